	.target	sm_100a

	.elftype	@"ET_EXEC"


//--------------------- .note.nv.tkinfo           --------------------------
	.section	.note.nv.tkinfo,"",@"SHT_NOTE"
	.sectionflags	@"SHF_NOTE_NV_TKINFO"
	.tkinfo
        /*0018*/ 	.word	0x00000002
        /*0030*/ 	.string	""
        /*0030*/ 	.string	"ptxas"
        /*0030*/ 	.string	"Cuda compilation tools, release 13.0, V13.0.88"
        /*0030*/ 	.string	"Build cuda_13.0.r13.0/compiler.36424714_0"
        /*0030*/ 	.string	"-arch sm_100a -m 64 "



//--------------------- .note.nv.cuinfo           --------------------------
	.section	.note.nv.cuinfo,"",@"SHT_NOTE"
	.sectionflags	@"SHF_NOTE_NV_CUINFO"
        /*0018*/ 	.short	0x0002
        /*001a*/ 	.short	0x0064
        /*001c*/ 	.short	0x0082
	.zero		2


//--------------------- .nv.info                  --------------------------
	.section	.nv.info,"",@"SHT_CUDA_INFO"
	.align	4


	//----- nvinfo : EIATTR_REGCOUNT
	.align		4
        /*0000*/ 	.byte	0x04, 0x2f
        /*0002*/ 	.short	(.L_1 - .L_0)
	.align		4
.L_0:
        /*0004*/ 	.word	index@(_ZN10layer_norm13ln_bwd_kernelINS_13Kernel_traitsIfffffjLj1280ELj1ELj4ELj1ELj16ENS_18Kernel_traits_baseILj1280EfffffjLj128EEEEELb1ELb1ELb1ELb1EEEvNS_9BwdParamsE)
        /*0008*/ 	.word	0x000000ff


	//----- nvinfo : EIATTR_FRAME_SIZE
	.align		4
.L_1:
        /*000c*/ 	.byte	0x04, 0x11
        /*000e*/ 	.short	(.L_3 - .L_2)
	.align		4
.L_2:
        /*0010*/ 	.word	index@(_ZN10layer_norm13ln_bwd_kernelINS_13Kernel_traitsIfffffjLj1280ELj1ELj4ELj1ELj16ENS_18Kernel_traits_baseILj1280EfffffjLj128EEEEELb1ELb1ELb1ELb1EEEvNS_9BwdParamsE)
        /*0014*/ 	.word	0x000001d0


	//----- nvinfo : EIATTR_REGCOUNT
	.align		4
.L_3:
        /*0018*/ 	.byte	0x04, 0x2f
        /*001a*/ 	.short	(.L_5 - .L_4)
	.align		4
.L_4:
        /*001c*/ 	.word	index@(_ZN10layer_norm22ln_bwd_finalize_kernelINS_22Kernel_traits_finalizeILj1280EfffffjLb1ELj1024ELj4ENS_18Kernel_traits_baseILj1280EfffffjLj1024EEEEELb1ELb1EEEvNS_9BwdParamsE)
        /*0020*/ 	.word	0x00000020


	//----- nvinfo : EIATTR_FRAME_SIZE
	.align		4
.L_5:
        /*0024*/ 	.byte	0x04, 0x11
        /*0026*/ 	.short	(.L_7 - .L_6)
	.align		4
.L_6:
        /*0028*/ 	.word	index@(_ZN10layer_norm22ln_bwd_finalize_kernelINS_22Kernel_traits_finalizeILj1280EfffffjLb1ELj1024ELj4ENS_18Kernel_traits_baseILj1280EfffffjLj1024EEEEELb1ELb1EEEvNS_9BwdParamsE)
        /*002c*/ 	.word	0x00000000


	//----- nvinfo : EIATTR_REGCOUNT
	.align		4
.L_7:
        /*0030*/ 	.byte	0x04, 0x2f
        /*0032*/ 	.short	(.L_9 - .L_8)
	.align		4
.L_8:
        /*0034*/ 	.word	index@(_ZN10layer_norm13ln_bwd_kernelINS_13Kernel_traitsIfffffjLj1280ELj1ELj4ELj1ELj16ENS_18Kernel_traits_baseILj1280EfffffjLj128EEEEELb1ELb1ELb1ELb0EEEvNS_9BwdParamsE)
        /*0038*/ 	.word	0x000000ff


	//----- nvinfo : EIATTR_FRAME_SIZE
	.align		4
.L_9:
        /*003c*/ 	.byte	0x04, 0x11
        /*003e*/ 	.short	(.L_11 - .L_10)
	.align		4
.L_10:
        /*0040*/ 	.word	index@(_ZN10layer_norm13ln_bwd_kernelINS_13Kernel_traitsIfffffjLj1280ELj1ELj4ELj1ELj16ENS_18Kernel_traits_baseILj1280EfffffjLj128EEEEELb1ELb1ELb1ELb0EEEvNS_9BwdParamsE)
        /*0044*/ 	.word	0x000001d8


	//----- nvinfo : EIATTR_REGCOUNT
	.align		4
.L_11:
        /*0048*/ 	.byte	0x04, 0x2f
        /*004a*/ 	.short	(.L_13 - .L_12)
	.align		4
.L_12:
        /*004c*/ 	.word	index@(_ZN10layer_norm22ln_bwd_finalize_kernelINS_22Kernel_traits_finalizeILj1280EfffffjLb1ELj1024ELj4ENS_18Kernel_traits_baseILj1280EfffffjLj1024EEEEELb1ELb0EEEvNS_9BwdParamsE)
        /*0050*/ 	.word	0x00000020


	//----- nvinfo : EIATTR_FRAME_SIZE
	.align		4
.L_13:
        /*0054*/ 	.byte	0x04, 0x11
        /*0056*/ 	.short	(.L_15 - .L_14)
	.align		4
.L_14:
        /*0058*/ 	.word	index@(_ZN10layer_norm22ln_bwd_finalize_kernelINS_22Kernel_traits_finalizeILj1280EfffffjLb1ELj1024ELj4ENS_18Kernel_traits_baseILj1280EfffffjLj1024EEEEELb1ELb0EEEvNS_9BwdParamsE)
        /*005c*/ 	.word	0x00000000


	//----- nvinfo : EIATTR_REGCOUNT
	.align		4
.L_15:
        /*0060*/ 	.byte	0x04, 0x2f
        /*0062*/ 	.short	(.L_17 - .L_16)
	.align		4
.L_16:
        /*0064*/ 	.word	index@(_ZN10layer_norm13ln_bwd_kernelINS_13Kernel_traitsIfffffjLj1280ELj1ELj4ELj1ELj16ENS_18Kernel_traits_baseILj1280EfffffjLj128EEEEELb1ELb1ELb0ELb1EEEvNS_9BwdParamsE)
        /*0068*/ 	.word	0x000000ff


	//----- nvinfo : EIATTR_FRAME_SIZE
	.align		4
.L_17:
        /*006c*/ 	.byte	0x04, 0x11
        /*006e*/ 	.short	(.L_19 - .L_18)
	.align		4
.L_18:
        /*0070*/ 	.word	index@(_ZN10layer_norm13ln_bwd_kernelINS_13Kernel_traitsIfffffjLj1280ELj1ELj4ELj1ELj16ENS_18Kernel_traits_baseILj1280EfffffjLj128EEEEELb1ELb1ELb0ELb1EEEvNS_9BwdParamsE)
        /*0074*/ 	.word	0x00000368


	//----- nvinfo : EIATTR_REGCOUNT
	.align		4
.L_19:
        /*0078*/ 	.byte	0x04, 0x2f
        /*007a*/ 	.short	(.L_21 - .L_20)
	.align		4
.L_20:
        /*007c*/ 	.word	index@(_ZN10layer_norm13ln_bwd_kernelINS_13Kernel_traitsIfffffjLj1280ELj1ELj4ELj1ELj16ENS_18Kernel_traits_baseILj1280EfffffjLj128EEEEELb1ELb1ELb0ELb0EEEvNS_9BwdParamsE)
        /*0080*/ 	.word	0x000000ff


	//----- nvinfo : EIATTR_FRAME_SIZE
	.align		4
.L_21:
        /*0084*/ 	.byte	0x04, 0x11
        /*0086*/ 	.short	(.L_23 - .L_22)
	.align		4
.L_22:
        /*0088*/ 	.word	index@(_ZN10layer_norm13ln_bwd_kernelINS_13Kernel_traitsIfffffjLj1280ELj1ELj4ELj1ELj16ENS_18Kernel_traits_baseILj1280EfffffjLj128EEEEELb1ELb1ELb0ELb0EEEvNS_9BwdParamsE)
        /*008c*/ 	.word	0x000001a8


	//----- nvinfo : EIATTR_REGCOUNT
	.align		4
.L_23:
        /*0090*/ 	.byte	0x04, 0x2f
        /*0092*/ 	.short	(.L_25 - .L_24)
	.align		4
.L_24:
        /*0094*/ 	.word	index@(_ZN10layer_norm13ln_bwd_kernelINS_13Kernel_traitsIfffffjLj1280ELj1ELj4ELj1ELj16ENS_18Kernel_traits_baseILj1280EfffffjLj128EEEEELb1ELb0ELb1ELb1EEEvNS_9BwdParamsE)
        /*0098*/ 	.word	0x000000ff


	//----- nvinfo : EIATTR_FRAME_SIZE
	.align		4
.L_25:
        /*009c*/ 	.byte	0x04, 0x11
        /*009e*/ 	.short	(.L_27 - .L_26)
	.align		4
.L_26:
        /*00a0*/ 	.word	index@(_ZN10layer_norm13ln_bwd_kernelINS_13Kernel_traitsIfffffjLj1280ELj1ELj4ELj1ELj16ENS_18Kernel_traits_baseILj1280EfffffjLj128EEEEELb1ELb0ELb1ELb1EEEvNS_9BwdParamsE)
        /*00a4*/ 	.word	0x00000070


	//----- nvinfo : EIATTR_REGCOUNT
	.align		4
.L_27:
        /*00a8*/ 	.byte	0x04, 0x2f
        /*00aa*/ 	.short	(.L_29 - .L_28)
	.align		4
.L_28:
        /*00ac*/ 	.word	index@(_ZN10layer_norm22ln_bwd_finalize_kernelINS_22Kernel_traits_finalizeILj1280EfffffjLb0ELj1024ELj4ENS_18Kernel_traits_baseILj1280EfffffjLj1024EEEEELb0ELb1EEEvNS_9BwdParamsE)
        /*00b0*/ 	.word	0x0000003f


	//----- nvinfo : EIATTR_FRAME_SIZE
	.align		4
.L_29:
        /*00b4*/ 	.byte	0x04, 0x11
        /*00b6*/ 	.short	(.L_31 - .L_30)
	.align		4
.L_30:
        /*00b8*/ 	.word	index@(_ZN10layer_norm22ln_bwd_finalize_kernelINS_22Kernel_traits_finalizeILj1280EfffffjLb0ELj1024ELj4ENS_18Kernel_traits_baseILj1280EfffffjLj1024EEEEELb0ELb1EEEvNS_9BwdParamsE)
        /*00bc*/ 	.word	0x00000000


	//----- nvinfo : EIATTR_REGCOUNT
	.align		4
.L_31:
        /*00c0*/ 	.byte	0x04, 0x2f
        /*00c2*/ 	.short	(.L_33 - .L_32)
	.align		4
.L_32:
        /*00c4*/ 	.word	index@(_ZN10layer_norm13ln_bwd_kernelINS_13Kernel_traitsIfffffjLj1280ELj1ELj4ELj1ELj16ENS_18Kernel_traits_baseILj1280EfffffjLj128EEEEELb1ELb0ELb1ELb0EEEvNS_9BwdParamsE)
        /*00c8*/ 	.word	0x000000ff


	//----- nvinfo : EIATTR_FRAME_SIZE
	.align		4
.L_33:
        /*00cc*/ 	.byte	0x04, 0x11
        /*00ce*/ 	.short	(.L_35 - .L_34)
	.align		4
.L_34:
        /*00d0*/ 	.word	index@(_ZN10layer_norm13ln_bwd_kernelINS_13Kernel_traitsIfffffjLj1280ELj1ELj4ELj1ELj16ENS_18Kernel_traits_baseILj1280EfffffjLj128EEEEELb1ELb0ELb1ELb0EEEvNS_9BwdParamsE)
        /*00d4*/ 	.word	0x00000080


	//----- nvinfo : EIATTR_REGCOUNT
	.align		4
.L_35:
        /*00d8*/ 	.byte	0x04, 0x2f
        /*00da*/ 	.short	(.L_37 - .L_36)
	.align		4
.L_36:
        /*00dc*/ 	.word	index@(_ZN10layer_norm22ln_bwd_finalize_kernelINS_22Kernel_traits_finalizeILj1280EfffffjLb0ELj1024ELj4ENS_18Kernel_traits_baseILj1280EfffffjLj1024EEEEELb0ELb0EEEvNS_9BwdParamsE)
        /*00e0*/ 	.word	0x0000003f


	//----- nvinfo : EIATTR_FRAME_SIZE
	.align		4
.L_37:
        /*00e4*/ 	.byte	0x04, 0x11
        /*00e6*/ 	.short	(.L_39 - .L_38)
	.align		4
.L_38:
        /*00e8*/ 	.word	index@(_ZN10layer_norm22ln_bwd_finalize_kernelINS_22Kernel_traits_finalizeILj1280EfffffjLb0ELj1024ELj4ENS_18Kernel_traits_baseILj1280EfffffjLj1024EEEEELb0ELb0EEEvNS_9BwdParamsE)
        /*00ec*/ 	.word	0x00000000


	//----- nvinfo : EIATTR_REGCOUNT
	.align		4
.L_39:
        /*00f0*/ 	.byte	0x04, 0x2f
        /*00f2*/ 	.short	(.L_41 - .L_40)
	.align		4
.L_40:
        /*00f4*/ 	.word	index@(_ZN10layer_norm13ln_bwd_kernelINS_13Kernel_traitsIfffffjLj1280ELj1ELj4ELj1ELj16ENS_18Kernel_traits_baseILj1280EfffffjLj128EEEEELb1ELb0ELb0ELb1EEEvNS_9BwdParamsE)
        /*00f8*/ 	.word	0x000000ff


	//----- nvinfo : EIATTR_FRAME_SIZE
	.align		4
.L_41:
        /*00fc*/ 	.byte	0x04, 0x11
        /*00fe*/ 	.short	(.L_43 - .L_42)
	.align		4
.L_42:
        /*0100*/ 	.word	index@(_ZN10layer_norm13ln_bwd_kernelINS_13Kernel_traitsIfffffjLj1280ELj1ELj4ELj1ELj16ENS_18Kernel_traits_baseILj1280EfffffjLj128EEEEELb1ELb0ELb0ELb1EEEvNS_9BwdParamsE)
        /*0104*/ 	.word	0x00000200


	//----- nvinfo : EIATTR_REGCOUNT
	.align		4
.L_43:
        /*0108*/ 	.byte	0x04, 0x2f
        /*010a*/ 	.short	(.L_45 - .L_44)
	.align		4
.L_44:
        /*010c*/ 	.word	index@(_ZN10layer_norm13ln_bwd_kernelINS_13Kernel_traitsIfffffjLj1280ELj1ELj4ELj1ELj16ENS_18Kernel_traits_baseILj1280EfffffjLj128EEEEELb1ELb0ELb0ELb0EEEvNS_9BwdParamsE)
        /*0110*/ 	.word	0x000000ff


	//----- nvinfo : EIATTR_FRAME_SIZE
	.align		4
.L_45:
        /*0114*/ 	.byte	0x04, 0x11
        /*0116*/ 	.short	(.L_47 - .L_46)
	.align		4
.L_46:
        /*0118*/ 	.word	index@(_ZN10layer_norm13ln_bwd_kernelINS_13Kernel_traitsIfffffjLj1280ELj1ELj4ELj1ELj16ENS_18Kernel_traits_baseILj1280EfffffjLj128EEEEELb1ELb0ELb0ELb0EEEvNS_9BwdParamsE)
        /*011c*/ 	.word	0x00000050


	//----- nvinfo : EIATTR_REGCOUNT
	.align		4
.L_47:
        /*0120*/ 	.byte	0x04, 0x2f
        /*0122*/ 	.short	(.L_49 - .L_48)
	.align		4
.L_48:
        /*0124*/ 	.word	index@(_ZN10layer_norm13ln_bwd_kernelINS_13Kernel_traitsIfffffjLj1280ELj1ELj4ELj1ELj16ENS_18Kernel_traits_baseILj1280EfffffjLj128EEEEELb0ELb1ELb1ELb1EEEvNS_9BwdParamsE)
        /*0128*/ 	.word	0x000000ff


	//----- nvinfo : EIATTR_FRAME_SIZE
	.align		4
.L_49:
        /*012c*/ 	.byte	0x04, 0x11
        /*012e*/ 	.short	(.L_51 - .L_50)
	.align		4
.L_50:
        /*0130*/ 	.word	index@(_ZN10layer_norm13ln_bwd_kernelINS_13Kernel_traitsIfffffjLj1280ELj1ELj4ELj1ELj16ENS_18Kernel_traits_baseILj1280EfffffjLj128EEEEELb0ELb1ELb1ELb1EEEvNS_9BwdParamsE)
        /*0134*/ 	.word	0x000001a8


	//----- nvinfo : EIATTR_REGCOUNT
	.align		4
.L_51:
        /*0138*/ 	.byte	0x04, 0x2f
        /*013a*/ 	.short	(.L_53 - .L_52)
	.align		4
.L_52:
        /*013c*/ 	.word	index@(_ZN10layer_norm13ln_bwd_kernelINS_13Kernel_traitsIfffffjLj1280ELj1ELj4ELj1ELj16ENS_18Kernel_traits_baseILj1280EfffffjLj128EEEEELb0ELb1ELb1ELb0EEEvNS_9BwdParamsE)
        /*0140*/ 	.word	0x000000ff


	//----- nvinfo : EIATTR_FRAME_SIZE
	.align		4
.L_53:
        /*0144*/ 	.byte	0x04, 0x11
        /*0146*/ 	.short	(.L_55 - .L_54)
	.align		4
.L_54:
        /*0148*/ 	.word	index@(_ZN10layer_norm13ln_bwd_kernelINS_13Kernel_traitsIfffffjLj1280ELj1ELj4ELj1ELj16ENS_18Kernel_traits_baseILj1280EfffffjLj128EEEEELb0ELb1ELb1ELb0EEEvNS_9BwdParamsE)
        /*014c*/ 	.word	0x000001a8


	//----- nvinfo : EIATTR_REGCOUNT
	.align		4
.L_55:
        /*0150*/ 	.byte	0x04, 0x2f
        /*0152*/ 	.short	(.L_57 - .L_56)
	.align		4
.L_56:
        /*0154*/ 	.word	index@(_ZN10layer_norm13ln_bwd_kernelINS_13Kernel_traitsIfffffjLj1280ELj1ELj4ELj1ELj16ENS_18Kernel_traits_baseILj1280EfffffjLj128EEEEELb0ELb1ELb0ELb1EEEvNS_9BwdParamsE)
        /*0158*/ 	.word	0x000000ff


	//----- nvinfo : EIATTR_FRAME_SIZE
	.align		4
.L_57:
        /*015c*/ 	.byte	0x04, 0x11
        /*015e*/ 	.short	(.L_59 - .L_58)
	.align		4
.L_58:
        /*0160*/ 	.word	index@(_ZN10layer_norm13ln_bwd_kernelINS_13Kernel_traitsIfffffjLj1280ELj1ELj4ELj1ELj16ENS_18Kernel_traits_baseILj1280EfffffjLj128EEEEELb0ELb1ELb0ELb1EEEvNS_9BwdParamsE)
        /*0164*/ 	.word	0x00000338


	//----- nvinfo : EIATTR_REGCOUNT
	.align		4
.L_59:
        /*0168*/ 	.byte	0x04, 0x2f
        /*016a*/ 	.short	(.L_61 - .L_60)
	.align		4
.L_60:
        /*016c*/ 	.word	index@(_ZN10layer_norm13ln_bwd_kernelINS_13Kernel_traitsIfffffjLj1280ELj1ELj4ELj1ELj16ENS_18Kernel_traits_baseILj1280EfffffjLj128EEEEELb0ELb1ELb0ELb0EEEvNS_9BwdParamsE)
        /*0170*/ 	.word	0x000000ff


	//----- nvinfo : EIATTR_FRAME_SIZE
	.align		4
.L_61:
        /*0174*/ 	.byte	0x04, 0x11
        /*0176*/ 	.short	(.L_63 - .L_62)
	.align		4
.L_62:
        /*0178*/ 	.word	index@(_ZN10layer_norm13ln_bwd_kernelINS_13Kernel_traitsIfffffjLj1280ELj1ELj4ELj1ELj16ENS_18Kernel_traits_baseILj1280EfffffjLj128EEEEELb0ELb1ELb0ELb0EEEvNS_9BwdParamsE)
        /*017c*/ 	.word	0x00000180


	//----- nvinfo : EIATTR_REGCOUNT
	.align		4
.L_63:
        /*0180*/ 	.byte	0x04, 0x2f
        /*0182*/ 	.short	(.L_65 - .L_64)
	.align		4
.L_64:
        /*0184*/ 	.word	index@(_ZN10layer_norm13ln_bwd_kernelINS_13Kernel_traitsIfffffjLj1280ELj1ELj4ELj1ELj16ENS_18Kernel_traits_baseILj1280EfffffjLj128EEEEELb0ELb0ELb1ELb1EEEvNS_9BwdParamsE)
        /*0188*/ 	.word	0x000000ff


	//----- nvinfo : EIATTR_FRAME_SIZE
	.align		4
.L_65:
        /*018c*/ 	.byte	0x04, 0x11
        /*018e*/ 	.short	(.L_67 - .L_66)
	.align		4
.L_66:
        /*0190*/ 	.word	index@(_ZN10layer_norm13ln_bwd_kernelINS_13Kernel_traitsIfffffjLj1280ELj1ELj4ELj1ELj16ENS_18Kernel_traits_baseILj1280EfffffjLj128EEEEELb0ELb0ELb1ELb1EEEvNS_9BwdParamsE)
        /*0194*/ 	.word	0x00000040


	//----- nvinfo : EIATTR_REGCOUNT
	.align		4
.L_67:
        /*0198*/ 	.byte	0x04, 0x2f
        /*019a*/ 	.short	(.L_69 - .L_68)
	.align		4
.L_68:
        /*019c*/ 	.word	index@(_ZN10layer_norm13ln_bwd_kernelINS_13Kernel_traitsIfffffjLj1280ELj1ELj4ELj1ELj16ENS_18Kernel_traits_baseILj1280EfffffjLj128EEEEELb0ELb0ELb1ELb0EEEvNS_9BwdParamsE)
        /*01a0*/ 	.word	0x000000ff


	//----- nvinfo : EIATTR_FRAME_SIZE
	.align		4
.L_69:
        /*01a4*/ 	.byte	0x04, 0x11
        /*01a6*/ 	.short	(.L_71 - .L_70)
	.align		4
.L_70:
        /*01a8*/ 	.word	index@(_ZN10layer_norm13ln_bwd_kernelINS_13Kernel_traitsIfffffjLj1280ELj1ELj4ELj1ELj16ENS_18Kernel_traits_baseILj1280EfffffjLj128EEEEELb0ELb0ELb1ELb0EEEvNS_9BwdParamsE)
        /*01ac*/ 	.word	0x00000050


	//----- nvinfo : EIATTR_REGCOUNT
	.align		4
.L_71:
        /*01b0*/ 	.byte	0x04, 0x2f
        /*01b2*/ 	.short	(.L_73 - .L_72)
	.align		4
.L_72:
        /*01b4*/ 	.word	index@(_ZN10layer_norm13ln_bwd_kernelINS_13Kernel_traitsIfffffjLj1280ELj1ELj4ELj1ELj16ENS_18Kernel_traits_baseILj1280EfffffjLj128EEEEELb0ELb0ELb0ELb1EEEvNS_9BwdParamsE)
        /*01b8*/ 	.word	0x000000ff


	//----- nvinfo : EIATTR_FRAME_SIZE
	.align		4
.L_73:
        /*01bc*/ 	.byte	0x04, 0x11
        /*01be*/ 	.short	(.L_75 - .L_74)
	.align		4
.L_74:
        /*01c0*/ 	.word	index@(_ZN10layer_norm13ln_bwd_kernelINS_13Kernel_traitsIfffffjLj1280ELj1ELj4ELj1ELj16ENS_18Kernel_traits_baseILj1280EfffffjLj128EEEEELb0ELb0ELb0ELb1EEEvNS_9BwdParamsE)
        /*01c4*/ 	.word	0x00000188


	//----- nvinfo : EIATTR_REGCOUNT
	.align		4
.L_75:
        /*01c8*/ 	.byte	0x04, 0x2f
        /*01ca*/ 	.short	(.L_77 - .L_76)
	.align		4
.L_76:
        /*01cc*/ 	.word	index@(_ZN10layer_norm13ln_bwd_kernelINS_13Kernel_traitsIfffffjLj1280ELj1ELj4ELj1ELj16ENS_18Kernel_traits_baseILj1280EfffffjLj128EEEEELb0ELb0ELb0ELb0EEEvNS_9BwdParamsE)
        /*01d0*/ 	.word	0x000000ff


	//----- nvinfo : EIATTR_FRAME_SIZE
	.align		4
.L_77:
        /*01d4*/ 	.byte	0x04, 0x11
        /*01d6*/ 	.short	(.L_79 - .L_78)
	.align		4
.L_78:
        /*01d8*/ 	.word	index@(_ZN10layer_norm13ln_bwd_kernelINS_13Kernel_traitsIfffffjLj1280ELj1ELj4ELj1ELj16ENS_18Kernel_traits_baseILj1280EfffffjLj128EEEEELb0ELb0ELb0ELb0EEEvNS_9BwdParamsE)
        /*01dc*/ 	.word	0x00000030


	//----- nvinfo : EIATTR_REGCOUNT
	.align		4
.L_79:
        /*01e0*/ 	.byte	0x04, 0x2f
        /*01e2*/ 	.short	(.L_81 - .L_80)
	.align		4
.L_80:
        /*01e4*/ 	.word	index@(_ZN10layer_norm13ln_bwd_kernelINS_13Kernel_traitsI6__halfffffjLj1280ELj1ELj4ELj1ELj16ENS_18Kernel_traits_baseILj1280ES2_ffffjLj128EEEEELb1ELb1ELb1ELb1EEEvNS_9BwdParamsE)
        /*01e8*/ 	.word	0x000000ff


	//----- nvinfo : EIATTR_FRAME_SIZE
	.align		4
.L_81:
        /*01ec*/ 	.byte	0x04, 0x11
        /*01ee*/ 	.short	(.L_83 - .L_82)
	.align		4
.L_82:
        /*01f0*/ 	.word	index@(_ZN10layer_norm13ln_bwd_kernelINS_13Kernel_traitsI6__halfffffjLj1280ELj1ELj4ELj1ELj16ENS_18Kernel_traits_baseILj1280ES2_ffffjLj128EEEEELb1ELb1ELb1ELb1EEEvNS_9BwdParamsE)
        /*01f4*/ 	.word	0x00000180


	//----- nvinfo : EIATTR_REGCOUNT
	.align		4
.L_83:
        /*01f8*/ 	.byte	0x04, 0x2f
        /*01fa*/ 	.short	(.L_85 - .L_84)
	.align		4
.L_84:
        /*01fc*/ 	.word	index@(_ZN10layer_norm22ln_bwd_finalize_kernelINS_22Kernel_traits_finalizeILj1280E6__halfffffjLb1ELj1024ELj4ENS_18Kernel_traits_baseILj1280ES2_ffffjLj1024EEEEELb1ELb1EEEvNS_9BwdParamsE)
        /*0200*/ 	.word	0x00000020


	//----- nvinfo : EIATTR_FRAME_SIZE
	.align		4
.L_85:
        /*0204*/ 	.byte	0x04, 0x11
        /*0206*/ 	.short	(.L_87 - .L_86)
	.align		4
.L_86:
        /*0208*/ 	.word	index@(_ZN10layer_norm22ln_bwd_finalize_kernelINS_22Kernel_traits_finalizeILj1280E6__halfffffjLb1ELj1024ELj4ENS_18Kernel_traits_baseILj1280ES2_ffffjLj1024EEEEELb1ELb1EEEvNS_9BwdParamsE)
        /*020c*/ 	.word	0x00000000


	//----- nvinfo : EIATTR_REGCOUNT
	.align		4
.L_87:
        /*0210*/ 	.byte	0x04, 0x2f
        /*0212*/ 	.short	(.L_89 - .L_88)
	.align		4
.L_88:
        /*0214*/ 	.word	index@(_ZN10layer_norm13ln_bwd_kernelINS_13Kernel_traitsI6__halfffffjLj1280ELj1ELj4ELj1ELj16ENS_18Kernel_traits_baseILj1280ES2_ffffjLj128EEEEELb1ELb1ELb1ELb0EEEvNS_9BwdParamsE)
        /*0218*/ 	.word	0x000000ff


	//----- nvinfo : EIATTR_FRAME_SIZE
	.align		4
.L_89:
        /*021c*/ 	.byte	0x04, 0x11
        /*021e*/ 	.short	(.L_91 - .L_90)
	.align		4
.L_90:
        /*0220*/ 	.word	index@(_ZN10layer_norm13ln_bwd_kernelINS_13Kernel_traitsI6__halfffffjLj1280ELj1ELj4ELj1ELj16ENS_18Kernel_traits_baseILj1280ES2_ffffjLj128EEEEELb1ELb1ELb1ELb0EEEvNS_9BwdParamsE)
        /*0224*/ 	.word	0x00000130


	//----- nvinfo : EIATTR_REGCOUNT
	.align		4
.L_91:
        /*0228*/ 	.byte	0x04, 0x2f
        /*022a*/ 	.short	(.L_93 - .L_92)
	.align		4
.L_92:
        /*022c*/ 	.word	index@(_ZN10layer_norm22ln_bwd_finalize_kernelINS_22Kernel_traits_finalizeILj1280E6__halfffffjLb1ELj1024ELj4ENS_18Kernel_traits_baseILj1280ES2_ffffjLj1024EEEEELb1ELb0EEEvNS_9BwdParamsE)
        /*0230*/ 	.word	0x00000020


	//----- nvinfo : EIATTR_FRAME_SIZE
	.align		4
.L_93:
        /*0234*/ 	.byte	0x04, 0x11
        /*0236*/ 	.short	(.L_95 - .L_94)
	.align		4
.L_94:
        /*0238*/ 	.word	index@(_ZN10layer_norm22ln_bwd_finalize_kernelINS_22Kernel_traits_finalizeILj1280E6__halfffffjLb1ELj1024ELj4ENS_18Kernel_traits_baseILj1280ES2_ffffjLj1024EEEEELb1ELb0EEEvNS_9BwdParamsE)
        /*023c*/ 	.word	0x00000000


	//----- nvinfo : EIATTR_REGCOUNT
	.align		4
.L_95:
        /*0240*/ 	.byte	0x04, 0x2f
        /*0242*/ 	.short	(.L_97 - .L_96)
	.align		4
.L_96:
        /*0244*/ 	.word	index@(_ZN10layer_norm13ln_bwd_kernelINS_13Kernel_traitsI6__halfffffjLj1280ELj1ELj4ELj1ELj16ENS_18Kernel_traits_baseILj1280ES2_ffffjLj128EEEEELb1ELb1ELb0ELb1EEEvNS_9BwdParamsE)
        /*0248*/ 	.word	0x000000ff


	//----- nvinfo : EIATTR_FRAME_SIZE
	.align		4
.L_97:
        /*024c*/ 	.byte	0x04, 0x11
        /*024e*/ 	.short	(.L_99 - .L_98)
	.align		4
.L_98:
        /*0250*/ 	.word	index@(_ZN10layer_norm13ln_bwd_kernelINS_13Kernel_traitsI6__halfffffjLj1280ELj1ELj4ELj1ELj16ENS_18Kernel_traits_baseILj1280ES2_ffffjLj128EEEEELb1ELb1ELb0ELb1EEEvNS_9BwdParamsE)
        /*0254*/ 	.word	0x000002a0


	//----- nvinfo : EIATTR_REGCOUNT
	.align		4
.L_99:
        /*0258*/ 	.byte	0x04, 0x2f
        /*025a*/ 	.short	(.L_101 - .L_100)
	.align		4
.L_100:
        /*025c*/ 	.word	index@(_ZN10layer_norm13ln_bwd_kernelINS_13Kernel_traitsI6__halfffffjLj1280ELj1ELj4ELj1ELj16ENS_18Kernel_traits_baseILj1280ES2_ffffjLj128EEEEELb1ELb1ELb0ELb0EEEvNS_9BwdParamsE)
        /*0260*/ 	.word	0x000000ff


	//----- nvinfo : EIATTR_FRAME_SIZE
	.align		4
.L_101:
        /*0264*/ 	.byte	0x04, 0x11
        /*0266*/ 	.short	(.L_103 - .L_102)
	.align		4
.L_102:
        /*0268*/ 	.word	index@(_ZN10layer_norm13ln_bwd_kernelINS_13Kernel_traitsI6__halfffffjLj1280ELj1ELj4ELj1ELj16ENS_18Kernel_traits_baseILj1280ES2_ffffjLj128EEEEELb1ELb1ELb0ELb0EEEvNS_9BwdParamsE)
        /*026c*/ 	.word	0x00000110


	//----- nvinfo : EIATTR_REGCOUNT
	.align		4
.L_103:
        /*0270*/ 	.byte	0x04, 0x2f
        /*0272*/ 	.short	(.L_105 - .L_104)
	.align		4
.L_104:
        /*0274*/ 	.word	index@(_ZN10layer_norm13ln_bwd_kernelINS_13Kernel_traitsI6__halfffffjLj1280ELj1ELj4ELj1ELj16ENS_18Kernel_traits_baseILj1280ES2_ffffjLj128EEEEELb1ELb0ELb1ELb1EEEvNS_9BwdParamsE)
        /*0278*/ 	.word	0x000000ff


	//----- nvinfo : EIATTR_FRAME_SIZE
	.align		4
.L_105:
        /*027c*/ 	.byte	0x04, 0x11
        /*027e*/ 	.short	(.L_107 - .L_106)
	.align		4
.L_106:
        /*0280*/ 	.word	index@(_ZN10layer_norm13ln_bwd_kernelINS_13Kernel_traitsI6__halfffffjLj1280ELj1ELj4ELj1ELj16ENS_18Kernel_traits_baseILj1280ES2_ffffjLj128EEEEELb1ELb0ELb1ELb1EEEvNS_9BwdParamsE)
        /*0284*/ 	.word	0x00000030


	//----- nvinfo : EIATTR_REGCOUNT
	.align		4
.L_107:
        /*0288*/ 	.byte	0x04, 0x2f
        /*028a*/ 	.short	(.L_109 - .L_108)
	.align		4
.L_108:
        /*028c*/ 	.word	index@(_ZN10layer_norm22ln_bwd_finalize_kernelINS_22Kernel_traits_finalizeILj1280E6__halfffffjLb0ELj1024ELj4ENS_18Kernel_traits_baseILj1280ES2_ffffjLj1024EEEEELb0ELb1EEEvNS_9BwdParamsE)
        /*0290*/ 	.word	0x0000003f


	//----- nvinfo : EIATTR_FRAME_SIZE
	.align		4
.L_109:
        /*0294*/ 	.byte	0x04, 0x11
        /*0296*/ 	.short	(.L_111 - .L_110)
	.align		4
.L_110:
        /*0298*/ 	.word	index@(_ZN10layer_norm22ln_bwd_finalize_kernelINS_22Kernel_traits_finalizeILj1280E6__halfffffjLb0ELj1024ELj4ENS_18Kernel_traits_baseILj1280ES2_ffffjLj1024EEEEELb0ELb1EEEvNS_9BwdParamsE)
        /*029c*/ 	.word	0x00000000


	//----- nvinfo : EIATTR_REGCOUNT
	.align		4
.L_111:
        /*02a0*/ 	.byte	0x04, 0x2f
        /*02a2*/ 	.short	(.L_113 - .L_112)
	.align		4
.L_112:
        /*02a4*/ 	.word	index@(_ZN10layer_norm13ln_bwd_kernelINS_13Kernel_traitsI6__halfffffjLj1280ELj1ELj4ELj1ELj16ENS_18Kernel_traits_baseILj1280ES2_ffffjLj128EEEEELb1ELb0ELb1ELb0EEEvNS_9BwdParamsE)
        /*02a8*/ 	.word	0x000000ff


	//----- nvinfo : EIATTR_FRAME_SIZE
	.align		4
.L_113:
        /*02ac*/ 	.byte	0x04, 0x11
        /*02ae*/ 	.short	(.L_115 - .L_114)
	.align		4
.L_114:
        /*02b0*/ 	.word	index@(_ZN10layer_norm13ln_bwd_kernelINS_13Kernel_traitsI6__halfffffjLj1280ELj1ELj4ELj1ELj16ENS_18Kernel_traits_baseILj1280ES2_ffffjLj128EEEEELb1ELb0ELb1ELb0EEEvNS_9BwdParamsE)
        /*02b4*/ 	.word	0x00000030


	//----- nvinfo : EIATTR_REGCOUNT
	.align		4
.L_115:
        /*02b8*/ 	.byte	0x04, 0x2f
        /*02ba*/ 	.short	(.L_117 - .L_116)
	.align		4
.L_116:
        /*02bc*/ 	.word	index@(_ZN10layer_norm22ln_bwd_finalize_kernelINS_22Kernel_traits_finalizeILj1280E6__halfffffjLb0ELj1024ELj4ENS_18Kernel_traits_baseILj1280ES2_ffffjLj1024EEEEELb0ELb0EEEvNS_9BwdParamsE)
        /*02c0*/ 	.word	0x0000003f


	//----- nvinfo : EIATTR_FRAME_SIZE
	.align		4
.L_117:
        /*02c4*/ 	.byte	0x04, 0x11
        /*02c6*/ 	.short	(.L_119 - .L_118)
	.align		4
.L_118:
        /*02c8*/ 	.word	index@(_ZN10layer_norm22ln_bwd_finalize_kernelINS_22Kernel_traits_finalizeILj1280E6__halfffffjLb0ELj1024ELj4ENS_18Kernel_traits_baseILj1280ES2_ffffjLj1024EEEEELb0ELb0EEEvNS_9BwdParamsE)
        /*02cc*/ 	.word	0x00000000


	//----- nvinfo : EIATTR_REGCOUNT
	.align		4
.L_119:
        /*02d0*/ 	.byte	0x04, 0x2f
        /*02d2*/ 	.short	(.L_121 - .L_120)
	.align		4
.L_120:
        /*02d4*/ 	.word	index@(_ZN10layer_norm13ln_bwd_kernelINS_13Kernel_traitsI6__halfffffjLj1280ELj1ELj4ELj1ELj16ENS_18Kernel_traits_baseILj1280ES2_ffffjLj128EEEEELb1ELb0ELb0ELb1EEEvNS_9BwdParamsE)
        /*02d8*/ 	.word	0x000000ff


	//----- nvinfo : EIATTR_FRAME_SIZE
	.align		4
.L_121:
        /*02dc*/ 	.byte	0x04, 0x11
        /*02de*/ 	.short	(.L_123 - .L_122)
	.align		4
.L_122:
        /*02e0*/ 	.word	index@(_ZN10layer_norm13ln_bwd_kernelINS_13Kernel_traitsI6__halfffffjLj1280ELj1ELj4ELj1ELj16ENS_18Kernel_traits_baseILj1280ES2_ffffjLj128EEEEELb1ELb0ELb0ELb1EEEvNS_9BwdParamsE)
        /*02e4*/ 	.word	0x00000178


	//----- nvinfo : EIATTR_REGCOUNT
	.align		4
.L_123:
        /*02e8*/ 	.byte	0x04, 0x2f
        /*02ea*/ 	.short	(.L_125 - .L_124)
	.align		4
.L_124:
        /*02ec*/ 	.word	index@(_ZN10layer_norm13ln_bwd_kernelINS_13Kernel_traitsI6__halfffffjLj1280ELj1ELj4ELj1ELj16ENS_18Kernel_traits_baseILj1280ES2_ffffjLj128EEEEELb1ELb0ELb0ELb0EEEvNS_9BwdParamsE)
        /*02f0*/ 	.word	0x000000ff


	//----- nvinfo : EIATTR_FRAME_SIZE
	.align		4
.L_125:
        /*02f4*/ 	.byte	0x04, 0x11
        /*02f6*/ 	.short	(.L_127 - .L_126)
	.align		4
.L_126:
        /*02f8*/ 	.word	index@(_ZN10layer_norm13ln_bwd_kernelINS_13Kernel_traitsI6__halfffffjLj1280ELj1ELj4ELj1ELj16ENS_18Kernel_traits_baseILj1280ES2_ffffjLj128EEEEELb1ELb0ELb0ELb0EEEvNS_9BwdParamsE)
        /*02fc*/ 	.word	0x00000000


	//----- nvinfo : EIATTR_REGCOUNT
	.align		4
.L_127:
        /*0300*/ 	.byte	0x04, 0x2f
        /*0302*/ 	.short	(.L_129 - .L_128)
	.align		4
.L_128:
        /*0304*/ 	.word	index@(_ZN10layer_norm13ln_bwd_kernelINS_13Kernel_traitsI6__halfffffjLj1280ELj1ELj4ELj1ELj16ENS_18Kernel_traits_baseILj1280ES2_ffffjLj128EEEEELb0ELb1ELb1ELb1EEEvNS_9BwdParamsE)
        /*0308*/ 	.word	0x000000ff


	//----- nvinfo : EIATTR_FRAME_SIZE
	.align		4
.L_129:
        /*030c*/ 	.byte	0x04, 0x11
        /*030e*/ 	.short	(.L_131 - .L_130)
	.align		4
.L_130:
        /*0310*/ 	.word	index@(_ZN10layer_norm13ln_bwd_kernelINS_13Kernel_traitsI6__halfffffjLj1280ELj1ELj4ELj1ELj16ENS_18Kernel_traits_baseILj1280ES2_ffffjLj128EEEEELb0ELb1ELb1ELb1EEEvNS_9BwdParamsE)
        /*0314*/ 	.word	0x00000170


	//----- nvinfo : EIATTR_REGCOUNT
	.align		4
.L_131:
        /*0318*/ 	.byte	0x04, 0x2f
        /*031a*/ 	.short	(.L_133 - .L_132)
	.align		4
.L_132:
        /*031c*/ 	.word	index@(_ZN10layer_norm13ln_bwd_kernelINS_13Kernel_traitsI6__halfffffjLj1280ELj1ELj4ELj1ELj16ENS_18Kernel_traits_baseILj1280ES2_ffffjLj128EEEEELb0ELb1ELb1ELb0EEEvNS_9BwdParamsE)
        /*0320*/ 	.word	0x000000ff


	//----- nvinfo : EIATTR_FRAME_SIZE
	.align		4
.L_133:
        /*0324*/ 	.byte	0x04, 0x11
        /*0326*/ 	.short	(.L_135 - .L_134)
	.align		4
.L_134:
        /*0328*/ 	.word	index@(_ZN10layer_norm13ln_bwd_kernelINS_13Kernel_traitsI6__halfffffjLj1280ELj1ELj4ELj1ELj16ENS_18Kernel_traits_baseILj1280ES2_ffffjLj128EEEEELb0ELb1ELb1ELb0EEEvNS_9BwdParamsE)
        /*032c*/ 	.word	0x00000100


	//----- nvinfo : EIATTR_REGCOUNT
	.align		4
.L_135:
        /*0330*/ 	.byte	0x04, 0x2f
        /*0332*/ 	.short	(.L_137 - .L_136)
	.align		4
.L_136:
        /*0334*/ 	.word	index@(_ZN10layer_norm13ln_bwd_kernelINS_13Kernel_traitsI6__halfffffjLj1280ELj1ELj4ELj1ELj16ENS_18Kernel_traits_baseILj1280ES2_ffffjLj128EEEEELb0ELb1ELb0ELb1EEEvNS_9BwdParamsE)
        /*0338*/ 	.word	0x000000ff


	//----- nvinfo : EIATTR_FRAME_SIZE
	.align		4
.L_137:
        /*033c*/ 	.byte	0x04, 0x11
        /*033e*/ 	.short	(.L_139 - .L_138)
	.align		4
.L_138:
        /*0340*/ 	.word	index@(_ZN10layer_norm13ln_bwd_kernelINS_13Kernel_traitsI6__halfffffjLj1280ELj1ELj4ELj1ELj16ENS_18Kernel_traits_baseILj1280ES2_ffffjLj128EEEEELb0ELb1ELb0ELb1EEEvNS_9BwdParamsE)
        /*0344*/ 	.word	0x00000278


	//----- nvinfo : EIATTR_REGCOUNT
	.align		4
.L_139:
        /*0348*/ 	.byte	0x04, 0x2f
        /*034a*/ 	.short	(.L_141 - .L_140)
	.align		4
.L_140:
        /*034c*/ 	.word	index@(_ZN10layer_norm13ln_bwd_kernelINS_13Kernel_traitsI6__halfffffjLj1280ELj1ELj4ELj1ELj16ENS_18Kernel_traits_baseILj1280ES2_ffffjLj128EEEEELb0ELb1ELb0ELb0EEEvNS_9BwdParamsE)
        /*0350*/ 	.word	0x000000ff


	//----- nvinfo : EIATTR_FRAME_SIZE
	.align		4
.L_141:
        /*0354*/ 	.byte	0x04, 0x11
        /*0356*/ 	.short	(.L_143 - .L_142)
	.align		4
.L_142:
        /*0358*/ 	.word	index@(_ZN10layer_norm13ln_bwd_kernelINS_13Kernel_traitsI6__halfffffjLj1280ELj1ELj4ELj1ELj16ENS_18Kernel_traits_baseILj1280ES2_ffffjLj128EEEEELb0ELb1ELb0ELb0EEEvNS_9BwdParamsE)
        /*035c*/ 	.word	0x000000e0


	//----- nvinfo : EIATTR_REGCOUNT
	.align		4
.L_143:
        /*0360*/ 	.byte	0x04, 0x2f
        /*0362*/ 	.short	(.L_145 - .L_144)
	.align		4
.L_144:
        /*0364*/ 	.word	index@(_ZN10layer_norm13ln_bwd_kernelINS_13Kernel_traitsI6__halfffffjLj1280ELj1ELj4ELj1ELj16ENS_18Kernel_traits_baseILj1280ES2_ffffjLj128EEEEELb0ELb0ELb1ELb1EEEvNS_9BwdParamsE)
        /*0368*/ 	.word	0x000000ff


	//----- nvinfo : EIATTR_FRAME_SIZE
	.align		4
.L_145:
        /*036c*/ 	.byte	0x04, 0x11
        /*036e*/ 	.short	(.L_147 - .L_146)
	.align		4
.L_146:
        /*0370*/ 	.word	index@(_ZN10layer_norm13ln_bwd_kernelINS_13Kernel_traitsI6__halfffffjLj1280ELj1ELj4ELj1ELj16ENS_18Kernel_traits_baseILj1280ES2_ffffjLj128EEEEELb0ELb0ELb1ELb1EEEvNS_9BwdParamsE)
        /*0374*/ 	.word	0x00000008


	//----- nvinfo : EIATTR_REGCOUNT
	.align		4
.L_147:
        /*0378*/ 	.byte	0x04, 0x2f
        /*037a*/ 	.short	(.L_149 - .L_148)
	.align		4
.L_148:
        /*037c*/ 	.word	index@(_ZN10layer_norm13ln_bwd_kernelINS_13Kernel_traitsI6__halfffffjLj1280ELj1ELj4ELj1ELj16ENS_18Kernel_traits_baseILj1280ES2_ffffjLj128EEEEELb0ELb0ELb1ELb0EEEvNS_9BwdParamsE)
        /*0380*/ 	.word	0x000000ff


	//----- nvinfo : EIATTR_FRAME_SIZE
	.align		4
.L_149:
        /*0384*/ 	.byte	0x04, 0x11
        /*0386*/ 	.short	(.L_151 - .L_150)
	.align		4
.L_150:
        /*0388*/ 	.word	index@(_ZN10layer_norm13ln_bwd_kernelINS_13Kernel_traitsI6__halfffffjLj1280ELj1ELj4ELj1ELj16ENS_18Kernel_traits_baseILj1280ES2_ffffjLj128EEEEELb0ELb0ELb1ELb0EEEvNS_9BwdParamsE)
        /*038c*/ 	.word	0x00000000


	//----- nvinfo : EIATTR_REGCOUNT
	.align		4
.L_151:
        /*0390*/ 	.byte	0x04, 0x2f
        /*0392*/ 	.short	(.L_153 - .L_152)
	.align		4
.L_152:
        /*0394*/ 	.word	index@(_ZN10layer_norm13ln_bwd_kernelINS_13Kernel_traitsI6__halfffffjLj1280ELj1ELj4ELj1ELj16ENS_18Kernel_traits_baseILj1280ES2_ffffjLj128EEEEELb0ELb0ELb0ELb1EEEvNS_9BwdParamsE)
        /*0398*/ 	.word	0x000000ff


	//----- nvinfo : EIATTR_FRAME_SIZE
	.align		4
.L_153:
        /*039c*/ 	.byte	0x04, 0x11
        /*039e*/ 	.short	(.L_155 - .L_154)
	.align		4
.L_154:
        /*03a0*/ 	.word	index@(_ZN10layer_norm13ln_bwd_kernelINS_13Kernel_traitsI6__halfffffjLj1280ELj1ELj4ELj1ELj16ENS_18Kernel_traits_baseILj1280ES2_ffffjLj128EEEEELb0ELb0ELb0ELb1EEEvNS_9BwdParamsE)
        /*03a4*/ 	.word	0x00000120


	//----- nvinfo : EIATTR_REGCOUNT
	.align		4
.L_155:
        /*03a8*/ 	.byte	0x04, 0x2f
        /*03aa*/ 	.short	(.L_157 - .L_156)
	.align		4
.L_156:
        /*03ac*/ 	.word	index@(_ZN10layer_norm13ln_bwd_kernelINS_13Kernel_traitsI6__halfffffjLj1280ELj1ELj4ELj1ELj16ENS_18Kernel_traits_baseILj1280ES2_ffffjLj128EEEEELb0ELb0ELb0ELb0EEEvNS_9BwdParamsE)
        /*03b0*/ 	.word	0x000000f8


	//----- nvinfo : EIATTR_FRAME_SIZE
	.align		4
.L_157:
        /*03b4*/ 	.byte	0x04, 0x11
        /*03b6*/ 	.short	(.L_159 - .L_158)
	.align		4
.L_158:
        /*03b8*/ 	.word	index@(_ZN10layer_norm13ln_bwd_kernelINS_13Kernel_traitsI6__halfffffjLj1280ELj1ELj4ELj1ELj16ENS_18Kernel_traits_baseILj1280ES2_ffffjLj128EEEEELb0ELb0ELb0ELb0EEEvNS_9BwdParamsE)
        /*03bc*/ 	.word	0x00000000


	//----- nvinfo : EIATTR_REGCOUNT
	.align		4
.L_159:
        /*03c0*/ 	.byte	0x04, 0x2f
        /*03c2*/ 	.short	(.L_161 - .L_160)
	.align		4
.L_160:
        /*03c4*/ 	.word	index@(_ZN10layer_norm13ln_bwd_kernelINS_13Kernel_traitsIf6__halffS2_fjLj1280ELj1ELj4ELj1ELj16ENS_18Kernel_traits_baseILj1280EfS2_fS2_fjLj128EEEEELb1ELb1ELb1ELb1EEEvNS_9BwdParamsE)
        /*03c8*/ 	.word	0x000000ff


	//----- nvinfo : EIATTR_FRAME_SIZE
	.align		4
.L_161:
        /*03cc*/ 	.byte	0x04, 0x11
        /*03ce*/ 	.short	(.L_163 - .L_162)
	.align		4
.L_162:
        /*03d0*/ 	.word	index@(_ZN10layer_norm13ln_bwd_kernelINS_13Kernel_traitsIf6__halffS2_fjLj1280ELj1ELj4ELj1ELj16ENS_18Kernel_traits_baseILj1280EfS2_fS2_fjLj128EEEEELb1ELb1ELb1ELb1EEEvNS_9BwdParamsE)
        /*03d4*/ 	.word	0x00000208


	//----- nvinfo : EIATTR_REGCOUNT
	.align		4
.L_163:
        /*03d8*/ 	.byte	0x04, 0x2f
        /*03da*/ 	.short	(.L_165 - .L_164)
	.align		4
.L_164:
        /*03dc*/ 	.word	index@(_ZN10layer_norm22ln_bwd_finalize_kernelINS_22Kernel_traits_finalizeILj1280Ef6__halffS2_fjLb1ELj1024ELj4ENS_18Kernel_traits_baseILj1280EfS2_fS2_fjLj1024EEEEELb1ELb1EEEvNS_9BwdParamsE)
        /*03e0*/ 	.word	0x00000020


	//----- nvinfo : EIATTR_FRAME_SIZE
	.align		4
.L_165:
        /*03e4*/ 	.byte	0x04, 0x11
        /*03e6*/ 	.short	(.L_167 - .L_166)
	.align		4
.L_166:
        /*03e8*/ 	.word	index@(_ZN10layer_norm22ln_bwd_finalize_kernelINS_22Kernel_traits_finalizeILj1280Ef6__halffS2_fjLb1ELj1024ELj4ENS_18Kernel_traits_baseILj1280EfS2_fS2_fjLj1024EEEEELb1ELb1EEEvNS_9BwdParamsE)
        /*03ec*/ 	.word	0x00000000


	//----- nvinfo : EIATTR_REGCOUNT
	.align		4
.L_167:
        /*03f0*/ 	.byte	0x04, 0x2f
        /*03f2*/ 	.short	(.L_169 - .L_168)
	.align		4
.L_168:
        /*03f4*/ 	.word	index@(_ZN10layer_norm13ln_bwd_kernelINS_13Kernel_traitsIf6__halffS2_fjLj1280ELj1ELj4ELj1ELj16ENS_18Kernel_traits_baseILj1280EfS2_fS2_fjLj128EEEEELb1ELb1ELb1ELb0EEEvNS_9BwdParamsE)
        /*03f8*/ 	.word	0x000000ff


	//----- nvinfo : EIATTR_FRAME_SIZE
	.align		4
.L_169:
        /*03fc*/ 	.byte	0x04, 0x11
        /*03fe*/ 	.short	(.L_171 - .L_170)
	.align		4
.L_170:
        /*0400*/ 	.word	index@(_ZN10layer_norm13ln_bwd_kernelINS_13Kernel_traitsIf6__halffS2_fjLj1280ELj1ELj4ELj1ELj16ENS_18Kernel_traits_baseILj1280EfS2_fS2_fjLj128EEEEELb1ELb1ELb1ELb0EEEvNS_9BwdParamsE)
        /*0404*/ 	.word	0x000001f0


	//----- nvinfo : EIATTR_REGCOUNT
	.align		4
.L_171:
        /*0408*/ 	.byte	0x04, 0x2f
        /*040a*/ 	.short	(.L_173 - .L_172)
	.align		4
.L_172:
        /*040c*/ 	.word	index@(_ZN10layer_norm22ln_bwd_finalize_kernelINS_22Kernel_traits_finalizeILj1280Ef6__halffS2_fjLb1ELj1024ELj4ENS_18Kernel_traits_baseILj1280EfS2_fS2_fjLj1024EEEEELb1ELb0EEEvNS_9BwdParamsE)
        /*0410*/ 	.word	0x00000020


	//----- nvinfo : EIATTR_FRAME_SIZE
	.align		4
.L_173:
        /*0414*/ 	.byte	0x04, 0x11
        /*0416*/ 	.short	(.L_175 - .L_174)
	.align		4
.L_174:
        /*0418*/ 	.word	index@(_ZN10layer_norm22ln_bwd_finalize_kernelINS_22Kernel_traits_finalizeILj1280Ef6__halffS2_fjLb1ELj1024ELj4ENS_18Kernel_traits_baseILj1280EfS2_fS2_fjLj1024EEEEELb1ELb0EEEvNS_9BwdParamsE)
        /*041c*/ 	.word	0x00000000


	//----- nvinfo : EIATTR_REGCOUNT
	.align		4
.L_175:
        /*0420*/ 	.byte	0x04, 0x2f
        /*0422*/ 	.short	(.L_177 - .L_176)
	.align		4
.L_176:
        /*0424*/ 	.word	index@(_ZN10layer_norm13ln_bwd_kernelINS_13Kernel_traitsIf6__halffS2_fjLj1280ELj1ELj4ELj1ELj16ENS_18Kernel_traits_baseILj1280EfS2_fS2_fjLj128EEEEELb1ELb1ELb0ELb1EEEvNS_9BwdParamsE)
        /*0428*/ 	.word	0x000000ff


	//----- nvinfo : EIATTR_FRAME_SIZE
	.align		4
.L_177:
        /*042c*/ 	.byte	0x04, 0x11
        /*042e*/ 	.short	(.L_179 - .L_178)
	.align		4
.L_178:
        /*0430*/ 	.word	index@(_ZN10layer_norm13ln_bwd_kernelINS_13Kernel_traitsIf6__halffS2_fjLj1280ELj1ELj4ELj1ELj16ENS_18Kernel_traits_baseILj1280EfS2_fS2_fjLj128EEEEELb1ELb1ELb0ELb1EEEvNS_9BwdParamsE)
        /*0434*/ 	.word	0x000001a8


	//----- nvinfo : EIATTR_REGCOUNT
	.align		4
.L_179:
        /*0438*/ 	.byte	0x04, 0x2f
        /*043a*/ 	.short	(.L_181 - .L_180)
	.align		4
.L_180:
        /*043c*/ 	.word	index@(_ZN10layer_norm13ln_bwd_kernelINS_13Kernel_traitsIf6__halffS2_fjLj1280ELj1ELj4ELj1ELj16ENS_18Kernel_traits_baseILj1280EfS2_fS2_fjLj128EEEEELb1ELb1ELb0ELb0EEEvNS_9BwdParamsE)
        /*0440*/ 	.word	0x000000ff


	//----- nvinfo : EIATTR_FRAME_SIZE
	.align		4
.L_181:
        /*0444*/ 	.byte	0x04, 0x11
        /*0446*/ 	.short	(.L_183 - .L_182)
	.align		4
.L_182:
        /*0448*/ 	.word	index@(_ZN10layer_norm13ln_bwd_kernelINS_13Kernel_traitsIf6__halffS2_fjLj1280ELj1ELj4ELj1ELj16ENS_18Kernel_traits_baseILj1280EfS2_fS2_fjLj128EEEEELb1ELb1ELb0ELb0EEEvNS_9BwdParamsE)
        /*044c*/ 	.word	0x000001d0


	//----- nvinfo : EIATTR_REGCOUNT
	.align		4
.L_183:
        /*0450*/ 	.byte	0x04, 0x2f
        /*0452*/ 	.short	(.L_185 - .L_184)
	.align		4
.L_184:
        /*0454*/ 	.word	index@(_ZN10layer_norm13ln_bwd_kernelINS_13Kernel_traitsIf6__halffS2_fjLj1280ELj1ELj4ELj1ELj16ENS_18Kernel_traits_baseILj1280EfS2_fS2_fjLj128EEEEELb1ELb0ELb1ELb1EEEvNS_9BwdParamsE)
        /*0458*/ 	.word	0x000000ff


	//----- nvinfo : EIATTR_FRAME_SIZE
	.align		4
.L_185:
        /*045c*/ 	.byte	0x04, 0x11
        /*045e*/ 	.short	(.L_187 - .L_186)
	.align		4
.L_186:
        /*0460*/ 	.word	index@(_ZN10layer_norm13ln_bwd_kernelINS_13Kernel_traitsIf6__halffS2_fjLj1280ELj1ELj4ELj1ELj16ENS_18Kernel_traits_baseILj1280EfS2_fS2_fjLj128EEEEELb1ELb0ELb1ELb1EEEvNS_9BwdParamsE)
        /*0464*/ 	.word	0x00000080


	//----- nvinfo : EIATTR_REGCOUNT
	.align		4
.L_187:
        /*0468*/ 	.byte	0x04, 0x2f
        /*046a*/ 	.short	(.L_189 - .L_188)
	.align		4
.L_188:
        /*046c*/ 	.word	index@(_ZN10layer_norm22ln_bwd_finalize_kernelINS_22Kernel_traits_finalizeILj1280Ef6__halffS2_fjLb0ELj1024ELj4ENS_18Kernel_traits_baseILj1280EfS2_fS2_fjLj1024EEEEELb0ELb1EEEvNS_9BwdParamsE)
        /*0470*/ 	.word	0x0000003f


	//----- nvinfo : EIATTR_FRAME_SIZE
	.align		4
.L_189:
        /*0474*/ 	.byte	0x04, 0x11
        /*0476*/ 	.short	(.L_191 - .L_190)
	.align		4
.L_190:
        /*0478*/ 	.word	index@(_ZN10layer_norm22ln_bwd_finalize_kernelINS_22Kernel_traits_finalizeILj1280Ef6__halffS2_fjLb0ELj1024ELj4ENS_18Kernel_traits_baseILj1280EfS2_fS2_fjLj1024EEEEELb0ELb1EEEvNS_9BwdParamsE)
        /*047c*/ 	.word	0x00000000


	//----- nvinfo : EIATTR_REGCOUNT
	.align		4
.L_191:
        /*0480*/ 	.byte	0x04, 0x2f
        /*0482*/ 	.short	(.L_193 - .L_192)
	.align		4
.L_192:
        /*0484*/ 	.word	index@(_ZN10layer_norm13ln_bwd_kernelINS_13Kernel_traitsIf6__halffS2_fjLj1280ELj1ELj4ELj1ELj16ENS_18Kernel_traits_baseILj1280EfS2_fS2_fjLj128EEEEELb1ELb0ELb1ELb0EEEvNS_9BwdParamsE)
        /*0488*/ 	.word	0x000000ff


	//----- nvinfo : EIATTR_FRAME_SIZE
	.align		4
.L_193:
        /*048c*/ 	.byte	0x04, 0x11
        /*048e*/ 	.short	(.L_195 - .L_194)
	.align		4
.L_194:
        /*0490*/ 	.word	index@(_ZN10layer_norm13ln_bwd_kernelINS_13Kernel_traitsIf6__halffS2_fjLj1280ELj1ELj4ELj1ELj16ENS_18Kernel_traits_baseILj1280EfS2_fS2_fjLj128EEEEELb1ELb0ELb1ELb0EEEvNS_9BwdParamsE)
        /*0494*/ 	.word	0x000000a0


	//----- nvinfo : EIATTR_REGCOUNT
	.align		4
.L_195:
        /*0498*/ 	.byte	0x04, 0x2f
        /*049a*/ 	.short	(.L_197 - .L_196)
	.align		4
.L_196:
        /*049c*/ 	.word	index@(_ZN10layer_norm22ln_bwd_finalize_kernelINS_22Kernel_traits_finalizeILj1280Ef6__halffS2_fjLb0ELj1024ELj4ENS_18Kernel_traits_baseILj1280EfS2_fS2_fjLj1024EEEEELb0ELb0EEEvNS_9BwdParamsE)
        /*04a0*/ 	.word	0x0000003f


	//----- nvinfo : EIATTR_FRAME_SIZE
	.align		4
.L_197:
        /*04a4*/ 	.byte	0x04, 0x11
        /*04a6*/ 	.short	(.L_199 - .L_198)
	.align		4
.L_198:
        /*04a8*/ 	.word	index@(_ZN10layer_norm22ln_bwd_finalize_kernelINS_22Kernel_traits_finalizeILj1280Ef6__halffS2_fjLb0ELj1024ELj4ENS_18Kernel_traits_baseILj1280EfS2_fS2_fjLj1024EEEEELb0ELb0EEEvNS_9BwdParamsE)
        /*04ac*/ 	.word	0x00000000


	//----- nvinfo : EIATTR_REGCOUNT
	.align		4
.L_199:
        /*04b0*/ 	.byte	0x04, 0x2f
        /*04b2*/ 	.short	(.L_201 - .L_200)
	.align		4
.L_200:
        /*04b4*/ 	.word	index@(_ZN10layer_norm13ln_bwd_kernelINS_13Kernel_traitsIf6__halffS2_fjLj1280ELj1ELj4ELj1ELj16ENS_18Kernel_traits_baseILj1280EfS2_fS2_fjLj128EEEEELb1ELb0ELb0ELb1EEEvNS_9BwdParamsE)
        /*04b8*/ 	.word	0x000000ff


	//----- nvinfo : EIATTR_FRAME_SIZE
	.align		4
.L_201:
        /*04bc*/ 	.byte	0x04, 0x11
        /*04be*/ 	.short	(.L_203 - .L_202)
	.align		4
.L_202:
        /*04c0*/ 	.word	index@(_ZN10layer_norm13ln_bwd_kernelINS_13Kernel_traitsIf6__halffS2_fjLj1280ELj1ELj4ELj1ELj16ENS_18Kernel_traits_baseILj1280EfS2_fS2_fjLj128EEEEELb1ELb0ELb0ELb1EEEvNS_9BwdParamsE)
        /*04c4*/ 	.word	0x00000088


	//----- nvinfo : EIATTR_REGCOUNT
	.align		4
.L_203:
        /*04c8*/ 	.byte	0x04, 0x2f
        /*04ca*/ 	.short	(.L_205 - .L_204)
	.align		4
.L_204:
        /*04cc*/ 	.word	index@(_ZN10layer_norm13ln_bwd_kernelINS_13Kernel_traitsIf6__halffS2_fjLj1280ELj1ELj4ELj1ELj16ENS_18Kernel_traits_baseILj1280EfS2_fS2_fjLj128EEEEELb1ELb0ELb0ELb0EEEvNS_9BwdParamsE)
        /*04d0*/ 	.word	0x000000ff


	//----- nvinfo : EIATTR_FRAME_SIZE
	.align		4
.L_205:
        /*04d4*/ 	.byte	0x04, 0x11
        /*04d6*/ 	.short	(.L_207 - .L_206)
	.align		4
.L_206:
        /*04d8*/ 	.word	index@(_ZN10layer_norm13ln_bwd_kernelINS_13Kernel_traitsIf6__halffS2_fjLj1280ELj1ELj4ELj1ELj16ENS_18Kernel_traits_baseILj1280EfS2_fS2_fjLj128EEEEELb1ELb0ELb0ELb0EEEvNS_9BwdParamsE)
        /*04dc*/ 	.word	0x00000078


	//----- nvinfo : EIATTR_REGCOUNT
	.align		4
.L_207:
        /*04e0*/ 	.byte	0x04, 0x2f
        /*04e2*/ 	.short	(.L_209 - .L_208)
	.align		4
.L_208:
        /*04e4*/ 	.word	index@(_ZN10layer_norm13ln_bwd_kernelINS_13Kernel_traitsIf6__halffS2_fjLj1280ELj1ELj4ELj1ELj16ENS_18Kernel_traits_baseILj1280EfS2_fS2_fjLj128EEEEELb0ELb1ELb1ELb1EEEvNS_9BwdParamsE)
        /*04e8*/ 	.word	0x000000ff


	//----- nvinfo : EIATTR_FRAME_SIZE
	.align		4
.L_209:
        /*04ec*/ 	.byte	0x04, 0x11
        /*04ee*/ 	.short	(.L_211 - .L_210)
	.align		4
.L_210:
        /*04f0*/ 	.word	index@(_ZN10layer_norm13ln_bwd_kernelINS_13Kernel_traitsIf6__halffS2_fjLj1280ELj1ELj4ELj1ELj16ENS_18Kernel_traits_baseILj1280EfS2_fS2_fjLj128EEEEELb0ELb1ELb1ELb1EEEvNS_9BwdParamsE)
        /*04f4*/ 	.word	0x000001b0


	//----- nvinfo : EIATTR_REGCOUNT
	.align		4
.L_211:
        /*04f8*/ 	.byte	0x04, 0x2f
        /*04fa*/ 	.short	(.L_213 - .L_212)
	.align		4
.L_212:
        /*04fc*/ 	.word	index@(_ZN10layer_norm13ln_bwd_kernelINS_13Kernel_traitsIf6__halffS2_fjLj1280ELj1ELj4ELj1ELj16ENS_18Kernel_traits_baseILj1280EfS2_fS2_fjLj128EEEEELb0ELb1ELb1ELb0EEEvNS_9BwdParamsE)
        /*0500*/ 	.word	0x000000ff


	//----- nvinfo : EIATTR_FRAME_SIZE
	.align		4
.L_213:
        /*0504*/ 	.byte	0x04, 0x11
        /*0506*/ 	.short	(.L_215 - .L_214)
	.align		4
.L_214:
        /*0508*/ 	.word	index@(_ZN10layer_norm13ln_bwd_kernelINS_13Kernel_traitsIf6__halffS2_fjLj1280ELj1ELj4ELj1ELj16ENS_18Kernel_traits_baseILj1280EfS2_fS2_fjLj128EEEEELb0ELb1ELb1ELb0EEEvNS_9BwdParamsE)
        /*050c*/ 	.word	0x000001c8


	//----- nvinfo : EIATTR_REGCOUNT
	.align		4
.L_215:
        /*0510*/ 	.byte	0x04, 0x2f
        /*0512*/ 	.short	(.L_217 - .L_216)
	.align		4
.L_216:
        /*0514*/ 	.word	index@(_ZN10layer_norm13ln_bwd_kernelINS_13Kernel_traitsIf6__halffS2_fjLj1280ELj1ELj4ELj1ELj16ENS_18Kernel_traits_baseILj1280EfS2_fS2_fjLj128EEEEELb0ELb1ELb0ELb1EEEvNS_9BwdParamsE)
        /*0518*/ 	.word	0x000000ff


	//----- nvinfo : EIATTR_FRAME_SIZE
	.align		4
.L_217:
        /*051c*/ 	.byte	0x04, 0x11
        /*051e*/ 	.short	(.L_219 - .L_218)
	.align		4
.L_218:
        /*0520*/ 	.word	index@(_ZN10layer_norm13ln_bwd_kernelINS_13Kernel_traitsIf6__halffS2_fjLj1280ELj1ELj4ELj1ELj16ENS_18Kernel_traits_baseILj1280EfS2_fS2_fjLj128EEEEELb0ELb1ELb0ELb1EEEvNS_9BwdParamsE)
        /*0524*/ 	.word	0x000001a8


	//----- nvinfo : EIATTR_REGCOUNT
	.align		4
.L_219:
        /*0528*/ 	.byte	0x04, 0x2f
        /*052a*/ 	.short	(.L_221 - .L_220)
	.align		4
.L_220:
        /*052c*/ 	.word	index@(_ZN10layer_norm13ln_bwd_kernelINS_13Kernel_traitsIf6__halffS2_fjLj1280ELj1ELj4ELj1ELj16ENS_18Kernel_traits_baseILj1280EfS2_fS2_fjLj128EEEEELb0ELb1ELb0ELb0EEEvNS_9BwdParamsE)
        /*0530*/ 	.word	0x000000ff


	//----- nvinfo : EIATTR_FRAME_SIZE
	.align		4
.L_221:
        /*0534*/ 	.byte	0x04, 0x11
        /*0536*/ 	.short	(.L_223 - .L_222)
	.align		4
.L_222:
        /*0538*/ 	.word	index@(_ZN10layer_norm13ln_bwd_kernelINS_13Kernel_traitsIf6__halffS2_fjLj1280ELj1ELj4ELj1ELj16ENS_18Kernel_traits_baseILj1280EfS2_fS2_fjLj128EEEEELb0ELb1ELb0ELb0EEEvNS_9BwdParamsE)
        /*053c*/ 	.word	0x000001a8


	//----- nvinfo : EIATTR_REGCOUNT
	.align		4
.L_223:
        /*0540*/ 	.byte	0x04, 0x2f
        /*0542*/ 	.short	(.L_225 - .L_224)
	.align		4
.L_224:
        /*0544*/ 	.word	index@(_ZN10layer_norm13ln_bwd_kernelINS_13Kernel_traitsIf6__halffS2_fjLj1280ELj1ELj4ELj1ELj16ENS_18Kernel_traits_baseILj1280EfS2_fS2_fjLj128EEEEELb0ELb0ELb1ELb1EEEvNS_9BwdParamsE)
        /*0548*/ 	.word	0x000000ff


	//----- nvinfo : EIATTR_FRAME_SIZE
	.align		4
.L_225:
        /*054c*/ 	.byte	0x04, 0x11
        /*054e*/ 	.short	(.L_227 - .L_226)
	.align		4
.L_226:
        /*0550*/ 	.word	index@(_ZN10layer_norm13ln_bwd_kernelINS_13Kernel_traitsIf6__halffS2_fjLj1280ELj1ELj4ELj1ELj16ENS_18Kernel_traits_baseILj1280EfS2_fS2_fjLj128EEEEELb0ELb0ELb1ELb1EEEvNS_9BwdParamsE)
        /*0554*/ 	.word	0x00000050


	//----- nvinfo : EIATTR_REGCOUNT
	.align		4
.L_227:
        /*0558*/ 	.byte	0x04, 0x2f
        /*055a*/ 	.short	(.L_229 - .L_228)
	.align		4
.L_228:
        /*055c*/ 	.word	index@(_ZN10layer_norm13ln_bwd_kernelINS_13Kernel_traitsIf6__halffS2_fjLj1280ELj1ELj4ELj1ELj16ENS_18Kernel_traits_baseILj1280EfS2_fS2_fjLj128EEEEELb0ELb0ELb1ELb0EEEvNS_9BwdParamsE)
        /*0560*/ 	.word	0x000000ff


	//----- nvinfo : EIATTR_FRAME_SIZE
	.align		4
.L_229:
        /*0564*/ 	.byte	0x04, 0x11
        /*0566*/ 	.short	(.L_231 - .L_230)
	.align		4
.L_230:
        /*0568*/ 	.word	index@(_ZN10layer_norm13ln_bwd_kernelINS_13Kernel_traitsIf6__halffS2_fjLj1280ELj1ELj4ELj1ELj16ENS_18Kernel_traits_baseILj1280EfS2_fS2_fjLj128EEEEELb0ELb0ELb1ELb0EEEvNS_9BwdParamsE)
        /*056c*/ 	.word	0x00000070


	//----- nvinfo : EIATTR_REGCOUNT
	.align		4
.L_231:
        /*0570*/ 	.byte	0x04, 0x2f
        /*0572*/ 	.short	(.L_233 - .L_232)
	.align		4
.L_232:
        /*0574*/ 	.word	index@(_ZN10layer_norm13ln_bwd_kernelINS_13Kernel_traitsIf6__halffS2_fjLj1280ELj1ELj4ELj1ELj16ENS_18Kernel_traits_baseILj1280EfS2_fS2_fjLj128EEEEELb0ELb0ELb0ELb1EEEvNS_9BwdParamsE)
        /*0578*/ 	.word	0x000000ff


	//----- nvinfo : EIATTR_FRAME_SIZE
	.align		4
.L_233:
        /*057c*/ 	.byte	0x04, 0x11
        /*057e*/ 	.short	(.L_235 - .L_234)
	.align		4
.L_234:
        /*0580*/ 	.word	index@(_ZN10layer_norm13ln_bwd_kernelINS_13Kernel_traitsIf6__halffS2_fjLj1280ELj1ELj4ELj1ELj16ENS_18Kernel_traits_baseILj1280EfS2_fS2_fjLj128EEEEELb0ELb0ELb0ELb1EEEvNS_9BwdParamsE)
        /*0584*/ 	.word	0x00000020


	//----- nvinfo : EIATTR_REGCOUNT
	.align		4
.L_235:
        /*0588*/ 	.byte	0x04, 0x2f
        /*058a*/ 	.short	(.L_237 - .L_236)
	.align		4
.L_236:
        /*058c*/ 	.word	index@(_ZN10layer_norm13ln_bwd_kernelINS_13Kernel_traitsIf6__halffS2_fjLj1280ELj1ELj4ELj1ELj16ENS_18Kernel_traits_baseILj1280EfS2_fS2_fjLj128EEEEELb0ELb0ELb0ELb0EEEvNS_9BwdParamsE)
        /*0590*/ 	.word	0x000000ff


	//----- nvinfo : EIATTR_FRAME_SIZE
	.align		4
.L_237:
        /*0594*/ 	.byte	0x04, 0x11
        /*0596*/ 	.short	(.L_239 - .L_238)
	.align		4
.L_238:
        /*0598*/ 	.word	index@(_ZN10layer_norm13ln_bwd_kernelINS_13Kernel_traitsIf6__halffS2_fjLj1280ELj1ELj4ELj1ELj16ENS_18Kernel_traits_baseILj1280EfS2_fS2_fjLj128EEEEELb0ELb0ELb0ELb0EEEvNS_9BwdParamsE)
        /*059c*/ 	.word	0x00000050


	//----- nvinfo : EIATTR_REGCOUNT
	.align		4
.L_239:
        /*05a0*/ 	.byte	0x04, 0x2f
        /*05a2*/ 	.short	(.L_241 - .L_240)
	.align		4
.L_240:
        /*05a4*/ 	.word	index@(_ZN10layer_norm13ln_bwd_kernelINS_13Kernel_traitsI6__halfS2_fS2_fjLj1280ELj1ELj4ELj1ELj16ENS_18Kernel_traits_baseILj1280ES2_S2_fS2_fjLj128EEEEELb1ELb1ELb1ELb1EEEvNS_9BwdParamsE)
        /*05a8*/ 	.word	0x000000ff


	//----- nvinfo : EIATTR_FRAME_SIZE
	.align		4
.L_241:
        /*05ac*/ 	.byte	0x04, 0x11
        /*05ae*/ 	.short	(.L_243 - .L_242)
	.align		4
.L_242:
        /*05b0*/ 	.word	index@(_ZN10layer_norm13ln_bwd_kernelINS_13Kernel_traitsI6__halfS2_fS2_fjLj1280ELj1ELj4ELj1ELj16ENS_18Kernel_traits_baseILj1280ES2_S2_fS2_fjLj128EEEEELb1ELb1ELb1ELb1EEEvNS_9BwdParamsE)
        /*05b4*/ 	.word	0x00000120


	//----- nvinfo : EIATTR_REGCOUNT
	.align		4
.L_243:
        /*05b8*/ 	.byte	0x04, 0x2f
        /*05ba*/ 	.short	(.L_245 - .L_244)
	.align		4
.L_244:
        /*05bc*/ 	.word	index@(_ZN10layer_norm22ln_bwd_finalize_kernelINS_22Kernel_traits_finalizeILj1280E6__halfS2_fS2_fjLb1ELj1024ELj4ENS_18Kernel_traits_baseILj1280ES2_S2_fS2_fjLj1024EEEEELb1ELb1EEEvNS_9BwdParamsE)
        /*05c0*/ 	.word	0x00000020


	//----- nvinfo : EIATTR_FRAME_SIZE
	.align		4
.L_245:
        /*05c4*/ 	.byte	0x04, 0x11
        /*05c6*/ 	.short	(.L_247 - .L_246)
	.align		4
.L_246:
        /*05c8*/ 	.word	index@(_ZN10layer_norm22ln_bwd_finalize_kernelINS_22Kernel_traits_finalizeILj1280E6__halfS2_fS2_fjLb1ELj1024ELj4ENS_18Kernel_traits_baseILj1280ES2_S2_fS2_fjLj1024EEEEELb1ELb1EEEvNS_9BwdParamsE)
        /*05cc*/ 	.word	0x00000000


	//----- nvinfo : EIATTR_REGCOUNT
	.align		4
.L_247:
        /*05d0*/ 	.byte	0x04, 0x2f
        /*05d2*/ 	.short	(.L_249 - .L_248)
	.align		4
.L_248:
        /*05d4*/ 	.word	index@(_ZN10layer_norm13ln_bwd_kernelINS_13Kernel_traitsI6__halfS2_fS2_fjLj1280ELj1ELj4ELj1ELj16ENS_18Kernel_traits_baseILj1280ES2_S2_fS2_fjLj128EEEEELb1ELb1ELb1ELb0EEEvNS_9BwdParamsE)
        /*05d8*/ 	.word	0x000000ff


	//----- nvinfo : EIATTR_FRAME_SIZE
	.align		4
.L_249:
        /*05dc*/ 	.byte	0x04, 0x11
        /*05de*/ 	.short	(.L_251 - .L_250)
	.align		4
.L_250:
        /*05e0*/ 	.word	index@(_ZN10layer_norm13ln_bwd_kernelINS_13Kernel_traitsI6__halfS2_fS2_fjLj1280ELj1ELj4ELj1ELj16ENS_18Kernel_traits_baseILj1280ES2_S2_fS2_fjLj128EEEEELb1ELb1ELb1ELb0EEEvNS_9BwdParamsE)
        /*05e4*/ 	.word	0x00000148


	//----- nvinfo : EIATTR_REGCOUNT
	.align		4
.L_251:
        /*05e8*/ 	.byte	0x04, 0x2f
        /*05ea*/ 	.short	(.L_253 - .L_252)
	.align		4
.L_252:
        /*05ec*/ 	.word	index@(_ZN10layer_norm22ln_bwd_finalize_kernelINS_22Kernel_traits_finalizeILj1280E6__halfS2_fS2_fjLb1ELj1024ELj4ENS_18Kernel_traits_baseILj1280ES2_S2_fS2_fjLj1024EEEEELb1ELb0EEEvNS_9BwdParamsE)
        /*05f0*/ 	.word	0x00000020


	//----- nvinfo : EIATTR_FRAME_SIZE
	.align		4
.L_253:
        /*05f4*/ 	.byte	0x04, 0x11
        /*05f6*/ 	.short	(.L_255 - .L_254)
	.align		4
.L_254:
        /*05f8*/ 	.word	index@(_ZN10layer_norm22ln_bwd_finalize_kernelINS_22Kernel_traits_finalizeILj1280E6__halfS2_fS2_fjLb1ELj1024ELj4ENS_18Kernel_traits_baseILj1280ES2_S2_fS2_fjLj1024EEEEELb1ELb0EEEvNS_9BwdParamsE)
        /*05fc*/ 	.word	0x00000000


	//----- nvinfo : EIATTR_REGCOUNT
	.align		4
.L_255:
        /*0600*/ 	.byte	0x04, 0x2f
        /*0602*/ 	.short	(.L_257 - .L_256)
	.align		4
.L_256:
        /*0604*/ 	.word	index@(_ZN10layer_norm13ln_bwd_kernelINS_13Kernel_traitsI6__halfS2_fS2_fjLj1280ELj1ELj4ELj1ELj16ENS_18Kernel_traits_baseILj1280ES2_S2_fS2_fjLj128EEEEELb1ELb1ELb0ELb1EEEvNS_9BwdParamsE)
        /*0608*/ 	.word	0x000000ff


	//----- nvinfo : EIATTR_FRAME_SIZE
	.align		4
.L_257:
        /*060c*/ 	.byte	0x04, 0x11
        /*060e*/ 	.short	(.L_259 - .L_258)
	.align		4
.L_258:
        /*0610*/ 	.word	index@(_ZN10layer_norm13ln_bwd_kernelINS_13Kernel_traitsI6__halfS2_fS2_fjLj1280ELj1ELj4ELj1ELj16ENS_18Kernel_traits_baseILj1280ES2_S2_fS2_fjLj128EEEEELb1ELb1ELb0ELb1EEEvNS_9BwdParamsE)
        /*0614*/ 	.word	0x00000198


	//----- nvinfo : EIATTR_REGCOUNT
	.align		4
.L_259:
        /*0618*/ 	.byte	0x04, 0x2f
        /*061a*/ 	.short	(.L_261 - .L_260)
	.align		4
.L_260:
        /*061c*/ 	.word	index@(_ZN10layer_norm13ln_bwd_kernelINS_13Kernel_traitsI6__halfS2_fS2_fjLj1280ELj1ELj4ELj1ELj16ENS_18Kernel_traits_baseILj1280ES2_S2_fS2_fjLj128EEEEELb1ELb1ELb0ELb0EEEvNS_9BwdParamsE)
        /*0620*/ 	.word	0x000000ff


	//----- nvinfo : EIATTR_FRAME_SIZE
	.align		4
.L_261:
        /*0624*/ 	.byte	0x04, 0x11
        /*0626*/ 	.short	(.L_263 - .L_262)
	.align		4
.L_262:
        /*0628*/ 	.word	index@(_ZN10layer_norm13ln_bwd_kernelINS_13Kernel_traitsI6__halfS2_fS2_fjLj1280ELj1ELj4ELj1ELj16ENS_18Kernel_traits_baseILj1280ES2_S2_fS2_fjLj128EEEEELb1ELb1ELb0ELb0EEEvNS_9BwdParamsE)
        /*062c*/ 	.word	0x00000118


	//----- nvinfo : EIATTR_REGCOUNT
	.align		4
.L_263:
        /*0630*/ 	.byte	0x04, 0x2f
        /*0632*/ 	.short	(.L_265 - .L_264)
	.align		4
.L_264:
        /*0634*/ 	.word	index@(_ZN10layer_norm13ln_bwd_kernelINS_13Kernel_traitsI6__halfS2_fS2_fjLj1280ELj1ELj4ELj1ELj16ENS_18Kernel_traits_baseILj1280ES2_S2_fS2_fjLj128EEEEELb1ELb0ELb1ELb1EEEvNS_9BwdParamsE)
        /*0638*/ 	.word	0x000000ff


	//----- nvinfo : EIATTR_FRAME_SIZE
	.align		4
.L_265:
        /*063c*/ 	.byte	0x04, 0x11
        /*063e*/ 	.short	(.L_267 - .L_266)
	.align		4
.L_266:
        /*0640*/ 	.word	index@(_ZN10layer_norm13ln_bwd_kernelINS_13Kernel_traitsI6__halfS2_fS2_fjLj1280ELj1ELj4ELj1ELj16ENS_18Kernel_traits_baseILj1280ES2_S2_fS2_fjLj128EEEEELb1ELb0ELb1ELb1EEEvNS_9BwdParamsE)
        /*0644*/ 	.word	0x00000018


	//----- nvinfo : EIATTR_REGCOUNT
	.align		4
.L_267:
        /*0648*/ 	.byte	0x04, 0x2f
        /*064a*/ 	.short	(.L_269 - .L_268)
	.align		4
.L_268:
        /*064c*/ 	.word	index@(_ZN10layer_norm22ln_bwd_finalize_kernelINS_22Kernel_traits_finalizeILj1280E6__halfS2_fS2_fjLb0ELj1024ELj4ENS_18Kernel_traits_baseILj1280ES2_S2_fS2_fjLj1024EEEEELb0ELb1EEEvNS_9BwdParamsE)
        /*0650*/ 	.word	0x0000003f


	//----- nvinfo : EIATTR_FRAME_SIZE
	.align		4
.L_269:
        /*0654*/ 	.byte	0x04, 0x11
        /*0656*/ 	.short	(.L_271 - .L_270)
	.align		4
.L_270:
        /*0658*/ 	.word	index@(_ZN10layer_norm22ln_bwd_finalize_kernelINS_22Kernel_traits_finalizeILj1280E6__halfS2_fS2_fjLb0ELj1024ELj4ENS_18Kernel_traits_baseILj1280ES2_S2_fS2_fjLj1024EEEEELb0ELb1EEEvNS_9BwdParamsE)
        /*065c*/ 	.word	0x00000000


	//----- nvinfo : EIATTR_REGCOUNT
	.align		4
.L_271:
        /*0660*/ 	.byte	0x04, 0x2f
        /*0662*/ 	.short	(.L_273 - .L_272)
	.align		4
.L_272:
        /*0664*/ 	.word	index@(_ZN10layer_norm13ln_bwd_kernelINS_13Kernel_traitsI6__halfS2_fS2_fjLj1280ELj1ELj4ELj1ELj16ENS_18Kernel_traits_baseILj1280ES2_S2_fS2_fjLj128EEEEELb1ELb0ELb1ELb0EEEvNS_9BwdParamsE)
        /*0668*/ 	.word	0x000000ff


	//----- nvinfo : EIATTR_FRAME_SIZE
	.align		4
.L_273:
        /*066c*/ 	.byte	0x04, 0x11
        /*066e*/ 	.short	(.L_275 - .L_274)
	.align		4
.L_274:
        /*0670*/ 	.word	index@(_ZN10layer_norm13ln_bwd_kernelINS_13Kernel_traitsI6__halfS2_fS2_fjLj1280ELj1ELj4ELj1ELj16ENS_18Kernel_traits_baseILj1280ES2_S2_fS2_fjLj128EEEEELb1ELb0ELb1ELb0EEEvNS_9BwdParamsE)
        /*0674*/ 	.word	0x00000048


	//----- nvinfo : EIATTR_REGCOUNT
	.align		4
.L_275:
        /*0678*/ 	.byte	0x04, 0x2f
        /*067a*/ 	.short	(.L_277 - .L_276)
	.align		4
.L_276:
        /*067c*/ 	.word	index@(_ZN10layer_norm22ln_bwd_finalize_kernelINS_22Kernel_traits_finalizeILj1280E6__halfS2_fS2_fjLb0ELj1024ELj4ENS_18Kernel_traits_baseILj1280ES2_S2_fS2_fjLj1024EEEEELb0ELb0EEEvNS_9BwdParamsE)
        /*0680*/ 	.word	0x0000003f


	//----- nvinfo : EIATTR_FRAME_SIZE
	.align		4
.L_277:
        /*0684*/ 	.byte	0x04, 0x11
        /*0686*/ 	.short	(.L_279 - .L_278)
	.align		4
.L_278:
        /*0688*/ 	.word	index@(_ZN10layer_norm22ln_bwd_finalize_kernelINS_22Kernel_traits_finalizeILj1280E6__halfS2_fS2_fjLb0ELj1024ELj4ENS_18Kernel_traits_baseILj1280ES2_S2_fS2_fjLj1024EEEEELb0ELb0EEEvNS_9BwdParamsE)
        /*068c*/ 	.word	0x00000000


	//----- nvinfo : EIATTR_REGCOUNT
	.align		4
.L_279:
        /*0690*/ 	.byte	0x04, 0x2f
        /*0692*/ 	.short	(.L_281 - .L_280)
	.align		4
.L_280:
        /*0694*/ 	.word	index@(_ZN10layer_norm13ln_bwd_kernelINS_13Kernel_traitsI6__halfS2_fS2_fjLj1280ELj1ELj4ELj1ELj16ENS_18Kernel_traits_baseILj1280ES2_S2_fS2_fjLj128EEEEELb1ELb0ELb0ELb1EEEvNS_9BwdParamsE)
        /*0698*/ 	.word	0x000000ff


	//----- nvinfo : EIATTR_FRAME_SIZE
	.align		4
.L_281:
        /*069c*/ 	.byte	0x04, 0x11
        /*069e*/ 	.short	(.L_283 - .L_282)
	.align		4
.L_282:
        /*06a0*/ 	.word	index@(_ZN10layer_norm13ln_bwd_kernelINS_13Kernel_traitsI6__halfS2_fS2_fjLj1280ELj1ELj4ELj1ELj16ENS_18Kernel_traits_baseILj1280ES2_S2_fS2_fjLj128EEEEELb1ELb0ELb0ELb1EEEvNS_9BwdParamsE)
        /*06a4*/ 	.word	0x00000050


	//----- nvinfo : EIATTR_REGCOUNT
	.align		4
.L_283:
        /*06a8*/ 	.byte	0x04, 0x2f
        /*06aa*/ 	.short	(.L_285 - .L_284)
	.align		4
.L_284:
        /*06ac*/ 	.word	index@(_ZN10layer_norm13ln_bwd_kernelINS_13Kernel_traitsI6__halfS2_fS2_fjLj1280ELj1ELj4ELj1ELj16ENS_18Kernel_traits_baseILj1280ES2_S2_fS2_fjLj128EEEEELb1ELb0ELb0ELb0EEEvNS_9BwdParamsE)
        /*06b0*/ 	.word	0x000000ff


	//----- nvinfo : EIATTR_FRAME_SIZE
	.align		4
.L_285:
        /*06b4*/ 	.byte	0x04, 0x11
        /*06b6*/ 	.short	(.L_287 - .L_286)
	.align		4
.L_286:
        /*06b8*/ 	.word	index@(_ZN10layer_norm13ln_bwd_kernelINS_13Kernel_traitsI6__halfS2_fS2_fjLj1280ELj1ELj4ELj1ELj16ENS_18Kernel_traits_baseILj1280ES2_S2_fS2_fjLj128EEEEELb1ELb0ELb0ELb0EEEvNS_9BwdParamsE)
        /*06bc*/ 	.word	0x00000028


	//----- nvinfo : EIATTR_REGCOUNT
	.align		4
.L_287:
        /*06c0*/ 	.byte	0x04, 0x2f
        /*06c2*/ 	.short	(.L_289 - .L_288)
	.align		4
.L_288:
        /*06c4*/ 	.word	index@(_ZN10layer_norm13ln_bwd_kernelINS_13Kernel_traitsI6__halfS2_fS2_fjLj1280ELj1ELj4ELj1ELj16ENS_18Kernel_traits_baseILj1280ES2_S2_fS2_fjLj128EEEEELb0ELb1ELb1ELb1EEEvNS_9BwdParamsE)
        /*06c8*/ 	.word	0x000000ff


	//----- nvinfo : EIATTR_FRAME_SIZE
	.align		4
.L_289:
        /*06cc*/ 	.byte	0x04, 0x11
        /*06ce*/ 	.short	(.L_291 - .L_290)
	.align		4
.L_290:
        /*06d0*/ 	.word	index@(_ZN10layer_norm13ln_bwd_kernelINS_13Kernel_traitsI6__halfS2_fS2_fjLj1280ELj1ELj4ELj1ELj16ENS_18Kernel_traits_baseILj1280ES2_S2_fS2_fjLj128EEEEELb0ELb1ELb1ELb1EEEvNS_9BwdParamsE)
        /*06d4*/ 	.word	0x000000e8


	//----- nvinfo : EIATTR_REGCOUNT
	.align		4
.L_291:
        /*06d8*/ 	.byte	0x04, 0x2f
        /*06da*/ 	.short	(.L_293 - .L_292)
	.align		4
.L_292:
        /*06dc*/ 	.word	index@(_ZN10layer_norm13ln_bwd_kernelINS_13Kernel_traitsI6__halfS2_fS2_fjLj1280ELj1ELj4ELj1ELj16ENS_18Kernel_traits_baseILj1280ES2_S2_fS2_fjLj128EEEEELb0ELb1ELb1ELb0EEEvNS_9BwdParamsE)
        /*06e0*/ 	.word	0x000000ff


	//----- nvinfo : EIATTR_FRAME_SIZE
	.align		4
.L_293:
        /*06e4*/ 	.byte	0x04, 0x11
        /*06e6*/ 	.short	(.L_295 - .L_294)
	.align		4
.L_294:
        /*06e8*/ 	.word	index@(_ZN10layer_norm13ln_bwd_kernelINS_13Kernel_traitsI6__halfS2_fS2_fjLj1280ELj1ELj4ELj1ELj16ENS_18Kernel_traits_baseILj1280ES2_S2_fS2_fjLj128EEEEELb0ELb1ELb1ELb0EEEvNS_9BwdParamsE)
        /*06ec*/ 	.word	0x00000120


	//----- nvinfo : EIATTR_REGCOUNT
	.align		4
.L_295:
        /*06f0*/ 	.byte	0x04, 0x2f
        /*06f2*/ 	.short	(.L_297 - .L_296)
	.align		4
.L_296:
        /*06f4*/ 	.word	index@(_ZN10layer_norm13ln_bwd_kernelINS_13Kernel_traitsI6__halfS2_fS2_fjLj1280ELj1ELj4ELj1ELj16ENS_18Kernel_traits_baseILj1280ES2_S2_fS2_fjLj128EEEEELb0ELb1ELb0ELb1EEEvNS_9BwdParamsE)
        /*06f8*/ 	.word	0x000000ff


	//----- nvinfo : EIATTR_FRAME_SIZE
	.align		4
.L_297:
        /*06fc*/ 	.byte	0x04, 0x11
        /*06fe*/ 	.short	(.L_299 - .L_298)
	.align		4
.L_298:
        /*0700*/ 	.word	index@(_ZN10layer_norm13ln_bwd_kernelINS_13Kernel_traitsI6__halfS2_fS2_fjLj1280ELj1ELj4ELj1ELj16ENS_18Kernel_traits_baseILj1280ES2_S2_fS2_fjLj128EEEEELb0ELb1ELb0ELb1EEEvNS_9BwdParamsE)
        /*0704*/ 	.word	0x00000148


	//----- nvinfo : EIATTR_REGCOUNT
	.align		4
.L_299:
        /*0708*/ 	.byte	0x04, 0x2f
        /*070a*/ 	.short	(.L_301 - .L_300)
	.align		4
.L_300:
        /*070c*/ 	.word	index@(_ZN10layer_norm13ln_bwd_kernelINS_13Kernel_traitsI6__halfS2_fS2_fjLj1280ELj1ELj4ELj1ELj16ENS_18Kernel_traits_baseILj1280ES2_S2_fS2_fjLj128EEEEELb0ELb1ELb0ELb0EEEvNS_9BwdParamsE)
        /*0710*/ 	.word	0x000000ff


	//----- nvinfo : EIATTR_FRAME_SIZE
	.align		4
.L_301:
        /*0714*/ 	.byte	0x04, 0x11
        /*0716*/ 	.short	(.L_303 - .L_302)
	.align		4
.L_302:
        /*0718*/ 	.word	index@(_ZN10layer_norm13ln_bwd_kernelINS_13Kernel_traitsI6__halfS2_fS2_fjLj1280ELj1ELj4ELj1ELj16ENS_18Kernel_traits_baseILj1280ES2_S2_fS2_fjLj128EEEEELb0ELb1ELb0ELb0EEEvNS_9BwdParamsE)
        /*071c*/ 	.word	0x000000f0


	//----- nvinfo : EIATTR_REGCOUNT
	.align		4
.L_303:
        /*0720*/ 	.byte	0x04, 0x2f
        /*0722*/ 	.short	(.L_305 - .L_304)
	.align		4
.L_304:
        /*0724*/ 	.word	index@(_ZN10layer_norm13ln_bwd_kernelINS_13Kernel_traitsI6__halfS2_fS2_fjLj1280ELj1ELj4ELj1ELj16ENS_18Kernel_traits_baseILj1280ES2_S2_fS2_fjLj128EEEEELb0ELb0ELb1ELb1EEEvNS_9BwdParamsE)
        /*0728*/ 	.word	0x000000ff


	//----- nvinfo : EIATTR_FRAME_SIZE
	.align		4
.L_305:
        /*072c*/ 	.byte	0x04, 0x11
        /*072e*/ 	.short	(.L_307 - .L_306)
	.align		4
.L_306:
        /*0730*/ 	.word	index@(_ZN10layer_norm13ln_bwd_kernelINS_13Kernel_traitsI6__halfS2_fS2_fjLj1280ELj1ELj4ELj1ELj16ENS_18Kernel_traits_baseILj1280ES2_S2_fS2_fjLj128EEEEELb0ELb0ELb1ELb1EEEvNS_9BwdParamsE)
        /*0734*/ 	.word	0x00000000


	//----- nvinfo : EIATTR_REGCOUNT
	.align		4
.L_307:
        /*0738*/ 	.byte	0x04, 0x2f
        /*073a*/ 	.short	(.L_309 - .L_308)
	.align		4
.L_308:
        /*073c*/ 	.word	index@(_ZN10layer_norm13ln_bwd_kernelINS_13Kernel_traitsI6__halfS2_fS2_fjLj1280ELj1ELj4ELj1ELj16ENS_18Kernel_traits_baseILj1280ES2_S2_fS2_fjLj128EEEEELb0ELb0ELb1ELb0EEEvNS_9BwdParamsE)
        /*0740*/ 	.word	0x000000ff


	//----- nvinfo : EIATTR_FRAME_SIZE
	.align		4
.L_309:
        /*0744*/ 	.byte	0x04, 0x11
        /*0746*/ 	.short	(.L_311 - .L_310)
	.align		4
.L_310:
        /*0748*/ 	.word	index@(_ZN10layer_norm13ln_bwd_kernelINS_13Kernel_traitsI6__halfS2_fS2_fjLj1280ELj1ELj4ELj1ELj16ENS_18Kernel_traits_baseILj1280ES2_S2_fS2_fjLj128EEEEELb0ELb0ELb1ELb0EEEvNS_9BwdParamsE)
        /*074c*/ 	.word	0x00000018


	//----- nvinfo : EIATTR_REGCOUNT
	.align		4
.L_311:
        /*0750*/ 	.byte	0x04, 0x2f
        /*0752*/ 	.short	(.L_313 - .L_312)
	.align		4
.L_312:
        /*0754*/ 	.word	index@(_ZN10layer_norm13ln_bwd_kernelINS_13Kernel_traitsI6__halfS2_fS2_fjLj1280ELj1ELj4ELj1ELj16ENS_18Kernel_traits_baseILj1280ES2_S2_fS2_fjLj128EEEEELb0ELb0ELb0ELb1EEEvNS_9BwdParamsE)
        /*0758*/ 	.word	0x000000ff


	//----- nvinfo : EIATTR_FRAME_SIZE
	.align		4
.L_313:
        /*075c*/ 	.byte	0x04, 0x11
        /*075e*/ 	.short	(.L_315 - .L_314)
	.align		4
.L_314:
        /*0760*/ 	.word	index@(_ZN10layer_norm13ln_bwd_kernelINS_13Kernel_traitsI6__halfS2_fS2_fjLj1280ELj1ELj4ELj1ELj16ENS_18Kernel_traits_baseILj1280ES2_S2_fS2_fjLj128EEEEELb0ELb0ELb0ELb1EEEvNS_9BwdParamsE)
        /*0764*/ 	.word	0x00000020


	//----- nvinfo : EIATTR_REGCOUNT
	.align		4
.L_315:
        /*0768*/ 	.byte	0x04, 0x2f
        /*076a*/ 	.short	(.L_317 - .L_316)
	.align		4
.L_316:
        /*076c*/ 	.word	index@(_ZN10layer_norm13ln_bwd_kernelINS_13Kernel_traitsI6__halfS2_fS2_fjLj1280ELj1ELj4ELj1ELj16ENS_18Kernel_traits_baseILj1280ES2_S2_fS2_fjLj128EEEEELb0ELb0ELb0ELb0EEEvNS_9BwdParamsE)
        /*0770*/ 	.word	0x000000ff


	//----- nvinfo : EIATTR_FRAME_SIZE
	.align		4
.L_317:
        /*0774*/ 	.byte	0x04, 0x11
        /*0776*/ 	.short	(.L_319 - .L_318)
	.align		4
.L_318:
        /*0778*/ 	.word	index@(_ZN10layer_norm13ln_bwd_kernelINS_13Kernel_traitsI6__halfS2_fS2_fjLj1280ELj1ELj4ELj1ELj16ENS_18Kernel_traits_baseILj1280ES2_S2_fS2_fjLj128EEEEELb0ELb0ELb0ELb0EEEvNS_9BwdParamsE)
        /*077c*/ 	.word	0x00000000


	//----- nvinfo : EIATTR_REGCOUNT
	.align		4
.L_319:
        /*0780*/ 	.byte	0x04, 0x2f
        /*0782*/ 	.short	(.L_321 - .L_320)
	.align		4
.L_320:
        /*0784*/ 	.word	index@(_ZN10layer_norm13ln_bwd_kernelINS_13Kernel_traitsIf6__halfS2_S2_fjLj1280ELj1ELj4ELj1ELj16ENS_18Kernel_traits_baseILj1280EfS2_S2_S2_fjLj128EEEEELb1ELb1ELb1ELb1EEEvNS_9BwdParamsE)
        /*0788*/ 	.word	0x000000ff


	//----- nvinfo : EIATTR_FRAME_SIZE
	.align		4
.L_321:
        /*078c*/ 	.byte	0x04, 0x11
        /*078e*/ 	.short	(.L_323 - .L_322)
	.align		4
.L_322:
        /*0790*/ 	.word	index@(_ZN10layer_norm13ln_bwd_kernelINS_13Kernel_traitsIf6__halfS2_S2_fjLj1280ELj1ELj4ELj1ELj16ENS_18Kernel_traits_baseILj1280EfS2_S2_S2_fjLj128EEEEELb1ELb1ELb1ELb1EEEvNS_9BwdParamsE)
        /*0794*/ 	.word	0x00000198


	//----- nvinfo : EIATTR_REGCOUNT
	.align		4
.L_323:
        /*0798*/ 	.byte	0x04, 0x2f
        /*079a*/ 	.short	(.L_325 - .L_324)
	.align		4
.L_324:
        /*079c*/ 	.word	index@(_ZN10layer_norm22ln_bwd_finalize_kernelINS_22Kernel_traits_finalizeILj1280Ef6__halfS2_S2_fjLb1ELj1024ELj4ENS_18Kernel_traits_baseILj1280EfS2_S2_S2_fjLj1024EEEEELb1ELb1EEEvNS_9BwdParamsE)
        /*07a0*/ 	.word	0x00000020


	//----- nvinfo : EIATTR_FRAME_SIZE
	.align		4
.L_325:
        /*07a4*/ 	.byte	0x04, 0x11
        /*07a6*/ 	.short	(.L_327 - .L_326)
	.align		4
.L_326:
        /*07a8*/ 	.word	index@(_ZN10layer_norm22ln_bwd_finalize_kernelINS_22Kernel_traits_finalizeILj1280Ef6__halfS2_S2_fjLb1ELj1024ELj4ENS_18Kernel_traits_baseILj1280EfS2_S2_S2_fjLj1024EEEEELb1ELb1EEEvNS_9BwdParamsE)
        /*07ac*/ 	.word	0x00000000


	//----- nvinfo : EIATTR_REGCOUNT
	.align		4
.L_327:
        /*07b0*/ 	.byte	0x04, 0x2f
        /*07b2*/ 	.short	(.L_329 - .L_328)
	.align		4
.L_328:
        /*07b4*/ 	.word	index@(_ZN10layer_norm13ln_bwd_kernelINS_13Kernel_traitsIf6__halfS2_S2_fjLj1280ELj1ELj4ELj1ELj16ENS_18Kernel_traits_baseILj1280EfS2_S2_S2_fjLj128EEEEELb1ELb1ELb1ELb0EEEvNS_9BwdParamsE)
        /*07b8*/ 	.word	0x000000ff


	//----- nvinfo : EIATTR_FRAME_SIZE
	.align		4
.L_329:
        /*07bc*/ 	.byte	0x04, 0x11
        /*07be*/ 	.short	(.L_331 - .L_330)
	.align		4
.L_330:
        /*07c0*/ 	.word	index@(_ZN10layer_norm13ln_bwd_kernelINS_13Kernel_traitsIf6__halfS2_S2_fjLj1280ELj1ELj4ELj1ELj16ENS_18Kernel_traits_baseILj1280EfS2_S2_S2_fjLj128EEEEELb1ELb1ELb1ELb0EEEvNS_9BwdParamsE)
        /*07c4*/ 	.word	0x00000188


	//----- nvinfo : EIATTR_REGCOUNT
	.align		4
.L_331:
        /*07c8*/ 	.byte	0x04, 0x2f
        /*07ca*/ 	.short	(.L_333 - .L_332)
	.align		4
.L_332:
        /*07cc*/ 	.word	index@(_ZN10layer_norm22ln_bwd_finalize_kernelINS_22Kernel_traits_finalizeILj1280Ef6__halfS2_S2_fjLb1ELj1024ELj4ENS_18Kernel_traits_baseILj1280EfS2_S2_S2_fjLj1024EEEEELb1ELb0EEEvNS_9BwdParamsE)
        /*07d0*/ 	.word	0x00000020


	//----- nvinfo : EIATTR_FRAME_SIZE
	.align		4
.L_333:
        /*07d4*/ 	.byte	0x04, 0x11
        /*07d6*/ 	.short	(.L_335 - .L_334)
	.align		4
.L_334:
        /*07d8*/ 	.word	index@(_ZN10layer_norm22ln_bwd_finalize_kernelINS_22Kernel_traits_finalizeILj1280Ef6__halfS2_S2_fjLb1ELj1024ELj4ENS_18Kernel_traits_baseILj1280EfS2_S2_S2_fjLj1024EEEEELb1ELb0EEEvNS_9BwdParamsE)
        /*07dc*/ 	.word	0x00000000


	//----- nvinfo : EIATTR_REGCOUNT
	.align		4
.L_335:
        /*07e0*/ 	.byte	0x04, 0x2f
        /*07e2*/ 	.short	(.L_337 - .L_336)
	.align		4
.L_336:
        /*07e4*/ 	.word	index@(_ZN10layer_norm13ln_bwd_kernelINS_13Kernel_traitsIf6__halfS2_S2_fjLj1280ELj1ELj4ELj1ELj16ENS_18Kernel_traits_baseILj1280EfS2_S2_S2_fjLj128EEEEELb1ELb1ELb0ELb1EEEvNS_9BwdParamsE)
        /*07e8*/ 	.word	0x000000ff


	//----- nvinfo : EIATTR_FRAME_SIZE
	.align		4
.L_337:
        /*07ec*/ 	.byte	0x04, 0x11
        /*07ee*/ 	.short	(.L_339 - .L_338)
	.align		4
.L_338:
        /*07f0*/ 	.word	index@(_ZN10layer_norm13ln_bwd_kernelINS_13Kernel_traitsIf6__halfS2_S2_fjLj1280ELj1ELj4ELj1ELj16ENS_18Kernel_traits_baseILj1280EfS2_S2_S2_fjLj128EEEEELb1ELb1ELb0ELb1EEEvNS_9BwdParamsE)
        /*07f4*/ 	.word	0x00000310


	//----- nvinfo : EIATTR_REGCOUNT
	.align		4
.L_339:
        /*07f8*/ 	.byte	0x04, 0x2f
        /*07fa*/ 	.short	(.L_341 - .L_340)
	.align		4
.L_340:
        /*07fc*/ 	.word	index@(_ZN10layer_norm13ln_bwd_kernelINS_13Kernel_traitsIf6__halfS2_S2_fjLj1280ELj1ELj4ELj1ELj16ENS_18Kernel_traits_baseILj1280EfS2_S2_S2_fjLj128EEEEELb1ELb1ELb0ELb0EEEvNS_9BwdParamsE)
        /*0800*/ 	.word	0x000000ff


	//----- nvinfo : EIATTR_FRAME_SIZE
	.align		4
.L_341:
        /*0804*/ 	.byte	0x04, 0x11
        /*0806*/ 	.short	(.L_343 - .L_342)
	.align		4
.L_342:
        /*0808*/ 	.word	index@(_ZN10layer_norm13ln_bwd_kernelINS_13Kernel_traitsIf6__halfS2_S2_fjLj1280ELj1ELj4ELj1ELj16ENS_18Kernel_traits_baseILj1280EfS2_S2_S2_fjLj128EEEEELb1ELb1ELb0ELb0EEEvNS_9BwdParamsE)
        /*080c*/ 	.word	0x00000160


	//----- nvinfo : EIATTR_REGCOUNT
	.align		4
.L_343:
        /*0810*/ 	.byte	0x04, 0x2f
        /*0812*/ 	.short	(.L_345 - .L_344)
	.align		4
.L_344:
        /*0814*/ 	.word	index@(_ZN10layer_norm13ln_bwd_kernelINS_13Kernel_traitsIf6__halfS2_S2_fjLj1280ELj1ELj4ELj1ELj16ENS_18Kernel_traits_baseILj1280EfS2_S2_S2_fjLj128EEEEELb1ELb0ELb1ELb1EEEvNS_9BwdParamsE)
        /*0818*/ 	.word	0x000000ff


	//----- nvinfo : EIATTR_FRAME_SIZE
	.align		4
.L_345:
        /*081c*/ 	.byte	0x04, 0x11
        /*081e*/ 	.short	(.L_347 - .L_346)
	.align		4
.L_346:
        /*0820*/ 	.word	index@(_ZN10layer_norm13ln_bwd_kernelINS_13Kernel_traitsIf6__halfS2_S2_fjLj1280ELj1ELj4ELj1ELj16ENS_18Kernel_traits_baseILj1280EfS2_S2_S2_fjLj128EEEEELb1ELb0ELb1ELb1EEEvNS_9BwdParamsE)
        /*0824*/ 	.word	0x00000010


	//----- nvinfo : EIATTR_REGCOUNT
	.align		4
.L_347:
        /*0828*/ 	.byte	0x04, 0x2f
        /*082a*/ 	.short	(.L_349 - .L_348)
	.align		4
.L_348:
        /*082c*/ 	.word	index@(_ZN10layer_norm22ln_bwd_finalize_kernelINS_22Kernel_traits_finalizeILj1280Ef6__halfS2_S2_fjLb0ELj1024ELj4ENS_18Kernel_traits_baseILj1280EfS2_S2_S2_fjLj1024EEEEELb0ELb1EEEvNS_9BwdParamsE)
        /*0830*/ 	.word	0x0000003f


	//----- nvinfo : EIATTR_FRAME_SIZE
	.align		4
.L_349:
        /*0834*/ 	.byte	0x04, 0x11
        /*0836*/ 	.short	(.L_351 - .L_350)
	.align		4
.L_350:
        /*0838*/ 	.word	index@(_ZN10layer_norm22ln_bwd_finalize_kernelINS_22Kernel_traits_finalizeILj1280Ef6__halfS2_S2_fjLb0ELj1024ELj4ENS_18Kernel_traits_baseILj1280EfS2_S2_S2_fjLj1024EEEEELb0ELb1EEEvNS_9BwdParamsE)
        /*083c*/ 	.word	0x00000000


	//----- nvinfo : EIATTR_REGCOUNT
	.align		4
.L_351:
        /*0840*/ 	.byte	0x04, 0x2f
        /*0842*/ 	.short	(.L_353 - .L_352)
	.align		4
.L_352:
        /*0844*/ 	.word	index@(_ZN10layer_norm13ln_bwd_kernelINS_13Kernel_traitsIf6__halfS2_S2_fjLj1280ELj1ELj4ELj1ELj16ENS_18Kernel_traits_baseILj1280EfS2_S2_S2_fjLj128EEEEELb1ELb0ELb1ELb0EEEvNS_9BwdParamsE)
        /*0848*/ 	.word	0x000000ff


	//----- nvinfo : EIATTR_FRAME_SIZE
	.align		4
.L_353:
        /*084c*/ 	.byte	0x04, 0x11
        /*084e*/ 	.short	(.L_355 - .L_354)
	.align		4
.L_354:
        /*0850*/ 	.word	index@(_ZN10layer_norm13ln_bwd_kernelINS_13Kernel_traitsIf6__halfS2_S2_fjLj1280ELj1ELj4ELj1ELj16ENS_18Kernel_traits_baseILj1280EfS2_S2_S2_fjLj128EEEEELb1ELb0ELb1ELb0EEEvNS_9BwdParamsE)
        /*0854*/ 	.word	0x00000030


	//----- nvinfo : EIATTR_REGCOUNT
	.align		4
.L_355:
        /*0858*/ 	.byte	0x04, 0x2f
        /*085a*/ 	.short	(.L_357 - .L_356)
	.align		4
.L_356:
        /*085c*/ 	.word	index@(_ZN10layer_norm22ln_bwd_finalize_kernelINS_22Kernel_traits_finalizeILj1280Ef6__halfS2_S2_fjLb0ELj1024ELj4ENS_18Kernel_traits_baseILj1280EfS2_S2_S2_fjLj1024EEEEELb0ELb0EEEvNS_9BwdParamsE)
        /*0860*/ 	.word	0x0000003f


	//----- nvinfo : EIATTR_FRAME_SIZE
	.align		4
.L_357:
        /*0864*/ 	.byte	0x04, 0x11
        /*0866*/ 	.short	(.L_359 - .L_358)
	.align		4
.L_358:
        /*0868*/ 	.word	index@(_ZN10layer_norm22ln_bwd_finalize_kernelINS_22Kernel_traits_finalizeILj1280Ef6__halfS2_S2_fjLb0ELj1024ELj4ENS_18Kernel_traits_baseILj1280EfS2_S2_S2_fjLj1024EEEEELb0ELb0EEEvNS_9BwdParamsE)
        /*086c*/ 	.word	0x00000000


	//----- nvinfo : EIATTR_REGCOUNT
	.align		4
.L_359:
        /*0870*/ 	.byte	0x04, 0x2f
        /*0872*/ 	.short	(.L_361 - .L_360)
	.align		4
.L_360:
        /*0874*/ 	.word	index@(_ZN10layer_norm13ln_bwd_kernelINS_13Kernel_traitsIf6__halfS2_S2_fjLj1280ELj1ELj4ELj1ELj16ENS_18Kernel_traits_baseILj1280EfS2_S2_S2_fjLj128EEEEELb1ELb0ELb0ELb1EEEvNS_9BwdParamsE)
        /*0878*/ 	.word	0x000000ff


	//----- nvinfo : EIATTR_FRAME_SIZE
	.align		4
.L_361:
        /*087c*/ 	.byte	0x04, 0x11
        /*087e*/ 	.short	(.L_363 - .L_362)
	.align		4
.L_362:
        /*0880*/ 	.word	index@(_ZN10layer_norm13ln_bwd_kernelINS_13Kernel_traitsIf6__halfS2_S2_fjLj1280ELj1ELj4ELj1ELj16ENS_18Kernel_traits_baseILj1280EfS2_S2_S2_fjLj128EEEEELb1ELb0ELb0ELb1EEEvNS_9BwdParamsE)
        /*0884*/ 	.word	0x00000158


	//----- nvinfo : EIATTR_REGCOUNT
	.align		4
.L_363:
        /*0888*/ 	.byte	0x04, 0x2f
        /*088a*/ 	.short	(.L_365 - .L_364)
	.align		4
.L_364:
        /*088c*/ 	.word	index@(_ZN10layer_norm13ln_bwd_kernelINS_13Kernel_traitsIf6__halfS2_S2_fjLj1280ELj1ELj4ELj1ELj16ENS_18Kernel_traits_baseILj1280EfS2_S2_S2_fjLj128EEEEELb1ELb0ELb0ELb0EEEvNS_9BwdParamsE)
        /*0890*/ 	.word	0x000000ff


	//----- nvinfo : EIATTR_FRAME_SIZE
	.align		4
.L_365:
        /*0894*/ 	.byte	0x04, 0x11
        /*0896*/ 	.short	(.L_367 - .L_366)
	.align		4
.L_366:
        /*0898*/ 	.word	index@(_ZN10layer_norm13ln_bwd_kernelINS_13Kernel_traitsIf6__halfS2_S2_fjLj1280ELj1ELj4ELj1ELj16ENS_18Kernel_traits_baseILj1280EfS2_S2_S2_fjLj128EEEEELb1ELb0ELb0ELb0EEEvNS_9BwdParamsE)
        /*089c*/ 	.word	0x00000008


	//----- nvinfo : EIATTR_REGCOUNT
	.align		4
.L_367:
        /*08a0*/ 	.byte	0x04, 0x2f
        /*08a2*/ 	.short	(.L_369 - .L_368)
	.align		4
.L_368:
        /*08a4*/ 	.word	index@(_ZN10layer_norm13ln_bwd_kernelINS_13Kernel_traitsIf6__halfS2_S2_fjLj1280ELj1ELj4ELj1ELj16ENS_18Kernel_traits_baseILj1280EfS2_S2_S2_fjLj128EEEEELb0ELb1ELb1ELb1EEEvNS_9BwdParamsE)
        /*08a8*/ 	.word	0x000000ff


	//----- nvinfo : EIATTR_FRAME_SIZE
	.align		4
.L_369:
        /*08ac*/ 	.byte	0x04, 0x11
        /*08ae*/ 	.short	(.L_371 - .L_370)
	.align		4
.L_370:
        /*08b0*/ 	.word	index@(_ZN10layer_norm13ln_bwd_kernelINS_13Kernel_traitsIf6__halfS2_S2_fjLj1280ELj1ELj4ELj1ELj16ENS_18Kernel_traits_baseILj1280EfS2_S2_S2_fjLj128EEEEELb0ELb1ELb1ELb1EEEvNS_9BwdParamsE)
        /*08b4*/ 	.word	0x00000158


	//----- nvinfo : EIATTR_REGCOUNT
	.align		4
.L_371:
        /*08b8*/ 	.byte	0x04, 0x2f
        /*08ba*/ 	.short	(.L_373 - .L_372)
	.align		4
.L_372:
        /*08bc*/ 	.word	index@(_ZN10layer_norm13ln_bwd_kernelINS_13Kernel_traitsIf6__halfS2_S2_fjLj1280ELj1ELj4ELj1ELj16ENS_18Kernel_traits_baseILj1280EfS2_S2_S2_fjLj128EEEEELb0ELb1ELb1ELb0EEEvNS_9BwdParamsE)
        /*08c0*/ 	.word	0x000000ff


	//----- nvinfo : EIATTR_FRAME_SIZE
	.align		4
.L_373:
        /*08c4*/ 	.byte	0x04, 0x11
        /*08c6*/ 	.short	(.L_375 - .L_374)
	.align		4
.L_374:
        /*08c8*/ 	.word	index@(_ZN10layer_norm13ln_bwd_kernelINS_13Kernel_traitsIf6__halfS2_S2_fjLj1280ELj1ELj4ELj1ELj16ENS_18Kernel_traits_baseILj1280EfS2_S2_S2_fjLj128EEEEELb0ELb1ELb1ELb0EEEvNS_9BwdParamsE)
        /*08cc*/ 	.word	0x00000150


	//----- nvinfo : EIATTR_REGCOUNT
	.align		4
.L_375:
        /*08d0*/ 	.byte	0x04, 0x2f
        /*08d2*/ 	.short	(.L_377 - .L_376)
	.align		4
.L_376:
        /*08d4*/ 	.word	index@(_ZN10layer_norm13ln_bwd_kernelINS_13Kernel_traitsIf6__halfS2_S2_fjLj1280ELj1ELj4ELj1ELj16ENS_18Kernel_traits_baseILj1280EfS2_S2_S2_fjLj128EEEEELb0ELb1ELb0ELb1EEEvNS_9BwdParamsE)
        /*08d8*/ 	.word	0x000000ff


	//----- nvinfo : EIATTR_FRAME_SIZE
	.align		4
.L_377:
        /*08dc*/ 	.byte	0x04, 0x11
        /*08de*/ 	.short	(.L_379 - .L_378)
	.align		4
.L_378:
        /*08e0*/ 	.word	index@(_ZN10layer_norm13ln_bwd_kernelINS_13Kernel_traitsIf6__halfS2_S2_fjLj1280ELj1ELj4ELj1ELj16ENS_18Kernel_traits_baseILj1280EfS2_S2_S2_fjLj128EEEEELb0ELb1ELb0ELb1EEEvNS_9BwdParamsE)
        /*08e4*/ 	.word	0x000002c8


	//----- nvinfo : EIATTR_REGCOUNT
	.align		4
.L_379:
        /*08e8*/ 	.byte	0x04, 0x2f
        /*08ea*/ 	.short	(.L_381 - .L_380)
	.align		4
.L_380:
        /*08ec*/ 	.word	index@(_ZN10layer_norm13ln_bwd_kernelINS_13Kernel_traitsIf6__halfS2_S2_fjLj1280ELj1ELj4ELj1ELj16ENS_18Kernel_traits_baseILj1280EfS2_S2_S2_fjLj128EEEEELb0ELb1ELb0ELb0EEEvNS_9BwdParamsE)
        /*08f0*/ 	.word	0x000000ff


	//----- nvinfo : EIATTR_FRAME_SIZE
	.align		4
.L_381:
        /*08f4*/ 	.byte	0x04, 0x11
        /*08f6*/ 	.short	(.L_383 - .L_382)
	.align		4
.L_382:
        /*08f8*/ 	.word	index@(_ZN10layer_norm13ln_bwd_kernelINS_13Kernel_traitsIf6__halfS2_S2_fjLj1280ELj1ELj4ELj1ELj16ENS_18Kernel_traits_baseILj1280EfS2_S2_S2_fjLj128EEEEELb0ELb1ELb0ELb0EEEvNS_9BwdParamsE)
        /*08fc*/ 	.word	0x00000130


	//----- nvinfo : EIATTR_REGCOUNT
	.align		4
.L_383:
        /*0900*/ 	.byte	0x04, 0x2f
        /*0902*/ 	.short	(.L_385 - .L_384)
	.align		4
.L_384:
        /*0904*/ 	.word	index@(_ZN10layer_norm13ln_bwd_kernelINS_13Kernel_traitsIf6__halfS2_S2_fjLj1280ELj1ELj4ELj1ELj16ENS_18Kernel_traits_baseILj1280EfS2_S2_S2_fjLj128EEEEELb0ELb0ELb1ELb1EEEvNS_9BwdParamsE)
        /*0908*/ 	.word	0x000000ff


	//----- nvinfo : EIATTR_FRAME_SIZE
	.align		4
.L_385:
        /*090c*/ 	.byte	0x04, 0x11
        /*090e*/ 	.short	(.L_387 - .L_386)
	.align		4
.L_386:
        /*0910*/ 	.word	index@(_ZN10layer_norm13ln_bwd_kernelINS_13Kernel_traitsIf6__halfS2_S2_fjLj1280ELj1ELj4ELj1ELj16ENS_18Kernel_traits_baseILj1280EfS2_S2_S2_fjLj128EEEEELb0ELb0ELb1ELb1EEEvNS_9BwdParamsE)
        /*0914*/ 	.word	0x00000000


	//----- nvinfo : EIATTR_REGCOUNT
	.align		4
.L_387:
        /*0918*/ 	.byte	0x04, 0x2f
        /*091a*/ 	.short	(.L_389 - .L_388)
	.align		4
.L_388:
        /*091c*/ 	.word	index@(_ZN10layer_norm13ln_bwd_kernelINS_13Kernel_traitsIf6__halfS2_S2_fjLj1280ELj1ELj4ELj1ELj16ENS_18Kernel_traits_baseILj1280EfS2_S2_S2_fjLj128EEEEELb0ELb0ELb1ELb0EEEvNS_9BwdParamsE)
        /*0920*/ 	.word	0x000000ff


	//----- nvinfo : EIATTR_FRAME_SIZE
	.align		4
.L_389:
        /*0924*/ 	.byte	0x04, 0x11
        /*0926*/ 	.short	(.L_391 - .L_390)
	.align		4
.L_390:
        /*0928*/ 	.word	index@(_ZN10layer_norm13ln_bwd_kernelINS_13Kernel_traitsIf6__halfS2_S2_fjLj1280ELj1ELj4ELj1ELj16ENS_18Kernel_traits_baseILj1280EfS2_S2_S2_fjLj128EEEEELb0ELb0ELb1ELb0EEEvNS_9BwdParamsE)
        /*092c*/ 	.word	0x00000000


	//----- nvinfo : EIATTR_REGCOUNT
	.align		4
.L_391:
        /*0930*/ 	.byte	0x04, 0x2f
        /*0932*/ 	.short	(.L_393 - .L_392)
	.align		4
.L_392:
        /*0934*/ 	.word	index@(_ZN10layer_norm13ln_bwd_kernelINS_13Kernel_traitsIf6__halfS2_S2_fjLj1280ELj1ELj4ELj1ELj16ENS_18Kernel_traits_baseILj1280EfS2_S2_S2_fjLj128EEEEELb0ELb0ELb0ELb1EEEvNS_9BwdParamsE)
        /*0938*/ 	.word	0x000000ff


	//----- nvinfo : EIATTR_FRAME_SIZE
	.align		4
.L_393:
        /*093c*/ 	.byte	0x04, 0x11
        /*093e*/ 	.short	(.L_395 - .L_394)
	.align		4
.L_394:
        /*0940*/ 	.word	index@(_ZN10layer_norm13ln_bwd_kernelINS_13Kernel_traitsIf6__halfS2_S2_fjLj1280ELj1ELj4ELj1ELj16ENS_18Kernel_traits_baseILj1280EfS2_S2_S2_fjLj128EEEEELb0ELb0ELb0ELb1EEEvNS_9BwdParamsE)
        /*0944*/ 	.word	0x000000f0


	//----- nvinfo : EIATTR_REGCOUNT
	.align		4
.L_395:
        /*0948*/ 	.byte	0x04, 0x2f
        /*094a*/ 	.short	(.L_397 - .L_396)
	.align		4
.L_396:
        /*094c*/ 	.word	index@(_ZN10layer_norm13ln_bwd_kernelINS_13Kernel_traitsIf6__halfS2_S2_fjLj1280ELj1ELj4ELj1ELj16ENS_18Kernel_traits_baseILj1280EfS2_S2_S2_fjLj128EEEEELb0ELb0ELb0ELb0EEEvNS_9BwdParamsE)
        /*0950*/ 	.word	0x000000fe


	//----- nvinfo : EIATTR_FRAME_SIZE
	.align		4
.L_397:
        /*0954*/ 	.byte	0x04, 0x11
        /*0956*/ 	.short	(.L_399 - .L_398)
	.align		4
.L_398:
        /*0958*/ 	.word	index@(_ZN10layer_norm13ln_bwd_kernelINS_13Kernel_traitsIf6__halfS2_S2_fjLj1280ELj1ELj4ELj1ELj16ENS_18Kernel_traits_baseILj1280EfS2_S2_S2_fjLj128EEEEELb0ELb0ELb0ELb0EEEvNS_9BwdParamsE)
        /*095c*/ 	.word	0x00000000


	//----- nvinfo : EIATTR_REGCOUNT
	.align		4
.L_399:
        /*0960*/ 	.byte	0x04, 0x2f
        /*0962*/ 	.short	(.L_401 - .L_400)
	.align		4
.L_400:
        /*0964*/ 	.word	index@(_ZN10layer_norm13ln_bwd_kernelINS_13Kernel_traitsIf13__nv_bfloat16fS2_fjLj1280ELj1ELj4ELj1ELj16ENS_18Kernel_traits_baseILj1280EfS2_fS2_fjLj128EEEEELb1ELb1ELb1ELb1EEEvNS_9BwdParamsE)
        /*0968*/ 	.word	0x000000ff


	//----- nvinfo : EIATTR_FRAME_SIZE
	.align		4
.L_401:
        /*096c*/ 	.byte	0x04, 0x11
        /*096e*/ 	.short	(.L_403 - .L_402)
	.align		4
.L_402:
        /*0970*/ 	.word	index@(_ZN10layer_norm13ln_bwd_kernelINS_13Kernel_traitsIf13__nv_bfloat16fS2_fjLj1280ELj1ELj4ELj1ELj16ENS_18Kernel_traits_baseILj1280EfS2_fS2_fjLj128EEEEELb1ELb1ELb1ELb1EEEvNS_9BwdParamsE)
        /*0974*/ 	.word	0x000001e0


	//----- nvinfo : EIATTR_REGCOUNT
	.align		4
.L_403:
        /*0978*/ 	.byte	0x04, 0x2f
        /*097a*/ 	.short	(.L_405 - .L_404)
	.align		4
.L_404:
        /*097c*/ 	.word	index@(_ZN10layer_norm22ln_bwd_finalize_kernelINS_22Kernel_traits_finalizeILj1280Ef13__nv_bfloat16fS2_fjLb1ELj1024ELj4ENS_18Kernel_traits_baseILj1280EfS2_fS2_fjLj1024EEEEELb1ELb1EEEvNS_9BwdParamsE)
        /*0980*/ 	.word	0x00000020


	//----- nvinfo : EIATTR_FRAME_SIZE
	.align		4
.L_405:
        /*0984*/ 	.byte	0x04, 0x11
        /*0986*/ 	.short	(.L_407 - .L_406)
	.align		4
.L_406:
        /*0988*/ 	.word	index@(_ZN10layer_norm22ln_bwd_finalize_kernelINS_22Kernel_traits_finalizeILj1280Ef13__nv_bfloat16fS2_fjLb1ELj1024ELj4ENS_18Kernel_traits_baseILj1280EfS2_fS2_fjLj1024EEEEELb1ELb1EEEvNS_9BwdParamsE)
        /*098c*/ 	.word	0x00000000


	//----- nvinfo : EIATTR_REGCOUNT
	.align		4
.L_407:
        /*0990*/ 	.byte	0x04, 0x2f
        /*0992*/ 	.short	(.L_409 - .L_408)
	.align		4
.L_408:
        /*0994*/ 	.word	index@(_ZN10layer_norm13ln_bwd_kernelINS_13Kernel_traitsIf13__nv_bfloat16fS2_fjLj1280ELj1ELj4ELj1ELj16ENS_18Kernel_traits_baseILj1280EfS2_fS2_fjLj128EEEEELb1ELb1ELb1ELb0EEEvNS_9BwdParamsE)
        /*0998*/ 	.word	0x000000ff


	//----- nvinfo : EIATTR_FRAME_SIZE
	.align		4
.L_409:
        /*099c*/ 	.byte	0x04, 0x11
        /*099e*/ 	.short	(.L_411 - .L_410)
	.align		4
.L_410:
        /*09a0*/ 	.word	index@(_ZN10layer_norm13ln_bwd_kernelINS_13Kernel_traitsIf13__nv_bfloat16fS2_fjLj1280ELj1ELj4ELj1ELj16ENS_18Kernel_traits_baseILj1280EfS2_fS2_fjLj128EEEEELb1ELb1ELb1ELb0EEEvNS_9BwdParamsE)
        /*09a4*/ 	.word	0x000001f8


	//----- nvinfo : EIATTR_REGCOUNT
	.align		4
.L_411:
        /*09a8*/ 	.byte	0x04, 0x2f
        /*09aa*/ 	.short	(.L_413 - .L_412)
	.align		4
.L_412:
        /*09ac*/ 	.word	index@(_ZN10layer_norm22ln_bwd_finalize_kernelINS_22Kernel_traits_finalizeILj1280Ef13__nv_bfloat16fS2_fjLb1ELj1024ELj4ENS_18Kernel_traits_baseILj1280EfS2_fS2_fjLj1024EEEEELb1ELb0EEEvNS_9BwdParamsE)
        /*09b0*/ 	.word	0x00000020


	//----- nvinfo : EIATTR_FRAME_SIZE
	.align		4
.L_413:
        /*09b4*/ 	.byte	0x04, 0x11
        /*09b6*/ 	.short	(.L_415 - .L_414)
	.align		4
.L_414:
        /*09b8*/ 	.word	index@(_ZN10layer_norm22ln_bwd_finalize_kernelINS_22Kernel_traits_finalizeILj1280Ef13__nv_bfloat16fS2_fjLb1ELj1024ELj4ENS_18Kernel_traits_baseILj1280EfS2_fS2_fjLj1024EEEEELb1ELb0EEEvNS_9BwdParamsE)
        /*09bc*/ 	.word	0x00000000


	//----- nvinfo : EIATTR_REGCOUNT
	.align		4
.L_415:
        /*09c0*/ 	.byte	0x04, 0x2f
        /*09c2*/ 	.short	(.L_417 - .L_416)
	.align		4
.L_416:
        /*09c4*/ 	.word	index@(_ZN10layer_norm13ln_bwd_kernelINS_13Kernel_traitsIf13__nv_bfloat16fS2_fjLj1280ELj1ELj4ELj1ELj16ENS_18Kernel_traits_baseILj1280EfS2_fS2_fjLj128EEEEELb1ELb1ELb0ELb1EEEvNS_9BwdParamsE)
        /*09c8*/ 	.word	0x000000ff


	//----- nvinfo : EIATTR_FRAME_SIZE
	.align		4
.L_417:
        /*09cc*/ 	.byte	0x04, 0x11
        /*09ce*/ 	.short	(.L_419 - .L_418)
	.align		4
.L_418:
        /*09d0*/ 	.word	index@(_ZN10layer_norm13ln_bwd_kernelINS_13Kernel_traitsIf13__nv_bfloat16fS2_fjLj1280ELj1ELj4ELj1ELj16ENS_18Kernel_traits_baseILj1280EfS2_fS2_fjLj128EEEEELb1ELb1ELb0ELb1EEEvNS_9BwdParamsE)
        /*09d4*/ 	.word	0x000001a8


	//----- nvinfo : EIATTR_REGCOUNT
	.align		4
.L_419:
        /*09d8*/ 	.byte	0x04, 0x2f
        /*09da*/ 	.short	(.L_421 - .L_420)
	.align		4
.L_420:
        /*09dc*/ 	.word	index@(_ZN10layer_norm13ln_bwd_kernelINS_13Kernel_traitsIf13__nv_bfloat16fS2_fjLj1280ELj1ELj4ELj1ELj16ENS_18Kernel_traits_baseILj1280EfS2_fS2_fjLj128EEEEELb1ELb1ELb0ELb0EEEvNS_9BwdParamsE)
        /*09e0*/ 	.word	0x000000ff


	//----- nvinfo : EIATTR_FRAME_SIZE
	.align		4
.L_421:
        /*09e4*/ 	.byte	0x04, 0x11
        /*09e6*/ 	.short	(.L_423 - .L_422)
	.align		4
.L_422:
        /*09e8*/ 	.word	index@(_ZN10layer_norm13ln_bwd_kernelINS_13Kernel_traitsIf13__nv_bfloat16fS2_fjLj1280ELj1ELj4ELj1ELj16ENS_18Kernel_traits_baseILj1280EfS2_fS2_fjLj128EEEEELb1ELb1ELb0ELb0EEEvNS_9BwdParamsE)
        /*09ec*/ 	.word	0x000001c8


	//----- nvinfo : EIATTR_REGCOUNT
	.align		4
.L_423:
        /*09f0*/ 	.byte	0x04, 0x2f
        /*09f2*/ 	.short	(.L_425 - .L_424)
	.align		4
.L_424:
        /*09f4*/ 	.word	index@(_ZN10layer_norm13ln_bwd_kernelINS_13Kernel_traitsIf13__nv_bfloat16fS2_fjLj1280ELj1ELj4ELj1ELj16ENS_18Kernel_traits_baseILj1280EfS2_fS2_fjLj128EEEEELb1ELb0ELb1ELb1EEEvNS_9BwdParamsE)
        /*09f8*/ 	.word	0x000000ff


	//----- nvinfo : EIATTR_FRAME_SIZE
	.align		4
.L_425:
        /*09fc*/ 	.byte	0x04, 0x11
        /*09fe*/ 	.short	(.L_427 - .L_426)
	.align		4
.L_426:
        /*0a00*/ 	.word	index@(_ZN10layer_norm13ln_bwd_kernelINS_13Kernel_traitsIf13__nv_bfloat16fS2_fjLj1280ELj1ELj4ELj1ELj16ENS_18Kernel_traits_baseILj1280EfS2_fS2_fjLj128EEEEELb1ELb0ELb1ELb1EEEvNS_9BwdParamsE)
        /*0a04*/ 	.word	0x00000088


	//----- nvinfo : EIATTR_REGCOUNT
	.align		4
.L_427:
        /*0a08*/ 	.byte	0x04, 0x2f
        /*0a0a*/ 	.short	(.L_429 - .L_428)
	.align		4
.L_428:
        /*0a0c*/ 	.word	index@(_ZN10layer_norm22ln_bwd_finalize_kernelINS_22Kernel_traits_finalizeILj1280Ef13__nv_bfloat16fS2_fjLb0ELj1024ELj4ENS_18Kernel_traits_baseILj1280EfS2_fS2_fjLj1024EEEEELb0ELb1EEEvNS_9BwdParamsE)
        /*0a10*/ 	.word	0x0000003f


	//----- nvinfo : EIATTR_FRAME_SIZE
	.align		4
.L_429:
        /*0a14*/ 	.byte	0x04, 0x11
        /*0a16*/ 	.short	(.L_431 - .L_430)
	.align		4
.L_430:
        /*0a18*/ 	.word	index@(_ZN10layer_norm22ln_bwd_finalize_kernelINS_22Kernel_traits_finalizeILj1280Ef13__nv_bfloat16fS2_fjLb0ELj1024ELj4ENS_18Kernel_traits_baseILj1280EfS2_fS2_fjLj1024EEEEELb0ELb1EEEvNS_9BwdParamsE)
        /*0a1c*/ 	.word	0x00000000


	//----- nvinfo : EIATTR_REGCOUNT
	.align		4
.L_431:
        /*0a20*/ 	.byte	0x04, 0x2f
        /*0a22*/ 	.short	(.L_433 - .L_432)
	.align		4
.L_432:
        /*0a24*/ 	.word	index@(_ZN10layer_norm13ln_bwd_kernelINS_13Kernel_traitsIf13__nv_bfloat16fS2_fjLj1280ELj1ELj4ELj1ELj16ENS_18Kernel_traits_baseILj1280EfS2_fS2_fjLj128EEEEELb1ELb0ELb1ELb0EEEvNS_9BwdParamsE)
        /*0a28*/ 	.word	0x000000ff


	//----- nvinfo : EIATTR_FRAME_SIZE
	.align		4
.L_433:
        /*0a2c*/ 	.byte	0x04, 0x11
        /*0a2e*/ 	.short	(.L_435 - .L_434)
	.align		4
.L_434:
        /*0a30*/ 	.word	index@(_ZN10layer_norm13ln_bwd_kernelINS_13Kernel_traitsIf13__nv_bfloat16fS2_fjLj1280ELj1ELj4ELj1ELj16ENS_18Kernel_traits_baseILj1280EfS2_fS2_fjLj128EEEEELb1ELb0ELb1ELb0EEEvNS_9BwdParamsE)
        /*0a34*/ 	.word	0x000000a0


	//----- nvinfo : EIATTR_REGCOUNT
	.align		4
.L_435:
        /*0a38*/ 	.byte	0x04, 0x2f
        /*0a3a*/ 	.short	(.L_437 - .L_436)
	.align		4
.L_436:
        /*0a3c*/ 	.word	index@(_ZN10layer_norm22ln_bwd_finalize_kernelINS_22Kernel_traits_finalizeILj1280Ef13__nv_bfloat16fS2_fjLb0ELj1024ELj4ENS_18Kernel_traits_baseILj1280EfS2_fS2_fjLj1024EEEEELb0ELb0EEEvNS_9BwdParamsE)
        /*0a40*/ 	.word	0x0000003f


	//----- nvinfo : EIATTR_FRAME_SIZE
	.align		4
.L_437:
        /*0a44*/ 	.byte	0x04, 0x11
        /*0a46*/ 	.short	(.L_439 - .L_438)
	.align		4
.L_438:
        /*0a48*/ 	.word	index@(_ZN10layer_norm22ln_bwd_finalize_kernelINS_22Kernel_traits_finalizeILj1280Ef13__nv_bfloat16fS2_fjLb0ELj1024ELj4ENS_18Kernel_traits_baseILj1280EfS2_fS2_fjLj1024EEEEELb0ELb0EEEvNS_9BwdParamsE)
        /*0a4c*/ 	.word	0x00000000


	//----- nvinfo : EIATTR_REGCOUNT
	.align		4
.L_439:
        /*0a50*/ 	.byte	0x04, 0x2f
        /*0a52*/ 	.short	(.L_441 - .L_440)
	.align		4
.L_440:
        /*0a54*/ 	.word	index@(_ZN10layer_norm13ln_bwd_kernelINS_13Kernel_traitsIf13__nv_bfloat16fS2_fjLj1280ELj1ELj4ELj1ELj16ENS_18Kernel_traits_baseILj1280EfS2_fS2_fjLj128EEEEELb1ELb0ELb0ELb1EEEvNS_9BwdParamsE)
        /*0a58*/ 	.word	0x000000ff


	//----- nvinfo : EIATTR_FRAME_SIZE
	.align		4
.L_441:
        /*0a5c*/ 	.byte	0x04, 0x11
        /*0a5e*/ 	.short	(.L_443 - .L_442)
	.align		4
.L_442:
        /*0a60*/ 	.word	index@(_ZN10layer_norm13ln_bwd_kernelINS_13Kernel_traitsIf13__nv_bfloat16fS2_fjLj1280ELj1ELj4ELj1ELj16ENS_18Kernel_traits_baseILj1280EfS2_fS2_fjLj128EEEEELb1ELb0ELb0ELb1EEEvNS_9BwdParamsE)
        /*0a64*/ 	.word	0x00000068


	//----- nvinfo : EIATTR_REGCOUNT
	.align		4
.L_443:
        /*0a68*/ 	.byte	0x04, 0x2f
        /*0a6a*/ 	.short	(.L_445 - .L_444)
	.align		4
.L_444:
        /*0a6c*/ 	.word	index@(_ZN10layer_norm13ln_bwd_kernelINS_13Kernel_traitsIf13__nv_bfloat16fS2_fjLj1280ELj1ELj4ELj1ELj16ENS_18Kernel_traits_baseILj1280EfS2_fS2_fjLj128EEEEELb1ELb0ELb0ELb0EEEvNS_9BwdParamsE)
        /*0a70*/ 	.word	0x000000ff


	//----- nvinfo : EIATTR_FRAME_SIZE
	.align		4
.L_445:
        /*0a74*/ 	.byte	0x04, 0x11
        /*0a76*/ 	.short	(.L_447 - .L_446)
	.align		4
.L_446:
        /*0a78*/ 	.word	index@(_ZN10layer_norm13ln_bwd_kernelINS_13Kernel_traitsIf13__nv_bfloat16fS2_fjLj1280ELj1ELj4ELj1ELj16ENS_18Kernel_traits_baseILj1280EfS2_fS2_fjLj128EEEEELb1ELb0ELb0ELb0EEEvNS_9BwdParamsE)
        /*0a7c*/ 	.word	0x00000078


	//----- nvinfo : EIATTR_REGCOUNT
	.align		4
.L_447:
        /*0a80*/ 	.byte	0x04, 0x2f
        /*0a82*/ 	.short	(.L_449 - .L_448)
	.align		4
.L_448:
        /*0a84*/ 	.word	index@(_ZN10layer_norm13ln_bwd_kernelINS_13Kernel_traitsIf13__nv_bfloat16fS2_fjLj1280ELj1ELj4ELj1ELj16ENS_18Kernel_traits_baseILj1280EfS2_fS2_fjLj128EEEEELb0ELb1ELb1ELb1EEEvNS_9BwdParamsE)
        /*0a88*/ 	.word	0x000000ff


	//----- nvinfo : EIATTR_FRAME_SIZE
	.align		4
.L_449:
        /*0a8c*/ 	.byte	0x04, 0x11
        /*0a8e*/ 	.short	(.L_451 - .L_450)
	.align		4
.L_450:
        /*0a90*/ 	.word	index@(_ZN10layer_norm13ln_bwd_kernelINS_13Kernel_traitsIf13__nv_bfloat16fS2_fjLj1280ELj1ELj4ELj1ELj16ENS_18Kernel_traits_baseILj1280EfS2_fS2_fjLj128EEEEELb0ELb1ELb1ELb1EEEvNS_9BwdParamsE)
        /*0a94*/ 	.word	0x000001b0


	//----- nvinfo : EIATTR_REGCOUNT
	.align		4
.L_451:
        /*0a98*/ 	.byte	0x04, 0x2f
        /*0a9a*/ 	.short	(.L_453 - .L_452)
	.align		4
.L_452:
        /*0a9c*/ 	.word	index@(_ZN10layer_norm13ln_bwd_kernelINS_13Kernel_traitsIf13__nv_bfloat16fS2_fjLj1280ELj1ELj4ELj1ELj16ENS_18Kernel_traits_baseILj1280EfS2_fS2_fjLj128EEEEELb0ELb1ELb1ELb0EEEvNS_9BwdParamsE)
        /*0aa0*/ 	.word	0x000000ff


	//----- nvinfo : EIATTR_FRAME_SIZE
	.align		4
.L_453:
        /*0aa4*/ 	.byte	0x04, 0x11
        /*0aa6*/ 	.short	(.L_455 - .L_454)
	.align		4
.L_454:
        /*0aa8*/ 	.word	index@(_ZN10layer_norm13ln_bwd_kernelINS_13Kernel_traitsIf13__nv_bfloat16fS2_fjLj1280ELj1ELj4ELj1ELj16ENS_18Kernel_traits_baseILj1280EfS2_fS2_fjLj128EEEEELb0ELb1ELb1ELb0EEEvNS_9BwdParamsE)
        /*0aac*/ 	.word	0x000001c0


	//----- nvinfo : EIATTR_REGCOUNT
	.align		4
.L_455:
        /*0ab0*/ 	.byte	0x04, 0x2f
        /*0ab2*/ 	.short	(.L_457 - .L_456)
	.align		4
.L_456:
        /*0ab4*/ 	.word	index@(_ZN10layer_norm13ln_bwd_kernelINS_13Kernel_traitsIf13__nv_bfloat16fS2_fjLj1280ELj1ELj4ELj1ELj16ENS_18Kernel_traits_baseILj1280EfS2_fS2_fjLj128EEEEELb0ELb1ELb0ELb1EEEvNS_9BwdParamsE)
        /*0ab8*/ 	.word	0x000000ff


	//----- nvinfo : EIATTR_FRAME_SIZE
	.align		4
.L_457:
        /*0abc*/ 	.byte	0x04, 0x11
        /*0abe*/ 	.short	(.L_459 - .L_458)
	.align		4
.L_458:
        /*0ac0*/ 	.word	index@(_ZN10layer_norm13ln_bwd_kernelINS_13Kernel_traitsIf13__nv_bfloat16fS2_fjLj1280ELj1ELj4ELj1ELj16ENS_18Kernel_traits_baseILj1280EfS2_fS2_fjLj128EEEEELb0ELb1ELb0ELb1EEEvNS_9BwdParamsE)
        /*0ac4*/ 	.word	0x00000198


	//----- nvinfo : EIATTR_REGCOUNT
	.align		4
.L_459:
        /*0ac8*/ 	.byte	0x04, 0x2f
        /*0aca*/ 	.short	(.L_461 - .L_460)
	.align		4
.L_460:
        /*0acc*/ 	.word	index@(_ZN10layer_norm13ln_bwd_kernelINS_13Kernel_traitsIf13__nv_bfloat16fS2_fjLj1280ELj1ELj4ELj1ELj16ENS_18Kernel_traits_baseILj1280EfS2_fS2_fjLj128EEEEELb0ELb1ELb0ELb0EEEvNS_9BwdParamsE)
        /*0ad0*/ 	.word	0x000000ff


	//----- nvinfo : EIATTR_FRAME_SIZE
	.align		4
.L_461:
        /*0ad4*/ 	.byte	0x04, 0x11
        /*0ad6*/ 	.short	(.L_463 - .L_462)
	.align		4
.L_462:
        /*0ad8*/ 	.word	index@(_ZN10layer_norm13ln_bwd_kernelINS_13Kernel_traitsIf13__nv_bfloat16fS2_fjLj1280ELj1ELj4ELj1ELj16ENS_18Kernel_traits_baseILj1280EfS2_fS2_fjLj128EEEEELb0ELb1ELb0ELb0EEEvNS_9BwdParamsE)
        /*0adc*/ 	.word	0x00000198


	//----- nvinfo : EIATTR_REGCOUNT
	.align		4
.L_463:
        /*0ae0*/ 	.byte	0x04, 0x2f
        /*0ae2*/ 	.short	(.L_465 - .L_464)
	.align		4
.L_464:
        /*0ae4*/ 	.word	index@(_ZN10layer_norm13ln_bwd_kernelINS_13Kernel_traitsIf13__nv_bfloat16fS2_fjLj1280ELj1ELj4ELj1ELj16ENS_18Kernel_traits_baseILj1280EfS2_fS2_fjLj128EEEEELb0ELb0ELb1ELb1EEEvNS_9BwdParamsE)
        /*0ae8*/ 	.word	0x000000ff


	//----- nvinfo : EIATTR_FRAME_SIZE
	.align		4
.L_465:
        /*0aec*/ 	.byte	0x04, 0x11
        /*0aee*/ 	.short	(.L_467 - .L_466)
	.align		4
.L_466:
        /*0af0*/ 	.word	index@(_ZN10layer_norm13ln_bwd_kernelINS_13Kernel_traitsIf13__nv_bfloat16fS2_fjLj1280ELj1ELj4ELj1ELj16ENS_18Kernel_traits_baseILj1280EfS2_fS2_fjLj128EEEEELb0ELb0ELb1ELb1EEEvNS_9BwdParamsE)
        /*0af4*/ 	.word	0x00000048


	//----- nvinfo : EIATTR_REGCOUNT
	.align		4
.L_467:
        /*0af8*/ 	.byte	0x04, 0x2f
        /*0afa*/ 	.short	(.L_469 - .L_468)
	.align		4
.L_468:
        /*0afc*/ 	.word	index@(_ZN10layer_norm13ln_bwd_kernelINS_13Kernel_traitsIf13__nv_bfloat16fS2_fjLj1280ELj1ELj4ELj1ELj16ENS_18Kernel_traits_baseILj1280EfS2_fS2_fjLj128EEEEELb0ELb0ELb1ELb0EEEvNS_9BwdParamsE)
        /*0b00*/ 	.word	0x000000ff


	//----- nvinfo : EIATTR_FRAME_SIZE
	.align		4
.L_469:
        /*0b04*/ 	.byte	0x04, 0x11
        /*0b06*/ 	.short	(.L_471 - .L_470)
	.align		4
.L_470:
        /*0b08*/ 	.word	index@(_ZN10layer_norm13ln_bwd_kernelINS_13Kernel_traitsIf13__nv_bfloat16fS2_fjLj1280ELj1ELj4ELj1ELj16ENS_18Kernel_traits_baseILj1280EfS2_fS2_fjLj128EEEEELb0ELb0ELb1ELb0EEEvNS_9BwdParamsE)
        /*0b0c*/ 	.word	0x00000070


	//----- nvinfo : EIATTR_REGCOUNT
	.align		4
.L_471:
        /*0b10*/ 	.byte	0x04, 0x2f
        /*0b12*/ 	.short	(.L_473 - .L_472)
	.align		4
.L_472:
        /*0b14*/ 	.word	index@(_ZN10layer_norm13ln_bwd_kernelINS_13Kernel_traitsIf13__nv_bfloat16fS2_fjLj1280ELj1ELj4ELj1ELj16ENS_18Kernel_traits_baseILj1280EfS2_fS2_fjLj128EEEEELb0ELb0ELb0ELb1EEEvNS_9BwdParamsE)
        /*0b18*/ 	.word	0x000000ff


	//----- nvinfo : EIATTR_FRAME_SIZE
	.align		4
.L_473:
        /*0b1c*/ 	.byte	0x04, 0x11
        /*0b1e*/ 	.short	(.L_475 - .L_474)
	.align		4
.L_474:
        /*0b20*/ 	.word	index@(_ZN10layer_norm13ln_bwd_kernelINS_13Kernel_traitsIf13__nv_bfloat16fS2_fjLj1280ELj1ELj4ELj1ELj16ENS_18Kernel_traits_baseILj1280EfS2_fS2_fjLj128EEEEELb0ELb0ELb0ELb1EEEvNS_9BwdParamsE)
        /*0b24*/ 	.word	0x00000020


	//----- nvinfo : EIATTR_REGCOUNT
	.align		4
.L_475:
        /*0b28*/ 	.byte	0x04, 0x2f
        /*0b2a*/ 	.short	(.L_477 - .L_476)
	.align		4
.L_476:
        /*0b2c*/ 	.word	index@(_ZN10layer_norm13ln_bwd_kernelINS_13Kernel_traitsIf13__nv_bfloat16fS2_fjLj1280ELj1ELj4ELj1ELj16ENS_18Kernel_traits_baseILj1280EfS2_fS2_fjLj128EEEEELb0ELb0ELb0ELb0EEEvNS_9BwdParamsE)
        /*0b30*/ 	.word	0x000000ff


	//----- nvinfo : EIATTR_FRAME_SIZE
	.align		4
.L_477:
        /*0b34*/ 	.byte	0x04, 0x11
        /*0b36*/ 	.short	(.L_479 - .L_478)
	.align		4
.L_478:
        /*0b38*/ 	.word	index@(_ZN10layer_norm13ln_bwd_kernelINS_13Kernel_traitsIf13__nv_bfloat16fS2_fjLj1280ELj1ELj4ELj1ELj16ENS_18Kernel_traits_baseILj1280EfS2_fS2_fjLj128EEEEELb0ELb0ELb0ELb0EEEvNS_9BwdParamsE)
        /*0b3c*/ 	.word	0x00000050


	//----- nvinfo : EIATTR_REGCOUNT
	.align		4
.L_479:
        /*0b40*/ 	.byte	0x04, 0x2f
        /*0b42*/ 	.short	(.L_481 - .L_480)
	.align		4
.L_480:
        /*0b44*/ 	.word	index@(_ZN10layer_norm13ln_bwd_kernelINS_13Kernel_traitsI13__nv_bfloat16S2_fS2_fjLj1280ELj1ELj4ELj1ELj16ENS_18Kernel_traits_baseILj1280ES2_S2_fS2_fjLj128EEEEELb1ELb1ELb1ELb1EEEvNS_9BwdParamsE)
        /*0b48*/ 	.word	0x000000ff


	//----- nvinfo : EIATTR_FRAME_SIZE
	.align		4
.L_481:
        /*0b4c*/ 	.byte	0x04, 0x11
        /*0b4e*/ 	.short	(.L_483 - .L_482)
	.align		4
.L_482:
        /*0b50*/ 	.word	index@(_ZN10layer_norm13ln_bwd_kernelINS_13Kernel_traitsI13__nv_bfloat16S2_fS2_fjLj1280ELj1ELj4ELj1ELj16ENS_18Kernel_traits_baseILj1280ES2_S2_fS2_fjLj128EEEEELb1ELb1ELb1ELb1EEEvNS_9BwdParamsE)
        /*0b54*/ 	.word	0x00000160


	//----- nvinfo : EIATTR_REGCOUNT
	.align		4
.L_483:
        /*0b58*/ 	.byte	0x04, 0x2f
        /*0b5a*/ 	.short	(.L_485 - .L_484)
	.align		4
.L_484:
        /*0b5c*/ 	.word	index@(_ZN10layer_norm22ln_bwd_finalize_kernelINS_22Kernel_traits_finalizeILj1280E13__nv_bfloat16S2_fS2_fjLb1ELj1024ELj4ENS_18Kernel_traits_baseILj1280ES2_S2_fS2_fjLj1024EEEEELb1ELb1EEEvNS_9BwdParamsE)
        /*0b60*/ 	.word	0x00000020


	//----- nvinfo : EIATTR_FRAME_SIZE
	.align		4
.L_485:
        /*0b64*/ 	.byte	0x04, 0x11
        /*0b66*/ 	.short	(.L_487 - .L_486)
	.align		4
.L_486:
        /*0b68*/ 	.word	index@(_ZN10layer_norm22ln_bwd_finalize_kernelINS_22Kernel_traits_finalizeILj1280E13__nv_bfloat16S2_fS2_fjLb1ELj1024ELj4ENS_18Kernel_traits_baseILj1280ES2_S2_fS2_fjLj1024EEEEELb1ELb1EEEvNS_9BwdParamsE)
        /*0b6c*/ 	.word	0x00000000


	//----- nvinfo : EIATTR_REGCOUNT
	.align		4
.L_487:
        /*0b70*/ 	.byte	0x04, 0x2f
        /*0b72*/ 	.short	(.L_489 - .L_488)
	.align		4
.L_488:
        /*0b74*/ 	.word	index@(_ZN10layer_norm13ln_bwd_kernelINS_13Kernel_traitsI13__nv_bfloat16S2_fS2_fjLj1280ELj1ELj4ELj1ELj16ENS_18Kernel_traits_baseILj1280ES2_S2_fS2_fjLj128EEEEELb1ELb1ELb1ELb0EEEvNS_9BwdParamsE)
        /*0b78*/ 	.word	0x000000ff


	//----- nvinfo : EIATTR_FRAME_SIZE
	.align		4
.L_489:
        /*0b7c*/ 	.byte	0x04, 0x11
        /*0b7e*/ 	.short	(.L_491 - .L_490)
	.align		4
.L_490:
        /*0b80*/ 	.word	index@(_ZN10layer_norm13ln_bwd_kernelINS_13Kernel_traitsI13__nv_bfloat16S2_fS2_fjLj1280ELj1ELj4ELj1ELj16ENS_18Kernel_traits_baseILj1280ES2_S2_fS2_fjLj128EEEEELb1ELb1ELb1ELb0EEEvNS_9BwdParamsE)
        /*0b84*/ 	.word	0x00000188


	//----- nvinfo : EIATTR_REGCOUNT
	.align		4
.L_491:
        /*0b88*/ 	.byte	0x04, 0x2f
        /*0b8a*/ 	.short	(.L_493 - .L_492)
	.align		4
.L_492:
        /*0b8c*/ 	.word	index@(_ZN10layer_norm22ln_bwd_finalize_kernelINS_22Kernel_traits_finalizeILj1280E13__nv_bfloat16S2_fS2_fjLb1ELj1024ELj4ENS_18Kernel_traits_baseILj1280ES2_S2_fS2_fjLj1024EEEEELb1ELb0EEEvNS_9BwdParamsE)
        /*0b90*/ 	.word	0x00000020


	//----- nvinfo : EIATTR_FRAME_SIZE
	.align		4
.L_493:
        /*0b94*/ 	.byte	0x04, 0x11
        /*0b96*/ 	.short	(.L_495 - .L_494)
	.align		4
.L_494:
        /*0b98*/ 	.word	index@(_ZN10layer_norm22ln_bwd_finalize_kernelINS_22Kernel_traits_finalizeILj1280E13__nv_bfloat16S2_fS2_fjLb1ELj1024ELj4ENS_18Kernel_traits_baseILj1280ES2_S2_fS2_fjLj1024EEEEELb1ELb0EEEvNS_9BwdParamsE)
        /*0b9c*/ 	.word	0x00000000


	//----- nvinfo : EIATTR_REGCOUNT
	.align		4
.L_495:
        /*0ba0*/ 	.byte	0x04, 0x2f
        /*0ba2*/ 	.short	(.L_497 - .L_496)
	.align		4
.L_496:
        /*0ba4*/ 	.word	index@(_ZN10layer_norm13ln_bwd_kernelINS_13Kernel_traitsI13__nv_bfloat16S2_fS2_fjLj1280ELj1ELj4ELj1ELj16ENS_18Kernel_traits_baseILj1280ES2_S2_fS2_fjLj128EEEEELb1ELb1ELb0ELb1EEEvNS_9BwdParamsE)
        /*0ba8*/ 	.word	0x000000ff


	//----- nvinfo : EIATTR_FRAME_SIZE
	.align		4
.L_497:
        /*0bac*/ 	.byte	0x04, 0x11
        /*0bae*/ 	.short	(.L_499 - .L_498)
	.align		4
.L_498:
        /*0bb0*/ 	.word	index@(_ZN10layer_norm13ln_bwd_kernelINS_13Kernel_traitsI13__nv_bfloat16S2_fS2_fjLj1280ELj1ELj4ELj1ELj16ENS_18Kernel_traits_baseILj1280ES2_S2_fS2_fjLj128EEEEELb1ELb1ELb0ELb1EEEvNS_9BwdParamsE)
        /*0bb4*/ 	.word	0x000001b8


	//----- nvinfo : EIATTR_REGCOUNT
	.align		4
.L_499:
        /*0bb8*/ 	.byte	0x04, 0x2f
        /*0bba*/ 	.short	(.L_501 - .L_500)
	.align		4
.L_500:
        /*0bbc*/ 	.word	index@(_ZN10layer_norm13ln_bwd_kernelINS_13Kernel_traitsI13__nv_bfloat16S2_fS2_fjLj1280ELj1ELj4ELj1ELj16ENS_18Kernel_traits_baseILj1280ES2_S2_fS2_fjLj128EEEEELb1ELb1ELb0ELb0EEEvNS_9BwdParamsE)
        /*0bc0*/ 	.word	0x000000ff


	//----- nvinfo : EIATTR_FRAME_SIZE
	.align		4
.L_501:
        /*0bc4*/ 	.byte	0x04, 0x11
        /*0bc6*/ 	.short	(.L_503 - .L_502)
	.align		4
.L_502:
        /*0bc8*/ 	.word	index@(_ZN10layer_norm13ln_bwd_kernelINS_13Kernel_traitsI13__nv_bfloat16S2_fS2_fjLj1280ELj1ELj4ELj1ELj16ENS_18Kernel_traits_baseILj1280ES2_S2_fS2_fjLj128EEEEELb1ELb1ELb0ELb0EEEvNS_9BwdParamsE)
        /*0bcc*/ 	.word	0x000001b8


	//----- nvinfo : EIATTR_REGCOUNT
	.align		4
.L_503:
        /*0bd0*/ 	.byte	0x04, 0x2f
        /*0bd2*/ 	.short	(.L_505 - .L_504)
	.align		4
.L_504:
        /*0bd4*/ 	.word	index@(_ZN10layer_norm13ln_bwd_kernelINS_13Kernel_traitsI13__nv_bfloat16S2_fS2_fjLj1280ELj1ELj4ELj1ELj16ENS_18Kernel_traits_baseILj1280ES2_S2_fS2_fjLj128EEEEELb1ELb0ELb1ELb1EEEvNS_9BwdParamsE)
        /*0bd8*/ 	.word	0x000000ff


	//----- nvinfo : EIATTR_FRAME_SIZE
	.align		4
.L_505:
        /*0bdc*/ 	.byte	0x04, 0x11
        /*0bde*/ 	.short	(.L_507 - .L_506)
	.align		4
.L_506:
        /*0be0*/ 	.word	index@(_ZN10layer_norm13ln_bwd_kernelINS_13Kernel_traitsI13__nv_bfloat16S2_fS2_fjLj1280ELj1ELj4ELj1ELj16ENS_18Kernel_traits_baseILj1280ES2_S2_fS2_fjLj128EEEEELb1ELb0ELb1ELb1EEEvNS_9BwdParamsE)
        /*0be4*/ 	.word	0x00000020


	//----- nvinfo : EIATTR_REGCOUNT
	.align		4
.L_507:
        /*0be8*/ 	.byte	0x04, 0x2f
        /*0bea*/ 	.short	(.L_509 - .L_508)
	.align		4
.L_508:
        /*0bec*/ 	.word	index@(_ZN10layer_norm22ln_bwd_finalize_kernelINS_22Kernel_traits_finalizeILj1280E13__nv_bfloat16S2_fS2_fjLb0ELj1024ELj4ENS_18Kernel_traits_baseILj1280ES2_S2_fS2_fjLj1024EEEEELb0ELb1EEEvNS_9BwdParamsE)
        /*0bf0*/ 	.word	0x0000003f


	//----- nvinfo : EIATTR_FRAME_SIZE
	.align		4
.L_509:
        /*0bf4*/ 	.byte	0x04, 0x11
        /*0bf6*/ 	.short	(.L_511 - .L_510)
	.align		4
.L_510:
        /*0bf8*/ 	.word	index@(_ZN10layer_norm22ln_bwd_finalize_kernelINS_22Kernel_traits_finalizeILj1280E13__nv_bfloat16S2_fS2_fjLb0ELj1024ELj4ENS_18Kernel_traits_baseILj1280ES2_S2_fS2_fjLj1024EEEEELb0ELb1EEEvNS_9BwdParamsE)
        /*0bfc*/ 	.word	0x00000000


	//----- nvinfo : EIATTR_REGCOUNT
	.align		4
.L_511:
        /*0c00*/ 	.byte	0x04, 0x2f
        /*0c02*/ 	.short	(.L_513 - .L_512)
	.align		4
.L_512:
        /*0c04*/ 	.word	index@(_ZN10layer_norm13ln_bwd_kernelINS_13Kernel_traitsI13__nv_bfloat16S2_fS2_fjLj1280ELj1ELj4ELj1ELj16ENS_18Kernel_traits_baseILj1280ES2_S2_fS2_fjLj128EEEEELb1ELb0ELb1ELb0EEEvNS_9BwdParamsE)
        /*0c08*/ 	.word	0x000000ff


	//----- nvinfo : EIATTR_FRAME_SIZE
	.align		4
.L_513:
        /*0c0c*/ 	.byte	0x04, 0x11
        /*0c0e*/ 	.short	(.L_515 - .L_514)
	.align		4
.L_514:
        /*0c10*/ 	.word	index@(_ZN10layer_norm13ln_bwd_kernelINS_13Kernel_traitsI13__nv_bfloat16S2_fS2_fjLj1280ELj1ELj4ELj1ELj16ENS_18Kernel_traits_baseILj1280ES2_S2_fS2_fjLj128EEEEELb1ELb0ELb1ELb0EEEvNS_9BwdParamsE)
        /*0c14*/ 	.word	0x00000048


	//----- nvinfo : EIATTR_REGCOUNT
	.align		4
.L_515:
        /*0c18*/ 	.byte	0x04, 0x2f
        /*0c1a*/ 	.short	(.L_517 - .L_516)
	.align		4
.L_516:
        /*0c1c*/ 	.word	index@(_ZN10layer_norm22ln_bwd_finalize_kernelINS_22Kernel_traits_finalizeILj1280E13__nv_bfloat16S2_fS2_fjLb0ELj1024ELj4ENS_18Kernel_traits_baseILj1280ES2_S2_fS2_fjLj1024EEEEELb0ELb0EEEvNS_9BwdParamsE)
        /*0c20*/ 	.word	0x0000003f


	//----- nvinfo : EIATTR_FRAME_SIZE
	.align		4
.L_517:
        /*0c24*/ 	.byte	0x04, 0x11
        /*0c26*/ 	.short	(.L_519 - .L_518)
	.align		4
.L_518:
        /*0c28*/ 	.word	index@(_ZN10layer_norm22ln_bwd_finalize_kernelINS_22Kernel_traits_finalizeILj1280E13__nv_bfloat16S2_fS2_fjLb0ELj1024ELj4ENS_18Kernel_traits_baseILj1280ES2_S2_fS2_fjLj1024EEEEELb0ELb0EEEvNS_9BwdParamsE)
        /*0c2c*/ 	.word	0x00000000


	//----- nvinfo : EIATTR_REGCOUNT
	.align		4
.L_519:
        /*0c30*/ 	.byte	0x04, 0x2f
        /*0c32*/ 	.short	(.L_521 - .L_520)
	.align		4
.L_520:
        /*0c34*/ 	.word	index@(_ZN10layer_norm13ln_bwd_kernelINS_13Kernel_traitsI13__nv_bfloat16S2_fS2_fjLj1280ELj1ELj4ELj1ELj16ENS_18Kernel_traits_baseILj1280ES2_S2_fS2_fjLj128EEEEELb1ELb0ELb0ELb1EEEvNS_9BwdParamsE)
        /*0c38*/ 	.word	0x000000ff


	//----- nvinfo : EIATTR_FRAME_SIZE
	.align		4
.L_521:
        /*0c3c*/ 	.byte	0x04, 0x11
        /*0c3e*/ 	.short	(.L_523 - .L_522)
	.align		4
.L_522:
        /*0c40*/ 	.word	index@(_ZN10layer_norm13ln_bwd_kernelINS_13Kernel_traitsI13__nv_bfloat16S2_fS2_fjLj1280ELj1ELj4ELj1ELj16ENS_18Kernel_traits_baseILj1280ES2_S2_fS2_fjLj128EEEEELb1ELb0ELb0ELb1EEEvNS_9BwdParamsE)
        /*0c44*/ 	.word	0x00000070


	//----- nvinfo : EIATTR_REGCOUNT
	.align		4
.L_523:
        /*0c48*/ 	.byte	0x04, 0x2f
        /*0c4a*/ 	.short	(.L_525 - .L_524)
	.align		4
.L_524:
        /*0c4c*/ 	.word	index@(_ZN10layer_norm13ln_bwd_kernelINS_13Kernel_traitsI13__nv_bfloat16S2_fS2_fjLj1280ELj1ELj4ELj1ELj16ENS_18Kernel_traits_baseILj1280ES2_S2_fS2_fjLj128EEEEELb1ELb0ELb0ELb0EEEvNS_9BwdParamsE)
        /*0c50*/ 	.word	0x000000ff


	//----- nvinfo : EIATTR_FRAME_SIZE
	.align		4
.L_525:
        /*0c54*/ 	.byte	0x04, 0x11
        /*0c56*/ 	.short	(.L_527 - .L_526)
	.align		4
.L_526:
        /*0c58*/ 	.word	index@(_ZN10layer_norm13ln_bwd_kernelINS_13Kernel_traitsI13__nv_bfloat16S2_fS2_fjLj1280ELj1ELj4ELj1ELj16ENS_18Kernel_traits_baseILj1280ES2_S2_fS2_fjLj128EEEEELb1ELb0ELb0ELb0EEEvNS_9BwdParamsE)
        /*0c5c*/ 	.word	0x00000048


	//----- nvinfo : EIATTR_REGCOUNT
	.align		4
.L_527:
        /*0c60*/ 	.byte	0x04, 0x2f
        /*0c62*/ 	.short	(.L_529 - .L_528)
	.align		4
.L_528:
        /*0c64*/ 	.word	index@(_ZN10layer_norm13ln_bwd_kernelINS_13Kernel_traitsI13__nv_bfloat16S2_fS2_fjLj1280ELj1ELj4ELj1ELj16ENS_18Kernel_traits_baseILj1280ES2_S2_fS2_fjLj128EEEEELb0ELb1ELb1ELb1EEEvNS_9BwdParamsE)
        /*0c68*/ 	.word	0x000000ff


	//----- nvinfo : EIATTR_FRAME_SIZE
	.align		4
.L_529:
        /*0c6c*/ 	.byte	0x04, 0x11
        /*0c6e*/ 	.short	(.L_531 - .L_530)
	.align		4
.L_530:
        /*0c70*/ 	.word	index@(_ZN10layer_norm13ln_bwd_kernelINS_13Kernel_traitsI13__nv_bfloat16S2_fS2_fjLj1280ELj1ELj4ELj1ELj16ENS_18Kernel_traits_baseILj1280ES2_S2_fS2_fjLj128EEEEELb0ELb1ELb1ELb1EEEvNS_9BwdParamsE)
        /*0c74*/ 	.word	0x00000190


	//----- nvinfo : EIATTR_REGCOUNT
	.align		4
.L_531:
        /*0c78*/ 	.byte	0x04, 0x2f
        /*0c7a*/ 	.short	(.L_533 - .L_532)
	.align		4
.L_532:
        /*0c7c*/ 	.word	index@(_ZN10layer_norm13ln_bwd_kernelINS_13Kernel_traitsI13__nv_bfloat16S2_fS2_fjLj1280ELj1ELj4ELj1ELj16ENS_18Kernel_traits_baseILj1280ES2_S2_fS2_fjLj128EEEEELb0ELb1ELb1ELb0EEEvNS_9BwdParamsE)
        /*0c80*/ 	.word	0x000000ff


	//----- nvinfo : EIATTR_FRAME_SIZE
	.align		4
.L_533:
        /*0c84*/ 	.byte	0x04, 0x11
        /*0c86*/ 	.short	(.L_535 - .L_534)
	.align		4
.L_534:
        /*0c88*/ 	.word	index@(_ZN10layer_norm13ln_bwd_kernelINS_13Kernel_traitsI13__nv_bfloat16S2_fS2_fjLj1280ELj1ELj4ELj1ELj16ENS_18Kernel_traits_baseILj1280ES2_S2_fS2_fjLj128EEEEELb0ELb1ELb1ELb0EEEvNS_9BwdParamsE)
        /*0c8c*/ 	.word	0x000001b8


	//----- nvinfo : EIATTR_REGCOUNT
	.align		4
.L_535:
        /*0c90*/ 	.byte	0x04, 0x2f
        /*0c92*/ 	.short	(.L_537 - .L_536)
	.align		4
.L_536:
        /*0c94*/ 	.word	index@(_ZN10layer_norm13ln_bwd_kernelINS_13Kernel_traitsI13__nv_bfloat16S2_fS2_fjLj1280ELj1ELj4ELj1ELj16ENS_18Kernel_traits_baseILj1280ES2_S2_fS2_fjLj128EEEEELb0ELb1ELb0ELb1EEEvNS_9BwdParamsE)
        /*0c98*/ 	.word	0x000000ff


	//----- nvinfo : EIATTR_FRAME_SIZE
	.align		4
.L_537:
        /*0c9c*/ 	.byte	0x04, 0x11
        /*0c9e*/ 	.short	(.L_539 - .L_538)
	.align		4
.L_538:
        /*0ca0*/ 	.word	index@(_ZN10layer_norm13ln_bwd_kernelINS_13Kernel_traitsI13__nv_bfloat16S2_fS2_fjLj1280ELj1ELj4ELj1ELj16ENS_18Kernel_traits_baseILj1280ES2_S2_fS2_fjLj128EEEEELb0ELb1ELb0ELb1EEEvNS_9BwdParamsE)
        /*0ca4*/ 	.word	0x00000198


	//----- nvinfo : EIATTR_REGCOUNT
	.align		4
.L_539:
        /*0ca8*/ 	.byte	0x04, 0x2f
        /*0caa*/ 	.short	(.L_541 - .L_540)
	.align		4
.L_540:
        /*0cac*/ 	.word	index@(_ZN10layer_norm13ln_bwd_kernelINS_13Kernel_traitsI13__nv_bfloat16S2_fS2_fjLj1280ELj1ELj4ELj1ELj16ENS_18Kernel_traits_baseILj1280ES2_S2_fS2_fjLj128EEEEELb0ELb1ELb0ELb0EEEvNS_9BwdParamsE)
        /*0cb0*/ 	.word	0x000000ff


	//----- nvinfo : EIATTR_FRAME_SIZE
	.align		4
.L_541:
        /*0cb4*/ 	.byte	0x04, 0x11
        /*0cb6*/ 	.short	(.L_543 - .L_542)
	.align		4
.L_542:
        /*0cb8*/ 	.word	index@(_ZN10layer_norm13ln_bwd_kernelINS_13Kernel_traitsI13__nv_bfloat16S2_fS2_fjLj1280ELj1ELj4ELj1ELj16ENS_18Kernel_traits_baseILj1280ES2_S2_fS2_fjLj128EEEEELb0ELb1ELb0ELb0EEEvNS_9BwdParamsE)
        /*0cbc*/ 	.word	0x00000190


	//----- nvinfo : EIATTR_REGCOUNT
	.align		4
.L_543:
        /*0cc0*/ 	.byte	0x04, 0x2f
        /*0cc2*/ 	.short	(.L_545 - .L_544)
	.align		4
.L_544:
        /*0cc4*/ 	.word	index@(_ZN10layer_norm13ln_bwd_kernelINS_13Kernel_traitsI13__nv_bfloat16S2_fS2_fjLj1280ELj1ELj4ELj1ELj16ENS_18Kernel_traits_baseILj1280ES2_S2_fS2_fjLj128EEEEELb0ELb0ELb1ELb1EEEvNS_9BwdParamsE)
        /*0cc8*/ 	.word	0x000000ff


	//----- nvinfo : EIATTR_FRAME_SIZE
	.align		4
.L_545:
        /*0ccc*/ 	.byte	0x04, 0x11
        /*0cce*/ 	.short	(.L_547 - .L_546)
	.align		4
.L_546:
        /*0cd0*/ 	.word	index@(_ZN10layer_norm13ln_bwd_kernelINS_13Kernel_traitsI13__nv_bfloat16S2_fS2_fjLj1280ELj1ELj4ELj1ELj16ENS_18Kernel_traits_baseILj1280ES2_S2_fS2_fjLj128EEEEELb0ELb0ELb1ELb1EEEvNS_9BwdParamsE)
        /*0cd4*/ 	.word	0x00000000


	//----- nvinfo : EIATTR_REGCOUNT
	.align		4
.L_547:
        /*0cd8*/ 	.byte	0x04, 0x2f
        /*0cda*/ 	.short	(.L_549 - .L_548)
	.align		4
.L_548:
        /*0cdc*/ 	.word	index@(_ZN10layer_norm13ln_bwd_kernelINS_13Kernel_traitsI13__nv_bfloat16S2_fS2_fjLj1280ELj1ELj4ELj1ELj16ENS_18Kernel_traits_baseILj1280ES2_S2_fS2_fjLj128EEEEELb0ELb0ELb1ELb0EEEvNS_9BwdParamsE)
        /*0ce0*/ 	.word	0x000000ff


	//----- nvinfo : EIATTR_FRAME_SIZE
	.align		4
.L_549:
        /*0ce4*/ 	.byte	0x04, 0x11
        /*0ce6*/ 	.short	(.L_551 - .L_550)
	.align		4
.L_550:
        /*0ce8*/ 	.word	index@(_ZN10layer_norm13ln_bwd_kernelINS_13Kernel_traitsI13__nv_bfloat16S2_fS2_fjLj1280ELj1ELj4ELj1ELj16ENS_18Kernel_traits_baseILj1280ES2_S2_fS2_fjLj128EEEEELb0ELb0ELb1ELb0EEEvNS_9BwdParamsE)
        /*0cec*/ 	.word	0x00000020


	//----- nvinfo : EIATTR_REGCOUNT
	.align		4
.L_551:
        /*0cf0*/ 	.byte	0x04, 0x2f
        /*0cf2*/ 	.short	(.L_553 - .L_552)
	.align		4
.L_552:
        /*0cf4*/ 	.word	index@(_ZN10layer_norm13ln_bwd_kernelINS_13Kernel_traitsI13__nv_bfloat16S2_fS2_fjLj1280ELj1ELj4ELj1ELj16ENS_18Kernel_traits_baseILj1280ES2_S2_fS2_fjLj128EEEEELb0ELb0ELb0ELb1EEEvNS_9BwdParamsE)
        /*0cf8*/ 	.word	0x000000ff


	//----- nvinfo : EIATTR_FRAME_SIZE
	.align		4
.L_553:
        /*0cfc*/ 	.byte	0x04, 0x11
        /*0cfe*/ 	.short	(.L_555 - .L_554)
	.align		4
.L_554:
        /*0d00*/ 	.word	index@(_ZN10layer_norm13ln_bwd_kernelINS_13Kernel_traitsI13__nv_bfloat16S2_fS2_fjLj1280ELj1ELj4ELj1ELj16ENS_18Kernel_traits_baseILj1280ES2_S2_fS2_fjLj128EEEEELb0ELb0ELb0ELb1EEEvNS_9BwdParamsE)
        /*0d04*/ 	.word	0x00000020


	//----- nvinfo : EIATTR_REGCOUNT
	.align		4
.L_555:
        /*0d08*/ 	.byte	0x04, 0x2f
        /*0d0a*/ 	.short	(.L_557 - .L_556)
	.align		4
.L_556:
        /*0d0c*/ 	.word	index@(_ZN10layer_norm13ln_bwd_kernelINS_13Kernel_traitsI13__nv_bfloat16S2_fS2_fjLj1280ELj1ELj4ELj1ELj16ENS_18Kernel_traits_baseILj1280ES2_S2_fS2_fjLj128EEEEELb0ELb0ELb0ELb0EEEvNS_9BwdParamsE)
        /*0d10*/ 	.word	0x000000ff


	//----- nvinfo : EIATTR_FRAME_SIZE
	.align		4
.L_557:
        /*0d14*/ 	.byte	0x04, 0x11
        /*0d16*/ 	.short	(.L_559 - .L_558)
	.align		4
.L_558:
        /*0d18*/ 	.word	index@(_ZN10layer_norm13ln_bwd_kernelINS_13Kernel_traitsI13__nv_bfloat16S2_fS2_fjLj1280ELj1ELj4ELj1ELj16ENS_18Kernel_traits_baseILj1280ES2_S2_fS2_fjLj128EEEEELb0ELb0ELb0ELb0EEEvNS_9BwdParamsE)
        /*0d1c*/ 	.word	0x00000018


	//----- nvinfo : EIATTR_REGCOUNT
	.align		4
.L_559:
        /*0d20*/ 	.byte	0x04, 0x2f
        /*0d22*/ 	.short	(.L_561 - .L_560)
	.align		4
.L_560:
        /*0d24*/ 	.word	index@(_ZN10layer_norm13ln_bwd_kernelINS_13Kernel_traitsIf13__nv_bfloat16S2_S2_fjLj1280ELj1ELj4ELj1ELj16ENS_18Kernel_traits_baseILj1280EfS2_S2_S2_fjLj128EEEEELb1ELb1ELb1ELb1EEEvNS_9BwdParamsE)
        /*0d28*/ 	.word	0x000000ff


	//----- nvinfo : EIATTR_FRAME_SIZE
	.align		4
.L_561:
        /*0d2c*/ 	.byte	0x04, 0x11
        /*0d2e*/ 	.short	(.L_563 - .L_562)
	.align		4
.L_562:
        /*0d30*/ 	.word	index@(_ZN10layer_norm13ln_bwd_kernelINS_13Kernel_traitsIf13__nv_bfloat16S2_S2_fjLj1280ELj1ELj4ELj1ELj16ENS_18Kernel_traits_baseILj1280EfS2_S2_S2_fjLj128EEEEELb1ELb1ELb1ELb1EEEvNS_9BwdParamsE)
        /*0d34*/ 	.word	0x00000188


	//----- nvinfo : EIATTR_REGCOUNT
	.align		4
.L_563:
        /*0d38*/ 	.byte	0x04, 0x2f
        /*0d3a*/ 	.short	(.L_565 - .L_564)
	.align		4
.L_564:
        /*0d3c*/ 	.word	index@(_ZN10layer_norm22ln_bwd_finalize_kernelINS_22Kernel_traits_finalizeILj1280Ef13__nv_bfloat16S2_S2_fjLb1ELj1024ELj4ENS_18Kernel_traits_baseILj1280EfS2_S2_S2_fjLj1024EEEEELb1ELb1EEEvNS_9BwdParamsE)
        /*0d40*/ 	.word	0x00000020


	//----- nvinfo : EIATTR_FRAME_SIZE
	.align		4
.L_565:
        /*0d44*/ 	.byte	0x04, 0x11
        /*0d46*/ 	.short	(.L_567 - .L_566)
	.align		4
.L_566:
        /*0d48*/ 	.word	index@(_ZN10layer_norm22ln_bwd_finalize_kernelINS_22Kernel_traits_finalizeILj1280Ef13__nv_bfloat16S2_S2_fjLb1ELj1024ELj4ENS_18Kernel_traits_baseILj1280EfS2_S2_S2_fjLj1024EEEEELb1ELb1EEEvNS_9BwdParamsE)
        /*0d4c*/ 	.word	0x00000000


	//----- nvinfo : EIATTR_REGCOUNT
	.align		4
.L_567:
        /*0d50*/ 	.byte	0x04, 0x2f
        /*0d52*/ 	.short	(.L_569 - .L_568)
	.align		4
.L_568:
        /*0d54*/ 	.word	index@(_ZN10layer_norm13ln_bwd_kernelINS_13Kernel_traitsIf13__nv_bfloat16S2_S2_fjLj1280ELj1ELj4ELj1ELj16ENS_18Kernel_traits_baseILj1280EfS2_S2_S2_fjLj128EEEEELb1ELb1ELb1ELb0EEEvNS_9BwdParamsE)
        /*0d58*/ 	.word	0x000000ff


	//----- nvinfo : EIATTR_FRAME_SIZE
	.align		4
.L_569:
        /*0d5c*/ 	.byte	0x04, 0x11
        /*0d5e*/ 	.short	(.L_571 - .L_570)
	.align		4
.L_570:
        /*0d60*/ 	.word	index@(_ZN10layer_norm13ln_bwd_kernelINS_13Kernel_traitsIf13__nv_bfloat16S2_S2_fjLj1280ELj1ELj4ELj1ELj16ENS_18Kernel_traits_baseILj1280EfS2_S2_S2_fjLj128EEEEELb1ELb1ELb1ELb0EEEvNS_9BwdParamsE)
        /*0d64*/ 	.word	0x00000180


	//----- nvinfo : EIATTR_REGCOUNT
	.align		4
.L_571:
        /*0d68*/ 	.byte	0x04, 0x2f
        /*0d6a*/ 	.short	(.L_573 - .L_572)
	.align		4
.L_572:
        /*0d6c*/ 	.word	index@(_ZN10layer_norm22ln_bwd_finalize_kernelINS_22Kernel_traits_finalizeILj1280Ef13__nv_bfloat16S2_S2_fjLb1ELj1024ELj4ENS_18Kernel_traits_baseILj1280EfS2_S2_S2_fjLj1024EEEEELb1ELb0EEEvNS_9BwdParamsE)
        /*0d70*/ 	.word	0x00000020


	//----- nvinfo : EIATTR_FRAME_SIZE
	.align		4
.L_573:
        /*0d74*/ 	.byte	0x04, 0x11
        /*0d76*/ 	.short	(.L_575 - .L_574)
	.align		4
.L_574:
        /*0d78*/ 	.word	index@(_ZN10layer_norm22ln_bwd_finalize_kernelINS_22Kernel_traits_finalizeILj1280Ef13__nv_bfloat16S2_S2_fjLb1ELj1024ELj4ENS_18Kernel_traits_baseILj1280EfS2_S2_S2_fjLj1024EEEEELb1ELb0EEEvNS_9BwdParamsE)
        /*0d7c*/ 	.word	0x00000000


	//----- nvinfo : EIATTR_REGCOUNT
	.align		4
.L_575:
        /*0d80*/ 	.byte	0x04, 0x2f
        /*0d82*/ 	.short	(.L_577 - .L_576)
	.align		4
.L_576:
        /*0d84*/ 	.word	index@(_ZN10layer_norm13ln_bwd_kernelINS_13Kernel_traitsIf13__nv_bfloat16S2_S2_fjLj1280ELj1ELj4ELj1ELj16ENS_18Kernel_traits_baseILj1280EfS2_S2_S2_fjLj128EEEEELb1ELb1ELb0ELb1EEEvNS_9BwdParamsE)
        /*0d88*/ 	.word	0x000000ff


	//----- nvinfo : EIATTR_FRAME_SIZE
	.align		4
.L_577:
        /*0d8c*/ 	.byte	0x04, 0x11
        /*0d8e*/ 	.short	(.L_579 - .L_578)
	.align		4
.L_578:
        /*0d90*/ 	.word	index@(_ZN10layer_norm13ln_bwd_kernelINS_13Kernel_traitsIf13__nv_bfloat16S2_S2_fjLj1280ELj1ELj4ELj1ELj16ENS_18Kernel_traits_baseILj1280EfS2_S2_S2_fjLj128EEEEELb1ELb1ELb0ELb1EEEvNS_9BwdParamsE)
        /*0d94*/ 	.word	0x00000310


	//----- nvinfo : EIATTR_REGCOUNT
	.align		4
.L_579:
        /*0d98*/ 	.byte	0x04, 0x2f
        /*0d9a*/ 	.short	(.L_581 - .L_580)
	.align		4
.L_580:
        /*0d9c*/ 	.word	index@(_ZN10layer_norm13ln_bwd_kernelINS_13Kernel_traitsIf13__nv_bfloat16S2_S2_fjLj1280ELj1ELj4ELj1ELj16ENS_18Kernel_traits_baseILj1280EfS2_S2_S2_fjLj128EEEEELb1ELb1ELb0ELb0EEEvNS_9BwdParamsE)
        /*0da0*/ 	.word	0x000000ff


	//----- nvinfo : EIATTR_FRAME_SIZE
	.align		4
.L_581:
        /*0da4*/ 	.byte	0x04, 0x11
        /*0da6*/ 	.short	(.L_583 - .L_582)
	.align		4
.L_582:
        /*0da8*/ 	.word	index@(_ZN10layer_norm13ln_bwd_kernelINS_13Kernel_traitsIf13__nv_bfloat16S2_S2_fjLj1280ELj1ELj4ELj1ELj16ENS_18Kernel_traits_baseILj1280EfS2_S2_S2_fjLj128EEEEELb1ELb1ELb0ELb0EEEvNS_9BwdParamsE)
        /*0dac*/ 	.word	0x00000160


	//----- nvinfo : EIATTR_REGCOUNT
	.align		4
.L_583:
        /*0db0*/ 	.byte	0x04, 0x2f
        /*0db2*/ 	.short	(.L_585 - .L_584)
	.align		4
.L_584:
        /*0db4*/ 	.word	index@(_ZN10layer_norm13ln_bwd_kernelINS_13Kernel_traitsIf13__nv_bfloat16S2_S2_fjLj1280ELj1ELj4ELj1ELj16ENS_18Kernel_traits_baseILj1280EfS2_S2_S2_fjLj128EEEEELb1ELb0ELb1ELb1EEEvNS_9BwdParamsE)
        /*0db8*/ 	.word	0x000000ff


	//----- nvinfo : EIATTR_FRAME_SIZE
	.align		4
.L_585:
        /*0dbc*/ 	.byte	0x04, 0x11
        /*0dbe*/ 	.short	(.L_587 - .L_586)
	.align		4
.L_586:
        /*0dc0*/ 	.word	index@(_ZN10layer_norm13ln_bwd_kernelINS_13Kernel_traitsIf13__nv_bfloat16S2_S2_fjLj1280ELj1ELj4ELj1ELj16ENS_18Kernel_traits_baseILj1280EfS2_S2_S2_fjLj128EEEEELb1ELb0ELb1ELb1EEEvNS_9BwdParamsE)
        /*0dc4*/ 	.word	0x00000010


	//----- nvinfo : EIATTR_REGCOUNT
	.align		4
.L_587:
        /*0dc8*/ 	.byte	0x04, 0x2f
        /*0dca*/ 	.short	(.L_589 - .L_588)
	.align		4
.L_588:
        /*0dcc*/ 	.word	index@(_ZN10layer_norm22ln_bwd_finalize_kernelINS_22Kernel_traits_finalizeILj1280Ef13__nv_bfloat16S2_S2_fjLb0ELj1024ELj4ENS_18Kernel_traits_baseILj1280EfS2_S2_S2_fjLj1024EEEEELb0ELb1EEEvNS_9BwdParamsE)
        /*0dd0*/ 	.word	0x0000003f


	//----- nvinfo : EIATTR_FRAME_SIZE
	.align		4
.L_589:
        /*0dd4*/ 	.byte	0x04, 0x11
        /*0dd6*/ 	.short	(.L_591 - .L_590)
	.align		4
.L_590:
        /*0dd8*/ 	.word	index@(_ZN10layer_norm22ln_bwd_finalize_kernelINS_22Kernel_traits_finalizeILj1280Ef13__nv_bfloat16S2_S2_fjLb0ELj1024ELj4ENS_18Kernel_traits_baseILj1280EfS2_S2_S2_fjLj1024EEEEELb0ELb1EEEvNS_9BwdParamsE)
        /*0ddc*/ 	.word	0x00000000


	//----- nvinfo : EIATTR_REGCOUNT
	.align		4
.L_591:
        /*0de0*/ 	.byte	0x04, 0x2f
        /*0de2*/ 	.short	(.L_593 - .L_592)
	.align		4
.L_592:
        /*0de4*/ 	.word	index@(_ZN10layer_norm13ln_bwd_kernelINS_13Kernel_traitsIf13__nv_bfloat16S2_S2_fjLj1280ELj1ELj4ELj1ELj16ENS_18Kernel_traits_baseILj1280EfS2_S2_S2_fjLj128EEEEELb1ELb0ELb1ELb0EEEvNS_9BwdParamsE)
        /*0de8*/ 	.word	0x000000ff


	//----- nvinfo : EIATTR_FRAME_SIZE
	.align		4
.L_593:
        /*0dec*/ 	.byte	0x04, 0x11
        /*0dee*/ 	.short	(.L_595 - .L_594)
	.align		4
.L_594:
        /*0df0*/ 	.word	index@(_ZN10layer_norm13ln_bwd_kernelINS_13Kernel_traitsIf13__nv_bfloat16S2_S2_fjLj1280ELj1ELj4ELj1ELj16ENS_18Kernel_traits_baseILj1280EfS2_S2_S2_fjLj128EEEEELb1ELb0ELb1ELb0EEEvNS_9BwdParamsE)
        /*0df4*/ 	.word	0x00000030


	//----- nvinfo : EIATTR_REGCOUNT
	.align		4
.L_595:
        /*0df8*/ 	.byte	0x04, 0x2f
        /*0dfa*/ 	.short	(.L_597 - .L_596)
	.align		4
.L_596:
        /*0dfc*/ 	.word	index@(_ZN10layer_norm22ln_bwd_finalize_kernelINS_22Kernel_traits_finalizeILj1280Ef13__nv_bfloat16S2_S2_fjLb0ELj1024ELj4ENS_18Kernel_traits_baseILj1280EfS2_S2_S2_fjLj1024EEEEELb0ELb0EEEvNS_9BwdParamsE)
        /*0e00*/ 	.word	0x0000003f


	//----- nvinfo : EIATTR_FRAME_SIZE
	.align		4
.L_597:
        /*0e04*/ 	.byte	0x04, 0x11
        /*0e06*/ 	.short	(.L_599 - .L_598)
	.align		4
.L_598:
        /*0e08*/ 	.word	index@(_ZN10layer_norm22ln_bwd_finalize_kernelINS_22Kernel_traits_finalizeILj1280Ef13__nv_bfloat16S2_S2_fjLb0ELj1024ELj4ENS_18Kernel_traits_baseILj1280EfS2_S2_S2_fjLj1024EEEEELb0ELb0EEEvNS_9BwdParamsE)
        /*0e0c*/ 	.word	0x00000000


	//----- nvinfo : EIATTR_REGCOUNT
	.align		4
.L_599:
        /*0e10*/ 	.byte	0x04, 0x2f
        /*0e12*/ 	.short	(.L_601 - .L_600)
	.align		4
.L_600:
        /*0e14*/ 	.word	index@(_ZN10layer_norm13ln_bwd_kernelINS_13Kernel_traitsIf13__nv_bfloat16S2_S2_fjLj1280ELj1ELj4ELj1ELj16ENS_18Kernel_traits_baseILj1280EfS2_S2_S2_fjLj128EEEEELb1ELb0ELb0ELb1EEEvNS_9BwdParamsE)
        /*0e18*/ 	.word	0x000000ff


	//----- nvinfo : EIATTR_FRAME_SIZE
	.align		4
.L_601:
        /*0e1c*/ 	.byte	0x04, 0x11
        /*0e1e*/ 	.short	(.L_603 - .L_602)
	.align		4
.L_602:
        /*0e20*/ 	.word	index@(_ZN10layer_norm13ln_bwd_kernelINS_13Kernel_traitsIf13__nv_bfloat16S2_S2_fjLj1280ELj1ELj4ELj1ELj16ENS_18Kernel_traits_baseILj1280EfS2_S2_S2_fjLj128EEEEELb1ELb0ELb0ELb1EEEvNS_9BwdParamsE)
        /*0e24*/ 	.word	0x00000160


	//----- nvinfo : EIATTR_REGCOUNT
	.align		4
.L_603:
        /*0e28*/ 	.byte	0x04, 0x2f
        /*0e2a*/ 	.short	(.L_605 - .L_604)
	.align		4
.L_604:
        /*0e2c*/ 	.word	index@(_ZN10layer_norm13ln_bwd_kernelINS_13Kernel_traitsIf13__nv_bfloat16S2_S2_fjLj1280ELj1ELj4ELj1ELj16ENS_18Kernel_traits_baseILj1280EfS2_S2_S2_fjLj128EEEEELb1ELb0ELb0ELb0EEEvNS_9BwdParamsE)
        /*0e30*/ 	.word	0x000000ff


	//----- nvinfo : EIATTR_FRAME_SIZE
	.align		4
.L_605:
        /*0e34*/ 	.byte	0x04, 0x11
        /*0e36*/ 	.short	(.L_607 - .L_606)
	.align		4
.L_606:
        /*0e38*/ 	.word	index@(_ZN10layer_norm13ln_bwd_kernelINS_13Kernel_traitsIf13__nv_bfloat16S2_S2_fjLj1280ELj1ELj4ELj1ELj16ENS_18Kernel_traits_baseILj1280EfS2_S2_S2_fjLj128EEEEELb1ELb0ELb0ELb0EEEvNS_9BwdParamsE)
        /*0e3c*/ 	.word	0x00000008


	//----- nvinfo : EIATTR_REGCOUNT
	.align		4
.L_607:
        /*0e40*/ 	.byte	0x04, 0x2f
        /*0e42*/ 	.short	(.L_609 - .L_608)
	.align		4
.L_608:
        /*0e44*/ 	.word	index@(_ZN10layer_norm13ln_bwd_kernelINS_13Kernel_traitsIf13__nv_bfloat16S2_S2_fjLj1280ELj1ELj4ELj1ELj16ENS_18Kernel_traits_baseILj1280EfS2_S2_S2_fjLj128EEEEELb0ELb1ELb1ELb1EEEvNS_9BwdParamsE)
        /*0e48*/ 	.word	0x000000ff


	//----- nvinfo : EIATTR_FRAME_SIZE
	.align		4
.L_609:
        /*0e4c*/ 	.byte	0x04, 0x11
        /*0e4e*/ 	.short	(.L_611 - .L_610)
	.align		4
.L_610:
        /*0e50*/ 	.word	index@(_ZN10layer_norm13ln_bwd_kernelINS_13Kernel_traitsIf13__nv_bfloat16S2_S2_fjLj1280ELj1ELj4ELj1ELj16ENS_18Kernel_traits_baseILj1280EfS2_S2_S2_fjLj128EEEEELb0ELb1ELb1ELb1EEEvNS_9BwdParamsE)
        /*0e54*/ 	.word	0x00000150


	//----- nvinfo : EIATTR_REGCOUNT
	.align		4
.L_611:
        /*0e58*/ 	.byte	0x04, 0x2f
        /*0e5a*/ 	.short	(.L_613 - .L_612)
	.align		4
.L_612:
        /*0e5c*/ 	.word	index@(_ZN10layer_norm13ln_bwd_kernelINS_13Kernel_traitsIf13__nv_bfloat16S2_S2_fjLj1280ELj1ELj4ELj1ELj16ENS_18Kernel_traits_baseILj1280EfS2_S2_S2_fjLj128EEEEELb0ELb1ELb1ELb0EEEvNS_9BwdParamsE)
        /*0e60*/ 	.word	0x000000ff


	//----- nvinfo : EIATTR_FRAME_SIZE
	.align		4
.L_613:
        /*0e64*/ 	.byte	0x04, 0x11
        /*0e66*/ 	.short	(.L_615 - .L_614)
	.align		4
.L_614:
        /*0e68*/ 	.word	index@(_ZN10layer_norm13ln_bwd_kernelINS_13Kernel_traitsIf13__nv_bfloat16S2_S2_fjLj1280ELj1ELj4ELj1ELj16ENS_18Kernel_traits_baseILj1280EfS2_S2_S2_fjLj128EEEEELb0ELb1ELb1ELb0EEEvNS_9BwdParamsE)
        /*0e6c*/ 	.word	0x00000150


	//----- nvinfo : EIATTR_REGCOUNT
	.align		4
.L_615:
        /*0e70*/ 	.byte	0x04, 0x2f
        /*0e72*/ 	.short	(.L_617 - .L_616)
	.align		4
.L_616:
        /*0e74*/ 	.word	index@(_ZN10layer_norm13ln_bwd_kernelINS_13Kernel_traitsIf13__nv_bfloat16S2_S2_fjLj1280ELj1ELj4ELj1ELj16ENS_18Kernel_traits_baseILj1280EfS2_S2_S2_fjLj128EEEEELb0ELb1ELb0ELb1EEEvNS_9BwdParamsE)
        /*0e78*/ 	.word	0x000000ff


	//----- nvinfo : EIATTR_FRAME_SIZE
	.align		4
.L_617:
        /*0e7c*/ 	.byte	0x04, 0x11
        /*0e7e*/ 	.short	(.L_619 - .L_618)
	.align		4
.L_618:
        /*0e80*/ 	.word	index@(_ZN10layer_norm13ln_bwd_kernelINS_13Kernel_traitsIf13__nv_bfloat16S2_S2_fjLj1280ELj1ELj4ELj1ELj16ENS_18Kernel_traits_baseILj1280EfS2_S2_S2_fjLj128EEEEELb0ELb1ELb0ELb1EEEvNS_9BwdParamsE)
        /*0e84*/ 	.word	0x000002c8


	//----- nvinfo : EIATTR_REGCOUNT
	.align		4
.L_619:
        /*0e88*/ 	.byte	0x04, 0x2f
        /*0e8a*/ 	.short	(.L_621 - .L_620)
	.align		4
.L_620:
        /*0e8c*/ 	.word	index@(_ZN10layer_norm13ln_bwd_kernelINS_13Kernel_traitsIf13__nv_bfloat16S2_S2_fjLj1280ELj1ELj4ELj1ELj16ENS_18Kernel_traits_baseILj1280EfS2_S2_S2_fjLj128EEEEELb0ELb1ELb0ELb0EEEvNS_9BwdParamsE)
        /*0e90*/ 	.word	0x000000ff


	//----- nvinfo : EIATTR_FRAME_SIZE
	.align		4
.L_621:
        /*0e94*/ 	.byte	0x04, 0x11
        /*0e96*/ 	.short	(.L_623 - .L_622)
	.align		4
.L_622:
        /*0e98*/ 	.word	index@(_ZN10layer_norm13ln_bwd_kernelINS_13Kernel_traitsIf13__nv_bfloat16S2_S2_fjLj1280ELj1ELj4ELj1ELj16ENS_18Kernel_traits_baseILj1280EfS2_S2_S2_fjLj128EEEEELb0ELb1ELb0ELb0EEEvNS_9BwdParamsE)
        /*0e9c*/ 	.word	0x00000130


	//----- nvinfo : EIATTR_REGCOUNT
	.align		4
.L_623:
        /*0ea0*/ 	.byte	0x04, 0x2f
        /*0ea2*/ 	.short	(.L_625 - .L_624)
	.align		4
.L_624:
        /*0ea4*/ 	.word	index@(_ZN10layer_norm13ln_bwd_kernelINS_13Kernel_traitsIf13__nv_bfloat16S2_S2_fjLj1280ELj1ELj4ELj1ELj16ENS_18Kernel_traits_baseILj1280EfS2_S2_S2_fjLj128EEEEELb0ELb0ELb1ELb1EEEvNS_9BwdParamsE)
        /*0ea8*/ 	.word	0x000000ff


	//----- nvinfo : EIATTR_FRAME_SIZE
	.align		4
.L_625:
        /*0eac*/ 	.byte	0x04, 0x11
        /*0eae*/ 	.short	(.L_627 - .L_626)
	.align		4
.L_626:
        /*0eb0*/ 	.word	index@(_ZN10layer_norm13ln_bwd_kernelINS_13Kernel_traitsIf13__nv_bfloat16S2_S2_fjLj1280ELj1ELj4ELj1ELj16ENS_18Kernel_traits_baseILj1280EfS2_S2_S2_fjLj128EEEEELb0ELb0ELb1ELb1EEEvNS_9BwdParamsE)
        /*0eb4*/ 	.word	0x00000000


	//----- nvinfo : EIATTR_REGCOUNT
	.align		4
.L_627:
        /*0eb8*/ 	.byte	0x04, 0x2f
        /*0eba*/ 	.short	(.L_629 - .L_628)
	.align		4
.L_628:
        /*0ebc*/ 	.word	index@(_ZN10layer_norm13ln_bwd_kernelINS_13Kernel_traitsIf13__nv_bfloat16S2_S2_fjLj1280ELj1ELj4ELj1ELj16ENS_18Kernel_traits_baseILj1280EfS2_S2_S2_fjLj128EEEEELb0ELb0ELb1ELb0EEEvNS_9BwdParamsE)
        /*0ec0*/ 	.word	0x000000ff


	//----- nvinfo : EIATTR_FRAME_SIZE
	.align		4
.L_629:
        /*0ec4*/ 	.byte	0x04, 0x11
        /*0ec6*/ 	.short	(.L_631 - .L_630)
	.align		4
.L_630:
        /*0ec8*/ 	.word	index@(_ZN10layer_norm13ln_bwd_kernelINS_13Kernel_traitsIf13__nv_bfloat16S2_S2_fjLj1280ELj1ELj4ELj1ELj16ENS_18Kernel_traits_baseILj1280EfS2_S2_S2_fjLj128EEEEELb0ELb0ELb1ELb0EEEvNS_9BwdParamsE)
        /*0ecc*/ 	.word	0x00000000


	//----- nvinfo : EIATTR_REGCOUNT
	.align		4
.L_631:
        /*0ed0*/ 	.byte	0x04, 0x2f
        /*0ed2*/ 	.short	(.L_633 - .L_632)
	.align		4
.L_632:
        /*0ed4*/ 	.word	index@(_ZN10layer_norm13ln_bwd_kernelINS_13Kernel_traitsIf13__nv_bfloat16S2_S2_fjLj1280ELj1ELj4ELj1ELj16ENS_18Kernel_traits_baseILj1280EfS2_S2_S2_fjLj128EEEEELb0ELb0ELb0ELb1EEEvNS_9BwdParamsE)
        /*0ed8*/ 	.word	0x000000ff


	//----- nvinfo : EIATTR_FRAME_SIZE
	.align		4
.L_633:
        /*0edc*/ 	.byte	0x04, 0x11
        /*0ede*/ 	.short	(.L_635 - .L_634)
	.align		4
.L_634:
        /*0ee0*/ 	.word	index@(_ZN10layer_norm13ln_bwd_kernelINS_13Kernel_traitsIf13__nv_bfloat16S2_S2_fjLj1280ELj1ELj4ELj1ELj16ENS_18Kernel_traits_baseILj1280EfS2_S2_S2_fjLj128EEEEELb0ELb0ELb0ELb1EEEvNS_9BwdParamsE)
        /*0ee4*/ 	.word	0x000000f0


	//----- nvinfo : EIATTR_REGCOUNT
	.align		4
.L_635:
        /*0ee8*/ 	.byte	0x04, 0x2f
        /*0eea*/ 	.short	(.L_637 - .L_636)
	.align		4
.L_636:
        /*0eec*/ 	.word	index@(_ZN10layer_norm13ln_bwd_kernelINS_13Kernel_traitsIf13__nv_bfloat16S2_S2_fjLj1280ELj1ELj4ELj1ELj16ENS_18Kernel_traits_baseILj1280EfS2_S2_S2_fjLj128EEEEELb0ELb0ELb0ELb0EEEvNS_9BwdParamsE)
        /*0ef0*/ 	.word	0x000000fe


	//----- nvinfo : EIATTR_FRAME_SIZE
	.align		4
.L_637:
        /*0ef4*/ 	.byte	0x04, 0x11
        /*0ef6*/ 	.short	(.L_639 - .L_638)
	.align		4
.L_638:
        /*0ef8*/ 	.word	index@(_ZN10layer_norm13ln_bwd_kernelINS_13Kernel_traitsIf13__nv_bfloat16S2_S2_fjLj1280ELj1ELj4ELj1ELj16ENS_18Kernel_traits_baseILj1280EfS2_S2_S2_fjLj128EEEEELb0ELb0ELb0ELb0EEEvNS_9BwdParamsE)
        /*0efc*/ 	.word	0x00000000


	//----- nvinfo : EIATTR_REGCOUNT
	.align		4
.L_639:
        /*0f00*/ 	.byte	0x04, 0x2f
        /*0f02*/ 	.short	(.L_641 - .L_640)
	.align		4
.L_640:
        /*0f04*/ 	.word	index@(_ZN10layer_norm13ln_bwd_kernelINS_13Kernel_traitsI6__halfS2_S2_S2_fjLj1280ELj1ELj4ELj1ELj16ENS_18Kernel_traits_baseILj1280ES2_S2_S2_S2_fjLj128EEEEELb1ELb1ELb1ELb1EEEvNS_9BwdParamsE)
        /*0f08*/ 	.word	0x000000ff


	//----- nvinfo : EIATTR_FRAME_SIZE
	.align		4
.L_641:
        /*0f0c*/ 	.byte	0x04, 0x11
        /*0f0e*/ 	.short	(.L_643 - .L_642)
	.align		4
.L_642:
        /*0f10*/ 	.word	index@(_ZN10layer_norm13ln_bwd_kernelINS_13Kernel_traitsI6__halfS2_S2_S2_fjLj1280ELj1ELj4ELj1ELj16ENS_18Kernel_traits_baseILj1280ES2_S2_S2_S2_fjLj128EEEEELb1ELb1ELb1ELb1EEEvNS_9BwdParamsE)
        /*0f14*/ 	.word	0x000000c0


	//----- nvinfo : EIATTR_REGCOUNT
	.align		4
.L_643:
        /*0f18*/ 	.byte	0x04, 0x2f
        /*0f1a*/ 	.short	(.L_645 - .L_644)
	.align		4
.L_644:
        /*0f1c*/ 	.word	index@(_ZN10layer_norm22ln_bwd_finalize_kernelINS_22Kernel_traits_finalizeILj1280E6__halfS2_S2_S2_fjLb1ELj1024ELj4ENS_18Kernel_traits_baseILj1280ES2_S2_S2_S2_fjLj1024EEEEELb1ELb1EEEvNS_9BwdParamsE)
        /*0f20*/ 	.word	0x00000020


	//----- nvinfo : EIATTR_FRAME_SIZE
	.align		4
.L_645:
        /*0f24*/ 	.byte	0x04, 0x11
        /*0f26*/ 	.short	(.L_647 - .L_646)
	.align		4
.L_646:
        /*0f28*/ 	.word	index@(_ZN10layer_norm22ln_bwd_finalize_kernelINS_22Kernel_traits_finalizeILj1280E6__halfS2_S2_S2_fjLb1ELj1024ELj4ENS_18Kernel_traits_baseILj1280ES2_S2_S2_S2_fjLj1024EEEEELb1ELb1EEEvNS_9BwdParamsE)
        /*0f2c*/ 	.word	0x00000000


	//----- nvinfo : EIATTR_REGCOUNT
	.align		4
.L_647:
        /*0f30*/ 	.byte	0x04, 0x2f
        /*0f32*/ 	.short	(.L_649 - .L_648)
	.align		4
.L_648:
        /*0f34*/ 	.word	index@(_ZN10layer_norm13ln_bwd_kernelINS_13Kernel_traitsI6__halfS2_S2_S2_fjLj1280ELj1ELj4ELj1ELj16ENS_18Kernel_traits_baseILj1280ES2_S2_S2_S2_fjLj128EEEEELb1ELb1ELb1ELb0EEEvNS_9BwdParamsE)
        /*0f38*/ 	.word	0x000000ff


	//----- nvinfo : EIATTR_FRAME_SIZE
	.align		4
.L_649:
        /*0f3c*/ 	.byte	0x04, 0x11
        /*0f3e*/ 	.short	(.L_651 - .L_650)
	.align		4
.L_650:
        /*0f40*/ 	.word	index@(_ZN10layer_norm13ln_bwd_kernelINS_13Kernel_traitsI6__halfS2_S2_S2_fjLj1280ELj1ELj4ELj1ELj16ENS_18Kernel_traits_baseILj1280ES2_S2_S2_S2_fjLj128EEEEELb1ELb1ELb1ELb0EEEvNS_9BwdParamsE)
        /*0f44*/ 	.word	0x000000d8


	//----- nvinfo : EIATTR_REGCOUNT
	.align		4
.L_651:
        /*0f48*/ 	.byte	0x04, 0x2f
        /*0f4a*/ 	.short	(.L_653 - .L_652)
	.align		4
.L_652:
        /*0f4c*/ 	.word	index@(_ZN10layer_norm22ln_bwd_finalize_kernelINS_22Kernel_traits_finalizeILj1280E6__halfS2_S2_S2_fjLb1ELj1024ELj4ENS_18Kernel_traits_baseILj1280ES2_S2_S2_S2_fjLj1024EEEEELb1ELb0EEEvNS_9BwdParamsE)
        /*0f50*/ 	.word	0x00000020


	//----- nvinfo : EIATTR_FRAME_SIZE
	.align		4
.L_653:
        /*0f54*/ 	.byte	0x04, 0x11
        /*0f56*/ 	.short	(.L_655 - .L_654)
	.align		4
.L_654:
        /*0f58*/ 	.word	index@(_ZN10layer_norm22ln_bwd_finalize_kernelINS_22Kernel_traits_finalizeILj1280E6__halfS2_S2_S2_fjLb1ELj1024ELj4ENS_18Kernel_traits_baseILj1280ES2_S2_S2_S2_fjLj1024EEEEELb1ELb0EEEvNS_9BwdParamsE)
        /*0f5c*/ 	.word	0x00000000


	//----- nvinfo : EIATTR_REGCOUNT
	.align		4
.L_655:
        /*0f60*/ 	.byte	0x04, 0x2f
        /*0f62*/ 	.short	(.L_657 - .L_656)
	.align		4
.L_656:
        /*0f64*/ 	.word	index@(_ZN10layer_norm13ln_bwd_kernelINS_13Kernel_traitsI6__halfS2_S2_S2_fjLj1280ELj1ELj4ELj1ELj16ENS_18Kernel_traits_baseILj1280ES2_S2_S2_S2_fjLj128EEEEELb1ELb1ELb0ELb1EEEvNS_9BwdParamsE)
        /*0f68*/ 	.word	0x000000ff


	//----- nvinfo : EIATTR_FRAME_SIZE
	.align		4
.L_657:
        /*0f6c*/ 	.byte	0x04, 0x11
        /*0f6e*/ 	.short	(.L_659 - .L_658)
	.align		4
.L_658:
        /*0f70*/ 	.word	index@(_ZN10layer_norm13ln_bwd_kernelINS_13Kernel_traitsI6__halfS2_S2_S2_fjLj1280ELj1ELj4ELj1ELj16ENS_18Kernel_traits_baseILj1280ES2_S2_S2_S2_fjLj128EEEEELb1ELb1ELb0ELb1EEEvNS_9BwdParamsE)
        /*0f74*/ 	.word	0x000001f8


	//----- nvinfo : EIATTR_REGCOUNT
	.align		4
.L_659:
        /*0f78*/ 	.byte	0x04, 0x2f
        /*0f7a*/ 	.short	(.L_661 - .L_660)
	.align		4
.L_660:
        /*0f7c*/ 	.word	index@(_ZN10layer_norm13ln_bwd_kernelINS_13Kernel_traitsI6__halfS2_S2_S2_fjLj1280ELj1ELj4ELj1ELj16ENS_18Kernel_traits_baseILj1280ES2_S2_S2_S2_fjLj128EEEEELb1ELb1ELb0ELb0EEEvNS_9BwdParamsE)
        /*0f80*/ 	.word	0x000000ff


	//----- nvinfo : EIATTR_FRAME_SIZE
	.align		4
.L_661:
        /*0f84*/ 	.byte	0x04, 0x11
        /*0f86*/ 	.short	(.L_663 - .L_662)
	.align		4
.L_662:
        /*0f88*/ 	.word	index@(_ZN10layer_norm13ln_bwd_kernelINS_13Kernel_traitsI6__halfS2_S2_S2_fjLj1280ELj1ELj4ELj1ELj16ENS_18Kernel_traits_baseILj1280ES2_S2_S2_S2_fjLj128EEEEELb1ELb1ELb0ELb0EEEvNS_9BwdParamsE)
        /*0f8c*/ 	.word	0x000000b8


	//----- nvinfo : EIATTR_REGCOUNT
	.align		4
.L_663:
        /*0f90*/ 	.byte	0x04, 0x2f
        /*0f92*/ 	.short	(.L_665 - .L_664)
	.align		4
.L_664:
        /*0f94*/ 	.word	index@(_ZN10layer_norm13ln_bwd_kernelINS_13Kernel_traitsI6__halfS2_S2_S2_fjLj1280ELj1ELj4ELj1ELj16ENS_18Kernel_traits_baseILj1280ES2_S2_S2_S2_fjLj128EEEEELb1ELb0ELb1ELb1EEEvNS_9BwdParamsE)
        /*0f98*/ 	.word	0x000000fe


	//----- nvinfo : EIATTR_FRAME_SIZE
	.align		4
.L_665:
        /*0f9c*/ 	.byte	0x04, 0x11
        /*0f9e*/ 	.short	(.L_667 - .L_666)
	.align		4
.L_666:
        /*0fa0*/ 	.word	index@(_ZN10layer_norm13ln_bwd_kernelINS_13Kernel_traitsI6__halfS2_S2_S2_fjLj1280ELj1ELj4ELj1ELj16ENS_18Kernel_traits_baseILj1280ES2_S2_S2_S2_fjLj128EEEEELb1ELb0ELb1ELb1EEEvNS_9BwdParamsE)
        /*0fa4*/ 	.word	0x00000000


	//----- nvinfo : EIATTR_REGCOUNT
	.align		4
.L_667:
        /*0fa8*/ 	.byte	0x04, 0x2f
        /*0faa*/ 	.short	(.L_669 - .L_668)
	.align		4
.L_668:
        /*0fac*/ 	.word	index@(_ZN10layer_norm22ln_bwd_finalize_kernelINS_22Kernel_traits_finalizeILj1280E6__halfS2_S2_S2_fjLb0ELj1024ELj4ENS_18Kernel_traits_baseILj1280ES2_S2_S2_S2_fjLj1024EEEEELb0ELb1EEEvNS_9BwdParamsE)
        /*0fb0*/ 	.word	0x0000003f


	//----- nvinfo : EIATTR_FRAME_SIZE
	.align		4
.L_669:
        /*0fb4*/ 	.byte	0x04, 0x11
        /*0fb6*/ 	.short	(.L_671 - .L_670)
	.align		4
.L_670:
        /*0fb8*/ 	.word	index@(_ZN10layer_norm22ln_bwd_finalize_kernelINS_22Kernel_traits_finalizeILj1280E6__halfS2_S2_S2_fjLb0ELj1024ELj4ENS_18Kernel_traits_baseILj1280ES2_S2_S2_S2_fjLj1024EEEEELb0ELb1EEEvNS_9BwdParamsE)
        /*0fbc*/ 	.word	0x00000000


	//----- nvinfo : EIATTR_REGCOUNT
	.align		4
.L_671:
        /*0fc0*/ 	.byte	0x04, 0x2f
        /*0fc2*/ 	.short	(.L_673 - .L_672)
	.align		4
.L_672:
        /*0fc4*/ 	.word	index@(_ZN10layer_norm13ln_bwd_kernelINS_13Kernel_traitsI6__halfS2_S2_S2_fjLj1280ELj1ELj4ELj1ELj16ENS_18Kernel_traits_baseILj1280ES2_S2_S2_S2_fjLj128EEEEELb1ELb0ELb1ELb0EEEvNS_9BwdParamsE)
        /*0fc8*/ 	.word	0x000000fe


	//----- nvinfo : EIATTR_FRAME_SIZE
	.align		4
.L_673:
        /*0fcc*/ 	.byte	0x04, 0x11
        /*0fce*/ 	.short	(.L_675 - .L_674)
	.align		4
.L_674:
        /*0fd0*/ 	.word	index@(_ZN10layer_norm13ln_bwd_kernelINS_13Kernel_traitsI6__halfS2_S2_S2_fjLj1280ELj1ELj4ELj1ELj16ENS_18Kernel_traits_baseILj1280ES2_S2_S2_S2_fjLj128EEEEELb1ELb0ELb1ELb0EEEvNS_9BwdParamsE)
        /*0fd4*/ 	.word	0x00000000


	//----- nvinfo : EIATTR_REGCOUNT
	.align		4
.L_675:
        /*0fd8*/ 	.byte	0x04, 0x2f
        /*0fda*/ 	.short	(.L_677 - .L_676)
	.align		4
.L_676:
        /*0fdc*/ 	.word	index@(_ZN10layer_norm22ln_bwd_finalize_kernelINS_22Kernel_traits_finalizeILj1280E6__halfS2_S2_S2_fjLb0ELj1024ELj4ENS_18Kernel_traits_baseILj1280ES2_S2_S2_S2_fjLj1024EEEEELb0ELb0EEEvNS_9BwdParamsE)
        /*0fe0*/ 	.word	0x0000003f


	//----- nvinfo : EIATTR_FRAME_SIZE
	.align		4
.L_677:
        /*0fe4*/ 	.byte	0x04, 0x11
        /*0fe6*/ 	.short	(.L_679 - .L_678)
	.align		4
.L_678:
        /*0fe8*/ 	.word	index@(_ZN10layer_norm22ln_bwd_finalize_kernelINS_22Kernel_traits_finalizeILj1280E6__halfS2_S2_S2_fjLb0ELj1024ELj4ENS_18Kernel_traits_baseILj1280ES2_S2_S2_S2_fjLj1024EEEEELb0ELb0EEEvNS_9BwdParamsE)
        /*0fec*/ 	.word	0x00000000


	//----- nvinfo : EIATTR_REGCOUNT
	.align		4
.L_679:
        /*0ff0*/ 	.byte	0x04, 0x2f
        /*0ff2*/ 	.short	(.L_681 - .L_680)
	.align		4
.L_680:
        /*0ff4*/ 	.word	index@(_ZN10layer_norm13ln_bwd_kernelINS_13Kernel_traitsI6__halfS2_S2_S2_fjLj1280ELj1ELj4ELj1ELj16ENS_18Kernel_traits_baseILj1280ES2_S2_S2_S2_fjLj128EEEEELb1ELb0ELb0ELb1EEEvNS_9BwdParamsE)
        /*0ff8*/ 	.word	0x000000ff


	//----- nvinfo : EIATTR_FRAME_SIZE
	.align		4
.L_681:
        /*0ffc*/ 	.byte	0x04, 0x11
        /*0ffe*/ 	.short	(.L_683 - .L_682)
	.align		4
.L_682:
        /*1000*/ 	.word	index@(_ZN10layer_norm13ln_bwd_kernelINS_13Kernel_traitsI6__halfS2_S2_S2_fjLj1280ELj1ELj4ELj1ELj16ENS_18Kernel_traits_baseILj1280ES2_S2_S2_S2_fjLj128EEEEELb1ELb0ELb0ELb1EEEvNS_9BwdParamsE)
        /*1004*/ 	.word	0x000000d8


	//----- nvinfo : EIATTR_REGCOUNT
	.align		4
.L_683:
        /*1008*/ 	.byte	0x04, 0x2f
        /*100a*/ 	.short	(.L_685 - .L_684)
	.align		4
.L_684:
        /*100c*/ 	.word	index@(_ZN10layer_norm13ln_bwd_kernelINS_13Kernel_traitsI6__halfS2_S2_S2_fjLj1280ELj1ELj4ELj1ELj16ENS_18Kernel_traits_baseILj1280ES2_S2_S2_S2_fjLj128EEEEELb1ELb0ELb0ELb0EEEvNS_9BwdParamsE)
        /*1010*/ 	.word	0x000000f2


	//----- nvinfo : EIATTR_FRAME_SIZE
	.align		4
.L_685:
        /*1014*/ 	.byte	0x04, 0x11
        /*1016*/ 	.short	(.L_687 - .L_686)
	.align		4
.L_686:
        /*1018*/ 	.word	index@(_ZN10layer_norm13ln_bwd_kernelINS_13Kernel_traitsI6__halfS2_S2_S2_fjLj1280ELj1ELj4ELj1ELj16ENS_18Kernel_traits_baseILj1280ES2_S2_S2_S2_fjLj128EEEEELb1ELb0ELb0ELb0EEEvNS_9BwdParamsE)
        /*101c*/ 	.word	0x00000000


	//----- nvinfo : EIATTR_REGCOUNT
	.align		4
.L_687:
        /*1020*/ 	.byte	0x04, 0x2f
        /*1022*/ 	.short	(.L_689 - .L_688)
	.align		4
.L_688:
        /*1024*/ 	.word	index@(_ZN10layer_norm13ln_bwd_kernelINS_13Kernel_traitsI6__halfS2_S2_S2_fjLj1280ELj1ELj4ELj1ELj16ENS_18Kernel_traits_baseILj1280ES2_S2_S2_S2_fjLj128EEEEELb0ELb1ELb1ELb1EEEvNS_9BwdParamsE)
        /*1028*/ 	.word	0x000000ff


	//----- nvinfo : EIATTR_FRAME_SIZE
	.align		4
.L_689:
        /*102c*/ 	.byte	0x04, 0x11
        /*102e*/ 	.short	(.L_691 - .L_690)
	.align		4
.L_690:
        /*1030*/ 	.word	index@(_ZN10layer_norm13ln_bwd_kernelINS_13Kernel_traitsI6__halfS2_S2_S2_fjLj1280ELj1ELj4ELj1ELj16ENS_18Kernel_traits_baseILj1280ES2_S2_S2_S2_fjLj128EEEEELb0ELb1ELb1ELb1EEEvNS_9BwdParamsE)
        /*1034*/ 	.word	0x000000a0


	//----- nvinfo : EIATTR_REGCOUNT
	.align		4
.L_691:
        /*1038*/ 	.byte	0x04, 0x2f
        /*103a*/ 	.short	(.L_693 - .L_692)
	.align		4
.L_692:
        /*103c*/ 	.word	index@(_ZN10layer_norm13ln_bwd_kernelINS_13Kernel_traitsI6__halfS2_S2_S2_fjLj1280ELj1ELj4ELj1ELj16ENS_18Kernel_traits_baseILj1280ES2_S2_S2_S2_fjLj128EEEEELb0ELb1ELb1ELb0EEEvNS_9BwdParamsE)
        /*1040*/ 	.word	0x000000ff


	//----- nvinfo : EIATTR_FRAME_SIZE
	.align		4
.L_693:
        /*1044*/ 	.byte	0x04, 0x11
        /*1046*/ 	.short	(.L_695 - .L_694)
	.align		4
.L_694:
        /*1048*/ 	.word	index@(_ZN10layer_norm13ln_bwd_kernelINS_13Kernel_traitsI6__halfS2_S2_S2_fjLj1280ELj1ELj4ELj1ELj16ENS_18Kernel_traits_baseILj1280ES2_S2_S2_S2_fjLj128EEEEELb0ELb1ELb1ELb0EEEvNS_9BwdParamsE)
        /*104c*/ 	.word	0x000000a8


	//----- nvinfo : EIATTR_REGCOUNT
	.align		4
.L_695:
        /*1050*/ 	.byte	0x04, 0x2f
        /*1052*/ 	.short	(.L_697 - .L_696)
	.align		4
.L_696:
        /*1054*/ 	.word	index@(_ZN10layer_norm13ln_bwd_kernelINS_13Kernel_traitsI6__halfS2_S2_S2_fjLj1280ELj1ELj4ELj1ELj16ENS_18Kernel_traits_baseILj1280ES2_S2_S2_S2_fjLj128EEEEELb0ELb1ELb0ELb1EEEvNS_9BwdParamsE)
        /*1058*/ 	.word	0x000000ff


	//----- nvinfo : EIATTR_FRAME_SIZE
	.align		4
.L_697:
        /*105c*/ 	.byte	0x04, 0x11
        /*105e*/ 	.short	(.L_699 - .L_698)
	.align		4
.L_698:
        /*1060*/ 	.word	index@(_ZN10layer_norm13ln_bwd_kernelINS_13Kernel_traitsI6__halfS2_S2_S2_fjLj1280ELj1ELj4ELj1ELj16ENS_18Kernel_traits_baseILj1280ES2_S2_S2_S2_fjLj128EEEEELb0ELb1ELb0ELb1EEEvNS_9BwdParamsE)
        /*1064*/ 	.word	0x000001a8


	//----- nvinfo : EIATTR_REGCOUNT
	.align		4
.L_699:
        /*1068*/ 	.byte	0x04, 0x2f
        /*106a*/ 	.short	(.L_701 - .L_700)
	.align		4
.L_700:
        /*106c*/ 	.word	index@(_ZN10layer_norm13ln_bwd_kernelINS_13Kernel_traitsI6__halfS2_S2_S2_fjLj1280ELj1ELj4ELj1ELj16ENS_18Kernel_traits_baseILj1280ES2_S2_S2_S2_fjLj128EEEEELb0ELb1ELb0ELb0EEEvNS_9BwdParamsE)
        /*1070*/ 	.word	0x000000ff


	//----- nvinfo : EIATTR_FRAME_SIZE
	.align		4
.L_701:
        /*1074*/ 	.byte	0x04, 0x11
        /*1076*/ 	.short	(.L_703 - .L_702)
	.align		4
.L_702:
        /*1078*/ 	.word	index@(_ZN10layer_norm13ln_bwd_kernelINS_13Kernel_traitsI6__halfS2_S2_S2_fjLj1280ELj1ELj4ELj1ELj16ENS_18Kernel_traits_baseILj1280ES2_S2_S2_S2_fjLj128EEEEELb0ELb1ELb0ELb0EEEvNS_9BwdParamsE)
        /*107c*/ 	.word	0x00000080


	//----- nvinfo : EIATTR_REGCOUNT
	.align		4
.L_703:
        /*1080*/ 	.byte	0x04, 0x2f
        /*1082*/ 	.short	(.L_705 - .L_704)
	.align		4
.L_704:
        /*1084*/ 	.word	index@(_ZN10layer_norm13ln_bwd_kernelINS_13Kernel_traitsI6__halfS2_S2_S2_fjLj1280ELj1ELj4ELj1ELj16ENS_18Kernel_traits_baseILj1280ES2_S2_S2_S2_fjLj128EEEEELb0ELb0ELb1ELb1EEEvNS_9BwdParamsE)
        /*1088*/ 	.word	0x000000fe


	//----- nvinfo : EIATTR_FRAME_SIZE
	.align		4
.L_705:
        /*108c*/ 	.byte	0x04, 0x11
        /*108e*/ 	.short	(.L_707 - .L_706)
	.align		4
.L_706:
        /*1090*/ 	.word	index@(_ZN10layer_norm13ln_bwd_kernelINS_13Kernel_traitsI6__halfS2_S2_S2_fjLj1280ELj1ELj4ELj1ELj16ENS_18Kernel_traits_baseILj1280ES2_S2_S2_S2_fjLj128EEEEELb0ELb0ELb1ELb1EEEvNS_9BwdParamsE)
        /*1094*/ 	.word	0x00000000


	//----- nvinfo : EIATTR_REGCOUNT
	.align		4
.L_707:
        /*1098*/ 	.byte	0x04, 0x2f
        /*109a*/ 	.short	(.L_709 - .L_708)
	.align		4
.L_708:
        /*109c*/ 	.word	index@(_ZN10layer_norm13ln_bwd_kernelINS_13Kernel_traitsI6__halfS2_S2_S2_fjLj1280ELj1ELj4ELj1ELj16ENS_18Kernel_traits_baseILj1280ES2_S2_S2_S2_fjLj128EEEEELb0ELb0ELb1ELb0EEEvNS_9BwdParamsE)
        /*10a0*/ 	.word	0x000000f1


	//----- nvinfo : EIATTR_FRAME_SIZE
	.align		4
.L_709:
        /*10a4*/ 	.byte	0x04, 0x11
        /*10a6*/ 	.short	(.L_711 - .L_710)
	.align		4
.L_710:
        /*10a8*/ 	.word	index@(_ZN10layer_norm13ln_bwd_kernelINS_13Kernel_traitsI6__halfS2_S2_S2_fjLj1280ELj1ELj4ELj1ELj16ENS_18Kernel_traits_baseILj1280ES2_S2_S2_S2_fjLj128EEEEELb0ELb0ELb1ELb0EEEvNS_9BwdParamsE)
        /*10ac*/ 	.word	0x00000000


	//----- nvinfo : EIATTR_REGCOUNT
	.align		4
.L_711:
        /*10b0*/ 	.byte	0x04, 0x2f
        /*10b2*/ 	.short	(.L_713 - .L_712)
	.align		4
.L_712:
        /*10b4*/ 	.word	index@(_ZN10layer_norm13ln_bwd_kernelINS_13Kernel_traitsI6__halfS2_S2_S2_fjLj1280ELj1ELj4ELj1ELj16ENS_18Kernel_traits_baseILj1280ES2_S2_S2_S2_fjLj128EEEEELb0ELb0ELb0ELb1EEEvNS_9BwdParamsE)
        /*10b8*/ 	.word	0x000000ff


	//----- nvinfo : EIATTR_FRAME_SIZE
	.align		4
.L_713:
        /*10bc*/ 	.byte	0x04, 0x11
        /*10be*/ 	.short	(.L_715 - .L_714)
	.align		4
.L_714:
        /*10c0*/ 	.word	index@(_ZN10layer_norm13ln_bwd_kernelINS_13Kernel_traitsI6__halfS2_S2_S2_fjLj1280ELj1ELj4ELj1ELj16ENS_18Kernel_traits_baseILj1280ES2_S2_S2_S2_fjLj128EEEEELb0ELb0ELb0ELb1EEEvNS_9BwdParamsE)
        /*10c4*/ 	.word	0x000000a0


	//----- nvinfo : EIATTR_REGCOUNT
	.align		4
.L_715:
        /*10c8*/ 	.byte	0x04, 0x2f
        /*10ca*/ 	.short	(.L_717 - .L_716)
	.align		4
.L_716:
        /*10cc*/ 	.word	index@(_ZN10layer_norm13ln_bwd_kernelINS_13Kernel_traitsI6__halfS2_S2_S2_fjLj1280ELj1ELj4ELj1ELj16ENS_18Kernel_traits_baseILj1280ES2_S2_S2_S2_fjLj128EEEEELb0ELb0ELb0ELb0EEEvNS_9BwdParamsE)
        /*10d0*/ 	.word	0x000000ec


	//----- nvinfo : EIATTR_FRAME_SIZE
	.align		4
.L_717:
        /*10d4*/ 	.byte	0x04, 0x11
        /*10d6*/ 	.short	(.L_719 - .L_718)
	.align		4
.L_718:
        /*10d8*/ 	.word	index@(_ZN10layer_norm13ln_bwd_kernelINS_13Kernel_traitsI6__halfS2_S2_S2_fjLj1280ELj1ELj4ELj1ELj16ENS_18Kernel_traits_baseILj1280ES2_S2_S2_S2_fjLj128EEEEELb0ELb0ELb0ELb0EEEvNS_9BwdParamsE)
        /*10dc*/ 	.word	0x00000000


	//----- nvinfo : EIATTR_REGCOUNT
	.align		4
.L_719:
        /*10e0*/ 	.byte	0x04, 0x2f
        /*10e2*/ 	.short	(.L_721 - .L_720)
	.align		4
.L_720:
        /*10e4*/ 	.word	index@(_ZN10layer_norm13ln_bwd_kernelINS_13Kernel_traitsI13__nv_bfloat16S2_S2_S2_fjLj1280ELj1ELj4ELj1ELj16ENS_18Kernel_traits_baseILj1280ES2_S2_S2_S2_fjLj128EEEEELb1ELb1ELb1ELb1EEEvNS_9BwdParamsE)
        /*10e8*/ 	.word	0x000000ff


	//----- nvinfo : EIATTR_FRAME_SIZE
	.align		4
.L_721:
        /*10ec*/ 	.byte	0x04, 0x11
        /*10ee*/ 	.short	(.L_723 - .L_722)
	.align		4
.L_722:
        /*10f0*/ 	.word	index@(_ZN10layer_norm13ln_bwd_kernelINS_13Kernel_traitsI13__nv_bfloat16S2_S2_S2_fjLj1280ELj1ELj4ELj1ELj16ENS_18Kernel_traits_baseILj1280ES2_S2_S2_S2_fjLj128EEEEELb1ELb1ELb1ELb1EEEvNS_9BwdParamsE)
        /*10f4*/ 	.word	0x00000108


	//----- nvinfo : EIATTR_REGCOUNT
	.align		4
.L_723:
        /*10f8*/ 	.byte	0x04, 0x2f
        /*10fa*/ 	.short	(.L_725 - .L_724)
	.align		4
.L_724:
        /*10fc*/ 	.word	index@(_ZN10layer_norm22ln_bwd_finalize_kernelINS_22Kernel_traits_finalizeILj1280E13__nv_bfloat16S2_S2_S2_fjLb1ELj1024ELj4ENS_18Kernel_traits_baseILj1280ES2_S2_S2_S2_fjLj1024EEEEELb1ELb1EEEvNS_9BwdParamsE)
        /*1100*/ 	.word	0x00000020


	//----- nvinfo : EIATTR_FRAME_SIZE
	.align		4
.L_725:
        /*1104*/ 	.byte	0x04, 0x11
        /*1106*/ 	.short	(.L_727 - .L_726)
	.align		4
.L_726:
        /*1108*/ 	.word	index@(_ZN10layer_norm22ln_bwd_finalize_kernelINS_22Kernel_traits_finalizeILj1280E13__nv_bfloat16S2_S2_S2_fjLb1ELj1024ELj4ENS_18Kernel_traits_baseILj1280ES2_S2_S2_S2_fjLj1024EEEEELb1ELb1EEEvNS_9BwdParamsE)
        /*110c*/ 	.word	0x00000000


	//----- nvinfo : EIATTR_REGCOUNT
	.align		4
.L_727:
        /*1110*/ 	.byte	0x04, 0x2f
        /*1112*/ 	.short	(.L_729 - .L_728)
	.align		4
.L_728:
        /*1114*/ 	.word	index@(_ZN10layer_norm13ln_bwd_kernelINS_13Kernel_traitsI13__nv_bfloat16S2_S2_S2_fjLj1280ELj1ELj4ELj1ELj16ENS_18Kernel_traits_baseILj1280ES2_S2_S2_S2_fjLj128EEEEELb1ELb1ELb1ELb0EEEvNS_9BwdParamsE)
        /*1118*/ 	.word	0x000000ff


	//----- nvinfo : EIATTR_FRAME_SIZE
	.align		4
.L_729:
        /*111c*/ 	.byte	0x04, 0x11
        /*111e*/ 	.short	(.L_731 - .L_730)
	.align		4
.L_730:
        /*1120*/ 	.word	index@(_ZN10layer_norm13ln_bwd_kernelINS_13Kernel_traitsI13__nv_bfloat16S2_S2_S2_fjLj1280ELj1ELj4ELj1ELj16ENS_18Kernel_traits_baseILj1280ES2_S2_S2_S2_fjLj128EEEEELb1ELb1ELb1ELb0EEEvNS_9BwdParamsE)
        /*1124*/ 	.word	0x00000118


	//----- nvinfo : EIATTR_REGCOUNT
	.align		4
.L_731:
        /*1128*/ 	.byte	0x04, 0x2f
        /*112a*/ 	.short	(.L_733 - .L_732)
	.align		4
.L_732:
        /*112c*/ 	.word	index@(_ZN10layer_norm22ln_bwd_finalize_kernelINS_22Kernel_traits_finalizeILj1280E13__nv_bfloat16S2_S2_S2_fjLb1ELj1024ELj4ENS_18Kernel_traits_baseILj1280ES2_S2_S2_S2_fjLj1024EEEEELb1ELb0EEEvNS_9BwdParamsE)
        /*1130*/ 	.word	0x00000020


	//----- nvinfo : EIATTR_FRAME_SIZE
	.align		4
.L_733:
        /*1134*/ 	.byte	0x04, 0x11
        /*1136*/ 	.short	(.L_735 - .L_734)
	.align		4
.L_734:
        /*1138*/ 	.word	index@(_ZN10layer_norm22ln_bwd_finalize_kernelINS_22Kernel_traits_finalizeILj1280E13__nv_bfloat16S2_S2_S2_fjLb1ELj1024ELj4ENS_18Kernel_traits_baseILj1280ES2_S2_S2_S2_fjLj1024EEEEELb1ELb0EEEvNS_9BwdParamsE)
        /*113c*/ 	.word	0x00000000


	//----- nvinfo : EIATTR_REGCOUNT
	.align		4
.L_735:
        /*1140*/ 	.byte	0x04, 0x2f
        /*1142*/ 	.short	(.L_737 - .L_736)
	.align		4
.L_736:
        /*1144*/ 	.word	index@(_ZN10layer_norm13ln_bwd_kernelINS_13Kernel_traitsI13__nv_bfloat16S2_S2_S2_fjLj1280ELj1ELj4ELj1ELj16ENS_18Kernel_traits_baseILj1280ES2_S2_S2_S2_fjLj128EEEEELb1ELb1ELb0ELb1EEEvNS_9BwdParamsE)
        /*1148*/ 	.word	0x000000ff


	//----- nvinfo : EIATTR_FRAME_SIZE
	.align		4
.L_737:
        /*114c*/ 	.byte	0x04, 0x11
        /*114e*/ 	.short	(.L_739 - .L_738)
	.align		4
.L_738:
        /*1150*/ 	.word	index@(_ZN10layer_norm13ln_bwd_kernelINS_13Kernel_traitsI13__nv_bfloat16S2_S2_S2_fjLj1280ELj1ELj4ELj1ELj16ENS_18Kernel_traits_baseILj1280ES2_S2_S2_S2_fjLj128EEEEELb1ELb1ELb0ELb1EEEvNS_9BwdParamsE)
        /*1154*/ 	.word	0x00000270


	//----- nvinfo : EIATTR_REGCOUNT
	.align		4
.L_739:
        /*1158*/ 	.byte	0x04, 0x2f
        /*115a*/ 	.short	(.L_741 - .L_740)
	.align		4
.L_740:
        /*115c*/ 	.word	index@(_ZN10layer_norm13ln_bwd_kernelINS_13Kernel_traitsI13__nv_bfloat16S2_S2_S2_fjLj1280ELj1ELj4ELj1ELj16ENS_18Kernel_traits_baseILj1280ES2_S2_S2_S2_fjLj128EEEEELb1ELb1ELb0ELb0EEEvNS_9BwdParamsE)
        /*1160*/ 	.word	0x000000ff


	//----- nvinfo : EIATTR_FRAME_SIZE
	.align		4
.L_741:
        /*1164*/ 	.byte	0x04, 0x11
        /*1166*/ 	.short	(.L_743 - .L_742)
	.align		4
.L_742:
        /*1168*/ 	.word	index@(_ZN10layer_norm13ln_bwd_kernelINS_13Kernel_traitsI13__nv_bfloat16S2_S2_S2_fjLj1280ELj1ELj4ELj1ELj16ENS_18Kernel_traits_baseILj1280ES2_S2_S2_S2_fjLj128EEEEELb1ELb1ELb0ELb0EEEvNS_9BwdParamsE)
        /*116c*/ 	.word	0x00000160


	//----- nvinfo : EIATTR_REGCOUNT
	.align		4
.L_743:
        /*1170*/ 	.byte	0x04, 0x2f
        /*1172*/ 	.short	(.L_745 - .L_744)
	.align		4
.L_744:
        /*1174*/ 	.word	index@(_ZN10layer_norm13ln_bwd_kernelINS_13Kernel_traitsI13__nv_bfloat16S2_S2_S2_fjLj1280ELj1ELj4ELj1ELj16ENS_18Kernel_traits_baseILj1280ES2_S2_S2_S2_fjLj128EEEEELb1ELb0ELb1ELb1EEEvNS_9BwdParamsE)
        /*1178*/ 	.word	0x000000fe


	//----- nvinfo : EIATTR_FRAME_SIZE
	.align		4
.L_745:
        /*117c*/ 	.byte	0x04, 0x11
        /*117e*/ 	.short	(.L_747 - .L_746)
	.align		4
.L_746:
        /*1180*/ 	.word	index@(_ZN10layer_norm13ln_bwd_kernelINS_13Kernel_traitsI13__nv_bfloat16S2_S2_S2_fjLj1280ELj1ELj4ELj1ELj16ENS_18Kernel_traits_baseILj1280ES2_S2_S2_S2_fjLj128EEEEELb1ELb0ELb1ELb1EEEvNS_9BwdParamsE)
        /*1184*/ 	.word	0x00000000


	//----- nvinfo : EIATTR_REGCOUNT
	.align		4
.L_747:
        /*1188*/ 	.byte	0x04, 0x2f
        /*118a*/ 	.short	(.L_749 - .L_748)
	.align		4
.L_748:
        /*118c*/ 	.word	index@(_ZN10layer_norm22ln_bwd_finalize_kernelINS_22Kernel_traits_finalizeILj1280E13__nv_bfloat16S2_S2_S2_fjLb0ELj1024ELj4ENS_18Kernel_traits_baseILj1280ES2_S2_S2_S2_fjLj1024EEEEELb0ELb1EEEvNS_9BwdParamsE)
        /*1190*/ 	.word	0x0000003f


	//----- nvinfo : EIATTR_FRAME_SIZE
	.align		4
.L_749:
        /*1194*/ 	.byte	0x04, 0x11
        /*1196*/ 	.short	(.L_751 - .L_750)
	.align		4
.L_750:
        /*1198*/ 	.word	index@(_ZN10layer_norm22ln_bwd_finalize_kernelINS_22Kernel_traits_finalizeILj1280E13__nv_bfloat16S2_S2_S2_fjLb0ELj1024ELj4ENS_18Kernel_traits_baseILj1280ES2_S2_S2_S2_fjLj1024EEEEELb0ELb1EEEvNS_9BwdParamsE)
        /*119c*/ 	.word	0x00000000


	//----- nvinfo : EIATTR_REGCOUNT
	.align		4
.L_751:
        /*11a0*/ 	.byte	0x04, 0x2f
        /*11a2*/ 	.short	(.L_753 - .L_752)
	.align		4
.L_752:
        /*11a4*/ 	.word	index@(_ZN10layer_norm13ln_bwd_kernelINS_13Kernel_traitsI13__nv_bfloat16S2_S2_S2_fjLj1280ELj1ELj4ELj1ELj16ENS_18Kernel_traits_baseILj1280ES2_S2_S2_S2_fjLj128EEEEELb1ELb0ELb1ELb0EEEvNS_9BwdParamsE)
        /*11a8*/ 	.word	0x000000fe


	//----- nvinfo : EIATTR_FRAME_SIZE
	.align		4
.L_753:
        /*11ac*/ 	.byte	0x04, 0x11
        /*11ae*/ 	.short	(.L_755 - .L_754)
	.align		4
.L_754:
        /*11b0*/ 	.word	index@(_ZN10layer_norm13ln_bwd_kernelINS_13Kernel_traitsI13__nv_bfloat16S2_S2_S2_fjLj1280ELj1ELj4ELj1ELj16ENS_18Kernel_traits_baseILj1280ES2_S2_S2_S2_fjLj128EEEEELb1ELb0ELb1ELb0EEEvNS_9BwdParamsE)
        /*11b4*/ 	.word	0x00000000


	//----- nvinfo : EIATTR_REGCOUNT
	.align		4
.L_755:
        /*11b8*/ 	.byte	0x04, 0x2f
        /*11ba*/ 	.short	(.L_757 - .L_756)
	.align		4
.L_756:
        /*11bc*/ 	.word	index@(_ZN10layer_norm22ln_bwd_finalize_kernelINS_22Kernel_traits_finalizeILj1280E13__nv_bfloat16S2_S2_S2_fjLb0ELj1024ELj4ENS_18Kernel_traits_baseILj1280ES2_S2_S2_S2_fjLj1024EEEEELb0ELb0EEEvNS_9BwdParamsE)
        /*11c0*/ 	.word	0x0000003f


	//----- nvinfo : EIATTR_FRAME_SIZE
	.align		4
.L_757:
        /*11c4*/ 	.byte	0x04, 0x11
        /*11c6*/ 	.short	(.L_759 - .L_758)
	.align		4
.L_758:
        /*11c8*/ 	.word	index@(_ZN10layer_norm22ln_bwd_finalize_kernelINS_22Kernel_traits_finalizeILj1280E13__nv_bfloat16S2_S2_S2_fjLb0ELj1024ELj4ENS_18Kernel_traits_baseILj1280ES2_S2_S2_S2_fjLj1024EEEEELb0ELb0EEEvNS_9BwdParamsE)
        /*11cc*/ 	.word	0x00000000


	//----- nvinfo : EIATTR_REGCOUNT
	.align		4
.L_759:
        /*11d0*/ 	.byte	0x04, 0x2f
        /*11d2*/ 	.short	(.L_761 - .L_760)
	.align		4
.L_760:
        /*11d4*/ 	.word	index@(_ZN10layer_norm13ln_bwd_kernelINS_13Kernel_traitsI13__nv_bfloat16S2_S2_S2_fjLj1280ELj1ELj4ELj1ELj16ENS_18Kernel_traits_baseILj1280ES2_S2_S2_S2_fjLj128EEEEELb1ELb0ELb0ELb1EEEvNS_9BwdParamsE)
        /*11d8*/ 	.word	0x000000ff


	//----- nvinfo : EIATTR_FRAME_SIZE
	.align		4
.L_761:
        /*11dc*/ 	.byte	0x04, 0x11
        /*11de*/ 	.short	(.L_763 - .L_762)
	.align		4
.L_762:
        /*11e0*/ 	.word	index@(_ZN10layer_norm13ln_bwd_kernelINS_13Kernel_traitsI13__nv_bfloat16S2_S2_S2_fjLj1280ELj1ELj4ELj1ELj16ENS_18Kernel_traits_baseILj1280ES2_S2_S2_S2_fjLj128EEEEELb1ELb0ELb0ELb1EEEvNS_9BwdParamsE)
        /*11e4*/ 	.word	0x000000e8


	//----- nvinfo : EIATTR_REGCOUNT
	.align		4
.L_763:
        /*11e8*/ 	.byte	0x04, 0x2f
        /*11ea*/ 	.short	(.L_765 - .L_764)
	.align		4
.L_764:
        /*11ec*/ 	.word	index@(_ZN10layer_norm13ln_bwd_kernelINS_13Kernel_traitsI13__nv_bfloat16S2_S2_S2_fjLj1280ELj1ELj4ELj1ELj16ENS_18Kernel_traits_baseILj1280ES2_S2_S2_S2_fjLj128EEEEELb1ELb0ELb0ELb0EEEvNS_9BwdParamsE)
        /*11f0*/ 	.word	0x000000fe


	//----- nvinfo : EIATTR_FRAME_SIZE
	.align		4
.L_765:
        /*11f4*/ 	.byte	0x04, 0x11
        /*11f6*/ 	.short	(.L_767 - .L_766)
	.align		4
.L_766:
        /*11f8*/ 	.word	index@(_ZN10layer_norm13ln_bwd_kernelINS_13Kernel_traitsI13__nv_bfloat16S2_S2_S2_fjLj1280ELj1ELj4ELj1ELj16ENS_18Kernel_traits_baseILj1280ES2_S2_S2_S2_fjLj128EEEEELb1ELb0ELb0ELb0EEEvNS_9BwdParamsE)
        /*11fc*/ 	.word	0x00000000


	//----- nvinfo : EIATTR_REGCOUNT
	.align		4
.L_767:
        /*1200*/ 	.byte	0x04, 0x2f
        /*1202*/ 	.short	(.L_769 - .L_768)
	.align		4
.L_768:
        /*1204*/ 	.word	index@(_ZN10layer_norm13ln_bwd_kernelINS_13Kernel_traitsI13__nv_bfloat16S2_S2_S2_fjLj1280ELj1ELj4ELj1ELj16ENS_18Kernel_traits_baseILj1280ES2_S2_S2_S2_fjLj128EEEEELb0ELb1ELb1ELb1EEEvNS_9BwdParamsE)
        /*1208*/ 	.word	0x000000ff


	//----- nvinfo : EIATTR_FRAME_SIZE
	.align		4
.L_769:
        /*120c*/ 	.byte	0x04, 0x11
        /*120e*/ 	.short	(.L_771 - .L_770)
	.align		4
.L_770:
        /*1210*/ 	.word	index@(_ZN10layer_norm13ln_bwd_kernelINS_13Kernel_traitsI13__nv_bfloat16S2_S2_S2_fjLj1280ELj1ELj4ELj1ELj16ENS_18Kernel_traits_baseILj1280ES2_S2_S2_S2_fjLj128EEEEELb0ELb1ELb1ELb1EEEvNS_9BwdParamsE)
        /*1214*/ 	.word	0x000000f0


	//----- nvinfo : EIATTR_REGCOUNT
	.align		4
.L_771:
        /*1218*/ 	.byte	0x04, 0x2f
        /*121a*/ 	.short	(.L_773 - .L_772)
	.align		4
.L_772:
        /*121c*/ 	.word	index@(_ZN10layer_norm13ln_bwd_kernelINS_13Kernel_traitsI13__nv_bfloat16S2_S2_S2_fjLj1280ELj1ELj4ELj1ELj16ENS_18Kernel_traits_baseILj1280ES2_S2_S2_S2_fjLj128EEEEELb0ELb1ELb1ELb0EEEvNS_9BwdParamsE)
        /*1220*/ 	.word	0x000000ff


	//----- nvinfo : EIATTR_FRAME_SIZE
	.align		4
.L_773:
        /*1224*/ 	.byte	0x04, 0x11
        /*1226*/ 	.short	(.L_775 - .L_774)
	.align		4
.L_774:
        /*1228*/ 	.word	index@(_ZN10layer_norm13ln_bwd_kernelINS_13Kernel_traitsI13__nv_bfloat16S2_S2_S2_fjLj1280ELj1ELj4ELj1ELj16ENS_18Kernel_traits_baseILj1280ES2_S2_S2_S2_fjLj128EEEEELb0ELb1ELb1ELb0EEEvNS_9BwdParamsE)
        /*122c*/ 	.word	0x00000148


	//----- nvinfo : EIATTR_REGCOUNT
	.align		4
.L_775:
        /*1230*/ 	.byte	0x04, 0x2f
        /*1232*/ 	.short	(.L_777 - .L_776)
	.align		4
.L_776:
        /*1234*/ 	.word	index@(_ZN10layer_norm13ln_bwd_kernelINS_13Kernel_traitsI13__nv_bfloat16S2_S2_S2_fjLj1280ELj1ELj4ELj1ELj16ENS_18Kernel_traits_baseILj1280ES2_S2_S2_S2_fjLj128EEEEELb0ELb1ELb0ELb1EEEvNS_9BwdParamsE)
        /*1238*/ 	.word	0x000000ff


	//----- nvinfo : EIATTR_FRAME_SIZE
	.align		4
.L_777:
        /*123c*/ 	.byte	0x04, 0x11
        /*123e*/ 	.short	(.L_779 - .L_778)
	.align		4
.L_778:
        /*1240*/ 	.word	index@(_ZN10layer_norm13ln_bwd_kernelINS_13Kernel_traitsI13__nv_bfloat16S2_S2_S2_fjLj1280ELj1ELj4ELj1ELj16ENS_18Kernel_traits_baseILj1280ES2_S2_S2_S2_fjLj128EEEEELb0ELb1ELb0ELb1EEEvNS_9BwdParamsE)
        /*1244*/ 	.word	0x00000238


	//----- nvinfo : EIATTR_REGCOUNT
	.align		4
.L_779:
        /*1248*/ 	.byte	0x04, 0x2f
        /*124a*/ 	.short	(.L_781 - .L_780)
	.align		4
.L_780:
        /*124c*/ 	.word	index@(_ZN10layer_norm13ln_bwd_kernelINS_13Kernel_traitsI13__nv_bfloat16S2_S2_S2_fjLj1280ELj1ELj4ELj1ELj16ENS_18Kernel_traits_baseILj1280ES2_S2_S2_S2_fjLj128EEEEELb0ELb1ELb0ELb0EEEvNS_9BwdParamsE)
        /*1250*/ 	.word	0x000000ff


	//----- nvinfo : EIATTR_FRAME_SIZE
	.align		4
.L_781:
        /*1254*/ 	.byte	0x04, 0x11
        /*1256*/ 	.short	(.L_783 - .L_782)
	.align		4
.L_782:
        /*1258*/ 	.word	index@(_ZN10layer_norm13ln_bwd_kernelINS_13Kernel_traitsI13__nv_bfloat16S2_S2_S2_fjLj1280ELj1ELj4ELj1ELj16ENS_18Kernel_traits_baseILj1280ES2_S2_S2_S2_fjLj128EEEEELb0ELb1ELb0ELb0EEEvNS_9BwdParamsE)
        /*125c*/ 	.word	0x00000128


	//----- nvinfo : EIATTR_REGCOUNT
	.align		4
.L_783:
        /*1260*/ 	.byte	0x04, 0x2f
        /*1262*/ 	.short	(.L_785 - .L_784)
	.align		4
.L_784:
        /*1264*/ 	.word	index@(_ZN10layer_norm13ln_bwd_kernelINS_13Kernel_traitsI13__nv_bfloat16S2_S2_S2_fjLj1280ELj1ELj4ELj1ELj16ENS_18Kernel_traits_baseILj1280ES2_S2_S2_S2_fjLj128EEEEELb0ELb0ELb1ELb1EEEvNS_9BwdParamsE)
        /*1268*/ 	.word	0x000000fe


	//----- nvinfo : EIATTR_FRAME_SIZE
	.align		4
.L_785:
        /*126c*/ 	.byte	0x04, 0x11
        /*126e*/ 	.short	(.L_787 - .L_786)
	.align		4
.L_786:
        /*1270*/ 	.word	index@(_ZN10layer_norm13ln_bwd_kernelINS_13Kernel_traitsI13__nv_bfloat16S2_S2_S2_fjLj1280ELj1ELj4ELj1ELj16ENS_18Kernel_traits_baseILj1280ES2_S2_S2_S2_fjLj128EEEEELb0ELb0ELb1ELb1EEEvNS_9BwdParamsE)
        /*1274*/ 	.word	0x00000000


	//----- nvinfo : EIATTR_REGCOUNT
	.align		4
.L_787:
        /*1278*/ 	.byte	0x04, 0x2f
        /*127a*/ 	.short	(.L_789 - .L_788)
	.align		4
.L_788:
        /*127c*/ 	.word	index@(_ZN10layer_norm13ln_bwd_kernelINS_13Kernel_traitsI13__nv_bfloat16S2_S2_S2_fjLj1280ELj1ELj4ELj1ELj16ENS_18Kernel_traits_baseILj1280ES2_S2_S2_S2_fjLj128EEEEELb0ELb0ELb1ELb0EEEvNS_9BwdParamsE)
        /*1280*/ 	.word	0x000000ff


	//----- nvinfo : EIATTR_FRAME_SIZE
	.align		4
.L_789:
        /*1284*/ 	.byte	0x04, 0x11
        /*1286*/ 	.short	(.L_791 - .L_790)
	.align		4
.L_790:
        /*1288*/ 	.word	index@(_ZN10layer_norm13ln_bwd_kernelINS_13Kernel_traitsI13__nv_bfloat16S2_S2_S2_fjLj1280ELj1ELj4ELj1ELj16ENS_18Kernel_traits_baseILj1280ES2_S2_S2_S2_fjLj128EEEEELb0ELb0ELb1ELb0EEEvNS_9BwdParamsE)
        /*128c*/ 	.word	0x00000000


	//----- nvinfo : EIATTR_REGCOUNT
	.align		4
.L_791:
        /*1290*/ 	.byte	0x04, 0x2f
        /*1292*/ 	.short	(.L_793 - .L_792)
	.align		4
.L_792:
        /*1294*/ 	.word	index@(_ZN10layer_norm13ln_bwd_kernelINS_13Kernel_traitsI13__nv_bfloat16S2_S2_S2_fjLj1280ELj1ELj4ELj1ELj16ENS_18Kernel_traits_baseILj1280ES2_S2_S2_S2_fjLj128EEEEELb0ELb0ELb0ELb1EEEvNS_9BwdParamsE)
        /*1298*/ 	.word	0x000000ff


	//----- nvinfo : EIATTR_FRAME_SIZE
	.align		4
.L_793:
        /*129c*/ 	.byte	0x04, 0x11
        /*129e*/ 	.short	(.L_795 - .L_794)
	.align		4
.L_794:
        /*12a0*/ 	.word	index@(_ZN10layer_norm13ln_bwd_kernelINS_13Kernel_traitsI13__nv_bfloat16S2_S2_S2_fjLj1280ELj1ELj4ELj1ELj16ENS_18Kernel_traits_baseILj1280ES2_S2_S2_S2_fjLj128EEEEELb0ELb0ELb0ELb1EEEvNS_9BwdParamsE)
        /*12a4*/ 	.word	0x000000b8


	//----- nvinfo : EIATTR_REGCOUNT
	.align		4
.L_795:
        /*12a8*/ 	.byte	0x04, 0x2f
        /*12aa*/ 	.short	(.L_797 - .L_796)
	.align		4
.L_796:
        /*12ac*/ 	.word	index@(_ZN10layer_norm13ln_bwd_kernelINS_13Kernel_traitsI13__nv_bfloat16S2_S2_S2_fjLj1280ELj1ELj4ELj1ELj16ENS_18Kernel_traits_baseILj1280ES2_S2_S2_S2_fjLj128EEEEELb0ELb0ELb0ELb0EEEvNS_9BwdParamsE)
        /*12b0*/ 	.word	0x000000fc


	//----- nvinfo : EIATTR_FRAME_SIZE
	.align		4
.L_797:
        /*12b4*/ 	.byte	0x04, 0x11
        /*12b6*/ 	.short	(.L_799 - .L_798)
	.align		4
.L_798:
        /*12b8*/ 	.word	index@(_ZN10layer_norm13ln_bwd_kernelINS_13Kernel_traitsI13__nv_bfloat16S2_S2_S2_fjLj1280ELj1ELj4ELj1ELj16ENS_18Kernel_traits_baseILj1280ES2_S2_S2_S2_fjLj128EEEEELb0ELb0ELb0ELb0EEEvNS_9BwdParamsE)
        /*12bc*/ 	.word	0x00000000


	//----- nvinfo : EIATTR_MIN_STACK_SIZE
	.align		4
.L_799:
        /*12c0*/ 	.byte	0x04, 0x12
        /*12c2*/ 	.short	(.L_801 - .L_800)
	.align		4
.L_800:
        /*12c4*/ 	.word	index@(_ZN10layer_norm13ln_bwd_kernelINS_13Kernel_traitsI13__nv_bfloat16S2_S2_S2_fjLj1280ELj1ELj4ELj1ELj16ENS_18Kernel_traits_baseILj1280ES2_S2_S2_S2_fjLj128EEEEELb0ELb0ELb0ELb0EEEvNS_9BwdParamsE)
        /*12c8*/ 	.word	0x00000000


	//----- nvinfo : EIATTR_MIN_STACK_SIZE
	.align		4
.L_801:
        /*12cc*/ 	.byte	0x04, 0x12
        /*12ce*/ 	.short	(.L_803 - .L_802)
	.align		4
.L_802:
        /*12d0*/ 	.word	index@(_ZN10layer_norm13ln_bwd_kernelINS_13Kernel_traitsI13__nv_bfloat16S2_S2_S2_fjLj1280ELj1ELj4ELj1ELj16ENS_18Kernel_traits_baseILj1280ES2_S2_S2_S2_fjLj128EEEEELb0ELb0ELb0ELb1EEEvNS_9BwdParamsE)
        /*12d4*/ 	.word	0x000000b8


	//----- nvinfo : EIATTR_MIN_STACK_SIZE
	.align		4
.L_803:
        /*12d8*/ 	.byte	0x04, 0x12
        /*12da*/ 	.short	(.L_805 - .L_804)
	.align		4
.L_804:
        /*12dc*/ 	.word	index@(_ZN10layer_norm13ln_bwd_kernelINS_13Kernel_traitsI13__nv_bfloat16S2_S2_S2_fjLj1280ELj1ELj4ELj1ELj16ENS_18Kernel_traits_baseILj1280ES2_S2_S2_S2_fjLj128EEEEELb0ELb0ELb1ELb0EEEvNS_9BwdParamsE)
        /*12e0*/ 	.word	0x00000000


	//----- nvinfo : EIATTR_MIN_STACK_SIZE
	.align		4
.L_805:
        /*12e4*/ 	.byte	0x04, 0x12
        /*12e6*/ 	.short	(.L_807 - .L_806)
	.align		4
.L_806:
        /*12e8*/ 	.word	index@(_ZN10layer_norm13ln_bwd_kernelINS_13Kernel_traitsI13__nv_bfloat16S2_S2_S2_fjLj1280ELj1ELj4ELj1ELj16ENS_18Kernel_traits_baseILj1280ES2_S2_S2_S2_fjLj128EEEEELb0ELb0ELb1ELb1EEEvNS_9BwdParamsE)
        /*12ec*/ 	.word	0x00000000


	//----- nvinfo : EIATTR_MIN_STACK_SIZE
	.align		4
.L_807:
        /*12f0*/ 	.byte	0x04, 0x12
        /*12f2*/ 	.short	(.L_809 - .L_808)
	.align		4
.L_808:
        /*12f4*/ 	.word	index@(_ZN10layer_norm13ln_bwd_kernelINS_13Kernel_traitsI13__nv_bfloat16S2_S2_S2_fjLj1280ELj1ELj4ELj1ELj16ENS_18Kernel_traits_baseILj1280ES2_S2_S2_S2_fjLj128EEEEELb0ELb1ELb0ELb0EEEvNS_9BwdParamsE)
        /*12f8*/ 	.word	0x00000128


	//----- nvinfo : EIATTR_MIN_STACK_SIZE
	.align		4
.L_809:
        /*12fc*/ 	.byte	0x04, 0x12
        /*12fe*/ 	.short	(.L_811 - .L_810)
	.align		4
.L_810:
        /*1300*/ 	.word	index@(_ZN10layer_norm13ln_bwd_kernelINS_13Kernel_traitsI13__nv_bfloat16S2_S2_S2_fjLj1280ELj1ELj4ELj1ELj16ENS_18Kernel_traits_baseILj1280ES2_S2_S2_S2_fjLj128EEEEELb0ELb1ELb0ELb1EEEvNS_9BwdParamsE)
        /*1304*/ 	.word	0x00000238


	//----- nvinfo : EIATTR_MIN_STACK_SIZE
	.align		4
.L_811:
        /*1308*/ 	.byte	0x04, 0x12
        /*130a*/ 	.short	(.L_813 - .L_812)
	.align		4
.L_812:
        /*130c*/ 	.word	index@(_ZN10layer_norm13ln_bwd_kernelINS_13Kernel_traitsI13__nv_bfloat16S2_S2_S2_fjLj1280ELj1ELj4ELj1ELj16ENS_18Kernel_traits_baseILj1280ES2_S2_S2_S2_fjLj128EEEEELb0ELb1ELb1ELb0EEEvNS_9BwdParamsE)
        /*1310*/ 	.word	0x00000148


	//----- nvinfo : EIATTR_MIN_STACK_SIZE
	.align		4
.L_813:
        /*1314*/ 	.byte	0x04, 0x12
        /*1316*/ 	.short	(.L_815 - .L_814)
	.align		4
.L_814:
        /*1318*/ 	.word	index@(_ZN10layer_norm13ln_bwd_kernelINS_13Kernel_traitsI13__nv_bfloat16S2_S2_S2_fjLj1280ELj1ELj4ELj1ELj16ENS_18Kernel_traits_baseILj1280ES2_S2_S2_S2_fjLj128EEEEELb0ELb1ELb1ELb1EEEvNS_9BwdParamsE)
        /*131c*/ 	.word	0x000000f0


	//----- nvinfo : EIATTR_MIN_STACK_SIZE
	.align		4
.L_815:
        /*1320*/ 	.byte	0x04, 0x12
        /*1322*/ 	.short	(.L_817 - .L_816)
	.align		4
.L_816:
        /*1324*/ 	.word	index@(_ZN10layer_norm13ln_bwd_kernelINS_13Kernel_traitsI13__nv_bfloat16S2_S2_S2_fjLj1280ELj1ELj4ELj1ELj16ENS_18Kernel_traits_baseILj1280ES2_S2_S2_S2_fjLj128EEEEELb1ELb0ELb0ELb0EEEvNS_9BwdParamsE)
        /*1328*/ 	.word	0x00000000


	//----- nvinfo : EIATTR_MIN_STACK_SIZE
	.align		4
.L_817:
        /*132c*/ 	.byte	0x04, 0x12
        /*132e*/ 	.short	(.L_819 - .L_818)
	.align		4
.L_818:
        /*1330*/ 	.word	index@(_ZN10layer_norm13ln_bwd_kernelINS_13Kernel_traitsI13__nv_bfloat16S2_S2_S2_fjLj1280ELj1ELj4ELj1ELj16ENS_18Kernel_traits_baseILj1280ES2_S2_S2_S2_fjLj128EEEEELb1ELb0ELb0ELb1EEEvNS_9BwdParamsE)
        /*1334*/ 	.word	0x000000e8


	//----- nvinfo : EIATTR_MIN_STACK_SIZE
	.align		4
.L_819:
        /*1338*/ 	.byte	0x04, 0x12
        /*133a*/ 	.short	(.L_821 - .L_820)
	.align		4
.L_820:
        /*133c*/ 	.word	index@(_ZN10layer_norm22ln_bwd_finalize_kernelINS_22Kernel_traits_finalizeILj1280E13__nv_bfloat16S2_S2_S2_fjLb0ELj1024ELj4ENS_18Kernel_traits_baseILj1280ES2_S2_S2_S2_fjLj1024EEEEELb0ELb0EEEvNS_9BwdParamsE)
        /*1340*/ 	.word	0x00000000


	//----- nvinfo : EIATTR_MIN_STACK_SIZE
	.align		4
.L_821:
        /*1344*/ 	.byte	0x04, 0x12
        /*1346*/ 	.short	(.L_823 - .L_822)
	.align		4
.L_822:
        /*1348*/ 	.word	index@(_ZN10layer_norm13ln_bwd_kernelINS_13Kernel_traitsI13__nv_bfloat16S2_S2_S2_fjLj1280ELj1ELj4ELj1ELj16ENS_18Kernel_traits_baseILj1280ES2_S2_S2_S2_fjLj128EEEEELb1ELb0ELb1ELb0EEEvNS_9BwdParamsE)
        /*134c*/ 	.word	0x00000000


	//----- nvinfo : EIATTR_MIN_STACK_SIZE
	.align		4
.L_823:
        /*1350*/ 	.byte	0x04, 0x12
        /*1352*/ 	.short	(.L_825 - .L_824)
	.align		4
.L_824:
        /*1354*/ 	.word	index@(_ZN10layer_norm22ln_bwd_finalize_kernelINS_22Kernel_traits_finalizeILj1280E13__nv_bfloat16S2_S2_S2_fjLb0ELj1024ELj4ENS_18Kernel_traits_baseILj1280ES2_S2_S2_S2_fjLj1024EEEEELb0ELb1EEEvNS_9BwdParamsE)
        /*1358*/ 	.word	0x00000000


	//----- nvinfo : EIATTR_MIN_STACK_SIZE
	.align		4
.L_825:
        /*135c*/ 	.byte	0x04, 0x12
        /*135e*/ 	.short	(.L_827 - .L_826)
	.align		4
.L_826:
        /*1360*/ 	.word	index@(_ZN10layer_norm13ln_bwd_kernelINS_13Kernel_traitsI13__nv_bfloat16S2_S2_S2_fjLj1280ELj1ELj4ELj1ELj16ENS_18Kernel_traits_baseILj1280ES2_S2_S2_S2_fjLj128EEEEELb1ELb0ELb1ELb1EEEvNS_9BwdParamsE)
        /*1364*/ 	.word	0x00000000


	//----- nvinfo : EIATTR_MIN_STACK_SIZE
	.align		4
.L_827:
        /*1368*/ 	.byte	0x04, 0x12
        /*136a*/ 	.short	(.L_829 - .L_828)
	.align		4
.L_828:
        /*136c*/ 	.word	index@(_ZN10layer_norm13ln_bwd_kernelINS_13Kernel_traitsI13__nv_bfloat16S2_S2_S2_fjLj1280ELj1ELj4ELj1ELj16ENS_18Kernel_traits_baseILj1280ES2_S2_S2_S2_fjLj128EEEEELb1ELb1ELb0ELb0EEEvNS_9BwdParamsE)
        /*1370*/ 	.word	0x00000160


	//----- nvinfo : EIATTR_MIN_STACK_SIZE
	.align		4
.L_829:
        /*1374*/ 	.byte	0x04, 0x12
        /*1376*/ 	.short	(.L_831 - .L_830)
	.align		4
.L_830:
        /*1378*/ 	.word	index@(_ZN10layer_norm13ln_bwd_kernelINS_13Kernel_traitsI13__nv_bfloat16S2_S2_S2_fjLj1280ELj1ELj4ELj1ELj16ENS_18Kernel_traits_baseILj1280ES2_S2_S2_S2_fjLj128EEEEELb1ELb1ELb0ELb1EEEvNS_9BwdParamsE)
        /*137c*/ 	.word	0x00000270


	//----- nvinfo : EIATTR_MIN_STACK_SIZE
	.align		4
.L_831:
        /*1380*/ 	.byte	0x04, 0x12
        /*1382*/ 	.short	(.L_833 - .L_832)
	.align		4
.L_832:
        /*1384*/ 	.word	index@(_ZN10layer_norm22ln_bwd_finalize_kernelINS_22Kernel_traits_finalizeILj1280E13__nv_bfloat16S2_S2_S2_fjLb1ELj1024ELj4ENS_18Kernel_traits_baseILj1280ES2_S2_S2_S2_fjLj1024EEEEELb1ELb0EEEvNS_9BwdParamsE)
        /*1388*/ 	.word	0x00000000


	//----- nvinfo : EIATTR_MIN_STACK_SIZE
	.align		4
.L_833:
        /*138c*/ 	.byte	0x04, 0x12
        /*138e*/ 	.short	(.L_835 - .L_834)
	.align		4
.L_834:
        /*1390*/ 	.word	index@(_ZN10layer_norm13ln_bwd_kernelINS_13Kernel_traitsI13__nv_bfloat16S2_S2_S2_fjLj1280ELj1ELj4ELj1ELj16ENS_18Kernel_traits_baseILj1280ES2_S2_S2_S2_fjLj128EEEEELb1ELb1ELb1ELb0EEEvNS_9BwdParamsE)
        /*1394*/ 	.word	0x00000118


	//----- nvinfo : EIATTR_MIN_STACK_SIZE
	.align		4
.L_835:
        /*1398*/ 	.byte	0x04, 0x12
        /*139a*/ 	.short	(.L_837 - .L_836)
	.align		4
.L_836:
        /*139c*/ 	.word	index@(_ZN10layer_norm22ln_bwd_finalize_kernelINS_22Kernel_traits_finalizeILj1280E13__nv_bfloat16S2_S2_S2_fjLb1ELj1024ELj4ENS_18Kernel_traits_baseILj1280ES2_S2_S2_S2_fjLj1024EEEEELb1ELb1EEEvNS_9BwdParamsE)
        /*13a0*/ 	.word	0x00000000


	//----- nvinfo : EIATTR_MIN_STACK_SIZE
	.align		4
.L_837:
        /*13a4*/ 	.byte	0x04, 0x12
        /*13a6*/ 	.short	(.L_839 - .L_838)
	.align		4
.L_838:
        /*13a8*/ 	.word	index@(_ZN10layer_norm13ln_bwd_kernelINS_13Kernel_traitsI13__nv_bfloat16S2_S2_S2_fjLj1280ELj1ELj4ELj1ELj16ENS_18Kernel_traits_baseILj1280ES2_S2_S2_S2_fjLj128EEEEELb1ELb1ELb1ELb1EEEvNS_9BwdParamsE)
        /*13ac*/ 	.word	0x00000108


	//----- nvinfo : EIATTR_MIN_STACK_SIZE
	.align		4
.L_839:
        /*13b0*/ 	.byte	0x04, 0x12
        /*13b2*/ 	.short	(.L_841 - .L_840)
	.align		4
.L_840:
        /*13b4*/ 	.word	index@(_ZN10layer_norm13ln_bwd_kernelINS_13Kernel_traitsI6__halfS2_S2_S2_fjLj1280ELj1ELj4ELj1ELj16ENS_18Kernel_traits_baseILj1280ES2_S2_S2_S2_fjLj128EEEEELb0ELb0ELb0ELb0EEEvNS_9BwdParamsE)
        /*13b8*/ 	.word	0x00000000


	//----- nvinfo : EIATTR_MIN_STACK_SIZE
	.align		4
.L_841:
        /*13bc*/ 	.byte	0x04, 0x12
        /*13be*/ 	.short	(.L_843 - .L_842)
	.align		4
.L_842:
        /*13c0*/ 	.word	index@(_ZN10layer_norm13ln_bwd_kernelINS_13Kernel_traitsI6__halfS2_S2_S2_fjLj1280ELj1ELj4ELj1ELj16ENS_18Kernel_traits_baseILj1280ES2_S2_S2_S2_fjLj128EEEEELb0ELb0ELb0ELb1EEEvNS_9BwdParamsE)
        /*13c4*/ 	.word	0x000000a0


	//----- nvinfo : EIATTR_MIN_STACK_SIZE
	.align		4
.L_843:
        /*13c8*/ 	.byte	0x04, 0x12
        /*13ca*/ 	.short	(.L_845 - .L_844)
	.align		4
.L_844:
        /*13cc*/ 	.word	index@(_ZN10layer_norm13ln_bwd_kernelINS_13Kernel_traitsI6__halfS2_S2_S2_fjLj1280ELj1ELj4ELj1ELj16ENS_18Kernel_traits_baseILj1280ES2_S2_S2_S2_fjLj128EEEEELb0ELb0ELb1ELb0EEEvNS_9BwdParamsE)
        /*13d0*/ 	.word	0x00000000


	//----- nvinfo : EIATTR_MIN_STACK_SIZE
	.align		4
.L_845:
        /*13d4*/ 	.byte	0x04, 0x12
        /*13d6*/ 	.short	(.L_847 - .L_846)
	.align		4
.L_846:
        /*13d8*/ 	.word	index@(_ZN10layer_norm13ln_bwd_kernelINS_13Kernel_traitsI6__halfS2_S2_S2_fjLj1280ELj1ELj4ELj1ELj16ENS_18Kernel_traits_baseILj1280ES2_S2_S2_S2_fjLj128EEEEELb0ELb0ELb1ELb1EEEvNS_9BwdParamsE)
        /*13dc*/ 	.word	0x00000000


	//----- nvinfo : EIATTR_MIN_STACK_SIZE
	.align		4
.L_847:
        /*13e0*/ 	.byte	0x04, 0x12
        /*13e2*/ 	.short	(.L_849 - .L_848)
	.align		4
.L_848:
        /*13e4*/ 	.word	index@(_ZN10layer_norm13ln_bwd_kernelINS_13Kernel_traitsI6__halfS2_S2_S2_fjLj1280ELj1ELj4ELj1ELj16ENS_18Kernel_traits_baseILj1280ES2_S2_S2_S2_fjLj128EEEEELb0ELb1ELb0ELb0EEEvNS_9BwdParamsE)
        /*13e8*/ 	.word	0x00000080


	//----- nvinfo : EIATTR_MIN_STACK_SIZE
	.align		4
.L_849:
        /*13ec*/ 	.byte	0x04, 0x12
        /*13ee*/ 	.short	(.L_851 - .L_850)
	.align		4
.L_850:
        /*13f0*/ 	.word	index@(_ZN10layer_norm13ln_bwd_kernelINS_13Kernel_traitsI6__halfS2_S2_S2_fjLj1280ELj1ELj4ELj1ELj16ENS_18Kernel_traits_baseILj1280ES2_S2_S2_S2_fjLj128EEEEELb0ELb1ELb0ELb1EEEvNS_9BwdParamsE)
        /*13f4*/ 	.word	0x000001a8


	//----- nvinfo : EIATTR_MIN_STACK_SIZE
	.align		4
.L_851:
        /*13f8*/ 	.byte	0x04, 0x12
        /*13fa*/ 	.short	(.L_853 - .L_852)
	.align		4
.L_852:
        /*13fc*/ 	.word	index@(_ZN10layer_norm13ln_bwd_kernelINS_13Kernel_traitsI6__halfS2_S2_S2_fjLj1280ELj1ELj4ELj1ELj16ENS_18Kernel_traits_baseILj1280ES2_S2_S2_S2_fjLj128EEEEELb0ELb1ELb1ELb0EEEvNS_9BwdParamsE)
        /*1400*/ 	.word	0x000000a8


	//----- nvinfo : EIATTR_MIN_STACK_SIZE
	.align		4
.L_853:
        /*1404*/ 	.byte	0x04, 0x12
        /*1406*/ 	.short	(.L_855 - .L_854)
	.align		4
.L_854:
        /*1408*/ 	.word	index@(_ZN10layer_norm13ln_bwd_kernelINS_13Kernel_traitsI6__halfS2_S2_S2_fjLj1280ELj1ELj4ELj1ELj16ENS_18Kernel_traits_baseILj1280ES2_S2_S2_S2_fjLj128EEEEELb0ELb1ELb1ELb1EEEvNS_9BwdParamsE)
        /*140c*/ 	.word	0x000000a0


	//----- nvinfo : EIATTR_MIN_STACK_SIZE
	.align		4
.L_855:
        /*1410*/ 	.byte	0x04, 0x12
        /*1412*/ 	.short	(.L_857 - .L_856)
	.align		4
.L_856:
        /*1414*/ 	.word	index@(_ZN10layer_norm13ln_bwd_kernelINS_13Kernel_traitsI6__halfS2_S2_S2_fjLj1280ELj1ELj4ELj1ELj16ENS_18Kernel_traits_baseILj1280ES2_S2_S2_S2_fjLj128EEEEELb1ELb0ELb0ELb0EEEvNS_9BwdParamsE)
        /*1418*/ 	.word	0x00000000


	//----- nvinfo : EIATTR_MIN_STACK_SIZE
	.align		4
.L_857:
        /*141c*/ 	.byte	0x04, 0x12
        /*141e*/ 	.short	(.L_859 - .L_858)
	.align		4
.L_858:
        /*1420*/ 	.word	index@(_ZN10layer_norm13ln_bwd_kernelINS_13Kernel_traitsI6__halfS2_S2_S2_fjLj1280ELj1ELj4ELj1ELj16ENS_18Kernel_traits_baseILj1280ES2_S2_S2_S2_fjLj128EEEEELb1ELb0ELb0ELb1EEEvNS_9BwdParamsE)
        /*1424*/ 	.word	0x000000d8


	//----- nvinfo : EIATTR_MIN_STACK_SIZE
	.align		4
.L_859:
        /*1428*/ 	.byte	0x04, 0x12
        /*142a*/ 	.short	(.L_861 - .L_860)
	.align		4
.L_860:
        /*142c*/ 	.word	index@(_ZN10layer_norm22ln_bwd_finalize_kernelINS_22Kernel_traits_finalizeILj1280E6__halfS2_S2_S2_fjLb0ELj1024ELj4ENS_18Kernel_traits_baseILj1280ES2_S2_S2_S2_fjLj1024EEEEELb0ELb0EEEvNS_9BwdParamsE)
        /*1430*/ 	.word	0x00000000


	//----- nvinfo : EIATTR_MIN_STACK_SIZE
	.align		4
.L_861:
        /*1434*/ 	.byte	0x04, 0x12
        /*1436*/ 	.short	(.L_863 - .L_862)
	.align		4
.L_862:
        /*1438*/ 	.word	index@(_ZN10layer_norm13ln_bwd_kernelINS_13Kernel_traitsI6__halfS2_S2_S2_fjLj1280ELj1ELj4ELj1ELj16ENS_18Kernel_traits_baseILj1280ES2_S2_S2_S2_fjLj128EEEEELb1ELb0ELb1ELb0EEEvNS_9BwdParamsE)
        /*143c*/ 	.word	0x00000000


	//----- nvinfo : EIATTR_MIN_STACK_SIZE
	.align		4
.L_863:
        /*1440*/ 	.byte	0x04, 0x12
        /*1442*/ 	.short	(.L_865 - .L_864)
	.align		4
.L_864:
        /*1444*/ 	.word	index@(_ZN10layer_norm22ln_bwd_finalize_kernelINS_22Kernel_traits_finalizeILj1280E6__halfS2_S2_S2_fjLb0ELj1024ELj4ENS_18Kernel_traits_baseILj1280ES2_S2_S2_S2_fjLj1024EEEEELb0ELb1EEEvNS_9BwdParamsE)
        /*1448*/ 	.word	0x00000000


	//----- nvinfo : EIATTR_MIN_STACK_SIZE
	.align		4
.L_865:
        /*144c*/ 	.byte	0x04, 0x12
        /*144e*/ 	.short	(.L_867 - .L_866)
	.align		4
.L_866:
        /*1450*/ 	.word	index@(_ZN10layer_norm13ln_bwd_kernelINS_13Kernel_traitsI6__halfS2_S2_S2_fjLj1280ELj1ELj4ELj1ELj16ENS_18Kernel_traits_baseILj1280ES2_S2_S2_S2_fjLj128EEEEELb1ELb0ELb1ELb1EEEvNS_9BwdParamsE)
        /*1454*/ 	.word	0x00000000


	//----- nvinfo : EIATTR_MIN_STACK_SIZE
	.align		4
.L_867:
        /*1458*/ 	.byte	0x04, 0x12
        /*145a*/ 	.short	(.L_869 - .L_868)
	.align		4
.L_868:
        /*145c*/ 	.word	index@(_ZN10layer_norm13ln_bwd_kernelINS_13Kernel_traitsI6__halfS2_S2_S2_fjLj1280ELj1ELj4ELj1ELj16ENS_18Kernel_traits_baseILj1280ES2_S2_S2_S2_fjLj128EEEEELb1ELb1ELb0ELb0EEEvNS_9BwdParamsE)
        /*1460*/ 	.word	0x000000b8


	//----- nvinfo : EIATTR_MIN_STACK_SIZE
	.align		4
.L_869:
        /*1464*/ 	.byte	0x04, 0x12
        /*1466*/ 	.short	(.L_871 - .L_870)
	.align		4
.L_870:
        /*1468*/ 	.word	index@(_ZN10layer_norm13ln_bwd_kernelINS_13Kernel_traitsI6__halfS2_S2_S2_fjLj1280ELj1ELj4ELj1ELj16ENS_18Kernel_traits_baseILj1280ES2_S2_S2_S2_fjLj128EEEEELb1ELb1ELb0ELb1EEEvNS_9BwdParamsE)
        /*146c*/ 	.word	0x000001f8


	//----- nvinfo : EIATTR_MIN_STACK_SIZE
	.align		4
.L_871:
        /*1470*/ 	.byte	0x04, 0x12
        /*1472*/ 	.short	(.L_873 - .L_872)
	.align		4
.L_872:
        /*1474*/ 	.word	index@(_ZN10layer_norm22ln_bwd_finalize_kernelINS_22Kernel_traits_finalizeILj1280E6__halfS2_S2_S2_fjLb1ELj1024ELj4ENS_18Kernel_traits_baseILj1280ES2_S2_S2_S2_fjLj1024EEEEELb1ELb0EEEvNS_9BwdParamsE)
        /*1478*/ 	.word	0x00000000


	//----- nvinfo : EIATTR_MIN_STACK_SIZE
	.align		4
.L_873:
        /*147c*/ 	.byte	0x04, 0x12
        /*147e*/ 	.short	(.L_875 - .L_874)
	.align		4
.L_874:
        /*1480*/ 	.word	index@(_ZN10layer_norm13ln_bwd_kernelINS_13Kernel_traitsI6__halfS2_S2_S2_fjLj1280ELj1ELj4ELj1ELj16ENS_18Kernel_traits_baseILj1280ES2_S2_S2_S2_fjLj128EEEEELb1ELb1ELb1ELb0EEEvNS_9BwdParamsE)
        /*1484*/ 	.word	0x000000d8


	//----- nvinfo : EIATTR_MIN_STACK_SIZE
	.align		4
.L_875:
        /*1488*/ 	.byte	0x04, 0x12
        /*148a*/ 	.short	(.L_877 - .L_876)
	.align		4
.L_876:
        /*148c*/ 	.word	index@(_ZN10layer_norm22ln_bwd_finalize_kernelINS_22Kernel_traits_finalizeILj1280E6__halfS2_S2_S2_fjLb1ELj1024ELj4ENS_18Kernel_traits_baseILj1280ES2_S2_S2_S2_fjLj1024EEEEELb1ELb1EEEvNS_9BwdParamsE)
        /*1490*/ 	.word	0x00000000


	//----- nvinfo : EIATTR_MIN_STACK_SIZE
	.align		4
.L_877:
        /*1494*/ 	.byte	0x04, 0x12
        /*1496*/ 	.short	(.L_879 - .L_878)
	.align		4
.L_878:
        /*1498*/ 	.word	index@(_ZN10layer_norm13ln_bwd_kernelINS_13Kernel_traitsI6__halfS2_S2_S2_fjLj1280ELj1ELj4ELj1ELj16ENS_18Kernel_traits_baseILj1280ES2_S2_S2_S2_fjLj128EEEEELb1ELb1ELb1ELb1EEEvNS_9BwdParamsE)
        /*149c*/ 	.word	0x000000c0


	//----- nvinfo : EIATTR_MIN_STACK_SIZE
	.align		4
.L_879:
        /*14a0*/ 	.byte	0x04, 0x12
        /*14a2*/ 	.short	(.L_881 - .L_880)
	.align		4
.L_880:
        /*14a4*/ 	.word	index@(_ZN10layer_norm13ln_bwd_kernelINS_13Kernel_traitsIf13__nv_bfloat16S2_S2_fjLj1280ELj1ELj4ELj1ELj16ENS_18Kernel_traits_baseILj1280EfS2_S2_S2_fjLj128EEEEELb0ELb0ELb0ELb0EEEvNS_9BwdParamsE)
        /*14a8*/ 	.word	0x00000000


	//----- nvinfo : EIATTR_MIN_STACK_SIZE
	.align		4
.L_881:
        /*14ac*/ 	.byte	0x04, 0x12
        /*14ae*/ 	.short	(.L_883 - .L_882)
	.align		4
.L_882:
        /*14b0*/ 	.word	index@(_ZN10layer_norm13ln_bwd_kernelINS_13Kernel_traitsIf13__nv_bfloat16S2_S2_fjLj1280ELj1ELj4ELj1ELj16ENS_18Kernel_traits_baseILj1280EfS2_S2_S2_fjLj128EEEEELb0ELb0ELb0ELb1EEEvNS_9BwdParamsE)
        /*14b4*/ 	.word	0x000000f0


	//----- nvinfo : EIATTR_MIN_STACK_SIZE
	.align		4
.L_883:
        /*14b8*/ 	.byte	0x04, 0x12
        /*14ba*/ 	.short	(.L_885 - .L_884)
	.align		4
.L_884:
        /*14bc*/ 	.word	index@(_ZN10layer_norm13ln_bwd_kernelINS_13Kernel_traitsIf13__nv_bfloat16S2_S2_fjLj1280ELj1ELj4ELj1ELj16ENS_18Kernel_traits_baseILj1280EfS2_S2_S2_fjLj128EEEEELb0ELb0ELb1ELb0EEEvNS_9BwdParamsE)
        /*14c0*/ 	.word	0x00000000


	//----- nvinfo : EIATTR_MIN_STACK_SIZE
	.align		4
.L_885:
        /*14c4*/ 	.byte	0x04, 0x12
        /*14c6*/ 	.short	(.L_887 - .L_886)
	.align		4
.L_886:
        /*14c8*/ 	.word	index@(_ZN10layer_norm13ln_bwd_kernelINS_13Kernel_traitsIf13__nv_bfloat16S2_S2_fjLj1280ELj1ELj4ELj1ELj16ENS_18Kernel_traits_baseILj1280EfS2_S2_S2_fjLj128EEEEELb0ELb0ELb1ELb1EEEvNS_9BwdParamsE)
        /*14cc*/ 	.word	0x00000000


	//----- nvinfo : EIATTR_MIN_STACK_SIZE
	.align		4
.L_887:
        /*14d0*/ 	.byte	0x04, 0x12
        /*14d2*/ 	.short	(.L_889 - .L_888)
	.align		4
.L_888:
        /*14d4*/ 	.word	index@(_ZN10layer_norm13ln_bwd_kernelINS_13Kernel_traitsIf13__nv_bfloat16S2_S2_fjLj1280ELj1ELj4ELj1ELj16ENS_18Kernel_traits_baseILj1280EfS2_S2_S2_fjLj128EEEEELb0ELb1ELb0ELb0EEEvNS_9BwdParamsE)
        /*14d8*/ 	.word	0x00000130


	//----- nvinfo : EIATTR_MIN_STACK_SIZE
	.align		4
.L_889:
        /*14dc*/ 	.byte	0x04, 0x12
        /*14de*/ 	.short	(.L_891 - .L_890)
	.align		4
.L_890:
        /*14e0*/ 	.word	index@(_ZN10layer_norm13ln_bwd_kernelINS_13Kernel_traitsIf13__nv_bfloat16S2_S2_fjLj1280ELj1ELj4ELj1ELj16ENS_18Kernel_traits_baseILj1280EfS2_S2_S2_fjLj128EEEEELb0ELb1ELb0ELb1EEEvNS_9BwdParamsE)
        /*14e4*/ 	.word	0x000002c8


	//----- nvinfo : EIATTR_MIN_STACK_SIZE
	.align		4
.L_891:
        /*14e8*/ 	.byte	0x04, 0x12
        /*14ea*/ 	.short	(.L_893 - .L_892)
	.align		4
.L_892:
        /*14ec*/ 	.word	index@(_ZN10layer_norm13ln_bwd_kernelINS_13Kernel_traitsIf13__nv_bfloat16S2_S2_fjLj1280ELj1ELj4ELj1ELj16ENS_18Kernel_traits_baseILj1280EfS2_S2_S2_fjLj128EEEEELb0ELb1ELb1ELb0EEEvNS_9BwdParamsE)
        /*14f0*/ 	.word	0x00000150


	//----- nvinfo : EIATTR_MIN_STACK_SIZE
	.align		4
.L_893:
        /*14f4*/ 	.byte	0x04, 0x12
        /*14f6*/ 	.short	(.L_895 - .L_894)
	.align		4
.L_894:
        /*14f8*/ 	.word	index@(_ZN10layer_norm13ln_bwd_kernelINS_13Kernel_traitsIf13__nv_bfloat16S2_S2_fjLj1280ELj1ELj4ELj1ELj16ENS_18Kernel_traits_baseILj1280EfS2_S2_S2_fjLj128EEEEELb0ELb1ELb1ELb1EEEvNS_9BwdParamsE)
        /*14fc*/ 	.word	0x00000150


	//----- nvinfo : EIATTR_MIN_STACK_SIZE
	.align		4
.L_895:
        /*1500*/ 	.byte	0x04, 0x12
        /*1502*/ 	.short	(.L_897 - .L_896)
	.align		4
.L_896:
        /*1504*/ 	.word	index@(_ZN10layer_norm13ln_bwd_kernelINS_13Kernel_traitsIf13__nv_bfloat16S2_S2_fjLj1280ELj1ELj4ELj1ELj16ENS_18Kernel_traits_baseILj1280EfS2_S2_S2_fjLj128EEEEELb1ELb0ELb0ELb0EEEvNS_9BwdParamsE)
        /*1508*/ 	.word	0x00000008


	//----- nvinfo : EIATTR_MIN_STACK_SIZE
	.align		4
.L_897:
        /*150c*/ 	.byte	0x04, 0x12
        /*150e*/ 	.short	(.L_899 - .L_898)
	.align		4
.L_898:
        /*1510*/ 	.word	index@(_ZN10layer_norm13ln_bwd_kernelINS_13Kernel_traitsIf13__nv_bfloat16S2_S2_fjLj1280ELj1ELj4ELj1ELj16ENS_18Kernel_traits_baseILj1280EfS2_S2_S2_fjLj128EEEEELb1ELb0ELb0ELb1EEEvNS_9BwdParamsE)
        /*1514*/ 	.word	0x00000160


	//----- nvinfo : EIATTR_MIN_STACK_SIZE
	.align		4
.L_899:
        /*1518*/ 	.byte	0x04, 0x12
        /*151a*/ 	.short	(.L_901 - .L_900)
	.align		4
.L_900:
        /*151c*/ 	.word	index@(_ZN10layer_norm22ln_bwd_finalize_kernelINS_22Kernel_traits_finalizeILj1280Ef13__nv_bfloat16S2_S2_fjLb0ELj1024ELj4ENS_18Kernel_traits_baseILj1280EfS2_S2_S2_fjLj1024EEEEELb0ELb0EEEvNS_9BwdParamsE)
        /*1520*/ 	.word	0x00000000


	//----- nvinfo : EIATTR_MIN_STACK_SIZE
	.align		4
.L_901:
        /*1524*/ 	.byte	0x04, 0x12
        /*1526*/ 	.short	(.L_903 - .L_902)
	.align		4
.L_902:
        /*1528*/ 	.word	index@(_ZN10layer_norm13ln_bwd_kernelINS_13Kernel_traitsIf13__nv_bfloat16S2_S2_fjLj1280ELj1ELj4ELj1ELj16ENS_18Kernel_traits_baseILj1280EfS2_S2_S2_fjLj128EEEEELb1ELb0ELb1ELb0EEEvNS_9BwdParamsE)
        /*152c*/ 	.word	0x00000030


	//----- nvinfo : EIATTR_MIN_STACK_SIZE
	.align		4
.L_903:
        /*1530*/ 	.byte	0x04, 0x12
        /*1532*/ 	.short	(.L_905 - .L_904)
	.align		4
.L_904:
        /*1534*/ 	.word	index@(_ZN10layer_norm22ln_bwd_finalize_kernelINS_22Kernel_traits_finalizeILj1280Ef13__nv_bfloat16S2_S2_fjLb0ELj1024ELj4ENS_18Kernel_traits_baseILj1280EfS2_S2_S2_fjLj1024EEEEELb0ELb1EEEvNS_9BwdParamsE)
        /*1538*/ 	.word	0x00000000


	//----- nvinfo : EIATTR_MIN_STACK_SIZE
	.align		4
.L_905:
        /*153c*/ 	.byte	0x04, 0x12
        /*153e*/ 	.short	(.L_907 - .L_906)
	.align		4
.L_906:
        /*1540*/ 	.word	index@(_ZN10layer_norm13ln_bwd_kernelINS_13Kernel_traitsIf13__nv_bfloat16S2_S2_fjLj1280ELj1ELj4ELj1ELj16ENS_18Kernel_traits_baseILj1280EfS2_S2_S2_fjLj128EEEEELb1ELb0ELb1ELb1EEEvNS_9BwdParamsE)
        /*1544*/ 	.word	0x00000010


	//----- nvinfo : EIATTR_MIN_STACK_SIZE
	.align		4
.L_907:
        /*1548*/ 	.byte	0x04, 0x12
        /*154a*/ 	.short	(.L_909 - .L_908)
	.align		4
.L_908:
        /*154c*/ 	.word	index@(_ZN10layer_norm13ln_bwd_kernelINS_13Kernel_traitsIf13__nv_bfloat16S2_S2_fjLj1280ELj1ELj4ELj1ELj16ENS_18Kernel_traits_baseILj1280EfS2_S2_S2_fjLj128EEEEELb1ELb1ELb0ELb0EEEvNS_9BwdParamsE)
        /*1550*/ 	.word	0x00000160


	//----- nvinfo : EIATTR_MIN_STACK_SIZE
	.align		4
.L_909:
        /*1554*/ 	.byte	0x04, 0x12
        /*1556*/ 	.short	(.L_911 - .L_910)
	.align		4
.L_910:
        /*1558*/ 	.word	index@(_ZN10layer_norm13ln_bwd_kernelINS_13Kernel_traitsIf13__nv_bfloat16S2_S2_fjLj1280ELj1ELj4ELj1ELj16ENS_18Kernel_traits_baseILj1280EfS2_S2_S2_fjLj128EEEEELb1ELb1ELb0ELb1EEEvNS_9BwdParamsE)
        /*155c*/ 	.word	0x00000310


	//----- nvinfo : EIATTR_MIN_STACK_SIZE
	.align		4
.L_911:
        /*1560*/ 	.byte	0x04, 0x12
        /*1562*/ 	.short	(.L_913 - .L_912)
	.align		4
.L_912:
        /*1564*/ 	.word	index@(_ZN10layer_norm22ln_bwd_finalize_kernelINS_22Kernel_traits_finalizeILj1280Ef13__nv_bfloat16S2_S2_fjLb1ELj1024ELj4ENS_18Kernel_traits_baseILj1280EfS2_S2_S2_fjLj1024EEEEELb1ELb0EEEvNS_9BwdParamsE)
        /*1568*/ 	.word	0x00000000


	//----- nvinfo : EIATTR_MIN_STACK_SIZE
	.align		4
.L_913:
        /*156c*/ 	.byte	0x04, 0x12
        /*156e*/ 	.short	(.L_915 - .L_914)
	.align		4
.L_914:
        /*1570*/ 	.word	index@(_ZN10layer_norm13ln_bwd_kernelINS_13Kernel_traitsIf13__nv_bfloat16S2_S2_fjLj1280ELj1ELj4ELj1ELj16ENS_18Kernel_traits_baseILj1280EfS2_S2_S2_fjLj128EEEEELb1ELb1ELb1ELb0EEEvNS_9BwdParamsE)
        /*1574*/ 	.word	0x00000180


	//----- nvinfo : EIATTR_MIN_STACK_SIZE
	.align		4
.L_915:
        /*1578*/ 	.byte	0x04, 0x12
        /*157a*/ 	.short	(.L_917 - .L_916)
	.align		4
.L_916:
        /*157c*/ 	.word	index@(_ZN10layer_norm22ln_bwd_finalize_kernelINS_22Kernel_traits_finalizeILj1280Ef13__nv_bfloat16S2_S2_fjLb1ELj1024ELj4ENS_18Kernel_traits_baseILj1280EfS2_S2_S2_fjLj1024EEEEELb1ELb1EEEvNS_9BwdParamsE)
        /*1580*/ 	.word	0x00000000


	//----- nvinfo : EIATTR_MIN_STACK_SIZE
	.align		4
.L_917:
        /*1584*/ 	.byte	0x04, 0x12
        /*1586*/ 	.short	(.L_919 - .L_918)
	.align		4
.L_918:
        /*1588*/ 	.word	index@(_ZN10layer_norm13ln_bwd_kernelINS_13Kernel_traitsIf13__nv_bfloat16S2_S2_fjLj1280ELj1ELj4ELj1ELj16ENS_18Kernel_traits_baseILj1280EfS2_S2_S2_fjLj128EEEEELb1ELb1ELb1ELb1EEEvNS_9BwdParamsE)
        /*158c*/ 	.word	0x00000188


	//----- nvinfo : EIATTR_MIN_STACK_SIZE
	.align		4
.L_919:
        /*1590*/ 	.byte	0x04, 0x12
        /*1592*/ 	.short	(.L_921 - .L_920)
	.align		4
.L_920:
        /*1594*/ 	.word	index@(_ZN10layer_norm13ln_bwd_kernelINS_13Kernel_traitsI13__nv_bfloat16S2_fS2_fjLj1280ELj1ELj4ELj1ELj16ENS_18Kernel_traits_baseILj1280ES2_S2_fS2_fjLj128EEEEELb0ELb0ELb0ELb0EEEvNS_9BwdParamsE)
        /*1598*/ 	.word	0x00000018


	//----- nvinfo : EIATTR_MIN_STACK_SIZE
	.align		4
.L_921:
        /*159c*/ 	.byte	0x04, 0x12
        /*159e*/ 	.short	(.L_923 - .L_922)
	.align		4
.L_922:
        /*15a0*/ 	.word	index@(_ZN10layer_norm13ln_bwd_kernelINS_13Kernel_traitsI13__nv_bfloat16S2_fS2_fjLj1280ELj1ELj4ELj1ELj16ENS_18Kernel_traits_baseILj1280ES2_S2_fS2_fjLj128EEEEELb0ELb0ELb0ELb1EEEvNS_9BwdParamsE)
        /*15a4*/ 	.word	0x00000020


	//----- nvinfo : EIATTR_MIN_STACK_SIZE
	.align		4
.L_923:
        /*15a8*/ 	.byte	0x04, 0x12
        /*15aa*/ 	.short	(.L_925 - .L_924)
	.align		4
.L_924:
        /*15ac*/ 	.word	index@(_ZN10layer_norm13ln_bwd_kernelINS_13Kernel_traitsI13__nv_bfloat16S2_fS2_fjLj1280ELj1ELj4ELj1ELj16ENS_18Kernel_traits_baseILj1280ES2_S2_fS2_fjLj128EEEEELb0ELb0ELb1ELb0EEEvNS_9BwdParamsE)
        /*15b0*/ 	.word	0x00000020


	//----- nvinfo : EIATTR_MIN_STACK_SIZE
	.align		4
.L_925:
        /*15b4*/ 	.byte	0x04, 0x12
        /*15b6*/ 	.short	(.L_927 - .L_926)
	.align		4
.L_926:
        /*15b8*/ 	.word	index@(_ZN10layer_norm13ln_bwd_kernelINS_13Kernel_traitsI13__nv_bfloat16S2_fS2_fjLj1280ELj1ELj4ELj1ELj16ENS_18Kernel_traits_baseILj1280ES2_S2_fS2_fjLj128EEEEELb0ELb0ELb1ELb1EEEvNS_9BwdParamsE)
        /*15bc*/ 	.word	0x00000000


	//----- nvinfo : EIATTR_MIN_STACK_SIZE
	.align		4
.L_927:
        /*15c0*/ 	.byte	0x04, 0x12
        /*15c2*/ 	.short	(.L_929 - .L_928)
	.align		4
.L_928:
        /*15c4*/ 	.word	index@(_ZN10layer_norm13ln_bwd_kernelINS_13Kernel_traitsI13__nv_bfloat16S2_fS2_fjLj1280ELj1ELj4ELj1ELj16ENS_18Kernel_traits_baseILj1280ES2_S2_fS2_fjLj128EEEEELb0ELb1ELb0ELb0EEEvNS_9BwdParamsE)
        /*15c8*/ 	.word	0x00000190


	//----- nvinfo : EIATTR_MIN_STACK_SIZE
	.align		4
.L_929:
        /*15cc*/ 	.byte	0x04, 0x12
        /*15ce*/ 	.short	(.L_931 - .L_930)
	.align		4
.L_930:
        /*15d0*/ 	.word	index@(_ZN10layer_norm13ln_bwd_kernelINS_13Kernel_traitsI13__nv_bfloat16S2_fS2_fjLj1280ELj1ELj4ELj1ELj16ENS_18Kernel_traits_baseILj1280ES2_S2_fS2_fjLj128EEEEELb0ELb1ELb0ELb1EEEvNS_9BwdParamsE)
        /*15d4*/ 	.word	0x00000198


	//----- nvinfo : EIATTR_MIN_STACK_SIZE
	.align		4
.L_931:
        /*15d8*/ 	.byte	0x04, 0x12
        /*15da*/ 	.short	(.L_933 - .L_932)
	.align		4
.L_932:
        /*15dc*/ 	.word	index@(_ZN10layer_norm13ln_bwd_kernelINS_13Kernel_traitsI13__nv_bfloat16S2_fS2_fjLj1280ELj1ELj4ELj1ELj16ENS_18Kernel_traits_baseILj1280ES2_S2_fS2_fjLj128EEEEELb0ELb1ELb1ELb0EEEvNS_9BwdParamsE)
        /*15e0*/ 	.word	0x000001b8


	//----- nvinfo : EIATTR_MIN_STACK_SIZE
	.align		4
.L_933:
        /*15e4*/ 	.byte	0x04, 0x12
        /*15e6*/ 	.short	(.L_935 - .L_934)
	.align		4
.L_934:
        /*15e8*/ 	.word	index@(_ZN10layer_norm13ln_bwd_kernelINS_13Kernel_traitsI13__nv_bfloat16S2_fS2_fjLj1280ELj1ELj4ELj1ELj16ENS_18Kernel_traits_baseILj1280ES2_S2_fS2_fjLj128EEEEELb0ELb1ELb1ELb1EEEvNS_9BwdParamsE)
        /*15ec*/ 	.word	0x00000190


	//----- nvinfo : EIATTR_MIN_STACK_SIZE
	.align		4
.L_935:
        /*15f0*/ 	.byte	0x04, 0x12
        /*15f2*/ 	.short	(.L_937 - .L_936)
	.align		4
.L_936:
        /*15f4*/ 	.word	index@(_ZN10layer_norm13ln_bwd_kernelINS_13Kernel_traitsI13__nv_bfloat16S2_fS2_fjLj1280ELj1ELj4ELj1ELj16ENS_18Kernel_traits_baseILj1280ES2_S2_fS2_fjLj128EEEEELb1ELb0ELb0ELb0EEEvNS_9BwdParamsE)
        /*15f8*/ 	.word	0x00000048


	//----- nvinfo : EIATTR_MIN_STACK_SIZE
	.align		4
.L_937:
        /*15fc*/ 	.byte	0x04, 0x12
        /*15fe*/ 	.short	(.L_939 - .L_938)
	.align		4
.L_938:
        /*1600*/ 	.word	index@(_ZN10layer_norm13ln_bwd_kernelINS_13Kernel_traitsI13__nv_bfloat16S2_fS2_fjLj1280ELj1ELj4ELj1ELj16ENS_18Kernel_traits_baseILj1280ES2_S2_fS2_fjLj128EEEEELb1ELb0ELb0ELb1EEEvNS_9BwdParamsE)
        /*1604*/ 	.word	0x00000070


	//----- nvinfo : EIATTR_MIN_STACK_SIZE
	.align		4
.L_939:
        /*1608*/ 	.byte	0x04, 0x12
        /*160a*/ 	.short	(.L_941 - .L_940)
	.align		4
.L_940:
        /*160c*/ 	.word	index@(_ZN10layer_norm22ln_bwd_finalize_kernelINS_22Kernel_traits_finalizeILj1280E13__nv_bfloat16S2_fS2_fjLb0ELj1024ELj4ENS_18Kernel_traits_baseILj1280ES2_S2_fS2_fjLj1024EEEEELb0ELb0EEEvNS_9BwdParamsE)
        /*1610*/ 	.word	0x00000000


	//----- nvinfo : EIATTR_MIN_STACK_SIZE
	.align		4
.L_941:
        /*1614*/ 	.byte	0x04, 0x12
        /*1616*/ 	.short	(.L_943 - .L_942)
	.align		4
.L_942:
        /*1618*/ 	.word	index@(_ZN10layer_norm13ln_bwd_kernelINS_13Kernel_traitsI13__nv_bfloat16S2_fS2_fjLj1280ELj1ELj4ELj1ELj16ENS_18Kernel_traits_baseILj1280ES2_S2_fS2_fjLj128EEEEELb1ELb0ELb1ELb0EEEvNS_9BwdParamsE)
        /*161c*/ 	.word	0x00000048


	//----- nvinfo : EIATTR_MIN_STACK_SIZE
	.align		4
.L_943:
        /*1620*/ 	.byte	0x04, 0x12
        /*1622*/ 	.short	(.L_945 - .L_944)
	.align		4
.L_944:
        /*1624*/ 	.word	index@(_ZN10layer_norm22ln_bwd_finalize_kernelINS_22Kernel_traits_finalizeILj1280E13__nv_bfloat16S2_fS2_fjLb0ELj1024ELj4ENS_18Kernel_traits_baseILj1280ES2_S2_fS2_fjLj1024EEEEELb0ELb1EEEvNS_9BwdParamsE)
        /*1628*/ 	.word	0x00000000


	//----- nvinfo : EIATTR_MIN_STACK_SIZE
	.align		4
.L_945:
        /*162c*/ 	.byte	0x04, 0x12
        /*162e*/ 	.short	(.L_947 - .L_946)
	.align		4
.L_946:
        /*1630*/ 	.word	index@(_ZN10layer_norm13ln_bwd_kernelINS_13Kernel_traitsI13__nv_bfloat16S2_fS2_fjLj1280ELj1ELj4ELj1ELj16ENS_18Kernel_traits_baseILj1280ES2_S2_fS2_fjLj128EEEEELb1ELb0ELb1ELb1EEEvNS_9BwdParamsE)
        /*1634*/ 	.word	0x00000020


	//----- nvinfo : EIATTR_MIN_STACK_SIZE
	.align		4
.L_947:
        /*1638*/ 	.byte	0x04, 0x12
        /*163a*/ 	.short	(.L_949 - .L_948)
	.align		4
.L_948:
        /*163c*/ 	.word	index@(_ZN10layer_norm13ln_bwd_kernelINS_13Kernel_traitsI13__nv_bfloat16S2_fS2_fjLj1280ELj1ELj4ELj1ELj16ENS_18Kernel_traits_baseILj1280ES2_S2_fS2_fjLj128EEEEELb1ELb1ELb0ELb0EEEvNS_9BwdParamsE)
        /*1640*/ 	.word	0x000001b8


	//----- nvinfo : EIATTR_MIN_STACK_SIZE
	.align		4
.L_949:
        /*1644*/ 	.byte	0x04, 0x12
        /*1646*/ 	.short	(.L_951 - .L_950)
	.align		4
.L_950:
        /*1648*/ 	.word	index@(_ZN10layer_norm13ln_bwd_kernelINS_13Kernel_traitsI13__nv_bfloat16S2_fS2_fjLj1280ELj1ELj4ELj1ELj16ENS_18Kernel_traits_baseILj1280ES2_S2_fS2_fjLj128EEEEELb1ELb1ELb0ELb1EEEvNS_9BwdParamsE)
        /*164c*/ 	.word	0x000001b8


	//----- nvinfo : EIATTR_MIN_STACK_SIZE
	.align		4
.L_951:
        /*1650*/ 	.byte	0x04, 0x12
        /*1652*/ 	.short	(.L_953 - .L_952)
	.align		4
.L_952:
        /*1654*/ 	.word	index@(_ZN10layer_norm22ln_bwd_finalize_kernelINS_22Kernel_traits_finalizeILj1280E13__nv_bfloat16S2_fS2_fjLb1ELj1024ELj4ENS_18Kernel_traits_baseILj1280ES2_S2_fS2_fjLj1024EEEEELb1ELb0EEEvNS_9BwdParamsE)
        /*1658*/ 	.word	0x00000000


	//----- nvinfo : EIATTR_MIN_STACK_SIZE
	.align		4
.L_953:
        /*165c*/ 	.byte	0x04, 0x12
        /*165e*/ 	.short	(.L_955 - .L_954)
	.align		4
.L_954:
        /*1660*/ 	.word	index@(_ZN10layer_norm13ln_bwd_kernelINS_13Kernel_traitsI13__nv_bfloat16S2_fS2_fjLj1280ELj1ELj4ELj1ELj16ENS_18Kernel_traits_baseILj1280ES2_S2_fS2_fjLj128EEEEELb1ELb1ELb1ELb0EEEvNS_9BwdParamsE)
        /*1664*/ 	.word	0x00000188


	//----- nvinfo : EIATTR_MIN_STACK_SIZE
	.align		4
.L_955:
        /*1668*/ 	.byte	0x04, 0x12
        /*166a*/ 	.short	(.L_957 - .L_956)
	.align		4
.L_956:
        /*166c*/ 	.word	index@(_ZN10layer_norm22ln_bwd_finalize_kernelINS_22Kernel_traits_finalizeILj1280E13__nv_bfloat16S2_fS2_fjLb1ELj1024ELj4ENS_18Kernel_traits_baseILj1280ES2_S2_fS2_fjLj1024EEEEELb1ELb1EEEvNS_9BwdParamsE)
        /*1670*/ 	.word	0x00000000


	//----- nvinfo : EIATTR_MIN_STACK_SIZE
	.align		4
.L_957:
        /*1674*/ 	.byte	0x04, 0x12
        /*1676*/ 	.short	(.L_959 - .L_958)
	.align		4
.L_958:
        /*1678*/ 	.word	index@(_ZN10layer_norm13ln_bwd_kernelINS_13Kernel_traitsI13__nv_bfloat16S2_fS2_fjLj1280ELj1ELj4ELj1ELj16ENS_18Kernel_traits_baseILj1280ES2_S2_fS2_fjLj128EEEEELb1ELb1ELb1ELb1EEEvNS_9BwdParamsE)
        /*167c*/ 	.word	0x00000160


	//----- nvinfo : EIATTR_MIN_STACK_SIZE
	.align		4
.L_959:
        /*1680*/ 	.byte	0x04, 0x12
        /*1682*/ 	.short	(.L_961 - .L_960)
	.align		4
.L_960:
        /*1684*/ 	.word	index@(_ZN10layer_norm13ln_bwd_kernelINS_13Kernel_traitsIf13__nv_bfloat16fS2_fjLj1280ELj1ELj4ELj1ELj16ENS_18Kernel_traits_baseILj1280EfS2_fS2_fjLj128EEEEELb0ELb0ELb0ELb0EEEvNS_9BwdParamsE)
        /*1688*/ 	.word	0x00000050


	//----- nvinfo : EIATTR_MIN_STACK_SIZE
	.align		4
.L_961:
        /*168c*/ 	.byte	0x04, 0x12
        /*168e*/ 	.short	(.L_963 - .L_962)
	.align		4
.L_962:
        /*1690*/ 	.word	index@(_ZN10layer_norm13ln_bwd_kernelINS_13Kernel_traitsIf13__nv_bfloat16fS2_fjLj1280ELj1ELj4ELj1ELj16ENS_18Kernel_traits_baseILj1280EfS2_fS2_fjLj128EEEEELb0ELb0ELb0ELb1EEEvNS_9BwdParamsE)
        /*1694*/ 	.word	0x00000020


	//----- nvinfo : EIATTR_MIN_STACK_SIZE
	.align		4
.L_963:
        /*1698*/ 	.byte	0x04, 0x12
        /*169a*/ 	.short	(.L_965 - .L_964)
	.align		4
.L_964:
        /*169c*/ 	.word	index@(_ZN10layer_norm13ln_bwd_kernelINS_13Kernel_traitsIf13__nv_bfloat16fS2_fjLj1280ELj1ELj4ELj1ELj16ENS_18Kernel_traits_baseILj1280EfS2_fS2_fjLj128EEEEELb0ELb0ELb1ELb0EEEvNS_9BwdParamsE)
        /*16a0*/ 	.word	0x00000070


	//----- nvinfo : EIATTR_MIN_STACK_SIZE
	.align		4
.L_965:
        /*16a4*/ 	.byte	0x04, 0x12
        /*16a6*/ 	.short	(.L_967 - .L_966)
	.align		4
.L_966:
        /*16a8*/ 	.word	index@(_ZN10layer_norm13ln_bwd_kernelINS_13Kernel_traitsIf13__nv_bfloat16fS2_fjLj1280ELj1ELj4ELj1ELj16ENS_18Kernel_traits_baseILj1280EfS2_fS2_fjLj128EEEEELb0ELb0ELb1ELb1EEEvNS_9BwdParamsE)
        /*16ac*/ 	.word	0x00000048


	//----- nvinfo : EIATTR_MIN_STACK_SIZE
	.align		4
.L_967:
        /*16b0*/ 	.byte	0x04, 0x12
        /*16b2*/ 	.short	(.L_969 - .L_968)
	.align		4
.L_968:
        /*16b4*/ 	.word	index@(_ZN10layer_norm13ln_bwd_kernelINS_13Kernel_traitsIf13__nv_bfloat16fS2_fjLj1280ELj1ELj4ELj1ELj16ENS_18Kernel_traits_baseILj1280EfS2_fS2_fjLj128EEEEELb0ELb1ELb0ELb0EEEvNS_9BwdParamsE)
        /*16b8*/ 	.word	0x00000198


	//----- nvinfo : EIATTR_MIN_STACK_SIZE
	.align		4
.L_969:
        /*16bc*/ 	.byte	0x04, 0x12
        /*16be*/ 	.short	(.L_971 - .L_970)
	.align		4
.L_970:
        /*16c0*/ 	.word	index@(_ZN10layer_norm13ln_bwd_kernelINS_13Kernel_traitsIf13__nv_bfloat16fS2_fjLj1280ELj1ELj4ELj1ELj16ENS_18Kernel_traits_baseILj1280EfS2_fS2_fjLj128EEEEELb0ELb1ELb0ELb1EEEvNS_9BwdParamsE)
        /*16c4*/ 	.word	0x00000198


	//----- nvinfo : EIATTR_MIN_STACK_SIZE
	.align		4
.L_971:
        /*16c8*/ 	.byte	0x04, 0x12
        /*16ca*/ 	.short	(.L_973 - .L_972)
	.align		4
.L_972:
        /*16cc*/ 	.word	index@(_ZN10layer_norm13ln_bwd_kernelINS_13Kernel_traitsIf13__nv_bfloat16fS2_fjLj1280ELj1ELj4ELj1ELj16ENS_18Kernel_traits_baseILj1280EfS2_fS2_fjLj128EEEEELb0ELb1ELb1ELb0EEEvNS_9BwdParamsE)
        /*16d0*/ 	.word	0x000001c0


	//----- nvinfo : EIATTR_MIN_STACK_SIZE
	.align		4
.L_973:
        /*16d4*/ 	.byte	0x04, 0x12
        /*16d6*/ 	.short	(.L_975 - .L_974)
	.align		4
.L_974:
        /*16d8*/ 	.word	index@(_ZN10layer_norm13ln_bwd_kernelINS_13Kernel_traitsIf13__nv_bfloat16fS2_fjLj1280ELj1ELj4ELj1ELj16ENS_18Kernel_traits_baseILj1280EfS2_fS2_fjLj128EEEEELb0ELb1ELb1ELb1EEEvNS_9BwdParamsE)
        /*16dc*/ 	.word	0x000001b0


	//----- nvinfo : EIATTR_MIN_STACK_SIZE
	.align		4
.L_975:
        /*16e0*/ 	.byte	0x04, 0x12
        /*16e2*/ 	.short	(.L_977 - .L_976)
	.align		4
.L_976:
        /*16e4*/ 	.word	index@(_ZN10layer_norm13ln_bwd_kernelINS_13Kernel_traitsIf13__nv_bfloat16fS2_fjLj1280ELj1ELj4ELj1ELj16ENS_18Kernel_traits_baseILj1280EfS2_fS2_fjLj128EEEEELb1ELb0ELb0ELb0EEEvNS_9BwdParamsE)
        /*16e8*/ 	.word	0x00000078


	//----- nvinfo : EIATTR_MIN_STACK_SIZE
	.align		4
.L_977:
        /*16ec*/ 	.byte	0x04, 0x12
        /*16ee*/ 	.short	(.L_979 - .L_978)
	.align		4
.L_978:
        /*16f0*/ 	.word	index@(_ZN10layer_norm13ln_bwd_kernelINS_13Kernel_traitsIf13__nv_bfloat16fS2_fjLj1280ELj1ELj4ELj1ELj16ENS_18Kernel_traits_baseILj1280EfS2_fS2_fjLj128EEEEELb1ELb0ELb0ELb1EEEvNS_9BwdParamsE)
        /*16f4*/ 	.word	0x00000068


	//----- nvinfo : EIATTR_MIN_STACK_SIZE
	.align		4
.L_979:
        /*16f8*/ 	.byte	0x04, 0x12
        /*16fa*/ 	.short	(.L_981 - .L_980)
	.align		4
.L_980:
        /*16fc*/ 	.word	index@(_ZN10layer_norm22ln_bwd_finalize_kernelINS_22Kernel_traits_finalizeILj1280Ef13__nv_bfloat16fS2_fjLb0ELj1024ELj4ENS_18Kernel_traits_baseILj1280EfS2_fS2_fjLj1024EEEEELb0ELb0EEEvNS_9BwdParamsE)
        /*1700*/ 	.word	0x00000000


	//----- nvinfo : EIATTR_MIN_STACK_SIZE
	.align		4
.L_981:
        /*1704*/ 	.byte	0x04, 0x12
        /*1706*/ 	.short	(.L_983 - .L_982)
	.align		4
.L_982:
        /*1708*/ 	.word	index@(_ZN10layer_norm13ln_bwd_kernelINS_13Kernel_traitsIf13__nv_bfloat16fS2_fjLj1280ELj1ELj4ELj1ELj16ENS_18Kernel_traits_baseILj1280EfS2_fS2_fjLj128EEEEELb1ELb0ELb1ELb0EEEvNS_9BwdParamsE)
        /*170c*/ 	.word	0x000000a0


	//----- nvinfo : EIATTR_MIN_STACK_SIZE
	.align		4
.L_983:
        /*1710*/ 	.byte	0x04, 0x12
        /*1712*/ 	.short	(.L_985 - .L_984)
	.align		4
.L_984:
        /*1714*/ 	.word	index@(_ZN10layer_norm22ln_bwd_finalize_kernelINS_22Kernel_traits_finalizeILj1280Ef13__nv_bfloat16fS2_fjLb0ELj1024ELj4ENS_18Kernel_traits_baseILj1280EfS2_fS2_fjLj1024EEEEELb0ELb1EEEvNS_9BwdParamsE)
        /*1718*/ 	.word	0x00000000


	//----- nvinfo : EIATTR_MIN_STACK_SIZE
	.align		4
.L_985:
        /*171c*/ 	.byte	0x04, 0x12
        /*171e*/ 	.short	(.L_987 - .L_986)
	.align		4
.L_986:
        /*1720*/ 	.word	index@(_ZN10layer_norm13ln_bwd_kernelINS_13Kernel_traitsIf13__nv_bfloat16fS2_fjLj1280ELj1ELj4ELj1ELj16ENS_18Kernel_traits_baseILj1280EfS2_fS2_fjLj128EEEEELb1ELb0ELb1ELb1EEEvNS_9BwdParamsE)
        /*1724*/ 	.word	0x00000088


	//----- nvinfo : EIATTR_MIN_STACK_SIZE
	.align		4
.L_987:
        /*1728*/ 	.byte	0x04, 0x12
        /*172a*/ 	.short	(.L_989 - .L_988)
	.align		4
.L_988:
        /*172c*/ 	.word	index@(_ZN10layer_norm13ln_bwd_kernelINS_13Kernel_traitsIf13__nv_bfloat16fS2_fjLj1280ELj1ELj4ELj1ELj16ENS_18Kernel_traits_baseILj1280EfS2_fS2_fjLj128EEEEELb1ELb1ELb0ELb0EEEvNS_9BwdParamsE)
        /*1730*/ 	.word	0x000001c8


	//----- nvinfo : EIATTR_MIN_STACK_SIZE
	.align		4
.L_989:
        /*1734*/ 	.byte	0x04, 0x12
        /*1736*/ 	.short	(.L_991 - .L_990)
	.align		4
.L_990:
        /*1738*/ 	.word	index@(_ZN10layer_norm13ln_bwd_kernelINS_13Kernel_traitsIf13__nv_bfloat16fS2_fjLj1280ELj1ELj4ELj1ELj16ENS_18Kernel_traits_baseILj1280EfS2_fS2_fjLj128EEEEELb1ELb1ELb0ELb1EEEvNS_9BwdParamsE)
        /*173c*/ 	.word	0x000001a8


	//----- nvinfo : EIATTR_MIN_STACK_SIZE
	.align		4
.L_991:
        /*1740*/ 	.byte	0x04, 0x12
        /*1742*/ 	.short	(.L_993 - .L_992)
	.align		4
.L_992:
        /*1744*/ 	.word	index@(_ZN10layer_norm22ln_bwd_finalize_kernelINS_22Kernel_traits_finalizeILj1280Ef13__nv_bfloat16fS2_fjLb1ELj1024ELj4ENS_18Kernel_traits_baseILj1280EfS2_fS2_fjLj1024EEEEELb1ELb0EEEvNS_9BwdParamsE)
        /*1748*/ 	.word	0x00000000


	//----- nvinfo : EIATTR_MIN_STACK_SIZE
	.align		4
.L_993:
        /*174c*/ 	.byte	0x04, 0x12
        /*174e*/ 	.short	(.L_995 - .L_994)
	.align		4
.L_994:
        /*1750*/ 	.word	index@(_ZN10layer_norm13ln_bwd_kernelINS_13Kernel_traitsIf13__nv_bfloat16fS2_fjLj1280ELj1ELj4ELj1ELj16ENS_18Kernel_traits_baseILj1280EfS2_fS2_fjLj128EEEEELb1ELb1ELb1ELb0EEEvNS_9BwdParamsE)
        /*1754*/ 	.word	0x000001f8


	//----- nvinfo : EIATTR_MIN_STACK_SIZE
	.align		4
.L_995:
        /*1758*/ 	.byte	0x04, 0x12
        /*175a*/ 	.short	(.L_997 - .L_996)
	.align		4
.L_996:
        /*175c*/ 	.word	index@(_ZN10layer_norm22ln_bwd_finalize_kernelINS_22Kernel_traits_finalizeILj1280Ef13__nv_bfloat16fS2_fjLb1ELj1024ELj4ENS_18Kernel_traits_baseILj1280EfS2_fS2_fjLj1024EEEEELb1ELb1EEEvNS_9BwdParamsE)
        /*1760*/ 	.word	0x00000000


	//----- nvinfo : EIATTR_MIN_STACK_SIZE
	.align		4
.L_997:
        /*1764*/ 	.byte	0x04, 0x12
        /*1766*/ 	.short	(.L_999 - .L_998)
	.align		4
.L_998:
        /*1768*/ 	.word	index@(_ZN10layer_norm13ln_bwd_kernelINS_13Kernel_traitsIf13__nv_bfloat16fS2_fjLj1280ELj1ELj4ELj1ELj16ENS_18Kernel_traits_baseILj1280EfS2_fS2_fjLj128EEEEELb1ELb1ELb1ELb1EEEvNS_9BwdParamsE)
        /*176c*/ 	.word	0x000001e0


	//----- nvinfo : EIATTR_MIN_STACK_SIZE
	.align		4
.L_999:
        /*1770*/ 	.byte	0x04, 0x12
        /*1772*/ 	.short	(.L_1001 - .L_1000)
	.align		4
.L_1000:
        /*1774*/ 	.word	index@(_ZN10layer_norm13ln_bwd_kernelINS_13Kernel_traitsIf6__halfS2_S2_fjLj1280ELj1ELj4ELj1ELj16ENS_18Kernel_traits_baseILj1280EfS2_S2_S2_fjLj128EEEEELb0ELb0ELb0ELb0EEEvNS_9BwdParamsE)
        /*1778*/ 	.word	0x00000000


	//----- nvinfo : EIATTR_MIN_STACK_SIZE
	.align		4
.L_1001:
        /*177c*/ 	.byte	0x04, 0x12
        /*177e*/ 	.short	(.L_1003 - .L_1002)
	.align		4
.L_1002:
        /*1780*/ 	.word	index@(_ZN10layer_norm13ln_bwd_kernelINS_13Kernel_traitsIf6__halfS2_S2_fjLj1280ELj1ELj4ELj1ELj16ENS_18Kernel_traits_baseILj1280EfS2_S2_S2_fjLj128EEEEELb0ELb0ELb0ELb1EEEvNS_9BwdParamsE)
        /*1784*/ 	.word	0x000000f0


	//----- nvinfo : EIATTR_MIN_STACK_SIZE
	.align		4
.L_1003:
        /*1788*/ 	.byte	0x04, 0x12
        /*178a*/ 	.short	(.L_1005 - .L_1004)
	.align		4
.L_1004:
        /*178c*/ 	.word	index@(_ZN10layer_norm13ln_bwd_kernelINS_13Kernel_traitsIf6__halfS2_S2_fjLj1280ELj1ELj4ELj1ELj16ENS_18Kernel_traits_baseILj1280EfS2_S2_S2_fjLj128EEEEELb0ELb0ELb1ELb0EEEvNS_9BwdParamsE)
        /*1790*/ 	.word	0x00000000


	//----- nvinfo : EIATTR_MIN_STACK_SIZE
	.align		4
.L_1005:
        /*1794*/ 	.byte	0x04, 0x12
        /*1796*/ 	.short	(.L_1007 - .L_1006)
	.align		4
.L_1006:
        /*1798*/ 	.word	index@(_ZN10layer_norm13ln_bwd_kernelINS_13Kernel_traitsIf6__halfS2_S2_fjLj1280ELj1ELj4ELj1ELj16ENS_18Kernel_traits_baseILj1280EfS2_S2_S2_fjLj128EEEEELb0ELb0ELb1ELb1EEEvNS_9BwdParamsE)
        /*179c*/ 	.word	0x00000000


	//----- nvinfo : EIATTR_MIN_STACK_SIZE
	.align		4
.L_1007:
        /*17a0*/ 	.byte	0x04, 0x12
        /*17a2*/ 	.short	(.L_1009 - .L_1008)
	.align		4
.L_1008:
        /*17a4*/ 	.word	index@(_ZN10layer_norm13ln_bwd_kernelINS_13Kernel_traitsIf6__halfS2_S2_fjLj1280ELj1ELj4ELj1ELj16ENS_18Kernel_traits_baseILj1280EfS2_S2_S2_fjLj128EEEEELb0ELb1ELb0ELb0EEEvNS_9BwdParamsE)
        /*17a8*/ 	.word	0x00000130


	//----- nvinfo : EIATTR_MIN_STACK_SIZE
	.align		4
.L_1009:
        /*17ac*/ 	.byte	0x04, 0x12
        /*17ae*/ 	.short	(.L_1011 - .L_1010)
	.align		4
.L_1010:
        /*17b0*/ 	.word	index@(_ZN10layer_norm13ln_bwd_kernelINS_13Kernel_traitsIf6__halfS2_S2_fjLj1280ELj1ELj4ELj1ELj16ENS_18Kernel_traits_baseILj1280EfS2_S2_S2_fjLj128EEEEELb0ELb1ELb0ELb1EEEvNS_9BwdParamsE)
        /*17b4*/ 	.word	0x000002c8


	//----- nvinfo : EIATTR_MIN_STACK_SIZE
	.align		4
.L_1011:
        /*17b8*/ 	.byte	0x04, 0x12
        /*17ba*/ 	.short	(.L_1013 - .L_1012)
	.align		4
.L_1012:
        /*17bc*/ 	.word	index@(_ZN10layer_norm13ln_bwd_kernelINS_13Kernel_traitsIf6__halfS2_S2_fjLj1280ELj1ELj4ELj1ELj16ENS_18Kernel_traits_baseILj1280EfS2_S2_S2_fjLj128EEEEELb0ELb1ELb1ELb0EEEvNS_9BwdParamsE)
        /*17c0*/ 	.word	0x00000150


	//----- nvinfo : EIATTR_MIN_STACK_SIZE
	.align		4
.L_1013:
        /*17c4*/ 	.byte	0x04, 0x12
        /*17c6*/ 	.short	(.L_1015 - .L_1014)
	.align		4
.L_1014:
        /*17c8*/ 	.word	index@(_ZN10layer_norm13ln_bwd_kernelINS_13Kernel_traitsIf6__halfS2_S2_fjLj1280ELj1ELj4ELj1ELj16ENS_18Kernel_traits_baseILj1280EfS2_S2_S2_fjLj128EEEEELb0ELb1ELb1ELb1EEEvNS_9BwdParamsE)
        /*17cc*/ 	.word	0x00000158


	//----- nvinfo : EIATTR_MIN_STACK_SIZE
	.align		4
.L_1015:
        /*17d0*/ 	.byte	0x04, 0x12
        /*17d2*/ 	.short	(.L_1017 - .L_1016)
	.align		4
.L_1016:
        /*17d4*/ 	.word	index@(_ZN10layer_norm13ln_bwd_kernelINS_13Kernel_traitsIf6__halfS2_S2_fjLj1280ELj1ELj4ELj1ELj16ENS_18Kernel_traits_baseILj1280EfS2_S2_S2_fjLj128EEEEELb1ELb0ELb0ELb0EEEvNS_9BwdParamsE)
        /*17d8*/ 	.word	0x00000008


	//----- nvinfo : EIATTR_MIN_STACK_SIZE
	.align		4
.L_1017:
        /*17dc*/ 	.byte	0x04, 0x12
        /*17de*/ 	.short	(.L_1019 - .L_1018)
	.align		4
.L_1018:
        /*17e0*/ 	.word	index@(_ZN10layer_norm13ln_bwd_kernelINS_13Kernel_traitsIf6__halfS2_S2_fjLj1280ELj1ELj4ELj1ELj16ENS_18Kernel_traits_baseILj1280EfS2_S2_S2_fjLj128EEEEELb1ELb0ELb0ELb1EEEvNS_9BwdParamsE)
        /*17e4*/ 	.word	0x00000158


	//----- nvinfo : EIATTR_MIN_STACK_SIZE
	.align		4
.L_1019:
        /*17e8*/ 	.byte	0x04, 0x12
        /*17ea*/ 	.short	(.L_1021 - .L_1020)
	.align		4
.L_1020:
        /*17ec*/ 	.word	index@(_ZN10layer_norm22ln_bwd_finalize_kernelINS_22Kernel_traits_finalizeILj1280Ef6__halfS2_S2_fjLb0ELj1024ELj4ENS_18Kernel_traits_baseILj1280EfS2_S2_S2_fjLj1024EEEEELb0ELb0EEEvNS_9BwdParamsE)
        /*17f0*/ 	.word	0x00000000


	//----- nvinfo : EIATTR_MIN_STACK_SIZE
	.align		4
.L_1021:
        /*17f4*/ 	.byte	0x04, 0x12
        /*17f6*/ 	.short	(.L_1023 - .L_1022)
	.align		4
.L_1022:
        /*17f8*/ 	.word	index@(_ZN10layer_norm13ln_bwd_kernelINS_13Kernel_traitsIf6__halfS2_S2_fjLj1280ELj1ELj4ELj1ELj16ENS_18Kernel_traits_baseILj1280EfS2_S2_S2_fjLj128EEEEELb1ELb0ELb1ELb0EEEvNS_9BwdParamsE)
        /*17fc*/ 	.word	0x00000030


	//----- nvinfo : EIATTR_MIN_STACK_SIZE
	.align		4
.L_1023:
        /*1800*/ 	.byte	0x04, 0x12
        /*1802*/ 	.short	(.L_1025 - .L_1024)
	.align		4
.L_1024:
        /*1804*/ 	.word	index@(_ZN10layer_norm22ln_bwd_finalize_kernelINS_22Kernel_traits_finalizeILj1280Ef6__halfS2_S2_fjLb0ELj1024ELj4ENS_18Kernel_traits_baseILj1280EfS2_S2_S2_fjLj1024EEEEELb0ELb1EEEvNS_9BwdParamsE)
        /*1808*/ 	.word	0x00000000


	//----- nvinfo : EIATTR_MIN_STACK_SIZE
	.align		4
.L_1025:
        /*180c*/ 	.byte	0x04, 0x12
        /*180e*/ 	.short	(.L_1027 - .L_1026)
	.align		4
.L_1026:
        /*1810*/ 	.word	index@(_ZN10layer_norm13ln_bwd_kernelINS_13Kernel_traitsIf6__halfS2_S2_fjLj1280ELj1ELj4ELj1ELj16ENS_18Kernel_traits_baseILj1280EfS2_S2_S2_fjLj128EEEEELb1ELb0ELb1ELb1EEEvNS_9BwdParamsE)
        /*1814*/ 	.word	0x00000010


	//----- nvinfo : EIATTR_MIN_STACK_SIZE
	.align		4
.L_1027:
        /*1818*/ 	.byte	0x04, 0x12
        /*181a*/ 	.short	(.L_1029 - .L_1028)
	.align		4
.L_1028:
        /*181c*/ 	.word	index@(_ZN10layer_norm13ln_bwd_kernelINS_13Kernel_traitsIf6__halfS2_S2_fjLj1280ELj1ELj4ELj1ELj16ENS_18Kernel_traits_baseILj1280EfS2_S2_S2_fjLj128EEEEELb1ELb1ELb0ELb0EEEvNS_9BwdParamsE)
        /*1820*/ 	.word	0x00000160


	//----- nvinfo : EIATTR_MIN_STACK_SIZE
	.align		4
.L_1029:
        /*1824*/ 	.byte	0x04, 0x12
        /*1826*/ 	.short	(.L_1031 - .L_1030)
	.align		4
.L_1030:
        /*1828*/ 	.word	index@(_ZN10layer_norm13ln_bwd_kernelINS_13Kernel_traitsIf6__halfS2_S2_fjLj1280ELj1ELj4ELj1ELj16ENS_18Kernel_traits_baseILj1280EfS2_S2_S2_fjLj128EEEEELb1ELb1ELb0ELb1EEEvNS_9BwdParamsE)
        /*182c*/ 	.word	0x00000310


	//----- nvinfo : EIATTR_MIN_STACK_SIZE
	.align		4
.L_1031:
        /*1830*/ 	.byte	0x04, 0x12
        /*1832*/ 	.short	(.L_1033 - .L_1032)
	.align		4
.L_1032:
        /*1834*/ 	.word	index@(_ZN10layer_norm22ln_bwd_finalize_kernelINS_22Kernel_traits_finalizeILj1280Ef6__halfS2_S2_fjLb1ELj1024ELj4ENS_18Kernel_traits_baseILj1280EfS2_S2_S2_fjLj1024EEEEELb1ELb0EEEvNS_9BwdParamsE)
        /*1838*/ 	.word	0x00000000


	//----- nvinfo : EIATTR_MIN_STACK_SIZE
	.align		4
.L_1033:
        /*183c*/ 	.byte	0x04, 0x12
        /*183e*/ 	.short	(.L_1035 - .L_1034)
	.align		4
.L_1034:
        /*1840*/ 	.word	index@(_ZN10layer_norm13ln_bwd_kernelINS_13Kernel_traitsIf6__halfS2_S2_fjLj1280ELj1ELj4ELj1ELj16ENS_18Kernel_traits_baseILj1280EfS2_S2_S2_fjLj128EEEEELb1ELb1ELb1ELb0EEEvNS_9BwdParamsE)
        /*1844*/ 	.word	0x00000188


	//----- nvinfo : EIATTR_MIN_STACK_SIZE
	.align		4
.L_1035:
        /*1848*/ 	.byte	0x04, 0x12
        /*184a*/ 	.short	(.L_1037 - .L_1036)
	.align		4
.L_1036:
        /*184c*/ 	.word	index@(_ZN10layer_norm22ln_bwd_finalize_kernelINS_22Kernel_traits_finalizeILj1280Ef6__halfS2_S2_fjLb1ELj1024ELj4ENS_18Kernel_traits_baseILj1280EfS2_S2_S2_fjLj1024EEEEELb1ELb1EEEvNS_9BwdParamsE)
        /*1850*/ 	.word	0x00000000


	//----- nvinfo : EIATTR_MIN_STACK_SIZE
	.align		4
.L_1037:
        /*1854*/ 	.byte	0x04, 0x12
        /*1856*/ 	.short	(.L_1039 - .L_1038)
	.align		4
.L_1038:
        /*1858*/ 	.word	index@(_ZN10layer_norm13ln_bwd_kernelINS_13Kernel_traitsIf6__halfS2_S2_fjLj1280ELj1ELj4ELj1ELj16ENS_18Kernel_traits_baseILj1280EfS2_S2_S2_fjLj128EEEEELb1ELb1ELb1ELb1EEEvNS_9BwdParamsE)
        /*185c*/ 	.word	0x00000198


	//----- nvinfo : EIATTR_MIN_STACK_SIZE
	.align		4
.L_1039:
        /*1860*/ 	.byte	0x04, 0x12
        /*1862*/ 	.short	(.L_1041 - .L_1040)
	.align		4
.L_1040:
        /*1864*/ 	.word	index@(_ZN10layer_norm13ln_bwd_kernelINS_13Kernel_traitsI6__halfS2_fS2_fjLj1280ELj1ELj4ELj1ELj16ENS_18Kernel_traits_baseILj1280ES2_S2_fS2_fjLj128EEEEELb0ELb0ELb0ELb0EEEvNS_9BwdParamsE)
        /*1868*/ 	.word	0x00000000


	//----- nvinfo : EIATTR_MIN_STACK_SIZE
	.align		4
.L_1041:
        /*186c*/ 	.byte	0x04, 0x12
        /*186e*/ 	.short	(.L_1043 - .L_1042)
	.align		4
.L_1042:
        /*1870*/ 	.word	index@(_ZN10layer_norm13ln_bwd_kernelINS_13Kernel_traitsI6__halfS2_fS2_fjLj1280ELj1ELj4ELj1ELj16ENS_18Kernel_traits_baseILj1280ES2_S2_fS2_fjLj128EEEEELb0ELb0ELb0ELb1EEEvNS_9BwdParamsE)
        /*1874*/ 	.word	0x00000020


	//----- nvinfo : EIATTR_MIN_STACK_SIZE
	.align		4
.L_1043:
        /*1878*/ 	.byte	0x04, 0x12
        /*187a*/ 	.short	(.L_1045 - .L_1044)
	.align		4
.L_1044:
        /*187c*/ 	.word	index@(_ZN10layer_norm13ln_bwd_kernelINS_13Kernel_traitsI6__halfS2_fS2_fjLj1280ELj1ELj4ELj1ELj16ENS_18Kernel_traits_baseILj1280ES2_S2_fS2_fjLj128EEEEELb0ELb0ELb1ELb0EEEvNS_9BwdParamsE)
        /*1880*/ 	.word	0x00000018


	//----- nvinfo : EIATTR_MIN_STACK_SIZE
	.align		4
.L_1045:
        /*1884*/ 	.byte	0x04, 0x12
        /*1886*/ 	.short	(.L_1047 - .L_1046)
	.align		4
.L_1046:
        /*1888*/ 	.word	index@(_ZN10layer_norm13ln_bwd_kernelINS_13Kernel_traitsI6__halfS2_fS2_fjLj1280ELj1ELj4ELj1ELj16ENS_18Kernel_traits_baseILj1280ES2_S2_fS2_fjLj128EEEEELb0ELb0ELb1ELb1EEEvNS_9BwdParamsE)
        /*188c*/ 	.word	0x00000000


	//----- nvinfo : EIATTR_MIN_STACK_SIZE
	.align		4
.L_1047:
        /*1890*/ 	.byte	0x04, 0x12
        /*1892*/ 	.short	(.L_1049 - .L_1048)
	.align		4
.L_1048:
        /*1894*/ 	.word	index@(_ZN10layer_norm13ln_bwd_kernelINS_13Kernel_traitsI6__halfS2_fS2_fjLj1280ELj1ELj4ELj1ELj16ENS_18Kernel_traits_baseILj1280ES2_S2_fS2_fjLj128EEEEELb0ELb1ELb0ELb0EEEvNS_9BwdParamsE)
        /*1898*/ 	.word	0x000000f0


	//----- nvinfo : EIATTR_MIN_STACK_SIZE
	.align		4
.L_1049:
        /*189c*/ 	.byte	0x04, 0x12
        /*189e*/ 	.short	(.L_1051 - .L_1050)
	.align		4
.L_1050:
        /*18a0*/ 	.word	index@(_ZN10layer_norm13ln_bwd_kernelINS_13Kernel_traitsI6__halfS2_fS2_fjLj1280ELj1ELj4ELj1ELj16ENS_18Kernel_traits_baseILj1280ES2_S2_fS2_fjLj128EEEEELb0ELb1ELb0ELb1EEEvNS_9BwdParamsE)
        /*18a4*/ 	.word	0x00000148


	//----- nvinfo : EIATTR_MIN_STACK_SIZE
	.align		4
.L_1051:
        /*18a8*/ 	.byte	0x04, 0x12
        /*18aa*/ 	.short	(.L_1053 - .L_1052)
	.align		4
.L_1052:
        /*18ac*/ 	.word	index@(_ZN10layer_norm13ln_bwd_kernelINS_13Kernel_traitsI6__halfS2_fS2_fjLj1280ELj1ELj4ELj1ELj16ENS_18Kernel_traits_baseILj1280ES2_S2_fS2_fjLj128EEEEELb0ELb1ELb1ELb0EEEvNS_9BwdParamsE)
        /*18b0*/ 	.word	0x00000120


	//----- nvinfo : EIATTR_MIN_STACK_SIZE
	.align		4
.L_1053:
        /*18b4*/ 	.byte	0x04, 0x12
        /*18b6*/ 	.short	(.L_1055 - .L_1054)
	.align		4
.L_1054:
        /*18b8*/ 	.word	index@(_ZN10layer_norm13ln_bwd_kernelINS_13Kernel_traitsI6__halfS2_fS2_fjLj1280ELj1ELj4ELj1ELj16ENS_18Kernel_traits_baseILj1280ES2_S2_fS2_fjLj128EEEEELb0ELb1ELb1ELb1EEEvNS_9BwdParamsE)
        /*18bc*/ 	.word	0x000000e8


	//----- nvinfo : EIATTR_MIN_STACK_SIZE
	.align		4
.L_1055:
        /*18c0*/ 	.byte	0x04, 0x12
        /*18c2*/ 	.short	(.L_1057 - .L_1056)
	.align		4
.L_1056:
        /*18c4*/ 	.word	index@(_ZN10layer_norm13ln_bwd_kernelINS_13Kernel_traitsI6__halfS2_fS2_fjLj1280ELj1ELj4ELj1ELj16ENS_18Kernel_traits_baseILj1280ES2_S2_fS2_fjLj128EEEEELb1ELb0ELb0ELb0EEEvNS_9BwdParamsE)
        /*18c8*/ 	.word	0x00000028


	//----- nvinfo : EIATTR_MIN_STACK_SIZE
	.align		4
.L_1057:
        /*18cc*/ 	.byte	0x04, 0x12
        /*18ce*/ 	.short	(.L_1059 - .L_1058)
	.align		4
.L_1058:
        /*18d0*/ 	.word	index@(_ZN10layer_norm13ln_bwd_kernelINS_13Kernel_traitsI6__halfS2_fS2_fjLj1280ELj1ELj4ELj1ELj16ENS_18Kernel_traits_baseILj1280ES2_S2_fS2_fjLj128EEEEELb1ELb0ELb0ELb1EEEvNS_9BwdParamsE)
        /*18d4*/ 	.word	0x00000050


	//----- nvinfo : EIATTR_MIN_STACK_SIZE
	.align		4
.L_1059:
        /*18d8*/ 	.byte	0x04, 0x12
        /*18da*/ 	.short	(.L_1061 - .L_1060)
	.align		4
.L_1060:
        /*18dc*/ 	.word	index@(_ZN10layer_norm22ln_bwd_finalize_kernelINS_22Kernel_traits_finalizeILj1280E6__halfS2_fS2_fjLb0ELj1024ELj4ENS_18Kernel_traits_baseILj1280ES2_S2_fS2_fjLj1024EEEEELb0ELb0EEEvNS_9BwdParamsE)
        /*18e0*/ 	.word	0x00000000


	//----- nvinfo : EIATTR_MIN_STACK_SIZE
	.align		4
.L_1061:
        /*18e4*/ 	.byte	0x04, 0x12
        /*18e6*/ 	.short	(.L_1063 - .L_1062)
	.align		4
.L_1062:
        /*18e8*/ 	.word	index@(_ZN10layer_norm13ln_bwd_kernelINS_13Kernel_traitsI6__halfS2_fS2_fjLj1280ELj1ELj4ELj1ELj16ENS_18Kernel_traits_baseILj1280ES2_S2_fS2_fjLj128EEEEELb1ELb0ELb1ELb0EEEvNS_9BwdParamsE)
        /*18ec*/ 	.word	0x00000048


	//----- nvinfo : EIATTR_MIN_STACK_SIZE
	.align		4
.L_1063:
        /*18f0*/ 	.byte	0x04, 0x12
        /*18f2*/ 	.short	(.L_1065 - .L_1064)
	.align		4
.L_1064:
        /*18f4*/ 	.word	index@(_ZN10layer_norm22ln_bwd_finalize_kernelINS_22Kernel_traits_finalizeILj1280E6__halfS2_fS2_fjLb0ELj1024ELj4ENS_18Kernel_traits_baseILj1280ES2_S2_fS2_fjLj1024EEEEELb0ELb1EEEvNS_9BwdParamsE)
        /*18f8*/ 	.word	0x00000000


	//----- nvinfo : EIATTR_MIN_STACK_SIZE
	.align		4
.L_1065:
        /*18fc*/ 	.byte	0x04, 0x12
        /*18fe*/ 	.short	(.L_1067 - .L_1066)
	.align		4
.L_1066:
        /*1900*/ 	.word	index@(_ZN10layer_norm13ln_bwd_kernelINS_13Kernel_traitsI6__halfS2_fS2_fjLj1280ELj1ELj4ELj1ELj16ENS_18Kernel_traits_baseILj1280ES2_S2_fS2_fjLj128EEEEELb1ELb0ELb1ELb1EEEvNS_9BwdParamsE)
        /*1904*/ 	.word	0x00000018


	//----- nvinfo : EIATTR_MIN_STACK_SIZE
	.align		4
.L_1067:
        /*1908*/ 	.byte	0x04, 0x12
        /*190a*/ 	.short	(.L_1069 - .L_1068)
	.align		4
.L_1068:
        /*190c*/ 	.word	index@(_ZN10layer_norm13ln_bwd_kernelINS_13Kernel_traitsI6__halfS2_fS2_fjLj1280ELj1ELj4ELj1ELj16ENS_18Kernel_traits_baseILj1280ES2_S2_fS2_fjLj128EEEEELb1ELb1ELb0ELb0EEEvNS_9BwdParamsE)
        /*1910*/ 	.word	0x00000118


	//----- nvinfo : EIATTR_MIN_STACK_SIZE
	.align		4
.L_1069:
        /*1914*/ 	.byte	0x04, 0x12
        /*1916*/ 	.short	(.L_1071 - .L_1070)
	.align		4
.L_1070:
        /*1918*/ 	.word	index@(_ZN10layer_norm13ln_bwd_kernelINS_13Kernel_traitsI6__halfS2_fS2_fjLj1280ELj1ELj4ELj1ELj16ENS_18Kernel_traits_baseILj1280ES2_S2_fS2_fjLj128EEEEELb1ELb1ELb0ELb1EEEvNS_9BwdParamsE)
        /*191c*/ 	.word	0x00000198


	//----- nvinfo : EIATTR_MIN_STACK_SIZE
	.align		4
.L_1071:
        /*1920*/ 	.byte	0x04, 0x12
        /*1922*/ 	.short	(.L_1073 - .L_1072)
	.align		4
.L_1072:
        /*1924*/ 	.word	index@(_ZN10layer_norm22ln_bwd_finalize_kernelINS_22Kernel_traits_finalizeILj1280E6__halfS2_fS2_fjLb1ELj1024ELj4ENS_18Kernel_traits_baseILj1280ES2_S2_fS2_fjLj1024EEEEELb1ELb0EEEvNS_9BwdParamsE)
        /*1928*/ 	.word	0x00000000


	//----- nvinfo : EIATTR_MIN_STACK_SIZE
	.align		4
.L_1073:
        /*192c*/ 	.byte	0x04, 0x12
        /*192e*/ 	.short	(.L_1075 - .L_1074)
	.align		4
.L_1074:
        /*1930*/ 	.word	index@(_ZN10layer_norm13ln_bwd_kernelINS_13Kernel_traitsI6__halfS2_fS2_fjLj1280ELj1ELj4ELj1ELj16ENS_18Kernel_traits_baseILj1280ES2_S2_fS2_fjLj128EEEEELb1ELb1ELb1ELb0EEEvNS_9BwdParamsE)
        /*1934*/ 	.word	0x00000148


	//----- nvinfo : EIATTR_MIN_STACK_SIZE
	.align		4
.L_1075:
        /*1938*/ 	.byte	0x04, 0x12
        /*193a*/ 	.short	(.L_1077 - .L_1076)
	.align		4
.L_1076:
        /*193c*/ 	.word	index@(_ZN10layer_norm22ln_bwd_finalize_kernelINS_22Kernel_traits_finalizeILj1280E6__halfS2_fS2_fjLb1ELj1024ELj4ENS_18Kernel_traits_baseILj1280ES2_S2_fS2_fjLj1024EEEEELb1ELb1EEEvNS_9BwdParamsE)
        /*1940*/ 	.word	0x00000000


	//----- nvinfo : EIATTR_MIN_STACK_SIZE
	.align		4
.L_1077:
        /*1944*/ 	.byte	0x04, 0x12
        /*1946*/ 	.short	(.L_1079 - .L_1078)
	.align		4
.L_1078:
        /*1948*/ 	.word	index@(_ZN10layer_norm13ln_bwd_kernelINS_13Kernel_traitsI6__halfS2_fS2_fjLj1280ELj1ELj4ELj1ELj16ENS_18Kernel_traits_baseILj1280ES2_S2_fS2_fjLj128EEEEELb1ELb1ELb1ELb1EEEvNS_9BwdParamsE)
        /*194c*/ 	.word	0x00000120


	//----- nvinfo : EIATTR_MIN_STACK_SIZE
	.align		4
.L_1079:
        /*1950*/ 	.byte	0x04, 0x12
        /*1952*/ 	.short	(.L_1081 - .L_1080)
	.align		4
.L_1080:
        /*1954*/ 	.word	index@(_ZN10layer_norm13ln_bwd_kernelINS_13Kernel_traitsIf6__halffS2_fjLj1280ELj1ELj4ELj1ELj16ENS_18Kernel_traits_baseILj1280EfS2_fS2_fjLj128EEEEELb0ELb0ELb0ELb0EEEvNS_9BwdParamsE)
        /*1958*/ 	.word	0x00000050


	//----- nvinfo : EIATTR_MIN_STACK_SIZE
	.align		4
.L_1081:
        /*195c*/ 	.byte	0x04, 0x12
        /*195e*/ 	.short	(.L_1083 - .L_1082)
	.align		4
.L_1082:
        /*1960*/ 	.word	index@(_ZN10layer_norm13ln_bwd_kernelINS_13Kernel_traitsIf6__halffS2_fjLj1280ELj1ELj4ELj1ELj16ENS_18Kernel_traits_baseILj1280EfS2_fS2_fjLj128EEEEELb0ELb0ELb0ELb1EEEvNS_9BwdParamsE)
        /*1964*/ 	.word	0x00000020


	//----- nvinfo : EIATTR_MIN_STACK_SIZE
	.align		4
.L_1083:
        /*1968*/ 	.byte	0x04, 0x12
        /*196a*/ 	.short	(.L_1085 - .L_1084)
	.align		4
.L_1084:
        /*196c*/ 	.word	index@(_ZN10layer_norm13ln_bwd_kernelINS_13Kernel_traitsIf6__halffS2_fjLj1280ELj1ELj4ELj1ELj16ENS_18Kernel_traits_baseILj1280EfS2_fS2_fjLj128EEEEELb0ELb0ELb1ELb0EEEvNS_9BwdParamsE)
        /*1970*/ 	.word	0x00000070


	//----- nvinfo : EIATTR_MIN_STACK_SIZE
	.align		4
.L_1085:
        /*1974*/ 	.byte	0x04, 0x12
        /*1976*/ 	.short	(.L_1087 - .L_1086)
	.align		4
.L_1086:
        /*1978*/ 	.word	index@(_ZN10layer_norm13ln_bwd_kernelINS_13Kernel_traitsIf6__halffS2_fjLj1280ELj1ELj4ELj1ELj16ENS_18Kernel_traits_baseILj1280EfS2_fS2_fjLj128EEEEELb0ELb0ELb1ELb1EEEvNS_9BwdParamsE)
        /*197c*/ 	.word	0x00000050


	//----- nvinfo : EIATTR_MIN_STACK_SIZE
	.align		4
.L_1087:
        /*1980*/ 	.byte	0x04, 0x12
        /*1982*/ 	.short	(.L_1089 - .L_1088)
	.align		4
.L_1088:
        /*1984*/ 	.word	index@(_ZN10layer_norm13ln_bwd_kernelINS_13Kernel_traitsIf6__halffS2_fjLj1280ELj1ELj4ELj1ELj16ENS_18Kernel_traits_baseILj1280EfS2_fS2_fjLj128EEEEELb0ELb1ELb0ELb0EEEvNS_9BwdParamsE)
        /*1988*/ 	.word	0x000001a8


	//----- nvinfo : EIATTR_MIN_STACK_SIZE
	.align		4
.L_1089:
        /*198c*/ 	.byte	0x04, 0x12
        /*198e*/ 	.short	(.L_1091 - .L_1090)
	.align		4
.L_1090:
        /*1990*/ 	.word	index@(_ZN10layer_norm13ln_bwd_kernelINS_13Kernel_traitsIf6__halffS2_fjLj1280ELj1ELj4ELj1ELj16ENS_18Kernel_traits_baseILj1280EfS2_fS2_fjLj128EEEEELb0ELb1ELb0ELb1EEEvNS_9BwdParamsE)
        /*1994*/ 	.word	0x000001a8


	//----- nvinfo : EIATTR_MIN_STACK_SIZE
	.align		4
.L_1091:
        /*1998*/ 	.byte	0x04, 0x12
        /*199a*/ 	.short	(.L_1093 - .L_1092)
	.align		4
.L_1092:
        /*199c*/ 	.word	index@(_ZN10layer_norm13ln_bwd_kernelINS_13Kernel_traitsIf6__halffS2_fjLj1280ELj1ELj4ELj1ELj16ENS_18Kernel_traits_baseILj1280EfS2_fS2_fjLj128EEEEELb0ELb1ELb1ELb0EEEvNS_9BwdParamsE)
        /*19a0*/ 	.word	0x000001c8


	//----- nvinfo : EIATTR_MIN_STACK_SIZE
	.align		4
.L_1093:
        /*19a4*/ 	.byte	0x04, 0x12
        /*19a6*/ 	.short	(.L_1095 - .L_1094)
	.align		4
.L_1094:
        /*19a8*/ 	.word	index@(_ZN10layer_norm13ln_bwd_kernelINS_13Kernel_traitsIf6__halffS2_fjLj1280ELj1ELj4ELj1ELj16ENS_18Kernel_traits_baseILj1280EfS2_fS2_fjLj128EEEEELb0ELb1ELb1ELb1EEEvNS_9BwdParamsE)
        /*19ac*/ 	.word	0x000001b0


	//----- nvinfo : EIATTR_MIN_STACK_SIZE
	.align		4
.L_1095:
        /*19b0*/ 	.byte	0x04, 0x12
        /*19b2*/ 	.short	(.L_1097 - .L_1096)
	.align		4
.L_1096:
        /*19b4*/ 	.word	index@(_ZN10layer_norm13ln_bwd_kernelINS_13Kernel_traitsIf6__halffS2_fjLj1280ELj1ELj4ELj1ELj16ENS_18Kernel_traits_baseILj1280EfS2_fS2_fjLj128EEEEELb1ELb0ELb0ELb0EEEvNS_9BwdParamsE)
        /*19b8*/ 	.word	0x00000078


	//----- nvinfo : EIATTR_MIN_STACK_SIZE
	.align		4
.L_1097:
        /*19bc*/ 	.byte	0x04, 0x12
        /*19be*/ 	.short	(.L_1099 - .L_1098)
	.align		4
.L_1098:
        /*19c0*/ 	.word	index@(_ZN10layer_norm13ln_bwd_kernelINS_13Kernel_traitsIf6__halffS2_fjLj1280ELj1ELj4ELj1ELj16ENS_18Kernel_traits_baseILj1280EfS2_fS2_fjLj128EEEEELb1ELb0ELb0ELb1EEEvNS_9BwdParamsE)
        /*19c4*/ 	.word	0x00000088


	//----- nvinfo : EIATTR_MIN_STACK_SIZE
	.align		4
.L_1099:
        /*19c8*/ 	.byte	0x04, 0x12
        /*19ca*/ 	.short	(.L_1101 - .L_1100)
	.align		4
.L_1100:
        /*19cc*/ 	.word	index@(_ZN10layer_norm22ln_bwd_finalize_kernelINS_22Kernel_traits_finalizeILj1280Ef6__halffS2_fjLb0ELj1024ELj4ENS_18Kernel_traits_baseILj1280EfS2_fS2_fjLj1024EEEEELb0ELb0EEEvNS_9BwdParamsE)
        /*19d0*/ 	.word	0x00000000


	//----- nvinfo : EIATTR_MIN_STACK_SIZE
	.align		4
.L_1101:
        /*19d4*/ 	.byte	0x04, 0x12
        /*19d6*/ 	.short	(.L_1103 - .L_1102)
	.align		4
.L_1102:
        /*19d8*/ 	.word	index@(_ZN10layer_norm13ln_bwd_kernelINS_13Kernel_traitsIf6__halffS2_fjLj1280ELj1ELj4ELj1ELj16ENS_18Kernel_traits_baseILj1280EfS2_fS2_fjLj128EEEEELb1ELb0ELb1ELb0EEEvNS_9BwdParamsE)
        /*19dc*/ 	.word	0x000000a0


	//----- nvinfo : EIATTR_MIN_STACK_SIZE
	.align		4
.L_1103:
        /*19e0*/ 	.byte	0x04, 0x12
        /*19e2*/ 	.short	(.L_1105 - .L_1104)
	.align		4
.L_1104:
        /*19e4*/ 	.word	index@(_ZN10layer_norm22ln_bwd_finalize_kernelINS_22Kernel_traits_finalizeILj1280Ef6__halffS2_fjLb0ELj1024ELj4ENS_18Kernel_traits_baseILj1280EfS2_fS2_fjLj1024EEEEELb0ELb1EEEvNS_9BwdParamsE)
        /*19e8*/ 	.word	0x00000000


	//----- nvinfo : EIATTR_MIN_STACK_SIZE
	.align		4
.L_1105:
        /*19ec*/ 	.byte	0x04, 0x12
        /*19ee*/ 	.short	(.L_1107 - .L_1106)
	.align		4
.L_1106:
        /*19f0*/ 	.word	index@(_ZN10layer_norm13ln_bwd_kernelINS_13Kernel_traitsIf6__halffS2_fjLj1280ELj1ELj4ELj1ELj16ENS_18Kernel_traits_baseILj1280EfS2_fS2_fjLj128EEEEELb1ELb0ELb1ELb1EEEvNS_9BwdParamsE)
        /*19f4*/ 	.word	0x00000080


	//----- nvinfo : EIATTR_MIN_STACK_SIZE
	.align		4
.L_1107:
        /*19f8*/ 	.byte	0x04, 0x12
        /*19fa*/ 	.short	(.L_1109 - .L_1108)
	.align		4
.L_1108:
        /*19fc*/ 	.word	index@(_ZN10layer_norm13ln_bwd_kernelINS_13Kernel_traitsIf6__halffS2_fjLj1280ELj1ELj4ELj1ELj16ENS_18Kernel_traits_baseILj1280EfS2_fS2_fjLj128EEEEELb1ELb1ELb0ELb0EEEvNS_9BwdParamsE)
        /*1a00*/ 	.word	0x000001d0


	//----- nvinfo : EIATTR_MIN_STACK_SIZE
	.align		4
.L_1109:
        /*1a04*/ 	.byte	0x04, 0x12
        /*1a06*/ 	.short	(.L_1111 - .L_1110)
	.align		4
.L_1110:
        /*1a08*/ 	.word	index@(_ZN10layer_norm13ln_bwd_kernelINS_13Kernel_traitsIf6__halffS2_fjLj1280ELj1ELj4ELj1ELj16ENS_18Kernel_traits_baseILj1280EfS2_fS2_fjLj128EEEEELb1ELb1ELb0ELb1EEEvNS_9BwdParamsE)
        /*1a0c*/ 	.word	0x000001a8


	//----- nvinfo : EIATTR_MIN_STACK_SIZE
	.align		4
.L_1111:
        /*1a10*/ 	.byte	0x04, 0x12
        /*1a12*/ 	.short	(.L_1113 - .L_1112)
	.align		4
.L_1112:
        /*1a14*/ 	.word	index@(_ZN10layer_norm22ln_bwd_finalize_kernelINS_22Kernel_traits_finalizeILj1280Ef6__halffS2_fjLb1ELj1024ELj4ENS_18Kernel_traits_baseILj1280EfS2_fS2_fjLj1024EEEEELb1ELb0EEEvNS_9BwdParamsE)
        /*1a18*/ 	.word	0x00000000


	//----- nvinfo : EIATTR_MIN_STACK_SIZE
	.align		4
.L_1113:
        /*1a1c*/ 	.byte	0x04, 0x12
        /*1a1e*/ 	.short	(.L_1115 - .L_1114)
	.align		4
.L_1114:
        /*1a20*/ 	.word	index@(_ZN10layer_norm13ln_bwd_kernelINS_13Kernel_traitsIf6__halffS2_fjLj1280ELj1ELj4ELj1ELj16ENS_18Kernel_traits_baseILj1280EfS2_fS2_fjLj128EEEEELb1ELb1ELb1ELb0EEEvNS_9BwdParamsE)
        /*1a24*/ 	.word	0x000001f0


	//----- nvinfo : EIATTR_MIN_STACK_SIZE
	.align		4
.L_1115:
        /*1a28*/ 	.byte	0x04, 0x12
        /*1a2a*/ 	.short	(.L_1117 - .L_1116)
	.align		4
.L_1116:
        /*1a2c*/ 	.word	index@(_ZN10layer_norm22ln_bwd_finalize_kernelINS_22Kernel_traits_finalizeILj1280Ef6__halffS2_fjLb1ELj1024ELj4ENS_18Kernel_traits_baseILj1280EfS2_fS2_fjLj1024EEEEELb1ELb1EEEvNS_9BwdParamsE)
        /*1a30*/ 	.word	0x00000000


	//----- nvinfo : EIATTR_MIN_STACK_SIZE
	.align		4
.L_1117:
        /*1a34*/ 	.byte	0x04, 0x12
        /*1a36*/ 	.short	(.L_1119 - .L_1118)
	.align		4
.L_1118:
        /*1a38*/ 	.word	index@(_ZN10layer_norm13ln_bwd_kernelINS_13Kernel_traitsIf6__halffS2_fjLj1280ELj1ELj4ELj1ELj16ENS_18Kernel_traits_baseILj1280EfS2_fS2_fjLj128EEEEELb1ELb1ELb1ELb1EEEvNS_9BwdParamsE)
        /*1a3c*/ 	.word	0x00000208


	//----- nvinfo : EIATTR_MIN_STACK_SIZE
	.align		4
.L_1119:
        /*1a40*/ 	.byte	0x04, 0x12
        /*1a42*/ 	.short	(.L_1121 - .L_1120)
	.align		4
.L_1120:
        /*1a44*/ 	.word	index@(_ZN10layer_norm13ln_bwd_kernelINS_13Kernel_traitsI6__halfffffjLj1280ELj1ELj4ELj1ELj16ENS_18Kernel_traits_baseILj1280ES2_ffffjLj128EEEEELb0ELb0ELb0ELb0EEEvNS_9BwdParamsE)
        /*1a48*/ 	.word	0x00000000


	//----- nvinfo : EIATTR_MIN_STACK_SIZE
	.align		4
.L_1121:
        /*1a4c*/ 	.byte	0x04, 0x12
        /*1a4e*/ 	.short	(.L_1123 - .L_1122)
	.align		4
.L_1122:
        /*1a50*/ 	.word	index@(_ZN10layer_norm13ln_bwd_kernelINS_13Kernel_traitsI6__halfffffjLj1280ELj1ELj4ELj1ELj16ENS_18Kernel_traits_baseILj1280ES2_ffffjLj128EEEEELb0ELb0ELb0ELb1EEEvNS_9BwdParamsE)
        /*1a54*/ 	.word	0x00000120


	//----- nvinfo : EIATTR_MIN_STACK_SIZE
	.align		4
.L_1123:
        /*1a58*/ 	.byte	0x04, 0x12
        /*1a5a*/ 	.short	(.L_1125 - .L_1124)
	.align		4
.L_1124:
        /*1a5c*/ 	.word	index@(_ZN10layer_norm13ln_bwd_kernelINS_13Kernel_traitsI6__halfffffjLj1280ELj1ELj4ELj1ELj16ENS_18Kernel_traits_baseILj1280ES2_ffffjLj128EEEEELb0ELb0ELb1ELb0EEEvNS_9BwdParamsE)
        /*1a60*/ 	.word	0x00000000


	//----- nvinfo : EIATTR_MIN_STACK_SIZE
	.align		4
.L_1125:
        /*1a64*/ 	.byte	0x04, 0x12
        /*1a66*/ 	.short	(.L_1127 - .L_1126)
	.align		4
.L_1126:
        /*1a68*/ 	.word	index@(_ZN10layer_norm13ln_bwd_kernelINS_13Kernel_traitsI6__halfffffjLj1280ELj1ELj4ELj1ELj16ENS_18Kernel_traits_baseILj1280ES2_ffffjLj128EEEEELb0ELb0ELb1ELb1EEEvNS_9BwdParamsE)
        /*1a6c*/ 	.word	0x00000008


	//----- nvinfo : EIATTR_MIN_STACK_SIZE
	.align		4
.L_1127:
        /*1a70*/ 	.byte	0x04, 0x12
        /*1a72*/ 	.short	(.L_1129 - .L_1128)
	.align		4
.L_1128:
        /*1a74*/ 	.word	index@(_ZN10layer_norm13ln_bwd_kernelINS_13Kernel_traitsI6__halfffffjLj1280ELj1ELj4ELj1ELj16ENS_18Kernel_traits_baseILj1280ES2_ffffjLj128EEEEELb0ELb1ELb0ELb0EEEvNS_9BwdParamsE)
        /*1a78*/ 	.word	0x000000e0


	//----- nvinfo : EIATTR_MIN_STACK_SIZE
	.align		4
.L_1129:
        /*1a7c*/ 	.byte	0x04, 0x12
        /*1a7e*/ 	.short	(.L_1131 - .L_1130)
	.align		4
.L_1130:
        /*1a80*/ 	.word	index@(_ZN10layer_norm13ln_bwd_kernelINS_13Kernel_traitsI6__halfffffjLj1280ELj1ELj4ELj1ELj16ENS_18Kernel_traits_baseILj1280ES2_ffffjLj128EEEEELb0ELb1ELb0ELb1EEEvNS_9BwdParamsE)
        /*1a84*/ 	.word	0x00000278


	//----- nvinfo : EIATTR_MIN_STACK_SIZE
	.align		4
.L_1131:
        /*1a88*/ 	.byte	0x04, 0x12
        /*1a8a*/ 	.short	(.L_1133 - .L_1132)
	.align		4
.L_1132:
        /*1a8c*/ 	.word	index@(_ZN10layer_norm13ln_bwd_kernelINS_13Kernel_traitsI6__halfffffjLj1280ELj1ELj4ELj1ELj16ENS_18Kernel_traits_baseILj1280ES2_ffffjLj128EEEEELb0ELb1ELb1ELb0EEEvNS_9BwdParamsE)
        /*1a90*/ 	.word	0x00000100


	//----- nvinfo : EIATTR_MIN_STACK_SIZE
	.align		4
.L_1133:
        /*1a94*/ 	.byte	0x04, 0x12
        /*1a96*/ 	.short	(.L_1135 - .L_1134)
	.align		4
.L_1134:
        /*1a98*/ 	.word	index@(_ZN10layer_norm13ln_bwd_kernelINS_13Kernel_traitsI6__halfffffjLj1280ELj1ELj4ELj1ELj16ENS_18Kernel_traits_baseILj1280ES2_ffffjLj128EEEEELb0ELb1ELb1ELb1EEEvNS_9BwdParamsE)
        /*1a9c*/ 	.word	0x00000170


	//----- nvinfo : EIATTR_MIN_STACK_SIZE
	.align		4
.L_1135:
        /*1aa0*/ 	.byte	0x04, 0x12
        /*1aa2*/ 	.short	(.L_1137 - .L_1136)
	.align		4
.L_1136:
        /*1aa4*/ 	.word	index@(_ZN10layer_norm13ln_bwd_kernelINS_13Kernel_traitsI6__halfffffjLj1280ELj1ELj4ELj1ELj16ENS_18Kernel_traits_baseILj1280ES2_ffffjLj128EEEEELb1ELb0ELb0ELb0EEEvNS_9BwdParamsE)
        /*1aa8*/ 	.word	0x00000000


	//----- nvinfo : EIATTR_MIN_STACK_SIZE
	.align		4
.L_1137:
        /*1aac*/ 	.byte	0x04, 0x12
        /*1aae*/ 	.short	(.L_1139 - .L_1138)
	.align		4
.L_1138:
        /*1ab0*/ 	.word	index@(_ZN10layer_norm13ln_bwd_kernelINS_13Kernel_traitsI6__halfffffjLj1280ELj1ELj4ELj1ELj16ENS_18Kernel_traits_baseILj1280ES2_ffffjLj128EEEEELb1ELb0ELb0ELb1EEEvNS_9BwdParamsE)
        /*1ab4*/ 	.word	0x00000178


	//----- nvinfo : EIATTR_MIN_STACK_SIZE
	.align		4
.L_1139:
        /*1ab8*/ 	.byte	0x04, 0x12
        /*1aba*/ 	.short	(.L_1141 - .L_1140)
	.align		4
.L_1140:
        /*1abc*/ 	.word	index@(_ZN10layer_norm22ln_bwd_finalize_kernelINS_22Kernel_traits_finalizeILj1280E6__halfffffjLb0ELj1024ELj4ENS_18Kernel_traits_baseILj1280ES2_ffffjLj1024EEEEELb0ELb0EEEvNS_9BwdParamsE)
        /*1ac0*/ 	.word	0x00000000


	//----- nvinfo : EIATTR_MIN_STACK_SIZE
	.align		4
.L_1141:
        /*1ac4*/ 	.byte	0x04, 0x12
        /*1ac6*/ 	.short	(.L_1143 - .L_1142)
	.align		4
.L_1142:
        /*1ac8*/ 	.word	index@(_ZN10layer_norm13ln_bwd_kernelINS_13Kernel_traitsI6__halfffffjLj1280ELj1ELj4ELj1ELj16ENS_18Kernel_traits_baseILj1280ES2_ffffjLj128EEEEELb1ELb0ELb1ELb0EEEvNS_9BwdParamsE)
        /*1acc*/ 	.word	0x00000030


	//----- nvinfo : EIATTR_MIN_STACK_SIZE
	.align		4
.L_1143:
        /*1ad0*/ 	.byte	0x04, 0x12
        /*1ad2*/ 	.short	(.L_1145 - .L_1144)
	.align		4
.L_1144:
        /*1ad4*/ 	.word	index@(_ZN10layer_norm22ln_bwd_finalize_kernelINS_22Kernel_traits_finalizeILj1280E6__halfffffjLb0ELj1024ELj4ENS_18Kernel_traits_baseILj1280ES2_ffffjLj1024EEEEELb0ELb1EEEvNS_9BwdParamsE)
        /*1ad8*/ 	.word	0x00000000


	//----- nvinfo : EIATTR_MIN_STACK_SIZE
	.align		4
.L_1145:
        /*1adc*/ 	.byte	0x04, 0x12
        /*1ade*/ 	.short	(.L_1147 - .L_1146)
	.align		4
.L_1146:
        /*1ae0*/ 	.word	index@(_ZN10layer_norm13ln_bwd_kernelINS_13Kernel_traitsI6__halfffffjLj1280ELj1ELj4ELj1ELj16ENS_18Kernel_traits_baseILj1280ES2_ffffjLj128EEEEELb1ELb0ELb1ELb1EEEvNS_9BwdParamsE)
        /*1ae4*/ 	.word	0x00000030


	//----- nvinfo : EIATTR_MIN_STACK_SIZE
	.align		4
.L_1147:
        /*1ae8*/ 	.byte	0x04, 0x12
        /*1aea*/ 	.short	(.L_1149 - .L_1148)
	.align		4
.L_1148:
        /*1aec*/ 	.word	index@(_ZN10layer_norm13ln_bwd_kernelINS_13Kernel_traitsI6__halfffffjLj1280ELj1ELj4ELj1ELj16ENS_18Kernel_traits_baseILj1280ES2_ffffjLj128EEEEELb1ELb1ELb0ELb0EEEvNS_9BwdParamsE)
        /*1af0*/ 	.word	0x00000110


	//----- nvinfo : EIATTR_MIN_STACK_SIZE
	.align		4
.L_1149:
        /*1af4*/ 	.byte	0x04, 0x12
        /*1af6*/ 	.short	(.L_1151 - .L_1150)
	.align		4
.L_1150:
        /*1af8*/ 	.word	index@(_ZN10layer_norm13ln_bwd_kernelINS_13Kernel_traitsI6__halfffffjLj1280ELj1ELj4ELj1ELj16ENS_18Kernel_traits_baseILj1280ES2_ffffjLj128EEEEELb1ELb1ELb0ELb1EEEvNS_9BwdParamsE)
        /*1afc*/ 	.word	0x000002a0


	//----- nvinfo : EIATTR_MIN_STACK_SIZE
	.align		4
.L_1151:
        /*1b00*/ 	.byte	0x04, 0x12
        /*1b02*/ 	.short	(.L_1153 - .L_1152)
	.align		4
.L_1152:
        /*1b04*/ 	.word	index@(_ZN10layer_norm22ln_bwd_finalize_kernelINS_22Kernel_traits_finalizeILj1280E6__halfffffjLb1ELj1024ELj4ENS_18Kernel_traits_baseILj1280ES2_ffffjLj1024EEEEELb1ELb0EEEvNS_9BwdParamsE)
        /*1b08*/ 	.word	0x00000000


	//----- nvinfo : EIATTR_MIN_STACK_SIZE
	.align		4
.L_1153:
        /*1b0c*/ 	.byte	0x04, 0x12
        /*1b0e*/ 	.short	(.L_1155 - .L_1154)
	.align		4
.L_1154:
        /*1b10*/ 	.word	index@(_ZN10layer_norm13ln_bwd_kernelINS_13Kernel_traitsI6__halfffffjLj1280ELj1ELj4ELj1ELj16ENS_18Kernel_traits_baseILj1280ES2_ffffjLj128EEEEELb1ELb1ELb1ELb0EEEvNS_9BwdParamsE)
        /*1b14*/ 	.word	0x00000130


	//----- nvinfo : EIATTR_MIN_STACK_SIZE
	.align		4
.L_1155:
        /*1b18*/ 	.byte	0x04, 0x12
        /*1b1a*/ 	.short	(.L_1157 - .L_1156)
	.align		4
.L_1156:
        /*1b1c*/ 	.word	index@(_ZN10layer_norm22ln_bwd_finalize_kernelINS_22Kernel_traits_finalizeILj1280E6__halfffffjLb1ELj1024ELj4ENS_18Kernel_traits_baseILj1280ES2_ffffjLj1024EEEEELb1ELb1EEEvNS_9BwdParamsE)
        /*1b20*/ 	.word	0x00000000


	//----- nvinfo : EIATTR_MIN_STACK_SIZE
	.align		4
.L_1157:
        /*1b24*/ 	.byte	0x04, 0x12
        /*1b26*/ 	.short	(.L_1159 - .L_1158)
	.align		4
.L_1158:
        /*1b28*/ 	.word	index@(_ZN10layer_norm13ln_bwd_kernelINS_13Kernel_traitsI6__halfffffjLj1280ELj1ELj4ELj1ELj16ENS_18Kernel_traits_baseILj1280ES2_ffffjLj128EEEEELb1ELb1ELb1ELb1EEEvNS_9BwdParamsE)
        /*1b2c*/ 	.word	0x00000180


	//----- nvinfo : EIATTR_MIN_STACK_SIZE
	.align		4
.L_1159:
        /*1b30*/ 	.byte	0x04, 0x12
        /*1b32*/ 	.short	(.L_1161 - .L_1160)
	.align		4
.L_1160:
        /*1b34*/ 	.word	index@(_ZN10layer_norm13ln_bwd_kernelINS_13Kernel_traitsIfffffjLj1280ELj1ELj4ELj1ELj16ENS_18Kernel_traits_baseILj1280EfffffjLj128EEEEELb0ELb0ELb0ELb0EEEvNS_9BwdParamsE)
        /*1b38*/ 	.word	0x00000030


	//----- nvinfo : EIATTR_MIN_STACK_SIZE
	.align		4
.L_1161:
        /*1b3c*/ 	.byte	0x04, 0x12
        /*1b3e*/ 	.short	(.L_1163 - .L_1162)
	.align		4
.L_1162:
        /*1b40*/ 	.word	index@(_ZN10layer_norm13ln_bwd_kernelINS_13Kernel_traitsIfffffjLj1280ELj1ELj4ELj1ELj16ENS_18Kernel_traits_baseILj1280EfffffjLj128EEEEELb0ELb0ELb0ELb1EEEvNS_9BwdParamsE)
        /*1b44*/ 	.word	0x00000188


	//----- nvinfo : EIATTR_MIN_STACK_SIZE
	.align		4
.L_1163:
        /*1b48*/ 	.byte	0x04, 0x12
        /*1b4a*/ 	.short	(.L_1165 - .L_1164)
	.align		4
.L_1164:
        /*1b4c*/ 	.word	index@(_ZN10layer_norm13ln_bwd_kernelINS_13Kernel_traitsIfffffjLj1280ELj1ELj4ELj1ELj16ENS_18Kernel_traits_baseILj1280EfffffjLj128EEEEELb0ELb0ELb1ELb0EEEvNS_9BwdParamsE)
        /*1b50*/ 	.word	0x00000050


	//----- nvinfo : EIATTR_MIN_STACK_SIZE
	.align		4
.L_1165:
        /*1b54*/ 	.byte	0x04, 0x12
        /*1b56*/ 	.short	(.L_1167 - .L_1166)
	.align		4
.L_1166:
        /*1b58*/ 	.word	index@(_ZN10layer_norm13ln_bwd_kernelINS_13Kernel_traitsIfffffjLj1280ELj1ELj4ELj1ELj16ENS_18Kernel_traits_baseILj1280EfffffjLj128EEEEELb0ELb0ELb1ELb1EEEvNS_9BwdParamsE)
        /*1b5c*/ 	.word	0x00000040


	//----- nvinfo : EIATTR_MIN_STACK_SIZE
	.align		4
.L_1167:
        /*1b60*/ 	.byte	0x04, 0x12
        /*1b62*/ 	.short	(.L_1169 - .L_1168)
	.align		4
.L_1168:
        /*1b64*/ 	.word	index@(_ZN10layer_norm13ln_bwd_kernelINS_13Kernel_traitsIfffffjLj1280ELj1ELj4ELj1ELj16ENS_18Kernel_traits_baseILj1280EfffffjLj128EEEEELb0ELb1ELb0ELb0EEEvNS_9BwdParamsE)
        /*1b68*/ 	.word	0x00000180


	//----- nvinfo : EIATTR_MIN_STACK_SIZE
	.align		4
.L_1169:
        /*1b6c*/ 	.byte	0x04, 0x12
        /*1b6e*/ 	.short	(.L_1171 - .L_1170)
	.align		4
.L_1170:
        /*1b70*/ 	.word	index@(_ZN10layer_norm13ln_bwd_kernelINS_13Kernel_traitsIfffffjLj1280ELj1ELj4ELj1ELj16ENS_18Kernel_traits_baseILj1280EfffffjLj128EEEEELb0ELb1ELb0ELb1EEEvNS_9BwdParamsE)
        /*1b74*/ 	.word	0x00000338


	//----- nvinfo : EIATTR_MIN_STACK_SIZE
	.align		4
.L_1171:
        /*1b78*/ 	.byte	0x04, 0x12
        /*1b7a*/ 	.short	(.L_1173 - .L_1172)
	.align		4
.L_1172:
        /*1b7c*/ 	.word	index@(_ZN10layer_norm13ln_bwd_kernelINS_13Kernel_traitsIfffffjLj1280ELj1ELj4ELj1ELj16ENS_18Kernel_traits_baseILj1280EfffffjLj128EEEEELb0ELb1ELb1ELb0EEEvNS_9BwdParamsE)
        /*1b80*/ 	.word	0x000001a8


	//----- nvinfo : EIATTR_MIN_STACK_SIZE
	.align		4
.L_1173:
        /*1b84*/ 	.byte	0x04, 0x12
        /*1b86*/ 	.short	(.L_1175 - .L_1174)
	.align		4
.L_1174:
        /*1b88*/ 	.word	index@(_ZN10layer_norm13ln_bwd_kernelINS_13Kernel_traitsIfffffjLj1280ELj1ELj4ELj1ELj16ENS_18Kernel_traits_baseILj1280EfffffjLj128EEEEELb0ELb1ELb1ELb1EEEvNS_9BwdParamsE)
        /*1b8c*/ 	.word	0x000001a8


	//----- nvinfo : EIATTR_MIN_STACK_SIZE
	.align		4
.L_1175:
        /*1b90*/ 	.byte	0x04, 0x12
        /*1b92*/ 	.short	(.L_1177 - .L_1176)
	.align		4
.L_1176:
        /*1b94*/ 	.word	index@(_ZN10layer_norm13ln_bwd_kernelINS_13Kernel_traitsIfffffjLj1280ELj1ELj4ELj1ELj16ENS_18Kernel_traits_baseILj1280EfffffjLj128EEEEELb1ELb0ELb0ELb0EEEvNS_9BwdParamsE)
        /*1b98*/ 	.word	0x00000050


	//----- nvinfo : EIATTR_MIN_STACK_SIZE
	.align		4
.L_1177:
        /*1b9c*/ 	.byte	0x04, 0x12
        /*1b9e*/ 	.short	(.L_1179 - .L_1178)
	.align		4
.L_1178:
        /*1ba0*/ 	.word	index@(_ZN10layer_norm13ln_bwd_kernelINS_13Kernel_traitsIfffffjLj1280ELj1ELj4ELj1ELj16ENS_18Kernel_traits_baseILj1280EfffffjLj128EEEEELb1ELb0ELb0ELb1EEEvNS_9BwdParamsE)
        /*1ba4*/ 	.word	0x00000200


	//----- nvinfo : EIATTR_MIN_STACK_SIZE
	.align		4
.L_1179:
        /*1ba8*/ 	.byte	0x04, 0x12
        /*1baa*/ 	.short	(.L_1181 - .L_1180)
	.align		4
.L_1180:
        /*1bac*/ 	.word	index@(_ZN10layer_norm22ln_bwd_finalize_kernelINS_22Kernel_traits_finalizeILj1280EfffffjLb0ELj1024ELj4ENS_18Kernel_traits_baseILj1280EfffffjLj1024EEEEELb0ELb0EEEvNS_9BwdParamsE)
        /*1bb0*/ 	.word	0x00000000


	//----- nvinfo : EIATTR_MIN_STACK_SIZE
	.align		4
.L_1181:
        /*1bb4*/ 	.byte	0x04, 0x12
        /*1bb6*/ 	.short	(.L_1183 - .L_1182)
	.align		4
.L_1182:
        /*1bb8*/ 	.word	index@(_ZN10layer_norm13ln_bwd_kernelINS_13Kernel_traitsIfffffjLj1280ELj1ELj4ELj1ELj16ENS_18Kernel_traits_baseILj1280EfffffjLj128EEEEELb1ELb0ELb1ELb0EEEvNS_9BwdParamsE)
        /*1bbc*/ 	.word	0x00000080


	//----- nvinfo : EIATTR_MIN_STACK_SIZE
	.align		4
.L_1183:
        /*1bc0*/ 	.byte	0x04, 0x12
        /*1bc2*/ 	.short	(.L_1185 - .L_1184)
	.align		4
.L_1184:
        /*1bc4*/ 	.word	index@(_ZN10layer_norm22ln_bwd_finalize_kernelINS_22Kernel_traits_finalizeILj1280EfffffjLb0ELj1024ELj4ENS_18Kernel_traits_baseILj1280EfffffjLj1024EEEEELb0ELb1EEEvNS_9BwdParamsE)
        /*1bc8*/ 	.word	0x00000000


	//----- nvinfo : EIATTR_MIN_STACK_SIZE
	.align		4
.L_1185:
        /*1bcc*/ 	.byte	0x04, 0x12
        /*1bce*/ 	.short	(.L_1187 - .L_1186)
	.align		4
.L_1186:
        /*1bd0*/ 	.word	index@(_ZN10layer_norm13ln_bwd_kernelINS_13Kernel_traitsIfffffjLj1280ELj1ELj4ELj1ELj16ENS_18Kernel_traits_baseILj1280EfffffjLj128EEEEELb1ELb0ELb1ELb1EEEvNS_9BwdParamsE)
        /*1bd4*/ 	.word	0x00000070


	//----- nvinfo : EIATTR_MIN_STACK_SIZE
	.align		4
.L_1187:
        /*1bd8*/ 	.byte	0x04, 0x12
        /*1bda*/ 	.short	(.L_1189 - .L_1188)
	.align		4
.L_1188:
        /*1bdc*/ 	.word	index@(_ZN10layer_norm13ln_bwd_kernelINS_13Kernel_traitsIfffffjLj1280ELj1ELj4ELj1ELj16ENS_18Kernel_traits_baseILj1280EfffffjLj128EEEEELb1ELb1ELb0ELb0EEEvNS_9BwdParamsE)
        /*1be0*/ 	.word	0x000001a8


	//----- nvinfo : EIATTR_MIN_STACK_SIZE
	.align		4
.L_1189:
        /*1be4*/ 	.byte	0x04, 0x12
        /*1be6*/ 	.short	(.L_1191 - .L_1190)
	.align		4
.L_1190:
        /*1be8*/ 	.word	index@(_ZN10layer_norm13ln_bwd_kernelINS_13Kernel_traitsIfffffjLj1280ELj1ELj4ELj1ELj16ENS_18Kernel_traits_baseILj1280EfffffjLj128EEEEELb1ELb1ELb0ELb1EEEvNS_9BwdParamsE)
        /*1bec*/ 	.word	0x00000368


	//----- nvinfo : EIATTR_MIN_STACK_SIZE
	.align		4
.L_1191:
        /*1bf0*/ 	.byte	0x04, 0x12
        /*1bf2*/ 	.short	(.L_1193 - .L_1192)
	.align		4
.L_1192:
        /*1bf4*/ 	.word	index@(_ZN10layer_norm22ln_bwd_finalize_kernelINS_22Kernel_traits_finalizeILj1280EfffffjLb1ELj1024ELj4ENS_18Kernel_traits_baseILj1280EfffffjLj1024EEEEELb1ELb0EEEvNS_9BwdParamsE)
        /*1bf8*/ 	.word	0x00000000


	//----- nvinfo : EIATTR_MIN_STACK_SIZE
	.align		4
.L_1193:
        /*1bfc*/ 	.byte	0x04, 0x12
        /*1bfe*/ 	.short	(.L_1195 - .L_1194)
	.align		4
.L_1194:
        /*1c00*/ 	.word	index@(_ZN10layer_norm13ln_bwd_kernelINS_13Kernel_traitsIfffffjLj1280ELj1ELj4ELj1ELj16ENS_18Kernel_traits_baseILj1280EfffffjLj128EEEEELb1ELb1ELb1ELb0EEEvNS_9BwdParamsE)
        /*1c04*/ 	.word	0x000001d8


	//----- nvinfo : EIATTR_MIN_STACK_SIZE
	.align		4
.L_1195:
        /*1c08*/ 	.byte	0x04, 0x12
        /*1c0a*/ 	.short	(.L_1197 - .L_1196)
	.align		4
.L_1196:
        /*1c0c*/ 	.word	index@(_ZN10layer_norm22ln_bwd_finalize_kernelINS_22Kernel_traits_finalizeILj1280EfffffjLb1ELj1024ELj4ENS_18Kernel_traits_baseILj1280EfffffjLj1024EEEEELb1ELb1EEEvNS_9BwdParamsE)
        /*1c10*/ 	.word	0x00000000


	//----- nvinfo : EIATTR_MIN_STACK_SIZE
	.align		4
.L_1197:
        /*1c14*/ 	.byte	0x04, 0x12
        /*1c16*/ 	.short	(.L_1199 - .L_1198)
	.align		4
.L_1198:
        /*1c18*/ 	.word	index@(_ZN10layer_norm13ln_bwd_kernelINS_13Kernel_traitsIfffffjLj1280ELj1ELj4ELj1ELj16ENS_18Kernel_traits_baseILj1280EfffffjLj128EEEEELb1ELb1ELb1ELb1EEEvNS_9BwdParamsE)
        /*1c1c*/ 	.word	0x000001d0
.L_1199:


//--------------------- .nv.compat                --------------------------
	.section	.nv.compat,"",@"SHT_CUDA_COMPAT_INFO"
	.align	4
        /*0000*/ 	.byte	0x02, 0x09, 0x01, 0x00, 0x02, 0x02, 0x01, 0x00, 0x02, 0x05, 0x05, 0x00, 0x03, 0x07, 0x01, 0x01
        /*0010*/ 	.byte	0x02, 0x03, 0x00, 0x00, 0x02, 0x06, 0x01, 0x00, 0x04, 0x0b, 0x08, 0x00, 0x09, 0x00, 0x00, 0x00
        /*0020*/ 	.byte	0x00, 0x00, 0x00, 0x00


//--------------------- .nv.info._ZN10layer_norm13ln_bwd_kernelINS_13Kernel_traitsI13__nv_bfloat16S2_S2_S2_fjLj1280ELj1ELj4ELj1ELj16ENS_18Kernel_traits_baseILj1280ES2_S2_S2_S2_fjLj128EEEEELb0ELb0ELb0ELb0EEEvNS_9BwdParamsE --------------------------
	.section	.nv.info._ZN10layer_norm13ln_bwd_kernelINS_13Kernel_traitsI13__nv_bfloat16S2_S2_S2_fjLj1280ELj1ELj4ELj1ELj16ENS_18Kernel_traits_baseILj1280ES2_S2_S2_S2_fjLj128EEEEELb0ELb0ELb0ELb0EEEvNS_9BwdParamsE,"",@"SHT_CUDA_INFO"
	.sectionflags	@""
	.align	4


	//----- nvinfo : EIATTR_CUDA_API_VERSION
	.align		4
        /*0000*/ 	.byte	0x04, 0x37
        /*0002*/ 	.short	(.L_1201 - .L_1200)
.L_1200:
        /*0004*/ 	.word	0x00000082


	//----- nvinfo : EIATTR_KPARAM_INFO
	.align		4
.L_1201:
        /*0008*/ 	.byte	0x04, 0x17
        /*000a*/ 	.short	(.L_1203 - .L_1202)
.L_1202:
        /*000c*/ 	.word	0x00000000
        /*0010*/ 	.short	0x0000
        /*0012*/ 	.short	0x0000
        /*0014*/ 	.byte	0x00, 0xf0, 0xa1, 0x04


	//----- nvinfo : EIATTR_SPARSE_MMA_MASK
	.align		4
.L_1203:
        /*0018*/ 	.byte	0x03, 0x50
        /*001a*/ 	.short	0x0000


	//----- nvinfo : EIATTR_MAXREG_COUNT
	.align		4
        /*001c*/ 	.byte	0x03, 0x1b
        /*001e*/ 	.short	0x00ff


	//----- nvinfo : EIATTR_NUM_BARRIERS
	.align		4
        /*0020*/ 	.byte	0x02, 0x4c
        /*0022*/ 	.byte	0x01
	.zero		1


	//----- nvinfo : EIATTR_MERCURY_ISA_VERSION
	.align		4
        /*0024*/ 	.byte	0x03, 0x5f
        /*0026*/ 	.short	0x0101


	//----- nvinfo : EIATTR_COOP_GROUP_MASK_REGIDS
	.align		4
        /*0028*/ 	.byte	0x04, 0x29
        /*002a*/ 	.short	(.L_1205 - .L_1204)


	//   ....[0]....
.L_1204:
        /*002c*/ 	.word	0xffffffff


	//   ....[1]....
        /*0030*/ 	.word	0xffffffff


	//   ....[2]....
        /*0034*/ 	.word	0xffffffff


	//   ....[3]....
        /*0038*/ 	.word	0xffffffff


	//   ....[4]....
        /*003c*/ 	.word	0xffffffff


	//   ....[5]....
        /*0040*/ 	.word	0xffffffff


	//   ....[6]....
        /*0044*/ 	.word	0xffffffff


	//   ....[7]....
        /*0048*/ 	.word	0xffffffff


	//   ....[8]....
        /*004c*/ 	.word	0xffffffff


	//   ....[9]....
        /*0050*/ 	.word	0xffffffff


	//   ....[10]....
        /*0054*/ 	.word	0x050000f1


	//   ....[11]....
        /*0058*/ 	.word	0x050000f1


	//   ....[12]....
        /*005c*/ 	.word	0x050000f1


	//   ....[13]....
        /*0060*/ 	.word	0x050000f1


	//   ....[14]....
        /*0064*/ 	.word	0x050000f1


	//   ....[15]....
        /*0068*/ 	.word	0x050000f1


	//   ....[16]....
        /*006c*/ 	.word	0x050000f1


	//   ....[17]....
        /*0070*/ 	.word	0x050000f1


	//   ....[18]....
        /*0074*/ 	.word	0x050000f1


	//   ....[19]....
        /*0078*/ 	.word	0x050000f1


	//----- nvinfo : EIATTR_COOP_GROUP_INSTR_OFFSETS
	.align		4
.L_1205:
        /*007c*/ 	.byte	0x04, 0x28
        /*007e*/ 	.short	(.L_1207 - .L_1206)


	//   ....[0]....
.L_1206:
        /*0080*/ 	.word	0x00004a10


	//   ....[1]....
        /*0084*/ 	.word	0x00004a20


	//   ....[2]....
        /*0088*/ 	.word	0x00004a50


	//   ....[3]....
        /*008c*/ 	.word	0x00004a60


	//   ....[4]....
        /*0090*/ 	.word	0x00004a90


	//   ....[5]....
        /*0094*/ 	.word	0x00004aa0


	//   ....[6]....
        /*0098*/ 	.word	0x00004ad0


	//   ....[7]....
        /*009c*/ 	.word	0x00004ae0


	//   ....[8]....
        /*00a0*/ 	.word	0x00004b10


	//   ....[9]....
        /*00a4*/ 	.word	0x00004b20


	//   ....[10]....
        /*00a8*/ 	.word	0x0000a0a0


	//   ....[11]....
        /*00ac*/ 	.word	0x0000a130


	//   ....[12]....
        /*00b0*/ 	.word	0x0000a1a0


	//   ....[13]....
        /*00b4*/ 	.word	0x0000a200


	//   ....[14]....
        /*00b8*/ 	.word	0x0000a270


	//   ....[15]....
        /*00bc*/ 	.word	0x0000a2d0


	//   ....[16]....
        /*00c0*/ 	.word	0x0000a340


	//   ....[17]....
        /*00c4*/ 	.word	0x0000a3a0


	//   ....[18]....
        /*00c8*/ 	.word	0x0000a410


	//   ....[19]....
        /*00cc*/ 	.word	0x0000a470


	//----- nvinfo : EIATTR_VRC_CTA_INIT_COUNT
	.align		4
.L_1207:
        /*00d0*/ 	.byte	0x02, 0x4a
	.zero		1
	.zero		1


	//----- nvinfo : EIATTR_EXIT_INSTR_OFFSETS
	.align		4
        /*00d4*/ 	.byte	0x04, 0x1c
        /*00d6*/ 	.short	(.L_1209 - .L_1208)


	//   ....[0]....
.L_1208:
        /*00d8*/ 	.word	0x0000a000


	//   ....[1]....
        /*00dc*/ 	.word	0x0000a030


	//----- nvinfo : EIATTR_MAX_THREADS
	.align		4
.L_1209:
        /*00e0*/ 	.byte	0x04, 0x05
        /*00e2*/ 	.short	(.L_1211 - .L_1210)
.L_1210:
        /*00e4*/ 	.word	0x00000080
        /*00e8*/ 	.word	0x00000001
        /*00ec*/ 	.word	0x00000001


	//----- nvinfo : EIATTR_CRS_STACK_SIZE
	.align		4
.L_1211:
        /*00f0*/ 	.byte	0x04, 0x1e
        /*00f2*/ 	.short	(.L_1213 - .L_1212)
.L_1212:
        /*00f4*/ 	.word	0x00000000


	//----- nvinfo : EIATTR_CBANK_PARAM_SIZE
	.align		4
.L_1213:
        /*00f8*/ 	.byte	0x03, 0x19
        /*00fa*/ 	.short	0x0128


	//----- nvinfo : EIATTR_PARAM_CBANK
	.align		4
        /*00fc*/ 	.byte	0x04, 0x0a
        /*00fe*/ 	.short	(.L_1215 - .L_1214)
	.align		4
.L_1214:
        /*0100*/ 	.word	index@(.nv.constant0._ZN10layer_norm13ln_bwd_kernelINS_13Kernel_traitsI13__nv_bfloat16S2_S2_S2_fjLj1280ELj1ELj4ELj1ELj16ENS_18Kernel_traits_baseILj1280ES2_S2_S2_S2_fjLj128EEEEELb0ELb0ELb0ELb0EEEvNS_9BwdParamsE)
        /*0104*/ 	.short	0x0380
        /*0106*/ 	.short	0x0128


	//----- nvinfo : EIATTR_SW_WAR
	.align		4
.L_1215:
        /*0108*/ 	.byte	0x04, 0x36
        /*010a*/ 	.short	(.L_1217 - .L_1216)
.L_1216:
        /*010c*/ 	.word	0x00000008
.L_1217:


//--------------------- .nv.info._ZN10layer_norm13ln_bwd_kernelINS_13Kernel_traitsI13__nv_bfloat16S2_S2_S2_fjLj1280ELj1ELj4ELj1ELj16ENS_18Kernel_traits_baseILj1280ES2_S2_S2_S2_fjLj128EEEEELb0ELb0ELb0ELb1EEEvNS_9BwdParamsE --------------------------
	.section	.nv.info._ZN10layer_norm13ln_bwd_kernelINS_13Kernel_traitsI13__nv_bfloat16S2_S2_S2_fjLj1280ELj1ELj4ELj1ELj16ENS_18Kernel_traits_baseILj1280ES2_S2_S2_S2_fjLj128EEEEELb0ELb0ELb0ELb1EEEvNS_9BwdParamsE,"",@"SHT_CUDA_INFO"
	.sectionflags	@""
	.align	4


	//----- nvinfo : EIATTR_CUDA_API_VERSION
	.align		4
        /*0000*/ 	.byte	0x04, 0x37
        /*0002*/ 	.short	(.L_1219 - .L_1218)
.L_1218:
        /*0004*/ 	.word	0x00000082


	//----- nvinfo : EIATTR_KPARAM_INFO
	.align		4
.L_1219:
        /*0008*/ 	.byte	0x04, 0x17
        /*000a*/ 	.short	(.L_1221 - .L_1220)
.L_1220:
        /*000c*/ 	.word	0x00000000
        /*0010*/ 	.short	0x0000
        /*0012*/ 	.short	0x0000
        /*0014*/ 	.byte	0x00, 0xf0, 0xa1, 0x04


	//----- nvinfo : EIATTR_SPARSE_MMA_MASK
	.align		4
.L_1221:
        /*0018*/ 	.byte	0x03, 0x50
        /*001a*/ 	.short	0x0000


	//----- nvinfo : EIATTR_MAXREG_COUNT
	.align		4
        /*001c*/ 	.byte	0x03, 0x1b
        /*001e*/ 	.short	0x00ff


	//----- nvinfo : EIATTR_NUM_BARRIERS
	.align		4
        /*0020*/ 	.byte	0x02, 0x4c
        /*0022*/ 	.byte	0x01
	.zero		1


	//----- nvinfo : EIATTR_ANNOTATIONS
	.align		4
        /*0024*/ 	.byte	0x04, 0x55
        /*0026*/ 	.short	(.L_1223 - .L_1222)


	//   ....[0]....
.L_1222:
        /*0028*/ 	.word	0x00000001
        /*002c*/ 	.byte	0x60, 0x02, 0x00, 0x00, 0x01, 0x00, 0x00, 0x00, 0x00, 0x04, 0x00, 0x00, 0x01, 0x00, 0x00, 0x00
        /* <DEDUP_REMOVED lines=105> */
        /*06cc*/ 	.byte	0x50, 0xa2, 0x00, 0x00, 0x01, 0x00, 0x00, 0x00, 0x70, 0xa2, 0x00, 0x00


	//----- nvinfo : EIATTR_MERCURY_ISA_VERSION
	.align		4
.L_1223:
        /*06d8*/ 	.byte	0x03, 0x5f
        /*06da*/ 	.short	0x0101


	//----- nvinfo : EIATTR_COOP_GROUP_MASK_REGIDS
	.align		4
        /*06dc*/ 	.byte	0x04, 0x29
        /*06de*/ 	.short	(.L_1225 - .L_1224)


	//   ....[0]....
.L_1224:
        /*06e0*/ 	.word	0xffffffff


	//   ....[1]....
        /*06e4*/ 	.word	0xffffffff


	//   ....[2]....
        /*06e8*/ 	.word	0xffffffff


	//   ....[3]....
        /*06ec*/ 	.word	0xffffffff


	//   ....[4]....
        /*06f0*/ 	.word	0xffffffff


	//   ....[5]....
        /*06f4*/ 	.word	0xffffffff


	//   ....[6]....
        /*06f8*/ 	.word	0xffffffff


	//   ....[7]....
        /*06fc*/ 	.word	0xffffffff


	//   ....[8]....
        /*0700*/ 	.word	0xffffffff


	//   ....[9]....
        /*0704*/ 	.word	0xffffffff


	//   ....[10]....
        /*0708*/ 	.word	0x05000058


	//   ....[11]....
        /*070c*/ 	.word	0x05000058


	//   ....[12]....
        /*0710*/ 	.word	0x05000058


	//   ....[13]....
        /*0714*/ 	.word	0x05000058


	//   ....[14]....
        /*0718*/ 	.word	0x05000058


	//   ....[15]....
        /*071c*/ 	.word	0x05000058


	//   ....[16]....
        /*0720*/ 	.word	0x05000058


	//   ....[17]....
        /*0724*/ 	.word	0x05000058


	//   ....[18]....
        /*0728*/ 	.word	0x05000058


	//   ....[19]....
        /*072c*/ 	.word	0x05000058


	//----- nvinfo : EIATTR_COOP_GROUP_INSTR_OFFSETS
	.align		4
.L_1225:
        /*0730*/ 	.byte	0x04, 0x28
        /*0732*/ 	.short	(.L_1227 - .L_1226)


	//   ....[0]....
.L_1226:
        /*0734*/ 	.word	0x00004a70


	//   ....[1]....
        /*0738*/ 	.word	0x00004a80


	//   ....[2]....
        /*073c*/ 	.word	0x00004b10


	//   ....[3]....
        /*0740*/ 	.word	0x00004b20


	//   ....[4]....
        /*0744*/ 	.word	0x00004ba0


	//   ....[5]....
        /*0748*/ 	.word	0x00004bb0


	//   ....[6]....
        /*074c*/ 	.word	0x00004c40


	//   ....[7]....
        /*0750*/ 	.word	0x00004c50


	//   ....[8]....
        /*0754*/ 	.word	0x00004dc0


	//   ....[9]....
        /*0758*/ 	.word	0x00004dd0


	//   ....[10]....
        /*075c*/ 	.word	0x00009da0


	//   ....[11]....
        /*0760*/ 	.word	0x00009e50


	//   ....[12]....
        /*0764*/ 	.word	0x00009f40


	//   ....[13]....
        /*0768*/ 	.word	0x0000a030


	//   ....[14]....
        /*076c*/ 	.word	0x0000a120


	//   ....[15]....
        /*0770*/ 	.word	0x0000a210


	//   ....[16]....
        /*0774*/ 	.word	0x0000a2c0


	//   ....[17]....
        /*0778*/ 	.word	0x0000a330


	//   ....[18]....
        /*077c*/ 	.word	0x0000a3a0


	//   ....[19]....
        /*0780*/ 	.word	0x0000a400


	//----- nvinfo : EIATTR_VRC_CTA_INIT_COUNT
	.align		4
.L_1227:
        /*0784*/ 	.byte	0x02, 0x4a
	.zero		1
	.zero		1


	//----- nvinfo : EIATTR_EXIT_INSTR_OFFSETS
	.align		4
        /*0788*/ 	.byte	0x04, 0x1c
        /*078a*/ 	.short	(.L_1229 - .L_1228)


	//   ....[0]....
.L_1228:
        /*078c*/ 	.word	0x00009d30


	//----- nvinfo : EIATTR_MAX_THREADS
	.align		4
.L_1229:
        /*0790*/ 	.byte	0x04, 0x05
        /*0792*/ 	.short	(.L_1231 - .L_1230)
.L_1230:
        /*0794*/ 	.word	0x00000080
        /*0798*/ 	.word	0x00000001
        /*079c*/ 	.word	0x00000001


	//----- nvinfo : EIATTR_CRS_STACK_SIZE
	.align		4
.L_1231:
        /*07a0*/ 	.byte	0x04, 0x1e
        /*07a2*/ 	.short	(.L_1233 - .L_1232)
.L_1232:
        /*07a4*/ 	.word	0x00000000


	//----- nvinfo : EIATTR_CBANK_PARAM_SIZE
	.align		4
.L_1233:
        /*07a8*/ 	.byte	0x03, 0x19
        /*07aa*/ 	.short	0x0128


	//----- nvinfo : EIATTR_PARAM_CBANK
	.align		4
        /*07ac*/ 	.byte	0x04, 0x0a
        /*07ae*/ 	.short	(.L_1235 - .L_1234)
	.align		4
.L_1234:
        /*07b0*/ 	.word	index@(.nv.constant0._ZN10layer_norm13ln_bwd_kernelINS_13Kernel_traitsI13__nv_bfloat16S2_S2_S2_fjLj1280ELj1ELj4ELj1ELj16ENS_18Kernel_traits_baseILj1280ES2_S2_S2_S2_fjLj128EEEEELb0ELb0ELb0ELb1EEEvNS_9BwdParamsE)
        /*07b4*/ 	.short	0x0380
        /*07b6*/ 	.short	0x0128


	//----- nvinfo : EIATTR_SW_WAR
	.align		4
.L_1235:
        /*07b8*/ 	.byte	0x04, 0x36
        /*07ba*/ 	.short	(.L_1237 - .L_1236)
.L_1236:
        /*07bc*/ 	.word	0x00000008
.L_1237:


//--------------------- .nv.info._ZN10layer_norm13ln_bwd_kernelINS_13Kernel_traitsI13__nv_bfloat16S2_S2_S2_fjLj1280ELj1ELj4ELj1ELj16ENS_18Kernel_traits_baseILj1280ES2_S2_S2_S2_fjLj128EEEEELb0ELb0ELb1ELb0EEEvNS_9BwdParamsE --------------------------
	.section	.nv.info._ZN10layer_norm13ln_bwd_kernelINS_13Kernel_traitsI13__nv_bfloat16S2_S2_S2_fjLj1280ELj1ELj4ELj1ELj16ENS_18Kernel_traits_baseILj1280ES2_S2_S2_S2_fjLj128EEEEELb0ELb0ELb1ELb0EEEvNS_9BwdParamsE,"",@"SHT_CUDA_INFO"
	.sectionflags	@""
	.align	4


	//----- nvinfo : EIATTR_CUDA_API_VERSION
	.align		4
        /*0000*/ 	.byte	0x04, 0x37
        /*0002*/ 	.short	(.L_1239 - .L_1238)
.L_1238:
        /*0004*/ 	.word	0x00000082


	//----- nvinfo : EIATTR_KPARAM_INFO
	.align		4
.L_1239:
        /*0008*/ 	.byte	0x04, 0x17
        /*000a*/ 	.short	(.L_1241 - .L_1240)
.L_1240:
        /*000c*/ 	.word	0x00000000
        /*0010*/ 	.short	0x0000
        /*0012*/ 	.short	0x0000
        /*0014*/ 	.byte	0x00, 0xf0, 0xa1, 0x04


	//----- nvinfo : EIATTR_SPARSE_MMA_MASK
	.align		4
.L_1241:
        /*0018*/ 	.byte	0x03, 0x50
        /*001a*/ 	.short	0x0000


	//----- nvinfo : EIATTR_MAXREG_COUNT
	.align		4
        /*001c*/ 	.byte	0x03, 0x1b
        /*001e*/ 	.short	0x00ff


	//----- nvinfo : EIATTR_NUM_BARRIERS
	.align		4
        /*0020*/ 	.byte	0x02, 0x4c
        /*0022*/ 	.byte	0x01
	.zero		1


	//----- nvinfo : EIATTR_MERCURY_ISA_VERSION
	.align		4
        /*0024*/ 	.byte	0x03, 0x5f
        /*0026*/ 	.short	0x0101


	//----- nvinfo : EIATTR_COOP_GROUP_MASK_REGIDS
	.align		4
        /*0028*/ 	.byte	0x04, 0x29
        /*002a*/ 	.short	(.L_1243 - .L_1242)


	//   ....[0]....
.L_1242:
        /*002c*/ 	.word	0xffffffff


	//   ....[1]....
        /*0030*/ 	.word	0xffffffff


	//   ....[2]....
        /*0034*/ 	.word	0xffffffff


	//   ....[3]....
        /*0038*/ 	.word	0xffffffff


	//   ....[4]....
        /*003c*/ 	.word	0xffffffff


	//   ....[5]....
        /*0040*/ 	.word	0xffffffff


	//   ....[6]....
        /*0044*/ 	.word	0xffffffff


	//   ....[7]....
        /*0048*/ 	.word	0xffffffff


	//   ....[8]....
        /*004c*/ 	.word	0xffffffff


	//   ....[9]....
        /*0050*/ 	.word	0xffffffff


	//   ....[10]....
        /*0054*/ 	.word	0x050000ba


	//   ....[11]....
        /*0058*/ 	.word	0x050000ba


	//   ....[12]....
        /*005c*/ 	.word	0x050000ba


	//   ....[13]....
        /*0060*/ 	.word	0x050000ba


	//   ....[14]....
        /*0064*/ 	.word	0x050000ba


	//   ....[15]....
        /*0068*/ 	.word	0x050000ba


	//   ....[16]....
        /*006c*/ 	.word	0x050000ba


	//   ....[17]....
        /*0070*/ 	.word	0x050000ba


	//   ....[18]....
        /*0074*/ 	.word	0x050000ba


	//   ....[19]....
        /*0078*/ 	.word	0x050000ba


	//----- nvinfo : EIATTR_COOP_GROUP_INSTR_OFFSETS
	.align		4
.L_1243:
        /*007c*/ 	.byte	0x04, 0x28
        /*007e*/ 	.short	(.L_1245 - .L_1244)


	//   ....[0]....
.L_1244:
        /*0080*/ 	.word	0x00002e80


	//   ....[1]....
        /*0084*/ 	.word	0x00002e90


	//   ....[2]....
        /*0088*/ 	.word	0x00002ec0


	//   ....[3]....
        /*008c*/ 	.word	0x00002ed0


	//   ....[4]....
        /*0090*/ 	.word	0x00002f00


	//   ....[5]....
        /*0094*/ 	.word	0x00002f10


	//   ....[6]....
        /*0098*/ 	.word	0x00002f40


	//   ....[7]....
        /*009c*/ 	.word	0x00002f50


	//   ....[8]....
        /*00a0*/ 	.word	0x00002f80


	//   ....[9]....
        /*00a4*/ 	.word	0x00002f90


	//   ....[10]....
        /*00a8*/ 	.word	0x0000aa30


	//   ....[11]....
        /*00ac*/ 	.word	0x0000aad0


	//   ....[12]....
        /*00b0*/ 	.word	0x0000ab30


	//   ....[13]....
        /*00b4*/ 	.word	0x0000ab90


	//   ....[14]....
        /*00b8*/ 	.word	0x0000ac00


	//   ....[15]....
        /*00bc*/ 	.word	0x0000ac60


	//   ....[16]....
        /*00c0*/ 	.word	0x0000acd0


	//   ....[17]....
        /*00c4*/ 	.word	0x0000ad30


	//   ....[18]....
        /*00c8*/ 	.word	0x0000ada0


	//   ....[19]....
        /*00cc*/ 	.word	0x0000ae00


	//----- nvinfo : EIATTR_VRC_CTA_INIT_COUNT
	.align		4
.L_1245:
        /*00d0*/ 	.byte	0x02, 0x4a
	.zero		1
	.zero		1


	//----- nvinfo : EIATTR_EXIT_INSTR_OFFSETS
	.align		4
        /*00d4*/ 	.byte	0x04, 0x1c
        /*00d6*/ 	.short	(.L_1247 - .L_1246)


	//   ....[0]....
.L_1246:
        /*00d8*/ 	.word	0x0000a9a0


	//   ....[1]....
        /*00dc*/ 	.word	0x0000a9d0


	//----- nvinfo : EIATTR_MAX_THREADS
	.align		4
.L_1247:
        /*00e0*/ 	.byte	0x04, 0x05
        /*00e2*/ 	.short	(.L_1249 - .L_1248)
.L_1248:
        /*00e4*/ 	.word	0x00000080
        /*00e8*/ 	.word	0x00000001
        /*00ec*/ 	.word	0x00000001


	//----- nvinfo : EIATTR_CRS_STACK_SIZE
	.align		4
.L_1249:
        /*00f0*/ 	.byte	0x04, 0x1e
        /*00f2*/ 	.short	(.L_1251 - .L_1250)
.L_1250:
        /*00f4*/ 	.word	0x00000000


	//----- nvinfo : EIATTR_CBANK_PARAM_SIZE
	.align		4
.L_1251:
        /*00f8*/ 	.byte	0x03, 0x19
        /*00fa*/ 	.short	0x0128


	//----- nvinfo : EIATTR_PARAM_CBANK
	.align		4
        /*00fc*/ 	.byte	0x04, 0x0a
        /*00fe*/ 	.short	(.L_1253 - .L_1252)
	.align		4
.L_1252:
        /*0100*/ 	.word	index@(.nv.constant0._ZN10layer_norm13ln_bwd_kernelINS_13Kernel_traitsI13__nv_bfloat16S2_S2_S2_fjLj1280ELj1ELj4ELj1ELj16ENS_18Kernel_traits_baseILj1280ES2_S2_S2_S2_fjLj128EEEEELb0ELb0ELb1ELb0EEEvNS_9BwdParamsE)
        /*0104*/ 	.short	0x0380
        /*0106*/ 	.short	0x0128


	//----- nvinfo : EIATTR_SW_WAR
	.align		4
.L_1253:
        /*0108*/ 	.byte	0x04, 0x36
        /*010a*/ 	.short	(.L_1255 - .L_1254)
.L_1254:
        /*010c*/ 	.word	0x00000008
.L_1255:


//--------------------- .nv.info._ZN10layer_norm13ln_bwd_kernelINS_13Kernel_traitsI13__nv_bfloat16S2_S2_S2_fjLj1280ELj1ELj4ELj1ELj16ENS_18Kernel_traits_baseILj1280ES2_S2_S2_S2_fjLj128EEEEELb0ELb0ELb1ELb1EEEvNS_9BwdParamsE --------------------------
	.section	.nv.info._ZN10layer_norm13ln_bwd_kernelINS_13Kernel_traitsI13__nv_bfloat16S2_S2_S2_fjLj1280ELj1ELj4ELj1ELj16ENS_18Kernel_traits_baseILj1280ES2_S2_S2_S2_fjLj128EEEEELb0ELb0ELb1ELb1EEEvNS_9BwdParamsE,"",@"SHT_CUDA_INFO"
	.sectionflags	@""
	.align	4


	//----- nvinfo : EIATTR_CUDA_API_VERSION
	.align		4
        /*0000*/ 	.byte	0x04, 0x37
        /*0002*/ 	.short	(.L_1257 - .L_1256)
.L_1256:
        /*0004*/ 	.word	0x00000082


	//----- nvinfo : EIATTR_KPARAM_INFO
	.align		4
.L_1257:
        /*0008*/ 	.byte	0x04, 0x17
        /*000a*/ 	.short	(.L_1259 - .L_1258)
.L_1258:
        /*000c*/ 	.word	0x00000000
        /*0010*/ 	.short	0x0000
        /*0012*/ 	.short	0x0000
        /*0014*/ 	.byte	0x00, 0xf0, 0xa1, 0x04


	//----- nvinfo : EIATTR_SPARSE_MMA_MASK
	.align		4
.L_1259:
        /*0018*/ 	.byte	0x03, 0x50
        /*001a*/ 	.short	0x0000


	//----- nvinfo : EIATTR_MAXREG_COUNT
	.align		4
        /*001c*/ 	.byte	0x03, 0x1b
        /*001e*/ 	.short	0x00ff


	//----- nvinfo : EIATTR_NUM_BARRIERS
	.align		4
        /*0020*/ 	.byte	0x02, 0x4c
        /*0022*/ 	.byte	0x01
	.zero		1


	//----- nvinfo : EIATTR_MERCURY_ISA_VERSION
	.align		4
        /*0024*/ 	.byte	0x03, 0x5f
        /*0026*/ 	.short	0x0101


	//----- nvinfo : EIATTR_COOP_GROUP_MASK_REGIDS
	.align		4
        /*0028*/ 	.byte	0x04, 0x29
        /*002a*/ 	.short	(.L_1261 - .L_1260)


	//   ....[0]....
.L_1260:
        /*002c*/ 	.word	0xffffffff


	//   ....[1]....
        /*0030*/ 	.word	0xffffffff


	//   ....[2]....
        /*0034*/ 	.word	0xffffffff


	//   ....[3]....
        /*0038*/ 	.word	0xffffffff


	//   ....[4]....
        /*003c*/ 	.word	0xffffffff


	//   ....[5]....
        /*0040*/ 	.word	0xffffffff


	//   ....[6]....
        /*0044*/ 	.word	0xffffffff


	//   ....[7]....
        /*0048*/ 	.word	0xffffffff


	//   ....[8]....
        /*004c*/ 	.word	0xffffffff


	//   ....[9]....
        /*0050*/ 	.word	0xffffffff


	//   ....[10]....
        /*0054*/ 	.word	0x050000ee


	//   ....[11]....
        /*0058*/ 	.word	0x050000ee


	//   ....[12]....
        /*005c*/ 	.word	0x050000ee


	//   ....[13]....
        /*0060*/ 	.word	0x050000ee


	//   ....[14]....
        /*0064*/ 	.word	0x050000ee


	//   ....[15]....
        /*0068*/ 	.word	0x050000ee


	//   ....[16]....
        /*006c*/ 	.word	0x050000ee


	//   ....[17]....
        /*0070*/ 	.word	0x050000ee


	//   ....[18]....
        /*0074*/ 	.word	0x050000ee


	//   ....[19]....
        /*0078*/ 	.word	0x050000ee


	//----- nvinfo : EIATTR_COOP_GROUP_INSTR_OFFSETS
	.align		4
.L_1261:
        /*007c*/ 	.byte	0x04, 0x28
        /*007e*/ 	.short	(.L_1263 - .L_1262)


	//   ....[0]....
.L_1262:
        /*0080*/ 	.word	0x000027e0


	//   ....[1]....
        /*0084*/ 	.word	0x000027f0


	//   ....[2]....
        /*0088*/ 	.word	0x00002820


	//   ....[3]....
        /*008c*/ 	.word	0x00002830


	//   ....[4]....
        /*0090*/ 	.word	0x00002860


	//   ....[5]....
        /*0094*/ 	.word	0x00002870


	//   ....[6]....
        /*0098*/ 	.word	0x000028a0


	//   ....[7]....
        /*009c*/ 	.word	0x000028b0


	//   ....[8]....
        /*00a0*/ 	.word	0x000028e0


	//   ....[9]....
        /*00a4*/ 	.word	0x000028f0


	//   ....[10]....
        /*00a8*/ 	.word	0x00009b40


	//   ....[11]....
        /*00ac*/ 	.word	0x00009bd0


	//   ....[12]....
        /*00b0*/ 	.word	0x00009c40


	//   ....[13]....
        /*00b4*/ 	.word	0x00009ca0


	//   ....[14]....
        /*00b8*/ 	.word	0x00009d10


	//   ....[15]....
        /*00bc*/ 	.word	0x00009d70


	//   ....[16]....
        /*00c0*/ 	.word	0x00009de0


	//   ....[17]....
        /*00c4*/ 	.word	0x00009e40


	//   ....[18]....
        /*00c8*/ 	.word	0x00009eb0


	//   ....[19]....
        /*00cc*/ 	.word	0x00009f10


	//----- nvinfo : EIATTR_VRC_CTA_INIT_COUNT
	.align		4
.L_1263:
        /*00d0*/ 	.byte	0x02, 0x4a
	.zero		1
	.zero		1


	//----- nvinfo : EIATTR_EXIT_INSTR_OFFSETS
	.align		4
        /*00d4*/ 	.byte	0x04, 0x1c
        /*00d6*/ 	.short	(.L_1265 - .L_1264)


	//   ....[0]....
.L_1264:
        /*00d8*/ 	.word	0x00009ad0


	//----- nvinfo : EIATTR_MAX_THREADS
	.align		4
.L_1265:
        /*00dc*/ 	.byte	0x04, 0x05
        /*00de*/ 	.short	(.L_1267 - .L_1266)
.L_1266:
        /*00e0*/ 	.word	0x00000080
        /*00e4*/ 	.word	0x00000001
        /*00e8*/ 	.word	0x00000001


	//----- nvinfo : EIATTR_CRS_STACK_SIZE
	.align		4
.L_1267:
        /*00ec*/ 	.byte	0x04, 0x1e
        /*00ee*/ 	.short	(.L_1269 - .L_1268)
.L_1268:
        /*00f0*/ 	.word	0x00000000


	//----- nvinfo : EIATTR_CBANK_PARAM_SIZE
	.align		4
.L_1269:
        /*00f4*/ 	.byte	0x03, 0x19
        /*00f6*/ 	.short	0x0128


	//----- nvinfo : EIATTR_PARAM_CBANK
	.align		4
        /*00f8*/ 	.byte	0x04, 0x0a
        /*00fa*/ 	.short	(.L_1271 - .L_1270)
	.align		4
.L_1270:
        /*00fc*/ 	.word	index@(.nv.constant0._ZN10layer_norm13ln_bwd_kernelINS_13Kernel_traitsI13__nv_bfloat16S2_S2_S2_fjLj1280ELj1ELj4ELj1ELj16ENS_18Kernel_traits_baseILj1280ES2_S2_S2_S2_fjLj128EEEEELb0ELb0ELb1ELb1EEEvNS_9BwdParamsE)
        /*0100*/ 	.short	0x0380
        /*0102*/ 	.short	0x0128


	//----- nvinfo : EIATTR_SW_WAR
	.align		4
.L_1271:
        /*0104*/ 	.byte	0x04, 0x36
        /*0106*/ 	.short	(.L_1273 - .L_1272)
.L_1272:
        /*0108*/ 	.word	0x00000008
.L_1273:


//--------------------- .nv.info._ZN10layer_norm13ln_bwd_kernelINS_13Kernel_traitsI13__nv_bfloat16S2_S2_S2_fjLj1280ELj1ELj4ELj1ELj16ENS_18Kernel_traits_baseILj1280ES2_S2_S2_S2_fjLj128EEEEELb0ELb1ELb0ELb0EEEvNS_9BwdParamsE --------------------------
	.section	.nv.info._ZN10layer_norm13ln_bwd_kernelINS_13Kernel_traitsI13__nv_bfloat16S2_S2_S2_fjLj1280ELj1ELj4ELj1ELj16ENS_18Kernel_traits_baseILj1280ES2_S2_S2_S2_fjLj128EEEEELb0ELb1ELb0ELb0EEEvNS_9BwdParamsE,"",@"SHT_CUDA_INFO"
	.sectionflags	@""
	.align	4


	//----- nvinfo : EIATTR_CUDA_API_VERSION
	.align		4
        /*0000*/ 	.byte	0x04, 0x37
        /*0002*/ 	.short	(.L_1275 - .L_1274)
.L_1274:
        /*0004*/ 	.word	0x00000082


	//----- nvinfo : EIATTR_KPARAM_INFO
	.align		4
.L_1275:
        /*0008*/ 	.byte	0x04, 0x17
        /*000a*/ 	.short	(.L_1277 - .L_1276)
.L_1276:
        /*000c*/ 	.word	0x00000000
        /*0010*/ 	.short	0x0000
        /*0012*/ 	.short	0x0000
        /*0014*/ 	.byte	0x00, 0xf0, 0xa1, 0x04


	//----- nvinfo : EIATTR_SPARSE_MMA_MASK
	.align		4
.L_1277:
        /*0018*/ 	.byte	0x03, 0x50
        /*001a*/ 	.short	0x0000


	//----- nvinfo : EIATTR_MAXREG_COUNT
	.align		4
        /*001c*/ 	.byte	0x03, 0x1b
        /*001e*/ 	.short	0x00ff


	//----- nvinfo : EIATTR_NUM_BARRIERS
	.align		4
        /*0020*/ 	.byte	0x02, 0x4c
        /*0022*/ 	.byte	0x01
	.zero		1


	//----- nvinfo : EIATTR_ANNOTATIONS
	.align		4
        /*0024*/ 	.byte	0x04, 0x55
        /*0026*/ 	.short	(.L_1279 - .L_1278)


	//   ....[0]....
.L_1278:
        /* <DEDUP_REMOVED lines=138> */
        /*08bc*/ 	.byte	0x10, 0xd6, 0x00, 0x00


	//----- nvinfo : EIATTR_MERCURY_ISA_VERSION
	.align		4
.L_1279:
        /*08c0*/ 	.byte	0x03, 0x5f
        /*08c2*/ 	.short	0x0101


	//----- nvinfo : EIATTR_COOP_GROUP_MASK_REGIDS
	.align		4
        /*08c4*/ 	.byte	0x04, 0x29
        /*08c6*/ 	.short	(.L_1281 - .L_1280)


	//   ....[0]....
.L_1280:
        /*08c8*/ 	.word	0xffffffff


	//   ....[1]....
        /*08cc*/ 	.word	0xffffffff


	//   ....[2]....
        /*08d0*/ 	.word	0xffffffff


	//   ....[3]....
        /*08d4*/ 	.word	0xffffffff


	//   ....[4]....
        /*08d8*/ 	.word	0xffffffff


	//   ....[5]....
        /*08dc*/ 	.word	0xffffffff


	//   ....[6]....
        /*08e0*/ 	.word	0xffffffff


	//   ....[7]....
        /*08e4*/ 	.word	0xffffffff


	//   ....[8]....
        /*08e8*/ 	.word	0xffffffff


	//   ....[9]....
        /*08ec*/ 	.word	0xffffffff


	//   ....[10]....
        /*08f0*/ 	.word	0x05000013


	//   ....[11]....
        /*08f4*/ 	.word	0x05000013


	//   ....[12]....
        /*08f8*/ 	.word	0x05000013


	//   ....[13]....
        /*08fc*/ 	.word	0x05000013


	//   ....[14]....
        /*0900*/ 	.word	0x05000013


	//   ....[15]....
        /*0904*/ 	.word	0x05000013


	//   ....[16]....
        /*0908*/ 	.word	0x05000013


	//   ....[17]....
        /*090c*/ 	.word	0x05000013


	//   ....[18]....
        /*0910*/ 	.word	0x05000013


	//   ....[19]....
        /*0914*/ 	.word	0x05000013


	//----- nvinfo : EIATTR_COOP_GROUP_INSTR_OFFSETS
	.align		4
.L_1281:
        /*0918*/ 	.byte	0x04, 0x28
        /*091a*/ 	.short	(.L_1283 - .L_1282)


	//   ....[0]....
.L_1282:
        /*091c*/ 	.word	0x00005b40


	//   ....[1]....
        /*0920*/ 	.word	0x00005b60


	//   ....[2]....
        /*0924*/ 	.word	0x00005b80


	//   ....[3]....
        /*0928*/ 	.word	0x00005ba0


	//   ....[4]....
        /*092c*/ 	.word	0x00005bc0


	//   ....[5]....
        /*0930*/ 	.word	0x00005be0


	//   ....[6]....
        /*0934*/ 	.word	0x00005c00


	//   ....[7]....
        /*0938*/ 	.word	0x00005c20


	//   ....[8]....
        /*093c*/ 	.word	0x00005c40


	//   ....[9]....
        /*0940*/ 	.word	0x00005c50


	//   ....[10]....
        /*0944*/ 	.word	0x0000f4b0


	//   ....[11]....
        /*0948*/ 	.word	0x0000f550


	//   ....[12]....
        /*094c*/ 	.word	0x0000f5d0


	//   ....[13]....
        /*0950*/ 	.word	0x0000f640


	//   ....[14]....
        /*0954*/ 	.word	0x0000f6c0


	//   ....[15]....
        /*0958*/ 	.word	0x0000f730


	//   ....[16]....
        /*095c*/ 	.word	0x0000f7b0


	//   ....[17]....
        /*0960*/ 	.word	0x0000f820


	//   ....[18]....
        /*0964*/ 	.word	0x0000f8a0


	//   ....[19]....
        /*0968*/ 	.word	0x0000f8f0


	//----- nvinfo : EIATTR_VRC_CTA_INIT_COUNT
	.align		4
.L_1283:
        /*096c*/ 	.byte	0x02, 0x4a
	.zero		1
	.zero		1


	//----- nvinfo : EIATTR_EXIT_INSTR_OFFSETS
	.align		4
        /*0970*/ 	.byte	0x04, 0x1c
        /*0972*/ 	.short	(.L_1285 - .L_1284)


	//   ....[0]....
.L_1284:
        /*0974*/ 	.word	0x0000f3c0


	//   ....[1]....
        /*0978*/ 	.word	0x0000f440


	//----- nvinfo : EIATTR_MAX_THREADS
	.align		4
.L_1285:
        /*097c*/ 	.byte	0x04, 0x05
        /*097e*/ 	.short	(.L_1287 - .L_1286)
.L_1286:
        /*0980*/ 	.word	0x00000080
        /*0984*/ 	.word	0x00000001
        /*0988*/ 	.word	0x00000001


	//----- nvinfo : EIATTR_CRS_STACK_SIZE
	.align		4
.L_1287:
        /*098c*/ 	.byte	0x04, 0x1e
        /*098e*/ 	.short	(.L_1289 - .L_1288)
.L_1288:
        /*0990*/ 	.word	0x00000000


	//----- nvinfo : EIATTR_CBANK_PARAM_SIZE
	.align		4
.L_1289:
        /*0994*/ 	.byte	0x03, 0x19
        /*0996*/ 	.short	0x0128


	//----- nvinfo : EIATTR_PARAM_CBANK
	.align		4
        /*0998*/ 	.byte	0x04, 0x0a
        /*099a*/ 	.short	(.L_1291 - .L_1290)
	.align		4
.L_1290:
        /*099c*/ 	.word	index@(.nv.constant0._ZN10layer_norm13ln_bwd_kernelINS_13Kernel_traitsI13__nv_bfloat16S2_S2_S2_fjLj1280ELj1ELj4ELj1ELj16ENS_18Kernel_traits_baseILj1280ES2_S2_S2_S2_fjLj128EEEEELb0ELb1ELb0ELb0EEEvNS_9BwdParamsE)
        /*09a0*/ 	.short	0x0380
        /*09a2*/ 	.short	0x0128


	//----- nvinfo : EIATTR_SW_WAR
	.align		4
.L_1291:
        /*09a4*/ 	.byte	0x04, 0x36
        /*09a6*/ 	.short	(.L_1293 - .L_1292)
.L_1292:
        /*09a8*/ 	.word	0x00000008
.L_1293:


//--------------------- .nv.info._ZN10layer_norm13ln_bwd_kernelINS_13Kernel_traitsI13__nv_bfloat16S2_S2_S2_fjLj1280ELj1ELj4ELj1ELj16ENS_18Kernel_traits_baseILj1280ES2_S2_S2_S2_fjLj128EEEEELb0ELb1ELb0ELb1EEEvNS_9BwdParamsE --------------------------
	.section	.nv.info._ZN10layer_norm13ln_bwd_kernelINS_13Kernel_traitsI13__nv_bfloat16S2_S2_S2_fjLj1280ELj1ELj4ELj1ELj16ENS_18Kernel_traits_baseILj1280ES2_S2_S2_S2_fjLj128EEEEELb0ELb1ELb0ELb1EEEvNS_9BwdParamsE,"",@"SHT_CUDA_INFO"
	.sectionflags	@""
	.align	4


	//----- nvinfo : EIATTR_CUDA_API_VERSION
	.align		4
        /*0000*/ 	.byte	0x04, 0x37
        /*0002*/ 	.short	(.L_1295 - .L_1294)
.L_1294:
        /*0004*/ 	.word	0x00000082


	//----- nvinfo : EIATTR_KPARAM_INFO
	.align		4
.L_1295:
        /*0008*/ 	.byte	0x04, 0x17
        /*000a*/ 	.short	(.L_1297 - .L_1296)
.L_1296:
        /*000c*/ 	.word	0x00000000
        /*0010*/ 	.short	0x0000
        /*0012*/ 	.short	0x0000
        /*0014*/ 	.byte	0x00, 0xf0, 0xa1, 0x04


	//----- nvinfo : EIATTR_SPARSE_MMA_MASK
	.align		4
.L_1297:
        /*0018*/ 	.byte	0x03, 0x50
        /*001a*/ 	.short	0x0000


	//----- nvinfo : EIATTR_MAXREG_COUNT
	.align		4
        /*001c*/ 	.byte	0x03, 0x1b
        /*001e*/ 	.short	0x00ff


	//----- nvinfo : EIATTR_NUM_BARRIERS
	.align		4
        /*0020*/ 	.byte	0x02, 0x4c
        /*0022*/ 	.byte	0x01
	.zero		1


	//----- nvinfo : EIATTR_ANNOTATIONS
	.align		4
        /*0024*/ 	.byte	0x04, 0x55
        /*0026*/ 	.short	(.L_1299 - .L_1298)


	//   ....[0]....
.L_1298:
        /* <DEDUP_REMOVED lines=296> */


	//----- nvinfo : EIATTR_MERCURY_ISA_VERSION
	.align		4
.L_1299:
        /*1298*/ 	.byte	0x03, 0x5f
        /*129a*/ 	.short	0x0101


	//----- nvinfo : EIATTR_COOP_GROUP_MASK_REGIDS
	.align		4
        /*129c*/ 	.byte	0x04, 0x29
        /*129e*/ 	.short	(.L_1301 - .L_1300)


	//   ....[0]....
.L_1300:
        /*12a0*/ 	.word	0xffffffff


	//   ....[1]....
        /*12a4*/ 	.word	0xffffffff


	//   ....[2]....
        /*12a8*/ 	.word	0xffffffff


	//   ....[3]....
        /*12ac*/ 	.word	0xffffffff


	//   ....[4]....
        /*12b0*/ 	.word	0xffffffff


	//   ....[5]....
        /*12b4*/ 	.word	0xffffffff


	//   ....[6]....
        /*12b8*/ 	.word	0xffffffff


	//   ....[7]....
        /*12bc*/ 	.word	0xffffffff


	//   ....[8]....
        /*12c0*/ 	.word	0xffffffff


	//   ....[9]....
        /*12c4*/ 	.word	0xffffffff


	//   ....[10]....
        /*12c8*/ 	.word	0x050000bc


	//   ....[11]....
        /*12cc*/ 	.word	0x050000bc


	//   ....[12]....
        /*12d0*/ 	.word	0x050000bc


	//   ....[13]....
        /*12d4*/ 	.word	0x050000bc


	//   ....[14]....
        /*12d8*/ 	.word	0x050000bc


	//   ....[15]....
        /*12dc*/ 	.word	0x050000bc


	//   ....[16]....
        /*12e0*/ 	.word	0x050000bc


	//   ....[17]....
        /*12e4*/ 	.word	0x050000bc


	//   ....[18]....
        /*12e8*/ 	.word	0x050000bc


	//   ....[19]....
        /*12ec*/ 	.word	0x050000bc


	//----- nvinfo : EIATTR_COOP_GROUP_INSTR_OFFSETS
	.align		4
.L_1301:
        /*12f0*/ 	.byte	0x04, 0x28
        /*12f2*/ 	.short	(.L_1303 - .L_1302)


	//   ....[0]....
.L_1302:
        /*12f4*/ 	.word	0x00005610


	//   ....[1]....
        /*12f8*/ 	.word	0x00005640


	//   ....[2]....
        /*12fc*/ 	.word	0x00005660


	//   ....[3]....
        /*1300*/ 	.word	0x00005680


	//   ....[4]....
        /*1304*/ 	.word	0x000056a0


	//   ....[5]....
        /*1308*/ 	.word	0x000056c0


	//   ....[6]....
        /*130c*/ 	.word	0x000056e0


	//   ....[7]....
        /*1310*/ 	.word	0x00005700


	//   ....[8]....
        /*1314*/ 	.word	0x00005c60


	//   ....[9]....
        /*1318*/ 	.word	0x00005c70


	//   ....[10]....
        /*131c*/ 	.word	0x0000eb20


	//   ....[11]....
        /*1320*/ 	.word	0x0000ebb0


	//   ....[12]....
        /*1324*/ 	.word	0x0000ec20


	//   ....[13]....
        /*1328*/ 	.word	0x0000ec80


	//   ....[14]....
        /*132c*/ 	.word	0x0000ecf0


	//   ....[15]....
        /*1330*/ 	.word	0x0000ed50


	//   ....[16]....
        /*1334*/ 	.word	0x0000edc0


	//   ....[17]....
        /*1338*/ 	.word	0x0000ee20


	//   ....[18]....
        /*133c*/ 	.word	0x0000f1d0


	//   ....[19]....
        /*1340*/ 	.word	0x0000f410


	//----- nvinfo : EIATTR_VRC_CTA_INIT_COUNT
	.align		4
.L_1303:
        /*1344*/ 	.byte	0x02, 0x4a
	.zero		1
	.zero		1


	//----- nvinfo : EIATTR_EXIT_INSTR_OFFSETS
	.align		4
        /*1348*/ 	.byte	0x04, 0x1c
        /*134a*/ 	.short	(.L_1305 - .L_1304)


	//   ....[0]....
.L_1304:
        /*134c*/ 	.word	0x0000eab0


	//----- nvinfo : EIATTR_MAX_THREADS
	.align		4
.L_1305:
        /*1350*/ 	.byte	0x04, 0x05
        /*1352*/ 	.short	(.L_1307 - .L_1306)
.L_1306:
        /*1354*/ 	.word	0x00000080
        /*1358*/ 	.word	0x00000001
        /*135c*/ 	.word	0x00000001


	//----- nvinfo : EIATTR_CRS_STACK_SIZE
	.align		4
.L_1307:
        /*1360*/ 	.byte	0x04, 0x1e
        /*1362*/ 	.short	(.L_1309 - .L_1308)
.L_1308:
        /*1364*/ 	.word	0x00000000


	//----- nvinfo : EIATTR_CBANK_PARAM_SIZE
	.align		4
.L_1309:
        /*1368*/ 	.byte	0x03, 0x19
        /*136a*/ 	.short	0x0128


	//----- nvinfo : EIATTR_PARAM_CBANK
	.align		4
        /*136c*/ 	.byte	0x04, 0x0a
        /*136e*/ 	.short	(.L_1311 - .L_1310)
	.align		4
.L_1310:
        /*1370*/ 	.word	index@(.nv.constant0._ZN10layer_norm13ln_bwd_kernelINS_13Kernel_traitsI13__nv_bfloat16S2_S2_S2_fjLj1280ELj1ELj4ELj1ELj16ENS_18Kernel_traits_baseILj1280ES2_S2_S2_S2_fjLj128EEEEELb0ELb1ELb0ELb1EEEvNS_9BwdParamsE)
        /*1374*/ 	.short	0x0380
        /*1376*/ 	.short	0x0128


	//----- nvinfo : EIATTR_SW_WAR
	.align		4
.L_1311:
        /*1378*/ 	.byte	0x04, 0x36
        /*137a*/ 	.short	(.L_1313 - .L_1312)
.L_1312:
        /*137c*/ 	.word	0x00000008
.L_1313:


//--------------------- .nv.info._ZN10layer_norm13ln_bwd_kernelINS_13Kernel_traitsI13__nv_bfloat16S2_S2_S2_fjLj1280ELj1ELj4ELj1ELj16ENS_18Kernel_traits_baseILj1280ES2_S2_S2_S2_fjLj128EEEEELb0ELb1ELb1ELb0EEEvNS_9BwdParamsE --------------------------
	.section	.nv.info._ZN10layer_norm13ln_bwd_kernelINS_13Kernel_traitsI13__nv_bfloat16S2_S2_S2_fjLj1280ELj1ELj4ELj1ELj16ENS_18Kernel_traits_baseILj1280ES2_S2_S2_S2_fjLj128EEEEELb0ELb1ELb1ELb0EEEvNS_9BwdParamsE,"",@"SHT_CUDA_INFO"
	.sectionflags	@""
	.align	4


	//----- nvinfo : EIATTR_CUDA_API_VERSION
	.align		4
        /*0000*/ 	.byte	0x04, 0x37
        /*0002*/ 	.short	(.L_1315 - .L_1314)
.L_1314:
        /*0004*/ 	.word	0x00000082


	//----- nvinfo : EIATTR_KPARAM_INFO
	.align		4
.L_1315:
        /*0008*/ 	.byte	0x04, 0x17
        /*000a*/ 	.short	(.L_1317 - .L_1316)
.L_1316:
        /*000c*/ 	.word	0x00000000
        /*0010*/ 	.short	0x0000
        /*0012*/ 	.short	0x0000
        /*0014*/ 	.byte	0x00, 0xf0, 0xa1, 0x04


	//----- nvinfo : EIATTR_SPARSE_MMA_MASK
	.align		4
.L_1317:
        /*0018*/ 	.byte	0x03, 0x50
        /*001a*/ 	.short	0x0000


	//----- nvinfo : EIATTR_MAXREG_COUNT
	.align		4
        /*001c*/ 	.byte	0x03, 0x1b
        /*001e*/ 	.short	0x00ff


	//----- nvinfo : EIATTR_NUM_BARRIERS
	.align		4
        /*0020*/ 	.byte	0x02, 0x4c
        /*0022*/ 	.byte	0x01
	.zero		1


	//----- nvinfo : EIATTR_ANNOTATIONS
	.align		4
        /*0024*/ 	.byte	0x04, 0x55
        /*0026*/ 	.short	(.L_1319 - .L_1318)


	//   ....[0]....
.L_1318:
        /* <DEDUP_REMOVED lines=141> */


	//----- nvinfo : EIATTR_MERCURY_ISA_VERSION
	.align		4
.L_1319:
        /*08e8*/ 	.byte	0x03, 0x5f
        /*08ea*/ 	.short	0x0101


	//----- nvinfo : EIATTR_COOP_GROUP_MASK_REGIDS
	.align		4
        /*08ec*/ 	.byte	0x04, 0x29
        /*08ee*/ 	.short	(.L_1321 - .L_1320)


	//   ....[0]....
.L_1320:
        /*08f0*/ 	.word	0xffffffff


	//   ....[1]....
        /*08f4*/ 	.word	0xffffffff


	//   ....[2]....
        /*08f8*/ 	.word	0xffffffff


	//   ....[3]....
        /*08fc*/ 	.word	0xffffffff


	//   ....[4]....
        /*0900*/ 	.word	0xffffffff


	//   ....[5]....
        /*0904*/ 	.word	0xffffffff


	//   ....[6]....
        /*0908*/ 	.word	0xffffffff


	//   ....[7]....
        /*090c*/ 	.word	0xffffffff


	//   ....[8]....
        /*0910*/ 	.word	0xffffffff


	//   ....[9]....
        /*0914*/ 	.word	0xffffffff


	//   ....[10]....
        /*0918*/ 	.word	0x05000008


	//   ....[11]....
        /*091c*/ 	.word	0x05000008


	//   ....[12]....
        /*0920*/ 	.word	0x05000008


	//   ....[13]....
        /*0924*/ 	.word	0x05000008


	//   ....[14]....
        /*0928*/ 	.word	0x05000008


	//   ....[15]....
        /*092c*/ 	.word	0x05000008


	//   ....[16]....
        /*0930*/ 	.word	0x05000008


	//   ....[17]....
        /*0934*/ 	.word	0x05000008


	//   ....[18]....
        /*0938*/ 	.word	0x05000008


	//   ....[19]....
        /*093c*/ 	.word	0x05000008


	//----- nvinfo : EIATTR_COOP_GROUP_INSTR_OFFSETS
	.align		4
.L_1321:
        /*0940*/ 	.byte	0x04, 0x28
        /*0942*/ 	.short	(.L_1323 - .L_1322)


	//   ....[0]....
.L_1322:
        /*0944*/ 	.word	0x00003e60


	//   ....[1]....
        /*0948*/ 	.word	0x00003e80


	//   ....[2]....
        /*094c*/ 	.word	0x00003ea0


	//   ....[3]....
        /*0950*/ 	.word	0x00003ec0


	//   ....[4]....
        /*0954*/ 	.word	0x00003ee0


	//   ....[5]....
        /*0958*/ 	.word	0x00003f00


	//   ....[6]....
        /*095c*/ 	.word	0x00003f20


	//   ....[7]....
        /*0960*/ 	.word	0x00003f40


	//   ....[8]....
        /*0964*/ 	.word	0x00003f50


	//   ....[9]....
        /*0968*/ 	.word	0x00003f70


	//   ....[10]....
        /*096c*/ 	.word	0x0000fa70


	//   ....[11]....
        /*0970*/ 	.word	0x0000fb10


	//   ....[12]....
        /*0974*/ 	.word	0x0000fb90


	//   ....[13]....
        /*0978*/ 	.word	0x0000fc00


	//   ....[14]....
        /*097c*/ 	.word	0x0000fc80


	//   ....[15]....
        /*0980*/ 	.word	0x0000fcf0


	//   ....[16]....
        /*0984*/ 	.word	0x0000fd70


	//   ....[17]....
        /*0988*/ 	.word	0x0000fde0


	//   ....[18]....
        /*098c*/ 	.word	0x0000fe60


	//   ....[19]....
        /*0990*/ 	.word	0x0000feb0


	//----- nvinfo : EIATTR_VRC_CTA_INIT_COUNT
	.align		4
.L_1323:
        /*0994*/ 	.byte	0x02, 0x4a
	.zero		1
	.zero		1


	//----- nvinfo : EIATTR_EXIT_INSTR_OFFSETS
	.align		4
        /*0998*/ 	.byte	0x04, 0x1c
        /*099a*/ 	.short	(.L_1325 - .L_1324)


	//   ....[0]....
.L_1324:
        /*099c*/ 	.word	0x0000f980


	//   ....[1]....
        /*09a0*/ 	.word	0x0000fa00


	//----- nvinfo : EIATTR_MAX_THREADS
	.align		4
.L_1325:
        /*09a4*/ 	.byte	0x04, 0x05
        /*09a6*/ 	.short	(.L_1327 - .L_1326)
.L_1326:
        /*09a8*/ 	.word	0x00000080
        /*09ac*/ 	.word	0x00000001
        /*09b0*/ 	.word	0x00000001


	//----- nvinfo : EIATTR_CRS_STACK_SIZE
	.align		4
.L_1327:
        /*09b4*/ 	.byte	0x04, 0x1e
        /*09b6*/ 	.short	(.L_1329 - .L_1328)
.L_1328:
        /*09b8*/ 	.word	0x00000000


	//----- nvinfo : EIATTR_CBANK_PARAM_SIZE
	.align		4
.L_1329:
        /*09bc*/ 	.byte	0x03, 0x19
        /*09be*/ 	.short	0x0128


	//----- nvinfo : EIATTR_PARAM_CBANK
	.align		4
        /*09c0*/ 	.byte	0x04, 0x0a
        /*09c2*/ 	.short	(.L_1331 - .L_1330)
	.align		4
.L_1330:
        /*09c4*/ 	.word	index@(.nv.constant0._ZN10layer_norm13ln_bwd_kernelINS_13Kernel_traitsI13__nv_bfloat16S2_S2_S2_fjLj1280ELj1ELj4ELj1ELj16ENS_18Kernel_traits_baseILj1280ES2_S2_S2_S2_fjLj128EEEEELb0ELb1ELb1ELb0EEEvNS_9BwdParamsE)
        /*09c8*/ 	.short	0x0380
        /*09ca*/ 	.short	0x0128


	//----- nvinfo : EIATTR_SW_WAR
	.align		4
.L_1331:
        /*09cc*/ 	.byte	0x04, 0x36
        /*09ce*/ 	.short	(.L_1333 - .L_1332)
.L_1332:
        /*09d0*/ 	.word	0x00000008
.L_1333:


//--------------------- .nv.info._ZN10layer_norm13ln_bwd_kernelINS_13Kernel_traitsI13__nv_bfloat16S2_S2_S2_fjLj1280ELj1ELj4ELj1ELj16ENS_18Kernel_traits_baseILj1280ES2_S2_S2_S2_fjLj128EEEEELb0ELb1ELb1ELb1EEEvNS_9BwdParamsE --------------------------
	.section	.nv.info._ZN10layer_norm13ln_bwd_kernelINS_13Kernel_traitsI13__nv_bfloat16S2_S2_S2_fjLj1280ELj1ELj4ELj1ELj16ENS_18Kernel_traits_baseILj1280ES2_S2_S2_S2_fjLj128EEEEELb0ELb1ELb1ELb1EEEvNS_9BwdParamsE,"",@"SHT_CUDA_INFO"
	.sectionflags	@""
	.align	4


	//----- nvinfo : EIATTR_CUDA_API_VERSION
	.align		4
        /*0000*/ 	.byte	0x04, 0x37
        /*0002*/ 	.short	(.L_1335 - .L_1334)
.L_1334:
        /*0004*/ 	.word	0x00000082


	//----- nvinfo : EIATTR_KPARAM_INFO
	.align		4
.L_1335:
        /*0008*/ 	.byte	0x04, 0x17
        /*000a*/ 	.short	(.L_1337 - .L_1336)
.L_1336:
        /*000c*/ 	.word	0x00000000
        /*0010*/ 	.short	0x0000
        /*0012*/ 	.short	0x0000
        /*0014*/ 	.byte	0x00, 0xf0, 0xa1, 0x04


	//----- nvinfo : EIATTR_SPARSE_MMA_MASK
	.align		4
.L_1337:
        /*0018*/ 	.byte	0x03, 0x50
        /*001a*/ 	.short	0x0000


	//----- nvinfo : EIATTR_MAXREG_COUNT
	.align		4
        /*001c*/ 	.byte	0x03, 0x1b
        /*001e*/ 	.short	0x00ff


	//----- nvinfo : EIATTR_NUM_BARRIERS
	.align		4
        /*0020*/ 	.byte	0x02, 0x4c
        /*0022*/ 	.byte	0x01
	.zero		1


	//----- nvinfo : EIATTR_ANNOTATIONS
	.align		4
        /*0024*/ 	.byte	0x04, 0x55
        /*0026*/ 	.short	(.L_1339 - .L_1338)


	//   ....[0]....
.L_1338:
        /* <DEDUP_REMOVED lines=125> */


	//----- nvinfo : EIATTR_MERCURY_ISA_VERSION
	.align		4
.L_1339:
        /*07e8*/ 	.byte	0x03, 0x5f
        /*07ea*/ 	.short	0x0101


	//----- nvinfo : EIATTR_COOP_GROUP_MASK_REGIDS
	.align		4
        /*07ec*/ 	.byte	0x04, 0x29
        /*07ee*/ 	.short	(.L_1341 - .L_1340)


	//   ....[0]....
.L_1340:
        /*07f0*/ 	.word	0xffffffff


	//   ....[1]....
        /*07f4*/ 	.word	0xffffffff


	//   ....[2]....
        /*07f8*/ 	.word	0xffffffff


	//   ....[3]....
        /*07fc*/ 	.word	0xffffffff


	//   ....[4]....
        /*0800*/ 	.word	0xffffffff


	//   ....[5]....
        /*0804*/ 	.word	0xffffffff


	//   ....[6]....
        /*0808*/ 	.word	0xffffffff


	//   ....[7]....
        /*080c*/ 	.word	0xffffffff


	//   ....[8]....
        /*0810*/ 	.word	0xffffffff


	//   ....[9]....
        /*0814*/ 	.word	0xffffffff


	//   ....[10]....
        /*0818*/ 	.word	0x050000f8


	//   ....[11]....
        /*081c*/ 	.word	0x050000f8


	//   ....[12]....
        /*0820*/ 	.word	0x050000f8


	//   ....[13]....
        /*0824*/ 	.word	0x050000f8


	//   ....[14]....
        /*0828*/ 	.word	0x050000f8


	//   ....[15]....
        /*082c*/ 	.word	0x050000f8


	//   ....[16]....
        /*0830*/ 	.word	0x050000f8


	//   ....[17]....
        /*0834*/ 	.word	0x050000f8


	//   ....[18]....
        /*0838*/ 	.word	0x050000f8


	//   ....[19]....
        /*083c*/ 	.word	0x050000f8


	//----- nvinfo : EIATTR_COOP_GROUP_INSTR_OFFSETS
	.align		4
.L_1341:
        /*0840*/ 	.byte	0x04, 0x28
        /*0842*/ 	.short	(.L_1343 - .L_1342)


	//   ....[0]....
.L_1342:
        /*0844*/ 	.word	0x00003110


	//   ....[1]....
        /*0848*/ 	.word	0x00003130


	//   ....[2]....
        /*084c*/ 	.word	0x00003150


	//   ....[3]....
        /*0850*/ 	.word	0x00003170


	//   ....[4]....
        /*0854*/ 	.word	0x00003190


	//   ....[5]....
        /*0858*/ 	.word	0x000031b0


	//   ....[6]....
        /*085c*/ 	.word	0x000031d0


	//   ....[7]....
        /*0860*/ 	.word	0x000031f0


	//   ....[8]....
        /*0864*/ 	.word	0x00003200


	//   ....[9]....
        /*0868*/ 	.word	0x00003230


	//   ....[10]....
        /*086c*/ 	.word	0x0000e200


	//   ....[11]....
        /*0870*/ 	.word	0x0000e2a0


	//   ....[12]....
        /*0874*/ 	.word	0x0000e310


	//   ....[13]....
        /*0878*/ 	.word	0x0000e370


	//   ....[14]....
        /*087c*/ 	.word	0x0000e3e0


	//   ....[15]....
        /*0880*/ 	.word	0x0000e440


	//   ....[16]....
        /*0884*/ 	.word	0x0000e4b0


	//   ....[17]....
        /*0888*/ 	.word	0x0000e510


	//   ....[18]....
        /*088c*/ 	.word	0x0000e580


	//   ....[19]....
        /*0890*/ 	.word	0x0000e5d0


	//----- nvinfo : EIATTR_VRC_CTA_INIT_COUNT
	.align		4
.L_1343:
        /*0894*/ 	.byte	0x02, 0x4a
	.zero		1
	.zero		1


	//----- nvinfo : EIATTR_EXIT_INSTR_OFFSETS
	.align		4
        /*0898*/ 	.byte	0x04, 0x1c
        /*089a*/ 	.short	(.L_1345 - .L_1344)


	//   ....[0]....
.L_1344:
        /*089c*/ 	.word	0x0000e1a0


	//----- nvinfo : EIATTR_MAX_THREADS
	.align		4
.L_1345:
        /*08a0*/ 	.byte	0x04, 0x05
        /*08a2*/ 	.short	(.L_1347 - .L_1346)
.L_1346:
        /*08a4*/ 	.word	0x00000080
        /*08a8*/ 	.word	0x00000001
        /*08ac*/ 	.word	0x00000001


	//----- nvinfo : EIATTR_CRS_STACK_SIZE
	.align		4
.L_1347:
        /*08b0*/ 	.byte	0x04, 0x1e
        /*08b2*/ 	.short	(.L_1349 - .L_1348)
.L_1348:
        /*08b4*/ 	.word	0x00000000


	//----- nvinfo : EIATTR_CBANK_PARAM_SIZE
	.align		4
.L_1349:
        /*08b8*/ 	.byte	0x03, 0x19
        /*08ba*/ 	.short	0x0128


	//----- nvinfo : EIATTR_PARAM_CBANK
	.align		4
        /*08bc*/ 	.byte	0x04, 0x0a
        /*08be*/ 	.short	(.L_1351 - .L_1350)
	.align		4
.L_1350:
        /*08c0*/ 	.word	index@(.nv.constant0._ZN10layer_norm13ln_bwd_kernelINS_13Kernel_traitsI13__nv_bfloat16S2_S2_S2_fjLj1280ELj1ELj4ELj1ELj16ENS_18Kernel_traits_baseILj1280ES2_S2_S2_S2_fjLj128EEEEELb0ELb1ELb1ELb1EEEvNS_9BwdParamsE)
        /*08c4*/ 	.short	0x0380
        /*08c6*/ 	.short	0x0128


	//----- nvinfo : EIATTR_SW_WAR
	.align		4
.L_1351:
        /*08c8*/ 	.byte	0x04, 0x36
        /*08ca*/ 	.short	(.L_1353 - .L_1352)
.L_1352:
        /*08cc*/ 	.word	0x00000008
.L_1353:


//--------------------- .nv.info._ZN10layer_norm13ln_bwd_kernelINS_13Kernel_traitsI13__nv_bfloat16S2_S2_S2_fjLj1280ELj1ELj4ELj1ELj16ENS_18Kernel_traits_baseILj1280ES2_S2_S2_S2_fjLj128EEEEELb1ELb0ELb0ELb0EEEvNS_9BwdParamsE --------------------------
	.section	.nv.info._ZN10layer_norm13ln_bwd_kernelINS_13Kernel_traitsI13__nv_bfloat16S2_S2_S2_fjLj1280ELj1ELj4ELj1ELj16ENS_18Kernel_traits_baseILj1280ES2_S2_S2_S2_fjLj128EEEEELb1ELb0ELb0ELb0EEEvNS_9BwdParamsE,"",@"SHT_CUDA_INFO"
	.sectionflags	@""
	.align	4


	//----- nvinfo : EIATTR_CUDA_API_VERSION
	.align		4
        /*0000*/ 	.byte	0x04, 0x37
        /*0002*/ 	.short	(.L_1355 - .L_1354)
.L_1354:
        /*0004*/ 	.word	0x00000082


	//----- nvinfo : EIATTR_KPARAM_INFO
	.align		4
.L_1355:
        /*0008*/ 	.byte	0x04, 0x17
        /*000a*/ 	.short	(.L_1357 - .L_1356)
.L_1356:
        /*000c*/ 	.word	0x00000000
        /*0010*/ 	.short	0x0000
        /*0012*/ 	.short	0x0000
        /*0014*/ 	.byte	0x00, 0xf0, 0xa1, 0x04


	//----- nvinfo : EIATTR_SPARSE_MMA_MASK
	.align		4
.L_1357:
        /*0018*/ 	.byte	0x03, 0x50
        /*001a*/ 	.short	0x0000


	//----- nvinfo : EIATTR_MAXREG_COUNT
	.align		4
        /*001c*/ 	.byte	0x03, 0x1b
        /*001e*/ 	.short	0x00ff


	//----- nvinfo : EIATTR_NUM_BARRIERS
	.align		4
        /*0020*/ 	.byte	0x02, 0x4c
        /*0022*/ 	.byte	0x01
	.zero		1


	//----- nvinfo : EIATTR_MERCURY_ISA_VERSION
	.align		4
        /*0024*/ 	.byte	0x03, 0x5f
        /*0026*/ 	.short	0x0101


	//----- nvinfo : EIATTR_COOP_GROUP_MASK_REGIDS
	.align		4
        /*0028*/ 	.byte	0x04, 0x29
        /*002a*/ 	.short	(.L_1359 - .L_1358)


	//   ....[0]....
.L_1358:
        /*002c*/ 	.word	0xffffffff


	//   ....[1]....
        /*0030*/ 	.word	0xffffffff


	//   ....[2]....
        /*0034*/ 	.word	0xffffffff


	//   ....[3]....
        /*0038*/ 	.word	0xffffffff


	//   ....[4]....
        /*003c*/ 	.word	0xffffffff


	//   ....[5]....
        /*0040*/ 	.word	0xffffffff


	//   ....[6]....
        /*0044*/ 	.word	0xffffffff


	//   ....[7]....
        /*0048*/ 	.word	0xffffffff


	//   ....[8]....
        /*004c*/ 	.word	0xffffffff


	//   ....[9]....
        /*0050*/ 	.word	0xffffffff


	//   ....[10]....
        /*0054*/ 	.word	0x050000e8


	//   ....[11]....
        /*0058*/ 	.word	0x050000e8


	//   ....[12]....
        /*005c*/ 	.word	0x050000e8


	//   ....[13]....
        /*0060*/ 	.word	0x050000e8


	//   ....[14]....
        /*0064*/ 	.word	0x050000e8


	//   ....[15]....
        /*0068*/ 	.word	0x050000e8


	//   ....[16]....
        /*006c*/ 	.word	0x050000e8


	//   ....[17]....
        /*0070*/ 	.word	0x050000e8


	//   ....[18]....
        /*0074*/ 	.word	0x050000e8


	//   ....[19]....
        /*0078*/ 	.word	0x050000e8


	//----- nvinfo : EIATTR_COOP_GROUP_INSTR_OFFSETS
	.align		4
.L_1359:
        /*007c*/ 	.byte	0x04, 0x28
        /*007e*/ 	.short	(.L_1361 - .L_1360)


	//   ....[0]....
.L_1360:
        /*0080*/ 	.word	0x00002ca0


	//   ....[1]....
        /*0084*/ 	.word	0x00002cb0


	//   ....[2]....
        /*0088*/ 	.word	0x00002ce0


	//   ....[3]....
        /*008c*/ 	.word	0x00002cf0


	//   ....[4]....
        /*0090*/ 	.word	0x00002d20


	//   ....[5]....
        /*0094*/ 	.word	0x00002d30


	//   ....[6]....
        /*0098*/ 	.word	0x00002d60


	//   ....[7]....
        /*009c*/ 	.word	0x00002d70


	//   ....[8]....
        /*00a0*/ 	.word	0x00002da0


	//   ....[9]....
        /*00a4*/ 	.word	0x00002db0


	//   ....[10]....
        /*00a8*/ 	.word	0x0000a380


	//   ....[11]....
        /*00ac*/ 	.word	0x0000a420


	//   ....[12]....
        /*00b0*/ 	.word	0x0000a480


	//   ....[13]....
        /*00b4*/ 	.word	0x0000a4e0


	//   ....[14]....
        /*00b8*/ 	.word	0x0000a550


	//   ....[15]....
        /*00bc*/ 	.word	0x0000a5b0


	//   ....[16]....
        /*00c0*/ 	.word	0x0000a620


	//   ....[17]....
        /*00c4*/ 	.word	0x0000a680


	//   ....[18]....
        /*00c8*/ 	.word	0x0000a6f0


	//   ....[19]....
        /*00cc*/ 	.word	0x0000a750


	//----- nvinfo : EIATTR_VRC_CTA_INIT_COUNT
	.align		4
.L_1361:
        /*00d0*/ 	.byte	0x02, 0x4a
	.zero		1
	.zero		1


	//----- nvinfo : EIATTR_EXIT_INSTR_OFFSETS
	.align		4
        /*00d4*/ 	.byte	0x04, 0x1c
        /*00d6*/ 	.short	(.L_1363 - .L_1362)


	//   ....[0]....
.L_1362:
        /*00d8*/ 	.word	0x0000a2f0


	//   ....[1]....
        /*00dc*/ 	.word	0x0000a320


	//----- nvinfo : EIATTR_MAX_THREADS
	.align		4
.L_1363:
        /*00e0*/ 	.byte	0x04, 0x05
        /*00e2*/ 	.short	(.L_1365 - .L_1364)
.L_1364:
        /*00e4*/ 	.word	0x00000080
        /*00e8*/ 	.word	0x00000001
        /*00ec*/ 	.word	0x00000001


	//----- nvinfo : EIATTR_CRS_STACK_SIZE
	.align		4
.L_1365:
        /*00f0*/ 	.byte	0x04, 0x1e
        /*00f2*/ 	.short	(.L_1367 - .L_1366)
.L_1366:
        /*00f4*/ 	.word	0x00000000


	//----- nvinfo : EIATTR_CBANK_PARAM_SIZE
	.align		4
.L_1367:
        /*00f8*/ 	.byte	0x03, 0x19
        /*00fa*/ 	.short	0x0128


	//----- nvinfo : EIATTR_PARAM_CBANK
	.align		4
        /*00fc*/ 	.byte	0x04, 0x0a
        /*00fe*/ 	.short	(.L_1369 - .L_1368)
	.align		4
.L_1368:
        /*0100*/ 	.word	index@(.nv.constant0._ZN10layer_norm13ln_bwd_kernelINS_13Kernel_traitsI13__nv_bfloat16S2_S2_S2_fjLj1280ELj1ELj4ELj1ELj16ENS_18Kernel_traits_baseILj1280ES2_S2_S2_S2_fjLj128EEEEELb1ELb0ELb0ELb0EEEvNS_9BwdParamsE)
        /*0104*/ 	.short	0x0380
        /*0106*/ 	.short	0x0128


	//----- nvinfo : EIATTR_SW_WAR
	.align		4
.L_1369:
        /*0108*/ 	.byte	0x04, 0x36
        /*010a*/ 	.short	(.L_1371 - .L_1370)
.L_1370:
        /*010c*/ 	.word	0x00000008
.L_1371:


//--------------------- .nv.info._ZN10layer_norm13ln_bwd_kernelINS_13Kernel_traitsI13__nv_bfloat16S2_S2_S2_fjLj1280ELj1ELj4ELj1ELj16ENS_18Kernel_traits_baseILj1280ES2_S2_S2_S2_fjLj128EEEEELb1ELb0ELb0ELb1EEEvNS_9BwdParamsE --------------------------
	.section	.nv.info._ZN10layer_norm13ln_bwd_kernelINS_13Kernel_traitsI13__nv_bfloat16S2_S2_S2_fjLj1280ELj1ELj4ELj1ELj16ENS_18Kernel_traits_baseILj1280ES2_S2_S2_S2_fjLj128EEEEELb1ELb0ELb0ELb1EEEvNS_9BwdParamsE,"",@"SHT_CUDA_INFO"
	.sectionflags	@""
	.align	4


	//----- nvinfo : EIATTR_CUDA_API_VERSION
	.align		4
        /*0000*/ 	.byte	0x04, 0x37
        /*0002*/ 	.short	(.L_1373 - .L_1372)
.L_1372:
        /*0004*/ 	.word	0x00000082


	//----- nvinfo : EIATTR_KPARAM_INFO
	.align		4
.L_1373:
        /*0008*/ 	.byte	0x04, 0x17
        /*000a*/ 	.short	(.L_1375 - .L_1374)
.L_1374:
        /*000c*/ 	.word	0x00000000
        /*0010*/ 	.short	0x0000
        /*0012*/ 	.short	0x0000
        /*0014*/ 	.byte	0x00, 0xf0, 0xa1, 0x04


	//----- nvinfo : EIATTR_SPARSE_MMA_MASK
	.align		4
.L_1375:
        /*0018*/ 	.byte	0x03, 0x50
        /*001a*/ 	.short	0x0000


	//----- nvinfo : EIATTR_MAXREG_COUNT
	.align		4
        /*001c*/ 	.byte	0x03, 0x1b
        /*001e*/ 	.short	0x00ff


	//----- nvinfo : EIATTR_NUM_BARRIERS
	.align		4
        /*0020*/ 	.byte	0x02, 0x4c
        /*0022*/ 	.byte	0x01
	.zero		1


	//----- nvinfo : EIATTR_ANNOTATIONS
	.align		4
        /*0024*/ 	.byte	0x04, 0x55
        /*0026*/ 	.short	(.L_1377 - .L_1376)


	//   ....[0]....
.L_1376:
        /* <DEDUP_REMOVED lines=139> */


	//----- nvinfo : EIATTR_MERCURY_ISA_VERSION
	.align		4
.L_1377:
        /*08c0*/ 	.byte	0x03, 0x5f
        /*08c2*/ 	.short	0x0101


	//----- nvinfo : EIATTR_COOP_GROUP_MASK_REGIDS
	.align		4
        /*08c4*/ 	.byte	0x04, 0x29
        /*08c6*/ 	.short	(.L_1379 - .L_1378)


	//   ....[0]....
.L_1378:
        /*08c8*/ 	.word	0xffffffff


	//   ....[1]....
        /*08cc*/ 	.word	0xffffffff


	//   ....[2]....
        /*08d0*/ 	.word	0xffffffff


	//   ....[3]....
        /*08d4*/ 	.word	0xffffffff


	//   ....[4]....
        /*08d8*/ 	.word	0xffffffff


	//   ....[5]....
        /*08dc*/ 	.word	0xffffffff


	//   ....[6]....
        /*08e0*/ 	.word	0xffffffff


	//   ....[7]....
        /*08e4*/ 	.word	0xffffffff


	//   ....[8]....
        /*08e8*/ 	.word	0xffffffff


	//   ....[9]....
        /*08ec*/ 	.word	0xffffffff


	//   ....[10]....
        /*08f0*/ 	.word	0x050000be


	//   ....[11]....
        /*08f4*/ 	.word	0x050000be


	//   ....[12]....
        /*08f8*/ 	.word	0x050000be


	//   ....[13]....
        /*08fc*/ 	.word	0x050000be


	//   ....[14]....
        /*0900*/ 	.word	0x050000be


	//   ....[15]....
        /*0904*/ 	.word	0x050000be


	//   ....[16]....
        /*0908*/ 	.word	0x050000be


	//   ....[17]....
        /*090c*/ 	.word	0x050000be


	//   ....[18]....
        /*0910*/ 	.word	0x050000be


	//   ....[19]....
        /*0914*/ 	.word	0x050000be


	//----- nvinfo : EIATTR_COOP_GROUP_INSTR_OFFSETS
	.align		4
.L_1379:
        /*0918*/ 	.byte	0x04, 0x28
        /*091a*/ 	.short	(.L_1381 - .L_1380)


	//   ....[0]....
.L_1380:
        /*091c*/ 	.word	0x00004d00


	//   ....[1]....
        /*0920*/ 	.word	0x00004d10


	//   ....[2]....
        /*0924*/ 	.word	0x00004d90


	//   ....[3]....
        /*0928*/ 	.word	0x00004da0


	//   ....[4]....
        /*092c*/ 	.word	0x00004e20


	//   ....[5]....
        /*0930*/ 	.word	0x00004e30


	//   ....[6]....
        /*0934*/ 	.word	0x00004f20


	//   ....[7]....
        /*0938*/ 	.word	0x00004f30


	//   ....[8]....
        /*093c*/ 	.word	0x00005130


	//   ....[9]....
        /*0940*/ 	.word	0x00005140


	//   ....[10]....
        /*0944*/ 	.word	0x0000c090


	//   ....[11]....
        /*0948*/ 	.word	0x0000c140


	//   ....[12]....
        /*094c*/ 	.word	0x0000c230


	//   ....[13]....
        /*0950*/ 	.word	0x0000c320


	//   ....[14]....
        /*0954*/ 	.word	0x0000c410


	//   ....[15]....
        /*0958*/ 	.word	0x0000c500


	//   ....[16]....
        /*095c*/ 	.word	0x0000c5f0


	//   ....[17]....
        /*0960*/ 	.word	0x0000c6e0


	//   ....[18]....
        /*0964*/ 	.word	0x0000c770


	//   ....[19]....
        /*0968*/ 	.word	0x0000c7d0


	//----- nvinfo : EIATTR_VRC_CTA_INIT_COUNT
	.align		4
.L_1381:
        /*096c*/ 	.byte	0x02, 0x4a
	.zero		1
	.zero		1


	//----- nvinfo : EIATTR_EXIT_INSTR_OFFSETS
	.align		4
        /*0970*/ 	.byte	0x04, 0x1c
        /*0972*/ 	.short	(.L_1383 - .L_1382)


	//   ....[0]....
.L_1382:
        /*0974*/ 	.word	0x0000c030


	//----- nvinfo : EIATTR_MAX_THREADS
	.align		4
.L_1383:
        /*0978*/ 	.byte	0x04, 0x05
        /*097a*/ 	.short	(.L_1385 - .L_1384)
.L_1384:
        /*097c*/ 	.word	0x00000080
        /*0980*/ 	.word	0x00000001
        /*0984*/ 	.word	0x00000001


	//----- nvinfo : EIATTR_CRS_STACK_SIZE
	.align		4
.L_1385:
        /*0988*/ 	.byte	0x04, 0x1e
        /*098a*/ 	.short	(.L_1387 - .L_1386)
.L_1386:
        /*098c*/ 	.word	0x00000000


	//----- nvinfo : EIATTR_CBANK_PARAM_SIZE
	.align		4
.L_1387:
        /*0990*/ 	.byte	0x03, 0x19
        /*0992*/ 	.short	0x0128


	//----- nvinfo : EIATTR_PARAM_CBANK
	.align		4
        /*0994*/ 	.byte	0x04, 0x0a
        /*0996*/ 	.short	(.L_1389 - .L_1388)
	.align		4
.L_1388:
        /*0998*/ 	.word	index@(.nv.constant0._ZN10layer_norm13ln_bwd_kernelINS_13Kernel_traitsI13__nv_bfloat16S2_S2_S2_fjLj1280ELj1ELj4ELj1ELj16ENS_18Kernel_traits_baseILj1280ES2_S2_S2_S2_fjLj128EEEEELb1ELb0ELb0ELb1EEEvNS_9BwdParamsE)
        /*099c*/ 	.short	0x0380
        /*099e*/ 	.short	0x0128


	//----- nvinfo : EIATTR_SW_WAR
	.align		4
.L_1389:
        /*09a0*/ 	.byte	0x04, 0x36
        /*09a2*/ 	.short	(.L_1391 - .L_1390)
.L_1390:
        /*09a4*/ 	.word	0x00000008
.L_1391:


//--------------------- .nv.info._ZN10layer_norm22ln_bwd_finalize_kernelINS_22Kernel_traits_finalizeILj1280E13__nv_bfloat16S2_S2_S2_fjLb0ELj1024ELj4ENS_18Kernel_traits_baseILj1280ES2_S2_S2_S2_fjLj1024EEEEELb0ELb0EEEvNS_9BwdParamsE --------------------------
	.section	.nv.info._ZN10layer_norm22ln_bwd_finalize_kernelINS_22Kernel_traits_finalizeILj1280E13__nv_bfloat16S2_S2_S2_fjLb0ELj1024ELj4ENS_18Kernel_traits_baseILj1280ES2_S2_S2_S2_fjLj1024EEEEELb0ELb0EEEvNS_9BwdParamsE,"",@"SHT_CUDA_INFO"
	.sectionflags	@""
	.align	4


	//----- nvinfo : EIATTR_CUDA_API_VERSION
	.align		4
        /*0000*/ 	.byte	0x04, 0x37
        /*0002*/ 	.short	(.L_1393 - .L_1392)
.L_1392:
        /*0004*/ 	.word	0x00000082


	//----- nvinfo : EIATTR_KPARAM_INFO
	.align		4
.L_1393:
        /*0008*/ 	.byte	0x04, 0x17
        /*000a*/ 	.short	(.L_1395 - .L_1394)
.L_1394:
        /*000c*/ 	.word	0x00000000
        /*0010*/ 	.short	0x0000
        /*0012*/ 	.short	0x0000
        /*0014*/ 	.byte	0x00, 0xf0, 0xa1, 0x04


	//----- nvinfo : EIATTR_SPARSE_MMA_MASK
	.align		4
.L_1395:
        /*0018*/ 	.byte	0x03, 0x50
        /*001a*/ 	.short	0x0000


	//----- nvinfo : EIATTR_MAXREG_COUNT
	.align		4
        /*001c*/ 	.byte	0x03, 0x1b
        /*001e*/ 	.short	0x0040


	//----- nvinfo : EIATTR_NUM_BARRIERS
	.align		4
        /*0020*/ 	.byte	0x02, 0x4c
        /*0022*/ 	.byte	0x01
	.zero		1


	//----- nvinfo : EIATTR_MERCURY_ISA_VERSION
	.align		4
        /*0024*/ 	.byte	0x03, 0x5f
        /*0026*/ 	.short	0x0101


	//----- nvinfo : EIATTR_COOP_GROUP_MASK_REGIDS
	.align		4
        /*0028*/ 	.byte	0x04, 0x29
        /*002a*/ 	.short	(.L_1397 - .L_1396)


	//   ....[0]....
.L_1396:
        /*002c*/ 	.word	0xffffffff


	//   ....[1]....
        /*0030*/ 	.word	0xffffffff


	//   ....[2]....
        /*0034*/ 	.word	0xffffffff


	//   ....[3]....
        /*0038*/ 	.word	0xffffffff


	//   ....[4]....
        /*003c*/ 	.word	0xffffffff


	//   ....[5]....
        /*0040*/ 	.word	0xffffffff


	//   ....[6]....
        /*0044*/ 	.word	0xffffffff


	//   ....[7]....
        /*0048*/ 	.word	0xffffffff


	//   ....[8]....
        /*004c*/ 	.word	0xffffffff


	//   ....[9]....
        /*0050*/ 	.word	0xffffffff


	//----- nvinfo : EIATTR_COOP_GROUP_INSTR_OFFSETS
	.align		4
.L_1397:
        /*0054*/ 	.byte	0x04, 0x28
        /*0056*/ 	.short	(.L_1399 - .L_1398)


	//   ....[0]....
.L_1398:
        /*0058*/ 	.word	0x00001540


	//   ....[1]....
        /*005c*/ 	.word	0x00001550


	//   ....[2]....
        /*0060*/ 	.word	0x00001580


	//   ....[3]....
        /*0064*/ 	.word	0x00001590


	//   ....[4]....
        /*0068*/ 	.word	0x000015c0


	//   ....[5]....
        /*006c*/ 	.word	0x000015d0


	//   ....[6]....
        /*0070*/ 	.word	0x00001610


	//   ....[7]....
        /*0074*/ 	.word	0x00001630


	//   ....[8]....
        /*0078*/ 	.word	0x00001680


	//   ....[9]....
        /*007c*/ 	.word	0x00001690


	//----- nvinfo : EIATTR_VRC_CTA_INIT_COUNT
	.align		4
.L_1399:
        /*0080*/ 	.byte	0x02, 0x4a
	.zero		1
	.zero		1


	//----- nvinfo : EIATTR_EXIT_INSTR_OFFSETS
	.align		4
        /*0084*/ 	.byte	0x04, 0x1c
        /*0086*/ 	.short	(.L_1401 - .L_1400)


	//   ....[0]....
.L_1400:
        /*0088*/ 	.word	0x00000060


	//   ....[1]....
        /*008c*/ 	.word	0x000016f0


	//   ....[2]....
        /*0090*/ 	.word	0x00001720


	//   ....[3]....
        /*0094*/ 	.word	0x000017e0


	//----- nvinfo : EIATTR_MAX_THREADS
	.align		4
.L_1401:
        /*0098*/ 	.byte	0x04, 0x05
        /*009a*/ 	.short	(.L_1403 - .L_1402)
.L_1402:
        /*009c*/ 	.word	0x00000400
        /*00a0*/ 	.word	0x00000001
        /*00a4*/ 	.word	0x00000001


	//----- nvinfo : EIATTR_CRS_STACK_SIZE
	.align		4
.L_1403:
        /*00a8*/ 	.byte	0x04, 0x1e
        /*00aa*/ 	.short	(.L_1405 - .L_1404)
.L_1404:
        /*00ac*/ 	.word	0x00000000


	//----- nvinfo : EIATTR_CBANK_PARAM_SIZE
	.align		4
.L_1405:
        /*00b0*/ 	.byte	0x03, 0x19
        /*00b2*/ 	.short	0x0128


	//----- nvinfo : EIATTR_PARAM_CBANK
	.align		4
        /*00b4*/ 	.byte	0x04, 0x0a
        /*00b6*/ 	.short	(.L_1407 - .L_1406)
	.align		4
.L_1406:
        /*00b8*/ 	.word	index@(.nv.constant0._ZN10layer_norm22ln_bwd_finalize_kernelINS_22Kernel_traits_finalizeILj1280E13__nv_bfloat16S2_S2_S2_fjLb0ELj1024ELj4ENS_18Kernel_traits_baseILj1280ES2_S2_S2_S2_fjLj1024EEEEELb0ELb0EEEvNS_9BwdParamsE)
        /*00bc*/ 	.short	0x0380
        /*00be*/ 	.short	0x0128


	//----- nvinfo : EIATTR_SW_WAR
	.align		4
.L_1407:
        /*00c0*/ 	.byte	0x04, 0x36
        /*00c2*/ 	.short	(.L_1409 - .L_1408)
.L_1408:
        /*00c4*/ 	.word	0x00000008
.L_1409:


//--------------------- .nv.info._ZN10layer_norm13ln_bwd_kernelINS_13Kernel_traitsI13__nv_bfloat16S2_S2_S2_fjLj1280ELj1ELj4ELj1ELj16ENS_18Kernel_traits_baseILj1280ES2_S2_S2_S2_fjLj128EEEEELb1ELb0ELb1ELb0EEEvNS_9BwdParamsE --------------------------
	.section	.nv.info._ZN10layer_norm13ln_bwd_kernelINS_13Kernel_traitsI13__nv_bfloat16S2_S2_S2_fjLj1280ELj1ELj4ELj1ELj16ENS_18Kernel_traits_baseILj1280ES2_S2_S2_S2_fjLj128EEEEELb1ELb0ELb1ELb0EEEvNS_9BwdParamsE,"",@"SHT_CUDA_INFO"
	.sectionflags	@""
	.align	4


	//----- nvinfo : EIATTR_CUDA_API_VERSION
	.align		4
        /*0000*/ 	.byte	0x04, 0x37
        /*0002*/ 	.short	(.L_1411 - .L_1410)
.L_1410:
        /*0004*/ 	.word	0x00000082


	//----- nvinfo : EIATTR_KPARAM_INFO
	.align		4
.L_1411:
        /*0008*/ 	.byte	0x04, 0x17
        /*000a*/ 	.short	(.L_1413 - .L_1412)
.L_1412:
        /*000c*/ 	.word	0x00000000
        /*0010*/ 	.short	0x0000
        /*0012*/ 	.short	0x0000
        /*0014*/ 	.byte	0x00, 0xf0, 0xa1, 0x04


	//----- nvinfo : EIATTR_SPARSE_MMA_MASK
	.align		4
.L_1413:
        /*0018*/ 	.byte	0x03, 0x50
        /*001a*/ 	.short	0x0000


	//----- nvinfo : EIATTR_MAXREG_COUNT
	.align		4
        /*001c*/ 	.byte	0x03, 0x1b
        /*001e*/ 	.short	0x00ff


	//----- nvinfo : EIATTR_NUM_BARRIERS
	.align		4
        /*0020*/ 	.byte	0x02, 0x4c
        /*0022*/ 	.byte	0x01
	.zero		1


	//----- nvinfo : EIATTR_MERCURY_ISA_VERSION
	.align		4
        /*0024*/ 	.byte	0x03, 0x5f
        /*0026*/ 	.short	0x0101


	//----- nvinfo : EIATTR_COOP_GROUP_MASK_REGIDS
	.align		4
        /*0028*/ 	.byte	0x04, 0x29
        /*002a*/ 	.short	(.L_1415 - .L_1414)


	//   ....[0]....
.L_1414:
        /*002c*/ 	.word	0xffffffff


	//   ....[1]....
        /*0030*/ 	.word	0xffffffff


	//   ....[2]....
        /*0034*/ 	.word	0xffffffff


	//   ....[3]....
        /*0038*/ 	.word	0xffffffff


	//   ....[4]....
        /*003c*/ 	.word	0xffffffff


	//   ....[5]....
        /*0040*/ 	.word	0xffffffff


	//   ....[6]....
        /*0044*/ 	.word	0xffffffff


	//   ....[7]....
        /*0048*/ 	.word	0xffffffff


	//   ....[8]....
        /*004c*/ 	.word	0xffffffff


	//   ....[9]....
        /*0050*/ 	.word	0xffffffff


	//   ....[10]....
        /*0054*/ 	.word	0x050000eb


	//   ....[11]....
        /*0058*/ 	.word	0x050000eb


	//   ....[12]....
        /*005c*/ 	.word	0x050000eb


	//   ....[13]....
        /*0060*/ 	.word	0x050000eb


	//   ....[14]....
        /*0064*/ 	.word	0x050000eb


	//   ....[15]....
        /*0068*/ 	.word	0x050000eb


	//   ....[16]....
        /*006c*/ 	.word	0x050000eb


	//   ....[17]....
        /*0070*/ 	.word	0x050000eb


	//   ....[18]....
        /*0074*/ 	.word	0x050000eb


	//   ....[19]....
        /*0078*/ 	.word	0x050000eb


	//----- nvinfo : EIATTR_COOP_GROUP_INSTR_OFFSETS
	.align		4
.L_1415:
        /*007c*/ 	.byte	0x04, 0x28
        /*007e*/ 	.short	(.L_1417 - .L_1416)


	//   ....[0]....
.L_1416:
        /*0080*/ 	.word	0x00003350


	//   ....[1]....
        /*0084*/ 	.word	0x00003360


	//   ....[2]....
        /*0088*/ 	.word	0x00003390


	//   ....[3]....
        /*008c*/ 	.word	0x000033a0


	//   ....[4]....
        /*0090*/ 	.word	0x000033d0


	//   ....[5]....
        /*0094*/ 	.word	0x000033e0


	//   ....[6]....
        /*0098*/ 	.word	0x00003410


	//   ....[7]....
        /*009c*/ 	.word	0x00003420


	//   ....[8]....
        /*00a0*/ 	.word	0x00003450


	//   ....[9]....
        /*00a4*/ 	.word	0x00003460


	//   ....[10]....
        /*00a8*/ 	.word	0x0000ce10


	//   ....[11]....
        /*00ac*/ 	.word	0x0000cea0


	//   ....[12]....
        /*00b0*/ 	.word	0x0000cf10


	//   ....[13]....
        /*00b4*/ 	.word	0x0000cf70


	//   ....[14]....
        /*00b8*/ 	.word	0x0000cfe0


	//   ....[15]....
        /*00bc*/ 	.word	0x0000d040


	//   ....[16]....
        /*00c0*/ 	.word	0x0000d0b0


	//   ....[17]....
        /*00c4*/ 	.word	0x0000d110


	//   ....[18]....
        /*00c8*/ 	.word	0x0000d180


	//   ....[19]....
        /*00cc*/ 	.word	0x0000d1e0


	//----- nvinfo : EIATTR_VRC_CTA_INIT_COUNT
	.align		4
.L_1417:
        /*00d0*/ 	.byte	0x02, 0x4a
	.zero		1
	.zero		1


	//----- nvinfo : EIATTR_EXIT_INSTR_OFFSETS
	.align		4
        /*00d4*/ 	.byte	0x04, 0x1c
        /*00d6*/ 	.short	(.L_1419 - .L_1418)


	//   ....[0]....
.L_1418:
        /*00d8*/ 	.word	0x0000cd70


	//   ....[1]....
        /*00dc*/ 	.word	0x0000cda0


	//----- nvinfo : EIATTR_MAX_THREADS
	.align		4
.L_1419:
        /*00e0*/ 	.byte	0x04, 0x05
        /*00e2*/ 	.short	(.L_1421 - .L_1420)
.L_1420:
        /*00e4*/ 	.word	0x00000080
        /*00e8*/ 	.word	0x00000001
        /*00ec*/ 	.word	0x00000001


	//----- nvinfo : EIATTR_CRS_STACK_SIZE
	.align		4
.L_1421:
        /*00f0*/ 	.byte	0x04, 0x1e
        /*00f2*/ 	.short	(.L_1423 - .L_1422)
.L_1422:
        /*00f4*/ 	.word	0x00000000


	//----- nvinfo : EIATTR_CBANK_PARAM_SIZE
	.align		4
.L_1423:
        /*00f8*/ 	.byte	0x03, 0x19
        /*00fa*/ 	.short	0x0128


	//----- nvinfo : EIATTR_PARAM_CBANK
	.align		4
        /*00fc*/ 	.byte	0x04, 0x0a
        /*00fe*/ 	.short	(.L_1425 - .L_1424)
	.align		4
.L_1424:
        /*0100*/ 	.word	index@(.nv.constant0._ZN10layer_norm13ln_bwd_kernelINS_13Kernel_traitsI13__nv_bfloat16S2_S2_S2_fjLj1280ELj1ELj4ELj1ELj16ENS_18Kernel_traits_baseILj1280ES2_S2_S2_S2_fjLj128EEEEELb1ELb0ELb1ELb0EEEvNS_9BwdParamsE)
        /*0104*/ 	.short	0x0380
        /*0106*/ 	.short	0x0128


	//----- nvinfo : EIATTR_SW_WAR
	.align		4
.L_1425:
        /*0108*/ 	.byte	0x04, 0x36
        /*010a*/ 	.short	(.L_1427 - .L_1426)
.L_1426:
        /*010c*/ 	.word	0x00000008
.L_1427:


//--------------------- .nv.info._ZN10layer_norm22ln_bwd_finalize_kernelINS_22Kernel_traits_finalizeILj1280E13__nv_bfloat16S2_S2_S2_fjLb0ELj1024ELj4ENS_18Kernel_traits_baseILj1280ES2_S2_S2_S2_fjLj1024EEEEELb0ELb1EEEvNS_9BwdParamsE --------------------------
	.section	.nv.info._ZN10layer_norm22ln_bwd_finalize_kernelINS_22Kernel_traits_finalizeILj1280E13__nv_bfloat16S2_S2_S2_fjLb0ELj1024ELj4ENS_18Kernel_traits_baseILj1280ES2_S2_S2_S2_fjLj1024EEEEELb0ELb1EEEvNS_9BwdParamsE,"",@"SHT_CUDA_INFO"
	.sectionflags	@""
	.align	4


	//----- nvinfo : EIATTR_CUDA_API_VERSION
	.align		4
        /*0000*/ 	.byte	0x04, 0x37
        /*0002*/ 	.short	(.L_1429 - .L_1428)
.L_1428:
        /*0004*/ 	.word	0x00000082


	//----- nvinfo : EIATTR_KPARAM_INFO
	.align		4
.L_1429:
        /*0008*/ 	.byte	0x04, 0x17
        /*000a*/ 	.short	(.L_1431 - .L_1430)
.L_1430:
        /*000c*/ 	.word	0x00000000
        /*0010*/ 	.short	0x0000
        /*0012*/ 	.short	0x0000
        /*0014*/ 	.byte	0x00, 0xf0, 0xa1, 0x04


	//----- nvinfo : EIATTR_SPARSE_MMA_MASK
	.align		4
.L_1431:
        /*0018*/ 	.byte	0x03, 0x50
        /*001a*/ 	.short	0x0000


	//----- nvinfo : EIATTR_MAXREG_COUNT
	.align		4
        /*001c*/ 	.byte	0x03, 0x1b
        /*001e*/ 	.short	0x0040


	//----- nvinfo : EIATTR_NUM_BARRIERS
	.align		4
        /*0020*/ 	.byte	0x02, 0x4c
        /*0022*/ 	.byte	0x01
	.zero		1


	//----- nvinfo : EIATTR_MERCURY_ISA_VERSION
	.align		4
        /*0024*/ 	.byte	0x03, 0x5f
        /*0026*/ 	.short	0x0101


	//----- nvinfo : EIATTR_COOP_GROUP_MASK_REGIDS
	.align		4
        /*0028*/ 	.byte	0x04, 0x29
        /*002a*/ 	.short	(.L_1433 - .L_1432)


	//   ....[0]....
.L_1432:
        /*002c*/ 	.word	0xffffffff


	//   ....[1]....
        /*0030*/ 	.word	0xffffffff


	//   ....[2]....
        /*0034*/ 	.word	0xffffffff


	//   ....[3]....
        /*0038*/ 	.word	0xffffffff


	//   ....[4]....
        /*003c*/ 	.word	0xffffffff


	//   ....[5]....
        /*0040*/ 	.word	0xffffffff


	//   ....[6]....
        /*0044*/ 	.word	0xffffffff


	//   ....[7]....
        /*0048*/ 	.word	0xffffffff


	//   ....[8]....
        /*004c*/ 	.word	0xffffffff


	//   ....[9]....
        /*0050*/ 	.word	0xffffffff


	//----- nvinfo : EIATTR_COOP_GROUP_INSTR_OFFSETS
	.align		4
.L_1433:
        /*0054*/ 	.byte	0x04, 0x28
        /*0056*/ 	.short	(.L_1435 - .L_1434)


	//   ....[0]....
.L_1434:
        /*0058*/ 	.word	0x00001560


	//   ....[1]....
        /*005c*/ 	.word	0x00001570


	//   ....[2]....
        /*0060*/ 	.word	0x000015a0


	//   ....[3]....
        /*0064*/ 	.word	0x000015b0


	//   ....[4]....
        /*0068*/ 	.word	0x000015e0


	//   ....[5]....
        /*006c*/ 	.word	0x000015f0


	//   ....[6]....
        /*0070*/ 	.word	0x00001620


	//   ....[7]....
        /*0074*/ 	.word	0x00001640


	//   ....[8]....
        /*0078*/ 	.word	0x00001670


	//   ....[9]....
        /*007c*/ 	.word	0x00001680


	//----- nvinfo : EIATTR_VRC_CTA_INIT_COUNT
	.align		4
.L_1435:
        /*0080*/ 	.byte	0x02, 0x4a
	.zero		1
	.zero		1


	//----- nvinfo : EIATTR_EXIT_INSTR_OFFSETS
	.align		4
        /*0084*/ 	.byte	0x04, 0x1c
        /*0086*/ 	.short	(.L_1437 - .L_1436)


	//   ....[0]....
.L_1436:
        /*0088*/ 	.word	0x00000060


	//   ....[1]....
        /*008c*/ 	.word	0x000016e0


	//   ....[2]....
        /*0090*/ 	.word	0x000017d0


	//----- nvinfo : EIATTR_MAX_THREADS
	.align		4
.L_1437:
        /*0094*/ 	.byte	0x04, 0x05
        /*0096*/ 	.short	(.L_1439 - .L_1438)
.L_1438:
        /*0098*/ 	.word	0x00000400
        /*009c*/ 	.word	0x00000001
        /*00a0*/ 	.word	0x00000001


	//----- nvinfo : EIATTR_CRS_STACK_SIZE
	.align		4
.L_1439:
        /*00a4*/ 	.byte	0x04, 0x1e
        /*00a6*/ 	.short	(.L_1441 - .L_1440)
.L_1440:
        /*00a8*/ 	.word	0x00000000


	//----- nvinfo : EIATTR_CBANK_PARAM_SIZE
	.align		4
.L_1441:
        /*00ac*/ 	.byte	0x03, 0x19
        /*00ae*/ 	.short	0x0128


	//----- nvinfo : EIATTR_PARAM_CBANK
	.align		4
        /*00b0*/ 	.byte	0x04, 0x0a
        /*00b2*/ 	.short	(.L_1443 - .L_1442)
	.align		4
.L_1442:
        /*00b4*/ 	.word	index@(.nv.constant0._ZN10layer_norm22ln_bwd_finalize_kernelINS_22Kernel_traits_finalizeILj1280E13__nv_bfloat16S2_S2_S2_fjLb0ELj1024ELj4ENS_18Kernel_traits_baseILj1280ES2_S2_S2_S2_fjLj1024EEEEELb0ELb1EEEvNS_9BwdParamsE)
        /*00b8*/ 	.short	0x0380
        /*00ba*/ 	.short	0x0128


	//----- nvinfo : EIATTR_SW_WAR
	.align		4
.L_1443:
        /*00bc*/ 	.byte	0x04, 0x36
        /*00be*/ 	.short	(.L_1445 - .L_1444)
.L_1444:
        /*00c0*/ 	.word	0x00000008
.L_1445:


//--------------------- .nv.info._ZN10layer_norm13ln_bwd_kernelINS_13Kernel_traitsI13__nv_bfloat16S2_S2_S2_fjLj1280ELj1ELj4ELj1ELj16ENS_18Kernel_traits_baseILj1280ES2_S2_S2_S2_fjLj128EEEEELb1ELb0ELb1ELb1EEEvNS_9BwdParamsE --------------------------
	.section	.nv.info._ZN10layer_norm13ln_bwd_kernelINS_13Kernel_traitsI13__nv_bfloat16S2_S2_S2_fjLj1280ELj1ELj4ELj1ELj16ENS_18Kernel_traits_baseILj1280ES2_S2_S2_S2_fjLj128EEEEELb1ELb0ELb1ELb1EEEvNS_9BwdParamsE,"",@"SHT_CUDA_INFO"
	.sectionflags	@""
	.align	4


	//----- nvinfo : EIATTR_CUDA_API_VERSION
	.align		4
        /*0000*/ 	.byte	0x04, 0x37
        /*0002*/ 	.short	(.L_1447 - .L_1446)
.L_1446:
        /*0004*/ 	.word	0x00000082


	//----- nvinfo : EIATTR_KPARAM_INFO
	.align		4
.L_1447:
        /*0008*/ 	.byte	0x04, 0x17
        /*000a*/ 	.short	(.L_1449 - .L_1448)
.L_1448:
        /*000c*/ 	.word	0x00000000
        /*0010*/ 	.short	0x0000
        /*0012*/ 	.short	0x0000
        /*0014*/ 	.byte	0x00, 0xf0, 0xa1, 0x04


	//----- nvinfo : EIATTR_SPARSE_MMA_MASK
	.align		4
.L_1449:
        /*0018*/ 	.byte	0x03, 0x50
        /*001a*/ 	.short	0x0000


	//----- nvinfo : EIATTR_MAXREG_COUNT
	.align		4
        /*001c*/ 	.byte	0x03, 0x1b
        /*001e*/ 	.short	0x00ff


	//----- nvinfo : EIATTR_NUM_BARRIERS
	.align		4
        /*0020*/ 	.byte	0x02, 0x4c
        /*0022*/ 	.byte	0x01
	.zero		1


	//----- nvinfo : EIATTR_MERCURY_ISA_VERSION
	.align		4
        /*0024*/ 	.byte	0x03, 0x5f
        /*0026*/ 	.short	0x0101


	//----- nvinfo : EIATTR_COOP_GROUP_MASK_REGIDS
	.align		4
        /*0028*/ 	.byte	0x04, 0x29
        /*002a*/ 	.short	(.L_1451 - .L_1450)


	//   ....[0]....
.L_1450:
        /*002c*/ 	.word	0xffffffff


	//   ....[1]....
        /*0030*/ 	.word	0xffffffff


	//   ....[2]....
        /*0034*/ 	.word	0xffffffff


	//   ....[3]....
        /*0038*/ 	.word	0xffffffff


	//   ....[4]....
        /*003c*/ 	.word	0xffffffff


	//   ....[5]....
        /*0040*/ 	.word	0xffffffff


	//   ....[6]....
        /*0044*/ 	.word	0xffffffff


	//   ....[7]....
        /*0048*/ 	.word	0xffffffff


	//   ....[8]....
        /*004c*/ 	.word	0xffffffff


	//   ....[9]....
        /*0050*/ 	.word	0xffffffff


	//   ....[10]....
        /*0054*/ 	.word	0x050000c2


	//   ....[11]....
        /*0058*/ 	.word	0x050000c2


	//   ....[12]....
        /*005c*/ 	.word	0x050000c2


	//   ....[13]....
        /*0060*/ 	.word	0x050000c2


	//   ....[14]....
        /*0064*/ 	.word	0x050000c2


	//   ....[15]....
        /*0068*/ 	.word	0x050000c2


	//   ....[16]....
        /*006c*/ 	.word	0x050000c2


	//   ....[17]....
        /*0070*/ 	.word	0x050000c2


	//   ....[18]....
        /*0074*/ 	.word	0x050000c2


	//   ....[19]....
        /*0078*/ 	.word	0x050000c2


	//----- nvinfo : EIATTR_COOP_GROUP_INSTR_OFFSETS
	.align		4
.L_1451:
        /*007c*/ 	.byte	0x04, 0x28
        /*007e*/ 	.short	(.L_1453 - .L_1452)


	//   ....[0]....
.L_1452:
        /*0080*/ 	.word	0x00002b90


	//   ....[1]....
        /*0084*/ 	.word	0x00002ba0


	//   ....[2]....
        /*0088*/ 	.word	0x00002bd0


	//   ....[3]....
        /*008c*/ 	.word	0x00002be0


	//   ....[4]....
        /*0090*/ 	.word	0x00002c10


	//   ....[5]....
        /*0094*/ 	.word	0x00002c20


	//   ....[6]....
        /*0098*/ 	.word	0x00002c50


	//   ....[7]....
        /*009c*/ 	.word	0x00002c60


	//   ....[8]....
        /*00a0*/ 	.word	0x00002c90


	//   ....[9]....
        /*00a4*/ 	.word	0x00002ca0


	//   ....[10]....
        /*00a8*/ 	.word	0x0000be50


	//   ....[11]....
        /*00ac*/ 	.word	0x0000bee0


	//   ....[12]....
        /*00b0*/ 	.word	0x0000bf50


	//   ....[13]....
        /*00b4*/ 	.word	0x0000bfb0


	//   ....[14]....
        /*00b8*/ 	.word	0x0000c020


	//   ....[15]....
        /*00bc*/ 	.word	0x0000c080


	//   ....[16]....
        /*00c0*/ 	.word	0x0000c0f0


	//   ....[17]....
        /*00c4*/ 	.word	0x0000c150


	//   ....[18]....
        /*00c8*/ 	.word	0x0000c1c0


	//   ....[19]....
        /*00cc*/ 	.word	0x0000c220


	//----- nvinfo : EIATTR_VRC_CTA_INIT_COUNT
	.align		4
.L_1453:
        /*00d0*/ 	.byte	0x02, 0x4a
	.zero		1
	.zero		1


	//----- nvinfo : EIATTR_EXIT_INSTR_OFFSETS
	.align		4
        /*00d4*/ 	.byte	0x04, 0x1c
        /*00d6*/ 	.short	(.L_1455 - .L_1454)


	//   ....[0]....
.L_1454:
        /*00d8*/ 	.word	0x0000bde0


	//----- nvinfo : EIATTR_MAX_THREADS
	.align		4
.L_1455:
        /*00dc*/ 	.byte	0x04, 0x05
        /*00de*/ 	.short	(.L_1457 - .L_1456)
.L_1456:
        /*00e0*/ 	.word	0x00000080
        /*00e4*/ 	.word	0x00000001
        /*00e8*/ 	.word	0x00000001


	//----- nvinfo : EIATTR_CRS_STACK_SIZE
	.align		4
.L_1457:
        /*00ec*/ 	.byte	0x04, 0x1e
        /*00ee*/ 	.short	(.L_1459 - .L_1458)
.L_1458:
        /*00f0*/ 	.word	0x00000000


	//----- nvinfo : EIATTR_CBANK_PARAM_SIZE
	.align		4
.L_1459:
        /*00f4*/ 	.byte	0x03, 0x19
        /*00f6*/ 	.short	0x0128


	//----- nvinfo : EIATTR_PARAM_CBANK
	.align		4
        /*00f8*/ 	.byte	0x04, 0x0a
        /*00fa*/ 	.short	(.L_1461 - .L_1460)
	.align		4
.L_1460:
        /*00fc*/ 	.word	index@(.nv.constant0._ZN10layer_norm13ln_bwd_kernelINS_13Kernel_traitsI13__nv_bfloat16S2_S2_S2_fjLj1280ELj1ELj4ELj1ELj16ENS_18Kernel_traits_baseILj1280ES2_S2_S2_S2_fjLj128EEEEELb1ELb0ELb1ELb1EEEvNS_9BwdParamsE)
        /*0100*/ 	.short	0x0380
        /*0102*/ 	.short	0x0128


	//----- nvinfo : EIATTR_SW_WAR
	.align		4
.L_1461:
        /*0104*/ 	.byte	0x04, 0x36
        /*0106*/ 	.short	(.L_1463 - .L_1462)
.L_1462:
        /*0108*/ 	.word	0x00000008
.L_1463:


//--------------------- .nv.info._ZN10layer_norm13ln_bwd_kernelINS_13Kernel_traitsI13__nv_bfloat16S2_S2_S2_fjLj1280ELj1ELj4ELj1ELj16ENS_18Kernel_traits_baseILj1280ES2_S2_S2_S2_fjLj128EEEEELb1ELb1ELb0ELb0EEEvNS_9BwdParamsE --------------------------
	.section	.nv.info._ZN10layer_norm13ln_bwd_kernelINS_13Kernel_traitsI13__nv_bfloat16S2_S2_S2_fjLj1280ELj1ELj4ELj1ELj16ENS_18Kernel_traits_baseILj1280ES2_S2_S2_S2_fjLj128EEEEELb1ELb1ELb0ELb0EEEvNS_9BwdParamsE,"",@"SHT_CUDA_INFO"
	.sectionflags	@""
	.align	4


	//----- nvinfo : EIATTR_CUDA_API_VERSION
	.align		4
        /*0000*/ 	.byte	0x04, 0x37
        /*0002*/ 	.short	(.L_1465 - .L_1464)
.L_1464:
        /*0004*/ 	.word	0x00000082


	//----- nvinfo : EIATTR_KPARAM_INFO
	.align		4
.L_1465:
        /*0008*/ 	.byte	0x04, 0x17
        /*000a*/ 	.short	(.L_1467 - .L_1466)
.L_1466:
        /*000c*/ 	.word	0x00000000
        /*0010*/ 	.short	0x0000
        /*0012*/ 	.short	0x0000
        /*0014*/ 	.byte	0x00, 0xf0, 0xa1, 0x04


	//----- nvinfo : EIATTR_SPARSE_MMA_MASK
	.align		4
.L_1467:
        /*0018*/ 	.byte	0x03, 0x50
        /*001a*/ 	.short	0x0000


	//----- nvinfo : EIATTR_MAXREG_COUNT
	.align		4
        /*001c*/ 	.byte	0x03, 0x1b
        /*001e*/ 	.short	0x00ff


	//----- nvinfo : EIATTR_NUM_BARRIERS
	.align		4
        /*0020*/ 	.byte	0x02, 0x4c
        /*0022*/ 	.byte	0x01
	.zero		1


	//----- nvinfo : EIATTR_ANNOTATIONS
	.align		4
        /*0024*/ 	.byte	0x04, 0x55
        /*0026*/ 	.short	(.L_1469 - .L_1468)


	//   ....[0]....
.L_1468:
        /* <DEDUP_REMOVED lines=149> */


	//----- nvinfo : EIATTR_MERCURY_ISA_VERSION
	.align		4
.L_1469:
        /*0960*/ 	.byte	0x03, 0x5f
        /*0962*/ 	.short	0x0101


	//----- nvinfo : EIATTR_COOP_GROUP_MASK_REGIDS
	.align		4
        /*0964*/ 	.byte	0x04, 0x29
        /*0966*/ 	.short	(.L_1471 - .L_1470)


	//   ....[0]....
.L_1470:
        /*0968*/ 	.word	0xffffffff


	//   ....[1]....
        /*096c*/ 	.word	0xffffffff


	//   ....[2]....
        /*0970*/ 	.word	0xffffffff


	//   ....[3]....
        /*0974*/ 	.word	0xffffffff


	//   ....[4]....
        /*0978*/ 	.word	0xffffffff


	//   ....[5]....
        /*097c*/ 	.word	0xffffffff


	//   ....[6]....
        /*0980*/ 	.word	0xffffffff


	//   ....[7]....
        /*0984*/ 	.word	0xffffffff


	//   ....[8]....
        /*0988*/ 	.word	0xffffffff


	//   ....[9]....
        /*098c*/ 	.word	0xffffffff


	//   ....[10]....
        /*0990*/ 	.word	0x05000015


	//   ....[11]....
        /*0994*/ 	.word	0x05000015


	//   ....[12]....
        /*0998*/ 	.word	0x05000015


	//   ....[13]....
        /*099c*/ 	.word	0x05000015


	//   ....[14]....
        /*09a0*/ 	.word	0x05000015


	//   ....[15]....
        /*09a4*/ 	.word	0x05000015


	//   ....[16]....
        /*09a8*/ 	.word	0x05000015


	//   ....[17]....
        /*09ac*/ 	.word	0x05000015


	//   ....[18]....
        /*09b0*/ 	.word	0x05000015


	//   ....[19]....
        /*09b4*/ 	.word	0x05000015


	//----- nvinfo : EIATTR_COOP_GROUP_INSTR_OFFSETS
	.align		4
.L_1471:
        /*09b8*/ 	.byte	0x04, 0x28
        /*09ba*/ 	.short	(.L_1473 - .L_1472)


	//   ....[0]....
.L_1472:
        /*09bc*/ 	.word	0x00003dc0


	//   ....[1]....
        /*09c0*/ 	.word	0x00003de0


	//   ....[2]....
        /*09c4*/ 	.word	0x00003e00


	//   ....[3]....
        /*09c8*/ 	.word	0x00003e20


	//   ....[4]....
        /*09cc*/ 	.word	0x00003e40


	//   ....[5]....
        /*09d0*/ 	.word	0x00003e60


	//   ....[6]....
        /*09d4*/ 	.word	0x00003e80


	//   ....[7]....
        /*09d8*/ 	.word	0x00003ea0


	//   ....[8]....
        /*09dc*/ 	.word	0x00003eb0


	//   ....[9]....
        /*09e0*/ 	.word	0x00003ed0


	//   ....[10]....
        /*09e4*/ 	.word	0x00012400


	//   ....[11]....
        /*09e8*/ 	.word	0x000124a0


	//   ....[12]....
        /*09ec*/ 	.word	0x00012520


	//   ....[13]....
        /*09f0*/ 	.word	0x00012590


	//   ....[14]....
        /*09f4*/ 	.word	0x00012610


	//   ....[15]....
        /*09f8*/ 	.word	0x00012680


	//   ....[16]....
        /*09fc*/ 	.word	0x00012700


	//   ....[17]....
        /*0a00*/ 	.word	0x00012770


	//   ....[18]....
        /*0a04*/ 	.word	0x000127f0


	//   ....[19]....
        /*0a08*/ 	.word	0x00012840


	//----- nvinfo : EIATTR_VRC_CTA_INIT_COUNT
	.align		4
.L_1473:
        /*0a0c*/ 	.byte	0x02, 0x4a
	.zero		1
	.zero		1


	//----- nvinfo : EIATTR_EXIT_INSTR_OFFSETS
	.align		4
        /*0a10*/ 	.byte	0x04, 0x1c
        /*0a12*/ 	.short	(.L_1475 - .L_1474)


	//   ....[0]....
.L_1474:
        /*0a14*/ 	.word	0x00012310


	//   ....[1]....
        /*0a18*/ 	.word	0x00012390


	//----- nvinfo : EIATTR_MAX_THREADS
	.align		4
.L_1475:
        /*0a1c*/ 	.byte	0x04, 0x05
        /*0a1e*/ 	.short	(.L_1477 - .L_1476)
.L_1476:
        /*0a20*/ 	.word	0x00000080
        /*0a24*/ 	.word	0x00000001
        /*0a28*/ 	.word	0x00000001


	//----- nvinfo : EIATTR_CRS_STACK_SIZE
	.align		4
.L_1477:
        /*0a2c*/ 	.byte	0x04, 0x1e
        /*0a2e*/ 	.short	(.L_1479 - .L_1478)
.L_1478:
        /*0a30*/ 	.word	0x00000000


	//----- nvinfo : EIATTR_CBANK_PARAM_SIZE
	.align		4
.L_1479:
        /*0a34*/ 	.byte	0x03, 0x19
        /*0a36*/ 	.short	0x0128


	//----- nvinfo : EIATTR_PARAM_CBANK
	.align		4
        /*0a38*/ 	.byte	0x04, 0x0a
        /*0a3a*/ 	.short	(.L_1481 - .L_1480)
	.align		4
.L_1480:
        /*0a3c*/ 	.word	index@(.nv.constant0._ZN10layer_norm13ln_bwd_kernelINS_13Kernel_traitsI13__nv_bfloat16S2_S2_S2_fjLj1280ELj1ELj4ELj1ELj16ENS_18Kernel_traits_baseILj1280ES2_S2_S2_S2_fjLj128EEEEELb1ELb1ELb0ELb0EEEvNS_9BwdParamsE)
        /*0a40*/ 	.short	0x0380
        /*0a42*/ 	.short	0x0128


	//----- nvinfo : EIATTR_SW_WAR
	.align		4
.L_1481:
        /*0a44*/ 	.byte	0x04, 0x36
        /*0a46*/ 	.short	(.L_1483 - .L_1482)
.L_1482:
        /*0a48*/ 	.word	0x00000008
.L_1483:


//--------------------- .nv.info._ZN10layer_norm13ln_bwd_kernelINS_13Kernel_traitsI13__nv_bfloat16S2_S2_S2_fjLj1280ELj1ELj4ELj1ELj16ENS_18Kernel_traits_baseILj1280ES2_S2_S2_S2_fjLj128EEEEELb1ELb1ELb0ELb1EEEvNS_9BwdParamsE --------------------------
	.section	.nv.info._ZN10layer_norm13ln_bwd_kernelINS_13Kernel_traitsI13__nv_bfloat16S2_S2_S2_fjLj1280ELj1ELj4ELj1ELj16ENS_18Kernel_traits_baseILj1280ES2_S2_S2_S2_fjLj128EEEEELb1ELb1ELb0ELb1EEEvNS_9BwdParamsE,"",@"SHT_CUDA_INFO"
	.sectionflags	@""
	.align	4


	//----- nvinfo : EIATTR_CUDA_API_VERSION
	.align		4
        /*0000*/ 	.byte	0x04, 0x37
        /*0002*/ 	.short	(.L_1485 - .L_1484)
.L_1484:
        /*0004*/ 	.word	0x00000082


	//----- nvinfo : EIATTR_KPARAM_INFO
	.align		4
.L_1485:
        /*0008*/ 	.byte	0x04, 0x17
        /*000a*/ 	.short	(.L_1487 - .L_1486)
.L_1486:
        /*000c*/ 	.word	0x00000000
        /*0010*/ 	.short	0x0000
        /*0012*/ 	.short	0x0000
        /*0014*/ 	.byte	0x00, 0xf0, 0xa1, 0x04


	//----- nvinfo : EIATTR_SPARSE_MMA_MASK
	.align		4
.L_1487:
        /*0018*/ 	.byte	0x03, 0x50
        /*001a*/ 	.short	0x0000


	//----- nvinfo : EIATTR_MAXREG_COUNT
	.align		4
        /*001c*/ 	.byte	0x03, 0x1b
        /*001e*/ 	.short	0x00ff


	//----- nvinfo : EIATTR_NUM_BARRIERS
	.align		4
        /*0020*/ 	.byte	0x02, 0x4c
        /*0022*/ 	.byte	0x01
	.zero		1


	//----- nvinfo : EIATTR_ANNOTATIONS
	.align		4
        /*0024*/ 	.byte	0x04, 0x55
        /*0026*/ 	.short	(.L_1489 - .L_1488)


	//   ....[0]....
.L_1488:
        /* <DEDUP_REMOVED lines=324> */


	//----- nvinfo : EIATTR_MERCURY_ISA_VERSION
	.align		4
.L_1489:
        /*1458*/ 	.byte	0x03, 0x5f
        /*145a*/ 	.short	0x0101


	//----- nvinfo : EIATTR_COOP_GROUP_MASK_REGIDS
	.align		4
        /*145c*/ 	.byte	0x04, 0x29
        /*145e*/ 	.short	(.L_1491 - .L_1490)


	//   ....[0]....
.L_1490:
        /*1460*/ 	.word	0xffffffff


	//   ....[1]....
        /*1464*/ 	.word	0xffffffff


	//   ....[2]....
        /*1468*/ 	.word	0xffffffff


	//   ....[3]....
        /*146c*/ 	.word	0xffffffff


	//   ....[4]....
        /*1470*/ 	.word	0xffffffff


	//   ....[5]....
        /*1474*/ 	.word	0xffffffff


	//   ....[6]....
        /*1478*/ 	.word	0xffffffff


	//   ....[7]....
        /*147c*/ 	.word	0xffffffff


	//   ....[8]....
        /*1480*/ 	.word	0xffffffff


	//   ....[9]....
        /*1484*/ 	.word	0xffffffff


	//   ....[10]....
        /*1488*/ 	.word	0x050000bf


	//   ....[11]....
        /*148c*/ 	.word	0x050000bf


	//   ....[12]....
        /*1490*/ 	.word	0x050000bf


	//   ....[13]....
        /*1494*/ 	.word	0x050000bf


	//   ....[14]....
        /*1498*/ 	.word	0x050000bf


	//   ....[15]....
        /*149c*/ 	.word	0x050000bf


	//   ....[16]....
        /*14a0*/ 	.word	0x050000bf


	//   ....[17]....
        /*14a4*/ 	.word	0x050000bf


	//   ....[18]....
        /*14a8*/ 	.word	0x050000bf


	//   ....[19]....
        /*14ac*/ 	.word	0x050000bf


	//----- nvinfo : EIATTR_COOP_GROUP_INSTR_OFFSETS
	.align		4
.L_1491:
        /*14b0*/ 	.byte	0x04, 0x28
        /*14b2*/ 	.short	(.L_1493 - .L_1492)


	//   ....[0]....
.L_1492:
        /*14b4*/ 	.word	0x000059e0


	//   ....[1]....
        /*14b8*/ 	.word	0x00005a00


	//   ....[2]....
        /*14bc*/ 	.word	0x00005a20


	//   ....[3]....
        /*14c0*/ 	.word	0x00005a40


	//   ....[4]....
        /*14c4*/ 	.word	0x00005a60


	//   ....[5]....
        /*14c8*/ 	.word	0x00005a80


	//   ....[6]....
        /*14cc*/ 	.word	0x00005aa0


	//   ....[7]....
        /*14d0*/ 	.word	0x00005ac0


	//   ....[8]....
        /*14d4*/ 	.word	0x000060a0


	//   ....[9]....
        /*14d8*/ 	.word	0x000060b0


	//   ....[10]....
        /*14dc*/ 	.word	0x000118d0


	//   ....[11]....
        /*14e0*/ 	.word	0x00011960


	//   ....[12]....
        /*14e4*/ 	.word	0x000119d0


	//   ....[13]....
        /*14e8*/ 	.word	0x00011a30


	//   ....[14]....
        /*14ec*/ 	.word	0x00011aa0


	//   ....[15]....
        /*14f0*/ 	.word	0x00011b00


	//   ....[16]....
        /*14f4*/ 	.word	0x00011b70


	//   ....[17]....
        /*14f8*/ 	.word	0x00011bd0


	//   ....[18]....
        /*14fc*/ 	.word	0x00011ff0


	//   ....[19]....
        /*1500*/ 	.word	0x00012230


	//----- nvinfo : EIATTR_VRC_CTA_INIT_COUNT
	.align		4
.L_1493:
        /*1504*/ 	.byte	0x02, 0x4a
	.zero		1
	.zero		1


	//----- nvinfo : EIATTR_EXIT_INSTR_OFFSETS
	.align		4
        /*1508*/ 	.byte	0x04, 0x1c
        /*150a*/ 	.short	(.L_1495 - .L_1494)


	//   ....[0]....
.L_1494:
        /*150c*/ 	.word	0x00011860


	//----- nvinfo : EIATTR_MAX_THREADS
	.align		4
.L_1495:
        /*1510*/ 	.byte	0x04, 0x05
        /*1512*/ 	.short	(.L_1497 - .L_1496)
.L_1496:
        /*1514*/ 	.word	0x00000080
        /*1518*/ 	.word	0x00000001
        /*151c*/ 	.word	0x00000001


	//----- nvinfo : EIATTR_CRS_STACK_SIZE
	.align		4
.L_1497:
        /*1520*/ 	.byte	0x04, 0x1e
        /*1522*/ 	.short	(.L_1499 - .L_1498)
.L_1498:
        /*1524*/ 	.word	0x00000000


	//----- nvinfo : EIATTR_CBANK_PARAM_SIZE
	.align		4
.L_1499:
        /*1528*/ 	.byte	0x03, 0x19
        /*152a*/ 	.short	0x0128


	//----- nvinfo : EIATTR_PARAM_CBANK
	.align		4
        /*152c*/ 	.byte	0x04, 0x0a
        /*152e*/ 	.short	(.L_1501 - .L_1500)
	.align		4
.L_1500:
        /*1530*/ 	.word	index@(.nv.constant0._ZN10layer_norm13ln_bwd_kernelINS_13Kernel_traitsI13__nv_bfloat16S2_S2_S2_fjLj1280ELj1ELj4ELj1ELj16ENS_18Kernel_traits_baseILj1280ES2_S2_S2_S2_fjLj128EEEEELb1ELb1ELb0ELb1EEEvNS_9BwdParamsE)
        /*1534*/ 	.short	0x0380
        /*1536*/ 	.short	0x0128


	//----- nvinfo : EIATTR_SW_WAR
	.align		4
.L_1501:
        /*1538*/ 	.byte	0x04, 0x36
        /*153a*/ 	.short	(.L_1503 - .L_1502)
.L_1502:
        /*153c*/ 	.word	0x00000008
.L_1503:


//--------------------- .nv.info._ZN10layer_norm22ln_bwd_finalize_kernelINS_22Kernel_traits_finalizeILj1280E13__nv_bfloat16S2_S2_S2_fjLb1ELj1024ELj4ENS_18Kernel_traits_baseILj1280ES2_S2_S2_S2_fjLj1024EEEEELb1ELb0EEEvNS_9BwdParamsE --------------------------
	.section	.nv.info._ZN10layer_norm22ln_bwd_finalize_kernelINS_22Kernel_traits_finalizeILj1280E13__nv_bfloat16S2_S2_S2_fjLb1ELj1024ELj4ENS_18Kernel_traits_baseILj1280ES2_S2_S2_S2_fjLj1024EEEEELb1ELb0EEEvNS_9BwdParamsE,"",@"SHT_CUDA_INFO"
	.sectionflags	@""
	.align	4


	//----- nvinfo : EIATTR_CUDA_API_VERSION
	.align		4
        /*0000*/ 	.byte	0x04, 0x37
        /*0002*/ 	.short	(.L_1505 - .L_1504)
.L_1504:
        /*0004*/ 	.word	0x00000082


	//----- nvinfo : EIATTR_KPARAM_INFO
	.align		4
.L_1505:
        /*0008*/ 	.byte	0x04, 0x17
        /*000a*/ 	.short	(.L_1507 - .L_1506)
.L_1506:
        /*000c*/ 	.word	0x00000000
        /*0010*/ 	.short	0x0000
        /*0012*/ 	.short	0x0000
        /*0014*/ 	.byte	0x00, 0xf0, 0xa1, 0x04


	//----- nvinfo : EIATTR_SPARSE_MMA_MASK
	.align		4
.L_1507:
        /*0018*/ 	.byte	0x03, 0x50
        /*001a*/ 	.short	0x0000


	//----- nvinfo : EIATTR_MAXREG_COUNT
	.align		4
        /*001c*/ 	.byte	0x03, 0x1b
        /*001e*/ 	.short	0x0040


	//----- nvinfo : EIATTR_NUM_BARRIERS
	.align		4
        /*0020*/ 	.byte	0x02, 0x4c
        /*0022*/ 	.byte	0x01
	.zero		1


	//----- nvinfo : EIATTR_MERCURY_ISA_VERSION
	.align		4
        /*0024*/ 	.byte	0x03, 0x5f
        /*0026*/ 	.short	0x0101


	//----- nvinfo : EIATTR_COOP_GROUP_MASK_REGIDS
	.align		4
        /*0028*/ 	.byte	0x04, 0x29
        /*002a*/ 	.short	(.L_1509 - .L_1508)


	//   ....[0]....
.L_1508:
        /*002c*/ 	.word	0xffffffff


	//   ....[1]....
        /*0030*/ 	.word	0xffffffff


	//   ....[2]....
        /*0034*/ 	.word	0xffffffff


	//   ....[3]....
        /*0038*/ 	.word	0xffffffff


	//   ....[4]....
        /*003c*/ 	.word	0xffffffff


	//   ....[5]....
        /*0040*/ 	.word	0xffffffff


	//   ....[6]....
        /*0044*/ 	.word	0xffffffff


	//   ....[7]....
        /*0048*/ 	.word	0xffffffff


	//   ....[8]....
        /*004c*/ 	.word	0xffffffff


	//   ....[9]....
        /*0050*/ 	.word	0xffffffff


	//   ....[10]....
        /*0054*/ 	.word	0xffffffff


	//   ....[11]....
        /*0058*/ 	.word	0xffffffff


	//   ....[12]....
        /*005c*/ 	.word	0xffffffff


	//   ....[13]....
        /*0060*/ 	.word	0xffffffff


	//   ....[14]....
        /*0064*/ 	.word	0xffffffff


	//----- nvinfo : EIATTR_COOP_GROUP_INSTR_OFFSETS
	.align		4
.L_1509:
        /*0068*/ 	.byte	0x04, 0x28
        /*006a*/ 	.short	(.L_1511 - .L_1510)


	//   ....[0]....
.L_1510:
        /*006c*/ 	.word	0x00001030


	//   ....[1]....
        /*0070*/ 	.word	0x00001040


	//   ....[2]....
        /*0074*/ 	.word	0x00001050


	//   ....[3]....
        /*0078*/ 	.word	0x00001080


	//   ....[4]....
        /*007c*/ 	.word	0x000010a0


	//   ....[5]....
        /*0080*/ 	.word	0x000010b0


	//   ....[6]....
        /*0084*/ 	.word	0x000010f0


	//   ....[7]....
        /*0088*/ 	.word	0x00001100


	//   ....[8]....
        /*008c*/ 	.word	0x00001110


	//   ....[9]....
        /*0090*/ 	.word	0x00001140


	//   ....[10]....
        /*0094*/ 	.word	0x00001170


	//   ....[11]....
        /*0098*/ 	.word	0x00001190


	//   ....[12]....
        /*009c*/ 	.word	0x000011c0


	//   ....[13]....
        /*00a0*/ 	.word	0x000011f0


	//   ....[14]....
        /*00a4*/ 	.word	0x00001220


	//----- nvinfo : EIATTR_VRC_CTA_INIT_COUNT
	.align		4
.L_1511:
        /*00a8*/ 	.byte	0x02, 0x4a
	.zero		1
	.zero		1


	//----- nvinfo : EIATTR_EXIT_INSTR_OFFSETS
	.align		4
        /*00ac*/ 	.byte	0x04, 0x1c
        /*00ae*/ 	.short	(.L_1513 - .L_1512)


	//   ....[0]....
.L_1512:
        /*00b0*/ 	.word	0x00000060


	//   ....[1]....
        /*00b4*/ 	.word	0x000012a0


	//   ....[2]....
        /*00b8*/ 	.word	0x000012d0


	//   ....[3]....
        /*00bc*/ 	.word	0x000013e0


	//----- nvinfo : EIATTR_MAX_THREADS
	.align		4
.L_1513:
        /*00c0*/ 	.byte	0x04, 0x05
        /*00c2*/ 	.short	(.L_1515 - .L_1514)
.L_1514:
        /*00c4*/ 	.word	0x00000400
        /*00c8*/ 	.word	0x00000001
        /*00cc*/ 	.word	0x00000001


	//----- nvinfo : EIATTR_CRS_STACK_SIZE
	.align		4
.L_1515:
        /*00d0*/ 	.byte	0x04, 0x1e
        /*00d2*/ 	.short	(.L_1517 - .L_1516)
.L_1516:
        /*00d4*/ 	.word	0x00000000


	//----- nvinfo : EIATTR_CBANK_PARAM_SIZE
	.align		4
.L_1517:
        /*00d8*/ 	.byte	0x03, 0x19
        /*00da*/ 	.short	0x0128


	//----- nvinfo : EIATTR_PARAM_CBANK
	.align		4
        /*00dc*/ 	.byte	0x04, 0x0a
        /*00de*/ 	.short	(.L_1519 - .L_1518)
	.align		4
.L_1518:
        /*00e0*/ 	.word	index@(.nv.constant0._ZN10layer_norm22ln_bwd_finalize_kernelINS_22Kernel_traits_finalizeILj1280E13__nv_bfloat16S2_S2_S2_fjLb1ELj1024ELj4ENS_18Kernel_traits_baseILj1280ES2_S2_S2_S2_fjLj1024EEEEELb1ELb0EEEvNS_9BwdParamsE)
        /*00e4*/ 	.short	0x0380
        /*00e6*/ 	.short	0x0128


	//----- nvinfo : EIATTR_SW_WAR
	.align		4
.L_1519:
        /*00e8*/ 	.byte	0x04, 0x36
        /*00ea*/ 	.short	(.L_1521 - .L_1520)
.L_1520:
        /*00ec*/ 	.word	0x00000008
.L_1521:


//--------------------- .nv.info._ZN10layer_norm13ln_bwd_kernelINS_13Kernel_traitsI13__nv_bfloat16S2_S2_S2_fjLj1280ELj1ELj4ELj1ELj16ENS_18Kernel_traits_baseILj1280ES2_S2_S2_S2_fjLj128EEEEELb1ELb1ELb1ELb0EEEvNS_9BwdParamsE --------------------------
	.section	.nv.info._ZN10layer_norm13ln_bwd_kernelINS_13Kernel_traitsI13__nv_bfloat16S2_S2_S2_fjLj1280ELj1ELj4ELj1ELj16ENS_18Kernel_traits_baseILj1280ES2_S2_S2_S2_fjLj128EEEEELb1ELb1ELb1ELb0EEEvNS_9BwdParamsE,"",@"SHT_CUDA_INFO"
	.sectionflags	@""
	.align	4


	//----- nvinfo : EIATTR_CUDA_API_VERSION
	.align		4
        /*0000*/ 	.byte	0x04, 0x37
        /*0002*/ 	.short	(.L_1523 - .L_1522)
.L_1522:
        /*0004*/ 	.word	0x00000082


	//----- nvinfo : EIATTR_KPARAM_INFO
	.align		4
.L_1523:
        /*0008*/ 	.byte	0x04, 0x17
        /*000a*/ 	.short	(.L_1525 - .L_1524)
.L_1524:
        /*000c*/ 	.word	0x00000000
        /*0010*/ 	.short	0x0000
        /*0012*/ 	.short	0x0000
        /*0014*/ 	.byte	0x00, 0xf0, 0xa1, 0x04


	//----- nvinfo : EIATTR_SPARSE_MMA_MASK
	.align		4
.L_1525:
        /*0018*/ 	.byte	0x03, 0x50
        /*001a*/ 	.short	0x0000


	//----- nvinfo : EIATTR_MAXREG_COUNT
	.align		4
        /*001c*/ 	.byte	0x03, 0x1b
        /*001e*/ 	.short	0x00ff


	//----- nvinfo : EIATTR_NUM_BARRIERS
	.align		4
        /*0020*/ 	.byte	0x02, 0x4c
        /*0022*/ 	.byte	0x01
	.zero		1


	//----- nvinfo : EIATTR_ANNOTATIONS
	.align		4
        /*0024*/ 	.byte	0x04, 0x55
        /*0026*/ 	.short	(.L_1527 - .L_1526)


	//   ....[0]....
.L_1526:
        /* <DEDUP_REMOVED lines=170> */


	//----- nvinfo : EIATTR_MERCURY_ISA_VERSION
	.align		4
.L_1527:
        /*0ab8*/ 	.byte	0x03, 0x5f
        /*0aba*/ 	.short	0x0101


	//----- nvinfo : EIATTR_COOP_GROUP_MASK_REGIDS
	.align		4
        /*0abc*/ 	.byte	0x04, 0x29
        /*0abe*/ 	.short	(.L_1529 - .L_1528)


	//   ....[0]....
.L_1528:
        /*0ac0*/ 	.word	0xffffffff


	//   ....[1]....
        /*0ac4*/ 	.word	0xffffffff


	//   ....[2]....
        /*0ac8*/ 	.word	0xffffffff


	//   ....[3]....
        /*0acc*/ 	.word	0xffffffff


	//   ....[4]....
        /*0ad0*/ 	.word	0xffffffff


	//   ....[5]....
        /*0ad4*/ 	.word	0xffffffff


	//   ....[6]....
        /*0ad8*/ 	.word	0xffffffff


	//   ....[7]....
        /*0adc*/ 	.word	0xffffffff


	//   ....[8]....
        /*0ae0*/ 	.word	0xffffffff


	//   ....[9]....
        /*0ae4*/ 	.word	0xffffffff


	//   ....[10]....
        /*0ae8*/ 	.word	0x0500000b


	//   ....[11]....
        /*0aec*/ 	.word	0x0500000b


	//   ....[12]....
        /*0af0*/ 	.word	0x0500000b


	//   ....[13]....
        /*0af4*/ 	.word	0x0500000b


	//   ....[14]....
        /*0af8*/ 	.word	0x0500000b


	//   ....[15]....
        /*0afc*/ 	.word	0x0500000b


	//   ....[16]....
        /*0b00*/ 	.word	0x0500000b


	//   ....[17]....
        /*0b04*/ 	.word	0x0500000b


	//   ....[18]....
        /*0b08*/ 	.word	0x0500000b


	//   ....[19]....
        /*0b0c*/ 	.word	0x0500000b


	//----- nvinfo : EIATTR_COOP_GROUP_INSTR_OFFSETS
	.align		4
.L_1529:
        /*0b10*/ 	.byte	0x04, 0x28
        /*0b12*/ 	.short	(.L_1531 - .L_1530)


	//   ....[0]....
.L_1530:
        /*0b14*/ 	.word	0x000041f0


	//   ....[1]....
        /*0b18*/ 	.word	0x00004210


	//   ....[2]....
        /*0b1c*/ 	.word	0x00004230


	//   ....[3]....
        /*0b20*/ 	.word	0x00004250


	//   ....[4]....
        /*0b24*/ 	.word	0x00004270


	//   ....[5]....
        /*0b28*/ 	.word	0x00004290


	//   ....[6]....
        /*0b2c*/ 	.word	0x000042b0


	//   ....[7]....
        /*0b30*/ 	.word	0x000042d0


	//   ....[8]....
        /*0b34*/ 	.word	0x000042e0


	//   ....[9]....
        /*0b38*/ 	.word	0x00004300


	//   ....[10]....
        /*0b3c*/ 	.word	0x00016a40


	//   ....[11]....
        /*0b40*/ 	.word	0x00016ae0


	//   ....[12]....
        /*0b44*/ 	.word	0x00016b60


	//   ....[13]....
        /*0b48*/ 	.word	0x00016bd0


	//   ....[14]....
        /*0b4c*/ 	.word	0x00016c50


	//   ....[15]....
        /*0b50*/ 	.word	0x00016cc0


	//   ....[16]....
        /*0b54*/ 	.word	0x00016d40


	//   ....[17]....
        /*0b58*/ 	.word	0x00016db0


	//   ....[18]....
        /*0b5c*/ 	.word	0x00016e30


	//   ....[19]....
        /*0b60*/ 	.word	0x00016e80


	//----- nvinfo : EIATTR_VRC_CTA_INIT_COUNT
	.align		4
.L_1531:
        /*0b64*/ 	.byte	0x02, 0x4a
	.zero		1
	.zero		1


	//----- nvinfo : EIATTR_EXIT_INSTR_OFFSETS
	.align		4
        /*0b68*/ 	.byte	0x04, 0x1c
        /*0b6a*/ 	.short	(.L_1533 - .L_1532)


	//   ....[0]....
.L_1532:
        /*0b6c*/ 	.word	0x00016950


	//   ....[1]....
        /*0b70*/ 	.word	0x000169d0


	//----- nvinfo : EIATTR_MAX_THREADS
	.align		4
.L_1533:
        /*0b74*/ 	.byte	0x04, 0x05
        /*0b76*/ 	.short	(.L_1535 - .L_1534)
.L_1534:
        /*0b78*/ 	.word	0x00000080
        /*0b7c*/ 	.word	0x00000001
        /*0b80*/ 	.word	0x00000001


	//----- nvinfo : EIATTR_CRS_STACK_SIZE
	.align		4
.L_1535:
        /*0b84*/ 	.byte	0x04, 0x1e
        /*0b86*/ 	.short	(.L_1537 - .L_1536)
.L_1536:
        /*0b88*/ 	.word	0x00000000


	//----- nvinfo : EIATTR_CBANK_PARAM_SIZE
	.align		4
.L_1537:
        /*0b8c*/ 	.byte	0x03, 0x19
        /*0b8e*/ 	.short	0x0128


	//----- nvinfo : EIATTR_PARAM_CBANK
	.align		4
        /*0b90*/ 	.byte	0x04, 0x0a
        /*0b92*/ 	.short	(.L_1539 - .L_1538)
	.align		4
.L_1538:
        /*0b94*/ 	.word	index@(.nv.constant0._ZN10layer_norm13ln_bwd_kernelINS_13Kernel_traitsI13__nv_bfloat16S2_S2_S2_fjLj1280ELj1ELj4ELj1ELj16ENS_18Kernel_traits_baseILj1280ES2_S2_S2_S2_fjLj128EEEEELb1ELb1ELb1ELb0EEEvNS_9BwdParamsE)
        /*0b98*/ 	.short	0x0380
        /*0b9a*/ 	.short	0x0128


	//----- nvinfo : EIATTR_SW_WAR
	.align		4
.L_1539:
        /*0b9c*/ 	.byte	0x04, 0x36
        /*0b9e*/ 	.short	(.L_1541 - .L_1540)
.L_1540:
        /*0ba0*/ 	.word	0x00000008
.L_1541:


//--------------------- .nv.info._ZN10layer_norm22ln_bwd_finalize_kernelINS_22Kernel_traits_finalizeILj1280E13__nv_bfloat16S2_S2_S2_fjLb1ELj1024ELj4ENS_18Kernel_traits_baseILj1280ES2_S2_S2_S2_fjLj1024EEEEELb1ELb1EEEvNS_9BwdParamsE --------------------------
	.section	.nv.info._ZN10layer_norm22ln_bwd_finalize_kernelINS_22Kernel_traits_finalizeILj1280E13__nv_bfloat16S2_S2_S2_fjLb1ELj1024ELj4ENS_18Kernel_traits_baseILj1280ES2_S2_S2_S2_fjLj1024EEEEELb1ELb1EEEvNS_9BwdParamsE,"",@"SHT_CUDA_INFO"
	.sectionflags	@""
	.align	4


	//----- nvinfo : EIATTR_CUDA_API_VERSION
	.align		4
        /*0000*/ 	.byte	0x04, 0x37
        /*0002*/ 	.short	(.L_1543 - .L_1542)
.L_1542:
        /*0004*/ 	.word	0x00000082


	//----- nvinfo : EIATTR_KPARAM_INFO
	.align		4
.L_1543:
        /*0008*/ 	.byte	0x04, 0x17
        /*000a*/ 	.short	(.L_1545 - .L_1544)
.L_1544:
        /*000c*/ 	.word	0x00000000
        /*0010*/ 	.short	0x0000
        /*0012*/ 	.short	0x0000
        /*0014*/ 	.byte	0x00, 0xf0, 0xa1, 0x04


	//----- nvinfo : EIATTR_SPARSE_MMA_MASK
	.align		4
.L_1545:
        /*0018*/ 	.byte	0x03, 0x50
        /*001a*/ 	.short	0x0000


	//----- nvinfo : EIATTR_MAXREG_COUNT
	.align		4
        /*001c*/ 	.byte	0x03, 0x1b
        /*001e*/ 	.short	0x0040


	//----- nvinfo : EIATTR_NUM_BARRIERS
	.align		4
        /*0020*/ 	.byte	0x02, 0x4c
        /*0022*/ 	.byte	0x01
	.zero		1


	//----- nvinfo : EIATTR_MERCURY_ISA_VERSION
	.align		4
        /*0024*/ 	.byte	0x03, 0x5f
        /*0026*/ 	.short	0x0101


	//----- nvinfo : EIATTR_COOP_GROUP_MASK_REGIDS
	.align		4
        /*0028*/ 	.byte	0x04, 0x29
        /*002a*/ 	.short	(.L_1547 - .L_1546)


	//   ....[0]....
.L_1546:
        /*002c*/ 	.word	0xffffffff


	//   ....[1]....
        /*0030*/ 	.word	0xffffffff


	//   ....[2]....
        /*0034*/ 	.word	0xffffffff


	//   ....[3]....
        /*0038*/ 	.word	0xffffffff


	//   ....[4]....
        /*003c*/ 	.word	0xffffffff


	//   ....[5]....
        /*0040*/ 	.word	0xffffffff


	//   ....[6]....
        /*0044*/ 	.word	0xffffffff


	//   ....[7]....
        /*0048*/ 	.word	0xffffffff


	//   ....[8]....
        /*004c*/ 	.word	0xffffffff


	//   ....[9]....
        /*0050*/ 	.word	0xffffffff


	//   ....[10]....
        /*0054*/ 	.word	0xffffffff


	//   ....[11]....
        /*0058*/ 	.word	0xffffffff


	//   ....[12]....
        /*005c*/ 	.word	0xffffffff


	//   ....[13]....
        /*0060*/ 	.word	0xffffffff


	//   ....[14]....
        /*0064*/ 	.word	0xffffffff


	//----- nvinfo : EIATTR_COOP_GROUP_INSTR_OFFSETS
	.align		4
.L_1547:
        /*0068*/ 	.byte	0x04, 0x28
        /*006a*/ 	.short	(.L_1549 - .L_1548)


	//   ....[0]....
.L_1548:
        /*006c*/ 	.word	0x00001060


	//   ....[1]....
        /*0070*/ 	.word	0x00001070


	//   ....[2]....
        /*0074*/ 	.word	0x00001080


	//   ....[3]....
        /*0078*/ 	.word	0x000010b0


	//   ....[4]....
        /*007c*/ 	.word	0x000010d0


	//   ....[5]....
        /*0080*/ 	.word	0x000010e0


	//   ....[6]....
        /*0084*/ 	.word	0x00001120


	//   ....[7]....
        /*0088*/ 	.word	0x00001140


	//   ....[8]....
        /*008c*/ 	.word	0x00001150


	//   ....[9]....
        /*0090*/ 	.word	0x00001180


	//   ....[10]....
        /*0094*/ 	.word	0x000011a0


	//   ....[11]....
        /*0098*/ 	.word	0x000011b0


	//   ....[12]....
        /*009c*/ 	.word	0x000011f0


	//   ....[13]....
        /*00a0*/ 	.word	0x00001200


	//   ....[14]....
        /*00a4*/ 	.word	0x00001210


	//----- nvinfo : EIATTR_VRC_CTA_INIT_COUNT
	.align		4
.L_1549:
        /*00a8*/ 	.byte	0x02, 0x4a
	.zero		1
	.zero		1


	//----- nvinfo : EIATTR_EXIT_INSTR_OFFSETS
	.align		4
        /*00ac*/ 	.byte	0x04, 0x1c
        /*00ae*/ 	.short	(.L_1551 - .L_1550)


	//   ....[0]....
.L_1550:
        /*00b0*/ 	.word	0x00000060


	//   ....[1]....
        /*00b4*/ 	.word	0x00001290


	//   ....[2]....
        /*00b8*/ 	.word	0x000013d0


	//----- nvinfo : EIATTR_MAX_THREADS
	.align		4
.L_1551:
        /*00bc*/ 	.byte	0x04, 0x05
        /*00be*/ 	.short	(.L_1553 - .L_1552)
.L_1552:
        /*00c0*/ 	.word	0x00000400
        /*00c4*/ 	.word	0x00000001
        /*00c8*/ 	.word	0x00000001


	//----- nvinfo : EIATTR_CRS_STACK_SIZE
	.align		4
.L_1553:
        /*00cc*/ 	.byte	0x04, 0x1e
        /*00ce*/ 	.short	(.L_1555 - .L_1554)
.L_1554:
        /*00d0*/ 	.word	0x00000000


	//----- nvinfo : EIATTR_CBANK_PARAM_SIZE
	.align		4
.L_1555:
        /*00d4*/ 	.byte	0x03, 0x19
        /*00d6*/ 	.short	0x0128


	//----- nvinfo : EIATTR_PARAM_CBANK
	.align		4
        /*00d8*/ 	.byte	0x04, 0x0a
        /*00da*/ 	.short	(.L_1557 - .L_1556)
	.align		4
.L_1556:
        /*00dc*/ 	.word	index@(.nv.constant0._ZN10layer_norm22ln_bwd_finalize_kernelINS_22Kernel_traits_finalizeILj1280E13__nv_bfloat16S2_S2_S2_fjLb1ELj1024ELj4ENS_18Kernel_traits_baseILj1280ES2_S2_S2_S2_fjLj1024EEEEELb1ELb1EEEvNS_9BwdParamsE)
        /*00e0*/ 	.short	0x0380
        /*00e2*/ 	.short	0x0128


	//----- nvinfo : EIATTR_SW_WAR
	.align		4
.L_1557:
        /*00e4*/ 	.byte	0x04, 0x36
        /*00e6*/ 	.short	(.L_1559 - .L_1558)
.L_1558:
        /*00e8*/ 	.word	0x00000008
.L_1559:


//--------------------- .nv.info._ZN10layer_norm13ln_bwd_kernelINS_13Kernel_traitsI13__nv_bfloat16S2_S2_S2_fjLj1280ELj1ELj4ELj1ELj16ENS_18Kernel_traits_baseILj1280ES2_S2_S2_S2_fjLj128EEEEELb1ELb1ELb1ELb1EEEvNS_9BwdParamsE --------------------------
	.section	.nv.info._ZN10layer_norm13ln_bwd_kernelINS_13Kernel_traitsI13__nv_bfloat16S2_S2_S2_fjLj1280ELj1ELj4ELj1ELj16ENS_18Kernel_traits_baseILj1280ES2_S2_S2_S2_fjLj128EEEEELb1ELb1ELb1ELb1EEEvNS_9BwdParamsE,"",@"SHT_CUDA_INFO"
	.sectionflags	@""
	.align	4


	//----- nvinfo : EIATTR_CUDA_API_VERSION
	.align		4
        /*0000*/ 	.byte	0x04, 0x37
        /*0002*/ 	.short	(.L_1561 - .L_1560)
.L_1560:
        /*0004*/ 	.word	0x00000082


	//----- nvinfo : EIATTR_KPARAM_INFO
	.align		4
.L_1561:
        /*0008*/ 	.byte	0x04, 0x17
        /*000a*/ 	.short	(.L_1563 - .L_1562)
.L_1562:
        /*000c*/ 	.word	0x00000000
        /*0010*/ 	.short	0x0000
        /*0012*/ 	.short	0x0000
        /*0014*/ 	.byte	0x00, 0xf0, 0xa1, 0x04


	//----- nvinfo : EIATTR_SPARSE_MMA_MASK
	.align		4
.L_1563:
        /*0018*/ 	.byte	0x03, 0x50
        /*001a*/ 	.short	0x0000


	//----- nvinfo : EIATTR_MAXREG_COUNT
	.align		4
        /*001c*/ 	.byte	0x03, 0x1b
        /*001e*/ 	.short	0x00ff


	//----- nvinfo : EIATTR_NUM_BARRIERS
	.align		4
        /*0020*/ 	.byte	0x02, 0x4c
        /*0022*/ 	.byte	0x01
	.zero		1


	//----- nvinfo : EIATTR_ANNOTATIONS
	.align		4
        /*0024*/ 	.byte	0x04, 0x55
        /*0026*/ 	.short	(.L_1565 - .L_1564)


	//   ....[0]....
.L_1564:
        /* <DEDUP_REMOVED lines=140> */


	//----- nvinfo : EIATTR_MERCURY_ISA_VERSION
	.align		4
.L_1565:
        /*08d0*/ 	.byte	0x03, 0x5f
        /*08d2*/ 	.short	0x0101


	//----- nvinfo : EIATTR_COOP_GROUP_MASK_REGIDS
	.align		4
        /*08d4*/ 	.byte	0x04, 0x29
        /*08d6*/ 	.short	(.L_1567 - .L_1566)


	//   ....[0]....
.L_1566:
        /*08d8*/ 	.word	0xffffffff


	//   ....[1]....
        /*08dc*/ 	.word	0xffffffff


	//   ....[2]....
        /*08e0*/ 	.word	0xffffffff


	//   ....[3]....
        /*08e4*/ 	.word	0xffffffff


	//   ....[4]....
        /*08e8*/ 	.word	0xffffffff


	//   ....[5]....
        /*08ec*/ 	.word	0xffffffff


	//   ....[6]....
        /*08f0*/ 	.word	0xffffffff


	//   ....[7]....
        /*08f4*/ 	.word	0xffffffff


	//   ....[8]....
        /*08f8*/ 	.word	0xffffffff


	//   ....[9]....
        /*08fc*/ 	.word	0xffffffff


	//   ....[10]....
        /*0900*/ 	.word	0x050000f5


	//   ....[11]....
        /*0904*/ 	.word	0x050000f5


	//   ....[12]....
        /*0908*/ 	.word	0x050000f5


	//   ....[13]....
        /*090c*/ 	.word	0x050000f5


	//   ....[14]....
        /*0910*/ 	.word	0x050000f5


	//   ....[15]....
        /*0914*/ 	.word	0x050000f5


	//   ....[16]....
        /*0918*/ 	.word	0x050000f5


	//   ....[17]....
        /*091c*/ 	.word	0x050000f5


	//   ....[18]....
        /*0920*/ 	.word	0x050000f5


	//   ....[19]....
        /*0924*/ 	.word	0x050000f5


	//----- nvinfo : EIATTR_COOP_GROUP_INSTR_OFFSETS
	.align		4
.L_1567:
        /*0928*/ 	.byte	0x04, 0x28
        /*092a*/ 	.short	(.L_1569 - .L_1568)


	//   ....[0]....
.L_1568:
        /*092c*/ 	.word	0x00003660


	//   ....[1]....
        /*0930*/ 	.word	0x00003680


	//   ....[2]....
        /*0934*/ 	.word	0x000036a0


	//   ....[3]....
        /*0938*/ 	.word	0x000036c0


	//   ....[4]....
        /*093c*/ 	.word	0x000036e0


	//   ....[5]....
        /*0940*/ 	.word	0x00003700


	//   ....[6]....
        /*0944*/ 	.word	0x00003720


	//   ....[7]....
        /*0948*/ 	.word	0x00003730


	//   ....[8]....
        /*094c*/ 	.word	0x00003760


	//   ....[9]....
        /*0950*/ 	.word	0x00003770


	//   ....[10]....
        /*0954*/ 	.word	0x000151a0


	//   ....[11]....
        /*0958*/ 	.word	0x00015240


	//   ....[12]....
        /*095c*/ 	.word	0x000152b0


	//   ....[13]....
        /*0960*/ 	.word	0x00015310


	//   ....[14]....
        /*0964*/ 	.word	0x00015380


	//   ....[15]....
        /*0968*/ 	.word	0x000153e0


	//   ....[16]....
        /*096c*/ 	.word	0x00015450


	//   ....[17]....
        /*0970*/ 	.word	0x000154a0


	//   ....[18]....
        /*0974*/ 	.word	0x00015520


	//   ....[19]....
        /*0978*/ 	.word	0x00015570


	//----- nvinfo : EIATTR_VRC_CTA_INIT_COUNT
	.align		4
.L_1569:
        /*097c*/ 	.byte	0x02, 0x4a
	.zero		1
	.zero		1


	//----- nvinfo : EIATTR_EXIT_INSTR_OFFSETS
	.align		4
        /*0980*/ 	.byte	0x04, 0x1c
        /*0982*/ 	.short	(.L_1571 - .L_1570)


	//   ....[0]....
.L_1570:
        /*0984*/ 	.word	0x00015140


	//----- nvinfo : EIATTR_MAX_THREADS
	.align		4
.L_1571:
        /*0988*/ 	.byte	0x04, 0x05
        /*098a*/ 	.short	(.L_1573 - .L_1572)
.L_1572:
        /*098c*/ 	.word	0x00000080
        /*0990*/ 	.word	0x00000001
        /*0994*/ 	.word	0x00000001


	//----- nvinfo : EIATTR_CRS_STACK_SIZE
	.align		4
.L_1573:
        /*0998*/ 	.byte	0x04, 0x1e
        /*099a*/ 	.short	(.L_1575 - .L_1574)
.L_1574:
        /*099c*/ 	.word	0x00000000


	//----- nvinfo : EIATTR_CBANK_PARAM_SIZE
	.align		4
.L_1575:
        /*09a0*/ 	.byte	0x03, 0x19
        /*09a2*/ 	.short	0x0128


	//----- nvinfo : EIATTR_PARAM_CBANK
	.align		4
        /*09a4*/ 	.byte	0x04, 0x0a
        /*09a6*/ 	.short	(.L_1577 - .L_1576)
	.align		4
.L_1576:
        /*09a8*/ 	.word	index@(.nv.constant0._ZN10layer_norm13ln_bwd_kernelINS_13Kernel_traitsI13__nv_bfloat16S2_S2_S2_fjLj1280ELj1ELj4ELj1ELj16ENS_18Kernel_traits_baseILj1280ES2_S2_S2_S2_fjLj128EEEEELb1ELb1ELb1ELb1EEEvNS_9BwdParamsE)
        /*09ac*/ 	.short	0x0380
        /*09ae*/ 	.short	0x0128


	//----- nvinfo : EIATTR_SW_WAR
	.align		4
.L_1577:
        /*09b0*/ 	.byte	0x04, 0x36
        /*09b2*/ 	.short	(.L_1579 - .L_1578)
.L_1578:
        /*09b4*/ 	.word	0x00000008
.L_1579:


//--------------------- .nv.info._ZN10layer_norm13ln_bwd_kernelINS_13Kernel_traitsI6__halfS2_S2_S2_fjLj1280ELj1ELj4ELj1ELj16ENS_18Kernel_traits_baseILj1280ES2_S2_S2_S2_fjLj128EEEEELb0ELb0ELb0ELb0EEEvNS_9BwdParamsE --------------------------
	.section	.nv.info._ZN10layer_norm13ln_bwd_kernelINS_13Kernel_traitsI6__halfS2_S2_S2_fjLj1280ELj1ELj4ELj1ELj16ENS_18Kernel_traits_baseILj1280ES2_S2_S2_S2_fjLj128EEEEELb0ELb0ELb0ELb0EEEvNS_9BwdParamsE,"",@"SHT_CUDA_INFO"
	.sectionflags	@""
	.align	4


	//----- nvinfo : EIATTR_CUDA_API_VERSION
	.align		4
        /*0000*/ 	.byte	0x04, 0x37
        /*0002*/ 	.short	(.L_1581 - .L_1580)
.L_1580:
        /*0004*/ 	.word	0x00000082


	//----- nvinfo : EIATTR_KPARAM_INFO
	.align		4
.L_1581:
        /*0008*/ 	.byte	0x04, 0x17
        /*000a*/ 	.short	(.L_1583 - .L_1582)
.L_1582:
        /*000c*/ 	.word	0x00000000
        /*0010*/ 	.short	0x0000
        /*0012*/ 	.short	0x0000
        /*0014*/ 	.byte	0x00, 0xf0, 0xa1, 0x04


	//----- nvinfo : EIATTR_SPARSE_MMA_MASK
	.align		4
.L_1583:
        /*0018*/ 	.byte	0x03, 0x50
        /*001a*/ 	.short	0x0000


	//----- nvinfo : EIATTR_MAXREG_COUNT
	.align		4
        /*001c*/ 	.byte	0x03, 0x1b
        /*001e*/ 	.short	0x00ff


	//----- nvinfo : EIATTR_NUM_BARRIERS
	.align		4
        /*0020*/ 	.byte	0x02, 0x4c
        /*0022*/ 	.byte	0x01
	.zero		1


	//----- nvinfo : EIATTR_MERCURY_ISA_VERSION
	.align		4
        /*0024*/ 	.byte	0x03, 0x5f
        /*0026*/ 	.short	0x0101


	//----- nvinfo : EIATTR_COOP_GROUP_MASK_REGIDS
	.align		4
        /*0028*/ 	.byte	0x04, 0x29
        /*002a*/ 	.short	(.L_1585 - .L_1584)


	//   ....[0]....
.L_1584:
        /*002c*/ 	.word	0xffffffff


	//   ....[1]....
        /*0030*/ 	.word	0xffffffff


	//   ....[2]....
        /*0034*/ 	.word	0xffffffff


	//   ....[3]....
        /*0038*/ 	.word	0xffffffff


	//   ....[4]....
        /*003c*/ 	.word	0xffffffff


	//   ....[5]....
        /*0040*/ 	.word	0xffffffff


	//   ....[6]....
        /*0044*/ 	.word	0xffffffff


	//   ....[7]....
        /*0048*/ 	.word	0xffffffff


	//   ....[8]....
        /*004c*/ 	.word	0xffffffff


	//   ....[9]....
        /*0050*/ 	.word	0xffffffff


	//   ....[10]....
        /*0054*/ 	.word	0x050000dc


	//   ....[11]....
        /*0058*/ 	.word	0x050000dc


	//   ....[12]....
        /*005c*/ 	.word	0x050000dc


	//   ....[13]....
        /*0060*/ 	.word	0x050000dc


	//   ....[14]....
        /*0064*/ 	.word	0x050000dc


	//   ....[15]....
        /*0068*/ 	.word	0x050000dc


	//   ....[16]....
        /*006c*/ 	.word	0x050000dc


	//   ....[17]....
        /*0070*/ 	.word	0x050000dc


	//   ....[18]....
        /*0074*/ 	.word	0x050000dc


	//   ....[19]....
        /*0078*/ 	.word	0x050000dc


	//----- nvinfo : EIATTR_COOP_GROUP_INSTR_OFFSETS
	.align		4
.L_1585:
        /*007c*/ 	.byte	0x04, 0x28
        /*007e*/ 	.short	(.L_1587 - .L_1586)


	//   ....[0]....
.L_1586:
        /*0080*/ 	.word	0x000043d0


	//   ....[1]....
        /*0084*/ 	.word	0x000043e0


	//   ....[2]....
        /*0088*/ 	.word	0x00004410


	//   ....[3]....
        /*008c*/ 	.word	0x00004420


	//   ....[4]....
        /*0090*/ 	.word	0x00004450


	//   ....[5]....
        /*0094*/ 	.word	0x00004460


	//   ....[6]....
        /*0098*/ 	.word	0x00004490


	//   ....[7]....
        /*009c*/ 	.word	0x000044a0


	//   ....[8]....
        /*00a0*/ 	.word	0x000044d0


	//   ....[9]....
        /*00a4*/ 	.word	0x000044e0


	//   ....[10]....
        /*00a8*/ 	.word	0x000097e0


	//   ....[11]....
        /*00ac*/ 	.word	0x00009870


	//   ....[12]....
        /*00b0*/ 	.word	0x000098e0


	//   ....[13]....
        /*00b4*/ 	.word	0x00009940


	//   ....[14]....
        /*00b8*/ 	.word	0x000099b0


	//   ....[15]....
        /*00bc*/ 	.word	0x00009a10


	//   ....[16]....
        /*00c0*/ 	.word	0x00009a80


	//   ....[17]....
        /*00c4*/ 	.word	0x00009ae0


	//   ....[18]....
        /*00c8*/ 	.word	0x00009b50


	//   ....[19]....
        /*00cc*/ 	.word	0x00009bb0


	//----- nvinfo : EIATTR_VRC_CTA_INIT_COUNT
	.align		4
.L_1587:
        /*00d0*/ 	.byte	0x02, 0x4a
	.zero		1
	.zero		1


	//----- nvinfo : EIATTR_EXIT_INSTR_OFFSETS
	.align		4
        /*00d4*/ 	.byte	0x04, 0x1c
        /*00d6*/ 	.short	(.L_1589 - .L_1588)


	//   ....[0]....
.L_1588:
        /*00d8*/ 	.word	0x00009740


	//   ....[1]....
        /*00dc*/ 	.word	0x00009770


	//----- nvinfo : EIATTR_MAX_THREADS
	.align		4
.L_1589:
        /*00e0*/ 	.byte	0x04, 0x05
        /*00e2*/ 	.short	(.L_1591 - .L_1590)
.L_1590:
        /*00e4*/ 	.word	0x00000080
        /*00e8*/ 	.word	0x00000001
        /*00ec*/ 	.word	0x00000001


	//----- nvinfo : EIATTR_CRS_STACK_SIZE
	.align		4
.L_1591:
        /*00f0*/ 	.byte	0x04, 0x1e
        /*00f2*/ 	.short	(.L_1593 - .L_1592)
.L_1592:
        /*00f4*/ 	.word	0x00000000


	//----- nvinfo : EIATTR_CBANK_PARAM_SIZE
	.align		4
.L_1593:
        /*00f8*/ 	.byte	0x03, 0x19
        /*00fa*/ 	.short	0x0128


	//----- nvinfo : EIATTR_PARAM_CBANK
	.align		4
        /*00fc*/ 	.byte	0x04, 0x0a
        /*00fe*/ 	.short	(.L_1595 - .L_1594)
	.align		4
.L_1594:
        /*0100*/ 	.word	index@(.nv.constant0._ZN10layer_norm13ln_bwd_kernelINS_13Kernel_traitsI6__halfS2_S2_S2_fjLj1280ELj1ELj4ELj1ELj16ENS_18Kernel_traits_baseILj1280ES2_S2_S2_S2_fjLj128EEEEELb0ELb0ELb0ELb0EEEvNS_9BwdParamsE)
        /*0104*/ 	.short	0x0380
        /*0106*/ 	.short	0x0128


	//----- nvinfo : EIATTR_SW_WAR
	.align		4
.L_1595:
        /*0108*/ 	.byte	0x04, 0x36
        /*010a*/ 	.short	(.L_1597 - .L_1596)
.L_1596:
        /*010c*/ 	.word	0x00000008
.L_1597:


//--------------------- .nv.info._ZN10layer_norm13ln_bwd_kernelINS_13Kernel_traitsI6__halfS2_S2_S2_fjLj1280ELj1ELj4ELj1ELj16ENS_18Kernel_traits_baseILj1280ES2_S2_S2_S2_fjLj128EEEEELb0ELb0ELb0ELb1EEEvNS_9BwdParamsE --------------------------
	.section	.nv.info._ZN10layer_norm13ln_bwd_kernelINS_13Kernel_traitsI6__halfS2_S2_S2_fjLj1280ELj1ELj4ELj1ELj16ENS_18Kernel_traits_baseILj1280ES2_S2_S2_S2_fjLj128EEEEELb0ELb0ELb0ELb1EEEvNS_9BwdParamsE,"",@"SHT_CUDA_INFO"
	.sectionflags	@""
	.align	4


	//----- nvinfo : EIATTR_CUDA_API_VERSION
	.align		4
        /*0000*/ 	.byte	0x04, 0x37
        /*0002*/ 	.short	(.L_1599 - .L_1598)
.L_1598:
        /*0004*/ 	.word	0x00000082


	//----- nvinfo : EIATTR_KPARAM_INFO
	.align		4
.L_1599:
        /*0008*/ 	.byte	0x04, 0x17
        /*000a*/ 	.short	(.L_1601 - .L_1600)
.L_1600:
        /*000c*/ 	.word	0x00000000
        /*0010*/ 	.short	0x0000
        /*0012*/ 	.short	0x0000
        /*0014*/ 	.byte	0x00, 0xf0, 0xa1, 0x04


	//----- nvinfo : EIATTR_SPARSE_MMA_MASK
	.align		4
.L_1601:
        /*0018*/ 	.byte	0x03, 0x50
        /*001a*/ 	.short	0x0000


	//----- nvinfo : EIATTR_MAXREG_COUNT
	.align		4
        /*001c*/ 	.byte	0x03, 0x1b
        /*001e*/ 	.short	0x00ff


	//----- nvinfo : EIATTR_NUM_BARRIERS
	.align		4
        /*0020*/ 	.byte	0x02, 0x4c
        /*0022*/ 	.byte	0x01
	.zero		1


	//----- nvinfo : EIATTR_ANNOTATIONS
	.align		4
        /*0024*/ 	.byte	0x04, 0x55
        /*0026*/ 	.short	(.L_1603 - .L_1602)


	//   ....[0]....
.L_1602:
        /* <DEDUP_REMOVED lines=98> */


	//----- nvinfo : EIATTR_MERCURY_ISA_VERSION
	.align		4
.L_1603:
        /*0630*/ 	.byte	0x03, 0x5f
        /*0632*/ 	.short	0x0101


	//----- nvinfo : EIATTR_COOP_GROUP_MASK_REGIDS
	.align		4
        /*0634*/ 	.byte	0x04, 0x29
        /*0636*/ 	.short	(.L_1605 - .L_1604)


	//   ....[0]....
.L_1604:
        /*0638*/ 	.word	0xffffffff


	//   ....[1]....
        /*063c*/ 	.word	0xffffffff


	//   ....[2]....
        /*0640*/ 	.word	0xffffffff


	//   ....[3]....
        /*0644*/ 	.word	0xffffffff


	//   ....[4]....
        /*0648*/ 	.word	0xffffffff


	//   ....[5]....
        /*064c*/ 	.word	0xffffffff


	//   ....[6]....
        /*0650*/ 	.word	0xffffffff


	//   ....[7]....
        /*0654*/ 	.word	0xffffffff


	//   ....[8]....
        /*0658*/ 	.word	0xffffffff


	//   ....[9]....
        /*065c*/ 	.word	0xffffffff


	//   ....[10]....
        /*0660*/ 	.word	0x05000059


	//   ....[11]....
        /*0664*/ 	.word	0x05000059


	//   ....[12]....
        /*0668*/ 	.word	0x05000059


	//   ....[13]....
        /*066c*/ 	.word	0x05000059


	//   ....[14]....
        /*0670*/ 	.word	0x05000059


	//   ....[15]....
        /*0674*/ 	.word	0x05000059


	//   ....[16]....
        /*0678*/ 	.word	0x05000059


	//   ....[17]....
        /*067c*/ 	.word	0x05000059


	//   ....[18]....
        /*0680*/ 	.word	0x05000059


	//   ....[19]....
        /*0684*/ 	.word	0x05000059


	//----- nvinfo : EIATTR_COOP_GROUP_INSTR_OFFSETS
	.align		4
.L_1605:
        /*0688*/ 	.byte	0x04, 0x28
        /*068a*/ 	.short	(.L_1607 - .L_1606)


	//   ....[0]....
.L_1606:
        /*068c*/ 	.word	0x00004220


	//   ....[1]....
        /*0690*/ 	.word	0x00004230


	//   ....[2]....
        /*0694*/ 	.word	0x000042b0


	//   ....[3]....
        /*0698*/ 	.word	0x000042c0


	//   ....[4]....
        /*069c*/ 	.word	0x00004340


	//   ....[5]....
        /*06a0*/ 	.word	0x00004350


	//   ....[6]....
        /*06a4*/ 	.word	0x000043d0


	//   ....[7]....
        /*06a8*/ 	.word	0x000043e0


	//   ....[8]....
        /*06ac*/ 	.word	0x00004570


	//   ....[9]....
        /*06b0*/ 	.word	0x00004580


	//   ....[10]....
        /*06b4*/ 	.word	0x000092c0


	//   ....[11]....
        /*06b8*/ 	.word	0x00009380


	//   ....[12]....
        /*06bc*/ 	.word	0x00009470


	//   ....[13]....
        /*06c0*/ 	.word	0x00009560


	//   ....[14]....
        /*06c4*/ 	.word	0x00009650


	//   ....[15]....
        /*06c8*/ 	.word	0x00009740


	//   ....[16]....
        /*06cc*/ 	.word	0x000097f0


	//   ....[17]....
        /*06d0*/ 	.word	0x00009860


	//   ....[18]....
        /*06d4*/ 	.word	0x000098d0


	//   ....[19]....
        /*06d8*/ 	.word	0x00009930


	//----- nvinfo : EIATTR_VRC_CTA_INIT_COUNT
	.align		4
.L_1607:
        /*06dc*/ 	.byte	0x02, 0x4a
	.zero		1
	.zero		1


	//----- nvinfo : EIATTR_EXIT_INSTR_OFFSETS
	.align		4
        /*06e0*/ 	.byte	0x04, 0x1c
        /*06e2*/ 	.short	(.L_1609 - .L_1608)


	//   ....[0]....
.L_1608:
        /*06e4*/ 	.word	0x00009250


	//----- nvinfo : EIATTR_MAX_THREADS
	.align		4
.L_1609:
        /*06e8*/ 	.byte	0x04, 0x05
        /*06ea*/ 	.short	(.L_1611 - .L_1610)
.L_1610:
        /*06ec*/ 	.word	0x00000080
        /*06f0*/ 	.word	0x00000001
        /*06f4*/ 	.word	0x00000001


	//----- nvinfo : EIATTR_CRS_STACK_SIZE
	.align		4
.L_1611:
        /*06f8*/ 	.byte	0x04, 0x1e
        /*06fa*/ 	.short	(.L_1613 - .L_1612)
.L_1612:
        /*06fc*/ 	.word	0x00000000


	//----- nvinfo : EIATTR_CBANK_PARAM_SIZE
	.align		4
.L_1613:
        /*0700*/ 	.byte	0x03, 0x19
        /*0702*/ 	.short	0x0128


	//----- nvinfo : EIATTR_PARAM_CBANK
	.align		4
        /*0704*/ 	.byte	0x04, 0x0a
        /*0706*/ 	.short	(.L_1615 - .L_1614)
	.align		4
.L_1614:
        /*0708*/ 	.word	index@(.nv.constant0._ZN10layer_norm13ln_bwd_kernelINS_13Kernel_traitsI6__halfS2_S2_S2_fjLj1280ELj1ELj4ELj1ELj16ENS_18Kernel_traits_baseILj1280ES2_S2_S2_S2_fjLj128EEEEELb0ELb0ELb0ELb1EEEvNS_9BwdParamsE)
        /*070c*/ 	.short	0x0380
        /*070e*/ 	.short	0x0128


	//----- nvinfo : EIATTR_SW_WAR
	.align		4
.L_1615:
        /*0710*/ 	.byte	0x04, 0x36
        /*0712*/ 	.short	(.L_1617 - .L_1616)
.L_1616:
        /*0714*/ 	.word	0x00000008
.L_1617:


//--------------------- .nv.info._ZN10layer_norm13ln_bwd_kernelINS_13Kernel_traitsI6__halfS2_S2_S2_fjLj1280ELj1ELj4ELj1ELj16ENS_18Kernel_traits_baseILj1280ES2_S2_S2_S2_fjLj128EEEEELb0ELb0ELb1ELb0EEEvNS_9BwdParamsE --------------------------
	.section	.nv.info._ZN10layer_norm13ln_bwd_kernelINS_13Kernel_traitsI6__halfS2_S2_S2_fjLj1280ELj1ELj4ELj1ELj16ENS_18Kernel_traits_baseILj1280ES2_S2_S2_S2_fjLj128EEEEELb0ELb0ELb1ELb0EEEvNS_9BwdParamsE,"",@"SHT_CUDA_INFO"
	.sectionflags	@""
	.align	4


	//----- nvinfo : EIATTR_CUDA_API_VERSION
	.align		4
        /*0000*/ 	.byte	0x04, 0x37
        /*0002*/ 	.short	(.L_1619 - .L_1618)
.L_1618:
        /*0004*/ 	.word	0x00000082


	//----- nvinfo : EIATTR_KPARAM_INFO
	.align		4
.L_1619:
        /*0008*/ 	.byte	0x04, 0x17
        /*000a*/ 	.short	(.L_1621 - .L_1620)
.L_1620:
        /*000c*/ 	.word	0x00000000
        /*0010*/ 	.short	0x0000
        /*0012*/ 	.short	0x0000
        /*0014*/ 	.byte	0x00, 0xf0, 0xa1, 0x04


	//----- nvinfo : EIATTR_SPARSE_MMA_MASK
	.align		4
.L_1621:
        /*0018*/ 	.byte	0x03, 0x50
        /*001a*/ 	.short	0x0000


	//----- nvinfo : EIATTR_MAXREG_COUNT
	.align		4
        /*001c*/ 	.byte	0x03, 0x1b
        /*001e*/ 	.short	0x00ff


	//----- nvinfo : EIATTR_NUM_BARRIERS
	.align		4
        /*0020*/ 	.byte	0x02, 0x4c
        /*0022*/ 	.byte	0x01
	.zero		1


	//----- nvinfo : EIATTR_MERCURY_ISA_VERSION
	.align		4
        /*0024*/ 	.byte	0x03, 0x5f
        /*0026*/ 	.short	0x0101


	//----- nvinfo : EIATTR_COOP_GROUP_MASK_REGIDS
	.align		4
        /*0028*/ 	.byte	0x04, 0x29
        /*002a*/ 	.short	(.L_1623 - .L_1622)


	//   ....[0]....
.L_1622:
        /*002c*/ 	.word	0xffffffff


	//   ....[1]....
        /*0030*/ 	.word	0xffffffff


	//   ....[2]....
        /*0034*/ 	.word	0xffffffff


	//   ....[3]....
        /*0038*/ 	.word	0xffffffff


	//   ....[4]....
        /*003c*/ 	.word	0xffffffff


	//   ....[5]....
        /*0040*/ 	.word	0xffffffff


	//   ....[6]....
        /*0044*/ 	.word	0xffffffff


	//   ....[7]....
        /*0048*/ 	.word	0xffffffff


	//   ....[8]....
        /*004c*/ 	.word	0xffffffff


	//   ....[9]....
        /*0050*/ 	.word	0xffffffff


	//   ....[10]....
        /*0054*/ 	.word	0x050000a6


	//   ....[11]....
        /*0058*/ 	.word	0x050000a6


	//   ....[12]....
        /*005c*/ 	.word	0x050000a6


	//   ....[13]....
        /*0060*/ 	.word	0x050000a6


	//   ....[14]....
        /*0064*/ 	.word	0x050000a6


	//   ....[15]....
        /*0068*/ 	.word	0x050000a6


	//   ....[16]....
        /*006c*/ 	.word	0x050000a6


	//   ....[17]....
        /*0070*/ 	.word	0x050000a6


	//   ....[18]....
        /*0074*/ 	.word	0x050000a6


	//   ....[19]....
        /*0078*/ 	.word	0x050000a6


	//----- nvinfo : EIATTR_COOP_GROUP_INSTR_OFFSETS
	.align		4
.L_1623:
        /*007c*/ 	.byte	0x04, 0x28
        /*007e*/ 	.short	(.L_1625 - .L_1624)


	//   ....[0]....
.L_1624:
        /*0080*/ 	.word	0x00002ac0


	//   ....[1]....
        /*0084*/ 	.word	0x00002ad0


	//   ....[2]....
        /*0088*/ 	.word	0x00002b00


	//   ....[3]....
        /*008c*/ 	.word	0x00002b10


	//   ....[4]....
        /*0090*/ 	.word	0x00002b40


	//   ....[5]....
        /*0094*/ 	.word	0x00002b50


	//   ....[6]....
        /*0098*/ 	.word	0x00002b80


	//   ....[7]....
        /*009c*/ 	.word	0x00002b90


	//   ....[8]....
        /*00a0*/ 	.word	0x00002bc0


	//   ....[9]....
        /*00a4*/ 	.word	0x00002bd0


	//   ....[10]....
        /*00a8*/ 	.word	0x0000a400


	//   ....[11]....
        /*00ac*/ 	.word	0x0000a4a0


	//   ....[12]....
        /*00b0*/ 	.word	0x0000a500


	//   ....[13]....
        /*00b4*/ 	.word	0x0000a560


	//   ....[14]....
        /*00b8*/ 	.word	0x0000a5d0


	//   ....[15]....
        /*00bc*/ 	.word	0x0000a630


	//   ....[16]....
        /*00c0*/ 	.word	0x0000a6a0


	//   ....[17]....
        /*00c4*/ 	.word	0x0000a700


	//   ....[18]....
        /*00c8*/ 	.word	0x0000a770


	//   ....[19]....
        /*00cc*/ 	.word	0x0000a7d0


	//----- nvinfo : EIATTR_VRC_CTA_INIT_COUNT
	.align		4
.L_1625:
        /*00d0*/ 	.byte	0x02, 0x4a
	.zero		1
	.zero		1


	//----- nvinfo : EIATTR_EXIT_INSTR_OFFSETS
	.align		4
        /*00d4*/ 	.byte	0x04, 0x1c
        /*00d6*/ 	.short	(.L_1627 - .L_1626)


	//   ....[0]....
.L_1626:
        /*00d8*/ 	.word	0x0000a370


	//   ....[1]....
        /*00dc*/ 	.word	0x0000a3a0


	//----- nvinfo : EIATTR_MAX_THREADS
	.align		4
.L_1627:
        /*00e0*/ 	.byte	0x04, 0x05
        /*00e2*/ 	.short	(.L_1629 - .L_1628)
.L_1628:
        /*00e4*/ 	.word	0x00000080
        /*00e8*/ 	.word	0x00000001
        /*00ec*/ 	.word	0x00000001


	//----- nvinfo : EIATTR_CRS_STACK_SIZE
	.align		4
.L_1629:
        /*00f0*/ 	.byte	0x04, 0x1e
        /*00f2*/ 	.short	(.L_1631 - .L_1630)
.L_1630:
        /*00f4*/ 	.word	0x00000000


	//----- nvinfo : EIATTR_CBANK_PARAM_SIZE
	.align		4
.L_1631:
        /*00f8*/ 	.byte	0x03, 0x19
        /*00fa*/ 	.short	0x0128


	//----- nvinfo : EIATTR_PARAM_CBANK
	.align		4
        /*00fc*/ 	.byte	0x04, 0x0a
        /*00fe*/ 	.short	(.L_1633 - .L_1632)
	.align		4
.L_1632:
        /*0100*/ 	.word	index@(.nv.constant0._ZN10layer_norm13ln_bwd_kernelINS_13Kernel_traitsI6__halfS2_S2_S2_fjLj1280ELj1ELj4ELj1ELj16ENS_18Kernel_traits_baseILj1280ES2_S2_S2_S2_fjLj128EEEEELb0ELb0ELb1ELb0EEEvNS_9BwdParamsE)
        /*0104*/ 	.short	0x0380
        /*0106*/ 	.short	0x0128


	//----- nvinfo : EIATTR_SW_WAR
	.align		4
.L_1633:
        /*0108*/ 	.byte	0x04, 0x36
        /*010a*/ 	.short	(.L_1635 - .L_1634)
.L_1634:
        /*010c*/ 	.word	0x00000008
.L_1635:


//--------------------- .nv.info._ZN10layer_norm13ln_bwd_kernelINS_13Kernel_traitsI6__halfS2_S2_S2_fjLj1280ELj1ELj4ELj1ELj16ENS_18Kernel_traits_baseILj1280ES2_S2_S2_S2_fjLj128EEEEELb0ELb0ELb1ELb1EEEvNS_9BwdParamsE --------------------------
	.section	.nv.info._ZN10layer_norm13ln_bwd_kernelINS_13Kernel_traitsI6__halfS2_S2_S2_fjLj1280ELj1ELj4ELj1ELj16ENS_18Kernel_traits_baseILj1280ES2_S2_S2_S2_fjLj128EEEEELb0ELb0ELb1ELb1EEEvNS_9BwdParamsE,"",@"SHT_CUDA_INFO"
	.sectionflags	@""
	.align	4


	//----- nvinfo : EIATTR_CUDA_API_VERSION
	.align		4
        /*0000*/ 	.byte	0x04, 0x37
        /*0002*/ 	.short	(.L_1637 - .L_1636)
.L_1636:
        /*0004*/ 	.word	0x00000082


	//----- nvinfo : EIATTR_KPARAM_INFO
	.align		4
.L_1637:
        /*0008*/ 	.byte	0x04, 0x17
        /*000a*/ 	.short	(.L_1639 - .L_1638)
.L_1638:
        /*000c*/ 	.word	0x00000000
        /*0010*/ 	.short	0x0000
        /*0012*/ 	.short	0x0000
        /*0014*/ 	.byte	0x00, 0xf0, 0xa1, 0x04


	//----- nvinfo : EIATTR_SPARSE_MMA_MASK
	.align		4
.L_1639:
        /*0018*/ 	.byte	0x03, 0x50
        /*001a*/ 	.short	0x0000


	//----- nvinfo : EIATTR_MAXREG_COUNT
	.align		4
        /*001c*/ 	.byte	0x03, 0x1b
        /*001e*/ 	.short	0x00ff


	//----- nvinfo : EIATTR_NUM_BARRIERS
	.align		4
        /*0020*/ 	.byte	0x02, 0x4c
        /*0022*/ 	.byte	0x01
	.zero		1


	//----- nvinfo : EIATTR_MERCURY_ISA_VERSION
	.align		4
        /*0024*/ 	.byte	0x03, 0x5f
        /*0026*/ 	.short	0x0101


	//----- nvinfo : EIATTR_COOP_GROUP_MASK_REGIDS
	.align		4
        /*0028*/ 	.byte	0x04, 0x29
        /*002a*/ 	.short	(.L_1641 - .L_1640)


	//   ....[0]....
.L_1640:
        /*002c*/ 	.word	0xffffffff


	//   ....[1]....
        /*0030*/ 	.word	0xffffffff


	//   ....[2]....
        /*0034*/ 	.word	0xffffffff


	//   ....[3]....
        /*0038*/ 	.word	0xffffffff


	//   ....[4]....
        /*003c*/ 	.word	0xffffffff


	//   ....[5]....
        /*0040*/ 	.word	0xffffffff


	//   ....[6]....
        /*0044*/ 	.word	0xffffffff


	//   ....[7]....
        /*0048*/ 	.word	0xffffffff


	//   ....[8]....
        /*004c*/ 	.word	0xffffffff


	//   ....[9]....
        /*0050*/ 	.word	0xffffffff


	//   ....[10]....
        /*0054*/ 	.word	0x050000d1


	//   ....[11]....
        /*0058*/ 	.word	0x050000d1


	//   ....[12]....
        /*005c*/ 	.word	0x050000d1


	//   ....[13]....
        /*0060*/ 	.word	0x050000d1


	//   ....[14]....
        /*0064*/ 	.word	0x050000d1


	//   ....[15]....
        /*0068*/ 	.word	0x050000d1


	//   ....[16]....
        /*006c*/ 	.word	0x050000d1


	//   ....[17]....
        /*0070*/ 	.word	0x050000d1


	//   ....[18]....
        /*0074*/ 	.word	0x050000d1


	//   ....[19]....
        /*0078*/ 	.word	0x050000d1


	//----- nvinfo : EIATTR_COOP_GROUP_INSTR_OFFSETS
	.align		4
.L_1641:
        /*007c*/ 	.byte	0x04, 0x28
        /*007e*/ 	.short	(.L_1643 - .L_1642)


	//   ....[0]....
.L_1642:
        /*0080*/ 	.word	0x00002420


	//   ....[1]....
        /*0084*/ 	.word	0x00002430


	//   ....[2]....
        /*0088*/ 	.word	0x00002460


	//   ....[3]....
        /*008c*/ 	.word	0x00002470


	//   ....[4]....
        /*0090*/ 	.word	0x000024a0


	//   ....[5]....
        /*0094*/ 	.word	0x000024b0


	//   ....[6]....
        /*0098*/ 	.word	0x000024e0


	//   ....[7]....
        /*009c*/ 	.word	0x000024f0


	//   ....[8]....
        /*00a0*/ 	.word	0x00002520


	//   ....[9]....
        /*00a4*/ 	.word	0x00002530


	//   ....[10]....
        /*00a8*/ 	.word	0x00009500


	//   ....[11]....
        /*00ac*/ 	.word	0x00009590


	//   ....[12]....
        /*00b0*/ 	.word	0x00009600


	//   ....[13]....
        /*00b4*/ 	.word	0x00009660


	//   ....[14]....
        /*00b8*/ 	.word	0x000096d0


	//   ....[15]....
        /*00bc*/ 	.word	0x00009730


	//   ....[16]....
        /*00c0*/ 	.word	0x000097a0


	//   ....[17]....
        /*00c4*/ 	.word	0x00009800


	//   ....[18]....
        /*00c8*/ 	.word	0x00009870


	//   ....[19]....
        /*00cc*/ 	.word	0x000098d0


	//----- nvinfo : EIATTR_VRC_CTA_INIT_COUNT
	.align		4
.L_1643:
        /*00d0*/ 	.byte	0x02, 0x4a
	.zero		1
	.zero		1


	//----- nvinfo : EIATTR_EXIT_INSTR_OFFSETS
	.align		4
        /*00d4*/ 	.byte	0x04, 0x1c
        /*00d6*/ 	.short	(.L_1645 - .L_1644)


	//   ....[0]....
.L_1644:
        /*00d8*/ 	.word	0x00009490


	//----- nvinfo : EIATTR_MAX_THREADS
	.align		4
.L_1645:
        /*00dc*/ 	.byte	0x04, 0x05
        /*00de*/ 	.short	(.L_1647 - .L_1646)
.L_1646:
        /*00e0*/ 	.word	0x00000080
        /*00e4*/ 	.word	0x00000001
        /*00e8*/ 	.word	0x00000001


	//----- nvinfo : EIATTR_CRS_STACK_SIZE
	.align		4
.L_1647:
        /*00ec*/ 	.byte	0x04, 0x1e
        /*00ee*/ 	.short	(.L_1649 - .L_1648)
.L_1648:
        /*00f0*/ 	.word	0x00000000


	//----- nvinfo : EIATTR_CBANK_PARAM_SIZE
	.align		4
.L_1649:
        /*00f4*/ 	.byte	0x03, 0x19
        /*00f6*/ 	.short	0x0128


	//----- nvinfo : EIATTR_PARAM_CBANK
	.align		4
        /*00f8*/ 	.byte	0x04, 0x0a
        /*00fa*/ 	.short	(.L_1651 - .L_1650)
	.align		4
.L_1650:
        /*00fc*/ 	.word	index@(.nv.constant0._ZN10layer_norm13ln_bwd_kernelINS_13Kernel_traitsI6__halfS2_S2_S2_fjLj1280ELj1ELj4ELj1ELj16ENS_18Kernel_traits_baseILj1280ES2_S2_S2_S2_fjLj128EEEEELb0ELb0ELb1ELb1EEEvNS_9BwdParamsE)
        /*0100*/ 	.short	0x0380
        /*0102*/ 	.short	0x0128


	//----- nvinfo : EIATTR_SW_WAR
	.align		4
.L_1651:
        /*0104*/ 	.byte	0x04, 0x36
        /*0106*/ 	.short	(.L_1653 - .L_1652)
.L_1652:
        /*0108*/ 	.word	0x00000008
.L_1653:


//--------------------- .nv.info._ZN10layer_norm13ln_bwd_kernelINS_13Kernel_traitsI6__halfS2_S2_S2_fjLj1280ELj1ELj4ELj1ELj16ENS_18Kernel_traits_baseILj1280ES2_S2_S2_S2_fjLj128EEEEELb0ELb1ELb0ELb0EEEvNS_9BwdParamsE --------------------------
	.section	.nv.info._ZN10layer_norm13ln_bwd_kernelINS_13Kernel_traitsI6__halfS2_S2_S2_fjLj1280ELj1ELj4ELj1ELj16ENS_18Kernel_traits_baseILj1280ES2_S2_S2_S2_fjLj128EEEEELb0ELb1ELb0ELb0EEEvNS_9BwdParamsE,"",@"SHT_CUDA_INFO"
	.sectionflags	@""
	.align	4


	//----- nvinfo : EIATTR_CUDA_API_VERSION
	.align		4
        /*0000*/ 	.byte	0x04, 0x37
        /*0002*/ 	.short	(.L_1655 - .L_1654)
.L_1654:
        /*0004*/ 	.word	0x00000082


	//----- nvinfo : EIATTR_KPARAM_INFO
	.align		4
.L_1655:
        /*0008*/ 	.byte	0x04, 0x17
        /*000a*/ 	.short	(.L_1657 - .L_1656)
.L_1656:
        /*000c*/ 	.word	0x00000000
        /*0010*/ 	.short	0x0000
        /*0012*/ 	.short	0x0000
        /*0014*/ 	.byte	0x00, 0xf0, 0xa1, 0x04


	//----- nvinfo : EIATTR_SPARSE_MMA_MASK
	.align		4
.L_1657:
        /*0018*/ 	.byte	0x03, 0x50
        /*001a*/ 	.short	0x0000


	//----- nvinfo : EIATTR_MAXREG_COUNT
	.align		4
        /*001c*/ 	.byte	0x03, 0x1b
        /*001e*/ 	.short	0x00ff


	//----- nvinfo : EIATTR_NUM_BARRIERS
	.align		4
        /*0020*/ 	.byte	0x02, 0x4c
        /*0022*/ 	.byte	0x01
	.zero		1


	//----- nvinfo : EIATTR_ANNOTATIONS
	.align		4
        /*0024*/ 	.byte	0x04, 0x55
        /*0026*/ 	.short	(.L_1659 - .L_1658)


	//   ....[0]....
.L_1658:
        /* <DEDUP_REMOVED lines=100> */


	//----- nvinfo : EIATTR_MERCURY_ISA_VERSION
	.align		4
.L_1659:
        /*0650*/ 	.byte	0x03, 0x5f
        /*0652*/ 	.short	0x0101


	//----- nvinfo : EIATTR_COOP_GROUP_MASK_REGIDS
	.align		4
        /*0654*/ 	.byte	0x04, 0x29
        /*0656*/ 	.short	(.L_1661 - .L_1660)


	//   ....[0]....
.L_1660:
        /*0658*/ 	.word	0xffffffff


	//   ....[1]....
        /*065c*/ 	.word	0xffffffff


	//   ....[2]....
        /*0660*/ 	.word	0xffffffff


	//   ....[3]....
        /*0664*/ 	.word	0xffffffff


	//   ....[4]....
        /*0668*/ 	.word	0xffffffff


	//   ....[5]....
        /*066c*/ 	.word	0xffffffff


	//   ....[6]....
        /*0670*/ 	.word	0xffffffff


	//   ....[7]....
        /*0674*/ 	.word	0xffffffff


	//   ....[8]....
        /*0678*/ 	.word	0xffffffff


	//   ....[9]....
        /*067c*/ 	.word	0xffffffff


	//   ....[10]....
        /*0680*/ 	.word	0x05000013


	//   ....[11]....
        /*0684*/ 	.word	0x05000013


	//   ....[12]....
        /*0688*/ 	.word	0x05000013


	//   ....[13]....
        /*068c*/ 	.word	0x05000013


	//   ....[14]....
        /*0690*/ 	.word	0x05000013


	//   ....[15]....
        /*0694*/ 	.word	0x05000013


	//   ....[16]....
        /*0698*/ 	.word	0x05000013


	//   ....[17]....
        /*069c*/ 	.word	0x05000013


	//   ....[18]....
        /*06a0*/ 	.word	0x05000013


	//   ....[19]....
        /*06a4*/ 	.word	0x05000013


	//----- nvinfo : EIATTR_COOP_GROUP_INSTR_OFFSETS
	.align		4
.L_1661:
        /*06a8*/ 	.byte	0x04, 0x28
        /*06aa*/ 	.short	(.L_1663 - .L_1662)


	//   ....[0]....
.L_1662:
        /*06ac*/ 	.word	0x00004ff0


	//   ....[1]....
        /*06b0*/ 	.word	0x00005010


	//   ....[2]....
        /*06b4*/ 	.word	0x00005030


	//   ....[3]....
        /*06b8*/ 	.word	0x00005050


	//   ....[4]....
        /*06bc*/ 	.word	0x00005070


	//   ....[5]....
        /*06c0*/ 	.word	0x00005090


	//   ....[6]....
        /*06c4*/ 	.word	0x000050b0


	//   ....[7]....
        /*06c8*/ 	.word	0x000050d0


	//   ....[8]....
        /*06cc*/ 	.word	0x000050f0


	//   ....[9]....
        /*06d0*/ 	.word	0x00005100


	//   ....[10]....
        /*06d4*/ 	.word	0x0000df00


	//   ....[11]....
        /*06d8*/ 	.word	0x0000dfa0


	//   ....[12]....
        /*06dc*/ 	.word	0x0000e020


	//   ....[13]....
        /*06e0*/ 	.word	0x0000e090


	//   ....[14]....
        /*06e4*/ 	.word	0x0000e110


	//   ....[15]....
        /*06e8*/ 	.word	0x0000e180


	//   ....[16]....
        /*06ec*/ 	.word	0x0000e200


	//   ....[17]....
        /*06f0*/ 	.word	0x0000e270


	//   ....[18]....
        /*06f4*/ 	.word	0x0000e2f0


	//   ....[19]....
        /*06f8*/ 	.word	0x0000e340


	//----- nvinfo : EIATTR_VRC_CTA_INIT_COUNT
	.align		4
.L_1663:
        /*06fc*/ 	.byte	0x02, 0x4a
	.zero		1
	.zero		1


	//----- nvinfo : EIATTR_EXIT_INSTR_OFFSETS
	.align		4
        /*0700*/ 	.byte	0x04, 0x1c
        /*0702*/ 	.short	(.L_1665 - .L_1664)


	//   ....[0]....
.L_1664:
        /*0704*/ 	.word	0x0000de10


	//   ....[1]....
        /*0708*/ 	.word	0x0000de90


	//----- nvinfo : EIATTR_MAX_THREADS
	.align		4
.L_1665:
        /*070c*/ 	.byte	0x04, 0x05
        /*070e*/ 	.short	(.L_1667 - .L_1666)
.L_1666:
        /*0710*/ 	.word	0x00000080
        /*0714*/ 	.word	0x00000001
        /*0718*/ 	.word	0x00000001


	//----- nvinfo : EIATTR_CRS_STACK_SIZE
	.align		4
.L_1667:
        /*071c*/ 	.byte	0x04, 0x1e
        /*071e*/ 	.short	(.L_1669 - .L_1668)
.L_1668:
        /*0720*/ 	.word	0x00000000


	//----- nvinfo : EIATTR_CBANK_PARAM_SIZE
	.align		4
.L_1669:
        /*0724*/ 	.byte	0x03, 0x19
        /*0726*/ 	.short	0x0128


	//----- nvinfo : EIATTR_PARAM_CBANK
	.align		4
        /*0728*/ 	.byte	0x04, 0x0a
        /*072a*/ 	.short	(.L_1671 - .L_1670)
	.align		4
.L_1670:
        /*072c*/ 	.word	index@(.nv.constant0._ZN10layer_norm13ln_bwd_kernelINS_13Kernel_traitsI6__halfS2_S2_S2_fjLj1280ELj1ELj4ELj1ELj16ENS_18Kernel_traits_baseILj1280ES2_S2_S2_S2_fjLj128EEEEELb0ELb1ELb0ELb0EEEvNS_9BwdParamsE)
        /*0730*/ 	.short	0x0380
        /*0732*/ 	.short	0x0128


	//----- nvinfo : EIATTR_SW_WAR
	.align		4
.L_1671:
        /*0734*/ 	.byte	0x04, 0x36
        /*0736*/ 	.short	(.L_1673 - .L_1672)
.L_1672:
        /*0738*/ 	.word	0x00000008
.L_1673:


//--------------------- .nv.info._ZN10layer_norm13ln_bwd_kernelINS_13Kernel_traitsI6__halfS2_S2_S2_fjLj1280ELj1ELj4ELj1ELj16ENS_18Kernel_traits_baseILj1280ES2_S2_S2_S2_fjLj128EEEEELb0ELb1ELb0ELb1EEEvNS_9BwdParamsE --------------------------
	.section	.nv.info._ZN10layer_norm13ln_bwd_kernelINS_13Kernel_traitsI6__halfS2_S2_S2_fjLj1280ELj1ELj4ELj1ELj16ENS_18Kernel_traits_baseILj1280ES2_S2_S2_S2_fjLj128EEEEELb0ELb1ELb0ELb1EEEvNS_9BwdParamsE,"",@"SHT_CUDA_INFO"
	.sectionflags	@""
	.align	4


	//----- nvinfo : EIATTR_CUDA_API_VERSION
	.align		4
        /*0000*/ 	.byte	0x04, 0x37
        /*0002*/ 	.short	(.L_1675 - .L_1674)
.L_1674:
        /*0004*/ 	.word	0x00000082


	//----- nvinfo : EIATTR_KPARAM_INFO
	.align		4
.L_1675:
        /*0008*/ 	.byte	0x04, 0x17
        /*000a*/ 	.short	(.L_1677 - .L_1676)
.L_1676:
        /*000c*/ 	.word	0x00000000
        /*0010*/ 	.short	0x0000
        /*0012*/ 	.short	0x0000
        /*0014*/ 	.byte	0x00, 0xf0, 0xa1, 0x04


	//----- nvinfo : EIATTR_SPARSE_MMA_MASK
	.align		4
.L_1677:
        /*0018*/ 	.byte	0x03, 0x50
        /*001a*/ 	.short	0x0000


	//----- nvinfo : EIATTR_MAXREG_COUNT
	.align		4
        /*001c*/ 	.byte	0x03, 0x1b
        /*001e*/ 	.short	0x00ff


	//----- nvinfo : EIATTR_NUM_BARRIERS
	.align		4
        /*0020*/ 	.byte	0x02, 0x4c
        /*0022*/ 	.byte	0x01
	.zero		1


	//----- nvinfo : EIATTR_ANNOTATIONS
	.align		4
        /*0024*/ 	.byte	0x04, 0x55
        /*0026*/ 	.short	(.L_1679 - .L_1678)


	//   ....[0]....
.L_1678:
        /* <DEDUP_REMOVED lines=220> */


	//----- nvinfo : EIATTR_MERCURY_ISA_VERSION
	.align		4
.L_1679:
        /*0dd0*/ 	.byte	0x03, 0x5f
        /*0dd2*/ 	.short	0x0101


	//----- nvinfo : EIATTR_COOP_GROUP_MASK_REGIDS
	.align		4
        /*0dd4*/ 	.byte	0x04, 0x29
        /*0dd6*/ 	.short	(.L_1681 - .L_1680)


	//   ....[0]....
.L_1680:
        /*0dd8*/ 	.word	0xffffffff


	//   ....[1]....
        /*0ddc*/ 	.word	0xffffffff


	//   ....[2]....
        /*0de0*/ 	.word	0xffffffff


	//   ....[3]....
        /*0de4*/ 	.word	0xffffffff


	//   ....[4]....
        /*0de8*/ 	.word	0xffffffff


	//   ....[5]....
        /*0dec*/ 	.word	0xffffffff


	//   ....[6]....
        /*0df0*/ 	.word	0xffffffff


	//   ....[7]....
        /*0df4*/ 	.word	0xffffffff


	//   ....[8]....
        /*0df8*/ 	.word	0xffffffff


	//   ....[9]....
        /*0dfc*/ 	.word	0xffffffff


	//   ....[10]....
        /*0e00*/ 	.word	0x0500009b


	//   ....[11]....
        /*0e04*/ 	.word	0x0500009b


	//   ....[12]....
        /*0e08*/ 	.word	0x0500009b


	//   ....[13]....
        /*0e0c*/ 	.word	0x0500009b


	//   ....[14]....
        /*0e10*/ 	.word	0x0500009b


	//   ....[15]....
        /*0e14*/ 	.word	0x0500009b


	//   ....[16]....
        /*0e18*/ 	.word	0x0500009b


	//   ....[17]....
        /*0e1c*/ 	.word	0x0500009b


	//   ....[18]....
        /*0e20*/ 	.word	0x0500009b


	//   ....[19]....
        /*0e24*/ 	.word	0x0500009b


	//----- nvinfo : EIATTR_COOP_GROUP_INSTR_OFFSETS
	.align		4
.L_1681:
        /*0e28*/ 	.byte	0x04, 0x28
        /*0e2a*/ 	.short	(.L_1683 - .L_1682)


	//   ....[0]....
.L_1682:
        /*0e2c*/ 	.word	0x000048c0


	//   ....[1]....
        /*0e30*/ 	.word	0x000048d0


	//   ....[2]....
        /*0e34*/ 	.word	0x00004960


	//   ....[3]....
        /*0e38*/ 	.word	0x000049e0


	//   ....[4]....
        /*0e3c*/ 	.word	0x00004a60


	//   ....[5]....
        /*0e40*/ 	.word	0x00004a70


	//   ....[6]....
        /*0e44*/ 	.word	0x00004af0


	//   ....[7]....
        /*0e48*/ 	.word	0x00004ba0


	//   ....[8]....
        /*0e4c*/ 	.word	0x00004d90


	//   ....[9]....
        /*0e50*/ 	.word	0x00004da0


	//   ....[10]....
        /*0e54*/ 	.word	0x0000d400


	//   ....[11]....
        /*0e58*/ 	.word	0x0000d4c0


	//   ....[12]....
        /*0e5c*/ 	.word	0x0000d5a0


	//   ....[13]....
        /*0e60*/ 	.word	0x0000d680


	//   ....[14]....
        /*0e64*/ 	.word	0x0000d760


	//   ....[15]....
        /*0e68*/ 	.word	0x0000d840


	//   ....[16]....
        /*0e6c*/ 	.word	0x0000d930


	//   ....[17]....
        /*0e70*/ 	.word	0x0000da10


	//   ....[18]....
        /*0e74*/ 	.word	0x0000daf0


	//   ....[19]....
        /*0e78*/ 	.word	0x0000db90


	//----- nvinfo : EIATTR_VRC_CTA_INIT_COUNT
	.align		4
.L_1683:
        /*0e7c*/ 	.byte	0x02, 0x4a
	.zero		1
	.zero		1


	//----- nvinfo : EIATTR_EXIT_INSTR_OFFSETS
	.align		4
        /*0e80*/ 	.byte	0x04, 0x1c
        /*0e82*/ 	.short	(.L_1685 - .L_1684)


	//   ....[0]....
.L_1684:
        /*0e84*/ 	.word	0x0000d3a0


	//----- nvinfo : EIATTR_MAX_THREADS
	.align		4
.L_1685:
        /*0e88*/ 	.byte	0x04, 0x05
        /*0e8a*/ 	.short	(.L_1687 - .L_1686)
.L_1686:
        /*0e8c*/ 	.word	0x00000080
        /*0e90*/ 	.word	0x00000001
        /*0e94*/ 	.word	0x00000001


	//----- nvinfo : EIATTR_CRS_STACK_SIZE
	.align		4
.L_1687:
        /*0e98*/ 	.byte	0x04, 0x1e
        /*0e9a*/ 	.short	(.L_1689 - .L_1688)
.L_1688:
        /*0e9c*/ 	.word	0x00000000


	//----- nvinfo : EIATTR_CBANK_PARAM_SIZE
	.align		4
.L_1689:
        /*0ea0*/ 	.byte	0x03, 0x19
        /*0ea2*/ 	.short	0x0128


	//----- nvinfo : EIATTR_PARAM_CBANK
	.align		4
        /*0ea4*/ 	.byte	0x04, 0x0a
        /*0ea6*/ 	.short	(.L_1691 - .L_1690)
	.align		4
.L_1690:
        /*0ea8*/ 	.word	index@(.nv.constant0._ZN10layer_norm13ln_bwd_kernelINS_13Kernel_traitsI6__halfS2_S2_S2_fjLj1280ELj1ELj4ELj1ELj16ENS_18Kernel_traits_baseILj1280ES2_S2_S2_S2_fjLj128EEEEELb0ELb1ELb0ELb1EEEvNS_9BwdParamsE)
        /*0eac*/ 	.short	0x0380
        /*0eae*/ 	.short	0x0128


	//----- nvinfo : EIATTR_SW_WAR
	.align		4
.L_1691:
        /*0eb0*/ 	.byte	0x04, 0x36
        /*0eb2*/ 	.short	(.L_1693 - .L_1692)
.L_1692:
        /*0eb4*/ 	.word	0x00000008
.L_1693:


//--------------------- .nv.info._ZN10layer_norm13ln_bwd_kernelINS_13Kernel_traitsI6__halfS2_S2_S2_fjLj1280ELj1ELj4ELj1ELj16ENS_18Kernel_traits_baseILj1280ES2_S2_S2_S2_fjLj128EEEEELb0ELb1ELb1ELb0EEEvNS_9BwdParamsE --------------------------
	.section	.nv.info._ZN10layer_norm13ln_bwd_kernelINS_13Kernel_traitsI6__halfS2_S2_S2_fjLj1280ELj1ELj4ELj1ELj16ENS_18Kernel_traits_baseILj1280ES2_S2_S2_S2_fjLj128EEEEELb0ELb1ELb1ELb0EEEvNS_9BwdParamsE,"",@"SHT_CUDA_INFO"
	.sectionflags	@""
	.align	4


	//----- nvinfo : EIATTR_CUDA_API_VERSION
	.align		4
        /*0000*/ 	.byte	0x04, 0x37
        /*0002*/ 	.short	(.L_1695 - .L_1694)
.L_1694:
        /*0004*/ 	.word	0x00000082


	//----- nvinfo : EIATTR_KPARAM_INFO
	.align		4
.L_1695:
        /*0008*/ 	.byte	0x04, 0x17
        /*000a*/ 	.short	(.L_1697 - .L_1696)
.L_1696:
        /*000c*/ 	.word	0x00000000
        /*0010*/ 	.short	0x0000
        /*0012*/ 	.short	0x0000
        /*0014*/ 	.byte	0x00, 0xf0, 0xa1, 0x04


	//----- nvinfo : EIATTR_SPARSE_MMA_MASK
	.align		4
.L_1697:
        /*0018*/ 	.byte	0x03, 0x50
        /*001a*/ 	.short	0x0000


	//----- nvinfo : EIATTR_MAXREG_COUNT
	.align		4
        /*001c*/ 	.byte	0x03, 0x1b
        /*001e*/ 	.short	0x00ff


	//----- nvinfo : EIATTR_NUM_BARRIERS
	.align		4
        /*0020*/ 	.byte	0x02, 0x4c
        /*0022*/ 	.byte	0x01
	.zero		1


	//----- nvinfo : EIATTR_ANNOTATIONS
	.align		4
        /*0024*/ 	.byte	0x04, 0x55
        /*0026*/ 	.short	(.L_1699 - .L_1698)


	//   ....[0]....
.L_1698:
        /* <DEDUP_REMOVED lines=101> */


	//----- nvinfo : EIATTR_MERCURY_ISA_VERSION
	.align		4
.L_1699:
        /*0668*/ 	.byte	0x03, 0x5f
        /*066a*/ 	.short	0x0101


	//----- nvinfo : EIATTR_COOP_GROUP_MASK_REGIDS
	.align		4
        /*066c*/ 	.byte	0x04, 0x29
        /*066e*/ 	.short	(.L_1701 - .L_1700)


	//   ....[0]....
.L_1700:
        /*0670*/ 	.word	0xffffffff


	//   ....[1]....
        /*0674*/ 	.word	0xffffffff


	//   ....[2]....
        /*0678*/ 	.word	0xffffffff


	//   ....[3]....
        /*067c*/ 	.word	0xffffffff


	//   ....[4]....
        /*0680*/ 	.word	0xffffffff


	//   ....[5]....
        /*0684*/ 	.word	0xffffffff


	//   ....[6]....
        /*0688*/ 	.word	0xffffffff


	//   ....[7]....
        /*068c*/ 	.word	0xffffffff


	//   ....[8]....
        /*0690*/ 	.word	0xffffffff


	//   ....[9]....
        /*0694*/ 	.word	0xffffffff


	//   ....[10]....
        /*0698*/ 	.word	0x05000002


	//   ....[11]....
        /*069c*/ 	.word	0x05000002


	//   ....[12]....
        /*06a0*/ 	.word	0x05000002


	//   ....[13]....
        /*06a4*/ 	.word	0x05000002


	//   ....[14]....
        /*06a8*/ 	.word	0x05000002


	//   ....[15]....
        /*06ac*/ 	.word	0x05000002


	//   ....[16]....
        /*06b0*/ 	.word	0x05000002


	//   ....[17]....
        /*06b4*/ 	.word	0x05000002


	//   ....[18]....
        /*06b8*/ 	.word	0x05000002


	//   ....[19]....
        /*06bc*/ 	.word	0x05000002


	//----- nvinfo : EIATTR_COOP_GROUP_INSTR_OFFSETS
	.align		4
.L_1701:
        /*06c0*/ 	.byte	0x04, 0x28
        /*06c2*/ 	.short	(.L_1703 - .L_1702)


	//   ....[0]....
.L_1702:
        /*06c4*/ 	.word	0x00003580


	//   ....[1]....
        /*06c8*/ 	.word	0x000035a0


	//   ....[2]....
        /*06cc*/ 	.word	0x000035c0


	//   ....[3]....
        /*06d0*/ 	.word	0x000035e0


	//   ....[4]....
        /*06d4*/ 	.word	0x00003600


	//   ....[5]....
        /*06d8*/ 	.word	0x00003620


	//   ....[6]....
        /*06dc*/ 	.word	0x00003640


	//   ....[7]....
        /*06e0*/ 	.word	0x00003660


	//   ....[8]....
        /*06e4*/ 	.word	0x00003670


	//   ....[9]....
        /*06e8*/ 	.word	0x00003690


	//   ....[10]....
        /*06ec*/ 	.word	0x0000e6c0


	//   ....[11]....
        /*06f0*/ 	.word	0x0000e760


	//   ....[12]....
        /*06f4*/ 	.word	0x0000e7e0


	//   ....[13]....
        /*06f8*/ 	.word	0x0000e850


	//   ....[14]....
        /*06fc*/ 	.word	0x0000e8d0


	//   ....[15]....
        /*0700*/ 	.word	0x0000e940


	//   ....[16]....
        /*0704*/ 	.word	0x0000e9c0


	//   ....[17]....
        /*0708*/ 	.word	0x0000ea30


	//   ....[18]....
        /*070c*/ 	.word	0x0000eab0


	//   ....[19]....
        /*0710*/ 	.word	0x0000eb00


	//----- nvinfo : EIATTR_VRC_CTA_INIT_COUNT
	.align		4
.L_1703:
        /*0714*/ 	.byte	0x02, 0x4a
	.zero		1
	.zero		1


	//----- nvinfo : EIATTR_EXIT_INSTR_OFFSETS
	.align		4
        /*0718*/ 	.byte	0x04, 0x1c
        /*071a*/ 	.short	(.L_1705 - .L_1704)


	//   ....[0]....
.L_1704:
        /*071c*/ 	.word	0x0000e5d0


	//   ....[1]....
        /*0720*/ 	.word	0x0000e650


	//----- nvinfo : EIATTR_MAX_THREADS
	.align		4
.L_1705:
        /*0724*/ 	.byte	0x04, 0x05
        /*0726*/ 	.short	(.L_1707 - .L_1706)
.L_1706:
        /*0728*/ 	.word	0x00000080
        /*072c*/ 	.word	0x00000001
        /*0730*/ 	.word	0x00000001


	//----- nvinfo : EIATTR_CRS_STACK_SIZE
	.align		4
.L_1707:
        /*0734*/ 	.byte	0x04, 0x1e
        /*0736*/ 	.short	(.L_1709 - .L_1708)
.L_1708:
        /*0738*/ 	.word	0x00000000


	//----- nvinfo : EIATTR_CBANK_PARAM_SIZE
	.align		4
.L_1709:
        /*073c*/ 	.byte	0x03, 0x19
        /*073e*/ 	.short	0x0128


	//----- nvinfo : EIATTR_PARAM_CBANK
	.align		4
        /*0740*/ 	.byte	0x04, 0x0a
        /*0742*/ 	.short	(.L_1711 - .L_1710)
	.align		4
.L_1710:
        /*0744*/ 	.word	index@(.nv.constant0._ZN10layer_norm13ln_bwd_kernelINS_13Kernel_traitsI6__halfS2_S2_S2_fjLj1280ELj1ELj4ELj1ELj16ENS_18Kernel_traits_baseILj1280ES2_S2_S2_S2_fjLj128EEEEELb0ELb1ELb1ELb0EEEvNS_9BwdParamsE)
        /*0748*/ 	.short	0x0380
        /*074a*/ 	.short	0x0128


	//----- nvinfo : EIATTR_SW_WAR
	.align		4
.L_1711:
        /*074c*/ 	.byte	0x04, 0x36
        /*074e*/ 	.short	(.L_1713 - .L_1712)
.L_1712:
        /*0750*/ 	.word	0x00000008
.L_1713:


//--------------------- .nv.info._ZN10layer_norm13ln_bwd_kernelINS_13Kernel_traitsI6__halfS2_S2_S2_fjLj1280ELj1ELj4ELj1ELj16ENS_18Kernel_traits_baseILj1280ES2_S2_S2_S2_fjLj128EEEEELb0ELb1ELb1ELb1EEEvNS_9BwdParamsE --------------------------
	.section	.nv.info._ZN10layer_norm13ln_bwd_kernelINS_13Kernel_traitsI6__halfS2_S2_S2_fjLj1280ELj1ELj4ELj1ELj16ENS_18Kernel_traits_baseILj1280ES2_S2_S2_S2_fjLj128EEEEELb0ELb1ELb1ELb1EEEvNS_9BwdParamsE,"",@"SHT_CUDA_INFO"
	.sectionflags	@""
	.align	4


	//----- nvinfo : EIATTR_CUDA_API_VERSION
	.align		4
        /*0000*/ 	.byte	0x04, 0x37
        /*0002*/ 	.short	(.L_1715 - .L_1714)
.L_1714:
        /*0004*/ 	.word	0x00000082


	//----- nvinfo : EIATTR_KPARAM_INFO
	.align		4
.L_1715:
        /*0008*/ 	.byte	0x04, 0x17
        /*000a*/ 	.short	(.L_1717 - .L_1716)
.L_1716:
        /*000c*/ 	.word	0x00000000
        /*0010*/ 	.short	0x0000
        /*0012*/ 	.short	0x0000
        /*0014*/ 	.byte	0x00, 0xf0, 0xa1, 0x04


	//----- nvinfo : EIATTR_SPARSE_MMA_MASK
	.align		4
.L_1717:
        /*0018*/ 	.byte	0x03, 0x50
        /*001a*/ 	.short	0x0000


	//----- nvinfo : EIATTR_MAXREG_COUNT
	.align		4
        /*001c*/ 	.byte	0x03, 0x1b
        /*001e*/ 	.short	0x00ff


	//----- nvinfo : EIATTR_NUM_BARRIERS
	.align		4
        /*0020*/ 	.byte	0x02, 0x4c
        /*0022*/ 	.byte	0x01
	.zero		1


	//----- nvinfo : EIATTR_ANNOTATIONS
	.align		4
        /*0024*/ 	.byte	0x04, 0x55
        /*0026*/ 	.short	(.L_1719 - .L_1718)


	//   ....[0]....
.L_1718:
        /* <DEDUP_REMOVED lines=76> */


	//----- nvinfo : EIATTR_MERCURY_ISA_VERSION
	.align		4
.L_1719:
        /*04d0*/ 	.byte	0x03, 0x5f
        /*04d2*/ 	.short	0x0101


	//----- nvinfo : EIATTR_COOP_GROUP_MASK_REGIDS
	.align		4
        /*04d4*/ 	.byte	0x04, 0x29
        /*04d6*/ 	.short	(.L_1721 - .L_1720)


	//   ....[0]....
.L_1720:
        /*04d8*/ 	.word	0xffffffff


	//   ....[1]....
        /*04dc*/ 	.word	0xffffffff


	//   ....[2]....
        /*04e0*/ 	.word	0xffffffff


	//   ....[3]....
        /*04e4*/ 	.word	0xffffffff


	//   ....[4]....
        /*04e8*/ 	.word	0xffffffff


	//   ....[5]....
        /*04ec*/ 	.word	0xffffffff


	//   ....[6]....
        /*04f0*/ 	.word	0xffffffff


	//   ....[7]....
        /*04f4*/ 	.word	0xffffffff


	//   ....[8]....
        /*04f8*/ 	.word	0xffffffff


	//   ....[9]....
        /*04fc*/ 	.word	0xffffffff


	//   ....[10]....
        /*0500*/ 	.word	0x050000f8


	//   ....[11]....
        /*0504*/ 	.word	0x050000f8


	//   ....[12]....
        /*0508*/ 	.word	0x050000f8


	//   ....[13]....
        /*050c*/ 	.word	0x050000f8


	//   ....[14]....
        /*0510*/ 	.word	0x050000f8


	//   ....[15]....
        /*0514*/ 	.word	0x050000f8


	//   ....[16]....
        /*0518*/ 	.word	0x050000f8


	//   ....[17]....
        /*051c*/ 	.word	0x050000f8


	//   ....[18]....
        /*0520*/ 	.word	0x050000f8


	//   ....[19]....
        /*0524*/ 	.word	0x050000f8


	//----- nvinfo : EIATTR_COOP_GROUP_INSTR_OFFSETS
	.align		4
.L_1721:
        /*0528*/ 	.byte	0x04, 0x28
        /*052a*/ 	.short	(.L_1723 - .L_1722)


	//   ....[0]....
.L_1722:
        /*052c*/ 	.word	0x00002ae0


	//   ....[1]....
        /*0530*/ 	.word	0x00002b00


	//   ....[2]....
        /*0534*/ 	.word	0x00002b20


	//   ....[3]....
        /*0538*/ 	.word	0x00002b40


	//   ....[4]....
        /*053c*/ 	.word	0x00002b60


	//   ....[5]....
        /*0540*/ 	.word	0x00002b80


	//   ....[6]....
        /*0544*/ 	.word	0x00002ba0


	//   ....[7]....
        /*0548*/ 	.word	0x00002bc0


	//   ....[8]....
        /*054c*/ 	.word	0x00002bd0


	//   ....[9]....
        /*0550*/ 	.word	0x00002c00


	//   ....[10]....
        /*0554*/ 	.word	0x0000d040


	//   ....[11]....
        /*0558*/ 	.word	0x0000d0e0


	//   ....[12]....
        /*055c*/ 	.word	0x0000d150


	//   ....[13]....
        /*0560*/ 	.word	0x0000d1b0


	//   ....[14]....
        /*0564*/ 	.word	0x0000d220


	//   ....[15]....
        /*0568*/ 	.word	0x0000d280


	//   ....[16]....
        /*056c*/ 	.word	0x0000d2f0


	//   ....[17]....
        /*0570*/ 	.word	0x0000d350


	//   ....[18]....
        /*0574*/ 	.word	0x0000d3c0


	//   ....[19]....
        /*0578*/ 	.word	0x0000d410


	//----- nvinfo : EIATTR_VRC_CTA_INIT_COUNT
	.align		4
.L_1723:
        /*057c*/ 	.byte	0x02, 0x4a
	.zero		1
	.zero		1


	//----- nvinfo : EIATTR_EXIT_INSTR_OFFSETS
	.align		4
        /*0580*/ 	.byte	0x04, 0x1c
        /*0582*/ 	.short	(.L_1725 - .L_1724)


	//   ....[0]....
.L_1724:
        /*0584*/ 	.word	0x0000cfe0


	//----- nvinfo : EIATTR_MAX_THREADS
	.align		4
.L_1725:
        /*0588*/ 	.byte	0x04, 0x05
        /*058a*/ 	.short	(.L_1727 - .L_1726)
.L_1726:
        /*058c*/ 	.word	0x00000080
        /*0590*/ 	.word	0x00000001
        /*0594*/ 	.word	0x00000001


	//----- nvinfo : EIATTR_CRS_STACK_SIZE
	.align		4
.L_1727:
        /*0598*/ 	.byte	0x04, 0x1e
        /*059a*/ 	.short	(.L_1729 - .L_1728)
.L_1728:
        /*059c*/ 	.word	0x00000000


	//----- nvinfo : EIATTR_CBANK_PARAM_SIZE
	.align		4
.L_1729:
        /*05a0*/ 	.byte	0x03, 0x19
        /*05a2*/ 	.short	0x0128


	//----- nvinfo : EIATTR_PARAM_CBANK
	.align		4
        /*05a4*/ 	.byte	0x04, 0x0a
        /*05a6*/ 	.short	(.L_1731 - .L_1730)
	.align		4
.L_1730:
        /*05a8*/ 	.word	index@(.nv.constant0._ZN10layer_norm13ln_bwd_kernelINS_13Kernel_traitsI6__halfS2_S2_S2_fjLj1280ELj1ELj4ELj1ELj16ENS_18Kernel_traits_baseILj1280ES2_S2_S2_S2_fjLj128EEEEELb0ELb1ELb1ELb1EEEvNS_9BwdParamsE)
        /*05ac*/ 	.short	0x0380
        /*05ae*/ 	.short	0x0128


	//----- nvinfo : EIATTR_SW_WAR
	.align		4
.L_1731:
        /*05b0*/ 	.byte	0x04, 0x36
        /*05b2*/ 	.short	(.L_1733 - .L_1732)
.L_1732:
        /*05b4*/ 	.word	0x00000008
.L_1733:


//--------------------- .nv.info._ZN10layer_norm13ln_bwd_kernelINS_13Kernel_traitsI6__halfS2_S2_S2_fjLj1280ELj1ELj4ELj1ELj16ENS_18Kernel_traits_baseILj1280ES2_S2_S2_S2_fjLj128EEEEELb1ELb0ELb0ELb0EEEvNS_9BwdParamsE --------------------------
	.section	.nv.info._ZN10layer_norm13ln_bwd_kernelINS_13Kernel_traitsI6__halfS2_S2_S2_fjLj1280ELj1ELj4ELj1ELj16ENS_18Kernel_traits_baseILj1280ES2_S2_S2_S2_fjLj128EEEEELb1ELb0ELb0ELb0EEEvNS_9BwdParamsE,"",@"SHT_CUDA_INFO"
	.sectionflags	@""
	.align	4


	//----- nvinfo : EIATTR_CUDA_API_VERSION
	.align		4
        /*0000*/ 	.byte	0x04, 0x37
        /*0002*/ 	.short	(.L_1735 - .L_1734)
.L_1734:
        /*0004*/ 	.word	0x00000082


	//----- nvinfo : EIATTR_KPARAM_INFO
	.align		4
.L_1735:
        /*0008*/ 	.byte	0x04, 0x17
        /*000a*/ 	.short	(.L_1737 - .L_1736)
.L_1736:
        /*000c*/ 	.word	0x00000000
        /*0010*/ 	.short	0x0000
        /*0012*/ 	.short	0x0000
        /*0014*/ 	.byte	0x00, 0xf0, 0xa1, 0x04


	//----- nvinfo : EIATTR_SPARSE_MMA_MASK
	.align		4
.L_1737:
        /*0018*/ 	.byte	0x03, 0x50
        /*001a*/ 	.short	0x0000


	//----- nvinfo : EIATTR_MAXREG_COUNT
	.align		4
        /*001c*/ 	.byte	0x03, 0x1b
        /*001e*/ 	.short	0x00ff


	//----- nvinfo : EIATTR_NUM_BARRIERS
	.align		4
        /*0020*/ 	.byte	0x02, 0x4c
        /*0022*/ 	.byte	0x01
	.zero		1


	//----- nvinfo : EIATTR_MERCURY_ISA_VERSION
	.align		4
        /*0024*/ 	.byte	0x03, 0x5f
        /*0026*/ 	.short	0x0101


	//----- nvinfo : EIATTR_COOP_GROUP_MASK_REGIDS
	.align		4
        /*0028*/ 	.byte	0x04, 0x29
        /*002a*/ 	.short	(.L_1739 - .L_1738)


	//   ....[0]....
.L_1738:
        /*002c*/ 	.word	0xffffffff


	//   ....[1]....
        /*0030*/ 	.word	0xffffffff


	//   ....[2]....
        /*0034*/ 	.word	0xffffffff


	//   ....[3]....
        /*0038*/ 	.word	0xffffffff


	//   ....[4]....
        /*003c*/ 	.word	0xffffffff


	//   ....[5]....
        /*0040*/ 	.word	0xffffffff


	//   ....[6]....
        /*0044*/ 	.word	0xffffffff


	//   ....[7]....
        /*0048*/ 	.word	0xffffffff


	//   ....[8]....
        /*004c*/ 	.word	0xffffffff


	//   ....[9]....
        /*0050*/ 	.word	0xffffffff


	//   ....[10]....
        /*0054*/ 	.word	0x050000d9


	//   ....[11]....
        /*0058*/ 	.word	0x050000d9


	//   ....[12]....
        /*005c*/ 	.word	0x050000d9


	//   ....[13]....
        /*0060*/ 	.word	0x050000d9


	//   ....[14]....
        /*0064*/ 	.word	0x050000d9


	//   ....[15]....
        /*0068*/ 	.word	0x050000d9


	//   ....[16]....
        /*006c*/ 	.word	0x050000d9


	//   ....[17]....
        /*0070*/ 	.word	0x050000d9


	//   ....[18]....
        /*0074*/ 	.word	0x050000d9


	//   ....[19]....
        /*0078*/ 	.word	0x050000d9


	//----- nvinfo : EIATTR_COOP_GROUP_INSTR_OFFSETS
	.align		4
.L_1739:
        /*007c*/ 	.byte	0x04, 0x28
        /*007e*/ 	.short	(.L_1741 - .L_1740)


	//   ....[0]....
.L_1740:
        /*0080*/ 	.word	0x000028d0


	//   ....[1]....
        /*0084*/ 	.word	0x000028e0


	//   ....[2]....
        /*0088*/ 	.word	0x00002910


	//   ....[3]....
        /*008c*/ 	.word	0x00002920


	//   ....[4]....
        /*0090*/ 	.word	0x00002950


	//   ....[5]....
        /*0094*/ 	.word	0x00002960


	//   ....[6]....
        /*0098*/ 	.word	0x00002990


	//   ....[7]....
        /*009c*/ 	.word	0x000029a0


	//   ....[8]....
        /*00a0*/ 	.word	0x000029d0


	//   ....[9]....
        /*00a4*/ 	.word	0x000029e0


	//   ....[10]....
        /*00a8*/ 	.word	0x00009d40


	//   ....[11]....
        /*00ac*/ 	.word	0x00009dd0


	//   ....[12]....
        /*00b0*/ 	.word	0x00009e40


	//   ....[13]....
        /*00b4*/ 	.word	0x00009ea0


	//   ....[14]....
        /*00b8*/ 	.word	0x00009f10


	//   ....[15]....
        /*00bc*/ 	.word	0x00009f70


	//   ....[16]....
        /*00c0*/ 	.word	0x00009fe0


	//   ....[17]....
        /*00c4*/ 	.word	0x0000a040


	//   ....[18]....
        /*00c8*/ 	.word	0x0000a0b0


	//   ....[19]....
        /*00cc*/ 	.word	0x0000a110


	//----- nvinfo : EIATTR_VRC_CTA_INIT_COUNT
	.align		4
.L_1741:
        /*00d0*/ 	.byte	0x02, 0x4a
	.zero		1
	.zero		1


	//----- nvinfo : EIATTR_EXIT_INSTR_OFFSETS
	.align		4
        /*00d4*/ 	.byte	0x04, 0x1c
        /*00d6*/ 	.short	(.L_1743 - .L_1742)


	//   ....[0]....
.L_1742:
        /*00d8*/ 	.word	0x00009ca0


	//   ....[1]....
        /*00dc*/ 	.word	0x00009cd0


	//----- nvinfo : EIATTR_MAX_THREADS
	.align		4
.L_1743:
        /*00e0*/ 	.byte	0x04, 0x05
        /*00e2*/ 	.short	(.L_1745 - .L_1744)
.L_1744:
        /*00e4*/ 	.word	0x00000080
        /*00e8*/ 	.word	0x00000001
        /*00ec*/ 	.word	0x00000001


	//----- nvinfo : EIATTR_CRS_STACK_SIZE
	.align		4
.L_1745:
        /*00f0*/ 	.byte	0x04, 0x1e
        /*00f2*/ 	.short	(.L_1747 - .L_1746)
.L_1746:
        /*00f4*/ 	.word	0x00000000


	//----- nvinfo : EIATTR_CBANK_PARAM_SIZE
	.align		4
.L_1747:
        /*00f8*/ 	.byte	0x03, 0x19
        /*00fa*/ 	.short	0x0128


	//----- nvinfo : EIATTR_PARAM_CBANK
	.align		4
        /*00fc*/ 	.byte	0x04, 0x0a
        /*00fe*/ 	.short	(.L_1749 - .L_1748)
	.align		4
.L_1748:
        /*0100*/ 	.word	index@(.nv.constant0._ZN10layer_norm13ln_bwd_kernelINS_13Kernel_traitsI6__halfS2_S2_S2_fjLj1280ELj1ELj4ELj1ELj16ENS_18Kernel_traits_baseILj1280ES2_S2_S2_S2_fjLj128EEEEELb1ELb0ELb0ELb0EEEvNS_9BwdParamsE)
        /*0104*/ 	.short	0x0380
        /*0106*/ 	.short	0x0128


	//----- nvinfo : EIATTR_SW_WAR
	.align		4
.L_1749:
        /*0108*/ 	.byte	0x04, 0x36
        /*010a*/ 	.short	(.L_1751 - .L_1750)
.L_1750:
        /*010c*/ 	.word	0x00000008
.L_1751:


//--------------------- .nv.info._ZN10layer_norm13ln_bwd_kernelINS_13Kernel_traitsI6__halfS2_S2_S2_fjLj1280ELj1ELj4ELj1ELj16ENS_18Kernel_traits_baseILj1280ES2_S2_S2_S2_fjLj128EEEEELb1ELb0ELb0ELb1EEEvNS_9BwdParamsE --------------------------
	.section	.nv.info._ZN10layer_norm13ln_bwd_kernelINS_13Kernel_traitsI6__halfS2_S2_S2_fjLj1280ELj1ELj4ELj1ELj16ENS_18Kernel_traits_baseILj1280ES2_S2_S2_S2_fjLj128EEEEELb1ELb0ELb0ELb1EEEvNS_9BwdParamsE,"",@"SHT_CUDA_INFO"
	.sectionflags	@""
	.align	4


	//----- nvinfo : EIATTR_CUDA_API_VERSION
	.align		4
        /*0000*/ 	.byte	0x04, 0x37
        /*0002*/ 	.short	(.L_1753 - .L_1752)
.L_1752:
        /*0004*/ 	.word	0x00000082


	//----- nvinfo : EIATTR_KPARAM_INFO
	.align		4
.L_1753:
        /*0008*/ 	.byte	0x04, 0x17
        /*000a*/ 	.short	(.L_1755 - .L_1754)
.L_1754:
        /*000c*/ 	.word	0x00000000
        /*0010*/ 	.short	0x0000
        /*0012*/ 	.short	0x0000
        /*0014*/ 	.byte	0x00, 0xf0, 0xa1, 0x04


	//----- nvinfo : EIATTR_SPARSE_MMA_MASK
	.align		4
.L_1755:
        /*0018*/ 	.byte	0x03, 0x50
        /*001a*/ 	.short	0x0000


	//----- nvinfo : EIATTR_MAXREG_COUNT
	.align		4
        /*001c*/ 	.byte	0x03, 0x1b
        /*001e*/ 	.short	0x00ff


	//----- nvinfo : EIATTR_NUM_BARRIERS
	.align		4
        /*0020*/ 	.byte	0x02, 0x4c
        /*0022*/ 	.byte	0x01
	.zero		1


	//----- nvinfo : EIATTR_ANNOTATIONS
	.align		4
        /*0024*/ 	.byte	0x04, 0x55
        /*0026*/ 	.short	(.L_1757 - .L_1756)


	//   ....[0]....
.L_1756:
        /* <DEDUP_REMOVED lines=133> */


	//----- nvinfo : EIATTR_MERCURY_ISA_VERSION
	.align		4
.L_1757:
        /*0860*/ 	.byte	0x03, 0x5f
        /*0862*/ 	.short	0x0101


	//----- nvinfo : EIATTR_COOP_GROUP_MASK_REGIDS
	.align		4
        /*0864*/ 	.byte	0x04, 0x29
        /*0866*/ 	.short	(.L_1759 - .L_1758)


	//   ....[0]....
.L_1758:
        /*0868*/ 	.word	0xffffffff


	//   ....[1]....
        /*086c*/ 	.word	0xffffffff


	//   ....[2]....
        /*0870*/ 	.word	0xffffffff


	//   ....[3]....
        /*0874*/ 	.word	0xffffffff


	//   ....[4]....
        /*0878*/ 	.word	0xffffffff


	//   ....[5]....
        /*087c*/ 	.word	0xffffffff


	//   ....[6]....
        /*0880*/ 	.word	0xffffffff


	//   ....[7]....
        /*0884*/ 	.word	0xffffffff


	//   ....[8]....
        /*0888*/ 	.word	0xffffffff


	//   ....[9]....
        /*088c*/ 	.word	0xffffffff


	//   ....[10]....
        /*0890*/ 	.word	0x050000c9


	//   ....[11]....
        /*0894*/ 	.word	0x050000c9


	//   ....[12]....
        /*0898*/ 	.word	0x050000c9


	//   ....[13]....
        /*089c*/ 	.word	0x050000c9


	//   ....[14]....
        /*08a0*/ 	.word	0x050000c9


	//   ....[15]....
        /*08a4*/ 	.word	0x050000c9


	//   ....[16]....
        /*08a8*/ 	.word	0x050000c9


	//   ....[17]....
        /*08ac*/ 	.word	0x050000c9


	//   ....[18]....
        /*08b0*/ 	.word	0x050000c9


	//   ....[19]....
        /*08b4*/ 	.word	0x050000c9


	//----- nvinfo : EIATTR_COOP_GROUP_INSTR_OFFSETS
	.align		4
.L_1759:
        /*08b8*/ 	.byte	0x04, 0x28
        /*08ba*/ 	.short	(.L_1761 - .L_1760)


	//   ....[0]....
.L_1760:
        /*08bc*/ 	.word	0x00004500


	//   ....[1]....
        /*08c0*/ 	.word	0x00004510


	//   ....[2]....
        /*08c4*/ 	.word	0x000045a0


	//   ....[3]....
        /*08c8*/ 	.word	0x000045b0


	//   ....[4]....
        /*08cc*/ 	.word	0x00004630


	//   ....[5]....
        /*08d0*/ 	.word	0x00004640


	//   ....[6]....
        /*08d4*/ 	.word	0x00004720


	//   ....[7]....
        /*08d8*/ 	.word	0x00004730


	//   ....[8]....
        /*08dc*/ 	.word	0x00004930


	//   ....[9]....
        /*08e0*/ 	.word	0x00004940


	//   ....[10]....
        /*08e4*/ 	.word	0x0000b620


	//   ....[11]....
        /*08e8*/ 	.word	0x0000b6d0


	//   ....[12]....
        /*08ec*/ 	.word	0x0000b7c0


	//   ....[13]....
        /*08f0*/ 	.word	0x0000b8b0


	//   ....[14]....
        /*08f4*/ 	.word	0x0000b9a0


	//   ....[15]....
        /*08f8*/ 	.word	0x0000ba90


	//   ....[16]....
        /*08fc*/ 	.word	0x0000bb80


	//   ....[17]....
        /*0900*/ 	.word	0x0000bc70


	//   ....[18]....
        /*0904*/ 	.word	0x0000bd00


	//   ....[19]....
        /*0908*/ 	.word	0x0000bd60


	//----- nvinfo : EIATTR_VRC_CTA_INIT_COUNT
	.align		4
.L_1761:
        /*090c*/ 	.byte	0x02, 0x4a
	.zero		1
	.zero		1


	//----- nvinfo : EIATTR_EXIT_INSTR_OFFSETS
	.align		4
        /*0910*/ 	.byte	0x04, 0x1c
        /*0912*/ 	.short	(.L_1763 - .L_1762)


	//   ....[0]....
.L_1762:
        /*0914*/ 	.word	0x0000b5b0


	//----- nvinfo : EIATTR_MAX_THREADS
	.align		4
.L_1763:
        /*0918*/ 	.byte	0x04, 0x05
        /*091a*/ 	.short	(.L_1765 - .L_1764)
.L_1764:
        /*091c*/ 	.word	0x00000080
        /*0920*/ 	.word	0x00000001
        /*0924*/ 	.word	0x00000001


	//----- nvinfo : EIATTR_CRS_STACK_SIZE
	.align		4
.L_1765:
        /*0928*/ 	.byte	0x04, 0x1e
        /*092a*/ 	.short	(.L_1767 - .L_1766)
.L_1766:
        /*092c*/ 	.word	0x00000000


	//----- nvinfo : EIATTR_CBANK_PARAM_SIZE
	.align		4
.L_1767:
        /*0930*/ 	.byte	0x03, 0x19
        /*0932*/ 	.short	0x0128


	//----- nvinfo : EIATTR_PARAM_CBANK
	.align		4
        /*0934*/ 	.byte	0x04, 0x0a
        /*0936*/ 	.short	(.L_1769 - .L_1768)
	.align		4
.L_1768:
        /*0938*/ 	.word	index@(.nv.constant0._ZN10layer_norm13ln_bwd_kernelINS_13Kernel_traitsI6__halfS2_S2_S2_fjLj1280ELj1ELj4ELj1ELj16ENS_18Kernel_traits_baseILj1280ES2_S2_S2_S2_fjLj128EEEEELb1ELb0ELb0ELb1EEEvNS_9BwdParamsE)
        /*093c*/ 	.short	0x0380
        /*093e*/ 	.short	0x0128


	//----- nvinfo : EIATTR_SW_WAR
	.align		4
.L_1769:
        /*0940*/ 	.byte	0x04, 0x36
        /*0942*/ 	.short	(.L_1771 - .L_1770)
.L_1770:
        /*0944*/ 	.word	0x00000008
.L_1771:


//--------------------- .nv.info._ZN10layer_norm22ln_bwd_finalize_kernelINS_22Kernel_traits_finalizeILj1280E6__halfS2_S2_S2_fjLb0ELj1024ELj4ENS_18Kernel_traits_baseILj1280ES2_S2_S2_S2_fjLj1024EEEEELb0ELb0EEEvNS_9BwdParamsE --------------------------
	.section	.nv.info._ZN10layer_norm22ln_bwd_finalize_kernelINS_22Kernel_traits_finalizeILj1280E6__halfS2_S2_S2_fjLb0ELj1024ELj4ENS_18Kernel_traits_baseILj1280ES2_S2_S2_S2_fjLj1024EEEEELb0ELb0EEEvNS_9BwdParamsE,"",@"SHT_CUDA_INFO"
	.sectionflags	@""
	.align	4


	//----- nvinfo : EIATTR_CUDA_API_VERSION
	.align		4
        /*0000*/ 	.byte	0x04, 0x37
        /*0002*/ 	.short	(.L_1773 - .L_1772)
.L_1772:
        /*0004*/ 	.word	0x00000082


	//----- nvinfo : EIATTR_KPARAM_INFO
	.align		4
.L_1773:
        /*0008*/ 	.byte	0x04, 0x17
        /*000a*/ 	.short	(.L_1775 - .L_1774)
.L_1774:
        /*000c*/ 	.word	0x00000000
        /*0010*/ 	.short	0x0000
        /*0012*/ 	.short	0x0000
        /*0014*/ 	.byte	0x00, 0xf0, 0xa1, 0x04


	//----- nvinfo : EIATTR_SPARSE_MMA_MASK
	.align		4
.L_1775:
        /*0018*/ 	.byte	0x03, 0x50
        /*001a*/ 	.short	0x0000


	//----- nvinfo : EIATTR_MAXREG_COUNT
	.align		4
        /*001c*/ 	.byte	0x03, 0x1b
        /*001e*/ 	.short	0x0040


	//----- nvinfo : EIATTR_NUM_BARRIERS
	.align		4
        /*0020*/ 	.byte	0x02, 0x4c
        /*0022*/ 	.byte	0x01
	.zero		1


	//----- nvinfo : EIATTR_MERCURY_ISA_VERSION
	.align		4
        /*0024*/ 	.byte	0x03, 0x5f
        /*0026*/ 	.short	0x0101


	//----- nvinfo : EIATTR_COOP_GROUP_MASK_REGIDS
	.align		4
        /*0028*/ 	.byte	0x04, 0x29
        /*002a*/ 	.short	(.L_1777 - .L_1776)


	//   ....[0]....
.L_1776:
        /*002c*/ 	.word	0xffffffff


	//   ....[1]....
        /*0030*/ 	.word	0xffffffff


	//   ....[2]....
        /*0034*/ 	.word	0xffffffff


	//   ....[3]....
        /*0038*/ 	.word	0xffffffff


	//   ....[4]....
        /*003c*/ 	.word	0xffffffff


	//   ....[5]....
        /*0040*/ 	.word	0xffffffff


	//   ....[6]....
        /*0044*/ 	.word	0xffffffff


	//   ....[7]....
        /*0048*/ 	.word	0xffffffff


	//   ....[8]....
        /*004c*/ 	.word	0xffffffff


	//   ....[9]....
        /*0050*/ 	.word	0xffffffff


	//----- nvinfo : EIATTR_COOP_GROUP_INSTR_OFFSETS
	.align		4
.L_1777:
        /*0054*/ 	.byte	0x04, 0x28
        /*0056*/ 	.short	(.L_1779 - .L_1778)


	//   ....[0]....
.L_1778:
        /*0058*/ 	.word	0x00001540


	//   ....[1]....
        /*005c*/ 	.word	0x00001550


	//   ....[2]....
        /*0060*/ 	.word	0x00001580


	//   ....[3]....
        /*0064*/ 	.word	0x00001590


	//   ....[4]....
        /*0068*/ 	.word	0x000015c0


	//   ....[5]....
        /*006c*/ 	.word	0x000015d0


	//   ....[6]....
        /*0070*/ 	.word	0x00001610


	//   ....[7]....
        /*0074*/ 	.word	0x00001630


	//   ....[8]....
        /*0078*/ 	.word	0x00001680


	//   ....[9]....
        /*007c*/ 	.word	0x00001690


	//----- nvinfo : EIATTR_VRC_CTA_INIT_COUNT
	.align		4
.L_1779:
        /*0080*/ 	.byte	0x02, 0x4a
	.zero		1
	.zero		1


	//----- nvinfo : EIATTR_EXIT_INSTR_OFFSETS
	.align		4
        /*0084*/ 	.byte	0x04, 0x1c
        /*0086*/ 	.short	(.L_1781 - .L_1780)


	//   ....[0]....
.L_1780:
        /*0088*/ 	.word	0x00000060


	//   ....[1]....
        /*008c*/ 	.word	0x000016f0


	//   ....[2]....
        /*0090*/ 	.word	0x00001720


	//   ....[3]....
        /*0094*/ 	.word	0x000017e0


	//----- nvinfo : EIATTR_MAX_THREADS
	.align		4
.L_1781:
        /*0098*/ 	.byte	0x04, 0x05
        /*009a*/ 	.short	(.L_1783 - .L_1782)
.L_1782:
        /*009c*/ 	.word	0x00000400
        /*00a0*/ 	.word	0x00000001
        /*00a4*/ 	.word	0x00000001


	//----- nvinfo : EIATTR_CRS_STACK_SIZE
	.align		4
.L_1783:
        /*00a8*/ 	.byte	0x04, 0x1e
        /*00aa*/ 	.short	(.L_1785 - .L_1784)
.L_1784:
        /*00ac*/ 	.word	0x00000000


	//----- nvinfo : EIATTR_CBANK_PARAM_SIZE
	.align		4
.L_1785:
        /*00b0*/ 	.byte	0x03, 0x19
        /*00b2*/ 	.short	0x0128


	//----- nvinfo : EIATTR_PARAM_CBANK
	.align		4
        /*00b4*/ 	.byte	0x04, 0x0a
        /*00b6*/ 	.short	(.L_1787 - .L_1786)
	.align		4
.L_1786:
        /*00b8*/ 	.word	index@(.nv.constant0._ZN10layer_norm22ln_bwd_finalize_kernelINS_22Kernel_traits_finalizeILj1280E6__halfS2_S2_S2_fjLb0ELj1024ELj4ENS_18Kernel_traits_baseILj1280ES2_S2_S2_S2_fjLj1024EEEEELb0ELb0EEEvNS_9BwdParamsE)
        /*00bc*/ 	.short	0x0380
        /*00be*/ 	.short	0x0128


	//----- nvinfo : EIATTR_SW_WAR
	.align		4
.L_1787:
        /*00c0*/ 	.byte	0x04, 0x36
        /*00c2*/ 	.short	(.L_1789 - .L_1788)
.L_1788:
        /*00c4*/ 	.word	0x00000008
.L_1789:


//--------------------- .nv.info._ZN10layer_norm13ln_bwd_kernelINS_13Kernel_traitsI6__halfS2_S2_S2_fjLj1280ELj1ELj4ELj1ELj16ENS_18Kernel_traits_baseILj1280ES2_S2_S2_S2_fjLj128EEEEELb1ELb0ELb1ELb0EEEvNS_9BwdParamsE --------------------------
	.section	.nv.info._ZN10layer_norm13ln_bwd_kernelINS_13Kernel_traitsI6__halfS2_S2_S2_fjLj1280ELj1ELj4ELj1ELj16ENS_18Kernel_traits_baseILj1280ES2_S2_S2_S2_fjLj128EEEEELb1ELb0ELb1ELb0EEEvNS_9BwdParamsE,"",@"SHT_CUDA_INFO"
	.sectionflags	@""
	.align	4


	//----- nvinfo : EIATTR_CUDA_API_VERSION
	.align		4
        /*0000*/ 	.byte	0x04, 0x37
        /*0002*/ 	.short	(.L_1791 - .L_1790)
.L_1790:
        /*0004*/ 	.word	0x00000082


	//----- nvinfo : EIATTR_KPARAM_INFO
	.align		4
.L_1791:
        /*0008*/ 	.byte	0x04, 0x17
        /*000a*/ 	.short	(.L_1793 - .L_1792)
.L_1792:
        /*000c*/ 	.word	0x00000000
        /*0010*/ 	.short	0x0000
        /*0012*/ 	.short	0x0000
        /*0014*/ 	.byte	0x00, 0xf0, 0xa1, 0x04


	//----- nvinfo : EIATTR_SPARSE_MMA_MASK
	.align		4
.L_1793:
        /*0018*/ 	.byte	0x03, 0x50
        /*001a*/ 	.short	0x0000


	//----- nvinfo : EIATTR_MAXREG_COUNT
	.align		4
        /*001c*/ 	.byte	0x03, 0x1b
        /*001e*/ 	.short	0x00ff


	//----- nvinfo : EIATTR_NUM_BARRIERS
	.align		4
        /*0020*/ 	.byte	0x02, 0x4c
        /*0022*/ 	.byte	0x01
	.zero		1


	//----- nvinfo : EIATTR_MERCURY_ISA_VERSION
	.align		4
        /*0024*/ 	.byte	0x03, 0x5f
        /*0026*/ 	.short	0x0101


	//----- nvinfo : EIATTR_COOP_GROUP_MASK_REGIDS
	.align		4
        /*0028*/ 	.byte	0x04, 0x29
        /*002a*/ 	.short	(.L_1795 - .L_1794)


	//   ....[0]....
.L_1794:
        /*002c*/ 	.word	0xffffffff


	//   ....[1]....
        /*0030*/ 	.word	0xffffffff


	//   ....[2]....
        /*0034*/ 	.word	0xffffffff


	//   ....[3]....
        /*0038*/ 	.word	0xffffffff


	//   ....[4]....
        /*003c*/ 	.word	0xffffffff


	//   ....[5]....
        /*0040*/ 	.word	0xffffffff


	//   ....[6]....
        /*0044*/ 	.word	0xffffffff


	//   ....[7]....
        /*0048*/ 	.word	0xffffffff


	//   ....[8]....
        /*004c*/ 	.word	0xffffffff


	//   ....[9]....
        /*0050*/ 	.word	0xffffffff


	//   ....[10]....
        /*0054*/ 	.word	0x050000ea


	//   ....[11]....
        /*0058*/ 	.word	0x050000ea


	//   ....[12]....
        /*005c*/ 	.word	0x050000ea


	//   ....[13]....
        /*0060*/ 	.word	0x050000ea


	//   ....[14]....
        /*0064*/ 	.word	0x050000ea


	//   ....[15]....
        /*0068*/ 	.word	0x050000ea


	//   ....[16]....
        /*006c*/ 	.word	0x050000ea


	//   ....[17]....
        /*0070*/ 	.word	0x050000ea


	//   ....[18]....
        /*0074*/ 	.word	0x050000ea


	//   ....[19]....
        /*0078*/ 	.word	0x050000ea


	//----- nvinfo : EIATTR_COOP_GROUP_INSTR_OFFSETS
	.align		4
.L_1795:
        /*007c*/ 	.byte	0x04, 0x28
        /*007e*/ 	.short	(.L_1797 - .L_1796)


	//   ....[0]....
.L_1796:
        /*0080*/ 	.word	0x00002f90


	//   ....[1]....
        /*0084*/ 	.word	0x00002fa0


	//   ....[2]....
        /*0088*/ 	.word	0x00002fd0


	//   ....[3]....
        /*008c*/ 	.word	0x00002fe0


	//   ....[4]....
        /*0090*/ 	.word	0x00003010


	//   ....[5]....
        /*0094*/ 	.word	0x00003020


	//   ....[6]....
        /*0098*/ 	.word	0x00003050


	//   ....[7]....
        /*009c*/ 	.word	0x00003060


	//   ....[8]....
        /*00a0*/ 	.word	0x00003090


	//   ....[9]....
        /*00a4*/ 	.word	0x000030a0


	//   ....[10]....
        /*00a8*/ 	.word	0x0000c7c0


	//   ....[11]....
        /*00ac*/ 	.word	0x0000c860


	//   ....[12]....
        /*00b0*/ 	.word	0x0000c8c0


	//   ....[13]....
        /*00b4*/ 	.word	0x0000c920


	//   ....[14]....
        /*00b8*/ 	.word	0x0000c990


	//   ....[15]....
        /*00bc*/ 	.word	0x0000c9f0


	//   ....[16]....
        /*00c0*/ 	.word	0x0000ca60


	//   ....[17]....
        /*00c4*/ 	.word	0x0000cac0


	//   ....[18]....
        /*00c8*/ 	.word	0x0000cb30


	//   ....[19]....
        /*00cc*/ 	.word	0x0000cb90


	//----- nvinfo : EIATTR_VRC_CTA_INIT_COUNT
	.align		4
.L_1797:
        /*00d0*/ 	.byte	0x02, 0x4a
	.zero		1
	.zero		1


	//----- nvinfo : EIATTR_EXIT_INSTR_OFFSETS
	.align		4
        /*00d4*/ 	.byte	0x04, 0x1c
        /*00d6*/ 	.short	(.L_1799 - .L_1798)


	//   ....[0]....
.L_1798:
        /*00d8*/ 	.word	0x0000c730


	//   ....[1]....
        /*00dc*/ 	.word	0x0000c760


	//----- nvinfo : EIATTR_MAX_THREADS
	.align		4
.L_1799:
        /*00e0*/ 	.byte	0x04, 0x05
        /*00e2*/ 	.short	(.L_1801 - .L_1800)
.L_1800:
        /*00e4*/ 	.word	0x00000080
        /*00e8*/ 	.word	0x00000001
        /*00ec*/ 	.word	0x00000001


	//----- nvinfo : EIATTR_CRS_STACK_SIZE
	.align		4
.L_1801:
        /*00f0*/ 	.byte	0x04, 0x1e
        /*00f2*/ 	.short	(.L_1803 - .L_1802)
.L_1802:
        /*00f4*/ 	.word	0x00000000


	//----- nvinfo : EIATTR_CBANK_PARAM_SIZE
	.align		4
.L_1803:
        /*00f8*/ 	.byte	0x03, 0x19
        /*00fa*/ 	.short	0x0128


	//----- nvinfo : EIATTR_PARAM_CBANK
	.align		4
        /*00fc*/ 	.byte	0x04, 0x0a
        /*00fe*/ 	.short	(.L_1805 - .L_1804)
	.align		4
.L_1804:
        /*0100*/ 	.word	index@(.nv.constant0._ZN10layer_norm13ln_bwd_kernelINS_13Kernel_traitsI6__halfS2_S2_S2_fjLj1280ELj1ELj4ELj1ELj16ENS_18Kernel_traits_baseILj1280ES2_S2_S2_S2_fjLj128EEEEELb1ELb0ELb1ELb0EEEvNS_9BwdParamsE)
        /*0104*/ 	.short	0x0380
        /*0106*/ 	.short	0x0128


	//----- nvinfo : EIATTR_SW_WAR
	.align		4
.L_1805:
        /*0108*/ 	.byte	0x04, 0x36
        /*010a*/ 	.short	(.L_1807 - .L_1806)
.L_1806:
        /*010c*/ 	.word	0x00000008
.L_1807:


//--------------------- .nv.info._ZN10layer_norm22ln_bwd_finalize_kernelINS_22Kernel_traits_finalizeILj1280E6__halfS2_S2_S2_fjLb0ELj1024ELj4ENS_18Kernel_traits_baseILj1280ES2_S2_S2_S2_fjLj1024EEEEELb0ELb1EEEvNS_9BwdParamsE --------------------------
	.section	.nv.info._ZN10layer_norm22ln_bwd_finalize_kernelINS_22Kernel_traits_finalizeILj1280E6__halfS2_S2_S2_fjLb0ELj1024ELj4ENS_18Kernel_traits_baseILj1280ES2_S2_S2_S2_fjLj1024EEEEELb0ELb1EEEvNS_9BwdParamsE,"",@"SHT_CUDA_INFO"
	.sectionflags	@""
	.align	4


	//----- nvinfo : EIATTR_CUDA_API_VERSION
	.align		4
        /*0000*/ 	.byte	0x04, 0x37
        /*0002*/ 	.short	(.L_1809 - .L_1808)
.L_1808:
        /*0004*/ 	.word	0x00000082


	//----- nvinfo : EIATTR_KPARAM_INFO
	.align		4
.L_1809:
        /*0008*/ 	.byte	0x04, 0x17
        /*000a*/ 	.short	(.L_1811 - .L_1810)
.L_1810:
        /*000c*/ 	.word	0x00000000
        /*0010*/ 	.short	0x0000
        /*0012*/ 	.short	0x0000
        /*0014*/ 	.byte	0x00, 0xf0, 0xa1, 0x04


	//----- nvinfo : EIATTR_SPARSE_MMA_MASK
	.align		4
.L_1811:
        /*0018*/ 	.byte	0x03, 0x50
        /*001a*/ 	.short	0x0000


	//----- nvinfo : EIATTR_MAXREG_COUNT
	.align		4
        /*001c*/ 	.byte	0x03, 0x1b
        /*001e*/ 	.short	0x0040


	//----- nvinfo : EIATTR_NUM_BARRIERS
	.align		4
        /*0020*/ 	.byte	0x02, 0x4c
        /*0022*/ 	.byte	0x01
	.zero		1


	//----- nvinfo : EIATTR_MERCURY_ISA_VERSION
	.align		4
        /*0024*/ 	.byte	0x03, 0x5f
        /*0026*/ 	.short	0x0101


	//----- nvinfo : EIATTR_COOP_GROUP_MASK_REGIDS
	.align		4
        /*0028*/ 	.byte	0x04, 0x29
        /*002a*/ 	.short	(.L_1813 - .L_1812)


	//   ....[0]....
.L_1812:
        /*002c*/ 	.word	0xffffffff


	//   ....[1]....
        /*0030*/ 	.word	0xffffffff


	//   ....[2]....
        /*0034*/ 	.word	0xffffffff


	//   ....[3]....
        /*0038*/ 	.word	0xffffffff


	//   ....[4]....
        /*003c*/ 	.word	0xffffffff


	//   ....[5]....
        /*0040*/ 	.word	0xffffffff


	//   ....[6]....
        /*0044*/ 	.word	0xffffffff


	//   ....[7]....
        /*0048*/ 	.word	0xffffffff


	//   ....[8]....
        /*004c*/ 	.word	0xffffffff


	//   ....[9]....
        /*0050*/ 	.word	0xffffffff


	//----- nvinfo : EIATTR_COOP_GROUP_INSTR_OFFSETS
	.align		4
.L_1813:
        /*0054*/ 	.byte	0x04, 0x28
        /*0056*/ 	.short	(.L_1815 - .L_1814)


	//   ....[0]....
.L_1814:
        /*0058*/ 	.word	0x00001560


	//   ....[1]....
        /*005c*/ 	.word	0x00001570


	//   ....[2]....
        /*0060*/ 	.word	0x000015a0


	//   ....[3]....
        /*0064*/ 	.word	0x000015b0


	//   ....[4]....
        /*0068*/ 	.word	0x000015e0


	//   ....[5]....
        /*006c*/ 	.word	0x000015f0


	//   ....[6]....
        /*0070*/ 	.word	0x00001620


	//   ....[7]....
        /*0074*/ 	.word	0x00001640


	//   ....[8]....
        /*0078*/ 	.word	0x00001670


	//   ....[9]....
        /*007c*/ 	.word	0x00001680


	//----- nvinfo : EIATTR_VRC_CTA_INIT_COUNT
	.align		4
.L_1815:
        /*0080*/ 	.byte	0x02, 0x4a
	.zero		1
	.zero		1


	//----- nvinfo : EIATTR_EXIT_INSTR_OFFSETS
	.align		4
        /*0084*/ 	.byte	0x04, 0x1c
        /*0086*/ 	.short	(.L_1817 - .L_1816)


	//   ....[0]....
.L_1816:
        /*0088*/ 	.word	0x00000060


	//   ....[1]....
        /*008c*/ 	.word	0x000016e0


	//   ....[2]....
        /*0090*/ 	.word	0x000017d0


	//----- nvinfo : EIATTR_MAX_THREADS
	.align		4
.L_1817:
        /*0094*/ 	.byte	0x04, 0x05
        /*0096*/ 	.short	(.L_1819 - .L_1818)
.L_1818:
        /*0098*/ 	.word	0x00000400
        /*009c*/ 	.word	0x00000001
        /*00a0*/ 	.word	0x00000001


	//----- nvinfo : EIATTR_CRS_STACK_SIZE
	.align		4
.L_1819:
        /*00a4*/ 	.byte	0x04, 0x1e
        /*00a6*/ 	.short	(.L_1821 - .L_1820)
.L_1820:
        /*00a8*/ 	.word	0x00000000


	//----- nvinfo : EIATTR_CBANK_PARAM_SIZE
	.align		4
.L_1821:
        /*00ac*/ 	.byte	0x03, 0x19
        /*00ae*/ 	.short	0x0128


	//----- nvinfo : EIATTR_PARAM_CBANK
	.align		4
        /*00b0*/ 	.byte	0x04, 0x0a
        /*00b2*/ 	.short	(.L_1823 - .L_1822)
	.align		4
.L_1822:
        /*00b4*/ 	.word	index@(.nv.constant0._ZN10layer_norm22ln_bwd_finalize_kernelINS_22Kernel_traits_finalizeILj1280E6__halfS2_S2_S2_fjLb0ELj1024ELj4ENS_18Kernel_traits_baseILj1280ES2_S2_S2_S2_fjLj1024EEEEELb0ELb1EEEvNS_9BwdParamsE)
        /*00b8*/ 	.short	0x0380
        /*00ba*/ 	.short	0x0128


	//----- nvinfo : EIATTR_SW_WAR
	.align		4
.L_1823:
        /*00bc*/ 	.byte	0x04, 0x36
        /*00be*/ 	.short	(.L_1825 - .L_1824)
.L_1824:
        /*00c0*/ 	.word	0x00000008
.L_1825:


//--------------------- .nv.info._ZN10layer_norm13ln_bwd_kernelINS_13Kernel_traitsI6__halfS2_S2_S2_fjLj1280ELj1ELj4ELj1ELj16ENS_18Kernel_traits_baseILj1280ES2_S2_S2_S2_fjLj128EEEEELb1ELb0ELb1ELb1EEEvNS_9BwdParamsE --------------------------
	.section	.nv.info._ZN10layer_norm13ln_bwd_kernelINS_13Kernel_traitsI6__halfS2_S2_S2_fjLj1280ELj1ELj4ELj1ELj16ENS_18Kernel_traits_baseILj1280ES2_S2_S2_S2_fjLj128EEEEELb1ELb0ELb1ELb1EEEvNS_9BwdParamsE,"",@"SHT_CUDA_INFO"
	.sectionflags	@""
	.align	4


	//----- nvinfo : EIATTR_CUDA_API_VERSION
	.align		4
        /*0000*/ 	.byte	0x04, 0x37
        /*0002*/ 	.short	(.L_1827 - .L_1826)
.L_1826:
        /*0004*/ 	.word	0x00000082


	//----- nvinfo : EIATTR_KPARAM_INFO
	.align		4
.L_1827:
        /*0008*/ 	.byte	0x04, 0x17
        /*000a*/ 	.short	(.L_1829 - .L_1828)
.L_1828:
        /*000c*/ 	.word	0x00000000
        /*0010*/ 	.short	0x0000
        /*0012*/ 	.short	0x0000
        /*0014*/ 	.byte	0x00, 0xf0, 0xa1, 0x04


	//----- nvinfo : EIATTR_SPARSE_MMA_MASK
	.align		4
.L_1829:
        /*0018*/ 	.byte	0x03, 0x50
        /*001a*/ 	.short	0x0000


	//----- nvinfo : EIATTR_MAXREG_COUNT
	.align		4
        /*001c*/ 	.byte	0x03, 0x1b
        /*001e*/ 	.short	0x00ff


	//----- nvinfo : EIATTR_NUM_BARRIERS
	.align		4
        /*0020*/ 	.byte	0x02, 0x4c
        /*0022*/ 	.byte	0x01
	.zero		1


	//----- nvinfo : EIATTR_MERCURY_ISA_VERSION
	.align		4
        /*0024*/ 	.byte	0x03, 0x5f
        /*0026*/ 	.short	0x0101


	//----- nvinfo : EIATTR_COOP_GROUP_MASK_REGIDS
	.align		4
        /*0028*/ 	.byte	0x04, 0x29
        /*002a*/ 	.short	(.L_1831 - .L_1830)


	//   ....[0]....
.L_1830:
        /*002c*/ 	.word	0xffffffff


	//   ....[1]....
        /*0030*/ 	.word	0xffffffff


	//   ....[2]....
        /*0034*/ 	.word	0xffffffff


	//   ....[3]....
        /*0038*/ 	.word	0xffffffff


	//   ....[4]....
        /*003c*/ 	.word	0xffffffff


	//   ....[5]....
        /*0040*/ 	.word	0xffffffff


	//   ....[6]....
        /*0044*/ 	.word	0xffffffff


	//   ....[7]....
        /*0048*/ 	.word	0xffffffff


	//   ....[8]....
        /*004c*/ 	.word	0xffffffff


	//   ....[9]....
        /*0050*/ 	.word	0xffffffff


	//   ....[10]....
        /*0054*/ 	.word	0x050000c2


	//   ....[11]....
        /*0058*/ 	.word	0x050000c2


	//   ....[12]....
        /*005c*/ 	.word	0x050000c2


	//   ....[13]....
        /*0060*/ 	.word	0x050000c2


	//   ....[14]....
        /*0064*/ 	.word	0x050000c2


	//   ....[15]....
        /*0068*/ 	.word	0x050000c2


	//   ....[16]....
        /*006c*/ 	.word	0x050000c2


	//   ....[17]....
        /*0070*/ 	.word	0x050000c2


	//   ....[18]....
        /*0074*/ 	.word	0x050000c2


	//   ....[19]....
        /*0078*/ 	.word	0x050000c2


	//----- nvinfo : EIATTR_COOP_GROUP_INSTR_OFFSETS
	.align		4
.L_1831:
        /*007c*/ 	.byte	0x04, 0x28
        /*007e*/ 	.short	(.L_1833 - .L_1832)


	//   ....[0]....
.L_1832:
        /*0080*/ 	.word	0x000027d0


	//   ....[1]....
        /*0084*/ 	.word	0x000027e0


	//   ....[2]....
        /*0088*/ 	.word	0x00002810


	//   ....[3]....
        /*008c*/ 	.word	0x00002820


	//   ....[4]....
        /*0090*/ 	.word	0x00002850


	//   ....[5]....
        /*0094*/ 	.word	0x00002860


	//   ....[6]....
        /*0098*/ 	.word	0x00002890


	//   ....[7]....
        /*009c*/ 	.word	0x000028a0


	//   ....[8]....
        /*00a0*/ 	.word	0x000028d0


	//   ....[9]....
        /*00a4*/ 	.word	0x000028e0


	//   ....[10]....
        /*00a8*/ 	.word	0x0000b810


	//   ....[11]....
        /*00ac*/ 	.word	0x0000b8a0


	//   ....[12]....
        /*00b0*/ 	.word	0x0000b910


	//   ....[13]....
        /*00b4*/ 	.word	0x0000b970


	//   ....[14]....
        /*00b8*/ 	.word	0x0000b9e0


	//   ....[15]....
        /*00bc*/ 	.word	0x0000ba40


	//   ....[16]....
        /*00c0*/ 	.word	0x0000bab0


	//   ....[17]....
        /*00c4*/ 	.word	0x0000bb10


	//   ....[18]....
        /*00c8*/ 	.word	0x0000bb80


	//   ....[19]....
        /*00cc*/ 	.word	0x0000bbe0


	//----- nvinfo : EIATTR_VRC_CTA_INIT_COUNT
	.align		4
.L_1833:
        /*00d0*/ 	.byte	0x02, 0x4a
	.zero		1
	.zero		1


	//----- nvinfo : EIATTR_EXIT_INSTR_OFFSETS
	.align		4
        /*00d4*/ 	.byte	0x04, 0x1c
        /*00d6*/ 	.short	(.L_1835 - .L_1834)


	//   ....[0]....
.L_1834:
        /*00d8*/ 	.word	0x0000b7a0


	//----- nvinfo : EIATTR_MAX_THREADS
	.align		4
.L_1835:
        /*00dc*/ 	.byte	0x04, 0x05
        /*00de*/ 	.short	(.L_1837 - .L_1836)
.L_1836:
        /*00e0*/ 	.word	0x00000080
        /*00e4*/ 	.word	0x00000001
        /*00e8*/ 	.word	0x00000001


	//----- nvinfo : EIATTR_CRS_STACK_SIZE
	.align		4
.L_1837:
        /*00ec*/ 	.byte	0x04, 0x1e
        /*00ee*/ 	.short	(.L_1839 - .L_1838)
.L_1838:
        /*00f0*/ 	.word	0x00000000


	//----- nvinfo : EIATTR_CBANK_PARAM_SIZE
	.align		4
.L_1839:
        /*00f4*/ 	.byte	0x03, 0x19
        /*00f6*/ 	.short	0x0128


	//----- nvinfo : EIATTR_PARAM_CBANK
	.align		4
        /*00f8*/ 	.byte	0x04, 0x0a
        /*00fa*/ 	.short	(.L_1841 - .L_1840)
	.align		4
.L_1840:
        /*00fc*/ 	.word	index@(.nv.constant0._ZN10layer_norm13ln_bwd_kernelINS_13Kernel_traitsI6__halfS2_S2_S2_fjLj1280ELj1ELj4ELj1ELj16ENS_18Kernel_traits_baseILj1280ES2_S2_S2_S2_fjLj128EEEEELb1ELb0ELb1ELb1EEEvNS_9BwdParamsE)
        /*0100*/ 	.short	0x0380
        /*0102*/ 	.short	0x0128


	//----- nvinfo : EIATTR_SW_WAR
	.align		4
.L_1841:
        /*0104*/ 	.byte	0x04, 0x36
        /*0106*/ 	.short	(.L_1843 - .L_1842)
.L_1842:
        /*0108*/ 	.word	0x00000008
.L_1843:


//--------------------- .nv.info._ZN10layer_norm13ln_bwd_kernelINS_13Kernel_traitsI6__halfS2_S2_S2_fjLj1280ELj1ELj4ELj1ELj16ENS_18Kernel_traits_baseILj1280ES2_S2_S2_S2_fjLj128EEEEELb1ELb1ELb0ELb0EEEvNS_9BwdParamsE --------------------------
	.section	.nv.info._ZN10layer_norm13ln_bwd_kernelINS_13Kernel_traitsI6__halfS2_S2_S2_fjLj1280ELj1ELj4ELj1ELj16ENS_18Kernel_traits_baseILj1280ES2_S2_S2_S2_fjLj128EEEEELb1ELb1ELb0ELb0EEEvNS_9BwdParamsE,"",@"SHT_CUDA_INFO"
	.sectionflags	@""
	.align	4


	//----- nvinfo : EIATTR_CUDA_API_VERSION
	.align		4
        /*0000*/ 	.byte	0x04, 0x37
        /*0002*/ 	.short	(.L_1845 - .L_1844)
.L_1844:
        /*0004*/ 	.word	0x00000082


	//----- nvinfo : EIATTR_KPARAM_INFO
	.align		4
.L_1845:
        /*0008*/ 	.byte	0x04, 0x17
        /*000a*/ 	.short	(.L_1847 - .L_1846)
.L_1846:
        /*000c*/ 	.word	0x00000000
        /*0010*/ 	.short	0x0000
        /*0012*/ 	.short	0x0000
        /*0014*/ 	.byte	0x00, 0xf0, 0xa1, 0x04


	//----- nvinfo : EIATTR_SPARSE_MMA_MASK
	.align		4
.L_1847:
        /*0018*/ 	.byte	0x03, 0x50
        /*001a*/ 	.short	0x0000


	//----- nvinfo : EIATTR_MAXREG_COUNT
	.align		4
        /*001c*/ 	.byte	0x03, 0x1b
        /*001e*/ 	.short	0x00ff


	//----- nvinfo : EIATTR_NUM_BARRIERS
	.align		4
        /*0020*/ 	.byte	0x02, 0x4c
        /*0022*/ 	.byte	0x01
	.zero		1


	//----- nvinfo : EIATTR_ANNOTATIONS
	.align		4
        /*0024*/ 	.byte	0x04, 0x55
        /*0026*/ 	.short	(.L_1849 - .L_1848)


	//   ....[0]....
.L_1848:
        /* <DEDUP_REMOVED lines=111> */


	//----- nvinfo : EIATTR_MERCURY_ISA_VERSION
	.align		4
.L_1849:
        /*0708*/ 	.byte	0x03, 0x5f
        /*070a*/ 	.short	0x0101


	//----- nvinfo : EIATTR_COOP_GROUP_MASK_REGIDS
	.align		4
        /*070c*/ 	.byte	0x04, 0x29
        /*070e*/ 	.short	(.L_1851 - .L_1850)


	//   ....[0]....
.L_1850:
        /*0710*/ 	.word	0xffffffff


	//   ....[1]....
        /*0714*/ 	.word	0xffffffff


	//   ....[2]....
        /*0718*/ 	.word	0xffffffff


	//   ....[3]....
        /*071c*/ 	.word	0xffffffff


	//   ....[4]....
        /*0720*/ 	.word	0xffffffff


	//   ....[5]....
        /*0724*/ 	.word	0xffffffff


	//   ....[6]....
        /*0728*/ 	.word	0xffffffff


	//   ....[7]....
        /*072c*/ 	.word	0xffffffff


	//   ....[8]....
        /*0730*/ 	.word	0xffffffff


	//   ....[9]....
        /*0734*/ 	.word	0xffffffff


	//   ....[10]....
        /*0738*/ 	.word	0x05000014


	//   ....[11]....
        /*073c*/ 	.word	0x05000014


	//   ....[12]....
        /*0740*/ 	.word	0x05000014


	//   ....[13]....
        /*0744*/ 	.word	0x05000014


	//   ....[14]....
        /*0748*/ 	.word	0x05000014


	//   ....[15]....
        /*074c*/ 	.word	0x05000014


	//   ....[16]....
        /*0750*/ 	.word	0x05000014


	//   ....[17]....
        /*0754*/ 	.word	0x05000014


	//   ....[18]....
        /*0758*/ 	.word	0x05000014


	//   ....[19]....
        /*075c*/ 	.word	0x05000014


	//----- nvinfo : EIATTR_COOP_GROUP_INSTR_OFFSETS
	.align		4
.L_1851:
        /*0760*/ 	.byte	0x04, 0x28
        /*0762*/ 	.short	(.L_1853 - .L_1852)


	//   ....[0]....
.L_1852:
        /*0764*/ 	.word	0x00003480


	//   ....[1]....
        /*0768*/ 	.word	0x000034a0


	//   ....[2]....
        /*076c*/ 	.word	0x000034c0


	//   ....[3]....
        /*0770*/ 	.word	0x000034e0


	//   ....[4]....
        /*0774*/ 	.word	0x00003500


	//   ....[5]....
        /*0778*/ 	.word	0x00003520


	//   ....[6]....
        /*077c*/ 	.word	0x00003540


	//   ....[7]....
        /*0780*/ 	.word	0x00003560


	//   ....[8]....
        /*0784*/ 	.word	0x00003570


	//   ....[9]....
        /*0788*/ 	.word	0x00003590


	//   ....[10]....
        /*078c*/ 	.word	0x000111a0


	//   ....[11]....
        /*0790*/ 	.word	0x00011240


	//   ....[12]....
        /*0794*/ 	.word	0x000112c0


	//   ....[13]....
        /*0798*/ 	.word	0x00011330


	//   ....[14]....
        /*079c*/ 	.word	0x000113b0


	//   ....[15]....
        /*07a0*/ 	.word	0x00011420


	//   ....[16]....
        /*07a4*/ 	.word	0x000114a0


	//   ....[17]....
        /*07a8*/ 	.word	0x00011510


	//   ....[18]....
        /*07ac*/ 	.word	0x00011590


	//   ....[19]....
        /*07b0*/ 	.word	0x000115e0


	//----- nvinfo : EIATTR_VRC_CTA_INIT_COUNT
	.align		4
.L_1853:
        /*07b4*/ 	.byte	0x02, 0x4a
	.zero		1
	.zero		1


	//----- nvinfo : EIATTR_EXIT_INSTR_OFFSETS
	.align		4
        /*07b8*/ 	.byte	0x04, 0x1c
        /*07ba*/ 	.short	(.L_1855 - .L_1854)


	//   ....[0]....
.L_1854:
        /*07bc*/ 	.word	0x000110b0


	//   ....[1]....
        /*07c0*/ 	.word	0x00011130


	//----- nvinfo : EIATTR_MAX_THREADS
	.align		4
.L_1855:
        /*07c4*/ 	.byte	0x04, 0x05
        /*07c6*/ 	.short	(.L_1857 - .L_1856)
.L_1856:
        /*07c8*/ 	.word	0x00000080
        /*07cc*/ 	.word	0x00000001
        /*07d0*/ 	.word	0x00000001


	//----- nvinfo : EIATTR_CRS_STACK_SIZE
	.align		4
.L_1857:
        /*07d4*/ 	.byte	0x04, 0x1e
        /*07d6*/ 	.short	(.L_1859 - .L_1858)
.L_1858:
        /*07d8*/ 	.word	0x00000000


	//----- nvinfo : EIATTR_CBANK_PARAM_SIZE
	.align		4
.L_1859:
        /*07dc*/ 	.byte	0x03, 0x19
        /*07de*/ 	.short	0x0128


	//----- nvinfo : EIATTR_PARAM_CBANK
	.align		4
        /*07e0*/ 	.byte	0x04, 0x0a
        /*07e2*/ 	.short	(.L_1861 - .L_1860)
	.align		4
.L_1860:
        /*07e4*/ 	.word	index@(.nv.constant0._ZN10layer_norm13ln_bwd_kernelINS_13Kernel_traitsI6__halfS2_S2_S2_fjLj1280ELj1ELj4ELj1ELj16ENS_18Kernel_traits_baseILj1280ES2_S2_S2_S2_fjLj128EEEEELb1ELb1ELb0ELb0EEEvNS_9BwdParamsE)
        /*07e8*/ 	.short	0x0380
        /*07ea*/ 	.short	0x0128


	//----- nvinfo : EIATTR_SW_WAR
	.align		4
.L_1861:
        /*07ec*/ 	.byte	0x04, 0x36
        /*07ee*/ 	.short	(.L_1863 - .L_1862)
.L_1862:
        /*07f0*/ 	.word	0x00000008
.L_1863:


//--------------------- .nv.info._ZN10layer_norm13ln_bwd_kernelINS_13Kernel_traitsI6__halfS2_S2_S2_fjLj1280ELj1ELj4ELj1ELj16ENS_18Kernel_traits_baseILj1280ES2_S2_S2_S2_fjLj128EEEEELb1ELb1ELb0ELb1EEEvNS_9BwdParamsE --------------------------
	.section	.nv.info._ZN10layer_norm13ln_bwd_kernelINS_13Kernel_traitsI6__halfS2_S2_S2_fjLj1280ELj1ELj4ELj1ELj16ENS_18Kernel_traits_baseILj1280ES2_S2_S2_S2_fjLj128EEEEELb1ELb1ELb0ELb1EEEvNS_9BwdParamsE,"",@"SHT_CUDA_INFO"
	.sectionflags	@""
	.align	4


	//----- nvinfo : EIATTR_CUDA_API_VERSION
	.align		4
        /*0000*/ 	.byte	0x04, 0x37
        /*0002*/ 	.short	(.L_1865 - .L_1864)
.L_1864:
        /*0004*/ 	.word	0x00000082


	//----- nvinfo : EIATTR_KPARAM_INFO
	.align		4
.L_1865:
        /*0008*/ 	.byte	0x04, 0x17
        /*000a*/ 	.short	(.L_1867 - .L_1866)
.L_1866:
        /*000c*/ 	.word	0x00000000
        /*0010*/ 	.short	0x0000
        /*0012*/ 	.short	0x0000
        /*0014*/ 	.byte	0x00, 0xf0, 0xa1, 0x04


	//----- nvinfo : EIATTR_SPARSE_MMA_MASK
	.align		4
.L_1867:
        /*0018*/ 	.byte	0x03, 0x50
        /*001a*/ 	.short	0x0000


	//----- nvinfo : EIATTR_MAXREG_COUNT
	.align		4
        /*001c*/ 	.byte	0x03, 0x1b
        /*001e*/ 	.short	0x00ff


	//----- nvinfo : EIATTR_NUM_BARRIERS
	.align		4
        /*0020*/ 	.byte	0x02, 0x4c
        /*0022*/ 	.byte	0x01
	.zero		1


	//----- nvinfo : EIATTR_ANNOTATIONS
	.align		4
        /*0024*/ 	.byte	0x04, 0x55
        /*0026*/ 	.short	(.L_1869 - .L_1868)


	//   ....[0]....
.L_1868:
        /* <DEDUP_REMOVED lines=256> */


	//----- nvinfo : EIATTR_MERCURY_ISA_VERSION
	.align		4
.L_1869:
        /*1010*/ 	.byte	0x03, 0x5f
        /*1012*/ 	.short	0x0101


	//----- nvinfo : EIATTR_COOP_GROUP_MASK_REGIDS
	.align		4
        /*1014*/ 	.byte	0x04, 0x29
        /*1016*/ 	.short	(.L_1871 - .L_1870)


	//   ....[0]....
.L_1870:
        /*1018*/ 	.word	0xffffffff


	//   ....[1]....
        /*101c*/ 	.word	0xffffffff


	//   ....[2]....
        /*1020*/ 	.word	0xffffffff


	//   ....[3]....
        /*1024*/ 	.word	0xffffffff


	//   ....[4]....
        /*1028*/ 	.word	0xffffffff


	//   ....[5]....
        /*102c*/ 	.word	0xffffffff


	//   ....[6]....
        /*1030*/ 	.word	0xffffffff


	//   ....[7]....
        /*1034*/ 	.word	0xffffffff


	//   ....[8]....
        /*1038*/ 	.word	0xffffffff


	//   ....[9]....
        /*103c*/ 	.word	0xffffffff


	//   ....[10]....
        /*1040*/ 	.word	0x050000a9


	//   ....[11]....
        /*1044*/ 	.word	0x050000a9


	//   ....[12]....
        /*1048*/ 	.word	0x050000a9


	//   ....[13]....
        /*104c*/ 	.word	0x050000a9


	//   ....[14]....
        /*1050*/ 	.word	0x050000a9


	//   ....[15]....
        /*1054*/ 	.word	0x050000a9


	//   ....[16]....
        /*1058*/ 	.word	0x050000a9


	//   ....[17]....
        /*105c*/ 	.word	0x050000a9


	//   ....[18]....
        /*1060*/ 	.word	0x050000a9


	//   ....[19]....
        /*1064*/ 	.word	0x050000a9


	//----- nvinfo : EIATTR_COOP_GROUP_INSTR_OFFSETS
	.align		4
.L_1871:
        /*1068*/ 	.byte	0x04, 0x28
        /*106a*/ 	.short	(.L_1873 - .L_1872)


	//   ....[0]....
.L_1872:
        /*106c*/ 	.word	0x00004c80


	//   ....[1]....
        /*1070*/ 	.word	0x00004c90


	//   ....[2]....
        /*1074*/ 	.word	0x00004d20


	//   ....[3]....
        /*1078*/ 	.word	0x00004da0


	//   ....[4]....
        /*107c*/ 	.word	0x00004e20


	//   ....[5]....
        /*1080*/ 	.word	0x00004e30


	//   ....[6]....
        /*1084*/ 	.word	0x00004eb0


	//   ....[7]....
        /*1088*/ 	.word	0x00005000


	//   ....[8]....
        /*108c*/ 	.word	0x000051f0


	//   ....[9]....
        /*1090*/ 	.word	0x00005200


	//   ....[10]....
        /*1094*/ 	.word	0x00010160


	//   ....[11]....
        /*1098*/ 	.word	0x00010220


	//   ....[12]....
        /*109c*/ 	.word	0x00010300


	//   ....[13]....
        /*10a0*/ 	.word	0x000103e0


	//   ....[14]....
        /*10a4*/ 	.word	0x000104c0


	//   ....[15]....
        /*10a8*/ 	.word	0x000105a0


	//   ....[16]....
        /*10ac*/ 	.word	0x00010690


	//   ....[17]....
        /*10b0*/ 	.word	0x00010770


	//   ....[18]....
        /*10b4*/ 	.word	0x00010850


	//   ....[19]....
        /*10b8*/ 	.word	0x00010940


	//----- nvinfo : EIATTR_VRC_CTA_INIT_COUNT
	.align		4
.L_1873:
        /*10bc*/ 	.byte	0x02, 0x4a
	.zero		1
	.zero		1


	//----- nvinfo : EIATTR_EXIT_INSTR_OFFSETS
	.align		4
        /*10c0*/ 	.byte	0x04, 0x1c
        /*10c2*/ 	.short	(.L_1875 - .L_1874)


	//   ....[0]....
.L_1874:
        /*10c4*/ 	.word	0x00010100


	//----- nvinfo : EIATTR_MAX_THREADS
	.align		4
.L_1875:
        /*10c8*/ 	.byte	0x04, 0x05
        /*10ca*/ 	.short	(.L_1877 - .L_1876)
.L_1876:
        /*10cc*/ 	.word	0x00000080
        /*10d0*/ 	.word	0x00000001
        /*10d4*/ 	.word	0x00000001


	//----- nvinfo : EIATTR_CRS_STACK_SIZE
	.align		4
.L_1877:
        /*10d8*/ 	.byte	0x04, 0x1e
        /*10da*/ 	.short	(.L_1879 - .L_1878)
.L_1878:
        /*10dc*/ 	.word	0x00000000


	//----- nvinfo : EIATTR_CBANK_PARAM_SIZE
	.align		4
.L_1879:
        /*10e0*/ 	.byte	0x03, 0x19
        /*10e2*/ 	.short	0x0128


	//----- nvinfo : EIATTR_PARAM_CBANK
	.align		4
        /*10e4*/ 	.byte	0x04, 0x0a
        /*10e6*/ 	.short	(.L_1881 - .L_1880)
	.align		4
.L_1880:
        /*10e8*/ 	.word	index@(.nv.constant0._ZN10layer_norm13ln_bwd_kernelINS_13Kernel_traitsI6__halfS2_S2_S2_fjLj1280ELj1ELj4ELj1ELj16ENS_18Kernel_traits_baseILj1280ES2_S2_S2_S2_fjLj128EEEEELb1ELb1ELb0ELb1EEEvNS_9BwdParamsE)
        /*10ec*/ 	.short	0x0380
        /*10ee*/ 	.short	0x0128


	//----- nvinfo : EIATTR_SW_WAR
	.align		4
.L_1881:
        /*10f0*/ 	.byte	0x04, 0x36
        /*10f2*/ 	.short	(.L_1883 - .L_1882)
.L_1882:
        /*10f4*/ 	.word	0x00000008
.L_1883:


//--------------------- .nv.info._ZN10layer_norm22ln_bwd_finalize_kernelINS_22Kernel_traits_finalizeILj1280E6__halfS2_S2_S2_fjLb1ELj1024ELj4ENS_18Kernel_traits_baseILj1280ES2_S2_S2_S2_fjLj1024EEEEELb1ELb0EEEvNS_9BwdParamsE --------------------------
	.section	.nv.info._ZN10layer_norm22ln_bwd_finalize_kernelINS_22Kernel_traits_finalizeILj1280E6__halfS2_S2_S2_fjLb1ELj1024ELj4ENS_18Kernel_traits_baseILj1280ES2_S2_S2_S2_fjLj1024EEEEELb1ELb0EEEvNS_9BwdParamsE,"",@"SHT_CUDA_INFO"
	.sectionflags	@""
	.align	4


	//----- nvinfo : EIATTR_CUDA_API_VERSION
	.align		4
        /*0000*/ 	.byte	0x04, 0x37
        /*0002*/ 	.short	(.L_1885 - .L_1884)
.L_1884:
        /*0004*/ 	.word	0x00000082


	//----- nvinfo : EIATTR_KPARAM_INFO
	.align		4
.L_1885:
        /*0008*/ 	.byte	0x04, 0x17
        /*000a*/ 	.short	(.L_1887 - .L_1886)
.L_1886:
        /*000c*/ 	.word	0x00000000
        /*0010*/ 	.short	0x0000
        /*0012*/ 	.short	0x0000
        /*0014*/ 	.byte	0x00, 0xf0, 0xa1, 0x04


	//----- nvinfo : EIATTR_SPARSE_MMA_MASK
	.align		4
.L_1887:
        /*0018*/ 	.byte	0x03, 0x50
        /*001a*/ 	.short	0x0000


	//----- nvinfo : EIATTR_MAXREG_COUNT
	.align		4
        /*001c*/ 	.byte	0x03, 0x1b
        /*001e*/ 	.short	0x0040


	//----- nvinfo : EIATTR_NUM_BARRIERS
	.align		4
        /*0020*/ 	.byte	0x02, 0x4c
        /*0022*/ 	.byte	0x01
	.zero		1


	//----- nvinfo : EIATTR_MERCURY_ISA_VERSION
	.align		4
        /*0024*/ 	.byte	0x03, 0x5f
        /*0026*/ 	.short	0x0101


	//----- nvinfo : EIATTR_COOP_GROUP_MASK_REGIDS
	.align		4
        /*0028*/ 	.byte	0x04, 0x29
        /*002a*/ 	.short	(.L_1889 - .L_1888)


	//   ....[0]....
.L_1888:
        /*002c*/ 	.word	0xffffffff


	//   ....[1]....
        /*0030*/ 	.word	0xffffffff


	//   ....[2]....
        /*0034*/ 	.word	0xffffffff


	//   ....[3]....
        /*0038*/ 	.word	0xffffffff


	//   ....[4]....
        /*003c*/ 	.word	0xffffffff


	//   ....[5]....
        /*0040*/ 	.word	0xffffffff


	//   ....[6]....
        /*0044*/ 	.word	0xffffffff


	//   ....[7]....
        /*0048*/ 	.word	0xffffffff


	//   ....[8]....
        /*004c*/ 	.word	0xffffffff


	//   ....[9]....
        /*0050*/ 	.word	0xffffffff


	//   ....[10]....
        /*0054*/ 	.word	0xffffffff


	//   ....[11]....
        /*0058*/ 	.word	0xffffffff


	//   ....[12]....
        /*005c*/ 	.word	0xffffffff


	//   ....[13]....
        /*0060*/ 	.word	0xffffffff


	//   ....[14]....
        /*0064*/ 	.word	0xffffffff


	//----- nvinfo : EIATTR_COOP_GROUP_INSTR_OFFSETS
	.align		4
.L_1889:
        /*0068*/ 	.byte	0x04, 0x28
        /*006a*/ 	.short	(.L_1891 - .L_1890)


	//   ....[0]....
.L_1890:
        /*006c*/ 	.word	0x00001030


	//   ....[1]....
        /*0070*/ 	.word	0x00001040


	//   ....[2]....
        /*0074*/ 	.word	0x00001050


	//   ....[3]....
        /*0078*/ 	.word	0x00001080


	//   ....[4]....
        /*007c*/ 	.word	0x000010a0


	//   ....[5]....
        /*0080*/ 	.word	0x000010b0


	//   ....[6]....
        /*0084*/ 	.word	0x000010f0


	//   ....[7]....
        /*0088*/ 	.word	0x00001100


	//   ....[8]....
        /*008c*/ 	.word	0x00001110


	//   ....[9]....
        /*0090*/ 	.word	0x00001140


	//   ....[10]....
        /*0094*/ 	.word	0x00001170


	//   ....[11]....
        /*0098*/ 	.word	0x00001190


	//   ....[12]....
        /*009c*/ 	.word	0x000011c0


	//   ....[13]....
        /*00a0*/ 	.word	0x000011f0


	//   ....[14]....
        /*00a4*/ 	.word	0x00001220


	//----- nvinfo : EIATTR_VRC_CTA_INIT_COUNT
	.align		4
.L_1891:
        /*00a8*/ 	.byte	0x02, 0x4a
	.zero		1
	.zero		1


	//----- nvinfo : EIATTR_EXIT_INSTR_OFFSETS
	.align		4
        /*00ac*/ 	.byte	0x04, 0x1c
        /*00ae*/ 	.short	(.L_1893 - .L_1892)


	//   ....[0]....
.L_1892:
        /*00b0*/ 	.word	0x00000060


	//   ....[1]....
        /*00b4*/ 	.word	0x000012a0


	//   ....[2]....
        /*00b8*/ 	.word	0x000012d0


	//   ....[3]....
        /*00bc*/ 	.word	0x000013e0


	//----- nvinfo : EIATTR_MAX_THREADS
	.align		4
.L_1893:
        /*00c0*/ 	.byte	0x04, 0x05
        /*00c2*/ 	.short	(.L_1895 - .L_1894)
.L_1894:
        /*00c4*/ 	.word	0x00000400
        /*00c8*/ 	.word	0x00000001
        /*00cc*/ 	.word	0x00000001


	//----- nvinfo : EIATTR_CRS_STACK_SIZE
	.align		4
.L_1895:
        /*00d0*/ 	.byte	0x04, 0x1e
        /*00d2*/ 	.short	(.L_1897 - .L_1896)
.L_1896:
        /*00d4*/ 	.word	0x00000000


	//----- nvinfo : EIATTR_CBANK_PARAM_SIZE
	.align		4
.L_1897:
        /*00d8*/ 	.byte	0x03, 0x19
        /*00da*/ 	.short	0x0128


	//----- nvinfo : EIATTR_PARAM_CBANK
	.align		4
        /*00dc*/ 	.byte	0x04, 0x0a
        /*00de*/ 	.short	(.L_1899 - .L_1898)
	.align		4
.L_1898:
        /*00e0*/ 	.word	index@(.nv.constant0._ZN10layer_norm22ln_bwd_finalize_kernelINS_22Kernel_traits_finalizeILj1280E6__halfS2_S2_S2_fjLb1ELj1024ELj4ENS_18Kernel_traits_baseILj1280ES2_S2_S2_S2_fjLj1024EEEEELb1ELb0EEEvNS_9BwdParamsE)
        /*00e4*/ 	.short	0x0380
        /*00e6*/ 	.short	0x0128


	//----- nvinfo : EIATTR_SW_WAR
	.align		4
.L_1899:
        /*00e8*/ 	.byte	0x04, 0x36
        /*00ea*/ 	.short	(.L_1901 - .L_1900)
.L_1900:
        /*00ec*/ 	.word	0x00000008
.L_1901:


//--------------------- .nv.info._ZN10layer_norm13ln_bwd_kernelINS_13Kernel_traitsI6__halfS2_S2_S2_fjLj1280ELj1ELj4ELj1ELj16ENS_18Kernel_traits_baseILj1280ES2_S2_S2_S2_fjLj128EEEEELb1ELb1ELb1ELb0EEEvNS_9BwdParamsE --------------------------
	.section	.nv.info._ZN10layer_norm13ln_bwd_kernelINS_13Kernel_traitsI6__halfS2_S2_S2_fjLj1280ELj1ELj4ELj1ELj16ENS_18Kernel_traits_baseILj1280ES2_S2_S2_S2_fjLj128EEEEELb1ELb1ELb1ELb0EEEvNS_9BwdParamsE,"",@"SHT_CUDA_INFO"
	.sectionflags	@""
	.align	4


	//----- nvinfo : EIATTR_CUDA_API_VERSION
	.align		4
        /*0000*/ 	.byte	0x04, 0x37
        /*0002*/ 	.short	(.L_1903 - .L_1902)
.L_1902:
        /*0004*/ 	.word	0x00000082


	//----- nvinfo : EIATTR_KPARAM_INFO
	.align		4
.L_1903:
        /*0008*/ 	.byte	0x04, 0x17
        /*000a*/ 	.short	(.L_1905 - .L_1904)
.L_1904:
        /*000c*/ 	.word	0x00000000
        /*0010*/ 	.short	0x0000
        /*0012*/ 	.short	0x0000
        /*0014*/ 	.byte	0x00, 0xf0, 0xa1, 0x04


	//----- nvinfo : EIATTR_SPARSE_MMA_MASK
	.align		4
.L_1905:
        /*0018*/ 	.byte	0x03, 0x50
        /*001a*/ 	.short	0x0000


	//----- nvinfo : EIATTR_MAXREG_COUNT
	.align		4
        /*001c*/ 	.byte	0x03, 0x1b
        /*001e*/ 	.short	0x00ff


	//----- nvinfo : EIATTR_NUM_BARRIERS
	.align		4
        /*0020*/ 	.byte	0x02, 0x4c
        /*0022*/ 	.byte	0x01
	.zero		1


	//----- nvinfo : EIATTR_ANNOTATIONS
	.align		4
        /*0024*/ 	.byte	0x04, 0x55
        /*0026*/ 	.short	(.L_1907 - .L_1906)


	//   ....[0]....
.L_1906:
        /* <DEDUP_REMOVED lines=130> */


	//----- nvinfo : EIATTR_MERCURY_ISA_VERSION
	.align		4
.L_1907:
        /*0838*/ 	.byte	0x03, 0x5f
        /*083a*/ 	.short	0x0101


	//----- nvinfo : EIATTR_COOP_GROUP_MASK_REGIDS
	.align		4
        /*083c*/ 	.byte	0x04, 0x29
        /*083e*/ 	.short	(.L_1909 - .L_1908)


	//   ....[0]....
.L_1908:
        /*0840*/ 	.word	0xffffffff


	//   ....[1]....
        /*0844*/ 	.word	0xffffffff


	//   ....[2]....
        /*0848*/ 	.word	0xffffffff


	//   ....[3]....
        /*084c*/ 	.word	0xffffffff


	//   ....[4]....
        /*0850*/ 	.word	0xffffffff


	//   ....[5]....
        /*0854*/ 	.word	0xffffffff


	//   ....[6]....
        /*0858*/ 	.word	0xffffffff


	//   ....[7]....
        /*085c*/ 	.word	0xffffffff


	//   ....[8]....
        /*0860*/ 	.word	0xffffffff


	//   ....[9]....
        /*0864*/ 	.word	0xffffffff


	//   ....[10]....
        /*0868*/ 	.word	0x05000002


	//   ....[11]....
        /*086c*/ 	.word	0x05000002


	//   ....[12]....
        /*0870*/ 	.word	0x05000002


	//   ....[13]....
        /*0874*/ 	.word	0x05000002


	//   ....[14]....
        /*0878*/ 	.word	0x05000002


	//   ....[15]....
        /*087c*/ 	.word	0x05000002


	//   ....[16]....
        /*0880*/ 	.word	0x05000002


	//   ....[17]....
        /*0884*/ 	.word	0x05000002


	//   ....[18]....
        /*0888*/ 	.word	0x05000002


	//   ....[19]....
        /*088c*/ 	.word	0x05000002


	//----- nvinfo : EIATTR_COOP_GROUP_INSTR_OFFSETS
	.align		4
.L_1909:
        /*0890*/ 	.byte	0x04, 0x28
        /*0892*/ 	.short	(.L_1911 - .L_1910)


	//   ....[0]....
.L_1910:
        /*0894*/ 	.word	0x00003c30


	//   ....[1]....
        /*0898*/ 	.word	0x00003c50


	//   ....[2]....
        /*089c*/ 	.word	0x00003c70


	//   ....[3]....
        /*08a0*/ 	.word	0x00003c90


	//   ....[4]....
        /*08a4*/ 	.word	0x00003cb0


	//   ....[5]....
        /*08a8*/ 	.word	0x00003cd0


	//   ....[6]....
        /*08ac*/ 	.word	0x00003cf0


	//   ....[7]....
        /*08b0*/ 	.word	0x00003d10


	//   ....[8]....
        /*08b4*/ 	.word	0x00003d20


	//   ....[9]....
        /*08b8*/ 	.word	0x00003d40


	//   ....[10]....
        /*08bc*/ 	.word	0x00015b10


	//   ....[11]....
        /*08c0*/ 	.word	0x00015bb0


	//   ....[12]....
        /*08c4*/ 	.word	0x00015c30


	//   ....[13]....
        /*08c8*/ 	.word	0x00015ca0


	//   ....[14]....
        /*08cc*/ 	.word	0x00015d20


	//   ....[15]....
        /*08d0*/ 	.word	0x00015d90


	//   ....[16]....
        /*08d4*/ 	.word	0x00015e10


	//   ....[17]....
        /*08d8*/ 	.word	0x00015e80


	//   ....[18]....
        /*08dc*/ 	.word	0x00015f00


	//   ....[19]....
        /*08e0*/ 	.word	0x00015f50


	//----- nvinfo : EIATTR_VRC_CTA_INIT_COUNT
	.align		4
.L_1911:
        /*08e4*/ 	.byte	0x02, 0x4a
	.zero		1
	.zero		1


	//----- nvinfo : EIATTR_EXIT_INSTR_OFFSETS
	.align		4
        /*08e8*/ 	.byte	0x04, 0x1c
        /*08ea*/ 	.short	(.L_1913 - .L_1912)


	//   ....[0]....
.L_1912:
        /*08ec*/ 	.word	0x00015a20


	//   ....[1]....
        /*08f0*/ 	.word	0x00015aa0


	//----- nvinfo : EIATTR_MAX_THREADS
	.align		4
.L_1913:
        /*08f4*/ 	.byte	0x04, 0x05
        /*08f6*/ 	.short	(.L_1915 - .L_1914)
.L_1914:
        /*08f8*/ 	.word	0x00000080
        /*08fc*/ 	.word	0x00000001
        /*0900*/ 	.word	0x00000001


	//----- nvinfo : EIATTR_CRS_STACK_SIZE
	.align		4
.L_1915:
        /*0904*/ 	.byte	0x04, 0x1e
        /*0906*/ 	.short	(.L_1917 - .L_1916)
.L_1916:
        /*0908*/ 	.word	0x00000000


	//----- nvinfo : EIATTR_CBANK_PARAM_SIZE
	.align		4
.L_1917:
        /*090c*/ 	.byte	0x03, 0x19
        /*090e*/ 	.short	0x0128


	//----- nvinfo : EIATTR_PARAM_CBANK
	.align		4
        /*0910*/ 	.byte	0x04, 0x0a
        /*0912*/ 	.short	(.L_1919 - .L_1918)
	.align		4
.L_1918:
        /*0914*/ 	.word	index@(.nv.constant0._ZN10layer_norm13ln_bwd_kernelINS_13Kernel_traitsI6__halfS2_S2_S2_fjLj1280ELj1ELj4ELj1ELj16ENS_18Kernel_traits_baseILj1280ES2_S2_S2_S2_fjLj128EEEEELb1ELb1ELb1ELb0EEEvNS_9BwdParamsE)
        /*0918*/ 	.short	0x0380
        /*091a*/ 	.short	0x0128


	//----- nvinfo : EIATTR_SW_WAR
	.align		4
.L_1919:
        /*091c*/ 	.byte	0x04, 0x36
        /*091e*/ 	.short	(.L_1921 - .L_1920)
.L_1920:
        /*0920*/ 	.word	0x00000008
.L_1921:


//--------------------- .nv.info._ZN10layer_norm22ln_bwd_finalize_kernelINS_22Kernel_traits_finalizeILj1280E6__halfS2_S2_S2_fjLb1ELj1024ELj4ENS_18Kernel_traits_baseILj1280ES2_S2_S2_S2_fjLj1024EEEEELb1ELb1EEEvNS_9BwdParamsE --------------------------
	.section	.nv.info._ZN10layer_norm22ln_bwd_finalize_kernelINS_22Kernel_traits_finalizeILj1280E6__halfS2_S2_S2_fjLb1ELj1024ELj4ENS_18Kernel_traits_baseILj1280ES2_S2_S2_S2_fjLj1024EEEEELb1ELb1EEEvNS_9BwdParamsE,"",@"SHT_CUDA_INFO"
	.sectionflags	@""
	.align	4


	//----- nvinfo : EIATTR_CUDA_API_VERSION
	.align		4
        /*0000*/ 	.byte	0x04, 0x37
        /*0002*/ 	.short	(.L_1923 - .L_1922)
.L_1922:
        /*0004*/ 	.word	0x00000082


	//----- nvinfo : EIATTR_KPARAM_INFO
	.align		4
.L_1923:
        /*0008*/ 	.byte	0x04, 0x17
        /*000a*/ 	.short	(.L_1925 - .L_1924)
.L_1924:
        /*000c*/ 	.word	0x00000000
        /*0010*/ 	.short	0x0000
        /*0012*/ 	.short	0x0000
        /*0014*/ 	.byte	0x00, 0xf0, 0xa1, 0x04


	//----- nvinfo : EIATTR_SPARSE_MMA_MASK
	.align		4
.L_1925:
        /*0018*/ 	.byte	0x03, 0x50
        /*001a*/ 	.short	0x0000


	//----- nvinfo : EIATTR_MAXREG_COUNT
	.align		4
        /*001c*/ 	.byte	0x03, 0x1b
        /*001e*/ 	.short	0x0040


	//----- nvinfo : EIATTR_NUM_BARRIERS
	.align		4
        /*0020*/ 	.byte	0x02, 0x4c
        /*0022*/ 	.byte	0x01
	.zero		1


	//----- nvinfo : EIATTR_MERCURY_ISA_VERSION
	.align		4
        /*0024*/ 	.byte	0x03, 0x5f
        /*0026*/ 	.short	0x0101


	//----- nvinfo : EIATTR_COOP_GROUP_MASK_REGIDS
	.align		4
        /*0028*/ 	.byte	0x04, 0x29
        /*002a*/ 	.short	(.L_1927 - .L_1926)


	//   ....[0]....
.L_1926:
        /*002c*/ 	.word	0xffffffff


	//   ....[1]....
        /*0030*/ 	.word	0xffffffff


	//   ....[2]....
        /*0034*/ 	.word	0xffffffff


	//   ....[3]....
        /*0038*/ 	.word	0xffffffff


	//   ....[4]....
        /*003c*/ 	.word	0xffffffff


	//   ....[5]....
        /*0040*/ 	.word	0xffffffff


	//   ....[6]....
        /*0044*/ 	.word	0xffffffff


	//   ....[7]....
        /*0048*/ 	.word	0xffffffff


	//   ....[8]....
        /*004c*/ 	.word	0xffffffff


	//   ....[9]....
        /*0050*/ 	.word	0xffffffff


	//   ....[10]....
        /*0054*/ 	.word	0xffffffff


	//   ....[11]....
        /*0058*/ 	.word	0xffffffff


	//   ....[12]....
        /*005c*/ 	.word	0xffffffff


	//   ....[13]....
        /*0060*/ 	.word	0xffffffff


	//   ....[14]....
        /*0064*/ 	.word	0xffffffff


	//----- nvinfo : EIATTR_COOP_GROUP_INSTR_OFFSETS
	.align		4
.L_1927:
        /*0068*/ 	.byte	0x04, 0x28
        /*006a*/ 	.short	(.L_1929 - .L_1928)


	//   ....[0]....
.L_1928:
        /*006c*/ 	.word	0x00001060


	//   ....[1]....
        /*0070*/ 	.word	0x00001070


	//   ....[2]....
        /*0074*/ 	.word	0x00001080


	//   ....[3]....
        /*0078*/ 	.word	0x000010b0


	//   ....[4]....
        /*007c*/ 	.word	0x000010d0


	//   ....[5]....
        /*0080*/ 	.word	0x000010e0


	//   ....[6]....
        /*0084*/ 	.word	0x00001120


	//   ....[7]....
        /*0088*/ 	.word	0x00001140


	//   ....[8]....
        /*008c*/ 	.word	0x00001150


	//   ....[9]....
        /*0090*/ 	.word	0x00001180


	//   ....[10]....
        /*0094*/ 	.word	0x000011a0


	//   ....[11]....
        /*0098*/ 	.word	0x000011b0


	//   ....[12]....
        /*009c*/ 	.word	0x000011f0


	//   ....[13]....
        /*00a0*/ 	.word	0x00001200


	//   ....[14]....
        /*00a4*/ 	.word	0x00001210


	//----- nvinfo : EIATTR_VRC_CTA_INIT_COUNT
	.align		4
.L_1929:
        /*00a8*/ 	.byte	0x02, 0x4a
	.zero		1
	.zero		1


	//----- nvinfo : EIATTR_EXIT_INSTR_OFFSETS
	.align		4
        /*00ac*/ 	.byte	0x04, 0x1c
        /*00ae*/ 	.short	(.L_1931 - .L_1930)


	//   ....[0]....
.L_1930:
        /*00b0*/ 	.word	0x00000060


	//   ....[1]....
        /*00b4*/ 	.word	0x00001290


	//   ....[2]....
        /*00b8*/ 	.word	0x000013d0


	//----- nvinfo : EIATTR_MAX_THREADS
	.align		4
.L_1931:
        /*00bc*/ 	.byte	0x04, 0x05
        /*00be*/ 	.short	(.L_1933 - .L_1932)
.L_1932:
        /*00c0*/ 	.word	0x00000400
        /*00c4*/ 	.word	0x00000001
        /*00c8*/ 	.word	0x00000001


	//----- nvinfo : EIATTR_CRS_STACK_SIZE
	.align		4
.L_1933:
        /*00cc*/ 	.byte	0x04, 0x1e
        /*00ce*/ 	.short	(.L_1935 - .L_1934)
.L_1934:
        /*00d0*/ 	.word	0x00000000


	//----- nvinfo : EIATTR_CBANK_PARAM_SIZE
	.align		4
.L_1935:
        /*00d4*/ 	.byte	0x03, 0x19
        /*00d6*/ 	.short	0x0128


	//----- nvinfo : EIATTR_PARAM_CBANK
	.align		4
        /*00d8*/ 	.byte	0x04, 0x0a
        /*00da*/ 	.short	(.L_1937 - .L_1936)
	.align		4
.L_1936:
        /*00dc*/ 	.word	index@(.nv.constant0._ZN10layer_norm22ln_bwd_finalize_kernelINS_22Kernel_traits_finalizeILj1280E6__halfS2_S2_S2_fjLb1ELj1024ELj4ENS_18Kernel_traits_baseILj1280ES2_S2_S2_S2_fjLj1024EEEEELb1ELb1EEEvNS_9BwdParamsE)
        /*00e0*/ 	.short	0x0380
        /*00e2*/ 	.short	0x0128


	//----- nvinfo : EIATTR_SW_WAR
	.align		4
.L_1937:
        /*00e4*/ 	.byte	0x04, 0x36
        /*00e6*/ 	.short	(.L_1939 - .L_1938)
.L_1938:
        /*00e8*/ 	.word	0x00000008
.L_1939:


//--------------------- .nv.info._ZN10layer_norm13ln_bwd_kernelINS_13Kernel_traitsI6__halfS2_S2_S2_fjLj1280ELj1ELj4ELj1ELj16ENS_18Kernel_traits_baseILj1280ES2_S2_S2_S2_fjLj128EEEEELb1ELb1ELb1ELb1EEEvNS_9BwdParamsE --------------------------
	.section	.nv.info._ZN10layer_norm13ln_bwd_kernelINS_13Kernel_traitsI6__halfS2_S2_S2_fjLj1280ELj1ELj4ELj1ELj16ENS_18Kernel_traits_baseILj1280ES2_S2_S2_S2_fjLj128EEEEELb1ELb1ELb1ELb1EEEvNS_9BwdParamsE,"",@"SHT_CUDA_INFO"
	.sectionflags	@""
	.align	4


	//----- nvinfo : EIATTR_CUDA_API_VERSION
	.align		4
        /*0000*/ 	.byte	0x04, 0x37
        /*0002*/ 	.short	(.L_1941 - .L_1940)
.L_1940:
        /*0004*/ 	.word	0x00000082


	//----- nvinfo : EIATTR_KPARAM_INFO
	.align		4
.L_1941:
        /*0008*/ 	.byte	0x04, 0x17
        /*000a*/ 	.short	(.L_1943 - .L_1942)
.L_1942:
        /*000c*/ 	.word	0x00000000
        /*0010*/ 	.short	0x0000
        /*0012*/ 	.short	0x0000
        /*0014*/ 	.byte	0x00, 0xf0, 0xa1, 0x04


	//----- nvinfo : EIATTR_SPARSE_MMA_MASK
	.align		4
.L_1943:
        /*0018*/ 	.byte	0x03, 0x50
        /*001a*/ 	.short	0x0000


	//----- nvinfo : EIATTR_MAXREG_COUNT
	.align		4
        /*001c*/ 	.byte	0x03, 0x1b
        /*001e*/ 	.short	0x00ff


	//----- nvinfo : EIATTR_NUM_BARRIERS
	.align		4
        /*0020*/ 	.byte	0x02, 0x4c
        /*0022*/ 	.byte	0x01
	.zero		1


	//----- nvinfo : EIATTR_ANNOTATIONS
	.align		4
        /*0024*/ 	.byte	0x04, 0x55
        /*0026*/ 	.short	(.L_1945 - .L_1944)


	//   ....[0]....
.L_1944:
        /* <DEDUP_REMOVED lines=100> */


	//----- nvinfo : EIATTR_MERCURY_ISA_VERSION
	.align		4
.L_1945:
        /*0650*/ 	.byte	0x03, 0x5f
        /*0652*/ 	.short	0x0101


	//----- nvinfo : EIATTR_COOP_GROUP_MASK_REGIDS
	.align		4
        /*0654*/ 	.byte	0x04, 0x29
        /*0656*/ 	.short	(.L_1947 - .L_1946)


	//   ....[0]....
.L_1946:
        /*0658*/ 	.word	0xffffffff


	//   ....[1]....
        /*065c*/ 	.word	0xffffffff


	//   ....[2]....
        /*0660*/ 	.word	0xffffffff


	//   ....[3]....
        /*0664*/ 	.word	0xffffffff


	//   ....[4]....
        /*0668*/ 	.word	0xffffffff


	//   ....[5]....
        /*066c*/ 	.word	0xffffffff


	//   ....[6]....
        /*0670*/ 	.word	0xffffffff


	//   ....[7]....
        /*0674*/ 	.word	0xffffffff


	//   ....[8]....
        /*0678*/ 	.word	0xffffffff


	//   ....[9]....
        /*067c*/ 	.word	0xffffffff


	//   ....[10]....
        /*0680*/ 	.word	0x050000f5


	//   ....[11]....
        /*0684*/ 	.word	0x050000f5


	//   ....[12]....
        /*0688*/ 	.word	0x050000f5


	//   ....[13]....
        /*068c*/ 	.word	0x050000f5


	//   ....[14]....
        /*0690*/ 	.word	0x050000f5


	//   ....[15]....
        /*0694*/ 	.word	0x050000f5


	//   ....[16]....
        /*0698*/ 	.word	0x050000f5


	//   ....[17]....
        /*069c*/ 	.word	0x050000f5


	//   ....[18]....
        /*06a0*/ 	.word	0x050000f5


	//   ....[19]....
        /*06a4*/ 	.word	0x050000f5


	//----- nvinfo : EIATTR_COOP_GROUP_INSTR_OFFSETS
	.align		4
.L_1947:
        /*06a8*/ 	.byte	0x04, 0x28
        /*06aa*/ 	.short	(.L_1949 - .L_1948)


	//   ....[0]....
.L_1948:
        /*06ac*/ 	.word	0x000030f0


	//   ....[1]....
        /*06b0*/ 	.word	0x00003110


	//   ....[2]....
        /*06b4*/ 	.word	0x00003130


	//   ....[3]....
        /*06b8*/ 	.word	0x00003150


	//   ....[4]....
        /*06bc*/ 	.word	0x00003170


	//   ....[5]....
        /*06c0*/ 	.word	0x00003190


	//   ....[6]....
        /*06c4*/ 	.word	0x000031b0


	//   ....[7]....
        /*06c8*/ 	.word	0x000031c0


	//   ....[8]....
        /*06cc*/ 	.word	0x000031f0


	//   ....[9]....
        /*06d0*/ 	.word	0x00003200


	//   ....[10]....
        /*06d4*/ 	.word	0x000140e0


	//   ....[11]....
        /*06d8*/ 	.word	0x00014180


	//   ....[12]....
        /*06dc*/ 	.word	0x000141f0


	//   ....[13]....
        /*06e0*/ 	.word	0x00014250


	//   ....[14]....
        /*06e4*/ 	.word	0x000142c0


	//   ....[15]....
        /*06e8*/ 	.word	0x00014320


	//   ....[16]....
        /*06ec*/ 	.word	0x00014390


	//   ....[17]....
        /*06f0*/ 	.word	0x000143e0


	//   ....[18]....
        /*06f4*/ 	.word	0x00014460


	//   ....[19]....
        /*06f8*/ 	.word	0x000144b0


	//----- nvinfo : EIATTR_VRC_CTA_INIT_COUNT
	.align		4
.L_1949:
        /*06fc*/ 	.byte	0x02, 0x4a
	.zero		1
	.zero		1


	//----- nvinfo : EIATTR_EXIT_INSTR_OFFSETS
	.align		4
        /*0700*/ 	.byte	0x04, 0x1c
        /*0702*/ 	.short	(.L_1951 - .L_1950)


	//   ....[0]....
.L_1950:
        /*0704*/ 	.word	0x00014080


	//----- nvinfo : EIATTR_MAX_THREADS
	.align		4
.L_1951:
        /*0708*/ 	.byte	0x04, 0x05
        /*070a*/ 	.short	(.L_1953 - .L_1952)
.L_1952:
        /*070c*/ 	.word	0x00000080
        /*0710*/ 	.word	0x00000001
        /*0714*/ 	.word	0x00000001


	//----- nvinfo : EIATTR_CRS_STACK_SIZE
	.align		4
.L_1953:
        /*0718*/ 	.byte	0x04, 0x1e
        /*071a*/ 	.short	(.L_1955 - .L_1954)
.L_1954:
        /*071c*/ 	.word	0x00000000


	//----- nvinfo : EIATTR_CBANK_PARAM_SIZE
	.align		4
.L_1955:
        /*0720*/ 	.byte	0x03, 0x19
        /*0722*/ 	.short	0x0128


	//----- nvinfo : EIATTR_PARAM_CBANK
	.align		4
        /*0724*/ 	.byte	0x04, 0x0a
        /*0726*/ 	.short	(.L_1957 - .L_1956)
	.align		4
.L_1956:
        /*0728*/ 	.word	index@(.nv.constant0._ZN10layer_norm13ln_bwd_kernelINS_13Kernel_traitsI6__halfS2_S2_S2_fjLj1280ELj1ELj4ELj1ELj16ENS_18Kernel_traits_baseILj1280ES2_S2_S2_S2_fjLj128EEEEELb1ELb1ELb1ELb1EEEvNS_9BwdParamsE)
        /*072c*/ 	.short	0x0380
        /*072e*/ 	.short	0x0128


	//----- nvinfo : EIATTR_SW_WAR
	.align		4
.L_1957:
        /*0730*/ 	.byte	0x04, 0x36
        /*0732*/ 	.short	(.L_1959 - .L_1958)
.L_1958:
        /*0734*/ 	.word	0x00000008
.L_1959:


//--------------------- .nv.info._ZN10layer_norm13ln_bwd_kernelINS_13Kernel_traitsIf13__nv_bfloat16S2_S2_fjLj1280ELj1ELj4ELj1ELj16ENS_18Kernel_traits_baseILj1280EfS2_S2_S2_fjLj128EEEEELb0ELb0ELb0ELb0EEEvNS_9BwdParamsE --------------------------
	.section	.nv.info._ZN10layer_norm13ln_bwd_kernelINS_13Kernel_traitsIf13__nv_bfloat16S2_S2_fjLj1280ELj1ELj4ELj1ELj16ENS_18Kernel_traits_baseILj1280EfS2_S2_S2_fjLj128EEEEELb0ELb0ELb0ELb0EEEvNS_9BwdParamsE,"",@"SHT_CUDA_INFO"
	.sectionflags	@""
	.align	4


	//----- nvinfo : EIATTR_CUDA_API_VERSION
	.align		4
        /*0000*/ 	.byte	0x04, 0x37
        /*0002*/ 	.short	(.L_1961 - .L_1960)
.L_1960:
        /*0004*/ 	.word	0x00000082


	//----- nvinfo : EIATTR_KPARAM_INFO
	.align		4
.L_1961:
        /*0008*/ 	.byte	0x04, 0x17
        /*000a*/ 	.short	(.L_1963 - .L_1962)
.L_1962:
        /*000c*/ 	.word	0x00000000
        /*0010*/ 	.short	0x0000
        /*0012*/ 	.short	0x0000
        /*0014*/ 	.byte	0x00, 0xf0, 0xa1, 0x04


	//----- nvinfo : EIATTR_SPARSE_MMA_MASK
	.align		4
.L_1963:
        /*0018*/ 	.byte	0x03, 0x50
        /*001a*/ 	.short	0x0000


	//----- nvinfo : EIATTR_MAXREG_COUNT
	.align		4
        /*001c*/ 	.byte	0x03, 0x1b
        /*001e*/ 	.short	0x00ff


	//----- nvinfo : EIATTR_NUM_BARRIERS
	.align		4
        /*0020*/ 	.byte	0x02, 0x4c
        /*0022*/ 	.byte	0x01
	.zero		1


	//----- nvinfo : EIATTR_MERCURY_ISA_VERSION
	.align		4
        /*0024*/ 	.byte	0x03, 0x5f
        /*0026*/ 	.short	0x0101


	//----- nvinfo : EIATTR_COOP_GROUP_MASK_REGIDS
	.align		4
        /*0028*/ 	.byte	0x04, 0x29
        /*002a*/ 	.short	(.L_1965 - .L_1964)


	//   ....[0]....
.L_1964:
        /*002c*/ 	.word	0xffffffff


	//   ....[1]....
        /*0030*/ 	.word	0xffffffff


	//   ....[2]....
        /*0034*/ 	.word	0xffffffff


	//   ....[3]....
        /*0038*/ 	.word	0xffffffff


	//   ....[4]....
        /*003c*/ 	.word	0xffffffff


	//   ....[5]....
        /*0040*/ 	.word	0xffffffff


	//   ....[6]....
        /*0044*/ 	.word	0xffffffff


	//   ....[7]....
        /*0048*/ 	.word	0xffffffff


	//   ....[8]....
        /*004c*/ 	.word	0xffffffff


	//   ....[9]....
        /*0050*/ 	.word	0xffffffff


	//   ....[10]....
        /*0054*/ 	.word	0x050000f0


	//   ....[11]....
        /*0058*/ 	.word	0x050000f0


	//   ....[12]....
        /*005c*/ 	.word	0x050000f0


	//   ....[13]....
        /*0060*/ 	.word	0x050000f0


	//   ....[14]....
        /*0064*/ 	.word	0x050000f0


	//   ....[15]....
        /*0068*/ 	.word	0x050000f0


	//   ....[16]....
        /*006c*/ 	.word	0x050000f0


	//   ....[17]....
        /*0070*/ 	.word	0x050000f0


	//   ....[18]....
        /*0074*/ 	.word	0x050000f0


	//   ....[19]....
        /*0078*/ 	.word	0x050000f0


	//----- nvinfo : EIATTR_COOP_GROUP_INSTR_OFFSETS
	.align		4
.L_1965:
        /*007c*/ 	.byte	0x04, 0x28
        /*007e*/ 	.short	(.L_1967 - .L_1966)


	//   ....[0]....
.L_1966:
        /*0080*/ 	.word	0x00004420


	//   ....[1]....
        /*0084*/ 	.word	0x00004430


	//   ....[2]....
        /*0088*/ 	.word	0x00004460


	//   ....[3]....
        /*008c*/ 	.word	0x00004470


	//   ....[4]....
        /*0090*/ 	.word	0x000044a0


	//   ....[5]....
        /*0094*/ 	.word	0x000044b0


	//   ....[6]....
        /*0098*/ 	.word	0x000044e0


	//   ....[7]....
        /*009c*/ 	.word	0x000044f0


	//   ....[8]....
        /*00a0*/ 	.word	0x00004520


	//   ....[9]....
        /*00a4*/ 	.word	0x00004530


	//   ....[10]....
        /*00a8*/ 	.word	0x00009ab0


	//   ....[11]....
        /*00ac*/ 	.word	0x00009b40


	//   ....[12]....
        /*00b0*/ 	.word	0x00009bb0


	//   ....[13]....
        /*00b4*/ 	.word	0x00009c10


	//   ....[14]....
        /*00b8*/ 	.word	0x00009c80


	//   ....[15]....
        /*00bc*/ 	.word	0x00009ce0


	//   ....[16]....
        /*00c0*/ 	.word	0x00009d50


	//   ....[17]....
        /*00c4*/ 	.word	0x00009db0


	//   ....[18]....
        /*00c8*/ 	.word	0x00009e20


	//   ....[19]....
        /*00cc*/ 	.word	0x00009e80


	//----- nvinfo : EIATTR_VRC_CTA_INIT_COUNT
	.align		4
.L_1967:
        /*00d0*/ 	.byte	0x02, 0x4a
	.zero		1
	.zero		1


	//----- nvinfo : EIATTR_EXIT_INSTR_OFFSETS
	.align		4
        /*00d4*/ 	.byte	0x04, 0x1c
        /*00d6*/ 	.short	(.L_1969 - .L_1968)


	//   ....[0]....
.L_1968:
        /*00d8*/ 	.word	0x00009a10


	//   ....[1]....
        /*00dc*/ 	.word	0x00009a40


	//----- nvinfo : EIATTR_MAX_THREADS
	.align		4
.L_1969:
        /*00e0*/ 	.byte	0x04, 0x05
        /*00e2*/ 	.short	(.L_1971 - .L_1970)
.L_1970:
        /*00e4*/ 	.word	0x00000080
        /*00e8*/ 	.word	0x00000001
        /*00ec*/ 	.word	0x00000001


	//----- nvinfo : EIATTR_CRS_STACK_SIZE
	.align		4
.L_1971:
        /*00f0*/ 	.byte	0x04, 0x1e
        /*00f2*/ 	.short	(.L_1973 - .L_1972)
.L_1972:
        /*00f4*/ 	.word	0x00000000


	//----- nvinfo : EIATTR_CBANK_PARAM_SIZE
	.align		4
.L_1973:
        /*00f8*/ 	.byte	0x03, 0x19
        /*00fa*/ 	.short	0x0128


	//----- nvinfo : EIATTR_PARAM_CBANK
	.align		4
        /*00fc*/ 	.byte	0x04, 0x0a
        /*00fe*/ 	.short	(.L_1975 - .L_1974)
	.align		4
.L_1974:
        /*0100*/ 	.word	index@(.nv.constant0._ZN10layer_norm13ln_bwd_kernelINS_13Kernel_traitsIf13__nv_bfloat16S2_S2_fjLj1280ELj1ELj4ELj1ELj16ENS_18Kernel_traits_baseILj1280EfS2_S2_S2_fjLj128EEEEELb0ELb0ELb0ELb0EEEvNS_9BwdParamsE)
        /*0104*/ 	.short	0x0380
        /*0106*/ 	.short	0x0128


	//----- nvinfo : EIATTR_SW_WAR
	.align		4
.L_1975:
        /*0108*/ 	.byte	0x04, 0x36
        /*010a*/ 	.short	(.L_1977 - .L_1976)
.L_1976:
        /*010c*/ 	.word	0x00000008
.L_1977:


//--------------------- .nv.info._ZN10layer_norm13ln_bwd_kernelINS_13Kernel_traitsIf13__nv_bfloat16S2_S2_fjLj1280ELj1ELj4ELj1ELj16ENS_18Kernel_traits_baseILj1280EfS2_S2_S2_fjLj128EEEEELb0ELb0ELb0ELb1EEEvNS_9BwdParamsE --------------------------
	.section	.nv.info._ZN10layer_norm13ln_bwd_kernelINS_13Kernel_traitsIf13__nv_bfloat16S2_S2_fjLj1280ELj1ELj4ELj1ELj16ENS_18Kernel_traits_baseILj1280EfS2_S2_S2_fjLj128EEEEELb0ELb0ELb0ELb1EEEvNS_9BwdParamsE,"",@"SHT_CUDA_INFO"
	.sectionflags	@""
	.align	4


	//----- nvinfo : EIATTR_CUDA_API_VERSION
	.align		4
        /*0000*/ 	.byte	0x04, 0x37
        /*0002*/ 	.short	(.L_1979 - .L_1978)
.L_1978:
        /*0004*/ 	.word	0x00000082


	//----- nvinfo : EIATTR_KPARAM_INFO
	.align		4
.L_1979:
        /*0008*/ 	.byte	0x04, 0x17
        /*000a*/ 	.short	(.L_1981 - .L_1980)
.L_1980:
        /*000c*/ 	.word	0x00000000
        /*0010*/ 	.short	0x0000
        /*0012*/ 	.short	0x0000
        /*0014*/ 	.byte	0x00, 0xf0, 0xa1, 0x04


	//----- nvinfo : EIATTR_SPARSE_MMA_MASK
	.align		4
.L_1981:
        /*0018*/ 	.byte	0x03, 0x50
        /*001a*/ 	.short	0x0000


	//----- nvinfo : EIATTR_MAXREG_COUNT
	.align		4
        /*001c*/ 	.byte	0x03, 0x1b
        /*001e*/ 	.short	0x00ff


	//----- nvinfo : EIATTR_NUM_BARRIERS
	.align		4
        /*0020*/ 	.byte	0x02, 0x4c
        /*0022*/ 	.byte	0x01
	.zero		1


	//----- nvinfo : EIATTR_ANNOTATIONS
	.align		4
        /*0024*/ 	.byte	0x04, 0x55
        /*0026*/ 	.short	(.L_1983 - .L_1982)


	//   ....[0]....
.L_1982:
        /* <DEDUP_REMOVED lines=148> */


	//----- nvinfo : EIATTR_MERCURY_ISA_VERSION
	.align		4
.L_1983:
        /*0950*/ 	.byte	0x03, 0x5f
        /*0952*/ 	.short	0x0101


	//----- nvinfo : EIATTR_COOP_GROUP_MASK_REGIDS
	.align		4
        /*0954*/ 	.byte	0x04, 0x29
        /*0956*/ 	.short	(.L_1985 - .L_1984)


	//   ....[0]....
.L_1984:
        /*0958*/ 	.word	0xffffffff


	//   ....[1]....
        /*095c*/ 	.word	0xffffffff


	//   ....[2]....
        /*0960*/ 	.word	0xffffffff


	//   ....[3]....
        /*0964*/ 	.word	0xffffffff


	//   ....[4]....
        /*0968*/ 	.word	0xffffffff


	//   ....[5]....
        /*096c*/ 	.word	0xffffffff


	//   ....[6]....
        /*0970*/ 	.word	0xffffffff


	//   ....[7]....
        /*0974*/ 	.word	0xffffffff


	//   ....[8]....
        /*0978*/ 	.word	0xffffffff


	//   ....[9]....
        /*097c*/ 	.word	0xffffffff


	//   ....[10]....
        /*0980*/ 	.word	0x050000cb


	//   ....[11]....
        /*0984*/ 	.word	0x050000cb


	//   ....[12]....
        /*0988*/ 	.word	0x050000cb


	//   ....[13]....
        /*098c*/ 	.word	0x050000cb


	//   ....[14]....
        /*0990*/ 	.word	0x050000cb


	//   ....[15]....
        /*0994*/ 	.word	0x050000cb


	//   ....[16]....
        /*0998*/ 	.word	0x050000cb


	//   ....[17]....
        /*099c*/ 	.word	0x050000cb


	//   ....[18]....
        /*09a0*/ 	.word	0x050000cb


	//   ....[19]....
        /*09a4*/ 	.word	0x050000cb


	//----- nvinfo : EIATTR_COOP_GROUP_INSTR_OFFSETS
	.align		4
.L_1985:
        /*09a8*/ 	.byte	0x04, 0x28
        /*09aa*/ 	.short	(.L_1987 - .L_1986)


	//   ....[0]....
.L_1986:
        /*09ac*/ 	.word	0x00004450


	//   ....[1]....
        /*09b0*/ 	.word	0x00004460


	//   ....[2]....
        /*09b4*/ 	.word	0x000044f0


	//   ....[3]....
        /*09b8*/ 	.word	0x00004500


	//   ....[4]....
        /*09bc*/ 	.word	0x00004580


	//   ....[5]....
        /*09c0*/ 	.word	0x00004590


	//   ....[6]....
        /*09c4*/ 	.word	0x000046d0


	//   ....[7]....
        /*09c8*/ 	.word	0x000046e0


	//   ....[8]....
        /*09cc*/ 	.word	0x000048e0


	//   ....[9]....
        /*09d0*/ 	.word	0x000048f0


	//   ....[10]....
        /*09d4*/ 	.word	0x000098f0


	//   ....[11]....
        /*09d8*/ 	.word	0x000099a0


	//   ....[12]....
        /*09dc*/ 	.word	0x00009a90


	//   ....[13]....
        /*09e0*/ 	.word	0x00009b80


	//   ....[14]....
        /*09e4*/ 	.word	0x00009c70


	//   ....[15]....
        /*09e8*/ 	.word	0x00009d60


	//   ....[16]....
        /*09ec*/ 	.word	0x00009e50


	//   ....[17]....
        /*09f0*/ 	.word	0x00009f40


	//   ....[18]....
        /*09f4*/ 	.word	0x0000a030


	//   ....[19]....
        /*09f8*/ 	.word	0x0000a090


	//----- nvinfo : EIATTR_VRC_CTA_INIT_COUNT
	.align		4
.L_1987:
        /*09fc*/ 	.byte	0x02, 0x4a
	.zero		1
	.zero		1


	//----- nvinfo : EIATTR_EXIT_INSTR_OFFSETS
	.align		4
        /*0a00*/ 	.byte	0x04, 0x1c
        /*0a02*/ 	.short	(.L_1989 - .L_1988)


	//   ....[0]....
.L_1988:
        /*0a04*/ 	.word	0x00009890


	//----- nvinfo : EIATTR_MAX_THREADS
	.align		4
.L_1989:
        /*0a08*/ 	.byte	0x04, 0x05
        /*0a0a*/ 	.short	(.L_1991 - .L_1990)
.L_1990:
        /*0a0c*/ 	.word	0x00000080
        /*0a10*/ 	.word	0x00000001
        /*0a14*/ 	.word	0x00000001


	//----- nvinfo : EIATTR_CRS_STACK_SIZE
	.align		4
.L_1991:
        /*0a18*/ 	.byte	0x04, 0x1e
        /*0a1a*/ 	.short	(.L_1993 - .L_1992)
.L_1992:
        /*0a1c*/ 	.word	0x00000000


	//----- nvinfo : EIATTR_CBANK_PARAM_SIZE
	.align		4
.L_1993:
        /*0a20*/ 	.byte	0x03, 0x19
        /*0a22*/ 	.short	0x0128


	//----- nvinfo : EIATTR_PARAM_CBANK
	.align		4
        /*0a24*/ 	.byte	0x04, 0x0a
        /*0a26*/ 	.short	(.L_1995 - .L_1994)
	.align		4
.L_1994:
        /*0a28*/ 	.word	index@(.nv.constant0._ZN10layer_norm13ln_bwd_kernelINS_13Kernel_traitsIf13__nv_bfloat16S2_S2_fjLj1280ELj1ELj4ELj1ELj16ENS_18Kernel_traits_baseILj1280EfS2_S2_S2_fjLj128EEEEELb0ELb0ELb0ELb1EEEvNS_9BwdParamsE)
        /*0a2c*/ 	.short	0x0380
        /*0a2e*/ 	.short	0x0128


	//----- nvinfo : EIATTR_SW_WAR
	.align		4
.L_1995:
        /*0a30*/ 	.byte	0x04, 0x36
        /*0a32*/ 	.short	(.L_1997 - .L_1996)
.L_1996:
        /*0a34*/ 	.word	0x00000008
.L_1997:


//--------------------- .nv.info._ZN10layer_norm13ln_bwd_kernelINS_13Kernel_traitsIf13__nv_bfloat16S2_S2_fjLj1280ELj1ELj4ELj1ELj16ENS_18Kernel_traits_baseILj1280EfS2_S2_S2_fjLj128EEEEELb0ELb0ELb1ELb0EEEvNS_9BwdParamsE --------------------------
	.section	.nv.info._ZN10layer_norm13ln_bwd_kernelINS_13Kernel_traitsIf13__nv_bfloat16S2_S2_fjLj1280ELj1ELj4ELj1ELj16ENS_18Kernel_traits_baseILj1280EfS2_S2_S2_fjLj128EEEEELb0ELb0ELb1ELb0EEEvNS_9BwdParamsE,"",@"SHT_CUDA_INFO"
	.sectionflags	@""
	.align	4


	//----- nvinfo : EIATTR_CUDA_API_VERSION
	.align		4
        /*0000*/ 	.byte	0x04, 0x37
        /*0002*/ 	.short	(.L_1999 - .L_1998)
.L_1998:
        /*0004*/ 	.word	0x00000082


	//----- nvinfo : EIATTR_KPARAM_INFO
	.align		4
.L_1999:
        /*0008*/ 	.byte	0x04, 0x17
        /*000a*/ 	.short	(.L_2001 - .L_2000)
.L_2000:
        /*000c*/ 	.word	0x00000000
        /*0010*/ 	.short	0x0000
        /*0012*/ 	.short	0x0000
        /*0014*/ 	.byte	0x00, 0xf0, 0xa1, 0x04


	//----- nvinfo : EIATTR_SPARSE_MMA_MASK
	.align		4
.L_2001:
        /*0018*/ 	.byte	0x03, 0x50
        /*001a*/ 	.short	0x0000


	//----- nvinfo : EIATTR_MAXREG_COUNT
	.align		4
        /*001c*/ 	.byte	0x03, 0x1b
        /*001e*/ 	.short	0x00ff


	//----- nvinfo : EIATTR_NUM_BARRIERS
	.align		4
        /*0020*/ 	.byte	0x02, 0x4c
        /*0022*/ 	.byte	0x01
	.zero		1


	//----- nvinfo : EIATTR_MERCURY_ISA_VERSION
	.align		4
        /*0024*/ 	.byte	0x03, 0x5f
        /*0026*/ 	.short	0x0101


	//----- nvinfo : EIATTR_COOP_GROUP_MASK_REGIDS
	.align		4
        /*0028*/ 	.byte	0x04, 0x29
        /*002a*/ 	.short	(.L_2003 - .L_2002)


	//   ....[0]....
.L_2002:
        /*002c*/ 	.word	0xffffffff


	//   ....[1]....
        /*0030*/ 	.word	0xffffffff


	//   ....[2]....
        /*0034*/ 	.word	0xffffffff


	//   ....[3]....
        /*0038*/ 	.word	0xffffffff


	//   ....[4]....
        /*003c*/ 	.word	0xffffffff


	//   ....[5]....
        /*0040*/ 	.word	0xffffffff


	//   ....[6]....
        /*0044*/ 	.word	0xffffffff


	//   ....[7]....
        /*0048*/ 	.word	0xffffffff


	//   ....[8]....
        /*004c*/ 	.word	0xffffffff


	//   ....[9]....
        /*0050*/ 	.word	0xffffffff


	//   ....[10]....
        /*0054*/ 	.word	0x050000b0


	//   ....[11]....
        /*0058*/ 	.word	0x050000b0


	//   ....[12]....
        /*005c*/ 	.word	0x050000b0


	//   ....[13]....
        /*0060*/ 	.word	0x050000b0


	//   ....[14]....
        /*0064*/ 	.word	0x050000b0


	//   ....[15]....
        /*0068*/ 	.word	0x050000b0


	//   ....[16]....
        /*006c*/ 	.word	0x050000b0


	//   ....[17]....
        /*0070*/ 	.word	0x050000b0


	//   ....[18]....
        /*0074*/ 	.word	0x050000b0


	//   ....[19]....
        /*0078*/ 	.word	0x050000b0


	//----- nvinfo : EIATTR_COOP_GROUP_INSTR_OFFSETS
	.align		4
.L_2003:
        /*007c*/ 	.byte	0x04, 0x28
        /*007e*/ 	.short	(.L_2005 - .L_2004)


	//   ....[0]....
.L_2004:
        /*0080*/ 	.word	0x00002b10


	//   ....[1]....
        /*0084*/ 	.word	0x00002b20


	//   ....[2]....
        /*0088*/ 	.word	0x00002b50


	//   ....[3]....
        /*008c*/ 	.word	0x00002b60


	//   ....[4]....
        /*0090*/ 	.word	0x00002b90


	//   ....[5]....
        /*0094*/ 	.word	0x00002ba0


	//   ....[6]....
        /*0098*/ 	.word	0x00002bd0


	//   ....[7]....
        /*009c*/ 	.word	0x00002be0


	//   ....[8]....
        /*00a0*/ 	.word	0x00002c10


	//   ....[9]....
        /*00a4*/ 	.word	0x00002c20


	//   ....[10]....
        /*00a8*/ 	.word	0x0000a6d0


	//   ....[11]....
        /*00ac*/ 	.word	0x0000a770


	//   ....[12]....
        /*00b0*/ 	.word	0x0000a7d0


	//   ....[13]....
        /*00b4*/ 	.word	0x0000a830


	//   ....[14]....
        /*00b8*/ 	.word	0x0000a8a0


	//   ....[15]....
        /*00bc*/ 	.word	0x0000a900


	//   ....[16]....
        /*00c0*/ 	.word	0x0000a970


	//   ....[17]....
        /*00c4*/ 	.word	0x0000a9d0


	//   ....[18]....
        /*00c8*/ 	.word	0x0000aa40


	//   ....[19]....
        /*00cc*/ 	.word	0x0000aaa0


	//----- nvinfo : EIATTR_VRC_CTA_INIT_COUNT
	.align		4
.L_2005:
        /*00d0*/ 	.byte	0x02, 0x4a
	.zero		1
	.zero		1


	//----- nvinfo : EIATTR_EXIT_INSTR_OFFSETS
	.align		4
        /*00d4*/ 	.byte	0x04, 0x1c
        /*00d6*/ 	.short	(.L_2007 - .L_2006)


	//   ....[0]....
.L_2006:
        /*00d8*/ 	.word	0x0000a640


	//   ....[1]....
        /*00dc*/ 	.word	0x0000a670


	//----- nvinfo : EIATTR_MAX_THREADS
	.align		4
.L_2007:
        /*00e0*/ 	.byte	0x04, 0x05
        /*00e2*/ 	.short	(.L_2009 - .L_2008)
.L_2008:
        /*00e4*/ 	.word	0x00000080
        /*00e8*/ 	.word	0x00000001
        /*00ec*/ 	.word	0x00000001


	//----- nvinfo : EIATTR_CRS_STACK_SIZE
	.align		4
.L_2009:
        /*00f0*/ 	.byte	0x04, 0x1e
        /*00f2*/ 	.short	(.L_2011 - .L_2010)
.L_2010:
        /*00f4*/ 	.word	0x00000000


	//----- nvinfo : EIATTR_CBANK_PARAM_SIZE
	.align		4
.L_2011:
        /*00f8*/ 	.byte	0x03, 0x19
        /*00fa*/ 	.short	0x0128


	//----- nvinfo : EIATTR_PARAM_CBANK
	.align		4
        /*00fc*/ 	.byte	0x04, 0x0a
        /*00fe*/ 	.short	(.L_2013 - .L_2012)
	.align		4
.L_2012:
        /*0100*/ 	.word	index@(.nv.constant0._ZN10layer_norm13ln_bwd_kernelINS_13Kernel_traitsIf13__nv_bfloat16S2_S2_fjLj1280ELj1ELj4ELj1ELj16ENS_18Kernel_traits_baseILj1280EfS2_S2_S2_fjLj128EEEEELb0ELb0ELb1ELb0EEEvNS_9BwdParamsE)
        /*0104*/ 	.short	0x0380
        /*0106*/ 	.short	0x0128


	//----- nvinfo : EIATTR_SW_WAR
	.align		4
.L_2013:
        /*0108*/ 	.byte	0x04, 0x36
        /*010a*/ 	.short	(.L_2015 - .L_2014)
.L_2014:
        /*010c*/ 	.word	0x00000008
.L_2015:


//--------------------- .nv.info._ZN10layer_norm13ln_bwd_kernelINS_13Kernel_traitsIf13__nv_bfloat16S2_S2_fjLj1280ELj1ELj4ELj1ELj16ENS_18Kernel_traits_baseILj1280EfS2_S2_S2_fjLj128EEEEELb0ELb0ELb1ELb1EEEvNS_9BwdParamsE --------------------------
	.section	.nv.info._ZN10layer_norm13ln_bwd_kernelINS_13Kernel_traitsIf13__nv_bfloat16S2_S2_fjLj1280ELj1ELj4ELj1ELj16ENS_18Kernel_traits_baseILj1280EfS2_S2_S2_fjLj128EEEEELb0ELb0ELb1ELb1EEEvNS_9BwdParamsE,"",@"SHT_CUDA_INFO"
	.sectionflags	@""
	.align	4


	//----- nvinfo : EIATTR_CUDA_API_VERSION
	.align		4
        /*0000*/ 	.byte	0x04, 0x37
        /*0002*/ 	.short	(.L_2017 - .L_2016)
.L_2016:
        /*0004*/ 	.word	0x00000082


	//----- nvinfo : EIATTR_KPARAM_INFO
	.align		4
.L_2017:
        /*0008*/ 	.byte	0x04, 0x17
        /*000a*/ 	.short	(.L_2019 - .L_2018)
.L_2018:
        /*000c*/ 	.word	0x00000000
        /*0010*/ 	.short	0x0000
        /*0012*/ 	.short	0x0000
        /*0014*/ 	.byte	0x00, 0xf0, 0xa1, 0x04


	//----- nvinfo : EIATTR_SPARSE_MMA_MASK
	.align		4
.L_2019:
        /*0018*/ 	.byte	0x03, 0x50
        /*001a*/ 	.short	0x0000


	//----- nvinfo : EIATTR_MAXREG_COUNT
	.align		4
        /*001c*/ 	.byte	0x03, 0x1b
        /*001e*/ 	.short	0x00ff


	//----- nvinfo : EIATTR_NUM_BARRIERS
	.align		4
        /*0020*/ 	.byte	0x02, 0x4c
        /*0022*/ 	.byte	0x01
	.zero		1


	//----- nvinfo : EIATTR_MERCURY_ISA_VERSION
	.align		4
        /*0024*/ 	.byte	0x03, 0x5f
        /*0026*/ 	.short	0x0101


	//----- nvinfo : EIATTR_COOP_GROUP_MASK_REGIDS
	.align		4
        /*0028*/ 	.byte	0x04, 0x29
        /*002a*/ 	.short	(.L_2021 - .L_2020)


	//   ....[0]....
.L_2020:
        /*002c*/ 	.word	0xffffffff


	//   ....[1]....
        /*0030*/ 	.word	0xffffffff


	//   ....[2]....
        /*0034*/ 	.word	0xffffffff


	//   ....[3]....
        /*0038*/ 	.word	0xffffffff


	//   ....[4]....
        /*003c*/ 	.word	0xffffffff


	//   ....[5]....
        /*0040*/ 	.word	0xffffffff


	//   ....[6]....
        /*0044*/ 	.word	0xffffffff


	//   ....[7]....
        /*0048*/ 	.word	0xffffffff


	//   ....[8]....
        /*004c*/ 	.word	0xffffffff


	//   ....[9]....
        /*0050*/ 	.word	0xffffffff


	//   ....[10]....
        /*0054*/ 	.word	0x050000d4


	//   ....[11]....
        /*0058*/ 	.word	0x050000d4


	//   ....[12]....
        /*005c*/ 	.word	0x050000d4


	//   ....[13]....
        /*0060*/ 	.word	0x050000d4


	//   ....[14]....
        /*0064*/ 	.word	0x050000d4


	//   ....[15]....
        /*0068*/ 	.word	0x050000d4


	//   ....[16]....
        /*006c*/ 	.word	0x050000d4


	//   ....[17]....
        /*0070*/ 	.word	0x050000d4


	//   ....[18]....
        /*0074*/ 	.word	0x050000d4


	//   ....[19]....
        /*0078*/ 	.word	0x050000d4


	//----- nvinfo : EIATTR_COOP_GROUP_INSTR_OFFSETS
	.align		4
.L_2021:
        /*007c*/ 	.byte	0x04, 0x28
        /*007e*/ 	.short	(.L_2023 - .L_2022)


	//   ....[0]....
.L_2022:
        /*0080*/ 	.word	0x00002470


	//   ....[1]....
        /*0084*/ 	.word	0x00002480


	//   ....[2]....
        /*0088*/ 	.word	0x000024b0


	//   ....[3]....
        /*008c*/ 	.word	0x000024c0


	//   ....[4]....
        /*0090*/ 	.word	0x000024f0


	//   ....[5]....
        /*0094*/ 	.word	0x00002500


	//   ....[6]....
        /*0098*/ 	.word	0x00002530


	//   ....[7]....
        /*009c*/ 	.word	0x00002540


	//   ....[8]....
        /*00a0*/ 	.word	0x00002570


	//   ....[9]....
        /*00a4*/ 	.word	0x00002580


	//   ....[10]....
        /*00a8*/ 	.word	0x000097d0


	//   ....[11]....
        /*00ac*/ 	.word	0x00009860


	//   ....[12]....
        /*00b0*/ 	.word	0x000098d0


	//   ....[13]....
        /*00b4*/ 	.word	0x00009930


	//   ....[14]....
        /*00b8*/ 	.word	0x000099a0


	//   ....[15]....
        /*00bc*/ 	.word	0x00009a00


	//   ....[16]....
        /*00c0*/ 	.word	0x00009a70


	//   ....[17]....
        /*00c4*/ 	.word	0x00009ad0


	//   ....[18]....
        /*00c8*/ 	.word	0x00009b40


	//   ....[19]....
        /*00cc*/ 	.word	0x00009ba0


	//----- nvinfo : EIATTR_VRC_CTA_INIT_COUNT
	.align		4
.L_2023:
        /*00d0*/ 	.byte	0x02, 0x4a
	.zero		1
	.zero		1


	//----- nvinfo : EIATTR_EXIT_INSTR_OFFSETS
	.align		4
        /*00d4*/ 	.byte	0x04, 0x1c
        /*00d6*/ 	.short	(.L_2025 - .L_2024)


	//   ....[0]....
.L_2024:
        /*00d8*/ 	.word	0x00009760


	//----- nvinfo : EIATTR_MAX_THREADS
	.align		4
.L_2025:
        /*00dc*/ 	.byte	0x04, 0x05
        /*00de*/ 	.short	(.L_2027 - .L_2026)
.L_2026:
        /*00e0*/ 	.word	0x00000080
        /*00e4*/ 	.word	0x00000001
        /*00e8*/ 	.word	0x00000001


	//----- nvinfo : EIATTR_CRS_STACK_SIZE
	.align		4
.L_2027:
        /*00ec*/ 	.byte	0x04, 0x1e
        /*00ee*/ 	.short	(.L_2029 - .L_2028)
.L_2028:
        /*00f0*/ 	.word	0x00000000


	//----- nvinfo : EIATTR_CBANK_PARAM_SIZE
	.align		4
.L_2029:
        /*00f4*/ 	.byte	0x03, 0x19
        /*00f6*/ 	.short	0x0128


	//----- nvinfo : EIATTR_PARAM_CBANK
	.align		4
        /*00f8*/ 	.byte	0x04, 0x0a
        /*00fa*/ 	.short	(.L_2031 - .L_2030)
	.align		4
.L_2030:
        /*00fc*/ 	.word	index@(.nv.constant0._ZN10layer_norm13ln_bwd_kernelINS_13Kernel_traitsIf13__nv_bfloat16S2_S2_fjLj1280ELj1ELj4ELj1ELj16ENS_18Kernel_traits_baseILj1280EfS2_S2_S2_fjLj128EEEEELb0ELb0ELb1ELb1EEEvNS_9BwdParamsE)
        /*0100*/ 	.short	0x0380
        /*0102*/ 	.short	0x0128


	//----- nvinfo : EIATTR_SW_WAR
	.align		4
.L_2031:
        /*0104*/ 	.byte	0x04, 0x36
        /*0106*/ 	.short	(.L_2033 - .L_2032)
.L_2032:
        /*0108*/ 	.word	0x00000008
.L_2033:


//--------------------- .nv.info._ZN10layer_norm13ln_bwd_kernelINS_13Kernel_traitsIf13__nv_bfloat16S2_S2_fjLj1280ELj1ELj4ELj1ELj16ENS_18Kernel_traits_baseILj1280EfS2_S2_S2_fjLj128EEEEELb0ELb1ELb0ELb0EEEvNS_9BwdParamsE --------------------------
	.section	.nv.info._ZN10layer_norm13ln_bwd_kernelINS_13Kernel_traitsIf13__nv_bfloat16S2_S2_fjLj1280ELj1ELj4ELj1ELj16ENS_18Kernel_traits_baseILj1280EfS2_S2_S2_fjLj128EEEEELb0ELb1ELb0ELb0EEEvNS_9BwdParamsE,"",@"SHT_CUDA_INFO"
	.sectionflags	@""
	.align	4


	//----- nvinfo : EIATTR_CUDA_API_VERSION
	.align		4
        /*0000*/ 	.byte	0x04, 0x37
        /*0002*/ 	.short	(.L_2035 - .L_2034)
.L_2034:
        /*0004*/ 	.word	0x00000082


	//----- nvinfo : EIATTR_KPARAM_INFO
	.align		4
.L_2035:
        /*0008*/ 	.byte	0x04, 0x17
        /*000a*/ 	.short	(.L_2037 - .L_2036)
.L_2036:
        /*000c*/ 	.word	0x00000000
        /*0010*/ 	.short	0x0000
        /*0012*/ 	.short	0x0000
        /*0014*/ 	.byte	0x00, 0xf0, 0xa1, 0x04


	//----- nvinfo : EIATTR_SPARSE_MMA_MASK
	.align		4
.L_2037:
        /*0018*/ 	.byte	0x03, 0x50
        /*001a*/ 	.short	0x0000


	//----- nvinfo : EIATTR_MAXREG_COUNT
	.align		4
        /*001c*/ 	.byte	0x03, 0x1b
        /*001e*/ 	.short	0x00ff


	//----- nvinfo : EIATTR_NUM_BARRIERS
	.align		4
        /*0020*/ 	.byte	0x02, 0x4c
        /*0022*/ 	.byte	0x01
	.zero		1


	//----- nvinfo : EIATTR_ANNOTATIONS
	.align		4
        /*0024*/ 	.byte	0x04, 0x55
        /*0026*/ 	.short	(.L_2039 - .L_2038)


	//   ....[0]....
.L_2038:
        /* <DEDUP_REMOVED lines=155> */


	//----- nvinfo : EIATTR_MERCURY_ISA_VERSION
	.align		4
.L_2039:
        /*09c0*/ 	.byte	0x03, 0x5f
        /*09c2*/ 	.short	0x0101


	//----- nvinfo : EIATTR_COOP_GROUP_MASK_REGIDS
	.align		4
        /*09c4*/ 	.byte	0x04, 0x29
        /*09c6*/ 	.short	(.L_2041 - .L_2040)


	//   ....[0]....
.L_2040:
        /*09c8*/ 	.word	0xffffffff


	//   ....[1]....
        /*09cc*/ 	.word	0xffffffff


	//   ....[2]....
        /*09d0*/ 	.word	0xffffffff


	//   ....[3]....
        /*09d4*/ 	.word	0xffffffff


	//   ....[4]....
        /*09d8*/ 	.word	0xffffffff


	//   ....[5]....
        /*09dc*/ 	.word	0xffffffff


	//   ....[6]....
        /*09e0*/ 	.word	0xffffffff


	//   ....[7]....
        /*09e4*/ 	.word	0xffffffff


	//   ....[8]....
        /*09e8*/ 	.word	0xffffffff


	//   ....[9]....
        /*09ec*/ 	.word	0xffffffff


	//   ....[10]....
        /*09f0*/ 	.word	0x05000013


	//   ....[11]....
        /*09f4*/ 	.word	0x05000013


	//   ....[12]....
        /*09f8*/ 	.word	0x05000013


	//   ....[13]....
        /*09fc*/ 	.word	0x05000013


	//   ....[14]....
        /*0a00*/ 	.word	0x05000013


	//   ....[15]....
        /*0a04*/ 	.word	0x05000013


	//   ....[16]....
        /*0a08*/ 	.word	0x05000013


	//   ....[17]....
        /*0a0c*/ 	.word	0x05000013


	//   ....[18]....
        /*0a10*/ 	.word	0x05000013


	//   ....[19]....
        /*0a14*/ 	.word	0x05000013


	//----- nvinfo : EIATTR_COOP_GROUP_INSTR_OFFSETS
	.align		4
.L_2041:
        /*0a18*/ 	.byte	0x04, 0x28
        /*0a1a*/ 	.short	(.L_2043 - .L_2042)


	//   ....[0]....
.L_2042:
        /*0a1c*/ 	.word	0x000053e0


	//   ....[1]....
        /*0a20*/ 	.word	0x00005400


	//   ....[2]....
        /*0a24*/ 	.word	0x00005420


	//   ....[3]....
        /*0a28*/ 	.word	0x00005440


	//   ....[4]....
        /*0a2c*/ 	.word	0x00005460


	//   ....[5]....
        /*0a30*/ 	.word	0x00005480


	//   ....[6]....
        /*0a34*/ 	.word	0x000054a0


	//   ....[7]....
        /*0a38*/ 	.word	0x000054c0


	//   ....[8]....
        /*0a3c*/ 	.word	0x000054e0


	//   ....[9]....
        /*0a40*/ 	.word	0x000054f0


	//   ....[10]....
        /*0a44*/ 	.word	0x0000e690


	//   ....[11]....
        /*0a48*/ 	.word	0x0000e730


	//   ....[12]....
        /*0a4c*/ 	.word	0x0000e7b0


	//   ....[13]....
        /*0a50*/ 	.word	0x0000e820


	//   ....[14]....
        /*0a54*/ 	.word	0x0000e8a0


	//   ....[15]....
        /*0a58*/ 	.word	0x0000e910


	//   ....[16]....
        /*0a5c*/ 	.word	0x0000e990


	//   ....[17]....
        /*0a60*/ 	.word	0x0000ea00


	//   ....[18]....
        /*0a64*/ 	.word	0x0000ea80


	//   ....[19]....
        /*0a68*/ 	.word	0x0000ead0


	//----- nvinfo : EIATTR_VRC_CTA_INIT_COUNT
	.align		4
.L_2043:
        /*0a6c*/ 	.byte	0x02, 0x4a
	.zero		1
	.zero		1


	//----- nvinfo : EIATTR_EXIT_INSTR_OFFSETS
	.align		4
        /*0a70*/ 	.byte	0x04, 0x1c
        /*0a72*/ 	.short	(.L_2045 - .L_2044)


	//   ....[0]....
.L_2044:
        /*0a74*/ 	.word	0x0000e5a0


	//   ....[1]....
        /*0a78*/ 	.word	0x0000e620


	//----- nvinfo : EIATTR_MAX_THREADS
	.align		4
.L_2045:
        /*0a7c*/ 	.byte	0x04, 0x05
        /*0a7e*/ 	.short	(.L_2047 - .L_2046)
.L_2046:
        /*0a80*/ 	.word	0x00000080
        /*0a84*/ 	.word	0x00000001
        /*0a88*/ 	.word	0x00000001


	//----- nvinfo : EIATTR_CRS_STACK_SIZE
	.align		4
.L_2047:
        /*0a8c*/ 	.byte	0x04, 0x1e
        /*0a8e*/ 	.short	(.L_2049 - .L_2048)
.L_2048:
        /*0a90*/ 	.word	0x00000000


	//----- nvinfo : EIATTR_CBANK_PARAM_SIZE
	.align		4
.L_2049:
        /*0a94*/ 	.byte	0x03, 0x19
        /*0a96*/ 	.short	0x0128


	//----- nvinfo : EIATTR_PARAM_CBANK
	.align		4
        /*0a98*/ 	.byte	0x04, 0x0a
        /*0a9a*/ 	.short	(.L_2051 - .L_2050)
	.align		4
.L_2050:
        /*0a9c*/ 	.word	index@(.nv.constant0._ZN10layer_norm13ln_bwd_kernelINS_13Kernel_traitsIf13__nv_bfloat16S2_S2_fjLj1280ELj1ELj4ELj1ELj16ENS_18Kernel_traits_baseILj1280EfS2_S2_S2_fjLj128EEEEELb0ELb1ELb0ELb0EEEvNS_9BwdParamsE)
        /*0aa0*/ 	.short	0x0380
        /*0aa2*/ 	.short	0x0128


	//----- nvinfo : EIATTR_SW_WAR
	.align		4
.L_2051:
        /*0aa4*/ 	.byte	0x04, 0x36
        /*0aa6*/ 	.short	(.L_2053 - .L_2052)
.L_2052:
        /*0aa8*/ 	.word	0x00000008
.L_2053:


//--------------------- .nv.info._ZN10layer_norm13ln_bwd_kernelINS_13Kernel_traitsIf13__nv_bfloat16S2_S2_fjLj1280ELj1ELj4ELj1ELj16ENS_18Kernel_traits_baseILj1280EfS2_S2_S2_fjLj128EEEEELb0ELb1ELb0ELb1EEEvNS_9BwdParamsE --------------------------
	.section	.nv.info._ZN10layer_norm13ln_bwd_kernelINS_13Kernel_traitsIf13__nv_bfloat16S2_S2_fjLj1280ELj1ELj4ELj1ELj16ENS_18Kernel_traits_baseILj1280EfS2_S2_S2_fjLj128EEEEELb0ELb1ELb0ELb1EEEvNS_9BwdParamsE,"",@"SHT_CUDA_INFO"
	.sectionflags	@""
	.align	4


	//----- nvinfo : EIATTR_CUDA_API_VERSION
	.align		4
        /*0000*/ 	.byte	0x04, 0x37
        /*0002*/ 	.short	(.L_2055 - .L_2054)
.L_2054:
        /*0004*/ 	.word	0x00000082


	//----- nvinfo : EIATTR_KPARAM_INFO
	.align		4
.L_2055:
        /*0008*/ 	.byte	0x04, 0x17
        /*000a*/ 	.short	(.L_2057 - .L_2056)
.L_2056:
        /*000c*/ 	.word	0x00000000
        /*0010*/ 	.short	0x0000
        /*0012*/ 	.short	0x0000
        /*0014*/ 	.byte	0x00, 0xf0, 0xa1, 0x04


	//----- nvinfo : EIATTR_SPARSE_MMA_MASK
	.align		4
.L_2057:
        /*0018*/ 	.byte	0x03, 0x50
        /*001a*/ 	.short	0x0000


	//----- nvinfo : EIATTR_MAXREG_COUNT
	.align		4
        /*001c*/ 	.byte	0x03, 0x1b
        /*001e*/ 	.short	0x00ff


	//----- nvinfo : EIATTR_NUM_BARRIERS
	.align		4
        /*0020*/ 	.byte	0x02, 0x4c
        /*0022*/ 	.byte	0x01
	.zero		1


	//----- nvinfo : EIATTR_ANNOTATIONS
	.align		4
        /*0024*/ 	.byte	0x04, 0x55
        /*0026*/ 	.short	(.L_2059 - .L_2058)


	//   ....[0]....
.L_2058:
        /* <DEDUP_REMOVED lines=369> */


	//----- nvinfo : EIATTR_MERCURY_ISA_VERSION
	.align		4
.L_2059:
        /*1720*/ 	.byte	0x03, 0x5f
        /*1722*/ 	.short	0x0101


	//----- nvinfo : EIATTR_COOP_GROUP_MASK_REGIDS
	.align		4
        /*1724*/ 	.byte	0x04, 0x29
        /*1726*/ 	.short	(.L_2061 - .L_2060)


	//   ....[0]....
.L_2060:
        /*1728*/ 	.word	0xffffffff


	//   ....[1]....
        /*172c*/ 	.word	0xffffffff


	//   ....[2]....
        /*1730*/ 	.word	0xffffffff


	//   ....[3]....
        /*1734*/ 	.word	0xffffffff


	//   ....[4]....
        /*1738*/ 	.word	0xffffffff


	//   ....[5]....
        /*173c*/ 	.word	0xffffffff


	//   ....[6]....
        /*1740*/ 	.word	0xffffffff


	//   ....[7]....
        /*1744*/ 	.word	0xffffffff


	//   ....[8]....
        /*1748*/ 	.word	0xffffffff


	//   ....[9]....
        /*174c*/ 	.word	0xffffffff


	//   ....[10]....
        /*1750*/ 	.word	0x050000c9


	//   ....[11]....
        /*1754*/ 	.word	0x050000c9


	//   ....[12]....
        /*1758*/ 	.word	0x050000c9


	//   ....[13]....
        /*175c*/ 	.word	0x050000c9


	//   ....[14]....
        /*1760*/ 	.word	0x050000c9


	//   ....[15]....
        /*1764*/ 	.word	0x050000c9


	//   ....[16]....
        /*1768*/ 	.word	0x050000c9


	//   ....[17]....
        /*176c*/ 	.word	0x050000c9


	//   ....[18]....
        /*1770*/ 	.word	0x050000c9


	//   ....[19]....
        /*1774*/ 	.word	0x050000c9


	//----- nvinfo : EIATTR_COOP_GROUP_INSTR_OFFSETS
	.align		4
.L_2061:
        /*1778*/ 	.byte	0x04, 0x28
        /*177a*/ 	.short	(.L_2063 - .L_2062)


	//   ....[0]....
.L_2062:
        /*177c*/ 	.word	0x000054d0


	//   ....[1]....
        /*1780*/ 	.word	0x000054e0


	//   ....[2]....
        /*1784*/ 	.word	0x00005510


	//   ....[3]....
        /*1788*/ 	.word	0x00005530


	//   ....[4]....
        /*178c*/ 	.word	0x00005550


	//   ....[5]....
        /*1790*/ 	.word	0x00005570


	//   ....[6]....
        /*1794*/ 	.word	0x00005590


	//   ....[7]....
        /*1798*/ 	.word	0x000055b0


	//   ....[8]....
        /*179c*/ 	.word	0x00005c60


	//   ....[9]....
        /*17a0*/ 	.word	0x00005c70


	//   ....[10]....
        /*17a4*/ 	.word	0x0000e0a0


	//   ....[11]....
        /*17a8*/ 	.word	0x0000e140


	//   ....[12]....
        /*17ac*/ 	.word	0x0000e1b0


	//   ....[13]....
        /*17b0*/ 	.word	0x0000e210


	//   ....[14]....
        /*17b4*/ 	.word	0x0000e280


	//   ....[15]....
        /*17b8*/ 	.word	0x0000e2e0


	//   ....[16]....
        /*17bc*/ 	.word	0x0000e350


	//   ....[17]....
        /*17c0*/ 	.word	0x0000e3b0


	//   ....[18]....
        /*17c4*/ 	.word	0x0000e890


	//   ....[19]....
        /*17c8*/ 	.word	0x0000ead0


	//----- nvinfo : EIATTR_VRC_CTA_INIT_COUNT
	.align		4
.L_2063:
        /*17cc*/ 	.byte	0x02, 0x4a
	.zero		1
	.zero		1


	//----- nvinfo : EIATTR_EXIT_INSTR_OFFSETS
	.align		4
        /*17d0*/ 	.byte	0x04, 0x1c
        /*17d2*/ 	.short	(.L_2065 - .L_2064)


	//   ....[0]....
.L_2064:
        /*17d4*/ 	.word	0x0000e040


	//----- nvinfo : EIATTR_MAX_THREADS
	.align		4
.L_2065:
        /*17d8*/ 	.byte	0x04, 0x05
        /*17da*/ 	.short	(.L_2067 - .L_2066)
.L_2066:
        /*17dc*/ 	.word	0x00000080
        /*17e0*/ 	.word	0x00000001
        /*17e4*/ 	.word	0x00000001


	//----- nvinfo : EIATTR_CRS_STACK_SIZE
	.align		4
.L_2067:
        /*17e8*/ 	.byte	0x04, 0x1e
        /*17ea*/ 	.short	(.L_2069 - .L_2068)
.L_2068:
        /*17ec*/ 	.word	0x00000000


	//----- nvinfo : EIATTR_CBANK_PARAM_SIZE
	.align		4
.L_2069:
        /*17f0*/ 	.byte	0x03, 0x19
        /*17f2*/ 	.short	0x0128


	//----- nvinfo : EIATTR_PARAM_CBANK
	.align		4
        /*17f4*/ 	.byte	0x04, 0x0a
        /*17f6*/ 	.short	(.L_2071 - .L_2070)
	.align		4
.L_2070:
        /*17f8*/ 	.word	index@(.nv.constant0._ZN10layer_norm13ln_bwd_kernelINS_13Kernel_traitsIf13__nv_bfloat16S2_S2_fjLj1280ELj1ELj4ELj1ELj16ENS_18Kernel_traits_baseILj1280EfS2_S2_S2_fjLj128EEEEELb0ELb1ELb0ELb1EEEvNS_9BwdParamsE)
        /*17fc*/ 	.short	0x0380
        /*17fe*/ 	.short	0x0128


	//----- nvinfo : EIATTR_SW_WAR
	.align		4
.L_2071:
        /*1800*/ 	.byte	0x04, 0x36
        /*1802*/ 	.short	(.L_2073 - .L_2072)
.L_2072:
        /*1804*/ 	.word	0x00000008
.L_2073:


//--------------------- .nv.info._ZN10layer_norm13ln_bwd_kernelINS_13Kernel_traitsIf13__nv_bfloat16S2_S2_fjLj1280ELj1ELj4ELj1ELj16ENS_18Kernel_traits_baseILj1280EfS2_S2_S2_fjLj128EEEEELb0ELb1ELb1ELb0EEEvNS_9BwdParamsE --------------------------
	.section	.nv.info._ZN10layer_norm13ln_bwd_kernelINS_13Kernel_traitsIf13__nv_bfloat16S2_S2_fjLj1280ELj1ELj4ELj1ELj16ENS_18Kernel_traits_baseILj1280EfS2_S2_S2_fjLj128EEEEELb0ELb1ELb1ELb0EEEvNS_9BwdParamsE,"",@"SHT_CUDA_INFO"
	.sectionflags	@""
	.align	4


	//----- nvinfo : EIATTR_CUDA_API_VERSION
	.align		4
        /*0000*/ 	.byte	0x04, 0x37
        /*0002*/ 	.short	(.L_2075 - .L_2074)
.L_2074:
        /*0004*/ 	.word	0x00000082


	//----- nvinfo : EIATTR_KPARAM_INFO
	.align		4
.L_2075:
        /*0008*/ 	.byte	0x04, 0x17
        /*000a*/ 	.short	(.L_2077 - .L_2076)
.L_2076:
        /*000c*/ 	.word	0x00000000
        /*0010*/ 	.short	0x0000
        /*0012*/ 	.short	0x0000
        /*0014*/ 	.byte	0x00, 0xf0, 0xa1, 0x04


	//----- nvinfo : EIATTR_SPARSE_MMA_MASK
	.align		4
.L_2077:
        /*0018*/ 	.byte	0x03, 0x50
        /*001a*/ 	.short	0x0000


	//----- nvinfo : EIATTR_MAXREG_COUNT
	.align		4
        /*001c*/ 	.byte	0x03, 0x1b
        /*001e*/ 	.short	0x00ff


	//----- nvinfo : EIATTR_NUM_BARRIERS
	.align		4
        /*0020*/ 	.byte	0x02, 0x4c
        /*0022*/ 	.byte	0x01
	.zero		1


	//----- nvinfo : EIATTR_ANNOTATIONS
	.align		4
        /*0024*/ 	.byte	0x04, 0x55
        /*0026*/ 	.short	(.L_2079 - .L_2078)


	//   ....[0]....
.L_2078:
        /* <DEDUP_REMOVED lines=142> */


	//----- nvinfo : EIATTR_MERCURY_ISA_VERSION
	.align		4
.L_2079:
        /*08f8*/ 	.byte	0x03, 0x5f
        /*08fa*/ 	.short	0x0101


	//----- nvinfo : EIATTR_COOP_GROUP_MASK_REGIDS
	.align		4
        /*08fc*/ 	.byte	0x04, 0x29
        /*08fe*/ 	.short	(.L_2081 - .L_2080)


	//   ....[0]....
.L_2080:
        /*0900*/ 	.word	0xffffffff


	//   ....[1]....
        /*0904*/ 	.word	0xffffffff


	//   ....[2]....
        /*0908*/ 	.word	0xffffffff


	//   ....[3]....
        /*090c*/ 	.word	0xffffffff


	//   ....[4]....
        /*0910*/ 	.word	0xffffffff


	//   ....[5]....
        /*0914*/ 	.word	0xffffffff


	//   ....[6]....
        /*0918*/ 	.word	0xffffffff


	//   ....[7]....
        /*091c*/ 	.word	0xffffffff


	//   ....[8]....
        /*0920*/ 	.word	0xffffffff


	//   ....[9]....
        /*0924*/ 	.word	0xffffffff


	//   ....[10]....
        /*0928*/ 	.word	0x05000002


	//   ....[11]....
        /*092c*/ 	.word	0x05000002


	//   ....[12]....
        /*0930*/ 	.word	0x05000002


	//   ....[13]....
        /*0934*/ 	.word	0x05000002


	//   ....[14]....
        /*0938*/ 	.word	0x05000002


	//   ....[15]....
        /*093c*/ 	.word	0x05000002


	//   ....[16]....
        /*0940*/ 	.word	0x05000002


	//   ....[17]....
        /*0944*/ 	.word	0x05000002


	//   ....[18]....
        /*0948*/ 	.word	0x05000002


	//   ....[19]....
        /*094c*/ 	.word	0x05000002


	//----- nvinfo : EIATTR_COOP_GROUP_INSTR_OFFSETS
	.align		4
.L_2081:
        /*0950*/ 	.byte	0x04, 0x28
        /*0952*/ 	.short	(.L_2083 - .L_2082)


	//   ....[0]....
.L_2082:
        /*0954*/ 	.word	0x00003b40


	//   ....[1]....
        /*0958*/ 	.word	0x00003b60


	//   ....[2]....
        /*095c*/ 	.word	0x00003b80


	//   ....[3]....
        /*0960*/ 	.word	0x00003ba0


	//   ....[4]....
        /*0964*/ 	.word	0x00003bc0


	//   ....[5]....
        /*0968*/ 	.word	0x00003be0


	//   ....[6]....
        /*096c*/ 	.word	0x00003c00


	//   ....[7]....
        /*0970*/ 	.word	0x00003c20


	//   ....[8]....
        /*0974*/ 	.word	0x00003c30


	//   ....[9]....
        /*0978*/ 	.word	0x00003c50


	//   ....[10]....
        /*097c*/ 	.word	0x0000e9c0


	//   ....[11]....
        /*0980*/ 	.word	0x0000ea60


	//   ....[12]....
        /*0984*/ 	.word	0x0000eae0


	//   ....[13]....
        /*0988*/ 	.word	0x0000eb50


	//   ....[14]....
        /*098c*/ 	.word	0x0000ebd0


	//   ....[15]....
        /*0990*/ 	.word	0x0000ec40


	//   ....[16]....
        /*0994*/ 	.word	0x0000ecc0


	//   ....[17]....
        /*0998*/ 	.word	0x0000ed30


	//   ....[18]....
        /*099c*/ 	.word	0x0000edb0


	//   ....[19]....
        /*09a0*/ 	.word	0x0000ee00


	//----- nvinfo : EIATTR_VRC_CTA_INIT_COUNT
	.align		4
.L_2083:
        /*09a4*/ 	.byte	0x02, 0x4a
	.zero		1
	.zero		1


	//----- nvinfo : EIATTR_EXIT_INSTR_OFFSETS
	.align		4
        /*09a8*/ 	.byte	0x04, 0x1c
        /*09aa*/ 	.short	(.L_2085 - .L_2084)


	//   ....[0]....
.L_2084:
        /*09ac*/ 	.word	0x0000e8d0


	//   ....[1]....
        /*09b0*/ 	.word	0x0000e950


	//----- nvinfo : EIATTR_MAX_THREADS
	.align		4
.L_2085:
        /*09b4*/ 	.byte	0x04, 0x05
        /*09b6*/ 	.short	(.L_2087 - .L_2086)
.L_2086:
        /*09b8*/ 	.word	0x00000080
        /*09bc*/ 	.word	0x00000001
        /*09c0*/ 	.word	0x00000001


	//----- nvinfo : EIATTR_CRS_STACK_SIZE
	.align		4
.L_2087:
        /*09c4*/ 	.byte	0x04, 0x1e
        /*09c6*/ 	.short	(.L_2089 - .L_2088)
.L_2088:
        /*09c8*/ 	.word	0x00000000


	//----- nvinfo : EIATTR_CBANK_PARAM_SIZE
	.align		4
.L_2089:
        /*09cc*/ 	.byte	0x03, 0x19
        /*09ce*/ 	.short	0x0128


	//----- nvinfo : EIATTR_PARAM_CBANK
	.align		4
        /*09d0*/ 	.byte	0x04, 0x0a
        /*09d2*/ 	.short	(.L_2091 - .L_2090)
	.align		4
.L_2090:
        /*09d4*/ 	.word	index@(.nv.constant0._ZN10layer_norm13ln_bwd_kernelINS_13Kernel_traitsIf13__nv_bfloat16S2_S2_fjLj1280ELj1ELj4ELj1ELj16ENS_18Kernel_traits_baseILj1280EfS2_S2_S2_fjLj128EEEEELb0ELb1ELb1ELb0EEEvNS_9BwdParamsE)
        /*09d8*/ 	.short	0x0380
        /*09da*/ 	.short	0x0128


	//----- nvinfo : EIATTR_SW_WAR
	.align		4
.L_2091:
        /*09dc*/ 	.byte	0x04, 0x36
        /*09de*/ 	.short	(.L_2093 - .L_2092)
.L_2092:
        /*09e0*/ 	.word	0x00000008
.L_2093:


//--------------------- .nv.info._ZN10layer_norm13ln_bwd_kernelINS_13Kernel_traitsIf13__nv_bfloat16S2_S2_fjLj1280ELj1ELj4ELj1ELj16ENS_18Kernel_traits_baseILj1280EfS2_S2_S2_fjLj128EEEEELb0ELb1ELb1ELb1EEEvNS_9BwdParamsE --------------------------
	.section	.nv.info._ZN10layer_norm13ln_bwd_kernelINS_13Kernel_traitsIf13__nv_bfloat16S2_S2_fjLj1280ELj1ELj4ELj1ELj16ENS_18Kernel_traits_baseILj1280EfS2_S2_S2_fjLj128EEEEELb0ELb1ELb1ELb1EEEvNS_9BwdParamsE,"",@"SHT_CUDA_INFO"
	.sectionflags	@""
	.align	4


	//----- nvinfo : EIATTR_CUDA_API_VERSION
	.align		4
        /*0000*/ 	.byte	0x04, 0x37
        /*0002*/ 	.short	(.L_2095 - .L_2094)
.L_2094:
        /*0004*/ 	.word	0x00000082


	//----- nvinfo : EIATTR_KPARAM_INFO
	.align		4
.L_2095:
        /*0008*/ 	.byte	0x04, 0x17
        /*000a*/ 	.short	(.L_2097 - .L_2096)
.L_2096:
        /*000c*/ 	.word	0x00000000
        /*0010*/ 	.short	0x0000
        /*0012*/ 	.short	0x0000
        /*0014*/ 	.byte	0x00, 0xf0, 0xa1, 0x04


	//----- nvinfo : EIATTR_SPARSE_MMA_MASK
	.align		4
.L_2097:
        /*0018*/ 	.byte	0x03, 0x50
        /*001a*/ 	.short	0x0000


	//----- nvinfo : EIATTR_MAXREG_COUNT
	.align		4
        /*001c*/ 	.byte	0x03, 0x1b
        /*001e*/ 	.short	0x00ff


	//----- nvinfo : EIATTR_NUM_BARRIERS
	.align		4
        /*0020*/ 	.byte	0x02, 0x4c
        /*0022*/ 	.byte	0x01
	.zero		1


	//----- nvinfo : EIATTR_ANNOTATIONS
	.align		4
        /*0024*/ 	.byte	0x04, 0x55
        /*0026*/ 	.short	(.L_2099 - .L_2098)


	//   ....[0]....
.L_2098:
        /* <DEDUP_REMOVED lines=113> */


	//----- nvinfo : EIATTR_MERCURY_ISA_VERSION
	.align		4
.L_2099:
        /*0720*/ 	.byte	0x03, 0x5f
        /*0722*/ 	.short	0x0101


	//----- nvinfo : EIATTR_COOP_GROUP_MASK_REGIDS
	.align		4
        /*0724*/ 	.byte	0x04, 0x29
        /*0726*/ 	.short	(.L_2101 - .L_2100)


	//   ....[0]....
.L_2100:
        /*0728*/ 	.word	0xffffffff


	//   ....[1]....
        /*072c*/ 	.word	0xffffffff


	//   ....[2]....
        /*0730*/ 	.word	0xffffffff


	//   ....[3]....
        /*0734*/ 	.word	0xffffffff


	//   ....[4]....
        /*0738*/ 	.word	0xffffffff


	//   ....[5]....
        /*073c*/ 	.word	0xffffffff


	//   ....[6]....
        /*0740*/ 	.word	0xffffffff


	//   ....[7]....
        /*0744*/ 	.word	0xffffffff


	//   ....[8]....
        /*0748*/ 	.word	0xffffffff


	//   ....[9]....
        /*074c*/ 	.word	0xffffffff


	//   ....[10]....
        /*0750*/ 	.word	0x050000f8


	//   ....[11]....
        /*0754*/ 	.word	0x050000f8


	//   ....[12]....
        /*0758*/ 	.word	0x050000f8


	//   ....[13]....
        /*075c*/ 	.word	0x050000f8


	//   ....[14]....
        /*0760*/ 	.word	0x050000f8


	//   ....[15]....
        /*0764*/ 	.word	0x050000f8


	//   ....[16]....
        /*0768*/ 	.word	0x050000f8


	//   ....[17]....
        /*076c*/ 	.word	0x050000f8


	//   ....[18]....
        /*0770*/ 	.word	0x050000f8


	//   ....[19]....
        /*0774*/ 	.word	0x050000f8


	//----- nvinfo : EIATTR_COOP_GROUP_INSTR_OFFSETS
	.align		4
.L_2101:
        /*0778*/ 	.byte	0x04, 0x28
        /*077a*/ 	.short	(.L_2103 - .L_2102)


	//   ....[0]....
.L_2102:
        /*077c*/ 	.word	0x00003100


	//   ....[1]....
        /*0780*/ 	.word	0x00003120


	//   ....[2]....
        /*0784*/ 	.word	0x00003140


	//   ....[3]....
        /*0788*/ 	.word	0x00003160


	//   ....[4]....
        /*078c*/ 	.word	0x00003180


	//   ....[5]....
        /*0790*/ 	.word	0x000031a0


	//   ....[6]....
        /*0794*/ 	.word	0x000031c0


	//   ....[7]....
        /*0798*/ 	.word	0x000031e0


	//   ....[8]....
        /*079c*/ 	.word	0x000031f0


	//   ....[9]....
        /*07a0*/ 	.word	0x00003220


	//   ....[10]....
        /*07a4*/ 	.word	0x0000d2d0


	//   ....[11]....
        /*07a8*/ 	.word	0x0000d370


	//   ....[12]....
        /*07ac*/ 	.word	0x0000d3e0


	//   ....[13]....
        /*07b0*/ 	.word	0x0000d440


	//   ....[14]....
        /*07b4*/ 	.word	0x0000d4b0


	//   ....[15]....
        /*07b8*/ 	.word	0x0000d510


	//   ....[16]....
        /*07bc*/ 	.word	0x0000d580


	//   ....[17]....
        /*07c0*/ 	.word	0x0000d5e0


	//   ....[18]....
        /*07c4*/ 	.word	0x0000d650


	//   ....[19]....
        /*07c8*/ 	.word	0x0000d6a0


	//----- nvinfo : EIATTR_VRC_CTA_INIT_COUNT
	.align		4
.L_2103:
        /*07cc*/ 	.byte	0x02, 0x4a
	.zero		1
	.zero		1


	//----- nvinfo : EIATTR_EXIT_INSTR_OFFSETS
	.align		4
        /*07d0*/ 	.byte	0x04, 0x1c
        /*07d2*/ 	.short	(.L_2105 - .L_2104)


	//   ....[0]....
.L_2104:
        /*07d4*/ 	.word	0x0000d270


	//----- nvinfo : EIATTR_MAX_THREADS
	.align		4
.L_2105:
        /*07d8*/ 	.byte	0x04, 0x05
        /*07da*/ 	.short	(.L_2107 - .L_2106)
.L_2106:
        /*07dc*/ 	.word	0x00000080
        /*07e0*/ 	.word	0x00000001
        /*07e4*/ 	.word	0x00000001


	//----- nvinfo : EIATTR_CRS_STACK_SIZE
	.align		4
.L_2107:
        /*07e8*/ 	.byte	0x04, 0x1e
        /*07ea*/ 	.short	(.L_2109 - .L_2108)
.L_2108:
        /*07ec*/ 	.word	0x00000000


	//----- nvinfo : EIATTR_CBANK_PARAM_SIZE
	.align		4
.L_2109:
        /*07f0*/ 	.byte	0x03, 0x19
        /*07f2*/ 	.short	0x0128


	//----- nvinfo : EIATTR_PARAM_CBANK
	.align		4
        /*07f4*/ 	.byte	0x04, 0x0a
        /*07f6*/ 	.short	(.L_2111 - .L_2110)
	.align		4
.L_2110:
        /*07f8*/ 	.word	index@(.nv.constant0._ZN10layer_norm13ln_bwd_kernelINS_13Kernel_traitsIf13__nv_bfloat16S2_S2_fjLj1280ELj1ELj4ELj1ELj16ENS_18Kernel_traits_baseILj1280EfS2_S2_S2_fjLj128EEEEELb0ELb1ELb1ELb1EEEvNS_9BwdParamsE)
        /*07fc*/ 	.short	0x0380
        /*07fe*/ 	.short	0x0128


	//----- nvinfo : EIATTR_SW_WAR
	.align		4
.L_2111:
        /*0800*/ 	.byte	0x04, 0x36
        /*0802*/ 	.short	(.L_2113 - .L_2112)
.L_2112:
        /*0804*/ 	.word	0x00000008
.L_2113:


//--------------------- .nv.info._ZN10layer_norm13ln_bwd_kernelINS_13Kernel_traitsIf13__nv_bfloat16S2_S2_fjLj1280ELj1ELj4ELj1ELj16ENS_18Kernel_traits_baseILj1280EfS2_S2_S2_fjLj128EEEEELb1ELb0ELb0ELb0EEEvNS_9BwdParamsE --------------------------
	.section	.nv.info._ZN10layer_norm13ln_bwd_kernelINS_13Kernel_traitsIf13__nv_bfloat16S2_S2_fjLj1280ELj1ELj4ELj1ELj16ENS_18Kernel_traits_baseILj1280EfS2_S2_S2_fjLj128EEEEELb1ELb0ELb0ELb0EEEvNS_9BwdParamsE,"",@"SHT_CUDA_INFO"
	.sectionflags	@""
	.align	4


	//----- nvinfo : EIATTR_CUDA_API_VERSION
	.align		4
        /*0000*/ 	.byte	0x04, 0x37
        /*0002*/ 	.short	(.L_2115 - .L_2114)
.L_2114:
        /*0004*/ 	.word	0x00000082


	//----- nvinfo : EIATTR_KPARAM_INFO
	.align		4
.L_2115:
        /*0008*/ 	.byte	0x04, 0x17
        /*000a*/ 	.short	(.L_2117 - .L_2116)
.L_2116:
        /*000c*/ 	.word	0x00000000
        /*0010*/ 	.short	0x0000
        /*0012*/ 	.short	0x0000
        /*0014*/ 	.byte	0x00, 0xf0, 0xa1, 0x04


	//----- nvinfo : EIATTR_SPARSE_MMA_MASK
	.align		4
.L_2117:
        /*0018*/ 	.byte	0x03, 0x50
        /*001a*/ 	.short	0x0000


	//----- nvinfo : EIATTR_MAXREG_COUNT
	.align		4
        /*001c*/ 	.byte	0x03, 0x1b
        /*001e*/ 	.short	0x00ff


	//----- nvinfo : EIATTR_NUM_BARRIERS
	.align		4
        /*0020*/ 	.byte	0x02, 0x4c
        /*0022*/ 	.byte	0x01
	.zero		1


	//----- nvinfo : EIATTR_ANNOTATIONS
	.align		4
        /*0024*/ 	.byte	0x04, 0x55
        /*0026*/ 	.short	(.L_2119 - .L_2118)


	//   ....[0]....
.L_2118:
        /*0028*/ 	.word	0x00000001
        /*002c*/ 	.byte	0x10, 0x01, 0x00, 0x00, 0x01, 0x00, 0x00, 0x00, 0x00, 0x0a, 0x00, 0x00, 0x01, 0x00, 0x00, 0x00
        /*003c*/ 	.byte	0x70, 0x8c, 0x00, 0x00


	//----- nvinfo : EIATTR_MERCURY_ISA_VERSION
	.align		4
.L_2119:
        /*0040*/ 	.byte	0x03, 0x5f
        /*0042*/ 	.short	0x0101


	//----- nvinfo : EIATTR_COOP_GROUP_MASK_REGIDS
	.align		4
        /*0044*/ 	.byte	0x04, 0x29
        /*0046*/ 	.short	(.L_2121 - .L_2120)


	//   ....[0]....
.L_2120:
        /*0048*/ 	.word	0xffffffff


	//   ....[1]....
        /*004c*/ 	.word	0xffffffff


	//   ....[2]....
        /*0050*/ 	.word	0xffffffff


	//   ....[3]....
        /*0054*/ 	.word	0xffffffff


	//   ....[4]....
        /*0058*/ 	.word	0xffffffff


	//   ....[5]....
        /*005c*/ 	.word	0xffffffff


	//   ....[6]....
        /*0060*/ 	.word	0xffffffff


	//   ....[7]....
        /*0064*/ 	.word	0xffffffff


	//   ....[8]....
        /*0068*/ 	.word	0xffffffff


	//   ....[9]....
        /*006c*/ 	.word	0xffffffff


	//   ....[10]....
        /*0070*/ 	.word	0x0500008c


	//   ....[11]....
        /*0074*/ 	.word	0x0500008c


	//   ....[12]....
        /*0078*/ 	.word	0x0500008c


	//   ....[13]....
        /*007c*/ 	.word	0x0500008c


	//   ....[14]....
        /*0080*/ 	.word	0x0500008c


	//   ....[15]....
        /*0084*/ 	.word	0x0500008c


	//   ....[16]....
        /*0088*/ 	.word	0x0500008c


	//   ....[17]....
        /*008c*/ 	.word	0x0500008c


	//   ....[18]....
        /*0090*/ 	.word	0x0500008c


	//   ....[19]....
        /*0094*/ 	.word	0x0500008c


	//----- nvinfo : EIATTR_COOP_GROUP_INSTR_OFFSETS
	.align		4
.L_2121:
        /*0098*/ 	.byte	0x04, 0x28
        /*009a*/ 	.short	(.L_2123 - .L_2122)


	//   ....[0]....
.L_2122:
        /*009c*/ 	.word	0x00002960


	//   ....[1]....
        /*00a0*/ 	.word	0x00002970


	//   ....[2]....
        /*00a4*/ 	.word	0x000029a0


	//   ....[3]....
        /*00a8*/ 	.word	0x000029b0


	//   ....[4]....
        /*00ac*/ 	.word	0x000029e0


	//   ....[5]....
        /*00b0*/ 	.word	0x000029f0


	//   ....[6]....
        /*00b4*/ 	.word	0x00002a20


	//   ....[7]....
        /*00b8*/ 	.word	0x00002a30


	//   ....[8]....
        /*00bc*/ 	.word	0x00002a60


	//   ....[9]....
        /*00c0*/ 	.word	0x00002a70


	//   ....[10]....
        /*00c4*/ 	.word	0x0000a070


	//   ....[11]....
        /*00c8*/ 	.word	0x0000a110


	//   ....[12]....
        /*00cc*/ 	.word	0x0000a170


	//   ....[13]....
        /*00d0*/ 	.word	0x0000a1d0


	//   ....[14]....
        /*00d4*/ 	.word	0x0000a240


	//   ....[15]....
        /*00d8*/ 	.word	0x0000a2a0


	//   ....[16]....
        /*00dc*/ 	.word	0x0000a310


	//   ....[17]....
        /*00e0*/ 	.word	0x0000a370


	//   ....[18]....
        /*00e4*/ 	.word	0x0000a3e0


	//   ....[19]....
        /*00e8*/ 	.word	0x0000a440


	//----- nvinfo : EIATTR_VRC_CTA_INIT_COUNT
	.align		4
.L_2123:
        /*00ec*/ 	.byte	0x02, 0x4a
	.zero		1
	.zero		1


	//----- nvinfo : EIATTR_EXIT_INSTR_OFFSETS
	.align		4
        /*00f0*/ 	.byte	0x04, 0x1c
        /*00f2*/ 	.short	(.L_2125 - .L_2124)


	//   ....[0]....
.L_2124:
        /*00f4*/ 	.word	0x00009fd0


	//   ....[1]....
        /*00f8*/ 	.word	0x0000a000


	//----- nvinfo : EIATTR_MAX_THREADS
	.align		4
.L_2125:
        /*00fc*/ 	.byte	0x04, 0x05
        /*00fe*/ 	.short	(.L_2127 - .L_2126)
.L_2126:
        /*0100*/ 	.word	0x00000080
        /*0104*/ 	.word	0x00000001
        /*0108*/ 	.word	0x00000001


	//----- nvinfo : EIATTR_CRS_STACK_SIZE
	.align		4
.L_2127:
        /*010c*/ 	.byte	0x04, 0x1e
        /*010e*/ 	.short	(.L_2129 - .L_2128)
.L_2128:
        /*0110*/ 	.word	0x00000000


	//----- nvinfo : EIATTR_CBANK_PARAM_SIZE
	.align		4
.L_2129:
        /*0114*/ 	.byte	0x03, 0x19
        /*0116*/ 	.short	0x0128


	//----- nvinfo : EIATTR_PARAM_CBANK
	.align		4
        /*0118*/ 	.byte	0x04, 0x0a
        /*011a*/ 	.short	(.L_2131 - .L_2130)
	.align		4
.L_2130:
        /*011c*/ 	.word	index@(.nv.constant0._ZN10layer_norm13ln_bwd_kernelINS_13Kernel_traitsIf13__nv_bfloat16S2_S2_fjLj1280ELj1ELj4ELj1ELj16ENS_18Kernel_traits_baseILj1280EfS2_S2_S2_fjLj128EEEEELb1ELb0ELb0ELb0EEEvNS_9BwdParamsE)
        /*0120*/ 	.short	0x0380
        /*0122*/ 	.short	0x0128


	//----- nvinfo : EIATTR_SW_WAR
	.align		4
.L_2131:
        /*0124*/ 	.byte	0x04, 0x36
        /*0126*/ 	.short	(.L_2133 - .L_2132)
.L_2132:
        /*0128*/ 	.word	0x00000008
.L_2133:


//--------------------- .nv.info._ZN10layer_norm13ln_bwd_kernelINS_13Kernel_traitsIf13__nv_bfloat16S2_S2_fjLj1280ELj1ELj4ELj1ELj16ENS_18Kernel_traits_baseILj1280EfS2_S2_S2_fjLj128EEEEELb1ELb0ELb0ELb1EEEvNS_9BwdParamsE --------------------------
	.section	.nv.info._ZN10layer_norm13ln_bwd_kernelINS_13Kernel_traitsIf13__nv_bfloat16S2_S2_fjLj1280ELj1ELj4ELj1ELj16ENS_18Kernel_traits_baseILj1280EfS2_S2_S2_fjLj128EEEEELb1ELb0ELb0ELb1EEEvNS_9BwdParamsE,"",@"SHT_CUDA_INFO"
	.sectionflags	@""
	.align	4


	//----- nvinfo : EIATTR_CUDA_API_VERSION
	.align		4
        /*0000*/ 	.byte	0x04, 0x37
        /*0002*/ 	.short	(.L_2135 - .L_2134)
.L_2134:
        /*0004*/ 	.word	0x00000082


	//----- nvinfo : EIATTR_KPARAM_INFO
	.align		4
.L_2135:
        /*0008*/ 	.byte	0x04, 0x17
        /*000a*/ 	.short	(.L_2137 - .L_2136)
.L_2136:
        /*000c*/ 	.word	0x00000000
        /*0010*/ 	.short	0x0000
        /*0012*/ 	.short	0x0000
        /*0014*/ 	.byte	0x00, 0xf0, 0xa1, 0x04


	//----- nvinfo : EIATTR_SPARSE_MMA_MASK
	.align		4
.L_2137:
        /*0018*/ 	.byte	0x03, 0x50
        /*001a*/ 	.short	0x0000


	//----- nvinfo : EIATTR_MAXREG_COUNT
	.align		4
        /*001c*/ 	.byte	0x03, 0x1b
        /*001e*/ 	.short	0x00ff


	//----- nvinfo : EIATTR_NUM_BARRIERS
	.align		4
        /*0020*/ 	.byte	0x02, 0x4c
        /*0022*/ 	.byte	0x01
	.zero		1


	//----- nvinfo : EIATTR_ANNOTATIONS
	.align		4
        /*0024*/ 	.byte	0x04, 0x55
        /*0026*/ 	.short	(.L_2139 - .L_2138)


	//   ....[0]....
.L_2138:
        /* <DEDUP_REMOVED lines=197> */


	//----- nvinfo : EIATTR_MERCURY_ISA_VERSION
	.align		4
.L_2139:
        /*0c60*/ 	.byte	0x03, 0x5f
        /*0c62*/ 	.short	0x0101


	//----- nvinfo : EIATTR_COOP_GROUP_MASK_REGIDS
	.align		4
        /*0c64*/ 	.byte	0x04, 0x29
        /*0c66*/ 	.short	(.L_2141 - .L_2140)


	//   ....[0]....
.L_2140:
        /*0c68*/ 	.word	0xffffffff


	//   ....[1]....
        /*0c6c*/ 	.word	0xffffffff


	//   ....[2]....
        /*0c70*/ 	.word	0xffffffff


	//   ....[3]....
        /*0c74*/ 	.word	0xffffffff


	//   ....[4]....
        /*0c78*/ 	.word	0xffffffff


	//   ....[5]....
        /*0c7c*/ 	.word	0xffffffff


	//   ....[6]....
        /*0c80*/ 	.word	0xffffffff


	//   ....[7]....
        /*0c84*/ 	.word	0xffffffff


	//   ....[8]....
        /*0c88*/ 	.word	0xffffffff


	//   ....[9]....
        /*0c8c*/ 	.word	0xffffffff


	//   ....[10]....
        /*0c90*/ 	.word	0x050000ba


	//   ....[11]....
        /*0c94*/ 	.word	0x050000ba


	//   ....[12]....
        /*0c98*/ 	.word	0x050000ba


	//   ....[13]....
        /*0c9c*/ 	.word	0x050000ba


	//   ....[14]....
        /*0ca0*/ 	.word	0x050000ba


	//   ....[15]....
        /*0ca4*/ 	.word	0x050000ba


	//   ....[16]....
        /*0ca8*/ 	.word	0x050000ba


	//   ....[17]....
        /*0cac*/ 	.word	0x050000ba


	//   ....[18]....
        /*0cb0*/ 	.word	0x050000ba


	//   ....[19]....
        /*0cb4*/ 	.word	0x050000ba


	//----- nvinfo : EIATTR_COOP_GROUP_INSTR_OFFSETS
	.align		4
.L_2141:
        /*0cb8*/ 	.byte	0x04, 0x28
        /*0cba*/ 	.short	(.L_2143 - .L_2142)


	//   ....[0]....
.L_2142:
        /*0cbc*/ 	.word	0x000048f0


	//   ....[1]....
        /*0cc0*/ 	.word	0x00004900


	//   ....[2]....
        /*0cc4*/ 	.word	0x00004980


	//   ....[3]....
        /*0cc8*/ 	.word	0x00004990


	//   ....[4]....
        /*0ccc*/ 	.word	0x00004a40


	//   ....[5]....
        /*0cd0*/ 	.word	0x00004a50


	//   ....[6]....
        /*0cd4*/ 	.word	0x00004c50


	//   ....[7]....
        /*0cd8*/ 	.word	0x00004c60


	//   ....[8]....
        /*0cdc*/ 	.word	0x00004e60


	//   ....[9]....
        /*0ce0*/ 	.word	0x00004e70


	//   ....[10]....
        /*0ce4*/ 	.word	0x0000bdc0


	//   ....[11]....
        /*0ce8*/ 	.word	0x0000be70


	//   ....[12]....
        /*0cec*/ 	.word	0x0000bf60


	//   ....[13]....
        /*0cf0*/ 	.word	0x0000c050


	//   ....[14]....
        /*0cf4*/ 	.word	0x0000c140


	//   ....[15]....
        /*0cf8*/ 	.word	0x0000c230


	//   ....[16]....
        /*0cfc*/ 	.word	0x0000c320


	//   ....[17]....
        /*0d00*/ 	.word	0x0000c410


	//   ....[18]....
        /*0d04*/ 	.word	0x0000c500


	//   ....[19]....
        /*0d08*/ 	.word	0x0000c630


	//----- nvinfo : EIATTR_VRC_CTA_INIT_COUNT
	.align		4
.L_2143:
        /*0d0c*/ 	.byte	0x02, 0x4a
	.zero		1
	.zero		1


	//----- nvinfo : EIATTR_EXIT_INSTR_OFFSETS
	.align		4
        /*0d10*/ 	.byte	0x04, 0x1c
        /*0d12*/ 	.short	(.L_2145 - .L_2144)


	//   ....[0]....
.L_2144:
        /*0d14*/ 	.word	0x0000bd50


	//----- nvinfo : EIATTR_MAX_THREADS
	.align		4
.L_2145:
        /*0d18*/ 	.byte	0x04, 0x05
        /*0d1a*/ 	.short	(.L_2147 - .L_2146)
.L_2146:
        /*0d1c*/ 	.word	0x00000080
        /*0d20*/ 	.word	0x00000001
        /*0d24*/ 	.word	0x00000001


	//----- nvinfo : EIATTR_CRS_STACK_SIZE
	.align		4
.L_2147:
        /*0d28*/ 	.byte	0x04, 0x1e
        /*0d2a*/ 	.short	(.L_2149 - .L_2148)
.L_2148:
        /*0d2c*/ 	.word	0x00000000


	//----- nvinfo : EIATTR_CBANK_PARAM_SIZE
	.align		4
.L_2149:
        /*0d30*/ 	.byte	0x03, 0x19
        /*0d32*/ 	.short	0x0128


	//----- nvinfo : EIATTR_PARAM_CBANK
	.align		4
        /*0d34*/ 	.byte	0x04, 0x0a
        /*0d36*/ 	.short	(.L_2151 - .L_2150)
	.align		4
.L_2150:
        /*0d38*/ 	.word	index@(.nv.constant0._ZN10layer_norm13ln_bwd_kernelINS_13Kernel_traitsIf13__nv_bfloat16S2_S2_fjLj1280ELj1ELj4ELj1ELj16ENS_18Kernel_traits_baseILj1280EfS2_S2_S2_fjLj128EEEEELb1ELb0ELb0ELb1EEEvNS_9BwdParamsE)
        /*0d3c*/ 	.short	0x0380
        /*0d3e*/ 	.short	0x0128


	//----- nvinfo : EIATTR_SW_WAR
	.align		4
.L_2151:
        /*0d40*/ 	.byte	0x04, 0x36
        /*0d42*/ 	.short	(.L_2153 - .L_2152)
.L_2152:
        /*0d44*/ 	.word	0x00000008
.L_2153:


//--------------------- .nv.info._ZN10layer_norm22ln_bwd_finalize_kernelINS_22Kernel_traits_finalizeILj1280Ef13__nv_bfloat16S2_S2_fjLb0ELj1024ELj4ENS_18Kernel_traits_baseILj1280EfS2_S2_S2_fjLj1024EEEEELb0ELb0EEEvNS_9BwdParamsE --------------------------
	.section	.nv.info._ZN10layer_norm22ln_bwd_finalize_kernelINS_22Kernel_traits_finalizeILj1280Ef13__nv_bfloat16S2_S2_fjLb0ELj1024ELj4ENS_18Kernel_traits_baseILj1280EfS2_S2_S2_fjLj1024EEEEELb0ELb0EEEvNS_9BwdParamsE,"",@"SHT_CUDA_INFO"
	.sectionflags	@""
	.align	4


	//----- nvinfo : EIATTR_CUDA_API_VERSION
	.align		4
        /*0000*/ 	.byte	0x04, 0x37
        /*0002*/ 	.short	(.L_2155 - .L_2154)
.L_2154:
        /*0004*/ 	.word	0x00000082


	//----- nvinfo : EIATTR_KPARAM_INFO
	.align		4
.L_2155:
        /*0008*/ 	.byte	0x04, 0x17
        /*000a*/ 	.short	(.L_2157 - .L_2156)
.L_2156:
        /*000c*/ 	.word	0x00000000
        /*0010*/ 	.short	0x0000
        /*0012*/ 	.short	0x0000
        /*0014*/ 	.byte	0x00, 0xf0, 0xa1, 0x04


	//----- nvinfo : EIATTR_SPARSE_MMA_MASK
	.align		4
.L_2157:
        /*0018*/ 	.byte	0x03, 0x50
        /*001a*/ 	.short	0x0000


	//----- nvinfo : EIATTR_MAXREG_COUNT
	.align		4
        /*001c*/ 	.byte	0x03, 0x1b
        /*001e*/ 	.short	0x0040


	//----- nvinfo : EIATTR_NUM_BARRIERS
	.align		4
        /*0020*/ 	.byte	0x02, 0x4c
        /*0022*/ 	.byte	0x01
	.zero		1


	//----- nvinfo : EIATTR_MERCURY_ISA_VERSION
	.align		4
        /*0024*/ 	.byte	0x03, 0x5f
        /*0026*/ 	.short	0x0101


	//----- nvinfo : EIATTR_COOP_GROUP_MASK_REGIDS
	.align		4
        /*0028*/ 	.byte	0x04, 0x29
        /*002a*/ 	.short	(.L_2159 - .L_2158)


	//   ....[0]....
.L_2158:
        /*002c*/ 	.word	0xffffffff


	//   ....[1]....
        /*0030*/ 	.word	0xffffffff


	//   ....[2]....
        /*0034*/ 	.word	0xffffffff


	//   ....[3]....
        /*0038*/ 	.word	0xffffffff


	//   ....[4]....
        /*003c*/ 	.word	0xffffffff


	//   ....[5]....
        /*0040*/ 	.word	0xffffffff


	//   ....[6]....
        /*0044*/ 	.word	0xffffffff


	//   ....[7]....
        /*0048*/ 	.word	0xffffffff


	//   ....[8]....
        /*004c*/ 	.word	0xffffffff


	//   ....[9]....
        /*0050*/ 	.word	0xffffffff


	//----- nvinfo : EIATTR_COOP_GROUP_INSTR_OFFSETS
	.align		4
.L_2159:
        /*0054*/ 	.byte	0x04, 0x28
        /*0056*/ 	.short	(.L_2161 - .L_2160)


	//   ....[0]....
.L_2160:
        /*0058*/ 	.word	0x00001550


	//   ....[1]....
        /*005c*/ 	.word	0x00001560


	//   ....[2]....
        /*0060*/ 	.word	0x00001590


	//   ....[3]....
        /*0064*/ 	.word	0x000015a0


	//   ....[4]....
        /*0068*/ 	.word	0x000015d0


	//   ....[5]....
        /*006c*/ 	.word	0x000015e0


	//   ....[6]....
        /*0070*/ 	.word	0x00001610


	//   ....[7]....
        /*0074*/ 	.word	0x00001630


	//   ....[8]....
        /*0078*/ 	.word	0x00001680


	//   ....[9]....
        /*007c*/ 	.word	0x00001690


	//----- nvinfo : EIATTR_VRC_CTA_INIT_COUNT
	.align		4
.L_2161:
        /*0080*/ 	.byte	0x02, 0x4a
	.zero		1
	.zero		1


	//----- nvinfo : EIATTR_EXIT_INSTR_OFFSETS
	.align		4
        /*0084*/ 	.byte	0x04, 0x1c
        /*0086*/ 	.short	(.L_2163 - .L_2162)


	//   ....[0]....
.L_2162:
        /*0088*/ 	.word	0x00000060


	//   ....[1]....
        /*008c*/ 	.word	0x000016f0


	//   ....[2]....
        /*0090*/ 	.word	0x00001720


	//   ....[3]....
        /*0094*/ 	.word	0x000017c0


	//----- nvinfo : EIATTR_MAX_THREADS
	.align		4
.L_2163:
        /*0098*/ 	.byte	0x04, 0x05
        /*009a*/ 	.short	(.L_2165 - .L_2164)
.L_2164:
        /*009c*/ 	.word	0x00000400
        /*00a0*/ 	.word	0x00000001
        /*00a4*/ 	.word	0x00000001


	//----- nvinfo : EIATTR_CRS_STACK_SIZE
	.align		4
.L_2165:
        /*00a8*/ 	.byte	0x04, 0x1e
        /*00aa*/ 	.short	(.L_2167 - .L_2166)
.L_2166:
        /*00ac*/ 	.word	0x00000000


	//----- nvinfo : EIATTR_CBANK_PARAM_SIZE
	.align		4
.L_2167:
        /*00b0*/ 	.byte	0x03, 0x19
        /*00b2*/ 	.short	0x0128


	//----- nvinfo : EIATTR_PARAM_CBANK
	.align		4
        /*00b4*/ 	.byte	0x04, 0x0a
        /*00b6*/ 	.short	(.L_2169 - .L_2168)
	.align		4
.L_2168:
        /*00b8*/ 	.word	index@(.nv.constant0._ZN10layer_norm22ln_bwd_finalize_kernelINS_22Kernel_traits_finalizeILj1280Ef13__nv_bfloat16S2_S2_fjLb0ELj1024ELj4ENS_18Kernel_traits_baseILj1280EfS2_S2_S2_fjLj1024EEEEELb0ELb0EEEvNS_9BwdParamsE)
        /*00bc*/ 	.short	0x0380
        /*00be*/ 	.short	0x0128


	//----- nvinfo : EIATTR_SW_WAR
	.align		4
.L_2169:
        /*00c0*/ 	.byte	0x04, 0x36
        /*00c2*/ 	.short	(.L_2171 - .L_2170)
.L_2170:
        /*00c4*/ 	.word	0x00000008
.L_2171:


//--------------------- .nv.info._ZN10layer_norm13ln_bwd_kernelINS_13Kernel_traitsIf13__nv_bfloat16S2_S2_fjLj1280ELj1ELj4ELj1ELj16ENS_18Kernel_traits_baseILj1280EfS2_S2_S2_fjLj128EEEEELb1ELb0ELb1ELb0EEEvNS_9BwdParamsE --------------------------
	.section	.nv.info._ZN10layer_norm13ln_bwd_kernelINS_13Kernel_traitsIf13__nv_bfloat16S2_S2_fjLj1280ELj1ELj4ELj1ELj16ENS_18Kernel_traits_baseILj1280EfS2_S2_S2_fjLj128EEEEELb1ELb0ELb1ELb0EEEvNS_9BwdParamsE,"",@"SHT_CUDA_INFO"
	.sectionflags	@""
	.align	4


	//----- nvinfo : EIATTR_CUDA_API_VERSION
	.align		4
        /*0000*/ 	.byte	0x04, 0x37
        /*0002*/ 	.short	(.L_2173 - .L_2172)
.L_2172:
        /*0004*/ 	.word	0x00000082


	//----- nvinfo : EIATTR_KPARAM_INFO
	.align		4
.L_2173:
        /*0008*/ 	.byte	0x04, 0x17
        /*000a*/ 	.short	(.L_2175 - .L_2174)
.L_2174:
        /*000c*/ 	.word	0x00000000
        /*0010*/ 	.short	0x0000
        /*0012*/ 	.short	0x0000
        /*0014*/ 	.byte	0x00, 0xf0, 0xa1, 0x04


	//----- nvinfo : EIATTR_SPARSE_MMA_MASK
	.align		4
.L_2175:
        /*0018*/ 	.byte	0x03, 0x50
        /*001a*/ 	.short	0x0000


	//----- nvinfo : EIATTR_MAXREG_COUNT
	.align		4
        /*001c*/ 	.byte	0x03, 0x1b
        /*001e*/ 	.short	0x00ff


	//----- nvinfo : EIATTR_NUM_BARRIERS
	.align		4
        /*0020*/ 	.byte	0x02, 0x4c
        /*0022*/ 	.byte	0x01
	.zero		1


	//----- nvinfo : EIATTR_ANNOTATIONS
	.align		4
        /*0024*/ 	.byte	0x04, 0x55
        /*0026*/ 	.short	(.L_2177 - .L_2176)


	//   ....[0]....
.L_2176:
        /* <DEDUP_REMOVED lines=13> */


	//----- nvinfo : EIATTR_MERCURY_ISA_VERSION
	.align		4
.L_2177:
        /*00e8*/ 	.byte	0x03, 0x5f
        /*00ea*/ 	.short	0x0101


	//----- nvinfo : EIATTR_COOP_GROUP_MASK_REGIDS
	.align		4
        /*00ec*/ 	.byte	0x04, 0x29
        /*00ee*/ 	.short	(.L_2179 - .L_2178)


	//   ....[0]....
.L_2178:
        /*00f0*/ 	.word	0xffffffff


	//   ....[1]....
        /*00f4*/ 	.word	0xffffffff


	//   ....[2]....
        /*00f8*/ 	.word	0xffffffff


	//   ....[3]....
        /*00fc*/ 	.word	0xffffffff


	//   ....[4]....
        /*0100*/ 	.word	0xffffffff


	//   ....[5]....
        /*0104*/ 	.word	0xffffffff


	//   ....[6]....
        /*0108*/ 	.word	0xffffffff


	//   ....[7]....
        /*010c*/ 	.word	0xffffffff


	//   ....[8]....
        /*0110*/ 	.word	0xffffffff


	//   ....[9]....
        /*0114*/ 	.word	0xffffffff


	//   ....[10]....
        /*0118*/ 	.word	0x05000090


	//   ....[11]....
        /*011c*/ 	.word	0x05000090


	//   ....[12]....
        /*0120*/ 	.word	0x05000090


	//   ....[13]....
        /*0124*/ 	.word	0x05000090


	//   ....[14]....
        /*0128*/ 	.word	0x05000090


	//   ....[15]....
        /*012c*/ 	.word	0x05000090


	//   ....[16]....
        /*0130*/ 	.word	0x05000090


	//   ....[17]....
        /*0134*/ 	.word	0x05000090


	//   ....[18]....
        /*0138*/ 	.word	0x05000090


	//   ....[19]....
        /*013c*/ 	.word	0x05000090


	//----- nvinfo : EIATTR_COOP_GROUP_INSTR_OFFSETS
	.align		4
.L_2179:
        /*0140*/ 	.byte	0x04, 0x28
        /*0142*/ 	.short	(.L_2181 - .L_2180)


	//   ....[0]....
.L_2180:
        /*0144*/ 	.word	0x000031a0


	//   ....[1]....
        /*0148*/ 	.word	0x000031c0


	//   ....[2]....
        /*014c*/ 	.word	0x000031e0


	//   ....[3]....
        /*0150*/ 	.word	0x00003200


	//   ....[4]....
        /*0154*/ 	.word	0x00003220


	//   ....[5]....
        /*0158*/ 	.word	0x00003240


	//   ....[6]....
        /*015c*/ 	.word	0x00003260


	//   ....[7]....
        /*0160*/ 	.word	0x00003280


	//   ....[8]....
        /*0164*/ 	.word	0x00003290


	//   ....[9]....
        /*0168*/ 	.word	0x000032b0


	//   ....[10]....
        /*016c*/ 	.word	0x0000cc70


	//   ....[11]....
        /*0170*/ 	.word	0x0000cd00


	//   ....[12]....
        /*0174*/ 	.word	0x0000cd60


	//   ....[13]....
        /*0178*/ 	.word	0x0000cdb0


	//   ....[14]....
        /*017c*/ 	.word	0x0000ce10


	//   ....[15]....
        /*0180*/ 	.word	0x0000ce60


	//   ....[16]....
        /*0184*/ 	.word	0x0000cec0


	//   ....[17]....
        /*0188*/ 	.word	0x0000cf10


	//   ....[18]....
        /*018c*/ 	.word	0x0000cf70


	//   ....[19]....
        /*0190*/ 	.word	0x0000cfc0


	//----- nvinfo : EIATTR_VRC_CTA_INIT_COUNT
	.align		4
.L_2181:
        /*0194*/ 	.byte	0x02, 0x4a
	.zero		1
	.zero		1


	//----- nvinfo : EIATTR_EXIT_INSTR_OFFSETS
	.align		4
        /*0198*/ 	.byte	0x04, 0x1c
        /*019a*/ 	.short	(.L_2183 - .L_2182)


	//   ....[0]....
.L_2182:
        /*019c*/ 	.word	0x0000cbd0


	//   ....[1]....
        /*01a0*/ 	.word	0x0000cc00


	//----- nvinfo : EIATTR_MAX_THREADS
	.align		4
.L_2183:
        /*01a4*/ 	.byte	0x04, 0x05
        /*01a6*/ 	.short	(.L_2185 - .L_2184)
.L_2184:
        /*01a8*/ 	.word	0x00000080
        /*01ac*/ 	.word	0x00000001
        /*01b0*/ 	.word	0x00000001


	//----- nvinfo : EIATTR_CRS_STACK_SIZE
	.align		4
.L_2185:
        /*01b4*/ 	.byte	0x04, 0x1e
        /*01b6*/ 	.short	(.L_2187 - .L_2186)
.L_2186:
        /*01b8*/ 	.word	0x00000000


	//----- nvinfo : EIATTR_CBANK_PARAM_SIZE
	.align		4
.L_2187:
        /*01bc*/ 	.byte	0x03, 0x19
        /*01be*/ 	.short	0x0128


	//----- nvinfo : EIATTR_PARAM_CBANK
	.align		4
        /*01c0*/ 	.byte	0x04, 0x0a
        /*01c2*/ 	.short	(.L_2189 - .L_2188)
	.align		4
.L_2188:
        /*01c4*/ 	.word	index@(.nv.constant0._ZN10layer_norm13ln_bwd_kernelINS_13Kernel_traitsIf13__nv_bfloat16S2_S2_fjLj1280ELj1ELj4ELj1ELj16ENS_18Kernel_traits_baseILj1280EfS2_S2_S2_fjLj128EEEEELb1ELb0ELb1ELb0EEEvNS_9BwdParamsE)
        /*01c8*/ 	.short	0x0380
        /*01ca*/ 	.short	0x0128


	//----- nvinfo : EIATTR_SW_WAR
	.align		4
.L_2189:
        /*01cc*/ 	.byte	0x04, 0x36
        /*01ce*/ 	.short	(.L_2191 - .L_2190)
.L_2190:
        /*01d0*/ 	.word	0x00000008
.L_2191:


//--------------------- .nv.info._ZN10layer_norm22ln_bwd_finalize_kernelINS_22Kernel_traits_finalizeILj1280Ef13__nv_bfloat16S2_S2_fjLb0ELj1024ELj4ENS_18Kernel_traits_baseILj1280EfS2_S2_S2_fjLj1024EEEEELb0ELb1EEEvNS_9BwdParamsE --------------------------
	.section	.nv.info._ZN10layer_norm22ln_bwd_finalize_kernelINS_22Kernel_traits_finalizeILj1280Ef13__nv_bfloat16S2_S2_fjLb0ELj1024ELj4ENS_18Kernel_traits_baseILj1280EfS2_S2_S2_fjLj1024EEEEELb0ELb1EEEvNS_9BwdParamsE,"",@"SHT_CUDA_INFO"
	.sectionflags	@""
	.align	4


	//----- nvinfo : EIATTR_CUDA_API_VERSION
	.align		4
        /*0000*/ 	.byte	0x04, 0x37
        /*0002*/ 	.short	(.L_2193 - .L_2192)
.L_2192:
        /*0004*/ 	.word	0x00000082


	//----- nvinfo : EIATTR_KPARAM_INFO
	.align		4
.L_2193:
        /*0008*/ 	.byte	0x04, 0x17
        /*000a*/ 	.short	(.L_2195 - .L_2194)
.L_2194:
        /*000c*/ 	.word	0x00000000
        /*0010*/ 	.short	0x0000
        /*0012*/ 	.short	0x0000
        /*0014*/ 	.byte	0x00, 0xf0, 0xa1, 0x04


	//----- nvinfo : EIATTR_SPARSE_MMA_MASK
	.align		4
.L_2195:
        /*0018*/ 	.byte	0x03, 0x50
        /*001a*/ 	.short	0x0000


	//----- nvinfo : EIATTR_MAXREG_COUNT
	.align		4
        /*001c*/ 	.byte	0x03, 0x1b
        /*001e*/ 	.short	0x0040


	//----- nvinfo : EIATTR_NUM_BARRIERS
	.align		4
        /*0020*/ 	.byte	0x02, 0x4c
        /*0022*/ 	.byte	0x01
	.zero		1


	//----- nvinfo : EIATTR_MERCURY_ISA_VERSION
	.align		4
        /*0024*/ 	.byte	0x03, 0x5f
        /*0026*/ 	.short	0x0101


	//----- nvinfo : EIATTR_COOP_GROUP_MASK_REGIDS
	.align		4
        /*0028*/ 	.byte	0x04, 0x29
        /*002a*/ 	.short	(.L_2197 - .L_2196)


	//   ....[0]....
.L_2196:
        /*002c*/ 	.word	0xffffffff


	//   ....[1]....
        /*0030*/ 	.word	0xffffffff


	//   ....[2]....
        /*0034*/ 	.word	0xffffffff


	//   ....[3]....
        /*0038*/ 	.word	0xffffffff


	//   ....[4]....
        /*003c*/ 	.word	0xffffffff


	//   ....[5]....
        /*0040*/ 	.word	0xffffffff


	//   ....[6]....
        /*0044*/ 	.word	0xffffffff


	//   ....[7]....
        /*0048*/ 	.word	0xffffffff


	//   ....[8]....
        /*004c*/ 	.word	0xffffffff


	//   ....[9]....
        /*0050*/ 	.word	0xffffffff


	//----- nvinfo : EIATTR_COOP_GROUP_INSTR_OFFSETS
	.align		4
.L_2197:
        /*0054*/ 	.byte	0x04, 0x28
        /*0056*/ 	.short	(.L_2199 - .L_2198)


	//   ....[0]....
.L_2198:
        /*0058*/ 	.word	0x00001560


	//   ....[1]....
        /*005c*/ 	.word	0x00001570


	//   ....[2]....
        /*0060*/ 	.word	0x000015a0


	//   ....[3]....
        /*0064*/ 	.word	0x000015b0


	//   ....[4]....
        /*0068*/ 	.word	0x000015e0


	//   ....[5]....
        /*006c*/ 	.word	0x000015f0


	//   ....[6]....
        /*0070*/ 	.word	0x00001620


	//   ....[7]....
        /*0074*/ 	.word	0x00001640


	//   ....[8]....
        /*0078*/ 	.word	0x00001670


	//   ....[9]....
        /*007c*/ 	.word	0x00001680


	//----- nvinfo : EIATTR_VRC_CTA_INIT_COUNT
	.align		4
.L_2199:
        /*0080*/ 	.byte	0x02, 0x4a
	.zero		1
	.zero		1


	//----- nvinfo : EIATTR_EXIT_INSTR_OFFSETS
	.align		4
        /*0084*/ 	.byte	0x04, 0x1c
        /*0086*/ 	.short	(.L_2201 - .L_2200)


	//   ....[0]....
.L_2200:
        /*0088*/ 	.word	0x00000060


	//   ....[1]....
        /*008c*/ 	.word	0x000016e0


	//   ....[2]....
        /*0090*/ 	.word	0x000017b0


	//----- nvinfo : EIATTR_MAX_THREADS
	.align		4
.L_2201:
        /*0094*/ 	.byte	0x04, 0x05
        /*0096*/ 	.short	(.L_2203 - .L_2202)
.L_2202:
        /*0098*/ 	.word	0x00000400
        /*009c*/ 	.word	0x00000001
        /*00a0*/ 	.word	0x00000001


	//----- nvinfo : EIATTR_CRS_STACK_SIZE
	.align		4
.L_2203:
        /*00a4*/ 	.byte	0x04, 0x1e
        /*00a6*/ 	.short	(.L_2205 - .L_2204)
.L_2204:
        /*00a8*/ 	.word	0x00000000


	//----- nvinfo : EIATTR_CBANK_PARAM_SIZE
	.align		4
.L_2205:
        /*00ac*/ 	.byte	0x03, 0x19
        /*00ae*/ 	.short	0x0128


	//----- nvinfo : EIATTR_PARAM_CBANK
	.align		4
        /*00b0*/ 	.byte	0x04, 0x0a
        /*00b2*/ 	.short	(.L_2207 - .L_2206)
	.align		4
.L_2206:
        /*00b4*/ 	.word	index@(.nv.constant0._ZN10layer_norm22ln_bwd_finalize_kernelINS_22Kernel_traits_finalizeILj1280Ef13__nv_bfloat16S2_S2_fjLb0ELj1024ELj4ENS_18Kernel_traits_baseILj1280EfS2_S2_S2_fjLj1024EEEEELb0ELb1EEEvNS_9BwdParamsE)
        /*00b8*/ 	.short	0x0380
        /*00ba*/ 	.short	0x0128


	//----- nvinfo : EIATTR_SW_WAR
	.align		4
.L_2207:
        /*00bc*/ 	.byte	0x04, 0x36
        /*00be*/ 	.short	(.L_2209 - .L_2208)
.L_2208:
        /*00c0*/ 	.word	0x00000008
.L_2209:


//--------------------- .nv.info._ZN10layer_norm13ln_bwd_kernelINS_13Kernel_traitsIf13__nv_bfloat16S2_S2_fjLj1280ELj1ELj4ELj1ELj16ENS_18Kernel_traits_baseILj1280EfS2_S2_S2_fjLj128EEEEELb1ELb0ELb1ELb1EEEvNS_9BwdParamsE --------------------------
	.section	.nv.info._ZN10layer_norm13ln_bwd_kernelINS_13Kernel_traitsIf13__nv_bfloat16S2_S2_fjLj1280ELj1ELj4ELj1ELj16ENS_18Kernel_traits_baseILj1280EfS2_S2_S2_fjLj128EEEEELb1ELb0ELb1ELb1EEEvNS_9BwdParamsE,"",@"SHT_CUDA_INFO"
	.sectionflags	@""
	.align	4


	//----- nvinfo : EIATTR_CUDA_API_VERSION
	.align		4
        /*0000*/ 	.byte	0x04, 0x37
        /*0002*/ 	.short	(.L_2211 - .L_2210)
.L_2210:
        /*0004*/ 	.word	0x00000082


	//----- nvinfo : EIATTR_KPARAM_INFO
	.align		4
.L_2211:
        /*0008*/ 	.byte	0x04, 0x17
        /*000a*/ 	.short	(.L_2213 - .L_2212)
.L_2212:
        /*000c*/ 	.word	0x00000000
        /*0010*/ 	.short	0x0000
        /*0012*/ 	.short	0x0000
        /*0014*/ 	.byte	0x00, 0xf0, 0xa1, 0x04


	//----- nvinfo : EIATTR_SPARSE_MMA_MASK
	.align		4
.L_2213:
        /*0018*/ 	.byte	0x03, 0x50
        /*001a*/ 	.short	0x0000


	//----- nvinfo : EIATTR_MAXREG_COUNT
	.align		4
        /*001c*/ 	.byte	0x03, 0x1b
        /*001e*/ 	.short	0x00ff


	//----- nvinfo : EIATTR_NUM_BARRIERS
	.align		4
        /*0020*/ 	.byte	0x02, 0x4c
        /*0022*/ 	.byte	0x01
	.zero		1


	//----- nvinfo : EIATTR_ANNOTATIONS
	.align		4
        /*0024*/ 	.byte	0x04, 0x55
        /*0026*/ 	.short	(.L_2215 - .L_2214)


	//   ....[0]....
.L_2214:
        /*0028*/ 	.word	0x00000001
        /*002c*/ 	.byte	0x80, 0x04, 0x00, 0x00, 0x01, 0x00, 0x00, 0x00, 0x90, 0x04, 0x00, 0x00, 0x01, 0x00, 0x00, 0x00
        /*003c*/ 	.byte	0xb0, 0x05, 0x00, 0x00, 0x01, 0x00, 0x00, 0x00, 0x80, 0x0e, 0x00, 0x00, 0x01, 0x00, 0x00, 0x00
        /*004c*/ 	.byte	0x30, 0x0f, 0x00, 0x00, 0x01, 0x00, 0x00, 0x00, 0xd0, 0x0f, 0x00, 0x00


	//----- nvinfo : EIATTR_MERCURY_ISA_VERSION
	.align		4
.L_2215:
        /*0058*/ 	.byte	0x03, 0x5f
        /*005a*/ 	.short	0x0101


	//----- nvinfo : EIATTR_COOP_GROUP_MASK_REGIDS
	.align		4
        /*005c*/ 	.byte	0x04, 0x29
        /*005e*/ 	.short	(.L_2217 - .L_2216)


	//   ....[0]....
.L_2216:
        /*0060*/ 	.word	0xffffffff


	//   ....[1]....
        /*0064*/ 	.word	0xffffffff


	//   ....[2]....
        /*0068*/ 	.word	0xffffffff


	//   ....[3]....
        /*006c*/ 	.word	0xffffffff


	//   ....[4]....
        /*0070*/ 	.word	0xffffffff


	//   ....[5]....
        /*0074*/ 	.word	0xffffffff


	//   ....[6]....
        /*0078*/ 	.word	0xffffffff


	//   ....[7]....
        /*007c*/ 	.word	0xffffffff


	//   ....[8]....
        /*0080*/ 	.word	0xffffffff


	//   ....[9]....
        /*0084*/ 	.word	0xffffffff


	//   ....[10]....
        /*0088*/ 	.word	0x050000ba


	//   ....[11]....
        /*008c*/ 	.word	0x050000ba


	//   ....[12]....
        /*0090*/ 	.word	0x050000ba


	//   ....[13]....
        /*0094*/ 	.word	0x050000ba


	//   ....[14]....
        /*0098*/ 	.word	0x050000ba


	//   ....[15]....
        /*009c*/ 	.word	0x050000ba


	//   ....[16]....
        /*00a0*/ 	.word	0x050000ba


	//   ....[17]....
        /*00a4*/ 	.word	0x050000ba


	//   ....[18]....
        /*00a8*/ 	.word	0x050000ba


	//   ....[19]....
        /*00ac*/ 	.word	0x050000ba


	//----- nvinfo : EIATTR_COOP_GROUP_INSTR_OFFSETS
	.align		4
.L_2217:
        /*00b0*/ 	.byte	0x04, 0x28
        /*00b2*/ 	.short	(.L_2219 - .L_2218)


	//   ....[0]....
.L_2218:
        /*00b4*/ 	.word	0x00002950


	//   ....[1]....
        /*00b8*/ 	.word	0x00002960


	//   ....[2]....
        /*00bc*/ 	.word	0x00002990


	//   ....[3]....
        /*00c0*/ 	.word	0x000029a0


	//   ....[4]....
        /*00c4*/ 	.word	0x000029d0


	//   ....[5]....
        /*00c8*/ 	.word	0x000029e0


	//   ....[6]....
        /*00cc*/ 	.word	0x00002a10


	//   ....[7]....
        /*00d0*/ 	.word	0x00002a20


	//   ....[8]....
        /*00d4*/ 	.word	0x00002a50


	//   ....[9]....
        /*00d8*/ 	.word	0x00002a60


	//   ....[10]....
        /*00dc*/ 	.word	0x0000bc20


	//   ....[11]....
        /*00e0*/ 	.word	0x0000bcb0


	//   ....[12]....
        /*00e4*/ 	.word	0x0000bd10


	//   ....[13]....
        /*00e8*/ 	.word	0x0000bd70


	//   ....[14]....
        /*00ec*/ 	.word	0x0000bdd0


	//   ....[15]....
        /*00f0*/ 	.word	0x0000be30


	//   ....[16]....
        /*00f4*/ 	.word	0x0000be90


	//   ....[17]....
        /*00f8*/ 	.word	0x0000bef0


	//   ....[18]....
        /*00fc*/ 	.word	0x0000bf50


	//   ....[19]....
        /*0100*/ 	.word	0x0000bfb0


	//----- nvinfo : EIATTR_VRC_CTA_INIT_COUNT
	.align		4
.L_2219:
        /*0104*/ 	.byte	0x02, 0x4a
	.zero		1
	.zero		1


	//----- nvinfo : EIATTR_EXIT_INSTR_OFFSETS
	.align		4
        /*0108*/ 	.byte	0x04, 0x1c
        /*010a*/ 	.short	(.L_2221 - .L_2220)


	//   ....[0]....
.L_2220:
        /*010c*/ 	.word	0x0000bbb0


	//----- nvinfo : EIATTR_MAX_THREADS
	.align		4
.L_2221:
        /*0110*/ 	.byte	0x04, 0x05
        /*0112*/ 	.short	(.L_2223 - .L_2222)
.L_2222:
        /*0114*/ 	.word	0x00000080
        /*0118*/ 	.word	0x00000001
        /*011c*/ 	.word	0x00000001


	//----- nvinfo : EIATTR_CRS_STACK_SIZE
	.align		4
.L_2223:
        /*0120*/ 	.byte	0x04, 0x1e
        /*0122*/ 	.short	(.L_2225 - .L_2224)
.L_2224:
        /*0124*/ 	.word	0x00000000


	//----- nvinfo : EIATTR_CBANK_PARAM_SIZE
	.align		4
.L_2225:
        /*0128*/ 	.byte	0x03, 0x19
        /*012a*/ 	.short	0x0128


	//----- nvinfo : EIATTR_PARAM_CBANK
	.align		4
        /*012c*/ 	.byte	0x04, 0x0a
        /*012e*/ 	.short	(.L_2227 - .L_2226)
	.align		4
.L_2226:
        /*0130*/ 	.word	index@(.nv.constant0._ZN10layer_norm13ln_bwd_kernelINS_13Kernel_traitsIf13__nv_bfloat16S2_S2_fjLj1280ELj1ELj4ELj1ELj16ENS_18Kernel_traits_baseILj1280EfS2_S2_S2_fjLj128EEEEELb1ELb0ELb1ELb1EEEvNS_9BwdParamsE)
        /*0134*/ 	.short	0x0380
        /*0136*/ 	.short	0x0128


	//----- nvinfo : EIATTR_SW_WAR
	.align		4
.L_2227:
        /*0138*/ 	.byte	0x04, 0x36
        /*013a*/ 	.short	(.L_2229 - .L_2228)
.L_2228:
        /*013c*/ 	.word	0x00000008
.L_2229:


//--------------------- .nv.info._ZN10layer_norm13ln_bwd_kernelINS_13Kernel_traitsIf13__nv_bfloat16S2_S2_fjLj1280ELj1ELj4ELj1ELj16ENS_18Kernel_traits_baseILj1280EfS2_S2_S2_fjLj128EEEEELb1ELb1ELb0ELb0EEEvNS_9BwdParamsE --------------------------
	.section	.nv.info._ZN10layer_norm13ln_bwd_kernelINS_13Kernel_traitsIf13__nv_bfloat16S2_S2_fjLj1280ELj1ELj4ELj1ELj16ENS_18Kernel_traits_baseILj1280EfS2_S2_S2_fjLj128EEEEELb1ELb1ELb0ELb0EEEvNS_9BwdParamsE,"",@"SHT_CUDA_INFO"
	.sectionflags	@""
	.align	4


	//----- nvinfo : EIATTR_CUDA_API_VERSION
	.align		4
        /*0000*/ 	.byte	0x04, 0x37
        /*0002*/ 	.short	(.L_2231 - .L_2230)
.L_2230:
        /*0004*/ 	.word	0x00000082


	//----- nvinfo : EIATTR_KPARAM_INFO
	.align		4
.L_2231:
        /*0008*/ 	.byte	0x04, 0x17
        /*000a*/ 	.short	(.L_2233 - .L_2232)
.L_2232:
        /*000c*/ 	.word	0x00000000
        /*0010*/ 	.short	0x0000
        /*0012*/ 	.short	0x0000
        /*0014*/ 	.byte	0x00, 0xf0, 0xa1, 0x04


	//----- nvinfo : EIATTR_SPARSE_MMA_MASK
	.align		4
.L_2233:
        /*0018*/ 	.byte	0x03, 0x50
        /*001a*/ 	.short	0x0000


	//----- nvinfo : EIATTR_MAXREG_COUNT
	.align		4
        /*001c*/ 	.byte	0x03, 0x1b
        /*001e*/ 	.short	0x00ff


	//----- nvinfo : EIATTR_NUM_BARRIERS
	.align		4
        /*0020*/ 	.byte	0x02, 0x4c
        /*0022*/ 	.byte	0x01
	.zero		1


	//----- nvinfo : EIATTR_ANNOTATIONS
	.align		4
        /*0024*/ 	.byte	0x04, 0x55
        /*0026*/ 	.short	(.L_2235 - .L_2234)


	//   ....[0]....
.L_2234:
        /* <DEDUP_REMOVED lines=153> */


	//----- nvinfo : EIATTR_MERCURY_ISA_VERSION
	.align		4
.L_2235:
        /*09a8*/ 	.byte	0x03, 0x5f
        /*09aa*/ 	.short	0x0101


	//----- nvinfo : EIATTR_COOP_GROUP_MASK_REGIDS
	.align		4
        /*09ac*/ 	.byte	0x04, 0x29
        /*09ae*/ 	.short	(.L_2237 - .L_2236)


	//   ....[0]....
.L_2236:
        /*09b0*/ 	.word	0xffffffff


	//   ....[1]....
        /*09b4*/ 	.word	0xffffffff


	//   ....[2]....
        /*09b8*/ 	.word	0xffffffff


	//   ....[3]....
        /*09bc*/ 	.word	0xffffffff


	//   ....[4]....
        /*09c0*/ 	.word	0xffffffff


	//   ....[5]....
        /*09c4*/ 	.word	0xffffffff


	//   ....[6]....
        /*09c8*/ 	.word	0xffffffff


	//   ....[7]....
        /*09cc*/ 	.word	0xffffffff


	//   ....[8]....
        /*09d0*/ 	.word	0xffffffff


	//   ....[9]....
        /*09d4*/ 	.word	0xffffffff


	//   ....[10]....
        /*09d8*/ 	.word	0x05000012


	//   ....[11]....
        /*09dc*/ 	.word	0x05000012


	//   ....[12]....
        /*09e0*/ 	.word	0x05000012


	//   ....[13]....
        /*09e4*/ 	.word	0x05000012


	//   ....[14]....
        /*09e8*/ 	.word	0x05000012


	//   ....[15]....
        /*09ec*/ 	.word	0x05000012


	//   ....[16]....
        /*09f0*/ 	.word	0x05000012


	//   ....[17]....
        /*09f4*/ 	.word	0x05000012


	//   ....[18]....
        /*09f8*/ 	.word	0x05000012


	//   ....[19]....
        /*09fc*/ 	.word	0x05000012


	//----- nvinfo : EIATTR_COOP_GROUP_INSTR_OFFSETS
	.align		4
.L_2237:
        /*0a00*/ 	.byte	0x04, 0x28
        /*0a02*/ 	.short	(.L_2239 - .L_2238)


	//   ....[0]....
.L_2238:
        /*0a04*/ 	.word	0x000039a0


	//   ....[1]....
        /*0a08*/ 	.word	0x000039c0


	//   ....[2]....
        /*0a0c*/ 	.word	0x000039e0


	//   ....[3]....
        /*0a10*/ 	.word	0x00003a00


	//   ....[4]....
        /*0a14*/ 	.word	0x00003a20


	//   ....[5]....
        /*0a18*/ 	.word	0x00003a40


	//   ....[6]....
        /*0a1c*/ 	.word	0x00003a60


	//   ....[7]....
        /*0a20*/ 	.word	0x00003a80


	//   ....[8]....
        /*0a24*/ 	.word	0x00003a90


	//   ....[9]....
        /*0a28*/ 	.word	0x00003ab0


	//   ....[10]....
        /*0a2c*/ 	.word	0x0000fa80


	//   ....[11]....
        /*0a30*/ 	.word	0x0000fb20


	//   ....[12]....
        /*0a34*/ 	.word	0x0000fba0


	//   ....[13]....
        /*0a38*/ 	.word	0x0000fc10


	//   ....[14]....
        /*0a3c*/ 	.word	0x0000fc90


	//   ....[15]....
        /*0a40*/ 	.word	0x0000fd00


	//   ....[16]....
        /*0a44*/ 	.word	0x0000fd80


	//   ....[17]....
        /*0a48*/ 	.word	0x0000fdf0


	//   ....[18]....
        /*0a4c*/ 	.word	0x0000fe70


	//   ....[19]....
        /*0a50*/ 	.word	0x0000fec0


	//----- nvinfo : EIATTR_VRC_CTA_INIT_COUNT
	.align		4
.L_2239:
        /*0a54*/ 	.byte	0x02, 0x4a
	.zero		1
	.zero		1


	//----- nvinfo : EIATTR_EXIT_INSTR_OFFSETS
	.align		4
        /*0a58*/ 	.byte	0x04, 0x1c
        /*0a5a*/ 	.short	(.L_2241 - .L_2240)


	//   ....[0]....
.L_2240:
        /*0a5c*/ 	.word	0x0000f990


	//   ....[1]....
        /*0a60*/ 	.word	0x0000fa10


	//----- nvinfo : EIATTR_MAX_THREADS
	.align		4
.L_2241:
        /*0a64*/ 	.byte	0x04, 0x05
        /*0a66*/ 	.short	(.L_2243 - .L_2242)
.L_2242:
        /*0a68*/ 	.word	0x00000080
        /*0a6c*/ 	.word	0x00000001
        /*0a70*/ 	.word	0x00000001


	//----- nvinfo : EIATTR_CRS_STACK_SIZE
	.align		4
.L_2243:
        /*0a74*/ 	.byte	0x04, 0x1e
        /*0a76*/ 	.short	(.L_2245 - .L_2244)
.L_2244:
        /*0a78*/ 	.word	0x00000000


	//----- nvinfo : EIATTR_CBANK_PARAM_SIZE
	.align		4
.L_2245:
        /*0a7c*/ 	.byte	0x03, 0x19
        /*0a7e*/ 	.short	0x0128


	//----- nvinfo : EIATTR_PARAM_CBANK
	.align		4
        /*0a80*/ 	.byte	0x04, 0x0a
        /*0a82*/ 	.short	(.L_2247 - .L_2246)
	.align		4
.L_2246:
        /*0a84*/ 	.word	index@(.nv.constant0._ZN10layer_norm13ln_bwd_kernelINS_13Kernel_traitsIf13__nv_bfloat16S2_S2_fjLj1280ELj1ELj4ELj1ELj16ENS_18Kernel_traits_baseILj1280EfS2_S2_S2_fjLj128EEEEELb1ELb1ELb0ELb0EEEvNS_9BwdParamsE)
        /*0a88*/ 	.short	0x0380
        /*0a8a*/ 	.short	0x0128


	//----- nvinfo : EIATTR_SW_WAR
	.align		4
.L_2247:
        /*0a8c*/ 	.byte	0x04, 0x36
        /*0a8e*/ 	.short	(.L_2249 - .L_2248)
.L_2248:
        /*0a90*/ 	.word	0x00000008
.L_2249:


//--------------------- .nv.info._ZN10layer_norm13ln_bwd_kernelINS_13Kernel_traitsIf13__nv_bfloat16S2_S2_fjLj1280ELj1ELj4ELj1ELj16ENS_18Kernel_traits_baseILj1280EfS2_S2_S2_fjLj128EEEEELb1ELb1ELb0ELb1EEEvNS_9BwdParamsE --------------------------
	.section	.nv.info._ZN10layer_norm13ln_bwd_kernelINS_13Kernel_traitsIf13__nv_bfloat16S2_S2_fjLj1280ELj1ELj4ELj1ELj16ENS_18Kernel_traits_baseILj1280EfS2_S2_S2_fjLj128EEEEELb1ELb1ELb0ELb1EEEvNS_9BwdParamsE,"",@"SHT_CUDA_INFO"
	.sectionflags	@""
	.align	4


	//----- nvinfo : EIATTR_CUDA_API_VERSION
	.align		4
        /*0000*/ 	.byte	0x04, 0x37
        /*0002*/ 	.short	(.L_2251 - .L_2250)
.L_2250:
        /*0004*/ 	.word	0x00000082


	//----- nvinfo : EIATTR_KPARAM_INFO
	.align		4
.L_2251:
        /*0008*/ 	.byte	0x04, 0x17
        /*000a*/ 	.short	(.L_2253 - .L_2252)
.L_2252:
        /*000c*/ 	.word	0x00000000
        /*0010*/ 	.short	0x0000
        /*0012*/ 	.short	0x0000
        /*0014*/ 	.byte	0x00, 0xf0, 0xa1, 0x04


	//----- nvinfo : EIATTR_SPARSE_MMA_MASK
	.align		4
.L_2253:
        /*0018*/ 	.byte	0x03, 0x50
        /*001a*/ 	.short	0x0000


	//----- nvinfo : EIATTR_MAXREG_COUNT
	.align		4
        /*001c*/ 	.byte	0x03, 0x1b
        /*001e*/ 	.short	0x00ff


	//----- nvinfo : EIATTR_NUM_BARRIERS
	.align		4
        /*0020*/ 	.byte	0x02, 0x4c
        /*0022*/ 	.byte	0x01
	.zero		1


	//----- nvinfo : EIATTR_ANNOTATIONS
	.align		4
        /*0024*/ 	.byte	0x04, 0x55
        /*0026*/ 	.short	(.L_2255 - .L_2254)


	//   ....[0]....
.L_2254:
        /* <DEDUP_REMOVED lines=408> */


	//----- nvinfo : EIATTR_MERCURY_ISA_VERSION
	.align		4
.L_2255:
        /*1990*/ 	.byte	0x03, 0x5f
        /*1992*/ 	.short	0x0101


	//----- nvinfo : EIATTR_COOP_GROUP_MASK_REGIDS
	.align		4
        /*1994*/ 	.byte	0x04, 0x29
        /*1996*/ 	.short	(.L_2257 - .L_2256)


	//   ....[0]....
.L_2256:
        /*1998*/ 	.word	0xffffffff


	//   ....[1]....
        /*199c*/ 	.word	0xffffffff


	//   ....[2]....
        /*19a0*/ 	.word	0xffffffff


	//   ....[3]....
        /*19a4*/ 	.word	0xffffffff


	//   ....[4]....
        /*19a8*/ 	.word	0xffffffff


	//   ....[5]....
        /*19ac*/ 	.word	0xffffffff


	//   ....[6]....
        /*19b0*/ 	.word	0xffffffff


	//   ....[7]....
        /*19b4*/ 	.word	0xffffffff


	//   ....[8]....
        /*19b8*/ 	.word	0xffffffff


	//   ....[9]....
        /*19bc*/ 	.word	0xffffffff


	//   ....[10]....
        /*19c0*/ 	.word	0x0500008f


	//   ....[11]....
        /*19c4*/ 	.word	0x0500008f


	//   ....[12]....
        /*19c8*/ 	.word	0x0500008f


	//   ....[13]....
        /*19cc*/ 	.word	0x0500008f


	//   ....[14]....
        /*19d0*/ 	.word	0x0500008f


	//   ....[15]....
        /*19d4*/ 	.word	0x0500008f


	//   ....[16]....
        /*19d8*/ 	.word	0x0500008f


	//   ....[17]....
        /*19dc*/ 	.word	0x0500008f


	//   ....[18]....
        /*19e0*/ 	.word	0x0500008f


	//   ....[19]....
        /*19e4*/ 	.word	0x0500008f


	//----- nvinfo : EIATTR_COOP_GROUP_INSTR_OFFSETS
	.align		4
.L_2257:
        /*19e8*/ 	.byte	0x04, 0x28
        /*19ea*/ 	.short	(.L_2259 - .L_2258)


	//   ....[0]....
.L_2258:
        /*19ec*/ 	.word	0x00005a00


	//   ....[1]....
        /*19f0*/ 	.word	0x00005a10


	//   ....[2]....
        /*19f4*/ 	.word	0x00005a40


	//   ....[3]....
        /*19f8*/ 	.word	0x00005a60


	//   ....[4]....
        /*19fc*/ 	.word	0x00005a80


	//   ....[5]....
        /*1a00*/ 	.word	0x00005aa0


	//   ....[6]....
        /*1a04*/ 	.word	0x00005ac0


	//   ....[7]....
        /*1a08*/ 	.word	0x00005ae0


	//   ....[8]....
        /*1a0c*/ 	.word	0x00006230


	//   ....[9]....
        /*1a10*/ 	.word	0x00006240


	//   ....[10]....
        /*1a14*/ 	.word	0x00010fb0


	//   ....[11]....
        /*1a18*/ 	.word	0x00011050


	//   ....[12]....
        /*1a1c*/ 	.word	0x000110c0


	//   ....[13]....
        /*1a20*/ 	.word	0x00011120


	//   ....[14]....
        /*1a24*/ 	.word	0x00011190


	//   ....[15]....
        /*1a28*/ 	.word	0x000111f0


	//   ....[16]....
        /*1a2c*/ 	.word	0x00011260


	//   ....[17]....
        /*1a30*/ 	.word	0x000112c0


	//   ....[18]....
        /*1a34*/ 	.word	0x00011840


	//   ....[19]....
        /*1a38*/ 	.word	0x00011a80


	//----- nvinfo : EIATTR_VRC_CTA_INIT_COUNT
	.align		4
.L_2259:
        /*1a3c*/ 	.byte	0x02, 0x4a
	.zero		1
	.zero		1


	//----- nvinfo : EIATTR_EXIT_INSTR_OFFSETS
	.align		4
        /*1a40*/ 	.byte	0x04, 0x1c
        /*1a42*/ 	.short	(.L_2261 - .L_2260)


	//   ....[0]....
.L_2260:
        /*1a44*/ 	.word	0x00010f50


	//----- nvinfo : EIATTR_MAX_THREADS
	.align		4
.L_2261:
        /*1a48*/ 	.byte	0x04, 0x05
        /*1a4a*/ 	.short	(.L_2263 - .L_2262)
.L_2262:
        /*1a4c*/ 	.word	0x00000080
        /*1a50*/ 	.word	0x00000001
        /*1a54*/ 	.word	0x00000001


	//----- nvinfo : EIATTR_CRS_STACK_SIZE
	.align		4
.L_2263:
        /*1a58*/ 	.byte	0x04, 0x1e
        /*1a5a*/ 	.short	(.L_2265 - .L_2264)
.L_2264:
        /*1a5c*/ 	.word	0x00000000


	//----- nvinfo : EIATTR_CBANK_PARAM_SIZE
	.align		4
.L_2265:
        /*1a60*/ 	.byte	0x03, 0x19
        /*1a62*/ 	.short	0x0128


	//----- nvinfo : EIATTR_PARAM_CBANK
	.align		4
        /*1a64*/ 	.byte	0x04, 0x0a
        /*1a66*/ 	.short	(.L_2267 - .L_2266)
	.align		4
.L_2266:
        /*1a68*/ 	.word	index@(.nv.constant0._ZN10layer_norm13ln_bwd_kernelINS_13Kernel_traitsIf13__nv_bfloat16S2_S2_fjLj1280ELj1ELj4ELj1ELj16ENS_18Kernel_traits_baseILj1280EfS2_S2_S2_fjLj128EEEEELb1ELb1ELb0ELb1EEEvNS_9BwdParamsE)
        /*1a6c*/ 	.short	0x0380
        /*1a6e*/ 	.short	0x0128


	//----- nvinfo : EIATTR_SW_WAR
	.align		4
.L_2267:
        /*1a70*/ 	.byte	0x04, 0x36
        /*1a72*/ 	.short	(.L_2269 - .L_2268)
.L_2268:
        /*1a74*/ 	.word	0x00000008
.L_2269:


//--------------------- .nv.info._ZN10layer_norm22ln_bwd_finalize_kernelINS_22Kernel_traits_finalizeILj1280Ef13__nv_bfloat16S2_S2_fjLb1ELj1024ELj4ENS_18Kernel_traits_baseILj1280EfS2_S2_S2_fjLj1024EEEEELb1ELb0EEEvNS_9BwdParamsE --------------------------
	.section	.nv.info._ZN10layer_norm22ln_bwd_finalize_kernelINS_22Kernel_traits_finalizeILj1280Ef13__nv_bfloat16S2_S2_fjLb1ELj1024ELj4ENS_18Kernel_traits_baseILj1280EfS2_S2_S2_fjLj1024EEEEELb1ELb0EEEvNS_9BwdParamsE,"",@"SHT_CUDA_INFO"
	.sectionflags	@""
	.align	4


	//----- nvinfo : EIATTR_CUDA_API_VERSION
	.align		4
        /*0000*/ 	.byte	0x04, 0x37
        /*0002*/ 	.short	(.L_2271 - .L_2270)
.L_2270:
        /*0004*/ 	.word	0x00000082


	//----- nvinfo : EIATTR_KPARAM_INFO
	.align		4
.L_2271:
        /*0008*/ 	.byte	0x04, 0x17
        /*000a*/ 	.short	(.L_2273 - .L_2272)
.L_2272:
        /*000c*/ 	.word	0x00000000
        /*0010*/ 	.short	0x0000
        /*0012*/ 	.short	0x0000
        /*0014*/ 	.byte	0x00, 0xf0, 0xa1, 0x04


	//----- nvinfo : EIATTR_SPARSE_MMA_MASK
	.align		4
.L_2273:
        /*0018*/ 	.byte	0x03, 0x50
        /*001a*/ 	.short	0x0000


	//----- nvinfo : EIATTR_MAXREG_COUNT
	.align		4
        /*001c*/ 	.byte	0x03, 0x1b
        /*001e*/ 	.short	0x0040


	//----- nvinfo : EIATTR_NUM_BARRIERS
	.align		4
        /*0020*/ 	.byte	0x02, 0x4c
        /*0022*/ 	.byte	0x01
	.zero		1


	//----- nvinfo : EIATTR_MERCURY_ISA_VERSION
	.align		4
        /*0024*/ 	.byte	0x03, 0x5f
        /*0026*/ 	.short	0x0101


	//----- nvinfo : EIATTR_COOP_GROUP_MASK_REGIDS
	.align		4
        /*0028*/ 	.byte	0x04, 0x29
        /*002a*/ 	.short	(.L_2275 - .L_2274)


	//   ....[0]....
.L_2274:
        /*002c*/ 	.word	0xffffffff


	//   ....[1]....
        /*0030*/ 	.word	0xffffffff


	//   ....[2]....
        /*0034*/ 	.word	0xffffffff


	//   ....[3]....
        /*0038*/ 	.word	0xffffffff


	//   ....[4]....
        /*003c*/ 	.word	0xffffffff


	//   ....[5]....
        /*0040*/ 	.word	0xffffffff


	//   ....[6]....
        /*0044*/ 	.word	0xffffffff


	//   ....[7]....
        /*0048*/ 	.word	0xffffffff


	//   ....[8]....
        /*004c*/ 	.word	0xffffffff


	//   ....[9]....
        /*0050*/ 	.word	0xffffffff


	//   ....[10]....
        /*0054*/ 	.word	0xffffffff


	//   ....[11]....
        /*0058*/ 	.word	0xffffffff


	//   ....[12]....
        /*005c*/ 	.word	0xffffffff


	//   ....[13]....
        /*0060*/ 	.word	0xffffffff


	//   ....[14]....
        /*0064*/ 	.word	0xffffffff


	//----- nvinfo : EIATTR_COOP_GROUP_INSTR_OFFSETS
	.align		4
.L_2275:
        /*0068*/ 	.byte	0x04, 0x28
        /*006a*/ 	.short	(.L_2277 - .L_2276)


	//   ....[0]....
.L_2276:
        /*006c*/ 	.word	0x00001030


	//   ....[1]....
        /*0070*/ 	.word	0x00001040


	//   ....[2]....
        /*0074*/ 	.word	0x00001050


	//   ....[3]....
        /*0078*/ 	.word	0x00001090


	//   ....[4]....
        /*007c*/ 	.word	0x000010a0


	//   ....[5]....
        /*0080*/ 	.word	0x000010b0


	//   ....[6]....
        /*0084*/ 	.word	0x000010e0


	//   ....[7]....
        /*0088*/ 	.word	0x00001100


	//   ....[8]....
        /*008c*/ 	.word	0x00001120


	//   ....[9]....
        /*0090*/ 	.word	0x00001160


	//   ....[10]....
        /*0094*/ 	.word	0x00001180


	//   ....[11]....
        /*0098*/ 	.word	0x00001190


	//   ....[12]....
        /*009c*/ 	.word	0x000011e0


	//   ....[13]....
        /*00a0*/ 	.word	0x00001210


	//   ....[14]....
        /*00a4*/ 	.word	0x00001220


	//----- nvinfo : EIATTR_VRC_CTA_INIT_COUNT
	.align		4
.L_2277:
        /*00a8*/ 	.byte	0x02, 0x4a
	.zero		1
	.zero		1


	//----- nvinfo : EIATTR_EXIT_INSTR_OFFSETS
	.align		4
        /*00ac*/ 	.byte	0x04, 0x1c
        /*00ae*/ 	.short	(.L_2279 - .L_2278)


	//   ....[0]....
.L_2278:
        /*00b0*/ 	.word	0x00000060


	//   ....[1]....
        /*00b4*/ 	.word	0x000012a0


	//   ....[2]....
        /*00b8*/ 	.word	0x000012d0


	//   ....[3]....
        /*00bc*/ 	.word	0x000013b0


	//----- nvinfo : EIATTR_MAX_THREADS
	.align		4
.L_2279:
        /*00c0*/ 	.byte	0x04, 0x05
        /*00c2*/ 	.short	(.L_2281 - .L_2280)
.L_2280:
        /*00c4*/ 	.word	0x00000400
        /*00c8*/ 	.word	0x00000001
        /*00cc*/ 	.word	0x00000001


	//----- nvinfo : EIATTR_CRS_STACK_SIZE
	.align		4
.L_2281:
        /*00d0*/ 	.byte	0x04, 0x1e
        /*00d2*/ 	.short	(.L_2283 - .L_2282)
.L_2282:
        /*00d4*/ 	.word	0x00000000


	//----- nvinfo : EIATTR_CBANK_PARAM_SIZE
	.align		4
.L_2283:
        /*00d8*/ 	.byte	0x03, 0x19
        /*00da*/ 	.short	0x0128


	//----- nvinfo : EIATTR_PARAM_CBANK
	.align		4
        /*00dc*/ 	.byte	0x04, 0x0a
        /*00de*/ 	.short	(.L_2285 - .L_2284)
	.align		4
.L_2284:
        /*00e0*/ 	.word	index@(.nv.constant0._ZN10layer_norm22ln_bwd_finalize_kernelINS_22Kernel_traits_finalizeILj1280Ef13__nv_bfloat16S2_S2_fjLb1ELj1024ELj4ENS_18Kernel_traits_baseILj1280EfS2_S2_S2_fjLj1024EEEEELb1ELb0EEEvNS_9BwdParamsE)
        /*00e4*/ 	.short	0x0380
        /*00e6*/ 	.short	0x0128


	//----- nvinfo : EIATTR_SW_WAR
	.align		4
.L_2285:
        /*00e8*/ 	.byte	0x04, 0x36
        /*00ea*/ 	.short	(.L_2287 - .L_2286)
.L_2286:
        /*00ec*/ 	.word	0x00000008
.L_2287:


//--------------------- .nv.info._ZN10layer_norm13ln_bwd_kernelINS_13Kernel_traitsIf13__nv_bfloat16S2_S2_fjLj1280ELj1ELj4ELj1ELj16ENS_18Kernel_traits_baseILj1280EfS2_S2_S2_fjLj128EEEEELb1ELb1ELb1ELb0EEEvNS_9BwdParamsE --------------------------
	.section	.nv.info._ZN10layer_norm13ln_bwd_kernelINS_13Kernel_traitsIf13__nv_bfloat16S2_S2_fjLj1280ELj1ELj4ELj1ELj16ENS_18Kernel_traits_baseILj1280EfS2_S2_S2_fjLj128EEEEELb1ELb1ELb1ELb0EEEvNS_9BwdParamsE,"",@"SHT_CUDA_INFO"
	.sectionflags	@""
	.align	4


	//----- nvinfo : EIATTR_CUDA_API_VERSION
	.align		4
        /*0000*/ 	.byte	0x04, 0x37
        /*0002*/ 	.short	(.L_2289 - .L_2288)
.L_2288:
        /*0004*/ 	.word	0x00000082


	//----- nvinfo : EIATTR_KPARAM_INFO
	.align		4
.L_2289:
        /*0008*/ 	.byte	0x04, 0x17
        /*000a*/ 	.short	(.L_2291 - .L_2290)
.L_2290:
        /*000c*/ 	.word	0x00000000
        /*0010*/ 	.short	0x0000
        /*0012*/ 	.short	0x0000
        /*0014*/ 	.byte	0x00, 0xf0, 0xa1, 0x04


	//----- nvinfo : EIATTR_SPARSE_MMA_MASK
	.align		4
.L_2291:
        /*0018*/ 	.byte	0x03, 0x50
        /*001a*/ 	.short	0x0000


	//----- nvinfo : EIATTR_MAXREG_COUNT
	.align		4
        /*001c*/ 	.byte	0x03, 0x1b
        /*001e*/ 	.short	0x00ff


	//----- nvinfo : EIATTR_NUM_BARRIERS
	.align		4
        /*0020*/ 	.byte	0x02, 0x4c
        /*0022*/ 	.byte	0x01
	.zero		1


	//----- nvinfo : EIATTR_ANNOTATIONS
	.align		4
        /*0024*/ 	.byte	0x04, 0x55
        /*0026*/ 	.short	(.L_2293 - .L_2292)


	//   ....[0]....
.L_2292:
        /* <DEDUP_REMOVED lines=172> */


	//----- nvinfo : EIATTR_MERCURY_ISA_VERSION
	.align		4
.L_2293:
        /*0ad8*/ 	.byte	0x03, 0x5f
        /*0ada*/ 	.short	0x0101


	//----- nvinfo : EIATTR_COOP_GROUP_MASK_REGIDS
	.align		4
        /*0adc*/ 	.byte	0x04, 0x29
        /*0ade*/ 	.short	(.L_2295 - .L_2294)


	//   ....[0]....
.L_2294:
        /*0ae0*/ 	.word	0xffffffff


	//   ....[1]....
        /*0ae4*/ 	.word	0xffffffff


	//   ....[2]....
        /*0ae8*/ 	.word	0xffffffff


	//   ....[3]....
        /*0aec*/ 	.word	0xffffffff


	//   ....[4]....
        /*0af0*/ 	.word	0xffffffff


	//   ....[5]....
        /*0af4*/ 	.word	0xffffffff


	//   ....[6]....
        /*0af8*/ 	.word	0xffffffff


	//   ....[7]....
        /*0afc*/ 	.word	0xffffffff


	//   ....[8]....
        /*0b00*/ 	.word	0xffffffff


	//   ....[9]....
        /*0b04*/ 	.word	0xffffffff


	//   ....[10]....
        /*0b08*/ 	.word	0x05000002


	//   ....[11]....
        /*0b0c*/ 	.word	0x05000002


	//   ....[12]....
        /*0b10*/ 	.word	0x05000002


	//   ....[13]....
        /*0b14*/ 	.word	0x05000002


	//   ....[14]....
        /*0b18*/ 	.word	0x05000002


	//   ....[15]....
        /*0b1c*/ 	.word	0x05000002


	//   ....[16]....
        /*0b20*/ 	.word	0x05000002


	//   ....[17]....
        /*0b24*/ 	.word	0x05000002


	//   ....[18]....
        /*0b28*/ 	.word	0x05000002


	//   ....[19]....
        /*0b2c*/ 	.word	0x05000002


	//----- nvinfo : EIATTR_COOP_GROUP_INSTR_OFFSETS
	.align		4
.L_2295:
        /*0b30*/ 	.byte	0x04, 0x28
        /*0b32*/ 	.short	(.L_2297 - .L_2296)


	//   ....[0]....
.L_2296:
        /*0b34*/ 	.word	0x000041e0


	//   ....[1]....
        /*0b38*/ 	.word	0x00004200


	//   ....[2]....
        /*0b3c*/ 	.word	0x00004220


	//   ....[3]....
        /*0b40*/ 	.word	0x00004240


	//   ....[4]....
        /*0b44*/ 	.word	0x00004260


	//   ....[5]....
        /*0b48*/ 	.word	0x00004280


	//   ....[6]....
        /*0b4c*/ 	.word	0x000042a0


	//   ....[7]....
        /*0b50*/ 	.word	0x000042c0


	//   ....[8]....
        /*0b54*/ 	.word	0x000042d0


	//   ....[9]....
        /*0b58*/ 	.word	0x000042f0


	//   ....[10]....
        /*0b5c*/ 	.word	0x00014a40


	//   ....[11]....
        /*0b60*/ 	.word	0x00014ae0


	//   ....[12]....
        /*0b64*/ 	.word	0x00014b60


	//   ....[13]....
        /*0b68*/ 	.word	0x00014bd0


	//   ....[14]....
        /*0b6c*/ 	.word	0x00014c50


	//   ....[15]....
        /*0b70*/ 	.word	0x00014cc0


	//   ....[16]....
        /*0b74*/ 	.word	0x00014d40


	//   ....[17]....
        /*0b78*/ 	.word	0x00014db0


	//   ....[18]....
        /*0b7c*/ 	.word	0x00014e30


	//   ....[19]....
        /*0b80*/ 	.word	0x00014e80


	//----- nvinfo : EIATTR_VRC_CTA_INIT_COUNT
	.align		4
.L_2297:
        /*0b84*/ 	.byte	0x02, 0x4a
	.zero		1
	.zero		1


	//----- nvinfo : EIATTR_EXIT_INSTR_OFFSETS
	.align		4
        /*0b88*/ 	.byte	0x04, 0x1c
        /*0b8a*/ 	.short	(.L_2299 - .L_2298)


	//   ....[0]....
.L_2298:
        /*0b8c*/ 	.word	0x00014950


	//   ....[1]....
        /*0b90*/ 	.word	0x000149d0


	//----- nvinfo : EIATTR_MAX_THREADS
	.align		4
.L_2299:
        /*0b94*/ 	.byte	0x04, 0x05
        /*0b96*/ 	.short	(.L_2301 - .L_2300)
.L_2300:
        /*0b98*/ 	.word	0x00000080
        /*0b9c*/ 	.word	0x00000001
        /*0ba0*/ 	.word	0x00000001


	//----- nvinfo : EIATTR_CRS_STACK_SIZE
	.align		4
.L_2301:
        /*0ba4*/ 	.byte	0x04, 0x1e
        /*0ba6*/ 	.short	(.L_2303 - .L_2302)
.L_2302:
        /*0ba8*/ 	.word	0x00000000


	//----- nvinfo : EIATTR_CBANK_PARAM_SIZE
	.align		4
.L_2303:
        /*0bac*/ 	.byte	0x03, 0x19
        /*0bae*/ 	.short	0x0128


	//----- nvinfo : EIATTR_PARAM_CBANK
	.align		4
        /*0bb0*/ 	.byte	0x04, 0x0a
        /*0bb2*/ 	.short	(.L_2305 - .L_2304)
	.align		4
.L_2304:
        /*0bb4*/ 	.word	index@(.nv.constant0._ZN10layer_norm13ln_bwd_kernelINS_13Kernel_traitsIf13__nv_bfloat16S2_S2_fjLj1280ELj1ELj4ELj1ELj16ENS_18Kernel_traits_baseILj1280EfS2_S2_S2_fjLj128EEEEELb1ELb1ELb1ELb0EEEvNS_9BwdParamsE)
        /*0bb8*/ 	.short	0x0380
        /*0bba*/ 	.short	0x0128


	//----- nvinfo : EIATTR_SW_WAR
	.align		4
.L_2305:
        /*0bbc*/ 	.byte	0x04, 0x36
        /*0bbe*/ 	.short	(.L_2307 - .L_2306)
.L_2306:
        /*0bc0*/ 	.word	0x00000008
.L_2307:


//--------------------- .nv.info._ZN10layer_norm22ln_bwd_finalize_kernelINS_22Kernel_traits_finalizeILj1280Ef13__nv_bfloat16S2_S2_fjLb1ELj1024ELj4ENS_18Kernel_traits_baseILj1280EfS2_S2_S2_fjLj1024EEEEELb1ELb1EEEvNS_9BwdParamsE --------------------------
	.section	.nv.info._ZN10layer_norm22ln_bwd_finalize_kernelINS_22Kernel_traits_finalizeILj1280Ef13__nv_bfloat16S2_S2_fjLb1ELj1024ELj4ENS_18Kernel_traits_baseILj1280EfS2_S2_S2_fjLj1024EEEEELb1ELb1EEEvNS_9BwdParamsE,"",@"SHT_CUDA_INFO"
	.sectionflags	@""
	.align	4


	//----- nvinfo : EIATTR_CUDA_API_VERSION
	.align		4
        /*0000*/ 	.byte	0x04, 0x37
        /*0002*/ 	.short	(.L_2309 - .L_2308)
.L_2308:
        /*0004*/ 	.word	0x00000082


	//----- nvinfo : EIATTR_KPARAM_INFO
	.align		4
.L_2309:
        /*0008*/ 	.byte	0x04, 0x17
        /*000a*/ 	.short	(.L_2311 - .L_2310)
.L_2310:
        /*000c*/ 	.word	0x00000000
        /*0010*/ 	.short	0x0000
        /*0012*/ 	.short	0x0000
        /*0014*/ 	.byte	0x00, 0xf0, 0xa1, 0x04


	//----- nvinfo : EIATTR_SPARSE_MMA_MASK
	.align		4
.L_2311:
        /*0018*/ 	.byte	0x03, 0x50
        /*001a*/ 	.short	0x0000


	//----- nvinfo : EIATTR_MAXREG_COUNT
	.align		4
        /*001c*/ 	.byte	0x03, 0x1b
        /*001e*/ 	.short	0x0040


	//----- nvinfo : EIATTR_NUM_BARRIERS
	.align		4
        /*0020*/ 	.byte	0x02, 0x4c
        /*0022*/ 	.byte	0x01
	.zero		1


	//----- nvinfo : EIATTR_MERCURY_ISA_VERSION
	.align		4
        /*0024*/ 	.byte	0x03, 0x5f
        /*0026*/ 	.short	0x0101


	//----- nvinfo : EIATTR_COOP_GROUP_MASK_REGIDS
	.align		4
        /*0028*/ 	.byte	0x04, 0x29
        /*002a*/ 	.short	(.L_2313 - .L_2312)


	//   ....[0]....
.L_2312:
        /*002c*/ 	.word	0xffffffff


	//   ....[1]....
        /*0030*/ 	.word	0xffffffff


	//   ....[2]....
        /*0034*/ 	.word	0xffffffff


	//   ....[3]....
        /*0038*/ 	.word	0xffffffff


	//   ....[4]....
        /*003c*/ 	.word	0xffffffff


	//   ....[5]....
        /*0040*/ 	.word	0xffffffff


	//   ....[6]....
        /*0044*/ 	.word	0xffffffff


	//   ....[7]....
        /*0048*/ 	.word	0xffffffff


	//   ....[8]....
        /*004c*/ 	.word	0xffffffff


	//   ....[9]....
        /*0050*/ 	.word	0xffffffff


	//   ....[10]....
        /*0054*/ 	.word	0xffffffff


	//   ....[11]....
        /*0058*/ 	.word	0xffffffff


	//   ....[12]....
        /*005c*/ 	.word	0xffffffff


	//   ....[13]....
        /*0060*/ 	.word	0xffffffff


	//   ....[14]....
        /*0064*/ 	.word	0xffffffff


	//----- nvinfo : EIATTR_COOP_GROUP_INSTR_OFFSETS
	.align		4
.L_2313:
        /*0068*/ 	.byte	0x04, 0x28
        /*006a*/ 	.short	(.L_2315 - .L_2314)


	//   ....[0]....
.L_2314:
        /*006c*/ 	.word	0x00001070


	//   ....[1]....
        /*0070*/ 	.word	0x00001080


	//   ....[2]....
        /*0074*/ 	.word	0x00001090


	//   ....[3]....
        /*0078*/ 	.word	0x000010c0


	//   ....[4]....
        /*007c*/ 	.word	0x000010e0


	//   ....[5]....
        /*0080*/ 	.word	0x000010f0


	//   ....[6]....
        /*0084*/ 	.word	0x00001120


	//   ....[7]....
        /*0088*/ 	.word	0x00001140


	//   ....[8]....
        /*008c*/ 	.word	0x00001150


	//   ....[9]....
        /*0090*/ 	.word	0x00001180


	//   ....[10]....
        /*0094*/ 	.word	0x000011a0


	//   ....[11]....
        /*0098*/ 	.word	0x000011b0


	//   ....[12]....
        /*009c*/ 	.word	0x000011e0


	//   ....[13]....
        /*00a0*/ 	.word	0x00001200


	//   ....[14]....
        /*00a4*/ 	.word	0x00001210


	//----- nvinfo : EIATTR_VRC_CTA_INIT_COUNT
	.align		4
.L_2315:
        /*00a8*/ 	.byte	0x02, 0x4a
	.zero		1
	.zero		1


	//----- nvinfo : EIATTR_EXIT_INSTR_OFFSETS
	.align		4
        /*00ac*/ 	.byte	0x04, 0x1c
        /*00ae*/ 	.short	(.L_2317 - .L_2316)


	//   ....[0]....
.L_2316:
        /*00b0*/ 	.word	0x00000060


	//   ....[1]....
        /*00b4*/ 	.word	0x00001290


	//   ....[2]....
        /*00b8*/ 	.word	0x000013a0


	//----- nvinfo : EIATTR_MAX_THREADS
	.align		4
.L_2317:
        /*00bc*/ 	.byte	0x04, 0x05
        /*00be*/ 	.short	(.L_2319 - .L_2318)
.L_2318:
        /*00c0*/ 	.word	0x00000400
        /*00c4*/ 	.word	0x00000001
        /*00c8*/ 	.word	0x00000001


	//----- nvinfo : EIATTR_CRS_STACK_SIZE
	.align		4
.L_2319:
        /*00cc*/ 	.byte	0x04, 0x1e
        /*00ce*/ 	.short	(.L_2321 - .L_2320)
.L_2320:
        /*00d0*/ 	.word	0x00000000


	//----- nvinfo : EIATTR_CBANK_PARAM_SIZE
	.align		4
.L_2321:
        /*00d4*/ 	.byte	0x03, 0x19
        /*00d6*/ 	.short	0x0128


	//----- nvinfo : EIATTR_PARAM_CBANK
	.align		4
        /*00d8*/ 	.byte	0x04, 0x0a
        /*00da*/ 	.short	(.L_2323 - .L_2322)
	.align		4
.L_2322:
        /*00dc*/ 	.word	index@(.nv.constant0._ZN10layer_norm22ln_bwd_finalize_kernelINS_22Kernel_traits_finalizeILj1280Ef13__nv_bfloat16S2_S2_fjLb1ELj1024ELj4ENS_18Kernel_traits_baseILj1280EfS2_S2_S2_fjLj1024EEEEELb1ELb1EEEvNS_9BwdParamsE)
        /*00e0*/ 	.short	0x0380
        /*00e2*/ 	.short	0x0128


	//----- nvinfo : EIATTR_SW_WAR
	.align		4
.L_2323:
        /*00e4*/ 	.byte	0x04, 0x36
        /*00e6*/ 	.short	(.L_2325 - .L_2324)
.L_2324:
        /*00e8*/ 	.word	0x00000008
.L_2325:


//--------------------- .nv.info._ZN10layer_norm13ln_bwd_kernelINS_13Kernel_traitsIf13__nv_bfloat16S2_S2_fjLj1280ELj1ELj4ELj1ELj16ENS_18Kernel_traits_baseILj1280EfS2_S2_S2_fjLj128EEEEELb1ELb1ELb1ELb1EEEvNS_9BwdParamsE --------------------------
	.section	.nv.info._ZN10layer_norm13ln_bwd_kernelINS_13Kernel_traitsIf13__nv_bfloat16S2_S2_fjLj1280ELj1ELj4ELj1ELj16ENS_18Kernel_traits_baseILj1280EfS2_S2_S2_fjLj128EEEEELb1ELb1ELb1ELb1EEEvNS_9BwdParamsE,"",@"SHT_CUDA_INFO"
	.sectionflags	@""
	.align	4


	//----- nvinfo : EIATTR_CUDA_API_VERSION
	.align		4
        /*0000*/ 	.byte	0x04, 0x37
        /*0002*/ 	.short	(.L_2327 - .L_2326)
.L_2326:
        /*0004*/ 	.word	0x00000082


	//----- nvinfo : EIATTR_KPARAM_INFO
	.align		4
.L_2327:
        /*0008*/ 	.byte	0x04, 0x17
        /*000a*/ 	.short	(.L_2329 - .L_2328)
.L_2328:
        /*000c*/ 	.word	0x00000000
        /*0010*/ 	.short	0x0000
        /*0012*/ 	.short	0x0000
        /*0014*/ 	.byte	0x00, 0xf0, 0xa1, 0x04


	//----- nvinfo : EIATTR_SPARSE_MMA_MASK
	.align		4
.L_2329:
        /*0018*/ 	.byte	0x03, 0x50
        /*001a*/ 	.short	0x0000


	//----- nvinfo : EIATTR_MAXREG_COUNT
	.align		4
        /*001c*/ 	.byte	0x03, 0x1b
        /*001e*/ 	.short	0x00ff


	//----- nvinfo : EIATTR_NUM_BARRIERS
	.align		4
        /*0020*/ 	.byte	0x02, 0x4c
        /*0022*/ 	.byte	0x01
	.zero		1


	//----- nvinfo : EIATTR_ANNOTATIONS
	.align		4
        /*0024*/ 	.byte	0x04, 0x55
        /*0026*/ 	.short	(.L_2331 - .L_2330)


	//   ....[0]....
.L_2330:
        /* <DEDUP_REMOVED lines=177> */


	//----- nvinfo : EIATTR_MERCURY_ISA_VERSION
	.align		4
.L_2331:
        /*0b20*/ 	.byte	0x03, 0x5f
        /*0b22*/ 	.short	0x0101


	//----- nvinfo : EIATTR_COOP_GROUP_MASK_REGIDS
	.align		4
        /*0b24*/ 	.byte	0x04, 0x29
        /*0b26*/ 	.short	(.L_2333 - .L_2332)


	//   ....[0]....
.L_2332:
        /*0b28*/ 	.word	0xffffffff


	//   ....[1]....
        /*0b2c*/ 	.word	0xffffffff


	//   ....[2]....
        /*0b30*/ 	.word	0xffffffff


	//   ....[3]....
        /*0b34*/ 	.word	0xffffffff


	//   ....[4]....
        /*0b38*/ 	.word	0xffffffff


	//   ....[5]....
        /*0b3c*/ 	.word	0xffffffff


	//   ....[6]....
        /*0b40*/ 	.word	0xffffffff


	//   ....[7]....
        /*0b44*/ 	.word	0xffffffff


	//   ....[8]....
        /*0b48*/ 	.word	0xffffffff


	//   ....[9]....
        /*0b4c*/ 	.word	0xffffffff


	//   ....[10]....
        /*0b50*/ 	.word	0x05000002


	//   ....[11]....
        /*0b54*/ 	.word	0x05000002


	//   ....[12]....
        /*0b58*/ 	.word	0x05000002


	//   ....[13]....
        /*0b5c*/ 	.word	0x05000002


	//   ....[14]....
        /*0b60*/ 	.word	0x05000002


	//   ....[15]....
        /*0b64*/ 	.word	0x05000002


	//   ....[16]....
        /*0b68*/ 	.word	0x05000002


	//   ....[17]....
        /*0b6c*/ 	.word	0x05000002


	//   ....[18]....
        /*0b70*/ 	.word	0x05000002


	//   ....[19]....
        /*0b74*/ 	.word	0x05000002


	//----- nvinfo : EIATTR_COOP_GROUP_INSTR_OFFSETS
	.align		4
.L_2333:
        /*0b78*/ 	.byte	0x04, 0x28
        /*0b7a*/ 	.short	(.L_2335 - .L_2334)


	//   ....[0]....
.L_2334:
        /*0b7c*/ 	.word	0x00003690


	//   ....[1]....
        /*0b80*/ 	.word	0x000036b0


	//   ....[2]....
        /*0b84*/ 	.word	0x000036d0


	//   ....[3]....
        /*0b88*/ 	.word	0x000036f0


	//   ....[4]....
        /*0b8c*/ 	.word	0x00003710


	//   ....[5]....
        /*0b90*/ 	.word	0x00003730


	//   ....[6]....
        /*0b94*/ 	.word	0x00003750


	//   ....[7]....
        /*0b98*/ 	.word	0x00003770


	//   ....[8]....
        /*0b9c*/ 	.word	0x00003790


	//   ....[9]....
        /*0ba0*/ 	.word	0x000037b0


	//   ....[10]....
        /*0ba4*/ 	.word	0x00013730


	//   ....[11]....
        /*0ba8*/ 	.word	0x000137d0


	//   ....[12]....
        /*0bac*/ 	.word	0x00013840


	//   ....[13]....
        /*0bb0*/ 	.word	0x000138a0


	//   ....[14]....
        /*0bb4*/ 	.word	0x00013910


	//   ....[15]....
        /*0bb8*/ 	.word	0x00013970


	//   ....[16]....
        /*0bbc*/ 	.word	0x000139e0


	//   ....[17]....
        /*0bc0*/ 	.word	0x00013a50


	//   ....[18]....
        /*0bc4*/ 	.word	0x00013ad0


	//   ....[19]....
        /*0bc8*/ 	.word	0x00013b30


	//----- nvinfo : EIATTR_VRC_CTA_INIT_COUNT
	.align		4
.L_2335:
        /*0bcc*/ 	.byte	0x02, 0x4a
	.zero		1
	.zero		1


	//----- nvinfo : EIATTR_EXIT_INSTR_OFFSETS
	.align		4
        /*0bd0*/ 	.byte	0x04, 0x1c
        /*0bd2*/ 	.short	(.L_2337 - .L_2336)


	//   ....[0]....
.L_2336:
        /*0bd4*/ 	.word	0x000136d0


	//----- nvinfo : EIATTR_MAX_THREADS
	.align		4
.L_2337:
        /*0bd8*/ 	.byte	0x04, 0x05
        /*0bda*/ 	.short	(.L_2339 - .L_2338)
.L_2338:
        /*0bdc*/ 	.word	0x00000080
        /*0be0*/ 	.word	0x00000001
        /*0be4*/ 	.word	0x00000001


	//----- nvinfo : EIATTR_CRS_STACK_SIZE
	.align		4
.L_2339:
        /*0be8*/ 	.byte	0x04, 0x1e
        /*0bea*/ 	.short	(.L_2341 - .L_2340)
.L_2340:
        /*0bec*/ 	.word	0x00000000


	//----- nvinfo : EIATTR_CBANK_PARAM_SIZE
	.align		4
.L_2341:
        /*0bf0*/ 	.byte	0x03, 0x19
        /*0bf2*/ 	.short	0x0128


	//----- nvinfo : EIATTR_PARAM_CBANK
	.align		4
        /*0bf4*/ 	.byte	0x04, 0x0a
        /*0bf6*/ 	.short	(.L_2343 - .L_2342)
	.align		4
.L_2342:
        /*0bf8*/ 	.word	index@(.nv.constant0._ZN10layer_norm13ln_bwd_kernelINS_13Kernel_traitsIf13__nv_bfloat16S2_S2_fjLj1280ELj1ELj4ELj1ELj16ENS_18Kernel_traits_baseILj1280EfS2_S2_S2_fjLj128EEEEELb1ELb1ELb1ELb1EEEvNS_9BwdParamsE)
        /*0bfc*/ 	.short	0x0380
        /*0bfe*/ 	.short	0x0128


	//----- nvinfo : EIATTR_SW_WAR
	.align		4
.L_2343:
        /*0c00*/ 	.byte	0x04, 0x36
        /*0c02*/ 	.short	(.L_2345 - .L_2344)
.L_2344:
        /*0c04*/ 	.word	0x00000008
.L_2345:


//--------------------- .nv.info._ZN10layer_norm13ln_bwd_kernelINS_13Kernel_traitsI13__nv_bfloat16S2_fS2_fjLj1280ELj1ELj4ELj1ELj16ENS_18Kernel_traits_baseILj1280ES2_S2_fS2_fjLj128EEEEELb0ELb0ELb0ELb0EEEvNS_9BwdParamsE --------------------------
	.section	.nv.info._ZN10layer_norm13ln_bwd_kernelINS_13Kernel_traitsI13__nv_bfloat16S2_fS2_fjLj1280ELj1ELj4ELj1ELj16ENS_18Kernel_traits_baseILj1280ES2_S2_fS2_fjLj128EEEEELb0ELb0ELb0ELb0EEEvNS_9BwdParamsE,"",@"SHT_CUDA_INFO"
	.sectionflags	@""
	.align	4


	//----- nvinfo : EIATTR_CUDA_API_VERSION
	.align		4
        /*0000*/ 	.byte	0x04, 0x37
        /*0002*/ 	.short	(.L_2347 - .L_2346)
.L_2346:
        /*0004*/ 	.word	0x00000082


	//----- nvinfo : EIATTR_KPARAM_INFO
	.align		4
.L_2347:
        /*0008*/ 	.byte	0x04, 0x17
        /*000a*/ 	.short	(.L_2349 - .L_2348)
.L_2348:
        /*000c*/ 	.word	0x00000000
        /*0010*/ 	.short	0x0000
        /*0012*/ 	.short	0x0000
        /*0014*/ 	.byte	0x00, 0xf0, 0xa1, 0x04


	//----- nvinfo : EIATTR_SPARSE_MMA_MASK
	.align		4
.L_2349:
        /*0018*/ 	.byte	0x03, 0x50
        /*001a*/ 	.short	0x0000


	//----- nvinfo : EIATTR_MAXREG_COUNT
	.align		4
        /*001c*/ 	.byte	0x03, 0x1b
        /*001e*/ 	.short	0x00ff


	//----- nvinfo : EIATTR_NUM_BARRIERS
	.align		4
        /*0020*/ 	.byte	0x02, 0x4c
        /*0022*/ 	.byte	0x01
	.zero		1


	//----- nvinfo : EIATTR_ANNOTATIONS
	.align		4
        /*0024*/ 	.byte	0x04, 0x55
        /*0026*/ 	.short	(.L_2351 - .L_2350)


	//   ....[0]....
.L_2350:
        /*0028*/ 	.word	0x00000001
        /*002c*/ 	.byte	0x00, 0x01, 0x00, 0x00, 0x01, 0x00, 0x00, 0x00, 0xf0, 0x05, 0x00, 0x00, 0x01, 0x00, 0x00, 0x00
        /*003c*/ 	.byte	0x30, 0x06, 0x00, 0x00, 0x01, 0x00, 0x00, 0x00, 0x70, 0x06, 0x00, 0x00, 0x01, 0x00, 0x00, 0x00
        /*004c*/ 	.byte	0xb0, 0x06, 0x00, 0x00, 0x01, 0x00, 0x00, 0x00, 0xd0, 0x09, 0x00, 0x00, 0x01, 0x00, 0x00, 0x00
        /*005c*/ 	.byte	0xd0, 0x16, 0x00, 0x00, 0x01, 0x00, 0x00, 0x00, 0xe0, 0x16, 0x00, 0x00, 0x01, 0x00, 0x00, 0x00
        /*006c*/ 	.byte	0x00, 0x17, 0x00, 0x00, 0x01, 0x00, 0x00, 0x00, 0x30, 0x19, 0x00, 0x00, 0x01, 0x00, 0x00, 0x00
        /*007c*/ 	.byte	0x70, 0x62, 0x00, 0x00


	//----- nvinfo : EIATTR_MERCURY_ISA_VERSION
	.align		4
.L_2351:
        /*0080*/ 	.byte	0x03, 0x5f
        /*0082*/ 	.short	0x0101


	//----- nvinfo : EIATTR_COOP_GROUP_MASK_REGIDS
	.align		4
        /*0084*/ 	.byte	0x04, 0x29
        /*0086*/ 	.short	(.L_2353 - .L_2352)


	//   ....[0]....
.L_2352:
        /*0088*/ 	.word	0xffffffff


	//   ....[1]....
        /*008c*/ 	.word	0xffffffff


	//   ....[2]....
        /*0090*/ 	.word	0xffffffff


	//   ....[3]....
        /*0094*/ 	.word	0xffffffff


	//   ....[4]....
        /*0098*/ 	.word	0xffffffff


	//   ....[5]....
        /*009c*/ 	.word	0xffffffff


	//   ....[6]....
        /*00a0*/ 	.word	0xffffffff


	//   ....[7]....
        /*00a4*/ 	.word	0xffffffff


	//   ....[8]....
        /*00a8*/ 	.word	0xffffffff


	//   ....[9]....
        /*00ac*/ 	.word	0xffffffff


	//   ....[10]....
        /*00b0*/ 	.word	0x050000a8


	//   ....[11]....
        /*00b4*/ 	.word	0x050000a8


	//   ....[12]....
        /*00b8*/ 	.word	0x050000a8


	//   ....[13]....
        /*00bc*/ 	.word	0x050000a8


	//   ....[14]....
        /*00c0*/ 	.word	0x050000a8


	//   ....[15]....
        /*00c4*/ 	.word	0x050000a8


	//   ....[16]....
        /*00c8*/ 	.word	0x050000a8


	//   ....[17]....
        /*00cc*/ 	.word	0x050000a8


	//   ....[18]....
        /*00d0*/ 	.word	0x050000a8


	//   ....[19]....
        /*00d4*/ 	.word	0x050000a8


	//----- nvinfo : EIATTR_COOP_GROUP_INSTR_OFFSETS
	.align		4
.L_2353:
        /*00d8*/ 	.byte	0x04, 0x28
        /*00da*/ 	.short	(.L_2355 - .L_2354)


	//   ....[0]....
.L_2354:
        /*00dc*/ 	.word	0x00002920


	//   ....[1]....
        /*00e0*/ 	.word	0x00002930


	//   ....[2]....
        /*00e4*/ 	.word	0x00002960


	//   ....[3]....
        /*00e8*/ 	.word	0x00002970


	//   ....[4]....
        /*00ec*/ 	.word	0x000029a0


	//   ....[5]....
        /*00f0*/ 	.word	0x000029b0


	//   ....[6]....
        /*00f4*/ 	.word	0x000029e0


	//   ....[7]....
        /*00f8*/ 	.word	0x000029f0


	//   ....[8]....
        /*00fc*/ 	.word	0x00002a20


	//   ....[9]....
        /*0100*/ 	.word	0x00002a30


	//   ....[10]....
        /*0104*/ 	.word	0x00007670


	//   ....[11]....
        /*0108*/ 	.word	0x00007700


	//   ....[12]....
        /*010c*/ 	.word	0x00007760


	//   ....[13]....
        /*0110*/ 	.word	0x000077c0


	//   ....[14]....
        /*0114*/ 	.word	0x00007820


	//   ....[15]....
        /*0118*/ 	.word	0x00007880


	//   ....[16]....
        /*011c*/ 	.word	0x000078e0


	//   ....[17]....
        /*0120*/ 	.word	0x00007940


	//   ....[18]....
        /*0124*/ 	.word	0x000079a0


	//   ....[19]....
        /*0128*/ 	.word	0x00007a00


	//----- nvinfo : EIATTR_VRC_CTA_INIT_COUNT
	.align		4
.L_2355:
        /*012c*/ 	.byte	0x02, 0x4a
	.zero		1
	.zero		1


	//----- nvinfo : EIATTR_EXIT_INSTR_OFFSETS
	.align		4
        /*0130*/ 	.byte	0x04, 0x1c
        /*0132*/ 	.short	(.L_2357 - .L_2356)


	//   ....[0]....
.L_2356:
        /*0134*/ 	.word	0x000075d0


	//   ....[1]....
        /*0138*/ 	.word	0x00007600


	//----- nvinfo : EIATTR_MAX_THREADS
	.align		4
.L_2357:
        /*013c*/ 	.byte	0x04, 0x05
        /*013e*/ 	.short	(.L_2359 - .L_2358)
.L_2358:
        /*0140*/ 	.word	0x00000080
        /*0144*/ 	.word	0x00000001
        /*0148*/ 	.word	0x00000001


	//----- nvinfo : EIATTR_CRS_STACK_SIZE
	.align		4
.L_2359:
        /*014c*/ 	.byte	0x04, 0x1e
        /*014e*/ 	.short	(.L_2361 - .L_2360)
.L_2360:
        /*0150*/ 	.word	0x00000000


	//----- nvinfo : EIATTR_CBANK_PARAM_SIZE
	.align		4
.L_2361:
        /*0154*/ 	.byte	0x03, 0x19
        /*0156*/ 	.short	0x0128


	//----- nvinfo : EIATTR_PARAM_CBANK
	.align		4
        /*0158*/ 	.byte	0x04, 0x0a
        /*015a*/ 	.short	(.L_2363 - .L_2362)
	.align		4
.L_2362:
        /*015c*/ 	.word	index@(.nv.constant0._ZN10layer_norm13ln_bwd_kernelINS_13Kernel_traitsI13__nv_bfloat16S2_fS2_fjLj1280ELj1ELj4ELj1ELj16ENS_18Kernel_traits_baseILj1280ES2_S2_fS2_fjLj128EEEEELb0ELb0ELb0ELb0EEEvNS_9BwdParamsE)
        /*0160*/ 	.short	0x0380
        /*0162*/ 	.short	0x0128


	//----- nvinfo : EIATTR_SW_WAR
	.align		4
.L_2363:
        /*0164*/ 	.byte	0x04, 0x36
        /*0166*/ 	.short	(.L_2365 - .L_2364)
.L_2364:
        /*0168*/ 	.word	0x00000008
.L_2365:


//--------------------- .nv.info._ZN10layer_norm13ln_bwd_kernelINS_13Kernel_traitsI13__nv_bfloat16S2_fS2_fjLj1280ELj1ELj4ELj1ELj16ENS_18Kernel_traits_baseILj1280ES2_S2_fS2_fjLj128EEEEELb0ELb0ELb0ELb1EEEvNS_9BwdParamsE --------------------------
	.section	.nv.info._ZN10layer_norm13ln_bwd_kernelINS_13Kernel_traitsI13__nv_bfloat16S2_fS2_fjLj1280ELj1ELj4ELj1ELj16ENS_18Kernel_traits_baseILj1280ES2_S2_fS2_fjLj128EEEEELb0ELb0ELb0ELb1EEEvNS_9BwdParamsE,"",@"SHT_CUDA_INFO"
	.sectionflags	@""
	.align	4


	//----- nvinfo : EIATTR_CUDA_API_VERSION
	.align		4
        /*0000*/ 	.byte	0x04, 0x37
        /*0002*/ 	.short	(.L_2367 - .L_2366)
.L_2366:
        /*0004*/ 	.word	0x00000082


	//----- nvinfo : EIATTR_KPARAM_INFO
	.align		4
.L_2367:
        /*0008*/ 	.byte	0x04, 0x17
        /*000a*/ 	.short	(.L_2369 - .L_2368)
.L_2368:
        /*000c*/ 	.word	0x00000000
        /*0010*/ 	.short	0x0000
        /*0012*/ 	.short	0x0000
        /*0014*/ 	.byte	0x00, 0xf0, 0xa1, 0x04


	//----- nvinfo : EIATTR_SPARSE_MMA_MASK
	.align		4
.L_2369:
        /*0018*/ 	.byte	0x03, 0x50
        /*001a*/ 	.short	0x0000


	//----- nvinfo : EIATTR_MAXREG_COUNT
	.align		4
        /*001c*/ 	.byte	0x03, 0x1b
        /*001e*/ 	.short	0x00ff


	//----- nvinfo : EIATTR_NUM_BARRIERS
	.align		4
        /*0020*/ 	.byte	0x02, 0x4c
        /*0022*/ 	.byte	0x01
	.zero		1


	//----- nvinfo : EIATTR_ANNOTATIONS
	.align		4
        /*0024*/ 	.byte	0x04, 0x55
        /*0026*/ 	.short	(.L_2371 - .L_2370)


	//   ....[0]....
.L_2370:
        /* <DEDUP_REMOVED lines=9> */


	//----- nvinfo : EIATTR_MERCURY_ISA_VERSION
	.align		4
.L_2371:
        /*00a8*/ 	.byte	0x03, 0x5f
        /*00aa*/ 	.short	0x0101


	//----- nvinfo : EIATTR_COOP_GROUP_MASK_REGIDS
	.align		4
        /*00ac*/ 	.byte	0x04, 0x29
        /*00ae*/ 	.short	(.L_2373 - .L_2372)


	//   ....[0]....
.L_2372:
        /*00b0*/ 	.word	0xffffffff


	//   ....[1]....
        /*00b4*/ 	.word	0xffffffff


	//   ....[2]....
        /*00b8*/ 	.word	0xffffffff


	//   ....[3]....
        /*00bc*/ 	.word	0xffffffff


	//   ....[4]....
        /*00c0*/ 	.word	0xffffffff


	//   ....[5]....
        /*00c4*/ 	.word	0xffffffff


	//   ....[6]....
        /*00c8*/ 	.word	0xffffffff


	//   ....[7]....
        /*00cc*/ 	.word	0xffffffff


	//   ....[8]....
        /*00d0*/ 	.word	0xffffffff


	//   ....[9]....
        /*00d4*/ 	.word	0xffffffff


	//   ....[10]....
        /*00d8*/ 	.word	0x050000e2


	//   ....[11]....
        /*00dc*/ 	.word	0x050000e2


	//   ....[12]....
        /*00e0*/ 	.word	0x050000e2


	//   ....[13]....
        /*00e4*/ 	.word	0x050000e2


	//   ....[14]....
        /*00e8*/ 	.word	0x050000e2


	//   ....[15]....
        /*00ec*/ 	.word	0x050000e2


	//   ....[16]....
        /*00f0*/ 	.word	0x050000e2


	//   ....[17]....
        /*00f4*/ 	.word	0x050000e2


	//   ....[18]....
        /*00f8*/ 	.word	0x050000e2


	//   ....[19]....
        /*00fc*/ 	.word	0x050000e2


	//----- nvinfo : EIATTR_COOP_GROUP_INSTR_OFFSETS
	.align		4
.L_2373:
        /*0100*/ 	.byte	0x04, 0x28
        /*0102*/ 	.short	(.L_2375 - .L_2374)


	//   ....[0]....
.L_2374:
        /*0104*/ 	.word	0x000025a0


	//   ....[1]....
        /*0108*/ 	.word	0x000025c0


	//   ....[2]....
        /*010c*/ 	.word	0x000025e0


	//   ....[3]....
        /*0110*/ 	.word	0x00002600


	//   ....[4]....
        /*0114*/ 	.word	0x00002620


	//   ....[5]....
        /*0118*/ 	.word	0x00002640


	//   ....[6]....
        /*011c*/ 	.word	0x00002660


	//   ....[7]....
        /*0120*/ 	.word	0x00002680


	//   ....[8]....
        /*0124*/ 	.word	0x00002690


	//   ....[9]....
        /*0128*/ 	.word	0x000026b0


	//   ....[10]....
        /*012c*/ 	.word	0x00006d80


	//   ....[11]....
        /*0130*/ 	.word	0x00006e10


	//   ....[12]....
        /*0134*/ 	.word	0x00006e80


	//   ....[13]....
        /*0138*/ 	.word	0x00006ee0


	//   ....[14]....
        /*013c*/ 	.word	0x00006f50


	//   ....[15]....
        /*0140*/ 	.word	0x00006fb0


	//   ....[16]....
        /*0144*/ 	.word	0x00007020


	//   ....[17]....
        /*0148*/ 	.word	0x00007080


	//   ....[18]....
        /*014c*/ 	.word	0x000070f0


	//   ....[19]....
        /*0150*/ 	.word	0x00007150


	//----- nvinfo : EIATTR_VRC_CTA_INIT_COUNT
	.align		4
.L_2375:
        /*0154*/ 	.byte	0x02, 0x4a
	.zero		1
	.zero		1


	//----- nvinfo : EIATTR_EXIT_INSTR_OFFSETS
	.align		4
        /*0158*/ 	.byte	0x04, 0x1c
        /*015a*/ 	.short	(.L_2377 - .L_2376)


	//   ....[0]....
.L_2376:
        /*015c*/ 	.word	0x00006d10


	//----- nvinfo : EIATTR_MAX_THREADS
	.align		4
.L_2377:
        /*0160*/ 	.byte	0x04, 0x05
        /*0162*/ 	.short	(.L_2379 - .L_2378)
.L_2378:
        /*0164*/ 	.word	0x00000080
        /*0168*/ 	.word	0x00000001
        /*016c*/ 	.word	0x00000001


	//----- nvinfo : EIATTR_CRS_STACK_SIZE
	.align		4
.L_2379:
        /*0170*/ 	.byte	0x04, 0x1e
        /*0172*/ 	.short	(.L_2381 - .L_2380)
.L_2380:
        /*0174*/ 	.word	0x00000000


	//----- nvinfo : EIATTR_CBANK_PARAM_SIZE
	.align		4
.L_2381:
        /*0178*/ 	.byte	0x03, 0x19
        /*017a*/ 	.short	0x0128


	//----- nvinfo : EIATTR_PARAM_CBANK
	.align		4
        /*017c*/ 	.byte	0x04, 0x0a
        /*017e*/ 	.short	(.L_2383 - .L_2382)
	.align		4
.L_2382:
        /*0180*/ 	.word	index@(.nv.constant0._ZN10layer_norm13ln_bwd_kernelINS_13Kernel_traitsI13__nv_bfloat16S2_fS2_fjLj1280ELj1ELj4ELj1ELj16ENS_18Kernel_traits_baseILj1280ES2_S2_fS2_fjLj128EEEEELb0ELb0ELb0ELb1EEEvNS_9BwdParamsE)
        /*0184*/ 	.short	0x0380
        /*0186*/ 	.short	0x0128


	//----- nvinfo : EIATTR_SW_WAR
	.align		4
.L_2383:
        /*0188*/ 	.byte	0x04, 0x36
        /*018a*/ 	.short	(.L_2385 - .L_2384)
.L_2384:
        /*018c*/ 	.word	0x00000008
.L_2385:


//--------------------- .nv.info._ZN10layer_norm13ln_bwd_kernelINS_13Kernel_traitsI13__nv_bfloat16S2_fS2_fjLj1280ELj1ELj4ELj1ELj16ENS_18Kernel_traits_baseILj1280ES2_S2_fS2_fjLj128EEEEELb0ELb0ELb1ELb0EEEvNS_9BwdParamsE --------------------------
	.section	.nv.info._ZN10layer_norm13ln_bwd_kernelINS_13Kernel_traitsI13__nv_bfloat16S2_fS2_fjLj1280ELj1ELj4ELj1ELj16ENS_18Kernel_traits_baseILj1280ES2_S2_fS2_fjLj128EEEEELb0ELb0ELb1ELb0EEEvNS_9BwdParamsE,"",@"SHT_CUDA_INFO"
	.sectionflags	@""
	.align	4


	//----- nvinfo : EIATTR_CUDA_API_VERSION
	.align		4
        /*0000*/ 	.byte	0x04, 0x37
        /*0002*/ 	.short	(.L_2387 - .L_2386)
.L_2386:
        /*0004*/ 	.word	0x00000082


	//----- nvinfo : EIATTR_KPARAM_INFO
	.align		4
.L_2387:
        /*0008*/ 	.byte	0x04, 0x17
        /*000a*/ 	.short	(.L_2389 - .L_2388)
.L_2388:
        /*000c*/ 	.word	0x00000000
        /*0010*/ 	.short	0x0000
        /*0012*/ 	.short	0x0000
        /*0014*/ 	.byte	0x00, 0xf0, 0xa1, 0x04


	//----- nvinfo : EIATTR_SPARSE_MMA_MASK
	.align		4
.L_2389:
        /*0018*/ 	.byte	0x03, 0x50
        /*001a*/ 	.short	0x0000


	//----- nvinfo : EIATTR_MAXREG_COUNT
	.align		4
        /*001c*/ 	.byte	0x03, 0x1b
        /*001e*/ 	.short	0x00ff


	//----- nvinfo : EIATTR_NUM_BARRIERS
	.align		4
        /*0020*/ 	.byte	0x02, 0x4c
        /*0022*/ 	.byte	0x01
	.zero		1


	//----- nvinfo : EIATTR_ANNOTATIONS
	.align		4
        /*0024*/ 	.byte	0x04, 0x55
        /*0026*/ 	.short	(.L_2391 - .L_2390)


	//   ....[0]....
.L_2390:
        /* <DEDUP_REMOVED lines=12> */


	//----- nvinfo : EIATTR_MERCURY_ISA_VERSION
	.align		4
.L_2391:
        /*00d8*/ 	.byte	0x03, 0x5f
        /*00da*/ 	.short	0x0101


	//----- nvinfo : EIATTR_COOP_GROUP_MASK_REGIDS
	.align		4
        /*00dc*/ 	.byte	0x04, 0x29
        /*00de*/ 	.short	(.L_2393 - .L_2392)


	//   ....[0]....
.L_2392:
        /*00e0*/ 	.word	0xffffffff


	//   ....[1]....
        /*00e4*/ 	.word	0xffffffff


	//   ....[2]....
        /*00e8*/ 	.word	0xffffffff


	//   ....[3]....
        /*00ec*/ 	.word	0xffffffff


	//   ....[4]....
        /*00f0*/ 	.word	0xffffffff


	//   ....[5]....
        /*00f4*/ 	.word	0xffffffff


	//   ....[6]....
        /*00f8*/ 	.word	0xffffffff


	//   ....[7]....
        /*00fc*/ 	.word	0xffffffff


	//   ....[8]....
        /*0100*/ 	.word	0xffffffff


	//   ....[9]....
        /*0104*/ 	.word	0xffffffff


	//   ....[10]....
        /*0108*/ 	.word	0x05000002


	//   ....[11]....
        /*010c*/ 	.word	0x05000002


	//   ....[12]....
        /*0110*/ 	.word	0x05000002


	//   ....[13]....
        /*0114*/ 	.word	0x05000002


	//   ....[14]....
        /*0118*/ 	.word	0x05000002


	//   ....[15]....
        /*011c*/ 	.word	0x05000002


	//   ....[16]....
        /*0120*/ 	.word	0x05000002


	//   ....[17]....
        /*0124*/ 	.word	0x05000002


	//   ....[18]....
        /*0128*/ 	.word	0x05000002


	//   ....[19]....
        /*012c*/ 	.word	0x05000002


	//----- nvinfo : EIATTR_COOP_GROUP_INSTR_OFFSETS
	.align		4
.L_2393:
        /*0130*/ 	.byte	0x04, 0x28
        /*0132*/ 	.short	(.L_2395 - .L_2394)


	//   ....[0]....
.L_2394:
        /*0134*/ 	.word	0x00002c70


	//   ....[1]....
        /*0138*/ 	.word	0x00002c80


	//   ....[2]....
        /*013c*/ 	.word	0x00002cb0


	//   ....[3]....
        /*0140*/ 	.word	0x00002cc0


	//   ....[4]....
        /*0144*/ 	.word	0x00002cf0


	//   ....[5]....
        /*0148*/ 	.word	0x00002d00


	//   ....[6]....
        /*014c*/ 	.word	0x00002d30


	//   ....[7]....
        /*0150*/ 	.word	0x00002d40


	//   ....[8]....
        /*0154*/ 	.word	0x00002d70


	//   ....[9]....
        /*0158*/ 	.word	0x00002d80


	//   ....[10]....
        /*015c*/ 	.word	0x0000b310


	//   ....[11]....
        /*0160*/ 	.word	0x0000b3a0


	//   ....[12]....
        /*0164*/ 	.word	0x0000b400


	//   ....[13]....
        /*0168*/ 	.word	0x0000b460


	//   ....[14]....
        /*016c*/ 	.word	0x0000b4c0


	//   ....[15]....
        /*0170*/ 	.word	0x0000b520


	//   ....[16]....
        /*0174*/ 	.word	0x0000b580


	//   ....[17]....
        /*0178*/ 	.word	0x0000b5e0


	//   ....[18]....
        /*017c*/ 	.word	0x0000b640


	//   ....[19]....
        /*0180*/ 	.word	0x0000b6a0


	//----- nvinfo : EIATTR_VRC_CTA_INIT_COUNT
	.align		4
.L_2395:
        /*0184*/ 	.byte	0x02, 0x4a
	.zero		1
	.zero		1


	//----- nvinfo : EIATTR_EXIT_INSTR_OFFSETS
	.align		4
        /*0188*/ 	.byte	0x04, 0x1c
        /*018a*/ 	.short	(.L_2397 - .L_2396)


	//   ....[0]....
.L_2396:
        /*018c*/ 	.word	0x0000b270


	//   ....[1]....
        /*0190*/ 	.word	0x0000b2a0


	//----- nvinfo : EIATTR_MAX_THREADS
	.align		4
.L_2397:
        /*0194*/ 	.byte	0x04, 0x05
        /*0196*/ 	.short	(.L_2399 - .L_2398)
.L_2398:
        /*0198*/ 	.word	0x00000080
        /*019c*/ 	.word	0x00000001
        /*01a0*/ 	.word	0x00000001


	//----- nvinfo : EIATTR_CRS_STACK_SIZE
	.align		4
.L_2399:
        /*01a4*/ 	.byte	0x04, 0x1e
        /*01a6*/ 	.short	(.L_2401 - .L_2400)
.L_2400:
        /*01a8*/ 	.word	0x00000000


	//----- nvinfo : EIATTR_CBANK_PARAM_SIZE
	.align		4
.L_2401:
        /*01ac*/ 	.byte	0x03, 0x19
        /*01ae*/ 	.short	0x0128


	//----- nvinfo : EIATTR_PARAM_CBANK
	.align		4
        /*01b0*/ 	.byte	0x04, 0x0a
        /*01b2*/ 	.short	(.L_2403 - .L_2402)
	.align		4
.L_2402:
        /*01b4*/ 	.word	index@(.nv.constant0._ZN10layer_norm13ln_bwd_kernelINS_13Kernel_traitsI13__nv_bfloat16S2_fS2_fjLj1280ELj1ELj4ELj1ELj16ENS_18Kernel_traits_baseILj1280ES2_S2_fS2_fjLj128EEEEELb0ELb0ELb1ELb0EEEvNS_9BwdParamsE)
        /*01b8*/ 	.short	0x0380
        /*01ba*/ 	.short	0x0128


	//----- nvinfo : EIATTR_SW_WAR
	.align		4
.L_2403:
        /*01bc*/ 	.byte	0x04, 0x36
        /*01be*/ 	.short	(.L_2405 - .L_2404)
.L_2404:
        /*01c0*/ 	.word	0x00000008
.L_2405:


//--------------------- .nv.info._ZN10layer_norm13ln_bwd_kernelINS_13Kernel_traitsI13__nv_bfloat16S2_fS2_fjLj1280ELj1ELj4ELj1ELj16ENS_18Kernel_traits_baseILj1280ES2_S2_fS2_fjLj128EEEEELb0ELb0ELb1ELb1EEEvNS_9BwdParamsE --------------------------
	.section	.nv.info._ZN10layer_norm13ln_bwd_kernelINS_13Kernel_traitsI13__nv_bfloat16S2_fS2_fjLj1280ELj1ELj4ELj1ELj16ENS_18Kernel_traits_baseILj1280ES2_S2_fS2_fjLj128EEEEELb0ELb0ELb1ELb1EEEvNS_9BwdParamsE,"",@"SHT_CUDA_INFO"
	.sectionflags	@""
	.align	4


	//----- nvinfo : EIATTR_CUDA_API_VERSION
	.align		4
        /*0000*/ 	.byte	0x04, 0x37
        /*0002*/ 	.short	(.L_2407 - .L_2406)
.L_2406:
        /*0004*/ 	.word	0x00000082


	//----- nvinfo : EIATTR_KPARAM_INFO
	.align		4
.L_2407:
        /*0008*/ 	.byte	0x04, 0x17
        /*000a*/ 	.short	(.L_2409 - .L_2408)
.L_2408:
        /*000c*/ 	.word	0x00000000
        /*0010*/ 	.short	0x0000
        /*0012*/ 	.short	0x0000
        /*0014*/ 	.byte	0x00, 0xf0, 0xa1, 0x04


	//----- nvinfo : EIATTR_SPARSE_MMA_MASK
	.align		4
.L_2409:
        /*0018*/ 	.byte	0x03, 0x50
        /*001a*/ 	.short	0x0000


	//----- nvinfo : EIATTR_MAXREG_COUNT
	.align		4
        /*001c*/ 	.byte	0x03, 0x1b
        /*001e*/ 	.short	0x00ff


	//----- nvinfo : EIATTR_NUM_BARRIERS
	.align		4
        /*0020*/ 	.byte	0x02, 0x4c
        /*0022*/ 	.byte	0x01
	.zero		1


	//----- nvinfo : EIATTR_MERCURY_ISA_VERSION
	.align		4
        /*0024*/ 	.byte	0x03, 0x5f
        /*0026*/ 	.short	0x0101


	//----- nvinfo : EIATTR_COOP_GROUP_MASK_REGIDS
	.align		4
        /*0028*/ 	.byte	0x04, 0x29
        /*002a*/ 	.short	(.L_2411 - .L_2410)


	//   ....[0]....
.L_2410:
        /*002c*/ 	.word	0xffffffff


	//   ....[1]....
        /*0030*/ 	.word	0xffffffff


	//   ....[2]....
        /*0034*/ 	.word	0xffffffff


	//   ....[3]....
        /*0038*/ 	.word	0xffffffff


	//   ....[4]....
        /*003c*/ 	.word	0xffffffff


	//   ....[5]....
        /*0040*/ 	.word	0xffffffff


	//   ....[6]....
        /*0044*/ 	.word	0xffffffff


	//   ....[7]....
        /*0048*/ 	.word	0xffffffff


	//   ....[8]....
        /*004c*/ 	.word	0xffffffff


	//   ....[9]....
        /*0050*/ 	.word	0xffffffff


	//   ....[10]....
        /*0054*/ 	.word	0x050000f3


	//   ....[11]....
        /*0058*/ 	.word	0x050000f3


	//   ....[12]....
        /*005c*/ 	.word	0x050000f3


	//   ....[13]....
        /*0060*/ 	.word	0x050000f3


	//   ....[14]....
        /*0064*/ 	.word	0x050000f3


	//   ....[15]....
        /*0068*/ 	.word	0x050000f3


	//   ....[16]....
        /*006c*/ 	.word	0x050000f3


	//   ....[17]....
        /*0070*/ 	.word	0x050000f3


	//   ....[18]....
        /*0074*/ 	.word	0x050000f3


	//   ....[19]....
        /*0078*/ 	.word	0x050000f3


	//----- nvinfo : EIATTR_COOP_GROUP_INSTR_OFFSETS
	.align		4
.L_2411:
        /*007c*/ 	.byte	0x04, 0x28
        /*007e*/ 	.short	(.L_2413 - .L_2412)


	//   ....[0]....
.L_2412:
        /*0080*/ 	.word	0x00002510


	//   ....[1]....
        /*0084*/ 	.word	0x00002520


	//   ....[2]....
        /*0088*/ 	.word	0x00002550


	//   ....[3]....
        /*008c*/ 	.word	0x00002560


	//   ....[4]....
        /*0090*/ 	.word	0x00002590


	//   ....[5]....
        /*0094*/ 	.word	0x000025a0


	//   ....[6]....
        /*0098*/ 	.word	0x000025d0


	//   ....[7]....
        /*009c*/ 	.word	0x000025e0


	//   ....[8]....
        /*00a0*/ 	.word	0x00002610


	//   ....[9]....
        /*00a4*/ 	.word	0x00002620


	//   ....[10]....
        /*00a8*/ 	.word	0x0000a270


	//   ....[11]....
        /*00ac*/ 	.word	0x0000a310


	//   ....[12]....
        /*00b0*/ 	.word	0x0000a370


	//   ....[13]....
        /*00b4*/ 	.word	0x0000a3d0


	//   ....[14]....
        /*00b8*/ 	.word	0x0000a440


	//   ....[15]....
        /*00bc*/ 	.word	0x0000a4a0


	//   ....[16]....
        /*00c0*/ 	.word	0x0000a510


	//   ....[17]....
        /*00c4*/ 	.word	0x0000a570


	//   ....[18]....
        /*00c8*/ 	.word	0x0000a5e0


	//   ....[19]....
        /*00cc*/ 	.word	0x0000a640


	//----- nvinfo : EIATTR_VRC_CTA_INIT_COUNT
	.align		4
.L_2413:
        /*00d0*/ 	.byte	0x02, 0x4a
	.zero		1
	.zero		1


	//----- nvinfo : EIATTR_EXIT_INSTR_OFFSETS
	.align		4
        /*00d4*/ 	.byte	0x04, 0x1c
        /*00d6*/ 	.short	(.L_2415 - .L_2414)


	//   ....[0]....
.L_2414:
        /*00d8*/ 	.word	0x0000a200


	//----- nvinfo : EIATTR_MAX_THREADS
	.align		4
.L_2415:
        /*00dc*/ 	.byte	0x04, 0x05
        /*00de*/ 	.short	(.L_2417 - .L_2416)
.L_2416:
        /*00e0*/ 	.word	0x00000080
        /*00e4*/ 	.word	0x00000001
        /*00e8*/ 	.word	0x00000001


	//----- nvinfo : EIATTR_CRS_STACK_SIZE
	.align		4
.L_2417:
        /*00ec*/ 	.byte	0x04, 0x1e
        /*00ee*/ 	.short	(.L_2419 - .L_2418)
.L_2418:
        /*00f0*/ 	.word	0x00000000


	//----- nvinfo : EIATTR_CBANK_PARAM_SIZE
	.align		4
.L_2419:
        /*00f4*/ 	.byte	0x03, 0x19
        /*00f6*/ 	.short	0x0128


	//----- nvinfo : EIATTR_PARAM_CBANK
	.align		4
        /*00f8*/ 	.byte	0x04, 0x0a
        /*00fa*/ 	.short	(.L_2421 - .L_2420)
	.align		4
.L_2420:
        /*00fc*/ 	.word	index@(.nv.constant0._ZN10layer_norm13ln_bwd_kernelINS_13Kernel_traitsI13__nv_bfloat16S2_fS2_fjLj1280ELj1ELj4ELj1ELj16ENS_18Kernel_traits_baseILj1280ES2_S2_fS2_fjLj128EEEEELb0ELb0ELb1ELb1EEEvNS_9BwdParamsE)
        /*0100*/ 	.short	0x0380
        /*0102*/ 	.short	0x0128


	//----- nvinfo : EIATTR_SW_WAR
	.align		4
.L_2421:
        /*0104*/ 	.byte	0x04, 0x36
        /*0106*/ 	.short	(.L_2423 - .L_2422)
.L_2422:
        /*0108*/ 	.word	0x00000008
.L_2423:


//--------------------- .nv.info._ZN10layer_norm13ln_bwd_kernelINS_13Kernel_traitsI13__nv_bfloat16S2_fS2_fjLj1280ELj1ELj4ELj1ELj16ENS_18Kernel_traits_baseILj1280ES2_S2_fS2_fjLj128EEEEELb0ELb1ELb0ELb0EEEvNS_9BwdParamsE --------------------------
	.section	.nv.info._ZN10layer_norm13ln_bwd_kernelINS_13Kernel_traitsI13__nv_bfloat16S2_fS2_fjLj1280ELj1ELj4ELj1ELj16ENS_18Kernel_traits_baseILj1280ES2_S2_fS2_fjLj128EEEEELb0ELb1ELb0ELb0EEEvNS_9BwdParamsE,"",@"SHT_CUDA_INFO"
	.sectionflags	@""
	.align	4


	//----- nvinfo : EIATTR_CUDA_API_VERSION
	.align		4
        /*0000*/ 	.byte	0x04, 0x37
        /*0002*/ 	.short	(.L_2425 - .L_2424)
.L_2424:
        /*0004*/ 	.word	0x00000082


	//----- nvinfo : EIATTR_KPARAM_INFO
	.align		4
.L_2425:
        /*0008*/ 	.byte	0x04, 0x17
        /*000a*/ 	.short	(.L_2427 - .L_2426)
.L_2426:
        /*000c*/ 	.word	0x00000000
        /*0010*/ 	.short	0x0000
        /*0012*/ 	.short	0x0000
        /*0014*/ 	.byte	0x00, 0xf0, 0xa1, 0x04


	//----- nvinfo : EIATTR_SPARSE_MMA_MASK
	.align		4
.L_2427:
        /*0018*/ 	.byte	0x03, 0x50
        /*001a*/ 	.short	0x0000


	//----- nvinfo : EIATTR_MAXREG_COUNT
	.align		4
        /*001c*/ 	.byte	0x03, 0x1b
        /*001e*/ 	.short	0x00ff


	//----- nvinfo : EIATTR_NUM_BARRIERS
	.align		4
        /*0020*/ 	.byte	0x02, 0x4c
        /*0022*/ 	.byte	0x01
	.zero		1


	//----- nvinfo : EIATTR_ANNOTATIONS
	.align		4
        /*0024*/ 	.byte	0x04, 0x55
        /*0026*/ 	.short	(.L_2429 - .L_2428)


	//   ....[0]....
.L_2428:
        /* <DEDUP_REMOVED lines=158> */


	//----- nvinfo : EIATTR_MERCURY_ISA_VERSION
	.align		4
.L_2429:
        /*09f0*/ 	.byte	0x03, 0x5f
        /*09f2*/ 	.short	0x0101


	//----- nvinfo : EIATTR_COOP_GROUP_MASK_REGIDS
	.align		4
        /*09f4*/ 	.byte	0x04, 0x29
        /*09f6*/ 	.short	(.L_2431 - .L_2430)


	//   ....[0]....
.L_2430:
        /*09f8*/ 	.word	0xffffffff


	//   ....[1]....
        /*09fc*/ 	.word	0xffffffff


	//   ....[2]....
        /*0a00*/ 	.word	0xffffffff


	//   ....[3]....
        /*0a04*/ 	.word	0xffffffff


	//   ....[4]....
        /*0a08*/ 	.word	0xffffffff


	//   ....[5]....
        /*0a0c*/ 	.word	0xffffffff


	//   ....[6]....
        /*0a10*/ 	.word	0xffffffff


	//   ....[7]....
        /*0a14*/ 	.word	0xffffffff


	//   ....[8]....
        /*0a18*/ 	.word	0xffffffff


	//   ....[9]....
        /*0a1c*/ 	.word	0xffffffff


	//   ....[10]....
        /*0a20*/ 	.word	0x05000013


	//   ....[11]....
        /*0a24*/ 	.word	0x05000013


	//   ....[12]....
        /*0a28*/ 	.word	0x05000013


	//   ....[13]....
        /*0a2c*/ 	.word	0x05000013


	//   ....[14]....
        /*0a30*/ 	.word	0x05000013


	//   ....[15]....
        /*0a34*/ 	.word	0x05000013


	//   ....[16]....
        /*0a38*/ 	.word	0x05000013


	//   ....[17]....
        /*0a3c*/ 	.word	0x05000013


	//   ....[18]....
        /*0a40*/ 	.word	0x05000013


	//   ....[19]....
        /*0a44*/ 	.word	0x05000013


	//----- nvinfo : EIATTR_COOP_GROUP_INSTR_OFFSETS
	.align		4
.L_2431:
        /*0a48*/ 	.byte	0x04, 0x28
        /*0a4a*/ 	.short	(.L_2433 - .L_2432)


	//   ....[0]....
.L_2432:
        /*0a4c*/ 	.word	0x00003af0


	//   ....[1]....
        /*0a50*/ 	.word	0x00003b10


	//   ....[2]....
        /*0a54*/ 	.word	0x00003b30


	//   ....[3]....
        /*0a58*/ 	.word	0x00003b50


	//   ....[4]....
        /*0a5c*/ 	.word	0x00003b70


	//   ....[5]....
        /*0a60*/ 	.word	0x00003b90


	//   ....[6]....
        /*0a64*/ 	.word	0x00003bb0


	//   ....[7]....
        /*0a68*/ 	.word	0x00003bd0


	//   ....[8]....
        /*0a6c*/ 	.word	0x00003bf0


	//   ....[9]....
        /*0a70*/ 	.word	0x00003c00


	//   ....[10]....
        /*0a74*/ 	.word	0x0000c9e0


	//   ....[11]....
        /*0a78*/ 	.word	0x0000ca80


	//   ....[12]....
        /*0a7c*/ 	.word	0x0000cb00


	//   ....[13]....
        /*0a80*/ 	.word	0x0000cb70


	//   ....[14]....
        /*0a84*/ 	.word	0x0000cbf0


	//   ....[15]....
        /*0a88*/ 	.word	0x0000cc60


	//   ....[16]....
        /*0a8c*/ 	.word	0x0000cce0


	//   ....[17]....
        /*0a90*/ 	.word	0x0000cd50


	//   ....[18]....
        /*0a94*/ 	.word	0x0000cdd0


	//   ....[19]....
        /*0a98*/ 	.word	0x0000ce20


	//----- nvinfo : EIATTR_VRC_CTA_INIT_COUNT
	.align		4
.L_2433:
        /*0a9c*/ 	.byte	0x02, 0x4a
	.zero		1
	.zero		1


	//----- nvinfo : EIATTR_EXIT_INSTR_OFFSETS
	.align		4
        /*0aa0*/ 	.byte	0x04, 0x1c
        /*0aa2*/ 	.short	(.L_2435 - .L_2434)


	//   ....[0]....
.L_2434:
        /*0aa4*/ 	.word	0x0000c8f0


	//   ....[1]....
        /*0aa8*/ 	.word	0x0000c970


	//----- nvinfo : EIATTR_MAX_THREADS
	.align		4
.L_2435:
        /*0aac*/ 	.byte	0x04, 0x05
        /*0aae*/ 	.short	(.L_2437 - .L_2436)
.L_2436:
        /*0ab0*/ 	.word	0x00000080
        /*0ab4*/ 	.word	0x00000001
        /*0ab8*/ 	.word	0x00000001


	//----- nvinfo : EIATTR_CRS_STACK_SIZE
	.align		4
.L_2437:
        /*0abc*/ 	.byte	0x04, 0x1e
        /*0abe*/ 	.short	(.L_2439 - .L_2438)
.L_2438:
        /*0ac0*/ 	.word	0x00000000


	//----- nvinfo : EIATTR_CBANK_PARAM_SIZE
	.align		4
.L_2439:
        /*0ac4*/ 	.byte	0x03, 0x19
        /*0ac6*/ 	.short	0x0128


	//----- nvinfo : EIATTR_PARAM_CBANK
	.align		4
        /*0ac8*/ 	.byte	0x04, 0x0a
        /*0aca*/ 	.short	(.L_2441 - .L_2440)
	.align		4
.L_2440:
        /*0acc*/ 	.word	index@(.nv.constant0._ZN10layer_norm13ln_bwd_kernelINS_13Kernel_traitsI13__nv_bfloat16S2_fS2_fjLj1280ELj1ELj4ELj1ELj16ENS_18Kernel_traits_baseILj1280ES2_S2_fS2_fjLj128EEEEELb0ELb1ELb0ELb0EEEvNS_9BwdParamsE)
        /*0ad0*/ 	.short	0x0380
        /*0ad2*/ 	.short	0x0128


	//----- nvinfo : EIATTR_SW_WAR
	.align		4
.L_2441:
        /*0ad4*/ 	.byte	0x04, 0x36
        /*0ad6*/ 	.short	(.L_2443 - .L_2442)
.L_2442:
        /*0ad8*/ 	.word	0x00000008
.L_2443:


//--------------------- .nv.info._ZN10layer_norm13ln_bwd_kernelINS_13Kernel_traitsI13__nv_bfloat16S2_fS2_fjLj1280ELj1ELj4ELj1ELj16ENS_18Kernel_traits_baseILj1280ES2_S2_fS2_fjLj128EEEEELb0ELb1ELb0ELb1EEEvNS_9BwdParamsE --------------------------
	.section	.nv.info._ZN10layer_norm13ln_bwd_kernelINS_13Kernel_traitsI13__nv_bfloat16S2_fS2_fjLj1280ELj1ELj4ELj1ELj16ENS_18Kernel_traits_baseILj1280ES2_S2_fS2_fjLj128EEEEELb0ELb1ELb0ELb1EEEvNS_9BwdParamsE,"",@"SHT_CUDA_INFO"
	.sectionflags	@""
	.align	4


	//----- nvinfo : EIATTR_CUDA_API_VERSION
	.align		4
        /*0000*/ 	.byte	0x04, 0x37
        /*0002*/ 	.short	(.L_2445 - .L_2444)
.L_2444:
        /*0004*/ 	.word	0x00000082


	//----- nvinfo : EIATTR_KPARAM_INFO
	.align		4
.L_2445:
        /*0008*/ 	.byte	0x04, 0x17
        /*000a*/ 	.short	(.L_2447 - .L_2446)
.L_2446:
        /*000c*/ 	.word	0x00000000
        /*0010*/ 	.short	0x0000
        /*0012*/ 	.short	0x0000
        /*0014*/ 	.byte	0x00, 0xf0, 0xa1, 0x04


	//----- nvinfo : EIATTR_SPARSE_MMA_MASK
	.align		4
.L_2447:
        /*0018*/ 	.byte	0x03, 0x50
        /*001a*/ 	.short	0x0000


	//----- nvinfo : EIATTR_MAXREG_COUNT
	.align		4
        /*001c*/ 	.byte	0x03, 0x1b
        /*001e*/ 	.short	0x00ff


	//----- nvinfo : EIATTR_NUM_BARRIERS
	.align		4
        /*0020*/ 	.byte	0x02, 0x4c
        /*0022*/ 	.byte	0x01
	.zero		1


	//----- nvinfo : EIATTR_ANNOTATIONS
	.align		4
        /*0024*/ 	.byte	0x04, 0x55
        /*0026*/ 	.short	(.L_2449 - .L_2448)


	//   ....[0]....
.L_2448:
        /* <DEDUP_REMOVED lines=145> */


	//----- nvinfo : EIATTR_MERCURY_ISA_VERSION
	.align		4
.L_2449:
        /*0928*/ 	.byte	0x03, 0x5f
        /*092a*/ 	.short	0x0101


	//----- nvinfo : EIATTR_COOP_GROUP_MASK_REGIDS
	.align		4
        /*092c*/ 	.byte	0x04, 0x29
        /*092e*/ 	.short	(.L_2451 - .L_2450)


	//   ....[0]....
.L_2450:
        /*0930*/ 	.word	0xffffffff


	//   ....[1]....
        /*0934*/ 	.word	0xffffffff


	//   ....[2]....
        /*0938*/ 	.word	0xffffffff


	//   ....[3]....
        /*093c*/ 	.word	0xffffffff


	//   ....[4]....
        /*0940*/ 	.word	0xffffffff


	//   ....[5]....
        /*0944*/ 	.word	0xffffffff


	//   ....[6]....
        /*0948*/ 	.word	0xffffffff


	//   ....[7]....
        /*094c*/ 	.word	0xffffffff


	//   ....[8]....
        /*0950*/ 	.word	0xffffffff


	//   ....[9]....
        /*0954*/ 	.word	0xffffffff


	//   ....[10]....
        /*0958*/ 	.word	0x05000067


	//   ....[11]....
        /*095c*/ 	.word	0x05000067


	//   ....[12]....
        /*0960*/ 	.word	0x05000067


	//   ....[13]....
        /*0964*/ 	.word	0x05000067


	//   ....[14]....
        /*0968*/ 	.word	0x05000067


	//   ....[15]....
        /*096c*/ 	.word	0x05000067


	//   ....[16]....
        /*0970*/ 	.word	0x05000067


	//   ....[17]....
        /*0974*/ 	.word	0x05000067


	//   ....[18]....
        /*0978*/ 	.word	0x05000067


	//   ....[19]....
        /*097c*/ 	.word	0x05000067


	//----- nvinfo : EIATTR_COOP_GROUP_INSTR_OFFSETS
	.align		4
.L_2451:
        /*0980*/ 	.byte	0x04, 0x28
        /*0982*/ 	.short	(.L_2453 - .L_2452)


	//   ....[0]....
.L_2452:
        /*0984*/ 	.word	0x00003430


	//   ....[1]....
        /*0988*/ 	.word	0x00003450


	//   ....[2]....
        /*098c*/ 	.word	0x00003470


	//   ....[3]....
        /*0990*/ 	.word	0x00003490


	//   ....[4]....
        /*0994*/ 	.word	0x000034b0


	//   ....[5]....
        /*0998*/ 	.word	0x000034d0


	//   ....[6]....
        /*099c*/ 	.word	0x000034f0


	//   ....[7]....
        /*09a0*/ 	.word	0x00003510


	//   ....[8]....
        /*09a4*/ 	.word	0x00003520


	//   ....[9]....
        /*09a8*/ 	.word	0x00003540


	//   ....[10]....
        /*09ac*/ 	.word	0x0000ba30


	//   ....[11]....
        /*09b0*/ 	.word	0x0000bac0


	//   ....[12]....
        /*09b4*/ 	.word	0x0000bb20


	//   ....[13]....
        /*09b8*/ 	.word	0x0000bb70


	//   ....[14]....
        /*09bc*/ 	.word	0x0000bbd0


	//   ....[15]....
        /*09c0*/ 	.word	0x0000bc20


	//   ....[16]....
        /*09c4*/ 	.word	0x0000bc80


	//   ....[17]....
        /*09c8*/ 	.word	0x0000bcd0


	//   ....[18]....
        /*09cc*/ 	.word	0x0000bd30


	//   ....[19]....
        /*09d0*/ 	.word	0x0000bd80


	//----- nvinfo : EIATTR_VRC_CTA_INIT_COUNT
	.align		4
.L_2453:
        /*09d4*/ 	.byte	0x02, 0x4a
	.zero		1
	.zero		1


	//----- nvinfo : EIATTR_EXIT_INSTR_OFFSETS
	.align		4
        /*09d8*/ 	.byte	0x04, 0x1c
        /*09da*/ 	.short	(.L_2455 - .L_2454)


	//   ....[0]....
.L_2454:
        /*09dc*/ 	.word	0x0000b9c0


	//----- nvinfo : EIATTR_MAX_THREADS
	.align		4
.L_2455:
        /*09e0*/ 	.byte	0x04, 0x05
        /*09e2*/ 	.short	(.L_2457 - .L_2456)
.L_2456:
        /*09e4*/ 	.word	0x00000080
        /*09e8*/ 	.word	0x00000001
        /*09ec*/ 	.word	0x00000001


	//----- nvinfo : EIATTR_CRS_STACK_SIZE
	.align		4
.L_2457:
        /*09f0*/ 	.byte	0x04, 0x1e
        /*09f2*/ 	.short	(.L_2459 - .L_2458)
.L_2458:
        /*09f4*/ 	.word	0x00000000


	//----- nvinfo : EIATTR_CBANK_PARAM_SIZE
	.align		4
.L_2459:
        /*09f8*/ 	.byte	0x03, 0x19
        /*09fa*/ 	.short	0x0128


	//----- nvinfo : EIATTR_PARAM_CBANK
	.align		4
        /*09fc*/ 	.byte	0x04, 0x0a
        /*09fe*/ 	.short	(.L_2461 - .L_2460)
	.align		4
.L_2460:
        /*0a00*/ 	.word	index@(.nv.constant0._ZN10layer_norm13ln_bwd_kernelINS_13Kernel_traitsI13__nv_bfloat16S2_fS2_fjLj1280ELj1ELj4ELj1ELj16ENS_18Kernel_traits_baseILj1280ES2_S2_fS2_fjLj128EEEEELb0ELb1ELb0ELb1EEEvNS_9BwdParamsE)
        /*0a04*/ 	.short	0x0380
        /*0a06*/ 	.short	0x0128


	//----- nvinfo : EIATTR_SW_WAR
	.align		4
.L_2461:
        /*0a08*/ 	.byte	0x04, 0x36
        /*0a0a*/ 	.short	(.L_2463 - .L_2462)
.L_2462:
        /*0a0c*/ 	.word	0x00000008
.L_2463:


//--------------------- .nv.info._ZN10layer_norm13ln_bwd_kernelINS_13Kernel_traitsI13__nv_bfloat16S2_fS2_fjLj1280ELj1ELj4ELj1ELj16ENS_18Kernel_traits_baseILj1280ES2_S2_fS2_fjLj128EEEEELb0ELb1ELb1ELb0EEEvNS_9BwdParamsE --------------------------
	.section	.nv.info._ZN10layer_norm13ln_bwd_kernelINS_13Kernel_traitsI13__nv_bfloat16S2_fS2_fjLj1280ELj1ELj4ELj1ELj16ENS_18Kernel_traits_baseILj1280ES2_S2_fS2_fjLj128EEEEELb0ELb1ELb1ELb0EEEvNS_9BwdParamsE,"",@"SHT_CUDA_INFO"
	.sectionflags	@""
	.align	4


	//----- nvinfo : EIATTR_CUDA_API_VERSION
	.align		4
        /*0000*/ 	.byte	0x04, 0x37
        /*0002*/ 	.short	(.L_2465 - .L_2464)
.L_2464:
        /*0004*/ 	.word	0x00000082


	//----- nvinfo : EIATTR_KPARAM_INFO
	.align		4
.L_2465:
        /*0008*/ 	.byte	0x04, 0x17
        /*000a*/ 	.short	(.L_2467 - .L_2466)
.L_2466:
        /*000c*/ 	.word	0x00000000
        /*0010*/ 	.short	0x0000
        /*0012*/ 	.short	0x0000
        /*0014*/ 	.byte	0x00, 0xf0, 0xa1, 0x04


	//----- nvinfo : EIATTR_SPARSE_MMA_MASK
	.align		4
.L_2467:
        /*0018*/ 	.byte	0x03, 0x50
        /*001a*/ 	.short	0x0000


	//----- nvinfo : EIATTR_MAXREG_COUNT
	.align		4
        /*001c*/ 	.byte	0x03, 0x1b
        /*001e*/ 	.short	0x00ff


	//----- nvinfo : EIATTR_NUM_BARRIERS
	.align		4
        /*0020*/ 	.byte	0x02, 0x4c
        /*0022*/ 	.byte	0x01
	.zero		1


	//----- nvinfo : EIATTR_ANNOTATIONS
	.align		4
        /*0024*/ 	.byte	0x04, 0x55
        /*0026*/ 	.short	(.L_2469 - .L_2468)


	//   ....[0]....
.L_2468:
        /* <DEDUP_REMOVED lines=211> */


	//----- nvinfo : EIATTR_MERCURY_ISA_VERSION
	.align		4
.L_2469:
        /*0d48*/ 	.byte	0x03, 0x5f
        /*0d4a*/ 	.short	0x0101


	//----- nvinfo : EIATTR_COOP_GROUP_MASK_REGIDS
	.align		4
        /*0d4c*/ 	.byte	0x04, 0x29
        /*0d4e*/ 	.short	(.L_2471 - .L_2470)


	//   ....[0]....
.L_2470:
        /*0d50*/ 	.word	0xffffffff


	//   ....[1]....
        /*0d54*/ 	.word	0xffffffff


	//   ....[2]....
        /*0d58*/ 	.word	0xffffffff


	//   ....[3]....
        /*0d5c*/ 	.word	0xffffffff


	//   ....[4]....
        /*0d60*/ 	.word	0xffffffff


	//   ....[5]....
        /*0d64*/ 	.word	0xffffffff


	//   ....[6]....
        /*0d68*/ 	.word	0xffffffff


	//   ....[7]....
        /*0d6c*/ 	.word	0xffffffff


	//   ....[8]....
        /*0d70*/ 	.word	0xffffffff


	//   ....[9]....
        /*0d74*/ 	.word	0xffffffff


	//   ....[10]....
        /*0d78*/ 	.word	0x05000002


	//   ....[11]....
        /*0d7c*/ 	.word	0x05000002


	//   ....[12]....
        /*0d80*/ 	.word	0x05000002


	//   ....[13]....
        /*0d84*/ 	.word	0x05000002


	//   ....[14]....
        /*0d88*/ 	.word	0x05000002


	//   ....[15]....
        /*0d8c*/ 	.word	0x05000002


	//   ....[16]....
        /*0d90*/ 	.word	0x05000002


	//   ....[17]....
        /*0d94*/ 	.word	0x05000002


	//   ....[18]....
        /*0d98*/ 	.word	0x05000002


	//   ....[19]....
        /*0d9c*/ 	.word	0x05000002


	//----- nvinfo : EIATTR_COOP_GROUP_INSTR_OFFSETS
	.align		4
.L_2471:
        /*0da0*/ 	.byte	0x04, 0x28
        /*0da2*/ 	.short	(.L_2473 - .L_2472)


	//   ....[0]....
.L_2472:
        /*0da4*/ 	.word	0x00003fd0


	//   ....[1]....
        /*0da8*/ 	.word	0x00003ff0


	//   ....[2]....
        /*0dac*/ 	.word	0x00004010


	//   ....[3]....
        /*0db0*/ 	.word	0x00004030


	//   ....[4]....
        /*0db4*/ 	.word	0x00004050


	//   ....[5]....
        /*0db8*/ 	.word	0x00004070


	//   ....[6]....
        /*0dbc*/ 	.word	0x00004090


	//   ....[7]....
        /*0dc0*/ 	.word	0x000040b0


	//   ....[8]....
        /*0dc4*/ 	.word	0x000040c0


	//   ....[9]....
        /*0dc8*/ 	.word	0x000040e0


	//   ....[10]....
        /*0dcc*/ 	.word	0x00010a80


	//   ....[11]....
        /*0dd0*/ 	.word	0x00010b20


	//   ....[12]....
        /*0dd4*/ 	.word	0x00010ba0


	//   ....[13]....
        /*0dd8*/ 	.word	0x00010c10


	//   ....[14]....
        /*0ddc*/ 	.word	0x00010c90


	//   ....[15]....
        /*0de0*/ 	.word	0x00010d00


	//   ....[16]....
        /*0de4*/ 	.word	0x00010d80


	//   ....[17]....
        /*0de8*/ 	.word	0x00010df0


	//   ....[18]....
        /*0dec*/ 	.word	0x00010e70


	//   ....[19]....
        /*0df0*/ 	.word	0x00010ec0


	//----- nvinfo : EIATTR_VRC_CTA_INIT_COUNT
	.align		4
.L_2473:
        /*0df4*/ 	.byte	0x02, 0x4a
	.zero		1
	.zero		1


	//----- nvinfo : EIATTR_EXIT_INSTR_OFFSETS
	.align		4
        /*0df8*/ 	.byte	0x04, 0x1c
        /*0dfa*/ 	.short	(.L_2475 - .L_2474)


	//   ....[0]....
.L_2474:
        /*0dfc*/ 	.word	0x00010990


	//   ....[1]....
        /*0e00*/ 	.word	0x00010a10


	//----- nvinfo : EIATTR_MAX_THREADS
	.align		4
.L_2475:
        /*0e04*/ 	.byte	0x04, 0x05
        /*0e06*/ 	.short	(.L_2477 - .L_2476)
.L_2476:
        /*0e08*/ 	.word	0x00000080
        /*0e0c*/ 	.word	0x00000001
        /*0e10*/ 	.word	0x00000001


	//----- nvinfo : EIATTR_CRS_STACK_SIZE
	.align		4
.L_2477:
        /*0e14*/ 	.byte	0x04, 0x1e
        /*0e16*/ 	.short	(.L_2479 - .L_2478)
.L_2478:
        /*0e18*/ 	.word	0x00000000


	//----- nvinfo : EIATTR_CBANK_PARAM_SIZE
	.align		4
.L_2479:
        /*0e1c*/ 	.byte	0x03, 0x19
        /*0e1e*/ 	.short	0x0128


	//----- nvinfo : EIATTR_PARAM_CBANK
	.align		4
        /*0e20*/ 	.byte	0x04, 0x0a
        /*0e22*/ 	.short	(.L_2481 - .L_2480)
	.align		4
.L_2480:
        /*0e24*/ 	.word	index@(.nv.constant0._ZN10layer_norm13ln_bwd_kernelINS_13Kernel_traitsI13__nv_bfloat16S2_fS2_fjLj1280ELj1ELj4ELj1ELj16ENS_18Kernel_traits_baseILj1280ES2_S2_fS2_fjLj128EEEEELb0ELb1ELb1ELb0EEEvNS_9BwdParamsE)
        /*0e28*/ 	.short	0x0380
        /*0e2a*/ 	.short	0x0128


	//----- nvinfo : EIATTR_SW_WAR
	.align		4
.L_2481:
        /*0e2c*/ 	.byte	0x04, 0x36
        /*0e2e*/ 	.short	(.L_2483 - .L_2482)
.L_2482:
        /*0e30*/ 	.word	0x00000008
.L_2483:


//--------------------- .nv.info._ZN10layer_norm13ln_bwd_kernelINS_13Kernel_traitsI13__nv_bfloat16S2_fS2_fjLj1280ELj1ELj4ELj1ELj16ENS_18Kernel_traits_baseILj1280ES2_S2_fS2_fjLj128EEEEELb0ELb1ELb1ELb1EEEvNS_9BwdParamsE --------------------------
	.section	.nv.info._ZN10layer_norm13ln_bwd_kernelINS_13Kernel_traitsI13__nv_bfloat16S2_fS2_fjLj1280ELj1ELj4ELj1ELj16ENS_18Kernel_traits_baseILj1280ES2_S2_fS2_fjLj128EEEEELb0ELb1ELb1ELb1EEEvNS_9BwdParamsE,"",@"SHT_CUDA_INFO"
	.sectionflags	@""
	.align	4


	//----- nvinfo : EIATTR_CUDA_API_VERSION
	.align		4
        /*0000*/ 	.byte	0x04, 0x37
        /*0002*/ 	.short	(.L_2485 - .L_2484)
.L_2484:
        /*0004*/ 	.word	0x00000082


	//----- nvinfo : EIATTR_KPARAM_INFO
	.align		4
.L_2485:
        /*0008*/ 	.byte	0x04, 0x17
        /*000a*/ 	.short	(.L_2487 - .L_2486)
.L_2486:
        /*000c*/ 	.word	0x00000000
        /*0010*/ 	.short	0x0000
        /*0012*/ 	.short	0x0000
        /*0014*/ 	.byte	0x00, 0xf0, 0xa1, 0x04


	//----- nvinfo : EIATTR_SPARSE_MMA_MASK
	.align		4
.L_2487:
        /*0018*/ 	.byte	0x03, 0x50
        /*001a*/ 	.short	0x0000


	//----- nvinfo : EIATTR_MAXREG_COUNT
	.align		4
        /*001c*/ 	.byte	0x03, 0x1b
        /*001e*/ 	.short	0x00ff


	//----- nvinfo : EIATTR_NUM_BARRIERS
	.align		4
        /*0020*/ 	.byte	0x02, 0x4c
        /*0022*/ 	.byte	0x01
	.zero		1


	//----- nvinfo : EIATTR_ANNOTATIONS
	.align		4
        /*0024*/ 	.byte	0x04, 0x55
        /*0026*/ 	.short	(.L_2489 - .L_2488)


	//   ....[0]....
.L_2488:
        /* <DEDUP_REMOVED lines=162> */


	//----- nvinfo : EIATTR_MERCURY_ISA_VERSION
	.align		4
.L_2489:
        /*0a38*/ 	.byte	0x03, 0x5f
        /*0a3a*/ 	.short	0x0101


	//----- nvinfo : EIATTR_COOP_GROUP_MASK_REGIDS
	.align		4
        /*0a3c*/ 	.byte	0x04, 0x29
        /*0a3e*/ 	.short	(.L_2491 - .L_2490)


	//   ....[0]....
.L_2490:
        /*0a40*/ 	.word	0xffffffff


	//   ....[1]....
        /*0a44*/ 	.word	0xffffffff


	//   ....[2]....
        /*0a48*/ 	.word	0xffffffff


	//   ....[3]....
        /*0a4c*/ 	.word	0xffffffff


	//   ....[4]....
        /*0a50*/ 	.word	0xffffffff


	//   ....[5]....
        /*0a54*/ 	.word	0xffffffff


	//   ....[6]....
        /*0a58*/ 	.word	0xffffffff


	//   ....[7]....
        /*0a5c*/ 	.word	0xffffffff


	//   ....[8]....
        /*0a60*/ 	.word	0xffffffff


	//   ....[9]....
        /*0a64*/ 	.word	0xffffffff


	//   ....[10]....
        /*0a68*/ 	.word	0x050000f8


	//   ....[11]....
        /*0a6c*/ 	.word	0x050000f8


	//   ....[12]....
        /*0a70*/ 	.word	0x050000f8


	//   ....[13]....
        /*0a74*/ 	.word	0x050000f8


	//   ....[14]....
        /*0a78*/ 	.word	0x050000f8


	//   ....[15]....
        /*0a7c*/ 	.word	0x050000f8


	//   ....[16]....
        /*0a80*/ 	.word	0x050000f8


	//   ....[17]....
        /*0a84*/ 	.word	0x050000f8


	//   ....[18]....
        /*0a88*/ 	.word	0x050000f8


	//   ....[19]....
        /*0a8c*/ 	.word	0x050000f8


	//----- nvinfo : EIATTR_COOP_GROUP_INSTR_OFFSETS
	.align		4
.L_2491:
        /*0a90*/ 	.byte	0x04, 0x28
        /*0a92*/ 	.short	(.L_2493 - .L_2492)


	//   ....[0]....
.L_2492:
        /*0a94*/ 	.word	0x000034c0


	//   ....[1]....
        /*0a98*/ 	.word	0x000034e0


	//   ....[2]....
        /*0a9c*/ 	.word	0x00003500


	//   ....[3]....
        /*0aa0*/ 	.word	0x00003520


	//   ....[4]....
        /*0aa4*/ 	.word	0x00003540


	//   ....[5]....
        /*0aa8*/ 	.word	0x00003560


	//   ....[6]....
        /*0aac*/ 	.word	0x00003580


	//   ....[7]....
        /*0ab0*/ 	.word	0x000035a0


	//   ....[8]....
        /*0ab4*/ 	.word	0x000035b0


	//   ....[9]....
        /*0ab8*/ 	.word	0x000035e0


	//   ....[10]....
        /*0abc*/ 	.word	0x0000ef00


	//   ....[11]....
        /*0ac0*/ 	.word	0x0000efa0


	//   ....[12]....
        /*0ac4*/ 	.word	0x0000f010


	//   ....[13]....
        /*0ac8*/ 	.word	0x0000f070


	//   ....[14]....
        /*0acc*/ 	.word	0x0000f0e0


	//   ....[15]....
        /*0ad0*/ 	.word	0x0000f140


	//   ....[16]....
        /*0ad4*/ 	.word	0x0000f1b0


	//   ....[17]....
        /*0ad8*/ 	.word	0x0000f210


	//   ....[18]....
        /*0adc*/ 	.word	0x0000f280


	//   ....[19]....
        /*0ae0*/ 	.word	0x0000f2d0


	//----- nvinfo : EIATTR_VRC_CTA_INIT_COUNT
	.align		4
.L_2493:
        /*0ae4*/ 	.byte	0x02, 0x4a
	.zero		1
	.zero		1


	//----- nvinfo : EIATTR_EXIT_INSTR_OFFSETS
	.align		4
        /*0ae8*/ 	.byte	0x04, 0x1c
        /*0aea*/ 	.short	(.L_2495 - .L_2494)


	//   ....[0]....
.L_2494:
        /*0aec*/ 	.word	0x0000eea0


	//----- nvinfo : EIATTR_MAX_THREADS
	.align		4
.L_2495:
        /*0af0*/ 	.byte	0x04, 0x05
        /*0af2*/ 	.short	(.L_2497 - .L_2496)
.L_2496:
        /*0af4*/ 	.word	0x00000080
        /*0af8*/ 	.word	0x00000001
        /*0afc*/ 	.word	0x00000001


	//----- nvinfo : EIATTR_CRS_STACK_SIZE
	.align		4
.L_2497:
        /*0b00*/ 	.byte	0x04, 0x1e
        /*0b02*/ 	.short	(.L_2499 - .L_2498)
.L_2498:
        /*0b04*/ 	.word	0x00000000


	//----- nvinfo : EIATTR_CBANK_PARAM_SIZE
	.align		4
.L_2499:
        /*0b08*/ 	.byte	0x03, 0x19
        /*0b0a*/ 	.short	0x0128


	//----- nvinfo : EIATTR_PARAM_CBANK
	.align		4
        /*0b0c*/ 	.byte	0x04, 0x0a
        /*0b0e*/ 	.short	(.L_2501 - .L_2500)
	.align		4
.L_2500:
        /*0b10*/ 	.word	index@(.nv.constant0._ZN10layer_norm13ln_bwd_kernelINS_13Kernel_traitsI13__nv_bfloat16S2_fS2_fjLj1280ELj1ELj4ELj1ELj16ENS_18Kernel_traits_baseILj1280ES2_S2_fS2_fjLj128EEEEELb0ELb1ELb1ELb1EEEvNS_9BwdParamsE)
        /*0b14*/ 	.short	0x0380
        /*0b16*/ 	.short	0x0128


	//----- nvinfo : EIATTR_SW_WAR
	.align		4
.L_2501:
        /*0b18*/ 	.byte	0x04, 0x36
        /*0b1a*/ 	.short	(.L_2503 - .L_2502)
.L_2502:
        /*0b1c*/ 	.word	0x00000008
.L_2503:


//--------------------- .nv.info._ZN10layer_norm13ln_bwd_kernelINS_13Kernel_traitsI13__nv_bfloat16S2_fS2_fjLj1280ELj1ELj4ELj1ELj16ENS_18Kernel_traits_baseILj1280ES2_S2_fS2_fjLj128EEEEELb1ELb0ELb0ELb0EEEvNS_9BwdParamsE --------------------------
	.section	.nv.info._ZN10layer_norm13ln_bwd_kernelINS_13Kernel_traitsI13__nv_bfloat16S2_fS2_fjLj1280ELj1ELj4ELj1ELj16ENS_18Kernel_traits_baseILj1280ES2_S2_fS2_fjLj128EEEEELb1ELb0ELb0ELb0EEEvNS_9BwdParamsE,"",@"SHT_CUDA_INFO"
	.sectionflags	@""
	.align	4


	//----- nvinfo : EIATTR_CUDA_API_VERSION
	.align		4
        /*0000*/ 	.byte	0x04, 0x37
        /*0002*/ 	.short	(.L_2505 - .L_2504)
.L_2504:
        /*0004*/ 	.word	0x00000082


	//----- nvinfo : EIATTR_KPARAM_INFO
	.align		4
.L_2505:
        /*0008*/ 	.byte	0x04, 0x17
        /*000a*/ 	.short	(.L_2507 - .L_2506)
.L_2506:
        /*000c*/ 	.word	0x00000000
        /*0010*/ 	.short	0x0000
        /*0012*/ 	.short	0x0000
        /*0014*/ 	.byte	0x00, 0xf0, 0xa1, 0x04


	//----- nvinfo : EIATTR_SPARSE_MMA_MASK
	.align		4
.L_2507:
        /*0018*/ 	.byte	0x03, 0x50
        /*001a*/ 	.short	0x0000


	//----- nvinfo : EIATTR_MAXREG_COUNT
	.align		4
        /*001c*/ 	.byte	0x03, 0x1b
        /*001e*/ 	.short	0x00ff


	//----- nvinfo : EIATTR_NUM_BARRIERS
	.align		4
        /*0020*/ 	.byte	0x02, 0x4c
        /*0022*/ 	.byte	0x01
	.zero		1


	//----- nvinfo : EIATTR_ANNOTATIONS
	.align		4
        /*0024*/ 	.byte	0x04, 0x55
        /*0026*/ 	.short	(.L_2509 - .L_2508)


	//   ....[0]....
.L_2508:
        /* <DEDUP_REMOVED lines=19> */


	//----- nvinfo : EIATTR_MERCURY_ISA_VERSION
	.align		4
.L_2509:
        /*0140*/ 	.byte	0x03, 0x5f
        /*0142*/ 	.short	0x0101


	//----- nvinfo : EIATTR_COOP_GROUP_MASK_REGIDS
	.align		4
        /*0144*/ 	.byte	0x04, 0x29
        /*0146*/ 	.short	(.L_2511 - .L_2510)


	//   ....[0]....
.L_2510:
        /*0148*/ 	.word	0xffffffff


	//   ....[1]....
        /*014c*/ 	.word	0xffffffff


	//   ....[2]....
        /*0150*/ 	.word	0xffffffff


	//   ....[3]....
        /*0154*/ 	.word	0xffffffff


	//   ....[4]....
        /*0158*/ 	.word	0xffffffff


	//   ....[5]....
        /*015c*/ 	.word	0xffffffff


	//   ....[6]....
        /*0160*/ 	.word	0xffffffff


	//   ....[7]....
        /*0164*/ 	.word	0xffffffff


	//   ....[8]....
        /*0168*/ 	.word	0xffffffff


	//   ....[9]....
        /*016c*/ 	.word	0xffffffff


	//   ....[10]....
        /*0170*/ 	.word	0x050000ac


	//   ....[11]....
        /*0174*/ 	.word	0x050000ac


	//   ....[12]....
        /*0178*/ 	.word	0x050000ac


	//   ....[13]....
        /*017c*/ 	.word	0x050000ac


	//   ....[14]....
        /*0180*/ 	.word	0x050000ac


	//   ....[15]....
        /*0184*/ 	.word	0x050000ac


	//   ....[16]....
        /*0188*/ 	.word	0x050000ac


	//   ....[17]....
        /*018c*/ 	.word	0x050000ac


	//   ....[18]....
        /*0190*/ 	.word	0x050000ac


	//   ....[19]....
        /*0194*/ 	.word	0x050000ac


	//----- nvinfo : EIATTR_COOP_GROUP_INSTR_OFFSETS
	.align		4
.L_2511:
        /*0198*/ 	.byte	0x04, 0x28
        /*019a*/ 	.short	(.L_2513 - .L_2512)


	//   ....[0]....
.L_2512:
        /*019c*/ 	.word	0x00002c30


	//   ....[1]....
        /*01a0*/ 	.word	0x00002c50


	//   ....[2]....
        /*01a4*/ 	.word	0x00002c70


	//   ....[3]....
        /*01a8*/ 	.word	0x00002c90


	//   ....[4]....
        /*01ac*/ 	.word	0x00002cb0


	//   ....[5]....
        /*01b0*/ 	.word	0x00002cd0


	//   ....[6]....
        /*01b4*/ 	.word	0x00002cf0


	//   ....[7]....
        /*01b8*/ 	.word	0x00002d10


	//   ....[8]....
        /*01bc*/ 	.word	0x00002d20


	//   ....[9]....
        /*01c0*/ 	.word	0x00002d40


	//   ....[10]....
        /*01c4*/ 	.word	0x000098c0


	//   ....[11]....
        /*01c8*/ 	.word	0x00009950


	//   ....[12]....
        /*01cc*/ 	.word	0x000099b0


	//   ....[13]....
        /*01d0*/ 	.word	0x00009a00


	//   ....[14]....
        /*01d4*/ 	.word	0x00009a60


	//   ....[15]....
        /*01d8*/ 	.word	0x00009ab0


	//   ....[16]....
        /*01dc*/ 	.word	0x00009b10


	//   ....[17]....
        /*01e0*/ 	.word	0x00009b60


	//   ....[18]....
        /*01e4*/ 	.word	0x00009bc0


	//   ....[19]....
        /*01e8*/ 	.word	0x00009c10


	//----- nvinfo : EIATTR_VRC_CTA_INIT_COUNT
	.align		4
.L_2513:
        /*01ec*/ 	.byte	0x02, 0x4a
	.zero		1
	.zero		1


	//----- nvinfo : EIATTR_EXIT_INSTR_OFFSETS
	.align		4
        /*01f0*/ 	.byte	0x04, 0x1c
        /*01f2*/ 	.short	(.L_2515 - .L_2514)


	//   ....[0]....
.L_2514:
        /*01f4*/ 	.word	0x00009820


	//   ....[1]....
        /*01f8*/ 	.word	0x00009850


	//----- nvinfo : EIATTR_MAX_THREADS
	.align		4
.L_2515:
        /*01fc*/ 	.byte	0x04, 0x05
        /*01fe*/ 	.short	(.L_2517 - .L_2516)
.L_2516:
        /*0200*/ 	.word	0x00000080
        /*0204*/ 	.word	0x00000001
        /*0208*/ 	.word	0x00000001


	//----- nvinfo : EIATTR_CRS_STACK_SIZE
	.align		4
.L_2517:
        /*020c*/ 	.byte	0x04, 0x1e
        /*020e*/ 	.short	(.L_2519 - .L_2518)
.L_2518:
        /*0210*/ 	.word	0x00000000


	//----- nvinfo : EIATTR_CBANK_PARAM_SIZE
	.align		4
.L_2519:
        /*0214*/ 	.byte	0x03, 0x19
        /*0216*/ 	.short	0x0128


	//----- nvinfo : EIATTR_PARAM_CBANK
	.align		4
        /*0218*/ 	.byte	0x04, 0x0a
        /*021a*/ 	.short	(.L_2521 - .L_2520)
	.align		4
.L_2520:
        /*021c*/ 	.word	index@(.nv.constant0._ZN10layer_norm13ln_bwd_kernelINS_13Kernel_traitsI13__nv_bfloat16S2_fS2_fjLj1280ELj1ELj4ELj1ELj16ENS_18Kernel_traits_baseILj1280ES2_S2_fS2_fjLj128EEEEELb1ELb0ELb0ELb0EEEvNS_9BwdParamsE)
        /*0220*/ 	.short	0x0380
        /*0222*/ 	.short	0x0128


	//----- nvinfo : EIATTR_SW_WAR
	.align		4
.L_2521:
        /*0224*/ 	.byte	0x04, 0x36
        /*0226*/ 	.short	(.L_2523 - .L_2522)
.L_2522:
        /*0228*/ 	.word	0x00000008
.L_2523:


//--------------------- .nv.info._ZN10layer_norm13ln_bwd_kernelINS_13Kernel_traitsI13__nv_bfloat16S2_fS2_fjLj1280ELj1ELj4ELj1ELj16ENS_18Kernel_traits_baseILj1280ES2_S2_fS2_fjLj128EEEEELb1ELb0ELb0ELb1EEEvNS_9BwdParamsE --------------------------
	.section	.nv.info._ZN10layer_norm13ln_bwd_kernelINS_13Kernel_traitsI13__nv_bfloat16S2_fS2_fjLj1280ELj1ELj4ELj1ELj16ENS_18Kernel_traits_baseILj1280ES2_S2_fS2_fjLj128EEEEELb1ELb0ELb0ELb1EEEvNS_9BwdParamsE,"",@"SHT_CUDA_INFO"
	.sectionflags	@""
	.align	4


	//----- nvinfo : EIATTR_CUDA_API_VERSION
	.align		4
        /*0000*/ 	.byte	0x04, 0x37
        /*0002*/ 	.short	(.L_2525 - .L_2524)
.L_2524:
        /*0004*/ 	.word	0x00000082


	//----- nvinfo : EIATTR_KPARAM_INFO
	.align		4
.L_2525:
        /*0008*/ 	.byte	0x04, 0x17
        /*000a*/ 	.short	(.L_2527 - .L_2526)
.L_2526:
        /*000c*/ 	.word	0x00000000
        /*0010*/ 	.short	0x0000
        /*0012*/ 	.short	0x0000
        /*0014*/ 	.byte	0x00, 0xf0, 0xa1, 0x04


	//----- nvinfo : EIATTR_SPARSE_MMA_MASK
	.align		4
.L_2527:
        /*0018*/ 	.byte	0x03, 0x50
        /*001a*/ 	.short	0x0000


	//----- nvinfo : EIATTR_MAXREG_COUNT
	.align		4
        /*001c*/ 	.byte	0x03, 0x1b
        /*001e*/ 	.short	0x00ff


	//----- nvinfo : EIATTR_NUM_BARRIERS
	.align		4
        /*0020*/ 	.byte	0x02, 0x4c
        /*0022*/ 	.byte	0x01
	.zero		1


	//----- nvinfo : EIATTR_ANNOTATIONS
	.align		4
        /*0024*/ 	.byte	0x04, 0x55
        /*0026*/ 	.short	(.L_2529 - .L_2528)


	//   ....[0]....
.L_2528:
        /* <DEDUP_REMOVED lines=28> */


	//----- nvinfo : EIATTR_MERCURY_ISA_VERSION
	.align		4
.L_2529:
        /*01d8*/ 	.byte	0x03, 0x5f
        /*01da*/ 	.short	0x0101


	//----- nvinfo : EIATTR_COOP_GROUP_MASK_REGIDS
	.align		4
        /*01dc*/ 	.byte	0x04, 0x29
        /*01de*/ 	.short	(.L_2531 - .L_2530)


	//   ....[0]....
.L_2530:
        /*01e0*/ 	.word	0xffffffff


	//   ....[1]....
        /*01e4*/ 	.word	0xffffffff


	//   ....[2]....
        /*01e8*/ 	.word	0xffffffff


	//   ....[3]....
        /*01ec*/ 	.word	0xffffffff


	//   ....[4]....
        /*01f0*/ 	.word	0xffffffff


	//   ....[5]....
        /*01f4*/ 	.word	0xffffffff


	//   ....[6]....
        /*01f8*/ 	.word	0xffffffff


	//   ....[7]....
        /*01fc*/ 	.word	0xffffffff


	//   ....[8]....
        /*0200*/ 	.word	0xffffffff


	//   ....[9]....
        /*0204*/ 	.word	0xffffffff


	//   ....[10]....
        /*0208*/ 	.word	0x050000cb


	//   ....[11]....
        /*020c*/ 	.word	0x050000cb


	//   ....[12]....
        /*0210*/ 	.word	0x050000cb


	//   ....[13]....
        /*0214*/ 	.word	0x050000cb


	//   ....[14]....
        /*0218*/ 	.word	0x050000cb


	//   ....[15]....
        /*021c*/ 	.word	0x050000cb


	//   ....[16]....
        /*0220*/ 	.word	0x050000cb


	//   ....[17]....
        /*0224*/ 	.word	0x050000cb


	//   ....[18]....
        /*0228*/ 	.word	0x050000cb


	//   ....[19]....
        /*022c*/ 	.word	0x050000cb


	//----- nvinfo : EIATTR_COOP_GROUP_INSTR_OFFSETS
	.align		4
.L_2531:
        /*0230*/ 	.byte	0x04, 0x28
        /*0232*/ 	.short	(.L_2533 - .L_2532)


	//   ....[0]....
.L_2532:
        /*0234*/ 	.word	0x000028c0


	//   ....[1]....
        /*0238*/ 	.word	0x000028e0


	//   ....[2]....
        /*023c*/ 	.word	0x00002900


	//   ....[3]....
        /*0240*/ 	.word	0x00002920


	//   ....[4]....
        /*0244*/ 	.word	0x00002940


	//   ....[5]....
        /*0248*/ 	.word	0x00002960


	//   ....[6]....
        /*024c*/ 	.word	0x00002980


	//   ....[7]....
        /*0250*/ 	.word	0x000029a0


	//   ....[8]....
        /*0254*/ 	.word	0x000029b0


	//   ....[9]....
        /*0258*/ 	.word	0x000029d0


	//   ....[10]....
        /*025c*/ 	.word	0x00008fa0


	//   ....[11]....
        /*0260*/ 	.word	0x00009030


	//   ....[12]....
        /*0264*/ 	.word	0x00009090


	//   ....[13]....
        /*0268*/ 	.word	0x000090e0


	//   ....[14]....
        /*026c*/ 	.word	0x00009140


	//   ....[15]....
        /*0270*/ 	.word	0x00009190


	//   ....[16]....
        /*0274*/ 	.word	0x000091f0


	//   ....[17]....
        /*0278*/ 	.word	0x00009240


	//   ....[18]....
        /*027c*/ 	.word	0x000092a0


	//   ....[19]....
        /*0280*/ 	.word	0x000092f0


	//----- nvinfo : EIATTR_VRC_CTA_INIT_COUNT
	.align		4
.L_2533:
        /*0284*/ 	.byte	0x02, 0x4a
	.zero		1
	.zero		1


	//----- nvinfo : EIATTR_EXIT_INSTR_OFFSETS
	.align		4
        /*0288*/ 	.byte	0x04, 0x1c
        /*028a*/ 	.short	(.L_2535 - .L_2534)


	//   ....[0]....
.L_2534:
        /*028c*/ 	.word	0x00008f30


	//----- nvinfo : EIATTR_MAX_THREADS
	.align		4
.L_2535:
        /*0290*/ 	.byte	0x04, 0x05
        /*0292*/ 	.short	(.L_2537 - .L_2536)
.L_2536:
        /*0294*/ 	.word	0x00000080
        /*0298*/ 	.word	0x00000001
        /*029c*/ 	.word	0x00000001


	//----- nvinfo : EIATTR_CRS_STACK_SIZE
	.align		4
.L_2537:
        /*02a0*/ 	.byte	0x04, 0x1e
        /*02a2*/ 	.short	(.L_2539 - .L_2538)
.L_2538:
        /*02a4*/ 	.word	0x00000000


	//----- nvinfo : EIATTR_CBANK_PARAM_SIZE
	.align		4
.L_2539:
        /*02a8*/ 	.byte	0x03, 0x19
        /*02aa*/ 	.short	0x0128


	//----- nvinfo : EIATTR_PARAM_CBANK
	.align		4
        /*02ac*/ 	.byte	0x04, 0x0a
        /*02ae*/ 	.short	(.L_2541 - .L_2540)
	.align		4
.L_2540:
        /*02b0*/ 	.word	index@(.nv.constant0._ZN10layer_norm13ln_bwd_kernelINS_13Kernel_traitsI13__nv_bfloat16S2_fS2_fjLj1280ELj1ELj4ELj1ELj16ENS_18Kernel_traits_baseILj1280ES2_S2_fS2_fjLj128EEEEELb1ELb0ELb0ELb1EEEvNS_9BwdParamsE)
        /*02b4*/ 	.short	0x0380
        /*02b6*/ 	.short	0x0128


	//----- nvinfo : EIATTR_SW_WAR
	.align		4
.L_2541:
        /*02b8*/ 	.byte	0x04, 0x36
        /*02ba*/ 	.short	(.L_2543 - .L_2542)
.L_2542:
        /*02bc*/ 	.word	0x00000008
.L_2543:


//--------------------- .nv.info._ZN10layer_norm22ln_bwd_finalize_kernelINS_22Kernel_traits_finalizeILj1280E13__nv_bfloat16S2_fS2_fjLb0ELj1024ELj4ENS_18Kernel_traits_baseILj1280ES2_S2_fS2_fjLj1024EEEEELb0ELb0EEEvNS_9BwdParamsE --------------------------
	.section	.nv.info._ZN10layer_norm22ln_bwd_finalize_kernelINS_22Kernel_traits_finalizeILj1280E13__nv_bfloat16S2_fS2_fjLb0ELj1024ELj4ENS_18Kernel_traits_baseILj1280ES2_S2_fS2_fjLj1024EEEEELb0ELb0EEEvNS_9BwdParamsE,"",@"SHT_CUDA_INFO"
	.sectionflags	@""
	.align	4


	//----- nvinfo : EIATTR_CUDA_API_VERSION
	.align		4
        /*0000*/ 	.byte	0x04, 0x37
        /*0002*/ 	.short	(.L_2545 - .L_2544)
.L_2544:
        /*0004*/ 	.word	0x00000082


	//----- nvinfo : EIATTR_KPARAM_INFO
	.align		4
.L_2545:
        /*0008*/ 	.byte	0x04, 0x17
        /*000a*/ 	.short	(.L_2547 - .L_2546)
.L_2546:
        /*000c*/ 	.word	0x00000000
        /*0010*/ 	.short	0x0000
        /*0012*/ 	.short	0x0000
        /*0014*/ 	.byte	0x00, 0xf0, 0xa1, 0x04


	//----- nvinfo : EIATTR_SPARSE_MMA_MASK
	.align		4
.L_2547:
        /*0018*/ 	.byte	0x03, 0x50
        /*001a*/ 	.short	0x0000


	//----- nvinfo : EIATTR_MAXREG_COUNT
	.align		4
        /*001c*/ 	.byte	0x03, 0x1b
        /*001e*/ 	.short	0x0040


	//----- nvinfo : EIATTR_NUM_BARRIERS
	.align		4
        /*0020*/ 	.byte	0x02, 0x4c
        /*0022*/ 	.byte	0x01
	.zero		1


	//----- nvinfo : EIATTR_MERCURY_ISA_VERSION
	.align		4
        /*0024*/ 	.byte	0x03, 0x5f
        /*0026*/ 	.short	0x0101


	//----- nvinfo : EIATTR_COOP_GROUP_MASK_REGIDS
	.align		4
        /*0028*/ 	.byte	0x04, 0x29
        /*002a*/ 	.short	(.L_2549 - .L_2548)


	//   ....[0]....
.L_2548:
        /*002c*/ 	.word	0xffffffff


	//   ....[1]....
        /*0030*/ 	.word	0xffffffff


	//   ....[2]....
        /*0034*/ 	.word	0xffffffff


	//   ....[3]....
        /*0038*/ 	.word	0xffffffff


	//   ....[4]....
        /*003c*/ 	.word	0xffffffff


	//   ....[5]....
        /*0040*/ 	.word	0xffffffff


	//   ....[6]....
        /*0044*/ 	.word	0xffffffff


	//   ....[7]....
        /*0048*/ 	.word	0xffffffff


	//   ....[8]....
        /*004c*/ 	.word	0xffffffff


	//   ....[9]....
        /*0050*/ 	.word	0xffffffff


	//----- nvinfo : EIATTR_COOP_GROUP_INSTR_OFFSETS
	.align		4
.L_2549:
        /*0054*/ 	.byte	0x04, 0x28
        /*0056*/ 	.short	(.L_2551 - .L_2550)


	//   ....[0]....
.L_2550:
        /*0058*/ 	.word	0x00001540


	//   ....[1]....
        /*005c*/ 	.word	0x00001550


	//   ....[2]....
        /*0060*/ 	.word	0x00001580


	//   ....[3]....
        /*0064*/ 	.word	0x00001590


	//   ....[4]....
        /*0068*/ 	.word	0x000015c0


	//   ....[5]....
        /*006c*/ 	.word	0x000015d0


	//   ....[6]....
        /*0070*/ 	.word	0x00001610


	//   ....[7]....
        /*0074*/ 	.word	0x00001630


	//   ....[8]....
        /*0078*/ 	.word	0x00001680


	//   ....[9]....
        /*007c*/ 	.word	0x00001690


	//----- nvinfo : EIATTR_VRC_CTA_INIT_COUNT
	.align		4
.L_2551:
        /*0080*/ 	.byte	0x02, 0x4a
	.zero		1
	.zero		1


	//----- nvinfo : EIATTR_EXIT_INSTR_OFFSETS
	.align		4
        /*0084*/ 	.byte	0x04, 0x1c
        /*0086*/ 	.short	(.L_2553 - .L_2552)


	//   ....[0]....
.L_2552:
        /*0088*/ 	.word	0x00000060


	//   ....[1]....
        /*008c*/ 	.word	0x000016f0


	//   ....[2]....
        /*0090*/ 	.word	0x00001720


	//   ....[3]....
        /*0094*/ 	.word	0x000017e0


	//----- nvinfo : EIATTR_MAX_THREADS
	.align		4
.L_2553:
        /*0098*/ 	.byte	0x04, 0x05
        /*009a*/ 	.short	(.L_2555 - .L_2554)
.L_2554:
        /*009c*/ 	.word	0x00000400
        /*00a0*/ 	.word	0x00000001
        /*00a4*/ 	.word	0x00000001


	//----- nvinfo : EIATTR_CRS_STACK_SIZE
	.align		4
.L_2555:
        /*00a8*/ 	.byte	0x04, 0x1e
        /*00aa*/ 	.short	(.L_2557 - .L_2556)
.L_2556:
        /*00ac*/ 	.word	0x00000000


	//----- nvinfo : EIATTR_CBANK_PARAM_SIZE
	.align		4
.L_2557:
        /*00b0*/ 	.byte	0x03, 0x19
        /*00b2*/ 	.short	0x0128


	//----- nvinfo : EIATTR_PARAM_CBANK
	.align		4
        /*00b4*/ 	.byte	0x04, 0x0a
        /*00b6*/ 	.short	(.L_2559 - .L_2558)
	.align		4
.L_2558:
        /*00b8*/ 	.word	index@(.nv.constant0._ZN10layer_norm22ln_bwd_finalize_kernelINS_22Kernel_traits_finalizeILj1280E13__nv_bfloat16S2_fS2_fjLb0ELj1024ELj4ENS_18Kernel_traits_baseILj1280ES2_S2_fS2_fjLj1024EEEEELb0ELb0EEEvNS_9BwdParamsE)
        /*00bc*/ 	.short	0x0380
        /*00be*/ 	.short	0x0128


	//----- nvinfo : EIATTR_SW_WAR
	.align		4
.L_2559:
        /*00c0*/ 	.byte	0x04, 0x36
        /*00c2*/ 	.short	(.L_2561 - .L_2560)
.L_2560:
        /*00c4*/ 	.word	0x00000008
.L_2561:


//--------------------- .nv.info._ZN10layer_norm13ln_bwd_kernelINS_13Kernel_traitsI13__nv_bfloat16S2_fS2_fjLj1280ELj1ELj4ELj1ELj16ENS_18Kernel_traits_baseILj1280ES2_S2_fS2_fjLj128EEEEELb1ELb0ELb1ELb0EEEvNS_9BwdParamsE --------------------------
	.section	.nv.info._ZN10layer_norm13ln_bwd_kernelINS_13Kernel_traitsI13__nv_bfloat16S2_fS2_fjLj1280ELj1ELj4ELj1ELj16ENS_18Kernel_traits_baseILj1280ES2_S2_fS2_fjLj128EEEEELb1ELb0ELb1ELb0EEEvNS_9BwdParamsE,"",@"SHT_CUDA_INFO"
	.sectionflags	@""
	.align	4


	//----- nvinfo : EIATTR_CUDA_API_VERSION
	.align		4
        /*0000*/ 	.byte	0x04, 0x37
        /*0002*/ 	.short	(.L_2563 - .L_2562)
.L_2562:
        /*0004*/ 	.word	0x00000082


	//----- nvinfo : EIATTR_KPARAM_INFO
	.align		4
.L_2563:
        /*0008*/ 	.byte	0x04, 0x17
        /*000a*/ 	.short	(.L_2565 - .L_2564)
.L_2564:
        /*000c*/ 	.word	0x00000000
        /*0010*/ 	.short	0x0000
        /*0012*/ 	.short	0x0000
        /*0014*/ 	.byte	0x00, 0xf0, 0xa1, 0x04


	//----- nvinfo : EIATTR_SPARSE_MMA_MASK
	.align		4
.L_2565:
        /*0018*/ 	.byte	0x03, 0x50
        /*001a*/ 	.short	0x0000


	//----- nvinfo : EIATTR_MAXREG_COUNT
	.align		4
        /*001c*/ 	.byte	0x03, 0x1b
        /*001e*/ 	.short	0x00ff


	//----- nvinfo : EIATTR_NUM_BARRIERS
	.align		4
        /*0020*/ 	.byte	0x02, 0x4c
        /*0022*/ 	.byte	0x01
	.zero		1


	//----- nvinfo : EIATTR_ANNOTATIONS
	.align		4
        /*0024*/ 	.byte	0x04, 0x55
        /*0026*/ 	.short	(.L_2567 - .L_2566)


	//   ....[0]....
.L_2566:
        /* <DEDUP_REMOVED lines=42> */


	//----- nvinfo : EIATTR_MERCURY_ISA_VERSION
	.align		4
.L_2567:
        /*02b8*/ 	.byte	0x03, 0x5f
        /*02ba*/ 	.short	0x0101


	//----- nvinfo : EIATTR_COOP_GROUP_MASK_REGIDS
	.align		4
        /*02bc*/ 	.byte	0x04, 0x29
        /*02be*/ 	.short	(.L_2569 - .L_2568)


	//   ....[0]....
.L_2568:
        /*02c0*/ 	.word	0xffffffff


	//   ....[1]....
        /*02c4*/ 	.word	0xffffffff


	//   ....[2]....
        /*02c8*/ 	.word	0xffffffff


	//   ....[3]....
        /*02cc*/ 	.word	0xffffffff


	//   ....[4]....
        /*02d0*/ 	.word	0xffffffff


	//   ....[5]....
        /*02d4*/ 	.word	0xffffffff


	//   ....[6]....
        /*02d8*/ 	.word	0xffffffff


	//   ....[7]....
        /*02dc*/ 	.word	0xffffffff


	//   ....[8]....
        /*02e0*/ 	.word	0xffffffff


	//   ....[9]....
        /*02e4*/ 	.word	0xffffffff


	//   ....[10]....
        /*02e8*/ 	.word	0x05000002


	//   ....[11]....
        /*02ec*/ 	.word	0x05000002


	//   ....[12]....
        /*02f0*/ 	.word	0x05000002


	//   ....[13]....
        /*02f4*/ 	.word	0x05000002


	//   ....[14]....
        /*02f8*/ 	.word	0x05000002


	//   ....[15]....
        /*02fc*/ 	.word	0x05000002


	//   ....[16]....
        /*0300*/ 	.word	0x05000002


	//   ....[17]....
        /*0304*/ 	.word	0x05000002


	//   ....[18]....
        /*0308*/ 	.word	0x05000002


	//   ....[19]....
        /*030c*/ 	.word	0x05000002


	//----- nvinfo : EIATTR_COOP_GROUP_INSTR_OFFSETS
	.align		4
.L_2569:
        /*0310*/ 	.byte	0x04, 0x28
        /*0312*/ 	.short	(.L_2571 - .L_2570)


	//   ....[0]....
.L_2570:
        /*0314*/ 	.word	0x00003270


	//   ....[1]....
        /*0318*/ 	.word	0x00003290


	//   ....[2]....
        /*031c*/ 	.word	0x000032b0


	//   ....[3]....
        /*0320*/ 	.word	0x000032d0


	//   ....[4]....
        /*0324*/ 	.word	0x000032f0


	//   ....[5]....
        /*0328*/ 	.word	0x00003310


	//   ....[6]....
        /*032c*/ 	.word	0x00003330


	//   ....[7]....
        /*0330*/ 	.word	0x00003350


	//   ....[8]....
        /*0334*/ 	.word	0x00003360


	//   ....[9]....
        /*0338*/ 	.word	0x00003380


	//   ....[10]....
        /*033c*/ 	.word	0x0000da90


	//   ....[11]....
        /*0340*/ 	.word	0x0000db30


	//   ....[12]....
        /*0344*/ 	.word	0x0000dbb0


	//   ....[13]....
        /*0348*/ 	.word	0x0000dc20


	//   ....[14]....
        /*034c*/ 	.word	0x0000dca0


	//   ....[15]....
        /*0350*/ 	.word	0x0000dd10


	//   ....[16]....
        /*0354*/ 	.word	0x0000dd90


	//   ....[17]....
        /*0358*/ 	.word	0x0000de00


	//   ....[18]....
        /*035c*/ 	.word	0x0000de80


	//   ....[19]....
        /*0360*/ 	.word	0x0000ded0


	//----- nvinfo : EIATTR_VRC_CTA_INIT_COUNT
	.align		4
.L_2571:
        /*0364*/ 	.byte	0x02, 0x4a
	.zero		1
	.zero		1


	//----- nvinfo : EIATTR_EXIT_INSTR_OFFSETS
	.align		4
        /*0368*/ 	.byte	0x04, 0x1c
        /*036a*/ 	.short	(.L_2573 - .L_2572)


	//   ....[0]....
.L_2572:
        /*036c*/ 	.word	0x0000d9f0


	//   ....[1]....
        /*0370*/ 	.word	0x0000da20


	//----- nvinfo : EIATTR_MAX_THREADS
	.align		4
.L_2573:
        /*0374*/ 	.byte	0x04, 0x05
        /*0376*/ 	.short	(.L_2575 - .L_2574)
.L_2574:
        /*0378*/ 	.word	0x00000080
        /*037c*/ 	.word	0x00000001
        /*0380*/ 	.word	0x00000001


	//----- nvinfo : EIATTR_CRS_STACK_SIZE
	.align		4
.L_2575:
        /*0384*/ 	.byte	0x04, 0x1e
        /*0386*/ 	.short	(.L_2577 - .L_2576)
.L_2576:
        /*0388*/ 	.word	0x00000000


	//----- nvinfo : EIATTR_CBANK_PARAM_SIZE
	.align		4
.L_2577:
        /*038c*/ 	.byte	0x03, 0x19
        /*038e*/ 	.short	0x0128


	//----- nvinfo : EIATTR_PARAM_CBANK
	.align		4
        /*0390*/ 	.byte	0x04, 0x0a
        /*0392*/ 	.short	(.L_2579 - .L_2578)
	.align		4
.L_2578:
        /*0394*/ 	.word	index@(.nv.constant0._ZN10layer_norm13ln_bwd_kernelINS_13Kernel_traitsI13__nv_bfloat16S2_fS2_fjLj1280ELj1ELj4ELj1ELj16ENS_18Kernel_traits_baseILj1280ES2_S2_fS2_fjLj128EEEEELb1ELb0ELb1ELb0EEEvNS_9BwdParamsE)
        /*0398*/ 	.short	0x0380
        /*039a*/ 	.short	0x0128


	//----- nvinfo : EIATTR_SW_WAR
	.align		4
.L_2579:
        /*039c*/ 	.byte	0x04, 0x36
        /*039e*/ 	.short	(.L_2581 - .L_2580)
.L_2580:
        /*03a0*/ 	.word	0x00000008
.L_2581:


//--------------------- .nv.info._ZN10layer_norm22ln_bwd_finalize_kernelINS_22Kernel_traits_finalizeILj1280E13__nv_bfloat16S2_fS2_fjLb0ELj1024ELj4ENS_18Kernel_traits_baseILj1280ES2_S2_fS2_fjLj1024EEEEELb0ELb1EEEvNS_9BwdParamsE --------------------------
	.section	.nv.info._ZN10layer_norm22ln_bwd_finalize_kernelINS_22Kernel_traits_finalizeILj1280E13__nv_bfloat16S2_fS2_fjLb0ELj1024ELj4ENS_18Kernel_traits_baseILj1280ES2_S2_fS2_fjLj1024EEEEELb0ELb1EEEvNS_9BwdParamsE,"",@"SHT_CUDA_INFO"
	.sectionflags	@""
	.align	4


	//----- nvinfo : EIATTR_CUDA_API_VERSION
	.align		4
        /*0000*/ 	.byte	0x04, 0x37
        /*0002*/ 	.short	(.L_2583 - .L_2582)
.L_2582:
        /*0004*/ 	.word	0x00000082


	//----- nvinfo : EIATTR_KPARAM_INFO
	.align		4
.L_2583:
        /*0008*/ 	.byte	0x04, 0x17
        /*000a*/ 	.short	(.L_2585 - .L_2584)
.L_2584:
        /*000c*/ 	.word	0x00000000
        /*0010*/ 	.short	0x0000
        /*0012*/ 	.short	0x0000
        /*0014*/ 	.byte	0x00, 0xf0, 0xa1, 0x04


	//----- nvinfo : EIATTR_SPARSE_MMA_MASK
	.align		4
.L_2585:
        /*0018*/ 	.byte	0x03, 0x50
        /*001a*/ 	.short	0x0000


	//----- nvinfo : EIATTR_MAXREG_COUNT
	.align		4
        /*001c*/ 	.byte	0x03, 0x1b
        /*001e*/ 	.short	0x0040


	//----- nvinfo : EIATTR_NUM_BARRIERS
	.align		4
        /*0020*/ 	.byte	0x02, 0x4c
        /*0022*/ 	.byte	0x01
	.zero		1


	//----- nvinfo : EIATTR_MERCURY_ISA_VERSION
	.align		4
        /*0024*/ 	.byte	0x03, 0x5f
        /*0026*/ 	.short	0x0101


	//----- nvinfo : EIATTR_COOP_GROUP_MASK_REGIDS
	.align		4
        /*0028*/ 	.byte	0x04, 0x29
        /*002a*/ 	.short	(.L_2587 - .L_2586)


	//   ....[0]....
.L_2586:
        /*002c*/ 	.word	0xffffffff


	//   ....[1]....
        /*0030*/ 	.word	0xffffffff


	//   ....[2]....
        /*0034*/ 	.word	0xffffffff


	//   ....[3]....
        /*0038*/ 	.word	0xffffffff


	//   ....[4]....
        /*003c*/ 	.word	0xffffffff


	//   ....[5]....
        /*0040*/ 	.word	0xffffffff


	//   ....[6]....
        /*0044*/ 	.word	0xffffffff


	//   ....[7]....
        /*0048*/ 	.word	0xffffffff


	//   ....[8]....
        /*004c*/ 	.word	0xffffffff


	//   ....[9]....
        /*0050*/ 	.word	0xffffffff


	//----- nvinfo : EIATTR_COOP_GROUP_INSTR_OFFSETS
	.align		4
.L_2587:
        /*0054*/ 	.byte	0x04, 0x28
        /*0056*/ 	.short	(.L_2589 - .L_2588)


	//   ....[0]....
.L_2588:
        /*0058*/ 	.word	0x00001560


	//   ....[1]....
        /*005c*/ 	.word	0x00001570


	//   ....[2]....
        /*0060*/ 	.word	0x000015a0


	//   ....[3]....
        /*0064*/ 	.word	0x000015b0


	//   ....[4]....
        /*0068*/ 	.word	0x000015e0


	//   ....[5]....
        /*006c*/ 	.word	0x000015f0


	//   ....[6]....
        /*0070*/ 	.word	0x00001620


	//   ....[7]....
        /*0074*/ 	.word	0x00001640


	//   ....[8]....
        /*0078*/ 	.word	0x00001670


	//   ....[9]....
        /*007c*/ 	.word	0x00001680


	//----- nvinfo : EIATTR_VRC_CTA_INIT_COUNT
	.align		4
.L_2589:
        /*0080*/ 	.byte	0x02, 0x4a
	.zero		1
	.zero		1


	//----- nvinfo : EIATTR_EXIT_INSTR_OFFSETS
	.align		4
        /*0084*/ 	.byte	0x04, 0x1c
        /*0086*/ 	.short	(.L_2591 - .L_2590)


	//   ....[0]....
.L_2590:
        /*0088*/ 	.word	0x00000060


	//   ....[1]....
        /*008c*/ 	.word	0x000016e0


	//   ....[2]....
        /*0090*/ 	.word	0x000017d0


	//----- nvinfo : EIATTR_MAX_THREADS
	.align		4
.L_2591:
        /*0094*/ 	.byte	0x04, 0x05
        /*0096*/ 	.short	(.L_2593 - .L_2592)
.L_2592:
        /*0098*/ 	.word	0x00000400
        /*009c*/ 	.word	0x00000001
        /*00a0*/ 	.word	0x00000001


	//----- nvinfo : EIATTR_CRS_STACK_SIZE
	.align		4
.L_2593:
        /*00a4*/ 	.byte	0x04, 0x1e
        /*00a6*/ 	.short	(.L_2595 - .L_2594)
.L_2594:
        /*00a8*/ 	.word	0x00000000


	//----- nvinfo : EIATTR_CBANK_PARAM_SIZE
	.align		4
.L_2595:
        /*00ac*/ 	.byte	0x03, 0x19
        /*00ae*/ 	.short	0x0128


	//----- nvinfo : EIATTR_PARAM_CBANK
	.align		4
        /*00b0*/ 	.byte	0x04, 0x0a
        /*00b2*/ 	.short	(.L_2597 - .L_2596)
	.align		4
.L_2596:
        /*00b4*/ 	.word	index@(.nv.constant0._ZN10layer_norm22ln_bwd_finalize_kernelINS_22Kernel_traits_finalizeILj1280E13__nv_bfloat16S2_fS2_fjLb0ELj1024ELj4ENS_18Kernel_traits_baseILj1280ES2_S2_fS2_fjLj1024EEEEELb0ELb1EEEvNS_9BwdParamsE)
        /*00b8*/ 	.short	0x0380
        /*00ba*/ 	.short	0x0128


	//----- nvinfo : EIATTR_SW_WAR
	.align		4
.L_2597:
        /*00bc*/ 	.byte	0x04, 0x36
        /*00be*/ 	.short	(.L_2599 - .L_2598)
.L_2598:
        /*00c0*/ 	.word	0x00000008
.L_2599:


//--------------------- .nv.info._ZN10layer_norm13ln_bwd_kernelINS_13Kernel_traitsI13__nv_bfloat16S2_fS2_fjLj1280ELj1ELj4ELj1ELj16ENS_18Kernel_traits_baseILj1280ES2_S2_fS2_fjLj128EEEEELb1ELb0ELb1ELb1EEEvNS_9BwdParamsE --------------------------
	.section	.nv.info._ZN10layer_norm13ln_bwd_kernelINS_13Kernel_traitsI13__nv_bfloat16S2_fS2_fjLj1280ELj1ELj4ELj1ELj16ENS_18Kernel_traits_baseILj1280ES2_S2_fS2_fjLj128EEEEELb1ELb0ELb1ELb1EEEvNS_9BwdParamsE,"",@"SHT_CUDA_INFO"
	.sectionflags	@""
	.align	4


	//----- nvinfo : EIATTR_CUDA_API_VERSION
	.align		4
        /*0000*/ 	.byte	0x04, 0x37
        /*0002*/ 	.short	(.L_2601 - .L_2600)
.L_2600:
        /*0004*/ 	.word	0x00000082


	//----- nvinfo : EIATTR_KPARAM_INFO
	.align		4
.L_2601:
        /*0008*/ 	.byte	0x04, 0x17
        /*000a*/ 	.short	(.L_2603 - .L_2602)
.L_2602:
        /*000c*/ 	.word	0x00000000
        /*0010*/ 	.short	0x0000
        /*0012*/ 	.short	0x0000
        /*0014*/ 	.byte	0x00, 0xf0, 0xa1, 0x04


	//----- nvinfo : EIATTR_SPARSE_MMA_MASK
	.align		4
.L_2603:
        /*0018*/ 	.byte	0x03, 0x50
        /*001a*/ 	.short	0x0000


	//----- nvinfo : EIATTR_MAXREG_COUNT
	.align		4
        /*001c*/ 	.byte	0x03, 0x1b
        /*001e*/ 	.short	0x00ff


	//----- nvinfo : EIATTR_NUM_BARRIERS
	.align		4
        /*0020*/ 	.byte	0x02, 0x4c
        /*0022*/ 	.byte	0x01
	.zero		1


	//----- nvinfo : EIATTR_ANNOTATIONS
	.align		4
        /*0024*/ 	.byte	0x04, 0x55
        /*0026*/ 	.short	(.L_2605 - .L_2604)


	//   ....[0]....
.L_2604:
        /* <DEDUP_REMOVED lines=15> */


	//----- nvinfo : EIATTR_MERCURY_ISA_VERSION
	.align		4
.L_2605:
        /*0100*/ 	.byte	0x03, 0x5f
        /*0102*/ 	.short	0x0101


	//----- nvinfo : EIATTR_COOP_GROUP_MASK_REGIDS
	.align		4
        /*0104*/ 	.byte	0x04, 0x29
        /*0106*/ 	.short	(.L_2607 - .L_2606)


	//   ....[0]....
.L_2606:
        /*0108*/ 	.word	0xffffffff


	//   ....[1]....
        /*010c*/ 	.word	0xffffffff


	//   ....[2]....
        /*0110*/ 	.word	0xffffffff


	//   ....[3]....
        /*0114*/ 	.word	0xffffffff


	//   ....[4]....
        /*0118*/ 	.word	0xffffffff


	//   ....[5]....
        /*011c*/ 	.word	0xffffffff


	//   ....[6]....
        /*0120*/ 	.word	0xffffffff


	//   ....[7]....
        /*0124*/ 	.word	0xffffffff


	//   ....[8]....
        /*0128*/ 	.word	0xffffffff


	//   ....[9]....
        /*012c*/ 	.word	0xffffffff


	//   ....[10]....
        /*0130*/ 	.word	0x050000b6


	//   ....[11]....
        /*0134*/ 	.word	0x050000b6


	//   ....[12]....
        /*0138*/ 	.word	0x050000b6


	//   ....[13]....
        /*013c*/ 	.word	0x050000b6


	//   ....[14]....
        /*0140*/ 	.word	0x050000b6


	//   ....[15]....
        /*0144*/ 	.word	0x050000b6


	//   ....[16]....
        /*0148*/ 	.word	0x050000b6


	//   ....[17]....
        /*014c*/ 	.word	0x050000b6


	//   ....[18]....
        /*0150*/ 	.word	0x050000b6


	//   ....[19]....
        /*0154*/ 	.word	0x050000b6


	//----- nvinfo : EIATTR_COOP_GROUP_INSTR_OFFSETS
	.align		4
.L_2607:
        /*0158*/ 	.byte	0x04, 0x28
        /*015a*/ 	.short	(.L_2609 - .L_2608)


	//   ....[0]....
.L_2608:
        /*015c*/ 	.word	0x00002b40


	//   ....[1]....
        /*0160*/ 	.word	0x00002b60


	//   ....[2]....
        /*0164*/ 	.word	0x00002b80


	//   ....[3]....
        /*0168*/ 	.word	0x00002ba0


	//   ....[4]....
        /*016c*/ 	.word	0x00002bc0


	//   ....[5]....
        /*0170*/ 	.word	0x00002be0


	//   ....[6]....
        /*0174*/ 	.word	0x00002c00


	//   ....[7]....
        /*0178*/ 	.word	0x00002c20


	//   ....[8]....
        /*017c*/ 	.word	0x00002c30


	//   ....[9]....
        /*0180*/ 	.word	0x00002c60


	//   ....[10]....
        /*0184*/ 	.word	0x0000c940


	//   ....[11]....
        /*0188*/ 	.word	0x0000c9d0


	//   ....[12]....
        /*018c*/ 	.word	0x0000ca30


	//   ....[13]....
        /*0190*/ 	.word	0x0000ca80


	//   ....[14]....
        /*0194*/ 	.word	0x0000cae0


	//   ....[15]....
        /*0198*/ 	.word	0x0000cb30


	//   ....[16]....
        /*019c*/ 	.word	0x0000cb90


	//   ....[17]....
        /*01a0*/ 	.word	0x0000cbe0


	//   ....[18]....
        /*01a4*/ 	.word	0x0000cc40


	//   ....[19]....
        /*01a8*/ 	.word	0x0000cc90


	//----- nvinfo : EIATTR_VRC_CTA_INIT_COUNT
	.align		4
.L_2609:
        /*01ac*/ 	.byte	0x02, 0x4a
	.zero		1
	.zero		1


	//----- nvinfo : EIATTR_EXIT_INSTR_OFFSETS
	.align		4
        /*01b0*/ 	.byte	0x04, 0x1c
        /*01b2*/ 	.short	(.L_2611 - .L_2610)


	//   ....[0]....
.L_2610:
        /*01b4*/ 	.word	0x0000c8e0


	//----- nvinfo : EIATTR_MAX_THREADS
	.align		4
.L_2611:
        /*01b8*/ 	.byte	0x04, 0x05
        /*01ba*/ 	.short	(.L_2613 - .L_2612)
.L_2612:
        /*01bc*/ 	.word	0x00000080
        /*01c0*/ 	.word	0x00000001
        /*01c4*/ 	.word	0x00000001


	//----- nvinfo : EIATTR_CRS_STACK_SIZE
	.align		4
.L_2613:
        /*01c8*/ 	.byte	0x04, 0x1e
        /*01ca*/ 	.short	(.L_2615 - .L_2614)
.L_2614:
        /*01cc*/ 	.word	0x00000000


	//----- nvinfo : EIATTR_CBANK_PARAM_SIZE
	.align		4
.L_2615:
        /*01d0*/ 	.byte	0x03, 0x19
        /*01d2*/ 	.short	0x0128


	//----- nvinfo : EIATTR_PARAM_CBANK
	.align		4
        /*01d4*/ 	.byte	0x04, 0x0a
        /*01d6*/ 	.short	(.L_2617 - .L_2616)
	.align		4
.L_2616:
        /*01d8*/ 	.word	index@(.nv.constant0._ZN10layer_norm13ln_bwd_kernelINS_13Kernel_traitsI13__nv_bfloat16S2_fS2_fjLj1280ELj1ELj4ELj1ELj16ENS_18Kernel_traits_baseILj1280ES2_S2_fS2_fjLj128EEEEELb1ELb0ELb1ELb1EEEvNS_9BwdParamsE)
        /*01dc*/ 	.short	0x0380
        /*01de*/ 	.short	0x0128


	//----- nvinfo : EIATTR_SW_WAR
	.align		4
.L_2617:
        /*01e0*/ 	.byte	0x04, 0x36
        /*01e2*/ 	.short	(.L_2619 - .L_2618)
.L_2618:
        /*01e4*/ 	.word	0x00000008
.L_2619:


//--------------------- .nv.info._ZN10layer_norm13ln_bwd_kernelINS_13Kernel_traitsI13__nv_bfloat16S2_fS2_fjLj1280ELj1ELj4ELj1ELj16ENS_18Kernel_traits_baseILj1280ES2_S2_fS2_fjLj128EEEEELb1ELb1ELb0ELb0EEEvNS_9BwdParamsE --------------------------
	.section	.nv.info._ZN10layer_norm13ln_bwd_kernelINS_13Kernel_traitsI13__nv_bfloat16S2_fS2_fjLj1280ELj1ELj4ELj1ELj16ENS_18Kernel_traits_baseILj1280ES2_S2_fS2_fjLj128EEEEELb1ELb1ELb0ELb0EEEvNS_9BwdParamsE,"",@"SHT_CUDA_INFO"
	.sectionflags	@""
	.align	4


	//----- nvinfo : EIATTR_CUDA_API_VERSION
	.align		4
        /*0000*/ 	.byte	0x04, 0x37
        /*0002*/ 	.short	(.L_2621 - .L_2620)
.L_2620:
        /*0004*/ 	.word	0x00000082


	//----- nvinfo : EIATTR_KPARAM_INFO
	.align		4
.L_2621:
        /*0008*/ 	.byte	0x04, 0x17
        /*000a*/ 	.short	(.L_2623 - .L_2622)
.L_2622:
        /*000c*/ 	.word	0x00000000
        /*0010*/ 	.short	0x0000
        /*0012*/ 	.short	0x0000
        /*0014*/ 	.byte	0x00, 0xf0, 0xa1, 0x04


	//----- nvinfo : EIATTR_SPARSE_MMA_MASK
	.align		4
.L_2623:
        /*0018*/ 	.byte	0x03, 0x50
        /*001a*/ 	.short	0x0000


	//----- nvinfo : EIATTR_MAXREG_COUNT
	.align		4
        /*001c*/ 	.byte	0x03, 0x1b
        /*001e*/ 	.short	0x00ff


	//----- nvinfo : EIATTR_NUM_BARRIERS
	.align		4
        /*0020*/ 	.byte	0x02, 0x4c
        /*0022*/ 	.byte	0x01
	.zero		1


	//----- nvinfo : EIATTR_ANNOTATIONS
	.align		4
        /*0024*/ 	.byte	0x04, 0x55
        /*0026*/ 	.short	(.L_2625 - .L_2624)


	//   ....[0]....
.L_2624:
        /* <DEDUP_REMOVED lines=192> */


	//----- nvinfo : EIATTR_MERCURY_ISA_VERSION
	.align		4
.L_2625:
        /*0c18*/ 	.byte	0x03, 0x5f
        /*0c1a*/ 	.short	0x0101


	//----- nvinfo : EIATTR_COOP_GROUP_MASK_REGIDS
	.align		4
        /*0c1c*/ 	.byte	0x04, 0x29
        /*0c1e*/ 	.short	(.L_2627 - .L_2626)


	//   ....[0]....
.L_2626:
        /*0c20*/ 	.word	0xffffffff


	//   ....[1]....
        /*0c24*/ 	.word	0xffffffff


	//   ....[2]....
        /*0c28*/ 	.word	0xffffffff


	//   ....[3]....
        /*0c2c*/ 	.word	0xffffffff


	//   ....[4]....
        /*0c30*/ 	.word	0xffffffff


	//   ....[5]....
        /*0c34*/ 	.word	0xffffffff


	//   ....[6]....
        /*0c38*/ 	.word	0xffffffff


	//   ....[7]....
        /*0c3c*/ 	.word	0xffffffff


	//   ....[8]....
        /*0c40*/ 	.word	0xffffffff


	//   ....[9]....
        /*0c44*/ 	.word	0xffffffff


	//   ....[10]....
        /*0c48*/ 	.word	0x050000b0


	//   ....[11]....
        /*0c4c*/ 	.word	0x050000b0


	//   ....[12]....
        /*0c50*/ 	.word	0x050000b0


	//   ....[13]....
        /*0c54*/ 	.word	0x050000b0


	//   ....[14]....
        /*0c58*/ 	.word	0x050000b0


	//   ....[15]....
        /*0c5c*/ 	.word	0x050000b0


	//   ....[16]....
        /*0c60*/ 	.word	0x050000b0


	//   ....[17]....
        /*0c64*/ 	.word	0x050000b0


	//   ....[18]....
        /*0c68*/ 	.word	0x050000b0


	//   ....[19]....
        /*0c6c*/ 	.word	0x050000b0


	//----- nvinfo : EIATTR_COOP_GROUP_INSTR_OFFSETS
	.align		4
.L_2627:
        /*0c70*/ 	.byte	0x04, 0x28
        /*0c72*/ 	.short	(.L_2629 - .L_2628)


	//   ....[0]....
.L_2628:
        /*0c74*/ 	.word	0x00003eb0


	//   ....[1]....
        /*0c78*/ 	.word	0x00003ed0


	//   ....[2]....
        /*0c7c*/ 	.word	0x00003ef0


	//   ....[3]....
        /*0c80*/ 	.word	0x00003f10


	//   ....[4]....
        /*0c84*/ 	.word	0x00003f30


	//   ....[5]....
        /*0c88*/ 	.word	0x00003f50


	//   ....[6]....
        /*0c8c*/ 	.word	0x00003f70


	//   ....[7]....
        /*0c90*/ 	.word	0x00003f90


	//   ....[8]....
        /*0c94*/ 	.word	0x00003fa0


	//   ....[9]....
        /*0c98*/ 	.word	0x00003fc0


	//   ....[10]....
        /*0c9c*/ 	.word	0x00013640


	//   ....[11]....
        /*0ca0*/ 	.word	0x000136e0


	//   ....[12]....
        /*0ca4*/ 	.word	0x00013760


	//   ....[13]....
        /*0ca8*/ 	.word	0x000137d0


	//   ....[14]....
        /*0cac*/ 	.word	0x00013850


	//   ....[15]....
        /*0cb0*/ 	.word	0x000138c0


	//   ....[16]....
        /*0cb4*/ 	.word	0x00013940


	//   ....[17]....
        /*0cb8*/ 	.word	0x000139b0


	//   ....[18]....
        /*0cbc*/ 	.word	0x00013a30


	//   ....[19]....
        /*0cc0*/ 	.word	0x00013a80


	//----- nvinfo : EIATTR_VRC_CTA_INIT_COUNT
	.align		4
.L_2629:
        /*0cc4*/ 	.byte	0x02, 0x4a
	.zero		1
	.zero		1


	//----- nvinfo : EIATTR_EXIT_INSTR_OFFSETS
	.align		4
        /*0cc8*/ 	.byte	0x04, 0x1c
        /*0cca*/ 	.short	(.L_2631 - .L_2630)


	//   ....[0]....
.L_2630:
        /*0ccc*/ 	.word	0x00013550


	//   ....[1]....
        /*0cd0*/ 	.word	0x000135d0


	//----- nvinfo : EIATTR_MAX_THREADS
	.align		4
.L_2631:
        /*0cd4*/ 	.byte	0x04, 0x05
        /*0cd6*/ 	.short	(.L_2633 - .L_2632)
.L_2632:
        /*0cd8*/ 	.word	0x00000080
        /*0cdc*/ 	.word	0x00000001
        /*0ce0*/ 	.word	0x00000001


	//----- nvinfo : EIATTR_CRS_STACK_SIZE
	.align		4
.L_2633:
        /*0ce4*/ 	.byte	0x04, 0x1e
        /*0ce6*/ 	.short	(.L_2635 - .L_2634)
.L_2634:
        /*0ce8*/ 	.word	0x00000000


	//----- nvinfo : EIATTR_CBANK_PARAM_SIZE
	.align		4
.L_2635:
        /*0cec*/ 	.byte	0x03, 0x19
        /*0cee*/ 	.short	0x0128


	//----- nvinfo : EIATTR_PARAM_CBANK
	.align		4
        /*0cf0*/ 	.byte	0x04, 0x0a
        /*0cf2*/ 	.short	(.L_2637 - .L_2636)
	.align		4
.L_2636:
        /*0cf4*/ 	.word	index@(.nv.constant0._ZN10layer_norm13ln_bwd_kernelINS_13Kernel_traitsI13__nv_bfloat16S2_fS2_fjLj1280ELj1ELj4ELj1ELj16ENS_18Kernel_traits_baseILj1280ES2_S2_fS2_fjLj128EEEEELb1ELb1ELb0ELb0EEEvNS_9BwdParamsE)
        /*0cf8*/ 	.short	0x0380
        /*0cfa*/ 	.short	0x0128


	//----- nvinfo : EIATTR_SW_WAR
	.align		4
.L_2637:
        /*0cfc*/ 	.byte	0x04, 0x36
        /*0cfe*/ 	.short	(.L_2639 - .L_2638)
.L_2638:
        /*0d00*/ 	.word	0x00000008
.L_2639:


//--------------------- .nv.info._ZN10layer_norm13ln_bwd_kernelINS_13Kernel_traitsI13__nv_bfloat16S2_fS2_fjLj1280ELj1ELj4ELj1ELj16ENS_18Kernel_traits_baseILj1280ES2_S2_fS2_fjLj128EEEEELb1ELb1ELb0ELb1EEEvNS_9BwdParamsE --------------------------
	.section	.nv.info._ZN10layer_norm13ln_bwd_kernelINS_13Kernel_traitsI13__nv_bfloat16S2_fS2_fjLj1280ELj1ELj4ELj1ELj16ENS_18Kernel_traits_baseILj1280ES2_S2_fS2_fjLj128EEEEELb1ELb1ELb0ELb1EEEvNS_9BwdParamsE,"",@"SHT_CUDA_INFO"
	.sectionflags	@""
	.align	4


	//----- nvinfo : EIATTR_CUDA_API_VERSION
	.align		4
        /*0000*/ 	.byte	0x04, 0x37
        /*0002*/ 	.short	(.L_2641 - .L_2640)
.L_2640:
        /*0004*/ 	.word	0x00000082


	//----- nvinfo : EIATTR_KPARAM_INFO
	.align		4
.L_2641:
        /*0008*/ 	.byte	0x04, 0x17
        /*000a*/ 	.short	(.L_2643 - .L_2642)
.L_2642:
        /*000c*/ 	.word	0x00000000
        /*0010*/ 	.short	0x0000
        /*0012*/ 	.short	0x0000
        /*0014*/ 	.byte	0x00, 0xf0, 0xa1, 0x04


	//----- nvinfo : EIATTR_SPARSE_MMA_MASK
	.align		4
.L_2643:
        /*0018*/ 	.byte	0x03, 0x50
        /*001a*/ 	.short	0x0000


	//----- nvinfo : EIATTR_MAXREG_COUNT
	.align		4
        /*001c*/ 	.byte	0x03, 0x1b
        /*001e*/ 	.short	0x00ff


	//----- nvinfo : EIATTR_NUM_BARRIERS
	.align		4
        /*0020*/ 	.byte	0x02, 0x4c
        /*0022*/ 	.byte	0x01
	.zero		1


	//----- nvinfo : EIATTR_ANNOTATIONS
	.align		4
        /*0024*/ 	.byte	0x04, 0x55
        /*0026*/ 	.short	(.L_2645 - .L_2644)


	//   ....[0]....
.L_2644:
        /* <DEDUP_REMOVED lines=159> */


	//----- nvinfo : EIATTR_MERCURY_ISA_VERSION
	.align		4
.L_2645:
        /*0a00*/ 	.byte	0x03, 0x5f
        /*0a02*/ 	.short	0x0101


	//----- nvinfo : EIATTR_COOP_GROUP_MASK_REGIDS
	.align		4
        /*0a04*/ 	.byte	0x04, 0x29
        /*0a06*/ 	.short	(.L_2647 - .L_2646)


	//   ....[0]....
.L_2646:
        /*0a08*/ 	.word	0xffffffff


	//   ....[1]....
        /*0a0c*/ 	.word	0xffffffff


	//   ....[2]....
        /*0a10*/ 	.word	0xffffffff


	//   ....[3]....
        /*0a14*/ 	.word	0xffffffff


	//   ....[4]....
        /*0a18*/ 	.word	0xffffffff


	//   ....[5]....
        /*0a1c*/ 	.word	0xffffffff


	//   ....[6]....
        /*0a20*/ 	.word	0xffffffff


	//   ....[7]....
        /*0a24*/ 	.word	0xffffffff


	//   ....[8]....
        /*0a28*/ 	.word	0xffffffff


	//   ....[9]....
        /*0a2c*/ 	.word	0xffffffff


	//   ....[10]....
        /*0a30*/ 	.word	0x0500006f


	//   ....[11]....
        /*0a34*/ 	.word	0x0500006f


	//   ....[12]....
        /*0a38*/ 	.word	0x0500006f


	//   ....[13]....
        /*0a3c*/ 	.word	0x0500006f


	//   ....[14]....
        /*0a40*/ 	.word	0x0500006f


	//   ....[15]....
        /*0a44*/ 	.word	0x0500006f


	//   ....[16]....
        /*0a48*/ 	.word	0x0500006f


	//   ....[17]....
        /*0a4c*/ 	.word	0x0500006f


	//   ....[18]....
        /*0a50*/ 	.word	0x0500006f


	//   ....[19]....
        /*0a54*/ 	.word	0x0500006f


	//----- nvinfo : EIATTR_COOP_GROUP_INSTR_OFFSETS
	.align		4
.L_2647:
        /*0a58*/ 	.byte	0x04, 0x28
        /*0a5a*/ 	.short	(.L_2649 - .L_2648)


	//   ....[0]....
.L_2648:
        /*0a5c*/ 	.word	0x000034f0


	//   ....[1]....
        /*0a60*/ 	.word	0x00003510


	//   ....[2]....
        /*0a64*/ 	.word	0x00003530


	//   ....[3]....
        /*0a68*/ 	.word	0x00003550


	//   ....[4]....
        /*0a6c*/ 	.word	0x00003570


	//   ....[5]....
        /*0a70*/ 	.word	0x00003590


	//   ....[6]....
        /*0a74*/ 	.word	0x000035b0


	//   ....[7]....
        /*0a78*/ 	.word	0x000035d0


	//   ....[8]....
        /*0a7c*/ 	.word	0x000035e0


	//   ....[9]....
        /*0a80*/ 	.word	0x00003600


	//   ....[10]....
        /*0a84*/ 	.word	0x0000f5f0


	//   ....[11]....
        /*0a88*/ 	.word	0x0000f680


	//   ....[12]....
        /*0a8c*/ 	.word	0x0000f6e0


	//   ....[13]....
        /*0a90*/ 	.word	0x0000f730


	//   ....[14]....
        /*0a94*/ 	.word	0x0000f790


	//   ....[15]....
        /*0a98*/ 	.word	0x0000f7e0


	//   ....[16]....
        /*0a9c*/ 	.word	0x0000f840


	//   ....[17]....
        /*0aa0*/ 	.word	0x0000f890


	//   ....[18]....
        /*0aa4*/ 	.word	0x0000f8f0


	//   ....[19]....
        /*0aa8*/ 	.word	0x0000f940


	//----- nvinfo : EIATTR_VRC_CTA_INIT_COUNT
	.align		4
.L_2649:
        /*0aac*/ 	.byte	0x02, 0x4a
	.zero		1
	.zero		1


	//----- nvinfo : EIATTR_EXIT_INSTR_OFFSETS
	.align		4
        /*0ab0*/ 	.byte	0x04, 0x1c
        /*0ab2*/ 	.short	(.L_2651 - .L_2650)


	//   ....[0]....
.L_2650:
        /*0ab4*/ 	.word	0x0000f580


	//----- nvinfo : EIATTR_MAX_THREADS
	.align		4
.L_2651:
        /*0ab8*/ 	.byte	0x04, 0x05
        /*0aba*/ 	.short	(.L_2653 - .L_2652)
.L_2652:
        /*0abc*/ 	.word	0x00000080
        /*0ac0*/ 	.word	0x00000001
        /*0ac4*/ 	.word	0x00000001


	//----- nvinfo : EIATTR_CRS_STACK_SIZE
	.align		4
.L_2653:
        /*0ac8*/ 	.byte	0x04, 0x1e
        /*0aca*/ 	.short	(.L_2655 - .L_2654)
.L_2654:
        /*0acc*/ 	.word	0x00000000


	//----- nvinfo : EIATTR_CBANK_PARAM_SIZE
	.align		4
.L_2655:
        /*0ad0*/ 	.byte	0x03, 0x19
        /*0ad2*/ 	.short	0x0128


	//----- nvinfo : EIATTR_PARAM_CBANK
	.align		4
        /*0ad4*/ 	.byte	0x04, 0x0a
        /*0ad6*/ 	.short	(.L_2657 - .L_2656)
	.align		4
.L_2656:
        /*0ad8*/ 	.word	index@(.nv.constant0._ZN10layer_norm13ln_bwd_kernelINS_13Kernel_traitsI13__nv_bfloat16S2_fS2_fjLj1280ELj1ELj4ELj1ELj16ENS_18Kernel_traits_baseILj1280ES2_S2_fS2_fjLj128EEEEELb1ELb1ELb0ELb1EEEvNS_9BwdParamsE)
        /*0adc*/ 	.short	0x0380
        /*0ade*/ 	.short	0x0128


	//----- nvinfo : EIATTR_SW_WAR
	.align		4
.L_2657:
        /*0ae0*/ 	.byte	0x04, 0x36
        /*0ae2*/ 	.short	(.L_2659 - .L_2658)
.L_2658:
        /*0ae4*/ 	.word	0x00000008
.L_2659:


//--------------------- .nv.info._ZN10layer_norm22ln_bwd_finalize_kernelINS_22Kernel_traits_finalizeILj1280E13__nv_bfloat16S2_fS2_fjLb1ELj1024ELj4ENS_18Kernel_traits_baseILj1280ES2_S2_fS2_fjLj1024EEEEELb1ELb0EEEvNS_9BwdParamsE --------------------------
	.section	.nv.info._ZN10layer_norm22ln_bwd_finalize_kernelINS_22Kernel_traits_finalizeILj1280E13__nv_bfloat16S2_fS2_fjLb1ELj1024ELj4ENS_18Kernel_traits_baseILj1280ES2_S2_fS2_fjLj1024EEEEELb1ELb0EEEvNS_9BwdParamsE,"",@"SHT_CUDA_INFO"
	.sectionflags	@""
	.align	4


	//----- nvinfo : EIATTR_CUDA_API_VERSION
	.align		4
        /*0000*/ 	.byte	0x04, 0x37
        /*0002*/ 	.short	(.L_2661 - .L_2660)
.L_2660:
        /*0004*/ 	.word	0x00000082


	//----- nvinfo : EIATTR_KPARAM_INFO
	.align		4
.L_2661:
        /*0008*/ 	.byte	0x04, 0x17
        /*000a*/ 	.short	(.L_2663 - .L_2662)
.L_2662:
        /*000c*/ 	.word	0x00000000
        /*0010*/ 	.short	0x0000
        /*0012*/ 	.short	0x0000
        /*0014*/ 	.byte	0x00, 0xf0, 0xa1, 0x04


	//----- nvinfo : EIATTR_SPARSE_MMA_MASK
	.align		4
.L_2663:
        /*0018*/ 	.byte	0x03, 0x50
        /*001a*/ 	.short	0x0000


	//----- nvinfo : EIATTR_MAXREG_COUNT
	.align		4
        /*001c*/ 	.byte	0x03, 0x1b
        /*001e*/ 	.short	0x0040


	//----- nvinfo : EIATTR_NUM_BARRIERS
	.align		4
        /*0020*/ 	.byte	0x02, 0x4c
        /*0022*/ 	.byte	0x01
	.zero		1


	//----- nvinfo : EIATTR_MERCURY_ISA_VERSION
	.align		4
        /*0024*/ 	.byte	0x03, 0x5f
        /*0026*/ 	.short	0x0101


	//----- nvinfo : EIATTR_COOP_GROUP_MASK_REGIDS
	.align		4
        /*0028*/ 	.byte	0x04, 0x29
        /*002a*/ 	.short	(.L_2665 - .L_2664)


	//   ....[0]....
.L_2664:
        /*002c*/ 	.word	0xffffffff


	//   ....[1]....
        /*0030*/ 	.word	0xffffffff


	//   ....[2]....
        /*0034*/ 	.word	0xffffffff


	//   ....[3]....
        /*0038*/ 	.word	0xffffffff


	//   ....[4]....
        /*003c*/ 	.word	0xffffffff


	//   ....[5]....
        /*0040*/ 	.word	0xffffffff


	//   ....[6]....
        /*0044*/ 	.word	0xffffffff


	//   ....[7]....
        /*0048*/ 	.word	0xffffffff


	//   ....[8]....
        /*004c*/ 	.word	0xffffffff


	//   ....[9]....
        /*0050*/ 	.word	0xffffffff


	//   ....[10]....
        /*0054*/ 	.word	0xffffffff


	//   ....[11]....
        /*0058*/ 	.word	0xffffffff


	//   ....[12]....
        /*005c*/ 	.word	0xffffffff


	//   ....[13]....
        /*0060*/ 	.word	0xffffffff


	//   ....[14]....
        /*0064*/ 	.word	0xffffffff


	//----- nvinfo : EIATTR_COOP_GROUP_INSTR_OFFSETS
	.align		4
.L_2665:
        /*0068*/ 	.byte	0x04, 0x28
        /*006a*/ 	.short	(.L_2667 - .L_2666)


	//   ....[0]....
.L_2666:
        /*006c*/ 	.word	0x00001030


	//   ....[1]....
        /*0070*/ 	.word	0x00001040


	//   ....[2]....
        /*0074*/ 	.word	0x00001050


	//   ....[3]....
        /*0078*/ 	.word	0x00001080


	//   ....[4]....
        /*007c*/ 	.word	0x000010a0


	//   ....[5]....
        /*0080*/ 	.word	0x000010b0


	//   ....[6]....
        /*0084*/ 	.word	0x000010f0


	//   ....[7]....
        /*0088*/ 	.word	0x00001100


	//   ....[8]....
        /*008c*/ 	.word	0x00001110


	//   ....[9]....
        /*0090*/ 	.word	0x00001140


	//   ....[10]....
        /*0094*/ 	.word	0x00001170


	//   ....[11]....
        /*0098*/ 	.word	0x00001190


	//   ....[12]....
        /*009c*/ 	.word	0x000011c0


	//   ....[13]....
        /*00a0*/ 	.word	0x000011f0


	//   ....[14]....
        /*00a4*/ 	.word	0x00001220


	//----- nvinfo : EIATTR_VRC_CTA_INIT_COUNT
	.align		4
.L_2667:
        /*00a8*/ 	.byte	0x02, 0x4a
	.zero		1
	.zero		1


	//----- nvinfo : EIATTR_EXIT_INSTR_OFFSETS
	.align		4
        /*00ac*/ 	.byte	0x04, 0x1c
        /*00ae*/ 	.short	(.L_2669 - .L_2668)


	//   ....[0]....
.L_2668:
        /*00b0*/ 	.word	0x00000060


	//   ....[1]....
        /*00b4*/ 	.word	0x000012a0


	//   ....[2]....
        /*00b8*/ 	.word	0x000012d0


	//   ....[3]....
        /*00bc*/ 	.word	0x000013e0


	//----- nvinfo : EIATTR_MAX_THREADS
	.align		4
.L_2669:
        /*00c0*/ 	.byte	0x04, 0x05
        /*00c2*/ 	.short	(.L_2671 - .L_2670)
.L_2670:
        /*00c4*/ 	.word	0x00000400
        /*00c8*/ 	.word	0x00000001
        /*00cc*/ 	.word	0x00000001


	//----- nvinfo : EIATTR_CRS_STACK_SIZE
	.align		4
.L_2671:
        /*00d0*/ 	.byte	0x04, 0x1e
        /*00d2*/ 	.short	(.L_2673 - .L_2672)
.L_2672:
        /*00d4*/ 	.word	0x00000000


	//----- nvinfo : EIATTR_CBANK_PARAM_SIZE
	.align		4
.L_2673:
        /*00d8*/ 	.byte	0x03, 0x19
        /*00da*/ 	.short	0x0128


	//----- nvinfo : EIATTR_PARAM_CBANK
	.align		4
        /*00dc*/ 	.byte	0x04, 0x0a
        /*00de*/ 	.short	(.L_2675 - .L_2674)
	.align		4
.L_2674:
        /*00e0*/ 	.word	index@(.nv.constant0._ZN10layer_norm22ln_bwd_finalize_kernelINS_22Kernel_traits_finalizeILj1280E13__nv_bfloat16S2_fS2_fjLb1ELj1024ELj4ENS_18Kernel_traits_baseILj1280ES2_S2_fS2_fjLj1024EEEEELb1ELb0EEEvNS_9BwdParamsE)
        /*00e4*/ 	.short	0x0380
        /*00e6*/ 	.short	0x0128


	//----- nvinfo : EIATTR_SW_WAR
	.align		4
.L_2675:
        /*00e8*/ 	.byte	0x04, 0x36
        /*00ea*/ 	.short	(.L_2677 - .L_2676)
.L_2676:
        /*00ec*/ 	.word	0x00000008
.L_2677:


//--------------------- .nv.info._ZN10layer_norm13ln_bwd_kernelINS_13Kernel_traitsI13__nv_bfloat16S2_fS2_fjLj1280ELj1ELj4ELj1ELj16ENS_18Kernel_traits_baseILj1280ES2_S2_fS2_fjLj128EEEEELb1ELb1ELb1ELb0EEEvNS_9BwdParamsE --------------------------
	.section	.nv.info._ZN10layer_norm13ln_bwd_kernelINS_13Kernel_traitsI13__nv_bfloat16S2_fS2_fjLj1280ELj1ELj4ELj1ELj16ENS_18Kernel_traits_baseILj1280ES2_S2_fS2_fjLj128EEEEELb1ELb1ELb1ELb0EEEvNS_9BwdParamsE,"",@"SHT_CUDA_INFO"
	.sectionflags	@""
	.align	4


	//----- nvinfo : EIATTR_CUDA_API_VERSION
	.align		4
        /*0000*/ 	.byte	0x04, 0x37
        /*0002*/ 	.short	(.L_2679 - .L_2678)
.L_2678:
        /*0004*/ 	.word	0x00000082


	//----- nvinfo : EIATTR_KPARAM_INFO
	.align		4
.L_2679:
        /*0008*/ 	.byte	0x04, 0x17
        /*000a*/ 	.short	(.L_2681 - .L_2680)
.L_2680:
        /*000c*/ 	.word	0x00000000
        /*0010*/ 	.short	0x0000
        /*0012*/ 	.short	0x0000
        /*0014*/ 	.byte	0x00, 0xf0, 0xa1, 0x04


	//----- nvinfo : EIATTR_SPARSE_MMA_MASK
	.align		4
.L_2681:
        /*0018*/ 	.byte	0x03, 0x50
        /*001a*/ 	.short	0x0000


	//----- nvinfo : EIATTR_MAXREG_COUNT
	.align		4
        /*001c*/ 	.byte	0x03, 0x1b
        /*001e*/ 	.short	0x00ff


	//----- nvinfo : EIATTR_NUM_BARRIERS
	.align		4
        /*0020*/ 	.byte	0x02, 0x4c
        /*0022*/ 	.byte	0x01
	.zero		1


	//----- nvinfo : EIATTR_ANNOTATIONS
	.align		4
        /*0024*/ 	.byte	0x04, 0x55
        /*0026*/ 	.short	(.L_2683 - .L_2682)


	//   ....[0]....
.L_2682:
        /* <DEDUP_REMOVED lines=242> */


	//----- nvinfo : EIATTR_MERCURY_ISA_VERSION
	.align		4
.L_2683:
        /*0f38*/ 	.byte	0x03, 0x5f
        /*0f3a*/ 	.short	0x0101


	//----- nvinfo : EIATTR_COOP_GROUP_MASK_REGIDS
	.align		4
        /*0f3c*/ 	.byte	0x04, 0x29
        /*0f3e*/ 	.short	(.L_2685 - .L_2684)


	//   ....[0]....
.L_2684:
        /*0f40*/ 	.word	0xffffffff


	//   ....[1]....
        /*0f44*/ 	.word	0xffffffff


	//   ....[2]....
        /*0f48*/ 	.word	0xffffffff


	//   ....[3]....
        /*0f4c*/ 	.word	0xffffffff


	//   ....[4]....
        /*0f50*/ 	.word	0xffffffff


	//   ....[5]....
        /*0f54*/ 	.word	0xffffffff


	//   ....[6]....
        /*0f58*/ 	.word	0xffffffff


	//   ....[7]....
        /*0f5c*/ 	.word	0xffffffff


	//   ....[8]....
        /*0f60*/ 	.word	0xffffffff


	//   ....[9]....
        /*0f64*/ 	.word	0xffffffff


	//   ....[10]....
        /*0f68*/ 	.word	0x05000002


	//   ....[11]....
        /*0f6c*/ 	.word	0x05000002


	//   ....[12]....
        /*0f70*/ 	.word	0x05000002


	//   ....[13]....
        /*0f74*/ 	.word	0x05000002


	//   ....[14]....
        /*0f78*/ 	.word	0x05000002


	//   ....[15]....
        /*0f7c*/ 	.word	0x05000002


	//   ....[16]....
        /*0f80*/ 	.word	0x05000002


	//   ....[17]....
        /*0f84*/ 	.word	0x05000002


	//   ....[18]....
        /*0f88*/ 	.word	0x05000002


	//   ....[19]....
        /*0f8c*/ 	.word	0x05000002


	//----- nvinfo : EIATTR_COOP_GROUP_INSTR_OFFSETS
	.align		4
.L_2685:
        /*0f90*/ 	.byte	0x04, 0x28
        /*0f92*/ 	.short	(.L_2687 - .L_2686)


	//   ....[0]....
.L_2686:
        /*0f94*/ 	.word	0x00004440


	//   ....[1]....
        /*0f98*/ 	.word	0x00004460


	//   ....[2]....
        /*0f9c*/ 	.word	0x00004480


	//   ....[3]....
        /*0fa0*/ 	.word	0x000044a0


	//   ....[4]....
        /*0fa4*/ 	.word	0x000044c0


	//   ....[5]....
        /*0fa8*/ 	.word	0x000044e0


	//   ....[6]....
        /*0fac*/ 	.word	0x00004500


	//   ....[7]....
        /*0fb0*/ 	.word	0x00004520


	//   ....[8]....
        /*0fb4*/ 	.word	0x00004530


	//   ....[9]....
        /*0fb8*/ 	.word	0x00004550


	//   ....[10]....
        /*0fbc*/ 	.word	0x00019700


	//   ....[11]....
        /*0fc0*/ 	.word	0x000197a0


	//   ....[12]....
        /*0fc4*/ 	.word	0x00019820


	//   ....[13]....
        /*0fc8*/ 	.word	0x00019890


	//   ....[14]....
        /*0fcc*/ 	.word	0x00019910


	//   ....[15]....
        /*0fd0*/ 	.word	0x00019980


	//   ....[16]....
        /*0fd4*/ 	.word	0x00019a00


	//   ....[17]....
        /*0fd8*/ 	.word	0x00019a70


	//   ....[18]....
        /*0fdc*/ 	.word	0x00019af0


	//   ....[19]....
        /*0fe0*/ 	.word	0x00019b40


	//----- nvinfo : EIATTR_VRC_CTA_INIT_COUNT
	.align		4
.L_2687:
        /*0fe4*/ 	.byte	0x02, 0x4a
	.zero		1
	.zero		1


	//----- nvinfo : EIATTR_EXIT_INSTR_OFFSETS
	.align		4
        /*0fe8*/ 	.byte	0x04, 0x1c
        /*0fea*/ 	.short	(.L_2689 - .L_2688)


	//   ....[0]....
.L_2688:
        /*0fec*/ 	.word	0x00019610


	//   ....[1]....
        /*0ff0*/ 	.word	0x00019690


	//----- nvinfo : EIATTR_MAX_THREADS
	.align		4
.L_2689:
        /*0ff4*/ 	.byte	0x04, 0x05
        /*0ff6*/ 	.short	(.L_2691 - .L_2690)
.L_2690:
        /*0ff8*/ 	.word	0x00000080
        /*0ffc*/ 	.word	0x00000001
        /*1000*/ 	.word	0x00000001


	//----- nvinfo : EIATTR_CRS_STACK_SIZE
	.align		4
.L_2691:
        /*1004*/ 	.byte	0x04, 0x1e
        /*1006*/ 	.short	(.L_2693 - .L_2692)
.L_2692:
        /*1008*/ 	.word	0x00000000


	//----- nvinfo : EIATTR_CBANK_PARAM_SIZE
	.align		4
.L_2693:
        /*100c*/ 	.byte	0x03, 0x19
        /*100e*/ 	.short	0x0128


	//----- nvinfo : EIATTR_PARAM_CBANK
	.align		4
        /*1010*/ 	.byte	0x04, 0x0a
        /*1012*/ 	.short	(.L_2695 - .L_2694)
	.align		4
.L_2694:
        /*1014*/ 	.word	index@(.nv.constant0._ZN10layer_norm13ln_bwd_kernelINS_13Kernel_traitsI13__nv_bfloat16S2_fS2_fjLj1280ELj1ELj4ELj1ELj16ENS_18Kernel_traits_baseILj1280ES2_S2_fS2_fjLj128EEEEELb1ELb1ELb1ELb0EEEvNS_9BwdParamsE)
        /*1018*/ 	.short	0x0380
        /*101a*/ 	.short	0x0128


	//----- nvinfo : EIATTR_SW_WAR
	.align		4
.L_2695:
        /*101c*/ 	.byte	0x04, 0x36
        /*101e*/ 	.short	(.L_2697 - .L_2696)
.L_2696:
        /*1020*/ 	.word	0x00000008
.L_2697:


//--------------------- .nv.info._ZN10layer_norm22ln_bwd_finalize_kernelINS_22Kernel_traits_finalizeILj1280E13__nv_bfloat16S2_fS2_fjLb1ELj1024ELj4ENS_18Kernel_traits_baseILj1280ES2_S2_fS2_fjLj1024EEEEELb1ELb1EEEvNS_9BwdParamsE --------------------------
	.section	.nv.info._ZN10layer_norm22ln_bwd_finalize_kernelINS_22Kernel_traits_finalizeILj1280E13__nv_bfloat16S2_fS2_fjLb1ELj1024ELj4ENS_18Kernel_traits_baseILj1280ES2_S2_fS2_fjLj1024EEEEELb1ELb1EEEvNS_9BwdParamsE,"",@"SHT_CUDA_INFO"
	.sectionflags	@""
	.align	4


	//----- nvinfo : EIATTR_CUDA_API_VERSION
	.align		4
        /*0000*/ 	.byte	0x04, 0x37
        /*0002*/ 	.short	(.L_2699 - .L_2698)
.L_2698:
        /*0004*/ 	.word	0x00000082


	//----- nvinfo : EIATTR_KPARAM_INFO
	.align		4
.L_2699:
        /*0008*/ 	.byte	0x04, 0x17
        /*000a*/ 	.short	(.L_2701 - .L_2700)
.L_2700:
        /*000c*/ 	.word	0x00000000
        /*0010*/ 	.short	0x0000
        /*0012*/ 	.short	0x0000
        /*0014*/ 	.byte	0x00, 0xf0, 0xa1, 0x04


	//----- nvinfo : EIATTR_SPARSE_MMA_MASK
	.align		4
.L_2701:
        /*0018*/ 	.byte	0x03, 0x50
        /*001a*/ 	.short	0x0000


	//----- nvinfo : EIATTR_MAXREG_COUNT
	.align		4
        /*001c*/ 	.byte	0x03, 0x1b
        /*001e*/ 	.short	0x0040


	//----- nvinfo : EIATTR_NUM_BARRIERS
	.align		4
        /*0020*/ 	.byte	0x02, 0x4c
        /*0022*/ 	.byte	0x01
	.zero		1


	//----- nvinfo : EIATTR_MERCURY_ISA_VERSION
	.align		4
        /*0024*/ 	.byte	0x03, 0x5f
        /*0026*/ 	.short	0x0101


	//----- nvinfo : EIATTR_COOP_GROUP_MASK_REGIDS
	.align		4
        /*0028*/ 	.byte	0x04, 0x29
        /*002a*/ 	.short	(.L_2703 - .L_2702)


	//   ....[0]....
.L_2702:
        /*002c*/ 	.word	0xffffffff


	//   ....[1]....
        /*0030*/ 	.word	0xffffffff


	//   ....[2]....
        /*0034*/ 	.word	0xffffffff


	//   ....[3]....
        /*0038*/ 	.word	0xffffffff


	//   ....[4]....
        /*003c*/ 	.word	0xffffffff


	//   ....[5]....
        /*0040*/ 	.word	0xffffffff


	//   ....[6]....
        /*0044*/ 	.word	0xffffffff


	//   ....[7]....
        /*0048*/ 	.word	0xffffffff


	//   ....[8]....
        /*004c*/ 	.word	0xffffffff


	//   ....[9]....
        /*0050*/ 	.word	0xffffffff


	//   ....[10]....
        /*0054*/ 	.word	0xffffffff


	//   ....[11]....
        /*0058*/ 	.word	0xffffffff


	//   ....[12]....
        /*005c*/ 	.word	0xffffffff


	//   ....[13]....
        /*0060*/ 	.word	0xffffffff


	//   ....[14]....
        /*0064*/ 	.word	0xffffffff


	//----- nvinfo : EIATTR_COOP_GROUP_INSTR_OFFSETS
	.align		4
.L_2703:
        /*0068*/ 	.byte	0x04, 0x28
        /*006a*/ 	.short	(.L_2705 - .L_2704)


	//   ....[0]....
.L_2704:
        /*006c*/ 	.word	0x00001060


	//   ....[1]....
        /*0070*/ 	.word	0x00001070


	//   ....[2]....
        /*0074*/ 	.word	0x00001080


	//   ....[3]....
        /*0078*/ 	.word	0x000010b0


	//   ....[4]....
        /*007c*/ 	.word	0x000010d0


	//   ....[5]....
        /*0080*/ 	.word	0x000010e0


	//   ....[6]....
        /*0084*/ 	.word	0x00001120


	//   ....[7]....
        /*0088*/ 	.word	0x00001140


	//   ....[8]....
        /*008c*/ 	.word	0x00001150


	//   ....[9]....
        /*0090*/ 	.word	0x00001180


	//   ....[10]....
        /*0094*/ 	.word	0x000011a0


	//   ....[11]....
        /*0098*/ 	.word	0x000011b0


	//   ....[12]....
        /*009c*/ 	.word	0x000011f0


	//   ....[13]....
        /*00a0*/ 	.word	0x00001200


	//   ....[14]....
        /*00a4*/ 	.word	0x00001210


	//----- nvinfo : EIATTR_VRC_CTA_INIT_COUNT
	.align		4
.L_2705:
        /*00a8*/ 	.byte	0x02, 0x4a
	.zero		1
	.zero		1


	//----- nvinfo : EIATTR_EXIT_INSTR_OFFSETS
	.align		4
        /*00ac*/ 	.byte	0x04, 0x1c
        /*00ae*/ 	.short	(.L_2707 - .L_2706)


	//   ....[0]....
.L_2706:
        /*00b0*/ 	.word	0x00000060


	//   ....[1]....
        /*00b4*/ 	.word	0x00001290


	//   ....[2]....
        /*00b8*/ 	.word	0x000013d0


	//----- nvinfo : EIATTR_MAX_THREADS
	.align		4
.L_2707:
        /*00bc*/ 	.byte	0x04, 0x05
        /*00be*/ 	.short	(.L_2709 - .L_2708)
.L_2708:
        /*00c0*/ 	.word	0x00000400
        /*00c4*/ 	.word	0x00000001
        /*00c8*/ 	.word	0x00000001


	//----- nvinfo : EIATTR_CRS_STACK_SIZE
	.align		4
.L_2709:
        /*00cc*/ 	.byte	0x04, 0x1e
        /*00ce*/ 	.short	(.L_2711 - .L_2710)
.L_2710:
        /*00d0*/ 	.word	0x00000000


	//----- nvinfo : EIATTR_CBANK_PARAM_SIZE
	.align		4
.L_2711:
        /*00d4*/ 	.byte	0x03, 0x19
        /*00d6*/ 	.short	0x0128


	//----- nvinfo : EIATTR_PARAM_CBANK
	.align		4
        /*00d8*/ 	.byte	0x04, 0x0a
        /*00da*/ 	.short	(.L_2713 - .L_2712)
	.align		4
.L_2712:
        /*00dc*/ 	.word	index@(.nv.constant0._ZN10layer_norm22ln_bwd_finalize_kernelINS_22Kernel_traits_finalizeILj1280E13__nv_bfloat16S2_fS2_fjLb1ELj1024ELj4ENS_18Kernel_traits_baseILj1280ES2_S2_fS2_fjLj1024EEEEELb1ELb1EEEvNS_9BwdParamsE)
        /*00e0*/ 	.short	0x0380
        /*00e2*/ 	.short	0x0128


	//----- nvinfo : EIATTR_SW_WAR
	.align		4
.L_2713:
        /*00e4*/ 	.byte	0x04, 0x36
        /*00e6*/ 	.short	(.L_2715 - .L_2714)
.L_2714:
        /*00e8*/ 	.word	0x00000008
.L_2715:


//--------------------- .nv.info._ZN10layer_norm13ln_bwd_kernelINS_13Kernel_traitsI13__nv_bfloat16S2_fS2_fjLj1280ELj1ELj4ELj1ELj16ENS_18Kernel_traits_baseILj1280ES2_S2_fS2_fjLj128EEEEELb1ELb1ELb1ELb1EEEvNS_9BwdParamsE --------------------------
	.section	.nv.info._ZN10layer_norm13ln_bwd_kernelINS_13Kernel_traitsI13__nv_bfloat16S2_fS2_fjLj1280ELj1ELj4ELj1ELj16ENS_18Kernel_traits_baseILj1280ES2_S2_fS2_fjLj128EEEEELb1ELb1ELb1ELb1EEEvNS_9BwdParamsE,"",@"SHT_CUDA_INFO"
	.sectionflags	@""
	.align	4


	//----- nvinfo : EIATTR_CUDA_API_VERSION
	.align		4
        /*0000*/ 	.byte	0x04, 0x37
        /*0002*/ 	.short	(.L_2717 - .L_2716)
.L_2716:
        /*0004*/ 	.word	0x00000082


	//----- nvinfo : EIATTR_KPARAM_INFO
	.align		4
.L_2717:
        /*0008*/ 	.byte	0x04, 0x17
        /*000a*/ 	.short	(.L_2719 - .L_2718)
.L_2718:
        /*000c*/ 	.word	0x00000000
        /*0010*/ 	.short	0x0000
        /*0012*/ 	.short	0x0000
        /*0014*/ 	.byte	0x00, 0xf0, 0xa1, 0x04


	//----- nvinfo : EIATTR_SPARSE_MMA_MASK
	.align		4
.L_2719:
        /*0018*/ 	.byte	0x03, 0x50
        /*001a*/ 	.short	0x0000


	//----- nvinfo : EIATTR_MAXREG_COUNT
	.align		4
        /*001c*/ 	.byte	0x03, 0x1b
        /*001e*/ 	.short	0x00ff


	//----- nvinfo : EIATTR_NUM_BARRIERS
	.align		4
        /*0020*/ 	.byte	0x02, 0x4c
        /*0022*/ 	.byte	0x01
	.zero		1


	//----- nvinfo : EIATTR_ANNOTATIONS
	.align		4
        /*0024*/ 	.byte	0x04, 0x55
        /*0026*/ 	.short	(.L_2721 - .L_2720)


	//   ....[0]....
.L_2720:
        /* <DEDUP_REMOVED lines=182> */


	//----- nvinfo : EIATTR_MERCURY_ISA_VERSION
	.align		4
.L_2721:
        /*0b70*/ 	.byte	0x03, 0x5f
        /*0b72*/ 	.short	0x0101


	//----- nvinfo : EIATTR_COOP_GROUP_MASK_REGIDS
	.align		4
        /*0b74*/ 	.byte	0x04, 0x29
        /*0b76*/ 	.short	(.L_2723 - .L_2722)


	//   ....[0]....
.L_2722:
        /*0b78*/ 	.word	0xffffffff


	//   ....[1]....
        /*0b7c*/ 	.word	0xffffffff


	//   ....[2]....
        /*0b80*/ 	.word	0xffffffff


	//   ....[3]....
        /*0b84*/ 	.word	0xffffffff


	//   ....[4]....
        /*0b88*/ 	.word	0xffffffff


	//   ....[5]....
        /*0b8c*/ 	.word	0xffffffff


	//   ....[6]....
        /*0b90*/ 	.word	0xffffffff


	//   ....[7]....
        /*0b94*/ 	.word	0xffffffff


	//   ....[8]....
        /*0b98*/ 	.word	0xffffffff


	//   ....[9]....
        /*0b9c*/ 	.word	0xffffffff


	//   ....[10]....
        /*0ba0*/ 	.word	0x050000ec


	//   ....[11]....
        /*0ba4*/ 	.word	0x050000ec


	//   ....[12]....
        /*0ba8*/ 	.word	0x050000ec


	//   ....[13]....
        /*0bac*/ 	.word	0x050000ec


	//   ....[14]....
        /*0bb0*/ 	.word	0x050000ec


	//   ....[15]....
        /*0bb4*/ 	.word	0x050000ec


	//   ....[16]....
        /*0bb8*/ 	.word	0x050000ec


	//   ....[17]....
        /*0bbc*/ 	.word	0x050000ec


	//   ....[18]....
        /*0bc0*/ 	.word	0x050000ec


	//   ....[19]....
        /*0bc4*/ 	.word	0x050000ec


	//----- nvinfo : EIATTR_COOP_GROUP_INSTR_OFFSETS
	.align		4
.L_2723:
        /*0bc8*/ 	.byte	0x04, 0x28
        /*0bca*/ 	.short	(.L_2725 - .L_2724)


	//   ....[0]....
.L_2724:
        /*0bcc*/ 	.word	0x00003930


	//   ....[1]....
        /*0bd0*/ 	.word	0x00003950


	//   ....[2]....
        /*0bd4*/ 	.word	0x00003970


	//   ....[3]....
        /*0bd8*/ 	.word	0x00003990


	//   ....[4]....
        /*0bdc*/ 	.word	0x000039b0


	//   ....[5]....
        /*0be0*/ 	.word	0x000039d0


	//   ....[6]....
        /*0be4*/ 	.word	0x000039f0


	//   ....[7]....
        /*0be8*/ 	.word	0x00003a00


	//   ....[8]....
        /*0bec*/ 	.word	0x00003a30


	//   ....[9]....
        /*0bf0*/ 	.word	0x00003a40


	//   ....[10]....
        /*0bf4*/ 	.word	0x00017a40


	//   ....[11]....
        /*0bf8*/ 	.word	0x00017ae0


	//   ....[12]....
        /*0bfc*/ 	.word	0x00017b60


	//   ....[13]....
        /*0c00*/ 	.word	0x00017bd0


	//   ....[14]....
        /*0c04*/ 	.word	0x00017c50


	//   ....[15]....
        /*0c08*/ 	.word	0x00017cc0


	//   ....[16]....
        /*0c0c*/ 	.word	0x00017d40


	//   ....[17]....
        /*0c10*/ 	.word	0x00017d90


	//   ....[18]....
        /*0c14*/ 	.word	0x00017e20


	//   ....[19]....
        /*0c18*/ 	.word	0x00017e70


	//----- nvinfo : EIATTR_VRC_CTA_INIT_COUNT
	.align		4
.L_2725:
        /*0c1c*/ 	.byte	0x02, 0x4a
	.zero		1
	.zero		1


	//----- nvinfo : EIATTR_EXIT_INSTR_OFFSETS
	.align		4
        /*0c20*/ 	.byte	0x04, 0x1c
        /*0c22*/ 	.short	(.L_2727 - .L_2726)


	//   ....[0]....
.L_2726:
        /*0c24*/ 	.word	0x000179e0


	//----- nvinfo : EIATTR_MAX_THREADS
	.align		4
.L_2727:
        /*0c28*/ 	.byte	0x04, 0x05
        /*0c2a*/ 	.short	(.L_2729 - .L_2728)
.L_2728:
        /*0c2c*/ 	.word	0x00000080
        /*0c30*/ 	.word	0x00000001
        /*0c34*/ 	.word	0x00000001


	//----- nvinfo : EIATTR_CRS_STACK_SIZE
	.align		4
.L_2729:
        /*0c38*/ 	.byte	0x04, 0x1e
        /*0c3a*/ 	.short	(.L_2731 - .L_2730)
.L_2730:
        /*0c3c*/ 	.word	0x00000000


	//----- nvinfo : EIATTR_CBANK_PARAM_SIZE
	.align		4
.L_2731:
        /*0c40*/ 	.byte	0x03, 0x19
        /*0c42*/ 	.short	0x0128


	//----- nvinfo : EIATTR_PARAM_CBANK
	.align		4
        /*0c44*/ 	.byte	0x04, 0x0a
        /*0c46*/ 	.short	(.L_2733 - .L_2732)
	.align		4
.L_2732:
        /*0c48*/ 	.word	index@(.nv.constant0._ZN10layer_norm13ln_bwd_kernelINS_13Kernel_traitsI13__nv_bfloat16S2_fS2_fjLj1280ELj1ELj4ELj1ELj16ENS_18Kernel_traits_baseILj1280ES2_S2_fS2_fjLj128EEEEELb1ELb1ELb1ELb1EEEvNS_9BwdParamsE)
        /*0c4c*/ 	.short	0x0380
        /*0c4e*/ 	.short	0x0128


	//----- nvinfo : EIATTR_SW_WAR
	.align		4
.L_2733:
        /*0c50*/ 	.byte	0x04, 0x36
        /*0c52*/ 	.short	(.L_2735 - .L_2734)
.L_2734:
        /*0c54*/ 	.word	0x00000008
.L_2735:


//--------------------- .nv.info._ZN10layer_norm13ln_bwd_kernelINS_13Kernel_traitsIf13__nv_bfloat16fS2_fjLj1280ELj1ELj4ELj1ELj16ENS_18Kernel_traits_baseILj1280EfS2_fS2_fjLj128EEEEELb0ELb0ELb0ELb0EEEvNS_9BwdParamsE --------------------------
	.section	.nv.info._ZN10layer_norm13ln_bwd_kernelINS_13Kernel_traitsIf13__nv_bfloat16fS2_fjLj1280ELj1ELj4ELj1ELj16ENS_18Kernel_traits_baseILj1280EfS2_fS2_fjLj128EEEEELb0ELb0ELb0ELb0EEEvNS_9BwdParamsE,"",@"SHT_CUDA_INFO"
	.sectionflags	@""
	.align	4


	//----- nvinfo : EIATTR_CUDA_API_VERSION
	.align		4
        /*0000*/ 	.byte	0x04, 0x37
        /*0002*/ 	.short	(.L_2737 - .L_2736)
.L_2736:
        /*0004*/ 	.word	0x00000082


	//----- nvinfo : EIATTR_KPARAM_INFO
	.align		4
.L_2737:
        /*0008*/ 	.byte	0x04, 0x17
        /*000a*/ 	.short	(.L_2739 - .L_2738)
.L_2738:
        /*000c*/ 	.word	0x00000000
        /*0010*/ 	.short	0x0000
        /*0012*/ 	.short	0x0000
        /*0014*/ 	.byte	0x00, 0xf0, 0xa1, 0x04


	//----- nvinfo : EIATTR_SPARSE_MMA_MASK
	.align		4
.L_2739:
        /*0018*/ 	.byte	0x03, 0x50
        /*001a*/ 	.short	0x0000


	//----- nvinfo : EIATTR_MAXREG_COUNT
	.align		4
        /*001c*/ 	.byte	0x03, 0x1b
        /*001e*/ 	.short	0x00ff


	//----- nvinfo : EIATTR_NUM_BARRIERS
	.align		4
        /*0020*/ 	.byte	0x02, 0x4c
        /*0022*/ 	.byte	0x01
	.zero		1


	//----- nvinfo : EIATTR_ANNOTATIONS
	.align		4
        /*0024*/ 	.byte	0x04, 0x55
        /*0026*/ 	.short	(.L_2741 - .L_2740)


	//   ....[0]....
.L_2740:
        /* <DEDUP_REMOVED lines=21> */


	//----- nvinfo : EIATTR_MERCURY_ISA_VERSION
	.align		4
.L_2741:
        /*0168*/ 	.byte	0x03, 0x5f
        /*016a*/ 	.short	0x0101


	//----- nvinfo : EIATTR_COOP_GROUP_MASK_REGIDS
	.align		4
        /*016c*/ 	.byte	0x04, 0x29
        /*016e*/ 	.short	(.L_2743 - .L_2742)


	//   ....[0]....
.L_2742:
        /*0170*/ 	.word	0xffffffff


	//   ....[1]....
        /*0174*/ 	.word	0xffffffff


	//   ....[2]....
        /*0178*/ 	.word	0xffffffff


	//   ....[3]....
        /*017c*/ 	.word	0xffffffff


	//   ....[4]....
        /*0180*/ 	.word	0xffffffff


	//   ....[5]....
        /*0184*/ 	.word	0xffffffff


	//   ....[6]....
        /*0188*/ 	.word	0xffffffff


	//   ....[7]....
        /*018c*/ 	.word	0xffffffff


	//   ....[8]....
        /*0190*/ 	.word	0xffffffff


	//   ....[9]....
        /*0194*/ 	.word	0xffffffff


	//   ....[10]....
        /*0198*/ 	.word	0x0500009c


	//   ....[11]....
        /*019c*/ 	.word	0x0500009c


	//   ....[12]....
        /*01a0*/ 	.word	0x0500009c


	//   ....[13]....
        /*01a4*/ 	.word	0x0500009c


	//   ....[14]....
        /*01a8*/ 	.word	0x0500009c


	//   ....[15]....
        /*01ac*/ 	.word	0x0500009c


	//   ....[16]....
        /*01b0*/ 	.word	0x0500009c


	//   ....[17]....
        /*01b4*/ 	.word	0x0500009c


	//   ....[18]....
        /*01b8*/ 	.word	0x0500009c


	//   ....[19]....
        /*01bc*/ 	.word	0x0500009c


	//----- nvinfo : EIATTR_COOP_GROUP_INSTR_OFFSETS
	.align		4
.L_2743:
        /*01c0*/ 	.byte	0x04, 0x28
        /*01c2*/ 	.short	(.L_2745 - .L_2744)


	//   ....[0]....
.L_2744:
        /*01c4*/ 	.word	0x000027a0


	//   ....[1]....
        /*01c8*/ 	.word	0x000027c0


	//   ....[2]....
        /*01cc*/ 	.word	0x000027e0


	//   ....[3]....
        /*01d0*/ 	.word	0x00002800


	//   ....[4]....
        /*01d4*/ 	.word	0x00002820


	//   ....[5]....
        /*01d8*/ 	.word	0x00002840


	//   ....[6]....
        /*01dc*/ 	.word	0x00002860


	//   ....[7]....
        /*01e0*/ 	.word	0x00002880


	//   ....[8]....
        /*01e4*/ 	.word	0x00002890


	//   ....[9]....
        /*01e8*/ 	.word	0x000028b0


	//   ....[10]....
        /*01ec*/ 	.word	0x000074d0


	//   ....[11]....
        /*01f0*/ 	.word	0x00007570


	//   ....[12]....
        /*01f4*/ 	.word	0x000075f0


	//   ....[13]....
        /*01f8*/ 	.word	0x00007660


	//   ....[14]....
        /*01fc*/ 	.word	0x000076e0


	//   ....[15]....
        /*0200*/ 	.word	0x00007750


	//   ....[16]....
        /*0204*/ 	.word	0x000077d0


	//   ....[17]....
        /*0208*/ 	.word	0x00007840


	//   ....[18]....
        /*020c*/ 	.word	0x000078c0


	//   ....[19]....
        /*0210*/ 	.word	0x00007910


	//----- nvinfo : EIATTR_VRC_CTA_INIT_COUNT
	.align		4
.L_2745:
        /*0214*/ 	.byte	0x02, 0x4a
	.zero		1
	.zero		1


	//----- nvinfo : EIATTR_EXIT_INSTR_OFFSETS
	.align		4
        /*0218*/ 	.byte	0x04, 0x1c
        /*021a*/ 	.short	(.L_2747 - .L_2746)


	//   ....[0]....
.L_2746:
        /*021c*/ 	.word	0x00007430


	//   ....[1]....
        /*0220*/ 	.word	0x00007460


	//----- nvinfo : EIATTR_MAX_THREADS
	.align		4
.L_2747:
        /*0224*/ 	.byte	0x04, 0x05
        /*0226*/ 	.short	(.L_2749 - .L_2748)
.L_2748:
        /*0228*/ 	.word	0x00000080
        /*022c*/ 	.word	0x00000001
        /*0230*/ 	.word	0x00000001


	//----- nvinfo : EIATTR_CRS_STACK_SIZE
	.align		4
.L_2749:
        /*0234*/ 	.byte	0x04, 0x1e
        /*0236*/ 	.short	(.L_2751 - .L_2750)
.L_2750:
        /*0238*/ 	.word	0x00000000


	//----- nvinfo : EIATTR_CBANK_PARAM_SIZE
	.align		4
.L_2751:
        /*023c*/ 	.byte	0x03, 0x19
        /*023e*/ 	.short	0x0128


	//----- nvinfo : EIATTR_PARAM_CBANK
	.align		4
        /*0240*/ 	.byte	0x04, 0x0a
        /*0242*/ 	.short	(.L_2753 - .L_2752)
	.align		4
.L_2752:
        /*0244*/ 	.word	index@(.nv.constant0._ZN10layer_norm13ln_bwd_kernelINS_13Kernel_traitsIf13__nv_bfloat16fS2_fjLj1280ELj1ELj4ELj1ELj16ENS_18Kernel_traits_baseILj1280EfS2_fS2_fjLj128EEEEELb0ELb0ELb0ELb0EEEvNS_9BwdParamsE)
        /*0248*/ 	.short	0x0380
        /*024a*/ 	.short	0x0128


	//----- nvinfo : EIATTR_SW_WAR
	.align		4
.L_2753:
        /*024c*/ 	.byte	0x04, 0x36
        /*024e*/ 	.short	(.L_2755 - .L_2754)
.L_2754:
        /*0250*/ 	.word	0x00000008
.L_2755:


//--------------------- .nv.info._ZN10layer_norm13ln_bwd_kernelINS_13Kernel_traitsIf13__nv_bfloat16fS2_fjLj1280ELj1ELj4ELj1ELj16ENS_18Kernel_traits_baseILj1280EfS2_fS2_fjLj128EEEEELb0ELb0ELb0ELb1EEEvNS_9BwdParamsE --------------------------
	.section	.nv.info._ZN10layer_norm13ln_bwd_kernelINS_13Kernel_traitsIf13__nv_bfloat16fS2_fjLj1280ELj1ELj4ELj1ELj16ENS_18Kernel_traits_baseILj1280EfS2_fS2_fjLj128EEEEELb0ELb0ELb0ELb1EEEvNS_9BwdParamsE,"",@"SHT_CUDA_INFO"
	.sectionflags	@""
	.align	4


	//----- nvinfo : EIATTR_CUDA_API_VERSION
	.align		4
        /*0000*/ 	.byte	0x04, 0x37
        /*0002*/ 	.short	(.L_2757 - .L_2756)
.L_2756:
        /*0004*/ 	.word	0x00000082


	//----- nvinfo : EIATTR_KPARAM_INFO
	.align		4
.L_2757:
        /*0008*/ 	.byte	0x04, 0x17
        /*000a*/ 	.short	(.L_2759 - .L_2758)
.L_2758:
        /*000c*/ 	.word	0x00000000
        /*0010*/ 	.short	0x0000
        /*0012*/ 	.short	0x0000
        /*0014*/ 	.byte	0x00, 0xf0, 0xa1, 0x04


	//----- nvinfo : EIATTR_SPARSE_MMA_MASK
	.align		4
.L_2759:
        /*0018*/ 	.byte	0x03, 0x50
        /*001a*/ 	.short	0x0000


	//----- nvinfo : EIATTR_MAXREG_COUNT
	.align		4
        /*001c*/ 	.byte	0x03, 0x1b
        /*001e*/ 	.short	0x00ff


	//----- nvinfo : EIATTR_NUM_BARRIERS
	.align		4
        /*0020*/ 	.byte	0x02, 0x4c
        /*0022*/ 	.byte	0x01
	.zero		1


	//----- nvinfo : EIATTR_ANNOTATIONS
	.align		4
        /*0024*/ 	.byte	0x04, 0x55
        /*0026*/ 	.short	(.L_2761 - .L_2760)


	//   ....[0]....
.L_2760:
        /* <DEDUP_REMOVED lines=17> */


	//----- nvinfo : EIATTR_MERCURY_ISA_VERSION
	.align		4
.L_2761:
        /*0128*/ 	.byte	0x03, 0x5f
        /*012a*/ 	.short	0x0101


	//----- nvinfo : EIATTR_COOP_GROUP_MASK_REGIDS
	.align		4
        /*012c*/ 	.byte	0x04, 0x29
        /*012e*/ 	.short	(.L_2763 - .L_2762)


	//   ....[0]....
.L_2762:
        /*0130*/ 	.word	0xffffffff


	//   ....[1]....
        /*0134*/ 	.word	0xffffffff


	//   ....[2]....
        /*0138*/ 	.word	0xffffffff


	//   ....[3]....
        /*013c*/ 	.word	0xffffffff


	//   ....[4]....
        /*0140*/ 	.word	0xffffffff


	//   ....[5]....
        /*0144*/ 	.word	0xffffffff


	//   ....[6]....
        /*0148*/ 	.word	0xffffffff


	//   ....[7]....
        /*014c*/ 	.word	0xffffffff


	//   ....[8]....
        /*0150*/ 	.word	0xffffffff


	//   ....[9]....
        /*0154*/ 	.word	0xffffffff


	//   ....[10]....
        /*0158*/ 	.word	0x050000e8


	//   ....[11]....
        /*015c*/ 	.word	0x050000e8


	//   ....[12]....
        /*0160*/ 	.word	0x050000e8


	//   ....[13]....
        /*0164*/ 	.word	0x050000e8


	//   ....[14]....
        /*0168*/ 	.word	0x050000e8


	//   ....[15]....
        /*016c*/ 	.word	0x050000e8


	//   ....[16]....
        /*0170*/ 	.word	0x050000e8


	//   ....[17]....
        /*0174*/ 	.word	0x050000e8


	//   ....[18]....
        /*0178*/ 	.word	0x050000e8


	//   ....[19]....
        /*017c*/ 	.word	0x050000e8


	//----- nvinfo : EIATTR_COOP_GROUP_INSTR_OFFSETS
	.align		4
.L_2763:
        /*0180*/ 	.byte	0x04, 0x28
        /*0182*/ 	.short	(.L_2765 - .L_2764)


	//   ....[0]....
.L_2764:
        /*0184*/ 	.word	0x00002270


	//   ....[1]....
        /*0188*/ 	.word	0x00002290


	//   ....[2]....
        /*018c*/ 	.word	0x000022b0


	//   ....[3]....
        /*0190*/ 	.word	0x000022d0


	//   ....[4]....
        /*0194*/ 	.word	0x000022f0


	//   ....[5]....
        /*0198*/ 	.word	0x00002310


	//   ....[6]....
        /*019c*/ 	.word	0x00002330


	//   ....[7]....
        /*01a0*/ 	.word	0x00002350


	//   ....[8]....
        /*01a4*/ 	.word	0x00002360


	//   ....[9]....
        /*01a8*/ 	.word	0x00002380


	//   ....[10]....
        /*01ac*/ 	.word	0x00006a40


	//   ....[11]....
        /*01b0*/ 	.word	0x00006ad0


	//   ....[12]....
        /*01b4*/ 	.word	0x00006b40


	//   ....[13]....
        /*01b8*/ 	.word	0x00006ba0


	//   ....[14]....
        /*01bc*/ 	.word	0x00006c10


	//   ....[15]....
        /*01c0*/ 	.word	0x00006c70


	//   ....[16]....
        /*01c4*/ 	.word	0x00006ce0


	//   ....[17]....
        /*01c8*/ 	.word	0x00006d40


	//   ....[18]....
        /*01cc*/ 	.word	0x00006db0


	//   ....[19]....
        /*01d0*/ 	.word	0x00006e10


	//----- nvinfo : EIATTR_VRC_CTA_INIT_COUNT
	.align		4
.L_2765:
        /*01d4*/ 	.byte	0x02, 0x4a
	.zero		1
	.zero		1


	//----- nvinfo : EIATTR_EXIT_INSTR_OFFSETS
	.align		4
        /*01d8*/ 	.byte	0x04, 0x1c
        /*01da*/ 	.short	(.L_2767 - .L_2766)


	//   ....[0]....
.L_2766:
        /*01dc*/ 	.word	0x000069d0


	//----- nvinfo : EIATTR_MAX_THREADS
	.align		4
.L_2767:
        /*01e0*/ 	.byte	0x04, 0x05
        /*01e2*/ 	.short	(.L_2769 - .L_2768)
.L_2768:
        /*01e4*/ 	.word	0x00000080
        /*01e8*/ 	.word	0x00000001
        /*01ec*/ 	.word	0x00000001


	//----- nvinfo : EIATTR_CRS_STACK_SIZE
	.align		4
.L_2769:
        /*01f0*/ 	.byte	0x04, 0x1e
        /*01f2*/ 	.short	(.L_2771 - .L_2770)
.L_2770:
        /*01f4*/ 	.word	0x00000000


	//----- nvinfo : EIATTR_CBANK_PARAM_SIZE
	.align		4
.L_2771:
        /*01f8*/ 	.byte	0x03, 0x19
        /*01fa*/ 	.short	0x0128


	//----- nvinfo : EIATTR_PARAM_CBANK
	.align		4
        /*01fc*/ 	.byte	0x04, 0x0a
        /*01fe*/ 	.short	(.L_2773 - .L_2772)
	.align		4
.L_2772:
        /*0200*/ 	.word	index@(.nv.constant0._ZN10layer_norm13ln_bwd_kernelINS_13Kernel_traitsIf13__nv_bfloat16fS2_fjLj1280ELj1ELj4ELj1ELj16ENS_18Kernel_traits_baseILj1280EfS2_fS2_fjLj128EEEEELb0ELb0ELb0ELb1EEEvNS_9BwdParamsE)
        /*0204*/ 	.short	0x0380
        /*0206*/ 	.short	0x0128


	//----- nvinfo : EIATTR_SW_WAR
	.align		4
.L_2773:
        /*0208*/ 	.byte	0x04, 0x36
        /*020a*/ 	.short	(.L_2775 - .L_2774)
.L_2774:
        /*020c*/ 	.word	0x00000008
.L_2775:


//--------------------- .nv.info._ZN10layer_norm13ln_bwd_kernelINS_13Kernel_traitsIf13__nv_bfloat16fS2_fjLj1280ELj1ELj4ELj1ELj16ENS_18Kernel_traits_baseILj1280EfS2_fS2_fjLj128EEEEELb0ELb0ELb1ELb0EEEvNS_9BwdParamsE --------------------------
	.section	.nv.info._ZN10layer_norm13ln_bwd_kernelINS_13Kernel_traitsIf13__nv_bfloat16fS2_fjLj1280ELj1ELj4ELj1ELj16ENS_18Kernel_traits_baseILj1280EfS2_fS2_fjLj128EEEEELb0ELb0ELb1ELb0EEEvNS_9BwdParamsE,"",@"SHT_CUDA_INFO"
	.sectionflags	@""
	.align	4


	//----- nvinfo : EIATTR_CUDA_API_VERSION
	.align		4
        /*0000*/ 	.byte	0x04, 0x37
        /*0002*/ 	.short	(.L_2777 - .L_2776)
.L_2776:
        /*0004*/ 	.word	0x00000082


	//----- nvinfo : EIATTR_KPARAM_INFO
	.align		4
.L_2777:
        /*0008*/ 	.byte	0x04, 0x17
        /*000a*/ 	.short	(.L_2779 - .L_2778)
.L_2778:
        /*000c*/ 	.word	0x00000000
        /*0010*/ 	.short	0x0000
        /*0012*/ 	.short	0x0000
        /*0014*/ 	.byte	0x00, 0xf0, 0xa1, 0x04


	//----- nvinfo : EIATTR_SPARSE_MMA_MASK
	.align		4
.L_2779:
        /*0018*/ 	.byte	0x03, 0x50
        /*001a*/ 	.short	0x0000


	//----- nvinfo : EIATTR_MAXREG_COUNT
	.align		4
        /*001c*/ 	.byte	0x03, 0x1b
        /*001e*/ 	.short	0x00ff


	//----- nvinfo : EIATTR_NUM_BARRIERS
	.align		4
        /*0020*/ 	.byte	0x02, 0x4c
        /*0022*/ 	.byte	0x01
	.zero		1


	//----- nvinfo : EIATTR_ANNOTATIONS
	.align		4
        /*0024*/ 	.byte	0x04, 0x55
        /*0026*/ 	.short	(.L_2781 - .L_2780)


	//   ....[0]....
.L_2780:
        /* <DEDUP_REMOVED lines=29> */


	//----- nvinfo : EIATTR_MERCURY_ISA_VERSION
	.align		4
.L_2781:
        /*01e8*/ 	.byte	0x03, 0x5f
        /*01ea*/ 	.short	0x0101


	//----- nvinfo : EIATTR_COOP_GROUP_MASK_REGIDS
	.align		4
        /*01ec*/ 	.byte	0x04, 0x29
        /*01ee*/ 	.short	(.L_2783 - .L_2782)


	//   ....[0]....
.L_2782:
        /*01f0*/ 	.word	0xffffffff


	//   ....[1]....
        /*01f4*/ 	.word	0xffffffff


	//   ....[2]....
        /*01f8*/ 	.word	0xffffffff


	//   ....[3]....
        /*01fc*/ 	.word	0xffffffff


	//   ....[4]....
        /*0200*/ 	.word	0xffffffff


	//   ....[5]....
        /*0204*/ 	.word	0xffffffff


	//   ....[6]....
        /*0208*/ 	.word	0xffffffff


	//   ....[7]....
        /*020c*/ 	.word	0xffffffff


	//   ....[8]....
        /*0210*/ 	.word	0xffffffff


	//   ....[9]....
        /*0214*/ 	.word	0xffffffff


	//   ....[10]....
        /*0218*/ 	.word	0x05000002


	//   ....[11]....
        /*021c*/ 	.word	0x05000002


	//   ....[12]....
        /*0220*/ 	.word	0x05000002


	//   ....[13]....
        /*0224*/ 	.word	0x05000002


	//   ....[14]....
        /*0228*/ 	.word	0x05000002


	//   ....[15]....
        /*022c*/ 	.word	0x05000002


	//   ....[16]....
        /*0230*/ 	.word	0x05000002


	//   ....[17]....
        /*0234*/ 	.word	0x05000002


	//   ....[18]....
        /*0238*/ 	.word	0x05000002


	//   ....[19]....
        /*023c*/ 	.word	0x05000002


	//----- nvinfo : EIATTR_COOP_GROUP_INSTR_OFFSETS
	.align		4
.L_2783:
        /*0240*/ 	.byte	0x04, 0x28
        /*0242*/ 	.short	(.L_2785 - .L_2784)


	//   ....[0]....
.L_2784:
        /*0244*/ 	.word	0x00002bd0


	//   ....[1]....
        /*0248*/ 	.word	0x00002bf0


	//   ....[2]....
        /*024c*/ 	.word	0x00002c10


	//   ....[3]....
        /*0250*/ 	.word	0x00002c30


	//   ....[4]....
        /*0254*/ 	.word	0x00002c50


	//   ....[5]....
        /*0258*/ 	.word	0x00002c70


	//   ....[6]....
        /*025c*/ 	.word	0x00002c90


	//   ....[7]....
        /*0260*/ 	.word	0x00002cb0


	//   ....[8]....
        /*0264*/ 	.word	0x00002cc0


	//   ....[9]....
        /*0268*/ 	.word	0x00002ce0


	//   ....[10]....
        /*026c*/ 	.word	0x0000b2a0


	//   ....[11]....
        /*0270*/ 	.word	0x0000b340


	//   ....[12]....
        /*0274*/ 	.word	0x0000b3c0


	//   ....[13]....
        /*0278*/ 	.word	0x0000b430


	//   ....[14]....
        /*027c*/ 	.word	0x0000b4b0


	//   ....[15]....
        /*0280*/ 	.word	0x0000b520


	//   ....[16]....
        /*0284*/ 	.word	0x0000b5a0


	//   ....[17]....
        /*0288*/ 	.word	0x0000b610


	//   ....[18]....
        /*028c*/ 	.word	0x0000b690


	//   ....[19]....
        /*0290*/ 	.word	0x0000b6e0


	//----- nvinfo : EIATTR_VRC_CTA_INIT_COUNT
	.align		4
.L_2785:
        /*0294*/ 	.byte	0x02, 0x4a
	.zero		1
	.zero		1


	//----- nvinfo : EIATTR_EXIT_INSTR_OFFSETS
	.align		4
        /*0298*/ 	.byte	0x04, 0x1c
        /*029a*/ 	.short	(.L_2787 - .L_2786)


	//   ....[0]....
.L_2786:
        /*029c*/ 	.word	0x0000b210


	//   ....[1]....
        /*02a0*/ 	.word	0x0000b240


	//----- nvinfo : EIATTR_MAX_THREADS
	.align		4
.L_2787:
        /*02a4*/ 	.byte	0x04, 0x05
        /*02a6*/ 	.short	(.L_2789 - .L_2788)
.L_2788:
        /*02a8*/ 	.word	0x00000080
        /*02ac*/ 	.word	0x00000001
        /*02b0*/ 	.word	0x00000001


	//----- nvinfo : EIATTR_CRS_STACK_SIZE
	.align		4
.L_2789:
        /*02b4*/ 	.byte	0x04, 0x1e
        /*02b6*/ 	.short	(.L_2791 - .L_2790)
.L_2790:
        /*02b8*/ 	.word	0x00000000


	//----- nvinfo : EIATTR_CBANK_PARAM_SIZE
	.align		4
.L_2791:
        /*02bc*/ 	.byte	0x03, 0x19
        /*02be*/ 	.short	0x0128


	//----- nvinfo : EIATTR_PARAM_CBANK
	.align		4
        /*02c0*/ 	.byte	0x04, 0x0a
        /*02c2*/ 	.short	(.L_2793 - .L_2792)
	.align		4
.L_2792:
        /*02c4*/ 	.word	index@(.nv.constant0._ZN10layer_norm13ln_bwd_kernelINS_13Kernel_traitsIf13__nv_bfloat16fS2_fjLj1280ELj1ELj4ELj1ELj16ENS_18Kernel_traits_baseILj1280EfS2_fS2_fjLj128EEEEELb0ELb0ELb1ELb0EEEvNS_9BwdParamsE)
        /*02c8*/ 	.short	0x0380
        /*02ca*/ 	.short	0x0128


	//----- nvinfo : EIATTR_SW_WAR
	.align		4
.L_2793:
        /*02cc*/ 	.byte	0x04, 0x36
        /*02ce*/ 	.short	(.L_2795 - .L_2794)
.L_2794:
        /*02d0*/ 	.word	0x00000008
.L_2795:


//--------------------- .nv.info._ZN10layer_norm13ln_bwd_kernelINS_13Kernel_traitsIf13__nv_bfloat16fS2_fjLj1280ELj1ELj4ELj1ELj16ENS_18Kernel_traits_baseILj1280EfS2_fS2_fjLj128EEEEELb0ELb0ELb1ELb1EEEvNS_9BwdParamsE --------------------------
	.section	.nv.info._ZN10layer_norm13ln_bwd_kernelINS_13Kernel_traitsIf13__nv_bfloat16fS2_fjLj1280ELj1ELj4ELj1ELj16ENS_18Kernel_traits_baseILj1280EfS2_fS2_fjLj128EEEEELb0ELb0ELb1ELb1EEEvNS_9BwdParamsE,"",@"SHT_CUDA_INFO"
	.sectionflags	@""
	.align	4


	//----- nvinfo : EIATTR_CUDA_API_VERSION
	.align		4
        /*0000*/ 	.byte	0x04, 0x37
        /*0002*/ 	.short	(.L_2797 - .L_2796)
.L_2796:
        /*0004*/ 	.word	0x00000082


	//----- nvinfo : EIATTR_KPARAM_INFO
	.align		4
.L_2797:
        /*0008*/ 	.byte	0x04, 0x17
        /*000a*/ 	.short	(.L_2799 - .L_2798)
.L_2798:
        /*000c*/ 	.word	0x00000000
        /*0010*/ 	.short	0x0000
        /*0012*/ 	.short	0x0000
        /*0014*/ 	.byte	0x00, 0xf0, 0xa1, 0x04


	//----- nvinfo : EIATTR_SPARSE_MMA_MASK
	.align		4
.L_2799:
        /*0018*/ 	.byte	0x03, 0x50
        /*001a*/ 	.short	0x0000


	//----- nvinfo : EIATTR_MAXREG_COUNT
	.align		4
        /*001c*/ 	.byte	0x03, 0x1b
        /*001e*/ 	.short	0x00ff


	//----- nvinfo : EIATTR_NUM_BARRIERS
	.align		4
        /*0020*/ 	.byte	0x02, 0x4c
        /*0022*/ 	.byte	0x01
	.zero		1


	//----- nvinfo : EIATTR_ANNOTATIONS
	.align		4
        /*0024*/ 	.byte	0x04, 0x55
        /*0026*/ 	.short	(.L_2801 - .L_2800)


	//   ....[0]....
.L_2800:
        /* <DEDUP_REMOVED lines=14> */


	//----- nvinfo : EIATTR_MERCURY_ISA_VERSION
	.align		4
.L_2801:
        /*00f8*/ 	.byte	0x03, 0x5f
        /*00fa*/ 	.short	0x0101


	//----- nvinfo : EIATTR_COOP_GROUP_MASK_REGIDS
	.align		4
        /*00fc*/ 	.byte	0x04, 0x29
        /*00fe*/ 	.short	(.L_2803 - .L_2802)


	//   ....[0]....
.L_2802:
        /*0100*/ 	.word	0xffffffff


	//   ....[1]....
        /*0104*/ 	.word	0xffffffff


	//   ....[2]....
        /*0108*/ 	.word	0xffffffff


	//   ....[3]....
        /*010c*/ 	.word	0xffffffff


	//   ....[4]....
        /*0110*/ 	.word	0xffffffff


	//   ....[5]....
        /*0114*/ 	.word	0xffffffff


	//   ....[6]....
        /*0118*/ 	.word	0xffffffff


	//   ....[7]....
        /*011c*/ 	.word	0xffffffff


	//   ....[8]....
        /*0120*/ 	.word	0xffffffff


	//   ....[9]....
        /*0124*/ 	.word	0xffffffff


	//   ....[10]....
        /*0128*/ 	.word	0x050000f5


	//   ....[11]....
        /*012c*/ 	.word	0x050000f5


	//   ....[12]....
        /*0130*/ 	.word	0x050000f5


	//   ....[13]....
        /*0134*/ 	.word	0x050000f5


	//   ....[14]....
        /*0138*/ 	.word	0x050000f5


	//   ....[15]....
        /*013c*/ 	.word	0x050000f5


	//   ....[16]....
        /*0140*/ 	.word	0x050000f5


	//   ....[17]....
        /*0144*/ 	.word	0x050000f5


	//   ....[18]....
        /*0148*/ 	.word	0x050000f5


	//   ....[19]....
        /*014c*/ 	.word	0x050000f5


	//----- nvinfo : EIATTR_COOP_GROUP_INSTR_OFFSETS
	.align		4
.L_2803:
        /*0150*/ 	.byte	0x04, 0x28
        /*0152*/ 	.short	(.L_2805 - .L_2804)


	//   ....[0]....
.L_2804:
        /*0154*/ 	.word	0x00002390


	//   ....[1]....
        /*0158*/ 	.word	0x000023b0


	//   ....[2]....
        /*015c*/ 	.word	0x000023d0


	//   ....[3]....
        /*0160*/ 	.word	0x000023f0


	//   ....[4]....
        /*0164*/ 	.word	0x00002410


	//   ....[5]....
        /*0168*/ 	.word	0x00002430


	//   ....[6]....
        /*016c*/ 	.word	0x00002450


	//   ....[7]....
        /*0170*/ 	.word	0x00002470


	//   ....[8]....
        /*0174*/ 	.word	0x00002480


	//   ....[9]....
        /*0178*/ 	.word	0x000024a0


	//   ....[10]....
        /*017c*/ 	.word	0x0000a0e0


	//   ....[11]....
        /*0180*/ 	.word	0x0000a180


	//   ....[12]....
        /*0184*/ 	.word	0x0000a1f0


	//   ....[13]....
        /*0188*/ 	.word	0x0000a250


	//   ....[14]....
        /*018c*/ 	.word	0x0000a2c0


	//   ....[15]....
        /*0190*/ 	.word	0x0000a320


	//   ....[16]....
        /*0194*/ 	.word	0x0000a390


	//   ....[17]....
        /*0198*/ 	.word	0x0000a3f0


	//   ....[18]....
        /*019c*/ 	.word	0x0000a460


	//   ....[19]....
        /*01a0*/ 	.word	0x0000a4b0


	//----- nvinfo : EIATTR_VRC_CTA_INIT_COUNT
	.align		4
.L_2805:
        /*01a4*/ 	.byte	0x02, 0x4a
	.zero		1
	.zero		1


	//----- nvinfo : EIATTR_EXIT_INSTR_OFFSETS
	.align		4
        /*01a8*/ 	.byte	0x04, 0x1c
        /*01aa*/ 	.short	(.L_2807 - .L_2806)


	//   ....[0]....
.L_2806:
        /*01ac*/ 	.word	0x0000a080


	//----- nvinfo : EIATTR_MAX_THREADS
	.align		4
.L_2807:
        /*01b0*/ 	.byte	0x04, 0x05
        /*01b2*/ 	.short	(.L_2809 - .L_2808)
.L_2808:
        /*01b4*/ 	.word	0x00000080
        /*01b8*/ 	.word	0x00000001
        /*01bc*/ 	.word	0x00000001


	//----- nvinfo : EIATTR_CRS_STACK_SIZE
	.align		4
.L_2809:
        /*01c0*/ 	.byte	0x04, 0x1e
        /*01c2*/ 	.short	(.L_2811 - .L_2810)
.L_2810:
        /*01c4*/ 	.word	0x00000000


	//----- nvinfo : EIATTR_CBANK_PARAM_SIZE
	.align		4
.L_2811:
        /*01c8*/ 	.byte	0x03, 0x19
        /*01ca*/ 	.short	0x0128


	//----- nvinfo : EIATTR_PARAM_CBANK
	.align		4
        /*01cc*/ 	.byte	0x04, 0x0a
        /*01ce*/ 	.short	(.L_2813 - .L_2812)
	.align		4
.L_2812:
        /*01d0*/ 	.word	index@(.nv.constant0._ZN10layer_norm13ln_bwd_kernelINS_13Kernel_traitsIf13__nv_bfloat16fS2_fjLj1280ELj1ELj4ELj1ELj16ENS_18Kernel_traits_baseILj1280EfS2_fS2_fjLj128EEEEELb0ELb0ELb1ELb1EEEvNS_9BwdParamsE)
        /*01d4*/ 	.short	0x0380
        /*01d6*/ 	.short	0x0128


	//----- nvinfo : EIATTR_SW_WAR
	.align		4
.L_2813:
        /*01d8*/ 	.byte	0x04, 0x36
        /*01da*/ 	.short	(.L_2815 - .L_2814)
.L_2814:
        /*01dc*/ 	.word	0x00000008
.L_2815:


//--------------------- .nv.info._ZN10layer_norm13ln_bwd_kernelINS_13Kernel_traitsIf13__nv_bfloat16fS2_fjLj1280ELj1ELj4ELj1ELj16ENS_18Kernel_traits_baseILj1280EfS2_fS2_fjLj128EEEEELb0ELb1ELb0ELb0EEEvNS_9BwdParamsE --------------------------
	.section	.nv.info._ZN10layer_norm13ln_bwd_kernelINS_13Kernel_traitsIf13__nv_bfloat16fS2_fjLj1280ELj1ELj4ELj1ELj16ENS_18Kernel_traits_baseILj1280EfS2_fS2_fjLj128EEEEELb0ELb1ELb0ELb0EEEvNS_9BwdParamsE,"",@"SHT_CUDA_INFO"
	.sectionflags	@""
	.align	4


	//----- nvinfo : EIATTR_CUDA_API_VERSION
	.align		4
        /*0000*/ 	.byte	0x04, 0x37
        /*0002*/ 	.short	(.L_2817 - .L_2816)
.L_2816:
        /*0004*/ 	.word	0x00000082


	//----- nvinfo : EIATTR_KPARAM_INFO
	.align		4
.L_2817:
        /*0008*/ 	.byte	0x04, 0x17
        /*000a*/ 	.short	(.L_2819 - .L_2818)
.L_2818:
        /*000c*/ 	.word	0x00000000
        /*0010*/ 	.short	0x0000
        /*0012*/ 	.short	0x0000
        /*0014*/ 	.byte	0x00, 0xf0, 0xa1, 0x04


	//----- nvinfo : EIATTR_SPARSE_MMA_MASK
	.align		4
.L_2819:
        /*0018*/ 	.byte	0x03, 0x50
        /*001a*/ 	.short	0x0000


	//----- nvinfo : EIATTR_MAXREG_COUNT
	.align		4
        /*001c*/ 	.byte	0x03, 0x1b
        /*001e*/ 	.short	0x00ff


	//----- nvinfo : EIATTR_NUM_BARRIERS
	.align		4
        /*0020*/ 	.byte	0x02, 0x4c
        /*0022*/ 	.byte	0x01
	.zero		1


	//----- nvinfo : EIATTR_ANNOTATIONS
	.align		4
        /*0024*/ 	.byte	0x04, 0x55
        /*0026*/ 	.short	(.L_2821 - .L_2820)


	//   ....[0]....
.L_2820:
        /* <DEDUP_REMOVED lines=179> */


	//----- nvinfo : EIATTR_MERCURY_ISA_VERSION
	.align		4
.L_2821:
        /*0b48*/ 	.byte	0x03, 0x5f
        /*0b4a*/ 	.short	0x0101


	//----- nvinfo : EIATTR_COOP_GROUP_MASK_REGIDS
	.align		4
        /*0b4c*/ 	.byte	0x04, 0x29
        /*0b4e*/ 	.short	(.L_2823 - .L_2822)


	//   ....[0]....
.L_2822:
        /*0b50*/ 	.word	0xffffffff


	//   ....[1]....
        /*0b54*/ 	.word	0xffffffff


	//   ....[2]....
        /*0b58*/ 	.word	0xffffffff


	//   ....[3]....
        /*0b5c*/ 	.word	0xffffffff


	//   ....[4]....
        /*0b60*/ 	.word	0xffffffff


	//   ....[5]....
        /*0b64*/ 	.word	0xffffffff


	//   ....[6]....
        /*0b68*/ 	.word	0xffffffff


	//   ....[7]....
        /*0b6c*/ 	.word	0xffffffff


	//   ....[8]....
        /*0b70*/ 	.word	0xffffffff


	//   ....[9]....
        /*0b74*/ 	.word	0xffffffff


	//   ....[10]....
        /*0b78*/ 	.word	0x05000002


	//   ....[11]....
        /*0b7c*/ 	.word	0x05000002


	//   ....[12]....
        /*0b80*/ 	.word	0x05000002


	//   ....[13]....
        /*0b84*/ 	.word	0x05000002


	//   ....[14]....
        /*0b88*/ 	.word	0x05000002


	//   ....[15]....
        /*0b8c*/ 	.word	0x05000002


	//   ....[16]....
        /*0b90*/ 	.word	0x05000002


	//   ....[17]....
        /*0b94*/ 	.word	0x05000002


	//   ....[18]....
        /*0b98*/ 	.word	0x05000002


	//   ....[19]....
        /*0b9c*/ 	.word	0x05000002


	//----- nvinfo : EIATTR_COOP_GROUP_INSTR_OFFSETS
	.align		4
.L_2823:
        /*0ba0*/ 	.byte	0x04, 0x28
        /*0ba2*/ 	.short	(.L_2825 - .L_2824)


	//   ....[0]....
.L_2824:
        /*0ba4*/ 	.word	0x00003800


	//   ....[1]....
        /*0ba8*/ 	.word	0x00003820


	//   ....[2]....
        /*0bac*/ 	.word	0x00003840


	//   ....[3]....
        /*0bb0*/ 	.word	0x00003850


	//   ....[4]....
        /*0bb4*/ 	.word	0x00003880


	//   ....[5]....
        /*0bb8*/ 	.word	0x000038a0


	//   ....[6]....
        /*0bbc*/ 	.word	0x000038c0


	//   ....[7]....
        /*0bc0*/ 	.word	0x000038e0


	//   ....[8]....
        /*0bc4*/ 	.word	0x00003900


	//   ....[9]....
        /*0bc8*/ 	.word	0x00003910


	//   ....[10]....
        /*0bcc*/ 	.word	0x0000b9a0


	//   ....[11]....
        /*0bd0*/ 	.word	0x0000ba40


	//   ....[12]....
        /*0bd4*/ 	.word	0x0000bac0


	//   ....[13]....
        /*0bd8*/ 	.word	0x0000bb10


	//   ....[14]....
        /*0bdc*/ 	.word	0x0000bba0


	//   ....[15]....
        /*0be0*/ 	.word	0x0000bc10


	//   ....[16]....
        /*0be4*/ 	.word	0x0000bc90


	//   ....[17]....
        /*0be8*/ 	.word	0x0000bd00


	//   ....[18]....
        /*0bec*/ 	.word	0x0000bd80


	//   ....[19]....
        /*0bf0*/ 	.word	0x0000bdd0


	//----- nvinfo : EIATTR_VRC_CTA_INIT_COUNT
	.align		4
.L_2825:
        /*0bf4*/ 	.byte	0x02, 0x4a
	.zero		1
	.zero		1


	//----- nvinfo : EIATTR_EXIT_INSTR_OFFSETS
	.align		4
        /*0bf8*/ 	.byte	0x04, 0x1c
        /*0bfa*/ 	.short	(.L_2827 - .L_2826)


	//   ....[0]....
.L_2826:
        /*0bfc*/ 	.word	0x0000b8b0


	//   ....[1]....
        /*0c00*/ 	.word	0x0000b930


	//----- nvinfo : EIATTR_MAX_THREADS
	.align		4
.L_2827:
        /*0c04*/ 	.byte	0x04, 0x05
        /*0c06*/ 	.short	(.L_2829 - .L_2828)
.L_2828:
        /*0c08*/ 	.word	0x00000080
        /*0c0c*/ 	.word	0x00000001
        /*0c10*/ 	.word	0x00000001


	//----- nvinfo : EIATTR_CRS_STACK_SIZE
	.align		4
.L_2829:
        /*0c14*/ 	.byte	0x04, 0x1e
        /*0c16*/ 	.short	(.L_2831 - .L_2830)
.L_2830:
        /*0c18*/ 	.word	0x00000000


	//----- nvinfo : EIATTR_CBANK_PARAM_SIZE
	.align		4
.L_2831:
        /*0c1c*/ 	.byte	0x03, 0x19
        /*0c1e*/ 	.short	0x0128


	//----- nvinfo : EIATTR_PARAM_CBANK
	.align		4
        /*0c20*/ 	.byte	0x04, 0x0a
        /*0c22*/ 	.short	(.L_2833 - .L_2832)
	.align		4
.L_2832:
        /*0c24*/ 	.word	index@(.nv.constant0._ZN10layer_norm13ln_bwd_kernelINS_13Kernel_traitsIf13__nv_bfloat16fS2_fjLj1280ELj1ELj4ELj1ELj16ENS_18Kernel_traits_baseILj1280EfS2_fS2_fjLj128EEEEELb0ELb1ELb0ELb0EEEvNS_9BwdParamsE)
        /*0c28*/ 	.short	0x0380
        /*0c2a*/ 	.short	0x0128


	//----- nvinfo : EIATTR_SW_WAR
	.align		4
.L_2833:
        /*0c2c*/ 	.byte	0x04, 0x36
        /*0c2e*/ 	.short	(.L_2835 - .L_2834)
.L_2834:
        /*0c30*/ 	.word	0x00000008
.L_2835:


//--------------------- .nv.info._ZN10layer_norm13ln_bwd_kernelINS_13Kernel_traitsIf13__nv_bfloat16fS2_fjLj1280ELj1ELj4ELj1ELj16ENS_18Kernel_traits_baseILj1280EfS2_fS2_fjLj128EEEEELb0ELb1ELb0ELb1EEEvNS_9BwdParamsE --------------------------
	.section	.nv.info._ZN10layer_norm13ln_bwd_kernelINS_13Kernel_traitsIf13__nv_bfloat16fS2_fjLj1280ELj1ELj4ELj1ELj16ENS_18Kernel_traits_baseILj1280EfS2_fS2_fjLj128EEEEELb0ELb1ELb0ELb1EEEvNS_9BwdParamsE,"",@"SHT_CUDA_INFO"
	.sectionflags	@""
	.align	4


	//----- nvinfo : EIATTR_CUDA_API_VERSION
	.align		4
        /*0000*/ 	.byte	0x04, 0x37
        /*0002*/ 	.short	(.L_2837 - .L_2836)
.L_2836:
        /*0004*/ 	.word	0x00000082


	//----- nvinfo : EIATTR_KPARAM_INFO
	.align		4
.L_2837:
        /*0008*/ 	.byte	0x04, 0x17
        /*000a*/ 	.short	(.L_2839 - .L_2838)
.L_2838:
        /*000c*/ 	.word	0x00000000
        /*0010*/ 	.short	0x0000
        /*0012*/ 	.short	0x0000
        /*0014*/ 	.byte	0x00, 0xf0, 0xa1, 0x04


	//----- nvinfo : EIATTR_SPARSE_MMA_MASK
	.align		4
.L_2839:
        /*0018*/ 	.byte	0x03, 0x50
        /*001a*/ 	.short	0x0000


	//----- nvinfo : EIATTR_MAXREG_COUNT
	.align		4
        /*001c*/ 	.byte	0x03, 0x1b
        /*001e*/ 	.short	0x00ff


	//----- nvinfo : EIATTR_NUM_BARRIERS
	.align		4
        /*0020*/ 	.byte	0x02, 0x4c
        /*0022*/ 	.byte	0x01
	.zero		1


	//----- nvinfo : EIATTR_ANNOTATIONS
	.align		4
        /*0024*/ 	.byte	0x04, 0x55
        /*0026*/ 	.short	(.L_2841 - .L_2840)


	//   ....[0]....
.L_2840:
        /* <DEDUP_REMOVED lines=182> */


	//----- nvinfo : EIATTR_MERCURY_ISA_VERSION
	.align		4
.L_2841:
        /*0b78*/ 	.byte	0x03, 0x5f
        /*0b7a*/ 	.short	0x0101


	//----- nvinfo : EIATTR_COOP_GROUP_MASK_REGIDS
	.align		4
        /*0b7c*/ 	.byte	0x04, 0x29
        /*0b7e*/ 	.short	(.L_2843 - .L_2842)


	//   ....[0]....
.L_2842:
        /*0b80*/ 	.word	0xffffffff


	//   ....[1]....
        /*0b84*/ 	.word	0xffffffff


	//   ....[2]....
        /*0b88*/ 	.word	0xffffffff


	//   ....[3]....
        /*0b8c*/ 	.word	0xffffffff


	//   ....[4]....
        /*0b90*/ 	.word	0xffffffff


	//   ....[5]....
        /*0b94*/ 	.word	0xffffffff


	//   ....[6]....
        /*0b98*/ 	.word	0xffffffff


	//   ....[7]....
        /*0b9c*/ 	.word	0xffffffff


	//   ....[8]....
        /*0ba0*/ 	.word	0xffffffff


	//   ....[9]....
        /*0ba4*/ 	.word	0xffffffff


	//   ....[10]....
        /*0ba8*/ 	.word	0x050000a1


	//   ....[11]....
        /*0bac*/ 	.word	0x050000a1


	//   ....[12]....
        /*0bb0*/ 	.word	0x050000a1


	//   ....[13]....
        /*0bb4*/ 	.word	0x050000a1


	//   ....[14]....
        /*0bb8*/ 	.word	0x050000a1


	//   ....[15]....
        /*0bbc*/ 	.word	0x050000a1


	//   ....[16]....
        /*0bc0*/ 	.word	0x050000a1


	//   ....[17]....
        /*0bc4*/ 	.word	0x050000a1


	//   ....[18]....
        /*0bc8*/ 	.word	0x050000a1


	//   ....[19]....
        /*0bcc*/ 	.word	0x050000a1


	//----- nvinfo : EIATTR_COOP_GROUP_INSTR_OFFSETS
	.align		4
.L_2843:
        /*0bd0*/ 	.byte	0x04, 0x28
        /*0bd2*/ 	.short	(.L_2845 - .L_2844)


	//   ....[0]....
.L_2844:
        /*0bd4*/ 	.word	0x00003050


	//   ....[1]....
        /*0bd8*/ 	.word	0x00003070


	//   ....[2]....
        /*0bdc*/ 	.word	0x00003090


	//   ....[3]....
        /*0be0*/ 	.word	0x000030b0


	//   ....[4]....
        /*0be4*/ 	.word	0x000030d0


	//   ....[5]....
        /*0be8*/ 	.word	0x000030f0


	//   ....[6]....
        /*0bec*/ 	.word	0x00003110


	//   ....[7]....
        /*0bf0*/ 	.word	0x00003130


	//   ....[8]....
        /*0bf4*/ 	.word	0x00003140


	//   ....[9]....
        /*0bf8*/ 	.word	0x00003160


	//   ....[10]....
        /*0bfc*/ 	.word	0x0000ad10


	//   ....[11]....
        /*0c00*/ 	.word	0x0000ada0


	//   ....[12]....
        /*0c04*/ 	.word	0x0000ae00


	//   ....[13]....
        /*0c08*/ 	.word	0x0000ae50


	//   ....[14]....
        /*0c0c*/ 	.word	0x0000aeb0


	//   ....[15]....
        /*0c10*/ 	.word	0x0000af00


	//   ....[16]....
        /*0c14*/ 	.word	0x0000af60


	//   ....[17]....
        /*0c18*/ 	.word	0x0000afb0


	//   ....[18]....
        /*0c1c*/ 	.word	0x0000b010


	//   ....[19]....
        /*0c20*/ 	.word	0x0000b060


	//----- nvinfo : EIATTR_VRC_CTA_INIT_COUNT
	.align		4
.L_2845:
        /*0c24*/ 	.byte	0x02, 0x4a
	.zero		1
	.zero		1


	//----- nvinfo : EIATTR_EXIT_INSTR_OFFSETS
	.align		4
        /*0c28*/ 	.byte	0x04, 0x1c
        /*0c2a*/ 	.short	(.L_2847 - .L_2846)


	//   ....[0]....
.L_2846:
        /*0c2c*/ 	.word	0x0000aca0


	//----- nvinfo : EIATTR_MAX_THREADS
	.align		4
.L_2847:
        /*0c30*/ 	.byte	0x04, 0x05
        /*0c32*/ 	.short	(.L_2849 - .L_2848)
.L_2848:
        /*0c34*/ 	.word	0x00000080
        /*0c38*/ 	.word	0x00000001
        /*0c3c*/ 	.word	0x00000001


	//----- nvinfo : EIATTR_CRS_STACK_SIZE
	.align		4
.L_2849:
        /*0c40*/ 	.byte	0x04, 0x1e
        /*0c42*/ 	.short	(.L_2851 - .L_2850)
.L_2850:
        /*0c44*/ 	.word	0x00000000


	//----- nvinfo : EIATTR_CBANK_PARAM_SIZE
	.align		4
.L_2851:
        /*0c48*/ 	.byte	0x03, 0x19
        /*0c4a*/ 	.short	0x0128


	//----- nvinfo : EIATTR_PARAM_CBANK
	.align		4
        /*0c4c*/ 	.byte	0x04, 0x0a
        /*0c4e*/ 	.short	(.L_2853 - .L_2852)
	.align		4
.L_2852:
        /*0c50*/ 	.word	index@(.nv.constant0._ZN10layer_norm13ln_bwd_kernelINS_13Kernel_traitsIf13__nv_bfloat16fS2_fjLj1280ELj1ELj4ELj1ELj16ENS_18Kernel_traits_baseILj1280EfS2_fS2_fjLj128EEEEELb0ELb1ELb0ELb1EEEvNS_9BwdParamsE)
        /*0c54*/ 	.short	0x0380
        /*0c56*/ 	.short	0x0128


	//----- nvinfo : EIATTR_SW_WAR
	.align		4
.L_2853:
        /*0c58*/ 	.byte	0x04, 0x36
        /*0c5a*/ 	.short	(.L_2855 - .L_2854)
.L_2854:
        /*0c5c*/ 	.word	0x00000008
.L_2855:


//--------------------- .nv.info._ZN10layer_norm13ln_bwd_kernelINS_13Kernel_traitsIf13__nv_bfloat16fS2_fjLj1280ELj1ELj4ELj1ELj16ENS_18Kernel_traits_baseILj1280EfS2_fS2_fjLj128EEEEELb0ELb1ELb1ELb0EEEvNS_9BwdParamsE --------------------------
	.section	.nv.info._ZN10layer_norm13ln_bwd_kernelINS_13Kernel_traitsIf13__nv_bfloat16fS2_fjLj1280ELj1ELj4ELj1ELj16ENS_18Kernel_traits_baseILj1280EfS2_fS2_fjLj128EEEEELb0ELb1ELb1ELb0EEEvNS_9BwdParamsE,"",@"SHT_CUDA_INFO"
	.sectionflags	@""
	.align	4


	//----- nvinfo : EIATTR_CUDA_API_VERSION
	.align		4
        /*0000*/ 	.byte	0x04, 0x37
        /*0002*/ 	.short	(.L_2857 - .L_2856)
.L_2856:
        /*0004*/ 	.word	0x00000082


	//----- nvinfo : EIATTR_KPARAM_INFO
	.align		4
.L_2857:
        /*0008*/ 	.byte	0x04, 0x17
        /*000a*/ 	.short	(.L_2859 - .L_2858)
.L_2858:
        /*000c*/ 	.word	0x00000000
        /*0010*/ 	.short	0x0000
        /*0012*/ 	.short	0x0000
        /*0014*/ 	.byte	0x00, 0xf0, 0xa1, 0x04


	//----- nvinfo : EIATTR_SPARSE_MMA_MASK
	.align		4
.L_2859:
        /*0018*/ 	.byte	0x03, 0x50
        /*001a*/ 	.short	0x0000


	//----- nvinfo : EIATTR_MAXREG_COUNT
	.align		4
        /*001c*/ 	.byte	0x03, 0x1b
        /*001e*/ 	.short	0x00ff


	//----- nvinfo : EIATTR_NUM_BARRIERS
	.align		4
        /*0020*/ 	.byte	0x02, 0x4c
        /*0022*/ 	.byte	0x01
	.zero		1


	//----- nvinfo : EIATTR_ANNOTATIONS
	.align		4
        /*0024*/ 	.byte	0x04, 0x55
        /*0026*/ 	.short	(.L_2861 - .L_2860)


	//   ....[0]....
.L_2860:
        /* <DEDUP_REMOVED lines=215> */


	//----- nvinfo : EIATTR_MERCURY_ISA_VERSION
	.align		4
.L_2861:
        /*0d88*/ 	.byte	0x03, 0x5f
        /*0d8a*/ 	.short	0x0101


	//----- nvinfo : EIATTR_COOP_GROUP_MASK_REGIDS
	.align		4
        /*0d8c*/ 	.byte	0x04, 0x29
        /*0d8e*/ 	.short	(.L_2863 - .L_2862)


	//   ....[0]....
.L_2862:
        /*0d90*/ 	.word	0xffffffff


	//   ....[1]....
        /*0d94*/ 	.word	0xffffffff


	//   ....[2]....
        /*0d98*/ 	.word	0xffffffff


	//   ....[3]....
        /*0d9c*/ 	.word	0xffffffff


	//   ....[4]....
        /*0da0*/ 	.word	0xffffffff


	//   ....[5]....
        /*0da4*/ 	.word	0xffffffff


	//   ....[6]....
        /*0da8*/ 	.word	0xffffffff


	//   ....[7]....
        /*0dac*/ 	.word	0xffffffff


	//   ....[8]....
        /*0db0*/ 	.word	0xffffffff


	//   ....[9]....
        /*0db4*/ 	.word	0xffffffff


	//   ....[10]....
        /*0db8*/ 	.word	0x05000002


	//   ....[11]....
        /*0dbc*/ 	.word	0x05000002


	//   ....[12]....
        /*0dc0*/ 	.word	0x05000002


	//   ....[13]....
        /*0dc4*/ 	.word	0x05000002


	//   ....[14]....
        /*0dc8*/ 	.word	0x05000002


	//   ....[15]....
        /*0dcc*/ 	.word	0x05000002


	//   ....[16]....
        /*0dd0*/ 	.word	0x05000002


	//   ....[17]....
        /*0dd4*/ 	.word	0x05000002


	//   ....[18]....
        /*0dd8*/ 	.word	0x05000002


	//   ....[19]....
        /*0ddc*/ 	.word	0x05000002


	//----- nvinfo : EIATTR_COOP_GROUP_INSTR_OFFSETS
	.align		4
.L_2863:
        /*0de0*/ 	.byte	0x04, 0x28
        /*0de2*/ 	.short	(.L_2865 - .L_2864)


	//   ....[0]....
.L_2864:
        /*0de4*/ 	.word	0x00003d30


	//   ....[1]....
        /*0de8*/ 	.word	0x00003d50


	//   ....[2]....
        /*0dec*/ 	.word	0x00003d70


	//   ....[3]....
        /*0df0*/ 	.word	0x00003d90


	//   ....[4]....
        /*0df4*/ 	.word	0x00003db0


	//   ....[5]....
        /*0df8*/ 	.word	0x00003dd0


	//   ....[6]....
        /*0dfc*/ 	.word	0x00003df0


	//   ....[7]....
        /*0e00*/ 	.word	0x00003e10


	//   ....[8]....
        /*0e04*/ 	.word	0x00003e20


	//   ....[9]....
        /*0e08*/ 	.word	0x00003e40


	//   ....[10]....
        /*0e0c*/ 	.word	0x0000f9e0


	//   ....[11]....
        /*0e10*/ 	.word	0x0000fa80


	//   ....[12]....
        /*0e14*/ 	.word	0x0000fb00


	//   ....[13]....
        /*0e18*/ 	.word	0x0000fb70


	//   ....[14]....
        /*0e1c*/ 	.word	0x0000fbf0


	//   ....[15]....
        /*0e20*/ 	.word	0x0000fc60


	//   ....[16]....
        /*0e24*/ 	.word	0x0000fce0


	//   ....[17]....
        /*0e28*/ 	.word	0x0000fd50


	//   ....[18]....
        /*0e2c*/ 	.word	0x0000fdd0


	//   ....[19]....
        /*0e30*/ 	.word	0x0000fe20


	//----- nvinfo : EIATTR_VRC_CTA_INIT_COUNT
	.align		4
.L_2865:
        /*0e34*/ 	.byte	0x02, 0x4a
	.zero		1
	.zero		1


	//----- nvinfo : EIATTR_EXIT_INSTR_OFFSETS
	.align		4
        /*0e38*/ 	.byte	0x04, 0x1c
        /*0e3a*/ 	.short	(.L_2867 - .L_2866)


	//   ....[0]....
.L_2866:
        /*0e3c*/ 	.word	0x0000f900


	//   ....[1]....
        /*0e40*/ 	.word	0x0000f980


	//----- nvinfo : EIATTR_MAX_THREADS
	.align		4
.L_2867:
        /*0e44*/ 	.byte	0x04, 0x05
        /*0e46*/ 	.short	(.L_2869 - .L_2868)
.L_2868:
        /*0e48*/ 	.word	0x00000080
        /*0e4c*/ 	.word	0x00000001
        /*0e50*/ 	.word	0x00000001


	//----- nvinfo : EIATTR_CRS_STACK_SIZE
	.align		4
.L_2869:
        /*0e54*/ 	.byte	0x04, 0x1e
        /*0e56*/ 	.short	(.L_2871 - .L_2870)
.L_2870:
        /*0e58*/ 	.word	0x00000000


	//----- nvinfo : EIATTR_CBANK_PARAM_SIZE
	.align		4
.L_2871:
        /*0e5c*/ 	.byte	0x03, 0x19
        /*0e5e*/ 	.short	0x0128


	//----- nvinfo : EIATTR_PARAM_CBANK
	.align		4
        /*0e60*/ 	.byte	0x04, 0x0a
        /*0e62*/ 	.short	(.L_2873 - .L_2872)
	.align		4
.L_2872:
        /*0e64*/ 	.word	index@(.nv.constant0._ZN10layer_norm13ln_bwd_kernelINS_13Kernel_traitsIf13__nv_bfloat16fS2_fjLj1280ELj1ELj4ELj1ELj16ENS_18Kernel_traits_baseILj1280EfS2_fS2_fjLj128EEEEELb0ELb1ELb1ELb0EEEvNS_9BwdParamsE)
        /*0e68*/ 	.short	0x0380
        /*0e6a*/ 	.short	0x0128


	//----- nvinfo : EIATTR_SW_WAR
	.align		4
.L_2873:
        /*0e6c*/ 	.byte	0x04, 0x36
        /*0e6e*/ 	.short	(.L_2875 - .L_2874)
.L_2874:
        /*0e70*/ 	.word	0x00000008
.L_2875:


//--------------------- .nv.info._ZN10layer_norm13ln_bwd_kernelINS_13Kernel_traitsIf13__nv_bfloat16fS2_fjLj1280ELj1ELj4ELj1ELj16ENS_18Kernel_traits_baseILj1280EfS2_fS2_fjLj128EEEEELb0ELb1ELb1ELb1EEEvNS_9BwdParamsE --------------------------
	.section	.nv.info._ZN10layer_norm13ln_bwd_kernelINS_13Kernel_traitsIf13__nv_bfloat16fS2_fjLj1280ELj1ELj4ELj1ELj16ENS_18Kernel_traits_baseILj1280EfS2_fS2_fjLj128EEEEELb0ELb1ELb1ELb1EEEvNS_9BwdParamsE,"",@"SHT_CUDA_INFO"
	.sectionflags	@""
	.align	4


	//----- nvinfo : EIATTR_CUDA_API_VERSION
	.align		4
        /*0000*/ 	.byte	0x04, 0x37
        /*0002*/ 	.short	(.L_2877 - .L_2876)
.L_2876:
        /*0004*/ 	.word	0x00000082


	//----- nvinfo : EIATTR_KPARAM_INFO
	.align		4
.L_2877:
        /*0008*/ 	.byte	0x04, 0x17
        /*000a*/ 	.short	(.L_2879 - .L_2878)
.L_2878:
        /*000c*/ 	.word	0x00000000
        /*0010*/ 	.short	0x0000
        /*0012*/ 	.short	0x0000
        /*0014*/ 	.byte	0x00, 0xf0, 0xa1, 0x04


	//----- nvinfo : EIATTR_SPARSE_MMA_MASK
	.align		4
.L_2879:
        /*0018*/ 	.byte	0x03, 0x50
        /*001a*/ 	.short	0x0000


	//----- nvinfo : EIATTR_MAXREG_COUNT
	.align		4
        /*001c*/ 	.byte	0x03, 0x1b
        /*001e*/ 	.short	0x00ff


	//----- nvinfo : EIATTR_NUM_BARRIERS
	.align		4
        /*0020*/ 	.byte	0x02, 0x4c
        /*0022*/ 	.byte	0x01
	.zero		1


	//----- nvinfo : EIATTR_ANNOTATIONS
	.align		4
        /*0024*/ 	.byte	0x04, 0x55
        /*0026*/ 	.short	(.L_2881 - .L_2880)


	//   ....[0]....
.L_2880:
        /* <DEDUP_REMOVED lines=155> */


	//----- nvinfo : EIATTR_MERCURY_ISA_VERSION
	.align		4
.L_2881:
        /*09c8*/ 	.byte	0x03, 0x5f
        /*09ca*/ 	.short	0x0101


	//----- nvinfo : EIATTR_COOP_GROUP_MASK_REGIDS
	.align		4
        /*09cc*/ 	.byte	0x04, 0x29
        /*09ce*/ 	.short	(.L_2883 - .L_2882)


	//   ....[0]....
.L_2882:
        /*09d0*/ 	.word	0xffffffff


	//   ....[1]....
        /*09d4*/ 	.word	0xffffffff


	//   ....[2]....
        /*09d8*/ 	.word	0xffffffff


	//   ....[3]....
        /*09dc*/ 	.word	0xffffffff


	//   ....[4]....
        /*09e0*/ 	.word	0xffffffff


	//   ....[5]....
        /*09e4*/ 	.word	0xffffffff


	//   ....[6]....
        /*09e8*/ 	.word	0xffffffff


	//   ....[7]....
        /*09ec*/ 	.word	0xffffffff


	//   ....[8]....
        /*09f0*/ 	.word	0xffffffff


	//   ....[9]....
        /*09f4*/ 	.word	0xffffffff


	//   ....[10]....
        /*09f8*/ 	.word	0x050000f8


	//   ....[11]....
        /*09fc*/ 	.word	0x050000f8


	//   ....[12]....
        /*0a00*/ 	.word	0x050000f8


	//   ....[13]....
        /*0a04*/ 	.word	0x050000f8


	//   ....[14]....
        /*0a08*/ 	.word	0x050000f8


	//   ....[15]....
        /*0a0c*/ 	.word	0x050000f8


	//   ....[16]....
        /*0a10*/ 	.word	0x050000f8


	//   ....[17]....
        /*0a14*/ 	.word	0x050000f8


	//   ....[18]....
        /*0a18*/ 	.word	0x050000f8


	//   ....[19]....
        /*0a1c*/ 	.word	0x050000f8


	//----- nvinfo : EIATTR_COOP_GROUP_INSTR_OFFSETS
	.align		4
.L_2883:
        /*0a20*/ 	.byte	0x04, 0x28
        /*0a22*/ 	.short	(.L_2885 - .L_2884)


	//   ....[0]....
.L_2884:
        /*0a24*/ 	.word	0x00003210


	//   ....[1]....
        /*0a28*/ 	.word	0x00003230


	//   ....[2]....
        /*0a2c*/ 	.word	0x00003250


	//   ....[3]....
        /*0a30*/ 	.word	0x00003270


	//   ....[4]....
        /*0a34*/ 	.word	0x00003290


	//   ....[5]....
        /*0a38*/ 	.word	0x000032b0


	//   ....[6]....
        /*0a3c*/ 	.word	0x000032d0


	//   ....[7]....
        /*0a40*/ 	.word	0x000032f0


	//   ....[8]....
        /*0a44*/ 	.word	0x00003300


	//   ....[9]....
        /*0a48*/ 	.word	0x00003330


	//   ....[10]....
        /*0a4c*/ 	.word	0x0000dfa0


	//   ....[11]....
        /*0a50*/ 	.word	0x0000e040


	//   ....[12]....
        /*0a54*/ 	.word	0x0000e0b0


	//   ....[13]....
        /*0a58*/ 	.word	0x0000e110


	//   ....[14]....
        /*0a5c*/ 	.word	0x0000e180


	//   ....[15]....
        /*0a60*/ 	.word	0x0000e1e0


	//   ....[16]....
        /*0a64*/ 	.word	0x0000e250


	//   ....[17]....
        /*0a68*/ 	.word	0x0000e2b0


	//   ....[18]....
        /*0a6c*/ 	.word	0x0000e320


	//   ....[19]....
        /*0a70*/ 	.word	0x0000e370


	//----- nvinfo : EIATTR_VRC_CTA_INIT_COUNT
	.align		4
.L_2885:
        /*0a74*/ 	.byte	0x02, 0x4a
	.zero		1
	.zero		1


	//----- nvinfo : EIATTR_EXIT_INSTR_OFFSETS
	.align		4
        /*0a78*/ 	.byte	0x04, 0x1c
        /*0a7a*/ 	.short	(.L_2887 - .L_2886)


	//   ....[0]....
.L_2886:
        /*0a7c*/ 	.word	0x0000df40


	//----- nvinfo : EIATTR_MAX_THREADS
	.align		4
.L_2887:
        /*0a80*/ 	.byte	0x04, 0x05
        /*0a82*/ 	.short	(.L_2889 - .L_2888)
.L_2888:
        /*0a84*/ 	.word	0x00000080
        /*0a88*/ 	.word	0x00000001
        /*0a8c*/ 	.word	0x00000001


	//----- nvinfo : EIATTR_CRS_STACK_SIZE
	.align		4
.L_2889:
        /*0a90*/ 	.byte	0x04, 0x1e
        /*0a92*/ 	.short	(.L_2891 - .L_2890)
.L_2890:
        /*0a94*/ 	.word	0x00000000


	//----- nvinfo : EIATTR_CBANK_PARAM_SIZE
	.align		4
.L_2891:
        /*0a98*/ 	.byte	0x03, 0x19
        /*0a9a*/ 	.short	0x0128


	//----- nvinfo : EIATTR_PARAM_CBANK
	.align		4
        /*0a9c*/ 	.byte	0x04, 0x0a
        /*0a9e*/ 	.short	(.L_2893 - .L_2892)
	.align		4
.L_2892:
        /*0aa0*/ 	.word	index@(.nv.constant0._ZN10layer_norm13ln_bwd_kernelINS_13Kernel_traitsIf13__nv_bfloat16fS2_fjLj1280ELj1ELj4ELj1ELj16ENS_18Kernel_traits_baseILj1280EfS2_fS2_fjLj128EEEEELb0ELb1ELb1ELb1EEEvNS_9BwdParamsE)
        /*0aa4*/ 	.short	0x0380
        /*0aa6*/ 	.short	0x0128


	//----- nvinfo : EIATTR_SW_WAR
	.align		4
.L_2893:
        /*0aa8*/ 	.byte	0x04, 0x36
        /*0aaa*/ 	.short	(.L_2895 - .L_2894)
.L_2894:
        /*0aac*/ 	.word	0x00000008
.L_2895:


//--------------------- .nv.info._ZN10layer_norm13ln_bwd_kernelINS_13Kernel_traitsIf13__nv_bfloat16fS2_fjLj1280ELj1ELj4ELj1ELj16ENS_18Kernel_traits_baseILj1280EfS2_fS2_fjLj128EEEEELb1ELb0ELb0ELb0EEEvNS_9BwdParamsE --------------------------
	.section	.nv.info._ZN10layer_norm13ln_bwd_kernelINS_13Kernel_traitsIf13__nv_bfloat16fS2_fjLj1280ELj1ELj4ELj1ELj16ENS_18Kernel_traits_baseILj1280EfS2_fS2_fjLj128EEEEELb1ELb0ELb0ELb0EEEvNS_9BwdParamsE,"",@"SHT_CUDA_INFO"
	.sectionflags	@""
	.align	4


	//----- nvinfo : EIATTR_CUDA_API_VERSION
	.align		4
        /*0000*/ 	.byte	0x04, 0x37
        /*0002*/ 	.short	(.L_2897 - .L_2896)
.L_2896:
        /*0004*/ 	.word	0x00000082


	//----- nvinfo : EIATTR_KPARAM_INFO
	.align		4
.L_2897:
        /*0008*/ 	.byte	0x04, 0x17
        /*000a*/ 	.short	(.L_2899 - .L_2898)
.L_2898:
        /*000c*/ 	.word	0x00000000
        /*0010*/ 	.short	0x0000
        /*0012*/ 	.short	0x0000
        /*0014*/ 	.byte	0x00, 0xf0, 0xa1, 0x04


	//----- nvinfo : EIATTR_SPARSE_MMA_MASK
	.align		4
.L_2899:
        /*0018*/ 	.byte	0x03, 0x50
        /*001a*/ 	.short	0x0000


	//----- nvinfo : EIATTR_MAXREG_COUNT
	.align		4
        /*001c*/ 	.byte	0x03, 0x1b
        /*001e*/ 	.short	0x00ff


	//----- nvinfo : EIATTR_NUM_BARRIERS
	.align		4
        /*0020*/ 	.byte	0x02, 0x4c
        /*0022*/ 	.byte	0x01
	.zero		1


	//----- nvinfo : EIATTR_ANNOTATIONS
	.align		4
        /*0024*/ 	.byte	0x04, 0x55
        /*0026*/ 	.short	(.L_2901 - .L_2900)


	//   ....[0]....
.L_2900:
        /* <DEDUP_REMOVED lines=31> */


	//----- nvinfo : EIATTR_MERCURY_ISA_VERSION
	.align		4
.L_2901:
        /*0200*/ 	.byte	0x03, 0x5f
        /*0202*/ 	.short	0x0101


	//----- nvinfo : EIATTR_COOP_GROUP_MASK_REGIDS
	.align		4
        /*0204*/ 	.byte	0x04, 0x29
        /*0206*/ 	.short	(.L_2903 - .L_2902)


	//   ....[0]....
.L_2902:
        /*0208*/ 	.word	0xffffffff


	//   ....[1]....
        /*020c*/ 	.word	0xffffffff


	//   ....[2]....
        /*0210*/ 	.word	0xffffffff


	//   ....[3]....
        /*0214*/ 	.word	0xffffffff


	//   ....[4]....
        /*0218*/ 	.word	0xffffffff


	//   ....[5]....
        /*021c*/ 	.word	0xffffffff


	//   ....[6]....
        /*0220*/ 	.word	0xffffffff


	//   ....[7]....
        /*0224*/ 	.word	0xffffffff


	//   ....[8]....
        /*0228*/ 	.word	0xffffffff


	//   ....[9]....
        /*022c*/ 	.word	0xffffffff


	//   ....[10]....
        /*0230*/ 	.word	0x050000a0


	//   ....[11]....
        /*0234*/ 	.word	0x050000a0


	//   ....[12]....
        /*0238*/ 	.word	0x050000a0


	//   ....[13]....
        /*023c*/ 	.word	0x050000a0


	//   ....[14]....
        /*0240*/ 	.word	0x050000a0


	//   ....[15]....
        /*0244*/ 	.word	0x050000a0


	//   ....[16]....
        /*0248*/ 	.word	0x050000a0


	//   ....[17]....
        /*024c*/ 	.word	0x050000a0


	//   ....[18]....
        /*0250*/ 	.word	0x050000a0


	//   ....[19]....
        /*0254*/ 	.word	0x050000a0


	//----- nvinfo : EIATTR_COOP_GROUP_INSTR_OFFSETS
	.align		4
.L_2903:
        /*0258*/ 	.byte	0x04, 0x28
        /*025a*/ 	.short	(.L_2905 - .L_2904)


	//   ....[0]....
.L_2904:
        /*025c*/ 	.word	0x000029c0


	//   ....[1]....
        /*0260*/ 	.word	0x000029e0


	//   ....[2]....
        /*0264*/ 	.word	0x00002a00


	//   ....[3]....
        /*0268*/ 	.word	0x00002a20


	//   ....[4]....
        /*026c*/ 	.word	0x00002a40


	//   ....[5]....
        /*0270*/ 	.word	0x00002a60


	//   ....[6]....
        /*0274*/ 	.word	0x00002a80


	//   ....[7]....
        /*0278*/ 	.word	0x00002aa0


	//   ....[8]....
        /*027c*/ 	.word	0x00002ab0


	//   ....[9]....
        /*0280*/ 	.word	0x00002ad0


	//   ....[10]....
        /*0284*/ 	.word	0x00009650


	//   ....[11]....
        /*0288*/ 	.word	0x000096f0


	//   ....[12]....
        /*028c*/ 	.word	0x00009770


	//   ....[13]....
        /*0290*/ 	.word	0x000097e0


	//   ....[14]....
        /*0294*/ 	.word	0x00009860


	//   ....[15]....
        /*0298*/ 	.word	0x000098d0


	//   ....[16]....
        /*029c*/ 	.word	0x00009950


	//   ....[17]....
        /*02a0*/ 	.word	0x000099c0


	//   ....[18]....
        /*02a4*/ 	.word	0x00009a40


	//   ....[19]....
        /*02a8*/ 	.word	0x00009a90


	//----- nvinfo : EIATTR_VRC_CTA_INIT_COUNT
	.align		4
.L_2905:
        /*02ac*/ 	.byte	0x02, 0x4a
	.zero		1
	.zero		1


	//----- nvinfo : EIATTR_EXIT_INSTR_OFFSETS
	.align		4
        /*02b0*/ 	.byte	0x04, 0x1c
        /*02b2*/ 	.short	(.L_2907 - .L_2906)


	//   ....[0]....
.L_2906:
        /*02b4*/ 	.word	0x000095b0


	//   ....[1]....
        /*02b8*/ 	.word	0x000095e0


	//----- nvinfo : EIATTR_MAX_THREADS
	.align		4
.L_2907:
        /*02bc*/ 	.byte	0x04, 0x05
        /*02be*/ 	.short	(.L_2909 - .L_2908)
.L_2908:
        /*02c0*/ 	.word	0x00000080
        /*02c4*/ 	.word	0x00000001
        /*02c8*/ 	.word	0x00000001


	//----- nvinfo : EIATTR_CRS_STACK_SIZE
	.align		4
.L_2909:
        /*02cc*/ 	.byte	0x04, 0x1e
        /*02ce*/ 	.short	(.L_2911 - .L_2910)
.L_2910:
        /*02d0*/ 	.word	0x00000000


	//----- nvinfo : EIATTR_CBANK_PARAM_SIZE
	.align		4
.L_2911:
        /*02d4*/ 	.byte	0x03, 0x19
        /*02d6*/ 	.short	0x0128


	//----- nvinfo : EIATTR_PARAM_CBANK
	.align		4
        /*02d8*/ 	.byte	0x04, 0x0a
        /*02da*/ 	.short	(.L_2913 - .L_2912)
	.align		4
.L_2912:
        /*02dc*/ 	.word	index@(.nv.constant0._ZN10layer_norm13ln_bwd_kernelINS_13Kernel_traitsIf13__nv_bfloat16fS2_fjLj1280ELj1ELj4ELj1ELj16ENS_18Kernel_traits_baseILj1280EfS2_fS2_fjLj128EEEEELb1ELb0ELb0ELb0EEEvNS_9BwdParamsE)
        /*02e0*/ 	.short	0x0380
        /*02e2*/ 	.short	0x0128


	//----- nvinfo : EIATTR_SW_WAR
	.align		4
.L_2913:
        /*02e4*/ 	.byte	0x04, 0x36
        /*02e6*/ 	.short	(.L_2915 - .L_2914)
.L_2914:
        /*02e8*/ 	.word	0x00000008
.L_2915:


//--------------------- .nv.info._ZN10layer_norm13ln_bwd_kernelINS_13Kernel_traitsIf13__nv_bfloat16fS2_fjLj1280ELj1ELj4ELj1ELj16ENS_18Kernel_traits_baseILj1280EfS2_fS2_fjLj128EEEEELb1ELb0ELb0ELb1EEEvNS_9BwdParamsE --------------------------
	.section	.nv.info._ZN10layer_norm13ln_bwd_kernelINS_13Kernel_traitsIf13__nv_bfloat16fS2_fjLj1280ELj1ELj4ELj1ELj16ENS_18Kernel_traits_baseILj1280EfS2_fS2_fjLj128EEEEELb1ELb0ELb0ELb1EEEvNS_9BwdParamsE,"",@"SHT_CUDA_INFO"
	.sectionflags	@""
	.align	4


	//----- nvinfo : EIATTR_CUDA_API_VERSION
	.align		4
        /*0000*/ 	.byte	0x04, 0x37
        /*0002*/ 	.short	(.L_2917 - .L_2916)
.L_2916:
        /*0004*/ 	.word	0x00000082


	//----- nvinfo : EIATTR_KPARAM_INFO
	.align		4
.L_2917:
        /*0008*/ 	.byte	0x04, 0x17
        /*000a*/ 	.short	(.L_2919 - .L_2918)
.L_2918:
        /*000c*/ 	.word	0x00000000
        /*0010*/ 	.short	0x0000
        /*0012*/ 	.short	0x0000
        /*0014*/ 	.byte	0x00, 0xf0, 0xa1, 0x04


	//----- nvinfo : EIATTR_SPARSE_MMA_MASK
	.align		4
.L_2919:
        /*0018*/ 	.byte	0x03, 0x50
        /*001a*/ 	.short	0x0000


	//----- nvinfo : EIATTR_MAXREG_COUNT
	.align		4
        /*001c*/ 	.byte	0x03, 0x1b
        /*001e*/ 	.short	0x00ff


	//----- nvinfo : EIATTR_NUM_BARRIERS
	.align		4
        /*0020*/ 	.byte	0x02, 0x4c
        /*0022*/ 	.byte	0x01
	.zero		1


	//----- nvinfo : EIATTR_ANNOTATIONS
	.align		4
        /*0024*/ 	.byte	0x04, 0x55
        /*0026*/ 	.short	(.L_2921 - .L_2920)


	//   ....[0]....
.L_2920:
        /* <DEDUP_REMOVED lines=51> */


	//----- nvinfo : EIATTR_MERCURY_ISA_VERSION
	.align		4
.L_2921:
        /*0348*/ 	.byte	0x03, 0x5f
        /*034a*/ 	.short	0x0101


	//----- nvinfo : EIATTR_COOP_GROUP_MASK_REGIDS
	.align		4
        /*034c*/ 	.byte	0x04, 0x29
        /*034e*/ 	.short	(.L_2923 - .L_2922)


	//   ....[0]....
.L_2922:
        /*0350*/ 	.word	0xffffffff


	//   ....[1]....
        /*0354*/ 	.word	0xffffffff


	//   ....[2]....
        /*0358*/ 	.word	0xffffffff


	//   ....[3]....
        /*035c*/ 	.word	0xffffffff


	//   ....[4]....
        /*0360*/ 	.word	0xffffffff


	//   ....[5]....
        /*0364*/ 	.word	0xffffffff


	//   ....[6]....
        /*0368*/ 	.word	0xffffffff


	//   ....[7]....
        /*036c*/ 	.word	0xffffffff


	//   ....[8]....
        /*0370*/ 	.word	0xffffffff


	//   ....[9]....
        /*0374*/ 	.word	0xffffffff


	//   ....[10]....
        /*0378*/ 	.word	0x050000e4


	//   ....[11]....
        /*037c*/ 	.word	0x050000e4


	//   ....[12]....
        /*0380*/ 	.word	0x050000e4


	//   ....[13]....
        /*0384*/ 	.word	0x050000e4


	//   ....[14]....
        /*0388*/ 	.word	0x050000e4


	//   ....[15]....
        /*038c*/ 	.word	0x050000e4


	//   ....[16]....
        /*0390*/ 	.word	0x050000e4


	//   ....[17]....
        /*0394*/ 	.word	0x050000e4


	//   ....[18]....
        /*0398*/ 	.word	0x050000e4


	//   ....[19]....
        /*039c*/ 	.word	0x050000e4


	//----- nvinfo : EIATTR_COOP_GROUP_INSTR_OFFSETS
	.align		4
.L_2923:
        /*03a0*/ 	.byte	0x04, 0x28
        /*03a2*/ 	.short	(.L_2925 - .L_2924)


	//   ....[0]....
.L_2924:
        /*03a4*/ 	.word	0x00002600


	//   ....[1]....
        /*03a8*/ 	.word	0x00002620


	//   ....[2]....
        /*03ac*/ 	.word	0x00002640


	//   ....[3]....
        /*03b0*/ 	.word	0x00002660


	//   ....[4]....
        /*03b4*/ 	.word	0x00002680


	//   ....[5]....
        /*03b8*/ 	.word	0x000026a0


	//   ....[6]....
        /*03bc*/ 	.word	0x000026c0


	//   ....[7]....
        /*03c0*/ 	.word	0x000026e0


	//   ....[8]....
        /*03c4*/ 	.word	0x000026f0


	//   ....[9]....
        /*03c8*/ 	.word	0x00002710


	//   ....[10]....
        /*03cc*/ 	.word	0x00008dd0


	//   ....[11]....
        /*03d0*/ 	.word	0x00008e60


	//   ....[12]....
        /*03d4*/ 	.word	0x00008ec0


	//   ....[13]....
        /*03d8*/ 	.word	0x00008f10


	//   ....[14]....
        /*03dc*/ 	.word	0x00008f70


	//   ....[15]....
        /*03e0*/ 	.word	0x00008fc0


	//   ....[16]....
        /*03e4*/ 	.word	0x00009020


	//   ....[17]....
        /*03e8*/ 	.word	0x00009070


	//   ....[18]....
        /*03ec*/ 	.word	0x000090d0


	//   ....[19]....
        /*03f0*/ 	.word	0x00009120


	//----- nvinfo : EIATTR_VRC_CTA_INIT_COUNT
	.align		4
.L_2925:
        /*03f4*/ 	.byte	0x02, 0x4a
	.zero		1
	.zero		1


	//----- nvinfo : EIATTR_EXIT_INSTR_OFFSETS
	.align		4
        /*03f8*/ 	.byte	0x04, 0x1c
        /*03fa*/ 	.short	(.L_2927 - .L_2926)


	//   ....[0]....
.L_2926:
        /*03fc*/ 	.word	0x00008d60


	//----- nvinfo : EIATTR_MAX_THREADS
	.align		4
.L_2927:
        /*0400*/ 	.byte	0x04, 0x05
        /*0402*/ 	.short	(.L_2929 - .L_2928)
.L_2928:
        /*0404*/ 	.word	0x00000080
        /*0408*/ 	.word	0x00000001
        /*040c*/ 	.word	0x00000001


	//----- nvinfo : EIATTR_CRS_STACK_SIZE
	.align		4
.L_2929:
        /*0410*/ 	.byte	0x04, 0x1e
        /*0412*/ 	.short	(.L_2931 - .L_2930)
.L_2930:
        /*0414*/ 	.word	0x00000000


	//----- nvinfo : EIATTR_CBANK_PARAM_SIZE
	.align		4
.L_2931:
        /*0418*/ 	.byte	0x03, 0x19
        /*041a*/ 	.short	0x0128


	//----- nvinfo : EIATTR_PARAM_CBANK
	.align		4
        /*041c*/ 	.byte	0x04, 0x0a
        /*041e*/ 	.short	(.L_2933 - .L_2932)
	.align		4
.L_2932:
        /*0420*/ 	.word	index@(.nv.constant0._ZN10layer_norm13ln_bwd_kernelINS_13Kernel_traitsIf13__nv_bfloat16fS2_fjLj1280ELj1ELj4ELj1ELj16ENS_18Kernel_traits_baseILj1280EfS2_fS2_fjLj128EEEEELb1ELb0ELb0ELb1EEEvNS_9BwdParamsE)
        /*0424*/ 	.short	0x0380
        /*0426*/ 	.short	0x0128


	//----- nvinfo : EIATTR_SW_WAR
	.align		4
.L_2933:
        /*0428*/ 	.byte	0x04, 0x36
        /*042a*/ 	.short	(.L_2935 - .L_2934)
.L_2934:
        /*042c*/ 	.word	0x00000008
.L_2935:


//--------------------- .nv.info._ZN10layer_norm22ln_bwd_finalize_kernelINS_22Kernel_traits_finalizeILj1280Ef13__nv_bfloat16fS2_fjLb0ELj1024ELj4ENS_18Kernel_traits_baseILj1280EfS2_fS2_fjLj1024EEEEELb0ELb0EEEvNS_9BwdParamsE --------------------------
	.section	.nv.info._ZN10layer_norm22ln_bwd_finalize_kernelINS_22Kernel_traits_finalizeILj1280Ef13__nv_bfloat16fS2_fjLb0ELj1024ELj4ENS_18Kernel_traits_baseILj1280EfS2_fS2_fjLj1024EEEEELb0ELb0EEEvNS_9BwdParamsE,"",@"SHT_CUDA_INFO"
	.sectionflags	@""
	.align	4


	//----- nvinfo : EIATTR_CUDA_API_VERSION
	.align		4
        /*0000*/ 	.byte	0x04, 0x37
        /*0002*/ 	.short	(.L_2937 - .L_2936)
.L_2936:
        /*0004*/ 	.word	0x00000082


	//----- nvinfo : EIATTR_KPARAM_INFO
	.align		4
.L_2937:
        /*0008*/ 	.byte	0x04, 0x17
        /*000a*/ 	.short	(.L_2939 - .L_2938)
.L_2938:
        /*000c*/ 	.word	0x00000000
        /*0010*/ 	.short	0x0000
        /*0012*/ 	.short	0x0000
        /*0014*/ 	.byte	0x00, 0xf0, 0xa1, 0x04


	//----- nvinfo : EIATTR_SPARSE_MMA_MASK
	.align		4
.L_2939:
        /*0018*/ 	.byte	0x03, 0x50
        /*001a*/ 	.short	0x0000


	//----- nvinfo : EIATTR_MAXREG_COUNT
	.align		4
        /*001c*/ 	.byte	0x03, 0x1b
        /*001e*/ 	.short	0x0040


	//----- nvinfo : EIATTR_NUM_BARRIERS
	.align		4
        /*0020*/ 	.byte	0x02, 0x4c
        /*0022*/ 	.byte	0x01
	.zero		1


	//----- nvinfo : EIATTR_MERCURY_ISA_VERSION
	.align		4
        /*0024*/ 	.byte	0x03, 0x5f
        /*0026*/ 	.short	0x0101


	//----- nvinfo : EIATTR_COOP_GROUP_MASK_REGIDS
	.align		4
        /*0028*/ 	.byte	0x04, 0x29
        /*002a*/ 	.short	(.L_2941 - .L_2940)


	//   ....[0]....
.L_2940:
        /*002c*/ 	.word	0xffffffff


	//   ....[1]....
        /*0030*/ 	.word	0xffffffff


	//   ....[2]....
        /*0034*/ 	.word	0xffffffff


	//   ....[3]....
        /*0038*/ 	.word	0xffffffff


	//   ....[4]....
        /*003c*/ 	.word	0xffffffff


	//   ....[5]....
        /*0040*/ 	.word	0xffffffff


	//   ....[6]....
        /*0044*/ 	.word	0xffffffff


	//   ....[7]....
        /*0048*/ 	.word	0xffffffff


	//   ....[8]....
        /*004c*/ 	.word	0xffffffff


	//   ....[9]....
        /*0050*/ 	.word	0xffffffff


	//----- nvinfo : EIATTR_COOP_GROUP_INSTR_OFFSETS
	.align		4
.L_2941:
        /*0054*/ 	.byte	0x04, 0x28
        /*0056*/ 	.short	(.L_2943 - .L_2942)


	//   ....[0]....
.L_2942:
        /*0058*/ 	.word	0x00001550


	//   ....[1]....
        /*005c*/ 	.word	0x00001560


	//   ....[2]....
        /*0060*/ 	.word	0x00001590


	//   ....[3]....
        /*0064*/ 	.word	0x000015a0


	//   ....[4]....
        /*0068*/ 	.word	0x000015d0


	//   ....[5]....
        /*006c*/ 	.word	0x000015e0


	//   ....[6]....
        /*0070*/ 	.word	0x00001610


	//   ....[7]....
        /*0074*/ 	.word	0x00001630


	//   ....[8]....
        /*0078*/ 	.word	0x00001680


	//   ....[9]....
        /*007c*/ 	.word	0x00001690


	//----- nvinfo : EIATTR_VRC_CTA_INIT_COUNT
	.align		4
.L_2943:
        /*0080*/ 	.byte	0x02, 0x4a
	.zero		1
	.zero		1


	//----- nvinfo : EIATTR_EXIT_INSTR_OFFSETS
	.align		4
        /*0084*/ 	.byte	0x04, 0x1c
        /*0086*/ 	.short	(.L_2945 - .L_2944)


	//   ....[0]....
.L_2944:
        /*0088*/ 	.word	0x00000060


	//   ....[1]....
        /*008c*/ 	.word	0x000016f0


	//   ....[2]....
        /*0090*/ 	.word	0x00001720


	//   ....[3]....
        /*0094*/ 	.word	0x000017c0


	//----- nvinfo : EIATTR_MAX_THREADS
	.align		4
.L_2945:
        /*0098*/ 	.byte	0x04, 0x05
        /*009a*/ 	.short	(.L_2947 - .L_2946)
.L_2946:
        /*009c*/ 	.word	0x00000400
        /*00a0*/ 	.word	0x00000001
        /*00a4*/ 	.word	0x00000001


	//----- nvinfo : EIATTR_CRS_STACK_SIZE
	.align		4
.L_2947:
        /*00a8*/ 	.byte	0x04, 0x1e
        /*00aa*/ 	.short	(.L_2949 - .L_2948)
.L_2948:
        /*00ac*/ 	.word	0x00000000


	//----- nvinfo : EIATTR_CBANK_PARAM_SIZE
	.align		4
.L_2949:
        /*00b0*/ 	.byte	0x03, 0x19
        /*00b2*/ 	.short	0x0128


	//----- nvinfo : EIATTR_PARAM_CBANK
	.align		4
        /*00b4*/ 	.byte	0x04, 0x0a
        /*00b6*/ 	.short	(.L_2951 - .L_2950)
	.align		4
.L_2950:
        /*00b8*/ 	.word	index@(.nv.constant0._ZN10layer_norm22ln_bwd_finalize_kernelINS_22Kernel_traits_finalizeILj1280Ef13__nv_bfloat16fS2_fjLb0ELj1024ELj4ENS_18Kernel_traits_baseILj1280EfS2_fS2_fjLj1024EEEEELb0ELb0EEEvNS_9BwdParamsE)
        /*00bc*/ 	.short	0x0380
        /*00be*/ 	.short	0x0128


	//----- nvinfo : EIATTR_SW_WAR
	.align		4
.L_2951:
        /*00c0*/ 	.byte	0x04, 0x36
        /*00c2*/ 	.short	(.L_2953 - .L_2952)
.L_2952:
        /*00c4*/ 	.word	0x00000008
.L_2953:


//--------------------- .nv.info._ZN10layer_norm13ln_bwd_kernelINS_13Kernel_traitsIf13__nv_bfloat16fS2_fjLj1280ELj1ELj4ELj1ELj16ENS_18Kernel_traits_baseILj1280EfS2_fS2_fjLj128EEEEELb1ELb0ELb1ELb0EEEvNS_9BwdParamsE --------------------------
	.section	.nv.info._ZN10layer_norm13ln_bwd_kernelINS_13Kernel_traitsIf13__nv_bfloat16fS2_fjLj1280ELj1ELj4ELj1ELj16ENS_18Kernel_traits_baseILj1280EfS2_fS2_fjLj128EEEEELb1ELb0ELb1ELb0EEEvNS_9BwdParamsE,"",@"SHT_CUDA_INFO"
	.sectionflags	@""
	.align	4


	//----- nvinfo : EIATTR_CUDA_API_VERSION
	.align		4
        /*0000*/ 	.byte	0x04, 0x37
        /*0002*/ 	.short	(.L_2955 - .L_2954)
.L_2954:
        /*0004*/ 	.word	0x00000082


	//----- nvinfo : EIATTR_KPARAM_INFO
	.align		4
.L_2955:
        /*0008*/ 	.byte	0x04, 0x17
        /*000a*/ 	.short	(.L_2957 - .L_2956)
.L_2956:
        /*000c*/ 	.word	0x00000000
        /*0010*/ 	.short	0x0000
        /*0012*/ 	.short	0x0000
        /*0014*/ 	.byte	0x00, 0xf0, 0xa1, 0x04


	//----- nvinfo : EIATTR_SPARSE_MMA_MASK
	.align		4
.L_2957:
        /*0018*/ 	.byte	0x03, 0x50
        /*001a*/ 	.short	0x0000


	//----- nvinfo : EIATTR_MAXREG_COUNT
	.align		4
        /*001c*/ 	.byte	0x03, 0x1b
        /*001e*/ 	.short	0x00ff


	//----- nvinfo : EIATTR_NUM_BARRIERS
	.align		4
        /*0020*/ 	.byte	0x02, 0x4c
        /*0022*/ 	.byte	0x01
	.zero		1


	//----- nvinfo : EIATTR_ANNOTATIONS
	.align		4
        /*0024*/ 	.byte	0x04, 0x55
        /*0026*/ 	.short	(.L_2959 - .L_2958)


	//   ....[0]....
.L_2958:
        /* <DEDUP_REMOVED lines=41> */


	//----- nvinfo : EIATTR_MERCURY_ISA_VERSION
	.align		4
.L_2959:
        /*02a8*/ 	.byte	0x03, 0x5f
        /*02aa*/ 	.short	0x0101


	//----- nvinfo : EIATTR_COOP_GROUP_MASK_REGIDS
	.align		4
        /*02ac*/ 	.byte	0x04, 0x29
        /*02ae*/ 	.short	(.L_2961 - .L_2960)


	//   ....[0]....
.L_2960:
        /*02b0*/ 	.word	0xffffffff


	//   ....[1]....
        /*02b4*/ 	.word	0xffffffff


	//   ....[2]....
        /*02b8*/ 	.word	0xffffffff


	//   ....[3]....
        /*02bc*/ 	.word	0xffffffff


	//   ....[4]....
        /*02c0*/ 	.word	0xffffffff


	//   ....[5]....
        /*02c4*/ 	.word	0xffffffff


	//   ....[6]....
        /*02c8*/ 	.word	0xffffffff


	//   ....[7]....
        /*02cc*/ 	.word	0xffffffff


	//   ....[8]....
        /*02d0*/ 	.word	0xffffffff


	//   ....[9]....
        /*02d4*/ 	.word	0xffffffff


	//   ....[10]....
        /*02d8*/ 	.word	0x05000002


	//   ....[11]....
        /*02dc*/ 	.word	0x05000002


	//   ....[12]....
        /*02e0*/ 	.word	0x05000002


	//   ....[13]....
        /*02e4*/ 	.word	0x05000002


	//   ....[14]....
        /*02e8*/ 	.word	0x05000002


	//   ....[15]....
        /*02ec*/ 	.word	0x05000002


	//   ....[16]....
        /*02f0*/ 	.word	0x05000002


	//   ....[17]....
        /*02f4*/ 	.word	0x05000002


	//   ....[18]....
        /*02f8*/ 	.word	0x05000002


	//   ....[19]....
        /*02fc*/ 	.word	0x05000002


	//----- nvinfo : EIATTR_COOP_GROUP_INSTR_OFFSETS
	.align		4
.L_2961:
        /*0300*/ 	.byte	0x04, 0x28
        /*0302*/ 	.short	(.L_2963 - .L_2962)


	//   ....[0]....
.L_2962:
        /*0304*/ 	.word	0x00003270


	//   ....[1]....
        /*0308*/ 	.word	0x00003290


	//   ....[2]....
        /*030c*/ 	.word	0x000032b0


	//   ....[3]....
        /*0310*/ 	.word	0x000032d0


	//   ....[4]....
        /*0314*/ 	.word	0x000032f0


	//   ....[5]....
        /*0318*/ 	.word	0x00003310


	//   ....[6]....
        /*031c*/ 	.word	0x00003330


	//   ....[7]....
        /*0320*/ 	.word	0x00003350


	//   ....[8]....
        /*0324*/ 	.word	0x00003360


	//   ....[9]....
        /*0328*/ 	.word	0x00003380


	//   ....[10]....
        /*032c*/ 	.word	0x0000d760


	//   ....[11]....
        /*0330*/ 	.word	0x0000d800


	//   ....[12]....
        /*0334*/ 	.word	0x0000d880


	//   ....[13]....
        /*0338*/ 	.word	0x0000d8f0


	//   ....[14]....
        /*033c*/ 	.word	0x0000d970


	//   ....[15]....
        /*0340*/ 	.word	0x0000d9e0


	//   ....[16]....
        /*0344*/ 	.word	0x0000da60


	//   ....[17]....
        /*0348*/ 	.word	0x0000dad0


	//   ....[18]....
        /*034c*/ 	.word	0x0000db50


	//   ....[19]....
        /*0350*/ 	.word	0x0000dba0


	//----- nvinfo : EIATTR_VRC_CTA_INIT_COUNT
	.align		4
.L_2963:
        /*0354*/ 	.byte	0x02, 0x4a
	.zero		1
	.zero		1


	//----- nvinfo : EIATTR_EXIT_INSTR_OFFSETS
	.align		4
        /*0358*/ 	.byte	0x04, 0x1c
        /*035a*/ 	.short	(.L_2965 - .L_2964)


	//   ....[0]....
.L_2964:
        /*035c*/ 	.word	0x0000d6c0


	//   ....[1]....
        /*0360*/ 	.word	0x0000d6f0


	//----- nvinfo : EIATTR_MAX_THREADS
	.align		4
.L_2965:
        /*0364*/ 	.byte	0x04, 0x05
        /*0366*/ 	.short	(.L_2967 - .L_2966)
.L_2966:
        /*0368*/ 	.word	0x00000080
        /*036c*/ 	.word	0x00000001
        /*0370*/ 	.word	0x00000001


	//----- nvinfo : EIATTR_CRS_STACK_SIZE
	.align		4
.L_2967:
        /*0374*/ 	.byte	0x04, 0x1e
        /*0376*/ 	.short	(.L_2969 - .L_2968)
.L_2968:
        /*0378*/ 	.word	0x00000000


	//----- nvinfo : EIATTR_CBANK_PARAM_SIZE
	.align		4
.L_2969:
        /*037c*/ 	.byte	0x03, 0x19
        /*037e*/ 	.short	0x0128


	//----- nvinfo : EIATTR_PARAM_CBANK
	.align		4
        /*0380*/ 	.byte	0x04, 0x0a
        /*0382*/ 	.short	(.L_2971 - .L_2970)
	.align		4
.L_2970:
        /*0384*/ 	.word	index@(.nv.constant0._ZN10layer_norm13ln_bwd_kernelINS_13Kernel_traitsIf13__nv_bfloat16fS2_fjLj1280ELj1ELj4ELj1ELj16ENS_18Kernel_traits_baseILj1280EfS2_fS2_fjLj128EEEEELb1ELb0ELb1ELb0EEEvNS_9BwdParamsE)
        /*0388*/ 	.short	0x0380
        /*038a*/ 	.short	0x0128


	//----- nvinfo : EIATTR_SW_WAR
	.align		4
.L_2971:
        /*038c*/ 	.byte	0x04, 0x36
        /*038e*/ 	.short	(.L_2973 - .L_2972)
.L_2972:
        /*0390*/ 	.word	0x00000008
.L_2973:


//--------------------- .nv.info._ZN10layer_norm22ln_bwd_finalize_kernelINS_22Kernel_traits_finalizeILj1280Ef13__nv_bfloat16fS2_fjLb0ELj1024ELj4ENS_18Kernel_traits_baseILj1280EfS2_fS2_fjLj1024EEEEELb0ELb1EEEvNS_9BwdParamsE --------------------------
	.section	.nv.info._ZN10layer_norm22ln_bwd_finalize_kernelINS_22Kernel_traits_finalizeILj1280Ef13__nv_bfloat16fS2_fjLb0ELj1024ELj4ENS_18Kernel_traits_baseILj1280EfS2_fS2_fjLj1024EEEEELb0ELb1EEEvNS_9BwdParamsE,"",@"SHT_CUDA_INFO"
	.sectionflags	@""
	.align	4


	//----- nvinfo : EIATTR_CUDA_API_VERSION
	.align		4
        /*0000*/ 	.byte	0x04, 0x37
        /*0002*/ 	.short	(.L_2975 - .L_2974)
.L_2974:
        /*0004*/ 	.word	0x00000082


	//----- nvinfo : EIATTR_KPARAM_INFO
	.align		4
.L_2975:
        /*0008*/ 	.byte	0x04, 0x17
        /*000a*/ 	.short	(.L_2977 - .L_2976)
.L_2976:
        /*000c*/ 	.word	0x00000000
        /*0010*/ 	.short	0x0000
        /*0012*/ 	.short	0x0000
        /*0014*/ 	.byte	0x00, 0xf0, 0xa1, 0x04


	//----- nvinfo : EIATTR_SPARSE_MMA_MASK
	.align		4
.L_2977:
        /*0018*/ 	.byte	0x03, 0x50
        /*001a*/ 	.short	0x0000


	//----- nvinfo : EIATTR_MAXREG_COUNT
	.align		4
        /*001c*/ 	.byte	0x03, 0x1b
        /*001e*/ 	.short	0x0040


	//----- nvinfo : EIATTR_NUM_BARRIERS
	.align		4
        /*0020*/ 	.byte	0x02, 0x4c
        /*0022*/ 	.byte	0x01
	.zero		1


	//----- nvinfo : EIATTR_MERCURY_ISA_VERSION
	.align		4
        /*0024*/ 	.byte	0x03, 0x5f
        /*0026*/ 	.short	0x0101


	//----- nvinfo : EIATTR_COOP_GROUP_MASK_REGIDS
	.align		4
        /*0028*/ 	.byte	0x04, 0x29
        /*002a*/ 	.short	(.L_2979 - .L_2978)


	//   ....[0]....
.L_2978:
        /*002c*/ 	.word	0xffffffff


	//   ....[1]....
        /*0030*/ 	.word	0xffffffff


	//   ....[2]....
        /*0034*/ 	.word	0xffffffff


	//   ....[3]....
        /*0038*/ 	.word	0xffffffff


	//   ....[4]....
        /*003c*/ 	.word	0xffffffff


	//   ....[5]....
        /*0040*/ 	.word	0xffffffff


	//   ....[6]....
        /*0044*/ 	.word	0xffffffff


	//   ....[7]....
        /*0048*/ 	.word	0xffffffff


	//   ....[8]....
        /*004c*/ 	.word	0xffffffff


	//   ....[9]....
        /*0050*/ 	.word	0xffffffff


	//----- nvinfo : EIATTR_COOP_GROUP_INSTR_OFFSETS
	.align		4
.L_2979:
        /*0054*/ 	.byte	0x04, 0x28
        /*0056*/ 	.short	(.L_2981 - .L_2980)


	//   ....[0]....
.L_2980:
        /*0058*/ 	.word	0x00001560


	//   ....[1]....
        /*005c*/ 	.word	0x00001570


	//   ....[2]....
        /*0060*/ 	.word	0x000015a0


	//   ....[3]....
        /*0064*/ 	.word	0x000015b0


	//   ....[4]....
        /*0068*/ 	.word	0x000015e0


	//   ....[5]....
        /*006c*/ 	.word	0x000015f0


	//   ....[6]....
        /*0070*/ 	.word	0x00001620


	//   ....[7]....
        /*0074*/ 	.word	0x00001640


	//   ....[8]....
        /*0078*/ 	.word	0x00001670


	//   ....[9]....
        /*007c*/ 	.word	0x00001680


	//----- nvinfo : EIATTR_VRC_CTA_INIT_COUNT
	.align		4
.L_2981:
        /*0080*/ 	.byte	0x02, 0x4a
	.zero		1
	.zero		1


	//----- nvinfo : EIATTR_EXIT_INSTR_OFFSETS
	.align		4
        /*0084*/ 	.byte	0x04, 0x1c
        /*0086*/ 	.short	(.L_2983 - .L_2982)


	//   ....[0]....
.L_2982:
        /*0088*/ 	.word	0x00000060


	//   ....[1]....
        /*008c*/ 	.word	0x000016e0


	//   ....[2]....
        /*0090*/ 	.word	0x000017b0


	//----- nvinfo : EIATTR_MAX_THREADS
	.align		4
.L_2983:
        /*0094*/ 	.byte	0x04, 0x05
        /*0096*/ 	.short	(.L_2985 - .L_2984)
.L_2984:
        /*0098*/ 	.word	0x00000400
        /*009c*/ 	.word	0x00000001
        /*00a0*/ 	.word	0x00000001


	//----- nvinfo : EIATTR_CRS_STACK_SIZE
	.align		4
.L_2985:
        /*00a4*/ 	.byte	0x04, 0x1e
        /*00a6*/ 	.short	(.L_2987 - .L_2986)
.L_2986:
        /*00a8*/ 	.word	0x00000000


	//----- nvinfo : EIATTR_CBANK_PARAM_SIZE
	.align		4
.L_2987:
        /*00ac*/ 	.byte	0x03, 0x19
        /*00ae*/ 	.short	0x0128


	//----- nvinfo : EIATTR_PARAM_CBANK
	.align		4
        /*00b0*/ 	.byte	0x04, 0x0a
        /*00b2*/ 	.short	(.L_2989 - .L_2988)
	.align		4
.L_2988:
        /*00b4*/ 	.word	index@(.nv.constant0._ZN10layer_norm22ln_bwd_finalize_kernelINS_22Kernel_traits_finalizeILj1280Ef13__nv_bfloat16fS2_fjLb0ELj1024ELj4ENS_18Kernel_traits_baseILj1280EfS2_fS2_fjLj1024EEEEELb0ELb1EEEvNS_9BwdParamsE)
        /*00b8*/ 	.short	0x0380
        /*00ba*/ 	.short	0x0128


	//----- nvinfo : EIATTR_SW_WAR
	.align		4
.L_2989:
        /*00bc*/ 	.byte	0x04, 0x36
        /*00be*/ 	.short	(.L_2991 - .L_2990)
.L_2990:
        /*00c0*/ 	.word	0x00000008
.L_2991:


//--------------------- .nv.info._ZN10layer_norm13ln_bwd_kernelINS_13Kernel_traitsIf13__nv_bfloat16fS2_fjLj1280ELj1ELj4ELj1ELj16ENS_18Kernel_traits_baseILj1280EfS2_fS2_fjLj128EEEEELb1ELb0ELb1ELb1EEEvNS_9BwdParamsE --------------------------
	.section	.nv.info._ZN10layer_norm13ln_bwd_kernelINS_13Kernel_traitsIf13__nv_bfloat16fS2_fjLj1280ELj1ELj4ELj1ELj16ENS_18Kernel_traits_baseILj1280EfS2_fS2_fjLj128EEEEELb1ELb0ELb1ELb1EEEvNS_9BwdParamsE,"",@"SHT_CUDA_INFO"
	.sectionflags	@""
	.align	4


	//----- nvinfo : EIATTR_CUDA_API_VERSION
	.align		4
        /*0000*/ 	.byte	0x04, 0x37
        /*0002*/ 	.short	(.L_2993 - .L_2992)
.L_2992:
        /*0004*/ 	.word	0x00000082


	//----- nvinfo : EIATTR_KPARAM_INFO
	.align		4
.L_2993:
        /*0008*/ 	.byte	0x04, 0x17
        /*000a*/ 	.short	(.L_2995 - .L_2994)
.L_2994:
        /*000c*/ 	.word	0x00000000
        /*0010*/ 	.short	0x0000
        /*0012*/ 	.short	0x0000
        /*0014*/ 	.byte	0x00, 0xf0, 0xa1, 0x04


	//----- nvinfo : EIATTR_SPARSE_MMA_MASK
	.align		4
.L_2995:
        /*0018*/ 	.byte	0x03, 0x50
        /*001a*/ 	.short	0x0000


	//----- nvinfo : EIATTR_MAXREG_COUNT
	.align		4
        /*001c*/ 	.byte	0x03, 0x1b
        /*001e*/ 	.short	0x00ff


	//----- nvinfo : EIATTR_NUM_BARRIERS
	.align		4
        /*0020*/ 	.byte	0x02, 0x4c
        /*0022*/ 	.byte	0x01
	.zero		1


	//----- nvinfo : EIATTR_ANNOTATIONS
	.align		4
        /*0024*/ 	.byte	0x04, 0x55
        /*0026*/ 	.short	(.L_2997 - .L_2996)


	//   ....[0]....
.L_2996:
        /* <DEDUP_REMOVED lines=29> */


	//----- nvinfo : EIATTR_MERCURY_ISA_VERSION
	.align		4
.L_2997:
        /*01e0*/ 	.byte	0x03, 0x5f
        /*01e2*/ 	.short	0x0101


	//----- nvinfo : EIATTR_COOP_GROUP_MASK_REGIDS
	.align		4
        /*01e4*/ 	.byte	0x04, 0x29
        /*01e6*/ 	.short	(.L_2999 - .L_2998)


	//   ....[0]....
.L_2998:
        /*01e8*/ 	.word	0xffffffff


	//   ....[1]....
        /*01ec*/ 	.word	0xffffffff


	//   ....[2]....
        /*01f0*/ 	.word	0xffffffff


	//   ....[3]....
        /*01f4*/ 	.word	0xffffffff


	//   ....[4]....
        /*01f8*/ 	.word	0xffffffff


	//   ....[5]....
        /*01fc*/ 	.word	0xffffffff


	//   ....[6]....
        /*0200*/ 	.word	0xffffffff


	//   ....[7]....
        /*0204*/ 	.word	0xffffffff


	//   ....[8]....
        /*0208*/ 	.word	0xffffffff


	//   ....[9]....
        /*020c*/ 	.word	0xffffffff


	//   ....[10]....
        /*0210*/ 	.word	0x050000da


	//   ....[11]....
        /*0214*/ 	.word	0x050000da


	//   ....[12]....
        /*0218*/ 	.word	0x050000da


	//   ....[13]....
        /*021c*/ 	.word	0x050000da


	//   ....[14]....
        /*0220*/ 	.word	0x050000da


	//   ....[15]....
        /*0224*/ 	.word	0x050000da


	//   ....[16]....
        /*0228*/ 	.word	0x050000da


	//   ....[17]....
        /*022c*/ 	.word	0x050000da


	//   ....[18]....
        /*0230*/ 	.word	0x050000da


	//   ....[19]....
        /*0234*/ 	.word	0x050000da


	//----- nvinfo : EIATTR_COOP_GROUP_INSTR_OFFSETS
	.align		4
.L_2999:
        /*0238*/ 	.byte	0x04, 0x28
        /*023a*/ 	.short	(.L_3001 - .L_3000)


	//   ....[0]....
.L_3000:
        /*023c*/ 	.word	0x00002a90


	//   ....[1]....
        /*0240*/ 	.word	0x00002ab0


	//   ....[2]....
        /*0244*/ 	.word	0x00002ad0


	//   ....[3]....
        /*0248*/ 	.word	0x00002af0


	//   ....[4]....
        /*024c*/ 	.word	0x00002b10


	//   ....[5]....
        /*0250*/ 	.word	0x00002b30


	//   ....[6]....
        /*0254*/ 	.word	0x00002b50


	//   ....[7]....
        /*0258*/ 	.word	0x00002b60


	//   ....[8]....
        /*025c*/ 	.word	0x00002b90


	//   ....[9]....
        /*0260*/ 	.word	0x00002ba0


	//   ....[10]....
        /*0264*/ 	.word	0x0000c780


	//   ....[11]....
        /*0268*/ 	.word	0x0000c820


	//   ....[12]....
        /*026c*/ 	.word	0x0000c8a0


	//   ....[13]....
        /*0270*/ 	.word	0x0000c910


	//   ....[14]....
        /*0274*/ 	.word	0x0000c990


	//   ....[15]....
        /*0278*/ 	.word	0x0000ca00


	//   ....[16]....
        /*027c*/ 	.word	0x0000ca80


	//   ....[17]....
        /*0280*/ 	.word	0x0000cad0


	//   ....[18]....
        /*0284*/ 	.word	0x0000cb60


	//   ....[19]....
        /*0288*/ 	.word	0x0000cbb0


	//----- nvinfo : EIATTR_VRC_CTA_INIT_COUNT
	.align		4
.L_3001:
        /*028c*/ 	.byte	0x02, 0x4a
	.zero		1
	.zero		1


	//----- nvinfo : EIATTR_EXIT_INSTR_OFFSETS
	.align		4
        /*0290*/ 	.byte	0x04, 0x1c
        /*0292*/ 	.short	(.L_3003 - .L_3002)


	//   ....[0]....
.L_3002:
        /*0294*/ 	.word	0x0000c720


	//----- nvinfo : EIATTR_MAX_THREADS
	.align		4
.L_3003:
        /*0298*/ 	.byte	0x04, 0x05
        /*029a*/ 	.short	(.L_3005 - .L_3004)
.L_3004:
        /*029c*/ 	.word	0x00000080
        /*02a0*/ 	.word	0x00000001
        /*02a4*/ 	.word	0x00000001


	//----- nvinfo : EIATTR_CRS_STACK_SIZE
	.align		4
.L_3005:
        /*02a8*/ 	.byte	0x04, 0x1e
        /*02aa*/ 	.short	(.L_3007 - .L_3006)
.L_3006:
        /*02ac*/ 	.word	0x00000000


	//----- nvinfo : EIATTR_CBANK_PARAM_SIZE
	.align		4
.L_3007:
        /*02b0*/ 	.byte	0x03, 0x19
        /*02b2*/ 	.short	0x0128


	//----- nvinfo : EIATTR_PARAM_CBANK
	.align		4
        /*02b4*/ 	.byte	0x04, 0x0a
        /*02b6*/ 	.short	(.L_3009 - .L_3008)
	.align		4
.L_3008:
        /*02b8*/ 	.word	index@(.nv.constant0._ZN10layer_norm13ln_bwd_kernelINS_13Kernel_traitsIf13__nv_bfloat16fS2_fjLj1280ELj1ELj4ELj1ELj16ENS_18Kernel_traits_baseILj1280EfS2_fS2_fjLj128EEEEELb1ELb0ELb1ELb1EEEvNS_9BwdParamsE)
        /*02bc*/ 	.short	0x0380
        /*02be*/ 	.short	0x0128


	//----- nvinfo : EIATTR_SW_WAR
	.align		4
.L_3009:
        /*02c0*/ 	.byte	0x04, 0x36
        /*02c2*/ 	.short	(.L_3011 - .L_3010)
.L_3010:
        /*02c4*/ 	.word	0x00000008
.L_3011:


//--------------------- .nv.info._ZN10layer_norm13ln_bwd_kernelINS_13Kernel_traitsIf13__nv_bfloat16fS2_fjLj1280ELj1ELj4ELj1ELj16ENS_18Kernel_traits_baseILj1280EfS2_fS2_fjLj128EEEEELb1ELb1ELb0ELb0EEEvNS_9BwdParamsE --------------------------
	.section	.nv.info._ZN10layer_norm13ln_bwd_kernelINS_13Kernel_traitsIf13__nv_bfloat16fS2_fjLj1280ELj1ELj4ELj1ELj16ENS_18Kernel_traits_baseILj1280EfS2_fS2_fjLj128EEEEELb1ELb1ELb0ELb0EEEvNS_9BwdParamsE,"",@"SHT_CUDA_INFO"
	.sectionflags	@""
	.align	4


	//----- nvinfo : EIATTR_CUDA_API_VERSION
	.align		4
        /*0000*/ 	.byte	0x04, 0x37
        /*0002*/ 	.short	(.L_3013 - .L_3012)
.L_3012:
        /*0004*/ 	.word	0x00000082


	//----- nvinfo : EIATTR_KPARAM_INFO
	.align		4
.L_3013:
        /*0008*/ 	.byte	0x04, 0x17
        /*000a*/ 	.short	(.L_3015 - .L_3014)
.L_3014:
        /*000c*/ 	.word	0x00000000
        /*0010*/ 	.short	0x0000
        /*0012*/ 	.short	0x0000
        /*0014*/ 	.byte	0x00, 0xf0, 0xa1, 0x04


	//----- nvinfo : EIATTR_SPARSE_MMA_MASK
	.align		4
.L_3015:
        /*0018*/ 	.byte	0x03, 0x50
        /*001a*/ 	.short	0x0000


	//----- nvinfo : EIATTR_MAXREG_COUNT
	.align		4
        /*001c*/ 	.byte	0x03, 0x1b
        /*001e*/ 	.short	0x00ff


	//----- nvinfo : EIATTR_NUM_BARRIERS
	.align		4
        /*0020*/ 	.byte	0x02, 0x4c
        /*0022*/ 	.byte	0x01
	.zero		1


	//----- nvinfo : EIATTR_ANNOTATIONS
	.align		4
        /*0024*/ 	.byte	0x04, 0x55
        /*0026*/ 	.short	(.L_3017 - .L_3016)


	//   ....[0]....
.L_3016:
        /* <DEDUP_REMOVED lines=213> */


	//----- nvinfo : EIATTR_MERCURY_ISA_VERSION
	.align		4
.L_3017:
        /*0d68*/ 	.byte	0x03, 0x5f
        /*0d6a*/ 	.short	0x0101


	//----- nvinfo : EIATTR_COOP_GROUP_MASK_REGIDS
	.align		4
        /*0d6c*/ 	.byte	0x04, 0x29
        /*0d6e*/ 	.short	(.L_3019 - .L_3018)


	//   ....[0]....
.L_3018:
        /*0d70*/ 	.word	0xffffffff


	//   ....[1]....
        /*0d74*/ 	.word	0xffffffff


	//   ....[2]....
        /*0d78*/ 	.word	0xffffffff


	//   ....[3]....
        /*0d7c*/ 	.word	0xffffffff


	//   ....[4]....
        /*0d80*/ 	.word	0xffffffff


	//   ....[5]....
        /*0d84*/ 	.word	0xffffffff


	//   ....[6]....
        /*0d88*/ 	.word	0xffffffff


	//   ....[7]....
        /*0d8c*/ 	.word	0xffffffff


	//   ....[8]....
        /*0d90*/ 	.word	0xffffffff


	//   ....[9]....
        /*0d94*/ 	.word	0xffffffff


	//   ....[10]....
        /*0d98*/ 	.word	0x050000b0


	//   ....[11]....
        /*0d9c*/ 	.word	0x050000b0


	//   ....[12]....
        /*0da0*/ 	.word	0x050000b0


	//   ....[13]....
        /*0da4*/ 	.word	0x050000b0


	//   ....[14]....
        /*0da8*/ 	.word	0x050000b0


	//   ....[15]....
        /*0dac*/ 	.word	0x050000b0


	//   ....[16]....
        /*0db0*/ 	.word	0x050000b0


	//   ....[17]....
        /*0db4*/ 	.word	0x050000b0


	//   ....[18]....
        /*0db8*/ 	.word	0x050000b0


	//   ....[19]....
        /*0dbc*/ 	.word	0x050000b0


	//----- nvinfo : EIATTR_COOP_GROUP_INSTR_OFFSETS
	.align		4
.L_3019:
        /*0dc0*/ 	.byte	0x04, 0x28
        /*0dc2*/ 	.short	(.L_3021 - .L_3020)


	//   ....[0]....
.L_3020:
        /*0dc4*/ 	.word	0x00003bb0


	//   ....[1]....
        /*0dc8*/ 	.word	0x00003bd0


	//   ....[2]....
        /*0dcc*/ 	.word	0x00003bf0


	//   ....[3]....
        /*0dd0*/ 	.word	0x00003c10


	//   ....[4]....
        /*0dd4*/ 	.word	0x00003c30


	//   ....[5]....
        /*0dd8*/ 	.word	0x00003c50


	//   ....[6]....
        /*0ddc*/ 	.word	0x00003c70


	//   ....[7]....
        /*0de0*/ 	.word	0x00003c90


	//   ....[8]....
        /*0de4*/ 	.word	0x00003ca0


	//   ....[9]....
        /*0de8*/ 	.word	0x00003cc0


	//   ....[10]....
        /*0dec*/ 	.word	0x0000f450


	//   ....[11]....
        /*0df0*/ 	.word	0x0000f4f0


	//   ....[12]....
        /*0df4*/ 	.word	0x0000f570


	//   ....[13]....
        /*0df8*/ 	.word	0x0000f5e0


	//   ....[14]....
        /*0dfc*/ 	.word	0x0000f660


	//   ....[15]....
        /*0e00*/ 	.word	0x0000f6d0


	//   ....[16]....
        /*0e04*/ 	.word	0x0000f750


	//   ....[17]....
        /*0e08*/ 	.word	0x0000f7c0


	//   ....[18]....
        /*0e0c*/ 	.word	0x0000f840


	//   ....[19]....
        /*0e10*/ 	.word	0x0000f890


	//----- nvinfo : EIATTR_VRC_CTA_INIT_COUNT
	.align		4
.L_3021:
        /*0e14*/ 	.byte	0x02, 0x4a
	.zero		1
	.zero		1


	//----- nvinfo : EIATTR_EXIT_INSTR_OFFSETS
	.align		4
        /*0e18*/ 	.byte	0x04, 0x1c
        /*0e1a*/ 	.short	(.L_3023 - .L_3022)


	//   ....[0]....
.L_3022:
        /*0e1c*/ 	.word	0x0000f360


	//   ....[1]....
        /*0e20*/ 	.word	0x0000f3e0


	//----- nvinfo : EIATTR_MAX_THREADS
	.align		4
.L_3023:
        /*0e24*/ 	.byte	0x04, 0x05
        /*0e26*/ 	.short	(.L_3025 - .L_3024)
.L_3024:
        /*0e28*/ 	.word	0x00000080
        /*0e2c*/ 	.word	0x00000001
        /*0e30*/ 	.word	0x00000001


	//----- nvinfo : EIATTR_CRS_STACK_SIZE
	.align		4
.L_3025:
        /*0e34*/ 	.byte	0x04, 0x1e
        /*0e36*/ 	.short	(.L_3027 - .L_3026)
.L_3026:
        /*0e38*/ 	.word	0x00000000


	//----- nvinfo : EIATTR_CBANK_PARAM_SIZE
	.align		4
.L_3027:
        /*0e3c*/ 	.byte	0x03, 0x19
        /*0e3e*/ 	.short	0x0128


	//----- nvinfo : EIATTR_PARAM_CBANK
	.align		4
        /*0e40*/ 	.byte	0x04, 0x0a
        /*0e42*/ 	.short	(.L_3029 - .L_3028)
	.align		4
.L_3028:
        /*0e44*/ 	.word	index@(.nv.constant0._ZN10layer_norm13ln_bwd_kernelINS_13Kernel_traitsIf13__nv_bfloat16fS2_fjLj1280ELj1ELj4ELj1ELj16ENS_18Kernel_traits_baseILj1280EfS2_fS2_fjLj128EEEEELb1ELb1ELb0ELb0EEEvNS_9BwdParamsE)
        /*0e48*/ 	.short	0x0380
        /*0e4a*/ 	.short	0x0128


	//----- nvinfo : EIATTR_SW_WAR
	.align		4
.L_3029:
        /*0e4c*/ 	.byte	0x04, 0x36
        /*0e4e*/ 	.short	(.L_3031 - .L_3030)
.L_3030:
        /*0e50*/ 	.word	0x00000008
.L_3031:


//--------------------- .nv.info._ZN10layer_norm13ln_bwd_kernelINS_13Kernel_traitsIf13__nv_bfloat16fS2_fjLj1280ELj1ELj4ELj1ELj16ENS_18Kernel_traits_baseILj1280EfS2_fS2_fjLj128EEEEELb1ELb1ELb0ELb1EEEvNS_9BwdParamsE --------------------------
	.section	.nv.info._ZN10layer_norm13ln_bwd_kernelINS_13Kernel_traitsIf13__nv_bfloat16fS2_fjLj1280ELj1ELj4ELj1ELj16ENS_18Kernel_traits_baseILj1280EfS2_fS2_fjLj128EEEEELb1ELb1ELb0ELb1EEEvNS_9BwdParamsE,"",@"SHT_CUDA_INFO"
	.sectionflags	@""
	.align	4


	//----- nvinfo : EIATTR_CUDA_API_VERSION
	.align		4
        /*0000*/ 	.byte	0x04, 0x37
        /*0002*/ 	.short	(.L_3033 - .L_3032)
.L_3032:
        /*0004*/ 	.word	0x00000082


	//----- nvinfo : EIATTR_KPARAM_INFO
	.align		4
.L_3033:
        /*0008*/ 	.byte	0x04, 0x17
        /*000a*/ 	.short	(.L_3035 - .L_3034)
.L_3034:
        /*000c*/ 	.word	0x00000000
        /*0010*/ 	.short	0x0000
        /*0012*/ 	.short	0x0000
        /*0014*/ 	.byte	0x00, 0xf0, 0xa1, 0x04


	//----- nvinfo : EIATTR_SPARSE_MMA_MASK
	.align		4
.L_3035:
        /*0018*/ 	.byte	0x03, 0x50
        /*001a*/ 	.short	0x0000


	//----- nvinfo : EIATTR_MAXREG_COUNT
	.align		4
        /*001c*/ 	.byte	0x03, 0x1b
        /*001e*/ 	.short	0x00ff


	//----- nvinfo : EIATTR_NUM_BARRIERS
	.align		4
        /*0020*/ 	.byte	0x02, 0x4c
        /*0022*/ 	.byte	0x01
	.zero		1


	//----- nvinfo : EIATTR_ANNOTATIONS
	.align		4
        /*0024*/ 	.byte	0x04, 0x55
        /*0026*/ 	.short	(.L_3037 - .L_3036)


	//   ....[0]....
.L_3036:
        /* <DEDUP_REMOVED lines=191> */


	//----- nvinfo : EIATTR_MERCURY_ISA_VERSION
	.align		4
.L_3037:
        /*0c00*/ 	.byte	0x03, 0x5f
        /*0c02*/ 	.short	0x0101


	//----- nvinfo : EIATTR_COOP_GROUP_MASK_REGIDS
	.align		4
        /*0c04*/ 	.byte	0x04, 0x29
        /*0c06*/ 	.short	(.L_3039 - .L_3038)


	//   ....[0]....
.L_3038:
        /*0c08*/ 	.word	0xffffffff


	//   ....[1]....
        /*0c0c*/ 	.word	0xffffffff


	//   ....[2]....
        /*0c10*/ 	.word	0xffffffff


	//   ....[3]....
        /*0c14*/ 	.word	0xffffffff


	//   ....[4]....
        /*0c18*/ 	.word	0xffffffff


	//   ....[5]....
        /*0c1c*/ 	.word	0xffffffff


	//   ....[6]....
        /*0c20*/ 	.word	0xffffffff


	//   ....[7]....
        /*0c24*/ 	.word	0xffffffff


	//   ....[8]....
        /*0c28*/ 	.word	0xffffffff


	//   ....[9]....
        /*0c2c*/ 	.word	0xffffffff


	//   ....[10]....
        /*0c30*/ 	.word	0x0500009b


	//   ....[11]....
        /*0c34*/ 	.word	0x0500009b


	//   ....[12]....
        /*0c38*/ 	.word	0x0500009b


	//   ....[13]....
        /*0c3c*/ 	.word	0x0500009b


	//   ....[14]....
        /*0c40*/ 	.word	0x0500009b


	//   ....[15]....
        /*0c44*/ 	.word	0x0500009b


	//   ....[16]....
        /*0c48*/ 	.word	0x0500009b


	//   ....[17]....
        /*0c4c*/ 	.word	0x0500009b


	//   ....[18]....
        /*0c50*/ 	.word	0x0500009b


	//   ....[19]....
        /*0c54*/ 	.word	0x0500009b


	//----- nvinfo : EIATTR_COOP_GROUP_INSTR_OFFSETS
	.align		4
.L_3039:
        /*0c58*/ 	.byte	0x04, 0x28
        /*0c5a*/ 	.short	(.L_3041 - .L_3040)


	//   ....[0]....
.L_3040:
        /*0c5c*/ 	.word	0x000032d0


	//   ....[1]....
        /*0c60*/ 	.word	0x00003310


	//   ....[2]....
        /*0c64*/ 	.word	0x00003330


	//   ....[3]....
        /*0c68*/ 	.word	0x00003350


	//   ....[4]....
        /*0c6c*/ 	.word	0x00003370


	//   ....[5]....
        /*0c70*/ 	.word	0x00003390


	//   ....[6]....
        /*0c74*/ 	.word	0x000033b0


	//   ....[7]....
        /*0c78*/ 	.word	0x000033d0


	//   ....[8]....
        /*0c7c*/ 	.word	0x000033e0


	//   ....[9]....
        /*0c80*/ 	.word	0x00003400


	//   ....[10]....
        /*0c84*/ 	.word	0x0000d930


	//   ....[11]....
        /*0c88*/ 	.word	0x0000d9c0


	//   ....[12]....
        /*0c8c*/ 	.word	0x0000da20


	//   ....[13]....
        /*0c90*/ 	.word	0x0000da70


	//   ....[14]....
        /*0c94*/ 	.word	0x0000dad0


	//   ....[15]....
        /*0c98*/ 	.word	0x0000db20


	//   ....[16]....
        /*0c9c*/ 	.word	0x0000db80


	//   ....[17]....
        /*0ca0*/ 	.word	0x0000dbd0


	//   ....[18]....
        /*0ca4*/ 	.word	0x0000dc30


	//   ....[19]....
        /*0ca8*/ 	.word	0x0000dc80


	//----- nvinfo : EIATTR_VRC_CTA_INIT_COUNT
	.align		4
.L_3041:
        /*0cac*/ 	.byte	0x02, 0x4a
	.zero		1
	.zero		1


	//----- nvinfo : EIATTR_EXIT_INSTR_OFFSETS
	.align		4
        /*0cb0*/ 	.byte	0x04, 0x1c
        /*0cb2*/ 	.short	(.L_3043 - .L_3042)


	//   ....[0]....
.L_3042:
        /*0cb4*/ 	.word	0x0000d8c0


	//----- nvinfo : EIATTR_MAX_THREADS
	.align		4
.L_3043:
        /*0cb8*/ 	.byte	0x04, 0x05
        /*0cba*/ 	.short	(.L_3045 - .L_3044)
.L_3044:
        /*0cbc*/ 	.word	0x00000080
        /*0cc0*/ 	.word	0x00000001
        /*0cc4*/ 	.word	0x00000001


	//----- nvinfo : EIATTR_CRS_STACK_SIZE
	.align		4
.L_3045:
        /*0cc8*/ 	.byte	0x04, 0x1e
        /*0cca*/ 	.short	(.L_3047 - .L_3046)
.L_3046:
        /*0ccc*/ 	.word	0x00000000


	//----- nvinfo : EIATTR_CBANK_PARAM_SIZE
	.align		4
.L_3047:
        /*0cd0*/ 	.byte	0x03, 0x19
        /*0cd2*/ 	.short	0x0128


	//----- nvinfo : EIATTR_PARAM_CBANK
	.align		4
        /*0cd4*/ 	.byte	0x04, 0x0a
        /*0cd6*/ 	.short	(.L_3049 - .L_3048)
	.align		4
.L_3048:
        /*0cd8*/ 	.word	index@(.nv.constant0._ZN10layer_norm13ln_bwd_kernelINS_13Kernel_traitsIf13__nv_bfloat16fS2_fjLj1280ELj1ELj4ELj1ELj16ENS_18Kernel_traits_baseILj1280EfS2_fS2_fjLj128EEEEELb1ELb1ELb0ELb1EEEvNS_9BwdParamsE)
        /*0cdc*/ 	.short	0x0380
        /*0cde*/ 	.short	0x0128


	//----- nvinfo : EIATTR_SW_WAR
	.align		4
.L_3049:
        /*0ce0*/ 	.byte	0x04, 0x36
        /*0ce2*/ 	.short	(.L_3051 - .L_3050)
.L_3050:
        /*0ce4*/ 	.word	0x00000008
.L_3051:


//--------------------- .nv.info._ZN10layer_norm22ln_bwd_finalize_kernelINS_22Kernel_traits_finalizeILj1280Ef13__nv_bfloat16fS2_fjLb1ELj1024ELj4ENS_18Kernel_traits_baseILj1280EfS2_fS2_fjLj1024EEEEELb1ELb0EEEvNS_9BwdParamsE --------------------------
	.section	.nv.info._ZN10layer_norm22ln_bwd_finalize_kernelINS_22Kernel_traits_finalizeILj1280Ef13__nv_bfloat16fS2_fjLb1ELj1024ELj4ENS_18Kernel_traits_baseILj1280EfS2_fS2_fjLj1024EEEEELb1ELb0EEEvNS_9BwdParamsE,"",@"SHT_CUDA_INFO"
	.sectionflags	@""
	.align	4


	//----- nvinfo : EIATTR_CUDA_API_VERSION
	.align		4
        /*0000*/ 	.byte	0x04, 0x37
        /*0002*/ 	.short	(.L_3053 - .L_3052)
.L_3052:
        /*0004*/ 	.word	0x00000082


	//----- nvinfo : EIATTR_KPARAM_INFO
	.align		4
.L_3053:
        /*0008*/ 	.byte	0x04, 0x17
        /*000a*/ 	.short	(.L_3055 - .L_3054)
.L_3054:
        /*000c*/ 	.word	0x00000000
        /*0010*/ 	.short	0x0000
        /*0012*/ 	.short	0x0000
        /*0014*/ 	.byte	0x00, 0xf0, 0xa1, 0x04


	//----- nvinfo : EIATTR_SPARSE_MMA_MASK
	.align		4
.L_3055:
        /*0018*/ 	.byte	0x03, 0x50
        /*001a*/ 	.short	0x0000


	//----- nvinfo : EIATTR_MAXREG_COUNT
	.align		4
        /*001c*/ 	.byte	0x03, 0x1b
        /*001e*/ 	.short	0x0040


	//----- nvinfo : EIATTR_NUM_BARRIERS
	.align		4
        /*0020*/ 	.byte	0x02, 0x4c
        /*0022*/ 	.byte	0x01
	.zero		1


	//----- nvinfo : EIATTR_MERCURY_ISA_VERSION
	.align		4
        /*0024*/ 	.byte	0x03, 0x5f
        /*0026*/ 	.short	0x0101


	//----- nvinfo : EIATTR_COOP_GROUP_MASK_REGIDS
	.align		4
        /*0028*/ 	.byte	0x04, 0x29
        /*002a*/ 	.short	(.L_3057 - .L_3056)


	//   ....[0]....
.L_3056:
        /*002c*/ 	.word	0xffffffff


	//   ....[1]....
        /*0030*/ 	.word	0xffffffff


	//   ....[2]....
        /*0034*/ 	.word	0xffffffff


	//   ....[3]....
        /*0038*/ 	.word	0xffffffff


	//   ....[4]....
        /*003c*/ 	.word	0xffffffff


	//   ....[5]....
        /*0040*/ 	.word	0xffffffff


	//   ....[6]....
        /*0044*/ 	.word	0xffffffff


	//   ....[7]....
        /*0048*/ 	.word	0xffffffff


	//   ....[8]....
        /*004c*/ 	.word	0xffffffff


	//   ....[9]....
        /*0050*/ 	.word	0xffffffff


	//   ....[10]....
        /*0054*/ 	.word	0xffffffff


	//   ....[11]....
        /*0058*/ 	.word	0xffffffff


	//   ....[12]....
        /*005c*/ 	.word	0xffffffff


	//   ....[13]....
        /*0060*/ 	.word	0xffffffff


	//   ....[14]....
        /*0064*/ 	.word	0xffffffff


	//----- nvinfo : EIATTR_COOP_GROUP_INSTR_OFFSETS
	.align		4
.L_3057:
        /*0068*/ 	.byte	0x04, 0x28
        /*006a*/ 	.short	(.L_3059 - .L_3058)


	//   ....[0]....
.L_3058:
        /*006c*/ 	.word	0x00001030


	//   ....[1]....
        /*0070*/ 	.word	0x00001040


	//   ....[2]....
        /*0074*/ 	.word	0x00001050


	//   ....[3]....
        /*0078*/ 	.word	0x00001090


	//   ....[4]....
        /*007c*/ 	.word	0x000010a0


	//   ....[5]....
        /*0080*/ 	.word	0x000010b0


	//   ....[6]....
        /*0084*/ 	.word	0x000010e0


	//   ....[7]....
        /*0088*/ 	.word	0x00001100


	//   ....[8]....
        /*008c*/ 	.word	0x00001120


	//   ....[9]....
        /*0090*/ 	.word	0x00001160


	//   ....[10]....
        /*0094*/ 	.word	0x00001180


	//   ....[11]....
        /*0098*/ 	.word	0x00001190


	//   ....[12]....
        /*009c*/ 	.word	0x000011e0


	//   ....[13]....
        /*00a0*/ 	.word	0x00001210


	//   ....[14]....
        /*00a4*/ 	.word	0x00001220


	//----- nvinfo : EIATTR_VRC_CTA_INIT_COUNT
	.align		4
.L_3059:
        /*00a8*/ 	.byte	0x02, 0x4a
	.zero		1
	.zero		1


	//----- nvinfo : EIATTR_EXIT_INSTR_OFFSETS
	.align		4
        /*00ac*/ 	.byte	0x04, 0x1c
        /*00ae*/ 	.short	(.L_3061 - .L_3060)


	//   ....[0]....
.L_3060:
        /*00b0*/ 	.word	0x00000060


	//   ....[1]....
        /*00b4*/ 	.word	0x000012a0


	//   ....[2]....
        /*00b8*/ 	.word	0x000012d0


	//   ....[3]....
        /*00bc*/ 	.word	0x000013b0


	//----- nvinfo : EIATTR_MAX_THREADS
	.align		4
.L_3061:
        /*00c0*/ 	.byte	0x04, 0x05
        /*00c2*/ 	.short	(.L_3063 - .L_3062)
.L_3062:
        /*00c4*/ 	.word	0x00000400
        /*00c8*/ 	.word	0x00000001
        /*00cc*/ 	.word	0x00000001


	//----- nvinfo : EIATTR_CRS_STACK_SIZE
	.align		4
.L_3063:
        /*00d0*/ 	.byte	0x04, 0x1e
        /*00d2*/ 	.short	(.L_3065 - .L_3064)
.L_3064:
        /*00d4*/ 	.word	0x00000000


	//----- nvinfo : EIATTR_CBANK_PARAM_SIZE
	.align		4
.L_3065:
        /*00d8*/ 	.byte	0x03, 0x19
        /*00da*/ 	.short	0x0128


	//----- nvinfo : EIATTR_PARAM_CBANK
	.align		4
        /*00dc*/ 	.byte	0x04, 0x0a
        /*00de*/ 	.short	(.L_3067 - .L_3066)
	.align		4
.L_3066:
        /*00e0*/ 	.word	index@(.nv.constant0._ZN10layer_norm22ln_bwd_finalize_kernelINS_22Kernel_traits_finalizeILj1280Ef13__nv_bfloat16fS2_fjLb1ELj1024ELj4ENS_18Kernel_traits_baseILj1280EfS2_fS2_fjLj1024EEEEELb1ELb0EEEvNS_9BwdParamsE)
        /*00e4*/ 	.short	0x0380
        /*00e6*/ 	.short	0x0128


	//----- nvinfo : EIATTR_SW_WAR
	.align		4
.L_3067:
        /*00e8*/ 	.byte	0x04, 0x36
        /*00ea*/ 	.short	(.L_3069 - .L_3068)
.L_3068:
        /*00ec*/ 	.word	0x00000008
.L_3069:


//--------------------- .nv.info._ZN10layer_norm13ln_bwd_kernelINS_13Kernel_traitsIf13__nv_bfloat16fS2_fjLj1280ELj1ELj4ELj1ELj16ENS_18Kernel_traits_baseILj1280EfS2_fS2_fjLj128EEEEELb1ELb1ELb1ELb0EEEvNS_9BwdParamsE --------------------------
	.section	.nv.info._ZN10layer_norm13ln_bwd_kernelINS_13Kernel_traitsIf13__nv_bfloat16fS2_fjLj1280ELj1ELj4ELj1ELj16ENS_18Kernel_traits_baseILj1280EfS2_fS2_fjLj128EEEEELb1ELb1ELb1ELb0EEEvNS_9BwdParamsE,"",@"SHT_CUDA_INFO"
	.sectionflags	@""
	.align	4


	//----- nvinfo : EIATTR_CUDA_API_VERSION
	.align		4
        /*0000*/ 	.byte	0x04, 0x37
        /*0002*/ 	.short	(.L_3071 - .L_3070)
.L_3070:
        /*0004*/ 	.word	0x00000082


	//----- nvinfo : EIATTR_KPARAM_INFO
	.align		4
.L_3071:
        /*0008*/ 	.byte	0x04, 0x17
        /*000a*/ 	.short	(.L_3073 - .L_3072)
.L_3072:
        /*000c*/ 	.word	0x00000000
        /*0010*/ 	.short	0x0000
        /*0012*/ 	.short	0x0000
        /*0014*/ 	.byte	0x00, 0xf0, 0xa1, 0x04


	//----- nvinfo : EIATTR_SPARSE_MMA_MASK
	.align		4
.L_3073:
        /*0018*/ 	.byte	0x03, 0x50
        /*001a*/ 	.short	0x0000


	//----- nvinfo : EIATTR_MAXREG_COUNT
	.align		4
        /*001c*/ 	.byte	0x03, 0x1b
        /*001e*/ 	.short	0x00ff


	//----- nvinfo : EIATTR_NUM_BARRIERS
	.align		4
        /*0020*/ 	.byte	0x02, 0x4c
        /*0022*/ 	.byte	0x01
	.zero		1


	//----- nvinfo : EIATTR_ANNOTATIONS
	.align		4
        /*0024*/ 	.byte	0x04, 0x55
        /*0026*/ 	.short	(.L_3075 - .L_3074)


	//   ....[0]....
.L_3074:
        /* <DEDUP_REMOVED lines=249> */


	//----- nvinfo : EIATTR_MERCURY_ISA_VERSION
	.align		4
.L_3075:
        /*0fa8*/ 	.byte	0x03, 0x5f
        /*0faa*/ 	.short	0x0101


	//----- nvinfo : EIATTR_COOP_GROUP_MASK_REGIDS
	.align		4
        /*0fac*/ 	.byte	0x04, 0x29
        /*0fae*/ 	.short	(.L_3077 - .L_3076)


	//   ....[0]....
.L_3076:
        /*0fb0*/ 	.word	0xffffffff


	//   ....[1]....
        /*0fb4*/ 	.word	0xffffffff


	//   ....[2]....
        /*0fb8*/ 	.word	0xffffffff


	//   ....[3]....
        /*0fbc*/ 	.word	0xffffffff


	//   ....[4]....
        /*0fc0*/ 	.word	0xffffffff


	//   ....[5]....
        /*0fc4*/ 	.word	0xffffffff


	//   ....[6]....
        /*0fc8*/ 	.word	0xffffffff


	//   ....[7]....
        /*0fcc*/ 	.word	0xffffffff


	//   ....[8]....
        /*0fd0*/ 	.word	0xffffffff


	//   ....[9]....
        /*0fd4*/ 	.word	0xffffffff


	//   ....[10]....
        /*0fd8*/ 	.word	0x05000002


	//   ....[11]....
        /*0fdc*/ 	.word	0x05000002


	//   ....[12]....
        /*0fe0*/ 	.word	0x05000002


	//   ....[13]....
        /*0fe4*/ 	.word	0x05000002


	//   ....[14]....
        /*0fe8*/ 	.word	0x05000002


	//   ....[15]....
        /*0fec*/ 	.word	0x05000002


	//   ....[16]....
        /*0ff0*/ 	.word	0x05000002


	//   ....[17]....
        /*0ff4*/ 	.word	0x05000002


	//   ....[18]....
        /*0ff8*/ 	.word	0x05000002


	//   ....[19]....
        /*0ffc*/ 	.word	0x05000002


	//----- nvinfo : EIATTR_COOP_GROUP_INSTR_OFFSETS
	.align		4
.L_3077:
        /*1000*/ 	.byte	0x04, 0x28
        /*1002*/ 	.short	(.L_3079 - .L_3078)


	//   ....[0]....
.L_3078:
        /*1004*/ 	.word	0x00004530


	//   ....[1]....
        /*1008*/ 	.word	0x00004550


	//   ....[2]....
        /*100c*/ 	.word	0x00004570


	//   ....[3]....
        /*1010*/ 	.word	0x00004590


	//   ....[4]....
        /*1014*/ 	.word	0x000045b0


	//   ....[5]....
        /*1018*/ 	.word	0x000045d0


	//   ....[6]....
        /*101c*/ 	.word	0x000045f0


	//   ....[7]....
        /*1020*/ 	.word	0x00004610


	//   ....[8]....
        /*1024*/ 	.word	0x00004620


	//   ....[9]....
        /*1028*/ 	.word	0x00004640


	//   ....[10]....
        /*102c*/ 	.word	0x00016ec0


	//   ....[11]....
        /*1030*/ 	.word	0x00016f60


	//   ....[12]....
        /*1034*/ 	.word	0x00016fe0


	//   ....[13]....
        /*1038*/ 	.word	0x00017050


	//   ....[14]....
        /*103c*/ 	.word	0x000170d0


	//   ....[15]....
        /*1040*/ 	.word	0x00017140


	//   ....[16]....
        /*1044*/ 	.word	0x000171c0


	//   ....[17]....
        /*1048*/ 	.word	0x00017230


	//   ....[18]....
        /*104c*/ 	.word	0x000172b0


	//   ....[19]....
        /*1050*/ 	.word	0x00017300


	//----- nvinfo : EIATTR_VRC_CTA_INIT_COUNT
	.align		4
.L_3079:
        /*1054*/ 	.byte	0x02, 0x4a
	.zero		1
	.zero		1


	//----- nvinfo : EIATTR_EXIT_INSTR_OFFSETS
	.align		4
        /*1058*/ 	.byte	0x04, 0x1c
        /*105a*/ 	.short	(.L_3081 - .L_3080)


	//   ....[0]....
.L_3080:
        /*105c*/ 	.word	0x00016dd0


	//   ....[1]....
        /*1060*/ 	.word	0x00016e50


	//----- nvinfo : EIATTR_MAX_THREADS
	.align		4
.L_3081:
        /*1064*/ 	.byte	0x04, 0x05
        /*1066*/ 	.short	(.L_3083 - .L_3082)
.L_3082:
        /*1068*/ 	.word	0x00000080
        /*106c*/ 	.word	0x00000001
        /*1070*/ 	.word	0x00000001


	//----- nvinfo : EIATTR_CRS_STACK_SIZE
	.align		4
.L_3083:
        /*1074*/ 	.byte	0x04, 0x1e
        /*1076*/ 	.short	(.L_3085 - .L_3084)
.L_3084:
        /*1078*/ 	.word	0x00000000


	//----- nvinfo : EIATTR_CBANK_PARAM_SIZE
	.align		4
.L_3085:
        /*107c*/ 	.byte	0x03, 0x19
        /*107e*/ 	.short	0x0128


	//----- nvinfo : EIATTR_PARAM_CBANK
	.align		4
        /*1080*/ 	.byte	0x04, 0x0a
        /*1082*/ 	.short	(.L_3087 - .L_3086)
	.align		4
.L_3086:
        /*1084*/ 	.word	index@(.nv.constant0._ZN10layer_norm13ln_bwd_kernelINS_13Kernel_traitsIf13__nv_bfloat16fS2_fjLj1280ELj1ELj4ELj1ELj16ENS_18Kernel_traits_baseILj1280EfS2_fS2_fjLj128EEEEELb1ELb1ELb1ELb0EEEvNS_9BwdParamsE)
        /*1088*/ 	.short	0x0380
        /*108a*/ 	.short	0x0128


	//----- nvinfo : EIATTR_SW_WAR
	.align		4
.L_3087:
        /*108c*/ 	.byte	0x04, 0x36
        /*108e*/ 	.short	(.L_3089 - .L_3088)
.L_3088:
        /*1090*/ 	.word	0x00000008
.L_3089:


//--------------------- .nv.info._ZN10layer_norm22ln_bwd_finalize_kernelINS_22Kernel_traits_finalizeILj1280Ef13__nv_bfloat16fS2_fjLb1ELj1024ELj4ENS_18Kernel_traits_baseILj1280EfS2_fS2_fjLj1024EEEEELb1ELb1EEEvNS_9BwdParamsE --------------------------
	.section	.nv.info._ZN10layer_norm22ln_bwd_finalize_kernelINS_22Kernel_traits_finalizeILj1280Ef13__nv_bfloat16fS2_fjLb1ELj1024ELj4ENS_18Kernel_traits_baseILj1280EfS2_fS2_fjLj1024EEEEELb1ELb1EEEvNS_9BwdParamsE,"",@"SHT_CUDA_INFO"
	.sectionflags	@""
	.align	4


	//----- nvinfo : EIATTR_CUDA_API_VERSION
	.align		4
        /*0000*/ 	.byte	0x04, 0x37
        /*0002*/ 	.short	(.L_3091 - .L_3090)
.L_3090:
        /*0004*/ 	.word	0x00000082


	//----- nvinfo : EIATTR_KPARAM_INFO
	.align		4
.L_3091:
        /*0008*/ 	.byte	0x04, 0x17
        /*000a*/ 	.short	(.L_3093 - .L_3092)
.L_3092:
        /*000c*/ 	.word	0x00000000
        /*0010*/ 	.short	0x0000
        /*0012*/ 	.short	0x0000
        /*0014*/ 	.byte	0x00, 0xf0, 0xa1, 0x04


	//----- nvinfo : EIATTR_SPARSE_MMA_MASK
	.align		4
.L_3093:
        /*0018*/ 	.byte	0x03, 0x50
        /*001a*/ 	.short	0x0000


	//----- nvinfo : EIATTR_MAXREG_COUNT
	.align		4
        /*001c*/ 	.byte	0x03, 0x1b
        /*001e*/ 	.short	0x0040


	//----- nvinfo : EIATTR_NUM_BARRIERS
	.align		4
        /*0020*/ 	.byte	0x02, 0x4c
        /*0022*/ 	.byte	0x01
	.zero		1


	//----- nvinfo : EIATTR_MERCURY_ISA_VERSION
	.align		4
        /*0024*/ 	.byte	0x03, 0x5f
        /*0026*/ 	.short	0x0101


	//----- nvinfo : EIATTR_COOP_GROUP_MASK_REGIDS
	.align		4
        /*0028*/ 	.byte	0x04, 0x29
        /*002a*/ 	.short	(.L_3095 - .L_3094)


	//   ....[0]....
.L_3094:
        /*002c*/ 	.word	0xffffffff


	//   ....[1]....
        /*0030*/ 	.word	0xffffffff


	//   ....[2]....
        /*0034*/ 	.word	0xffffffff


	//   ....[3]....
        /*0038*/ 	.word	0xffffffff


	//   ....[4]....
        /*003c*/ 	.word	0xffffffff


	//   ....[5]....
        /*0040*/ 	.word	0xffffffff


	//   ....[6]....
        /*0044*/ 	.word	0xffffffff


	//   ....[7]....
        /*0048*/ 	.word	0xffffffff


	//   ....[8]....
        /*004c*/ 	.word	0xffffffff


	//   ....[9]....
        /*0050*/ 	.word	0xffffffff


	//   ....[10]....
        /*0054*/ 	.word	0xffffffff


	//   ....[11]....
        /*0058*/ 	.word	0xffffffff


	//   ....[12]....
        /*005c*/ 	.word	0xffffffff


	//   ....[13]....
        /*0060*/ 	.word	0xffffffff


	//   ....[14]....
        /*0064*/ 	.word	0xffffffff


	//----- nvinfo : EIATTR_COOP_GROUP_INSTR_OFFSETS
	.align		4
.L_3095:
        /*0068*/ 	.byte	0x04, 0x28
        /*006a*/ 	.short	(.L_3097 - .L_3096)


	//   ....[0]....
.L_3096:
        /*006c*/ 	.word	0x00001070


	//   ....[1]....
        /*0070*/ 	.word	0x00001080


	//   ....[2]....
        /*0074*/ 	.word	0x00001090


	//   ....[3]....
        /*0078*/ 	.word	0x000010c0


	//   ....[4]....
        /*007c*/ 	.word	0x000010e0


	//   ....[5]....
        /*0080*/ 	.word	0x000010f0


	//   ....[6]....
        /*0084*/ 	.word	0x00001120


	//   ....[7]....
        /*0088*/ 	.word	0x00001140


	//   ....[8]....
        /*008c*/ 	.word	0x00001150


	//   ....[9]....
        /*0090*/ 	.word	0x00001180


	//   ....[10]....
        /*0094*/ 	.word	0x000011a0


	//   ....[11]....
        /*0098*/ 	.word	0x000011b0


	//   ....[12]....
        /*009c*/ 	.word	0x000011e0


	//   ....[13]....
        /*00a0*/ 	.word	0x00001200


	//   ....[14]....
        /*00a4*/ 	.word	0x00001210


	//----- nvinfo : EIATTR_VRC_CTA_INIT_COUNT
	.align		4
.L_3097:
        /*00a8*/ 	.byte	0x02, 0x4a
	.zero		1
	.zero		1


	//----- nvinfo : EIATTR_EXIT_INSTR_OFFSETS
	.align		4
        /*00ac*/ 	.byte	0x04, 0x1c
        /*00ae*/ 	.short	(.L_3099 - .L_3098)


	//   ....[0]....
.L_3098:
        /*00b0*/ 	.word	0x00000060


	//   ....[1]....
        /*00b4*/ 	.word	0x00001290


	//   ....[2]....
        /*00b8*/ 	.word	0x000013a0


	//----- nvinfo : EIATTR_MAX_THREADS
	.align		4
.L_3099:
        /*00bc*/ 	.byte	0x04, 0x05
        /*00be*/ 	.short	(.L_3101 - .L_3100)
.L_3100:
        /*00c0*/ 	.word	0x00000400
        /*00c4*/ 	.word	0x00000001
        /*00c8*/ 	.word	0x00000001


	//----- nvinfo : EIATTR_CRS_STACK_SIZE
	.align		4
.L_3101:
        /*00cc*/ 	.byte	0x04, 0x1e
        /*00ce*/ 	.short	(.L_3103 - .L_3102)
.L_3102:
        /*00d0*/ 	.word	0x00000000


	//----- nvinfo : EIATTR_CBANK_PARAM_SIZE
	.align		4
.L_3103:
        /*00d4*/ 	.byte	0x03, 0x19
        /*00d6*/ 	.short	0x0128


	//----- nvinfo : EIATTR_PARAM_CBANK
	.align		4
        /*00d8*/ 	.byte	0x04, 0x0a
        /*00da*/ 	.short	(.L_3105 - .L_3104)
	.align		4
.L_3104:
        /*00dc*/ 	.word	index@(.nv.constant0._ZN10layer_norm22ln_bwd_finalize_kernelINS_22Kernel_traits_finalizeILj1280Ef13__nv_bfloat16fS2_fjLb1ELj1024ELj4ENS_18Kernel_traits_baseILj1280EfS2_fS2_fjLj1024EEEEELb1ELb1EEEvNS_9BwdParamsE)
        /*00e0*/ 	.short	0x0380
        /*00e2*/ 	.short	0x0128


	//----- nvinfo : EIATTR_SW_WAR
	.align		4
.L_3105:
        /*00e4*/ 	.byte	0x04, 0x36
        /*00e6*/ 	.short	(.L_3107 - .L_3106)
.L_3106:
        /*00e8*/ 	.word	0x00000008
.L_3107:


//--------------------- .nv.info._ZN10layer_norm13ln_bwd_kernelINS_13Kernel_traitsIf13__nv_bfloat16fS2_fjLj1280ELj1ELj4ELj1ELj16ENS_18Kernel_traits_baseILj1280EfS2_fS2_fjLj128EEEEELb1ELb1ELb1ELb1EEEvNS_9BwdParamsE --------------------------
	.section	.nv.info._ZN10layer_norm13ln_bwd_kernelINS_13Kernel_traitsIf13__nv_bfloat16fS2_fjLj1280ELj1ELj4ELj1ELj16ENS_18Kernel_traits_baseILj1280EfS2_fS2_fjLj128EEEEELb1ELb1ELb1ELb1EEEvNS_9BwdParamsE,"",@"SHT_CUDA_INFO"
	.sectionflags	@""
	.align	4


	//----- nvinfo : EIATTR_CUDA_API_VERSION
	.align		4
        /*0000*/ 	.byte	0x04, 0x37
        /*0002*/ 	.short	(.L_3109 - .L_3108)
.L_3108:
        /*0004*/ 	.word	0x00000082


	//----- nvinfo : EIATTR_KPARAM_INFO
	.align		4
.L_3109:
        /*0008*/ 	.byte	0x04, 0x17
        /*000a*/ 	.short	(.L_3111 - .L_3110)
.L_3110:
        /*000c*/ 	.word	0x00000000
        /*0010*/ 	.short	0x0000
        /*0012*/ 	.short	0x0000
        /*0014*/ 	.byte	0x00, 0xf0, 0xa1, 0x04


	//----- nvinfo : EIATTR_SPARSE_MMA_MASK
	.align		4
.L_3111:
        /*0018*/ 	.byte	0x03, 0x50
        /*001a*/ 	.short	0x0000


	//----- nvinfo : EIATTR_MAXREG_COUNT
	.align		4
        /*001c*/ 	.byte	0x03, 0x1b
        /*001e*/ 	.short	0x00ff


	//----- nvinfo : EIATTR_NUM_BARRIERS
	.align		4
        /*0020*/ 	.byte	0x02, 0x4c
        /*0022*/ 	.byte	0x01
	.zero		1


	//----- nvinfo : EIATTR_ANNOTATIONS
	.align		4
        /*0024*/ 	.byte	0x04, 0x55
        /*0026*/ 	.short	(.L_3113 - .L_3112)


	//   ....[0]....
.L_3112:
        /* <DEDUP_REMOVED lines=269> */


	//----- nvinfo : EIATTR_MERCURY_ISA_VERSION
	.align		4
.L_3113:
        /*10e0*/ 	.byte	0x03, 0x5f
        /*10e2*/ 	.short	0x0101


	//----- nvinfo : EIATTR_COOP_GROUP_MASK_REGIDS
	.align		4
        /*10e4*/ 	.byte	0x04, 0x29
        /*10e6*/ 	.short	(.L_3115 - .L_3114)


	//   ....[0]....
.L_3114:
        /*10e8*/ 	.word	0xffffffff


	//   ....[1]....
        /*10ec*/ 	.word	0xffffffff


	//   ....[2]....
        /*10f0*/ 	.word	0xffffffff


	//   ....[3]....
        /*10f4*/ 	.word	0xffffffff


	//   ....[4]....
        /*10f8*/ 	.word	0xffffffff


	//   ....[5]....
        /*10fc*/ 	.word	0xffffffff


	//   ....[6]....
        /*1100*/ 	.word	0xffffffff


	//   ....[7]....
        /*1104*/ 	.word	0xffffffff


	//   ....[8]....
        /*1108*/ 	.word	0xffffffff


	//   ....[9]....
        /*110c*/ 	.word	0xffffffff


	//   ....[10]....
        /*1110*/ 	.word	0x05000002


	//   ....[11]....
        /*1114*/ 	.word	0x05000002


	//   ....[12]....
        /*1118*/ 	.word	0x05000002


	//   ....[13]....
        /*111c*/ 	.word	0x05000002


	//   ....[14]....
        /*1120*/ 	.word	0x05000002


	//   ....[15]....
        /*1124*/ 	.word	0x05000002


	//   ....[16]....
        /*1128*/ 	.word	0x05000002


	//   ....[17]....
        /*112c*/ 	.word	0x05000002


	//   ....[18]....
        /*1130*/ 	.word	0x05000002


	//   ....[19]....
        /*1134*/ 	.word	0x05000002


	//----- nvinfo : EIATTR_COOP_GROUP_INSTR_OFFSETS
	.align		4
.L_3115:
        /*1138*/ 	.byte	0x04, 0x28
        /*113a*/ 	.short	(.L_3117 - .L_3116)


	//   ....[0]....
.L_3116:
        /*113c*/ 	.word	0x000037a0


	//   ....[1]....
        /*1140*/ 	.word	0x000037c0


	//   ....[2]....
        /*1144*/ 	.word	0x000037e0


	//   ....[3]....
        /*1148*/ 	.word	0x00003800


	//   ....[4]....
        /*114c*/ 	.word	0x00003820


	//   ....[5]....
        /*1150*/ 	.word	0x00003840


	//   ....[6]....
        /*1154*/ 	.word	0x00003860


	//   ....[7]....
        /*1158*/ 	.word	0x00003880


	//   ....[8]....
        /*115c*/ 	.word	0x000038a0


	//   ....[9]....
        /*1160*/ 	.word	0x000038c0


	//   ....[10]....
        /*1164*/ 	.word	0x00015d20


	//   ....[11]....
        /*1168*/ 	.word	0x00015dc0


	//   ....[12]....
        /*116c*/ 	.word	0x00015e30


	//   ....[13]....
        /*1170*/ 	.word	0x00015e90


	//   ....[14]....
        /*1174*/ 	.word	0x00015f00


	//   ....[15]....
        /*1178*/ 	.word	0x00015f60


	//   ....[16]....
        /*117c*/ 	.word	0x00015fd0


	//   ....[17]....
        /*1180*/ 	.word	0x00016040


	//   ....[18]....
        /*1184*/ 	.word	0x000160c0


	//   ....[19]....
        /*1188*/ 	.word	0x00016120


	//----- nvinfo : EIATTR_VRC_CTA_INIT_COUNT
	.align		4
.L_3117:
        /*118c*/ 	.byte	0x02, 0x4a
	.zero		1
	.zero		1


	//----- nvinfo : EIATTR_EXIT_INSTR_OFFSETS
	.align		4
        /*1190*/ 	.byte	0x04, 0x1c
        /*1192*/ 	.short	(.L_3119 - .L_3118)


	//   ....[0]....
.L_3118:
        /*1194*/ 	.word	0x00015cc0


	//----- nvinfo : EIATTR_MAX_THREADS
	.align		4
.L_3119:
        /*1198*/ 	.byte	0x04, 0x05
        /*119a*/ 	.short	(.L_3121 - .L_3120)
.L_3120:
        /*119c*/ 	.word	0x00000080
        /*11a0*/ 	.word	0x00000001
        /*11a4*/ 	.word	0x00000001


	//----- nvinfo : EIATTR_CRS_STACK_SIZE
	.align		4
.L_3121:
        /*11a8*/ 	.byte	0x04, 0x1e
        /*11aa*/ 	.short	(.L_3123 - .L_3122)
.L_3122:
        /*11ac*/ 	.word	0x00000000


	//----- nvinfo : EIATTR_CBANK_PARAM_SIZE
	.align		4
.L_3123:
        /*11b0*/ 	.byte	0x03, 0x19
        /*11b2*/ 	.short	0x0128


	//----- nvinfo : EIATTR_PARAM_CBANK
	.align		4
        /*11b4*/ 	.byte	0x04, 0x0a
        /*11b6*/ 	.short	(.L_3125 - .L_3124)
	.align		4
.L_3124:
        /*11b8*/ 	.word	index@(.nv.constant0._ZN10layer_norm13ln_bwd_kernelINS_13Kernel_traitsIf13__nv_bfloat16fS2_fjLj1280ELj1ELj4ELj1ELj16ENS_18Kernel_traits_baseILj1280EfS2_fS2_fjLj128EEEEELb1ELb1ELb1ELb1EEEvNS_9BwdParamsE)
        /*11bc*/ 	.short	0x0380
        /*11be*/ 	.short	0x0128


	//----- nvinfo : EIATTR_SW_WAR
	.align		4
.L_3125:
        /*11c0*/ 	.byte	0x04, 0x36
        /*11c2*/ 	.short	(.L_3127 - .L_3126)
.L_3126:
        /*11c4*/ 	.word	0x00000008
.L_3127:


//--------------------- .nv.info._ZN10layer_norm13ln_bwd_kernelINS_13Kernel_traitsIf6__halfS2_S2_fjLj1280ELj1ELj4ELj1ELj16ENS_18Kernel_traits_baseILj1280EfS2_S2_S2_fjLj128EEEEELb0ELb0ELb0ELb0EEEvNS_9BwdParamsE --------------------------
	.section	.nv.info._ZN10layer_norm13ln_bwd_kernelINS_13Kernel_traitsIf6__halfS2_S2_fjLj1280ELj1ELj4ELj1ELj16ENS_18Kernel_traits_baseILj1280EfS2_S2_S2_fjLj128EEEEELb0ELb0ELb0ELb0EEEvNS_9BwdParamsE,"",@"SHT_CUDA_INFO"
	.sectionflags	@""
	.align	4


	//----- nvinfo : EIATTR_CUDA_API_VERSION
	.align		4
        /*0000*/ 	.byte	0x04, 0x37
        /*0002*/ 	.short	(.L_3129 - .L_3128)
.L_3128:
        /*0004*/ 	.word	0x00000082


	//----- nvinfo : EIATTR_KPARAM_INFO
	.align		4
.L_3129:
        /*0008*/ 	.byte	0x04, 0x17
        /*000a*/ 	.short	(.L_3131 - .L_3130)
.L_3130:
        /*000c*/ 	.word	0x00000000
        /*0010*/ 	.short	0x0000
        /*0012*/ 	.short	0x0000
        /*0014*/ 	.byte	0x00, 0xf0, 0xa1, 0x04


	//----- nvinfo : EIATTR_SPARSE_MMA_MASK
	.align		4
.L_3131:
        /*0018*/ 	.byte	0x03, 0x50
        /*001a*/ 	.short	0x0000


	//----- nvinfo : EIATTR_MAXREG_COUNT
	.align		4
        /*001c*/ 	.byte	0x03, 0x1b
        /*001e*/ 	.short	0x00ff


	//----- nvinfo : EIATTR_NUM_BARRIERS
	.align		4
        /*0020*/ 	.byte	0x02, 0x4c
        /*0022*/ 	.byte	0x01
	.zero		1


	//----- nvinfo : EIATTR_MERCURY_ISA_VERSION
	.align		4
        /*0024*/ 	.byte	0x03, 0x5f
        /*0026*/ 	.short	0x0101


	//----- nvinfo : EIATTR_COOP_GROUP_MASK_REGIDS
	.align		4
        /*0028*/ 	.byte	0x04, 0x29
        /*002a*/ 	.short	(.L_3133 - .L_3132)


	//   ....[0]....
.L_3132:
        /*002c*/ 	.word	0xffffffff


	//   ....[1]....
        /*0030*/ 	.word	0xffffffff


	//   ....[2]....
        /*0034*/ 	.word	0xffffffff


	//   ....[3]....
        /*0038*/ 	.word	0xffffffff


	//   ....[4]....
        /*003c*/ 	.word	0xffffffff


	//   ....[5]....
        /*0040*/ 	.word	0xffffffff


	//   ....[6]....
        /*0044*/ 	.word	0xffffffff


	//   ....[7]....
        /*0048*/ 	.word	0xffffffff


	//   ....[8]....
        /*004c*/ 	.word	0xffffffff


	//   ....[9]....
        /*0050*/ 	.word	0xffffffff


	//   ....[10]....
        /*0054*/ 	.word	0x050000f0


	//   ....[11]....
        /*0058*/ 	.word	0x050000f0


	//   ....[12]....
        /*005c*/ 	.word	0x050000f0


	//   ....[13]....
        /*0060*/ 	.word	0x050000f0


	//   ....[14]....
        /*0064*/ 	.word	0x050000f0


	//   ....[15]....
        /*0068*/ 	.word	0x050000f0


	//   ....[16]....
        /*006c*/ 	.word	0x050000f0


	//   ....[17]....
        /*0070*/ 	.word	0x050000f0


	//   ....[18]....
        /*0074*/ 	.word	0x050000f0


	//   ....[19]....
        /*0078*/ 	.word	0x050000f0


	//----- nvinfo : EIATTR_COOP_GROUP_INSTR_OFFSETS
	.align		4
.L_3133:
        /*007c*/ 	.byte	0x04, 0x28
        /*007e*/ 	.short	(.L_3135 - .L_3134)


	//   ....[0]....
.L_3134:
        /*0080*/ 	.word	0x00003f20


	//   ....[1]....
        /*0084*/ 	.word	0x00003f30


	//   ....[2]....
        /*0088*/ 	.word	0x00003f60


	//   ....[3]....
        /*008c*/ 	.word	0x00003f70


	//   ....[4]....
        /*0090*/ 	.word	0x00003fa0


	//   ....[5]....
        /*0094*/ 	.word	0x00003fb0


	//   ....[6]....
        /*0098*/ 	.word	0x00003fe0


	//   ....[7]....
        /*009c*/ 	.word	0x00003ff0


	//   ....[8]....
        /*00a0*/ 	.word	0x00004020


	//   ....[9]....
        /*00a4*/ 	.word	0x00004030


	//   ....[10]....
        /*00a8*/ 	.word	0x00009330


	//   ....[11]....
        /*00ac*/ 	.word	0x000093c0


	//   ....[12]....
        /*00b0*/ 	.word	0x00009430


	//   ....[13]....
        /*00b4*/ 	.word	0x00009490


	//   ....[14]....
        /*00b8*/ 	.word	0x00009500


	//   ....[15]....
        /*00bc*/ 	.word	0x00009560


	//   ....[16]....
        /*00c0*/ 	.word	0x000095d0


	//   ....[17]....
        /*00c4*/ 	.word	0x00009630


	//   ....[18]....
        /*00c8*/ 	.word	0x000096a0


	//   ....[19]....
        /*00cc*/ 	.word	0x00009700


	//----- nvinfo : EIATTR_VRC_CTA_INIT_COUNT
	.align		4
.L_3135:
        /*00d0*/ 	.byte	0x02, 0x4a
	.zero		1
	.zero		1


	//----- nvinfo : EIATTR_EXIT_INSTR_OFFSETS
	.align		4
        /*00d4*/ 	.byte	0x04, 0x1c
        /*00d6*/ 	.short	(.L_3137 - .L_3136)


	//   ....[0]....
.L_3136:
        /*00d8*/ 	.word	0x00009290


	//   ....[1]....
        /*00dc*/ 	.word	0x000092c0


	//----- nvinfo : EIATTR_MAX_THREADS
	.align		4
.L_3137:
        /*00e0*/ 	.byte	0x04, 0x05
        /*00e2*/ 	.short	(.L_3139 - .L_3138)
.L_3138:
        /*00e4*/ 	.word	0x00000080
        /*00e8*/ 	.word	0x00000001
        /*00ec*/ 	.word	0x00000001


	//----- nvinfo : EIATTR_CRS_STACK_SIZE
	.align		4
.L_3139:
        /*00f0*/ 	.byte	0x04, 0x1e
        /*00f2*/ 	.short	(.L_3141 - .L_3140)
.L_3140:
        /*00f4*/ 	.word	0x00000000


	//----- nvinfo : EIATTR_CBANK_PARAM_SIZE
	.align		4
.L_3141:
        /*00f8*/ 	.byte	0x03, 0x19
        /*00fa*/ 	.short	0x0128


	//----- nvinfo : EIATTR_PARAM_CBANK
	.align		4
        /*00fc*/ 	.byte	0x04, 0x0a
        /*00fe*/ 	.short	(.L_3143 - .L_3142)
	.align		4
.L_3142:
        /*0100*/ 	.word	index@(.nv.constant0._ZN10layer_norm13ln_bwd_kernelINS_13Kernel_traitsIf6__halfS2_S2_fjLj1280ELj1ELj4ELj1ELj16ENS_18Kernel_traits_baseILj1280EfS2_S2_S2_fjLj128EEEEELb0ELb0ELb0ELb0EEEvNS_9BwdParamsE)
        /*0104*/ 	.short	0x0380
        /*0106*/ 	.short	0x0128


	//----- nvinfo : EIATTR_SW_WAR
	.align		4
.L_3143:
        /*0108*/ 	.byte	0x04, 0x36
        /*010a*/ 	.short	(.L_3145 - .L_3144)
.L_3144:
        /*010c*/ 	.word	0x00000008
.L_3145:


//--------------------- .nv.info._ZN10layer_norm13ln_bwd_kernelINS_13Kernel_traitsIf6__halfS2_S2_fjLj1280ELj1ELj4ELj1ELj16ENS_18Kernel_traits_baseILj1280EfS2_S2_S2_fjLj128EEEEELb0ELb0ELb0ELb1EEEvNS_9BwdParamsE --------------------------
	.section	.nv.info._ZN10layer_norm13ln_bwd_kernelINS_13Kernel_traitsIf6__halfS2_S2_fjLj1280ELj1ELj4ELj1ELj16ENS_18Kernel_traits_baseILj1280EfS2_S2_S2_fjLj128EEEEELb0ELb0ELb0ELb1EEEvNS_9BwdParamsE,"",@"SHT_CUDA_INFO"
	.sectionflags	@""
	.align	4


	//----- nvinfo : EIATTR_CUDA_API_VERSION
	.align		4
        /*0000*/ 	.byte	0x04, 0x37
        /*0002*/ 	.short	(.L_3147 - .L_3146)
.L_3146:
        /*0004*/ 	.word	0x00000082


	//----- nvinfo : EIATTR_KPARAM_INFO
	.align		4
.L_3147:
        /*0008*/ 	.byte	0x04, 0x17
        /*000a*/ 	.short	(.L_3149 - .L_3148)
.L_3148:
        /*000c*/ 	.word	0x00000000
        /*0010*/ 	.short	0x0000
        /*0012*/ 	.short	0x0000
        /*0014*/ 	.byte	0x00, 0xf0, 0xa1, 0x04


	//----- nvinfo : EIATTR_SPARSE_MMA_MASK
	.align		4
.L_3149:
        /*0018*/ 	.byte	0x03, 0x50
        /*001a*/ 	.short	0x0000


	//----- nvinfo : EIATTR_MAXREG_COUNT
	.align		4
        /*001c*/ 	.byte	0x03, 0x1b
        /*001e*/ 	.short	0x00ff


	//----- nvinfo : EIATTR_NUM_BARRIERS
	.align		4
        /*0020*/ 	.byte	0x02, 0x4c
        /*0022*/ 	.byte	0x01
	.zero		1


	//----- nvinfo : EIATTR_ANNOTATIONS
	.align		4
        /*0024*/ 	.byte	0x04, 0x55
        /*0026*/ 	.short	(.L_3151 - .L_3150)


	//   ....[0]....
.L_3150:
        /* <DEDUP_REMOVED lines=148> */


	//----- nvinfo : EIATTR_MERCURY_ISA_VERSION
	.align		4
.L_3151:
        /*0950*/ 	.byte	0x03, 0x5f
        /*0952*/ 	.short	0x0101


	//----- nvinfo : EIATTR_COOP_GROUP_MASK_REGIDS
	.align		4
        /*0954*/ 	.byte	0x04, 0x29
        /*0956*/ 	.short	(.L_3153 - .L_3152)


	//   ....[0]....
.L_3152:
        /*0958*/ 	.word	0xffffffff


	//   ....[1]....
        /*095c*/ 	.word	0xffffffff


	//   ....[2]....
        /*0960*/ 	.word	0xffffffff


	//   ....[3]....
        /*0964*/ 	.word	0xffffffff


	//   ....[4]....
        /*0968*/ 	.word	0xffffffff


	//   ....[5]....
        /*096c*/ 	.word	0xffffffff


	//   ....[6]....
        /*0970*/ 	.word	0xffffffff


	//   ....[7]....
        /*0974*/ 	.word	0xffffffff


	//   ....[8]....
        /*0978*/ 	.word	0xffffffff


	//   ....[9]....
        /*097c*/ 	.word	0xffffffff


	//   ....[10]....
        /*0980*/ 	.word	0x0500006b


	//   ....[11]....
        /*0984*/ 	.word	0x0500006b


	//   ....[12]....
        /*0988*/ 	.word	0x0500006b


	//   ....[13]....
        /*098c*/ 	.word	0x0500006b


	//   ....[14]....
        /*0990*/ 	.word	0x0500006b


	//   ....[15]....
        /*0994*/ 	.word	0x0500006b


	//   ....[16]....
        /*0998*/ 	.word	0x0500006b


	//   ....[17]....
        /*099c*/ 	.word	0x0500006b


	//   ....[18]....
        /*09a0*/ 	.word	0x0500006b


	//   ....[19]....
        /*09a4*/ 	.word	0x0500006b


	//----- nvinfo : EIATTR_COOP_GROUP_INSTR_OFFSETS
	.align		4
.L_3153:
        /*09a8*/ 	.byte	0x04, 0x28
        /*09aa*/ 	.short	(.L_3155 - .L_3154)


	//   ....[0]....
.L_3154:
        /*09ac*/ 	.word	0x00003f40


	//   ....[1]....
        /*09b0*/ 	.word	0x00003f50


	//   ....[2]....
        /*09b4*/ 	.word	0x00003fd0


	//   ....[3]....
        /*09b8*/ 	.word	0x00003fe0


	//   ....[4]....
        /*09bc*/ 	.word	0x00004060


	//   ....[5]....
        /*09c0*/ 	.word	0x00004070


	//   ....[6]....
        /*09c4*/ 	.word	0x000041c0


	//   ....[7]....
        /*09c8*/ 	.word	0x000041d0


	//   ....[8]....
        /*09cc*/ 	.word	0x000043d0


	//   ....[9]....
        /*09d0*/ 	.word	0x000043e0


	//   ....[10]....
        /*09d4*/ 	.word	0x00009160


	//   ....[11]....
        /*09d8*/ 	.word	0x00009210


	//   ....[12]....
        /*09dc*/ 	.word	0x00009300


	//   ....[13]....
        /*09e0*/ 	.word	0x000093f0


	//   ....[14]....
        /*09e4*/ 	.word	0x000094e0


	//   ....[15]....
        /*09e8*/ 	.word	0x000095d0


	//   ....[16]....
        /*09ec*/ 	.word	0x000096c0


	//   ....[17]....
        /*09f0*/ 	.word	0x000097b0


	//   ....[18]....
        /*09f4*/ 	.word	0x000098a0


	//   ....[19]....
        /*09f8*/ 	.word	0x00009900


	//----- nvinfo : EIATTR_VRC_CTA_INIT_COUNT
	.align		4
.L_3155:
        /*09fc*/ 	.byte	0x02, 0x4a
	.zero		1
	.zero		1


	//----- nvinfo : EIATTR_EXIT_INSTR_OFFSETS
	.align		4
        /*0a00*/ 	.byte	0x04, 0x1c
        /*0a02*/ 	.short	(.L_3157 - .L_3156)


	//   ....[0]....
.L_3156:
        /*0a04*/ 	.word	0x00009100


	//----- nvinfo : EIATTR_MAX_THREADS
	.align		4
.L_3157:
        /*0a08*/ 	.byte	0x04, 0x05
        /*0a0a*/ 	.short	(.L_3159 - .L_3158)
.L_3158:
        /*0a0c*/ 	.word	0x00000080
        /*0a10*/ 	.word	0x00000001
        /*0a14*/ 	.word	0x00000001


	//----- nvinfo : EIATTR_CRS_STACK_SIZE
	.align		4
.L_3159:
        /*0a18*/ 	.byte	0x04, 0x1e
        /*0a1a*/ 	.short	(.L_3161 - .L_3160)
.L_3160:
        /*0a1c*/ 	.word	0x00000000


	//----- nvinfo : EIATTR_CBANK_PARAM_SIZE
	.align		4
.L_3161:
        /*0a20*/ 	.byte	0x03, 0x19
        /*0a22*/ 	.short	0x0128


	//----- nvinfo : EIATTR_PARAM_CBANK
	.align		4
        /*0a24*/ 	.byte	0x04, 0x0a
        /*0a26*/ 	.short	(.L_3163 - .L_3162)
	.align		4
.L_3162:
        /*0a28*/ 	.word	index@(.nv.constant0._ZN10layer_norm13ln_bwd_kernelINS_13Kernel_traitsIf6__halfS2_S2_fjLj1280ELj1ELj4ELj1ELj16ENS_18Kernel_traits_baseILj1280EfS2_S2_S2_fjLj128EEEEELb0ELb0ELb0ELb1EEEvNS_9BwdParamsE)
        /*0a2c*/ 	.short	0x0380
        /*0a2e*/ 	.short	0x0128


	//----- nvinfo : EIATTR_SW_WAR
	.align		4
.L_3163:
        /*0a30*/ 	.byte	0x04, 0x36
        /*0a32*/ 	.short	(.L_3165 - .L_3164)
.L_3164:
        /*0a34*/ 	.word	0x00000008
.L_3165:


//--------------------- .nv.info._ZN10layer_norm13ln_bwd_kernelINS_13Kernel_traitsIf6__halfS2_S2_fjLj1280ELj1ELj4ELj1ELj16ENS_18Kernel_traits_baseILj1280EfS2_S2_S2_fjLj128EEEEELb0ELb0ELb1ELb0EEEvNS_9BwdParamsE --------------------------
	.section	.nv.info._ZN10layer_norm13ln_bwd_kernelINS_13Kernel_traitsIf6__halfS2_S2_fjLj1280ELj1ELj4ELj1ELj16ENS_18Kernel_traits_baseILj1280EfS2_S2_S2_fjLj128EEEEELb0ELb0ELb1ELb0EEEvNS_9BwdParamsE,"",@"SHT_CUDA_INFO"
	.sectionflags	@""
	.align	4


	//----- nvinfo : EIATTR_CUDA_API_VERSION
	.align		4
        /*0000*/ 	.byte	0x04, 0x37
        /*0002*/ 	.short	(.L_3167 - .L_3166)
.L_3166:
        /*0004*/ 	.word	0x00000082


	//----- nvinfo : EIATTR_KPARAM_INFO
	.align		4
.L_3167:
        /*0008*/ 	.byte	0x04, 0x17
        /*000a*/ 	.short	(.L_3169 - .L_3168)
.L_3168:
        /*000c*/ 	.word	0x00000000
        /*0010*/ 	.short	0x0000
        /*0012*/ 	.short	0x0000
        /*0014*/ 	.byte	0x00, 0xf0, 0xa1, 0x04


	//----- nvinfo : EIATTR_SPARSE_MMA_MASK
	.align		4
.L_3169:
        /*0018*/ 	.byte	0x03, 0x50
        /*001a*/ 	.short	0x0000


	//----- nvinfo : EIATTR_MAXREG_COUNT
	.align		4
        /*001c*/ 	.byte	0x03, 0x1b
        /*001e*/ 	.short	0x00ff


	//----- nvinfo : EIATTR_NUM_BARRIERS
	.align		4
        /*0020*/ 	.byte	0x02, 0x4c
        /*0022*/ 	.byte	0x01
	.zero		1


	//----- nvinfo : EIATTR_MERCURY_ISA_VERSION
	.align		4
        /*0024*/ 	.byte	0x03, 0x5f
        /*0026*/ 	.short	0x0101


	//----- nvinfo : EIATTR_COOP_GROUP_MASK_REGIDS
	.align		4
        /*0028*/ 	.byte	0x04, 0x29
        /*002a*/ 	.short	(.L_3171 - .L_3170)


	//   ....[0]....
.L_3170:
        /*002c*/ 	.word	0xffffffff


	//   ....[1]....
        /*0030*/ 	.word	0xffffffff


	//   ....[2]....
        /*0034*/ 	.word	0xffffffff


	//   ....[3]....
        /*0038*/ 	.word	0xffffffff


	//   ....[4]....
        /*003c*/ 	.word	0xffffffff


	//   ....[5]....
        /*0040*/ 	.word	0xffffffff


	//   ....[6]....
        /*0044*/ 	.word	0xffffffff


	//   ....[7]....
        /*0048*/ 	.word	0xffffffff


	//   ....[8]....
        /*004c*/ 	.word	0xffffffff


	//   ....[9]....
        /*0050*/ 	.word	0xffffffff


	//   ....[10]....
        /*0054*/ 	.word	0x050000b0


	//   ....[11]....
        /*0058*/ 	.word	0x050000b0


	//   ....[12]....
        /*005c*/ 	.word	0x050000b0


	//   ....[13]....
        /*0060*/ 	.word	0x050000b0


	//   ....[14]....
        /*0064*/ 	.word	0x050000b0


	//   ....[15]....
        /*0068*/ 	.word	0x050000b0


	//   ....[16]....
        /*006c*/ 	.word	0x050000b0


	//   ....[17]....
        /*0070*/ 	.word	0x050000b0


	//   ....[18]....
        /*0074*/ 	.word	0x050000b0


	//   ....[19]....
        /*0078*/ 	.word	0x050000b0


	//----- nvinfo : EIATTR_COOP_GROUP_INSTR_OFFSETS
	.align		4
.L_3171:
        /*007c*/ 	.byte	0x04, 0x28
        /*007e*/ 	.short	(.L_3173 - .L_3172)


	//   ....[0]....
.L_3172:
        /*0080*/ 	.word	0x00002890


	//   ....[1]....
        /*0084*/ 	.word	0x000028a0


	//   ....[2]....
        /*0088*/ 	.word	0x000028d0


	//   ....[3]....
        /*008c*/ 	.word	0x000028e0


	//   ....[4]....
        /*0090*/ 	.word	0x00002910


	//   ....[5]....
        /*0094*/ 	.word	0x00002920


	//   ....[6]....
        /*0098*/ 	.word	0x00002950


	//   ....[7]....
        /*009c*/ 	.word	0x00002960


	//   ....[8]....
        /*00a0*/ 	.word	0x00002990


	//   ....[9]....
        /*00a4*/ 	.word	0x000029a0


	//   ....[10]....
        /*00a8*/ 	.word	0x0000a1d0


	//   ....[11]....
        /*00ac*/ 	.word	0x0000a270


	//   ....[12]....
        /*00b0*/ 	.word	0x0000a2d0


	//   ....[13]....
        /*00b4*/ 	.word	0x0000a330


	//   ....[14]....
        /*00b8*/ 	.word	0x0000a3a0


	//   ....[15]....
        /*00bc*/ 	.word	0x0000a400


	//   ....[16]....
        /*00c0*/ 	.word	0x0000a470


	//   ....[17]....
        /*00c4*/ 	.word	0x0000a4d0


	//   ....[18]....
        /*00c8*/ 	.word	0x0000a540


	//   ....[19]....
        /*00cc*/ 	.word	0x0000a5a0


	//----- nvinfo : EIATTR_VRC_CTA_INIT_COUNT
	.align		4
.L_3173:
        /*00d0*/ 	.byte	0x02, 0x4a
	.zero		1
	.zero		1


	//----- nvinfo : EIATTR_EXIT_INSTR_OFFSETS
	.align		4
        /*00d4*/ 	.byte	0x04, 0x1c
        /*00d6*/ 	.short	(.L_3175 - .L_3174)


	//   ....[0]....
.L_3174:
        /*00d8*/ 	.word	0x0000a140


	//   ....[1]....
        /*00dc*/ 	.word	0x0000a170


	//----- nvinfo : EIATTR_MAX_THREADS
	.align		4
.L_3175:
        /*00e0*/ 	.byte	0x04, 0x05
        /*00e2*/ 	.short	(.L_3177 - .L_3176)
.L_3176:
        /*00e4*/ 	.word	0x00000080
        /*00e8*/ 	.word	0x00000001
        /*00ec*/ 	.word	0x00000001


	//----- nvinfo : EIATTR_CRS_STACK_SIZE
	.align		4
.L_3177:
        /*00f0*/ 	.byte	0x04, 0x1e
        /*00f2*/ 	.short	(.L_3179 - .L_3178)
.L_3178:
        /*00f4*/ 	.word	0x00000000


	//----- nvinfo : EIATTR_CBANK_PARAM_SIZE
	.align		4
.L_3179:
        /*00f8*/ 	.byte	0x03, 0x19
        /*00fa*/ 	.short	0x0128


	//----- nvinfo : EIATTR_PARAM_CBANK
	.align		4
        /*00fc*/ 	.byte	0x04, 0x0a
        /*00fe*/ 	.short	(.L_3181 - .L_3180)
	.align		4
.L_3180:
        /*0100*/ 	.word	index@(.nv.constant0._ZN10layer_norm13ln_bwd_kernelINS_13Kernel_traitsIf6__halfS2_S2_fjLj1280ELj1ELj4ELj1ELj16ENS_18Kernel_traits_baseILj1280EfS2_S2_S2_fjLj128EEEEELb0ELb0ELb1ELb0EEEvNS_9BwdParamsE)
        /*0104*/ 	.short	0x0380
        /*0106*/ 	.short	0x0128


	//----- nvinfo : EIATTR_SW_WAR
	.align		4
.L_3181:
        /*0108*/ 	.byte	0x04, 0x36
        /*010a*/ 	.short	(.L_3183 - .L_3182)
.L_3182:
        /*010c*/ 	.word	0x00000008
.L_3183:


//--------------------- .nv.info._ZN10layer_norm13ln_bwd_kernelINS_13Kernel_traitsIf6__halfS2_S2_fjLj1280ELj1ELj4ELj1ELj16ENS_18Kernel_traits_baseILj1280EfS2_S2_S2_fjLj128EEEEELb0ELb0ELb1ELb1EEEvNS_9BwdParamsE --------------------------
	.section	.nv.info._ZN10layer_norm13ln_bwd_kernelINS_13Kernel_traitsIf6__halfS2_S2_fjLj1280ELj1ELj4ELj1ELj16ENS_18Kernel_traits_baseILj1280EfS2_S2_S2_fjLj128EEEEELb0ELb0ELb1ELb1EEEvNS_9BwdParamsE,"",@"SHT_CUDA_INFO"
	.sectionflags	@""
	.align	4


	//----- nvinfo : EIATTR_CUDA_API_VERSION
	.align		4
        /*0000*/ 	.byte	0x04, 0x37
        /*0002*/ 	.short	(.L_3185 - .L_3184)
.L_3184:
        /*0004*/ 	.word	0x00000082


	//----- nvinfo : EIATTR_KPARAM_INFO
	.align		4
.L_3185:
        /*0008*/ 	.byte	0x04, 0x17
        /*000a*/ 	.short	(.L_3187 - .L_3186)
.L_3186:
        /*000c*/ 	.word	0x00000000
        /*0010*/ 	.short	0x0000
        /*0012*/ 	.short	0x0000
        /*0014*/ 	.byte	0x00, 0xf0, 0xa1, 0x04


	//----- nvinfo : EIATTR_SPARSE_MMA_MASK
	.align		4
.L_3187:
        /*0018*/ 	.byte	0x03, 0x50
        /*001a*/ 	.short	0x0000


	//----- nvinfo : EIATTR_MAXREG_COUNT
	.align		4
        /*001c*/ 	.byte	0x03, 0x1b
        /*001e*/ 	.short	0x00ff


	//----- nvinfo : EIATTR_NUM_BARRIERS
	.align		4
        /*0020*/ 	.byte	0x02, 0x4c
        /*0022*/ 	.byte	0x01
	.zero		1


	//----- nvinfo : EIATTR_MERCURY_ISA_VERSION
	.align		4
        /*0024*/ 	.byte	0x03, 0x5f
        /*0026*/ 	.short	0x0101


	//----- nvinfo : EIATTR_COOP_GROUP_MASK_REGIDS
	.align		4
        /*0028*/ 	.byte	0x04, 0x29
        /*002a*/ 	.short	(.L_3189 - .L_3188)


	//   ....[0]....
.L_3188:
        /*002c*/ 	.word	0xffffffff


	//   ....[1]....
        /*0030*/ 	.word	0xffffffff


	//   ....[2]....
        /*0034*/ 	.word	0xffffffff


	//   ....[3]....
        /*0038*/ 	.word	0xffffffff


	//   ....[4]....
        /*003c*/ 	.word	0xffffffff


	//   ....[5]....
        /*0040*/ 	.word	0xffffffff


	//   ....[6]....
        /*0044*/ 	.word	0xffffffff


	//   ....[7]....
        /*0048*/ 	.word	0xffffffff


	//   ....[8]....
        /*004c*/ 	.word	0xffffffff


	//   ....[9]....
        /*0050*/ 	.word	0xffffffff


	//   ....[10]....
        /*0054*/ 	.word	0x050000ca


	//   ....[11]....
        /*0058*/ 	.word	0x050000ca


	//   ....[12]....
        /*005c*/ 	.word	0x050000ca


	//   ....[13]....
        /*0060*/ 	.word	0x050000ca


	//   ....[14]....
        /*0064*/ 	.word	0x050000ca


	//   ....[15]....
        /*0068*/ 	.word	0x050000ca


	//   ....[16]....
        /*006c*/ 	.word	0x050000ca


	//   ....[17]....
        /*0070*/ 	.word	0x050000ca


	//   ....[18]....
        /*0074*/ 	.word	0x050000ca


	//   ....[19]....
        /*0078*/ 	.word	0x050000ca


	//----- nvinfo : EIATTR_COOP_GROUP_INSTR_OFFSETS
	.align		4
.L_3189:
        /*007c*/ 	.byte	0x04, 0x28
        /*007e*/ 	.short	(.L_3191 - .L_3190)


	//   ....[0]....
.L_3190:
        /*0080*/ 	.word	0x000021f0


	//   ....[1]....
        /*0084*/ 	.word	0x00002200


	//   ....[2]....
        /*0088*/ 	.word	0x00002230


	//   ....[3]....
        /*008c*/ 	.word	0x00002240


	//   ....[4]....
        /*0090*/ 	.word	0x00002270


	//   ....[5]....
        /*0094*/ 	.word	0x00002280


	//   ....[6]....
        /*0098*/ 	.word	0x000022b0


	//   ....[7]....
        /*009c*/ 	.word	0x000022c0


	//   ....[8]....
        /*00a0*/ 	.word	0x000022f0


	//   ....[9]....
        /*00a4*/ 	.word	0x00002300


	//   ....[10]....
        /*00a8*/ 	.word	0x000092d0


	//   ....[11]....
        /*00ac*/ 	.word	0x00009360


	//   ....[12]....
        /*00b0*/ 	.word	0x000093d0


	//   ....[13]....
        /*00b4*/ 	.word	0x00009430


	//   ....[14]....
        /*00b8*/ 	.word	0x000094a0


	//   ....[15]....
        /*00bc*/ 	.word	0x00009500


	//   ....[16]....
        /*00c0*/ 	.word	0x00009570


	//   ....[17]....
        /*00c4*/ 	.word	0x000095d0


	//   ....[18]....
        /*00c8*/ 	.word	0x00009640


	//   ....[19]....
        /*00cc*/ 	.word	0x000096a0


	//----- nvinfo : EIATTR_VRC_CTA_INIT_COUNT
	.align		4
.L_3191:
        /*00d0*/ 	.byte	0x02, 0x4a
	.zero		1
	.zero		1


	//----- nvinfo : EIATTR_EXIT_INSTR_OFFSETS
	.align		4
        /*00d4*/ 	.byte	0x04, 0x1c
        /*00d6*/ 	.short	(.L_3193 - .L_3192)


	//   ....[0]....
.L_3192:
        /*00d8*/ 	.word	0x00009260


	//----- nvinfo : EIATTR_MAX_THREADS
	.align		4
.L_3193:
        /*00dc*/ 	.byte	0x04, 0x05
        /*00de*/ 	.short	(.L_3195 - .L_3194)
.L_3194:
        /*00e0*/ 	.word	0x00000080
        /*00e4*/ 	.word	0x00000001
        /*00e8*/ 	.word	0x00000001


	//----- nvinfo : EIATTR_CRS_STACK_SIZE
	.align		4
.L_3195:
        /*00ec*/ 	.byte	0x04, 0x1e
        /*00ee*/ 	.short	(.L_3197 - .L_3196)
.L_3196:
        /*00f0*/ 	.word	0x00000000


	//----- nvinfo : EIATTR_CBANK_PARAM_SIZE
	.align		4
.L_3197:
        /*00f4*/ 	.byte	0x03, 0x19
        /*00f6*/ 	.short	0x0128


	//----- nvinfo : EIATTR_PARAM_CBANK
	.align		4
        /*00f8*/ 	.byte	0x04, 0x0a
        /*00fa*/ 	.short	(.L_3199 - .L_3198)
	.align		4
.L_3198:
        /*00fc*/ 	.word	index@(.nv.constant0._ZN10layer_norm13ln_bwd_kernelINS_13Kernel_traitsIf6__halfS2_S2_fjLj1280ELj1ELj4ELj1ELj16ENS_18Kernel_traits_baseILj1280EfS2_S2_S2_fjLj128EEEEELb0ELb0ELb1ELb1EEEvNS_9BwdParamsE)
        /*0100*/ 	.short	0x0380
        /*0102*/ 	.short	0x0128


	//----- nvinfo : EIATTR_SW_WAR
	.align		4
.L_3199:
        /*0104*/ 	.byte	0x04, 0x36
        /*0106*/ 	.short	(.L_3201 - .L_3200)
.L_3200:
        /*0108*/ 	.word	0x00000008
.L_3201:


//--------------------- .nv.info._ZN10layer_norm13ln_bwd_kernelINS_13Kernel_traitsIf6__halfS2_S2_fjLj1280ELj1ELj4ELj1ELj16ENS_18Kernel_traits_baseILj1280EfS2_S2_S2_fjLj128EEEEELb0ELb1ELb0ELb0EEEvNS_9BwdParamsE --------------------------
	.section	.nv.info._ZN10layer_norm13ln_bwd_kernelINS_13Kernel_traitsIf6__halfS2_S2_fjLj1280ELj1ELj4ELj1ELj16ENS_18Kernel_traits_baseILj1280EfS2_S2_S2_fjLj128EEEEELb0ELb1ELb0ELb0EEEvNS_9BwdParamsE,"",@"SHT_CUDA_INFO"
	.sectionflags	@""
	.align	4


	//----- nvinfo : EIATTR_CUDA_API_VERSION
	.align		4
        /*0000*/ 	.byte	0x04, 0x37
        /*0002*/ 	.short	(.L_3203 - .L_3202)
.L_3202:
        /*0004*/ 	.word	0x00000082


	//----- nvinfo : EIATTR_KPARAM_INFO
	.align		4
.L_3203:
        /*0008*/ 	.byte	0x04, 0x17
        /*000a*/ 	.short	(.L_3205 - .L_3204)
.L_3204:
        /*000c*/ 	.word	0x00000000
        /*0010*/ 	.short	0x0000
        /*0012*/ 	.short	0x0000
        /*0014*/ 	.byte	0x00, 0xf0, 0xa1, 0x04


	//----- nvinfo : EIATTR_SPARSE_MMA_MASK
	.align		4
.L_3205:
        /*0018*/ 	.byte	0x03, 0x50
        /*001a*/ 	.short	0x0000


	//----- nvinfo : EIATTR_MAXREG_COUNT
	.align		4
        /*001c*/ 	.byte	0x03, 0x1b
        /*001e*/ 	.short	0x00ff


	//----- nvinfo : EIATTR_NUM_BARRIERS
	.align		4
        /*0020*/ 	.byte	0x02, 0x4c
        /*0022*/ 	.byte	0x01
	.zero		1


	//----- nvinfo : EIATTR_ANNOTATIONS
	.align		4
        /*0024*/ 	.byte	0x04, 0x55
        /*0026*/ 	.short	(.L_3207 - .L_3206)


	//   ....[0]....
.L_3206:
        /* <DEDUP_REMOVED lines=154> */


	//----- nvinfo : EIATTR_MERCURY_ISA_VERSION
	.align		4
.L_3207:
        /*09b0*/ 	.byte	0x03, 0x5f
        /*09b2*/ 	.short	0x0101


	//----- nvinfo : EIATTR_COOP_GROUP_MASK_REGIDS
	.align		4
        /*09b4*/ 	.byte	0x04, 0x29
        /*09b6*/ 	.short	(.L_3209 - .L_3208)


	//   ....[0]....
.L_3208:
        /*09b8*/ 	.word	0xffffffff


	//   ....[1]....
        /*09bc*/ 	.word	0xffffffff


	//   ....[2]....
        /*09c0*/ 	.word	0xffffffff


	//   ....[3]....
        /*09c4*/ 	.word	0xffffffff


	//   ....[4]....
        /*09c8*/ 	.word	0xffffffff


	//   ....[5]....
        /*09cc*/ 	.word	0xffffffff


	//   ....[6]....
        /*09d0*/ 	.word	0xffffffff


	//   ....[7]....
        /*09d4*/ 	.word	0xffffffff


	//   ....[8]....
        /*09d8*/ 	.word	0xffffffff


	//   ....[9]....
        /*09dc*/ 	.word	0xffffffff


	//   ....[10]....
        /*09e0*/ 	.word	0x05000013


	//   ....[11]....
        /*09e4*/ 	.word	0x05000013


	//   ....[12]....
        /*09e8*/ 	.word	0x05000013


	//   ....[13]....
        /*09ec*/ 	.word	0x05000013


	//   ....[14]....
        /*09f0*/ 	.word	0x05000013


	//   ....[15]....
        /*09f4*/ 	.word	0x05000013


	//   ....[16]....
        /*09f8*/ 	.word	0x05000013


	//   ....[17]....
        /*09fc*/ 	.word	0x05000013


	//   ....[18]....
        /*0a00*/ 	.word	0x05000013


	//   ....[19]....
        /*0a04*/ 	.word	0x05000013


	//----- nvinfo : EIATTR_COOP_GROUP_INSTR_OFFSETS
	.align		4
.L_3209:
        /*0a08*/ 	.byte	0x04, 0x28
        /*0a0a*/ 	.short	(.L_3211 - .L_3210)


	//   ....[0]....
.L_3210:
        /*0a0c*/ 	.word	0x00004dc0


	//   ....[1]....
        /*0a10*/ 	.word	0x00004de0


	//   ....[2]....
        /*0a14*/ 	.word	0x00004e00


	//   ....[3]....
        /*0a18*/ 	.word	0x00004e20


	//   ....[4]....
        /*0a1c*/ 	.word	0x00004e40


	//   ....[5]....
        /*0a20*/ 	.word	0x00004e60


	//   ....[6]....
        /*0a24*/ 	.word	0x00004e80


	//   ....[7]....
        /*0a28*/ 	.word	0x00004ea0


	//   ....[8]....
        /*0a2c*/ 	.word	0x00004ec0


	//   ....[9]....
        /*0a30*/ 	.word	0x00004ed0


	//   ....[10]....
        /*0a34*/ 	.word	0x0000d8f0


	//   ....[11]....
        /*0a38*/ 	.word	0x0000d990


	//   ....[12]....
        /*0a3c*/ 	.word	0x0000da10


	//   ....[13]....
        /*0a40*/ 	.word	0x0000da80


	//   ....[14]....
        /*0a44*/ 	.word	0x0000db00


	//   ....[15]....
        /*0a48*/ 	.word	0x0000db70


	//   ....[16]....
        /*0a4c*/ 	.word	0x0000dbf0


	//   ....[17]....
        /*0a50*/ 	.word	0x0000dc60


	//   ....[18]....
        /*0a54*/ 	.word	0x0000dce0


	//   ....[19]....
        /*0a58*/ 	.word	0x0000dd30


	//----- nvinfo : EIATTR_VRC_CTA_INIT_COUNT
	.align		4
.L_3211:
        /*0a5c*/ 	.byte	0x02, 0x4a
	.zero		1
	.zero		1


	//----- nvinfo : EIATTR_EXIT_INSTR_OFFSETS
	.align		4
        /*0a60*/ 	.byte	0x04, 0x1c
        /*0a62*/ 	.short	(.L_3213 - .L_3212)


	//   ....[0]....
.L_3212:
        /*0a64*/ 	.word	0x0000d800


	//   ....[1]....
        /*0a68*/ 	.word	0x0000d880


	//----- nvinfo : EIATTR_MAX_THREADS
	.align		4
.L_3213:
        /*0a6c*/ 	.byte	0x04, 0x05
        /*0a6e*/ 	.short	(.L_3215 - .L_3214)
.L_3214:
        /*0a70*/ 	.word	0x00000080
        /*0a74*/ 	.word	0x00000001
        /*0a78*/ 	.word	0x00000001


	//----- nvinfo : EIATTR_CRS_STACK_SIZE
	.align		4
.L_3215:
        /*0a7c*/ 	.byte	0x04, 0x1e
        /*0a7e*/ 	.short	(.L_3217 - .L_3216)
.L_3216:
        /*0a80*/ 	.word	0x00000000


	//----- nvinfo : EIATTR_CBANK_PARAM_SIZE
	.align		4
.L_3217:
        /*0a84*/ 	.byte	0x03, 0x19
        /*0a86*/ 	.short	0x0128


	//----- nvinfo : EIATTR_PARAM_CBANK
	.align		4
        /*0a88*/ 	.byte	0x04, 0x0a
        /*0a8a*/ 	.short	(.L_3219 - .L_3218)
	.align		4
.L_3218:
        /*0a8c*/ 	.word	index@(.nv.constant0._ZN10layer_norm13ln_bwd_kernelINS_13Kernel_traitsIf6__halfS2_S2_fjLj1280ELj1ELj4ELj1ELj16ENS_18Kernel_traits_baseILj1280EfS2_S2_S2_fjLj128EEEEELb0ELb1ELb0ELb0EEEvNS_9BwdParamsE)
        /*0a90*/ 	.short	0x0380
        /*0a92*/ 	.short	0x0128


	//----- nvinfo : EIATTR_SW_WAR
	.align		4
.L_3219:
        /*0a94*/ 	.byte	0x04, 0x36
        /*0a96*/ 	.short	(.L_3221 - .L_3220)
.L_3220:
        /*0a98*/ 	.word	0x00000008
.L_3221:


//--------------------- .nv.info._ZN10layer_norm13ln_bwd_kernelINS_13Kernel_traitsIf6__halfS2_S2_fjLj1280ELj1ELj4ELj1ELj16ENS_18Kernel_traits_baseILj1280EfS2_S2_S2_fjLj128EEEEELb0ELb1ELb0ELb1EEEvNS_9BwdParamsE --------------------------
	.section	.nv.info._ZN10layer_norm13ln_bwd_kernelINS_13Kernel_traitsIf6__halfS2_S2_fjLj1280ELj1ELj4ELj1ELj16ENS_18Kernel_traits_baseILj1280EfS2_S2_S2_fjLj128EEEEELb0ELb1ELb0ELb1EEEvNS_9BwdParamsE,"",@"SHT_CUDA_INFO"
	.sectionflags	@""
	.align	4


	//----- nvinfo : EIATTR_CUDA_API_VERSION
	.align		4
        /*0000*/ 	.byte	0x04, 0x37
        /*0002*/ 	.short	(.L_3223 - .L_3222)
.L_3222:
        /*0004*/ 	.word	0x00000082


	//----- nvinfo : EIATTR_KPARAM_INFO
	.align		4
.L_3223:
        /*0008*/ 	.byte	0x04, 0x17
        /*000a*/ 	.short	(.L_3225 - .L_3224)
.L_3224:
        /*000c*/ 	.word	0x00000000
        /*0010*/ 	.short	0x0000
        /*0012*/ 	.short	0x0000
        /*0014*/ 	.byte	0x00, 0xf0, 0xa1, 0x04


	//----- nvinfo : EIATTR_SPARSE_MMA_MASK
	.align		4
.L_3225:
        /*0018*/ 	.byte	0x03, 0x50
        /*001a*/ 	.short	0x0000


	//----- nvinfo : EIATTR_MAXREG_COUNT
	.align		4
        /*001c*/ 	.byte	0x03, 0x1b
        /*001e*/ 	.short	0x00ff


	//----- nvinfo : EIATTR_NUM_BARRIERS
	.align		4
        /*0020*/ 	.byte	0x02, 0x4c
        /*0022*/ 	.byte	0x01
	.zero		1


	//----- nvinfo : EIATTR_ANNOTATIONS
	.align		4
        /*0024*/ 	.byte	0x04, 0x55
        /*0026*/ 	.short	(.L_3227 - .L_3226)


	//   ....[0]....
.L_3226:
        /* <DEDUP_REMOVED lines=369> */


	//----- nvinfo : EIATTR_MERCURY_ISA_VERSION
	.align		4
.L_3227:
        /*1720*/ 	.byte	0x03, 0x5f
        /*1722*/ 	.short	0x0101


	//----- nvinfo : EIATTR_COOP_GROUP_MASK_REGIDS
	.align		4
        /*1724*/ 	.byte	0x04, 0x29
        /*1726*/ 	.short	(.L_3229 - .L_3228)


	//   ....[0]....
.L_3228:
        /*1728*/ 	.word	0xffffffff


	//   ....[1]....
        /*172c*/ 	.word	0xffffffff


	//   ....[2]....
        /*1730*/ 	.word	0xffffffff


	//   ....[3]....
        /*1734*/ 	.word	0xffffffff


	//   ....[4]....
        /*1738*/ 	.word	0xffffffff


	//   ....[5]....
        /*173c*/ 	.word	0xffffffff


	//   ....[6]....
        /*1740*/ 	.word	0xffffffff


	//   ....[7]....
        /*1744*/ 	.word	0xffffffff


	//   ....[8]....
        /*1748*/ 	.word	0xffffffff


	//   ....[9]....
        /*174c*/ 	.word	0xffffffff


	//   ....[10]....
        /*1750*/ 	.word	0x050000ea


	//   ....[11]....
        /*1754*/ 	.word	0x050000ea


	//   ....[12]....
        /*1758*/ 	.word	0x050000ea


	//   ....[13]....
        /*175c*/ 	.word	0x050000ea


	//   ....[14]....
        /*1760*/ 	.word	0x050000ea


	//   ....[15]....
        /*1764*/ 	.word	0x050000ea


	//   ....[16]....
        /*1768*/ 	.word	0x050000ea


	//   ....[17]....
        /*176c*/ 	.word	0x050000ea


	//   ....[18]....
        /*1770*/ 	.word	0x050000ea


	//   ....[19]....
        /*1774*/ 	.word	0x050000ea


	//----- nvinfo : EIATTR_COOP_GROUP_INSTR_OFFSETS
	.align		4
.L_3229:
        /*1778*/ 	.byte	0x04, 0x28
        /*177a*/ 	.short	(.L_3231 - .L_3230)


	//   ....[0]....
.L_3230:
        /*177c*/ 	.word	0x00004fd0


	//   ....[1]....
        /*1780*/ 	.word	0x00004fe0


	//   ....[2]....
        /*1784*/ 	.word	0x00005010


	//   ....[3]....
        /*1788*/ 	.word	0x00005030


	//   ....[4]....
        /*178c*/ 	.word	0x00005050


	//   ....[5]....
        /*1790*/ 	.word	0x00005070


	//   ....[6]....
        /*1794*/ 	.word	0x00005090


	//   ....[7]....
        /*1798*/ 	.word	0x000050b0


	//   ....[8]....
        /*179c*/ 	.word	0x00005760


	//   ....[9]....
        /*17a0*/ 	.word	0x00005770


	//   ....[10]....
        /*17a4*/ 	.word	0x0000d430


	//   ....[11]....
        /*17a8*/ 	.word	0x0000d4d0


	//   ....[12]....
        /*17ac*/ 	.word	0x0000d540


	//   ....[13]....
        /*17b0*/ 	.word	0x0000d5a0


	//   ....[14]....
        /*17b4*/ 	.word	0x0000d610


	//   ....[15]....
        /*17b8*/ 	.word	0x0000d670


	//   ....[16]....
        /*17bc*/ 	.word	0x0000d6e0


	//   ....[17]....
        /*17c0*/ 	.word	0x0000d740


	//   ....[18]....
        /*17c4*/ 	.word	0x0000dc20


	//   ....[19]....
        /*17c8*/ 	.word	0x0000de60


	//----- nvinfo : EIATTR_VRC_CTA_INIT_COUNT
	.align		4
.L_3231:
        /*17cc*/ 	.byte	0x02, 0x4a
	.zero		1
	.zero		1


	//----- nvinfo : EIATTR_EXIT_INSTR_OFFSETS
	.align		4
        /*17d0*/ 	.byte	0x04, 0x1c
        /*17d2*/ 	.short	(.L_3233 - .L_3232)


	//   ....[0]....
.L_3232:
        /*17d4*/ 	.word	0x0000d3d0


	//----- nvinfo : EIATTR_MAX_THREADS
	.align		4
.L_3233:
        /*17d8*/ 	.byte	0x04, 0x05
        /*17da*/ 	.short	(.L_3235 - .L_3234)
.L_3234:
        /*17dc*/ 	.word	0x00000080
        /*17e0*/ 	.word	0x00000001
        /*17e4*/ 	.word	0x00000001


	//----- nvinfo : EIATTR_CRS_STACK_SIZE
	.align		4
.L_3235:
        /*17e8*/ 	.byte	0x04, 0x1e
        /*17ea*/ 	.short	(.L_3237 - .L_3236)
.L_3236:
        /*17ec*/ 	.word	0x00000000


	//----- nvinfo : EIATTR_CBANK_PARAM_SIZE
	.align		4
.L_3237:
        /*17f0*/ 	.byte	0x03, 0x19
        /*17f2*/ 	.short	0x0128


	//----- nvinfo : EIATTR_PARAM_CBANK
	.align		4
        /*17f4*/ 	.byte	0x04, 0x0a
        /*17f6*/ 	.short	(.L_3239 - .L_3238)
	.align		4
.L_3238:
        /*17f8*/ 	.word	index@(.nv.constant0._ZN10layer_norm13ln_bwd_kernelINS_13Kernel_traitsIf6__halfS2_S2_fjLj1280ELj1ELj4ELj1ELj16ENS_18Kernel_traits_baseILj1280EfS2_S2_S2_fjLj128EEEEELb0ELb1ELb0ELb1EEEvNS_9BwdParamsE)
        /*17fc*/ 	.short	0x0380
        /*17fe*/ 	.short	0x0128


	//----- nvinfo : EIATTR_SW_WAR
	.align		4
.L_3239:
        /*1800*/ 	.byte	0x04, 0x36
        /*1802*/ 	.short	(.L_3241 - .L_3240)
.L_3240:
        /*1804*/ 	.word	0x00000008
.L_3241:


//--------------------- .nv.info._ZN10layer_norm13ln_bwd_kernelINS_13Kernel_traitsIf6__halfS2_S2_fjLj1280ELj1ELj4ELj1ELj16ENS_18Kernel_traits_baseILj1280EfS2_S2_S2_fjLj128EEEEELb0ELb1ELb1ELb0EEEvNS_9BwdParamsE --------------------------
	.section	.nv.info._ZN10layer_norm13ln_bwd_kernelINS_13Kernel_traitsIf6__halfS2_S2_fjLj1280ELj1ELj4ELj1ELj16ENS_18Kernel_traits_baseILj1280EfS2_S2_S2_fjLj128EEEEELb0ELb1ELb1ELb0EEEvNS_9BwdParamsE,"",@"SHT_CUDA_INFO"
	.sectionflags	@""
	.align	4


	//----- nvinfo : EIATTR_CUDA_API_VERSION
	.align		4
        /*0000*/ 	.byte	0x04, 0x37
        /*0002*/ 	.short	(.L_3243 - .L_3242)
.L_3242:
        /*0004*/ 	.word	0x00000082


	//----- nvinfo : EIATTR_KPARAM_INFO
	.align		4
.L_3243:
        /*0008*/ 	.byte	0x04, 0x17
        /*000a*/ 	.short	(.L_3245 - .L_3244)
.L_3244:
        /*000c*/ 	.word	0x00000000
        /*0010*/ 	.short	0x0000
        /*0012*/ 	.short	0x0000
        /*0014*/ 	.byte	0x00, 0xf0, 0xa1, 0x04


	//----- nvinfo : EIATTR_SPARSE_MMA_MASK
	.align		4
.L_3245:
        /*0018*/ 	.byte	0x03, 0x50
        /*001a*/ 	.short	0x0000


	//----- nvinfo : EIATTR_MAXREG_COUNT
	.align		4
        /*001c*/ 	.byte	0x03, 0x1b
        /*001e*/ 	.short	0x00ff


	//----- nvinfo : EIATTR_NUM_BARRIERS
	.align		4
        /*0020*/ 	.byte	0x02, 0x4c
        /*0022*/ 	.byte	0x01
	.zero		1


	//----- nvinfo : EIATTR_ANNOTATIONS
	.align		4
        /*0024*/ 	.byte	0x04, 0x55
        /*0026*/ 	.short	(.L_3247 - .L_3246)


	//   ....[0]....
.L_3246:
        /* <DEDUP_REMOVED lines=148> */


	//----- nvinfo : EIATTR_MERCURY_ISA_VERSION
	.align		4
.L_3247:
        /*0958*/ 	.byte	0x03, 0x5f
        /*095a*/ 	.short	0x0101


	//----- nvinfo : EIATTR_COOP_GROUP_MASK_REGIDS
	.align		4
        /*095c*/ 	.byte	0x04, 0x29
        /*095e*/ 	.short	(.L_3249 - .L_3248)


	//   ....[0]....
.L_3248:
        /*0960*/ 	.word	0xffffffff


	//   ....[1]....
        /*0964*/ 	.word	0xffffffff


	//   ....[2]....
        /*0968*/ 	.word	0xffffffff


	//   ....[3]....
        /*096c*/ 	.word	0xffffffff


	//   ....[4]....
        /*0970*/ 	.word	0xffffffff


	//   ....[5]....
        /*0974*/ 	.word	0xffffffff


	//   ....[6]....
        /*0978*/ 	.word	0xffffffff


	//   ....[7]....
        /*097c*/ 	.word	0xffffffff


	//   ....[8]....
        /*0980*/ 	.word	0xffffffff


	//   ....[9]....
        /*0984*/ 	.word	0xffffffff


	//   ....[10]....
        /*0988*/ 	.word	0x05000002


	//   ....[11]....
        /*098c*/ 	.word	0x05000002


	//   ....[12]....
        /*0990*/ 	.word	0x05000002


	//   ....[13]....
        /*0994*/ 	.word	0x05000002


	//   ....[14]....
        /*0998*/ 	.word	0x05000002


	//   ....[15]....
        /*099c*/ 	.word	0x05000002


	//   ....[16]....
        /*09a0*/ 	.word	0x05000002


	//   ....[17]....
        /*09a4*/ 	.word	0x05000002


	//   ....[18]....
        /*09a8*/ 	.word	0x05000002


	//   ....[19]....
        /*09ac*/ 	.word	0x05000002


	//----- nvinfo : EIATTR_COOP_GROUP_INSTR_OFFSETS
	.align		4
.L_3249:
        /*09b0*/ 	.byte	0x04, 0x28
        /*09b2*/ 	.short	(.L_3251 - .L_3250)


	//   ....[0]....
.L_3250:
        /*09b4*/ 	.word	0x000039a0


	//   ....[1]....
        /*09b8*/ 	.word	0x000039c0


	//   ....[2]....
        /*09bc*/ 	.word	0x000039e0


	//   ....[3]....
        /*09c0*/ 	.word	0x00003a00


	//   ....[4]....
        /*09c4*/ 	.word	0x00003a20


	//   ....[5]....
        /*09c8*/ 	.word	0x00003a40


	//   ....[6]....
        /*09cc*/ 	.word	0x00003a60


	//   ....[7]....
        /*09d0*/ 	.word	0x00003a80


	//   ....[8]....
        /*09d4*/ 	.word	0x00003a90


	//   ....[9]....
        /*09d8*/ 	.word	0x00003ab0


	//   ....[10]....
        /*09dc*/ 	.word	0x0000e0a0


	//   ....[11]....
        /*09e0*/ 	.word	0x0000e140


	//   ....[12]....
        /*09e4*/ 	.word	0x0000e1c0


	//   ....[13]....
        /*09e8*/ 	.word	0x0000e230


	//   ....[14]....
        /*09ec*/ 	.word	0x0000e2b0


	//   ....[15]....
        /*09f0*/ 	.word	0x0000e320


	//   ....[16]....
        /*09f4*/ 	.word	0x0000e3a0


	//   ....[17]....
        /*09f8*/ 	.word	0x0000e410


	//   ....[18]....
        /*09fc*/ 	.word	0x0000e490


	//   ....[19]....
        /*0a00*/ 	.word	0x0000e4e0


	//----- nvinfo : EIATTR_VRC_CTA_INIT_COUNT
	.align		4
.L_3251:
        /*0a04*/ 	.byte	0x02, 0x4a
	.zero		1
	.zero		1


	//----- nvinfo : EIATTR_EXIT_INSTR_OFFSETS
	.align		4
        /*0a08*/ 	.byte	0x04, 0x1c
        /*0a0a*/ 	.short	(.L_3253 - .L_3252)


	//   ....[0]....
.L_3252:
        /*0a0c*/ 	.word	0x0000dfb0


	//   ....[1]....
        /*0a10*/ 	.word	0x0000e030


	//----- nvinfo : EIATTR_MAX_THREADS
	.align		4
.L_3253:
        /*0a14*/ 	.byte	0x04, 0x05
        /*0a16*/ 	.short	(.L_3255 - .L_3254)
.L_3254:
        /*0a18*/ 	.word	0x00000080
        /*0a1c*/ 	.word	0x00000001
        /*0a20*/ 	.word	0x00000001


	//----- nvinfo : EIATTR_CRS_STACK_SIZE
	.align		4
.L_3255:
        /*0a24*/ 	.byte	0x04, 0x1e
        /*0a26*/ 	.short	(.L_3257 - .L_3256)
.L_3256:
        /*0a28*/ 	.word	0x00000000


	//----- nvinfo : EIATTR_CBANK_PARAM_SIZE
	.align		4
.L_3257:
        /*0a2c*/ 	.byte	0x03, 0x19
        /*0a2e*/ 	.short	0x0128


	//----- nvinfo : EIATTR_PARAM_CBANK
	.align		4
        /*0a30*/ 	.byte	0x04, 0x0a
        /*0a32*/ 	.short	(.L_3259 - .L_3258)
	.align		4
.L_3258:
        /*0a34*/ 	.word	index@(.nv.constant0._ZN10layer_norm13ln_bwd_kernelINS_13Kernel_traitsIf6__halfS2_S2_fjLj1280ELj1ELj4ELj1ELj16ENS_18Kernel_traits_baseILj1280EfS2_S2_S2_fjLj128EEEEELb0ELb1ELb1ELb0EEEvNS_9BwdParamsE)
        /*0a38*/ 	.short	0x0380
        /*0a3a*/ 	.short	0x0128


	//----- nvinfo : EIATTR_SW_WAR
	.align		4
.L_3259:
        /*0a3c*/ 	.byte	0x04, 0x36
        /*0a3e*/ 	.short	(.L_3261 - .L_3260)
.L_3260:
        /*0a40*/ 	.word	0x00000008
.L_3261:


//--------------------- .nv.info._ZN10layer_norm13ln_bwd_kernelINS_13Kernel_traitsIf6__halfS2_S2_fjLj1280ELj1ELj4ELj1ELj16ENS_18Kernel_traits_baseILj1280EfS2_S2_S2_fjLj128EEEEELb0ELb1ELb1ELb1EEEvNS_9BwdParamsE --------------------------
	.section	.nv.info._ZN10layer_norm13ln_bwd_kernelINS_13Kernel_traitsIf6__halfS2_S2_fjLj1280ELj1ELj4ELj1ELj16ENS_18Kernel_traits_baseILj1280EfS2_S2_S2_fjLj128EEEEELb0ELb1ELb1ELb1EEEvNS_9BwdParamsE,"",@"SHT_CUDA_INFO"
	.sectionflags	@""
	.align	4


	//----- nvinfo : EIATTR_CUDA_API_VERSION
	.align		4
        /*0000*/ 	.byte	0x04, 0x37
        /*0002*/ 	.short	(.L_3263 - .L_3262)
.L_3262:
        /*0004*/ 	.word	0x00000082


	//----- nvinfo : EIATTR_KPARAM_INFO
	.align		4
.L_3263:
        /*0008*/ 	.byte	0x04, 0x17
        /*000a*/ 	.short	(.L_3265 - .L_3264)
.L_3264:
        /*000c*/ 	.word	0x00000000
        /*0010*/ 	.short	0x0000
        /*0012*/ 	.short	0x0000
        /*0014*/ 	.byte	0x00, 0xf0, 0xa1, 0x04


	//----- nvinfo : EIATTR_SPARSE_MMA_MASK
	.align		4
.L_3265:
        /*0018*/ 	.byte	0x03, 0x50
        /*001a*/ 	.short	0x0000


	//----- nvinfo : EIATTR_MAXREG_COUNT
	.align		4
        /*001c*/ 	.byte	0x03, 0x1b
        /*001e*/ 	.short	0x00ff


	//----- nvinfo : EIATTR_NUM_BARRIERS
	.align		4
        /*0020*/ 	.byte	0x02, 0x4c
        /*0022*/ 	.byte	0x01
	.zero		1


	//----- nvinfo : EIATTR_ANNOTATIONS
	.align		4
        /*0024*/ 	.byte	0x04, 0x55
        /*0026*/ 	.short	(.L_3267 - .L_3266)


	//   ....[0]....
.L_3266:
        /* <DEDUP_REMOVED lines=115> */


	//----- nvinfo : EIATTR_MERCURY_ISA_VERSION
	.align		4
.L_3267:
        /*0740*/ 	.byte	0x03, 0x5f
        /*0742*/ 	.short	0x0101


	//----- nvinfo : EIATTR_COOP_GROUP_MASK_REGIDS
	.align		4
        /*0744*/ 	.byte	0x04, 0x29
        /*0746*/ 	.short	(.L_3269 - .L_3268)


	//   ....[0]....
.L_3268:
        /*0748*/ 	.word	0xffffffff


	//   ....[1]....
        /*074c*/ 	.word	0xffffffff


	//   ....[2]....
        /*0750*/ 	.word	0xffffffff


	//   ....[3]....
        /*0754*/ 	.word	0xffffffff


	//   ....[4]....
        /*0758*/ 	.word	0xffffffff


	//   ....[5]....
        /*075c*/ 	.word	0xffffffff


	//   ....[6]....
        /*0760*/ 	.word	0xffffffff


	//   ....[7]....
        /*0764*/ 	.word	0xffffffff


	//   ....[8]....
        /*0768*/ 	.word	0xffffffff


	//   ....[9]....
        /*076c*/ 	.word	0xffffffff


	//   ....[10]....
        /*0770*/ 	.word	0x050000f8


	//   ....[11]....
        /*0774*/ 	.word	0x050000f8


	//   ....[12]....
        /*0778*/ 	.word	0x050000f8


	//   ....[13]....
        /*077c*/ 	.word	0x050000f8


	//   ....[14]....
        /*0780*/ 	.word	0x050000f8


	//   ....[15]....
        /*0784*/ 	.word	0x050000f8


	//   ....[16]....
        /*0788*/ 	.word	0x050000f8


	//   ....[17]....
        /*078c*/ 	.word	0x050000f8


	//   ....[18]....
        /*0790*/ 	.word	0x050000f8


	//   ....[19]....
        /*0794*/ 	.word	0x050000f8


	//----- nvinfo : EIATTR_COOP_GROUP_INSTR_OFFSETS
	.align		4
.L_3269:
        /*0798*/ 	.byte	0x04, 0x28
        /*079a*/ 	.short	(.L_3271 - .L_3270)


	//   ....[0]....
.L_3270:
        /*079c*/ 	.word	0x00002e40


	//   ....[1]....
        /*07a0*/ 	.word	0x00002e60


	//   ....[2]....
        /*07a4*/ 	.word	0x00002e80


	//   ....[3]....
        /*07a8*/ 	.word	0x00002ea0


	//   ....[4]....
        /*07ac*/ 	.word	0x00002ec0


	//   ....[5]....
        /*07b0*/ 	.word	0x00002ee0


	//   ....[6]....
        /*07b4*/ 	.word	0x00002f00


	//   ....[7]....
        /*07b8*/ 	.word	0x00002f20


	//   ....[8]....
        /*07bc*/ 	.word	0x00002f30


	//   ....[9]....
        /*07c0*/ 	.word	0x00002f60


	//   ....[10]....
        /*07c4*/ 	.word	0x0000c890


	//   ....[11]....
        /*07c8*/ 	.word	0x0000c930


	//   ....[12]....
        /*07cc*/ 	.word	0x0000c9a0


	//   ....[13]....
        /*07d0*/ 	.word	0x0000ca00


	//   ....[14]....
        /*07d4*/ 	.word	0x0000ca70


	//   ....[15]....
        /*07d8*/ 	.word	0x0000cad0


	//   ....[16]....
        /*07dc*/ 	.word	0x0000cb40


	//   ....[17]....
        /*07e0*/ 	.word	0x0000cba0


	//   ....[18]....
        /*07e4*/ 	.word	0x0000cc10


	//   ....[19]....
        /*07e8*/ 	.word	0x0000cc60


	//----- nvinfo : EIATTR_VRC_CTA_INIT_COUNT
	.align		4
.L_3271:
        /*07ec*/ 	.byte	0x02, 0x4a
	.zero		1
	.zero		1


	//----- nvinfo : EIATTR_EXIT_INSTR_OFFSETS
	.align		4
        /*07f0*/ 	.byte	0x04, 0x1c
        /*07f2*/ 	.short	(.L_3273 - .L_3272)


	//   ....[0]....
.L_3272:
        /*07f4*/ 	.word	0x0000c830


	//----- nvinfo : EIATTR_MAX_THREADS
	.align		4
.L_3273:
        /*07f8*/ 	.byte	0x04, 0x05
        /*07fa*/ 	.short	(.L_3275 - .L_3274)
.L_3274:
        /*07fc*/ 	.word	0x00000080
        /*0800*/ 	.word	0x00000001
        /*0804*/ 	.word	0x00000001


	//----- nvinfo : EIATTR_CRS_STACK_SIZE
	.align		4
.L_3275:
        /*0808*/ 	.byte	0x04, 0x1e
        /*080a*/ 	.short	(.L_3277 - .L_3276)
.L_3276:
        /*080c*/ 	.word	0x00000000


	//----- nvinfo : EIATTR_CBANK_PARAM_SIZE
	.align		4
.L_3277:
        /*0810*/ 	.byte	0x03, 0x19
        /*0812*/ 	.short	0x0128


	//----- nvinfo : EIATTR_PARAM_CBANK
	.align		4
        /*0814*/ 	.byte	0x04, 0x0a
        /*0816*/ 	.short	(.L_3279 - .L_3278)
	.align		4
.L_3278:
        /*0818*/ 	.word	index@(.nv.constant0._ZN10layer_norm13ln_bwd_kernelINS_13Kernel_traitsIf6__halfS2_S2_fjLj1280ELj1ELj4ELj1ELj16ENS_18Kernel_traits_baseILj1280EfS2_S2_S2_fjLj128EEEEELb0ELb1ELb1ELb1EEEvNS_9BwdParamsE)
        /*081c*/ 	.short	0x0380
        /*081e*/ 	.short	0x0128


	//----- nvinfo : EIATTR_SW_WAR
	.align		4
.L_3279:
        /*0820*/ 	.byte	0x04, 0x36
        /*0822*/ 	.short	(.L_3281 - .L_3280)
.L_3280:
        /*0824*/ 	.word	0x00000008
.L_3281:


//--------------------- .nv.info._ZN10layer_norm13ln_bwd_kernelINS_13Kernel_traitsIf6__halfS2_S2_fjLj1280ELj1ELj4ELj1ELj16ENS_18Kernel_traits_baseILj1280EfS2_S2_S2_fjLj128EEEEELb1ELb0ELb0ELb0EEEvNS_9BwdParamsE --------------------------
	.section	.nv.info._ZN10layer_norm13ln_bwd_kernelINS_13Kernel_traitsIf6__halfS2_S2_fjLj1280ELj1ELj4ELj1ELj16ENS_18Kernel_traits_baseILj1280EfS2_S2_S2_fjLj128EEEEELb1ELb0ELb0ELb0EEEvNS_9BwdParamsE,"",@"SHT_CUDA_INFO"
	.sectionflags	@""
	.align	4


	//----- nvinfo : EIATTR_CUDA_API_VERSION
	.align		4
        /*0000*/ 	.byte	0x04, 0x37
        /*0002*/ 	.short	(.L_3283 - .L_3282)
.L_3282:
        /*0004*/ 	.word	0x00000082


	//----- nvinfo : EIATTR_KPARAM_INFO
	.align		4
.L_3283:
        /*0008*/ 	.byte	0x04, 0x17
        /*000a*/ 	.short	(.L_3285 - .L_3284)
.L_3284:
        /*000c*/ 	.word	0x00000000
        /*0010*/ 	.short	0x0000
        /*0012*/ 	.short	0x0000
        /*0014*/ 	.byte	0x00, 0xf0, 0xa1, 0x04


	//----- nvinfo : EIATTR_SPARSE_MMA_MASK
	.align		4
.L_3285:
        /*0018*/ 	.byte	0x03, 0x50
        /*001a*/ 	.short	0x0000


	//----- nvinfo : EIATTR_MAXREG_COUNT
	.align		4
        /*001c*/ 	.byte	0x03, 0x1b
        /*001e*/ 	.short	0x00ff


	//----- nvinfo : EIATTR_NUM_BARRIERS
	.align		4
        /*0020*/ 	.byte	0x02, 0x4c
        /*0022*/ 	.byte	0x01
	.zero		1


	//----- nvinfo : EIATTR_ANNOTATIONS
	.align		4
        /*0024*/ 	.byte	0x04, 0x55
        /*0026*/ 	.short	(.L_3287 - .L_3286)


	//   ....[0]....
.L_3286:
        /*0028*/ 	.word	0x00000001
        /*002c*/ 	.byte	0x10, 0x01, 0x00, 0x00, 0x01, 0x00, 0x00, 0x00, 0x00, 0x0a, 0x00, 0x00, 0x01, 0x00, 0x00, 0x00
        /*003c*/ 	.byte	0x70, 0x87, 0x00, 0x00


	//----- nvinfo : EIATTR_MERCURY_ISA_VERSION
	.align		4
.L_3287:
        /*0040*/ 	.byte	0x03, 0x5f
        /*0042*/ 	.short	0x0101


	//----- nvinfo : EIATTR_COOP_GROUP_MASK_REGIDS
	.align		4
        /*0044*/ 	.byte	0x04, 0x29
        /*0046*/ 	.short	(.L_3289 - .L_3288)


	//   ....[0]....
.L_3288:
        /*0048*/ 	.word	0xffffffff


	//   ....[1]....
        /*004c*/ 	.word	0xffffffff


	//   ....[2]....
        /*0050*/ 	.word	0xffffffff


	//   ....[3]....
        /*0054*/ 	.word	0xffffffff


	//   ....[4]....
        /*0058*/ 	.word	0xffffffff


	//   ....[5]....
        /*005c*/ 	.word	0xffffffff


	//   ....[6]....
        /*0060*/ 	.word	0xffffffff


	//   ....[7]....
        /*0064*/ 	.word	0xffffffff


	//   ....[8]....
        /*0068*/ 	.word	0xffffffff


	//   ....[9]....
        /*006c*/ 	.word	0xffffffff


	//   ....[10]....
        /*0070*/ 	.word	0x0500008c


	//   ....[11]....
        /*0074*/ 	.word	0x0500008c


	//   ....[12]....
        /*0078*/ 	.word	0x0500008c


	//   ....[13]....
        /*007c*/ 	.word	0x0500008c


	//   ....[14]....
        /*0080*/ 	.word	0x0500008c


	//   ....[15]....
        /*0084*/ 	.word	0x0500008c


	//   ....[16]....
        /*0088*/ 	.word	0x0500008c


	//   ....[17]....
        /*008c*/ 	.word	0x0500008c


	//   ....[18]....
        /*0090*/ 	.word	0x0500008c


	//   ....[19]....
        /*0094*/ 	.word	0x0500008c


	//----- nvinfo : EIATTR_COOP_GROUP_INSTR_OFFSETS
	.align		4
.L_3289:
        /*0098*/ 	.byte	0x04, 0x28
        /*009a*/ 	.short	(.L_3291 - .L_3290)


	//   ....[0]....
.L_3290:
        /*009c*/ 	.word	0x000026e0


	//   ....[1]....
        /*00a0*/ 	.word	0x000026f0


	//   ....[2]....
        /*00a4*/ 	.word	0x00002720


	//   ....[3]....
        /*00a8*/ 	.word	0x00002730


	//   ....[4]....
        /*00ac*/ 	.word	0x00002760


	//   ....[5]....
        /*00b0*/ 	.word	0x00002770


	//   ....[6]....
        /*00b4*/ 	.word	0x000027a0


	//   ....[7]....
        /*00b8*/ 	.word	0x000027b0


	//   ....[8]....
        /*00bc*/ 	.word	0x000027e0


	//   ....[9]....
        /*00c0*/ 	.word	0x000027f0


	//   ....[10]....
        /*00c4*/ 	.word	0x00009b70


	//   ....[11]....
        /*00c8*/ 	.word	0x00009c10


	//   ....[12]....
        /*00cc*/ 	.word	0x00009c70


	//   ....[13]....
        /*00d0*/ 	.word	0x00009cd0


	//   ....[14]....
        /*00d4*/ 	.word	0x00009d40


	//   ....[15]....
        /*00d8*/ 	.word	0x00009da0


	//   ....[16]....
        /*00dc*/ 	.word	0x00009e10


	//   ....[17]....
        /*00e0*/ 	.word	0x00009e70


	//   ....[18]....
        /*00e4*/ 	.word	0x00009ee0


	//   ....[19]....
        /*00e8*/ 	.word	0x00009f40


	//----- nvinfo : EIATTR_VRC_CTA_INIT_COUNT
	.align		4
.L_3291:
        /*00ec*/ 	.byte	0x02, 0x4a
	.zero		1
	.zero		1


	//----- nvinfo : EIATTR_EXIT_INSTR_OFFSETS
	.align		4
        /*00f0*/ 	.byte	0x04, 0x1c
        /*00f2*/ 	.short	(.L_3293 - .L_3292)


	//   ....[0]....
.L_3292:
        /*00f4*/ 	.word	0x00009ad0


	//   ....[1]....
        /*00f8*/ 	.word	0x00009b00


	//----- nvinfo : EIATTR_MAX_THREADS
	.align		4
.L_3293:
        /*00fc*/ 	.byte	0x04, 0x05
        /*00fe*/ 	.short	(.L_3295 - .L_3294)
.L_3294:
        /*0100*/ 	.word	0x00000080
        /*0104*/ 	.word	0x00000001
        /*0108*/ 	.word	0x00000001


	//----- nvinfo : EIATTR_CRS_STACK_SIZE
	.align		4
.L_3295:
        /*010c*/ 	.byte	0x04, 0x1e
        /*010e*/ 	.short	(.L_3297 - .L_3296)
.L_3296:
        /*0110*/ 	.word	0x00000000


	//----- nvinfo : EIATTR_CBANK_PARAM_SIZE
	.align		4
.L_3297:
        /*0114*/ 	.byte	0x03, 0x19
        /*0116*/ 	.short	0x0128


	//----- nvinfo : EIATTR_PARAM_CBANK
	.align		4
        /*0118*/ 	.byte	0x04, 0x0a
        /*011a*/ 	.short	(.L_3299 - .L_3298)
	.align		4
.L_3298:
        /*011c*/ 	.word	index@(.nv.constant0._ZN10layer_norm13ln_bwd_kernelINS_13Kernel_traitsIf6__halfS2_S2_fjLj1280ELj1ELj4ELj1ELj16ENS_18Kernel_traits_baseILj1280EfS2_S2_S2_fjLj128EEEEELb1ELb0ELb0ELb0EEEvNS_9BwdParamsE)
        /*0120*/ 	.short	0x0380
        /*0122*/ 	.short	0x0128


	//----- nvinfo : EIATTR_SW_WAR
	.align		4
.L_3299:
        /*0124*/ 	.byte	0x04, 0x36
        /*0126*/ 	.short	(.L_3301 - .L_3300)
.L_3300:
        /*0128*/ 	.word	0x00000008
.L_3301:


//--------------------- .nv.info._ZN10layer_norm13ln_bwd_kernelINS_13Kernel_traitsIf6__halfS2_S2_fjLj1280ELj1ELj4ELj1ELj16ENS_18Kernel_traits_baseILj1280EfS2_S2_S2_fjLj128EEEEELb1ELb0ELb0ELb1EEEvNS_9BwdParamsE --------------------------
	.section	.nv.info._ZN10layer_norm13ln_bwd_kernelINS_13Kernel_traitsIf6__halfS2_S2_fjLj1280ELj1ELj4ELj1ELj16ENS_18Kernel_traits_baseILj1280EfS2_S2_S2_fjLj128EEEEELb1ELb0ELb0ELb1EEEvNS_9BwdParamsE,"",@"SHT_CUDA_INFO"
	.sectionflags	@""
	.align	4


	//----- nvinfo : EIATTR_CUDA_API_VERSION
	.align		4
        /*0000*/ 	.byte	0x04, 0x37
        /*0002*/ 	.short	(.L_3303 - .L_3302)
.L_3302:
        /*0004*/ 	.word	0x00000082


	//----- nvinfo : EIATTR_KPARAM_INFO
	.align		4
.L_3303:
        /*0008*/ 	.byte	0x04, 0x17
        /*000a*/ 	.short	(.L_3305 - .L_3304)
.L_3304:
        /*000c*/ 	.word	0x00000000
        /*0010*/ 	.short	0x0000
        /*0012*/ 	.short	0x0000
        /*0014*/ 	.byte	0x00, 0xf0, 0xa1, 0x04


	//----- nvinfo : EIATTR_SPARSE_MMA_MASK
	.align		4
.L_3305:
        /*0018*/ 	.byte	0x03, 0x50
        /*001a*/ 	.short	0x0000


	//----- nvinfo : EIATTR_MAXREG_COUNT
	.align		4
        /*001c*/ 	.byte	0x03, 0x1b
        /*001e*/ 	.short	0x00ff


	//----- nvinfo : EIATTR_NUM_BARRIERS
	.align		4
        /*0020*/ 	.byte	0x02, 0x4c
        /*0022*/ 	.byte	0x01
	.zero		1


	//----- nvinfo : EIATTR_ANNOTATIONS
	.align		4
        /*0024*/ 	.byte	0x04, 0x55
        /*0026*/ 	.short	(.L_3307 - .L_3306)


	//   ....[0]....
.L_3306:
        /* <DEDUP_REMOVED lines=196> */


	//----- nvinfo : EIATTR_MERCURY_ISA_VERSION
	.align		4
.L_3307:
        /*0c50*/ 	.byte	0x03, 0x5f
        /*0c52*/ 	.short	0x0101


	//----- nvinfo : EIATTR_COOP_GROUP_MASK_REGIDS
	.align		4
        /*0c54*/ 	.byte	0x04, 0x29
        /*0c56*/ 	.short	(.L_3309 - .L_3308)


	//   ....[0]....
.L_3308:
        /*0c58*/ 	.word	0xffffffff


	//   ....[1]....
        /*0c5c*/ 	.word	0xffffffff


	//   ....[2]....
        /*0c60*/ 	.word	0xffffffff


	//   ....[3]....
        /*0c64*/ 	.word	0xffffffff


	//   ....[4]....
        /*0c68*/ 	.word	0xffffffff


	//   ....[5]....
        /*0c6c*/ 	.word	0xffffffff


	//   ....[6]....
        /*0c70*/ 	.word	0xffffffff


	//   ....[7]....
        /*0c74*/ 	.word	0xffffffff


	//   ....[8]....
        /*0c78*/ 	.word	0xffffffff


	//   ....[9]....
        /*0c7c*/ 	.word	0xffffffff


	//   ....[10]....
        /*0c80*/ 	.word	0x05000017


	//   ....[11]....
        /*0c84*/ 	.word	0x05000017


	//   ....[12]....
        /*0c88*/ 	.word	0x05000017


	//   ....[13]....
        /*0c8c*/ 	.word	0x05000017


	//   ....[14]....
        /*0c90*/ 	.word	0x05000017


	//   ....[15]....
        /*0c94*/ 	.word	0x05000017


	//   ....[16]....
        /*0c98*/ 	.word	0x05000017


	//   ....[17]....
        /*0c9c*/ 	.word	0x05000017


	//   ....[18]....
        /*0ca0*/ 	.word	0x05000017


	//   ....[19]....
        /*0ca4*/ 	.word	0x05000017


	//----- nvinfo : EIATTR_COOP_GROUP_INSTR_OFFSETS
	.align		4
.L_3309:
        /*0ca8*/ 	.byte	0x04, 0x28
        /*0caa*/ 	.short	(.L_3311 - .L_3310)


	//   ....[0]....
.L_3310:
        /*0cac*/ 	.word	0x000043d0


	//   ....[1]....
        /*0cb0*/ 	.word	0x000043e0


	//   ....[2]....
        /*0cb4*/ 	.word	0x00004460


	//   ....[3]....
        /*0cb8*/ 	.word	0x00004470


	//   ....[4]....
        /*0cbc*/ 	.word	0x00004520


	//   ....[5]....
        /*0cc0*/ 	.word	0x00004530


	//   ....[6]....
        /*0cc4*/ 	.word	0x00004730


	//   ....[7]....
        /*0cc8*/ 	.word	0x00004740


	//   ....[8]....
        /*0ccc*/ 	.word	0x00004940


	//   ....[9]....
        /*0cd0*/ 	.word	0x00004950


	//   ....[10]....
        /*0cd4*/ 	.word	0x0000b620


	//   ....[11]....
        /*0cd8*/ 	.word	0x0000b6d0


	//   ....[12]....
        /*0cdc*/ 	.word	0x0000b7c0


	//   ....[13]....
        /*0ce0*/ 	.word	0x0000b8b0


	//   ....[14]....
        /*0ce4*/ 	.word	0x0000b9a0


	//   ....[15]....
        /*0ce8*/ 	.word	0x0000ba90


	//   ....[16]....
        /*0cec*/ 	.word	0x0000bb80


	//   ....[17]....
        /*0cf0*/ 	.word	0x0000bc70


	//   ....[18]....
        /*0cf4*/ 	.word	0x0000bd60


	//   ....[19]....
        /*0cf8*/ 	.word	0x0000be90


	//----- nvinfo : EIATTR_VRC_CTA_INIT_COUNT
	.align		4
.L_3311:
        /*0cfc*/ 	.byte	0x02, 0x4a
	.zero		1
	.zero		1


	//----- nvinfo : EIATTR_EXIT_INSTR_OFFSETS
	.align		4
        /*0d00*/ 	.byte	0x04, 0x1c
        /*0d02*/ 	.short	(.L_3313 - .L_3312)


	//   ....[0]....
.L_3312:
        /*0d04*/ 	.word	0x0000b5c0


	//----- nvinfo : EIATTR_MAX_THREADS
	.align		4
.L_3313:
        /*0d08*/ 	.byte	0x04, 0x05
        /*0d0a*/ 	.short	(.L_3315 - .L_3314)
.L_3314:
        /*0d0c*/ 	.word	0x00000080
        /*0d10*/ 	.word	0x00000001
        /*0d14*/ 	.word	0x00000001


	//----- nvinfo : EIATTR_CRS_STACK_SIZE
	.align		4
.L_3315:
        /*0d18*/ 	.byte	0x04, 0x1e
        /*0d1a*/ 	.short	(.L_3317 - .L_3316)
.L_3316:
        /*0d1c*/ 	.word	0x00000000


	//----- nvinfo : EIATTR_CBANK_PARAM_SIZE
	.align		4
.L_3317:
        /*0d20*/ 	.byte	0x03, 0x19
        /*0d22*/ 	.short	0x0128


	//----- nvinfo : EIATTR_PARAM_CBANK
	.align		4
        /*0d24*/ 	.byte	0x04, 0x0a
        /*0d26*/ 	.short	(.L_3319 - .L_3318)
	.align		4
.L_3318:
        /*0d28*/ 	.word	index@(.nv.constant0._ZN10layer_norm13ln_bwd_kernelINS_13Kernel_traitsIf6__halfS2_S2_fjLj1280ELj1ELj4ELj1ELj16ENS_18Kernel_traits_baseILj1280EfS2_S2_S2_fjLj128EEEEELb1ELb0ELb0ELb1EEEvNS_9BwdParamsE)
        /*0d2c*/ 	.short	0x0380
        /*0d2e*/ 	.short	0x0128


	//----- nvinfo : EIATTR_SW_WAR
	.align		4
.L_3319:
        /*0d30*/ 	.byte	0x04, 0x36
        /*0d32*/ 	.short	(.L_3321 - .L_3320)
.L_3320:
        /*0d34*/ 	.word	0x00000008
.L_3321:


//--------------------- .nv.info._ZN10layer_norm22ln_bwd_finalize_kernelINS_22Kernel_traits_finalizeILj1280Ef6__halfS2_S2_fjLb0ELj1024ELj4ENS_18Kernel_traits_baseILj1280EfS2_S2_S2_fjLj1024EEEEELb0ELb0EEEvNS_9BwdParamsE --------------------------
	.section	.nv.info._ZN10layer_norm22ln_bwd_finalize_kernelINS_22Kernel_traits_finalizeILj1280Ef6__halfS2_S2_fjLb0ELj1024ELj4ENS_18Kernel_traits_baseILj1280EfS2_S2_S2_fjLj1024EEEEELb0ELb0EEEvNS_9BwdParamsE,"",@"SHT_CUDA_INFO"
	.sectionflags	@""
	.align	4


	//----- nvinfo : EIATTR_CUDA_API_VERSION
	.align		4
        /*0000*/ 	.byte	0x04, 0x37
        /*0002*/ 	.short	(.L_3323 - .L_3322)
.L_3322:
        /*0004*/ 	.word	0x00000082


	//----- nvinfo : EIATTR_KPARAM_INFO
	.align		4
.L_3323:
        /*0008*/ 	.byte	0x04, 0x17
        /*000a*/ 	.short	(.L_3325 - .L_3324)
.L_3324:
        /*000c*/ 	.word	0x00000000
        /*0010*/ 	.short	0x0000
        /*0012*/ 	.short	0x0000
        /*0014*/ 	.byte	0x00, 0xf0, 0xa1, 0x04


	//----- nvinfo : EIATTR_SPARSE_MMA_MASK
	.align		4
.L_3325:
        /*0018*/ 	.byte	0x03, 0x50
        /*001a*/ 	.short	0x0000


	//----- nvinfo : EIATTR_MAXREG_COUNT
	.align		4
        /*001c*/ 	.byte	0x03, 0x1b
        /*001e*/ 	.short	0x0040


	//----- nvinfo : EIATTR_NUM_BARRIERS
	.align		4
        /*0020*/ 	.byte	0x02, 0x4c
        /*0022*/ 	.byte	0x01
	.zero		1


	//----- nvinfo : EIATTR_MERCURY_ISA_VERSION
	.align		4
        /*0024*/ 	.byte	0x03, 0x5f
        /*0026*/ 	.short	0x0101


	//----- nvinfo : EIATTR_COOP_GROUP_MASK_REGIDS
	.align		4
        /*0028*/ 	.byte	0x04, 0x29
        /*002a*/ 	.short	(.L_3327 - .L_3326)


	//   ....[0]....
.L_3326:
        /*002c*/ 	.word	0xffffffff


	//   ....[1]....
        /*0030*/ 	.word	0xffffffff


	//   ....[2]....
        /*0034*/ 	.word	0xffffffff


	//   ....[3]....
        /*0038*/ 	.word	0xffffffff


	//   ....[4]....
        /*003c*/ 	.word	0xffffffff


	//   ....[5]....
        /*0040*/ 	.word	0xffffffff


	//   ....[6]....
        /*0044*/ 	.word	0xffffffff


	//   ....[7]....
        /*0048*/ 	.word	0xffffffff


	//   ....[8]....
        /*004c*/ 	.word	0xffffffff


	//   ....[9]....
        /*0050*/ 	.word	0xffffffff


	//----- nvinfo : EIATTR_COOP_GROUP_INSTR_OFFSETS
	.align		4
.L_3327:
        /*0054*/ 	.byte	0x04, 0x28
        /*0056*/ 	.short	(.L_3329 - .L_3328)


	//   ....[0]....
.L_3328:
        /*0058*/ 	.word	0x00001550


	//   ....[1]....
        /*005c*/ 	.word	0x00001560


	//   ....[2]....
        /*0060*/ 	.word	0x00001590


	//   ....[3]....
        /*0064*/ 	.word	0x000015a0


	//   ....[4]....
        /*0068*/ 	.word	0x000015d0


	//   ....[5]....
        /*006c*/ 	.word	0x000015e0


	//   ....[6]....
        /*0070*/ 	.word	0x00001610


	//   ....[7]....
        /*0074*/ 	.word	0x00001630


	//   ....[8]....
        /*0078*/ 	.word	0x00001680


	//   ....[9]....
        /*007c*/ 	.word	0x00001690


	//----- nvinfo : EIATTR_VRC_CTA_INIT_COUNT
	.align		4
.L_3329:
        /*0080*/ 	.byte	0x02, 0x4a
	.zero		1
	.zero		1


	//----- nvinfo : EIATTR_EXIT_INSTR_OFFSETS
	.align		4
        /*0084*/ 	.byte	0x04, 0x1c
        /*0086*/ 	.short	(.L_3331 - .L_3330)


	//   ....[0]....
.L_3330:
        /*0088*/ 	.word	0x00000060


	//   ....[1]....
        /*008c*/ 	.word	0x000016f0


	//   ....[2]....
        /*0090*/ 	.word	0x00001720


	//   ....[3]....
        /*0094*/ 	.word	0x000017c0


	//----- nvinfo : EIATTR_MAX_THREADS
	.align		4
.L_3331:
        /*0098*/ 	.byte	0x04, 0x05
        /*009a*/ 	.short	(.L_3333 - .L_3332)
.L_3332:
        /*009c*/ 	.word	0x00000400
        /*00a0*/ 	.word	0x00000001
        /*00a4*/ 	.word	0x00000001


	//----- nvinfo : EIATTR_CRS_STACK_SIZE
	.align		4
.L_3333:
        /*00a8*/ 	.byte	0x04, 0x1e
        /*00aa*/ 	.short	(.L_3335 - .L_3334)
.L_3334:
        /*00ac*/ 	.word	0x00000000


	//----- nvinfo : EIATTR_CBANK_PARAM_SIZE
	.align		4
.L_3335:
        /*00b0*/ 	.byte	0x03, 0x19
        /*00b2*/ 	.short	0x0128


	//----- nvinfo : EIATTR_PARAM_CBANK
	.align		4
        /*00b4*/ 	.byte	0x04, 0x0a
        /*00b6*/ 	.short	(.L_3337 - .L_3336)
	.align		4
.L_3336:
        /*00b8*/ 	.word	index@(.nv.constant0._ZN10layer_norm22ln_bwd_finalize_kernelINS_22Kernel_traits_finalizeILj1280Ef6__halfS2_S2_fjLb0ELj1024ELj4ENS_18Kernel_traits_baseILj1280EfS2_S2_S2_fjLj1024EEEEELb0ELb0EEEvNS_9BwdParamsE)
        /*00bc*/ 	.short	0x0380
        /*00be*/ 	.short	0x0128


	//----- nvinfo : EIATTR_SW_WAR
	.align		4
.L_3337:
        /*00c0*/ 	.byte	0x04, 0x36
        /*00c2*/ 	.short	(.L_3339 - .L_3338)
.L_3338:
        /*00c4*/ 	.word	0x00000008
.L_3339:


//--------------------- .nv.info._ZN10layer_norm13ln_bwd_kernelINS_13Kernel_traitsIf6__halfS2_S2_fjLj1280ELj1ELj4ELj1ELj16ENS_18Kernel_traits_baseILj1280EfS2_S2_S2_fjLj128EEEEELb1ELb0ELb1ELb0EEEvNS_9BwdParamsE --------------------------
	.section	.nv.info._ZN10layer_norm13ln_bwd_kernelINS_13Kernel_traitsIf6__halfS2_S2_fjLj1280ELj1ELj4ELj1ELj16ENS_18Kernel_traits_baseILj1280EfS2_S2_S2_fjLj128EEEEELb1ELb0ELb1ELb0EEEvNS_9BwdParamsE,"",@"SHT_CUDA_INFO"
	.sectionflags	@""
	.align	4


	//----- nvinfo : EIATTR_CUDA_API_VERSION
	.align		4
        /*0000*/ 	.byte	0x04, 0x37
        /*0002*/ 	.short	(.L_3341 - .L_3340)
.L_3340:
        /*0004*/ 	.word	0x00000082


	//----- nvinfo : EIATTR_KPARAM_INFO
	.align		4
.L_3341:
        /*0008*/ 	.byte	0x04, 0x17
        /*000a*/ 	.short	(.L_3343 - .L_3342)
.L_3342:
        /*000c*/ 	.word	0x00000000
        /*0010*/ 	.short	0x0000
        /*0012*/ 	.short	0x0000
        /*0014*/ 	.byte	0x00, 0xf0, 0xa1, 0x04


	//----- nvinfo : EIATTR_SPARSE_MMA_MASK
	.align		4
.L_3343:
        /*0018*/ 	.byte	0x03, 0x50
        /*001a*/ 	.short	0x0000


	//----- nvinfo : EIATTR_MAXREG_COUNT
	.align		4
        /*001c*/ 	.byte	0x03, 0x1b
        /*001e*/ 	.short	0x00ff


	//----- nvinfo : EIATTR_NUM_BARRIERS
	.align		4
        /*0020*/ 	.byte	0x02, 0x4c
        /*0022*/ 	.byte	0x01
	.zero		1


	//----- nvinfo : EIATTR_ANNOTATIONS
	.align		4
        /*0024*/ 	.byte	0x04, 0x55
        /*0026*/ 	.short	(.L_3345 - .L_3344)


	//   ....[0]....
.L_3344:
        /* <DEDUP_REMOVED lines=13> */


	//----- nvinfo : EIATTR_MERCURY_ISA_VERSION
	.align		4
.L_3345:
        /*00e8*/ 	.byte	0x03, 0x5f
        /*00ea*/ 	.short	0x0101


	//----- nvinfo : EIATTR_COOP_GROUP_MASK_REGIDS
	.align		4
        /*00ec*/ 	.byte	0x04, 0x29
        /*00ee*/ 	.short	(.L_3347 - .L_3346)


	//   ....[0]....
.L_3346:
        /*00f0*/ 	.word	0xffffffff


	//   ....[1]....
        /*00f4*/ 	.word	0xffffffff


	//   ....[2]....
        /*00f8*/ 	.word	0xffffffff


	//   ....[3]....
        /*00fc*/ 	.word	0xffffffff


	//   ....[4]....
        /*0100*/ 	.word	0xffffffff


	//   ....[5]....
        /*0104*/ 	.word	0xffffffff


	//   ....[6]....
        /*0108*/ 	.word	0xffffffff


	//   ....[7]....
        /*010c*/ 	.word	0xffffffff


	//   ....[8]....
        /*0110*/ 	.word	0xffffffff


	//   ....[9]....
        /*0114*/ 	.word	0xffffffff


	//   ....[10]....
        /*0118*/ 	.word	0x05000090


	//   ....[11]....
        /*011c*/ 	.word	0x05000090


	//   ....[12]....
        /*0120*/ 	.word	0x05000090


	//   ....[13]....
        /*0124*/ 	.word	0x05000090


	//   ....[14]....
        /*0128*/ 	.word	0x05000090


	//   ....[15]....
        /*012c*/ 	.word	0x05000090


	//   ....[16]....
        /*0130*/ 	.word	0x05000090


	//   ....[17]....
        /*0134*/ 	.word	0x05000090


	//   ....[18]....
        /*0138*/ 	.word	0x05000090


	//   ....[19]....
        /*013c*/ 	.word	0x05000090


	//----- nvinfo : EIATTR_COOP_GROUP_INSTR_OFFSETS
	.align		4
.L_3347:
        /*0140*/ 	.byte	0x04, 0x28
        /*0142*/ 	.short	(.L_3349 - .L_3348)


	//   ....[0]....
.L_3348:
        /*0144*/ 	.word	0x00002f20


	//   ....[1]....
        /*0148*/ 	.word	0x00002f40


	//   ....[2]....
        /*014c*/ 	.word	0x00002f60


	//   ....[3]....
        /*0150*/ 	.word	0x00002f80


	//   ....[4]....
        /*0154*/ 	.word	0x00002fa0


	//   ....[5]....
        /*0158*/ 	.word	0x00002fc0


	//   ....[6]....
        /*015c*/ 	.word	0x00002fe0


	//   ....[7]....
        /*0160*/ 	.word	0x00003000


	//   ....[8]....
        /*0164*/ 	.word	0x00003010


	//   ....[9]....
        /*0168*/ 	.word	0x00003030


	//   ....[10]....
        /*016c*/ 	.word	0x0000c770


	//   ....[11]....
        /*0170*/ 	.word	0x0000c800


	//   ....[12]....
        /*0174*/ 	.word	0x0000c860


	//   ....[13]....
        /*0178*/ 	.word	0x0000c8b0


	//   ....[14]....
        /*017c*/ 	.word	0x0000c910


	//   ....[15]....
        /*0180*/ 	.word	0x0000c960


	//   ....[16]....
        /*0184*/ 	.word	0x0000c9c0


	//   ....[17]....
        /*0188*/ 	.word	0x0000ca10


	//   ....[18]....
        /*018c*/ 	.word	0x0000ca70


	//   ....[19]....
        /*0190*/ 	.word	0x0000cac0


	//----- nvinfo : EIATTR_VRC_CTA_INIT_COUNT
	.align		4
.L_3349:
        /*0194*/ 	.byte	0x02, 0x4a
	.zero		1
	.zero		1


	//----- nvinfo : EIATTR_EXIT_INSTR_OFFSETS
	.align		4
        /*0198*/ 	.byte	0x04, 0x1c
        /*019a*/ 	.short	(.L_3351 - .L_3350)


	//   ....[0]....
.L_3350:
        /*019c*/ 	.word	0x0000c6d0


	//   ....[1]....
        /*01a0*/ 	.word	0x0000c700


	//----- nvinfo : EIATTR_MAX_THREADS
	.align		4
.L_3351:
        /*01a4*/ 	.byte	0x04, 0x05
        /*01a6*/ 	.short	(.L_3353 - .L_3352)
.L_3352:
        /*01a8*/ 	.word	0x00000080
        /*01ac*/ 	.word	0x00000001
        /*01b0*/ 	.word	0x00000001


	//----- nvinfo : EIATTR_CRS_STACK_SIZE
	.align		4
.L_3353:
        /*01b4*/ 	.byte	0x04, 0x1e
        /*01b6*/ 	.short	(.L_3355 - .L_3354)
.L_3354:
        /*01b8*/ 	.word	0x00000000


	//----- nvinfo : EIATTR_CBANK_PARAM_SIZE
	.align		4
.L_3355:
        /*01bc*/ 	.byte	0x03, 0x19
        /*01be*/ 	.short	0x0128


	//----- nvinfo : EIATTR_PARAM_CBANK
	.align		4
        /*01c0*/ 	.byte	0x04, 0x0a
        /*01c2*/ 	.short	(.L_3357 - .L_3356)
	.align		4
.L_3356:
        /*01c4*/ 	.word	index@(.nv.constant0._ZN10layer_norm13ln_bwd_kernelINS_13Kernel_traitsIf6__halfS2_S2_fjLj1280ELj1ELj4ELj1ELj16ENS_18Kernel_traits_baseILj1280EfS2_S2_S2_fjLj128EEEEELb1ELb0ELb1ELb0EEEvNS_9BwdParamsE)
        /*01c8*/ 	.short	0x0380
        /*01ca*/ 	.short	0x0128


	//----- nvinfo : EIATTR_SW_WAR
	.align		4
.L_3357:
        /*01cc*/ 	.byte	0x04, 0x36
        /*01ce*/ 	.short	(.L_3359 - .L_3358)
.L_3358:
        /*01d0*/ 	.word	0x00000008
.L_3359:


//--------------------- .nv.info._ZN10layer_norm22ln_bwd_finalize_kernelINS_22Kernel_traits_finalizeILj1280Ef6__halfS2_S2_fjLb0ELj1024ELj4ENS_18Kernel_traits_baseILj1280EfS2_S2_S2_fjLj1024EEEEELb0ELb1EEEvNS_9BwdParamsE --------------------------
	.section	.nv.info._ZN10layer_norm22ln_bwd_finalize_kernelINS_22Kernel_traits_finalizeILj1280Ef6__halfS2_S2_fjLb0ELj1024ELj4ENS_18Kernel_traits_baseILj1280EfS2_S2_S2_fjLj1024EEEEELb0ELb1EEEvNS_9BwdParamsE,"",@"SHT_CUDA_INFO"
	.sectionflags	@""
	.align	4


	//----- nvinfo : EIATTR_CUDA_API_VERSION
	.align		4
        /*0000*/ 	.byte	0x04, 0x37
        /*0002*/ 	.short	(.L_3361 - .L_3360)
.L_3360:
        /*0004*/ 	.word	0x00000082


	//----- nvinfo : EIATTR_KPARAM_INFO
	.align		4
.L_3361:
        /*0008*/ 	.byte	0x04, 0x17
        /*000a*/ 	.short	(.L_3363 - .L_3362)
.L_3362:
        /*000c*/ 	.word	0x00000000
        /*0010*/ 	.short	0x0000
        /*0012*/ 	.short	0x0000
        /*0014*/ 	.byte	0x00, 0xf0, 0xa1, 0x04


	//----- nvinfo : EIATTR_SPARSE_MMA_MASK
	.align		4
.L_3363:
        /*0018*/ 	.byte	0x03, 0x50
        /*001a*/ 	.short	0x0000


	//----- nvinfo : EIATTR_MAXREG_COUNT
	.align		4
        /*001c*/ 	.byte	0x03, 0x1b
        /*001e*/ 	.short	0x0040


	//----- nvinfo : EIATTR_NUM_BARRIERS
	.align		4
        /*0020*/ 	.byte	0x02, 0x4c
        /*0022*/ 	.byte	0x01
	.zero		1


	//----- nvinfo : EIATTR_MERCURY_ISA_VERSION
	.align		4
        /*0024*/ 	.byte	0x03, 0x5f
        /*0026*/ 	.short	0x0101


	//----- nvinfo : EIATTR_COOP_GROUP_MASK_REGIDS
	.align		4
        /*0028*/ 	.byte	0x04, 0x29
        /*002a*/ 	.short	(.L_3365 - .L_3364)


	//   ....[0]....
.L_3364:
        /*002c*/ 	.word	0xffffffff


	//   ....[1]....
        /*0030*/ 	.word	0xffffffff


	//   ....[2]....
        /*0034*/ 	.word	0xffffffff


	//   ....[3]....
        /*0038*/ 	.word	0xffffffff


	//   ....[4]....
        /*003c*/ 	.word	0xffffffff


	//   ....[5]....
        /*0040*/ 	.word	0xffffffff


	//   ....[6]....
        /*0044*/ 	.word	0xffffffff


	//   ....[7]....
        /*0048*/ 	.word	0xffffffff


	//   ....[8]....
        /*004c*/ 	.word	0xffffffff


	//   ....[9]....
        /*0050*/ 	.word	0xffffffff


	//----- nvinfo : EIATTR_COOP_GROUP_INSTR_OFFSETS
	.align		4
.L_3365:
        /*0054*/ 	.byte	0x04, 0x28
        /*0056*/ 	.short	(.L_3367 - .L_3366)


	//   ....[0]....
.L_3366:
        /*0058*/ 	.word	0x00001560


	//   ....[1]....
        /*005c*/ 	.word	0x00001570


	//   ....[2]....
        /*0060*/ 	.word	0x000015a0


	//   ....[3]....
        /*0064*/ 	.word	0x000015b0


	//   ....[4]....
        /*0068*/ 	.word	0x000015e0


	//   ....[5]....
        /*006c*/ 	.word	0x000015f0


	//   ....[6]....
        /*0070*/ 	.word	0x00001620


	//   ....[7]....
        /*0074*/ 	.word	0x00001640


	//   ....[8]....
        /*0078*/ 	.word	0x00001670


	//   ....[9]....
        /*007c*/ 	.word	0x00001680


	//----- nvinfo : EIATTR_VRC_CTA_INIT_COUNT
	.align		4
.L_3367:
        /*0080*/ 	.byte	0x02, 0x4a
	.zero		1
	.zero		1


	//----- nvinfo : EIATTR_EXIT_INSTR_OFFSETS
	.align		4
        /*0084*/ 	.byte	0x04, 0x1c
        /*0086*/ 	.short	(.L_3369 - .L_3368)


	//   ....[0]....
.L_3368:
        /*0088*/ 	.word	0x00000060


	//   ....[1]....
        /*008c*/ 	.word	0x000016e0


	//   ....[2]....
        /*0090*/ 	.word	0x000017b0


	//----- nvinfo : EIATTR_MAX_THREADS
	.align		4
.L_3369:
        /*0094*/ 	.byte	0x04, 0x05
        /*0096*/ 	.short	(.L_3371 - .L_3370)
.L_3370:
        /*0098*/ 	.word	0x00000400
        /*009c*/ 	.word	0x00000001
        /*00a0*/ 	.word	0x00000001


	//----- nvinfo : EIATTR_CRS_STACK_SIZE
	.align		4
.L_3371:
        /*00a4*/ 	.byte	0x04, 0x1e
        /*00a6*/ 	.short	(.L_3373 - .L_3372)
.L_3372:
        /*00a8*/ 	.word	0x00000000


	//----- nvinfo : EIATTR_CBANK_PARAM_SIZE
	.align		4
.L_3373:
        /*00ac*/ 	.byte	0x03, 0x19
        /*00ae*/ 	.short	0x0128


	//----- nvinfo : EIATTR_PARAM_CBANK
	.align		4
        /*00b0*/ 	.byte	0x04, 0x0a
        /*00b2*/ 	.short	(.L_3375 - .L_3374)
	.align		4
.L_3374:
        /*00b4*/ 	.word	index@(.nv.constant0._ZN10layer_norm22ln_bwd_finalize_kernelINS_22Kernel_traits_finalizeILj1280Ef6__halfS2_S2_fjLb0ELj1024ELj4ENS_18Kernel_traits_baseILj1280EfS2_S2_S2_fjLj1024EEEEELb0ELb1EEEvNS_9BwdParamsE)
        /*00b8*/ 	.short	0x0380
        /*00ba*/ 	.short	0x0128


	//----- nvinfo : EIATTR_SW_WAR
	.align		4
.L_3375:
        /*00bc*/ 	.byte	0x04, 0x36
        /*00be*/ 	.short	(.L_3377 - .L_3376)
.L_3376:
        /*00c0*/ 	.word	0x00000008
.L_3377:


//--------------------- .nv.info._ZN10layer_norm13ln_bwd_kernelINS_13Kernel_traitsIf6__halfS2_S2_fjLj1280ELj1ELj4ELj1ELj16ENS_18Kernel_traits_baseILj1280EfS2_S2_S2_fjLj128EEEEELb1ELb0ELb1ELb1EEEvNS_9BwdParamsE --------------------------
	.section	.nv.info._ZN10layer_norm13ln_bwd_kernelINS_13Kernel_traitsIf6__halfS2_S2_fjLj1280ELj1ELj4ELj1ELj16ENS_18Kernel_traits_baseILj1280EfS2_S2_S2_fjLj128EEEEELb1ELb0ELb1ELb1EEEvNS_9BwdParamsE,"",@"SHT_CUDA_INFO"
	.sectionflags	@""
	.align	4


	//----- nvinfo : EIATTR_CUDA_API_VERSION
	.align		4
        /*0000*/ 	.byte	0x04, 0x37
        /*0002*/ 	.short	(.L_3379 - .L_3378)
.L_3378:
        /*0004*/ 	.word	0x00000082


	//----- nvinfo : EIATTR_KPARAM_INFO
	.align		4
.L_3379:
        /*0008*/ 	.byte	0x04, 0x17
        /*000a*/ 	.short	(.L_3381 - .L_3380)
.L_3380:
        /*000c*/ 	.word	0x00000000
        /*0010*/ 	.short	0x0000
        /*0012*/ 	.short	0x0000
        /*0014*/ 	.byte	0x00, 0xf0, 0xa1, 0x04


	//----- nvinfo : EIATTR_SPARSE_MMA_MASK
	.align		4
.L_3381:
        /*0018*/ 	.byte	0x03, 0x50
        /*001a*/ 	.short	0x0000


	//----- nvinfo : EIATTR_MAXREG_COUNT
	.align		4
        /*001c*/ 	.byte	0x03, 0x1b
        /*001e*/ 	.short	0x00ff


	//----- nvinfo : EIATTR_NUM_BARRIERS
	.align		4
        /*0020*/ 	.byte	0x02, 0x4c
        /*0022*/ 	.byte	0x01
	.zero		1


	//----- nvinfo : EIATTR_ANNOTATIONS
	.align		4
        /*0024*/ 	.byte	0x04, 0x55
        /*0026*/ 	.short	(.L_3383 - .L_3382)


	//   ....[0]....
.L_3382:
        /*0028*/ 	.word	0x00000001
        /*002c*/ 	.byte	0x80, 0x04, 0x00, 0x00, 0x01, 0x00, 0x00, 0x00, 0x90, 0x04, 0x00, 0x00, 0x01, 0x00, 0x00, 0x00
        /*003c*/ 	.byte	0x00, 0x06, 0x00, 0x00, 0x01, 0x00, 0x00, 0x00, 0x90, 0x0f, 0x00, 0x00, 0x01, 0x00, 0x00, 0x00
        /*004c*/ 	.byte	0xd0, 0x0f, 0x00, 0x00, 0x01, 0x00, 0x00, 0x00, 0xc0, 0x11, 0x00, 0x00


	//----- nvinfo : EIATTR_MERCURY_ISA_VERSION
	.align		4
.L_3383:
        /*0058*/ 	.byte	0x03, 0x5f
        /*005a*/ 	.short	0x0101


	//----- nvinfo : EIATTR_COOP_GROUP_MASK_REGIDS
	.align		4
        /*005c*/ 	.byte	0x04, 0x29
        /*005e*/ 	.short	(.L_3385 - .L_3384)


	//   ....[0]....
.L_3384:
        /*0060*/ 	.word	0xffffffff


	//   ....[1]....
        /*0064*/ 	.word	0xffffffff


	//   ....[2]....
        /*0068*/ 	.word	0xffffffff


	//   ....[3]....
        /*006c*/ 	.word	0xffffffff


	//   ....[4]....
        /*0070*/ 	.word	0xffffffff


	//   ....[5]....
        /*0074*/ 	.word	0xffffffff


	//   ....[6]....
        /*0078*/ 	.word	0xffffffff


	//   ....[7]....
        /*007c*/ 	.word	0xffffffff


	//   ....[8]....
        /*0080*/ 	.word	0xffffffff


	//   ....[9]....
        /*0084*/ 	.word	0xffffffff


	//   ....[10]....
        /*0088*/ 	.word	0x050000ba


	//   ....[11]....
        /*008c*/ 	.word	0x050000ba


	//   ....[12]....
        /*0090*/ 	.word	0x050000ba


	//   ....[13]....
        /*0094*/ 	.word	0x050000ba


	//   ....[14]....
        /*0098*/ 	.word	0x050000ba


	//   ....[15]....
        /*009c*/ 	.word	0x050000ba


	//   ....[16]....
        /*00a0*/ 	.word	0x050000ba


	//   ....[17]....
        /*00a4*/ 	.word	0x050000ba


	//   ....[18]....
        /*00a8*/ 	.word	0x050000ba


	//   ....[19]....
        /*00ac*/ 	.word	0x050000ba


	//----- nvinfo : EIATTR_COOP_GROUP_INSTR_OFFSETS
	.align		4
.L_3385:
        /*00b0*/ 	.byte	0x04, 0x28
        /*00b2*/ 	.short	(.L_3387 - .L_3386)


	//   ....[0]....
.L_3386:
        /*00b4*/ 	.word	0x00002680


	//   ....[1]....
        /*00b8*/ 	.word	0x00002690


	//   ....[2]....
        /*00bc*/ 	.word	0x000026c0


	//   ....[3]....
        /*00c0*/ 	.word	0x000026d0


	//   ....[4]....
        /*00c4*/ 	.word	0x00002700


	//   ....[5]....
        /*00c8*/ 	.word	0x00002710


	//   ....[6]....
        /*00cc*/ 	.word	0x00002740


	//   ....[7]....
        /*00d0*/ 	.word	0x00002750


	//   ....[8]....
        /*00d4*/ 	.word	0x00002780


	//   ....[9]....
        /*00d8*/ 	.word	0x00002790


	//   ....[10]....
        /*00dc*/ 	.word	0x0000b6d0


	//   ....[11]....
        /*00e0*/ 	.word	0x0000b760


	//   ....[12]....
        /*00e4*/ 	.word	0x0000b7c0


	//   ....[13]....
        /*00e8*/ 	.word	0x0000b820


	//   ....[14]....
        /*00ec*/ 	.word	0x0000b880


	//   ....[15]....
        /*00f0*/ 	.word	0x0000b8e0


	//   ....[16]....
        /*00f4*/ 	.word	0x0000b940


	//   ....[17]....
        /*00f8*/ 	.word	0x0000b9a0


	//   ....[18]....
        /*00fc*/ 	.word	0x0000ba00


	//   ....[19]....
        /*0100*/ 	.word	0x0000ba60


	//----- nvinfo : EIATTR_VRC_CTA_INIT_COUNT
	.align		4
.L_3387:
        /*0104*/ 	.byte	0x02, 0x4a
	.zero		1
	.zero		1


	//----- nvinfo : EIATTR_EXIT_INSTR_OFFSETS
	.align		4
        /*0108*/ 	.byte	0x04, 0x1c
        /*010a*/ 	.short	(.L_3389 - .L_3388)


	//   ....[0]....
.L_3388:
        /*010c*/ 	.word	0x0000b660


	//----- nvinfo : EIATTR_MAX_THREADS
	.align		4
.L_3389:
        /*0110*/ 	.byte	0x04, 0x05
        /*0112*/ 	.short	(.L_3391 - .L_3390)
.L_3390:
        /*0114*/ 	.word	0x00000080
        /*0118*/ 	.word	0x00000001
        /*011c*/ 	.word	0x00000001


	//----- nvinfo : EIATTR_CRS_STACK_SIZE
	.align		4
.L_3391:
        /*0120*/ 	.byte	0x04, 0x1e
        /*0122*/ 	.short	(.L_3393 - .L_3392)
.L_3392:
        /*0124*/ 	.word	0x00000000


	//----- nvinfo : EIATTR_CBANK_PARAM_SIZE
	.align		4
.L_3393:
        /*0128*/ 	.byte	0x03, 0x19
        /*012a*/ 	.short	0x0128


	//----- nvinfo : EIATTR_PARAM_CBANK
	.align		4
        /*012c*/ 	.byte	0x04, 0x0a
        /*012e*/ 	.short	(.L_3395 - .L_3394)
	.align		4
.L_3394:
        /*0130*/ 	.word	index@(.nv.constant0._ZN10layer_norm13ln_bwd_kernelINS_13Kernel_traitsIf6__halfS2_S2_fjLj1280ELj1ELj4ELj1ELj16ENS_18Kernel_traits_baseILj1280EfS2_S2_S2_fjLj128EEEEELb1ELb0ELb1ELb1EEEvNS_9BwdParamsE)
        /*0134*/ 	.short	0x0380
        /*0136*/ 	.short	0x0128


	//----- nvinfo : EIATTR_SW_WAR
	.align		4
.L_3395:
        /*0138*/ 	.byte	0x04, 0x36
        /*013a*/ 	.short	(.L_3397 - .L_3396)
.L_3396:
        /*013c*/ 	.word	0x00000008
.L_3397:


//--------------------- .nv.info._ZN10layer_norm13ln_bwd_kernelINS_13Kernel_traitsIf6__halfS2_S2_fjLj1280ELj1ELj4ELj1ELj16ENS_18Kernel_traits_baseILj1280EfS2_S2_S2_fjLj128EEEEELb1ELb1ELb0ELb0EEEvNS_9BwdParamsE --------------------------
	.section	.nv.info._ZN10layer_norm13ln_bwd_kernelINS_13Kernel_traitsIf6__halfS2_S2_fjLj1280ELj1ELj4ELj1ELj16ENS_18Kernel_traits_baseILj1280EfS2_S2_S2_fjLj128EEEEELb1ELb1ELb0ELb0EEEvNS_9BwdParamsE,"",@"SHT_CUDA_INFO"
	.sectionflags	@""
	.align	4


	//----- nvinfo : EIATTR_CUDA_API_VERSION
	.align		4
        /*0000*/ 	.byte	0x04, 0x37
        /*0002*/ 	.short	(.L_3399 - .L_3398)
.L_3398:
        /*0004*/ 	.word	0x00000082


	//----- nvinfo : EIATTR_KPARAM_INFO
	.align		4
.L_3399:
        /*0008*/ 	.byte	0x04, 0x17
        /*000a*/ 	.short	(.L_3401 - .L_3400)
.L_3400:
        /*000c*/ 	.word	0x00000000
        /*0010*/ 	.short	0x0000
        /*0012*/ 	.short	0x0000
        /*0014*/ 	.byte	0x00, 0xf0, 0xa1, 0x04


	//----- nvinfo : EIATTR_SPARSE_MMA_MASK
	.align		4
.L_3401:
        /*0018*/ 	.byte	0x03, 0x50
        /*001a*/ 	.short	0x0000


	//----- nvinfo : EIATTR_MAXREG_COUNT
	.align		4
        /*001c*/ 	.byte	0x03, 0x1b
        /*001e*/ 	.short	0x00ff


	//----- nvinfo : EIATTR_NUM_BARRIERS
	.align		4
        /*0020*/ 	.byte	0x02, 0x4c
        /*0022*/ 	.byte	0x01
	.zero		1


	//----- nvinfo : EIATTR_ANNOTATIONS
	.align		4
        /*0024*/ 	.byte	0x04, 0x55
        /*0026*/ 	.short	(.L_3403 - .L_3402)


	//   ....[0]....
.L_3402:
        /* <DEDUP_REMOVED lines=158> */


	//----- nvinfo : EIATTR_MERCURY_ISA_VERSION
	.align		4
.L_3403:
        /*09f8*/ 	.byte	0x03, 0x5f
        /*09fa*/ 	.short	0x0101


	//----- nvinfo : EIATTR_COOP_GROUP_MASK_REGIDS
	.align		4
        /*09fc*/ 	.byte	0x04, 0x29
        /*09fe*/ 	.short	(.L_3405 - .L_3404)


	//   ....[0]....
.L_3404:
        /*0a00*/ 	.word	0xffffffff


	//   ....[1]....
        /*0a04*/ 	.word	0xffffffff


	//   ....[2]....
        /*0a08*/ 	.word	0xffffffff


	//   ....[3]....
        /*0a0c*/ 	.word	0xffffffff


	//   ....[4]....
        /*0a10*/ 	.word	0xffffffff


	//   ....[5]....
        /*0a14*/ 	.word	0xffffffff


	//   ....[6]....
        /*0a18*/ 	.word	0xffffffff


	//   ....[7]....
        /*0a1c*/ 	.word	0xffffffff


	//   ....[8]....
        /*0a20*/ 	.word	0xffffffff


	//   ....[9]....
        /*0a24*/ 	.word	0xffffffff


	//   ....[10]....
        /*0a28*/ 	.word	0x05000012


	//   ....[11]....
        /*0a2c*/ 	.word	0x05000012


	//   ....[12]....
        /*0a30*/ 	.word	0x05000012


	//   ....[13]....
        /*0a34*/ 	.word	0x05000012


	//   ....[14]....
        /*0a38*/ 	.word	0x05000012


	//   ....[15]....
        /*0a3c*/ 	.word	0x05000012


	//   ....[16]....
        /*0a40*/ 	.word	0x05000012


	//   ....[17]....
        /*0a44*/ 	.word	0x05000012


	//   ....[18]....
        /*0a48*/ 	.word	0x05000012


	//   ....[19]....
        /*0a4c*/ 	.word	0x05000012


	//----- nvinfo : EIATTR_COOP_GROUP_INSTR_OFFSETS
	.align		4
.L_3405:
        /*0a50*/ 	.byte	0x04, 0x28
        /*0a52*/ 	.short	(.L_3407 - .L_3406)


	//   ....[0]....
.L_3406:
        /*0a54*/ 	.word	0x000037a0


	//   ....[1]....
        /*0a58*/ 	.word	0x000037c0


	//   ....[2]....
        /*0a5c*/ 	.word	0x000037e0


	//   ....[3]....
        /*0a60*/ 	.word	0x00003800


	//   ....[4]....
        /*0a64*/ 	.word	0x00003820


	//   ....[5]....
        /*0a68*/ 	.word	0x00003840


	//   ....[6]....
        /*0a6c*/ 	.word	0x00003860


	//   ....[7]....
        /*0a70*/ 	.word	0x00003880


	//   ....[8]....
        /*0a74*/ 	.word	0x00003890


	//   ....[9]....
        /*0a78*/ 	.word	0x000038b0


	//   ....[10]....
        /*0a7c*/ 	.word	0x0000f140


	//   ....[11]....
        /*0a80*/ 	.word	0x0000f1e0


	//   ....[12]....
        /*0a84*/ 	.word	0x0000f260


	//   ....[13]....
        /*0a88*/ 	.word	0x0000f2d0


	//   ....[14]....
        /*0a8c*/ 	.word	0x0000f350


	//   ....[15]....
        /*0a90*/ 	.word	0x0000f3c0


	//   ....[16]....
        /*0a94*/ 	.word	0x0000f440


	//   ....[17]....
        /*0a98*/ 	.word	0x0000f4b0


	//   ....[18]....
        /*0a9c*/ 	.word	0x0000f530


	//   ....[19]....
        /*0aa0*/ 	.word	0x0000f580


	//----- nvinfo : EIATTR_VRC_CTA_INIT_COUNT
	.align		4
.L_3407:
        /*0aa4*/ 	.byte	0x02, 0x4a
	.zero		1
	.zero		1


	//----- nvinfo : EIATTR_EXIT_INSTR_OFFSETS
	.align		4
        /*0aa8*/ 	.byte	0x04, 0x1c
        /*0aaa*/ 	.short	(.L_3409 - .L_3408)


	//   ....[0]....
.L_3408:
        /*0aac*/ 	.word	0x0000f050


	//   ....[1]....
        /*0ab0*/ 	.word	0x0000f0d0


	//----- nvinfo : EIATTR_MAX_THREADS
	.align		4
.L_3409:
        /*0ab4*/ 	.byte	0x04, 0x05
        /*0ab6*/ 	.short	(.L_3411 - .L_3410)
.L_3410:
        /*0ab8*/ 	.word	0x00000080
        /*0abc*/ 	.word	0x00000001
        /*0ac0*/ 	.word	0x00000001


	//----- nvinfo : EIATTR_CRS_STACK_SIZE
	.align		4
.L_3411:
        /*0ac4*/ 	.byte	0x04, 0x1e
        /*0ac6*/ 	.short	(.L_3413 - .L_3412)
.L_3412:
        /*0ac8*/ 	.word	0x00000000


	//----- nvinfo : EIATTR_CBANK_PARAM_SIZE
	.align		4
.L_3413:
        /*0acc*/ 	.byte	0x03, 0x19
        /*0ace*/ 	.short	0x0128


	//----- nvinfo : EIATTR_PARAM_CBANK
	.align		4
        /*0ad0*/ 	.byte	0x04, 0x0a
        /*0ad2*/ 	.short	(.L_3415 - .L_3414)
	.align		4
.L_3414:
        /*0ad4*/ 	.word	index@(.nv.constant0._ZN10layer_norm13ln_bwd_kernelINS_13Kernel_traitsIf6__halfS2_S2_fjLj1280ELj1ELj4ELj1ELj16ENS_18Kernel_traits_baseILj1280EfS2_S2_S2_fjLj128EEEEELb1ELb1ELb0ELb0EEEvNS_9BwdParamsE)
        /*0ad8*/ 	.short	0x0380
        /*0ada*/ 	.short	0x0128


	//----- nvinfo : EIATTR_SW_WAR
	.align		4
.L_3415:
        /*0adc*/ 	.byte	0x04, 0x36
        /*0ade*/ 	.short	(.L_3417 - .L_3416)
.L_3416:
        /*0ae0*/ 	.word	0x00000008
.L_3417:


//--------------------- .nv.info._ZN10layer_norm13ln_bwd_kernelINS_13Kernel_traitsIf6__halfS2_S2_fjLj1280ELj1ELj4ELj1ELj16ENS_18Kernel_traits_baseILj1280EfS2_S2_S2_fjLj128EEEEELb1ELb1ELb0ELb1EEEvNS_9BwdParamsE --------------------------
	.section	.nv.info._ZN10layer_norm13ln_bwd_kernelINS_13Kernel_traitsIf6__halfS2_S2_fjLj1280ELj1ELj4ELj1ELj16ENS_18Kernel_traits_baseILj1280EfS2_S2_S2_fjLj128EEEEELb1ELb1ELb0ELb1EEEvNS_9BwdParamsE,"",@"SHT_CUDA_INFO"
	.sectionflags	@""
	.align	4


	//----- nvinfo : EIATTR_CUDA_API_VERSION
	.align		4
        /*0000*/ 	.byte	0x04, 0x37
        /*0002*/ 	.short	(.L_3419 - .L_3418)
.L_3418:
        /*0004*/ 	.word	0x00000082


	//----- nvinfo : EIATTR_KPARAM_INFO
	.align		4
.L_3419:
        /*0008*/ 	.byte	0x04, 0x17
        /*000a*/ 	.short	(.L_3421 - .L_3420)
.L_3420:
        /*000c*/ 	.word	0x00000000
        /*0010*/ 	.short	0x0000
        /*0012*/ 	.short	0x0000
        /*0014*/ 	.byte	0x00, 0xf0, 0xa1, 0x04


	//----- nvinfo : EIATTR_SPARSE_MMA_MASK
	.align		4
.L_3421:
        /*0018*/ 	.byte	0x03, 0x50
        /*001a*/ 	.short	0x0000


	//----- nvinfo : EIATTR_MAXREG_COUNT
	.align		4
        /*001c*/ 	.byte	0x03, 0x1b
        /*001e*/ 	.short	0x00ff


	//----- nvinfo : EIATTR_NUM_BARRIERS
	.align		4
        /*0020*/ 	.byte	0x02, 0x4c
        /*0022*/ 	.byte	0x01
	.zero		1


	//----- nvinfo : EIATTR_ANNOTATIONS
	.align		4
        /*0024*/ 	.byte	0x04, 0x55
        /*0026*/ 	.short	(.L_3423 - .L_3422)


	//   ....[0]....
.L_3422:
        /* <DEDUP_REMOVED lines=408> */


	//----- nvinfo : EIATTR_MERCURY_ISA_VERSION
	.align		4
.L_3423:
        /*1990*/ 	.byte	0x03, 0x5f
        /*1992*/ 	.short	0x0101


	//----- nvinfo : EIATTR_COOP_GROUP_MASK_REGIDS
	.align		4
        /*1994*/ 	.byte	0x04, 0x29
        /*1996*/ 	.short	(.L_3425 - .L_3424)


	//   ....[0]....
.L_3424:
        /*1998*/ 	.word	0xffffffff


	//   ....[1]....
        /*199c*/ 	.word	0xffffffff


	//   ....[2]....
        /*19a0*/ 	.word	0xffffffff


	//   ....[3]....
        /*19a4*/ 	.word	0xffffffff


	//   ....[4]....
        /*19a8*/ 	.word	0xffffffff


	//   ....[5]....
        /*19ac*/ 	.word	0xffffffff


	//   ....[6]....
        /*19b0*/ 	.word	0xffffffff


	//   ....[7]....
        /*19b4*/ 	.word	0xffffffff


	//   ....[8]....
        /*19b8*/ 	.word	0xffffffff


	//   ....[9]....
        /*19bc*/ 	.word	0xffffffff


	//   ....[10]....
        /*19c0*/ 	.word	0x050000f4


	//   ....[11]....
        /*19c4*/ 	.word	0x050000f4


	//   ....[12]....
        /*19c8*/ 	.word	0x050000f4


	//   ....[13]....
        /*19cc*/ 	.word	0x050000f4


	//   ....[14]....
        /*19d0*/ 	.word	0x050000f4


	//   ....[15]....
        /*19d4*/ 	.word	0x050000f4


	//   ....[16]....
        /*19d8*/ 	.word	0x050000f4


	//   ....[17]....
        /*19dc*/ 	.word	0x050000f4


	//   ....[18]....
        /*19e0*/ 	.word	0x050000f4


	//   ....[19]....
        /*19e4*/ 	.word	0x050000f4


	//----- nvinfo : EIATTR_COOP_GROUP_INSTR_OFFSETS
	.align		4
.L_3425:
        /*19e8*/ 	.byte	0x04, 0x28
        /*19ea*/ 	.short	(.L_3427 - .L_3426)


	//   ....[0]....
.L_3426:
        /*19ec*/ 	.word	0x00005500


	//   ....[1]....
        /*19f0*/ 	.word	0x00005510


	//   ....[2]....
        /*19f4*/ 	.word	0x00005540


	//   ....[3]....
        /*19f8*/ 	.word	0x00005560


	//   ....[4]....
        /*19fc*/ 	.word	0x00005580


	//   ....[5]....
        /*1a00*/ 	.word	0x000055a0


	//   ....[6]....
        /*1a04*/ 	.word	0x000055c0


	//   ....[7]....
        /*1a08*/ 	.word	0x000055e0


	//   ....[8]....
        /*1a0c*/ 	.word	0x00005d30


	//   ....[9]....
        /*1a10*/ 	.word	0x00005d40


	//   ....[10]....
        /*1a14*/ 	.word	0x00010300


	//   ....[11]....
        /*1a18*/ 	.word	0x000103a0


	//   ....[12]....
        /*1a1c*/ 	.word	0x00010410


	//   ....[13]....
        /*1a20*/ 	.word	0x00010470


	//   ....[14]....
        /*1a24*/ 	.word	0x000104e0


	//   ....[15]....
        /*1a28*/ 	.word	0x00010540


	//   ....[16]....
        /*1a2c*/ 	.word	0x000105b0


	//   ....[17]....
        /*1a30*/ 	.word	0x00010610


	//   ....[18]....
        /*1a34*/ 	.word	0x00010b90


	//   ....[19]....
        /*1a38*/ 	.word	0x00010dd0


	//----- nvinfo : EIATTR_VRC_CTA_INIT_COUNT
	.align		4
.L_3427:
        /*1a3c*/ 	.byte	0x02, 0x4a
	.zero		1
	.zero		1


	//----- nvinfo : EIATTR_EXIT_INSTR_OFFSETS
	.align		4
        /*1a40*/ 	.byte	0x04, 0x1c
        /*1a42*/ 	.short	(.L_3429 - .L_3428)


	//   ....[0]....
.L_3428:
        /*1a44*/ 	.word	0x000102a0


	//----- nvinfo : EIATTR_MAX_THREADS
	.align		4
.L_3429:
        /*1a48*/ 	.byte	0x04, 0x05
        /*1a4a*/ 	.short	(.L_3431 - .L_3430)
.L_3430:
        /*1a4c*/ 	.word	0x00000080
        /*1a50*/ 	.word	0x00000001
        /*1a54*/ 	.word	0x00000001


	//----- nvinfo : EIATTR_CRS_STACK_SIZE
	.align		4
.L_3431:
        /*1a58*/ 	.byte	0x04, 0x1e
        /*1a5a*/ 	.short	(.L_3433 - .L_3432)
.L_3432:
        /*1a5c*/ 	.word	0x00000000


	//----- nvinfo : EIATTR_CBANK_PARAM_SIZE
	.align		4
.L_3433:
        /*1a60*/ 	.byte	0x03, 0x19
        /*1a62*/ 	.short	0x0128


	//----- nvinfo : EIATTR_PARAM_CBANK
	.align		4
        /*1a64*/ 	.byte	0x04, 0x0a
        /*1a66*/ 	.short	(.L_3435 - .L_3434)
	.align		4
.L_3434:
        /*1a68*/ 	.word	index@(.nv.constant0._ZN10layer_norm13ln_bwd_kernelINS_13Kernel_traitsIf6__halfS2_S2_fjLj1280ELj1ELj4ELj1ELj16ENS_18Kernel_traits_baseILj1280EfS2_S2_S2_fjLj128EEEEELb1ELb1ELb0ELb1EEEvNS_9BwdParamsE)
        /*1a6c*/ 	.short	0x0380
        /*1a6e*/ 	.short	0x0128


	//----- nvinfo : EIATTR_SW_WAR
	.align		4
.L_3435:
        /*1a70*/ 	.byte	0x04, 0x36
        /*1a72*/ 	.short	(.L_3437 - .L_3436)
.L_3436:
        /*1a74*/ 	.word	0x00000008
.L_3437:


//--------------------- .nv.info._ZN10layer_norm22ln_bwd_finalize_kernelINS_22Kernel_traits_finalizeILj1280Ef6__halfS2_S2_fjLb1ELj1024ELj4ENS_18Kernel_traits_baseILj1280EfS2_S2_S2_fjLj1024EEEEELb1ELb0EEEvNS_9BwdParamsE --------------------------
	.section	.nv.info._ZN10layer_norm22ln_bwd_finalize_kernelINS_22Kernel_traits_finalizeILj1280Ef6__halfS2_S2_fjLb1ELj1024ELj4ENS_18Kernel_traits_baseILj1280EfS2_S2_S2_fjLj1024EEEEELb1ELb0EEEvNS_9BwdParamsE,"",@"SHT_CUDA_INFO"
	.sectionflags	@""
	.align	4


	//----- nvinfo : EIATTR_CUDA_API_VERSION
	.align		4
        /*0000*/ 	.byte	0x04, 0x37
        /*0002*/ 	.short	(.L_3439 - .L_3438)
.L_3438:
        /*0004*/ 	.word	0x00000082


	//----- nvinfo : EIATTR_KPARAM_INFO
	.align		4
.L_3439:
        /*0008*/ 	.byte	0x04, 0x17
        /*000a*/ 	.short	(.L_3441 - .L_3440)
.L_3440:
        /*000c*/ 	.word	0x00000000
        /*0010*/ 	.short	0x0000
        /*0012*/ 	.short	0x0000
        /*0014*/ 	.byte	0x00, 0xf0, 0xa1, 0x04


	//----- nvinfo : EIATTR_SPARSE_MMA_MASK
	.align		4
.L_3441:
        /*0018*/ 	.byte	0x03, 0x50
        /*001a*/ 	.short	0x0000


	//----- nvinfo : EIATTR_MAXREG_COUNT
	.align		4
        /*001c*/ 	.byte	0x03, 0x1b
        /*001e*/ 	.short	0x0040


	//----- nvinfo : EIATTR_NUM_BARRIERS
	.align		4
        /*0020*/ 	.byte	0x02, 0x4c
        /*0022*/ 	.byte	0x01
	.zero		1


	//----- nvinfo : EIATTR_MERCURY_ISA_VERSION
	.align		4
        /*0024*/ 	.byte	0x03, 0x5f
        /*0026*/ 	.short	0x0101


	//----- nvinfo : EIATTR_COOP_GROUP_MASK_REGIDS
	.align		4
        /*0028*/ 	.byte	0x04, 0x29
        /*002a*/ 	.short	(.L_3443 - .L_3442)


	//   ....[0]....
.L_3442:
        /*002c*/ 	.word	0xffffffff


	//   ....[1]....
        /*0030*/ 	.word	0xffffffff


	//   ....[2]....
        /*0034*/ 	.word	0xffffffff


	//   ....[3]....
        /*0038*/ 	.word	0xffffffff


	//   ....[4]....
        /*003c*/ 	.word	0xffffffff


	//   ....[5]....
        /*0040*/ 	.word	0xffffffff


	//   ....[6]....
        /*0044*/ 	.word	0xffffffff


	//   ....[7]....
        /*0048*/ 	.word	0xffffffff


	//   ....[8]....
        /*004c*/ 	.word	0xffffffff


	//   ....[9]....
        /*0050*/ 	.word	0xffffffff


	//   ....[10]....
        /*0054*/ 	.word	0xffffffff


	//   ....[11]....
        /*0058*/ 	.word	0xffffffff


	//   ....[12]....
        /*005c*/ 	.word	0xffffffff


	//   ....[13]....
        /*0060*/ 	.word	0xffffffff


	//   ....[14]....
        /*0064*/ 	.word	0xffffffff


	//----- nvinfo : EIATTR_COOP_GROUP_INSTR_OFFSETS
	.align		4
.L_3443:
        /*0068*/ 	.byte	0x04, 0x28
        /*006a*/ 	.short	(.L_3445 - .L_3444)


	//   ....[0]....
.L_3444:
        /*006c*/ 	.word	0x00001030


	//   ....[1]....
        /*0070*/ 	.word	0x00001040


	//   ....[2]....
        /*0074*/ 	.word	0x00001050


	//   ....[3]....
        /*0078*/ 	.word	0x00001090


	//   ....[4]....
        /*007c*/ 	.word	0x000010a0


	//   ....[5]....
        /*0080*/ 	.word	0x000010b0


	//   ....[6]....
        /*0084*/ 	.word	0x000010e0


	//   ....[7]....
        /*0088*/ 	.word	0x00001100


	//   ....[8]....
        /*008c*/ 	.word	0x00001120


	//   ....[9]....
        /*0090*/ 	.word	0x00001160


	//   ....[10]....
        /*0094*/ 	.word	0x00001180


	//   ....[11]....
        /*0098*/ 	.word	0x00001190


	//   ....[12]....
        /*009c*/ 	.word	0x000011e0


	//   ....[13]....
        /*00a0*/ 	.word	0x00001210


	//   ....[14]....
        /*00a4*/ 	.word	0x00001220


	//----- nvinfo : EIATTR_VRC_CTA_INIT_COUNT
	.align		4
.L_3445:
        /*00a8*/ 	.byte	0x02, 0x4a
	.zero		1
	.zero		1


	//----- nvinfo : EIATTR_EXIT_INSTR_OFFSETS
	.align		4
        /*00ac*/ 	.byte	0x04, 0x1c
        /*00ae*/ 	.short	(.L_3447 - .L_3446)


	//   ....[0]....
.L_3446:
        /*00b0*/ 	.word	0x00000060


	//   ....[1]....
        /*00b4*/ 	.word	0x000012a0


	//   ....[2]....
        /*00b8*/ 	.word	0x000012d0


	//   ....[3]....
        /*00bc*/ 	.word	0x000013b0


	//----- nvinfo : EIATTR_MAX_THREADS
	.align		4
.L_3447:
        /*00c0*/ 	.byte	0x04, 0x05
        /*00c2*/ 	.short	(.L_3449 - .L_3448)
.L_3448:
        /*00c4*/ 	.word	0x00000400
        /*00c8*/ 	.word	0x00000001
        /*00cc*/ 	.word	0x00000001


	//----- nvinfo : EIATTR_CRS_STACK_SIZE
	.align		4
.L_3449:
        /*00d0*/ 	.byte	0x04, 0x1e
        /*00d2*/ 	.short	(.L_3451 - .L_3450)
.L_3450:
        /*00d4*/ 	.word	0x00000000


	//----- nvinfo : EIATTR_CBANK_PARAM_SIZE
	.align		4
.L_3451:
        /*00d8*/ 	.byte	0x03, 0x19
        /*00da*/ 	.short	0x0128


	//----- nvinfo : EIATTR_PARAM_CBANK
	.align		4
        /*00dc*/ 	.byte	0x04, 0x0a
        /*00de*/ 	.short	(.L_3453 - .L_3452)
	.align		4
.L_3452:
        /*00e0*/ 	.word	index@(.nv.constant0._ZN10layer_norm22ln_bwd_finalize_kernelINS_22Kernel_traits_finalizeILj1280Ef6__halfS2_S2_fjLb1ELj1024ELj4ENS_18Kernel_traits_baseILj1280EfS2_S2_S2_fjLj1024EEEEELb1ELb0EEEvNS_9BwdParamsE)
        /*00e4*/ 	.short	0x0380
        /*00e6*/ 	.short	0x0128


	//----- nvinfo : EIATTR_SW_WAR
	.align		4
.L_3453:
        /*00e8*/ 	.byte	0x04, 0x36
        /*00ea*/ 	.short	(.L_3455 - .L_3454)
.L_3454:
        /*00ec*/ 	.word	0x00000008
.L_3455:


//--------------------- .nv.info._ZN10layer_norm13ln_bwd_kernelINS_13Kernel_traitsIf6__halfS2_S2_fjLj1280ELj1ELj4ELj1ELj16ENS_18Kernel_traits_baseILj1280EfS2_S2_S2_fjLj128EEEEELb1ELb1ELb1ELb0EEEvNS_9BwdParamsE --------------------------
	.section	.nv.info._ZN10layer_norm13ln_bwd_kernelINS_13Kernel_traitsIf6__halfS2_S2_fjLj1280ELj1ELj4ELj1ELj16ENS_18Kernel_traits_baseILj1280EfS2_S2_S2_fjLj128EEEEELb1ELb1ELb1ELb0EEEvNS_9BwdParamsE,"",@"SHT_CUDA_INFO"
	.sectionflags	@""
	.align	4


	//----- nvinfo : EIATTR_CUDA_API_VERSION
	.align		4
        /*0000*/ 	.byte	0x04, 0x37
        /*0002*/ 	.short	(.L_3457 - .L_3456)
.L_3456:
        /*0004*/ 	.word	0x00000082


	//----- nvinfo : EIATTR_KPARAM_INFO
	.align		4
.L_3457:
        /*0008*/ 	.byte	0x04, 0x17
        /*000a*/ 	.short	(.L_3459 - .L_3458)
.L_3458:
        /*000c*/ 	.word	0x00000000
        /*0010*/ 	.short	0x0000
        /*0012*/ 	.short	0x0000
        /*0014*/ 	.byte	0x00, 0xf0, 0xa1, 0x04


	//----- nvinfo : EIATTR_SPARSE_MMA_MASK
	.align		4
.L_3459:
        /*0018*/ 	.byte	0x03, 0x50
        /*001a*/ 	.short	0x0000


	//----- nvinfo : EIATTR_MAXREG_COUNT
	.align		4
        /*001c*/ 	.byte	0x03, 0x1b
        /*001e*/ 	.short	0x00ff


	//----- nvinfo : EIATTR_NUM_BARRIERS
	.align		4
        /*0020*/ 	.byte	0x02, 0x4c
        /*0022*/ 	.byte	0x01
	.zero		1


	//----- nvinfo : EIATTR_ANNOTATIONS
	.align		4
        /*0024*/ 	.byte	0x04, 0x55
        /*0026*/ 	.short	(.L_3461 - .L_3460)


	//   ....[0]....
.L_3460:
        /* <DEDUP_REMOVED lines=179> */


	//----- nvinfo : EIATTR_MERCURY_ISA_VERSION
	.align		4
.L_3461:
        /*0b48*/ 	.byte	0x03, 0x5f
        /*0b4a*/ 	.short	0x0101


	//----- nvinfo : EIATTR_COOP_GROUP_MASK_REGIDS
	.align		4
        /*0b4c*/ 	.byte	0x04, 0x29
        /*0b4e*/ 	.short	(.L_3463 - .L_3462)


	//   ....[0]....
.L_3462:
        /*0b50*/ 	.word	0xffffffff


	//   ....[1]....
        /*0b54*/ 	.word	0xffffffff


	//   ....[2]....
        /*0b58*/ 	.word	0xffffffff


	//   ....[3]....
        /*0b5c*/ 	.word	0xffffffff


	//   ....[4]....
        /*0b60*/ 	.word	0xffffffff


	//   ....[5]....
        /*0b64*/ 	.word	0xffffffff


	//   ....[6]....
        /*0b68*/ 	.word	0xffffffff


	//   ....[7]....
        /*0b6c*/ 	.word	0xffffffff


	//   ....[8]....
        /*0b70*/ 	.word	0xffffffff


	//   ....[9]....
        /*0b74*/ 	.word	0xffffffff


	//   ....[10]....
        /*0b78*/ 	.word	0x05000002


	//   ....[11]....
        /*0b7c*/ 	.word	0x05000002


	//   ....[12]....
        /*0b80*/ 	.word	0x05000002


	//   ....[13]....
        /*0b84*/ 	.word	0x05000002


	//   ....[14]....
        /*0b88*/ 	.word	0x05000002


	//   ....[15]....
        /*0b8c*/ 	.word	0x05000002


	//   ....[16]....
        /*0b90*/ 	.word	0x05000002


	//   ....[17]....
        /*0b94*/ 	.word	0x05000002


	//   ....[18]....
        /*0b98*/ 	.word	0x05000002


	//   ....[19]....
        /*0b9c*/ 	.word	0x05000002


	//----- nvinfo : EIATTR_COOP_GROUP_INSTR_OFFSETS
	.align		4
.L_3463:
        /*0ba0*/ 	.byte	0x04, 0x28
        /*0ba2*/ 	.short	(.L_3465 - .L_3464)


	//   ....[0]....
.L_3464:
        /*0ba4*/ 	.word	0x00004050


	//   ....[1]....
        /*0ba8*/ 	.word	0x00004070


	//   ....[2]....
        /*0bac*/ 	.word	0x00004090


	//   ....[3]....
        /*0bb0*/ 	.word	0x000040b0


	//   ....[4]....
        /*0bb4*/ 	.word	0x000040d0


	//   ....[5]....
        /*0bb8*/ 	.word	0x000040f0


	//   ....[6]....
        /*0bbc*/ 	.word	0x00004110


	//   ....[7]....
        /*0bc0*/ 	.word	0x00004130


	//   ....[8]....
        /*0bc4*/ 	.word	0x00004140


	//   ....[9]....
        /*0bc8*/ 	.word	0x00004160


	//   ....[10]....
        /*0bcc*/ 	.word	0x00014130


	//   ....[11]....
        /*0bd0*/ 	.word	0x000141d0


	//   ....[12]....
        /*0bd4*/ 	.word	0x00014250


	//   ....[13]....
        /*0bd8*/ 	.word	0x000142c0


	//   ....[14]....
        /*0bdc*/ 	.word	0x00014340


	//   ....[15]....
        /*0be0*/ 	.word	0x000143b0


	//   ....[16]....
        /*0be4*/ 	.word	0x00014430


	//   ....[17]....
        /*0be8*/ 	.word	0x000144a0


	//   ....[18]....
        /*0bec*/ 	.word	0x00014520


	//   ....[19]....
        /*0bf0*/ 	.word	0x00014570


	//----- nvinfo : EIATTR_VRC_CTA_INIT_COUNT
	.align		4
.L_3465:
        /*0bf4*/ 	.byte	0x02, 0x4a
	.zero		1
	.zero		1


	//----- nvinfo : EIATTR_EXIT_INSTR_OFFSETS
	.align		4
        /*0bf8*/ 	.byte	0x04, 0x1c
        /*0bfa*/ 	.short	(.L_3467 - .L_3466)


	//   ....[0]....
.L_3466:
        /*0bfc*/ 	.word	0x00014040


	//   ....[1]....
        /*0c00*/ 	.word	0x000140c0


	//----- nvinfo : EIATTR_MAX_THREADS
	.align		4
.L_3467:
        /*0c04*/ 	.byte	0x04, 0x05
        /*0c06*/ 	.short	(.L_3469 - .L_3468)
.L_3468:
        /*0c08*/ 	.word	0x00000080
        /*0c0c*/ 	.word	0x00000001
        /*0c10*/ 	.word	0x00000001


	//----- nvinfo : EIATTR_CRS_STACK_SIZE
	.align		4
.L_3469:
        /*0c14*/ 	.byte	0x04, 0x1e
        /*0c16*/ 	.short	(.L_3471 - .L_3470)
.L_3470:
        /*0c18*/ 	.word	0x00000000


	//----- nvinfo : EIATTR_CBANK_PARAM_SIZE
	.align		4
.L_3471:
        /*0c1c*/ 	.byte	0x03, 0x19
        /*0c1e*/ 	.short	0x0128


	//----- nvinfo : EIATTR_PARAM_CBANK
	.align		4
        /*0c20*/ 	.byte	0x04, 0x0a
        /*0c22*/ 	.short	(.L_3473 - .L_3472)
	.align		4
.L_3472:
        /*0c24*/ 	.word	index@(.nv.constant0._ZN10layer_norm13ln_bwd_kernelINS_13Kernel_traitsIf6__halfS2_S2_fjLj1280ELj1ELj4ELj1ELj16ENS_18Kernel_traits_baseILj1280EfS2_S2_S2_fjLj128EEEEELb1ELb1ELb1ELb0EEEvNS_9BwdParamsE)
        /*0c28*/ 	.short	0x0380
        /*0c2a*/ 	.short	0x0128


	//----- nvinfo : EIATTR_SW_WAR
	.align		4
.L_3473:
        /*0c2c*/ 	.byte	0x04, 0x36
        /*0c2e*/ 	.short	(.L_3475 - .L_3474)
.L_3474:
        /*0c30*/ 	.word	0x00000008
.L_3475:


//--------------------- .nv.info._ZN10layer_norm22ln_bwd_finalize_kernelINS_22Kernel_traits_finalizeILj1280Ef6__halfS2_S2_fjLb1ELj1024ELj4ENS_18Kernel_traits_baseILj1280EfS2_S2_S2_fjLj1024EEEEELb1ELb1EEEvNS_9BwdParamsE --------------------------
	.section	.nv.info._ZN10layer_norm22ln_bwd_finalize_kernelINS_22Kernel_traits_finalizeILj1280Ef6__halfS2_S2_fjLb1ELj1024ELj4ENS_18Kernel_traits_baseILj1280EfS2_S2_S2_fjLj1024EEEEELb1ELb1EEEvNS_9BwdParamsE,"",@"SHT_CUDA_INFO"
	.sectionflags	@""
	.align	4


	//----- nvinfo : EIATTR_CUDA_API_VERSION
	.align		4
        /*0000*/ 	.byte	0x04, 0x37
        /*0002*/ 	.short	(.L_3477 - .L_3476)
.L_3476:
        /*0004*/ 	.word	0x00000082


	//----- nvinfo : EIATTR_KPARAM_INFO
	.align		4
.L_3477:
        /*0008*/ 	.byte	0x04, 0x17
        /*000a*/ 	.short	(.L_3479 - .L_3478)
.L_3478:
        /*000c*/ 	.word	0x00000000
        /*0010*/ 	.short	0x0000
        /*0012*/ 	.short	0x0000
        /*0014*/ 	.byte	0x00, 0xf0, 0xa1, 0x04


	//----- nvinfo : EIATTR_SPARSE_MMA_MASK
	.align		4
.L_3479:
        /*0018*/ 	.byte	0x03, 0x50
        /*001a*/ 	.short	0x0000


	//----- nvinfo : EIATTR_MAXREG_COUNT
	.align		4
        /*001c*/ 	.byte	0x03, 0x1b
        /*001e*/ 	.short	0x0040


	//----- nvinfo : EIATTR_NUM_BARRIERS
	.align		4
        /*0020*/ 	.byte	0x02, 0x4c
        /*0022*/ 	.byte	0x01
	.zero		1


	//----- nvinfo : EIATTR_MERCURY_ISA_VERSION
	.align		4
        /*0024*/ 	.byte	0x03, 0x5f
        /*0026*/ 	.short	0x0101


	//----- nvinfo : EIATTR_COOP_GROUP_MASK_REGIDS
	.align		4
        /*0028*/ 	.byte	0x04, 0x29
        /*002a*/ 	.short	(.L_3481 - .L_3480)


	//   ....[0]....
.L_3480:
        /*002c*/ 	.word	0xffffffff


	//   ....[1]....
        /*0030*/ 	.word	0xffffffff


	//   ....[2]....
        /*0034*/ 	.word	0xffffffff


	//   ....[3]....
        /*0038*/ 	.word	0xffffffff


	//   ....[4]....
        /*003c*/ 	.word	0xffffffff


	//   ....[5]....
        /*0040*/ 	.word	0xffffffff


	//   ....[6]....
        /*0044*/ 	.word	0xffffffff


	//   ....[7]....
        /*0048*/ 	.word	0xffffffff


	//   ....[8]....
        /*004c*/ 	.word	0xffffffff


	//   ....[9]....
        /*0050*/ 	.word	0xffffffff


	//   ....[10]....
        /*0054*/ 	.word	0xffffffff


	//   ....[11]....
        /*0058*/ 	.word	0xffffffff


	//   ....[12]....
        /*005c*/ 	.word	0xffffffff


	//   ....[13]....
        /*0060*/ 	.word	0xffffffff


	//   ....[14]....
        /*0064*/ 	.word	0xffffffff


	//----- nvinfo : EIATTR_COOP_GROUP_INSTR_OFFSETS
	.align		4
.L_3481:
        /*0068*/ 	.byte	0x04, 0x28
        /*006a*/ 	.short	(.L_3483 - .L_3482)


	//   ....[0]....
.L_3482:
        /*006c*/ 	.word	0x00001070


	//   ....[1]....
        /*0070*/ 	.word	0x00001080


	//   ....[2]....
        /*0074*/ 	.word	0x00001090


	//   ....[3]....
        /*0078*/ 	.word	0x000010c0


	//   ....[4]....
        /*007c*/ 	.word	0x000010e0


	//   ....[5]....
        /*0080*/ 	.word	0x000010f0


	//   ....[6]....
        /*0084*/ 	.word	0x00001120


	//   ....[7]....
        /*0088*/ 	.word	0x00001140


	//   ....[8]....
        /*008c*/ 	.word	0x00001150


	//   ....[9]....
        /*0090*/ 	.word	0x00001180


	//   ....[10]....
        /*0094*/ 	.word	0x000011a0


	//   ....[11]....
        /*0098*/ 	.word	0x000011b0


	//   ....[12]....
        /*009c*/ 	.word	0x000011e0


	//   ....[13]....
        /*00a0*/ 	.word	0x00001200


	//   ....[14]....
        /*00a4*/ 	.word	0x00001210


	//----- nvinfo : EIATTR_VRC_CTA_INIT_COUNT
	.align		4
.L_3483:
        /*00a8*/ 	.byte	0x02, 0x4a
	.zero		1
	.zero		1


	//----- nvinfo : EIATTR_EXIT_INSTR_OFFSETS
	.align		4
        /*00ac*/ 	.byte	0x04, 0x1c
        /*00ae*/ 	.short	(.L_3485 - .L_3484)


	//   ....[0]....
.L_3484:
        /*00b0*/ 	.word	0x00000060


	//   ....[1]....
        /*00b4*/ 	.word	0x00001290


	//   ....[2]....
        /*00b8*/ 	.word	0x000013a0


	//----- nvinfo : EIATTR_MAX_THREADS
	.align		4
.L_3485:
        /*00bc*/ 	.byte	0x04, 0x05
        /*00be*/ 	.short	(.L_3487 - .L_3486)
.L_3486:
        /*00c0*/ 	.word	0x00000400
        /*00c4*/ 	.word	0x00000001
        /*00c8*/ 	.word	0x00000001


	//----- nvinfo : EIATTR_CRS_STACK_SIZE
	.align		4
.L_3487:
        /*00cc*/ 	.byte	0x04, 0x1e
        /*00ce*/ 	.short	(.L_3489 - .L_3488)
.L_3488:
        /*00d0*/ 	.word	0x00000000


	//----- nvinfo : EIATTR_CBANK_PARAM_SIZE
	.align		4
.L_3489:
        /*00d4*/ 	.byte	0x03, 0x19
        /*00d6*/ 	.short	0x0128


	//----- nvinfo : EIATTR_PARAM_CBANK
	.align		4
        /*00d8*/ 	.byte	0x04, 0x0a
        /*00da*/ 	.short	(.L_3491 - .L_3490)
	.align		4
.L_3490:
        /*00dc*/ 	.word	index@(.nv.constant0._ZN10layer_norm22ln_bwd_finalize_kernelINS_22Kernel_traits_finalizeILj1280Ef6__halfS2_S2_fjLb1ELj1024ELj4ENS_18Kernel_traits_baseILj1280EfS2_S2_S2_fjLj1024EEEEELb1ELb1EEEvNS_9BwdParamsE)
        /*00e0*/ 	.short	0x0380
        /*00e2*/ 	.short	0x0128


	//----- nvinfo : EIATTR_SW_WAR
	.align		4
.L_3491:
        /*00e4*/ 	.byte	0x04, 0x36
        /*00e6*/ 	.short	(.L_3493 - .L_3492)
.L_3492:
        /*00e8*/ 	.word	0x00000008
.L_3493:


//--------------------- .nv.info._ZN10layer_norm13ln_bwd_kernelINS_13Kernel_traitsIf6__halfS2_S2_fjLj1280ELj1ELj4ELj1ELj16ENS_18Kernel_traits_baseILj1280EfS2_S2_S2_fjLj128EEEEELb1ELb1ELb1ELb1EEEvNS_9BwdParamsE --------------------------
	.section	.nv.info._ZN10layer_norm13ln_bwd_kernelINS_13Kernel_traitsIf6__halfS2_S2_fjLj1280ELj1ELj4ELj1ELj16ENS_18Kernel_traits_baseILj1280EfS2_S2_S2_fjLj128EEEEELb1ELb1ELb1ELb1EEEvNS_9BwdParamsE,"",@"SHT_CUDA_INFO"
	.sectionflags	@""
	.align	4


	//----- nvinfo : EIATTR_CUDA_API_VERSION
	.align		4
        /*0000*/ 	.byte	0x04, 0x37
        /*0002*/ 	.short	(.L_3495 - .L_3494)
.L_3494:
        /*0004*/ 	.word	0x00000082


	//----- nvinfo : EIATTR_KPARAM_INFO
	.align		4
.L_3495:
        /*0008*/ 	.byte	0x04, 0x17
        /*000a*/ 	.short	(.L_3497 - .L_3496)
.L_3496:
        /*000c*/ 	.word	0x00000000
        /*0010*/ 	.short	0x0000
        /*0012*/ 	.short	0x0000
        /*0014*/ 	.byte	0x00, 0xf0, 0xa1, 0x04


	//----- nvinfo : EIATTR_SPARSE_MMA_MASK
	.align		4
.L_3497:
        /*0018*/ 	.byte	0x03, 0x50
        /*001a*/ 	.short	0x0000


	//----- nvinfo : EIATTR_MAXREG_COUNT
	.align		4
        /*001c*/ 	.byte	0x03, 0x1b
        /*001e*/ 	.short	0x00ff


	//----- nvinfo : EIATTR_NUM_BARRIERS
	.align		4
        /*0020*/ 	.byte	0x02, 0x4c
        /*0022*/ 	.byte	0x01
	.zero		1


	//----- nvinfo : EIATTR_ANNOTATIONS
	.align		4
        /*0024*/ 	.byte	0x04, 0x55
        /*0026*/ 	.short	(.L_3499 - .L_3498)


	//   ....[0]....
.L_3498:
        /* <DEDUP_REMOVED lines=181> */


	//----- nvinfo : EIATTR_MERCURY_ISA_VERSION
	.align		4
.L_3499:
        /*0b60*/ 	.byte	0x03, 0x5f
        /*0b62*/ 	.short	0x0101


	//----- nvinfo : EIATTR_COOP_GROUP_MASK_REGIDS
	.align		4
        /*0b64*/ 	.byte	0x04, 0x29
        /*0b66*/ 	.short	(.L_3501 - .L_3500)


	//   ....[0]....
.L_3500:
        /*0b68*/ 	.word	0xffffffff


	//   ....[1]....
        /*0b6c*/ 	.word	0xffffffff


	//   ....[2]....
        /*0b70*/ 	.word	0xffffffff


	//   ....[3]....
        /*0b74*/ 	.word	0xffffffff


	//   ....[4]....
        /*0b78*/ 	.word	0xffffffff


	//   ....[5]....
        /*0b7c*/ 	.word	0xffffffff


	//   ....[6]....
        /*0b80*/ 	.word	0xffffffff


	//   ....[7]....
        /*0b84*/ 	.word	0xffffffff


	//   ....[8]....
        /*0b88*/ 	.word	0xffffffff


	//   ....[9]....
        /*0b8c*/ 	.word	0xffffffff


	//   ....[10]....
        /*0b90*/ 	.word	0x05000002


	//   ....[11]....
        /*0b94*/ 	.word	0x05000002


	//   ....[12]....
        /*0b98*/ 	.word	0x05000002


	//   ....[13]....
        /*0b9c*/ 	.word	0x05000002


	//   ....[14]....
        /*0ba0*/ 	.word	0x05000002


	//   ....[15]....
        /*0ba4*/ 	.word	0x05000002


	//   ....[16]....
        /*0ba8*/ 	.word	0x05000002


	//   ....[17]....
        /*0bac*/ 	.word	0x05000002


	//   ....[18]....
        /*0bb0*/ 	.word	0x05000002


	//   ....[19]....
        /*0bb4*/ 	.word	0x05000002


	//----- nvinfo : EIATTR_COOP_GROUP_INSTR_OFFSETS
	.align		4
.L_3501:
        /*0bb8*/ 	.byte	0x04, 0x28
        /*0bba*/ 	.short	(.L_3503 - .L_3502)


	//   ....[0]....
.L_3502:
        /*0bbc*/ 	.word	0x00003470


	//   ....[1]....
        /*0bc0*/ 	.word	0x00003490


	//   ....[2]....
        /*0bc4*/ 	.word	0x000034b0


	//   ....[3]....
        /*0bc8*/ 	.word	0x000034d0


	//   ....[4]....
        /*0bcc*/ 	.word	0x000034f0


	//   ....[5]....
        /*0bd0*/ 	.word	0x00003510


	//   ....[6]....
        /*0bd4*/ 	.word	0x00003530


	//   ....[7]....
        /*0bd8*/ 	.word	0x00003550


	//   ....[8]....
        /*0bdc*/ 	.word	0x00003570


	//   ....[9]....
        /*0be0*/ 	.word	0x00003590


	//   ....[10]....
        /*0be4*/ 	.word	0x00012d90


	//   ....[11]....
        /*0be8*/ 	.word	0x00012e30


	//   ....[12]....
        /*0bec*/ 	.word	0x00012ea0


	//   ....[13]....
        /*0bf0*/ 	.word	0x00012f00


	//   ....[14]....
        /*0bf4*/ 	.word	0x00012f70


	//   ....[15]....
        /*0bf8*/ 	.word	0x00012fd0


	//   ....[16]....
        /*0bfc*/ 	.word	0x00013040


	//   ....[17]....
        /*0c00*/ 	.word	0x000130b0


	//   ....[18]....
        /*0c04*/ 	.word	0x00013130


	//   ....[19]....
        /*0c08*/ 	.word	0x00013190


	//----- nvinfo : EIATTR_VRC_CTA_INIT_COUNT
	.align		4
.L_3503:
        /*0c0c*/ 	.byte	0x02, 0x4a
	.zero		1
	.zero		1


	//----- nvinfo : EIATTR_EXIT_INSTR_OFFSETS
	.align		4
        /*0c10*/ 	.byte	0x04, 0x1c
        /*0c12*/ 	.short	(.L_3505 - .L_3504)


	//   ....[0]....
.L_3504:
        /*0c14*/ 	.word	0x00012d30


	//----- nvinfo : EIATTR_MAX_THREADS
	.align		4
.L_3505:
        /*0c18*/ 	.byte	0x04, 0x05
        /*0c1a*/ 	.short	(.L_3507 - .L_3506)
.L_3506:
        /*0c1c*/ 	.word	0x00000080
        /*0c20*/ 	.word	0x00000001
        /*0c24*/ 	.word	0x00000001


	//----- nvinfo : EIATTR_CRS_STACK_SIZE
	.align		4
.L_3507:
        /*0c28*/ 	.byte	0x04, 0x1e
        /*0c2a*/ 	.short	(.L_3509 - .L_3508)
.L_3508:
        /*0c2c*/ 	.word	0x00000000


	//----- nvinfo : EIATTR_CBANK_PARAM_SIZE
	.align		4
.L_3509:
        /*0c30*/ 	.byte	0x03, 0x19
        /*0c32*/ 	.short	0x0128


	//----- nvinfo : EIATTR_PARAM_CBANK
	.align		4
        /*0c34*/ 	.byte	0x04, 0x0a
        /*0c36*/ 	.short	(.L_3511 - .L_3510)
	.align		4
.L_3510:
        /*0c38*/ 	.word	index@(.nv.constant0._ZN10layer_norm13ln_bwd_kernelINS_13Kernel_traitsIf6__halfS2_S2_fjLj1280ELj1ELj4ELj1ELj16ENS_18Kernel_traits_baseILj1280EfS2_S2_S2_fjLj128EEEEELb1ELb1ELb1ELb1EEEvNS_9BwdParamsE)
        /*0c3c*/ 	.short	0x0380
        /*0c3e*/ 	.short	0x0128


	//----- nvinfo : EIATTR_SW_WAR
	.align		4
.L_3511:
        /*0c40*/ 	.byte	0x04, 0x36
        /*0c42*/ 	.short	(.L_3513 - .L_3512)
.L_3512:
        /*0c44*/ 	.word	0x00000008
.L_3513:


//--------------------- .nv.info._ZN10layer_norm13ln_bwd_kernelINS_13Kernel_traitsI6__halfS2_fS2_fjLj1280ELj1ELj4ELj1ELj16ENS_18Kernel_traits_baseILj1280ES2_S2_fS2_fjLj128EEEEELb0ELb0ELb0ELb0EEEvNS_9BwdParamsE --------------------------
	.section	.nv.info._ZN10layer_norm13ln_bwd_kernelINS_13Kernel_traitsI6__halfS2_fS2_fjLj1280ELj1ELj4ELj1ELj16ENS_18Kernel_traits_baseILj1280ES2_S2_fS2_fjLj128EEEEELb0ELb0ELb0ELb0EEEvNS_9BwdParamsE,"",@"SHT_CUDA_INFO"
	.sectionflags	@""
	.align	4


	//----- nvinfo : EIATTR_CUDA_API_VERSION
	.align		4
        /*0000*/ 	.byte	0x04, 0x37
        /*0002*/ 	.short	(.L_3515 - .L_3514)
.L_3514:
        /*0004*/ 	.word	0x00000082


	//----- nvinfo : EIATTR_KPARAM_INFO
	.align		4
.L_3515:
        /*0008*/ 	.byte	0x04, 0x17
        /*000a*/ 	.short	(.L_3517 - .L_3516)
.L_3516:
        /*000c*/ 	.word	0x00000000
        /*0010*/ 	.short	0x0000
        /*0012*/ 	.short	0x0000
        /*0014*/ 	.byte	0x00, 0xf0, 0xa1, 0x04


	//----- nvinfo : EIATTR_SPARSE_MMA_MASK
	.align		4
.L_3517:
        /*0018*/ 	.byte	0x03, 0x50
        /*001a*/ 	.short	0x0000


	//----- nvinfo : EIATTR_MAXREG_COUNT
	.align		4
        /*001c*/ 	.byte	0x03, 0x1b
        /*001e*/ 	.short	0x00ff


	//----- nvinfo : EIATTR_NUM_BARRIERS
	.align		4
        /*0020*/ 	.byte	0x02, 0x4c
        /*0022*/ 	.byte	0x01
	.zero		1


	//----- nvinfo : EIATTR_MERCURY_ISA_VERSION
	.align		4
        /*0024*/ 	.byte	0x03, 0x5f
        /*0026*/ 	.short	0x0101


	//----- nvinfo : EIATTR_COOP_GROUP_MASK_REGIDS
	.align		4
        /*0028*/ 	.byte	0x04, 0x29
        /*002a*/ 	.short	(.L_3519 - .L_3518)


	//   ....[0]....
.L_3518:
        /*002c*/ 	.word	0xffffffff


	//   ....[1]....
        /*0030*/ 	.word	0xffffffff


	//   ....[2]....
        /*0034*/ 	.word	0xffffffff


	//   ....[3]....
        /*0038*/ 	.word	0xffffffff


	//   ....[4]....
        /*003c*/ 	.word	0xffffffff


	//   ....[5]....
        /*0040*/ 	.word	0xffffffff


	//   ....[6]....
        /*0044*/ 	.word	0xffffffff


	//   ....[7]....
        /*0048*/ 	.word	0xffffffff


	//   ....[8]....
        /*004c*/ 	.word	0xffffffff


	//   ....[9]....
        /*0050*/ 	.word	0xffffffff


	//   ....[10]....
        /*0054*/ 	.word	0x050000b5


	//   ....[11]....
        /*0058*/ 	.word	0x050000b5


	//   ....[12]....
        /*005c*/ 	.word	0x050000b5


	//   ....[13]....
        /*0060*/ 	.word	0x050000b5


	//   ....[14]....
        /*0064*/ 	.word	0x050000b5


	//   ....[15]....
        /*0068*/ 	.word	0x050000b5


	//   ....[16]....
        /*006c*/ 	.word	0x050000b5


	//   ....[17]....
        /*0070*/ 	.word	0x050000b5


	//   ....[18]....
        /*0074*/ 	.word	0x050000b5


	//   ....[19]....
        /*0078*/ 	.word	0x050000b5


	//----- nvinfo : EIATTR_COOP_GROUP_INSTR_OFFSETS
	.align		4
.L_3519:
        /*007c*/ 	.byte	0x04, 0x28
        /*007e*/ 	.short	(.L_3521 - .L_3520)


	//   ....[0]....
.L_3520:
        /*0080*/ 	.word	0x00002600


	//   ....[1]....
        /*0084*/ 	.word	0x00002610


	//   ....[2]....
        /*0088*/ 	.word	0x00002640


	//   ....[3]....
        /*008c*/ 	.word	0x00002650


	//   ....[4]....
        /*0090*/ 	.word	0x00002680


	//   ....[5]....
        /*0094*/ 	.word	0x00002690


	//   ....[6]....
        /*0098*/ 	.word	0x000026c0


	//   ....[7]....
        /*009c*/ 	.word	0x000026d0


	//   ....[8]....
        /*00a0*/ 	.word	0x00002700


	//   ....[9]....
        /*00a4*/ 	.word	0x00002710


	//   ....[10]....
        /*00a8*/ 	.word	0x00007330


	//   ....[11]....
        /*00ac*/ 	.word	0x000073c0


	//   ....[12]....
        /*00b0*/ 	.word	0x00007430


	//   ....[13]....
        /*00b4*/ 	.word	0x00007490


	//   ....[14]....
        /*00b8*/ 	.word	0x00007500


	//   ....[15]....
        /*00bc*/ 	.word	0x00007560


	//   ....[16]....
        /*00c0*/ 	.word	0x000075d0


	//   ....[17]....
        /*00c4*/ 	.word	0x00007630


	//   ....[18]....
        /*00c8*/ 	.word	0x000076a0


	//   ....[19]....
        /*00cc*/ 	.word	0x00007700


	//----- nvinfo : EIATTR_VRC_CTA_INIT_COUNT
	.align		4
.L_3521:
        /*00d0*/ 	.byte	0x02, 0x4a
	.zero		1
	.zero		1


	//----- nvinfo : EIATTR_EXIT_INSTR_OFFSETS
	.align		4
        /*00d4*/ 	.byte	0x04, 0x1c
        /*00d6*/ 	.short	(.L_3523 - .L_3522)


	//   ....[0]....
.L_3522:
        /*00d8*/ 	.word	0x00007290


	//   ....[1]....
        /*00dc*/ 	.word	0x000072c0


	//----- nvinfo : EIATTR_MAX_THREADS
	.align		4
.L_3523:
        /*00e0*/ 	.byte	0x04, 0x05
        /*00e2*/ 	.short	(.L_3525 - .L_3524)
.L_3524:
        /*00e4*/ 	.word	0x00000080
        /*00e8*/ 	.word	0x00000001
        /*00ec*/ 	.word	0x00000001


	//----- nvinfo : EIATTR_CRS_STACK_SIZE
	.align		4
.L_3525:
        /*00f0*/ 	.byte	0x04, 0x1e
        /*00f2*/ 	.short	(.L_3527 - .L_3526)
.L_3526:
        /*00f4*/ 	.word	0x00000000


	//----- nvinfo : EIATTR_CBANK_PARAM_SIZE
	.align		4
.L_3527:
        /*00f8*/ 	.byte	0x03, 0x19
        /*00fa*/ 	.short	0x0128


	//----- nvinfo : EIATTR_PARAM_CBANK
	.align		4
        /*00fc*/ 	.byte	0x04, 0x0a
        /*00fe*/ 	.short	(.L_3529 - .L_3528)
	.align		4
.L_3528:
        /*0100*/ 	.word	index@(.nv.constant0._ZN10layer_norm13ln_bwd_kernelINS_13Kernel_traitsI6__halfS2_fS2_fjLj1280ELj1ELj4ELj1ELj16ENS_18Kernel_traits_baseILj1280ES2_S2_fS2_fjLj128EEEEELb0ELb0ELb0ELb0EEEvNS_9BwdParamsE)
        /*0104*/ 	.short	0x0380
        /*0106*/ 	.short	0x0128


	//----- nvinfo : EIATTR_SW_WAR
	.align		4
.L_3529:
        /*0108*/ 	.byte	0x04, 0x36
        /*010a*/ 	.short	(.L_3531 - .L_3530)
.L_3530:
        /*010c*/ 	.word	0x00000008
.L_3531:


//--------------------- .nv.info._ZN10layer_norm13ln_bwd_kernelINS_13Kernel_traitsI6__halfS2_fS2_fjLj1280ELj1ELj4ELj1ELj16ENS_18Kernel_traits_baseILj1280ES2_S2_fS2_fjLj128EEEEELb0ELb0ELb0ELb1EEEvNS_9BwdParamsE --------------------------
	.section	.nv.info._ZN10layer_norm13ln_bwd_kernelINS_13Kernel_traitsI6__halfS2_fS2_fjLj1280ELj1ELj4ELj1ELj16ENS_18Kernel_traits_baseILj1280ES2_S2_fS2_fjLj128EEEEELb0ELb0ELb0ELb1EEEvNS_9BwdParamsE,"",@"SHT_CUDA_INFO"
	.sectionflags	@""
	.align	4


	//----- nvinfo : EIATTR_CUDA_API_VERSION
	.align		4
        /*0000*/ 	.byte	0x04, 0x37
        /*0002*/ 	.short	(.L_3533 - .L_3532)
.L_3532:
        /*0004*/ 	.word	0x00000082


	//----- nvinfo : EIATTR_KPARAM_INFO
	.align		4
.L_3533:
        /*0008*/ 	.byte	0x04, 0x17
        /*000a*/ 	.short	(.L_3535 - .L_3534)
.L_3534:
        /*000c*/ 	.word	0x00000000
        /*0010*/ 	.short	0x0000
        /*0012*/ 	.short	0x0000
        /*0014*/ 	.byte	0x00, 0xf0, 0xa1, 0x04


	//----- nvinfo : EIATTR_SPARSE_MMA_MASK
	.align		4
.L_3535:
        /*0018*/ 	.byte	0x03, 0x50
        /*001a*/ 	.short	0x0000


	//----- nvinfo : EIATTR_MAXREG_COUNT
	.align		4
        /*001c*/ 	.byte	0x03, 0x1b
        /*001e*/ 	.short	0x00ff


	//----- nvinfo : EIATTR_NUM_BARRIERS
	.align		4
        /*0020*/ 	.byte	0x02, 0x4c
        /*0022*/ 	.byte	0x01
	.zero		1


	//----- nvinfo : EIATTR_ANNOTATIONS
	.align		4
        /*0024*/ 	.byte	0x04, 0x55
        /*0026*/ 	.short	(.L_3537 - .L_3536)


	//   ....[0]....
.L_3536:
        /* <DEDUP_REMOVED lines=9> */


	//----- nvinfo : EIATTR_MERCURY_ISA_VERSION
	.align		4
.L_3537:
        /*00a8*/ 	.byte	0x03, 0x5f
        /*00aa*/ 	.short	0x0101


	//----- nvinfo : EIATTR_COOP_GROUP_MASK_REGIDS
	.align		4
        /*00ac*/ 	.byte	0x04, 0x29
        /*00ae*/ 	.short	(.L_3539 - .L_3538)


	//   ....[0]....
.L_3538:
        /*00b0*/ 	.word	0xffffffff


	//   ....[1]....
        /*00b4*/ 	.word	0xffffffff


	//   ....[2]....
        /*00b8*/ 	.word	0xffffffff


	//   ....[3]....
        /*00bc*/ 	.word	0xffffffff


	//   ....[4]....
        /*00c0*/ 	.word	0xffffffff


	//   ....[5]....
        /*00c4*/ 	.word	0xffffffff


	//   ....[6]....
        /*00c8*/ 	.word	0xffffffff


	//   ....[7]....
        /*00cc*/ 	.word	0xffffffff


	//   ....[8]....
        /*00d0*/ 	.word	0xffffffff


	//   ....[9]....
        /*00d4*/ 	.word	0xffffffff


	//   ....[10]....
        /*00d8*/ 	.word	0x050000ed


	//   ....[11]....
        /*00dc*/ 	.word	0x050000ed


	//   ....[12]....
        /*00e0*/ 	.word	0x050000ed


	//   ....[13]....
        /*00e4*/ 	.word	0x050000ed


	//   ....[14]....
        /*00e8*/ 	.word	0x050000ed


	//   ....[15]....
        /*00ec*/ 	.word	0x050000ed


	//   ....[16]....
        /*00f0*/ 	.word	0x050000ed


	//   ....[17]....
        /*00f4*/ 	.word	0x050000ed


	//   ....[18]....
        /*00f8*/ 	.word	0x050000ed


	//   ....[19]....
        /*00fc*/ 	.word	0x050000ed


	//----- nvinfo : EIATTR_COOP_GROUP_INSTR_OFFSETS
	.align		4
.L_3539:
        /*0100*/ 	.byte	0x04, 0x28
        /*0102*/ 	.short	(.L_3541 - .L_3540)


	//   ....[0]....
.L_3540:
        /*0104*/ 	.word	0x00002320


	//   ....[1]....
        /*0108*/ 	.word	0x00002340


	//   ....[2]....
        /*010c*/ 	.word	0x00002360


	//   ....[3]....
        /*0110*/ 	.word	0x00002380


	//   ....[4]....
        /*0114*/ 	.word	0x000023a0


	//   ....[5]....
        /*0118*/ 	.word	0x000023c0


	//   ....[6]....
        /*011c*/ 	.word	0x000023e0


	//   ....[7]....
        /*0120*/ 	.word	0x00002400


	//   ....[8]....
        /*0124*/ 	.word	0x00002410


	//   ....[9]....
        /*0128*/ 	.word	0x00002430


	//   ....[10]....
        /*012c*/ 	.word	0x00006b00


	//   ....[11]....
        /*0130*/ 	.word	0x00006b90


	//   ....[12]....
        /*0134*/ 	.word	0x00006c00


	//   ....[13]....
        /*0138*/ 	.word	0x00006c60


	//   ....[14]....
        /*013c*/ 	.word	0x00006cd0


	//   ....[15]....
        /*0140*/ 	.word	0x00006d30


	//   ....[16]....
        /*0144*/ 	.word	0x00006da0


	//   ....[17]....
        /*0148*/ 	.word	0x00006e00


	//   ....[18]....
        /*014c*/ 	.word	0x00006e70


	//   ....[19]....
        /*0150*/ 	.word	0x00006ed0


	//----- nvinfo : EIATTR_VRC_CTA_INIT_COUNT
	.align		4
.L_3541:
        /*0154*/ 	.byte	0x02, 0x4a
	.zero		1
	.zero		1


	//----- nvinfo : EIATTR_EXIT_INSTR_OFFSETS
	.align		4
        /*0158*/ 	.byte	0x04, 0x1c
        /*015a*/ 	.short	(.L_3543 - .L_3542)


	//   ....[0]....
.L_3542:
        /*015c*/ 	.word	0x00006a90


	//----- nvinfo : EIATTR_MAX_THREADS
	.align		4
.L_3543:
        /*0160*/ 	.byte	0x04, 0x05
        /*0162*/ 	.short	(.L_3545 - .L_3544)
.L_3544:
        /*0164*/ 	.word	0x00000080
        /*0168*/ 	.word	0x00000001
        /*016c*/ 	.word	0x00000001


	//----- nvinfo : EIATTR_CRS_STACK_SIZE
	.align		4
.L_3545:
        /*0170*/ 	.byte	0x04, 0x1e
        /*0172*/ 	.short	(.L_3547 - .L_3546)
.L_3546:
        /*0174*/ 	.word	0x00000000


	//----- nvinfo : EIATTR_CBANK_PARAM_SIZE
	.align		4
.L_3547:
        /*0178*/ 	.byte	0x03, 0x19
        /*017a*/ 	.short	0x0128


	//----- nvinfo : EIATTR_PARAM_CBANK
	.align		4
        /*017c*/ 	.byte	0x04, 0x0a
        /*017e*/ 	.short	(.L_3549 - .L_3548)
	.align		4
.L_3548:
        /*0180*/ 	.word	index@(.nv.constant0._ZN10layer_norm13ln_bwd_kernelINS_13Kernel_traitsI6__halfS2_fS2_fjLj1280ELj1ELj4ELj1ELj16ENS_18Kernel_traits_baseILj1280ES2_S2_fS2_fjLj128EEEEELb0ELb0ELb0ELb1EEEvNS_9BwdParamsE)
        /*0184*/ 	.short	0x0380
        /*0186*/ 	.short	0x0128


	//----- nvinfo : EIATTR_SW_WAR
	.align		4
.L_3549:
        /*0188*/ 	.byte	0x04, 0x36
        /*018a*/ 	.short	(.L_3551 - .L_3550)
.L_3550:
        /*018c*/ 	.word	0x00000008
.L_3551:


//--------------------- .nv.info._ZN10layer_norm13ln_bwd_kernelINS_13Kernel_traitsI6__halfS2_fS2_fjLj1280ELj1ELj4ELj1ELj16ENS_18Kernel_traits_baseILj1280ES2_S2_fS2_fjLj128EEEEELb0ELb0ELb1ELb0EEEvNS_9BwdParamsE --------------------------
	.section	.nv.info._ZN10layer_norm13ln_bwd_kernelINS_13Kernel_traitsI6__halfS2_fS2_fjLj1280ELj1ELj4ELj1ELj16ENS_18Kernel_traits_baseILj1280ES2_S2_fS2_fjLj128EEEEELb0ELb0ELb1ELb0EEEvNS_9BwdParamsE,"",@"SHT_CUDA_INFO"
	.sectionflags	@""
	.align	4


	//----- nvinfo : EIATTR_CUDA_API_VERSION
	.align		4
        /*0000*/ 	.byte	0x04, 0x37
        /*0002*/ 	.short	(.L_3553 - .L_3552)
.L_3552:
        /*0004*/ 	.word	0x00000082


	//----- nvinfo : EIATTR_KPARAM_INFO
	.align		4
.L_3553:
        /*0008*/ 	.byte	0x04, 0x17
        /*000a*/ 	.short	(.L_3555 - .L_3554)
.L_3554:
        /*000c*/ 	.word	0x00000000
        /*0010*/ 	.short	0x0000
        /*0012*/ 	.short	0x0000
        /*0014*/ 	.byte	0x00, 0xf0, 0xa1, 0x04


	//----- nvinfo : EIATTR_SPARSE_MMA_MASK
	.align		4
.L_3555:
        /*0018*/ 	.byte	0x03, 0x50
        /*001a*/ 	.short	0x0000


	//----- nvinfo : EIATTR_MAXREG_COUNT
	.align		4
        /*001c*/ 	.byte	0x03, 0x1b
        /*001e*/ 	.short	0x00ff


	//----- nvinfo : EIATTR_NUM_BARRIERS
	.align		4
        /*0020*/ 	.byte	0x02, 0x4c
        /*0022*/ 	.byte	0x01
	.zero		1


	//----- nvinfo : EIATTR_ANNOTATIONS
	.align		4
        /*0024*/ 	.byte	0x04, 0x55
        /*0026*/ 	.short	(.L_3557 - .L_3556)


	//   ....[0]....
.L_3556:
        /* <DEDUP_REMOVED lines=11> */


	//----- nvinfo : EIATTR_MERCURY_ISA_VERSION
	.align		4
.L_3557:
        /*00c8*/ 	.byte	0x03, 0x5f
        /*00ca*/ 	.short	0x0101


	//----- nvinfo : EIATTR_COOP_GROUP_MASK_REGIDS
	.align		4
        /*00cc*/ 	.byte	0x04, 0x29
        /*00ce*/ 	.short	(.L_3559 - .L_3558)


	//   ....[0]....
.L_3558:
        /*00d0*/ 	.word	0xffffffff


	//   ....[1]....
        /*00d4*/ 	.word	0xffffffff


	//   ....[2]....
        /*00d8*/ 	.word	0xffffffff


	//   ....[3]....
        /*00dc*/ 	.word	0xffffffff


	//   ....[4]....
        /*00e0*/ 	.word	0xffffffff


	//   ....[5]....
        /*00e4*/ 	.word	0xffffffff


	//   ....[6]....
        /*00e8*/ 	.word	0xffffffff


	//   ....[7]....
        /*00ec*/ 	.word	0xffffffff


	//   ....[8]....
        /*00f0*/ 	.word	0xffffffff


	//   ....[9]....
        /*00f4*/ 	.word	0xffffffff


	//   ....[10]....
        /*00f8*/ 	.word	0x05000002


	//   ....[11]....
        /*00fc*/ 	.word	0x05000002


	//   ....[12]....
        /*0100*/ 	.word	0x05000002


	//   ....[13]....
        /*0104*/ 	.word	0x05000002


	//   ....[14]....
        /*0108*/ 	.word	0x05000002


	//   ....[15]....
        /*010c*/ 	.word	0x05000002


	//   ....[16]....
        /*0110*/ 	.word	0x05000002


	//   ....[17]....
        /*0114*/ 	.word	0x05000002


	//   ....[18]....
        /*0118*/ 	.word	0x05000002


	//   ....[19]....
        /*011c*/ 	.word	0x05000002


	//----- nvinfo : EIATTR_COOP_GROUP_INSTR_OFFSETS
	.align		4
.L_3559:
        /*0120*/ 	.byte	0x04, 0x28
        /*0122*/ 	.short	(.L_3561 - .L_3560)


	//   ....[0]....
.L_3560:
        /*0124*/ 	.word	0x000029d0


	//   ....[1]....
        /*0128*/ 	.word	0x000029e0


	//   ....[2]....
        /*012c*/ 	.word	0x00002a10


	//   ....[3]....
        /*0130*/ 	.word	0x00002a20


	//   ....[4]....
        /*0134*/ 	.word	0x00002a50


	//   ....[5]....
        /*0138*/ 	.word	0x00002a60


	//   ....[6]....
        /*013c*/ 	.word	0x00002a90


	//   ....[7]....
        /*0140*/ 	.word	0x00002aa0


	//   ....[8]....
        /*0144*/ 	.word	0x00002ad0


	//   ....[9]....
        /*0148*/ 	.word	0x00002ae0


	//   ....[10]....
        /*014c*/ 	.word	0x0000b070


	//   ....[11]....
        /*0150*/ 	.word	0x0000b100


	//   ....[12]....
        /*0154*/ 	.word	0x0000b160


	//   ....[13]....
        /*0158*/ 	.word	0x0000b1c0


	//   ....[14]....
        /*015c*/ 	.word	0x0000b220


	//   ....[15]....
        /*0160*/ 	.word	0x0000b280


	//   ....[16]....
        /*0164*/ 	.word	0x0000b2e0


	//   ....[17]....
        /*0168*/ 	.word	0x0000b340


	//   ....[18]....
        /*016c*/ 	.word	0x0000b3a0


	//   ....[19]....
        /*0170*/ 	.word	0x0000b400


	//----- nvinfo : EIATTR_VRC_CTA_INIT_COUNT
	.align		4
.L_3561:
        /*0174*/ 	.byte	0x02, 0x4a
	.zero		1
	.zero		1


	//----- nvinfo : EIATTR_EXIT_INSTR_OFFSETS
	.align		4
        /*0178*/ 	.byte	0x04, 0x1c
        /*017a*/ 	.short	(.L_3563 - .L_3562)


	//   ....[0]....
.L_3562:
        /*017c*/ 	.word	0x0000afd0


	//   ....[1]....
        /*0180*/ 	.word	0x0000b000


	//----- nvinfo : EIATTR_MAX_THREADS
	.align		4
.L_3563:
        /*0184*/ 	.byte	0x04, 0x05
        /*0186*/ 	.short	(.L_3565 - .L_3564)
.L_3564:
        /*0188*/ 	.word	0x00000080
        /*018c*/ 	.word	0x00000001
        /*0190*/ 	.word	0x00000001


	//----- nvinfo : EIATTR_CRS_STACK_SIZE
	.align		4
.L_3565:
        /*0194*/ 	.byte	0x04, 0x1e
        /*0196*/ 	.short	(.L_3567 - .L_3566)
.L_3566:
        /*0198*/ 	.word	0x00000000


	//----- nvinfo : EIATTR_CBANK_PARAM_SIZE
	.align		4
.L_3567:
        /*019c*/ 	.byte	0x03, 0x19
        /*019e*/ 	.short	0x0128


	//----- nvinfo : EIATTR_PARAM_CBANK
	.align		4
        /*01a0*/ 	.byte	0x04, 0x0a
        /*01a2*/ 	.short	(.L_3569 - .L_3568)
	.align		4
.L_3568:
        /*01a4*/ 	.word	index@(.nv.constant0._ZN10layer_norm13ln_bwd_kernelINS_13Kernel_traitsI6__halfS2_fS2_fjLj1280ELj1ELj4ELj1ELj16ENS_18Kernel_traits_baseILj1280ES2_S2_fS2_fjLj128EEEEELb0ELb0ELb1ELb0EEEvNS_9BwdParamsE)
        /*01a8*/ 	.short	0x0380
        /*01aa*/ 	.short	0x0128


	//----- nvinfo : EIATTR_SW_WAR
	.align		4
.L_3569:
        /*01ac*/ 	.byte	0x04, 0x36
        /*01ae*/ 	.short	(.L_3571 - .L_3570)
.L_3570:
        /*01b0*/ 	.word	0x00000008
.L_3571:


//--------------------- .nv.info._ZN10layer_norm13ln_bwd_kernelINS_13Kernel_traitsI6__halfS2_fS2_fjLj1280ELj1ELj4ELj1ELj16ENS_18Kernel_traits_baseILj1280ES2_S2_fS2_fjLj128EEEEELb0ELb0ELb1ELb1EEEvNS_9BwdParamsE --------------------------
	.section	.nv.info._ZN10layer_norm13ln_bwd_kernelINS_13Kernel_traitsI6__halfS2_fS2_fjLj1280ELj1ELj4ELj1ELj16ENS_18Kernel_traits_baseILj1280ES2_S2_fS2_fjLj128EEEEELb0ELb0ELb1ELb1EEEvNS_9BwdParamsE,"",@"SHT_CUDA_INFO"
	.sectionflags	@""
	.align	4


	//----- nvinfo : EIATTR_CUDA_API_VERSION
	.align		4
        /*0000*/ 	.byte	0x04, 0x37
        /*0002*/ 	.short	(.L_3573 - .L_3572)
.L_3572:
        /*0004*/ 	.word	0x00000082


	//----- nvinfo : EIATTR_KPARAM_INFO
	.align		4
.L_3573:
        /*0008*/ 	.byte	0x04, 0x17
        /*000a*/ 	.short	(.L_3575 - .L_3574)
.L_3574:
        /*000c*/ 	.word	0x00000000
        /*0010*/ 	.short	0x0000
        /*0012*/ 	.short	0x0000
        /*0014*/ 	.byte	0x00, 0xf0, 0xa1, 0x04


	//----- nvinfo : EIATTR_SPARSE_MMA_MASK
	.align		4
.L_3575:
        /*0018*/ 	.byte	0x03, 0x50
        /*001a*/ 	.short	0x0000


	//----- nvinfo : EIATTR_MAXREG_COUNT
	.align		4
        /*001c*/ 	.byte	0x03, 0x1b
        /*001e*/ 	.short	0x00ff


	//----- nvinfo : EIATTR_NUM_BARRIERS
	.align		4
        /*0020*/ 	.byte	0x02, 0x4c
        /*0022*/ 	.byte	0x01
	.zero		1


	//----- nvinfo : EIATTR_MERCURY_ISA_VERSION
	.align		4
        /*0024*/ 	.byte	0x03, 0x5f
        /*0026*/ 	.short	0x0101


	//----- nvinfo : EIATTR_COOP_GROUP_MASK_REGIDS
	.align		4
        /*0028*/ 	.byte	0x04, 0x29
        /*002a*/ 	.short	(.L_3577 - .L_3576)


	//   ....[0]....
.L_3576:
        /*002c*/ 	.word	0xffffffff


	//   ....[1]....
        /*0030*/ 	.word	0xffffffff


	//   ....[2]....
        /*0034*/ 	.word	0xffffffff


	//   ....[3]....
        /*0038*/ 	.word	0xffffffff


	//   ....[4]....
        /*003c*/ 	.word	0xffffffff


	//   ....[5]....
        /*0040*/ 	.word	0xffffffff


	//   ....[6]....
        /*0044*/ 	.word	0xffffffff


	//   ....[7]....
        /*0048*/ 	.word	0xffffffff


	//   ....[8]....
        /*004c*/ 	.word	0xffffffff


	//   ....[9]....
        /*0050*/ 	.word	0xffffffff


	//   ....[10]....
        /*0054*/ 	.word	0x050000f3


	//   ....[11]....
        /*0058*/ 	.word	0x050000f3


	//   ....[12]....
        /*005c*/ 	.word	0x050000f3


	//   ....[13]....
        /*0060*/ 	.word	0x050000f3


	//   ....[14]....
        /*0064*/ 	.word	0x050000f3


	//   ....[15]....
        /*0068*/ 	.word	0x050000f3


	//   ....[16]....
        /*006c*/ 	.word	0x050000f3


	//   ....[17]....
        /*0070*/ 	.word	0x050000f3


	//   ....[18]....
        /*0074*/ 	.word	0x050000f3


	//   ....[19]....
        /*0078*/ 	.word	0x050000f3


	//----- nvinfo : EIATTR_COOP_GROUP_INSTR_OFFSETS
	.align		4
.L_3577:
        /*007c*/ 	.byte	0x04, 0x28
        /*007e*/ 	.short	(.L_3579 - .L_3578)


	//   ....[0]....
.L_3578:
        /*0080*/ 	.word	0x00002290


	//   ....[1]....
        /*0084*/ 	.word	0x000022a0


	//   ....[2]....
        /*0088*/ 	.word	0x000022d0


	//   ....[3]....
        /*008c*/ 	.word	0x000022e0


	//   ....[4]....
        /*0090*/ 	.word	0x00002310


	//   ....[5]....
        /*0094*/ 	.word	0x00002320


	//   ....[6]....
        /*0098*/ 	.word	0x00002350


	//   ....[7]....
        /*009c*/ 	.word	0x00002360


	//   ....[8]....
        /*00a0*/ 	.word	0x00002390


	//   ....[9]....
        /*00a4*/ 	.word	0x000023a0


	//   ....[10]....
        /*00a8*/ 	.word	0x00009ff0


	//   ....[11]....
        /*00ac*/ 	.word	0x0000a090


	//   ....[12]....
        /*00b0*/ 	.word	0x0000a0f0


	//   ....[13]....
        /*00b4*/ 	.word	0x0000a150


	//   ....[14]....
        /*00b8*/ 	.word	0x0000a1c0


	//   ....[15]....
        /*00bc*/ 	.word	0x0000a220


	//   ....[16]....
        /*00c0*/ 	.word	0x0000a290


	//   ....[17]....
        /*00c4*/ 	.word	0x0000a2f0


	//   ....[18]....
        /*00c8*/ 	.word	0x0000a360


	//   ....[19]....
        /*00cc*/ 	.word	0x0000a3c0


	//----- nvinfo : EIATTR_VRC_CTA_INIT_COUNT
	.align		4
.L_3579:
        /*00d0*/ 	.byte	0x02, 0x4a
	.zero		1
	.zero		1


	//----- nvinfo : EIATTR_EXIT_INSTR_OFFSETS
	.align		4
        /*00d4*/ 	.byte	0x04, 0x1c
        /*00d6*/ 	.short	(.L_3581 - .L_3580)


	//   ....[0]....
.L_3580:
        /*00d8*/ 	.word	0x00009f80


	//----- nvinfo : EIATTR_MAX_THREADS
	.align		4
.L_3581:
        /*00dc*/ 	.byte	0x04, 0x05
        /*00de*/ 	.short	(.L_3583 - .L_3582)
.L_3582:
        /*00e0*/ 	.word	0x00000080
        /*00e4*/ 	.word	0x00000001
        /*00e8*/ 	.word	0x00000001


	//----- nvinfo : EIATTR_CRS_STACK_SIZE
	.align		4
.L_3583:
        /*00ec*/ 	.byte	0x04, 0x1e
        /*00ee*/ 	.short	(.L_3585 - .L_3584)
.L_3584:
        /*00f0*/ 	.word	0x00000000


	//----- nvinfo : EIATTR_CBANK_PARAM_SIZE
	.align		4
.L_3585:
        /*00f4*/ 	.byte	0x03, 0x19
        /*00f6*/ 	.short	0x0128


	//----- nvinfo : EIATTR_PARAM_CBANK
	.align		4
        /*00f8*/ 	.byte	0x04, 0x0a
        /*00fa*/ 	.short	(.L_3587 - .L_3586)
	.align		4
.L_3586:
        /*00fc*/ 	.word	index@(.nv.constant0._ZN10layer_norm13ln_bwd_kernelINS_13Kernel_traitsI6__halfS2_fS2_fjLj1280ELj1ELj4ELj1ELj16ENS_18Kernel_traits_baseILj1280ES2_S2_fS2_fjLj128EEEEELb0ELb0ELb1ELb1EEEvNS_9BwdParamsE)
        /*0100*/ 	.short	0x0380
        /*0102*/ 	.short	0x0128


	//----- nvinfo : EIATTR_SW_WAR
	.align		4
.L_3587:
        /*0104*/ 	.byte	0x04, 0x36
        /*0106*/ 	.short	(.L_3589 - .L_3588)
.L_3588:
        /*0108*/ 	.word	0x00000008
.L_3589:


//--------------------- .nv.info._ZN10layer_norm13ln_bwd_kernelINS_13Kernel_traitsI6__halfS2_fS2_fjLj1280ELj1ELj4ELj1ELj16ENS_18Kernel_traits_baseILj1280ES2_S2_fS2_fjLj128EEEEELb0ELb1ELb0ELb0EEEvNS_9BwdParamsE --------------------------
	.section	.nv.info._ZN10layer_norm13ln_bwd_kernelINS_13Kernel_traitsI6__halfS2_fS2_fjLj1280ELj1ELj4ELj1ELj16ENS_18Kernel_traits_baseILj1280ES2_S2_fS2_fjLj128EEEEELb0ELb1ELb0ELb0EEEvNS_9BwdParamsE,"",@"SHT_CUDA_INFO"
	.sectionflags	@""
	.align	4


	//----- nvinfo : EIATTR_CUDA_API_VERSION
	.align		4
        /*0000*/ 	.byte	0x04, 0x37
        /*0002*/ 	.short	(.L_3591 - .L_3590)
.L_3590:
        /*0004*/ 	.word	0x00000082


	//----- nvinfo : EIATTR_KPARAM_INFO
	.align		4
.L_3591:
        /*0008*/ 	.byte	0x04, 0x17
        /*000a*/ 	.short	(.L_3593 - .L_3592)
.L_3592:
        /*000c*/ 	.word	0x00000000
        /*0010*/ 	.short	0x0000
        /*0012*/ 	.short	0x0000
        /*0014*/ 	.byte	0x00, 0xf0, 0xa1, 0x04


	//----- nvinfo : EIATTR_SPARSE_MMA_MASK
	.align		4
.L_3593:
        /*0018*/ 	.byte	0x03, 0x50
        /*001a*/ 	.short	0x0000


	//----- nvinfo : EIATTR_MAXREG_COUNT
	.align		4
        /*001c*/ 	.byte	0x03, 0x1b
        /*001e*/ 	.short	0x00ff


	//----- nvinfo : EIATTR_NUM_BARRIERS
	.align		4
        /*0020*/ 	.byte	0x02, 0x4c
        /*0022*/ 	.byte	0x01
	.zero		1


	//----- nvinfo : EIATTR_ANNOTATIONS
	.align		4
        /*0024*/ 	.byte	0x04, 0x55
        /*0026*/ 	.short	(.L_3595 - .L_3594)


	//   ....[0]....
.L_3594:
        /* <DEDUP_REMOVED lines=138> */


	//----- nvinfo : EIATTR_MERCURY_ISA_VERSION
	.align		4
.L_3595:
        /*08b0*/ 	.byte	0x03, 0x5f
        /*08b2*/ 	.short	0x0101


	//----- nvinfo : EIATTR_COOP_GROUP_MASK_REGIDS
	.align		4
        /*08b4*/ 	.byte	0x04, 0x29
        /*08b6*/ 	.short	(.L_3597 - .L_3596)


	//   ....[0]....
.L_3596:
        /*08b8*/ 	.word	0xffffffff


	//   ....[1]....
        /*08bc*/ 	.word	0xffffffff


	//   ....[2]....
        /*08c0*/ 	.word	0xffffffff


	//   ....[3]....
        /*08c4*/ 	.word	0xffffffff


	//   ....[4]....
        /*08c8*/ 	.word	0xffffffff


	//   ....[5]....
        /*08cc*/ 	.word	0xffffffff


	//   ....[6]....
        /*08d0*/ 	.word	0xffffffff


	//   ....[7]....
        /*08d4*/ 	.word	0xffffffff


	//   ....[8]....
        /*08d8*/ 	.word	0xffffffff


	//   ....[9]....
        /*08dc*/ 	.word	0xffffffff


	//   ....[10]....
        /*08e0*/ 	.word	0x05000013


	//   ....[11]....
        /*08e4*/ 	.word	0x05000013


	//   ....[12]....
        /*08e8*/ 	.word	0x05000013


	//   ....[13]....
        /*08ec*/ 	.word	0x05000013


	//   ....[14]....
        /*08f0*/ 	.word	0x05000013


	//   ....[15]....
        /*08f4*/ 	.word	0x05000013


	//   ....[16]....
        /*08f8*/ 	.word	0x05000013


	//   ....[17]....
        /*08fc*/ 	.word	0x05000013


	//   ....[18]....
        /*0900*/ 	.word	0x05000013


	//   ....[19]....
        /*0904*/ 	.word	0x05000013


	//----- nvinfo : EIATTR_COOP_GROUP_INSTR_OFFSETS
	.align		4
.L_3597:
        /*0908*/ 	.byte	0x04, 0x28
        /*090a*/ 	.short	(.L_3599 - .L_3598)


	//   ....[0]....
.L_3598:
        /*090c*/ 	.word	0x00003370


	//   ....[1]....
        /*0910*/ 	.word	0x00003390


	//   ....[2]....
        /*0914*/ 	.word	0x000033b0


	//   ....[3]....
        /*0918*/ 	.word	0x000033d0


	//   ....[4]....
        /*091c*/ 	.word	0x000033f0


	//   ....[5]....
        /*0920*/ 	.word	0x00003410


	//   ....[6]....
        /*0924*/ 	.word	0x00003430


	//   ....[7]....
        /*0928*/ 	.word	0x00003450


	//   ....[8]....
        /*092c*/ 	.word	0x00003470


	//   ....[9]....
        /*0930*/ 	.word	0x00003480


	//   ....[10]....
        /*0934*/ 	.word	0x0000bc90


	//   ....[11]....
        /*0938*/ 	.word	0x0000bd30


	//   ....[12]....
        /*093c*/ 	.word	0x0000bdb0


	//   ....[13]....
        /*0940*/ 	.word	0x0000be20


	//   ....[14]....
        /*0944*/ 	.word	0x0000bea0


	//   ....[15]....
        /*0948*/ 	.word	0x0000bf10


	//   ....[16]....
        /*094c*/ 	.word	0x0000bf90


	//   ....[17]....
        /*0950*/ 	.word	0x0000c000


	//   ....[18]....
        /*0954*/ 	.word	0x0000c080


	//   ....[19]....
        /*0958*/ 	.word	0x0000c0d0


	//----- nvinfo : EIATTR_VRC_CTA_INIT_COUNT
	.align		4
.L_3599:
        /*095c*/ 	.byte	0x02, 0x4a
	.zero		1
	.zero		1


	//----- nvinfo : EIATTR_EXIT_INSTR_OFFSETS
	.align		4
        /*0960*/ 	.byte	0x04, 0x1c
        /*0962*/ 	.short	(.L_3601 - .L_3600)


	//   ....[0]....
.L_3600:
        /*0964*/ 	.word	0x0000bba0


	//   ....[1]....
        /*0968*/ 	.word	0x0000bc20


	//----- nvinfo : EIATTR_MAX_THREADS
	.align		4
.L_3601:
        /*096c*/ 	.byte	0x04, 0x05
        /*096e*/ 	.short	(.L_3603 - .L_3602)
.L_3602:
        /*0970*/ 	.word	0x00000080
        /*0974*/ 	.word	0x00000001
        /*0978*/ 	.word	0x00000001


	//----- nvinfo : EIATTR_CRS_STACK_SIZE
	.align		4
.L_3603:
        /*097c*/ 	.byte	0x04, 0x1e
        /*097e*/ 	.short	(.L_3605 - .L_3604)
.L_3604:
        /*0980*/ 	.word	0x00000000


	//----- nvinfo : EIATTR_CBANK_PARAM_SIZE
	.align		4
.L_3605:
        /*0984*/ 	.byte	0x03, 0x19
        /*0986*/ 	.short	0x0128


	//----- nvinfo : EIATTR_PARAM_CBANK
	.align		4
        /*0988*/ 	.byte	0x04, 0x0a
        /*098a*/ 	.short	(.L_3607 - .L_3606)
	.align		4
.L_3606:
        /*098c*/ 	.word	index@(.nv.constant0._ZN10layer_norm13ln_bwd_kernelINS_13Kernel_traitsI6__halfS2_fS2_fjLj1280ELj1ELj4ELj1ELj16ENS_18Kernel_traits_baseILj1280ES2_S2_fS2_fjLj128EEEEELb0ELb1ELb0ELb0EEEvNS_9BwdParamsE)
        /*0990*/ 	.short	0x0380
        /*0992*/ 	.short	0x0128


	//----- nvinfo : EIATTR_SW_WAR
	.align		4
.L_3607:
        /*0994*/ 	.byte	0x04, 0x36
        /*0996*/ 	.short	(.L_3609 - .L_3608)
.L_3608:
        /*0998*/ 	.word	0x00000008
.L_3609:


//--------------------- .nv.info._ZN10layer_norm13ln_bwd_kernelINS_13Kernel_traitsI6__halfS2_fS2_fjLj1280ELj1ELj4ELj1ELj16ENS_18Kernel_traits_baseILj1280ES2_S2_fS2_fjLj128EEEEELb0ELb1ELb0ELb1EEEvNS_9BwdParamsE --------------------------
	.section	.nv.info._ZN10layer_norm13ln_bwd_kernelINS_13Kernel_traitsI6__halfS2_fS2_fjLj1280ELj1ELj4ELj1ELj16ENS_18Kernel_traits_baseILj1280ES2_S2_fS2_fjLj128EEEEELb0ELb1ELb0ELb1EEEvNS_9BwdParamsE,"",@"SHT_CUDA_INFO"
	.sectionflags	@""
	.align	4


	//----- nvinfo : EIATTR_CUDA_API_VERSION
	.align		4
        /*0000*/ 	.byte	0x04, 0x37
        /*0002*/ 	.short	(.L_3611 - .L_3610)
.L_3610:
        /*0004*/ 	.word	0x00000082


	//----- nvinfo : EIATTR_KPARAM_INFO
	.align		4
.L_3611:
        /*0008*/ 	.byte	0x04, 0x17
        /*000a*/ 	.short	(.L_3613 - .L_3612)
.L_3612:
        /*000c*/ 	.word	0x00000000
        /*0010*/ 	.short	0x0000
        /*0012*/ 	.short	0x0000
        /*0014*/ 	.byte	0x00, 0xf0, 0xa1, 0x04


	//----- nvinfo : EIATTR_SPARSE_MMA_MASK
	.align		4
.L_3613:
        /*0018*/ 	.byte	0x03, 0x50
        /*001a*/ 	.short	0x0000


	//----- nvinfo : EIATTR_MAXREG_COUNT
	.align		4
        /*001c*/ 	.byte	0x03, 0x1b
        /*001e*/ 	.short	0x00ff


	//----- nvinfo : EIATTR_NUM_BARRIERS
	.align		4
        /*0020*/ 	.byte	0x02, 0x4c
        /*0022*/ 	.byte	0x01
	.zero		1


	//----- nvinfo : EIATTR_ANNOTATIONS
	.align		4
        /*0024*/ 	.byte	0x04, 0x55
        /*0026*/ 	.short	(.L_3615 - .L_3614)


	//   ....[0]....
.L_3614:
        /* <DEDUP_REMOVED lines=118> */


	//----- nvinfo : EIATTR_MERCURY_ISA_VERSION
	.align		4
.L_3615:
        /*0778*/ 	.byte	0x03, 0x5f
        /*077a*/ 	.short	0x0101


	//----- nvinfo : EIATTR_COOP_GROUP_MASK_REGIDS
	.align		4
        /*077c*/ 	.byte	0x04, 0x29
        /*077e*/ 	.short	(.L_3617 - .L_3616)


	//   ....[0]....
.L_3616:
        /*0780*/ 	.word	0xffffffff


	//   ....[1]....
        /*0784*/ 	.word	0xffffffff


	//   ....[2]....
        /*0788*/ 	.word	0xffffffff


	//   ....[3]....
        /*078c*/ 	.word	0xffffffff


	//   ....[4]....
        /*0790*/ 	.word	0xffffffff


	//   ....[5]....
        /*0794*/ 	.word	0xffffffff


	//   ....[6]....
        /*0798*/ 	.word	0xffffffff


	//   ....[7]....
        /*079c*/ 	.word	0xffffffff


	//   ....[8]....
        /*07a0*/ 	.word	0xffffffff


	//   ....[9]....
        /*07a4*/ 	.word	0xffffffff


	//   ....[10]....
        /*07a8*/ 	.word	0x05000067


	//   ....[11]....
        /*07ac*/ 	.word	0x05000067


	//   ....[12]....
        /*07b0*/ 	.word	0x05000067


	//   ....[13]....
        /*07b4*/ 	.word	0x05000067


	//   ....[14]....
        /*07b8*/ 	.word	0x05000067


	//   ....[15]....
        /*07bc*/ 	.word	0x05000067


	//   ....[16]....
        /*07c0*/ 	.word	0x05000067


	//   ....[17]....
        /*07c4*/ 	.word	0x05000067


	//   ....[18]....
        /*07c8*/ 	.word	0x05000067


	//   ....[19]....
        /*07cc*/ 	.word	0x05000067


	//----- nvinfo : EIATTR_COOP_GROUP_INSTR_OFFSETS
	.align		4
.L_3617:
        /*07d0*/ 	.byte	0x04, 0x28
        /*07d2*/ 	.short	(.L_3619 - .L_3618)


	//   ....[0]....
.L_3618:
        /*07d4*/ 	.word	0x00002fb0


	//   ....[1]....
        /*07d8*/ 	.word	0x00002fd0


	//   ....[2]....
        /*07dc*/ 	.word	0x00002ff0


	//   ....[3]....
        /*07e0*/ 	.word	0x00003010


	//   ....[4]....
        /*07e4*/ 	.word	0x00003030


	//   ....[5]....
        /*07e8*/ 	.word	0x00003050


	//   ....[6]....
        /*07ec*/ 	.word	0x00003070


	//   ....[7]....
        /*07f0*/ 	.word	0x00003090


	//   ....[8]....
        /*07f4*/ 	.word	0x000030a0


	//   ....[9]....
        /*07f8*/ 	.word	0x000030c0


	//   ....[10]....
        /*07fc*/ 	.word	0x0000ae40


	//   ....[11]....
        /*0800*/ 	.word	0x0000aed0


	//   ....[12]....
        /*0804*/ 	.word	0x0000af30


	//   ....[13]....
        /*0808*/ 	.word	0x0000af80


	//   ....[14]....
        /*080c*/ 	.word	0x0000afe0


	//   ....[15]....
        /*0810*/ 	.word	0x0000b030


	//   ....[16]....
        /*0814*/ 	.word	0x0000b090


	//   ....[17]....
        /*0818*/ 	.word	0x0000b0e0


	//   ....[18]....
        /*081c*/ 	.word	0x0000b140


	//   ....[19]....
        /*0820*/ 	.word	0x0000b190


	//----- nvinfo : EIATTR_VRC_CTA_INIT_COUNT
	.align		4
.L_3619:
        /*0824*/ 	.byte	0x02, 0x4a
	.zero		1
	.zero		1


	//----- nvinfo : EIATTR_EXIT_INSTR_OFFSETS
	.align		4
        /*0828*/ 	.byte	0x04, 0x1c
        /*082a*/ 	.short	(.L_3621 - .L_3620)


	//   ....[0]....
.L_3620:
        /*082c*/ 	.word	0x0000add0


	//----- nvinfo : EIATTR_MAX_THREADS
	.align		4
.L_3621:
        /*0830*/ 	.byte	0x04, 0x05
        /*0832*/ 	.short	(.L_3623 - .L_3622)
.L_3622:
        /*0834*/ 	.word	0x00000080
        /*0838*/ 	.word	0x00000001
        /*083c*/ 	.word	0x00000001


	//----- nvinfo : EIATTR_CRS_STACK_SIZE
	.align		4
.L_3623:
        /*0840*/ 	.byte	0x04, 0x1e
        /*0842*/ 	.short	(.L_3625 - .L_3624)
.L_3624:
        /*0844*/ 	.word	0x00000000


	//----- nvinfo : EIATTR_CBANK_PARAM_SIZE
	.align		4
.L_3625:
        /*0848*/ 	.byte	0x03, 0x19
        /*084a*/ 	.short	0x0128


	//----- nvinfo : EIATTR_PARAM_CBANK
	.align		4
        /*084c*/ 	.byte	0x04, 0x0a
        /*084e*/ 	.short	(.L_3627 - .L_3626)
	.align		4
.L_3626:
        /*0850*/ 	.word	index@(.nv.constant0._ZN10layer_norm13ln_bwd_kernelINS_13Kernel_traitsI6__halfS2_fS2_fjLj1280ELj1ELj4ELj1ELj16ENS_18Kernel_traits_baseILj1280ES2_S2_fS2_fjLj128EEEEELb0ELb1ELb0ELb1EEEvNS_9BwdParamsE)
        /*0854*/ 	.short	0x0380
        /*0856*/ 	.short	0x0128


	//----- nvinfo : EIATTR_SW_WAR
	.align		4
.L_3627:
        /*0858*/ 	.byte	0x04, 0x36
        /*085a*/ 	.short	(.L_3629 - .L_3628)
.L_3628:
        /*085c*/ 	.word	0x00000008
.L_3629:


//--------------------- .nv.info._ZN10layer_norm13ln_bwd_kernelINS_13Kernel_traitsI6__halfS2_fS2_fjLj1280ELj1ELj4ELj1ELj16ENS_18Kernel_traits_baseILj1280ES2_S2_fS2_fjLj128EEEEELb0ELb1ELb1ELb0EEEvNS_9BwdParamsE --------------------------
	.section	.nv.info._ZN10layer_norm13ln_bwd_kernelINS_13Kernel_traitsI6__halfS2_fS2_fjLj1280ELj1ELj4ELj1ELj16ENS_18Kernel_traits_baseILj1280ES2_S2_fS2_fjLj128EEEEELb0ELb1ELb1ELb0EEEvNS_9BwdParamsE,"",@"SHT_CUDA_INFO"
	.sectionflags	@""
	.align	4


	//----- nvinfo : EIATTR_CUDA_API_VERSION
	.align		4
        /*0000*/ 	.byte	0x04, 0x37
        /*0002*/ 	.short	(.L_3631 - .L_3630)
.L_3630:
        /*0004*/ 	.word	0x00000082


	//----- nvinfo : EIATTR_KPARAM_INFO
	.align		4
.L_3631:
        /*0008*/ 	.byte	0x04, 0x17
        /*000a*/ 	.short	(.L_3633 - .L_3632)
.L_3632:
        /*000c*/ 	.word	0x00000000
        /*0010*/ 	.short	0x0000
        /*0012*/ 	.short	0x0000
        /*0014*/ 	.byte	0x00, 0xf0, 0xa1, 0x04


	//----- nvinfo : EIATTR_SPARSE_MMA_MASK
	.align		4
.L_3633:
        /*0018*/ 	.byte	0x03, 0x50
        /*001a*/ 	.short	0x0000


	//----- nvinfo : EIATTR_MAXREG_COUNT
	.align		4
        /*001c*/ 	.byte	0x03, 0x1b
        /*001e*/ 	.short	0x00ff


	//----- nvinfo : EIATTR_NUM_BARRIERS
	.align		4
        /*0020*/ 	.byte	0x02, 0x4c
        /*0022*/ 	.byte	0x01
	.zero		1


	//----- nvinfo : EIATTR_ANNOTATIONS
	.align		4
        /*0024*/ 	.byte	0x04, 0x55
        /*0026*/ 	.short	(.L_3635 - .L_3634)


	//   ....[0]....
.L_3634:
        /* <DEDUP_REMOVED lines=173> */


	//----- nvinfo : EIATTR_MERCURY_ISA_VERSION
	.align		4
.L_3635:
        /*0ae8*/ 	.byte	0x03, 0x5f
        /*0aea*/ 	.short	0x0101


	//----- nvinfo : EIATTR_COOP_GROUP_MASK_REGIDS
	.align		4
        /*0aec*/ 	.byte	0x04, 0x29
        /*0aee*/ 	.short	(.L_3637 - .L_3636)


	//   ....[0]....
.L_3636:
        /*0af0*/ 	.word	0xffffffff


	//   ....[1]....
        /*0af4*/ 	.word	0xffffffff


	//   ....[2]....
        /*0af8*/ 	.word	0xffffffff


	//   ....[3]....
        /*0afc*/ 	.word	0xffffffff


	//   ....[4]....
        /*0b00*/ 	.word	0xffffffff


	//   ....[5]....
        /*0b04*/ 	.word	0xffffffff


	//   ....[6]....
        /*0b08*/ 	.word	0xffffffff


	//   ....[7]....
        /*0b0c*/ 	.word	0xffffffff


	//   ....[8]....
        /*0b10*/ 	.word	0xffffffff


	//   ....[9]....
        /*0b14*/ 	.word	0xffffffff


	//   ....[10]....
        /*0b18*/ 	.word	0x05000002


	//   ....[11]....
        /*0b1c*/ 	.word	0x05000002


	//   ....[12]....
        /*0b20*/ 	.word	0x05000002


	//   ....[13]....
        /*0b24*/ 	.word	0x05000002


	//   ....[14]....
        /*0b28*/ 	.word	0x05000002


	//   ....[15]....
        /*0b2c*/ 	.word	0x05000002


	//   ....[16]....
        /*0b30*/ 	.word	0x05000002


	//   ....[17]....
        /*0b34*/ 	.word	0x05000002


	//   ....[18]....
        /*0b38*/ 	.word	0x05000002


	//   ....[19]....
        /*0b3c*/ 	.word	0x05000002


	//----- nvinfo : EIATTR_COOP_GROUP_INSTR_OFFSETS
	.align		4
.L_3637:
        /*0b40*/ 	.byte	0x04, 0x28
        /*0b42*/ 	.short	(.L_3639 - .L_3638)


	//   ....[0]....
.L_3638:
        /*0b44*/ 	.word	0x00003890


	//   ....[1]....
        /*0b48*/ 	.word	0x000038b0


	//   ....[2]....
        /*0b4c*/ 	.word	0x000038d0


	//   ....[3]....
        /*0b50*/ 	.word	0x000038f0


	//   ....[4]....
        /*0b54*/ 	.word	0x00003910


	//   ....[5]....
        /*0b58*/ 	.word	0x00003930


	//   ....[6]....
        /*0b5c*/ 	.word	0x00003950


	//   ....[7]....
        /*0b60*/ 	.word	0x00003970


	//   ....[8]....
        /*0b64*/ 	.word	0x00003980


	//   ....[9]....
        /*0b68*/ 	.word	0x000039a0


	//   ....[10]....
        /*0b6c*/ 	.word	0x0000fa80


	//   ....[11]....
        /*0b70*/ 	.word	0x0000fb20


	//   ....[12]....
        /*0b74*/ 	.word	0x0000fba0


	//   ....[13]....
        /*0b78*/ 	.word	0x0000fc10


	//   ....[14]....
        /*0b7c*/ 	.word	0x0000fc90


	//   ....[15]....
        /*0b80*/ 	.word	0x0000fd00


	//   ....[16]....
        /*0b84*/ 	.word	0x0000fd80


	//   ....[17]....
        /*0b88*/ 	.word	0x0000fdf0


	//   ....[18]....
        /*0b8c*/ 	.word	0x0000fe70


	//   ....[19]....
        /*0b90*/ 	.word	0x0000fec0


	//----- nvinfo : EIATTR_VRC_CTA_INIT_COUNT
	.align		4
.L_3639:
        /*0b94*/ 	.byte	0x02, 0x4a
	.zero		1
	.zero		1


	//----- nvinfo : EIATTR_EXIT_INSTR_OFFSETS
	.align		4
        /*0b98*/ 	.byte	0x04, 0x1c
        /*0b9a*/ 	.short	(.L_3641 - .L_3640)


	//   ....[0]....
.L_3640:
        /*0b9c*/ 	.word	0x0000f990


	//   ....[1]....
        /*0ba0*/ 	.word	0x0000fa10


	//----- nvinfo : EIATTR_MAX_THREADS
	.align		4
.L_3641:
        /*0ba4*/ 	.byte	0x04, 0x05
        /*0ba6*/ 	.short	(.L_3643 - .L_3642)
.L_3642:
        /*0ba8*/ 	.word	0x00000080
        /*0bac*/ 	.word	0x00000001
        /*0bb0*/ 	.word	0x00000001


	//----- nvinfo : EIATTR_CRS_STACK_SIZE
	.align		4
.L_3643:
        /*0bb4*/ 	.byte	0x04, 0x1e
        /*0bb6*/ 	.short	(.L_3645 - .L_3644)
.L_3644:
        /*0bb8*/ 	.word	0x00000000


	//----- nvinfo : EIATTR_CBANK_PARAM_SIZE
	.align		4
.L_3645:
        /*0bbc*/ 	.byte	0x03, 0x19
        /*0bbe*/ 	.short	0x0128


	//----- nvinfo : EIATTR_PARAM_CBANK
	.align		4
        /*0bc0*/ 	.byte	0x04, 0x0a
        /*0bc2*/ 	.short	(.L_3647 - .L_3646)
	.align		4
.L_3646:
        /*0bc4*/ 	.word	index@(.nv.constant0._ZN10layer_norm13ln_bwd_kernelINS_13Kernel_traitsI6__halfS2_fS2_fjLj1280ELj1ELj4ELj1ELj16ENS_18Kernel_traits_baseILj1280ES2_S2_fS2_fjLj128EEEEELb0ELb1ELb1ELb0EEEvNS_9BwdParamsE)
        /*0bc8*/ 	.short	0x0380
        /*0bca*/ 	.short	0x0128


	//----- nvinfo : EIATTR_SW_WAR
	.align		4
.L_3647:
        /*0bcc*/ 	.byte	0x04, 0x36
        /*0bce*/ 	.short	(.L_3649 - .L_3648)
.L_3648:
        /*0bd0*/ 	.word	0x00000008
.L_3649:


//--------------------- .nv.info._ZN10layer_norm13ln_bwd_kernelINS_13Kernel_traitsI6__halfS2_fS2_fjLj1280ELj1ELj4ELj1ELj16ENS_18Kernel_traits_baseILj1280ES2_S2_fS2_fjLj128EEEEELb0ELb1ELb1ELb1EEEvNS_9BwdParamsE --------------------------
	.section	.nv.info._ZN10layer_norm13ln_bwd_kernelINS_13Kernel_traitsI6__halfS2_fS2_fjLj1280ELj1ELj4ELj1ELj16ENS_18Kernel_traits_baseILj1280ES2_S2_fS2_fjLj128EEEEELb0ELb1ELb1ELb1EEEvNS_9BwdParamsE,"",@"SHT_CUDA_INFO"
	.sectionflags	@""
	.align	4


	//----- nvinfo : EIATTR_CUDA_API_VERSION
	.align		4
        /*0000*/ 	.byte	0x04, 0x37
        /*0002*/ 	.short	(.L_3651 - .L_3650)
.L_3650:
        /*0004*/ 	.word	0x00000082


	//----- nvinfo : EIATTR_KPARAM_INFO
	.align		4
.L_3651:
        /*0008*/ 	.byte	0x04, 0x17
        /*000a*/ 	.short	(.L_3653 - .L_3652)
.L_3652:
        /*000c*/ 	.word	0x00000000
        /*0010*/ 	.short	0x0000
        /*0012*/ 	.short	0x0000
        /*0014*/ 	.byte	0x00, 0xf0, 0xa1, 0x04


	//----- nvinfo : EIATTR_SPARSE_MMA_MASK
	.align		4
.L_3653:
        /*0018*/ 	.byte	0x03, 0x50
        /*001a*/ 	.short	0x0000


	//----- nvinfo : EIATTR_MAXREG_COUNT
	.align		4
        /*001c*/ 	.byte	0x03, 0x1b
        /*001e*/ 	.short	0x00ff


	//----- nvinfo : EIATTR_NUM_BARRIERS
	.align		4
        /*0020*/ 	.byte	0x02, 0x4c
        /*0022*/ 	.byte	0x01
	.zero		1


	//----- nvinfo : EIATTR_ANNOTATIONS
	.align		4
        /*0024*/ 	.byte	0x04, 0x55
        /*0026*/ 	.short	(.L_3655 - .L_3654)


	//   ....[0]....
.L_3654:
        /* <DEDUP_REMOVED lines=116> */


	//----- nvinfo : EIATTR_MERCURY_ISA_VERSION
	.align		4
.L_3655:
        /*0758*/ 	.byte	0x03, 0x5f
        /*075a*/ 	.short	0x0101


	//----- nvinfo : EIATTR_COOP_GROUP_MASK_REGIDS
	.align		4
        /*075c*/ 	.byte	0x04, 0x29
        /*075e*/ 	.short	(.L_3657 - .L_3656)


	//   ....[0]....
.L_3656:
        /*0760*/ 	.word	0xffffffff


	//   ....[1]....
        /*0764*/ 	.word	0xffffffff


	//   ....[2]....
        /*0768*/ 	.word	0xffffffff


	//   ....[3]....
        /*076c*/ 	.word	0xffffffff


	//   ....[4]....
        /*0770*/ 	.word	0xffffffff


	//   ....[5]....
        /*0774*/ 	.word	0xffffffff


	//   ....[6]....
        /*0778*/ 	.word	0xffffffff


	//   ....[7]....
        /*077c*/ 	.word	0xffffffff


	//   ....[8]....
        /*0780*/ 	.word	0xffffffff


	//   ....[9]....
        /*0784*/ 	.word	0xffffffff


	//   ....[10]....
        /*0788*/ 	.word	0x050000f8


	//   ....[11]....
        /*078c*/ 	.word	0x050000f8


	//   ....[12]....
        /*0790*/ 	.word	0x050000f8


	//   ....[13]....
        /*0794*/ 	.word	0x050000f8


	//   ....[14]....
        /*0798*/ 	.word	0x050000f8


	//   ....[15]....
        /*079c*/ 	.word	0x050000f8


	//   ....[16]....
        /*07a0*/ 	.word	0x050000f8


	//   ....[17]....
        /*07a4*/ 	.word	0x050000f8


	//   ....[18]....
        /*07a8*/ 	.word	0x050000f8


	//   ....[19]....
        /*07ac*/ 	.word	0x050000f8


	//----- nvinfo : EIATTR_COOP_GROUP_INSTR_OFFSETS
	.align		4
.L_3657:
        /*07b0*/ 	.byte	0x04, 0x28
        /*07b2*/ 	.short	(.L_3659 - .L_3658)


	//   ....[0]....
.L_3658:
        /*07b4*/ 	.word	0x00002ee0


	//   ....[1]....
        /*07b8*/ 	.word	0x00002f00


	//   ....[2]....
        /*07bc*/ 	.word	0x00002f20


	//   ....[3]....
        /*07c0*/ 	.word	0x00002f40


	//   ....[4]....
        /*07c4*/ 	.word	0x00002f60


	//   ....[5]....
        /*07c8*/ 	.word	0x00002f80


	//   ....[6]....
        /*07cc*/ 	.word	0x00002fa0


	//   ....[7]....
        /*07d0*/ 	.word	0x00002fc0


	//   ....[8]....
        /*07d4*/ 	.word	0x00002fe0


	//   ....[9]....
        /*07d8*/ 	.word	0x00002ff0


	//   ....[10]....
        /*07dc*/ 	.word	0x0000e080


	//   ....[11]....
        /*07e0*/ 	.word	0x0000e120


	//   ....[12]....
        /*07e4*/ 	.word	0x0000e190


	//   ....[13]....
        /*07e8*/ 	.word	0x0000e1f0


	//   ....[14]....
        /*07ec*/ 	.word	0x0000e260


	//   ....[15]....
        /*07f0*/ 	.word	0x0000e2c0


	//   ....[16]....
        /*07f4*/ 	.word	0x0000e330


	//   ....[17]....
        /*07f8*/ 	.word	0x0000e390


	//   ....[18]....
        /*07fc*/ 	.word	0x0000e400


	//   ....[19]....
        /*0800*/ 	.word	0x0000e450


	//----- nvinfo : EIATTR_VRC_CTA_INIT_COUNT
	.align		4
.L_3659:
        /*0804*/ 	.byte	0x02, 0x4a
	.zero		1
	.zero		1


	//----- nvinfo : EIATTR_EXIT_INSTR_OFFSETS
	.align		4
        /*0808*/ 	.byte	0x04, 0x1c
        /*080a*/ 	.short	(.L_3661 - .L_3660)


	//   ....[0]....
.L_3660:
        /*080c*/ 	.word	0x0000e020


	//----- nvinfo : EIATTR_MAX_THREADS
	.align		4
.L_3661:
        /*0810*/ 	.byte	0x04, 0x05
        /*0812*/ 	.short	(.L_3663 - .L_3662)
.L_3662:
        /*0814*/ 	.word	0x00000080
        /*0818*/ 	.word	0x00000001
        /*081c*/ 	.word	0x00000001


	//----- nvinfo : EIATTR_CRS_STACK_SIZE
	.align		4
.L_3663:
        /*0820*/ 	.byte	0x04, 0x1e
        /*0822*/ 	.short	(.L_3665 - .L_3664)
.L_3664:
        /*0824*/ 	.word	0x00000000


	//----- nvinfo : EIATTR_CBANK_PARAM_SIZE
	.align		4
.L_3665:
        /*0828*/ 	.byte	0x03, 0x19
        /*082a*/ 	.short	0x0128


	//----- nvinfo : EIATTR_PARAM_CBANK
	.align		4
        /*082c*/ 	.byte	0x04, 0x0a
        /*082e*/ 	.short	(.L_3667 - .L_3666)
	.align		4
.L_3666:
        /*0830*/ 	.word	index@(.nv.constant0._ZN10layer_norm13ln_bwd_kernelINS_13Kernel_traitsI6__halfS2_fS2_fjLj1280ELj1ELj4ELj1ELj16ENS_18Kernel_traits_baseILj1280ES2_S2_fS2_fjLj128EEEEELb0ELb1ELb1ELb1EEEvNS_9BwdParamsE)
        /*0834*/ 	.short	0x0380
        /*0836*/ 	.short	0x0128


	//----- nvinfo : EIATTR_SW_WAR
	.align		4
.L_3667:
        /*0838*/ 	.byte	0x04, 0x36
        /*083a*/ 	.short	(.L_3669 - .L_3668)
.L_3668:
        /*083c*/ 	.word	0x00000008
.L_3669:


//--------------------- .nv.info._ZN10layer_norm13ln_bwd_kernelINS_13Kernel_traitsI6__halfS2_fS2_fjLj1280ELj1ELj4ELj1ELj16ENS_18Kernel_traits_baseILj1280ES2_S2_fS2_fjLj128EEEEELb1ELb0ELb0ELb0EEEvNS_9BwdParamsE --------------------------
	.section	.nv.info._ZN10layer_norm13ln_bwd_kernelINS_13Kernel_traitsI6__halfS2_fS2_fjLj1280ELj1ELj4ELj1ELj16ENS_18Kernel_traits_baseILj1280ES2_S2_fS2_fjLj128EEEEELb1ELb0ELb0ELb0EEEvNS_9BwdParamsE,"",@"SHT_CUDA_INFO"
	.sectionflags	@""
	.align	4


	//----- nvinfo : EIATTR_CUDA_API_VERSION
	.align		4
        /*0000*/ 	.byte	0x04, 0x37
        /*0002*/ 	.short	(.L_3671 - .L_3670)
.L_3670:
        /*0004*/ 	.word	0x00000082


	//----- nvinfo : EIATTR_KPARAM_INFO
	.align		4
.L_3671:
        /*0008*/ 	.byte	0x04, 0x17
        /*000a*/ 	.short	(.L_3673 - .L_3672)
.L_3672:
        /*000c*/ 	.word	0x00000000
        /*0010*/ 	.short	0x0000
        /*0012*/ 	.short	0x0000
        /*0014*/ 	.byte	0x00, 0xf0, 0xa1, 0x04


	//----- nvinfo : EIATTR_SPARSE_MMA_MASK
	.align		4
.L_3673:
        /*0018*/ 	.byte	0x03, 0x50
        /*001a*/ 	.short	0x0000


	//----- nvinfo : EIATTR_MAXREG_COUNT
	.align		4
        /*001c*/ 	.byte	0x03, 0x1b
        /*001e*/ 	.short	0x00ff


	//----- nvinfo : EIATTR_NUM_BARRIERS
	.align		4
        /*0020*/ 	.byte	0x02, 0x4c
        /*0022*/ 	.byte	0x01
	.zero		1


	//----- nvinfo : EIATTR_ANNOTATIONS
	.align		4
        /*0024*/ 	.byte	0x04, 0x55
        /*0026*/ 	.short	(.L_3675 - .L_3674)


	//   ....[0]....
.L_3674:
        /* <DEDUP_REMOVED lines=18> */


	//----- nvinfo : EIATTR_MERCURY_ISA_VERSION
	.align		4
.L_3675:
        /*0138*/ 	.byte	0x03, 0x5f
        /*013a*/ 	.short	0x0101


	//----- nvinfo : EIATTR_COOP_GROUP_MASK_REGIDS
	.align		4
        /*013c*/ 	.byte	0x04, 0x29
        /*013e*/ 	.short	(.L_3677 - .L_3676)


	//   ....[0]....
.L_3676:
        /*0140*/ 	.word	0xffffffff


	//   ....[1]....
        /*0144*/ 	.word	0xffffffff


	//   ....[2]....
        /*0148*/ 	.word	0xffffffff


	//   ....[3]....
        /*014c*/ 	.word	0xffffffff


	//   ....[4]....
        /*0150*/ 	.word	0xffffffff


	//   ....[5]....
        /*0154*/ 	.word	0xffffffff


	//   ....[6]....
        /*0158*/ 	.word	0xffffffff


	//   ....[7]....
        /*015c*/ 	.word	0xffffffff


	//   ....[8]....
        /*0160*/ 	.word	0xffffffff


	//   ....[9]....
        /*0164*/ 	.word	0xffffffff


	//   ....[10]....
        /*0168*/ 	.word	0x050000b4


	//   ....[11]....
        /*016c*/ 	.word	0x050000b4


	//   ....[12]....
        /*0170*/ 	.word	0x050000b4


	//   ....[13]....
        /*0174*/ 	.word	0x050000b4


	//   ....[14]....
        /*0178*/ 	.word	0x050000b4


	//   ....[15]....
        /*017c*/ 	.word	0x050000b4


	//   ....[16]....
        /*0180*/ 	.word	0x050000b4


	//   ....[17]....
        /*0184*/ 	.word	0x050000b4


	//   ....[18]....
        /*0188*/ 	.word	0x050000b4


	//   ....[19]....
        /*018c*/ 	.word	0x050000b4


	//----- nvinfo : EIATTR_COOP_GROUP_INSTR_OFFSETS
	.align		4
.L_3677:
        /*0190*/ 	.byte	0x04, 0x28
        /*0192*/ 	.short	(.L_3679 - .L_3678)


	//   ....[0]....
.L_3678:
        /*0194*/ 	.word	0x000027e0


	//   ....[1]....
        /*0198*/ 	.word	0x00002800


	//   ....[2]....
        /*019c*/ 	.word	0x00002820


	//   ....[3]....
        /*01a0*/ 	.word	0x00002840


	//   ....[4]....
        /*01a4*/ 	.word	0x00002860


	//   ....[5]....
        /*01a8*/ 	.word	0x00002880


	//   ....[6]....
        /*01ac*/ 	.word	0x000028a0


	//   ....[7]....
        /*01b0*/ 	.word	0x000028c0


	//   ....[8]....
        /*01b4*/ 	.word	0x000028d0


	//   ....[9]....
        /*01b8*/ 	.word	0x000028f0


	//   ....[10]....
        /*01bc*/ 	.word	0x000095b0


	//   ....[11]....
        /*01c0*/ 	.word	0x00009640


	//   ....[12]....
        /*01c4*/ 	.word	0x000096a0


	//   ....[13]....
        /*01c8*/ 	.word	0x000096f0


	//   ....[14]....
        /*01cc*/ 	.word	0x00009750


	//   ....[15]....
        /*01d0*/ 	.word	0x000097a0


	//   ....[16]....
        /*01d4*/ 	.word	0x00009800


	//   ....[17]....
        /*01d8*/ 	.word	0x00009850


	//   ....[18]....
        /*01dc*/ 	.word	0x000098b0


	//   ....[19]....
        /*01e0*/ 	.word	0x00009900


	//----- nvinfo : EIATTR_VRC_CTA_INIT_COUNT
	.align		4
.L_3679:
        /*01e4*/ 	.byte	0x02, 0x4a
	.zero		1
	.zero		1


	//----- nvinfo : EIATTR_EXIT_INSTR_OFFSETS
	.align		4
        /*01e8*/ 	.byte	0x04, 0x1c
        /*01ea*/ 	.short	(.L_3681 - .L_3680)


	//   ....[0]....
.L_3680:
        /*01ec*/ 	.word	0x00009510


	//   ....[1]....
        /*01f0*/ 	.word	0x00009540


	//----- nvinfo : EIATTR_MAX_THREADS
	.align		4
.L_3681:
        /*01f4*/ 	.byte	0x04, 0x05
        /*01f6*/ 	.short	(.L_3683 - .L_3682)
.L_3682:
        /*01f8*/ 	.word	0x00000080
        /*01fc*/ 	.word	0x00000001
        /*0200*/ 	.word	0x00000001


	//----- nvinfo : EIATTR_CRS_STACK_SIZE
	.align		4
.L_3683:
        /*0204*/ 	.byte	0x04, 0x1e
        /*0206*/ 	.short	(.L_3685 - .L_3684)
.L_3684:
        /*0208*/ 	.word	0x00000000


	//----- nvinfo : EIATTR_CBANK_PARAM_SIZE
	.align		4
.L_3685:
        /*020c*/ 	.byte	0x03, 0x19
        /*020e*/ 	.short	0x0128


	//----- nvinfo : EIATTR_PARAM_CBANK
	.align		4
        /*0210*/ 	.byte	0x04, 0x0a
        /*0212*/ 	.short	(.L_3687 - .L_3686)
	.align		4
.L_3686:
        /*0214*/ 	.word	index@(.nv.constant0._ZN10layer_norm13ln_bwd_kernelINS_13Kernel_traitsI6__halfS2_fS2_fjLj1280ELj1ELj4ELj1ELj16ENS_18Kernel_traits_baseILj1280ES2_S2_fS2_fjLj128EEEEELb1ELb0ELb0ELb0EEEvNS_9BwdParamsE)
        /*0218*/ 	.short	0x0380
        /*021a*/ 	.short	0x0128


	//----- nvinfo : EIATTR_SW_WAR
	.align		4
.L_3687:
        /*021c*/ 	.byte	0x04, 0x36
        /*021e*/ 	.short	(.L_3689 - .L_3688)
.L_3688:
        /*0220*/ 	.word	0x00000008
.L_3689:


//--------------------- .nv.info._ZN10layer_norm13ln_bwd_kernelINS_13Kernel_traitsI6__halfS2_fS2_fjLj1280ELj1ELj4ELj1ELj16ENS_18Kernel_traits_baseILj1280ES2_S2_fS2_fjLj128EEEEELb1ELb0ELb0ELb1EEEvNS_9BwdParamsE --------------------------
	.section	.nv.info._ZN10layer_norm13ln_bwd_kernelINS_13Kernel_traitsI6__halfS2_fS2_fjLj1280ELj1ELj4ELj1ELj16ENS_18Kernel_traits_baseILj1280ES2_S2_fS2_fjLj128EEEEELb1ELb0ELb0ELb1EEEvNS_9BwdParamsE,"",@"SHT_CUDA_INFO"
	.sectionflags	@""
	.align	4


	//----- nvinfo : EIATTR_CUDA_API_VERSION
	.align		4
        /*0000*/ 	.byte	0x04, 0x37
        /*0002*/ 	.short	(.L_3691 - .L_3690)
.L_3690:
        /*0004*/ 	.word	0x00000082


	//----- nvinfo : EIATTR_KPARAM_INFO
	.align		4
.L_3691:
        /*0008*/ 	.byte	0x04, 0x17
        /*000a*/ 	.short	(.L_3693 - .L_3692)
.L_3692:
        /*000c*/ 	.word	0x00000000
        /*0010*/ 	.short	0x0000
        /*0012*/ 	.short	0x0000
        /*0014*/ 	.byte	0x00, 0xf0, 0xa1, 0x04


	//----- nvinfo : EIATTR_SPARSE_MMA_MASK
	.align		4
.L_3693:
        /*0018*/ 	.byte	0x03, 0x50
        /*001a*/ 	.short	0x0000


	//----- nvinfo : EIATTR_MAXREG_COUNT
	.align		4
        /*001c*/ 	.byte	0x03, 0x1b
        /*001e*/ 	.short	0x00ff


	//----- nvinfo : EIATTR_NUM_BARRIERS
	.align		4
        /*0020*/ 	.byte	0x02, 0x4c
        /*0022*/ 	.byte	0x01
	.zero		1


	//----- nvinfo : EIATTR_ANNOTATIONS
	.align		4
        /*0024*/ 	.byte	0x04, 0x55
        /*0026*/ 	.short	(.L_3695 - .L_3694)


	//   ....[0]....
.L_3694:
        /* <DEDUP_REMOVED lines=20> */


	//----- nvinfo : EIATTR_MERCURY_ISA_VERSION
	.align		4
.L_3695:
        /*0158*/ 	.byte	0x03, 0x5f
        /*015a*/ 	.short	0x0101


	//----- nvinfo : EIATTR_COOP_GROUP_MASK_REGIDS
	.align		4
        /*015c*/ 	.byte	0x04, 0x29
        /*015e*/ 	.short	(.L_3697 - .L_3696)


	//   ....[0]....
.L_3696:
        /*0160*/ 	.word	0xffffffff


	//   ....[1]....
        /*0164*/ 	.word	0xffffffff


	//   ....[2]....
        /*0168*/ 	.word	0xffffffff


	//   ....[3]....
        /*016c*/ 	.word	0xffffffff


	//   ....[4]....
        /*0170*/ 	.word	0xffffffff


	//   ....[5]....
        /*0174*/ 	.word	0xffffffff


	//   ....[6]....
        /*0178*/ 	.word	0xffffffff


	//   ....[7]....
        /*017c*/ 	.word	0xffffffff


	//   ....[8]....
        /*0180*/ 	.word	0xffffffff


	//   ....[9]....
        /*0184*/ 	.word	0xffffffff


	//   ....[10]....
        /*0188*/ 	.word	0x050000ed


	//   ....[11]....
        /*018c*/ 	.word	0x050000ed


	//   ....[12]....
        /*0190*/ 	.word	0x050000ed


	//   ....[13]....
        /*0194*/ 	.word	0x050000ed


	//   ....[14]....
        /*0198*/ 	.word	0x050000ed


	//   ....[15]....
        /*019c*/ 	.word	0x050000ed


	//   ....[16]....
        /*01a0*/ 	.word	0x050000ed


	//   ....[17]....
        /*01a4*/ 	.word	0x050000ed


	//   ....[18]....
        /*01a8*/ 	.word	0x050000ed


	//   ....[19]....
        /*01ac*/ 	.word	0x050000ed


	//----- nvinfo : EIATTR_COOP_GROUP_INSTR_OFFSETS
	.align		4
.L_3697:
        /*01b0*/ 	.byte	0x04, 0x28
        /*01b2*/ 	.short	(.L_3699 - .L_3698)


	//   ....[0]....
.L_3698:
        /*01b4*/ 	.word	0x00002540


	//   ....[1]....
        /*01b8*/ 	.word	0x00002560


	//   ....[2]....
        /*01bc*/ 	.word	0x00002580


	//   ....[3]....
        /*01c0*/ 	.word	0x000025a0


	//   ....[4]....
        /*01c4*/ 	.word	0x000025c0


	//   ....[5]....
        /*01c8*/ 	.word	0x000025e0


	//   ....[6]....
        /*01cc*/ 	.word	0x00002600


	//   ....[7]....
        /*01d0*/ 	.word	0x00002620


	//   ....[8]....
        /*01d4*/ 	.word	0x00002630


	//   ....[9]....
        /*01d8*/ 	.word	0x00002650


	//   ....[10]....
        /*01dc*/ 	.word	0x00008c10


	//   ....[11]....
        /*01e0*/ 	.word	0x00008ca0


	//   ....[12]....
        /*01e4*/ 	.word	0x00008d10


	//   ....[13]....
        /*01e8*/ 	.word	0x00008d70


	//   ....[14]....
        /*01ec*/ 	.word	0x00008de0


	//   ....[15]....
        /*01f0*/ 	.word	0x00008e40


	//   ....[16]....
        /*01f4*/ 	.word	0x00008eb0


	//   ....[17]....
        /*01f8*/ 	.word	0x00008f10


	//   ....[18]....
        /*01fc*/ 	.word	0x00008f80


	//   ....[19]....
        /*0200*/ 	.word	0x00008fe0


	//----- nvinfo : EIATTR_VRC_CTA_INIT_COUNT
	.align		4
.L_3699:
        /*0204*/ 	.byte	0x02, 0x4a
	.zero		1
	.zero		1


	//----- nvinfo : EIATTR_EXIT_INSTR_OFFSETS
	.align		4
        /*0208*/ 	.byte	0x04, 0x1c
        /*020a*/ 	.short	(.L_3701 - .L_3700)


	//   ....[0]....
.L_3700:
        /*020c*/ 	.word	0x00008ba0


	//----- nvinfo : EIATTR_MAX_THREADS
	.align		4
.L_3701:
        /*0210*/ 	.byte	0x04, 0x05
        /*0212*/ 	.short	(.L_3703 - .L_3702)
.L_3702:
        /*0214*/ 	.word	0x00000080
        /*0218*/ 	.word	0x00000001
        /*021c*/ 	.word	0x00000001


	//----- nvinfo : EIATTR_CRS_STACK_SIZE
	.align		4
.L_3703:
        /*0220*/ 	.byte	0x04, 0x1e
        /*0222*/ 	.short	(.L_3705 - .L_3704)
.L_3704:
        /*0224*/ 	.word	0x00000000


	//----- nvinfo : EIATTR_CBANK_PARAM_SIZE
	.align		4
.L_3705:
        /*0228*/ 	.byte	0x03, 0x19
        /*022a*/ 	.short	0x0128


	//----- nvinfo : EIATTR_PARAM_CBANK
	.align		4
        /*022c*/ 	.byte	0x04, 0x0a
        /*022e*/ 	.short	(.L_3707 - .L_3706)
	.align		4
.L_3706:
        /*0230*/ 	.word	index@(.nv.constant0._ZN10layer_norm13ln_bwd_kernelINS_13Kernel_traitsI6__halfS2_fS2_fjLj1280ELj1ELj4ELj1ELj16ENS_18Kernel_traits_baseILj1280ES2_S2_fS2_fjLj128EEEEELb1ELb0ELb0ELb1EEEvNS_9BwdParamsE)
        /*0234*/ 	.short	0x0380
        /*0236*/ 	.short	0x0128


	//----- nvinfo : EIATTR_SW_WAR
	.align		4
.L_3707:
        /*0238*/ 	.byte	0x04, 0x36
        /*023a*/ 	.short	(.L_3709 - .L_3708)
.L_3708:
        /*023c*/ 	.word	0x00000008
.L_3709:


//--------------------- .nv.info._ZN10layer_norm22ln_bwd_finalize_kernelINS_22Kernel_traits_finalizeILj1280E6__halfS2_fS2_fjLb0ELj1024ELj4ENS_18Kernel_traits_baseILj1280ES2_S2_fS2_fjLj1024EEEEELb0ELb0EEEvNS_9BwdParamsE --------------------------
	.section	.nv.info._ZN10layer_norm22ln_bwd_finalize_kernelINS_22Kernel_traits_finalizeILj1280E6__halfS2_fS2_fjLb0ELj1024ELj4ENS_18Kernel_traits_baseILj1280ES2_S2_fS2_fjLj1024EEEEELb0ELb0EEEvNS_9BwdParamsE,"",@"SHT_CUDA_INFO"
	.sectionflags	@""
	.align	4


	//----- nvinfo : EIATTR_CUDA_API_VERSION
	.align		4
        /*0000*/ 	.byte	0x04, 0x37
        /*0002*/ 	.short	(.L_3711 - .L_3710)
.L_3710:
        /*0004*/ 	.word	0x00000082


	//----- nvinfo : EIATTR_KPARAM_INFO
	.align		4
.L_3711:
        /*0008*/ 	.byte	0x04, 0x17
        /*000a*/ 	.short	(.L_3713 - .L_3712)
.L_3712:
        /*000c*/ 	.word	0x00000000
        /*0010*/ 	.short	0x0000
        /*0012*/ 	.short	0x0000
        /*0014*/ 	.byte	0x00, 0xf0, 0xa1, 0x04


	//----- nvinfo : EIATTR_SPARSE_MMA_MASK
	.align		4
.L_3713:
        /*0018*/ 	.byte	0x03, 0x50
        /*001a*/ 	.short	0x0000


	//----- nvinfo : EIATTR_MAXREG_COUNT
	.align		4
        /*001c*/ 	.byte	0x03, 0x1b
        /*001e*/ 	.short	0x0040


	//----- nvinfo : EIATTR_NUM_BARRIERS
	.align		4
        /*0020*/ 	.byte	0x02, 0x4c
        /*0022*/ 	.byte	0x01
	.zero		1


	//----- nvinfo : EIATTR_MERCURY_ISA_VERSION
	.align		4
        /*0024*/ 	.byte	0x03, 0x5f
        /*0026*/ 	.short	0x0101


	//----- nvinfo : EIATTR_COOP_GROUP_MASK_REGIDS
	.align		4
        /*0028*/ 	.byte	0x04, 0x29
        /*002a*/ 	.short	(.L_3715 - .L_3714)


	//   ....[0]....
.L_3714:
        /*002c*/ 	.word	0xffffffff


	//   ....[1]....
        /*0030*/ 	.word	0xffffffff


	//   ....[2]....
        /*0034*/ 	.word	0xffffffff


	//   ....[3]....
        /*0038*/ 	.word	0xffffffff


	//   ....[4]....
        /*003c*/ 	.word	0xffffffff


	//   ....[5]....
        /*0040*/ 	.word	0xffffffff


	//   ....[6]....
        /*0044*/ 	.word	0xffffffff


	//   ....[7]....
        /*0048*/ 	.word	0xffffffff


	//   ....[8]....
        /*004c*/ 	.word	0xffffffff


	//   ....[9]....
        /*0050*/ 	.word	0xffffffff


	//----- nvinfo : EIATTR_COOP_GROUP_INSTR_OFFSETS
	.align		4
.L_3715:
        /*0054*/ 	.byte	0x04, 0x28
        /*0056*/ 	.short	(.L_3717 - .L_3716)


	//   ....[0]....
.L_3716:
        /*0058*/ 	.word	0x00001540


	//   ....[1]....
        /*005c*/ 	.word	0x00001550


	//   ....[2]....
        /*0060*/ 	.word	0x00001580


	//   ....[3]....
        /*0064*/ 	.word	0x00001590


	//   ....[4]....
        /*0068*/ 	.word	0x000015c0


	//   ....[5]....
        /*006c*/ 	.word	0x000015d0


	//   ....[6]....
        /*0070*/ 	.word	0x00001610


	//   ....[7]....
        /*0074*/ 	.word	0x00001630


	//   ....[8]....
        /*0078*/ 	.word	0x00001680


	//   ....[9]....
        /*007c*/ 	.word	0x00001690


	//----- nvinfo : EIATTR_VRC_CTA_INIT_COUNT
	.align		4
.L_3717:
        /*0080*/ 	.byte	0x02, 0x4a
	.zero		1
	.zero		1


	//----- nvinfo : EIATTR_EXIT_INSTR_OFFSETS
	.align		4
        /*0084*/ 	.byte	0x04, 0x1c
        /*0086*/ 	.short	(.L_3719 - .L_3718)


	//   ....[0]....
.L_3718:
        /*0088*/ 	.word	0x00000060


	//   ....[1]....
        /*008c*/ 	.word	0x000016f0


	//   ....[2]....
        /*0090*/ 	.word	0x00001720


	//   ....[3]....
        /*0094*/ 	.word	0x000017e0


	//----- nvinfo : EIATTR_MAX_THREADS
	.align		4
.L_3719:
        /*0098*/ 	.byte	0x04, 0x05
        /*009a*/ 	.short	(.L_3721 - .L_3720)
.L_3720:
        /*009c*/ 	.word	0x00000400
        /*00a0*/ 	.word	0x00000001
        /*00a4*/ 	.word	0x00000001


	//----- nvinfo : EIATTR_CRS_STACK_SIZE
	.align		4
.L_3721:
        /*00a8*/ 	.byte	0x04, 0x1e
        /*00aa*/ 	.short	(.L_3723 - .L_3722)
.L_3722:
        /*00ac*/ 	.word	0x00000000


	//----- nvinfo : EIATTR_CBANK_PARAM_SIZE
	.align		4
.L_3723:
        /*00b0*/ 	.byte	0x03, 0x19
        /*00b2*/ 	.short	0x0128


	//----- nvinfo : EIATTR_PARAM_CBANK
	.align		4
        /*00b4*/ 	.byte	0x04, 0x0a
        /*00b6*/ 	.short	(.L_3725 - .L_3724)
	.align		4
.L_3724:
        /*00b8*/ 	.word	index@(.nv.constant0._ZN10layer_norm22ln_bwd_finalize_kernelINS_22Kernel_traits_finalizeILj1280E6__halfS2_fS2_fjLb0ELj1024ELj4ENS_18Kernel_traits_baseILj1280ES2_S2_fS2_fjLj1024EEEEELb0ELb0EEEvNS_9BwdParamsE)
        /*00bc*/ 	.short	0x0380
        /*00be*/ 	.short	0x0128


	//----- nvinfo : EIATTR_SW_WAR
	.align		4
.L_3725:
        /*00c0*/ 	.byte	0x04, 0x36
        /*00c2*/ 	.short	(.L_3727 - .L_3726)
.L_3726:
        /*00c4*/ 	.word	0x00000008
.L_3727:


//--------------------- .nv.info._ZN10layer_norm13ln_bwd_kernelINS_13Kernel_traitsI6__halfS2_fS2_fjLj1280ELj1ELj4ELj1ELj16ENS_18Kernel_traits_baseILj1280ES2_S2_fS2_fjLj128EEEEELb1ELb0ELb1ELb0EEEvNS_9BwdParamsE --------------------------
	.section	.nv.info._ZN10layer_norm13ln_bwd_kernelINS_13Kernel_traitsI6__halfS2_fS2_fjLj1280ELj1ELj4ELj1ELj16ENS_18Kernel_traits_baseILj1280ES2_S2_fS2_fjLj128EEEEELb1ELb0ELb1ELb0EEEvNS_9BwdParamsE,"",@"SHT_CUDA_INFO"
	.sectionflags	@""
	.align	4


	//----- nvinfo : EIATTR_CUDA_API_VERSION
	.align		4
        /*0000*/ 	.byte	0x04, 0x37
        /*0002*/ 	.short	(.L_3729 - .L_3728)
.L_3728:
        /*0004*/ 	.word	0x00000082


	//----- nvinfo : EIATTR_KPARAM_INFO
	.align		4
.L_3729:
        /*0008*/ 	.byte	0x04, 0x17
        /*000a*/ 	.short	(.L_3731 - .L_3730)
.L_3730:
        /*000c*/ 	.word	0x00000000
        /*0010*/ 	.short	0x0000
        /*0012*/ 	.short	0x0000
        /*0014*/ 	.byte	0x00, 0xf0, 0xa1, 0x04


	//----- nvinfo : EIATTR_SPARSE_MMA_MASK
	.align		4
.L_3731:
        /*0018*/ 	.byte	0x03, 0x50
        /*001a*/ 	.short	0x0000


	//----- nvinfo : EIATTR_MAXREG_COUNT
	.align		4
        /*001c*/ 	.byte	0x03, 0x1b
        /*001e*/ 	.short	0x00ff


	//----- nvinfo : EIATTR_NUM_BARRIERS
	.align		4
        /*0020*/ 	.byte	0x02, 0x4c
        /*0022*/ 	.byte	0x01
	.zero		1


	//----- nvinfo : EIATTR_ANNOTATIONS
	.align		4
        /*0024*/ 	.byte	0x04, 0x55
        /*0026*/ 	.short	(.L_3733 - .L_3732)


	//   ....[0]....
.L_3732:
        /* <DEDUP_REMOVED lines=42> */


	//----- nvinfo : EIATTR_MERCURY_ISA_VERSION
	.align		4
.L_3733:
        /*02b8*/ 	.byte	0x03, 0x5f
        /*02ba*/ 	.short	0x0101


	//----- nvinfo : EIATTR_COOP_GROUP_MASK_REGIDS
	.align		4
        /*02bc*/ 	.byte	0x04, 0x29
        /*02be*/ 	.short	(.L_3735 - .L_3734)


	//   ....[0]....
.L_3734:
        /*02c0*/ 	.word	0xffffffff


	//   ....[1]....
        /*02c4*/ 	.word	0xffffffff


	//   ....[2]....
        /*02c8*/ 	.word	0xffffffff


	//   ....[3]....
        /*02cc*/ 	.word	0xffffffff


	//   ....[4]....
        /*02d0*/ 	.word	0xffffffff


	//   ....[5]....
        /*02d4*/ 	.word	0xffffffff


	//   ....[6]....
        /*02d8*/ 	.word	0xffffffff


	//   ....[7]....
        /*02dc*/ 	.word	0xffffffff


	//   ....[8]....
        /*02e0*/ 	.word	0xffffffff


	//   ....[9]....
        /*02e4*/ 	.word	0xffffffff


	//   ....[10]....
        /*02e8*/ 	.word	0x05000002


	//   ....[11]....
        /*02ec*/ 	.word	0x05000002


	//   ....[12]....
        /*02f0*/ 	.word	0x05000002


	//   ....[13]....
        /*02f4*/ 	.word	0x05000002


	//   ....[14]....
        /*02f8*/ 	.word	0x05000002


	//   ....[15]....
        /*02fc*/ 	.word	0x05000002


	//   ....[16]....
        /*0300*/ 	.word	0x05000002


	//   ....[17]....
        /*0304*/ 	.word	0x05000002


	//   ....[18]....
        /*0308*/ 	.word	0x05000002


	//   ....[19]....
        /*030c*/ 	.word	0x05000002


	//----- nvinfo : EIATTR_COOP_GROUP_INSTR_OFFSETS
	.align		4
.L_3735:
        /*0310*/ 	.byte	0x04, 0x28
        /*0312*/ 	.short	(.L_3737 - .L_3736)


	//   ....[0]....
.L_3736:
        /*0314*/ 	.word	0x00003000


	//   ....[1]....
        /*0318*/ 	.word	0x00003020


	//   ....[2]....
        /*031c*/ 	.word	0x00003040


	//   ....[3]....
        /*0320*/ 	.word	0x00003060


	//   ....[4]....
        /*0324*/ 	.word	0x00003080


	//   ....[5]....
        /*0328*/ 	.word	0x000030a0


	//   ....[6]....
        /*032c*/ 	.word	0x000030c0


	//   ....[7]....
        /*0330*/ 	.word	0x000030e0


	//   ....[8]....
        /*0334*/ 	.word	0x000030f0


	//   ....[9]....
        /*0338*/ 	.word	0x00003110


	//   ....[10]....
        /*033c*/ 	.word	0x0000d820


	//   ....[11]....
        /*0340*/ 	.word	0x0000d8c0


	//   ....[12]....
        /*0344*/ 	.word	0x0000d940


	//   ....[13]....
        /*0348*/ 	.word	0x0000d9b0


	//   ....[14]....
        /*034c*/ 	.word	0x0000da30


	//   ....[15]....
        /*0350*/ 	.word	0x0000daa0


	//   ....[16]....
        /*0354*/ 	.word	0x0000db20


	//   ....[17]....
        /*0358*/ 	.word	0x0000db90


	//   ....[18]....
        /*035c*/ 	.word	0x0000dc10


	//   ....[19]....
        /*0360*/ 	.word	0x0000dc60


	//----- nvinfo : EIATTR_VRC_CTA_INIT_COUNT
	.align		4
.L_3737:
        /*0364*/ 	.byte	0x02, 0x4a
	.zero		1
	.zero		1


	//----- nvinfo : EIATTR_EXIT_INSTR_OFFSETS
	.align		4
        /*0368*/ 	.byte	0x04, 0x1c
        /*036a*/ 	.short	(.L_3739 - .L_3738)


	//   ....[0]....
.L_3738:
        /*036c*/ 	.word	0x0000d780


	//   ....[1]....
        /*0370*/ 	.word	0x0000d7b0


	//----- nvinfo : EIATTR_MAX_THREADS
	.align		4
.L_3739:
        /*0374*/ 	.byte	0x04, 0x05
        /*0376*/ 	.short	(.L_3741 - .L_3740)
.L_3740:
        /*0378*/ 	.word	0x00000080
        /*037c*/ 	.word	0x00000001
        /*0380*/ 	.word	0x00000001


	//----- nvinfo : EIATTR_CRS_STACK_SIZE
	.align		4
.L_3741:
        /*0384*/ 	.byte	0x04, 0x1e
        /*0386*/ 	.short	(.L_3743 - .L_3742)
.L_3742:
        /*0388*/ 	.word	0x00000000


	//----- nvinfo : EIATTR_CBANK_PARAM_SIZE
	.align		4
.L_3743:
        /*038c*/ 	.byte	0x03, 0x19
        /*038e*/ 	.short	0x0128


	//----- nvinfo : EIATTR_PARAM_CBANK
	.align		4
        /*0390*/ 	.byte	0x04, 0x0a
        /*0392*/ 	.short	(.L_3745 - .L_3744)
	.align		4
.L_3744:
        /*0394*/ 	.word	index@(.nv.constant0._ZN10layer_norm13ln_bwd_kernelINS_13Kernel_traitsI6__halfS2_fS2_fjLj1280ELj1ELj4ELj1ELj16ENS_18Kernel_traits_baseILj1280ES2_S2_fS2_fjLj128EEEEELb1ELb0ELb1ELb0EEEvNS_9BwdParamsE)
        /*0398*/ 	.short	0x0380
        /*039a*/ 	.short	0x0128


	//----- nvinfo : EIATTR_SW_WAR
	.align		4
.L_3745:
        /*039c*/ 	.byte	0x04, 0x36
        /*039e*/ 	.short	(.L_3747 - .L_3746)
.L_3746:
        /*03a0*/ 	.word	0x00000008
.L_3747:


//--------------------- .nv.info._ZN10layer_norm22ln_bwd_finalize_kernelINS_22Kernel_traits_finalizeILj1280E6__halfS2_fS2_fjLb0ELj1024ELj4ENS_18Kernel_traits_baseILj1280ES2_S2_fS2_fjLj1024EEEEELb0ELb1EEEvNS_9BwdParamsE --------------------------
	.section	.nv.info._ZN10layer_norm22ln_bwd_finalize_kernelINS_22Kernel_traits_finalizeILj1280E6__halfS2_fS2_fjLb0ELj1024ELj4ENS_18Kernel_traits_baseILj1280ES2_S2_fS2_fjLj1024EEEEELb0ELb1EEEvNS_9BwdParamsE,"",@"SHT_CUDA_INFO"
	.sectionflags	@""
	.align	4


	//----- nvinfo : EIATTR_CUDA_API_VERSION
	.align		4
        /*0000*/ 	.byte	0x04, 0x37
        /*0002*/ 	.short	(.L_3749 - .L_3748)
.L_3748:
        /*0004*/ 	.word	0x00000082


	//----- nvinfo : EIATTR_KPARAM_INFO
	.align		4
.L_3749:
        /*0008*/ 	.byte	0x04, 0x17
        /*000a*/ 	.short	(.L_3751 - .L_3750)
.L_3750:
        /*000c*/ 	.word	0x00000000
        /*0010*/ 	.short	0x0000
        /*0012*/ 	.short	0x0000
        /*0014*/ 	.byte	0x00, 0xf0, 0xa1, 0x04


	//----- nvinfo : EIATTR_SPARSE_MMA_MASK
	.align		4
.L_3751:
        /*0018*/ 	.byte	0x03, 0x50
        /*001a*/ 	.short	0x0000


	//----- nvinfo : EIATTR_MAXREG_COUNT
	.align		4
        /*001c*/ 	.byte	0x03, 0x1b
        /*001e*/ 	.short	0x0040


	//----- nvinfo : EIATTR_NUM_BARRIERS
	.align		4
        /*0020*/ 	.byte	0x02, 0x4c
        /*0022*/ 	.byte	0x01
	.zero		1


	//----- nvinfo : EIATTR_MERCURY_ISA_VERSION
	.align		4
        /*0024*/ 	.byte	0x03, 0x5f
        /*0026*/ 	.short	0x0101


	//----- nvinfo : EIATTR_COOP_GROUP_MASK_REGIDS
	.align		4
        /*0028*/ 	.byte	0x04, 0x29
        /*002a*/ 	.short	(.L_3753 - .L_3752)


	//   ....[0]....
.L_3752:
        /*002c*/ 	.word	0xffffffff


	//   ....[1]....
        /*0030*/ 	.word	0xffffffff


	//   ....[2]....
        /*0034*/ 	.word	0xffffffff


	//   ....[3]....
        /*0038*/ 	.word	0xffffffff


	//   ....[4]....
        /*003c*/ 	.word	0xffffffff


	//   ....[5]....
        /*0040*/ 	.word	0xffffffff


	//   ....[6]....
        /*0044*/ 	.word	0xffffffff


	//   ....[7]....
        /*0048*/ 	.word	0xffffffff


	//   ....[8]....
        /*004c*/ 	.word	0xffffffff


	//   ....[9]....
        /*0050*/ 	.word	0xffffffff


	//----- nvinfo : EIATTR_COOP_GROUP_INSTR_OFFSETS
	.align		4
.L_3753:
        /*0054*/ 	.byte	0x04, 0x28
        /*0056*/ 	.short	(.L_3755 - .L_3754)


	//   ....[0]....
.L_3754:
        /*0058*/ 	.word	0x00001560


	//   ....[1]....
        /*005c*/ 	.word	0x00001570


	//   ....[2]....
        /*0060*/ 	.word	0x000015a0


	//   ....[3]....
        /*0064*/ 	.word	0x000015b0


	//   ....[4]....
        /*0068*/ 	.word	0x000015e0


	//   ....[5]....
        /*006c*/ 	.word	0x000015f0


	//   ....[6]....
        /*0070*/ 	.word	0x00001620


	//   ....[7]....
        /*0074*/ 	.word	0x00001640


	//   ....[8]....
        /*0078*/ 	.word	0x00001670


	//   ....[9]....
        /*007c*/ 	.word	0x00001680


	//----- nvinfo : EIATTR_VRC_CTA_INIT_COUNT
	.align		4
.L_3755:
        /*0080*/ 	.byte	0x02, 0x4a
	.zero		1
	.zero		1


	//----- nvinfo : EIATTR_EXIT_INSTR_OFFSETS
	.align		4
        /*0084*/ 	.byte	0x04, 0x1c
        /*0086*/ 	.short	(.L_3757 - .L_3756)


	//   ....[0]....
.L_3756:
        /*0088*/ 	.word	0x00000060


	//   ....[1]....
        /*008c*/ 	.word	0x000016e0


	//   ....[2]....
        /*0090*/ 	.word	0x000017d0


	//----- nvinfo : EIATTR_MAX_THREADS
	.align		4
.L_3757:
        /*0094*/ 	.byte	0x04, 0x05
        /*0096*/ 	.short	(.L_3759 - .L_3758)
.L_3758:
        /*0098*/ 	.word	0x00000400
        /*009c*/ 	.word	0x00000001
        /*00a0*/ 	.word	0x00000001


	//----- nvinfo : EIATTR_CRS_STACK_SIZE
	.align		4
.L_3759:
        /*00a4*/ 	.byte	0x04, 0x1e
        /*00a6*/ 	.short	(.L_3761 - .L_3760)
.L_3760:
        /*00a8*/ 	.word	0x00000000


	//----- nvinfo : EIATTR_CBANK_PARAM_SIZE
	.align		4
.L_3761:
        /*00ac*/ 	.byte	0x03, 0x19
        /*00ae*/ 	.short	0x0128


	//----- nvinfo : EIATTR_PARAM_CBANK
	.align		4
        /*00b0*/ 	.byte	0x04, 0x0a
        /*00b2*/ 	.short	(.L_3763 - .L_3762)
	.align		4
.L_3762:
        /*00b4*/ 	.word	index@(.nv.constant0._ZN10layer_norm22ln_bwd_finalize_kernelINS_22Kernel_traits_finalizeILj1280E6__halfS2_fS2_fjLb0ELj1024ELj4ENS_18Kernel_traits_baseILj1280ES2_S2_fS2_fjLj1024EEEEELb0ELb1EEEvNS_9BwdParamsE)
        /*00b8*/ 	.short	0x0380
        /*00ba*/ 	.short	0x0128


	//----- nvinfo : EIATTR_SW_WAR
	.align		4
.L_3763:
        /*00bc*/ 	.byte	0x04, 0x36
        /*00be*/ 	.short	(.L_3765 - .L_3764)
.L_3764:
        /*00c0*/ 	.word	0x00000008
.L_3765:


//--------------------- .nv.info._ZN10layer_norm13ln_bwd_kernelINS_13Kernel_traitsI6__halfS2_fS2_fjLj1280ELj1ELj4ELj1ELj16ENS_18Kernel_traits_baseILj1280ES2_S2_fS2_fjLj128EEEEELb1ELb0ELb1ELb1EEEvNS_9BwdParamsE --------------------------
	.section	.nv.info._ZN10layer_norm13ln_bwd_kernelINS_13Kernel_traitsI6__halfS2_fS2_fjLj1280ELj1ELj4ELj1ELj16ENS_18Kernel_traits_baseILj1280ES2_S2_fS2_fjLj128EEEEELb1ELb0ELb1ELb1EEEvNS_9BwdParamsE,"",@"SHT_CUDA_INFO"
	.sectionflags	@""
	.align	4


	//----- nvinfo : EIATTR_CUDA_API_VERSION
	.align		4
        /*0000*/ 	.byte	0x04, 0x37
        /*0002*/ 	.short	(.L_3767 - .L_3766)
.L_3766:
        /*0004*/ 	.word	0x00000082


	//----- nvinfo : EIATTR_KPARAM_INFO
	.align		4
.L_3767:
        /*0008*/ 	.byte	0x04, 0x17
        /*000a*/ 	.short	(.L_3769 - .L_3768)
.L_3768:
        /*000c*/ 	.word	0x00000000
        /*0010*/ 	.short	0x0000
        /*0012*/ 	.short	0x0000
        /*0014*/ 	.byte	0x00, 0xf0, 0xa1, 0x04


	//----- nvinfo : EIATTR_SPARSE_MMA_MASK
	.align		4
.L_3769:
        /*0018*/ 	.byte	0x03, 0x50
        /*001a*/ 	.short	0x0000


	//----- nvinfo : EIATTR_MAXREG_COUNT
	.align		4
        /*001c*/ 	.byte	0x03, 0x1b
        /*001e*/ 	.short	0x00ff


	//----- nvinfo : EIATTR_NUM_BARRIERS
	.align		4
        /*0020*/ 	.byte	0x02, 0x4c
        /*0022*/ 	.byte	0x01
	.zero		1


	//----- nvinfo : EIATTR_ANNOTATIONS
	.align		4
        /*0024*/ 	.byte	0x04, 0x55
        /*0026*/ 	.short	(.L_3771 - .L_3770)


	//   ....[0]....
.L_3770:
        /* <DEDUP_REMOVED lines=13> */


	//----- nvinfo : EIATTR_MERCURY_ISA_VERSION
	.align		4
.L_3771:
        /*00e0*/ 	.byte	0x03, 0x5f
        /*00e2*/ 	.short	0x0101


	//----- nvinfo : EIATTR_COOP_GROUP_MASK_REGIDS
	.align		4
        /*00e4*/ 	.byte	0x04, 0x29
        /*00e6*/ 	.short	(.L_3773 - .L_3772)


	//   ....[0]....
.L_3772:
        /*00e8*/ 	.word	0xffffffff


	//   ....[1]....
        /*00ec*/ 	.word	0xffffffff


	//   ....[2]....
        /*00f0*/ 	.word	0xffffffff


	//   ....[3]....
        /*00f4*/ 	.word	0xffffffff


	//   ....[4]....
        /*00f8*/ 	.word	0xffffffff


	//   ....[5]....
        /*00fc*/ 	.word	0xffffffff


	//   ....[6]....
        /*0100*/ 	.word	0xffffffff


	//   ....[7]....
        /*0104*/ 	.word	0xffffffff


	//   ....[8]....
        /*0108*/ 	.word	0xffffffff


	//   ....[9]....
        /*010c*/ 	.word	0xffffffff


	//   ....[10]....
        /*0110*/ 	.word	0x050000bb


	//   ....[11]....
        /*0114*/ 	.word	0x050000bb


	//   ....[12]....
        /*0118*/ 	.word	0x050000bb


	//   ....[13]....
        /*011c*/ 	.word	0x050000bb


	//   ....[14]....
        /*0120*/ 	.word	0x050000bb


	//   ....[15]....
        /*0124*/ 	.word	0x050000bb


	//   ....[16]....
        /*0128*/ 	.word	0x050000bb


	//   ....[17]....
        /*012c*/ 	.word	0x050000bb


	//   ....[18]....
        /*0130*/ 	.word	0x050000bb


	//   ....[19]....
        /*0134*/ 	.word	0x050000bb


	//----- nvinfo : EIATTR_COOP_GROUP_INSTR_OFFSETS
	.align		4
.L_3773:
        /*0138*/ 	.byte	0x04, 0x28
        /*013a*/ 	.short	(.L_3775 - .L_3774)


	//   ....[0]....
.L_3774:
        /*013c*/ 	.word	0x000027f0


	//   ....[1]....
        /*0140*/ 	.word	0x00002810


	//   ....[2]....
        /*0144*/ 	.word	0x00002830


	//   ....[3]....
        /*0148*/ 	.word	0x00002850


	//   ....[4]....
        /*014c*/ 	.word	0x00002870


	//   ....[5]....
        /*0150*/ 	.word	0x00002890


	//   ....[6]....
        /*0154*/ 	.word	0x000028b0


	//   ....[7]....
        /*0158*/ 	.word	0x000028d0


	//   ....[8]....
        /*015c*/ 	.word	0x000028e0


	//   ....[9]....
        /*0160*/ 	.word	0x00002910


	//   ....[10]....
        /*0164*/ 	.word	0x0000c5f0


	//   ....[11]....
        /*0168*/ 	.word	0x0000c680


	//   ....[12]....
        /*016c*/ 	.word	0x0000c6e0


	//   ....[13]....
        /*0170*/ 	.word	0x0000c730


	//   ....[14]....
        /*0174*/ 	.word	0x0000c790


	//   ....[15]....
        /*0178*/ 	.word	0x0000c7e0


	//   ....[16]....
        /*017c*/ 	.word	0x0000c840


	//   ....[17]....
        /*0180*/ 	.word	0x0000c890


	//   ....[18]....
        /*0184*/ 	.word	0x0000c8f0


	//   ....[19]....
        /*0188*/ 	.word	0x0000c940


	//----- nvinfo : EIATTR_VRC_CTA_INIT_COUNT
	.align		4
.L_3775:
        /*018c*/ 	.byte	0x02, 0x4a
	.zero		1
	.zero		1


	//----- nvinfo : EIATTR_EXIT_INSTR_OFFSETS
	.align		4
        /*0190*/ 	.byte	0x04, 0x1c
        /*0192*/ 	.short	(.L_3777 - .L_3776)


	//   ....[0]....
.L_3776:
        /*0194*/ 	.word	0x0000c590


	//----- nvinfo : EIATTR_MAX_THREADS
	.align		4
.L_3777:
        /*0198*/ 	.byte	0x04, 0x05
        /*019a*/ 	.short	(.L_3779 - .L_3778)
.L_3778:
        /*019c*/ 	.word	0x00000080
        /*01a0*/ 	.word	0x00000001
        /*01a4*/ 	.word	0x00000001


	//----- nvinfo : EIATTR_CRS_STACK_SIZE
	.align		4
.L_3779:
        /*01a8*/ 	.byte	0x04, 0x1e
        /*01aa*/ 	.short	(.L_3781 - .L_3780)
.L_3780:
        /*01ac*/ 	.word	0x00000000


	//----- nvinfo : EIATTR_CBANK_PARAM_SIZE
	.align		4
.L_3781:
        /*01b0*/ 	.byte	0x03, 0x19
        /*01b2*/ 	.short	0x0128


	//----- nvinfo : EIATTR_PARAM_CBANK
	.align		4
        /*01b4*/ 	.byte	0x04, 0x0a
        /*01b6*/ 	.short	(.L_3783 - .L_3782)
	.align		4
.L_3782:
        /*01b8*/ 	.word	index@(.nv.constant0._ZN10layer_norm13ln_bwd_kernelINS_13Kernel_traitsI6__halfS2_fS2_fjLj1280ELj1ELj4ELj1ELj16ENS_18Kernel_traits_baseILj1280ES2_S2_fS2_fjLj128EEEEELb1ELb0ELb1ELb1EEEvNS_9BwdParamsE)
        /*01bc*/ 	.short	0x0380
        /*01be*/ 	.short	0x0128


	//----- nvinfo : EIATTR_SW_WAR
	.align		4
.L_3783:
        /*01c0*/ 	.byte	0x04, 0x36
        /*01c2*/ 	.short	(.L_3785 - .L_3784)
.L_3784:
        /*01c4*/ 	.word	0x00000008
.L_3785:


//--------------------- .nv.info._ZN10layer_norm13ln_bwd_kernelINS_13Kernel_traitsI6__halfS2_fS2_fjLj1280ELj1ELj4ELj1ELj16ENS_18Kernel_traits_baseILj1280ES2_S2_fS2_fjLj128EEEEELb1ELb1ELb0ELb0EEEvNS_9BwdParamsE --------------------------
	.section	.nv.info._ZN10layer_norm13ln_bwd_kernelINS_13Kernel_traitsI6__halfS2_fS2_fjLj1280ELj1ELj4ELj1ELj16ENS_18Kernel_traits_baseILj1280ES2_S2_fS2_fjLj128EEEEELb1ELb1ELb0ELb0EEEvNS_9BwdParamsE,"",@"SHT_CUDA_INFO"
	.sectionflags	@""
	.align	4


	//----- nvinfo : EIATTR_CUDA_API_VERSION
	.align		4
        /*0000*/ 	.byte	0x04, 0x37
        /*0002*/ 	.short	(.L_3787 - .L_3786)
.L_3786:
        /*0004*/ 	.word	0x00000082


	//----- nvinfo : EIATTR_KPARAM_INFO
	.align		4
.L_3787:
        /*0008*/ 	.byte	0x04, 0x17
        /*000a*/ 	.short	(.L_3789 - .L_3788)
.L_3788:
        /*000c*/ 	.word	0x00000000
        /*0010*/ 	.short	0x0000
        /*0012*/ 	.short	0x0000
        /*0014*/ 	.byte	0x00, 0xf0, 0xa1, 0x04


	//----- nvinfo : EIATTR_SPARSE_MMA_MASK
	.align		4
.L_3789:
        /*0018*/ 	.byte	0x03, 0x50
        /*001a*/ 	.short	0x0000


	//----- nvinfo : EIATTR_MAXREG_COUNT
	.align		4
        /*001c*/ 	.byte	0x03, 0x1b
        /*001e*/ 	.short	0x00ff


	//----- nvinfo : EIATTR_NUM_BARRIERS
	.align		4
        /*0020*/ 	.byte	0x02, 0x4c
        /*0022*/ 	.byte	0x01
	.zero		1


	//----- nvinfo : EIATTR_ANNOTATIONS
	.align		4
        /*0024*/ 	.byte	0x04, 0x55
        /*0026*/ 	.short	(.L_3791 - .L_3790)


	//   ....[0]....
.L_3790:
        /* <DEDUP_REMOVED lines=171> */


	//----- nvinfo : EIATTR_MERCURY_ISA_VERSION
	.align		4
.L_3791:
        /*0ac0*/ 	.byte	0x03, 0x5f
        /*0ac2*/ 	.short	0x0101


	//----- nvinfo : EIATTR_COOP_GROUP_MASK_REGIDS
	.align		4
        /*0ac4*/ 	.byte	0x04, 0x29
        /*0ac6*/ 	.short	(.L_3793 - .L_3792)


	//   ....[0]....
.L_3792:
        /*0ac8*/ 	.word	0xffffffff


	//   ....[1]....
        /*0acc*/ 	.word	0xffffffff


	//   ....[2]....
        /*0ad0*/ 	.word	0xffffffff


	//   ....[3]....
        /*0ad4*/ 	.word	0xffffffff


	//   ....[4]....
        /*0ad8*/ 	.word	0xffffffff


	//   ....[5]....
        /*0adc*/ 	.word	0xffffffff


	//   ....[6]....
        /*0ae0*/ 	.word	0xffffffff


	//   ....[7]....
        /*0ae4*/ 	.word	0xffffffff


	//   ....[8]....
        /*0ae8*/ 	.word	0xffffffff


	//   ....[9]....
        /*0aec*/ 	.word	0xffffffff


	//   ....[10]....
        /*0af0*/ 	.word	0x050000b0


	//   ....[11]....
        /*0af4*/ 	.word	0x050000b0


	//   ....[12]....
        /*0af8*/ 	.word	0x050000b0


	//   ....[13]....
        /*0afc*/ 	.word	0x050000b0


	//   ....[14]....
        /*0b00*/ 	.word	0x050000b0


	//   ....[15]....
        /*0b04*/ 	.word	0x050000b0


	//   ....[16]....
        /*0b08*/ 	.word	0x050000b0


	//   ....[17]....
        /*0b0c*/ 	.word	0x050000b0


	//   ....[18]....
        /*0b10*/ 	.word	0x050000b0


	//   ....[19]....
        /*0b14*/ 	.word	0x050000b0


	//----- nvinfo : EIATTR_COOP_GROUP_INSTR_OFFSETS
	.align		4
.L_3793:
        /*0b18*/ 	.byte	0x04, 0x28
        /*0b1a*/ 	.short	(.L_3795 - .L_3794)


	//   ....[0]....
.L_3794:
        /*0b1c*/ 	.word	0x00003730


	//   ....[1]....
        /*0b20*/ 	.word	0x00003750


	//   ....[2]....
        /*0b24*/ 	.word	0x00003770


	//   ....[3]....
        /*0b28*/ 	.word	0x00003790


	//   ....[4]....
        /*0b2c*/ 	.word	0x000037b0


	//   ....[5]....
        /*0b30*/ 	.word	0x000037d0


	//   ....[6]....
        /*0b34*/ 	.word	0x000037f0


	//   ....[7]....
        /*0b38*/ 	.word	0x00003810


	//   ....[8]....
        /*0b3c*/ 	.word	0x00003820


	//   ....[9]....
        /*0b40*/ 	.word	0x00003840


	//   ....[10]....
        /*0b44*/ 	.word	0x00012970


	//   ....[11]....
        /*0b48*/ 	.word	0x00012a10


	//   ....[12]....
        /*0b4c*/ 	.word	0x00012a90


	//   ....[13]....
        /*0b50*/ 	.word	0x00012b00


	//   ....[14]....
        /*0b54*/ 	.word	0x00012b80


	//   ....[15]....
        /*0b58*/ 	.word	0x00012bf0


	//   ....[16]....
        /*0b5c*/ 	.word	0x00012c70


	//   ....[17]....
        /*0b60*/ 	.word	0x00012ce0


	//   ....[18]....
        /*0b64*/ 	.word	0x00012d60


	//   ....[19]....
        /*0b68*/ 	.word	0x00012db0


	//----- nvinfo : EIATTR_VRC_CTA_INIT_COUNT
	.align		4
.L_3795:
        /*0b6c*/ 	.byte	0x02, 0x4a
	.zero		1
	.zero		1


	//----- nvinfo : EIATTR_EXIT_INSTR_OFFSETS
	.align		4
        /*0b70*/ 	.byte	0x04, 0x1c
        /*0b72*/ 	.short	(.L_3797 - .L_3796)


	//   ....[0]....
.L_3796:
        /*0b74*/ 	.word	0x00012880


	//   ....[1]....
        /*0b78*/ 	.word	0x00012900


	//----- nvinfo : EIATTR_MAX_THREADS
	.align		4
.L_3797:
        /*0b7c*/ 	.byte	0x04, 0x05
        /*0b7e*/ 	.short	(.L_3799 - .L_3798)
.L_3798:
        /*0b80*/ 	.word	0x00000080
        /*0b84*/ 	.word	0x00000001
        /*0b88*/ 	.word	0x00000001


	//----- nvinfo : EIATTR_CRS_STACK_SIZE
	.align		4
.L_3799:
        /*0b8c*/ 	.byte	0x04, 0x1e
        /*0b8e*/ 	.short	(.L_3801 - .L_3800)
.L_3800:
        /*0b90*/ 	.word	0x00000000


	//----- nvinfo : EIATTR_CBANK_PARAM_SIZE
	.align		4
.L_3801:
        /*0b94*/ 	.byte	0x03, 0x19
        /*0b96*/ 	.short	0x0128


	//----- nvinfo : EIATTR_PARAM_CBANK
	.align		4
        /*0b98*/ 	.byte	0x04, 0x0a
        /*0b9a*/ 	.short	(.L_3803 - .L_3802)
	.align		4
.L_3802:
        /*0b9c*/ 	.word	index@(.nv.constant0._ZN10layer_norm13ln_bwd_kernelINS_13Kernel_traitsI6__halfS2_fS2_fjLj1280ELj1ELj4ELj1ELj16ENS_18Kernel_traits_baseILj1280ES2_S2_fS2_fjLj128EEEEELb1ELb1ELb0ELb0EEEvNS_9BwdParamsE)
        /*0ba0*/ 	.short	0x0380
        /*0ba2*/ 	.short	0x0128


	//----- nvinfo : EIATTR_SW_WAR
	.align		4
.L_3803:
        /*0ba4*/ 	.byte	0x04, 0x36
        /*0ba6*/ 	.short	(.L_3805 - .L_3804)
.L_3804:
        /*0ba8*/ 	.word	0x00000008
.L_3805:


//--------------------- .nv.info._ZN10layer_norm13ln_bwd_kernelINS_13Kernel_traitsI6__halfS2_fS2_fjLj1280ELj1ELj4ELj1ELj16ENS_18Kernel_traits_baseILj1280ES2_S2_fS2_fjLj128EEEEELb1ELb1ELb0ELb1EEEvNS_9BwdParamsE --------------------------
	.section	.nv.info._ZN10layer_norm13ln_bwd_kernelINS_13Kernel_traitsI6__halfS2_fS2_fjLj1280ELj1ELj4ELj1ELj16ENS_18Kernel_traits_baseILj1280ES2_S2_fS2_fjLj128EEEEELb1ELb1ELb0ELb1EEEvNS_9BwdParamsE,"",@"SHT_CUDA_INFO"
	.sectionflags	@""
	.align	4


	//----- nvinfo : EIATTR_CUDA_API_VERSION
	.align		4
        /*0000*/ 	.byte	0x04, 0x37
        /*0002*/ 	.short	(.L_3807 - .L_3806)
.L_3806:
        /*0004*/ 	.word	0x00000082


	//----- nvinfo : EIATTR_KPARAM_INFO
	.align		4
.L_3807:
        /*0008*/ 	.byte	0x04, 0x17
        /*000a*/ 	.short	(.L_3809 - .L_3808)
.L_3808:
        /*000c*/ 	.word	0x00000000
        /*0010*/ 	.short	0x0000
        /*0012*/ 	.short	0x0000
        /*0014*/ 	.byte	0x00, 0xf0, 0xa1, 0x04


	//----- nvinfo : EIATTR_SPARSE_MMA_MASK
	.align		4
.L_3809:
        /*0018*/ 	.byte	0x03, 0x50
        /*001a*/ 	.short	0x0000


	//----- nvinfo : EIATTR_MAXREG_COUNT
	.align		4
        /*001c*/ 	.byte	0x03, 0x1b
        /*001e*/ 	.short	0x00ff


	//----- nvinfo : EIATTR_NUM_BARRIERS
	.align		4
        /*0020*/ 	.byte	0x02, 0x4c
        /*0022*/ 	.byte	0x01
	.zero		1


	//----- nvinfo : EIATTR_ANNOTATIONS
	.align		4
        /*0024*/ 	.byte	0x04, 0x55
        /*0026*/ 	.short	(.L_3811 - .L_3810)


	//   ....[0]....
.L_3810:
        /* <DEDUP_REMOVED lines=146> */


	//----- nvinfo : EIATTR_MERCURY_ISA_VERSION
	.align		4
.L_3811:
        /*0938*/ 	.byte	0x03, 0x5f
        /*093a*/ 	.short	0x0101


	//----- nvinfo : EIATTR_COOP_GROUP_MASK_REGIDS
	.align		4
        /*093c*/ 	.byte	0x04, 0x29
        /*093e*/ 	.short	(.L_3813 - .L_3812)


	//   ....[0]....
.L_3812:
        /*0940*/ 	.word	0xffffffff


	//   ....[1]....
        /*0944*/ 	.word	0xffffffff


	//   ....[2]....
        /*0948*/ 	.word	0xffffffff


	//   ....[3]....
        /*094c*/ 	.word	0xffffffff


	//   ....[4]....
        /*0950*/ 	.word	0xffffffff


	//   ....[5]....
        /*0954*/ 	.word	0xffffffff


	//   ....[6]....
        /*0958*/ 	.word	0xffffffff


	//   ....[7]....
        /*095c*/ 	.word	0xffffffff


	//   ....[8]....
        /*0960*/ 	.word	0xffffffff


	//   ....[9]....
        /*0964*/ 	.word	0xffffffff


	//   ....[10]....
        /*0968*/ 	.word	0x0500006f


	//   ....[11]....
        /*096c*/ 	.word	0x0500006f


	//   ....[12]....
        /*0970*/ 	.word	0x0500006f


	//   ....[13]....
        /*0974*/ 	.word	0x0500006f


	//   ....[14]....
        /*0978*/ 	.word	0x0500006f


	//   ....[15]....
        /*097c*/ 	.word	0x0500006f


	//   ....[16]....
        /*0980*/ 	.word	0x0500006f


	//   ....[17]....
        /*0984*/ 	.word	0x0500006f


	//   ....[18]....
        /*0988*/ 	.word	0x0500006f


	//   ....[19]....
        /*098c*/ 	.word	0x0500006f


	//----- nvinfo : EIATTR_COOP_GROUP_INSTR_OFFSETS
	.align		4
.L_3813:
        /*0990*/ 	.byte	0x04, 0x28
        /*0992*/ 	.short	(.L_3815 - .L_3814)


	//   ....[0]....
.L_3814:
        /*0994*/ 	.word	0x00003100


	//   ....[1]....
        /*0998*/ 	.word	0x00003120


	//   ....[2]....
        /*099c*/ 	.word	0x00003140


	//   ....[3]....
        /*09a0*/ 	.word	0x00003160


	//   ....[4]....
        /*09a4*/ 	.word	0x00003180


	//   ....[5]....
        /*09a8*/ 	.word	0x000031a0


	//   ....[6]....
        /*09ac*/ 	.word	0x000031c0


	//   ....[7]....
        /*09b0*/ 	.word	0x000031e0


	//   ....[8]....
        /*09b4*/ 	.word	0x000031f0


	//   ....[9]....
        /*09b8*/ 	.word	0x00003210


	//   ....[10]....
        /*09bc*/ 	.word	0x0000eb50


	//   ....[11]....
        /*09c0*/ 	.word	0x0000ebe0


	//   ....[12]....
        /*09c4*/ 	.word	0x0000ec40


	//   ....[13]....
        /*09c8*/ 	.word	0x0000ec90


	//   ....[14]....
        /*09cc*/ 	.word	0x0000ecf0


	//   ....[15]....
        /*09d0*/ 	.word	0x0000ed40


	//   ....[16]....
        /*09d4*/ 	.word	0x0000eda0


	//   ....[17]....
        /*09d8*/ 	.word	0x0000edf0


	//   ....[18]....
        /*09dc*/ 	.word	0x0000ee50


	//   ....[19]....
        /*09e0*/ 	.word	0x0000eea0


	//----- nvinfo : EIATTR_VRC_CTA_INIT_COUNT
	.align		4
.L_3815:
        /*09e4*/ 	.byte	0x02, 0x4a
	.zero		1
	.zero		1


	//----- nvinfo : EIATTR_EXIT_INSTR_OFFSETS
	.align		4
        /*09e8*/ 	.byte	0x04, 0x1c
        /*09ea*/ 	.short	(.L_3817 - .L_3816)


	//   ....[0]....
.L_3816:
        /*09ec*/ 	.word	0x0000eae0


	//----- nvinfo : EIATTR_MAX_THREADS
	.align		4
.L_3817:
        /*09f0*/ 	.byte	0x04, 0x05
        /*09f2*/ 	.short	(.L_3819 - .L_3818)
.L_3818:
        /*09f4*/ 	.word	0x00000080
        /*09f8*/ 	.word	0x00000001
        /*09fc*/ 	.word	0x00000001


	//----- nvinfo : EIATTR_CRS_STACK_SIZE
	.align		4
.L_3819:
        /*0a00*/ 	.byte	0x04, 0x1e
        /*0a02*/ 	.short	(.L_3821 - .L_3820)
.L_3820:
        /*0a04*/ 	.word	0x00000000


	//----- nvinfo : EIATTR_CBANK_PARAM_SIZE
	.align		4
.L_3821:
        /*0a08*/ 	.byte	0x03, 0x19
        /*0a0a*/ 	.short	0x0128


	//----- nvinfo : EIATTR_PARAM_CBANK
	.align		4
        /*0a0c*/ 	.byte	0x04, 0x0a
        /*0a0e*/ 	.short	(.L_3823 - .L_3822)
	.align		4
.L_3822:
        /*0a10*/ 	.word	index@(.nv.constant0._ZN10layer_norm13ln_bwd_kernelINS_13Kernel_traitsI6__halfS2_fS2_fjLj1280ELj1ELj4ELj1ELj16ENS_18Kernel_traits_baseILj1280ES2_S2_fS2_fjLj128EEEEELb1ELb1ELb0ELb1EEEvNS_9BwdParamsE)
        /*0a14*/ 	.short	0x0380
        /*0a16*/ 	.short	0x0128


	//----- nvinfo : EIATTR_SW_WAR
	.align		4
.L_3823:
        /*0a18*/ 	.byte	0x04, 0x36
        /*0a1a*/ 	.short	(.L_3825 - .L_3824)
.L_3824:
        /*0a1c*/ 	.word	0x00000008
.L_3825:


//--------------------- .nv.info._ZN10layer_norm22ln_bwd_finalize_kernelINS_22Kernel_traits_finalizeILj1280E6__halfS2_fS2_fjLb1ELj1024ELj4ENS_18Kernel_traits_baseILj1280ES2_S2_fS2_fjLj1024EEEEELb1ELb0EEEvNS_9BwdParamsE --------------------------
	.section	.nv.info._ZN10layer_norm22ln_bwd_finalize_kernelINS_22Kernel_traits_finalizeILj1280E6__halfS2_fS2_fjLb1ELj1024ELj4ENS_18Kernel_traits_baseILj1280ES2_S2_fS2_fjLj1024EEEEELb1ELb0EEEvNS_9BwdParamsE,"",@"SHT_CUDA_INFO"
	.sectionflags	@""
	.align	4


	//----- nvinfo : EIATTR_CUDA_API_VERSION
	.align		4
        /*0000*/ 	.byte	0x04, 0x37
        /*0002*/ 	.short	(.L_3827 - .L_3826)
.L_3826:
        /*0004*/ 	.word	0x00000082


	//----- nvinfo : EIATTR_KPARAM_INFO
	.align		4
.L_3827:
        /*0008*/ 	.byte	0x04, 0x17
        /*000a*/ 	.short	(.L_3829 - .L_3828)
.L_3828:
        /*000c*/ 	.word	0x00000000
        /*0010*/ 	.short	0x0000
        /*0012*/ 	.short	0x0000
        /*0014*/ 	.byte	0x00, 0xf0, 0xa1, 0x04


	//----- nvinfo : EIATTR_SPARSE_MMA_MASK
	.align		4
.L_3829:
        /*0018*/ 	.byte	0x03, 0x50
        /*001a*/ 	.short	0x0000


	//----- nvinfo : EIATTR_MAXREG_COUNT
	.align		4
        /*001c*/ 	.byte	0x03, 0x1b
        /*001e*/ 	.short	0x0040


	//----- nvinfo : EIATTR_NUM_BARRIERS
	.align		4
        /*0020*/ 	.byte	0x02, 0x4c
        /*0022*/ 	.byte	0x01
	.zero		1


	//----- nvinfo : EIATTR_MERCURY_ISA_VERSION
	.align		4
        /*0024*/ 	.byte	0x03, 0x5f
        /*0026*/ 	.short	0x0101


	//----- nvinfo : EIATTR_COOP_GROUP_MASK_REGIDS
	.align		4
        /*0028*/ 	.byte	0x04, 0x29
        /*002a*/ 	.short	(.L_3831 - .L_3830)


	//   ....[0]....
.L_3830:
        /*002c*/ 	.word	0xffffffff


	//   ....[1]....
        /*0030*/ 	.word	0xffffffff


	//   ....[2]....
        /*0034*/ 	.word	0xffffffff


	//   ....[3]....
        /*0038*/ 	.word	0xffffffff


	//   ....[4]....
        /*003c*/ 	.word	0xffffffff


	//   ....[5]....
        /*0040*/ 	.word	0xffffffff


	//   ....[6]....
        /*0044*/ 	.word	0xffffffff


	//   ....[7]....
        /*0048*/ 	.word	0xffffffff


	//   ....[8]....
        /*004c*/ 	.word	0xffffffff


	//   ....[9]....
        /*0050*/ 	.word	0xffffffff


	//   ....[10]....
        /*0054*/ 	.word	0xffffffff


	//   ....[11]....
        /*0058*/ 	.word	0xffffffff


	//   ....[12]....
        /*005c*/ 	.word	0xffffffff


	//   ....[13]....
        /*0060*/ 	.word	0xffffffff


	//   ....[14]....
        /*0064*/ 	.word	0xffffffff


	//----- nvinfo : EIATTR_COOP_GROUP_INSTR_OFFSETS
	.align		4
.L_3831:
        /*0068*/ 	.byte	0x04, 0x28
        /*006a*/ 	.short	(.L_3833 - .L_3832)


	//   ....[0]....
.L_3832:
        /*006c*/ 	.word	0x00001030


	//   ....[1]....
        /*0070*/ 	.word	0x00001040


	//   ....[2]....
        /*0074*/ 	.word	0x00001050


	//   ....[3]....
        /*0078*/ 	.word	0x00001080


	//   ....[4]....
        /*007c*/ 	.word	0x000010a0


	//   ....[5]....
        /*0080*/ 	.word	0x000010b0


	//   ....[6]....
        /*0084*/ 	.word	0x000010f0


	//   ....[7]....
        /*0088*/ 	.word	0x00001100


	//   ....[8]....
        /*008c*/ 	.word	0x00001110


	//   ....[9]....
        /*0090*/ 	.word	0x00001140


	//   ....[10]....
        /*0094*/ 	.word	0x00001170


	//   ....[11]....
        /*0098*/ 	.word	0x00001190


	//   ....[12]....
        /*009c*/ 	.word	0x000011c0


	//   ....[13]....
        /*00a0*/ 	.word	0x000011f0


	//   ....[14]....
        /*00a4*/ 	.word	0x00001220


	//----- nvinfo : EIATTR_VRC_CTA_INIT_COUNT
	.align		4
.L_3833:
        /*00a8*/ 	.byte	0x02, 0x4a
	.zero		1
	.zero		1


	//----- nvinfo : EIATTR_EXIT_INSTR_OFFSETS
	.align		4
        /*00ac*/ 	.byte	0x04, 0x1c
        /*00ae*/ 	.short	(.L_3835 - .L_3834)


	//   ....[0]....
.L_3834:
        /*00b0*/ 	.word	0x00000060


	//   ....[1]....
        /*00b4*/ 	.word	0x000012a0


	//   ....[2]....
        /*00b8*/ 	.word	0x000012d0


	//   ....[3]....
        /*00bc*/ 	.word	0x000013e0


	//----- nvinfo : EIATTR_MAX_THREADS
	.align		4
.L_3835:
        /*00c0*/ 	.byte	0x04, 0x05
        /*00c2*/ 	.short	(.L_3837 - .L_3836)
.L_3836:
        /*00c4*/ 	.word	0x00000400
        /*00c8*/ 	.word	0x00000001
        /*00cc*/ 	.word	0x00000001


	//----- nvinfo : EIATTR_CRS_STACK_SIZE
	.align		4
.L_3837:
        /*00d0*/ 	.byte	0x04, 0x1e
        /*00d2*/ 	.short	(.L_3839 - .L_3838)
.L_3838:
        /*00d4*/ 	.word	0x00000000


	//----- nvinfo : EIATTR_CBANK_PARAM_SIZE
	.align		4
.L_3839:
        /*00d8*/ 	.byte	0x03, 0x19
        /*00da*/ 	.short	0x0128


	//----- nvinfo : EIATTR_PARAM_CBANK
	.align		4
        /*00dc*/ 	.byte	0x04, 0x0a
        /*00de*/ 	.short	(.L_3841 - .L_3840)
	.align		4
.L_3840:
        /*00e0*/ 	.word	index@(.nv.constant0._ZN10layer_norm22ln_bwd_finalize_kernelINS_22Kernel_traits_finalizeILj1280E6__halfS2_fS2_fjLb1ELj1024ELj4ENS_18Kernel_traits_baseILj1280ES2_S2_fS2_fjLj1024EEEEELb1ELb0EEEvNS_9BwdParamsE)
        /*00e4*/ 	.short	0x0380
        /*00e6*/ 	.short	0x0128


	//----- nvinfo : EIATTR_SW_WAR
	.align		4
.L_3841:
        /*00e8*/ 	.byte	0x04, 0x36
        /*00ea*/ 	.short	(.L_3843 - .L_3842)
.L_3842:
        /*00ec*/ 	.word	0x00000008
.L_3843:


//--------------------- .nv.info._ZN10layer_norm13ln_bwd_kernelINS_13Kernel_traitsI6__halfS2_fS2_fjLj1280ELj1ELj4ELj1ELj16ENS_18Kernel_traits_baseILj1280ES2_S2_fS2_fjLj128EEEEELb1ELb1ELb1ELb0EEEvNS_9BwdParamsE --------------------------
	.section	.nv.info._ZN10layer_norm13ln_bwd_kernelINS_13Kernel_traitsI6__halfS2_fS2_fjLj1280ELj1ELj4ELj1ELj16ENS_18Kernel_traits_baseILj1280ES2_S2_fS2_fjLj128EEEEELb1ELb1ELb1ELb0EEEvNS_9BwdParamsE,"",@"SHT_CUDA_INFO"
	.sectionflags	@""
	.align	4


	//----- nvinfo : EIATTR_CUDA_API_VERSION
	.align		4
        /*0000*/ 	.byte	0x04, 0x37
        /*0002*/ 	.short	(.L_3845 - .L_3844)
.L_3844:
        /*0004*/ 	.word	0x00000082


	//----- nvinfo : EIATTR_KPARAM_INFO
	.align		4
.L_3845:
        /*0008*/ 	.byte	0x04, 0x17
        /*000a*/ 	.short	(.L_3847 - .L_3846)
.L_3846:
        /*000c*/ 	.word	0x00000000
        /*0010*/ 	.short	0x0000
        /*0012*/ 	.short	0x0000
        /*0014*/ 	.byte	0x00, 0xf0, 0xa1, 0x04


	//----- nvinfo : EIATTR_SPARSE_MMA_MASK
	.align		4
.L_3847:
        /*0018*/ 	.byte	0x03, 0x50
        /*001a*/ 	.short	0x0000


	//----- nvinfo : EIATTR_MAXREG_COUNT
	.align		4
        /*001c*/ 	.byte	0x03, 0x1b
        /*001e*/ 	.short	0x00ff


	//----- nvinfo : EIATTR_NUM_BARRIERS
	.align		4
        /*0020*/ 	.byte	0x02, 0x4c
        /*0022*/ 	.byte	0x01
	.zero		1


	//----- nvinfo : EIATTR_ANNOTATIONS
	.align		4
        /*0024*/ 	.byte	0x04, 0x55
        /*0026*/ 	.short	(.L_3849 - .L_3848)


	//   ....[0]....
.L_3848:
        /* <DEDUP_REMOVED lines=202> */


	//----- nvinfo : EIATTR_MERCURY_ISA_VERSION
	.align		4
.L_3849:
        /*0cb8*/ 	.byte	0x03, 0x5f
        /*0cba*/ 	.short	0x0101


	//----- nvinfo : EIATTR_COOP_GROUP_MASK_REGIDS
	.align		4
        /*0cbc*/ 	.byte	0x04, 0x29
        /*0cbe*/ 	.short	(.L_3851 - .L_3850)


	//   ....[0]....
.L_3850:
        /*0cc0*/ 	.word	0xffffffff


	//   ....[1]....
        /*0cc4*/ 	.word	0xffffffff


	//   ....[2]....
        /*0cc8*/ 	.word	0xffffffff


	//   ....[3]....
        /*0ccc*/ 	.word	0xffffffff


	//   ....[4]....
        /*0cd0*/ 	.word	0xffffffff


	//   ....[5]....
        /*0cd4*/ 	.word	0xffffffff


	//   ....[6]....
        /*0cd8*/ 	.word	0xffffffff


	//   ....[7]....
        /*0cdc*/ 	.word	0xffffffff


	//   ....[8]....
        /*0ce0*/ 	.word	0xffffffff


	//   ....[9]....
        /*0ce4*/ 	.word	0xffffffff


	//   ....[10]....
        /*0ce8*/ 	.word	0x05000002


	//   ....[11]....
        /*0cec*/ 	.word	0x05000002


	//   ....[12]....
        /*0cf0*/ 	.word	0x05000002


	//   ....[13]....
        /*0cf4*/ 	.word	0x05000002


	//   ....[14]....
        /*0cf8*/ 	.word	0x05000002


	//   ....[15]....
        /*0cfc*/ 	.word	0x05000002


	//   ....[16]....
        /*0d00*/ 	.word	0x05000002


	//   ....[17]....
        /*0d04*/ 	.word	0x05000002


	//   ....[18]....
        /*0d08*/ 	.word	0x05000002


	//   ....[19]....
        /*0d0c*/ 	.word	0x05000002


	//----- nvinfo : EIATTR_COOP_GROUP_INSTR_OFFSETS
	.align		4
.L_3851:
        /*0d10*/ 	.byte	0x04, 0x28
        /*0d12*/ 	.short	(.L_3853 - .L_3852)


	//   ....[0]....
.L_3852:
        /*0d14*/ 	.word	0x00003fc0


	//   ....[1]....
        /*0d18*/ 	.word	0x00003fe0


	//   ....[2]....
        /*0d1c*/ 	.word	0x00004000


	//   ....[3]....
        /*0d20*/ 	.word	0x00004020


	//   ....[4]....
        /*0d24*/ 	.word	0x00004040


	//   ....[5]....
        /*0d28*/ 	.word	0x00004060


	//   ....[6]....
        /*0d2c*/ 	.word	0x00004080


	//   ....[7]....
        /*0d30*/ 	.word	0x000040a0


	//   ....[8]....
        /*0d34*/ 	.word	0x000040b0


	//   ....[9]....
        /*0d38*/ 	.word	0x000040d0


	//   ....[10]....
        /*0d3c*/ 	.word	0x00018a50


	//   ....[11]....
        /*0d40*/ 	.word	0x00018af0


	//   ....[12]....
        /*0d44*/ 	.word	0x00018b70


	//   ....[13]....
        /*0d48*/ 	.word	0x00018be0


	//   ....[14]....
        /*0d4c*/ 	.word	0x00018c60


	//   ....[15]....
        /*0d50*/ 	.word	0x00018cd0


	//   ....[16]....
        /*0d54*/ 	.word	0x00018d50


	//   ....[17]....
        /*0d58*/ 	.word	0x00018dc0


	//   ....[18]....
        /*0d5c*/ 	.word	0x00018e40


	//   ....[19]....
        /*0d60*/ 	.word	0x00018e90


	//----- nvinfo : EIATTR_VRC_CTA_INIT_COUNT
	.align		4
.L_3853:
        /*0d64*/ 	.byte	0x02, 0x4a
	.zero		1
	.zero		1


	//----- nvinfo : EIATTR_EXIT_INSTR_OFFSETS
	.align		4
        /*0d68*/ 	.byte	0x04, 0x1c
        /*0d6a*/ 	.short	(.L_3855 - .L_3854)


	//   ....[0]....
.L_3854:
        /*0d6c*/ 	.word	0x00018960


	//   ....[1]....
        /*0d70*/ 	.word	0x000189e0


	//----- nvinfo : EIATTR_MAX_THREADS
	.align		4
.L_3855:
        /*0d74*/ 	.byte	0x04, 0x05
        /*0d76*/ 	.short	(.L_3857 - .L_3856)
.L_3856:
        /*0d78*/ 	.word	0x00000080
        /*0d7c*/ 	.word	0x00000001
        /*0d80*/ 	.word	0x00000001


	//----- nvinfo : EIATTR_CRS_STACK_SIZE
	.align		4
.L_3857:
        /*0d84*/ 	.byte	0x04, 0x1e
        /*0d86*/ 	.short	(.L_3859 - .L_3858)
.L_3858:
        /*0d88*/ 	.word	0x00000000


	//----- nvinfo : EIATTR_CBANK_PARAM_SIZE
	.align		4
.L_3859:
        /*0d8c*/ 	.byte	0x03, 0x19
        /*0d8e*/ 	.short	0x0128


	//----- nvinfo : EIATTR_PARAM_CBANK
	.align		4
        /*0d90*/ 	.byte	0x04, 0x0a
        /*0d92*/ 	.short	(.L_3861 - .L_3860)
	.align		4
.L_3860:
        /*0d94*/ 	.word	index@(.nv.constant0._ZN10layer_norm13ln_bwd_kernelINS_13Kernel_traitsI6__halfS2_fS2_fjLj1280ELj1ELj4ELj1ELj16ENS_18Kernel_traits_baseILj1280ES2_S2_fS2_fjLj128EEEEELb1ELb1ELb1ELb0EEEvNS_9BwdParamsE)
        /*0d98*/ 	.short	0x0380
        /*0d9a*/ 	.short	0x0128


	//----- nvinfo : EIATTR_SW_WAR
	.align		4
.L_3861:
        /*0d9c*/ 	.byte	0x04, 0x36
        /*0d9e*/ 	.short	(.L_3863 - .L_3862)
.L_3862:
        /*0da0*/ 	.word	0x00000008
.L_3863:


//--------------------- .nv.info._ZN10layer_norm22ln_bwd_finalize_kernelINS_22Kernel_traits_finalizeILj1280E6__halfS2_fS2_fjLb1ELj1024ELj4ENS_18Kernel_traits_baseILj1280ES2_S2_fS2_fjLj1024EEEEELb1ELb1EEEvNS_9BwdParamsE --------------------------
	.section	.nv.info._ZN10layer_norm22ln_bwd_finalize_kernelINS_22Kernel_traits_finalizeILj1280E6__halfS2_fS2_fjLb1ELj1024ELj4ENS_18Kernel_traits_baseILj1280ES2_S2_fS2_fjLj1024EEEEELb1ELb1EEEvNS_9BwdParamsE,"",@"SHT_CUDA_INFO"
	.sectionflags	@""
	.align	4


	//----- nvinfo : EIATTR_CUDA_API_VERSION
	.align		4
        /*0000*/ 	.byte	0x04, 0x37
        /*0002*/ 	.short	(.L_3865 - .L_3864)
.L_3864:
        /*0004*/ 	.word	0x00000082


	//----- nvinfo : EIATTR_KPARAM_INFO
	.align		4
.L_3865:
        /*0008*/ 	.byte	0x04, 0x17
        /*000a*/ 	.short	(.L_3867 - .L_3866)
.L_3866:
        /*000c*/ 	.word	0x00000000
        /*0010*/ 	.short	0x0000
        /*0012*/ 	.short	0x0000
        /*0014*/ 	.byte	0x00, 0xf0, 0xa1, 0x04


	//----- nvinfo : EIATTR_SPARSE_MMA_MASK
	.align		4
.L_3867:
        /*0018*/ 	.byte	0x03, 0x50
        /*001a*/ 	.short	0x0000


	//----- nvinfo : EIATTR_MAXREG_COUNT
	.align		4
        /*001c*/ 	.byte	0x03, 0x1b
        /*001e*/ 	.short	0x0040


	//----- nvinfo : EIATTR_NUM_BARRIERS
	.align		4
        /*0020*/ 	.byte	0x02, 0x4c
        /*0022*/ 	.byte	0x01
	.zero		1


	//----- nvinfo : EIATTR_MERCURY_ISA_VERSION
	.align		4
        /*0024*/ 	.byte	0x03, 0x5f
        /*0026*/ 	.short	0x0101


	//----- nvinfo : EIATTR_COOP_GROUP_MASK_REGIDS
	.align		4
        /*0028*/ 	.byte	0x04, 0x29
        /*002a*/ 	.short	(.L_3869 - .L_3868)


	//   ....[0]....
.L_3868:
        /*002c*/ 	.word	0xffffffff


	//   ....[1]....
        /*0030*/ 	.word	0xffffffff


	//   ....[2]....
        /*0034*/ 	.word	0xffffffff


	//   ....[3]....
        /*0038*/ 	.word	0xffffffff


	//   ....[4]....
        /*003c*/ 	.word	0xffffffff


	//   ....[5]....
        /*0040*/ 	.word	0xffffffff


	//   ....[6]....
        /*0044*/ 	.word	0xffffffff


	//   ....[7]....
        /*0048*/ 	.word	0xffffffff


	//   ....[8]....
        /*004c*/ 	.word	0xffffffff


	//   ....[9]....
        /*0050*/ 	.word	0xffffffff


	//   ....[10]....
        /*0054*/ 	.word	0xffffffff


	//   ....[11]....
        /*0058*/ 	.word	0xffffffff


	//   ....[12]....
        /*005c*/ 	.word	0xffffffff


	//   ....[13]....
        /*0060*/ 	.word	0xffffffff


	//   ....[14]....
        /*0064*/ 	.word	0xffffffff


	//----- nvinfo : EIATTR_COOP_GROUP_INSTR_OFFSETS
	.align		4
.L_3869:
        /*0068*/ 	.byte	0x04, 0x28
        /*006a*/ 	.short	(.L_3871 - .L_3870)


	//   ....[0]....
.L_3870:
        /*006c*/ 	.word	0x00001060


	//   ....[1]....
        /*0070*/ 	.word	0x00001070


	//   ....[2]....
        /*0074*/ 	.word	0x00001080


	//   ....[3]....
        /*0078*/ 	.word	0x000010b0


	//   ....[4]....
        /*007c*/ 	.word	0x000010d0


	//   ....[5]....
        /*0080*/ 	.word	0x000010e0


	//   ....[6]....
        /*0084*/ 	.word	0x00001120


	//   ....[7]....
        /*0088*/ 	.word	0x00001140


	//   ....[8]....
        /*008c*/ 	.word	0x00001150


	//   ....[9]....
        /*0090*/ 	.word	0x00001180


	//   ....[10]....
        /*0094*/ 	.word	0x000011a0


	//   ....[11]....
        /*0098*/ 	.word	0x000011b0


	//   ....[12]....
        /*009c*/ 	.word	0x000011f0


	//   ....[13]....
        /*00a0*/ 	.word	0x00001200


	//   ....[14]....
        /*00a4*/ 	.word	0x00001210


	//----- nvinfo : EIATTR_VRC_CTA_INIT_COUNT
	.align		4
.L_3871:
        /*00a8*/ 	.byte	0x02, 0x4a
	.zero		1
	.zero		1


	//----- nvinfo : EIATTR_EXIT_INSTR_OFFSETS
	.align		4
        /*00ac*/ 	.byte	0x04, 0x1c
        /*00ae*/ 	.short	(.L_3873 - .L_3872)


	//   ....[0]....
.L_3872:
        /*00b0*/ 	.word	0x00000060


	//   ....[1]....
        /*00b4*/ 	.word	0x00001290


	//   ....[2]....
        /*00b8*/ 	.word	0x000013d0


	//----- nvinfo : EIATTR_MAX_THREADS
	.align		4
.L_3873:
        /*00bc*/ 	.byte	0x04, 0x05
        /*00be*/ 	.short	(.L_3875 - .L_3874)
.L_3874:
        /*00c0*/ 	.word	0x00000400
        /*00c4*/ 	.word	0x00000001
        /*00c8*/ 	.word	0x00000001


	//----- nvinfo : EIATTR_CRS_STACK_SIZE
	.align		4
.L_3875:
        /*00cc*/ 	.byte	0x04, 0x1e
        /*00ce*/ 	.short	(.L_3877 - .L_3876)
.L_3876:
        /*00d0*/ 	.word	0x00000000


	//----- nvinfo : EIATTR_CBANK_PARAM_SIZE
	.align		4
.L_3877:
        /*00d4*/ 	.byte	0x03, 0x19
        /*00d6*/ 	.short	0x0128


	//----- nvinfo : EIATTR_PARAM_CBANK
	.align		4
        /*00d8*/ 	.byte	0x04, 0x0a
        /*00da*/ 	.short	(.L_3879 - .L_3878)
	.align		4
.L_3878:
        /*00dc*/ 	.word	index@(.nv.constant0._ZN10layer_norm22ln_bwd_finalize_kernelINS_22Kernel_traits_finalizeILj1280E6__halfS2_fS2_fjLb1ELj1024ELj4ENS_18Kernel_traits_baseILj1280ES2_S2_fS2_fjLj1024EEEEELb1ELb1EEEvNS_9BwdParamsE)
        /*00e0*/ 	.short	0x0380
        /*00e2*/ 	.short	0x0128


	//----- nvinfo : EIATTR_SW_WAR
	.align		4
.L_3879:
        /*00e4*/ 	.byte	0x04, 0x36
        /*00e6*/ 	.short	(.L_3881 - .L_3880)
.L_3880:
        /*00e8*/ 	.word	0x00000008
.L_3881:


//--------------------- .nv.info._ZN10layer_norm13ln_bwd_kernelINS_13Kernel_traitsI6__halfS2_fS2_fjLj1280ELj1ELj4ELj1ELj16ENS_18Kernel_traits_baseILj1280ES2_S2_fS2_fjLj128EEEEELb1ELb1ELb1ELb1EEEvNS_9BwdParamsE --------------------------
	.section	.nv.info._ZN10layer_norm13ln_bwd_kernelINS_13Kernel_traitsI6__halfS2_fS2_fjLj1280ELj1ELj4ELj1ELj16ENS_18Kernel_traits_baseILj1280ES2_S2_fS2_fjLj128EEEEELb1ELb1ELb1ELb1EEEvNS_9BwdParamsE,"",@"SHT_CUDA_INFO"
	.sectionflags	@""
	.align	4


	//----- nvinfo : EIATTR_CUDA_API_VERSION
	.align		4
        /*0000*/ 	.byte	0x04, 0x37
        /*0002*/ 	.short	(.L_3883 - .L_3882)
.L_3882:
        /*0004*/ 	.word	0x00000082


	//----- nvinfo : EIATTR_KPARAM_INFO
	.align		4
.L_3883:
        /*0008*/ 	.byte	0x04, 0x17
        /*000a*/ 	.short	(.L_3885 - .L_3884)
.L_3884:
        /*000c*/ 	.word	0x00000000
        /*0010*/ 	.short	0x0000
        /*0012*/ 	.short	0x0000
        /*0014*/ 	.byte	0x00, 0xf0, 0xa1, 0x04


	//----- nvinfo : EIATTR_SPARSE_MMA_MASK
	.align		4
.L_3885:
        /*0018*/ 	.byte	0x03, 0x50
        /*001a*/ 	.short	0x0000


	//----- nvinfo : EIATTR_MAXREG_COUNT
	.align		4
        /*001c*/ 	.byte	0x03, 0x1b
        /*001e*/ 	.short	0x00ff


	//----- nvinfo : EIATTR_NUM_BARRIERS
	.align		4
        /*0020*/ 	.byte	0x02, 0x4c
        /*0022*/ 	.byte	0x01
	.zero		1


	//----- nvinfo : EIATTR_ANNOTATIONS
	.align		4
        /*0024*/ 	.byte	0x04, 0x55
        /*0026*/ 	.short	(.L_3887 - .L_3886)


	//   ....[0]....
.L_3886:
        /* <DEDUP_REMOVED lines=141> */


	//----- nvinfo : EIATTR_MERCURY_ISA_VERSION
	.align		4
.L_3887:
        /*08e0*/ 	.byte	0x03, 0x5f
        /*08e2*/ 	.short	0x0101


	//----- nvinfo : EIATTR_COOP_GROUP_MASK_REGIDS
	.align		4
        /*08e4*/ 	.byte	0x04, 0x29
        /*08e6*/ 	.short	(.L_3889 - .L_3888)


	//   ....[0]....
.L_3888:
        /*08e8*/ 	.word	0xffffffff


	//   ....[1]....
        /*08ec*/ 	.word	0xffffffff


	//   ....[2]....
        /*08f0*/ 	.word	0xffffffff


	//   ....[3]....
        /*08f4*/ 	.word	0xffffffff


	//   ....[4]....
        /*08f8*/ 	.word	0xffffffff


	//   ....[5]....
        /*08fc*/ 	.word	0xffffffff


	//   ....[6]....
        /*0900*/ 	.word	0xffffffff


	//   ....[7]....
        /*0904*/ 	.word	0xffffffff


	//   ....[8]....
        /*0908*/ 	.word	0xffffffff


	//   ....[9]....
        /*090c*/ 	.word	0xffffffff


	//   ....[10]....
        /*0910*/ 	.word	0x050000ee


	//   ....[11]....
        /*0914*/ 	.word	0x050000ee


	//   ....[12]....
        /*0918*/ 	.word	0x050000ee


	//   ....[13]....
        /*091c*/ 	.word	0x050000ee


	//   ....[14]....
        /*0920*/ 	.word	0x050000ee


	//   ....[15]....
        /*0924*/ 	.word	0x050000ee


	//   ....[16]....
        /*0928*/ 	.word	0x050000ee


	//   ....[17]....
        /*092c*/ 	.word	0x050000ee


	//   ....[18]....
        /*0930*/ 	.word	0x050000ee


	//   ....[19]....
        /*0934*/ 	.word	0x050000ee


	//----- nvinfo : EIATTR_COOP_GROUP_INSTR_OFFSETS
	.align		4
.L_3889:
        /*0938*/ 	.byte	0x04, 0x28
        /*093a*/ 	.short	(.L_3891 - .L_3890)


	//   ....[0]....
.L_3890:
        /*093c*/ 	.word	0x00003530


	//   ....[1]....
        /*0940*/ 	.word	0x00003550


	//   ....[2]....
        /*0944*/ 	.word	0x00003570


	//   ....[3]....
        /*0948*/ 	.word	0x00003590


	//   ....[4]....
        /*094c*/ 	.word	0x000035b0


	//   ....[5]....
        /*0950*/ 	.word	0x000035d0


	//   ....[6]....
        /*0954*/ 	.word	0x000035f0


	//   ....[7]....
        /*0958*/ 	.word	0x00003610


	//   ....[8]....
        /*095c*/ 	.word	0x00003620


	//   ....[9]....
        /*0960*/ 	.word	0x00003640


	//   ....[10]....
        /*0964*/ 	.word	0x00016d70


	//   ....[11]....
        /*0968*/ 	.word	0x00016e10


	//   ....[12]....
        /*096c*/ 	.word	0x00016e80


	//   ....[13]....
        /*0970*/ 	.word	0x00016ee0


	//   ....[14]....
        /*0974*/ 	.word	0x00016f50


	//   ....[15]....
        /*0978*/ 	.word	0x00016fb0


	//   ....[16]....
        /*097c*/ 	.word	0x00017020


	//   ....[17]....
        /*0980*/ 	.word	0x00017080


	//   ....[18]....
        /*0984*/ 	.word	0x000170f0


	//   ....[19]....
        /*0988*/ 	.word	0x00017140


	//----- nvinfo : EIATTR_VRC_CTA_INIT_COUNT
	.align		4
.L_3891:
        /*098c*/ 	.byte	0x02, 0x4a
	.zero		1
	.zero		1


	//----- nvinfo : EIATTR_EXIT_INSTR_OFFSETS
	.align		4
        /*0990*/ 	.byte	0x04, 0x1c
        /*0992*/ 	.short	(.L_3893 - .L_3892)


	//   ....[0]....
.L_3892:
        /*0994*/ 	.word	0x00016d10


	//----- nvinfo : EIATTR_MAX_THREADS
	.align		4
.L_3893:
        /*0998*/ 	.byte	0x04, 0x05
        /*099a*/ 	.short	(.L_3895 - .L_3894)
.L_3894:
        /*099c*/ 	.word	0x00000080
        /*09a0*/ 	.word	0x00000001
        /*09a4*/ 	.word	0x00000001


	//----- nvinfo : EIATTR_CRS_STACK_SIZE
	.align		4
.L_3895:
        /*09a8*/ 	.byte	0x04, 0x1e
        /*09aa*/ 	.short	(.L_3897 - .L_3896)
.L_3896:
        /*09ac*/ 	.word	0x00000000


	//----- nvinfo : EIATTR_CBANK_PARAM_SIZE
	.align		4
.L_3897:
        /*09b0*/ 	.byte	0x03, 0x19
        /*09b2*/ 	.short	0x0128


	//----- nvinfo : EIATTR_PARAM_CBANK
	.align		4
        /*09b4*/ 	.byte	0x04, 0x0a
        /*09b6*/ 	.short	(.L_3899 - .L_3898)
	.align		4
.L_3898:
        /*09b8*/ 	.word	index@(.nv.constant0._ZN10layer_norm13ln_bwd_kernelINS_13Kernel_traitsI6__halfS2_fS2_fjLj1280ELj1ELj4ELj1ELj16ENS_18Kernel_traits_baseILj1280ES2_S2_fS2_fjLj128EEEEELb1ELb1ELb1ELb1EEEvNS_9BwdParamsE)
        /*09bc*/ 	.short	0x0380
        /*09be*/ 	.short	0x0128


	//----- nvinfo : EIATTR_SW_WAR
	.align		4
.L_3899:
        /*09c0*/ 	.byte	0x04, 0x36
        /*09c2*/ 	.short	(.L_3901 - .L_3900)
.L_3900:
        /*09c4*/ 	.word	0x00000008
.L_3901:


//--------------------- .nv.info._ZN10layer_norm13ln_bwd_kernelINS_13Kernel_traitsIf6__halffS2_fjLj1280ELj1ELj4ELj1ELj16ENS_18Kernel_traits_baseILj1280EfS2_fS2_fjLj128EEEEELb0ELb0ELb0ELb0EEEvNS_9BwdParamsE --------------------------
	.section	.nv.info._ZN10layer_norm13ln_bwd_kernelINS_13Kernel_traitsIf6__halffS2_fjLj1280ELj1ELj4ELj1ELj16ENS_18Kernel_traits_baseILj1280EfS2_fS2_fjLj128EEEEELb0ELb0ELb0ELb0EEEvNS_9BwdParamsE,"",@"SHT_CUDA_INFO"
	.sectionflags	@""
	.align	4


	//----- nvinfo : EIATTR_CUDA_API_VERSION
	.align		4
        /*0000*/ 	.byte	0x04, 0x37
        /*0002*/ 	.short	(.L_3903 - .L_3902)
.L_3902:
        /*0004*/ 	.word	0x00000082


	//----- nvinfo : EIATTR_KPARAM_INFO
	.align		4
.L_3903:
        /*0008*/ 	.byte	0x04, 0x17
        /*000a*/ 	.short	(.L_3905 - .L_3904)
.L_3904:
        /*000c*/ 	.word	0x00000000
        /*0010*/ 	.short	0x0000
        /*0012*/ 	.short	0x0000
        /*0014*/ 	.byte	0x00, 0xf0, 0xa1, 0x04


	//----- nvinfo : EIATTR_SPARSE_MMA_MASK
	.align		4
.L_3905:
        /*0018*/ 	.byte	0x03, 0x50
        /*001a*/ 	.short	0x0000


	//----- nvinfo : EIATTR_MAXREG_COUNT
	.align		4
        /*001c*/ 	.byte	0x03, 0x1b
        /*001e*/ 	.short	0x00ff


	//----- nvinfo : EIATTR_NUM_BARRIERS
	.align		4
        /*0020*/ 	.byte	0x02, 0x4c
        /*0022*/ 	.byte	0x01
	.zero		1


	//----- nvinfo : EIATTR_ANNOTATIONS
	.align		4
        /*0024*/ 	.byte	0x04, 0x55
        /*0026*/ 	.short	(.L_3907 - .L_3906)


	//   ....[0]....
.L_3906:
        /* <DEDUP_REMOVED lines=21> */


	//----- nvinfo : EIATTR_MERCURY_ISA_VERSION
	.align		4
.L_3907:
        /*0168*/ 	.byte	0x03, 0x5f
        /*016a*/ 	.short	0x0101


	//----- nvinfo : EIATTR_COOP_GROUP_MASK_REGIDS
	.align		4
        /*016c*/ 	.byte	0x04, 0x29
        /*016e*/ 	.short	(.L_3909 - .L_3908)


	//   ....[0]....
.L_3908:
        /*0170*/ 	.word	0xffffffff


	//   ....[1]....
        /*0174*/ 	.word	0xffffffff


	//   ....[2]....
        /*0178*/ 	.word	0xffffffff


	//   ....[3]....
        /*017c*/ 	.word	0xffffffff


	//   ....[4]....
        /*0180*/ 	.word	0xffffffff


	//   ....[5]....
        /*0184*/ 	.word	0xffffffff


	//   ....[6]....
        /*0188*/ 	.word	0xffffffff


	//   ....[7]....
        /*018c*/ 	.word	0xffffffff


	//   ....[8]....
        /*0190*/ 	.word	0xffffffff


	//   ....[9]....
        /*0194*/ 	.word	0xffffffff


	//   ....[10]....
        /*0198*/ 	.word	0x0500009c


	//   ....[11]....
        /*019c*/ 	.word	0x0500009c


	//   ....[12]....
        /*01a0*/ 	.word	0x0500009c


	//   ....[13]....
        /*01a4*/ 	.word	0x0500009c


	//   ....[14]....
        /*01a8*/ 	.word	0x0500009c


	//   ....[15]....
        /*01ac*/ 	.word	0x0500009c


	//   ....[16]....
        /*01b0*/ 	.word	0x0500009c


	//   ....[17]....
        /*01b4*/ 	.word	0x0500009c


	//   ....[18]....
        /*01b8*/ 	.word	0x0500009c


	//   ....[19]....
        /*01bc*/ 	.word	0x0500009c


	//----- nvinfo : EIATTR_COOP_GROUP_INSTR_OFFSETS
	.align		4
.L_3909:
        /*01c0*/ 	.byte	0x04, 0x28
        /*01c2*/ 	.short	(.L_3911 - .L_3910)


	//   ....[0]....
.L_3910:
        /*01c4*/ 	.word	0x00002660


	//   ....[1]....
        /*01c8*/ 	.word	0x00002680


	//   ....[2]....
        /*01cc*/ 	.word	0x000026a0


	//   ....[3]....
        /*01d0*/ 	.word	0x000026c0


	//   ....[4]....
        /*01d4*/ 	.word	0x000026e0


	//   ....[5]....
        /*01d8*/ 	.word	0x00002700


	//   ....[6]....
        /*01dc*/ 	.word	0x00002720


	//   ....[7]....
        /*01e0*/ 	.word	0x00002740


	//   ....[8]....
        /*01e4*/ 	.word	0x00002750


	//   ....[9]....
        /*01e8*/ 	.word	0x00002770


	//   ....[10]....
        /*01ec*/ 	.word	0x00007390


	//   ....[11]....
        /*01f0*/ 	.word	0x00007430


	//   ....[12]....
        /*01f4*/ 	.word	0x000074b0


	//   ....[13]....
        /*01f8*/ 	.word	0x00007520


	//   ....[14]....
        /*01fc*/ 	.word	0x000075a0


	//   ....[15]....
        /*0200*/ 	.word	0x00007610


	//   ....[16]....
        /*0204*/ 	.word	0x00007690


	//   ....[17]....
        /*0208*/ 	.word	0x00007700


	//   ....[18]....
        /*020c*/ 	.word	0x00007780


	//   ....[19]....
        /*0210*/ 	.word	0x000077d0


	//----- nvinfo : EIATTR_VRC_CTA_INIT_COUNT
	.align		4
.L_3911:
        /*0214*/ 	.byte	0x02, 0x4a
	.zero		1
	.zero		1


	//----- nvinfo : EIATTR_EXIT_INSTR_OFFSETS
	.align		4
        /*0218*/ 	.byte	0x04, 0x1c
        /*021a*/ 	.short	(.L_3913 - .L_3912)


	//   ....[0]....
.L_3912:
        /*021c*/ 	.word	0x000072f0


	//   ....[1]....
        /*0220*/ 	.word	0x00007320


	//----- nvinfo : EIATTR_MAX_THREADS
	.align		4
.L_3913:
        /*0224*/ 	.byte	0x04, 0x05
        /*0226*/ 	.short	(.L_3915 - .L_3914)
.L_3914:
        /*0228*/ 	.word	0x00000080
        /*022c*/ 	.word	0x00000001
        /*0230*/ 	.word	0x00000001


	//----- nvinfo : EIATTR_CRS_STACK_SIZE
	.align		4
.L_3915:
        /*0234*/ 	.byte	0x04, 0x1e
        /*0236*/ 	.short	(.L_3917 - .L_3916)
.L_3916:
        /*0238*/ 	.word	0x00000000


	//----- nvinfo : EIATTR_CBANK_PARAM_SIZE
	.align		4
.L_3917:
        /*023c*/ 	.byte	0x03, 0x19
        /*023e*/ 	.short	0x0128


	//----- nvinfo : EIATTR_PARAM_CBANK
	.align		4
        /*0240*/ 	.byte	0x04, 0x0a
        /*0242*/ 	.short	(.L_3919 - .L_3918)
	.align		4
.L_3918:
        /*0244*/ 	.word	index@(.nv.constant0._ZN10layer_norm13ln_bwd_kernelINS_13Kernel_traitsIf6__halffS2_fjLj1280ELj1ELj4ELj1ELj16ENS_18Kernel_traits_baseILj1280EfS2_fS2_fjLj128EEEEELb0ELb0ELb0ELb0EEEvNS_9BwdParamsE)
        /*0248*/ 	.short	0x0380
        /*024a*/ 	.short	0x0128


	//----- nvinfo : EIATTR_SW_WAR
	.align		4
.L_3919:
        /*024c*/ 	.byte	0x04, 0x36
        /*024e*/ 	.short	(.L_3921 - .L_3920)
.L_3920:
        /*0250*/ 	.word	0x00000008
.L_3921:


//--------------------- .nv.info._ZN10layer_norm13ln_bwd_kernelINS_13Kernel_traitsIf6__halffS2_fjLj1280ELj1ELj4ELj1ELj16ENS_18Kernel_traits_baseILj1280EfS2_fS2_fjLj128EEEEELb0ELb0ELb0ELb1EEEvNS_9BwdParamsE --------------------------
	.section	.nv.info._ZN10layer_norm13ln_bwd_kernelINS_13Kernel_traitsIf6__halffS2_fjLj1280ELj1ELj4ELj1ELj16ENS_18Kernel_traits_baseILj1280EfS2_fS2_fjLj128EEEEELb0ELb0ELb0ELb1EEEvNS_9BwdParamsE,"",@"SHT_CUDA_INFO"
	.sectionflags	@""
	.align	4


	//----- nvinfo : EIATTR_CUDA_API_VERSION
	.align		4
        /*0000*/ 	.byte	0x04, 0x37
        /*0002*/ 	.short	(.L_3923 - .L_3922)
.L_3922:
        /*0004*/ 	.word	0x00000082


	//----- nvinfo : EIATTR_KPARAM_INFO
	.align		4
.L_3923:
        /*0008*/ 	.byte	0x04, 0x17
        /*000a*/ 	.short	(.L_3925 - .L_3924)
.L_3924:
        /*000c*/ 	.word	0x00000000
        /*0010*/ 	.short	0x0000
        /*0012*/ 	.short	0x0000
        /*0014*/ 	.byte	0x00, 0xf0, 0xa1, 0x04


	//----- nvinfo : EIATTR_SPARSE_MMA_MASK
	.align		4
.L_3925:
        /*0018*/ 	.byte	0x03, 0x50
        /*001a*/ 	.short	0x0000


	//----- nvinfo : EIATTR_MAXREG_COUNT
	.align		4
        /*001c*/ 	.byte	0x03, 0x1b
        /*001e*/ 	.short	0x00ff


	//----- nvinfo : EIATTR_NUM_BARRIERS
	.align		4
        /*0020*/ 	.byte	0x02, 0x4c
        /*0022*/ 	.byte	0x01
	.zero		1


	//----- nvinfo : EIATTR_ANNOTATIONS
	.align		4
        /*0024*/ 	.byte	0x04, 0x55
        /*0026*/ 	.short	(.L_3927 - .L_3926)


	//   ....[0]....
.L_3926:
        /* <DEDUP_REMOVED lines=17> */


	//----- nvinfo : EIATTR_MERCURY_ISA_VERSION
	.align		4
.L_3927:
        /*0128*/ 	.byte	0x03, 0x5f
        /*012a*/ 	.short	0x0101


	//----- nvinfo : EIATTR_COOP_GROUP_MASK_REGIDS
	.align		4
        /*012c*/ 	.byte	0x04, 0x29
        /*012e*/ 	.short	(.L_3929 - .L_3928)


	//   ....[0]....
.L_3928:
        /*0130*/ 	.word	0xffffffff


	//   ....[1]....
        /*0134*/ 	.word	0xffffffff


	//   ....[2]....
        /*0138*/ 	.word	0xffffffff


	//   ....[3]....
        /*013c*/ 	.word	0xffffffff


	//   ....[4]....
        /*0140*/ 	.word	0xffffffff


	//   ....[5]....
        /*0144*/ 	.word	0xffffffff


	//   ....[6]....
        /*0148*/ 	.word	0xffffffff


	//   ....[7]....
        /*014c*/ 	.word	0xffffffff


	//   ....[8]....
        /*0150*/ 	.word	0xffffffff


	//   ....[9]....
        /*0154*/ 	.word	0xffffffff


	//   ....[10]....
        /*0158*/ 	.word	0x050000e4


	//   ....[11]....
        /*015c*/ 	.word	0x050000e4


	//   ....[12]....
        /*0160*/ 	.word	0x050000e4


	//   ....[13]....
        /*0164*/ 	.word	0x050000e4


	//   ....[14]....
        /*0168*/ 	.word	0x050000e4


	//   ....[15]....
        /*016c*/ 	.word	0x050000e4


	//   ....[16]....
        /*0170*/ 	.word	0x050000e4


	//   ....[17]....
        /*0174*/ 	.word	0x050000e4


	//   ....[18]....
        /*0178*/ 	.word	0x050000e4


	//   ....[19]....
        /*017c*/ 	.word	0x050000e4


	//----- nvinfo : EIATTR_COOP_GROUP_INSTR_OFFSETS
	.align		4
.L_3929:
        /*0180*/ 	.byte	0x04, 0x28
        /*0182*/ 	.short	(.L_3931 - .L_3930)


	//   ....[0]....
.L_3930:
        /*0184*/ 	.word	0x00002130


	//   ....[1]....
        /*0188*/ 	.word	0x00002150


	//   ....[2]....
        /*018c*/ 	.word	0x00002170


	//   ....[3]....
        /*0190*/ 	.word	0x00002190


	//   ....[4]....
        /*0194*/ 	.word	0x000021b0


	//   ....[5]....
        /*0198*/ 	.word	0x000021d0


	//   ....[6]....
        /*019c*/ 	.word	0x000021f0


	//   ....[7]....
        /*01a0*/ 	.word	0x00002210


	//   ....[8]....
        /*01a4*/ 	.word	0x00002220


	//   ....[9]....
        /*01a8*/ 	.word	0x00002240


	//   ....[10]....
        /*01ac*/ 	.word	0x00006970


	//   ....[11]....
        /*01b0*/ 	.word	0x00006a00


	//   ....[12]....
        /*01b4*/ 	.word	0x00006a70


	//   ....[13]....
        /*01b8*/ 	.word	0x00006ad0


	//   ....[14]....
        /*01bc*/ 	.word	0x00006b40


	//   ....[15]....
        /*01c0*/ 	.word	0x00006ba0


	//   ....[16]....
        /*01c4*/ 	.word	0x00006c10


	//   ....[17]....
        /*01c8*/ 	.word	0x00006c70


	//   ....[18]....
        /*01cc*/ 	.word	0x00006ce0


	//   ....[19]....
        /*01d0*/ 	.word	0x00006d40


	//----- nvinfo : EIATTR_VRC_CTA_INIT_COUNT
	.align		4
.L_3931:
        /*01d4*/ 	.byte	0x02, 0x4a
	.zero		1
	.zero		1


	//----- nvinfo : EIATTR_EXIT_INSTR_OFFSETS
	.align		4
        /*01d8*/ 	.byte	0x04, 0x1c
        /*01da*/ 	.short	(.L_3933 - .L_3932)


	//   ....[0]....
.L_3932:
        /*01dc*/ 	.word	0x00006900


	//----- nvinfo : EIATTR_MAX_THREADS
	.align		4
.L_3933:
        /*01e0*/ 	.byte	0x04, 0x05
        /*01e2*/ 	.short	(.L_3935 - .L_3934)
.L_3934:
        /*01e4*/ 	.word	0x00000080
        /*01e8*/ 	.word	0x00000001
        /*01ec*/ 	.word	0x00000001


	//----- nvinfo : EIATTR_CRS_STACK_SIZE
	.align		4
.L_3935:
        /*01f0*/ 	.byte	0x04, 0x1e
        /*01f2*/ 	.short	(.L_3937 - .L_3936)
.L_3936:
        /*01f4*/ 	.word	0x00000000


	//----- nvinfo : EIATTR_CBANK_PARAM_SIZE
	.align		4
.L_3937:
        /*01f8*/ 	.byte	0x03, 0x19
        /*01fa*/ 	.short	0x0128


	//----- nvinfo : EIATTR_PARAM_CBANK
	.align		4
        /*01fc*/ 	.byte	0x04, 0x0a
        /*01fe*/ 	.short	(.L_3939 - .L_3938)
	.align		4
.L_3938:
        /*0200*/ 	.word	index@(.nv.constant0._ZN10layer_norm13ln_bwd_kernelINS_13Kernel_traitsIf6__halffS2_fjLj1280ELj1ELj4ELj1ELj16ENS_18Kernel_traits_baseILj1280EfS2_fS2_fjLj128EEEEELb0ELb0ELb0ELb1EEEvNS_9BwdParamsE)
        /*0204*/ 	.short	0x0380
        /*0206*/ 	.short	0x0128


	//----- nvinfo : EIATTR_SW_WAR
	.align		4
.L_3939:
        /*0208*/ 	.byte	0x04, 0x36
        /*020a*/ 	.short	(.L_3941 - .L_3940)
.L_3940:
        /*020c*/ 	.word	0x00000008
.L_3941:


//--------------------- .nv.info._ZN10layer_norm13ln_bwd_kernelINS_13Kernel_traitsIf6__halffS2_fjLj1280ELj1ELj4ELj1ELj16ENS_18Kernel_traits_baseILj1280EfS2_fS2_fjLj128EEEEELb0ELb0ELb1ELb0EEEvNS_9BwdParamsE --------------------------
	.section	.nv.info._ZN10layer_norm13ln_bwd_kernelINS_13Kernel_traitsIf6__halffS2_fjLj1280ELj1ELj4ELj1ELj16ENS_18Kernel_traits_baseILj1280EfS2_fS2_fjLj128EEEEELb0ELb0ELb1ELb0EEEvNS_9BwdParamsE,"",@"SHT_CUDA_INFO"
	.sectionflags	@""
	.align	4


	//----- nvinfo : EIATTR_CUDA_API_VERSION
	.align		4
        /*0000*/ 	.byte	0x04, 0x37
        /*0002*/ 	.short	(.L_3943 - .L_3942)
.L_3942:
        /*0004*/ 	.word	0x00000082


	//----- nvinfo : EIATTR_KPARAM_INFO
	.align		4
.L_3943:
        /*0008*/ 	.byte	0x04, 0x17
        /*000a*/ 	.short	(.L_3945 - .L_3944)
.L_3944:
        /*000c*/ 	.word	0x00000000
        /*0010*/ 	.short	0x0000
        /*0012*/ 	.short	0x0000
        /*0014*/ 	.byte	0x00, 0xf0, 0xa1, 0x04


	//----- nvinfo : EIATTR_SPARSE_MMA_MASK
	.align		4
.L_3945:
        /*0018*/ 	.byte	0x03, 0x50
        /*001a*/ 	.short	0x0000


	//----- nvinfo : EIATTR_MAXREG_COUNT
	.align		4
        /*001c*/ 	.byte	0x03, 0x1b
        /*001e*/ 	.short	0x00ff


	//----- nvinfo : EIATTR_NUM_BARRIERS
	.align		4
        /*0020*/ 	.byte	0x02, 0x4c
        /*0022*/ 	.byte	0x01
	.zero		1


	//----- nvinfo : EIATTR_ANNOTATIONS
	.align		4
        /*0024*/ 	.byte	0x04, 0x55
        /*0026*/ 	.short	(.L_3947 - .L_3946)


	//   ....[0]....
.L_3946:
        /* <DEDUP_REMOVED lines=29> */


	//----- nvinfo : EIATTR_MERCURY_ISA_VERSION
	.align		4
.L_3947:
        /*01e8*/ 	.byte	0x03, 0x5f
        /*01ea*/ 	.short	0x0101


	//----- nvinfo : EIATTR_COOP_GROUP_MASK_REGIDS
	.align		4
        /*01ec*/ 	.byte	0x04, 0x29
        /*01ee*/ 	.short	(.L_3949 - .L_3948)


	//   ....[0]....
.L_3948:
        /*01f0*/ 	.word	0xffffffff


	//   ....[1]....
        /*01f4*/ 	.word	0xffffffff


	//   ....[2]....
        /*01f8*/ 	.word	0xffffffff


	//   ....[3]....
        /*01fc*/ 	.word	0xffffffff


	//   ....[4]....
        /*0200*/ 	.word	0xffffffff


	//   ....[5]....
        /*0204*/ 	.word	0xffffffff


	//   ....[6]....
        /*0208*/ 	.word	0xffffffff


	//   ....[7]....
        /*020c*/ 	.word	0xffffffff


	//   ....[8]....
        /*0210*/ 	.word	0xffffffff


	//   ....[9]....
        /*0214*/ 	.word	0xffffffff


	//   ....[10]....
        /*0218*/ 	.word	0x05000002


	//   ....[11]....
        /*021c*/ 	.word	0x05000002


	//   ....[12]....
        /*0220*/ 	.word	0x05000002


	//   ....[13]....
        /*0224*/ 	.word	0x05000002


	//   ....[14]....
        /*0228*/ 	.word	0x05000002


	//   ....[15]....
        /*022c*/ 	.word	0x05000002


	//   ....[16]....
        /*0230*/ 	.word	0x05000002


	//   ....[17]....
        /*0234*/ 	.word	0x05000002


	//   ....[18]....
        /*0238*/ 	.word	0x05000002


	//   ....[19]....
        /*023c*/ 	.word	0x05000002


	//----- nvinfo : EIATTR_COOP_GROUP_INSTR_OFFSETS
	.align		4
.L_3949:
        /*0240*/ 	.byte	0x04, 0x28
        /*0242*/ 	.short	(.L_3951 - .L_3950)


	//   ....[0]....
.L_3950:
        /*0244*/ 	.word	0x00002a90


	//   ....[1]....
        /*0248*/ 	.word	0x00002ab0


	//   ....[2]....
        /*024c*/ 	.word	0x00002ad0


	//   ....[3]....
        /*0250*/ 	.word	0x00002af0


	//   ....[4]....
        /*0254*/ 	.word	0x00002b10


	//   ....[5]....
        /*0258*/ 	.word	0x00002b30


	//   ....[6]....
        /*025c*/ 	.word	0x00002b50


	//   ....[7]....
        /*0260*/ 	.word	0x00002b70


	//   ....[8]....
        /*0264*/ 	.word	0x00002b80


	//   ....[9]....
        /*0268*/ 	.word	0x00002ba0


	//   ....[10]....
        /*026c*/ 	.word	0x0000b160


	//   ....[11]....
        /*0270*/ 	.word	0x0000b200


	//   ....[12]....
        /*0274*/ 	.word	0x0000b280


	//   ....[13]....
        /*0278*/ 	.word	0x0000b2f0


	//   ....[14]....
        /*027c*/ 	.word	0x0000b370


	//   ....[15]....
        /*0280*/ 	.word	0x0000b3e0


	//   ....[16]....
        /*0284*/ 	.word	0x0000b460


	//   ....[17]....
        /*0288*/ 	.word	0x0000b4d0


	//   ....[18]....
        /*028c*/ 	.word	0x0000b550


	//   ....[19]....
        /*0290*/ 	.word	0x0000b5a0


	//----- nvinfo : EIATTR_VRC_CTA_INIT_COUNT
	.align		4
.L_3951:
        /*0294*/ 	.byte	0x02, 0x4a
	.zero		1
	.zero		1


	//----- nvinfo : EIATTR_EXIT_INSTR_OFFSETS
	.align		4
        /*0298*/ 	.byte	0x04, 0x1c
        /*029a*/ 	.short	(.L_3953 - .L_3952)


	//   ....[0]....
.L_3952:
        /*029c*/ 	.word	0x0000b0d0


	//   ....[1]....
        /*02a0*/ 	.word	0x0000b100


	//----- nvinfo : EIATTR_MAX_THREADS
	.align		4
.L_3953:
        /*02a4*/ 	.byte	0x04, 0x05
        /*02a6*/ 	.short	(.L_3955 - .L_3954)
.L_3954:
        /*02a8*/ 	.word	0x00000080
        /*02ac*/ 	.word	0x00000001
        /*02b0*/ 	.word	0x00000001


	//----- nvinfo : EIATTR_CRS_STACK_SIZE
	.align		4
.L_3955:
        /*02b4*/ 	.byte	0x04, 0x1e
        /*02b6*/ 	.short	(.L_3957 - .L_3956)
.L_3956:
        /*02b8*/ 	.word	0x00000000


	//----- nvinfo : EIATTR_CBANK_PARAM_SIZE
	.align		4
.L_3957:
        /*02bc*/ 	.byte	0x03, 0x19
        /*02be*/ 	.short	0x0128


	//----- nvinfo : EIATTR_PARAM_CBANK
	.align		4
        /*02c0*/ 	.byte	0x04, 0x0a
        /*02c2*/ 	.short	(.L_3959 - .L_3958)
	.align		4
.L_3958:
        /*02c4*/ 	.word	index@(.nv.constant0._ZN10layer_norm13ln_bwd_kernelINS_13Kernel_traitsIf6__halffS2_fjLj1280ELj1ELj4ELj1ELj16ENS_18Kernel_traits_baseILj1280EfS2_fS2_fjLj128EEEEELb0ELb0ELb1ELb0EEEvNS_9BwdParamsE)
        /*02c8*/ 	.short	0x0380
        /*02ca*/ 	.short	0x0128


	//----- nvinfo : EIATTR_SW_WAR
	.align		4
.L_3959:
        /*02cc*/ 	.byte	0x04, 0x36
        /*02ce*/ 	.short	(.L_3961 - .L_3960)
.L_3960:
        /*02d0*/ 	.word	0x00000008
.L_3961:


//--------------------- .nv.info._ZN10layer_norm13ln_bwd_kernelINS_13Kernel_traitsIf6__halffS2_fjLj1280ELj1ELj4ELj1ELj16ENS_18Kernel_traits_baseILj1280EfS2_fS2_fjLj128EEEEELb0ELb0ELb1ELb1EEEvNS_9BwdParamsE --------------------------
	.section	.nv.info._ZN10layer_norm13ln_bwd_kernelINS_13Kernel_traitsIf6__halffS2_fjLj1280ELj1ELj4ELj1ELj16ENS_18Kernel_traits_baseILj1280EfS2_fS2_fjLj128EEEEELb0ELb0ELb1ELb1EEEvNS_9BwdParamsE,"",@"SHT_CUDA_INFO"
	.sectionflags	@""
	.align	4


	//----- nvinfo : EIATTR_CUDA_API_VERSION
	.align		4
        /*0000*/ 	.byte	0x04, 0x37
        /*0002*/ 	.short	(.L_3963 - .L_3962)
.L_3962:
        /*0004*/ 	.word	0x00000082


	//----- nvinfo : EIATTR_KPARAM_INFO
	.align		4
.L_3963:
        /*0008*/ 	.byte	0x04, 0x17
        /*000a*/ 	.short	(.L_3965 - .L_3964)
.L_3964:
        /*000c*/ 	.word	0x00000000
        /*0010*/ 	.short	0x0000
        /*0012*/ 	.short	0x0000
        /*0014*/ 	.byte	0x00, 0xf0, 0xa1, 0x04


	//----- nvinfo : EIATTR_SPARSE_MMA_MASK
	.align		4
.L_3965:
        /*0018*/ 	.byte	0x03, 0x50
        /*001a*/ 	.short	0x0000


	//----- nvinfo : EIATTR_MAXREG_COUNT
	.align		4
        /*001c*/ 	.byte	0x03, 0x1b
        /*001e*/ 	.short	0x00ff


	//----- nvinfo : EIATTR_NUM_BARRIERS
	.align		4
        /*0020*/ 	.byte	0x02, 0x4c
        /*0022*/ 	.byte	0x01
	.zero		1


	//----- nvinfo : EIATTR_ANNOTATIONS
	.align		4
        /*0024*/ 	.byte	0x04, 0x55
        /*0026*/ 	.short	(.L_3967 - .L_3966)


	//   ....[0]....
.L_3966:
        /* <DEDUP_REMOVED lines=17> */


	//----- nvinfo : EIATTR_MERCURY_ISA_VERSION
	.align		4
.L_3967:
        /*0128*/ 	.byte	0x03, 0x5f
        /*012a*/ 	.short	0x0101


	//----- nvinfo : EIATTR_COOP_GROUP_MASK_REGIDS
	.align		4
        /*012c*/ 	.byte	0x04, 0x29
        /*012e*/ 	.short	(.L_3969 - .L_3968)


	//   ....[0]....
.L_3968:
        /*0130*/ 	.word	0xffffffff


	//   ....[1]....
        /*0134*/ 	.word	0xffffffff


	//   ....[2]....
        /*0138*/ 	.word	0xffffffff


	//   ....[3]....
        /*013c*/ 	.word	0xffffffff


	//   ....[4]....
        /*0140*/ 	.word	0xffffffff


	//   ....[5]....
        /*0144*/ 	.word	0xffffffff


	//   ....[6]....
        /*0148*/ 	.word	0xffffffff


	//   ....[7]....
        /*014c*/ 	.word	0xffffffff


	//   ....[8]....
        /*0150*/ 	.word	0xffffffff


	//   ....[9]....
        /*0154*/ 	.word	0xffffffff


	//   ....[10]....
        /*0158*/ 	.word	0x050000f5


	//   ....[11]....
        /*015c*/ 	.word	0x050000f5


	//   ....[12]....
        /*0160*/ 	.word	0x050000f5


	//   ....[13]....
        /*0164*/ 	.word	0x050000f5


	//   ....[14]....
        /*0168*/ 	.word	0x050000f5


	//   ....[15]....
        /*016c*/ 	.word	0x050000f5


	//   ....[16]....
        /*0170*/ 	.word	0x050000f5


	//   ....[17]....
        /*0174*/ 	.word	0x050000f5


	//   ....[18]....
        /*0178*/ 	.word	0x050000f5


	//   ....[19]....
        /*017c*/ 	.word	0x050000f5


	//----- nvinfo : EIATTR_COOP_GROUP_INSTR_OFFSETS
	.align		4
.L_3969:
        /*0180*/ 	.byte	0x04, 0x28
        /*0182*/ 	.short	(.L_3971 - .L_3970)


	//   ....[0]....
.L_3970:
        /*0184*/ 	.word	0x00002340


	//   ....[1]....
        /*0188*/ 	.word	0x00002360


	//   ....[2]....
        /*018c*/ 	.word	0x00002380


	//   ....[3]....
        /*0190*/ 	.word	0x000023a0


	//   ....[4]....
        /*0194*/ 	.word	0x000023c0


	//   ....[5]....
        /*0198*/ 	.word	0x000023e0


	//   ....[6]....
        /*019c*/ 	.word	0x00002400


	//   ....[7]....
        /*01a0*/ 	.word	0x00002420


	//   ....[8]....
        /*01a4*/ 	.word	0x00002430


	//   ....[9]....
        /*01a8*/ 	.word	0x00002450


	//   ....[10]....
        /*01ac*/ 	.word	0x0000a090


	//   ....[11]....
        /*01b0*/ 	.word	0x0000a130


	//   ....[12]....
        /*01b4*/ 	.word	0x0000a1a0


	//   ....[13]....
        /*01b8*/ 	.word	0x0000a200


	//   ....[14]....
        /*01bc*/ 	.word	0x0000a270


	//   ....[15]....
        /*01c0*/ 	.word	0x0000a2d0


	//   ....[16]....
        /*01c4*/ 	.word	0x0000a340


	//   ....[17]....
        /*01c8*/ 	.word	0x0000a3a0


	//   ....[18]....
        /*01cc*/ 	.word	0x0000a410


	//   ....[19]....
        /*01d0*/ 	.word	0x0000a460


	//----- nvinfo : EIATTR_VRC_CTA_INIT_COUNT
	.align		4
.L_3971:
        /*01d4*/ 	.byte	0x02, 0x4a
	.zero		1
	.zero		1


	//----- nvinfo : EIATTR_EXIT_INSTR_OFFSETS
	.align		4
        /*01d8*/ 	.byte	0x04, 0x1c
        /*01da*/ 	.short	(.L_3973 - .L_3972)


	//   ....[0]....
.L_3972:
        /*01dc*/ 	.word	0x0000a030


	//----- nvinfo : EIATTR_MAX_THREADS
	.align		4
.L_3973:
        /*01e0*/ 	.byte	0x04, 0x05
        /*01e2*/ 	.short	(.L_3975 - .L_3974)
.L_3974:
        /*01e4*/ 	.word	0x00000080
        /*01e8*/ 	.word	0x00000001
        /*01ec*/ 	.word	0x00000001


	//----- nvinfo : EIATTR_CRS_STACK_SIZE
	.align		4
.L_3975:
        /*01f0*/ 	.byte	0x04, 0x1e
        /*01f2*/ 	.short	(.L_3977 - .L_3976)
.L_3976:
        /*01f4*/ 	.word	0x00000000


	//----- nvinfo : EIATTR_CBANK_PARAM_SIZE
	.align		4
.L_3977:
        /*01f8*/ 	.byte	0x03, 0x19
        /*01fa*/ 	.short	0x0128


	//----- nvinfo : EIATTR_PARAM_CBANK
	.align		4
        /*01fc*/ 	.byte	0x04, 0x0a
        /*01fe*/ 	.short	(.L_3979 - .L_3978)
	.align		4
.L_3978:
        /*0200*/ 	.word	index@(.nv.constant0._ZN10layer_norm13ln_bwd_kernelINS_13Kernel_traitsIf6__halffS2_fjLj1280ELj1ELj4ELj1ELj16ENS_18Kernel_traits_baseILj1280EfS2_fS2_fjLj128EEEEELb0ELb0ELb1ELb1EEEvNS_9BwdParamsE)
        /*0204*/ 	.short	0x0380
        /*0206*/ 	.short	0x0128


	//----- nvinfo : EIATTR_SW_WAR
	.align		4
.L_3979:
        /*0208*/ 	.byte	0x04, 0x36
        /*020a*/ 	.short	(.L_3981 - .L_3980)
.L_3980:
        /*020c*/ 	.word	0x00000008
.L_3981:


//--------------------- .nv.info._ZN10layer_norm13ln_bwd_kernelINS_13Kernel_traitsIf6__halffS2_fjLj1280ELj1ELj4ELj1ELj16ENS_18Kernel_traits_baseILj1280EfS2_fS2_fjLj128EEEEELb0ELb1ELb0ELb0EEEvNS_9BwdParamsE --------------------------
	.section	.nv.info._ZN10layer_norm13ln_bwd_kernelINS_13Kernel_traitsIf6__halffS2_fjLj1280ELj1ELj4ELj1ELj16ENS_18Kernel_traits_baseILj1280EfS2_fS2_fjLj128EEEEELb0ELb1ELb0ELb0EEEvNS_9BwdParamsE,"",@"SHT_CUDA_INFO"
	.sectionflags	@""
	.align	4


	//----- nvinfo : EIATTR_CUDA_API_VERSION
	.align		4
        /*0000*/ 	.byte	0x04, 0x37
        /*0002*/ 	.short	(.L_3983 - .L_3982)
.L_3982:
        /*0004*/ 	.word	0x00000082


	//----- nvinfo : EIATTR_KPARAM_INFO
	.align		4
.L_3983:
        /*0008*/ 	.byte	0x04, 0x17
        /*000a*/ 	.short	(.L_3985 - .L_3984)
.L_3984:
        /*000c*/ 	.word	0x00000000
        /*0010*/ 	.short	0x0000
        /*0012*/ 	.short	0x0000
        /*0014*/ 	.byte	0x00, 0xf0, 0xa1, 0x04


	//----- nvinfo : EIATTR_SPARSE_MMA_MASK
	.align		4
.L_3985:
        /*0018*/ 	.byte	0x03, 0x50
        /*001a*/ 	.short	0x0000


	//----- nvinfo : EIATTR_MAXREG_COUNT
	.align		4
        /*001c*/ 	.byte	0x03, 0x1b
        /*001e*/ 	.short	0x00ff


	//----- nvinfo : EIATTR_NUM_BARRIERS
	.align		4
        /*0020*/ 	.byte	0x02, 0x4c
        /*0022*/ 	.byte	0x01
	.zero		1


	//----- nvinfo : EIATTR_ANNOTATIONS
	.align		4
        /*0024*/ 	.byte	0x04, 0x55
        /*0026*/ 	.short	(.L_3987 - .L_3986)


	//   ....[0]....
.L_3986:
        /* <DEDUP_REMOVED lines=191> */


	//----- nvinfo : EIATTR_MERCURY_ISA_VERSION
	.align		4
.L_3987:
        /*0c08*/ 	.byte	0x03, 0x5f
        /*0c0a*/ 	.short	0x0101


	//----- nvinfo : EIATTR_COOP_GROUP_MASK_REGIDS
	.align		4
        /*0c0c*/ 	.byte	0x04, 0x29
        /*0c0e*/ 	.short	(.L_3989 - .L_3988)


	//   ....[0]....
.L_3988:
        /*0c10*/ 	.word	0xffffffff


	//   ....[1]....
        /*0c14*/ 	.word	0xffffffff


	//   ....[2]....
        /*0c18*/ 	.word	0xffffffff


	//   ....[3]....
        /*0c1c*/ 	.word	0xffffffff


	//   ....[4]....
        /*0c20*/ 	.word	0xffffffff


	//   ....[5]....
        /*0c24*/ 	.word	0xffffffff


	//   ....[6]....
        /*0c28*/ 	.word	0xffffffff


	//   ....[7]....
        /*0c2c*/ 	.word	0xffffffff


	//   ....[8]....
        /*0c30*/ 	.word	0xffffffff


	//   ....[9]....
        /*0c34*/ 	.word	0xffffffff


	//   ....[10]....
        /*0c38*/ 	.word	0x05000002


	//   ....[11]....
        /*0c3c*/ 	.word	0x05000002


	//   ....[12]....
        /*0c40*/ 	.word	0x05000002


	//   ....[13]....
        /*0c44*/ 	.word	0x05000002


	//   ....[14]....
        /*0c48*/ 	.word	0x05000002


	//   ....[15]....
        /*0c4c*/ 	.word	0x05000002


	//   ....[16]....
        /*0c50*/ 	.word	0x05000002


	//   ....[17]....
        /*0c54*/ 	.word	0x05000002


	//   ....[18]....
        /*0c58*/ 	.word	0x05000002


	//   ....[19]....
        /*0c5c*/ 	.word	0x05000002


	//----- nvinfo : EIATTR_COOP_GROUP_INSTR_OFFSETS
	.align		4
.L_3989:
        /*0c60*/ 	.byte	0x04, 0x28
        /*0c62*/ 	.short	(.L_3991 - .L_3990)


	//   ....[0]....
.L_3990:
        /*0c64*/ 	.word	0x00003850


	//   ....[1]....
        /*0c68*/ 	.word	0x00003870


	//   ....[2]....
        /*0c6c*/ 	.word	0x00003890


	//   ....[3]....
        /*0c70*/ 	.word	0x000038a0


	//   ....[4]....
        /*0c74*/ 	.word	0x000038d0


	//   ....[5]....
        /*0c78*/ 	.word	0x000038f0


	//   ....[6]....
        /*0c7c*/ 	.word	0x00003910


	//   ....[7]....
        /*0c80*/ 	.word	0x00003930


	//   ....[8]....
        /*0c84*/ 	.word	0x00003950


	//   ....[9]....
        /*0c88*/ 	.word	0x00003960


	//   ....[10]....
        /*0c8c*/ 	.word	0x0000b4f0


	//   ....[11]....
        /*0c90*/ 	.word	0x0000b590


	//   ....[12]....
        /*0c94*/ 	.word	0x0000b610


	//   ....[13]....
        /*0c98*/ 	.word	0x0000b660


	//   ....[14]....
        /*0c9c*/ 	.word	0x0000b6f0


	//   ....[15]....
        /*0ca0*/ 	.word	0x0000b760


	//   ....[16]....
        /*0ca4*/ 	.word	0x0000b7e0


	//   ....[17]....
        /*0ca8*/ 	.word	0x0000b850


	//   ....[18]....
        /*0cac*/ 	.word	0x0000b8d0


	//   ....[19]....
        /*0cb0*/ 	.word	0x0000b920


	//----- nvinfo : EIATTR_VRC_CTA_INIT_COUNT
	.align		4
.L_3991:
        /*0cb4*/ 	.byte	0x02, 0x4a
	.zero		1
	.zero		1


	//----- nvinfo : EIATTR_EXIT_INSTR_OFFSETS
	.align		4
        /*0cb8*/ 	.byte	0x04, 0x1c
        /*0cba*/ 	.short	(.L_3993 - .L_3992)


	//   ....[0]....
.L_3992:
        /*0cbc*/ 	.word	0x0000b400


	//   ....[1]....
        /*0cc0*/ 	.word	0x0000b480


	//----- nvinfo : EIATTR_MAX_THREADS
	.align		4
.L_3993:
        /*0cc4*/ 	.byte	0x04, 0x05
        /*0cc6*/ 	.short	(.L_3995 - .L_3994)
.L_3994:
        /*0cc8*/ 	.word	0x00000080
        /*0ccc*/ 	.word	0x00000001
        /*0cd0*/ 	.word	0x00000001


	//----- nvinfo : EIATTR_CRS_STACK_SIZE
	.align		4
.L_3995:
        /*0cd4*/ 	.byte	0x04, 0x1e
        /*0cd6*/ 	.short	(.L_3997 - .L_3996)
.L_3996:
        /*0cd8*/ 	.word	0x00000000


	//----- nvinfo : EIATTR_CBANK_PARAM_SIZE
	.align		4
.L_3997:
        /*0cdc*/ 	.byte	0x03, 0x19
        /*0cde*/ 	.short	0x0128


	//----- nvinfo : EIATTR_PARAM_CBANK
	.align		4
        /*0ce0*/ 	.byte	0x04, 0x0a
        /*0ce2*/ 	.short	(.L_3999 - .L_3998)
	.align		4
.L_3998:
        /*0ce4*/ 	.word	index@(.nv.constant0._ZN10layer_norm13ln_bwd_kernelINS_13Kernel_traitsIf6__halffS2_fjLj1280ELj1ELj4ELj1ELj16ENS_18Kernel_traits_baseILj1280EfS2_fS2_fjLj128EEEEELb0ELb1ELb0ELb0EEEvNS_9BwdParamsE)
        /*0ce8*/ 	.short	0x0380
        /*0cea*/ 	.short	0x0128


	//----- nvinfo : EIATTR_SW_WAR
	.align		4
.L_3999:
        /*0cec*/ 	.byte	0x04, 0x36
        /*0cee*/ 	.short	(.L_4001 - .L_4000)
.L_4000:
        /*0cf0*/ 	.word	0x00000008
.L_4001:


//--------------------- .nv.info._ZN10layer_norm13ln_bwd_kernelINS_13Kernel_traitsIf6__halffS2_fjLj1280ELj1ELj4ELj1ELj16ENS_18Kernel_traits_baseILj1280EfS2_fS2_fjLj128EEEEELb0ELb1ELb0ELb1EEEvNS_9BwdParamsE --------------------------
	.section	.nv.info._ZN10layer_norm13ln_bwd_kernelINS_13Kernel_traitsIf6__halffS2_fjLj1280ELj1ELj4ELj1ELj16ENS_18Kernel_traits_baseILj1280EfS2_fS2_fjLj128EEEEELb0ELb1ELb0ELb1EEEvNS_9BwdParamsE,"",@"SHT_CUDA_INFO"
	.sectionflags	@""
	.align	4


	//----- nvinfo : EIATTR_CUDA_API_VERSION
	.align		4
        /*0000*/ 	.byte	0x04, 0x37
        /*0002*/ 	.short	(.L_4003 - .L_4002)
.L_4002:
        /*0004*/ 	.word	0x00000082


	//----- nvinfo : EIATTR_KPARAM_INFO
	.align		4
.L_4003:
        /*0008*/ 	.byte	0x04, 0x17
        /*000a*/ 	.short	(.L_4005 - .L_4004)
.L_4004:
        /*000c*/ 	.word	0x00000000
        /*0010*/ 	.short	0x0000
        /*0012*/ 	.short	0x0000
        /*0014*/ 	.byte	0x00, 0xf0, 0xa1, 0x04


	//----- nvinfo : EIATTR_SPARSE_MMA_MASK
	.align		4
.L_4005:
        /*0018*/ 	.byte	0x03, 0x50
        /*001a*/ 	.short	0x0000


	//----- nvinfo : EIATTR_MAXREG_COUNT
	.align		4
        /*001c*/ 	.byte	0x03, 0x1b
        /*001e*/ 	.short	0x00ff


	//----- nvinfo : EIATTR_NUM_BARRIERS
	.align		4
        /*0020*/ 	.byte	0x02, 0x4c
        /*0022*/ 	.byte	0x01
	.zero		1


	//----- nvinfo : EIATTR_ANNOTATIONS
	.align		4
        /*0024*/ 	.byte	0x04, 0x55
        /*0026*/ 	.short	(.L_4007 - .L_4006)


	//   ....[0]....
.L_4006:
        /* <DEDUP_REMOVED lines=187> */


	//----- nvinfo : EIATTR_MERCURY_ISA_VERSION
	.align		4
.L_4007:
        /*0bc8*/ 	.byte	0x03, 0x5f
        /*0bca*/ 	.short	0x0101


	//----- nvinfo : EIATTR_COOP_GROUP_MASK_REGIDS
	.align		4
        /*0bcc*/ 	.byte	0x04, 0x29
        /*0bce*/ 	.short	(.L_4009 - .L_4008)


	//   ....[0]....
.L_4008:
        /*0bd0*/ 	.word	0xffffffff


	//   ....[1]....
        /*0bd4*/ 	.word	0xffffffff


	//   ....[2]....
        /*0bd8*/ 	.word	0xffffffff


	//   ....[3]....
        /*0bdc*/ 	.word	0xffffffff


	//   ....[4]....
        /*0be0*/ 	.word	0xffffffff


	//   ....[5]....
        /*0be4*/ 	.word	0xffffffff


	//   ....[6]....
        /*0be8*/ 	.word	0xffffffff


	//   ....[7]....
        /*0bec*/ 	.word	0xffffffff


	//   ....[8]....
        /*0bf0*/ 	.word	0xffffffff


	//   ....[9]....
        /*0bf4*/ 	.word	0xffffffff


	//   ....[10]....
        /*0bf8*/ 	.word	0x050000a1


	//   ....[11]....
        /*0bfc*/ 	.word	0x050000a1


	//   ....[12]....
        /*0c00*/ 	.word	0x050000a1


	//   ....[13]....
        /*0c04*/ 	.word	0x050000a1


	//   ....[14]....
        /*0c08*/ 	.word	0x050000a1


	//   ....[15]....
        /*0c0c*/ 	.word	0x050000a1


	//   ....[16]....
        /*0c10*/ 	.word	0x050000a1


	//   ....[17]....
        /*0c14*/ 	.word	0x050000a1


	//   ....[18]....
        /*0c18*/ 	.word	0x050000a1


	//   ....[19]....
        /*0c1c*/ 	.word	0x050000a1


	//----- nvinfo : EIATTR_COOP_GROUP_INSTR_OFFSETS
	.align		4
.L_4009:
        /*0c20*/ 	.byte	0x04, 0x28
        /*0c22*/ 	.short	(.L_4011 - .L_4010)


	//   ....[0]....
.L_4010:
        /*0c24*/ 	.word	0x00002fb0


	//   ....[1]....
        /*0c28*/ 	.word	0x00002fd0


	//   ....[2]....
        /*0c2c*/ 	.word	0x00002ff0


	//   ....[3]....
        /*0c30*/ 	.word	0x00003010


	//   ....[4]....
        /*0c34*/ 	.word	0x00003030


	//   ....[5]....
        /*0c38*/ 	.word	0x00003050


	//   ....[6]....
        /*0c3c*/ 	.word	0x00003070


	//   ....[7]....
        /*0c40*/ 	.word	0x00003090


	//   ....[8]....
        /*0c44*/ 	.word	0x000030a0


	//   ....[9]....
        /*0c48*/ 	.word	0x000030c0


	//   ....[10]....
        /*0c4c*/ 	.word	0x0000a790


	//   ....[11]....
        /*0c50*/ 	.word	0x0000a820


	//   ....[12]....
        /*0c54*/ 	.word	0x0000a880


	//   ....[13]....
        /*0c58*/ 	.word	0x0000a8d0


	//   ....[14]....
        /*0c5c*/ 	.word	0x0000a930


	//   ....[15]....
        /*0c60*/ 	.word	0x0000a980


	//   ....[16]....
        /*0c64*/ 	.word	0x0000a9e0


	//   ....[17]....
        /*0c68*/ 	.word	0x0000aa30


	//   ....[18]....
        /*0c6c*/ 	.word	0x0000aa90


	//   ....[19]....
        /*0c70*/ 	.word	0x0000aae0


	//----- nvinfo : EIATTR_VRC_CTA_INIT_COUNT
	.align		4
.L_4011:
        /*0c74*/ 	.byte	0x02, 0x4a
	.zero		1
	.zero		1


	//----- nvinfo : EIATTR_EXIT_INSTR_OFFSETS
	.align		4
        /*0c78*/ 	.byte	0x04, 0x1c
        /*0c7a*/ 	.short	(.L_4013 - .L_4012)


	//   ....[0]....
.L_4012:
        /*0c7c*/ 	.word	0x0000a720


	//----- nvinfo : EIATTR_MAX_THREADS
	.align		4
.L_4013:
        /*0c80*/ 	.byte	0x04, 0x05
        /*0c82*/ 	.short	(.L_4015 - .L_4014)
.L_4014:
        /*0c84*/ 	.word	0x00000080
        /*0c88*/ 	.word	0x00000001
        /*0c8c*/ 	.word	0x00000001


	//----- nvinfo : EIATTR_CRS_STACK_SIZE
	.align		4
.L_4015:
        /*0c90*/ 	.byte	0x04, 0x1e
        /*0c92*/ 	.short	(.L_4017 - .L_4016)
.L_4016:
        /*0c94*/ 	.word	0x00000000


	//----- nvinfo : EIATTR_CBANK_PARAM_SIZE
	.align		4
.L_4017:
        /*0c98*/ 	.byte	0x03, 0x19
        /*0c9a*/ 	.short	0x0128


	//----- nvinfo : EIATTR_PARAM_CBANK
	.align		4
        /*0c9c*/ 	.byte	0x04, 0x0a
        /*0c9e*/ 	.short	(.L_4019 - .L_4018)
	.align		4
.L_4018:
        /*0ca0*/ 	.word	index@(.nv.constant0._ZN10layer_norm13ln_bwd_kernelINS_13Kernel_traitsIf6__halffS2_fjLj1280ELj1ELj4ELj1ELj16ENS_18Kernel_traits_baseILj1280EfS2_fS2_fjLj128EEEEELb0ELb1ELb0ELb1EEEvNS_9BwdParamsE)
        /*0ca4*/ 	.short	0x0380
        /*0ca6*/ 	.short	0x0128


	//----- nvinfo : EIATTR_SW_WAR
	.align		4
.L_4019:
        /*0ca8*/ 	.byte	0x04, 0x36
        /*0caa*/ 	.short	(.L_4021 - .L_4020)
.L_4020:
        /*0cac*/ 	.word	0x00000008
.L_4021:


//--------------------- .nv.info._ZN10layer_norm13ln_bwd_kernelINS_13Kernel_traitsIf6__halffS2_fjLj1280ELj1ELj4ELj1ELj16ENS_18Kernel_traits_baseILj1280EfS2_fS2_fjLj128EEEEELb0ELb1ELb1ELb0EEEvNS_9BwdParamsE --------------------------
	.section	.nv.info._ZN10layer_norm13ln_bwd_kernelINS_13Kernel_traitsIf6__halffS2_fjLj1280ELj1ELj4ELj1ELj16ENS_18Kernel_traits_baseILj1280EfS2_fS2_fjLj128EEEEELb0ELb1ELb1ELb0EEEvNS_9BwdParamsE,"",@"SHT_CUDA_INFO"
	.sectionflags	@""
	.align	4


	//----- nvinfo : EIATTR_CUDA_API_VERSION
	.align		4
        /*0000*/ 	.byte	0x04, 0x37
        /*0002*/ 	.short	(.L_4023 - .L_4022)
.L_4022:
        /*0004*/ 	.word	0x00000082


	//----- nvinfo : EIATTR_KPARAM_INFO
	.align		4
.L_4023:
        /*0008*/ 	.byte	0x04, 0x17
        /*000a*/ 	.short	(.L_4025 - .L_4024)
.L_4024:
        /*000c*/ 	.word	0x00000000
        /*0010*/ 	.short	0x0000
        /*0012*/ 	.short	0x0000
        /*0014*/ 	.byte	0x00, 0xf0, 0xa1, 0x04


	//----- nvinfo : EIATTR_SPARSE_MMA_MASK
	.align		4
.L_4025:
        /*0018*/ 	.byte	0x03, 0x50
        /*001a*/ 	.short	0x0000


	//----- nvinfo : EIATTR_MAXREG_COUNT
	.align		4
        /*001c*/ 	.byte	0x03, 0x1b
        /*001e*/ 	.short	0x00ff


	//----- nvinfo : EIATTR_NUM_BARRIERS
	.align		4
        /*0020*/ 	.byte	0x02, 0x4c
        /*0022*/ 	.byte	0x01
	.zero		1


	//----- nvinfo : EIATTR_ANNOTATIONS
	.align		4
        /*0024*/ 	.byte	0x04, 0x55
        /*0026*/ 	.short	(.L_4027 - .L_4026)


	//   ....[0]....
.L_4026:
        /* <DEDUP_REMOVED lines=223> */


	//----- nvinfo : EIATTR_MERCURY_ISA_VERSION
	.align		4
.L_4027:
        /*0e08*/ 	.byte	0x03, 0x5f
        /*0e0a*/ 	.short	0x0101


	//----- nvinfo : EIATTR_COOP_GROUP_MASK_REGIDS
	.align		4
        /*0e0c*/ 	.byte	0x04, 0x29
        /*0e0e*/ 	.short	(.L_4029 - .L_4028)


	//   ....[0]....
.L_4028:
        /*0e10*/ 	.word	0xffffffff


	//   ....[1]....
        /*0e14*/ 	.word	0xffffffff


	//   ....[2]....
        /*0e18*/ 	.word	0xffffffff


	//   ....[3]....
        /*0e1c*/ 	.word	0xffffffff


	//   ....[4]....
        /*0e20*/ 	.word	0xffffffff


	//   ....[5]....
        /*0e24*/ 	.word	0xffffffff


	//   ....[6]....
        /*0e28*/ 	.word	0xffffffff


	//   ....[7]....
        /*0e2c*/ 	.word	0xffffffff


	//   ....[8]....
        /*0e30*/ 	.word	0xffffffff


	//   ....[9]....
        /*0e34*/ 	.word	0xffffffff


	//   ....[10]....
        /*0e38*/ 	.word	0x05000002


	//   ....[11]....
        /*0e3c*/ 	.word	0x05000002


	//   ....[12]....
        /*0e40*/ 	.word	0x05000002


	//   ....[13]....
        /*0e44*/ 	.word	0x05000002


	//   ....[14]....
        /*0e48*/ 	.word	0x05000002


	//   ....[15]....
        /*0e4c*/ 	.word	0x05000002


	//   ....[16]....
        /*0e50*/ 	.word	0x05000002


	//   ....[17]....
        /*0e54*/ 	.word	0x05000002


	//   ....[18]....
        /*0e58*/ 	.word	0x05000002


	//   ....[19]....
        /*0e5c*/ 	.word	0x05000002


	//----- nvinfo : EIATTR_COOP_GROUP_INSTR_OFFSETS
	.align		4
.L_4029:
        /*0e60*/ 	.byte	0x04, 0x28
        /*0e62*/ 	.short	(.L_4031 - .L_4030)


	//   ....[0]....
.L_4030:
        /*0e64*/ 	.word	0x00003d00


	//   ....[1]....
        /*0e68*/ 	.word	0x00003d20


	//   ....[2]....
        /*0e6c*/ 	.word	0x00003d40


	//   ....[3]....
        /*0e70*/ 	.word	0x00003d60


	//   ....[4]....
        /*0e74*/ 	.word	0x00003d80


	//   ....[5]....
        /*0e78*/ 	.word	0x00003da0


	//   ....[6]....
        /*0e7c*/ 	.word	0x00003dc0


	//   ....[7]....
        /*0e80*/ 	.word	0x00003de0


	//   ....[8]....
        /*0e84*/ 	.word	0x00003df0


	//   ....[9]....
        /*0e88*/ 	.word	0x00003e10


	//   ....[10]....
        /*0e8c*/ 	.word	0x0000f4b0


	//   ....[11]....
        /*0e90*/ 	.word	0x0000f550


	//   ....[12]....
        /*0e94*/ 	.word	0x0000f5d0


	//   ....[13]....
        /*0e98*/ 	.word	0x0000f640


	//   ....[14]....
        /*0e9c*/ 	.word	0x0000f6c0


	//   ....[15]....
        /*0ea0*/ 	.word	0x0000f730


	//   ....[16]....
        /*0ea4*/ 	.word	0x0000f7b0


	//   ....[17]....
        /*0ea8*/ 	.word	0x0000f820


	//   ....[18]....
        /*0eac*/ 	.word	0x0000f8a0


	//   ....[19]....
        /*0eb0*/ 	.word	0x0000f8f0


	//----- nvinfo : EIATTR_VRC_CTA_INIT_COUNT
	.align		4
.L_4031:
        /*0eb4*/ 	.byte	0x02, 0x4a
	.zero		1
	.zero		1


	//----- nvinfo : EIATTR_EXIT_INSTR_OFFSETS
	.align		4
        /*0eb8*/ 	.byte	0x04, 0x1c
        /*0eba*/ 	.short	(.L_4033 - .L_4032)


	//   ....[0]....
.L_4032:
        /*0ebc*/ 	.word	0x0000f3d0


	//   ....[1]....
        /*0ec0*/ 	.word	0x0000f450


	//----- nvinfo : EIATTR_MAX_THREADS
	.align		4
.L_4033:
        /*0ec4*/ 	.byte	0x04, 0x05
        /*0ec6*/ 	.short	(.L_4035 - .L_4034)
.L_4034:
        /*0ec8*/ 	.word	0x00000080
        /*0ecc*/ 	.word	0x00000001
        /*0ed0*/ 	.word	0x00000001


	//----- nvinfo : EIATTR_CRS_STACK_SIZE
	.align		4
.L_4035:
        /*0ed4*/ 	.byte	0x04, 0x1e
        /*0ed6*/ 	.short	(.L_4037 - .L_4036)
.L_4036:
        /*0ed8*/ 	.word	0x00000000


	//----- nvinfo : EIATTR_CBANK_PARAM_SIZE
	.align		4
.L_4037:
        /*0edc*/ 	.byte	0x03, 0x19
        /*0ede*/ 	.short	0x0128


	//----- nvinfo : EIATTR_PARAM_CBANK
	.align		4
        /*0ee0*/ 	.byte	0x04, 0x0a
        /*0ee2*/ 	.short	(.L_4039 - .L_4038)
	.align		4
.L_4038:
        /*0ee4*/ 	.word	index@(.nv.constant0._ZN10layer_norm13ln_bwd_kernelINS_13Kernel_traitsIf6__halffS2_fjLj1280ELj1ELj4ELj1ELj16ENS_18Kernel_traits_baseILj1280EfS2_fS2_fjLj128EEEEELb0ELb1ELb1ELb0EEEvNS_9BwdParamsE)
        /*0ee8*/ 	.short	0x0380
        /*0eea*/ 	.short	0x0128


	//----- nvinfo : EIATTR_SW_WAR
	.align		4
.L_4039:
        /*0eec*/ 	.byte	0x04, 0x36
        /*0eee*/ 	.short	(.L_4041 - .L_4040)
.L_4040:
        /*0ef0*/ 	.word	0x00000008
.L_4041:


//--------------------- .nv.info._ZN10layer_norm13ln_bwd_kernelINS_13Kernel_traitsIf6__halffS2_fjLj1280ELj1ELj4ELj1ELj16ENS_18Kernel_traits_baseILj1280EfS2_fS2_fjLj128EEEEELb0ELb1ELb1ELb1EEEvNS_9BwdParamsE --------------------------
	.section	.nv.info._ZN10layer_norm13ln_bwd_kernelINS_13Kernel_traitsIf6__halffS2_fjLj1280ELj1ELj4ELj1ELj16ENS_18Kernel_traits_baseILj1280EfS2_fS2_fjLj128EEEEELb0ELb1ELb1ELb1EEEvNS_9BwdParamsE,"",@"SHT_CUDA_INFO"
	.sectionflags	@""
	.align	4


	//----- nvinfo : EIATTR_CUDA_API_VERSION
	.align		4
        /*0000*/ 	.byte	0x04, 0x37
        /*0002*/ 	.short	(.L_4043 - .L_4042)
.L_4042:
        /*0004*/ 	.word	0x00000082


	//----- nvinfo : EIATTR_KPARAM_INFO
	.align		4
.L_4043:
        /*0008*/ 	.byte	0x04, 0x17
        /*000a*/ 	.short	(.L_4045 - .L_4044)
.L_4044:
        /*000c*/ 	.word	0x00000000
        /*0010*/ 	.short	0x0000
        /*0012*/ 	.short	0x0000
        /*0014*/ 	.byte	0x00, 0xf0, 0xa1, 0x04


	//----- nvinfo : EIATTR_SPARSE_MMA_MASK
	.align		4
.L_4045:
        /*0018*/ 	.byte	0x03, 0x50
        /*001a*/ 	.short	0x0000


	//----- nvinfo : EIATTR_MAXREG_COUNT
	.align		4
        /*001c*/ 	.byte	0x03, 0x1b
        /*001e*/ 	.short	0x00ff


	//----- nvinfo : EIATTR_NUM_BARRIERS
	.align		4
        /*0020*/ 	.byte	0x02, 0x4c
        /*0022*/ 	.byte	0x01
	.zero		1


	//----- nvinfo : EIATTR_ANNOTATIONS
	.align		4
        /*0024*/ 	.byte	0x04, 0x55
        /*0026*/ 	.short	(.L_4047 - .L_4046)


	//   ....[0]....
.L_4046:
        /* <DEDUP_REMOVED lines=155> */


	//----- nvinfo : EIATTR_MERCURY_ISA_VERSION
	.align		4
.L_4047:
        /*09c8*/ 	.byte	0x03, 0x5f
        /*09ca*/ 	.short	0x0101


	//----- nvinfo : EIATTR_COOP_GROUP_MASK_REGIDS
	.align		4
        /*09cc*/ 	.byte	0x04, 0x29
        /*09ce*/ 	.short	(.L_4049 - .L_4048)


	//   ....[0]....
.L_4048:
        /*09d0*/ 	.word	0xffffffff


	//   ....[1]....
        /*09d4*/ 	.word	0xffffffff


	//   ....[2]....
        /*09d8*/ 	.word	0xffffffff


	//   ....[3]....
        /*09dc*/ 	.word	0xffffffff


	//   ....[4]....
        /*09e0*/ 	.word	0xffffffff


	//   ....[5]....
        /*09e4*/ 	.word	0xffffffff


	//   ....[6]....
        /*09e8*/ 	.word	0xffffffff


	//   ....[7]....
        /*09ec*/ 	.word	0xffffffff


	//   ....[8]....
        /*09f0*/ 	.word	0xffffffff


	//   ....[9]....
        /*09f4*/ 	.word	0xffffffff


	//   ....[10]....
        /*09f8*/ 	.word	0x050000f8


	//   ....[11]....
        /*09fc*/ 	.word	0x050000f8


	//   ....[12]....
        /*0a00*/ 	.word	0x050000f8


	//   ....[13]....
        /*0a04*/ 	.word	0x050000f8


	//   ....[14]....
        /*0a08*/ 	.word	0x050000f8


	//   ....[15]....
        /*0a0c*/ 	.word	0x050000f8


	//   ....[16]....
        /*0a10*/ 	.word	0x050000f8


	//   ....[17]....
        /*0a14*/ 	.word	0x050000f8


	//   ....[18]....
        /*0a18*/ 	.word	0x050000f8


	//   ....[19]....
        /*0a1c*/ 	.word	0x050000f8


	//----- nvinfo : EIATTR_COOP_GROUP_INSTR_OFFSETS
	.align		4
.L_4049:
        /*0a20*/ 	.byte	0x04, 0x28
        /*0a22*/ 	.short	(.L_4051 - .L_4050)


	//   ....[0]....
.L_4050:
        /*0a24*/ 	.word	0x000031b0


	//   ....[1]....
        /*0a28*/ 	.word	0x000031d0


	//   ....[2]....
        /*0a2c*/ 	.word	0x000031f0


	//   ....[3]....
        /*0a30*/ 	.word	0x00003210


	//   ....[4]....
        /*0a34*/ 	.word	0x00003230


	//   ....[5]....
        /*0a38*/ 	.word	0x00003250


	//   ....[6]....
        /*0a3c*/ 	.word	0x00003270


	//   ....[7]....
        /*0a40*/ 	.word	0x00003290


	//   ....[8]....
        /*0a44*/ 	.word	0x000032a0


	//   ....[9]....
        /*0a48*/ 	.word	0x000032d0


	//   ....[10]....
        /*0a4c*/ 	.word	0x0000da40


	//   ....[11]....
        /*0a50*/ 	.word	0x0000dae0


	//   ....[12]....
        /*0a54*/ 	.word	0x0000db50


	//   ....[13]....
        /*0a58*/ 	.word	0x0000dbb0


	//   ....[14]....
        /*0a5c*/ 	.word	0x0000dc20


	//   ....[15]....
        /*0a60*/ 	.word	0x0000dc80


	//   ....[16]....
        /*0a64*/ 	.word	0x0000dcf0


	//   ....[17]....
        /*0a68*/ 	.word	0x0000dd50


	//   ....[18]....
        /*0a6c*/ 	.word	0x0000ddc0


	//   ....[19]....
        /*0a70*/ 	.word	0x0000de10


	//----- nvinfo : EIATTR_VRC_CTA_INIT_COUNT
	.align		4
.L_4051:
        /*0a74*/ 	.byte	0x02, 0x4a
	.zero		1
	.zero		1


	//----- nvinfo : EIATTR_EXIT_INSTR_OFFSETS
	.align		4
        /*0a78*/ 	.byte	0x04, 0x1c
        /*0a7a*/ 	.short	(.L_4053 - .L_4052)


	//   ....[0]....
.L_4052:
        /*0a7c*/ 	.word	0x0000d9e0


	//----- nvinfo : EIATTR_MAX_THREADS
	.align		4
.L_4053:
        /*0a80*/ 	.byte	0x04, 0x05
        /*0a82*/ 	.short	(.L_4055 - .L_4054)
.L_4054:
        /*0a84*/ 	.word	0x00000080
        /*0a88*/ 	.word	0x00000001
        /*0a8c*/ 	.word	0x00000001


	//----- nvinfo : EIATTR_CRS_STACK_SIZE
	.align		4
.L_4055:
        /*0a90*/ 	.byte	0x04, 0x1e
        /*0a92*/ 	.short	(.L_4057 - .L_4056)
.L_4056:
        /*0a94*/ 	.word	0x00000000


	//----- nvinfo : EIATTR_CBANK_PARAM_SIZE
	.align		4
.L_4057:
        /*0a98*/ 	.byte	0x03, 0x19
        /*0a9a*/ 	.short	0x0128


	//----- nvinfo : EIATTR_PARAM_CBANK
	.align		4
        /*0a9c*/ 	.byte	0x04, 0x0a
        /*0a9e*/ 	.short	(.L_4059 - .L_4058)
	.align		4
.L_4058:
        /*0aa0*/ 	.word	index@(.nv.constant0._ZN10layer_norm13ln_bwd_kernelINS_13Kernel_traitsIf6__halffS2_fjLj1280ELj1ELj4ELj1ELj16ENS_18Kernel_traits_baseILj1280EfS2_fS2_fjLj128EEEEELb0ELb1ELb1ELb1EEEvNS_9BwdParamsE)
        /*0aa4*/ 	.short	0x0380
        /*0aa6*/ 	.short	0x0128


	//----- nvinfo : EIATTR_SW_WAR
	.align		4
.L_4059:
        /*0aa8*/ 	.byte	0x04, 0x36
        /*0aaa*/ 	.short	(.L_4061 - .L_4060)
.L_4060:
        /*0aac*/ 	.word	0x00000008
.L_4061:


//--------------------- .nv.info._ZN10layer_norm13ln_bwd_kernelINS_13Kernel_traitsIf6__halffS2_fjLj1280ELj1ELj4ELj1ELj16ENS_18Kernel_traits_baseILj1280EfS2_fS2_fjLj128EEEEELb1ELb0ELb0ELb0EEEvNS_9BwdParamsE --------------------------
	.section	.nv.info._ZN10layer_norm13ln_bwd_kernelINS_13Kernel_traitsIf6__halffS2_fjLj1280ELj1ELj4ELj1ELj16ENS_18Kernel_traits_baseILj1280EfS2_fS2_fjLj128EEEEELb1ELb0ELb0ELb0EEEvNS_9BwdParamsE,"",@"SHT_CUDA_INFO"
	.sectionflags	@""
	.align	4


	//----- nvinfo : EIATTR_CUDA_API_VERSION
	.align		4
        /*0000*/ 	.byte	0x04, 0x37
        /*0002*/ 	.short	(.L_4063 - .L_4062)
.L_4062:
        /*0004*/ 	.word	0x00000082


	//----- nvinfo : EIATTR_KPARAM_INFO
	.align		4
.L_4063:
        /*0008*/ 	.byte	0x04, 0x17
        /*000a*/ 	.short	(.L_4065 - .L_4064)
.L_4064:
        /*000c*/ 	.word	0x00000000
        /*0010*/ 	.short	0x0000
        /*0012*/ 	.short	0x0000
        /*0014*/ 	.byte	0x00, 0xf0, 0xa1, 0x04


	//----- nvinfo : EIATTR_SPARSE_MMA_MASK
	.align		4
.L_4065:
        /*0018*/ 	.byte	0x03, 0x50
        /*001a*/ 	.short	0x0000


	//----- nvinfo : EIATTR_MAXREG_COUNT
	.align		4
        /*001c*/ 	.byte	0x03, 0x1b
        /*001e*/ 	.short	0x00ff


	//----- nvinfo : EIATTR_NUM_BARRIERS
	.align		4
        /*0020*/ 	.byte	0x02, 0x4c
        /*0022*/ 	.byte	0x01
	.zero		1


	//----- nvinfo : EIATTR_ANNOTATIONS
	.align		4
        /*0024*/ 	.byte	0x04, 0x55
        /*0026*/ 	.short	(.L_4067 - .L_4066)


	//   ....[0]....
.L_4066:
        /* <DEDUP_REMOVED lines=31> */


	//----- nvinfo : EIATTR_MERCURY_ISA_VERSION
	.align		4
.L_4067:
        /*0200*/ 	.byte	0x03, 0x5f
        /*0202*/ 	.short	0x0101


	//----- nvinfo : EIATTR_COOP_GROUP_MASK_REGIDS
	.align		4
        /*0204*/ 	.byte	0x04, 0x29
        /*0206*/ 	.short	(.L_4069 - .L_4068)


	//   ....[0]....
.L_4068:
        /*0208*/ 	.word	0xffffffff


	//   ....[1]....
        /*020c*/ 	.word	0xffffffff


	//   ....[2]....
        /*0210*/ 	.word	0xffffffff


	//   ....[3]....
        /*0214*/ 	.word	0xffffffff


	//   ....[4]....
        /*0218*/ 	.word	0xffffffff


	//   ....[5]....
        /*021c*/ 	.word	0xffffffff


	//   ....[6]....
        /*0220*/ 	.word	0xffffffff


	//   ....[7]....
        /*0224*/ 	.word	0xffffffff


	//   ....[8]....
        /*0228*/ 	.word	0xffffffff


	//   ....[9]....
        /*022c*/ 	.word	0xffffffff


	//   ....[10]....
        /*0230*/ 	.word	0x050000a0


	//   ....[11]....
        /*0234*/ 	.word	0x050000a0


	//   ....[12]....
        /*0238*/ 	.word	0x050000a0


	//   ....[13]....
        /*023c*/ 	.word	0x050000a0


	//   ....[14]....
        /*0240*/ 	.word	0x050000a0


	//   ....[15]....
        /*0244*/ 	.word	0x050000a0


	//   ....[16]....
        /*0248*/ 	.word	0x050000a0


	//   ....[17]....
        /*024c*/ 	.word	0x050000a0


	//   ....[18]....
        /*0250*/ 	.word	0x050000a0


	//   ....[19]....
        /*0254*/ 	.word	0x050000a0


	//----- nvinfo : EIATTR_COOP_GROUP_INSTR_OFFSETS
	.align		4
.L_4069:
        /*0258*/ 	.byte	0x04, 0x28
        /*025a*/ 	.short	(.L_4071 - .L_4070)


	//   ....[0]....
.L_4070:
        /*025c*/ 	.word	0x00002880


	//   ....[1]....
        /*0260*/ 	.word	0x000028a0


	//   ....[2]....
        /*0264*/ 	.word	0x000028c0


	//   ....[3]....
        /*0268*/ 	.word	0x000028e0


	//   ....[4]....
        /*026c*/ 	.word	0x00002900


	//   ....[5]....
        /*0270*/ 	.word	0x00002920


	//   ....[6]....
        /*0274*/ 	.word	0x00002940


	//   ....[7]....
        /*0278*/ 	.word	0x00002960


	//   ....[8]....
        /*027c*/ 	.word	0x00002970


	//   ....[9]....
        /*0280*/ 	.word	0x00002990


	//   ....[10]....
        /*0284*/ 	.word	0x00009510


	//   ....[11]....
        /*0288*/ 	.word	0x000095b0


	//   ....[12]....
        /*028c*/ 	.word	0x00009630


	//   ....[13]....
        /*0290*/ 	.word	0x000096a0


	//   ....[14]....
        /*0294*/ 	.word	0x00009720


	//   ....[15]....
        /*0298*/ 	.word	0x00009790


	//   ....[16]....
        /*029c*/ 	.word	0x00009810


	//   ....[17]....
        /*02a0*/ 	.word	0x00009880


	//   ....[18]....
        /*02a4*/ 	.word	0x00009900


	//   ....[19]....
        /*02a8*/ 	.word	0x00009950


	//----- nvinfo : EIATTR_VRC_CTA_INIT_COUNT
	.align		4
.L_4071:
        /*02ac*/ 	.byte	0x02, 0x4a
	.zero		1
	.zero		1


	//----- nvinfo : EIATTR_EXIT_INSTR_OFFSETS
	.align		4
        /*02b0*/ 	.byte	0x04, 0x1c
        /*02b2*/ 	.short	(.L_4073 - .L_4072)


	//   ....[0]....
.L_4072:
        /*02b4*/ 	.word	0x00009470


	//   ....[1]....
        /*02b8*/ 	.word	0x000094a0


	//----- nvinfo : EIATTR_MAX_THREADS
	.align		4
.L_4073:
        /*02bc*/ 	.byte	0x04, 0x05
        /*02be*/ 	.short	(.L_4075 - .L_4074)
.L_4074:
        /*02c0*/ 	.word	0x00000080
        /*02c4*/ 	.word	0x00000001
        /*02c8*/ 	.word	0x00000001


	//----- nvinfo : EIATTR_CRS_STACK_SIZE
	.align		4
.L_4075:
        /*02cc*/ 	.byte	0x04, 0x1e
        /*02ce*/ 	.short	(.L_4077 - .L_4076)
.L_4076:
        /*02d0*/ 	.word	0x00000000


	//----- nvinfo : EIATTR_CBANK_PARAM_SIZE
	.align		4
.L_4077:
        /*02d4*/ 	.byte	0x03, 0x19
        /*02d6*/ 	.short	0x0128


	//----- nvinfo : EIATTR_PARAM_CBANK
	.align		4
        /*02d8*/ 	.byte	0x04, 0x0a
        /*02da*/ 	.short	(.L_4079 - .L_4078)
	.align		4
.L_4078:
        /*02dc*/ 	.word	index@(.nv.constant0._ZN10layer_norm13ln_bwd_kernelINS_13Kernel_traitsIf6__halffS2_fjLj1280ELj1ELj4ELj1ELj16ENS_18Kernel_traits_baseILj1280EfS2_fS2_fjLj128EEEEELb1ELb0ELb0ELb0EEEvNS_9BwdParamsE)
        /*02e0*/ 	.short	0x0380
        /*02e2*/ 	.short	0x0128


	//----- nvinfo : EIATTR_SW_WAR
	.align		4
.L_4079:
        /*02e4*/ 	.byte	0x04, 0x36
        /*02e6*/ 	.short	(.L_4081 - .L_4080)
.L_4080:
        /*02e8*/ 	.word	0x00000008
.L_4081:


//--------------------- .nv.info._ZN10layer_norm13ln_bwd_kernelINS_13Kernel_traitsIf6__halffS2_fjLj1280ELj1ELj4ELj1ELj16ENS_18Kernel_traits_baseILj1280EfS2_fS2_fjLj128EEEEELb1ELb0ELb0ELb1EEEvNS_9BwdParamsE --------------------------
	.section	.nv.info._ZN10layer_norm13ln_bwd_kernelINS_13Kernel_traitsIf6__halffS2_fjLj1280ELj1ELj4ELj1ELj16ENS_18Kernel_traits_baseILj1280EfS2_fS2_fjLj128EEEEELb1ELb0ELb0ELb1EEEvNS_9BwdParamsE,"",@"SHT_CUDA_INFO"
	.sectionflags	@""
	.align	4


	//----- nvinfo : EIATTR_CUDA_API_VERSION
	.align		4
        /*0000*/ 	.byte	0x04, 0x37
        /*0002*/ 	.short	(.L_4083 - .L_4082)
.L_4082:
        /*0004*/ 	.word	0x00000082


	//----- nvinfo : EIATTR_KPARAM_INFO
	.align		4
.L_4083:
        /*0008*/ 	.byte	0x04, 0x17
        /*000a*/ 	.short	(.L_4085 - .L_4084)
.L_4084:
        /*000c*/ 	.word	0x00000000
        /*0010*/ 	.short	0x0000
        /*0012*/ 	.short	0x0000
        /*0014*/ 	.byte	0x00, 0xf0, 0xa1, 0x04


	//----- nvinfo : EIATTR_SPARSE_MMA_MASK
	.align		4
.L_4085:
        /*0018*/ 	.byte	0x03, 0x50
        /*001a*/ 	.short	0x0000


	//----- nvinfo : EIATTR_MAXREG_COUNT
	.align		4
        /*001c*/ 	.byte	0x03, 0x1b
        /*001e*/ 	.short	0x00ff


	//----- nvinfo : EIATTR_NUM_BARRIERS
	.align		4
        /*0020*/ 	.byte	0x02, 0x4c
        /*0022*/ 	.byte	0x01
	.zero		1


	//----- nvinfo : EIATTR_ANNOTATIONS
	.align		4
        /*0024*/ 	.byte	0x04, 0x55
        /*0026*/ 	.short	(.L_4087 - .L_4086)


	//   ....[0]....
.L_4086:
        /* <DEDUP_REMOVED lines=65> */


	//----- nvinfo : EIATTR_MERCURY_ISA_VERSION
	.align		4
.L_4087:
        /*0420*/ 	.byte	0x03, 0x5f
        /*0422*/ 	.short	0x0101


	//----- nvinfo : EIATTR_COOP_GROUP_MASK_REGIDS
	.align		4
        /*0424*/ 	.byte	0x04, 0x29
        /*0426*/ 	.short	(.L_4089 - .L_4088)


	//   ....[0]....
.L_4088:
        /*0428*/ 	.word	0xffffffff


	//   ....[1]....
        /*042c*/ 	.word	0xffffffff


	//   ....[2]....
        /*0430*/ 	.word	0xffffffff


	//   ....[3]....
        /*0434*/ 	.word	0xffffffff


	//   ....[4]....
        /*0438*/ 	.word	0xffffffff


	//   ....[5]....
        /*043c*/ 	.word	0xffffffff


	//   ....[6]....
        /*0440*/ 	.word	0xffffffff


	//   ....[7]....
        /*0444*/ 	.word	0xffffffff


	//   ....[8]....
        /*0448*/ 	.word	0xffffffff


	//   ....[9]....
        /*044c*/ 	.word	0xffffffff


	//   ....[10]....
        /*0450*/ 	.word	0x050000da


	//   ....[11]....
        /*0454*/ 	.word	0x050000da


	//   ....[12]....
        /*0458*/ 	.word	0x050000da


	//   ....[13]....
        /*045c*/ 	.word	0x050000da


	//   ....[14]....
        /*0460*/ 	.word	0x050000da


	//   ....[15]....
        /*0464*/ 	.word	0x050000da


	//   ....[16]....
        /*0468*/ 	.word	0x050000da


	//   ....[17]....
        /*046c*/ 	.word	0x050000da


	//   ....[18]....
        /*0470*/ 	.word	0x050000da


	//   ....[19]....
        /*0474*/ 	.word	0x050000da


	//----- nvinfo : EIATTR_COOP_GROUP_INSTR_OFFSETS
	.align		4
.L_4089:
        /*0478*/ 	.byte	0x04, 0x28
        /*047a*/ 	.short	(.L_4091 - .L_4090)


	//   ....[0]....
.L_4090:
        /*047c*/ 	.word	0x000025e0


	//   ....[1]....
        /*0480*/ 	.word	0x00002600


	//   ....[2]....
        /*0484*/ 	.word	0x00002620


	//   ....[3]....
        /*0488*/ 	.word	0x00002640


	//   ....[4]....
        /*048c*/ 	.word	0x00002660


	//   ....[5]....
        /*0490*/ 	.word	0x00002680


	//   ....[6]....
        /*0494*/ 	.word	0x000026a0


	//   ....[7]....
        /*0498*/ 	.word	0x000026c0


	//   ....[8]....
        /*049c*/ 	.word	0x000026d0


	//   ....[9]....
        /*04a0*/ 	.word	0x000026f0


	//   ....[10]....
        /*04a4*/ 	.word	0x00008d90


	//   ....[11]....
        /*04a8*/ 	.word	0x00008e20


	//   ....[12]....
        /*04ac*/ 	.word	0x00008e80


	//   ....[13]....
        /*04b0*/ 	.word	0x00008ed0


	//   ....[14]....
        /*04b4*/ 	.word	0x00008f30


	//   ....[15]....
        /*04b8*/ 	.word	0x00008f80


	//   ....[16]....
        /*04bc*/ 	.word	0x00008fe0


	//   ....[17]....
        /*04c0*/ 	.word	0x00009030


	//   ....[18]....
        /*04c4*/ 	.word	0x00009090


	//   ....[19]....
        /*04c8*/ 	.word	0x000090e0


	//----- nvinfo : EIATTR_VRC_CTA_INIT_COUNT
	.align		4
.L_4091:
        /*04cc*/ 	.byte	0x02, 0x4a
	.zero		1
	.zero		1


	//----- nvinfo : EIATTR_EXIT_INSTR_OFFSETS
	.align		4
        /*04d0*/ 	.byte	0x04, 0x1c
        /*04d2*/ 	.short	(.L_4093 - .L_4092)


	//   ....[0]....
.L_4092:
        /*04d4*/ 	.word	0x00008d20


	//----- nvinfo : EIATTR_MAX_THREADS
	.align		4
.L_4093:
        /*04d8*/ 	.byte	0x04, 0x05
        /*04da*/ 	.short	(.L_4095 - .L_4094)
.L_4094:
        /*04dc*/ 	.word	0x00000080
        /*04e0*/ 	.word	0x00000001
        /*04e4*/ 	.word	0x00000001


	//----- nvinfo : EIATTR_CRS_STACK_SIZE
	.align		4
.L_4095:
        /*04e8*/ 	.byte	0x04, 0x1e
        /*04ea*/ 	.short	(.L_4097 - .L_4096)
.L_4096:
        /*04ec*/ 	.word	0x00000000


	//----- nvinfo : EIATTR_CBANK_PARAM_SIZE
	.align		4
.L_4097:
        /*04f0*/ 	.byte	0x03, 0x19
        /*04f2*/ 	.short	0x0128


	//----- nvinfo : EIATTR_PARAM_CBANK
	.align		4
        /*04f4*/ 	.byte	0x04, 0x0a
        /*04f6*/ 	.short	(.L_4099 - .L_4098)
	.align		4
.L_4098:
        /*04f8*/ 	.word	index@(.nv.constant0._ZN10layer_norm13ln_bwd_kernelINS_13Kernel_traitsIf6__halffS2_fjLj1280ELj1ELj4ELj1ELj16ENS_18Kernel_traits_baseILj1280EfS2_fS2_fjLj128EEEEELb1ELb0ELb0ELb1EEEvNS_9BwdParamsE)
        /*04fc*/ 	.short	0x0380
        /*04fe*/ 	.short	0x0128


	//----- nvinfo : EIATTR_SW_WAR
	.align		4
.L_4099:
        /*0500*/ 	.byte	0x04, 0x36
        /*0502*/ 	.short	(.L_4101 - .L_4100)
.L_4100:
        /*0504*/ 	.word	0x00000008
.L_4101:


//--------------------- .nv.info._ZN10layer_norm22ln_bwd_finalize_kernelINS_22Kernel_traits_finalizeILj1280Ef6__halffS2_fjLb0ELj1024ELj4ENS_18Kernel_traits_baseILj1280EfS2_fS2_fjLj1024EEEEELb0ELb0EEEvNS_9BwdParamsE --------------------------
	.section	.nv.info._ZN10layer_norm22ln_bwd_finalize_kernelINS_22Kernel_traits_finalizeILj1280Ef6__halffS2_fjLb0ELj1024ELj4ENS_18Kernel_traits_baseILj1280EfS2_fS2_fjLj1024EEEEELb0ELb0EEEvNS_9BwdParamsE,"",@"SHT_CUDA_INFO"
	.sectionflags	@""
	.align	4


	//----- nvinfo : EIATTR_CUDA_API_VERSION
	.align		4
        /*0000*/ 	.byte	0x04, 0x37
        /*0002*/ 	.short	(.L_4103 - .L_4102)
.L_4102:
        /*0004*/ 	.word	0x00000082


	//----- nvinfo : EIATTR_KPARAM_INFO
	.align		4
.L_4103:
        /*0008*/ 	.byte	0x04, 0x17
        /*000a*/ 	.short	(.L_4105 - .L_4104)
.L_4104:
        /*000c*/ 	.word	0x00000000
        /*0010*/ 	.short	0x0000
        /*0012*/ 	.short	0x0000
        /*0014*/ 	.byte	0x00, 0xf0, 0xa1, 0x04


	//----- nvinfo : EIATTR_SPARSE_MMA_MASK
	.align		4
.L_4105:
        /*0018*/ 	.byte	0x03, 0x50
        /*001a*/ 	.short	0x0000


	//----- nvinfo : EIATTR_MAXREG_COUNT
	.align		4
        /*001c*/ 	.byte	0x03, 0x1b
        /*001e*/ 	.short	0x0040


	//----- nvinfo : EIATTR_NUM_BARRIERS
	.align		4
        /*0020*/ 	.byte	0x02, 0x4c
        /*0022*/ 	.byte	0x01
	.zero		1


	//----- nvinfo : EIATTR_MERCURY_ISA_VERSION
	.align		4
        /*0024*/ 	.byte	0x03, 0x5f
        /*0026*/ 	.short	0x0101


	//----- nvinfo : EIATTR_COOP_GROUP_MASK_REGIDS
	.align		4
        /*0028*/ 	.byte	0x04, 0x29
        /*002a*/ 	.short	(.L_4107 - .L_4106)


	//   ....[0]....
.L_4106:
        /*002c*/ 	.word	0xffffffff


	//   ....[1]....
        /*0030*/ 	.word	0xffffffff


	//   ....[2]....
        /*0034*/ 	.word	0xffffffff


	//   ....[3]....
        /*0038*/ 	.word	0xffffffff


	//   ....[4]....
        /*003c*/ 	.word	0xffffffff


	//   ....[5]....
        /*0040*/ 	.word	0xffffffff


	//   ....[6]....
        /*0044*/ 	.word	0xffffffff


	//   ....[7]....
        /*0048*/ 	.word	0xffffffff


	//   ....[8]....
        /*004c*/ 	.word	0xffffffff


	//   ....[9]....
        /*0050*/ 	.word	0xffffffff


	//----- nvinfo : EIATTR_COOP_GROUP_INSTR_OFFSETS
	.align		4
.L_4107:
        /*0054*/ 	.byte	0x04, 0x28
        /*0056*/ 	.short	(.L_4109 - .L_4108)


	//   ....[0]....
.L_4108:
        /*0058*/ 	.word	0x00001550


	//   ....[1]....
        /*005c*/ 	.word	0x00001560


	//   ....[2]....
        /*0060*/ 	.word	0x00001590


	//   ....[3]....
        /*0064*/ 	.word	0x000015a0


	//   ....[4]....
        /*0068*/ 	.word	0x000015d0


	//   ....[5]....
        /*006c*/ 	.word	0x000015e0


	//   ....[6]....
        /*0070*/ 	.word	0x00001610


	//   ....[7]....
        /*0074*/ 	.word	0x00001630


	//   ....[8]....
        /*0078*/ 	.word	0x00001680


	//   ....[9]....
        /*007c*/ 	.word	0x00001690


	//----- nvinfo : EIATTR_VRC_CTA_INIT_COUNT
	.align		4
.L_4109:
        /*0080*/ 	.byte	0x02, 0x4a
	.zero		1
	.zero		1


	//----- nvinfo : EIATTR_EXIT_INSTR_OFFSETS
	.align		4
        /*0084*/ 	.byte	0x04, 0x1c
        /*0086*/ 	.short	(.L_4111 - .L_4110)


	//   ....[0]....
.L_4110:
        /*0088*/ 	.word	0x00000060


	//   ....[1]....
        /*008c*/ 	.word	0x000016f0


	//   ....[2]....
        /*0090*/ 	.word	0x00001720


	//   ....[3]....
        /*0094*/ 	.word	0x000017c0


	//----- nvinfo : EIATTR_MAX_THREADS
	.align		4
.L_4111:
        /*0098*/ 	.byte	0x04, 0x05
        /*009a*/ 	.short	(.L_4113 - .L_4112)
.L_4112:
        /*009c*/ 	.word	0x00000400
        /*00a0*/ 	.word	0x00000001
        /*00a4*/ 	.word	0x00000001


	//----- nvinfo : EIATTR_CRS_STACK_SIZE
	.align		4
.L_4113:
        /*00a8*/ 	.byte	0x04, 0x1e
        /*00aa*/ 	.short	(.L_4115 - .L_4114)
.L_4114:
        /*00ac*/ 	.word	0x00000000


	//----- nvinfo : EIATTR_CBANK_PARAM_SIZE
	.align		4
.L_4115:
        /*00b0*/ 	.byte	0x03, 0x19
        /*00b2*/ 	.short	0x0128


	//----- nvinfo : EIATTR_PARAM_CBANK
	.align		4
        /*00b4*/ 	.byte	0x04, 0x0a
        /*00b6*/ 	.short	(.L_4117 - .L_4116)
	.align		4
.L_4116:
        /*00b8*/ 	.word	index@(.nv.constant0._ZN10layer_norm22ln_bwd_finalize_kernelINS_22Kernel_traits_finalizeILj1280Ef6__halffS2_fjLb0ELj1024ELj4ENS_18Kernel_traits_baseILj1280EfS2_fS2_fjLj1024EEEEELb0ELb0EEEvNS_9BwdParamsE)
        /*00bc*/ 	.short	0x0380
        /*00be*/ 	.short	0x0128


	//----- nvinfo : EIATTR_SW_WAR
	.align		4
.L_4117:
        /*00c0*/ 	.byte	0x04, 0x36
        /*00c2*/ 	.short	(.L_4119 - .L_4118)
.L_4118:
        /*00c4*/ 	.word	0x00000008
.L_4119:


//--------------------- .nv.info._ZN10layer_norm13ln_bwd_kernelINS_13Kernel_traitsIf6__halffS2_fjLj1280ELj1ELj4ELj1ELj16ENS_18Kernel_traits_baseILj1280EfS2_fS2_fjLj128EEEEELb1ELb0ELb1ELb0EEEvNS_9BwdParamsE --------------------------
	.section	.nv.info._ZN10layer_norm13ln_bwd_kernelINS_13Kernel_traitsIf6__halffS2_fjLj1280ELj1ELj4ELj1ELj16ENS_18Kernel_traits_baseILj1280EfS2_fS2_fjLj128EEEEELb1ELb0ELb1ELb0EEEvNS_9BwdParamsE,"",@"SHT_CUDA_INFO"
	.sectionflags	@""
	.align	4


	//----- nvinfo : EIATTR_CUDA_API_VERSION
	.align		4
        /*0000*/ 	.byte	0x04, 0x37
        /*0002*/ 	.short	(.L_4121 - .L_4120)
.L_4120:
        /*0004*/ 	.word	0x00000082


	//----- nvinfo : EIATTR_KPARAM_INFO
	.align		4
.L_4121:
        /*0008*/ 	.byte	0x04, 0x17
        /*000a*/ 	.short	(.L_4123 - .L_4122)
.L_4122:
        /*000c*/ 	.word	0x00000000
        /*0010*/ 	.short	0x0000
        /*0012*/ 	.short	0x0000
        /*0014*/ 	.byte	0x00, 0xf0, 0xa1, 0x04


	//----- nvinfo : EIATTR_SPARSE_MMA_MASK
	.align		4
.L_4123:
        /*0018*/ 	.byte	0x03, 0x50
        /*001a*/ 	.short	0x0000


	//----- nvinfo : EIATTR_MAXREG_COUNT
	.align		4
        /*001c*/ 	.byte	0x03, 0x1b
        /*001e*/ 	.short	0x00ff


	//----- nvinfo : EIATTR_NUM_BARRIERS
	.align		4
        /*0020*/ 	.byte	0x02, 0x4c
        /*0022*/ 	.byte	0x01
	.zero		1


	//----- nvinfo : EIATTR_ANNOTATIONS
	.align		4
        /*0024*/ 	.byte	0x04, 0x55
        /*0026*/ 	.short	(.L_4125 - .L_4124)


	//   ....[0]....
.L_4124:
        /* <DEDUP_REMOVED lines=41> */


	//----- nvinfo : EIATTR_MERCURY_ISA_VERSION
	.align		4
.L_4125:
        /*02a8*/ 	.byte	0x03, 0x5f
        /*02aa*/ 	.short	0x0101


	//----- nvinfo : EIATTR_COOP_GROUP_MASK_REGIDS
	.align		4
        /*02ac*/ 	.byte	0x04, 0x29
        /*02ae*/ 	.short	(.L_4127 - .L_4126)


	//   ....[0]....
.L_4126:
        /*02b0*/ 	.word	0xffffffff


	//   ....[1]....
        /*02b4*/ 	.word	0xffffffff


	//   ....[2]....
        /*02b8*/ 	.word	0xffffffff


	//   ....[3]....
        /*02bc*/ 	.word	0xffffffff


	//   ....[4]....
        /*02c0*/ 	.word	0xffffffff


	//   ....[5]....
        /*02c4*/ 	.word	0xffffffff


	//   ....[6]....
        /*02c8*/ 	.word	0xffffffff


	//   ....[7]....
        /*02cc*/ 	.word	0xffffffff


	//   ....[8]....
        /*02d0*/ 	.word	0xffffffff


	//   ....[9]....
        /*02d4*/ 	.word	0xffffffff


	//   ....[10]....
        /*02d8*/ 	.word	0x05000002


	//   ....[11]....
        /*02dc*/ 	.word	0x05000002


	//   ....[12]....
        /*02e0*/ 	.word	0x05000002


	//   ....[13]....
        /*02e4*/ 	.word	0x05000002


	//   ....[14]....
        /*02e8*/ 	.word	0x05000002


	//   ....[15]....
        /*02ec*/ 	.word	0x05000002


	//   ....[16]....
        /*02f0*/ 	.word	0x05000002


	//   ....[17]....
        /*02f4*/ 	.word	0x05000002


	//   ....[18]....
        /*02f8*/ 	.word	0x05000002


	//   ....[19]....
        /*02fc*/ 	.word	0x05000002


	//----- nvinfo : EIATTR_COOP_GROUP_INSTR_OFFSETS
	.align		4
.L_4127:
        /*0300*/ 	.byte	0x04, 0x28
        /*0302*/ 	.short	(.L_4129 - .L_4128)


	//   ....[0]....
.L_4128:
        /*0304*/ 	.word	0x00003130


	//   ....[1]....
        /*0308*/ 	.word	0x00003150


	//   ....[2]....
        /*030c*/ 	.word	0x00003170


	//   ....[3]....
        /*0310*/ 	.word	0x00003190


	//   ....[4]....
        /*0314*/ 	.word	0x000031b0


	//   ....[5]....
        /*0318*/ 	.word	0x000031d0


	//   ....[6]....
        /*031c*/ 	.word	0x000031f0


	//   ....[7]....
        /*0320*/ 	.word	0x00003210


	//   ....[8]....
        /*0324*/ 	.word	0x00003220


	//   ....[9]....
        /*0328*/ 	.word	0x00003240


	//   ....[10]....
        /*032c*/ 	.word	0x0000d620


	//   ....[11]....
        /*0330*/ 	.word	0x0000d6c0


	//   ....[12]....
        /*0334*/ 	.word	0x0000d740


	//   ....[13]....
        /*0338*/ 	.word	0x0000d7b0


	//   ....[14]....
        /*033c*/ 	.word	0x0000d830


	//   ....[15]....
        /*0340*/ 	.word	0x0000d8a0


	//   ....[16]....
        /*0344*/ 	.word	0x0000d920


	//   ....[17]....
        /*0348*/ 	.word	0x0000d990


	//   ....[18]....
        /*034c*/ 	.word	0x0000da10


	//   ....[19]....
        /*0350*/ 	.word	0x0000da60


	//----- nvinfo : EIATTR_VRC_CTA_INIT_COUNT
	.align		4
.L_4129:
        /*0354*/ 	.byte	0x02, 0x4a
	.zero		1
	.zero		1


	//----- nvinfo : EIATTR_EXIT_INSTR_OFFSETS
	.align		4
        /*0358*/ 	.byte	0x04, 0x1c
        /*035a*/ 	.short	(.L_4131 - .L_4130)


	//   ....[0]....
.L_4130:
        /*035c*/ 	.word	0x0000d580


	//   ....[1]....
        /*0360*/ 	.word	0x0000d5b0


	//----- nvinfo : EIATTR_MAX_THREADS
	.align		4
.L_4131:
        /*0364*/ 	.byte	0x04, 0x05
        /*0366*/ 	.short	(.L_4133 - .L_4132)
.L_4132:
        /*0368*/ 	.word	0x00000080
        /*036c*/ 	.word	0x00000001
        /*0370*/ 	.word	0x00000001


	//----- nvinfo : EIATTR_CRS_STACK_SIZE
	.align		4
.L_4133:
        /*0374*/ 	.byte	0x04, 0x1e
        /*0376*/ 	.short	(.L_4135 - .L_4134)
.L_4134:
        /*0378*/ 	.word	0x00000000


	//----- nvinfo : EIATTR_CBANK_PARAM_SIZE
	.align		4
.L_4135:
        /*037c*/ 	.byte	0x03, 0x19
        /*037e*/ 	.short	0x0128


	//----- nvinfo : EIATTR_PARAM_CBANK
	.align		4
        /*0380*/ 	.byte	0x04, 0x0a
        /*0382*/ 	.short	(.L_4137 - .L_4136)
	.align		4
.L_4136:
        /*0384*/ 	.word	index@(.nv.constant0._ZN10layer_norm13ln_bwd_kernelINS_13Kernel_traitsIf6__halffS2_fjLj1280ELj1ELj4ELj1ELj16ENS_18Kernel_traits_baseILj1280EfS2_fS2_fjLj128EEEEELb1ELb0ELb1ELb0EEEvNS_9BwdParamsE)
        /*0388*/ 	.short	0x0380
        /*038a*/ 	.short	0x0128


	//----- nvinfo : EIATTR_SW_WAR
	.align		4
.L_4137:
        /*038c*/ 	.byte	0x04, 0x36
        /*038e*/ 	.short	(.L_4139 - .L_4138)
.L_4138:
        /*0390*/ 	.word	0x00000008
.L_4139:


//--------------------- .nv.info._ZN10layer_norm22ln_bwd_finalize_kernelINS_22Kernel_traits_finalizeILj1280Ef6__halffS2_fjLb0ELj1024ELj4ENS_18Kernel_traits_baseILj1280EfS2_fS2_fjLj1024EEEEELb0ELb1EEEvNS_9BwdParamsE --------------------------
	.section	.nv.info._ZN10layer_norm22ln_bwd_finalize_kernelINS_22Kernel_traits_finalizeILj1280Ef6__halffS2_fjLb0ELj1024ELj4ENS_18Kernel_traits_baseILj1280EfS2_fS2_fjLj1024EEEEELb0ELb1EEEvNS_9BwdParamsE,"",@"SHT_CUDA_INFO"
	.sectionflags	@""
	.align	4


	//----- nvinfo : EIATTR_CUDA_API_VERSION
	.align		4
        /*0000*/ 	.byte	0x04, 0x37
        /*0002*/ 	.short	(.L_4141 - .L_4140)
.L_4140:
        /*0004*/ 	.word	0x00000082


	//----- nvinfo : EIATTR_KPARAM_INFO
	.align		4
.L_4141:
        /*0008*/ 	.byte	0x04, 0x17
        /*000a*/ 	.short	(.L_4143 - .L_4142)
.L_4142:
        /*000c*/ 	.word	0x00000000
        /*0010*/ 	.short	0x0000
        /*0012*/ 	.short	0x0000
        /*0014*/ 	.byte	0x00, 0xf0, 0xa1, 0x04


	//----- nvinfo : EIATTR_SPARSE_MMA_MASK
	.align		4
.L_4143:
        /*0018*/ 	.byte	0x03, 0x50
        /*001a*/ 	.short	0x0000


	//----- nvinfo : EIATTR_MAXREG_COUNT
	.align		4
        /*001c*/ 	.byte	0x03, 0x1b
        /*001e*/ 	.short	0x0040


	//----- nvinfo : EIATTR_NUM_BARRIERS
	.align		4
        /*0020*/ 	.byte	0x02, 0x4c
        /*0022*/ 	.byte	0x01
	.zero		1


	//----- nvinfo : EIATTR_MERCURY_ISA_VERSION
	.align		4
        /*0024*/ 	.byte	0x03, 0x5f
        /*0026*/ 	.short	0x0101


	//----- nvinfo : EIATTR_COOP_GROUP_MASK_REGIDS
	.align		4
        /*0028*/ 	.byte	0x04, 0x29
        /*002a*/ 	.short	(.L_4145 - .L_4144)


	//   ....[0]....
.L_4144:
        /*002c*/ 	.word	0xffffffff


	//   ....[1]....
        /*0030*/ 	.word	0xffffffff


	//   ....[2]....
        /*0034*/ 	.word	0xffffffff


	//   ....[3]....
        /*0038*/ 	.word	0xffffffff


	//   ....[4]....
        /*003c*/ 	.word	0xffffffff


	//   ....[5]....
        /*0040*/ 	.word	0xffffffff


	//   ....[6]....
        /*0044*/ 	.word	0xffffffff


	//   ....[7]....
        /*0048*/ 	.word	0xffffffff


	//   ....[8]....
        /*004c*/ 	.word	0xffffffff


	//   ....[9]....
        /*0050*/ 	.word	0xffffffff


	//----- nvinfo : EIATTR_COOP_GROUP_INSTR_OFFSETS
	.align		4
.L_4145:
        /*0054*/ 	.byte	0x04, 0x28
        /*0056*/ 	.short	(.L_4147 - .L_4146)


	//   ....[0]....
.L_4146:
        /*0058*/ 	.word	0x00001560


	//   ....[1]....
        /*005c*/ 	.word	0x00001570


	//   ....[2]....
        /*0060*/ 	.word	0x000015a0


	//   ....[3]....
        /*0064*/ 	.word	0x000015b0


	//   ....[4]....
        /*0068*/ 	.word	0x000015e0


	//   ....[5]....
        /*006c*/ 	.word	0x000015f0


	//   ....[6]....
        /*0070*/ 	.word	0x00001620


	//   ....[7]....
        /*0074*/ 	.word	0x00001640


	//   ....[8]....
        /*0078*/ 	.word	0x00001670


	//   ....[9]....
        /*007c*/ 	.word	0x00001680


	//----- nvinfo : EIATTR_VRC_CTA_INIT_COUNT
	.align		4
.L_4147:
        /*0080*/ 	.byte	0x02, 0x4a
	.zero		1
	.zero		1


	//----- nvinfo : EIATTR_EXIT_INSTR_OFFSETS
	.align		4
        /*0084*/ 	.byte	0x04, 0x1c
        /*0086*/ 	.short	(.L_4149 - .L_4148)


	//   ....[0]....
.L_4148:
        /*0088*/ 	.word	0x00000060


	//   ....[1]....
        /*008c*/ 	.word	0x000016e0


	//   ....[2]....
        /*0090*/ 	.word	0x000017b0


	//----- nvinfo : EIATTR_MAX_THREADS
	.align		4
.L_4149:
        /*0094*/ 	.byte	0x04, 0x05
        /*0096*/ 	.short	(.L_4151 - .L_4150)
.L_4150:
        /*0098*/ 	.word	0x00000400
        /*009c*/ 	.word	0x00000001
        /*00a0*/ 	.word	0x00000001


	//----- nvinfo : EIATTR_CRS_STACK_SIZE
	.align		4
.L_4151:
        /*00a4*/ 	.byte	0x04, 0x1e
        /*00a6*/ 	.short	(.L_4153 - .L_4152)
.L_4152:
        /*00a8*/ 	.word	0x00000000


	//----- nvinfo : EIATTR_CBANK_PARAM_SIZE
	.align		4
.L_4153:
        /*00ac*/ 	.byte	0x03, 0x19
        /*00ae*/ 	.short	0x0128


	//----- nvinfo : EIATTR_PARAM_CBANK
	.align		4
        /*00b0*/ 	.byte	0x04, 0x0a
        /*00b2*/ 	.short	(.L_4155 - .L_4154)
	.align		4
.L_4154:
        /*00b4*/ 	.word	index@(.nv.constant0._ZN10layer_norm22ln_bwd_finalize_kernelINS_22Kernel_traits_finalizeILj1280Ef6__halffS2_fjLb0ELj1024ELj4ENS_18Kernel_traits_baseILj1280EfS2_fS2_fjLj1024EEEEELb0ELb1EEEvNS_9BwdParamsE)
        /*00b8*/ 	.short	0x0380
        /*00ba*/ 	.short	0x0128


	//----- nvinfo : EIATTR_SW_WAR
	.align		4
.L_4155:
        /*00bc*/ 	.byte	0x04, 0x36
        /*00be*/ 	.short	(.L_4157 - .L_4156)
.L_4156:
        /*00c0*/ 	.word	0x00000008
.L_4157:


//--------------------- .nv.info._ZN10layer_norm13ln_bwd_kernelINS_13Kernel_traitsIf6__halffS2_fjLj1280ELj1ELj4ELj1ELj16ENS_18Kernel_traits_baseILj1280EfS2_fS2_fjLj128EEEEELb1ELb0ELb1ELb1EEEvNS_9BwdParamsE --------------------------
	.section	.nv.info._ZN10layer_norm13ln_bwd_kernelINS_13Kernel_traitsIf6__halffS2_fjLj1280ELj1ELj4ELj1ELj16ENS_18Kernel_traits_baseILj1280EfS2_fS2_fjLj128EEEEELb1ELb0ELb1ELb1EEEvNS_9BwdParamsE,"",@"SHT_CUDA_INFO"
	.sectionflags	@""
	.align	4


	//----- nvinfo : EIATTR_CUDA_API_VERSION
	.align		4
        /*0000*/ 	.byte	0x04, 0x37
        /*0002*/ 	.short	(.L_4159 - .L_4158)
.L_4158:
        /*0004*/ 	.word	0x00000082


	//----- nvinfo : EIATTR_KPARAM_INFO
	.align		4
.L_4159:
        /*0008*/ 	.byte	0x04, 0x17
        /*000a*/ 	.short	(.L_4161 - .L_4160)
.L_4160:
        /*000c*/ 	.word	0x00000000
        /*0010*/ 	.short	0x0000
        /*0012*/ 	.short	0x0000
        /*0014*/ 	.byte	0x00, 0xf0, 0xa1, 0x04


	//----- nvinfo : EIATTR_SPARSE_MMA_MASK
	.align		4
.L_4161:
        /*0018*/ 	.byte	0x03, 0x50
        /*001a*/ 	.short	0x0000


	//----- nvinfo : EIATTR_MAXREG_COUNT
	.align		4
        /*001c*/ 	.byte	0x03, 0x1b
        /*001e*/ 	.short	0x00ff


	//----- nvinfo : EIATTR_NUM_BARRIERS
	.align		4
        /*0020*/ 	.byte	0x02, 0x4c
        /*0022*/ 	.byte	0x01
	.zero		1


	//----- nvinfo : EIATTR_ANNOTATIONS
	.align		4
        /*0024*/ 	.byte	0x04, 0x55
        /*0026*/ 	.short	(.L_4163 - .L_4162)


	//   ....[0]....
.L_4162:
        /* <DEDUP_REMOVED lines=27> */


	//----- nvinfo : EIATTR_MERCURY_ISA_VERSION
	.align		4
.L_4163:
        /*01c0*/ 	.byte	0x03, 0x5f
        /*01c2*/ 	.short	0x0101


	//----- nvinfo : EIATTR_COOP_GROUP_MASK_REGIDS
	.align		4
        /*01c4*/ 	.byte	0x04, 0x29
        /*01c6*/ 	.short	(.L_4165 - .L_4164)


	//   ....[0]....
.L_4164:
        /*01c8*/ 	.word	0xffffffff


	//   ....[1]....
        /*01cc*/ 	.word	0xffffffff


	//   ....[2]....
        /*01d0*/ 	.word	0xffffffff


	//   ....[3]....
        /*01d4*/ 	.word	0xffffffff


	//   ....[4]....
        /*01d8*/ 	.word	0xffffffff


	//   ....[5]....
        /*01dc*/ 	.word	0xffffffff


	//   ....[6]....
        /*01e0*/ 	.word	0xffffffff


	//   ....[7]....
        /*01e4*/ 	.word	0xffffffff


	//   ....[8]....
        /*01e8*/ 	.word	0xffffffff


	//   ....[9]....
        /*01ec*/ 	.word	0xffffffff


	//   ....[10]....
        /*01f0*/ 	.word	0x050000da


	//   ....[11]....
        /*01f4*/ 	.word	0x050000da


	//   ....[12]....
        /*01f8*/ 	.word	0x050000da


	//   ....[13]....
        /*01fc*/ 	.word	0x050000da


	//   ....[14]....
        /*0200*/ 	.word	0x050000da


	//   ....[15]....
        /*0204*/ 	.word	0x050000da


	//   ....[16]....
        /*0208*/ 	.word	0x050000da


	//   ....[17]....
        /*020c*/ 	.word	0x050000da


	//   ....[18]....
        /*0210*/ 	.word	0x050000da


	//   ....[19]....
        /*0214*/ 	.word	0x050000da


	//----- nvinfo : EIATTR_COOP_GROUP_INSTR_OFFSETS
	.align		4
.L_4165:
        /*0218*/ 	.byte	0x04, 0x28
        /*021a*/ 	.short	(.L_4167 - .L_4166)


	//   ....[0]....
.L_4166:
        /*021c*/ 	.word	0x000027e0


	//   ....[1]....
        /*0220*/ 	.word	0x00002800


	//   ....[2]....
        /*0224*/ 	.word	0x00002820


	//   ....[3]....
        /*0228*/ 	.word	0x00002840


	//   ....[4]....
        /*022c*/ 	.word	0x00002860


	//   ....[5]....
        /*0230*/ 	.word	0x00002880


	//   ....[6]....
        /*0234*/ 	.word	0x000028a0


	//   ....[7]....
        /*0238*/ 	.word	0x000028b0


	//   ....[8]....
        /*023c*/ 	.word	0x000028e0


	//   ....[9]....
        /*0240*/ 	.word	0x000028f0


	//   ....[10]....
        /*0244*/ 	.word	0x0000c4d0


	//   ....[11]....
        /*0248*/ 	.word	0x0000c570


	//   ....[12]....
        /*024c*/ 	.word	0x0000c5f0


	//   ....[13]....
        /*0250*/ 	.word	0x0000c660


	//   ....[14]....
        /*0254*/ 	.word	0x0000c6e0


	//   ....[15]....
        /*0258*/ 	.word	0x0000c750


	//   ....[16]....
        /*025c*/ 	.word	0x0000c7d0


	//   ....[17]....
        /*0260*/ 	.word	0x0000c820


	//   ....[18]....
        /*0264*/ 	.word	0x0000c8b0


	//   ....[19]....
        /*0268*/ 	.word	0x0000c900


	//----- nvinfo : EIATTR_VRC_CTA_INIT_COUNT
	.align		4
.L_4167:
        /*026c*/ 	.byte	0x02, 0x4a
	.zero		1
	.zero		1


	//----- nvinfo : EIATTR_EXIT_INSTR_OFFSETS
	.align		4
        /*0270*/ 	.byte	0x04, 0x1c
        /*0272*/ 	.short	(.L_4169 - .L_4168)


	//   ....[0]....
.L_4168:
        /*0274*/ 	.word	0x0000c470


	//----- nvinfo : EIATTR_MAX_THREADS
	.align		4
.L_4169:
        /*0278*/ 	.byte	0x04, 0x05
        /*027a*/ 	.short	(.L_4171 - .L_4170)
.L_4170:
        /*027c*/ 	.word	0x00000080
        /*0280*/ 	.word	0x00000001
        /*0284*/ 	.word	0x00000001


	//----- nvinfo : EIATTR_CRS_STACK_SIZE
	.align		4
.L_4171:
        /*0288*/ 	.byte	0x04, 0x1e
        /*028a*/ 	.short	(.L_4173 - .L_4172)
.L_4172:
        /*028c*/ 	.word	0x00000000


	//----- nvinfo : EIATTR_CBANK_PARAM_SIZE
	.align		4
.L_4173:
        /*0290*/ 	.byte	0x03, 0x19
        /*0292*/ 	.short	0x0128


	//----- nvinfo : EIATTR_PARAM_CBANK
	.align		4
        /*0294*/ 	.byte	0x04, 0x0a
        /*0296*/ 	.short	(.L_4175 - .L_4174)
	.align		4
.L_4174:
        /*0298*/ 	.word	index@(.nv.constant0._ZN10layer_norm13ln_bwd_kernelINS_13Kernel_traitsIf6__halffS2_fjLj1280ELj1ELj4ELj1ELj16ENS_18Kernel_traits_baseILj1280EfS2_fS2_fjLj128EEEEELb1ELb0ELb1ELb1EEEvNS_9BwdParamsE)
        /*029c*/ 	.short	0x0380
        /*029e*/ 	.short	0x0128


	//----- nvinfo : EIATTR_SW_WAR
	.align		4
.L_4175:
        /*02a0*/ 	.byte	0x04, 0x36
        /*02a2*/ 	.short	(.L_4177 - .L_4176)
.L_4176:
        /*02a4*/ 	.word	0x00000008
.L_4177:


//--------------------- .nv.info._ZN10layer_norm13ln_bwd_kernelINS_13Kernel_traitsIf6__halffS2_fjLj1280ELj1ELj4ELj1ELj16ENS_18Kernel_traits_baseILj1280EfS2_fS2_fjLj128EEEEELb1ELb1ELb0ELb0EEEvNS_9BwdParamsE --------------------------
	.section	.nv.info._ZN10layer_norm13ln_bwd_kernelINS_13Kernel_traitsIf6__halffS2_fjLj1280ELj1ELj4ELj1ELj16ENS_18Kernel_traits_baseILj1280EfS2_fS2_fjLj128EEEEELb1ELb1ELb0ELb0EEEvNS_9BwdParamsE,"",@"SHT_CUDA_INFO"
	.sectionflags	@""
	.align	4


	//----- nvinfo : EIATTR_CUDA_API_VERSION
	.align		4
        /*0000*/ 	.byte	0x04, 0x37
        /*0002*/ 	.short	(.L_4179 - .L_4178)
.L_4178:
        /*0004*/ 	.word	0x00000082


	//----- nvinfo : EIATTR_KPARAM_INFO
	.align		4
.L_4179:
        /*0008*/ 	.byte	0x04, 0x17
        /*000a*/ 	.short	(.L_4181 - .L_4180)
.L_4180:
        /*000c*/ 	.word	0x00000000
        /*0010*/ 	.short	0x0000
        /*0012*/ 	.short	0x0000
        /*0014*/ 	.byte	0x00, 0xf0, 0xa1, 0x04


	//----- nvinfo : EIATTR_SPARSE_MMA_MASK
	.align		4
.L_4181:
        /*0018*/ 	.byte	0x03, 0x50
        /*001a*/ 	.short	0x0000


	//----- nvinfo : EIATTR_MAXREG_COUNT
	.align		4
        /*001c*/ 	.byte	0x03, 0x1b
        /*001e*/ 	.short	0x00ff


	//----- nvinfo : EIATTR_NUM_BARRIERS
	.align		4
        /*0020*/ 	.byte	0x02, 0x4c
        /*0022*/ 	.byte	0x01
	.zero		1


	//----- nvinfo : EIATTR_ANNOTATIONS
	.align		4
        /*0024*/ 	.byte	0x04, 0x55
        /*0026*/ 	.short	(.L_4183 - .L_4182)


	//   ....[0]....
.L_4182:
        /* <DEDUP_REMOVED lines=220> */


	//----- nvinfo : EIATTR_MERCURY_ISA_VERSION
	.align		4
.L_4183:
        /*0dd0*/ 	.byte	0x03, 0x5f
        /*0dd2*/ 	.short	0x0101


	//----- nvinfo : EIATTR_COOP_GROUP_MASK_REGIDS
	.align		4
        /*0dd4*/ 	.byte	0x04, 0x29
        /*0dd6*/ 	.short	(.L_4185 - .L_4184)


	//   ....[0]....
.L_4184:
        /*0dd8*/ 	.word	0xffffffff


	//   ....[1]....
        /*0ddc*/ 	.word	0xffffffff


	//   ....[2]....
        /*0de0*/ 	.word	0xffffffff


	//   ....[3]....
        /*0de4*/ 	.word	0xffffffff


	//   ....[4]....
        /*0de8*/ 	.word	0xffffffff


	//   ....[5]....
        /*0dec*/ 	.word	0xffffffff


	//   ....[6]....
        /*0df0*/ 	.word	0xffffffff


	//   ....[7]....
        /*0df4*/ 	.word	0xffffffff


	//   ....[8]....
        /*0df8*/ 	.word	0xffffffff


	//   ....[9]....
        /*0dfc*/ 	.word	0xffffffff


	//   ....[10]....
        /*0e00*/ 	.word	0x050000b0


	//   ....[11]....
        /*0e04*/ 	.word	0x050000b0


	//   ....[12]....
        /*0e08*/ 	.word	0x050000b0


	//   ....[13]....
        /*0e0c*/ 	.word	0x050000b0


	//   ....[14]....
        /*0e10*/ 	.word	0x050000b0


	//   ....[15]....
        /*0e14*/ 	.word	0x050000b0


	//   ....[16]....
        /*0e18*/ 	.word	0x050000b0


	//   ....[17]....
        /*0e1c*/ 	.word	0x050000b0


	//   ....[18]....
        /*0e20*/ 	.word	0x050000b0


	//   ....[19]....
        /*0e24*/ 	.word	0x050000b0


	//----- nvinfo : EIATTR_COOP_GROUP_INSTR_OFFSETS
	.align		4
.L_4185:
        /*0e28*/ 	.byte	0x04, 0x28
        /*0e2a*/ 	.short	(.L_4187 - .L_4186)


	//   ....[0]....
.L_4186:
        /*0e2c*/ 	.word	0x00003b30


	//   ....[1]....
        /*0e30*/ 	.word	0x00003b50


	//   ....[2]....
        /*0e34*/ 	.word	0x00003b70


	//   ....[3]....
        /*0e38*/ 	.word	0x00003b90


	//   ....[4]....
        /*0e3c*/ 	.word	0x00003bb0


	//   ....[5]....
        /*0e40*/ 	.word	0x00003bd0


	//   ....[6]....
        /*0e44*/ 	.word	0x00003bf0


	//   ....[7]....
        /*0e48*/ 	.word	0x00003c10


	//   ....[8]....
        /*0e4c*/ 	.word	0x00003c20


	//   ....[9]....
        /*0e50*/ 	.word	0x00003c40


	//   ....[10]....
        /*0e54*/ 	.word	0x0000eec0


	//   ....[11]....
        /*0e58*/ 	.word	0x0000ef60


	//   ....[12]....
        /*0e5c*/ 	.word	0x0000efe0


	//   ....[13]....
        /*0e60*/ 	.word	0x0000f050


	//   ....[14]....
        /*0e64*/ 	.word	0x0000f0d0


	//   ....[15]....
        /*0e68*/ 	.word	0x0000f140


	//   ....[16]....
        /*0e6c*/ 	.word	0x0000f1c0


	//   ....[17]....
        /*0e70*/ 	.word	0x0000f230


	//   ....[18]....
        /*0e74*/ 	.word	0x0000f2b0


	//   ....[19]....
        /*0e78*/ 	.word	0x0000f300


	//----- nvinfo : EIATTR_VRC_CTA_INIT_COUNT
	.align		4
.L_4187:
        /*0e7c*/ 	.byte	0x02, 0x4a
	.zero		1
	.zero		1


	//----- nvinfo : EIATTR_EXIT_INSTR_OFFSETS
	.align		4
        /*0e80*/ 	.byte	0x04, 0x1c
        /*0e82*/ 	.short	(.L_4189 - .L_4188)


	//   ....[0]....
.L_4188:
        /*0e84*/ 	.word	0x0000edd0


	//   ....[1]....
        /*0e88*/ 	.word	0x0000ee50


	//----- nvinfo : EIATTR_MAX_THREADS
	.align		4
.L_4189:
        /*0e8c*/ 	.byte	0x04, 0x05
        /*0e8e*/ 	.short	(.L_4191 - .L_4190)
.L_4190:
        /*0e90*/ 	.word	0x00000080
        /*0e94*/ 	.word	0x00000001
        /*0e98*/ 	.word	0x00000001


	//----- nvinfo : EIATTR_CRS_STACK_SIZE
	.align		4
.L_4191:
        /*0e9c*/ 	.byte	0x04, 0x1e
        /*0e9e*/ 	.short	(.L_4193 - .L_4192)
.L_4192:
        /*0ea0*/ 	.word	0x00000000


	//----- nvinfo : EIATTR_CBANK_PARAM_SIZE
	.align		4
.L_4193:
        /*0ea4*/ 	.byte	0x03, 0x19
        /*0ea6*/ 	.short	0x0128


	//----- nvinfo : EIATTR_PARAM_CBANK
	.align		4
        /*0ea8*/ 	.byte	0x04, 0x0a
        /*0eaa*/ 	.short	(.L_4195 - .L_4194)
	.align		4
.L_4194:
        /*0eac*/ 	.word	index@(.nv.constant0._ZN10layer_norm13ln_bwd_kernelINS_13Kernel_traitsIf6__halffS2_fjLj1280ELj1ELj4ELj1ELj16ENS_18Kernel_traits_baseILj1280EfS2_fS2_fjLj128EEEEELb1ELb1ELb0ELb0EEEvNS_9BwdParamsE)
        /*0eb0*/ 	.short	0x0380
        /*0eb2*/ 	.short	0x0128


	//----- nvinfo : EIATTR_SW_WAR
	.align		4
.L_4195:
        /*0eb4*/ 	.byte	0x04, 0x36
        /*0eb6*/ 	.short	(.L_4197 - .L_4196)
.L_4196:
        /*0eb8*/ 	.word	0x00000008
.L_4197:


//--------------------- .nv.info._ZN10layer_norm13ln_bwd_kernelINS_13Kernel_traitsIf6__halffS2_fjLj1280ELj1ELj4ELj1ELj16ENS_18Kernel_traits_baseILj1280EfS2_fS2_fjLj128EEEEELb1ELb1ELb0ELb1EEEvNS_9BwdParamsE --------------------------
	.section	.nv.info._ZN10layer_norm13ln_bwd_kernelINS_13Kernel_traitsIf6__halffS2_fjLj1280ELj1ELj4ELj1ELj16ENS_18Kernel_traits_baseILj1280EfS2_fS2_fjLj128EEEEELb1ELb1ELb0ELb1EEEvNS_9BwdParamsE,"",@"SHT_CUDA_INFO"
	.sectionflags	@""
	.align	4


	//----- nvinfo : EIATTR_CUDA_API_VERSION
	.align		4
        /*0000*/ 	.byte	0x04, 0x37
        /*0002*/ 	.short	(.L_4199 - .L_4198)
.L_4198:
        /*0004*/ 	.word	0x00000082


	//----- nvinfo : EIATTR_KPARAM_INFO
	.align		4
.L_4199:
        /*0008*/ 	.byte	0x04, 0x17
        /*000a*/ 	.short	(.L_4201 - .L_4200)
.L_4200:
        /*000c*/ 	.word	0x00000000
        /*0010*/ 	.short	0x0000
        /*0012*/ 	.short	0x0000
        /*0014*/ 	.byte	0x00, 0xf0, 0xa1, 0x04


	//----- nvinfo : EIATTR_SPARSE_MMA_MASK
	.align		4
.L_4201:
        /*0018*/ 	.byte	0x03, 0x50
        /*001a*/ 	.short	0x0000


	//----- nvinfo : EIATTR_MAXREG_COUNT
	.align		4
        /*001c*/ 	.byte	0x03, 0x1b
        /*001e*/ 	.short	0x00ff


	//----- nvinfo : EIATTR_NUM_BARRIERS
	.align		4
        /*0020*/ 	.byte	0x02, 0x4c
        /*0022*/ 	.byte	0x01
	.zero		1


	//----- nvinfo : EIATTR_ANNOTATIONS
	.align		4
        /*0024*/ 	.byte	0x04, 0x55
        /*0026*/ 	.short	(.L_4203 - .L_4202)


	//   ....[0]....
.L_4202:
        /* <DEDUP_REMOVED lines=191> */


	//----- nvinfo : EIATTR_MERCURY_ISA_VERSION
	.align		4
.L_4203:
        /*0c00*/ 	.byte	0x03, 0x5f
        /*0c02*/ 	.short	0x0101


	//----- nvinfo : EIATTR_COOP_GROUP_MASK_REGIDS
	.align		4
        /*0c04*/ 	.byte	0x04, 0x29
        /*0c06*/ 	.short	(.L_4205 - .L_4204)


	//   ....[0]....
.L_4204:
        /*0c08*/ 	.word	0xffffffff


	//   ....[1]....
        /*0c0c*/ 	.word	0xffffffff


	//   ....[2]....
        /*0c10*/ 	.word	0xffffffff


	//   ....[3]....
        /*0c14*/ 	.word	0xffffffff


	//   ....[4]....
        /*0c18*/ 	.word	0xffffffff


	//   ....[5]....
        /*0c1c*/ 	.word	0xffffffff


	//   ....[6]....
        /*0c20*/ 	.word	0xffffffff


	//   ....[7]....
        /*0c24*/ 	.word	0xffffffff


	//   ....[8]....
        /*0c28*/ 	.word	0xffffffff


	//   ....[9]....
        /*0c2c*/ 	.word	0xffffffff


	//   ....[10]....
        /*0c30*/ 	.word	0x0500009b


	//   ....[11]....
        /*0c34*/ 	.word	0x0500009b


	//   ....[12]....
        /*0c38*/ 	.word	0x0500009b


	//   ....[13]....
        /*0c3c*/ 	.word	0x0500009b


	//   ....[14]....
        /*0c40*/ 	.word	0x0500009b


	//   ....[15]....
        /*0c44*/ 	.word	0x0500009b


	//   ....[16]....
        /*0c48*/ 	.word	0x0500009b


	//   ....[17]....
        /*0c4c*/ 	.word	0x0500009b


	//   ....[18]....
        /*0c50*/ 	.word	0x0500009b


	//   ....[19]....
        /*0c54*/ 	.word	0x0500009b


	//----- nvinfo : EIATTR_COOP_GROUP_INSTR_OFFSETS
	.align		4
.L_4205:
        /*0c58*/ 	.byte	0x04, 0x28
        /*0c5a*/ 	.short	(.L_4207 - .L_4206)


	//   ....[0]....
.L_4206:
        /*0c5c*/ 	.word	0x00003200


	//   ....[1]....
        /*0c60*/ 	.word	0x00003240


	//   ....[2]....
        /*0c64*/ 	.word	0x00003260


	//   ....[3]....
        /*0c68*/ 	.word	0x00003280


	//   ....[4]....
        /*0c6c*/ 	.word	0x000032a0


	//   ....[5]....
        /*0c70*/ 	.word	0x000032c0


	//   ....[6]....
        /*0c74*/ 	.word	0x000032e0


	//   ....[7]....
        /*0c78*/ 	.word	0x00003300


	//   ....[8]....
        /*0c7c*/ 	.word	0x00003310


	//   ....[9]....
        /*0c80*/ 	.word	0x00003330


	//   ....[10]....
        /*0c84*/ 	.word	0x0000d2c0


	//   ....[11]....
        /*0c88*/ 	.word	0x0000d350


	//   ....[12]....
        /*0c8c*/ 	.word	0x0000d3b0


	//   ....[13]....
        /*0c90*/ 	.word	0x0000d400


	//   ....[14]....
        /*0c94*/ 	.word	0x0000d460


	//   ....[15]....
        /*0c98*/ 	.word	0x0000d4b0


	//   ....[16]....
        /*0c9c*/ 	.word	0x0000d510


	//   ....[17]....
        /*0ca0*/ 	.word	0x0000d560


	//   ....[18]....
        /*0ca4*/ 	.word	0x0000d5c0


	//   ....[19]....
        /*0ca8*/ 	.word	0x0000d610


	//----- nvinfo : EIATTR_VRC_CTA_INIT_COUNT
	.align		4
.L_4207:
        /*0cac*/ 	.byte	0x02, 0x4a
	.zero		1
	.zero		1


	//----- nvinfo : EIATTR_EXIT_INSTR_OFFSETS
	.align		4
        /*0cb0*/ 	.byte	0x04, 0x1c
        /*0cb2*/ 	.short	(.L_4209 - .L_4208)


	//   ....[0]....
.L_4208:
        /*0cb4*/ 	.word	0x0000d250


	//----- nvinfo : EIATTR_MAX_THREADS
	.align		4
.L_4209:
        /*0cb8*/ 	.byte	0x04, 0x05
        /*0cba*/ 	.short	(.L_4211 - .L_4210)
.L_4210:
        /*0cbc*/ 	.word	0x00000080
        /*0cc0*/ 	.word	0x00000001
        /*0cc4*/ 	.word	0x00000001


	//----- nvinfo : EIATTR_CRS_STACK_SIZE
	.align		4
.L_4211:
        /*0cc8*/ 	.byte	0x04, 0x1e
        /*0cca*/ 	.short	(.L_4213 - .L_4212)
.L_4212:
        /*0ccc*/ 	.word	0x00000000


	//----- nvinfo : EIATTR_CBANK_PARAM_SIZE
	.align		4
.L_4213:
        /*0cd0*/ 	.byte	0x03, 0x19
        /*0cd2*/ 	.short	0x0128


	//----- nvinfo : EIATTR_PARAM_CBANK
	.align		4
        /*0cd4*/ 	.byte	0x04, 0x0a
        /*0cd6*/ 	.short	(.L_4215 - .L_4214)
	.align		4
.L_4214:
        /*0cd8*/ 	.word	index@(.nv.constant0._ZN10layer_norm13ln_bwd_kernelINS_13Kernel_traitsIf6__halffS2_fjLj1280ELj1ELj4ELj1ELj16ENS_18Kernel_traits_baseILj1280EfS2_fS2_fjLj128EEEEELb1ELb1ELb0ELb1EEEvNS_9BwdParamsE)
        /*0cdc*/ 	.short	0x0380
        /*0cde*/ 	.short	0x0128


	//----- nvinfo : EIATTR_SW_WAR
	.align		4
.L_4215:
        /*0ce0*/ 	.byte	0x04, 0x36
        /*0ce2*/ 	.short	(.L_4217 - .L_4216)
.L_4216:
        /*0ce4*/ 	.word	0x00000008
.L_4217:


//--------------------- .nv.info._ZN10layer_norm22ln_bwd_finalize_kernelINS_22Kernel_traits_finalizeILj1280Ef6__halffS2_fjLb1ELj1024ELj4ENS_18Kernel_traits_baseILj1280EfS2_fS2_fjLj1024EEEEELb1ELb0EEEvNS_9BwdParamsE --------------------------
	.section	.nv.info._ZN10layer_norm22ln_bwd_finalize_kernelINS_22Kernel_traits_finalizeILj1280Ef6__halffS2_fjLb1ELj1024ELj4ENS_18Kernel_traits_baseILj1280EfS2_fS2_fjLj1024EEEEELb1ELb0EEEvNS_9BwdParamsE,"",@"SHT_CUDA_INFO"
	.sectionflags	@""
	.align	4


	//----- nvinfo : EIATTR_CUDA_API_VERSION
	.align		4
        /*0000*/ 	.byte	0x04, 0x37
        /*0002*/ 	.short	(.L_4219 - .L_4218)
.L_4218:
        /*0004*/ 	.word	0x00000082


	//----- nvinfo : EIATTR_KPARAM_INFO
	.align		4
.L_4219:
        /*0008*/ 	.byte	0x04, 0x17
        /*000a*/ 	.short	(.L_4221 - .L_4220)
.L_4220:
        /*000c*/ 	.word	0x00000000
        /*0010*/ 	.short	0x0000
        /*0012*/ 	.short	0x0000
        /*0014*/ 	.byte	0x00, 0xf0, 0xa1, 0x04


	//----- nvinfo : EIATTR_SPARSE_MMA_MASK
	.align		4
.L_4221:
        /*0018*/ 	.byte	0x03, 0x50
        /*001a*/ 	.short	0x0000


	//----- nvinfo : EIATTR_MAXREG_COUNT
	.align		4
        /*001c*/ 	.byte	0x03, 0x1b
        /*001e*/ 	.short	0x0040


	//----- nvinfo : EIATTR_NUM_BARRIERS
	.align		4
        /*0020*/ 	.byte	0x02, 0x4c
        /*0022*/ 	.byte	0x01
	.zero		1


	//----- nvinfo : EIATTR_MERCURY_ISA_VERSION
	.align		4
        /*0024*/ 	.byte	0x03, 0x5f
        /*0026*/ 	.short	0x0101


	//----- nvinfo : EIATTR_COOP_GROUP_MASK_REGIDS
	.align		4
        /*0028*/ 	.byte	0x04, 0x29
        /*002a*/ 	.short	(.L_4223 - .L_4222)


	//   ....[0]....
.L_4222:
        /*002c*/ 	.word	0xffffffff


	//   ....[1]....
        /*0030*/ 	.word	0xffffffff


	//   ....[2]....
        /*0034*/ 	.word	0xffffffff


	//   ....[3]....
        /*0038*/ 	.word	0xffffffff


	//   ....[4]....
        /*003c*/ 	.word	0xffffffff


	//   ....[5]....
        /*0040*/ 	.word	0xffffffff


	//   ....[6]....
        /*0044*/ 	.word	0xffffffff


	//   ....[7]....
        /*0048*/ 	.word	0xffffffff


	//   ....[8]....
        /*004c*/ 	.word	0xffffffff


	//   ....[9]....
        /*0050*/ 	.word	0xffffffff


	//   ....[10]....
        /*0054*/ 	.word	0xffffffff


	//   ....[11]....
        /*0058*/ 	.word	0xffffffff


	//   ....[12]....
        /*005c*/ 	.word	0xffffffff


	//   ....[13]....
        /*0060*/ 	.word	0xffffffff


	//   ....[14]....
        /*0064*/ 	.word	0xffffffff


	//----- nvinfo : EIATTR_COOP_GROUP_INSTR_OFFSETS
	.align		4
.L_4223:
        /*0068*/ 	.byte	0x04, 0x28
        /*006a*/ 	.short	(.L_4225 - .L_4224)


	//   ....[0]....
.L_4224:
        /*006c*/ 	.word	0x00001030


	//   ....[1]....
        /*0070*/ 	.word	0x00001040


	//   ....[2]....
        /*0074*/ 	.word	0x00001050


	//   ....[3]....
        /*0078*/ 	.word	0x00001090


	//   ....[4]....
        /*007c*/ 	.word	0x000010a0


	//   ....[5]....
        /*0080*/ 	.word	0x000010b0


	//   ....[6]....
        /*0084*/ 	.word	0x000010e0


	//   ....[7]....
        /*0088*/ 	.word	0x00001100


	//   ....[8]....
        /*008c*/ 	.word	0x00001120


	//   ....[9]....
        /*0090*/ 	.word	0x00001160


	//   ....[10]....
        /*0094*/ 	.word	0x00001180


	//   ....[11]....
        /*0098*/ 	.word	0x00001190


	//   ....[12]....
        /*009c*/ 	.word	0x000011e0


	//   ....[13]....
        /*00a0*/ 	.word	0x00001210


	//   ....[14]....
        /*00a4*/ 	.word	0x00001220


	//----- nvinfo : EIATTR_VRC_CTA_INIT_COUNT
	.align		4
.L_4225:
        /*00a8*/ 	.byte	0x02, 0x4a
	.zero		1
	.zero		1


	//----- nvinfo : EIATTR_EXIT_INSTR_OFFSETS
	.align		4
        /*00ac*/ 	.byte	0x04, 0x1c
        /*00ae*/ 	.short	(.L_4227 - .L_4226)


	//   ....[0]....
.L_4226:
        /*00b0*/ 	.word	0x00000060


	//   ....[1]....
        /*00b4*/ 	.word	0x000012a0


	//   ....[2]....
        /*00b8*/ 	.word	0x000012d0


	//   ....[3]....
        /*00bc*/ 	.word	0x000013b0


	//----- nvinfo : EIATTR_MAX_THREADS
	.align		4
.L_4227:
        /*00c0*/ 	.byte	0x04, 0x05
        /*00c2*/ 	.short	(.L_4229 - .L_4228)
.L_4228:
        /*00c4*/ 	.word	0x00000400
        /*00c8*/ 	.word	0x00000001
        /*00cc*/ 	.word	0x00000001


	//----- nvinfo : EIATTR_CRS_STACK_SIZE
	.align		4
.L_4229:
        /*00d0*/ 	.byte	0x04, 0x1e
        /*00d2*/ 	.short	(.L_4231 - .L_4230)
.L_4230:
        /*00d4*/ 	.word	0x00000000


	//----- nvinfo : EIATTR_CBANK_PARAM_SIZE
	.align		4
.L_4231:
        /*00d8*/ 	.byte	0x03, 0x19
        /*00da*/ 	.short	0x0128


	//----- nvinfo : EIATTR_PARAM_CBANK
	.align		4
        /*00dc*/ 	.byte	0x04, 0x0a
        /*00de*/ 	.short	(.L_4233 - .L_4232)
	.align		4
.L_4232:
        /*00e0*/ 	.word	index@(.nv.constant0._ZN10layer_norm22ln_bwd_finalize_kernelINS_22Kernel_traits_finalizeILj1280Ef6__halffS2_fjLb1ELj1024ELj4ENS_18Kernel_traits_baseILj1280EfS2_fS2_fjLj1024EEEEELb1ELb0EEEvNS_9BwdParamsE)
        /*00e4*/ 	.short	0x0380
        /*00e6*/ 	.short	0x0128


	//----- nvinfo : EIATTR_SW_WAR
	.align		4
.L_4233:
        /*00e8*/ 	.byte	0x04, 0x36
        /*00ea*/ 	.short	(.L_4235 - .L_4234)
.L_4234:
        /*00ec*/ 	.word	0x00000008
.L_4235:


//--------------------- .nv.info._ZN10layer_norm13ln_bwd_kernelINS_13Kernel_traitsIf6__halffS2_fjLj1280ELj1ELj4ELj1ELj16ENS_18Kernel_traits_baseILj1280EfS2_fS2_fjLj128EEEEELb1ELb1ELb1ELb0EEEvNS_9BwdParamsE --------------------------
	.section	.nv.info._ZN10layer_norm13ln_bwd_kernelINS_13Kernel_traitsIf6__halffS2_fjLj1280ELj1ELj4ELj1ELj16ENS_18Kernel_traits_baseILj1280EfS2_fS2_fjLj128EEEEELb1ELb1ELb1ELb0EEEvNS_9BwdParamsE,"",@"SHT_CUDA_INFO"
	.sectionflags	@""
	.align	4


	//----- nvinfo : EIATTR_CUDA_API_VERSION
	.align		4
        /*0000*/ 	.byte	0x04, 0x37
        /*0002*/ 	.short	(.L_4237 - .L_4236)
.L_4236:
        /*0004*/ 	.word	0x00000082


	//----- nvinfo : EIATTR_KPARAM_INFO
	.align		4
.L_4237:
        /*0008*/ 	.byte	0x04, 0x17
        /*000a*/ 	.short	(.L_4239 - .L_4238)
.L_4238:
        /*000c*/ 	.word	0x00000000
        /*0010*/ 	.short	0x0000
        /*0012*/ 	.short	0x0000
        /*0014*/ 	.byte	0x00, 0xf0, 0xa1, 0x04


	//----- nvinfo : EIATTR_SPARSE_MMA_MASK
	.align		4
.L_4239:
        /*0018*/ 	.byte	0x03, 0x50
        /*001a*/ 	.short	0x0000


	//----- nvinfo : EIATTR_MAXREG_COUNT
	.align		4
        /*001c*/ 	.byte	0x03, 0x1b
        /*001e*/ 	.short	0x00ff


	//----- nvinfo : EIATTR_NUM_BARRIERS
	.align		4
        /*0020*/ 	.byte	0x02, 0x4c
        /*0022*/ 	.byte	0x01
	.zero		1


	//----- nvinfo : EIATTR_ANNOTATIONS
	.align		4
        /*0024*/ 	.byte	0x04, 0x55
        /*0026*/ 	.short	(.L_4241 - .L_4240)


	//   ....[0]....
.L_4240:
        /* <DEDUP_REMOVED lines=249> */


	//----- nvinfo : EIATTR_MERCURY_ISA_VERSION
	.align		4
.L_4241:
        /*0fa8*/ 	.byte	0x03, 0x5f
        /*0faa*/ 	.short	0x0101


	//----- nvinfo : EIATTR_COOP_GROUP_MASK_REGIDS
	.align		4
        /*0fac*/ 	.byte	0x04, 0x29
        /*0fae*/ 	.short	(.L_4243 - .L_4242)


	//   ....[0]....
.L_4242:
        /*0fb0*/ 	.word	0xffffffff


	//   ....[1]....
        /*0fb4*/ 	.word	0xffffffff


	//   ....[2]....
        /*0fb8*/ 	.word	0xffffffff


	//   ....[3]....
        /*0fbc*/ 	.word	0xffffffff


	//   ....[4]....
        /*0fc0*/ 	.word	0xffffffff


	//   ....[5]....
        /*0fc4*/ 	.word	0xffffffff


	//   ....[6]....
        /*0fc8*/ 	.word	0xffffffff


	//   ....[7]....
        /*0fcc*/ 	.word	0xffffffff


	//   ....[8]....
        /*0fd0*/ 	.word	0xffffffff


	//   ....[9]....
        /*0fd4*/ 	.word	0xffffffff


	//   ....[10]....
        /*0fd8*/ 	.word	0x05000002


	//   ....[11]....
        /*0fdc*/ 	.word	0x05000002


	//   ....[12]....
        /*0fe0*/ 	.word	0x05000002


	//   ....[13]....
        /*0fe4*/ 	.word	0x05000002


	//   ....[14]....
        /*0fe8*/ 	.word	0x05000002


	//   ....[15]....
        /*0fec*/ 	.word	0x05000002


	//   ....[16]....
        /*0ff0*/ 	.word	0x05000002


	//   ....[17]....
        /*0ff4*/ 	.word	0x05000002


	//   ....[18]....
        /*0ff8*/ 	.word	0x05000002


	//   ....[19]....
        /*0ffc*/ 	.word	0x05000002


	//----- nvinfo : EIATTR_COOP_GROUP_INSTR_OFFSETS
	.align		4
.L_4243:
        /*1000*/ 	.byte	0x04, 0x28
        /*1002*/ 	.short	(.L_4245 - .L_4244)


	//   ....[0]....
.L_4244:
        /*1004*/ 	.word	0x000043f0


	//   ....[1]....
        /*1008*/ 	.word	0x00004410


	//   ....[2]....
        /*100c*/ 	.word	0x00004430


	//   ....[3]....
        /*1010*/ 	.word	0x00004450


	//   ....[4]....
        /*1014*/ 	.word	0x00004470


	//   ....[5]....
        /*1018*/ 	.word	0x00004490


	//   ....[6]....
        /*101c*/ 	.word	0x000044b0


	//   ....[7]....
        /*1020*/ 	.word	0x000044d0


	//   ....[8]....
        /*1024*/ 	.word	0x000044e0


	//   ....[9]....
        /*1028*/ 	.word	0x00004500


	//   ....[10]....
        /*102c*/ 	.word	0x00016880


	//   ....[11]....
        /*1030*/ 	.word	0x00016920


	//   ....[12]....
        /*1034*/ 	.word	0x000169a0


	//   ....[13]....
        /*1038*/ 	.word	0x00016a10


	//   ....[14]....
        /*103c*/ 	.word	0x00016a90


	//   ....[15]....
        /*1040*/ 	.word	0x00016b00


	//   ....[16]....
        /*1044*/ 	.word	0x00016b80


	//   ....[17]....
        /*1048*/ 	.word	0x00016bf0


	//   ....[18]....
        /*104c*/ 	.word	0x00016c70


	//   ....[19]....
        /*1050*/ 	.word	0x00016cc0


	//----- nvinfo : EIATTR_VRC_CTA_INIT_COUNT
	.align		4
.L_4245:
        /*1054*/ 	.byte	0x02, 0x4a
	.zero		1
	.zero		1


	//----- nvinfo : EIATTR_EXIT_INSTR_OFFSETS
	.align		4
        /*1058*/ 	.byte	0x04, 0x1c
        /*105a*/ 	.short	(.L_4247 - .L_4246)


	//   ....[0]....
.L_4246:
        /*105c*/ 	.word	0x00016790


	//   ....[1]....
        /*1060*/ 	.word	0x00016810


	//----- nvinfo : EIATTR_MAX_THREADS
	.align		4
.L_4247:
        /*1064*/ 	.byte	0x04, 0x05
        /*1066*/ 	.short	(.L_4249 - .L_4248)
.L_4248:
        /*1068*/ 	.word	0x00000080
        /*106c*/ 	.word	0x00000001
        /*1070*/ 	.word	0x00000001


	//----- nvinfo : EIATTR_CRS_STACK_SIZE
	.align		4
.L_4249:
        /*1074*/ 	.byte	0x04, 0x1e
        /*1076*/ 	.short	(.L_4251 - .L_4250)
.L_4250:
        /*1078*/ 	.word	0x00000000


	//----- nvinfo : EIATTR_CBANK_PARAM_SIZE
	.align		4
.L_4251:
        /*107c*/ 	.byte	0x03, 0x19
        /*107e*/ 	.short	0x0128


	//----- nvinfo : EIATTR_PARAM_CBANK
	.align		4
        /*1080*/ 	.byte	0x04, 0x0a
        /*1082*/ 	.short	(.L_4253 - .L_4252)
	.align		4
.L_4252:
        /*1084*/ 	.word	index@(.nv.constant0._ZN10layer_norm13ln_bwd_kernelINS_13Kernel_traitsIf6__halffS2_fjLj1280ELj1ELj4ELj1ELj16ENS_18Kernel_traits_baseILj1280EfS2_fS2_fjLj128EEEEELb1ELb1ELb1ELb0EEEvNS_9BwdParamsE)
        /*1088*/ 	.short	0x0380
        /*108a*/ 	.short	0x0128


	//----- nvinfo : EIATTR_SW_WAR
	.align		4
.L_4253:
        /*108c*/ 	.byte	0x04, 0x36
        /*108e*/ 	.short	(.L_4255 - .L_4254)
.L_4254:
        /*1090*/ 	.word	0x00000008
.L_4255:


//--------------------- .nv.info._ZN10layer_norm22ln_bwd_finalize_kernelINS_22Kernel_traits_finalizeILj1280Ef6__halffS2_fjLb1ELj1024ELj4ENS_18Kernel_traits_baseILj1280EfS2_fS2_fjLj1024EEEEELb1ELb1EEEvNS_9BwdParamsE --------------------------
	.section	.nv.info._ZN10layer_norm22ln_bwd_finalize_kernelINS_22Kernel_traits_finalizeILj1280Ef6__halffS2_fjLb1ELj1024ELj4ENS_18Kernel_traits_baseILj1280EfS2_fS2_fjLj1024EEEEELb1ELb1EEEvNS_9BwdParamsE,"",@"SHT_CUDA_INFO"
	.sectionflags	@""
	.align	4


	//----- nvinfo : EIATTR_CUDA_API_VERSION
	.align		4
        /*0000*/ 	.byte	0x04, 0x37
        /*0002*/ 	.short	(.L_4257 - .L_4256)
.L_4256:
        /*0004*/ 	.word	0x00000082


	//----- nvinfo : EIATTR_KPARAM_INFO
	.align		4
.L_4257:
        /*0008*/ 	.byte	0x04, 0x17
        /*000a*/ 	.short	(.L_4259 - .L_4258)
.L_4258:
        /*000c*/ 	.word	0x00000000
        /*0010*/ 	.short	0x0000
        /*0012*/ 	.short	0x0000
        /*0014*/ 	.byte	0x00, 0xf0, 0xa1, 0x04


	//----- nvinfo : EIATTR_SPARSE_MMA_MASK
	.align		4
.L_4259:
        /*0018*/ 	.byte	0x03, 0x50
        /*001a*/ 	.short	0x0000


	//----- nvinfo : EIATTR_MAXREG_COUNT
	.align		4
        /*001c*/ 	.byte	0x03, 0x1b
        /*001e*/ 	.short	0x0040


	//----- nvinfo : EIATTR_NUM_BARRIERS
	.align		4
        /*0020*/ 	.byte	0x02, 0x4c
        /*0022*/ 	.byte	0x01
	.zero		1


	//----- nvinfo : EIATTR_MERCURY_ISA_VERSION
	.align		4
        /*0024*/ 	.byte	0x03, 0x5f
        /*0026*/ 	.short	0x0101


	//----- nvinfo : EIATTR_COOP_GROUP_MASK_REGIDS
	.align		4
        /*0028*/ 	.byte	0x04, 0x29
        /*002a*/ 	.short	(.L_4261 - .L_4260)


	//   ....[0]....
.L_4260:
        /*002c*/ 	.word	0xffffffff


	//   ....[1]....
        /*0030*/ 	.word	0xffffffff


	//   ....[2]....
        /*0034*/ 	.word	0xffffffff


	//   ....[3]....
        /*0038*/ 	.word	0xffffffff


	//   ....[4]....
        /*003c*/ 	.word	0xffffffff


	//   ....[5]....
        /*0040*/ 	.word	0xffffffff


	//   ....[6]....
        /*0044*/ 	.word	0xffffffff


	//   ....[7]....
        /*0048*/ 	.word	0xffffffff


	//   ....[8]....
        /*004c*/ 	.word	0xffffffff


	//   ....[9]....
        /*0050*/ 	.word	0xffffffff


	//   ....[10]....
        /*0054*/ 	.word	0xffffffff


	//   ....[11]....
        /*0058*/ 	.word	0xffffffff


	//   ....[12]....
        /*005c*/ 	.word	0xffffffff


	//   ....[13]....
        /*0060*/ 	.word	0xffffffff


	//   ....[14]....
        /*0064*/ 	.word	0xffffffff


	//----- nvinfo : EIATTR_COOP_GROUP_INSTR_OFFSETS
	.align		4
.L_4261:
        /*0068*/ 	.byte	0x04, 0x28
        /*006a*/ 	.short	(.L_4263 - .L_4262)


	//   ....[0]....
.L_4262:
        /*006c*/ 	.word	0x00001070


	//   ....[1]....
        /*0070*/ 	.word	0x00001080


	//   ....[2]....
        /*0074*/ 	.word	0x00001090


	//   ....[3]....
        /*0078*/ 	.word	0x000010c0


	//   ....[4]....
        /*007c*/ 	.word	0x000010e0


	//   ....[5]....
        /*0080*/ 	.word	0x000010f0


	//   ....[6]....
        /*0084*/ 	.word	0x00001120


	//   ....[7]....
        /*0088*/ 	.word	0x00001140


	//   ....[8]....
        /*008c*/ 	.word	0x00001150


	//   ....[9]....
        /*0090*/ 	.word	0x00001180


	//   ....[10]....
        /*0094*/ 	.word	0x000011a0


	//   ....[11]....
        /*0098*/ 	.word	0x000011b0


	//   ....[12]....
        /*009c*/ 	.word	0x000011e0


	//   ....[13]....
        /*00a0*/ 	.word	0x00001200


	//   ....[14]....
        /*00a4*/ 	.word	0x00001210


	//----- nvinfo : EIATTR_VRC_CTA_INIT_COUNT
	.align		4
.L_4263:
        /*00a8*/ 	.byte	0x02, 0x4a
	.zero		1
	.zero		1


	//----- nvinfo : EIATTR_EXIT_INSTR_OFFSETS
	.align		4
        /*00ac*/ 	.byte	0x04, 0x1c
        /*00ae*/ 	.short	(.L_4265 - .L_4264)


	//   ....[0]....
.L_4264:
        /*00b0*/ 	.word	0x00000060


	//   ....[1]....
        /*00b4*/ 	.word	0x00001290


	//   ....[2]....
        /*00b8*/ 	.word	0x000013a0


	//----- nvinfo : EIATTR_MAX_THREADS
	.align		4
.L_4265:
        /*00bc*/ 	.byte	0x04, 0x05
        /*00be*/ 	.short	(.L_4267 - .L_4266)
.L_4266:
        /*00c0*/ 	.word	0x00000400
        /*00c4*/ 	.word	0x00000001
        /*00c8*/ 	.word	0x00000001


	//----- nvinfo : EIATTR_CRS_STACK_SIZE
	.align		4
.L_4267:
        /*00cc*/ 	.byte	0x04, 0x1e
        /*00ce*/ 	.short	(.L_4269 - .L_4268)
.L_4268:
        /*00d0*/ 	.word	0x00000000


	//----- nvinfo : EIATTR_CBANK_PARAM_SIZE
	.align		4
.L_4269:
        /*00d4*/ 	.byte	0x03, 0x19
        /*00d6*/ 	.short	0x0128


	//----- nvinfo : EIATTR_PARAM_CBANK
	.align		4
        /*00d8*/ 	.byte	0x04, 0x0a
        /*00da*/ 	.short	(.L_4271 - .L_4270)
	.align		4
.L_4270:
        /*00dc*/ 	.word	index@(.nv.constant0._ZN10layer_norm22ln_bwd_finalize_kernelINS_22Kernel_traits_finalizeILj1280Ef6__halffS2_fjLb1ELj1024ELj4ENS_18Kernel_traits_baseILj1280EfS2_fS2_fjLj1024EEEEELb1ELb1EEEvNS_9BwdParamsE)
        /*00e0*/ 	.short	0x0380
        /*00e2*/ 	.short	0x0128


	//----- nvinfo : EIATTR_SW_WAR
	.align		4
.L_4271:
        /*00e4*/ 	.byte	0x04, 0x36
        /*00e6*/ 	.short	(.L_4273 - .L_4272)
.L_4272:
        /*00e8*/ 	.word	0x00000008
.L_4273:


//--------------------- .nv.info._ZN10layer_norm13ln_bwd_kernelINS_13Kernel_traitsIf6__halffS2_fjLj1280ELj1ELj4ELj1ELj16ENS_18Kernel_traits_baseILj1280EfS2_fS2_fjLj128EEEEELb1ELb1ELb1ELb1EEEvNS_9BwdParamsE --------------------------
	.section	.nv.info._ZN10layer_norm13ln_bwd_kernelINS_13Kernel_traitsIf6__halffS2_fjLj1280ELj1ELj4ELj1ELj16ENS_18Kernel_traits_baseILj1280EfS2_fS2_fjLj128EEEEELb1ELb1ELb1ELb1EEEvNS_9BwdParamsE,"",@"SHT_CUDA_INFO"
	.sectionflags	@""
	.align	4


	//----- nvinfo : EIATTR_CUDA_API_VERSION
	.align		4
        /*0000*/ 	.byte	0x04, 0x37
        /*0002*/ 	.short	(.L_4275 - .L_4274)
.L_4274:
        /*0004*/ 	.word	0x00000082


	//----- nvinfo : EIATTR_KPARAM_INFO
	.align		4
.L_4275:
        /*0008*/ 	.byte	0x04, 0x17
        /*000a*/ 	.short	(.L_4277 - .L_4276)
.L_4276:
        /*000c*/ 	.word	0x00000000
        /*0010*/ 	.short	0x0000
        /*0012*/ 	.short	0x0000
        /*0014*/ 	.byte	0x00, 0xf0, 0xa1, 0x04


	//----- nvinfo : EIATTR_SPARSE_MMA_MASK
	.align		4
.L_4277:
        /*0018*/ 	.byte	0x03, 0x50
        /*001a*/ 	.short	0x0000


	//----- nvinfo : EIATTR_MAXREG_COUNT
	.align		4
        /*001c*/ 	.byte	0x03, 0x1b
        /*001e*/ 	.short	0x00ff


	//----- nvinfo : EIATTR_NUM_BARRIERS
	.align		4
        /*0020*/ 	.byte	0x02, 0x4c
        /*0022*/ 	.byte	0x01
	.zero		1


	//----- nvinfo : EIATTR_ANNOTATIONS
	.align		4
        /*0024*/ 	.byte	0x04, 0x55
        /*0026*/ 	.short	(.L_4279 - .L_4278)


	//   ....[0]....
.L_4278:
        /* <DEDUP_REMOVED lines=279> */


	//----- nvinfo : EIATTR_MERCURY_ISA_VERSION
	.align		4
.L_4279:
        /*1180*/ 	.byte	0x03, 0x5f
        /*1182*/ 	.short	0x0101


	//----- nvinfo : EIATTR_COOP_GROUP_MASK_REGIDS
	.align		4
        /*1184*/ 	.byte	0x04, 0x29
        /*1186*/ 	.short	(.L_4281 - .L_4280)


	//   ....[0]....
.L_4280:
        /*1188*/ 	.word	0xffffffff


	//   ....[1]....
        /*118c*/ 	.word	0xffffffff


	//   ....[2]....
        /*1190*/ 	.word	0xffffffff


	//   ....[3]....
        /*1194*/ 	.word	0xffffffff


	//   ....[4]....
        /*1198*/ 	.word	0xffffffff


	//   ....[5]....
        /*119c*/ 	.word	0xffffffff


	//   ....[6]....
        /*11a0*/ 	.word	0xffffffff


	//   ....[7]....
        /*11a4*/ 	.word	0xffffffff


	//   ....[8]....
        /*11a8*/ 	.word	0xffffffff


	//   ....[9]....
        /*11ac*/ 	.word	0xffffffff


	//   ....[10]....
        /*11b0*/ 	.word	0x05000002


	//   ....[11]....
        /*11b4*/ 	.word	0x05000002


	//   ....[12]....
        /*11b8*/ 	.word	0x05000002


	//   ....[13]....
        /*11bc*/ 	.word	0x05000002


	//   ....[14]....
        /*11c0*/ 	.word	0x05000002


	//   ....[15]....
        /*11c4*/ 	.word	0x05000002


	//   ....[16]....
        /*11c8*/ 	.word	0x05000002


	//   ....[17]....
        /*11cc*/ 	.word	0x05000002


	//   ....[18]....
        /*11d0*/ 	.word	0x05000002


	//   ....[19]....
        /*11d4*/ 	.word	0x05000002


	//----- nvinfo : EIATTR_COOP_GROUP_INSTR_OFFSETS
	.align		4
.L_4281:
        /*11d8*/ 	.byte	0x04, 0x28
        /*11da*/ 	.short	(.L_4283 - .L_4282)


	//   ....[0]....
.L_4282:
        /*11dc*/ 	.word	0x00003760


	//   ....[1]....
        /*11e0*/ 	.word	0x00003780


	//   ....[2]....
        /*11e4*/ 	.word	0x000037a0


	//   ....[3]....
        /*11e8*/ 	.word	0x000037c0


	//   ....[4]....
        /*11ec*/ 	.word	0x000037e0


	//   ....[5]....
        /*11f0*/ 	.word	0x00003800


	//   ....[6]....
        /*11f4*/ 	.word	0x00003820


	//   ....[7]....
        /*11f8*/ 	.word	0x00003840


	//   ....[8]....
        /*11fc*/ 	.word	0x00003860


	//   ....[9]....
        /*1200*/ 	.word	0x00003880


	//   ....[10]....
        /*1204*/ 	.word	0x000157e0


	//   ....[11]....
        /*1208*/ 	.word	0x00015880


	//   ....[12]....
        /*120c*/ 	.word	0x000158f0


	//   ....[13]....
        /*1210*/ 	.word	0x00015950


	//   ....[14]....
        /*1214*/ 	.word	0x000159c0


	//   ....[15]....
        /*1218*/ 	.word	0x00015a20


	//   ....[16]....
        /*121c*/ 	.word	0x00015a90


	//   ....[17]....
        /*1220*/ 	.word	0x00015b00


	//   ....[18]....
        /*1224*/ 	.word	0x00015b80


	//   ....[19]....
        /*1228*/ 	.word	0x00015be0


	//----- nvinfo : EIATTR_VRC_CTA_INIT_COUNT
	.align		4
.L_4283:
        /*122c*/ 	.byte	0x02, 0x4a
	.zero		1
	.zero		1


	//----- nvinfo : EIATTR_EXIT_INSTR_OFFSETS
	.align		4
        /*1230*/ 	.byte	0x04, 0x1c
        /*1232*/ 	.short	(.L_4285 - .L_4284)


	//   ....[0]....
.L_4284:
        /*1234*/ 	.word	0x00015780


	//----- nvinfo : EIATTR_MAX_THREADS
	.align		4
.L_4285:
        /*1238*/ 	.byte	0x04, 0x05
        /*123a*/ 	.short	(.L_4287 - .L_4286)
.L_4286:
        /*123c*/ 	.word	0x00000080
        /*1240*/ 	.word	0x00000001
        /*1244*/ 	.word	0x00000001


	//----- nvinfo : EIATTR_CRS_STACK_SIZE
	.align		4
.L_4287:
        /*1248*/ 	.byte	0x04, 0x1e
        /*124a*/ 	.short	(.L_4289 - .L_4288)
.L_4288:
        /*124c*/ 	.word	0x00000000


	//----- nvinfo : EIATTR_CBANK_PARAM_SIZE
	.align		4
.L_4289:
        /*1250*/ 	.byte	0x03, 0x19
        /*1252*/ 	.short	0x0128


	//----- nvinfo : EIATTR_PARAM_CBANK
	.align		4
        /*1254*/ 	.byte	0x04, 0x0a
        /*1256*/ 	.short	(.L_4291 - .L_4290)
	.align		4
.L_4290:
        /*1258*/ 	.word	index@(.nv.constant0._ZN10layer_norm13ln_bwd_kernelINS_13Kernel_traitsIf6__halffS2_fjLj1280ELj1ELj4ELj1ELj16ENS_18Kernel_traits_baseILj1280EfS2_fS2_fjLj128EEEEELb1ELb1ELb1ELb1EEEvNS_9BwdParamsE)
        /*125c*/ 	.short	0x0380
        /*125e*/ 	.short	0x0128


	//----- nvinfo : EIATTR_SW_WAR
	.align		4
.L_4291:
        /*1260*/ 	.byte	0x04, 0x36
        /*1262*/ 	.short	(.L_4293 - .L_4292)
.L_4292:
        /*1264*/ 	.word	0x00000008
.L_4293:


//--------------------- .nv.info._ZN10layer_norm13ln_bwd_kernelINS_13Kernel_traitsI6__halfffffjLj1280ELj1ELj4ELj1ELj16ENS_18Kernel_traits_baseILj1280ES2_ffffjLj128EEEEELb0ELb0ELb0ELb0EEEvNS_9BwdParamsE --------------------------
	.section	.nv.info._ZN10layer_norm13ln_bwd_kernelINS_13Kernel_traitsI6__halfffffjLj1280ELj1ELj4ELj1ELj16ENS_18Kernel_traits_baseILj1280ES2_ffffjLj128EEEEELb0ELb0ELb0ELb0EEEvNS_9BwdParamsE,"",@"SHT_CUDA_INFO"
	.sectionflags	@""
	.align	4


	//----- nvinfo : EIATTR_CUDA_API_VERSION
	.align		4
        /*0000*/ 	.byte	0x04, 0x37
        /*0002*/ 	.short	(.L_4295 - .L_4294)
.L_4294:
        /*0004*/ 	.word	0x00000082


	//----- nvinfo : EIATTR_KPARAM_INFO
	.align		4
.L_4295:
        /*0008*/ 	.byte	0x04, 0x17
        /*000a*/ 	.short	(.L_4297 - .L_4296)
.L_4296:
        /*000c*/ 	.word	0x00000000
        /*0010*/ 	.short	0x0000
        /*0012*/ 	.short	0x0000
        /*0014*/ 	.byte	0x00, 0xf0, 0xa1, 0x04


	//----- nvinfo : EIATTR_SPARSE_MMA_MASK
	.align		4
.L_4297:
        /*0018*/ 	.byte	0x03, 0x50
        /*001a*/ 	.short	0x0000


	//----- nvinfo : EIATTR_MAXREG_COUNT
	.align		4
        /*001c*/ 	.byte	0x03, 0x1b
        /*001e*/ 	.short	0x00ff


	//----- nvinfo : EIATTR_NUM_BARRIERS
	.align		4
        /*0020*/ 	.byte	0x02, 0x4c
        /*0022*/ 	.byte	0x01
	.zero		1


	//----- nvinfo : EIATTR_MERCURY_ISA_VERSION
	.align		4
        /*0024*/ 	.byte	0x03, 0x5f
        /*0026*/ 	.short	0x0101


	//----- nvinfo : EIATTR_COOP_GROUP_MASK_REGIDS
	.align		4
        /*0028*/ 	.byte	0x04, 0x29
        /*002a*/ 	.short	(.L_4299 - .L_4298)


	//   ....[0]....
.L_4298:
        /*002c*/ 	.word	0xffffffff


	//   ....[1]....
        /*0030*/ 	.word	0xffffffff


	//   ....[2]....
        /*0034*/ 	.word	0xffffffff


	//   ....[3]....
        /*0038*/ 	.word	0xffffffff


	//   ....[4]....
        /*003c*/ 	.word	0xffffffff


	//   ....[5]....
        /*0040*/ 	.word	0xffffffff


	//   ....[6]....
        /*0044*/ 	.word	0xffffffff


	//   ....[7]....
        /*0048*/ 	.word	0xffffffff


	//   ....[8]....
        /*004c*/ 	.word	0xffffffff


	//   ....[9]....
        /*0050*/ 	.word	0xffffffff


	//   ....[10]....
        /*0054*/ 	.word	0x0500009e


	//   ....[11]....
        /*0058*/ 	.word	0x0500009e


	//   ....[12]....
        /*005c*/ 	.word	0x0500009e


	//   ....[13]....
        /*0060*/ 	.word	0x0500009e


	//   ....[14]....
        /*0064*/ 	.word	0x0500009e


	//   ....[15]....
        /*0068*/ 	.word	0x0500009e


	//   ....[16]....
        /*006c*/ 	.word	0x0500009e


	//   ....[17]....
        /*0070*/ 	.word	0x0500009e


	//   ....[18]....
        /*0074*/ 	.word	0x0500009e


	//   ....[19]....
        /*0078*/ 	.word	0x0500009e


	//----- nvinfo : EIATTR_COOP_GROUP_INSTR_OFFSETS
	.align		4
.L_4299:
        /*007c*/ 	.byte	0x04, 0x28
        /*007e*/ 	.short	(.L_4301 - .L_4300)


	//   ....[0]....
.L_4300:
        /*0080*/ 	.word	0x00004820


	//   ....[1]....
        /*0084*/ 	.word	0x00004830


	//   ....[2]....
        /*0088*/ 	.word	0x00004860


	//   ....[3]....
        /*008c*/ 	.word	0x00004870


	//   ....[4]....
        /*0090*/ 	.word	0x000048a0


	//   ....[5]....
        /*0094*/ 	.word	0x000048b0


	//   ....[6]....
        /*0098*/ 	.word	0x000048e0


	//   ....[7]....
        /*009c*/ 	.word	0x000048f0


	//   ....[8]....
        /*00a0*/ 	.word	0x00004920


	//   ....[9]....
        /*00a4*/ 	.word	0x00004930


	//   ....[10]....
        /*00a8*/ 	.word	0x00009a50


	//   ....[11]....
        /*00ac*/ 	.word	0x00009ae0


	//   ....[12]....
        /*00b0*/ 	.word	0x00009b50


	//   ....[13]....
        /*00b4*/ 	.word	0x00009bd0


	//   ....[14]....
        /*00b8*/ 	.word	0x00009c30


	//   ....[15]....
        /*00bc*/ 	.word	0x00009ca0


	//   ....[16]....
        /*00c0*/ 	.word	0x00009d00


	//   ....[17]....
        /*00c4*/ 	.word	0x00009d70


	//   ....[18]....
        /*00c8*/ 	.word	0x00009dd0


	//   ....[19]....
        /*00cc*/ 	.word	0x00009e20


	//----- nvinfo : EIATTR_VRC_CTA_INIT_COUNT
	.align		4
.L_4301:
        /*00d0*/ 	.byte	0x02, 0x4a
	.zero		1
	.zero		1


	//----- nvinfo : EIATTR_EXIT_INSTR_OFFSETS
	.align		4
        /*00d4*/ 	.byte	0x04, 0x1c
        /*00d6*/ 	.short	(.L_4303 - .L_4302)


	//   ....[0]....
.L_4302:
        /*00d8*/ 	.word	0x000099b0


	//   ....[1]....
        /*00dc*/ 	.word	0x000099e0


	//----- nvinfo : EIATTR_MAX_THREADS
	.align		4
.L_4303:
        /*00e0*/ 	.byte	0x04, 0x05
        /*00e2*/ 	.short	(.L_4305 - .L_4304)
.L_4304:
        /*00e4*/ 	.word	0x00000080
        /*00e8*/ 	.word	0x00000001
        /*00ec*/ 	.word	0x00000001


	//----- nvinfo : EIATTR_CRS_STACK_SIZE
	.align		4
.L_4305:
        /*00f0*/ 	.byte	0x04, 0x1e
        /*00f2*/ 	.short	(.L_4307 - .L_4306)
.L_4306:
        /*00f4*/ 	.word	0x00000000


	//----- nvinfo : EIATTR_CBANK_PARAM_SIZE
	.align		4
.L_4307:
        /*00f8*/ 	.byte	0x03, 0x19
        /*00fa*/ 	.short	0x0128


	//----- nvinfo : EIATTR_PARAM_CBANK
	.align		4
        /*00fc*/ 	.byte	0x04, 0x0a
        /*00fe*/ 	.short	(.L_4309 - .L_4308)
	.align		4
.L_4308:
        /*0100*/ 	.word	index@(.nv.constant0._ZN10layer_norm13ln_bwd_kernelINS_13Kernel_traitsI6__halfffffjLj1280ELj1ELj4ELj1ELj16ENS_18Kernel_traits_baseILj1280ES2_ffffjLj128EEEEELb0ELb0ELb0ELb0EEEvNS_9BwdParamsE)
        /*0104*/ 	.short	0x0380
        /*0106*/ 	.short	0x0128


	//----- nvinfo : EIATTR_SW_WAR
	.align		4
.L_4309:
        /*0108*/ 	.byte	0x04, 0x36
        /*010a*/ 	.short	(.L_4311 - .L_4310)
.L_4310:
        /*010c*/ 	.word	0x00000008
.L_4311:


//--------------------- .nv.info._ZN10layer_norm13ln_bwd_kernelINS_13Kernel_traitsI6__halfffffjLj1280ELj1ELj4ELj1ELj16ENS_18Kernel_traits_baseILj1280ES2_ffffjLj128EEEEELb0ELb0ELb0ELb1EEEvNS_9BwdParamsE --------------------------
	.section	.nv.info._ZN10layer_norm13ln_bwd_kernelINS_13Kernel_traitsI6__halfffffjLj1280ELj1ELj4ELj1ELj16ENS_18Kernel_traits_baseILj1280ES2_ffffjLj128EEEEELb0ELb0ELb0ELb1EEEvNS_9BwdParamsE,"",@"SHT_CUDA_INFO"
	.sectionflags	@""
	.align	4


	//----- nvinfo : EIATTR_CUDA_API_VERSION
	.align		4
        /*0000*/ 	.byte	0x04, 0x37
        /*0002*/ 	.short	(.L_4313 - .L_4312)
.L_4312:
        /*0004*/ 	.word	0x00000082


	//----- nvinfo : EIATTR_KPARAM_INFO
	.align		4
.L_4313:
        /*0008*/ 	.byte	0x04, 0x17
        /*000a*/ 	.short	(.L_4315 - .L_4314)
.L_4314:
        /*000c*/ 	.word	0x00000000
        /*0010*/ 	.short	0x0000
        /*0012*/ 	.short	0x0000
        /*0014*/ 	.byte	0x00, 0xf0, 0xa1, 0x04


	//----- nvinfo : EIATTR_SPARSE_MMA_MASK
	.align		4
.L_4315:
        /*0018*/ 	.byte	0x03, 0x50
        /*001a*/ 	.short	0x0000


	//----- nvinfo : EIATTR_MAXREG_COUNT
	.align		4
        /*001c*/ 	.byte	0x03, 0x1b
        /*001e*/ 	.short	0x00ff


	//----- nvinfo : EIATTR_NUM_BARRIERS
	.align		4
        /*0020*/ 	.byte	0x02, 0x4c
        /*0022*/ 	.byte	0x01
	.zero		1


	//----- nvinfo : EIATTR_ANNOTATIONS
	.align		4
        /*0024*/ 	.byte	0x04, 0x55
        /*0026*/ 	.short	(.L_4317 - .L_4316)


	//   ....[0]....
.L_4316:
        /* <DEDUP_REMOVED lines=168> */


	//----- nvinfo : EIATTR_MERCURY_ISA_VERSION
	.align		4
.L_4317:
        /*0a90*/ 	.byte	0x03, 0x5f
        /*0a92*/ 	.short	0x0101


	//----- nvinfo : EIATTR_COOP_GROUP_MASK_REGIDS
	.align		4
        /*0a94*/ 	.byte	0x04, 0x29
        /*0a96*/ 	.short	(.L_4319 - .L_4318)


	//   ....[0]....
.L_4318:
        /*0a98*/ 	.word	0xffffffff


	//   ....[1]....
        /*0a9c*/ 	.word	0xffffffff


	//   ....[2]....
        /*0aa0*/ 	.word	0xffffffff


	//   ....[3]....
        /*0aa4*/ 	.word	0xffffffff


	//   ....[4]....
        /*0aa8*/ 	.word	0xffffffff


	//   ....[5]....
        /*0aac*/ 	.word	0xffffffff


	//   ....[6]....
        /*0ab0*/ 	.word	0xffffffff


	//   ....[7]....
        /*0ab4*/ 	.word	0xffffffff


	//   ....[8]....
        /*0ab8*/ 	.word	0xffffffff


	//   ....[9]....
        /*0abc*/ 	.word	0xffffffff


	//   ....[10]....
        /*0ac0*/ 	.word	0x0500002c


	//   ....[11]....
        /*0ac4*/ 	.word	0x0500002c


	//   ....[12]....
        /*0ac8*/ 	.word	0x0500002c


	//   ....[13]....
        /*0acc*/ 	.word	0x0500002c


	//   ....[14]....
        /*0ad0*/ 	.word	0x0500002c


	//   ....[15]....
        /*0ad4*/ 	.word	0x0500002c


	//   ....[16]....
        /*0ad8*/ 	.word	0x0500002c


	//   ....[17]....
        /*0adc*/ 	.word	0x0500002c


	//   ....[18]....
        /*0ae0*/ 	.word	0x0500002c


	//   ....[19]....
        /*0ae4*/ 	.word	0x0500002c


	//----- nvinfo : EIATTR_COOP_GROUP_INSTR_OFFSETS
	.align		4
.L_4319:
        /*0ae8*/ 	.byte	0x04, 0x28
        /*0aea*/ 	.short	(.L_4321 - .L_4320)


	//   ....[0]....
.L_4320:
        /*0aec*/ 	.word	0x00004230


	//   ....[1]....
        /*0af0*/ 	.word	0x00004240


	//   ....[2]....
        /*0af4*/ 	.word	0x000042d0


	//   ....[3]....
        /*0af8*/ 	.word	0x000042e0


	//   ....[4]....
        /*0afc*/ 	.word	0x00004360


	//   ....[5]....
        /*0b00*/ 	.word	0x00004370


	//   ....[6]....
        /*0b04*/ 	.word	0x00004500


	//   ....[7]....
        /*0b08*/ 	.word	0x00004510


	//   ....[8]....
        /*0b0c*/ 	.word	0x00004710


	//   ....[9]....
        /*0b10*/ 	.word	0x00004720


	//   ....[10]....
        /*0b14*/ 	.word	0x00008bf0


	//   ....[11]....
        /*0b18*/ 	.word	0x00008ca0


	//   ....[12]....
        /*0b1c*/ 	.word	0x00008d90


	//   ....[13]....
        /*0b20*/ 	.word	0x00008e80


	//   ....[14]....
        /*0b24*/ 	.word	0x00008f70


	//   ....[15]....
        /*0b28*/ 	.word	0x00009060


	//   ....[16]....
        /*0b2c*/ 	.word	0x00009150


	//   ....[17]....
        /*0b30*/ 	.word	0x00009240


	//   ....[18]....
        /*0b34*/ 	.word	0x00009330


	//   ....[19]....
        /*0b38*/ 	.word	0x000093e0


	//----- nvinfo : EIATTR_VRC_CTA_INIT_COUNT
	.align		4
.L_4321:
        /*0b3c*/ 	.byte	0x02, 0x4a
	.zero		1
	.zero		1


	//----- nvinfo : EIATTR_EXIT_INSTR_OFFSETS
	.align		4
        /*0b40*/ 	.byte	0x04, 0x1c
        /*0b42*/ 	.short	(.L_4323 - .L_4322)


	//   ....[0]....
.L_4322:
        /*0b44*/ 	.word	0x00008b80


	//----- nvinfo : EIATTR_MAX_THREADS
	.align		4
.L_4323:
        /*0b48*/ 	.byte	0x04, 0x05
        /*0b4a*/ 	.short	(.L_4325 - .L_4324)
.L_4324:
        /*0b4c*/ 	.word	0x00000080
        /*0b50*/ 	.word	0x00000001
        /*0b54*/ 	.word	0x00000001


	//----- nvinfo : EIATTR_CRS_STACK_SIZE
	.align		4
.L_4325:
        /*0b58*/ 	.byte	0x04, 0x1e
        /*0b5a*/ 	.short	(.L_4327 - .L_4326)
.L_4326:
        /*0b5c*/ 	.word	0x00000000


	//----- nvinfo : EIATTR_CBANK_PARAM_SIZE
	.align		4
.L_4327:
        /*0b60*/ 	.byte	0x03, 0x19
        /*0b62*/ 	.short	0x0128


	//----- nvinfo : EIATTR_PARAM_CBANK
	.align		4
        /*0b64*/ 	.byte	0x04, 0x0a
        /*0b66*/ 	.short	(.L_4329 - .L_4328)
	.align		4
.L_4328:
        /*0b68*/ 	.word	index@(.nv.constant0._ZN10layer_norm13ln_bwd_kernelINS_13Kernel_traitsI6__halfffffjLj1280ELj1ELj4ELj1ELj16ENS_18Kernel_traits_baseILj1280ES2_ffffjLj128EEEEELb0ELb0ELb0ELb1EEEvNS_9BwdParamsE)
        /*0b6c*/ 	.short	0x0380
        /*0b6e*/ 	.short	0x0128


	//----- nvinfo : EIATTR_SW_WAR
	.align		4
.L_4329:
        /*0b70*/ 	.byte	0x04, 0x36
        /*0b72*/ 	.short	(.L_4331 - .L_4330)
.L_4330:
        /*0b74*/ 	.word	0x00000008
.L_4331:


//--------------------- .nv.info._ZN10layer_norm13ln_bwd_kernelINS_13Kernel_traitsI6__halfffffjLj1280ELj1ELj4ELj1ELj16ENS_18Kernel_traits_baseILj1280ES2_ffffjLj128EEEEELb0ELb0ELb1ELb0EEEvNS_9BwdParamsE --------------------------
	.section	.nv.info._ZN10layer_norm13ln_bwd_kernelINS_13Kernel_traitsI6__halfffffjLj1280ELj1ELj4ELj1ELj16ENS_18Kernel_traits_baseILj1280ES2_ffffjLj128EEEEELb0ELb0ELb1ELb0EEEvNS_9BwdParamsE,"",@"SHT_CUDA_INFO"
	.sectionflags	@""
	.align	4


	//----- nvinfo : EIATTR_CUDA_API_VERSION
	.align		4
        /*0000*/ 	.byte	0x04, 0x37
        /*0002*/ 	.short	(.L_4333 - .L_4332)
.L_4332:
        /*0004*/ 	.word	0x00000082


	//----- nvinfo : EIATTR_KPARAM_INFO
	.align		4
.L_4333:
        /*0008*/ 	.byte	0x04, 0x17
        /*000a*/ 	.short	(.L_4335 - .L_4334)
.L_4334:
        /*000c*/ 	.word	0x00000000
        /*0010*/ 	.short	0x0000
        /*0012*/ 	.short	0x0000
        /*0014*/ 	.byte	0x00, 0xf0, 0xa1, 0x04


	//----- nvinfo : EIATTR_SPARSE_MMA_MASK
	.align		4
.L_4335:
        /*0018*/ 	.byte	0x03, 0x50
        /*001a*/ 	.short	0x0000


	//----- nvinfo : EIATTR_MAXREG_COUNT
	.align		4
        /*001c*/ 	.byte	0x03, 0x1b
        /*001e*/ 	.short	0x00ff


	//----- nvinfo : EIATTR_NUM_BARRIERS
	.align		4
        /*0020*/ 	.byte	0x02, 0x4c
        /*0022*/ 	.byte	0x01
	.zero		1


	//----- nvinfo : EIATTR_MERCURY_ISA_VERSION
	.align		4
        /*0024*/ 	.byte	0x03, 0x5f
        /*0026*/ 	.short	0x0101


	//----- nvinfo : EIATTR_COOP_GROUP_MASK_REGIDS
	.align		4
        /*0028*/ 	.byte	0x04, 0x29
        /*002a*/ 	.short	(.L_4337 - .L_4336)


	//   ....[0]....
.L_4336:
        /*002c*/ 	.word	0xffffffff


	//   ....[1]....
        /*0030*/ 	.word	0xffffffff


	//   ....[2]....
        /*0034*/ 	.word	0xffffffff


	//   ....[3]....
        /*0038*/ 	.word	0xffffffff


	//   ....[4]....
        /*003c*/ 	.word	0xffffffff


	//   ....[5]....
        /*0040*/ 	.word	0xffffffff


	//   ....[6]....
        /*0044*/ 	.word	0xffffffff


	//   ....[7]....
        /*0048*/ 	.word	0xffffffff


	//   ....[8]....
        /*004c*/ 	.word	0xffffffff


	//   ....[9]....
        /*0050*/ 	.word	0xffffffff


	//   ....[10]....
        /*0054*/ 	.word	0x05000002


	//   ....[11]....
        /*0058*/ 	.word	0x05000002


	//   ....[12]....
        /*005c*/ 	.word	0x05000002


	//   ....[13]....
        /*0060*/ 	.word	0x05000002


	//   ....[14]....
        /*0064*/ 	.word	0x05000002


	//   ....[15]....
        /*0068*/ 	.word	0x05000002


	//   ....[16]....
        /*006c*/ 	.word	0x05000002


	//   ....[17]....
        /*0070*/ 	.word	0x05000002


	//   ....[18]....
        /*0074*/ 	.word	0x05000002


	//   ....[19]....
        /*0078*/ 	.word	0x05000002


	//----- nvinfo : EIATTR_COOP_GROUP_INSTR_OFFSETS
	.align		4
.L_4337:
        /*007c*/ 	.byte	0x04, 0x28
        /*007e*/ 	.short	(.L_4339 - .L_4338)


	//   ....[0]....
.L_4338:
        /*0080*/ 	.word	0x000031f0


	//   ....[1]....
        /*0084*/ 	.word	0x00003200


	//   ....[2]....
        /*0088*/ 	.word	0x00003230


	//   ....[3]....
        /*008c*/ 	.word	0x00003240


	//   ....[4]....
        /*0090*/ 	.word	0x00003270


	//   ....[5]....
        /*0094*/ 	.word	0x00003280


	//   ....[6]....
        /*0098*/ 	.word	0x000032b0


	//   ....[7]....
        /*009c*/ 	.word	0x000032c0


	//   ....[8]....
        /*00a0*/ 	.word	0x000032f0


	//   ....[9]....
        /*00a4*/ 	.word	0x00003300


	//   ....[10]....
        /*00a8*/ 	.word	0x00009b40


	//   ....[11]....
        /*00ac*/ 	.word	0x00009be0


	//   ....[12]....
        /*00b0*/ 	.word	0x00009c40


	//   ....[13]....
        /*00b4*/ 	.word	0x00009cb0


	//   ....[14]....
        /*00b8*/ 	.word	0x00009d10


	//   ....[15]....
        /*00bc*/ 	.word	0x00009d80


	//   ....[16]....
        /*00c0*/ 	.word	0x00009de0


	//   ....[17]....
        /*00c4*/ 	.word	0x00009e50


	//   ....[18]....
        /*00c8*/ 	.word	0x00009eb0


	//   ....[19]....
        /*00cc*/ 	.word	0x00009f00


	//----- nvinfo : EIATTR_VRC_CTA_INIT_COUNT
	.align		4
.L_4339:
        /*00d0*/ 	.byte	0x02, 0x4a
	.zero		1
	.zero		1


	//----- nvinfo : EIATTR_EXIT_INSTR_OFFSETS
	.align		4
        /*00d4*/ 	.byte	0x04, 0x1c
        /*00d6*/ 	.short	(.L_4341 - .L_4340)


	//   ....[0]....
.L_4340:
        /*00d8*/ 	.word	0x00009aa0


	//   ....[1]....
        /*00dc*/ 	.word	0x00009ad0


	//----- nvinfo : EIATTR_MAX_THREADS
	.align		4
.L_4341:
        /*00e0*/ 	.byte	0x04, 0x05
        /*00e2*/ 	.short	(.L_4343 - .L_4342)
.L_4342:
        /*00e4*/ 	.word	0x00000080
        /*00e8*/ 	.word	0x00000001
        /*00ec*/ 	.word	0x00000001


	//----- nvinfo : EIATTR_CRS_STACK_SIZE
	.align		4
.L_4343:
        /*00f0*/ 	.byte	0x04, 0x1e
        /*00f2*/ 	.short	(.L_4345 - .L_4344)
.L_4344:
        /*00f4*/ 	.word	0x00000000


	//----- nvinfo : EIATTR_CBANK_PARAM_SIZE
	.align		4
.L_4345:
        /*00f8*/ 	.byte	0x03, 0x19
        /*00fa*/ 	.short	0x0128


	//----- nvinfo : EIATTR_PARAM_CBANK
	.align		4
        /*00fc*/ 	.byte	0x04, 0x0a
        /*00fe*/ 	.short	(.L_4347 - .L_4346)
	.align		4
.L_4346:
        /*0100*/ 	.word	index@(.nv.constant0._ZN10layer_norm13ln_bwd_kernelINS_13Kernel_traitsI6__halfffffjLj1280ELj1ELj4ELj1ELj16ENS_18Kernel_traits_baseILj1280ES2_ffffjLj128EEEEELb0ELb0ELb1ELb0EEEvNS_9BwdParamsE)
        /*0104*/ 	.short	0x0380
        /*0106*/ 	.short	0x0128


	//----- nvinfo : EIATTR_SW_WAR
	.align		4
.L_4347:
        /*0108*/ 	.byte	0x04, 0x36
        /*010a*/ 	.short	(.L_4349 - .L_4348)
.L_4348:
        /*010c*/ 	.word	0x00000008
.L_4349:


//--------------------- .nv.info._ZN10layer_norm13ln_bwd_kernelINS_13Kernel_traitsI6__halfffffjLj1280ELj1ELj4ELj1ELj16ENS_18Kernel_traits_baseILj1280ES2_ffffjLj128EEEEELb0ELb0ELb1ELb1EEEvNS_9BwdParamsE --------------------------
	.section	.nv.info._ZN10layer_norm13ln_bwd_kernelINS_13Kernel_traitsI6__halfffffjLj1280ELj1ELj4ELj1ELj16ENS_18Kernel_traits_baseILj1280ES2_ffffjLj128EEEEELb0ELb0ELb1ELb1EEEvNS_9BwdParamsE,"",@"SHT_CUDA_INFO"
	.sectionflags	@""
	.align	4


	//----- nvinfo : EIATTR_CUDA_API_VERSION
	.align		4
        /*0000*/ 	.byte	0x04, 0x37
        /*0002*/ 	.short	(.L_4351 - .L_4350)
.L_4350:
        /*0004*/ 	.word	0x00000082


	//----- nvinfo : EIATTR_KPARAM_INFO
	.align		4
.L_4351:
        /*0008*/ 	.byte	0x04, 0x17
        /*000a*/ 	.short	(.L_4353 - .L_4352)
.L_4352:
        /*000c*/ 	.word	0x00000000
        /*0010*/ 	.short	0x0000
        /*0012*/ 	.short	0x0000
        /*0014*/ 	.byte	0x00, 0xf0, 0xa1, 0x04


	//----- nvinfo : EIATTR_SPARSE_MMA_MASK
	.align		4
.L_4353:
        /*0018*/ 	.byte	0x03, 0x50
        /*001a*/ 	.short	0x0000


	//----- nvinfo : EIATTR_MAXREG_COUNT
	.align		4
        /*001c*/ 	.byte	0x03, 0x1b
        /*001e*/ 	.short	0x00ff


	//----- nvinfo : EIATTR_NUM_BARRIERS
	.align		4
        /*0020*/ 	.byte	0x02, 0x4c
        /*0022*/ 	.byte	0x01
	.zero		1


	//----- nvinfo : EIATTR_ANNOTATIONS
	.align		4
        /*0024*/ 	.byte	0x04, 0x55
        /*0026*/ 	.short	(.L_4355 - .L_4354)


	//   ....[0]....
.L_4354:
        /*0028*/ 	.word	0x00000001
        /*002c*/ 	.byte	0xc0, 0x04, 0x00, 0x00, 0x01, 0x00, 0x00, 0x00, 0xe0, 0x04, 0x00, 0x00, 0x01, 0x00, 0x00, 0x00
        /*003c*/ 	.byte	0xf0, 0x04, 0x00, 0x00, 0x01, 0x00, 0x00, 0x00, 0x00, 0x05, 0x00, 0x00, 0x01, 0x00, 0x00, 0x00
        /*004c*/ 	.byte	0x30, 0x10, 0x00, 0x00, 0x01, 0x00, 0x00, 0x00, 0x60, 0x19, 0x00, 0x00, 0x01, 0x00, 0x00, 0x00
        /*005c*/ 	.byte	0xf0, 0x1c, 0x00, 0x00, 0x01, 0x00, 0x00, 0x00, 0x30, 0x1e, 0x00, 0x00


	//----- nvinfo : EIATTR_MERCURY_ISA_VERSION
	.align		4
.L_4355:
        /*0068*/ 	.byte	0x03, 0x5f
        /*006a*/ 	.short	0x0101


	//----- nvinfo : EIATTR_COOP_GROUP_MASK_REGIDS
	.align		4
        /*006c*/ 	.byte	0x04, 0x29
        /*006e*/ 	.short	(.L_4357 - .L_4356)


	//   ....[0]....
.L_4356:
        /*0070*/ 	.word	0xffffffff


	//   ....[1]....
        /*0074*/ 	.word	0xffffffff


	//   ....[2]....
        /*0078*/ 	.word	0xffffffff


	//   ....[3]....
        /*007c*/ 	.word	0xffffffff


	//   ....[4]....
        /*0080*/ 	.word	0xffffffff


	//   ....[5]....
        /*0084*/ 	.word	0xffffffff


	//   ....[6]....
        /*0088*/ 	.word	0xffffffff


	//   ....[7]....
        /*008c*/ 	.word	0xffffffff


	//   ....[8]....
        /*0090*/ 	.word	0xffffffff


	//   ....[9]....
        /*0094*/ 	.word	0xffffffff


	//   ....[10]....
        /*0098*/ 	.word	0x050000eb


	//   ....[11]....
        /*009c*/ 	.word	0x050000eb


	//   ....[12]....
        /*00a0*/ 	.word	0x050000eb


	//   ....[13]....
        /*00a4*/ 	.word	0x050000eb


	//   ....[14]....
        /*00a8*/ 	.word	0x050000eb


	//   ....[15]....
        /*00ac*/ 	.word	0x050000eb


	//   ....[16]....
        /*00b0*/ 	.word	0x050000eb


	//   ....[17]....
        /*00b4*/ 	.word	0x050000eb


	//   ....[18]....
        /*00b8*/ 	.word	0x050000eb


	//   ....[19]....
        /*00bc*/ 	.word	0x050000eb


	//----- nvinfo : EIATTR_COOP_GROUP_INSTR_OFFSETS
	.align		4
.L_4357:
        /*00c0*/ 	.byte	0x04, 0x28
        /*00c2*/ 	.short	(.L_4359 - .L_4358)


	//   ....[0]....
.L_4358:
        /*00c4*/ 	.word	0x00002550


	//   ....[1]....
        /*00c8*/ 	.word	0x00002560


	//   ....[2]....
        /*00cc*/ 	.word	0x00002590


	//   ....[3]....
        /*00d0*/ 	.word	0x000025a0


	//   ....[4]....
        /*00d4*/ 	.word	0x000025d0


	//   ....[5]....
        /*00d8*/ 	.word	0x000025e0


	//   ....[6]....
        /*00dc*/ 	.word	0x00002610


	//   ....[7]....
        /*00e0*/ 	.word	0x00002620


	//   ....[8]....
        /*00e4*/ 	.word	0x00002650


	//   ....[9]....
        /*00e8*/ 	.word	0x00002660


	//   ....[10]....
        /*00ec*/ 	.word	0x00007e60


	//   ....[11]....
        /*00f0*/ 	.word	0x00007f00


	//   ....[12]....
        /*00f4*/ 	.word	0x00007f60


	//   ....[13]....
        /*00f8*/ 	.word	0x00007fc0


	//   ....[14]....
        /*00fc*/ 	.word	0x00008030


	//   ....[15]....
        /*0100*/ 	.word	0x00008090


	//   ....[16]....
        /*0104*/ 	.word	0x00008100


	//   ....[17]....
        /*0108*/ 	.word	0x00008160


	//   ....[18]....
        /*010c*/ 	.word	0x000081d0


	//   ....[19]....
        /*0110*/ 	.word	0x00008230


	//----- nvinfo : EIATTR_VRC_CTA_INIT_COUNT
	.align		4
.L_4359:
        /*0114*/ 	.byte	0x02, 0x4a
	.zero		1
	.zero		1


	//----- nvinfo : EIATTR_EXIT_INSTR_OFFSETS
	.align		4
        /*0118*/ 	.byte	0x04, 0x1c
        /*011a*/ 	.short	(.L_4361 - .L_4360)


	//   ....[0]....
.L_4360:
        /*011c*/ 	.word	0x00007df0


	//----- nvinfo : EIATTR_MAX_THREADS
	.align		4
.L_4361:
        /*0120*/ 	.byte	0x04, 0x05
        /*0122*/ 	.short	(.L_4363 - .L_4362)
.L_4362:
        /*0124*/ 	.word	0x00000080
        /*0128*/ 	.word	0x00000001
        /*012c*/ 	.word	0x00000001


	//----- nvinfo : EIATTR_CRS_STACK_SIZE
	.align		4
.L_4363:
        /*0130*/ 	.byte	0x04, 0x1e
        /*0132*/ 	.short	(.L_4365 - .L_4364)
.L_4364:
        /*0134*/ 	.word	0x00000000


	//----- nvinfo : EIATTR_CBANK_PARAM_SIZE
	.align		4
.L_4365:
        /*0138*/ 	.byte	0x03, 0x19
        /*013a*/ 	.short	0x0128


	//----- nvinfo : EIATTR_PARAM_CBANK
	.align		4
        /*013c*/ 	.byte	0x04, 0x0a
        /*013e*/ 	.short	(.L_4367 - .L_4366)
	.align		4
.L_4366:
        /*0140*/ 	.word	index@(.nv.constant0._ZN10layer_norm13ln_bwd_kernelINS_13Kernel_traitsI6__halfffffjLj1280ELj1ELj4ELj1ELj16ENS_18Kernel_traits_baseILj1280ES2_ffffjLj128EEEEELb0ELb0ELb1ELb1EEEvNS_9BwdParamsE)
        /*0144*/ 	.short	0x0380
        /*0146*/ 	.short	0x0128


	//----- nvinfo : EIATTR_SW_WAR
	.align		4
.L_4367:
        /*0148*/ 	.byte	0x04, 0x36
        /*014a*/ 	.short	(.L_4369 - .L_4368)
.L_4368:
        /*014c*/ 	.word	0x00000008
.L_4369:


//--------------------- .nv.info._ZN10layer_norm13ln_bwd_kernelINS_13Kernel_traitsI6__halfffffjLj1280ELj1ELj4ELj1ELj16ENS_18Kernel_traits_baseILj1280ES2_ffffjLj128EEEEELb0ELb1ELb0ELb0EEEvNS_9BwdParamsE --------------------------
	.section	.nv.info._ZN10layer_norm13ln_bwd_kernelINS_13Kernel_traitsI6__halfffffjLj1280ELj1ELj4ELj1ELj16ENS_18Kernel_traits_baseILj1280ES2_ffffjLj128EEEEELb0ELb1ELb0ELb0EEEvNS_9BwdParamsE,"",@"SHT_CUDA_INFO"
	.sectionflags	@""
	.align	4


	//----- nvinfo : EIATTR_CUDA_API_VERSION
	.align		4
        /*0000*/ 	.byte	0x04, 0x37
        /*0002*/ 	.short	(.L_4371 - .L_4370)
.L_4370:
        /*0004*/ 	.word	0x00000082


	//----- nvinfo : EIATTR_KPARAM_INFO
	.align		4
.L_4371:
        /*0008*/ 	.byte	0x04, 0x17
        /*000a*/ 	.short	(.L_4373 - .L_4372)
.L_4372:
        /*000c*/ 	.word	0x00000000
        /*0010*/ 	.short	0x0000
        /*0012*/ 	.short	0x0000
        /*0014*/ 	.byte	0x00, 0xf0, 0xa1, 0x04


	//----- nvinfo : EIATTR_SPARSE_MMA_MASK
	.align		4
.L_4373:
        /*0018*/ 	.byte	0x03, 0x50
        /*001a*/ 	.short	0x0000


	//----- nvinfo : EIATTR_MAXREG_COUNT
	.align		4
        /*001c*/ 	.byte	0x03, 0x1b
        /*001e*/ 	.short	0x00ff


	//----- nvinfo : EIATTR_NUM_BARRIERS
	.align		4
        /*0020*/ 	.byte	0x02, 0x4c
        /*0022*/ 	.byte	0x01
	.zero		1


	//----- nvinfo : EIATTR_ANNOTATIONS
	.align		4
        /*0024*/ 	.byte	0x04, 0x55
        /*0026*/ 	.short	(.L_4375 - .L_4374)


	//   ....[0]....
.L_4374:
        /* <DEDUP_REMOVED lines=151> */


	//----- nvinfo : EIATTR_MERCURY_ISA_VERSION
	.align		4
.L_4375:
        /*0988*/ 	.byte	0x03, 0x5f
        /*098a*/ 	.short	0x0101


	//----- nvinfo : EIATTR_COOP_GROUP_MASK_REGIDS
	.align		4
        /*098c*/ 	.byte	0x04, 0x29
        /*098e*/ 	.short	(.L_4377 - .L_4376)


	//   ....[0]....
.L_4376:
        /*0990*/ 	.word	0xffffffff


	//   ....[1]....
        /*0994*/ 	.word	0xffffffff


	//   ....[2]....
        /*0998*/ 	.word	0xffffffff


	//   ....[3]....
        /*099c*/ 	.word	0xffffffff


	//   ....[4]....
        /*09a0*/ 	.word	0xffffffff


	//   ....[5]....
        /*09a4*/ 	.word	0xffffffff


	//   ....[6]....
        /*09a8*/ 	.word	0xffffffff


	//   ....[7]....
        /*09ac*/ 	.word	0xffffffff


	//   ....[8]....
        /*09b0*/ 	.word	0xffffffff


	//   ....[9]....
        /*09b4*/ 	.word	0xffffffff


	//   ....[10]....
        /*09b8*/ 	.word	0x05000002


	//   ....[11]....
        /*09bc*/ 	.word	0x05000002


	//   ....[12]....
        /*09c0*/ 	.word	0x05000002


	//   ....[13]....
        /*09c4*/ 	.word	0x05000002


	//   ....[14]....
        /*09c8*/ 	.word	0x05000002


	//   ....[15]....
        /*09cc*/ 	.word	0x05000002


	//   ....[16]....
        /*09d0*/ 	.word	0x05000002


	//   ....[17]....
        /*09d4*/ 	.word	0x05000002


	//   ....[18]....
        /*09d8*/ 	.word	0x05000002


	//   ....[19]....
        /*09dc*/ 	.word	0x05000002


	//----- nvinfo : EIATTR_COOP_GROUP_INSTR_OFFSETS
	.align		4
.L_4377:
        /*09e0*/ 	.byte	0x04, 0x28
        /*09e2*/ 	.short	(.L_4379 - .L_4378)


	//   ....[0]....
.L_4378:
        /*09e4*/ 	.word	0x00005f90


	//   ....[1]....
        /*09e8*/ 	.word	0x00005fa0


	//   ....[2]....
        /*09ec*/ 	.word	0x00005fd0


	//   ....[3]....
        /*09f0*/ 	.word	0x00005ff0


	//   ....[4]....
        /*09f4*/ 	.word	0x00006010


	//   ....[5]....
        /*09f8*/ 	.word	0x00006030


	//   ....[6]....
        /*09fc*/ 	.word	0x00006050


	//   ....[7]....
        /*0a00*/ 	.word	0x00006070


	//   ....[8]....
        /*0a04*/ 	.word	0x00006080


	//   ....[9]....
        /*0a08*/ 	.word	0x000060a0


	//   ....[10]....
        /*0a0c*/ 	.word	0x0000e850


	//   ....[11]....
        /*0a10*/ 	.word	0x0000e8f0


	//   ....[12]....
        /*0a14*/ 	.word	0x0000e950


	//   ....[13]....
        /*0a18*/ 	.word	0x0000e9a0


	//   ....[14]....
        /*0a1c*/ 	.word	0x0000ea00


	//   ....[15]....
        /*0a20*/ 	.word	0x0000ea50


	//   ....[16]....
        /*0a24*/ 	.word	0x0000eab0


	//   ....[17]....
        /*0a28*/ 	.word	0x0000eb00


	//   ....[18]....
        /*0a2c*/ 	.word	0x0000eb60


	//   ....[19]....
        /*0a30*/ 	.word	0x0000ebb0


	//----- nvinfo : EIATTR_VRC_CTA_INIT_COUNT
	.align		4
.L_4379:
        /*0a34*/ 	.byte	0x02, 0x4a
	.zero		1
	.zero		1


	//----- nvinfo : EIATTR_EXIT_INSTR_OFFSETS
	.align		4
        /*0a38*/ 	.byte	0x04, 0x1c
        /*0a3a*/ 	.short	(.L_4381 - .L_4380)


	//   ....[0]....
.L_4380:
        /*0a3c*/ 	.word	0x0000e770


	//   ....[1]....
        /*0a40*/ 	.word	0x0000e7f0


	//----- nvinfo : EIATTR_MAX_THREADS
	.align		4
.L_4381:
        /*0a44*/ 	.byte	0x04, 0x05
        /*0a46*/ 	.short	(.L_4383 - .L_4382)
.L_4382:
        /*0a48*/ 	.word	0x00000080
        /*0a4c*/ 	.word	0x00000001
        /*0a50*/ 	.word	0x00000001


	//----- nvinfo : EIATTR_CRS_STACK_SIZE
	.align		4
.L_4383:
        /*0a54*/ 	.byte	0x04, 0x1e
        /*0a56*/ 	.short	(.L_4385 - .L_4384)
.L_4384:
        /*0a58*/ 	.word	0x00000000


	//----- nvinfo : EIATTR_CBANK_PARAM_SIZE
	.align		4
.L_4385:
        /*0a5c*/ 	.byte	0x03, 0x19
        /*0a5e*/ 	.short	0x0128


	//----- nvinfo : EIATTR_PARAM_CBANK
	.align		4
        /*0a60*/ 	.byte	0x04, 0x0a
        /*0a62*/ 	.short	(.L_4387 - .L_4386)
	.align		4
.L_4386:
        /*0a64*/ 	.word	index@(.nv.constant0._ZN10layer_norm13ln_bwd_kernelINS_13Kernel_traitsI6__halfffffjLj1280ELj1ELj4ELj1ELj16ENS_18Kernel_traits_baseILj1280ES2_ffffjLj128EEEEELb0ELb1ELb0ELb0EEEvNS_9BwdParamsE)
        /*0a68*/ 	.short	0x0380
        /*0a6a*/ 	.short	0x0128


	//----- nvinfo : EIATTR_SW_WAR
	.align		4
.L_4387:
        /*0a6c*/ 	.byte	0x04, 0x36
        /*0a6e*/ 	.short	(.L_4389 - .L_4388)
.L_4388:
        /*0a70*/ 	.word	0x00000008
.L_4389:


//--------------------- .nv.info._ZN10layer_norm13ln_bwd_kernelINS_13Kernel_traitsI6__halfffffjLj1280ELj1ELj4ELj1ELj16ENS_18Kernel_traits_baseILj1280ES2_ffffjLj128EEEEELb0ELb1ELb0ELb1EEEvNS_9BwdParamsE --------------------------
	.section	.nv.info._ZN10layer_norm13ln_bwd_kernelINS_13Kernel_traitsI6__halfffffjLj1280ELj1ELj4ELj1ELj16ENS_18Kernel_traits_baseILj1280ES2_ffffjLj128EEEEELb0ELb1ELb0ELb1EEEvNS_9BwdParamsE,"",@"SHT_CUDA_INFO"
	.sectionflags	@""
	.align	4


	//----- nvinfo : EIATTR_CUDA_API_VERSION
	.align		4
        /*0000*/ 	.byte	0x04, 0x37
        /*0002*/ 	.short	(.L_4391 - .L_4390)
.L_4390:
        /*0004*/ 	.word	0x00000082


	//----- nvinfo : EIATTR_KPARAM_INFO
	.align		4
.L_4391:
        /*0008*/ 	.byte	0x04, 0x17
        /*000a*/ 	.short	(.L_4393 - .L_4392)
.L_4392:
        /*000c*/ 	.word	0x00000000
        /*0010*/ 	.short	0x0000
        /*0012*/ 	.short	0x0000
        /*0014*/ 	.byte	0x00, 0xf0, 0xa1, 0x04


	//----- nvinfo : EIATTR_SPARSE_MMA_MASK
	.align		4
.L_4393:
        /*0018*/ 	.byte	0x03, 0x50
        /*001a*/ 	.short	0x0000


	//----- nvinfo : EIATTR_MAXREG_COUNT
	.align		4
        /*001c*/ 	.byte	0x03, 0x1b
        /*001e*/ 	.short	0x00ff


	//----- nvinfo : EIATTR_NUM_BARRIERS
	.align		4
        /*0020*/ 	.byte	0x02, 0x4c
        /*0022*/ 	.byte	0x01
	.zero		1


	//----- nvinfo : EIATTR_ANNOTATIONS
	.align		4
        /*0024*/ 	.byte	0x04, 0x55
        /*0026*/ 	.short	(.L_4395 - .L_4394)


	//   ....[0]....
.L_4394:
        /* <DEDUP_REMOVED lines=338> */


	//----- nvinfo : EIATTR_MERCURY_ISA_VERSION
	.align		4
.L_4395:
        /*1530*/ 	.byte	0x03, 0x5f
        /*1532*/ 	.short	0x0101


	//----- nvinfo : EIATTR_COOP_GROUP_MASK_REGIDS
	.align		4
        /*1534*/ 	.byte	0x04, 0x29
        /*1536*/ 	.short	(.L_4397 - .L_4396)


	//   ....[0]....
.L_4396:
        /*1538*/ 	.word	0xffffffff


	//   ....[1]....
        /*153c*/ 	.word	0xffffffff


	//   ....[2]....
        /*1540*/ 	.word	0xffffffff


	//   ....[3]....
        /*1544*/ 	.word	0xffffffff


	//   ....[4]....
        /*1548*/ 	.word	0xffffffff


	//   ....[5]....
        /*154c*/ 	.word	0xffffffff


	//   ....[6]....
        /*1550*/ 	.word	0xffffffff


	//   ....[7]....
        /*1554*/ 	.word	0xffffffff


	//   ....[8]....
        /*1558*/ 	.word	0xffffffff


	//   ....[9]....
        /*155c*/ 	.word	0xffffffff


	//   ....[10]....
        /*1560*/ 	.word	0x050000d8


	//   ....[11]....
        /*1564*/ 	.word	0x050000d8


	//   ....[12]....
        /*1568*/ 	.word	0x050000d8


	//   ....[13]....
        /*156c*/ 	.word	0x050000d8


	//   ....[14]....
        /*1570*/ 	.word	0x050000d8


	//   ....[15]....
        /*1574*/ 	.word	0x050000d8


	//   ....[16]....
        /*1578*/ 	.word	0x050000d8


	//   ....[17]....
        /*157c*/ 	.word	0x050000d8


	//   ....[18]....
        /*1580*/ 	.word	0x050000d8


	//   ....[19]....
        /*1584*/ 	.word	0x050000d8


	//----- nvinfo : EIATTR_COOP_GROUP_INSTR_OFFSETS
	.align		4
.L_4397:
        /*1588*/ 	.byte	0x04, 0x28
        /*158a*/ 	.short	(.L_4399 - .L_4398)


	//   ....[0]....
.L_4398:
        /*158c*/ 	.word	0x00004e60


	//   ....[1]....
        /*1590*/ 	.word	0x00004e80


	//   ....[2]....
        /*1594*/ 	.word	0x00004ea0


	//   ....[3]....
        /*1598*/ 	.word	0x00004ec0


	//   ....[4]....
        /*159c*/ 	.word	0x00004ee0


	//   ....[5]....
        /*15a0*/ 	.word	0x00004f00


	//   ....[6]....
        /*15a4*/ 	.word	0x00004f20


	//   ....[7]....
        /*15a8*/ 	.word	0x00004f40


	//   ....[8]....
        /*15ac*/ 	.word	0x000054e0


	//   ....[9]....
        /*15b0*/ 	.word	0x000054f0


	//   ....[10]....
        /*15b4*/ 	.word	0x0000cf00


	//   ....[11]....
        /*15b8*/ 	.word	0x0000cf90


	//   ....[12]....
        /*15bc*/ 	.word	0x0000d000


	//   ....[13]....
        /*15c0*/ 	.word	0x0000d060


	//   ....[14]....
        /*15c4*/ 	.word	0x0000d0d0


	//   ....[15]....
        /*15c8*/ 	.word	0x0000d130


	//   ....[16]....
        /*15cc*/ 	.word	0x0000d1a0


	//   ....[17]....
        /*15d0*/ 	.word	0x0000d200


	//   ....[18]....
        /*15d4*/ 	.word	0x0000d5e0


	//   ....[19]....
        /*15d8*/ 	.word	0x0000d820


	//----- nvinfo : EIATTR_VRC_CTA_INIT_COUNT
	.align		4
.L_4399:
        /*15dc*/ 	.byte	0x02, 0x4a
	.zero		1
	.zero		1


	//----- nvinfo : EIATTR_EXIT_INSTR_OFFSETS
	.align		4
        /*15e0*/ 	.byte	0x04, 0x1c
        /*15e2*/ 	.short	(.L_4401 - .L_4400)


	//   ....[0]....
.L_4400:
        /*15e4*/ 	.word	0x0000ce90


	//----- nvinfo : EIATTR_MAX_THREADS
	.align		4
.L_4401:
        /*15e8*/ 	.byte	0x04, 0x05
        /*15ea*/ 	.short	(.L_4403 - .L_4402)
.L_4402:
        /*15ec*/ 	.word	0x00000080
        /*15f0*/ 	.word	0x00000001
        /*15f4*/ 	.word	0x00000001


	//----- nvinfo : EIATTR_CRS_STACK_SIZE
	.align		4
.L_4403:
        /*15f8*/ 	.byte	0x04, 0x1e
        /*15fa*/ 	.short	(.L_4405 - .L_4404)
.L_4404:
        /*15fc*/ 	.word	0x00000000


	//----- nvinfo : EIATTR_CBANK_PARAM_SIZE
	.align		4
.L_4405:
        /*1600*/ 	.byte	0x03, 0x19
        /*1602*/ 	.short	0x0128


	//----- nvinfo : EIATTR_PARAM_CBANK
	.align		4
        /*1604*/ 	.byte	0x04, 0x0a
        /*1606*/ 	.short	(.L_4407 - .L_4406)
	.align		4
.L_4406:
        /*1608*/ 	.word	index@(.nv.constant0._ZN10layer_norm13ln_bwd_kernelINS_13Kernel_traitsI6__halfffffjLj1280ELj1ELj4ELj1ELj16ENS_18Kernel_traits_baseILj1280ES2_ffffjLj128EEEEELb0ELb1ELb0ELb1EEEvNS_9BwdParamsE)
        /*160c*/ 	.short	0x0380
        /*160e*/ 	.short	0x0128


	//----- nvinfo : EIATTR_SW_WAR
	.align		4
.L_4407:
        /*1610*/ 	.byte	0x04, 0x36
        /*1612*/ 	.short	(.L_4409 - .L_4408)
.L_4408:
        /*1614*/ 	.word	0x00000008
.L_4409:


//--------------------- .nv.info._ZN10layer_norm13ln_bwd_kernelINS_13Kernel_traitsI6__halfffffjLj1280ELj1ELj4ELj1ELj16ENS_18Kernel_traits_baseILj1280ES2_ffffjLj128EEEEELb0ELb1ELb1ELb0EEEvNS_9BwdParamsE --------------------------
	.section	.nv.info._ZN10layer_norm13ln_bwd_kernelINS_13Kernel_traitsI6__halfffffjLj1280ELj1ELj4ELj1ELj16ENS_18Kernel_traits_baseILj1280ES2_ffffjLj128EEEEELb0ELb1ELb1ELb0EEEvNS_9BwdParamsE,"",@"SHT_CUDA_INFO"
	.sectionflags	@""
	.align	4


	//----- nvinfo : EIATTR_CUDA_API_VERSION
	.align		4
        /*0000*/ 	.byte	0x04, 0x37
        /*0002*/ 	.short	(.L_4411 - .L_4410)
.L_4410:
        /*0004*/ 	.word	0x00000082


	//----- nvinfo : EIATTR_KPARAM_INFO
	.align		4
.L_4411:
        /*0008*/ 	.byte	0x04, 0x17
        /*000a*/ 	.short	(.L_4413 - .L_4412)
.L_4412:
        /*000c*/ 	.word	0x00000000
        /*0010*/ 	.short	0x0000
        /*0012*/ 	.short	0x0000
        /*0014*/ 	.byte	0x00, 0xf0, 0xa1, 0x04


	//----- nvinfo : EIATTR_SPARSE_MMA_MASK
	.align		4
.L_4413:
        /*0018*/ 	.byte	0x03, 0x50
        /*001a*/ 	.short	0x0000


	//----- nvinfo : EIATTR_MAXREG_COUNT
	.align		4
        /*001c*/ 	.byte	0x03, 0x1b
        /*001e*/ 	.short	0x00ff


	//----- nvinfo : EIATTR_NUM_BARRIERS
	.align		4
        /*0020*/ 	.byte	0x02, 0x4c
        /*0022*/ 	.byte	0x01
	.zero		1


	//----- nvinfo : EIATTR_ANNOTATIONS
	.align		4
        /*0024*/ 	.byte	0x04, 0x55
        /*0026*/ 	.short	(.L_4415 - .L_4414)


	//   ....[0]....
.L_4414:
        /* <DEDUP_REMOVED lines=202> */


	//----- nvinfo : EIATTR_MERCURY_ISA_VERSION
	.align		4
.L_4415:
        /*0cb8*/ 	.byte	0x03, 0x5f
        /*0cba*/ 	.short	0x0101


	//----- nvinfo : EIATTR_COOP_GROUP_MASK_REGIDS
	.align		4
        /*0cbc*/ 	.byte	0x04, 0x29
        /*0cbe*/ 	.short	(.L_4417 - .L_4416)


	//   ....[0]....
.L_4416:
        /*0cc0*/ 	.word	0xffffffff


	//   ....[1]....
        /*0cc4*/ 	.word	0xffffffff


	//   ....[2]....
        /*0cc8*/ 	.word	0xffffffff


	//   ....[3]....
        /*0ccc*/ 	.word	0xffffffff


	//   ....[4]....
        /*0cd0*/ 	.word	0xffffffff


	//   ....[5]....
        /*0cd4*/ 	.word	0xffffffff


	//   ....[6]....
        /*0cd8*/ 	.word	0xffffffff


	//   ....[7]....
        /*0cdc*/ 	.word	0xffffffff


	//   ....[8]....
        /*0ce0*/ 	.word	0xffffffff


	//   ....[9]....
        /*0ce4*/ 	.word	0xffffffff


	//   ....[10]....
        /*0ce8*/ 	.word	0x05000006


	//   ....[11]....
        /*0cec*/ 	.word	0x05000006


	//   ....[12]....
        /*0cf0*/ 	.word	0x05000006


	//   ....[13]....
        /*0cf4*/ 	.word	0x05000006


	//   ....[14]....
        /*0cf8*/ 	.word	0x05000006


	//   ....[15]....
        /*0cfc*/ 	.word	0x05000006


	//   ....[16]....
        /*0d00*/ 	.word	0x05000006


	//   ....[17]....
        /*0d04*/ 	.word	0x05000006


	//   ....[18]....
        /*0d08*/ 	.word	0x05000006


	//   ....[19]....
        /*0d0c*/ 	.word	0x05000006


	//----- nvinfo : EIATTR_COOP_GROUP_INSTR_OFFSETS
	.align		4
.L_4417:
        /*0d10*/ 	.byte	0x04, 0x28
        /*0d12*/ 	.short	(.L_4419 - .L_4418)


	//   ....[0]....
.L_4418:
        /*0d14*/ 	.word	0x00004350


	//   ....[1]....
        /*0d18*/ 	.word	0x00004370


	//   ....[2]....
        /*0d1c*/ 	.word	0x00004390


	//   ....[3]....
        /*0d20*/ 	.word	0x000043b0


	//   ....[4]....
        /*0d24*/ 	.word	0x000043d0


	//   ....[5]....
        /*0d28*/ 	.word	0x000043f0


	//   ....[6]....
        /*0d2c*/ 	.word	0x00004410


	//   ....[7]....
        /*0d30*/ 	.word	0x00004430


	//   ....[8]....
        /*0d34*/ 	.word	0x00004440


	//   ....[9]....
        /*0d38*/ 	.word	0x00004460


	//   ....[10]....
        /*0d3c*/ 	.word	0x0000ff30


	//   ....[11]....
        /*0d40*/ 	.word	0x0000ffd0


	//   ....[12]....
        /*0d44*/ 	.word	0x00010050


	//   ....[13]....
        /*0d48*/ 	.word	0x000100c0


	//   ....[14]....
        /*0d4c*/ 	.word	0x00010140


	//   ....[15]....
        /*0d50*/ 	.word	0x000101b0


	//   ....[16]....
        /*0d54*/ 	.word	0x00010230


	//   ....[17]....
        /*0d58*/ 	.word	0x000102a0


	//   ....[18]....
        /*0d5c*/ 	.word	0x00010320


	//   ....[19]....
        /*0d60*/ 	.word	0x00010370


	//----- nvinfo : EIATTR_VRC_CTA_INIT_COUNT
	.align		4
.L_4419:
        /*0d64*/ 	.byte	0x02, 0x4a
	.zero		1
	.zero		1


	//----- nvinfo : EIATTR_EXIT_INSTR_OFFSETS
	.align		4
        /*0d68*/ 	.byte	0x04, 0x1c
        /*0d6a*/ 	.short	(.L_4421 - .L_4420)


	//   ....[0]....
.L_4420:
        /*0d6c*/ 	.word	0x0000fe50


	//   ....[1]....
        /*0d70*/ 	.word	0x0000fed0


	//----- nvinfo : EIATTR_MAX_THREADS
	.align		4
.L_4421:
        /*0d74*/ 	.byte	0x04, 0x05
        /*0d76*/ 	.short	(.L_4423 - .L_4422)
.L_4422:
        /*0d78*/ 	.word	0x00000080
        /*0d7c*/ 	.word	0x00000001
        /*0d80*/ 	.word	0x00000001


	//----- nvinfo : EIATTR_CRS_STACK_SIZE
	.align		4
.L_4423:
        /*0d84*/ 	.byte	0x04, 0x1e
        /*0d86*/ 	.short	(.L_4425 - .L_4424)
.L_4424:
        /*0d88*/ 	.word	0x00000000


	//----- nvinfo : EIATTR_CBANK_PARAM_SIZE
	.align		4
.L_4425:
        /*0d8c*/ 	.byte	0x03, 0x19
        /*0d8e*/ 	.short	0x0128


	//----- nvinfo : EIATTR_PARAM_CBANK
	.align		4
        /*0d90*/ 	.byte	0x04, 0x0a
        /*0d92*/ 	.short	(.L_4427 - .L_4426)
	.align		4
.L_4426:
        /*0d94*/ 	.word	index@(.nv.constant0._ZN10layer_norm13ln_bwd_kernelINS_13Kernel_traitsI6__halfffffjLj1280ELj1ELj4ELj1ELj16ENS_18Kernel_traits_baseILj1280ES2_ffffjLj128EEEEELb0ELb1ELb1ELb0EEEvNS_9BwdParamsE)
        /*0d98*/ 	.short	0x0380
        /*0d9a*/ 	.short	0x0128


	//----- nvinfo : EIATTR_SW_WAR
	.align		4
.L_4427:
        /*0d9c*/ 	.byte	0x04, 0x36
        /*0d9e*/ 	.short	(.L_4429 - .L_4428)
.L_4428:
        /*0da0*/ 	.word	0x00000008
.L_4429:


//--------------------- .nv.info._ZN10layer_norm13ln_bwd_kernelINS_13Kernel_traitsI6__halfffffjLj1280ELj1ELj4ELj1ELj16ENS_18Kernel_traits_baseILj1280ES2_ffffjLj128EEEEELb0ELb1ELb1ELb1EEEvNS_9BwdParamsE --------------------------
	.section	.nv.info._ZN10layer_norm13ln_bwd_kernelINS_13Kernel_traitsI6__halfffffjLj1280ELj1ELj4ELj1ELj16ENS_18Kernel_traits_baseILj1280ES2_ffffjLj128EEEEELb0ELb1ELb1ELb1EEEvNS_9BwdParamsE,"",@"SHT_CUDA_INFO"
	.sectionflags	@""
	.align	4


	//----- nvinfo : EIATTR_CUDA_API_VERSION
	.align		4
        /*0000*/ 	.byte	0x04, 0x37
        /*0002*/ 	.short	(.L_4431 - .L_4430)
.L_4430:
        /*0004*/ 	.word	0x00000082


	//----- nvinfo : EIATTR_KPARAM_INFO
	.align		4
.L_4431:
        /*0008*/ 	.byte	0x04, 0x17
        /*000a*/ 	.short	(.L_4433 - .L_4432)
.L_4432:
        /*000c*/ 	.word	0x00000000
        /*0010*/ 	.short	0x0000
        /*0012*/ 	.short	0x0000
        /*0014*/ 	.byte	0x00, 0xf0, 0xa1, 0x04


	//----- nvinfo : EIATTR_SPARSE_MMA_MASK
	.align		4
.L_4433:
        /*0018*/ 	.byte	0x03, 0x50
        /*001a*/ 	.short	0x0000


	//----- nvinfo : EIATTR_MAXREG_COUNT
	.align		4
        /*001c*/ 	.byte	0x03, 0x1b
        /*001e*/ 	.short	0x00ff


	//----- nvinfo : EIATTR_NUM_BARRIERS
	.align		4
        /*0020*/ 	.byte	0x02, 0x4c
        /*0022*/ 	.byte	0x01
	.zero		1


	//----- nvinfo : EIATTR_ANNOTATIONS
	.align		4
        /*0024*/ 	.byte	0x04, 0x55
        /*0026*/ 	.short	(.L_4435 - .L_4434)


	//   ....[0]....
.L_4434:
        /* <DEDUP_REMOVED lines=214> */


	//----- nvinfo : EIATTR_MERCURY_ISA_VERSION
	.align		4
.L_4435:
        /*0d78*/ 	.byte	0x03, 0x5f
        /*0d7a*/ 	.short	0x0101


	//----- nvinfo : EIATTR_COOP_GROUP_MASK_REGIDS
	.align		4
        /*0d7c*/ 	.byte	0x04, 0x29
        /*0d7e*/ 	.short	(.L_4437 - .L_4436)


	//   ....[0]....
.L_4436:
        /*0d80*/ 	.word	0xffffffff


	//   ....[1]....
        /*0d84*/ 	.word	0xffffffff


	//   ....[2]....
        /*0d88*/ 	.word	0xffffffff


	//   ....[3]....
        /*0d8c*/ 	.word	0xffffffff


	//   ....[4]....
        /*0d90*/ 	.word	0xffffffff


	//   ....[5]....
        /*0d94*/ 	.word	0xffffffff


	//   ....[6]....
        /*0d98*/ 	.word	0xffffffff


	//   ....[7]....
        /*0d9c*/ 	.word	0xffffffff


	//   ....[8]....
        /*0da0*/ 	.word	0xffffffff


	//   ....[9]....
        /*0da4*/ 	.word	0xffffffff


	//   ....[10]....
        /*0da8*/ 	.word	0x050000c7


	//   ....[11]....
        /*0dac*/ 	.word	0x050000c7


	//   ....[12]....
        /*0db0*/ 	.word	0x050000c7


	//   ....[13]....
        /*0db4*/ 	.word	0x050000c7


	//   ....[14]....
        /*0db8*/ 	.word	0x050000c7


	//   ....[15]....
        /*0dbc*/ 	.word	0x050000c7


	//   ....[16]....
        /*0dc0*/ 	.word	0x050000c7


	//   ....[17]....
        /*0dc4*/ 	.word	0x050000c7


	//   ....[18]....
        /*0dc8*/ 	.word	0x050000c7


	//   ....[19]....
        /*0dcc*/ 	.word	0x050000c7


	//----- nvinfo : EIATTR_COOP_GROUP_INSTR_OFFSETS
	.align		4
.L_4437:
        /*0dd0*/ 	.byte	0x04, 0x28
        /*0dd2*/ 	.short	(.L_4439 - .L_4438)


	//   ....[0]....
.L_4438:
        /*0dd4*/ 	.word	0x000037f0


	//   ....[1]....
        /*0dd8*/ 	.word	0x00003810


	//   ....[2]....
        /*0ddc*/ 	.word	0x00003830


	//   ....[3]....
        /*0de0*/ 	.word	0x00003850


	//   ....[4]....
        /*0de4*/ 	.word	0x00003870


	//   ....[5]....
        /*0de8*/ 	.word	0x00003890


	//   ....[6]....
        /*0dec*/ 	.word	0x000038b0


	//   ....[7]....
        /*0df0*/ 	.word	0x000038d0


	//   ....[8]....
        /*0df4*/ 	.word	0x000038f0


	//   ....[9]....
        /*0df8*/ 	.word	0x00003910


	//   ....[10]....
        /*0dfc*/ 	.word	0x0000d9c0


	//   ....[11]....
        /*0e00*/ 	.word	0x0000da60


	//   ....[12]....
        /*0e04*/ 	.word	0x0000dad0


	//   ....[13]....
        /*0e08*/ 	.word	0x0000db30


	//   ....[14]....
        /*0e0c*/ 	.word	0x0000dba0


	//   ....[15]....
        /*0e10*/ 	.word	0x0000dc00


	//   ....[16]....
        /*0e14*/ 	.word	0x0000dc70


	//   ....[17]....
        /*0e18*/ 	.word	0x0000dce0


	//   ....[18]....
        /*0e1c*/ 	.word	0x0000dd60


	//   ....[19]....
        /*0e20*/ 	.word	0x0000ddc0


	//----- nvinfo : EIATTR_VRC_CTA_INIT_COUNT
	.align		4
.L_4439:
        /*0e24*/ 	.byte	0x02, 0x4a
	.zero		1
	.zero		1


	//----- nvinfo : EIATTR_EXIT_INSTR_OFFSETS
	.align		4
        /*0e28*/ 	.byte	0x04, 0x1c
        /*0e2a*/ 	.short	(.L_4441 - .L_4440)


	//   ....[0]....
.L_4440:
        /*0e2c*/ 	.word	0x0000d960


	//----- nvinfo : EIATTR_MAX_THREADS
	.align		4
.L_4441:
        /*0e30*/ 	.byte	0x04, 0x05
        /*0e32*/ 	.short	(.L_4443 - .L_4442)
.L_4442:
        /*0e34*/ 	.word	0x00000080
        /*0e38*/ 	.word	0x00000001
        /*0e3c*/ 	.word	0x00000001


	//----- nvinfo : EIATTR_CRS_STACK_SIZE
	.align		4
.L_4443:
        /*0e40*/ 	.byte	0x04, 0x1e
        /*0e42*/ 	.short	(.L_4445 - .L_4444)
.L_4444:
        /*0e44*/ 	.word	0x00000000


	//----- nvinfo : EIATTR_CBANK_PARAM_SIZE
	.align		4
.L_4445:
        /*0e48*/ 	.byte	0x03, 0x19
        /*0e4a*/ 	.short	0x0128


	//----- nvinfo : EIATTR_PARAM_CBANK
	.align		4
        /*0e4c*/ 	.byte	0x04, 0x0a
        /*0e4e*/ 	.short	(.L_4447 - .L_4446)
	.align		4
.L_4446:
        /*0e50*/ 	.word	index@(.nv.constant0._ZN10layer_norm13ln_bwd_kernelINS_13Kernel_traitsI6__halfffffjLj1280ELj1ELj4ELj1ELj16ENS_18Kernel_traits_baseILj1280ES2_ffffjLj128EEEEELb0ELb1ELb1ELb1EEEvNS_9BwdParamsE)
        /*0e54*/ 	.short	0x0380
        /*0e56*/ 	.short	0x0128


	//----- nvinfo : EIATTR_SW_WAR
	.align		4
.L_4447:
        /*0e58*/ 	.byte	0x04, 0x36
        /*0e5a*/ 	.short	(.L_4449 - .L_4448)
.L_4448:
        /*0e5c*/ 	.word	0x00000008
.L_4449:


//--------------------- .nv.info._ZN10layer_norm13ln_bwd_kernelINS_13Kernel_traitsI6__halfffffjLj1280ELj1ELj4ELj1ELj16ENS_18Kernel_traits_baseILj1280ES2_ffffjLj128EEEEELb1ELb0ELb0ELb0EEEvNS_9BwdParamsE --------------------------
	.section	.nv.info._ZN10layer_norm13ln_bwd_kernelINS_13Kernel_traitsI6__halfffffjLj1280ELj1ELj4ELj1ELj16ENS_18Kernel_traits_baseILj1280ES2_ffffjLj128EEEEELb1ELb0ELb0ELb0EEEvNS_9BwdParamsE,"",@"SHT_CUDA_INFO"
	.sectionflags	@""
	.align	4


	//----- nvinfo : EIATTR_CUDA_API_VERSION
	.align		4
        /*0000*/ 	.byte	0x04, 0x37
        /*0002*/ 	.short	(.L_4451 - .L_4450)
.L_4450:
        /*0004*/ 	.word	0x00000082


	//----- nvinfo : EIATTR_KPARAM_INFO
	.align		4
.L_4451:
        /*0008*/ 	.byte	0x04, 0x17
        /*000a*/ 	.short	(.L_4453 - .L_4452)
.L_4452:
        /*000c*/ 	.word	0x00000000
        /*0010*/ 	.short	0x0000
        /*0012*/ 	.short	0x0000
        /*0014*/ 	.byte	0x00, 0xf0, 0xa1, 0x04


	//----- nvinfo : EIATTR_SPARSE_MMA_MASK
	.align		4
.L_4453:
        /*0018*/ 	.byte	0x03, 0x50
        /*001a*/ 	.short	0x0000


	//----- nvinfo : EIATTR_MAXREG_COUNT
	.align		4
        /*001c*/ 	.byte	0x03, 0x1b
        /*001e*/ 	.short	0x00ff


	//----- nvinfo : EIATTR_NUM_BARRIERS
	.align		4
        /*0020*/ 	.byte	0x02, 0x4c
        /*0022*/ 	.byte	0x01
	.zero		1


	//----- nvinfo : EIATTR_MERCURY_ISA_VERSION
	.align		4
        /*0024*/ 	.byte	0x03, 0x5f
        /*0026*/ 	.short	0x0101


	//----- nvinfo : EIATTR_COOP_GROUP_MASK_REGIDS
	.align		4
        /*0028*/ 	.byte	0x04, 0x29
        /*002a*/ 	.short	(.L_4455 - .L_4454)


	//   ....[0]....
.L_4454:
        /*002c*/ 	.word	0xffffffff


	//   ....[1]....
        /*0030*/ 	.word	0xffffffff


	//   ....[2]....
        /*0034*/ 	.word	0xffffffff


	//   ....[3]....
        /*0038*/ 	.word	0xffffffff


	//   ....[4]....
        /*003c*/ 	.word	0xffffffff


	//   ....[5]....
        /*0040*/ 	.word	0xffffffff


	//   ....[6]....
        /*0044*/ 	.word	0xffffffff


	//   ....[7]....
        /*0048*/ 	.word	0xffffffff


	//   ....[8]....
        /*004c*/ 	.word	0xffffffff


	//   ....[9]....
        /*0050*/ 	.word	0xffffffff


	//   ....[10]....
        /*0054*/ 	.word	0x05000006


	//   ....[11]....
        /*0058*/ 	.word	0x05000006


	//   ....[12]....
        /*005c*/ 	.word	0x05000006


	//   ....[13]....
        /*0060*/ 	.word	0x05000006


	//   ....[14]....
        /*0064*/ 	.word	0x05000006


	//   ....[15]....
        /*0068*/ 	.word	0x05000006


	//   ....[16]....
        /*006c*/ 	.word	0x05000006


	//   ....[17]....
        /*0070*/ 	.word	0x05000006


	//   ....[18]....
        /*0074*/ 	.word	0x05000006


	//   ....[19]....
        /*0078*/ 	.word	0x05000006


	//----- nvinfo : EIATTR_COOP_GROUP_INSTR_OFFSETS
	.align		4
.L_4455:
        /*007c*/ 	.byte	0x04, 0x28
        /*007e*/ 	.short	(.L_4457 - .L_4456)


	//   ....[0]....
.L_4456:
        /*0080*/ 	.word	0x00002fd0


	//   ....[1]....
        /*0084*/ 	.word	0x00002fe0


	//   ....[2]....
        /*0088*/ 	.word	0x00003010


	//   ....[3]....
        /*008c*/ 	.word	0x00003020


	//   ....[4]....
        /*0090*/ 	.word	0x00003050


	//   ....[5]....
        /*0094*/ 	.word	0x00003060


	//   ....[6]....
        /*0098*/ 	.word	0x00003090


	//   ....[7]....
        /*009c*/ 	.word	0x000030a0


	//   ....[8]....
        /*00a0*/ 	.word	0x000030d0


	//   ....[9]....
        /*00a4*/ 	.word	0x000030e0


	//   ....[10]....
        /*00a8*/ 	.word	0x0000a200


	//   ....[11]....
        /*00ac*/ 	.word	0x0000a2a0


	//   ....[12]....
        /*00b0*/ 	.word	0x0000a300


	//   ....[13]....
        /*00b4*/ 	.word	0x0000a370


	//   ....[14]....
        /*00b8*/ 	.word	0x0000a3d0


	//   ....[15]....
        /*00bc*/ 	.word	0x0000a420


	//   ....[16]....
        /*00c0*/ 	.word	0x0000a490


	//   ....[17]....
        /*00c4*/ 	.word	0x0000a510


	//   ....[18]....
        /*00c8*/ 	.word	0x0000a570


	//   ....[19]....
        /*00cc*/ 	.word	0x0000a5c0


	//----- nvinfo : EIATTR_VRC_CTA_INIT_COUNT
	.align		4
.L_4457:
        /*00d0*/ 	.byte	0x02, 0x4a
	.zero		1
	.zero		1


	//----- nvinfo : EIATTR_EXIT_INSTR_OFFSETS
	.align		4
        /*00d4*/ 	.byte	0x04, 0x1c
        /*00d6*/ 	.short	(.L_4459 - .L_4458)


	//   ....[0]....
.L_4458:
        /*00d8*/ 	.word	0x0000a160


	//   ....[1]....
        /*00dc*/ 	.word	0x0000a190


	//----- nvinfo : EIATTR_MAX_THREADS
	.align		4
.L_4459:
        /*00e0*/ 	.byte	0x04, 0x05
        /*00e2*/ 	.short	(.L_4461 - .L_4460)
.L_4460:
        /*00e4*/ 	.word	0x00000080
        /*00e8*/ 	.word	0x00000001
        /*00ec*/ 	.word	0x00000001


	//----- nvinfo : EIATTR_CRS_STACK_SIZE
	.align		4
.L_4461:
        /*00f0*/ 	.byte	0x04, 0x1e
        /*00f2*/ 	.short	(.L_4463 - .L_4462)
.L_4462:
        /*00f4*/ 	.word	0x00000000


	//----- nvinfo : EIATTR_CBANK_PARAM_SIZE
	.align		4
.L_4463:
        /*00f8*/ 	.byte	0x03, 0x19
        /*00fa*/ 	.short	0x0128


	//----- nvinfo : EIATTR_PARAM_CBANK
	.align		4
        /*00fc*/ 	.byte	0x04, 0x0a
        /*00fe*/ 	.short	(.L_4465 - .L_4464)
	.align		4
.L_4464:
        /*0100*/ 	.word	index@(.nv.constant0._ZN10layer_norm13ln_bwd_kernelINS_13Kernel_traitsI6__halfffffjLj1280ELj1ELj4ELj1ELj16ENS_18Kernel_traits_baseILj1280ES2_ffffjLj128EEEEELb1ELb0ELb0ELb0EEEvNS_9BwdParamsE)
        /*0104*/ 	.short	0x0380
        /*0106*/ 	.short	0x0128


	//----- nvinfo : EIATTR_SW_WAR
	.align		4
.L_4465:
        /*0108*/ 	.byte	0x04, 0x36
        /*010a*/ 	.short	(.L_4467 - .L_4466)
.L_4466:
        /*010c*/ 	.word	0x00000008
.L_4467:


//--------------------- .nv.info._ZN10layer_norm13ln_bwd_kernelINS_13Kernel_traitsI6__halfffffjLj1280ELj1ELj4ELj1ELj16ENS_18Kernel_traits_baseILj1280ES2_ffffjLj128EEEEELb1ELb0ELb0ELb1EEEvNS_9BwdParamsE --------------------------
	.section	.nv.info._ZN10layer_norm13ln_bwd_kernelINS_13Kernel_traitsI6__halfffffjLj1280ELj1ELj4ELj1ELj16ENS_18Kernel_traits_baseILj1280ES2_ffffjLj128EEEEELb1ELb0ELb0ELb1EEEvNS_9BwdParamsE,"",@"SHT_CUDA_INFO"
	.sectionflags	@""
	.align	4


	//----- nvinfo : EIATTR_CUDA_API_VERSION
	.align		4
        /*0000*/ 	.byte	0x04, 0x37
        /*0002*/ 	.short	(.L_4469 - .L_4468)
.L_4468:
        /*0004*/ 	.word	0x00000082


	//----- nvinfo : EIATTR_KPARAM_INFO
	.align		4
.L_4469:
        /*0008*/ 	.byte	0x04, 0x17
        /*000a*/ 	.short	(.L_4471 - .L_4470)
.L_4470:
        /*000c*/ 	.word	0x00000000
        /*0010*/ 	.short	0x0000
        /*0012*/ 	.short	0x0000
        /*0014*/ 	.byte	0x00, 0xf0, 0xa1, 0x04


	//----- nvinfo : EIATTR_SPARSE_MMA_MASK
	.align		4
.L_4471:
        /*0018*/ 	.byte	0x03, 0x50
        /*001a*/ 	.short	0x0000


	//----- nvinfo : EIATTR_MAXREG_COUNT
	.align		4
        /*001c*/ 	.byte	0x03, 0x1b
        /*001e*/ 	.short	0x00ff


	//----- nvinfo : EIATTR_NUM_BARRIERS
	.align		4
        /*0020*/ 	.byte	0x02, 0x4c
        /*0022*/ 	.byte	0x01
	.zero		1


	//----- nvinfo : EIATTR_ANNOTATIONS
	.align		4
        /*0024*/ 	.byte	0x04, 0x55
        /*0026*/ 	.short	(.L_4473 - .L_4472)


	//   ....[0]....
.L_4472:
        /* <DEDUP_REMOVED lines=214> */


	//----- nvinfo : EIATTR_MERCURY_ISA_VERSION
	.align		4
.L_4473:
        /*0d78*/ 	.byte	0x03, 0x5f
        /*0d7a*/ 	.short	0x0101


	//----- nvinfo : EIATTR_COOP_GROUP_MASK_REGIDS
	.align		4
        /*0d7c*/ 	.byte	0x04, 0x29
        /*0d7e*/ 	.short	(.L_4475 - .L_4474)


	//   ....[0]....
.L_4474:
        /*0d80*/ 	.word	0xffffffff


	//   ....[1]....
        /*0d84*/ 	.word	0xffffffff


	//   ....[2]....
        /*0d88*/ 	.word	0xffffffff


	//   ....[3]....
        /*0d8c*/ 	.word	0xffffffff


	//   ....[4]....
        /*0d90*/ 	.word	0xffffffff


	//   ....[5]....
        /*0d94*/ 	.word	0xffffffff


	//   ....[6]....
        /*0d98*/ 	.word	0xffffffff


	//   ....[7]....
        /*0d9c*/ 	.word	0xffffffff


	//   ....[8]....
        /*0da0*/ 	.word	0xffffffff


	//   ....[9]....
        /*0da4*/ 	.word	0xffffffff


	//   ....[10]....
        /*0da8*/ 	.word	0x050000f0


	//   ....[11]....
        /*0dac*/ 	.word	0x050000f0


	//   ....[12]....
        /*0db0*/ 	.word	0x050000f0


	//   ....[13]....
        /*0db4*/ 	.word	0x050000f0


	//   ....[14]....
        /*0db8*/ 	.word	0x050000f0


	//   ....[15]....
        /*0dbc*/ 	.word	0x050000f0


	//   ....[16]....
        /*0dc0*/ 	.word	0x050000f0


	//   ....[17]....
        /*0dc4*/ 	.word	0x050000f0


	//   ....[18]....
        /*0dc8*/ 	.word	0x050000f0


	//   ....[19]....
        /*0dcc*/ 	.word	0x050000f0


	//----- nvinfo : EIATTR_COOP_GROUP_INSTR_OFFSETS
	.align		4
.L_4475:
        /*0dd0*/ 	.byte	0x04, 0x28
        /*0dd2*/ 	.short	(.L_4477 - .L_4476)


	//   ....[0]....
.L_4476:
        /*0dd4*/ 	.word	0x000046f0


	//   ....[1]....
        /*0dd8*/ 	.word	0x00004700


	//   ....[2]....
        /*0ddc*/ 	.word	0x00004740


	//   ....[3]....
        /*0de0*/ 	.word	0x00004760


	//   ....[4]....
        /*0de4*/ 	.word	0x00004780


	//   ....[5]....
        /*0de8*/ 	.word	0x000047b0


	//   ....[6]....
        /*0dec*/ 	.word	0x000047d0


	//   ....[7]....
        /*0df0*/ 	.word	0x000047f0


	//   ....[8]....
        /*0df4*/ 	.word	0x00004cf0


	//   ....[9]....
        /*0df8*/ 	.word	0x00004d00


	//   ....[10]....
        /*0dfc*/ 	.word	0x0000b020


	//   ....[11]....
        /*0e00*/ 	.word	0x0000b0c0


	//   ....[12]....
        /*0e04*/ 	.word	0x0000b130


	//   ....[13]....
        /*0e08*/ 	.word	0x0000b190


	//   ....[14]....
        /*0e0c*/ 	.word	0x0000b200


	//   ....[15]....
        /*0e10*/ 	.word	0x0000b260


	//   ....[16]....
        /*0e14*/ 	.word	0x0000b2d0


	//   ....[17]....
        /*0e18*/ 	.word	0x0000b330


	//   ....[18]....
        /*0e1c*/ 	.word	0x0000b660


	//   ....[19]....
        /*0e20*/ 	.word	0x0000b8a0


	//----- nvinfo : EIATTR_VRC_CTA_INIT_COUNT
	.align		4
.L_4477:
        /*0e24*/ 	.byte	0x02, 0x4a
	.zero		1
	.zero		1


	//----- nvinfo : EIATTR_EXIT_INSTR_OFFSETS
	.align		4
        /*0e28*/ 	.byte	0x04, 0x1c
        /*0e2a*/ 	.short	(.L_4479 - .L_4478)


	//   ....[0]....
.L_4478:
        /*0e2c*/ 	.word	0x0000afc0


	//----- nvinfo : EIATTR_MAX_THREADS
	.align		4
.L_4479:
        /*0e30*/ 	.byte	0x04, 0x05
        /*0e32*/ 	.short	(.L_4481 - .L_4480)
.L_4480:
        /*0e34*/ 	.word	0x00000080
        /*0e38*/ 	.word	0x00000001
        /*0e3c*/ 	.word	0x00000001


	//----- nvinfo : EIATTR_CRS_STACK_SIZE
	.align		4
.L_4481:
        /*0e40*/ 	.byte	0x04, 0x1e
        /*0e42*/ 	.short	(.L_4483 - .L_4482)
.L_4482:
        /*0e44*/ 	.word	0x00000000


	//----- nvinfo : EIATTR_CBANK_PARAM_SIZE
	.align		4
.L_4483:
        /*0e48*/ 	.byte	0x03, 0x19
        /*0e4a*/ 	.short	0x0128


	//----- nvinfo : EIATTR_PARAM_CBANK
	.align		4
        /*0e4c*/ 	.byte	0x04, 0x0a
        /*0e4e*/ 	.short	(.L_4485 - .L_4484)
	.align		4
.L_4484:
        /*0e50*/ 	.word	index@(.nv.constant0._ZN10layer_norm13ln_bwd_kernelINS_13Kernel_traitsI6__halfffffjLj1280ELj1ELj4ELj1ELj16ENS_18Kernel_traits_baseILj1280ES2_ffffjLj128EEEEELb1ELb0ELb0ELb1EEEvNS_9BwdParamsE)
        /*0e54*/ 	.short	0x0380
        /*0e56*/ 	.short	0x0128


	//----- nvinfo : EIATTR_SW_WAR
	.align		4
.L_4485:
        /*0e58*/ 	.byte	0x04, 0x36
        /*0e5a*/ 	.short	(.L_4487 - .L_4486)
.L_4486:
        /*0e5c*/ 	.word	0x00000008
.L_4487:


//--------------------- .nv.info._ZN10layer_norm22ln_bwd_finalize_kernelINS_22Kernel_traits_finalizeILj1280E6__halfffffjLb0ELj1024ELj4ENS_18Kernel_traits_baseILj1280ES2_ffffjLj1024EEEEELb0ELb0EEEvNS_9BwdParamsE --------------------------
	.section	.nv.info._ZN10layer_norm22ln_bwd_finalize_kernelINS_22Kernel_traits_finalizeILj1280E6__halfffffjLb0ELj1024ELj4ENS_18Kernel_traits_baseILj1280ES2_ffffjLj1024EEEEELb0ELb0EEEvNS_9BwdParamsE,"",@"SHT_CUDA_INFO"
	.sectionflags	@""
	.align	4


	//----- nvinfo : EIATTR_CUDA_API_VERSION
	.align		4
        /*0000*/ 	.byte	0x04, 0x37
        /*0002*/ 	.short	(.L_4489 - .L_4488)
.L_4488:
        /*0004*/ 	.word	0x00000082


	//----- nvinfo : EIATTR_KPARAM_INFO
	.align		4
.L_4489:
        /*0008*/ 	.byte	0x04, 0x17
        /*000a*/ 	.short	(.L_4491 - .L_4490)
.L_4490:
        /*000c*/ 	.word	0x00000000
        /*0010*/ 	.short	0x0000
        /*0012*/ 	.short	0x0000
        /*0014*/ 	.byte	0x00, 0xf0, 0xa1, 0x04


	//----- nvinfo : EIATTR_SPARSE_MMA_MASK
	.align		4
.L_4491:
        /*0018*/ 	.byte	0x03, 0x50
        /*001a*/ 	.short	0x0000


	//----- nvinfo : EIATTR_MAXREG_COUNT
	.align		4
        /*001c*/ 	.byte	0x03, 0x1b
        /*001e*/ 	.short	0x0040


	//----- nvinfo : EIATTR_NUM_BARRIERS
	.align		4
        /*0020*/ 	.byte	0x02, 0x4c
        /*0022*/ 	.byte	0x01
	.zero		1


	//----- nvinfo : EIATTR_MERCURY_ISA_VERSION
	.align		4
        /*0024*/ 	.byte	0x03, 0x5f
        /*0026*/ 	.short	0x0101


	//----- nvinfo : EIATTR_COOP_GROUP_MASK_REGIDS
	.align		4
        /*0028*/ 	.byte	0x04, 0x29
        /*002a*/ 	.short	(.L_4493 - .L_4492)


	//   ....[0]....
.L_4492:
        /*002c*/ 	.word	0xffffffff


	//   ....[1]....
        /*0030*/ 	.word	0xffffffff


	//   ....[2]....
        /*0034*/ 	.word	0xffffffff


	//   ....[3]....
        /*0038*/ 	.word	0xffffffff


	//   ....[4]....
        /*003c*/ 	.word	0xffffffff


	//   ....[5]....
        /*0040*/ 	.word	0xffffffff


	//   ....[6]....
        /*0044*/ 	.word	0xffffffff


	//   ....[7]....
        /*0048*/ 	.word	0xffffffff


	//   ....[8]....
        /*004c*/ 	.word	0xffffffff


	//   ....[9]....
        /*0050*/ 	.word	0xffffffff


	//----- nvinfo : EIATTR_COOP_GROUP_INSTR_OFFSETS
	.align		4
.L_4493:
        /*0054*/ 	.byte	0x04, 0x28
        /*0056*/ 	.short	(.L_4495 - .L_4494)


	//   ....[0]....
.L_4494:
        /*0058*/ 	.word	0x00001540


	//   ....[1]....
        /*005c*/ 	.word	0x00001550


	//   ....[2]....
        /*0060*/ 	.word	0x00001580


	//   ....[3]....
        /*0064*/ 	.word	0x00001590


	//   ....[4]....
        /*0068*/ 	.word	0x000015c0


	//   ....[5]....
        /*006c*/ 	.word	0x000015d0


	//   ....[6]....
        /*0070*/ 	.word	0x00001610


	//   ....[7]....
        /*0074*/ 	.word	0x00001630


	//   ....[8]....
        /*0078*/ 	.word	0x00001680


	//   ....[9]....
        /*007c*/ 	.word	0x00001690


	//----- nvinfo : EIATTR_VRC_CTA_INIT_COUNT
	.align		4
.L_4495:
        /*0080*/ 	.byte	0x02, 0x4a
	.zero		1
	.zero		1


	//----- nvinfo : EIATTR_EXIT_INSTR_OFFSETS
	.align		4
        /*0084*/ 	.byte	0x04, 0x1c
        /*0086*/ 	.short	(.L_4497 - .L_4496)


	//   ....[0]....
.L_4496:
        /*0088*/ 	.word	0x00000060


	//   ....[1]....
        /*008c*/ 	.word	0x000016f0


	//   ....[2]....
        /*0090*/ 	.word	0x00001720


	//   ....[3]....
        /*0094*/ 	.word	0x000017e0


	//----- nvinfo : EIATTR_MAX_THREADS
	.align		4
.L_4497:
        /*0098*/ 	.byte	0x04, 0x05
        /*009a*/ 	.short	(.L_4499 - .L_4498)
.L_4498:
        /*009c*/ 	.word	0x00000400
        /*00a0*/ 	.word	0x00000001
        /*00a4*/ 	.word	0x00000001


	//----- nvinfo : EIATTR_CRS_STACK_SIZE
	.align		4
.L_4499:
        /*00a8*/ 	.byte	0x04, 0x1e
        /*00aa*/ 	.short	(.L_4501 - .L_4500)
.L_4500:
        /*00ac*/ 	.word	0x00000000


	//----- nvinfo : EIATTR_CBANK_PARAM_SIZE
	.align		4
.L_4501:
        /*00b0*/ 	.byte	0x03, 0x19
        /*00b2*/ 	.short	0x0128


	//----- nvinfo : EIATTR_PARAM_CBANK
	.align		4
        /*00b4*/ 	.byte	0x04, 0x0a
        /*00b6*/ 	.short	(.L_4503 - .L_4502)
	.align		4
.L_4502:
        /*00b8*/ 	.word	index@(.nv.constant0._ZN10layer_norm22ln_bwd_finalize_kernelINS_22Kernel_traits_finalizeILj1280E6__halfffffjLb0ELj1024ELj4ENS_18Kernel_traits_baseILj1280ES2_ffffjLj1024EEEEELb0ELb0EEEvNS_9BwdParamsE)
        /*00bc*/ 	.short	0x0380
        /*00be*/ 	.short	0x0128


	//----- nvinfo : EIATTR_SW_WAR
	.align		4
.L_4503:
        /*00c0*/ 	.byte	0x04, 0x36
        /*00c2*/ 	.short	(.L_4505 - .L_4504)
.L_4504:
        /*00c4*/ 	.word	0x00000008
.L_4505:


//--------------------- .nv.info._ZN10layer_norm13ln_bwd_kernelINS_13Kernel_traitsI6__halfffffjLj1280ELj1ELj4ELj1ELj16ENS_18Kernel_traits_baseILj1280ES2_ffffjLj128EEEEELb1ELb0ELb1ELb0EEEvNS_9BwdParamsE --------------------------
	.section	.nv.info._ZN10layer_norm13ln_bwd_kernelINS_13Kernel_traitsI6__halfffffjLj1280ELj1ELj4ELj1ELj16ENS_18Kernel_traits_baseILj1280ES2_ffffjLj128EEEEELb1ELb0ELb1ELb0EEEvNS_9BwdParamsE,"",@"SHT_CUDA_INFO"
	.sectionflags	@""
	.align	4


	//----- nvinfo : EIATTR_CUDA_API_VERSION
	.align		4
        /*0000*/ 	.byte	0x04, 0x37
        /*0002*/ 	.short	(.L_4507 - .L_4506)
.L_4506:
        /*0004*/ 	.word	0x00000082


	//----- nvinfo : EIATTR_KPARAM_INFO
	.align		4
.L_4507:
        /*0008*/ 	.byte	0x04, 0x17
        /*000a*/ 	.short	(.L_4509 - .L_4508)
.L_4508:
        /*000c*/ 	.word	0x00000000
        /*0010*/ 	.short	0x0000
        /*0012*/ 	.short	0x0000
        /*0014*/ 	.byte	0x00, 0xf0, 0xa1, 0x04


	//----- nvinfo : EIATTR_SPARSE_MMA_MASK
	.align		4
.L_4509:
        /*0018*/ 	.byte	0x03, 0x50
        /*001a*/ 	.short	0x0000


	//----- nvinfo : EIATTR_MAXREG_COUNT
	.align		4
        /*001c*/ 	.byte	0x03, 0x1b
        /*001e*/ 	.short	0x00ff


	//----- nvinfo : EIATTR_NUM_BARRIERS
	.align		4
        /*0020*/ 	.byte	0x02, 0x4c
        /*0022*/ 	.byte	0x01
	.zero		1


	//----- nvinfo : EIATTR_ANNOTATIONS
	.align		4
        /*0024*/ 	.byte	0x04, 0x55
        /*0026*/ 	.short	(.L_4511 - .L_4510)


	//   ....[0]....
.L_4510:
        /* <DEDUP_REMOVED lines=25> */


	//----- nvinfo : EIATTR_MERCURY_ISA_VERSION
	.align		4
.L_4511:
        /*01a8*/ 	.byte	0x03, 0x5f
        /*01aa*/ 	.short	0x0101


	//----- nvinfo : EIATTR_COOP_GROUP_MASK_REGIDS
	.align		4
        /*01ac*/ 	.byte	0x04, 0x29
        /*01ae*/ 	.short	(.L_4513 - .L_4512)


	//   ....[0]....
.L_4512:
        /*01b0*/ 	.word	0xffffffff


	//   ....[1]....
        /*01b4*/ 	.word	0xffffffff


	//   ....[2]....
        /*01b8*/ 	.word	0xffffffff


	//   ....[3]....
        /*01bc*/ 	.word	0xffffffff


	//   ....[4]....
        /*01c0*/ 	.word	0xffffffff


	//   ....[5]....
        /*01c4*/ 	.word	0xffffffff


	//   ....[6]....
        /*01c8*/ 	.word	0xffffffff


	//   ....[7]....
        /*01cc*/ 	.word	0xffffffff


	//   ....[8]....
        /*01d0*/ 	.word	0xffffffff


	//   ....[9]....
        /*01d4*/ 	.word	0xffffffff


	//   ....[10]....
        /*01d8*/ 	.word	0x0500000b


	//   ....[11]....
        /*01dc*/ 	.word	0x0500000b


	//   ....[12]....
        /*01e0*/ 	.word	0x0500000b


	//   ....[13]....
        /*01e4*/ 	.word	0x0500000b


	//   ....[14]....
        /*01e8*/ 	.word	0x0500000b


	//   ....[15]....
        /*01ec*/ 	.word	0x0500000b


	//   ....[16]....
        /*01f0*/ 	.word	0x0500000b


	//   ....[17]....
        /*01f4*/ 	.word	0x0500000b


	//   ....[18]....
        /*01f8*/ 	.word	0x0500000b


	//   ....[19]....
        /*01fc*/ 	.word	0x0500000b


	//----- nvinfo : EIATTR_COOP_GROUP_INSTR_OFFSETS
	.align		4
.L_4513:
        /*0200*/ 	.byte	0x04, 0x28
        /*0202*/ 	.short	(.L_4515 - .L_4514)


	//   ....[0]....
.L_4514:
        /*0204*/ 	.word	0x00004070


	//   ....[1]....
        /*0208*/ 	.word	0x00004090


	//   ....[2]....
        /*020c*/ 	.word	0x000040b0


	//   ....[3]....
        /*0210*/ 	.word	0x000040d0


	//   ....[4]....
        /*0214*/ 	.word	0x000040f0


	//   ....[5]....
        /*0218*/ 	.word	0x00004110


	//   ....[6]....
        /*021c*/ 	.word	0x00004130


	//   ....[7]....
        /*0220*/ 	.word	0x00004150


	//   ....[8]....
        /*0224*/ 	.word	0x00004160


	//   ....[9]....
        /*0228*/ 	.word	0x00004180


	//   ....[10]....
        /*022c*/ 	.word	0x0000d680


	//   ....[11]....
        /*0230*/ 	.word	0x0000d710


	//   ....[12]....
        /*0234*/ 	.word	0x0000d770


	//   ....[13]....
        /*0238*/ 	.word	0x0000d7c0


	//   ....[14]....
        /*023c*/ 	.word	0x0000d820


	//   ....[15]....
        /*0240*/ 	.word	0x0000d870


	//   ....[16]....
        /*0244*/ 	.word	0x0000d8d0


	//   ....[17]....
        /*0248*/ 	.word	0x0000d920


	//   ....[18]....
        /*024c*/ 	.word	0x0000d980


	//   ....[19]....
        /*0250*/ 	.word	0x0000d9d0


	//----- nvinfo : EIATTR_VRC_CTA_INIT_COUNT
	.align		4
.L_4515:
        /*0254*/ 	.byte	0x02, 0x4a
	.zero		1
	.zero		1


	//----- nvinfo : EIATTR_EXIT_INSTR_OFFSETS
	.align		4
        /*0258*/ 	.byte	0x04, 0x1c
        /*025a*/ 	.short	(.L_4517 - .L_4516)


	//   ....[0]....
.L_4516:
        /*025c*/ 	.word	0x0000d5e0


	//   ....[1]....
        /*0260*/ 	.word	0x0000d610


	//----- nvinfo : EIATTR_MAX_THREADS
	.align		4
.L_4517:
        /*0264*/ 	.byte	0x04, 0x05
        /*0266*/ 	.short	(.L_4519 - .L_4518)
.L_4518:
        /*0268*/ 	.word	0x00000080
        /*026c*/ 	.word	0x00000001
        /*0270*/ 	.word	0x00000001


	//----- nvinfo : EIATTR_CRS_STACK_SIZE
	.align		4
.L_4519:
        /*0274*/ 	.byte	0x04, 0x1e
        /*0276*/ 	.short	(.L_4521 - .L_4520)
.L_4520:
        /*0278*/ 	.word	0x00000000


	//----- nvinfo : EIATTR_CBANK_PARAM_SIZE
	.align		4
.L_4521:
        /*027c*/ 	.byte	0x03, 0x19
        /*027e*/ 	.short	0x0128


	//----- nvinfo : EIATTR_PARAM_CBANK
	.align		4
        /*0280*/ 	.byte	0x04, 0x0a
        /*0282*/ 	.short	(.L_4523 - .L_4522)
	.align		4
.L_4522:
        /*0284*/ 	.word	index@(.nv.constant0._ZN10layer_norm13ln_bwd_kernelINS_13Kernel_traitsI6__halfffffjLj1280ELj1ELj4ELj1ELj16ENS_18Kernel_traits_baseILj1280ES2_ffffjLj128EEEEELb1ELb0ELb1ELb0EEEvNS_9BwdParamsE)
        /*0288*/ 	.short	0x0380
        /*028a*/ 	.short	0x0128


	//----- nvinfo : EIATTR_SW_WAR
	.align		4
.L_4523:
        /*028c*/ 	.byte	0x04, 0x36
        /*028e*/ 	.short	(.L_4525 - .L_4524)
.L_4524:
        /*0290*/ 	.word	0x00000008
.L_4525:


//--------------------- .nv.info._ZN10layer_norm22ln_bwd_finalize_kernelINS_22Kernel_traits_finalizeILj1280E6__halfffffjLb0ELj1024ELj4ENS_18Kernel_traits_baseILj1280ES2_ffffjLj1024EEEEELb0ELb1EEEvNS_9BwdParamsE --------------------------
	.section	.nv.info._ZN10layer_norm22ln_bwd_finalize_kernelINS_22Kernel_traits_finalizeILj1280E6__halfffffjLb0ELj1024ELj4ENS_18Kernel_traits_baseILj1280ES2_ffffjLj1024EEEEELb0ELb1EEEvNS_9BwdParamsE,"",@"SHT_CUDA_INFO"
	.sectionflags	@""
	.align	4


	//----- nvinfo : EIATTR_CUDA_API_VERSION
	.align		4
        /*0000*/ 	.byte	0x04, 0x37
        /*0002*/ 	.short	(.L_4527 - .L_4526)
.L_4526:
        /*0004*/ 	.word	0x00000082


	//----- nvinfo : EIATTR_KPARAM_INFO
	.align		4
.L_4527:
        /*0008*/ 	.byte	0x04, 0x17
        /*000a*/ 	.short	(.L_4529 - .L_4528)
.L_4528:
        /*000c*/ 	.word	0x00000000
        /*0010*/ 	.short	0x0000
        /*0012*/ 	.short	0x0000
        /*0014*/ 	.byte	0x00, 0xf0, 0xa1, 0x04


	//----- nvinfo : EIATTR_SPARSE_MMA_MASK
	.align		4
.L_4529:
        /*0018*/ 	.byte	0x03, 0x50
        /*001a*/ 	.short	0x0000


	//----- nvinfo : EIATTR_MAXREG_COUNT
	.align		4
        /*001c*/ 	.byte	0x03, 0x1b
        /*001e*/ 	.short	0x0040


	//----- nvinfo : EIATTR_NUM_BARRIERS
	.align		4
        /*0020*/ 	.byte	0x02, 0x4c
        /*0022*/ 	.byte	0x01
	.zero		1


	//----- nvinfo : EIATTR_MERCURY_ISA_VERSION
	.align		4
        /*0024*/ 	.byte	0x03, 0x5f
        /*0026*/ 	.short	0x0101


	//----- nvinfo : EIATTR_COOP_GROUP_MASK_REGIDS
	.align		4
        /*0028*/ 	.byte	0x04, 0x29
        /*002a*/ 	.short	(.L_4531 - .L_4530)


	//   ....[0]....
.L_4530:
        /*002c*/ 	.word	0xffffffff


	//   ....[1]....
        /*0030*/ 	.word	0xffffffff


	//   ....[2]....
        /*0034*/ 	.word	0xffffffff


	//   ....[3]....
        /*0038*/ 	.word	0xffffffff


	//   ....[4]....
        /*003c*/ 	.word	0xffffffff


	//   ....[5]....
        /*0040*/ 	.word	0xffffffff


	//   ....[6]....
        /*0044*/ 	.word	0xffffffff


	//   ....[7]....
        /*0048*/ 	.word	0xffffffff


	//   ....[8]....
        /*004c*/ 	.word	0xffffffff


	//   ....[9]....
        /*0050*/ 	.word	0xffffffff


	//----- nvinfo : EIATTR_COOP_GROUP_INSTR_OFFSETS
	.align		4
.L_4531:
        /*0054*/ 	.byte	0x04, 0x28
        /*0056*/ 	.short	(.L_4533 - .L_4532)


	//   ....[0]....
.L_4532:
        /*0058*/ 	.word	0x00001560


	//   ....[1]....
        /*005c*/ 	.word	0x00001570


	//   ....[2]....
        /*0060*/ 	.word	0x000015a0


	//   ....[3]....
        /*0064*/ 	.word	0x000015b0


	//   ....[4]....
        /*0068*/ 	.word	0x000015e0


	//   ....[5]....
        /*006c*/ 	.word	0x000015f0


	//   ....[6]....
        /*0070*/ 	.word	0x00001620


	//   ....[7]....
        /*0074*/ 	.word	0x00001640


	//   ....[8]....
        /*0078*/ 	.word	0x00001670


	//   ....[9]....
        /*007c*/ 	.word	0x00001680


	//----- nvinfo : EIATTR_VRC_CTA_INIT_COUNT
	.align		4
.L_4533:
        /*0080*/ 	.byte	0x02, 0x4a
	.zero		1
	.zero		1


	//----- nvinfo : EIATTR_EXIT_INSTR_OFFSETS
	.align		4
        /*0084*/ 	.byte	0x04, 0x1c
        /*0086*/ 	.short	(.L_4535 - .L_4534)


	//   ....[0]....
.L_4534:
        /*0088*/ 	.word	0x00000060


	//   ....[1]....
        /*008c*/ 	.word	0x000016e0


	//   ....[2]....
        /*0090*/ 	.word	0x000017d0


	//----- nvinfo : EIATTR_MAX_THREADS
	.align		4
.L_4535:
        /*0094*/ 	.byte	0x04, 0x05
        /*0096*/ 	.short	(.L_4537 - .L_4536)
.L_4536:
        /*0098*/ 	.word	0x00000400
        /*009c*/ 	.word	0x00000001
        /*00a0*/ 	.word	0x00000001


	//----- nvinfo : EIATTR_CRS_STACK_SIZE
	.align		4
.L_4537:
        /*00a4*/ 	.byte	0x04, 0x1e
        /*00a6*/ 	.short	(.L_4539 - .L_4538)
.L_4538:
        /*00a8*/ 	.word	0x00000000


	//----- nvinfo : EIATTR_CBANK_PARAM_SIZE
	.align		4
.L_4539:
        /*00ac*/ 	.byte	0x03, 0x19
        /*00ae*/ 	.short	0x0128


	//----- nvinfo : EIATTR_PARAM_CBANK
	.align		4
        /*00b0*/ 	.byte	0x04, 0x0a
        /*00b2*/ 	.short	(.L_4541 - .L_4540)
	.align		4
.L_4540:
        /*00b4*/ 	.word	index@(.nv.constant0._ZN10layer_norm22ln_bwd_finalize_kernelINS_22Kernel_traits_finalizeILj1280E6__halfffffjLb0ELj1024ELj4ENS_18Kernel_traits_baseILj1280ES2_ffffjLj1024EEEEELb0ELb1EEEvNS_9BwdParamsE)
        /*00b8*/ 	.short	0x0380
        /*00ba*/ 	.short	0x0128


	//----- nvinfo : EIATTR_SW_WAR
	.align		4
.L_4541:
        /*00bc*/ 	.byte	0x04, 0x36
        /*00be*/ 	.short	(.L_4543 - .L_4542)
.L_4542:
        /*00c0*/ 	.word	0x00000008
.L_4543:


//--------------------- .nv.info._ZN10layer_norm13ln_bwd_kernelINS_13Kernel_traitsI6__halfffffjLj1280ELj1ELj4ELj1ELj16ENS_18Kernel_traits_baseILj1280ES2_ffffjLj128EEEEELb1ELb0ELb1ELb1EEEvNS_9BwdParamsE --------------------------
	.section	.nv.info._ZN10layer_norm13ln_bwd_kernelINS_13Kernel_traitsI6__halfffffjLj1280ELj1ELj4ELj1ELj16ENS_18Kernel_traits_baseILj1280ES2_ffffjLj128EEEEELb1ELb0ELb1ELb1EEEvNS_9BwdParamsE,"",@"SHT_CUDA_INFO"
	.sectionflags	@""
	.align	4


	//----- nvinfo : EIATTR_CUDA_API_VERSION
	.align		4
        /*0000*/ 	.byte	0x04, 0x37
        /*0002*/ 	.short	(.L_4545 - .L_4544)
.L_4544:
        /*0004*/ 	.word	0x00000082


	//----- nvinfo : EIATTR_KPARAM_INFO
	.align		4
.L_4545:
        /*0008*/ 	.byte	0x04, 0x17
        /*000a*/ 	.short	(.L_4547 - .L_4546)
.L_4546:
        /*000c*/ 	.word	0x00000000
        /*0010*/ 	.short	0x0000
        /*0012*/ 	.short	0x0000
        /*0014*/ 	.byte	0x00, 0xf0, 0xa1, 0x04


	//----- nvinfo : EIATTR_SPARSE_MMA_MASK
	.align		4
.L_4547:
        /*0018*/ 	.byte	0x03, 0x50
        /*001a*/ 	.short	0x0000


	//----- nvinfo : EIATTR_MAXREG_COUNT
	.align		4
        /*001c*/ 	.byte	0x03, 0x1b
        /*001e*/ 	.short	0x00ff


	//----- nvinfo : EIATTR_NUM_BARRIERS
	.align		4
        /*0020*/ 	.byte	0x02, 0x4c
        /*0022*/ 	.byte	0x01
	.zero		1


	//----- nvinfo : EIATTR_ANNOTATIONS
	.align		4
        /*0024*/ 	.byte	0x04, 0x55
        /*0026*/ 	.short	(.L_4549 - .L_4548)


	//   ....[0]....
.L_4548:
        /*0028*/ 	.word	0x00000001
        /*002c*/ 	.byte	0x60, 0x02, 0x00, 0x00, 0x01, 0x00, 0x00, 0x00, 0x30, 0x26, 0x00, 0x00, 0x01, 0x00, 0x00, 0x00
        /*003c*/ 	.byte	0x50, 0x26, 0x00, 0x00, 0x01, 0x00, 0x00, 0x00, 0x60, 0x26, 0x00, 0x00, 0x01, 0x00, 0x00, 0x00
        /*004c*/ 	.byte	0x70, 0x26, 0x00, 0x00, 0x01, 0x00, 0x00, 0x00, 0x80, 0x26, 0x00, 0x00, 0x01, 0x00, 0x00, 0x00
        /*005c*/ 	.byte	0x90, 0x28, 0x00, 0x00, 0x01, 0x00, 0x00, 0x00, 0xa0, 0x28, 0x00, 0x00, 0x01, 0x00, 0x00, 0x00
        /*006c*/ 	.byte	0xb0, 0x28, 0x00, 0x00, 0x01, 0x00, 0x00, 0x00, 0xd0, 0x28, 0x00, 0x00, 0x01, 0x00, 0x00, 0x00
        /*007c*/ 	.byte	0x00, 0x29, 0x00, 0x00, 0x01, 0x00, 0x00, 0x00, 0xd0, 0x2f, 0x00, 0x00, 0x01, 0x00, 0x00, 0x00
        /*008c*/ 	.byte	0x20, 0xa9, 0x00, 0x00


	//----- nvinfo : EIATTR_MERCURY_ISA_VERSION
	.align		4
.L_4549:
        /*0090*/ 	.byte	0x03, 0x5f
        /*0092*/ 	.short	0x0101


	//----- nvinfo : EIATTR_COOP_GROUP_MASK_REGIDS
	.align		4
        /*0094*/ 	.byte	0x04, 0x29
        /*0096*/ 	.short	(.L_4551 - .L_4550)


	//   ....[0]....
.L_4550:
        /*0098*/ 	.word	0xffffffff


	//   ....[1]....
        /*009c*/ 	.word	0xffffffff


	//   ....[2]....
        /*00a0*/ 	.word	0xffffffff


	//   ....[3]....
        /*00a4*/ 	.word	0xffffffff


	//   ....[4]....
        /*00a8*/ 	.word	0xffffffff


	//   ....[5]....
        /*00ac*/ 	.word	0xffffffff


	//   ....[6]....
        /*00b0*/ 	.word	0xffffffff


	//   ....[7]....
        /*00b4*/ 	.word	0xffffffff


	//   ....[8]....
        /*00b8*/ 	.word	0xffffffff


	//   ....[9]....
        /*00bc*/ 	.word	0xffffffff


	//   ....[10]....
        /*00c0*/ 	.word	0x050000cc


	//   ....[11]....
        /*00c4*/ 	.word	0x050000cc


	//   ....[12]....
        /*00c8*/ 	.word	0x050000cc


	//   ....[13]....
        /*00cc*/ 	.word	0x050000cc


	//   ....[14]....
        /*00d0*/ 	.word	0x050000cc


	//   ....[15]....
        /*00d4*/ 	.word	0x050000cc


	//   ....[16]....
        /*00d8*/ 	.word	0x050000cc


	//   ....[17]....
        /*00dc*/ 	.word	0x050000cc


	//   ....[18]....
        /*00e0*/ 	.word	0x050000cc


	//   ....[19]....
        /*00e4*/ 	.word	0x050000cc


	//----- nvinfo : EIATTR_COOP_GROUP_INSTR_OFFSETS
	.align		4
.L_4551:
        /*00e8*/ 	.byte	0x04, 0x28
        /*00ea*/ 	.short	(.L_4553 - .L_4552)


	//   ....[0]....
.L_4552:
        /*00ec*/ 	.word	0x00002d70


	//   ....[1]....
        /*00f0*/ 	.word	0x00002d80


	//   ....[2]....
        /*00f4*/ 	.word	0x00002db0


	//   ....[3]....
        /*00f8*/ 	.word	0x00002dc0


	//   ....[4]....
        /*00fc*/ 	.word	0x00002df0


	//   ....[5]....
        /*0100*/ 	.word	0x00002e00


	//   ....[6]....
        /*0104*/ 	.word	0x00002e30


	//   ....[7]....
        /*0108*/ 	.word	0x00002e40


	//   ....[8]....
        /*010c*/ 	.word	0x00002e70


	//   ....[9]....
        /*0110*/ 	.word	0x00002e80


	//   ....[10]....
        /*0114*/ 	.word	0x0000b7a0


	//   ....[11]....
        /*0118*/ 	.word	0x0000b830


	//   ....[12]....
        /*011c*/ 	.word	0x0000b8a0


	//   ....[13]....
        /*0120*/ 	.word	0x0000b8f0


	//   ....[14]....
        /*0124*/ 	.word	0x0000b950


	//   ....[15]....
        /*0128*/ 	.word	0x0000b9b0


	//   ....[16]....
        /*012c*/ 	.word	0x0000ba10


	//   ....[17]....
        /*0130*/ 	.word	0x0000ba70


	//   ....[18]....
        /*0134*/ 	.word	0x0000bae0


	//   ....[19]....
        /*0138*/ 	.word	0x0000bb30


	//----- nvinfo : EIATTR_VRC_CTA_INIT_COUNT
	.align		4
.L_4553:
        /*013c*/ 	.byte	0x02, 0x4a
	.zero		1
	.zero		1


	//----- nvinfo : EIATTR_EXIT_INSTR_OFFSETS
	.align		4
        /*0140*/ 	.byte	0x04, 0x1c
        /*0142*/ 	.short	(.L_4555 - .L_4554)


	//   ....[0]....
.L_4554:
        /*0144*/ 	.word	0x0000b730


	//----- nvinfo : EIATTR_MAX_THREADS
	.align		4
.L_4555:
        /*0148*/ 	.byte	0x04, 0x05
        /*014a*/ 	.short	(.L_4557 - .L_4556)
.L_4556:
        /*014c*/ 	.word	0x00000080
        /*0150*/ 	.word	0x00000001
        /*0154*/ 	.word	0x00000001


	//----- nvinfo : EIATTR_CRS_STACK_SIZE
	.align		4
.L_4557:
        /*0158*/ 	.byte	0x04, 0x1e
        /*015a*/ 	.short	(.L_4559 - .L_4558)
.L_4558:
        /*015c*/ 	.word	0x00000000


	//----- nvinfo : EIATTR_CBANK_PARAM_SIZE
	.align		4
.L_4559:
        /*0160*/ 	.byte	0x03, 0x19
        /*0162*/ 	.short	0x0128


	//----- nvinfo : EIATTR_PARAM_CBANK
	.align		4
        /*0164*/ 	.byte	0x04, 0x0a
        /*0166*/ 	.short	(.L_4561 - .L_4560)
	.align		4
.L_4560:
        /*0168*/ 	.word	index@(.nv.constant0._ZN10layer_norm13ln_bwd_kernelINS_13Kernel_traitsI6__halfffffjLj1280ELj1ELj4ELj1ELj16ENS_18Kernel_traits_baseILj1280ES2_ffffjLj128EEEEELb1ELb0ELb1ELb1EEEvNS_9BwdParamsE)
        /*016c*/ 	.short	0x0380
        /*016e*/ 	.short	0x0128


	//----- nvinfo : EIATTR_SW_WAR
	.align		4
.L_4561:
        /*0170*/ 	.byte	0x04, 0x36
        /*0172*/ 	.short	(.L_4563 - .L_4562)
.L_4562:
        /*0174*/ 	.word	0x00000008
.L_4563:


//--------------------- .nv.info._ZN10layer_norm13ln_bwd_kernelINS_13Kernel_traitsI6__halfffffjLj1280ELj1ELj4ELj1ELj16ENS_18Kernel_traits_baseILj1280ES2_ffffjLj128EEEEELb1ELb1ELb0ELb0EEEvNS_9BwdParamsE --------------------------
	.section	.nv.info._ZN10layer_norm13ln_bwd_kernelINS_13Kernel_traitsI6__halfffffjLj1280ELj1ELj4ELj1ELj16ENS_18Kernel_traits_baseILj1280ES2_ffffjLj128EEEEELb1ELb1ELb0ELb0EEEvNS_9BwdParamsE,"",@"SHT_CUDA_INFO"
	.sectionflags	@""
	.align	4


	//----- nvinfo : EIATTR_CUDA_API_VERSION
	.align		4
        /*0000*/ 	.byte	0x04, 0x37
        /*0002*/ 	.short	(.L_4565 - .L_4564)
.L_4564:
        /*0004*/ 	.word	0x00000082


	//----- nvinfo : EIATTR_KPARAM_INFO
	.align		4
.L_4565:
        /*0008*/ 	.byte	0x04, 0x17
        /*000a*/ 	.short	(.L_4567 - .L_4566)
.L_4566:
        /*000c*/ 	.word	0x00000000
        /*0010*/ 	.short	0x0000
        /*0012*/ 	.short	0x0000
        /*0014*/ 	.byte	0x00, 0xf0, 0xa1, 0x04


	//----- nvinfo : EIATTR_SPARSE_MMA_MASK
	.align		4
.L_4567:
        /*0018*/ 	.byte	0x03, 0x50
        /*001a*/ 	.short	0x0000


	//----- nvinfo : EIATTR_MAXREG_COUNT
	.align		4
        /*001c*/ 	.byte	0x03, 0x1b
        /*001e*/ 	.short	0x00ff


	//----- nvinfo : EIATTR_NUM_BARRIERS
	.align		4
        /*0020*/ 	.byte	0x02, 0x4c
        /*0022*/ 	.byte	0x01
	.zero		1


	//----- nvinfo : EIATTR_ANNOTATIONS
	.align		4
        /*0024*/ 	.byte	0x04, 0x55
        /*0026*/ 	.short	(.L_4569 - .L_4568)


	//   ....[0]....
.L_4568:
        /* <DEDUP_REMOVED lines=209> */


	//----- nvinfo : EIATTR_MERCURY_ISA_VERSION
	.align		4
.L_4569:
        /*0d28*/ 	.byte	0x03, 0x5f
        /*0d2a*/ 	.short	0x0101


	//----- nvinfo : EIATTR_COOP_GROUP_MASK_REGIDS
	.align		4
        /*0d2c*/ 	.byte	0x04, 0x29
        /*0d2e*/ 	.short	(.L_4571 - .L_4570)


	//   ....[0]....
.L_4570:
        /*0d30*/ 	.word	0xffffffff


	//   ....[1]....
        /*0d34*/ 	.word	0xffffffff


	//   ....[2]....
        /*0d38*/ 	.word	0xffffffff


	//   ....[3]....
        /*0d3c*/ 	.word	0xffffffff


	//   ....[4]....
        /*0d40*/ 	.word	0xffffffff


	//   ....[5]....
        /*0d44*/ 	.word	0xffffffff


	//   ....[6]....
        /*0d48*/ 	.word	0xffffffff


	//   ....[7]....
        /*0d4c*/ 	.word	0xffffffff


	//   ....[8]....
        /*0d50*/ 	.word	0xffffffff


	//   ....[9]....
        /*0d54*/ 	.word	0xffffffff


	//   ....[10]....
        /*0d58*/ 	.word	0x05000015


	//   ....[11]....
        /*0d5c*/ 	.word	0x05000015


	//   ....[12]....
        /*0d60*/ 	.word	0x05000015


	//   ....[13]....
        /*0d64*/ 	.word	0x05000015


	//   ....[14]....
        /*0d68*/ 	.word	0x05000015


	//   ....[15]....
        /*0d6c*/ 	.word	0x05000015


	//   ....[16]....
        /*0d70*/ 	.word	0x05000015


	//   ....[17]....
        /*0d74*/ 	.word	0x05000015


	//   ....[18]....
        /*0d78*/ 	.word	0x05000015


	//   ....[19]....
        /*0d7c*/ 	.word	0x05000015


	//----- nvinfo : EIATTR_COOP_GROUP_INSTR_OFFSETS
	.align		4
.L_4571:
        /*0d80*/ 	.byte	0x04, 0x28
        /*0d82*/ 	.short	(.L_4573 - .L_4572)


	//   ....[0]....
.L_4572:
        /*0d84*/ 	.word	0x000040c0


	//   ....[1]....
        /*0d88*/ 	.word	0x000040e0


	//   ....[2]....
        /*0d8c*/ 	.word	0x00004100


	//   ....[3]....
        /*0d90*/ 	.word	0x00004120


	//   ....[4]....
        /*0d94*/ 	.word	0x00004140


	//   ....[5]....
        /*0d98*/ 	.word	0x00004160


	//   ....[6]....
        /*0d9c*/ 	.word	0x00004180


	//   ....[7]....
        /*0da0*/ 	.word	0x000041a0


	//   ....[8]....
        /*0da4*/ 	.word	0x000041b0


	//   ....[9]....
        /*0da8*/ 	.word	0x000041d0


	//   ....[10]....
        /*0dac*/ 	.word	0x00010800


	//   ....[11]....
        /*0db0*/ 	.word	0x000108a0


	//   ....[12]....
        /*0db4*/ 	.word	0x00010920


	//   ....[13]....
        /*0db8*/ 	.word	0x00010990


	//   ....[14]....
        /*0dbc*/ 	.word	0x00010a10


	//   ....[15]....
        /*0dc0*/ 	.word	0x00010a80


	//   ....[16]....
        /*0dc4*/ 	.word	0x00010b00


	//   ....[17]....
        /*0dc8*/ 	.word	0x00010b70


	//   ....[18]....
        /*0dcc*/ 	.word	0x00010bf0


	//   ....[19]....
        /*0dd0*/ 	.word	0x00010c40


	//----- nvinfo : EIATTR_VRC_CTA_INIT_COUNT
	.align		4
.L_4573:
        /*0dd4*/ 	.byte	0x02, 0x4a
	.zero		1
	.zero		1


	//----- nvinfo : EIATTR_EXIT_INSTR_OFFSETS
	.align		4
        /*0dd8*/ 	.byte	0x04, 0x1c
        /*0dda*/ 	.short	(.L_4575 - .L_4574)


	//   ....[0]....
.L_4574:
        /*0ddc*/ 	.word	0x00010710


	//   ....[1]....
        /*0de0*/ 	.word	0x00010790


	//----- nvinfo : EIATTR_MAX_THREADS
	.align		4
.L_4575:
        /*0de4*/ 	.byte	0x04, 0x05
        /*0de6*/ 	.short	(.L_4577 - .L_4576)
.L_4576:
        /*0de8*/ 	.word	0x00000080
        /*0dec*/ 	.word	0x00000001
        /*0df0*/ 	.word	0x00000001


	//----- nvinfo : EIATTR_CRS_STACK_SIZE
	.align		4
.L_4577:
        /*0df4*/ 	.byte	0x04, 0x1e
        /*0df6*/ 	.short	(.L_4579 - .L_4578)
.L_4578:
        /*0df8*/ 	.word	0x00000000


	//----- nvinfo : EIATTR_CBANK_PARAM_SIZE
	.align		4
.L_4579:
        /*0dfc*/ 	.byte	0x03, 0x19
        /*0dfe*/ 	.short	0x0128


	//----- nvinfo : EIATTR_PARAM_CBANK
	.align		4
        /*0e00*/ 	.byte	0x04, 0x0a
        /*0e02*/ 	.short	(.L_4581 - .L_4580)
	.align		4
.L_4580:
        /*0e04*/ 	.word	index@(.nv.constant0._ZN10layer_norm13ln_bwd_kernelINS_13Kernel_traitsI6__halfffffjLj1280ELj1ELj4ELj1ELj16ENS_18Kernel_traits_baseILj1280ES2_ffffjLj128EEEEELb1ELb1ELb0ELb0EEEvNS_9BwdParamsE)
        /*0e08*/ 	.short	0x0380
        /*0e0a*/ 	.short	0x0128


	//----- nvinfo : EIATTR_SW_WAR
	.align		4
.L_4581:
        /*0e0c*/ 	.byte	0x04, 0x36
        /*0e0e*/ 	.short	(.L_4583 - .L_4582)
.L_4582:
        /*0e10*/ 	.word	0x00000008
.L_4583:


//--------------------- .nv.info._ZN10layer_norm13ln_bwd_kernelINS_13Kernel_traitsI6__halfffffjLj1280ELj1ELj4ELj1ELj16ENS_18Kernel_traits_baseILj1280ES2_ffffjLj128EEEEELb1ELb1ELb0ELb1EEEvNS_9BwdParamsE --------------------------
	.section	.nv.info._ZN10layer_norm13ln_bwd_kernelINS_13Kernel_traitsI6__halfffffjLj1280ELj1ELj4ELj1ELj16ENS_18Kernel_traits_baseILj1280ES2_ffffjLj128EEEEELb1ELb1ELb0ELb1EEEvNS_9BwdParamsE,"",@"SHT_CUDA_INFO"
	.sectionflags	@""
	.align	4


	//----- nvinfo : EIATTR_CUDA_API_VERSION
	.align		4
        /*0000*/ 	.byte	0x04, 0x37
        /*0002*/ 	.short	(.L_4585 - .L_4584)
.L_4584:
        /*0004*/ 	.word	0x00000082


	//----- nvinfo : EIATTR_KPARAM_INFO
	.align		4
.L_4585:
        /*0008*/ 	.byte	0x04, 0x17
        /*000a*/ 	.short	(.L_4587 - .L_4586)
.L_4586:
        /*000c*/ 	.word	0x00000000
        /*0010*/ 	.short	0x0000
        /*0012*/ 	.short	0x0000
        /*0014*/ 	.byte	0x00, 0xf0, 0xa1, 0x04


	//----- nvinfo : EIATTR_SPARSE_MMA_MASK
	.align		4
.L_4587:
        /*0018*/ 	.byte	0x03, 0x50
        /*001a*/ 	.short	0x0000


	//----- nvinfo : EIATTR_MAXREG_COUNT
	.align		4
        /*001c*/ 	.byte	0x03, 0x1b
        /*001e*/ 	.short	0x00ff


	//----- nvinfo : EIATTR_NUM_BARRIERS
	.align		4
        /*0020*/ 	.byte	0x02, 0x4c
        /*0022*/ 	.byte	0x01
	.zero		1


	//----- nvinfo : EIATTR_ANNOTATIONS
	.align		4
        /*0024*/ 	.byte	0x04, 0x55
        /*0026*/ 	.short	(.L_4589 - .L_4588)


	//   ....[0]....
.L_4588:
        /* <DEDUP_REMOVED lines=389> */


	//----- nvinfo : EIATTR_MERCURY_ISA_VERSION
	.align		4
.L_4589:
        /*1860*/ 	.byte	0x03, 0x5f
        /*1862*/ 	.short	0x0101


	//----- nvinfo : EIATTR_COOP_GROUP_MASK_REGIDS
	.align		4
        /*1864*/ 	.byte	0x04, 0x29
        /*1866*/ 	.short	(.L_4591 - .L_4590)


	//   ....[0]....
.L_4590:
        /*1868*/ 	.word	0xffffffff


	//   ....[1]....
        /*186c*/ 	.word	0xffffffff


	//   ....[2]....
        /*1870*/ 	.word	0xffffffff


	//   ....[3]....
        /*1874*/ 	.word	0xffffffff


	//   ....[4]....
        /*1878*/ 	.word	0xffffffff


	//   ....[5]....
        /*187c*/ 	.word	0xffffffff


	//   ....[6]....
        /*1880*/ 	.word	0xffffffff


	//   ....[7]....
        /*1884*/ 	.word	0xffffffff


	//   ....[8]....
        /*1888*/ 	.word	0xffffffff


	//   ....[9]....
        /*188c*/ 	.word	0xffffffff


	//   ....[10]....
        /*1890*/ 	.word	0x05000052


	//   ....[11]....
        /*1894*/ 	.word	0x05000052


	//   ....[12]....
        /*1898*/ 	.word	0x05000052


	//   ....[13]....
        /*189c*/ 	.word	0x05000052


	//   ....[14]....
        /*18a0*/ 	.word	0x05000052


	//   ....[15]....
        /*18a4*/ 	.word	0x05000052


	//   ....[16]....
        /*18a8*/ 	.word	0x05000052


	//   ....[17]....
        /*18ac*/ 	.word	0x05000052


	//   ....[18]....
        /*18b0*/ 	.word	0x05000052


	//   ....[19]....
        /*18b4*/ 	.word	0x05000052


	//----- nvinfo : EIATTR_COOP_GROUP_INSTR_OFFSETS
	.align		4
.L_4591:
        /*18b8*/ 	.byte	0x04, 0x28
        /*18ba*/ 	.short	(.L_4593 - .L_4592)


	//   ....[0]....
.L_4592:
        /*18bc*/ 	.word	0x00005310


	//   ....[1]....
        /*18c0*/ 	.word	0x00005330


	//   ....[2]....
        /*18c4*/ 	.word	0x00005350


	//   ....[3]....
        /*18c8*/ 	.word	0x00005370


	//   ....[4]....
        /*18cc*/ 	.word	0x00005390


	//   ....[5]....
        /*18d0*/ 	.word	0x000053b0


	//   ....[6]....
        /*18d4*/ 	.word	0x000053d0


	//   ....[7]....
        /*18d8*/ 	.word	0x000053f0


	//   ....[8]....
        /*18dc*/ 	.word	0x00005a50


	//   ....[9]....
        /*18e0*/ 	.word	0x00005a60


	//   ....[10]....
        /*18e4*/ 	.word	0x000103e0


	//   ....[11]....
        /*18e8*/ 	.word	0x00010470


	//   ....[12]....
        /*18ec*/ 	.word	0x000104e0


	//   ....[13]....
        /*18f0*/ 	.word	0x00010540


	//   ....[14]....
        /*18f4*/ 	.word	0x000105b0


	//   ....[15]....
        /*18f8*/ 	.word	0x00010610


	//   ....[16]....
        /*18fc*/ 	.word	0x00010680


	//   ....[17]....
        /*1900*/ 	.word	0x000106e0


	//   ....[18]....
        /*1904*/ 	.word	0x00010b80


	//   ....[19]....
        /*1908*/ 	.word	0x00010dc0


	//----- nvinfo : EIATTR_VRC_CTA_INIT_COUNT
	.align		4
.L_4593:
        /*190c*/ 	.byte	0x02, 0x4a
	.zero		1
	.zero		1


	//----- nvinfo : EIATTR_EXIT_INSTR_OFFSETS
	.align		4
        /*1910*/ 	.byte	0x04, 0x1c
        /*1912*/ 	.short	(.L_4595 - .L_4594)


	//   ....[0]....
.L_4594:
        /*1914*/ 	.word	0x00010370


	//----- nvinfo : EIATTR_MAX_THREADS
	.align		4
.L_4595:
        /*1918*/ 	.byte	0x04, 0x05
        /*191a*/ 	.short	(.L_4597 - .L_4596)
.L_4596:
        /*191c*/ 	.word	0x00000080
        /*1920*/ 	.word	0x00000001
        /*1924*/ 	.word	0x00000001


	//----- nvinfo : EIATTR_CRS_STACK_SIZE
	.align		4
.L_4597:
        /*1928*/ 	.byte	0x04, 0x1e
        /*192a*/ 	.short	(.L_4599 - .L_4598)
.L_4598:
        /*192c*/ 	.word	0x00000000


	//----- nvinfo : EIATTR_CBANK_PARAM_SIZE
	.align		4
.L_4599:
        /*1930*/ 	.byte	0x03, 0x19
        /*1932*/ 	.short	0x0128


	//----- nvinfo : EIATTR_PARAM_CBANK
	.align		4
        /*1934*/ 	.byte	0x04, 0x0a
        /*1936*/ 	.short	(.L_4601 - .L_4600)
	.align		4
.L_4600:
        /*1938*/ 	.word	index@(.nv.constant0._ZN10layer_norm13ln_bwd_kernelINS_13Kernel_traitsI6__halfffffjLj1280ELj1ELj4ELj1ELj16ENS_18Kernel_traits_baseILj1280ES2_ffffjLj128EEEEELb1ELb1ELb0ELb1EEEvNS_9BwdParamsE)
        /*193c*/ 	.short	0x0380
        /*193e*/ 	.short	0x0128


	//----- nvinfo : EIATTR_SW_WAR
	.align		4
.L_4601:
        /*1940*/ 	.byte	0x04, 0x36
        /*1942*/ 	.short	(.L_4603 - .L_4602)
.L_4602:
        /*1944*/ 	.word	0x00000008
.L_4603:


//--------------------- .nv.info._ZN10layer_norm22ln_bwd_finalize_kernelINS_22Kernel_traits_finalizeILj1280E6__halfffffjLb1ELj1024ELj4ENS_18Kernel_traits_baseILj1280ES2_ffffjLj1024EEEEELb1ELb0EEEvNS_9BwdParamsE --------------------------
	.section	.nv.info._ZN10layer_norm22ln_bwd_finalize_kernelINS_22Kernel_traits_finalizeILj1280E6__halfffffjLb1ELj1024ELj4ENS_18Kernel_traits_baseILj1280ES2_ffffjLj1024EEEEELb1ELb0EEEvNS_9BwdParamsE,"",@"SHT_CUDA_INFO"
	.sectionflags	@""
	.align	4


	//----- nvinfo : EIATTR_CUDA_API_VERSION
	.align		4
        /*0000*/ 	.byte	0x04, 0x37
        /*0002*/ 	.short	(.L_4605 - .L_4604)
.L_4604:
        /*0004*/ 	.word	0x00000082


	//----- nvinfo : EIATTR_KPARAM_INFO
	.align		4
.L_4605:
        /*0008*/ 	.byte	0x04, 0x17
        /*000a*/ 	.short	(.L_4607 - .L_4606)
.L_4606:
        /*000c*/ 	.word	0x00000000
        /*0010*/ 	.short	0x0000
        /*0012*/ 	.short	0x0000
        /*0014*/ 	.byte	0x00, 0xf0, 0xa1, 0x04


	//----- nvinfo : EIATTR_SPARSE_MMA_MASK
	.align		4
.L_4607:
        /*0018*/ 	.byte	0x03, 0x50
        /*001a*/ 	.short	0x0000


	//----- nvinfo : EIATTR_MAXREG_COUNT
	.align		4
        /*001c*/ 	.byte	0x03, 0x1b
        /*001e*/ 	.short	0x0040


	//----- nvinfo : EIATTR_NUM_BARRIERS
	.align		4
        /*0020*/ 	.byte	0x02, 0x4c
        /*0022*/ 	.byte	0x01
	.zero		1


	//----- nvinfo : EIATTR_MERCURY_ISA_VERSION
	.align		4
        /*0024*/ 	.byte	0x03, 0x5f
        /*0026*/ 	.short	0x0101


	//----- nvinfo : EIATTR_COOP_GROUP_MASK_REGIDS
	.align		4
        /*0028*/ 	.byte	0x04, 0x29
        /*002a*/ 	.short	(.L_4609 - .L_4608)


	//   ....[0]....
.L_4608:
        /*002c*/ 	.word	0xffffffff


	//   ....[1]....
        /*0030*/ 	.word	0xffffffff


	//   ....[2]....
        /*0034*/ 	.word	0xffffffff


	//   ....[3]....
        /*0038*/ 	.word	0xffffffff


	//   ....[4]....
        /*003c*/ 	.word	0xffffffff


	//   ....[5]....
        /*0040*/ 	.word	0xffffffff


	//   ....[6]....
        /*0044*/ 	.word	0xffffffff


	//   ....[7]....
        /*0048*/ 	.word	0xffffffff


	//   ....[8]....
        /*004c*/ 	.word	0xffffffff


	//   ....[9]....
        /*0050*/ 	.word	0xffffffff


	//   ....[10]....
        /*0054*/ 	.word	0xffffffff


	//   ....[11]....
        /*0058*/ 	.word	0xffffffff


	//   ....[12]....
        /*005c*/ 	.word	0xffffffff


	//   ....[13]....
        /*0060*/ 	.word	0xffffffff


	//   ....[14]....
        /*0064*/ 	.word	0xffffffff


	//----- nvinfo : EIATTR_COOP_GROUP_INSTR_OFFSETS
	.align		4
.L_4609:
        /*0068*/ 	.byte	0x04, 0x28
        /*006a*/ 	.short	(.L_4611 - .L_4610)


	//   ....[0]....
.L_4610:
        /*006c*/ 	.word	0x00001030


	//   ....[1]....
        /*0070*/ 	.word	0x00001040


	//   ....[2]....
        /*0074*/ 	.word	0x00001050


	//   ....[3]....
        /*0078*/ 	.word	0x00001080


	//   ....[4]....
        /*007c*/ 	.word	0x000010a0


	//   ....[5]....
        /*0080*/ 	.word	0x000010b0


	//   ....[6]....
        /*0084*/ 	.word	0x000010f0


	//   ....[7]....
        /*0088*/ 	.word	0x00001100


	//   ....[8]....
        /*008c*/ 	.word	0x00001110


	//   ....[9]....
        /*0090*/ 	.word	0x00001140


	//   ....[10]....
        /*0094*/ 	.word	0x00001170


	//   ....[11]....
        /*0098*/ 	.word	0x00001190


	//   ....[12]....
        /*009c*/ 	.word	0x000011c0


	//   ....[13]....
        /*00a0*/ 	.word	0x000011f0


	//   ....[14]....
        /*00a4*/ 	.word	0x00001220


	//----- nvinfo : EIATTR_VRC_CTA_INIT_COUNT
	.align		4
.L_4611:
        /*00a8*/ 	.byte	0x02, 0x4a
	.zero		1
	.zero		1


	//----- nvinfo : EIATTR_EXIT_INSTR_OFFSETS
	.align		4
        /*00ac*/ 	.byte	0x04, 0x1c
        /*00ae*/ 	.short	(.L_4613 - .L_4612)


	//   ....[0]....
.L_4612:
        /*00b0*/ 	.word	0x00000060


	//   ....[1]....
        /*00b4*/ 	.word	0x000012a0


	//   ....[2]....
        /*00b8*/ 	.word	0x000012d0


	//   ....[3]....
        /*00bc*/ 	.word	0x000013e0


	//----- nvinfo : EIATTR_MAX_THREADS
	.align		4
.L_4613:
        /*00c0*/ 	.byte	0x04, 0x05
        /*00c2*/ 	.short	(.L_4615 - .L_4614)
.L_4614:
        /*00c4*/ 	.word	0x00000400
        /*00c8*/ 	.word	0x00000001
        /*00cc*/ 	.word	0x00000001


	//----- nvinfo : EIATTR_CRS_STACK_SIZE
	.align		4
.L_4615:
        /*00d0*/ 	.byte	0x04, 0x1e
        /*00d2*/ 	.short	(.L_4617 - .L_4616)
.L_4616:
        /*00d4*/ 	.word	0x00000000


	//----- nvinfo : EIATTR_CBANK_PARAM_SIZE
	.align		4
.L_4617:
        /*00d8*/ 	.byte	0x03, 0x19
        /*00da*/ 	.short	0x0128


	//----- nvinfo : EIATTR_PARAM_CBANK
	.align		4
        /*00dc*/ 	.byte	0x04, 0x0a
        /*00de*/ 	.short	(.L_4619 - .L_4618)
	.align		4
.L_4618:
        /*00e0*/ 	.word	index@(.nv.constant0._ZN10layer_norm22ln_bwd_finalize_kernelINS_22Kernel_traits_finalizeILj1280E6__halfffffjLb1ELj1024ELj4ENS_18Kernel_traits_baseILj1280ES2_ffffjLj1024EEEEELb1ELb0EEEvNS_9BwdParamsE)
        /*00e4*/ 	.short	0x0380
        /*00e6*/ 	.short	0x0128


	//----- nvinfo : EIATTR_SW_WAR
	.align		4
.L_4619:
        /*00e8*/ 	.byte	0x04, 0x36
        /*00ea*/ 	.short	(.L_4621 - .L_4620)
.L_4620:
        /*00ec*/ 	.word	0x00000008
.L_4621:


//--------------------- .nv.info._ZN10layer_norm13ln_bwd_kernelINS_13Kernel_traitsI6__halfffffjLj1280ELj1ELj4ELj1ELj16ENS_18Kernel_traits_baseILj1280ES2_ffffjLj128EEEEELb1ELb1ELb1ELb0EEEvNS_9BwdParamsE --------------------------
	.section	.nv.info._ZN10layer_norm13ln_bwd_kernelINS_13Kernel_traitsI6__halfffffjLj1280ELj1ELj4ELj1ELj16ENS_18Kernel_traits_baseILj1280ES2_ffffjLj128EEEEELb1ELb1ELb1ELb0EEEvNS_9BwdParamsE,"",@"SHT_CUDA_INFO"
	.sectionflags	@""
	.align	4


	//----- nvinfo : EIATTR_CUDA_API_VERSION
	.align		4
        /*0000*/ 	.byte	0x04, 0x37
        /*0002*/ 	.short	(.L_4623 - .L_4622)
.L_4622:
        /*0004*/ 	.word	0x00000082


	//----- nvinfo : EIATTR_KPARAM_INFO
	.align		4
.L_4623:
        /*0008*/ 	.byte	0x04, 0x17
        /*000a*/ 	.short	(.L_4625 - .L_4624)
.L_4624:
        /*000c*/ 	.word	0x00000000
        /*0010*/ 	.short	0x0000
        /*0012*/ 	.short	0x0000
        /*0014*/ 	.byte	0x00, 0xf0, 0xa1, 0x04


	//----- nvinfo : EIATTR_SPARSE_MMA_MASK
	.align		4
.L_4625:
        /*0018*/ 	.byte	0x03, 0x50
        /*001a*/ 	.short	0x0000


	//----- nvinfo : EIATTR_MAXREG_COUNT
	.align		4
        /*001c*/ 	.byte	0x03, 0x1b
        /*001e*/ 	.short	0x00ff


	//----- nvinfo : EIATTR_NUM_BARRIERS
	.align		4
        /*0020*/ 	.byte	0x02, 0x4c
        /*0022*/ 	.byte	0x01
	.zero		1


	//----- nvinfo : EIATTR_ANNOTATIONS
	.align		4
        /*0024*/ 	.byte	0x04, 0x55
        /*0026*/ 	.short	(.L_4627 - .L_4626)


	//   ....[0]....
.L_4626:
        /* <DEDUP_REMOVED lines=228> */


	//----- nvinfo : EIATTR_MERCURY_ISA_VERSION
	.align		4
.L_4627:
        /*0e50*/ 	.byte	0x03, 0x5f
        /*0e52*/ 	.short	0x0101


	//----- nvinfo : EIATTR_COOP_GROUP_MASK_REGIDS
	.align		4
        /*0e54*/ 	.byte	0x04, 0x29
        /*0e56*/ 	.short	(.L_4629 - .L_4628)


	//   ....[0]....
.L_4628:
        /*0e58*/ 	.word	0xffffffff


	//   ....[1]....
        /*0e5c*/ 	.word	0xffffffff


	//   ....[2]....
        /*0e60*/ 	.word	0xffffffff


	//   ....[3]....
        /*0e64*/ 	.word	0xffffffff


	//   ....[4]....
        /*0e68*/ 	.word	0xffffffff


	//   ....[5]....
        /*0e6c*/ 	.word	0xffffffff


	//   ....[6]....
        /*0e70*/ 	.word	0xffffffff


	//   ....[7]....
        /*0e74*/ 	.word	0xffffffff


	//   ....[8]....
        /*0e78*/ 	.word	0xffffffff


	//   ....[9]....
        /*0e7c*/ 	.word	0xffffffff


	//   ....[10]....
        /*0e80*/ 	.word	0x05000009


	//   ....[11]....
        /*0e84*/ 	.word	0x05000009


	//   ....[12]....
        /*0e88*/ 	.word	0x05000009


	//   ....[13]....
        /*0e8c*/ 	.word	0x05000009


	//   ....[14]....
        /*0e90*/ 	.word	0x05000009


	//   ....[15]....
        /*0e94*/ 	.word	0x05000009


	//   ....[16]....
        /*0e98*/ 	.word	0x05000009


	//   ....[17]....
        /*0e9c*/ 	.word	0x05000009


	//   ....[18]....
        /*0ea0*/ 	.word	0x05000009


	//   ....[19]....
        /*0ea4*/ 	.word	0x05000009


	//----- nvinfo : EIATTR_COOP_GROUP_INSTR_OFFSETS
	.align		4
.L_4629:
        /*0ea8*/ 	.byte	0x04, 0x28
        /*0eaa*/ 	.short	(.L_4631 - .L_4630)


	//   ....[0]....
.L_4630:
        /*0eac*/ 	.word	0x00005090


	//   ....[1]....
        /*0eb0*/ 	.word	0x000050b0


	//   ....[2]....
        /*0eb4*/ 	.word	0x000050d0


	//   ....[3]....
        /*0eb8*/ 	.word	0x000050f0


	//   ....[4]....
        /*0ebc*/ 	.word	0x00005110


	//   ....[5]....
        /*0ec0*/ 	.word	0x00005130


	//   ....[6]....
        /*0ec4*/ 	.word	0x00005150


	//   ....[7]....
        /*0ec8*/ 	.word	0x00005170


	//   ....[8]....
        /*0ecc*/ 	.word	0x00005180


	//   ....[9]....
        /*0ed0*/ 	.word	0x000051a0


	//   ....[10]....
        /*0ed4*/ 	.word	0x00014dd0


	//   ....[11]....
        /*0ed8*/ 	.word	0x00014e70


	//   ....[12]....
        /*0edc*/ 	.word	0x00014ef0


	//   ....[13]....
        /*0ee0*/ 	.word	0x00014f60


	//   ....[14]....
        /*0ee4*/ 	.word	0x00014fe0


	//   ....[15]....
        /*0ee8*/ 	.word	0x00015050


	//   ....[16]....
        /*0eec*/ 	.word	0x000150d0


	//   ....[17]....
        /*0ef0*/ 	.word	0x00015140


	//   ....[18]....
        /*0ef4*/ 	.word	0x000151c0


	//   ....[19]....
        /*0ef8*/ 	.word	0x00015210


	//----- nvinfo : EIATTR_VRC_CTA_INIT_COUNT
	.align		4
.L_4631:
        /*0efc*/ 	.byte	0x02, 0x4a
	.zero		1
	.zero		1


	//----- nvinfo : EIATTR_EXIT_INSTR_OFFSETS
	.align		4
        /*0f00*/ 	.byte	0x04, 0x1c
        /*0f02*/ 	.short	(.L_4633 - .L_4632)


	//   ....[0]....
.L_4632:
        /*0f04*/ 	.word	0x00014ce0


	//   ....[1]....
        /*0f08*/ 	.word	0x00014d60


	//----- nvinfo : EIATTR_MAX_THREADS
	.align		4
.L_4633:
        /*0f0c*/ 	.byte	0x04, 0x05
        /*0f0e*/ 	.short	(.L_4635 - .L_4634)
.L_4634:
        /*0f10*/ 	.word	0x00000080
        /*0f14*/ 	.word	0x00000001
        /*0f18*/ 	.word	0x00000001


	//----- nvinfo : EIATTR_CRS_STACK_SIZE
	.align		4
.L_4635:
        /*0f1c*/ 	.byte	0x04, 0x1e
        /*0f1e*/ 	.short	(.L_4637 - .L_4636)
.L_4636:
        /*0f20*/ 	.word	0x00000000


	//----- nvinfo : EIATTR_CBANK_PARAM_SIZE
	.align		4
.L_4637:
        /*0f24*/ 	.byte	0x03, 0x19
        /*0f26*/ 	.short	0x0128


	//----- nvinfo : EIATTR_PARAM_CBANK
	.align		4
        /*0f28*/ 	.byte	0x04, 0x0a
        /*0f2a*/ 	.short	(.L_4639 - .L_4638)
	.align		4
.L_4638:
        /*0f2c*/ 	.word	index@(.nv.constant0._ZN10layer_norm13ln_bwd_kernelINS_13Kernel_traitsI6__halfffffjLj1280ELj1ELj4ELj1ELj16ENS_18Kernel_traits_baseILj1280ES2_ffffjLj128EEEEELb1ELb1ELb1ELb0EEEvNS_9BwdParamsE)
        /*0f30*/ 	.short	0x0380
        /*0f32*/ 	.short	0x0128


	//----- nvinfo : EIATTR_SW_WAR
	.align		4
.L_4639:
        /*0f34*/ 	.byte	0x04, 0x36
        /*0f36*/ 	.short	(.L_4641 - .L_4640)
.L_4640:
        /*0f38*/ 	.word	0x00000008
.L_4641:


//--------------------- .nv.info._ZN10layer_norm22ln_bwd_finalize_kernelINS_22Kernel_traits_finalizeILj1280E6__halfffffjLb1ELj1024ELj4ENS_18Kernel_traits_baseILj1280ES2_ffffjLj1024EEEEELb1ELb1EEEvNS_9BwdParamsE --------------------------
	.section	.nv.info._ZN10layer_norm22ln_bwd_finalize_kernelINS_22Kernel_traits_finalizeILj1280E6__halfffffjLb1ELj1024ELj4ENS_18Kernel_traits_baseILj1280ES2_ffffjLj1024EEEEELb1ELb1EEEvNS_9BwdParamsE,"",@"SHT_CUDA_INFO"
	.sectionflags	@""
	.align	4


	//----- nvinfo : EIATTR_CUDA_API_VERSION
	.align		4
        /*0000*/ 	.byte	0x04, 0x37
        /*0002*/ 	.short	(.L_4643 - .L_4642)
.L_4642:
        /*0004*/ 	.word	0x00000082


	//----- nvinfo : EIATTR_KPARAM_INFO
	.align		4
.L_4643:
        /*0008*/ 	.byte	0x04, 0x17
        /*000a*/ 	.short	(.L_4645 - .L_4644)
.L_4644:
        /*000c*/ 	.word	0x00000000
        /*0010*/ 	.short	0x0000
        /*0012*/ 	.short	0x0000
        /*0014*/ 	.byte	0x00, 0xf0, 0xa1, 0x04


	//----- nvinfo : EIATTR_SPARSE_MMA_MASK
	.align		4
.L_4645:
        /*0018*/ 	.byte	0x03, 0x50
        /*001a*/ 	.short	0x0000


	//----- nvinfo : EIATTR_MAXREG_COUNT
	.align		4
        /*001c*/ 	.byte	0x03, 0x1b
        /*001e*/ 	.short	0x0040


	//----- nvinfo : EIATTR_NUM_BARRIERS
	.align		4
        /*0020*/ 	.byte	0x02, 0x4c
        /*0022*/ 	.byte	0x01
	.zero		1


	//----- nvinfo : EIATTR_MERCURY_ISA_VERSION
	.align		4
        /*0024*/ 	.byte	0x03, 0x5f
        /*0026*/ 	.short	0x0101


	//----- nvinfo : EIATTR_COOP_GROUP_MASK_REGIDS
	.align		4
        /*0028*/ 	.byte	0x04, 0x29
        /*002a*/ 	.short	(.L_4647 - .L_4646)


	//   ....[0]....
.L_4646:
        /*002c*/ 	.word	0xffffffff


	//   ....[1]....
        /*0030*/ 	.word	0xffffffff


	//   ....[2]....
        /*0034*/ 	.word	0xffffffff


	//   ....[3]....
        /*0038*/ 	.word	0xffffffff


	//   ....[4]....
        /*003c*/ 	.word	0xffffffff


	//   ....[5]....
        /*0040*/ 	.word	0xffffffff


	//   ....[6]....
        /*0044*/ 	.word	0xffffffff


	//   ....[7]....
        /*0048*/ 	.word	0xffffffff


	//   ....[8]....
        /*004c*/ 	.word	0xffffffff


	//   ....[9]....
        /*0050*/ 	.word	0xffffffff


	//   ....[10]....
        /*0054*/ 	.word	0xffffffff


	//   ....[11]....
        /*0058*/ 	.word	0xffffffff


	//   ....[12]....
        /*005c*/ 	.word	0xffffffff


	//   ....[13]....
        /*0060*/ 	.word	0xffffffff


	//   ....[14]....
        /*0064*/ 	.word	0xffffffff


	//----- nvinfo : EIATTR_COOP_GROUP_INSTR_OFFSETS
	.align		4
.L_4647:
        /*0068*/ 	.byte	0x04, 0x28
        /*006a*/ 	.short	(.L_4649 - .L_4648)


	//   ....[0]....
.L_4648:
        /*006c*/ 	.word	0x00001060


	//   ....[1]....
        /*0070*/ 	.word	0x00001070


	//   ....[2]....
        /*0074*/ 	.word	0x00001080


	//   ....[3]....
        /*0078*/ 	.word	0x000010b0


	//   ....[4]....
        /*007c*/ 	.word	0x000010d0


	//   ....[5]....
        /*0080*/ 	.word	0x000010e0


	//   ....[6]....
        /*0084*/ 	.word	0x00001120


	//   ....[7]....
        /*0088*/ 	.word	0x00001140


	//   ....[8]....
        /*008c*/ 	.word	0x00001150


	//   ....[9]....
        /*0090*/ 	.word	0x00001180


	//   ....[10]....
        /*0094*/ 	.word	0x000011a0


	//   ....[11]....
        /*0098*/ 	.word	0x000011b0


	//   ....[12]....
        /*009c*/ 	.word	0x000011f0


	//   ....[13]....
        /*00a0*/ 	.word	0x00001200


	//   ....[14]....
        /*00a4*/ 	.word	0x00001210


	//----- nvinfo : EIATTR_VRC_CTA_INIT_COUNT
	.align		4
.L_4649:
        /*00a8*/ 	.byte	0x02, 0x4a
	.zero		1
	.zero		1


	//----- nvinfo : EIATTR_EXIT_INSTR_OFFSETS
	.align		4
        /*00ac*/ 	.byte	0x04, 0x1c
        /*00ae*/ 	.short	(.L_4651 - .L_4650)


	//   ....[0]....
.L_4650:
        /*00b0*/ 	.word	0x00000060


	//   ....[1]....
        /*00b4*/ 	.word	0x00001290


	//   ....[2]....
        /*00b8*/ 	.word	0x000013d0


	//----- nvinfo : EIATTR_MAX_THREADS
	.align		4
.L_4651:
        /*00bc*/ 	.byte	0x04, 0x05
        /*00be*/ 	.short	(.L_4653 - .L_4652)
.L_4652:
        /*00c0*/ 	.word	0x00000400
        /*00c4*/ 	.word	0x00000001
        /*00c8*/ 	.word	0x00000001


	//----- nvinfo : EIATTR_CRS_STACK_SIZE
	.align		4
.L_4653:
        /*00cc*/ 	.byte	0x04, 0x1e
        /*00ce*/ 	.short	(.L_4655 - .L_4654)
.L_4654:
        /*00d0*/ 	.word	0x00000000


	//----- nvinfo : EIATTR_CBANK_PARAM_SIZE
	.align		4
.L_4655:
        /*00d4*/ 	.byte	0x03, 0x19
        /*00d6*/ 	.short	0x0128


	//----- nvinfo : EIATTR_PARAM_CBANK
	.align		4
        /*00d8*/ 	.byte	0x04, 0x0a
        /*00da*/ 	.short	(.L_4657 - .L_4656)
	.align		4
.L_4656:
        /*00dc*/ 	.word	index@(.nv.constant0._ZN10layer_norm22ln_bwd_finalize_kernelINS_22Kernel_traits_finalizeILj1280E6__halfffffjLb1ELj1024ELj4ENS_18Kernel_traits_baseILj1280ES2_ffffjLj1024EEEEELb1ELb1EEEvNS_9BwdParamsE)
        /*00e0*/ 	.short	0x0380
        /*00e2*/ 	.short	0x0128


	//----- nvinfo : EIATTR_SW_WAR
	.align		4
.L_4657:
        /*00e4*/ 	.byte	0x04, 0x36
        /*00e6*/ 	.short	(.L_4659 - .L_4658)
.L_4658:
        /*00e8*/ 	.word	0x00000008
.L_4659:


//--------------------- .nv.info._ZN10layer_norm13ln_bwd_kernelINS_13Kernel_traitsI6__halfffffjLj1280ELj1ELj4ELj1ELj16ENS_18Kernel_traits_baseILj1280ES2_ffffjLj128EEEEELb1ELb1ELb1ELb1EEEvNS_9BwdParamsE --------------------------
	.section	.nv.info._ZN10layer_norm13ln_bwd_kernelINS_13Kernel_traitsI6__halfffffjLj1280ELj1ELj4ELj1ELj16ENS_18Kernel_traits_baseILj1280ES2_ffffjLj128EEEEELb1ELb1ELb1ELb1EEEvNS_9BwdParamsE,"",@"SHT_CUDA_INFO"
	.sectionflags	@""
	.align	4


	//----- nvinfo : EIATTR_CUDA_API_VERSION
	.align		4
        /*0000*/ 	.byte	0x04, 0x37
        /*0002*/ 	.short	(.L_4661 - .L_4660)
.L_4660:
        /*0004*/ 	.word	0x00000082


	//----- nvinfo : EIATTR_KPARAM_INFO
	.align		4
.L_4661:
        /*0008*/ 	.byte	0x04, 0x17
        /*000a*/ 	.short	(.L_4663 - .L_4662)
.L_4662:
        /*000c*/ 	.word	0x00000000
        /*0010*/ 	.short	0x0000
        /*0012*/ 	.short	0x0000
        /*0014*/ 	.byte	0x00, 0xf0, 0xa1, 0x04


	//----- nvinfo : EIATTR_SPARSE_MMA_MASK
	.align		4
.L_4663:
        /*0018*/ 	.byte	0x03, 0x50
        /*001a*/ 	.short	0x0000


	//----- nvinfo : EIATTR_MAXREG_COUNT
	.align		4
        /*001c*/ 	.byte	0x03, 0x1b
        /*001e*/ 	.short	0x00ff


	//----- nvinfo : EIATTR_NUM_BARRIERS
	.align		4
        /*0020*/ 	.byte	0x02, 0x4c
        /*0022*/ 	.byte	0x01
	.zero		1


	//----- nvinfo : EIATTR_ANNOTATIONS
	.align		4
        /*0024*/ 	.byte	0x04, 0x55
        /*0026*/ 	.short	(.L_4665 - .L_4664)


	//   ....[0]....
.L_4664:
        /* <DEDUP_REMOVED lines=217> */


	//----- nvinfo : EIATTR_MERCURY_ISA_VERSION
	.align		4
.L_4665:
        /*0da8*/ 	.byte	0x03, 0x5f
        /*0daa*/ 	.short	0x0101


	//----- nvinfo : EIATTR_COOP_GROUP_MASK_REGIDS
	.align		4
        /*0dac*/ 	.byte	0x04, 0x29
        /*0dae*/ 	.short	(.L_4667 - .L_4666)


	//   ....[0]....
.L_4666:
        /*0db0*/ 	.word	0xffffffff


	//   ....[1]....
        /*0db4*/ 	.word	0xffffffff


	//   ....[2]....
        /*0db8*/ 	.word	0xffffffff


	//   ....[3]....
        /*0dbc*/ 	.word	0xffffffff


	//   ....[4]....
        /*0dc0*/ 	.word	0xffffffff


	//   ....[5]....
        /*0dc4*/ 	.word	0xffffffff


	//   ....[6]....
        /*0dc8*/ 	.word	0xffffffff


	//   ....[7]....
        /*0dcc*/ 	.word	0xffffffff


	//   ....[8]....
        /*0dd0*/ 	.word	0xffffffff


	//   ....[9]....
        /*0dd4*/ 	.word	0xffffffff


	//   ....[10]....
        /*0dd8*/ 	.word	0x050000ba


	//   ....[11]....
        /*0ddc*/ 	.word	0x050000ba


	//   ....[12]....
        /*0de0*/ 	.word	0x050000ba


	//   ....[13]....
        /*0de4*/ 	.word	0x050000ba


	//   ....[14]....
        /*0de8*/ 	.word	0x050000ba


	//   ....[15]....
        /*0dec*/ 	.word	0x050000ba


	//   ....[16]....
        /*0df0*/ 	.word	0x050000ba


	//   ....[17]....
        /*0df4*/ 	.word	0x050000ba


	//   ....[18]....
        /*0df8*/ 	.word	0x050000ba


	//   ....[19]....
        /*0dfc*/ 	.word	0x050000ba


	//----- nvinfo : EIATTR_COOP_GROUP_INSTR_OFFSETS
	.align		4
.L_4667:
        /*0e00*/ 	.byte	0x04, 0x28
        /*0e02*/ 	.short	(.L_4669 - .L_4668)


	//   ....[0]....
.L_4668:
        /*0e04*/ 	.word	0x00003b20


	//   ....[1]....
        /*0e08*/ 	.word	0x00003b40


	//   ....[2]....
        /*0e0c*/ 	.word	0x00003b60


	//   ....[3]....
        /*0e10*/ 	.word	0x00003b80


	//   ....[4]....
        /*0e14*/ 	.word	0x00003ba0


	//   ....[5]....
        /*0e18*/ 	.word	0x00003bc0


	//   ....[6]....
        /*0e1c*/ 	.word	0x00003be0


	//   ....[7]....
        /*0e20*/ 	.word	0x00003c00


	//   ....[8]....
        /*0e24*/ 	.word	0x00003c30


	//   ....[9]....
        /*0e28*/ 	.word	0x00003c50


	//   ....[10]....
        /*0e2c*/ 	.word	0x00012520


	//   ....[11]....
        /*0e30*/ 	.word	0x000125e0


	//   ....[12]....
        /*0e34*/ 	.word	0x00012650


	//   ....[13]....
        /*0e38*/ 	.word	0x000126b0


	//   ....[14]....
        /*0e3c*/ 	.word	0x00012720


	//   ....[15]....
        /*0e40*/ 	.word	0x00012780


	//   ....[16]....
        /*0e44*/ 	.word	0x000127f0


	//   ....[17]....
        /*0e48*/ 	.word	0x00012860


	//   ....[18]....
        /*0e4c*/ 	.word	0x000128e0


	//   ....[19]....
        /*0e50*/ 	.word	0x00012960


	//----- nvinfo : EIATTR_VRC_CTA_INIT_COUNT
	.align		4
.L_4669:
        /*0e54*/ 	.byte	0x02, 0x4a
	.zero		1
	.zero		1


	//----- nvinfo : EIATTR_EXIT_INSTR_OFFSETS
	.align		4
        /*0e58*/ 	.byte	0x04, 0x1c
        /*0e5a*/ 	.short	(.L_4671 - .L_4670)


	//   ....[0]....
.L_4670:
        /*0e5c*/ 	.word	0x000124c0


	//----- nvinfo : EIATTR_MAX_THREADS
	.align		4
.L_4671:
        /*0e60*/ 	.byte	0x04, 0x05
        /*0e62*/ 	.short	(.L_4673 - .L_4672)
.L_4672:
        /*0e64*/ 	.word	0x00000080
        /*0e68*/ 	.word	0x00000001
        /*0e6c*/ 	.word	0x00000001


	//----- nvinfo : EIATTR_CRS_STACK_SIZE
	.align		4
.L_4673:
        /*0e70*/ 	.byte	0x04, 0x1e
        /*0e72*/ 	.short	(.L_4675 - .L_4674)
.L_4674:
        /*0e74*/ 	.word	0x00000000


	//----- nvinfo : EIATTR_CBANK_PARAM_SIZE
	.align		4
.L_4675:
        /*0e78*/ 	.byte	0x03, 0x19
        /*0e7a*/ 	.short	0x0128


	//----- nvinfo : EIATTR_PARAM_CBANK
	.align		4
        /*0e7c*/ 	.byte	0x04, 0x0a
        /*0e7e*/ 	.short	(.L_4677 - .L_4676)
	.align		4
.L_4676:
        /*0e80*/ 	.word	index@(.nv.constant0._ZN10layer_norm13ln_bwd_kernelINS_13Kernel_traitsI6__halfffffjLj1280ELj1ELj4ELj1ELj16ENS_18Kernel_traits_baseILj1280ES2_ffffjLj128EEEEELb1ELb1ELb1ELb1EEEvNS_9BwdParamsE)
        /*0e84*/ 	.short	0x0380
        /*0e86*/ 	.short	0x0128


	//----- nvinfo : EIATTR_SW_WAR
	.align		4
.L_4677:
        /*0e88*/ 	.byte	0x04, 0x36
        /*0e8a*/ 	.short	(.L_4679 - .L_4678)
.L_4678:
        /*0e8c*/ 	.word	0x00000008
.L_4679:


//--------------------- .nv.info._ZN10layer_norm13ln_bwd_kernelINS_13Kernel_traitsIfffffjLj1280ELj1ELj4ELj1ELj16ENS_18Kernel_traits_baseILj1280EfffffjLj128EEEEELb0ELb0ELb0ELb0EEEvNS_9BwdParamsE --------------------------
	.section	.nv.info._ZN10layer_norm13ln_bwd_kernelINS_13Kernel_traitsIfffffjLj1280ELj1ELj4ELj1ELj16ENS_18Kernel_traits_baseILj1280EfffffjLj128EEEEELb0ELb0ELb0ELb0EEEvNS_9BwdParamsE,"",@"SHT_CUDA_INFO"
	.sectionflags	@""
	.align	4


	//----- nvinfo : EIATTR_CUDA_API_VERSION
	.align		4
        /*0000*/ 	.byte	0x04, 0x37
        /*0002*/ 	.short	(.L_4681 - .L_4680)
.L_4680:
        /*0004*/ 	.word	0x00000082


	//----- nvinfo : EIATTR_KPARAM_INFO
	.align		4
.L_4681:
        /*0008*/ 	.byte	0x04, 0x17
        /*000a*/ 	.short	(.L_4683 - .L_4682)
.L_4682:
        /*000c*/ 	.word	0x00000000
        /*0010*/ 	.short	0x0000
        /*0012*/ 	.short	0x0000
        /*0014*/ 	.byte	0x00, 0xf0, 0xa1, 0x04


	//----- nvinfo : EIATTR_SPARSE_MMA_MASK
	.align		4
.L_4683:
        /*0018*/ 	.byte	0x03, 0x50
        /*001a*/ 	.short	0x0000


	//----- nvinfo : EIATTR_MAXREG_COUNT
	.align		4
        /*001c*/ 	.byte	0x03, 0x1b
        /*001e*/ 	.short	0x00ff


	//----- nvinfo : EIATTR_NUM_BARRIERS
	.align		4
        /*0020*/ 	.byte	0x02, 0x4c
        /*0022*/ 	.byte	0x01
	.zero		1


	//----- nvinfo : EIATTR_ANNOTATIONS
	.align		4
        /*0024*/ 	.byte	0x04, 0x55
        /*0026*/ 	.short	(.L_4685 - .L_4684)


	//   ....[0]....
.L_4684:
        /* <DEDUP_REMOVED lines=21> */


	//----- nvinfo : EIATTR_MERCURY_ISA_VERSION
	.align		4
.L_4685:
        /*0160*/ 	.byte	0x03, 0x5f
        /*0162*/ 	.short	0x0101


	//----- nvinfo : EIATTR_COOP_GROUP_MASK_REGIDS
	.align		4
        /*0164*/ 	.byte	0x04, 0x29
        /*0166*/ 	.short	(.L_4687 - .L_4686)


	//   ....[0]....
.L_4686:
        /*0168*/ 	.word	0xffffffff


	//   ....[1]....
        /*016c*/ 	.word	0xffffffff


	//   ....[2]....
        /*0170*/ 	.word	0xffffffff


	//   ....[3]....
        /*0174*/ 	.word	0xffffffff


	//   ....[4]....
        /*0178*/ 	.word	0xffffffff


	//   ....[5]....
        /*017c*/ 	.word	0xffffffff


	//   ....[6]....
        /*0180*/ 	.word	0xffffffff


	//   ....[7]....
        /*0184*/ 	.word	0xffffffff


	//   ....[8]....
        /*0188*/ 	.word	0xffffffff


	//   ....[9]....
        /*018c*/ 	.word	0xffffffff


	//   ....[10]....
        /*0190*/ 	.word	0x05000006


	//   ....[11]....
        /*0194*/ 	.word	0x05000006


	//   ....[12]....
        /*0198*/ 	.word	0x05000006


	//   ....[13]....
        /*019c*/ 	.word	0x05000006


	//   ....[14]....
        /*01a0*/ 	.word	0x05000006


	//   ....[15]....
        /*01a4*/ 	.word	0x05000006


	//   ....[16]....
        /*01a8*/ 	.word	0x05000006


	//   ....[17]....
        /*01ac*/ 	.word	0x05000006


	//   ....[18]....
        /*01b0*/ 	.word	0x05000006


	//   ....[19]....
        /*01b4*/ 	.word	0x05000006


	//----- nvinfo : EIATTR_COOP_GROUP_INSTR_OFFSETS
	.align		4
.L_4687:
        /*01b8*/ 	.byte	0x04, 0x28
        /*01ba*/ 	.short	(.L_4689 - .L_4688)


	//   ....[0]....
.L_4688:
        /*01bc*/ 	.word	0x00004170


	//   ....[1]....
        /*01c0*/ 	.word	0x00004190


	//   ....[2]....
        /*01c4*/ 	.word	0x000041b0


	//   ....[3]....
        /*01c8*/ 	.word	0x000041d0


	//   ....[4]....
        /*01cc*/ 	.word	0x000041f0


	//   ....[5]....
        /*01d0*/ 	.word	0x00004210


	//   ....[6]....
        /*01d4*/ 	.word	0x00004230


	//   ....[7]....
        /*01d8*/ 	.word	0x00004250


	//   ....[8]....
        /*01dc*/ 	.word	0x00004260


	//   ....[9]....
        /*01e0*/ 	.word	0x00004280


	//   ....[10]....
        /*01e4*/ 	.word	0x00009430


	//   ....[11]....
        /*01e8*/ 	.word	0x000094d0


	//   ....[12]....
        /*01ec*/ 	.word	0x00009550


	//   ....[13]....
        /*01f0*/ 	.word	0x000095c0


	//   ....[14]....
        /*01f4*/ 	.word	0x00009640


	//   ....[15]....
        /*01f8*/ 	.word	0x000096b0


	//   ....[16]....
        /*01fc*/ 	.word	0x00009730


	//   ....[17]....
        /*0200*/ 	.word	0x000097a0


	//   ....[18]....
        /*0204*/ 	.word	0x00009820


	//   ....[19]....
        /*0208*/ 	.word	0x00009870


	//----- nvinfo : EIATTR_VRC_CTA_INIT_COUNT
	.align		4
.L_4689:
        /*020c*/ 	.byte	0x02, 0x4a
	.zero		1
	.zero		1


	//----- nvinfo : EIATTR_EXIT_INSTR_OFFSETS
	.align		4
        /*0210*/ 	.byte	0x04, 0x1c
        /*0212*/ 	.short	(.L_4691 - .L_4690)


	//   ....[0]....
.L_4690:
        /*0214*/ 	.word	0x000093a0


	//   ....[1]....
        /*0218*/ 	.word	0x000093d0


	//----- nvinfo : EIATTR_MAX_THREADS
	.align		4
.L_4691:
        /*021c*/ 	.byte	0x04, 0x05
        /*021e*/ 	.short	(.L_4693 - .L_4692)
.L_4692:
        /*0220*/ 	.word	0x00000080
        /*0224*/ 	.word	0x00000001
        /*0228*/ 	.word	0x00000001


	//----- nvinfo : EIATTR_CRS_STACK_SIZE
	.align		4
.L_4693:
        /*022c*/ 	.byte	0x04, 0x1e
        /*022e*/ 	.short	(.L_4695 - .L_4694)
.L_4694:
        /*0230*/ 	.word	0x00000000


	//----- nvinfo : EIATTR_CBANK_PARAM_SIZE
	.align		4
.L_4695:
        /*0234*/ 	.byte	0x03, 0x19
        /*0236*/ 	.short	0x0128


	//----- nvinfo : EIATTR_PARAM_CBANK
	.align		4
        /*0238*/ 	.byte	0x04, 0x0a
        /*023a*/ 	.short	(.L_4697 - .L_4696)
	.align		4
.L_4696:
        /*023c*/ 	.word	index@(.nv.constant0._ZN10layer_norm13ln_bwd_kernelINS_13Kernel_traitsIfffffjLj1280ELj1ELj4ELj1ELj16ENS_18Kernel_traits_baseILj1280EfffffjLj128EEEEELb0ELb0ELb0ELb0EEEvNS_9BwdParamsE)
        /*0240*/ 	.short	0x0380
        /*0242*/ 	.short	0x0128


	//----- nvinfo : EIATTR_SW_WAR
	.align		4
.L_4697:
        /*0244*/ 	.byte	0x04, 0x36
        /*0246*/ 	.short	(.L_4699 - .L_4698)
.L_4698:
        /*0248*/ 	.word	0x00000008
.L_4699:


//--------------------- .nv.info._ZN10layer_norm13ln_bwd_kernelINS_13Kernel_traitsIfffffjLj1280ELj1ELj4ELj1ELj16ENS_18Kernel_traits_baseILj1280EfffffjLj128EEEEELb0ELb0ELb0ELb1EEEvNS_9BwdParamsE --------------------------
	.section	.nv.info._ZN10layer_norm13ln_bwd_kernelINS_13Kernel_traitsIfffffjLj1280ELj1ELj4ELj1ELj16ENS_18Kernel_traits_baseILj1280EfffffjLj128EEEEELb0ELb0ELb0ELb1EEEvNS_9BwdParamsE,"",@"SHT_CUDA_INFO"
	.sectionflags	@""
	.align	4


	//----- nvinfo : EIATTR_CUDA_API_VERSION
	.align		4
        /*0000*/ 	.byte	0x04, 0x37
        /*0002*/ 	.short	(.L_4701 - .L_4700)
.L_4700:
        /*0004*/ 	.word	0x00000082


	//----- nvinfo : EIATTR_KPARAM_INFO
	.align		4
.L_4701:
        /*0008*/ 	.byte	0x04, 0x17
        /*000a*/ 	.short	(.L_4703 - .L_4702)
.L_4702:
        /*000c*/ 	.word	0x00000000
        /*0010*/ 	.short	0x0000
        /*0012*/ 	.short	0x0000
        /*0014*/ 	.byte	0x00, 0xf0, 0xa1, 0x04


	//----- nvinfo : EIATTR_SPARSE_MMA_MASK
	.align		4
.L_4703:
        /*0018*/ 	.byte	0x03, 0x50
        /*001a*/ 	.short	0x0000


	//----- nvinfo : EIATTR_MAXREG_COUNT
	.align		4
        /*001c*/ 	.byte	0x03, 0x1b
        /*001e*/ 	.short	0x00ff


	//----- nvinfo : EIATTR_NUM_BARRIERS
	.align		4
        /*0020*/ 	.byte	0x02, 0x4c
        /*0022*/ 	.byte	0x01
	.zero		1


	//----- nvinfo : EIATTR_ANNOTATIONS
	.align		4
        /*0024*/ 	.byte	0x04, 0x55
        /*0026*/ 	.short	(.L_4705 - .L_4704)


	//   ....[0]....
.L_4704:
        /* <DEDUP_REMOVED lines=234> */


	//----- nvinfo : EIATTR_MERCURY_ISA_VERSION
	.align		4
.L_4705:
        /*0eb8*/ 	.byte	0x03, 0x5f
        /*0eba*/ 	.short	0x0101


	//----- nvinfo : EIATTR_COOP_GROUP_MASK_REGIDS
	.align		4
        /*0ebc*/ 	.byte	0x04, 0x29
        /*0ebe*/ 	.short	(.L_4707 - .L_4706)


	//   ....[0]....
.L_4706:
        /*0ec0*/ 	.word	0xffffffff


	//   ....[1]....
        /*0ec4*/ 	.word	0xffffffff


	//   ....[2]....
        /*0ec8*/ 	.word	0xffffffff


	//   ....[3]....
        /*0ecc*/ 	.word	0xffffffff


	//   ....[4]....
        /*0ed0*/ 	.word	0xffffffff


	//   ....[5]....
        /*0ed4*/ 	.word	0xffffffff


	//   ....[6]....
        /*0ed8*/ 	.word	0xffffffff


	//   ....[7]....
        /*0edc*/ 	.word	0xffffffff


	//   ....[8]....
        /*0ee0*/ 	.word	0xffffffff


	//   ....[9]....
        /*0ee4*/ 	.word	0xffffffff


	//   ....[10]....
        /*0ee8*/ 	.word	0x050000d8


	//   ....[11]....
        /*0eec*/ 	.word	0x050000d8


	//   ....[12]....
        /*0ef0*/ 	.word	0x050000d8


	//   ....[13]....
        /*0ef4*/ 	.word	0x050000d8


	//   ....[14]....
        /*0ef8*/ 	.word	0x050000d8


	//   ....[15]....
        /*0efc*/ 	.word	0x050000d8


	//   ....[16]....
        /*0f00*/ 	.word	0x050000d8


	//   ....[17]....
        /*0f04*/ 	.word	0x050000d8


	//   ....[18]....
        /*0f08*/ 	.word	0x050000d8


	//   ....[19]....
        /*0f0c*/ 	.word	0x050000d8


	//----- nvinfo : EIATTR_COOP_GROUP_INSTR_OFFSETS
	.align		4
.L_4707:
        /*0f10*/ 	.byte	0x04, 0x28
        /*0f12*/ 	.short	(.L_4709 - .L_4708)


	//   ....[0]....
.L_4708:
        /*0f14*/ 	.word	0x00003dd0


	//   ....[1]....
        /*0f18*/ 	.word	0x00003df0


	//   ....[2]....
        /*0f1c*/ 	.word	0x00003e10


	//   ....[3]....
        /*0f20*/ 	.word	0x00003e30


	//   ....[4]....
        /*0f24*/ 	.word	0x00003e40


	//   ....[5]....
        /*0f28*/ 	.word	0x00003e70


	//   ....[6]....
        /*0f2c*/ 	.word	0x00003e80


	//   ....[7]....
        /*0f30*/ 	.word	0x00003eb0


	//   ....[8]....
        /*0f34*/ 	.word	0x00004450


	//   ....[9]....
        /*0f38*/ 	.word	0x00004460


	//   ....[10]....
        /*0f3c*/ 	.word	0x00008930


	//   ....[11]....
        /*0f40*/ 	.word	0x000089c0


	//   ....[12]....
        /*0f44*/ 	.word	0x00008a30


	//   ....[13]....
        /*0f48*/ 	.word	0x00008a90


	//   ....[14]....
        /*0f4c*/ 	.word	0x00008b00


	//   ....[15]....
        /*0f50*/ 	.word	0x00008b70


	//   ....[16]....
        /*0f54*/ 	.word	0x00008bf0


	//   ....[17]....
        /*0f58*/ 	.word	0x00008c50


	//   ....[18]....
        /*0f5c*/ 	.word	0x00009030


	//   ....[19]....
        /*0f60*/ 	.word	0x00009270


	//----- nvinfo : EIATTR_VRC_CTA_INIT_COUNT
	.align		4
.L_4709:
        /*0f64*/ 	.byte	0x02, 0x4a
	.zero		1
	.zero		1


	//----- nvinfo : EIATTR_EXIT_INSTR_OFFSETS
	.align		4
        /*0f68*/ 	.byte	0x04, 0x1c
        /*0f6a*/ 	.short	(.L_4711 - .L_4710)


	//   ....[0]....
.L_4710:
        /*0f6c*/ 	.word	0x000088c0


	//----- nvinfo : EIATTR_MAX_THREADS
	.align		4
.L_4711:
        /*0f70*/ 	.byte	0x04, 0x05
        /*0f72*/ 	.short	(.L_4713 - .L_4712)
.L_4712:
        /*0f74*/ 	.word	0x00000080
        /*0f78*/ 	.word	0x00000001
        /*0f7c*/ 	.word	0x00000001


	//----- nvinfo : EIATTR_CRS_STACK_SIZE
	.align		4
.L_4713:
        /*0f80*/ 	.byte	0x04, 0x1e
        /*0f82*/ 	.short	(.L_4715 - .L_4714)
.L_4714:
        /*0f84*/ 	.word	0x00000000


	//----- nvinfo : EIATTR_CBANK_PARAM_SIZE
	.align		4
.L_4715:
        /*0f88*/ 	.byte	0x03, 0x19
        /*0f8a*/ 	.short	0x0128


	//----- nvinfo : EIATTR_PARAM_CBANK
	.align		4
        /*0f8c*/ 	.byte	0x04, 0x0a
        /*0f8e*/ 	.short	(.L_4717 - .L_4716)
	.align		4
.L_4716:
        /*0f90*/ 	.word	index@(.nv.constant0._ZN10layer_norm13ln_bwd_kernelINS_13Kernel_traitsIfffffjLj1280ELj1ELj4ELj1ELj16ENS_18Kernel_traits_baseILj1280EfffffjLj128EEEEELb0ELb0ELb0ELb1EEEvNS_9BwdParamsE)
        /*0f94*/ 	.short	0x0380
        /*0f96*/ 	.short	0x0128


	//----- nvinfo : EIATTR_SW_WAR
	.align		4
.L_4717:
        /*0f98*/ 	.byte	0x04, 0x36
        /*0f9a*/ 	.short	(.L_4719 - .L_4718)
.L_4718:
        /*0f9c*/ 	.word	0x00000008
.L_4719:


//--------------------- .nv.info._ZN10layer_norm13ln_bwd_kernelINS_13Kernel_traitsIfffffjLj1280ELj1ELj4ELj1ELj16ENS_18Kernel_traits_baseILj1280EfffffjLj128EEEEELb0ELb0ELb1ELb0EEEvNS_9BwdParamsE --------------------------
	.section	.nv.info._ZN10layer_norm13ln_bwd_kernelINS_13Kernel_traitsIfffffjLj1280ELj1ELj4ELj1ELj16ENS_18Kernel_traits_baseILj1280EfffffjLj128EEEEELb0ELb0ELb1ELb0EEEvNS_9BwdParamsE,"",@"SHT_CUDA_INFO"
	.sectionflags	@""
	.align	4


	//----- nvinfo : EIATTR_CUDA_API_VERSION
	.align		4
        /*0000*/ 	.byte	0x04, 0x37
        /*0002*/ 	.short	(.L_4721 - .L_4720)
.L_4720:
        /*0004*/ 	.word	0x00000082


	//----- nvinfo : EIATTR_KPARAM_INFO
	.align		4
.L_4721:
        /*0008*/ 	.byte	0x04, 0x17
        /*000a*/ 	.short	(.L_4723 - .L_4722)
.L_4722:
        /*000c*/ 	.word	0x00000000
        /*0010*/ 	.short	0x0000
        /*0012*/ 	.short	0x0000
        /*0014*/ 	.byte	0x00, 0xf0, 0xa1, 0x04


	//----- nvinfo : EIATTR_SPARSE_MMA_MASK
	.align		4
.L_4723:
        /*0018*/ 	.byte	0x03, 0x50
        /*001a*/ 	.short	0x0000


	//----- nvinfo : EIATTR_MAXREG_COUNT
	.align		4
        /*001c*/ 	.byte	0x03, 0x1b
        /*001e*/ 	.short	0x00ff


	//----- nvinfo : EIATTR_NUM_BARRIERS
	.align		4
        /*0020*/ 	.byte	0x02, 0x4c
        /*0022*/ 	.byte	0x01
	.zero		1


	//----- nvinfo : EIATTR_ANNOTATIONS
	.align		4
        /*0024*/ 	.byte	0x04, 0x55
        /*0026*/ 	.short	(.L_4725 - .L_4724)


	//   ....[0]....
.L_4724:
        /* <DEDUP_REMOVED lines=21> */


	//----- nvinfo : EIATTR_MERCURY_ISA_VERSION
	.align		4
.L_4725:
        /*0168*/ 	.byte	0x03, 0x5f
        /*016a*/ 	.short	0x0101


	//----- nvinfo : EIATTR_COOP_GROUP_MASK_REGIDS
	.align		4
        /*016c*/ 	.byte	0x04, 0x29
        /*016e*/ 	.short	(.L_4727 - .L_4726)


	//   ....[0]....
.L_4726:
        /*0170*/ 	.word	0xffffffff


	//   ....[1]....
        /*0174*/ 	.word	0xffffffff


	//   ....[2]....
        /*0178*/ 	.word	0xffffffff


	//   ....[3]....
        /*017c*/ 	.word	0xffffffff


	//   ....[4]....
        /*0180*/ 	.word	0xffffffff


	//   ....[5]....
        /*0184*/ 	.word	0xffffffff


	//   ....[6]....
        /*0188*/ 	.word	0xffffffff


	//   ....[7]....
        /*018c*/ 	.word	0xffffffff


	//   ....[8]....
        /*0190*/ 	.word	0xffffffff


	//   ....[9]....
        /*0194*/ 	.word	0xffffffff


	//   ....[10]....
        /*0198*/ 	.word	0x05000002


	//   ....[11]....
        /*019c*/ 	.word	0x05000002


	//   ....[12]....
        /*01a0*/ 	.word	0x05000002


	//   ....[13]....
        /*01a4*/ 	.word	0x05000002


	//   ....[14]....
        /*01a8*/ 	.word	0x05000002


	//   ....[15]....
        /*01ac*/ 	.word	0x05000002


	//   ....[16]....
        /*01b0*/ 	.word	0x05000002


	//   ....[17]....
        /*01b4*/ 	.word	0x05000002


	//   ....[18]....
        /*01b8*/ 	.word	0x05000002


	//   ....[19]....
        /*01bc*/ 	.word	0x05000002


	//----- nvinfo : EIATTR_COOP_GROUP_INSTR_OFFSETS
	.align		4
.L_4727:
        /*01c0*/ 	.byte	0x04, 0x28
        /*01c2*/ 	.short	(.L_4729 - .L_4728)


	//   ....[0]....
.L_4728:
        /*01c4*/ 	.word	0x00002e40


	//   ....[1]....
        /*01c8*/ 	.word	0x00002e60


	//   ....[2]....
        /*01cc*/ 	.word	0x00002e80


	//   ....[3]....
        /*01d0*/ 	.word	0x00002ea0


	//   ....[4]....
        /*01d4*/ 	.word	0x00002ec0


	//   ....[5]....
        /*01d8*/ 	.word	0x00002ee0


	//   ....[6]....
        /*01dc*/ 	.word	0x00002f00


	//   ....[7]....
        /*01e0*/ 	.word	0x00002f20


	//   ....[8]....
        /*01e4*/ 	.word	0x00002f40


	//   ....[9]....
        /*01e8*/ 	.word	0x00002f50


	//   ....[10]....
        /*01ec*/ 	.word	0x00009720


	//   ....[11]....
        /*01f0*/ 	.word	0x000097c0


	//   ....[12]....
        /*01f4*/ 	.word	0x00009840


	//   ....[13]....
        /*01f8*/ 	.word	0x000098b0


	//   ....[14]....
        /*01fc*/ 	.word	0x00009930


	//   ....[15]....
        /*0200*/ 	.word	0x000099a0


	//   ....[16]....
        /*0204*/ 	.word	0x00009a20


	//   ....[17]....
        /*0208*/ 	.word	0x00009a90


	//   ....[18]....
        /*020c*/ 	.word	0x00009b10


	//   ....[19]....
        /*0210*/ 	.word	0x00009b60


	//----- nvinfo : EIATTR_VRC_CTA_INIT_COUNT
	.align		4
.L_4729:
        /*0214*/ 	.byte	0x02, 0x4a
	.zero		1
	.zero		1


	//----- nvinfo : EIATTR_EXIT_INSTR_OFFSETS
	.align		4
        /*0218*/ 	.byte	0x04, 0x1c
        /*021a*/ 	.short	(.L_4731 - .L_4730)


	//   ....[0]....
.L_4730:
        /*021c*/ 	.word	0x00009680


	//   ....[1]....
        /*0220*/ 	.word	0x000096b0


	//----- nvinfo : EIATTR_MAX_THREADS
	.align		4
.L_4731:
        /*0224*/ 	.byte	0x04, 0x05
        /*0226*/ 	.short	(.L_4733 - .L_4732)
.L_4732:
        /*0228*/ 	.word	0x00000080
        /*022c*/ 	.word	0x00000001
        /*0230*/ 	.word	0x00000001


	//----- nvinfo : EIATTR_CRS_STACK_SIZE
	.align		4
.L_4733:
        /*0234*/ 	.byte	0x04, 0x1e
        /*0236*/ 	.short	(.L_4735 - .L_4734)
.L_4734:
        /*0238*/ 	.word	0x00000000


	//----- nvinfo : EIATTR_CBANK_PARAM_SIZE
	.align		4
.L_4735:
        /*023c*/ 	.byte	0x03, 0x19
        /*023e*/ 	.short	0x0128


	//----- nvinfo : EIATTR_PARAM_CBANK
	.align		4
        /*0240*/ 	.byte	0x04, 0x0a
        /*0242*/ 	.short	(.L_4737 - .L_4736)
	.align		4
.L_4736:
        /*0244*/ 	.word	index@(.nv.constant0._ZN10layer_norm13ln_bwd_kernelINS_13Kernel_traitsIfffffjLj1280ELj1ELj4ELj1ELj16ENS_18Kernel_traits_baseILj1280EfffffjLj128EEEEELb0ELb0ELb1ELb0EEEvNS_9BwdParamsE)
        /*0248*/ 	.short	0x0380
        /*024a*/ 	.short	0x0128


	//----- nvinfo : EIATTR_SW_WAR
	.align		4
.L_4737:
        /*024c*/ 	.byte	0x04, 0x36
        /*024e*/ 	.short	(.L_4739 - .L_4738)
.L_4738:
        /*0250*/ 	.word	0x00000008
.L_4739:


//--------------------- .nv.info._ZN10layer_norm13ln_bwd_kernelINS_13Kernel_traitsIfffffjLj1280ELj1ELj4ELj1ELj16ENS_18Kernel_traits_baseILj1280EfffffjLj128EEEEELb0ELb0ELb1ELb1EEEvNS_9BwdParamsE --------------------------
	.section	.nv.info._ZN10layer_norm13ln_bwd_kernelINS_13Kernel_traitsIfffffjLj1280ELj1ELj4ELj1ELj16ENS_18Kernel_traits_baseILj1280EfffffjLj128EEEEELb0ELb0ELb1ELb1EEEvNS_9BwdParamsE,"",@"SHT_CUDA_INFO"
	.sectionflags	@""
	.align	4


	//----- nvinfo : EIATTR_CUDA_API_VERSION
	.align		4
        /*0000*/ 	.byte	0x04, 0x37
        /*0002*/ 	.short	(.L_4741 - .L_4740)
.L_4740:
        /*0004*/ 	.word	0x00000082


	//----- nvinfo : EIATTR_KPARAM_INFO
	.align		4
.L_4741:
        /*0008*/ 	.byte	0x04, 0x17
        /*000a*/ 	.short	(.L_4743 - .L_4742)
.L_4742:
        /*000c*/ 	.word	0x00000000
        /*0010*/ 	.short	0x0000
        /*0012*/ 	.short	0x0000
        /*0014*/ 	.byte	0x00, 0xf0, 0xa1, 0x04


	//----- nvinfo : EIATTR_SPARSE_MMA_MASK
	.align		4
.L_4743:
        /*0018*/ 	.byte	0x03, 0x50
        /*001a*/ 	.short	0x0000


	//----- nvinfo : EIATTR_MAXREG_COUNT
	.align		4
        /*001c*/ 	.byte	0x03, 0x1b
        /*001e*/ 	.short	0x00ff


	//----- nvinfo : EIATTR_NUM_BARRIERS
	.align		4
        /*0020*/ 	.byte	0x02, 0x4c
        /*0022*/ 	.byte	0x01
	.zero		1


	//----- nvinfo : EIATTR_ANNOTATIONS
	.align		4
        /*0024*/ 	.byte	0x04, 0x55
        /*0026*/ 	.short	(.L_4745 - .L_4744)


	//   ....[0]....
.L_4744:
        /* <DEDUP_REMOVED lines=13> */


	//----- nvinfo : EIATTR_MERCURY_ISA_VERSION
	.align		4
.L_4745:
        /*00e8*/ 	.byte	0x03, 0x5f
        /*00ea*/ 	.short	0x0101


	//----- nvinfo : EIATTR_COOP_GROUP_MASK_REGIDS
	.align		4
        /*00ec*/ 	.byte	0x04, 0x29
        /*00ee*/ 	.short	(.L_4747 - .L_4746)


	//   ....[0]....
.L_4746:
        /*00f0*/ 	.word	0xffffffff


	//   ....[1]....
        /*00f4*/ 	.word	0xffffffff


	//   ....[2]....
        /*00f8*/ 	.word	0xffffffff


	//   ....[3]....
        /*00fc*/ 	.word	0xffffffff


	//   ....[4]....
        /*0100*/ 	.word	0xffffffff


	//   ....[5]....
        /*0104*/ 	.word	0xffffffff


	//   ....[6]....
        /*0108*/ 	.word	0xffffffff


	//   ....[7]....
        /*010c*/ 	.word	0xffffffff


	//   ....[8]....
        /*0110*/ 	.word	0xffffffff


	//   ....[9]....
        /*0114*/ 	.word	0xffffffff


	//   ....[10]....
        /*0118*/ 	.word	0x050000d6


	//   ....[11]....
        /*011c*/ 	.word	0x050000d6


	//   ....[12]....
        /*0120*/ 	.word	0x050000d6


	//   ....[13]....
        /*0124*/ 	.word	0x050000d6


	//   ....[14]....
        /*0128*/ 	.word	0x050000d6


	//   ....[15]....
        /*012c*/ 	.word	0x050000d6


	//   ....[16]....
        /*0130*/ 	.word	0x050000d6


	//   ....[17]....
        /*0134*/ 	.word	0x050000d6


	//   ....[18]....
        /*0138*/ 	.word	0x050000d6


	//   ....[19]....
        /*013c*/ 	.word	0x050000d6


	//----- nvinfo : EIATTR_COOP_GROUP_INSTR_OFFSETS
	.align		4
.L_4747:
        /*0140*/ 	.byte	0x04, 0x28
        /*0142*/ 	.short	(.L_4749 - .L_4748)


	//   ....[0]....
.L_4748:
        /*0144*/ 	.word	0x00002240


	//   ....[1]....
        /*0148*/ 	.word	0x00002260


	//   ....[2]....
        /*014c*/ 	.word	0x00002280


	//   ....[3]....
        /*0150*/ 	.word	0x000022a0


	//   ....[4]....
        /*0154*/ 	.word	0x000022c0


	//   ....[5]....
        /*0158*/ 	.word	0x000022e0


	//   ....[6]....
        /*015c*/ 	.word	0x00002300


	//   ....[7]....
        /*0160*/ 	.word	0x00002320


	//   ....[8]....
        /*0164*/ 	.word	0x00002330


	//   ....[9]....
        /*0168*/ 	.word	0x00002350


	//   ....[10]....
        /*016c*/ 	.word	0x00007b60


	//   ....[11]....
        /*0170*/ 	.word	0x00007c00


	//   ....[12]....
        /*0174*/ 	.word	0x00007c80


	//   ....[13]....
        /*0178*/ 	.word	0x00007cf0


	//   ....[14]....
        /*017c*/ 	.word	0x00007d70


	//   ....[15]....
        /*0180*/ 	.word	0x00007de0


	//   ....[16]....
        /*0184*/ 	.word	0x00007e60


	//   ....[17]....
        /*0188*/ 	.word	0x00007ed0


	//   ....[18]....
        /*018c*/ 	.word	0x00007f50


	//   ....[19]....
        /*0190*/ 	.word	0x00007fa0


	//----- nvinfo : EIATTR_VRC_CTA_INIT_COUNT
	.align		4
.L_4749:
        /*0194*/ 	.byte	0x02, 0x4a
	.zero		1
	.zero		1


	//----- nvinfo : EIATTR_EXIT_INSTR_OFFSETS
	.align		4
        /*0198*/ 	.byte	0x04, 0x1c
        /*019a*/ 	.short	(.L_4751 - .L_4750)


	//   ....[0]....
.L_4750:
        /*019c*/ 	.word	0x00007b00


	//----- nvinfo : EIATTR_MAX_THREADS
	.align		4
.L_4751:
        /*01a0*/ 	.byte	0x04, 0x05
        /*01a2*/ 	.short	(.L_4753 - .L_4752)
.L_4752:
        /*01a4*/ 	.word	0x00000080
        /*01a8*/ 	.word	0x00000001
        /*01ac*/ 	.word	0x00000001


	//----- nvinfo : EIATTR_CRS_STACK_SIZE
	.align		4
.L_4753:
        /*01b0*/ 	.byte	0x04, 0x1e
        /*01b2*/ 	.short	(.L_4755 - .L_4754)
.L_4754:
        /*01b4*/ 	.word	0x00000000


	//----- nvinfo : EIATTR_CBANK_PARAM_SIZE
	.align		4
.L_4755:
        /*01b8*/ 	.byte	0x03, 0x19
        /*01ba*/ 	.short	0x0128


	//----- nvinfo : EIATTR_PARAM_CBANK
	.align		4
        /*01bc*/ 	.byte	0x04, 0x0a
        /*01be*/ 	.short	(.L_4757 - .L_4756)
	.align		4
.L_4756:
        /*01c0*/ 	.word	index@(.nv.constant0._ZN10layer_norm13ln_bwd_kernelINS_13Kernel_traitsIfffffjLj1280ELj1ELj4ELj1ELj16ENS_18Kernel_traits_baseILj1280EfffffjLj128EEEEELb0ELb0ELb1ELb1EEEvNS_9BwdParamsE)
        /*01c4*/ 	.short	0x0380
        /*01c6*/ 	.short	0x0128


	//----- nvinfo : EIATTR_SW_WAR
	.align		4
.L_4757:
        /*01c8*/ 	.byte	0x04, 0x36
        /*01ca*/ 	.short	(.L_4759 - .L_4758)
.L_4758:
        /*01cc*/ 	.word	0x00000008
.L_4759:


//--------------------- .nv.info._ZN10layer_norm13ln_bwd_kernelINS_13Kernel_traitsIfffffjLj1280ELj1ELj4ELj1ELj16ENS_18Kernel_traits_baseILj1280EfffffjLj128EEEEELb0ELb1ELb0ELb0EEEvNS_9BwdParamsE --------------------------
	.section	.nv.info._ZN10layer_norm13ln_bwd_kernelINS_13Kernel_traitsIfffffjLj1280ELj1ELj4ELj1ELj16ENS_18Kernel_traits_baseILj1280EfffffjLj128EEEEELb0ELb1ELb0ELb0EEEvNS_9BwdParamsE,"",@"SHT_CUDA_INFO"
	.sectionflags	@""
	.align	4


	//----- nvinfo : EIATTR_CUDA_API_VERSION
	.align		4
        /*0000*/ 	.byte	0x04, 0x37
        /*0002*/ 	.short	(.L_4761 - .L_4760)
.L_4760:
        /*0004*/ 	.word	0x00000082


	//----- nvinfo : EIATTR_KPARAM_INFO
	.align		4
.L_4761:
        /*0008*/ 	.byte	0x04, 0x17
        /*000a*/ 	.short	(.L_4763 - .L_4762)
.L_4762:
        /*000c*/ 	.word	0x00000000
        /*0010*/ 	.short	0x0000
        /*0012*/ 	.short	0x0000
        /*0014*/ 	.byte	0x00, 0xf0, 0xa1, 0x04


	//----- nvinfo : EIATTR_SPARSE_MMA_MASK
	.align		4
.L_4763:
        /*0018*/ 	.byte	0x03, 0x50
        /*001a*/ 	.short	0x0000


	//----- nvinfo : EIATTR_MAXREG_COUNT
	.align		4
        /*001c*/ 	.byte	0x03, 0x1b
        /*001e*/ 	.short	0x00ff


	//----- nvinfo : EIATTR_NUM_BARRIERS
	.align		4
        /*0020*/ 	.byte	0x02, 0x4c
        /*0022*/ 	.byte	0x01
	.zero		1


	//----- nvinfo : EIATTR_ANNOTATIONS
	.align		4
        /*0024*/ 	.byte	0x04, 0x55
        /*0026*/ 	.short	(.L_4765 - .L_4764)


	//   ....[0]....
.L_4764:
        /* <DEDUP_REMOVED lines=142> */


	//----- nvinfo : EIATTR_MERCURY_ISA_VERSION
	.align		4
.L_4765:
        /*08f8*/ 	.byte	0x03, 0x5f
        /*08fa*/ 	.short	0x0101


	//----- nvinfo : EIATTR_COOP_GROUP_MASK_REGIDS
	.align		4
        /*08fc*/ 	.byte	0x04, 0x29
        /*08fe*/ 	.short	(.L_4767 - .L_4766)


	//   ....[0]....
.L_4766:
        /*0900*/ 	.word	0xffffffff


	//   ....[1]....
        /*0904*/ 	.word	0xffffffff


	//   ....[2]....
        /*0908*/ 	.word	0xffffffff


	//   ....[3]....
        /*090c*/ 	.word	0xffffffff


	//   ....[4]....
        /*0910*/ 	.word	0xffffffff


	//   ....[5]....
        /*0914*/ 	.word	0xffffffff


	//   ....[6]....
        /*0918*/ 	.word	0xffffffff


	//   ....[7]....
        /*091c*/ 	.word	0xffffffff


	//   ....[8]....
        /*0920*/ 	.word	0xffffffff


	//   ....[9]....
        /*0924*/ 	.word	0xffffffff


	//   ....[10]....
        /*0928*/ 	.word	0x05000006


	//   ....[11]....
        /*092c*/ 	.word	0x05000006


	//   ....[12]....
        /*0930*/ 	.word	0x05000006


	//   ....[13]....
        /*0934*/ 	.word	0x05000006


	//   ....[14]....
        /*0938*/ 	.word	0x05000006


	//   ....[15]....
        /*093c*/ 	.word	0x05000006


	//   ....[16]....
        /*0940*/ 	.word	0x05000006


	//   ....[17]....
        /*0944*/ 	.word	0x05000006


	//   ....[18]....
        /*0948*/ 	.word	0x05000006


	//   ....[19]....
        /*094c*/ 	.word	0x05000006


	//----- nvinfo : EIATTR_COOP_GROUP_INSTR_OFFSETS
	.align		4
.L_4767:
        /*0950*/ 	.byte	0x04, 0x28
        /*0952*/ 	.short	(.L_4769 - .L_4768)


	//   ....[0]....
.L_4768:
        /*0954*/ 	.word	0x00004f60


	//   ....[1]....
        /*0958*/ 	.word	0x00004f80


	//   ....[2]....
        /*095c*/ 	.word	0x00004fa0


	//   ....[3]....
        /*0960*/ 	.word	0x00004fc0


	//   ....[4]....
        /*0964*/ 	.word	0x00004fe0


	//   ....[5]....
        /*0968*/ 	.word	0x00005000


	//   ....[6]....
        /*096c*/ 	.word	0x00005020


	//   ....[7]....
        /*0970*/ 	.word	0x00005040


	//   ....[8]....
        /*0974*/ 	.word	0x00005050


	//   ....[9]....
        /*0978*/ 	.word	0x00005070


	//   ....[10]....
        /*097c*/ 	.word	0x0000c7e0


	//   ....[11]....
        /*0980*/ 	.word	0x0000c880


	//   ....[12]....
        /*0984*/ 	.word	0x0000c900


	//   ....[13]....
        /*0988*/ 	.word	0x0000c970


	//   ....[14]....
        /*098c*/ 	.word	0x0000c9f0


	//   ....[15]....
        /*0990*/ 	.word	0x0000ca60


	//   ....[16]....
        /*0994*/ 	.word	0x0000cae0


	//   ....[17]....
        /*0998*/ 	.word	0x0000cb50


	//   ....[18]....
        /*099c*/ 	.word	0x0000cbd0


	//   ....[19]....
        /*09a0*/ 	.word	0x0000cc20


	//----- nvinfo : EIATTR_VRC_CTA_INIT_COUNT
	.align		4
.L_4769:
        /*09a4*/ 	.byte	0x02, 0x4a
	.zero		1
	.zero		1


	//----- nvinfo : EIATTR_EXIT_INSTR_OFFSETS
	.align		4
        /*09a8*/ 	.byte	0x04, 0x1c
        /*09aa*/ 	.short	(.L_4771 - .L_4770)


	//   ....[0]....
.L_4770:
        /*09ac*/ 	.word	0x0000c700


	//   ....[1]....
        /*09b0*/ 	.word	0x0000c780


	//----- nvinfo : EIATTR_MAX_THREADS
	.align		4
.L_4771:
        /*09b4*/ 	.byte	0x04, 0x05
        /*09b6*/ 	.short	(.L_4773 - .L_4772)
.L_4772:
        /*09b8*/ 	.word	0x00000080
        /*09bc*/ 	.word	0x00000001
        /*09c0*/ 	.word	0x00000001


	//----- nvinfo : EIATTR_CRS_STACK_SIZE
	.align		4
.L_4773:
        /*09c4*/ 	.byte	0x04, 0x1e
        /*09c6*/ 	.short	(.L_4775 - .L_4774)
.L_4774:
        /*09c8*/ 	.word	0x00000000


	//----- nvinfo : EIATTR_CBANK_PARAM_SIZE
	.align		4
.L_4775:
        /*09cc*/ 	.byte	0x03, 0x19
        /*09ce*/ 	.short	0x0128


	//----- nvinfo : EIATTR_PARAM_CBANK
	.align		4
        /*09d0*/ 	.byte	0x04, 0x0a
        /*09d2*/ 	.short	(.L_4777 - .L_4776)
	.align		4
.L_4776:
        /*09d4*/ 	.word	index@(.nv.constant0._ZN10layer_norm13ln_bwd_kernelINS_13Kernel_traitsIfffffjLj1280ELj1ELj4ELj1ELj16ENS_18Kernel_traits_baseILj1280EfffffjLj128EEEEELb0ELb1ELb0ELb0EEEvNS_9BwdParamsE)
        /*09d8*/ 	.short	0x0380
        /*09da*/ 	.short	0x0128


	//----- nvinfo : EIATTR_SW_WAR
	.align		4
.L_4777:
        /*09dc*/ 	.byte	0x04, 0x36
        /*09de*/ 	.short	(.L_4779 - .L_4778)
.L_4778:
        /*09e0*/ 	.word	0x00000008
.L_4779:


//--------------------- .nv.info._ZN10layer_norm13ln_bwd_kernelINS_13Kernel_traitsIfffffjLj1280ELj1ELj4ELj1ELj16ENS_18Kernel_traits_baseILj1280EfffffjLj128EEEEELb0ELb1ELb0ELb1EEEvNS_9BwdParamsE --------------------------
	.section	.nv.info._ZN10layer_norm13ln_bwd_kernelINS_13Kernel_traitsIfffffjLj1280ELj1ELj4ELj1ELj16ENS_18Kernel_traits_baseILj1280EfffffjLj128EEEEELb0ELb1ELb0ELb1EEEvNS_9BwdParamsE,"",@"SHT_CUDA_INFO"
	.sectionflags	@""
	.align	4


	//----- nvinfo : EIATTR_CUDA_API_VERSION
	.align		4
        /*0000*/ 	.byte	0x04, 0x37
        /*0002*/ 	.short	(.L_4781 - .L_4780)
.L_4780:
        /*0004*/ 	.word	0x00000082


	//----- nvinfo : EIATTR_KPARAM_INFO
	.align		4
.L_4781:
        /*0008*/ 	.byte	0x04, 0x17
        /*000a*/ 	.short	(.L_4783 - .L_4782)
.L_4782:
        /*000c*/ 	.word	0x00000000
        /*0010*/ 	.short	0x0000
        /*0012*/ 	.short	0x0000
        /*0014*/ 	.byte	0x00, 0xf0, 0xa1, 0x04


	//----- nvinfo : EIATTR_SPARSE_MMA_MASK
	.align		4
.L_4783:
        /*0018*/ 	.byte	0x03, 0x50
        /*001a*/ 	.short	0x0000


	//----- nvinfo : EIATTR_MAXREG_COUNT
	.align		4
        /*001c*/ 	.byte	0x03, 0x1b
        /*001e*/ 	.short	0x00ff


	//----- nvinfo : EIATTR_NUM_BARRIERS
	.align		4
        /*0020*/ 	.byte	0x02, 0x4c
        /*0022*/ 	.byte	0x01
	.zero		1


	//----- nvinfo : EIATTR_ANNOTATIONS
	.align		4
        /*0024*/ 	.byte	0x04, 0x55
        /*0026*/ 	.short	(.L_4785 - .L_4784)


	//   ....[0]....
.L_4784:
        /* <DEDUP_REMOVED lines=434> */


	//----- nvinfo : EIATTR_MERCURY_ISA_VERSION
	.align		4
.L_4785:
        /*1b30*/ 	.byte	0x03, 0x5f
        /*1b32*/ 	.short	0x0101


	//----- nvinfo : EIATTR_COOP_GROUP_MASK_REGIDS
	.align		4
        /*1b34*/ 	.byte	0x04, 0x29
        /*1b36*/ 	.short	(.L_4787 - .L_4786)


	//   ....[0]....
.L_4786:
        /*1b38*/ 	.word	0xffffffff


	//   ....[1]....
        /*1b3c*/ 	.word	0xffffffff


	//   ....[2]....
        /*1b40*/ 	.word	0xffffffff


	//   ....[3]....
        /*1b44*/ 	.word	0xffffffff


	//   ....[4]....
        /*1b48*/ 	.word	0xffffffff


	//   ....[5]....
        /*1b4c*/ 	.word	0xffffffff


	//   ....[6]....
        /*1b50*/ 	.word	0xffffffff


	//   ....[7]....
        /*1b54*/ 	.word	0xffffffff


	//   ....[8]....
        /*1b58*/ 	.word	0xffffffff


	//   ....[9]....
        /*1b5c*/ 	.word	0xffffffff


	//   ....[10]....
        /*1b60*/ 	.word	0x05000023


	//   ....[11]....
        /*1b64*/ 	.word	0x05000023


	//   ....[12]....
        /*1b68*/ 	.word	0x05000023


	//   ....[13]....
        /*1b6c*/ 	.word	0x05000023


	//   ....[14]....
        /*1b70*/ 	.word	0x05000023


	//   ....[15]....
        /*1b74*/ 	.word	0x05000023


	//   ....[16]....
        /*1b78*/ 	.word	0x05000023


	//   ....[17]....
        /*1b7c*/ 	.word	0x05000023


	//   ....[18]....
        /*1b80*/ 	.word	0x05000023


	//   ....[19]....
        /*1b84*/ 	.word	0x05000023


	//----- nvinfo : EIATTR_COOP_GROUP_INSTR_OFFSETS
	.align		4
.L_4787:
        /*1b88*/ 	.byte	0x04, 0x28
        /*1b8a*/ 	.short	(.L_4789 - .L_4788)


	//   ....[0]....
.L_4788:
        /*1b8c*/ 	.word	0x000052f0


	//   ....[1]....
        /*1b90*/ 	.word	0x00005310


	//   ....[2]....
        /*1b94*/ 	.word	0x00005330


	//   ....[3]....
        /*1b98*/ 	.word	0x00005350


	//   ....[4]....
        /*1b9c*/ 	.word	0x00005370


	//   ....[5]....
        /*1ba0*/ 	.word	0x00005390


	//   ....[6]....
        /*1ba4*/ 	.word	0x000053b0


	//   ....[7]....
        /*1ba8*/ 	.word	0x000053d0


	//   ....[8]....
        /*1bac*/ 	.word	0x00005b90


	//   ....[9]....
        /*1bb0*/ 	.word	0x00005ba0


	//   ....[10]....
        /*1bb4*/ 	.word	0x0000c7b0


	//   ....[11]....
        /*1bb8*/ 	.word	0x0000c840


	//   ....[12]....
        /*1bbc*/ 	.word	0x0000c8b0


	//   ....[13]....
        /*1bc0*/ 	.word	0x0000c910


	//   ....[14]....
        /*1bc4*/ 	.word	0x0000c980


	//   ....[15]....
        /*1bc8*/ 	.word	0x0000c9e0


	//   ....[16]....
        /*1bcc*/ 	.word	0x0000ca50


	//   ....[17]....
        /*1bd0*/ 	.word	0x0000cab0


	//   ....[18]....
        /*1bd4*/ 	.word	0x0000d0f0


	//   ....[19]....
        /*1bd8*/ 	.word	0x0000d330


	//----- nvinfo : EIATTR_VRC_CTA_INIT_COUNT
	.align		4
.L_4789:
        /*1bdc*/ 	.byte	0x02, 0x4a
	.zero		1
	.zero		1


	//----- nvinfo : EIATTR_EXIT_INSTR_OFFSETS
	.align		4
        /*1be0*/ 	.byte	0x04, 0x1c
        /*1be2*/ 	.short	(.L_4791 - .L_4790)


	//   ....[0]....
.L_4790:
        /*1be4*/ 	.word	0x0000c740


	//----- nvinfo : EIATTR_MAX_THREADS
	.align		4
.L_4791:
        /*1be8*/ 	.byte	0x04, 0x05
        /*1bea*/ 	.short	(.L_4793 - .L_4792)
.L_4792:
        /*1bec*/ 	.word	0x00000080
        /*1bf0*/ 	.word	0x00000001
        /*1bf4*/ 	.word	0x00000001


	//----- nvinfo : EIATTR_CRS_STACK_SIZE
	.align		4
.L_4793:
        /*1bf8*/ 	.byte	0x04, 0x1e
        /*1bfa*/ 	.short	(.L_4795 - .L_4794)
.L_4794:
        /*1bfc*/ 	.word	0x00000000


	//----- nvinfo : EIATTR_CBANK_PARAM_SIZE
	.align		4
.L_4795:
        /*1c00*/ 	.byte	0x03, 0x19
        /*1c02*/ 	.short	0x0128


	//----- nvinfo : EIATTR_PARAM_CBANK
	.align		4
        /*1c04*/ 	.byte	0x04, 0x0a
        /*1c06*/ 	.short	(.L_4797 - .L_4796)
	.align		4
.L_4796:
        /*1c08*/ 	.word	index@(.nv.constant0._ZN10layer_norm13ln_bwd_kernelINS_13Kernel_traitsIfffffjLj1280ELj1ELj4ELj1ELj16ENS_18Kernel_traits_baseILj1280EfffffjLj128EEEEELb0ELb1ELb0ELb1EEEvNS_9BwdParamsE)
        /*1c0c*/ 	.short	0x0380
        /*1c0e*/ 	.short	0x0128


	//----- nvinfo : EIATTR_SW_WAR
	.align		4
.L_4797:
        /*1c10*/ 	.byte	0x04, 0x36
        /*1c12*/ 	.short	(.L_4799 - .L_4798)
.L_4798:
        /*1c14*/ 	.word	0x00000008
.L_4799:


//--------------------- .nv.info._ZN10layer_norm13ln_bwd_kernelINS_13Kernel_traitsIfffffjLj1280ELj1ELj4ELj1ELj16ENS_18Kernel_traits_baseILj1280EfffffjLj128EEEEELb0ELb1ELb1ELb0EEEvNS_9BwdParamsE --------------------------
	.section	.nv.info._ZN10layer_norm13ln_bwd_kernelINS_13Kernel_traitsIfffffjLj1280ELj1ELj4ELj1ELj16ENS_18Kernel_traits_baseILj1280EfffffjLj128EEEEELb0ELb1ELb1ELb0EEEvNS_9BwdParamsE,"",@"SHT_CUDA_INFO"
	.sectionflags	@""
	.align	4


	//----- nvinfo : EIATTR_CUDA_API_VERSION
	.align		4
        /*0000*/ 	.byte	0x04, 0x37
        /*0002*/ 	.short	(.L_4801 - .L_4800)
.L_4800:
        /*0004*/ 	.word	0x00000082


	//----- nvinfo : EIATTR_KPARAM_INFO
	.align		4
.L_4801:
        /*0008*/ 	.byte	0x04, 0x17
        /*000a*/ 	.short	(.L_4803 - .L_4802)
.L_4802:
        /*000c*/ 	.word	0x00000000
        /*0010*/ 	.short	0x0000
        /*0012*/ 	.short	0x0000
        /*0014*/ 	.byte	0x00, 0xf0, 0xa1, 0x04


	//----- nvinfo : EIATTR_SPARSE_MMA_MASK
	.align		4
.L_4803:
        /*0018*/ 	.byte	0x03, 0x50
        /*001a*/ 	.short	0x0000


	//----- nvinfo : EIATTR_MAXREG_COUNT
	.align		4
        /*001c*/ 	.byte	0x03, 0x1b
        /*001e*/ 	.short	0x00ff


	//----- nvinfo : EIATTR_NUM_BARRIERS
	.align		4
        /*0020*/ 	.byte	0x02, 0x4c
        /*0022*/ 	.byte	0x01
	.zero		1


	//----- nvinfo : EIATTR_ANNOTATIONS
	.align		4
        /*0024*/ 	.byte	0x04, 0x55
        /*0026*/ 	.short	(.L_4805 - .L_4804)


	//   ....[0]....
.L_4804:
        /* <DEDUP_REMOVED lines=204> */


	//----- nvinfo : EIATTR_MERCURY_ISA_VERSION
	.align		4
.L_4805:
        /*0cd8*/ 	.byte	0x03, 0x5f
        /*0cda*/ 	.short	0x0101


	//----- nvinfo : EIATTR_COOP_GROUP_MASK_REGIDS
	.align		4
        /*0cdc*/ 	.byte	0x04, 0x29
        /*0cde*/ 	.short	(.L_4807 - .L_4806)


	//   ....[0]....
.L_4806:
        /*0ce0*/ 	.word	0xffffffff


	//   ....[1]....
        /*0ce4*/ 	.word	0xffffffff


	//   ....[2]....
        /*0ce8*/ 	.word	0xffffffff


	//   ....[3]....
        /*0cec*/ 	.word	0xffffffff


	//   ....[4]....
        /*0cf0*/ 	.word	0xffffffff


	//   ....[5]....
        /*0cf4*/ 	.word	0xffffffff


	//   ....[6]....
        /*0cf8*/ 	.word	0xffffffff


	//   ....[7]....
        /*0cfc*/ 	.word	0xffffffff


	//   ....[8]....
        /*0d00*/ 	.word	0xffffffff


	//   ....[9]....
        /*0d04*/ 	.word	0xffffffff


	//   ....[10]....
        /*0d08*/ 	.word	0x05000007


	//   ....[11]....
        /*0d0c*/ 	.word	0x05000007


	//   ....[12]....
        /*0d10*/ 	.word	0x05000007


	//   ....[13]....
        /*0d14*/ 	.word	0x05000007


	//   ....[14]....
        /*0d18*/ 	.word	0x05000007


	//   ....[15]....
        /*0d1c*/ 	.word	0x05000007


	//   ....[16]....
        /*0d20*/ 	.word	0x05000007


	//   ....[17]....
        /*0d24*/ 	.word	0x05000007


	//   ....[18]....
        /*0d28*/ 	.word	0x05000007


	//   ....[19]....
        /*0d2c*/ 	.word	0x05000007


	//----- nvinfo : EIATTR_COOP_GROUP_INSTR_OFFSETS
	.align		4
.L_4807:
        /*0d30*/ 	.byte	0x04, 0x28
        /*0d32*/ 	.short	(.L_4809 - .L_4808)


	//   ....[0]....
.L_4808:
        /*0d34*/ 	.word	0x00004150


	//   ....[1]....
        /*0d38*/ 	.word	0x00004170


	//   ....[2]....
        /*0d3c*/ 	.word	0x00004190


	//   ....[3]....
        /*0d40*/ 	.word	0x000041b0


	//   ....[4]....
        /*0d44*/ 	.word	0x000041d0


	//   ....[5]....
        /*0d48*/ 	.word	0x000041f0


	//   ....[6]....
        /*0d4c*/ 	.word	0x00004210


	//   ....[7]....
        /*0d50*/ 	.word	0x00004230


	//   ....[8]....
        /*0d54*/ 	.word	0x00004240


	//   ....[9]....
        /*0d58*/ 	.word	0x00004260


	//   ....[10]....
        /*0d5c*/ 	.word	0x0000e320


	//   ....[11]....
        /*0d60*/ 	.word	0x0000e3c0


	//   ....[12]....
        /*0d64*/ 	.word	0x0000e440


	//   ....[13]....
        /*0d68*/ 	.word	0x0000e4b0


	//   ....[14]....
        /*0d6c*/ 	.word	0x0000e530


	//   ....[15]....
        /*0d70*/ 	.word	0x0000e5a0


	//   ....[16]....
        /*0d74*/ 	.word	0x0000e620


	//   ....[17]....
        /*0d78*/ 	.word	0x0000e690


	//   ....[18]....
        /*0d7c*/ 	.word	0x0000e710


	//   ....[19]....
        /*0d80*/ 	.word	0x0000e760


	//----- nvinfo : EIATTR_VRC_CTA_INIT_COUNT
	.align		4
.L_4809:
        /*0d84*/ 	.byte	0x02, 0x4a
	.zero		1
	.zero		1


	//----- nvinfo : EIATTR_EXIT_INSTR_OFFSETS
	.align		4
        /*0d88*/ 	.byte	0x04, 0x1c
        /*0d8a*/ 	.short	(.L_4811 - .L_4810)


	//   ....[0]....
.L_4810:
        /*0d8c*/ 	.word	0x0000e240


	//   ....[1]....
        /*0d90*/ 	.word	0x0000e2c0


	//----- nvinfo : EIATTR_MAX_THREADS
	.align		4
.L_4811:
        /*0d94*/ 	.byte	0x04, 0x05
        /*0d96*/ 	.short	(.L_4813 - .L_4812)
.L_4812:
        /*0d98*/ 	.word	0x00000080
        /*0d9c*/ 	.word	0x00000001
        /*0da0*/ 	.word	0x00000001


	//----- nvinfo : EIATTR_CRS_STACK_SIZE
	.align		4
.L_4813:
        /*0da4*/ 	.byte	0x04, 0x1e
        /*0da6*/ 	.short	(.L_4815 - .L_4814)
.L_4814:
        /*0da8*/ 	.word	0x00000000


	//----- nvinfo : EIATTR_CBANK_PARAM_SIZE
	.align		4
.L_4815:
        /*0dac*/ 	.byte	0x03, 0x19
        /*0dae*/ 	.short	0x0128


	//----- nvinfo : EIATTR_PARAM_CBANK
	.align		4
        /*0db0*/ 	.byte	0x04, 0x0a
        /*0db2*/ 	.short	(.L_4817 - .L_4816)
	.align		4
.L_4816:
        /*0db4*/ 	.word	index@(.nv.constant0._ZN10layer_norm13ln_bwd_kernelINS_13Kernel_traitsIfffffjLj1280ELj1ELj4ELj1ELj16ENS_18Kernel_traits_baseILj1280EfffffjLj128EEEEELb0ELb1ELb1ELb0EEEvNS_9BwdParamsE)
        /*0db8*/ 	.short	0x0380
        /*0dba*/ 	.short	0x0128


	//----- nvinfo : EIATTR_SW_WAR
	.align		4
.L_4817:
        /*0dbc*/ 	.byte	0x04, 0x36
        /*0dbe*/ 	.short	(.L_4819 - .L_4818)
.L_4818:
        /*0dc0*/ 	.word	0x00000008
.L_4819:


//--------------------- .nv.info._ZN10layer_norm13ln_bwd_kernelINS_13Kernel_traitsIfffffjLj1280ELj1ELj4ELj1ELj16ENS_18Kernel_traits_baseILj1280EfffffjLj128EEEEELb0ELb1ELb1ELb1EEEvNS_9BwdParamsE --------------------------
	.section	.nv.info._ZN10layer_norm13ln_bwd_kernelINS_13Kernel_traitsIfffffjLj1280ELj1ELj4ELj1ELj16ENS_18Kernel_traits_baseILj1280EfffffjLj128EEEEELb0ELb1ELb1ELb1EEEvNS_9BwdParamsE,"",@"SHT_CUDA_INFO"
	.sectionflags	@""
	.align	4


	//----- nvinfo : EIATTR_CUDA_API_VERSION
	.align		4
        /*0000*/ 	.byte	0x04, 0x37
        /*0002*/ 	.short	(.L_4821 - .L_4820)
.L_4820:
        /*0004*/ 	.word	0x00000082


	//----- nvinfo : EIATTR_KPARAM_INFO
	.align		4
.L_4821:
        /*0008*/ 	.byte	0x04, 0x17
        /*000a*/ 	.short	(.L_4823 - .L_4822)
.L_4822:
        /*000c*/ 	.word	0x00000000
        /*0010*/ 	.short	0x0000
        /*0012*/ 	.short	0x0000
        /*0014*/ 	.byte	0x00, 0xf0, 0xa1, 0x04


	//----- nvinfo : EIATTR_SPARSE_MMA_MASK
	.align		4
.L_4823:
        /*0018*/ 	.byte	0x03, 0x50
        /*001a*/ 	.short	0x0000


	//----- nvinfo : EIATTR_MAXREG_COUNT
	.align		4
        /*001c*/ 	.byte	0x03, 0x1b
        /*001e*/ 	.short	0x00ff


	//----- nvinfo : EIATTR_NUM_BARRIERS
	.align		4
        /*0020*/ 	.byte	0x02, 0x4c
        /*0022*/ 	.byte	0x01
	.zero		1


	//----- nvinfo : EIATTR_ANNOTATIONS
	.align		4
        /*0024*/ 	.byte	0x04, 0x55
        /*0026*/ 	.short	(.L_4825 - .L_4824)


	//   ....[0]....
.L_4824:
        /* <DEDUP_REMOVED lines=179> */


	//----- nvinfo : EIATTR_MERCURY_ISA_VERSION
	.align		4
.L_4825:
        /*0b48*/ 	.byte	0x03, 0x5f
        /*0b4a*/ 	.short	0x0101


	//----- nvinfo : EIATTR_COOP_GROUP_MASK_REGIDS
	.align		4
        /*0b4c*/ 	.byte	0x04, 0x29
        /*0b4e*/ 	.short	(.L_4827 - .L_4826)


	//   ....[0]....
.L_4826:
        /*0b50*/ 	.word	0xffffffff


	//   ....[1]....
        /*0b54*/ 	.word	0xffffffff


	//   ....[2]....
        /*0b58*/ 	.word	0xffffffff


	//   ....[3]....
        /*0b5c*/ 	.word	0xffffffff


	//   ....[4]....
        /*0b60*/ 	.word	0xffffffff


	//   ....[5]....
        /*0b64*/ 	.word	0xffffffff


	//   ....[6]....
        /*0b68*/ 	.word	0xffffffff


	//   ....[7]....
        /*0b6c*/ 	.word	0xffffffff


	//   ....[8]....
        /*0b70*/ 	.word	0xffffffff


	//   ....[9]....
        /*0b74*/ 	.word	0xffffffff


	//   ....[10]....
        /*0b78*/ 	.word	0x050000cf


	//   ....[11]....
        /*0b7c*/ 	.word	0x050000cf


	//   ....[12]....
        /*0b80*/ 	.word	0x050000cf


	//   ....[13]....
        /*0b84*/ 	.word	0x050000cf


	//   ....[14]....
        /*0b88*/ 	.word	0x050000cf


	//   ....[15]....
        /*0b8c*/ 	.word	0x050000cf


	//   ....[16]....
        /*0b90*/ 	.word	0x050000cf


	//   ....[17]....
        /*0b94*/ 	.word	0x050000cf


	//   ....[18]....
        /*0b98*/ 	.word	0x050000cf


	//   ....[19]....
        /*0b9c*/ 	.word	0x050000cf


	//----- nvinfo : EIATTR_COOP_GROUP_INSTR_OFFSETS
	.align		4
.L_4827:
        /*0ba0*/ 	.byte	0x04, 0x28
        /*0ba2*/ 	.short	(.L_4829 - .L_4828)


	//   ....[0]....
.L_4828:
        /*0ba4*/ 	.word	0x00003050


	//   ....[1]....
        /*0ba8*/ 	.word	0x00003070


	//   ....[2]....
        /*0bac*/ 	.word	0x00003090


	//   ....[3]....
        /*0bb0*/ 	.word	0x000030b0


	//   ....[4]....
        /*0bb4*/ 	.word	0x000030d0


	//   ....[5]....
        /*0bb8*/ 	.word	0x000030f0


	//   ....[6]....
        /*0bbc*/ 	.word	0x00003110


	//   ....[7]....
        /*0bc0*/ 	.word	0x00003130


	//   ....[8]....
        /*0bc4*/ 	.word	0x00003150


	//   ....[9]....
        /*0bc8*/ 	.word	0x00003170


	//   ....[10]....
        /*0bcc*/ 	.word	0x0000c1d0


	//   ....[11]....
        /*0bd0*/ 	.word	0x0000c270


	//   ....[12]....
        /*0bd4*/ 	.word	0x0000c2e0


	//   ....[13]....
        /*0bd8*/ 	.word	0x0000c340


	//   ....[14]....
        /*0bdc*/ 	.word	0x0000c3b0


	//   ....[15]....
        /*0be0*/ 	.word	0x0000c410


	//   ....[16]....
        /*0be4*/ 	.word	0x0000c480


	//   ....[17]....
        /*0be8*/ 	.word	0x0000c4f0


	//   ....[18]....
        /*0bec*/ 	.word	0x0000c570


	//   ....[19]....
        /*0bf0*/ 	.word	0x0000c5d0


	//----- nvinfo : EIATTR_VRC_CTA_INIT_COUNT
	.align		4
.L_4829:
        /*0bf4*/ 	.byte	0x02, 0x4a
	.zero		1
	.zero		1


	//----- nvinfo : EIATTR_EXIT_INSTR_OFFSETS
	.align		4
        /*0bf8*/ 	.byte	0x04, 0x1c
        /*0bfa*/ 	.short	(.L_4831 - .L_4830)


	//   ....[0]....
.L_4830:
        /*0bfc*/ 	.word	0x0000c170


	//----- nvinfo : EIATTR_MAX_THREADS
	.align		4
.L_4831:
        /*0c00*/ 	.byte	0x04, 0x05
        /*0c02*/ 	.short	(.L_4833 - .L_4832)
.L_4832:
        /*0c04*/ 	.word	0x00000080
        /*0c08*/ 	.word	0x00000001
        /*0c0c*/ 	.word	0x00000001


	//----- nvinfo : EIATTR_CRS_STACK_SIZE
	.align		4
.L_4833:
        /*0c10*/ 	.byte	0x04, 0x1e
        /*0c12*/ 	.short	(.L_4835 - .L_4834)
.L_4834:
        /*0c14*/ 	.word	0x00000000


	//----- nvinfo : EIATTR_CBANK_PARAM_SIZE
	.align		4
.L_4835:
        /*0c18*/ 	.byte	0x03, 0x19
        /*0c1a*/ 	.short	0x0128


	//----- nvinfo : EIATTR_PARAM_CBANK
	.align		4
        /*0c1c*/ 	.byte	0x04, 0x0a
        /*0c1e*/ 	.short	(.L_4837 - .L_4836)
	.align		4
.L_4836:
        /*0c20*/ 	.word	index@(.nv.constant0._ZN10layer_norm13ln_bwd_kernelINS_13Kernel_traitsIfffffjLj1280ELj1ELj4ELj1ELj16ENS_18Kernel_traits_baseILj1280EfffffjLj128EEEEELb0ELb1ELb1ELb1EEEvNS_9BwdParamsE)
        /*0c24*/ 	.short	0x0380
        /*0c26*/ 	.short	0x0128


	//----- nvinfo : EIATTR_SW_WAR
	.align		4
.L_4837:
        /*0c28*/ 	.byte	0x04, 0x36
        /*0c2a*/ 	.short	(.L_4839 - .L_4838)
.L_4838:
        /*0c2c*/ 	.word	0x00000008
.L_4839:


//--------------------- .nv.info._ZN10layer_norm13ln_bwd_kernelINS_13Kernel_traitsIfffffjLj1280ELj1ELj4ELj1ELj16ENS_18Kernel_traits_baseILj1280EfffffjLj128EEEEELb1ELb0ELb0ELb0EEEvNS_9BwdParamsE --------------------------
	.section	.nv.info._ZN10layer_norm13ln_bwd_kernelINS_13Kernel_traitsIfffffjLj1280ELj1ELj4ELj1ELj16ENS_18Kernel_traits_baseILj1280EfffffjLj128EEEEELb1ELb0ELb0ELb0EEEvNS_9BwdParamsE,"",@"SHT_CUDA_INFO"
	.sectionflags	@""
	.align	4


	//----- nvinfo : EIATTR_CUDA_API_VERSION
	.align		4
        /*0000*/ 	.byte	0x04, 0x37
        /*0002*/ 	.short	(.L_4841 - .L_4840)
.L_4840:
        /*0004*/ 	.word	0x00000082


	//----- nvinfo : EIATTR_KPARAM_INFO
	.align		4
.L_4841:
        /*0008*/ 	.byte	0x04, 0x17
        /*000a*/ 	.short	(.L_4843 - .L_4842)
.L_4842:
        /*000c*/ 	.word	0x00000000
        /*0010*/ 	.short	0x0000
        /*0012*/ 	.short	0x0000
        /*0014*/ 	.byte	0x00, 0xf0, 0xa1, 0x04


	//----- nvinfo : EIATTR_SPARSE_MMA_MASK
	.align		4
.L_4843:
        /*0018*/ 	.byte	0x03, 0x50
        /*001a*/ 	.short	0x0000


	//----- nvinfo : EIATTR_MAXREG_COUNT
	.align		4
        /*001c*/ 	.byte	0x03, 0x1b
        /*001e*/ 	.short	0x00ff


	//----- nvinfo : EIATTR_NUM_BARRIERS
	.align		4
        /*0020*/ 	.byte	0x02, 0x4c
        /*0022*/ 	.byte	0x01
	.zero		1


	//----- nvinfo : EIATTR_ANNOTATIONS
	.align		4
        /*0024*/ 	.byte	0x04, 0x55
        /*0026*/ 	.short	(.L_4845 - .L_4844)


	//   ....[0]....
.L_4844:
        /* <DEDUP_REMOVED lines=21> */


	//----- nvinfo : EIATTR_MERCURY_ISA_VERSION
	.align		4
.L_4845:
        /*0168*/ 	.byte	0x03, 0x5f
        /*016a*/ 	.short	0x0101


	//----- nvinfo : EIATTR_COOP_GROUP_MASK_REGIDS
	.align		4
        /*016c*/ 	.byte	0x04, 0x29
        /*016e*/ 	.short	(.L_4847 - .L_4846)


	//   ....[0]....
.L_4846:
        /*0170*/ 	.word	0xffffffff


	//   ....[1]....
        /*0174*/ 	.word	0xffffffff


	//   ....[2]....
        /*0178*/ 	.word	0xffffffff


	//   ....[3]....
        /*017c*/ 	.word	0xffffffff


	//   ....[4]....
        /*0180*/ 	.word	0xffffffff


	//   ....[5]....
        /*0184*/ 	.word	0xffffffff


	//   ....[6]....
        /*0188*/ 	.word	0xffffffff


	//   ....[7]....
        /*018c*/ 	.word	0xffffffff


	//   ....[8]....
        /*0190*/ 	.word	0xffffffff


	//   ....[9]....
        /*0194*/ 	.word	0xffffffff


	//   ....[10]....
        /*0198*/ 	.word	0x05000006


	//   ....[11]....
        /*019c*/ 	.word	0x05000006


	//   ....[12]....
        /*01a0*/ 	.word	0x05000006


	//   ....[13]....
        /*01a4*/ 	.word	0x05000006


	//   ....[14]....
        /*01a8*/ 	.word	0x05000006


	//   ....[15]....
        /*01ac*/ 	.word	0x05000006


	//   ....[16]....
        /*01b0*/ 	.word	0x05000006


	//   ....[17]....
        /*01b4*/ 	.word	0x05000006


	//   ....[18]....
        /*01b8*/ 	.word	0x05000006


	//   ....[19]....
        /*01bc*/ 	.word	0x05000006


	//----- nvinfo : EIATTR_COOP_GROUP_INSTR_OFFSETS
	.align		4
.L_4847:
        /*01c0*/ 	.byte	0x04, 0x28
        /*01c2*/ 	.short	(.L_4849 - .L_4848)


	//   ....[0]....
.L_4848:
        /*01c4*/ 	.word	0x00002c20


	//   ....[1]....
        /*01c8*/ 	.word	0x00002c40


	//   ....[2]....
        /*01cc*/ 	.word	0x00002c60


	//   ....[3]....
        /*01d0*/ 	.word	0x00002c80


	//   ....[4]....
        /*01d4*/ 	.word	0x00002ca0


	//   ....[5]....
        /*01d8*/ 	.word	0x00002cc0


	//   ....[6]....
        /*01dc*/ 	.word	0x00002ce0


	//   ....[7]....
        /*01e0*/ 	.word	0x00002d00


	//   ....[8]....
        /*01e4*/ 	.word	0x00002d10


	//   ....[9]....
        /*01e8*/ 	.word	0x00002d30


	//   ....[10]....
        /*01ec*/ 	.word	0x00009e60


	//   ....[11]....
        /*01f0*/ 	.word	0x00009f00


	//   ....[12]....
        /*01f4*/ 	.word	0x00009f80


	//   ....[13]....
        /*01f8*/ 	.word	0x00009ff0


	//   ....[14]....
        /*01fc*/ 	.word	0x0000a070


	//   ....[15]....
        /*0200*/ 	.word	0x0000a0e0


	//   ....[16]....
        /*0204*/ 	.word	0x0000a160


	//   ....[17]....
        /*0208*/ 	.word	0x0000a1d0


	//   ....[18]....
        /*020c*/ 	.word	0x0000a250


	//   ....[19]....
        /*0210*/ 	.word	0x0000a2a0


	//----- nvinfo : EIATTR_VRC_CTA_INIT_COUNT
	.align		4
.L_4849:
        /*0214*/ 	.byte	0x02, 0x4a
	.zero		1
	.zero		1


	//----- nvinfo : EIATTR_EXIT_INSTR_OFFSETS
	.align		4
        /*0218*/ 	.byte	0x04, 0x1c
        /*021a*/ 	.short	(.L_4851 - .L_4850)


	//   ....[0]....
.L_4850:
        /*021c*/ 	.word	0x00009dc0


	//   ....[1]....
        /*0220*/ 	.word	0x00009df0


	//----- nvinfo : EIATTR_MAX_THREADS
	.align		4
.L_4851:
        /*0224*/ 	.byte	0x04, 0x05
        /*0226*/ 	.short	(.L_4853 - .L_4852)
.L_4852:
        /*0228*/ 	.word	0x00000080
        /*022c*/ 	.word	0x00000001
        /*0230*/ 	.word	0x00000001


	//----- nvinfo : EIATTR_CRS_STACK_SIZE
	.align		4
.L_4853:
        /*0234*/ 	.byte	0x04, 0x1e
        /*0236*/ 	.short	(.L_4855 - .L_4854)
.L_4854:
        /*0238*/ 	.word	0x00000000


	//----- nvinfo : EIATTR_CBANK_PARAM_SIZE
	.align		4
.L_4855:
        /*023c*/ 	.byte	0x03, 0x19
        /*023e*/ 	.short	0x0128


	//----- nvinfo : EIATTR_PARAM_CBANK
	.align		4
        /*0240*/ 	.byte	0x04, 0x0a
        /*0242*/ 	.short	(.L_4857 - .L_4856)
	.align		4
.L_4856:
        /*0244*/ 	.word	index@(.nv.constant0._ZN10layer_norm13ln_bwd_kernelINS_13Kernel_traitsIfffffjLj1280ELj1ELj4ELj1ELj16ENS_18Kernel_traits_baseILj1280EfffffjLj128EEEEELb1ELb0ELb0ELb0EEEvNS_9BwdParamsE)
        /*0248*/ 	.short	0x0380
        /*024a*/ 	.short	0x0128


	//----- nvinfo : EIATTR_SW_WAR
	.align		4
.L_4857:
        /*024c*/ 	.byte	0x04, 0x36
        /*024e*/ 	.short	(.L_4859 - .L_4858)
.L_4858:
        /*0250*/ 	.word	0x00000008
.L_4859:


//--------------------- .nv.info._ZN10layer_norm13ln_bwd_kernelINS_13Kernel_traitsIfffffjLj1280ELj1ELj4ELj1ELj16ENS_18Kernel_traits_baseILj1280EfffffjLj128EEEEELb1ELb0ELb0ELb1EEEvNS_9BwdParamsE --------------------------
	.section	.nv.info._ZN10layer_norm13ln_bwd_kernelINS_13Kernel_traitsIfffffjLj1280ELj1ELj4ELj1ELj16ENS_18Kernel_traits_baseILj1280EfffffjLj128EEEEELb1ELb0ELb0ELb1EEEvNS_9BwdParamsE,"",@"SHT_CUDA_INFO"
	.sectionflags	@""
	.align	4


	//----- nvinfo : EIATTR_CUDA_API_VERSION
	.align		4
        /*0000*/ 	.byte	0x04, 0x37
        /*0002*/ 	.short	(.L_4861 - .L_4860)
.L_4860:
        /*0004*/ 	.word	0x00000082


	//----- nvinfo : EIATTR_KPARAM_INFO
	.align		4
.L_4861:
        /*0008*/ 	.byte	0x04, 0x17
        /*000a*/ 	.short	(.L_4863 - .L_4862)
.L_4862:
        /*000c*/ 	.word	0x00000000
        /*0010*/ 	.short	0x0000
        /*0012*/ 	.short	0x0000
        /*0014*/ 	.byte	0x00, 0xf0, 0xa1, 0x04


	//----- nvinfo : EIATTR_SPARSE_MMA_MASK
	.align		4
.L_4863:
        /*0018*/ 	.byte	0x03, 0x50
        /*001a*/ 	.short	0x0000


	//----- nvinfo : EIATTR_MAXREG_COUNT
	.align		4
        /*001c*/ 	.byte	0x03, 0x1b
        /*001e*/ 	.short	0x00ff


	//----- nvinfo : EIATTR_NUM_BARRIERS
	.align		4
        /*0020*/ 	.byte	0x02, 0x4c
        /*0022*/ 	.byte	0x01
	.zero		1


	//----- nvinfo : EIATTR_ANNOTATIONS
	.align		4
        /*0024*/ 	.byte	0x04, 0x55
        /*0026*/ 	.short	(.L_4865 - .L_4864)


	//   ....[0]....
.L_4864:
        /* <DEDUP_REMOVED lines=289> */


	//----- nvinfo : EIATTR_MERCURY_ISA_VERSION
	.align		4
.L_4865:
        /*1220*/ 	.byte	0x03, 0x5f
        /*1222*/ 	.short	0x0101


	//----- nvinfo : EIATTR_COOP_GROUP_MASK_REGIDS
	.align		4
        /*1224*/ 	.byte	0x04, 0x29
        /*1226*/ 	.short	(.L_4867 - .L_4866)


	//   ....[0]....
.L_4866:
        /*1228*/ 	.word	0xffffffff


	//   ....[1]....
        /*122c*/ 	.word	0xffffffff


	//   ....[2]....
        /*1230*/ 	.word	0xffffffff


	//   ....[3]....
        /*1234*/ 	.word	0xffffffff


	//   ....[4]....
        /*1238*/ 	.word	0xffffffff


	//   ....[5]....
        /*123c*/ 	.word	0xffffffff


	//   ....[6]....
        /*1240*/ 	.word	0xffffffff


	//   ....[7]....
        /*1244*/ 	.word	0xffffffff


	//   ....[8]....
        /*1248*/ 	.word	0xffffffff


	//   ....[9]....
        /*124c*/ 	.word	0xffffffff


	//   ....[10]....
        /*1250*/ 	.word	0x0500003c


	//   ....[11]....
        /*1254*/ 	.word	0x0500003c


	//   ....[12]....
        /*1258*/ 	.word	0x0500003c


	//   ....[13]....
        /*125c*/ 	.word	0x0500003c


	//   ....[14]....
        /*1260*/ 	.word	0x0500003c


	//   ....[15]....
        /*1264*/ 	.word	0x0500003c


	//   ....[16]....
        /*1268*/ 	.word	0x0500003c


	//   ....[17]....
        /*126c*/ 	.word	0x0500003c


	//   ....[18]....
        /*1270*/ 	.word	0x0500003c


	//   ....[19]....
        /*1274*/ 	.word	0x0500003c


	//----- nvinfo : EIATTR_COOP_GROUP_INSTR_OFFSETS
	.align		4
.L_4867:
        /*1278*/ 	.byte	0x04, 0x28
        /*127a*/ 	.short	(.L_4869 - .L_4868)


	//   ....[0]....
.L_4868:
        /*127c*/ 	.word	0x000045e0


	//   ....[1]....
        /*1280*/ 	.word	0x00004600


	//   ....[2]....
        /*1284*/ 	.word	0x00004620


	//   ....[3]....
        /*1288*/ 	.word	0x00004640


	//   ....[4]....
        /*128c*/ 	.word	0x00004660


	//   ....[5]....
        /*1290*/ 	.word	0x00004680


	//   ....[6]....
        /*1294*/ 	.word	0x000046a0


	//   ....[7]....
        /*1298*/ 	.word	0x000046c0


	//   ....[8]....
        /*129c*/ 	.word	0x00004d20


	//   ....[9]....
        /*12a0*/ 	.word	0x00004d30


	//   ....[10]....
        /*12a4*/ 	.word	0x0000b060


	//   ....[11]....
        /*12a8*/ 	.word	0x0000b0f0


	//   ....[12]....
        /*12ac*/ 	.word	0x0000b160


	//   ....[13]....
        /*12b0*/ 	.word	0x0000b1c0


	//   ....[14]....
        /*12b4*/ 	.word	0x0000b230


	//   ....[15]....
        /*12b8*/ 	.word	0x0000b290


	//   ....[16]....
        /*12bc*/ 	.word	0x0000b300


	//   ....[17]....
        /*12c0*/ 	.word	0x0000b360


	//   ....[18]....
        /*12c4*/ 	.word	0x0000b800


	//   ....[19]....
        /*12c8*/ 	.word	0x0000ba40


	//----- nvinfo : EIATTR_VRC_CTA_INIT_COUNT
	.align		4
.L_4869:
        /*12cc*/ 	.byte	0x02, 0x4a
	.zero		1
	.zero		1


	//----- nvinfo : EIATTR_EXIT_INSTR_OFFSETS
	.align		4
        /*12d0*/ 	.byte	0x04, 0x1c
        /*12d2*/ 	.short	(.L_4871 - .L_4870)


	//   ....[0]....
.L_4870:
        /*12d4*/ 	.word	0x0000aff0


	//----- nvinfo : EIATTR_MAX_THREADS
	.align		4
.L_4871:
        /*12d8*/ 	.byte	0x04, 0x05
        /*12da*/ 	.short	(.L_4873 - .L_4872)
.L_4872:
        /*12dc*/ 	.word	0x00000080
        /*12e0*/ 	.word	0x00000001
        /*12e4*/ 	.word	0x00000001


	//----- nvinfo : EIATTR_CRS_STACK_SIZE
	.align		4
.L_4873:
        /*12e8*/ 	.byte	0x04, 0x1e
        /*12ea*/ 	.short	(.L_4875 - .L_4874)
.L_4874:
        /*12ec*/ 	.word	0x00000000


	//----- nvinfo : EIATTR_CBANK_PARAM_SIZE
	.align		4
.L_4875:
        /*12f0*/ 	.byte	0x03, 0x19
        /*12f2*/ 	.short	0x0128


	//----- nvinfo : EIATTR_PARAM_CBANK
	.align		4
        /*12f4*/ 	.byte	0x04, 0x0a
        /*12f6*/ 	.short	(.L_4877 - .L_4876)
	.align		4
.L_4876:
        /*12f8*/ 	.word	index@(.nv.constant0._ZN10layer_norm13ln_bwd_kernelINS_13Kernel_traitsIfffffjLj1280ELj1ELj4ELj1ELj16ENS_18Kernel_traits_baseILj1280EfffffjLj128EEEEELb1ELb0ELb0ELb1EEEvNS_9BwdParamsE)
        /*12fc*/ 	.short	0x0380
        /*12fe*/ 	.short	0x0128


	//----- nvinfo : EIATTR_SW_WAR
	.align		4
.L_4877:
        /*1300*/ 	.byte	0x04, 0x36
        /*1302*/ 	.short	(.L_4879 - .L_4878)
.L_4878:
        /*1304*/ 	.word	0x00000008
.L_4879:


//--------------------- .nv.info._ZN10layer_norm22ln_bwd_finalize_kernelINS_22Kernel_traits_finalizeILj1280EfffffjLb0ELj1024ELj4ENS_18Kernel_traits_baseILj1280EfffffjLj1024EEEEELb0ELb0EEEvNS_9BwdParamsE --------------------------
	.section	.nv.info._ZN10layer_norm22ln_bwd_finalize_kernelINS_22Kernel_traits_finalizeILj1280EfffffjLb0ELj1024ELj4ENS_18Kernel_traits_baseILj1280EfffffjLj1024EEEEELb0ELb0EEEvNS_9BwdParamsE,"",@"SHT_CUDA_INFO"
	.sectionflags	@""
	.align	4


	//----- nvinfo : EIATTR_CUDA_API_VERSION
	.align		4
        /*0000*/ 	.byte	0x04, 0x37
        /*0002*/ 	.short	(.L_4881 - .L_4880)
.L_4880:
        /*0004*/ 	.word	0x00000082


	//----- nvinfo : EIATTR_KPARAM_INFO
	.align		4
.L_4881:
        /*0008*/ 	.byte	0x04, 0x17
        /*000a*/ 	.short	(.L_4883 - .L_4882)
.L_4882:
        /*000c*/ 	.word	0x00000000
        /*0010*/ 	.short	0x0000
        /*0012*/ 	.short	0x0000
        /*0014*/ 	.byte	0x00, 0xf0, 0xa1, 0x04


	//----- nvinfo : EIATTR_SPARSE_MMA_MASK
	.align		4
.L_4883:
        /*0018*/ 	.byte	0x03, 0x50
        /*001a*/ 	.short	0x0000


	//----- nvinfo : EIATTR_MAXREG_COUNT
	.align		4
        /*001c*/ 	.byte	0x03, 0x1b
        /*001e*/ 	.short	0x0040


	//----- nvinfo : EIATTR_NUM_BARRIERS
	.align		4
        /*0020*/ 	.byte	0x02, 0x4c
        /*0022*/ 	.byte	0x01
	.zero		1


	//----- nvinfo : EIATTR_MERCURY_ISA_VERSION
	.align		4
        /*0024*/ 	.byte	0x03, 0x5f
        /*0026*/ 	.short	0x0101


	//----- nvinfo : EIATTR_COOP_GROUP_MASK_REGIDS
	.align		4
        /*0028*/ 	.byte	0x04, 0x29
        /*002a*/ 	.short	(.L_4885 - .L_4884)


	//   ....[0]....
.L_4884:
        /*002c*/ 	.word	0xffffffff


	//   ....[1]....
        /*0030*/ 	.word	0xffffffff


	//   ....[2]....
        /*0034*/ 	.word	0xffffffff


	//   ....[3]....
        /*0038*/ 	.word	0xffffffff


	//   ....[4]....
        /*003c*/ 	.word	0xffffffff


	//   ....[5]....
        /*0040*/ 	.word	0xffffffff


	//   ....[6]....
        /*0044*/ 	.word	0xffffffff


	//   ....[7]....
        /*0048*/ 	.word	0xffffffff


	//   ....[8]....
        /*004c*/ 	.word	0xffffffff


	//   ....[9]....
        /*0050*/ 	.word	0xffffffff


	//----- nvinfo : EIATTR_COOP_GROUP_INSTR_OFFSETS
	.align		4
.L_4885:
        /*0054*/ 	.byte	0x04, 0x28
        /*0056*/ 	.short	(.L_4887 - .L_4886)


	//   ....[0]....
.L_4886:
        /*0058*/ 	.word	0x00001550


	//   ....[1]....
        /*005c*/ 	.word	0x00001560


	//   ....[2]....
        /*0060*/ 	.word	0x00001590


	//   ....[3]....
        /*0064*/ 	.word	0x000015a0


	//   ....[4]....
        /*0068*/ 	.word	0x000015d0


	//   ....[5]....
        /*006c*/ 	.word	0x000015e0


	//   ....[6]....
        /*0070*/ 	.word	0x00001610


	//   ....[7]....
        /*0074*/ 	.word	0x00001630


	//   ....[8]....
        /*0078*/ 	.word	0x00001680


	//   ....[9]....
        /*007c*/ 	.word	0x00001690


	//----- nvinfo : EIATTR_VRC_CTA_INIT_COUNT
	.align		4
.L_4887:
        /*0080*/ 	.byte	0x02, 0x4a
	.zero		1
	.zero		1


	//----- nvinfo : EIATTR_EXIT_INSTR_OFFSETS
	.align		4
        /*0084*/ 	.byte	0x04, 0x1c
        /*0086*/ 	.short	(.L_4889 - .L_4888)


	//   ....[0]....
.L_4888:
        /*0088*/ 	.word	0x00000060


	//   ....[1]....
        /*008c*/ 	.word	0x000016f0


	//   ....[2]....
        /*0090*/ 	.word	0x00001720


	//   ....[3]....
        /*0094*/ 	.word	0x000017c0


	//----- nvinfo : EIATTR_MAX_THREADS
	.align		4
.L_4889:
        /*0098*/ 	.byte	0x04, 0x05
        /*009a*/ 	.short	(.L_4891 - .L_4890)
.L_4890:
        /*009c*/ 	.word	0x00000400
        /*00a0*/ 	.word	0x00000001
        /*00a4*/ 	.word	0x00000001


	//----- nvinfo : EIATTR_CRS_STACK_SIZE
	.align		4
.L_4891:
        /*00a8*/ 	.byte	0x04, 0x1e
        /*00aa*/ 	.short	(.L_4893 - .L_4892)
.L_4892:
        /*00ac*/ 	.word	0x00000000


	//----- nvinfo : EIATTR_CBANK_PARAM_SIZE
	.align		4
.L_4893:
        /*00b0*/ 	.byte	0x03, 0x19
        /*00b2*/ 	.short	0x0128


	//----- nvinfo : EIATTR_PARAM_CBANK
	.align		4
        /*00b4*/ 	.byte	0x04, 0x0a
        /*00b6*/ 	.short	(.L_4895 - .L_4894)
	.align		4
.L_4894:
        /*00b8*/ 	.word	index@(.nv.constant0._ZN10layer_norm22ln_bwd_finalize_kernelINS_22Kernel_traits_finalizeILj1280EfffffjLb0ELj1024ELj4ENS_18Kernel_traits_baseILj1280EfffffjLj1024EEEEELb0ELb0EEEvNS_9BwdParamsE)
        /*00bc*/ 	.short	0x0380
        /*00be*/ 	.short	0x0128


	//----- nvinfo : EIATTR_SW_WAR
	.align		4
.L_4895:
        /*00c0*/ 	.byte	0x04, 0x36
        /*00c2*/ 	.short	(.L_4897 - .L_4896)
.L_4896:
        /*00c4*/ 	.word	0x00000008
.L_4897:


//--------------------- .nv.info._ZN10layer_norm13ln_bwd_kernelINS_13Kernel_traitsIfffffjLj1280ELj1ELj4ELj1ELj16ENS_18Kernel_traits_baseILj1280EfffffjLj128EEEEELb1ELb0ELb1ELb0EEEvNS_9BwdParamsE --------------------------
	.section	.nv.info._ZN10layer_norm13ln_bwd_kernelINS_13Kernel_traitsIfffffjLj1280ELj1ELj4ELj1ELj16ENS_18Kernel_traits_baseILj1280EfffffjLj128EEEEELb1ELb0ELb1ELb0EEEvNS_9BwdParamsE,"",@"SHT_CUDA_INFO"
	.sectionflags	@""
	.align	4


	//----- nvinfo : EIATTR_CUDA_API_VERSION
	.align		4
        /*0000*/ 	.byte	0x04, 0x37
        /*0002*/ 	.short	(.L_4899 - .L_4898)
.L_4898:
        /*0004*/ 	.word	0x00000082


	//----- nvinfo : EIATTR_KPARAM_INFO
	.align		4
.L_4899:
        /*0008*/ 	.byte	0x04, 0x17
        /*000a*/ 	.short	(.L_4901 - .L_4900)
.L_4900:
        /*000c*/ 	.word	0x00000000
        /*0010*/ 	.short	0x0000
        /*0012*/ 	.short	0x0000
        /*0014*/ 	.byte	0x00, 0xf0, 0xa1, 0x04


	//----- nvinfo : EIATTR_SPARSE_MMA_MASK
	.align		4
.L_4901:
        /*0018*/ 	.byte	0x03, 0x50
        /*001a*/ 	.short	0x0000


	//----- nvinfo : EIATTR_MAXREG_COUNT
	.align		4
        /*001c*/ 	.byte	0x03, 0x1b
        /*001e*/ 	.short	0x00ff


	//----- nvinfo : EIATTR_NUM_BARRIERS
	.align		4
        /*0020*/ 	.byte	0x02, 0x4c
        /*0022*/ 	.byte	0x01
	.zero		1


	//----- nvinfo : EIATTR_ANNOTATIONS
	.align		4
        /*0024*/ 	.byte	0x04, 0x55
        /*0026*/ 	.short	(.L_4903 - .L_4902)


	//   ....[0]....
.L_4902:
        /* <DEDUP_REMOVED lines=33> */


	//----- nvinfo : EIATTR_MERCURY_ISA_VERSION
	.align		4
.L_4903:
        /*0228*/ 	.byte	0x03, 0x5f
        /*022a*/ 	.short	0x0101


	//----- nvinfo : EIATTR_COOP_GROUP_MASK_REGIDS
	.align		4
        /*022c*/ 	.byte	0x04, 0x29
        /*022e*/ 	.short	(.L_4905 - .L_4904)


	//   ....[0]....
.L_4904:
        /*0230*/ 	.word	0xffffffff


	//   ....[1]....
        /*0234*/ 	.word	0xffffffff


	//   ....[2]....
        /*0238*/ 	.word	0xffffffff


	//   ....[3]....
        /*023c*/ 	.word	0xffffffff


	//   ....[4]....
        /*0240*/ 	.word	0xffffffff


	//   ....[5]....
        /*0244*/ 	.word	0xffffffff


	//   ....[6]....
        /*0248*/ 	.word	0xffffffff


	//   ....[7]....
        /*024c*/ 	.word	0xffffffff


	//   ....[8]....
        /*0250*/ 	.word	0xffffffff


	//   ....[9]....
        /*0254*/ 	.word	0xffffffff


	//   ....[10]....
        /*0258*/ 	.word	0x0500000b


	//   ....[11]....
        /*025c*/ 	.word	0x0500000b


	//   ....[12]....
        /*0260*/ 	.word	0x0500000b


	//   ....[13]....
        /*0264*/ 	.word	0x0500000b


	//   ....[14]....
        /*0268*/ 	.word	0x0500000b


	//   ....[15]....
        /*026c*/ 	.word	0x0500000b


	//   ....[16]....
        /*0270*/ 	.word	0x0500000b


	//   ....[17]....
        /*0274*/ 	.word	0x0500000b


	//   ....[18]....
        /*0278*/ 	.word	0x0500000b


	//   ....[19]....
        /*027c*/ 	.word	0x0500000b


	//----- nvinfo : EIATTR_COOP_GROUP_INSTR_OFFSETS
	.align		4
.L_4905:
        /*0280*/ 	.byte	0x04, 0x28
        /*0282*/ 	.short	(.L_4907 - .L_4906)


	//   ....[0]....
.L_4906:
        /*0284*/ 	.word	0x00003c20


	//   ....[1]....
        /*0288*/ 	.word	0x00003c40


	//   ....[2]....
        /*028c*/ 	.word	0x00003c60


	//   ....[3]....
        /*0290*/ 	.word	0x00003c80


	//   ....[4]....
        /*0294*/ 	.word	0x00003ca0


	//   ....[5]....
        /*0298*/ 	.word	0x00003cc0


	//   ....[6]....
        /*029c*/ 	.word	0x00003ce0


	//   ....[7]....
        /*02a0*/ 	.word	0x00003d00


	//   ....[8]....
        /*02a4*/ 	.word	0x00003d10


	//   ....[9]....
        /*02a8*/ 	.word	0x00003d30


	//   ....[10]....
        /*02ac*/ 	.word	0x0000d220


	//   ....[11]....
        /*02b0*/ 	.word	0x0000d2c0


	//   ....[12]....
        /*02b4*/ 	.word	0x0000d340


	//   ....[13]....
        /*02b8*/ 	.word	0x0000d3b0


	//   ....[14]....
        /*02bc*/ 	.word	0x0000d430


	//   ....[15]....
        /*02c0*/ 	.word	0x0000d4a0


	//   ....[16]....
        /*02c4*/ 	.word	0x0000d520


	//   ....[17]....
        /*02c8*/ 	.word	0x0000d590


	//   ....[18]....
        /*02cc*/ 	.word	0x0000d610


	//   ....[19]....
        /*02d0*/ 	.word	0x0000d660


	//----- nvinfo : EIATTR_VRC_CTA_INIT_COUNT
	.align		4
.L_4907:
        /*02d4*/ 	.byte	0x02, 0x4a
	.zero		1
	.zero		1


	//----- nvinfo : EIATTR_EXIT_INSTR_OFFSETS
	.align		4
        /*02d8*/ 	.byte	0x04, 0x1c
        /*02da*/ 	.short	(.L_4909 - .L_4908)


	//   ....[0]....
.L_4908:
        /*02dc*/ 	.word	0x0000d180


	//   ....[1]....
        /*02e0*/ 	.word	0x0000d1b0


	//----- nvinfo : EIATTR_MAX_THREADS
	.align		4
.L_4909:
        /*02e4*/ 	.byte	0x04, 0x05
        /*02e6*/ 	.short	(.L_4911 - .L_4910)
.L_4910:
        /*02e8*/ 	.word	0x00000080
        /*02ec*/ 	.word	0x00000001
        /*02f0*/ 	.word	0x00000001


	//----- nvinfo : EIATTR_CRS_STACK_SIZE
	.align		4
.L_4911:
        /*02f4*/ 	.byte	0x04, 0x1e
        /*02f6*/ 	.short	(.L_4913 - .L_4912)
.L_4912:
        /*02f8*/ 	.word	0x00000000


	//----- nvinfo : EIATTR_CBANK_PARAM_SIZE
	.align		4
.L_4913:
        /*02fc*/ 	.byte	0x03, 0x19
        /*02fe*/ 	.short	0x0128


	//----- nvinfo : EIATTR_PARAM_CBANK
	.align		4
        /*0300*/ 	.byte	0x04, 0x0a
        /*0302*/ 	.short	(.L_4915 - .L_4914)
	.align		4
.L_4914:
        /*0304*/ 	.word	index@(.nv.constant0._ZN10layer_norm13ln_bwd_kernelINS_13Kernel_traitsIfffffjLj1280ELj1ELj4ELj1ELj16ENS_18Kernel_traits_baseILj1280EfffffjLj128EEEEELb1ELb0ELb1ELb0EEEvNS_9BwdParamsE)
        /*0308*/ 	.short	0x0380
        /*030a*/ 	.short	0x0128


	//----- nvinfo : EIATTR_SW_WAR
	.align		4
.L_4915:
        /*030c*/ 	.byte	0x04, 0x36
        /*030e*/ 	.short	(.L_4917 - .L_4916)
.L_4916:
        /*0310*/ 	.word	0x00000008
.L_4917:


//--------------------- .nv.info._ZN10layer_norm22ln_bwd_finalize_kernelINS_22Kernel_traits_finalizeILj1280EfffffjLb0ELj1024ELj4ENS_18Kernel_traits_baseILj1280EfffffjLj1024EEEEELb0ELb1EEEvNS_9BwdParamsE --------------------------
	.section	.nv.info._ZN10layer_norm22ln_bwd_finalize_kernelINS_22Kernel_traits_finalizeILj1280EfffffjLb0ELj1024ELj4ENS_18Kernel_traits_baseILj1280EfffffjLj1024EEEEELb0ELb1EEEvNS_9BwdParamsE,"",@"SHT_CUDA_INFO"
	.sectionflags	@""
	.align	4


	//----- nvinfo : EIATTR_CUDA_API_VERSION
	.align		4
        /*0000*/ 	.byte	0x04, 0x37
        /*0002*/ 	.short	(.L_4919 - .L_4918)
.L_4918:
        /*0004*/ 	.word	0x00000082


	//----- nvinfo : EIATTR_KPARAM_INFO
	.align		4
.L_4919:
        /*0008*/ 	.byte	0x04, 0x17
        /*000a*/ 	.short	(.L_4921 - .L_4920)
.L_4920:
        /*000c*/ 	.word	0x00000000
        /*0010*/ 	.short	0x0000
        /*0012*/ 	.short	0x0000
        /*0014*/ 	.byte	0x00, 0xf0, 0xa1, 0x04


	//----- nvinfo : EIATTR_SPARSE_MMA_MASK
	.align		4
.L_4921:
        /*0018*/ 	.byte	0x03, 0x50
        /*001a*/ 	.short	0x0000


	//----- nvinfo : EIATTR_MAXREG_COUNT
	.align		4
        /*001c*/ 	.byte	0x03, 0x1b
        /*001e*/ 	.short	0x0040


	//----- nvinfo : EIATTR_NUM_BARRIERS
	.align		4
        /*0020*/ 	.byte	0x02, 0x4c
        /*0022*/ 	.byte	0x01
	.zero		1


	//----- nvinfo : EIATTR_MERCURY_ISA_VERSION
	.align		4
        /*0024*/ 	.byte	0x03, 0x5f
        /*0026*/ 	.short	0x0101


	//----- nvinfo : EIATTR_COOP_GROUP_MASK_REGIDS
	.align		4
        /*0028*/ 	.byte	0x04, 0x29
        /*002a*/ 	.short	(.L_4923 - .L_4922)


	//   ....[0]....
.L_4922:
        /*002c*/ 	.word	0xffffffff


	//   ....[1]....
        /*0030*/ 	.word	0xffffffff


	//   ....[2]....
        /*0034*/ 	.word	0xffffffff


	//   ....[3]....
        /*0038*/ 	.word	0xffffffff


	//   ....[4]....
        /*003c*/ 	.word	0xffffffff


	//   ....[5]....
        /*0040*/ 	.word	0xffffffff


	//   ....[6]....
        /*0044*/ 	.word	0xffffffff


	//   ....[7]....
        /*0048*/ 	.word	0xffffffff


	//   ....[8]....
        /*004c*/ 	.word	0xffffffff


	//   ....[9]....
        /*0050*/ 	.word	0xffffffff


	//----- nvinfo : EIATTR_COOP_GROUP_INSTR_OFFSETS
	.align		4
.L_4923:
        /*0054*/ 	.byte	0x04, 0x28
        /*0056*/ 	.short	(.L_4925 - .L_4924)


	//   ....[0]....
.L_4924:
        /*0058*/ 	.word	0x00001560


	//   ....[1]....
        /*005c*/ 	.word	0x00001570


	//   ....[2]....
        /*0060*/ 	.word	0x000015a0


	//   ....[3]....
        /*0064*/ 	.word	0x000015b0


	//   ....[4]....
        /*0068*/ 	.word	0x000015e0


	//   ....[5]....
        /*006c*/ 	.word	0x000015f0


	//   ....[6]....
        /*0070*/ 	.word	0x00001620


	//   ....[7]....
        /*0074*/ 	.word	0x00001640


	//   ....[8]....
        /*0078*/ 	.word	0x00001670


	//   ....[9]....
        /*007c*/ 	.word	0x00001680


	//----- nvinfo : EIATTR_VRC_CTA_INIT_COUNT
	.align		4
.L_4925:
        /*0080*/ 	.byte	0x02, 0x4a
	.zero		1
	.zero		1


	//----- nvinfo : EIATTR_EXIT_INSTR_OFFSETS
	.align		4
        /*0084*/ 	.byte	0x04, 0x1c
        /*0086*/ 	.short	(.L_4927 - .L_4926)


	//   ....[0]....
.L_4926:
        /*0088*/ 	.word	0x00000060


	//   ....[1]....
        /*008c*/ 	.word	0x000016e0


	//   ....[2]....
        /*0090*/ 	.word	0x000017b0


	//----- nvinfo : EIATTR_MAX_THREADS
	.align		4
.L_4927:
        /*0094*/ 	.byte	0x04, 0x05
        /*0096*/ 	.short	(.L_4929 - .L_4928)
.L_4928:
        /*0098*/ 	.word	0x00000400
        /*009c*/ 	.word	0x00000001
        /*00a0*/ 	.word	0x00000001


	//----- nvinfo : EIATTR_CRS_STACK_SIZE
	.align		4
.L_4929:
        /*00a4*/ 	.byte	0x04, 0x1e
        /*00a6*/ 	.short	(.L_4931 - .L_4930)
.L_4930:
        /*00a8*/ 	.word	0x00000000


	//----- nvinfo : EIATTR_CBANK_PARAM_SIZE
	.align		4
.L_4931:
        /*00ac*/ 	.byte	0x03, 0x19
        /*00ae*/ 	.short	0x0128


	//----- nvinfo : EIATTR_PARAM_CBANK
	.align		4
        /*00b0*/ 	.byte	0x04, 0x0a
        /*00b2*/ 	.short	(.L_4933 - .L_4932)
	.align		4
.L_4932:
        /*00b4*/ 	.word	index@(.nv.constant0._ZN10layer_norm22ln_bwd_finalize_kernelINS_22Kernel_traits_finalizeILj1280EfffffjLb0ELj1024ELj4ENS_18Kernel_traits_baseILj1280EfffffjLj1024EEEEELb0ELb1EEEvNS_9BwdParamsE)
        /*00b8*/ 	.short	0x0380
        /*00ba*/ 	.short	0x0128


	//----- nvinfo : EIATTR_SW_WAR
	.align		4
.L_4933:
        /*00bc*/ 	.byte	0x04, 0x36
        /*00be*/ 	.short	(.L_4935 - .L_4934)
.L_4934:
        /*00c0*/ 	.word	0x00000008
.L_4935:


//--------------------- .nv.info._ZN10layer_norm13ln_bwd_kernelINS_13Kernel_traitsIfffffjLj1280ELj1ELj4ELj1ELj16ENS_18Kernel_traits_baseILj1280EfffffjLj128EEEEELb1ELb0ELb1ELb1EEEvNS_9BwdParamsE --------------------------
	.section	.nv.info._ZN10layer_norm13ln_bwd_kernelINS_13Kernel_traitsIfffffjLj1280ELj1ELj4ELj1ELj16ENS_18Kernel_traits_baseILj1280EfffffjLj128EEEEELb1ELb0ELb1ELb1EEEvNS_9BwdParamsE,"",@"SHT_CUDA_INFO"
	.sectionflags	@""
	.align	4


	//----- nvinfo : EIATTR_CUDA_API_VERSION
	.align		4
        /*0000*/ 	.byte	0x04, 0x37
        /*0002*/ 	.short	(.L_4937 - .L_4936)
.L_4936:
        /*0004*/ 	.word	0x00000082


	//----- nvinfo : EIATTR_KPARAM_INFO
	.align		4
.L_4937:
        /*0008*/ 	.byte	0x04, 0x17
        /*000a*/ 	.short	(.L_4939 - .L_4938)
.L_4938:
        /*000c*/ 	.word	0x00000000
        /*0010*/ 	.short	0x0000
        /*0012*/ 	.short	0x0000
        /*0014*/ 	.byte	0x00, 0xf0, 0xa1, 0x04


	//----- nvinfo : EIATTR_SPARSE_MMA_MASK
	.align		4
.L_4939:
        /*0018*/ 	.byte	0x03, 0x50
        /*001a*/ 	.short	0x0000


	//----- nvinfo : EIATTR_MAXREG_COUNT
	.align		4
        /*001c*/ 	.byte	0x03, 0x1b
        /*001e*/ 	.short	0x00ff


	//----- nvinfo : EIATTR_NUM_BARRIERS
	.align		4
        /*0020*/ 	.byte	0x02, 0x4c
        /*0022*/ 	.byte	0x01
	.zero		1


	//----- nvinfo : EIATTR_ANNOTATIONS
	.align		4
        /*0024*/ 	.byte	0x04, 0x55
        /*0026*/ 	.short	(.L_4941 - .L_4940)


	//   ....[0]....
.L_4940:
        /* <DEDUP_REMOVED lines=22> */


	//----- nvinfo : EIATTR_MERCURY_ISA_VERSION
	.align		4
.L_4941:
        /*0178*/ 	.byte	0x03, 0x5f
        /*017a*/ 	.short	0x0101


	//----- nvinfo : EIATTR_COOP_GROUP_MASK_REGIDS
	.align		4
        /*017c*/ 	.byte	0x04, 0x29
        /*017e*/ 	.short	(.L_4943 - .L_4942)


	//   ....[0]....
.L_4942:
        /*0180*/ 	.word	0xffffffff


	//   ....[1]....
        /*0184*/ 	.word	0xffffffff


	//   ....[2]....
        /*0188*/ 	.word	0xffffffff


	//   ....[3]....
        /*018c*/ 	.word	0xffffffff


	//   ....[4]....
        /*0190*/ 	.word	0xffffffff


	//   ....[5]....
        /*0194*/ 	.word	0xffffffff


	//   ....[6]....
        /*0198*/ 	.word	0xffffffff


	//   ....[7]....
        /*019c*/ 	.word	0xffffffff


	//   ....[8]....
        /*01a0*/ 	.word	0xffffffff


	//   ....[9]....
        /*01a4*/ 	.word	0xffffffff


	//   ....[10]....
        /*01a8*/ 	.word	0x050000d8


	//   ....[11]....
        /*01ac*/ 	.word	0x050000d8


	//   ....[12]....
        /*01b0*/ 	.word	0x050000d8


	//   ....[13]....
        /*01b4*/ 	.word	0x050000d8


	//   ....[14]....
        /*01b8*/ 	.word	0x050000d8


	//   ....[15]....
        /*01bc*/ 	.word	0x050000d8


	//   ....[16]....
        /*01c0*/ 	.word	0x050000d8


	//   ....[17]....
        /*01c4*/ 	.word	0x050000d8


	//   ....[18]....
        /*01c8*/ 	.word	0x050000d8


	//   ....[19]....
        /*01cc*/ 	.word	0x050000d8


	//----- nvinfo : EIATTR_COOP_GROUP_INSTR_OFFSETS
	.align		4
.L_4943:
        /*01d0*/ 	.byte	0x04, 0x28
        /*01d2*/ 	.short	(.L_4945 - .L_4944)


	//   ....[0]....
.L_4944:
        /*01d4*/ 	.word	0x000029e0


	//   ....[1]....
        /*01d8*/ 	.word	0x00002a00


	//   ....[2]....
        /*01dc*/ 	.word	0x00002a20


	//   ....[3]....
        /*01e0*/ 	.word	0x00002a40


	//   ....[4]....
        /*01e4*/ 	.word	0x00002a60


	//   ....[5]....
        /*01e8*/ 	.word	0x00002a80


	//   ....[6]....
        /*01ec*/ 	.word	0x00002aa0


	//   ....[7]....
        /*01f0*/ 	.word	0x00002ab0


	//   ....[8]....
        /*01f4*/ 	.word	0x00002ae0


	//   ....[9]....
        /*01f8*/ 	.word	0x00002af0


	//   ....[10]....
        /*01fc*/ 	.word	0x0000b770


	//   ....[11]....
        /*0200*/ 	.word	0x0000b810


	//   ....[12]....
        /*0204*/ 	.word	0x0000b880


	//   ....[13]....
        /*0208*/ 	.word	0x0000b8e0


	//   ....[14]....
        /*020c*/ 	.word	0x0000b950


	//   ....[15]....
        /*0210*/ 	.word	0x0000b9b0


	//   ....[16]....
        /*0214*/ 	.word	0x0000ba20


	//   ....[17]....
        /*0218*/ 	.word	0x0000ba70


	//   ....[18]....
        /*021c*/ 	.word	0x0000baf0


	//   ....[19]....
        /*0220*/ 	.word	0x0000bb40


	//----- nvinfo : EIATTR_VRC_CTA_INIT_COUNT
	.align		4
.L_4945:
        /*0224*/ 	.byte	0x02, 0x4a
	.zero		1
	.zero		1


	//----- nvinfo : EIATTR_EXIT_INSTR_OFFSETS
	.align		4
        /*0228*/ 	.byte	0x04, 0x1c
        /*022a*/ 	.short	(.L_4947 - .L_4946)


	//   ....[0]....
.L_4946:
        /*022c*/ 	.word	0x0000b710


	//----- nvinfo : EIATTR_MAX_THREADS
	.align		4
.L_4947:
        /*0230*/ 	.byte	0x04, 0x05
        /*0232*/ 	.short	(.L_4949 - .L_4948)
.L_4948:
        /*0234*/ 	.word	0x00000080
        /*0238*/ 	.word	0x00000001
        /*023c*/ 	.word	0x00000001


	//----- nvinfo : EIATTR_CRS_STACK_SIZE
	.align		4
.L_4949:
        /*0240*/ 	.byte	0x04, 0x1e
        /*0242*/ 	.short	(.L_4951 - .L_4950)
.L_4950:
        /*0244*/ 	.word	0x00000000


	//----- nvinfo : EIATTR_CBANK_PARAM_SIZE
	.align		4
.L_4951:
        /*0248*/ 	.byte	0x03, 0x19
        /*024a*/ 	.short	0x0128


	//----- nvinfo : EIATTR_PARAM_CBANK
	.align		4
        /*024c*/ 	.byte	0x04, 0x0a
        /*024e*/ 	.short	(.L_4953 - .L_4952)
	.align		4
.L_4952:
        /*0250*/ 	.word	index@(.nv.constant0._ZN10layer_norm13ln_bwd_kernelINS_13Kernel_traitsIfffffjLj1280ELj1ELj4ELj1ELj16ENS_18Kernel_traits_baseILj1280EfffffjLj128EEEEELb1ELb0ELb1ELb1EEEvNS_9BwdParamsE)
        /*0254*/ 	.short	0x0380
        /*0256*/ 	.short	0x0128


	//----- nvinfo : EIATTR_SW_WAR
	.align		4
.L_4953:
        /*0258*/ 	.byte	0x04, 0x36
        /*025a*/ 	.short	(.L_4955 - .L_4954)
.L_4954:
        /*025c*/ 	.word	0x00000008
.L_4955:


//--------------------- .nv.info._ZN10layer_norm13ln_bwd_kernelINS_13Kernel_traitsIfffffjLj1280ELj1ELj4ELj1ELj16ENS_18Kernel_traits_baseILj1280EfffffjLj128EEEEELb1ELb1ELb0ELb0EEEvNS_9BwdParamsE --------------------------
	.section	.nv.info._ZN10layer_norm13ln_bwd_kernelINS_13Kernel_traitsIfffffjLj1280ELj1ELj4ELj1ELj16ENS_18Kernel_traits_baseILj1280EfffffjLj128EEEEELb1ELb1ELb0ELb0EEEvNS_9BwdParamsE,"",@"SHT_CUDA_INFO"
	.sectionflags	@""
	.align	4


	//----- nvinfo : EIATTR_CUDA_API_VERSION
	.align		4
        /*0000*/ 	.byte	0x04, 0x37
        /*0002*/ 	.short	(.L_4957 - .L_4956)
.L_4956:
        /*0004*/ 	.word	0x00000082


	//----- nvinfo : EIATTR_KPARAM_INFO
	.align		4
.L_4957:
        /*0008*/ 	.byte	0x04, 0x17
        /*000a*/ 	.short	(.L_4959 - .L_4958)
.L_4958:
        /*000c*/ 	.word	0x00000000
        /*0010*/ 	.short	0x0000
        /*0012*/ 	.short	0x0000
        /*0014*/ 	.byte	0x00, 0xf0, 0xa1, 0x04


	//----- nvinfo : EIATTR_SPARSE_MMA_MASK
	.align		4
.L_4959:
        /*0018*/ 	.byte	0x03, 0x50
        /*001a*/ 	.short	0x0000


	//----- nvinfo : EIATTR_MAXREG_COUNT
	.align		4
        /*001c*/ 	.byte	0x03, 0x1b
        /*001e*/ 	.short	0x00ff


	//----- nvinfo : EIATTR_NUM_BARRIERS
	.align		4
        /*0020*/ 	.byte	0x02, 0x4c
        /*0022*/ 	.byte	0x01
	.zero		1


	//----- nvinfo : EIATTR_ANNOTATIONS
	.align		4
        /*0024*/ 	.byte	0x04, 0x55
        /*0026*/ 	.short	(.L_4961 - .L_4960)


	//   ....[0]....
.L_4960:
        /* <DEDUP_REMOVED lines=199> */


	//----- nvinfo : EIATTR_MERCURY_ISA_VERSION
	.align		4
.L_4961:
        /*0c88*/ 	.byte	0x03, 0x5f
        /*0c8a*/ 	.short	0x0101


	//----- nvinfo : EIATTR_COOP_GROUP_MASK_REGIDS
	.align		4
        /*0c8c*/ 	.byte	0x04, 0x29
        /*0c8e*/ 	.short	(.L_4963 - .L_4962)


	//   ....[0]....
.L_4962:
        /*0c90*/ 	.word	0xffffffff


	//   ....[1]....
        /*0c94*/ 	.word	0xffffffff


	//   ....[2]....
        /*0c98*/ 	.word	0xffffffff


	//   ....[3]....
        /*0c9c*/ 	.word	0xffffffff


	//   ....[4]....
        /*0ca0*/ 	.word	0xffffffff


	//   ....[5]....
        /*0ca4*/ 	.word	0xffffffff


	//   ....[6]....
        /*0ca8*/ 	.word	0xffffffff


	//   ....[7]....
        /*0cac*/ 	.word	0xffffffff


	//   ....[8]....
        /*0cb0*/ 	.word	0xffffffff


	//   ....[9]....
        /*0cb4*/ 	.word	0xffffffff


	//   ....[10]....
        /*0cb8*/ 	.word	0x05000016


	//   ....[11]....
        /*0cbc*/ 	.word	0x05000016


	//   ....[12]....
        /*0cc0*/ 	.word	0x05000016


	//   ....[13]....
        /*0cc4*/ 	.word	0x05000016


	//   ....[14]....
        /*0cc8*/ 	.word	0x05000016


	//   ....[15]....
        /*0ccc*/ 	.word	0x05000016


	//   ....[16]....
        /*0cd0*/ 	.word	0x05000016


	//   ....[17]....
        /*0cd4*/ 	.word	0x05000016


	//   ....[18]....
        /*0cd8*/ 	.word	0x05000016


	//   ....[19]....
        /*0cdc*/ 	.word	0x05000016


	//----- nvinfo : EIATTR_COOP_GROUP_INSTR_OFFSETS
	.align		4
.L_4963:
        /*0ce0*/ 	.byte	0x04, 0x28
        /*0ce2*/ 	.short	(.L_4965 - .L_4964)


	//   ....[0]....
.L_4964:
        /*0ce4*/ 	.word	0x00003ea0


	//   ....[1]....
        /*0ce8*/ 	.word	0x00003ec0


	//   ....[2]....
        /*0cec*/ 	.word	0x00003ee0


	//   ....[3]....
        /*0cf0*/ 	.word	0x00003f00


	//   ....[4]....
        /*0cf4*/ 	.word	0x00003f20


	//   ....[5]....
        /*0cf8*/ 	.word	0x00003f40


	//   ....[6]....
        /*0cfc*/ 	.word	0x00003f60


	//   ....[7]....
        /*0d00*/ 	.word	0x00003f80


	//   ....[8]....
        /*0d04*/ 	.word	0x00003f90


	//   ....[9]....
        /*0d08*/ 	.word	0x00003fb0


	//   ....[10]....
        /*0d0c*/ 	.word	0x0000eda0


	//   ....[11]....
        /*0d10*/ 	.word	0x0000ee40


	//   ....[12]....
        /*0d14*/ 	.word	0x0000eec0


	//   ....[13]....
        /*0d18*/ 	.word	0x0000ef30


	//   ....[14]....
        /*0d1c*/ 	.word	0x0000efb0


	//   ....[15]....
        /*0d20*/ 	.word	0x0000f020


	//   ....[16]....
        /*0d24*/ 	.word	0x0000f0a0


	//   ....[17]....
        /*0d28*/ 	.word	0x0000f110


	//   ....[18]....
        /*0d2c*/ 	.word	0x0000f190


	//   ....[19]....
        /*0d30*/ 	.word	0x0000f1e0


	//----- nvinfo : EIATTR_VRC_CTA_INIT_COUNT
	.align		4
.L_4965:
        /*0d34*/ 	.byte	0x02, 0x4a
	.zero		1
	.zero		1


	//----- nvinfo : EIATTR_EXIT_INSTR_OFFSETS
	.align		4
        /*0d38*/ 	.byte	0x04, 0x1c
        /*0d3a*/ 	.short	(.L_4967 - .L_4966)


	//   ....[0]....
.L_4966:
        /*0d3c*/ 	.word	0x0000ecb0


	//   ....[1]....
        /*0d40*/ 	.word	0x0000ed30


	//----- nvinfo : EIATTR_MAX_THREADS
	.align		4
.L_4967:
        /*0d44*/ 	.byte	0x04, 0x05
        /*0d46*/ 	.short	(.L_4969 - .L_4968)
.L_4968:
        /*0d48*/ 	.word	0x00000080
        /*0d4c*/ 	.word	0x00000001
        /*0d50*/ 	.word	0x00000001


	//----- nvinfo : EIATTR_CRS_STACK_SIZE
	.align		4
.L_4969:
        /*0d54*/ 	.byte	0x04, 0x1e
        /*0d56*/ 	.short	(.L_4971 - .L_4970)
.L_4970:
        /*0d58*/ 	.word	0x00000000


	//----- nvinfo : EIATTR_CBANK_PARAM_SIZE
	.align		4
.L_4971:
        /*0d5c*/ 	.byte	0x03, 0x19
        /*0d5e*/ 	.short	0x0128


	//----- nvinfo : EIATTR_PARAM_CBANK
	.align		4
        /*0d60*/ 	.byte	0x04, 0x0a
        /*0d62*/ 	.short	(.L_4973 - .L_4972)
	.align		4
.L_4972:
        /*0d64*/ 	.word	index@(.nv.constant0._ZN10layer_norm13ln_bwd_kernelINS_13Kernel_traitsIfffffjLj1280ELj1ELj4ELj1ELj16ENS_18Kernel_traits_baseILj1280EfffffjLj128EEEEELb1ELb1ELb0ELb0EEEvNS_9BwdParamsE)
        /*0d68*/ 	.short	0x0380
        /*0d6a*/ 	.short	0x0128


	//----- nvinfo : EIATTR_SW_WAR
	.align		4
.L_4973:
        /*0d6c*/ 	.byte	0x04, 0x36
        /*0d6e*/ 	.short	(.L_4975 - .L_4974)
.L_4974:
        /*0d70*/ 	.word	0x00000008
.L_4975:


//--------------------- .nv.info._ZN10layer_norm13ln_bwd_kernelINS_13Kernel_traitsIfffffjLj1280ELj1ELj4ELj1ELj16ENS_18Kernel_traits_baseILj1280EfffffjLj128EEEEELb1ELb1ELb0ELb1EEEvNS_9BwdParamsE --------------------------
	.section	.nv.info._ZN10layer_norm13ln_bwd_kernelINS_13Kernel_traitsIfffffjLj1280ELj1ELj4ELj1ELj16ENS_18Kernel_traits_baseILj1280EfffffjLj128EEEEELb1ELb1ELb0ELb1EEEvNS_9BwdParamsE,"",@"SHT_CUDA_INFO"
	.sectionflags	@""
	.align	4


	//----- nvinfo : EIATTR_CUDA_API_VERSION
	.align		4
        /*0000*/ 	.byte	0x04, 0x37
        /*0002*/ 	.short	(.L_4977 - .L_4976)
.L_4976:
        /*0004*/ 	.word	0x00000082


	//----- nvinfo : EIATTR_KPARAM_INFO
	.align		4
.L_4977:
        /*0008*/ 	.byte	0x04, 0x17
        /*000a*/ 	.short	(.L_4979 - .L_4978)
.L_4978:
        /*000c*/ 	.word	0x00000000
        /*0010*/ 	.short	0x0000
        /*0012*/ 	.short	0x0000
        /*0014*/ 	.byte	0x00, 0xf0, 0xa1, 0x04


	//----- nvinfo : EIATTR_SPARSE_MMA_MASK
	.align		4
.L_4979:
        /*0018*/ 	.byte	0x03, 0x50
        /*001a*/ 	.short	0x0000


	//----- nvinfo : EIATTR_MAXREG_COUNT
	.align		4
        /*001c*/ 	.byte	0x03, 0x1b
        /*001e*/ 	.short	0x00ff


	//----- nvinfo : EIATTR_NUM_BARRIERS
	.align		4
        /*0020*/ 	.byte	0x02, 0x4c
        /*0022*/ 	.byte	0x01
	.zero		1


	//----- nvinfo : EIATTR_ANNOTATIONS
	.align		4
        /*0024*/ 	.byte	0x04, 0x55
        /*0026*/ 	.short	(.L_4981 - .L_4980)


	//   ....[0]....
.L_4980:
        /* <DEDUP_REMOVED lines=452> */


	//----- nvinfo : EIATTR_MERCURY_ISA_VERSION
	.align		4
.L_4981:
        /*1c50*/ 	.byte	0x03, 0x5f
        /*1c52*/ 	.short	0x0101


	//----- nvinfo : EIATTR_COOP_GROUP_MASK_REGIDS
	.align		4
        /*1c54*/ 	.byte	0x04, 0x29
        /*1c56*/ 	.short	(.L_4983 - .L_4982)


	//   ....[0]....
.L_4982:
        /*1c58*/ 	.word	0xffffffff


	//   ....[1]....
        /*1c5c*/ 	.word	0xffffffff


	//   ....[2]....
        /*1c60*/ 	.word	0xffffffff


	//   ....[3]....
        /*1c64*/ 	.word	0xffffffff


	//   ....[4]....
        /*1c68*/ 	.word	0xffffffff


	//   ....[5]....
        /*1c6c*/ 	.word	0xffffffff


	//   ....[6]....
        /*1c70*/ 	.word	0xffffffff


	//   ....[7]....
        /*1c74*/ 	.word	0xffffffff


	//   ....[8]....
        /*1c78*/ 	.word	0xffffffff


	//   ....[9]....
        /*1c7c*/ 	.word	0xffffffff


	//   ....[10]....
        /*1c80*/ 	.word	0x05000043


	//   ....[11]....
        /*1c84*/ 	.word	0x05000043


	//   ....[12]....
        /*1c88*/ 	.word	0x05000043


	//   ....[13]....
        /*1c8c*/ 	.word	0x05000043


	//   ....[14]....
        /*1c90*/ 	.word	0x05000043


	//   ....[15]....
        /*1c94*/ 	.word	0x05000043


	//   ....[16]....
        /*1c98*/ 	.word	0x05000043


	//   ....[17]....
        /*1c9c*/ 	.word	0x05000043


	//   ....[18]....
        /*1ca0*/ 	.word	0x05000043


	//   ....[19]....
        /*1ca4*/ 	.word	0x05000043


	//----- nvinfo : EIATTR_COOP_GROUP_INSTR_OFFSETS
	.align		4
.L_4983:
        /*1ca8*/ 	.byte	0x04, 0x28
        /*1caa*/ 	.short	(.L_4985 - .L_4984)


	//   ....[0]....
.L_4984:
        /*1cac*/ 	.word	0x00005780


	//   ....[1]....
        /*1cb0*/ 	.word	0x000057b0


	//   ....[2]....
        /*1cb4*/ 	.word	0x000057d0


	//   ....[3]....
        /*1cb8*/ 	.word	0x000057f0


	//   ....[4]....
        /*1cbc*/ 	.word	0x00005810


	//   ....[5]....
        /*1cc0*/ 	.word	0x00005830


	//   ....[6]....
        /*1cc4*/ 	.word	0x00005850


	//   ....[7]....
        /*1cc8*/ 	.word	0x00005870


	//   ....[8]....
        /*1ccc*/ 	.word	0x00006030


	//   ....[9]....
        /*1cd0*/ 	.word	0x00006040


	//   ....[10]....
        /*1cd4*/ 	.word	0x0000f500


	//   ....[11]....
        /*1cd8*/ 	.word	0x0000f590


	//   ....[12]....
        /*1cdc*/ 	.word	0x0000f600


	//   ....[13]....
        /*1ce0*/ 	.word	0x0000f660


	//   ....[14]....
        /*1ce4*/ 	.word	0x0000f6d0


	//   ....[15]....
        /*1ce8*/ 	.word	0x0000f730


	//   ....[16]....
        /*1cec*/ 	.word	0x0000f7a0


	//   ....[17]....
        /*1cf0*/ 	.word	0x0000f800


	//   ....[18]....
        /*1cf4*/ 	.word	0x0000fe50


	//   ....[19]....
        /*1cf8*/ 	.word	0x00010090


	//----- nvinfo : EIATTR_VRC_CTA_INIT_COUNT
	.align		4
.L_4985:
        /*1cfc*/ 	.byte	0x02, 0x4a
	.zero		1
	.zero		1


	//----- nvinfo : EIATTR_EXIT_INSTR_OFFSETS
	.align		4
        /*1d00*/ 	.byte	0x04, 0x1c
        /*1d02*/ 	.short	(.L_4987 - .L_4986)


	//   ....[0]....
.L_4986:
        /*1d04*/ 	.word	0x0000f490


	//----- nvinfo : EIATTR_MAX_THREADS
	.align		4
.L_4987:
        /*1d08*/ 	.byte	0x04, 0x05
        /*1d0a*/ 	.short	(.L_4989 - .L_4988)
.L_4988:
        /*1d0c*/ 	.word	0x00000080
        /*1d10*/ 	.word	0x00000001
        /*1d14*/ 	.word	0x00000001


	//----- nvinfo : EIATTR_CRS_STACK_SIZE
	.align		4
.L_4989:
        /*1d18*/ 	.byte	0x04, 0x1e
        /*1d1a*/ 	.short	(.L_4991 - .L_4990)
.L_4990:
        /*1d1c*/ 	.word	0x00000000


	//----- nvinfo : EIATTR_CBANK_PARAM_SIZE
	.align		4
.L_4991:
        /*1d20*/ 	.byte	0x03, 0x19
        /*1d22*/ 	.short	0x0128


	//----- nvinfo : EIATTR_PARAM_CBANK
	.align		4
        /*1d24*/ 	.byte	0x04, 0x0a
        /*1d26*/ 	.short	(.L_4993 - .L_4992)
	.align		4
.L_4992:
        /*1d28*/ 	.word	index@(.nv.constant0._ZN10layer_norm13ln_bwd_kernelINS_13Kernel_traitsIfffffjLj1280ELj1ELj4ELj1ELj16ENS_18Kernel_traits_baseILj1280EfffffjLj128EEEEELb1ELb1ELb0ELb1EEEvNS_9BwdParamsE)
        /*1d2c*/ 	.short	0x0380
        /*1d2e*/ 	.short	0x0128


	//----- nvinfo : EIATTR_SW_WAR
	.align		4
.L_4993:
        /*1d30*/ 	.byte	0x04, 0x36
        /*1d32*/ 	.short	(.L_4995 - .L_4994)
.L_4994:
        /*1d34*/ 	.word	0x00000008
.L_4995:


//--------------------- .nv.info._ZN10layer_norm22ln_bwd_finalize_kernelINS_22Kernel_traits_finalizeILj1280EfffffjLb1ELj1024ELj4ENS_18Kernel_traits_baseILj1280EfffffjLj1024EEEEELb1ELb0EEEvNS_9BwdParamsE --------------------------
	.section	.nv.info._ZN10layer_norm22ln_bwd_finalize_kernelINS_22Kernel_traits_finalizeILj1280EfffffjLb1ELj1024ELj4ENS_18Kernel_traits_baseILj1280EfffffjLj1024EEEEELb1ELb0EEEvNS_9BwdParamsE,"",@"SHT_CUDA_INFO"
	.sectionflags	@""
	.align	4


	//----- nvinfo : EIATTR_CUDA_API_VERSION
	.align		4
        /*0000*/ 	.byte	0x04, 0x37
        /*0002*/ 	.short	(.L_4997 - .L_4996)
.L_4996:
        /*0004*/ 	.word	0x00000082


	//----- nvinfo : EIATTR_KPARAM_INFO
	.align		4
.L_4997:
        /*0008*/ 	.byte	0x04, 0x17
        /*000a*/ 	.short	(.L_4999 - .L_4998)
.L_4998:
        /*000c*/ 	.word	0x00000000
        /*0010*/ 	.short	0x0000
        /*0012*/ 	.short	0x0000
        /*0014*/ 	.byte	0x00, 0xf0, 0xa1, 0x04


	//----- nvinfo : EIATTR_SPARSE_MMA_MASK
	.align		4
.L_4999:
        /*0018*/ 	.byte	0x03, 0x50
        /*001a*/ 	.short	0x0000


	//----- nvinfo : EIATTR_MAXREG_COUNT
	.align		4
        /*001c*/ 	.byte	0x03, 0x1b
        /*001e*/ 	.short	0x0040


	//----- nvinfo : EIATTR_NUM_BARRIERS
	.align		4
        /*0020*/ 	.byte	0x02, 0x4c
        /*0022*/ 	.byte	0x01
	.zero		1


	//----- nvinfo : EIATTR_MERCURY_ISA_VERSION
	.align		4
        /*0024*/ 	.byte	0x03, 0x5f
        /*0026*/ 	.short	0x0101


	//----- nvinfo : EIATTR_COOP_GROUP_MASK_REGIDS
	.align		4
        /*0028*/ 	.byte	0x04, 0x29
        /*002a*/ 	.short	(.L_5001 - .L_5000)


	//   ....[0]....
.L_5000:
        /*002c*/ 	.word	0xffffffff


	//   ....[1]....
        /*0030*/ 	.word	0xffffffff


	//   ....[2]....
        /*0034*/ 	.word	0xffffffff


	//   ....[3]....
        /*0038*/ 	.word	0xffffffff


	//   ....[4]....
        /*003c*/ 	.word	0xffffffff


	//   ....[5]....
        /*0040*/ 	.word	0xffffffff


	//   ....[6]....
        /*0044*/ 	.word	0xffffffff


	//   ....[7]....
        /*0048*/ 	.word	0xffffffff


	//   ....[8]....
        /*004c*/ 	.word	0xffffffff


	//   ....[9]....
        /*0050*/ 	.word	0xffffffff


	//   ....[10]....
        /*0054*/ 	.word	0xffffffff


	//   ....[11]....
        /*0058*/ 	.word	0xffffffff


	//   ....[12]....
        /*005c*/ 	.word	0xffffffff


	//   ....[13]....
        /*0060*/ 	.word	0xffffffff


	//   ....[14]....
        /*0064*/ 	.word	0xffffffff


	//----- nvinfo : EIATTR_COOP_GROUP_INSTR_OFFSETS
	.align		4
.L_5001:
        /*0068*/ 	.byte	0x04, 0x28
        /*006a*/ 	.short	(.L_5003 - .L_5002)


	//   ....[0]....
.L_5002:
        /*006c*/ 	.word	0x00001030


	//   ....[1]....
        /*0070*/ 	.word	0x00001040


	//   ....[2]....
        /*0074*/ 	.word	0x00001050


	//   ....[3]....
        /*0078*/ 	.word	0x00001090


	//   ....[4]....
        /*007c*/ 	.word	0x000010a0


	//   ....[5]....
        /*0080*/ 	.word	0x000010b0


	//   ....[6]....
        /*0084*/ 	.word	0x000010e0


	//   ....[7]....
        /*0088*/ 	.word	0x00001100


	//   ....[8]....
        /*008c*/ 	.word	0x00001120


	//   ....[9]....
        /*0090*/ 	.word	0x00001160


	//   ....[10]....
        /*0094*/ 	.word	0x00001180


	//   ....[11]....
        /*0098*/ 	.word	0x00001190


	//   ....[12]....
        /*009c*/ 	.word	0x000011e0


	//   ....[13]....
        /*00a0*/ 	.word	0x00001210


	//   ....[14]....
        /*00a4*/ 	.word	0x00001220


	//----- nvinfo : EIATTR_VRC_CTA_INIT_COUNT
	.align		4
.L_5003:
        /*00a8*/ 	.byte	0x02, 0x4a
	.zero		1
	.zero		1


	//----- nvinfo : EIATTR_EXIT_INSTR_OFFSETS
	.align		4
        /*00ac*/ 	.byte	0x04, 0x1c
        /*00ae*/ 	.short	(.L_5005 - .L_5004)


	//   ....[0]....
.L_5004:
        /*00b0*/ 	.word	0x00000060


	//   ....[1]....
        /*00b4*/ 	.word	0x000012a0


	//   ....[2]....
        /*00b8*/ 	.word	0x000012d0


	//   ....[3]....
        /*00bc*/ 	.word	0x000013b0


	//----- nvinfo : EIATTR_MAX_THREADS
	.align		4
.L_5005:
        /*00c0*/ 	.byte	0x04, 0x05
        /*00c2*/ 	.short	(.L_5007 - .L_5006)
.L_5006:
        /*00c4*/ 	.word	0x00000400
        /*00c8*/ 	.word	0x00000001
        /*00cc*/ 	.word	0x00000001


	//----- nvinfo : EIATTR_CRS_STACK_SIZE
	.align		4
.L_5007:
        /*00d0*/ 	.byte	0x04, 0x1e
        /*00d2*/ 	.short	(.L_5009 - .L_5008)
.L_5008:
        /*00d4*/ 	.word	0x00000000


	//----- nvinfo : EIATTR_CBANK_PARAM_SIZE
	.align		4
.L_5009:
        /*00d8*/ 	.byte	0x03, 0x19
        /*00da*/ 	.short	0x0128


	//----- nvinfo : EIATTR_PARAM_CBANK
	.align		4
        /*00dc*/ 	.byte	0x04, 0x0a
        /*00de*/ 	.short	(.L_5011 - .L_5010)
	.align		4
.L_5010:
        /*00e0*/ 	.word	index@(.nv.constant0._ZN10layer_norm22ln_bwd_finalize_kernelINS_22Kernel_traits_finalizeILj1280EfffffjLb1ELj1024ELj4ENS_18Kernel_traits_baseILj1280EfffffjLj1024EEEEELb1ELb0EEEvNS_9BwdParamsE)
        /*00e4*/ 	.short	0x0380
        /*00e6*/ 	.short	0x0128


	//----- nvinfo : EIATTR_SW_WAR
	.align		4
.L_5011:
        /*00e8*/ 	.byte	0x04, 0x36
        /*00ea*/ 	.short	(.L_5013 - .L_5012)
.L_5012:
        /*00ec*/ 	.word	0x00000008
.L_5013:


//--------------------- .nv.info._ZN10layer_norm13ln_bwd_kernelINS_13Kernel_traitsIfffffjLj1280ELj1ELj4ELj1ELj16ENS_18Kernel_traits_baseILj1280EfffffjLj128EEEEELb1ELb1ELb1ELb0EEEvNS_9BwdParamsE --------------------------
	.section	.nv.info._ZN10layer_norm13ln_bwd_kernelINS_13Kernel_traitsIfffffjLj1280ELj1ELj4ELj1ELj16ENS_18Kernel_traits_baseILj1280EfffffjLj128EEEEELb1ELb1ELb1ELb0EEEvNS_9BwdParamsE,"",@"SHT_CUDA_INFO"
	.sectionflags	@""
	.align	4


	//----- nvinfo : EIATTR_CUDA_API_VERSION
	.align		4
        /*0000*/ 	.byte	0x04, 0x37
        /*0002*/ 	.short	(.L_5015 - .L_5014)
.L_5014:
        /*0004*/ 	.word	0x00000082


	//----- nvinfo : EIATTR_KPARAM_INFO
	.align		4
.L_5015:
        /*0008*/ 	.byte	0x04, 0x17
        /*000a*/ 	.short	(.L_5017 - .L_5016)
.L_5016:
        /*000c*/ 	.word	0x00000000
        /*0010*/ 	.short	0x0000
        /*0012*/ 	.short	0x0000
        /*0014*/ 	.byte	0x00, 0xf0, 0xa1, 0x04


	//----- nvinfo : EIATTR_SPARSE_MMA_MASK
	.align		4
.L_5017:
        /*0018*/ 	.byte	0x03, 0x50
        /*001a*/ 	.short	0x0000


	//----- nvinfo : EIATTR_MAXREG_COUNT
	.align		4
        /*001c*/ 	.byte	0x03, 0x1b
        /*001e*/ 	.short	0x00ff


	//----- nvinfo : EIATTR_NUM_BARRIERS
	.align		4
        /*0020*/ 	.byte	0x02, 0x4c
        /*0022*/ 	.byte	0x01
	.zero		1


	//----- nvinfo : EIATTR_ANNOTATIONS
	.align		4
        /*0024*/ 	.byte	0x04, 0x55
        /*0026*/ 	.short	(.L_5019 - .L_5018)


	//   ....[0]....
.L_5018:
        /* <DEDUP_REMOVED lines=233> */


	//----- nvinfo : EIATTR_MERCURY_ISA_VERSION
	.align		4
.L_5019:
        /*0ea0*/ 	.byte	0x03, 0x5f
        /*0ea2*/ 	.short	0x0101


	//----- nvinfo : EIATTR_COOP_GROUP_MASK_REGIDS
	.align		4
        /*0ea4*/ 	.byte	0x04, 0x29
        /*0ea6*/ 	.short	(.L_5021 - .L_5020)


	//   ....[0]....
.L_5020:
        /*0ea8*/ 	.word	0xffffffff


	//   ....[1]....
        /*0eac*/ 	.word	0xffffffff


	//   ....[2]....
        /*0eb0*/ 	.word	0xffffffff


	//   ....[3]....
        /*0eb4*/ 	.word	0xffffffff


	//   ....[4]....
        /*0eb8*/ 	.word	0xffffffff


	//   ....[5]....
        /*0ebc*/ 	.word	0xffffffff


	//   ....[6]....
        /*0ec0*/ 	.word	0xffffffff


	//   ....[7]....
        /*0ec4*/ 	.word	0xffffffff


	//   ....[8]....
        /*0ec8*/ 	.word	0xffffffff


	//   ....[9]....
        /*0ecc*/ 	.word	0xffffffff


	//   ....[10]....
        /*0ed0*/ 	.word	0x0500000a


	//   ....[11]....
        /*0ed4*/ 	.word	0x0500000a


	//   ....[12]....
        /*0ed8*/ 	.word	0x0500000a


	//   ....[13]....
        /*0edc*/ 	.word	0x0500000a


	//   ....[14]....
        /*0ee0*/ 	.word	0x0500000a


	//   ....[15]....
        /*0ee4*/ 	.word	0x0500000a


	//   ....[16]....
        /*0ee8*/ 	.word	0x0500000a


	//   ....[17]....
        /*0eec*/ 	.word	0x0500000a


	//   ....[18]....
        /*0ef0*/ 	.word	0x0500000a


	//   ....[19]....
        /*0ef4*/ 	.word	0x0500000a


	//----- nvinfo : EIATTR_COOP_GROUP_INSTR_OFFSETS
	.align		4
.L_5021:
        /*0ef8*/ 	.byte	0x04, 0x28
        /*0efa*/ 	.short	(.L_5023 - .L_5022)


	//   ....[0]....
.L_5022:
        /*0efc*/ 	.word	0x00004ee0


	//   ....[1]....
        /*0f00*/ 	.word	0x00004f00


	//   ....[2]....
        /*0f04*/ 	.word	0x00004f20


	//   ....[3]....
        /*0f08*/ 	.word	0x00004f40


	//   ....[4]....
        /*0f0c*/ 	.word	0x00004f60


	//   ....[5]....
        /*0f10*/ 	.word	0x00004f80


	//   ....[6]....
        /*0f14*/ 	.word	0x00004fa0


	//   ....[7]....
        /*0f18*/ 	.word	0x00004fc0


	//   ....[8]....
        /*0f1c*/ 	.word	0x00004fd0


	//   ....[9]....
        /*0f20*/ 	.word	0x00004ff0


	//   ....[10]....
        /*0f24*/ 	.word	0x00012990


	//   ....[11]....
        /*0f28*/ 	.word	0x00012a30


	//   ....[12]....
        /*0f2c*/ 	.word	0x00012ab0


	//   ....[13]....
        /*0f30*/ 	.word	0x00012b20


	//   ....[14]....
        /*0f34*/ 	.word	0x00012ba0


	//   ....[15]....
        /*0f38*/ 	.word	0x00012c10


	//   ....[16]....
        /*0f3c*/ 	.word	0x00012c90


	//   ....[17]....
        /*0f40*/ 	.word	0x00012d00


	//   ....[18]....
        /*0f44*/ 	.word	0x00012d80


	//   ....[19]....
        /*0f48*/ 	.word	0x00012dd0


	//----- nvinfo : EIATTR_VRC_CTA_INIT_COUNT
	.align		4
.L_5023:
        /*0f4c*/ 	.byte	0x02, 0x4a
	.zero		1
	.zero		1


	//----- nvinfo : EIATTR_EXIT_INSTR_OFFSETS
	.align		4
        /*0f50*/ 	.byte	0x04, 0x1c
        /*0f52*/ 	.short	(.L_5025 - .L_5024)


	//   ....[0]....
.L_5024:
        /*0f54*/ 	.word	0x000128a0


	//   ....[1]....
        /*0f58*/ 	.word	0x00012920


	//----- nvinfo : EIATTR_MAX_THREADS
	.align		4
.L_5025:
        /*0f5c*/ 	.byte	0x04, 0x05
        /*0f5e*/ 	.short	(.L_5027 - .L_5026)
.L_5026:
        /*0f60*/ 	.word	0x00000080
        /*0f64*/ 	.word	0x00000001
        /*0f68*/ 	.word	0x00000001


	//----- nvinfo : EIATTR_CRS_STACK_SIZE
	.align		4
.L_5027:
        /*0f6c*/ 	.byte	0x04, 0x1e
        /*0f6e*/ 	.short	(.L_5029 - .L_5028)
.L_5028:
        /*0f70*/ 	.word	0x00000000


	//----- nvinfo : EIATTR_CBANK_PARAM_SIZE
	.align		4
.L_5029:
        /*0f74*/ 	.byte	0x03, 0x19
        /*0f76*/ 	.short	0x0128


	//----- nvinfo : EIATTR_PARAM_CBANK
	.align		4
        /*0f78*/ 	.byte	0x04, 0x0a
        /*0f7a*/ 	.short	(.L_5031 - .L_5030)
	.align		4
.L_5030:
        /*0f7c*/ 	.word	index@(.nv.constant0._ZN10layer_norm13ln_bwd_kernelINS_13Kernel_traitsIfffffjLj1280ELj1ELj4ELj1ELj16ENS_18Kernel_traits_baseILj1280EfffffjLj128EEEEELb1ELb1ELb1ELb0EEEvNS_9BwdParamsE)
        /*0f80*/ 	.short	0x0380
        /*0f82*/ 	.short	0x0128


	//----- nvinfo : EIATTR_SW_WAR
	.align		4
.L_5031:
        /*0f84*/ 	.byte	0x04, 0x36
        /*0f86*/ 	.short	(.L_5033 - .L_5032)
.L_5032:
        /*0f88*/ 	.word	0x00000008
.L_5033:


//--------------------- .nv.info._ZN10layer_norm22ln_bwd_finalize_kernelINS_22Kernel_traits_finalizeILj1280EfffffjLb1ELj1024ELj4ENS_18Kernel_traits_baseILj1280EfffffjLj1024EEEEELb1ELb1EEEvNS_9BwdParamsE --------------------------
	.section	.nv.info._ZN10layer_norm22ln_bwd_finalize_kernelINS_22Kernel_traits_finalizeILj1280EfffffjLb1ELj1024ELj4ENS_18Kernel_traits_baseILj1280EfffffjLj1024EEEEELb1ELb1EEEvNS_9BwdParamsE,"",@"SHT_CUDA_INFO"
	.sectionflags	@""
	.align	4


	//----- nvinfo : EIATTR_CUDA_API_VERSION
	.align		4
        /*0000*/ 	.byte	0x04, 0x37
        /*0002*/ 	.short	(.L_5035 - .L_5034)
.L_5034:
        /*0004*/ 	.word	0x00000082


	//----- nvinfo : EIATTR_KPARAM_INFO
	.align		4
.L_5035:
        /*0008*/ 	.byte	0x04, 0x17
        /*000a*/ 	.short	(.L_5037 - .L_5036)
.L_5036:
        /*000c*/ 	.word	0x00000000
        /*0010*/ 	.short	0x0000
        /*0012*/ 	.short	0x0000
        /*0014*/ 	.byte	0x00, 0xf0, 0xa1, 0x04


	//----- nvinfo : EIATTR_SPARSE_MMA_MASK
	.align		4
.L_5037:
        /*0018*/ 	.byte	0x03, 0x50
        /*001a*/ 	.short	0x0000


	//----- nvinfo : EIATTR_MAXREG_COUNT
	.align		4
        /*001c*/ 	.byte	0x03, 0x1b
        /*001e*/ 	.short	0x0040


	//----- nvinfo : EIATTR_NUM_BARRIERS
	.align		4
        /*0020*/ 	.byte	0x02, 0x4c
        /*0022*/ 	.byte	0x01
	.zero		1


	//----- nvinfo : EIATTR_MERCURY_ISA_VERSION
	.align		4
        /*0024*/ 	.byte	0x03, 0x5f
        /*0026*/ 	.short	0x0101


	//----- nvinfo : EIATTR_COOP_GROUP_MASK_REGIDS
	.align		4
        /*0028*/ 	.byte	0x04, 0x29
        /*002a*/ 	.short	(.L_5039 - .L_5038)


	//   ....[0]....
.L_5038:
        /*002c*/ 	.word	0xffffffff


	//   ....[1]....
        /*0030*/ 	.word	0xffffffff


	//   ....[2]....
        /*0034*/ 	.word	0xffffffff


	//   ....[3]....
        /*0038*/ 	.word	0xffffffff


	//   ....[4]....
        /*003c*/ 	.word	0xffffffff


	//   ....[5]....
        /*0040*/ 	.word	0xffffffff


	//   ....[6]....
        /*0044*/ 	.word	0xffffffff


	//   ....[7]....
        /*0048*/ 	.word	0xffffffff


	//   ....[8]....
        /*004c*/ 	.word	0xffffffff


	//   ....[9]....
        /*0050*/ 	.word	0xffffffff


	//   ....[10]....
        /*0054*/ 	.word	0xffffffff


	//   ....[11]....
        /*0058*/ 	.word	0xffffffff


	//   ....[12]....
        /*005c*/ 	.word	0xffffffff


	//   ....[13]....
        /*0060*/ 	.word	0xffffffff


	//   ....[14]....
        /*0064*/ 	.word	0xffffffff


	//----- nvinfo : EIATTR_COOP_GROUP_INSTR_OFFSETS
	.align		4
.L_5039:
        /*0068*/ 	.byte	0x04, 0x28
        /*006a*/ 	.short	(.L_5041 - .L_5040)


	//   ....[0]....
.L_5040:
        /*006c*/ 	.word	0x00001070


	//   ....[1]....
        /*0070*/ 	.word	0x00001080


	//   ....[2]....
        /*0074*/ 	.word	0x00001090


	//   ....[3]....
        /*0078*/ 	.word	0x000010c0


	//   ....[4]....
        /*007c*/ 	.word	0x000010e0


	//   ....[5]....
        /*0080*/ 	.word	0x000010f0


	//   ....[6]....
        /*0084*/ 	.word	0x00001120


	//   ....[7]....
        /*0088*/ 	.word	0x00001140


	//   ....[8]....
        /*008c*/ 	.word	0x00001150


	//   ....[9]....
        /*0090*/ 	.word	0x00001180


	//   ....[10]....
        /*0094*/ 	.word	0x000011a0


	//   ....[11]....
        /*0098*/ 	.word	0x000011b0


	//   ....[12]....
        /*009c*/ 	.word	0x000011e0


	//   ....[13]....
        /*00a0*/ 	.word	0x00001200


	//   ....[14]....
        /*00a4*/ 	.word	0x00001210


	//----- nvinfo : EIATTR_VRC_CTA_INIT_COUNT
	.align		4
.L_5041:
        /*00a8*/ 	.byte	0x02, 0x4a
	.zero		1
	.zero		1


	//----- nvinfo : EIATTR_EXIT_INSTR_OFFSETS
	.align		4
        /*00ac*/ 	.byte	0x04, 0x1c
        /*00ae*/ 	.short	(.L_5043 - .L_5042)


	//   ....[0]....
.L_5042:
        /*00b0*/ 	.word	0x00000060


	//   ....[1]....
        /*00b4*/ 	.word	0x00001290


	//   ....[2]....
        /*00b8*/ 	.word	0x000013a0


	//----- nvinfo : EIATTR_MAX_THREADS
	.align		4
.L_5043:
        /*00bc*/ 	.byte	0x04, 0x05
        /*00be*/ 	.short	(.L_5045 - .L_5044)
.L_5044:
        /*00c0*/ 	.word	0x00000400
        /*00c4*/ 	.word	0x00000001
        /*00c8*/ 	.word	0x00000001


	//----- nvinfo : EIATTR_CRS_STACK_SIZE
	.align		4
.L_5045:
        /*00cc*/ 	.byte	0x04, 0x1e
        /*00ce*/ 	.short	(.L_5047 - .L_5046)
.L_5046:
        /*00d0*/ 	.word	0x00000000


	//----- nvinfo : EIATTR_CBANK_PARAM_SIZE
	.align		4
.L_5047:
        /*00d4*/ 	.byte	0x03, 0x19
        /*00d6*/ 	.short	0x0128


	//----- nvinfo : EIATTR_PARAM_CBANK
	.align		4
        /*00d8*/ 	.byte	0x04, 0x0a
        /*00da*/ 	.short	(.L_5049 - .L_5048)
	.align		4
.L_5048:
        /*00dc*/ 	.word	index@(.nv.constant0._ZN10layer_norm22ln_bwd_finalize_kernelINS_22Kernel_traits_finalizeILj1280EfffffjLb1ELj1024ELj4ENS_18Kernel_traits_baseILj1280EfffffjLj1024EEEEELb1ELb1EEEvNS_9BwdParamsE)
        /*00e0*/ 	.short	0x0380
        /*00e2*/ 	.short	0x0128


	//----- nvinfo : EIATTR_SW_WAR
	.align		4
.L_5049:
        /*00e4*/ 	.byte	0x04, 0x36
        /*00e6*/ 	.short	(.L_5051 - .L_5050)
.L_5050:
        /*00e8*/ 	.word	0x00000008
.L_5051:


//--------------------- .nv.info._ZN10layer_norm13ln_bwd_kernelINS_13Kernel_traitsIfffffjLj1280ELj1ELj4ELj1ELj16ENS_18Kernel_traits_baseILj1280EfffffjLj128EEEEELb1ELb1ELb1ELb1EEEvNS_9BwdParamsE --------------------------
	.section	.nv.info._ZN10layer_norm13ln_bwd_kernelINS_13Kernel_traitsIfffffjLj1280ELj1ELj4ELj1ELj16ENS_18Kernel_traits_baseILj1280EfffffjLj128EEEEELb1ELb1ELb1ELb1EEEvNS_9BwdParamsE,"",@"SHT_CUDA_INFO"
	.sectionflags	@""
	.align	4


	//----- nvinfo : EIATTR_CUDA_API_VERSION
	.align		4
        /*0000*/ 	.byte	0x04, 0x37
        /*0002*/ 	.short	(.L_5053 - .L_5052)
.L_5052:
        /*0004*/ 	.word	0x00000082


	//----- nvinfo : EIATTR_KPARAM_INFO
	.align		4
.L_5053:
        /*0008*/ 	.byte	0x04, 0x17
        /*000a*/ 	.short	(.L_5055 - .L_5054)
.L_5054:
        /*000c*/ 	.word	0x00000000
        /*0010*/ 	.short	0x0000
        /*0012*/ 	.short	0x0000
        /*0014*/ 	.byte	0x00, 0xf0, 0xa1, 0x04


	//----- nvinfo : EIATTR_SPARSE_MMA_MASK
	.align		4
.L_5055:
        /*0018*/ 	.byte	0x03, 0x50
        /*001a*/ 	.short	0x0000


	//----- nvinfo : EIATTR_MAXREG_COUNT
	.align		4
        /*001c*/ 	.byte	0x03, 0x1b
        /*001e*/ 	.short	0x00ff


	//----- nvinfo : EIATTR_NUM_BARRIERS
	.align		4
        /*0020*/ 	.byte	0x02, 0x4c
        /*0022*/ 	.byte	0x01
	.zero		1


	//----- nvinfo : EIATTR_ANNOTATIONS
	.align		4
        /*0024*/ 	.byte	0x04, 0x55
        /*0026*/ 	.short	(.L_5057 - .L_5056)


	//   ....[0]....
.L_5056:
        /* <DEDUP_REMOVED lines=201> */


	//----- nvinfo : EIATTR_MERCURY_ISA_VERSION
	.align		4
.L_5057:
        /*0ca0*/ 	.byte	0x03, 0x5f
        /*0ca2*/ 	.short	0x0101


	//----- nvinfo : EIATTR_COOP_GROUP_MASK_REGIDS
	.align		4
        /*0ca4*/ 	.byte	0x04, 0x29
        /*0ca6*/ 	.short	(.L_5059 - .L_5058)


	//   ....[0]....
.L_5058:
        /*0ca8*/ 	.word	0xffffffff


	//   ....[1]....
        /*0cac*/ 	.word	0xffffffff


	//   ....[2]....
        /*0cb0*/ 	.word	0xffffffff


	//   ....[3]....
        /*0cb4*/ 	.word	0xffffffff


	//   ....[4]....
        /*0cb8*/ 	.word	0xffffffff


	//   ....[5]....
        /*0cbc*/ 	.word	0xffffffff


	//   ....[6]....
        /*0cc0*/ 	.word	0xffffffff


	//   ....[7]....
        /*0cc4*/ 	.word	0xffffffff


	//   ....[8]....
        /*0cc8*/ 	.word	0xffffffff


	//   ....[9]....
        /*0ccc*/ 	.word	0xffffffff


	//   ....[10]....
        /*0cd0*/ 	.word	0x050000cb


	//   ....[11]....
        /*0cd4*/ 	.word	0x050000cb


	//   ....[12]....
        /*0cd8*/ 	.word	0x050000cb


	//   ....[13]....
        /*0cdc*/ 	.word	0x050000cb


	//   ....[14]....
        /*0ce0*/ 	.word	0x050000cb


	//   ....[15]....
        /*0ce4*/ 	.word	0x050000cb


	//   ....[16]....
        /*0ce8*/ 	.word	0x050000cb


	//   ....[17]....
        /*0cec*/ 	.word	0x050000cb


	//   ....[18]....
        /*0cf0*/ 	.word	0x050000cb


	//   ....[19]....
        /*0cf4*/ 	.word	0x050000cb


	//----- nvinfo : EIATTR_COOP_GROUP_INSTR_OFFSETS
	.align		4
.L_5059:
        /*0cf8*/ 	.byte	0x04, 0x28
        /*0cfa*/ 	.short	(.L_5061 - .L_5060)


	//   ....[0]....
.L_5060:
        /*0cfc*/ 	.word	0x00003940


	//   ....[1]....
        /*0d00*/ 	.word	0x00003960


	//   ....[2]....
        /*0d04*/ 	.word	0x00003980


	//   ....[3]....
        /*0d08*/ 	.word	0x000039a0


	//   ....[4]....
        /*0d0c*/ 	.word	0x000039c0


	//   ....[5]....
        /*0d10*/ 	.word	0x000039e0


	//   ....[6]....
        /*0d14*/ 	.word	0x00003a00


	//   ....[7]....
        /*0d18*/ 	.word	0x00003a20


	//   ....[8]....
        /*0d1c*/ 	.word	0x00003a50


	//   ....[9]....
        /*0d20*/ 	.word	0x00003a70


	//   ....[10]....
        /*0d24*/ 	.word	0x00010700


	//   ....[11]....
        /*0d28*/ 	.word	0x000107c0


	//   ....[12]....
        /*0d2c*/ 	.word	0x00010830


	//   ....[13]....
        /*0d30*/ 	.word	0x00010890


	//   ....[14]....
        /*0d34*/ 	.word	0x00010900


	//   ....[15]....
        /*0d38*/ 	.word	0x00010960


	//   ....[16]....
        /*0d3c*/ 	.word	0x000109d0


	//   ....[17]....
        /*0d40*/ 	.word	0x00010a40


	//   ....[18]....
        /*0d44*/ 	.word	0x00010ac0


	//   ....[19]....
        /*0d48*/ 	.word	0x00010b40


	//----- nvinfo : EIATTR_VRC_CTA_INIT_COUNT
	.align		4
.L_5061:
        /*0d4c*/ 	.byte	0x02, 0x4a
	.zero		1
	.zero		1


	//----- nvinfo : EIATTR_EXIT_INSTR_OFFSETS
	.align		4
        /*0d50*/ 	.byte	0x04, 0x1c
        /*0d52*/ 	.short	(.L_5063 - .L_5062)


	//   ....[0]....
.L_5062:
        /*0d54*/ 	.word	0x000106a0


	//----- nvinfo : EIATTR_MAX_THREADS
	.align		4
.L_5063:
        /*0d58*/ 	.byte	0x04, 0x05
        /*0d5a*/ 	.short	(.L_5065 - .L_5064)
.L_5064:
        /*0d5c*/ 	.word	0x00000080
        /*0d60*/ 	.word	0x00000001
        /*0d64*/ 	.word	0x00000001


	//----- nvinfo : EIATTR_CRS_STACK_SIZE
	.align		4
.L_5065:
        /*0d68*/ 	.byte	0x04, 0x1e
        /*0d6a*/ 	.short	(.L_5067 - .L_5066)
.L_5066:
        /*0d6c*/ 	.word	0x00000000


	//----- nvinfo : EIATTR_CBANK_PARAM_SIZE
	.align		4
.L_5067:
        /*0d70*/ 	.byte	0x03, 0x19
        /*0d72*/ 	.short	0x0128


	//----- nvinfo : EIATTR_PARAM_CBANK
	.align		4
        /*0d74*/ 	.byte	0x04, 0x0a
        /*0d76*/ 	.short	(.L_5069 - .L_5068)
	.align		4
.L_5068:
        /*0d78*/ 	.word	index@(.nv.constant0._ZN10layer_norm13ln_bwd_kernelINS_13Kernel_traitsIfffffjLj1280ELj1ELj4ELj1ELj16ENS_18Kernel_traits_baseILj1280EfffffjLj128EEEEELb1ELb1ELb1ELb1EEEvNS_9BwdParamsE)
        /*0d7c*/ 	.short	0x0380
        /*0d7e*/ 	.short	0x0128


	//----- nvinfo : EIATTR_SW_WAR
	.align		4
.L_5069:
        /*0d80*/ 	.byte	0x04, 0x36
        /*0d82*/ 	.short	(.L_5071 - .L_5070)
.L_5070:
        /*0d84*/ 	.word	0x00000008
.L_5071:


//--------------------- .nv.callgraph             --------------------------
	.section	.nv.callgraph,"",@"SHT_CUDA_CALLGRAPH"
	.align	4
	.sectionentsize	8
	.align		4
        /*0000*/ 	.word	0x00000000
	.align		4
        /*0004*/ 	.word	0xffffffff
	.align		4
        /*0008*/ 	.word	0x00000000
	.align		4
        /*000c*/ 	.word	0xfffffffe
	.align		4
        /*0010*/ 	.word	0x00000000
	.align		4
        /*0014*/ 	.word	0xfffffffd
	.align		4
        /*0018*/ 	.word	0x00000000
	.align		4
        /*001c*/ 	.word	0xfffffffc


//--------------------- .text._ZN10layer_norm13ln_bwd_kernelINS_13Kernel_traitsI13__nv_bfloat16S2_S2_S2_fjLj1280ELj1ELj4ELj1ELj16ENS_18Kernel_traits_baseILj1280ES2_S2_S2_S2_fjLj128EEEEELb0ELb0ELb0ELb0EEEvNS_9BwdParamsE --------------------------
	.section	.text._ZN10layer_norm13ln_bwd_kernelINS_13Kernel_traitsI13__nv_bfloat16S2_S2_S2_fjLj1280ELj1ELj4ELj1ELj16ENS_18Kernel_traits_baseILj1280ES2_S2_S2_S2_fjLj128EEEEELb0ELb0ELb0ELb0EEEvNS_9BwdParamsE,"ax",@progbits
	.align	128
        .global         _ZN10layer_norm13ln_bwd_kernelINS_13Kernel_traitsI13__nv_bfloat16S2_S2_S2_fjLj1280ELj1ELj4ELj1ELj16ENS_18Kernel_traits_baseILj1280ES2_S2_S2_S2_fjLj128EEEEELb0ELb0ELb0ELb0EEEvNS_9BwdParamsE
        .type           _ZN10layer_norm13ln_bwd_kernelINS_13Kernel_traitsI13__nv_bfloat16S2_S2_S2_fjLj1280ELj1ELj4ELj1ELj16ENS_18Kernel_traits_baseILj1280ES2_S2_S2_S2_fjLj128EEEEELb0ELb0ELb0ELb0EEEvNS_9BwdParamsE,@function
        .size           _ZN10layer_norm13ln_bwd_kernelINS_13Kernel_traitsI13__nv_bfloat16S2_S2_S2_fjLj1280ELj1ELj4ELj1ELj16ENS_18Kernel_traits_baseILj1280ES2_S2_S2_S2_fjLj128EEEEELb0ELb0ELb0ELb0EEEvNS_9BwdParamsE,(.L_x_25352 - _ZN10layer_norm13ln_bwd_kernelINS_13Kernel_traitsI13__nv_bfloat16S2_S2_S2_fjLj1280ELj1ELj4ELj1ELj16ENS_18Kernel_traits_baseILj1280ES2_S2_S2_S2_fjLj128EEEEELb0ELb0ELb0ELb0EEEvNS_9BwdParamsE)
        .other          _ZN10layer_norm13ln_bwd_kernelINS_13Kernel_traitsI13__nv_bfloat16S2_S2_S2_fjLj1280ELj1ELj4ELj1ELj16ENS_18Kernel_traits_baseILj1280ES2_S2_S2_S2_fjLj128EEEEELb0ELb0ELb0ELb0EEEvNS_9BwdParamsE,@"STO_CUDA_ENTRY STV_DEFAULT"
_ZN10layer_norm13ln_bwd_kernelINS_13Kernel_traitsI13__nv_bfloat16S2_S2_S2_fjLj1280ELj1ELj4ELj1ELj16ENS_18Kernel_traits_baseILj1280ES2_S2_S2_S2_fjLj128EEEEELb0ELb0ELb0ELb0EEEvNS_9BwdParamsE:
.text._ZN10layer_norm13ln_bwd_kernelINS_13Kernel_traitsI13__nv_bfloat16S2_S2_S2_fjLj1280ELj1ELj4ELj1ELj16ENS_18Kernel_traits_baseILj1280ES2_S2_S2_S2_fjLj128EEEEELb0ELb0ELb0ELb0EEEvNS_9BwdParamsE:
[----:B------:R-:W-:Y:S01]  /*0000*/  LDC R1, c[0x0][0x37c] ;  /* 0x0000df00ff017b82 */ /* 0x000fe20000000800 */
[----:B------:R-:W0:Y:S01]  /*0010*/  S2R R30, SR_TID.X ;  /* 0x00000000001e7919 */ /* 0x000e220000002100 */
[----:B------:R-:W1:Y:S01]  /*0020*/  LDCU UR4, c[0x0][0x388] ;  /* 0x00007100ff0477ac */ /* 0x000e620008000800 */
[----:B------:R-:W2:Y:S01]  /*0030*/  LDCU.64 UR6, c[0x0][0x358] ;  /* 0x00006b00ff0677ac */ /* 0x000ea20008000a00 */
[----:B------:R-:W3:Y:S01]  /*0040*/  LDCU UR5, c[0x0][0x384] ;  /* 0x00007080ff0577ac */ /* 0x000ee20008000800 */
[----:B------:R-:W4:Y:S01]  /*0050*/  LDCU UR14, c[0x0][0x388] ;  /* 0x00007100ff0e77ac */ /* 0x000f220008000800 */
[----:B------:R-:W0:Y:S01]  /*0060*/  LDCU.U8 UR8, c[0x0][0x410] ;  /* 0x00008200ff0877ac */ /* 0x000e220008000000 */
[----:B-1----:R-:W-:Y:S01]  /*0070*/  MOV R29, UR4 ;  /* 0x00000004001d7c02 */ /* 0x002fe20008000f00 */
[----:B------:R-:W1:Y:S03]  /*0080*/  LDCU UR9, c[0x0][0x400] ;  /* 0x00008000ff0977ac */ /* 0x000e660008000800 */
[----:B------:R-:W-:Y:S01]  /*0090*/  SHF.R.S32.HI R0, RZ, 0x1f, R29 ;  /* 0x0000001fff007819 */ /* 0x000fe2000001141d */
[----:B------:R-:W1:Y:S03]  /*00a0*/  LDCU.64 UR12, c[0x0][0x478] ;  /* 0x00008f00ff0c77ac */ /* 0x000e660008000a00 */
[----:B------:R-:W-:Y:S01]  /*00b0*/  LEA.HI R0, R0, R29, RZ, 0x3 ;  /* 0x0000001d00007211 */ /* 0x000fe200078f18ff */
[----:B------:R-:W1:Y:S01]  /*00c0*/  LDCU.64 UR10, c[0x0][0x438] ;  /* 0x00008700ff0a77ac */ /* 0x000e620008000a00 */
[----:B0-----:R-:W-:-:S04]  /*00d0*/  LOP3.LUT R182, R30, 0x1f, RZ, 0xc0, !PT ;  /* 0x0000001f1eb67812 */ /* 0x001fc800078ec0ff */
[----:B------:R-:W-:Y:S02]  /*00e0*/  LOP3.LUT R181, R182, 0x1f, RZ, 0x3c, !PT ;  /* 0x0000001fb6b57812 */ /* 0x000fe400078e3cff */
[----:B------:R-:W-:Y:S02]  /*00f0*/  MOV R15, R182 ;  /* 0x000000b6000f7202 */ /* 0x000fe40000000f00 */
[----:B------:R-:W-:-:S04]  /*0100*/  LEA.HI.SX32 R181, R0, R181, 0x1d ;  /* 0x000000b500b57211 */ /* 0x000fc800078feaff */
[C---:B------:R-:W-:Y:S02]  /*0110*/  ISETP.GE.U32.AND P0, PT, R181.reuse, 0x20, PT ;  /* 0x00000020b500780c */ /* 0x040fe40003f06070 */
[C---:B------:R-:W-:Y:S02]  /*0120*/  ISETP.GE.U32.AND P1, PT, R181.reuse, 0x40, PT ;  /* 0x00000040b500780c */ /* 0x040fe40003f26070 */
[C---:B------:R-:W-:Y:S02]  /*0130*/  ISETP.GE.U32.AND P2, PT, R181.reuse, 0x60, PT ;  /* 0x00000060b500780c */ /* 0x040fe40003f46070 */
[C---:B------:R-:W-:Y:S02]  /*0140*/  ISETP.GE.U32.AND P3, PT, R181.reuse, 0x80, PT ;  /* 0x00000080b500780c */ /* 0x040fe40003f66070 */
[----:B------:R-:W-:-:S05]  /*0150*/  ISETP.GE.U32.AND P4, PT, R181, 0xa0, PT ;  /* 0x000000a0b500780c */ /* 0x000fca0003f86070 */
[----:B------:R-:W0:Y:S08]  /*0160*/  @P0 LDC.64 R2, c[0x0][0x3d0] ;  /* 0x0000f400ff020b82 */ /* 0x000e300000000a00 */
[----:B------:R-:W3:Y:S08]  /*0170*/  @P1 LDC.64 R4, c[0x0][0x3d0] ;  /* 0x0000f400ff041b82 */ /* 0x000ef00000000a00 */
[----:B------:R-:W4:Y:S08]  /*0180*/  @P2 LDC.64 R8, c[0x0][0x3d0] ;  /* 0x0000f400ff082b82 */ /* 0x000f300000000a00 */
[----:B------:R-:W1:Y:S01]  /*0190*/  @P3 LDC.64 R10, c[0x0][0x3d0] ;  /* 0x0000f400ff0a3b82 */ /* 0x000e620000000a00 */
[C---:B0-----:R-:W-:Y:S01]  /*01a0*/  @P0 IMAD.WIDE.U32 R2, R15.reuse, 0x10, R2 ;  /* 0x000000100f020825 */ /* 0x041fe200078e0002 */
[----:B------:R-:W-:-:S02]  /*01b0*/  @P0 LOP3.LUT R15, R15, 0x20, RZ, 0xfc, !PT ;  /* 0x000000200f0f0812 */ /* 0x000fc400078efcff */
[----:B------:R-:W-:Y:S02]  /*01c0*/  SHF.R.U32.HI R180, RZ, 0x5, R30 ;  /* 0x00000005ffb47819 */ /* 0x000fe4000001161e */
[----:B--2---:R0:W5:Y:S02]  /*01d0*/  @P0 LDG.E.128 R48, desc[UR6][R2.64] ;  /* 0x0000000602300981 */ /* 0x004164000c1e1d00 */
[----:B------:R-:W2:Y:S01]  /*01e0*/  @P4 LDC.64 R12, c[0x0][0x3d0] ;  /* 0x0000f400ff0c4b82 */ /* 0x000ea20000000a00 */
[C---:B---3--:R-:W-:Y:S01]  /*01f0*/  @P1 IMAD.WIDE.U32 R6, R15.reuse, 0x10, R4 ;  /* 0x000000100f061825 */ /* 0x048fe200078e0004 */
[----:B------:R-:W-:-:S04]  /*0200*/  @P1 IADD3 R15, PT, PT, R15, 0x20, RZ ;  /* 0x000000200f0f1810 */ /* 0x000fc80007ffe0ff */
[----:B------:R0:W5:Y:S01]  /*0210*/  @P1 LDG.E.128 R52, desc[UR6][R6.64] ;  /* 0x0000000606341981 */ /* 0x000162000c1e1d00 */
[C---:B----4-:R-:W-:Y:S01]  /*0220*/  @P2 IMAD.WIDE.U32 R8, R15.reuse, 0x10, R8 ;  /* 0x000000100f082825 */ /* 0x050fe200078e0008 */
[----:B------:R-:W-:-:S04]  /*0230*/  @P2 IADD3 R15, PT, PT, R15, 0x20, RZ ;  /* 0x000000200f0f2810 */ /* 0x000fc80007ffe0ff */
[----:B------:R0:W5:Y:S01]  /*0240*/  @P2 LDG.E.128 R56, desc[UR6][R8.64] ;  /* 0x0000000608382981 */ /* 0x000162000c1e1d00 */
[C---:B-1----:R-:W-:Y:S01]  /*0250*/  @P3 IMAD.WIDE.U32 R10, R15.reuse, 0x10, R10 ;  /* 0x000000100f0a3825 */ /* 0x042fe200078e000a */
[----:B------:R-:W-:-:S04]  /*0260*/  @P3 IADD3 R15, PT, PT, R15, 0x20, RZ ;  /* 0x000000200f0f3810 */ /* 0x000fc80007ffe0ff */
[----:B------:R0:W5:Y:S01]  /*0270*/  @P3 LDG.E.128 R60, desc[UR6][R10.64] ;  /* 0x000000060a3c3981 */ /* 0x000162000c1e1d00 */
[----:B--2---:R-:W-:-:S05]  /*0280*/  @P4 IMAD.WIDE.U32 R4, R15, 0x10, R12 ;  /* 0x000000100f044825 */ /* 0x004fca00078e000c */
[----:B------:R0:W5:Y:S01]  /*0290*/  @P4 LDG.E.128 R64, desc[UR6][R4.64] ;  /* 0x0000000604404981 */ /* 0x000162000c1e1d00 */
[----:B------:R-:W1:Y:S01]  /*02a0*/  S2UR UR4, SR_CTAID.X ;  /* 0x00000000000479c3 */ /* 0x000e620000002500 */
[----:B------:R-:W-:Y:S01]  /*02b0*/  BSSY B0, `(.L_x_0) ;  /* 0x00008a0000007945 */ /* 0x000fe20003800000 */
[----:B-1----:R-:W-:-:S06]  /*02c0*/  USHF.L.U32 UR4, UR4, 0x2, URZ ;  /* 0x0000000204047899 */ /* 0x002fcc00080006ff */
[----:B------:R-:W-:-:S04]  /*02d0*/  LOP3.LUT R180, R180, UR4, RZ, 0xfc, !PT ;  /* 0x00000004b4b47c12 */ /* 0x000fc8000f8efcff */
[----:B------:R-:W-:Y:S02]  /*02e0*/  ISETP.GE.AND P0, PT, R180, UR5, PT ;  /* 0x00000005b4007c0c */ /* 0x000fe4000bf06270 */
[----:B------:R-:W-:Y:S02]  /*02f0*/  CS2R R68, SRZ ;  /* 0x0000000000447805 */ /* 0x000fe4000001ff00 */
[----:B------:R-:W-:Y:S02]  /*0300*/  CS2R R70, SRZ ;  /* 0x0000000000467805 */ /* 0x000fe4000001ff00 */
[----:B------:R-:W-:Y:S02]  /*0310*/  CS2R R72, SRZ ;  /* 0x0000000000487805 */ /* 0x000fe4000001ff00 */
[----:B------:R-:W-:Y:S02]  /*0320*/  CS2R R74, SRZ ;  /* 0x00000000004a7805 */ /* 0x000fe4000001ff00 */
[----:B------:R-:W-:-:S02]  /*0330*/  CS2R R40, SRZ ;  /* 0x0000000000287805 */ /* 0x000fc4000001ff00 */
[----:B------:R-:W-:Y:S02]  /*0340*/  CS2R R42, SRZ ;  /* 0x00000000002a7805 */ /* 0x000fe4000001ff00 */
        /* <DEDUP_REMOVED lines=33> */
[----:B------:R-:W-:Y:S01]  /*0560*/  CS2R R130, SRZ ;  /* 0x0000000000827805 */ /* 0x000fe2000001ff00 */
[----:B0-----:R-:W-:Y:S06]  /*0570*/  @P0 BRA `(.L_x_1) ;  /* 0x0000008400cc0947 */ /* 0x001fec0003800000 */
[----:B------:R-:W0:Y:S01]  /*0580*/  LDCU.64 UR4, c[0x0][0x3e0] ;  /* 0x00007c00ff0477ac */ /* 0x000e220008000a00 */
[----:B-----5:R-:W-:Y:S02]  /*0590*/  PRMT R28, R51, 0x7632, R28 ;  /* 0x00007632331c7816 */ /* 0x020fe4000000001c */
[----:B------:R-:W-:Y:S02]  /*05a0*/  CS2R R68, SRZ ;  /* 0x0000000000447805 */ /* 0x000fe4000001ff00 */
[----:B------:R-:W-:Y:S02]  /*05b0*/  PRMT R27, R50, 0x7632, R27 ;  /* 0x00007632321b7816 */ /* 0x000fe4000000001b */
[----:B------:R-:W-:Y:S02]  /*05c0*/  CS2R R70, SRZ ;  /* 0x0000000000467805 */ /* 0x000fe4000001ff00 */
[----:B------:R-:W-:Y:S02]  /*05d0*/  PRMT R26, R49, 0x7632, R26 ;  /* 0x00007632311a7816 */ /* 0x000fe4000000001a */
[----:B------:R-:W-:-:S02]  /*05e0*/  CS2R R72, SRZ ;  /* 0x0000000000487805 */ /* 0x000fc4000001ff00 */
[----:B------:R-:W-:Y:S02]  /*05f0*/  PRMT R25, R48, 0x7632, R25 ;  /* 0x0000763230197816 */ /* 0x000fe40000000019 */
        /* <DEDUP_REMOVED lines=11> */
[----:B0-----:R-:W-:Y:S02]  /*06b0*/  ISETP.NE.U32.AND P0, PT, RZ, UR4, PT ;  /* 0x00000004ff007c0c */ /* 0x001fe4000bf05070 */
[----:B------:R-:W-:Y:S02]  /*06c0*/  CS2R R78, SRZ ;  /* 0x00000000004e7805 */ /* 0x000fe4000001ff00 */
[----:B------:R-:W-:Y:S02]  /*06d0*/  PRMT R19, R58, 0x7632, R19 ;  /* 0x000076323a137816 */ /* 0x000fe40000000013 */
[----:B------:R-:W-:Y:S02]  /*06e0*/  CS2R R80, SRZ ;  /* 0x0000000000507805 */ /* 0x000fe4000001ff00 */
[----:B------:R-:W-:Y:S02]  /*06f0*/  ISETP.NE.AND.EX P0, PT, RZ, UR5, PT, P0 ;  /* 0x00000005ff007c0c */ /* 0x000fe4000bf05300 */
        /* <DEDUP_REMOVED lines=38> */
[----:B------:R-:W-:-:S07]  /*0960*/  CS2R R130, SRZ ;  /* 0x0000000000827805 */ /* 0x000fce000001ff00 */
.L_x_60:
[----:B------:R-:W0:Y:S08]  /*0970*/  @P0 LDC.64 R156, c[0x0][0x3e0] ;  /* 0x0000f800ff9c0b82 */ /* 0x000e300000000a00 */
[----:B------:R-:W1:Y:S08]  /*0980*/  LDC.64 R160, c[0x0][0x3c0] ;  /* 0x0000f000ffa07b82 */ /* 0x000e700000000a00 */
[----:B------:R-:W2:Y:S01]  /*0990*/  LDC.64 R158, c[0x0][0x3c8] ;  /* 0x0000f200ff9e7b82 */ /* 0x000ea20000000a00 */
[----:B0-----:R-:W-:-:S06]  /*09a0*/  @P0 IMAD.WIDE R156, R180, 0x2, R156 ;  /* 0x00000002b49c0825 */ /* 0x001fcc00078e029c */
[----:B------:R-:W3:Y:S01]  /*09b0*/  @P0 LDG.E.U16 R156, desc[UR6][R156.64] ;  /* 0x000000069c9c0981 */ /* 0x000ee2000c1e1500 */
[----:B-1----:R-:W-:-:S06]  /*09c0*/  IMAD.WIDE R160, R180, 0x4, R160 ;  /* 0x00000004b4a07825 */ /* 0x002fcc00078e02a0 */
[----:B------:R-:W4:Y:S01]  /*09d0*/  LDG.E R160, desc[UR6][R160.64] ;  /* 0x00000006a0a07981 */ /* 0x000f22000c1e1900 */
[----:B--2---:R-:W-:-:S05]  /*09e0*/  IMAD.WIDE R158, R180, 0x4, R158 ;  /* 0x00000004b49e7825 */ /* 0x004fca00078e029e */
[----:B-----5:R0:W5:Y:S01]  /*09f0*/  LDG.E R227, desc[UR6][R158.64] ;  /* 0x000000069ee37981 */ /* 0x020162000c1e1900 */
[----:B------:R-:W1:Y:S01]  /*0a00*/  S2R R30, SR_TID.X ;  /* 0x00000000001e7919 */ /* 0x000e620000002100 */
[----:B------:R-:W-:Y:S02]  /*0a10*/  ISETP.NE.U32.AND P1, PT, RZ, UR10, PT ;  /* 0x0000000aff007c0c */ /* 0x000fe4000bf25070 */
[----:B------:R-:W-:Y:S02]  /*0a20*/  MOV R29, UR14 ;  /* 0x0000000e001d7c02 */ /* 0x000fe40008000f00 */
[----:B------:R-:W-:-:S03]  /*0a30*/  ISETP.NE.AND.EX P2, PT, RZ, UR11, PT, P1 ;  /* 0x0000000bff007c0c */ /* 0x000fc6000bf45310 */
[----:B------:R-:W-:Y:S02]  /*0a40*/  IMAD R162, R180, R29, RZ ;  /* 0x0000001db4a27224 */ /* 0x000fe400078e02ff */
[----:B------:R-:W-:-:S03]  /*0a50*/  HFMA2 R228, -RZ, RZ, 1.875, 0 ;  /* 0x3f800000ffe47431 */ /* 0x000fc600000001ff */
[----:B------:R-:W-:Y:S01]  /*0a60*/  SHF.R.S32.HI R163, RZ, 0x1f, R162 ;  /* 0x0000001fffa37819 */ /* 0x000fe200000114a2 */
[----:B------:R-:W-:Y:S01]  /*0a70*/  BSSY.RECONVERGENT B1, `(.L_x_2) ;  /* 0x00003f7000017945 */ /* 0x000fe20003800200 */
[----:B------:R-:W-:Y:S02]  /*0a80*/  ISETP.NE.AND P3, PT, RZ, UR8, PT ;  /* 0x00000008ff007c0c */ /* 0x000fe4000bf65270 */
[----:B------:R-:W-:Y:S02]  /*0a90*/  LEA.HI R163, R163, R162, RZ, 0x3 ;  /* 0x000000a2a3a37211 */ /* 0x000fe400078f18ff */
[----:B------:R-:W-:Y:S02]  /*0aa0*/  P2R R242, PR, RZ, 0x4 ;  /* 0x00000004fff27803 */ /* 0x000fe40000000000 */
[----:B-1----:R-:W-:-:S04]  /*0ab0*/  LOP3.LUT R182, R30, 0x1f, RZ, 0xc0, !PT ;  /* 0x0000001f1eb67812 */ /* 0x002fc800078ec0ff */
[----:B------:R-:W-:Y:S02]  /*0ac0*/  LEA.HI.SX32 R178, R163, R182, 0x1d ;  /* 0x000000b6a3b27211 */ /* 0x000fe400078feaff */
[----:B---3--:R-:W-:Y:S02]  /*0ad0*/  @P0 SHF.L.U32 R228, R156, 0x10, RZ ;  /* 0x000000109ce40819 */ /* 0x008fe400000006ff */
[----:B----4-:R-:W-:Y:S01]  /*0ae0*/  FSEL R241, R160, RZ, !P3 ;  /* 0x000000ffa0f17208 */ /* 0x010fe20005800000 */
[----:B0-----:R-:W-:Y:S06]  /*0af0*/  @P2 BRA `(.L_x_3) ;  /* 0x0000001c00c02947 */ /* 0x001fec0003800000 */
[C---:B------:R-:W-:Y:S01]  /*0b00*/  ISETP.GE.U32.AND P1, PT, R181.reuse, 0x20, PT ;  /* 0x00000020b500780c */ /* 0x040fe20003f26070 */
[----:B------:R-:W-:Y:S01]  /*0b10*/  BSSY.RECONVERGENT B2, `(.L_x_4) ;  /* 0x0000067000027945 */ /* 0x000fe20003800200 */
[C---:B------:R-:W-:Y:S02]  /*0b20*/  ISETP.GE.U32.AND P2, PT, R181.reuse, 0x40, PT ;  /* 0x00000040b500780c */ /* 0x040fe40003f46070 */
[C---:B------:R-:W-:Y:S02]  /*0b30*/  ISETP.GE.U32.AND P3, PT, R181.reuse, 0x60, PT ;  /* 0x00000060b500780c */ /* 0x040fe40003f66070 */
[----:B------:R-:W-:Y:S02]  /*0b40*/  ISETP.GE.U32.AND P4, PT, R181, 0x80, PT ;  /* 0x00000080b500780c */ /* 0x000fe40003f86070 */
[----:B------:R-:W-:Y:S02]  /*0b50*/  MOV R243, RZ ;  /* 0x000000ff00f37202 */ /* 0x000fe40000000f00 */
[----:B------:R-:W-:-:S02]  /*0b60*/  MOV R244, RZ ;  /* 0x000000ff00f47202 */ /* 0x000fc40000000f00 */
[----:B------:R-:W-:Y:S01]  /*0b70*/  MOV R245, R178 ;  /* 0x000000b200f57202 */ /* 0x000fe20000000f00 */
[----:B------:R-:W-:Y:S06]  /*0b80*/  @!P1 BRA `(.L_x_5) ;  /* 0x00000004007c9947 */ /* 0x000fec0003800000 */
[----:B------:R-:W0:Y:S08]  /*0b90*/  LDC.64 R156, c[0x0][0x3a8] ;  /* 0x0000ea00ff9c7b82 */ /* 0x000e300000000a00 */
[----:B------:R-:W1:Y:S01]  /*0ba0*/  LDC.64 R160, c[0x0][0x428] ;  /* 0x00010a00ffa07b82 */ /* 0x000e620000000a00 */
[----:B0-----:R-:W-:-:S06]  /*0bb0*/  IMAD.WIDE.U32 R156, R178, 0x10, R156 ;  /* 0x00000010b29c7825 */ /* 0x001fcc00078e009c */
[----:B------:R-:W2:Y:S01]  /*0bc0*/  LDG.E.128 R156, desc[UR6][R156.64] ;  /* 0x000000069c9c7981 */ /* 0x000ea2000c1e1d00 */
[----:B-1----:R-:W-:-:S06]  /*0bd0*/  IMAD.WIDE.U32 R160, R178, 0x10, R160 ;  /* 0x00000010b2a07825 */ /* 0x002fcc00078e00a0 */
[----:B------:R-:W3:Y:S01]  /*0be0*/  LDG.E.128 R160, desc[UR6][R160.64] ;  /* 0x00000006a0a07981 */ /* 0x000ee2000c1e1d00 */
[----:B------:R-:W-:Y:S02]  /*0bf0*/  SHF.L.U32 R176, R48, 0x10, RZ ;  /* 0x0000001030b07819 */ /* 0x000fe400000006ff */
[----:B------:R-:W-:Y:S02]  /*0c00*/  SHF.L.U32 R174, R49, 0x10, RZ ;  /* 0x0000001031ae7819 */ /* 0x000fe400000006ff */
[----:B------:R-:W-:Y:S02]  /*0c10*/  SHF.L.U32 R191, R50, 0x10, RZ ;  /* 0x0000001032bf7819 */ /* 0x000fe400000006ff */
[----:B------:R-:W-:Y:S02]  /*0c20*/  SHF.L.U32 R225, R26, 0x10, RZ ;  /* 0x000000101ae17819 */ /* 0x000fe400000006ff */
[----:B------:R-:W-:Y:S02]  /*0c30*/  SHF.L.U32 R223, R27, 0x10, RZ ;  /* 0x000000101bdf7819 */ /* 0x000fe400000006ff */
[----:B------:R-:W-:-:S02]  /*0c40*/  SHF.L.U32 R239, R28, 0x10, RZ ;  /* 0x000000101cef7819 */ /* 0x000fc400000006ff */
[----:B------:R-:W-:Y:S02]  /*0c50*/  IADD3 R245, PT, PT, R178, 0x20, RZ ;  /* 0x00000020b2f57810 */ /* 0x000fe40007ffe0ff */
[----:B--2---:R-:W-:Y:S02]  /*0c60*/  SHF.L.U32 R172, R156, 0x10, RZ ;  /* 0x000000109cac7819 */ /* 0x004fe400000006ff */
[----:B------:R-:W-:Y:S02]  /*0c70*/  SHF.L.U32 R188, R158, 0x10, RZ ;  /* 0x000000109ebc7819 */ /* 0x000fe400000006ff */
[----:B------:R-:W-:Y:S01]  /*0c80*/  SHF.L.U32 R210, R159, 0x10, RZ ;  /* 0x000000109fd27819 */ /* 0x000fe200000006ff */
[C---:B------:R-:W-:Y:S01]  /*0c90*/  FADD.FTZ R172, -R241.reuse, R172 ;  /* 0x000000acf1ac7221 */ /* 0x040fe20000010100 */
[----:B------:R-:W-:Y:S01]  /*0ca0*/  PRMT R156, R156, 0x7632, R156 ;  /* 0x000076329c9c7816 */ /* 0x000fe2000000009c */
[----:B------:R-:W-:Y:S01]  /*0cb0*/  FADD.FTZ R188, -R241, R188 ;  /* 0x000000bcf1bc7221 */ /* 0x000fe20000010100 */
[----:B---3--:R-:W-:Y:S01]  /*0cc0*/  SHF.L.U32 R175, R160, 0x10, RZ ;  /* 0x00000010a0af7819 */ /* 0x008fe200000006ff */
[----:B-----5:R-:W-:Y:S01]  /*0cd0*/  FMUL.FTZ R179, R227, R172 ;  /* 0x000000ace3b37220 */ /* 0x020fe20000410000 */
[----:B------:R-:W-:Y:S01]  /*0ce0*/  SHF.L.U32 R172, R157, 0x10, RZ ;  /* 0x000000109dac7819 */ /* 0x000fe200000006ff */
[C---:B------:R-:W-:Y:S01]  /*0cf0*/  FADD.FTZ R210, -R241.reuse, R210 ;  /* 0x000000d2f1d27221 */ /* 0x040fe20000010100 */
[----:B------:R-:W-:Y:S01]  /*0d00*/  SHF.L.U32 R204, R162, 0x10, RZ ;  /* 0x00000010a2cc7819 */ /* 0x000fe200000006ff */
[-C--:B------:R-:W-:Y:S01]  /*0d10*/  FMUL.FTZ R176, R176, R175.reuse ;  /* 0x000000afb0b07220 */ /* 0x080fe20000410000 */
[----:B------:R-:W-:Y:S01]  /*0d20*/  FADD.FTZ R100, R100, R175 ;  /* 0x000000af64647221 */ /* 0x000fe20000010000 */
[----:B------:R-:W-:Y:S01]  /*0d30*/  FADD.FTZ R172, -R241, R172 ;  /* 0x000000acf1ac7221 */ /* 0x000fe20000010100 */
[----:B------:R-:W-:Y:S01]  /*0d40*/  FFMA.FTZ R68, R179, R175, R68 ;  /* 0x000000afb3447223 */ /* 0x000fe20000010044 */
[----:B------:R-:W-:Y:S01]  /*0d50*/  SHF.L.U32 R175, R161, 0x10, RZ ;  /* 0x00000010a1af7819 */ /* 0x000fe200000006ff */
[----:B------:R-:W-:Y:S01]  /*0d60*/  FADD.FTZ R104, R104, R204 ;  /* 0x000000cc68687221 */ /* 0x000fe20000010000 */
[----:B------:R-:W-:Y:S01]  /*0d70*/  FMUL.FTZ R177, R227, R172 ;  /* 0x000000ace3b17220 */ /* 0x000fe20000410000 */
[----:B------:R-:W-:Y:S01]  /*0d80*/  PRMT R157, R157, 0x7632, R157 ;  /* 0x000076329d9d7816 */ /* 0x000fe2000000009d */
[----:B------:R-:W-:Y:S01]  /*0d90*/  FMUL.FTZ R172, R191, R204 ;  /* 0x000000ccbfac7220 */ /* 0x000fe20000410000 */
[----:B------:R-:W-:Y:S01]  /*0da0*/  FADD.FTZ R102, R102, R175 ;  /* 0x000000af66667221 */ /* 0x000fe20000010000 */
[-C--:B------:R-:W-:Y:S01]  /*0db0*/  FFMA.FTZ R70, R177, R175.reuse, R70 ;  /* 0x000000afb1467223 */ /* 0x080fe20000010046 */
[----:B------:R-:W-:Y:S01]  /*0dc0*/  FMUL.FTZ R174, R174, R175 ;  /* 0x000000afaeae7220 */ /* 0x000fe20000410000 */
[----:B------:R-:W-:Y:S01]  /*0dd0*/  SHF.L.U32 R156, R156, 0x10, RZ ;  /* 0x000000109c9c7819 */ /* 0x000fe200000006ff */
[C---:B------:R-:W-:Y:S01]  /*0de0*/  FMUL.FTZ R175, R227.reuse, R188 ;  /* 0x000000bce3af7220 */ /* 0x040fe20000410000 */
[----:B------:R-:W-:Y:S01]  /*0df0*/  PRMT R159, R158, 0x7632, R159 ;  /* 0x000076329e9f7816 */ /* 0x000fe2000000009f */
[----:B------:R-:W-:Y:S01]  /*0e00*/  FMUL.FTZ R191, R227, R210 ;  /* 0x000000d2e3bf7220 */ /* 0x000fe20000410000 */
[----:B------:R-:W-:Y:S01]  /*0e10*/  SHF.L.U32 R205, R163, 0x10, RZ ;  /* 0x00000010a3cd7819 */ /* 0x000fe200000006ff */
[----:B------:R-:W-:Y:S01]  /*0e20*/  FADD.FTZ R156, -R241, R156 ;  /* 0x0000009cf19c7221 */ /* 0x000fe20000010100 */
[----:B------:R-:W-:Y:S01]  /*0e30*/  SHF.L.U32 R188, R51, 0x10, RZ ;  /* 0x0000001033bc7819 */ /* 0x000fe200000006ff */
[----:B------:R-:W-:Y:S01]  /*0e40*/  FFMA.FTZ R72, R175, R204, R72 ;  /* 0x000000ccaf487223 */ /* 0x000fe20000010048 */
[----:B------:R-:W-:Y:S01]  /*0e50*/  SHF.L.U32 R158, R157, 0x10, RZ ;  /* 0x000000109d9e7819 */ /* 0x000fe200000006ff */
[----:B------:R-:W-:Y:S01]  /*0e60*/  FADD.FTZ R106, R106, R205 ;  /* 0x000000cd6a6a7221 */ /* 0x000fe20000010000 */
[----:B------:R-:W-:Y:S01]  /*0e70*/  PRMT R160, R160, 0x7632, R160 ;  /* 0x00007632a0a07816 */ /* 0x000fe200000000a0 */
[-C--:B------:R-:W-:Y:S01]  /*0e80*/  FFMA.FTZ R74, R191, R205.reuse, R74 ;  /* 0x000000cdbf4a7223 */ /* 0x080fe2000001004a */
[----:B------:R-:W-:Y:S01]  /*0e90*/  PRMT R161, R161, 0x7632, R161 ;  /* 0x00007632a1a17816 */ /* 0x000fe200000000a1 */
[----:B------:R-:W-:Y:S01]  /*0ea0*/  FMUL.FTZ R188, R188, R205 ;  /* 0x000000cdbcbc7220 */ /* 0x000fe20000410000 */
[----:B------:R-:W-:Y:S01]  /*0eb0*/  FADD.FTZ R158, -R241, R158 ;  /* 0x0000009ef19e7221 */ /* 0x000fe20000010100 */
[----:B------:R-:W-:Y:S01]  /*0ec0*/  SHF.L.U32 R160, R160, 0x10, RZ ;  /* 0x00000010a0a07819 */ /* 0x000fe200000006ff */
[----:B------:R-:W-:Y:S01]  /*0ed0*/  FMUL.FTZ R204, R227, R156 ;  /* 0x0000009ce3cc7220 */ /* 0x000fe20000410000 */
[----:B------:R-:W-:Y:S01]  /*0ee0*/  SHF.L.U32 R205, R25, 0x10, RZ ;  /* 0x0000001019cd7819 */ /* 0x000fe200000006ff */
[----:B------:R-:W-:Y:S01]  /*0ef0*/  FMUL.FTZ R210, R227, R158 ;  /* 0x0000009ee3d27220 */ /* 0x000fe20000410000 */
[----:B------:R-:W-:Y:S01]  /*0f00*/  SHF.L.U32 R156, R161, 0x10, RZ ;  /* 0x00000010a19c7819 */ /* 0x000fe200000006ff */
[----:B------:R-:W-:Y:S01]  /*0f10*/  FADD.FTZ R101, R101, R160 ;  /* 0x000000a065657221 */ /* 0x000fe20000010000 */
[-C--:B------:R-:W-:Y:S01]  /*0f20*/  FFMA.FTZ R69, R204, R160.reuse, R69 ;  /* 0x000000a0cc457223 */ /* 0x080fe20000010045 */
[----:B------:R-:W-:Y:S01]  /*0f30*/  FMUL.FTZ R205, R205, R160 ;  /* 0x000000a0cdcd7220 */ /* 0x000fe20000410000 */
[----:B------:R-:W-:Y:S01]  /*0f40*/  SHF.L.U32 R160, R159, 0x10, RZ ;  /* 0x000000109fa07819 */ /* 0x000fe200000006ff */
[----:B------:R-:W-:Y:S01]  /*0f50*/  FADD.FTZ R103, R103, R156 ;  /* 0x0000009c67677221 */ /* 0x000fe20000010000 */
[-C--:B------:R-:W-:Y:S01]  /*0f60*/  FFMA.FTZ R71, R210, R156.reuse, R71 ;  /* 0x0000009cd2477223 */ /* 0x080fe20000010047 */
[----:B------:R-:W-:Y:S01]  /*0f70*/  FMUL.FTZ R225, R225, R156 ;  /* 0x0000009ce1e17220 */ /* 0x000fe20000410000 */
[----:B------:R-:W-:Y:S01]  /*0f80*/  FADD.FTZ R156, RZ, R176 ;  /* 0x000000b0ff9c7221 */ /* 0x000fe20000010000 */
[----:B------:R-:W-:Y:S01]  /*0f90*/  FFMA.FTZ R157, R179, R176, RZ ;  /* 0x000000b0b39d7223 */ /* 0x000fe200000100ff */
[----:B------:R-:W-:Y:S01]  /*0fa0*/  FADD.FTZ R160, -R241, R160 ;  /* 0x000000a0f1a07221 */ /* 0x000fe20000010100 */
[----:B------:R-:W-:Y:S01]  /*0fb0*/  PRMT R158, R159, 0x7632, R158 ;  /* 0x000076329f9e7816 */ /* 0x000fe2000000009e */
[----:B------:R-:W-:Y:S01]  /*0fc0*/  FADD.FTZ R159, R156, R205 ;  /* 0x000000cd9c9f7221 */ /* 0x000fe20000010000 */
[----:B------:R-:W-:Y:S01]  /*0fd0*/  FFMA.FTZ R156, R204, R205, R157 ;  /* 0x000000cdcc9c7223 */ /* 0x000fe2000001009d */
[----:B------:R-:W-:Y:S01]  /*0fe0*/  FMUL.FTZ R226, R227, R160 ;  /* 0x000000a0e3e27220 */ /* 0x000fe20000410000 */
[----:B------:R-:W-:-:S02]  /*0ff0*/  PRMT R162, R162, 0x7632, R162 ;  /* 0x00007632a2a27816 */ /* 0x000fc400000000a2 */
[----:B------:R-:W-:Y:S01]  /*1000*/  SHF.L.U32 R160, R158, 0x10, RZ ;  /* 0x000000109ea07819 */ /* 0x000fe200000006ff */
[----:B------:R-:W-:Y:S01]  /*1010*/  FADD.FTZ R158, R159, R174 ;  /* 0x000000ae9f9e7221 */ /* 0x000fe20000010000 */
[----:B------:R-:W-:Y:S01]  /*1020*/  FFMA.FTZ R157, R177, R174, R156 ;  /* 0x000000aeb19d7223 */ /* 0x000fe2000001009c */
[----:B------:R-:W-:Y:S02]  /*1030*/  SHF.L.U32 R162, R162, 0x10, RZ ;  /* 0x00000010a2a27819 */ /* 0x000fe400000006ff */
[----:B------:R-:W-:Y:S01]  /*1040*/  FADD.FTZ R159, R158, R225 ;  /* 0x000000e19e9f7221 */ /* 0x000fe20000010000 */
[----:B------:R-:W-:Y:S01]  /*1050*/  FFMA.FTZ R156, R210, R225, R157 ;  /* 0x000000e1d29c7223 */ /* 0x000fe2000001009d */
[----:B------:R-:W-:Y:S01]  /*1060*/  PRMT R163, R163, 0x7632, R163 ;  /* 0x00007632a3a37816 */ /* 0x000fe200000000a3 */
[----:B------:R-:W-:Y:S01]  /*1070*/  FMUL.FTZ R223, R223, R162 ;  /* 0x000000a2dfdf7220 */ /* 0x000fe20000410000 */
[----:B------:R-:W-:Y:S01]  /*1080*/  FADD.FTZ R158, R159, R172 ;  /* 0x000000ac9f9e7221 */ /* 0x000fe20000010000 */
[----:B------:R-:W-:Y:S01]  /*1090*/  FFMA.FTZ R157, R175, R172, R156 ;  /* 0x000000acaf9d7223 */ /* 0x000fe2000001009c */
[----:B------:R-:W-:Y:S01]  /*10a0*/  FADD.FTZ R105, R105, R162 ;  /* 0x000000a269697221 */ /* 0x000fe20000010000 */
[----:B------:R-:W-:Y:S01]  /*10b0*/  FFMA.FTZ R73, R226, R162, R73 ;  /* 0x000000a2e2497223 */ /* 0x000fe20000010049 */
[----:B------:R-:W-:Y:S01]  /*10c0*/  SHF.L.U32 R162, R163, 0x10, RZ ;  /* 0x00000010a3a27819 */ /* 0x000fe200000006ff */
[----:B------:R-:W-:Y:S01]  /*10d0*/  FADD.FTZ R160, -R241, R160 ;  /* 0x000000a0f1a07221 */ /* 0x000fe20000010100 */
[----:B------:R-:W-:Y:S01]  /*10e0*/  FADD.FTZ R159, R158, R223 ;  /* 0x000000df9e9f7221 */ /* 0x000fe20000010000 */
[----:B------:R-:W-:-:S02]  /*10f0*/  FFMA.FTZ R156, R226, R223, R157 ;  /* 0x000000dfe29c7223 */ /* 0x000fc4000001009d */
[----:B------:R-:W-:Y:S01]  /*1100*/  FMUL.FTZ R240, R227, R160 ;  /* 0x000000a0e3f07220 */ /* 0x000fe20000410000 */
[----:B------:R-:W-:Y:S01]  /*1110*/  FMUL.FTZ R239, R239, R162 ;  /* 0x000000a2efef7220 */ /* 0x000fe20000410000 */
[----:B------:R-:W-:Y:S01]  /*1120*/  FADD.FTZ R158, R159, R188 ;  /* 0x000000bc9f9e7221 */ /* 0x000fe20000010000 */
[----:B------:R-:W-:Y:S01]  /*1130*/  FFMA.FTZ R157, R191, R188, R156 ;  /* 0x000000bcbf9d7223 */ /* 0x000fe2000001009c */
[----:B------:R-:W-:Y:S01]  /*1140*/  FADD.FTZ R107, R107, R162 ;  /* 0x000000a26b6b7221 */ /* 0x000fe20000010000 */
[----:B------:R-:W-:Y:S01]  /*1150*/  FFMA.FTZ R75, R240, R162, R75 ;  /* 0x000000a2f04b7223 */ /* 0x000fe2000001004b */
[----:B------:R-:W-:Y:S01]  /*1160*/  FADD.FTZ R243, R158, R239 ;  /* 0x000000ef9ef37221 */ /* 0x000fe20000010000 */
[----:B------:R-:W-:-:S07]  /*1170*/  FFMA.FTZ R244, R240, R239, R157 ;  /* 0x000000eff0f47223 */ /* 0x000fce000001009d */
.L_x_5:
[----:B------:R-:W-:Y:S05]  /*1180*/  BSYNC.RECONVERGENT B2 ;  /* 0x0000000000027941 */ /* 0x000fea0003800200 */
.L_x_4:
[----:B------:R-:W-:Y:S04]  /*1190*/  BSSY.RECONVERGENT B2, `(.L_x_6) ;  /* 0x0000061000027945 */ /* 0x000fe80003800200 */
[----:B------:R-:W-:Y:S05]  /*11a0*/  @!P2 BRA `(.L_x_7) ;  /* 0x00000004007ca947 */ /* 0x000fea0003800000 */
        /* <DEDUP_REMOVED lines=10> */
[----:B------:R-:W-:Y:S02]  /*1250*/  IADD3 R245, PT, PT, R245, 0x20, RZ ;  /* 0x00000020f5f57810 */ /* 0x000fe40007ffe0ff */
[----:B--2---:R-:W-:-:S02]  /*1260*/  SHF.L.U32 R166, R156, 0x10, RZ ;  /* 0x000000109ca67819 */ /* 0x004fc400000006ff */
[----:B------:R-:W-:Y:S02]  /*1270*/  SHF.L.U32 R168, R157, 0x10, RZ ;  /* 0x000000109da87819 */ /* 0x000fe400000006ff */
[----:B------:R-:W-:Y:S01]  /*1280*/  SHF.L.U32 R186, R159, 0x10, RZ ;  /* 0x000000109fba7819 */ /* 0x000fe200000006ff */
[C---:B------:R-:W-:Y:S01]  /*1290*/  FADD.FTZ R166, -R241.reuse, R166 ;  /* 0x000000a6f1a67221 */ /* 0x040fe20000010100 */
[----:B------:R-:W-:Y:S01]  /*12a0*/  PRMT R156, R156, 0x7632, R156 ;  /* 0x000076329c9c7816 */ /* 0x000fe2000000009c */
[----:B------:R-:W-:Y:S01]  /*12b0*/  FADD.FTZ R168, -R241, R168 ;  /* 0x000000a8f1a87221 */ /* 0x000fe20000010100 */
[----:B---3--:R-:W-:Y:S01]  /*12c0*/  SHF.L.U32 R169, R160, 0x10, RZ ;  /* 0x00000010a0a97819 */ /* 0x008fe200000006ff */
[C---:B-----5:R-:W-:Y:S01]  /*12d0*/  FMUL.FTZ R173, R227.reuse, R166 ;  /* 0x000000a6e3ad7220 */ /* 0x060fe20000410000 */
[----:B------:R-:W-:Y:S01]  /*12e0*/  SHF.L.U32 R166, R158, 0x10, RZ ;  /* 0x000000109ea67819 */ /* 0x000fe200000006ff */
[----:B------:R-:W-:Y:S01]  /*12f0*/  FMUL.FTZ R171, R227, R168 ;  /* 0x000000a8e3ab7220 */ /* 0x000fe20000410000 */
[----:B------:R-:W-:Y:S01]  /*1300*/  SHF.L.U32 R168, R53, 0x10, RZ ;  /* 0x0000001035a87819 */ /* 0x000fe200000006ff */
[-C--:B------:R-:W-:Y:S01]  /*1310*/  FMUL.FTZ R170, R170, R169.reuse ;  /* 0x000000a9aaaa7220 */ /* 0x080fe20000410000 */
[----:B------:R-:W-:Y:S01]  /*1320*/  FADD.FTZ R44, R44, R169 ;  /* 0x000000a92c2c7221 */ /* 0x000fe20000010000 */
[----:B------:R-:W-:Y:S01]  /*1330*/  FFMA.FTZ R40, R173, R169, R40 ;  /* 0x000000a9ad287223 */ /* 0x000fe20000010028 */
[----:B------:R-:W-:Y:S01]  /*1340*/  SHF.L.U32 R169, R161, 0x10, RZ ;  /* 0x00000010a1a97819 */ /* 0x000fe200000006ff */
[C---:B------:R-:W-:Y:S01]  /*1350*/  FADD.FTZ R166, -R241.reuse, R166 ;  /* 0x000000a6f1a67221 */ /* 0x040fe20000010100 */
[----:B------:R-:W-:Y:S01]  /*1360*/  SHF.L.U32 R189, R162, 0x10, RZ ;  /* 0x00000010a2bd7819 */ /* 0x000fe200000006ff */
[----:B------:R-:W-:Y:S01]  /*1370*/  FADD.FTZ R186, -R241, R186 ;  /* 0x000000baf1ba7221 */ /* 0x000fe20000010100 */
[----:B------:R-:W-:Y:S01]  /*1380*/  SHF.L.U32 R156, R156, 0x10, RZ ;  /* 0x000000109c9c7819 */ /* 0x000fe200000006ff */
[----:B------:R-:W-:Y:S01]  /*1390*/  FADD.FTZ R46, R46, R169 ;  /* 0x000000a92e2e7221 */ /* 0x000fe20000010000 */
[-C--:B------:R-:W-:Y:S01]  /*13a0*/  FFMA.FTZ R42, R171, R169.reuse, R42 ;  /* 0x000000a9ab2a7223 */ /* 0x080fe2000001002a */
[----:B------:R-:W-:Y:S01]  /*13b0*/  FMUL.FTZ R168, R168, R169 ;  /* 0x000000a9a8a87220 */ /* 0x000fe20000410000 */
[----:B------:R-:W-:Y:S01]  /*13c0*/  FMUL.FTZ R169, R227, R166 ;  /* 0x000000a6e3a97220 */ /* 0x000fe20000410000 */
[----:B------:R-:W-:Y:S01]  /*13d0*/  SHF.L.U32 R166, R54, 0x10, RZ ;  /* 0x0000001036a67819 */ /* 0x000fe200000006ff */
[----:B------:R-:W-:Y:S01]  /*13e0*/  FADD.FTZ R36, R36, R189 ;  /* 0x000000bd24247221 */ /* 0x000fe20000010000 */
[----:B------:R-:W-:Y:S01]  /*13f0*/  SHF.L.U32 R195, R163, 0x10, RZ ;  /* 0x00000010a3c37819 */ /* 0x000fe200000006ff */
[-C--:B------:R-:W-:Y:S01]  /*1400*/  FFMA.FTZ R32, R169, R189.reuse, R32 ;  /* 0x000000bda9207223 */ /* 0x080fe20000010020 */
[----:B------:R-:W-:Y:S01]  /*1410*/  FADD.FTZ R156, -R241, R156 ;  /* 0x0000009cf19c7221 */ /* 0x000fe20000010100 */
[----:B------:R-:W-:Y:S01]  /*1420*/  FMUL.FTZ R166, R166, R189 ;  /* 0x000000bda6a67220 */ /* 0x000fe20000410000 */
[----:B------:R-:W-:Y:S01]  /*1430*/  FMUL.FTZ R189, R227, R186 ;  /* 0x000000bae3bd7220 */ /* 0x000fe20000410000 */
[----:B------:R-:W-:Y:S01]  /*1440*/  SHF.L.U32 R186, R55, 0x10, RZ ;  /* 0x0000001037ba7819 */ /* 0x000fe200000006ff */
[----:B------:R-:W-:Y:S01]  /*1450*/  FMUL.FTZ R196, R227, R156 ;  /* 0x0000009ce3c47220 */ /* 0x000fe20000410000 */
[----:B------:R-:W-:Y:S01]  /*1460*/  PRMT R157, R157, 0x7632, R157 ;  /* 0x000076329d9d7816 */ /* 0x000fe2000000009d */
[----:B------:R-:W-:Y:S01]  /*1470*/  FADD.FTZ R38, R38, R195 ;  /* 0x000000c326267221 */ /* 0x000fe20000010000 */
[----:B------:R-:W-:Y:S01]  /*1480*/  PRMT R160, R160, 0x7632, R160 ;  /* 0x00007632a0a07816 */ /* 0x000fe200000000a0 */
[-C--:B------:R-:W-:Y:S01]  /*1490*/  FFMA.FTZ R34, R189, R195.reuse, R34 ;  /* 0x000000c3bd227223 */ /* 0x080fe20000010022 */
[----:B------:R-:W-:Y:S01]  /*14a0*/  FMUL.FTZ R186, R186, R195 ;  /* 0x000000c3baba7220 */ /* 0x000fe20000410000 */
[----:B------:R-:W-:Y:S01]  /*14b0*/  SHF.L.U32 R156, R157, 0x10, RZ ;  /* 0x000000109d9c7819 */ /* 0x000fe200000006ff */
[----:B------:R-:W-:Y:S01]  /*14c0*/  FFMA.FTZ R157, R173, R170, R244 ;  /* 0x000000aaad9d7223 */ /* 0x000fe200000100f4 */
[----:B------:R-:W-:-:S02]  /*14d0*/  SHF.L.U32 R160, R160, 0x10, RZ ;  /* 0x00000010a0a07819 */ /* 0x000fc400000006ff */
[----:B------:R-:W-:Y:S01]  /*14e0*/  SHF.L.U32 R195, R21, 0x10, RZ ;  /* 0x0000001015c37819 */ /* 0x000fe200000006ff */
[----:B------:R-:W-:Y:S01]  /*14f0*/  FADD.FTZ R156, -R241, R156 ;  /* 0x0000009cf19c7221 */ /* 0x000fe20000010100 */
[----:B------:R-:W-:Y:S01]  /*1500*/  PRMT R158, R158, 0x7632, R158 ;  /* 0x000076329e9e7816 */ /* 0x000fe2000000009e */
[----:B------:R-:W-:Y:S01]  /*1510*/  FADD.FTZ R45, R45, R160 ;  /* 0x000000a02d2d7221 */ /* 0x000fe20000010000 */
[----:B------:R-:W-:Y:S01]  /*1520*/  PRMT R161, R161, 0x7632, R161 ;  /* 0x00007632a1a17816 */ /* 0x000fe200000000a1 */
[-C--:B------:R-:W-:Y:S01]  /*1530*/  FFMA.FTZ R41, R196, R160.reuse, R41 ;  /* 0x000000a0c4297223 */ /* 0x080fe20000010029 */
[----:B------:R-:W-:Y:S01]  /*1540*/  FMUL.FTZ R195, R195, R160 ;  /* 0x000000a0c3c37220 */ /* 0x000fe20000410000 */
[----:B------:R-:W-:Y:S01]  /*1550*/  SHF.L.U32 R160, R158, 0x10, RZ ;  /* 0x000000109ea07819 */ /* 0x000fe200000006ff */
[----:B------:R-:W-:Y:S01]  /*1560*/  FMUL.FTZ R224, R227, R156 ;  /* 0x0000009ce3e07220 */ /* 0x000fe20000410000 */
[----:B------:R-:W-:Y:S01]  /*1570*/  SHF.L.U32 R158, R161, 0x10, RZ ;  /* 0x00000010a19e7819 */ /* 0x000fe200000006ff */
[----:B------:R-:W-:Y:S01]  /*1580*/  FADD.FTZ R156, R243, R170 ;  /* 0x000000aaf39c7221 */ /* 0x000fe20000010000 */
[----:B------:R-:W-:Y:S01]  /*1590*/  PRMT R162, R162, 0x7632, R162 ;  /* 0x00007632a2a27816 */ /* 0x000fe200000000a2 */
[----:B------:R-:W-:Y:S01]  /*15a0*/  FADD.FTZ R160, -R241, R160 ;  /* 0x000000a0f1a07221 */ /* 0x000fe20000010100 */
[----:B------:R-:W-:Y:S01]  /*15b0*/  PRMT R163, R163, 0x7632, R163 ;  /* 0x00007632a3a37816 */ /* 0x000fe200000000a3 */
[--C-:B------:R-:W-:Y:S01]  /*15c0*/  FADD.FTZ R47, R47, R158.reuse ;  /* 0x0000009e2f2f7221 */ /* 0x100fe20000010000 */
[-C--:B------:R-:W-:Y:S01]  /*15d0*/  FFMA.FTZ R43, R224, R158.reuse, R43 ;  /* 0x0000009ee02b7223 */ /* 0x080fe2000001002b */
[----:B------:R-:W-:Y:S01]  /*15e0*/  FMUL.FTZ R221, R221, R158 ;  /* 0x0000009edddd7220 */ /* 0x000fe20000410000 */
[----:B------:R-:W-:Y:S01]  /*15f0*/  PRMT R158, R159, 0x7632, R158 ;  /* 0x000076329f9e7816 */ /* 0x000fe2000000009e */
[----:B------:R-:W-:Y:S01]  /*1600*/  FADD.FTZ R159, R156, R195 ;  /* 0x000000c39c9f7221 */ /* 0x000fe20000010000 */
[----:B------:R-:W-:Y:S01]  /*1610*/  FFMA.FTZ R156, R196, R195, R157 ;  /* 0x000000c3c49c7223 */ /* 0x000fe2000001009d */
[----:B------:R-:W-:Y:S01]  /*1620*/  FMUL.FTZ R222, R227, R160 ;  /* 0x000000a0e3de7220 */ /* 0x000fe20000410000 */
[----:B------:R-:W-:Y:S01]  /*1630*/  SHF.L.U32 R160, R158, 0x10, RZ ;  /* 0x000000109ea07819 */ /* 0x000fe200000006ff */
[----:B------:R-:W-:Y:S01]  /*1640*/  FADD.FTZ R158, R159, R168 ;  /* 0x000000a89f9e7221 */ /* 0x000fe20000010000 */
[----:B------:R-:W-:Y:S01]  /*1650*/  FFMA.FTZ R157, R171, R168, R156 ;  /* 0x000000a8ab9d7223 */ /* 0x000fe2000001009c */
[----:B------:R-:W-:-:S02]  /*1660*/  SHF.L.U32 R162, R162, 0x10, RZ ;  /* 0x00000010a2a27819 */ /* 0x000fc400000006ff */
[----:B------:R-:W-:Y:S01]  /*1670*/  FADD.FTZ R159, R158, R221 ;  /* 0x000000dd9e9f7221 */ /* 0x000fe20000010000 */
[----:B------:R-:W-:Y:S01]  /*1680*/  FFMA.FTZ R156, R224, R221, R157 ;  /* 0x000000dde09c7223 */ /* 0x000fe2000001009d */
[----:B------:R-:W-:Y:S01]  /*1690*/  FADD.FTZ R160, -R241, R160 ;  /* 0x000000a0f1a07221 */ /* 0x000fe20000010100 */
[----:B------:R-:W-:Y:S01]  /*16a0*/  FMUL.FTZ R219, R219, R162 ;  /* 0x000000a2dbdb7220 */ /* 0x000fe20000410000 */
[----:B------:R-:W-:Y:S01]  /*16b0*/  FADD.FTZ R158, R159, R166 ;  /* 0x000000a69f9e7221 */ /* 0x000fe20000010000 */
[----:B------:R-:W-:Y:S01]  /*16c0*/  FFMA.FTZ R157, R169, R166, R156 ;  /* 0x000000a6a99d7223 */ /* 0x000fe2000001009c */
[----:B------:R-:W-:Y:S01]  /*16d0*/  FADD.FTZ R37, R37, R162 ;  /* 0x000000a225257221 */ /* 0x000fe20000010000 */
[----:B------:R-:W-:Y:S01]  /*16e0*/  FFMA.FTZ R33, R222, R162, R33 ;  /* 0x000000a2de217223 */ /* 0x000fe20000010021 */
[----:B------:R-:W-:Y:S01]  /*16f0*/  SHF.L.U32 R162, R163, 0x10, RZ ;  /* 0x00000010a3a27819 */ /* 0x000fe200000006ff */
[----:B------:R-:W-:Y:S01]  /*1700*/  FADD.FTZ R159, R158, R219 ;  /* 0x000000db9e9f7221 */ /* 0x000fe20000010000 */
[----:B------:R-:W-:Y:S01]  /*1710*/  FFMA.FTZ R156, R222, R219, R157 ;  /* 0x000000dbde9c7223 */ /* 0x000fe2000001009d */
[----:B------:R-:W-:-:S02]  /*1720*/  FMUL.FTZ R238, R227, R160 ;  /* 0x000000a0e3ee7220 */ /* 0x000fc40000410000 */
[----:B------:R-:W-:Y:S01]  /*1730*/  FMUL.FTZ R237, R237, R162 ;  /* 0x000000a2eded7220 */ /* 0x000fe20000410000 */
[----:B------:R-:W-:Y:S01]  /*1740*/  FADD.FTZ R158, R159, R186 ;  /* 0x000000ba9f9e7221 */ /* 0x000fe20000010000 */
[----:B------:R-:W-:Y:S01]  /*1750*/  FFMA.FTZ R157, R189, R186, R156 ;  /* 0x000000babd9d7223 */ /* 0x000fe2000001009c */
[----:B------:R-:W-:Y:S01]  /*1760*/  FADD.FTZ R39, R39, R162 ;  /* 0x000000a227277221 */ /* 0x000fe20000010000 */
[----:B------:R-:W-:Y:S01]  /*1770*/  FFMA.FTZ R35, R238, R162, R35 ;  /* 0x000000a2ee237223 */ /* 0x000fe20000010023 */
[----:B------:R-:W-:Y:S01]  /*1780*/  FADD.FTZ R243, R158, R237 ;  /* 0x000000ed9ef37221 */ /* 0x000fe20000010000 */
[----:B------:R-:W-:-:S07]  /*1790*/  FFMA.FTZ R244, R238, R237, R157 ;  /* 0x000000edeef47223 */ /* 0x000fce000001009d */
.L_x_7:
[----:B------:R-:W-:Y:S05]  /*17a0*/  BSYNC.RECONVERGENT B2 ;  /* 0x0000000000027941 */ /* 0x000fea0003800200 */
.L_x_6:
        /* <DEDUP_REMOVED lines=13> */
[----:B------:R-:W-:-:S02]  /*1880*/  IADD3 R245, PT, PT, R245, 0x20, RZ ;  /* 0x00000020f5f57810 */ /* 0x000fc40007ffe0ff */
        /* <DEDUP_REMOVED lines=9> */
[----:B------:R-:W-:Y:S01]  /*1920*/  FMUL.FTZ R165, R227, R184 ;  /* 0x000000b8e3a57220 */ /* 0x000fe20000410000 */
[----:B------:R-:W-:Y:S01]  /*1930*/  FADD.FTZ R194, -R241, R194 ;  /* 0x000000c2f1c27221 */ /* 0x000fe20000010100 */
[----:B------:R-:W-:Y:S01]  /*1940*/  SHF.L.U32 R184, R159, 0x10, RZ ;  /* 0x000000109fb87819 */ /* 0x000fe200000006ff */
[----:B------:R-:W-:Y:S01]  /*1950*/  FMUL.FTZ R164, R9, R164 ;  /* 0x000000a409a47220 */ /* 0x000fe20000410000 */
[----:B------:R-:W-:Y:S01]  /*1960*/  FADD.FTZ R110, R110, R6 ;  /* 0x000000066e6e7221 */ /* 0x000fe20000010000 */
[----:B------:R-:W-:Y:S01]  /*1970*/  FFMA.FTZ R78, R165, R6, R78 ;  /* 0x00000006a54e7223 */ /* 0x000fe2000001004e */
[----:B------:R-:W-:Y:S01]  /*1980*/  FMUL.FTZ R31, R6, R31 ;  /* 0x0000001f061f7220 */ /* 0x000fe20000410000 */
[----:B------:R-:W-:Y:S01]  /*1990*/  FADD.FTZ R108, R108, R9 ;  /* 0x000000096c6c7221 */ /* 0x000fe20000010000 */
[----:B------:R-:W-:Y:S01]  /*19a0*/  FFMA.FTZ R76, R167, R9, R76 ;  /* 0x00000009a74c7223 */ /* 0x000fe2000001004c */
[----:B------:R-:W-:Y:S01]  /*19b0*/  SHF.L.U32 R187, R162, 0x10, RZ ;  /* 0x00000010a2bb7819 */ /* 0x000fe200000006ff */
[----:B------:R-:W-:Y:S01]  /*19c0*/  FMUL.FTZ R9, R227, R194 ;  /* 0x000000c2e3097220 */ /* 0x000fe20000410000 */
[----:B------:R-:W-:Y:S01]  /*19d0*/  SHF.L.U32 R6, R58, 0x10, RZ ;  /* 0x000000103a067819 */ /* 0x000fe200000006ff */
[----:B------:R-:W-:Y:S01]  /*19e0*/  FADD.FTZ R184, -R241, R184 ;  /* 0x000000b8f1b87221 */ /* 0x000fe20000010100 */
[----:B------:R-:W-:Y:S01]  /*19f0*/  SHF.L.U32 R156, R156, 0x10, RZ ;  /* 0x000000109c9c7819 */ /* 0x000fe200000006ff */
[----:B------:R-:W-:Y:S01]  /*1a00*/  FADD.FTZ R112, R112, R187 ;  /* 0x000000bb70707221 */ /* 0x000fe20000010000 */
[----:B------:R-:W-:Y:S01]  /*1a10*/  FFMA.FTZ R80, R9, R187, R80 ;  /* 0x000000bb09507223 */ /* 0x000fe20000010050 */
[----:B------:R-:W-:Y:S01]  /*1a20*/  FMUL.FTZ R6, R187, R6 ;  /* 0x00000006bb067220 */ /* 0x000fe20000410000 */
[----:B------:R-:W-:Y:S01]  /*1a30*/  FMUL.FTZ R187, R227, R184 ;  /* 0x000000b8e3bb7220 */ /* 0x000fe20000410000 */
[----:B------:R-:W-:Y:S01]  /*1a40*/  FADD.FTZ R156, -R241, R156 ;  /* 0x0000009cf19c7221 */ /* 0x000fe20000010100 */
[----:B------:R-:W-:-:S02]  /*1a50*/  SHF.L.U32 R193, R163, 0x10, RZ ;  /* 0x00000010a3c17819 */ /* 0x000fc400000006ff */
[----:B------:R-:W-:Y:S01]  /*1a60*/  SHF.L.U32 R184, R59, 0x10, RZ ;  /* 0x000000103bb87819 */ /* 0x000fe200000006ff */
[----:B------:R-:W-:Y:S01]  /*1a70*/  FMUL.FTZ R194, R227, R156 ;  /* 0x0000009ce3c27220 */ /* 0x000fe20000410000 */
[----:B------:R-:W-:Y:S01]  /*1a80*/  PRMT R157, R157, 0x7632, R157 ;  /* 0x000076329d9d7816 */ /* 0x000fe2000000009d */
[----:B------:R-:W-:Y:S01]  /*1a90*/  FADD.FTZ R114, R114, R193 ;  /* 0x000000c172727221 */ /* 0x000fe20000010000 */
[----:B------:R-:W-:Y:S01]  /*1aa0*/  PRMT R160, R160, 0x7632, R160 ;  /* 0x00007632a0a07816 */ /* 0x000fe200000000a0 */
[----:B------:R-:W-:Y:S01]  /*1ab0*/  FFMA.FTZ R82, R187, R193, R82 ;  /* 0x000000c1bb527223 */ /* 0x000fe20000010052 */
[----:B------:R-:W-:Y:S01]  /*1ac0*/  SHF.L.U32 R156, R157, 0x10, RZ ;  /* 0x000000109d9c7819 */ /* 0x000fe200000006ff */
[----:B------:R-:W-:Y:S01]  /*1ad0*/  FMUL.FTZ R184, R193, R184 ;  /* 0x000000b8c1b87220 */ /* 0x000fe20000410000 */
[----:B------:R-:W-:Y:S01]  /*1ae0*/  SHF.L.U32 R160, R160, 0x10, RZ ;  /* 0x00000010a0a07819 */ /* 0x000fe200000006ff */
[----:B------:R-:W-:Y:S01]  /*1af0*/  FFMA.FTZ R157, R167, R164, R244 ;  /* 0x000000a4a79d7223 */ /* 0x000fe200000100f4 */
[----:B------:R-:W-:Y:S01]  /*1b00*/  SHF.L.U32 R193, R17, 0x10, RZ ;  /* 0x0000001011c17819 */ /* 0x000fe200000006ff */
[----:B------:R-:W-:Y:S01]  /*1b10*/  FADD.FTZ R156, -R241, R156 ;  /* 0x0000009cf19c7221 */ /* 0x000fe20000010100 */
[----:B------:R-:W-:Y:S01]  /*1b20*/  PRMT R158, R158, 0x7632, R158 ;  /* 0x000076329e9e7816 */ /* 0x000fe2000000009e */
[----:B------:R-:W-:Y:S01]  /*1b30*/  FADD.FTZ R109, R109, R160 ;  /* 0x000000a06d6d7221 */ /* 0x000fe20000010000 */
[----:B------:R-:W-:Y:S01]  /*1b40*/  PRMT R161, R161, 0x7632, R161 ;  /* 0x00007632a1a17816 */ /* 0x000fe200000000a1 */
[----:B------:R-:W-:Y:S01]  /*1b50*/  FFMA.FTZ R77, R194, R160, R77 ;  /* 0x000000a0c24d7223 */ /* 0x000fe2000001004d */
        /* <DEDUP_REMOVED lines=8> */
[----:B------:R-:W-:Y:S01]  /*1be0*/  FADD.FTZ R111, R111, R158 ;  /* 0x0000009e6f6f7221 */ /* 0x000fe20000010000 */
[----:B------:R-:W-:Y:S01]  /*1bf0*/  FFMA.FTZ R79, R220, R158, R79 ;  /* 0x0000009edc4f7223 */ /* 0x000fe2000001004f */
[----:B------:R-:W-:Y:S01]  /*1c00*/  FMUL.FTZ R217, R158, R217 ;  /* 0x000000d99ed97220 */ /* 0x000fe20000410000 */
        /* <DEDUP_REMOVED lines=27> */
.L_x_9:
[----:B------:R-:W-:Y:S05]  /*1dc0*/  BSYNC.RECONVERGENT B2 ;  /* 0x0000000000027941 */ /* 0x000fea0003800200 */
.L_x_8:
        /* <DEDUP_REMOVED lines=24> */
[----:B------:R-:W-:Y:S01]  /*1f50*/  FMUL.FTZ R4, R3, R4 ;  /* 0x0000000403047220 */ /* 0x000fe20000410000 */
        /* <DEDUP_REMOVED lines=8> */
[----:B------:R-:W-:Y:S01]  /*1fe0*/  FFMA.FTZ R86, R5, R3, R86 ;  /* 0x0000000305567223 */ /* 0x000fe20000010056 */
[----:B------:R-:W-:Y:S01]  /*1ff0*/  FMUL.FTZ R2, R3, R2 ;  /* 0x0000000203027220 */ /* 0x000fe20000410000 */
[C---:B------:R-:W-:Y:S01]  /*2000*/  FMUL.FTZ R3, R227.reuse, R0 ;  /* 0x00000000e3037220 */ /* 0x040fe20000410000 */
[----:B------:R-:W-:Y:S01]  /*2010*/  SHF.L.U32 R0, R62, 0x10, RZ ;  /* 0x000000103e007819 */ /* 0x000fe200000006ff */
[----:B------:R-:W-:Y:S01]  /*2020*/  FADD.FTZ R120, R120, R183 ;  /* 0x000000b778787221 */ /* 0x000fe20000010000 */
[----:B------:R-:W-:Y:S01]  /*2030*/  FMUL.FTZ R185, R227, R190 ;  /* 0x000000bee3b97220 */ /* 0x000fe20000410000 */
[----:B------:R-:W-:Y:S01]  /*2040*/  FFMA.FTZ R88, R3, R183, R88 ;  /* 0x000000b703587223 */ /* 0x000fe20000010058 */
[----:B------:R-:W-:Y:S01]  /*2050*/  SHF.L.U32 R190, R163, 0x10, RZ ;  /* 0x00000010a3be7819 */ /* 0x000fe200000006ff */
[----:B------:R-:W-:Y:S01]  /*2060*/  FMUL.FTZ R0, R183, R0 ;  /* 0x00000000b7007220 */ /* 0x000fe20000410000 */
[----:B------:R-:W-:Y:S01]  /*2070*/  SHF.L.U32 R183, R63, 0x10, RZ ;  /* 0x000000103fb77819 */ /* 0x000fe200000006ff */
[----:B------:R-:W-:Y:S01]  /*2080*/  FADD.FTZ R156, -R241, R156 ;  /* 0x0000009cf19c7221 */ /* 0x000fe20000010100 */
[----:B------:R-:W-:Y:S01]  /*2090*/  PRMT R157, R157, 0x7632, R157 ;  /* 0x000076329d9d7816 */ /* 0x000fe2000000009d */
[----:B------:R-:W-:Y:S01]  /*20a0*/  FADD.FTZ R122, R122, R190 ;  /* 0x000000be7a7a7221 */ /* 0x000fe20000010000 */
[----:B------:R-:W-:Y:S01]  /*20b0*/  PRMT R160, R160, 0x7632, R160 ;  /* 0x00007632a0a07816 */ /* 0x000fe200000000a0 */
[----:B------:R-:W-:Y:S01]  /*20c0*/  FMUL.FTZ R192, R227, R156 ;  /* 0x0000009ce3c07220 */ /* 0x000fe20000410000 */
[----:B------:R-:W-:Y:S01]  /*20d0*/  FFMA.FTZ R90, R185, R190, R90 ;  /* 0x000000beb95a7223 */ /* 0x000fe2000001005a */
[----:B------:R-:W-:Y:S01]  /*20e0*/  FMUL.FTZ R183, R190, R183 ;  /* 0x000000b7beb77220 */ /* 0x000fe20000410000 */
[----:B------:R-:W-:Y:S01]  /*20f0*/  SHF.L.U32 R156, R157, 0x10, RZ ;  /* 0x000000109d9c7819 */ /* 0x000fe200000006ff */
[----:B------:R-:W-:Y:S01]  /*2100*/  FADD.FTZ R243, R243, R4 ;  /* 0x00000004f3f37221 */ /* 0x000fe20000010000 */
        /* <DEDUP_REMOVED lines=13> */
[----:B------:R-:W-:Y:S01]  /*21e0*/  FFMA.FTZ R156, R192, R190, R157 ;  /* 0x000000bec09c7223 */ /* 0x000fe2000001009d */
[----:B------:R-:W-:Y:S01]  /*21f0*/  FADD.FTZ R160, -R241, R160 ;  /* 0x000000a0f1a07221 */ /* 0x000fe20000010100 */
[----:B------:R-:W-:Y:S01]  /*2200*/  PRMT R162, R162, 0x7632, R162 ;  /* 0x00007632a2a27816 */ /* 0x000fe200000000a2 */
[----:B------:R-:W-:Y:S01]  /*2210*/  FADD.FTZ R119, R119, R158 ;  /* 0x0000009e77777221 */ /* 0x000fe20000010000 */
[----:B------:R-:W-:Y:S01]  /*2220*/  FFMA.FTZ R87, R216, R158, R87 ;  /* 0x0000009ed8577223 */ /* 0x000fe20000010057 */
[----:B------:R-:W-:Y:S01]  /*2230*/  FMUL.FTZ R213, R158, R213 ;  /* 0x000000d59ed57220 */ /* 0x000fe20000410000 */
[----:B------:R-:W-:Y:S01]  /*2240*/  PRMT R159, R159, 0x7632, R159 ;  /* 0x000076329f9f7816 */ /* 0x000fe2000000009f */
[----:B------:R-:W-:Y:S01]  /*2250*/  FADD.FTZ R158, R243, R2 ;  /* 0x00000002f39e7221 */ /* 0x000fe20000010000 */
[----:B------:R-:W-:Y:S01]  /*2260*/  FFMA.FTZ R157, R5, R2, R156 ;  /* 0x00000002059d7223 */ /* 0x000fe2000001009c */
[----:B------:R-:W-:Y:S01]  /*2270*/  FMUL.FTZ R214, R227, R160 ;  /* 0x000000a0e3d67220 */ /* 0x000fe20000410000 */
[----:B------:R-:W-:-:S02]  /*2280*/  SHF.L.U32 R162, R162, 0x10, RZ ;  /* 0x00000010a2a27819 */ /* 0x000fc400000006ff */
[----:B------:R-:W-:Y:S01]  /*2290*/  SHF.L.U32 R160, R159, 0x10, RZ ;  /* 0x000000109fa07819 */ /* 0x000fe200000006ff */
        /* <DEDUP_REMOVED lines=20> */
.L_x_11:
[----:B------:R-:W-:Y:S05]  /*23e0*/  BSYNC.RECONVERGENT B2 ;  /* 0x0000000000027941 */ /* 0x000fea0003800200 */
.L_x_10:
[----:B------:R-:W-:-:S13]  /*23f0*/  ISETP.GE.U32.AND P5, PT, R181, 0xa0, PT ;  /* 0x000000a0b500780c */ /* 0x000fda0003fa6070 */
        /* <DEDUP_REMOVED lines=11> */
[----:B--2---:R-:W-:Y:S02]  /*24b0*/  PRMT R202, R159, 0x7632, R202 ;  /* 0x000076329fca7816 */ /* 0x004fe400000000ca */
[----:B------:R-:W-:-:S02]  /*24c0*/  SHF.L.U32 R198, R156, 0x10, RZ ;  /* 0x000000109cc67819 */ /* 0x000fc400000006ff */
[----:B------:R-:W-:Y:S02]  /*24d0*/  SHF.L.U32 R202, R202, 0x10, RZ ;  /* 0x00000010caca7819 */ /* 0x000fe400000006ff */
[C---:B------:R-:W-:Y:S01]  /*24e0*/  PRMT R201, R158.reuse, 0x7632, R201 ;  /* 0x000076329ec97816 */ /* 0x040fe200000000c9 */
[C---:B------:R-:W-:Y:S01]  /*24f0*/  FADD.FTZ R198, -R241.reuse, R198 ;  /* 0x000000c6f1c67221 */ /* 0x040fe20000010100 */
[----:B------:R-:W-:Y:S01]  /*2500*/  SHF.L.U32 R158, R158, 0x10, RZ ;  /* 0x000000109e9e7819 */ /* 0x000fe200000006ff */
[----:B------:R-:W-:Y:S01]  /*2510*/  FADD.FTZ R230, -R241, R202 ;  /* 0x000000caf1e67221 */ /* 0x000fe20000010100 */
[----:B------:R-:W-:Y:S01]  /*2520*/  PRMT R199, R157, 0x7632, R199 ;  /* 0x000076329dc77816 */ /* 0x000fe200000000c7 */
[----:B-----5:R-:W-:Y:S01]  /*2530*/  FMUL.FTZ R203, R227, R198 ;  /* 0x000000c6e3cb7220 */ /* 0x020fe20000410000 */
[----:B------:R-:W-:Y:S01]  /*2540*/  SHF.L.U32 R200, R157, 0x10, RZ ;  /* 0x000000109dc87819 */ /* 0x000fe200000006ff */
[----:B------:R-:W-:Y:S01]  /*2550*/  FADD.FTZ R158, -R241, R158 ;  /* 0x0000009ef19e7221 */ /* 0x000fe20000010100 */
[----:B---3--:R-:W-:Y:S01]  /*2560*/  SHF.L.U32 R157, R160, 0x10, RZ ;  /* 0x00000010a09d7819 */ /* 0x008fe200000006ff */
[----:B------:R-:W-:Y:S01]  /*2570*/  FMUL.FTZ R230, R227, R230 ;  /* 0x000000e6e3e67220 */ /* 0x000fe20000410000 */
[----:B------:R-:W-:Y:S01]  /*2580*/  SHF.L.U32 R202, R64, 0x10, RZ ;  /* 0x0000001040ca7819 */ /* 0x000fe200000006ff */
[----:B------:R-:W-:Y:S01]  /*2590*/  FADD.FTZ R200, -R241, R200 ;  /* 0x000000c8f1c87221 */ /* 0x000fe20000010100 */
[----:B------:R-:W-:Y:S01]  /*25a0*/  SHF.L.U32 R206, R159, 0x10, RZ ;  /* 0x000000109fce7819 */ /* 0x000fe200000006ff */
[----:B------:R-:W-:Y:S01]  /*25b0*/  FADD.FTZ R124, R124, R157 ;  /* 0x0000009d7c7c7221 */ /* 0x000fe20000010000 */
[----:B------:R-:W-:Y:S01]  /*25c0*/  SHF.L.U32 R212, R199, 0x10, RZ ;  /* 0x00000010c7d47819 */ /* 0x000fe200000006ff */
[-C--:B------:R-:W-:Y:S01]  /*25d0*/  FFMA.FTZ R92, R203, R157.reuse, R92 ;  /* 0x0000009dcb5c7223 */ /* 0x080fe2000001005c */
[----:B------:R-:W-:Y:S01]  /*25e0*/  PRMT R197, R156, 0x7632, R197 ;  /* 0x000076329cc57816 */ /* 0x000fe200000000c5 */
[----:B------:R-:W-:Y:S01]  /*25f0*/  FMUL.FTZ R202, R202, R157 ;  /* 0x0000009dcaca7220 */ /* 0x000fe20000410000 */
[----:B------:R-:W-:Y:S01]  /*2600*/  SHF.L.U32 R156, R65, 0x10, RZ ;  /* 0x00000010419c7819 */ /* 0x000fe200000006ff */
[----:B------:R-:W-:Y:S01]  /*2610*/  FADD.FTZ R206, -R241, R206 ;  /* 0x000000cef1ce7221 */ /* 0x000fe20000010100 */
[----:B------:R-:W-:Y:S01]  /*2620*/  SHF.L.U32 R159, R161, 0x10, RZ ;  /* 0x00000010a19f7819 */ /* 0x000fe200000006ff */
[----:B------:R-:W-:Y:S01]  /*2630*/  FMUL.FTZ R199, R227, R158 ;  /* 0x0000009ee3c77220 */ /* 0x000fe20000410000 */
[----:B------:R-:W-:Y:S01]  /*2640*/  SHF.L.U32 R157, R162, 0x10, RZ ;  /* 0x00000010a29d7819 */ /* 0x000fe200000006ff */
[----:B------:R-:W-:Y:S01]  /*2650*/  FADD.FTZ R212, -R241, R212 ;  /* 0x000000d4f1d47221 */ /* 0x000fe20000010100 */
[----:B------:R-:W-:Y:S01]  /*2660*/  SHF.L.U32 R198, R66, 0x10, RZ ;  /* 0x0000001042c67819 */ /* 0x000fe200000006ff */
[----:B------:R-:W-:Y:S01]  /*2670*/  FADD.FTZ R126, R126, R159 ;  /* 0x0000009f7e7e7221 */ /* 0x000fe20000010000 */
[----:B------:R-:W-:Y:S01]  /*2680*/  PRMT R161, R161, 0x7632, R161 ;  /* 0x00007632a1a17816 */ /* 0x000fe200000000a1 */
[----:B------:R-:W-:Y:S01]  /*2690*/  FADD.FTZ R128, R128, R157 ;  /* 0x0000009d80807221 */ /* 0x000fe20000010000 */
[----:B------:R-:W-:Y:S01]  /*26a0*/  SHF.L.U32 R232, R201, 0x10, RZ ;  /* 0x00000010c9e87819 */ /* 0x000fe200000006ff */
[----:B------:R-:W-:Y:S01]  /*26b0*/  FMUL.FTZ R201, R227, R200 ;  /* 0x000000c8e3c97220 */ /* 0x000fe20000410000 */
[----:B------:R-:W-:Y:S01]  /*26c0*/  PRMT R160, R160, 0x7632, R160 ;  /* 0x00007632a0a07816 */ /* 0x000fe200000000a0 */
[----:B------:R-:W-:Y:S01]  /*26d0*/  FMUL.FTZ R200, R156, R159 ;  /* 0x0000009f9cc87220 */ /* 0x000fe20000410000 */
[----:B------:R-:W-:Y:S01]  /*26e0*/  SHF.L.U32 R208, R197, 0x10, RZ ;  /* 0x00000010c5d07819 */ /* 0x000fe200000006ff */
[-C--:B------:R-:W-:Y:S01]  /*26f0*/  FFMA.FTZ R96, R199, R157.reuse, R96 ;  /* 0x0000009dc7607223 */ /* 0x080fe20000010060 */
[----:B------:R-:W-:Y:S01]  /*2700*/  FMUL.FTZ R198, R198, R157 ;  /* 0x0000009dc6c67220 */ /* 0x000fe20000410000 */
[----:B------:R-:W-:Y:S01]  /*2710*/  FMUL.FTZ R197, R227, R206 ;  /* 0x000000cee3c57220 */ /* 0x000fe20000410000 */
[----:B------:R-:W-:Y:S01]  /*2720*/  SHF.L.U32 R156, R161, 0x10, RZ ;  /* 0x00000010a19c7819 */ /* 0x000fe200000006ff */
[----:B------:R-:W-:Y:S01]  /*2730*/  FMUL.FTZ R212, R227, R212 ;  /* 0x000000d4e3d47220 */ /* 0x000fe20000410000 */
[----:B------:R-:W-:Y:S01]  /*2740*/  SHF.L.U32 R157, R163, 0x10, RZ ;  /* 0x00000010a39d7819 */ /* 0x000fe200000006ff */
[----:B------:R-:W-:Y:S01]  /*2750*/  FADD.FTZ R208, -R241, R208 ;  /* 0x000000d0f1d07221 */ /* 0x000fe20000010100 */
[----:B------:R-:W-:Y:S01]  /*2760*/  SHF.L.U32 R206, R67, 0x10, RZ ;  /* 0x0000001043ce7819 */ /* 0x000fe200000006ff */
[----:B------:R-:W-:Y:S01]  /*2770*/  FADD.FTZ R127, R127, R156 ;  /* 0x0000009c7f7f7221 */ /* 0x000fe20000010000 */
[----:B------:R-:W-:Y:S01]  /*2780*/  SHF.L.U32 R160, R160, 0x10, RZ ;  /* 0x00000010a0a07819 */ /* 0x000fe200000006ff */
[-C--:B------:R-:W-:Y:S01]  /*2790*/  FFMA.FTZ R95, R212, R156.reuse, R95 ;  /* 0x0000009cd45f7223 */ /* 0x080fe2000001005f */
[----:B------:R-:W-:Y:S01]  /*27a0*/  FMUL.FTZ R207, R207, R156 ;  /* 0x0000009ccfcf7220 */ /* 0x000fe20000410000 */
[----:B------:R-:W-:Y:S01]  /*27b0*/  FADD.FTZ R130, R130, R157 ;  /* 0x0000009d82827221 */ /* 0x000fe20000010000 */
[-C--:B------:R-:W-:Y:S01]  /*27c0*/  FFMA.FTZ R98, R197, R157.reuse, R98 ;  /* 0x0000009dc5627223 */ /* 0x080fe20000010062 */
[----:B------:R-:W-:Y:S01]  /*27d0*/  FMUL.FTZ R206, R206, R157 ;  /* 0x0000009dcece7220 */ /* 0x000fe20000410000 */
[----:B------:R-:W-:Y:S01]  /*27e0*/  FMUL.FTZ R209, R209, R160 ;  /* 0x000000a0d1d17220 */ /* 0x000fe20000410000 */
[----:B------:R-:W-:Y:S01]  /*27f0*/  FADD.FTZ R156, R243, R202 ;  /* 0x000000caf39c7221 */ /* 0x000fe20000010000 */
[----:B------:R-:W-:Y:S01]  /*2800*/  FMUL.FTZ R208, R227, R208 ;  /* 0x000000d0e3d07220 */ /* 0x000fe20000410000 */
[----:B------:R-:W-:Y:S01]  /*2810*/  FFMA.FTZ R157, R203, R202, R244 ;  /* 0x000000cacb9d7223 */ /* 0x000fe200000100f4 */
[----:B------:R-:W-:Y:S01]  /*2820*/  FFMA.FTZ R94, R201, R159, R94 ;  /* 0x0000009fc95e7223 */ /* 0x000fe2000001005e */
[----:B------:R-:W-:Y:S01]  /*2830*/  FADD.FTZ R159, R156, R209 ;  /* 0x000000d19c9f7221 */ /* 0x000fe20000010000 */
[----:B------:R-:W-:Y:S01]  /*2840*/  PRMT R162, R162, 0x7632, R162 ;  /* 0x00007632a2a27816 */ /* 0x000fe200000000a2 */
[----:B------:R-:W-:Y:S01]  /*2850*/  FFMA.FTZ R156, R208, R209, R157 ;  /* 0x000000d1d09c7223 */ /* 0x000fe2000001009d */
[----:B------:R-:W-:Y:S01]  /*2860*/  FADD.FTZ R232, -R241, R232 ;  /* 0x000000e8f1e87221 */ /* 0x000fe20000010100 */
[----:B------:R-:W-:Y:S01]  /*2870*/  FADD.FTZ R158, R159, R200 ;  /* 0x000000c89f9e7221 */ /* 0x000fe20000010000 */
[----:B------:R-:W-:Y:S01]  /*2880*/  SHF.L.U32 R162, R162, 0x10, RZ ;  /* 0x00000010a2a27819 */ /* 0x000fe200000006ff */
[----:B------:R-:W-:Y:S01]  /*2890*/  FFMA.FTZ R157, R201, R200, R156 ;  /* 0x000000c8c99d7223 */ /* 0x000fe2000001009c */
[----:B------:R-:W-:Y:S01]  /*28a0*/  PRMT R163, R163, 0x7632, R163 ;  /* 0x00007632a3a37816 */ /* 0x000fe200000000a3 */
[----:B------:R-:W-:Y:S01]  /*28b0*/  FADD.FTZ R159, R158, R207 ;  /* 0x000000cf9e9f7221 */ /* 0x000fe20000010000 */
[----:B------:R-:W-:Y:S01]  /*28c0*/  FMUL.FTZ R232, R227, R232 ;  /* 0x000000e8e3e87220 */ /* 0x000fe20000410000 */
[----:B------:R-:W-:Y:S01]  /*28d0*/  FFMA.FTZ R156, R212, R207, R157 ;  /* 0x000000cfd49c7223 */ /* 0x000fe2000001009d */
[----:B------:R-:W-:Y:S01]  /*28e0*/  FMUL.FTZ R231, R231, R162 ;  /* 0x000000a2e7e77220 */ /* 0x000fe20000410000 */
[----:B------:R-:W-:Y:S01]  /*28f0*/  FADD.FTZ R158, R159, R198 ;  /* 0x000000c69f9e7221 */ /* 0x000fe20000010000 */
[----:B------:R-:W-:Y:S01]  /*2900*/  FADD.FTZ R125, R125, R160 ;  /* 0x000000a07d7d7221 */ /* 0x000fe20000010000 */
[----:B------:R-:W-:Y:S01]  /*2910*/  FFMA.FTZ R157, R199, R198, R156 ;  /* 0x000000c6c79d7223 */ /* 0x000fe2000001009c */
[----:B------:R-:W-:Y:S01]  /*2920*/  FFMA.FTZ R93, R208, R160, R93 ;  /* 0x000000a0d05d7223 */ /* 0x000fe2000001005d */
[----:B------:R-:W-:Y:S01]  /*2930*/  SHF.L.U32 R160, R163, 0x10, RZ ;  /* 0x00000010a3a07819 */ /* 0x000fe200000006ff */
[----:B------:R-:W-:Y:S01]  /*2940*/  FADD.FTZ R159, R158, R231 ;  /* 0x000000e79e9f7221 */ /* 0x000fe20000010000 */
[C---:B------:R-:W-:Y:S01]  /*2950*/  FFMA.FTZ R156, R232.reuse, R231, R157 ;  /* 0x000000e7e89c7223 */ /* 0x040fe2000001009d */
[----:B------:R-:W-:Y:S01]  /*2960*/  FADD.FTZ R129, R129, R162 ;  /* 0x000000a281817221 */ /* 0x000fe20000010000 */
[----:B------:R-:W-:Y:S01]  /*2970*/  FFMA.FTZ R97, R232, R162, R97 ;  /* 0x000000a2e8617223 */ /* 0x000fe20000010061 */
[----:B------:R-:W-:Y:S01]  /*2980*/  FMUL.FTZ R229, R229, R160 ;  /* 0x000000a0e5e57220 */ /* 0x000fe20000410000 */
[----:B------:R-:W-:Y:S01]  /*2990*/  FADD.FTZ R158, R159, R206 ;  /* 0x000000ce9f9e7221 */ /* 0x000fe20000010000 */
[----:B------:R-:W-:Y:S01]  /*29a0*/  FFMA.FTZ R157, R197, R206, R156 ;  /* 0x000000cec59d7223 */ /* 0x000fe2000001009c */
[----:B------:R-:W-:Y:S01]  /*29b0*/  FADD.FTZ R131, R131, R160 ;  /* 0x000000a083837221 */ /* 0x000fe20000010000 */
[----:B------:R-:W-:Y:S01]  /*29c0*/  FFMA.FTZ R99, R230, R160, R99 ;  /* 0x000000a0e6637223 */ /* 0x000fe20000010063 */
[----:B------:R-:W-:Y:S01]  /*29d0*/  FADD.FTZ R243, R158, R229 ;  /* 0x000000e59ef37221 */ /* 0x000fe20000010000 */
[----:B------:R-:W-:Y:S01]  /*29e0*/  FFMA.FTZ R244, R230, R229, R157 ;  /* 0x000000e5e6f47223 */ /* 0x000fe2000001009d */
[----:B------:R-:W-:Y:S06]  /*29f0*/  BRA `(.L_x_12) ;  /* 0x0000001c00f87947 */ /* 0x000fec0003800000 */
.L_x_3:
        /* <DEDUP_REMOVED lines=10> */
[----:B------:R-:W1:Y:S08]  /*2aa0*/  LDC.64 R160, c[0x0][0x428] ;  /* 0x00010a00ffa07b82 */ /* 0x000e700000000a00 */
[----:B------:R-:W2:Y:S01]  /*2ab0*/  LDC.64 R140, c[0x0][0x438] ;  /* 0x00010e00ff8c7b82 */ /* 0x000ea20000000a00 */
[----:B0-----:R-:W-:-:S06]  /*2ac0*/  IMAD.WIDE.U32 R156, R178, 0x10, R156 ;  /* 0x00000010b29c7825 */ /* 0x001fcc00078e009c */
[----:B------:R-:W3:Y:S01]  /*2ad0*/  LDG.E.128 R156, desc[UR6][R156.64] ;  /* 0x000000069c9c7981 */ /* 0x000ee2000c1e1d00 */
[----:B-1----:R-:W-:-:S06]  /*2ae0*/  IMAD.WIDE.U32 R160, R178, 0x10, R160 ;  /* 0x00000010b2a07825 */ /* 0x002fcc00078e00a0 */
[----:B------:R-:W4:Y:S01]  /*2af0*/  LDG.E.128 R160, desc[UR6][R160.64] ;  /* 0x00000006a0a07981 */ /* 0x000f22000c1e1d00 */
[----:B--2---:R-:W-:-:S06]  /*2b00*/  IMAD.WIDE.U32 R140, R178, 0x10, R140 ;  /* 0x00000010b28c7825 */ /* 0x004fcc00078e008c */
[----:B------:R-:W5:Y:S01]  /*2b10*/  LDG.E.128 R140, desc[UR6][R140.64] ;  /* 0x000000068c8c7981 */ /* 0x000f62000c1e1d00 */
[----:B------:R-:W-:Y:S02]  /*2b20*/  SHF.L.U32 R176, R48, 0x10, RZ ;  /* 0x0000001030b07819 */ /* 0x000fe400000006ff */
[----:B------:R-:W-:Y:S02]  /*2b30*/  SHF.L.U32 R174, R49, 0x10, RZ ;  /* 0x0000001031ae7819 */ /* 0x000fe400000006ff */
[----:B------:R-:W-:Y:S02]  /*2b40*/  SHF.L.U32 R191, R50, 0x10, RZ ;  /* 0x0000001032bf7819 */ /* 0x000fe400000006ff */
[----:B------:R-:W-:Y:S02]  /*2b50*/  SHF.L.U32 R225, R26, 0x10, RZ ;  /* 0x000000101ae17819 */ /* 0x000fe400000006ff */
[----:B------:R-:W-:Y:S02]  /*2b60*/  SHF.L.U32 R223, R27, 0x10, RZ ;  /* 0x000000101bdf7819 */ /* 0x000fe400000006ff */
[----:B------:R-:W-:-:S02]  /*2b70*/  SHF.L.U32 R239, R28, 0x10, RZ ;  /* 0x000000101cef7819 */ /* 0x000fc400000006ff */
[----:B------:R-:W-:Y:S02]  /*2b80*/  IADD3 R245, PT, PT, R178, 0x20, RZ ;  /* 0x00000020b2f57810 */ /* 0x000fe40007ffe0ff */
[----:B---3--:R-:W-:Y:S02]  /*2b90*/  SHF.L.U32 R172, R156, 0x10, RZ ;  /* 0x000000109cac7819 */ /* 0x008fe400000006ff */
[----:B------:R-:W-:Y:S02]  /*2ba0*/  SHF.L.U32 R188, R158, 0x10, RZ ;  /* 0x000000109ebc7819 */ /* 0x000fe400000006ff */
[----:B------:R-:W-:Y:S01]  /*2bb0*/  SHF.L.U32 R210, R159, 0x10, RZ ;  /* 0x000000109fd27819 */ /* 0x000fe200000006ff */
[C---:B------:R-:W-:Y:S01]  /*2bc0*/  FADD.FTZ R172, -R241.reuse, R172 ;  /* 0x000000acf1ac7221 */ /* 0x040fe20000010100 */
[----:B------:R-:W-:Y:S01]  /*2bd0*/  PRMT R156, R156, 0x7632, R156 ;  /* 0x000076329c9c7816 */ /* 0x000fe2000000009c */
[----:B------:R-:W-:Y:S01]  /*2be0*/  FADD.FTZ R188, -R241, R188 ;  /* 0x000000bcf1bc7221 */ /* 0x000fe20000010100 */
[----:B----4-:R-:W-:Y:S01]  /*2bf0*/  SHF.L.U32 R175, R160, 0x10, RZ ;  /* 0x00000010a0af7819 */ /* 0x010fe200000006ff */
        /* <DEDUP_REMOVED lines=75> */
.L_x_14:
[----:B------:R-:W-:Y:S05]  /*30b0*/  BSYNC.RECONVERGENT B2 ;  /* 0x0000000000027941 */ /* 0x000fea0003800200 */
.L_x_13:
[----:B------:R-:W-:Y:S04]  /*30c0*/  BSSY.RECONVERGENT B2, `(.L_x_15) ;  /* 0x0000064000027945 */ /* 0x000fe80003800200 */
[----:B------:R-:W-:Y:S05]  /*30d0*/  @!P2 BRA `(.L_x_16) ;  /* 0x000000040088a947 */ /* 0x000fea0003800000 */
[----:B------:R-:W0:Y:S08]  /*30e0*/  LDC.64 R146, c[0x0][0x3a8] ;  /* 0x0000ea00ff927b82 */ /* 0x000e300000000a00 */
[----:B------:R-:W1:Y:S01]  /*30f0*/  LDC.64 R144, c[0x0][0x428] ;  /* 0x00010a00ff907b82 */ /* 0x000e620000000a00 */
[----:B0-----:R-:W-:-:S06]  /*3100*/  IMAD.WIDE.U32 R156, R245, 0x10, R146 ;  /* 0x00000010f59c7825 */ /* 0x001fcc00078e0092 */
[----:B------:R-:W2:Y:S01]  /*3110*/  LDG.E.128 R156, desc[UR6][R156.64] ;  /* 0x000000069c9c7981 */ /* 0x000ea2000c1e1d00 */
[C---:B-1----:R-:W-:Y:S02]  /*3120*/  IMAD.WIDE.U32 R160, R245.reuse, 0x10, R144 ;  /* 0x00000010f5a07825 */ /* 0x042fe400078e0090 */
[----:B------:R-:W0:Y:S04]  /*3130*/  LDC.64 R144, c[0x0][0x438] ;  /* 0x00010e00ff907b82 */ /* 0x000e280000000a00 */
[----:B------:R-:W3:Y:S01]  /*3140*/  LDG.E.128 R160, desc[UR6][R160.64] ;  /* 0x00000006a0a07981 */ /* 0x000ee2000c1e1d00 */
[----:B0-----:R-:W-:-:S06]  /*3150*/  IMAD.WIDE.U32 R144, R245, 0x10, R144 ;  /* 0x00000010f5907825 */ /* 0x001fcc00078e0090 */
[----:B------:R-:W5:Y:S01]  /*3160*/  LDG.E.128 R144, desc[UR6][R144.64] ;  /* 0x0000000690907981 */ /* 0x000f62000c1e1d00 */
[----:B------:R-:W-:Y:S02]  /*3170*/  SHF.L.U32 R170, R52, 0x10, RZ ;  /* 0x0000001034aa7819 */ /* 0x000fe400000006ff */
[----:B------:R-:W-:Y:S02]  /*3180*/  SHF.L.U32 R196, R54, 0x10, RZ ;  /* 0x0000001036c47819 */ /* 0x000fe400000006ff */
[----:B------:R-:W-:Y:S02]  /*3190*/  SHF.L.U32 R221, R22, 0x10, RZ ;  /* 0x0000001016dd7819 */ /* 0x000fe400000006ff */
[----:B------:R-:W-:Y:S02]  /*31a0*/  SHF.L.U32 R219, R23, 0x10, RZ ;  /* 0x0000001017db7819 */ /* 0x000fe400000006ff */
[----:B------:R-:W-:Y:S02]  /*31b0*/  SHF.L.U32 R237, R24, 0x10, RZ ;  /* 0x0000001018ed7819 */ /* 0x000fe400000006ff */
[----:B------:R-:W-:-:S02]  /*31c0*/  IADD3 R245, PT, PT, R245, 0x20, RZ ;  /* 0x00000020f5f57810 */ /* 0x000fc40007ffe0ff */
[C---:B--2---:R-:W-:Y:S02]  /*31d0*/  SHF.L.U32 R166, R156.reuse, 0x10, RZ ;  /* 0x000000109ca67819 */ /* 0x044fe400000006ff */
[----:B------:R-:W-:Y:S02]  /*31e0*/  SHF.L.U32 R168, R157, 0x10, RZ ;  /* 0x000000109da87819 */ /* 0x000fe400000006ff */
[----:B------:R-:W-:Y:S01]  /*31f0*/  PRMT R156, R156, 0x7632, R156 ;  /* 0x000076329c9c7816 */ /* 0x000fe2000000009c */
[----:B------:R-:W-:Y:S01]  /*3200*/  FADD.FTZ R166, -R241, R166 ;  /* 0x000000a6f1a67221 */ /* 0x000fe20000010100 */
        /* <DEDUP_REMOVED lines=11> */
[----:B------:R-:W-:Y:S01]  /*32c0*/  FADD.FTZ R166, -R241, R166 ;  /* 0x000000a6f1a67221 */ /* 0x000fe20000010100 */
[----:B------:R-:W-:-:S02]  /*32d0*/  SHF.L.U32 R189, R162, 0x10, RZ ;  /* 0x00000010a2bd7819 */ /* 0x000fc400000006ff */
        /* <DEDUP_REMOVED lines=9> */
[C---:B------:R-:W-:Y:S01]  /*3370*/  FADD.FTZ R156, -R241.reuse, R156 ;  /* 0x0000009cf19c7221 */ /* 0x040fe20000010100 */
[----:B------:R-:W-:Y:S01]  /*3380*/  FADD.FTZ R186, -R241, R166 ;  /* 0x000000a6f1ba7221 */ /* 0x000fe20000010100 */
[----:B------:R-:W-:Y:S01]  /*3390*/  FMUL.FTZ R166, R196, R189 ;  /* 0x000000bdc4a67220 */ /* 0x000fe20000410000 */
[----:B------:R-:W-:Y:S01]  /*33a0*/  PRMT R160, R160, 0x7632, R160 ;  /* 0x00007632a0a07816 */ /* 0x000fe200000000a0 */
[C---:B------:R-:W-:Y:S01]  /*33b0*/  FMUL.FTZ R196, R227.reuse, R156 ;  /* 0x0000009ce3c47220 */ /* 0x040fe20000410000 */
[----:B------:R-:W-:Y:S01]  /*33c0*/  FMUL.FTZ R189, R227, R186 ;  /* 0x000000bae3bd7220 */ /* 0x000fe20000410000 */
[----:B------:R-:W-:Y:S01]  /*33d0*/  SHF.L.U32 R186, R55, 0x10, RZ ;  /* 0x0000001037ba7819 */ /* 0x000fe200000006ff */
[----:B------:R-:W-:Y:S01]  /*33e0*/  FADD.FTZ R38, R38, R195 ;  /* 0x000000c326267221 */ /* 0x000fe20000010000 */
[----:B------:R-:W-:Y:S01]  /*33f0*/  SHF.L.U32 R156, R157, 0x10, RZ ;  /* 0x000000109d9c7819 */ /* 0x000fe200000006ff */
[-C--:B------:R-:W-:Y:S01]  /*3400*/  FFMA.FTZ R34, R189, R195.reuse, R34 ;  /* 0x000000c3bd227223 */ /* 0x080fe20000010022 */
[----:B------:R-:W-:Y:S01]  /*3410*/  SHF.L.U32 R160, R160, 0x10, RZ ;  /* 0x00000010a0a07819 */ /* 0x000fe200000006ff */
[----:B------:R-:W-:Y:S01]  /*3420*/  FMUL.FTZ R186, R186, R195 ;  /* 0x000000c3baba7220 */ /* 0x000fe20000410000 */
        /* <DEDUP_REMOVED lines=45> */
.L_x_16:
[----:B------:R-:W-:Y:S05]  /*3700*/  BSYNC.RECONVERGENT B2 ;  /* 0x0000000000027941 */ /* 0x000fea0003800200 */
.L_x_15:
[----:B------:R-:W-:Y:S04]  /*3710*/  BSSY.RECONVERGENT B2, `(.L_x_17) ;  /* 0x0000064000027945 */ /* 0x000fe80003800200 */
[----:B------:R-:W-:Y:S05]  /*3720*/  @!P3 BRA `(.L_x_18) ;  /* 0x000000040088b947 */ /* 0x000fea0003800000 */
        /* <DEDUP_REMOVED lines=14> */
[----:B------:R-:W-:-:S02]  /*3810*/  IADD3 R245, PT, PT, R245, 0x20, RZ ;  /* 0x00000020f5f57810 */ /* 0x000fc40007ffe0ff */
        /* <DEDUP_REMOVED lines=9> */
[----:B------:R-:W-:Y:S01]  /*38b0*/  FMUL.FTZ R165, R227, R184 ;  /* 0x000000b8e3a57220 */ /* 0x000fe20000410000 */
[----:B------:R-:W-:Y:S01]  /*38c0*/  FADD.FTZ R194, -R241, R194 ;  /* 0x000000c2f1c27221 */ /* 0x000fe20000010100 */
[----:B------:R-:W-:Y:S01]  /*38d0*/  SHF.L.U32 R184, R159, 0x10, RZ ;  /* 0x000000109fb87819 */ /* 0x000fe200000006ff */
[-C--:B------:R-:W-:Y:S01]  /*38e0*/  FMUL.FTZ R164, R164, R9.reuse ;  /* 0x00000009a4a47220 */ /* 0x080fe20000410000 */
[----:B------:R-:W-:Y:S01]  /*38f0*/  FADD.FTZ R110, R110, R6 ;  /* 0x000000066e6e7221 */ /* 0x000fe20000010000 */
[-C--:B------:R-:W-:Y:S01]  /*3900*/  FFMA.FTZ R78, R165, R6.reuse, R78 ;  /* 0x00000006a54e7223 */ /* 0x080fe2000001004e */
        /* <DEDUP_REMOVED lines=9> */
[-C--:B------:R-:W-:Y:S01]  /*39a0*/  FFMA.FTZ R80, R9, R187.reuse, R80 ;  /* 0x000000bb09507223 */ /* 0x080fe20000010050 */
        /* <DEDUP_REMOVED lines=9> */
[-C--:B------:R-:W-:Y:S01]  /*3a40*/  FFMA.FTZ R82, R187, R193.reuse, R82 ;  /* 0x000000c1bb527223 */ /* 0x080fe20000010052 */
        /* <DEDUP_REMOVED lines=19> */
[-C--:B------:R-:W-:Y:S01]  /*3b80*/  FFMA.FTZ R79, R220, R158.reuse, R79 ;  /* 0x0000009edc4f7223 */ /* 0x080fe2000001004f */
        /* <DEDUP_REMOVED lines=28> */
.L_x_18:
[----:B------:R-:W-:Y:S05]  /*3d50*/  BSYNC.RECONVERGENT B2 ;  /* 0x0000000000027941 */ /* 0x000fea0003800200 */
.L_x_17:
        /* <DEDUP_REMOVED lines=15> */
[----:B------:R-:W-:Y:S02]  /*3e50*/  IADD3 R245, PT, PT, R245, 0x20, RZ ;  /* 0x00000020f5f57810 */ /* 0x000fe40007ffe0ff */
[----:B---3--:R-:W-:-:S02]  /*3e60*/  SHF.L.U32 R0, R156, 0x10, RZ ;  /* 0x000000109c007819 */ /* 0x008fc400000006ff */
[----:B------:R-:W-:Y:S02]  /*3e70*/  SHF.L.U32 R2, R157, 0x10, RZ ;  /* 0x000000109d027819 */ /* 0x000fe400000006ff */
[----:B------:R-:W-:Y:S01]  /*3e80*/  SHF.L.U32 R190, R159, 0x10, RZ ;  /* 0x000000109fbe7819 */ /* 0x000fe200000006ff */
[C---:B------:R-:W-:Y:S01]  /*3e90*/  FADD.FTZ R0, -R241.reuse, R0 ;  /* 0x00000000f1007221 */ /* 0x040fe20000010100 */
[----:B------:R-:W-:Y:S01]  /*3ea0*/  PRMT R156, R156, 0x7632, R156 ;  /* 0x000076329c9c7816 */ /* 0x000fe2000000009c */
[----:B------:R-:W-:Y:S01]  /*3eb0*/  FADD.FTZ R2, -R241, R2 ;  /* 0x00000002f1027221 */ /* 0x000fe20000010100 */
[----:B----4-:R-:W-:Y:S01]  /*3ec0*/  SHF.L.U32 R3, R160, 0x10, RZ ;  /* 0x00000010a0037819 */ /* 0x010fe200000006ff */
        /* <DEDUP_REMOVED lines=15> */
[C---:B------:R-:W-:Y:S01]  /*3fc0*/  FMUL.FTZ R3, R227.reuse, R0 ;  /* 0x00000000e3037220 */ /* 0x040fe20000410000 */
[----:B------:R-:W-:Y:S01]  /*3fd0*/  SHF.L.U32 R0, R62, 0x10, RZ ;  /* 0x000000103e007819 */ /* 0x000fe200000006ff */
[----:B------:R-:W-:Y:S01]  /*3fe0*/  FADD.FTZ R120, R120, R183 ;  /* 0x000000b778787221 */ /* 0x000fe20000010000 */
[----:B------:R-:W-:Y:S01]  /*3ff0*/  FMUL.FTZ R185, R227, R190 ;  /* 0x000000bee3b97220 */ /* 0x000fe20000410000 */
        /* <DEDUP_REMOVED lines=9> */
[-C--:B------:R-:W-:Y:S01]  /*4090*/  FFMA.FTZ R90, R185, R190.reuse, R90 ;  /* 0x000000beb95a7223 */ /* 0x080fe2000001005a */
        /* <DEDUP_REMOVED lines=20> */
[-C--:B------:R-:W-:Y:S01]  /*41e0*/  FFMA.FTZ R87, R216, R158.reuse, R87 ;  /* 0x0000009ed8577223 */ /* 0x080fe20000010057 */
        /* <DEDUP_REMOVED lines=20> */
[-C--:B------:R-:W-:Y:S01]  /*4330*/  FMUL.FTZ R233, R233, R162.reuse ;  /* 0x000000a2e9e97220 */ /* 0x080fe20000410000 */
[----:B------:R-:W-:Y:S01]  /*4340*/  FADD.FTZ R158, R158, R183 ;  /* 0x000000b79e9e7221 */ /* 0x000fe20000010000 */
[----:B------:R-:W-:Y:S01]  /*4350*/  FFMA.FTZ R157, R185, R183, R156 ;  /* 0x000000b7b99d7223 */ /* 0x000fe2000001009c */
[----:B------:R-:W-:Y:S01]  /*4360*/  FADD.FTZ R123, R123, R162 ;  /* 0x000000a27b7b7221 */ /* 0x000fe20000010000 */
[----:B------:R-:W-:Y:S01]  /*4370*/  FFMA.FTZ R91, R234, R162, R91 ;  /* 0x000000a2ea5b7223 */ /* 0x000fe2000001005b */
[----:B------:R-:W-:Y:S01]  /*4380*/  FADD.FTZ R243, R158, R233 ;  /* 0x000000e99ef37221 */ /* 0x000fe20000010000 */
[----:B------:R-:W-:-:S07]  /*4390*/  FFMA.FTZ R244, R234, R233, R157 ;  /* 0x000000e9eaf47223 */ /* 0x000fce000001009d */
.L_x_20:
[----:B------:R-:W-:Y:S05]  /*43a0*/  BSYNC.RECONVERGENT B2 ;  /* 0x0000000000027941 */ /* 0x000fea0003800200 */
.L_x_19:
[----:B------:R-:W-:-:S13]  /*43b0*/  ISETP.GE.U32.AND P5, PT, R181, 0xa0, PT ;  /* 0x000000a0b500780c */ /* 0x000fda0003fa6070 */
        /* <DEDUP_REMOVED lines=15> */
[----:B--2---:R-:W-:-:S02]  /*44b0*/  SHF.L.U32 R198, R156, 0x10, RZ ;  /* 0x000000109cc67819 */ /* 0x004fc400000006ff */
[----:B------:R-:W-:Y:S02]  /*44c0*/  PRMT R197, R156, 0x7632, R197 ;  /* 0x000076329cc57816 */ /* 0x000fe400000000c5 */
[----:B------:R-:W-:Y:S01]  /*44d0*/  PRMT R156, R159, 0x7632, R156 ;  /* 0x000076329f9c7816 */ /* 0x000fe2000000009c */
[----:B------:R-:W-:Y:S01]  /*44e0*/  FADD.FTZ R198, -R241, R198 ;  /* 0x000000c6f1c67221 */ /* 0x000fe20000010100 */
[----:B------:R-:W-:Y:S02]  /*44f0*/  SHF.L.U32 R202, R159, 0x10, RZ ;  /* 0x000000109fca7819 */ /* 0x000fe400000006ff */
[C---:B------:R-:W-:Y:S01]  /*4500*/  PRMT R201, R158.reuse, 0x7632, R201 ;  /* 0x000076329ec97816 */ /* 0x040fe200000000c9 */
[----:B-----5:R-:W-:Y:S01]  /*4510*/  FMUL.FTZ R203, R227, R198 ;  /* 0x000000c6e3cb7220 */ /* 0x020fe20000410000 */
[----:B------:R-:W-:Y:S02]  /*4520*/  SHF.L.U32 R158, R158, 0x10, RZ ;  /* 0x000000109e9e7819 */ /* 0x000fe400000006ff */
[----:B------:R-:W-:Y:S01]  /*4530*/  SHF.L.U32 R230, R156, 0x10, RZ ;  /* 0x000000109ce67819 */ /* 0x000fe200000006ff */
[----:B------:R-:W-:Y:S01]  /*4540*/  FADD.FTZ R156, -R241, R202 ;  /* 0x000000caf19c7221 */ /* 0x000fe20000010100 */
[----:B------:R-:W-:Y:S01]  /*4550*/  PRMT R199, R157, 0x7632, R199 ;  /* 0x000076329dc77816 */ /* 0x000fe200000000c7 */
[----:B------:R-:W-:Y:S01]  /*4560*/  FADD.FTZ R158, -R241, R158 ;  /* 0x0000009ef19e7221 */ /* 0x000fe20000010100 */
[----:B------:R-:W-:Y:S01]  /*4570*/  SHF.L.U32 R200, R157, 0x10, RZ ;  /* 0x000000109dc87819 */ /* 0x000fe200000006ff */
[----:B------:R-:W-:Y:S01]  /*4580*/  FADD.FTZ R230, -R241, R230 ;  /* 0x000000e6f1e67221 */ /* 0x000fe20000010100 */
[----:B---3--:R-:W-:-:S02]  /*4590*/  SHF.L.U32 R157, R160, 0x10, RZ ;  /* 0x00000010a09d7819 */ /* 0x008fc400000006ff */
[----:B------:R-:W-:Y:S01]  /*45a0*/  SHF.L.U32 R202, R64, 0x10, RZ ;  /* 0x0000001040ca7819 */ /* 0x000fe200000006ff */
[----:B------:R-:W-:Y:S01]  /*45b0*/  FADD.FTZ R200, -R241, R200 ;  /* 0x000000c8f1c87221 */ /* 0x000fe20000010100 */
[----:B------:R-:W-:Y:S01]  /*45c0*/  SHF.L.U32 R212, R199, 0x10, RZ ;  /* 0x00000010c7d47819 */ /* 0x000fe200000006ff */
[----:B------:R-:W-:Y:S01]  /*45d0*/  FADD.FTZ R124, R124, R157 ;  /* 0x0000009d7c7c7221 */ /* 0x000fe20000010000 */
[-C--:B------:R-:W-:Y:S01]  /*45e0*/  FFMA.FTZ R92, R203, R157.reuse, R92 ;  /* 0x0000009dcb5c7223 */ /* 0x080fe2000001005c */
[----:B------:R-:W-:Y:S01]  /*45f0*/  FMUL.FTZ R202, R202, R157 ;  /* 0x0000009dcaca7220 */ /* 0x000fe20000410000 */
        /* <DEDUP_REMOVED lines=8> */
[----:B------:R-:W-:Y:S01]  /*4680*/  PRMT R160, R160, 0x7632, R160 ;  /* 0x00007632a0a07816 */ /* 0x000fe200000000a0 */
[----:B------:R-:W-:Y:S01]  /*4690*/  FFMA.FTZ R96, R199, R157, R96 ;  /* 0x0000009dc7607223 */ /* 0x000fe20000010060 */
[----:B------:R-:W-:Y:S01]  /*46a0*/  SHF.L.U32 R208, R197, 0x10, RZ ;  /* 0x00000010c5d07819 */ /* 0x000fe200000006ff */
[----:B------:R-:W-:Y:S01]  /*46b0*/  FMUL.FTZ R197, R227, R156 ;  /* 0x0000009ce3c57220 */ /* 0x000fe20000410000 */
[----:B------:R-:W-:Y:S01]  /*46c0*/  SHF.L.U32 R232, R201, 0x10, RZ ;  /* 0x00000010c9e87819 */ /* 0x000fe200000006ff */
[----:B------:R-:W-:Y:S01]  /*46d0*/  FMUL.FTZ R201, R227, R200 ;  /* 0x000000c8e3c97220 */ /* 0x000fe20000410000 */
        /* <DEDUP_REMOVED lines=38> */
[----:B------:R-:W-:Y:S01]  /*4940*/  FMUL.FTZ R230, R227, R230 ;  /* 0x000000e6e3e67220 */ /* 0x000fe20000410000 */
[----:B------:R-:W-:Y:S01]  /*4950*/  FADD.FTZ R129, R129, R162 ;  /* 0x000000a281817221 */ /* 0x000fe20000010000 */
[----:B------:R-:W-:Y:S01]  /*4960*/  FMUL.FTZ R229, R229, R160 ;  /* 0x000000a0e5e57220 */ /* 0x000fe20000410000 */
[----:B------:R-:W-:Y:S01]  /*4970*/  FADD.FTZ R158, R159, R206 ;  /* 0x000000ce9f9e7221 */ /* 0x000fe20000010000 */
[----:B------:R-:W-:Y:S01]  /*4980*/  FFMA.FTZ R157, R197, R206, R156 ;  /* 0x000000cec59d7223 */ /* 0x000fe2000001009c */
[----:B------:R-:W-:Y:S01]  /*4990*/  FFMA.FTZ R97, R232, R162, R97 ;  /* 0x000000a2e8617223 */ /* 0x000fe20000010061 */
[----:B------:R-:W-:Y:S01]  /*49a0*/  FADD.FTZ R131, R131, R160 ;  /* 0x000000a083837221 */ /* 0x000fe20000010000 */
[----:B------:R-:W-:Y:S01]  /*49b0*/  FFMA.FTZ R99, R230, R160, R99 ;  /* 0x000000a0e6637223 */ /* 0x000fe20000010063 */
[----:B------:R-:W-:Y:S01]  /*49c0*/  FADD.FTZ R243, R158, R229 ;  /* 0x000000e59ef37221 */ /* 0x000fe20000010000 */
[----:B------:R-:W-:-:S07]  /*49d0*/  FFMA.FTZ R244, R230, R229, R157 ;  /* 0x000000e5e6f47223 */ /* 0x000fce000001009d */
.L_x_12:
[----:B------:R-:W-:Y:S05]  /*49e0*/  BSYNC.RECONVERGENT B1 ;  /* 0x0000000000017941 */ /* 0x000fea0003800200 */
.L_x_2:
[----:B------:R-:W-:-:S03]  /*49f0*/  UMOV UR4, 0xffffffff ;  /* 0xffffffff00047882 */ /* 0x000fc60000000000 */
[----:B------:R-:W-:Y:S05]  /*4a00*/  BRA.DIV UR4, `(.L_x_21) ;  /* 0x00000056048c7947 */ /* 0x000fea000b800000 */
[----:B------:R-:W0:Y:S04]  /*4a10*/  SHFL.BFLY PT, R156, R243, 0x1, 0x1f ;  /* 0x0c201f00f39c7f89 */ /* 0x000e2800000e0000 */
[----:B------:R-:W1:Y:S01]  /*4a20*/  SHFL.BFLY PT, R157, R244, 0x1, 0x1f ;  /* 0x0c201f00f49d7f89 */ /* 0x000e6200000e0000 */
[----:B0-----:R-:W-:Y:S01]  /*4a30*/  FADD.FTZ R156, R156, R243 ;  /* 0x000000f39c9c7221 */ /* 0x001fe20000010000 */
[----:B-1----:R-:W-:-:S04]  /*4a40*/  FADD.FTZ R157, R157, R244 ;  /* 0x000000f49d9d7221 */ /* 0x002fc80000010000 */
        /* <DEDUP_REMOVED lines=12> */
[----:B------:R0:W1:Y:S04]  /*4b10*/  SHFL.BFLY PT, R156, R163, 0x10, 0x1f ;  /* 0x0e001f00a39c7f89 */ /* 0x00006800000e0000 */
[----:B------:R0:W2:Y:S02]  /*4b20*/  SHFL.BFLY PT, R157, R162, 0x10, 0x1f ;  /* 0x0e001f00a29d7f89 */ /* 0x0000a400000e0000 */
.L_x_72:
[----:B------:R-:W-:Y:S01]  /*4b30*/  ISETP.NE.AND P6, PT, R242, RZ, PT ;  /* 0x000000fff200720c */ /* 0x000fe20003fc5270 */
[----:B-1----:R-:W-:Y:S01]  /*4b40*/  FADD.FTZ R156, R163, R156 ;  /* 0x0000009ca39c7221 */ /* 0x002fe20000010000 */
[----:B------:R-:W-:Y:S01]  /*4b50*/  P2R R158, PR, RZ, 0x1 ;  /* 0x00000001ff9e7803 */ /* 0x000fe20000000000 */
[----:B--2---:R-:W-:Y:S01]  /*4b60*/  FADD.FTZ R157, R162, R157 ;  /* 0x0000009da29d7221 */ /* 0x004fe20000010000 */
[----:B------:R-:W-:Y:S01]  /*4b70*/  ISETP.NE.AND P0, PT, RZ, UR8, PT ;  /* 0x00000008ff007c0c */ /* 0x000fe2000bf05270 */
[----:B------:R-:W-:Y:S01]  /*4b80*/  FMUL.FTZ R156, R156, UR9 ;  /* 0x000000099c9c7c20 */ /* 0x000fe20008410000 */
[----:B------:R-:W-:Y:S01]  /*4b90*/  BSSY.RECONVERGENT B1, `(.L_x_22) ;  /* 0x000040d000017945 */ /* 0x000fe20003800200 */
[----:B------:R-:W-:-:S03]  /*4ba0*/  FMUL.FTZ R161, R157, UR9 ;  /* 0x000000099da17c20 */ /* 0x000fc60008410000 */
[----:B------:R-:W-:Y:S02]  /*4bb0*/  FSEL R160, R156, RZ, !P0 ;  /* 0x000000ff9ca07208 */ /* 0x000fe40004000000 */
[----:B------:R-:W-:Y:S01]  /*4bc0*/  ISETP.NE.AND P0, PT, R158, RZ, PT ;  /* 0x000000ff9e00720c */ /* 0x000fe20003f05270 */
[----:B------:R-:W-:-:S12]  /*4bd0*/  @P6 BRA `(.L_x_23) ;  /* 0x0000001c00006947 */ /* 0x000fd80003800000 */
[----:B------:R-:W-:Y:S04]  /*4be0*/  BSSY.RECONVERGENT B2, `(.L_x_24) ;  /* 0x0000059000027945 */ /* 0x000fe80003800200 */
[----:B------:R-:W-:Y:S05]  /*4bf0*/  @!P1 BRA `(.L_x_25) ;  /* 0x00000004005c9947 */ /* 0x000fea0003800000 */
[----:B------:R-:W-:-:S04]  /*4c00*/  ISETP.NE.U32.AND P1, PT, RZ, UR12, PT ;  /* 0x0000000cff007c0c */ /* 0x000fc8000bf25070 */
[----:B------:R-:W-:-:S13]  /*4c10*/  ISETP.NE.AND.EX P1, PT, RZ, UR13, PT, P1 ;  /* 0x0000000dff007c0c */ /* 0x000fda000bf25310 */
[----:B------:R-:W-:Y:S05]  /*4c20*/  @P1 BRA `(.L_x_26) ;  /* 0x0000000000941947 */ /* 0x000fea0003800000 */
[-CC-:B------:R-:W-:Y:S01]  /*4c30*/  FFMA.FTZ R157, R179, R161.reuse, R160.reuse ;  /* 0x000000a1b39d7223 */ /* 0x180fe200000100a0 */
[-CC-:B------:R-:W-:Y:S01]  /*4c40*/  FFMA.FTZ R158, R204, R161.reuse, R160.reuse ;  /* 0x000000a1cc9e7223 */ /* 0x180fe200000100a0 */
[-CC-:B0-----:R-:W-:Y:S01]  /*4c50*/  FFMA.FTZ R162, R210, R161.reuse, R160.reuse ;  /* 0x000000a1d2a27223 */ /* 0x181fe200000100a0 */
[-C--:B------:R-:W-:Y:S01]  /*4c60*/  FFMA.FTZ R244, R226, R161.reuse, R160 ;  /* 0x000000a1e2f47223 */ /* 0x080fe200000100a0 */
[----:B------:R-:W-:Y:S01]  /*4c70*/  FADD.FTZ R156, R176, -R157 ;  /* 0x8000009db09c7221 */ /* 0x000fe20000010000 */
[----:B------:R-:W-:Y:S01]  /*4c80*/  FADD.FTZ R158, R205, -R158 ;  /* 0x8000009ecd9e7221 */ /* 0x000fe20000010000 */
[-C--:B------:R-:W-:Y:S01]  /*4c90*/  FFMA.FTZ R248, R240, R161.reuse, R160 ;  /* 0x000000a1f0f87223 */ /* 0x080fe200000100a0 */
[----:B------:R-:W-:Y:S01]  /*4ca0*/  FADD.FTZ R162, R225, -R162 ;  /* 0x800000a2e1a27221 */ /* 0x000fe20000010000 */
[C---:B-----5:R-:W-:Y:S01]  /*4cb0*/  FMUL.FTZ R157, R227.reuse, R156 ;  /* 0x0000009ce39d7220 */ /* 0x060fe20000410000 */
[----:B------:R-:W-:Y:S01]  /*4cc0*/  FMUL.FTZ R159, R227, R158 ;  /* 0x0000009ee39f7220 */ /* 0x000fe20000410000 */
[----:B------:R-:W-:Y:S01]  /*4cd0*/  FADD.FTZ R244, R223, -R244 ;  /* 0x800000f4dff47221 */ /* 0x000fe20000010000 */
[----:B------:R-:W-:Y:S01]  /*4ce0*/  FADD.FTZ R248, R239, -R248 ;  /* 0x800000f8eff87221 */ /* 0x000fe20000010000 */
[-C--:B------:R-:W-:Y:S01]  /*4cf0*/  FMUL.FTZ R156, R157, R228.reuse ;  /* 0x000000e49d9c7220 */ /* 0x080fe20000410000 */
[----:B------:R-:W-:Y:S01]  /*4d00*/  FMUL.FTZ R159, R159, R228 ;  /* 0x000000e49f9f7220 */ /* 0x000fe20000410000 */
[----:B------:R-:W-:Y:S01]  /*4d10*/  FFMA.FTZ R157, R177, R161, R160 ;  /* 0x000000a1b19d7223 */ /* 0x000fe200000100a0 */
[C---:B------:R-:W-:Y:S01]  /*4d20*/  FMUL.FTZ R241, R227.reuse, R244 ;  /* 0x000000f4e3f17220 */ /* 0x040fe20000410000 */
[----:B------:R-:W-:-:S02]  /*4d30*/  FMUL.FTZ R245, R227, R248 ;  /* 0x000000f8e3f57220 */ /* 0x000fc40000410000 */
[----:B------:R-:W-:Y:S01]  /*4d40*/  F2FP.BF16.F32.PACK_AB R156, R159, R156 ;  /* 0x0000009c9f9c723e */ /* 0x000fe200000010ff */
[----:B------:R-:W-:Y:S01]  /*4d50*/  FADD.FTZ R158, R174, -R157 ;  /* 0x8000009dae9e7221 */ /* 0x000fe20000010000 */
[-CC-:B------:R-:W-:Y:S01]  /*4d60*/  FFMA.FTZ R159, R175, R161.reuse, R160.reuse ;  /* 0x000000a1af9f7223 */ /* 0x180fe200000100a0 */
[----:B------:R-:W-:-:S03]  /*4d70*/  FFMA.FTZ R157, R191, R161, R160 ;  /* 0x000000a1bf9d7223 */ /* 0x000fc600000100a0 */
[----:B------:R-:W-:Y:S01]  /*4d80*/  FADD.FTZ R242, R172, -R159 ;  /* 0x8000009facf27221 */ /* 0x000fe20000010000 */
[----:B------:R-:W-:Y:S01]  /*4d90*/  FADD.FTZ R246, R188, -R157 ;  /* 0x8000009dbcf67221 */ /* 0x000fe20000010000 */
[C---:B------:R-:W-:Y:S01]  /*4da0*/  FMUL.FTZ R157, R227.reuse, R158 ;  /* 0x0000009ee39d7220 */ /* 0x040fe20000410000 */
[C---:B------:R-:W-:Y:S01]  /*4db0*/  FMUL.FTZ R159, R227.reuse, R162 ;  /* 0x000000a2e39f7220 */ /* 0x040fe20000410000 */
[C---:B------:R-:W-:Y:S01]  /*4dc0*/  FMUL.FTZ R163, R227.reuse, R242 ;  /* 0x000000f2e3a37220 */ /* 0x040fe20000410000 */
[----:B------:R-:W-:Y:S01]  /*4dd0*/  FMUL.FTZ R243, R227, R246 ;  /* 0x000000f6e3f37220 */ /* 0x000fe20000410000 */
[-C--:B------:R-:W-:Y:S01]  /*4de0*/  FMUL.FTZ R157, R157, R228.reuse ;  /* 0x000000e49d9d7220 */ /* 0x080fe20000410000 */
[-C--:B------:R-:W-:Y:S01]  /*4df0*/  FMUL.FTZ R158, R159, R228.reuse ;  /* 0x000000e49f9e7220 */ /* 0x080fe20000410000 */
[-C--:B------:R-:W-:Y:S01]  /*4e00*/  FMUL.FTZ R163, R163, R228.reuse ;  /* 0x000000e4a3a37220 */ /* 0x080fe20000410000 */
[-C--:B------:R-:W-:Y:S01]  /*4e10*/  FMUL.FTZ R162, R241, R228.reuse ;  /* 0x000000e4f1a27220 */ /* 0x080fe20000410000 */
[-C--:B------:R-:W-:Y:S01]  /*4e20*/  FMUL.FTZ R159, R243, R228.reuse ;  /* 0x000000e4f39f7220 */ /* 0x080fe20000410000 */
[----:B------:R-:W-:Y:S01]  /*4e30*/  FMUL.FTZ R242, R245, R228 ;  /* 0x000000e4f5f27220 */ /* 0x000fe20000410000 */
[----:B------:R-:W-:-:S02]  /*4e40*/  F2FP.BF16.F32.PACK_AB R157, R158, R157 ;  /* 0x0000009d9e9d723e */ /* 0x000fc400000010ff */
[----:B------:R-:W-:Y:S02]  /*4e50*/  F2FP.BF16.F32.PACK_AB R158, R162, R163 ;  /* 0x000000a3a29e723e */ /* 0x000fe400000010ff */
[----:B------:R-:W-:Y:S01]  /*4e60*/  F2FP.BF16.F32.PACK_AB R159, R242, R159 ;  /* 0x0000009ff29f723e */ /* 0x000fe200000010ff */
[----:B------:R-:W-:Y:S06]  /*4e70*/  BRA `(.L_x_27) ;  /* 0x0000000000a07947 */ /* 0x000fec0003800000 */
.L_x_26:
[-CC-:B------:R-:W-:Y:S01]  /*4e80*/  FFMA.FTZ R133, R191, R161.reuse, R160.reuse ;  /* 0x000000a1bf857223 */ /* 0x180fe200000100a0 */
[-CC-:B------:R-:W-:Y:S01]  /*4e90*/  FFMA.FTZ R134, R240, R161.reuse, R160.reuse ;  /* 0x000000a1f0867223 */ /* 0x180fe200000100a0 */
[-C--:B------:R-:W-:Y:S02]  /*4ea0*/  FFMA.FTZ R157, R175, R161.reuse, R160 ;  /* 0x000000a1af9d7223 */ /* 0x080fe400000100a0 */
[----:B------:R-:W-:Y:S01]  /*4eb0*/  FADD.FTZ R132, R188, -R133 ;  /* 0x80000085bc847221 */ /* 0x000fe20000010000 */
[----:B------:R-:W-:Y:S01]  /*4ec0*/  FADD.FTZ R134, R239, -R134 ;  /* 0x80000086ef867221 */ /* 0x000fe20000010000 */
[-CC-:B------:R-:W-:Y:S01]  /*4ed0*/  FFMA.FTZ R133, R177, R161.reuse, R160.reuse ;  /* 0x000000a1b1857223 */ /* 0x180fe200000100a0 */
[----:B0-----:R-:W-:Y:S01]  /*4ee0*/  FADD.FTZ R162, R172, -R157 ;  /* 0x8000009daca27221 */ /* 0x001fe20000010000 */
[C---:B-----5:R-:W-:Y:S01]  /*4ef0*/  FMUL.FTZ R135, R227.reuse, R132 ;  /* 0x00000084e3877220 */ /* 0x060fe20000410000 */
[----:B------:R-:W-:Y:S01]  /*4f00*/  FMUL.FTZ R134, R227, R134 ;  /* 0x00000086e3867220 */ /* 0x000fe20000410000 */
[----:B------:R-:W-:Y:S01]  /*4f10*/  FADD.FTZ R156, R174, -R133 ;  /* 0x80000085ae9c7221 */ /* 0x000fe20000010000 */
[--C-:B------:R-:W-:Y:S01]  /*4f20*/  FFMA.FTZ R133, R179, R161, R160.reuse ;  /* 0x000000a1b3857223 */ /* 0x100fe200000100a0 */
[-C--:B------:R-:W-:Y:S01]  /*4f30*/  FMUL.FTZ R159, R135, R228.reuse ;  /* 0x000000e4879f7220 */ /* 0x080fe20000410000 */
[C---:B------:R-:W-:Y:S01]  /*4f40*/  FMUL.FTZ R132, R134.reuse, R228 ;  /* 0x000000e486847220 */ /* 0x040fe20000410000 */
[----:B------:R-:W-:Y:S01]  /*4f50*/  F2FP.BF16.F32.PACK_AB R135, R134, R135 ;  /* 0x000000878687723e */ /* 0x000fe200000010ff */
[----:B------:R-:W-:Y:S01]  /*4f60*/  FFMA.FTZ R134, R204, R161, R160 ;  /* 0x000000a1cc867223 */ /* 0x000fe200000100a0 */
[----:B------:R-:W-:-:S02]  /*4f70*/  FMUL.FTZ R163, R227, R162 ;  /* 0x000000a2e3a37220 */ /* 0x000fc40000410000 */
[----:B------:R-:W-:Y:S01]  /*4f80*/  F2FP.BF16.F32.PACK_AB R159, R132, R159 ;  /* 0x0000009f849f723e */ /* 0x000fe200000010ff */
[----:B------:R-:W-:Y:S01]  /*4f90*/  FFMA.FTZ R132, R226, R161, R160 ;  /* 0x000000a1e2847223 */ /* 0x000fe200000100a0 */
[----:B------:R-:W-:-:S03]  /*4fa0*/  FADD.FTZ R134, R205, -R134 ;  /* 0x80000086cd867221 */ /* 0x000fc60000010000 */
[----:B------:R-:W-:Y:S01]  /*4fb0*/  FADD.FTZ R242, R223, -R132 ;  /* 0x80000084dff27221 */ /* 0x000fe20000010000 */
[----:B------:R-:W-:-:S03]  /*4fc0*/  FFMA.FTZ R132, R210, R161, R160 ;  /* 0x000000a1d2847223 */ /* 0x000fc600000100a0 */
[----:B------:R-:W-:Y:S01]  /*4fd0*/  FMUL.FTZ R162, R227, R242 ;  /* 0x000000f2e3a27220 */ /* 0x000fe20000410000 */
[----:B------:R-:W-:Y:S01]  /*4fe0*/  FADD.FTZ R158, R225, -R132 ;  /* 0x80000084e19e7221 */ /* 0x000fe20000010000 */
[----:B------:R-:W-:Y:S01]  /*4ff0*/  FADD.FTZ R132, R176, -R133 ;  /* 0x80000085b0847221 */ /* 0x000fe20000010000 */
[C---:B------:R-:W-:Y:S01]  /*5000*/  FMUL.FTZ R133, R227.reuse, R156 ;  /* 0x0000009ce3857220 */ /* 0x040fe20000410000 */
[C---:B------:R-:W-:Y:S01]  /*5010*/  FMUL.FTZ R243, R162.reuse, R228 ;  /* 0x000000e4a2f37220 */ /* 0x040fe20000410000 */
[C---:B------:R-:W-:Y:S01]  /*5020*/  FMUL.FTZ R156, R227.reuse, R158 ;  /* 0x0000009ee39c7220 */ /* 0x040fe20000410000 */
[C---:B------:R-:W-:Y:S01]  /*5030*/  FMUL.FTZ R157, R227.reuse, R132 ;  /* 0x00000084e39d7220 */ /* 0x040fe20000410000 */
[----:B------:R-:W-:Y:S01]  /*5040*/  FMUL.FTZ R158, R227, R134 ;  /* 0x00000086e39e7220 */ /* 0x000fe20000410000 */
[----:B------:R-:W-:Y:S01]  /*5050*/  F2FP.BF16.F32.PACK_AB R134, R162, R163 ;  /* 0x000000a3a286723e */ /* 0x000fe200000010ff */
[-C--:B------:R-:W-:Y:S01]  /*5060*/  FMUL.FTZ R162, R133, R228.reuse ;  /* 0x000000e485a27220 */ /* 0x080fe20000410000 */
[-C--:B------:R-:W-:Y:S01]  /*5070*/  FMUL.FTZ R242, R163, R228.reuse ;  /* 0x000000e4a3f27220 */ /* 0x080fe20000410000 */
[C---:B------:R-:W-:Y:S01]  /*5080*/  F2FP.BF16.F32.PACK_AB R133, R156.reuse, R133 ;  /* 0x000000859c85723e */ /* 0x040fe200000010ff */
[-C--:B------:R-:W-:Y:S01]  /*5090*/  FMUL.FTZ R241, R156, R228.reuse ;  /* 0x000000e49cf17220 */ /* 0x080fe20000410000 */
[-C--:B------:R-:W-:Y:S01]  /*50a0*/  FMUL.FTZ R156, R157, R228.reuse ;  /* 0x000000e49d9c7220 */ /* 0x080fe20000410000 */
[C---:B------:R-:W-:Y:S01]  /*50b0*/  FMUL.FTZ R163, R158.reuse, R228 ;  /* 0x000000e49ea37220 */ /* 0x040fe20000410000 */
[----:B------:R-:W-:-:S02]  /*50c0*/  F2FP.BF16.F32.PACK_AB R132, R158, R157 ;  /* 0x0000009d9e84723e */ /* 0x000fc400000010ff */
[----:B------:R-:W-:Y:S02]  /*50d0*/  F2FP.BF16.F32.PACK_AB R158, R243, R242 ;  /* 0x000000f2f39e723e */ /* 0x000fe400000010ff */
[----:B------:R-:W-:Y:S02]  /*50e0*/  F2FP.BF16.F32.PACK_AB R157, R241, R162 ;  /* 0x000000a2f19d723e */ /* 0x000fe400000010ff */
[----:B------:R-:W-:-:S07]  /*50f0*/  F2FP.BF16.F32.PACK_AB R156, R163, R156 ;  /* 0x0000009ca39c723e */ /* 0x000fce00000010ff */
.L_x_27:
[----:B------:R-:W0:Y:S08]  /*5100*/  @P1 LDC.64 R242, c[0x0][0x478] ;  /* 0x00011e00fff21b82 */ /* 0x000e300000000a00 */
[----:B------:R-:W1:Y:S01]  /*5110*/  LDC.64 R162, c[0x0][0x468] ;  /* 0x00011a00ffa27b82 */ /* 0x000e620000000a00 */
[----:B0-----:R-:W-:-:S05]  /*5120*/  @P1 IMAD.WIDE.U32 R242, R178, 0x10, R242 ;  /* 0x00000010b2f21825 */ /* 0x001fca00078e00f2 */
[----:B------:R2:W-:Y:S01]  /*5130*/  @P1 STG.E.128 desc[UR6][R242.64], R132 ;  /* 0x00000084f2001986 */ /* 0x0005e2000c101d06 */
[C---:B-1----:R-:W-:Y:S01]  /*5140*/  IMAD.WIDE.U32 R162, R178.reuse, 0x10, R162 ;  /* 0x00000010b2a27825 */ /* 0x042fe200078e00a2 */
[----:B------:R-:W-:-:S04]  /*5150*/  IADD3 R178, PT, PT, R178, 0x20, RZ ;  /* 0x00000020b2b27810 */ /* 0x000fc80007ffe0ff */
[----:B------:R2:W-:Y:S03]  /*5160*/  STG.E.128 desc[UR6][R162.64], R156 ;  /* 0x0000009ca2007986 */ /* 0x0005e6000c101d06 */
.L_x_25:
[----:B------:R-:W-:Y:S05]  /*5170*/  BSYNC.RECONVERGENT B2 ;  /* 0x0000000000027941 */ /* 0x000fea0003800200 */
.L_x_24:
[----:B------:R-:W-:Y:S04]  /*5180*/  BSSY.RECONVERGENT B2, `(.L_x_28) ;  /* 0x0000059000027945 */ /* 0x000fe80003800200 */
[----:B------:R-:W-:Y:S05]  /*5190*/  @!P2 BRA `(.L_x_29) ;  /* 0x00000004005ca947 */ /* 0x000fea0003800000 */
[----:B------:R-:W-:-:S04]  /*51a0*/  ISETP.NE.U32.AND P1, PT, RZ, UR12, PT ;  /* 0x0000000cff007c0c */ /* 0x000fc8000bf25070 */
[----:B------:R-:W-:-:S13]  /*51b0*/  ISETP.NE.AND.EX P1, PT, RZ, UR13, PT, P1 ;  /* 0x0000000dff007c0c */ /* 0x000fda000bf25310 */
[----:B------:R-:W-:Y:S05]  /*51c0*/  @!P1 BRA `(.L_x_30) ;  /* 0x0000000000a49947 */ /* 0x000fea0003800000 */
[-CC-:B--2---:R-:W-:Y:S01]  /*51d0*/  FFMA.FTZ R133, R189, R161.reuse, R160.reuse ;  /* 0x000000a1bd857223 */ /* 0x184fe200000100a0 */
        /* <DEDUP_REMOVED lines=38> */
[----:B------:R-:W-:Y:S01]  /*5440*/  F2FP.BF16.F32.PACK_AB R156, R163, R156 ;  /* 0x0000009ca39c723e */ /* 0x000fe200000010ff */
[----:B------:R-:W-:Y:S06]  /*5450*/  BRA `(.L_x_31) ;  /* 0x0000000000907947 */ /* 0x000fec0003800000 */
.L_x_30:
[-CC-:B--2---:R-:W-:Y:S01]  /*5460*/  FFMA.FTZ R157, R173, R161.reuse, R160.reuse ;  /* 0x000000a1ad9d7223 */ /* 0x184fe200000100a0 */
        /* <DEDUP_REMOVED lines=34> */
[----:B------:R-:W-:-:S07]  /*5690*/  F2FP.BF16.F32.PACK_AB R159, R242, R159 ;  /* 0x0000009ff29f723e */ /* 0x000fce00000010ff */
.L_x_31:
[----:B------:R-:W0:Y:S08]  /*56a0*/  @P1 LDC.64 R242, c[0x0][0x478] ;  /* 0x00011e00fff21b82 */ /* 0x000e300000000a00 */
[----:B------:R-:W1:Y:S01]  /*56b0*/  LDC.64 R162, c[0x0][0x468] ;  /* 0x00011a00ffa27b82 */ /* 0x000e620000000a00 */
[----:B0-----:R-:W-:-:S05]  /*56c0*/  @P1 IMAD.WIDE.U32 R242, R178, 0x10, R242 ;  /* 0x00000010b2f21825 */ /* 0x001fca00078e00f2 */
[----:B------:R3:W-:Y:S01]  /*56d0*/  @P1 STG.E.128 desc[UR6][R242.64], R132 ;  /* 0x00000084f2001986 */ /* 0x0007e2000c101d06 */
[C---:B-1----:R-:W-:Y:S01]  /*56e0*/  IMAD.WIDE.U32 R162, R178.reuse, 0x10, R162 ;  /* 0x00000010b2a27825 */ /* 0x042fe200078e00a2 */
[----:B------:R-:W-:-:S04]  /*56f0*/  IADD3 R178, PT, PT, R178, 0x20, RZ ;  /* 0x00000020b2b27810 */ /* 0x000fc80007ffe0ff */
[----:B------:R3:W-:Y:S03]  /*5700*/  STG.E.128 desc[UR6][R162.64], R156 ;  /* 0x0000009ca2007986 */ /* 0x0007e6000c101d06 */
.L_x_29:
[----:B------:R-:W-:Y:S05]  /*5710*/  BSYNC.RECONVERGENT B2 ;  /* 0x0000000000027941 */ /* 0x000fea0003800200 */
.L_x_28:
[----:B------:R-:W-:Y:S04]  /*5720*/  BSSY.RECONVERGENT B2, `(.L_x_32) ;  /* 0x0000059000027945 */ /* 0x000fe80003800200 */
[----:B------:R-:W-:Y:S05]  /*5730*/  @!P3 BRA `(.L_x_33) ;  /* 0x00000004005cb947 */ /* 0x000fea0003800000 */
[----:B------:R-:W-:-:S04]  /*5740*/  ISETP.NE.U32.AND P1, PT, RZ, UR12, PT ;  /* 0x0000000cff007c0c */ /* 0x000fc8000bf25070 */
[----:B------:R-:W-:-:S13]  /*5750*/  ISETP.NE.AND.EX P1, PT, RZ, UR13, PT, P1 ;  /* 0x0000000dff007c0c */ /* 0x000fda000bf25310 */
[----:B------:R-:W-:Y:S05]  /*5760*/  @!P1 BRA `(.L_x_34) ;  /* 0x0000000000a49947 */ /* 0x000fea0003800000 */
[-CC-:B--23--:R-:W-:Y:S01]  /*5770*/  FFMA.FTZ R133, R187, R161.reuse, R160.reuse ;  /* 0x000000a1bb857223 */ /* 0x18cfe200000100a0 */
[----:B------:R-:W-:-:S03]  /*5780*/  FFMA.FTZ R134, R236, R161, R160 ;  /* 0x000000a1ec867223 */ /* 0x000fc600000100a0 */
[----:B------:R-:W-:Y:S01]  /*5790*/  FADD.FTZ R132, R184, -R133 ;  /* 0x80000085b8847221 */ /* 0x000fe20000010000 */
[----:B------:R-:W-:Y:S01]  /*57a0*/  FADD.FTZ R134, R235, -R134 ;  /* 0x80000086eb867221 */ /* 0x000fe20000010000 */
[-CC-:B------:R-:W-:Y:S02]  /*57b0*/  FFMA.FTZ R133, R9, R161.reuse, R160.reuse ;  /* 0x000000a109857223 */ /* 0x180fe400000100a0 */
[C---:B-----5:R-:W-:Y:S01]  /*57c0*/  FMUL.FTZ R135, R227.reuse, R132 ;  /* 0x00000084e3877220 */ /* 0x060fe20000410000 */
[----:B------:R-:W-:Y:S01]  /*57d0*/  FMUL.FTZ R134, R227, R134 ;  /* 0x00000086e3867220 */ /* 0x000fe20000410000 */
[----:B0-----:R-:W-:Y:S01]  /*57e0*/  FADD.FTZ R162, R6, -R133 ;  /* 0x8000008506a27221 */ /* 0x001fe20000010000 */
[--C-:B------:R-:W-:Y:S01]  /*57f0*/  FFMA.FTZ R133, R167, R161, R160.reuse ;  /* 0x000000a1a7857223 */ /* 0x100fe200000100a0 */
[-C--:B------:R-:W-:Y:S01]  /*5800*/  FMUL.FTZ R159, R135, R228.reuse ;  /* 0x000000e4879f7220 */ /* 0x080fe20000410000 */
[C---:B------:R-:W-:Y:S01]  /*5810*/  FMUL.FTZ R132, R134.reuse, R228 ;  /* 0x000000e486847220 */ /* 0x040fe20000410000 */
[----:B------:R-:W-:Y:S01]  /*5820*/  F2FP.BF16.F32.PACK_AB R135, R134, R135 ;  /* 0x000000878687723e */ /* 0x000fe200000010ff */
[----:B------:R-:W-:Y:S01]  /*5830*/  FFMA.FTZ R134, R218, R161, R160 ;  /* 0x000000a1da867223 */ /* 0x000fe200000100a0 */
[----:B------:R-:W-:-:S02]  /*5840*/  FMUL.FTZ R163, R227, R162 ;  /* 0x000000a2e3a37220 */ /* 0x000fc40000410000 */
[----:B------:R-:W-:Y:S01]  /*5850*/  F2FP.BF16.F32.PACK_AB R159, R132, R159 ;  /* 0x0000009f849f723e */ /* 0x000fe200000010ff */
[-C--:B------:R-:W-:Y:S01]  /*5860*/  FFMA.FTZ R132, R165, R161.reuse, R160 ;  /* 0x000000a1a5847223 */ /* 0x080fe200000100a0 */
[----:B------:R-:W-:Y:S01]  /*5870*/  FADD.FTZ R242, R215, -R134 ;  /* 0x80000086d7f27221 */ /* 0x000fe20000010000 */
[-C--:B------:R-:W-:Y:S02]  /*5880*/  FFMA.FTZ R134, R194, R161.reuse, R160 ;  /* 0x000000a1c2867223 */ /* 0x080fe400000100a0 */
[----:B------:R-:W-:Y:S01]  /*5890*/  FADD.FTZ R156, R31, -R132 ;  /* 0x800000841f9c7221 */ /* 0x000fe20000010000 */
[----:B------:R-:W-:Y:S01]  /*58a0*/  FFMA.FTZ R132, R220, R161, R160 ;  /* 0x000000a1dc847223 */ /* 0x000fe200000100a0 */
[----:B------:R-:W-:Y:S01]  /*58b0*/  FADD.FTZ R134, R193, -R134 ;  /* 0x80000086c1867221 */ /* 0x000fe20000010000 */
[----:B------:R-:W-:Y:S01]  /*58c0*/  FMUL.FTZ R162, R227, R242 ;  /* 0x000000f2e3a27220 */ /* 0x000fe20000410000 */
        /* <DEDUP_REMOVED lines=19> */
.L_x_34:
[-CC-:B--23--:R-:W-:Y:S01]  /*5a00*/  FFMA.FTZ R157, R167, R161.reuse, R160.reuse ;  /* 0x000000a1a79d7223 */ /* 0x18cfe200000100a0 */
        /* <DEDUP_REMOVED lines=9> */
[-C--:B------:R-:W-:Y:S01]  /*5aa0*/  FFMA.FTZ R158, R165, R161.reuse, R160 ;  /* 0x000000a1a59e7223 */ /* 0x080fe200000100a0 */
[----:B------:R-:W-:Y:S01]  /*5ab0*/  FADD.FTZ R244, R215, -R244 ;  /* 0x800000f4d7f47221 */ /* 0x000fe20000010000 */
[-C--:B------:R-:W-:Y:S01]  /*5ac0*/  FMUL.FTZ R156, R157, R228.reuse ;  /* 0x000000e49d9c7220 */ /* 0x080fe20000410000 */
[-C--:B------:R-:W-:Y:S01]  /*5ad0*/  FFMA.FTZ R157, R9, R161.reuse, R160 ;  /* 0x000000a1099d7223 */ /* 0x080fe200000100a0 */
[----:B------:R-:W-:Y:S01]  /*5ae0*/  FMUL.FTZ R159, R159, R228 ;  /* 0x000000e49f9f7220 */ /* 0x000fe20000410000 */
[----:B------:R-:W-:Y:S01]  /*5af0*/  FADD.FTZ R158, R31, -R158 ;  /* 0x8000009e1f9e7221 */ /* 0x000fe20000010000 */
[----:B------:R-:W-:Y:S01]  /*5b00*/  FADD.FTZ R248, R235, -R248 ;  /* 0x800000f8ebf87221 */ /* 0x000fe20000010000 */
[----:B------:R-:W-:Y:S01]  /*5b10*/  FADD.FTZ R242, R6, -R157 ;  /* 0x8000009d06f27221 */ /* 0x000fe20000010000 */
[----:B------:R-:W-:Y:S01]  /*5b20*/  FFMA.FTZ R157, R187, R161, R160 ;  /* 0x000000a1bb9d7223 */ /* 0x000fe200000100a0 */
[----:B------:R-:W-:Y:S01]  /*5b30*/  F2FP.BF16.F32.PACK_AB R156, R159, R156 ;  /* 0x0000009c9f9c723e */ /* 0x000fe200000010ff */
[C---:B------:R-:W-:Y:S01]  /*5b40*/  FMUL.FTZ R159, R227.reuse, R162 ;  /* 0x000000a2e39f7220 */ /* 0x040fe20000410000 */
[C---:B------:R-:W-:Y:S01]  /*5b50*/  FMUL.FTZ R163, R227.reuse, R242 ;  /* 0x000000f2e3a37220 */ /* 0x040fe20000410000 */
        /* <DEDUP_REMOVED lines=14> */
.L_x_35:
[----:B------:R-:W0:Y:S08]  /*5c40*/  @P1 LDC.64 R242, c[0x0][0x478] ;  /* 0x00011e00fff21b82 */ /* 0x000e300000000a00 */
[----:B------:R-:W1:Y:S01]  /*5c50*/  LDC.64 R162, c[0x0][0x468] ;  /* 0x00011a00ffa27b82 */ /* 0x000e620000000a00 */
[----:B0-----:R-:W-:-:S05]  /*5c60*/  @P1 IMAD.WIDE.U32 R242, R178, 0x10, R242 ;  /* 0x00000010b2f21825 */ /* 0x001fca00078e00f2 */
[----:B------:R4:W-:Y:S01]  /*5c70*/  @P1 STG.E.128 desc[UR6][R242.64], R132 ;  /* 0x00000084f2001986 */ /* 0x0009e2000c101d06 */
[C---:B-1----:R-:W-:Y:S01]  /*5c80*/  IMAD.WIDE.U32 R162, R178.reuse, 0x10, R162 ;  /* 0x00000010b2a27825 */ /* 0x042fe200078e00a2 */
[----:B------:R-:W-:-:S04]  /*5c90*/  IADD3 R178, PT, PT, R178, 0x20, RZ ;  /* 0x00000020b2b27810 */ /* 0x000fc80007ffe0ff */
[----:B------:R4:W-:Y:S03]  /*5ca0*/  STG.E.128 desc[UR6][R162.64], R156 ;  /* 0x0000009ca2007986 */ /* 0x0009e6000c101d06 */
.L_x_33:
[----:B------:R-:W-:Y:S05]  /*5cb0*/  BSYNC.RECONVERGENT B2 ;  /* 0x0000000000027941 */ /* 0x000fea0003800200 */
.L_x_32:
[----:B------:R-:W-:Y:S04]  /*5cc0*/  BSSY.RECONVERGENT B2, `(.L_x_36) ;  /* 0x0000059000027945 */ /* 0x000fe80003800200 */
[----:B------:R-:W-:Y:S05]  /*5cd0*/  @!P4 BRA `(.L_x_37) ;  /* 0x00000004005cc947 */ /* 0x000fea0003800000 */
[----:B------:R-:W-:-:S04]  /*5ce0*/  ISETP.NE.U32.AND P1, PT, RZ, UR12, PT ;  /* 0x0000000cff007c0c */ /* 0x000fc8000bf25070 */
[----:B------:R-:W-:-:S13]  /*5cf0*/  ISETP.NE.AND.EX P1, PT, RZ, UR13, PT, P1 ;  /* 0x0000000dff007c0c */ /* 0x000fda000bf25310 */
[----:B------:R-:W-:Y:S05]  /*5d00*/  @!P1 BRA `(.L_x_38) ;  /* 0x0000000000a49947 */ /* 0x000fea0003800000 */
[-CC-:B--234-:R-:W-:Y:S01]  /*5d10*/  FFMA.FTZ R132, R185, R161.reuse, R160.reuse ;  /* 0x000000a1b9847223 */ /* 0x19cfe200000100a0 */
[-CC-:B------:R-:W-:Y:S01]  /*5d20*/  FFMA.FTZ R134, R234, R161.reuse, R160.reuse ;  /* 0x000000a1ea867223 */ /* 0x180fe200000100a0 */
[-CC-:B------:R-:W-:Y:S01]  /*5d30*/  FFMA.FTZ R157, R3, R161.reuse, R160.reuse ;  /* 0x000000a1039d7223 */ /* 0x180fe200000100a0 */
[-C--:B------:R-:W-:Y:S01]  /*5d40*/  FFMA.FTZ R133, R5, R161.reuse, R160 ;  /* 0x000000a105857223 */ /* 0x080fe200000100a0 */
[----:B------:R-:W-:Y:S01]  /*5d50*/  FADD.FTZ R132, R183, -R132 ;  /* 0x80000084b7847221 */ /* 0x000fe20000010000 */
[----:B------:R-:W-:Y:S01]  /*5d60*/  FADD.FTZ R134, R233, -R134 ;  /* 0x80000086e9867221 */ /* 0x000fe20000010000 */
[----:B0-----:R-:W-:Y:S01]  /*5d70*/  FADD.FTZ R162, R0, -R157 ;  /* 0x8000009d00a27221 */ /* 0x001fe20000010000 */
[----:B------:R-:W-:Y:S01]  /*5d80*/  FADD.FTZ R156, R2, -R133 ;  /* 0x80000085029c7221 */ /* 0x000fe20000010000 */
[C---:B-----5:R-:W-:Y:S01]  /*5d90*/  FMUL.FTZ R135, R227.reuse, R132 ;  /* 0x00000084e3877220 */ /* 0x060fe20000410000 */
[----:B------:R-:W-:Y:S01]  /*5da0*/  FMUL.FTZ R134, R227, R134 ;  /* 0x00000086e3867220 */ /* 0x000fe20000410000 */
[-CC-:B------:R-:W-:Y:S01]  /*5db0*/  FFMA.FTZ R133, R7, R161.reuse, R160.reuse ;  /* 0x000000a107857223 */ /* 0x180fe200000100a0 */
[----:B------:R-:W-:Y:S01]  /*5dc0*/  FFMA.FTZ R157, R192, R161, R160 ;  /* 0x000000a1c09d7223 */ /* 0x000fe200000100a0 */
[-C--:B------:R-:W-:Y:S01]  /*5dd0*/  FMUL.FTZ R159, R135, R228.reuse ;  /* 0x000000e4879f7220 */ /* 0x080fe20000410000 */
[C---:B------:R-:W-:Y:S01]  /*5de0*/  FMUL.FTZ R132, R134.reuse, R228 ;  /* 0x000000e486847220 */ /* 0x040fe20000410000 */
[----:B------:R-:W-:Y:S01]  /*5df0*/  F2FP.BF16.F32.PACK_AB R135, R134, R135 ;  /* 0x000000878687723e */ /* 0x000fe200000010ff */
[----:B------:R-:W-:Y:S01]  /*5e00*/  FMUL.FTZ R163, R227, R162 ;  /* 0x000000a2e3a37220 */ /* 0x000fe20000410000 */
[----:B------:R-:W-:-:S02]  /*5e10*/  FADD.FTZ R134, R190, -R157 ;  /* 0x8000009dbe867221 */ /* 0x000fc40000010000 */
[----:B------:R-:W-:Y:S01]  /*5e20*/  F2FP.BF16.F32.PACK_AB R159, R132, R159 ;  /* 0x0000009f849f723e */ /* 0x000fe200000010ff */
[----:B------:R-:W-:-:S04]  /*5e30*/  FFMA.FTZ R132, R214, R161, R160 ;  /* 0x000000a1d6847223 */ /* 0x000fc800000100a0 */
        /* <DEDUP_REMOVED lines=22> */
.L_x_38:
[-CC-:B--234-:R-:W-:Y:S01]  /*5fa0*/  FFMA.FTZ R157, R7, R161.reuse, R160.reuse ;  /* 0x000000a1079d7223 */ /* 0x19cfe200000100a0 */
[-CC-:B------:R-:W-:Y:S01]  /*5fb0*/  FFMA.FTZ R159, R192, R161.reuse, R160.reuse ;  /* 0x000000a1c09f7223 */ /* 0x180fe200000100a0 */
[-CC-:B0-----:R-:W-:Y:S01]  /*5fc0*/  FFMA.FTZ R162, R216, R161.reuse, R160.reuse ;  /* 0x000000a1d8a27223 */ /* 0x181fe200000100a0 */
[-CC-:B------:R-:W-:Y:S01]  /*5fd0*/  FFMA.FTZ R244, R214, R161.reuse, R160.reuse ;  /* 0x000000a1d6f47223 */ /* 0x180fe200000100a0 */
[----:B------:R-:W-:Y:S01]  /*5fe0*/  FADD.FTZ R156, R4, -R157 ;  /* 0x8000009d049c7221 */ /* 0x000fe20000010000 */
[----:B------:R-:W-:Y:S01]  /*5ff0*/  FADD.FTZ R158, R190, -R159 ;  /* 0x8000009fbe9e7221 */ /* 0x000fe20000010000 */
[-CC-:B------:R-:W-:Y:S01]  /*6000*/  FFMA.FTZ R246, R185, R161.reuse, R160.reuse ;  /* 0x000000a1b9f67223 */ /* 0x180fe200000100a0 */
[-C--:B------:R-:W-:Y:S01]  /*6010*/  FFMA.FTZ R248, R234, R161.reuse, R160 ;  /* 0x000000a1eaf87223 */ /* 0x080fe200000100a0 */
[C---:B-----5:R-:W-:Y:S01]  /*6020*/  FMUL.FTZ R157, R227.reuse, R156 ;  /* 0x0000009ce39d7220 */ /* 0x060fe20000410000 */
[----:B------:R-:W-:Y:S01]  /*6030*/  FMUL.FTZ R159, R227, R158 ;  /* 0x0000009ee39f7220 */ /* 0x000fe20000410000 */
[----:B------:R-:W-:Y:S01]  /*6040*/  FADD.FTZ R162, R213, -R162 ;  /* 0x800000a2d5a27221 */ /* 0x000fe20000010000 */
[----:B------:R-:W-:Y:S01]  /*6050*/  FADD.FTZ R244, R211, -R244 ;  /* 0x800000f4d3f47221 */ /* 0x000fe20000010000 */
[-C--:B------:R-:W-:Y:S01]  /*6060*/  FMUL.FTZ R156, R157, R228.reuse ;  /* 0x000000e49d9c7220 */ /* 0x080fe20000410000 */
[----:B------:R-:W-:Y:S01]  /*6070*/  FMUL.FTZ R159, R159, R228 ;  /* 0x000000e49f9f7220 */ /* 0x000fe20000410000 */
[-C--:B------:R-:W-:Y:S01]  /*6080*/  FFMA.FTZ R157, R5, R161.reuse, R160 ;  /* 0x000000a1059d7223 */ /* 0x080fe200000100a0 */
[----:B------:R-:W-:Y:S01]  /*6090*/  FADD.FTZ R246, R183, -R246 ;  /* 0x800000f6b7f67221 */ /* 0x000fe20000010000 */
[----:B------:R-:W-:Y:S01]  /*60a0*/  FADD.FTZ R248, R233, -R248 ;  /* 0x800000f8e9f87221 */ /* 0x000fe20000010000 */
[----:B------:R-:W-:Y:S01]  /*60b0*/  FMUL.FTZ R241, R227, R244 ;  /* 0x000000f4e3f17220 */ /* 0x000fe20000410000 */
[----:B------:R-:W-:Y:S01]  /*60c0*/  F2FP.BF16.F32.PACK_AB R156, R159, R156 ;  /* 0x0000009c9f9c723e */ /* 0x000fe200000010ff */
[----:B------:R-:W-:Y:S01]  /*60d0*/  FFMA.FTZ R159, R3, R161, R160 ;  /* 0x000000a1039f7223 */ /* 0x000fe200000100a0 */
[----:B------:R-:W-:Y:S01]  /*60e0*/  FADD.FTZ R158, R2, -R157 ;  /* 0x8000009d029e7221 */ /* 0x000fe20000010000 */
[C---:B------:R-:W-:Y:S01]  /*60f0*/  FMUL.FTZ R243, R227.reuse, R246 ;  /* 0x000000f6e3f37220 */ /* 0x040fe20000410000 */
[C---:B------:R-:W-:Y:S01]  /*6100*/  FMUL.FTZ R245, R227.reuse, R248 ;  /* 0x000000f8e3f57220 */ /* 0x040fe20000410000 */
[----:B------:R-:W-:Y:S01]  /*6110*/  FADD.FTZ R242, R0, -R159 ;  /* 0x8000009f00f27221 */ /* 0x000fe20000010000 */
[C---:B------:R-:W-:Y:S01]  /*6120*/  FMUL.FTZ R157, R227.reuse, R158 ;  /* 0x0000009ee39d7220 */ /* 0x040fe20000410000 */
[----:B------:R-:W-:Y:S01]  /*6130*/  FMUL.FTZ R159, R227, R162 ;  /* 0x000000a2e39f7220 */ /* 0x000fe20000410000 */
[----:B------:R-:W-:Y:S01]  /*6140*/  FMUL.FTZ R162, R241, R228 ;  /* 0x000000e4f1a27220 */ /* 0x000fe20000410000 */
[----:B------:R-:W-:Y:S01]  /*6150*/  FMUL.FTZ R163, R227, R242 ;  /* 0x000000f2e3a37220 */ /* 0x000fe20000410000 */
[-C--:B------:R-:W-:Y:S01]  /*6160*/  FMUL.FTZ R157, R157, R228.reuse ;  /* 0x000000e49d9d7220 */ /* 0x080fe20000410000 */
[-C--:B------:R-:W-:Y:S01]  /*6170*/  FMUL.FTZ R158, R159, R228.reuse ;  /* 0x000000e49f9e7220 */ /* 0x080fe20000410000 */
[-C--:B------:R-:W-:Y:S01]  /*6180*/  FMUL.FTZ R159, R243, R228.reuse ;  /* 0x000000e4f39f7220 */ /* 0x080fe20000410000 */
[-C--:B------:R-:W-:Y:S01]  /*6190*/  FMUL.FTZ R163, R163, R228.reuse ;  /* 0x000000e4a3a37220 */ /* 0x080fe20000410000 */
[----:B------:R-:W-:-:S02]  /*61a0*/  FMUL.FTZ R242, R245, R228 ;  /* 0x000000e4f5f27220 */ /* 0x000fc40000410000 */
[----:B------:R-:W-:Y:S02]  /*61b0*/  F2FP.BF16.F32.PACK_AB R157, R158, R157 ;  /* 0x0000009d9e9d723e */ /* 0x000fe400000010ff */
[----:B------:R-:W-:Y:S02]  /*61c0*/  F2FP.BF16.F32.PACK_AB R158, R162, R163 ;  /* 0x000000a3a29e723e */ /* 0x000fe400000010ff */
[----:B------:R-:W-:-:S07]  /*61d0*/  F2FP.BF16.F32.PACK_AB R159, R242, R159 ;  /* 0x0000009ff29f723e */ /* 0x000fce00000010ff */
.L_x_39:
[----:B------:R-:W0:Y:S08]  /*61e0*/  @P1 LDC.64 R242, c[0x0][0x478] ;  /* 0x00011e00fff21b82 */ /* 0x000e300000000a00 */
[----:B------:R-:W1:Y:S01]  /*61f0*/  LDC.64 R162, c[0x0][0x468] ;  /* 0x00011a00ffa27b82 */ /* 0x000e620000000a00 */
[----:B0-----:R-:W-:-:S05]  /*6200*/  @P1 IMAD.WIDE.U32 R242, R178, 0x10, R242 ;  /* 0x00000010b2f21825 */ /* 0x001fca00078e00f2 */
[----:B------:R0:W-:Y:S01]  /*6210*/  @P1 STG.E.128 desc[UR6][R242.64], R132 ;  /* 0x00000084f2001986 */ /* 0x0001e2000c101d06 */
[C---:B-1----:R-:W-:Y:S01]  /*6220*/  IMAD.WIDE.U32 R162, R178.reuse, 0x10, R162 ;  /* 0x00000010b2a27825 */ /* 0x042fe200078e00a2 */
[----:B------:R-:W-:-:S04]  /*6230*/  IADD3 R178, PT, PT, R178, 0x20, RZ ;  /* 0x00000020b2b27810 */ /* 0x000fc80007ffe0ff */
[----:B------:R0:W-:Y:S03]  /*6240*/  STG.E.128 desc[UR6][R162.64], R156 ;  /* 0x0000009ca2007986 */ /* 0x0001e6000c101d06 */
.L_x_37:
[----:B------:R-:W-:Y:S05]  /*6250*/  BSYNC.RECONVERGENT B2 ;  /* 0x0000000000027941 */ /* 0x000fea0003800200 */
.L_x_36:
[----:B------:R-:W-:Y:S05]  /*6260*/  @!P5 BRA `(.L_x_40) ;  /* 0x00000028007cd947 */ /* 0x000fea0003800000 */
[----:B------:R-:W-:-:S04]  /*6270*/  ISETP.NE.U32.AND P1, PT, RZ, UR12, PT ;  /* 0x0000000cff007c0c */ /* 0x000fc8000bf25070 */
[----:B------:R-:W-:-:S13]  /*6280*/  ISETP.NE.AND.EX P1, PT, RZ, UR13, PT, P1 ;  /* 0x0000000dff007c0c */ /* 0x000fda000bf25310 */
[----:B------:R-:W-:Y:S05]  /*6290*/  @!P1 BRA `(.L_x_41) ;  /* 0x0000000000a49947 */ /* 0x000fea0003800000 */
[-CC-:B0-234-:R-:W-:Y:S01]  /*62a0*/  FFMA.FTZ R156, R230, R161.reuse, R160.reuse ;  /* 0x000000a1e69c7223 */ /* 0x19dfe200000100a0 */
[-CC-:B------:R-:W-:Y:S01]  /*62b0*/  FFMA.FTZ R134, R232, R161.reuse, R160.reuse ;  /* 0x000000a1e8867223 */ /* 0x180fe200000100a0 */
[-CC-:B------:R-:W-:Y:S01]  /*62c0*/  FFMA.FTZ R159, R197, R161.reuse, R160.reuse ;  /* 0x000000a1c59f7223 */ /* 0x180fe200000100a0 */
[-CC-:B------:R-:W-:Y:S01]  /*62d0*/  FFMA.FTZ R135, R201, R161.reuse, R160.reuse ;  /* 0x000000a1c9877223 */ /* 0x180fe200000100a0 */
[-CC-:B------:R-:W-:Y:S01]  /*62e0*/  FFMA.FTZ R132, R212, R161.reuse, R160.reuse ;  /* 0x000000a1d4847223 */ /* 0x180fe200000100a0 */
[-CC-:B------:R-:W-:Y:S01]  /*62f0*/  FFMA.FTZ R157, R199, R161.reuse, R160.reuse ;  /* 0x000000a1c79d7223 */ /* 0x180fe200000100a0 */
[-CC-:B------:R-:W-:Y:S01]  /*6300*/  FFMA.FTZ R133, R203, R161.reuse, R160.reuse ;  /* 0x000000a1cb857223 */ /* 0x180fe200000100a0 */
[----:B------:R-:W-:Y:S01]  /*6310*/  FFMA.FTZ R160, R208, R161, R160 ;  /* 0x000000a1d0a07223 */ /* 0x000fe200000100a0 */
[----:B------:R-:W-:Y:S01]  /*6320*/  FADD.FTZ R244, R229, -R156 ;  /* 0x8000009ce5f47221 */ /* 0x000fe20000010000 */
[----:B------:R-:W-:Y:S01]  /*6330*/  FADD.FTZ R162, R231, -R134 ;  /* 0x80000086e7a27221 */ /* 0x000fe20000010000 */
[----:B------:R-:W-:Y:S01]  /*6340*/  FADD.FTZ R242, R206, -R159 ;  /* 0x8000009fcef27221 */ /* 0x000fe20000010000 */
[----:B------:R-:W-:Y:S01]  /*6350*/  FADD.FTZ R134, R200, -R135 ;  /* 0x80000087c8867221 */ /* 0x000fe20000010000 */
[----:B------:R-:W-:Y:S01]  /*6360*/  FADD.FTZ R156, R207, -R132 ;  /* 0x80000084cf9c7221 */ /* 0x000fe20000010000 */
[----:B------:R-:W-:Y:S01]  /*6370*/  FADD.FTZ R132, R202, -R133 ;  /* 0x80000085ca847221 */ /* 0x000fe20000010000 */
[----:B------:R-:W-:Y:S01]  /*6380*/  FADD.FTZ R158, R198, -R157 ;  /* 0x8000009dc69e7221 */ /* 0x000fe20000010000 */
[----:B------:R-:W-:Y:S01]  /*6390*/  FADD.FTZ R160, R209, -R160 ;  /* 0x800000a0d1a07221 */ /* 0x000fe20000010000 */
[C---:B-----5:R-:W-:Y:S01]  /*63a0*/  FMUL.FTZ R135, R227.reuse, R244 ;  /* 0x000000f4e3877220 */ /* 0x060fe20000410000 */
[C---:B------:R-:W-:Y:S01]  /*63b0*/  FMUL.FTZ R161, R227.reuse, R242 ;  /* 0x000000f2e3a17220 */ /* 0x040fe20000410000 */
[C---:B------:R-:W-:Y:S01]  /*63c0*/  FMUL.FTZ R133, R227.reuse, R134 ;  /* 0x00000086e3857220 */ /* 0x040fe20000410000 */
[C---:B------:R-:W-:Y:S01]  /*63d0*/  FMUL.FTZ R156, R227.reuse, R156 ;  /* 0x0000009ce39c7220 */ /* 0x040fe20000410000 */
[C---:B------:R-:W-:Y:S01]  /*63e0*/  FMUL.FTZ R157, R227.reuse, R132 ;  /* 0x00000084e39d7220 */ /* 0x040fe20000410000 */
[C---:B------:R-:W-:Y:S01]  /*63f0*/  FMUL.FTZ R159, R227.reuse, R158 ;  /* 0x0000009ee39f7220 */ /* 0x040fe20000410000 */
[C---:B------:R-:W-:Y:S01]  /*6400*/  FMUL.FTZ R162, R227.reuse, R162 ;  /* 0x000000a2e3a27220 */ /* 0x040fe20000410000 */
[----:B------:R-:W-:Y:S01]  /*6410*/  FMUL.FTZ R132, R227, R160 ;  /* 0x000000a0e3847220 */ /* 0x000fe20000410000 */
[-C--:B------:R-:W-:Y:S01]  /*6420*/  FMUL.FTZ R242, R135, R228.reuse ;  /* 0x000000e487f27220 */ /* 0x080fe20000410000 */
[-C--:B------:R-:W-:Y:S01]  /*6430*/  FMUL.FTZ R160, R133, R228.reuse ;  /* 0x000000e485a07220 */ /* 0x080fe20000410000 */
[----:B------:R-:W-:Y:S01]  /*6440*/  F2FP.BF16.F32.PACK_AB R135, R135, R161 ;  /* 0x000000a18787723e */ /* 0x000fe200000010ff */
[-C--:B------:R-:W-:Y:S01]  /*6450*/  FMUL.FTZ R241, R161, R228.reuse ;  /* 0x000000e4a1f17220 */ /* 0x080fe20000410000 */
[C---:B------:R-:W-:Y:S01]  /*6460*/  F2FP.BF16.F32.PACK_AB R133, R156.reuse, R133 ;  /* 0x000000859c85723e */ /* 0x040fe200000010ff */
[-C--:B------:R-:W-:Y:S01]  /*6470*/  FMUL.FTZ R163, R156, R228.reuse ;  /* 0x000000e49ca37220 */ /* 0x080fe20000410000 */
[-C--:B------:R-:W-:Y:S01]  /*6480*/  FMUL.FTZ R158, R159, R228.reuse ;  /* 0x000000e49f9e7220 */ /* 0x080fe20000410000 */
[-C--:B------:R-:W-:Y:S01]  /*6490*/  FMUL.FTZ R227, R162, R228.reuse ;  /* 0x000000e4a2e37220 */ /* 0x080fe20000410000 */
[-C--:B------:R-:W-:Y:S01]  /*64a0*/  FMUL.FTZ R156, R157, R228.reuse ;  /* 0x000000e49d9c7220 */ /* 0x080fe20000410000 */
[----:B------:R-:W-:Y:S01]  /*64b0*/  FMUL.FTZ R161, R132, R228 ;  /* 0x000000e484a17220 */ /* 0x000fe20000410000 */
[----:B------:R-:W-:-:S02]  /*64c0*/  F2FP.BF16.F32.PACK_AB R134, R162, R159 ;  /* 0x0000009fa286723e */ /* 0x000fc400000010ff */
[----:B------:R-:W-:Y:S02]  /*64d0*/  F2FP.BF16.F32.PACK_AB R132, R132, R157 ;  /* 0x0000009d8484723e */ /* 0x000fe400000010ff */
[----:B------:R-:W-:Y:S02]  /*64e0*/  F2FP.BF16.F32.PACK_AB R159, R242, R241 ;  /* 0x000000f1f29f723e */ /* 0x000fe400000010ff */
[----:B------:R-:W-:Y:S02]  /*64f0*/  F2FP.BF16.F32.PACK_AB R158, R227, R158 ;  /* 0x0000009ee39e723e */ /* 0x000fe400000010ff */
[----:B------:R-:W-:Y:S02]  /*6500*/  F2FP.BF16.F32.PACK_AB R157, R163, R160 ;  /* 0x000000a0a39d723e */ /* 0x000fe400000010ff */
[----:B------:R-:W-:Y:S01]  /*6510*/  F2FP.BF16.F32.PACK_AB R156, R161, R156 ;  /* 0x0000009ca19c723e */ /* 0x000fe200000010ff */
[----:B------:R-:W-:Y:S06]  /*6520*/  BRA `(.L_x_42) ;  /* 0x0000000000907947 */ /* 0x000fec0003800000 */
.L_x_41:
        /* <DEDUP_REMOVED lines=35> */
[----:B------:R-:W-:-:S07]  /*6760*/  F2FP.BF16.F32.PACK_AB R159, R162, R227 ;  /* 0x000000e3a29f723e */ /* 0x000fce00000010ff */
.L_x_42:
[----:B------:R-:W0:Y:S08]  /*6770*/  @P1 LDC.64 R162, c[0x0][0x478] ;  /* 0x00011e00ffa21b82 */ /* 0x000e300000000a00 */
[----:B------:R-:W1:Y:S01]  /*6780*/  LDC.64 R160, c[0x0][0x468] ;  /* 0x00011a00ffa07b82 */ /* 0x000e620000000a00 */
[----:B0-----:R-:W-:-:S05]  /*6790*/  @P1 IMAD.WIDE.U32 R162, R178, 0x10, R162 ;  /* 0x00000010b2a21825 */ /* 0x001fca00078e00a2 */
[----:B------:R0:W-:Y:S01]  /*67a0*/  @P1 STG.E.128 desc[UR6][R162.64], R132 ;  /* 0x00000084a2001986 */ /* 0x0001e2000c101d06 */
[----:B-1----:R-:W-:-:S05]  /*67b0*/  IMAD.WIDE.U32 R160, R178, 0x10, R160 ;  /* 0x00000010b2a07825 */ /* 0x002fca00078e00a0 */
[----:B------:R0:W-:Y:S01]  /*67c0*/  STG.E.128 desc[UR6][R160.64], R156 ;  /* 0x0000009ca0007986 */ /* 0x0001e2000c101d06 */
[----:B------:R-:W-:Y:S05]  /*67d0*/  BRA `(.L_x_40) ;  /* 0x0000002400207947 */ /* 0x000fea0003800000 */
.L_x_23:
[----:B------:R-:W-:-:S04]  /*67e0*/  UISETP.NE.U32.AND UP0, UPT, UR12, URZ, UPT ;  /* 0x000000ff0c00728c */ /* 0x000fc8000bf05070 */
[----:B------:R-:W-:-:S09]  /*67f0*/  UISETP.NE.AND.EX UP0, UPT, UR13, URZ, UPT, UP0 ;  /* 0x000000ff0d00728c */ /* 0x000fd2000bf05300 */
[----:B------:R-:W-:Y:S05]  /*6800*/  BRA.U UP0, `(.L_x_43) ;  /* 0x0000001100487547 */ /* 0x000fea000b800000 */
[----:B------:R-:W-:Y:S01]  /*6810*/  ISETP.GT.U32.AND P1, PT, R181, 0x1f, PT ;  /* 0x0000001fb500780c */ /* 0x000fe20003f24070 */
[----:B------:R-:W-:-:S12]  /*6820*/  BSSY.RECONVERGENT B2, `(.L_x_44) ;  /* 0x0000036000027945 */ /* 0x000fd80003800200 */
[----:B------:R-:W-:Y:S05]  /*6830*/  @!P1 BRA `(.L_x_45) ;  /* 0x0000000000d09947 */ /* 0x000fea0003800000 */
[-CC-:B------:R-:W-:Y:S01]  /*6840*/  FFMA.FTZ R156, R240, R161.reuse, R160.reuse ;  /* 0x000000a1f09c7223 */ /* 0x180fe200000100a0 */
[----:B------:R-:W-:Y:S01]  /*6850*/  PRMT R157, R143, 0x7632, R157 ;  /* 0x000076328f9d7816 */ /* 0x000fe2000000009d */
[-CC-:B0-----:R-:W-:Y:S01]  /*6860*/  FFMA.FTZ R162, R226, R161.reuse, R160.reuse ;  /* 0x000000a1e2a27223 */ /* 0x181fe200000100a0 */
[-C--:B------:R-:W-:Y:S01]  /*6870*/  FFMA.FTZ R159, R191, R161.reuse, R160 ;  /* 0x000000a1bf9f7223 */ /* 0x080fe200000100a0 */
[--C-:B------:R-:W-:Y:S01]  /*6880*/  FADD.FTZ R163, R239, -R156.reuse ;  /* 0x8000009cefa37221 */ /* 0x100fe20000010000 */
[----:B------:R-:W-:Y:S01]  /*6890*/  PRMT R156, R142, 0x7632, R156 ;  /* 0x000076328e9c7816 */ /* 0x000fe2000000009c */
[-C--:B------:R-:W-:Y:S01]  /*68a0*/  FFMA.FTZ R247, R177, R161.reuse, R160 ;  /* 0x000000a1b1f77223 */ /* 0x080fe200000100a0 */
[----:B------:R-:W-:Y:S01]  /*68b0*/  SHF.L.U32 R158, R157, 0x10, RZ ;  /* 0x000000109d9e7819 */ /* 0x000fe200000006ff */
[----:B------:R-:W-:Y:S01]  /*68c0*/  FADD.FTZ R157, R223, -R162 ;  /* 0x800000a2df9d7221 */ /* 0x000fe20000010000 */
[----:B------:R-:W-:Y:S01]  /*68d0*/  SHF.L.U32 R156, R156, 0x10, RZ ;  /* 0x000000109c9c7819 */ /* 0x000fe200000006ff */
[----:B------:R-:W-:Y:S01]  /*68e0*/  FADD.FTZ R159, R188, -R159 ;  /* 0x8000009fbc9f7221 */ /* 0x000fe20000010000 */
[----:B------:R-:W-:Y:S01]  /*68f0*/  FFMA.FTZ R162, R204, R161, R160 ;  /* 0x000000a1cca27223 */ /* 0x000fe200000100a0 */
[--C-:B-----5:R-:W-:Y:S01]  /*6900*/  FFMA.FTZ R163, R227, R163, R158.reuse ;  /* 0x000000a3e3a37223 */ /* 0x120fe2000001009e */
[----:B------:R-:W-:Y:S01]  /*6910*/  PRMT R158, R141, 0x7632, R158 ;  /* 0x000076328d9e7816 */ /* 0x000fe2000000009e */
[----:B------:R-:W-:Y:S01]  /*6920*/  FFMA.FTZ R157, R227, R157, R156 ;  /* 0x0000009de39d7223 */ /* 0x000fe2000001009c */
[----:B------:R-:W-:Y:S01]  /*6930*/  SHF.L.U32 R156, R143, 0x10, RZ ;  /* 0x000000108f9c7819 */ /* 0x000fe200000006ff */
[----:B------:R-:W-:Y:S01]  /*6940*/  FADD.FTZ R241, R205, -R162 ;  /* 0x800000a2cdf17221 */ /* 0x000fe20000010000 */
[-C--:B------:R-:W-:Y:S01]  /*6950*/  FMUL.FTZ R162, R163, R228.reuse ;  /* 0x000000e4a3a27220 */ /* 0x080fe20000410000 */
[----:B------:R-:W-:Y:S01]  /*6960*/  FFMA.FTZ R163, R175, R161, R160 ;  /* 0x000000a1afa37223 */ /* 0x000fe200000100a0 */
[----:B------:R-:W-:Y:S01]  /*6970*/  SHF.L.U32 R158, R158, 0x10, RZ ;  /* 0x000000109e9e7819 */ /* 0x000fe200000006ff */
[----:B------:R-:W-:Y:S01]  /*6980*/  FFMA.FTZ R159, R227, R159, R156 ;  /* 0x0000009fe39f7223 */ /* 0x000fe2000001009c */
[-CC-:B------:R-:W-:Y:S01]  /*6990*/  FFMA.FTZ R156, R210, R161.reuse, R160.reuse ;  /* 0x000000a1d29c7223 */ /* 0x180fe200000100a0 */
[----:B------:R-:W-:Y:S01]  /*69a0*/  FADD.FTZ R163, R172, -R163 ;  /* 0x800000a3aca37221 */ /* 0x000fe20000010000 */
[----:B------:R-:W-:Y:S01]  /*69b0*/  FFMA.FTZ R245, R179, R161, R160 ;  /* 0x000000a1b3f57223 */ /* 0x000fe200000100a0 */
[----:B------:R-:W-:Y:S01]  /*69c0*/  FMUL.FTZ R159, R159, R228 ;  /* 0x000000e49f9f7220 */ /* 0x000fe20000410000 */
[--C-:B------:R-:W-:Y:S01]  /*69d0*/  FADD.FTZ R243, R225, -R156.reuse ;  /* 0x8000009ce1f37221 */ /* 0x100fe20000010000 */
[----:B------:R-:W-:Y:S01]  /*69e0*/  PRMT R156, R140, 0x7632, R156 ;  /* 0x000076328c9c7816 */ /* 0x000fe2000000009c */
[----:B------:R-:W-:Y:S01]  /*69f0*/  FADD.FTZ R247, R174, -R247 ;  /* 0x800000f7aef77221 */ /* 0x000fe20000010000 */
[----:B------:R-:W-:Y:S01]  /*6a00*/  FADD.FTZ R245, R176, -R245 ;  /* 0x800000f5b0f57221 */ /* 0x000fe20000010000 */
[----:B------:R-:W-:Y:S01]  /*6a10*/  F2FP.BF16.F32.PACK_AB R159, R162, R159 ;  /* 0x0000009fa29f723e */ /* 0x000fe200000010ff */
[----:B------:R-:W-:Y:S01]  /*6a20*/  FFMA.FTZ R243, R227, R243, R158 ;  /* 0x000000f3e3f37223 */ /* 0x000fe2000001009e */
[----:B------:R-:W-:-:S02]  /*6a30*/  SHF.L.U32 R156, R156, 0x10, RZ ;  /* 0x000000109c9c7819 */ /* 0x000fc400000006ff */
[----:B------:R-:W-:Y:S01]  /*6a40*/  SHF.L.U32 R158, R141, 0x10, RZ ;  /* 0x000000108d9e7819 */ /* 0x000fe200000006ff */
[-C--:B------:R-:W-:Y:S02]  /*6a50*/  FMUL.FTZ R242, R243, R228.reuse ;  /* 0x000000e4f3f27220 */ /* 0x080fe40000410000 */
[C---:B------:R-:W-:Y:S01]  /*6a60*/  FFMA.FTZ R241, R227.reuse, R241, R156 ;  /* 0x000000f1e3f17223 */ /* 0x040fe2000001009c */
[----:B------:R-:W-:Y:S01]  /*6a70*/  SHF.L.U32 R156, R142, 0x10, RZ ;  /* 0x000000108e9c7819 */ /* 0x000fe200000006ff */
[----:B------:R-:W-:Y:S02]  /*6a80*/  FFMA.FTZ R247, R227, R247, R158 ;  /* 0x000000f7e3f77223 */ /* 0x000fe4000001009e */
[-C--:B------:R-:W-:Y:S02]  /*6a90*/  FMUL.FTZ R241, R241, R228.reuse ;  /* 0x000000e4f1f17220 */ /* 0x080fe40000410000 */
[----:B------:R-:W-:Y:S01]  /*6aa0*/  FFMA.FTZ R249, R227, R163, R156 ;  /* 0x000000a3e3f97223 */ /* 0x000fe2000001009c */
[----:B------:R-:W-:Y:S01]  /*6ab0*/  SHF.L.U32 R156, R140, 0x10, RZ ;  /* 0x000000108c9c7819 */ /* 0x000fe200000006ff */
[----:B------:R-:W0:Y:S02]  /*6ac0*/  LDC.64 R162, c[0x0][0x468] ;  /* 0x00011a00ffa27b82 */ /* 0x000e240000000a00 */
[-C--:B------:R-:W-:Y:S01]  /*6ad0*/  FMUL.FTZ R158, R249, R228.reuse ;  /* 0x000000e4f99e7220 */ /* 0x080fe20000410000 */
[-C--:B------:R-:W-:Y:S01]  /*6ae0*/  FMUL.FTZ R249, R157, R228.reuse ;  /* 0x000000e49df97220 */ /* 0x080fe20000410000 */
[----:B------:R-:W-:Y:S01]  /*6af0*/  FFMA.FTZ R245, R227, R245, R156 ;  /* 0x000000f5e3f57223 */ /* 0x000fe2000001009c */
[----:B------:R-:W-:-:S03]  /*6b00*/  FMUL.FTZ R157, R247, R228 ;  /* 0x000000e4f79d7220 */ /* 0x000fc60000410000 */
[----:B------:R-:W-:Y:S01]  /*6b10*/  FMUL.FTZ R156, R245, R228 ;  /* 0x000000e4f59c7220 */ /* 0x000fe20000410000 */
[----:B------:R-:W-:Y:S02]  /*6b20*/  F2FP.BF16.F32.PACK_AB R158, R249, R158 ;  /* 0x0000009ef99e723e */ /* 0x000fe400000010ff */
[----:B------:R-:W-:Y:S02]  /*6b30*/  F2FP.BF16.F32.PACK_AB R157, R242, R157 ;  /* 0x0000009df29d723e */ /* 0x000fe400000010ff */
[----:B------:R-:W-:Y:S01]  /*6b40*/  F2FP.BF16.F32.PACK_AB R156, R241, R156 ;  /* 0x0000009cf19c723e */ /* 0x000fe200000010ff */
[C---:B0-----:R-:W-:Y:S01]  /*6b50*/  IMAD.WIDE.U32 R162, R178.reuse, 0x10, R162 ;  /* 0x00000010b2a27825 */ /* 0x041fe200078e00a2 */
[----:B------:R-:W-:-:S04]  /*6b60*/  IADD3 R178, PT, PT, R178, 0x20, RZ ;  /* 0x00000020b2b27810 */ /* 0x000fc80007ffe0ff */
[----:B------:R1:W-:Y:S03]  /*6b70*/  STG.E.128 desc[UR6][R162.64], R156 ;  /* 0x0000009ca2007986 */ /* 0x0003e6000c101d06 */
.L_x_45:
[----:B------:R-:W-:Y:S05]  /*6b80*/  BSYNC.RECONVERGENT B2 ;  /* 0x0000000000027941 */ /* 0x000fea0003800200 */
.L_x_44:
[----:B------:R-:W-:Y:S04]  /*6b90*/  BSSY.RECONVERGENT B2, `(.L_x_46) ;  /* 0x0000036000027945 */ /* 0x000fe80003800200 */
[----:B------:R-:W-:Y:S05]  /*6ba0*/  @!P2 BRA `(.L_x_47) ;  /* 0x0000000000d0a947 */ /* 0x000fea0003800000 */
[-CC-:B-1----:R-:W-:Y:S01]  /*6bb0*/  FFMA.FTZ R156, R238, R161.reuse, R160.reuse ;  /* 0x000000a1ee9c7223 */ /* 0x182fe200000100a0 */
        /* <DEDUP_REMOVED lines=51> */
.L_x_47:
[----:B------:R-:W-:Y:S05]  /*6ef0*/  BSYNC.RECONVERGENT B2 ;  /* 0x0000000000027941 */ /* 0x000fea0003800200 */
.L_x_46:
[----:B------:R-:W-:Y:S04]  /*6f00*/  BSSY.RECONVERGENT B2, `(.L_x_48) ;  /* 0x0000036000027945 */ /* 0x000fe80003800200 */
[----:B------:R-:W-:Y:S05]  /*6f10*/  @!P3 BRA `(.L_x_49) ;  /* 0x0000000000d0b947 */ /* 0x000fea0003800000 */
[-CC-:B-12---:R-:W-:Y:S01]  /*6f20*/  FFMA.FTZ R156, R236, R161.reuse, R160.reuse ;  /* 0x000000a1ec9c7223 */ /* 0x186fe200000100a0 */
        /* <DEDUP_REMOVED lines=20> */
[----:B------:R-:W-:Y:S01]  /*7070*/  FFMA.FTZ R156, R220, R161, R160 ;  /* 0x000000a1dc9c7223 */ /* 0x000fe200000100a0 */
[----:B------:R-:W-:Y:S01]  /*7080*/  FADD.FTZ R163, R6, -R163 ;  /* 0x800000a306a37221 */ /* 0x000fe20000010000 */
[----:B------:R-:W-:Y:S01]  /*7090*/  FADD.FTZ R245, R164, -R245 ;  /* 0x800000f5a4f57221 */ /* 0x000fe20000010000 */
[----:B------:R-:W-:Y:S01]  /*70a0*/  FMUL.FTZ R159, R159, R228 ;  /* 0x000000e49f9f7220 */ /* 0x000fe20000410000 */
[--C-:B------:R-:W-:Y:S01]  /*70b0*/  FADD.FTZ R243, R217, -R156.reuse ;  /* 0x8000009cd9f37221 */ /* 0x100fe20000010000 */
[----:B------:R-:W-:-:S03]  /*70c0*/  PRMT R156, R148, 0x7632, R156 ;  /* 0x00007632949c7816 */ /* 0x000fc6000000009c */
[----:B------:R-:W-:Y:S01]  /*70d0*/  F2FP.BF16.F32.PACK_AB R159, R162, R159 ;  /* 0x0000009fa29f723e */ /* 0x000fe200000010ff */
[----:B------:R-:W-:Y:S01]  /*70e0*/  FFMA.FTZ R243, R227, R243, R158 ;  /* 0x000000f3e3f37223 */ /* 0x000fe2000001009e */
[----:B------:R-:W-:Y:S02]  /*70f0*/  SHF.L.U32 R156, R156, 0x10, RZ ;  /* 0x000000109c9c7819 */ /* 0x000fe400000006ff */
[----:B------:R-:W-:Y:S01]  /*7100*/  SHF.L.U32 R158, R149, 0x10, RZ ;  /* 0x00000010959e7819 */ /* 0x000fe200000006ff */
[----:B------:R-:W-:Y:S02]  /*7110*/  FMUL.FTZ R242, R243, R228 ;  /* 0x000000e4f3f27220 */ /* 0x000fe40000410000 */
[----:B------:R-:W-:Y:S01]  /*7120*/  FFMA.FTZ R241, R227, R241, R156 ;  /* 0x000000f1e3f17223 */ /* 0x000fe2000001009c */
[----:B------:R-:W-:-:S03]  /*7130*/  SHF.L.U32 R156, R150, 0x10, RZ ;  /* 0x00000010969c7819 */ /* 0x000fc600000006ff */
[----:B------:R-:W-:Y:S02]  /*7140*/  FMUL.FTZ R241, R241, R228 ;  /* 0x000000e4f1f17220 */ /* 0x000fe40000410000 */
[----:B------:R-:W-:Y:S01]  /*7150*/  FFMA.FTZ R249, R227, R163, R156 ;  /* 0x000000a3e3f97223 */ /* 0x000fe2000001009c */
[----:B------:R-:W-:Y:S01]  /*7160*/  FFMA.FTZ R156, R165, R161, R160 ;  /* 0x000000a1a59c7223 */ /* 0x000fe200000100a0 */
[----:B------:R-:W0:Y:S03]  /*7170*/  LDC.64 R162, c[0x0][0x468] ;  /* 0x00011a00ffa27b82 */ /* 0x000e260000000a00 */
[----:B------:R-:W-:Y:S01]  /*7180*/  FADD.FTZ R247, R31, -R156 ;  /* 0x8000009c1ff77221 */ /* 0x000fe20000010000 */
[----:B------:R-:W-:-:S03]  /*7190*/  SHF.L.U32 R156, R148, 0x10, RZ ;  /* 0x00000010949c7819 */ /* 0x000fc600000006ff */
[----:B------:R-:W-:Y:S01]  /*71a0*/  FFMA.FTZ R247, R227, R247, R158 ;  /* 0x000000f7e3f77223 */ /* 0x000fe2000001009e */
[-C--:B------:R-:W-:Y:S01]  /*71b0*/  FMUL.FTZ R158, R249, R228.reuse ;  /* 0x000000e4f99e7220 */ /* 0x080fe20000410000 */
[----:B------:R-:W-:Y:S01]  /*71c0*/  FFMA.FTZ R245, R227, R245, R156 ;  /* 0x000000f5e3f57223 */ /* 0x000fe2000001009c */
[-C--:B------:R-:W-:Y:S01]  /*71d0*/  FMUL.FTZ R249, R157, R228.reuse ;  /* 0x000000e49df97220 */ /* 0x080fe20000410000 */
[-C--:B------:R-:W-:Y:S02]  /*71e0*/  FMUL.FTZ R157, R247, R228.reuse ;  /* 0x000000e4f79d7220 */ /* 0x080fe40000410000 */
[----:B------:R-:W-:Y:S02]  /*71f0*/  FMUL.FTZ R156, R245, R228 ;  /* 0x000000e4f59c7220 */ /* 0x000fe40000410000 */
[----:B------:R-:W-:Y:S02]  /*7200*/  F2FP.BF16.F32.PACK_AB R158, R249, R158 ;  /* 0x0000009ef99e723e */ /* 0x000fe400000010ff */
[----:B------:R-:W-:-:S02]  /*7210*/  F2FP.BF16.F32.PACK_AB R157, R242, R157 ;  /* 0x0000009df29d723e */ /* 0x000fc400000010ff */
[----:B------:R-:W-:Y:S01]  /*7220*/  F2FP.BF16.F32.PACK_AB R156, R241, R156 ;  /* 0x0000009cf19c723e */ /* 0x000fe200000010ff */
[C---:B0-----:R-:W-:Y:S01]  /*7230*/  IMAD.WIDE.U32 R162, R178.reuse, 0x10, R162 ;  /* 0x00000010b2a27825 */ /* 0x041fe200078e00a2 */
[----:B------:R-:W-:-:S04]  /*7240*/  IADD3 R178, PT, PT, R178, 0x20, RZ ;  /* 0x00000020b2b27810 */ /* 0x000fc80007ffe0ff */
[----:B------:R3:W-:Y:S03]  /*7250*/  STG.E.128 desc[UR6][R162.64], R156 ;  /* 0x0000009ca2007986 */ /* 0x0007e6000c101d06 */
.L_x_49:
[----:B------:R-:W-:Y:S05]  /*7260*/  BSYNC.RECONVERGENT B2 ;  /* 0x0000000000027941 */ /* 0x000fea0003800200 */
.L_x_48:
[----:B------:R-:W-:Y:S04]  /*7270*/  BSSY.RECONVERGENT B2, `(.L_x_50) ;  /* 0x0000036000027945 */ /* 0x000fe80003800200 */
[----:B------:R-:W-:Y:S05]  /*7280*/  @!P4 BRA `(.L_x_51) ;  /* 0x0000000000d0c947 */ /* 0x000fea0003800000 */
[-CC-:B-123--:R-:W-:Y:S01]  /*7290*/  FFMA.FTZ R156, R234, R161.reuse, R160.reuse ;  /* 0x000000a1ea9c7223 */ /* 0x18efe200000100a0 */
        /* <DEDUP_REMOVED lines=14> */
[-CC-:B------:R-:W-:Y:S01]  /*7380*/  FFMA.FTZ R156, R185, R161.reuse, R160.reuse ;  /* 0x000000a1b99c7223 */ /* 0x180fe200000100a0 */
[----:B------:R-:W-:Y:S01]  /*7390*/  FMUL.FTZ R162, R163, R228 ;  /* 0x000000e4a3a27220 */ /* 0x000fe20000410000 */
[----:B------:R-:W-:Y:S01]  /*73a0*/  FFMA.FTZ R163, R3, R161, R160 ;  /* 0x000000a103a37223 */ /* 0x000fe200000100a0 */
[----:B------:R-:W-:Y:S01]  /*73b0*/  SHF.L.U32 R158, R158, 0x10, RZ ;  /* 0x000000109e9e7819 */ /* 0x000fe200000006ff */
[----:B------:R-:W-:Y:S01]  /*73c0*/  FADD.FTZ R159, R183, -R156 ;  /* 0x8000009cb79f7221 */ /* 0x000fe20000010000 */
[----:B------:R-:W-:Y:S01]  /*73d0*/  SHF.L.U32 R156, R155, 0x10, RZ ;  /* 0x000000109b9c7819 */ /* 0x000fe200000006ff */
[----:B------:R-:W-:Y:S01]  /*73e0*/  FADD.FTZ R163, R0, -R163 ;  /* 0x800000a300a37221 */ /* 0x000fe20000010000 */
[----:B------:R-:W-:Y:S01]  /*73f0*/  FADD.FTZ R247, R2, -R247 ;  /* 0x800000f702f77221 */ /* 0x000fe20000010000 */
[----:B------:R-:W-:-:S02]  /*7400*/  FADD.FTZ R245, R4, -R245 ;  /* 0x800000f504f57221 */ /* 0x000fc40000010000 */
[----:B------:R-:W-:Y:S01]  /*7410*/  FFMA.FTZ R159, R227, R159, R156 ;  /* 0x0000009fe39f7223 */ /* 0x000fe2000001009c */
[----:B------:R-:W-:-:S03]  /*7420*/  FFMA.FTZ R156, R216, R161, R160 ;  /* 0x000000a1d89c7223 */ /* 0x000fc600000100a0 */
[----:B------:R-:W-:Y:S01]  /*7430*/  FMUL.FTZ R159, R159, R228 ;  /* 0x000000e49f9f7220 */ /* 0x000fe20000410000 */
[--C-:B------:R-:W-:Y:S01]  /*7440*/  FADD.FTZ R243, R213, -R156.reuse ;  /* 0x8000009cd5f37221 */ /* 0x100fe20000010000 */
[----:B------:R-:W-:-:S03]  /*7450*/  PRMT R156, R152, 0x7632, R156 ;  /* 0x00007632989c7816 */ /* 0x000fc6000000009c */
[----:B------:R-:W-:Y:S01]  /*7460*/  F2FP.BF16.F32.PACK_AB R159, R162, R159 ;  /* 0x0000009fa29f723e */ /* 0x000fe200000010ff */
[----:B------:R-:W-:Y:S01]  /*7470*/  FFMA.FTZ R243, R227, R243, R158 ;  /* 0x000000f3e3f37223 */ /* 0x000fe2000001009e */
[----:B------:R-:W-:Y:S02]  /*7480*/  SHF.L.U32 R156, R156, 0x10, RZ ;  /* 0x000000109c9c7819 */ /* 0x000fe400000006ff */
[----:B------:R-:W-:Y:S01]  /*7490*/  SHF.L.U32 R158, R153, 0x10, RZ ;  /* 0x00000010999e7819 */ /* 0x000fe200000006ff */
[-C--:B------:R-:W-:Y:S02]  /*74a0*/  FMUL.FTZ R242, R243, R228.reuse ;  /* 0x000000e4f3f27220 */ /* 0x080fe40000410000 */
[C---:B------:R-:W-:Y:S01]  /*74b0*/  FFMA.FTZ R241, R227.reuse, R241, R156 ;  /* 0x000000f1e3f17223 */ /* 0x040fe2000001009c */
[----:B------:R-:W-:Y:S01]  /*74c0*/  SHF.L.U32 R156, R154, 0x10, RZ ;  /* 0x000000109a9c7819 */ /* 0x000fe200000006ff */
[----:B------:R-:W-:Y:S02]  /*74d0*/  FFMA.FTZ R247, R227, R247, R158 ;  /* 0x000000f7e3f77223 */ /* 0x000fe4000001009e */
[----:B------:R-:W-:-:S02]  /*74e0*/  FMUL.FTZ R241, R241, R228 ;  /* 0x000000e4f1f17220 */ /* 0x000fc40000410000 */
        /* <DEDUP_REMOVED lines=14> */
.L_x_51:
[----:B------:R-:W-:Y:S05]  /*75d0*/  BSYNC.RECONVERGENT B2 ;  /* 0x0000000000027941 */ /* 0x000fea0003800200 */
.L_x_50:
[----:B------:R-:W-:Y:S05]  /*75e0*/  @!P5 BRA `(.L_x_40) ;  /* 0x00000014009cd947 */ /* 0x000fea0003800000 */
[-C--:B-1234-:R-:W-:Y:S01]  /*75f0*/  FFMA.FTZ R158, R230, R161.reuse, R160 ;  /* 0x000000a1e69e7223 */ /* 0x09efe200000100a0 */
[----:B------:R-:W-:Y:S01]  /*7600*/  PRMT R156, R139, 0x7632, R156 ;  /* 0x000076328b9c7816 */ /* 0x000fe2000000009c */
[-C--:B------:R-:W-:Y:S01]  /*7610*/  FFMA.FTZ R242, R232, R161.reuse, R160 ;  /* 0x000000a1e8f27223 */ /* 0x080fe200000100a0 */
[----:B------:R-:W-:Y:S01]  /*7620*/  PRMT R159, R138, 0x7632, R159 ;  /* 0x000076328a9f7816 */ /* 0x000fe2000000009f */
[----:B------:R-:W-:Y:S01]  /*7630*/  FADD.FTZ R157, R229, -R158 ;  /* 0x8000009ee59d7221 */ /* 0x000fe20000010000 */
[----:B------:R-:W-:Y:S01]  /*7640*/  SHF.L.U32 R158, R156, 0x10, RZ ;  /* 0x000000109c9e7819 */ /* 0x000fe200000006ff */
[-CC-:B------:R-:W-:Y:S01]  /*7650*/  FFMA.FTZ R243, R197, R161.reuse, R160.reuse ;  /* 0x000000a1c5f37223 */ /* 0x180fe200000100a0 */
[-CC-:B------:R-:W-:Y:S01]  /*7660*/  FFMA.FTZ R241, R199, R161.reuse, R160.reuse ;  /* 0x000000a1c7f17223 */ /* 0x180fe200000100a0 */
[-CC-:B------:R-:W-:Y:S01]  /*7670*/  FFMA.FTZ R247, R201, R161.reuse, R160.reuse ;  /* 0x000000a1c9f77223 */ /* 0x180fe200000100a0 */
[-CC-:B0-----:R-:W-:Y:S01]  /*7680*/  FFMA.FTZ R162, R212, R161.reuse, R160.reuse ;  /* 0x000000a1d4a27223 */ /* 0x181fe200000100a0 */
[-CC-:B------:R-:W-:Y:S01]  /*7690*/  FFMA.FTZ R245, R203, R161.reuse, R160.reuse ;  /* 0x000000a1cbf57223 */ /* 0x180fe200000100a0 */
[----:B------:R-:W-:Y:S01]  /*76a0*/  FFMA.FTZ R156, R208, R161, R160 ;  /* 0x000000a1d09c7223 */ /* 0x000fe200000100a0 */
[--C-:B-----5:R-:W-:Y:S01]  /*76b0*/  FFMA.FTZ R157, R227, R157, R158.reuse ;  /* 0x0000009de39d7223 */ /* 0x120fe2000001009e */
[----:B------:R-:W-:Y:S01]  /*76c0*/  PRMT R158, R137, 0x7632, R158 ;  /* 0x00007632899e7816 */ /* 0x000fe2000000009e */
[----:B------:R-:W-:Y:S01]  /*76d0*/  FADD.FTZ R163, R231, -R242 ;  /* 0x800000f2e7a37221 */ /* 0x000fe20000010000 */
[----:B------:R-:W-:Y:S01]  /*76e0*/  SHF.L.U32 R160, R159, 0x10, RZ ;  /* 0x000000109fa07819 */ /* 0x000fe200000006ff */
[----:B------:R-:W-:Y:S01]  /*76f0*/  FADD.FTZ R159, R207, -R162 ;  /* 0x800000a2cf9f7221 */ /* 0x000fe20000010000 */
[----:B------:R-:W-:Y:S01]  /*7700*/  SHF.L.U32 R158, R158, 0x10, RZ ;  /* 0x000000109e9e7819 */ /* 0x000fe200000006ff */
[----:B------:R-:W-:Y:S01]  /*7710*/  FADD.FTZ R161, R206, -R243 ;  /* 0x800000f3cea17221 */ /* 0x000fe20000010000 */
[----:B------:R-:W-:Y:S01]  /*7720*/  FADD.FTZ R243, R198, -R241 ;  /* 0x800000f1c6f37221 */ /* 0x000fe20000010000 */
[----:B------:R-:W-:Y:S01]  /*7730*/  FFMA.FTZ R163, R227, R163, R160 ;  /* 0x000000a3e3a37223 */ /* 0x000fe200000100a0 */
[----:B------:R-:W-:Y:S01]  /*7740*/  SHF.L.U32 R160, R139, 0x10, RZ ;  /* 0x000000108ba07819 */ /* 0x000fe200000006ff */
[----:B------:R-:W-:Y:S01]  /*7750*/  FFMA.FTZ R159, R227, R159, R158 ;  /* 0x0000009fe39f7223 */ /* 0x000fe2000001009e */
[----:B------:R-:W-:Y:S01]  /*7760*/  SHF.L.U32 R158, R138, 0x10, RZ ;  /* 0x000000108a9e7819 */ /* 0x000fe200000006ff */
[----:B------:R-:W-:Y:S01]  /*7770*/  FADD.FTZ R247, R200, -R247 ;  /* 0x800000f7c8f77221 */ /* 0x000fe20000010000 */
[----:B------:R-:W-:Y:S01]  /*7780*/  SHF.L.U32 R242, R137, 0x10, RZ ;  /* 0x0000001089f27819 */ /* 0x000fe200000006ff */
[C---:B------:R-:W-:Y:S01]  /*7790*/  FFMA.FTZ R241, R227.reuse, R161, R160 ;  /* 0x000000a1e3f17223 */ /* 0x040fe200000100a0 */
[----:B------:R-:W-:Y:S01]  /*77a0*/  FADD.FTZ R245, R202, -R245 ;  /* 0x800000f5caf57221 */ /* 0x000fe20000010000 */
[----:B------:R-:W0:Y:S01]  /*77b0*/  LDC.64 R160, c[0x0][0x468] ;  /* 0x00011a00ffa07b82 */ /* 0x000e220000000a00 */
[--C-:B------:R-:W-:Y:S01]  /*77c0*/  FFMA.FTZ R243, R227, R243, R158.reuse ;  /* 0x000000f3e3f37223 */ /* 0x100fe2000001009e */
[----:B------:R-:W-:Y:S01]  /*77d0*/  PRMT R158, R136, 0x7632, R158 ;  /* 0x00007632889e7816 */ /* 0x000fe2000000009e */
[----:B------:R-:W-:Y:S01]  /*77e0*/  FADD.FTZ R249, R209, -R156 ;  /* 0x8000009cd1f97221 */ /* 0x000fe20000010000 */
[----:B------:R-:W-:Y:S01]  /*77f0*/  FFMA.FTZ R247, R227, R247, R242 ;  /* 0x000000f7e3f77223 */ /* 0x000fe200000100f2 */
[-C--:B------:R-:W-:Y:S01]  /*7800*/  FMUL.FTZ R242, R157, R228.reuse ;  /* 0x000000e49df27220 */ /* 0x080fe20000410000 */
[----:B------:R-:W-:Y:S01]  /*7810*/  SHF.L.U32 R162, R158, 0x10, RZ ;  /* 0x000000109ea27819 */ /* 0x000fe200000006ff */
[-C--:B------:R-:W-:Y:S01]  /*7820*/  FMUL.FTZ R241, R241, R228.reuse ;  /* 0x000000e4f1f17220 */ /* 0x080fe20000410000 */
[----:B------:R-:W-:Y:S01]  /*7830*/  SHF.L.U32 R158, R136, 0x10, RZ ;  /* 0x00000010889e7819 */ /* 0x000fe200000006ff */
[-C--:B------:R-:W-:Y:S01]  /*7840*/  FMUL.FTZ R163, R163, R228.reuse ;  /* 0x000000e4a3a37220 */ /* 0x080fe20000410000 */
[----:B------:R-:W-:-:S03]  /*7850*/  FMUL.FTZ R157, R247, R228 ;  /* 0x000000e4f79d7220 */ /* 0x000fc60000410000 */
[C---:B------:R-:W-:Y:S01]  /*7860*/  FFMA.FTZ R245, R227.reuse, R245, R158 ;  /* 0x000000f5e3f57223 */ /* 0x040fe2000001009e */
[----:B------:R-:W-:Y:S01]  /*7870*/  FFMA.FTZ R227, R227, R249, R162 ;  /* 0x000000f9e3e37223 */ /* 0x000fe200000100a2 */
[-C--:B------:R-:W-:Y:S01]  /*7880*/  FMUL.FTZ R158, R243, R228.reuse ;  /* 0x000000e4f39e7220 */ /* 0x080fe20000410000 */
[-C--:B------:R-:W-:Y:S01]  /*7890*/  FMUL.FTZ R162, R159, R228.reuse ;  /* 0x000000e49fa27220 */ /* 0x080fe20000410000 */
[-C--:B------:R-:W-:Y:S01]  /*78a0*/  FMUL.FTZ R156, R245, R228.reuse ;  /* 0x000000e4f59c7220 */ /* 0x080fe20000410000 */
[----:B------:R-:W-:Y:S01]  /*78b0*/  FMUL.FTZ R227, R227, R228 ;  /* 0x000000e4e3e37220 */ /* 0x000fe20000410000 */
[----:B------:R-:W-:Y:S02]  /*78c0*/  F2FP.BF16.F32.PACK_AB R159, R242, R241 ;  /* 0x000000f1f29f723e */ /* 0x000fe400000010ff */
[----:B------:R-:W-:Y:S02]  /*78d0*/  F2FP.BF16.F32.PACK_AB R158, R163, R158 ;  /* 0x0000009ea39e723e */ /* 0x000fe400000010ff */
[----:B------:R-:W-:Y:S01]  /*78e0*/  F2FP.BF16.F32.PACK_AB R157, R162, R157 ;  /* 0x0000009da29d723e */ /* 0x000fe200000010ff */
[----:B0-----:R-:W-:Y:S01]  /*78f0*/  IMAD.WIDE.U32 R160, R178, 0x10, R160 ;  /* 0x00000010b2a07825 */ /* 0x001fe200078e00a0 */
[----:B------:R-:W-:-:S05]  /*7900*/  F2FP.BF16.F32.PACK_AB R156, R227, R156 ;  /* 0x0000009ce39c723e */ /* 0x000fca00000010ff */
[----:B------:R0:W-:Y:S01]  /*7910*/  STG.E.128 desc[UR6][R160.64], R156 ;  /* 0x0000009ca0007986 */ /* 0x0001e2000c101d06 */
[----:B------:R-:W-:Y:S05]  /*7920*/  BRA `(.L_x_40) ;  /* 0x0000001000cc7947 */ /* 0x000fea0003800000 */
.L_x_43:
[----:B------:R-:W-:Y:S04]  /*7930*/  BSSY.RECONVERGENT B2, `(.L_x_52) ;  /* 0x000003d000027945 */ /* 0x000fe80003800200 */
[----:B------:R-:W-:Y:S05]  /*7940*/  @!P1 BRA `(.L_x_53) ;  /* 0x0000000000ec9947 */ /* 0x000fea0003800000 */
[----:B------:R-:W-:Y:S01]  /*7950*/  PRMT R132, R140, 0x7632, R132 ;  /* 0x000076328c847816 */ /* 0x000fe20000000084 */
[-CC-:B------:R-:W-:Y:S01]  /*7960*/  FFMA.FTZ R134, R204, R161.reuse, R160.reuse ;  /* 0x000000a1cc867223 */ /* 0x180fe200000100a0 */
[----:B------:R-:W-:Y:S01]  /*7970*/  PRMT R135, R141, 0x7632, R135 ;  /* 0x000076328d877816 */ /* 0x000fe20000000087 */
[-C--:B------:R-:W-:Y:S01]  /*7980*/  FFMA.FTZ R156, R210, R161.reuse, R160 ;  /* 0x000000a1d29c7223 */ /* 0x080fe200000100a0 */
[----:B------:R-:W-:Y:S01]  /*7990*/  SHF.L.U32 R132, R132, 0x10, RZ ;  /* 0x0000001084847819 */ /* 0x000fe200000006ff */
[----:B------:R-:W-:Y:S01]  /*79a0*/  FADD.FTZ R134, R205, -R134 ;  /* 0x80000086cd867221 */ /* 0x000fe20000010000 */
[-C--:B0-----:R-:W-:Y:S01]  /*79b0*/  FFMA.FTZ R163, R177, R161.reuse, R160 ;  /* 0x000000a1b1a37223 */ /* 0x081fe200000100a0 */
[----:B------:R-:W-:Y:S01]  /*79c0*/  FADD.FTZ R156, R225, -R156 ;  /* 0x8000009ce19c7221 */ /* 0x000fe20000010000 */
[----:B------:R-:W0:Y:S01]  /*79d0*/  LDC.64 R242, c[0x0][0x478] ;  /* 0x00011e00fff27b82 */ /* 0x000e220000000a00 */
[----:B-----5:R-:W-:Y:S01]  /*79e0*/  FFMA.FTZ R133, R227, R134, R132 ;  /* 0x00000086e3857223 */ /* 0x020fe20000010084 */
[----:B------:R-:W-:Y:S01]  /*79f0*/  SHF.L.U32 R132, R135, 0x10, RZ ;  /* 0x0000001087847819 */ /* 0x000fe200000006ff */
[-C--:B------:R-:W-:Y:S01]  /*7a00*/  FFMA.FTZ R134, R226, R161.reuse, R160 ;  /* 0x000000a1e2867223 */ /* 0x080fe200000100a0 */
[----:B------:R-:W-:Y:S01]  /*7a10*/  PRMT R135, R143, 0x7632, R135 ;  /* 0x000076328f877816 */ /* 0x000fe20000000087 */
[----:B------:R-:W-:Y:S01]  /*7a20*/  FMUL.FTZ R247, R133, R228 ;  /* 0x000000e485f77220 */ /* 0x000fe20000410000 */
[----:B------:R-:W-:Y:S01]  /*7a30*/  SHF.L.U32 R245, R141, 0x10, RZ ;  /* 0x000000108df57819 */ /* 0x000fe200000006ff */
[----:B------:R-:W-:Y:S01]  /*7a40*/  FFMA.FTZ R159, R227, R156, R132 ;  /* 0x0000009ce39f7223 */ /* 0x000fe20000010084 */
[----:B------:R-:W-:Y:S01]  /*7a50*/  FFMA.FTZ R156, R240, R161, R160 ;  /* 0x000000a1f09c7223 */ /* 0x000fe200000100a0 */
[----:B------:R-:W-:Y:S01]  /*7a60*/  SHF.L.U32 R135, R135, 0x10, RZ ;  /* 0x0000001087877819 */ /* 0x000fe200000006ff */
[----:B------:R-:W-:Y:S01]  /*7a70*/  FADD.FTZ R134, R223, -R134 ;  /* 0x80000086df867221 */ /* 0x000fe20000010000 */
[----:B------:R-:W-:Y:S01]  /*7a80*/  PRMT R132, R142, 0x7632, R132 ;  /* 0x000076328e847816 */ /* 0x000fe20000000084 */
[----:B------:R-:W-:Y:S01]  /*7a90*/  FADD.FTZ R156, R239, -R156 ;  /* 0x8000009cef9c7221 */ /* 0x000fe20000010000 */
[----:B------:R-:W-:-:S02]  /*7aa0*/  FMUL.FTZ R246, R159, R228 ;  /* 0x000000e49ff67220 */ /* 0x000fc40000410000 */
[----:B------:R-:W-:Y:S01]  /*7ab0*/  SHF.L.U32 R132, R132, 0x10, RZ ;  /* 0x0000001084847819 */ /* 0x000fe200000006ff */
[----:B------:R-:W-:Y:S01]  /*7ac0*/  FFMA.FTZ R241, R227, R156, R135 ;  /* 0x0000009ce3f17223 */ /* 0x000fe20000010087 */
[----:B------:R-:W-:Y:S01]  /*7ad0*/  FADD.FTZ R156, R174, -R163 ;  /* 0x800000a3ae9c7221 */ /* 0x000fe20000010000 */
[-CC-:B------:R-:W-:Y:S01]  /*7ae0*/  FFMA.FTZ R163, R191, R161.reuse, R160.reuse ;  /* 0x000000a1bfa37223 */ /* 0x180fe200000100a0 */
[-C--:B------:R-:W-:Y:S01]  /*7af0*/  FFMA.FTZ R135, R179, R161.reuse, R160 ;  /* 0x000000a1b3877223 */ /* 0x080fe200000100a0 */
[----:B------:R-:W-:Y:S01]  /*7b00*/  FFMA.FTZ R157, R227, R134, R132 ;  /* 0x00000086e39d7223 */ /* 0x000fe20000010084 */
[----:B------:R-:W-:Y:S01]  /*7b10*/  SHF.L.U32 R134, R140, 0x10, RZ ;  /* 0x000000108c867819 */ /* 0x000fe200000006ff */
[----:B------:R-:W-:Y:S01]  /*7b20*/  FADD.FTZ R158, R188, -R163 ;  /* 0x800000a3bc9e7221 */ /* 0x000fe20000010000 */
[----:B------:R-:W-:Y:S01]  /*7b30*/  FADD.FTZ R132, R176, -R135 ;  /* 0x80000087b0847221 */ /* 0x000fe20000010000 */
[----:B------:R-:W1:Y:S01]  /*7b40*/  LDC.64 R162, c[0x0][0x468] ;  /* 0x00011a00ffa27b82 */ /* 0x000e620000000a00 */
[----:B------:R-:W-:Y:S01]  /*7b50*/  FFMA.FTZ R135, R175, R161, R160 ;  /* 0x000000a1af877223 */ /* 0x000fe200000100a0 */
[C---:B------:R-:W-:Y:S01]  /*7b60*/  FFMA.FTZ R245, R227.reuse, R156, R245 ;  /* 0x0000009ce3f57223 */ /* 0x040fe200000100f5 */
[----:B------:R-:W-:Y:S01]  /*7b70*/  FFMA.FTZ R132, R227, R132, R134 ;  /* 0x00000084e3847223 */ /* 0x000fe20000010086 */
[----:B------:R-:W-:Y:S01]  /*7b80*/  SHF.L.U32 R134, R142, 0x10, RZ ;  /* 0x000000108e867819 */ /* 0x000fe200000006ff */
[----:B------:R-:W-:Y:S01]  /*7b90*/  FADD.FTZ R244, R172, -R135 ;  /* 0x80000087acf47221 */ /* 0x000fe20000010000 */
[----:B------:R-:W-:Y:S01]  /*7ba0*/  SHF.L.U32 R135, R143, 0x10, RZ ;  /* 0x000000108f877819 */ /* 0x000fe200000006ff */
[----:B------:R-:W-:Y:S01]  /*7bb0*/  FMUL.FTZ R156, R132, R228 ;  /* 0x000000e4849c7220 */ /* 0x000fe20000410000 */
[----:B------:R-:W-:Y:S01]  /*7bc0*/  F2FP.BF16.F32.PACK_AB R132, R133, R132 ;  /* 0x000000848584723e */ /* 0x000fe200000010ff */
[----:B------:R-:W-:Y:S01]  /*7bd0*/  FFMA.FTZ R244, R227, R244, R134 ;  /* 0x000000f4e3f47223 */ /* 0x000fe20000010086 */
[----:B------:R-:W-:Y:S01]  /*7be0*/  F2FP.BF16.F32.PACK_AB R133, R159, R245 ;  /* 0x000000f59f85723e */ /* 0x000fe200000010ff */
[----:B------:R-:W-:Y:S01]  /*7bf0*/  FFMA.FTZ R158, R227, R158, R135 ;  /* 0x0000009ee39e7223 */ /* 0x000fe20000010087 */
[----:B------:R-:W-:Y:S01]  /*7c00*/  F2FP.BF16.F32.PACK_AB R156, R247, R156 ;  /* 0x0000009cf79c723e */ /* 0x000fe200000010ff */
[C---:B------:R-:W-:Y:S01]  /*7c10*/  FMUL.FTZ R159, R157.reuse, R228 ;  /* 0x000000e49d9f7220 */ /* 0x040fe20000410000 */
[----:B------:R-:W-:Y:S01]  /*7c20*/  F2FP.BF16.F32.PACK_AB R134, R157, R244 ;  /* 0x000000f49d86723e */ /* 0x000fe200000010ff */
[-C--:B------:R-:W-:Y:S01]  /*7c30*/  FMUL.FTZ R244, R244, R228.reuse ;  /* 0x000000e4f4f47220 */ /* 0x080fe20000410000 */
[-C--:B------:R-:W-:Y:S01]  /*7c40*/  FMUL.FTZ R245, R245, R228.reuse ;  /* 0x000000e4f5f57220 */ /* 0x080fe20000410000 */
[-C--:B------:R-:W-:Y:S01]  /*7c50*/  FMUL.FTZ R247, R158, R228.reuse ;  /* 0x000000e49ef77220 */ /* 0x080fe20000410000 */
[C---:B------:R-:W-:Y:S01]  /*7c60*/  FMUL.FTZ R248, R241.reuse, R228 ;  /* 0x000000e4f1f87220 */ /* 0x040fe20000410000 */
[----:B------:R-:W-:Y:S01]  /*7c70*/  F2FP.BF16.F32.PACK_AB R135, R241, R158 ;  /* 0x0000009ef187723e */ /* 0x000fe200000010ff */
[----:B0-----:R-:W-:Y:S01]  /*7c80*/  IMAD.WIDE.U32 R242, R178, 0x10, R242 ;  /* 0x00000010b2f27825 */ /* 0x001fe200078e00f2 */
[----:B------:R-:W-:-:S02]  /*7c90*/  F2FP.BF16.F32.PACK_AB R158, R159, R244 ;  /* 0x000000f49f9e723e */ /* 0x000fc400000010ff */
[----:B------:R-:W-:Y:S01]  /*7ca0*/  F2FP.BF16.F32.PACK_AB R157, R246, R245 ;  /* 0x000000f5f69d723e */ /* 0x000fe200000010ff */
[----:B-1----:R-:W-:Y:S01]  /*7cb0*/  IMAD.WIDE.U32 R162, R178, 0x10, R162 ;  /* 0x00000010b2a27825 */ /* 0x002fe200078e00a2 */
[----:B------:R-:W-:Y:S01]  /*7cc0*/  F2FP.BF16.F32.PACK_AB R159, R248, R247 ;  /* 0x000000f7f89f723e */ /* 0x000fe200000010ff */
[----:B------:R1:W-:Y:S01]  /*7cd0*/  STG.E.128 desc[UR6][R242.64], R132 ;  /* 0x00000084f2007986 */ /* 0x0003e2000c101d06 */
[----:B------:R-:W-:-:S03]  /*7ce0*/  IADD3 R178, PT, PT, R178, 0x20, RZ ;  /* 0x00000020b2b27810 */ /* 0x000fc60007ffe0ff */
[----:B------:R1:W-:Y:S04]  /*7cf0*/  STG.E.128 desc[UR6][R162.64], R156 ;  /* 0x0000009ca2007986 */ /* 0x0003e8000c101d06 */
.L_x_53:
[----:B------:R-:W-:Y:S05]  /*7d00*/  BSYNC.RECONVERGENT B2 ;  /* 0x0000000000027941 */ /* 0x000fea0003800200 */
.L_x_52:
[----:B------:R-:W-:Y:S04]  /*7d10*/  BSSY.RECONVERGENT B2, `(.L_x_54) ;  /* 0x000003d000027945 */ /* 0x000fe80003800200 */
[----:B------:R-:W-:Y:S05]  /*7d20*/  @!P2 BRA `(.L_x_55) ;  /* 0x0000000000eca947 */ /* 0x000fea0003800000 */
[----:B-1----:R-:W-:Y:S01]  /*7d30*/  PRMT R132, R144, 0x7632, R132 ;  /* 0x0000763290847816 */ /* 0x002fe20000000084 */
        /* <DEDUP_REMOVED lines=58> */
.L_x_55:
[----:B------:R-:W-:Y:S05]  /*80e0*/  BSYNC.RECONVERGENT B2 ;  /* 0x0000000000027941 */ /* 0x000fea0003800200 */
.L_x_54:
[----:B------:R-:W-:Y:S04]  /*80f0*/  BSSY.RECONVERGENT B2, `(.L_x_56) ;  /* 0x000003d000027945 */ /* 0x000fe80003800200 */
[----:B------:R-:W-:Y:S05]  /*8100*/  @!P3 BRA `(.L_x_57) ;  /* 0x0000000000ecb947 */ /* 0x000fea0003800000 */
[----:B-12---:R-:W-:Y:S01]  /*8110*/  PRMT R132, R148, 0x7632, R132 ;  /* 0x0000763294847816 */ /* 0x006fe20000000084 */
        /* <DEDUP_REMOVED lines=12> */
[----:B------:R-:W-:Y:S01]  /*81e0*/  FADD.FTZ R158, R184, -R163 ;  /* 0x800000a3b89e7221 */ /* 0x000fe20000010000 */
[----:B------:R-:W-:Y:S01]  /*81f0*/  SHF.L.U32 R245, R149, 0x10, RZ ;  /* 0x0000001095f57819 */ /* 0x000fe200000006ff */
[--C-:B------:R-:W-:Y:S01]  /*8200*/  FFMA.FTZ R159, R227, R156, R132.reuse ;  /* 0x0000009ce39f7223 */ /* 0x100fe20000010084 */
[----:B------:R-:W-:Y:S01]  /*8210*/  PRMT R132, R150, 0x7632, R132 ;  /* 0x0000763296847816 */ /* 0x000fe20000000084 */
[----:B------:R-:W-:Y:S01]  /*8220*/  FFMA.FTZ R156, R236, R161, R160 ;  /* 0x000000a1ec9c7223 */ /* 0x000fe200000100a0 */
[----:B------:R-:W-:Y:S01]  /*8230*/  FADD.FTZ R134, R215, -R134 ;  /* 0x80000086d7867221 */ /* 0x000fe20000010000 */
[----:B------:R-:W-:Y:S01]  /*8240*/  SHF.L.U32 R135, R135, 0x10, RZ ;  /* 0x0000001087877819 */ /* 0x000fe200000006ff */
[----:B------:R-:W1:Y:S01]  /*8250*/  LDC.64 R162, c[0x0][0x468] ;  /* 0x00011a00ffa27b82 */ /* 0x000e620000000a00 */
[----:B------:R-:W-:Y:S01]  /*8260*/  SHF.L.U32 R132, R132, 0x10, RZ ;  /* 0x0000001084847819 */ /* 0x000fe200000006ff */
[----:B------:R-:W-:Y:S01]  /*8270*/  FADD.FTZ R156, R235, -R156 ;  /* 0x8000009ceb9c7221 */ /* 0x000fe20000010000 */
[-C--:B------:R-:W-:Y:S01]  /*8280*/  FMUL.FTZ R247, R133, R228.reuse ;  /* 0x000000e485f77220 */ /* 0x080fe20000410000 */
[----:B------:R-:W-:-:S02]  /*8290*/  FMUL.FTZ R246, R159, R228 ;  /* 0x000000e49ff67220 */ /* 0x000fc40000410000 */
[----:B------:R-:W-:Y:S01]  /*82a0*/  FFMA.FTZ R157, R227, R134, R132 ;  /* 0x00000086e39d7223 */ /* 0x000fe20000010084 */
[-CC-:B------:R-:W-:Y:S01]  /*82b0*/  FFMA.FTZ R134, R165, R161.reuse, R160.reuse ;  /* 0x000000a1a5867223 */ /* 0x180fe200000100a0 */
[----:B------:R-:W-:Y:S01]  /*82c0*/  FFMA.FTZ R241, R227, R156, R135 ;  /* 0x0000009ce3f17223 */ /* 0x000fe20000010087 */
[-C--:B------:R-:W-:Y:S02]  /*82d0*/  FFMA.FTZ R135, R167, R161.reuse, R160 ;  /* 0x000000a1a7877223 */ /* 0x080fe400000100a0 */
[----:B------:R-:W-:Y:S01]  /*82e0*/  FADD.FTZ R156, R31, -R134 ;  /* 0x800000861f9c7221 */ /* 0x000fe20000010000 */
[----:B------:R-:W-:Y:S01]  /*82f0*/  SHF.L.U32 R134, R148, 0x10, RZ ;  /* 0x0000001094867819 */ /* 0x000fe200000006ff */
[----:B------:R-:W-:Y:S01]  /*8300*/  FADD.FTZ R132, R164, -R135 ;  /* 0x80000087a4847221 */ /* 0x000fe20000010000 */
[----:B------:R-:W-:Y:S01]  /*8310*/  FFMA.FTZ R135, R9, R161, R160 ;  /* 0x000000a109877223 */ /* 0x000fe200000100a0 */
[----:B------:R-:W-:Y:S01]  /*8320*/  FFMA.FTZ R245, R227, R156, R245 ;  /* 0x0000009ce3f57223 */ /* 0x000fe200000100f5 */
[----:B------:R-:W-:Y:S01]  /*8330*/  FMUL.FTZ R248, R241, R228 ;  /* 0x000000e4f1f87220 */ /* 0x000fe20000410000 */
        /* <DEDUP_REMOVED lines=14> */
[----:B------:R-:W-:Y:S01]  /*8420*/  FMUL.FTZ R247, R158, R228 ;  /* 0x000000e49ef77220 */ /* 0x000fe20000410000 */
        /* <DEDUP_REMOVED lines=9> */
.L_x_57:
[----:B------:R-:W-:Y:S05]  /*84c0*/  BSYNC.RECONVERGENT B2 ;  /* 0x0000000000027941 */ /* 0x000fea0003800200 */
.L_x_56:
[----:B------:R-:W-:Y:S04]  /*84d0*/  BSSY.RECONVERGENT B2, `(.L_x_58) ;  /* 0x000003d000027945 */ /* 0x000fe80003800200 */
[----:B------:R-:W-:Y:S05]  /*84e0*/  @!P4 BRA `(.L_x_59) ;  /* 0x0000000000ecc947 */ /* 0x000fea0003800000 */
[----:B-123--:R-:W-:Y:S01]  /*84f0*/  PRMT R132, R152, 0x7632, R132 ;  /* 0x0000763298847816 */ /* 0x00efe20000000084 */
[-CC-:B------:R-:W-:Y:S01]  /*8500*/  FFMA.FTZ R133, R192, R161.reuse, R160.reuse ;  /* 0x000000a1c0857223 */ /* 0x180fe200000100a0 */
[----:B------:R-:W-:Y:S01]  /*8510*/  PRMT R135, R153, 0x7632, R135 ;  /* 0x0000763299877816 */ /* 0x000fe20000000087 */
[-CC-:B------:R-:W-:Y:S01]  /*8520*/  FFMA.FTZ R156, R216, R161.reuse, R160.reuse ;  /* 0x000000a1d89c7223 */ /* 0x180fe200000100a0 */
        /* <DEDUP_REMOVED lines=13> */
[----:B------:R-:W-:Y:S01]  /*8600*/  PRMT R132, R154, 0x7632, R132 ;  /* 0x000076329a847816 */ /* 0x000fe20000000084 */
[----:B------:R-:W-:Y:S01]  /*8610*/  FADD.FTZ R134, R211, -R134 ;  /* 0x80000086d3867221 */ /* 0x000fe20000010000 */
[----:B------:R-:W-:Y:S01]  /*8620*/  SHF.L.U32 R135, R135, 0x10, RZ ;  /* 0x0000001087877819 */ /* 0x000fe200000006ff */
[----:B------:R-:W-:Y:S01]  /*8630*/  FADD.FTZ R156, R233, -R156 ;  /* 0x8000009ce99c7221 */ /* 0x000fe20000010000 */
[----:B------:R-:W-:Y:S01]  /*8640*/  SHF.L.U32 R132, R132, 0x10, RZ ;  /* 0x0000001084847819 */ /* 0x000fe200000006ff */
[----:B------:R-:W-:-:S02]  /*8650*/  FMUL.FTZ R246, R159, R228 ;  /* 0x000000e49ff67220 */ /* 0x000fc40000410000 */
[----:B------:R-:W-:Y:S01]  /*8660*/  FFMA.FTZ R241, R227, R156, R135 ;  /* 0x0000009ce3f17223 */ /* 0x000fe20000010087 */
[-C--:B------:R-:W-:Y:S01]  /*8670*/  FFMA.FTZ R135, R7, R161.reuse, R160 ;  /* 0x000000a107877223 */ /* 0x080fe200000100a0 */
[----:B------:R-:W-:Y:S01]  /*8680*/  FFMA.FTZ R157, R227, R134, R132 ;  /* 0x00000086e39d7223 */ /* 0x000fe20000010084 */
[----:B------:R-:W-:Y:S01]  /*8690*/  SHF.L.U32 R134, R152, 0x10, RZ ;  /* 0x0000001098867819 */ /* 0x000fe200000006ff */
[----:B------:R-:W-:Y:S01]  /*86a0*/  FADD.FTZ R156, R2, -R163 ;  /* 0x800000a3029c7221 */ /* 0x000fe20000010000 */
[----:B------:R-:W-:Y:S01]  /*86b0*/  FADD.FTZ R132, R4, -R135 ;  /* 0x8000008704847221 */ /* 0x000fe20000010000 */
[----:B------:R-:W1:Y:S01]  /*86c0*/  LDC.64 R162, c[0x0][0x468] ;  /* 0x00011a00ffa27b82 */ /* 0x000e620000000a00 */
[-C--:B------:R-:W-:Y:S01]  /*86d0*/  FFMA.FTZ R135, R3, R161.reuse, R160 ;  /* 0x000000a103877223 */ /* 0x080fe200000100a0 */
[C---:B------:R-:W-:Y:S01]  /*86e0*/  FFMA.FTZ R245, R227.reuse, R156, R245 ;  /* 0x0000009ce3f57223 */ /* 0x040fe200000100f5 */
[----:B------:R-:W-:Y:S01]  /*86f0*/  FFMA.FTZ R132, R227, R132, R134 ;  /* 0x00000084e3847223 */ /* 0x000fe20000010086 */
[----:B------:R-:W-:Y:S01]  /*8700*/  FFMA.FTZ R134, R185, R161, R160 ;  /* 0x000000a1b9867223 */ /* 0x000fe200000100a0 */
[----:B------:R-:W-:Y:S01]  /*8710*/  FADD.FTZ R244, R0, -R135 ;  /* 0x8000008700f47221 */ /* 0x000fe20000010000 */
[----:B------:R-:W-:Y:S01]  /*8720*/  SHF.L.U32 R135, R155, 0x10, RZ ;  /* 0x000000109b877819 */ /* 0x000fe200000006ff */
[-C--:B------:R-:W-:Y:S01]  /*8730*/  FMUL.FTZ R156, R132, R228.reuse ;  /* 0x000000e4849c7220 */ /* 0x080fe20000410000 */
        /* <DEDUP_REMOVED lines=8> */
[-C--:B------:R-:W-:Y:S01]  /*87c0*/  FMUL.FTZ R159, R157, R228.reuse ;  /* 0x000000e49d9f7220 */ /* 0x080fe20000410000 */
[-C--:B------:R-:W-:Y:S01]  /*87d0*/  FMUL.FTZ R245, R245, R228.reuse ;  /* 0x000000e4f5f57220 */ /* 0x080fe20000410000 */
[----:B------:R-:W-:Y:S01]  /*87e0*/  FMUL.FTZ R247, R158, R228 ;  /* 0x000000e49ef77220 */ /* 0x000fe20000410000 */
[----:B------:R-:W-:Y:S01]  /*87f0*/  F2FP.BF16.F32.PACK_AB R134, R157, R244 ;  /* 0x000000f49d86723e */ /* 0x000fe200000010ff */
        /* <DEDUP_REMOVED lines=10> */
.L_x_59:
[----:B------:R-:W-:Y:S05]  /*88a0*/  BSYNC.RECONVERGENT B2 ;  /* 0x0000000000027941 */ /* 0x000fea0003800200 */
.L_x_58:
[----:B------:R-:W-:Y:S05]  /*88b0*/  @!P5 BRA `(.L_x_40) ;  /* 0x0000000000e8d947 */ /* 0x000fea0003800000 */
[----:B-1234-:R-:W-:Y:S01]  /*88c0*/  PRMT R132, R139, 0x7632, R132 ;  /* 0x000076328b847816 */ /* 0x01efe20000000084 */
[-CC-:B------:R-:W-:Y:S01]  /*88d0*/  FFMA.FTZ R134, R230, R161.reuse, R160.reuse ;  /* 0x000000a1e6867223 */ /* 0x180fe200000100a0 */
[-CC-:B------:R-:W-:Y:S01]  /*88e0*/  FFMA.FTZ R158, R212, R161.reuse, R160.reuse ;  /* 0x000000a1d49e7223 */ /* 0x180fe200000100a0 */
[-C--:B------:R-:W-:Y:S01]  /*88f0*/  FFMA.FTZ R241, R203, R161.reuse, R160 ;  /* 0x000000a1cbf17223 */ /* 0x080fe200000100a0 */
[----:B------:R-:W-:Y:S01]  /*8900*/  SHF.L.U32 R132, R132, 0x10, RZ ;  /* 0x0000001084847819 */ /* 0x000fe200000006ff */
[----:B------:R-:W-:Y:S01]  /*8910*/  FADD.FTZ R156, R229, -R134 ;  /* 0x80000086e59c7221 */ /* 0x000fe20000010000 */
[-C--:B------:R-:W-:Y:S01]  /*8920*/  FFMA.FTZ R134, R208, R161.reuse, R160 ;  /* 0x000000a1d0867223 */ /* 0x080fe200000100a0 */
[----:B------:R-:W-:Y:S01]  /*8930*/  FADD.FTZ R158, R207, -R158 ;  /* 0x8000009ecf9e7221 */ /* 0x000fe20000010000 */
[-C--:B------:R-:W-:Y:S01]  /*8940*/  FFMA.FTZ R243, R197, R161.reuse, R160 ;  /* 0x000000a1c5f37223 */ /* 0x080fe200000100a0 */
[----:B-----5:R-:W-:Y:S01]  /*8950*/  FFMA.FTZ R133, R227, R156, R132 ;  /* 0x0000009ce3857223 */ /* 0x020fe20000010084 */
[----:B------:R-:W-:Y:S01]  /*8960*/  PRMT R156, R137, 0x7632, R156 ;  /* 0x00007632899c7816 */ /* 0x000fe2000000009c */
[----:B------:R-:W-:Y:S01]  /*8970*/  FADD.FTZ R134, R209, -R134 ;  /* 0x80000086d1867221 */ /* 0x000fe20000010000 */
[----:B------:R-:W-:Y:S01]  /*8980*/  PRMT R132, R136, 0x7632, R132 ;  /* 0x0000763288847816 */ /* 0x000fe20000000084 */
[-CC-:B0-----:R-:W-:Y:S01]  /*8990*/  FFMA.FTZ R163, R201, R161.reuse, R160.reuse ;  /* 0x000000a1c9a37223 */ /* 0x181fe200000100a0 */
[----:B------:R-:W-:Y:S01]  /*89a0*/  SHF.L.U32 R157, R156, 0x10, RZ ;  /* 0x000000109c9d7819 */ /* 0x000fe200000006ff */
[-CC-:B------:R-:W-:Y:S01]  /*89b0*/  FFMA.FTZ R135, R199, R161.reuse, R160.reuse ;  /* 0x000000a1c7877223 */ /* 0x180fe200000100a0 */
[----:B------:R-:W-:Y:S01]  /*89c0*/  SHF.L.U32 R132, R132, 0x10, RZ ;  /* 0x0000001084847819 */ /* 0x000fe200000006ff */
[----:B------:R-:W-:Y:S01]  /*89d0*/  FFMA.FTZ R160, R232, R161, R160 ;  /* 0x000000a1e8a07223 */ /* 0x000fe200000100a0 */
[----:B------:R-:W-:Y:S01]  /*89e0*/  SHF.L.U32 R156, R139, 0x10, RZ ;  /* 0x000000108b9c7819 */ /* 0x000fe200000006ff */
[C---:B------:R-:W-:Y:S01]  /*89f0*/  FFMA.FTZ R157, R227.reuse, R158, R157 ;  /* 0x0000009ee39d7223 */ /* 0x040fe2000001009d */
[----:B------:R-:W-:Y:S01]  /*8a00*/  PRMT R158, R138, 0x7632, R158 ;  /* 0x000076328a9e7816 */ /* 0x000fe2000000009e */
[----:B------:R-:W-:Y:S01]  /*8a10*/  FFMA.FTZ R159, R227, R134, R132 ;  /* 0x00000086e39f7223 */ /* 0x000fe20000010084 */
[----:B------:R-:W-:Y:S01]  /*8a20*/  FADD.FTZ R132, R202, -R241 ;  /* 0x800000f1ca847221 */ /* 0x000fe20000010000 */
[----:B------:R-:W-:Y:S01]  /*8a30*/  FADD.FTZ R134, R206, -R243 ;  /* 0x800000f3ce867221 */ /* 0x000fe20000010000 */
[----:B------:R-:W-:Y:S01]  /*8a40*/  FADD.FTZ R162, R198, -R135 ;  /* 0x80000087c6a27221 */ /* 0x000fe20000010000 */
[----:B------:R-:W-:Y:S01]  /*8a50*/  SHF.L.U32 R241, R138, 0x10, RZ ;  /* 0x000000108af17819 */ /* 0x000fe200000006ff */
[----:B------:R-:W-:Y:S01]  /*8a60*/  FADD.FTZ R160, R231, -R160 ;  /* 0x800000a0e7a07221 */ /* 0x000fe20000010000 */
[----:B------:R-:W-:Y:S01]  /*8a70*/  SHF.L.U32 R161, R136, 0x10, RZ ;  /* 0x0000001088a17819 */ /* 0x000fe200000006ff */
[C---:B------:R-:W-:Y:S01]  /*8a80*/  FFMA.FTZ R134, R227.reuse, R134, R156 ;  /* 0x00000086e3867223 */ /* 0x040fe2000001009c */
[----:B------:R-:W-:Y:S01]  /*8a90*/  SHF.L.U32 R135, R158, 0x10, RZ ;  /* 0x000000109e877819 */ /* 0x000fe200000006ff */
[----:B------:R-:W-:Y:S01]  /*8aa0*/  FADD.FTZ R156, R200, -R163 ;  /* 0x800000a3c89c7221 */ /* 0x000fe20000010000 */
[C---:B------:R-:W-:Y:S01]  /*8ab0*/  FFMA.FTZ R241, R227.reuse, R162, R241 ;  /* 0x000000a2e3f17223 */ /* 0x040fe200000100f1 */
[C---:B------:R-:W-:Y:S01]  /*8ac0*/  FFMA.FTZ R132, R227.reuse, R132, R161 ;  /* 0x00000084e3847223 */ /* 0x040fe200000100a1 */
[----:B------:R-:W0:Y:S01]  /*8ad0*/  LDC.64 R162, c[0x0][0x478] ;  /* 0x00011e00ffa27b82 */ /* 0x000e220000000a00 */
[----:B------:R-:W-:Y:S01]  /*8ae0*/  FFMA.FTZ R243, R227, R160, R135 ;  /* 0x000000a0e3f37223 */ /* 0x000fe20000010087 */
[----:B------:R-:W-:Y:S01]  /*8af0*/  SHF.L.U32 R158, R137, 0x10, RZ ;  /* 0x00000010899e7819 */ /* 0x000fe200000006ff */
[C---:B------:R-:W-:Y:S01]  /*8b00*/  FMUL.FTZ R247, R133.reuse, R228 ;  /* 0x000000e485f77220 */ /* 0x040fe20000410000 */
[----:B------:R-:W-:Y:S01]  /*8b10*/  F2FP.BF16.F32.PACK_AB R135, R133, R134 ;  /* 0x000000868587723e */ /* 0x000fe200000010ff */
[-C--:B------:R-:W-:Y:S01]  /*8b20*/  FMUL.FTZ R244, R134, R228.reuse ;  /* 0x000000e486f47220 */ /* 0x080fe20000410000 */
[----:B------:R-:W-:Y:S01]  /*8b30*/  FMUL.FTZ R245, R243, R228 ;  /* 0x000000e4f3f57220 */ /* 0x000fe20000410000 */
[----:B------:R-:W-:Y:S01]  /*8b40*/  FFMA.FTZ R158, R227, R156, R158 ;  /* 0x0000009ce39e7223 */ /* 0x000fe2000001009e */
[----:B------:R-:W1:Y:S01]  /*8b50*/  LDC.64 R160, c[0x0][0x468] ;  /* 0x00011a00ffa07b82 */ /* 0x000e620000000a00 */
[-C--:B------:R-:W-:Y:S01]  /*8b60*/  FMUL.FTZ R156, R132, R228.reuse ;  /* 0x000000e4849c7220 */ /* 0x080fe20000410000 */
[-C--:B------:R-:W-:Y:S01]  /*8b70*/  FMUL.FTZ R227, R159, R228.reuse ;  /* 0x000000e49fe37220 */ /* 0x080fe20000410000 */
[----:B------:R-:W-:Y:S01]  /*8b80*/  FMUL.FTZ R242, R158, R228 ;  /* 0x000000e49ef27220 */ /* 0x000fe20000410000 */
[C---:B------:R-:W-:Y:S01]  /*8b90*/  F2FP.BF16.F32.PACK_AB R133, R157.reuse, R158 ;  /* 0x0000009e9d85723e */ /* 0x040fe200000010ff */
[-C--:B------:R-:W-:Y:S01]  /*8ba0*/  FMUL.FTZ R157, R157, R228.reuse ;  /* 0x000000e49d9d7220 */ /* 0x080fe20000410000 */
[----:B------:R-:W-:Y:S01]  /*8bb0*/  FMUL.FTZ R158, R241, R228 ;  /* 0x000000e4f19e7220 */ /* 0x000fe20000410000 */
[----:B------:R-:W-:-:S02]  /*8bc0*/  F2FP.BF16.F32.PACK_AB R132, R159, R132 ;  /* 0x000000849f84723e */ /* 0x000fc400000010ff */
[----:B------:R-:W-:Y:S02]  /*8bd0*/  F2FP.BF16.F32.PACK_AB R134, R243, R241 ;  /* 0x000000f1f386723e */ /* 0x000fe400000010ff */
[----:B------:R-:W-:Y:S02]  /*8be0*/  F2FP.BF16.F32.PACK_AB R159, R247, R244 ;  /* 0x000000f4f79f723e */ /* 0x000fe400000010ff */
[----:B------:R-:W-:Y:S02]  /*8bf0*/  F2FP.BF16.F32.PACK_AB R156, R227, R156 ;  /* 0x0000009ce39c723e */ /* 0x000fe400000010ff */
[----:B------:R-:W-:Y:S01]  /*8c00*/  F2FP.BF16.F32.PACK_AB R157, R157, R242 ;  /* 0x000000f29d9d723e */ /* 0x000fe200000010ff */
[----:B0-----:R-:W-:Y:S01]  /*8c10*/  IMAD.WIDE.U32 R162, R178, 0x10, R162 ;  /* 0x00000010b2a27825 */ /* 0x001fe200078e00a2 */
[----:B------:R-:W-:-:S04]  /*8c20*/  F2FP.BF16.F32.PACK_AB R158, R245, R158 ;  /* 0x0000009ef59e723e */ /* 0x000fc800000010ff */
[----:B------:R0:W-:Y:S01]  /*8c30*/  STG.E.128 desc[UR6][R162.64], R132 ;  /* 0x00000084a2007986 */ /* 0x0001e2000c101d06 */
[----:B-1----:R-:W-:-:S05]  /*8c40*/  IMAD.WIDE.U32 R160, R178, 0x10, R160 ;  /* 0x00000010b2a07825 */ /* 0x002fca00078e00a0 */
[----:B------:R0:W-:Y:S02]  /*8c50*/  STG.E.128 desc[UR6][R160.64], R156 ;  /* 0x0000009ca0007986 */ /* 0x0001e4000c101d06 */
.L_x_40:
[----:B------:R-:W-:Y:S05]  /*8c60*/  BSYNC.RECONVERGENT B1 ;  /* 0x0000000000017941 */ /* 0x000fea0003800200 */
.L_x_22:
[----:B01234-:R-:W0:Y:S02]  /*8c70*/  LDC.64 R156, c[0x0][0x380] ;  /* 0x0000e000ff9c7b82 */ /* 0x01fe240000000a00 */
[----:B0-----:R-:W-:-:S04]  /*8c80*/  LEA R180, R156, R180, 0x2 ;  /* 0x000000b49cb47211 */ /* 0x001fc800078e10ff */
[----:B------:R-:W-:-:S13]  /*8c90*/  ISETP.GE.AND P1, PT, R180, R157, PT ;  /* 0x0000009db400720c */ /* 0x000fda0003f26270 */
[----:B------:R-:W-:Y:S05]  /*8ca0*/  @!P1 BRA `(.L_x_60) ;  /* 0xffffff7c00309947 */ /* 0x000fea000383ffff */
.L_x_1:
[----:B------:R-:W-:Y:S05]  /*8cb0*/  BSYNC B0 ;  /* 0x0000000000007941 */ /* 0x000fea0003800000 */
.L_x_0:
[----:B------:R-:W0:Y:S01]  /*8cc0*/  S2R R3, SR_CgaCtaId ;  /* 0x0000000000037919 */ /* 0x000e220000008800 */
[----:B------:R-:W-:Y:S01]  /*8cd0*/  SHF.R.U32.HI R5, RZ, 0x5, R30 ;  /* 0x00000005ff057819 */ /* 0x000fe2000001161e */
[----:B------:R-:W-:Y:S05]  /*8ce0*/  WARPSYNC.ALL ;  /* 0x0000000000007948 */ /* 0x000fea0003800000 */
[----:B------:R-:W-:Y:S01]  /*8cf0*/  MOV R0, 0x400 ;  /* 0x0000040000007802 */ /* 0x000fe20000000f00 */
[----:B------:R-:W-:Y:S01]  /*8d00*/  IMAD R182, R5, 0xa0, R182 ;  /* 0x000000a005b67824 */ /* 0x000fe200078e02b6 */
[----:B------:R-:W1:Y:S01]  /*8d10*/  S2UR UR4, SR_CTAID.X ;  /* 0x00000000000479c3 */ /* 0x000e620000002500 */
[----:B------:R-:W2:Y:S01]  /*8d20*/  LDCU.128 UR16, c[0x0][0x440] ;  /* 0x00008800ff1077ac */ /* 0x000ea20008000c00 */
[----:B0-----:R-:W-:-:S04]  /*8d30*/  LEA R3, R3, R0, 0x18 ;  /* 0x0000000003037211 */ /* 0x001fc800078ec0ff */
[-C--:B------:R-:W-:Y:S02]  /*8d40*/  LEA R182, R182, R3.reuse, 0x5 ;  /* 0x00000003b6b67211 */ /* 0x080fe400078e28ff */
[----:B------:R-:W-:-:S03]  /*8d50*/  LEA R0, R30, R3, 0x2 ;  /* 0x000000031e007211 */ /* 0x000fc600078e10ff */
[----:B------:R-:W-:Y:S04]  /*8d60*/  STS.128 [R182], R100 ;  /* 0x00000064b6007388 */ /* 0x000fe80000000c00 */
[----:B------:R-:W-:Y:S04]  /*8d70*/  STS.128 [R182+0x10], R104 ;  /* 0x00001068b6007388 */ /* 0x000fe80000000c00 */
[----:B------:R-:W-:Y:S04]  /*8d80*/  STS.128 [R182+0x400], R44 ;  /* 0x0004002cb6007388 */ /* 0x000fe80000000c00 */
[----:B------:R-:W-:Y:S04]  /*8d90*/  STS.128 [R182+0x410], R36 ;  /* 0x00041024b6007388 */ /* 0x000fe80000000c00 */
[----:B------:R-:W-:Y:S04]  /*8da0*/  STS.128 [R182+0x800], R108 ;  /* 0x0008006cb6007388 */ /* 0x000fe80000000c00 */
[----:B------:R-:W-:Y:S04]  /*8db0*/  STS.128 [R182+0x810], R112 ;  /* 0x00081070b6007388 */ /* 0x000fe80000000c00 */
[----:B------:R-:W-:Y:S04]  /*8dc0*/  STS.128 [R182+0xc00], R116 ;  /* 0x000c0074b6007388 */ /* 0x000fe80000000c00 */
[----:B------:R-:W-:Y:S04]  /*8dd0*/  STS.128 [R182+0xc10], R120 ;  /* 0x000c1078b6007388 */ /* 0x000fe80000000c00 */
[----:B------:R-:W-:Y:S04]  /*8de0*/  STS.128 [R182+0x1000], R124 ;  /* 0x0010007cb6007388 */ /* 0x000fe80000000c00 */
[----:B------:R-:W-:Y:S01]  /*8df0*/  STS.128 [R182+0x1010], R128 ;  /* 0x00101080b6007388 */ /* 0x000fe20000000c00 */
[----:B------:R-:W-:Y:S06]  /*8e00*/  BAR.SYNC.DEFER_BLOCKING 0x0 ;  /* 0x0000000000007b1d */ /* 0x000fec0000010000 */
[----:B------:R-:W0:Y:S04]  /*8e10*/  LDS R2, [R0] ;  /* 0x0000000000027984 */ /* 0x000e280000000800 */
[----:B------:R-:W3:Y:S04]  /*8e20*/  LDS R5, [R0+0x1400] ;  /* 0x0014000000057984 */ /* 0x000ee80000000800 */
[----:B------:R-:W4:Y:S04]  /*8e30*/  LDS R3, [R0+0x200] ;  /* 0x0002000000037984 */ /* 0x000f280000000800 */
[----:B------:R-:W2:Y:S04]  /*8e40*/  LDS R14, [R0+0x1600] ;  /* 0x00160000000e7984 */ /* 0x000ea80000000800 */
[----:B------:R-:W1:Y:S04]  /*8e50*/  LDS R4, [R0+0x400] ;  /* 0x0004000000047984 */ /* 0x000e680000000800 */
[----:B------:R-:W1:Y:S04]  /*8e60*/  LDS R13, [R0+0x1800] ;  /* 0x00180000000d7984 */ /* 0x000e680000000800 */
[----:B------:R-:W1:Y:S04]  /*8e70*/  LDS R6, [R0+0x600] ;  /* 0x0006000000067984 */ /* 0x000e680000000800 */
[----:B------:R-:W1:Y:S04]  /*8e80*/  LDS R15, [R0+0x1a00] ;  /* 0x001a0000000f7984 */ /* 0x000e680000000800 */
[----:B------:R-:W1:Y:S04]  /*8e90*/  LDS R7, [R0+0x800] ;  /* 0x0008000000077984 */ /* 0x000e680000000800 */
[----:B------:R-:W1:Y:S04]  /*8ea0*/  LDS R16, [R0+0x1c00] ;  /* 0x001c000000107984 */ /* 0x000e680000000800 */
[----:B------:R-:W1:Y:S01]  /*8eb0*/  LDS R8, [R0+0xa00] ;  /* 0x000a000000087984 */ /* 0x000e620000000800 */
[----:B0-----:R-:W-:-:S03]  /*8ec0*/  FADD.FTZ R2, RZ, R2 ;  /* 0x00000002ff027221 */ /* 0x001fc60000010000 */
[----:B------:R-:W0:Y:S01]  /*8ed0*/  LDS R17, [R0+0x1e00] ;  /* 0x001e000000117984 */ /* 0x000e220000000800 */
[----:B---3--:R-:W-:-:S03]  /*8ee0*/  FADD.FTZ R2, R2, R5 ;  /* 0x0000000502027221 */ /* 0x008fc60000010000 */
[----:B------:R-:W3:Y:S01]  /*8ef0*/  LDS R9, [R0+0xc00] ;  /* 0x000c000000097984 */ /* 0x000ee20000000800 */
[----:B----4-:R-:W-:-:S03]  /*8f00*/  FADD.FTZ R3, RZ, R3 ;  /* 0x00000003ff037221 */ /* 0x010fc60000010000 */
[----:B------:R-:W4:Y:S01]  /*8f10*/  LDS R18, [R0+0x2000] ;  /* 0x0020000000127984 */ /* 0x000f220000000800 */
[----:B--2---:R-:W-:-:S03]  /*8f20*/  FADD.FTZ R3, R3, R14 ;  /* 0x0000000e03037221 */ /* 0x004fc60000010000 */
[----:B------:R-:W2:Y:S01]  /*8f30*/  LDS R10, [R0+0xe00] ;  /* 0x000e0000000a7984 */ /* 0x000ea20000000800 */
[----:B-1----:R-:W-:-:S03]  /*8f40*/  FADD.FTZ R4, RZ, R4 ;  /* 0x00000004ff047221 */ /* 0x002fc60000010000 */
[----:B------:R-:W1:Y:S01]  /*8f50*/  LDS R19, [R0+0x2200] ;  /* 0x0022000000137984 */ /* 0x000e620000000800 */
[----:B------:R-:W-:-:S03]  /*8f60*/  FADD.FTZ R4, R4, R13 ;  /* 0x0000000d04047221 */ /* 0x000fc60000010000 */
[----:B------:R-:W1:Y:S01]  /*8f70*/  LDS R11, [R0+0x1000] ;  /* 0x00100000000b7984 */ /* 0x000e620000000800 */
[----:B------:R-:W-:-:S03]  /*8f80*/  FADD.FTZ R6, RZ, R6 ;  /* 0x00000006ff067221 */ /* 0x000fc60000010000 */
        /* <DEDUP_REMOVED lines=9> */
[----:B0-----:R-:W-:-:S03]  /*9020*/  FADD.FTZ R8, R8, R17 ;  /* 0x0000001108087221 */ /* 0x001fc60000010000 */
[----:B------:R-:W0:Y:S01]  /*9030*/  LDS R25, [R0+0x2c00] ;  /* 0x002c000000197984 */ /* 0x000e220000000800 */
[----:B---3--:R-:W-:-:S03]  /*9040*/  FADD.FTZ R9, RZ, R9 ;  /* 0x00000009ff097221 */ /* 0x008fc60000010000 */
[----:B------:R-:W3:Y:S01]  /*9050*/  LDS R27, [R0+0x2e00] ;  /* 0x002e0000001b7984 */ /* 0x000ee20000000800 */
[----:B----4-:R-:W-:-:S03]  /*9060*/  FADD.FTZ R9, R9, R18 ;  /* 0x0000001209097221 */ /* 0x010fc60000010000 */
[----:B------:R-:W4:Y:S01]  /*9070*/  LDS R24, [R0+0x3000] ;  /* 0x0030000000187984 */ /* 0x000f220000000800 */
[----:B--2---:R-:W-:-:S03]  /*9080*/  FADD.FTZ R10, RZ, R10 ;  /* 0x0000000aff0a7221 */ /* 0x004fc60000010000 */
[----:B------:R-:W2:Y:S01]  /*9090*/  LDS R31, [R0+0x3200] ;  /* 0x00320000001f7984 */ /* 0x000ea20000000800 */
[----:B-1----:R-:W-:-:S03]  /*90a0*/  FADD.FTZ R10, R10, R19 ;  /* 0x000000130a0a7221 */ /* 0x002fc60000010000 */
        /* <DEDUP_REMOVED lines=9> */
[----:B------:R-:W-:-:S03]  /*9140*/  FADD.FTZ R2, R2, R23 ;  /* 0x0000001702027221 */ /* 0x000fc60000010000 */
[----:B------:R-:W1:Y:S01]  /*9150*/  LDS R36, [R0+0x3e00] ;  /* 0x003e000000247984 */ /* 0x000e620000000800 */
[----:B------:R-:W-:-:S03]  /*9160*/  FADD.FTZ R3, R3, R22 ;  /* 0x0000001603037221 */ /* 0x000fc60000010000 */
[----:B------:R-:W1:Y:S01]  /*9170*/  LDS R47, [R0+0x4000] ;  /* 0x00400000002f7984 */ /* 0x000e620000000800 */
[----:B0-----:R-:W-:-:S03]  /*9180*/  FADD.FTZ R4, R4, R25 ;  /* 0x0000001904047221 */ /* 0x001fc60000010000 */
[----:B-----5:R-:W0:Y:S01]  /*9190*/  LDS R49, [R0+0x4200] ;  /* 0x0042000000317984 */ /* 0x020e220000000800 */
[----:B---3--:R-:W-:-:S03]  /*91a0*/  FADD.FTZ R6, R6, R27 ;  /* 0x0000001b06067221 */ /* 0x008fc60000010000 */
[----:B------:R-:W3:Y:S01]  /*91b0*/  LDS R38, [R0+0x4400] ;  /* 0x0044000000267984 */ /* 0x000ee20000000800 */
[----:B----4-:R-:W-:-:S03]  /*91c0*/  FADD.FTZ R7, R7, R24 ;  /* 0x0000001807077221 */ /* 0x010fc60000010000 */
[----:B------:R-:W4:Y:S01]  /*91d0*/  LDS R51, [R0+0x4600] ;  /* 0x0046000000337984 */ /* 0x000f220000000800 */
[----:B--2---:R-:W-:-:S03]  /*91e0*/  FADD.FTZ R8, R8, R31 ;  /* 0x0000001f08087221 */ /* 0x004fc60000010000 */
[----:B------:R-:W2:Y:S01]  /*91f0*/  LDS R44, [R0+0x4800] ;  /* 0x00480000002c7984 */ /* 0x000ea20000000800 */
[----:B-1----:R-:W-:-:S03]  /*9200*/  FADD.FTZ R9, R9, R26 ;  /* 0x0000001a09097221 */ /* 0x002fc60000010000 */
[----:B------:R-:W1:Y:S01]  /*9210*/  LDS R53, [R0+0x4a00] ;  /* 0x004a000000357984 */ /* 0x000e620000000800 */
[----:B------:R-:W-:-:S03]  /*9220*/  FADD.FTZ R10, R10, R37 ;  /* 0x000000250a0a7221 */ /* 0x000fc60000010000 */
[----:B------:R-:W1:Y:S01]  /*9230*/  LDS R46, [R0+0x4c00] ;  /* 0x004c0000002e7984 */ /* 0x000e620000000800 */
[----:B------:R-:W-:-:S03]  /*9240*/  FADD.FTZ R11, R11, R28 ;  /* 0x0000001c0b0b7221 */ /* 0x000fc60000010000 */
[----:B------:R-:W1:Y:S01]  /*9250*/  LDS R55, [R0+0x4e00] ;  /* 0x004e000000377984 */ /* 0x000e620000000800 */
[----:B------:R-:W-:Y:S01]  /*9260*/  FADD.FTZ R12, R12, R39 ;  /* 0x000000270c0c7221 */ /* 0x000fe20000010000 */
[----:B------:R-:W-:Y:S01]  /*9270*/  BAR.SYNC.DEFER_BLOCKING 0x0 ;  /* 0x0000000000007b1d */ /* 0x000fe20000010000 */
[----:B------:R-:W-:Y:S01]  /*9280*/  FADD.FTZ R45, R2, R45 ;  /* 0x0000002d022d7221 */ /* 0x000fe20000010000 */
[----:B------:R-:W-:Y:S01]  /*9290*/  FADD.FTZ R13, R3, R36 ;  /* 0x00000024030d7221 */ /* 0x000fe20000010000 */
[----:B------:R-:W-:Y:S01]  /*92a0*/  FADD.FTZ R47, R4, R47 ;  /* 0x0000002f042f7221 */ /* 0x000fe20000010000 */
[----:B0-----:R-:W-:Y:S01]  /*92b0*/  FADD.FTZ R49, R6, R49 ;  /* 0x0000003106317221 */ /* 0x001fe20000010000 */
[----:B---3--:R-:W-:Y:S01]  /*92c0*/  FADD.FTZ R7, R7, R38 ;  /* 0x0000002607077221 */ /* 0x008fe20000010000 */
[----:B----4-:R-:W-:Y:S01]  /*92d0*/  FADD.FTZ R51, R8, R51 ;  /* 0x0000003308337221 */ /* 0x010fe20000010000 */
[----:B------:R-:W-:Y:S01]  /*92e0*/  STS.128 [R182], R68 ;  /* 0x00000044b6007388 */ /* 0x000fe20000000c00 */
[----:B--2---:R-:W-:-:S03]  /*92f0*/  FADD.FTZ R9, R9, R44 ;  /* 0x0000002c09097221 */ /* 0x004fc60000010000 */
[----:B------:R-:W-:Y:S01]  /*9300*/  STS.128 [R182+0x10], R72 ;  /* 0x00001048b6007388 */ /* 0x000fe20000000c00 */
[----:B-1----:R-:W-:-:S03]  /*9310*/  FADD.FTZ R53, R10, R53 ;  /* 0x000000350a357221 */ /* 0x002fc60000010000 */
[----:B------:R0:W-:Y:S01]  /*9320*/  STS.128 [R182+0x400], R40 ;  /* 0x00040028b6007388 */ /* 0x0001e20000000c00 */
[----:B------:R-:W-:-:S03]  /*9330*/  FADD.FTZ R11, R11, R46 ;  /* 0x0000002e0b0b7221 */ /* 0x000fc60000010000 */
[----:B------:R1:W-:Y:S01]  /*9340*/  STS.128 [R182+0x410], R32 ;  /* 0x00041020b6007388 */ /* 0x0003e20000000c00 */
[----:B------:R-:W-:-:S03]  /*9350*/  FADD.FTZ R55, R12, R55 ;  /* 0x000000370c377221 */ /* 0x000fc60000010000 */
[----:B------:R-:W-:Y:S04]  /*9360*/  STS.128 [R182+0x800], R76 ;  /* 0x0008004cb6007388 */ /* 0x000fe80000000c00 */
[----:B------:R-:W-:Y:S04]  /*9370*/  STS.128 [R182+0x810], R80 ;  /* 0x00081050b6007388 */ /* 0x000fe80000000c00 */
[----:B------:R-:W-:Y:S01]  /*9380*/  STS.128 [R182+0xc00], R84 ;  /* 0x000c0054b6007388 */ /* 0x000fe20000000c00 */
[----:B0-----:R-:W-:-:S03]  /*9390*/  LOP3.LUT R42, R30, 0x7f, RZ, 0x3c, !PT ;  /* 0x0000007f1e2a7812 */ /* 0x001fc600078e3cff */
[----:B------:R-:W-:Y:S01]  /*93a0*/  STS.128 [R182+0xc10], R88 ;  /* 0x000c1058b6007388 */ /* 0x000fe20000000c00 */
[----:B-1----:R-:W-:Y:S01]  /*93b0*/  IMAD R33, R29, UR4, RZ ;  /* 0x000000041d217c24 */ /* 0x002fe2000f8e02ff */
[----:B------:R-:W-:Y:S02]  /*93c0*/  IADD3 R42, PT, PT, R42, R29, RZ ;  /* 0x0000001d2a2a7210 */ /* 0x000fe40007ffe0ff */
[----:B------:R-:W-:Y:S02]  /*93d0*/  STS.128 [R182+0x1000], R92 ;  /* 0x0010005cb6007388 */ /* 0x000fe40000000c00 */
[----:B------:R-:W-:Y:S02]  /*93e0*/  IADD3 R50, P0, PT, R33, R30, RZ ;  /* 0x0000001e21327210 */ /* 0x000fe40007f1e0ff */
[----:B------:R-:W-:Y:S01]  /*93f0*/  STS.128 [R182+0x1010], R96 ;  /* 0x00101060b6007388 */ /* 0x000fe20000000c00 */
[----:B------:R-:W-:Y:S01]  /*9400*/  BAR.SYNC.DEFER_BLOCKING 0x0 ;  /* 0x0000000000007b1d */ /* 0x000fe20000010000 */
[----:B------:R-:W-:-:S02]  /*9410*/  IADD3.X R61, PT, PT, RZ, RZ, RZ, P0, !PT ;  /* 0x000000ffff3d7210 */ /* 0x000fc400007fe4ff */
[----:B------:R-:W-:Y:S02]  /*9420*/  ISETP.GE.U32.AND P5, PT, R42, 0x180, PT ;  /* 0x000001802a00780c */ /* 0x000fe40003fa6070 */
[C---:B------:R-:W-:Y:S02]  /*9430*/  SHF.L.U64.HI R61, R50.reuse, 0x2, R61 ;  /* 0x00000002323d7819 */ /* 0x040fe4000001023d */
[----:B------:R-:W-:Y:S02]  /*9440*/  SHF.L.U32 R50, R50, 0x2, RZ ;  /* 0x0000000232327819 */ /* 0x000fe400000006ff */
[----:B------:R-:W-:Y:S02]  /*9450*/  ISETP.GE.U32.AND P4, PT, R42, 0x280, PT ;  /* 0x000002802a00780c */ /* 0x000fe40003f86070 */
[C---:B------:R-:W-:Y:S02]  /*9460*/  IADD3 R52, P0, PT, R50.reuse, UR18, RZ ;  /* 0x0000001232347c10 */ /* 0x040fe4000ff1e0ff */
[----:B------:R-:W-:-:S02]  /*9470*/  IADD3 R50, P1, PT, R50, UR16, RZ ;  /* 0x0000001032327c10 */ /* 0x000fc4000ff3e0ff */
[C---:B------:R-:W-:Y:S02]  /*9480*/  IADD3.X R63, PT, PT, R61.reuse, UR19, RZ, P0, !PT ;  /* 0x000000133d3f7c10 */ /* 0x040fe400087fe4ff */
[C---:B------:R-:W-:Y:S02]  /*9490*/  ISETP.GE.U32.AND P0, PT, R42.reuse, 0x80, PT ;  /* 0x000000802a00780c */ /* 0x040fe40003f06070 */
[----:B------:R-:W-:Y:S02]  /*94a0*/  IADD3.X R61, PT, PT, R61, UR17, RZ, P1, !PT ;  /* 0x000000113d3d7c10 */ /* 0x000fe40008ffe4ff */
[----:B------:R-:W-:Y:S01]  /*94b0*/  ISETP.GE.U32.AND P1, PT, R42, 0x100, PT ;  /* 0x000001002a00780c */ /* 0x000fe20003f26070 */
[----:B------:R-:W0:Y:S04]  /*94c0*/  LDS R48, [R0] ;  /* 0x0000000000307984 */ /* 0x000e280000000800 */
[----:B------:R-:W1:Y:S04]  /*94d0*/  LDS R57, [R0+0x1400] ;  /* 0x0014000000397984 */ /* 0x000e680000000800 */
[----:B------:R-:W-:Y:S01]  /*94e0*/  @P0 MOV R2, R52 ;  /* 0x0000003400020202 */ /* 0x000fe20000000f00 */
[----:B------:R-:W2:Y:S01]  /*94f0*/  LDS R41, [R0+0x2800] ;  /* 0x0028000000297984 */ /* 0x000ea20000000800 */
[----:B------:R-:W-:-:S02]  /*9500*/  @P0 MOV R3, R63 ;  /* 0x0000003f00030202 */ /* 0x000fc40000000f00 */
[----:B------:R-:W-:Y:S01]  /*9510*/  @P0 IADD3 R52, P2, PT, R52, 0x200, RZ ;  /* 0x0000020034340810 */ /* 0x000fe20007f5e0ff */
[----:B------:R-:W3:Y:S03]  /*9520*/  LDS R40, [R0+0x3c00] ;  /* 0x003c000000287984 */ /* 0x000ee60000000800 */
[----:B------:R-:W-:Y:S01]  /*9530*/  @P0 IADD3.X R63, PT, PT, RZ, R63, RZ, P2, !PT ;  /* 0x0000003fff3f0210 */ /* 0x000fe200017fe4ff */
[----:B------:R-:W4:Y:S04]  /*9540*/  LDS R32, [R0+0x200] ;  /* 0x0002000000207984 */ /* 0x000f280000000800 */
[----:B------:R-:W4:Y:S04]  /*9550*/  LDS R35, [R0+0x1600] ;  /* 0x0016000000237984 */ /* 0x000f280000000800 */
[----:B------:R-:W4:Y:S04]  /*9560*/  LDS R43, [R0+0x2a00] ;  /* 0x002a0000002b7984 */ /* 0x000f280000000800 */
[----:B------:R-:W4:Y:S04]  /*9570*/  LDS R59, [R0+0x3e00] ;  /* 0x003e0000003b7984 */ /* 0x000f280000000800 */
[----:B------:R-:W4:Y:S04]  /*9580*/  LDS R33, [R0+0x400] ;  /* 0x0004000000217984 */ /* 0x000f280000000800 */
[----:B------:R-:W4:Y:S04]  /*9590*/  LDS R34, [R0+0x1800] ;  /* 0x0018000000227984 */ /* 0x000f280000000800 */
[----:B------:R-:W4:Y:S01]  /*95a0*/  LDS R30, [R0+0x2c00] ;  /* 0x002c0000001e7984 */ /* 0x000f220000000800 */
[----:B0-----:R-:W-:-:S03]  /*95b0*/  FADD.FTZ R48, RZ, R48 ;  /* 0x00000030ff307221 */ /* 0x001fc60000010000 */
[----:B------:R-:W0:Y:S01]  /*95c0*/  LDS R29, [R0+0x4000] ;  /* 0x00400000001d7984 */ /* 0x000e220000000800 */
[----:B-1----:R-:W-:-:S03]  /*95d0*/  FADD.FTZ R48, R48, R57 ;  /* 0x0000003930307221 */ /* 0x002fc60000010000 */
[----:B------:R-:W-:Y:S01]  /*95e0*/  LDS R22, [R0+0x1a00] ;  /* 0x001a000000167984 */ /* 0x000fe20000000800 */
[----:B--2---:R-:W-:-:S03]  /*95f0*/  FADD.FTZ R41, R48, R41 ;  /* 0x0000002930297221 */ /* 0x004fc60000010000 */
[----:B------:R-:W1:Y:S01]  /*9600*/  LDS R14, [R0+0x800] ;  /* 0x00080000000e7984 */ /* 0x000e620000000800 */
[----:B---3--:R-:W-:Y:S01]  /*9610*/  FADD.FTZ R41, R41, R40 ;  /* 0x0000002829297221 */ /* 0x008fe20000010000 */
[----:B----4-:R-:W-:Y:S02]  /*9620*/  FADD.FTZ R32, RZ, R32 ;  /* 0x00000020ff207221 */ /* 0x010fe40000010000 */
[----:B------:R-:W2:Y:S02]  /*9630*/  LDS R23, [R0+0x1c00] ;  /* 0x001c000000177984 */ /* 0x000ea40000000800 */
[----:B------:R-:W-:Y:S02]  /*9640*/  FADD.FTZ R32, R32, R35 ;  /* 0x0000002320207221 */ /* 0x000fe40000010000 */
[----:B------:R3:W-:Y:S02]  /*9650*/  @P0 STG.E desc[UR6][R2.64], R41 ;  /* 0x0000002902000986 */ /* 0x0007e4000c101906 */
[----:B------:R-:W-:-:S02]  /*9660*/  FADD.FTZ R32, R32, R43 ;  /* 0x0000002b20207221 */ /* 0x000fc40000010000 */
[----:B------:R-:W4:Y:S02]  /*9670*/  LDS R15, [R0+0xa00] ;  /* 0x000a0000000f7984 */ /* 0x000f240000000800 */
[----:B------:R-:W-:Y:S02]  /*9680*/  FADD.FTZ R59, R32, R59 ;  /* 0x0000003b203b7221 */ /* 0x000fe40000010000 */
[----:B------:R-:W4:Y:S01]  /*9690*/  LDS R25, [R0+0x3000] ;  /* 0x0030000000197984 */ /* 0x000f220000000800 */
[----:B------:R-:W-:Y:S01]  /*96a0*/  FADD.FTZ R33, RZ, R33 ;  /* 0x00000021ff217221 */ /* 0x000fe20000010000 */
[----:B---3--:R-:W-:Y:S02]  /*96b0*/  @P0 MOV R2, R50 ;  /* 0x0000003200020202 */ /* 0x008fe40000000f00 */
[----:B------:R-:W-:Y:S01]  /*96c0*/  LDS R32, [R0+0x4200] ;  /* 0x0042000000207984 */ /* 0x000fe20000000800 */
[----:B------:R-:W-:Y:S01]  /*96d0*/  @P0 IADD3 R50, P3, PT, R50, 0x200, RZ ;  /* 0x0000020032320810 */ /* 0x000fe20007f7e0ff */
[----:B------:R-:W-:Y:S01]  /*96e0*/  FADD.FTZ R33, R33, R34 ;  /* 0x0000002221217221 */ /* 0x000fe20000010000 */
[-C--:B------:R-:W-:Y:S01]  /*96f0*/  @P0 MOV R3, R61.reuse ;  /* 0x0000003d00030202 */ /* 0x080fe20000000f00 */
[----:B------:R-:W3:Y:S01]  /*9700*/  LDS R18, [R0+0x1e00] ;  /* 0x001e000000127984 */ /* 0x000ee20000000800 */
[----:B------:R-:W-:Y:S01]  /*9710*/  @P0 IADD3.X R61, PT, PT, RZ, R61, RZ, P3, !PT ;  /* 0x0000003dff3d0210 */ /* 0x000fe20001ffe4ff */
[----:B------:R-:W-:Y:S01]  /*9720*/  FADD.FTZ R30, R33, R30 ;  /* 0x0000001e211e7221 */ /* 0x000fe20000010000 */
[----:B------:R-:W-:Y:S01]  /*9730*/  @P1 MOV R4, R50 ;  /* 0x0000003200041202 */ /* 0x000fe20000000f00 */
[----:B------:R1:W-:Y:S01]  /*9740*/  @P0 STG.E desc[UR6][R2.64], R45 ;  /* 0x0000002d02000986 */ /* 0x0003e2000c101906 */
[----:B------:R-:W-:Y:S01]  /*9750*/  @P1 MOV R5, R61 ;  /* 0x0000003d00051202 */ /* 0x000fe20000000f00 */
[----:B0-----:R-:W-:Y:S01]  /*9760*/  FADD.FTZ R29, R30, R29 ;  /* 0x0000001d1e1d7221 */ /* 0x001fe20000010000 */
[----:B------:R-:W-:Y:S01]  /*9770*/  @P1 IADD3 R50, P2, PT, R50, 0x200, RZ ;  /* 0x0000020032321810 */ /* 0x000fe20007f5e0ff */
[----:B------:R-:W-:Y:S01]  /*9780*/  LDS R30, [R0+0x2e00] ;  /* 0x002e0000001e7984 */ /* 0x000fe20000000800 */
[----:B------:R-:W-:-:S02]  /*9790*/  ISETP.GE.U32.AND P3, PT, R42, 0x300, PT ;  /* 0x000003002a00780c */ /* 0x000fc40003f66070 */
[----:B------:R-:W-:Y:S01]  /*97a0*/  @P1 IADD3.X R61, PT, PT, RZ, R61, RZ, P2, !PT ;  /* 0x0000003dff3d1210 */ /* 0x000fe200017fe4ff */
[----:B------:R-:W0:Y:S01]  /*97b0*/  LDS R20, [R0+0x3200] ;  /* 0x0032000000147984 */ /* 0x000e220000000800 */
[----:B------:R-:W-:Y:S01]  /*97c0*/  ISETP.GE.U32.AND P2, PT, R42, 0x380, PT ;  /* 0x000003802a00780c */ /* 0x000fe20003f46070 */
[----:B-1----:R-:W-:Y:S01]  /*97d0*/  FADD.FTZ R14, RZ, R14 ;  /* 0x0000000eff0e7221 */ /* 0x002fe20000010000 */
[----:B------:R-:W-:Y:S01]  /*97e0*/  @P1 MOV R2, R52 ;  /* 0x0000003400021202 */ /* 0x000fe20000000f00 */
[----:B------:R-:W-:Y:S01]  /*97f0*/  LDS R24, [R0+0x4600] ;  /* 0x0046000000187984 */ /* 0x000fe20000000800 */
[-C--:B------:R-:W-:Y:S01]  /*9800*/  @P1 MOV R3, R63.reuse ;  /* 0x0000003f00031202 */ /* 0x080fe20000000f00 */
[----:B--2---:R-:W-:Y:S01]  /*9810*/  FADD.FTZ R14, R14, R23 ;  /* 0x000000170e0e7221 */ /* 0x004fe20000010000 */
[----:B------:R-:W-:Y:S01]  /*9820*/  @P1 IADD3 R52, P0, PT, R52, 0x200, RZ ;  /* 0x0000020034341810 */ /* 0x000fe20007f1e0ff */
[----:B------:R-:W1:Y:S03]  /*9830*/  LDS R16, [R0+0xc00] ;  /* 0x000c000000107984 */ /* 0x000e660000000800 */
[----:B------:R-:W-:Y:S01]  /*9840*/  @P1 IADD3.X R63, PT, PT, RZ, R63, RZ, P0, !PT ;  /* 0x0000003fff3f1210 */ /* 0x000fe200007fe4ff */
[----:B------:R2:W-:Y:S01]  /*9850*/  @P1 STG.E desc[UR6][R2.64], R59 ;  /* 0x0000003b02001986 */ /* 0x0005e2000c101906 */
[----:B------:R-:W-:Y:S01]  /*9860*/  ISETP.GE.U32.AND P0, PT, R42, 0x200, PT ;  /* 0x000002002a00780c */ /* 0x000fe20003f06070 */
[----:B----4-:R-:W-:-:S02]  /*9870*/  FADD.FTZ R15, RZ, R15 ;  /* 0x0000000fff0f7221 */ /* 0x010fc40000010000 */
[----:B------:R-:W-:Y:S01]  /*9880*/  @P1 STG.E desc[UR6][R4.64], R13 ;  /* 0x0000000d04001986 */ /* 0x000fe2000c101906 */
[----:B------:R-:W-:-:S03]  /*9890*/  FADD.FTZ R14, R14, R25 ;  /* 0x000000190e0e7221 */ /* 0x000fc60000010000 */
[----:B------:R-:W4:Y:S01]  /*98a0*/  LDS R13, [R0+0x600] ;  /* 0x00060000000d7984 */ /* 0x000f220000000800 */
[----:B--2---:R-:W-:-:S03]  /*98b0*/  @P5 MOV R2, R52 ;  /* 0x0000003400025202 */ /* 0x004fc60000000f00 */
[----:B------:R-:W2:Y:S01]  /*98c0*/  LDS R17, [R0+0x2000] ;  /* 0x0020000000117984 */ /* 0x000ea20000000800 */
[-C--:B------:R-:W-:Y:S01]  /*98d0*/  @P5 MOV R3, R63.reuse ;  /* 0x0000003f00035202 */ /* 0x080fe20000000f00 */
[----:B---3--:R-:W-:Y:S01]  /*98e0*/  FADD.FTZ R15, R15, R18 ;  /* 0x000000120f0f7221 */ /* 0x008fe20000010000 */
[----:B------:R-:W-:Y:S01]  /*98f0*/  @P5 IADD3 R52, P1, PT, R52, 0x200, RZ ;  /* 0x0000020034345810 */ /* 0x000fe20007f3e0ff */
[----:B------:R-:W3:Y:S03]  /*9900*/  LDS R21, [R0+0x3400] ;  /* 0x0034000000157984 */ /* 0x000ee60000000800 */
[----:B------:R-:W-:Y:S01]  /*9910*/  @P5 IADD3.X R63, PT, PT, RZ, R63, RZ, P1, !PT ;  /* 0x0000003fff3f5210 */ /* 0x000fe20000ffe4ff */
[----:B------:R1:W-:Y:S01]  /*9920*/  @P5 STG.E desc[UR6][R2.64], R29 ;  /* 0x0000001d02005986 */ /* 0x0003e2000c101906 */
[----:B------:R-:W-:-:S03]  /*9930*/  ISETP.GE.U32.AND P1, PT, R42, 0x400, PT ;  /* 0x000004002a00780c */ /* 0x000fc60003f26070 */
[----:B------:R-:W3:Y:S01]  /*9940*/  LDS R29, [R0+0x4400] ;  /* 0x00440000001d7984 */ /* 0x000ee20000000800 */
[----:B0-----:R-:W-:-:S03]  /*9950*/  FADD.FTZ R15, R15, R20 ;  /* 0x000000140f0f7221 */ /* 0x001fc60000010000 */
[----:B------:R-:W0:Y:S01]  /*9960*/  LDS R27, [R0+0x4800] ;  /* 0x00480000001b7984 */ /* 0x000e220000000800 */
[----:B-1----:R-:W-:-:S03]  /*9970*/  @P5 MOV R2, R50 ;  /* 0x0000003200025202 */ /* 0x002fc60000000f00 */
[----:B------:R-:W1:Y:S01]  /*9980*/  LDS R6, [R0+0xe00] ;  /* 0x000e000000067984 */ /* 0x000e620000000800 */
[-C--:B------:R-:W-:Y:S01]  /*9990*/  @P5 MOV R3, R61.reuse ;  /* 0x0000003d00035202 */ /* 0x080fe20000000f00 */
[----:B------:R-:W-:Y:S01]  /*99a0*/  FADD.FTZ R16, RZ, R16 ;  /* 0x00000010ff107221 */ /* 0x000fe20000010000 */
[----:B------:R-:W-:Y:S01]  /*99b0*/  @P5 IADD3 R50, P6, PT, R50, 0x200, RZ ;  /* 0x0000020032325810 */ /* 0x000fe20007fde0ff */
[----:B------:R-:W1:Y:S03]  /*99c0*/  LDS R8, [R0+0x1000] ;  /* 0x0010000000087984 */ /* 0x000e660000000800 */
[----:B------:R-:W-:Y:S01]  /*99d0*/  @P5 IADD3.X R61, PT, PT, RZ, R61, RZ, P6, !PT ;  /* 0x0000003dff3d5210 */ /* 0x000fe200037fe4ff */
[----:B------:R2:W-:Y:S01]  /*99e0*/  @P5 STG.E desc[UR6][R2.64], R47 ;  /* 0x0000002f02005986 */ /* 0x0005e2000c101906 */
[----:B------:R-:W-:Y:S02]  /*99f0*/  @P0 MOV R4, R50 ;  /* 0x0000003200040202 */ /* 0x000fe40000000f00 */
[----:B------:R-:W-:Y:S01]  /*9a00*/  @P0 MOV R5, R61 ;  /* 0x0000003d00050202 */ /* 0x000fe20000000f00 */
[----:B------:R-:W-:Y:S01]  /*9a10*/  LDS R23, [R0+0x3600] ;  /* 0x0036000000177984 */ /* 0x000fe20000000800 */
[----:B------:R-:W-:Y:S01]  /*9a20*/  ISETP.GE.U32.AND P5, PT, R42, 0x480, PT ;  /* 0x000004802a00780c */ /* 0x000fe20003fa6070 */
[----:B----4-:R-:W-:-:S02]  /*9a30*/  FADD.FTZ R13, RZ, R13 ;  /* 0x0000000dff0d7221 */ /* 0x010fc40000010000 */
[----:B------:R-:W-:Y:S02]  /*9a40*/  LDS R31, [R0+0x4a00] ;  /* 0x004a0000001f7984 */ /* 0x000fe40000000800 */
[----:B------:R-:W-:Y:S01]  /*9a50*/  FADD.FTZ R13, R13, R22 ;  /* 0x000000160d0d7221 */ /* 0x000fe20000010000 */
[----:B--2---:R-:W-:Y:S01]  /*9a60*/  FADD.FTZ R16, R16, R17 ;  /* 0x0000001110107221 */ /* 0x004fe20000010000 */
[----:B------:R-:W-:Y:S01]  /*9a70*/  @P0 MOV R2, R52 ;  /* 0x0000003400020202 */ /* 0x000fe20000000f00 */
[----:B------:R-:W-:Y:S01]  /*9a80*/  LDS R25, [R0+0x3800] ;  /* 0x0038000000197984 */ /* 0x000fe20000000800 */
[----:B------:R-:W-:Y:S01]  /*9a90*/  FADD.FTZ R13, R13, R30 ;  /* 0x0000001e0d0d7221 */ /* 0x000fe20000010000 */
[-C--:B------:R-:W-:Y:S01]  /*9aa0*/  @P0 MOV R3, R63.reuse ;  /* 0x0000003f00030202 */ /* 0x080fe20000000f00 */
[----:B---3--:R-:W-:Y:S01]  /*9ab0*/  FADD.FTZ R16, R16, R21 ;  /* 0x0000001510107221 */ /* 0x008fe20000010000 */
[----:B------:R-:W-:Y:S01]  /*9ac0*/  @P0 IADD3 R52, P6, PT, R52, 0x200, RZ ;  /* 0x0000020034340810 */ /* 0x000fe20007fde0ff */
[----:B------:R-:W-:Y:S01]  /*9ad0*/  FADD.FTZ R19, R13, R32 ;  /* 0x000000200d137221 */ /* 0x000fe20000010000 */
[----:B------:R-:W2:Y:S02]  /*9ae0*/  LDS R10, [R0+0x1200] ;  /* 0x00120000000a7984 */ /* 0x000ea40000000800 */
[----:B------:R-:W-:-:S02]  /*9af0*/  @P0 IADD3.X R63, PT, PT, RZ, R63, RZ, P6, !PT ;  /* 0x0000003fff3f0210 */ /* 0x000fc400037fe4ff */
[----:B------:R-:W3:Y:S01]  /*9b00*/  LDS R13, [R0+0x2200] ;  /* 0x00220000000d7984 */ /* 0x000ee20000000800 */
[----:B------:R-:W-:Y:S01]  /*9b10*/  @P0 IADD3 R50, P6, PT, R50, 0x200, RZ ;  /* 0x0000020032320810 */ /* 0x000fe20007fde0ff */
[----:B------:R-:W-:Y:S02]  /*9b20*/  FADD.FTZ R29, R14, R29 ;  /* 0x0000001d0e1d7221 */ /* 0x000fe40000010000 */
[----:B------:R4:W-:Y:S01]  /*9b30*/  @P0 STG.E desc[UR6][R2.64], R19 ;  /* 0x0000001302000986 */ /* 0x0009e2000c101906 */
[----:B------:R-:W-:Y:S01]  /*9b40*/  @P0 IADD3.X R61, PT, PT, RZ, R61, RZ, P6, !PT ;  /* 0x0000003dff3d0210 */ /* 0x000fe200037fe4ff */
[----:B0-----:R-:W-:Y:S01]  /*9b50*/  FADD.FTZ R27, R16, R27 ;  /* 0x0000001b101b7221 */ /* 0x001fe20000010000 */
[----:B------:R-:W-:Y:S01]  /*9b60*/  ISETP.GE.U32.AND P6, PT, R42, 0x500, PT ;  /* 0x000005002a00780c */ /* 0x000fe20003fc6070 */
[----:B------:R-:W0:Y:S01]  /*9b70*/  LDS R19, [R0+0x2400] ;  /* 0x0024000000137984 */ /* 0x000e220000000800 */
[----:B-1----:R-:W-:-:S03]  /*9b80*/  FADD.FTZ R6, RZ, R6 ;  /* 0x00000006ff067221 */ /* 0x002fc60000010000 */
[----:B------:R1:W-:Y:S01]  /*9b90*/  @P0 STG.E desc[UR6][R4.64], R49 ;  /* 0x0000003104000986 */ /* 0x0003e2000c101906 */
[----:B------:R-:W-:Y:S01]  /*9ba0*/  FADD.FTZ R8, RZ, R8 ;  /* 0x00000008ff087221 */ /* 0x000fe20000010000 */
[----:B----4-:R-:W-:Y:S02]  /*9bb0*/  @P4 MOV R2, R52 ;  /* 0x0000003400024202 */ /* 0x010fe40000000f00 */
[----:B------:R-:W-:Y:S01]  /*9bc0*/  LDS R17, [R0+0x3a00] ;  /* 0x003a000000117984 */ /* 0x000fe20000000800 */
[----:B------:R-:W-:Y:S02]  /*9bd0*/  @P4 MOV R3, R63 ;  /* 0x0000003f00034202 */ /* 0x000fe40000000f00 */
[----:B------:R-:W-:Y:S01]  /*9be0*/  @P4 IADD3 R52, P0, PT, R52, 0x200, RZ ;  /* 0x0000020034344810 */ /* 0x000fe20007f1e0ff */
[----:B------:R-:W-:Y:S01]  /*9bf0*/  LDS R21, [R0+0x4e00] ;  /* 0x004e000000157984 */ /* 0x000fe20000000800 */
[----:B-1----:R-:W-:-:S03]  /*9c00*/  FADD.FTZ R5, R15, R24 ;  /* 0x000000180f057221 */ /* 0x002fc60000010000 */
[----:B------:R1:W-:Y:S01]  /*9c10*/  @P4 STG.E desc[UR6][R2.64], R29 ;  /* 0x0000001d02004986 */ /* 0x0003e2000c101906 */
[----:B------:R-:W-:-:S03]  /*9c20*/  @P4 IADD3.X R63, PT, PT, RZ, R63, RZ, P0, !PT ;  /* 0x0000003fff3f4210 */ /* 0x000fc600007fe4ff */
[----:B------:R-:W4:Y:S04]  /*9c30*/  LDS R29, [R0+0x4c00] ;  /* 0x004c0000001d7984 */ /* 0x000f280000000800 */
[----:B------:R-:W4:Y:S01]  /*9c40*/  LDS R15, [R0+0x2600] ;  /* 0x00260000000f7984 */ /* 0x000f220000000800 */
[----:B--2---:R-:W-:Y:S01]  /*9c50*/  FADD.FTZ R10, RZ, R10 ;  /* 0x0000000aff0a7221 */ /* 0x004fe20000010000 */
[----:B-1----:R-:W-:Y:S02]  /*9c60*/  @P4 MOV R2, R50 ;  /* 0x0000003200024202 */ /* 0x002fe40000000f00 */
[----:B------:R-:W-:Y:S01]  /*9c70*/  @P4 MOV R3, R61 ;  /* 0x0000003d00034202 */ /* 0x000fe20000000f00 */
[----:B---3--:R-:W-:Y:S01]  /*9c80*/  FADD.FTZ R6, R6, R13 ;  /* 0x0000000d06067221 */ /* 0x008fe20000010000 */
[----:B------:R-:W-:-:S03]  /*9c90*/  @P4 IADD3 R50, P0, PT, R50, 0x200, RZ ;  /* 0x0000020032324810 */ /* 0x000fc60007f1e0ff */
[----:B------:R1:W-:Y:S01]  /*9ca0*/  @P4 STG.E desc[UR6][R2.64], R7 ;  /* 0x0000000702004986 */ /* 0x0003e2000c101906 */
[----:B------:R-:W-:Y:S01]  /*9cb0*/  @P4 IADD3.X R61, PT, PT, RZ, R61, RZ, P0, !PT ;  /* 0x0000003dff3d4210 */ /* 0x000fe200007fe4ff */
[----:B------:R-:W-:Y:S01]  /*9cc0*/  FADD.FTZ R6, R6, R23 ;  /* 0x0000001706067221 */ /* 0x000fe20000010000 */
[----:B0-----:R-:W-:-:S03]  /*9cd0*/  FADD.FTZ R8, R8, R19 ;  /* 0x0000001308087221 */ /* 0x001fc60000010000 */
[----:B------:R-:W-:Y:S01]  /*9ce0*/  FADD.FTZ R31, R6, R31 ;  /* 0x0000001f061f7221 */ /* 0x000fe20000010000 */
[----:B------:R-:W-:Y:S01]  /*9cf0*/  FADD.FTZ R8, R8, R25 ;  /* 0x0000001908087221 */ /* 0x000fe20000010000 */
[----:B-1----:R-:W-:Y:S02]  /*9d00*/  @P3 MOV R2, R52 ;  /* 0x0000003400023202 */ /* 0x002fe40000000f00 */
[----:B------:R-:W-:Y:S02]  /*9d10*/  @P3 MOV R3, R63 ;  /* 0x0000003f00033202 */ /* 0x000fe40000000f00 */
[----:B------:R-:W-:-:S03]  /*9d20*/  @P3 IADD3 R52, P0, PT, R52, 0x200, RZ ;  /* 0x0000020034343810 */ /* 0x000fc60007f1e0ff */
[----:B------:R0:W-:Y:S01]  /*9d30*/  @P3 STG.E desc[UR6][R2.64], R5 ;  /* 0x0000000502003986 */ /* 0x0001e2000c101906 */
[----:B------:R-:W-:Y:S01]  /*9d40*/  @P3 IADD3.X R63, PT, PT, RZ, R63, RZ, P0, !PT ;  /* 0x0000003fff3f3210 */ /* 0x000fe200007fe4ff */
[----:B----4-:R-:W-:Y:S01]  /*9d50*/  FADD.FTZ R29, R8, R29 ;  /* 0x0000001d081d7221 */ /* 0x010fe20000010000 */
[----:B------:R-:W-:Y:S01]  /*9d60*/  FADD.FTZ R10, R10, R15 ;  /* 0x0000000f0a0a7221 */ /* 0x000fe20000010000 */
[----:B0-----:R-:W-:Y:S02]  /*9d70*/  @P3 MOV R2, R50 ;  /* 0x0000003200023202 */ /* 0x001fe40000000f00 */
[----:B------:R-:W-:Y:S01]  /*9d80*/  @P3 MOV R3, R61 ;  /* 0x0000003d00033202 */ /* 0x000fe20000000f00 */
[----:B------:R-:W-:Y:S01]  /*9d90*/  FADD.FTZ R10, R10, R17 ;  /* 0x000000110a0a7221 */ /* 0x000fe20000010000 */
[----:B------:R-:W-:-:S03]  /*9da0*/  @P3 IADD3 R50, P4, PT, R50, 0x200, RZ ;  /* 0x0000020032323810 */ /* 0x000fc60007f9e0ff */
[----:B------:R0:W-:Y:S01]  /*9db0*/  @P3 STG.E desc[UR6][R2.64], R51 ;  /* 0x0000003302003986 */ /* 0x0001e2000c101906 */
[----:B------:R-:W-:Y:S01]  /*9dc0*/  @P3 IADD3.X R61, PT, PT, RZ, R61, RZ, P4, !PT ;  /* 0x0000003dff3d3210 */ /* 0x000fe200027fe4ff */
[----:B------:R-:W-:Y:S01]  /*9dd0*/  FADD.FTZ R21, R10, R21 ;  /* 0x000000150a157221 */ /* 0x000fe20000010000 */
[----:B0-----:R-:W-:Y:S02]  /*9de0*/  @P2 MOV R2, R52 ;  /* 0x0000003400022202 */ /* 0x001fe40000000f00 */
[----:B------:R-:W-:Y:S02]  /*9df0*/  @P2 MOV R3, R63 ;  /* 0x0000003f00032202 */ /* 0x000fe40000000f00 */
[----:B------:R-:W-:-:S03]  /*9e00*/  @P2 IADD3 R52, P0, PT, R52, 0x200, RZ ;  /* 0x0000020034342810 */ /* 0x000fc60007f1e0ff */
[----:B------:R0:W-:Y:S01]  /*9e10*/  @P2 STG.E desc[UR6][R2.64], R27 ;  /* 0x0000001b02002986 */ /* 0x0001e2000c101906 */
[----:B------:R-:W-:Y:S02]  /*9e20*/  @P2 IADD3.X R63, PT, PT, RZ, R63, RZ, P0, !PT ;  /* 0x0000003fff3f2210 */ /* 0x000fe400007fe4ff */
[----:B0-----:R-:W-:Y:S02]  /*9e30*/  @P2 MOV R2, R50 ;  /* 0x0000003200022202 */ /* 0x001fe40000000f00 */
[----:B------:R-:W-:Y:S02]  /*9e40*/  @P2 MOV R3, R61 ;  /* 0x0000003d00032202 */ /* 0x000fe40000000f00 */
[----:B------:R-:W-:-:S03]  /*9e50*/  @P2 IADD3 R50, P3, PT, R50, 0x200, RZ ;  /* 0x0000020032322810 */ /* 0x000fc60007f7e0ff */
[----:B------:R0:W-:Y:S01]  /*9e60*/  @P2 STG.E desc[UR6][R2.64], R9 ;  /* 0x0000000902002986 */ /* 0x0001e2000c101906 */
[----:B------:R-:W-:Y:S02]  /*9e70*/  @P2 IADD3.X R61, PT, PT, RZ, R61, RZ, P3, !PT ;  /* 0x0000003dff3d2210 */ /* 0x000fe40001ffe4ff */
[----:B------:R-:W-:Y:S02]  /*9e80*/  @P1 MOV R4, R50 ;  /* 0x0000003200041202 */ /* 0x000fe40000000f00 */
[----:B------:R-:W-:Y:S02]  /*9e90*/  @P1 IADD3 R50, P2, PT, R50, 0x200, RZ ;  /* 0x0000020032321810 */ /* 0x000fe40007f5e0ff */
[-C--:B------:R-:W-:Y:S02]  /*9ea0*/  @P1 MOV R5, R61.reuse ;  /* 0x0000003d00051202 */ /* 0x080fe40000000f00 */
[----:B------:R-:W-:Y:S02]  /*9eb0*/  @P1 IADD3.X R61, PT, PT, RZ, R61, RZ, P2, !PT ;  /* 0x0000003dff3d1210 */ /* 0x000fe400017fe4ff */
[----:B------:R-:W-:-:S02]  /*9ec0*/  @P5 MOV R6, R50 ;  /* 0x0000003200065202 */ /* 0x000fc40000000f00 */
[----:B0-----:R-:W-:Y:S02]  /*9ed0*/  @P1 MOV R2, R52 ;  /* 0x0000003400021202 */ /* 0x001fe40000000f00 */
[----:B------:R-:W-:Y:S02]  /*9ee0*/  @P1 IADD3 R52, P0, PT, R52, 0x200, RZ ;  /* 0x0000020034341810 */ /* 0x000fe40007f1e0ff */
[-C--:B------:R-:W-:Y:S02]  /*9ef0*/  @P1 MOV R3, R63.reuse ;  /* 0x0000003f00031202 */ /* 0x080fe40000000f00 */
[----:B------:R-:W-:Y:S02]  /*9f00*/  @P1 IADD3.X R63, PT, PT, RZ, R63, RZ, P0, !PT ;  /* 0x0000003fff3f1210 */ /* 0x000fe400007fe4ff */
[----:B------:R-:W-:Y:S01]  /*9f10*/  @P5 MOV R7, R61 ;  /* 0x0000003d00075202 */ /* 0x000fe20000000f00 */
[----:B------:R0:W-:Y:S01]  /*9f20*/  @P1 STG.E desc[UR6][R2.64], R31 ;  /* 0x0000001f02001986 */ /* 0x0001e2000c101906 */
[----:B------:R-:W-:-:S03]  /*9f30*/  @P5 IADD3 R50, P2, PT, R50, 0x200, RZ ;  /* 0x0000020032325810 */ /* 0x000fc60007f5e0ff */
[----:B------:R1:W-:Y:S01]  /*9f40*/  @P1 STG.E desc[UR6][R4.64], R53 ;  /* 0x0000003504001986 */ /* 0x0003e2000c101906 */
[----:B------:R-:W-:Y:S02]  /*9f50*/  @P5 IADD3.X R61, PT, PT, RZ, R61, RZ, P2, !PT ;  /* 0x0000003dff3d5210 */ /* 0x000fe400017fe4ff */
[----:B0-----:R-:W-:Y:S02]  /*9f60*/  @P5 MOV R2, R52 ;  /* 0x0000003400025202 */ /* 0x001fe40000000f00 */
[-C--:B------:R-:W-:Y:S02]  /*9f70*/  @P5 MOV R3, R63.reuse ;  /* 0x0000003f00035202 */ /* 0x080fe40000000f00 */
[----:B------:R-:W-:Y:S02]  /*9f80*/  @P5 IADD3 R52, P0, PT, R52, 0x200, RZ ;  /* 0x0000020034345810 */ /* 0x000fe40007f1e0ff */
[----:B-1----:R-:W-:Y:S01]  /*9f90*/  MOV R4, R50 ;  /* 0x0000003200047202 */ /* 0x002fe20000000f00 */
[----:B------:R0:W-:Y:S01]  /*9fa0*/  @P5 STG.E desc[UR6][R2.64], R29 ;  /* 0x0000001d02005986 */ /* 0x0001e2000c101906 */
[----:B------:R-:W-:-:S02]  /*9fb0*/  @P5 IADD3.X R63, PT, PT, RZ, R63, RZ, P0, !PT ;  /* 0x0000003fff3f5210 */ /* 0x000fc400007fe4ff */
[----:B------:R-:W-:Y:S01]  /*9fc0*/  MOV R5, R61 ;  /* 0x0000003d00057202 */ /* 0x000fe20000000f00 */
[----:B------:R1:W-:Y:S01]  /*9fd0*/  @P5 STG.E desc[UR6][R6.64], R11 ;  /* 0x0000000b06005986 */ /* 0x0003e2000c101906 */
[----:B0-----:R-:W-:Y:S02]  /*9fe0*/  MOV R2, R52 ;  /* 0x0000003400027202 */ /* 0x001fe40000000f00 */
[----:B------:R-:W-:Y:S01]  /*9ff0*/  MOV R3, R63 ;  /* 0x0000003f00037202 */ /* 0x000fe20000000f00 */
[----:B------:R-:W-:Y:S06]  /*a000*/  @!P6 EXIT ;  /* 0x000000000000e94d */ /* 0x000fec0003800000 */
[----:B------:R-:W-:Y:S04]  /*a010*/  STG.E desc[UR6][R2.64], R21 ;  /* 0x0000001502007986 */ /* 0x000fe8000c101906 */
[----:B------:R-:W-:Y:S01]  /*a020*/  STG.E desc[UR6][R4.64], R55 ;  /* 0x0000003704007986 */ /* 0x000fe2000c101906 */
[----:B------:R-:W-:Y:S05]  /*a030*/  EXIT ;  /* 0x000000000000794d */ /* 0x000fea0003800000 */
.L_x_21:
[----:B------:R-:W-:Y:S01]  /*a040*/  HFMA2 R247, -RZ, RZ, 0, 5.9604644775390625e-08 ;  /* 0x00000001fff77431 */ /* 0x000fe200000001ff */
[----:B------:R-:W-:Y:S01]  /*a050*/  BSSY B1, `(.L_x_61) ;  /* 0x0000007000017945 */ /* 0x000fe20003800000 */
[----:B------:R-:W-:Y:S02]  /*a060*/  MOV R246, R243 ;  /* 0x000000f300f67202 */ /* 0x000fe40000000f00 */
[----:B------:R-:W-:Y:S02]  /*a070*/  MOV R248, 0x1f ;  /* 0x0000001f00f87802 */ /* 0x000fe40000000f00 */
[----:B------:R-:W-:-:S07]  /*a080*/  MOV R241, 0xffffffff ;  /* 0xffffffff00f17802 */ /* 0x000fce0000000f00 */
[----:B-----5:R-:W-:Y:S05]  /*a090*/  WARPSYNC.COLLECTIVE R241, `(.L_x_62) ;  /* 0x00000000f1087348 */ /* 0x020fea0003c00000 */
[----:B------:R0:W1:Y:S02]  /*a0a0*/  SHFL.BFLY P6, R245, R246, R247, R248 ;  /* 0x0c0000f7f6f57389 */ /* 0x00006400000c00f8 */
[----:B01---5:R-:W-:Y:S05]  /*a0b0*/  ENDCOLLECTIVE ;  /* 0x000000000000791b */ /* 0x023fea0003800000 */
.L_x_62:
[----:B------:R-:W-:Y:S05]  /*a0c0*/  BSYNC B1 ;  /* 0x0000000000017941 */ /* 0x000fea0003800000 */
.L_x_61:
[----:B------:R-:W-:Y:S01]  /*a0d0*/  HFMA2 R247, -RZ, RZ, 0, 5.9604644775390625e-08 ;  /* 0x00000001fff77431 */ /* 0x000fe200000001ff */
[----:B------:R-:W-:Y:S02]  /*a0e0*/  MOV R246, R244 ;  /* 0x000000f400f67202 */ /* 0x000fe40000000f00 */
[----:B------:R-:W-:Y:S02]  /*a0f0*/  MOV R248, 0x1f ;  /* 0x0000001f00f87802 */ /* 0x000fe40000000f00 */
[----:B------:R-:W-:Y:S02]  /*a100*/  MOV R241, 0xffffffff ;  /* 0xffffffff00f17802 */ /* 0x000fe40000000f00 */
[----:B------:R-:W-:-:S07]  /*a110*/  MOV R156, R245 ;  /* 0x000000f5009c7202 */ /* 0x000fce0000000f00 */
[----:B------:R-:W-:Y:S05]  /*a120*/  WARPSYNC.COLLECTIVE R241, `(.L_x_63) ;  /* 0x00000000f1087348 */ /* 0x000fea0003c00000 */
[----:B------:R0:W1:Y:S02]  /*a130*/  SHFL.BFLY P6, R245, R246, R247, R248 ;  /* 0x0c0000f7f6f57389 */ /* 0x00006400000c00f8 */
[----:B01----:R-:W-:Y:S05]  /*a140*/  ENDCOLLECTIVE ;  /* 0x000000000000791b */ /* 0x003fea0003800000 */
.L_x_63:
[----:B------:R-:W-:Y:S01]  /*a150*/  FADD.FTZ R156, R156, R243 ;  /* 0x000000f39c9c7221 */ /* 0x000fe20000010000 */
[----:B------:R-:W-:-:S04]  /*a160*/  HFMA2 R247, -RZ, RZ, 0, 1.1920928955078125e-07 ;  /* 0x00000002fff77431 */ /* 0x000fc800000001ff */
[----:B------:R-:W-:Y:S02]  /*a170*/  MOV R246, R156 ;  /* 0x0000009c00f67202 */ /* 0x000fe40000000f00 */
[----:B------:R-:W-:-:S07]  /*a180*/  MOV R157, R245 ;  /* 0x000000f5009d7202 */ /* 0x000fce0000000f00 */
[----:B------:R-:W-:Y:S05]  /*a190*/  WARPSYNC.COLLECTIVE R241, `(.L_x_64) ;  /* 0x00000000f1087348 */ /* 0x000fea0003c00000 */
[----:B------:R0:W1:Y:S02]  /*a1a0*/  SHFL.BFLY P6, R245, R246, R247, R248 ;  /* 0x0c0000f7f6f57389 */ /* 0x00006400000c00f8 */
[----:B01----:R-:W-:Y:S05]  /*a1b0*/  ENDCOLLECTIVE ;  /* 0x000000000000791b */ /* 0x003fea0003800000 */
.L_x_64:
[----:B------:R-:W-:-:S05]  /*a1c0*/  FADD.FTZ R157, R157, R244 ;  /* 0x000000f49d9d7221 */ /* 0x000fca0000010000 */
[----:B------:R-:W-:Y:S02]  /*a1d0*/  MOV R246, R157 ;  /* 0x0000009d00f67202 */ /* 0x000fe40000000f00 */
[----:B------:R-:W-:-:S07]  /*a1e0*/  MOV R159, R245 ;  /* 0x000000f5009f7202 */ /* 0x000fce0000000f00 */
[----:B------:R-:W-:Y:S05]  /*a1f0*/  WARPSYNC.COLLECTIVE R241, `(.L_x_65) ;  /* 0x00000000f1087348 */ /* 0x000fea0003c00000 */
[----:B------:R0:W1:Y:S02]  /*a200*/  SHFL.BFLY P6, R245, R246, R247, R248 ;  /* 0x0c0000f7f6f57389 */ /* 0x00006400000c00f8 */
[----:B01----:R-:W-:Y:S05]  /*a210*/  ENDCOLLECTIVE ;  /* 0x000000000000791b */ /* 0x003fea0003800000 */
.L_x_65:
[----:B------:R-:W-:Y:S01]  /*a220*/  FADD.FTZ R159, R156, R159 ;  /* 0x0000009f9c9f7221 */ /* 0x000fe20000010000 */
[----:B------:R-:W-:-:S04]  /*a230*/  HFMA2 R247, -RZ, RZ, 0, 2.384185791015625e-07 ;  /* 0x00000004fff77431 */ /* 0x000fc800000001ff */
[----:B------:R-:W-:Y:S02]  /*a240*/  MOV R246, R159 ;  /* 0x0000009f00f67202 */ /* 0x000fe40000000f00 */
[----:B------:R-:W-:-:S07]  /*a250*/  MOV R158, R245 ;  /* 0x000000f5009e7202 */ /* 0x000fce0000000f00 */
[----:B------:R-:W-:Y:S05]  /*a260*/  WARPSYNC.COLLECTIVE R241, `(.L_x_66) ;  /* 0x00000000f1087348 */ /* 0x000fea0003c00000 */
[----:B------:R0:W1:Y:S02]  /*a270*/  SHFL.BFLY P6, R245, R246, R247, R248 ;  /* 0x0c0000f7f6f57389 */ /* 0x00006400000c00f8 */
[----:B01----:R-:W-:Y:S05]  /*a280*/  ENDCOLLECTIVE ;  /* 0x000000000000791b */ /* 0x003fea0003800000 */
.L_x_66:
[----:B------:R-:W-:-:S05]  /*a290*/  FADD.FTZ R158, R157, R158 ;  /* 0x0000009e9d9e7221 */ /* 0x000fca0000010000 */
[----:B------:R-:W-:Y:S02]  /*a2a0*/  MOV R246, R158 ;  /* 0x0000009e00f67202 */ /* 0x000fe40000000f00 */
[----:B------:R-:W-:-:S07]  /*a2b0*/  MOV R160, R245 ;  /* 0x000000f500a07202 */ /* 0x000fce0000000f00 */
[----:B------:R-:W-:Y:S05]  /*a2c0*/  WARPSYNC.COLLECTIVE R241, `(.L_x_67) ;  /* 0x00000000f1087348 */ /* 0x000fea0003c00000 */
[----:B------:R0:W1:Y:S02]  /*a2d0*/  SHFL.BFLY P6, R245, R246, R247, R248 ;  /* 0x0c0000f7f6f57389 */ /* 0x00006400000c00f8 */
[----:B01----:R-:W-:Y:S05]  /*a2e0*/  ENDCOLLECTIVE ;  /* 0x000000000000791b */ /* 0x003fea0003800000 */
.L_x_67:
[----:B------:R-:W-:Y:S01]  /*a2f0*/  FADD.FTZ R160, R159, R160 ;  /* 0x000000a09fa07221 */ /* 0x000fe20000010000 */
[----:B------:R-:W-:-:S04]  /*a300*/  HFMA2 R247, -RZ, RZ, 0, 4.76837158203125e-07 ;  /* 0x00000008fff77431 */ /* 0x000fc800000001ff */
[----:B------:R-:W-:Y:S02]  /*a310*/  MOV R246, R160 ;  /* 0x000000a000f67202 */ /* 0x000fe40000000f00 */
[----:B------:R-:W-:-:S07]  /*a320*/  MOV R161, R245 ;  /* 0x000000f500a17202 */ /* 0x000fce0000000f00 */
[----:B------:R-:W-:Y:S05]  /*a330*/  WARPSYNC.COLLECTIVE R241, `(.L_x_68) ;  /* 0x00000000f1087348 */ /* 0x000fea0003c00000 */
[----:B------:R0:W1:Y:S02]  /*a340*/  SHFL.BFLY P6, R245, R246, R247, R248 ;  /* 0x0c0000f7f6f57389 */ /* 0x00006400000c00f8 */
[----:B01----:R-:W-:Y:S05]  /*a350*/  ENDCOLLECTIVE ;  /* 0x000000000000791b */ /* 0x003fea0003800000 */
.L_x_68:
[----:B------:R-:W-:-:S05]  /*a360*/  FADD.FTZ R161, R158, R161 ;  /* 0x000000a19ea17221 */ /* 0x000fca0000010000 */
[----:B------:R-:W-:Y:S02]  /*a370*/  MOV R246, R161 ;  /* 0x000000a100f67202 */ /* 0x000fe40000000f00 */
[----:B------:R-:W-:-:S07]  /*a380*/  MOV R163, R245 ;  /* 0x000000f500a37202 */ /* 0x000fce0000000f00 */
[----:B------:R-:W-:Y:S05]  /*a390*/  WARPSYNC.COLLECTIVE R241, `(.L_x_69) ;  /* 0x00000000f1087348 */ /* 0x000fea0003c00000 */
[----:B------:R0:W1:Y:S02]  /*a3a0*/  SHFL.BFLY P6, R245, R246, R247, R248 ;  /* 0x0c0000f7f6f57389 */ /* 0x00006400000c00f8 */
[----:B01----:R-:W-:Y:S05]  /*a3b0*/  ENDCOLLECTIVE ;  /* 0x000000000000791b */ /* 0x003fea0003800000 */
.L_x_69:
[----:B------:R-:W-:Y:S01]  /*a3c0*/  FADD.FTZ R163, R160, R163 ;  /* 0x000000a3a0a37221 */ /* 0x000fe20000010000 */
[----:B------:R-:W-:-:S04]  /*a3d0*/  HFMA2 R247, -RZ, RZ, 0, 9.5367431640625e-07 ;  /* 0x00000010fff77431 */ /* 0x000fc800000001ff */
[----:B------:R-:W-:Y:S02]  /*a3e0*/  MOV R246, R163 ;  /* 0x000000a300f67202 */ /* 0x000fe40000000f00 */
[----:B------:R-:W-:-:S07]  /*a3f0*/  MOV R162, R245 ;  /* 0x000000f500a27202 */ /* 0x000fce0000000f00 */
[----:B------:R-:W-:Y:S05]  /*a400*/  WARPSYNC.COLLECTIVE R241, `(.L_x_70) ;  /* 0x00000000f1087348 */ /* 0x000fea0003c00000 */
[----:B------:R0:W1:Y:S02]  /*a410*/  SHFL.BFLY P6, R245, R246, R247, R248 ;  /* 0x0c0000f7f6f57389 */ /* 0x00006400000c00f8 */
[----:B01----:R-:W-:Y:S05]  /*a420*/  ENDCOLLECTIVE ;  /* 0x000000000000791b */ /* 0x003fea0003800000 */
.L_x_70:
[----:B------:R-:W-:-:S05]  /*a430*/  FADD.FTZ R162, R161, R162 ;  /* 0x000000a2a1a27221 */ /* 0x000fca0000010000 */
[----:B------:R-:W-:Y:S02]  /*a440*/  MOV R246, R162 ;  /* 0x000000a200f67202 */ /* 0x000fe40000000f00 */
[----:B------:R-:W-:-:S07]  /*a450*/  MOV R156, R245 ;  /* 0x000000f5009c7202 */ /* 0x000fce0000000f00 */
[----:B------:R-:W-:Y:S05]  /*a460*/  WARPSYNC.COLLECTIVE R241, `(.L_x_71) ;  /* 0x00000000f1087348 */ /* 0x000fea0003c00000 */
[----:B------:R0:W1:Y:S02]  /*a470*/  SHFL.BFLY P6, R245, R246, R247, R248 ;  /* 0x0c0000f7f6f57389 */ /* 0x00006400000c00f8 */
[----:B01----:R-:W-:Y:S05]  /*a480*/  ENDCOLLECTIVE ;  /* 0x000000000000791b */ /* 0x003fea0003800000 */
.L_x_71:
[----:B------:R-:W-:Y:S01]  /*a490*/  MOV R157, R245 ;  /* 0x000000f5009d7202 */ /* 0x000fe20000000f00 */
[----:B------:R-:W-:Y:S06]  /*a4a0*/  BRA `(.L_x_72) ;  /* 0xffffffa400a07947 */ /* 0x000fec000383ffff */
.L_x_73:
[----:B------:R-:W-:-:S00]  /*a4b0*/  BRA `(.L_x_73) ;  /* 0xfffffffc00fc7947 */ /* 0x000fc0000383ffff */
[----:B------:R-:W-:-:S00]  /*a4c0*/  NOP ;  /* 0x0000000000007918 */ /* 0x000fc00000000000 */
        /* <DEDUP_REMOVED lines=11> */
.L_x_25352:


//--------------------- .text._ZN10layer_norm13ln_bwd_kernelINS_13Kernel_traitsI13__nv_bfloat16S2_S2_S2_fjLj1280ELj1ELj4ELj1ELj16ENS_18Kernel_traits_baseILj1280ES2_S2_S2_S2_fjLj128EEEEELb0ELb0ELb0ELb1EEEvNS_9BwdParamsE --------------------------
	.section	.text._ZN10layer_norm13ln_bwd_kernelINS_13Kernel_traitsI13__nv_bfloat16S2_S2_S2_fjLj1280ELj1ELj4ELj1ELj16ENS_18Kernel_traits_baseILj1280ES2_S2_S2_S2_fjLj128EEEEELb0ELb0ELb0ELb1EEEvNS_9BwdParamsE,"ax",@progbits
	.align	128
        .global         _ZN10layer_norm13ln_bwd_kernelINS_13Kernel_traitsI13__nv_bfloat16S2_S2_S2_fjLj1280ELj1ELj4ELj1ELj16ENS_18Kernel_traits_baseILj1280ES2_S2_S2_S2_fjLj128EEEEELb0ELb0ELb0ELb1EEEvNS_9BwdParamsE
        .type           _ZN10layer_norm13ln_bwd_kernelINS_13Kernel_traitsI13__nv_bfloat16S2_S2_S2_fjLj1280ELj1ELj4ELj1ELj16ENS_18Kernel_traits_baseILj1280ES2_S2_S2_S2_fjLj128EEEEELb0ELb0ELb0ELb1EEEvNS_9BwdParamsE,@function
        .size           _ZN10layer_norm13ln_bwd_kernelINS_13Kernel_traitsI13__nv_bfloat16S2_S2_S2_fjLj1280ELj1ELj4ELj1ELj16ENS_18Kernel_traits_baseILj1280ES2_S2_S2_S2_fjLj128EEEEELb0ELb0ELb0ELb1EEEvNS_9BwdParamsE,(.L_x_25353 - _ZN10layer_norm13ln_bwd_kernelINS_13Kernel_traitsI13__nv_bfloat16S2_S2_S2_fjLj1280ELj1ELj4ELj1ELj16ENS_18Kernel_traits_baseILj1280ES2_S2_S2_S2_fjLj128EEEEELb0ELb0ELb0ELb1EEEvNS_9BwdParamsE)
        .other          _ZN10layer_norm13ln_bwd_kernelINS_13Kernel_traitsI13__nv_bfloat16S2_S2_S2_fjLj1280ELj1ELj4ELj1ELj16ENS_18Kernel_traits_baseILj1280ES2_S2_S2_S2_fjLj128EEEEELb0ELb0ELb0ELb1EEEvNS_9BwdParamsE,@"STO_CUDA_ENTRY STV_DEFAULT"
_ZN10layer_norm13ln_bwd_kernelINS_13Kernel_traitsI13__nv_bfloat16S2_S2_S2_fjLj1280ELj1ELj4ELj1ELj16ENS_18Kernel_traits_baseILj1280ES2_S2_S2_S2_fjLj128EEEEELb0ELb0ELb0ELb1EEEvNS_9BwdParamsE:
.text._ZN10layer_norm13ln_bwd_kernelINS_13Kernel_traitsI13__nv_bfloat16S2_S2_S2_fjLj1280ELj1ELj4ELj1ELj16ENS_18Kernel_traits_baseILj1280ES2_S2_S2_S2_fjLj128EEEEELb0ELb0ELb0ELb1EEEvNS_9BwdParamsE:
[----:B------:R-:W0:Y:S01]  /*0000*/  LDC R1, c[0x0][0x37c] ;  /* 0x0000df00ff017b82 */ /* 0x000e220000000800 */
[----:B------:R-:W1:Y:S07]  /*0010*/  S2R R2, SR_TID.X ;  /* 0x0000000000027919 */ /* 0x000e6e0000002100 */
[----:B------:R-:W2:Y:S01]  /*0020*/  S2UR UR4, SR_CTAID.X ;  /* 0x00000000000479c3 */ /* 0x000ea20000002500 */
[----:B------:R-:W3:Y:S01]  /*0030*/  LDCU UR5, c[0x0][0x384] ;  /* 0x00007080ff0577ac */ /* 0x000ee20008000800 */
[----:B0-----:R-:W-:Y:S01]  /*0040*/  IADD3 R1, PT, PT, R1, -0xb8, RZ ;  /* 0xffffff4801017810 */ /* 0x001fe20007ffe0ff */
[----:B------:R-:W-:Y:S01]  /*0050*/  BSSY B0, `(.L_x_74) ;  /* 0x00008ec000007945 */ /* 0x000fe20003800000 */
[----:B------:R-:W-:Y:S01]  /*0060*/  CS2R R4, SRZ ;  /* 0x0000000000047805 */ /* 0x000fe2000001ff00 */
[----:B------:R-:W0:Y:S01]  /*0070*/  LDCU.64 UR6, c[0x0][0x358] ;  /* 0x00006b00ff0677ac */ /* 0x000e220008000a00 */
[----:B------:R-:W-:-:S02]  /*0080*/  CS2R R6, SRZ ;  /* 0x0000000000067805 */ /* 0x000fc4000001ff00 */
[----:B------:R-:W-:Y:S02]  /*0090*/  CS2R R44, SRZ ;  /* 0x00000000002c7805 */ /* 0x000fe4000001ff00 */
[----:B------:R-:W-:Y:S01]  /*00a0*/  CS2R R46, SRZ ;  /* 0x00000000002e7805 */ /* 0x000fe2000001ff00 */
[----:B------:R-:W4:Y:S01]  /*00b0*/  LDCU UR9, c[0x0][0x388] ;  /* 0x00007100ff0977ac */ /* 0x000f220008000800 */
[----:B------:R-:W-:Y:S02]  /*00c0*/  CS2R R48, SRZ ;  /* 0x0000000000307805 */ /* 0x000fe4000001ff00 */
[----:B------:R-:W-:Y:S02]  /*00d0*/  CS2R R50, SRZ ;  /* 0x0000000000327805 */ /* 0x000fe4000001ff00 */
[----:B------:R-:W-:Y:S01]  /*00e0*/  CS2R R52, SRZ ;  /* 0x0000000000347805 */ /* 0x000fe2000001ff00 */
[----:B------:R-:W0:Y:S01]  /*00f0*/  LDCU.U8 UR8, c[0x0][0x410] ;  /* 0x00008200ff0877ac */ /* 0x000e220008000000 */
[----:B------:R-:W-:-:S02]  /*0100*/  CS2R R54, SRZ ;  /* 0x0000000000367805 */ /* 0x000fc4000001ff00 */
[----:B------:R-:W-:Y:S02]  /*0110*/  CS2R R56, SRZ ;  /* 0x0000000000387805 */ /* 0x000fe4000001ff00 */
[----:B------:R-:W-:Y:S01]  /*0120*/  CS2R R58, SRZ ;  /* 0x00000000003a7805 */ /* 0x000fe2000001ff00 */
[----:B------:R-:W0:Y:S01]  /*0130*/  LDCU UR12, c[0x0][0x400] ;  /* 0x00008000ff0c77ac */ /* 0x000e220008000800 */
[----:B------:R-:W-:Y:S02]  /*0140*/  CS2R R60, SRZ ;  /* 0x00000000003c7805 */ /* 0x000fe4000001ff00 */
[----:B------:R-:W-:Y:S02]  /*0150*/  CS2R R62, SRZ ;  /* 0x00000000003e7805 */ /* 0x000fe4000001ff00 */
[----:B------:R-:W-:Y:S01]  /*0160*/  CS2R R64, SRZ ;  /* 0x0000000000407805 */ /* 0x000fe2000001ff00 */
[----:B------:R-:W0:Y:S01]  /*0170*/  LDCU.64 UR14, c[0x0][0x478] ;  /* 0x00008f00ff0e77ac */ /* 0x000e220008000a00 */
[----:B------:R-:W-:-:S02]  /*0180*/  CS2R R66, SRZ ;  /* 0x0000000000427805 */ /* 0x000fc4000001ff00 */
[----:B------:R-:W-:Y:S02]  /*0190*/  CS2R R68, SRZ ;  /* 0x0000000000447805 */ /* 0x000fe4000001ff00 */
[----:B------:R-:W-:Y:S01]  /*01a0*/  CS2R R70, SRZ ;  /* 0x0000000000467805 */ /* 0x000fe2000001ff00 */
[----:B--2---:R-:W-:Y:S01]  /*01b0*/  USHF.L.U32 UR4, UR4, 0x2, URZ ;  /* 0x0000000204047899 */ /* 0x004fe200080006ff */
[----:B------:R-:W-:Y:S01]  /*01c0*/  CS2R R72, SRZ ;  /* 0x0000000000487805 */ /* 0x000fe2000001ff00 */
[----:B------:R-:W2:Y:S01]  /*01d0*/  LDCU.64 UR10, c[0x0][0x438] ;  /* 0x00008700ff0a77ac */ /* 0x000ea20008000a00 */
[----:B------:R-:W-:Y:S02]  /*01e0*/  CS2R R74, SRZ ;  /* 0x00000000004a7805 */ /* 0x000fe4000001ff00 */
[----:B------:R-:W-:Y:S02]  /*01f0*/  CS2R R76, SRZ ;  /* 0x00000000004c7805 */ /* 0x000fe4000001ff00 */
[----:B------:R-:W-:-:S02]  /*0200*/  CS2R R78, SRZ ;  /* 0x00000000004e7805 */ /* 0x000fc4000001ff00 */
[----:B-1----:R-:W-:Y:S02]  /*0210*/  LOP3.LUT R8, R2, 0x1f, RZ, 0xc0, !PT ;  /* 0x0000001f02087812 */ /* 0x002fe400078ec0ff */
[----:B------:R-:W-:Y:S02]  /*0220*/  CS2R R80, SRZ ;  /* 0x0000000000507805 */ /* 0x000fe4000001ff00 */
[----:B------:R-:W-:Y:S02]  /*0230*/  SHF.R.U32.HI R0, RZ, 0x5, R2 ;  /* 0x00000005ff007819 */ /* 0x000fe40000011602 */
[----:B------:R-:W-:Y:S02]  /*0240*/  CS2R R82, SRZ ;  /* 0x0000000000527805 */ /* 0x000fe4000001ff00 */
[----:B------:R-:W-:Y:S01]  /*0250*/  CS2R R124, SRZ ;  /* 0x00000000007c7805 */ /* 0x000fe2000001ff00 */
[----:B------:R1:W-:Y:S01]  /*0260*/  STL [R1+0xb4], R8 ;  /* 0x0000b40801007387 */ /* 0x0003e20000100800 */
[----:B------:R-:W-:-:S02]  /*0270*/  LOP3.LUT R131, R0, UR4, RZ, 0xfc, !PT ;  /* 0x0000000400837c12 */ /* 0x000fc4000f8efcff */
[----:B------:R-:W-:Y:S02]  /*0280*/  CS2R R126, SRZ ;  /* 0x00000000007e7805 */ /* 0x000fe4000001ff00 */
[----:B------:R-:W-:Y:S02]  /*0290*/  CS2R R40, SRZ ;  /* 0x0000000000287805 */ /* 0x000fe4000001ff00 */
[----:B------:R-:W-:Y:S02]  /*02a0*/  CS2R R42, SRZ ;  /* 0x00000000002a7805 */ /* 0x000fe4000001ff00 */
[----:B---3--:R-:W-:Y:S02]  /*02b0*/  ISETP.GE.AND P0, PT, R131, UR5, PT ;  /* 0x0000000583007c0c */ /* 0x008fe4000bf06270 */
        /* <DEDUP_REMOVED lines=13> */
[----:B------:R-:W-:Y:S01]  /*0390*/  CS2R R12, SRZ ;  /* 0x00000000000c7805 */ /* 0x000fe2000001ff00 */
[----:B012-4-:R-:W-:Y:S06]  /*03a0*/  @P0 BRA `(.L_x_75) ;  /* 0x0000008800d80947 */ /* 0x017fec0003800000 */
[----:B------:R-:W0:Y:S01]  /*03b0*/  LDC.64 R2, c[0x0][0x3d0] ;  /* 0x0000f400ff027b82 */ /* 0x000e220000000a00 */
[----:B------:R-:W1:Y:S01]  /*03c0*/  LDCU.64 UR4, c[0x0][0x3e0] ;  /* 0x00007c00ff0477ac */ /* 0x000e620008000a00 */
[----:B0-----:R-:W-:-:S05]  /*03d0*/  IMAD.WIDE.U32 R2, R8, 0x10, R2 ;  /* 0x0000001008027825 */ /* 0x001fca00078e0002 */
[----:B------:R-:W2:Y:S04]  /*03e0*/  LDG.E.128 R44, desc[UR6][R2.64+0x800] ;  /* 0x00080006022c7981 */ /* 0x000ea8000c1e1d00 */
[----:B------:R-:W3:Y:S04]  /*03f0*/  LDG.E.128 R48, desc[UR6][R2.64+0x600] ;  /* 0x0006000602307981 */ /* 0x000ee8000c1e1d00 */
[----:B------:R0:W-:Y:S04]  /*0400*/  STL [R1+0x28], RZ ;  /* 0x000028ff01007387 */ /* 0x0001e80000100800 */
        /* <DEDUP_REMOVED lines=9> */
[----:B------:R0:W-:Y:S04]  /*04a0*/  STL [R1], RZ ;  /* 0x000000ff01007387 */ /* 0x0001e80000100800 */
        /* <DEDUP_REMOVED lines=25> */
[----:B------:R-:W5:Y:S04]  /*0640*/  LDG.E.128 R52, desc[UR6][R2.64+0x400] ;  /* 0x0004000602347981 */ /* 0x000f68000c1e1d00 */
[----:B------:R-:W5:Y:S04]  /*0650*/  LDG.E.128 R56, desc[UR6][R2.64+0x200] ;  /* 0x0002000602387981 */ /* 0x000f68000c1e1d00 */
[----:B------:R3:W5:Y:S01]  /*0660*/  LDG.E.128 R60, desc[UR6][R2.64] ;  /* 0x00000006023c7981 */ /* 0x000762000c1e1d00 */
[----:B-1----:R-:W-:Y:S01]  /*0670*/  ISETP.NE.U32.AND P0, PT, RZ, UR4, PT ;  /* 0x00000004ff007c0c */ /* 0x002fe2000bf05070 */
[----:B------:R-:W-:Y:S01]  /*0680*/  HFMA2 R130, -RZ, RZ, 0, 0 ;  /* 0x00000000ff827431 */ /* 0x000fe200000001ff */
[----:B------:R-:W-:Y:S01]  /*0690*/  BSSY B1, `(.L_x_76) ;  /* 0x000083b000017945 */ /* 0x000fe20003800000 */
[----:B------:R0:W-:Y:S01]  /*06a0*/  STL [R1+0x30], RZ ;  /* 0x000030ff01007387 */ /* 0x0001e20000100800 */
[----:B------:R-:W-:-:S02]  /*06b0*/  ISETP.NE.AND.EX P0, PT, RZ, UR5, PT, P0 ;  /* 0x00000005ff007c0c */ /* 0x000fc4000bf05300 */
[----:B------:R-:W-:Y:S02]  /*06c0*/  CS2R R128, SRZ ;  /* 0x0000000000807805 */ /* 0x000fe4000001ff00 */
[----:B------:R-:W-:Y:S01]  /*06d0*/  CS2R R126, SRZ ;  /* 0x00000000007e7805 */ /* 0x000fe2000001ff00 */
[----:B------:R0:W-:Y:S01]  /*06e0*/  STL [R1+0x2c], RZ ;  /* 0x00002cff01007387 */ /* 0x0001e20000100800 */
        /* <DEDUP_REMOVED lines=18> */
[----:B------:R-:W-:Y:S02]  /*0810*/  MOV R9, RZ ;  /* 0x000000ff00097202 */ /* 0x000fe40000000f00 */
[----:B--2---:R-:W-:Y:S02]  /*0820*/  PRMT R7, R44, 0x7632, R7 ;  /* 0x000076322c077816 */ /* 0x004fe40000000007 */
[----:B------:R-:W-:Y:S02]  /*0830*/  PRMT R6, R45, 0x7632, R6 ;  /* 0x000076322d067816 */ /* 0x000fe40000000006 */
[----:B------:R-:W-:Y:S01]  /*0840*/  PRMT R5, R46, 0x7632, R5 ;  /* 0x000076322e057816 */ /* 0x000fe20000000005 */
[----:B------:R0:W-:Y:S01]  /*0850*/  STL.S16 [R1+0xa4], R7 ;  /* 0x0000a40701007387 */ /* 0x0001e20000100600 */
[----:B------:R-:W-:-:S02]  /*0860*/  PRMT R4, R47, 0x7632, R4 ;  /* 0x000076322f047816 */ /* 0x000fc40000000004 */
[----:B---3--:R-:W-:Y:S01]  /*0870*/  PRMT R3, R49, 0x7632, R3 ;  /* 0x0000763231037816 */ /* 0x008fe20000000003 */
[----:B------:R0:W-:Y:S01]  /*0880*/  STL.S16 [R1+0xa0], R6 ;  /* 0x0000a00601007387 */ /* 0x0001e20000100600 */
[----:B------:R-:W-:Y:S02]  /*0890*/  PRMT R0, R51, 0x7632, R0 ;  /* 0x0000763233007816 */ /* 0x000fe40000000000 */
[----:B------:R-:W-:Y:S01]  /*08a0*/  PRMT R2, R50, 0x7632, R2 ;  /* 0x0000763232027816 */ /* 0x000fe20000000002 */
[----:B------:R0:W-:Y:S04]  /*08b0*/  STL.S16 [R1+0x9c], R5 ;  /* 0x00009c0501007387 */ /* 0x0001e80000100600 */
[----:B------:R0:W-:Y:S04]  /*08c0*/  STL.S16 [R1+0x98], R4 ;  /* 0x0000980401007387 */ /* 0x0001e80000100600 */
[----:B------:R0:W-:Y:S04]  /*08d0*/  STL.S16 [R1+0xb0], R3 ;  /* 0x0000b00301007387 */ /* 0x0001e80000100600 */
[----:B------:R0:W-:Y:S04]  /*08e0*/  STL.S16 [R1+0xa8], R0 ;  /* 0x0000a80001007387 */ /* 0x0001e80000100600 */
[----:B------:R0:W-:Y:S02]  /*08f0*/  STL.S16 [R1+0xac], R2 ;  /* 0x0000ac0201007387 */ /* 0x0001e40000100600 */
.L_x_84:
[----:B------:R-:W1:Y:S08]  /*0900*/  @P0 LDC.64 R84, c[0x0][0x3e0] ;  /* 0x0000f800ff540b82 */ /* 0x000e700000000a00 */
[----:B0-----:R-:W0:Y:S08]  /*0910*/  LDC.64 R2, c[0x0][0x3c0] ;  /* 0x0000f000ff027b82 */ /* 0x001e300000000a00 */
[----:B------:R-:W2:Y:S01]  /*0920*/  LDC.64 R4, c[0x0][0x3c8] ;  /* 0x0000f200ff047b82 */ /* 0x000ea20000000a00 */
[----:B-1----:R-:W-:-:S06]  /*0930*/  @P0 IMAD.WIDE R84, R131, 0x2, R84 ;  /* 0x0000000283540825 */ /* 0x002fcc00078e0254 */
[----:B------:R-:W3:Y:S01]  /*0940*/  @P0 LDG.E.U16 R84, desc[UR6][R84.64] ;  /* 0x0000000654540981 */ /* 0x000ee2000c1e1500 */
[----:B0-----:R-:W-:-:S06]  /*0950*/  IMAD.WIDE R2, R131, 0x4, R2 ;  /* 0x0000000483027825 */ /* 0x001fcc00078e0202 */
[----:B------:R0:W4:Y:S01]  /*0960*/  LDG.E R2, desc[UR6][R2.64] ;  /* 0x0000000602027981 */ /* 0x000122000c1e1900 */
[----:B--2---:R-:W-:-:S05]  /*0970*/  IMAD.WIDE R4, R131, 0x4, R4 ;  /* 0x0000000483047825 */ /* 0x004fca00078e0204 */
[----:B-----5:R1:W5:Y:S01]  /*0980*/  LDG.E R8, desc[UR6][R4.64] ;  /* 0x0000000604087981 */ /* 0x020362000c1e1900 */
[----:B------:R-:W0:Y:S01]  /*0990*/  S2R R86, SR_TID.X ;  /* 0x0000000000567919 */ /* 0x000e220000002100 */
[----:B------:R-:W-:Y:S01]  /*09a0*/  ISETP.NE.U32.AND P1, PT, RZ, UR10, PT ;  /* 0x0000000aff007c0c */ /* 0x000fe2000bf25070 */
[----:B------:R-:W-:-:S03]  /*09b0*/  IMAD R0, R131, UR9, RZ ;  /* 0x0000000983007c24 */ /* 0x000fc6000f8e02ff */
[----:B------:R-:W-:Y:S02]  /*09c0*/  ISETP.NE.AND.EX P1, PT, RZ, UR11, PT, P1 ;  /* 0x0000000bff007c0c */ /* 0x000fe4000bf25310 */
[----:B------:R-:W-:Y:S02]  /*09d0*/  SHF.R.S32.HI R7, RZ, 0x1f, R0 ;  /* 0x0000001fff077819 */ /* 0x000fe40000011400 */
[----:B------:R-:W-:Y:S02]  /*09e0*/  ISETP.NE.AND P2, PT, RZ, UR8, PT ;  /* 0x00000008ff007c0c */ /* 0x000fe4000bf45270 */
[----:B------:R-:W-:Y:S02]  /*09f0*/  LEA.HI R6, R7, R0, RZ, 0x3 ;  /* 0x0000000007067211 */ /* 0x000fe400078f18ff */
[----:B0-----:R-:W-:-:S05]  /*0a00*/  LOP3.LUT R3, R86, 0x1f, RZ, 0xc0, !PT ;  /* 0x0000001f56037812 */ /* 0x001fca00078ec0ff */
[----:B------:R1:W-:Y:S01]  /*0a10*/  STL [R1+0xb4], R3 ;  /* 0x0000b40301007387 */ /* 0x0003e20000100800 */
[----:B------:R-:W-:Y:S02]  /*0a20*/  MOV R7, 0x3f800000 ;  /* 0x3f80000000077802 */ /* 0x000fe40000000f00 */
[----:B------:R-:W-:Y:S02]  /*0a30*/  LEA.HI.SX32 R6, R6, R3, 0x1d ;  /* 0x0000000306067211 */ /* 0x000fe400078feaff */
[----:B---3--:R-:W-:Y:S02]  /*0a40*/  @P0 SHF.L.U32 R7, R84, 0x10, RZ ;  /* 0x0000001054070819 */ /* 0x008fe400000006ff */
[----:B----4-:R-:W-:Y:S01]  /*0a50*/  FSEL R0, R2, RZ, !P2 ;  /* 0x000000ff02007208 */ /* 0x010fe20005000000 */
[----:B-1----:R-:W-:Y:S06]  /*0a60*/  @P1 BRA `(.L_x_77) ;  /* 0x0000001800fc1947 */ /* 0x002fec0003800000 */
[----:B------:R-:W0:Y:S01]  /*0a70*/  LDC.64 R112, c[0x0][0x3a8] ;  /* 0x0000ea00ff707b82 */ /* 0x000e220000000a00 */
[----:B------:R-:W2:Y:S04]  /*0a80*/  LDL R150, [R1+0xb0] ;  /* 0x0000b00001967983 */ /* 0x000ea80000100800 */
[----:B------:R-:W3:Y:S03]  /*0a90*/  LDL R198, [R1+0xac] ;  /* 0x0000ac0001c67983 */ /* 0x000ee60000100800 */
[----:B------:R-:W1:Y:S01]  /*0aa0*/  LDC.64 R120, c[0x0][0x428] ;  /* 0x00010a00ff787b82 */ /* 0x000e620000000a00 */
[C---:B------:R-:W-:Y:S01]  /*0ab0*/  IADD3 R5, PT, PT, R6.reuse, 0x80, RZ ;  /* 0x0000008006057810 */ /* 0x040fe20007ffe0ff */
[----:B------:R-:W4:Y:S01]  /*0ac0*/  LDL R196, [R1+0xa8] ;  /* 0x0000a80001c47983 */ /* 0x000f220000100800 */
[----:B------:R-:W-:-:S02]  /*0ad0*/  IADD3 R4, PT, PT, R6, 0x20, RZ ;  /* 0x0000002006047810 */ /* 0x000fc40007ffe0ff */
[C---:B------:R-:W-:Y:S01]  /*0ae0*/  IADD3 R3, PT, PT, R6.reuse, 0x40, RZ ;  /* 0x0000004006037810 */ /* 0x040fe20007ffe0ff */
[----:B------:R-:W4:Y:S01]  /*0af0*/  LDL R194, [R1+0xa4] ;  /* 0x0000a40001c27983 */ /* 0x000f220000100800 */
[----:B------:R-:W-:-:S03]  /*0b00*/  IADD3 R2, PT, PT, R6, 0x60, RZ ;  /* 0x0000006006027810 */ /* 0x000fc60007ffe0ff */
[----:B------:R-:W4:Y:S04]  /*0b10*/  LDL R193, [R1+0xa0] ;  /* 0x0000a00001c17983 */ /* 0x000f280000100800 */
[----:B------:R-:W4:Y:S01]  /*0b20*/  LDL R192, [R1+0x9c] ;  /* 0x00009c0001c07983 */ /* 0x000f220000100800 */
[----:B0-----:R-:W-:-:S03]  /*0b30*/  IMAD.WIDE.U32 R84, R5, 0x10, R112 ;  /* 0x0000001005547825 */ /* 0x001fc600078e0070 */
[----:B------:R-:W4:Y:S01]  /*0b40*/  LDL R233, [R1+0x98] ;  /* 0x0000980001e97983 */ /* 0x000f220000100800 */
[----:B------:R-:W-:-:S03]  /*0b50*/  IMAD.WIDE.U32 R96, R4, 0x10, R112 ;  /* 0x0000001004607825 */ /* 0x000fc600078e0070 */
[----:B------:R-:W2:Y:S01]  /*0b60*/  LDG.E.128 R84, desc[UR6][R84.64] ;  /* 0x0000000654547981 */ /* 0x000ea2000c1e1d00 */
[----:B-1----:R-:W-:-:S03]  /*0b70*/  IMAD.WIDE.U32 R92, R6, 0x10, R120 ;  /* 0x00000010065c7825 */ /* 0x002fc600078e0078 */
[----:B------:R-:W3:Y:S01]  /*0b80*/  LDG.E.128 R96, desc[UR6][R96.64] ;  /* 0x0000000660607981 */ /* 0x000ee2000c1e1d00 */
[----:B------:R-:W-:-:S03]  /*0b90*/  IMAD.WIDE.U32 R88, R6, 0x10, R112 ;  /* 0x0000001006587825 */ /* 0x000fc600078e0070 */
[----:B------:R-:W4:Y:S01]  /*0ba0*/  LDG.E.128 R92, desc[UR6][R92.64] ;  /* 0x000000065c5c7981 */ /* 0x000f22000c1e1d00 */
[----:B------:R-:W-:-:S03]  /*0bb0*/  IMAD.WIDE.U32 R100, R4, 0x10, R120 ;  /* 0x0000001004647825 */ /* 0x000fc600078e0078 */
[----:B------:R-:W3:Y:S01]  /*0bc0*/  LDG.E.128 R88, desc[UR6][R88.64] ;  /* 0x0000000658587981 */ /* 0x000ee2000c1e1d00 */
[----:B------:R-:W-:-:S03]  /*0bd0*/  IMAD.WIDE.U32 R104, R3, 0x10, R112 ;  /* 0x0000001003687825 */ /* 0x000fc600078e0070 */
[----:B------:R-:W3:Y:S01]  /*0be0*/  LDG.E.128 R100, desc[UR6][R100.64] ;  /* 0x0000000664647981 */ /* 0x000ee2000c1e1d00 */
[----:B------:R-:W-:-:S03]  /*0bf0*/  IMAD.WIDE.U32 R108, R3, 0x10, R120 ;  /* 0x00000010036c7825 */ /* 0x000fc600078e0078 */
[----:B------:R-:W3:Y:S01]  /*0c00*/  LDG.E.128 R104, desc[UR6][R104.64] ;  /* 0x0000000668687981 */ /* 0x000ee2000c1e1d00 */
[----:B------:R-:W-:-:S03]  /*0c10*/  IMAD.WIDE.U32 R112, R2, 0x10, R112 ;  /* 0x0000001002707825 */ /* 0x000fc600078e0070 */
[----:B------:R-:W3:Y:S04]  /*0c20*/  LDG.E.128 R108, desc[UR6][R108.64] ;  /* 0x000000066c6c7981 */ /* 0x000ee8000c1e1d00 */
[----:B------:R-:W3:Y:S01]  /*0c30*/  LDG.E.128 R112, desc[UR6][R112.64] ;  /* 0x0000000670707981 */ /* 0x000ee2000c1e1d00 */
[----:B------:R-:W-:-:S04]  /*0c40*/  IMAD.WIDE.U32 R116, R2, 0x10, R120 ;  /* 0x0000001002747825 */ /* 0x000fc800078e0078 */
[----:B------:R-:W-:Y:S02]  /*0c50*/  IMAD.WIDE.U32 R120, R5, 0x10, R120 ;  /* 0x0000001005787825 */ /* 0x000fe400078e0078 */
[----:B------:R-:W3:Y:S04]  /*0c60*/  LDG.E.128 R116, desc[UR6][R116.64] ;  /* 0x0000000674747981 */ /* 0x000ee8000c1e1d00 */
[----:B------:R-:W3:Y:S01]  /*0c70*/  LDG.E.128 R120, desc[UR6][R120.64] ;  /* 0x0000000678787981 */ /* 0x000ee2000c1e1d00 */
[C---:B------:R-:W-:Y:S02]  /*0c80*/  PRMT R185, R60.reuse, 0x7632, R185 ;  /* 0x000076323cb97816 */ /* 0x040fe400000000b9 */
[----:B------:R-:W-:Y:S02]  /*0c90*/  SHF.L.U32 R227, R60, 0x10, RZ ;  /* 0x000000103ce37819 */ /* 0x000fe400000006ff */
[----:B------:R-:W-:-:S02]  /*0ca0*/  SHF.L.U32 R185, R185, 0x10, RZ ;  /* 0x00000010b9b97819 */ /* 0x000fc400000006ff */
[C---:B------:R-:W-:Y:S02]  /*0cb0*/  SHF.L.U32 R226, R61.reuse, 0x10, RZ ;  /* 0x000000103de27819 */ /* 0x040fe400000006ff */
[----:B------:R-:W-:-:S04]  /*0cc0*/  PRMT R182, R61, 0x7632, R182 ;  /* 0x000076323db67816 */ /* 0x000fc800000000b6 */
[----:B------:R-:W-:Y:S02]  /*0cd0*/  SHF.L.U32 R182, R182, 0x10, RZ ;  /* 0x00000010b6b67819 */ /* 0x000fe400000006ff */
        /* <DEDUP_REMOVED lines=15> */
[----:B------:R-:W-:Y:S02]  /*0dd0*/  SHF.L.U32 R214, R59, 0x10, RZ ;  /* 0x000000103bd67819 */ /* 0x000fe400000006ff */
[C---:B------:R-:W-:Y:S02]  /*0de0*/  SHF.L.U32 R212, R52.reuse, 0x10, RZ ;  /* 0x0000001034d47819 */ /* 0x040fe400000006ff */
[----:B------:R-:W-:-:S04]  /*0df0*/  PRMT R162, R52, 0x7632, R162 ;  /* 0x0000763234a27816 */ /* 0x000fc800000000a2 */
[----:B------:R-:W-:Y:S02]  /*0e00*/  SHF.L.U32 R162, R162, 0x10, RZ ;  /* 0x00000010a2a27819 */ /* 0x000fe400000006ff */
[----:B------:R-:W-:Y:S02]  /*0e10*/  SHF.L.U32 R210, R53, 0x10, RZ ;  /* 0x0000001035d27819 */ /* 0x000fe400000006ff */
[----:B------:R-:W-:Y:S02]  /*0e20*/  SHF.L.U32 R208, R54, 0x10, RZ ;  /* 0x0000001036d07819 */ /* 0x000fe400000006ff */
[C---:B------:R-:W-:Y:S02]  /*0e30*/  SHF.L.U32 R206, R55.reuse, 0x10, RZ ;  /* 0x0000001037ce7819 */ /* 0x040fe400000006ff */
[----:B------:R-:W-:-:S04]  /*0e40*/  PRMT R158, R55, 0x7632, R158 ;  /* 0x00007632379e7816 */ /* 0x000fc8000000009e */
[----:B------:R-:W-:Y:S02]  /*0e50*/  SHF.L.U32 R158, R158, 0x10, RZ ;  /* 0x000000109e9e7819 */ /* 0x000fe400000006ff */
[----:B------:R-:W-:Y:S02]  /*0e60*/  SHF.L.U32 R204, R48, 0x10, RZ ;  /* 0x0000001030cc7819 */ /* 0x000fe400000006ff */
[----:B------:R-:W-:Y:S02]  /*0e70*/  SHF.L.U32 R202, R49, 0x10, RZ ;  /* 0x0000001031ca7819 */ /* 0x000fe400000006ff */
[----:B------:R-:W-:Y:S02]  /*0e80*/  SHF.L.U32 R200, R50, 0x10, RZ ;  /* 0x0000001032c87819 */ /* 0x000fe400000006ff */
[C---:B--2---:R-:W-:Y:S02]  /*0e90*/  PRMT R146, R87.reuse, 0x7632, R146 ;  /* 0x0000763257927816 */ /* 0x044fe40000000092 */
[----:B------:R-:W-:-:S02]  /*0ea0*/  SHF.L.U32 R191, R87, 0x10, RZ ;  /* 0x0000001057bf7819 */ /* 0x000fc400000006ff */
[C---:B------:R-:W-:Y:S02]  /*0eb0*/  PRMT R87, R84.reuse, 0x7632, R87 ;  /* 0x0000763254577816 */ /* 0x040fe40000000057 */
[----:B------:R-:W-:Y:S02]  /*0ec0*/  SHF.L.U32 R145, R84, 0x10, RZ ;  /* 0x0000001054917819 */ /* 0x000fe400000006ff */
[C---:B----4-:R-:W-:Y:S02]  /*0ed0*/  PRMT R229, R92.reuse, 0x7632, R229 ;  /* 0x000076325ce57816 */ /* 0x050fe400000000e5 */
[----:B------:R-:W-:Y:S02]  /*0ee0*/  SHF.L.U32 R132, R92, 0x10, RZ ;  /* 0x000000105c847819 */ /* 0x000fe400000006ff */
[C---:B------:R-:W-:Y:S02]  /*0ef0*/  PRMT R228, R93.reuse, 0x7632, R228 ;  /* 0x000076325de47816 */ /* 0x040fe400000000e4 */
[----:B------:R-:W-:-:S02]  /*0f00*/  SHF.L.U32 R133, R93, 0x10, RZ ;  /* 0x000000105d857819 */ /* 0x000fc400000006ff */
[C---:B------:R-:W-:Y:S02]  /*0f10*/  PRMT R142, R85.reuse, 0x7632, R142 ;  /* 0x00007632558e7816 */ /* 0x040fe4000000008e */
[----:B------:R-:W-:Y:S02]  /*0f20*/  SHF.L.U32 R189, R85, 0x10, RZ ;  /* 0x0000001055bd7819 */ /* 0x000fe400000006ff */
[C---:B------:R-:W-:Y:S02]  /*0f30*/  PRMT R144, R86.reuse, 0x7632, R144 ;  /* 0x0000763256907816 */ /* 0x040fe40000000090 */
[----:B------:R-:W-:Y:S02]  /*0f40*/  SHF.L.U32 R149, R86, 0x10, RZ ;  /* 0x0000001056957819 */ /* 0x000fe400000006ff */
[C---:B---3--:R-:W-:Y:S02]  /*0f50*/  PRMT R92, R96.reuse, 0x7632, R92 ;  /* 0x00007632605c7816 */ /* 0x048fe4000000005c */
[----:B------:R-:W-:-:S02]  /*0f60*/  SHF.L.U32 R93, R96, 0x10, RZ ;  /* 0x00000010605d7819 */ /* 0x000fc400000006ff */
[C---:B------:R-:W-:Y:S02]  /*0f70*/  PRMT R84, R88.reuse, 0x7632, R84 ;  /* 0x0000763258547816 */ /* 0x040fe40000000054 */
[----:B------:R-:W-:Y:S02]  /*0f80*/  SHF.L.U32 R85, R88, 0x10, RZ ;  /* 0x0000001058557819 */ /* 0x000fe400000006ff */
[C---:B------:R-:W-:Y:S02]  /*0f90*/  PRMT R86, R89.reuse, 0x7632, R86 ;  /* 0x0000763259567816 */ /* 0x040fe40000000056 */
[----:B------:R-:W-:Y:S02]  /*0fa0*/  SHF.L.U32 R187, R89, 0x10, RZ ;  /* 0x0000001059bb7819 */ /* 0x000fe400000006ff */
[C---:B------:R-:W-:Y:S02]  /*0fb0*/  PRMT R223, R95.reuse, 0x7632, R223 ;  /* 0x000076325fdf7816 */ /* 0x040fe400000000df */
        /* <DEDUP_REMOVED lines=11> */
[----:B------:R-:W-:Y:S02]  /*1070*/  SHF.L.U32 R143, R105, 0x10, RZ ;  /* 0x00000010698f7819 */ /* 0x000fe400000006ff */
[----:B------:R-:W-:-:S02]  /*1080*/  PRMT R108, R112, 0x7632, R108 ;  /* 0x00007632706c7816 */ /* 0x000fc4000000006c */
[----:B------:R-:W-:Y:S02]  /*1090*/  SHF.L.U32 R157, R112, 0x10, RZ ;  /* 0x00000010709d7819 */ /* 0x000fe400000006ff */
[----:B------:R-:W-:Y:S02]  /*10a0*/  SHF.L.U32 R147, R114, 0x10, RZ ;  /* 0x0000001072937819 */ /* 0x000fe400000006ff */
[----:B------:R-:W-:Y:S02]  /*10b0*/  PRMT R90, R91, 0x7632, R90 ;  /* 0x000076325b5a7816 */ /* 0x000fe4000000005a */
[C---:B------:R-:W-:Y:S02]  /*10c0*/  PRMT R225, R94.reuse, 0x7632, R225 ;  /* 0x000076325ee17816 */ /* 0x040fe400000000e1 */
[----:B------:R-:W-:Y:S02]  /*10d0*/  SHF.L.U32 R134, R94, 0x10, RZ ;  /* 0x000000105e867819 */ /* 0x000fe400000006ff */
[----:B------:R-:W-:-:S02]  /*10e0*/  PRMT R219, R101, 0x7632, R219 ;  /* 0x0000763265db7816 */ /* 0x000fc400000000db */
[----:B------:R-:W-:Y:S02]  /*10f0*/  SHF.L.U32 R137, R101, 0x10, RZ ;  /* 0x0000001065897819 */ /* 0x000fe400000006ff */
[C---:B------:R-:W-:Y:S02]  /*1100*/  PRMT R104, R106.reuse, 0x7632, R104 ;  /* 0x000076326a687816 */ /* 0x040fe40000000068 */
[----:B------:R-:W-:Y:S02]  /*1110*/  SHF.L.U32 R165, R106, 0x10, RZ ;  /* 0x000000106aa57819 */ /* 0x000fe400000006ff */
[C---:B------:R-:W-:Y:S02]  /*1120*/  PRMT R209, R110.reuse, 0x7632, R209 ;  /* 0x000076326ed17816 */ /* 0x040fe400000000d1 */
[----:B------:R-:W-:Y:S02]  /*1130*/  SHF.L.U32 R98, R110, 0x10, RZ ;  /* 0x000000106e627819 */ /* 0x000fe400000006ff */
[----:B------:R-:W-:-:S02]  /*1140*/  PRMT R112, R114, 0x7632, R112 ;  /* 0x0000763272707816 */ /* 0x000fc40000000070 */
[----:B------:R-:W-:Y:S02]  /*1150*/  PRMT R94, R97, 0x7632, R94 ;  /* 0x00007632615e7816 */ /* 0x000fe4000000005e */
[----:B------:R-:W-:Y:S02]  /*1160*/  PRMT R140, R99, 0x7632, R140 ;  /* 0x00007632638c7816 */ /* 0x000fe4000000008c */
[----:B------:R-:W-:Y:S02]  /*1170*/  PRMT R101, R105, 0x7632, R101 ;  /* 0x0000763269657816 */ /* 0x000fe40000000065 */
[----:B------:R-:W-:Y:S02]  /*1180*/  PRMT R106, R107, 0x7632, R106 ;  /* 0x000076326b6a7816 */ /* 0x000fe4000000006a */
[----:B------:R-:W-:Y:S02]  /*1190*/  PRMT R110, R113, 0x7632, R110 ;  /* 0x00007632716e7816 */ /* 0x000fe4000000006e */
[----:B------:R-:W-:Y:S01]  /*11a0*/  PRMT R114, R115, 0x7632, R114 ;  /* 0x0000763273727816 */ /* 0x000fe20000000072 */
[C---:B------:R-:W-:Y:S01]  /*11b0*/  FADD.FTZ R178, -R0.reuse, R93 ;  /* 0x0000005d00b27221 */ /* 0x040fe20000010100 */
[----:B------:R-:W-:Y:S01]  /*11c0*/  SHF.L.U32 R183, R91, 0x10, RZ ;  /* 0x000000105bb77819 */ /* 0x000fe200000006ff */
[C---:B------:R-:W-:Y:S01]  /*11d0*/  FADD.FTZ R190, -R0.reuse, R145 ;  /* 0x0000009100be7221 */ /* 0x040fe20000010100 */
[----:B------:R-:W-:Y:S01]  /*11e0*/  SHF.L.U32 R177, R97, 0x10, RZ ;  /* 0x0000001061b17819 */ /* 0x000fe200000006ff */
[C---:B------:R-:W-:Y:S01]  /*11f0*/  FADD.FTZ R188, -R0.reuse, R149 ;  /* 0x0000009500bc7221 */ /* 0x040fe20000010100 */
[----:B------:R-:W-:Y:S01]  /*1200*/  SHF.L.U32 R141, R99, 0x10, RZ ;  /* 0x00000010638d7819 */ /* 0x000fe200000006ff */
[----:B------:R-:W-:Y:S01]  /*1210*/  FADD.FTZ R186, -R0, R89 ;  /* 0x0000005900ba7221 */ /* 0x000fe20000010100 */
[----:B------:R-:W-:Y:S01]  /*1220*/  PRMT R217, R102, 0x7632, R217 ;  /* 0x0000763266d97816 */ /* 0x000fe200000000d9 */
[----:B------:R-:W-:Y:S01]  /*1230*/  FADD.FTZ R166, -R0, R143 ;  /* 0x0000008f00a67221 */ /* 0x000fe20000010100 */
[----:B------:R-:W-:Y:S01]  /*1240*/  SHF.L.U32 R138, R102, 0x10, RZ ;  /* 0x00000010668a7819 */ /* 0x000fe200000006ff */
[C---:B------:R-:W-:Y:S01]  /*1250*/  FADD.FTZ R102, -R0.reuse, R85 ;  /* 0x0000005500667221 */ /* 0x040fe20000010100 */
[C---:B------:R-:W-:Y:S01]  /*1260*/  PRMT R215, R103.reuse, 0x7632, R215 ;  /* 0x0000763267d77816 */ /* 0x040fe200000000d7 */
[----:B------:R-:W-:Y:S01]  /*1270*/  FADD.FTZ R154, -R0, R147 ;  /* 0x00000093009a7221 */ /* 0x000fe20000010100 */
[----:B------:R-:W-:-:S02]  /*1280*/  SHF.L.U32 R139, R103, 0x10, RZ ;  /* 0x00000010678b7819 */ /* 0x000fc400000006ff */
[----:B------:R-:W-:Y:S02]  /*1290*/  SHF.L.U32 R163, R107, 0x10, RZ ;  /* 0x000000106ba37819 */ /* 0x000fe400000006ff */
[C---:B------:R-:W-:Y:S02]  /*12a0*/  PRMT R211, R109.reuse, 0x7632, R211 ;  /* 0x000076326dd37816 */ /* 0x040fe400000000d3 */
[----:B------:R-:W-:Y:S02]  /*12b0*/  SHF.L.U32 R97, R109, 0x10, RZ ;  /* 0x000000106d617819 */ /* 0x000fe400000006ff */
[C---:B------:R-:W-:Y:S02]  /*12c0*/  PRMT R207, R111.reuse, 0x7632, R207 ;  /* 0x000076326fcf7816 */ /* 0x040fe400000000cf */
[----:B------:R-:W-:Y:S02]  /*12d0*/  SHF.L.U32 R99, R111, 0x10, RZ ;  /* 0x000000106f637819 */ /* 0x000fe400000006ff */
[----:B------:R-:W-:-:S02]  /*12e0*/  SHF.L.U32 R155, R113, 0x10, RZ ;  /* 0x00000010719b7819 */ /* 0x000fc400000006ff */
[----:B------:R-:W-:Y:S02]  /*12f0*/  SHF.L.U32 R153, R115, 0x10, RZ ;  /* 0x0000001073997819 */ /* 0x000fe400000006ff */
[----:B------:R-:W-:Y:S02]  /*1300*/  SHF.L.U32 R151, R87, 0x10, RZ ;  /* 0x0000001057977819 */ /* 0x000fe400000006ff */
[----:B------:R-:W-:Y:S02]  /*1310*/  SHF.L.U32 R91, R90, 0x10, RZ ;  /* 0x000000105a5b7819 */ /* 0x000fe400000006ff */
[----:B------:R-:W-:Y:S02]  /*1320*/  SHF.L.U32 R93, R92, 0x10, RZ ;  /* 0x000000105c5d7819 */ /* 0x000fe400000006ff */
        /* <DEDUP_REMOVED lines=16> */
[----:B------:R-:W-:Y:S01]  /*1430*/  SHF.L.U32 R149, R114, 0x10, RZ ;  /* 0x0000001072957819 */ /* 0x000fe200000006ff */
[C---:B------:R-:W-:Y:S01]  /*1440*/  FADD.FTZ R174, -R0.reuse, R141 ;  /* 0x0000008d00ae7221 */ /* 0x040fe20000010100 */
        /* <DEDUP_REMOVED lines=31> */
[----:B------:R-:W-:Y:S01]  /*1640*/  FADD.FTZ R91, -R0, R149 ;  /* 0x00000095005b7221 */ /* 0x000fe20000010100 */
[----:B------:R-:W-:Y:S01]  /*1650*/  SHF.L.U32 R229, R229, 0x10, RZ ;  /* 0x00000010e5e57819 */ /* 0x000fe200000006ff */
[----:B------:R-:W-:Y:S01]  /*1660*/  FMUL.FTZ R227, R227, R132 ;  /* 0x00000084e3e37220 */ /* 0x000fe20000410000 */
[C---:B-----5:R-:W-:Y:S01]  /*1670*/  FMUL.FTZ R0, R8.reuse, R102 ;  /* 0x0000006608007220 */ /* 0x060fe20000410000 */
[----:B------:R-:W-:-:S02]  /*1680*/  FMUL.FTZ R184, R8, R184 ;  /* 0x000000b808b87220 */ /* 0x000fc40000410000 */
[----:B------:R-:W-:Y:S01]  /*1690*/  FMUL.FTZ R185, R185, R229 ;  /* 0x000000e5b9b97220 */ /* 0x000fe20000410000 */
[----:B------:R-:W-:Y:S01]  /*16a0*/  FADD.FTZ R102, RZ, R227 ;  /* 0x000000e3ff667221 */ /* 0x000fe20000010000 */
[----:B------:R-:W-:Y:S01]  /*16b0*/  FFMA.FTZ R103, R0, R227, RZ ;  /* 0x000000e300677223 */ /* 0x000fe200000100ff */
[----:B------:R-:W-:Y:S01]  /*16c0*/  SHF.L.U32 R228, R228, 0x10, RZ ;  /* 0x00000010e4e47819 */ /* 0x000fe200000006ff */
[----:B------:R-:W-:Y:S01]  /*16d0*/  FMUL.FTZ R226, R226, R133 ;  /* 0x00000085e2e27220 */ /* 0x000fe20000410000 */
[----:B------:R-:W-:Y:S01]  /*16e0*/  FMUL.FTZ R187, R8, R187 ;  /* 0x000000bb08bb7220 */ /* 0x000fe20000410000 */
[----:B------:R-:W-:Y:S01]  /*16f0*/  FADD.FTZ R102, R102, R185 ;  /* 0x000000b966667221 */ /* 0x000fe20000010000 */
[----:B------:R-:W-:Y:S01]  /*1700*/  FFMA.FTZ R103, R184, R185, R103 ;  /* 0x000000b9b8677223 */ /* 0x000fe20000010067 */
[----:B------:R-:W-:Y:S01]  /*1710*/  FMUL.FTZ R182, R182, R228 ;  /* 0x000000e4b6b67220 */ /* 0x000fe20000410000 */
[----:B------:R-:W-:Y:S01]  /*1720*/  FMUL.FTZ R180, R8, R180 ;  /* 0x000000b408b47220 */ /* 0x000fe20000410000 */
[----:B------:R-:W-:Y:S01]  /*1730*/  FADD.FTZ R102, R102, R226 ;  /* 0x000000e266667221 */ /* 0x000fe20000010000 */
[----:B------:R-:W-:Y:S01]  /*1740*/  FFMA.FTZ R103, R187, R226, R103 ;  /* 0x000000e2bb677223 */ /* 0x000fe20000010067 */
        /* <DEDUP_REMOVED lines=41> */
[----:B------:R-:W-:Y:S01]  /*19e0*/  PRMT R169, R59, 0x7632, R169 ;  /* 0x000076323ba97816 */ /* 0x000fe200000000a9 */
[----:B------:R-:W-:Y:S01]  /*19f0*/  FMUL.FTZ R170, R170, R217 ;  /* 0x000000d9aaaa7220 */ /* 0x000fe20000410000 */
[----:B------:R-:W-:Y:S01]  /*1a00*/  FMUL.FTZ R160, R8, R160 ;  /* 0x000000a008a07220 */ /* 0x000fe20000410000 */
[----:B------:R-:W-:Y:S01]  /*1a10*/  FADD.FTZ R102, R102, R216 ;  /* 0x000000d866667221 */ /* 0x000fe20000010000 */
[----:B------:R-:W-:Y:S01]  /*1a20*/  FFMA.FTZ R103, R175, R216, R103 ;  /* 0x000000d8af677223 */ /* 0x000fe20000010067 */
[----:B------:R-:W-:Y:S01]  /*1a30*/  SHF.L.U32 R169, R169, 0x10, RZ ;  /* 0x00000010a9a97819 */ /* 0x000fe200000006ff */
[----:B------:R-:W-:Y:S01]  /*1a40*/  FMUL.FTZ R214, R214, R139 ;  /* 0x0000008bd6d67220 */ /* 0x000fe20000410000 */
[----:B------:R-:W-:Y:S01]  /*1a50*/  SHF.L.U32 R215, R215, 0x10, RZ ;  /* 0x00000010d7d77819 */ /* 0x000fe200000006ff */
        /* <DEDUP_REMOVED lines=45> */
[----:B------:R-:W-:Y:S01]  /*1d30*/  SHF.L.U32 R84, R116, 0x10, RZ ;  /* 0x0000001074547819 */ /* 0x000fe200000006ff */
[----:B------:R-:W-:Y:S01]  /*1d40*/  FMUL.FTZ R140, R8, R140 ;  /* 0x0000008c088c7220 */ /* 0x000fe20000410000 */
[----:B------:R-:W-:Y:S01]  /*1d50*/  PRMT R151, R48, 0x7632, R151 ;  /* 0x0000763230977816 */ /* 0x000fe20000000097 */
        /* <DEDUP_REMOVED lines=10> */
[----:B------:R-:W-:Y:S01]  /*1e00*/  SHF.L.U32 R85, R117, 0x10, RZ ;  /* 0x0000001075557819 */ /* 0x000fe200000006ff */
[----:B------:R-:W-:Y:S01]  /*1e10*/  FADD.FTZ R102, R102, R204 ;  /* 0x000000cc66667221 */ /* 0x000fe20000010000 */
[C---:B------:R-:W-:Y:S01]  /*1e20*/  PRMT R197, R120.reuse, 0x7632, R197 ;  /* 0x0000763278c57816 */ /* 0x040fe200000000c5 */
[----:B------:R-:W-:Y:S01]  /*1e30*/  FFMA.FTZ R103, R157, R204, R103 ;  /* 0x000000cc9d677223 */ /* 0x000fe20000010067 */
[----:B------:R-:W-:Y:S01]  /*1e40*/  SHF.L.U32 R88, R120, 0x10, RZ ;  /* 0x0000001078587819 */ /* 0x000fe200000006ff */
[----:B------:R-:W-:Y:S01]  /*1e50*/  FMUL.FTZ R120, R8, R94 ;  /* 0x0000005e08787220 */ /* 0x000fe20000410000 */
        /* <DEDUP_REMOVED lines=10> */
[----:B------:R-:W-:Y:S01]  /*1f00*/  PRMT R199, R119, 0x7632, R199 ;  /* 0x0000763277c77816 */ /* 0x000fe200000000c7 */
        /* <DEDUP_REMOVED lines=31> */
[C---:B------:R-:W-:Y:S01]  /*2100*/  PRMT R195, R121.reuse, 0x7632, R195 ;  /* 0x0000763279c37816 */ /* 0x040fe200000000c3 */
[----:B------:R-:W-:Y:S01]  /*2110*/  FMUL.FTZ R146, R146, R197 ;  /* 0x000000c592927220 */ /* 0x000fe20000410000 */
[----:B------:R-:W-:Y:S01]  /*2120*/  SHF.L.U32 R89, R121, 0x10, RZ ;  /* 0x0000001079597819 */ /* 0x000fe200000006ff */
[----:B------:R-:W-:Y:S01]  /*2130*/  FADD.FTZ R106, R106, R196 ;  /* 0x000000c46a6a7221 */ /* 0x000fe20000010000 */
[C---:B------:R-:W-:Y:S01]  /*2140*/  PRMT R232, R123.reuse, 0x7632, R232 ;  /* 0x000076327be87816 */ /* 0x040fe200000000e8 */
[----:B------:R-:W-:Y:S01]  /*2150*/  FFMA.FTZ R105, R190, R196, R105 ;  /* 0x000000c4be697223 */ /* 0x000fe20000010069 */
[----:B------:R-:W-:Y:S01]  /*2160*/  SHF.L.U32 R231, R123, 0x10, RZ ;  /* 0x000000107be77819 */ /* 0x000fe200000006ff */
[C---:B------:R-:W-:Y:S01]  /*2170*/  FMUL.FTZ R123, R8.reuse, R101 ;  /* 0x00000065087b7220 */ /* 0x040fe20000410000 */
[----:B------:R-:W-:Y:S01]  /*2180*/  SHF.L.U32 R194, R45, 0x10, RZ ;  /* 0x000000102dc27819 */ /* 0x000fe200000006ff */
[----:B------:R-:W-:Y:S01]  /*2190*/  FMUL.FTZ R189, R8, R189 ;  /* 0x000000bd08bd7220 */ /* 0x000fe20000410000 */
[----:B------:R-:W-:Y:S01]  /*21a0*/  SHF.L.U32 R145, R193, 0x10, RZ ;  /* 0x00000010c1917819 */ /* 0x000fe200000006ff */
[----:B------:R-:W-:Y:S01]  /*21b0*/  FADD.FTZ R106, R106, R146 ;  /* 0x000000926a6a7221 */ /* 0x000fe20000010000 */
[----:B------:R-:W-:Y:S01]  /*21c0*/  SHF.L.U32 R195, R195, 0x10, RZ ;  /* 0x00000010c3c37819 */ /* 0x000fe200000006ff */
[----:B------:R-:W-:Y:S01]  /*21d0*/  FMUL.FTZ R194, R194, R89 ;  /* 0x00000059c2c27220 */ /* 0x000fe20000410000 */
[----:B------:R-:W-:Y:S01]  /*21e0*/  FFMA.FTZ R105, R123, R146, R105 ;  /* 0x000000927b697223 */ /* 0x000fe20000010069 */
[----:B------:R-:W-:-:S02]  /*21f0*/  PRMT R230, R122, 0x7632, R230 ;  /* 0x000076327ae67816 */ /* 0x000fc400000000e6 */
        /* <DEDUP_REMOVED lines=27> */
[----:B------:R-:W-:Y:S01]  /*23b0*/  FMUL.FTZ R252, R0, R132 ;  /* 0x0000008400fc7220 */ /* 0x000fe20000410000 */
        /* <DEDUP_REMOVED lines=41> */
[----:B------:R-:W-:Y:S06]  /*2650*/  BRA `(.L_x_78) ;  /* 0x0000001c00247947 */ /* 0x000fec0003800000 */
.L_x_77:
[----:B------:R-:W0:Y:S01]  /*2660*/  LDC.64 R84, c[0x0][0x3a8] ;  /* 0x0000ea00ff547b82 */ /* 0x000e220000000a00 */
[----:B------:R-:W-:Y:S01]  /*2670*/  IADD3 R5, PT, PT, R6, 0x80, RZ ;  /* 0x0000008006057810 */ /* 0x000fe20007ffe0ff */
[----:B------:R-:W2:Y:S04]  /*2680*/  LDL R245, [R1+0xb0] ;  /* 0x0000b00001f57983 */ /* 0x000ea80000100800 */
[----:B------:R-:W3:Y:S02]  /*2690*/  LDL R243, [R1+0xac] ;  /* 0x0000ac0001f37983 */ /* 0x000ee40000100800 */
[----:B------:R-:W1:Y:S02]  /*26a0*/  LDC.64 R88, c[0x0][0x428] ;  /* 0x00010a00ff587b82 */ /* 0x000e640000000a00 */
[----:B------:R-:W4:Y:S04]  /*26b0*/  LDL R241, [R1+0xa8] ;  /* 0x0000a80001f17983 */ /* 0x000f280000100800 */
[----:B------:R-:W4:Y:S04]  /*26c0*/  LDL R239, [R1+0xa4] ;  /* 0x0000a40001ef7983 */ /* 0x000f280000100800 */
[----:B------:R-:W4:Y:S04]  /*26d0*/  LDL R237, [R1+0xa0] ;  /* 0x0000a00001ed7983 */ /* 0x000f280000100800 */
[----:B------:R-:W4:Y:S01]  /*26e0*/  LDL R235, [R1+0x9c] ;  /* 0x00009c0001eb7983 */ /* 0x000f220000100800 */
[----:B0-----:R-:W-:-:S03]  /*26f0*/  IMAD.WIDE.U32 R64, R5, 0x10, R84 ;  /* 0x0000001005407825 */ /* 0x001fc600078e0054 */
[----:B------:R-:W4:Y:S04]  /*2700*/  LDL R233, [R1+0x98] ;  /* 0x0000980001e97983 */ /* 0x000f280000100800 */
[----:B------:R-:W2:Y:S01]  /*2710*/  LDG.E.128 R64, desc[UR6][R64.64] ;  /* 0x0000000640407981 */ /* 0x000ea2000c1e1d00 */
[C---:B------:R-:W-:Y:S01]  /*2720*/  IADD3 R4, PT, PT, R6.reuse, 0x20, RZ ;  /* 0x0000002006047810 */ /* 0x040fe20007ffe0ff */
[----:B------:R-:W-:-:S04]  /*2730*/  IMAD.WIDE.U32 R68, R6, 0x10, R84 ;  /* 0x0000001006447825 */ /* 0x000fc800078e0054 */
[----:B-1----:R-:W-:Y:S02]  /*2740*/  IMAD.WIDE.U32 R72, R6, 0x10, R88 ;  /* 0x0000001006487825 */ /* 0x002fe400078e0058 */
[----:B------:R-:W3:Y:S02]  /*2750*/  LDG.E.128 R68, desc[UR6][R68.64] ;  /* 0x0000000644447981 */ /* 0x000ee4000c1e1d00 */
[C---:B------:R-:W-:Y:S02]  /*2760*/  IMAD.WIDE.U32 R76, R4.reuse, 0x10, R84 ;  /* 0x00000010044c7825 */ /* 0x040fe400078e0054 */
[----:B------:R-:W4:Y:S02]  /*2770*/  LDG.E.128 R72, desc[UR6][R72.64] ;  /* 0x0000000648487981 */ /* 0x000f24000c1e1d00 */
[----:B------:R-:W-:Y:S02]  /*2780*/  IMAD.WIDE.U32 R80, R4, 0x10, R88 ;  /* 0x0000001004507825 */ /* 0x000fe400078e0058 */
[----:B------:R-:W4:Y:S04]  /*2790*/  LDG.E.128 R76, desc[UR6][R76.64] ;  /* 0x000000064c4c7981 */ /* 0x000f28000c1e1d00 */
[----:B------:R-:W4:Y:S01]  /*27a0*/  LDG.E.128 R80, desc[UR6][R80.64] ;  /* 0x0000000650507981 */ /* 0x000f22000c1e1d00 */
[----:B------:R-:W-:-:S02]  /*27b0*/  IADD3 R3, PT, PT, R6, 0x40, RZ ;  /* 0x0000004006037810 */ /* 0x000fc40007ffe0ff */
[----:B------:R-:W-:-:S03]  /*27c0*/  IADD3 R2, PT, PT, R6, 0x60, RZ ;  /* 0x0000006006027810 */ /* 0x000fc60007ffe0ff */
[----:B------:R-:W-:-:S04]  /*27d0*/  IMAD.WIDE.U32 R92, R3, 0x10, R84 ;  /* 0x00000010035c7825 */ /* 0x000fc800078e0054 */
[----:B------:R-:W-:Y:S02]  /*27e0*/  IMAD.WIDE.U32 R100, R2, 0x10, R84 ;  /* 0x0000001002647825 */ /* 0x000fe400078e0054 */
[----:B------:R-:W4:Y:S04]  /*27f0*/  LDG.E.128 R92, desc[UR6][R92.64] ;  /* 0x000000065c5c7981 */ /* 0x000f28000c1e1d00 */
[----:B------:R-:W4:Y:S01]  /*2800*/  LDG.E.128 R100, desc[UR6][R100.64] ;  /* 0x0000000664647981 */ /* 0x000f22000c1e1d00 */
[----:B------:R-:W-:-:S04]  /*2810*/  IMAD.WIDE.U32 R96, R3, 0x10, R88 ;  /* 0x0000001003607825 */ /* 0x000fc800078e0058 */
[--C-:B------:R-:W-:Y:S02]  /*2820*/  IMAD.WIDE.U32 R84, R2, 0x10, R88.reuse ;  /* 0x0000001002547825 */ /* 0x100fe400078e0058 */
[----:B------:R-:W4:Y:S02]  /*2830*/  LDG.E.128 R96, desc[UR6][R96.64] ;  /* 0x0000000660607981 */ /* 0x000f24000c1e1d00 */
[----:B------:R-:W-:Y:S02]  /*2840*/  IMAD.WIDE.U32 R88, R5, 0x10, R88 ;  /* 0x0000001005587825 */ /* 0x000fe400078e0058 */
[----:B------:R-:W4:Y:S04]  /*2850*/  LDG.E.128 R84, desc[UR6][R84.64] ;  /* 0x0000000654547981 */ /* 0x000f28000c1e1d00 */
[----:B------:R-:W4:Y:S01]  /*2860*/  LDG.E.128 R88, desc[UR6][R88.64] ;  /* 0x0000000658587981 */ /* 0x000f22000c1e1d00 */
[----:B------:R-:W-:-:S02]  /*2870*/  PRMT R185, R60, 0x7632, R185 ;  /* 0x000076323cb97816 */ /* 0x000fc400000000b9 */
[----:B------:R-:W-:Y:S02]  /*2880*/  SHF.L.U32 R227, R60, 0x10, RZ ;  /* 0x000000103ce37819 */ /* 0x000fe400000006ff */
        /* <DEDUP_REMOVED lines=14> */
[----:B------:R-:W-:Y:S02]  /*2970*/  PRMT R171, R57, 0x7632, R171 ;  /* 0x0000763239ab7816 */ /* 0x000fe400000000ab */
[C---:B--2---:R-:W-:Y:S02]  /*2980*/  PRMT R106, R64.reuse, 0x7632, R106 ;  /* 0x00007632406a7816 */ /* 0x044fe4000000006a */
[----:B------:R-:W-:Y:S02]  /*2990*/  SHF.L.U32 R113, R64, 0x10, RZ ;  /* 0x0000001040717819 */ /* 0x000fe400000006ff */
[----:B------:R-:W-:-:S02]  /*29a0*/  PRMT R107, R65, 0x7632, R107 ;  /* 0x00007632416b7816 */ /* 0x000fc4000000006b */
[----:B------:R-:W-:Y:S02]  /*29b0*/  SHF.L.U32 R189, R65, 0x10, RZ ;  /* 0x0000001041bd7819 */ /* 0x000fe400000006ff */
[----:B------:R-:W0:Y:S01]  /*29c0*/  LDC.64 R64, c[0x0][0x438] ;  /* 0x00010e00ff407b82 */ /* 0x000e220000000a00 */
[C---:B---3--:R-:W-:Y:S02]  /*29d0*/  PRMT R109, R68.reuse, 0x7632, R109 ;  /* 0x00007632446d7816 */ /* 0x048fe4000000006d */
[----:B------:R-:W-:Y:S02]  /*29e0*/  SHF.L.U32 R117, R68, 0x10, RZ ;  /* 0x0000001044757819 */ /* 0x000fe400000006ff */
[C---:B------:R-:W-:Y:S02]  /*29f0*/  PRMT R110, R69.reuse, 0x7632, R110 ;  /* 0x00007632456e7816 */ /* 0x040fe4000000006e */
[----:B------:R-:W-:Y:S02]  /*2a00*/  SHF.L.U32 R187, R69, 0x10, RZ ;  /* 0x0000001045bb7819 */ /* 0x000fe400000006ff */
[----:B----4-:R-:W-:-:S02]  /*2a10*/  PRMT R229, R72, 0x7632, R229 ;  /* 0x0000763248e57816 */ /* 0x010fc400000000e5 */
[----:B------:R-:W-:Y:S02]  /*2a20*/  SHF.L.U32 R132, R72, 0x10, RZ ;  /* 0x0000001048847819 */ /* 0x000fe400000006ff */
[C---:B------:R-:W-:Y:S02]  /*2a30*/  PRMT R228, R73.reuse, 0x7632, R228 ;  /* 0x0000763249e47816 */ /* 0x040fe400000000e4 */
[----:B------:R-:W-:Y:S02]  /*2a40*/  SHF.L.U32 R133, R73, 0x10, RZ ;  /* 0x0000001049857819 */ /* 0x000fe400000006ff */
[C---:B------:R-:W-:Y:S02]  /*2a50*/  PRMT R112, R76.reuse, 0x7632, R112 ;  /* 0x000076324c707816 */ /* 0x040fe40000000070 */
[----:B------:R-:W-:Y:S02]  /*2a60*/  SHF.L.U32 R123, R76, 0x10, RZ ;  /* 0x000000104c7b7819 */ /* 0x000fe400000006ff */
[----:B------:R-:W-:-:S02]  /*2a70*/  PRMT R116, R77, 0x7632, R116 ;  /* 0x000076324d747816 */ /* 0x000fc40000000074 */
[----:B------:R-:W-:Y:S01]  /*2a80*/  SHF.L.U32 R177, R77, 0x10, RZ ;  /* 0x000000104db17819 */ /* 0x000fe200000006ff */
[----:B0-----:R-:W-:Y:S01]  /*2a90*/  IMAD.WIDE.U32 R68, R6, 0x10, R64 ;  /* 0x0000001006447825 */ /* 0x001fe200078e0040 */
[C---:B------:R-:W-:Y:S02]  /*2aa0*/  PRMT R221, R80.reuse, 0x7632, R221 ;  /* 0x0000763250dd7816 */ /* 0x040fe400000000dd */
[----:B------:R-:W-:Y:S01]  /*2ab0*/  SHF.L.U32 R136, R80, 0x10, RZ ;  /* 0x0000001050887819 */ /* 0x000fe200000006ff */
[----:B------:R-:W-:Y:S01]  /*2ac0*/  IMAD.WIDE.U32 R72, R4, 0x10, R64 ;  /* 0x0000001004487825 */ /* 0x000fe200078e0040 */
[C---:B------:R-:W-:Y:S02]  /*2ad0*/  PRMT R219, R81.reuse, 0x7632, R219 ;  /* 0x0000763251db7816 */ /* 0x040fe400000000db */
[----:B------:R-:W-:Y:S01]  /*2ae0*/  SHF.L.U32 R137, R81, 0x10, RZ ;  /* 0x0000001051897819 */ /* 0x000fe200000006ff */
[----:B------:R-:W-:-:S04]  /*2af0*/  IMAD.WIDE.U32 R76, R3, 0x10, R64 ;  /* 0x00000010034c7825 */ /* 0x000fc800078e0040 */
[----:B------:R-:W-:-:S04]  /*2b00*/  IMAD.WIDE.U32 R80, R2, 0x10, R64 ;  /* 0x0000001002507825 */ /* 0x000fc800078e0040 */
[----:B------:R-:W-:Y:S01]  /*2b10*/  IMAD.WIDE.U32 R64, R5, 0x10, R64 ;  /* 0x0000001005407825 */ /* 0x000fe200078e0040 */
[C---:B------:R-:W-:Y:S02]  /*2b20*/  PRMT R105, R67.reuse, 0x7632, R105 ;  /* 0x0000763243697816 */ /* 0x040fe40000000069 */
[----:B------:R-:W-:Y:S02]  /*2b30*/  SHF.L.U32 R191, R67, 0x10, RZ ;  /* 0x0000001043bf7819 */ /* 0x000fe400000006ff */
[C---:B------:R-:W-:Y:S02]  /*2b40*/  PRMT R108, R66.reuse, 0x7632, R108 ;  /* 0x00007632426c7816 */ /* 0x040fe4000000006c */
[----:B------:R-:W-:Y:S02]  /*2b50*/  SHF.L.U32 R115, R66, 0x10, RZ ;  /* 0x0000001042737819 */ /* 0x000fe400000006ff */
[C---:B------:R-:W-:Y:S01]  /*2b60*/  PRMT R111, R70.reuse, 0x7632, R111 ;  /* 0x00007632466f7816 */ /* 0x040fe2000000006f */
[----:B------:R-:W5:Y:S01]  /*2b70*/  LDG.E.128 R64, desc[UR6][R64.64] ;  /* 0x0000000640407981 */ /* 0x000f62000c1e1d00 */
[----:B------:R-:W-:-:S02]  /*2b80*/  SHF.L.U32 R119, R70, 0x10, RZ ;  /* 0x0000001046777819 */ /* 0x000fc400000006ff */
[C---:B------:R-:W-:Y:S02]  /*2b90*/  PRMT R104, R71.reuse, 0x7632, R104 ;  /* 0x0000763247687816 */ /* 0x040fe40000000068 */
[----:B------:R-:W-:Y:S02]  /*2ba0*/  SHF.L.U32 R183, R71, 0x10, RZ ;  /* 0x0000001047b77819 */ /* 0x000fe400000006ff */
[C---:B------:R-:W-:Y:S01]  /*2bb0*/  PRMT R225, R74.reuse, 0x7632, R225 ;  /* 0x000076324ae17816 */ /* 0x040fe200000000e1 */
[----:B------:R-:W5:Y:S01]  /*2bc0*/  LDG.E.128 R68, desc[UR6][R68.64] ;  /* 0x0000000644447981 */ /* 0x000f62000c1e1d00 */
[----:B------:R-:W-:Y:S02]  /*2bd0*/  SHF.L.U32 R134, R74, 0x10, RZ ;  /* 0x000000104a867819 */ /* 0x000fe400000006ff */
[C---:B------:R-:W-:Y:S02]  /*2be0*/  PRMT R223, R75.reuse, 0x7632, R223 ;  /* 0x000076324bdf7816 */ /* 0x040fe400000000df */
[----:B------:R-:W-:-:S02]  /*2bf0*/  SHF.L.U32 R135, R75, 0x10, RZ ;  /* 0x000000104b877819 */ /* 0x000fc400000006ff */
[C---:B------:R-:W-:Y:S01]  /*2c00*/  PRMT R118, R78.reuse, 0x7632, R118 ;  /* 0x000076324e767816 */ /* 0x040fe20000000076 */
[----:B------:R-:W5:Y:S01]  /*2c10*/  LDG.E.128 R72, desc[UR6][R72.64] ;  /* 0x0000000648487981 */ /* 0x000f62000c1e1d00 */
        /* <DEDUP_REMOVED lines=8> */
[----:B------:R-:W5:Y:S01]  /*2ca0*/  LDG.E.128 R80, desc[UR6][R80.64] ;  /* 0x0000000650507981 */ /* 0x000f62000c1e1d00 */
[C---:B------:R-:W-:Y:S02]  /*2cb0*/  PRMT R120, R93.reuse, 0x7632, R120 ;  /* 0x000076325d787816 */ /* 0x040fe40000000078 */
[----:B------:R-:W-:Y:S02]  /*2cc0*/  SHF.L.U32 R141, R93, 0x10, RZ ;  /* 0x000000105d8d7819 */ /* 0x000fe400000006ff */
[C---:B------:R-:W-:Y:S02]  /*2cd0*/  PRMT R142, R101.reuse, 0x7632, R142 ;  /* 0x00007632658e7816 */ /* 0x040fe4000000008e */
[----:B------:R-:W-:-:S02]  /*2ce0*/  SHF.L.U32 R155, R101, 0x10, RZ ;  /* 0x00000010659b7819 */ /* 0x000fc400000006ff */
[C---:B------:R-:W-:Y:S02]  /*2cf0*/  PRMT R93, R95.reuse, 0x7632, R93 ;  /* 0x000076325f5d7816 */ /* 0x040fe4000000005d */
[----:B------:R-:W-:Y:S02]  /*2d00*/  SHF.L.U32 R163, R95, 0x10, RZ ;  /* 0x000000105fa37819 */ /* 0x000fe400000006ff */
[----:B------:R-:W-:Y:S02]  /*2d10*/  SHF.L.U32 R101, R102, 0x10, RZ ;  /* 0x0000001066657819 */ /* 0x000fe400000006ff */
[----:B------:R-:W-:Y:S02]  /*2d20*/  PRMT R122, R92, 0x7632, R122 ;  /* 0x000076325c7a7816 */ /* 0x000fe4000000007a */
[C---:B------:R-:W-:Y:S02]  /*2d30*/  PRMT R140, R94.reuse, 0x7632, R140 ;  /* 0x000076325e8c7816 */ /* 0x040fe4000000008c */
[----:B------:R-:W-:-:S02]  /*2d40*/  SHF.L.U32 R165, R94, 0x10, RZ ;  /* 0x000000105ea57819 */ /* 0x000fc400000006ff */
[C---:B------:R-:W-:Y:S02]  /*2d50*/  PRMT R95, R100.reuse, 0x7632, R95 ;  /* 0x00007632645f7816 */ /* 0x040fe4000000005f */
[----:B------:R-:W-:Y:S02]  /*2d60*/  SHF.L.U32 R157, R100, 0x10, RZ ;  /* 0x00000010649d7819 */ /* 0x000fe400000006ff */
[----:B------:R-:W-:Y:S02]  /*2d70*/  PRMT R94, R102, 0x7632, R94 ;  /* 0x00007632665e7816 */ /* 0x000fe4000000005e */
[C---:B------:R-:W-:Y:S01]  /*2d80*/  PRMT R100, R103.reuse, 0x7632, R100 ;  /* 0x0000763267647816 */ /* 0x040fe20000000064 */
[----:B------:R-:W-:Y:S01]  /*2d90*/  FADD.FTZ R186, -R0, R119 ;  /* 0x0000007700ba7221 */ /* 0x000fe20000010100 */
[----:B------:R-:W-:Y:S01]  /*2da0*/  SHF.L.U32 R167, R92, 0x10, RZ ;  /* 0x000000105ca77819 */ /* 0x000fe200000006ff */
[C---:B------:R-:W-:Y:S01]  /*2db0*/  FADD.FTZ R92, -R0.reuse, R117 ;  /* 0x00000075005c7221 */ /* 0x040fe20000010100 */
[----:B------:R-:W-:Y:S01]  /*2dc0*/  SHF.L.U32 R153, R103, 0x10, RZ ;  /* 0x0000001067997819 */ /* 0x000fe200000006ff */
[C---:B------:R-:W-:Y:S01]  /*2dd0*/  FADD.FTZ R190, -R0.reuse, R113 ;  /* 0x0000007100be7221 */ /* 0x040fe20000010100 */
[----:B------:R-:W-:Y:S01]  /*2de0*/  SHF.L.U32 R169, R105, 0x10, RZ ;  /* 0x0000001069a97819 */ /* 0x000fe200000006ff */
[C---:B------:R-:W-:Y:S01]  /*2df0*/  FADD.FTZ R188, -R0.reuse, R115 ;  /* 0x0000007300bc7221 */ /* 0x040fe20000010100 */
[----:B------:R-:W-:Y:S01]  /*2e00*/  SHF.L.U32 R159, R107, 0x10, RZ ;  /* 0x000000106b9f7819 */ /* 0x000fe200000006ff */
[----:B------:R-:W-:Y:S01]  /*2e10*/  FADD.FTZ R154, -R0, R101 ;  /* 0x00000065009a7221 */ /* 0x000fe20000010100 */
        /* <DEDUP_REMOVED lines=56> */
[C---:B------:R-:W-:Y:S01]  /*31a0*/  PRMT R232, R91.reuse, 0x7632, R232 ;  /* 0x000076325be87816 */ /* 0x040fe200000000e8 */
[----:B------:R-:W-:Y:S01]  /*31b0*/  FMUL.FTZ R184, R8, R184 ;  /* 0x000000b808b87220 */ /* 0x000fe20000410000 */
[----:B------:R-:W-:Y:S01]  /*31c0*/  SHF.L.U32 R231, R91, 0x10, RZ ;  /* 0x000000105be77819 */ /* 0x000fe200000006ff */
        /* <DEDUP_REMOVED lines=45> */
[C---:B------:R-:W-:Y:S01]  /*34a0*/  SHF.L.U32 R216, R58.reuse, 0x10, RZ ;  /* 0x000000103ad87819 */ /* 0x040fe200000006ff */
[----:B------:R-:W-:Y:S01]  /*34b0*/  FMUL.FTZ R171, R171, R219 ;  /* 0x000000dbabab7220 */ /* 0x000fe20000410000 */
[----:B------:R-:W-:Y:S01]  /*34c0*/  PRMT R170, R58, 0x7632, R170 ;  /* 0x000076323aaa7816 */ /* 0x000fe200000000aa */
        /* <DEDUP_REMOVED lines=24> */
[----:B------:R-:W-:Y:S01]  /*3650*/  FMUL.FTZ R156, R8, R156 ;  /* 0x0000009c089c7220 */ /* 0x000fe20000410000 */
[C---:B------:R-:W-:Y:S01]  /*3660*/  SHF.L.U32 R212, R52.reuse, 0x10, RZ ;  /* 0x0000001034d47819 */ /* 0x040fe200000006ff */
[----:B------:R-:W-:Y:S01]  /*3670*/  FADD.FTZ R91, R91, R214 ;  /* 0x000000d65b5b7221 */ /* 0x000fe20000010000 */
[----:B------:R-:W-:Y:S01]  /*3680*/  PRMT R162, R52, 0x7632, R162 ;  /* 0x0000763234a27816 */ /* 0x000fe200000000a2 */
        /* <DEDUP_REMOVED lines=66> */
[C---:B------:R-:W-:Y:S01]  /*3ab0*/  FMUL.FTZ R120, R8.reuse, R120 ;  /* 0x0000007808787220 */ /* 0x040fe20000410000 */
[----:B------:R-:W-:Y:S01]  /*3ac0*/  SHF.L.U32 R202, R49, 0x10, RZ ;  /* 0x0000001031ca7819 */ /* 0x000fe200000006ff */
        /* <DEDUP_REMOVED lines=129> */
[----:B------:R-:W-:-:S07]  /*42e0*/  FMUL.FTZ R91, R141, R232 ;  /* 0x000000e88d5b7220 */ /* 0x000fce0000410000 */
.L_x_78:
[----:B------:R-:W-:Y:S01]  /*42f0*/  FADD.FTZ R9, R252, R9 ;  /* 0x00000009fc097221 */ /* 0x000fe20000010000 */
[----:B------:R-:W-:Y:S01]  /*4300*/  FADD.FTZ R10, R251, R10 ;  /* 0x0000000afb0a7221 */ /* 0x000fe20000010000 */
[----:B------:R-:W2:Y:S01]  /*4310*/  LDL.LU R252, [R1+0x58] ;  /* 0x0000580001fc7983 */ /* 0x000ea20000300800 */
[----:B------:R-:W-:Y:S01]  /*4320*/  FADD.FTZ R11, R250, R11 ;  /* 0x0000000bfa0b7221 */ /* 0x000fe20000010000 */
[----:B------:R-:W-:Y:S02]  /*4330*/  FADD.FTZ R12, R249, R12 ;  /* 0x0000000cf90c7221 */ /* 0x000fe40000010000 */
[----:B------:R-:W3:Y:S01]  /*4340*/  LDL.LU R251, [R1+0x54] ;  /* 0x0000540001fb7983 */ /* 0x000ee20000300800 */
[----:B------:R-:W-:Y:S01]  /*4350*/  FADD.FTZ R13, R248, R13 ;  /* 0x0000000df80d7221 */ /* 0x000fe20000010000 */
[----:B------:R-:W-:Y:S02]  /*4360*/  FADD.FTZ R14, R247, R14 ;  /* 0x0000000ef70e7221 */ /* 0x000fe40000010000 */
[----:B------:R-:W4:Y:S01]  /*4370*/  LDL.LU R250, [R1+0x50] ;  /* 0x0000500001fa7983 */ /* 0x000f220000300800 */
[----:B------:R-:W-:-:S03]  /*4380*/  FADD.FTZ R15, R246, R15 ;  /* 0x0000000ff60f7221 */ /* 0x000fc60000010000 */
[----:B------:R-:W5:Y:S01]  /*4390*/  LDL.LU R249, [R1+0x4c] ;  /* 0x00004c0001f97983 */ /* 0x000f620000300800 */
        /* <DEDUP_REMOVED lines=9> */
[----:B------:R-:W5:Y:S04]  /*4430*/  LDL.LU R244, [R1+0x38] ;  /* 0x0000380001f47983 */ /* 0x000f680000300800 */
[----:B------:R-:W5:Y:S04]  /*4440*/  LDL.LU R243, [R1+0x34] ;  /* 0x0000340001f37983 */ /* 0x000f680000300800 */
[----:B------:R-:W5:Y:S04]  /*4450*/  LDL.LU R242, [R1+0x30] ;  /* 0x0000300001f27983 */ /* 0x000f680000300800 */
[----:B------:R-:W5:Y:S01]  /*4460*/  LDL.LU R241, [R1+0x2c] ;  /* 0x00002c0001f17983 */ /* 0x000f620000300800 */
[----:B------:R-:W-:Y:S01]  /*4470*/  FADD.FTZ R21, R240, R21 ;  /* 0x00000015f0157221 */ /* 0x000fe20000010000 */
        /* <DEDUP_REMOVED lines=24> */
[----:B------:R-:W-:Y:S01]  /*4600*/  UMOV UR4, 0xffffffff ;  /* 0xffffffff00047882 */ /* 0x000fe20000000000 */
[----:B------:R-:W-:Y:S01]  /*4610*/  FADD.FTZ R126, R93, R126 ;  /* 0x0000007e5d7e7221 */ /* 0x000fe20000010000 */
[----:B------:R-:W-:Y:S01]  /*4620*/  FADD.FTZ R127, R109, R127 ;  /* 0x0000007f6d7f7221 */ /* 0x000fe20000010000 */
[----:B------:R-:W-:Y:S01]  /*4630*/  FADD.FTZ R128, R94, R128 ;  /* 0x000000805e807221 */ /* 0x000fe20000010000 */
[----:B------:R-:W-:Y:S01]  /*4640*/  FADD.FTZ R129, R110, R129 ;  /* 0x000000816e817221 */ /* 0x000fe20000010000 */
[----:B------:R-:W-:Y:S01]  /*4650*/  FADD.FTZ R130, R95, R130 ;  /* 0x000000825f827221 */ /* 0x000fe20000010000 */
[----:B--2---:R-:W-:Y:S01]  /*4660*/  FADD.FTZ R219, R219, R252 ;  /* 0x000000fcdbdb7221 */ /* 0x004fe20000010000 */
[----:B---3--:R-:W-:Y:S01]  /*4670*/  FADD.FTZ R138, R138, R251 ;  /* 0x000000fb8a8a7221 */ /* 0x008fe20000010000 */
[----:B----4-:R-:W-:Y:S01]  /*4680*/  FADD.FTZ R217, R217, R250 ;  /* 0x000000fad9d97221 */ /* 0x010fe20000010000 */
[----:B-----5:R-:W-:Y:S01]  /*4690*/  FADD.FTZ R139, R139, R249 ;  /* 0x000000f98b8b7221 */ /* 0x020fe20000010000 */
[----:B------:R-:W-:Y:S01]  /*46a0*/  FADD.FTZ R215, R215, R248 ;  /* 0x000000f8d7d77221 */ /* 0x000fe20000010000 */
[----:B------:R-:W-:Y:S01]  /*46b0*/  FADD.FTZ R96, R96, R247 ;  /* 0x000000f760607221 */ /* 0x000fe20000010000 */
[----:B------:R-:W-:Y:S01]  /*46c0*/  FADD.FTZ R213, R213, R246 ;  /* 0x000000f6d5d57221 */ /* 0x000fe20000010000 */
[----:B------:R-:W-:Y:S01]  /*46d0*/  FADD.FTZ R97, R97, R245 ;  /* 0x000000f561617221 */ /* 0x000fe20000010000 */
[----:B------:R-:W-:Y:S01]  /*46e0*/  FADD.FTZ R211, R211, R244 ;  /* 0x000000f4d3d37221 */ /* 0x000fe20000010000 */
[----:B------:R-:W-:Y:S01]  /*46f0*/  FADD.FTZ R98, R98, R243 ;  /* 0x000000f362627221 */ /* 0x000fe20000010000 */
[----:B------:R-:W-:Y:S01]  /*4700*/  FADD.FTZ R209, R209, R242 ;  /* 0x000000f2d1d17221 */ /* 0x000fe20000010000 */
[----:B------:R-:W-:-:S02]  /*4710*/  FADD.FTZ R99, R99, R241 ;  /* 0x000000f163637221 */ /* 0x000fc40000010000 */
[----:B------:R-:W2:Y:S04]  /*4720*/  LDL.LU R241, [R1+0x5c] ;  /* 0x00005c0001f17983 */ /* 0x000ea80000300800 */
[----:B------:R-:W3:Y:S04]  /*4730*/  LDL.LU R240, [R1+0x60] ;  /* 0x0000600001f07983 */ /* 0x000ee80000300800 */
[----:B------:R-:W4:Y:S04]  /*4740*/  LDL.LU R239, [R1+0x64] ;  /* 0x0000640001ef7983 */ /* 0x000f280000300800 */
[----:B------:R-:W5:Y:S04]  /*4750*/  LDL.LU R238, [R1+0x68] ;  /* 0x0000680001ee7983 */ /* 0x000f680000300800 */
        /* <DEDUP_REMOVED lines=11> */
[----:B------:R-:W5:Y:S04]  /*4810*/  LDL.LU R201, [R1] ;  /* 0x0000000001c97983 */ /* 0x000f680000300800 */
        /* <DEDUP_REMOVED lines=9> */
[----:B------:R-:W5:Y:S01]  /*48b0*/  LDL.LU R84, [R1+0x28] ;  /* 0x0000280001547983 */ /* 0x000f620000300800 */
        /* <DEDUP_REMOVED lines=26> */
[----:B------:R-:W-:Y:S06]  /*4a60*/  BRA.DIV UR4, `(.L_x_79) ;  /* 0x0000005204b47947 */ /* 0x000fec000b800000 */
[----:B------:R-:W0:Y:S04]  /*4a70*/  SHFL.BFLY PT, R86, R106, 0x1, 0x1f ;  /* 0x0c201f006a567f89 */ /* 0x000e2800000e0000 */
[----:B------:R-:W1:Y:S04]  /*4a80*/  SHFL.BFLY PT, R84, R105, 0x1, 0x1f ;  /* 0x0c201f0069547f89 */ /* 0x000e6800000e0000 */
[----:B------:R-:W-:Y:S04]  /*4a90*/  STL [R1+0x2c], R99 ;  /* 0x00002c6301007387 */ /* 0x000fe80000100800 */
[----:B------:R-:W-:Y:S04]  /*4aa0*/  STL [R1+0x30], R209 ;  /* 0x000030d101007387 */ /* 0x000fe80000100800 */
[----:B------:R-:W-:Y:S04]  /*4ab0*/  STL [R1+0x34], R98 ;  /* 0x0000346201007387 */ /* 0x000fe80000100800 */
[----:B------:R-:W-:Y:S01]  /*4ac0*/  STL [R1+0x38], R211 ;  /* 0x000038d301007387 */ /* 0x000fe20000100800 */
[----:B0-----:R-:W-:-:S03]  /*4ad0*/  FADD.FTZ R85, R86, R106 ;  /* 0x0000006a56557221 */ /* 0x001fc60000010000 */
[----:B------:R-:W-:Y:S01]  /*4ae0*/  STL [R1+0x3c], R97 ;  /* 0x00003c6101007387 */ /* 0x000fe20000100800 */
[----:B-1----:R-:W-:-:S03]  /*4af0*/  FADD.FTZ R90, R84, R105 ;  /* 0x00000069545a7221 */ /* 0x002fc60000010000 */
[----:B------:R-:W-:Y:S04]  /*4b00*/  STL [R1+0x40], R213 ;  /* 0x000040d501007387 */ /* 0x000fe80000100800 */
        /* <DEDUP_REMOVED lines=21> */
[----:B------:R2:W-:Y:S04]  /*4c60*/  STL [R1+0x90], R225 ;  /* 0x000090e101007387 */ /* 0x0005e80000100800 */
[----:B------:R2:W-:Y:S04]  /*4c70*/  STL [R1+0x94], R134 ;  /* 0x0000948601007387 */ /* 0x0005e80000100800 */
[----:B------:R2:W-:Y:S04]  /*4c80*/  STL [R1+0x6c], R228 ;  /* 0x00006ce401007387 */ /* 0x0005e80000100800 */
[----:B------:R2:W-:Y:S04]  /*4c90*/  STL [R1+0x80], R133 ;  /* 0x0000808501007387 */ /* 0x0005e80000100800 */
[----:B------:R2:W-:Y:S01]  /*4ca0*/  STL [R1+0x84], R229 ;  /* 0x000084e501007387 */ /* 0x0005e20000100800 */
[----:B0-----:R-:W-:-:S03]  /*4cb0*/  FADD.FTZ R84, R95, R84 ;  /* 0x000000545f547221 */ /* 0x001fc60000010000 */
[----:B------:R2:W-:Y:S01]  /*4cc0*/  STL [R1+0x88], R132 ;  /* 0x0000888401007387 */ /* 0x0005e20000100800 */
[----:B-1----:R-:W-:-:S03]  /*4cd0*/  FADD.FTZ R85, R106, R105 ;  /* 0x000000696a557221 */ /* 0x002fc60000010000 */
[----:B------:R2:W-:Y:S04]  /*4ce0*/  STL [R1+0x70], R91 ;  /* 0x0000705b01007387 */ /* 0x0005e80000100800 */
[----:B------:R2:W-:Y:S04]  /*4cf0*/  STL [R1+0x74], R107 ;  /* 0x0000746b01007387 */ /* 0x0005e80000100800 */
[----:B------:R2:W-:Y:S04]  /*4d00*/  STL [R1+0x78], R92 ;  /* 0x0000785c01007387 */ /* 0x0005e80000100800 */
[----:B------:R2:W-:Y:S04]  /*4d10*/  STL [R1+0x7c], R108 ;  /* 0x00007c6c01007387 */ /* 0x0005e80000100800 */
[----:B------:R2:W-:Y:S04]  /*4d20*/  STL [R1], R111 ;  /* 0x0000006f01007387 */ /* 0x0005e80000100800 */
[----:B------:R2:W-:Y:S04]  /*4d30*/  STL [R1+0x4], R100 ;  /* 0x0000046401007387 */ /* 0x0005e80000100800 */
        /* <DEDUP_REMOVED lines=8> */
[----:B------:R2:W0:Y:S04]  /*4dc0*/  SHFL.BFLY PT, R91, R84, 0x10, 0x1f ;  /* 0x0e001f00545b7f89 */ /* 0x00042800000e0000 */
[----:B------:R2:W1:Y:S04]  /*4dd0*/  SHFL.BFLY PT, R90, R85, 0x10, 0x1f ;  /* 0x0e001f00555a7f89 */ /* 0x00046800000e0000 */
[----:B------:R2:W-:Y:S02]  /*4de0*/  STL [R1+0x28], R116 ;  /* 0x0000287401007387 */ /* 0x0005e40000100800 */
.L_x_96:
[----:B0-2---:R-:W-:Y:S01]  /*4df0*/  FADD.FTZ R91, R84, R91 ;  /* 0x0000005b545b7221 */ /* 0x005fe20000010000 */
[----:B-1----:R-:W-:-:S03]  /*4e00*/  FADD.FTZ R84, R85, R90 ;  /* 0x0000005a55547221 */ /* 0x002fc60000010000 */
[----:B------:R-:W-:Y:S01]  /*4e10*/  FMUL.FTZ R85, R91, UR12 ;  /* 0x0000000c5b557c20 */ /* 0x000fe20008410000 */
[----:B------:R-:W-:-:S04]  /*4e20*/  FMUL.FTZ R84, R84, UR12 ;  /* 0x0000000c54547c20 */ /* 0x000fc80008410000 */
[----:B------:R-:W-:Y:S01]  /*4e30*/  FSEL R85, R85, RZ, !P2 ;  /* 0x000000ff55557208 */ /* 0x000fe20005000000 */
[----:B------:R-:W-:Y:S06]  /*4e40*/  @P1 BRA `(.L_x_80) ;  /* 0x0000001800881947 */ /* 0x000fec0003800000 */
[----:B------:R-:W-:-:S04]  /*4e50*/  UISETP.NE.U32.AND UP0, UPT, UR14, URZ, UPT ;  /* 0x000000ff0e00728c */ /* 0x000fc8000bf05070 */
[----:B------:R-:W-:-:S09]  /*4e60*/  UISETP.NE.AND.EX UP0, UPT, UR15, URZ, UPT, UP0 ;  /* 0x000000ff0f00728c */ /* 0x000fd2000bf05300 */
[----:B------:R-:W-:Y:S05]  /*4e70*/  BRA.U UP0, `(.L_x_81) ;  /* 0x0000000d00007547 */ /* 0x000fea000b800000 */
[----:B------:R-:W0:Y:S01]  /*4e80*/  LDC.64 R106, c[0x0][0x468] ;  /* 0x00011a00ff6a7b82 */ /* 0x000e220000000a00 */
[C-C-:B------:R-:W-:Y:S01]  /*4e90*/  FFMA.FTZ R0, R84.reuse, R0, R85.reuse ;  /* 0x0000000054007223 */ /* 0x140fe20000010055 */
        /* <DEDUP_REMOVED lines=38> */
[----:B------:R-:W-:Y:S01]  /*5100*/  FFMA.FTZ R85, R84, R141, R85 ;  /* 0x0000008d54557223 */ /* 0x000fe20000010055 */
[----:B------:R-:W-:Y:S01]  /*5110*/  FADD.FTZ R227, -R0, R227 ;  /* 0x000000e300e37221 */ /* 0x000fe20000010100 */
        /* <DEDUP_REMOVED lines=39> */
[C---:B------:R-:W-:Y:S01]  /*5390*/  FMUL.FTZ R0, R8.reuse, R227 ;  /* 0x000000e308007220 */ /* 0x040fe20000410000 */
        /* <DEDUP_REMOVED lines=63> */
[----:B0-----:R-:W-:-:S04]  /*5790*/  IMAD.WIDE.U32 R104, R3, 0x10, R106 ;  /* 0x0000001003687825 */ /* 0x001fc800078e006a */
        /* <DEDUP_REMOVED lines=8> */
[----:B------:R-:W-:-:S04]  /*5820*/  IMAD.WIDE.U32 R100, R6, 0x10, R106 ;  /* 0x0000001006647825 */ /* 0x000fc800078e006a */
        /* <DEDUP_REMOVED lines=9> */
[----:B------:R-:W-:Y:S01]  /*58c0*/  FMUL.FTZ R139, R170, R7 ;  /* 0x00000007aa8b7220 */ /* 0x000fe20000410000 */
[----:B------:R-:W-:Y:S01]  /*58d0*/  F2FP.BF16.F32.PACK_AB R7, R91, R94 ;  /* 0x0000005e5b07723e */ /* 0x000fe200000010ff */
[----:B------:R-:W-:Y:S01]  /*58e0*/  IMAD.WIDE.U32 R106, R5, 0x10, R106 ;  /* 0x00000010056a7825 */ /* 0x000fe200078e006a */
[----:B------:R-:W-:Y:S02]  /*58f0*/  F2FP.BF16.F32.PACK_AB R6, R89, R90 ;  /* 0x0000005a5906723e */ /* 0x000fe400000010ff */
[----:B------:R-:W-:Y:S02]  /*5900*/  F2FP.BF16.F32.PACK_AB R5, R87, R86 ;  /* 0x000000565705723e */ /* 0x000fe400000010ff */
[----:B------:R-:W-:Y:S02]  /*5910*/  F2FP.BF16.F32.PACK_AB R4, R85, R0 ;  /* 0x000000005504723e */ /* 0x000fe400000010ff */
[----:B------:R-:W-:-:S02]  /*5920*/  F2FP.BF16.F32.PACK_AB R87, R99, R112 ;  /* 0x000000706357723e */ /* 0x000fc400000010ff */
[----:B------:R-:W-:Y:S01]  /*5930*/  F2FP.BF16.F32.PACK_AB R86, R97, R108 ;  /* 0x0000006c6156723e */ /* 0x000fe200000010ff */
[----:B------:R3:W-:Y:S01]  /*5940*/  STG.E.128 desc[UR6][R100.64], R4 ;  /* 0x0000000464007986 */ /* 0x0007e2000c101d06 */
[----:B------:R-:W-:Y:S02]  /*5950*/  F2FP.BF16.F32.PACK_AB R85, R95, R8 ;  /* 0x000000085f55723e */ /* 0x000fe400000010ff */
[----:B------:R-:W-:Y:S02]  /*5960*/  F2FP.BF16.F32.PACK_AB R84, R93, R84 ;  /* 0x000000545d54723e */ /* 0x000fe400000010ff */
[----:B------:R-:W-:Y:S02]  /*5970*/  F2FP.BF16.F32.PACK_AB R91, R115, R136 ;  /* 0x00000088735b723e */ /* 0x000fe400000010ff */
[----:B------:R-:W-:Y:S01]  /*5980*/  F2FP.BF16.F32.PACK_AB R90, R113, R132 ;  /* 0x00000084715a723e */ /* 0x000fe200000010ff */
[----:B------:R3:W-:Y:S01]  /*5990*/  STG.E.128 desc[UR6][R102.64], R84 ;  /* 0x0000005466007986 */ /* 0x0007e2000c101d06 */
[----:B------:R-:W-:-:S02]  /*59a0*/  F2FP.BF16.F32.PACK_AB R89, R111, R120 ;  /* 0x000000786f59723e */ /* 0x000fc400000010ff */
[----:B------:R-:W-:Y:S02]  /*59b0*/  F2FP.BF16.F32.PACK_AB R88, R109, R88 ;  /* 0x000000586d58723e */ /* 0x000fe400000010ff */
[----:B------:R-:W-:Y:S02]  /*59c0*/  F2FP.BF16.F32.PACK_AB R95, R123, R152 ;  /* 0x000000987b5f723e */ /* 0x000fe400000010ff */
[----:B------:R-:W-:Y:S01]  /*59d0*/  F2FP.BF16.F32.PACK_AB R94, R121, R148 ;  /* 0x00000094795e723e */ /* 0x000fe200000010ff */
[----:B------:R3:W-:Y:S01]  /*59e0*/  STG.E.128 desc[UR6][R104.64], R88 ;  /* 0x0000005868007986 */ /* 0x0007e2000c101d06 */
[----:B------:R-:W-:Y:S02]  /*59f0*/  F2FP.BF16.F32.PACK_AB R93, R119, R144 ;  /* 0x00000090775d723e */ /* 0x000fe400000010ff */
[----:B------:R-:W-:Y:S02]  /*5a00*/  F2FP.BF16.F32.PACK_AB R92, R117, R92 ;  /* 0x0000005c755c723e */ /* 0x000fe400000010ff */
[----:B------:R-:W-:-:S02]  /*5a10*/  F2FP.BF16.F32.PACK_AB R99, R139, R168 ;  /* 0x000000a88b63723e */ /* 0x000fc400000010ff */
[----:B------:R-:W-:Y:S01]  /*5a20*/  F2FP.BF16.F32.PACK_AB R98, R137, R98 ;  /* 0x000000628962723e */ /* 0x000fe200000010ff */
[----:B------:R3:W-:Y:S01]  /*5a30*/  STG.E.128 desc[UR6][R2.64], R92 ;  /* 0x0000005c02007986 */ /* 0x0007e2000c101d06 */
[----:B------:R-:W-:Y:S02]  /*5a40*/  F2FP.BF16.F32.PACK_AB R97, R135, R160 ;  /* 0x000000a08761723e */ /* 0x000fe400000010ff */
[----:B------:R-:W-:-:S05]  /*5a50*/  F2FP.BF16.F32.PACK_AB R96, R133, R96 ;  /* 0x000000608560723e */ /* 0x000fca00000010ff */
[----:B------:R3:W-:Y:S01]  /*5a60*/  STG.E.128 desc[UR6][R106.64], R96 ;  /* 0x000000606a007986 */ /* 0x0007e2000c101d06 */
[----:B------:R-:W-:Y:S05]  /*5a70*/  BRA `(.L_x_82) ;  /* 0x0000002c00e07947 */ /* 0x000fea0003800000 */
.L_x_81:
[C-C-:B------:R-:W-:Y:S01]  /*5a80*/  FFMA.FTZ R107, R84.reuse, R190, R85.reuse ;  /* 0x000000be546b7223 */ /* 0x140fe20000010055 */
[----:B------:R-:W0:Y:S01]  /*5a90*/  LDC.64 R102, c[0x0][0x478] ;  /* 0x00011e00ff667b82 */ /* 0x000e220000000a00 */
[C-C-:B------:R-:W-:Y:S01]  /*5aa0*/  FFMA.FTZ R88, R84.reuse, R121, R85.reuse ;  /* 0x0000007954587223 */ /* 0x140fe20000010055 */
[C-C-:B------:R-:W-:Y:S01]  /*5ab0*/  FFMA.FTZ R187, R84.reuse, R187, R85.reuse ;  /* 0x000000bb54bb7223 */ /* 0x140fe20000010055 */
[----:B------:R-:W-:Y:S01]  /*5ac0*/  FADD.FTZ R107, -R107, R196 ;  /* 0x000000c46b6b7221 */ /* 0x000fe20000010100 */
[C-C-:B------:R-:W-:Y:S01]  /*5ad0*/  FFMA.FTZ R87, R84.reuse, R180, R85.reuse ;  /* 0x000000b454577223 */ /* 0x140fe20000010055 */
[C-C-:B------:R-:W-:Y:S01]  /*5ae0*/  FFMA.FTZ R0, R84.reuse, R0, R85.reuse ;  /* 0x0000000054007223 */ /* 0x140fe20000010055 */
[--C-:B------:R-:W-:Y:S01]  /*5af0*/  FFMA.FTZ R184, R84, R184, R85.reuse ;  /* 0x000000b854b87223 */ /* 0x100fe20000010055 */
[----:B------:R-:W-:Y:S01]  /*5b00*/  FMUL.FTZ R121, R8, R107 ;  /* 0x0000006b08797220 */ /* 0x000fe20000410000 */
[C-C-:B------:R-:W-:Y:S01]  /*5b10*/  FFMA.FTZ R89, R84.reuse, R186, R85.reuse ;  /* 0x000000ba54597223 */ /* 0x140fe20000010055 */
[----:B------:R-:W1:Y:S01]  /*5b20*/  LDC.64 R106, c[0x0][0x468] ;  /* 0x00011a00ff6a7b82 */ /* 0x000e620000000a00 */
[C-C-:B------:R-:W-:Y:S01]  /*5b30*/  FFMA.FTZ R176, R84.reuse, R176, R85.reuse ;  /* 0x000000b054b07223 */ /* 0x140fe20000010055 */
[C-C-:B------:R-:W-:Y:S01]  /*5b40*/  FFMA.FTZ R183, R84.reuse, R183, R85.reuse ;  /* 0x000000b754b77223 */ /* 0x140fe20000010055 */
[C-C-:B------:R-:W-:Y:S01]  /*5b50*/  FFMA.FTZ R172, R84.reuse, R172, R85.reuse ;  /* 0x000000ac54ac7223 */ /* 0x140fe20000010055 */
[C-C-:B------:R-:W-:Y:S01]  /*5b60*/  FFMA.FTZ R95, R84.reuse, R174, R85.reuse ;  /* 0x000000ae545f7223 */ /* 0x140fe20000010055 */
[C-C-:B------:R-:W-:Y:S01]  /*5b70*/  FFMA.FTZ R86, R84.reuse, R117, R85.reuse ;  /* 0x0000007554567223 */ /* 0x140fe20000010055 */
[----:B------:R-:W-:Y:S01]  /*5b80*/  FADD.FTZ R187, -R187, R226 ;  /* 0x000000e2bbbb7221 */ /* 0x000fe20000010100 */
[----:B------:R-:W-:Y:S01]  /*5b90*/  FADD.FTZ R87, -R87, R182 ;  /* 0x000000b657577221 */ /* 0x000fe20000010100 */
[----:B------:R-:W-:Y:S01]  /*5ba0*/  FFMA.FTZ R91, R84, R178, R85 ;  /* 0x000000b2545b7223 */ /* 0x000fe20000010055 */
[----:B------:R-:W-:Y:S01]  /*5bb0*/  FADD.FTZ R227, -R0, R227 ;  /* 0x000000e300e37221 */ /* 0x000fe20000010100 */
[----:B------:R-:W-:Y:S01]  /*5bc0*/  FADD.FTZ R185, -R184, R185 ;  /* 0x000000b9b8b97221 */ /* 0x000fe20000010100 */
[----:B------:R-:W-:Y:S01]  /*5bd0*/  FADD.FTZ R89, -R89, R224 ;  /* 0x000000e059597221 */ /* 0x000fe20000010100 */
[----:B------:R-:W-:Y:S01]  /*5be0*/  FADD.FTZ R181, -R176, R181 ;  /* 0x000000b5b0b57221 */ /* 0x000fe20000010100 */
[----:B------:R-:W-:Y:S01]  /*5bf0*/  FADD.FTZ R183, -R183, R222 ;  /* 0x000000deb7b77221 */ /* 0x000fe20000010100 */
[----:B------:R-:W-:Y:S01]  /*5c00*/  FADD.FTZ R179, -R172, R179 ;  /* 0x000000b3acb37221 */ /* 0x000fe20000010100 */
        /* <DEDUP_REMOVED lines=30> */
[C---:B------:R-:W-:Y:S01]  /*5df0*/  FMUL.FTZ R84, R8.reuse, R187 ;  /* 0x000000bb08547220 */ /* 0x040fe20000410000 */
[C---:B------:R-:W-:Y:S01]  /*5e00*/  FMUL.FTZ R90, R8.reuse, R87 ;  /* 0x00000057085a7220 */ /* 0x040fe20000410000 */
[----:B------:R-:W-:Y:S01]  /*5e10*/  FADD.FTZ R91, -R91, R220 ;  /* 0x000000dc5b5b7221 */ /* 0x000fe20000010100 */
[C---:B------:R-:W-:Y:S01]  /*5e20*/  FMUL.FTZ R88, R8.reuse, R227 ;  /* 0x000000e308587220 */ /* 0x040fe20000410000 */
[C---:B------:R-:W-:Y:S01]  /*5e30*/  FMUL.FTZ R185, R8.reuse, R185 ;  /* 0x000000b908b97220 */ /* 0x040fe20000410000 */
[C---:B------:R-:W-:Y:S01]  /*5e40*/  FMUL.FTZ R86, R8.reuse, R89 ;  /* 0x0000005908567220 */ /* 0x040fe20000410000 */
[C---:B------:R-:W-:Y:S01]  /*5e50*/  FMUL.FTZ R181, R8.reuse, R181 ;  /* 0x000000b508b57220 */ /* 0x040fe20000410000 */
[C---:B------:R-:W-:Y:S01]  /*5e60*/  FMUL.FTZ R94, R8.reuse, R183 ;  /* 0x000000b7085e7220 */ /* 0x040fe20000410000 */
[----:B------:R-:W-:Y:S01]  /*5e70*/  FMUL.FTZ R179, R8, R179 ;  /* 0x000000b308b37220 */ /* 0x000fe20000410000 */
[----:B------:R-:W-:Y:S01]  /*5e80*/  FADD.FTZ R173, -R168, R173 ;  /* 0x000000ada8ad7221 */ /* 0x000fe20000010100 */
[----:B------:R-:W-:Y:S01]  /*5e90*/  FADD.FTZ R177, -R177, R218 ;  /* 0x000000dab1b17221 */ /* 0x000fe20000010100 */
[----:B------:R-:W-:Y:S01]  /*5ea0*/  FADD.FTZ R171, -R164, R171 ;  /* 0x000000aba4ab7221 */ /* 0x000fe20000010100 */
[----:B------:R-:W-:Y:S01]  /*5eb0*/  FADD.FTZ R175, -R175, R216 ;  /* 0x000000d8afaf7221 */ /* 0x000fe20000010100 */
[----:B------:R-:W-:Y:S01]  /*5ec0*/  FADD.FTZ R109, -R93, R170 ;  /* 0x000000aa5d6d7221 */ /* 0x000fe20000010100 */
[----:B------:R-:W-:Y:S01]  /*5ed0*/  FADD.FTZ R137, -R120, R151 ;  /* 0x0000009778897221 */ /* 0x000fe20000010100 */
[----:B------:R-:W-:Y:S01]  /*5ee0*/  FADD.FTZ R151, -R85, R142 ;  /* 0x0000008e55977221 */ /* 0x000fe20000010100 */
[----:B------:R-:W-:Y:S01]  /*5ef0*/  FMUL.FTZ R110, R8, R95 ;  /* 0x0000005f086e7220 */ /* 0x000fe20000410000 */
[----:B------:R-:W-:Y:S01]  /*5f00*/  FADD.FTZ R169, -R156, R169 ;  /* 0x000000a99ca97221 */ /* 0x000fe20000010100 */
[----:B------:R-:W-:Y:S01]  /*5f10*/  FMUL.FTZ R100, R8, R91 ;  /* 0x0000005b08647220 */ /* 0x000fe20000410000 */
[-C--:B------:R-:W-:Y:S01]  /*5f20*/  FMUL.FTZ R89, R84, R7.reuse ;  /* 0x0000000754597220 */ /* 0x080fe20000410000 */
[----:B------:R-:W-:Y:S01]  /*5f30*/  FMUL.FTZ R95, R86, R7 ;  /* 0x00000007565f7220 */ /* 0x000fe20000410000 */
[----:B------:R-:W-:Y:S01]  /*5f40*/  F2FP.BF16.F32.PACK_AB R85, R90, R84 ;  /* 0x000000545a55723e */ /* 0x000fe200000010ff */
[----:B0-----:R-:W-:-:S04]  /*5f50*/  IMAD.WIDE.U32 R92, R6, 0x10, R102 ;  /* 0x00000010065c7825 */ /* 0x001fc800078e0066 */
[----:B------:R-:W-:Y:S01]  /*5f60*/  FMUL.FTZ R91, R94, R7 ;  /* 0x000000075e5b7220 */ /* 0x000fe20000410000 */
[----:B------:R-:W-:Y:S01]  /*5f70*/  F2FP.BF16.F32.PACK_AB R86, R181, R86 ;  /* 0x00000056b556723e */ /* 0x000fe200000010ff */
[C---:B------:R-:W-:Y:S01]  /*5f80*/  FMUL.FTZ R173, R8.reuse, R173 ;  /* 0x000000ad08ad7220 */ /* 0x040fe20000410000 */
[----:B------:R-:W-:Y:S01]  /*5f90*/  F2FP.BF16.F32.PACK_AB R87, R179, R94 ;  /* 0x0000005eb357723e */ /* 0x000fe200000010ff */
[C---:B------:R-:W-:Y:S01]  /*5fa0*/  FMUL.FTZ R104, R8.reuse, R177 ;  /* 0x000000b108687220 */ /* 0x040fe20000410000 */
[----:B------:R-:W-:Y:S01]  /*5fb0*/  F2FP.BF16.F32.PACK_AB R84, R185, R88 ;  /* 0x00000058b954723e */ /* 0x000fe200000010ff */
[C---:B------:R-:W-:Y:S01]  /*5fc0*/  FMUL.FTZ R171, R8.reuse, R171 ;  /* 0x000000ab08ab7220 */ /* 0x040fe20000410000 */
[C---:B------:R-:W-:Y:S01]  /*5fd0*/  FMUL.FTZ R108, R8.reuse, R175 ;  /* 0x000000af086c7220 */ /* 0x040fe20000410000 */
[----:B------:R-:W-:Y:S01]  /*5fe0*/  FMUL.FTZ R109, R8, R109 ;  /* 0x0000006d086d7220 */ /* 0x000fe20000410000 */
[-C--:B------:R-:W-:Y:S01]  /*5ff0*/  FMUL.FTZ R98, R179, R7.reuse ;  /* 0x00000007b3627220 */ /* 0x080fe20000410000 */
[-C--:B------:R-:W-:Y:S01]  /*6000*/  FMUL.FTZ R96, R181, R7.reuse ;  /* 0x00000007b5607220 */ /* 0x080fe20000410000 */
[----:B------:R-:W-:Y:S01]  /*6010*/  FMUL.FTZ R94, R90, R7 ;  /* 0x000000075a5e7220 */ /* 0x000fe20000410000 */
        /* <DEDUP_REMOVED lines=10> */
[----:B------:R0:W-:Y:S01]  /*60c0*/  STG.E.128 desc[UR6][R92.64], R84 ;  /* 0x000000545c007986 */ /* 0x0001e2000c101d06 */
[-C--:B------:R-:W-:Y:S01]  /*60d0*/  FMUL.FTZ R88, R88, R7.reuse ;  /* 0x0000000758587220 */ /* 0x080fe20000410000 */
[----:B------:R-:W-:Y:S01]  /*60e0*/  FMUL.FTZ R185, R185, R7 ;  /* 0x00000007b9b97220 */ /* 0x000fe20000410000 */
[----:B------:R-:W-:Y:S01]  /*60f0*/  FADD.FTZ R111, -R123, R146 ;  /* 0x000000927b6f7221 */ /* 0x000fe20000010100 */
[----:B------:R-:W-:Y:S01]  /*6100*/  F2FP.BF16.F32.PACK_AB R91, R98, R91 ;  /* 0x0000005b625b723e */ /* 0x000fe200000010ff */
[----:B------:R-:W-:Y:S01]  /*6110*/  FMUL.FTZ R98, R169, R7 ;  /* 0x00000007a9627220 */ /* 0x000fe20000410000 */
[----:B------:R-:W-:Y:S01]  /*6120*/  F2FP.BF16.F32.PACK_AB R90, R96, R95 ;  /* 0x0000005f605a723e */ /* 0x000fe200000010ff */
[----:B------:R-:W-:Y:S01]  /*6130*/  FMUL.FTZ R96, R104, R7 ;  /* 0x0000000768607220 */ /* 0x000fe20000410000 */
[----:B------:R-:W-:Y:S01]  /*6140*/  F2FP.BF16.F32.PACK_AB R89, R94, R89 ;  /* 0x000000595e59723e */ /* 0x000fe200000010ff */
[-C--:B------:R-:W-:Y:S01]  /*6150*/  FMUL.FTZ R94, R108, R7.reuse ;  /* 0x000000076c5e7220 */ /* 0x080fe20000410000 */
[----:B------:R-:W-:Y:S01]  /*6160*/  FMUL.FTZ R95, R110, R7 ;  /* 0x000000076e5f7220 */ /* 0x000fe20000410000 */
[----:B------:R-:W-:Y:S01]  /*6170*/  FADD.FTZ R149, -R118, R149 ;  /* 0x0000009576957221 */ /* 0x000fe20000010100 */
[C---:B------:R-:W-:Y:S01]  /*6180*/  FMUL.FTZ R138, R8.reuse, R167 ;  /* 0x000000a7088a7220 */ /* 0x040fe20000410000 */
[C---:B------:R-:W-:Y:S01]  /*6190*/  FMUL.FTZ R139, R8.reuse, R97 ;  /* 0x00000061088b7220 */ /* 0x040fe20000410000 */
[C---:B------:R-:W-:Y:S01]  /*61a0*/  FMUL.FTZ R140, R8.reuse, R99 ;  /* 0x00000063088c7220 */ /* 0x040fe20000410000 */
[C---:B------:R-:W-:Y:S01]  /*61b0*/  FMUL.FTZ R141, R8.reuse, R141 ;  /* 0x0000008d088d7220 */ /* 0x040fe20000410000 */
[C---:B------:R-:W-:Y:S01]  /*61c0*/  FMUL.FTZ R142, R8.reuse, R165 ;  /* 0x000000a5088e7220 */ /* 0x040fe20000410000 */
[----:B------:R-:W-:Y:S01]  /*61d0*/  FMUL.FTZ R143, R8, R159 ;  /* 0x0000009f088f7220 */ /* 0x000fe20000410000 */
[C---:B0-----:R-:W-:Y:S01]  /*61e0*/  F2FP.BF16.F32.PACK_AB R85, R171.reuse, R104 ;  /* 0x00000068ab55723e */ /* 0x041fe200000010ff */
[-C--:B------:R-:W-:Y:S01]  /*61f0*/  FMUL.FTZ R171, R171, R7.reuse ;  /* 0x00000007abab7220 */ /* 0x080fe20000410000 */
[C---:B------:R-:W-:Y:S01]  /*6200*/  F2FP.BF16.F32.PACK_AB R86, R109.reuse, R108 ;  /* 0x0000006c6d56723e */ /* 0x040fe200000010ff */
[-C--:B------:R-:W-:Y:S01]  /*6210*/  FMUL.FTZ R109, R109, R7.reuse ;  /* 0x000000076d6d7220 */ /* 0x080fe20000410000 */
[C---:B------:R-:W-:Y:S01]  /*6220*/  F2FP.BF16.F32.PACK_AB R84, R173.reuse, R100 ;  /* 0x00000064ad54723e */ /* 0x040fe200000010ff */
[-C--:B------:R-:W-:Y:S01]  /*6230*/  FMUL.FTZ R92, R100, R7.reuse ;  /* 0x00000007645c7220 */ /* 0x080fe20000410000 */
[----:B------:R-:W-:Y:S01]  /*6240*/  FMUL.FTZ R173, R173, R7 ;  /* 0x00000007adad7220 */ /* 0x000fe20000410000 */
[C---:B------:R-:W-:Y:S01]  /*6250*/  FMUL.FTZ R144, R8.reuse, R163 ;  /* 0x000000a308907220 */ /* 0x040fe20000410000 */
[C---:B------:R-:W-:Y:S01]  /*6260*/  FMUL.FTZ R145, R8.reuse, R101 ;  /* 0x0000006508917220 */ /* 0x040fe20000410000 */
[----:B------:R-:W-:Y:S01]  /*6270*/  FADD.FTZ R157, -R157, R204 ;  /* 0x000000cc9d9d7221 */ /* 0x000fe20000010100 */
[----:B------:R-:W-:Y:S01]  /*6280*/  FADD.FTZ R153, -R153, R198 ;  /* 0x000000c699997221 */ /* 0x000fe20000010100 */
[C---:B------:R-:W-:Y:S01]  /*6290*/  FMUL.FTZ R118, R8.reuse, R113 ;  /* 0x0000007108767220 */ /* 0x040fe20000410000 */
[----:B------:R-:W-:Y:S01]  /*62a0*/  FADD.FTZ R155, -R155, R202 ;  /* 0x000000ca9b9b7221 */ /* 0x000fe20000010100 */
[----:B------:R-:W-:Y:S01]  /*62b0*/  FADD.FTZ R119, -R119, R150 ;  /* 0x0000009677777221 */ /* 0x000fe20000010100 */
[----:B------:R-:W-:Y:S01]  /*62c0*/  FMUL.FTZ R120, R8, R111 ;  /* 0x0000006f08787220 */ /* 0x000fe20000410000 */
[----:B------:R-:W-:Y:S01]  /*62d0*/  F2FP.BF16.F32.PACK_AB R87, R169, R110 ;  /* 0x0000006ea957723e */ /* 0x000fe200000010ff */
[----:B-1----:R-:W-:Y:S01]  /*62e0*/  IMAD.WIDE.U32 R112, R6, 0x10, R106 ;  /* 0x0000001006707825 */ /* 0x002fe200078e006a */
[----:B------:R-:W-:-:S03]  /*62f0*/  F2FP.BF16.F32.PACK_AB R88, R185, R88 ;  /* 0x00000058b958723e */ /* 0x000fc600000010ff */
[----:B------:R-:W-:Y:S01]  /*6300*/  FADD.FTZ R105, -R105, R200 ;  /* 0x000000c869697221 */ /* 0x000fe20000010100 */
[----:B------:R-:W-:Y:S01]  /*6310*/  FMUL.FTZ R116, R8, R115 ;  /* 0x0000007308747220 */ /* 0x000fe20000410000 */
[----:B------:R-:W-:-:S04]  /*6320*/  IMAD.WIDE.U32 R110, R4, 0x10, R102 ;  /* 0x00000010046e7825 */ /* 0x000fc800078e0066 */
[----:B------:R-:W-:Y:S01]  /*6330*/  FADD.FTZ R189, -R189, R194 ;  /* 0x000000c2bdbd7221 */ /* 0x000fe20000010100 */
[----:B------:R-:W-:Y:S01]  /*6340*/  FADD.FTZ R117, -R188, R193 ;  /* 0x000000c1bc757221 */ /* 0x000fe20000010100 */
[----:B------:R-:W-:Y:S01]  /*6350*/  FADD.FTZ R191, -R191, R192 ;  /* 0x000000c0bfbf7221 */ /* 0x000fe20000010100 */
[----:B------:R-:W-:Y:S01]  /*6360*/  F2FP.BF16.F32.PACK_AB R95, R98, R95 ;  /* 0x0000005f625f723e */ /* 0x000fe200000010ff */
[----:B------:R-:W-:Y:S01]  /*6370*/  IMAD.WIDE.U32 R114, R4, 0x10, R106 ;  /* 0x0000001004727825 */ /* 0x000fe200078e006a */
[----:B------:R-:W-:-:S03]  /*6380*/  F2FP.BF16.F32.PACK_AB R94, R109, R94 ;  /* 0x0000005e6d5e723e */ /* 0x000fc600000010ff */
[C---:B------:R-:W-:Y:S01]  /*6390*/  FMUL.FTZ R136, R8.reuse, R157 ;  /* 0x0000009d08887220 */ /* 0x040fe20000410000 */
[----:B------:R-:W-:Y:S01]  /*63a0*/  F2FP.BF16.F32.PACK_AB R93, R171, R96 ;  /* 0x00000060ab5d723e */ /* 0x000fe200000010ff */
[C---:B------:R-:W-:Y:S01]  /*63b0*/  FMUL.FTZ R137, R8.reuse, R137 ;  /* 0x0000008908897220 */ /* 0x040fe20000410000 */
[----:B------:R-:W-:Y:S01]  /*63c0*/  F2FP.BF16.F32.PACK_AB R92, R173, R92 ;  /* 0x0000005cad5c723e */ /* 0x000fe200000010ff */
[C---:B------:R-:W-:Y:S01]  /*63d0*/  FMUL.FTZ R123, R8.reuse, R153 ;  /* 0x00000099087b7220 */ /* 0x040fe20000410000 */
[----:B------:R-:W-:Y:S01]  /*63e0*/  FMUL.FTZ R122, R8, R147 ;  /* 0x00000093087a7220 */ /* 0x000fe20000410000 */
[----:B------:R-:W-:Y:S01]  /*63f0*/  IMAD.WIDE.U32 R108, R3, 0x10, R102 ;  /* 0x00000010036c7825 */ /* 0x000fe200078e0066 */
[----:B------:R-:W-:-:S03]  /*6400*/  F2FP.BF16.F32.PACK_AB R96, R139, R138 ;  /* 0x0000008a8b60723e */ /* 0x000fc600000010ff */
[C---:B------:R-:W-:Y:S01]  /*6410*/  FMUL.FTZ R134, R8.reuse, R155 ;  /* 0x0000009b08867220 */ /* 0x040fe20000410000 */
[----:B------:R-:W-:Y:S01]  /*6420*/  F2FP.BF16.F32.PACK_AB R97, R141, R140 ;  /* 0x0000008c8d61723e */ /* 0x000fe200000010ff */
[C---:B------:R-:W-:Y:S01]  /*6430*/  FMUL.FTZ R135, R8.reuse, R119 ;  /* 0x0000007708877220 */ /* 0x040fe20000410000 */
[----:B------:R-:W-:Y:S01]  /*6440*/  F2FP.BF16.F32.PACK_AB R98, R143, R142 ;  /* 0x0000008e8f62723e */ /* 0x000fe200000010ff */
[C---:B------:R-:W-:Y:S01]  /*6450*/  FMUL.FTZ R133, R8.reuse, R105 ;  /* 0x0000006908857220 */ /* 0x040fe20000410000 */
[----:B------:R-:W-:Y:S01]  /*6460*/  F2FP.BF16.F32.PACK_AB R99, R145, R144 ;  /* 0x000000909163723e */ /* 0x000fe200000010ff */
[C---:B------:R-:W-:Y:S01]  /*6470*/  FMUL.FTZ R132, R8.reuse, R149 ;  /* 0x0000009508847220 */ /* 0x040fe20000410000 */
[----:B------:R0:W-:Y:S01]  /*6480*/  STG.E.128 desc[UR6][R112.64], R88 ;  /* 0x0000005870007986 */ /* 0x0001e2000c101d06 */
[C---:B------:R-:W-:Y:S01]  /*6490*/  FMUL.FTZ R119, R8.reuse, R189 ;  /* 0x000000bd08777220 */ /* 0x040fe20000410000 */
[C---:B------:R-:W-:Y:S01]  /*64a0*/  FMUL.FTZ R117, R8.reuse, R117 ;  /* 0x0000007508757220 */ /* 0x040fe20000410000 */
[C---:B------:R-:W-:Y:S01]  /*64b0*/  FMUL.FTZ R0, R8.reuse, R191 ;  /* 0x000000bf08007220 */ /* 0x040fe20000410000 */
[----:B------:R1:W-:Y:S01]  /*64c0*/  STG.E.128 desc[UR6][R110.64], R84 ;  /* 0x000000546e007986 */ /* 0x0003e2000c101d06 */
[----:B------:R-:W-:Y:S01]  /*64d0*/  FMUL.FTZ R8, R8, R151 ;  /* 0x0000009708087220 */ /* 0x000fe20000410000 */
[-C--:B------:R-:W-:Y:S01]  /*64e0*/  FMUL.FTZ R138, R138, R7.reuse ;  /* 0x000000078a8a7220 */ /* 0x080fe20000410000 */
[-C--:B------:R-:W-:Y:S01]  /*64f0*/  FMUL.FTZ R139, R139, R7.reuse ;  /* 0x000000078b8b7220 */ /* 0x080fe20000410000 */
[----:B------:R2:W-:Y:S01]  /*6500*/  STG.E.128 desc[UR6][R114.64], R92 ;  /* 0x0000005c72007986 */ /* 0x0005e2000c101d06 */
[-C--:B------:R-:W-:Y:S01]  /*6510*/  FMUL.FTZ R140, R140, R7.reuse ;  /* 0x000000078c8c7220 */ /* 0x080fe20000410000 */
[-C--:B------:R-:W-:Y:S01]  /*6520*/  FMUL.FTZ R141, R141, R7.reuse ;  /* 0x000000078d8d7220 */ /* 0x080fe20000410000 */
[-C--:B------:R-:W-:Y:S01]  /*6530*/  FMUL.FTZ R142, R142, R7.reuse ;  /* 0x000000078e8e7220 */ /* 0x080fe20000410000 */
[-C--:B------:R-:W-:Y:S01]  /*6540*/  FMUL.FTZ R143, R143, R7.reuse ;  /* 0x000000078f8f7220 */ /* 0x080fe20000410000 */
[----:B------:R-:W-:Y:S01]  /*6550*/  FMUL.FTZ R144, R144, R7 ;  /* 0x0000000790907220 */ /* 0x000fe20000410000 */
[----:B------:R3:W-:Y:S01]  /*6560*/  STG.E.128 desc[UR6][R108.64], R96 ;  /* 0x000000606c007986 */ /* 0x0007e2000c101d06 */
[----:B------:R-:W-:Y:S01]  /*6570*/  IMAD.WIDE.U32 R100, R2, 0x10, R102 ;  /* 0x0000001002647825 */ /* 0x000fe200078e0066 */
[----:B------:R-:W-:-:S03]  /*6580*/  F2FP.BF16.F32.PACK_AB R4, R120, R121 ;  /* 0x000000797804723e */ /* 0x000fc600000010ff */
[-C--:B0-----:R-:W-:Y:S01]  /*6590*/  FMUL.FTZ R91, R145, R7.reuse ;  /* 0x00000007915b7220 */ /* 0x081fe20000410000 */
[-C--:B------:R-:W-:Y:S01]  /*65a0*/  FMUL.FTZ R113, R116, R7.reuse ;  /* 0x0000000774717220 */ /* 0x080fe20000410000 */
[----:B------:R-:W-:Y:S01]  /*65b0*/  FMUL.FTZ R112, R8, R7 ;  /* 0x0000000708707220 */ /* 0x000fe20000410000 */
[----:B------:R-:W-:Y:S01]  /*65c0*/  IMAD.WIDE.U32 R104, R3, 0x10, R106 ;  /* 0x0000001003687825 */ /* 0x000fe200078e006a */
[----:B-1----:R-:W-:-:S03]  /*65d0*/  F2FP.BF16.F32.PACK_AB R84, R137, R136 ;  /* 0x000000888954723e */ /* 0x002fc600000010ff */
[----:B------:R-:W-:Y:S01]  /*65e0*/  FMUL.FTZ R110, R136, R7 ;  /* 0x00000007886e7220 */ /* 0x000fe20000410000 */
[----:B------:R-:W-:Y:S01]  /*65f0*/  F2FP.BF16.F32.PACK_AB R87, R122, R123 ;  /* 0x0000007b7a57723e */ /* 0x000fe200000010ff */
[-C--:B------:R-:W-:Y:S01]  /*6600*/  FMUL.FTZ R137, R137, R7.reuse ;  /* 0x0000000789897220 */ /* 0x080fe20000410000 */
[-C--:B--2---:R-:W-:Y:S01]  /*6610*/  FMUL.FTZ R93, R134, R7.reuse ;  /* 0x00000007865d7220 */ /* 0x084fe20000410000 */
[-C--:B------:R-:W-:Y:S01]  /*6620*/  FMUL.FTZ R92, R135, R7.reuse ;  /* 0x00000007875c7220 */ /* 0x080fe20000410000 */
[-C--:B------:R-:W-:Y:S01]  /*6630*/  FMUL.FTZ R94, R133, R7.reuse ;  /* 0x00000007855e7220 */ /* 0x080fe20000410000 */
[-C--:B------:R-:W-:Y:S01]  /*6640*/  FMUL.FTZ R95, R123, R7.reuse ;  /* 0x000000077b5f7220 */ /* 0x080fe20000410000 */
[-C--:B------:R-:W-:Y:S01]  /*6650*/  FMUL.FTZ R122, R122, R7.reuse ;  /* 0x000000077a7a7220 */ /* 0x080fe20000410000 */
[-C--:B------:R-:W-:Y:S01]  /*6660*/  FMUL.FTZ R111, R118, R7.reuse ;  /* 0x00000007766f7220 */ /* 0x080fe20000410000 */
[-C--:B---3--:R-:W-:Y:S01]  /*6670*/  FMUL.FTZ R97, R132, R7.reuse ;  /* 0x0000000784617220 */ /* 0x088fe20000410000 */
[-C--:B------:R-:W-:Y:S01]  /*6680*/  FMUL.FTZ R96, R121, R7.reuse ;  /* 0x0000000779607220 */ /* 0x080fe20000410000 */
[-C--:B------:R-:W-:Y:S01]  /*6690*/  FMUL.FTZ R109, R120, R7.reuse ;  /* 0x00000007786d7220 */ /* 0x080fe20000410000 */
[-C--:B------:R-:W-:Y:S01]  /*66a0*/  FMUL.FTZ R108, R119, R7.reuse ;  /* 0x00000007776c7220 */ /* 0x080fe20000410000 */
[-C--:B------:R-:W-:Y:S01]  /*66b0*/  FMUL.FTZ R98, R117, R7.reuse ;  /* 0x0000000775627220 */ /* 0x080fe20000410000 */
[----:B------:R-:W-:Y:S01]  /*66c0*/  FMUL.FTZ R99, R0, R7 ;  /* 0x0000000700637220 */ /* 0x000fe20000410000 */
[----:B------:R-:W-:Y:S01]  /*66d0*/  F2FP.BF16.F32.PACK_AB R91, R91, R144 ;  /* 0x000000905b5b723e */ /* 0x000fe200000010ff */
[----:B------:R-:W-:Y:S01]  /*66e0*/  IMAD.WIDE.U32 R2, R2, 0x10, R106 ;  /* 0x0000001002027825 */ /* 0x000fe200078e006a */
[----:B------:R-:W-:-:S02]  /*66f0*/  F2FP.BF16.F32.PACK_AB R90, R143, R142 ;  /* 0x0000008e8f5a723e */ /* 0x000fc400000010ff */
[----:B------:R-:W-:Y:S01]  /*6700*/  F2FP.BF16.F32.PACK_AB R89, R141, R140 ;  /* 0x0000008c8d59723e */ /* 0x000fe200000010ff */
[----:B------:R-:W-:Y:S01]  /*6710*/  IMAD.WIDE.U32 R102, R5, 0x10, R102 ;  /* 0x0000001005667825 */ /* 0x000fe200078e0066 */
[----:B------:R-:W-:Y:S02]  /*6720*/  F2FP.BF16.F32.PACK_AB R88, R139, R138 ;  /* 0x0000008a8b58723e */ /* 0x000fe400000010ff */
[----:B------:R-:W-:Y:S01]  /*6730*/  F2FP.BF16.F32.PACK_AB R85, R135, R134 ;  /* 0x000000868755723e */ /* 0x000fe200000010ff */
[----:B------:R-:W-:Y:S01]  /*6740*/  IMAD.WIDE.U32 R106, R5, 0x10, R106 ;  /* 0x00000010056a7825 */ /* 0x000fe200078e006a */
[----:B------:R-:W-:Y:S01]  /*6750*/  F2FP.BF16.F32.PACK_AB R86, R132, R133 ;  /* 0x000000858456723e */ /* 0x000fe200000010ff */
[----:B------:R2:W-:Y:S01]  /*6760*/  STG.E.128 desc[UR6][R104.64], R88 ;  /* 0x0000005868007986 */ /* 0x0005e2000c101d06 */
        /* <DEDUP_REMOVED lines=10> */
[----:B------:R-:W-:Y:S01]  /*6810*/  F2FP.BF16.F32.PACK_AB R98, R113, R98 ;  /* 0x000000627162723e */ /* 0x000fe200000010ff */
[----:B------:R2:W-:Y:S01]  /*6820*/  STG.E.128 desc[UR6][R102.64], R4 ;  /* 0x0000000466007986 */ /* 0x0005e2000c101d06 */
[----:B------:R-:W-:-:S02]  /*6830*/  F2FP.BF16.F32.PACK_AB R97, R111, R108 ;  /* 0x0000006c6f61723e */ /* 0x000fc400000010ff */
[----:B------:R-:W-:-:S05]  /*6840*/  F2FP.BF16.F32.PACK_AB R96, R109, R96 ;  /* 0x000000606d60723e */ /* 0x000fca00000010ff */
[----:B------:R2:W-:Y:S01]  /*6850*/  STG.E.128 desc[UR6][R106.64], R96 ;  /* 0x000000606a007986 */ /* 0x0005e2000c101d06 */
[----:B------:R-:W-:Y:S05]  /*6860*/  BRA `(.L_x_82) ;  /* 0x0000002000647947 */ /* 0x000fea0003800000 */
.L_x_80:
[----:B------:R-:W-:-:S04]  /*6870*/  UISETP.NE.U32.AND UP0, UPT, UR14, URZ, UPT ;  /* 0x000000ff0e00728c */ /* 0x000fc8000bf05070 */
[----:B------:R-:W-:-:S09]  /*6880*/  UISETP.NE.AND.EX UP0, UPT, UR15, URZ, UPT, UP0 ;  /* 0x000000ff0f00728c */ /* 0x000fd2000bf05300 */
[----:B------:R-:W-:Y:S05]  /*6890*/  BRA.U UP0, `(.L_x_83) ;  /* 0x0000000d00f07547 */ /* 0x000fea000b800000 */
        /* <DEDUP_REMOVED lines=40> */
[----:B------:R-:W-:Y:S01]  /*6b20*/  PRMT R84, R69, 0x7632, R84 ;  /* 0x0000763245547816 */ /* 0x000fe20000000054 */
[----:B------:R-:W-:Y:S01]  /*6b30*/  FADD.FTZ R87, -R87, R182 ;  /* 0x000000b657577221 */ /* 0x000fe20000010100 */
[----:B------:R-:W-:Y:S01]  /*6b40*/  FADD.FTZ R227, -R0, R227 ;  /* 0x000000e300e37221 */ /* 0x000fe20000010100 */
[----:B------:R-:W-:Y:S01]  /*6b50*/  FADD.FTZ R98, -R95, R214 ;  /* 0x000000d65f627221 */ /* 0x000fe20000010100 */
[----:B------:R-:W-:Y:S01]  /*6b60*/  SHF.L.U32 R94, R84, 0x10, RZ ;  /* 0x00000010545e7819 */ /* 0x000fe200000006ff */
[----:B------:R-:W-:Y:S01]  /*6b70*/  FADD.FTZ R183, -R183, R222 ;  /* 0x000000deb7b77221 */ /* 0x000fe20000010100 */
[----:B------:R-:W-:Y:S01]  /*6b80*/  PRMT R84, R68, 0x7632, R84 ;  /* 0x0000763244547816 */ /* 0x000fe20000000054 */
[----:B------:R-:W-:Y:S01]  /*6b90*/  FADD.FTZ R147, -R88, R147 ;  /* 0x0000009358937221 */ /* 0x000fe20000010100 */
[C---:B------:R-:W-:Y:S01]  /*6ba0*/  PRMT R0, R71.reuse, 0x7632, R0 ;  /* 0x0000763247007816 */ /* 0x040fe20000000000 */
[----:B------:R-:W-:Y:S01]  /*6bb0*/  FFMA.FTZ R94, R8, R87, R94 ;  /* 0x00000057085e7223 */ /* 0x000fe2000001005e */
[----:B------:R-:W-:Y:S01]  /*6bc0*/  SHF.L.U32 R95, R71, 0x10, RZ ;  /* 0x00000010475f7819 */ /* 0x000fe200000006ff */
[----:B------:R-:W-:Y:S01]  /*6bd0*/  FADD.FTZ R89, -R89, R224 ;  /* 0x000000e059597221 */ /* 0x000fe20000010100 */
[----:B------:R-:W-:Y:S01]  /*6be0*/  SHF.L.U32 R87, R84, 0x10, RZ ;  /* 0x0000001054577819 */ /* 0x000fe200000006ff */
[----:B------:R-:W-:Y:S01]  /*6bf0*/  FADD.FTZ R93, -R93, R170 ;  /* 0x000000aa5d5d7221 */ /* 0x000fe20000010100 */
[----:B------:R-:W-:Y:S01]  /*6c00*/  SHF.L.U32 R107, R0, 0x10, RZ ;  /* 0x00000010006b7819 */ /* 0x000fe200000006ff */
[----:B------:R-:W-:Y:S01]  /*6c10*/  FFMA.FTZ R0, R8, R183, R95 ;  /* 0x000000b708007223 */ /* 0x000fe2000001005f */
[----:B------:R-:W-:Y:S01]  /*6c20*/  PRMT R84, R74, 0x7632, R84 ;  /* 0x000076324a547816 */ /* 0x000fe20000000054 */
[----:B------:R-:W-:Y:S01]  /*6c30*/  FADD.FTZ R185, -R184, R185 ;  /* 0x000000b9b8b97221 */ /* 0x000fe20000010100 */
[----:B------:R-:W-:Y:S01]  /*6c40*/  PRMT R88, R70, 0x7632, R88 ;  /* 0x0000763246587816 */ /* 0x000fe20000000058 */
[----:B------:R-:W-:Y:S01]  /*6c50*/  FADD.FTZ R102, -R156, R169 ;  /* 0x000000a99c667221 */ /* 0x000fe20000010100 */
[----:B------:R-:W-:Y:S01]  /*6c60*/  SHF.L.U32 R95, R70, 0x10, RZ ;  /* 0x00000010465f7819 */ /* 0x000fe200000006ff */
[----:B------:R-:W-:Y:S01]  /*6c70*/  FADD.FTZ R173, -R168, R173 ;  /* 0x000000ada8ad7221 */ /* 0x000fe20000010100 */
[----:B------:R-:W-:Y:S01]  /*6c80*/  SHF.L.U32 R84, R84, 0x10, RZ ;  /* 0x0000001054547819 */ /* 0x000fe200000006ff */
[----:B------:R-:W-:Y:S01]  /*6c90*/  FFMA.FTZ R100, R8, R185, R87 ;  /* 0x000000b908647223 */ /* 0x000fe20000010057 */
[----:B------:R-:W-:Y:S01]  /*6ca0*/  SHF.L.U32 R90, R88, 0x10, RZ ;  /* 0x00000010585a7819 */ /* 0x000fe200000006ff */
[C---:B------:R-:W-:Y:S01]  /*6cb0*/  FFMA.FTZ R88, R8.reuse, R89, R95 ;  /* 0x0000005908587223 */ /* 0x040fe2000001005f */
[----:B------:R-:W-:Y:S01]  /*6cc0*/  PRMT R89, R75, 0x7632, R89 ;  /* 0x000076324b597816 */ /* 0x000fe20000000059 */
[--C-:B------:R-:W-:Y:S01]  /*6cd0*/  FFMA.FTZ R106, R8, R93, R84.reuse ;  /* 0x0000005d086a7223 */ /* 0x100fe20000010054 */
[----:B------:R-:W-:Y:S01]  /*6ce0*/  PRMT R84, R72, 0x7632, R84 ;  /* 0x0000763248547816 */ /* 0x000fe20000000054 */
[----:B------:R-:W-:Y:S01]  /*6cf0*/  FADD.FTZ R177, -R177, R218 ;  /* 0x000000dab1b17221 */ /* 0x000fe20000010100 */
[----:B------:R-:W-:Y:S01]  /*6d00*/  SHF.L.U32 R89, R89, 0x10, RZ ;  /* 0x0000001059597819 */ /* 0x000fe200000006ff */
[----:B------:R-:W-:Y:S01]  /*6d10*/  FADD.FTZ R149, -R118, R149 ;  /* 0x0000009576957221 */ /* 0x000fe20000010100 */
[----:B------:R-:W-:Y:S01]  /*6d20*/  SHF.L.U32 R84, R84, 0x10, RZ ;  /* 0x0000001054547819 */ /* 0x000fe200000006ff */
[----:B------:R-:W-:Y:S01]  /*6d30*/  FADD.FTZ R163, -R163, R206 ;  /* 0x000000cea3a37221 */ /* 0x000fe20000010100 */
[C---:B------:R-:W-:Y:S01]  /*6d40*/  PRMT R87, R73.reuse, 0x7632, R87 ;  /* 0x0000763249577816 */ /* 0x040fe20000000057 */
[C---:B------:R-:W-:Y:S01]  /*6d50*/  FFMA.FTZ R102, R8.reuse, R102, R89 ;  /* 0x0000006608667223 */ /* 0x040fe20000010059 */
[----:B------:R-:W-:Y:S01]  /*6d60*/  SHF.L.U32 R89, R73, 0x10, RZ ;  /* 0x0000001049597819 */ /* 0x000fe200000006ff */
[--C-:B------:R-:W-:Y:S01]  /*6d70*/  FFMA.FTZ R114, R8, R173, R84.reuse ;  /* 0x000000ad08727223 */ /* 0x100fe20000010054 */
[----:B------:R-:W-:Y:S01]  /*6d80*/  PRMT R84, R78, 0x7632, R84 ;  /* 0x000076324e547816 */ /* 0x000fe20000000054 */
[----:B------:R-:W-:Y:S01]  /*6d90*/  FADD.FTZ R151, -R120, R151 ;  /* 0x0000009778977221 */ /* 0x000fe20000010100 */
[----:B------:R-:W-:Y:S01]  /*6da0*/  SHF.L.U32 R110, R87, 0x10, RZ ;  /* 0x00000010576e7819 */ /* 0x000fe200000006ff */
[----:B------:R-:W-:Y:S01]  /*6db0*/  FFMA.FTZ R108, R8, R177, R89 ;  /* 0x000000b1086c7223 */ /* 0x000fe20000010059 */
[----:B------:R-:W-:Y:S01]  /*6dc0*/  SHF.L.U32 R118, R79, 0x10, RZ ;  /* 0x000000104f767819 */ /* 0x000fe200000006ff */
[----:B------:R-:W-:Y:S01]  /*6dd0*/  FADD.FTZ R101, -R101, R158 ;  /* 0x0000009e65657221 */ /* 0x000fe20000010100 */
[----:B------:R-:W-:Y:S01]  /*6de0*/  PRMT R87, R79, 0x7632, R87 ;  /* 0x000076324f577816 */ /* 0x000fe20000000057 */
[----:B------:R-:W-:Y:S01]  /*6df0*/  FADD.FTZ R97, -R97, R210 ;  /* 0x000000d261617221 */ /* 0x000fe20000010100 */
[----:B------:R-:W-:Y:S01]  /*6e00*/  SHF.L.U32 R89, R84, 0x10, RZ ;  /* 0x0000001054597819 */ /* 0x000fe200000006ff */
[----:B------:R-:W-:Y:S01]  /*6e10*/  FFMA.FTZ R136, R8, R163, R118 ;  /* 0x000000a308887223 */ /* 0x000fe20000010076 */
[----:B------:R-:W-:Y:S01]  /*6e20*/  PRMT R84, R76, 0x7632, R84 ;  /* 0x000076324c547816 */ /* 0x000fe20000000054 */
[----:B------:R-:W-:Y:S01]  /*6e30*/  FADD.FTZ R99, -R99, R162 ;  /* 0x000000a263637221 */ /* 0x000fe20000010100 */
[----:B------:R-:W-:Y:S01]  /*6e40*/  SHF.L.U32 R120, R87, 0x10, RZ ;  /* 0x0000001057787819 */ /* 0x000fe200000006ff */
[----:B------:R-:W-:Y:S01]  /*6e50*/  FADD.FTZ R145, -R122, R145 ;  /* 0x000000917a917221 */ /* 0x000fe20000010100 */
[C---:B------:R-:W-:Y:S01]  /*6e60*/  SHF.L.U32 R118, R77.reuse, 0x10, RZ ;  /* 0x000000104d767819 */ /* 0x040fe200000006ff */
[----:B------:R-:W-:Y:S01]  /*6e70*/  FADD.FTZ R159, -R144, R159 ;  /* 0x0000009f909f7221 */ /* 0x000fe20000010100 */
[----:B------:R-:W-:Y:S01]  /*6e80*/  SHF.L.U32 R84, R84, 0x10, RZ ;  /* 0x0000001054547819 */ /* 0x000fe200000006ff */
[C---:B------:R-:W-:Y:S01]  /*6e90*/  FFMA.FTZ R138, R8.reuse, R101, R120 ;  /* 0x00000065088a7223 */ /* 0x040fe20000010078 */
[----:B------:R-:W-:Y:S01]  /*6ea0*/  PRMT R87, R77, 0x7632, R87 ;  /* 0x000076324d577816 */ /* 0x000fe20000000057 */
[----:B------:R-:W-:Y:S01]  /*6eb0*/  FFMA.FTZ R120, R8, R97, R118 ;  /* 0x0000006108787223 */ /* 0x000fe20000010076 */
[----:B------:R-:W-:Y:S01]  /*6ec0*/  SHF.L.U32 R112, R72, 0x10, RZ ;  /* 0x0000001048707819 */ /* 0x000fe200000006ff */
[--C-:B------:R-:W-:Y:S01]  /*6ed0*/  FFMA.FTZ R118, R8, R99, R84.reuse ;  /* 0x0000006308767223 */ /* 0x100fe20000010054 */
[----:B------:R-:W-:Y:S01]  /*6ee0*/  PRMT R84, R82, 0x7632, R84 ;  /* 0x0000763252547816 */ /* 0x000fe20000000054 */
[----:B------:R-:W-:Y:S01]  /*6ef0*/  FADD.FTZ R91, -R91, R220 ;  /* 0x000000dc5b5b7221 */ /* 0x000fe20000010100 */
[----:B------:R-:W-:Y:S01]  /*6f00*/  SHF.L.U32 R122, R87, 0x10, RZ ;  /* 0x00000010577a7819 */ /* 0x000fe200000006ff */
[----:B------:R-:W-:Y:S01]  /*6f10*/  FADD.FTZ R153, -R153, R198 ;  /* 0x000000c699997221 */ /* 0x000fe20000010100 */
[----:B------:R-:W-:Y:S01]  /*6f20*/  PRMT R87, R83, 0x7632, R87 ;  /* 0x0000763253577816 */ /* 0x000fe20000000057 */
[----:B------:R-:W-:Y:S01]  /*6f30*/  FFMA.FTZ R112, R8, R91, R112 ;  /* 0x0000005b08707223 */ /* 0x000fe20000010070 */
[----:B------:R-:W-:Y:S01]  /*6f40*/  SHF.L.U32 R144, R84, 0x10, RZ ;  /* 0x0000001054907819 */ /* 0x000fe200000006ff */
[----:B------:R-:W-:Y:S01]  /*6f50*/  FFMA.FTZ R134, R8, R159, R89 ;  /* 0x0000009f08867223 */ /* 0x000fe20000010059 */
[----:B------:R-:W-:Y:S01]  /*6f60*/  PRMT R84, R81, 0x7632, R84 ;  /* 0x0000763251547816 */ /* 0x000fe20000000054 */
[----:B------:R-:W-:Y:S01]  /*6f70*/  FADD.FTZ R85, -R85, R142 ;  /* 0x0000008e55557221 */ /* 0x000fe20000010100 */
[----:B------:R-:W-:Y:S01]  /*6f80*/  SHF.L.U32 R140, R83, 0x10, RZ ;  /* 0x00000010538c7819 */ /* 0x000fe200000006ff */
[----:B------:R-:W-:Y:S01]  /*6f90*/  FADD.FTZ R155, -R155, R202 ;  /* 0x000000ca9b9b7221 */ /* 0x000fe20000010100 */
[----:B------:R-:W-:Y:S01]  /*6fa0*/  SHF.L.U32 R87, R87, 0x10, RZ ;  /* 0x0000001057577819 */ /* 0x000fe200000006ff */
[----:B------:R-:W-:Y:S01]  /*6fb0*/  FADD.FTZ R157, -R157, R204 ;  /* 0x000000cc9d9d7221 */ /* 0x000fe20000010100 */
[----:B------:R-:W-:Y:S01]  /*6fc0*/  SHF.L.U32 R89, R84, 0x10, RZ ;  /* 0x0000001054597819 */ /* 0x000fe200000006ff */
[C---:B------:R-:W-:Y:S01]  /*6fd0*/  FFMA.FTZ R152, R8.reuse, R153, R140 ;  /* 0x0000009908987223 */ /* 0x040fe2000001008c */
[----:B------:R-:W-:Y:S01]  /*6fe0*/  PRMT R91, R67, 0x7632, R91 ;  /* 0x00007632435b7816 */ /* 0x000fe2000000005b */
[----:B------:R-:W-:Y:S01]  /*6ff0*/  FFMA.FTZ R154, R8, R147, R87 ;  /* 0x00000093089a7223 */ /* 0x000fe20000010057 */
[----:B------:R-:W-:Y:S01]  /*7000*/  PRMT R84, R80, 0x7632, R84 ;  /* 0x0000763250547816 */ /* 0x000fe20000000054 */
[----:B------:R-:W-:Y:S01]  /*7010*/  FADD.FTZ R105, -R105, R200 ;  /* 0x000000c869697221 */ /* 0x000fe20000010100 */
[----:B------:R-:W-:Y:S01]  /*7020*/  SHF.L.U32 R140, R81, 0x10, RZ ;  /* 0x00000010518c7819 */ /* 0x000fe200000006ff */
[----:B------:R-:W-:Y:S01]  /*7030*/  FADD.FTZ R119, -R119, R150 ;  /* 0x0000009677777221 */ /* 0x000fe20000010100 */
[----:B------:R-:W-:Y:S01]  /*7040*/  SHF.L.U32 R142, R82, 0x10, RZ ;  /* 0x00000010528e7819 */ /* 0x000fe200000006ff */
[----:B------:R-:W-:Y:S01]  /*7050*/  FFMA.FTZ R150, R8, R149, R144 ;  /* 0x0000009508967223 */ /* 0x000fe20000010090 */
[----:B------:R-:W-:Y:S01]  /*7060*/  SHF.L.U32 R87, R80, 0x10, RZ ;  /* 0x0000001050577819 */ /* 0x000fe200000006ff */
[----:B------:R-:W-:Y:S01]  /*7070*/  FADD.FTZ R161, -R148, R161 ;  /* 0x000000a194a17221 */ /* 0x000fe20000010100 */
[----:B------:R-:W-:Y:S01]  /*7080*/  SHF.L.U32 R160, R91, 0x10, RZ ;  /* 0x000000105ba07819 */ /* 0x000fe200000006ff */
[----:B------:R-:W-:Y:S01]  /*7090*/  FFMA.FTZ R144, R8, R155, R140 ;  /* 0x0000009b08907223 */ /* 0x000fe2000001008c */
[----:B------:R-:W-:Y:S01]  /*70a0*/  SHF.L.U32 R84, R84, 0x10, RZ ;  /* 0x0000001054547819 */ /* 0x000fe200000006ff */
[----:B------:R-:W-:Y:S01]  /*70b0*/  FADD.FTZ R165, -R165, R208 ;  /* 0x000000d0a5a57221 */ /* 0x000fe20000010100 */
[----:B------:R-:W-:Y:S01]  /*70c0*/  SHF.L.U32 R116, R78, 0x10, RZ ;  /* 0x000000104e747819 */ /* 0x000fe200000006ff */
[----:B------:R-:W-:Y:S01]  /*70d0*/  FADD.FTZ R193, -R188, R193 ;  /* 0x000000c1bcc17221 */ /* 0x000fe20000010100 */
[----:B------:R-:W-:Y:S01]  /*70e0*/  SHF.L.U32 R158, R67, 0x10, RZ ;  /* 0x00000010439e7819 */ /* 0x000fe200000006ff */
[----:B------:R-:W-:Y:S01]  /*70f0*/  FADD.FTZ R191, -R191, R192 ;  /* 0x000000c0bfbf7221 */ /* 0x000fe20000010100 */
[----:B------:R-:W-:Y:S01]  /*7100*/  SHF.L.U32 R156, R66, 0x10, RZ ;  /* 0x00000010429c7819 */ /* 0x000fe200000006ff */
[C---:B------:R-:W-:Y:S01]  /*7110*/  FFMA.FTZ R148, R8.reuse, R105, R142 ;  /* 0x0000006908947223 */ /* 0x040fe2000001008e */
[C-C-:B------:R-:W-:Y:S01]  /*7120*/  FFMA.FTZ R140, R8.reuse, R157, R87.reuse ;  /* 0x0000009d088c7223 */ /* 0x140fe20000010057 */
[C---:B------:R-:W-:Y:S01]  /*7130*/  FFMA.FTZ R168, R8.reuse, R85, R160 ;  /* 0x0000005508a87223 */ /* 0x040fe200000100a0 */
[----:B------:R-:W-:Y:S01]  /*7140*/  FFMA.FTZ R142, R8, R151, R84 ;  /* 0x00000097088e7223 */ /* 0x000fe20000010054 */
[----:B------:R-:W-:Y:S01]  /*7150*/  PRMT R87, R66, 0x7632, R87 ;  /* 0x0000763242577816 */ /* 0x000fe20000000057 */
[C---:B------:R-:W-:Y:S01]  /*7160*/  FFMA.FTZ R132, R8.reuse, R165, R116 ;  /* 0x000000a508847223 */ /* 0x040fe20000010074 */
[----:B------:R-:W-:Y:S01]  /*7170*/  PRMT R85, R65, 0x7632, R85 ;  /* 0x0000763241557816 */ /* 0x000fe20000000055 */
[----:B------:R-:W-:Y:S01]  /*7180*/  FFMA.FTZ R166, R8, R191, R158 ;  /* 0x000000bf08a67223 */ /* 0x000fe2000001009e */
[----:B------:R-:W-:Y:S01]  /*7190*/  PRMT R84, R64, 0x7632, R84 ;  /* 0x0000763240547816 */ /* 0x000fe20000000054 */
        /* <DEDUP_REMOVED lines=21> */
[C---:B------:R-:W-:Y:S01]  /*72f0*/  FFMA.FTZ R86, R8.reuse, R172, R107 ;  /* 0x000000ac08567223 */ /* 0x040fe2000001006b */
        /* <DEDUP_REMOVED lines=13> */
[----:B------:R-:W-:Y:S01]  /*73d0*/  FFMA.FTZ R8, R8, R123, R84 ;  /* 0x0000007b08087223 */ /* 0x000fe20000010054 */
[-C--:B------:R-:W-:Y:S01]  /*73e0*/  FMUL.FTZ R0, R0, R7.reuse ;  /* 0x0000000700007220 */ /* 0x080fe20000410000 */
[----:B------:R-:W0:Y:S01]  /*73f0*/  LDC.64 R84, c[0x0][0x468] ;  /* 0x00011a00ff547b82 */ /* 0x000e220000000a00 */
        /* <DEDUP_REMOVED lines=39> */
[----:B0-----:R-:W-:Y:S01]  /*7670*/  IMAD.WIDE.U32 R100, R6, 0x10, R84 ;  /* 0x0000001006647825 */ /* 0x001fe200078e0054 */
[----:B------:R-:W-:-:S02]  /*7680*/  F2FP.BF16.F32.PACK_AB R7, R93, R0 ;  /* 0x000000005d07723e */ /* 0x000fc400000010ff */
[----:B------:R-:W-:Y:S01]  /*7690*/  F2FP.BF16.F32.PACK_AB R6, R91, R88 ;  /* 0x000000585b06723e */ /* 0x000fe200000010ff */
[--C-:B------:R-:W-:Y:S01]  /*76a0*/  IMAD.WIDE.U32 R102, R4, 0x10, R84.reuse ;  /* 0x0000001004667825 */ /* 0x100fe200078e0054 */
[----:B------:R-:W-:Y:S02]  /*76b0*/  F2FP.BF16.F32.PACK_AB R4, R87, R96 ;  /* 0x000000605704723e */ /* 0x000fe400000010ff */
[----:B------:R-:W-:Y:S01]  /*76c0*/  F2FP.BF16.F32.PACK_AB R87, R109, R98 ;  /* 0x000000626d57723e */ /* 0x000fe200000010ff */
[--C-:B------:R-:W-:Y:S01]  /*76d0*/  IMAD.WIDE.U32 R104, R3, 0x10, R84.reuse ;  /* 0x0000001003687825 */ /* 0x100fe200078e0054 */
[----:B------:R-:W-:Y:S02]  /*76e0*/  F2FP.BF16.F32.PACK_AB R86, R99, R86 ;  /* 0x000000566356723e */ /* 0x000fe400000010ff */
[----:B------:R-:W-:Y:S01]  /*76f0*/  F2FP.BF16.F32.PACK_AB R91, R117, R136 ;  /* 0x00000088755b723e */ /* 0x000fe200000010ff */
[----:B------:R-:W-:Y:S01]  /*7700*/  IMAD.WIDE.U32 R106, R5, 0x10, R84 ;  /* 0x00000010056a7825 */ /* 0x000fe200078e0054 */
[----:B------:R-:W-:-:S02]  /*7710*/  F2FP.BF16.F32.PACK_AB R5, R89, R92 ;  /* 0x0000005c5905723e */ /* 0x000fc400000010ff */
[----:B------:R-:W-:Y:S01]  /*7720*/  F2FP.BF16.F32.PACK_AB R90, R115, R90 ;  /* 0x0000005a735a723e */ /* 0x000fe200000010ff */
[----:B------:R-:W-:Y:S01]  /*7730*/  IMAD.WIDE.U32 R2, R2, 0x10, R84 ;  /* 0x0000001002027825 */ /* 0x000fe200078e0054 */
[----:B------:R-:W-:Y:S01]  /*7740*/  F2FP.BF16.F32.PACK_AB R85, R97, R108 ;  /* 0x0000006c6155723e */ /* 0x000fe200000010ff */
[----:B------:R0:W-:Y:S01]  /*7750*/  STG.E.128 desc[UR6][R100.64], R4 ;  /* 0x0000000464007986 */ /* 0x0001e2000c101d06 */
[----:B------:R-:W-:Y:S02]  /*7760*/  F2FP.BF16.F32.PACK_AB R84, R95, R112 ;  /* 0x000000705f54723e */ /* 0x000fe400000010ff */
[----:B------:R-:W-:Y:S02]  /*7770*/  F2FP.BF16.F32.PACK_AB R89, R113, R120 ;  /* 0x000000787159723e */ /* 0x000fe400000010ff */
[----:B------:R-:W-:Y:S01]  /*7780*/  F2FP.BF16.F32.PACK_AB R88, R111, R116 ;  /* 0x000000746f58723e */ /* 0x000fe200000010ff */
[----:B------:R0:W-:Y:S01]  /*7790*/  STG.E.128 desc[UR6][R102.64], R84 ;  /* 0x0000005466007986 */ /* 0x0001e2000c101d06 */
        /* <DEDUP_REMOVED lines=12> */
.L_x_83:
        /* <DEDUP_REMOVED lines=41> */
[----:B------:R-:W-:Y:S01]  /*7af0*/  PRMT R0, R68, 0x7632, R0 ;  /* 0x0000763244007816 */ /* 0x000fe20000000000 */
[----:B------:R-:W-:Y:S01]  /*7b00*/  FADD.FTZ R185, -R184, R185 ;  /* 0x000000b9b8b97221 */ /* 0x000fe20000010100 */
        /* <DEDUP_REMOVED lines=8> */
[----:B------:R-:W-:Y:S01]  /*7b90*/  FADD.FTZ R183, -R183, R222 ;  /* 0x000000deb7b77221 */ /* 0x000fe20000010100 */
[C-C-:B------:R-:W-:Y:S01]  /*7ba0*/  FFMA.FTZ R85, R8.reuse, R187, R0.reuse ;  /* 0x000000bb08557223 */ /* 0x140fe20000010000 */
[C---:B------:R-:W-:Y:S01]  /*7bb0*/  PRMT R0, R71.reuse, 0x7632, R0 ;  /* 0x0000763247007816 */ /* 0x040fe20000000000 */
[----:B------:R-:W-:Y:S01]  /*7bc0*/  FFMA.FTZ R90, R8, R87, R84 ;  /* 0x00000057085a7223 */ /* 0x000fe20000010054 */
[----:B------:R-:W-:Y:S01]  /*7bd0*/  SHF.L.U32 R87, R71, 0x10, RZ ;  /* 0x0000001047577819 */ /* 0x000fe200000006ff */
[----:B------:R-:W-:Y:S01]  /*7be0*/  FADD.FTZ R147, -R86, R147 ;  /* 0x0000009356937221 */ /* 0x000fe20000010100 */
[----:B------:R-:W-:Y:S01]  /*7bf0*/  SHF.L.U32 R0, R0, 0x10, RZ ;  /* 0x0000001000007819 */ /* 0x000fe200000006ff */
[----:B------:R-:W-:Y:S01]  /*7c00*/  FADD.FTZ R179, -R172, R179 ;  /* 0x000000b3acb37221 */ /* 0x000fe20000010100 */
[----:B------:R-:W-:Y:S01]  /*7c10*/  PRMT R86, R70, 0x7632, R86 ;  /* 0x0000763246567816 */ /* 0x000fe20000000056 */
[--C-:B------:R-:W-:Y:S01]  /*7c20*/  FFMA.FTZ R84, R8, R183, R87.reuse ;  /* 0x000000b708547223 */ /* 0x100fe20000010057 */
[----:B------:R-:W-:Y:S01]  /*7c30*/  SHF.L.U32 R92, R70, 0x10, RZ ;  /* 0x00000010465c7819 */ /* 0x000fe200000006ff */
[----:B------:R-:W-:Y:S01]  /*7c40*/  FADD.FTZ R89, -R89, R224 ;  /* 0x000000e059597221 */ /* 0x000fe20000010100 */
[----:B------:R-:W-:Y:S01]  /*7c50*/  PRMT R87, R73, 0x7632, R87 ;  /* 0x0000763249577816 */ /* 0x000fe20000000057 */
[----:B------:R-:W-:Y:S01]  /*7c60*/  FFMA.FTZ R179, R8, R179, R0 ;  /* 0x000000b308b37223 */ /* 0x000fe20000010000 */
[----:B------:R-:W-:Y:S01]  /*7c70*/  SHF.L.U32 R96, R86, 0x10, RZ ;  /* 0x0000001056607819 */ /* 0x000fe200000006ff */
[----:B------:R-:W-:Y:S01]  /*7c80*/  FFMA.FTZ R86, R8, R89, R92 ;  /* 0x0000005908567223 */ /* 0x000fe2000001005c */
[----:B------:R-:W-:Y:S01]  /*7c90*/  SHF.L.U32 R0, R87, 0x10, RZ ;  /* 0x0000001057007819 */ /* 0x000fe200000006ff */
[----:B------:R-:W-:Y:S01]  /*7ca0*/  FADD.FTZ R171, -R164, R171 ;  /* 0x000000aba4ab7221 */ /* 0x000fe20000010100 */
[----:B------:R-:W-:Y:S01]  /*7cb0*/  PRMT R89, R72, 0x7632, R89 ;  /* 0x0000763248597816 */ /* 0x000fe20000000059 */
[----:B------:R-:W-:Y:S01]  /*7cc0*/  FADD.FTZ R173, -R168, R173 ;  /* 0x000000ada8ad7221 */ /* 0x000fe20000010100 */
[----:B------:R-:W-:Y:S01]  /*7cd0*/  PRMT R87, R74, 0x7632, R87 ;  /* 0x000076324a577816 */ /* 0x000fe20000000057 */
[--C-:B------:R-:W-:Y:S01]  /*7ce0*/  FFMA.FTZ R171, R8, R171, R0.reuse ;  /* 0x000000ab08ab7223 */ /* 0x100fe20000010000 */
[----:B------:R-:W-:Y:S01]  /*7cf0*/  SHF.L.U32 R92, R89, 0x10, RZ ;  /* 0x00000010595c7819 */ /* 0x000fe200000006ff */
[----:B------:R-:W-:Y:S01]  /*7d00*/  FADD.FTZ R169, -R156, R169 ;  /* 0x000000a99ca97221 */ /* 0x000fe20000010100 */
[----:B------:R-:W-:Y:S01]  /*7d10*/  PRMT R0, R75, 0x7632, R0 ;  /* 0x000076324b007816 */ /* 0x000fe20000000000 */
[----:B------:R-:W-:Y:S01]  /*7d20*/  FADD.FTZ R167, -R167, R212 ;  /* 0x000000d4a7a77221 */ /* 0x000fe20000010100 */
[----:B------:R-:W-:Y:S01]  /*7d30*/  PRMT R89, R76, 0x7632, R89 ;  /* 0x000076324c597816 */ /* 0x000fe20000000059 */
        /* <DEDUP_REMOVED lines=8> */
[C---:B------:R-:W-:Y:S01]  /*7dc0*/  FFMA.FTZ R0, R8.reuse, R167, R92 ;  /* 0x000000a708007223 */ /* 0x040fe2000001005c */
[----:B------:R-:W-:Y:S01]  /*7dd0*/  SHF.L.U32 R87, R87, 0x10, RZ ;  /* 0x0000001057577819 */ /* 0x000fe200000006ff */
[----:B------:R-:W-:Y:S01]  /*7de0*/  FADD.FTZ R91, -R91, R220 ;  /* 0x000000dc5b5b7221 */ /* 0x000fe20000010100 */
[----:B------:R-:W-:Y:S01]  /*7df0*/  SHF.L.U32 R92, R89, 0x10, RZ ;  /* 0x00000010595c7819 */ /* 0x000fe200000006ff */
[----:B------:R-:W-:Y:S01]  /*7e00*/  FADD.FTZ R101, -R101, R158 ;  /* 0x0000009e65657221 */ /* 0x000fe20000010100 */
[----:B------:R-:W-:Y:S01]  /*7e10*/  PRMT R89, R79, 0x7632, R89 ;  /* 0x000076324f597816 */ /* 0x000fe20000000059 */
[--C-:B------:R-:W-:Y:S01]  /*7e20*/  FFMA.FTZ R108, R8, R93, R87.reuse ;  /* 0x0000005d086c7223 */ /* 0x100fe20000010057 */
[----:B------:R-:W-:Y:S01]  /*7e30*/  SHF.L.U32 R94, R72, 0x10, RZ ;  /* 0x00000010485e7819 */ /* 0x000fe200000006ff */
[----:B------:R-:W-:Y:S01]  /*7e40*/  FFMA.FTZ R159, R8, R159, R92 ;  /* 0x0000009f089f7223 */ /* 0x000fe2000001005c */
[----:B------:R-:W-:Y:S01]  /*7e50*/  PRMT R87, R77, 0x7632, R87 ;  /* 0x000076324d577816 */ /* 0x000fe20000000057 */
[----:B------:R-:W-:Y:S01]  /*7e60*/  FADD.FTZ R161, -R148, R161 ;  /* 0x000000a194a17221 */ /* 0x000fe20000010100 */
[----:B------:R-:W-:Y:S01]  /*7e70*/  SHF.L.U32 R89, R89, 0x10, RZ ;  /* 0x0000001059597819 */ /* 0x000fe200000006ff */
        /* <DEDUP_REMOVED lines=13> */
[C---:B------:R-:W-:Y:S01]  /*7f50*/  FFMA.FTZ R161, R8.reuse, R161, R87 ;  /* 0x000000a108a17223 */ /* 0x040fe20000010057 */
[----:B------:R-:W-:Y:S01]  /*7f60*/  PRMT R89, R83, 0x7632, R89 ;  /* 0x0000763253597816 */ /* 0x000fe20000000059 */
[----:B------:R-:W-:Y:S01]  /*7f70*/  FFMA.FTZ R121, R8, R105, R106 ;  /* 0x0000006908797223 */ /* 0x000fe2000001006a */
[----:B------:R-:W-:Y:S01]  /*7f80*/  SHF.L.U32 R104, R75, 0x10, RZ ;  /* 0x000000104b687819 */ /* 0x000fe200000006ff */
[----:B------:R-:W-:Y:S01]  /*7f90*/  FADD.FTZ R95, -R95, R214 ;  /* 0x000000d65f5f7221 */ /* 0x000fe20000010100 */
[----:B------:R-:W-:Y:S01]  /*7fa0*/  PRMT R87, R80, 0x7632, R87 ;  /* 0x0000763250577816 */ /* 0x000fe20000000057 */
[----:B------:R-:W-:Y:S01]  /*7fb0*/  FADD.FTZ R193, -R188, R193 ;  /* 0x000000c1bcc17221 */ /* 0x000fe20000010100 */
[----:B------:R-:W-:Y:S01]  /*7fc0*/  SHF.L.U32 R106, R66, 0x10, RZ ;  /* 0x00000010426a7819 */ /* 0x000fe200000006ff */
[C-C-:B------:R-:W-:Y:S01]  /*7fd0*/  FFMA.FTZ R157, R8.reuse, R157, R91.reuse ;  /* 0x0000009d089d7223 */ /* 0x140fe2000001005b */
[C---:B------:R-:W-:Y:S01]  /*7fe0*/  FFMA.FTZ R138, R8.reuse, R103, R138 ;  /* 0x00000067088a7223 */ /* 0x040fe2000001008a */
[C---:B------:R-:W-:Y:S01]  /*7ff0*/  FFMA.FTZ R96, R8.reuse, R181, R96 ;  /* 0x000000b508607223 */ /* 0x040fe20000010060 */
[C---:B------:R-:W-:Y:S01]  /*8000*/  FFMA.FTZ R119, R8.reuse, R119, R92 ;  /* 0x0000007708777223 */ /* 0x040fe2000001005c */
[----:B------:R-:W-:Y:S01]  /*8010*/  PRMT R91, R67, 0x7632, R91 ;  /* 0x00007632435b7816 */ /* 0x000fe2000000005b */
[----:B------:R-:W0:Y:S01]  /*8020*/  LDC.64 R102, c[0x0][0x478] ;  /* 0x00011e00ff667b82 */ /* 0x000e220000000a00 */
[----:B------:R-:W-:Y:S01]  /*8030*/  SHF.L.U32 R92, R89, 0x10, RZ ;  /* 0x00000010595c7819 */ /* 0x000fe200000006ff */
[C---:B------:R-:W-:Y:S01]  /*8040*/  FFMA.FTZ R104, R8.reuse, R95, R104 ;  /* 0x0000005f08687223 */ /* 0x040fe20000010068 */
[----:B------:R-:W-:Y:S01]  /*8050*/  SHF.L.U32 R132, R87, 0x10, RZ ;  /* 0x0000001057847819 */ /* 0x000fe200000006ff */
[----:B------:R-:W-:Y:S01]  /*8060*/  FFMA.FTZ R193, R8, R193, R106 ;  /* 0x000000c108c17223 */ /* 0x000fe2000001006a */
[----:B------:R-:W-:Y:S01]  /*8070*/  PRMT R89, R65, 0x7632, R89 ;  /* 0x0000763241597816 */ /* 0x000fe20000000059 */
[-C--:B------:R-:W-:Y:S01]  /*8080*/  FMUL.FTZ R95, R86, R7.reuse ;  /* 0x00000007565f7220 */ /* 0x080fe20000410000 */
[----:B------:R-:W-:Y:S01]  /*8090*/  PRMT R87, R82, 0x7632, R87 ;  /* 0x0000763252577816 */ /* 0x000fe20000000057 */
[-C--:B------:R-:W-:Y:S01]  /*80a0*/  FMUL.FTZ R106, R96, R7.reuse ;  /* 0x00000007606a7220 */ /* 0x080fe20000410000 */
[----:B------:R-:W-:Y:S01]  /*80b0*/  SHF.L.U32 R136, R91, 0x10, RZ ;  /* 0x000000105b887819 */ /* 0x000fe200000006ff */
[----:B------:R-:W-:Y:S01]  /*80c0*/  FADD.FTZ R149, -R118, R149 ;  /* 0x0000009576957221 */ /* 0x000fe20000010100 */
[----:B------:R-:W-:Y:S01]  /*80d0*/  SHF.L.U32 R144, R89, 0x10, RZ ;  /* 0x0000001059907819 */ /* 0x000fe200000006ff */
[----:B------:R-:W-:Y:S01]  /*80e0*/  FMUL.FTZ R89, R85, R7 ;  /* 0x0000000755597220 */ /* 0x000fe20000410000 */
[----:B------:R-:W-:Y:S01]  /*80f0*/  SHF.L.U32 R87, R87, 0x10, RZ ;  /* 0x0000001057577819 */ /* 0x000fe200000006ff */
[----:B------:R-:W-:Y:S01]  /*8100*/  FFMA.FTZ R136, R8, R107, R136 ;  /* 0x0000006b08887223 */ /* 0x000fe20000010088 */
[----:B------:R-:W-:Y:S01]  /*8110*/  F2FP.BF16.F32.PACK_AB R86, R96, R86 ;  /* 0x000000566056723e */ /* 0x000fe200000010ff */
[C---:B------:R-:W-:Y:S01]  /*8120*/  FMUL.FTZ R96, R90.reuse, R7 ;  /* 0x000000075a607220 */ /* 0x040fe20000410000 */
[----:B------:R-:W-:Y:S01]  /*8130*/  F2FP.BF16.F32.PACK_AB R85, R90, R85 ;  /* 0x000000555a55723e */ /* 0x000fe200000010ff */
[--C-:B------:R-:W-:Y:S01]  /*8140*/  FFMA.FTZ R149, R8, R149, R87.reuse ;  /* 0x0000009508957223 */ /* 0x100fe20000010057 */
[----:B------:R-:W-:Y:S01]  /*8150*/  F2FP.BF16.F32.PACK_AB R90, R106, R95 ;  /* 0x0000005f6a5a723e */ /* 0x000fe200000010ff */
[----:B------:R-:W-:Y:S01]  /*8160*/  FFMA.FTZ R147, R8, R147, R92 ;  /* 0x0000009308937223 */ /* 0x000fe2000001005c */
[----:B------:R-:W1:Y:S01]  /*8170*/  LDC.64 R106, c[0x0][0x468] ;  /* 0x00011a00ff6a7b82 */ /* 0x000e620000000a00 */
[----:B------:R-:W-:Y:S01]  /*8180*/  PRMT R87, R64, 0x7632, R87 ;  /* 0x0000763240577816 */ /* 0x000fe20000000057 */
[----:B------:R-:W-:Y:S01]  /*8190*/  FADD.FTZ R123, -R123, R146 ;  /* 0x000000927b7b7221 */ /* 0x000fe20000010100 */
[----:B------:R-:W-:Y:S01]  /*81a0*/  SHF.L.U32 R109, R68, 0x10, RZ ;  /* 0x00000010446d7819 */ /* 0x000fe200000006ff */
[----:B------:R-:W-:Y:S01]  /*81b0*/  FADD.FTZ R143, -R88, R143 ;  /* 0x0000008f588f7221 */ /* 0x000fe20000010100 */
[----:B------:R-:W-:Y:S01]  /*81c0*/  SHF.L.U32 R87, R87, 0x10, RZ ;  /* 0x0000001057577819 */ /* 0x000fe200000006ff */
[----:B------:R-:W-:Y:S01]  /*81d0*/  FADD.FTZ R97, -R97, R162 ;  /* 0x000000a261617221 */ /* 0x000fe20000010100 */
[----:B------:R-:W-:Y:S01]  /*81e0*/  PRMT R91, R66, 0x7632, R91 ;  /* 0x00007632425b7816 */ /* 0x000fe2000000005b */
        /* <DEDUP_REMOVED lines=8> */
[----:B------:R-:W-:Y:S01]  /*8270*/  FFMA.FTZ R142, R8, R123, R87 ;  /* 0x0000007b088e7223 */ /* 0x000fe20000010057 */
[----:B------:R-:W-:Y:S01]  /*8280*/  FADD.FTZ R151, -R120, R151 ;  /* 0x0000009778977221 */ /* 0x000fe20000010100 */
[----:B------:R-:W-:Y:S01]  /*8290*/  FADD.FTZ R145, -R122, R145 ;  /* 0x000000917a917221 */ /* 0x000fe20000010100 */
[C---:B------:R-:W-:Y:S01]  /*82a0*/  FFMA.FTZ R116, R8.reuse, R97, R116 ;  /* 0x0000006108747223 */ /* 0x040fe20000010074 */
[----:B------:R-:W-:Y:S01]  /*82b0*/  FFMA.FTZ R189, R8, R189, R92 ;  /* 0x000000bd08bd7223 */ /* 0x000fe2000001005c */
[----:B------:R-:W-:Y:S01]  /*82c0*/  FMUL.FTZ R91, R84, R7 ;  /* 0x00000007545b7220 */ /* 0x000fe20000410000 */
[----:B------:R-:W-:Y:S01]  /*82d0*/  F2FP.BF16.F32.PACK_AB R87, R179, R84 ;  /* 0x00000054b357723e */ /* 0x000fe200000010ff */
[----:B0-----:R-:W-:Y:S01]  /*82e0*/  IMAD.WIDE.U32 R92, R6, 0x10, R102 ;  /* 0x00000010065c7825 */ /* 0x001fe200078e0066 */
[----:B------:R-:W-:-:S03]  /*82f0*/  SHF.L.U32 R118, R77, 0x10, RZ ;  /* 0x000000104d767819 */ /* 0x000fc600000006ff */
        /* <DEDUP_REMOVED lines=11> */
[----:B------:R-:W-:Y:S01]  /*83b0*/  F2FP.BF16.F32.PACK_AB R84, R185, R88 ;  /* 0x00000058b954723e */ /* 0x000fe200000010ff */
        /* <DEDUP_REMOVED lines=10> */
[----:B------:R-:W-:Y:S01]  /*8460*/  FMUL.FTZ R110, R179, R7 ;  /* 0x00000007b36e7220 */ /* 0x000fe20000410000 */
[----:B------:R-:W-:Y:S01]  /*8470*/  FFMA.FTZ R191, R8, R191, R97 ;  /* 0x000000bf08bf7223 */ /* 0x000fe20000010061 */
[----:B------:R0:W-:Y:S01]  /*8480*/  STG.E.128 desc[UR6][R92.64], R84 ;  /* 0x000000545c007986 */ /* 0x0001e2000c101d06 */
[----:B------:R-:W-:Y:S01]  /*8490*/  F2FP.BF16.F32.PACK_AB R89, R96, R89 ;  /* 0x000000596059723e */ /* 0x000fe200000010ff */
[-C--:B------:R-:W-:Y:S01]  /*84a0*/  FMUL.FTZ R88, R88, R7.reuse ;  /* 0x0000000758587220 */ /* 0x080fe20000410000 */
[-C--:B------:R-:W-:Y:S01]  /*84b0*/  FMUL.FTZ R185, R185, R7.reuse ;  /* 0x00000007b9b97220 */ /* 0x080fe20000410000 */
[-C--:B------:R-:W-:Y:S01]  /*84c0*/  FMUL.FTZ R8, R98, R7.reuse ;  /* 0x0000000762087220 */ /* 0x080fe20000410000 */
[-C--:B------:R-:W-:Y:S01]  /*84d0*/  FMUL.FTZ R96, R100, R7.reuse ;  /* 0x0000000764607220 */ /* 0x080fe20000410000 */
[----:B------:R-:W-:Y:S01]  /*84e0*/  FMUL.FTZ R95, R104, R7 ;  /* 0x00000007685f7220 */ /* 0x000fe20000410000 */
[----:B------:R-:W-:Y:S01]  /*84f0*/  F2FP.BF16.F32.PACK_AB R91, R110, R91 ;  /* 0x0000005b6e5b723e */ /* 0x000fe200000010ff */
[----:B-1----:R-:W-:Y:S01]  /*8500*/  IMAD.WIDE.U32 R112, R6, 0x10, R106 ;  /* 0x0000001006707825 */ /* 0x002fe200078e006a */
[----:B------:R-:W-:-:S03]  /*8510*/  F2FP.BF16.F32.PACK_AB R88, R185, R88 ;  /* 0x00000058b958723e */ /* 0x000fc600000010ff */
[-C--:B------:R-:W-:Y:S01]  /*8520*/  FMUL.FTZ R123, R116, R7.reuse ;  /* 0x00000007747b7220 */ /* 0x080fe20000410000 */
[----:B------:R-:W-:Y:S01]  /*8530*/  F2FP.BF16.F32.PACK_AB R97, R161, R118 ;  /* 0x00000076a161723e */ /* 0x000fe200000010ff */
[----:B------:R-:W-:Y:S01]  /*8540*/  IMAD.WIDE.U32 R110, R4, 0x10, R102 ;  /* 0x00000010046e7825 */ /* 0x000fe200078e0066 */
[----:B------:R-:W-:Y:S01]  /*8550*/  F2FP.BF16.F32.PACK_AB R99, R117, R122 ;  /* 0x0000007a7563723e */ /* 0x000fe200000010ff */
[----:B------:R1:W-:Y:S02]  /*8560*/  STG.E.128 desc[UR6][R112.64], R88 ;  /* 0x0000005870007986 */ /* 0x0003e4000c101d06 */
[----:B------:R-:W-:Y:S01]  /*8570*/  FMUL.FTZ R118, R118, R7 ;  /* 0x0000000776767220 */ /* 0x000fe20000410000 */
[----:B------:R-:W-:-:S04]  /*8580*/  IMAD.WIDE.U32 R114, R4, 0x10, R106 ;  /* 0x0000001004727825 */ /* 0x000fc800078e006a */
[-C--:B------:R-:W-:Y:S01]  /*8590*/  FMUL.FTZ R161, R161, R7.reuse ;  /* 0x00000007a1a17220 */ /* 0x080fe20000410000 */
[----:B0-----:R-:W-:Y:S01]  /*85a0*/  F2FP.BF16.F32.PACK_AB R85, R171, R98 ;  /* 0x00000062ab55723e */ /* 0x001fe200000010ff */
[-C--:B------:R-:W-:Y:S01]  /*85b0*/  FMUL.FTZ R93, R108, R7.reuse ;  /* 0x000000076c5d7220 */ /* 0x080fe20000410000 */
[----:B------:R-:W-:Y:S01]  /*85c0*/  F2FP.BF16.F32.PACK_AB R84, R173, R94 ;  /* 0x0000005ead54723e */ /* 0x000fe200000010ff */
[-C--:B------:R-:W-:Y:S01]  /*85d0*/  FMUL.FTZ R171, R171, R7.reuse ;  /* 0x00000007abab7220 */ /* 0x080fe20000410000 */
[-C--:B------:R-:W-:Y:S01]  /*85e0*/  FMUL.FTZ R98, R169, R7.reuse ;  /* 0x00000007a9627220 */ /* 0x080fe20000410000 */
[-C--:B------:R-:W-:Y:S01]  /*85f0*/  FMUL.FTZ R92, R94, R7.reuse ;  /* 0x000000075e5c7220 */ /* 0x080fe20000410000 */
[----:B------:R-:W-:Y:S01]  /*8600*/  FMUL.FTZ R173, R173, R7 ;  /* 0x00000007adad7220 */ /* 0x000fe20000410000 */
[----:B------:R-:W-:Y:S01]  /*8610*/  F2FP.BF16.F32.PACK_AB R86, R108, R100 ;  /* 0x000000646c56723e */ /* 0x000fe200000010ff */
[----:B------:R-:W-:Y:S01]  /*8620*/  IMAD.WIDE.U32 R108, R3, 0x10, R102 ;  /* 0x00000010036c7825 */ /* 0x000fe200078e0066 */
[----:B------:R-:W-:-:S03]  /*8630*/  F2FP.BF16.F32.PACK_AB R87, R169, R104 ;  /* 0x00000068a957723e */ /* 0x000fc600000010ff */
[----:B------:R-:W-:Y:S01]  /*8640*/  FMUL.FTZ R122, R122, R7 ;  /* 0x000000077a7a7220 */ /* 0x000fe20000410000 */
[----:B------:R-:W-:Y:S01]  /*8650*/  F2FP.BF16.F32.PACK_AB R94, R93, R96 ;  /* 0x000000605d5e723e */ /* 0x000fe200000010ff */
[----:B------:R-:W-:Y:S01]  /*8660*/  IMAD.WIDE.U32 R100, R2, 0x10, R102 ;  /* 0x0000001002647825 */ /* 0x000fe200078e0066 */
[----:B------:R-:W-:Y:S01]  /*8670*/  F2FP.BF16.F32.PACK_AB R95, R98, R95 ;  /* 0x0000005f625f723e */ /* 0x000fe200000010ff */
[----:B------:R0:W-:Y:S01]  /*8680*/  STG.E.128 desc[UR6][R110.64], R84 ;  /* 0x000000546e007986 */ /* 0x0001e2000c101d06 */
[----:B------:R-:W-:Y:S01]  /*8690*/  F2FP.BF16.F32.PACK_AB R93, R171, R8 ;  /* 0x00000008ab5d723e */ /* 0x000fe200000010ff */
[-C--:B-1----:R-:W-:Y:S01]  /*86a0*/  FMUL.FTZ R91, R117, R7.reuse ;  /* 0x00000007755b7220 */ /* 0x082fe20000410000 */
[----:B------:R-:W-:Y:S01]  /*86b0*/  F2FP.BF16.F32.PACK_AB R92, R173, R92 ;  /* 0x0000005cad5c723e */ /* 0x000fe200000010ff */
[-C--:B------:R-:W-:Y:S01]  /*86c0*/  FMUL.FTZ R8, R157, R7.reuse ;  /* 0x000000079d087220 */ /* 0x080fe20000410000 */
[----:B------:R-:W-:Y:S01]  /*86d0*/  F2FP.BF16.F32.PACK_AB R96, R116, R0 ;  /* 0x000000007460723e */ /* 0x000fe200000010ff */
[-C--:B------:R-:W-:Y:S01]  /*86e0*/  FMUL.FTZ R0, R0, R7.reuse ;  /* 0x0000000700007220 */ /* 0x080fe20000410000 */
[C---:B------:R-:W-:Y:S01]  /*86f0*/  F2FP.BF16.F32.PACK_AB R98, R159.reuse, R120 ;  /* 0x000000789f62723e */ /* 0x040fe200000010ff */
[----:B------:R1:W-:Y:S01]  /*8700*/  STG.E.128 desc[UR6][R114.64], R92 ;  /* 0x0000005c72007986 */ /* 0x0003e2000c101d06 */
[-C--:B------:R-:W-:Y:S01]  /*8710*/  FMUL.FTZ R120, R120, R7.reuse ;  /* 0x0000000778787220 */ /* 0x080fe20000410000 */
[-C--:B------:R-:W-:Y:S01]  /*8720*/  FMUL.FTZ R159, R159, R7.reuse ;  /* 0x000000079f9f7220 */ /* 0x080fe20000410000 */
[-C--:B------:R-:W-:Y:S01]  /*8730*/  FMUL.FTZ R113, R146, R7.reuse ;  /* 0x0000000792717220 */ /* 0x080fe20000410000 */
[----:B------:R2:W-:Y:S01]  /*8740*/  STG.E.128 desc[UR6][R108.64], R96 ;  /* 0x000000606c007986 */ /* 0x0005e2000c101d06 */
[----:B------:R-:W-:Y:S01]  /*8750*/  FMUL.FTZ R112, R136, R7 ;  /* 0x0000000788707220 */ /* 0x000fe20000410000 */
[----:B------:R-:W-:Y:S01]  /*8760*/  IMAD.WIDE.U32 R104, R3, 0x10, R106 ;  /* 0x0000001003687825 */ /* 0x000fe200078e006a */
[----:B------:R-:W-:-:S02]  /*8770*/  F2FP.BF16.F32.PACK_AB R91, R91, R122 ;  /* 0x0000007a5b5b723e */ /* 0x000fc400000010ff */
[----:B------:R-:W-:Y:S01]  /*8780*/  F2FP.BF16.F32.PACK_AB R90, R159, R120 ;  /* 0x000000789f5a723e */ /* 0x000fe200000010ff */
[-C--:B0-----:R-:W-:Y:S01]  /*8790*/  FMUL.FTZ R110, R189, R7.reuse ;  /* 0x00000007bd6e7220 */ /* 0x081fe20000410000 */
[C---:B------:R-:W-:Y:S01]  /*87a0*/  F2FP.BF16.F32.PACK_AB R86, R149.reuse, R138 ;  /* 0x0000008a9556723e */ /* 0x040fe200000010ff */
[-C--:B------:R-:W-:Y:S01]  /*87b0*/  FMUL.FTZ R149, R149, R7.reuse ;  /* 0x0000000795957220 */ /* 0x080fe20000410000 */
[----:B------:R-:W-:Y:S01]  /*87c0*/  FMUL.FTZ R111, R144, R7 ;  /* 0x00000007906f7220 */ /* 0x000fe20000410000 */
[----:B------:R-:W-:Y:S01]  /*87d0*/  F2FP.BF16.F32.PACK_AB R89, R161, R118 ;  /* 0x00000076a159723e */ /* 0x000fe200000010ff */
[----:B------:R-:W-:Y:S01]  /*87e0*/  IMAD.WIDE.U32 R2, R2, 0x10, R106 ;  /* 0x0000001002027825 */ /* 0x000fe200078e006a */
[----:B------:R-:W-:-:S03]  /*87f0*/  F2FP.BF16.F32.PACK_AB R88, R123, R0 ;  /* 0x000000007b58723e */ /* 0x000fc600000010ff */
[-C--:B-1----:R-:W-:Y:S01]  /*8800*/  FMUL.FTZ R93, R134, R7.reuse ;  /* 0x00000007865d7220 */ /* 0x082fe20000410000 */
[-C--:B------:R-:W-:Y:S01]  /*8810*/  FMUL.FTZ R92, R119, R7.reuse ;  /* 0x00000007775c7220 */ /* 0x080fe20000410000 */
[-C--:B------:R-:W-:Y:S01]  /*8820*/  FMUL.FTZ R94, R138, R7.reuse ;  /* 0x000000078a5e7220 */ /* 0x080fe20000410000 */
[-C--:B------:R-:W-:Y:S01]  /*8830*/  FMUL.FTZ R95, R140, R7.reuse ;  /* 0x000000078c5f7220 */ /* 0x080fe20000410000 */
[-C--:B--2---:R-:W-:Y:S01]  /*8840*/  FMUL.FTZ R97, R132, R7.reuse ;  /* 0x0000000784617220 */ /* 0x084fe20000410000 */
[-C--:B------:R-:W-:Y:S01]  /*8850*/  FMUL.FTZ R96, R147, R7.reuse ;  /* 0x0000000793607220 */ /* 0x080fe20000410000 */
[-C--:B------:R-:W-:Y:S01]  /*8860*/  FMUL.FTZ R108, R121, R7.reuse ;  /* 0x00000007796c7220 */ /* 0x080fe20000410000 */
[-C--:B------:R-:W-:Y:S01]  /*8870*/  FMUL.FTZ R109, R142, R7.reuse ;  /* 0x000000078e6d7220 */ /* 0x080fe20000410000 */
[-C--:B------:R-:W-:Y:S01]  /*8880*/  FMUL.FTZ R98, R193, R7.reuse ;  /* 0x00000007c1627220 */ /* 0x080fe20000410000 */
[----:B------:R-:W-:Y:S01]  /*8890*/  FMUL.FTZ R99, R191, R7 ;  /* 0x00000007bf637220 */ /* 0x000fe20000410000 */
[----:B------:R-:W-:Y:S01]  /*88a0*/  F2FP.BF16.F32.PACK_AB R84, R132, R157 ;  /* 0x0000009d8454723e */ /* 0x000fe200000010ff */
[----:B------:R-:W-:Y:S01]  /*88b0*/  IMAD.WIDE.U32 R102, R5, 0x10, R102 ;  /* 0x0000001005667825 */ /* 0x000fe200078e0066 */
[----:B------:R-:W-:Y:S01]  /*88c0*/  F2FP.BF16.F32.PACK_AB R85, R119, R134 ;  /* 0x000000867755723e */ /* 0x000fe200000010ff */
[----:B------:R1:W-:Y:S01]  /*88d0*/  STG.E.128 desc[UR6][R104.64], R88 ;  /* 0x0000005868007986 */ /* 0x0003e2000c101d06 */
[----:B------:R-:W-:Y:S01]  /*88e0*/  F2FP.BF16.F32.PACK_AB R87, R147, R140 ;  /* 0x0000008c9357723e */ /* 0x000fe200000010ff */
[----:B------:R-:W-:Y:S01]  /*88f0*/  IMAD.WIDE.U32 R106, R5, 0x10, R106 ;  /* 0x00000010056a7825 */ /* 0x000fe200078e006a */
        /* <DEDUP_REMOVED lines=14> */
[----:B------:R-:W-:-:S05]  /*89e0*/  F2FP.BF16.F32.PACK_AB R96, R109, R108 ;  /* 0x0000006c6d60723e */ /* 0x000fca00000010ff */
[----:B------:R1:W-:Y:S02]  /*89f0*/  STG.E.128 desc[UR6][R106.64], R96 ;  /* 0x000000606a007986 */ /* 0x0003e4000c101d06 */
.L_x_82:
[----:B0123--:R-:W0:Y:S02]  /*8a00*/  LDC.64 R2, c[0x0][0x380] ;  /* 0x0000e000ff027b82 */ /* 0x00fe240000000a00 */
[----:B0-----:R-:W-:-:S04]  /*8a10*/  LEA R131, R2, R131, 0x2 ;  /* 0x0000008302837211 */ /* 0x001fc800078e10ff */
[----:B------:R-:W-:-:S13]  /*8a20*/  ISETP.GE.AND P1, PT, R131, R3, PT ;  /* 0x000000038300720c */ /* 0x000fda0003f26270 */
[----:B------:R-:W-:Y:S05]  /*8a30*/  @!P1 BRA `(.L_x_84) ;  /* 0xffffff7c00b09947 */ /* 0x000fea000383ffff */
[----:B------:R-:W-:Y:S05]  /*8a40*/  BSYNC B1 ;  /* 0x0000000000017941 */ /* 0x000fea0003800000 */
.L_x_76:
[----:B------:R0:W5:Y:S04]  /*8a50*/  LDL.LU R4, [R1+0x28] ;  /* 0x0000280001047983 */ /* 0x0001680000300800 */
        /* <DEDUP_REMOVED lines=9> */
[----:B------:R0:W5:Y:S01]  /*8af0*/  LDL.LU R50, [R1] ;  /* 0x0000000001327983 */ /* 0x0001620000300800 */
[----:B------:R-:W-:-:S02]  /*8b00*/  MOV R54, R127 ;  /* 0x0000007f00367202 */ /* 0x000fc40000000f00 */
[----:B------:R-:W-:Y:S01]  /*8b10*/  MOV R55, R126 ;  /* 0x0000007e00377202 */ /* 0x000fe20000000f00 */
[----:B------:R0:W5:Y:S01]  /*8b20*/  LDL.LU R56, [R1+0x7c] ;  /* 0x00007c0001387983 */ /* 0x0001620000300800 */
[----:B------:R-:W-:Y:S02]  /*8b30*/  MOV R51, R130 ;  /* 0x0000008200337202 */ /* 0x000fe40000000f00 */
[----:B------:R-:W-:Y:S01]  /*8b40*/  MOV R52, R129 ;  /* 0x0000008100347202 */ /* 0x000fe20000000f00 */
[----:B------:R0:W5:Y:S01]  /*8b50*/  LDL.LU R57, [R1+0x78] ;  /* 0x0000780001397983 */ /* 0x0001620000300800 */
[----:B------:R-:W-:-:S03]  /*8b60*/  MOV R53, R128 ;  /* 0x0000008000357202 */ /* 0x000fc60000000f00 */
        /* <DEDUP_REMOVED lines=24> */
[----:B------:R0:W5:Y:S01]  /*8cf0*/  LDL.LU R82, [R1+0x2c] ;  /* 0x00002c0001527983 */ /* 0x0001620000300800 */
[----:B------:R-:W-:-:S02]  /*8d00*/  MOV R83, R125 ;  /* 0x0000007d00537202 */ /* 0x000fc40000000f00 */
[----:B------:R-:W-:Y:S02]  /*8d10*/  MOV R126, R42 ;  /* 0x0000002a007e7202 */ /* 0x000fe40000000f00 */
[----:B------:R-:W-:Y:S02]  /*8d20*/  MOV R127, R41 ;  /* 0x00000029007f7202 */ /* 0x000fe40000000f00 */
[----:B------:R-:W-:Y:S02]  /*8d30*/  MOV R125, R43 ;  /* 0x0000002b007d7202 */ /* 0x000fe40000000f00 */
[----:B------:R-:W-:Y:S02]  /*8d40*/  MOV R41, R39 ;  /* 0x0000002700297202 */ /* 0x000fe40000000f00 */
[----:B------:R-:W-:Y:S02]  /*8d50*/  MOV R42, R38 ;  /* 0x00000026002a7202 */ /* 0x000fe40000000f00 */
        /* <DEDUP_REMOVED lines=26> */
[----:B0-----:R-:W-:-:S07]  /*8f00*/  MOV R12, R9 ;  /* 0x00000009000c7202 */ /* 0x001fce0000000f00 */
.L_x_75:
[----:B------:R-:W-:Y:S05]  /*8f10*/  BSYNC B0 ;  /* 0x0000000000007941 */ /* 0x000fea0003800000 */
.L_x_74:
[----:B------:R-:W2:Y:S01]  /*8f20*/  LDL.LU R8, [R1+0xb4] ;  /* 0x0000b40001087983 */ /* 0x000ea20000300800 */
[----:B------:R-:W-:Y:S01]  /*8f30*/  MOV R2, 0x400 ;  /* 0x0000040000027802 */ /* 0x000fe20000000f00 */
[----:B------:R-:W-:Y:S05]  /*8f40*/  WARPSYNC.ALL ;  /* 0x0000000000007948 */ /* 0x000fea0003800000 */
[----:B------:R-:W0:Y:S01]  /*8f50*/  S2R R84, SR_TID.X ;  /* 0x0000000000547919 */ /* 0x000e220000002100 */
[----:B------:R-:W1:Y:S01]  /*8f60*/  S2UR UR4, SR_CTAID.X ;  /* 0x00000000000479c3 */ /* 0x000e620000002500 */
[----:B------:R-:W3:Y:S01]  /*8f70*/  LDCU.128 UR16, c[0x0][0x440] ;  /* 0x00008800ff1077ac */ /* 0x000ee20008000c00 */
[----:B------:R-:W4:Y:S01]  /*8f80*/  S2R R3, SR_CgaCtaId ;  /* 0x0000000000037919 */ /* 0x000f220000008800 */
[----:B0-----:R-:W-:-:S02]  /*8f90*/  SHF.R.U32.HI R0, RZ, 0x5, R84 ;  /* 0x00000005ff007819 */ /* 0x001fc40000011654 */
[----:B----4-:R-:W-:-:S03]  /*8fa0*/  LEA R3, R3, R2, 0x18 ;  /* 0x0000000203037211 */ /* 0x010fc600078ec0ff */
[----:B--2---:R-:W-:Y:S01]  /*8fb0*/  IMAD R0, R0, 0xa0, R8 ;  /* 0x000000a000007824 */ /* 0x004fe200078e0208 */
[----:B------:R-:W-:-:S04]  /*8fc0*/  LEA R8, R84, R3, 0x2 ;  /* 0x0000000354087211 */ /* 0x000fc800078e10ff */
[----:B------:R-:W-:-:S05]  /*8fd0*/  LEA R0, R0, R3, 0x5 ;  /* 0x0000000300007211 */ /* 0x000fca00078e28ff */
[----:B-----5:R-:W-:Y:S04]  /*8fe0*/  STS.128 [R0], R60 ;  /* 0x0000003c00007388 */ /* 0x020fe80000000c00 */
        /* <DEDUP_REMOVED lines=11> */
[----:B------:R-:W2:Y:S04]  /*90a0*/  LDS R3, [R8+0x200] ;  /* 0x0002000008037984 */ /* 0x000ea80000000800 */
[----:B------:R-:W4:Y:S04]  /*90b0*/  LDS R9, [R8+0x400] ;  /* 0x0004000008097984 */ /* 0x000f280000000800 */
[----:B------:R-:W3:Y:S04]  /*90c0*/  LDS R10, [R8+0x600] ;  /* 0x00060000080a7984 */ /* 0x000ee80000000800 */
[----:B------:R-:W1:Y:S04]  /*90d0*/  LDS R11, [R8+0x1400] ;  /* 0x00140000080b7984 */ /* 0x000e680000000800 */
[----:B------:R-:W1:Y:S04]  /*90e0*/  LDS R40, [R8+0x1600] ;  /* 0x0016000008287984 */ /* 0x000e680000000800 */
[----:B------:R-:W1:Y:S04]  /*90f0*/  LDS R36, [R8+0x1800] ;  /* 0x0018000008247984 */ /* 0x000e680000000800 */
[----:B------:R-:W1:Y:S04]  /*9100*/  LDS R35, [R8+0x1a00] ;  /* 0x001a000008237984 */ /* 0x000e680000000800 */
[----:B------:R-:W-:Y:S04]  /*9110*/  LDS R37, [R8+0x1c00] ;  /* 0x001c000008257984 */ /* 0x000fe80000000800 */
[----:B------:R-:W-:Y:S01]  /*9120*/  LDS R34, [R8+0x1e00] ;  /* 0x001e000008227984 */ /* 0x000fe20000000800 */
[----:B0-----:R-:W-:-:S03]  /*9130*/  FADD.FTZ R2, RZ, R2 ;  /* 0x00000002ff027221 */ /* 0x001fc60000010000 */
[----:B------:R-:W-:Y:S01]  /*9140*/  LDS R38, [R8+0x2000] ;  /* 0x0020000008267984 */ /* 0x000fe20000000800 */
[----:B--2---:R-:W-:-:S03]  /*9150*/  FADD.FTZ R3, RZ, R3 ;  /* 0x00000003ff037221 */ /* 0x004fc60000010000 */
[----:B------:R-:W-:Y:S01]  /*9160*/  LDS R39, [R8+0x2200] ;  /* 0x0022000008277984 */ /* 0x000fe20000000800 */
[----:B----4-:R-:W-:-:S03]  /*9170*/  FADD.FTZ R9, RZ, R9 ;  /* 0x00000009ff097221 */ /* 0x010fc60000010000 */
[----:B------:R-:W-:Y:S01]  /*9180*/  LDS R42, [R8+0x2400] ;  /* 0x00240000082a7984 */ /* 0x000fe20000000800 */
[----:B---3--:R-:W-:-:S03]  /*9190*/  FADD.FTZ R10, RZ, R10 ;  /* 0x0000000aff0a7221 */ /* 0x008fc60000010000 */
[----:B------:R-:W0:Y:S01]  /*91a0*/  LDS R32, [R8+0x1200] ;  /* 0x0012000008207984 */ /* 0x000e220000000800 */
[----:B-1----:R-:W-:-:S03]  /*91b0*/  FADD.FTZ R33, R2, R11 ;  /* 0x0000000b02217221 */ /* 0x002fc60000010000 */
[----:B------:R-:W1:Y:S01]  /*91c0*/  LDS R41, [R8+0x2600] ;  /* 0x0026000008297984 */ /* 0x000e620000000800 */
[----:B------:R-:W-:-:S03]  /*91d0*/  FADD.FTZ R40, R3, R40 ;  /* 0x0000002803287221 */ /* 0x000fc60000010000 */
[----:B------:R-:W2:Y:S01]  /*91e0*/  LDS R2, [R8+0x800] ;  /* 0x0008000008027984 */ /* 0x000ea20000000800 */
[----:B------:R-:W-:-:S03]  /*91f0*/  FADD.FTZ R36, R9, R36 ;  /* 0x0000002409247221 */ /* 0x000fc60000010000 */
[----:B------:R-:W3:Y:S01]  /*9200*/  LDS R3, [R8+0xa00] ;  /* 0x000a000008037984 */ /* 0x000ee20000000800 */
[----:B------:R-:W-:-:S03]  /*9210*/  FADD.FTZ R35, R10, R35 ;  /* 0x000000230a237221 */ /* 0x000fc60000010000 */
        /* <DEDUP_REMOVED lines=10> */
[----:B------:R-:W1:Y:S01]  /*92c0*/  LDS R64, [R8+0x3200] ;  /* 0x0032000008407984 */ /* 0x000e620000000800 */
[----:B--2---:R-:W-:-:S03]  /*92d0*/  FADD.FTZ R2, RZ, R2 ;  /* 0x00000002ff027221 */ /* 0x004fc60000010000 */
[----:B------:R-:W2:Y:S01]  /*92e0*/  LDS R66, [R8+0x3400] ;  /* 0x0034000008427984 */ /* 0x000ea20000000800 */
[----:B------:R-:W-:Y:S01]  /*92f0*/  FADD.FTZ R2, R2, R37 ;  /* 0x0000002502027221 */ /* 0x000fe20000010000 */
[----:B---3--:R-:W-:Y:S02]  /*9300*/  FADD.FTZ R3, RZ, R3 ;  /* 0x00000003ff037221 */ /* 0x008fe40000010000 */
[----:B------:R-:W3:Y:S01]  /*9310*/  LDS R65, [R8+0x3600] ;  /* 0x0036000008417984 */ /* 0x000ee20000000800 */
[----:B----4-:R-:W-:Y:S01]  /*9320*/  FADD.FTZ R9, RZ, R9 ;  /* 0x00000009ff097221 */ /* 0x010fe20000010000 */
[----:B------:R-:W-:Y:S02]  /*9330*/  FADD.FTZ R3, R3, R34 ;  /* 0x0000002203037221 */ /* 0x000fe40000010000 */
[----:B------:R-:W4:Y:S01]  /*9340*/  LDS R68, [R8+0x3800] ;  /* 0x0038000008447984 */ /* 0x000f220000000800 */
[----:B------:R-:W-:Y:S01]  /*9350*/  FADD.FTZ R10, RZ, R10 ;  /* 0x0000000aff0a7221 */ /* 0x000fe20000010000 */
[----:B------:R-:W-:-:S02]  /*9360*/  FADD.FTZ R9, R9, R38 ;  /* 0x0000002609097221 */ /* 0x000fc40000010000 */
[----:B------:R-:W4:Y:S01]  /*9370*/  LDS R67, [R8+0x3a00] ;  /* 0x003a000008437984 */ /* 0x000f220000000800 */
[----:B------:R-:W-:Y:S01]  /*9380*/  FADD.FTZ R10, R10, R39 ;  /* 0x000000270a0a7221 */ /* 0x000fe20000010000 */
[----:B------:R-:W-:Y:S02]  /*9390*/  FADD.FTZ R11, RZ, R11 ;  /* 0x0000000bff0b7221 */ /* 0x000fe40000010000 */
[----:B------:R-:W4:Y:S01]  /*93a0*/  LDS R70, [R8+0x3c00] ;  /* 0x003c000008467984 */ /* 0x000f220000000800 */
[----:B------:R-:W-:Y:S01]  /*93b0*/  FADD.FTZ R33, R33, R60 ;  /* 0x0000003c21217221 */ /* 0x000fe20000010000 */
[----:B------:R-:W-:Y:S02]  /*93c0*/  FADD.FTZ R11, R11, R42 ;  /* 0x0000002a0b0b7221 */ /* 0x000fe40000010000 */
[----:B------:R-:W4:Y:S01]  /*93d0*/  LDS R69, [R8+0x3e00] ;  /* 0x003e000008457984 */ /* 0x000f220000000800 */
[----:B------:R-:W-:-:S03]  /*93e0*/  FADD.FTZ R40, R40, R43 ;  /* 0x0000002b28287221 */ /* 0x000fc60000010000 */
[----:B------:R-:W4:Y:S01]  /*93f0*/  LDS R71, [R8+0x4000] ;  /* 0x0040000008477984 */ /* 0x000f220000000800 */
[----:B------:R-:W-:-:S03]  /*9400*/  FADD.FTZ R36, R36, R61 ;  /* 0x0000003d24247221 */ /* 0x000fc60000010000 */
[----:B------:R-:W4:Y:S01]  /*9410*/  LDS R72, [R8+0x4200] ;  /* 0x0042000008487984 */ /* 0x000f220000000800 */
[----:B------:R-:W-:-:S03]  /*9420*/  FADD.FTZ R35, R35, R62 ;  /* 0x0000003e23237221 */ /* 0x000fc60000010000 */
[----:B------:R-:W4:Y:S01]  /*9430*/  LDS R73, [R8+0x4400] ;  /* 0x0044000008497984 */ /* 0x000f220000000800 */
[----:B0-----:R-:W-:-:S03]  /*9440*/  FADD.FTZ R2, R2, R63 ;  /* 0x0000003f02027221 */ /* 0x001fc60000010000 */
[----:B------:R-:W-:Y:S01]  /*9450*/  LDS R74, [R8+0x4600] ;  /* 0x00460000084a7984 */ /* 0x000fe20000000800 */
[----:B-1----:R-:W-:-:S03]  /*9460*/  FADD.FTZ R3, R3, R64 ;  /* 0x0000004003037221 */ /* 0x002fc60000010000 */
[----:B------:R-:W0:Y:S01]  /*9470*/  LDS R76, [R8+0x4800] ;  /* 0x00480000084c7984 */ /* 0x000e220000000800 */
[----:B--2---:R-:W-:-:S03]  /*9480*/  FADD.FTZ R9, R9, R66 ;  /* 0x0000004209097221 */ /* 0x004fc60000010000 */
[----:B------:R-:W1:Y:S01]  /*9490*/  LDS R75, [R8+0x4a00] ;  /* 0x004a0000084b7984 */ /* 0x000e620000000800 */
[----:B---3--:R-:W-:-:S03]  /*94a0*/  FADD.FTZ R10, R10, R65 ;  /* 0x000000410a0a7221 */ /* 0x008fc60000010000 */
[----:B------:R-:W2:Y:S01]  /*94b0*/  LDS R78, [R8+0x4c00] ;  /* 0x004c0000084e7984 */ /* 0x000ea20000000800 */
[----:B----4-:R-:W-:-:S03]  /*94c0*/  FADD.FTZ R11, R11, R68 ;  /* 0x000000440b0b7221 */ /* 0x010fc60000010000 */
[----:B------:R-:W3:Y:S01]  /*94d0*/  LDS R77, [R8+0x4e00] ;  /* 0x004e0000084d7984 */ /* 0x000ee20000000800 */
[----:B------:R-:W-:Y:S01]  /*94e0*/  FADD.FTZ R32, R32, R67 ;  /* 0x0000004320207221 */ /* 0x000fe20000010000 */
[----:B------:R-:W-:Y:S01]  /*94f0*/  BAR.SYNC.DEFER_BLOCKING 0x0 ;  /* 0x0000000000007b1d */ /* 0x000fe20000010000 */
[----:B------:R-:W-:Y:S01]  /*9500*/  FADD.FTZ R33, R33, R70 ;  /* 0x0000004621217221 */ /* 0x000fe20000010000 */
[----:B------:R-:W-:Y:S01]  /*9510*/  FADD.FTZ R69, R40, R69 ;  /* 0x0000004528457221 */ /* 0x000fe20000010000 */
[----:B------:R-:W-:Y:S01]  /*9520*/  FADD.FTZ R71, R36, R71 ;  /* 0x0000004724477221 */ /* 0x000fe20000010000 */
[----:B------:R-:W-:Y:S01]  /*9530*/  FADD.FTZ R35, R35, R72 ;  /* 0x0000004823237221 */ /* 0x000fe20000010000 */
[----:B------:R-:W-:Y:S01]  /*9540*/  FADD.FTZ R73, R2, R73 ;  /* 0x0000004902497221 */ /* 0x000fe20000010000 */
[----:B------:R-:W-:Y:S01]  /*9550*/  STS.128 [R0], R12 ;  /* 0x0000000c00007388 */ /* 0x000fe20000000c00 */
[----:B0-----:R-:W-:-:S03]  /*9560*/  FADD.FTZ R9, R9, R76 ;  /* 0x0000004c09097221 */ /* 0x001fc60000010000 */
[----:B------:R-:W-:Y:S01]  /*9570*/  STS.128 [R0+0x10], R16 ;  /* 0x0000101000007388 */ /* 0x000fe20000000c00 */
[----:B-1----:R-:W-:-:S03]  /*9580*/  FADD.FTZ R75, R10, R75 ;  /* 0x0000004b0a4b7221 */ /* 0x002fc60000010000 */
[----:B------:R-:W-:Y:S01]  /*9590*/  STS.128 [R0+0x400], R20 ;  /* 0x0004001400007388 */ /* 0x000fe20000000c00 */
[----:B--2---:R-:W-:-:S03]  /*95a0*/  FADD.FTZ R11, R11, R78 ;  /* 0x0000004e0b0b7221 */ /* 0x004fc60000010000 */
[----:B------:R-:W-:Y:S01]  /*95b0*/  STS.128 [R0+0x410], R24 ;  /* 0x0004101800007388 */ /* 0x000fe20000000c00 */
[----:B---3--:R-:W-:-:S03]  /*95c0*/  FADD.FTZ R77, R32, R77 ;  /* 0x0000004d204d7221 */ /* 0x008fc60000010000 */
[----:B------:R-:W-:Y:S04]  /*95d0*/  STS.128 [R0+0x800], R28 ;  /* 0x0008001c00007388 */ /* 0x000fe80000000c00 */
[----:B------:R0:W-:Y:S04]  /*95e0*/  STS.128 [R0+0x810], R4 ;  /* 0x0008100400007388 */ /* 0x0001e80000000c00 */
[----:B------:R-:W-:Y:S04]  /*95f0*/  STS.128 [R0+0xc00], R44 ;  /* 0x000c002c00007388 */ /* 0x000fe80000000c00 */
[----:B------:R-:W-:Y:S04]  /*9600*/  STS.128 [R0+0xc10], R48 ;  /* 0x000c103000007388 */ /* 0x000fe80000000c00 */
[----:B------:R-:W-:Y:S04]  /*9610*/  STS.128 [R0+0x1000], R52 ;  /* 0x0010003400007388 */ /* 0x000fe80000000c00 */
[----:B------:R1:W-:Y:S01]  /*9620*/  STS.128 [R0+0x1010], R56 ;  /* 0x0010103800007388 */ /* 0x0003e20000000c00 */
[----:B0-----:R-:W-:Y:S01]  /*9630*/  FADD.FTZ R7, R3, R74 ;  /* 0x0000004a03077221 */ /* 0x001fe20000010000 */
[----:B------:R-:W-:Y:S08]  /*9640*/  BAR.SYNC.DEFER_BLOCKING 0x0 ;  /* 0x0000000000007b1d */ /* 0x000ff00000010000 */
[----:B-1----:R-:W0:Y:S01]  /*9650*/  LDC R0, c[0x0][0x388] ;  /* 0x0000e200ff007b82 */ /* 0x002e220000000800 */
[----:B------:R-:W1:Y:S04]  /*9660*/  LDS R12, [R8] ;  /* 0x00000000080c7984 */ /* 0x000e680000000800 */
[----:B------:R-:W2:Y:S04]  /*9670*/  LDS R13, [R8+0x200] ;  /* 0x00020000080d7984 */ /* 0x000ea80000000800 */
[----:B------:R-:W3:Y:S04]  /*9680*/  LDS R5, [R8+0x1400] ;  /* 0x0014000008057984 */ /* 0x000ee80000000800 */
[----:B------:R-:W4:Y:S01]  /*9690*/  LDS R4, [R8+0x1600] ;  /* 0x0016000008047984 */ /* 0x000f220000000800 */
[----:B0-----:R-:W-:-:S03]  /*96a0*/  IMAD R2, R0, UR4, RZ ;  /* 0x0000000400027c24 */ /* 0x001fc6000f8e02ff */
[----:B------:R-:W0:Y:S02]  /*96b0*/  LDS R6, [R8+0x2800] ;  /* 0x0028000008067984 */ /* 0x000e240000000800 */
[----:B------:R-:W-:Y:S02]  /*96c0*/  IADD3 R2, P0, PT, R2, R84, RZ ;  /* 0x0000005402027210 */ /* 0x000fe40007f1e0ff */
[----:B------:R-:W0:Y:S02]  /*96d0*/  LDS R15, [R8+0x2a00] ;  /* 0x002a0000080f7984 */ /* 0x000e240000000800 */
[----:B------:R-:W-:Y:S02]  /*96e0*/  IADD3.X R3, PT, PT, RZ, RZ, RZ, P0, !PT ;  /* 0x000000ffff037210 */ /* 0x000fe400007fe4ff */
[----:B------:R-:W0:Y:S04]  /*96f0*/  LDS R14, [R8+0x3c00] ;  /* 0x003c0000080e7984 */ /* 0x000e280000000800 */
[----:B------:R-:W0:Y:S04]  /*9700*/  LDS R16, [R8+0x3e00] ;  /* 0x003e000008107984 */ /* 0x000e280000000800 */
[----:B------:R-:W0:Y:S04]  /*9710*/  LDS R0, [R8+0x400] ;  /* 0x0004000008007984 */ /* 0x000e280000000800 */
[----:B------:R-:W0:Y:S04]  /*9720*/  LDS R17, [R8+0x1800] ;  /* 0x0018000008117984 */ /* 0x000e280000000800 */
[----:B------:R-:W0:Y:S01]  /*9730*/  LDS R29, [R8+0x2c00] ;  /* 0x002c0000081d7984 */ /* 0x000e220000000800 */
[----:B-1----:R-:W-:Y:S01]  /*9740*/  FADD.FTZ R12, RZ, R12 ;  /* 0x0000000cff0c7221 */ /* 0x002fe20000010000 */
[----:B--2---:R-:W-:-:S02]  /*9750*/  FADD.FTZ R13, RZ, R13 ;  /* 0x0000000dff0d7221 */ /* 0x004fc40000010000 */
[----:B------:R-:W1:Y:S01]  /*9760*/  LDS R10, [R8+0x800] ;  /* 0x00080000080a7984 */ /* 0x000e620000000800 */
[----:B---3--:R-:W-:-:S03]  /*9770*/  FADD.FTZ R5, R12, R5 ;  /* 0x000000050c057221 */ /* 0x008fc60000010000 */
[----:B------:R-:W-:Y:S01]  /*9780*/  LDS R19, [R8+0x1a00] ;  /* 0x001a000008137984 */ /* 0x000fe20000000800 */
[----:B----4-:R-:W-:-:S03]  /*9790*/  FADD.FTZ R4, R13, R4 ;  /* 0x000000040d047221 */ /* 0x010fc60000010000 */
[----:B------:R-:W2:Y:S01]  /*97a0*/  LDS R12, [R8+0xa00] ;  /* 0x000a0000080c7984 */ /* 0x000ea20000000800 */
[----:B0-----:R-:W-:-:S03]  /*97b0*/  FADD.FTZ R5, R5, R6 ;  /* 0x0000000605057221 */ /* 0x001fc60000010000 */
[----:B------:R-:W0:Y:S01]  /*97c0*/  LDS R21, [R8+0x1c00] ;  /* 0x001c000008157984 */ /* 0x000e220000000800 */
[----:B------:R-:W-:-:S03]  /*97d0*/  FADD.FTZ R15, R4, R15 ;  /* 0x0000000f040f7221 */ /* 0x000fc60000010000 */
[----:B------:R-:W3:Y:S01]  /*97e0*/  LDS R6, [R8+0x600] ;  /* 0x0006000008067984 */ /* 0x000ee20000000800 */
[C---:B------:R-:W-:Y:S01]  /*97f0*/  SHF.L.U32 R4, R2.reuse, 0x2, RZ ;  /* 0x0000000202047819 */ /* 0x040fe200000006ff */
[----:B------:R-:W-:Y:S01]  /*9800*/  FADD.FTZ R27, R5, R14 ;  /* 0x0000000e051b7221 */ /* 0x000fe20000010000 */
[----:B------:R-:W-:Y:S01]  /*9810*/  SHF.L.U64.HI R5, R2, 0x2, R3 ;  /* 0x0000000202057819 */ /* 0x000fe20000010203 */
[----:B------:R-:W4:Y:S01]  /*9820*/  LDS R13, [R8+0xc00] ;  /* 0x000c0000080d7984 */ /* 0x000f220000000800 */
[C---:B------:R-:W-:Y:S01]  /*9830*/  IADD3 R2, P0, PT, R4.reuse, UR18, RZ ;  /* 0x0000001204027c10 */ /* 0x040fe2000ff1e0ff */
[----:B------:R-:W-:Y:S01]  /*9840*/  FADD.FTZ R43, R15, R16 ;  /* 0x000000100f2b7221 */ /* 0x000fe20000010000 */
[----:B------:R-:W-:Y:S01]  /*9850*/  IADD3 R4, P1, PT, R4, UR16, RZ ;  /* 0x0000001004047c10 */ /* 0x000fe2000ff3e0ff */
[----:B------:R-:W4:Y:S01]  /*9860*/  LDS R31, [R8+0x2e00] ;  /* 0x002e0000081f7984 */ /* 0x000f220000000800 */
[C---:B------:R-:W-:Y:S01]  /*9870*/  IADD3.X R3, PT, PT, R5.reuse, UR19, RZ, P0, !PT ;  /* 0x0000001305037c10 */ /* 0x040fe200087fe4ff */
[----:B------:R-:W-:Y:S01]  /*9880*/  FADD.FTZ R0, RZ, R0 ;  /* 0x00000000ff007221 */ /* 0x000fe20000010000 */
[----:B------:R-:W-:Y:S01]  /*9890*/  IADD3.X R5, PT, PT, R5, UR17, RZ, P1, !PT ;  /* 0x0000001105057c10 */ /* 0x000fe20008ffe4ff */
[----:B------:R-:W4:Y:S02]  /*98a0*/  LDS R23, [R8+0x1e00] ;  /* 0x001e000008177984 */ /* 0x000f240000000800 */
[----:B------:R-:W-:-:S02]  /*98b0*/  FADD.FTZ R0, R0, R17 ;  /* 0x0000001100007221 */ /* 0x000fc40000010000 */
[----:B------:R-:W4:Y:S02]  /*98c0*/  LDS R14, [R8+0xe00] ;  /* 0x000e0000080e7984 */ /* 0x000f240000000800 */
[----:B------:R-:W-:Y:S02]  /*98d0*/  FADD.FTZ R0, R0, R29 ;  /* 0x0000001d00007221 */ /* 0x000fe40000010000 */
[----:B------:R-:W4:Y:S01]  /*98e0*/  LDS R45, [R8+0x4000] ;  /* 0x00400000082d7984 */ /* 0x000f220000000800 */
[----:B-1----:R-:W-:-:S03]  /*98f0*/  FADD.FTZ R10, RZ, R10 ;  /* 0x0000000aff0a7221 */ /* 0x002fc60000010000 */
[----:B------:R-:W1:Y:S04]  /*9900*/  LDS R37, [R8+0x3000] ;  /* 0x0030000008257984 */ /* 0x000e680000000800 */
[----:B------:R-:W1:Y:S01]  /*9910*/  LDS R18, [R8+0x2000] ;  /* 0x0020000008127984 */ /* 0x000e620000000800 */
[----:B--2---:R-:W-:-:S03]  /*9920*/  FADD.FTZ R12, RZ, R12 ;  /* 0x0000000cff0c7221 */ /* 0x004fc60000010000 */
[----:B------:R-:W2:Y:S01]  /*9930*/  LDS R15, [R8+0x1000] ;  /* 0x00100000080f7984 */ /* 0x000ea20000000800 */
[----:B0-----:R-:W-:-:S03]  /*9940*/  FADD.FTZ R10, R10, R21 ;  /* 0x000000150a0a7221 */ /* 0x001fc60000010000 */
[----:B------:R-:W0:Y:S01]  /*9950*/  LDS R47, [R8+0x4200] ;  /* 0x00420000082f7984 */ /* 0x000e220000000800 */
[----:B---3--:R-:W-:-:S03]  /*9960*/  FADD.FTZ R6, RZ, R6 ;  /* 0x00000006ff067221 */ /* 0x008fc60000010000 */
[----:B------:R-:W3:Y:S01]  /*9970*/  LDS R39, [R8+0x3200] ;  /* 0x0032000008277984 */ /* 0x000ee20000000800 */
[----:B------:R-:W-:-:S03]  /*9980*/  FADD.FTZ R6, R6, R19 ;  /* 0x0000001306067221 */ /* 0x000fc60000010000 */
[----:B------:R-:W3:Y:S01]  /*9990*/  LDS R25, [R8+0x2200] ;  /* 0x0022000008197984 */ /* 0x000ee20000000800 */
[----:B----4-:R-:W-:-:S03]  /*99a0*/  FADD.FTZ R13, RZ, R13 ;  /* 0x0000000dff0d7221 */ /* 0x010fc60000010000 */
[----:B------:R-:W4:Y:S01]  /*99b0*/  LDS R16, [R8+0x1200] ;  /* 0x0012000008107984 */ /* 0x000f220000000800 */
[----:B------:R-:W-:-:S03]  /*99c0*/  FADD.FTZ R6, R6, R31 ;  /* 0x0000001f06067221 */ /* 0x000fc60000010000 */
[----:B------:R-:W4:Y:S01]  /*99d0*/  LDS R49, [R8+0x4400] ;  /* 0x0044000008317984 */ /* 0x000f220000000800 */
[----:B------:R-:W-:-:S03]  /*99e0*/  FADD.FTZ R12, R12, R23 ;  /* 0x000000170c0c7221 */ /* 0x000fc60000010000 */
[----:B------:R-:W4:Y:S01]  /*99f0*/  LDS R22, [R8+0x3400] ;  /* 0x0034000008167984 */ /* 0x000f220000000800 */
[----:B------:R-:W-:-:S03]  /*9a00*/  FADD.FTZ R14, RZ, R14 ;  /* 0x0000000eff0e7221 */ /* 0x000fc60000010000 */
[----:B------:R-:W4:Y:S01]  /*9a10*/  LDS R20, [R8+0x2400] ;  /* 0x0024000008147984 */ /* 0x000f220000000800 */
[----:B------:R-:W-:-:S03]  /*9a20*/  FADD.FTZ R45, R0, R45 ;  /* 0x0000002d002d7221 */ /* 0x000fc60000010000 */
[----:B------:R-:W-:Y:S01]  /*9a30*/  STG.E desc[UR6][R2.64], R27 ;  /* 0x0000001b02007986 */ /* 0x000fe2000c101906 */
[----:B-1----:R-:W-:-:S03]  /*9a40*/  FADD.FTZ R10, R10, R37 ;  /* 0x000000250a0a7221 */ /* 0x002fc60000010000 */
[----:B------:R-:W1:Y:S01]  /*9a50*/  LDS R51, [R8+0x4600] ;  /* 0x0046000008337984 */ /* 0x000e620000000800 */
[----:B------:R-:W-:-:S03]  /*9a60*/  FADD.FTZ R13, R13, R18 ;  /* 0x000000120d0d7221 */ /* 0x000fc60000010000 */
[----:B------:R-:W1:Y:S01]  /*9a70*/  LDS R41, [R8+0x3600] ;  /* 0x0036000008297984 */ /* 0x000e620000000800 */
[----:B--2---:R-:W-:-:S03]  /*9a80*/  FADD.FTZ R15, RZ, R15 ;  /* 0x0000000fff0f7221 */ /* 0x004fc60000010000 */
[----:B------:R-:W2:Y:S01]  /*9a90*/  LDS R27, [R8+0x2600] ;  /* 0x00260000081b7984 */ /* 0x000ea20000000800 */
[----:B0-----:R-:W-:-:S03]  /*9aa0*/  FADD.FTZ R47, R6, R47 ;  /* 0x0000002f062f7221 */ /* 0x001fc60000010000 */
[----:B------:R-:W0:Y:S01]  /*9ab0*/  LDS R26, [R8+0x4800] ;  /* 0x00480000081a7984 */ /* 0x000e220000000800 */
[----:B---3--:R-:W-:-:S03]  /*9ac0*/  FADD.FTZ R12, R12, R39 ;  /* 0x000000270c0c7221 */ /* 0x008fc60000010000 */
[----:B------:R-:W3:Y:S01]  /*9ad0*/  LDS R24, [R8+0x3800] ;  /* 0x0038000008187984 */ /* 0x000ee20000000800 */
[----:B------:R-:W-:-:S03]  /*9ae0*/  FADD.FTZ R14, R14, R25 ;  /* 0x000000190e0e7221 */ /* 0x000fc60000010000 */
[----:B------:R-:W-:Y:S01]  /*9af0*/  STG.E desc[UR6][R4.64], R33 ;  /* 0x0000002104007986 */ /* 0x000fe2000c101906 */
[----:B----4-:R-:W-:-:S03]  /*9b00*/  FADD.FTZ R16, RZ, R16 ;  /* 0x00000010ff107221 */ /* 0x010fc60000010000 */
[----:B------:R-:W4:Y:S01]  /*9b10*/  LDS R33, [R8+0x4a00] ;  /* 0x004a000008217984 */ /* 0x000f220000000800 */
[----:B------:R-:W-:-:S03]  /*9b20*/  FADD.FTZ R49, R10, R49 ;  /* 0x000000310a317221 */ /* 0x000fc60000010000 */
[----:B------:R-:W4:Y:S01]  /*9b30*/  LDS R17, [R8+0x3a00] ;  /* 0x003a000008117984 */ /* 0x000f220000000800 */
[----:B------:R-:W-:-:S03]  /*9b40*/  FADD.FTZ R13, R13, R22 ;  /* 0x000000160d0d7221 */ /* 0x000fc60000010000 */
[----:B------:R-:W4:Y:S01]  /*9b50*/  LDS R28, [R8+0x4c00] ;  /* 0x004c0000081c7984 */ /* 0x000f220000000800 */
[----:B------:R-:W-:-:S03]  /*9b60*/  FADD.FTZ R15, R15, R20 ;  /* 0x000000140f0f7221 */ /* 0x000fc60000010000 */
[----:B------:R-:W4:Y:S04]  /*9b70*/  LDS R29, [R8+0x4e00] ;  /* 0x004e0000081d7984 */ /* 0x000f280000000800 */
[----:B------:R-:W-:Y:S01]  /*9b80*/  STG.E desc[UR6][R2.64+0x200], R43 ;  /* 0x0002002b02007986 */ /* 0x000fe2000c101906 */
[----:B-1----:R-:W-:-:S03]  /*9b90*/  FADD.FTZ R51, R12, R51 ;  /* 0x000000330c337221 */ /* 0x002fc60000010000 */
[----:B------:R-:W-:Y:S01]  /*9ba0*/  STG.E desc[UR6][R4.64+0x200], R69 ;  /* 0x0002004504007986 */ /* 0x000fe2000c101906 */
[----:B------:R-:W-:-:S03]  /*9bb0*/  FADD.FTZ R14, R14, R41 ;  /* 0x000000290e0e7221 */ /* 0x000fc60000010000 */
[----:B------:R-:W-:Y:S01]  /*9bc0*/  STG.E desc[UR6][R2.64+0x400], R45 ;  /* 0x0004002d02007986 */ /* 0x000fe2000c101906 */
[----:B--2---:R-:W-:-:S03]  /*9bd0*/  FADD.FTZ R16, R16, R27 ;  /* 0x0000001b10107221 */ /* 0x004fc60000010000 */
[----:B------:R-:W-:Y:S01]  /*9be0*/  STG.E desc[UR6][R4.64+0x400], R71 ;  /* 0x0004004704007986 */ /* 0x000fe2000c101906 */
[----:B0-----:R-:W-:-:S03]  /*9bf0*/  FADD.FTZ R13, R13, R26 ;  /* 0x0000001a0d0d7221 */ /* 0x001fc60000010000 */
[----:B------:R-:W-:Y:S01]  /*9c00*/  STG.E desc[UR6][R2.64+0x600], R47 ;  /* 0x0006002f02007986 */ /* 0x000fe2000c101906 */
[----:B---3--:R-:W-:-:S03]  /*9c10*/  FADD.FTZ R15, R15, R24 ;  /* 0x000000180f0f7221 */ /* 0x008fc60000010000 */
[----:B------:R-:W-:Y:S04]  /*9c20*/  STG.E desc[UR6][R4.64+0x600], R35 ;  /* 0x0006002304007986 */ /* 0x000fe8000c101906 */
[----:B------:R-:W-:Y:S01]  /*9c30*/  STG.E desc[UR6][R2.64+0x800], R49 ;  /* 0x0008003102007986 */ /* 0x000fe2000c101906 */
[----:B----4-:R-:W-:-:S03]  /*9c40*/  FADD.FTZ R33, R14, R33 ;  /* 0x000000210e217221 */ /* 0x010fc60000010000 */
[----:B------:R-:W-:Y:S01]  /*9c50*/  STG.E desc[UR6][R4.64+0x800], R73 ;  /* 0x0008004904007986 */ /* 0x000fe2000c101906 */
[----:B------:R-:W-:-:S03]  /*9c60*/  FADD.FTZ R16, R16, R17 ;  /* 0x0000001110107221 */ /* 0x000fc60000010000 */
[----:B------:R-:W-:Y:S01]  /*9c70*/  STG.E desc[UR6][R2.64+0xa00], R51 ;  /* 0x000a003302007986 */ /* 0x000fe2000c101906 */
[----:B------:R-:W-:-:S03]  /*9c80*/  FADD.FTZ R15, R15, R28 ;  /* 0x0000001c0f0f7221 */ /* 0x000fc60000010000 */
[----:B------:R-:W-:Y:S01]  /*9c90*/  STG.E desc[UR6][R4.64+0xa00], R7 ;  /* 0x000a000704007986 */ /* 0x000fe2000c101906 */
[----:B------:R-:W-:-:S03]  /*9ca0*/  FADD.FTZ R29, R16, R29 ;  /* 0x0000001d101d7221 */ /* 0x000fc60000010000 */
[----:B------:R-:W-:Y:S04]  /*9cb0*/  STG.E desc[UR6][R2.64+0xc00], R13 ;  /* 0x000c000d02007986 */ /* 0x000fe8000c101906 */
[----:B------:R-:W-:Y:S04]  /*9cc0*/  STG.E desc[UR6][R4.64+0xc00], R9 ;  /* 0x000c000904007986 */ /* 0x000fe8000c101906 */
[----:B------:R-:W-:Y:S04]  /*9cd0*/  STG.E desc[UR6][R2.64+0xe00], R33 ;  /* 0x000e002102007986 */ /* 0x000fe8000c101906 */
[----:B------:R-:W-:Y:S04]  /*9ce0*/  STG.E desc[UR6][R4.64+0xe00], R75 ;  /* 0x000e004b04007986 */ /* 0x000fe8000c101906 */
[----:B------:R-:W-:Y:S04]  /*9cf0*/  STG.E desc[UR6][R2.64+0x1000], R15 ;  /* 0x0010000f02007986 */ /* 0x000fe8000c101906 */
[----:B------:R-:W-:Y:S04]  /*9d00*/  STG.E desc[UR6][R4.64+0x1000], R11 ;  /* 0x0010000b04007986 */ /* 0x000fe8000c101906 */
[----:B------:R-:W-:Y:S04]  /*9d10*/  STG.E desc[UR6][R2.64+0x1200], R29 ;  /* 0x0012001d02007986 */ /* 0x000fe8000c101906 */
[----:B------:R-:W-:Y:S01]  /*9d20*/  STG.E desc[UR6][R4.64+0x1200], R77 ;  /* 0x0012004d04007986 */ /* 0x000fe2000c101906 */
[----:B------:R-:W-:Y:S05]  /*9d30*/  EXIT ;  /* 0x000000000000794d */ /* 0x000fea0003800000 */
.L_x_79:
[----:B------:R-:W-:Y:S01]  /*9d40*/  HFMA2 R86, -RZ, RZ, 0, 5.9604644775390625e-08 ;  /* 0x00000001ff567431 */ /* 0x000fe200000001ff */
[----:B------:R-:W-:Y:S01]  /*9d50*/  BSSY B2, `(.L_x_85) ;  /* 0x0000007000027945 */ /* 0x000fe20003800000 */
[----:B------:R-:W-:Y:S02]  /*9d60*/  MOV R89, R106 ;  /* 0x0000006a00597202 */ /* 0x000fe40000000f00 */
[----:B------:R-:W-:Y:S02]  /*9d70*/  MOV R87, 0x1f ;  /* 0x0000001f00577802 */ /* 0x000fe40000000f00 */
[----:B------:R-:W-:-:S07]  /*9d80*/  MOV R88, 0xffffffff ;  /* 0xffffffff00587802 */ /* 0x000fce0000000f00 */
[----:B------:R-:W-:Y:S05]  /*9d90*/  WARPSYNC.COLLECTIVE R88, `(.L_x_86) ;  /* 0x0000000058087348 */ /* 0x000fea0003c00000 */
[----:B------:R0:W1:Y:S02]  /*9da0*/  SHFL.BFLY P3, R86, R89, R86, R87 ;  /* 0x0c00005659567389 */ /* 0x0000640000060057 */
[----:B01----:R-:W-:Y:S05]  /*9db0*/  ENDCOLLECTIVE ;  /* 0x000000000000791b */ /* 0x003fea0003800000 */
.L_x_86:
[----:B------:R-:W-:Y:S05]  /*9dc0*/  BSYNC B2 ;  /* 0x0000000000027941 */ /* 0x000fea0003800000 */
.L_x_85:
[----:B------:R-:W-:Y:S01]  /*9dd0*/  FADD.FTZ R85, R86, R106 ;  /* 0x0000006a56557221 */ /* 0x000fe20000010000 */
[----:B------:R-:W-:Y:S01]  /*9de0*/  HFMA2 R86, -RZ, RZ, 0, 5.9604644775390625e-08 ;  /* 0x00000001ff567431 */ /* 0x000fe200000001ff */
[----:B------:R-:W-:Y:S01]  /*9df0*/  MOV R89, R105 ;  /* 0x0000006900597202 */ /* 0x000fe20000000f00 */
[----:B------:R0:W-:Y:S01]  /*9e00*/  STL [R1+0x2c], R99 ;  /* 0x00002c6301007387 */ /* 0x0001e20000100800 */
[----:B------:R-:W-:Y:S02]  /*9e10*/  MOV R87, 0x1f ;  /* 0x0000001f00577802 */ /* 0x000fe40000000f00 */
[----:B------:R-:W-:Y:S01]  /*9e20*/  MOV R88, 0xffffffff ;  /* 0xffffffff00587802 */ /* 0x000fe20000000f00 */
[----:B------:R0:W-:Y:S06]  /*9e30*/  STL [R1+0x30], R209 ;  /* 0x000030d101007387 */ /* 0x0001ec0000100800 */
[----:B0-----:R-:W-:Y:S05]  /*9e40*/  WARPSYNC.COLLECTIVE R88, `(.L_x_87) ;  /* 0x0000000058087348 */ /* 0x001fea0003c00000 */
[----:B------:R1:W2:Y:S02]  /*9e50*/  SHFL.BFLY P3, R86, R89, R86, R87 ;  /* 0x0c00005659567389 */ /* 0x0002a40000060057 */
[----:B012---:R-:W-:Y:S05]  /*9e60*/  ENDCOLLECTIVE ;  /* 0x000000000000791b */ /* 0x007fea0003800000 */
.L_x_87:
[----:B------:R0:W-:Y:S04]  /*9e70*/  STL [R1+0x34], R98 ;  /* 0x0000346201007387 */ /* 0x0001e80000100800 */
[----:B------:R0:W-:Y:S04]  /*9e80*/  STL [R1+0x38], R211 ;  /* 0x000038d301007387 */ /* 0x0001e80000100800 */
[----:B------:R0:W-:Y:S01]  /*9e90*/  STL [R1+0x3c], R97 ;  /* 0x00003c6101007387 */ /* 0x0001e20000100800 */
[----:B------:R-:W-:-:S03]  /*9ea0*/  MOV R89, R85 ;  /* 0x0000005500597202 */ /* 0x000fc60000000f00 */
[----:B------:R0:W-:Y:S04]  /*9eb0*/  STL [R1+0x40], R213 ;  /* 0x000040d501007387 */ /* 0x0001e80000100800 */
[----:B------:R0:W-:Y:S01]  /*9ec0*/  STL [R1+0x44], R96 ;  /* 0x0000446001007387 */ /* 0x0001e20000100800 */
[----:B------:R-:W-:Y:S01]  /*9ed0*/  MOV R84, R86 ;  /* 0x0000005600547202 */ /* 0x000fe20000000f00 */
[----:B------:R-:W-:Y:S02]  /*9ee0*/  HFMA2 R86, -RZ, RZ, 0, 1.1920928955078125e-07 ;  /* 0x00000002ff567431 */ /* 0x000fe400000001ff */
[----:B------:R0:W-:Y:S02]  /*9ef0*/  STL [R1+0x48], R215 ;  /* 0x000048d701007387 */ /* 0x0001e40000100800 */
[----:B------:R-:W-:-:S02]  /*9f00*/  FADD.FTZ R90, R84, R105 ;  /* 0x00000069545a7221 */ /* 0x000fc40000010000 */
[----:B------:R0:W-:Y:S04]  /*9f10*/  STL [R1+0x4c], R139 ;  /* 0x00004c8b01007387 */ /* 0x0001e80000100800 */
[----:B------:R0:W-:Y:S02]  /*9f20*/  STL [R1+0x50], R217 ;  /* 0x000050d901007387 */ /* 0x0001e40000100800 */
[----:B0-----:R-:W-:Y:S05]  /*9f30*/  WARPSYNC.COLLECTIVE R88, `(.L_x_88) ;  /* 0x0000000058087348 */ /* 0x001fea0003c00000 */
[----:B------:R1:W2:Y:S02]  /*9f40*/  SHFL.BFLY P3, R86, R89, R86, R87 ;  /* 0x0c00005659567389 */ /* 0x0002a40000060057 */
[----:B012---:R-:W-:Y:S05]  /*9f50*/  ENDCOLLECTIVE ;  /* 0x000000000000791b */ /* 0x007fea0003800000 */
.L_x_88:
        /* <DEDUP_REMOVED lines=15> */
.L_x_89:
[----:B------:R0:W-:Y:S04]  /*a050*/  STL [R1+0x94], R134 ;  /* 0x0000948601007387 */ /* 0x0001e80000100800 */
[----:B------:R0:W-:Y:S04]  /*a060*/  STL [R1+0x6c], R228 ;  /* 0x00006ce401007387 */ /* 0x0001e80000100800 */
[----:B------:R0:W-:Y:S01]  /*a070*/  STL [R1+0x80], R133 ;  /* 0x0000808501007387 */ /* 0x0001e20000100800 */
[----:B------:R-:W-:-:S03]  /*a080*/  MOV R89, R94 ;  /* 0x0000005e00597202 */ /* 0x000fc60000000f00 */
[----:B------:R0:W-:Y:S04]  /*a090*/  STL [R1+0x84], R229 ;  /* 0x000084e501007387 */ /* 0x0001e80000100800 */
[----:B------:R0:W-:Y:S01]  /*a0a0*/  STL [R1+0x88], R132 ;  /* 0x0000888401007387 */ /* 0x0001e20000100800 */
[----:B------:R-:W-:Y:S01]  /*a0b0*/  MOV R93, R86 ;  /* 0x00000056005d7202 */ /* 0x000fe20000000f00 */
[----:B------:R-:W-:Y:S02]  /*a0c0*/  HFMA2 R86, -RZ, RZ, 0, 2.384185791015625e-07 ;  /* 0x00000004ff567431 */ /* 0x000fe400000001ff */
[----:B------:R0:W-:Y:S02]  /*a0d0*/  STL [R1+0x70], R91 ;  /* 0x0000705b01007387 */ /* 0x0001e40000100800 */
[----:B------:R-:W-:-:S02]  /*a0e0*/  FADD.FTZ R93, R90, R93 ;  /* 0x0000005d5a5d7221 */ /* 0x000fc40000010000 */
[----:B------:R0:W-:Y:S04]  /*a0f0*/  STL [R1+0x74], R107 ;  /* 0x0000746b01007387 */ /* 0x0001e80000100800 */
[----:B------:R0:W-:Y:S02]  /*a100*/  STL [R1+0x78], R92 ;  /* 0x0000785c01007387 */ /* 0x0001e40000100800 */
[----:B0-----:R-:W-:Y:S05]  /*a110*/  WARPSYNC.COLLECTIVE R88, `(.L_x_90) ;  /* 0x0000000058087348 */ /* 0x001fea0003c00000 */
[----:B------:R1:W2:Y:S02]  /*a120*/  SHFL.BFLY P3, R86, R89, R86, R87 ;  /* 0x0c00005659567389 */ /* 0x0002a40000060057 */
[----:B012---:R-:W-:Y:S05]  /*a130*/  ENDCOLLECTIVE ;  /* 0x000000000000791b */ /* 0x007fea0003800000 */
.L_x_90:
[----:B------:R0:W-:Y:S04]  /*a140*/  STL [R1+0x7c], R108 ;  /* 0x00007c6c01007387 */ /* 0x0001e80000100800 */
[----:B------:R0:W-:Y:S04]  /*a150*/  STL [R1], R111 ;  /* 0x0000006f01007387 */ /* 0x0001e80000100800 */
        /* <DEDUP_REMOVED lines=13> */
.L_x_91:
[----:B------:R0:W-:Y:S04]  /*a230*/  STL [R1+0x1c], R103 ;  /* 0x00001c6701007387 */ /* 0x0001e80000100800 */
[----:B------:R0:W-:Y:S04]  /*a240*/  STL [R1+0x20], R115 ;  /* 0x0000207301007387 */ /* 0x0001e80000100800 */
[----:B------:R0:W-:Y:S01]  /*a250*/  STL [R1+0x24], R104 ;  /* 0x0000246801007387 */ /* 0x0001e20000100800 */
[----:B------:R-:W-:-:S03]  /*a260*/  MOV R89, R95 ;  /* 0x0000005f00597202 */ /* 0x000fc60000000f00 */
[----:B------:R0:W-:Y:S01]  /*a270*/  STL [R1+0x28], R116 ;  /* 0x0000287401007387 */ /* 0x0001e20000100800 */
[----:B------:R-:W-:Y:S01]  /*a280*/  MOV R84, R86 ;  /* 0x0000005600547202 */ /* 0x000fe20000000f00 */
[----:B------:R-:W-:-:S04]  /*a290*/  HFMA2 R86, -RZ, RZ, 0, 4.76837158203125e-07 ;  /* 0x00000008ff567431 */ /* 0x000fc800000001ff */
[----:B------:R-:W-:-:S07]  /*a2a0*/  FADD.FTZ R106, R93, R84 ;  /* 0x000000545d6a7221 */ /* 0x000fce0000010000 */
[----:B0-----:R-:W-:Y:S05]  /*a2b0*/  WARPSYNC.COLLECTIVE R88, `(.L_x_92) ;  /* 0x0000000058087348 */ /* 0x001fea0003c00000 */
[----:B------:R1:W2:Y:S02]  /*a2c0*/  SHFL.BFLY P3, R86, R89, R86, R87 ;  /* 0x0c00005659567389 */ /* 0x0002a40000060057 */
[----:B012---:R-:W-:Y:S05]  /*a2d0*/  ENDCOLLECTIVE ;  /* 0x000000000000791b */ /* 0x007fea0003800000 */
.L_x_92:
[----:B------:R-:W-:Y:S02]  /*a2e0*/  MOV R89, R106 ;  /* 0x0000006a00597202 */ /* 0x000fe40000000f00 */
[----:B------:R-:W-:Y:S01]  /*a2f0*/  MOV R84, R86 ;  /* 0x0000005600547202 */ /* 0x000fe20000000f00 */
[----:B------:R-:W-:-:S04]  /*a300*/  HFMA2 R86, -RZ, RZ, 0, 4.76837158203125e-07 ;  /* 0x00000008ff567431 */ /* 0x000fc800000001ff */
[----:B------:R-:W-:-:S07]  /*a310*/  FADD.FTZ R84, R95, R84 ;  /* 0x000000545f547221 */ /* 0x000fce0000010000 */
[----:B------:R-:W-:Y:S05]  /*a320*/  WARPSYNC.COLLECTIVE R88, `(.L_x_93) ;  /* 0x0000000058087348 */ /* 0x000fea0003c00000 */
[----:B------:R0:W1:Y:S02]  /*a330*/  SHFL.BFLY P3, R86, R89, R86, R87 ;  /* 0x0c00005659567389 */ /* 0x0000640000060057 */
[----:B01----:R-:W-:Y:S05]  /*a340*/  ENDCOLLECTIVE ;  /* 0x000000000000791b */ /* 0x003fea0003800000 */
.L_x_93:
[----:B------:R-:W-:Y:S02]  /*a350*/  MOV R89, R84 ;  /* 0x0000005400597202 */ /* 0x000fe40000000f00 */
[----:B------:R-:W-:Y:S01]  /*a360*/  MOV R105, R86 ;  /* 0x0000005600697202 */ /* 0x000fe20000000f00 */
[----:B------:R-:W-:-:S04]  /*a370*/  HFMA2 R86, -RZ, RZ, 0, 9.5367431640625e-07 ;  /* 0x00000010ff567431 */ /* 0x000fc800000001ff */
[----:B------:R-:W-:-:S07]  /*a380*/  FADD.FTZ R85, R106, R105 ;  /* 0x000000696a557221 */ /* 0x000fce0000010000 */
[----:B------:R-:W-:Y:S05]  /*a390*/  WARPSYNC.COLLECTIVE R88, `(.L_x_94) ;  /* 0x0000000058087348 */ /* 0x000fea0003c00000 */
[----:B------:R0:W1:Y:S02]  /*a3a0*/  SHFL.BFLY P3, R86, R89, R86, R87 ;  /* 0x0c00005659567389 */ /* 0x0000640000060057 */
[----:B01----:R-:W-:Y:S05]  /*a3b0*/  ENDCOLLECTIVE ;  /* 0x000000000000791b */ /* 0x003fea0003800000 */
.L_x_94:
[----:B------:R-:W-:Y:S02]  /*a3c0*/  MOV R89, R85 ;  /* 0x0000005500597202 */ /* 0x000fe40000000f00 */
[----:B------:R-:W-:Y:S01]  /*a3d0*/  MOV R91, R86 ;  /* 0x00000056005b7202 */ /* 0x000fe20000000f00 */
[----:B------:R-:W-:-:S07]  /*a3e0*/  HFMA2 R86, -RZ, RZ, 0, 9.5367431640625e-07 ;  /* 0x00000010ff567431 */ /* 0x000fce00000001ff */
[----:B------:R-:W-:Y:S05]  /*a3f0*/  WARPSYNC.COLLECTIVE R88, `(.L_x_95) ;  /* 0x0000000058087348 */ /* 0x000fea0003c00000 */
[----:B------:R0:W1:Y:S02]  /*a400*/  SHFL.BFLY P3, R86, R89, R86, R87 ;  /* 0x0c00005659567389 */ /* 0x0000640000060057 */
[----:B01----:R-:W-:Y:S05]  /*a410*/  ENDCOLLECTIVE ;  /* 0x000000000000791b */ /* 0x003fea0003800000 */
.L_x_95:
[----:B------:R-:W-:Y:S01]  /*a420*/  MOV R90, R86 ;  /* 0x00000056005a7202 */ /* 0x000fe20000000f00 */
[----:B------:R-:W-:Y:S06]  /*a430*/  BRA `(.L_x_96) ;  /* 0xffffffa8006c7947 */ /* 0x000fec000383ffff */
.L_x_97:
        /* <DEDUP_REMOVED lines=12> */
.L_x_25353:


//--------------------- .text._ZN10layer_norm13ln_bwd_kernelINS_13Kernel_traitsI13__nv_bfloat16S2_S2_S2_fjLj1280ELj1ELj4ELj1ELj16ENS_18Kernel_traits_baseILj1280ES2_S2_S2_S2_fjLj128EEEEELb0ELb0ELb1ELb0EEEvNS_9BwdParamsE --------------------------
	.section	.text._ZN10layer_norm13ln_bwd_kernelINS_13Kernel_traitsI13__nv_bfloat16S2_S2_S2_fjLj1280ELj1ELj4ELj1ELj16ENS_18Kernel_traits_baseILj1280ES2_S2_S2_S2_fjLj128EEEEELb0ELb0ELb1ELb0EEEvNS_9BwdParamsE,"ax",@progbits
	.align	128
        .global         _ZN10layer_norm13ln_bwd_kernelINS_13Kernel_traitsI13__nv_bfloat16S2_S2_S2_fjLj1280ELj1ELj4ELj1ELj16ENS_18Kernel_traits_baseILj1280ES2_S2_S2_S2_fjLj128EEEEELb0ELb0ELb1ELb0EEEvNS_9BwdParamsE
        .type           _ZN10layer_norm13ln_bwd_kernelINS_13Kernel_traitsI13__nv_bfloat16S2_S2_S2_fjLj1280ELj1ELj4ELj1ELj16ENS_18Kernel_traits_baseILj1280ES2_S2_S2_S2_fjLj128EEEEELb0ELb0ELb1ELb0EEEvNS_9BwdParamsE,@function
        .size           _ZN10layer_norm13ln_bwd_kernelINS_13Kernel_traitsI13__nv_bfloat16S2_S2_S2_fjLj1280ELj1ELj4ELj1ELj16ENS_18Kernel_traits_baseILj1280ES2_S2_S2_S2_fjLj128EEEEELb0ELb0ELb1ELb0EEEvNS_9BwdParamsE,(.L_x_25354 - _ZN10layer_norm13ln_bwd_kernelINS_13Kernel_traitsI13__nv_bfloat16S2_S2_S2_fjLj1280ELj1ELj4ELj1ELj16ENS_18Kernel_traits_baseILj1280ES2_S2_S2_S2_fjLj128EEEEELb0ELb0ELb1ELb0EEEvNS_9BwdParamsE)
        .other          _ZN10layer_norm13ln_bwd_kernelINS_13Kernel_traitsI13__nv_bfloat16S2_S2_S2_fjLj1280ELj1ELj4ELj1ELj16ENS_18Kernel_traits_baseILj1280ES2_S2_S2_S2_fjLj128EEEEELb0ELb0ELb1ELb0EEEvNS_9BwdParamsE,@"STO_CUDA_ENTRY STV_DEFAULT"
_ZN10layer_norm13ln_bwd_kernelINS_13Kernel_traitsI13__nv_bfloat16S2_S2_S2_fjLj1280ELj1ELj4ELj1ELj16ENS_18Kernel_traits_baseILj1280ES2_S2_S2_S2_fjLj128EEEEELb0ELb0ELb1ELb0EEEvNS_9BwdParamsE:
.text._ZN10layer_norm13ln_bwd_kernelINS_13Kernel_traitsI13__nv_bfloat16S2_S2_S2_fjLj1280ELj1ELj4ELj1ELj16ENS_18Kernel_traits_baseILj1280ES2_S2_S2_S2_fjLj128EEEEELb0ELb0ELb1ELb0EEEvNS_9BwdParamsE:
[----:B------:R-:W-:Y:S01]  /*0000*/  LDC R1, c[0x0][0x37c] ;  /* 0x0000df00ff017b82 */ /* 0x000fe20000000800 */
[----:B------:R-:W0:Y:S01]  /*0010*/  S2R R179, SR_TID.X ;  /* 0x0000000000b37919 */ /* 0x000e220000002100 */
[----:B------:R-:W1:Y:S01]  /*0020*/  LDCU UR4, c[0x0][0x388] ;  /* 0x00007100ff0477ac */ /* 0x000e620008000800 */
[----:B------:R-:W2:Y:S01]  /*0030*/  LDCU.64 UR6, c[0x0][0x358] ;  /* 0x00006b00ff0677ac */ /* 0x000ea20008000a00 */
[----:B------:R-:W3:Y:S01]  /*0040*/  LDCU UR5, c[0x0][0x384] ;  /* 0x00007080ff0577ac */ /* 0x000ee20008000800 */
[----:B------:R-:W4:Y:S01]  /*0050*/  LDCU UR12, c[0x0][0x40c] ;  /* 0x00008180ff0c77ac */ /* 0x000f220008000800 */
[----:B------:R-:W0:Y:S01]  /*0060*/  LDCU UR13, c[0x0][0x388] ;  /* 0x00007100ff0d77ac */ /* 0x000e220008000800 */
[----:B-1----:R-:W-:Y:S01]  /*0070*/  MOV R178, UR4 ;  /* 0x0000000400b27c02 */ /* 0x002fe20008000f00 */
[----:B------:R-:W1:Y:S03]  /*0080*/  LDCU.U8 UR8, c[0x0][0x410] ;  /* 0x00008200ff0877ac */ /* 0x000e660008000000 */
[----:B------:R-:W-:Y:S01]  /*0090*/  SHF.R.S32.HI R3, RZ, 0x1f, R178 ;  /* 0x0000001fff037819 */ /* 0x000fe200000114b2 */
[----:B------:R-:W1:Y:S03]  /*00a0*/  LDCU UR9, c[0x0][0x400] ;  /* 0x00008000ff0977ac */ /* 0x000e660008000800 */
[----:B------:R-:W-:Y:S01]  /*00b0*/  LEA.HI R3, R3, R178, RZ, 0x3 ;  /* 0x000000b203037211 */ /* 0x000fe200078f18ff */
[----:B------:R-:W1:Y:S01]  /*00c0*/  LDCU.64 UR10, c[0x0][0x438] ;  /* 0x00008700ff0a77ac */ /* 0x000e620008000a00 */
[----:B0-----:R-:W-:Y:S01]  /*00d0*/  LOP3.LUT R177, R179, 0x1f, RZ, 0xc0, !PT ;  /* 0x0000001fb3b17812 */ /* 0x001fe200078ec0ff */
[----:B------:R-:W0:Y:S03]  /*00e0*/  LDCU.64 UR14, c[0x0][0x478] ;  /* 0x00008f00ff0e77ac */ /* 0x000e260008000a00 */
[----:B------:R-:W-:-:S02]  /*00f0*/  LOP3.LUT R176, R177, 0x1f, RZ, 0x3c, !PT ;  /* 0x0000001fb1b07812 */ /* 0x000fc400078e3cff */
[----:B------:R-:W-:Y:S02]  /*0100*/  MOV R15, R177 ;  /* 0x000000b1000f7202 */ /* 0x000fe40000000f00 */
[----:B------:R-:W-:-:S04]  /*0110*/  LEA.HI.SX32 R176, R3, R176, 0x1d ;  /* 0x000000b003b07211 */ /* 0x000fc800078feaff */
[C---:B------:R-:W-:Y:S02]  /*0120*/  ISETP.GE.U32.AND P0, PT, R176.reuse, 0x20, PT ;  /* 0x00000020b000780c */ /* 0x040fe40003f06070 */
[C---:B------:R-:W-:Y:S02]  /*0130*/  ISETP.GE.U32.AND P1, PT, R176.reuse, 0x40, PT ;  /* 0x00000040b000780c */ /* 0x040fe40003f26070 */
[C---:B------:R-:W-:Y:S02]  /*0140*/  ISETP.GE.U32.AND P2, PT, R176.reuse, 0x60, PT ;  /* 0x00000060b000780c */ /* 0x040fe40003f46070 */
[C---:B------:R-:W-:Y:S02]  /*0150*/  ISETP.GE.U32.AND P3, PT, R176.reuse, 0x80, PT ;  /* 0x00000080b000780c */ /* 0x040fe40003f66070 */
[----:B------:R-:W-:-:S05]  /*0160*/  ISETP.GE.U32.AND P4, PT, R176, 0xa0, PT ;  /* 0x000000a0b000780c */ /* 0x000fca0003f86070 */
[----:B------:R-:W2:Y:S08]  /*0170*/  @P0 LDC.64 R2, c[0x0][0x3d0] ;  /* 0x0000f400ff020b82 */ /* 0x000eb00000000a00 */
[----:B------:R-:W3:Y:S08]  /*0180*/  @P1 LDC.64 R4, c[0x0][0x3d0] ;  /* 0x0000f400ff041b82 */ /* 0x000ef00000000a00 */
[----:B------:R-:W4:Y:S08]  /*0190*/  @P2 LDC.64 R8, c[0x0][0x3d0] ;  /* 0x0000f400ff082b82 */ /* 0x000f300000000a00 */
[----:B------:R-:W1:Y:S01]  /*01a0*/  @P3 LDC.64 R10, c[0x0][0x3d0] ;  /* 0x0000f400ff0a3b82 */ /* 0x000e620000000a00 */
[C---:B--2---:R-:W-:Y:S01]  /*01b0*/  @P0 IMAD.WIDE.U32 R2, R15.reuse, 0x10, R2 ;  /* 0x000000100f020825 */ /* 0x044fe200078e0002 */
[----:B------:R-:W-:-:S02]  /*01c0*/  @P0 LOP3.LUT R15, R15, 0x20, RZ, 0xfc, !PT ;  /* 0x000000200f0f0812 */ /* 0x000fc400078efcff */
[----:B------:R-:W-:Y:S02]  /*01d0*/  SHF.R.U32.HI R175, RZ, 0x5, R179 ;  /* 0x00000005ffaf7819 */ /* 0x000fe400000116b3 */
[----:B------:R2:W5:Y:S02]  /*01e0*/  @P0 LDG.E.128 R52, desc[UR6][R2.64] ;  /* 0x0000000602340981 */ /* 0x000564000c1e1d00 */
[----:B------:R-:W0:Y:S01]  /*01f0*/  @P4 LDC.64 R12, c[0x0][0x3d0] ;  /* 0x0000f400ff0c4b82 */ /* 0x000e220000000a00 */
        /* <DEDUP_REMOVED lines=9> */
[----:B0-----:R-:W-:-:S05]  /*0290*/  @P4 IMAD.WIDE.U32 R4, R15, 0x10, R12 ;  /* 0x000000100f044825 */ /* 0x001fca00078e000c */
[----:B------:R2:W5:Y:S01]  /*02a0*/  @P4 LDG.E.128 R68, desc[UR6][R4.64] ;  /* 0x0000000604444981 */ /* 0x000562000c1e1d00 */
[----:B------:R-:W0:Y:S01]  /*02b0*/  S2UR UR4, SR_CTAID.X ;  /* 0x00000000000479c3 */ /* 0x000e220000002500 */
[----:B------:R-:W-:Y:S01]  /*02c0*/  BSSY B0, `(.L_x_98) ;  /* 0x0000939000007945 */ /* 0x000fe20003800000 */
[----:B0-----:R-:W-:-:S06]  /*02d0*/  USHF.L.U32 UR4, UR4, 0x2, URZ ;  /* 0x0000000204047899 */ /* 0x001fcc00080006ff */
        /* <DEDUP_REMOVED lines=42> */
[----:B--2---:R-:W-:Y:S06]  /*0580*/  @P0 BRA `(.L_x_99) ;  /* 0x0000009000300947 */ /* 0x004fec0003800000 */
        /* <DEDUP_REMOVED lines=59> */
[----:B------:R-:W-:-:S07]  /*0940*/  CS2R R134, SRZ ;  /* 0x0000000000867805 */ /* 0x000fce000001ff00 */
.L_x_217:
[----:B------:R-:W0:Y:S08]  /*0950*/  LDC.64 R164, c[0x0][0x3f8] ;  /* 0x0000fe00ffa47b82 */ /* 0x000e300000000a00 */
[----:B------:R-:W1:Y:S08]  /*0960*/  LDC.64 R162, c[0x0][0x3c8] ;  /* 0x0000f200ffa27b82 */ /* 0x000e700000000a00 */
[----:B------:R-:W2:Y:S01]  /*0970*/  LDC.64 R160, c[0x0][0x3f0] ;  /* 0x0000fc00ffa07b82 */ /* 0x000ea20000000a00 */
[----:B0-----:R-:W-:-:S05]  /*0980*/  IMAD.WIDE R164, R175, 0x4, R164 ;  /* 0x00000004afa47825 */ /* 0x001fca00078e02a4 */
[----:B------:R-:W3:Y:S01]  /*0990*/  LDG.E R191, desc[UR6][R164.64] ;  /* 0x00000006a4bf7981 */ /* 0x000ee2000c1e1900 */
[----:B-1----:R-:W-:-:S05]  /*09a0*/  IMAD.WIDE R162, R175, 0x4, R162 ;  /* 0x00000004afa27825 */ /* 0x002fca00078e02a2 */
[----:B------:R0:W5:Y:S01]  /*09b0*/  LDG.E R190, desc[UR6][R162.64] ;  /* 0x00000006a2be7981 */ /* 0x000162000c1e1900 */
[----:B--2---:R-:W-:-:S05]  /*09c0*/  IMAD.WIDE R160, R175, 0x4, R160 ;  /* 0x00000004afa07825 */ /* 0x004fca00078e02a0 */
[----:B------:R0:W5:Y:S01]  /*09d0*/  LDG.E R189, desc[UR6][R160.64] ;  /* 0x00000006a0bd7981 */ /* 0x000162000c1e1900 */
[----:B------:R-:W-:Y:S01]  /*09e0*/  BSSY.RECONVERGENT B1, `(.L_x_100) ;  /* 0x0000246000017945 */ /* 0x000fe20003800200 */
[----:B------:R-:W-:Y:S01]  /*09f0*/  HFMA2 R249, -RZ, RZ, 0, 0 ;  /* 0x00000000fff97431 */ /* 0x000fe200000001ff */
[----:B------:R-:W-:Y:S02]  /*0a00*/  MOV R250, RZ ;  /* 0x000000ff00fa7202 */ /* 0x000fe40000000f00 */
[----:B---3--:R-:W-:-:S13]  /*0a10*/  ISETP.GE.AND P1, PT, R191, 0x1, PT ;  /* 0x00000001bf00780c */ /* 0x008fda0003f26270 */
[----:B0-----:R-:W-:Y:S05]  /*0a20*/  @!P1 BRA `(.L_x_101) ;  /* 0x0000002000789947 */ /* 0x001fea0003800000 */
[----:B------:R-:W0:Y:S02]  /*0a30*/  LDC.64 R160, c[0x0][0x3c0] ;  /* 0x0000f000ffa07b82 */ /* 0x000e240000000a00 */
[----:B0-----:R-:W-:-:S06]  /*0a40*/  IMAD.WIDE R160, R175, 0x4, R160 ;  /* 0x00000004afa07825 */ /* 0x001fcc00078e02a0 */
[----:B------:R-:W2:Y:S01]  /*0a50*/  LDG.E R160, desc[UR6][R160.64] ;  /* 0x00000006a0a07981 */ /* 0x000ea2000c1e1900 */
[----:B------:R-:W-:Y:S01]  /*0a60*/  MOV R178, UR13 ;  /* 0x0000000d00b27c02 */ /* 0x000fe20008000f00 */
[----:B------:R-:W-:Y:S01]  /*0a70*/  BSSY.RECONVERGENT B2, `(.L_x_102) ;  /* 0x000007c000027945 */ /* 0x000fe20003800200 */
[----:B------:R-:W-:Y:S01]  /*0a80*/  IADD3 R163, PT, PT, R191, -0x1, RZ ;  /* 0xffffffffbfa37810 */ /* 0x000fe20007ffe0ff */
[----:B------:R-:W0:Y:S01]  /*0a90*/  S2R R179, SR_TID.X ;  /* 0x0000000000b37919 */ /* 0x000e220000002100 */
[C---:B------:R-:W-:Y:S01]  /*0aa0*/  ISETP.GE.U32.AND P6, PT, R176.reuse, 0x20, PT ;  /* 0x00000020b000780c */ /* 0x040fe20003fc6070 */
[-C--:B------:R-:W-:Y:S01]  /*0ab0*/  IMAD R162, R175, R178.reuse, RZ ;  /* 0x000000b2afa27224 */ /* 0x080fe200078e02ff */
[----:B------:R-:W-:Y:S01]  /*0ac0*/  ISETP.NE.AND P0, PT, RZ, UR8, PT ;  /* 0x00000008ff007c0c */ /* 0x000fe2000bf05270 */
[----:B------:R-:W-:Y:S01]  /*0ad0*/  IMAD R164, R163, R178, RZ ;  /* 0x000000b2a3a47224 */ /* 0x000fe200078e02ff */
[----:B------:R-:W-:Y:S02]  /*0ae0*/  ISETP.GE.U32.AND P5, PT, R176, 0x40, PT ;  /* 0x00000040b000780c */ /* 0x000fe40003fa6070 */
[----:B------:R-:W-:-:S02]  /*0af0*/  SHF.R.S32.HI R163, RZ, 0x1f, R162 ;  /* 0x0000001fffa37819 */ /* 0x000fc400000114a2 */
[C---:B------:R-:W-:Y:S02]  /*0b00*/  ISETP.GE.U32.AND P2, PT, R176.reuse, 0x60, PT ;  /* 0x00000060b000780c */ /* 0x040fe40003f46070 */
[----:B------:R-:W-:Y:S02]  /*0b10*/  LEA.HI R162, R163, R162, RZ, 0x3 ;  /* 0x000000a2a3a27211 */ /* 0x000fe400078f18ff */
[----:B------:R-:W-:Y:S02]  /*0b20*/  SHF.R.S32.HI R163, RZ, 0x1f, R164 ;  /* 0x0000001fffa37819 */ /* 0x000fe400000114a4 */
[C---:B------:R-:W-:Y:S02]  /*0b30*/  ISETP.GE.U32.AND P3, PT, R176.reuse, 0x80, PT ;  /* 0x00000080b000780c */ /* 0x040fe40003f66070 */
[----:B------:R-:W-:Y:S02]  /*0b40*/  LEA.HI R164, R163, R164, RZ, 0x3 ;  /* 0x000000a4a3a47211 */ /* 0x000fe400078f18ff */
[----:B------:R-:W-:-:S02]  /*0b50*/  ISETP.GE.U32.AND P4, PT, R176, 0xa0, PT ;  /* 0x000000a0b000780c */ /* 0x000fc40003f86070 */
[----:B------:R-:W-:Y:S02]  /*0b60*/  MOV R249, RZ ;  /* 0x000000ff00f97202 */ /* 0x000fe40000000f00 */
[----:B------:R-:W-:Y:S02]  /*0b70*/  MOV R250, RZ ;  /* 0x000000ff00fa7202 */ /* 0x000fe40000000f00 */
[----:B0-----:R-:W-:-:S04]  /*0b80*/  LOP3.LUT R177, R179, 0x1f, RZ, 0xc0, !PT ;  /* 0x0000001fb3b17812 */ /* 0x001fc800078ec0ff */
[-C--:B------:R-:W-:Y:S02]  /*0b90*/  LEA.HI.SX32 R187, R162, R177.reuse, 0x1d ;  /* 0x000000b1a2bb7211 */ /* 0x080fe400078feaff */
[----:B------:R-:W-:-:S03]  /*0ba0*/  LEA.HI.SX32 R235, R164, R177, 0x1d ;  /* 0x000000b1a4eb7211 */ /* 0x000fc600078feaff */
[----:B------:R-:W-:Y:S01]  /*0bb0*/  IMAD.MOV.U32 R186, RZ, RZ, R187 ;  /* 0x000000ffffba7224 */ /* 0x000fe200078e00bb */
[----:B--2---:R-:W-:Y:S01]  /*0bc0*/  FSEL R188, R160, RZ, !P0 ;  /* 0x000000ffa0bc7208 */ /* 0x004fe20004000000 */
[----:B------:R-:W-:Y:S06]  /*0bd0*/  @!P6 BRA `(.L_x_103) ;  /* 0x000000040094e947 */ /* 0x000fec0003800000 */
[----:B------:R-:W0:Y:S08]  /*0be0*/  LDC.64 R160, c[0x0][0x3a8] ;  /* 0x0000ea00ffa07b82 */ /* 0x000e300000000a00 */
[----:B------:R-:W1:Y:S01]  /*0bf0*/  LDC.64 R16, c[0x0][0x428] ;  /* 0x00010a00ff107b82 */ /* 0x000e620000000a00 */
[----:B0-----:R-:W-:-:S06]  /*0c00*/  IMAD.WIDE.U32 R160, R186, 0x10, R160 ;  /* 0x00000010baa07825 */ /* 0x001fcc00078e00a0 */
[----:B------:R-:W2:Y:S01]  /*0c10*/  LDG.E.128 R160, desc[UR6][R160.64] ;  /* 0x00000006a0a07981 */ /* 0x000ea2000c1e1d00 */
[----:B-1----:R-:W-:-:S06]  /*0c20*/  IMAD.WIDE.U32 R164, R235, 0x10, R16 ;  /* 0x00000010eba47825 */ /* 0x002fcc00078e0010 */
[----:B------:R-:W3:Y:S01]  /*0c30*/  LDG.E.128 R164, desc[UR6][R164.64] ;  /* 0x00000006a4a47981 */ /* 0x000ee2000c1e1d00 */
[----:B------:R-:W-:-:S04]  /*0c40*/  ISETP.NE.U32.AND P0, PT, RZ, UR10, PT ;  /* 0x0000000aff007c0c */ /* 0x000fc8000bf05070 */
[----:B------:R-:W-:-:S13]  /*0c50*/  ISETP.NE.AND.EX P0, PT, RZ, UR11, PT, P0 ;  /* 0x0000000bff007c0c */ /* 0x000fda000bf05300 */
[----:B------:R-:W0:Y:S01]  /*0c60*/  @P0 LDC.64 R16, c[0x0][0x438] ;  /* 0x00010e00ff100b82 */ /* 0x000e220000000a00 */
[----:B------:R-:W-:Y:S02]  /*0c70*/  SHF.L.U32 R14, R53, 0x10, RZ ;  /* 0x00000010350e7819 */ /* 0x000fe400000006ff */
[----:B------:R-:W-:Y:S01]  /*0c80*/  SHF.L.U32 R12, R54, 0x10, RZ ;  /* 0x00000010360c7819 */ /* 0x000fe200000006ff */
[----:B0-----:R-:W-:Y:S01]  /*0c90*/  @P0 IMAD.WIDE.U32 R196, R186, 0x10, R16 ;  /* 0x00000010bac40825 */ /* 0x001fe200078e0010 */
[----:B------:R-:W-:-:S04]  /*0ca0*/  SHF.L.U32 R16, R52, 0x10, RZ ;  /* 0x0000001034107819 */ /* 0x000fc800000006ff */
[----:B------:R0:W5:Y:S01]  /*0cb0*/  @P0 LDG.E.128 R136, desc[UR6][R196.64] ;  /* 0x00000006c4880981 */ /* 0x000162000c1e1d00 */
[----:B------:R-:W-:Y:S02]  /*0cc0*/  SHF.L.U32 R232, R173, 0x10, RZ ;  /* 0x00000010ade87819 */ /* 0x000fe400000006ff */
[----:B------:R-:W-:Y:S02]  /*0cd0*/  IADD3 R235, PT, PT, R235, 0x20, RZ ;  /* 0x00000020ebeb7810 */ /* 0x000fe40007ffe0ff */
[----:B------:R-:W-:Y:S02]  /*0ce0*/  IADD3 R186, PT, PT, R186, 0x20, RZ ;  /* 0x00000020baba7810 */ /* 0x000fe40007ffe0ff */
[----:B0-----:R-:W-:Y:S02]  /*0cf0*/  SHF.L.U32 R196, R55, 0x10, RZ ;  /* 0x0000001037c47819 */ /* 0x001fe400000006ff */
[----:B--2---:R-:W-:Y:S02]  /*0d00*/  SHF.L.U32 R3, R160, 0x10, RZ ;  /* 0x00000010a0037819 */ /* 0x004fe400000006ff */
[----:B------:R-:W-:-:S02]  /*0d10*/  SHF.L.U32 R19, R161, 0x10, RZ ;  /* 0x00000010a1137819 */ /* 0x000fc400000006ff */
[----:B------:R-:W-:Y:S01]  /*0d20*/  SHF.L.U32 R197, R162, 0x10, RZ ;  /* 0x00000010a2c57819 */ /* 0x000fe200000006ff */
[C---:B------:R-:W-:Y:S01]  /*0d30*/  FADD.FTZ R3, -R188.reuse, R3 ;  /* 0x00000003bc037221 */ /* 0x040fe20000010100 */
[----:B------:R-:W-:Y:S01]  /*0d40*/  SHF.L.U32 R201, R163, 0x10, RZ ;  /* 0x00000010a3c97819 */ /* 0x000fe200000006ff */
[----:B------:R-:W-:Y:S01]  /*0d50*/  FADD.FTZ R19, -R188, R19 ;  /* 0x00000013bc137221 */ /* 0x000fe20000010100 */
[----:B---3--:R-:W-:Y:S01]  /*0d60*/  SHF.L.U32 R17, R164, 0x10, RZ ;  /* 0x00000010a4117819 */ /* 0x008fe200000006ff */
[----:B-----5:R-:W-:Y:S01]  /*0d70*/  FMUL.FTZ R3, R190, R3 ;  /* 0x00000003be037220 */ /* 0x020fe20000410000 */
[----:B------:R-:W-:Y:S01]  /*0d80*/  FADD.FTZ R197, -R188, R197 ;  /* 0x000000c5bcc57221 */ /* 0x000fe20000010100 */
[----:B------:R-:W-:Y:S01]  /*0d90*/  FMUL.FTZ R19, R190, R19 ;  /* 0x00000013be137220 */ /* 0x000fe20000410000 */
[----:B------:R-:W-:Y:S01]  /*0da0*/  FADD.FTZ R201, -R188, R201 ;  /* 0x000000c9bcc97221 */ /* 0x000fe20000010100 */
[----:B------:R-:W-:Y:S01]  /*0db0*/  FADD.FTZ R104, R104, R17 ;  /* 0x0000001168687221 */ /* 0x000fe20000010000 */
[-C--:B------:R-:W-:Y:S01]  /*0dc0*/  FFMA.FTZ R72, R3, R17.reuse, R72 ;  /* 0x0000001103487223 */ /* 0x080fe20000010048 */
[----:B------:R-:W-:Y:S01]  /*0dd0*/  FMUL.FTZ R16, R16, R17 ;  /* 0x0000001110107220 */ /* 0x000fe20000410000 */
[----:B------:R-:W-:Y:S01]  /*0de0*/  SHF.L.U32 R17, R165, 0x10, RZ ;  /* 0x00000010a5117819 */ /* 0x000fe200000006ff */
[----:B------:R-:W-:Y:S01]  /*0df0*/  IMAD.U32 R233, R167, 0x10000, RZ ;  /* 0x00010000a7e97824 */ /* 0x000fe200078e00ff */
[----:B------:R-:W-:-:S02]  /*0e00*/  PRMT R160, R160, 0x7632, R160 ;  /* 0x00007632a0a07816 */ /* 0x000fc400000000a0 */
[----:B------:R-:W-:Y:S01]  /*0e10*/  PRMT R161, R161, 0x7632, R161 ;  /* 0x00007632a1a17816 */ /* 0x000fe200000000a1 */
[----:B------:R-:W-:Y:S01]  /*0e20*/  FADD.FTZ R106, R106, R17 ;  /* 0x000000116a6a7221 */ /* 0x000fe20000010000 */
[-C--:B------:R-:W-:Y:S01]  /*0e30*/  FFMA.FTZ R74, R19, R17.reuse, R74 ;  /* 0x00000011134a7223 */ /* 0x080fe2000001004a */
[----:B------:R-:W-:Y:S01]  /*0e40*/  FMUL.FTZ R14, R14, R17 ;  /* 0x000000110e0e7220 */ /* 0x000fe20000410000 */
[----:B------:R-:W-:Y:S01]  /*0e50*/  FMUL.FTZ R17, R190, R197 ;  /* 0x000000c5be117220 */ /* 0x000fe20000410000 */
[----:B------:R-:W-:Y:S01]  /*0e60*/  SHF.L.U32 R197, R166, 0x10, RZ ;  /* 0x00000010a6c57819 */ /* 0x000fe200000006ff */
[----:B------:R-:W-:Y:S01]  /*0e70*/  FADD.FTZ R110, R110, R233 ;  /* 0x000000e96e6e7221 */ /* 0x000fe20000010000 */
[----:B------:R-:W-:Y:S01]  /*0e80*/  SHF.L.U32 R161, R161, 0x10, RZ ;  /* 0x00000010a1a17819 */ /* 0x000fe200000006ff */
[----:B------:R-:W-:Y:S01]  /*0e90*/  FMUL.FTZ R196, R196, R233 ;  /* 0x000000e9c4c47220 */ /* 0x000fe20000410000 */
[----:B------:R-:W-:Y:S01]  /*0ea0*/  PRMT R165, R165, 0x7632, R165 ;  /* 0x00007632a5a57816 */ /* 0x000fe200000000a5 */
[----:B------:R-:W-:Y:S01]  /*0eb0*/  FADD.FTZ R108, R108, R197 ;  /* 0x000000c56c6c7221 */ /* 0x000fe20000010000 */
[-C--:B------:R-:W-:Y:S01]  /*0ec0*/  FFMA.FTZ R76, R17, R197.reuse, R76 ;  /* 0x000000c5114c7223 */ /* 0x080fe2000001004c */
[----:B------:R-:W-:Y:S01]  /*0ed0*/  FMUL.FTZ R12, R12, R197 ;  /* 0x000000c50c0c7220 */ /* 0x000fe20000410000 */
[----:B------:R-:W-:Y:S01]  /*0ee0*/  FMUL.FTZ R197, R190, R201 ;  /* 0x000000c9bec57220 */ /* 0x000fe20000410000 */
[----:B------:R-:W-:Y:S01]  /*0ef0*/  SHF.L.U32 R201, R160, 0x10, RZ ;  /* 0x00000010a0c97819 */ /* 0x000fe200000006ff */
[----:B------:R-:W-:Y:S01]  /*0f00*/  FADD.FTZ R161, -R188, R161 ;  /* 0x000000a1bca17221 */ /* 0x000fe20000010100 */
[----:B------:R-:W-:Y:S01]  /*0f10*/  PRMT R164, R164, 0x7632, R164 ;  /* 0x00007632a4a47816 */ /* 0x000fe200000000a4 */
[----:B------:R-:W-:Y:S01]  /*0f20*/  FFMA.FTZ R78, R197, R233, R78 ;  /* 0x000000e9c54e7223 */ /* 0x000fe2000001004e */
[----:B------:R-:W-:Y:S01]  /*0f30*/  SHF.L.U32 R160, R165, 0x10, RZ ;  /* 0x00000010a5a07819 */ /* 0x000fe200000006ff */
[----:B------:R-:W-:Y:S01]  /*0f40*/  FADD.FTZ R201, -R188, R201 ;  /* 0x000000c9bcc97221 */ /* 0x000fe20000010100 */
[----:B------:R-:W-:Y:S01]  /*0f50*/  SHF.L.U32 R233, R172, 0x10, RZ ;  /* 0x00000010ace97819 */ /* 0x000fe200000006ff */
[----:B------:R-:W-:Y:S01]  /*0f60*/  FMUL.FTZ R236, R190, R161 ;  /* 0x000000a1beec7220 */ /* 0x000fe20000410000 */
[----:B------:R-:W-:Y:S01]  /*0f70*/  SHF.L.U32 R164, R164, 0x10, RZ ;  /* 0x00000010a4a47819 */ /* 0x000fe200000006ff */
[----:B------:R-:W-:Y:S01]  /*0f80*/  FMUL.FTZ R204, R190, R201 ;  /* 0x000000c9becc7220 */ /* 0x000fe20000410000 */
[----:B------:R-:W-:Y:S01]  /*0f90*/  SHF.L.U32 R201, R171, 0x10, RZ ;  /* 0x00000010abc97819 */ /* 0x000fe200000006ff */
[----:B------:R-:W-:Y:S01]  /*0fa0*/  FADD.FTZ R107, R107, R160 ;  /* 0x000000a06b6b7221 */ /* 0x000fe20000010000 */
[----:B------:R-:W-:Y:S01]  /*0fb0*/  PRMT R162, R162, 0x7632, R162 ;  /* 0x00007632a2a27816 */ /* 0x000fe200000000a2 */
[-C--:B------:R-:W-:Y:S01]  /*0fc0*/  FFMA.FTZ R75, R236, R160.reuse, R75 ;  /* 0x000000a0ec4b7223 */ /* 0x080fe2000001004b */
[----:B------:R-:W-:Y:S01]  /*0fd0*/  FMUL.FTZ R233, R233, R160 ;  /* 0x000000a0e9e97220 */ /* 0x000fe20000410000 */
[----:B------:R-:W-:Y:S01]  /*0fe0*/  FMUL.FTZ R201, R201, R164 ;  /* 0x000000a4c9c97220 */ /* 0x000fe20000410000 */
[----:B------:R-:W-:Y:S01]  /*0ff0*/  FADD.FTZ R160, RZ, R16 ;  /* 0x00000010ffa07221 */ /* 0x000fe20000010000 */
[----:B------:R-:W-:Y:S01]  /*1000*/  FFMA.FTZ R161, R3, R16, RZ ;  /* 0x0000001003a17223 */ /* 0x000fe200000100ff */
[--C-:B------:R-:W-:Y:S01]  /*1010*/  FADD.FTZ R105, R105, R164.reuse ;  /* 0x000000a469697221 */ /* 0x100fe20000010000 */
[----:B------:R-:W-:Y:S01]  /*1020*/  FFMA.FTZ R73, R204, R164, R73 ;  /* 0x000000a4cc497223 */ /* 0x000fe20000010049 */
[----:B------:R-:W-:Y:S01]  /*1030*/  PRMT R164, R163, 0x7632, R164 ;  /* 0x00007632a3a47816 */ /* 0x000fe200000000a4 */
[----:B------:R-:W-:Y:S01]  /*1040*/  FADD.FTZ R163, R160, R201 ;  /* 0x000000c9a0a37221 */ /* 0x000fe20000010000 */
[----:B------:R-:W-:Y:S01]  /*1050*/  SHF.L.U32 R247, R162, 0x10, RZ ;  /* 0x00000010a2f77819 */ /* 0x000fe200000006ff */
[----:B------:R-:W-:Y:S01]  /*1060*/  FFMA.FTZ R162, R204, R201, R161 ;  /* 0x000000c9cca27223 */ /* 0x000fe200000100a1 */
[----:B------:R-:W-:Y:S01]  /*1070*/  PRMT R166, R166, 0x7632, R166 ;  /* 0x00007632a6a67816 */ /* 0x000fe200000000a6 */
[----:B------:R-:W-:-:S02]  /*1080*/  IMAD.U32 R165, R164, 0x10000, RZ ;  /* 0x00010000a4a57824 */ /* 0x000fc400078e00ff */
[----:B------:R-:W-:Y:S01]  /*1090*/  FADD.FTZ R164, R163, R14 ;  /* 0x0000000ea3a47221 */ /* 0x000fe20000010000 */
[----:B------:R-:W-:Y:S01]  /*10a0*/  FFMA.FTZ R161, R19, R14, R162 ;  /* 0x0000000e13a17223 */ /* 0x000fe200000100a2 */
[----:B------:R-:W-:Y:S01]  /*10b0*/  SHF.L.U32 R166, R166, 0x10, RZ ;  /* 0x00000010a6a67819 */ /* 0x000fe200000006ff */
[----:B------:R-:W-:Y:S01]  /*10c0*/  FADD.FTZ R247, -R188, R247 ;  /* 0x000000f7bcf77221 */ /* 0x000fe20000010100 */
[----:B------:R-:W-:Y:S01]  /*10d0*/  FADD.FTZ R163, R164, R233 ;  /* 0x000000e9a4a37221 */ /* 0x000fe20000010000 */
[----:B------:R-:W-:Y:S01]  /*10e0*/  FFMA.FTZ R162, R236, R233, R161 ;  /* 0x000000e9eca27223 */ /* 0x000fe200000100a1 */
[----:B------:R-:W-:Y:S01]  /*10f0*/  PRMT R167, R167, 0x7632, R167 ;  /* 0x00007632a7a77816 */ /* 0x000fe200000000a7 */
[----:B------:R-:W-:Y:S01]  /*1100*/  FADD.FTZ R165, -R188, R165 ;  /* 0x000000a5bca57221 */ /* 0x000fe20000010100 */
[----:B------:R-:W-:Y:S01]  /*1110*/  FMUL.FTZ R234, R190, R247 ;  /* 0x000000f7beea7220 */ /* 0x000fe20000410000 */
[----:B------:R-:W-:Y:S01]  /*1120*/  FMUL.FTZ R232, R232, R166 ;  /* 0x000000a6e8e87220 */ /* 0x000fe20000410000 */
[----:B------:R-:W-:Y:S01]  /*1130*/  FADD.FTZ R163, R163, R12 ;  /* 0x0000000ca3a37221 */ /* 0x000fe20000010000 */
[----:B------:R-:W-:Y:S01]  /*1140*/  FFMA.FTZ R161, R17, R12, R162 ;  /* 0x0000000c11a17223 */ /* 0x000fe200000100a2 */
[----:B------:R-:W-:Y:S01]  /*1150*/  SHF.L.U32 R160, R167, 0x10, RZ ;  /* 0x00000010a7a07819 */ /* 0x000fe200000006ff */
[----:B------:R-:W-:Y:S01]  /*1160*/  FMUL.FTZ R248, R190, R165 ;  /* 0x000000a5bef87220 */ /* 0x000fe20000410000 */
[----:B------:R-:W-:Y:S01]  /*1170*/  SHF.L.U32 R247, R174, 0x10, RZ ;  /* 0x00000010aef77819 */ /* 0x000fe200000006ff */
[----:B------:R-:W-:Y:S01]  /*1180*/  FADD.FTZ R163, R163, R232 ;  /* 0x000000e8a3a37221 */ /* 0x000fe20000010000 */
[----:B------:R-:W-:Y:S01]  /*1190*/  FFMA.FTZ R162, R234, R232, R161 ;  /* 0x000000e8eaa27223 */ /* 0x000fe200000100a1 */
[----:B------:R-:W-:Y:S01]  /*11a0*/  FADD.FTZ R111, R111, R160 ;  /* 0x000000a06f6f7221 */ /* 0x000fe20000010000 */
[-C--:B------:R-:W-:Y:S01]  /*11b0*/  FFMA.FTZ R79, R248, R160.reuse, R79 ;  /* 0x000000a0f84f7223 */ /* 0x080fe2000001004f */
[----:B------:R-:W-:Y:S01]  /*11c0*/  FMUL.FTZ R247, R247, R160 ;  /* 0x000000a0f7f77220 */ /* 0x000fe20000410000 */
[----:B------:R-:W-:Y:S01]  /*11d0*/  FADD.FTZ R160, R163, R196 ;  /* 0x000000c4a3a07221 */ /* 0x000fe20000010000 */
[----:B------:R-:W-:Y:S01]  /*11e0*/  FFMA.FTZ R161, R197, R196, R162 ;  /* 0x000000c4c5a17223 */ /* 0x000fe200000100a2 */
[----:B------:R-:W-:Y:S01]  /*11f0*/  FADD.FTZ R109, R109, R166 ;  /* 0x000000a66d6d7221 */ /* 0x000fe20000010000 */
[----:B------:R-:W-:Y:S01]  /*1200*/  FFMA.FTZ R77, R234, R166, R77 ;  /* 0x000000a6ea4d7223 */ /* 0x000fe2000001004d */
[----:B------:R-:W-:Y:S01]  /*1210*/  FADD.FTZ R249, R160, R247 ;  /* 0x000000f7a0f97221 */ /* 0x000fe20000010000 */
[----:B------:R-:W-:-:S07]  /*1220*/  FFMA.FTZ R250, R248, R247, R161 ;  /* 0x000000f7f8fa7223 */ /* 0x000fce00000100a1 */
.L_x_103:
[----:B------:R-:W-:Y:S05]  /*1230*/  BSYNC.RECONVERGENT B2 ;  /* 0x0000000000027941 */ /* 0x000fea0003800200 */
.L_x_102:
        /* <DEDUP_REMOVED lines=12> */
[----:B------:R-:W-:Y:S02]  /*1300*/  SHF.L.U32 R8, R57, 0x10, RZ ;  /* 0x0000001039087819 */ /* 0x000fe400000006ff */
[----:B------:R-:W-:Y:S01]  /*1310*/  SHF.L.U32 R6, R58, 0x10, RZ ;  /* 0x000000103a067819 */ /* 0x000fe200000006ff */
[----:B0-----:R-:W-:-:S05]  /*1320*/  @P0 IMAD.WIDE.U32 R194, R186, 0x10, R194 ;  /* 0x00000010bac20825 */ /* 0x001fca00078e00c2 */
[----:B------:R0:W5:Y:S01]  /*1330*/  @P0 LDG.E.128 R48, desc[UR6][R194.64] ;  /* 0x00000006c2300981 */ /* 0x000162000c1e1d00 */
[----:B------:R-:W-:Y:S02]  /*1340*/  SHF.L.U32 R200, R31, 0x10, RZ ;  /* 0x000000101fc87819 */ /* 0x000fe400000006ff */
[----:B------:R-:W-:Y:S02]  /*1350*/  SHF.L.U32 R245, R170, 0x10, RZ ;  /* 0x00000010aaf57819 */ /* 0x000fe400000006ff */
[----:B------:R-:W-:Y:S02]  /*1360*/  IADD3 R235, PT, PT, R235, 0x20, RZ ;  /* 0x00000020ebeb7810 */ /* 0x000fe40007ffe0ff */
[----:B------:R-:W-:Y:S02]  /*1370*/  IADD3 R186, PT, PT, R186, 0x20, RZ ;  /* 0x00000020baba7810 */ /* 0x000fe40007ffe0ff */
[----:B0-----:R-:W-:Y:S02]  /*1380*/  SHF.L.U32 R194, R59, 0x10, RZ ;  /* 0x000000103bc27819 */ /* 0x001fe400000006ff */
[----:B--2---:R-:W-:Y:S01]  /*1390*/  SHF.L.U32 R11, R160, 0x10, RZ ;  /* 0x00000010a00b7819 */ /* 0x004fe200000006ff */
[----:B------:R-:W-:Y:S01]  /*13a0*/  IMAD.U32 R229, R163, 0x10000, RZ ;  /* 0x00010000a3e57824 */ /* 0x000fe200078e00ff */
[----:B------:R-:W-:-:S02]  /*13b0*/  SHF.L.U32 R13, R161, 0x10, RZ ;  /* 0x00000010a10d7819 */ /* 0x000fc400000006ff */
[----:B------:R-:W-:Y:S01]  /*13c0*/  SHF.L.U32 R195, R162, 0x10, RZ ;  /* 0x00000010a2c37819 */ /* 0x000fe200000006ff */
[C---:B------:R-:W-:Y:S01]  /*13d0*/  FADD.FTZ R11, -R188.reuse, R11 ;  /* 0x0000000bbc0b7221 */ /* 0x040fe20000010100 */
[----:B------:R-:W-:Y:S01]  /*13e0*/  PRMT R161, R161, 0x7632, R161 ;  /* 0x00007632a1a17816 */ /* 0x000fe200000000a1 */
[----:B------:R-:W-:Y:S01]  /*13f0*/  FADD.FTZ R13, -R188, R13 ;  /* 0x0000000dbc0d7221 */ /* 0x000fe20000010100 */
[----:B------:R-:W-:Y:S01]  /*1400*/  PRMT R160, R160, 0x7632, R160 ;  /* 0x00007632a0a07816 */ /* 0x000fe200000000a0 */
[----:B-----5:R-:W-:Y:S01]  /*1410*/  FMUL.FTZ R15, R190, R11 ;  /* 0x0000000bbe0f7220 */ /* 0x020fe20000410000 */
[----:B---3--:R-:W-:Y:S01]  /*1420*/  SHF.L.U32 R11, R164, 0x10, RZ ;  /* 0x00000010a40b7819 */ /* 0x008fe200000006ff */
[----:B------:R-:W-:Y:S01]  /*1430*/  FMUL.FTZ R13, R190, R13 ;  /* 0x0000000dbe0d7220 */ /* 0x000fe20000410000 */
[C---:B------:R-:W-:Y:S01]  /*1440*/  FADD.FTZ R195, -R188.reuse, R195 ;  /* 0x000000c3bcc37221 */ /* 0x040fe20000010100 */
[----:B------:R-:W-:Y:S01]  /*1450*/  FADD.FTZ R229, -R188, R229 ;  /* 0x000000e5bce57221 */ /* 0x000fe20000010100 */
[----:B------:R-:W-:Y:S01]  /*1460*/  SHF.L.U32 R161, R161, 0x10, RZ ;  /* 0x00000010a1a17819 */ /* 0x000fe200000006ff */
[----:B------:R-:W-:Y:S01]  /*1470*/  FADD.FTZ R44, R44, R11 ;  /* 0x0000000b2c2c7221 */ /* 0x000fe20000010000 */
[-C--:B------:R-:W-:Y:S01]  /*1480*/  FFMA.FTZ R40, R15, R11.reuse, R40 ;  /* 0x0000000b0f287223 */ /* 0x080fe20000010028 */
[----:B------:R-:W-:Y:S01]  /*1490*/  FMUL.FTZ R10, R10, R11 ;  /* 0x0000000b0a0a7220 */ /* 0x000fe20000410000 */
[----:B------:R-:W-:Y:S01]  /*14a0*/  SHF.L.U32 R11, R165, 0x10, RZ ;  /* 0x00000010a50b7819 */ /* 0x000fe200000006ff */
[----:B------:R-:W-:Y:S01]  /*14b0*/  FADD.FTZ R161, -R188, R161 ;  /* 0x000000a1bca17221 */ /* 0x000fe20000010100 */
[----:B------:R-:W-:Y:S01]  /*14c0*/  SHF.L.U32 R231, R160, 0x10, RZ ;  /* 0x00000010a0e77819 */ /* 0x000fe200000006ff */
[----:B------:R-:W-:Y:S01]  /*14d0*/  FADD.FTZ R249, R249, R10 ;  /* 0x0000000af9f97221 */ /* 0x000fe20000010000 */
[----:B------:R-:W-:Y:S01]  /*14e0*/  PRMT R164, R164, 0x7632, R164 ;  /* 0x00007632a4a47816 */ /* 0x000fe200000000a4 */
[----:B------:R-:W-:Y:S01]  /*14f0*/  FADD.FTZ R46, R46, R11 ;  /* 0x0000000b2e2e7221 */ /* 0x000fe20000010000 */
[-C--:B------:R-:W-:Y:S01]  /*1500*/  FFMA.FTZ R42, R13, R11.reuse, R42 ;  /* 0x0000000b0d2a7223 */ /* 0x080fe2000001002a */
[----:B------:R-:W-:Y:S01]  /*1510*/  FMUL.FTZ R8, R8, R11 ;  /* 0x0000000b08087220 */ /* 0x000fe20000410000 */
[----:B------:R-:W-:Y:S01]  /*1520*/  FMUL.FTZ R11, R190, R195 ;  /* 0x000000c3be0b7220 */ /* 0x000fe20000410000 */
[----:B------:R-:W-:Y:S01]  /*1530*/  SHF.L.U32 R195, R166, 0x10, RZ ;  /* 0x00000010a6c37819 */ /* 0x000fe200000006ff */
[----:B------:R-:W-:Y:S01]  /*1540*/  FADD.FTZ R231, -R188, R231 ;  /* 0x000000e7bce77221 */ /* 0x000fe20000010100 */
[----:B------:R-:W-:Y:S01]  /*1550*/  SHF.L.U32 R164, R164, 0x10, RZ ;  /* 0x00000010a4a47819 */ /* 0x000fe200000006ff */
[----:B------:R-:W-:Y:S01]  /*1560*/  FMUL.FTZ R228, R190, R161 ;  /* 0x000000a1bee47220 */ /* 0x000fe20000410000 */
[----:B------:R-:W-:Y:S01]  /*1570*/  PRMT R162, R162, 0x7632, R162 ;  /* 0x00007632a2a27816 */ /* 0x000fe200000000a2 */
[----:B------:R-:W-:Y:S01]  /*1580*/  FADD.FTZ R36, R36, R195 ;  /* 0x000000c324247221 */ /* 0x000fe20000010000 */
[-C--:B------:R-:W-:Y:S01]  /*1590*/  FFMA.FTZ R32, R11, R195.reuse, R32 ;  /* 0x000000c30b207223 */ /* 0x080fe20000010020 */
[----:B------:R-:W-:Y:S01]  /*15a0*/  FMUL.FTZ R6, R6, R195 ;  /* 0x000000c306067220 */ /* 0x000fe20000410000 */
[C---:B------:R-:W-:Y:S01]  /*15b0*/  FMUL.FTZ R195, R190.reuse, R229 ;  /* 0x000000e5bec37220 */ /* 0x040fe20000410000 */
[----:B------:R-:W-:Y:S01]  /*15c0*/  SHF.L.U32 R229, R167, 0x10, RZ ;  /* 0x00000010a7e57819 */ /* 0x000fe200000006ff */
[----:B------:R-:W-:Y:S01]  /*15d0*/  FMUL.FTZ R202, R190, R231 ;  /* 0x000000e7beca7220 */ /* 0x000fe20000410000 */
[----:B------:R-:W-:Y:S01]  /*15e0*/  PRMT R165, R165, 0x7632, R165 ;  /* 0x00007632a5a57816 */ /* 0x000fe200000000a5 */
[----:B------:R-:W-:Y:S01]  /*15f0*/  FMUL.FTZ R200, R200, R164 ;  /* 0x000000a4c8c87220 */ /* 0x000fe20000410000 */
[----:B------:R-:W-:Y:S01]  /*1600*/  FFMA.FTZ R161, R15, R10, R250 ;  /* 0x0000000a0fa17223 */ /* 0x000fe200000100fa */
[----:B------:R-:W-:Y:S01]  /*1610*/  FADD.FTZ R38, R38, R229 ;  /* 0x000000e526267221 */ /* 0x000fe20000010000 */
[-C--:B------:R-:W-:Y:S01]  /*1620*/  FFMA.FTZ R34, R195, R229.reuse, R34 ;  /* 0x000000e5c3227223 */ /* 0x080fe20000010022 */
[----:B------:R-:W-:Y:S01]  /*1630*/  FMUL.FTZ R194, R194, R229 ;  /* 0x000000e5c2c27220 */ /* 0x000fe20000410000 */
[----:B------:R-:W-:Y:S01]  /*1640*/  SHF.L.U32 R229, R162, 0x10, RZ ;  /* 0x00000010a2e57819 */ /* 0x000fe200000006ff */
[----:B------:R-:W-:Y:S01]  /*1650*/  FADD.FTZ R249, R249, R200 ;  /* 0x000000c8f9f97221 */ /* 0x000fe20000010000 */
[----:B------:R-:W-:Y:S01]  /*1660*/  PRMT R163, R163, 0x7632, R163 ;  /* 0x00007632a3a37816 */ /* 0x000fe200000000a3 */
[----:B------:R-:W-:Y:S01]  /*1670*/  FFMA.FTZ R162, R202, R200, R161 ;  /* 0x000000c8caa27223 */ /* 0x000fe200000100a1 */
[----:B------:R-:W-:Y:S01]  /*1680*/  SHF.L.U32 R160, R165, 0x10, RZ ;  /* 0x00000010a5a07819 */ /* 0x000fe200000006ff */
[----:B------:R-:W-:Y:S01]  /*1690*/  FADD.FTZ R229, -R188, R229 ;  /* 0x000000e5bce57221 */ /* 0x000fe20000010100 */
[----:B------:R-:W-:Y:S01]  /*16a0*/  SHF.L.U32 R231, R168, 0x10, RZ ;  /* 0x00000010a8e77819 */ /* 0x000fe200000006ff */
[----:B------:R-:W-:Y:S01]  /*16b0*/  FADD.FTZ R45, R45, R164 ;  /* 0x000000a42d2d7221 */ /* 0x000fe20000010000 */
[----:B------:R-:W-:Y:S01]  /*16c0*/  SHF.L.U32 R163, R163, 0x10, RZ ;  /* 0x00000010a3a37819 */ /* 0x000fe200000006ff */
[----:B------:R-:W-:Y:S01]  /*16d0*/  FFMA.FTZ R41, R202, R164, R41 ;  /* 0x000000a4ca297223 */ /* 0x000fe20000010029 */
[----:B------:R-:W-:Y:S01]  /*16e0*/  PRMT R166, R166, 0x7632, R166 ;  /* 0x00007632a6a67816 */ /* 0x000fe200000000a6 */
[----:B------:R-:W-:Y:S01]  /*16f0*/  FMUL.FTZ R231, R231, R160 ;  /* 0x000000a0e7e77220 */ /* 0x000fe20000410000 */
[----:B------:R-:W-:Y:S01]  /*1700*/  FADD.FTZ R164, R249, R8 ;  /* 0x00000008f9a47221 */ /* 0x000fe20000010000 */
[----:B------:R-:W-:Y:S01]  /*1710*/  FFMA.FTZ R161, R13, R8, R162 ;  /* 0x000000080da17223 */ /* 0x000fe200000100a2 */
[----:B------:R-:W-:Y:S01]  /*1720*/  FMUL.FTZ R226, R190, R229 ;  /* 0x000000e5bee27220 */ /* 0x000fe20000410000 */
[----:B------:R-:W-:Y:S01]  /*1730*/  SHF.L.U32 R229, R169, 0x10, RZ ;  /* 0x00000010a9e57819 */ /* 0x000fe200000006ff */
[----:B------:R-:W-:Y:S01]  /*1740*/  FADD.FTZ R165, -R188, R163 ;  /* 0x000000a3bca57221 */ /* 0x000fe20000010100 */
[----:B------:R-:W-:-:S02]  /*1750*/  IMAD.U32 R166, R166, 0x10000, RZ ;  /* 0x00010000a6a67824 */ /* 0x000fc400078e00ff */
[----:B------:R-:W-:Y:S01]  /*1760*/  FADD.FTZ R163, R164, R231 ;  /* 0x000000e7a4a37221 */ /* 0x000fe20000010000 */
[C---:B------:R-:W-:Y:S01]  /*1770*/  FFMA.FTZ R162, R228.reuse, R231, R161 ;  /* 0x000000e7e4a27223 */ /* 0x040fe200000100a1 */
[--C-:B------:R-:W-:Y:S01]  /*1780*/  FADD.FTZ R47, R47, R160.reuse ;  /* 0x000000a02f2f7221 */ /* 0x100fe20000010000 */
[----:B------:R-:W-:Y:S01]  /*1790*/  FFMA.FTZ R43, R228, R160, R43 ;  /* 0x000000a0e42b7223 */ /* 0x000fe2000001002b */
[----:B------:R-:W-:Y:S01]  /*17a0*/  PRMT R160, R167, 0x7632, R160 ;  /* 0x00007632a7a07816 */ /* 0x000fe200000000a0 */
[----:B------:R-:W-:Y:S01]  /*17b0*/  FMUL.FTZ R229, R229, R166 ;  /* 0x000000a6e5e57220 */ /* 0x000fe20000410000 */
[----:B------:R-:W-:Y:S01]  /*17c0*/  FADD.FTZ R164, R163, R6 ;  /* 0x00000006a3a47221 */ /* 0x000fe20000010000 */
[----:B------:R-:W-:Y:S01]  /*17d0*/  FFMA.FTZ R161, R11, R6, R162 ;  /* 0x000000060ba17223 */ /* 0x000fe200000100a2 */
[----:B------:R-:W-:Y:S01]  /*17e0*/  SHF.L.U32 R160, R160, 0x10, RZ ;  /* 0x00000010a0a07819 */ /* 0x000fe200000006ff */
[----:B------:R-:W-:Y:S01]  /*17f0*/  FMUL.FTZ R242, R190, R165 ;  /* 0x000000a5bef27220 */ /* 0x000fe20000410000 */
[----:B------:R-:W-:Y:S01]  /*1800*/  FADD.FTZ R163, R164, R229 ;  /* 0x000000e5a4a37221 */ /* 0x000fe20000010000 */
[----:B------:R-:W-:Y:S01]  /*1810*/  FFMA.FTZ R162, R226, R229, R161 ;  /* 0x000000e5e2a27223 */ /* 0x000fe200000100a1 */
[----:B------:R-:W-:Y:S01]  /*1820*/  FADD.FTZ R37, R37, R166 ;  /* 0x000000a625257221 */ /* 0x000fe20000010000 */
[----:B------:R-:W-:Y:S01]  /*1830*/  FADD.FTZ R39, R39, R160 ;  /* 0x000000a027277221 */ /* 0x000fe20000010000 */
[-C--:B------:R-:W-:Y:S01]  /*1840*/  FFMA.FTZ R35, R242, R160.reuse, R35 ;  /* 0x000000a0f2237223 */ /* 0x080fe20000010023 */
[----:B------:R-:W-:Y:S01]  /*1850*/  FMUL.FTZ R245, R245, R160 ;  /* 0x000000a0f5f57220 */ /* 0x000fe20000410000 */
[----:B------:R-:W-:Y:S01]  /*1860*/  FADD.FTZ R160, R163, R194 ;  /* 0x000000c2a3a07221 */ /* 0x000fe20000010000 */
[----:B------:R-:W-:Y:S01]  /*1870*/  FFMA.FTZ R161, R195, R194, R162 ;  /* 0x000000c2c3a17223 */ /* 0x000fe200000100a2 */
[----:B------:R-:W-:-:S02]  /*1880*/  FFMA.FTZ R33, R226, R166, R33 ;  /* 0x000000a6e2217223 */ /* 0x000fc40000010021 */
[----:B------:R-:W-:Y:S01]  /*1890*/  FADD.FTZ R249, R160, R245 ;  /* 0x000000f5a0f97221 */ /* 0x000fe20000010000 */
[----:B------:R-:W-:-:S07]  /*18a0*/  FFMA.FTZ R250, R242, R245, R161 ;  /* 0x000000f5f2fa7223 */ /* 0x000fce00000100a1 */
.L_x_105:
[----:B------:R-:W-:Y:S05]  /*18b0*/  BSYNC.RECONVERGENT B2 ;  /* 0x0000000000027941 */ /* 0x000fea0003800200 */
.L_x_104:
        /* <DEDUP_REMOVED lines=21> */
[----:B--2---:R-:W-:-:S02]  /*1a10*/  SHF.L.U32 R5, R160, 0x10, RZ ;  /* 0x00000010a0057819 */ /* 0x004fc400000006ff */
[----:B------:R-:W-:Y:S02]  /*1a20*/  SHF.L.U32 R7, R161, 0x10, RZ ;  /* 0x00000010a1077819 */ /* 0x000fe400000006ff */
[----:B------:R-:W-:Y:S01]  /*1a30*/  SHF.L.U32 R193, R162, 0x10, RZ ;  /* 0x00000010a2c17819 */ /* 0x000fe200000006ff */
[C---:B------:R-:W-:Y:S01]  /*1a40*/  FADD.FTZ R5, -R188.reuse, R5 ;  /* 0x00000005bc057221 */ /* 0x040fe20000010100 */
[----:B------:R-:W-:Y:S01]  /*1a50*/  SHF.L.U32 R203, R163, 0x10, RZ ;  /* 0x00000010a3cb7819 */ /* 0x000fe200000006ff */
[----:B------:R-:W-:Y:S01]  /*1a60*/  FADD.FTZ R7, -R188, R7 ;  /* 0x00000007bc077221 */ /* 0x000fe20000010100 */
[----:B------:R-:W-:Y:S01]  /*1a70*/  PRMT R161, R161, 0x7632, R161 ;  /* 0x00007632a1a17816 */ /* 0x000fe200000000a1 */
[----:B-----5:R-:W-:Y:S01]  /*1a80*/  FMUL.FTZ R9, R190, R5 ;  /* 0x00000005be097220 */ /* 0x020fe20000410000 */
[----:B---3--:R-:W-:Y:S01]  /*1a90*/  SHF.L.U32 R5, R164, 0x10, RZ ;  /* 0x00000010a4057819 */ /* 0x008fe200000006ff */
[----:B------:R-:W-:Y:S01]  /*1aa0*/  FMUL.FTZ R7, R190, R7 ;  /* 0x00000007be077220 */ /* 0x000fe20000410000 */
[C---:B------:R-:W-:Y:S01]  /*1ab0*/  FADD.FTZ R193, -R188.reuse, R193 ;  /* 0x000000c1bcc17221 */ /* 0x040fe20000010100 */
[----:B------:R-:W-:Y:S01]  /*1ac0*/  FADD.FTZ R203, -R188, R203 ;  /* 0x000000cbbccb7221 */ /* 0x000fe20000010100 */
[----:B------:R-:W-:Y:S01]  /*1ad0*/  PRMT R160, R160, 0x7632, R160 ;  /* 0x00007632a0a07816 */ /* 0x000fe200000000a0 */
[----:B------:R-:W-:Y:S01]  /*1ae0*/  FADD.FTZ R112, R112, R5 ;  /* 0x0000000570707221 */ /* 0x000fe20000010000 */
[-C--:B------:R-:W-:Y:S01]  /*1af0*/  FFMA.FTZ R80, R9, R5.reuse, R80 ;  /* 0x0000000509507223 */ /* 0x080fe20000010050 */
[----:B------:R-:W-:Y:S01]  /*1b00*/  FMUL.FTZ R4, R4, R5 ;  /* 0x0000000504047220 */ /* 0x000fe20000410000 */
[----:B------:R-:W-:Y:S01]  /*1b10*/  IMAD.U32 R5, R165, 0x10000, RZ ;  /* 0x00010000a5057824 */ /* 0x000fe200078e00ff */
[----:B------:R-:W-:-:S02]  /*1b20*/  SHF.L.U32 R161, R161, 0x10, RZ ;  /* 0x00000010a1a17819 */ /* 0x000fc400000006ff */
[----:B------:R-:W-:Y:S01]  /*1b30*/  SHF.L.U32 R225, R160, 0x10, RZ ;  /* 0x00000010a0e17819 */ /* 0x000fe200000006ff */
[----:B------:R-:W-:Y:S01]  /*1b40*/  FADD.FTZ R114, R114, R5 ;  /* 0x0000000572727221 */ /* 0x000fe20000010000 */
[-C--:B------:R-:W-:Y:S01]  /*1b50*/  FFMA.FTZ R82, R7, R5.reuse, R82 ;  /* 0x0000000507527223 */ /* 0x080fe20000010052 */
[----:B------:R-:W-:Y:S01]  /*1b60*/  FMUL.FTZ R2, R2, R5 ;  /* 0x0000000502027220 */ /* 0x000fe20000410000 */
[----:B------:R-:W-:Y:S01]  /*1b70*/  FMUL.FTZ R5, R190, R193 ;  /* 0x000000c1be057220 */ /* 0x000fe20000410000 */
[----:B------:R-:W-:Y:S01]  /*1b80*/  SHF.L.U32 R193, R166, 0x10, RZ ;  /* 0x00000010a6c17819 */ /* 0x000fe200000006ff */
[C---:B------:R-:W-:Y:S01]  /*1b90*/  FADD.FTZ R161, -R188.reuse, R161 ;  /* 0x000000a1bca17221 */ /* 0x040fe20000010100 */
[----:B------:R-:W-:Y:S01]  /*1ba0*/  PRMT R165, R165, 0x7632, R165 ;  /* 0x00007632a5a57816 */ /* 0x000fe200000000a5 */
[----:B------:R-:W-:Y:S01]  /*1bb0*/  FADD.FTZ R225, -R188, R225 ;  /* 0x000000e1bce17221 */ /* 0x000fe20000010100 */
[----:B------:R-:W-:Y:S01]  /*1bc0*/  PRMT R164, R164, 0x7632, R164 ;  /* 0x00007632a4a47816 */ /* 0x000fe200000000a4 */
[----:B------:R-:W-:Y:S01]  /*1bd0*/  FADD.FTZ R116, R116, R193 ;  /* 0x000000c174747221 */ /* 0x000fe20000010000 */
[-C--:B------:R-:W-:Y:S01]  /*1be0*/  FFMA.FTZ R84, R5, R193.reuse, R84 ;  /* 0x000000c105547223 */ /* 0x080fe20000010054 */
[----:B------:R-:W-:Y:S01]  /*1bf0*/  FMUL.FTZ R0, R0, R193 ;  /* 0x000000c100007220 */ /* 0x000fe20000410000 */
[----:B------:R-:W-:Y:S01]  /*1c00*/  FMUL.FTZ R193, R190, R203 ;  /* 0x000000cbbec17220 */ /* 0x000fe20000410000 */
[----:B------:R-:W-:Y:S01]  /*1c10*/  SHF.L.U32 R203, R167, 0x10, RZ ;  /* 0x00000010a7cb7819 */ /* 0x000fe200000006ff */
[----:B------:R-:W-:Y:S01]  /*1c20*/  IMAD.U32 R160, R165, 0x10000, RZ ;  /* 0x00010000a5a07824 */ /* 0x000fe200078e00ff */
[----:B------:R-:W-:Y:S01]  /*1c30*/  SHF.L.U32 R164, R164, 0x10, RZ ;  /* 0x00000010a4a47819 */ /* 0x000fe200000006ff */
[----:B------:R-:W-:Y:S01]  /*1c40*/  FMUL.FTZ R224, R190, R161 ;  /* 0x000000a1bee07220 */ /* 0x000fe20000410000 */
[----:B------:R-:W-:Y:S01]  /*1c50*/  PRMT R162, R162, 0x7632, R162 ;  /* 0x00007632a2a27816 */ /* 0x000fe200000000a2 */
[----:B------:R-:W-:Y:S01]  /*1c60*/  FADD.FTZ R118, R118, R203 ;  /* 0x000000cb76767221 */ /* 0x000fe20000010000 */
[-C--:B------:R-:W-:Y:S01]  /*1c70*/  FFMA.FTZ R86, R193, R203.reuse, R86 ;  /* 0x000000cbc1567223 */ /* 0x080fe20000010056 */
[----:B------:R-:W-:Y:S01]  /*1c80*/  FMUL.FTZ R192, R192, R203 ;  /* 0x000000cbc0c07220 */ /* 0x000fe20000410000 */
[----:B------:R-:W-:Y:S01]  /*1c90*/  SHF.L.U32 R203, R27, 0x10, RZ ;  /* 0x000000101bcb7819 */ /* 0x000fe200000006ff */
[----:B------:R-:W-:Y:S01]  /*1ca0*/  FMUL.FTZ R206, R190, R225 ;  /* 0x000000e1bece7220 */ /* 0x000fe20000410000 */
[----:B------:R-:W-:Y:S01]  /*1cb0*/  FADD.FTZ R115, R115, R160 ;  /* 0x000000a073737221 */ /* 0x000fe20000010000 */
[-C--:B------:R-:W-:Y:S01]  /*1cc0*/  FFMA.FTZ R83, R224, R160.reuse, R83 ;  /* 0x000000a0e0537223 */ /* 0x080fe20000010053 */
[----:B------:R-:W-:Y:S01]  /*1cd0*/  FMUL.FTZ R227, R227, R160 ;  /* 0x000000a0e3e37220 */ /* 0x000fe20000410000 */
[----:B------:R-:W-:Y:S01]  /*1ce0*/  FMUL.FTZ R203, R203, R164 ;  /* 0x000000a4cbcb7220 */ /* 0x000fe20000410000 */
[----:B------:R-:W-:Y:S01]  /*1cf0*/  FADD.FTZ R160, R249, R4 ;  /* 0x00000004f9a07221 */ /* 0x000fe20000010000 */
[----:B------:R-:W-:Y:S01]  /*1d00*/  FFMA.FTZ R161, R9, R4, R250 ;  /* 0x0000000409a17223 */ /* 0x000fe200000100fa */
[----:B------:R-:W-:Y:S01]  /*1d10*/  SHF.L.U32 R225, R162, 0x10, RZ ;  /* 0x00000010a2e17819 */ /* 0x000fe200000006ff */
[--C-:B------:R-:W-:Y:S01]  /*1d20*/  FADD.FTZ R113, R113, R164.reuse ;  /* 0x000000a471717221 */ /* 0x100fe20000010000 */
[----:B------:R-:W-:Y:S01]  /*1d30*/  FFMA.FTZ R81, R206, R164, R81 ;  /* 0x000000a4ce517223 */ /* 0x000fe20000010051 */
[----:B------:R-:W-:Y:S01]  /*1d40*/  PRMT R164, R163, 0x7632, R164 ;  /* 0x00007632a3a47816 */ /* 0x000fe200000000a4 */
[----:B------:R-:W-:Y:S01]  /*1d50*/  FADD.FTZ R163, R160, R203 ;  /* 0x000000cba0a37221 */ /* 0x000fe20000010000 */
[----:B------:R-:W-:Y:S01]  /*1d60*/  FFMA.FTZ R162, R206, R203, R161 ;  /* 0x000000cbcea27223 */ /* 0x000fe200000100a1 */
[----:B------:R-:W-:Y:S01]  /*1d70*/  FADD.FTZ R225, -R188, R225 ;  /* 0x000000e1bce17221 */ /* 0x000fe20000010100 */
[----:B------:R-:W-:-:S02]  /*1d80*/  PRMT R166, R166, 0x7632, R166 ;  /* 0x00007632a6a67816 */ /* 0x000fc400000000a6 */
[----:B------:R-:W-:Y:S01]  /*1d90*/  SHF.L.U32 R165, R164, 0x10, RZ ;  /* 0x00000010a4a57819 */ /* 0x000fe200000006ff */
[----:B------:R-:W-:Y:S01]  /*1da0*/  FADD.FTZ R164, R163, R2 ;  /* 0x00000002a3a47221 */ /* 0x000fe20000010000 */
[----:B------:R-:W-:Y:S01]  /*1db0*/  FFMA.FTZ R161, R7, R2, R162 ;  /* 0x0000000207a17223 */ /* 0x000fe200000100a2 */
[----:B------:R-:W-:Y:S01]  /*1dc0*/  FMUL.FTZ R222, R190, R225 ;  /* 0x000000e1bede7220 */ /* 0x000fe20000410000 */
[----:B------:R-:W-:Y:S01]  /*1dd0*/  SHF.L.U32 R166, R166, 0x10, RZ ;  /* 0x00000010a6a67819 */ /* 0x000fe200000006ff */
[----:B------:R-:W-:Y:S01]  /*1de0*/  FADD.FTZ R163, R164, R227 ;  /* 0x000000e3a4a37221 */ /* 0x000fe20000010000 */
[----:B------:R-:W-:Y:S01]  /*1df0*/  SHF.L.U32 R225, R29, 0x10, RZ ;  /* 0x000000101de17819 */ /* 0x000fe200000006ff */
[----:B------:R-:W-:Y:S01]  /*1e00*/  FFMA.FTZ R162, R224, R227, R161 ;  /* 0x000000e3e0a27223 */ /* 0x000fe200000100a1 */
[----:B------:R-:W-:Y:S01]  /*1e10*/  PRMT R167, R167, 0x7632, R167 ;  /* 0x00007632a7a77816 */ /* 0x000fe200000000a7 */
[----:B------:R-:W-:Y:S01]  /*1e20*/  FADD.FTZ R165, -R188, R165 ;  /* 0x000000a5bca57221 */ /* 0x000fe20000010100 */
[----:B------:R-:W-:Y:S01]  /*1e30*/  FADD.FTZ R164, R163, R0 ;  /* 0x00000000a3a47221 */ /* 0x000fe20000010000 */
[----:B------:R-:W-:Y:S01]  /*1e40*/  FMUL.FTZ R225, R225, R166 ;  /* 0x000000a6e1e17220 */ /* 0x000fe20000410000 */
        /* <DEDUP_REMOVED lines=14> */
.L_x_107:
[----:B------:R-:W-:Y:S05]  /*1f30*/  BSYNC.RECONVERGENT B2 ;  /* 0x0000000000027941 */ /* 0x000fea0003800200 */
.L_x_106:
        /* <DEDUP_REMOVED lines=11> */
[----:B------:R-:W-:Y:S01]  /*1ff0*/  IMAD.U32 R180, R64, 0x10000, RZ ;  /* 0x0001000040b47824 */ /* 0x000fe200078e00ff */
[----:B------:R-:W-:Y:S01]  /*2000*/  SHF.L.U32 R184, R66, 0x10, RZ ;  /* 0x0000001042b87819 */ /* 0x000fe200000006ff */
[----:B0-----:R-:W-:-:S05]  /*2010*/  @P0 IMAD.WIDE.U32 R182, R186, 0x10, R182 ;  /* 0x00000010bab60825 */ /* 0x001fca00078e00b6 */
[----:B------:R0:W5:Y:S01]  /*2020*/  @P0 LDG.E.128 R152, desc[UR6][R182.64] ;  /* 0x00000006b6980981 */ /* 0x000162000c1e1d00 */
[----:B------:R-:W-:Y:S02]  /*2030*/  SHF.L.U32 R198, R67, 0x10, RZ ;  /* 0x0000001043c67819 */ /* 0x000fe400000006ff */
[----:B------:R-:W-:Y:S02]  /*2040*/  SHF.L.U32 R223, R24, 0x10, RZ ;  /* 0x0000001018df7819 */ /* 0x000fe400000006ff */
[----:B------:R-:W-:Y:S02]  /*2050*/  SHF.L.U32 R241, R26, 0x10, RZ ;  /* 0x000000101af17819 */ /* 0x000fe400000006ff */
[----:B------:R-:W-:Y:S02]  /*2060*/  IADD3 R235, PT, PT, R235, 0x20, RZ ;  /* 0x00000020ebeb7810 */ /* 0x000fe40007ffe0ff */
[----:B------:R-:W-:Y:S02]  /*2070*/  IADD3 R186, PT, PT, R186, 0x20, RZ ;  /* 0x00000020baba7810 */ /* 0x000fe40007ffe0ff */
[----:B0-----:R-:W-:-:S02]  /*2080*/  SHF.L.U32 R182, R65, 0x10, RZ ;  /* 0x0000001041b67819 */ /* 0x001fc400000006ff */
        /* <DEDUP_REMOVED lines=8> */
[----:B------:R-:W-:Y:S01]  /*2110*/  FADD.FTZ R205, -R188, R205 ;  /* 0x000000cdbccd7221 */ /* 0x000fe20000010100 */
[----:B------:R-:W-:Y:S01]  /*2120*/  FMUL.FTZ R183, R190, R199 ;  /* 0x000000c7beb77220 */ /* 0x000fe20000410000 */
[----:B------:R-:W-:Y:S01]  /*2130*/  SHF.L.U32 R199, R162, 0x10, RZ ;  /* 0x00000010a2c77819 */ /* 0x000fe200000006ff */
[----:B------:R-:W-:Y:S01]  /*2140*/  FADD.FTZ R120, R120, R185 ;  /* 0x000000b978787221 */ /* 0x000fe20000010000 */
[-C--:B------:R-:W-:Y:S01]  /*2150*/  FFMA.FTZ R88, R181, R185.reuse, R88 ;  /* 0x000000b9b5587223 */ /* 0x080fe20000010058 */
[----:B------:R-:W-:Y:S01]  /*2160*/  FMUL.FTZ R180, R180, R185 ;  /* 0x000000b9b4b47220 */ /* 0x000fe20000410000 */
[----:B------:R-:W-:Y:S01]  /*2170*/  SHF.L.U32 R185, R165, 0x10, RZ ;  /* 0x00000010a5b97819 */ /* 0x000fe200000006ff */
[----:B------:R-:W-:Y:S01]  /*2180*/  FADD.FTZ R199, -R188, R199 ;  /* 0x000000c7bcc77221 */ /* 0x000fe20000010100 */
[----:B------:R-:W-:Y:S01]  /*2190*/  PRMT R160, R160, 0x7632, R160 ;  /* 0x00007632a0a07816 */ /* 0x000fe200000000a0 */
[----:B------:R-:W-:Y:S01]  /*21a0*/  IMAD.U32 R161, R161, 0x10000, RZ ;  /* 0x00010000a1a17824 */ /* 0x000fe200078e00ff */
[----:B------:R-:W-:Y:S01]  /*21b0*/  PRMT R165, R165, 0x7632, R165 ;  /* 0x00007632a5a57816 */ /* 0x000fe200000000a5 */
[----:B------:R-:W-:Y:S01]  /*21c0*/  FADD.FTZ R122, R122, R185 ;  /* 0x000000b97a7a7221 */ /* 0x000fe20000010000 */
[-C--:B------:R-:W-:Y:S01]  /*21d0*/  FFMA.FTZ R90, R183, R185.reuse, R90 ;  /* 0x000000b9b75a7223 */ /* 0x080fe2000001005a */
[----:B------:R-:W-:Y:S01]  /*21e0*/  FMUL.FTZ R182, R182, R185 ;  /* 0x000000b9b6b67220 */ /* 0x000fe20000410000 */
[----:B------:R-:W-:Y:S01]  /*21f0*/  FMUL.FTZ R185, R190, R199 ;  /* 0x000000c7beb97220 */ /* 0x000fe20000410000 */
[----:B------:R-:W-:Y:S01]  /*2200*/  SHF.L.U32 R199, R166, 0x10, RZ ;  /* 0x00000010a6c77819 */ /* 0x000fe200000006ff */
[----:B------:R-:W-:Y:S01]  /*2210*/  FADD.FTZ R161, -R188, R161 ;  /* 0x000000a1bca17221 */ /* 0x000fe20000010100 */
[----:B------:R-:W-:-:S02]  /*2220*/  SHF.L.U32 R221, R160, 0x10, RZ ;  /* 0x00000010a0dd7819 */ /* 0x000fc400000006ff */
        /* <DEDUP_REMOVED lines=9> */
[----:B------:R-:W-:Y:S01]  /*22c0*/  SHF.L.U32 R164, R164, 0x10, RZ ;  /* 0x00000010a4a47819 */ /* 0x000fe200000006ff */
[----:B------:R-:W-:Y:S01]  /*22d0*/  FADD.FTZ R126, R126, R205 ;  /* 0x000000cd7e7e7221 */ /* 0x000fe20000010000 */
[-C--:B------:R-:W-:Y:S01]  /*22e0*/  FFMA.FTZ R94, R199, R205.reuse, R94 ;  /* 0x000000cdc75e7223 */ /* 0x080fe2000001005e */
[----:B------:R-:W-:Y:S01]  /*22f0*/  FMUL.FTZ R198, R198, R205 ;  /* 0x000000cdc6c67220 */ /* 0x000fe20000410000 */
[----:B------:R-:W-:Y:S01]  /*2300*/  SHF.L.U32 R205, R23, 0x10, RZ ;  /* 0x0000001017cd7819 */ /* 0x000fe200000006ff */
[----:B------:R-:W-:Y:S01]  /*2310*/  FMUL.FTZ R208, R190, R221 ;  /* 0x000000ddbed07220 */ /* 0x000fe20000410000 */
[----:B------:R-:W-:Y:S01]  /*2320*/  PRMT R162, R162, 0x7632, R162 ;  /* 0x00007632a2a27816 */ /* 0x000fe200000000a2 */
        /* <DEDUP_REMOVED lines=40> */
.L_x_109:
[----:B------:R-:W-:Y:S05]  /*25b0*/  BSYNC.RECONVERGENT B2 ;  /* 0x0000000000027941 */ /* 0x000fea0003800200 */
.L_x_108:
        /* <DEDUP_REMOVED lines=10> */
[----:B------:R-:W-:Y:S01]  /*2660*/  SHF.L.U32 R212, R68, 0x10, RZ ;  /* 0x0000001044d47819 */ /* 0x000fe200000006ff */
[----:B0-----:R-:W-:-:S05]  /*2670*/  @P0 IMAD.WIDE.U32 R210, R186, 0x10, R210 ;  /* 0x00000010bad20825 */ /* 0x001fca00078e00d2 */
[----:B------:R0:W5:Y:S01]  /*2680*/  @P0 LDG.E.128 R156, desc[UR6][R210.64] ;  /* 0x00000006d29c0981 */ /* 0x000162000c1e1d00 */
[----:B------:R-:W-:Y:S02]  /*2690*/  SHF.L.U32 R239, R21, 0x10, RZ ;  /* 0x0000001015ef7819 */ /* 0x000fe400000006ff */
[----:B------:R-:W-:Y:S02]  /*26a0*/  SHF.L.U32 R216, R71, 0x10, RZ ;  /* 0x0000001047d87819 */ /* 0x000fe400000006ff */
[----:B------:R-:W-:Y:S02]  /*26b0*/  SHF.L.U32 R237, R22, 0x10, RZ ;  /* 0x0000001016ed7819 */ /* 0x000fe400000006ff */
[----:B0-----:R-:W-:Y:S02]  /*26c0*/  SHF.L.U32 R210, R69, 0x10, RZ ;  /* 0x0000001045d27819 */ /* 0x001fe400000006ff */
[C---:B--2---:R-:W-:Y:S02]  /*26d0*/  SHF.L.U32 R207, R160.reuse, 0x10, RZ ;  /* 0x00000010a0cf7819 */ /* 0x044fe400000006ff */
[----:B------:R-:W-:-:S02]  /*26e0*/  PRMT R186, R160, 0x7632, R186 ;  /* 0x00007632a0ba7816 */ /* 0x000fc400000000ba */
[----:B------:R-:W-:Y:S01]  /*26f0*/  SHF.L.U32 R215, R162, 0x10, RZ ;  /* 0x00000010a2d77819 */ /* 0x000fe200000006ff */
[----:B------:R-:W-:Y:S01]  /*2700*/  FADD.FTZ R207, -R188, R207 ;  /* 0x000000cfbccf7221 */ /* 0x000fe20000010100 */
[C---:B------:R-:W-:Y:S01]  /*2710*/  PRMT R209, R161.reuse, 0x7632, R209 ;  /* 0x00007632a1d17816 */ /* 0x040fe200000000d1 */
[----:B------:R-:W-:Y:S01]  /*2720*/  IMAD.U32 R161, R161, 0x10000, RZ ;  /* 0x00010000a1a17824 */ /* 0x000fe200078e00ff */
[----:B------:R-:W-:Y:S01]  /*2730*/  SHF.L.U32 R219, R186, 0x10, RZ ;  /* 0x00000010badb7819 */ /* 0x000fe200000006ff */
[----:B------:R-:W-:Y:S01]  /*2740*/  FADD.FTZ R211, -R188, R215 ;  /* 0x000000d7bcd37221 */ /* 0x000fe20000010100 */
[----:B------:R-:W-:Y:S01]  /*2750*/  SHF.L.U32 R217, R163, 0x10, RZ ;  /* 0x00000010a3d97819 */ /* 0x000fe200000006ff */
[----:B-----5:R-:W-:Y:S01]  /*2760*/  FMUL.FTZ R215, R190, R207 ;  /* 0x000000cfbed77220 */ /* 0x020fe20000410000 */
[----:B------:R-:W-:Y:S01]  /*2770*/  PRMT R160, R162, 0x7632, R160 ;  /* 0x00007632a2a07816 */ /* 0x000fe200000000a0 */
[C---:B------:R-:W-:Y:S01]  /*2780*/  FADD.FTZ R219, -R188.reuse, R219 ;  /* 0x000000dbbcdb7221 */ /* 0x040fe20000010100 */
[----:B------:R-:W-:Y:S01]  /*2790*/  SHF.L.U32 R209, R209, 0x10, RZ ;  /* 0x00000010d1d17819 */ /* 0x000fe200000006ff */
[----:B------:R-:W-:Y:S01]  /*27a0*/  FADD.FTZ R235, -R188, R217 ;  /* 0x000000d9bceb7221 */ /* 0x000fe20000010100 */
[----:B---3--:R-:W-:Y:S01]  /*27b0*/  SHF.L.U32 R207, R164, 0x10, RZ ;  /* 0x00000010a4cf7819 */ /* 0x008fe200000006ff */
[----:B------:R-:W-:Y:S01]  /*27c0*/  FMUL.FTZ R214, R190, R219 ;  /* 0x000000dbbed67220 */ /* 0x000fe20000410000 */
[----:B------:R-:W-:Y:S01]  /*27d0*/  PRMT R164, R164, 0x7632, R164 ;  /* 0x00007632a4a47816 */ /* 0x000fe200000000a4 */
[----:B------:R-:W-:Y:S01]  /*27e0*/  FADD.FTZ R217, -R188, R209 ;  /* 0x000000d1bcd97221 */ /* 0x000fe20000010100 */
[----:B------:R-:W-:Y:S01]  /*27f0*/  PRMT R162, R163, 0x7632, R162 ;  /* 0x00007632a3a27816 */ /* 0x000fe200000000a2 */
[----:B------:R-:W-:Y:S01]  /*2800*/  FADD.FTZ R128, R128, R207 ;  /* 0x000000cf80807221 */ /* 0x000fe20000010000 */
[----:B------:R-:W-:Y:S01]  /*2810*/  SHF.L.U32 R163, R160, 0x10, RZ ;  /* 0x00000010a0a37819 */ /* 0x000fe200000006ff */
[-C--:B------:R-:W-:Y:S01]  /*2820*/  FFMA.FTZ R96, R215, R207.reuse, R96 ;  /* 0x000000cfd7607223 */ /* 0x080fe20000010060 */
[----:B------:R-:W-:Y:S01]  /*2830*/  FMUL.FTZ R212, R212, R207 ;  /* 0x000000cfd4d47220 */ /* 0x000fe20000410000 */
[----:B------:R-:W-:Y:S01]  /*2840*/  SHF.L.U32 R160, R166, 0x10, RZ ;  /* 0x00000010a6a07819 */ /* 0x000fe200000006ff */
[----:B------:R-:W-:Y:S01]  /*2850*/  FMUL.FTZ R211, R190, R211 ;  /* 0x000000d3bed37220 */ /* 0x000fe20000410000 */
[C---:B------:R-:W-:Y:S01]  /*2860*/  SHF.L.U32 R207, R165.reuse, 0x10, RZ ;  /* 0x00000010a5cf7819 */ /* 0x040fe200000006ff */
[----:B------:R-:W-:Y:S01]  /*2870*/  IMAD.U32 R209, R70, 0x10000, RZ ;  /* 0x0001000046d17824 */ /* 0x000fe200078e00ff */
[----:B------:R-:W-:Y:S01]  /*2880*/  SHF.L.U32 R164, R164, 0x10, RZ ;  /* 0x00000010a4a47819 */ /* 0x000fe200000006ff */
[----:B------:R-:W-:Y:S01]  /*2890*/  FADD.FTZ R213, -R188, R161 ;  /* 0x000000a1bcd57221 */ /* 0x000fe20000010100 */
[----:B------:R-:W-:Y:S01]  /*28a0*/  SHF.L.U32 R219, R18, 0x10, RZ ;  /* 0x0000001012db7819 */ /* 0x000fe200000006ff */
[----:B------:R-:W-:Y:S01]  /*28b0*/  FADD.FTZ R163, -R188, R163 ;  /* 0x000000a3bca37221 */ /* 0x000fe20000010100 */
[----:B------:R-:W-:Y:S01]  /*28c0*/  PRMT R165, R165, 0x7632, R165 ;  /* 0x00007632a5a57816 */ /* 0x000fe200000000a5 */
[----:B------:R-:W-:Y:S01]  /*28d0*/  FADD.FTZ R132, R132, R160 ;  /* 0x000000a084847221 */ /* 0x000fe20000010000 */
[----:B------:R-:W-:Y:S01]  /*28e0*/  SHF.L.U32 R161, R162, 0x10, RZ ;  /* 0x00000010a2a17819 */ /* 0x000fe200000006ff */
[-C--:B------:R-:W-:Y:S01]  /*28f0*/  FFMA.FTZ R100, R211, R160.reuse, R100 ;  /* 0x000000a0d3647223 */ /* 0x080fe20000010064 */
[----:B------:R-:W-:Y:S01]  /*2900*/  FMUL.FTZ R209, R209, R160 ;  /* 0x000000a0d1d17220 */ /* 0x000fe20000410000 */
[----:B------:R-:W-:Y:S01]  /*2910*/  FMUL.FTZ R219, R219, R164 ;  /* 0x000000a4dbdb7220 */ /* 0x000fe20000410000 */
[----:B------:R-:W-:Y:S01]  /*2920*/  SHF.L.U32 R160, R165, 0x10, RZ ;  /* 0x00000010a5a07819 */ /* 0x000fe200000006ff */
[----:B------:R-:W-:Y:S01]  /*2930*/  FADD.FTZ R162, R249, R212 ;  /* 0x000000d4f9a27221 */ /* 0x000fe20000010000 */
[----:B------:R-:W-:Y:S01]  /*2940*/  FFMA.FTZ R165, R215, R212, R250 ;  /* 0x000000d4d7a57223 */ /* 0x000fe200000100fa */
[C---:B------:R-:W-:Y:S01]  /*2950*/  FMUL.FTZ R230, R190.reuse, R217 ;  /* 0x000000d9bee67220 */ /* 0x040fe20000410000 */
[----:B------:R-:W-:Y:S01]  /*2960*/  FMUL.FTZ R246, R190, R163 ;  /* 0x000000a3bef67220 */ /* 0x000fe20000410000 */
[----:B------:R-:W-:Y:S01]  /*2970*/  FMUL.FTZ R210, R210, R207 ;  /* 0x000000cfd2d27220 */ /* 0x000fe20000410000 */
[----:B------:R-:W-:Y:S01]  /*2980*/  SHF.L.U32 R217, R20, 0x10, RZ ;  /* 0x0000001014d97819 */ /* 0x000fe200000006ff */
[----:B------:R-:W-:Y:S01]  /*2990*/  FADD.FTZ R163, R162, R219 ;  /* 0x000000dba2a37221 */ /* 0x000fe20000010000 */
[----:B------:R-:W-:Y:S01]  /*29a0*/  FMUL.FTZ R213, R190, R213 ;  /* 0x000000d5bed57220 */ /* 0x000fe20000410000 */
[C---:B------:R-:W-:Y:S01]  /*29b0*/  FFMA.FTZ R162, R214.reuse, R219, R165 ;  /* 0x000000dbd6a27223 */ /* 0x040fe200000100a5 */
[----:B------:R-:W-:Y:S01]  /*29c0*/  FADD.FTZ R129, R129, R164 ;  /* 0x000000a481817221 */ /* 0x000fe20000010000 */
[----:B------:R-:W-:Y:S01]  /*29d0*/  FFMA.FTZ R97, R214, R164, R97 ;  /* 0x000000a4d6617223 */ /* 0x000fe20000010061 */
[----:B------:R-:W-:Y:S01]  /*29e0*/  PRMT R166, R166, 0x7632, R166 ;  /* 0x00007632a6a67816 */ /* 0x000fe200000000a6 */
[----:B------:R-:W-:Y:S01]  /*29f0*/  FADD.FTZ R164, R163, R210 ;  /* 0x000000d2a3a47221 */ /* 0x000fe20000010000 */
[----:B------:R-:W-:Y:S01]  /*2a00*/  FMUL.FTZ R217, R217, R160 ;  /* 0x000000a0d9d97220 */ /* 0x000fe20000410000 */
[C---:B------:R-:W-:Y:S01]  /*2a10*/  FFMA.FTZ R163, R213.reuse, R210, R162 ;  /* 0x000000d2d5a37223 */ /* 0x040fe200000100a2 */
[----:B------:R-:W-:Y:S01]  /*2a20*/  FADD.FTZ R161, -R188, R161 ;  /* 0x000000a1bca17221 */ /* 0x000fe20000010100 */
[----:B------:R-:W-:Y:S01]  /*2a30*/  SHF.L.U32 R166, R166, 0x10, RZ ;  /* 0x00000010a6a67819 */ /* 0x000fe200000006ff */
[----:B------:R-:W-:Y:S01]  /*2a40*/  FADD.FTZ R164, R164, R217 ;  /* 0x000000d9a4a47221 */ /* 0x000fe20000010000 */
[----:B------:R-:W-:Y:S01]  /*2a50*/  FFMA.FTZ R162, R230, R217, R163 ;  /* 0x000000d9e6a27223 */ /* 0x000fe200000100a3 */
[----:B------:R-:W-:Y:S01]  /*2a60*/  FADD.FTZ R130, R130, R207 ;  /* 0x000000cf82827221 */ /* 0x000fe20000010000 */
[----:B------:R-:W-:Y:S01]  /*2a70*/  FFMA.FTZ R98, R213, R207, R98 ;  /* 0x000000cfd5627223 */ /* 0x000fe20000010062 */
[--C-:B------:R-:W-:Y:S01]  /*2a80*/  FADD.FTZ R131, R131, R160.reuse ;  /* 0x000000a083837221 */ /* 0x100fe20000010000 */
[----:B------:R-:W-:Y:S01]  /*2a90*/  FFMA.FTZ R99, R230, R160, R99 ;  /* 0x000000a0e6637223 */ /* 0x000fe20000010063 */
[C---:B------:R-:W-:Y:S01]  /*2aa0*/  FMUL.FTZ R207, R190.reuse, R235 ;  /* 0x000000ebbecf7220 */ /* 0x040fe20000410000 */
[C---:B------:R-:W-:Y:S01]  /*2ab0*/  PRMT R160, R167.reuse, 0x7632, R160 ;  /* 0x00007632a7a07816 */ /* 0x040fe200000000a0 */
[----:B------:R-:W-:Y:S01]  /*2ac0*/  FMUL.FTZ R244, R190, R161 ;  /* 0x000000a1bef47220 */ /* 0x000fe20000410000 */
[----:B------:R-:W-:Y:S01]  /*2ad0*/  SHF.L.U32 R235, R167, 0x10, RZ ;  /* 0x00000010a7eb7819 */ /* 0x000fe200000006ff */
        /* <DEDUP_REMOVED lines=12> */
[C---:B------:R-:W-:Y:S01]  /*2ba0*/  FFMA.FTZ R161, R207.reuse, R216, R162 ;  /* 0x000000d8cfa17223 */ /* 0x040fe200000100a2 */
[----:B------:R-:W-:Y:S01]  /*2bb0*/  FFMA.FTZ R102, R207, R235, R102 ;  /* 0x000000ebcf667223 */ /* 0x000fe20000010066 */
[----:B------:R-:W-:Y:S01]  /*2bc0*/  FADD.FTZ R133, R133, R166 ;  /* 0x000000a685857221 */ /* 0x000fe20000010000 */
[----:B------:R-:W-:Y:S01]  /*2bd0*/  FFMA.FTZ R101, R246, R166, R101 ;  /* 0x000000a6f6657223 */ /* 0x000fe20000010065 */
[----:B------:R-:W-:Y:S01]  /*2be0*/  FADD.FTZ R249, R160, R237 ;  /* 0x000000eda0f97221 */ /* 0x000fe20000010000 */
[----:B------:R-:W-:Y:S01]  /*2bf0*/  FFMA.FTZ R250, R244, R237, R161 ;  /* 0x000000edf4fa7223 */ /* 0x000fe200000100a1 */
[----:B------:R-:W-:Y:S06]  /*2c00*/  BRA `(.L_x_110) ;  /* 0x00000000008c7947 */ /* 0x000fec0003800000 */
.L_x_101:
[----:B------:R-:W0:Y:S01]  /*2c10*/  S2R R179, SR_TID.X ;  /* 0x0000000000b37919 */ /* 0x000e220000002100 */
[----:B------:R-:W-:Y:S01]  /*2c20*/  MOV R178, UR13 ;  /* 0x0000000d00b27c02 */ /* 0x000fe20008000f00 */
[----:B------:R-:W-:-:S04]  /*2c30*/  UISETP.NE.U32.AND UP0, UPT, UR10, URZ, UPT ;  /* 0x000000ff0a00728c */ /* 0x000fc8000bf05070 */
[----:B------:R-:W-:Y:S01]  /*2c40*/  IMAD R160, R175, R178, RZ ;  /* 0x000000b2afa07224 */ /* 0x000fe200078e02ff */
[----:B------:R-:W-:-:S04]  /*2c50*/  UISETP.NE.AND.EX UP0, UPT, UR11, URZ, UPT, UP0 ;  /* 0x000000ff0b00728c */ /* 0x000fc8000bf05300 */
[----:B------:R-:W-:-:S04]  /*2c60*/  SHF.R.S32.HI R161, RZ, 0x1f, R160 ;  /* 0x0000001fffa17819 */ /* 0x000fc800000114a0 */
[----:B------:R-:W-:Y:S02]  /*2c70*/  LEA.HI R160, R161, R160, RZ, 0x3 ;  /* 0x000000a0a1a07211 */ /* 0x000fe400078f18ff */
[----:B0-----:R-:W-:-:S04]  /*2c80*/  LOP3.LUT R177, R179, 0x1f, RZ, 0xc0, !PT ;  /* 0x0000001fb3b17812 */ /* 0x001fc800078ec0ff */
[----:B------:R-:W-:Y:S01]  /*2c90*/  LEA.HI.SX32 R187, R160, R177, 0x1d ;  /* 0x000000b1a0bb7211 */ /* 0x000fe200078feaff */
[----:B------:R-:W-:Y:S06]  /*2ca0*/  BRA.U !UP0, `(.L_x_110) ;  /* 0x0000000108647547 */ /* 0x000fec000b800000 */
[C---:B------:R-:W-:Y:S01]  /*2cb0*/  ISETP.GE.U32.AND P0, PT, R176.reuse, 0x20, PT ;  /* 0x00000020b000780c */ /* 0x040fe20003f06070 */
[----:B------:R-:W-:Y:S01]  /*2cc0*/  IMAD.MOV.U32 R167, RZ, RZ, R187 ;  /* 0x000000ffffa77224 */ /* 0x000fe200078e00bb */
[----:B------:R-:W-:-:S11]  /*2cd0*/  ISETP.GE.U32.AND P2, PT, R176, 0x40, PT ;  /* 0x00000040b000780c */ /* 0x000fd60003f46070 */
[----:B------:R-:W0:Y:S01]  /*2ce0*/  @P0 LDC.64 R162, c[0x0][0x438] ;  /* 0x00010e00ffa20b82 */ /* 0x000e220000000a00 */
[----:B------:R-:W-:-:S07]  /*2cf0*/  ISETP.GE.U32.AND P3, PT, R176, 0x60, PT ;  /* 0x00000060b000780c */ /* 0x000fce0003f66070 */
[----:B------:R-:W1:Y:S01]  /*2d00*/  @P2 LDC.64 R160, c[0x0][0x438] ;  /* 0x00010e00ffa02b82 */ /* 0x000e620000000a00 */
[----:B------:R-:W-:-:S07]  /*2d10*/  ISETP.GE.U32.AND P4, PT, R176, 0xa0, PT ;  /* 0x000000a0b000780c */ /* 0x000fce0003f86070 */
[----:B------:R-:W2:Y:S01]  /*2d20*/  @P3 LDC.64 R164, c[0x0][0x438] ;  /* 0x00010e00ffa43b82 */ /* 0x000ea20000000a00 */
[C---:B0-----:R-:W-:Y:S01]  /*2d30*/  @P0 IMAD.WIDE.U32 R162, R167.reuse, 0x10, R162 ;  /* 0x00000010a7a20825 */ /* 0x041fe200078e00a2 */
[----:B------:R-:W-:-:S04]  /*2d40*/  @P0 IADD3 R167, PT, PT, R167, 0x20, RZ ;  /* 0x00000020a7a70810 */ /* 0x000fc80007ffe0ff */
[----:B------:R0:W5:Y:S01]  /*2d50*/  @P0 LDG.E.128 R136, desc[UR6][R162.64] ;  /* 0x00000006a2880981 */ /* 0x000162000c1e1d00 */
[----:B------:R-:W-:Y:S01]  /*2d60*/  ISETP.GE.U32.AND P0, PT, R176, 0x80, PT ;  /* 0x00000080b000780c */ /* 0x000fe20003f06070 */
[----:B-1----:R-:W-:-:S05]  /*2d70*/  @P2 IMAD.WIDE.U32 R160, R167, 0x10, R160 ;  /* 0x00000010a7a02825 */ /* 0x002fca00078e00a0 */
[----:B------:R1:W5:Y:S01]  /*2d80*/  @P2 LDG.E.128 R48, desc[UR6][R160.64] ;  /* 0x00000006a0302981 */ /* 0x000362000c1e1d00 */
[----:B------:R-:W-:-:S06]  /*2d90*/  @P2 IADD3 R167, PT, PT, R167, 0x20, RZ ;  /* 0x00000020a7a72810 */ /* 0x000fcc0007ffe0ff */
[----:B0-----:R-:W0:Y:S01]  /*2da0*/  @P0 LDC.64 R162, c[0x0][0x438] ;  /* 0x00010e00ffa20b82 */ /* 0x001e220000000a00 */
[C---:B--2---:R-:W-:Y:S01]  /*2db0*/  @P3 IMAD.WIDE.U32 R164, R167.reuse, 0x10, R164 ;  /* 0x00000010a7a43825 */ /* 0x044fe200078e00a4 */
[----:B------:R-:W-:-:S04]  /*2dc0*/  @P3 IADD3 R167, PT, PT, R167, 0x20, RZ ;  /* 0x00000020a7a73810 */ /* 0x000fc80007ffe0ff */
[----:B------:R2:W5:Y:S02]  /*2dd0*/  @P3 LDG.E.128 R148, desc[UR6][R164.64] ;  /* 0x00000006a4943981 */ /* 0x000564000c1e1d00 */
[----:B-1----:R-:W1:Y:S01]  /*2de0*/  @P4 LDC.64 R160, c[0x0][0x438] ;  /* 0x00010e00ffa04b82 */ /* 0x002e620000000a00 */
[C---:B0-----:R-:W-:Y:S01]  /*2df0*/  @P0 IMAD.WIDE.U32 R162, R167.reuse, 0x10, R162 ;  /* 0x00000010a7a20825 */ /* 0x041fe200078e00a2 */
[----:B------:R-:W-:-:S04]  /*2e00*/  @P0 IADD3 R167, PT, PT, R167, 0x20, RZ ;  /* 0x00000020a7a70810 */ /* 0x000fc80007ffe0ff */
[----:B------:R2:W5:Y:S01]  /*2e10*/  @P0 LDG.E.128 R152, desc[UR6][R162.64] ;  /* 0x00000006a2980981 */ /* 0x000562000c1e1d00 */
[----:B-1----:R-:W-:-:S05]  /*2e20*/  @P4 IMAD.WIDE.U32 R160, R167, 0x10, R160 ;  /* 0x00000010a7a04825 */ /* 0x002fca00078e00a0 */
[----:B------:R2:W5:Y:S02]  /*2e30*/  @P4 LDG.E.128 R156, desc[UR6][R160.64] ;  /* 0x00000006a09c4981 */ /* 0x000564000c1e1d00 */
.L_x_110:
[----:B------:R-:W-:Y:S05]  /*2e40*/  BSYNC.RECONVERGENT B1 ;  /* 0x0000000000017941 */ /* 0x000fea0003800200 */
.L_x_100:
[----:B------:R-:W-:Y:S01]  /*2e50*/  UMOV UR4, 0xffffffff ;  /* 0xffffffff00047882 */ /* 0x000fe20000000000 */
[----:B-----5:R-:W-:Y:S02]  /*2e60*/  ISETP.GE.AND P2, PT, R189, 0x1, PT ;  /* 0x00000001bd00780c */ /* 0x020fe40003f46270 */
[----:B------:R-:W-:Y:S11]  /*2e70*/  BRA.DIV UR4, `(.L_x_111) ;  /* 0x0000007a04d87947 */ /* 0x000ff6000b800000 */
[----:B--2---:R-:W0:Y:S04]  /*2e80*/  SHFL.BFLY PT, R160, R249, 0x1, 0x1f ;  /* 0x0c201f00f9a07f89 */ /* 0x004e2800000e0000 */
        /* <DEDUP_REMOVED lines=17> */
.L_x_229:
[----:B------:R-:W-:Y:S01]  /*2fa0*/  @P2 IADD3 R189, PT, PT, R189, -0x1, RZ ;  /* 0xffffffffbdbd2810 */ /* 0x000fe20007ffe0ff */
[----:B01----:R-:W-:Y:S01]  /*2fb0*/  FADD.FTZ R167, R167, R160 ;  /* 0x000000a0a7a77221 */ /* 0x003fe20000010000 */
[----:B------:R-:W-:Y:S01]  /*2fc0*/  ISETP.GE.U32.AND P3, PT, R176, 0x20, PT ;  /* 0x00000020b000780c */ /* 0x000fe20003f66070 */
[----:B------:R-:W-:Y:S02]  /*2fd0*/  HFMA2 R165, -RZ, RZ, 0, 0 ;  /* 0x00000000ffa57431 */ /* 0x000fe400000001ff */
[----:B--2---:R-:W-:Y:S01]  /*2fe0*/  FADD.FTZ R161, R166, R161 ;  /* 0x000000a1a6a17221 */ /* 0x004fe20000010000 */
[----:B------:R-:W-:Y:S02]  /*2ff0*/  @P2 IMAD R189, R189, R178, RZ ;  /* 0x000000b2bdbd2224 */ /* 0x000fe400078e02ff */
[----:B------:R-:W-:Y:S01]  /*3000*/  FMUL.FTZ R167, R167, UR9 ;  /* 0x00000009a7a77c20 */ /* 0x000fe20008410000 */
[----:B------:R-:W-:Y:S01]  /*3010*/  ISETP.NE.AND P0, PT, RZ, UR8, PT ;  /* 0x00000008ff007c0c */ /* 0x000fe2000bf05270 */
[----:B------:R-:W-:Y:S01]  /*3020*/  BSSY.RECONVERGENT B2, `(.L_x_112) ;  /* 0x000014c000027945 */ /* 0x000fe20003800200 */
[----:B------:R-:W-:Y:S01]  /*3030*/  FMUL.FTZ R164, R161, UR9 ;  /* 0x00000009a1a47c20 */ /* 0x000fe20008410000 */
[----:B------:R-:W-:-:S02]  /*3040*/  @P2 SHF.R.S32.HI R160, RZ, 0x1f, R189 ;  /* 0x0000001fffa02819 */ /* 0x000fc400000114bd */
[----:B------:R-:W-:Y:S02]  /*3050*/  FSEL R167, R167, RZ, !P0 ;  /* 0x000000ffa7a77208 */ /* 0x000fe40004000000 */
[----:B------:R-:W-:-:S04]  /*3060*/  @P2 LEA.HI R160, R160, R189, RZ, 0x3 ;  /* 0x000000bda0a02211 */ /* 0x000fc800078f18ff */
[----:B------:R-:W-:Y:S01]  /*3070*/  @P2 LEA.HI.SX32 R165, R160, R177, 0x1d ;  /* 0x000000b1a0a52211 */ /* 0x000fe200078feaff */
[----:B------:R-:W-:Y:S06]  /*3080*/  @!P3 BRA `(.L_x_113) ;  /* 0x000000140014b947 */ /* 0x000fec0003800000 */
[----:B------:R-:W-:Y:S01]  /*3090*/  UISETP.NE.U32.AND UP0, UPT, UR10, URZ, UPT ;  /* 0x000000ff0a00728c */ /* 0x000fe2000bf05070 */
[----:B------:R-:W-:Y:S03]  /*30a0*/  BSSY.RECONVERGENT B1, `(.L_x_114) ;  /* 0x0000139000017945 */ /* 0x000fe60003800200 */
[----:B------:R-:W-:-:S09]  /*30b0*/  UISETP.NE.AND.EX UP0, UPT, UR11, URZ, UPT, UP0 ;  /* 0x000000ff0b00728c */ /* 0x000fd2000bf05300 */
[----:B------:R-:W-:Y:S05]  /*30c0*/  BRA.U UP0, `(.L_x_115) ;  /* 0x0000000900887547 */ /* 0x000fea000b800000 */
[----:B------:R-:W-:Y:S02]  /*30d0*/  MOV R249, UR14 ;  /* 0x0000000e00f97c02 */ /* 0x000fe40008000f00 */
[----:B------:R-:W-:Y:S02]  /*30e0*/  MOV R251, UR15 ;  /* 0x0000000f00fb7c02 */ /* 0x000fe40008000f00 */
[----:B------:R-:W-:-:S04]  /*30f0*/  ISETP.NE.U32.AND P0, PT, R249, RZ, PT ;  /* 0x000000fff900720c */ /* 0x000fc80003f05070 */
[----:B------:R-:W-:-:S13]  /*3100*/  ISETP.NE.AND.EX P0, PT, R251, RZ, PT, P0 ;  /* 0x000000fffb00720c */ /* 0x000fda0003f05300 */
[----:B------:R-:W-:Y:S05]  /*3110*/  @P0 BRA `(.L_x_116) ;  /* 0x00000004005c0947 */ /* 0x000fea0003800000 */
[----:B------:R-:W-:Y:S04]  /*3120*/  BSSY.RECONVERGENT B3, `(.L_x_117) ;  /* 0x000000a000037945 */ /* 0x000fe80003800200 */
[----:B------:R-:W-:Y:S05]  /*3130*/  @!P2 BRA `(.L_x_118) ;  /* 0x000000000020a947 */ /* 0x000fea0003800000 */
[----:B------:R-:W-:Y:S01]  /*3140*/  FFMA.FTZ R161, R3, R164, R167 ;  /* 0x000000a403a17223 */ /* 0x000fe200000100a7 */
[----:B------:R-:W-:-:S03]  /*3150*/  ISETP.GT.AND P0, PT, R191, RZ, PT ;  /* 0x000000ffbf00720c */ /* 0x000fc60003f04270 */
[----:B------:R-:W-:-:S04]  /*3160*/  FADD.FTZ R161, R16, -R161 ;  /* 0x800000a110a17221 */ /* 0x000fc80000010000 */
[----:B------:R-:W-:-:S05]  /*3170*/  FMUL.FTZ R161, R190, R161 ;  /* 0x000000a1bea17220 */ /* 0x000fca0000410000 */
[----:B------:R-:W-:-:S05]  /*3180*/  FSEL R161, R161, RZ, P0 ;  /* 0x000000ffa1a17208 */ /* 0x000fca0000000000 */
[----:B------:R-:W-:-:S05]  /*3190*/  FMUL.FTZ R161, R161, UR12 ;  /* 0x0000000ca1a17c20 */ /* 0x000fca0008410000 */
[----:B------:R-:W-:-:S04]  /*31a0*/  F2FP.BF16.F32.PACK_AB R161, RZ, R161 ;  /* 0x000000a1ffa1723e */ /* 0x000fc800000010ff */
[----:B------:R-:W-:-:S07]  /*31b0*/  PRMT R140, R161, 0x7610, R140 ;  /* 0x00007610a18c7816 */ /* 0x000fce000000008c */
.L_x_118:
[----:B------:R-:W-:Y:S05]  /*31c0*/  BSYNC.RECONVERGENT B3 ;  /* 0x0000000000037941 */ /* 0x000fea0003800200 */
.L_x_117:
        /* <DEDUP_REMOVED lines=10> */
.L_x_120:
[----:B------:R-:W-:Y:S05]  /*3270*/  BSYNC.RECONVERGENT B3 ;  /* 0x0000000000037941 */ /* 0x000fea0003800200 */
.L_x_119:
        /* <DEDUP_REMOVED lines=10> */
.L_x_122:
[----:B------:R-:W-:Y:S05]  /*3320*/  BSYNC.RECONVERGENT B3 ;  /* 0x0000000000037941 */ /* 0x000fea0003800200 */
.L_x_121:
        /* <DEDUP_REMOVED lines=10> */
.L_x_124:
[----:B------:R-:W-:Y:S05]  /*33d0*/  BSYNC.RECONVERGENT B3 ;  /* 0x0000000000037941 */ /* 0x000fea0003800200 */
.L_x_123:
        /* <DEDUP_REMOVED lines=10> */
.L_x_126:
[----:B------:R-:W-:Y:S05]  /*3480*/  BSYNC.RECONVERGENT B3 ;  /* 0x0000000000037941 */ /* 0x000fea0003800200 */
.L_x_125:
        /* <DEDUP_REMOVED lines=10> */
.L_x_128:
[----:B------:R-:W-:Y:S05]  /*3530*/  BSYNC.RECONVERGENT B3 ;  /* 0x0000000000037941 */ /* 0x000fea0003800200 */
.L_x_127:
        /* <DEDUP_REMOVED lines=10> */
.L_x_130:
[----:B------:R-:W-:Y:S05]  /*35e0*/  BSYNC.RECONVERGENT B3 ;  /* 0x0000000000037941 */ /* 0x000fea0003800200 */
.L_x_129:
        /* <DEDUP_REMOVED lines=8> */
[----:B------:R-:W-:Y:S01]  /*3670*/  PRMT R143, R143, 0x5410, R161 ;  /* 0x000054108f8f7816 */ /* 0x000fe200000000a1 */
[----:B------:R-:W-:Y:S06]  /*3680*/  BRA `(.L_x_131) ;  /* 0x0000000c00687947 */ /* 0x000fec0003800000 */
.L_x_116:
[----:B------:R-:W0:Y:S01]  /*3690*/  @P2 LDC R147, c[0x0][0x40c] ;  /* 0x00010300ff932b82 */ /* 0x000e220000000800 */
[-CC-:B------:R-:W-:Y:S01]  /*36a0*/  FFMA.FTZ R145, R3, R164.reuse, R167.reuse ;  /* 0x000000a403917223 */ /* 0x180fe200000100a7 */
[-CC-:B------:R-:W-:Y:S01]  /*36b0*/  FFMA.FTZ R144, R204, R164.reuse, R167.reuse ;  /* 0x000000a4cc907223 */ /* 0x180fe200000100a7 */
[----:B------:R-:W-:Y:S01]  /*36c0*/  ISETP.GT.AND P0, PT, R191, RZ, PT ;  /* 0x000000ffbf00720c */ /* 0x000fe20003f04270 */
[-C--:B------:R-:W-:Y:S01]  /*36d0*/  FFMA.FTZ R162, R236, R164.reuse, R167 ;  /* 0x000000a4eca27223 */ /* 0x080fe200000100a7 */
[----:B------:R-:W-:Y:S01]  /*36e0*/  FADD.FTZ R145, R16, -R145 ;  /* 0x8000009110917221 */ /* 0x000fe20000010000 */
[----:B------:R-:W-:Y:S01]  /*36f0*/  FADD.FTZ R161, R201, -R144 ;  /* 0x80000090c9a17221 */ /* 0x000fe20000010000 */
[-CC-:B------:R-:W-:Y:S01]  /*3700*/  FFMA.FTZ R163, R17, R164.reuse, R167.reuse ;  /* 0x000000a411a37223 */ /* 0x180fe200000100a7 */
[----:B------:R-:W1:Y:S01]  /*3710*/  @P2 LDC R160, c[0x0][0x40c] ;  /* 0x00010300ffa02b82 */ /* 0x000e620000000800 */
[C---:B------:R-:W-:Y:S01]  /*3720*/  FMUL.FTZ R144, R190.reuse, R145 ;  /* 0x00000091be907220 */ /* 0x040fe20000410000 */
[----:B------:R-:W-:Y:S01]  /*3730*/  FMUL.FTZ R145, R190, R161 ;  /* 0x000000a1be917220 */ /* 0x000fe20000410000 */
[----:B------:R-:W-:Y:S01]  /*3740*/  FFMA.FTZ R189, R234, R164, R167 ;  /* 0x000000a4eabd7223 */ /* 0x000fe200000100a7 */
[----:B------:R-:W-:-:S02]  /*3750*/  FADD.FTZ R163, R12, -R163 ;  /* 0x800000a30ca37221 */ /* 0x000fc40000010000 */
[----:B------:R-:W-:Y:S01]  /*3760*/  FSEL R144, R144, RZ, P0 ;  /* 0x000000ff90907208 */ /* 0x000fe20000000000 */
[----:B------:R-:W-:Y:S01]  /*3770*/  FADD.FTZ R189, R232, -R189 ;  /* 0x800000bde8bd7221 */ /* 0x000fe20000010000 */
[----:B------:R-:W-:Y:S01]  /*3780*/  FSEL R145, R145, RZ, P0 ;  /* 0x000000ff91917208 */ /* 0x000fe20000000000 */
[----:B------:R-:W2:Y:S02]  /*3790*/  @P2 LDC R166, c[0x0][0x40c] ;  /* 0x00010300ffa62b82 */ /* 0x000ea40000000800 */
[----:B------:R-:W-:Y:S01]  /*37a0*/  FMUL.FTZ R189, R190, R189 ;  /* 0x000000bdbebd7220 */ /* 0x000fe20000410000 */
[----:B0-----:R-:W-:-:S05]  /*37b0*/  @P2 FMUL.FTZ R146, R147, R144 ;  /* 0x0000009093922220 */ /* 0x001fca0000410000 */
[----:B------:R-:W0:Y:S01]  /*37c0*/  @P2 LDC R161, c[0x0][0x40c] ;  /* 0x00010300ffa12b82 */ /* 0x000e220000000800 */
[----:B------:R-:W-:Y:S01]  /*37d0*/  F2FP.BF16.F32.PACK_AB R144, R145, R144 ;  /* 0x000000909190723e */ /* 0x000fe200000010ff */
[----:B------:R-:W-:Y:S01]  /*37e0*/  FADD.FTZ R147, R233, -R162 ;  /* 0x800000a2e9937221 */ /* 0x000fe20000010000 */
[----:B------:R-:W-:Y:S02]  /*37f0*/  FSEL R189, R189, RZ, P0 ;  /* 0x000000ffbdbd7208 */ /* 0x000fe40000000000 */
[----:B------:R-:W-:Y:S01]  /*3800*/  @P2 F2FP.BF16.F32.PACK_AB R146, RZ, R146 ;  /* 0x00000092ff92223e */ /* 0x000fe200000010ff */
[----:B------:R-:W-:Y:S01]  /*3810*/  FMUL.FTZ R147, R190, R147 ;  /* 0x00000093be937220 */ /* 0x000fe20000410000 */
[----:B-1----:R-:W-:Y:S01]  /*3820*/  @P2 FMUL.FTZ R160, R160, R145 ;  /* 0x00000091a0a02220 */ /* 0x002fe20000410000 */
[----:B------:R-:W-:Y:S01]  /*3830*/  FFMA.FTZ R145, R19, R164, R167 ;  /* 0x000000a413917223 */ /* 0x000fe200000100a7 */
[----:B------:R-:W-:Y:S01]  /*3840*/  @P2 PRMT R140, R146, 0x7610, R140 ;  /* 0x00007610928c2816 */ /* 0x000fe2000000008c */
[----:B------:R-:W1:Y:S01]  /*3850*/  @P2 LDC R235, c[0x0][0x40c] ;  /* 0x00010300ffeb2b82 */ /* 0x000e620000000800 */
[----:B------:R-:W-:Y:S01]  /*3860*/  FSEL R162, R147, RZ, P0 ;  /* 0x000000ff93a27208 */ /* 0x000fe20000000000 */
[----:B------:R-:W-:Y:S01]  /*3870*/  FADD.FTZ R145, R14, -R145 ;  /* 0x800000910e917221 */ /* 0x000fe20000010000 */
[----:B------:R-:W-:Y:S01]  /*3880*/  @P2 F2FP.BF16.F32.PACK_AB R160, RZ, R160 ;  /* 0x000000a0ffa0223e */ /* 0x000fe200000010ff */
[----:B------:R-:W-:-:S02]  /*3890*/  FMUL.FTZ R146, R190, R163 ;  /* 0x000000a3be927220 */ /* 0x000fc40000410000 */
[----:B------:R-:W-:Y:S01]  /*38a0*/  FMUL.FTZ R145, R190, R145 ;  /* 0x00000091be917220 */ /* 0x000fe20000410000 */
[----:B------:R-:W-:Y:S02]  /*38b0*/  @P2 PRMT R140, R140, 0x5410, R160 ;  /* 0x000054108c8c2816 */ /* 0x000fe400000000a0 */
[----:B------:R-:W3:Y:S01]  /*38c0*/  @P2 LDC R160, c[0x0][0x40c] ;  /* 0x00010300ffa02b82 */ /* 0x000ee20000000800 */
[----:B------:R-:W-:Y:S02]  /*38d0*/  FSEL R146, R146, RZ, P0 ;  /* 0x000000ff92927208 */ /* 0x000fe40000000000 */
[----:B------:R-:W-:Y:S01]  /*38e0*/  FSEL R145, R145, RZ, P0 ;  /* 0x000000ff91917208 */ /* 0x000fe20000000000 */
[----:B0-----:R-:W-:-:S04]  /*38f0*/  @P2 FMUL.FTZ R161, R161, R162 ;  /* 0x000000a2a1a12220 */ /* 0x001fc80000410000 */
[-C--:B--2---:R-:W-:Y:S01]  /*3900*/  @P2 FMUL.FTZ R147, R166, R145.reuse ;  /* 0x00000091a6932220 */ /* 0x084fe20000410000 */
[----:B------:R-:W-:Y:S02]  /*3910*/  F2FP.BF16.F32.PACK_AB R145, R162, R145 ;  /* 0x00000091a291723e */ /* 0x000fe400000010ff */
[----:B------:R-:W0:Y:S01]  /*3920*/  @P2 LDC R162, c[0x0][0x40c] ;  /* 0x00010300ffa22b82 */ /* 0x000e220000000800 */
[----:B------:R-:W-:Y:S02]  /*3930*/  @P2 F2FP.BF16.F32.PACK_AB R161, RZ, R161 ;  /* 0x000000a1ffa1223e */ /* 0x000fe400000010ff */
[----:B------:R-:W-:Y:S01]  /*3940*/  @P2 F2FP.BF16.F32.PACK_AB R147, RZ, R147 ;  /* 0x00000093ff93223e */ /* 0x000fe200000010ff */
[-C--:B-1----:R-:W-:Y:S01]  /*3950*/  @P2 FMUL.FTZ R163, R235, R146.reuse ;  /* 0x00000092eba32220 */ /* 0x082fe20000410000 */
[----:B------:R-:W-:Y:S02]  /*3960*/  F2FP.BF16.F32.PACK_AB R146, R189, R146 ;  /* 0x00000092bd92723e */ /* 0x000fe400000010ff */
[----:B------:R-:W-:-:S04]  /*3970*/  @P2 PRMT R141, R147, 0x7610, R141 ;  /* 0x00007610938d2816 */ /* 0x000fc8000000008d */
[----:B------:R-:W-:Y:S01]  /*3980*/  @P2 PRMT R141, R141, 0x5410, R161 ;  /* 0x000054108d8d2816 */ /* 0x000fe200000000a1 */
[----:B---3--:R-:W-:Y:S01]  /*3990*/  @P2 FMUL.FTZ R166, R160, R189 ;  /* 0x000000bda0a62220 */ /* 0x008fe20000410000 */
[----:B------:R-:W-:Y:S01]  /*39a0*/  FFMA.FTZ R189, R197, R164, R167 ;  /* 0x000000a4c5bd7223 */ /* 0x000fe200000100a7 */
[----:B------:R-:W-:-:S03]  /*39b0*/  @P2 F2FP.BF16.F32.PACK_AB R160, RZ, R163 ;  /* 0x000000a3ffa0223e */ /* 0x000fc600000010ff */
[----:B------:R-:W-:Y:S01]  /*39c0*/  FADD.FTZ R189, R196, -R189 ;  /* 0x800000bdc4bd7221 */ /* 0x000fe20000010000 */
[----:B------:R-:W-:Y:S01]  /*39d0*/  @P2 F2FP.BF16.F32.PACK_AB R147, RZ, R166 ;  /* 0x000000a6ff93223e */ /* 0x000fe200000010ff */
[----:B------:R-:W-:Y:S01]  /*39e0*/  FFMA.FTZ R166, R248, R164, R167 ;  /* 0x000000a4f8a67223 */ /* 0x000fe200000100a7 */
[----:B------:R-:W-:Y:S01]  /*39f0*/  @P2 PRMT R142, R160, 0x7610, R142 ;  /* 0x00007610a08e2816 */ /* 0x000fe2000000008e */
[----:B------:R-:W-:Y:S02]  /*3a00*/  FMUL.FTZ R189, R190, R189 ;  /* 0x000000bdbebd7220 */ /* 0x000fe40000410000 */
[----:B------:R-:W-:Y:S01]  /*3a10*/  FADD.FTZ R163, R247, -R166 ;  /* 0x800000a6f7a37221 */ /* 0x000fe20000010000 */
[----:B------:R-:W-:Y:S02]  /*3a20*/  @P2 PRMT R142, R142, 0x5410, R147 ;  /* 0x000054108e8e2816 */ /* 0x000fe40000000093 */
[----:B------:R-:W-:Y:S01]  /*3a30*/  FSEL R161, R189, RZ, P0 ;  /* 0x000000ffbda17208 */ /* 0x000fe20000000000 */
[----:B------:R-:W-:-:S04]  /*3a40*/  FMUL.FTZ R163, R190, R163 ;  /* 0x000000a3bea37220 */ /* 0x000fc80000410000 */
[----:B0-----:R-:W-:Y:S01]  /*3a50*/  @P2 FMUL.FTZ R162, R162, R161 ;  /* 0x000000a1a2a22220 */ /* 0x001fe20000410000 */
[----:B------:R-:W-:-:S04]  /*3a60*/  FSEL R160, R163, RZ, P0 ;  /* 0x000000ffa3a07208 */ /* 0x000fc80000000000 */
[----:B------:R-:W-:Y:S02]  /*3a70*/  @P2 F2FP.BF16.F32.PACK_AB R162, RZ, R162 ;  /* 0x000000a2ffa2223e */ /* 0x000fe400000010ff */
[----:B------:R-:W-:Y:S02]  /*3a80*/  F2FP.BF16.F32.PACK_AB R147, R160, R161 ;  /* 0x000000a1a093723e */ /* 0x000fe400000010ff */
[----:B------:R-:W-:Y:S01]  /*3a90*/  @P2 PRMT R143, R162, 0x7610, R143 ;  /* 0x00007610a28f2816 */ /* 0x000fe2000000008f */
[----:B------:R-:W-:Y:S06]  /*3aa0*/  @!P2 BRA `(.L_x_131) ;  /* 0x000000080060a947 */ /* 0x000fec0003800000 */
[----:B------:R-:W-:-:S05]  /*3ab0*/  FMUL.FTZ R160, R160, UR12 ;  /* 0x0000000ca0a07c20 */ /* 0x000fca0008410000 */
[----:B------:R-:W-:-:S04]  /*3ac0*/  F2FP.BF16.F32.PACK_AB R160, RZ, R160 ;  /* 0x000000a0ffa0723e */ /* 0x000fc800000010ff */
[----:B------:R-:W-:Y:S01]  /*3ad0*/  PRMT R143, R143, 0x5410, R160 ;  /* 0x000054108f8f7816 */ /* 0x000fe200000000a0 */
[----:B------:R-:W-:Y:S06]  /*3ae0*/  BRA `(.L_x_131) ;  /* 0x0000000800507947 */ /* 0x000fec0003800000 */
.L_x_115:
[----:B------:R-:W-:Y:S02]  /*3af0*/  MOV R249, UR14 ;  /* 0x0000000e00f97c02 */ /* 0x000fe40008000f00 */
[----:B------:R-:W-:Y:S02]  /*3b00*/  MOV R251, UR15 ;  /* 0x0000000f00fb7c02 */ /* 0x000fe40008000f00 */
[----:B------:R-:W-:-:S04]  /*3b10*/  ISETP.NE.U32.AND P0, PT, R249, RZ, PT ;  /* 0x000000fff900720c */ /* 0x000fc80003f05070 */
[----:B------:R-:W-:-:S13]  /*3b20*/  ISETP.NE.AND.EX P0, PT, R251, RZ, PT, P0 ;  /* 0x000000fffb00720c */ /* 0x000fda0003f05300 */
[----:B------:R-:W-:Y:S05]  /*3b30*/  @P0 BRA `(.L_x_132) ;  /* 0x0000000400180947 */ /* 0x000fea0003800000 */
[----:B------:R-:W-:Y:S01]  /*3b40*/  ISETP.GT.AND P0, PT, R191, RZ, PT ;  /* 0x000000ffbf00720c */ /* 0x000fe20003f04270 */
[----:B------:R-:W0:Y:S01]  /*3b50*/  @P2 LDC R160, c[0x0][0x40c] ;  /* 0x00010300ffa02b82 */ /* 0x000e220000000800 */
[C---:B------:R-:W-:Y:S01]  /*3b60*/  IMAD.U32 R235, R136.reuse, 0x10000, RZ ;  /* 0x0001000088eb7824 */ /* 0x040fe200078e00ff */
[----:B------:R-:W-:-:S04]  /*3b70*/  PRMT R189, R136, 0x7632, R189 ;  /* 0x0000763288bd7816 */ /* 0x000fc800000000bd */
[----:B------:R-:W-:Y:S02]  /*3b80*/  SHF.L.U32 R189, R189, 0x10, RZ ;  /* 0x00000010bdbd7819 */ /* 0x000fe400000006ff */
[----:B------:R-:W1:Y:S04]  /*3b90*/  @P2 LDC R162, c[0x0][0x40c] ;  /* 0x00010300ffa22b82 */ /* 0x000e680000000800 */
[-CC-:B------:R-:W-:Y:S01]  /*3ba0*/  @P0 FFMA.FTZ R161, R3, R164.reuse, R167.reuse ;  /* 0x000000a403a10223 */ /* 0x180fe200000100a7 */
[-CC-:B------:R-:W-:Y:S01]  /*3bb0*/  @P0 FFMA.FTZ R166, R204, R164.reuse, R167.reuse ;  /* 0x000000a4cca60223 */ /* 0x180fe200000100a7 */
[-CC-:B------:R-:W-:Y:S01]  /*3bc0*/  @P0 FFMA.FTZ R186, R236, R164.reuse, R167.reuse ;  /* 0x000000a4ecba0223 */ /* 0x180fe200000100a7 */
[-C--:B------:R-:W-:Y:S01]  /*3bd0*/  @P0 FFMA.FTZ R163, R19, R164.reuse, R167 ;  /* 0x000000a413a30223 */ /* 0x080fe200000100a7 */
[----:B------:R-:W-:Y:S01]  /*3be0*/  @P0 FADD.FTZ R161, R16, -R161 ;  /* 0x800000a110a10221 */ /* 0x000fe20000010000 */
[----:B------:R-:W-:Y:S01]  /*3bf0*/  @P0 FADD.FTZ R166, R201, -R166 ;  /* 0x800000a6c9a60221 */ /* 0x000fe20000010000 */
[----:B------:R-:W-:Y:S01]  /*3c00*/  @P0 FADD.FTZ R186, R233, -R186 ;  /* 0x800000bae9ba0221 */ /* 0x000fe20000010000 */
[----:B------:R-:W-:Y:S01]  /*3c10*/  @P0 FFMA.FTZ R188, R234, R164, R167 ;  /* 0x000000a4eabc0223 */ /* 0x000fe200000100a7 */
[C---:B------:R-:W-:Y:S01]  /*3c20*/  @P0 FFMA.FTZ R235, R190.reuse, R161, R235 ;  /* 0x000000a1beeb0223 */ /* 0x040fe200000100eb */
[C---:B------:R-:W-:Y:S01]  /*3c30*/  PRMT R161, R137.reuse, 0x7632, R161 ;  /* 0x0000763289a17816 */ /* 0x040fe200000000a1 */
[----:B------:R-:W-:Y:S01]  /*3c40*/  @P0 FFMA.FTZ R189, R190, R166, R189 ;  /* 0x000000a6bebd0223 */ /* 0x000fe200000100bd */
[----:B------:R-:W-:Y:S01]  /*3c50*/  @P0 FADD.FTZ R166, R14, -R163 ;  /* 0x800000a30ea60221 */ /* 0x000fe20000010000 */
[----:B------:R-:W-:Y:S01]  /*3c60*/  SHF.L.U32 R163, R137, 0x10, RZ ;  /* 0x0000001089a37819 */ /* 0x000fe200000006ff */
[----:B------:R-:W-:Y:S01]  /*3c70*/  @P0 FADD.FTZ R188, R232, -R188 ;  /* 0x800000bce8bc0221 */ /* 0x000fe20000010000 */
[----:B------:R-:W-:-:S03]  /*3c80*/  SHF.L.U32 R161, R161, 0x10, RZ ;  /* 0x00000010a1a17819 */ /* 0x000fc600000006ff */
[C---:B------:R-:W-:Y:S02]  /*3c90*/  @P0 FFMA.FTZ R163, R190.reuse, R166, R163 ;  /* 0x000000a6bea30223 */ /* 0x040fe400000100a3 */
[----:B------:R-:W-:Y:S01]  /*3ca0*/  @P0 FFMA.FTZ R161, R190, R186, R161 ;  /* 0x000000babea10223 */ /* 0x000fe200000100a1 */
[----:B0-----:R-:W-:Y:S01]  /*3cb0*/  @P2 FMUL.FTZ R186, R189, R160 ;  /* 0x000000a0bdba2220 */ /* 0x001fe20000410000 */
[----:B------:R-:W-:Y:S01]  /*3cc0*/  @P0 FFMA.FTZ R189, R17, R164, R167 ;  /* 0x000000a411bd0223 */ /* 0x000fe200000100a7 */
[----:B-1----:R-:W-:Y:S01]  /*3cd0*/  @P2 FMUL.FTZ R162, R235, R162 ;  /* 0x000000a2eba22220 */ /* 0x002fe20000410000 */
[----:B------:R-:W-:Y:S01]  /*3ce0*/  PRMT R235, R138, 0x7632, R235 ;  /* 0x000076328aeb7816 */ /* 0x000fe200000000eb */
[----:B------:R-:W0:Y:S01]  /*3cf0*/  @P2 LDC R166, c[0x0][0x40c] ;  /* 0x00010300ffa62b82 */ /* 0x000e220000000800 */
[----:B------:R-:W-:Y:S01]  /*3d00*/  @P0 FADD.FTZ R160, R12, -R189 ;  /* 0x800000bd0ca00221 */ /* 0x000fe20000010000 */
[----:B------:R-:W-:Y:S02]  /*3d10*/  SHF.L.U32 R189, R138, 0x10, RZ ;  /* 0x000000108abd7819 */ /* 0x000fe400000006ff */
[----:B------:R-:W-:-:S02]  /*3d20*/  @P2 F2FP.BF16.F32.PACK_AB R186, RZ, R186 ;  /* 0x000000baffba223e */ /* 0x000fc400000010ff */
[----:B------:R-:W-:Y:S01]  /*3d30*/  SHF.L.U32 R235, R235, 0x10, RZ ;  /* 0x00000010ebeb7819 */ /* 0x000fe200000006ff */
[C---:B------:R-:W-:Y:S01]  /*3d40*/  @P0 FFMA.FTZ R189, R190.reuse, R160, R189 ;  /* 0x000000a0bebd0223 */ /* 0x040fe200000100bd */
[----:B------:R-:W-:Y:S02]  /*3d50*/  @P2 F2FP.BF16.F32.PACK_AB R160, RZ, R162 ;  /* 0x000000a2ffa0223e */ /* 0x000fe400000010ff */
[----:B------:R-:W1:Y:S01]  /*3d60*/  @P2 LDC R162, c[0x0][0x40c] ;  /* 0x00010300ffa22b82 */ /* 0x000e620000000800 */
[----:B------:R-:W-:Y:S01]  /*3d70*/  @P0 FFMA.FTZ R235, R190, R188, R235 ;  /* 0x000000bcbeeb0223 */ /* 0x000fe200000100eb */
[----:B------:R-:W-:Y:S01]  /*3d80*/  @P2 PRMT R140, R160, 0x7610, R140 ;  /* 0x00007610a08c2816 */ /* 0x000fe2000000008c */
[----:B------:R-:W-:-:S03]  /*3d90*/  @P0 FFMA.FTZ R160, R197, R164, R167 ;  /* 0x000000a4c5a00223 */ /* 0x000fc600000100a7 */
[----:B------:R-:W-:Y:S01]  /*3da0*/  @P2 PRMT R140, R140, 0x5410, R186 ;  /* 0x000054108c8c2816 */ /* 0x000fe200000000ba */
[----:B------:R-:W-:Y:S01]  /*3db0*/  @P0 FADD.FTZ R186, R196, -R160 ;  /* 0x800000a0c4ba0221 */ /* 0x000fe20000010000 */
[----:B------:R-:W-:Y:S01]  /*3dc0*/  SHF.L.U32 R160, R139, 0x10, RZ ;  /* 0x000000108ba07819 */ /* 0x000fe200000006ff */
[----:B------:R-:W2:Y:S04]  /*3dd0*/  @P2 LDC R188, c[0x0][0x40c] ;  /* 0x00010300ffbc2b82 */ /* 0x000ea80000000800 */
[----:B------:R-:W-:Y:S01]  /*3de0*/  @P0 FFMA.FTZ R160, R190, R186, R160 ;  /* 0x000000babea00223 */ /* 0x000fe200000100a0 */
[----:B0-----:R-:W-:-:S03]  /*3df0*/  @P2 FMUL.FTZ R166, R163, R166 ;  /* 0x000000a6a3a62220 */ /* 0x001fc60000410000 */
[----:B------:R-:W0:Y:S02]  /*3e00*/  @P2 LDC R186, c[0x0][0x40c] ;  /* 0x00010300ffba2b82 */ /* 0x000e240000000800 */
[----:B------:R-:W-:-:S04]  /*3e10*/  @P2 F2FP.BF16.F32.PACK_AB R166, RZ, R166 ;  /* 0x000000a6ffa6223e */ /* 0x000fc800000010ff */
[----:B------:R-:W-:Y:S01]  /*3e20*/  @P2 PRMT R141, R166, 0x7610, R141 ;  /* 0x00007610a68d2816 */ /* 0x000fe2000000008d */
[----:B-1----:R-:W-:Y:S02]  /*3e30*/  @P2 FMUL.FTZ R162, R161, R162 ;  /* 0x000000a2a1a22220 */ /* 0x002fe40000410000 */
[----:B------:R-:W1:Y:S03]  /*3e40*/  @P2 LDC R161, c[0x0][0x40c] ;  /* 0x00010300ffa12b82 */ /* 0x000e660000000800 */
[----:B------:R-:W-:Y:S01]  /*3e50*/  @P2 F2FP.BF16.F32.PACK_AB R162, RZ, R162 ;  /* 0x000000a2ffa2223e */ /* 0x000fe200000010ff */
[----:B--2---:R-:W-:-:S03]  /*3e60*/  @P2 FMUL.FTZ R235, R235, R188 ;  /* 0x000000bcebeb2220 */ /* 0x004fc60000410000 */
[----:B------:R-:W-:Y:S02]  /*3e70*/  @P2 PRMT R141, R141, 0x5410, R162 ;  /* 0x000054108d8d2816 */ /* 0x000fe400000000a2 */
[----:B------:R-:W-:Y:S01]  /*3e80*/  @P2 F2FP.BF16.F32.PACK_AB R235, RZ, R235 ;  /* 0x000000ebffeb223e */ /* 0x000fe200000010ff */
[----:B0-----:R-:W-:-:S05]  /*3e90*/  @P2 FMUL.FTZ R189, R189, R186 ;  /* 0x000000babdbd2220 */ /* 0x001fca0000410000 */
[----:B------:R-:W-:Y:S01]  /*3ea0*/  @P2 F2FP.BF16.F32.PACK_AB R189, RZ, R189 ;  /* 0x000000bdffbd223e */ /* 0x000fe200000010ff */
[----:B-1----:R-:W-:-:S03]  /*3eb0*/  @P2 FMUL.FTZ R160, R160, R161 ;  /* 0x000000a1a0a02220 */ /* 0x002fc60000410000 */
[----:B------:R-:W-:Y:S02]  /*3ec0*/  @P2 PRMT R142, R189, 0x7610, R142 ;  /* 0x00007610bd8e2816 */ /* 0x000fe4000000008e */
[----:B------:R-:W-:Y:S02]  /*3ed0*/  @P2 F2FP.BF16.F32.PACK_AB R160, RZ, R160 ;  /* 0x000000a0ffa0223e */ /* 0x000fe400000010ff */
[----:B------:R-:W-:Y:S02]  /*3ee0*/  @P2 PRMT R142, R142, 0x5410, R235 ;  /* 0x000054108e8e2816 */ /* 0x000fe400000000eb */
[----:B------:R-:W-:Y:S01]  /*3ef0*/  @P2 PRMT R143, R160, 0x7610, R143 ;  /* 0x00007610a08f2816 */ /* 0x000fe2000000008f */
[----:B------:R-:W-:Y:S06]  /*3f00*/  @!P2 BRA `(.L_x_131) ;  /* 0x000000040048a947 */ /* 0x000fec0003800000 */
[----:B------:R-:W-:Y:S01]  /*3f10*/  PRMT R160, R139, 0x7632, R160 ;  /* 0x000076328ba07816 */ /* 0x000fe200000000a0 */
[----:B------:R-:W-:-:S03]  /*3f20*/  @P0 FFMA.FTZ R162, R248, R164, R167 ;  /* 0x000000a4f8a20223 */ /* 0x000fc600000100a7 */
[----:B------:R-:W-:Y:S01]  /*3f30*/  SHF.L.U32 R161, R160, 0x10, RZ ;  /* 0x00000010a0a17819 */ /* 0x000fe200000006ff */
[----:B------:R-:W-:-:S04]  /*3f40*/  @P0 FADD.FTZ R162, R247, -R162 ;  /* 0x800000a2f7a20221 */ /* 0x000fc80000010000 */
[----:B------:R-:W-:-:S04]  /*3f50*/  @P0 FFMA.FTZ R161, R190, R162, R161 ;  /* 0x000000a2bea10223 */ /* 0x000fc800000100a1 */
[----:B------:R-:W-:-:S05]  /*3f60*/  FMUL.FTZ R161, R161, UR12 ;  /* 0x0000000ca1a17c20 */ /* 0x000fca0008410000 */
[----:B------:R-:W-:-:S04]  /*3f70*/  F2FP.BF16.F32.PACK_AB R161, RZ, R161 ;  /* 0x000000a1ffa1723e */ /* 0x000fc800000010ff */
[----:B------:R-:W-:Y:S01]  /*3f80*/  PRMT R143, R143, 0x5410, R161 ;  /* 0x000054108f8f7816 */ /* 0x000fe200000000a1 */
[----:B------:R-:W-:Y:S06]  /*3f90*/  BRA `(.L_x_131) ;  /* 0x0000000400247947 */ /* 0x000fec0003800000 */
.L_x_132:
[----:B------:R-:W-:Y:S01]  /*3fa0*/  ISETP.GT.AND P0, PT, R191, RZ, PT ;  /* 0x000000ffbf00720c */ /* 0x000fe20003f04270 */
[-C--:B------:R-:W-:Y:S01]  /*3fb0*/  @P1 FFMA.FTZ R145, R3, R164.reuse, R167 ;  /* 0x000000a403911223 */ /* 0x080fe200000100a7 */
[----:B------:R-:W-:Y:S01]  /*3fc0*/  PRMT R146, R138, 0x7632, R146 ;  /* 0x000076328a927816 */ /* 0x000fe20000000092 */
[----:B------:R-:W0:Y:S01]  /*3fd0*/  @P2 LDC R163, c[0x0][0x40c] ;  /* 0x00010300ffa32b82 */ /* 0x000e220000000800 */
[----:B------:R-:W-:Y:S01]  /*3fe0*/  SHF.L.U32 R235, R136, 0x10, RZ ;  /* 0x0000001088eb7819 */ /* 0x000fe200000006ff */
[----:B------:R-:W-:Y:S01]  /*3ff0*/  @P1 FADD.FTZ R145, R16, -R145 ;  /* 0x8000009110911221 */ /* 0x000fe20000010000 */
[----:B------:R-:W-:Y:S02]  /*4000*/  SHF.L.U32 R146, R146, 0x10, RZ ;  /* 0x0000001092927819 */ /* 0x000fe400000006ff */
[----:B------:R-:W-:Y:S01]  /*4010*/  SHF.L.U32 R252, R137, 0x10, RZ ;  /* 0x0000001089fc7819 */ /* 0x000fe200000006ff */
[----:B------:R-:W-:Y:S01]  /*4020*/  @P1 FFMA.FTZ R235, R190, R145, R235 ;  /* 0x00000091beeb1223 */ /* 0x000fe200000100eb */
[----:B------:R-:W-:Y:S01]  /*4030*/  SHF.L.U32 R188, R138, 0x10, RZ ;  /* 0x000000108abc7819 */ /* 0x000fe200000006ff */
[----:B------:R-:W1:Y:S02]  /*4040*/  @P2 LDC R162, c[0x0][0x40c] ;  /* 0x00010300ffa22b82 */ /* 0x000e640000000800 */
[-CC-:B------:R-:W-:Y:S01]  /*4050*/  @P0 FFMA.FTZ R147, R234, R164.reuse, R167.reuse ;  /* 0x000000a4ea930223 */ /* 0x180fe200000100a7 */
[-CC-:B------:R-:W-:Y:S01]  /*4060*/  @P0 FFMA.FTZ R145, R17, R164.reuse, R167.reuse ;  /* 0x000000a411910223 */ /* 0x180fe200000100a7 */
[-CC-:B------:R-:W-:Y:S01]  /*4070*/  @P0 FFMA.FTZ R144, R236, R164.reuse, R167.reuse ;  /* 0x000000a4ec900223 */ /* 0x180fe200000100a7 */
[-C--:B------:R-:W-:Y:S01]  /*4080*/  @P0 FFMA.FTZ R160, R204, R164.reuse, R167 ;  /* 0x000000a4cca00223 */ /* 0x080fe200000100a7 */
[----:B------:R-:W-:Y:S01]  /*4090*/  @P0 FADD.FTZ R147, R232, -R147 ;  /* 0x80000093e8930221 */ /* 0x000fe20000010000 */
[----:B------:R-:W-:Y:S01]  /*40a0*/  @P0 FADD.FTZ R145, R12, -R145 ;  /* 0x800000910c910221 */ /* 0x000fe20000010000 */
[----:B------:R-:W-:Y:S01]  /*40b0*/  @P0 FADD.FTZ R144, R233, -R144 ;  /* 0x80000090e9900221 */ /* 0x000fe20000010000 */
[----:B------:R-:W2:Y:S01]  /*40c0*/  @P2 LDC R161, c[0x0][0x40c] ;  /* 0x00010300ffa12b82 */ /* 0x000ea20000000800 */
[C---:B------:R-:W-:Y:S01]  /*40d0*/  @P0 FFMA.FTZ R146, R190.reuse, R147, R146 ;  /* 0x00000093be920223 */ /* 0x040fe20000010092 */
[-C--:B------:R-:W-:Y:S01]  /*40e0*/  @P0 FFMA.FTZ R147, R19, R164.reuse, R167 ;  /* 0x000000a413930223 */ /* 0x080fe200000100a7 */
[----:B------:R-:W-:Y:S01]  /*40f0*/  @P0 FFMA.FTZ R188, R190, R145, R188 ;  /* 0x00000091bebc0223 */ /* 0x000fe200000100bc */
[----:B------:R-:W-:Y:S01]  /*4100*/  PRMT R145, R137, 0x7632, R145 ;  /* 0x0000763289917816 */ /* 0x000fe20000000091 */
[----:B------:R-:W-:Y:S01]  /*4110*/  @P0 FADD.FTZ R189, R201, -R160 ;  /* 0x800000a0c9bd0221 */ /* 0x000fe20000010000 */
[----:B------:R-:W-:Y:S01]  /*4120*/  @P0 FADD.FTZ R147, R14, -R147 ;  /* 0x800000930e930221 */ /* 0x000fe20000010000 */
[----:B0-----:R-:W-:Y:S01]  /*4130*/  @P2 FMUL.FTZ R160, R188, R163 ;  /* 0x000000a3bca02220 */ /* 0x001fe20000410000 */
[----:B------:R-:W-:Y:S01]  /*4140*/  SHF.L.U32 R145, R145, 0x10, RZ ;  /* 0x0000001091917819 */ /* 0x000fe200000006ff */
[----:B------:R-:W0:Y:S01]  /*4150*/  @P2 LDC R250, c[0x0][0x40c] ;  /* 0x00010300fffa2b82 */ /* 0x000e220000000800 */
[C---:B------:R-:W-:Y:S01]  /*4160*/  @P0 FFMA.FTZ R252, R190.reuse, R147, R252 ;  /* 0x00000093befc0223 */ /* 0x040fe200000100fc */
[----:B------:R-:W-:Y:S01]  /*4170*/  @P0 FFMA.FTZ R163, R197, R164, R167 ;  /* 0x000000a4c5a30223 */ /* 0x000fe200000100a7 */
[----:B------:R-:W-:Y:S01]  /*4180*/  @P2 F2FP.BF16.F32.PACK_AB R160, RZ, R160 ;  /* 0x000000a0ffa0223e */ /* 0x000fe200000010ff */
[----:B------:R-:W-:Y:S01]  /*4190*/  @P0 FFMA.FTZ R145, R190, R144, R145 ;  /* 0x00000090be910223 */ /* 0x000fe20000010091 */
[----:B------:R-:W-:Y:S01]  /*41a0*/  PRMT R144, R136, 0x7632, R144 ;  /* 0x0000763288907816 */ /* 0x000fe20000000090 */
[----:B------:R-:W-:Y:S01]  /*41b0*/  @P0 FADD.FTZ R163, R196, -R163 ;  /* 0x800000a3c4a30221 */ /* 0x000fe20000010000 */
[----:B------:R-:W-:Y:S01]  /*41c0*/  @P2 PRMT R142, R160, 0x7610, R142 ;  /* 0x00007610a08e2816 */ /* 0x000fe2000000008e */
[----:B------:R-:W3:Y:S02]  /*41d0*/  @P2 LDC R147, c[0x0][0x40c] ;  /* 0x00010300ff932b82 */ /* 0x000ee40000000800 */
[----:B------:R-:W-:-:S04]  /*41e0*/  IMAD.U32 R144, R144, 0x10000, RZ ;  /* 0x0001000090907824 */ /* 0x000fc800078e00ff */
[----:B------:R-:W-:Y:S01]  /*41f0*/  @P0 FFMA.FTZ R144, R190, R189, R144 ;  /* 0x000000bdbe900223 */ /* 0x000fe20000010090 */
[C---:B-1----:R-:W-:Y:S01]  /*4200*/  @P2 FMUL.FTZ R189, R145.reuse, R162 ;  /* 0x000000a291bd2220 */ /* 0x042fe20000410000 */
[C---:B--2---:R-:W-:Y:S01]  /*4210*/  @P2 FMUL.FTZ R161, R146.reuse, R161 ;  /* 0x000000a192a12220 */ /* 0x044fe20000410000 */
[----:B------:R-:W-:Y:S01]  /*4220*/  F2FP.BF16.F32.PACK_AB R146, R146, R188 ;  /* 0x000000bc9292723e */ /* 0x000fe200000010ff */
[----:B------:R-:W1:Y:S01]  /*4230*/  @P2 LDC R186, c[0x0][0x40c] ;  /* 0x00010300ffba2b82 */ /* 0x000e620000000800 */
[----:B------:R-:W-:Y:S02]  /*4240*/  F2FP.BF16.F32.PACK_AB R145, R145, R252 ;  /* 0x000000fc9191723e */ /* 0x000fe400000010ff */
[----:B------:R-:W-:Y:S01]  /*4250*/  @P2 F2FP.BF16.F32.PACK_AB R161, RZ, R161 ;  /* 0x000000a1ffa1223e */ /* 0x000fe200000010ff */
[----:B0-----:R-:W-:-:S03]  /*4260*/  @P2 FMUL.FTZ R250, R235, R250 ;  /* 0x000000faebfa2220 */ /* 0x001fc60000410000 */
[----:B------:R-:W-:Y:S01]  /*4270*/  @P2 PRMT R142, R142, 0x5410, R161 ;  /* 0x000054108e8e2816 */ /* 0x000fe200000000a1 */
[----:B------:R-:W0:Y:S01]  /*4280*/  @P2 LDC R188, c[0x0][0x40c] ;  /* 0x00010300ffbc2b82 */ /* 0x000e220000000800 */
[----:B---3--:R-:W-:Y:S01]  /*4290*/  @P2 FMUL.FTZ R166, R252, R147 ;  /* 0x00000093fca62220 */ /* 0x008fe20000410000 */
[----:B------:R-:W-:-:S04]  /*42a0*/  SHF.L.U32 R147, R139, 0x10, RZ ;  /* 0x000000108b937819 */ /* 0x000fc800000006ff */
[----:B------:R-:W-:Y:S01]  /*42b0*/  @P2 F2FP.BF16.F32.PACK_AB R162, RZ, R166 ;  /* 0x000000a6ffa2223e */ /* 0x000fe200000010ff */
[----:B------:R-:W-:Y:S01]  /*42c0*/  @P0 FFMA.FTZ R147, R190, R163, R147 ;  /* 0x000000a3be930223 */ /* 0x000fe20000010093 */
[----:B------:R-:W-:Y:S01]  /*42d0*/  @P2 F2FP.BF16.F32.PACK_AB R163, RZ, R189 ;  /* 0x000000bdffa3223e */ /* 0x000fe200000010ff */
[----:B------:R-:W-:Y:S01]  /*42e0*/  @P0 FFMA.FTZ R166, R248, R164, R167 ;  /* 0x000000a4f8a60223 */ /* 0x000fe200000100a7 */
[----:B------:R-:W-:Y:S01]  /*42f0*/  PRMT R189, R139, 0x7632, R189 ;  /* 0x000076328bbd7816 */ /* 0x000fe200000000bd */
[----:B-1----:R-:W-:Y:S01]  /*4300*/  @P2 FMUL.FTZ R186, R144, R186 ;  /* 0x000000ba90ba2220 */ /* 0x002fe20000410000 */
[----:B------:R-:W-:Y:S01]  /*4310*/  @P2 PRMT R141, R162, 0x7610, R141 ;  /* 0x00007610a28d2816 */ /* 0x000fe2000000008d */
[----:B------:R-:W-:Y:S01]  /*4320*/  @P0 FADD.FTZ R166, R247, -R166 ;  /* 0x800000a6f7a60221 */ /* 0x000fe20000010000 */
[----:B------:R-:W-:Y:S02]  /*4330*/  SHF.L.U32 R189, R189, 0x10, RZ ;  /* 0x00000010bdbd7819 */ /* 0x000fe400000006ff */
[----:B------:R-:W-:-:S02]  /*4340*/  @P2 F2FP.BF16.F32.PACK_AB R186, RZ, R186 ;  /* 0x000000baffba223e */ /* 0x000fc400000010ff */
[----:B------:R-:W-:Y:S01]  /*4350*/  F2FP.BF16.F32.PACK_AB R144, R144, R235 ;  /* 0x000000eb9090723e */ /* 0x000fe200000010ff */
[----:B------:R-:W-:Y:S01]  /*4360*/  @P0 FFMA.FTZ R189, R190, R166, R189 ;  /* 0x000000a6bebd0223 */ /* 0x000fe200000100bd */
[----:B------:R-:W-:Y:S01]  /*4370*/  @P2 F2FP.BF16.F32.PACK_AB R166, RZ, R250 ;  /* 0x000000faffa6223e */ /* 0x000fe200000010ff */
[----:B0-----:R-:W-:Y:S01]  /*4380*/  @P2 FMUL.FTZ R188, R147, R188 ;  /* 0x000000bc93bc2220 */ /* 0x001fe20000410000 */
[----:B------:R-:W0:Y:S01]  /*4390*/  @P2 LDC R250, c[0x0][0x40c] ;  /* 0x00010300fffa2b82 */ /* 0x000e220000000800 */
[----:B------:R-:W-:Y:S02]  /*43a0*/  @P2 PRMT R141, R141, 0x5410, R163 ;  /* 0x000054108d8d2816 */ /* 0x000fe400000000a3 */
[----:B------:R-:W-:Y:S02]  /*43b0*/  @P2 PRMT R140, R166, 0x7610, R140 ;  /* 0x00007610a68c2816 */ /* 0x000fe4000000008c */
[----:B------:R-:W-:Y:S02]  /*43c0*/  @P2 F2FP.BF16.F32.PACK_AB R188, RZ, R188 ;  /* 0x000000bcffbc223e */ /* 0x000fe400000010ff */
[----:B------:R-:W-:-:S02]  /*43d0*/  F2FP.BF16.F32.PACK_AB R147, R189, R147 ;  /* 0x00000093bd93723e */ /* 0x000fc400000010ff */
[----:B------:R-:W-:Y:S02]  /*43e0*/  @P2 PRMT R143, R188, 0x7610, R143 ;  /* 0x00007610bc8f2816 */ /* 0x000fe4000000008f */
[----:B------:R-:W-:Y:S01]  /*43f0*/  @P2 PRMT R140, R140, 0x5410, R186 ;  /* 0x000054108c8c2816 */ /* 0x000fe200000000ba */
[----:B0-----:R-:W-:-:S05]  /*4400*/  @P2 FMUL.FTZ R250, R189, R250 ;  /* 0x000000fabdfa2220 */ /* 0x001fca0000410000 */
[----:B------:R-:W-:-:S04]  /*4410*/  @P2 F2FP.BF16.F32.PACK_AB R250, RZ, R250 ;  /* 0x000000fafffa223e */ /* 0x000fc800000010ff */
[----:B------:R-:W-:-:S07]  /*4420*/  @P2 PRMT R143, R143, 0x5410, R250 ;  /* 0x000054108f8f2816 */ /* 0x000fce00000000fa */
.L_x_131:
[----:B------:R-:W-:Y:S05]  /*4430*/  BSYNC.RECONVERGENT B1 ;  /* 0x0000000000017941 */ /* 0x000fea0003800200 */
.L_x_114:
[----:B------:R-:W-:Y:S01]  /*4440*/  ISETP.NE.U32.AND P0, PT, R249, RZ, PT ;  /* 0x000000fff900720c */ /* 0x000fe20003f05070 */
[----:B------:R-:W0:Y:S03]  /*4450*/  @P2 LDC.64 R160, c[0x0][0x468] ;  /* 0x00011a00ffa02b82 */ /* 0x000e260000000a00 */
[----:B------:R-:W-:-:S13]  /*4460*/  ISETP.NE.AND.EX P0, PT, R251, RZ, PT, P0 ;  /* 0x000000fffb00720c */ /* 0x000fda0003f05300 */
[----:B------:R-:W1:Y:S01]  /*4470*/  @P0 LDC.64 R162, c[0x0][0x478] ;  /* 0x00011e00ffa20b82 */ /* 0x000e620000000a00 */
[C---:B0-----:R-:W-:Y:S01]  /*4480*/  @P2 IMAD.WIDE.U32 R160, R165.reuse, 0x10, R160 ;  /* 0x00000010a5a02825 */ /* 0x041fe200078e00a0 */
[----:B------:R-:W-:-:S03]  /*4490*/  IADD3 R165, PT, PT, R165, 0x20, RZ ;  /* 0x00000020a5a57810 */ /* 0x000fc60007ffe0ff */
[C---:B-1----:R-:W-:Y:S01]  /*44a0*/  @P0 IMAD.WIDE.U32 R162, R187.reuse, 0x10, R162 ;  /* 0x00000010bba20825 */ /* 0x042fe200078e00a2 */
[----:B------:R-:W-:-:S04]  /*44b0*/  IADD3 R187, PT, PT, R187, 0x20, RZ ;  /* 0x00000020bbbb7810 */ /* 0x000fc80007ffe0ff */
[----:B------:R0:W-:Y:S04]  /*44c0*/  @P0 STG.E.128 desc[UR6][R162.64], R144 ;  /* 0x00000090a2000986 */ /* 0x0001e8000c101d06 */
[----:B------:R0:W-:Y:S02]  /*44d0*/  @P2 STG.E.128 desc[UR6][R160.64], R140 ;  /* 0x0000008ca0002986 */ /* 0x0001e4000c101d06 */
.L_x_113:
[----:B------:R-:W-:Y:S05]  /*44e0*/  BSYNC.RECONVERGENT B2 ;  /* 0x0000000000027941 */ /* 0x000fea0003800200 */
.L_x_112:
[----:B------:R-:W-:Y:S01]  /*44f0*/  ISETP.GE.U32.AND P0, PT, R176, 0x40, PT ;  /* 0x00000040b000780c */ /* 0x000fe20003f06070 */
[----:B------:R-:W-:-:S12]  /*4500*/  BSSY.RECONVERGENT B2, `(.L_x_133) ;  /* 0x0000143000027945 */ /* 0x000fd80003800200 */
[----:B------:R-:W-:Y:S05]  /*4510*/  @!P0 BRA `(.L_x_134) ;  /* 0x0000001400048947 */ /* 0x000fea0003800000 */
[----:B------:R-:W-:Y:S01]  /*4520*/  UISETP.NE.U32.AND UP0, UPT, UR10, URZ, UPT ;  /* 0x000000ff0a00728c */ /* 0x000fe2000bf05070 */
[----:B------:R-:W-:Y:S03]  /*4530*/  BSSY.RECONVERGENT B1, `(.L_x_135) ;  /* 0x0000137000017945 */ /* 0x000fe60003800200 */
[----:B------:R-:W-:-:S09]  /*4540*/  UISETP.NE.AND.EX UP0, UPT, UR11, URZ, UPT, UP0 ;  /* 0x000000ff0b00728c */ /* 0x000fd2000bf05300 */
[----:B------:R-:W-:Y:S05]  /*4550*/  BRA.U !UP0, `(.L_x_136) ;  /* 0x0000000908507547 */ /* 0x000fea000b800000 */
[----:B------:R-:W-:-:S04]  /*4560*/  UISETP.NE.U32.AND UP0, UPT, UR14, URZ, UPT ;  /* 0x000000ff0e00728c */ /* 0x000fc8000bf05070 */
[----:B------:R-:W-:-:S06]  /*4570*/  UISETP.NE.AND.EX UP0, UPT, UR15, URZ, UPT, UP0 ;  /* 0x000000ff0f00728c */ /* 0x000fcc000bf05300 */
[----:B------:R-:W-:-:S13]  /*4580*/  PLOP3.LUT P0, PT, PT, PT, UP0, 0x80, 0x8 ;  /* 0x000000000008781c */ /* 0x000fda0003f0f008 */
[----:B------:R-:W-:Y:S05]  /*4590*/  @!P0 BRA `(.L_x_137) ;  /* 0x0000000400288947 */ /* 0x000fea0003800000 */
[----:B------:R-:W-:Y:S01]  /*45a0*/  ISETP.GT.AND P1, PT, R191, RZ, PT ;  /* 0x000000ffbf00720c */ /* 0x000fe20003f24270 */
[----:B------:R-:W1:Y:S01]  /*45b0*/  @P2 LDC R235, c[0x0][0x40c] ;  /* 0x00010300ffeb2b82 */ /* 0x000e620000000800 */
[----:B------:R-:W-:Y:S02]  /*45c0*/  PRMT R188, R50, 0x7632, R188 ;  /* 0x0000763232bc7816 */ /* 0x000fe400000000bc */
[----:B------:R-:W-:Y:S02]  /*45d0*/  SHF.L.U32 R251, R49, 0x10, RZ ;  /* 0x0000001031fb7819 */ /* 0x000fe400000006ff */
[----:B------:R-:W-:Y:S02]  /*45e0*/  SHF.L.U32 R188, R188, 0x10, RZ ;  /* 0x00000010bcbc7819 */ /* 0x000fe400000006ff */
[----:B0-----:R-:W-:Y:S01]  /*45f0*/  SHF.L.U32 R146, R50, 0x10, RZ ;  /* 0x0000001032927819 */ /* 0x001fe200000006ff */
[----:B------:R-:W0:Y:S01]  /*4600*/  @P2 LDC R250, c[0x0][0x40c] ;  /* 0x00010300fffa2b82 */ /* 0x000e220000000800 */
[----:B------:R-:W-:-:S02]  /*4610*/  PRMT R189, R48, 0x7632, R189 ;  /* 0x0000763230bd7816 */ /* 0x000fc400000000bd */
[----:B------:R-:W-:Y:S01]  /*4620*/  SHF.L.U32 R249, R48, 0x10, RZ ;  /* 0x0000001030f97819 */ /* 0x000fe200000006ff */
[-CC-:B------:R-:W-:Y:S01]  /*4630*/  @P1 FFMA.FTZ R144, R226, R164.reuse, R167.reuse ;  /* 0x000000a4e2901223 */ /* 0x180fe200000100a7 */
[-CC-:B------:R-:W-:Y:S01]  /*4640*/  @P1 FFMA.FTZ R145, R11, R164.reuse, R167.reuse ;  /* 0x000000a40b911223 */ /* 0x180fe200000100a7 */
[-C--:B------:R-:W-:Y:S01]  /*4650*/  @P1 FFMA.FTZ R163, R202, R164.reuse, R167 ;  /* 0x000000a4caa31223 */ /* 0x080fe200000100a7 */
[----:B------:R-:W-:Y:S01]  /*4660*/  SHF.L.U32 R189, R189, 0x10, RZ ;  /* 0x00000010bdbd7819 */ /* 0x000fe200000006ff */
[----:B------:R-:W-:Y:S01]  /*4670*/  @P1 FADD.FTZ R147, R229, -R144 ;  /* 0x80000090e5931221 */ /* 0x000fe20000010000 */
[----:B------:R-:W-:Y:S01]  /*4680*/  @P1 FADD.FTZ R145, R6, -R145 ;  /* 0x8000009106911221 */ /* 0x000fe20000010000 */
[-CC-:B------:R-:W-:Y:S01]  /*4690*/  @P1 FFMA.FTZ R144, R228, R164.reuse, R167.reuse ;  /* 0x000000a4e4901223 */ /* 0x180fe200000100a7 */
[----:B------:R-:W2:Y:S01]  /*46a0*/  @P2 LDC R162, c[0x0][0x40c] ;  /* 0x00010300ffa22b82 */ /* 0x000ea20000000800 */
[C---:B------:R-:W-:Y:S01]  /*46b0*/  @P1 FFMA.FTZ R188, R190.reuse, R147, R188 ;  /* 0x00000093bebc1223 */ /* 0x040fe200000100bc */
[-C--:B------:R-:W-:Y:S01]  /*46c0*/  @P1 FFMA.FTZ R147, R13, R164.reuse, R167 ;  /* 0x000000a40d931223 */ /* 0x080fe200000100a7 */
[----:B------:R-:W-:Y:S01]  /*46d0*/  @P1 FFMA.FTZ R146, R190, R145, R146 ;  /* 0x00000091be921223 */ /* 0x000fe20000010092 */
[----:B------:R-:W-:Y:S01]  /*46e0*/  PRMT R145, R49, 0x7632, R145 ;  /* 0x0000763231917816 */ /* 0x000fe20000000091 */
[----:B------:R-:W-:Y:S01]  /*46f0*/  @P1 FADD.FTZ R144, R231, -R144 ;  /* 0x80000090e7901221 */ /* 0x000fe20000010000 */
[----:B------:R-:W-:Y:S01]  /*4700*/  @P1 FADD.FTZ R147, R8, -R147 ;  /* 0x8000009308931221 */ /* 0x000fe20000010000 */
[-C--:B------:R-:W-:Y:S01]  /*4710*/  @P1 FFMA.FTZ R161, R15, R164.reuse, R167 ;  /* 0x000000a40fa11223 */ /* 0x080fe200000100a7 */
[----:B------:R-:W-:Y:S01]  /*4720*/  SHF.L.U32 R145, R145, 0x10, RZ ;  /* 0x0000001091917819 */ /* 0x000fe200000006ff */
[----:B------:R-:W3:Y:S01]  /*4730*/  @P2 LDC R166, c[0x0][0x40c] ;  /* 0x00010300ffa62b82 */ /* 0x000ee20000000800 */
[----:B------:R-:W-:Y:S01]  /*4740*/  @P1 FFMA.FTZ R251, R190, R147, R251 ;  /* 0x00000093befb1223 */ /* 0x000fe200000100fb */
[----:B------:R-:W-:Y:S01]  /*4750*/  @P1 FADD.FTZ R161, R10, -R161 ;  /* 0x800000a10aa11221 */ /* 0x000fe20000010000 */
[----:B------:R-:W-:Y:S01]  /*4760*/  @P1 FFMA.FTZ R252, R242, R164, R167 ;  /* 0x000000a4f2fc1223 */ /* 0x000fe200000100a7 */
[----:B------:R-:W-:Y:S01]  /*4770*/  @P1 FFMA.FTZ R145, R190, R144, R145 ;  /* 0x00000090be911223 */ /* 0x000fe20000010091 */
[----:B------:R-:W-:Y:S01]  /*4780*/  @P1 FADD.FTZ R144, R200, -R163 ;  /* 0x800000a3c8901221 */ /* 0x000fe20000010000 */
[C---:B------:R-:W-:Y:S01]  /*4790*/  @P1 FFMA.FTZ R249, R190.reuse, R161, R249 ;  /* 0x000000a1bef91223 */ /* 0x040fe200000100f9 */
[----:B------:R-:W-:Y:S01]  /*47a0*/  @P1 FFMA.FTZ R161, R195, R164, R167 ;  /* 0x000000a4c3a11223 */ /* 0x000fe200000100a7 */
[----:B------:R-:W4:Y:S01]  /*47b0*/  @P2 LDC R147, c[0x0][0x40c] ;  /* 0x00010300ff932b82 */ /* 0x000f220000000800 */
[----:B------:R-:W-:Y:S01]  /*47c0*/  @P1 FFMA.FTZ R189, R190, R144, R189 ;  /* 0x00000090bebd1223 */ /* 0x000fe200000100bd */
[----:B-1----:R-:W-:Y:S01]  /*47d0*/  @P2 FMUL.FTZ R144, R146, R235 ;  /* 0x000000eb92902220 */ /* 0x002fe20000410000 */
[----:B------:R-:W-:Y:S01]  /*47e0*/  SHF.L.U32 R235, R51, 0x10, RZ ;  /* 0x0000001033eb7819 */ /* 0x000fe200000006ff */
[----:B------:R-:W-:Y:S01]  /*47f0*/  @P1 FADD.FTZ R161, R194, -R161 ;  /* 0x800000a1c2a11221 */ /* 0x000fe20000010000 */
[----:B------:R-:W-:Y:S01]  /*4800*/  F2FP.BF16.F32.PACK_AB R146, R188, R146 ;  /* 0x00000092bc92723e */ /* 0x000fe200000010ff */
[----:B0-----:R-:W-:Y:S01]  /*4810*/  @P2 FMUL.FTZ R250, R251, R250 ;  /* 0x000000fafbfa2220 */ /* 0x001fe20000410000 */
[----:B------:R-:W-:Y:S01]  /*4820*/  @P1 FADD.FTZ R163, R245, -R252 ;  /* 0x800000fcf5a31221 */ /* 0x000fe20000010000 */
[----:B------:R-:W0:Y:S01]  /*4830*/  @P2 LDC R186, c[0x0][0x40c] ;  /* 0x00010300ffba2b82 */ /* 0x000e220000000800 */
[----:B------:R-:W-:Y:S01]  /*4840*/  @P1 FFMA.FTZ R235, R190, R161, R235 ;  /* 0x000000a1beeb1223 */ /* 0x000fe200000100eb */
[----:B------:R-:W-:Y:S01]  /*4850*/  PRMT R161, R51, 0x7632, R161 ;  /* 0x0000763233a17816 */ /* 0x000fe200000000a1 */
[----:B--2---:R-:W-:Y:S01]  /*4860*/  @P2 FMUL.FTZ R252, R145, R162 ;  /* 0x000000a291fc2220 */ /* 0x004fe20000410000 */
[----:B------:R-:W-:-:S02]  /*4870*/  @P2 F2FP.BF16.F32.PACK_AB R162, RZ, R250 ;  /* 0x000000faffa2223e */ /* 0x000fc400000010ff */
[----:B------:R-:W-:Y:S01]  /*4880*/  F2FP.BF16.F32.PACK_AB R145, R145, R251 ;  /* 0x000000fb9191723e */ /* 0x000fe200000010ff */
[----:B------:R-:W-:Y:S02]  /*4890*/  IMAD.U32 R161, R161, 0x10000, RZ ;  /* 0x00010000a1a17824 */ /* 0x000fe400078e00ff */
[----:B---3--:R-:W-:Y:S01]  /*48a0*/  @P2 FMUL.FTZ R166, R189, R166 ;  /* 0x000000a6bda62220 */ /* 0x008fe20000410000 */
[----:B------:R-:W-:Y:S01]  /*48b0*/  @P2 PRMT R141, R162, 0x7610, R141 ;  /* 0x00007610a28d2816 */ /* 0x000fe2000000008d */
[----:B------:R-:W-:Y:S01]  /*48c0*/  @P1 FFMA.FTZ R161, R190, R163, R161 ;  /* 0x000000a3bea11223 */ /* 0x000fe200000100a1 */
[----:B------:R-:W-:Y:S02]  /*48d0*/  @P2 F2FP.BF16.F32.PACK_AB R163, RZ, R252 ;  /* 0x000000fcffa3223e */ /* 0x000fe400000010ff */
[----:B------:R-:W-:Y:S01]  /*48e0*/  @P2 F2FP.BF16.F32.PACK_AB R166, RZ, R166 ;  /* 0x000000a6ffa6223e */ /* 0x000fe200000010ff */
[----:B----4-:R-:W-:Y:S01]  /*48f0*/  @P2 FMUL.FTZ R160, R188, R147 ;  /* 0x00000093bca02220 */ /* 0x010fe20000410000 */
[----:B------:R-:W-:-:S02]  /*4900*/  @P2 F2FP.BF16.F32.PACK_AB R147, RZ, R144 ;  /* 0x00000090ff93223e */ /* 0x000fc400000010ff */
[----:B------:R-:W1:Y:S01]  /*4910*/  @P2 LDC R144, c[0x0][0x40c] ;  /* 0x00010300ff902b82 */ /* 0x000e620000000800 */
[----:B------:R-:W-:Y:S02]  /*4920*/  @P2 PRMT R141, R141, 0x5410, R163 ;  /* 0x000054108d8d2816 */ /* 0x000fe400000000a3 */
[----:B------:R-:W-:Y:S01]  /*4930*/  @P2 F2FP.BF16.F32.PACK_AB R160, RZ, R160 ;  /* 0x000000a0ffa0223e */ /* 0x000fe200000010ff */
[----:B0-----:R-:W-:Y:S01]  /*4940*/  @P2 FMUL.FTZ R186, R235, R186 ;  /* 0x000000baebba2220 */ /* 0x001fe20000410000 */
[----:B------:R-:W-:Y:S02]  /*4950*/  @P2 PRMT R142, R147, 0x7610, R142 ;  /* 0x00007610938e2816 */ /* 0x000fe4000000008e */
[----:B------:R-:W-:Y:S02]  /*4960*/  F2FP.BF16.F32.PACK_AB R147, R161, R235 ;  /* 0x000000eba193723e */ /* 0x000fe400000010ff */
[----:B------:R-:W-:Y:S02]  /*4970*/  @P2 F2FP.BF16.F32.PACK_AB R186, RZ, R186 ;  /* 0x000000baffba223e */ /* 0x000fe400000010ff */
[----:B------:R-:W-:-:S02]  /*4980*/  @P2 PRMT R142, R142, 0x5410, R160 ;  /* 0x000054108e8e2816 */ /* 0x000fc400000000a0 */
[----:B------:R-:W-:Y:S01]  /*4990*/  @P2 PRMT R143, R186, 0x7610, R143 ;  /* 0x00007610ba8f2816 */ /* 0x000fe2000000008f */
[----:B-1----:R-:W-:Y:S01]  /*49a0*/  @P2 FMUL.FTZ R188, R249, R144 ;  /* 0x00000090f9bc2220 */ /* 0x002fe20000410000 */
[----:B------:R-:W-:-:S04]  /*49b0*/  F2FP.BF16.F32.PACK_AB R144, R189, R249 ;  /* 0x000000f9bd90723e */ /* 0x000fc800000010ff */
[----:B------:R-:W-:-:S04]  /*49c0*/  @P2 F2FP.BF16.F32.PACK_AB R188, RZ, R188 ;  /* 0x000000bcffbc223e */ /* 0x000fc800000010ff */
[----:B------:R-:W-:-:S04]  /*49d0*/  @P2 PRMT R140, R188, 0x7610, R140 ;  /* 0x00007610bc8c2816 */ /* 0x000fc8000000008c */
[----:B------:R-:W-:Y:S01]  /*49e0*/  @P2 PRMT R140, R140, 0x5410, R166 ;  /* 0x000054108c8c2816 */ /* 0x000fe200000000a6 */
[----:B------:R-:W-:Y:S06]  /*49f0*/  @!P2 BRA `(.L_x_138) ;  /* 0x0000000c00a8a947 */ /* 0x000fec0003800000 */
[----:B------:R-:W-:-:S05]  /*4a00*/  FMUL.FTZ R161, R161, UR12 ;  /* 0x0000000ca1a17c20 */ /* 0x000fca0008410000 */
[----:B------:R-:W-:-:S04]  /*4a10*/  F2FP.BF16.F32.PACK_AB R161, RZ, R161 ;  /* 0x000000a1ffa1723e */ /* 0x000fc800000010ff */
[----:B------:R-:W-:Y:S01]  /*4a20*/  PRMT R143, R143, 0x5410, R161 ;  /* 0x000054108f8f7816 */ /* 0x000fe200000000a1 */
[----:B------:R-:W-:Y:S06]  /*4a30*/  BRA `(.L_x_138) ;  /* 0x0000000c00987947 */ /* 0x000fec0003800000 */
.L_x_137:
[----:B------:R-:W-:Y:S01]  /*4a40*/  ISETP.GT.AND P1, PT, R191, RZ, PT ;  /* 0x000000ffbf00720c */ /* 0x000fe20003f24270 */
[----:B0-----:R-:W0:Y:S01]  /*4a50*/  @P2 LDC R162, c[0x0][0x40c] ;  /* 0x00010300ffa22b82 */ /* 0x001e220000000800 */
[C---:B------:R-:W-:Y:S02]  /*4a60*/  PRMT R189, R48.reuse, 0x7632, R189 ;  /* 0x0000763230bd7816 */ /* 0x040fe400000000bd */
[----:B------:R-:W-:Y:S02]  /*4a70*/  SHF.L.U32 R235, R48, 0x10, RZ ;  /* 0x0000001030eb7819 */ /* 0x000fe400000006ff */
[----:B------:R-:W-:Y:S02]  /*4a80*/  SHF.L.U32 R189, R189, 0x10, RZ ;  /* 0x00000010bdbd7819 */ /* 0x000fe400000006ff */
[----:B------:R-:W-:Y:S01]  /*4a90*/  SHF.L.U32 R249, R50, 0x10, RZ ;  /* 0x0000001032f97819 */ /* 0x000fe200000006ff */
[----:B------:R-:W1:Y:S04]  /*4aa0*/  @P2 LDC R160, c[0x0][0x40c] ;  /* 0x00010300ffa02b82 */ /* 0x000e680000000800 */
[-CC-:B------:R-:W-:Y:S01]  /*4ab0*/  @P1 FFMA.FTZ R161, R15, R164.reuse, R167.reuse ;  /* 0x000000a40fa11223 */ /* 0x180fe200000100a7 */
[-CC-:B------:R-:W-:Y:S01]  /*4ac0*/  @P1 FFMA.FTZ R163, R202, R164.reuse, R167.reuse ;  /* 0x000000a4caa31223 */ /* 0x180fe200000100a7 */
[----:B------:R-:W-:-:S02]  /*4ad0*/  @P1 FFMA.FTZ R186, R228, R164, R167 ;  /* 0x000000a4e4ba1223 */ /* 0x000fc400000100a7 */
[----:B------:R-:W-:Y:S01]  /*4ae0*/  @P1 FADD.FTZ R161, R10, -R161 ;  /* 0x800000a10aa11221 */ /* 0x000fe20000010000 */
[----:B------:R-:W-:Y:S01]  /*4af0*/  @P1 FADD.FTZ R166, R200, -R163 ;  /* 0x800000a3c8a61221 */ /* 0x000fe20000010000 */
[----:B------:R-:W-:Y:S01]  /*4b00*/  @P1 FFMA.FTZ R163, R13, R164, R167 ;  /* 0x000000a40da31223 */ /* 0x000fe200000100a7 */
[----:B------:R-:W-:Y:S01]  /*4b10*/  @P1 FADD.FTZ R186, R231, -R186 ;  /* 0x800000bae7ba1221 */ /* 0x000fe20000010000 */
[C---:B------:R-:W-:Y:S01]  /*4b20*/  @P1 FFMA.FTZ R235, R190.reuse, R161, R235 ;  /* 0x000000a1beeb1223 */ /* 0x040fe200000100eb */
[----:B------:R-:W-:Y:S01]  /*4b30*/  @P1 FFMA.FTZ R189, R190, R166, R189 ;  /* 0x000000a6bebd1223 */ /* 0x000fe200000100bd */
[----:B------:R-:W-:Y:S01]  /*4b40*/  @P1 FADD.FTZ R166, R8, -R163 ;  /* 0x800000a308a61221 */ /* 0x000fe20000010000 */
[----:B------:R-:W-:Y:S01]  /*4b50*/  SHF.L.U32 R163, R49, 0x10, RZ ;  /* 0x0000001031a37819 */ /* 0x000fe200000006ff */
[----:B0-----:R-:W-:Y:S01]  /*4b60*/  @P2 FMUL.FTZ R162, R235, R162 ;  /* 0x000000a2eba22220 */ /* 0x001fe20000410000 */
[----:B------:R-:W-:Y:S01]  /*4b70*/  @P1 FFMA.FTZ R235, R11, R164, R167 ;  /* 0x000000a40beb1223 */ /* 0x000fe200000100a7 */
[----:B------:R-:W-:Y:S01]  /*4b80*/  PRMT R161, R49, 0x7632, R161 ;  /* 0x0000763231a17816 */ /* 0x000fe200000000a1 */
[----:B------:R-:W0:Y:S01]  /*4b90*/  @P2 LDC R188, c[0x0][0x40c] ;  /* 0x00010300ffbc2b82 */ /* 0x000e220000000800 */
[----:B------:R-:W-:Y:S01]  /*4ba0*/  @P1 FFMA.FTZ R163, R190, R166, R163 ;  /* 0x000000a6bea31223 */ /* 0x000fe200000100a3 */
[----:B------:R-:W-:Y:S01]  /*4bb0*/  @P1 FADD.FTZ R235, R6, -R235 ;  /* 0x800000eb06eb1221 */ /* 0x000fe20000010000 */
[----:B------:R-:W-:Y:S01]  /*4bc0*/  @P1 FFMA.FTZ R166, R226, R164, R167 ;  /* 0x000000a4e2a61223 */ /* 0x000fe200000100a7 */
[----:B------:R-:W-:Y:S01]  /*4bd0*/  SHF.L.U32 R161, R161, 0x10, RZ ;  /* 0x00000010a1a17819 */ /* 0x000fe200000006ff */
[----:B-1----:R-:W-:Y:S01]  /*4be0*/  @P2 FMUL.FTZ R160, R189, R160 ;  /* 0x000000a0bda02220 */ /* 0x002fe20000410000 */
[----:B------:R-:W-:Y:S01]  /*4bf0*/  PRMT R189, R50, 0x7632, R189 ;  /* 0x0000763232bd7816 */ /* 0x000fe200000000bd */
[----:B------:R-:W-:Y:S01]  /*4c00*/  @P1 FADD.FTZ R166, R229, -R166 ;  /* 0x800000a6e5a61221 */ /* 0x000fe20000010000 */
[C---:B------:R-:W-:Y:S01]  /*4c10*/  @P1 FFMA.FTZ R249, R190.reuse, R235, R249 ;  /* 0x000000ebbef91223 */ /* 0x040fe200000100f9 */
[----:B------:R-:W-:Y:S01]  /*4c20*/  @P1 FFMA.FTZ R235, R195, R164, R167 ;  /* 0x000000a4c3eb1223 */ /* 0x000fe200000100a7 */
[----:B------:R-:W-:Y:S01]  /*4c30*/  SHF.L.U32 R189, R189, 0x10, RZ ;  /* 0x00000010bdbd7819 */ /* 0x000fe200000006ff */
[C---:B------:R-:W-:Y:S01]  /*4c40*/  @P1 FFMA.FTZ R161, R190.reuse, R186, R161 ;  /* 0x000000babea11223 */ /* 0x040fe200000100a1 */
[----:B------:R-:W-:Y:S01]  /*4c50*/  @P2 F2FP.BF16.F32.PACK_AB R162, RZ, R162 ;  /* 0x000000a2ffa2223e */ /* 0x000fe200000010ff */
[----:B------:R-:W1:Y:S01]  /*4c60*/  @P2 LDC R186, c[0x0][0x40c] ;  /* 0x00010300ffba2b82 */ /* 0x000e620000000800 */
[----:B------:R-:W-:Y:S01]  /*4c70*/  @P2 F2FP.BF16.F32.PACK_AB R160, RZ, R160 ;  /* 0x000000a0ffa0223e */ /* 0x000fe200000010ff */
[----:B------:R-:W-:Y:S01]  /*4c80*/  @P1 FFMA.FTZ R189, R190, R166, R189 ;  /* 0x000000a6bebd1223 */ /* 0x000fe200000100bd */
[----:B------:R-:W-:Y:S01]  /*4c90*/  @P1 FADD.FTZ R166, R194, -R235 ;  /* 0x800000ebc2a61221 */ /* 0x000fe20000010000 */
[----:B------:R-:W-:-:S02]  /*4ca0*/  SHF.L.U32 R235, R51, 0x10, RZ ;  /* 0x0000001033eb7819 */ /* 0x000fc400000006ff */
[----:B------:R-:W-:Y:S02]  /*4cb0*/  @P2 PRMT R140, R162, 0x7610, R140 ;  /* 0x00007610a28c2816 */ /* 0x000fe4000000008c */
[----:B------:R-:W2:Y:S01]  /*4cc0*/  @P2 LDC R162, c[0x0][0x40c] ;  /* 0x00010300ffa22b82 */ /* 0x000ea20000000800 */
[----:B------:R-:W-:Y:S01]  /*4cd0*/  @P1 FFMA.FTZ R235, R190, R166, R235 ;  /* 0x000000a6beeb1223 */ /* 0x000fe200000100eb */
[----:B------:R-:W-:Y:S01]  /*4ce0*/  @P2 PRMT R140, R140, 0x5410, R160 ;  /* 0x000054108c8c2816 */ /* 0x000fe200000000a0 */
[----:B0-----:R-:W-:-:S05]  /*4cf0*/  @P2 FMUL.FTZ R189, R189, R188 ;  /* 0x000000bcbdbd2220 */ /* 0x001fca0000410000 */
[----:B------:R-:W0:Y:S01]  /*4d00*/  @P2 LDC R166, c[0x0][0x40c] ;  /* 0x00010300ffa62b82 */ /* 0x000e220000000800 */
[----:B------:R-:W-:-:S07]  /*4d10*/  @P2 F2FP.BF16.F32.PACK_AB R189, RZ, R189 ;  /* 0x000000bdffbd223e */ /* 0x000fce00000010ff */
[----:B------:R-:W3:Y:S01]  /*4d20*/  @P2 LDC R160, c[0x0][0x40c] ;  /* 0x00010300ffa02b82 */ /* 0x000ee20000000800 */
[----:B-1----:R-:W-:-:S05]  /*4d30*/  @P2 FMUL.FTZ R249, R249, R186 ;  /* 0x000000baf9f92220 */ /* 0x002fca0000410000 */
[----:B------:R-:W-:Y:S01]  /*4d40*/  @P2 F2FP.BF16.F32.PACK_AB R249, RZ, R249 ;  /* 0x000000f9fff9223e */ /* 0x000fe200000010ff */
[----:B--2---:R-:W-:-:S03]  /*4d50*/  @P2 FMUL.FTZ R163, R163, R162 ;  /* 0x000000a2a3a32220 */ /* 0x004fc60000410000 */
[----:B------:R-:W-:Y:S02]  /*4d60*/  @P2 PRMT R142, R249, 0x7610, R142 ;  /* 0x00007610f98e2816 */ /* 0x000fe4000000008e */
[----:B------:R-:W-:Y:S02]  /*4d70*/  @P2 F2FP.BF16.F32.PACK_AB R163, RZ, R163 ;  /* 0x000000a3ffa3223e */ /* 0x000fe400000010ff */
[----:B------:R-:W-:Y:S01]  /*4d80*/  @P2 PRMT R142, R142, 0x5410, R189 ;  /* 0x000054108e8e2816 */ /* 0x000fe200000000bd */
[----:B0-----:R-:W-:Y:S01]  /*4d90*/  @P2 FMUL.FTZ R161, R161, R166 ;  /* 0x000000a6a1a12220 */ /* 0x001fe20000410000 */
[----:B------:R-:W-:-:S04]  /*4da0*/  @P2 PRMT R141, R163, 0x7610, R141 ;  /* 0x00007610a38d2816 */ /* 0x000fc8000000008d */
[----:B------:R-:W-:Y:S01]  /*4db0*/  @P2 F2FP.BF16.F32.PACK_AB R161, RZ, R161 ;  /* 0x000000a1ffa1223e */ /* 0x000fe200000010ff */
[----:B---3--:R-:W-:-:S03]  /*4dc0*/  @P2 FMUL.FTZ R160, R235, R160 ;  /* 0x000000a0eba02220 */ /* 0x008fc60000410000 */
[----:B------:R-:W-:Y:S02]  /*4dd0*/  @P2 PRMT R141, R141, 0x5410, R161 ;  /* 0x000054108d8d2816 */ /* 0x000fe400000000a1 */
[----:B------:R-:W-:-:S04]  /*4de0*/  @P2 F2FP.BF16.F32.PACK_AB R160, RZ, R160 ;  /* 0x000000a0ffa0223e */ /* 0x000fc800000010ff */
        /* <DEDUP_REMOVED lines=11> */
.L_x_136:
[----:B------:R-:W-:-:S04]  /*4ea0*/  UISETP.NE.U32.AND UP0, UPT, UR14, URZ, UPT ;  /* 0x000000ff0e00728c */ /* 0x000fc8000bf05070 */
[----:B------:R-:W-:-:S06]  /*4eb0*/  UISETP.NE.AND.EX UP0, UPT, UR15, URZ, UPT, UP0 ;  /* 0x000000ff0f00728c */ /* 0x000fcc000bf05300 */
[----:B------:R-:W-:-:S13]  /*4ec0*/  PLOP3.LUT P0, PT, PT, PT, UP0, 0x80, 0x8 ;  /* 0x000000000008781c */ /* 0x000fda0003f0f008 */
[----:B------:R-:W-:Y:S05]  /*4ed0*/  @!P0 BRA `(.L_x_139) ;  /* 0x0000000400188947 */ /* 0x000fea0003800000 */
[----:B0-----:R-:W0:Y:S01]  /*4ee0*/  @P2 LDC R147, c[0x0][0x40c] ;  /* 0x00010300ff932b82 */ /* 0x001e220000000800 */
[-CC-:B------:R-:W-:Y:S01]  /*4ef0*/  FFMA.FTZ R145, R15, R164.reuse, R167.reuse ;  /* 0x000000a40f917223 */ /* 0x180fe200000100a7 */
[----:B------:R-:W-:Y:S01]  /*4f00*/  FFMA.FTZ R161, R202, R164, R167 ;  /* 0x000000a4caa17223 */ /* 0x000fe200000100a7 */
[----:B------:R-:W-:Y:S02]  /*4f10*/  ISETP.GT.AND P1, PT, R191, RZ, PT ;  /* 0x000000ffbf00720c */ /* 0x000fe40003f24270 */
[----:B------:R-:W-:Y:S01]  /*4f20*/  FADD.FTZ R145, R10, -R145 ;  /* 0x800000910a917221 */ /* 0x000fe20000010000 */
[----:B------:R-:W-:Y:S02]  /*4f30*/  FADD.FTZ R161, R200, -R161 ;  /* 0x800000a1c8a17221 */ /* 0x000fe40000010000 */
[----:B------:R-:W1:Y:S01]  /*4f40*/  @P2 LDC R160, c[0x0][0x40c] ;  /* 0x00010300ffa02b82 */ /* 0x000e620000000800 */
[C---:B------:R-:W-:Y:S01]  /*4f50*/  FMUL.FTZ R144, R190.reuse, R145 ;  /* 0x00000091be907220 */ /* 0x040fe20000410000 */
[----:B------:R-:W-:-:S04]  /*4f60*/  FMUL.FTZ R145, R190, R161 ;  /* 0x000000a1be917220 */ /* 0x000fc80000410000 */
[----:B------:R-:W-:Y:S02]  /*4f70*/  FSEL R144, R144, RZ, P1 ;  /* 0x000000ff90907208 */ /* 0x000fe40000800000 */
[----:B------:R-:W-:Y:S01]  /*4f80*/  FSEL R145, R145, RZ, P1 ;  /* 0x000000ff91917208 */ /* 0x000fe20000800000 */
[----:B------:R-:W2:Y:S02]  /*4f90*/  @P2 LDC R166, c[0x0][0x40c] ;  /* 0x00010300ffa62b82 */ /* 0x000ea40000000800 */
[----:B0-----:R-:W-:-:S06]  /*4fa0*/  @P2 FMUL.FTZ R146, R147, R144 ;  /* 0x0000009093922220 */ /* 0x001fcc0000410000 */
[----:B------:R-:W0:Y:S01]  /*4fb0*/  @P2 LDC R163, c[0x0][0x40c] ;  /* 0x00010300ffa32b82 */ /* 0x000e220000000800 */
[----:B------:R-:W-:Y:S02]  /*4fc0*/  F2FP.BF16.F32.PACK_AB R144, R145, R144 ;  /* 0x000000909190723e */ /* 0x000fe400000010ff */
[----:B------:R-:W-:Y:S01]  /*4fd0*/  @P2 F2FP.BF16.F32.PACK_AB R146, RZ, R146 ;  /* 0x00000092ff92223e */ /* 0x000fe200000010ff */
[----:B-1----:R-:W-:Y:S01]  /*4fe0*/  @P2 FMUL.FTZ R147, R160, R145 ;  /* 0x00000091a0932220 */ /* 0x002fe20000410000 */
[-CC-:B------:R-:W-:Y:S01]  /*4ff0*/  FFMA.FTZ R145, R13, R164.reuse, R167.reuse ;  /* 0x000000a40d917223 */ /* 0x180fe200000100a7 */
[-C--:B------:R-:W-:Y:S02]  /*5000*/  FFMA.FTZ R160, R228, R164.reuse, R167 ;  /* 0x000000a4e4a07223 */ /* 0x080fe400000100a7 */
[----:B------:R-:W1:Y:S01]  /*5010*/  @P2 LDC R189, c[0x0][0x40c] ;  /* 0x00010300ffbd2b82 */ /* 0x000e620000000800 */
[----:B------:R-:W-:Y:S01]  /*5020*/  @P2 PRMT R140, R146, 0x7610, R140 ;  /* 0x00007610928c2816 */ /* 0x000fe2000000008c */
[----:B------:R-:W-:Y:S01]  /*5030*/  FADD.FTZ R145, R8, -R145 ;  /* 0x8000009108917221 */ /* 0x000fe20000010000 */
[----:B------:R-:W-:Y:S01]  /*5040*/  FADD.FTZ R161, R231, -R160 ;  /* 0x800000a0e7a17221 */ /* 0x000fe20000010000 */
[----:B------:R-:W-:Y:S01]  /*5050*/  @P2 F2FP.BF16.F32.PACK_AB R147, RZ, R147 ;  /* 0x00000093ff93223e */ /* 0x000fe200000010ff */
[-C--:B------:R-:W-:Y:S01]  /*5060*/  FFMA.FTZ R146, R226, R164.reuse, R167 ;  /* 0x000000a4e2927223 */ /* 0x080fe200000100a7 */
[C---:B------:R-:W-:Y:S01]  /*5070*/  FMUL.FTZ R145, R190.reuse, R145 ;  /* 0x00000091be917220 */ /* 0x040fe20000410000 */
[----:B------:R-:W-:Y:S01]  /*5080*/  FMUL.FTZ R160, R190, R161 ;  /* 0x000000a1bea07220 */ /* 0x000fe20000410000 */
[----:B------:R-:W-:Y:S01]  /*5090*/  @P2 PRMT R140, R140, 0x5410, R147 ;  /* 0x000054108c8c2816 */ /* 0x000fe20000000093 */
[----:B------:R-:W-:-:S02]  /*50a0*/  FFMA.FTZ R147, R11, R164, R167 ;  /* 0x000000a40b937223 */ /* 0x000fc400000100a7 */
[----:B------:R-:W-:Y:S02]  /*50b0*/  FSEL R145, R145, RZ, P1 ;  /* 0x000000ff91917208 */ /* 0x000fe40000800000 */
[----:B------:R-:W-:Y:S01]  /*50c0*/  FSEL R162, R160, RZ, P1 ;  /* 0x000000ffa0a27208 */ /* 0x000fe20000800000 */
[----:B------:R-:W-:Y:S02]  /*50d0*/  FADD.FTZ R147, R6, -R147 ;  /* 0x8000009306937221 */ /* 0x000fe40000010000 */
[-C--:B--2---:R-:W-:Y:S01]  /*50e0*/  @P2 FMUL.FTZ R161, R166, R145.reuse ;  /* 0x00000091a6a12220 */ /* 0x084fe20000410000 */
[----:B------:R-:W-:Y:S01]  /*50f0*/  F2FP.BF16.F32.PACK_AB R145, R162, R145 ;  /* 0x00000091a291723e */ /* 0x000fe200000010ff */
[----:B0-----:R-:W-:Y:S01]  /*5100*/  @P2 FMUL.FTZ R160, R163, R162 ;  /* 0x000000a2a3a02220 */ /* 0x001fe20000410000 */
[----:B------:R-:W-:Y:S01]  /*5110*/  FADD.FTZ R163, R229, -R146 ;  /* 0x80000092e5a37221 */ /* 0x000fe20000010000 */
[----:B------:R-:W0:Y:S01]  /*5120*/  @P2 LDC R162, c[0x0][0x40c] ;  /* 0x00010300ffa22b82 */ /* 0x000e220000000800 */
[C---:B------:R-:W-:Y:S01]  /*5130*/  FMUL.FTZ R146, R190.reuse, R147 ;  /* 0x00000093be927220 */ /* 0x040fe20000410000 */
[----:B------:R-:W-:Y:S01]  /*5140*/  @P2 F2FP.BF16.F32.PACK_AB R161, RZ, R161 ;  /* 0x000000a1ffa1223e */ /* 0x000fe200000010ff */
[----:B------:R-:W-:Y:S01]  /*5150*/  FMUL.FTZ R147, R190, R163 ;  /* 0x000000a3be937220 */ /* 0x000fe20000410000 */
[----:B------:R-:W-:-:S02]  /*5160*/  @P2 F2FP.BF16.F32.PACK_AB R160, RZ, R160 ;  /* 0x000000a0ffa0223e */ /* 0x000fc400000010ff */
[----:B------:R-:W-:Y:S02]  /*5170*/  FSEL R146, R146, RZ, P1 ;  /* 0x000000ff92927208 */ /* 0x000fe40000800000 */
[----:B------:R-:W-:Y:S02]  /*5180*/  FSEL R163, R147, RZ, P1 ;  /* 0x000000ff93a37208 */ /* 0x000fe40000800000 */
[----:B------:R-:W-:Y:S01]  /*5190*/  @P2 PRMT R141, R161, 0x7610, R141 ;  /* 0x00007610a18d2816 */ /* 0x000fe2000000008d */
[-C--:B-1----:R-:W-:Y:S01]  /*51a0*/  @P2 FMUL.FTZ R147, R189, R146.reuse ;  /* 0x00000092bd932220 */ /* 0x082fe20000410000 */
[----:B------:R-:W-:Y:S01]  /*51b0*/  F2FP.BF16.F32.PACK_AB R146, R163, R146 ;  /* 0x00000092a392723e */ /* 0x000fe200000010ff */
[----:B------:R-:W1:Y:S01]  /*51c0*/  @P2 LDC R189, c[0x0][0x40c] ;  /* 0x00010300ffbd2b82 */ /* 0x000e620000000800 */
[----:B------:R-:W-:Y:S01]  /*51d0*/  @P2 PRMT R141, R141, 0x5410, R160 ;  /* 0x000054108d8d2816 */ /* 0x000fe200000000a0 */
[----:B------:R-:W-:Y:S01]  /*51e0*/  FFMA.FTZ R160, R242, R164, R167 ;  /* 0x000000a4f2a07223 */ /* 0x000fe200000100a7 */
[----:B------:R-:W-:-:S04]  /*51f0*/  @P2 F2FP.BF16.F32.PACK_AB R147, RZ, R147 ;  /* 0x00000093ff93223e */ /* 0x000fc800000010ff */
[----:B------:R-:W-:Y:S01]  /*5200*/  @P2 PRMT R142, R147, 0x7610, R142 ;  /* 0x00007610938e2816 */ /* 0x000fe2000000008e */
[----:B0-----:R-:W-:Y:S01]  /*5210*/  @P2 FMUL.FTZ R162, R162, R163 ;  /* 0x000000a3a2a22220 */ /* 0x001fe20000410000 */
[----:B------:R-:W-:-:S04]  /*5220*/  FFMA.FTZ R163, R195, R164, R167 ;  /* 0x000000a4c3a37223 */ /* 0x000fc800000100a7 */
[----:B------:R-:W-:Y:S01]  /*5230*/  FADD.FTZ R163, R194, -R163 ;  /* 0x800000a3c2a37221 */ /* 0x000fe20000010000 */
[----:B------:R-:W-:-:S03]  /*5240*/  @P2 F2FP.BF16.F32.PACK_AB R162, RZ, R162 ;  /* 0x000000a2ffa2223e */ /* 0x000fc600000010ff */
[----:B------:R-:W-:Y:S01]  /*5250*/  FMUL.FTZ R161, R190, R163 ;  /* 0x000000a3bea17220 */ /* 0x000fe20000410000 */
[----:B------:R-:W-:-:S04]  /*5260*/  @P2 PRMT R142, R142, 0x5410, R162 ;  /* 0x000054108e8e2816 */ /* 0x000fc800000000a2 */
[----:B------:R-:W-:Y:S01]  /*5270*/  FSEL R166, R161, RZ, P1 ;  /* 0x000000ffa1a67208 */ /* 0x000fe20000800000 */
[----:B------:R-:W-:-:S04]  /*5280*/  FADD.FTZ R161, R245, -R160 ;  /* 0x800000a0f5a17221 */ /* 0x000fc80000010000 */
[----:B-1----:R-:W-:Y:S01]  /*5290*/  @P2 FMUL.FTZ R160, R189, R166 ;  /* 0x000000a6bda02220 */ /* 0x002fe20000410000 */
[----:B------:R-:W-:-:S04]  /*52a0*/  FMUL.FTZ R161, R190, R161 ;  /* 0x000000a1bea17220 */ /* 0x000fc80000410000 */
[----:B------:R-:W-:Y:S02]  /*52b0*/  @P2 F2FP.BF16.F32.PACK_AB R160, RZ, R160 ;  /* 0x000000a0ffa0223e */ /* 0x000fe400000010ff */
[----:B------:R-:W-:Y:S02]  /*52c0*/  FSEL R161, R161, RZ, P1 ;  /* 0x000000ffa1a17208 */ /* 0x000fe40000800000 */
[----:B------:R-:W-:Y:S02]  /*52d0*/  @P2 PRMT R143, R160, 0x7610, R143 ;  /* 0x00007610a08f2816 */ /* 0x000fe4000000008f */
[----:B------:R-:W-:Y:S01]  /*52e0*/  F2FP.BF16.F32.PACK_AB R147, R161, R166 ;  /* 0x000000a6a193723e */ /* 0x000fe200000010ff */
[----:B------:R-:W-:Y:S06]  /*52f0*/  @!P2 BRA `(.L_x_138) ;  /* 0x000000040068a947 */ /* 0x000fec0003800000 */
[----:B------:R-:W-:-:S05]  /*5300*/  FMUL.FTZ R161, R161, UR12 ;  /* 0x0000000ca1a17c20 */ /* 0x000fca0008410000 */
[----:B------:R-:W-:-:S04]  /*5310*/  F2FP.BF16.F32.PACK_AB R161, RZ, R161 ;  /* 0x000000a1ffa1723e */ /* 0x000fc800000010ff */
[----:B------:R-:W-:Y:S01]  /*5320*/  PRMT R143, R143, 0x5410, R161 ;  /* 0x000054108f8f7816 */ /* 0x000fe200000000a1 */
[----:B------:R-:W-:Y:S06]  /*5330*/  BRA `(.L_x_138) ;  /* 0x0000000400587947 */ /* 0x000fec0003800000 */
.L_x_139:
[----:B------:R-:W-:Y:S04]  /*5340*/  BSSY.RECONVERGENT B3, `(.L_x_140) ;  /* 0x000000a000037945 */ /* 0x000fe80003800200 */
[----:B------:R-:W-:Y:S05]  /*5350*/  @!P2 BRA `(.L_x_141) ;  /* 0x000000000020a947 */ /* 0x000fea0003800000 */
[----:B0-----:R-:W-:Y:S01]  /*5360*/  FFMA.FTZ R161, R15, R164, R167 ;  /* 0x000000a40fa17223 */ /* 0x001fe200000100a7 */
[----:B------:R-:W-:-:S03]  /*5370*/  ISETP.GT.AND P1, PT, R191, RZ, PT ;  /* 0x000000ffbf00720c */ /* 0x000fc60003f24270 */
[----:B------:R-:W-:-:S04]  /*5380*/  FADD.FTZ R161, R10, -R161 ;  /* 0x800000a10aa17221 */ /* 0x000fc80000010000 */
[----:B------:R-:W-:-:S05]  /*5390*/  FMUL.FTZ R160, R190, R161 ;  /* 0x000000a1bea07220 */ /* 0x000fca0000410000 */
[----:B------:R-:W-:-:S05]  /*53a0*/  FSEL R160, R160, RZ, P1 ;  /* 0x000000ffa0a07208 */ /* 0x000fca0000800000 */
[----:B------:R-:W-:-:S05]  /*53b0*/  FMUL.FTZ R160, R160, UR12 ;  /* 0x0000000ca0a07c20 */ /* 0x000fca0008410000 */
[----:B------:R-:W-:-:S04]  /*53c0*/  F2FP.BF16.F32.PACK_AB R160, RZ, R160 ;  /* 0x000000a0ffa0723e */ /* 0x000fc800000010ff */
[----:B------:R-:W-:-:S07]  /*53d0*/  PRMT R140, R160, 0x7610, R140 ;  /* 0x00007610a08c7816 */ /* 0x000fce000000008c */
.L_x_141:
[----:B------:R-:W-:Y:S05]  /*53e0*/  BSYNC.RECONVERGENT B3 ;  /* 0x0000000000037941 */ /* 0x000fea0003800200 */
.L_x_140:
        /* <DEDUP_REMOVED lines=10> */
.L_x_143:
[----:B------:R-:W-:Y:S05]  /*5490*/  BSYNC.RECONVERGENT B3 ;  /* 0x0000000000037941 */ /* 0x000fea0003800200 */
.L_x_142:
        /* <DEDUP_REMOVED lines=10> */
.L_x_145:
[----:B------:R-:W-:Y:S05]  /*5540*/  BSYNC.RECONVERGENT B3 ;  /* 0x0000000000037941 */ /* 0x000fea0003800200 */
.L_x_144:
        /* <DEDUP_REMOVED lines=10> */
.L_x_147:
[----:B------:R-:W-:Y:S05]  /*55f0*/  BSYNC.RECONVERGENT B3 ;  /* 0x0000000000037941 */ /* 0x000fea0003800200 */
.L_x_146:
        /* <DEDUP_REMOVED lines=10> */
.L_x_149:
[----:B------:R-:W-:Y:S05]  /*56a0*/  BSYNC.RECONVERGENT B3 ;  /* 0x0000000000037941 */ /* 0x000fea0003800200 */
.L_x_148:
        /* <DEDUP_REMOVED lines=10> */
.L_x_151:
[----:B------:R-:W-:Y:S05]  /*5750*/  BSYNC.RECONVERGENT B3 ;  /* 0x0000000000037941 */ /* 0x000fea0003800200 */
.L_x_150:
        /* <DEDUP_REMOVED lines=10> */
.L_x_153:
[----:B------:R-:W-:Y:S05]  /*5800*/  BSYNC.RECONVERGENT B3 ;  /* 0x0000000000037941 */ /* 0x000fea0003800200 */
.L_x_152:
        /* <DEDUP_REMOVED lines=9> */
.L_x_138:
[----:B------:R-:W-:Y:S05]  /*58a0*/  BSYNC.RECONVERGENT B1 ;  /* 0x0000000000017941 */ /* 0x000fea0003800200 */
.L_x_135:
[----:B0-----:R-:W0:Y:S08]  /*58b0*/  @P0 LDC.64 R162, c[0x0][0x478] ;  /* 0x00011e00ffa20b82 */ /* 0x001e300000000a00 */
[----:B------:R-:W1:Y:S01]  /*58c0*/  @P2 LDC.64 R160, c[0x0][0x468] ;  /* 0x00011a00ffa02b82 */ /* 0x000e620000000a00 */
[C---:B0-----:R-:W-:Y:S01]  /*58d0*/  @P0 IMAD.WIDE.U32 R162, R187.reuse, 0x10, R162 ;  /* 0x00000010bba20825 */ /* 0x041fe200078e00a2 */
[----:B------:R-:W-:-:S04]  /*58e0*/  IADD3 R187, PT, PT, R187, 0x20, RZ ;  /* 0x00000020bbbb7810 */ /* 0x000fc80007ffe0ff */
[----:B------:R2:W-:Y:S01]  /*58f0*/  @P0 STG.E.128 desc[UR6][R162.64], R144 ;  /* 0x00000090a2000986 */ /* 0x0005e2000c101d06 */
[C---:B-1----:R-:W-:Y:S01]  /*5900*/  @P2 IMAD.WIDE.U32 R160, R165.reuse, 0x10, R160 ;  /* 0x00000010a5a02825 */ /* 0x042fe200078e00a0 */
[----:B------:R-:W-:-:S04]  /*5910*/  IADD3 R165, PT, PT, R165, 0x20, RZ ;  /* 0x00000020a5a57810 */ /* 0x000fc80007ffe0ff */
[----:B------:R2:W-:Y:S03]  /*5920*/  @P2 STG.E.128 desc[UR6][R160.64], R140 ;  /* 0x0000008ca0002986 */ /* 0x0005e6000c101d06 */
.L_x_134:
[----:B------:R-:W-:Y:S05]  /*5930*/  BSYNC.RECONVERGENT B2 ;  /* 0x0000000000027941 */ /* 0x000fea0003800200 */
.L_x_133:
        /* <DEDUP_REMOVED lines=12> */
[C---:B0-2---:R-:W-:Y:S01]  /*5a00*/  IMAD.U32 R146, R150.reuse, 0x10000, RZ ;  /* 0x0001000096927824 */ /* 0x045fe200078e00ff */
[----:B------:R-:W-:Y:S01]  /*5a10*/  PRMT R188, R150, 0x7632, R188 ;  /* 0x0000763296bc7816 */ /* 0x000fe200000000bc */
[----:B------:R-:W0:Y:S01]  /*5a20*/  @P2 LDC R163, c[0x0][0x40c] ;  /* 0x00010300ffa32b82 */ /* 0x000e220000000800 */
[----:B------:R-:W-:Y:S02]  /*5a30*/  SHF.L.U32 R251, R149, 0x10, RZ ;  /* 0x0000001095fb7819 */ /* 0x000fe400000006ff */
[----:B------:R-:W-:Y:S02]  /*5a40*/  SHF.L.U32 R188, R188, 0x10, RZ ;  /* 0x00000010bcbc7819 */ /* 0x000fe400000006ff */
[C---:B------:R-:W-:Y:S02]  /*5a50*/  PRMT R189, R148.reuse, 0x7632, R189 ;  /* 0x0000763294bd7816 */ /* 0x040fe400000000bd */
[----:B------:R-:W-:Y:S01]  /*5a60*/  SHF.L.U32 R249, R148, 0x10, RZ ;  /* 0x0000001094f97819 */ /* 0x000fe200000006ff */
[----:B------:R-:W1:Y:S01]  /*5a70*/  @P2 LDC R250, c[0x0][0x40c] ;  /* 0x00010300fffa2b82 */ /* 0x000e620000000800 */
        /* <DEDUP_REMOVED lines=15> */
[----:B------:R-:W-:Y:S01]  /*5b70*/  @P1 FADD.FTZ R161, R4, -R161 ;  /* 0x800000a104a11221 */ /* 0x000fe20000010000 */
[----:B------:R-:W-:Y:S01]  /*5b80*/  SHF.L.U32 R145, R145, 0x10, RZ ;  /* 0x0000001091917819 */ /* 0x000fe200000006ff */
[----:B------:R-:W3:Y:S01]  /*5b90*/  @P2 LDC R166, c[0x0][0x40c] ;  /* 0x00010300ffa62b82 */ /* 0x000ee20000000800 */
[C---:B------:R-:W-:Y:S01]  /*5ba0*/  @P1 FFMA.FTZ R251, R190.reuse, R147, R251 ;  /* 0x00000093befb1223 */ /* 0x040fe200000100fb */
[C---:B------:R-:W-:Y:S01]  /*5bb0*/  @P1 FFMA.FTZ R249, R190.reuse, R161, R249 ;  /* 0x000000a1bef91223 */ /* 0x040fe200000100f9 */
[----:B------:R-:W-:Y:S01]  /*5bc0*/  @P1 FFMA.FTZ R161, R193, R164, R167 ;  /* 0x000000a4c1a11223 */ /* 0x000fe200000100a7 */
[----:B------:R-:W-:Y:S01]  /*5bd0*/  @P1 FFMA.FTZ R145, R190, R144, R145 ;  /* 0x00000090be911223 */ /* 0x000fe20000010091 */
[-CC-:B------:R-:W-:Y:S01]  /*5be0*/  @P1 FFMA.FTZ R144, R206, R164.reuse, R167.reuse ;  /* 0x000000a4ce901223 */ /* 0x180fe200000100a7 */
[----:B------:R-:W-:Y:S01]  /*5bf0*/  @P1 FFMA.FTZ R252, R240, R164, R167 ;  /* 0x000000a4f0fc1223 */ /* 0x000fe200000100a7 */
[----:B------:R-:W-:Y:S01]  /*5c00*/  @P1 FADD.FTZ R161, R192, -R161 ;  /* 0x800000a1c0a11221 */ /* 0x000fe20000010000 */
[----:B------:R-:W4:Y:S01]  /*5c10*/  @P2 LDC R147, c[0x0][0x40c] ;  /* 0x00010300ff932b82 */ /* 0x000f220000000800 */
[----:B------:R-:W-:Y:S01]  /*5c20*/  @P1 FADD.FTZ R144, R203, -R144 ;  /* 0x80000090cb901221 */ /* 0x000fe20000010000 */
[----:B-1----:R-:W-:Y:S01]  /*5c30*/  @P2 FMUL.FTZ R250, R251, R250 ;  /* 0x000000fafbfa2220 */ /* 0x002fe20000410000 */
[C---:B------:R-:W-:Y:S01]  /*5c40*/  @P1 FFMA.FTZ R235, R190.reuse, R161, R235 ;  /* 0x000000a1beeb1223 */ /* 0x040fe200000100eb */
[----:B------:R-:W-:Y:S01]  /*5c50*/  PRMT R161, R151, 0x7632, R161 ;  /* 0x0000763297a17816 */ /* 0x000fe200000000a1 */
[----:B------:R-:W-:Y:S01]  /*5c60*/  @P1 FFMA.FTZ R189, R190, R144, R189 ;  /* 0x00000090bebd1223 */ /* 0x000fe200000100bd */
[----:B0-----:R-:W-:Y:S01]  /*5c70*/  @P2 FMUL.FTZ R144, R146, R163 ;  /* 0x000000a392902220 */ /* 0x001fe20000410000 */
[----:B------:R-:W-:Y:S01]  /*5c80*/  F2FP.BF16.F32.PACK_AB R146, R188, R146 ;  /* 0x00000092bc92723e */ /* 0x000fe200000010ff */
[----:B------:R-:W0:Y:S01]  /*5c90*/  @P2 LDC R186, c[0x0][0x40c] ;  /* 0x00010300ffba2b82 */ /* 0x000e220000000800 */
[----:B------:R-:W-:Y:S01]  /*5ca0*/  SHF.L.U32 R161, R161, 0x10, RZ ;  /* 0x00000010a1a17819 */ /* 0x000fe200000006ff */
[----:B------:R-:W-:Y:S01]  /*5cb0*/  @P1 FADD.FTZ R163, R243, -R252 ;  /* 0x800000fcf3a31221 */ /* 0x000fe20000010000 */
[----:B--2---:R-:W-:Y:S01]  /*5cc0*/  @P2 FMUL.FTZ R252, R145, R162 ;  /* 0x000000a291fc2220 */ /* 0x004fe20000410000 */
[----:B------:R-:W-:-:S02]  /*5cd0*/  @P2 F2FP.BF16.F32.PACK_AB R162, RZ, R250 ;  /* 0x000000faffa2223e */ /* 0x000fc400000010ff */
[----:B------:R-:W-:Y:S01]  /*5ce0*/  @P1 FFMA.FTZ R161, R190, R163, R161 ;  /* 0x000000a3bea11223 */ /* 0x000fe200000100a1 */
[----:B------:R-:W-:Y:S01]  /*5cf0*/  F2FP.BF16.F32.PACK_AB R145, R145, R251 ;  /* 0x000000fb9191723e */ /* 0x000fe200000010ff */
[----:B---3--:R-:W-:Y:S01]  /*5d00*/  @P2 FMUL.FTZ R166, R189, R166 ;  /* 0x000000a6bda62220 */ /* 0x008fe20000410000 */
[----:B------:R-:W-:Y:S02]  /*5d10*/  @P2 F2FP.BF16.F32.PACK_AB R163, RZ, R252 ;  /* 0x000000fcffa3223e */ /* 0x000fe400000010ff */
[----:B------:R-:W-:Y:S02]  /*5d20*/  @P2 PRMT R141, R162, 0x7610, R141 ;  /* 0x00007610a28d2816 */ /* 0x000fe4000000008d */
[----:B------:R-:W-:Y:S02]  /*5d30*/  @P2 F2FP.BF16.F32.PACK_AB R166, RZ, R166 ;  /* 0x000000a6ffa6223e */ /* 0x000fe400000010ff */
[----:B------:R-:W-:Y:S01]  /*5d40*/  @P2 PRMT R141, R141, 0x5410, R163 ;  /* 0x000054108d8d2816 */ /* 0x000fe200000000a3 */
[----:B----4-:R-:W-:Y:S01]  /*5d50*/  @P2 FMUL.FTZ R160, R188, R147 ;  /* 0x00000093bca02220 */ /* 0x010fe20000410000 */
[----:B------:R-:W-:-:S02]  /*5d60*/  @P2 F2FP.BF16.F32.PACK_AB R147, RZ, R144 ;  /* 0x00000090ff93223e */ /* 0x000fc400000010ff */
[----:B------:R-:W1:Y:S02]  /*5d70*/  @P2 LDC R144, c[0x0][0x40c] ;  /* 0x00010300ff902b82 */ /* 0x000e640000000800 */
[----:B------:R-:W-:Y:S02]  /*5d80*/  @P2 F2FP.BF16.F32.PACK_AB R160, RZ, R160 ;  /* 0x000000a0ffa0223e */ /* 0x000fe400000010ff */
[----:B------:R-:W-:Y:S01]  /*5d90*/  @P2 PRMT R142, R147, 0x7610, R142 ;  /* 0x00007610938e2816 */ /* 0x000fe2000000008e */
[----:B0-----:R-:W-:Y:S01]  /*5da0*/  @P2 FMUL.FTZ R186, R235, R186 ;  /* 0x000000baebba2220 */ /* 0x001fe20000410000 */
[----:B------:R-:W-:Y:S02]  /*5db0*/  F2FP.BF16.F32.PACK_AB R147, R161, R235 ;  /* 0x000000eba193723e */ /* 0x000fe400000010ff */
[----:B------:R-:W-:Y:S02]  /*5dc0*/  @P2 PRMT R142, R142, 0x5410, R160 ;  /* 0x000054108e8e2816 */ /* 0x000fe400000000a0 */
[----:B------:R-:W-:-:S04]  /*5dd0*/  @P2 F2FP.BF16.F32.PACK_AB R186, RZ, R186 ;  /* 0x000000baffba223e */ /* 0x000fc800000010ff */
        /* <DEDUP_REMOVED lines=11> */
.L_x_158:
[----:B------:R-:W-:Y:S01]  /*5e90*/  ISETP.GT.AND P1, PT, R191, RZ, PT ;  /* 0x000000ffbf00720c */ /* 0x000fe20003f24270 */
[----:B0-2---:R-:W0:Y:S01]  /*5ea0*/  @P2 LDC R162, c[0x0][0x40c] ;  /* 0x00010300ffa22b82 */ /* 0x005e220000000800 */
[----:B------:R-:W-:Y:S01]  /*5eb0*/  PRMT R189, R148, 0x7632, R189 ;  /* 0x0000763294bd7816 */ /* 0x000fe200000000bd */
[----:B------:R-:W-:Y:S01]  /*5ec0*/  IMAD.U32 R249, R150, 0x10000, RZ ;  /* 0x0001000096f97824 */ /* 0x000fe200078e00ff */
[----:B------:R-:W-:Y:S02]  /*5ed0*/  SHF.L.U32 R235, R148, 0x10, RZ ;  /* 0x0000001094eb7819 */ /* 0x000fe400000006ff */
[----:B------:R-:W-:-:S03]  /*5ee0*/  SHF.L.U32 R189, R189, 0x10, RZ ;  /* 0x00000010bdbd7819 */ /* 0x000fc600000006ff */
[----:B------:R-:W1:Y:S04]  /*5ef0*/  @P2 LDC R160, c[0x0][0x40c] ;  /* 0x00010300ffa02b82 */ /* 0x000e680000000800 */
[-CC-:B------:R-:W-:Y:S01]  /*5f00*/  @P1 FFMA.FTZ R161, R9, R164.reuse, R167.reuse ;  /* 0x000000a409a11223 */ /* 0x180fe200000100a7 */
[-CC-:B------:R-:W-:Y:S01]  /*5f10*/  @P1 FFMA.FTZ R166, R206, R164.reuse, R167.reuse ;  /* 0x000000a4cea61223 */ /* 0x180fe200000100a7 */
[-CC-:B------:R-:W-:Y:S01]  /*5f20*/  @P1 FFMA.FTZ R163, R7, R164.reuse, R167.reuse ;  /* 0x000000a407a31223 */ /* 0x180fe200000100a7 */
[----:B------:R-:W-:Y:S01]  /*5f30*/  @P1 FFMA.FTZ R186, R224, R164, R167 ;  /* 0x000000a4e0ba1223 */ /* 0x000fe200000100a7 */
[----:B------:R-:W-:Y:S01]  /*5f40*/  @P1 FADD.FTZ R161, R4, -R161 ;  /* 0x800000a104a11221 */ /* 0x000fe20000010000 */
[----:B------:R-:W-:Y:S01]  /*5f50*/  @P1 FADD.FTZ R166, R203, -R166 ;  /* 0x800000a6cba61221 */ /* 0x000fe20000010000 */
[----:B------:R-:W2:Y:S01]  /*5f60*/  @P2 LDC R188, c[0x0][0x40c] ;  /* 0x00010300ffbc2b82 */ /* 0x000ea20000000800 */
[----:B------:R-:W-:Y:S01]  /*5f70*/  @P1 FADD.FTZ R186, R227, -R186 ;  /* 0x800000bae3ba1221 */ /* 0x000fe20000010000 */
[C---:B------:R-:W-:Y:S01]  /*5f80*/  @P1 FFMA.FTZ R235, R190.reuse, R161, R235 ;  /* 0x000000a1beeb1223 */ /* 0x040fe200000100eb */
[----:B------:R-:W-:Y:S01]  /*5f90*/  @P1 FFMA.FTZ R189, R190, R166, R189 ;  /* 0x000000a6bebd1223 */ /* 0x000fe200000100bd */
[----:B------:R-:W-:Y:S01]  /*5fa0*/  @P1 FADD.FTZ R166, R2, -R163 ;  /* 0x800000a302a61221 */ /* 0x000fe20000010000 */
[----:B------:R-:W-:Y:S01]  /*5fb0*/  SHF.L.U32 R163, R149, 0x10, RZ ;  /* 0x0000001095a37819 */ /* 0x000fe200000006ff */
[----:B0-----:R-:W-:Y:S01]  /*5fc0*/  @P2 FMUL.FTZ R162, R235, R162 ;  /* 0x000000a2eba22220 */ /* 0x001fe20000410000 */
[----:B------:R-:W-:Y:S01]  /*5fd0*/  @P1 FFMA.FTZ R235, R5, R164, R167 ;  /* 0x000000a405eb1223 */ /* 0x000fe200000100a7 */
[----:B------:R-:W-:-:S02]  /*5fe0*/  PRMT R161, R149, 0x7632, R161 ;  /* 0x0000763295a17816 */ /* 0x000fc400000000a1 */
        /* <DEDUP_REMOVED lines=12> */
[----:B------:R-:W0:Y:S01]  /*60b0*/  @P2 LDC R186, c[0x0][0x40c] ;  /* 0x00010300ffba2b82 */ /* 0x000e220000000800 */
[----:B------:R-:W-:Y:S01]  /*60c0*/  @P2 F2FP.BF16.F32.PACK_AB R160, RZ, R160 ;  /* 0x000000a0ffa0223e */ /* 0x000fe200000010ff */
[----:B------:R-:W-:Y:S01]  /*60d0*/  @P1 FFMA.FTZ R189, R190, R166, R189 ;  /* 0x000000a6bebd1223 */ /* 0x000fe200000100bd */
[----:B------:R-:W-:Y:S01]  /*60e0*/  @P1 FADD.FTZ R166, R192, -R235 ;  /* 0x800000ebc0a61221 */ /* 0x000fe20000010000 */
[----:B------:R-:W-:-:S02]  /*60f0*/  SHF.L.U32 R235, R151, 0x10, RZ ;  /* 0x0000001097eb7819 */ /* 0x000fc400000006ff */
[----:B------:R-:W-:Y:S01]  /*6100*/  @P2 PRMT R140, R162, 0x7610, R140 ;  /* 0x00007610a28c2816 */ /* 0x000fe2000000008c */
[----:B--2---:R-:W-:Y:S01]  /*6110*/  @P2 FMUL.FTZ R189, R189, R188 ;  /* 0x000000bcbdbd2220 */ /* 0x004fe20000410000 */
[----:B------:R-:W1:Y:S01]  /*6120*/  @P2 LDC R162, c[0x0][0x40c] ;  /* 0x00010300ffa22b82 */ /* 0x000e620000000800 */
[----:B------:R-:W-:Y:S01]  /*6130*/  @P1 FFMA.FTZ R235, R190, R166, R235 ;  /* 0x000000a6beeb1223 */ /* 0x000fe200000100eb */
[----:B------:R-:W-:Y:S02]  /*6140*/  @P2 PRMT R140, R140, 0x5410, R160 ;  /* 0x000054108c8c2816 */ /* 0x000fe400000000a0 */
[----:B------:R-:W-:-:S04]  /*6150*/  @P2 F2FP.BF16.F32.PACK_AB R189, RZ, R189 ;  /* 0x000000bdffbd223e */ /* 0x000fc800000010ff */
[----:B------:R-:W2:Y:S08]  /*6160*/  @P2 LDC R166, c[0x0][0x40c] ;  /* 0x00010300ffa62b82 */ /* 0x000eb00000000800 */
[----:B------:R-:W3:Y:S01]  /*6170*/  @P2 LDC R160, c[0x0][0x40c] ;  /* 0x00010300ffa02b82 */ /* 0x000ee20000000800 */
[----:B0-----:R-:W-:-:S05]  /*6180*/  @P2 FMUL.FTZ R249, R249, R186 ;  /* 0x000000baf9f92220 */ /* 0x001fca0000410000 */
[----:B------:R-:W-:Y:S01]  /*6190*/  @P2 F2FP.BF16.F32.PACK_AB R249, RZ, R249 ;  /* 0x000000f9fff9223e */ /* 0x000fe200000010ff */
[----:B-1----:R-:W-:-:S03]  /*61a0*/  @P2 FMUL.FTZ R163, R163, R162 ;  /* 0x000000a2a3a32220 */ /* 0x002fc60000410000 */
[----:B------:R-:W-:Y:S02]  /*61b0*/  @P2 PRMT R142, R249, 0x7610, R142 ;  /* 0x00007610f98e2816 */ /* 0x000fe4000000008e */
[----:B------:R-:W-:Y:S02]  /*61c0*/  @P2 F2FP.BF16.F32.PACK_AB R163, RZ, R163 ;  /* 0x000000a3ffa3223e */ /* 0x000fe400000010ff */
[----:B------:R-:W-:Y:S01]  /*61d0*/  @P2 PRMT R142, R142, 0x5410, R189 ;  /* 0x000054108e8e2816 */ /* 0x000fe200000000bd */
[----:B--2---:R-:W-:Y:S01]  /*61e0*/  @P2 FMUL.FTZ R161, R161, R166 ;  /* 0x000000a6a1a12220 */ /* 0x004fe20000410000 */
        /* <DEDUP_REMOVED lines=16> */
.L_x_157:
[----:B------:R-:W-:-:S04]  /*62f0*/  UISETP.NE.U32.AND UP0, UPT, UR14, URZ, UPT ;  /* 0x000000ff0e00728c */ /* 0x000fc8000bf05070 */
[----:B------:R-:W-:-:S06]  /*6300*/  UISETP.NE.AND.EX UP0, UPT, UR15, URZ, UPT, UP0 ;  /* 0x000000ff0f00728c */ /* 0x000fcc000bf05300 */
[----:B------:R-:W-:-:S13]  /*6310*/  PLOP3.LUT P0, PT, PT, PT, UP0, 0x80, 0x8 ;  /* 0x000000000008781c */ /* 0x000fda0003f0f008 */
[----:B------:R-:W-:Y:S05]  /*6320*/  @!P0 BRA `(.L_x_160) ;  /* 0x0000000400188947 */ /* 0x000fea0003800000 */
[----:B0-2---:R-:W0:Y:S01]  /*6330*/  @P2 LDC R147, c[0x0][0x40c] ;  /* 0x00010300ff932b82 */ /* 0x005e220000000800 */
        /* <DEDUP_REMOVED lines=69> */
.L_x_160:
[----:B------:R-:W-:Y:S04]  /*6790*/  BSSY.RECONVERGENT B3, `(.L_x_161) ;  /* 0x000000a000037945 */ /* 0x000fe80003800200 */
[----:B------:R-:W-:Y:S05]  /*67a0*/  @!P2 BRA `(.L_x_162) ;  /* 0x000000000020a947 */ /* 0x000fea0003800000 */
[----:B0-2---:R-:W-:Y:S01]  /*67b0*/  FFMA.FTZ R161, R9, R164, R167 ;  /* 0x000000a409a17223 */ /* 0x005fe200000100a7 */
[----:B------:R-:W-:-:S03]  /*67c0*/  ISETP.GT.AND P1, PT, R191, RZ, PT ;  /* 0x000000ffbf00720c */ /* 0x000fc60003f24270 */
[----:B------:R-:W-:-:S04]  /*67d0*/  FADD.FTZ R161, R4, -R161 ;  /* 0x800000a104a17221 */ /* 0x000fc80000010000 */
[----:B------:R-:W-:-:S05]  /*67e0*/  FMUL.FTZ R160, R190, R161 ;  /* 0x000000a1bea07220 */ /* 0x000fca0000410000 */
[----:B------:R-:W-:-:S05]  /*67f0*/  FSEL R160, R160, RZ, P1 ;  /* 0x000000ffa0a07208 */ /* 0x000fca0000800000 */
[----:B------:R-:W-:-:S05]  /*6800*/  FMUL.FTZ R160, R160, UR12 ;  /* 0x0000000ca0a07c20 */ /* 0x000fca0008410000 */
[----:B------:R-:W-:-:S04]  /*6810*/  F2FP.BF16.F32.PACK_AB R160, RZ, R160 ;  /* 0x000000a0ffa0723e */ /* 0x000fc800000010ff */
[----:B------:R-:W-:-:S07]  /*6820*/  PRMT R140, R160, 0x7610, R140 ;  /* 0x00007610a08c7816 */ /* 0x000fce000000008c */
.L_x_162:
[----:B------:R-:W-:Y:S05]  /*6830*/  BSYNC.RECONVERGENT B3 ;  /* 0x0000000000037941 */ /* 0x000fea0003800200 */
.L_x_161:
        /* <DEDUP_REMOVED lines=10> */
.L_x_164:
[----:B------:R-:W-:Y:S05]  /*68e0*/  BSYNC.RECONVERGENT B3 ;  /* 0x0000000000037941 */ /* 0x000fea0003800200 */
.L_x_163:
        /* <DEDUP_REMOVED lines=10> */
.L_x_166:
[----:B------:R-:W-:Y:S05]  /*6990*/  BSYNC.RECONVERGENT B3 ;  /* 0x0000000000037941 */ /* 0x000fea0003800200 */
.L_x_165:
        /* <DEDUP_REMOVED lines=10> */
.L_x_168:
[----:B------:R-:W-:Y:S05]  /*6a40*/  BSYNC.RECONVERGENT B3 ;  /* 0x0000000000037941 */ /* 0x000fea0003800200 */
.L_x_167:
        /* <DEDUP_REMOVED lines=10> */
.L_x_170:
[----:B------:R-:W-:Y:S05]  /*6af0*/  BSYNC.RECONVERGENT B3 ;  /* 0x0000000000037941 */ /* 0x000fea0003800200 */
.L_x_169:
        /* <DEDUP_REMOVED lines=10> */
.L_x_172:
[----:B------:R-:W-:Y:S05]  /*6ba0*/  BSYNC.RECONVERGENT B3 ;  /* 0x0000000000037941 */ /* 0x000fea0003800200 */
.L_x_171:
        /* <DEDUP_REMOVED lines=10> */
.L_x_174:
[----:B------:R-:W-:Y:S05]  /*6c50*/  BSYNC.RECONVERGENT B3 ;  /* 0x0000000000037941 */ /* 0x000fea0003800200 */
.L_x_173:
        /* <DEDUP_REMOVED lines=9> */
.L_x_159:
[----:B------:R-:W-:Y:S05]  /*6cf0*/  BSYNC.RECONVERGENT B1 ;  /* 0x0000000000017941 */ /* 0x000fea0003800200 */
.L_x_156:
[----:B0-2---:R-:W0:Y:S08]  /*6d00*/  @P0 LDC.64 R162, c[0x0][0x478] ;  /* 0x00011e00ffa20b82 */ /* 0x005e300000000a00 */
[----:B------:R-:W1:Y:S01]  /*6d10*/  @P2 LDC.64 R160, c[0x0][0x468] ;  /* 0x00011a00ffa02b82 */ /* 0x000e620000000a00 */
[C---:B0-----:R-:W-:Y:S01]  /*6d20*/  @P0 IMAD.WIDE.U32 R162, R187.reuse, 0x10, R162 ;  /* 0x00000010bba20825 */ /* 0x041fe200078e00a2 */
[----:B------:R-:W-:-:S04]  /*6d30*/  IADD3 R187, PT, PT, R187, 0x20, RZ ;  /* 0x00000020bbbb7810 */ /* 0x000fc80007ffe0ff */
[----:B------:R3:W-:Y:S01]  /*6d40*/  @P0 STG.E.128 desc[UR6][R162.64], R144 ;  /* 0x00000090a2000986 */ /* 0x0007e2000c101d06 */
[C---:B-1----:R-:W-:Y:S01]  /*6d50*/  @P2 IMAD.WIDE.U32 R160, R165.reuse, 0x10, R160 ;  /* 0x00000010a5a02825 */ /* 0x042fe200078e00a0 */
[----:B------:R-:W-:-:S04]  /*6d60*/  IADD3 R165, PT, PT, R165, 0x20, RZ ;  /* 0x00000020a5a57810 */ /* 0x000fc80007ffe0ff */
[----:B------:R3:W-:Y:S03]  /*6d70*/  @P2 STG.E.128 desc[UR6][R160.64], R140 ;  /* 0x0000008ca0002986 */ /* 0x0007e6000c101d06 */
.L_x_155:
[----:B------:R-:W-:Y:S05]  /*6d80*/  BSYNC.RECONVERGENT B2 ;  /* 0x0000000000027941 */ /* 0x000fea0003800200 */
.L_x_154:
        /* <DEDUP_REMOVED lines=12> */
[----:B0-23--:R-:W0:Y:S01]  /*6e50*/  @P2 LDC R163, c[0x0][0x40c] ;  /* 0x00010300ffa32b82 */ /* 0x00de220000000800 */
[----:B------:R-:W-:Y:S02]  /*6e60*/  PRMT R188, R154, 0x7632, R188 ;  /* 0x000076329abc7816 */ /* 0x000fe400000000bc */
[----:B------:R-:W-:Y:S02]  /*6e70*/  SHF.L.U32 R251, R153, 0x10, RZ ;  /* 0x0000001099fb7819 */ /* 0x000fe400000006ff */
[----:B------:R-:W-:Y:S02]  /*6e80*/  SHF.L.U32 R188, R188, 0x10, RZ ;  /* 0x00000010bcbc7819 */ /* 0x000fe400000006ff */
[----:B------:R-:W-:Y:S01]  /*6e90*/  SHF.L.U32 R146, R154, 0x10, RZ ;  /* 0x000000109a927819 */ /* 0x000fe200000006ff */
[----:B------:R-:W1:Y:S01]  /*6ea0*/  @P2 LDC R250, c[0x0][0x40c] ;  /* 0x00010300fffa2b82 */ /* 0x000e620000000800 */
[----:B------:R-:W-:-:S02]  /*6eb0*/  PRMT R189, R152, 0x7632, R189 ;  /* 0x0000763298bd7816 */ /* 0x000fc400000000bd */
[----:B------:R-:W-:Y:S01]  /*6ec0*/  SHF.L.U32 R249, R152, 0x10, RZ ;  /* 0x0000001098f97819 */ /* 0x000fe200000006ff */
[-CC-:B------:R-:W-:Y:S01]  /*6ed0*/  @P1 FFMA.FTZ R144, R218, R164.reuse, R167.reuse ;  /* 0x000000a4da901223 */ /* 0x180fe200000100a7 */
[-CC-:B------:R-:W-:Y:S01]  /*6ee0*/  @P1 FFMA.FTZ R145, R185, R164.reuse, R167.reuse ;  /* 0x000000a4b9911223 */ /* 0x180fe200000100a7 */
[----:B------:R-:W-:Y:S01]  /*6ef0*/  SHF.L.U32 R189, R189, 0x10, RZ ;  /* 0x00000010bdbd7819 */ /* 0x000fe200000006ff */
[-C--:B------:R-:W-:Y:S01]  /*6f00*/  @P1 FFMA.FTZ R161, R181, R164.reuse, R167 ;  /* 0x000000a4b5a11223 */ /* 0x080fe200000100a7 */
        /* <DEDUP_REMOVED lines=17> */
[-C--:B------:R-:W-:Y:S01]  /*7020*/  @P1 FFMA.FTZ R144, R208, R164.reuse, R167 ;  /* 0x000000a4d0901223 */ /* 0x080fe200000100a7 */
[----:B------:R-:W-:Y:S01]  /*7030*/  SHF.L.U32 R235, R155, 0x10, RZ ;  /* 0x000000109beb7819 */ /* 0x000fe200000006ff */
[----:B------:R-:W-:Y:S01]  /*7040*/  @P1 FADD.FTZ R161, R198, -R161 ;  /* 0x800000a1c6a11221 */ /* 0x000fe20000010000 */
[----:B------:R-:W4:Y:S01]  /*7050*/  @P2 LDC R147, c[0x0][0x40c] ;  /* 0x00010300ff932b82 */ /* 0x000f220000000800 */
[----:B------:R-:W-:Y:S01]  /*7060*/  @P1 FADD.FTZ R144, R205, -R144 ;  /* 0x80000090cd901221 */ /* 0x000fe20000010000 */
[----:B------:R-:W-:Y:S01]  /*7070*/  @P1 FFMA.FTZ R252, R238, R164, R167 ;  /* 0x000000a4eefc1223 */ /* 0x000fe200000100a7 */
[C---:B------:R-:W-:Y:S01]  /*7080*/  @P1 FFMA.FTZ R235, R190.reuse, R161, R235 ;  /* 0x000000a1beeb1223 */ /* 0x040fe200000100eb */
[----:B------:R-:W-:Y:S01]  /*7090*/  PRMT R161, R155, 0x7632, R161 ;  /* 0x000076329ba17816 */ /* 0x000fe200000000a1 */
[----:B------:R-:W-:Y:S01]  /*70a0*/  @P1 FFMA.FTZ R189, R190, R144, R189 ;  /* 0x00000090bebd1223 */ /* 0x000fe200000100bd */
[----:B0-----:R-:W-:Y:S01]  /*70b0*/  @P2 FMUL.FTZ R144, R146, R163 ;  /* 0x000000a392902220 */ /* 0x001fe20000410000 */
[----:B------:R-:W-:Y:S01]  /*70c0*/  F2FP.BF16.F32.PACK_AB R146, R188, R146 ;  /* 0x00000092bc92723e */ /* 0x000fe200000010ff */
[----:B------:R-:W0:Y:S01]  /*70d0*/  @P2 LDC R186, c[0x0][0x40c] ;  /* 0x00010300ffba2b82 */ /* 0x000e220000000800 */
[----:B-1----:R-:W-:Y:S01]  /*70e0*/  @P2 FMUL.FTZ R250, R251, R250 ;  /* 0x000000fafbfa2220 */ /* 0x002fe20000410000 */
[----:B------:R-:W-:Y:S01]  /*70f0*/  @P1 FADD.FTZ R163, R241, -R252 ;  /* 0x800000fcf1a31221 */ /* 0x000fe20000010000 */
[----:B------:R-:W-:-:S02]  /*7100*/  IMAD.U32 R161, R161, 0x10000, RZ ;  /* 0x00010000a1a17824 */ /* 0x000fc400078e00ff */
[C---:B--2---:R-:W-:Y:S01]  /*7110*/  @P2 FMUL.FTZ R252, R145.reuse, R162 ;  /* 0x000000a291fc2220 */ /* 0x044fe20000410000 */
[----:B------:R-:W-:Y:S02]  /*7120*/  F2FP.BF16.F32.PACK_AB R145, R145, R251 ;  /* 0x000000fb9191723e */ /* 0x000fe400000010ff */
[----:B------:R-:W-:Y:S01]  /*7130*/  @P2 F2FP.BF16.F32.PACK_AB R162, RZ, R250 ;  /* 0x000000faffa2223e */ /* 0x000fe200000010ff */
[----:B---3--:R-:W-:Y:S01]  /*7140*/  @P2 FMUL.FTZ R166, R189, R166 ;  /* 0x000000a6bda62220 */ /* 0x008fe20000410000 */
[----:B------:R-:W-:Y:S01]  /*7150*/  @P1 FFMA.FTZ R161, R190, R163, R161 ;  /* 0x000000a3bea11223 */ /* 0x000fe200000100a1 */
[----:B------:R-:W-:Y:S02]  /*7160*/  @P2 F2FP.BF16.F32.PACK_AB R163, RZ, R252 ;  /* 0x000000fcffa3223e */ /* 0x000fe400000010ff */
[----:B------:R-:W-:Y:S02]  /*7170*/  @P2 PRMT R141, R162, 0x7610, R141 ;  /* 0x00007610a28d2816 */ /* 0x000fe4000000008d */
        /* <DEDUP_REMOVED lines=22> */
.L_x_179:
[----:B------:R-:W-:Y:S01]  /*72e0*/  ISETP.GT.AND P1, PT, R191, RZ, PT ;  /* 0x000000ffbf00720c */ /* 0x000fe20003f24270 */
[----:B0-23--:R-:W0:Y:S01]  /*72f0*/  @P2 LDC R162, c[0x0][0x40c] ;  /* 0x00010300ffa22b82 */ /* 0x00de220000000800 */
[C---:B------:R-:W-:Y:S02]  /*7300*/  PRMT R189, R152.reuse, 0x7632, R189 ;  /* 0x0000763298bd7816 */ /* 0x040fe400000000bd */
[----:B------:R-:W-:Y:S02]  /*7310*/  SHF.L.U32 R235, R152, 0x10, RZ ;  /* 0x0000001098eb7819 */ /* 0x000fe400000006ff */
[----:B------:R-:W-:Y:S02]  /*7320*/  SHF.L.U32 R189, R189, 0x10, RZ ;  /* 0x00000010bdbd7819 */ /* 0x000fe400000006ff */
[----:B------:R-:W-:Y:S01]  /*7330*/  SHF.L.U32 R249, R154, 0x10, RZ ;  /* 0x000000109af97819 */ /* 0x000fe200000006ff */
        /* <DEDUP_REMOVED lines=64> */
.L_x_178:
[----:B------:R-:W-:-:S04]  /*7740*/  UISETP.NE.U32.AND UP0, UPT, UR14, URZ, UPT ;  /* 0x000000ff0e00728c */ /* 0x000fc8000bf05070 */
[----:B------:R-:W-:-:S06]  /*7750*/  UISETP.NE.AND.EX UP0, UPT, UR15, URZ, UPT, UP0 ;  /* 0x000000ff0f00728c */ /* 0x000fcc000bf05300 */
[----:B------:R-:W-:-:S13]  /*7760*/  PLOP3.LUT P0, PT, PT, PT, UP0, 0x80, 0x8 ;  /* 0x000000000008781c */ /* 0x000fda0003f0f008 */
[----:B------:R-:W-:Y:S05]  /*7770*/  @!P0 BRA `(.L_x_181) ;  /* 0x0000000400188947 */ /* 0x000fea0003800000 */
[----:B0-23--:R-:W0:Y:S01]  /*7780*/  @P2 LDC R147, c[0x0][0x40c] ;  /* 0x00010300ff932b82 */ /* 0x00de220000000800 */
        /* <DEDUP_REMOVED lines=69> */
.L_x_181:
[----:B------:R-:W-:Y:S04]  /*7be0*/  BSSY.RECONVERGENT B3, `(.L_x_182) ;  /* 0x000000a000037945 */ /* 0x000fe80003800200 */
[----:B------:R-:W-:Y:S05]  /*7bf0*/  @!P2 BRA `(.L_x_183) ;  /* 0x000000000020a947 */ /* 0x000fea0003800000 */
[----:B0-23--:R-:W-:Y:S01]  /*7c00*/  FFMA.FTZ R161, R181, R164, R167 ;  /* 0x000000a4b5a17223 */ /* 0x00dfe200000100a7 */
[----:B------:R-:W-:-:S03]  /*7c10*/  ISETP.GT.AND P1, PT, R191, RZ, PT ;  /* 0x000000ffbf00720c */ /* 0x000fc60003f24270 */
[----:B------:R-:W-:-:S04]  /*7c20*/  FADD.FTZ R161, R180, -R161 ;  /* 0x800000a1b4a17221 */ /* 0x000fc80000010000 */
[----:B------:R-:W-:-:S05]  /*7c30*/  FMUL.FTZ R160, R190, R161 ;  /* 0x000000a1bea07220 */ /* 0x000fca0000410000 */
[----:B------:R-:W-:-:S05]  /*7c40*/  FSEL R160, R160, RZ, P1 ;  /* 0x000000ffa0a07208 */ /* 0x000fca0000800000 */
[----:B------:R-:W-:-:S05]  /*7c50*/  FMUL.FTZ R160, R160, UR12 ;  /* 0x0000000ca0a07c20 */ /* 0x000fca0008410000 */
[----:B------:R-:W-:-:S04]  /*7c60*/  F2FP.BF16.F32.PACK_AB R160, RZ, R160 ;  /* 0x000000a0ffa0723e */ /* 0x000fc800000010ff */
[----:B------:R-:W-:-:S07]  /*7c70*/  PRMT R140, R160, 0x7610, R140 ;  /* 0x00007610a08c7816 */ /* 0x000fce000000008c */
.L_x_183:
[----:B------:R-:W-:Y:S05]  /*7c80*/  BSYNC.RECONVERGENT B3 ;  /* 0x0000000000037941 */ /* 0x000fea0003800200 */
.L_x_182:
        /* <DEDUP_REMOVED lines=10> */
.L_x_185:
[----:B------:R-:W-:Y:S05]  /*7d30*/  BSYNC.RECONVERGENT B3 ;  /* 0x0000000000037941 */ /* 0x000fea0003800200 */
.L_x_184:
        /* <DEDUP_REMOVED lines=10> */
.L_x_187:
[----:B------:R-:W-:Y:S05]  /*7de0*/  BSYNC.RECONVERGENT B3 ;  /* 0x0000000000037941 */ /* 0x000fea0003800200 */
.L_x_186:
        /* <DEDUP_REMOVED lines=10> */
.L_x_189:
[----:B------:R-:W-:Y:S05]  /*7e90*/  BSYNC.RECONVERGENT B3 ;  /* 0x0000000000037941 */ /* 0x000fea0003800200 */
.L_x_188:
        /* <DEDUP_REMOVED lines=10> */
.L_x_191:
[----:B------:R-:W-:Y:S05]  /*7f40*/  BSYNC.RECONVERGENT B3 ;  /* 0x0000000000037941 */ /* 0x000fea0003800200 */
.L_x_190:
        /* <DEDUP_REMOVED lines=10> */
.L_x_193:
[----:B------:R-:W-:Y:S05]  /*7ff0*/  BSYNC.RECONVERGENT B3 ;  /* 0x0000000000037941 */ /* 0x000fea0003800200 */
.L_x_192:
        /* <DEDUP_REMOVED lines=10> */
.L_x_195:
[----:B------:R-:W-:Y:S05]  /*80a0*/  BSYNC.RECONVERGENT B3 ;  /* 0x0000000000037941 */ /* 0x000fea0003800200 */
.L_x_194:
        /* <DEDUP_REMOVED lines=9> */
.L_x_180:
[----:B------:R-:W-:Y:S05]  /*8140*/  BSYNC.RECONVERGENT B1 ;  /* 0x0000000000017941 */ /* 0x000fea0003800200 */
.L_x_177:
[----:B0-23--:R-:W0:Y:S08]  /*8150*/  @P0 LDC.64 R162, c[0x0][0x478] ;  /* 0x00011e00ffa20b82 */ /* 0x00de300000000a00 */
[----:B------:R-:W1:Y:S01]  /*8160*/  @P2 LDC.64 R160, c[0x0][0x468] ;  /* 0x00011a00ffa02b82 */ /* 0x000e620000000a00 */
[C---:B0-----:R-:W-:Y:S01]  /*8170*/  @P0 IMAD.WIDE.U32 R162, R187.reuse, 0x10, R162 ;  /* 0x00000010bba20825 */ /* 0x041fe200078e00a2 */
[----:B------:R-:W-:-:S04]  /*8180*/  IADD3 R187, PT, PT, R187, 0x20, RZ ;  /* 0x00000020bbbb7810 */ /* 0x000fc80007ffe0ff */
[----:B------:R4:W-:Y:S01]  /*8190*/  @P0 STG.E.128 desc[UR6][R162.64], R144 ;  /* 0x00000090a2000986 */ /* 0x0009e2000c101d06 */
[C---:B-1----:R-:W-:Y:S01]  /*81a0*/  @P2 IMAD.WIDE.U32 R160, R165.reuse, 0x10, R160 ;  /* 0x00000010a5a02825 */ /* 0x042fe200078e00a0 */
[----:B------:R-:W-:-:S04]  /*81b0*/  IADD3 R165, PT, PT, R165, 0x20, RZ ;  /* 0x00000020a5a57810 */ /* 0x000fc80007ffe0ff */
[----:B------:R4:W-:Y:S03]  /*81c0*/  @P2 STG.E.128 desc[UR6][R160.64], R140 ;  /* 0x0000008ca0002986 */ /* 0x0009e6000c101d06 */
.L_x_176:
[----:B------:R-:W-:Y:S05]  /*81d0*/  BSYNC.RECONVERGENT B2 ;  /* 0x0000000000027941 */ /* 0x000fea0003800200 */
.L_x_175:
        /* <DEDUP_REMOVED lines=12> */
[C---:B0-234-:R-:W-:Y:S01]  /*82a0*/  IMAD.U32 R163, R156.reuse, 0x10000, RZ ;  /* 0x000100009ca37824 */ /* 0x05dfe200078e00ff */
[----:B------:R-:W-:Y:S01]  /*82b0*/  PRMT R147, R156, 0x7632, R147 ;  /* 0x000076329c937816 */ /* 0x000fe20000000093 */
[----:B------:R-:W0:Y:S01]  /*82c0*/  @P2 LDC R235, c[0x0][0x40c] ;  /* 0x00010300ffeb2b82 */ /* 0x000e220000000800 */
[----:B------:R-:W-:Y:S02]  /*82d0*/  SHF.L.U32 R191, R158, 0x10, RZ ;  /* 0x000000109ebf7819 */ /* 0x000fe400000006ff */
[----:B------:R-:W-:-:S05]  /*82e0*/  SHF.L.U32 R147, R147, 0x10, RZ ;  /* 0x0000001093937819 */ /* 0x000fca00000006ff */
        /* <DEDUP_REMOVED lines=12> */
[----:B------:R-:W-:Y:S01]  /*83b0*/  SHF.L.U32 R145, R157, 0x10, RZ ;  /* 0x000000109d917819 */ /* 0x000fe200000006ff */
[----:B------:R-:W-:Y:S01]  /*83c0*/  @P1 FADD.FTZ R161, R210, -R161 ;  /* 0x800000a1d2a11221 */ /* 0x000fe20000010000 */
[----:B------:R-:W-:Y:S01]  /*83d0*/  SHF.L.U32 R144, R144, 0x10, RZ ;  /* 0x0000001090907819 */ /* 0x000fe200000006ff */
[-CC-:B------:R-:W-:Y:S01]  /*83e0*/  @P1 FFMA.FTZ R162, R211, R164.reuse, R167.reuse ;  /* 0x000000a4d3a21223 */ /* 0x180fe200000100a7 */
[-CC-:B------:R-:W-:Y:S01]  /*83f0*/  @P1 FFMA.FTZ R146, R244, R164.reuse, R167.reuse ;  /* 0x000000a4f4921223 */ /* 0x180fe200000100a7 */
[----:B------:R-:W-:Y:S01]  /*8400*/  @P1 FADD.FTZ R160, R239, -R160 ;  /* 0x800000a0efa01221 */ /* 0x000fe20000010000 */
[----:B------:R-:W-:Y:S01]  /*8410*/  @P1 FFMA.FTZ R167, R207, R164, R167 ;  /* 0x000000a4cfa71223 */ /* 0x000fe200000100a7 */
[----:B------:R-:W-:Y:S01]  /*8420*/  @P1 FFMA.FTZ R144, R190, R189, R144 ;  /* 0x000000bdbe901223 */ /* 0x000fe20000010090 */
[----:B------:R-:W-:Y:S01]  /*8430*/  PRMT R189, R158, 0x7632, R189 ;  /* 0x000076329ebd7816 */ /* 0x000fe200000000bd */
[C---:B------:R-:W-:Y:S01]  /*8440*/  @P1 FFMA.FTZ R145, R190.reuse, R161, R145 ;  /* 0x000000a1be911223 */ /* 0x040fe20000010091 */
[----:B------:R-:W-:Y:S01]  /*8450*/  PRMT R161, R159, 0x7632, R161 ;  /* 0x000076329fa17816 */ /* 0x000fe200000000a1 */
[----:B------:R-:W-:Y:S01]  /*8460*/  @P1 FADD.FTZ R162, R209, -R162 ;  /* 0x800000a2d1a21221 */ /* 0x000fe20000010000 */
[----:B------:R-:W-:Y:S01]  /*8470*/  SHF.L.U32 R189, R189, 0x10, RZ ;  /* 0x00000010bdbd7819 */ /* 0x000fe200000006ff */
[----:B------:R-:W-:Y:S01]  /*8480*/  @P1 FADD.FTZ R146, R237, -R146 ;  /* 0x80000092ed921221 */ /* 0x000fe20000010000 */
[----:B------:R-:W-:Y:S01]  /*8490*/  SHF.L.U32 R161, R161, 0x10, RZ ;  /* 0x00000010a1a17819 */ /* 0x000fe200000006ff */
[C---:B------:R-:W-:Y:S01]  /*84a0*/  @P1 FFMA.FTZ R191, R190.reuse, R162, R191 ;  /* 0x000000a2bebf1223 */ /* 0x040fe200000100bf */
[----:B------:R-:W2:Y:S01]  /*84b0*/  @P2 LDC R164, c[0x0][0x40c] ;  /* 0x00010300ffa42b82 */ /* 0x000ea20000000800 */
[----:B------:R-:W-:Y:S01]  /*84c0*/  @P1 FFMA.FTZ R189, R190, R160, R189 ;  /* 0x000000a0bebd1223 */ /* 0x000fe200000100bd */
[----:B------:R-:W-:Y:S01]  /*84d0*/  @P1 FADD.FTZ R160, R216, -R167 ;  /* 0x800000a7d8a01221 */ /* 0x000fe20000010000 */
[----:B------:R-:W-:Y:S01]  /*84e0*/  SHF.L.U32 R167, R159, 0x10, RZ ;  /* 0x000000109fa77819 */ /* 0x000fe200000006ff */
[----:B------:R-:W-:Y:S01]  /*84f0*/  @P1 FFMA.FTZ R161, R190, R146, R161 ;  /* 0x00000092bea11223 */ /* 0x000fe200000100a1 */
[----:B-1----:R-:W-:Y:S01]  /*8500*/  @P2 FMUL.FTZ R188, R147, R188 ;  /* 0x000000bc93bc2220 */ /* 0x002fe20000410000 */
[----:B------:R-:W-:-:S02]  /*8510*/  F2FP.BF16.F32.PACK_AB R146, R189, R191 ;  /* 0x000000bfbd92723e */ /* 0x000fc400000010ff */
[----:B------:R-:W-:Y:S01]  /*8520*/  @P1 FFMA.FTZ R167, R190, R160, R167 ;  /* 0x000000a0bea71223 */ /* 0x000fe200000100a7 */
[----:B------:R-:W1:Y:S01]  /*8530*/  @P2 LDC R166, c[0x0][0x40c] ;  /* 0x00010300ffa62b82 */ /* 0x000e620000000800 */
[----:B------:R-:W-:-:S07]  /*8540*/  @P2 F2FP.BF16.F32.PACK_AB R188, RZ, R188 ;  /* 0x000000bcffbc223e */ /* 0x000fce00000010ff */
[----:B------:R-:W3:Y:S01]  /*8550*/  @P2 LDC R190, c[0x0][0x40c] ;  /* 0x00010300ffbe2b82 */ /* 0x000ee20000000800 */
[----:B--2---:R-:W-:-:S07]  /*8560*/  @P2 FMUL.FTZ R164, R191, R164 ;  /* 0x000000a4bfa42220 */ /* 0x004fce0000410000 */
[----:B------:R-:W2:Y:S01]  /*8570*/  @P2 LDC R162, c[0x0][0x40c] ;  /* 0x00010300ffa22b82 */ /* 0x000ea20000000800 */
[----:B------:R-:W-:-:S07]  /*8580*/  @P2 F2FP.BF16.F32.PACK_AB R164, RZ, R164 ;  /* 0x000000a4ffa4223e */ /* 0x000fce00000010ff */
[----:B------:R-:W4:Y:S01]  /*8590*/  @P2 LDC R186, c[0x0][0x40c] ;  /* 0x00010300ffba2b82 */ /* 0x000f220000000800 */
[----:B-1----:R-:W-:Y:S01]  /*85a0*/  @P2 FMUL.FTZ R160, R145, R166 ;  /* 0x000000a691a02220 */ /* 0x002fe20000410000 */
[----:B0-----:R-:W-:Y:S01]  /*85b0*/  @P2 FMUL.FTZ R166, R144, R235 ;  /* 0x000000eb90a62220 */ /* 0x001fe20000410000 */
[----:B------:R-:W-:Y:S02]  /*85c0*/  @P2 PRMT R142, R164, 0x7610, R142 ;  /* 0x00007610a48e2816 */ /* 0x000fe4000000008e */
[----:B------:R-:W-:Y:S02]  /*85d0*/  F2FP.BF16.F32.PACK_AB R145, R144, R145 ;  /* 0x000000919091723e */ /* 0x000fe400000010ff */
[----:B------:R-:W-:Y:S01]  /*85e0*/  @P2 F2FP.BF16.F32.PACK_AB R160, RZ, R160 ;  /* 0x000000a0ffa0223e */ /* 0x000fe200000010ff */
[----:B---3--:R-:W-:Y:S01]  /*85f0*/  @P2 FMUL.FTZ R190, R163, R190 ;  /* 0x000000bea3be2220 */ /* 0x008fe20000410000 */
[----:B------:R-:W-:Y:S02]  /*8600*/  @P2 F2FP.BF16.F32.PACK_AB R166, RZ, R166 ;  /* 0x000000a6ffa6223e */ /* 0x000fe400000010ff */
[----:B------:R-:W-:-:S02]  /*8610*/  @P2 PRMT R141, R160, 0x7610, R141 ;  /* 0x00007610a08d2816 */ /* 0x000fc4000000008d */
[----:B------:R-:W-:Y:S02]  /*8620*/  @P2 F2FP.BF16.F32.PACK_AB R190, RZ, R190 ;  /* 0x000000beffbe223e */ /* 0x000fe400000010ff */
[----:B------:R-:W-:Y:S01]  /*8630*/  F2FP.BF16.F32.PACK_AB R144, R147, R163 ;  /* 0x000000a39390723e */ /* 0x000fe200000010ff */
[----:B--2---:R-:W-:Y:S01]  /*8640*/  @P2 FMUL.FTZ R162, R189, R162 ;  /* 0x000000a2bda22220 */ /* 0x004fe20000410000 */
[----:B------:R-:W-:Y:S02]  /*8650*/  @P2 PRMT R140, R190, 0x7610, R140 ;  /* 0x00007610be8c2816 */ /* 0x000fe4000000008c */
[----:B------:R-:W-:Y:S02]  /*8660*/  @P2 PRMT R141, R141, 0x5410, R166 ;  /* 0x000054108d8d2816 */ /* 0x000fe400000000a6 */
[----:B------:R-:W-:Y:S02]  /*8670*/  @P2 F2FP.BF16.F32.PACK_AB R162, RZ, R162 ;  /* 0x000000a2ffa2223e */ /* 0x000fe400000010ff */
[----:B------:R-:W-:Y:S01]  /*8680*/  @P2 PRMT R140, R140, 0x5410, R188 ;  /* 0x000054108c8c2816 */ /* 0x000fe200000000bc */
[----:B----4-:R-:W-:Y:S01]  /*8690*/  @P2 FMUL.FTZ R186, R167, R186 ;  /* 0x000000baa7ba2220 */ /* 0x010fe20000410000 */
[----:B------:R-:W-:-:S02]  /*86a0*/  @P2 PRMT R142, R142, 0x5410, R162 ;  /* 0x000054108e8e2816 */ /* 0x000fc400000000a2 */
[----:B------:R-:W-:Y:S02]  /*86b0*/  F2FP.BF16.F32.PACK_AB R147, R161, R167 ;  /* 0x000000a7a193723e */ /* 0x000fe400000010ff */
[----:B------:R-:W-:-:S04]  /*86c0*/  @P2 F2FP.BF16.F32.PACK_AB R186, RZ, R186 ;  /* 0x000000baffba223e */ /* 0x000fc800000010ff */
[----:B------:R-:W-:Y:S01]  /*86d0*/  @P2 PRMT R143, R186, 0x7610, R143 ;  /* 0x00007610ba8f2816 */ /* 0x000fe2000000008f */
[----:B------:R-:W-:Y:S06]  /*86e0*/  @!P2 BRA `(.L_x_201) ;  /* 0x0000000c00a8a947 */ /* 0x000fec0003800000 */
[----:B------:R-:W-:-:S05]  /*86f0*/  FMUL.FTZ R161, R161, UR12 ;  /* 0x0000000ca1a17c20 */ /* 0x000fca0008410000 */
[----:B------:R-:W-:-:S04]  /*8700*/  F2FP.BF16.F32.PACK_AB R161, RZ, R161 ;  /* 0x000000a1ffa1723e */ /* 0x000fc800000010ff */
[----:B------:R-:W-:Y:S01]  /*8710*/  PRMT R143, R143, 0x5410, R161 ;  /* 0x000054108f8f7816 */ /* 0x000fe200000000a1 */
[----:B------:R-:W-:Y:S06]  /*8720*/  BRA `(.L_x_201) ;  /* 0x0000000c00987947 */ /* 0x000fec0003800000 */
.L_x_200:
[----:B------:R-:W-:Y:S01]  /*8730*/  ISETP.GT.AND P1, PT, R191, RZ, PT ;  /* 0x000000ffbf00720c */ /* 0x000fe20003f24270 */
[----:B0-234-:R-:W0:Y:S01]  /*8740*/  @P2 LDC R162, c[0x0][0x40c] ;  /* 0x00010300ffa22b82 */ /* 0x01de220000000800 */
[----:B------:R-:W-:Y:S01]  /*8750*/  PRMT R235, R156, 0x7632, R235 ;  /* 0x000076329ceb7816 */ /* 0x000fe200000000eb */
[----:B------:R-:W-:Y:S01]  /*8760*/  IMAD.U32 R191, R158, 0x10000, RZ ;  /* 0x000100009ebf7824 */ /* 0x000fe200078e00ff */
[----:B------:R-:W-:Y:S02]  /*8770*/  SHF.L.U32 R249, R156, 0x10, RZ ;  /* 0x000000109cf97819 */ /* 0x000fe400000006ff */
[----:B------:R-:W-:Y:S02]  /*8780*/  SHF.L.U32 R235, R235, 0x10, RZ ;  /* 0x00000010ebeb7819 */ /* 0x000fe400000006ff */
[----:B------:R-:W-:Y:S01]  /*8790*/  PRMT R189, R158, 0x7632, R189 ;  /* 0x000076329ebd7816 */ /* 0x000fe200000000bd */
[----:B------:R-:W1:Y:S03]  /*87a0*/  @P2 LDC R188, c[0x0][0x40c] ;  /* 0x00010300ffbc2b82 */ /* 0x000e660000000800 */
[----:B------:R-:W-:Y:S01]  /*87b0*/  SHF.L.U32 R189, R189, 0x10, RZ ;  /* 0x00000010bdbd7819 */ /* 0x000fe200000006ff */
[-CC-:B------:R-:W-:Y:S01]  /*87c0*/  @P1 FFMA.FTZ R160, R214, R164.reuse, R167.reuse ;  /* 0x000000a4d6a01223 */ /* 0x180fe200000100a7 */
[-CC-:B------:R-:W-:Y:S01]  /*87d0*/  @P1 FFMA.FTZ R161, R215, R164.reuse, R167.reuse ;  /* 0x000000a4d7a11223 */ /* 0x180fe200000100a7 */
[-CC-:B------:R-:W-:Y:S01]  /*87e0*/  @P1 FFMA.FTZ R163, R213, R164.reuse, R167.reuse ;  /* 0x000000a4d5a31223 */ /* 0x180fe200000100a7 */
[----:B------:R-:W-:Y:S01]  /*87f0*/  @P1 FFMA.FTZ R186, R230, R164, R167 ;  /* 0x000000a4e6ba1223 */ /* 0x000fe200000100a7 */
[----:B------:R-:W-:Y:S01]  /*8800*/  @P1 FADD.FTZ R160, R219, -R160 ;  /* 0x800000a0dba01221 */ /* 0x000fe20000010000 */
[----:B------:R-:W-:Y:S01]  /*8810*/  @P1 FADD.FTZ R161, R212, -R161 ;  /* 0x800000a1d4a11221 */ /* 0x000fe20000010000 */
[----:B------:R-:W-:Y:S01]  /*8820*/  @P1 FADD.FTZ R166, R210, -R163 ;  /* 0x800000a3d2a61221 */ /* 0x000fe20000010000 */
[C---:B------:R-:W-:Y:S01]  /*8830*/  SHF.L.U32 R163, R157.reuse, 0x10, RZ ;  /* 0x000000109da37819 */ /* 0x040fe200000006ff */
[C---:B------:R-:W-:Y:S01]  /*8840*/  @P1 FFMA.FTZ R235, R190.reuse, R160, R235 ;  /* 0x000000a0beeb1223 */ /* 0x040fe200000100eb */
[C---:B------:R-:W-:Y:S01]  /*8850*/  @P1 FFMA.FTZ R249, R190.reuse, R161, R249 ;  /* 0x000000a1bef91223 */ /* 0x040fe200000100f9 */
[----:B------:R-:W2:Y:S01]  /*8860*/  @P2 LDC R160, c[0x0][0x40c] ;  /* 0x00010300ffa02b82 */ /* 0x000ea20000000800 */
[----:B------:R-:W-:Y:S01]  /*8870*/  PRMT R161, R157, 0x7632, R161 ;  /* 0x000076329da17816 */ /* 0x000fe200000000a1 */
[C---:B------:R-:W-:Y:S01]  /*8880*/  @P1 FFMA.FTZ R163, R190.reuse, R166, R163 ;  /* 0x000000a6bea31223 */ /* 0x040fe200000100a3 */
[----:B------:R-:W-:Y:S01]  /*8890*/  @P1 FFMA.FTZ R166, R211, R164, R167 ;  /* 0x000000a4d3a61223 */ /* 0x000fe200000100a7 */
[----:B------:R-:W-:Y:S01]  /*88a0*/  @P1 FADD.FTZ R186, R217, -R186 ;  /* 0x800000bad9ba1221 */ /* 0x000fe20000010000 */
[----:B------:R-:W-:Y:S01]  /*88b0*/  SHF.L.U32 R161, R161, 0x10, RZ ;  /* 0x00000010a1a17819 */ /* 0x000fe200000006ff */
[----:B0-----:R-:W-:Y:S01]  /*88c0*/  @P2 FMUL.FTZ R162, R249, R162 ;  /* 0x000000a2f9a22220 */ /* 0x001fe20000410000 */
[----:B------:R-:W-:Y:S01]  /*88d0*/  @P1 FADD.FTZ R166, R209, -R166 ;  /* 0x800000a6d1a61221 */ /* 0x000fe20000010000 */
[----:B------:R-:W0:Y:S02]  /*88e0*/  @P2 LDC R252, c[0x0][0x40c] ;  /* 0x00010300fffc2b82 */ /* 0x000e240000000800 */
[----:B------:R-:W-:Y:S01]  /*88f0*/  @P1 FFMA.FTZ R161, R190, R186, R161 ;  /* 0x000000babea11223 */ /* 0x000fe200000100a1 */
[----:B------:R-:W-:Y:S01]  /*8900*/  @P1 FFMA.FTZ R186, R246, R164, R167 ;  /* 0x000000a4f6ba1223 */ /* 0x000fe200000100a7 */
[----:B------:R-:W-:Y:S01]  /*8910*/  @P1 FFMA.FTZ R191, R190, R166, R191 ;  /* 0x000000a6bebf1223 */ /* 0x000fe200000100bf */
[----:B-1----:R-:W-:-:S02]  /*8920*/  @P2 FMUL.FTZ R163, R163, R188 ;  /* 0x000000bca3a32220 */ /* 0x002fc40000410000 */
[----:B------:R-:W-:Y:S01]  /*8930*/  @P1 FADD.FTZ R186, R239, -R186 ;  /* 0x800000baefba1221 */ /* 0x000fe20000010000 */
[----:B------:R-:W1:Y:S02]  /*8940*/  @P2 LDC R250, c[0x0][0x40c] ;  /* 0x00010300fffa2b82 */ /* 0x000e640000000800 */
[----:B------:R-:W-:Y:S01]  /*8950*/  @P2 F2FP.BF16.F32.PACK_AB R163, RZ, R163 ;  /* 0x000000a3ffa3223e */ /* 0x000fe200000010ff */
[----:B------:R-:W-:-:S03]  /*8960*/  @P1 FFMA.FTZ R189, R190, R186, R189 ;  /* 0x000000babebd1223 */ /* 0x000fc600000100bd */
[----:B------:R-:W-:Y:S01]  /*8970*/  @P2 PRMT R141, R163, 0x7610, R141 ;  /* 0x00007610a38d2816 */ /* 0x000fe2000000008d */
[----:B--2---:R-:W-:Y:S01]  /*8980*/  @P2 FMUL.FTZ R160, R235, R160 ;  /* 0x000000a0eba02220 */ /* 0x004fe20000410000 */
[----:B------:R-:W-:-:S04]  /*8990*/  @P1 FFMA.FTZ R235, R207, R164, R167 ;  /* 0x000000a4cfeb1223 */ /* 0x000fc800000100a7 */
[----:B------:R-:W-:Y:S01]  /*89a0*/  @P1 FADD.FTZ R166, R216, -R235 ;  /* 0x800000ebd8a61221 */ /* 0x000fe20000010000 */
[----:B------:R-:W-:Y:S02]  /*89b0*/  SHF.L.U32 R235, R159, 0x10, RZ ;  /* 0x000000109feb7819 */ /* 0x000fe400000006ff */
[----:B------:R-:W-:Y:S01]  /*89c0*/  @P2 F2FP.BF16.F32.PACK_AB R186, RZ, R160 ;  /* 0x000000a0ffba223e */ /* 0x000fe200000010ff */
[----:B0-----:R-:W-:Y:S01]  /*89d0*/  @P2 FMUL.FTZ R191, R191, R252 ;  /* 0x000000fcbfbf2220 */ /* 0x001fe20000410000 */
[----:B------:R-:W0:Y:S01]  /*89e0*/  @P2 LDC R160, c[0x0][0x40c] ;  /* 0x00010300ffa02b82 */ /* 0x000e220000000800 */
[----:B------:R-:W-:Y:S01]  /*89f0*/  @P1 FFMA.FTZ R235, R190, R166, R235 ;  /* 0x000000a6beeb1223 */ /* 0x000fe200000100eb */
[----:B------:R-:W-:Y:S02]  /*8a00*/  @P2 F2FP.BF16.F32.PACK_AB R166, RZ, R162 ;  /* 0x000000a2ffa6223e */ /* 0x000fe400000010ff */
[----:B------:R-:W-:Y:S01]  /*8a10*/  @P2 F2FP.BF16.F32.PACK_AB R191, RZ, R191 ;  /* 0x000000bfffbf223e */ /* 0x000fe200000010ff */
[----:B-1----:R-:W-:Y:S01]  /*8a20*/  @P2 FMUL.FTZ R161, R161, R250 ;  /* 0x000000faa1a12220 */ /* 0x002fe20000410000 */
[----:B------:R-:W-:-:S02]  /*8a30*/  @P2 PRMT R140, R166, 0x7610, R140 ;  /* 0x00007610a68c2816 */ /* 0x000fc4000000008c */
[----:B------:R-:W1:Y:S01]  /*8a40*/  @P2 LDC R162, c[0x0][0x40c] ;  /* 0x00010300ffa22b82 */ /* 0x000e620000000800 */
[----:B------:R-:W-:Y:S02]  /*8a50*/  @P2 PRMT R142, R191, 0x7610, R142 ;  /* 0x00007610bf8e2816 */ /* 0x000fe4000000008e */
[----:B------:R-:W-:Y:S02]  /*8a60*/  @P2 F2FP.BF16.F32.PACK_AB R161, RZ, R161 ;  /* 0x000000a1ffa1223e */ /* 0x000fe400000010ff */
[----:B------:R-:W-:Y:S02]  /*8a70*/  @P2 PRMT R140, R140, 0x5410, R186 ;  /* 0x000054108c8c2816 */ /* 0x000fe400000000ba */
[----:B------:R-:W-:Y:S01]  /*8a80*/  @P2 PRMT R141, R141, 0x5410, R161 ;  /* 0x000054108d8d2816 */ /* 0x000fe200000000a1 */
[----:B0-----:R-:W-:-:S05]  /*8a90*/  @P2 FMUL.FTZ R160, R235, R160 ;  /* 0x000000a0eba02220 */ /* 0x001fca0000410000 */
[----:B------:R-:W-:Y:S01]  /*8aa0*/  @P2 F2FP.BF16.F32.PACK_AB R160, RZ, R160 ;  /* 0x000000a0ffa0223e */ /* 0x000fe200000010ff */
[----:B-1----:R-:W-:-:S03]  /*8ab0*/  @P2 FMUL.FTZ R162, R189, R162 ;  /* 0x000000a2bda22220 */ /* 0x002fc60000410000 */
        /* <DEDUP_REMOVED lines=13> */
.L_x_199:
[----:B------:R-:W-:-:S04]  /*8b90*/  UISETP.NE.U32.AND UP0, UPT, UR14, URZ, UPT ;  /* 0x000000ff0e00728c */ /* 0x000fc8000bf05070 */
[----:B------:R-:W-:-:S06]  /*8ba0*/  UISETP.NE.AND.EX UP0, UPT, UR15, URZ, UPT, UP0 ;  /* 0x000000ff0f00728c */ /* 0x000fcc000bf05300 */
[----:B------:R-:W-:-:S13]  /*8bb0*/  PLOP3.LUT P0, PT, PT, PT, UP0, 0x80, 0x8 ;  /* 0x000000000008781c */ /* 0x000fda0003f0f008 */
[----:B------:R-:W-:Y:S05]  /*8bc0*/  @!P0 BRA `(.L_x_202) ;  /* 0x0000000400188947 */ /* 0x000fea0003800000 */
[----:B0-234-:R-:W0:Y:S01]  /*8bd0*/  @P2 LDC R146, c[0x0][0x40c] ;  /* 0x00010300ff922b82 */ /* 0x01de220000000800 */
[-CC-:B------:R-:W-:Y:S01]  /*8be0*/  FFMA.FTZ R186, R246, R164.reuse, R167.reuse ;  /* 0x000000a4f6ba7223 */ /* 0x180fe200000100a7 */
[-CC-:B------:R-:W-:Y:S01]  /*8bf0*/  FFMA.FTZ R166, R211, R164.reuse, R167.reuse ;  /* 0x000000a4d3a67223 */ /* 0x180fe200000100a7 */
[----:B------:R-:W-:Y:S01]  /*8c00*/  ISETP.GT.AND P1, PT, R191, RZ, PT ;  /* 0x000000ffbf00720c */ /* 0x000fe20003f24270 */
[-CC-:B------:R-:W-:Y:S01]  /*8c10*/  FFMA.FTZ R147, R213, R164.reuse, R167.reuse ;  /* 0x000000a4d5937223 */ /* 0x180fe200000100a7 */
[----:B------:R-:W-:Y:S01]  /*8c20*/  FADD.FTZ R191, R239, -R186 ;  /* 0x800000baefbf7221 */ /* 0x000fe20000010000 */
[----:B------:R-:W-:Y:S01]  /*8c30*/  FADD.FTZ R163, R209, -R166 ;  /* 0x800000a6d1a37221 */ /* 0x000fe20000010000 */
[-CC-:B------:R-:W-:Y:S01]  /*8c40*/  FFMA.FTZ R160, R230, R164.reuse, R167.reuse ;  /* 0x000000a4e6a07223 */ /* 0x180fe200000100a7 */
[----:B------:R-:W1:Y:S01]  /*8c50*/  @P2 LDC R162, c[0x0][0x40c] ;  /* 0x00010300ffa22b82 */ /* 0x000e620000000800 */
[-CC-:B------:R-:W-:Y:S01]  /*8c60*/  FFMA.FTZ R145, R215, R164.reuse, R167.reuse ;  /* 0x000000a4d7917223 */ /* 0x180fe200000100a7 */
[-CC-:B------:R-:W-:Y:S01]  /*8c70*/  FFMA.FTZ R144, R214, R164.reuse, R167.reuse ;  /* 0x000000a4d6907223 */ /* 0x180fe200000100a7 */
[-CC-:B------:R-:W-:Y:S01]  /*8c80*/  FFMA.FTZ R188, R244, R164.reuse, R167.reuse ;  /* 0x000000a4f4bc7223 */ /* 0x180fe200000100a7 */
[----:B------:R-:W-:Y:S01]  /*8c90*/  FFMA.FTZ R235, R207, R164, R167 ;  /* 0x000000a4cfeb7223 */ /* 0x000fe200000100a7 */
[C---:B------:R-:W-:Y:S01]  /*8ca0*/  FMUL.FTZ R164, R190.reuse, R191 ;  /* 0x000000bfbea47220 */ /* 0x040fe20000410000 */
[----:B------:R-:W-:Y:S01]  /*8cb0*/  FMUL.FTZ R163, R190, R163 ;  /* 0x000000a3bea37220 */ /* 0x000fe20000410000 */
[----:B------:R-:W-:Y:S01]  /*8cc0*/  FADD.FTZ R249, R237, -R188 ;  /* 0x800000bcedf97221 */ /* 0x000fe20000010000 */
[----:B------:R-:W-:Y:S01]  /*8cd0*/  FADD.FTZ R167, R210, -R147 ;  /* 0x80000093d2a77221 */ /* 0x000fe20000010000 */
[----:B------:R-:W-:Y:S01]  /*8ce0*/  FADD.FTZ R189, R217, -R160 ;  /* 0x800000a0d9bd7221 */ /* 0x000fe20000010000 */
[----:B------:R-:W-:Y:S01]  /*8cf0*/  FSEL R188, R164, RZ, P1 ;  /* 0x000000ffa4bc7208 */ /* 0x000fe20000800000 */
[----:B------:R-:W2:Y:S01]  /*8d00*/  @P2 LDC R186, c[0x0][0x40c] ;  /* 0x00010300ffba2b82 */ /* 0x000ea20000000800 */
[----:B------:R-:W-:Y:S01]  /*8d10*/  FSEL R163, R163, RZ, P1 ;  /* 0x000000ffa3a37208 */ /* 0x000fe20000800000 */
[----:B------:R-:W-:Y:S01]  /*8d20*/  FMUL.FTZ R160, R190, R167 ;  /* 0x000000a7bea07220 */ /* 0x000fe20000410000 */
[----:B------:R-:W-:Y:S01]  /*8d30*/  FADD.FTZ R161, R212, -R145 ;  /* 0x80000091d4a17221 */ /* 0x000fe20000010000 */
[----:B------:R-:W-:Y:S01]  /*8d40*/  FADD.FTZ R147, R219, -R144 ;  /* 0x80000090db937221 */ /* 0x000fe20000010000 */
[----:B0-----:R-:W-:Y:S01]  /*8d50*/  @P2 FMUL.FTZ R164, R146, R188 ;  /* 0x000000bc92a42220 */ /* 0x001fe20000410000 */
[----:B------:R-:W-:Y:S01]  /*8d60*/  F2FP.BF16.F32.PACK_AB R146, R188, R163 ;  /* 0x000000a3bc92723e */ /* 0x000fe200000010ff */
[----:B------:R-:W-:Y:S01]  /*8d70*/  FMUL.FTZ R145, R190, R189 ;  /* 0x000000bdbe917220 */ /* 0x000fe20000410000 */
[----:B------:R-:W0:Y:S01]  /*8d80*/  @P2 LDC R167, c[0x0][0x40c] ;  /* 0x00010300ffa72b82 */ /* 0x000e220000000800 */
[----:B------:R-:W-:Y:S01]  /*8d90*/  FSEL R188, R160, RZ, P1 ;  /* 0x000000ffa0bc7208 */ /* 0x000fe20000800000 */
[----:B------:R-:W-:Y:S01]  /*8da0*/  FADD.FTZ R235, R216, -R235 ;  /* 0x800000ebd8eb7221 */ /* 0x000fe20000010000 */
[C---:B------:R-:W-:Y:S01]  /*8db0*/  FMUL.FTZ R161, R190.reuse, R161 ;  /* 0x000000a1bea17220 */ /* 0x040fe20000410000 */
[----:B------:R-:W-:Y:S01]  /*8dc0*/  FMUL.FTZ R144, R190, R147 ;  /* 0x00000093be907220 */ /* 0x000fe20000410000 */
[----:B-1----:R-:W-:Y:S01]  /*8dd0*/  @P2 FMUL.FTZ R166, R162, R163 ;  /* 0x000000a3a2a62220 */ /* 0x002fe20000410000 */
[C---:B------:R-:W-:Y:S01]  /*8de0*/  FMUL.FTZ R147, R190.reuse, R249 ;  /* 0x000000f9be937220 */ /* 0x040fe20000410000 */
[----:B------:R-:W-:Y:S01]  /*8df0*/  FSEL R189, R145, RZ, P1 ;  /* 0x000000ff91bd7208 */ /* 0x000fe20000800000 */
[----:B------:R-:W1:Y:S01]  /*8e00*/  @P2 LDC R163, c[0x0][0x40c] ;  /* 0x00010300ffa32b82 */ /* 0x000e620000000800 */
[----:B------:R-:W-:Y:S01]  /*8e10*/  FMUL.FTZ R190, R190, R235 ;  /* 0x000000ebbebe7220 */ /* 0x000fe20000410000 */
[----:B------:R-:W-:-:S02]  /*8e20*/  @P2 F2FP.BF16.F32.PACK_AB R166, RZ, R166 ;  /* 0x000000a6ffa6223e */ /* 0x000fc400000010ff */
[----:B------:R-:W-:Y:S02]  /*8e30*/  F2FP.BF16.F32.PACK_AB R145, R189, R188 ;  /* 0x000000bcbd91723e */ /* 0x000fe400000010ff */
[----:B------:R-:W-:Y:S02]  /*8e40*/  @P2 PRMT R142, R166, 0x7610, R142 ;  /* 0x00007610a68e2816 */ /* 0x000fe4000000008e */
[----:B------:R-:W3:Y:S01]  /*8e50*/  @P2 LDC R162, c[0x0][0x40c] ;  /* 0x00010300ffa22b82 */ /* 0x000ee20000000800 */
[----:B------:R-:W-:Y:S01]  /*8e60*/  FSEL R166, R161, RZ, P1 ;  /* 0x000000ffa1a67208 */ /* 0x000fe20000800000 */
[----:B--2---:R-:W-:Y:S01]  /*8e70*/  @P2 FMUL.FTZ R186, R186, R189 ;  /* 0x000000bdbaba2220 */ /* 0x004fe20000410000 */
[----:B------:R-:W-:Y:S02]  /*8e80*/  FSEL R161, R144, RZ, P1 ;  /* 0x000000ff90a17208 */ /* 0x000fe40000800000 */
[----:B------:R-:W-:Y:S02]  /*8e90*/  FSEL R189, R190, RZ, P1 ;  /* 0x000000ffbebd7208 */ /* 0x000fe40000800000 */
[----:B------:R-:W-:Y:S01]  /*8ea0*/  @P2 F2FP.BF16.F32.PACK_AB R164, RZ, R164 ;  /* 0x000000a4ffa4223e */ /* 0x000fe200000010ff */
[----:B------:R-:W2:Y:S01]  /*8eb0*/  @P2 LDC R160, c[0x0][0x40c] ;  /* 0x00010300ffa02b82 */ /* 0x000ea20000000800 */
[----:B0-----:R-:W-:Y:S01]  /*8ec0*/  @P2 FMUL.FTZ R167, R167, R188 ;  /* 0x000000bca7a72220 */ /* 0x001fe20000410000 */
[----:B------:R-:W-:-:S02]  /*8ed0*/  @P2 F2FP.BF16.F32.PACK_AB R186, RZ, R186 ;  /* 0x000000baffba223e */ /* 0x000fc400000010ff */
[----:B------:R-:W-:Y:S02]  /*8ee0*/  @P2 PRMT R142, R142, 0x5410, R164 ;  /* 0x000054108e8e2816 */ /* 0x000fe400000000a4 */
[----:B------:R-:W-:Y:S01]  /*8ef0*/  @P2 F2FP.BF16.F32.PACK_AB R167, RZ, R167 ;  /* 0x000000a7ffa7223e */ /* 0x000fe200000010ff */
[-C--:B-1----:R-:W-:Y:S01]  /*8f00*/  @P2 FMUL.FTZ R163, R163, R166.reuse ;  /* 0x000000a6a3a32220 */ /* 0x082fe20000410000 */
[----:B------:R-:W-:Y:S02]  /*8f10*/  FSEL R164, R147, RZ, P1 ;  /* 0x000000ff93a47208 */ /* 0x000fe40000800000 */
[----:B------:R-:W-:Y:S02]  /*8f20*/  @P2 PRMT R141, R167, 0x7610, R141 ;  /* 0x00007610a78d2816 */ /* 0x000fe4000000008d */
[----:B------:R-:W-:Y:S02]  /*8f30*/  @P2 F2FP.BF16.F32.PACK_AB R163, RZ, R163 ;  /* 0x000000a3ffa3223e */ /* 0x000fe400000010ff */
[----:B------:R-:W-:Y:S01]  /*8f40*/  F2FP.BF16.F32.PACK_AB R144, R161, R166 ;  /* 0x000000a6a190723e */ /* 0x000fe200000010ff */
[----:B---3--:R-:W-:Y:S01]  /*8f50*/  @P2 FMUL.FTZ R162, R162, R161 ;  /* 0x000000a1a2a22220 */ /* 0x008fe20000410000 */
[----:B------:R-:W-:-:S02]  /*8f60*/  @P2 PRMT R140, R163, 0x7610, R140 ;  /* 0x00007610a38c2816 */ /* 0x000fc4000000008c */
[----:B------:R-:W-:Y:S02]  /*8f70*/  @P2 PRMT R141, R141, 0x5410, R186 ;  /* 0x000054108d8d2816 */ /* 0x000fe400000000ba */
[----:B------:R-:W-:Y:S02]  /*8f80*/  @P2 F2FP.BF16.F32.PACK_AB R162, RZ, R162 ;  /* 0x000000a2ffa2223e */ /* 0x000fe400000010ff */
[-C--:B------:R-:W-:Y:S01]  /*8f90*/  F2FP.BF16.F32.PACK_AB R147, R164, R189.reuse ;  /* 0x000000bda493723e */ /* 0x080fe200000010ff */
[----:B--2---:R-:W-:Y:S01]  /*8fa0*/  @P2 FMUL.FTZ R160, R160, R189 ;  /* 0x000000bda0a02220 */ /* 0x004fe20000410000 */
[----:B------:R-:W-:-:S04]  /*8fb0*/  @P2 PRMT R140, R140, 0x5410, R162 ;  /* 0x000054108c8c2816 */ /* 0x000fc800000000a2 */
[----:B------:R-:W-:-:S04]  /*8fc0*/  @P2 F2FP.BF16.F32.PACK_AB R160, RZ, R160 ;  /* 0x000000a0ffa0223e */ /* 0x000fc800000010ff */
[----:B------:R-:W-:Y:S01]  /*8fd0*/  @P2 PRMT R143, R160, 0x7610, R143 ;  /* 0x00007610a08f2816 */ /* 0x000fe2000000008f */
[----:B------:R-:W-:Y:S06]  /*8fe0*/  @!P2 BRA `(.L_x_201) ;  /* 0x000000040068a947 */ /* 0x000fec0003800000 */
[----:B------:R-:W-:-:S05]  /*8ff0*/  FMUL.FTZ R160, R164, UR12 ;  /* 0x0000000ca4a07c20 */ /* 0x000fca0008410000 */
[----:B------:R-:W-:-:S04]  /*9000*/  F2FP.BF16.F32.PACK_AB R160, RZ, R160 ;  /* 0x000000a0ffa0723e */ /* 0x000fc800000010ff */
[----:B------:R-:W-:Y:S01]  /*9010*/  PRMT R143, R143, 0x5410, R160 ;  /* 0x000054108f8f7816 */ /* 0x000fe200000000a0 */
[----:B------:R-:W-:Y:S06]  /*9020*/  BRA `(.L_x_201) ;  /* 0x0000000400587947 */ /* 0x000fec0003800000 */
.L_x_202:
[----:B0-234-:R-:W0:Y:S01]  /*9030*/  @P2 LDC R160, c[0x0][0x40c] ;  /* 0x00010300ffa02b82 */ /* 0x01de220000000800 */
        /* <DEDUP_REMOVED lines=10> */
.L_x_204:
[----:B------:R-:W-:Y:S05]  /*90e0*/  BSYNC.RECONVERGENT B3 ;  /* 0x0000000000037941 */ /* 0x000fea0003800200 */
.L_x_203:
        /* <DEDUP_REMOVED lines=10> */
.L_x_206:
[----:B------:R-:W-:Y:S05]  /*9190*/  BSYNC.RECONVERGENT B3 ;  /* 0x0000000000037941 */ /* 0x000fea0003800200 */
.L_x_205:
        /* <DEDUP_REMOVED lines=10> */
.L_x_208:
[----:B------:R-:W-:Y:S05]  /*9240*/  BSYNC.RECONVERGENT B3 ;  /* 0x0000000000037941 */ /* 0x000fea0003800200 */
.L_x_207:
        /* <DEDUP_REMOVED lines=10> */
.L_x_210:
[----:B------:R-:W-:Y:S05]  /*92f0*/  BSYNC.RECONVERGENT B3 ;  /* 0x0000000000037941 */ /* 0x000fea0003800200 */
.L_x_209:
        /* <DEDUP_REMOVED lines=10> */
.L_x_212:
[----:B------:R-:W-:Y:S05]  /*93a0*/  BSYNC.RECONVERGENT B3 ;  /* 0x0000000000037941 */ /* 0x000fea0003800200 */
.L_x_211:
        /* <DEDUP_REMOVED lines=10> */
.L_x_214:
[----:B------:R-:W-:Y:S05]  /*9450*/  BSYNC.RECONVERGENT B3 ;  /* 0x0000000000037941 */ /* 0x000fea0003800200 */
.L_x_213:
[----:B------:R-:W-:Y:S01]  /*9460*/  BSSY.RECONVERGENT B3, `(.L_x_215) ;  /* 0x000000b000037945 */ /* 0x000fe20003800200 */
[----:B------:R-:W-:-:S03]  /*9470*/  FFMA.FTZ R162, R244, R164, R167 ;  /* 0x000000a4f4a27223 */ /* 0x000fc600000100a7 */
        /* <DEDUP_REMOVED lines=9> */
.L_x_216:
[----:B------:R-:W-:Y:S05]  /*9510*/  BSYNC.RECONVERGENT B3 ;  /* 0x0000000000037941 */ /* 0x000fea0003800200 */
.L_x_215:
[----:B------:R-:W-:Y:S01]  /*9520*/  FADD.FTZ R161, R237, -R162 ;  /* 0x800000a2eda17221 */ /* 0x000fe20000010000 */
[----:B------:R-:W-:-:S03]  /*9530*/  ISETP.GT.AND P1, PT, R191, RZ, PT ;  /* 0x000000ffbf00720c */ /* 0x000fc60003f24270 */
[----:B------:R-:W-:-:S05]  /*9540*/  FMUL.FTZ R161, R190, R161 ;  /* 0x000000a1bea17220 */ /* 0x000fca0000410000 */
[----:B------:R-:W-:-:S05]  /*9550*/  FSEL R161, R161, RZ, P1 ;  /* 0x000000ffa1a17208 */ /* 0x000fca0000800000 */
[----:B0-----:R-:W-:-:S05]  /*9560*/  @P2 FMUL.FTZ R160, R161, R160 ;  /* 0x000000a0a1a02220 */ /* 0x001fca0000410000 */
[----:B------:R-:W-:-:S04]  /*9570*/  @P2 F2FP.BF16.F32.PACK_AB R160, RZ, R160 ;  /* 0x000000a0ffa0223e */ /* 0x000fc800000010ff */
[----:B------:R-:W-:-:S07]  /*9580*/  @P2 PRMT R143, R143, 0x5410, R160 ;  /* 0x000054108f8f2816 */ /* 0x000fce00000000a0 */
.L_x_201:
[----:B------:R-:W-:Y:S05]  /*9590*/  BSYNC.RECONVERGENT B1 ;  /* 0x0000000000017941 */ /* 0x000fea0003800200 */
.L_x_198:
[----:B------:R-:W0:Y:S08]  /*95a0*/  @P0 LDC.64 R162, c[0x0][0x478] ;  /* 0x00011e00ffa20b82 */ /* 0x000e300000000a00 */
[----:B------:R-:W1:Y:S01]  /*95b0*/  @P2 LDC.64 R160, c[0x0][0x468] ;  /* 0x00011a00ffa02b82 */ /* 0x000e620000000a00 */
[----:B0-----:R-:W-:-:S05]  /*95c0*/  @P0 IMAD.WIDE.U32 R162, R187, 0x10, R162 ;  /* 0x00000010bba20825 */ /* 0x001fca00078e00a2 */
[----:B------:R0:W-:Y:S01]  /*95d0*/  @P0 STG.E.128 desc[UR6][R162.64], R144 ;  /* 0x00000090a2000986 */ /* 0x0001e2000c101d06 */
[----:B-1----:R-:W-:-:S05]  /*95e0*/  @P2 IMAD.WIDE.U32 R160, R165, 0x10, R160 ;  /* 0x00000010a5a02825 */ /* 0x002fca00078e00a0 */
[----:B------:R0:W-:Y:S02]  /*95f0*/  @P2 STG.E.128 desc[UR6][R160.64], R140 ;  /* 0x0000008ca0002986 */ /* 0x0001e4000c101d06 */
.L_x_197:
[----:B------:R-:W-:Y:S05]  /*9600*/  BSYNC.RECONVERGENT B2 ;  /* 0x0000000000027941 */ /* 0x000fea0003800200 */
.L_x_196:
[----:B0-234-:R-:W0:Y:S02]  /*9610*/  LDC.64 R160, c[0x0][0x380] ;  /* 0x0000e000ffa07b82 */ /* 0x01de240000000a00 */
[----:B0-----:R-:W-:-:S04]  /*9620*/  LEA R175, R160, R175, 0x2 ;  /* 0x000000afa0af7211 */ /* 0x001fc800078e10ff */
[----:B------:R-:W-:-:S13]  /*9630*/  ISETP.GE.AND P0, PT, R175, R161, PT ;  /* 0x000000a1af00720c */ /* 0x000fda0003f06270 */
[----:B------:R-:W-:Y:S05]  /*9640*/  @!P0 BRA `(.L_x_217) ;  /* 0xffffff7000c08947 */ /* 0x000fea000383ffff */
.L_x_99:
[----:B------:R-:W-:Y:S05]  /*9650*/  BSYNC B0 ;  /* 0x0000000000007941 */ /* 0x000fea0003800000 */
.L_x_98:
[----:B------:R-:W0:Y:S01]  /*9660*/  S2R R3, SR_CgaCtaId ;  /* 0x0000000000037919 */ /* 0x000e220000008800 */
[----:B------:R-:W-:Y:S01]  /*9670*/  SHF.R.U32.HI R2, RZ, 0x5, R179 ;  /* 0x00000005ff027819 */ /* 0x000fe200000116b3 */
[----:B------:R-:W-:Y:S05]  /*9680*/  WARPSYNC.ALL ;  /* 0x0000000000007948 */ /* 0x000fea0003800000 */
[----:B------:R-:W-:Y:S01]  /*9690*/  MOV R0, 0x400 ;  /* 0x0000040000007802 */ /* 0x000fe20000000f00 */
[----:B------:R-:W-:Y:S01]  /*96a0*/  IMAD R177, R2, 0xa0, R177 ;  /* 0x000000a002b17824 */ /* 0x000fe200078e02b1 */
[----:B------:R-:W1:Y:S01]  /*96b0*/  S2UR UR4, SR_CTAID.X ;  /* 0x00000000000479c3 */ /* 0x000e620000002500 */
[----:B------:R-:W2:Y:S01]  /*96c0*/  LDCU.128 UR16, c[0x0][0x440] ;  /* 0x00008800ff1077ac */ /* 0x000ea20008000c00 */
[----:B0-----:R-:W-:Y:S01]  /*96d0*/  LEA R0, R3, R0, 0x18 ;  /* 0x0000000003007211 */ /* 0x001fe200078ec0ff */
[----:B-1----:R-:W-:-:S03]  /*96e0*/  IMAD R50, R178, UR4, RZ ;  /* 0x00000004b2327c24 */ /* 0x002fc6000f8e02ff */
[-C--:B------:R-:W-:Y:S02]  /*96f0*/  LEA R177, R177, R0.reuse, 0x5 ;  /* 0x00000000b1b17211 */ /* 0x080fe400078e28ff */
[C---:B------:R-:W-:Y:S02]  /*9700*/  LEA R0, R179.reuse, R0, 0x2 ;  /* 0x00000000b3007211 */ /* 0x040fe400078e10ff */
[----:B------:R-:W-:Y:S01]  /*9710*/  IADD3 R50, P0, PT, R50, R179, RZ ;  /* 0x000000b332327210 */ /* 0x000fe20007f1e0ff */
[----:B------:R-:W-:Y:S01]  /*9720*/  STS.128 [R177], R104 ;  /* 0x00000068b1007388 */ /* 0x000fe20000000c00 */
[----:B------:R-:W-:Y:S02]  /*9730*/  LOP3.LUT R179, R179, 0x7f, RZ, 0x3c, !PT ;  /* 0x0000007fb3b37812 */ /* 0x000fe400078e3cff */
[----:B-----5:R-:W-:Y:S01]  /*9740*/  IADD3.X R59, PT, PT, RZ, RZ, RZ, P0, !PT ;  /* 0x000000ffff3b7210 */ /* 0x020fe200007fe4ff */
[----:B------:R-:W-:Y:S01]  /*9750*/  STS.128 [R177+0x10], R108 ;  /* 0x0000106cb1007388 */ /* 0x000fe20000000c00 */
[----:B------:R-:W-:-:S02]  /*9760*/  IADD3 R179, PT, PT, R179, R178, RZ ;  /* 0x000000b2b3b37210 */ /* 0x000fc40007ffe0ff */
[C---:B------:R-:W-:Y:S01]  /*9770*/  SHF.L.U64.HI R59, R50.reuse, 0x2, R59 ;  /* 0x00000002323b7819 */ /* 0x040fe2000001023b */
[----:B------:R-:W-:Y:S01]  /*9780*/  STS.128 [R177+0x400], R44 ;  /* 0x0004002cb1007388 */ /* 0x000fe20000000c00 */
[----:B------:R-:W-:Y:S02]  /*9790*/  SHF.L.U32 R50, R50, 0x2, RZ ;  /* 0x0000000232327819 */ /* 0x000fe400000006ff */
[----:B------:R-:W-:Y:S01]  /*97a0*/  ISETP.GE.U32.AND P5, PT, R179, 0x180, PT ;  /* 0x00000180b300780c */ /* 0x000fe20003fa6070 */
[----:B------:R-:W-:Y:S01]  /*97b0*/  STS.128 [R177+0x410], R36 ;  /* 0x00041024b1007388 */ /* 0x000fe20000000c00 */
[C---:B--2---:R-:W-:Y:S02]  /*97c0*/  IADD3 R52, P0, PT, R50.reuse, UR18, RZ ;  /* 0x0000001232347c10 */ /* 0x044fe4000ff1e0ff */
[----:B------:R-:W-:Y:S01]  /*97d0*/  IADD3 R50, P1, PT, R50, UR16, RZ ;  /* 0x0000001032327c10 */ /* 0x000fe2000ff3e0ff */
[----:B------:R-:W-:Y:S01]  /*97e0*/  STS.128 [R177+0x800], R112 ;  /* 0x00080070b1007388 */ /* 0x000fe20000000c00 */
[----:B------:R-:W-:-:S02]  /*97f0*/  IADD3.X R61, PT, PT, R59, UR19, RZ, P0, !PT ;  /* 0x000000133b3d7c10 */ /* 0x000fc400087fe4ff */
[----:B------:R-:W-:Y:S01]  /*9800*/  ISETP.GE.U32.AND P0, PT, R179, 0x80, PT ;  /* 0x00000080b300780c */ /* 0x000fe20003f06070 */
[----:B------:R-:W-:Y:S01]  /*9810*/  STS.128 [R177+0x810], R116 ;  /* 0x00081074b1007388 */ /* 0x000fe20000000c00 */
[----:B------:R-:W-:Y:S02]  /*9820*/  IADD3.X R59, PT, PT, R59, UR17, RZ, P1, !PT ;  /* 0x000000113b3b7c10 */ /* 0x000fe40008ffe4ff */
[C---:B------:R-:W-:Y:S01]  /*9830*/  ISETP.GE.U32.AND P1, PT, R179.reuse, 0x100, PT ;  /* 0x00000100b300780c */ /* 0x040fe20003f26070 */
[----:B------:R-:W-:Y:S01]  /*9840*/  STS.128 [R177+0xc00], R120 ;  /* 0x000c0078b1007388 */ /* 0x000fe20000000c00 */
[----:B------:R-:W-:-:S03]  /*9850*/  ISETP.GE.U32.AND P4, PT, R179, 0x280, PT ;  /* 0x00000280b300780c */ /* 0x000fc60003f86070 */
[----:B------:R-:W-:Y:S04]  /*9860*/  STS.128 [R177+0xc10], R124 ;  /* 0x000c107cb1007388 */ /* 0x000fe80000000c00 */
[----:B------:R-:W-:Y:S04]  /*9870*/  STS.128 [R177+0x1000], R128 ;  /* 0x00100080b1007388 */ /* 0x000fe80000000c00 */
[----:B------:R-:W-:Y:S01]  /*9880*/  STS.128 [R177+0x1010], R132 ;  /* 0x00101084b1007388 */ /* 0x000fe20000000c00 */
[----:B------:R-:W-:Y:S06]  /*9890*/  BAR.SYNC.DEFER_BLOCKING 0x0 ;  /* 0x0000000000007b1d */ /* 0x000fec0000010000 */
[----:B------:R-:W0:Y:S04]  /*98a0*/  LDS R2, [R0] ;  /* 0x0000000000027984 */ /* 0x000e280000000800 */
[----:B------:R-:W1:Y:S04]  /*98b0*/  LDS R5, [R0+0x1400] ;  /* 0x0014000000057984 */ /* 0x000e680000000800 */
[----:B------:R-:W2:Y:S04]  /*98c0*/  LDS R3, [R0+0x200] ;  /* 0x0002000000037984 */ /* 0x000ea80000000800 */
[----:B------:R-:W3:Y:S04]  /*98d0*/  LDS R14, [R0+0x1600] ;  /* 0x00160000000e7984 */ /* 0x000ee80000000800 */
        /* <DEDUP_REMOVED lines=13> */
[----:B---3--:R-:W-:-:S03]  /*99b0*/  FADD.FTZ R3, R3, R14 ;  /* 0x0000000e03037221 */ /* 0x008fc60000010000 */
[----:B------:R-:W3:Y:S01]  /*99c0*/  LDS R10, [R0+0xe00] ;  /* 0x000e0000000a7984 */ /* 0x000ee20000000800 */
[----:B----4-:R-:W-:-:S03]  /*99d0*/  FADD.FTZ R4, RZ, R4 ;  /* 0x00000004ff047221 */ /* 0x010fc60000010000 */
[----:B------:R-:W4:Y:S01]  /*99e0*/  LDS R19, [R0+0x2200] ;  /* 0x0022000000137984 */ /* 0x000f220000000800 */
[----:B------:R-:W-:-:S03]  /*99f0*/  FADD.FTZ R4, R4, R13 ;  /* 0x0000000d04047221 */ /* 0x000fc60000010000 */
[----:B------:R-:W4:Y:S01]  /*9a00*/  LDS R11, [R0+0x1000] ;  /* 0x00100000000b7984 */ /* 0x000f220000000800 */
[----:B------:R-:W-:-:S03]  /*9a10*/  FADD.FTZ R6, RZ, R6 ;  /* 0x00000006ff067221 */ /* 0x000fc60000010000 */
        /* <DEDUP_REMOVED lines=9> */
[----:B0-----:R-:W-:-:S03]  /*9ab0*/  FADD.FTZ R8, R8, R17 ;  /* 0x0000001108087221 */ /* 0x001fc60000010000 */
[----:B------:R-:W0:Y:S01]  /*9ac0*/  LDS R25, [R0+0x2c00] ;  /* 0x002c000000197984 */ /* 0x000e220000000800 */
[----:B-1----:R-:W-:-:S03]  /*9ad0*/  FADD.FTZ R9, RZ, R9 ;  /* 0x00000009ff097221 */ /* 0x002fc60000010000 */
[----:B------:R-:W1:Y:S01]  /*9ae0*/  LDS R27, [R0+0x2e00] ;  /* 0x002e0000001b7984 */ /* 0x000e620000000800 */
[----:B--2---:R-:W-:-:S03]  /*9af0*/  FADD.FTZ R9, R9, R18 ;  /* 0x0000001209097221 */ /* 0x004fc60000010000 */
[----:B------:R-:W2:Y:S01]  /*9b00*/  LDS R24, [R0+0x3000] ;  /* 0x0030000000187984 */ /* 0x000ea20000000800 */
[----:B---3--:R-:W-:-:S03]  /*9b10*/  FADD.FTZ R10, RZ, R10 ;  /* 0x0000000aff0a7221 */ /* 0x008fc60000010000 */
[----:B------:R-:W3:Y:S01]  /*9b20*/  LDS R29, [R0+0x3200] ;  /* 0x00320000001d7984 */ /* 0x000ee20000000800 */
[----:B----4-:R-:W-:-:S03]  /*9b30*/  FADD.FTZ R10, R10, R19 ;  /* 0x000000130a0a7221 */ /* 0x010fc60000010000 */
        /* <DEDUP_REMOVED lines=14> */
[----:B------:R-:W0:Y:S01]  /*9c20*/  LDS R47, [R0+0x4200] ;  /* 0x00420000002f7984 */ /* 0x000e220000000800 */
[----:B-1----:R-:W-:-:S03]  /*9c30*/  FADD.FTZ R6, R6, R27 ;  /* 0x0000001b06067221 */ /* 0x002fc60000010000 */
[----:B------:R-:W1:Y:S01]  /*9c40*/  LDS R36, [R0+0x4400] ;  /* 0x0044000000247984 */ /* 0x000e620000000800 */
[----:B--2---:R-:W-:-:S03]  /*9c50*/  FADD.FTZ R7, R7, R24 ;  /* 0x0000001807077221 */ /* 0x004fc60000010000 */
[----:B------:R-:W2:Y:S01]  /*9c60*/  LDS R49, [R0+0x4600] ;  /* 0x0046000000317984 */ /* 0x000ea20000000800 */
[----:B---3--:R-:W-:-:S03]  /*9c70*/  FADD.FTZ R8, R8, R29 ;  /* 0x0000001d08087221 */ /* 0x008fc60000010000 */
[----:B------:R-:W3:Y:S01]  /*9c80*/  LDS R38, [R0+0x4800] ;  /* 0x0048000000267984 */ /* 0x000ee20000000800 */
[----:B----4-:R-:W-:-:S03]  /*9c90*/  FADD.FTZ R9, R9, R26 ;  /* 0x0000001a09097221 */ /* 0x010fc60000010000 */
[----:B------:R-:W4:Y:S01]  /*9ca0*/  LDS R51, [R0+0x4a00] ;  /* 0x004a000000337984 */ /* 0x000f220000000800 */
[----:B------:R-:W-:-:S03]  /*9cb0*/  FADD.FTZ R10, R10, R31 ;  /* 0x0000001f0a0a7221 */ /* 0x000fc60000010000 */
[----:B------:R-:W4:Y:S01]  /*9cc0*/  LDS R44, [R0+0x4c00] ;  /* 0x004c0000002c7984 */ /* 0x000f220000000800 */
[----:B------:R-:W-:-:S03]  /*9cd0*/  FADD.FTZ R11, R11, R28 ;  /* 0x0000001c0b0b7221 */ /* 0x000fc60000010000 */
[----:B------:R-:W4:Y:S01]  /*9ce0*/  LDS R53, [R0+0x4e00] ;  /* 0x004e000000357984 */ /* 0x000f220000000800 */
[----:B------:R-:W-:Y:S01]  /*9cf0*/  FADD.FTZ R12, R12, R37 ;  /* 0x000000250c0c7221 */ /* 0x000fe20000010000 */
[----:B------:R-:W-:Y:S01]  /*9d00*/  BAR.SYNC.DEFER_BLOCKING 0x0 ;  /* 0x0000000000007b1d */ /* 0x000fe20000010000 */
[----:B------:R-:W-:Y:S01]  /*9d10*/  FADD.FTZ R39, R2, R39 ;  /* 0x0000002702277221 */ /* 0x000fe20000010000 */
[----:B------:R-:W-:Y:S01]  /*9d20*/  @P0 MOV R2, R52 ;  /* 0x0000003400020202 */ /* 0x000fe20000000f00 */
[----:B------:R-:W-:Y:S01]  /*9d30*/  FADD.FTZ R13, R3, R30 ;  /* 0x0000001e030d7221 */ /* 0x000fe20000010000 */
[----:B------:R-:W-:Y:S02]  /*9d40*/  @P0 MOV R3, R61 ;  /* 0x0000003d00030202 */ /* 0x000fe40000000f00 */
[----:B------:R-:W-:Y:S01]  /*9d50*/  @P0 IADD3 R52, P2, PT, R52, 0x200, RZ ;  /* 0x0000020034340810 */ /* 0x000fe20007f5e0ff */
[----:B------:R-:W-:-:S03]  /*9d60*/  FADD.FTZ R45, R4, R45 ;  /* 0x0000002d042d7221 */ /* 0x000fc60000010000 */
[----:B------:R-:W-:Y:S01]  /*9d70*/  @P0 IADD3.X R61, PT, PT, RZ, R61, RZ, P2, !PT ;  /* 0x0000003dff3d0210 */ /* 0x000fe200017fe4ff */
[----:B0-----:R-:W-:Y:S01]  /*9d80*/  FADD.FTZ R47, R6, R47 ;  /* 0x0000002f062f7221 */ /* 0x001fe20000010000 */
[----:B-1----:R-:W-:Y:S01]  /*9d90*/  FADD.FTZ R7, R7, R36 ;  /* 0x0000002407077221 */ /* 0x002fe20000010000 */
[----:B--2---:R-:W-:Y:S01]  /*9da0*/  FADD.FTZ R49, R8, R49 ;  /* 0x0000003108317221 */ /* 0x004fe20000010000 */
[----:B------:R-:W-:Y:S01]  /*9db0*/  STS.128 [R177], R72 ;  /* 0x00000048b1007388 */ /* 0x000fe20000000c00 */
[----:B---3--:R-:W-:-:S03]  /*9dc0*/  FADD.FTZ R9, R9, R38 ;  /* 0x0000002609097221 */ /* 0x008fc60000010000 */
[----:B------:R-:W-:Y:S01]  /*9dd0*/  STS.128 [R177+0x10], R76 ;  /* 0x0000104cb1007388 */ /* 0x000fe20000000c00 */
[----:B----4-:R-:W-:-:S03]  /*9de0*/  FADD.FTZ R51, R10, R51 ;  /* 0x000000330a337221 */ /* 0x010fc60000010000 */
[----:B------:R-:W-:Y:S01]  /*9df0*/  STS.128 [R177+0x400], R40 ;  /* 0x00040028b1007388 */ /* 0x000fe20000000c00 */
[----:B------:R-:W-:-:S03]  /*9e00*/  FADD.FTZ R11, R11, R44 ;  /* 0x0000002c0b0b7221 */ /* 0x000fc60000010000 */
[----:B------:R-:W-:Y:S01]  /*9e10*/  STS.128 [R177+0x410], R32 ;  /* 0x00041020b1007388 */ /* 0x000fe20000000c00 */
[----:B------:R-:W-:-:S03]  /*9e20*/  FADD.FTZ R53, R12, R53 ;  /* 0x000000350c357221 */ /* 0x000fc60000010000 */
        /* <DEDUP_REMOVED lines=21> */
[----:B--2---:R-:W-:-:S03]  /*9f80*/  FADD.FTZ R41, R46, R41 ;  /* 0x000000292e297221 */ /* 0x004fc60000010000 */
[----:B------:R-:W-:Y:S01]  /*9f90*/  LDS R22, [R0+0x1a00] ;  /* 0x001a000000167984 */ /* 0x000fe20000000800 */
[----:B---3--:R-:W-:-:S03]  /*9fa0*/  FADD.FTZ R41, R41, R42 ;  /* 0x0000002a29297221 */ /* 0x008fc60000010000 */
[----:B------:R-:W-:Y:S01]  /*9fb0*/  LDS R30, [R0+0x2e00] ;  /* 0x002e0000001e7984 */ /* 0x000fe20000000800 */
[----:B----4-:R-:W-:-:S03]  /*9fc0*/  FADD.FTZ R32, RZ, R32 ;  /* 0x00000020ff207221 */ /* 0x010fc60000010000 */
[----:B------:R2:W-:Y:S01]  /*9fd0*/  @P0 STG.E desc[UR6][R2.64], R41 ;  /* 0x0000002902000986 */ /* 0x0005e2000c101906 */
[----:B------:R-:W-:-:S03]  /*9fe0*/  FADD.FTZ R32, R32, R35 ;  /* 0x0000002320207221 */ /* 0x000fc60000010000 */
[----:B------:R-:W3:Y:S01]  /*9ff0*/  LDS R14, [R0+0x800] ;  /* 0x00080000000e7984 */ /* 0x000ee20000000800 */
[----:B------:R-:W-:-:S03]  /*a000*/  FADD.FTZ R32, R32, R43 ;  /* 0x0000002b20207221 */ /* 0x000fc60000010000 */
[----:B------:R-:W4:Y:S01]  /*a010*/  LDS R23, [R0+0x1c00] ;  /* 0x001c000000177984 */ /* 0x000f220000000800 */
[----:B------:R-:W-:Y:S01]  /*a020*/  FADD.FTZ R57, R32, R57 ;  /* 0x0000003920397221 */ /* 0x000fe20000010000 */
[----:B--2---:R-:W-:Y:S01]  /*a030*/  @P0 MOV R2, R50 ;  /* 0x0000003200020202 */ /* 0x004fe20000000f00 */
[----:B------:R-:W-:Y:S01]  /*a040*/  @P0 IMAD.MOV.U32 R3, RZ, RZ, R59 ;  /* 0x000000ffff030224 */ /* 0x000fe200078e003b */
[----:B------:R-:W-:Y:S01]  /*a050*/  @P0 IADD3 R50, P3, PT, R50, 0x200, RZ ;  /* 0x0000020032320810 */ /* 0x000fe20007f7e0ff */
[----:B------:R-:W-:Y:S01]  /*a060*/  FADD.FTZ R33, RZ, R33 ;  /* 0x00000021ff217221 */ /* 0x000fe20000010000 */
[----:B------:R-:W-:Y:S02]  /*a070*/  LDS R32, [R0+0x4200] ;  /* 0x0042000000207984 */ /* 0x000fe40000000800 */
[----:B------:R-:W-:Y:S01]  /*a080*/  @P0 IADD3.X R59, PT, PT, RZ, R59, RZ, P3, !PT ;  /* 0x0000003bff3b0210 */ /* 0x000fe20001ffe4ff */
[----:B------:R-:W-:Y:S01]  /*a090*/  FADD.FTZ R33, R33, R34 ;  /* 0x0000002221217221 */ /* 0x000fe20000010000 */
[----:B------:R2:W-:Y:S01]  /*a0a0*/  @P0 STG.E desc[UR6][R2.64], R39 ;  /* 0x0000002702000986 */ /* 0x0005e2000c101906 */
[----:B------:R-:W-:-:S02]  /*a0b0*/  @P1 MOV R4, R50 ;  /* 0x0000003200041202 */ /* 0x000fc40000000f00 */
[-C--:B------:R-:W-:Y:S01]  /*a0c0*/  @P1 MOV R5, R59.reuse ;  /* 0x0000003b00051202 */ /* 0x080fe20000000f00 */
[----:B0-----:R-:W-:Y:S01]  /*a0d0*/  FADD.FTZ R33, R33, R40 ;  /* 0x0000002821217221 */ /* 0x001fe20000010000 */
[----:B------:R-:W0:Y:S01]  /*a0e0*/  LDS R15, [R0+0xa00] ;  /* 0x000a0000000f7984 */ /* 0x000e220000000800 */
[----:B------:R-:W-:Y:S02]  /*a0f0*/  @P1 IADD3 R50, P2, PT, R50, 0x200, RZ ;  /* 0x0000020032321810 */ /* 0x000fe40007f5e0ff */
[----:B-1----:R-:W-:Y:S01]  /*a100*/  FADD.FTZ R33, R33, R48 ;  /* 0x0000003021217221 */ /* 0x002fe20000010000 */
[----:B------:R-:W1:Y:S01]  /*a110*/  LDS R25, [R0+0x3000] ;  /* 0x0030000000197984 */ /* 0x000e620000000800 */
[----:B------:R-:W-:Y:S02]  /*a120*/  @P1 IADD3.X R59, PT, PT, RZ, R59, RZ, P2, !PT ;  /* 0x0000003bff3b1210 */ /* 0x000fe400017fe4ff */
[----:B--2---:R-:W-:Y:S01]  /*a130*/  @P1 MOV R2, R52 ;  /* 0x0000003400021202 */ /* 0x004fe20000000f00 */
[----:B------:R-:W2:Y:S01]  /*a140*/  LDS R18, [R0+0x1e00] ;  /* 0x001e000000127984 */ /* 0x000ea20000000800 */
[----:B------:R-:W-:-:S02]  /*a150*/  @P1 MOV R3, R61 ;  /* 0x0000003d00031202 */ /* 0x000fc40000000f00 */
[----:B------:R-:W-:Y:S01]  /*a160*/  @P1 IADD3 R52, P0, PT, R52, 0x200, RZ ;  /* 0x0000020034341810 */ /* 0x000fe20007f1e0ff */
[----:B------:R-:W2:Y:S01]  /*a170*/  LDS R20, [R0+0x3200] ;  /* 0x0032000000147984 */ /* 0x000ea20000000800 */
[C---:B------:R-:W-:Y:S02]  /*a180*/  ISETP.GE.U32.AND P3, PT, R179.reuse, 0x300, PT ;  /* 0x00000300b300780c */ /* 0x040fe40003f66070 */
[----:B------:R-:W-:Y:S01]  /*a190*/  @P1 IADD3.X R61, PT, PT, RZ, R61, RZ, P0, !PT ;  /* 0x0000003dff3d1210 */ /* 0x000fe200007fe4ff */
[----:B------:R4:W-:Y:S01]  /*a1a0*/  @P1 STG.E desc[UR6][R2.64], R57 ;  /* 0x0000003902001986 */ /* 0x0009e2000c101906 */
[C---:B------:R-:W-:Y:S01]  /*a1b0*/  ISETP.GE.U32.AND P0, PT, R179.reuse, 0x200, PT ;  /* 0x00000200b300780c */ /* 0x040fe20003f06070 */
[----:B---3--:R-:W-:Y:S02]  /*a1c0*/  FADD.FTZ R14, RZ, R14 ;  /* 0x0000000eff0e7221 */ /* 0x008fe40000010000 */
[----:B------:R-:W-:Y:S01]  /*a1d0*/  @P1 STG.E desc[UR6][R4.64], R13 ;  /* 0x0000000d04001986 */ /* 0x000fe2000c101906 */
[----:B------:R-:W-:Y:S01]  /*a1e0*/  ISETP.GE.U32.AND P2, PT, R179, 0x380, PT ;  /* 0x00000380b300780c */ /* 0x000fe20003f46070 */
[----:B----4-:R-:W-:-:S02]  /*a1f0*/  FADD.FTZ R14, R14, R23 ;  /* 0x000000170e0e7221 */ /* 0x010fc40000010000 */
[----:B------:R-:W3:Y:S01]  /*a200*/  LDS R13, [R0+0x600] ;  /* 0x00060000000d7984 */ /* 0x000ee20000000800 */
[----:B------:R-:W-:-:S03]  /*a210*/  @P5 MOV R2, R52 ;  /* 0x0000003400025202 */ /* 0x000fc60000000f00 */
[----:B------:R-:W-:Y:S01]  /*a220*/  LDS R24, [R0+0x4600] ;  /* 0x0046000000187984 */ /* 0x000fe20000000800 */
[-C--:B------:R-:W-:Y:S02]  /*a230*/  @P5 MOV R3, R61.reuse ;  /* 0x0000003d00035202 */ /* 0x080fe40000000f00 */
[----:B------:R-:W-:Y:S01]  /*a240*/  @P5 IADD3 R52, P1, PT, R52, 0x200, RZ ;  /* 0x0000020034345810 */ /* 0x000fe20007f3e0ff */
[----:B------:R-:W4:Y:S03]  /*a250*/  LDS R16, [R0+0xc00] ;  /* 0x000c000000107984 */ /* 0x000f260000000800 */
[----:B------:R-:W-:Y:S01]  /*a260*/  @P5 IADD3.X R61, PT, PT, RZ, R61, RZ, P1, !PT ;  /* 0x0000003dff3d5210 */ /* 0x000fe20000ffe4ff */
[----:B------:R2:W-:Y:S01]  /*a270*/  @P5 STG.E desc[UR6][R2.64], R33 ;  /* 0x0000002102005986 */ /* 0x0005e2000c101906 */
[----:B------:R-:W-:Y:S01]  /*a280*/  ISETP.GE.U32.AND P1, PT, R179, 0x400, PT ;  /* 0x00000400b300780c */ /* 0x000fe20003f26070 */
[----:B0-----:R-:W-:-:S02]  /*a290*/  FADD.FTZ R15, RZ, R15 ;  /* 0x0000000fff0f7221 */ /* 0x001fc40000010000 */
[----:B------:R-:W0:Y:S01]  /*a2a0*/  LDS R33, [R0+0x4400] ;  /* 0x0044000000217984 */ /* 0x000e220000000800 */
[----:B-1----:R-:W-:-:S03]  /*a2b0*/  FADD.FTZ R14, R14, R25 ;  /* 0x000000190e0e7221 */ /* 0x002fc60000010000 */
[----:B------:R-:W1:Y:S01]  /*a2c0*/  LDS R17, [R0+0x2000] ;  /* 0x0020000000117984 */ /* 0x000e620000000800 */
[----:B--2---:R-:W-:-:S03]  /*a2d0*/  FADD.FTZ R15, R15, R18 ;  /* 0x000000120f0f7221 */ /* 0x004fc60000010000 */
[----:B------:R-:W2:Y:S01]  /*a2e0*/  LDS R21, [R0+0x3400] ;  /* 0x0034000000157984 */ /* 0x000ea20000000800 */
[----:B------:R-:W-:Y:S01]  /*a2f0*/  @P5 MOV R2, R50 ;  /* 0x0000003200025202 */ /* 0x000fe20000000f00 */
[----:B------:R-:W-:Y:S01]  /*a300*/  @P5 IMAD.MOV.U32 R3, RZ, RZ, R59 ;  /* 0x000000ffff035224 */ /* 0x000fe200078e003b */
[----:B------:R-:W-:Y:S01]  /*a310*/  @P5 IADD3 R50, P6, PT, R50, 0x200, RZ ;  /* 0x0000020032325810 */ /* 0x000fe20007fde0ff */
[----:B------:R-:W2:Y:S01]  /*a320*/  LDS R27, [R0+0x4800] ;  /* 0x00480000001b7984 */ /* 0x000ea20000000800 */
[----:B------:R-:W-:Y:S02]  /*a330*/  FADD.FTZ R15, R15, R20 ;  /* 0x000000140f0f7221 */ /* 0x000fe40000010000 */
[----:B------:R-:W-:Y:S01]  /*a340*/  @P5 IADD3.X R59, PT, PT, RZ, R59, RZ, P6, !PT ;  /* 0x0000003bff3b5210 */ /* 0x000fe200037fe4ff */
[----:B------:R-:W2:Y:S01]  /*a350*/  LDS R6, [R0+0xe00] ;  /* 0x000e000000067984 */ /* 0x000ea20000000800 */
[----:B------:R-:W-:Y:S02]  /*a360*/  @P0 MOV R4, R50 ;  /* 0x0000003200040202 */ /* 0x000fe40000000f00 */
[----:B------:R-:W-:Y:S01]  /*a370*/  @P0 MOV R5, R59 ;  /* 0x0000003b00050202 */ /* 0x000fe20000000f00 */
[----:B------:R4:W-:Y:S01]  /*a380*/  @P5 STG.E desc[UR6][R2.64], R45 ;  /* 0x0000002d02005986 */ /* 0x0009e2000c101906 */
[----:B------:R-:W-:Y:S01]  /*a390*/  ISETP.GE.U32.AND P5, PT, R179, 0x480, PT ;  /* 0x00000480b300780c */ /* 0x000fe20003fa6070 */
[----:B---3--:R-:W-:-:S02]  /*a3a0*/  FADD.FTZ R13, RZ, R13 ;  /* 0x0000000dff0d7221 */ /* 0x008fc40000010000 */
[----:B------:R-:W3:Y:S02]  /*a3b0*/  LDS R8, [R0+0x1000] ;  /* 0x0010000000087984 */ /* 0x000ee40000000800 */
[----:B------:R-:W-:Y:S02]  /*a3c0*/  FADD.FTZ R13, R13, R22 ;  /* 0x000000160d0d7221 */ /* 0x000fe40000010000 */
[----:B------:R-:W-:Y:S02]  /*a3d0*/  LDS R23, [R0+0x3600] ;  /* 0x0036000000177984 */ /* 0x000fe40000000800 */
[----:B------:R-:W-:Y:S01]  /*a3e0*/  FADD.FTZ R13, R13, R30 ;  /* 0x0000001e0d0d7221 */ /* 0x000fe20000010000 */
[----:B----4-:R-:W-:Y:S01]  /*a3f0*/  @P0 MOV R2, R52 ;  /* 0x0000003400020202 */ /* 0x010fe20000000f00 */
[----:B------:R-:W-:Y:S01]  /*a400*/  LDS R29, [R0+0x4a00] ;  /* 0x004a0000001d7984 */ /* 0x000fe20000000800 */
[----:B------:R-:W-:Y:S01]  /*a410*/  @P0 MOV R3, R61 ;  /* 0x0000003d00030202 */ /* 0x000fe20000000f00 */
[----:B------:R-:W-:Y:S01]  /*a420*/  FADD.FTZ R19, R13, R32 ;  /* 0x000000200d137221 */ /* 0x000fe20000010000 */
[----:B------:R-:W-:Y:S01]  /*a430*/  @P0 IADD3 R52, P6, PT, R52, 0x200, RZ ;  /* 0x0000020034340810 */ /* 0x000fe20007fde0ff */
[----:B------:R-:W4:Y:S01]  /*a440*/  LDS R13, [R0+0x2200] ;  /* 0x00220000000d7984 */ /* 0x000f220000000800 */
[----:B------:R-:W-:-:S02]  /*a450*/  FADD.FTZ R16, RZ, R16 ;  /* 0x00000010ff107221 */ /* 0x000fc40000010000 */
[----:B------:R-:W-:Y:S01]  /*a460*/  @P0 IADD3.X R61, PT, PT, RZ, R61, RZ, P6, !PT ;  /* 0x0000003dff3d0210 */ /* 0x000fe200037fe4ff */
[----:B------:R2:W-:Y:S01]  /*a470*/  @P0 STG.E desc[UR6][R2.64], R19 ;  /* 0x0000001302000986 */ /* 0x0005e2000c101906 */
[----:B------:R-:W-:Y:S01]  /*a480*/  @P0 IADD3 R50, P6, PT, R50, 0x200, RZ ;  /* 0x0000020032320810 */ /* 0x000fe20007fde0ff */
[----:B0-----:R-:W-:Y:S01]  /*a490*/  FADD.FTZ R33, R14, R33 ;  /* 0x000000210e217221 */ /* 0x001fe20000010000 */
[----:B-1----:R-:W-:Y:S01]  /*a4a0*/  FADD.FTZ R16, R16, R17 ;  /* 0x0000001110107221 */ /* 0x002fe20000010000 */
[----:B------:R-:W0:Y:S01]  /*a4b0*/  LDS R19, [R0+0x2400] ;  /* 0x0024000000137984 */ /* 0x000e220000000800 */
[----:B------:R-:W-:Y:S02]  /*a4c0*/  @P0 IADD3.X R59, PT, PT, RZ, R59, RZ, P6, !PT ;  /* 0x0000003bff3b0210 */ /* 0x000fe400037fe4ff */
[----:B--2---:R-:W-:Y:S01]  /*a4d0*/  FADD.FTZ R16, R16, R21 ;  /* 0x0000001510107221 */ /* 0x004fe20000010000 */
[----:B------:R-:W1:Y:S01]  /*a4e0*/  LDS R25, [R0+0x3800] ;  /* 0x0038000000197984 */ /* 0x000e620000000800 */
[----:B------:R-:W-:-:S02]  /*a4f0*/  ISETP.GE.U32.AND P6, PT, R179, 0x500, PT ;  /* 0x00000500b300780c */ /* 0x000fc40003fc6070 */
[----:B------:R-:W-:Y:S01]  /*a500*/  FADD.FTZ R27, R16, R27 ;  /* 0x0000001b101b7221 */ /* 0x000fe20000010000 */
[----:B------:R-:W-:Y:S01]  /*a510*/  @P4 MOV R2, R52 ;  /* 0x0000003400024202 */ /* 0x000fe20000000f00 */
[----:B------:R-:W2:Y:S01]  /*a520*/  LDS R10, [R0+0x1200] ;  /* 0x00120000000a7984 */ /* 0x000ea20000000800 */
[----:B------:R-:W-:Y:S01]  /*a530*/  @P4 MOV R3, R61 ;  /* 0x0000003d00034202 */ /* 0x000fe20000000f00 */
[----:B------:R-:W-:Y:S02]  /*a540*/  FADD.FTZ R6, RZ, R6 ;  /* 0x00000006ff067221 */ /* 0x000fe40000010000 */
[----:B------:R3:W-:Y:S01]  /*a550*/  @P0 STG.E desc[UR6][R4.64], R47 ;  /* 0x0000002f04000986 */ /* 0x0007e2000c101906 */
[----:B------:R-:W-:-:S03]  /*a560*/  @P4 IADD3 R52, P0, PT, R52, 0x200, RZ ;  /* 0x0000020034344810 */ /* 0x000fc60007f1e0ff */
[----:B------:R4:W-:Y:S01]  /*a570*/  @P4 STG.E desc[UR6][R2.64], R33 ;  /* 0x0000002102004986 */ /* 0x0009e2000c101906 */
[----:B------:R-:W-:Y:S01]  /*a580*/  @P4 IADD3.X R61, PT, PT, RZ, R61, RZ, P0, !PT ;  /* 0x0000003dff3d4210 */ /* 0x000fe200007fe4ff */
[----:B---3--:R-:W-:Y:S02]  /*a590*/  FADD.FTZ R8, RZ, R8 ;  /* 0x00000008ff087221 */ /* 0x008fe40000010000 */
[----:B------:R-:W3:Y:S01]  /*a5a0*/  LDS R31, [R0+0x4c00] ;  /* 0x004c0000001f7984 */ /* 0x000ee20000000800 */
[----:B------:R-:W-:-:S03]  /*a5b0*/  FADD.FTZ R5, R15, R24 ;  /* 0x000000180f057221 */ /* 0x000fc60000010000 */
[----:B------:R-:W-:Y:S01]  /*a5c0*/  LDS R17, [R0+0x3a00] ;  /* 0x003a000000117984 */ /* 0x000fe20000000800 */
[----:B----4-:R-:W-:Y:S01]  /*a5d0*/  @P4 MOV R2, R50 ;  /* 0x0000003200024202 */ /* 0x010fe20000000f00 */
[----:B------:R-:W-:Y:S02]  /*a5e0*/  @P4 IMAD.MOV.U32 R3, RZ, RZ, R59 ;  /* 0x000000ffff034224 */ /* 0x000fe400078e003b */
[----:B------:R-:W4:Y:S01]  /*a5f0*/  LDS R15, [R0+0x2600] ;  /* 0x00260000000f7984 */ /* 0x000f220000000800 */
[----:B------:R-:W-:Y:S01]  /*a600*/  @P4 IADD3 R50, P0, PT, R50, 0x200, RZ ;  /* 0x0000020032324810 */ /* 0x000fe20007f1e0ff */
[----:B------:R-:W-:Y:S02]  /*a610*/  FADD.FTZ R6, R6, R13 ;  /* 0x0000000d06067221 */ /* 0x000fe40000010000 */
[----:B------:R2:W-:Y:S01]  /*a620*/  @P4 STG.E desc[UR6][R2.64], R7 ;  /* 0x0000000702004986 */ /* 0x0005e2000c101906 */
[----:B------:R-:W-:Y:S01]  /*a630*/  @P4 IADD3.X R59, PT, PT, RZ, R59, RZ, P0, !PT ;  /* 0x0000003bff3b4210 */ /* 0x000fe200007fe4ff */
[----:B------:R-:W-:-:S02]  /*a640*/  FADD.FTZ R6, R6, R23 ;  /* 0x0000001706067221 */ /* 0x000fc40000010000 */
[----:B------:R-:W4:Y:S01]  /*a650*/  LDS R21, [R0+0x4e00] ;  /* 0x004e000000157984 */ /* 0x000f220000000800 */
[----:B0-----:R-:W-:Y:S01]  /*a660*/  FADD.FTZ R8, R8, R19 ;  /* 0x0000001308087221 */ /* 0x001fe20000010000 */
[----:B------:R-:W-:-:S03]  /*a670*/  FADD.FTZ R29, R6, R29 ;  /* 0x0000001d061d7221 */ /* 0x000fc60000010000 */
[----:B-1----:R-:W-:Y:S01]  /*a680*/  FADD.FTZ R8, R8, R25 ;  /* 0x0000001908087221 */ /* 0x002fe20000010000 */
[----:B--2---:R-:W-:Y:S02]  /*a690*/  @P3 MOV R2, R52 ;  /* 0x0000003400023202 */ /* 0x004fe40000000f00 */
[----:B------:R-:W-:Y:S01]  /*a6a0*/  @P3 MOV R3, R61 ;  /* 0x0000003d00033202 */ /* 0x000fe20000000f00 */
[----:B------:R-:W-:Y:S01]  /*a6b0*/  FADD.FTZ R10, RZ, R10 ;  /* 0x0000000aff0a7221 */ /* 0x000fe20000010000 */
[----:B------:R-:W-:-:S03]  /*a6c0*/  @P3 IADD3 R52, P0, PT, R52, 0x200, RZ ;  /* 0x0000020034343810 */ /* 0x000fc60007f1e0ff */
[----:B------:R0:W-:Y:S01]  /*a6d0*/  @P3 STG.E desc[UR6][R2.64], R5 ;  /* 0x0000000502003986 */ /* 0x0001e2000c101906 */
[----:B------:R-:W-:Y:S01]  /*a6e0*/  @P3 IADD3.X R61, PT, PT, RZ, R61, RZ, P0, !PT ;  /* 0x0000003dff3d3210 */ /* 0x000fe200007fe4ff */
[----:B---3--:R-:W-:Y:S01]  /*a6f0*/  FADD.FTZ R31, R8, R31 ;  /* 0x0000001f081f7221 */ /* 0x008fe20000010000 */
[----:B0-----:R-:W-:Y:S02]  /*a700*/  @P3 MOV R2, R50 ;  /* 0x0000003200023202 */ /* 0x001fe40000000f00 */
[-C--:B------:R-:W-:Y:S02]  /*a710*/  @P3 MOV R3, R59.reuse ;  /* 0x0000003b00033202 */ /* 0x080fe40000000f00 */
[----:B------:R-:W-:Y:S01]  /*a720*/  @P3 IADD3 R50, P4, PT, R50, 0x200, RZ ;  /* 0x0000020032323810 */ /* 0x000fe20007f9e0ff */
[----:B----4-:R-:W-:Y:S02]  /*a730*/  FADD.FTZ R10, R10, R15 ;  /* 0x0000000f0a0a7221 */ /* 0x010fe40000010000 */
[----:B------:R0:W-:Y:S01]  /*a740*/  @P3 STG.E desc[UR6][R2.64], R49 ;  /* 0x0000003102003986 */ /* 0x0001e2000c101906 */
[----:B------:R-:W-:Y:S01]  /*a750*/  @P3 IADD3.X R59, PT, PT, RZ, R59, RZ, P4, !PT ;  /* 0x0000003bff3b3210 */ /* 0x000fe200027fe4ff */
[----:B------:R-:W-:-:S04]  /*a760*/  FADD.FTZ R10, R10, R17 ;  /* 0x000000110a0a7221 */ /* 0x000fc80000010000 */
[----:B------:R-:W-:Y:S01]  /*a770*/  FADD.FTZ R21, R10, R21 ;  /* 0x000000150a157221 */ /* 0x000fe20000010000 */
[----:B0-----:R-:W-:Y:S02]  /*a780*/  @P2 MOV R2, R52 ;  /* 0x0000003400022202 */ /* 0x001fe40000000f00 */
[----:B------:R-:W-:Y:S02]  /*a790*/  @P2 MOV R3, R61 ;  /* 0x0000003d00032202 */ /* 0x000fe40000000f00 */
[----:B------:R-:W-:-:S03]  /*a7a0*/  @P2 IADD3 R52, P0, PT, R52, 0x200, RZ ;  /* 0x0000020034342810 */ /* 0x000fc60007f1e0ff */
[----:B------:R0:W-:Y:S01]  /*a7b0*/  @P2 STG.E desc[UR6][R2.64], R27 ;  /* 0x0000001b02002986 */ /* 0x0001e2000c101906 */
[----:B------:R-:W-:Y:S02]  /*a7c0*/  @P2 IADD3.X R61, PT, PT, RZ, R61, RZ, P0, !PT ;  /* 0x0000003dff3d2210 */ /* 0x000fe400007fe4ff */
[----:B0-----:R-:W-:Y:S01]  /*a7d0*/  @P2 MOV R2, R50 ;  /* 0x0000003200022202 */ /* 0x001fe20000000f00 */
[----:B------:R-:W-:Y:S01]  /*a7e0*/  @P2 IMAD.MOV.U32 R3, RZ, RZ, R59 ;  /* 0x000000ffff032224 */ /* 0x000fe200078e003b */
[----:B------:R-:W-:-:S04]  /*a7f0*/  @P2 IADD3 R50, P3, PT, R50, 0x200, RZ ;  /* 0x0000020032322810 */ /* 0x000fc80007f7e0ff */
[----:B------:R0:W-:Y:S01]  /*a800*/  @P2 STG.E desc[UR6][R2.64], R9 ;  /* 0x0000000902002986 */ /* 0x0001e2000c101906 */
[----:B------:R-:W-:Y:S02]  /*a810*/  @P2 IADD3.X R59, PT, PT, RZ, R59, RZ, P3, !PT ;  /* 0x0000003bff3b2210 */ /* 0x000fe40001ffe4ff */
[----:B------:R-:W-:Y:S02]  /*a820*/  @P1 MOV R4, R50 ;  /* 0x0000003200041202 */ /* 0x000fe40000000f00 */
[----:B------:R-:W-:Y:S02]  /*a830*/  @P1 IADD3 R50, P2, PT, R50, 0x200, RZ ;  /* 0x0000020032321810 */ /* 0x000fe40007f5e0ff */
[-C--:B------:R-:W-:Y:S02]  /*a840*/  @P1 MOV R5, R59.reuse ;  /* 0x0000003b00051202 */ /* 0x080fe40000000f00 */
[----:B------:R-:W-:Y:S02]  /*a850*/  @P1 IADD3.X R59, PT, PT, RZ, R59, RZ, P2, !PT ;  /* 0x0000003bff3b1210 */ /* 0x000fe400017fe4ff */
[----:B------:R-:W-:-:S02]  /*a860*/  @P5 MOV R6, R50 ;  /* 0x0000003200065202 */ /* 0x000fc40000000f00 */
[----:B0-----:R-:W-:Y:S01]  /*a870*/  @P1 MOV R2, R52 ;  /* 0x0000003400021202 */ /* 0x001fe20000000f00 */
[----:B------:R-:W-:Y:S01]  /*a880*/  @P5 IMAD.MOV.U32 R7, RZ, RZ, R59 ;  /* 0x000000ffff075224 */ /* 0x000fe200078e003b */
[----:B------:R-:W-:Y:S02]  /*a890*/  @P1 IADD3 R52, P0, PT, R52, 0x200, RZ ;  /* 0x0000020034341810 */ /* 0x000fe40007f1e0ff */
[-C--:B------:R-:W-:Y:S02]  /*a8a0*/  @P1 MOV R3, R61.reuse ;  /* 0x0000003d00031202 */ /* 0x080fe40000000f00 */
[----:B------:R-:W-:Y:S02]  /*a8b0*/  @P1 IADD3.X R61, PT, PT, RZ, R61, RZ, P0, !PT ;  /* 0x0000003dff3d1210 */ /* 0x000fe400007fe4ff */
[----:B------:R-:W-:Y:S01]  /*a8c0*/  @P5 IADD3 R50, P2, PT, R50, 0x200, RZ ;  /* 0x0000020032325810 */ /* 0x000fe20007f5e0ff */
[----:B------:R0:W-:Y:S03]  /*a8d0*/  @P1 STG.E desc[UR6][R2.64], R29 ;  /* 0x0000001d02001986 */ /* 0x0001e6000c101906 */
[----:B------:R-:W-:Y:S01]  /*a8e0*/  @P5 IADD3.X R59, PT, PT, RZ, R59, RZ, P2, !PT ;  /* 0x0000003bff3b5210 */ /* 0x000fe200017fe4ff */
[----:B------:R1:W-:Y:S01]  /*a8f0*/  @P1 STG.E desc[UR6][R4.64], R51 ;  /* 0x0000003304001986 */ /* 0x0003e2000c101906 */
[----:B0-----:R-:W-:-:S02]  /*a900*/  @P5 MOV R2, R52 ;  /* 0x0000003400025202 */ /* 0x001fc40000000f00 */
[-C--:B------:R-:W-:Y:S02]  /*a910*/  @P5 MOV R3, R61.reuse ;  /* 0x0000003d00035202 */ /* 0x080fe40000000f00 */
[----:B------:R-:W-:Y:S02]  /*a920*/  @P5 IADD3 R52, P0, PT, R52, 0x200, RZ ;  /* 0x0000020034345810 */ /* 0x000fe40007f1e0ff */
[----:B-1----:R-:W-:Y:S01]  /*a930*/  MOV R4, R50 ;  /* 0x0000003200047202 */ /* 0x002fe20000000f00 */
[----:B------:R0:W-:Y:S01]  /*a940*/  @P5 STG.E desc[UR6][R2.64], R31 ;  /* 0x0000001f02005986 */ /* 0x0001e2000c101906 */
[----:B------:R-:W-:Y:S02]  /*a950*/  @P5 IADD3.X R61, PT, PT, RZ, R61, RZ, P0, !PT ;  /* 0x0000003dff3d5210 */ /* 0x000fe400007fe4ff */
[----:B------:R-:W-:Y:S01]  /*a960*/  MOV R5, R59 ;  /* 0x0000003b00057202 */ /* 0x000fe20000000f00 */
[----:B------:R1:W-:Y:S01]  /*a970*/  @P5 STG.E desc[UR6][R6.64], R11 ;  /* 0x0000000b06005986 */ /* 0x0003e2000c101906 */
[----:B0-----:R-:W-:-:S02]  /*a980*/  MOV R2, R52 ;  /* 0x0000003400027202 */ /* 0x001fc40000000f00 */
[----:B------:R-:W-:Y:S01]  /*a990*/  MOV R3, R61 ;  /* 0x0000003d00037202 */ /* 0x000fe20000000f00 */
[----:B------:R-:W-:Y:S06]  /*a9a0*/  @!P6 EXIT ;  /* 0x000000000000e94d */ /* 0x000fec0003800000 */
[----:B------:R-:W-:Y:S04]  /*a9b0*/  STG.E desc[UR6][R2.64], R21 ;  /* 0x0000001502007986 */ /* 0x000fe8000c101906 */
[----:B------:R-:W-:Y:S01]  /*a9c0*/  STG.E desc[UR6][R4.64], R53 ;  /* 0x0000003504007986 */ /* 0x000fe2000c101906 */
[----:B------:R-:W-:Y:S05]  /*a9d0*/  EXIT ;  /* 0x000000000000794d */ /* 0x000fea0003800000 */
.L_x_111:
[----:B------:R-:W-:Y:S01]  /*a9e0*/  HFMA2 R235, -RZ, RZ, 0, 5.9604644775390625e-08 ;  /* 0x00000001ffeb7431 */ /* 0x000fe200000001ff */
[----:B------:R-:W-:Y:S01]  /*a9f0*/  BSSY B1, `(.L_x_218) ;  /* 0x0000006000017945 */ /* 0x000fe20003800000 */
[----:B------:R-:W-:Y:S02]  /*aa00*/  MOV R252, 0x1f ;  /* 0x0000001f00fc7802 */ /* 0x000fe40000000f00 */
[----:B------:R-:W-:-:S07]  /*aa10*/  MOV R186, 0xffffffff ;  /* 0xffffffff00ba7802 */ /* 0x000fce0000000f00 */
[----:B--2---:R-:W-:Y:S05]  /*aa20*/  WARPSYNC.COLLECTIVE R186, `(.L_x_219) ;  /* 0x00000000ba087348 */ /* 0x004fea0003c00000 */
[----:B------:R0:W1:Y:S02]  /*aa30*/  SHFL.BFLY P0, R188, R249, R235, R252 ;  /* 0x0c0000ebf9bc7389 */ /* 0x00006400000000fc */
[----:B012---:R-:W-:Y:S05]  /*aa40*/  ENDCOLLECTIVE ;  /* 0x000000000000791b */ /* 0x007fea0003800000 */
.L_x_219:
[----:B------:R-:W-:Y:S05]  /*aa50*/  BSYNC B1 ;  /* 0x0000000000017941 */ /* 0x000fea0003800000 */
.L_x_218:
[----:B------:R-:W-:Y:S01]  /*aa60*/  MOV R160, R188 ;  /* 0x000000bc00a07202 */ /* 0x000fe20000000f00 */
[----:B------:R-:W-:Y:S02]  /*aa70*/  HFMA2 R252, -RZ, RZ, 0, 1.847743988037109375e-06 ;  /* 0x0000001ffffc7431 */ /* 0x000fe400000001ff */
[----:B------:R-:W-:Y:S01]  /*aa80*/  IMAD.MOV.U32 R235, RZ, RZ, 0x1 ;  /* 0x00000001ffeb7424 */ /* 0x000fe200078e00ff */
[----:B------:R-:W-:Y:S01]  /*aa90*/  MOV R186, 0xffffffff ;  /* 0xffffffff00ba7802 */ /* 0x000fe20000000f00 */
[----:B------:R-:W-:Y:S01]  /*aaa0*/  FADD.FTZ R160, R160, R249 ;  /* 0x000000f9a0a07221 */ /* 0x000fe20000010000 */
[----:B------:R-:W-:-:S07]  /*aab0*/  MOV R249, R250 ;  /* 0x000000fa00f97202 */ /* 0x000fce0000000f00 */
[----:B------:R-:W-:Y:S05]  /*aac0*/  WARPSYNC.COLLECTIVE R186, `(.L_x_220) ;  /* 0x00000000ba087348 */ /* 0x000fea0003c00000 */
[----:B------:R0:W1:Y:S02]  /*aad0*/  SHFL.BFLY P0, R188, R249, R235, R252 ;  /* 0x0c0000ebf9bc7389 */ /* 0x00006400000000fc */
[----:B01----:R-:W-:Y:S05]  /*aae0*/  ENDCOLLECTIVE ;  /* 0x000000000000791b */ /* 0x003fea0003800000 */
.L_x_220:
[----:B------:R-:W-:Y:S01]  /*aaf0*/  HFMA2 R235, -RZ, RZ, 0, 1.1920928955078125e-07 ;  /* 0x00000002ffeb7431 */ /* 0x000fe200000001ff */
[----:B------:R-:W-:Y:S02]  /*ab00*/  MOV R249, R160 ;  /* 0x000000a000f97202 */ /* 0x000fe40000000f00 */
[----:B------:R-:W-:-:S07]  /*ab10*/  MOV R161, R188 ;  /* 0x000000bc00a17202 */ /* 0x000fce0000000f00 */
[----:B------:R-:W-:Y:S05]  /*ab20*/  WARPSYNC.COLLECTIVE R186, `(.L_x_221) ;  /* 0x00000000ba087348 */ /* 0x000fea0003c00000 */
[----:B------:R0:W1:Y:S02]  /*ab30*/  SHFL.BFLY P0, R188, R249, R235, R252 ;  /* 0x0c0000ebf9bc7389 */ /* 0x00006400000000fc */
[----:B01----:R-:W-:Y:S05]  /*ab40*/  ENDCOLLECTIVE ;  /* 0x000000000000791b */ /* 0x003fea0003800000 */
.L_x_221:
[----:B------:R-:W-:-:S05]  /*ab50*/  FADD.FTZ R161, R161, R250 ;  /* 0x000000faa1a17221 */ /* 0x000fca0000010000 */
[----:B------:R-:W-:Y:S02]  /*ab60*/  MOV R249, R161 ;  /* 0x000000a100f97202 */ /* 0x000fe40000000f00 */
[----:B------:R-:W-:-:S07]  /*ab70*/  MOV R163, R188 ;  /* 0x000000bc00a37202 */ /* 0x000fce0000000f00 */
[----:B------:R-:W-:Y:S05]  /*ab80*/  WARPSYNC.COLLECTIVE R186, `(.L_x_222) ;  /* 0x00000000ba087348 */ /* 0x000fea0003c00000 */
[----:B------:R0:W1:Y:S02]  /*ab90*/  SHFL.BFLY P0, R188, R249, R235, R252 ;  /* 0x0c0000ebf9bc7389 */ /* 0x00006400000000fc */
[----:B01----:R-:W-:Y:S05]  /*aba0*/  ENDCOLLECTIVE ;  /* 0x000000000000791b */ /* 0x003fea0003800000 */
.L_x_222:
[----:B------:R-:W-:Y:S01]  /*abb0*/  FADD.FTZ R163, R160, R163 ;  /* 0x000000a3a0a37221 */ /* 0x000fe20000010000 */
[----:B------:R-:W-:-:S04]  /*abc0*/  HFMA2 R235, -RZ, RZ, 0, 2.384185791015625e-07 ;  /* 0x00000004ffeb7431 */ /* 0x000fc800000001ff */
[----:B------:R-:W-:Y:S02]  /*abd0*/  MOV R249, R163 ;  /* 0x000000a300f97202 */ /* 0x000fe40000000f00 */
[----:B------:R-:W-:-:S07]  /*abe0*/  MOV R162, R188 ;  /* 0x000000bc00a27202 */ /* 0x000fce0000000f00 */
[----:B------:R-:W-:Y:S05]  /*abf0*/  WARPSYNC.COLLECTIVE R186, `(.L_x_223) ;  /* 0x00000000ba087348 */ /* 0x000fea0003c00000 */
[----:B------:R0:W1:Y:S02]  /*ac00*/  SHFL.BFLY P0, R188, R249, R235, R252 ;  /* 0x0c0000ebf9bc7389 */ /* 0x00006400000000fc */
[----:B01----:R-:W-:Y:S05]  /*ac10*/  ENDCOLLECTIVE ;  /* 0x000000000000791b */ /* 0x003fea0003800000 */
.L_x_223:
[----:B------:R-:W-:-:S04]  /*ac20*/  FADD.FTZ R162, R161, R162 ;  /* 0x000000a2a1a27221 */ /* 0x000fc80000010000 */
[----:B------:R-:W-:Y:S01]  /*ac30*/  IMAD.MOV.U32 R249, RZ, RZ, R162 ;  /* 0x000000fffff97224 */ /* 0x000fe200078e00a2 */
[----:B------:R-:W-:-:S07]  /*ac40*/  MOV R164, R188 ;  /* 0x000000bc00a47202 */ /* 0x000fce0000000f00 */
[----:B------:R-:W-:Y:S05]  /*ac50*/  WARPSYNC.COLLECTIVE R186, `(.L_x_224) ;  /* 0x00000000ba087348 */ /* 0x000fea0003c00000 */
[----:B------:R0:W1:Y:S02]  /*ac60*/  SHFL.BFLY P0, R188, R249, R235, R252 ;  /* 0x0c0000ebf9bc7389 */ /* 0x00006400000000fc */
[----:B01----:R-:W-:Y:S05]  /*ac70*/  ENDCOLLECTIVE ;  /* 0x000000000000791b */ /* 0x003fea0003800000 */
.L_x_224:
[----:B------:R-:W-:Y:S01]  /*ac80*/  FADD.FTZ R164, R163, R164 ;  /* 0x000000a4a3a47221 */ /* 0x000fe20000010000 */
[----:B------:R-:W-:-:S04]  /*ac90*/  HFMA2 R235, -RZ, RZ, 0, 4.76837158203125e-07 ;  /* 0x00000008ffeb7431 */ /* 0x000fc800000001ff */
[----:B------:R-:W-:Y:S02]  /*aca0*/  MOV R249, R164 ;  /* 0x000000a400f97202 */ /* 0x000fe40000000f00 */
[----:B------:R-:W-:-:S07]  /*acb0*/  MOV R165, R188 ;  /* 0x000000bc00a57202 */ /* 0x000fce0000000f00 */
[----:B------:R-:W-:Y:S05]  /*acc0*/  WARPSYNC.COLLECTIVE R186, `(.L_x_225) ;  /* 0x00000000ba087348 */ /* 0x000fea0003c00000 */
[----:B------:R0:W1:Y:S02]  /*acd0*/  SHFL.BFLY P0, R188, R249, R235, R252 ;  /* 0x0c0000ebf9bc7389 */ /* 0x00006400000000fc */
[----:B01----:R-:W-:Y:S05]  /*ace0*/  ENDCOLLECTIVE ;  /* 0x000000000000791b */ /* 0x003fea0003800000 */
.L_x_225:
[----:B------:R-:W-:-:S05]  /*acf0*/  FADD.FTZ R165, R162, R165 ;  /* 0x000000a5a2a57221 */ /* 0x000fca0000010000 */
[----:B------:R-:W-:Y:S02]  /*ad00*/  MOV R249, R165 ;  /* 0x000000a500f97202 */ /* 0x000fe40000000f00 */
[----:B------:R-:W-:-:S07]  /*ad10*/  MOV R167, R188 ;  /* 0x000000bc00a77202 */ /* 0x000fce0000000f00 */
[----:B------:R-:W-:Y:S05]  /*ad20*/  WARPSYNC.COLLECTIVE R186, `(.L_x_226) ;  /* 0x00000000ba087348 */ /* 0x000fea0003c00000 */
[----:B------:R0:W1:Y:S02]  /*ad30*/  SHFL.BFLY P0, R188, R249, R235, R252 ;  /* 0x0c0000ebf9bc7389 */ /* 0x00006400000000fc */
[----:B01----:R-:W-:Y:S05]  /*ad40*/  ENDCOLLECTIVE ;  /* 0x000000000000791b */ /* 0x003fea0003800000 */
.L_x_226:
[----:B------:R-:W-:Y:S01]  /*ad50*/  FADD.FTZ R167, R164, R167 ;  /* 0x000000a7a4a77221 */ /* 0x000fe20000010000 */
[----:B------:R-:W-:-:S04]  /*ad60*/  HFMA2 R235, -RZ, RZ, 0, 9.5367431640625e-07 ;  /* 0x00000010ffeb7431 */ /* 0x000fc800000001ff */
[----:B------:R-:W-:Y:S02]  /*ad70*/  MOV R249, R167 ;  /* 0x000000a700f97202 */ /* 0x000fe40000000f00 */
[----:B------:R-:W-:-:S07]  /*ad80*/  MOV R166, R188 ;  /* 0x000000bc00a67202 */ /* 0x000fce0000000f00 */
[----:B------:R-:W-:Y:S05]  /*ad90*/  WARPSYNC.COLLECTIVE R186, `(.L_x_227) ;  /* 0x00000000ba087348 */ /* 0x000fea0003c00000 */
[----:B------:R0:W1:Y:S02]  /*ada0*/  SHFL.BFLY P0, R188, R249, R235, R252 ;  /* 0x0c0000ebf9bc7389 */ /* 0x00006400000000fc */
[----:B01----:R-:W-:Y:S05]  /*adb0*/  ENDCOLLECTIVE ;  /* 0x000000000000791b */ /* 0x003fea0003800000 */
.L_x_227:
[----:B------:R-:W-:-:S05]  /*adc0*/  FADD.FTZ R166, R165, R166 ;  /* 0x000000a6a5a67221 */ /* 0x000fca0000010000 */
[----:B------:R-:W-:Y:S02]  /*add0*/  MOV R249, R166 ;  /* 0x000000a600f97202 */ /* 0x000fe40000000f00 */
[----:B------:R-:W-:-:S07]  /*ade0*/  MOV R160, R188 ;  /* 0x000000bc00a07202 */ /* 0x000fce0000000f00 */
[----:B------:R-:W-:Y:S05]  /*adf0*/  WARPSYNC.COLLECTIVE R186, `(.L_x_228) ;  /* 0x00000000ba087348 */ /* 0x000fea0003c00000 */
[----:B------:R0:W1:Y:S02]  /*ae00*/  SHFL.BFLY P0, R188, R249, R235, R252 ;  /* 0x0c0000ebf9bc7389 */ /* 0x00006400000000fc */
[----:B01----:R-:W-:Y:S05]  /*ae10*/  ENDCOLLECTIVE ;  /* 0x000000000000791b */ /* 0x003fea0003800000 */
.L_x_228:
[----:B------:R-:W-:Y:S01]  /*ae20*/  MOV R161, R188 ;  /* 0x000000bc00a17202 */ /* 0x000fe20000000f00 */
[----:B------:R-:W-:Y:S06]  /*ae30*/  BRA `(.L_x_229) ;  /* 0xffffff8000587947 */ /* 0x000fec000383ffff */
.L_x_230:
        /* <DEDUP_REMOVED lines=12> */
.L_x_25354:


//--------------------- .text._ZN10layer_norm13ln_bwd_kernelINS_13Kernel_traitsI13__nv_bfloat16S2_S2_S2_fjLj1280ELj1ELj4ELj1ELj16ENS_18Kernel_traits_baseILj1280ES2_S2_S2_S2_fjLj128EEEEELb0ELb0ELb1ELb1EEEvNS_9BwdParamsE --------------------------
	.section	.text._ZN10layer_norm13ln_bwd_kernelINS_13Kernel_traitsI13__nv_bfloat16S2_S2_S2_fjLj1280ELj1ELj4ELj1ELj16ENS_18Kernel_traits_baseILj1280ES2_S2_S2_S2_fjLj128EEEEELb0ELb0ELb1ELb1EEEvNS_9BwdParamsE,"ax",@progbits
	.align	128
        .global         _ZN10layer_norm13ln_bwd_kernelINS_13Kernel_traitsI13__nv_bfloat16S2_S2_S2_fjLj1280ELj1ELj4ELj1ELj16ENS_18Kernel_traits_baseILj1280ES2_S2_S2_S2_fjLj128EEEEELb0ELb0ELb1ELb1EEEvNS_9BwdParamsE
        .type           _ZN10layer_norm13ln_bwd_kernelINS_13Kernel_traitsI13__nv_bfloat16S2_S2_S2_fjLj1280ELj1ELj4ELj1ELj16ENS_18Kernel_traits_baseILj1280ES2_S2_S2_S2_fjLj128EEEEELb0ELb0ELb1ELb1EEEvNS_9BwdParamsE,@function
        .size           _ZN10layer_norm13ln_bwd_kernelINS_13Kernel_traitsI13__nv_bfloat16S2_S2_S2_fjLj1280ELj1ELj4ELj1ELj16ENS_18Kernel_traits_baseILj1280ES2_S2_S2_S2_fjLj128EEEEELb0ELb0ELb1ELb1EEEvNS_9BwdParamsE,(.L_x_25355 - _ZN10layer_norm13ln_bwd_kernelINS_13Kernel_traitsI13__nv_bfloat16S2_S2_S2_fjLj1280ELj1ELj4ELj1ELj16ENS_18Kernel_traits_baseILj1280ES2_S2_S2_S2_fjLj128EEEEELb0ELb0ELb1ELb1EEEvNS_9BwdParamsE)
        .other          _ZN10layer_norm13ln_bwd_kernelINS_13Kernel_traitsI13__nv_bfloat16S2_S2_S2_fjLj1280ELj1ELj4ELj1ELj16ENS_18Kernel_traits_baseILj1280ES2_S2_S2_S2_fjLj128EEEEELb0ELb0ELb1ELb1EEEvNS_9BwdParamsE,@"STO_CUDA_ENTRY STV_DEFAULT"
_ZN10layer_norm13ln_bwd_kernelINS_13Kernel_traitsI13__nv_bfloat16S2_S2_S2_fjLj1280ELj1ELj4ELj1ELj16ENS_18Kernel_traits_baseILj1280ES2_S2_S2_S2_fjLj128EEEEELb0ELb0ELb1ELb1EEEvNS_9BwdParamsE:
.text._ZN10layer_norm13ln_bwd_kernelINS_13Kernel_traitsI13__nv_bfloat16S2_S2_S2_fjLj1280ELj1ELj4ELj1ELj16ENS_18Kernel_traits_baseILj1280ES2_S2_S2_S2_fjLj128EEEEELb0ELb0ELb1ELb1EEEvNS_9BwdParamsE:
[----:B------:R-:W-:Y:S01]  /*0000*/  LDC R1, c[0x0][0x37c] ;  /* 0x0000df00ff017b82 */ /* 0x000fe20000000800 */
[----:B------:R-:W0:Y:S07]  /*0010*/  S2R R224, SR_TID.X ;  /* 0x0000000000e07919 */ /* 0x000e2e0000002100 */
[----:B------:R-:W1:Y:S01]  /*0020*/  S2UR UR4, SR_CTAID.X ;  /* 0x00000000000479c3 */ /* 0x000e620000002500 */
[----:B------:R-:W2:Y:S01]  /*0030*/  LDCU UR5, c[0x0][0x384] ;  /* 0x00007080ff0577ac */ /* 0x000ea20008000800 */
[----:B------:R-:W-:Y:S01]  /*0040*/  BSSY B0, `(.L_x_231) ;  /* 0x00008c9000007945 */ /* 0x000fe20003800000 */
[----:B------:R-:W-:-:S02]  /*0050*/  CS2R R72, SRZ ;  /* 0x0000000000487805 */ /* 0x000fc4000001ff00 */
[----:B------:R-:W-:Y:S01]  /*0060*/  CS2R R74, SRZ ;  /* 0x00000000004a7805 */ /* 0x000fe2000001ff00 */
[----:B------:R-:W3:Y:S01]  /*0070*/  LDCU.64 UR6, c[0x0][0x358] ;  /* 0x00006b00ff0677ac */ /* 0x000ee20008000a00 */
[----:B------:R-:W-:Y:S02]  /*0080*/  CS2R R76, SRZ ;  /* 0x00000000004c7805 */ /* 0x000fe4000001ff00 */
[----:B------:R-:W-:Y:S02]  /*0090*/  CS2R R78, SRZ ;  /* 0x00000000004e7805 */ /* 0x000fe4000001ff00 */
[----:B------:R-:W-:Y:S01]  /*00a0*/  CS2R R80, SRZ ;  /* 0x0000000000507805 */ /* 0x000fe2000001ff00 */
[----:B------:R-:W4:Y:S01]  /*00b0*/  LDCU UR13, c[0x0][0x40c] ;  /* 0x00008180ff0d77ac */ /* 0x000f220008000800 */
[----:B------:R-:W-:Y:S02]  /*00c0*/  CS2R R82, SRZ ;  /* 0x0000000000527805 */ /* 0x000fe4000001ff00 */
[----:B------:R-:W-:-:S02]  /*00d0*/  CS2R R44, SRZ ;  /* 0x00000000002c7805 */ /* 0x000fc4000001ff00 */
[----:B------:R-:W-:Y:S01]  /*00e0*/  CS2R R46, SRZ ;  /* 0x00000000002e7805 */ /* 0x000fe2000001ff00 */
[----:B------:R-:W0:Y:S01]  /*00f0*/  LDCU UR9, c[0x0][0x388] ;  /* 0x00007100ff0977ac */ /* 0x000e220008000800 */
[----:B------:R-:W-:Y:S02]  /*0100*/  CS2R R48, SRZ ;  /* 0x0000000000307805 */ /* 0x000fe4000001ff00 */
[----:B------:R-:W-:Y:S02]  /*0110*/  CS2R R50, SRZ ;  /* 0x0000000000327805 */ /* 0x000fe4000001ff00 */
[----:B------:R-:W-:Y:S01]  /*0120*/  CS2R R120, SRZ ;  /* 0x0000000000787805 */ /* 0x000fe2000001ff00 */
[----:B------:R-:W0:Y:S01]  /*0130*/  LDCU.U8 UR8, c[0x0][0x410] ;  /* 0x00008200ff0877ac */ /* 0x000e220008000000 */
[----:B------:R-:W-:Y:S02]  /*0140*/  CS2R R122, SRZ ;  /* 0x00000000007a7805 */ /* 0x000fe4000001ff00 */
[----:B------:R-:W-:-:S02]  /*0150*/  CS2R R128, SRZ ;  /* 0x0000000000807805 */ /* 0x000fc4000001ff00 */
[----:B------:R-:W-:Y:S01]  /*0160*/  CS2R R130, SRZ ;  /* 0x0000000000827805 */ /* 0x000fe2000001ff00 */
[----:B------:R-:W2:Y:S01]  /*0170*/  LDCU UR12, c[0x0][0x400] ;  /* 0x00008000ff0c77ac */ /* 0x000ea20008000800 */
[----:B------:R-:W-:Y:S02]  /*0180*/  CS2R R132, SRZ ;  /* 0x0000000000847805 */ /* 0x000fe4000001ff00 */
[----:B------:R-:W-:Y:S02]  /*0190*/  CS2R R134, SRZ ;  /* 0x0000000000867805 */ /* 0x000fe4000001ff00 */
[----:B------:R-:W-:Y:S01]  /*01a0*/  CS2R R140, SRZ ;  /* 0x00000000008c7805 */ /* 0x000fe2000001ff00 */
[----:B-1----:R-:W-:Y:S01]  /*01b0*/  USHF.L.U32 UR4, UR4, 0x2, URZ ;  /* 0x0000000204047899 */ /* 0x002fe200080006ff */
[----:B------:R-:W-:Y:S01]  /*01c0*/  CS2R R142, SRZ ;  /* 0x00000000008e7805 */ /* 0x000fe2000001ff00 */
[----:B------:R-:W1:Y:S01]  /*01d0*/  LDCU.64 UR14, c[0x0][0x438] ;  /* 0x00008700ff0e77ac */ /* 0x000e620008000a00 */
[----:B------:R-:W-:-:S02]  /*01e0*/  CS2R R144, SRZ ;  /* 0x0000000000907805 */ /* 0x000fc4000001ff00 */
[----:B------:R-:W-:Y:S02]  /*01f0*/  CS2R R146, SRZ ;  /* 0x0000000000927805 */ /* 0x000fe4000001ff00 */
[----:B------:R-:W-:Y:S02]  /*0200*/  CS2R R148, SRZ ;  /* 0x0000000000947805 */ /* 0x000fe4000001ff00 */
[----:B0-----:R-:W-:Y:S01]  /*0210*/  SHF.R.U32.HI R0, RZ, 0x5, R224 ;  /* 0x00000005ff007819 */ /* 0x001fe200000116e0 */
[----:B------:R-:W0:Y:S01]  /*0220*/  LDCU.64 UR20, c[0x0][0x478] ;  /* 0x00008f00ff1477ac */ /* 0x000e220008000a00 */
[----:B------:R-:W-:Y:S02]  /*0230*/  CS2R R150, SRZ ;  /* 0x0000000000967805 */ /* 0x000fe4000001ff00 */
[----:B------:R-:W-:Y:S02]  /*0240*/  CS2R R88, SRZ ;  /* 0x0000000000587805 */ /* 0x000fe4000001ff00 */
[----:B------:R-:W-:Y:S01]  /*0250*/  LOP3.LUT R0, R0, UR4, RZ, 0xfc, !PT ;  /* 0x0000000400007c12 */ /* 0x000fe2000f8efcff */
[----:B------:R-:W0:Y:S01]  /*0260*/  LDCU.64 UR10, c[0x0][0x3c0] ;  /* 0x00007800ff0a77ac */ /* 0x000e220008000a00 */
[----:B------:R-:W-:-:S02]  /*0270*/  CS2R R90, SRZ ;  /* 0x00000000005a7805 */ /* 0x000fc4000001ff00 */
[----:B------:R-:W-:Y:S02]  /*0280*/  CS2R R124, SRZ ;  /* 0x00000000007c7805 */ /* 0x000fe4000001ff00 */
[----:B--2---:R-:W-:Y:S02]  /*0290*/  ISETP.GE.AND P0, PT, R0, UR5, PT ;  /* 0x0000000500007c0c */ /* 0x004fe4000bf06270 */
        /* <DEDUP_REMOVED lines=15> */
[----:B------:R-:W-:Y:S01]  /*0390*/  LOP3.LUT R190, R224, 0x1f, RZ, 0xc0, !PT ;  /* 0x0000001fe0be7812 */ /* 0x000fe200078ec0ff */
[----:B01-34-:R-:W-:Y:S06]  /*03a0*/  @P0 BRA `(.L_x_232) ;  /* 0x0000008800480947 */ /* 0x01bfec0003800000 */
[----:B------:R-:W0:Y:S02]  /*03b0*/  LDC.64 R2, c[0x0][0x3d0] ;  /* 0x0000f400ff027b82 */ /* 0x000e240000000a00 */
[----:B0-----:R-:W-:-:S05]  /*03c0*/  IMAD.WIDE.U32 R190, R190, 0x10, R2 ;  /* 0x00000010bebe7825 */ /* 0x001fca00078e0002 */
[----:B------:R-:W2:Y:S04]  /*03d0*/  LDG.E.128 R92, desc[UR6][R190.64+0x800] ;  /* 0x00080006be5c7981 */ /* 0x000ea8000c1e1d00 */
[----:B------:R-:W3:Y:S04]  /*03e0*/  LDG.E.128 R96, desc[UR6][R190.64+0x600] ;  /* 0x00060006be607981 */ /* 0x000ee8000c1e1d00 */
[----:B------:R-:W4:Y:S04]  /*03f0*/  LDG.E.128 R100, desc[UR6][R190.64+0x400] ;  /* 0x00040006be647981 */ /* 0x000f28000c1e1d00 */
[----:B------:R-:W5:Y:S04]  /*0400*/  LDG.E.128 R104, desc[UR6][R190.64+0x200] ;  /* 0x00020006be687981 */ /* 0x000f68000c1e1d00 */
[----:B------:R-:W5:Y:S01]  /*0410*/  LDG.E.128 R108, desc[UR6][R190.64] ;  /* 0x00000006be6c7981 */ /* 0x000f62000c1e1d00 */
[----:B------:R-:W-:Y:S01]  /*0420*/  HFMA2 R72, -RZ, RZ, 0, 0 ;  /* 0x00000000ff487431 */ /* 0x000fe200000001ff */
[----:B--2---:R-:W-:-:S02]  /*0430*/  PRMT R2, R92, 0x7632, R2 ;  /* 0x000076325c027816 */ /* 0x004fc40000000002 */
[----:B------:R-:W-:Y:S02]  /*0440*/  PRMT R4, R93, 0x7632, R4 ;  /* 0x000076325d047816 */ /* 0x000fe40000000004 */
[----:B------:R-:W-:Y:S02]  /*0450*/  PRMT R5, R94, 0x7632, R5 ;  /* 0x000076325e057816 */ /* 0x000fe40000000005 */
[----:B------:R-:W-:Y:S02]  /*0460*/  PRMT R6, R95, 0x7632, R6 ;  /* 0x000076325f067816 */ /* 0x000fe40000000006 */
[----:B---3--:R-:W-:Y:S02]  /*0470*/  PRMT R7, R96, 0x7632, R7 ;  /* 0x0000763260077816 */ /* 0x008fe40000000007 */
[----:B------:R-:W-:Y:S02]  /*0480*/  PRMT R8, R97, 0x7632, R8 ;  /* 0x0000763261087816 */ /* 0x000fe40000000008 */
[----:B------:R-:W-:-:S02]  /*0490*/  PRMT R9, R98, 0x7632, R9 ;  /* 0x0000763262097816 */ /* 0x000fc40000000009 */
[----:B------:R-:W-:Y:S02]  /*04a0*/  PRMT R10, R99, 0x7632, R10 ;  /* 0x00007632630a7816 */ /* 0x000fe4000000000a */
[----:B----4-:R-:W-:Y:S02]  /*04b0*/  PRMT R11, R100, 0x7632, R11 ;  /* 0x00007632640b7816 */ /* 0x010fe4000000000b */
[----:B------:R-:W-:Y:S02]  /*04c0*/  PRMT R12, R101, 0x7632, R12 ;  /* 0x00007632650c7816 */ /* 0x000fe4000000000c */
[----:B------:R-:W-:Y:S02]  /*04d0*/  PRMT R13, R102, 0x7632, R13 ;  /* 0x00007632660d7816 */ /* 0x000fe4000000000d */
[----:B------:R-:W-:Y:S02]  /*04e0*/  PRMT R14, R103, 0x7632, R14 ;  /* 0x00007632670e7816 */ /* 0x000fe4000000000e */
[----:B-----5:R-:W-:-:S02]  /*04f0*/  PRMT R15, R104, 0x7632, R15 ;  /* 0x00007632680f7816 */ /* 0x020fc4000000000f */
[----:B------:R-:W-:Y:S02]  /*0500*/  PRMT R16, R105, 0x7632, R16 ;  /* 0x0000763269107816 */ /* 0x000fe40000000010 */
[----:B------:R-:W-:Y:S02]  /*0510*/  PRMT R17, R106, 0x7632, R17 ;  /* 0x000076326a117816 */ /* 0x000fe40000000011 */
[----:B------:R-:W-:Y:S02]  /*0520*/  PRMT R18, R107, 0x7632, R18 ;  /* 0x000076326b127816 */ /* 0x000fe40000000012 */
[----:B------:R-:W-:Y:S02]  /*0530*/  PRMT R19, R108, 0x7632, R19 ;  /* 0x000076326c137816 */ /* 0x000fe40000000013 */
[----:B------:R-:W-:Y:S02]  /*0540*/  PRMT R20, R109, 0x7632, R20 ;  /* 0x000076326d147816 */ /* 0x000fe40000000014 */
[----:B------:R-:W-:-:S02]  /*0550*/  PRMT R21, R110, 0x7632, R21 ;  /* 0x000076326e157816 */ /* 0x000fc40000000015 */
[----:B------:R-:W-:-:S07]  /*0560*/  PRMT R22, R111, 0x7632, R22 ;  /* 0x000076326f167816 */ /* 0x000fce0000000016 */
.L_x_332:
        /* <DEDUP_REMOVED lines=10> */
[----:B------:R-:W-:Y:S02]  /*0610*/  MOV R224, RZ ;  /* 0x000000ff00e07202 */ /* 0x000fe40000000f00 */
[----:B------:R-:W-:Y:S02]  /*0620*/  MOV R234, RZ ;  /* 0x000000ff00ea7202 */ /* 0x000fe40000000f00 */
[----:B---3--:R-:W-:-:S13]  /*0630*/  ISETP.GE.AND P3, PT, R23, 0x1, PT ;  /* 0x000000011700780c */ /* 0x008fda0003f66270 */
[----:B0-----:R-:W-:Y:S05]  /*0640*/  @!P3 BRA `(.L_x_234) ;  /* 0x0000001c00ecb947 */ /* 0x001fea0003800000 */
[----:B------:R-:W0:Y:S01]  /*0650*/  S2R R154, SR_TID.X ;  /* 0x00000000009a7919 */ /* 0x000e220000002100 */
[----:B------:R-:W1:Y:S01]  /*0660*/  LDC.64 R180, c[0x0][0x3a8] ;  /* 0x0000ea00ffb47b82 */ /* 0x000e620000000a00 */
[----:B------:R-:W-:Y:S01]  /*0670*/  IMAD R3, R0, UR9, RZ ;  /* 0x0000000900037c24 */ /* 0x000fe2000f8e02ff */
[----:B------:R-:W-:-:S04]  /*0680*/  IADD3 R153, PT, PT, R23, -0x1, RZ ;  /* 0xffffffff17997810 */ /* 0x000fc80007ffe0ff */
[----:B------:R-:W-:Y:S01]  /*0690*/  SHF.R.S32.HI R152, RZ, 0x1f, R3 ;  /* 0x0000001fff987819 */ /* 0x000fe20000011403 */
[----:B------:R-:W-:Y:S01]  /*06a0*/  IMAD R153, R153, UR9, RZ ;  /* 0x0000000999997c24 */ /* 0x000fe2000f8e02ff */
[----:B------:R-:W2:Y:S02]  /*06b0*/  LDC.64 R208, c[0x0][0x428] ;  /* 0x00010a00ffd07b82 */ /* 0x000ea40000000a00 */
[----:B------:R-:W-:Y:S02]  /*06c0*/  LEA.HI R152, R152, R3, RZ, 0x3 ;  /* 0x0000000398987211 */ /* 0x000fe400078f18ff */
[----:B0-----:R-:W-:Y:S02]  /*06d0*/  LOP3.LUT R201, R154, 0x1f, RZ, 0xc0, !PT ;  /* 0x0000001f9ac97812 */ /* 0x001fe400078ec0ff */
[----:B------:R-:W-:Y:S02]  /*06e0*/  SHF.R.S32.HI R154, RZ, 0x1f, R153 ;  /* 0x0000001fff9a7819 */ /* 0x000fe40000011499 */
[----:B------:R-:W-:-:S02]  /*06f0*/  LEA.HI.SX32 R195, R152, R201, 0x1d ;  /* 0x000000c998c37211 */ /* 0x000fc400078feaff */
[----:B------:R-:W-:-:S03]  /*0700*/  LEA.HI R154, R154, R153, RZ, 0x3 ;  /* 0x000000999a9a7211 */ /* 0x000fc600078f18ff */
[----:B-1----:R-:W-:Y:S01]  /*0710*/  IMAD.WIDE.U32 R152, R195, 0x10, R180 ;  /* 0x00000010c3987825 */ /* 0x002fe200078e00b4 */
[----:B------:R-:W-:-:S05]  /*0720*/  LEA.HI.SX32 R201, R154, R201, 0x1d ;  /* 0x000000c99ac97211 */ /* 0x000fca00078feaff */
[----:B------:R-:W3:Y:S01]  /*0730*/  LDG.E.128 R152, desc[UR6][R152.64] ;  /* 0x0000000698987981 */ /* 0x000ee2000c1e1d00 */
[----:B------:R-:W-:Y:S01]  /*0740*/  IADD3 R199, PT, PT, R195, 0x40, RZ ;  /* 0x00000040c3c77810 */ /* 0x000fe20007ffe0ff */
[----:B--2---:R-:W-:Y:S01]  /*0750*/  IMAD.WIDE.U32 R156, R201, 0x10, R208 ;  /* 0x00000010c99c7825 */ /* 0x004fe200078e00d0 */
[C---:B------:R-:W-:Y:S02]  /*0760*/  IADD3 R197, PT, PT, R195.reuse, 0x20, RZ ;  /* 0x00000020c3c57810 */ /* 0x040fe40007ffe0ff */
[C---:B------:R-:W-:Y:S02]  /*0770*/  IADD3 R211, PT, PT, R195.reuse, 0x60, RZ ;  /* 0x00000060c3d37810 */ /* 0x040fe40007ffe0ff */
[----:B------:R-:W-:Y:S02]  /*0780*/  SHF.R.S32.HI R3, RZ, 0x1f, R0 ;  /* 0x0000001fff037819 */ /* 0x000fe40000011400 */
[C---:B------:R-:W-:Y:S02]  /*0790*/  LEA R192, P0, R0.reuse, UR10, 0x2 ;  /* 0x0000000a00c07c11 */ /* 0x040fe4000f8010ff */
[----:B------:R-:W-:Y:S01]  /*07a0*/  IADD3 R213, PT, PT, R195, 0x80, RZ ;  /* 0x00000080c3d57810 */ /* 0x000fe20007ffe0ff */
[----:B------:R-:W-:Y:S01]  /*07b0*/  IMAD.WIDE.U32 R168, R199, 0x10, R180 ;  /* 0x00000010c7a87825 */ /* 0x000fe200078e00b4 */
[----:B------:R-:W-:Y:S01]  /*07c0*/  LEA.HI.X R193, R0, UR11, R3, 0x2, P0 ;  /* 0x0000000b00c17c11 */ /* 0x000fe200080f1403 */
[----:B------:R-:W2:Y:S01]  /*07d0*/  LDG.E.128 R156, desc[UR6][R156.64] ;  /* 0x000000069c9c7981 */ /* 0x000ea2000c1e1d00 */
[----:B------:R-:W-:Y:S01]  /*07e0*/  IADD3 R165, PT, PT, R201, 0x20, RZ ;  /* 0x00000020c9a57810 */ /* 0x000fe20007ffe0ff */
[----:B------:R-:W-:-:S02]  /*07f0*/  IMAD.WIDE.U32 R160, R197, 0x10, R180 ;  /* 0x00000010c5a07825 */ /* 0x000fc400078e00b4 */
[----:B------:R0:W4:Y:S02]  /*0800*/  LDG.E R192, desc[UR6][R192.64] ;  /* 0x00000006c0c07981 */ /* 0x000124000c1e1900 */
[--C-:B------:R-:W-:Y:S02]  /*0810*/  IMAD.WIDE.U32 R176, R211, 0x10, R180.reuse ;  /* 0x00000010d3b07825 */ /* 0x100fe400078e00b4 */
[----:B------:R-:W2:Y:S02]  /*0820*/  LDG.E.128 R168, desc[UR6][R168.64] ;  /* 0x00000006a8a87981 */ /* 0x000ea4000c1e1d00 */
[----:B------:R-:W-:Y:S02]  /*0830*/  IMAD.WIDE.U32 R180, R213, 0x10, R180 ;  /* 0x00000010d5b47825 */ /* 0x000fe400078e00b4 */
[----:B------:R-:W2:Y:S02]  /*0840*/  LDG.E.128 R160, desc[UR6][R160.64] ;  /* 0x00000006a0a07981 */ /* 0x000ea4000c1e1d00 */
[----:B------:R-:W-:-:S02]  /*0850*/  IMAD.WIDE.U32 R164, R165, 0x10, R208 ;  /* 0x00000010a5a47825 */ /* 0x000fc400078e00d0 */
[----:B------:R-:W2:Y:S04]  /*0860*/  LDG.E.128 R180, desc[UR6][R180.64] ;  /* 0x00000006b4b47981 */ /* 0x000ea8000c1e1d00 */
[----:B------:R-:W2:Y:S04]  /*0870*/  LDG.E.128 R176, desc[UR6][R176.64] ;  /* 0x00000006b0b07981 */ /* 0x000ea8000c1e1d00 */
[----:B------:R-:W2:Y:S01]  /*0880*/  LDG.E.128 R164, desc[UR6][R164.64] ;  /* 0x00000006a4a47981 */ /* 0x000ea2000c1e1d00 */
[----:B------:R-:W-:-:S05]  /*0890*/  IADD3 R173, PT, PT, R201, 0x40, RZ ;  /* 0x00000040c9ad7810 */ /* 0x000fca0007ffe0ff */
[----:B------:R-:W-:-:S06]  /*08a0*/  IMAD.WIDE.U32 R172, R173, 0x10, R208 ;  /* 0x00000010adac7825 */ /* 0x000fcc00078e00d0 */
[----:B------:R-:W2:Y:S01]  /*08b0*/  LDG.E.128 R172, desc[UR6][R172.64] ;  /* 0x00000006acac7981 */ /* 0x000ea2000c1e1d00 */
[----:B------:R-:W-:-:S05]  /*08c0*/  IADD3 R185, PT, PT, R201, 0x60, RZ ;  /* 0x00000060c9b97810 */ /* 0x000fca0007ffe0ff */
[----:B------:R-:W-:Y:S01]  /*08d0*/  IMAD.WIDE.U32 R184, R185, 0x10, R208 ;  /* 0x00000010b9b87825 */ /* 0x000fe200078e00d0 */
[----:B------:R-:W-:Y:S02]  /*08e0*/  MOV R190, UR14 ;  /* 0x0000000e00be7c02 */ /* 0x000fe40008000f00 */
[----:B------:R-:W-:-:S03]  /*08f0*/  MOV R191, UR15 ;  /* 0x0000000f00bf7c02 */ /* 0x000fc60008000f00 */
[----:B------:R-:W2:Y:S01]  /*0900*/  LDG.E.128 R184, desc[UR6][R184.64] ;  /* 0x00000006b8b87981 */ /* 0x000ea2000c1e1d00 */
[----:B------:R-:W-:-:S04]  /*0910*/  ISETP.NE.U32.AND P0, PT, R190, RZ, PT ;  /* 0x000000ffbe00720c */ /* 0x000fc80003f05070 */
[----:B------:R-:W-:-:S13]  /*0920*/  ISETP.NE.AND.EX P0, PT, R191, RZ, PT, P0 ;  /* 0x000000ffbf00720c */ /* 0x000fda0003f05300 */
[----:B------:R-:W1:Y:S08]  /*0930*/  @P0 LDC.64 R240, c[0x0][0x438] ;  /* 0x00010e00fff00b82 */ /* 0x000e700000000a00 */
[----:B------:R-:W0:Y:S08]  /*0940*/  @P0 LDC.64 R238, c[0x0][0x438] ;  /* 0x00010e00ffee0b82 */ /* 0x000e300000000a00 */
[----:B------:R-:W0:Y:S01]  /*0950*/  @P0 LDC.64 R204, c[0x0][0x438] ;  /* 0x00010e00ffcc0b82 */ /* 0x000e220000000a00 */
[----:B------:R-:W-:Y:S01]  /*0960*/  IADD3 R201, PT, PT, R201, 0x80, RZ ;  /* 0x00000080c9c97810 */ /* 0x000fe20007ffe0ff */
[----:B-1----:R-:W-:-:S06]  /*0970*/  @P0 IMAD.WIDE.U32 R240, R195, 0x10, R240 ;  /* 0x00000010c3f00825 */ /* 0x002fcc00078e00f0 */
[----:B------:R-:W1:Y:S01]  /*0980*/  @P0 LDC.64 R202, c[0x0][0x438] ;  /* 0x00010e00ffca0b82 */ /* 0x000e620000000a00 */
[----:B------:R-:W-:Y:S01]  /*0990*/  ISETP.NE.AND P1, PT, RZ, UR8, PT ;  /* 0x00000008ff007c0c */ /* 0x000fe2000bf25270 */
[----:B------:R-:W5:Y:S01]  /*09a0*/  @P0 LDG.E.128 R36, desc[UR6][R240.64] ;  /* 0x00000006f0240981 */ /* 0x000f62000c1e1d00 */
[----:B0-----:R-:W-:-:S05]  /*09b0*/  @P0 IMAD.WIDE.U32 R238, R197, 0x10, R238 ;  /* 0x00000010c5ee0825 */ /* 0x001fca00078e00ee */
[----:B------:R-:W0:Y:S01]  /*09c0*/  @P0 LDC.64 R206, c[0x0][0x438] ;  /* 0x00010e00ffce0b82 */ /* 0x000e220000000a00 */
[----:B------:R-:W5:Y:S01]  /*09d0*/  @P0 LDG.E.128 R32, desc[UR6][R238.64] ;  /* 0x00000006ee200981 */ /* 0x000f62000c1e1d00 */
[----:B------:R-:W-:-:S05]  /*09e0*/  @P0 IMAD.WIDE.U32 R204, R199, 0x10, R204 ;  /* 0x00000010c7cc0825 */ /* 0x000fca00078e00cc */
[----:B------:R-:W5:Y:S01]  /*09f0*/  @P0 LDG.E.128 R28, desc[UR6][R204.64] ;  /* 0x00000006cc1c0981 */ /* 0x000f62000c1e1d00 */
[C---:B---3--:R-:W-:Y:S02]  /*0a00*/  PRMT R3, R152.reuse, 0x7632, R3 ;  /* 0x0000763298037816 */ /* 0x048fe40000000003 */
[----:B------:R-:W-:Y:S02]  /*0a10*/  SHF.L.U32 R194, R152, 0x10, RZ ;  /* 0x0000001098c27819 */ /* 0x000fe400000006ff */
[C---:B------:R-:W-:Y:S02]  /*0a20*/  PRMT R193, R153.reuse, 0x7632, R193 ;  /* 0x0000763299c17816 */ /* 0x040fe400000000c1 */
[----:B------:R-:W-:Y:S01]  /*0a30*/  SHF.L.U32 R196, R153, 0x10, RZ ;  /* 0x0000001099c47819 */ /* 0x000fe200000006ff */
[----:B------:R-:W-:Y:S01]  /*0a40*/  IMAD.WIDE.U32 R152, R201, 0x10, R208 ;  /* 0x00000010c9987825 */ /* 0x000fe200078e00d0 */
[C---:B------:R-:W-:Y:S02]  /*0a50*/  PRMT R195, R154.reuse, 0x7632, R195 ;  /* 0x000076329ac37816 */ /* 0x040fe400000000c3 */
[----:B------:R-:W-:-:S02]  /*0a60*/  SHF.L.U32 R197, R154, 0x10, RZ ;  /* 0x000000109ac57819 */ /* 0x000fc400000006ff */
[C---:B------:R-:W-:Y:S02]  /*0a70*/  PRMT R199, R155.reuse, 0x7632, R199 ;  /* 0x000076329bc77816 */ /* 0x040fe400000000c7 */
[----:B------:R-:W-:Y:S02]  /*0a80*/  SHF.L.U32 R200, R155, 0x10, RZ ;  /* 0x000000109bc87819 */ /* 0x000fe400000006ff */
[----:B------:R-:W3:Y:S01]  /*0a90*/  LDG.E.128 R152, desc[UR6][R152.64] ;  /* 0x0000000698987981 */ /* 0x000ee2000c1e1d00 */
[----:B----4-:R-:W-:Y:S02]  /*0aa0*/  FSEL R231, R192, RZ, !P1 ;  /* 0x000000ffc0e77208 */ /* 0x010fe40004800000 */
[C---:B--2---:R-:W-:Y:S02]  /*0ab0*/  PRMT R219, R169.reuse, 0x7632, R219 ;  /* 0x00007632a9db7816 */ /* 0x044fe400000000db */
[----:B------:R-:W-:Y:S02]  /*0ac0*/  SHF.L.U32 R220, R169, 0x10, RZ ;  /* 0x00000010a9dc7819 */ /* 0x000fe400000006ff */
[----:B------:R-:W-:-:S02]  /*0ad0*/  PRMT R169, R170, 0x7632, R169 ;  /* 0x00007632aaa97816 */ /* 0x000fc400000000a9 */
[----:B------:R-:W-:Y:S02]  /*0ae0*/  SHF.L.U32 R222, R171, 0x10, RZ ;  /* 0x00000010abde7819 */ /* 0x000fe400000006ff */
[----:B------:R-:W-:Y:S02]  /*0af0*/  PRMT R210, R160, 0x7632, R210 ;  /* 0x00007632a0d27816 */ /* 0x000fe400000000d2 */
[C---:B------:R-:W-:Y:S02]  /*0b00*/  PRMT R230, R181.reuse, 0x7632, R230 ;  /* 0x00007632b5e67816 */ /* 0x040fe400000000e6 */
[----:B------:R-:W-:Y:S01]  /*0b10*/  SHF.L.U32 R232, R181, 0x10, RZ ;  /* 0x00000010b5e87819 */ /* 0x000fe200000006ff */
[----:B------:R-:W-:Y:S01]  /*0b20*/  FADD.FTZ R235, -R231, R200 ;  /* 0x000000c8e7eb7221 */ /* 0x000fe20000010100 */
[----:B------:R-:W-:Y:S02]  /*0b30*/  PRMT R181, R182, 0x7632, R181 ;  /* 0x00007632b6b57816 */ /* 0x000fe400000000b5 */
[----:B------:R-:W-:Y:S01]  /*0b40*/  SHF.L.U32 R200, R169, 0x10, RZ ;  /* 0x00000010a9c87819 */ /* 0x000fe200000006ff */
[----:B------:R-:W-:Y:S01]  /*0b50*/  FADD.FTZ R169, -R231, R222 ;  /* 0x000000dee7a97221 */ /* 0x000fe20000010100 */
[----:B------:R-:W-:-:S02]  /*0b60*/  SHF.L.U32 R210, R210, 0x10, RZ ;  /* 0x00000010d2d27819 */ /* 0x000fc400000006ff */
[----:B------:R-:W-:Y:S01]  /*0b70*/  SHF.L.U32 R222, R181, 0x10, RZ ;  /* 0x00000010b5de7819 */ /* 0x000fe200000006ff */
[----:B-1----:R-:W-:-:S04]  /*0b80*/  @P0 IMAD.WIDE.U32 R202, R211, 0x10, R202 ;  /* 0x00000010d3ca0825 */ /* 0x002fc800078e00ca */
[C---:B------:R-:W-:Y:S01]  /*0b90*/  FADD.FTZ R249, -R231.reuse, R210 ;  /* 0x000000d2e7f97221 */ /* 0x040fe20000010100 */
[----:B------:R-:W-:Y:S01]  /*0ba0*/  SHF.L.U32 R201, R156, 0x10, RZ ;  /* 0x000000109cc97819 */ /* 0x000fe200000006ff */
[C---:B------:R-:W-:Y:S01]  /*0bb0*/  FADD.FTZ R210, -R231.reuse, R222 ;  /* 0x000000dee7d27221 */ /* 0x040fe20000010100 */
[----:B------:R-:W-:Y:S01]  /*0bc0*/  SHF.L.U32 R222, R108, 0x10, RZ ;  /* 0x000000106cde7819 */ /* 0x000fe200000006ff */
[----:B------:R-:W-:Y:S01]  /*0bd0*/  FADD.FTZ R233, -R231, R196 ;  /* 0x000000c4e7e97221 */ /* 0x000fe20000010100 */
[----:B------:R-:W-:Y:S01]  /*0be0*/  PRMT R198, R156, 0x7632, R198 ;  /* 0x000076329cc67816 */ /* 0x000fe200000000c6 */
[----:B------:R1:W5:Y:S01]  /*0bf0*/  @P0 LDG.E.128 R24, desc[UR6][R202.64] ;  /* 0x00000006ca180981 */ /* 0x000362000c1e1d00 */
[----:B------:R-:W-:Y:S02]  /*0c00*/  SHF.L.U32 R234, R182, 0x10, RZ ;  /* 0x00000010b6ea7819 */ /* 0x000fe400000006ff */
[----:B------:R-:W-:Y:S02]  /*0c10*/  PRMT R156, R157, 0x7632, R156 ;  /* 0x000076329d9c7816 */ /* 0x000fe4000000009c */
[----:B------:R-:W-:-:S02]  /*0c20*/  PRMT R182, R183, 0x7632, R182 ;  /* 0x00007632b7b67816 */ /* 0x000fc400000000b6 */
[----:B------:R-:W-:Y:S01]  /*0c30*/  SHF.L.U32 R236, R183, 0x10, RZ ;  /* 0x00000010b7ec7819 */ /* 0x000fe200000006ff */
[----:B------:R-:W-:Y:S01]  /*0c40*/  FADD.FTZ R183, -R231, R194 ;  /* 0x000000c2e7b77221 */ /* 0x000fe20000010100 */
[----:B------:R-:W-:Y:S01]  /*0c50*/  SHF.L.U32 R157, R157, 0x10, RZ ;  /* 0x000000109d9d7819 */ /* 0x000fe200000006ff */
[----:B-1----:R-:W-:Y:S01]  /*0c60*/  FMUL.FTZ R202, R222, R201 ;  /* 0x000000c9deca7220 */ /* 0x002fe20000410000 */
[----:B------:R-:W-:Y:S02]  /*0c70*/  SHF.L.U32 R196, R193, 0x10, RZ ;  /* 0x00000010c1c47819 */ /* 0x000fe400000006ff */
[----:B------:R-:W-:Y:S01]  /*0c80*/  SHF.L.U32 R204, R109, 0x10, RZ ;  /* 0x000000106dcc7819 */ /* 0x000fe200000006ff */
[----:B-----5:R-:W-:Y:S01]  /*0c90*/  FMUL.FTZ R233, R188, R233 ;  /* 0x000000e9bce97220 */ /* 0x020fe20000410000 */
[----:B------:R-:W-:Y:S02]  /*0ca0*/  SHF.L.U32 R209, R158, 0x10, RZ ;  /* 0x000000109ed17819 */ /* 0x000fe400000006ff */
[----:B------:R-:W-:Y:S01]  /*0cb0*/  SHF.L.U32 R222, R110, 0x10, RZ ;  /* 0x000000106ede7819 */ /* 0x000fe200000006ff */
[----:B0-----:R-:W-:Y:S01]  /*0cc0*/  @P0 IMAD.WIDE.U32 R206, R213, 0x10, R206 ;  /* 0x00000010d5ce0825 */ /* 0x001fe200078e00ce */
[----:B------:R-:W-:-:S03]  /*0cd0*/  SHF.L.U32 R194, R3, 0x10, RZ ;  /* 0x0000001003c27819 */ /* 0x000fc600000006ff */
[----:B------:R-:W-:Y:S01]  /*0ce0*/  FMUL.FTZ R3, R188, R183 ;  /* 0x000000b7bc037220 */ /* 0x000fe20000410000 */
[----:B------:R-:W-:Y:S01]  /*0cf0*/  PRMT R208, R158, 0x7632, R208 ;  /* 0x000076329ed07816 */ /* 0x000fe200000000d0 */
[----:B------:R-:W-:Y:S01]  /*0d00*/  FADD.FTZ R237, -R231, R196 ;  /* 0x000000c4e7ed7221 */ /* 0x000fe20000010100 */
[C---:B------:R-:W-:Y:S01]  /*0d10*/  PRMT R158, R159.reuse, 0x7632, R158 ;  /* 0x000076329f9e7816 */ /* 0x040fe2000000009e */
[-C--:B------:R-:W-:Y:S01]  /*0d20*/  FMUL.FTZ R183, R204, R157.reuse ;  /* 0x0000009dccb77220 */ /* 0x080fe20000410000 */
[----:B------:R-:W-:Y:S01]  /*0d30*/  SHF.L.U32 R159, R159, 0x10, RZ ;  /* 0x000000109f9f7819 */ /* 0x000fe200000006ff */
[----:B------:R-:W-:Y:S01]  /*0d40*/  FADD.FTZ R122, R122, R157 ;  /* 0x0000009d7a7a7221 */ /* 0x000fe20000010000 */
[----:B------:R-:W-:Y:S01]  /*0d50*/  SHF.L.U32 R240, R199, 0x10, RZ ;  /* 0x00000010c7f07819 */ /* 0x000fe200000006ff */
[----:B------:R-:W-:Y:S01]  /*0d60*/  FFMA.FTZ R54, R233, R157, R54 ;  /* 0x0000009de9367223 */ /* 0x000fe20000010036 */
[----:B------:R-:W-:Y:S01]  /*0d70*/  SHF.L.U32 R204, R111, 0x10, RZ ;  /* 0x000000106fcc7819 */ /* 0x000fe200000006ff */
[----:B------:R-:W-:Y:S01]  /*0d80*/  FMUL.FTZ R157, R222, R209 ;  /* 0x000000d1de9d7220 */ /* 0x000fe20000410000 */
[----:B------:R-:W-:Y:S01]  /*0d90*/  SHF.L.U32 R211, R160, 0x10, RZ ;  /* 0x00000010a0d37819 */ /* 0x000fe200000006ff */
[----:B------:R-:W-:Y:S01]  /*0da0*/  FADD.FTZ R199, -R231, R194 ;  /* 0x000000c2e7c77221 */ /* 0x000fe20000010100 */
[----:B------:R-:W-:Y:S01]  /*0db0*/  SHF.L.U32 R203, R20, 0x10, RZ ;  /* 0x0000001014cb7819 */ /* 0x000fe200000006ff */
[----:B------:R0:W5:Y:S01]  /*0dc0*/  @P0 LDG.E.128 R116, desc[UR6][R206.64] ;  /* 0x00000006ce740981 */ /* 0x000162000c1e1d00 */
[----:B------:R-:W-:Y:S01]  /*0dd0*/  SHF.L.U32 R222, R156, 0x10, RZ ;  /* 0x000000109cde7819 */ /* 0x000fe200000006ff */
[----:B------:R-:W-:Y:S01]  /*0de0*/  FMUL.FTZ R156, R188, R237 ;  /* 0x000000edbc9c7220 */ /* 0x000fe20000410000 */
[----:B------:R-:W-:-:S02]  /*0df0*/  PRMT R160, R161, 0x7632, R160 ;  /* 0x00007632a1a07816 */ /* 0x000fc400000000a0 */
[----:B------:R-:W-:Y:S02]  /*0e00*/  SHF.L.U32 R212, R161, 0x10, RZ ;  /* 0x00000010a1d47819 */ /* 0x000fe400000006ff */
[----:B------:R-:W-:Y:S02]  /*0e10*/  PRMT R161, R162, 0x7632, R161 ;  /* 0x00007632a2a17816 */ /* 0x000fe400000000a1 */
[----:B------:R-:W-:Y:S01]  /*0e20*/  SHF.L.U32 R238, R195, 0x10, RZ ;  /* 0x00000010c3ee7819 */ /* 0x000fe200000006ff */
[----:B------:R-:W-:Y:S01]  /*0e30*/  FADD.FTZ R195, -R231, R240 ;  /* 0x000000f0e7c37221 */ /* 0x000fe20000010100 */
[----:B0-----:R-:W-:Y:S01]  /*0e40*/  SHF.L.U32 R206, R198, 0x10, RZ ;  /* 0x00000010c6ce7819 */ /* 0x001fe200000006ff */
[----:B------:R-:W-:Y:S01]  /*0e50*/  FMUL.FTZ R198, R204, R159 ;  /* 0x0000009fccc67220 */ /* 0x000fe20000410000 */
[----:B------:R-:W-:Y:S01]  /*0e60*/  SHF.L.U32 R162, R162, 0x10, RZ ;  /* 0x00000010a2a27819 */ /* 0x000fe200000006ff */
[----:B------:R-:W-:Y:S01]  /*0e70*/  FMUL.FTZ R204, R188, R199 ;  /* 0x000000c7bccc7220 */ /* 0x000fe20000410000 */
[----:B------:R-:W-:-:S02]  /*0e80*/  PRMT R218, R168, 0x7632, R218 ;  /* 0x00007632a8da7816 */ /* 0x000fc400000000da */
[----:B------:R-:W-:Y:S01]  /*0e90*/  PRMT R228, R178, 0x7632, R228 ;  /* 0x00007632b2e47816 */ /* 0x000fe200000000e4 */
[-C--:B------:R-:W-:Y:S01]  /*0ea0*/  FMUL.FTZ R199, R203, R222.reuse ;  /* 0x000000decbc77220 */ /* 0x080fe20000410000 */
[----:B------:R-:W-:Y:S01]  /*0eb0*/  PRMT R213, R163, 0x7632, R213 ;  /* 0x00007632a3d57816 */ /* 0x000fe200000000d5 */
[----:B------:R-:W-:Y:S01]  /*0ec0*/  FADD.FTZ R123, R123, R222 ;  /* 0x000000de7b7b7221 */ /* 0x000fe20000010000 */
[----:B------:R-:W-:Y:S01]  /*0ed0*/  SHF.L.U32 R168, R168, 0x10, RZ ;  /* 0x00000010a8a87819 */ /* 0x000fe200000006ff */
[----:B------:R-:W-:Y:S01]  /*0ee0*/  FFMA.FTZ R55, R156, R222, R55 ;  /* 0x000000de9c377223 */ /* 0x000fe20000010037 */
[----:B------:R-:W-:Y:S01]  /*0ef0*/  SHF.L.U32 R214, R163, 0x10, RZ ;  /* 0x00000010a3d67819 */ /* 0x000fe200000006ff */
[----:B------:R-:W-:Y:S01]  /*0f00*/  FADD.FTZ R120, R120, R201 ;  /* 0x000000c978787221 */ /* 0x000fe20000010000 */
[C---:B------:R-:W-:Y:S01]  /*0f10*/  PRMT R226, R176.reuse, 0x7632, R226 ;  /* 0x00007632b0e27816 */ /* 0x040fe200000000e2 */
[----:B------:R-:W-:Y:S01]  /*0f20*/  FFMA.FTZ R52, R3, R201, R52 ;  /* 0x000000c903347223 */ /* 0x000fe20000010034 */
[----:B------:R-:W-:-:S02]  /*0f30*/  SHF.L.U32 R227, R176, 0x10, RZ ;  /* 0x00000010b0e37819 */ /* 0x000fc400000006ff */
[----:B------:R-:W-:Y:S02]  /*0f40*/  SHF.L.U32 R203, R22, 0x10, RZ ;  /* 0x0000001016cb7819 */ /* 0x000fe400000006ff */
[----:B------:R-:W-:Y:S01]  /*0f50*/  SHF.L.U32 R222, R158, 0x10, RZ ;  /* 0x000000109ede7819 */ /* 0x000fe200000006ff */
[C---:B------:R-:W-:Y:S01]  /*0f60*/  FMUL.FTZ R158, R188.reuse, R195 ;  /* 0x000000c3bc9e7220 */ /* 0x040fe20000410000 */
[----:B------:R-:W-:Y:S01]  /*0f70*/  PRMT R221, R171, 0x7632, R221 ;  /* 0x00007632abdd7816 */ /* 0x000fe200000000dd */
[----:B------:R-:W-:Y:S01]  /*0f80*/  FADD.FTZ R241, -R231, R162 ;  /* 0x000000a2e7f17221 */ /* 0x000fe20000010100 */
[----:B------:R-:W-:Y:S01]  /*0f90*/  PRMT R176, R177, 0x7632, R176 ;  /* 0x00007632b1b07816 */ /* 0x000fe200000000b0 */
[----:B------:R-:W-:Y:S01]  /*0fa0*/  FMUL.FTZ R235, R188, R235 ;  /* 0x000000ebbceb7220 */ /* 0x000fe20000410000 */
[----:B------:R-:W-:Y:S02]  /*0fb0*/  PRMT R229, R179, 0x7632, R229 ;  /* 0x00007632b3e57816 */ /* 0x000fe400000000e5 */
[----:B------:R-:W-:-:S02]  /*0fc0*/  PRMT R192, R180, 0x7632, R192 ;  /* 0x00007632b4c07816 */ /* 0x000fc400000000c0 */
[----:B------:R-:W-:Y:S01]  /*0fd0*/  SHF.L.U32 R228, R228, 0x10, RZ ;  /* 0x00000010e4e47819 */ /* 0x000fe200000006ff */
[----:B------:R-:W-:Y:S01]  /*0fe0*/  FADD.FTZ R239, -R231, R212 ;  /* 0x000000d4e7ef7221 */ /* 0x000fe20000010100 */
[----:B------:R-:W-:Y:S02]  /*0ff0*/  SHF.L.U32 R160, R160, 0x10, RZ ;  /* 0x00000010a0a07819 */ /* 0x000fe400000006ff */
[----:B------:R-:W-:Y:S01]  /*1000*/  SHF.L.U32 R194, R213, 0x10, RZ ;  /* 0x00000010d5c27819 */ /* 0x000fe200000006ff */
[----:B------:R-:W-:Y:S01]  /*1010*/  FADD.FTZ R213, -R231, R168 ;  /* 0x000000a8e7d57221 */ /* 0x000fe20000010100 */
[----:B------:R-:W-:Y:S01]  /*1020*/  SHF.L.U32 R201, R19, 0x10, RZ ;  /* 0x0000001013c97819 */ /* 0x000fe200000006ff */
[----:B------:R-:W-:Y:S01]  /*1030*/  FADD.FTZ R243, -R231, R220 ;  /* 0x000000dce7f37221 */ /* 0x000fe20000010100 */
[----:B------:R-:W-:Y:S02]  /*1040*/  SHF.L.U32 R170, R170, 0x10, RZ ;  /* 0x00000010aaaa7819 */ /* 0x000fe400000006ff */
[----:B------:R-:W-:Y:S01]  /*1050*/  SHF.L.U32 R162, R161, 0x10, RZ ;  /* 0x00000010a1a27819 */ /* 0x000fe200000006ff */
[C---:B------:R-:W-:Y:S01]  /*1060*/  FADD.FTZ R161, -R231.reuse, R214 ;  /* 0x000000d6e7a17221 */ /* 0x040fe20000010100 */
[C---:B------:R-:W-:Y:S01]  /*1070*/  PRMT R163, R164.reuse, 0x7632, R163 ;  /* 0x00007632a4a37816 */ /* 0x040fe200000000a3 */
[----:B------:R-:W-:Y:S01]  /*1080*/  FADD.FTZ R245, -R231, R232 ;  /* 0x000000e8e7f57221 */ /* 0x000fe20000010100 */
[----:B------:R-:W-:Y:S01]  /*1090*/  SHF.L.U32 R215, R164, 0x10, RZ ;  /* 0x00000010a4d77819 */ /* 0x000fe200000006ff */
[-C--:B------:R-:W-:Y:S01]  /*10a0*/  FMUL.FTZ R195, R203, R222.reuse ;  /* 0x000000decbc37220 */ /* 0x080fe20000410000 */
[----:B------:R-:W-:Y:S01]  /*10b0*/  SHF.L.U32 R178, R178, 0x10, RZ ;  /* 0x00000010b2b27819 */ /* 0x000fe200000006ff */
[----:B------:R-:W-:Y:S01]  /*10c0*/  FADD.FTZ R131, R131, R222 ;  /* 0x000000de83837221 */ /* 0x000fe20000010000 */
[----:B------:R-:W-:Y:S01]  /*10d0*/  SHF.L.U32 R180, R180, 0x10, RZ ;  /* 0x00000010b4b47819 */ /* 0x000fe200000006ff */
[----:B------:R-:W-:Y:S01]  /*10e0*/  FFMA.FTZ R59, R158, R222, R59 ;  /* 0x000000de9e3b7223 */ /* 0x000fe2000001003b */
[----:B------:R-:W-:-:S02]  /*10f0*/  SHF.L.U32 R168, R218, 0x10, RZ ;  /* 0x00000010daa87819 */ /* 0x000fc400000006ff */
[----:B------:R-:W-:Y:S01]  /*1100*/  SHF.L.U32 R196, R219, 0x10, RZ ;  /* 0x00000010dbc47819 */ /* 0x000fe200000006ff */
[----:B------:R-:W-:Y:S01]  /*1110*/  FADD.FTZ R130, R130, R159 ;  /* 0x0000009f82827221 */ /* 0x000fe20000010000 */
[----:B------:R-:W-:Y:S01]  /*1120*/  PRMT R164, R165, 0x7632, R164 ;  /* 0x00007632a5a47816 */ /* 0x000fe200000000a4 */
[----:B------:R-:W-:Y:S01]  /*1130*/  FFMA.FTZ R58, R235, R159, R58 ;  /* 0x0000009feb3a7223 */ /* 0x000fe2000001003a */
[C---:B------:R-:W-:Y:S02]  /*1140*/  PRMT R216, R166.reuse, 0x7632, R216 ;  /* 0x00007632a6d87816 */ /* 0x040fe400000000d8 */
        /* <DEDUP_REMOVED lines=9> */
[----:B------:R-:W-:Y:S01]  /*11e0*/  SHF.L.U32 R230, R230, 0x10, RZ ;  /* 0x00000010e6e67819 */ /* 0x000fe200000006ff */
[----:B------:R-:W-:Y:S01]  /*11f0*/  FADD.FTZ R251, -R231, R160 ;  /* 0x000000a0e7fb7221 */ /* 0x000fe20000010100 */
[----:B------:R-:W-:Y:S01]  /*1200*/  SHF.L.U32 R165, R165, 0x10, RZ ;  /* 0x00000010a5a57819 */ /* 0x000fe200000006ff */
[----:B------:R-:W-:Y:S01]  /*1210*/  FMUL.FTZ R159, R201, R206 ;  /* 0x000000cec99f7220 */ /* 0x000fe20000410000 */
[----:B------:R-:W-:Y:S01]  /*1220*/  PRMT R166, R167, 0x7632, R166 ;  /* 0x00007632a7a67816 */ /* 0x000fe200000000a6 */
[----:B------:R-:W-:Y:S01]  /*1230*/  FMUL.FTZ R239, R188, R239 ;  /* 0x000000efbcef7220 */ /* 0x000fe20000410000 */
[----:B------:R-:W-:-:S02]  /*1240*/  SHF.L.U32 R232, R182, 0x10, RZ ;  /* 0x00000010b6e87819 */ /* 0x000fc400000006ff */
[----:B------:R-:W-:Y:S01]  /*1250*/  SHF.L.U32 R222, R105, 0x10, RZ ;  /* 0x0000001069de7819 */ /* 0x000fe200000006ff */
[----:B------:R-:W-:Y:S01]  /*1260*/  FADD.FTZ R193, -R231, R238 ;  /* 0x000000eee7c17221 */ /* 0x000fe20000010100 */
[----:B------:R-:W-:Y:S01]  /*1270*/  SHF.L.U32 R167, R167, 0x10, RZ ;  /* 0x00000010a7a77819 */ /* 0x000fe200000006ff */
[----:B------:R-:W-:Y:S01]  /*1280*/  FADD.FTZ R219, -R231, R170 ;  /* 0x000000aae7db7221 */ /* 0x000fe20000010100 */
[----:B------:R-:W-:Y:S01]  /*1290*/  SHF.L.U32 R228, R107, 0x10, RZ ;  /* 0x000000106be47819 */ /* 0x000fe200000006ff */
[----:B------:R-:W-:Y:S01]  /*12a0*/  FADD.FTZ R160, -R231, R162 ;  /* 0x000000a2e7a07221 */ /* 0x000fe20000010100 */
[----:B------:R-:W-:Y:S01]  /*12b0*/  SHF.L.U32 R201, R21, 0x10, RZ ;  /* 0x0000001015c97819 */ /* 0x000fe200000006ff */
[----:B------:R-:W-:Y:S01]  /*12c0*/  FMUL.FTZ R161, R188, R161 ;  /* 0x000000a1bca17220 */ /* 0x000fe20000410000 */
        /* <DEDUP_REMOVED lines=21> */
[----:B------:R-:W-:Y:S01]  /*1420*/  FADD.FTZ R121, R121, R206 ;  /* 0x000000ce79797221 */ /* 0x000fe20000010000 */
[----:B------:R-:W-:Y:S01]  /*1430*/  FFMA.FTZ R53, R204, R206, R53 ;  /* 0x000000cecc357223 */ /* 0x000fe20000010035 */
[-C--:B------:R-:W-:Y:S01]  /*1440*/  FMUL.FTZ R222, R222, R165.reuse ;  /* 0x000000a5dede7220 */ /* 0x080fe20000410000 */
[----:B------:R-:W-:Y:S01]  /*1450*/  FADD.FTZ R134, R134, R165 ;  /* 0x000000a586867221 */ /* 0x000fe20000010000 */
[----:B------:R-:W-:Y:S01]  /*1460*/  FFMA.FTZ R62, R239, R165, R62 ;  /* 0x000000a5ef3e7223 */ /* 0x000fe2000001003e */
[----:B------:R-:W-:Y:S01]  /*1470*/  FMUL.FTZ R206, R188, R193 ;  /* 0x000000c1bcce7220 */ /* 0x000fe20000410000 */
[----:B------:R-:W-:Y:S01]  /*1480*/  SHF.L.U32 R165, R15, 0x10, RZ ;  /* 0x000000100fa57819 */ /* 0x000fe200000006ff */
[-C--:B------:R-:W-:Y:S01]  /*1490*/  FMUL.FTZ R228, R228, R167.reuse ;  /* 0x000000a7e4e47220 */ /* 0x080fe20000410000 */
[----:B------:R-:W-:Y:S01]  /*14a0*/  SHF.L.U32 R232, R163, 0x10, RZ ;  /* 0x00000010a3e87819 */ /* 0x000fe200000006ff */
[----:B------:R-:W-:Y:S01]  /*14b0*/  FADD.FTZ R142, R142, R167 ;  /* 0x000000a78e8e7221 */ /* 0x000fe20000010000 */
[----:B------:R-:W-:Y:S01]  /*14c0*/  FFMA.FTZ R66, R161, R167, R66 ;  /* 0x000000a7a1427223 */ /* 0x000fe20000010042 */
[----:B------:R-:W-:Y:S01]  /*14d0*/  FMUL.FTZ R193, R201, R208 ;  /* 0x000000d0c9c17220 */ /* 0x000fe20000410000 */
[----:B------:R-:W-:-:S02]  /*14e0*/  SHF.L.U32 R167, R16, 0x10, RZ ;  /* 0x0000001010a77819 */ /* 0x000fc400000006ff */
[----:B------:R-:W-:Y:S01]  /*14f0*/  SHF.L.U32 R234, R164, 0x10, RZ ;  /* 0x00000010a4ea7819 */ /* 0x000fe200000006ff */
[----:B------:R-:W-:Y:S01]  /*1500*/  FMUL.FTZ R160, R188, R160 ;  /* 0x000000a0bca07220 */ /* 0x000fe20000410000 */
[----:B------:R-:W-:Y:S02]  /*1510*/  SHF.L.U32 R201, R17, 0x10, RZ ;  /* 0x0000001011c97819 */ /* 0x000fe400000006ff */
[----:B------:R-:W-:Y:S01]  /*1520*/  SHF.L.U32 R216, R216, 0x10, RZ ;  /* 0x00000010d8d87819 */ /* 0x000fe200000006ff */
[----:B------:R-:W-:Y:S01]  /*1530*/  FMUL.FTZ R163, R165, R232 ;  /* 0x000000e8a5a37220 */ /* 0x000fe20000410000 */
[----:B------:R-:W-:Y:S01]  /*1540*/  FMUL.FTZ R165, R167, R234 ;  /* 0x000000eaa7a57220 */ /* 0x000fe20000410000 */
[----:B------:R-:W-:Y:S01]  /*1550*/  FMUL.FTZ R230, R188, R249 ;  /* 0x000000f9bce67220 */ /* 0x000fe20000410000 */
[----:B------:R-:W-:Y:S01]  /*1560*/  SHF.L.U32 R203, R18, 0x10, RZ ;  /* 0x0000001012cb7819 */ /* 0x000fe200000006ff */
[-C--:B------:R-:W-:Y:S01]  /*1570*/  FMUL.FTZ R167, R201, R216.reuse ;  /* 0x000000d8c9a77220 */ /* 0x080fe20000410000 */
[----:B------:R-:W-:Y:S01]  /*1580*/  SHF.L.U32 R166, R166, 0x10, RZ ;  /* 0x00000010a6a67819 */ /* 0x000fe200000006ff */
[----:B------:R-:W-:Y:S01]  /*1590*/  FADD.FTZ R141, R141, R216 ;  /* 0x000000d88d8d7221 */ /* 0x000fe20000010000 */
[----:B------:R-:W-:Y:S01]  /*15a0*/  FFMA.FTZ R65, R160, R216, R65 ;  /* 0x000000d8a0417223 */ /* 0x000fe20000010041 */
[----:B------:R-:W-:Y:S01]  /*15b0*/  SHF.L.U32 R223, R172, 0x10, RZ ;  /* 0x00000010acdf7819 */ /* 0x000fe200000006ff */
[----:B------:R-:W-:Y:S01]  /*15c0*/  FMUL.FTZ R162, R188, R162 ;  /* 0x000000a2bca27220 */ /* 0x000fe20000410000 */
[----:B------:R-:W-:Y:S01]  /*15d0*/  SHF.L.U32 R216, R100, 0x10, RZ ;  /* 0x0000001064d87819 */ /* 0x000fe200000006ff */
[----:B------:R-:W-:Y:S01]  /*15e0*/  FMUL.FTZ R164, R188, R251 ;  /* 0x000000fbbca47220 */ /* 0x000fe20000410000 */
[----:B------:R-:W-:Y:S01]  /*15f0*/  PRMT R171, R172, 0x7632, R171 ;  /* 0x00007632acab7816 */ /* 0x000fe200000000ab */
[----:B------:R-:W-:Y:S01]  /*1600*/  FADD.FTZ R133, R133, R232 ;  /* 0x000000e885857221 */ /* 0x000fe20000010000 */
[C---:B------:R-:W-:Y:S01]  /*1610*/  PRMT R172, R173.reuse, 0x7632, R172 ;  /* 0x00007632adac7816 */ /* 0x040fe200000000ac */
[----:B------:R-:W-:Y:S01]  /*1620*/  FFMA.FTZ R61, R230, R232, R61 ;  /* 0x000000e8e63d7223 */ /* 0x000fe2000001003d */
[----:B------:R-:W-:Y:S01]  /*1630*/  SHF.L.U32 R173, R173, 0x10, RZ ;  /* 0x00000010adad7819 */ /* 0x000fe200000006ff */
[-C--:B------:R-:W-:Y:S01]  /*1640*/  FMUL.FTZ R201, R203, R166.reuse ;  /* 0x000000a6cbc97220 */ /* 0x080fe20000410000 */
[----:B------:R-:W-:Y:S01]  /*1650*/  FADD.FTZ R143, R143, R166 ;  /* 0x000000a68f8f7221 */ /* 0x000fe20000010000 */
[----:B------:R-:W-:Y:S01]  /*1660*/  FFMA.FTZ R67, R162, R166, R67 ;  /* 0x000000a6a2437223 */ /* 0x000fe20000010043 */
[----:B------:R-:W-:Y:S01]  /*1670*/  SHF.L.U32 R232, R101, 0x10, RZ ;  /* 0x0000001065e87819 */ /* 0x000fe200000006ff */
[----:B------:R-:W-:Y:S01]  /*1680*/  FMUL.FTZ R166, R216, R223 ;  /* 0x000000dfd8a67220 */ /* 0x000fe20000410000 */
[C---:B------:R-:W-:Y:S01]  /*1690*/  PRMT R224, R174.reuse, 0x7632, R224 ;  /* 0x00007632aee07816 */ /* 0x040fe200000000e0 */
[----:B------:R-:W-:Y:S01]  /*16a0*/  FADD.FTZ R135, R135, R234 ;  /* 0x000000ea87877221 */ /* 0x000fe20000010000 */
[----:B------:R-:W-:Y:S01]  /*16b0*/  SHF.L.U32 R225, R174, 0x10, RZ ;  /* 0x00000010aee17819 */ /* 0x000fe200000006ff */
[----:B------:R-:W-:Y:S01]  /*16c0*/  FFMA.FTZ R63, R164, R234, R63 ;  /* 0x000000eaa43f7223 */ /* 0x000fe2000001003f */
[C---:B------:R-:W-:Y:S01]  /*16d0*/  PRMT R174, R175.reuse, 0x7632, R174 ;  /* 0x00007632afae7816 */ /* 0x040fe200000000ae */
[----:B------:R-:W-:Y:S01]  /*16e0*/  FMUL.FTZ R243, R188, R243 ;  /* 0x000000f3bcf37220 */ /* 0x000fe20000410000 */
[----:B------:R-:W-:Y:S01]  /*16f0*/  SHF.L.U32 R216, R102, 0x10, RZ ;  /* 0x0000001066d87819 */ /* 0x000fe200000006ff */
[----:B------:R-:W-:Y:S01]  /*1700*/  FMUL.FTZ R169, R188, R169 ;  /* 0x000000a9bca97220 */ /* 0x000fe20000410000 */
[----:B------:R-:W-:-:S02]  /*1710*/  SHF.L.U32 R175, R175, 0x10, RZ ;  /* 0x00000010afaf7819 */ /* 0x000fc400000006ff */
[----:B------:R-:W-:Y:S01]  /*1720*/  SHF.L.U32 R234, R103, 0x10, RZ ;  /* 0x0000001067ea7819 */ /* 0x000fe200000006ff */
[-C--:B------:R-:W-:Y:S01]  /*1730*/  FMUL.FTZ R203, R232, R173.reuse ;  /* 0x000000ade8cb7220 */ /* 0x080fe20000410000 */
[----:B------:R-:W-:Y:S01]  /*1740*/  FADD.FTZ R146, R146, R173 ;  /* 0x000000ad92927221 */ /* 0x000fe20000010000 */
[----:B------:R-:W-:Y:S01]  /*1750*/  FFMA.FTZ R70, R243, R173, R70 ;  /* 0x000000adf3467223 */ /* 0x000fe20000010046 */
[----:B------:R-:W-:Y:S01]  /*1760*/  SHF.L.U32 R205, R11, 0x10, RZ ;  /* 0x000000100bcd7819 */ /* 0x000fe200000006ff */
[----:B------:R-:W-:Y:S01]  /*1770*/  FMUL.FTZ R173, R216, R225 ;  /* 0x000000e1d8ad7220 */ /* 0x000fe20000410000 */
[----:B------:R-:W-:Y:S01]  /*1780*/  SHF.L.U32 R232, R171, 0x10, RZ ;  /* 0x00000010abe87819 */ /* 0x000fe200000006ff */
[-C--:B------:R-:W-:Y:S01]  /*1790*/  FMUL.FTZ R216, R234, R175.reuse ;  /* 0x000000afead87220 */ /* 0x080fe20000410000 */
[----:B------:R-:W-:Y:S01]  /*17a0*/  FADD.FTZ R150, R150, R175 ;  /* 0x000000af96967221 */ /* 0x000fe20000010000 */
[----:B------:R-:W-:Y:S01]  /*17b0*/  FFMA.FTZ R74, R169, R175, R74 ;  /* 0x000000afa94a7223 */ /* 0x000fe2000001004a */
[----:B------:R-:W-:Y:S01]  /*17c0*/  SHF.L.U32 R175, R12, 0x10, RZ ;  /* 0x000000100caf7819 */ /* 0x000fe200000006ff */
[----:B------:R-:W-:Y:S01]  /*17d0*/  FMUL.FTZ R170, R188, R170 ;  /* 0x000000aabcaa7220 */ /* 0x000fe20000410000 */
[----:B------:R-:W-:Y:S01]  /*17e0*/  SHF.L.U32 R172, R172, 0x10, RZ ;  /* 0x00000010acac7819 */ /* 0x000fe200000006ff */
[----:B------:R-:W-:Y:S01]  /*17f0*/  FMUL.FTZ R171, R205, R232 ;  /* 0x000000e8cdab7220 */ /* 0x000fe20000410000 */
[----:B------:R-:W-:Y:S01]  /*1800*/  SHF.L.U32 R205, R13, 0x10, RZ ;  /* 0x000000100dcd7819 */ /* 0x000fe200000006ff */
[----:B------:R-:W-:Y:S01]  /*1810*/  FMUL.FTZ R176, R188, R176 ;  /* 0x000000b0bcb07220 */ /* 0x000fe20000410000 */
[----:B------:R-:W-:Y:S01]  /*1820*/  SHF.L.U32 R224, R224, 0x10, RZ ;  /* 0x00000010e0e07819 */ /* 0x000fe200000006ff */
[-C--:B------:R-:W-:Y:S01]  /*1830*/  FMUL.FTZ R175, R175, R172.reuse ;  /* 0x000000acafaf7220 */ /* 0x080fe20000410000 */
[----:B------:R-:W-:Y:S01]  /*1840*/  FADD.FTZ R147, R147, R172 ;  /* 0x000000ac93937221 */ /* 0x000fe20000010000 */
[----:B------:R-:W-:Y:S01]  /*1850*/  FFMA.FTZ R71, R170, R172, R71 ;  /* 0x000000acaa477223 */ /* 0x000fe20000010047 */
[----:B------:R-:W-:Y:S01]  /*1860*/  PRMT R212, R184, 0x7632, R212 ;  /* 0x00007632b8d47816 */ /* 0x000fe200000000d4 */
[----:B------:R-:W-:Y:S01]  /*1870*/  FMUL.FTZ R178, R188, R178 ;  /* 0x000000b2bcb27220 */ /* 0x000fe20000410000 */
[----:B------:R-:W-:-:S02]  /*1880*/  SHF.L.U32 R172, R14, 0x10, RZ ;  /* 0x000000100eac7819 */ /* 0x000fc400000006ff */
[----:B------:R-:W-:Y:S01]  /*1890*/  SHF.L.U32 R174, R174, 0x10, RZ ;  /* 0x00000010aeae7819 */ /* 0x000fe200000006ff */
[-C--:B------:R-:W-:Y:S01]  /*18a0*/  FMUL.FTZ R205, R205, R224.reuse ;  /* 0x000000e0cdcd7220 */ /* 0x080fe20000410000 */
[----:B------:R-:W-:Y:S01]  /*18b0*/  SHF.L.U32 R184, R184, 0x10, RZ ;  /* 0x00000010b8b87819 */ /* 0x000fe200000006ff */
[----:B------:R-:W-:Y:S01]  /*18c0*/  FADD.FTZ R149, R149, R224 ;  /* 0x000000e095957221 */ /* 0x000fe20000010000 */
[----:B------:R-:W-:Y:S01]  /*18d0*/  SHF.L.U32 R207, R96, 0x10, RZ ;  /* 0x0000001060cf7819 */ /* 0x000fe200000006ff */
[----:B------:R-:W-:Y:S01]  /*18e0*/  FFMA.FTZ R73, R176, R224, R73 ;  /* 0x000000e0b0497223 */ /* 0x000fe20000010049 */
[C---:B------:R-:W-:Y:S01]  /*18f0*/  PRMT R214, R185.reuse, 0x7632, R214 ;  /* 0x00007632b9d67816 */ /* 0x040fe200000000d6 */
[----:B------:R-:W-:Y:S01]  /*1900*/  FMUL.FTZ R197, R188, R197 ;  /* 0x000000c5bcc57220 */ /* 0x000fe20000410000 */
[----:B------:R-:W-:Y:S02]  /*1910*/  SHF.L.U32 R185, R185, 0x10, RZ ;  /* 0x00000010b9b97819 */ /* 0x000fe400000006ff */
[----:B------:R-:W-:Y:S01]  /*1920*/  SHF.L.U32 R224, R97, 0x10, RZ ;  /* 0x0000001061e07819 */ /* 0x000fe200000006ff */
[-C--:B------:R-:W-:Y:S01]  /*1930*/  FMUL.FTZ R172, R172, R174.reuse ;  /* 0x000000aeacac7220 */ /* 0x080fe20000410000 */
[----:B------:R-:W-:Y:S01]  /*1940*/  FADD.FTZ R151, R151, R174 ;  /* 0x000000ae97977221 */ /* 0x000fe20000010000 */
[----:B------:R-:W-:Y:S01]  /*1950*/  FFMA.FTZ R75, R178, R174, R75 ;  /* 0x000000aeb24b7223 */ /* 0x000fe2000001004b */
[-C--:B------:R-:W-:Y:S01]  /*1960*/  FMUL.FTZ R174, R207, R184.reuse ;  /* 0x000000b8cfae7220 */ /* 0x080fe20000410000 */
[----:B------:R-:W-:Y:S01]  /*1970*/  PRMT R218, R186, 0x7632, R218 ;  /* 0x00007632bada7816 */ /* 0x000fe200000000da */
[----:B------:R-:W-:Y:S01]  /*1980*/  FADD.FTZ R128, R128, R209 ;  /* 0x000000d180807221 */ /* 0x000fe20000010000 */
[----:B------:R-:W-:Y:S01]  /*1990*/  FFMA.FTZ R56, R197, R209, R56 ;  /* 0x000000d1c5387223 */ /* 0x000fe20000010038 */
[----:B------:R-:W-:Y:S01]  /*19a0*/  FMUL.FTZ R207, R188, R177 ;  /* 0x000000b1bccf7220 */ /* 0x000fe20000410000 */
[----:B------:R-:W-:Y:S01]  /*19b0*/  SHF.L.U32 R186, R186, 0x10, RZ ;  /* 0x00000010baba7819 */ /* 0x000fe200000006ff */
[----:B------:R-:W-:Y:S01]  /*19c0*/  FMUL.FTZ R227, R188, R227 ;  /* 0x000000e3bce37220 */ /* 0x000fe20000410000 */
[C---:B------:R-:W-:Y:S01]  /*19d0*/  PRMT R220, R187.reuse, 0x7632, R220 ;  /* 0x00007632bbdc7816 */ /* 0x040fe200000000dc */
[----:B------:R-:W-:Y:S01]  /*19e0*/  FMUL.FTZ R177, R224, R185 ;  /* 0x000000b9e0b17220 */ /* 0x000fe20000410000 */
[----:B------:R-:W-:Y:S01]  /*19f0*/  SHF.L.U32 R209, R98, 0x10, RZ ;  /* 0x0000001062d17819 */ /* 0x000fe200000006ff */
[C---:B------:R-:W-:Y:S01]  /*1a00*/  FMUL.FTZ R221, R188.reuse, R221 ;  /* 0x000000ddbcdd7220 */ /* 0x040fe20000410000 */
[----:B------:R-:W-:Y:S01]  /*1a10*/  SHF.L.U32 R187, R187, 0x10, RZ ;  /* 0x00000010bbbb7819 */ /* 0x000fe200000006ff */
[----:B------:R-:W-:Y:S01]  /*1a20*/  FMUL.FTZ R179, R188, R179 ;  /* 0x000000b3bcb37220 */ /* 0x000fe20000410000 */
[----:B------:R-:W-:Y:S01]  /*1a30*/  SHF.L.U32 R224, R99, 0x10, RZ ;  /* 0x0000001063e07819 */ /* 0x000fe200000006ff */
[----:B------:R-:W-:Y:S01]  /*1a40*/  FADD.FTZ R88, R88, R184 ;  /* 0x000000b858587221 */ /* 0x000fe20000010000 */
[----:B------:R-:W-:Y:S01]  /*1a50*/  FFMA.FTZ R76, R227, R184, R76 ;  /* 0x000000b8e34c7223 */ /* 0x000fe2000001004c */
[-C--:B------:R-:W-:Y:S01]  /*1a60*/  FMUL.FTZ R184, R209, R186.reuse ;  /* 0x000000bad1b87220 */ /* 0x080fe20000410000 */
[----:B------:R-:W-:Y:S01]  /*1a70*/  FADD.FTZ R124, R124, R186 ;  /* 0x000000ba7c7c7221 */ /* 0x000fe20000010000 */
[----:B------:R-:W-:Y:S01]  /*1a80*/  FFMA.FTZ R80, R221, R186, R80 ;  /* 0x000000badd507223 */ /* 0x000fe20000010050 */
[-C--:B------:R-:W-:Y:S01]  /*1a90*/  FMUL.FTZ R186, R224, R187.reuse ;  /* 0x000000bbe0ba7220 */ /* 0x080fe20000410000 */
[----:B------:R-:W-:Y:S01]  /*1aa0*/  FADD.FTZ R126, R126, R187 ;  /* 0x000000bb7e7e7221 */ /* 0x000fe20000010000 */
[----:B------:R-:W-:Y:S01]  /*1ab0*/  FFMA.FTZ R82, R179, R187, R82 ;  /* 0x000000bbb3527223 */ /* 0x000fe20000010052 */
[----:B------:R-:W-:-:S02]  /*1ac0*/  SHF.L.U32 R187, R8, 0x10, RZ ;  /* 0x0000001008bb7819 */ /* 0x000fc400000006ff */
[----:B------:R-:W-:Y:S02]  /*1ad0*/  SHF.L.U32 R214, R214, 0x10, RZ ;  /* 0x00000010d6d67819 */ /* 0x000fe400000006ff */
[----:B------:R-:W-:Y:S01]  /*1ae0*/  SHF.L.U32 R224, R212, 0x10, RZ ;  /* 0x00000010d4e07819 */ /* 0x000fe200000006ff */
[----:B------:R-:W-:Y:S01]  /*1af0*/  FMUL.FTZ R212, R188, R182 ;  /* 0x000000b6bcd47220 */ /* 0x000fe20000410000 */
[----:B------:R-:W-:Y:S01]  /*1b00*/  FADD.FTZ R90, R90, R185 ;  /* 0x000000b95a5a7221 */ /* 0x000fe20000010000 */
[----:B------:R-:W-:Y:S01]  /*1b10*/  FFMA.FTZ R78, R207, R185, R78 ;  /* 0x000000b9cf4e7223 */ /* 0x000fe2000001004e */
[----:B------:R-:W-:Y:S01]  /*1b20*/  FMUL.FTZ R182, R187, R214 ;  /* 0x000000d6bbb67220 */ /* 0x000fe20000410000 */
[----:B------:R-:W-:Y:S01]  /*1b30*/  SHF.L.U32 R185, R7, 0x10, RZ ;  /* 0x0000001007b97819 */ /* 0x000fe200000006ff */
[----:B------:R-:W-:Y:S01]  /*1b40*/  FMUL.FTZ R180, R188, R180 ;  /* 0x000000b4bcb47220 */ /* 0x000fe20000410000 */
[----:B------:R-:W-:Y:S01]  /*1b50*/  SHF.L.U32 R187, R9, 0x10, RZ ;  /* 0x0000001009bb7819 */ /* 0x000fe200000006ff */
[----:B------:R-:W-:Y:S01]  /*1b60*/  FADD.FTZ R91, R91, R214 ;  /* 0x000000d65b5b7221 */ /* 0x000fe20000010000 */
[----:B------:R-:W-:Y:S01]  /*1b70*/  SHF.L.U32 R218, R218, 0x10, RZ ;  /* 0x00000010dada7819 */ /* 0x000fe200000006ff */
[----:B------:R-:W-:Y:S01]  /*1b80*/  FFMA.FTZ R79, R212, R214, R79 ;  /* 0x000000d6d44f7223 */ /* 0x000fe2000001004f */
[----:B------:R-:W-:Y:S01]  /*1b90*/  FMUL.FTZ R192, R188, R192 ;  /* 0x000000c0bcc07220 */ /* 0x000fe20000410000 */
[----:B------:R-:W-:Y:S01]  /*1ba0*/  FADD.FTZ R214, RZ, R202 ;  /* 0x000000caffd67221 */ /* 0x000fe20000010000 */
[----:B------:R-:W-:Y:S01]  /*1bb0*/  FFMA.FTZ R209, R3, R202, RZ ;  /* 0x000000ca03d17223 */ /* 0x000fe200000100ff */
[-C--:B------:R-:W-:Y:S01]  /*1bc0*/  FMUL.FTZ R185, R185, R224.reuse ;  /* 0x000000e0b9b97220 */ /* 0x080fe20000410000 */
[----:B------:R-:W-:Y:S01]  /*1bd0*/  FADD.FTZ R89, R89, R224 ;  /* 0x000000e059597221 */ /* 0x000fe20000010000 */
[----:B------:R-:W-:Y:S01]  /*1be0*/  FFMA.FTZ R77, R180, R224, R77 ;  /* 0x000000e0b44d7223 */ /* 0x000fe2000001004d */
[----:B------:R-:W-:Y:S01]  /*1bf0*/  FADD.FTZ R125, R125, R218 ;  /* 0x000000da7d7d7221 */ /* 0x000fe20000010000 */
[-C--:B------:R-:W-:Y:S01]  /*1c00*/  FFMA.FTZ R81, R192, R218.reuse, R81 ;  /* 0x000000dac0517223 */ /* 0x080fe20000010051 */
[----:B------:R-:W-:Y:S01]  /*1c10*/  FMUL.FTZ R187, R187, R218 ;  /* 0x000000dabbbb7220 */ /* 0x000fe20000410000 */
[----:B------:R-:W-:Y:S01]  /*1c20*/  SHF.L.U32 R224, R220, 0x10, RZ ;  /* 0x00000010dce07819 */ /* 0x000fe200000006ff */
[----:B------:R-:W-:Y:S01]  /*1c30*/  FADD.FTZ R218, R214, R159 ;  /* 0x0000009fd6da7221 */ /* 0x000fe20000010000 */
[----:B------:R-:W-:Y:S01]  /*1c40*/  FFMA.FTZ R220, R204, R159, R209 ;  /* 0x0000009fccdc7223 */ /* 0x000fe200000100d1 */
[----:B------:R-:W-:Y:S01]  /*1c50*/  FADD.FTZ R129, R129, R208 ;  /* 0x000000d081817221 */ /* 0x000fe20000010000 */
[----:B------:R-:W-:Y:S01]  /*1c60*/  FFMA.FTZ R57, R206, R208, R57 ;  /* 0x000000d0ce397223 */ /* 0x000fe20000010039 */
[----:B------:R-:W-:Y:S01]  /*1c70*/  SHF.L.U32 R208, R104, 0x10, RZ ;  /* 0x0000001068d07819 */ /* 0x000fe200000006ff */
[----:B------:R-:W-:Y:S01]  /*1c80*/  FADD.FTZ R218, R218, R183 ;  /* 0x000000b7dada7221 */ /* 0x000fe20000010000 */
[----:B------:R-:W-:Y:S01]  /*1c90*/  FMUL.FTZ R211, R188, R211 ;  /* 0x000000d3bcd37220 */ /* 0x000fe20000410000 */
[----:B------:R-:W-:Y:S01]  /*1ca0*/  FFMA.FTZ R209, R233, R183, R220 ;  /* 0x000000b7e9d17223 */ /* 0x000fe200000100dc */
[----:B------:R-:W-:Y:S01]  /*1cb0*/  FADD.FTZ R132, R132, R215 ;  /* 0x000000d784847221 */ /* 0x000fe20000010000 */
[----:B------:R-:W-:Y:S01]  /*1cc0*/  FADD.FTZ R218, R218, R199 ;  /* 0x000000c7dada7221 */ /* 0x000fe20000010000 */
[-C--:B------:R-:W-:Y:S01]  /*1cd0*/  FMUL.FTZ R208, R208, R215.reuse ;  /* 0x000000d7d0d07220 */ /* 0x080fe20000410000 */
[----:B------:R-:W-:Y:S01]  /*1ce0*/  FFMA.FTZ R60, R211, R215, R60 ;  /* 0x000000d7d33c7223 */ /* 0x000fe2000001003c */
[----:B------:R-:W-:Y:S01]  /*1cf0*/  FFMA.FTZ R220, R156, R199, R209 ;  /* 0x000000c79cdc7223 */ /* 0x000fe200000100d1 */
[----:B------:R-:W-:Y:S01]  /*1d00*/  SHF.L.U32 R215, R10, 0x10, RZ ;  /* 0x000000100ad77819 */ /* 0x000fe200000006ff */
[----:B------:R-:W-:Y:S01]  /*1d10*/  FADD.FTZ R218, R218, R157 ;  /* 0x0000009ddada7221 */ /* 0x000fe20000010000 */
[----:B------:R-:W-:Y:S01]  /*1d20*/  SHF.L.U32 R226, R106, 0x10, RZ ;  /* 0x000000106ae27819 */ /* 0x000fe200000006ff */
[C---:B------:R-:W-:Y:S01]  /*1d30*/  FMUL.FTZ R241, R188.reuse, R241 ;  /* 0x000000f1bcf17220 */ /* 0x040fe20000410000 */
[C---:B------:R-:W-:Y:S01]  /*1d40*/  FMUL.FTZ R213, R188.reuse, R213 ;  /* 0x000000d5bcd57220 */ /* 0x040fe20000410000 */
[----:B------:R-:W-:Y:S01]  /*1d50*/  FFMA.FTZ R209, R197, R157, R220 ;  /* 0x0000009dc5d17223 */ /* 0x000fe200000100dc */
[----:B------:R-:W-:Y:S01]  /*1d60*/  FMUL.FTZ R214, R188, R194 ;  /* 0x000000c2bcd67220 */ /* 0x000fe20000410000 */
[----:B------:R-:W-:Y:S01]  /*1d70*/  FMUL.FTZ R194, R215, R224 ;  /* 0x000000e0d7c27220 */ /* 0x000fe20000410000 */
[----:B------:R-:W-:Y:S01]  /*1d80*/  FADD.FTZ R215, R218, R193 ;  /* 0x000000c1dad77221 */ /* 0x000fe20000010000 */
[-C--:B------:R-:W-:Y:S01]  /*1d90*/  FMUL.FTZ R226, R226, R217.reuse ;  /* 0x000000d9e2e27220 */ /* 0x080fe20000410000 */
[----:B------:R-:W-:Y:S01]  /*1da0*/  FADD.FTZ R140, R140, R217 ;  /* 0x000000d98c8c7221 */ /* 0x000fe20000010000 */
[----:B------:R-:W-:Y:S01]  /*1db0*/  FFMA.FTZ R64, R241, R217, R64 ;  /* 0x000000d9f1407223 */ /* 0x000fe20000010040 */
[----:B------:R-:W-:Y:S01]  /*1dc0*/  FADD.FTZ R144, R144, R223 ;  /* 0x000000df90907221 */ /* 0x000fe20000010000 */
[----:B------:R-:W-:Y:S01]  /*1dd0*/  FFMA.FTZ R68, R213, R223, R68 ;  /* 0x000000dfd5447223 */ /* 0x000fe20000010044 */
[----:B------:R-:W-:Y:S01]  /*1de0*/  FFMA.FTZ R218, R206, R193, R209 ;  /* 0x000000c1ceda7223 */ /* 0x000fe200000100d1 */
[----:B---3--:R-:W-:-:S02]  /*1df0*/  SHF.L.U32 R223, R152, 0x10, RZ ;  /* 0x0000001098df7819 */ /* 0x008fc400000006ff */
[----:B------:R-:W-:Y:S01]  /*1e00*/  SHF.L.U32 R217, R92, 0x10, RZ ;  /* 0x000000105cd97819 */ /* 0x000fe200000006ff */
[----:B------:R-:W-:Y:S01]  /*1e10*/  FADD.FTZ R220, R215, R198 ;  /* 0x000000c6d7dc7221 */ /* 0x000fe20000010000 */
[----:B------:R-:W-:Y:S01]  /*1e20*/  FFMA.FTZ R215, R235, R198, R218 ;  /* 0x000000c6ebd77223 */ /* 0x000fe200000100da */
[----:B------:R-:W-:Y:S02]  /*1e30*/  FMUL.FTZ R229, R188, R229 ;  /* 0x000000e5bce57220 */ /* 0x000fe40000410000 */
[----:B------:R-:W-:Y:S01]  /*1e40*/  FMUL.FTZ R209, R217, R223 ;  /* 0x000000dfd9d17220 */ /* 0x000fe20000410000 */
[----:B------:R-:W-:Y:S01]  /*1e50*/  FADD.FTZ R217, R220, R195 ;  /* 0x000000c3dcd97221 */ /* 0x000fe20000010000 */
[----:B------:R-:W-:Y:S01]  /*1e60*/  FFMA.FTZ R220, R158, R195, R215 ;  /* 0x000000c39edc7223 */ /* 0x000fe200000100d7 */
[----:B------:R-:W-:Y:S01]  /*1e70*/  FADD.FTZ R136, R136, R223 ;  /* 0x000000df88887221 */ /* 0x000fe20000010000 */
[----:B------:R-:W-:Y:S01]  /*1e80*/  FFMA.FTZ R44, R229, R223, R44 ;  /* 0x000000dfe52c7223 */ /* 0x000fe2000001002c */
[----:B------:R-:W-:Y:S01]  /*1e90*/  FADD.FTZ R218, R217, R208 ;  /* 0x000000d0d9da7221 */ /* 0x000fe20000010000 */
[----:B------:R-:W-:Y:S01]  /*1ea0*/  FFMA.FTZ R215, R211, R208, R220 ;  /* 0x000000d0d3d77223 */ /* 0x000fe200000100dc */
[----:B------:R-:W-:-:S02]  /*1eb0*/  SHF.L.U32 R223, R153, 0x10, RZ ;  /* 0x0000001099df7819 */ /* 0x000fc400000006ff */
[----:B------:R-:W-:Y:S01]  /*1ec0*/  SHF.L.U32 R220, R93, 0x10, RZ ;  /* 0x000000105ddc7819 */ /* 0x000fe200000006ff */
[----:B------:R-:W-:Y:S01]  /*1ed0*/  FADD.FTZ R217, R218, R163 ;  /* 0x000000a3dad97221 */ /* 0x000fe20000010000 */
[----:B------:R-:W-:Y:S01]  /*1ee0*/  FFMA.FTZ R218, R230, R163, R215 ;  /* 0x000000a3e6da7223 */ /* 0x000fe200000100d7 */
[----:B------:R-:W-:Y:S02]  /*1ef0*/  FMUL.FTZ R245, R188, R245 ;  /* 0x000000f5bcf57220 */ /* 0x000fe40000410000 */
[-C--:B------:R-:W-:Y:S01]  /*1f00*/  FMUL.FTZ R215, R220, R223.reuse ;  /* 0x000000dfdcd77220 */ /* 0x080fe20000410000 */
[----:B------:R-:W-:Y:S01]  /*1f10*/  FADD.FTZ R220, R217, R222 ;  /* 0x000000ded9dc7221 */ /* 0x000fe20000010000 */
[----:B------:R-:W-:Y:S01]  /*1f20*/  FFMA.FTZ R217, R239, R222, R218 ;  /* 0x000000deefd97223 */ /* 0x000fe200000100da */
[----:B------:R-:W-:Y:S01]  /*1f30*/  FADD.FTZ R138, R138, R223 ;  /* 0x000000df8a8a7221 */ /* 0x000fe20000010000 */
[----:B------:R-:W-:Y:S01]  /*1f40*/  FFMA.FTZ R46, R245, R223, R46 ;  /* 0x000000dff52e7223 */ /* 0x000fe2000001002e */
[----:B------:R-:W-:Y:S01]  /*1f50*/  FADD.FTZ R223, R220, R165 ;  /* 0x000000a5dcdf7221 */ /* 0x000fe20000010000 */
[----:B------:R-:W-:-:S03]  /*1f60*/  FFMA.FTZ R218, R164, R165, R217 ;  /* 0x000000a5a4da7223 */ /* 0x000fc600000100d9 */
[----:B------:R-:W-:Y:S01]  /*1f70*/  FADD.FTZ R220, R223, R226 ;  /* 0x000000e2dfdc7221 */ /* 0x000fe20000010000 */
[----:B------:R-:W-:-:S03]  /*1f80*/  FFMA.FTZ R217, R241, R226, R218 ;  /* 0x000000e2f1d97223 */ /* 0x000fc600000100da */
[----:B------:R-:W-:Y:S01]  /*1f90*/  FADD.FTZ R223, R220, R167 ;  /* 0x000000a7dcdf7221 */ /* 0x000fe20000010000 */
[----:B------:R-:W-:Y:S01]  /*1fa0*/  FFMA.FTZ R218, R160, R167, R217 ;  /* 0x000000a7a0da7223 */ /* 0x000fe200000100d9 */
[----:B------:R-:W-:Y:S02]  /*1fb0*/  FMUL.FTZ R219, R188, R219 ;  /* 0x000000dbbcdb7220 */ /* 0x000fe40000410000 */
[----:B------:R-:W-:Y:S01]  /*1fc0*/  FADD.FTZ R220, R223, R228 ;  /* 0x000000e4dfdc7221 */ /* 0x000fe20000010000 */
[----:B------:R-:W-:Y:S01]  /*1fd0*/  FFMA.FTZ R223, R161, R228, R218 ;  /* 0x000000e4a1df7223 */ /* 0x000fe200000100da */
[----:B------:R-:W-:Y:S01]  /*1fe0*/  FADD.FTZ R148, R148, R225 ;  /* 0x000000e194947221 */ /* 0x000fe20000010000 */
[----:B------:R-:W-:Y:S01]  /*1ff0*/  FFMA.FTZ R72, R219, R225, R72 ;  /* 0x000000e1db487223 */ /* 0x000fe20000010048 */
[----:B------:R-:W-:Y:S01]  /*2000*/  FADD.FTZ R127, R127, R224 ;  /* 0x000000e07f7f7221 */ /* 0x000fe20000010000 */
[----:B------:R-:W-:Y:S01]  /*2010*/  FFMA.FTZ R83, R214, R224, R83 ;  /* 0x000000e0d6537223 */ /* 0x000fe20000010053 */
[----:B------:R-:W-:Y:S01]  /*2020*/  FADD.FTZ R237, R220, R201 ;  /* 0x000000c9dced7221 */ /* 0x000fe20000010000 */
[----:B------:R-:W-:Y:S01]  /*2030*/  SHF.L.U32 R225, R154, 0x10, RZ ;  /* 0x000000109ae17819 */ /* 0x000fe200000006ff */
[----:B------:R-:W-:Y:S01]  /*2040*/  FFMA.FTZ R220, R162, R201, R223 ;  /* 0x000000c9a2dc7223 */ /* 0x000fe200000100df */
[----:B------:R-:W-:Y:S01]  /*2050*/  SHF.L.U32 R224, R94, 0x10, RZ ;  /* 0x000000105ee07819 */ /* 0x000fe200000006ff */
[C---:B------:R-:W-:Y:S01]  /*2060*/  FMUL.FTZ R247, R188.reuse, R247 ;  /* 0x000000f7bcf77220 */ /* 0x040fe20000410000 */
[C---:B------:R-:W-:Y:S01]  /*2070*/  FMUL.FTZ R223, R188.reuse, R181 ;  /* 0x000000b5bcdf7220 */ /* 0x040fe20000410000 */
[----:B------:R-:W-:Y:S01]  /*2080*/  FADD.FTZ R218, R237, R166 ;  /* 0x000000a6edda7221 */ /* 0x000fe20000010000 */
[----:B------:R-:W-:Y:S01]  /*2090*/  FMUL.FTZ R168, R188, R168 ;  /* 0x000000a8bca87220 */ /* 0x000fe20000410000 */
[----:B------:R-:W-:Y:S01]  /*20a0*/  FFMA.FTZ R181, R213, R166, R220 ;  /* 0x000000a6d5b57223 */ /* 0x000fe200000100dc */
[----:B------:R-:W-:Y:S01]  /*20b0*/  FADD.FTZ R40, R40, R225 ;  /* 0x000000e128287221 */ /* 0x000fe20000010000 */
[-C--:B------:R-:W-:Y:S01]  /*20c0*/  FFMA.FTZ R48, R247, R225.reuse, R48 ;  /* 0x000000e1f7307223 */ /* 0x080fe20000010030 */
[----:B------:R-:W-:Y:S01]  /*20d0*/  FMUL.FTZ R217, R224, R225 ;  /* 0x000000e1e0d97220 */ /* 0x000fe20000410000 */
[----:B------:R-:W-:Y:S01]  /*20e0*/  SHF.L.U32 R225, R155, 0x10, RZ ;  /* 0x000000109be17819 */ /* 0x000fe200000006ff */
[----:B------:R-:W-:Y:S01]  /*20f0*/  FADD.FTZ R218, R218, R171 ;  /* 0x000000abdada7221 */ /* 0x000fe20000010000 */
[----:B------:R-:W-:Y:S01]  /*2100*/  SHF.L.U32 R224, R95, 0x10, RZ ;  /* 0x000000105fe07819 */ /* 0x000fe200000006ff */
[----:B------:R-:W-:-:S02]  /*2110*/  FFMA.FTZ R220, R168, R171, R181 ;  /* 0x000000aba8dc7223 */ /* 0x000fc400000100b5 */
[----:B------:R-:W-:Y:S01]  /*2120*/  FADD.FTZ R42, R42, R225 ;  /* 0x000000e12a2a7221 */ /* 0x000fe20000010000 */
[-C--:B------:R-:W-:Y:S01]  /*2130*/  FFMA.FTZ R50, R223, R225.reuse, R50 ;  /* 0x000000e1df327223 */ /* 0x080fe20000010032 */
[----:B------:R-:W-:Y:S01]  /*2140*/  FMUL.FTZ R181, R224, R225 ;  /* 0x000000e1e0b57220 */ /* 0x000fe20000410000 */
[----:B------:R-:W-:Y:S01]  /*2150*/  FADD.FTZ R218, R218, R203 ;  /* 0x000000cbdada7221 */ /* 0x000fe20000010000 */
[----:B------:R-:W-:Y:S01]  /*2160*/  FFMA.FTZ R225, R243, R203, R220 ;  /* 0x000000cbf3e17223 */ /* 0x000fe200000100dc */
[----:B------:R-:W-:Y:S02]  /*2170*/  PRMT R153, R152, 0x7632, R153 ;  /* 0x0000763298997816 */ /* 0x000fe40000000099 */
[----:B------:R-:W-:Y:S01]  /*2180*/  FADD.FTZ R218, R218, R175 ;  /* 0x000000afdada7221 */ /* 0x000fe20000010000 */
[----:B------:R-:W-:-:S03]  /*2190*/  FFMA.FTZ R152, R170, R175, R225 ;  /* 0x000000afaa987223 */ /* 0x000fc600000100e1 */
[----:B------:R-:W-:Y:S01]  /*21a0*/  FADD.FTZ R220, R218, R173 ;  /* 0x000000addadc7221 */ /* 0x000fe20000010000 */
[----:B------:R-:W-:-:S03]  /*21b0*/  FFMA.FTZ R225, R219, R173, R152 ;  /* 0x000000addbe17223 */ /* 0x000fc60000010098 */
[----:B------:R-:W-:Y:S01]  /*21c0*/  FADD.FTZ R237, R220, R205 ;  /* 0x000000cddced7221 */ /* 0x000fe20000010000 */
[----:B------:R-:W-:-:S03]  /*21d0*/  FFMA.FTZ R152, R176, R205, R225 ;  /* 0x000000cdb0987223 */ /* 0x000fc600000100e1 */
[----:B------:R-:W-:Y:S01]  /*21e0*/  FADD.FTZ R237, R237, R216 ;  /* 0x000000d8eded7221 */ /* 0x000fe20000010000 */
[----:B------:R-:W-:-:S03]  /*21f0*/  FFMA.FTZ R225, R169, R216, R152 ;  /* 0x000000d8a9e17223 */ /* 0x000fc60000010098 */
[----:B------:R-:W-:Y:S01]  /*2200*/  FADD.FTZ R237, R237, R172 ;  /* 0x000000aceded7221 */ /* 0x000fe20000010000 */
[----:B------:R-:W-:Y:S01]  /*2210*/  FFMA.FTZ R220, R178, R172, R225 ;  /* 0x000000acb2dc7223 */ /* 0x000fe200000100e1 */
[C---:B------:R-:W-:Y:S02]  /*2220*/  SHF.L.U32 R224, R153.reuse, 0x10, RZ ;  /* 0x0000001099e07819 */ /* 0x040fe400000006ff */
[----:B------:R-:W-:Y:S01]  /*2230*/  PRMT R154, R153, 0x7632, R154 ;  /* 0x00007632999a7816 */ /* 0x000fe2000000009a */
[----:B------:R-:W-:Y:S01]  /*2240*/  FADD.FTZ R152, R237, R174 ;  /* 0x000000aeed987221 */ /* 0x000fe20000010000 */
[----:B------:R-:W-:Y:S01]  /*2250*/  FFMA.FTZ R153, R227, R174, R220 ;  /* 0x000000aee3997223 */ /* 0x000fe200000100dc */
[----:B------:R-:W-:Y:S01]  /*2260*/  FMUL.FTZ R218, R188, R196 ;  /* 0x000000c4bcda7220 */ /* 0x000fe20000410000 */
[----:B------:R-:W-:Y:S01]  /*2270*/  SHF.L.U32 R196, R2, 0x10, RZ ;  /* 0x0000001002c47819 */ /* 0x000fe200000006ff */
[----:B------:R-:W-:Y:S01]  /*2280*/  FADD.FTZ R152, R152, R185 ;  /* 0x000000b998987221 */ /* 0x000fe20000010000 */
[----:B------:R-:W-:Y:S01]  /*2290*/  FFMA.FTZ R220, R180, R185, R153 ;  /* 0x000000b9b4dc7223 */ /* 0x000fe20000010099 */
[----:B------:R-:W-:Y:S01]  /*22a0*/  FADD.FTZ R137, R137, R224 ;  /* 0x000000e089897221 */ /* 0x000fe20000010000 */
[-C--:B------:R-:W-:Y:S01]  /*22b0*/  FFMA.FTZ R45, R218, R224.reuse, R45 ;  /* 0x000000e0da2d7223 */ /* 0x080fe2000001002d */
[----:B------:R-:W-:Y:S01]  /*22c0*/  FADD.FTZ R153, R152, R177 ;  /* 0x000000b198997221 */ /* 0x000fe20000010000 */
[----:B------:R-:W-:Y:S01]  /*22d0*/  FMUL.FTZ R196, R196, R224 ;  /* 0x000000e0c4c47220 */ /* 0x000fe20000410000 */
[----:B------:R-:W-:Y:S01]  /*22e0*/  FFMA.FTZ R225, R207, R177, R220 ;  /* 0x000000b1cfe17223 */ /* 0x000fe200000100dc */
[----:B------:R-:W-:-:S02]  /*22f0*/  SHF.L.U32 R224, R154, 0x10, RZ ;  /* 0x000000109ae07819 */ /* 0x000fc400000006ff */
[----:B------:R-:W-:Y:S01]  /*2300*/  SHF.L.U32 R220, R4, 0x10, RZ ;  /* 0x0000001004dc7819 */ /* 0x000fe200000006ff */
[----:B------:R-:W-:Y:S01]  /*2310*/  FADD.FTZ R153, R153, R182 ;  /* 0x000000b699997221 */ /* 0x000fe20000010000 */
[----:B------:R-:W-:-:S03]  /*2320*/  FFMA.FTZ R152, R212, R182, R225 ;  /* 0x000000b6d4987223 */ /* 0x000fc600000100e1 */
[----:B------:R-:W-:Y:S01]  /*2330*/  FMUL.FTZ R225, R220, R224 ;  /* 0x000000e0dce17220 */ /* 0x000fe20000410000 */
[----:B------:R-:W-:Y:S01]  /*2340*/  FADD.FTZ R220, R153, R184 ;  /* 0x000000b899dc7221 */ /* 0x000fe20000010000 */
[----:B------:R-:W-:-:S03]  /*2350*/  FFMA.FTZ R153, R221, R184, R152 ;  /* 0x000000b8dd997223 */ /* 0x000fc60000010098 */
[----:B------:R-:W-:Y:S01]  /*2360*/  FADD.FTZ R237, R220, R187 ;  /* 0x000000bbdced7221 */ /* 0x000fe20000010000 */
[----:B------:R-:W-:Y:S01]  /*2370*/  FFMA.FTZ R152, R192, R187, R153 ;  /* 0x000000bbc0987223 */ /* 0x000fe20000010099 */
[----:B------:R-:W-:Y:S02]  /*2380*/  FMUL.FTZ R200, R188, R200 ;  /* 0x000000c8bcc87220 */ /* 0x000fe40000410000 */
[----:B------:R-:W-:Y:S01]  /*2390*/  FADD.FTZ R237, R237, R186 ;  /* 0x000000baeded7221 */ /* 0x000fe20000010000 */
[----:B------:R-:W-:Y:S01]  /*23a0*/  FFMA.FTZ R153, R179, R186, R152 ;  /* 0x000000bab3997223 */ /* 0x000fe20000010098 */
[----:B------:R-:W-:Y:S01]  /*23b0*/  PRMT R154, R154, 0x7632, R154 ;  /* 0x000076329a9a7816 */ /* 0x000fe2000000009a */
[----:B------:R-:W-:Y:S01]  /*23c0*/  FADD.FTZ R139, R139, R224 ;  /* 0x000000e08b8b7221 */ /* 0x000fe20000010000 */
[----:B------:R-:W-:Y:S01]  /*23d0*/  FFMA.FTZ R47, R200, R224, R47 ;  /* 0x000000e0c82f7223 */ /* 0x000fe2000001002f */
[----:B------:R-:W-:Y:S01]  /*23e0*/  FADD.FTZ R152, R237, R194 ;  /* 0x000000c2ed987221 */ /* 0x000fe20000010000 */
[----:B------:R-:W-:Y:S01]  /*23f0*/  FFMA.FTZ R224, R214, R194, R153 ;  /* 0x000000c2d6e07223 */ /* 0x000fe20000010099 */
[----:B------:R-:W-:Y:S01]  /*2400*/  FMUL.FTZ R220, R188, R210 ;  /* 0x000000d2bcdc7220 */ /* 0x000fe20000410000 */
[----:B------:R-:W-:-:S02]  /*2410*/  SHF.L.U32 R154, R154, 0x10, RZ ;  /* 0x000000109a9a7819 */ /* 0x000fc400000006ff */
[----:B------:R-:W-:Y:S01]  /*2420*/  SHF.L.U32 R210, R5, 0x10, RZ ;  /* 0x0000001005d27819 */ /* 0x000fe200000006ff */
[----:B------:R-:W-:Y:S01]  /*2430*/  FADD.FTZ R153, R152, R209 ;  /* 0x000000d198997221 */ /* 0x000fe20000010000 */
[----:B------:R-:W-:Y:S01]  /*2440*/  FFMA.FTZ R237, R229, R209, R224 ;  /* 0x000000d1e5ed7223 */ /* 0x000fe200000100e0 */
[----:B------:R-:W-:Y:S01]  /*2450*/  FADD.FTZ R41, R41, R154 ;  /* 0x0000009a29297221 */ /* 0x000fe20000010000 */
[-C--:B------:R-:W-:Y:S01]  /*2460*/  FFMA.FTZ R49, R220, R154.reuse, R49 ;  /* 0x0000009adc317223 */ /* 0x080fe20000010031 */
[----:B------:R-:W-:Y:S01]  /*2470*/  FMUL.FTZ R210, R210, R154 ;  /* 0x0000009ad2d27220 */ /* 0x000fe20000410000 */
[----:B------:R-:W-:Y:S01]  /*2480*/  FADD.FTZ R152, R153, R196 ;  /* 0x000000c499987221 */ /* 0x000fe20000010000 */
[----:B------:R-:W-:-:S03]  /*2490*/  FFMA.FTZ R154, R218, R196, R237 ;  /* 0x000000c4da9a7223 */ /* 0x000fc600000100ed */
[----:B------:R-:W-:Y:S01]  /*24a0*/  FADD.FTZ R152, R152, R215 ;  /* 0x000000d798987221 */ /* 0x000fe20000010000 */
[----:B------:R-:W-:Y:S01]  /*24b0*/  FFMA.FTZ R153, R245, R215, R154 ;  /* 0x000000d7f5997223 */ /* 0x000fe2000001009a */
[----:B------:R-:W-:Y:S02]  /*24c0*/  PRMT R155, R155, 0x7632, R155 ;  /* 0x000076329b9b7816 */ /* 0x000fe4000000009b */
[----:B------:R-:W-:Y:S01]  /*24d0*/  FADD.FTZ R152, R152, R225 ;  /* 0x000000e198987221 */ /* 0x000fe20000010000 */
[----:B------:R-:W-:Y:S01]  /*24e0*/  FFMA.FTZ R154, R200, R225, R153 ;  /* 0x000000e1c89a7223 */ /* 0x000fe20000010099 */
[----:B------:R-:W-:Y:S01]  /*24f0*/  SHF.L.U32 R224, R155, 0x10, RZ ;  /* 0x000000109be07819 */ /* 0x000fe200000006ff */
[----:B------:R-:W-:Y:S01]  /*2500*/  FADD.FTZ R145, R145, R232 ;  /* 0x000000e891917221 */ /* 0x000fe20000010000 */
[----:B------:R-:W-:Y:S01]  /*2510*/  FADD.FTZ R153, R152, R217 ;  /* 0x000000d998997221 */ /* 0x000fe20000010000 */
[----:B------:R-:W-:Y:S01]  /*2520*/  FFMA.FTZ R155, R247, R217, R154 ;  /* 0x000000d9f79b7223 */ /* 0x000fe2000001009a */
[----:B------:R-:W-:Y:S01]  /*2530*/  FFMA.FTZ R69, R168, R232, R69 ;  /* 0x000000e8a8457223 */ /* 0x000fe20000010045 */
[----:B------:R-:W-:Y:S01]  /*2540*/  FMUL.FTZ R232, R188, R231 ;  /* 0x000000e7bce87220 */ /* 0x000fe20000410000 */
[----:B------:R-:W-:Y:S01]  /*2550*/  SHF.L.U32 R231, R6, 0x10, RZ ;  /* 0x0000001006e77819 */ /* 0x000fe200000006ff */
[----:B------:R-:W-:Y:S01]  /*2560*/  FADD.FTZ R152, R153, R210 ;  /* 0x000000d299987221 */ /* 0x000fe20000010000 */
[----:B------:R-:W-:-:S03]  /*2570*/  FFMA.FTZ R154, R220, R210, R155 ;  /* 0x000000d2dc9a7223 */ /* 0x000fc6000001009b */
[-C--:B------:R-:W-:Y:S01]  /*2580*/  FMUL.FTZ R231, R231, R224.reuse ;  /* 0x000000e0e7e77220 */ /* 0x080fe20000410000 */
[----:B------:R-:W-:Y:S01]  /*2590*/  FADD.FTZ R152, R152, R181 ;  /* 0x000000b598987221 */ /* 0x000fe20000010000 */
[----:B------:R-:W-:Y:S01]  /*25a0*/  FFMA.FTZ R153, R223, R181, R154 ;  /* 0x000000b5df997223 */ /* 0x000fe2000001009a */
[----:B------:R-:W-:Y:S01]  /*25b0*/  FADD.FTZ R43, R43, R224 ;  /* 0x000000e02b2b7221 */ /* 0x000fe20000010000 */
[----:B------:R-:W-:Y:S01]  /*25c0*/  FFMA.FTZ R51, R232, R224, R51 ;  /* 0x000000e0e8337223 */ /* 0x000fe20000010033 */
[----:B------:R-:W-:Y:S01]  /*25d0*/  FADD.FTZ R224, R152, R231 ;  /* 0x000000e798e07221 */ /* 0x000fe20000010000 */
[----:B------:R-:W-:Y:S01]  /*25e0*/  FFMA.FTZ R234, R232, R231, R153 ;  /* 0x000000e7e8ea7223 */ /* 0x000fe20000010099 */
[----:B------:R-:W-:Y:S06]  /*25f0*/  BRA `(.L_x_235) ;  /* 0x0000000000687947 */ /* 0x000fec0003800000 */
.L_x_234:
[----:B------:R-:W-:Y:S02]  /*2600*/  MOV R190, UR14 ;  /* 0x0000000e00be7c02 */ /* 0x000fe40008000f00 */
[----:B------:R-:W-:Y:S02]  /*2610*/  MOV R191, UR15 ;  /* 0x0000000f00bf7c02 */ /* 0x000fe40008000f00 */
[----:B------:R-:W-:-:S04]  /*2620*/  ISETP.NE.U32.AND P0, PT, R190, RZ, PT ;  /* 0x000000ffbe00720c */ /* 0x000fc80003f05070 */
[----:B------:R-:W-:-:S13]  /*2630*/  ISETP.NE.AND.EX P0, PT, R191, RZ, PT, P0 ;  /* 0x000000ffbf00720c */ /* 0x000fda0003f05300 */
[----:B------:R-:W-:Y:S05]  /*2640*/  @!P0 BRA `(.L_x_235) ;  /* 0x0000000000548947 */ /* 0x000fea0003800000 */
[----:B------:R-:W0:Y:S01]  /*2650*/  S2R R26, SR_TID.X ;  /* 0x00000000001a7919 */ /* 0x000e220000002100 */
[----:B------:R-:W1:Y:S01]  /*2660*/  LDC.64 R116, c[0x0][0x438] ;  /* 0x00010e00ff747b82 */ /* 0x000e620000000a00 */
[----:B------:R-:W-:-:S05]  /*2670*/  IMAD R24, R0, UR9, RZ ;  /* 0x0000000900187c24 */ /* 0x000fca000f8e02ff */
[----:B------:R-:W-:-:S04]  /*2680*/  SHF.R.S32.HI R25, RZ, 0x1f, R24 ;  /* 0x0000001fff197819 */ /* 0x000fc80000011418 */
[----:B------:R-:W-:Y:S02]  /*2690*/  LEA.HI R25, R25, R24, RZ, 0x3 ;  /* 0x0000001819197211 */ /* 0x000fe400078f18ff */
[----:B0-----:R-:W-:-:S04]  /*26a0*/  LOP3.LUT R26, R26, 0x1f, RZ, 0xc0, !PT ;  /* 0x0000001f1a1a7812 */ /* 0x001fc800078ec0ff */
[----:B------:R-:W-:-:S04]  /*26b0*/  LEA.HI.SX32 R37, R25, R26, 0x1d ;  /* 0x0000001a19257211 */ /* 0x000fc800078feaff */
[C---:B------:R-:W-:Y:S02]  /*26c0*/  IADD3 R33, PT, PT, R37.reuse, 0x20, RZ ;  /* 0x0000002025217810 */ /* 0x040fe40007ffe0ff */
[C---:B------:R-:W-:Y:S02]  /*26d0*/  IADD3 R29, PT, PT, R37.reuse, 0x40, RZ ;  /* 0x00000040251d7810 */ /* 0x040fe40007ffe0ff */
[----:B------:R-:W-:Y:S01]  /*26e0*/  IADD3 R25, PT, PT, R37, 0x60, RZ ;  /* 0x0000006025197810 */ /* 0x000fe20007ffe0ff */
[----:B-1----:R-:W-:Y:S01]  /*26f0*/  IMAD.WIDE.U32 R32, R33, 0x10, R116 ;  /* 0x0000001021207825 */ /* 0x002fe200078e0074 */
[----:B------:R-:W-:-:S03]  /*2700*/  IADD3 R27, PT, PT, R37, 0x80, RZ ;  /* 0x00000080251b7810 */ /* 0x000fc60007ffe0ff */
[--C-:B------:R-:W-:Y:S02]  /*2710*/  IMAD.WIDE.U32 R36, R37, 0x10, R116.reuse ;  /* 0x0000001025247825 */ /* 0x100fe400078e0074 */
[----:B------:R-:W5:Y:S02]  /*2720*/  LDG.E.128 R32, desc[UR6][R32.64] ;  /* 0x0000000620207981 */ /* 0x000f64000c1e1d00 */
[--C-:B------:R-:W-:Y:S02]  /*2730*/  IMAD.WIDE.U32 R28, R29, 0x10, R116.reuse ;  /* 0x000000101d1c7825 */ /* 0x100fe400078e0074 */
[----:B------:R-:W5:Y:S02]  /*2740*/  LDG.E.128 R36, desc[UR6][R36.64] ;  /* 0x0000000624247981 */ /* 0x000f64000c1e1d00 */
[--C-:B------:R-:W-:Y:S02]  /*2750*/  IMAD.WIDE.U32 R24, R25, 0x10, R116.reuse ;  /* 0x0000001019187825 */ /* 0x100fe400078e0074 */
[----:B------:R-:W5:Y:S02]  /*2760*/  LDG.E.128 R28, desc[UR6][R28.64] ;  /* 0x000000061c1c7981 */ /* 0x000f64000c1e1d00 */
[----:B------:R-:W-:-:S02]  /*2770*/  IMAD.WIDE.U32 R116, R27, 0x10, R116 ;  /* 0x000000101b747825 */ /* 0x000fc400078e0074 */
[----:B------:R-:W5:Y:S04]  /*2780*/  LDG.E.128 R24, desc[UR6][R24.64] ;  /* 0x0000000618187981 */ /* 0x000f68000c1e1d00 */
[----:B------:R-:W5:Y:S02]  /*2790*/  LDG.E.128 R116, desc[UR6][R116.64] ;  /* 0x0000000674747981 */ /* 0x000f64000c1e1d00 */
.L_x_235:
[----:B------:R-:W-:Y:S05]  /*27a0*/  BSYNC.RECONVERGENT B1 ;  /* 0x0000000000017941 */ /* 0x000fea0003800200 */
.L_x_233:
[----:B------:R-:W-:Y:S01]  /*27b0*/  UMOV UR4, 0xffffffff ;  /* 0xffffffff00047882 */ /* 0x000fe20000000000 */
[----:B-----5:R-:W-:Y:S02]  /*27c0*/  ISETP.GE.AND P2, PT, R189, 0x1, PT ;  /* 0x00000001bd00780c */ /* 0x020fe40003f46270 */
[----:B------:R-:W-:Y:S11]  /*27d0*/  BRA.DIV UR4, `(.L_x_236) ;  /* 0x0000007204c07947 */ /* 0x000ff6000b800000 */
        /* <DEDUP_REMOVED lines=18> */
.L_x_344:
[----:B------:R-:W3:Y:S01]  /*2900*/  S2R R224, SR_TID.X ;  /* 0x0000000000e07919 */ /* 0x000ee20000002100 */
[----:B------:R-:W-:Y:S01]  /*2910*/  @P2 IADD3 R189, PT, PT, R189, -0x1, RZ ;  /* 0xffffffffbdbd2810 */ /* 0x000fe20007ffe0ff */
[----:B------:R-:W-:Y:S01]  /*2920*/  IMAD R152, R0, UR9, RZ ;  /* 0x0000000900987c24 */ /* 0x000fe2000f8e02ff */
[----:B------:R-:W-:Y:S01]  /*2930*/  ISETP.NE.U32.AND P1, PT, R190, RZ, PT ;  /* 0x000000ffbe00720c */ /* 0x000fe20003f25070 */
[----:B-1----:R-:W-:Y:S01]  /*2940*/  FADD.FTZ R237, R236, R153 ;  /* 0x00000099eced7221 */ /* 0x002fe20000010000 */
[----:B0-2---:R-:W-:Y:S01]  /*2950*/  FADD.FTZ R234, R234, R155 ;  /* 0x0000009beaea7221 */ /* 0x005fe20000010000 */
[----:B------:R-:W-:Y:S01]  /*2960*/  @P2 IMAD R189, R189, UR9, RZ ;  /* 0x00000009bdbd2c24 */ /* 0x000fe2000f8e02ff */
[----:B------:R-:W-:Y:S01]  /*2970*/  SHF.R.S32.HI R153, RZ, 0x1f, R152 ;  /* 0x0000001fff997819 */ /* 0x000fe20000011498 */
[----:B------:R-:W-:Y:S01]  /*2980*/  FMUL.FTZ R237, R237, UR12 ;  /* 0x0000000ceded7c20 */ /* 0x000fe20008410000 */
[----:B------:R-:W-:Y:S01]  /*2990*/  ISETP.NE.AND.EX P1, PT, R191, RZ, PT, P1 ;  /* 0x000000ffbf00720c */ /* 0x000fe20003f25310 */
[----:B------:R-:W-:Y:S01]  /*29a0*/  BSSY.RECONVERGENT B1, `(.L_x_237) ;  /* 0x0000142000017945 */ /* 0x000fe20003800200 */
[----:B------:R-:W-:Y:S01]  /*29b0*/  LEA.HI R191, R153, R152, RZ, 0x3 ;  /* 0x0000009899bf7211 */ /* 0x000fe200078f18ff */
[----:B------:R-:W-:Y:S01]  /*29c0*/  FMUL.FTZ R234, R234, UR12 ;  /* 0x0000000ceaea7c20 */ /* 0x000fe20008410000 */
[----:B------:R-:W-:-:S02]  /*29d0*/  @P2 SHF.R.S32.HI R152, RZ, 0x1f, R189 ;  /* 0x0000001fff982819 */ /* 0x000fc400000114bd */
[----:B------:R-:W-:Y:S02]  /*29e0*/  ISETP.NE.AND P4, PT, RZ, UR8, PT ;  /* 0x00000008ff007c0c */ /* 0x000fe4000bf85270 */
[----:B------:R-:W-:Y:S01]  /*29f0*/  @P2 LEA.HI R153, R152, R189, RZ, 0x3 ;  /* 0x000000bd98992211 */ /* 0x000fe200078f18ff */
[----:B------:R-:W-:Y:S01]  /*2a00*/  HFMA2 R189, -RZ, RZ, 0, 0 ;  /* 0x00000000ffbd7431 */ /* 0x000fe200000001ff */
[----:B------:R-:W-:Y:S02]  /*2a10*/  FSEL R237, R237, RZ, !P4 ;  /* 0x000000ffeded7208 */ /* 0x000fe40006000000 */
[----:B---3--:R-:W-:-:S04]  /*2a20*/  LOP3.LUT R190, R224, 0x1f, RZ, 0xc0, !PT ;  /* 0x0000001fe0be7812 */ /* 0x008fc800078ec0ff */
[-C--:B------:R-:W-:Y:S02]  /*2a30*/  @P2 LEA.HI.SX32 R189, R153, R190.reuse, 0x1d ;  /* 0x000000be99bd2211 */ /* 0x080fe400078feaff */
[----:B------:R-:W-:Y:S01]  /*2a40*/  LEA.HI.SX32 R191, R191, R190, 0x1d ;  /* 0x000000bebfbf7211 */ /* 0x000fe200078feaff */
[----:B------:R-:W-:Y:S06]  /*2a50*/  @P1 BRA `(.L_x_238) ;  /* 0x0000000800881947 */ /* 0x000fec0003800000 */
        /* <DEDUP_REMOVED lines=15> */
.L_x_241:
[----:B------:R-:W-:Y:S05]  /*2b50*/  BSYNC.RECONVERGENT B2 ;  /* 0x0000000000027941 */ /* 0x000fea0003800200 */
.L_x_240:
        /* <DEDUP_REMOVED lines=10> */
.L_x_243:
[----:B------:R-:W-:Y:S05]  /*2c00*/  BSYNC.RECONVERGENT B2 ;  /* 0x0000000000027941 */ /* 0x000fea0003800200 */
.L_x_242:
        /* <DEDUP_REMOVED lines=10> */
.L_x_245:
[----:B------:R-:W-:Y:S05]  /*2cb0*/  BSYNC.RECONVERGENT B2 ;  /* 0x0000000000027941 */ /* 0x000fea0003800200 */
.L_x_244:
        /* <DEDUP_REMOVED lines=10> */
.L_x_247:
[----:B------:R-:W-:Y:S05]  /*2d60*/  BSYNC.RECONVERGENT B2 ;  /* 0x0000000000027941 */ /* 0x000fea0003800200 */
.L_x_246:
        /* <DEDUP_REMOVED lines=10> */
.L_x_249:
[----:B------:R-:W-:Y:S05]  /*2e10*/  BSYNC.RECONVERGENT B2 ;  /* 0x0000000000027941 */ /* 0x000fea0003800200 */
.L_x_248:
        /* <DEDUP_REMOVED lines=10> */
.L_x_251:
[----:B------:R-:W-:Y:S05]  /*2ec0*/  BSYNC.RECONVERGENT B2 ;  /* 0x0000000000027941 */ /* 0x000fea0003800200 */
.L_x_250:
        /* <DEDUP_REMOVED lines=10> */
.L_x_253:
[----:B------:R-:W-:Y:S05]  /*2f70*/  BSYNC.RECONVERGENT B2 ;  /* 0x0000000000027941 */ /* 0x000fea0003800200 */
.L_x_252:
        /* <DEDUP_REMOVED lines=10> */
.L_x_239:
[----:B------:R-:W0:Y:S01]  /*3020*/  @P2 LDC R87, c[0x0][0x40c] ;  /* 0x00010300ff572b82 */ /* 0x000e220000000800 */
[-CC-:B------:R-:W-:Y:S01]  /*3030*/  FFMA.FTZ R85, R3, R234.reuse, R237.reuse ;  /* 0x000000ea03557223 */ /* 0x180fe200000100ed */
[-CC-:B------:R-:W-:Y:S01]  /*3040*/  FFMA.FTZ R84, R204, R234.reuse, R237.reuse ;  /* 0x000000eacc547223 */ /* 0x180fe200000100ed */
[----:B------:R-:W-:Y:S01]  /*3050*/  ISETP.GT.AND P1, PT, R23, RZ, PT ;  /* 0x000000ff1700720c */ /* 0x000fe20003f24270 */
[----:B------:R-:W-:Y:S01]  /*3060*/  FFMA.FTZ R154, R156, R234, R237 ;  /* 0x000000ea9c9a7223 */ /* 0x000fe200000100ed */
[----:B------:R-:W-:Y:S01]  /*3070*/  FADD.FTZ R85, R202, -R85 ;  /* 0x80000055ca557221 */ /* 0x000fe20000010000 */
[----:B------:R-:W-:Y:S02]  /*3080*/  FADD.FTZ R153, R159, -R84 ;  /* 0x800000549f997221 */ /* 0x000fe40000010000 */
[----:B------:R-:W1:Y:S01]  /*3090*/  @P2 LDC R152, c[0x0][0x40c] ;  /* 0x00010300ff982b82 */ /* 0x000e620000000800 */
[C---:B------:R-:W-:Y:S01]  /*30a0*/  FMUL.FTZ R84, R188.reuse, R85 ;  /* 0x00000055bc547220 */ /* 0x040fe20000410000 */
[----:B------:R-:W-:Y:S01]  /*30b0*/  FMUL.FTZ R85, R188, R153 ;  /* 0x00000099bc557220 */ /* 0x000fe20000410000 */
[----:B------:R-:W-:-:S03]  /*30c0*/  FADD.FTZ R153, R199, -R154 ;  /* 0x8000009ac7997221 */ /* 0x000fc60000010000 */
[----:B------:R-:W-:Y:S01]  /*30d0*/  FSEL R84, R84, RZ, P1 ;  /* 0x000000ff54547208 */ /* 0x000fe20000800000 */
[----:B------:R-:W-:Y:S01]  /*30e0*/  FMUL.FTZ R153, R188, R153 ;  /* 0x00000099bc997220 */ /* 0x000fe20000410000 */
[----:B------:R-:W-:Y:S01]  /*30f0*/  FSEL R85, R85, RZ, P1 ;  /* 0x000000ff55557208 */ /* 0x000fe20000800000 */
[----:B------:R-:W2:Y:S03]  /*3100*/  @P2 LDC R236, c[0x0][0x40c] ;  /* 0x00010300ffec2b82 */ /* 0x000ea60000000800 */
[----:B------:R-:W-:Y:S01]  /*3110*/  FSEL R154, R153, RZ, P1 ;  /* 0x000000ff999a7208 */ /* 0x000fe20000800000 */
[----:B0-----:R-:W-:-:S04]  /*3120*/  @P2 FMUL.FTZ R86, R87, R84 ;  /* 0x0000005457562220 */ /* 0x001fc80000410000 */
[----:B------:R-:W0:Y:S01]  /*3130*/  @P2 LDC R155, c[0x0][0x40c] ;  /* 0x00010300ff9b2b82 */ /* 0x000e220000000800 */
[----:B------:R-:W-:Y:S02]  /*3140*/  F2FP.BF16.F32.PACK_AB R84, R85, R84 ;  /* 0x000000545554723e */ /* 0x000fe400000010ff */
[----:B------:R-:W-:Y:S01]  /*3150*/  @P2 F2FP.BF16.F32.PACK_AB R86, RZ, R86 ;  /* 0x00000056ff56223e */ /* 0x000fe200000010ff */
[----:B-1----:R-:W-:Y:S01]  /*3160*/  @P2 FMUL.FTZ R87, R152, R85 ;  /* 0x0000005598572220 */ /* 0x002fe20000410000 */
[----:B------:R-:W-:-:S03]  /*3170*/  FFMA.FTZ R152, R233, R234, R237 ;  /* 0x000000eae9987223 */ /* 0x000fc600000100ed */
[----:B------:R-:W1:Y:S01]  /*3180*/  @P2 LDC R249, c[0x0][0x40c] ;  /* 0x00010300fff92b82 */ /* 0x000e620000000800 */
[----:B------:R-:W-:Y:S01]  /*3190*/  @P2 PRMT R112, R86, 0x7610, R112 ;  /* 0x0000761056702816 */ /* 0x000fe20000000070 */
[----:B------:R-:W-:Y:S01]  /*31a0*/  FFMA.FTZ R86, R197, R234, R237 ;  /* 0x000000eac5567223 */ /* 0x000fe200000100ed */
[----:B------:R-:W-:Y:S01]  /*31b0*/  FADD.FTZ R85, R183, -R152 ;  /* 0x80000098b7557221 */ /* 0x000fe20000010000 */
[----:B------:R-:W-:-:S03]  /*31c0*/  @P2 F2FP.BF16.F32.PACK_AB R87, RZ, R87 ;  /* 0x00000057ff57223e */ /* 0x000fc600000010ff */
[----:B------:R-:W-:Y:S01]  /*31d0*/  FMUL.FTZ R85, R188, R85 ;  /* 0x00000055bc557220 */ /* 0x000fe20000410000 */
[----:B------:R-:W-:Y:S01]  /*31e0*/  @P2 PRMT R112, R112, 0x5410, R87 ;  /* 0x0000541070702816 */ /* 0x000fe20000000057 */
[----:B------:R-:W-:-:S03]  /*31f0*/  FADD.FTZ R87, R157, -R86 ;  /* 0x800000569d577221 */ /* 0x000fc60000010000 */
[----:B------:R-:W-:Y:S01]  /*3200*/  FSEL R85, R85, RZ, P1 ;  /* 0x000000ff55557208 */ /* 0x000fe20000800000 */
[----:B------:R-:W-:Y:S01]  /*3210*/  FMUL.FTZ R86, R188, R87 ;  /* 0x00000057bc567220 */ /* 0x000fe20000410000 */
[----:B0-----:R-:W-:-:S03]  /*3220*/  @P2 FMUL.FTZ R153, R155, R154 ;  /* 0x0000009a9b992220 */ /* 0x001fc60000410000 */
[-C--:B--2---:R-:W-:Y:S01]  /*3230*/  @P2 FMUL.FTZ R152, R236, R85.reuse ;  /* 0x00000055ec982220 */ /* 0x084fe20000410000 */
[----:B------:R-:W-:Y:S01]  /*3240*/  F2FP.BF16.F32.PACK_AB R85, R154, R85 ;  /* 0x000000559a55723e */ /* 0x000fe200000010ff */
[----:B------:R-:W0:Y:S01]  /*3250*/  @P2 LDC R236, c[0x0][0x40c] ;  /* 0x00010300ffec2b82 */ /* 0x000e220000000800 */
[----:B------:R-:W-:Y:S01]  /*3260*/  FFMA.FTZ R154, R206, R234, R237 ;  /* 0x000000eace9a7223 */ /* 0x000fe200000100ed */
[----:B------:R-:W-:Y:S02]  /*3270*/  FSEL R86, R86, RZ, P1 ;  /* 0x000000ff56567208 */ /* 0x000fe40000800000 */
[----:B------:R-:W-:Y:S01]  /*3280*/  @P2 F2FP.BF16.F32.PACK_AB R152, RZ, R152 ;  /* 0x00000098ff98223e */ /* 0x000fe200000010ff */
[----:B------:R-:W-:Y:S01]  /*3290*/  FADD.FTZ R155, R193, -R154 ;  /* 0x8000009ac19b7221 */ /* 0x000fe20000010000 */
[----:B------:R-:W-:Y:S01]  /*32a0*/  @P2 F2FP.BF16.F32.PACK_AB R153, RZ, R153 ;  /* 0x00000099ff99223e */ /* 0x000fe200000010ff */
[----:B-1----:R-:W-:Y:S01]  /*32b0*/  @P2 FMUL.FTZ R87, R249, R86 ;  /* 0x00000056f9572220 */ /* 0x002fe20000410000 */
[----:B------:R-:W-:Y:S01]  /*32c0*/  @P2 PRMT R113, R152, 0x7610, R113 ;  /* 0x0000761098712816 */ /* 0x000fe20000000071 */
[----:B------:R-:W-:Y:S01]  /*32d0*/  FMUL.FTZ R155, R188, R155 ;  /* 0x0000009bbc9b7220 */ /* 0x000fe20000410000 */
[----:B------:R-:W1:Y:S01]  /*32e0*/  @P2 LDC R249, c[0x0][0x40c] ;  /* 0x00010300fff92b82 */ /* 0x000e620000000800 */
[----:B------:R-:W-:Y:S01]  /*32f0*/  FFMA.FTZ R152, R158, R234, R237 ;  /* 0x000000ea9e987223 */ /* 0x000fe200000100ed */
[----:B------:R-:W-:-:S02]  /*3300*/  @P2 PRMT R113, R113, 0x5410, R153 ;  /* 0x0000541071712816 */ /* 0x000fc40000000099 */
[----:B------:R-:W-:Y:S01]  /*3310*/  FSEL R155, R155, RZ, P1 ;  /* 0x000000ff9b9b7208 */ /* 0x000fe20000800000 */
[----:B------:R-:W-:Y:S01]  /*3320*/  FADD.FTZ R153, R195, -R152 ;  /* 0x80000098c3997221 */ /* 0x000fe20000010000 */
[----:B------:R-:W-:Y:S02]  /*3330*/  @P2 F2FP.BF16.F32.PACK_AB R87, RZ, R87 ;  /* 0x00000057ff57223e */ /* 0x000fe400000010ff */
[----:B------:R-:W-:Y:S01]  /*3340*/  F2FP.BF16.F32.PACK_AB R86, R155, R86 ;  /* 0x000000569b56723e */ /* 0x000fe200000010ff */
[----:B------:R-:W-:Y:S01]  /*3350*/  FMUL.FTZ R153, R188, R153 ;  /* 0x00000099bc997220 */ /* 0x000fe20000410000 */
[----:B------:R-:W-:Y:S01]  /*3360*/  @P2 PRMT R114, R87, 0x7610, R114 ;  /* 0x0000761057722816 */ /* 0x000fe20000000072 */
[----:B0-----:R-:W-:Y:S01]  /*3370*/  @P2 FMUL.FTZ R154, R236, R155 ;  /* 0x0000009bec9a2220 */ /* 0x001fe20000410000 */
[----:B------:R-:W-:Y:S02]  /*3380*/  FFMA.FTZ R155, R235, R234, R237 ;  /* 0x000000eaeb9b7223 */ /* 0x000fe400000100ed */
[----:B------:R-:W-:-:S02]  /*3390*/  FSEL R153, R153, RZ, P1 ;  /* 0x000000ff99997208 */ /* 0x000fc40000800000 */
[----:B------:R-:W-:Y:S01]  /*33a0*/  FADD.FTZ R155, R198, -R155 ;  /* 0x8000009bc69b7221 */ /* 0x000fe20000010000 */
[----:B------:R-:W-:-:S03]  /*33b0*/  @P2 F2FP.BF16.F32.PACK_AB R154, RZ, R154 ;  /* 0x0000009aff9a223e */ /* 0x000fc600000010ff */
[----:B------:R-:W-:Y:S01]  /*33c0*/  FMUL.FTZ R155, R188, R155 ;  /* 0x0000009bbc9b7220 */ /* 0x000fe20000410000 */
[----:B------:R-:W-:-:S04]  /*33d0*/  @P2 PRMT R114, R114, 0x5410, R154 ;  /* 0x0000541072722816 */ /* 0x000fc8000000009a */
[----:B------:R-:W-:-:S04]  /*33e0*/  FSEL R236, R155, RZ, P1 ;  /* 0x000000ff9bec7208 */ /* 0x000fc80000800000 */
[-C--:B------:R-:W-:Y:S01]  /*33f0*/  F2FP.BF16.F32.PACK_AB R87, R153, R236.reuse ;  /* 0x000000ec9957723e */ /* 0x080fe200000010ff */
[----:B-1----:R-:W-:-:S05]  /*3400*/  @P2 FMUL.FTZ R152, R249, R236 ;  /* 0x000000ecf9982220 */ /* 0x002fca0000410000 */
[----:B------:R-:W-:-:S04]  /*3410*/  @P2 F2FP.BF16.F32.PACK_AB R152, RZ, R152 ;  /* 0x00000098ff98223e */ /* 0x000fc800000010ff */
[----:B------:R-:W-:Y:S01]  /*3420*/  @P2 PRMT R115, R152, 0x7610, R115 ;  /* 0x0000761098732816 */ /* 0x000fe20000000073 */
[----:B------:R-:W-:Y:S06]  /*3430*/  @!P2 BRA `(.L_x_254) ;  /* 0x000000080060a947 */ /* 0x000fec0003800000 */
[----:B------:R-:W-:-:S05]  /*3440*/  FMUL.FTZ R153, R153, UR13 ;  /* 0x0000000d99997c20 */ /* 0x000fca0008410000 */
[----:B------:R-:W-:-:S04]  /*3450*/  F2FP.BF16.F32.PACK_AB R153, RZ, R153 ;  /* 0x00000099ff99723e */ /* 0x000fc800000010ff */
[----:B------:R-:W-:Y:S01]  /*3460*/  PRMT R115, R115, 0x5410, R153 ;  /* 0x0000541073737816 */ /* 0x000fe20000000099 */
[----:B------:R-:W-:Y:S06]  /*3470*/  BRA `(.L_x_254) ;  /* 0x0000000800507947 */ /* 0x000fec0003800000 */
.L_x_238:
[----:B------:R-:W-:Y:S02]  /*3480*/  MOV R244, UR20 ;  /* 0x0000001400f47c02 */ /* 0x000fe40008000f00 */
[----:B------:R-:W-:Y:S02]  /*3490*/  MOV R246, UR21 ;  /* 0x0000001500f67c02 */ /* 0x000fe40008000f00 */
[----:B------:R-:W-:-:S04]  /*34a0*/  ISETP.NE.U32.AND P1, PT, R244, RZ, PT ;  /* 0x000000fff400720c */ /* 0x000fc80003f25070 */
[----:B------:R-:W-:-:S13]  /*34b0*/  ISETP.NE.AND.EX P1, PT, R246, RZ, PT, P1 ;  /* 0x000000fff600720c */ /* 0x000fda0003f25310 */
[----:B------:R-:W-:Y:S05]  /*34c0*/  @P1 BRA `(.L_x_255) ;  /* 0x0000000400181947 */ /* 0x000fea0003800000 */
[----:B------:R-:W-:Y:S01]  /*34d0*/  ISETP.GT.AND P1, PT, R23, RZ, PT ;  /* 0x000000ff1700720c */ /* 0x000fe20003f24270 */
[----:B------:R-:W0:Y:S01]  /*34e0*/  @P2 LDC R152, c[0x0][0x40c] ;  /* 0x00010300ff982b82 */ /* 0x000e220000000800 */
        /* <DEDUP_REMOVED lines=10> */
[----:B------:R-:W-:Y:S01]  /*3590*/  @P1 FADD.FTZ R238, R199, -R238 ;  /* 0x800000eec7ee1221 */ /* 0x000fe20000010000 */
[----:B------:R-:W2:Y:S01]  /*35a0*/  @P2 LDC R240, c[0x0][0x40c] ;  /* 0x00010300fff02b82 */ /* 0x000ea20000000800 */
[C---:B------:R-:W-:Y:S01]  /*35b0*/  @P1 FFMA.FTZ R249, R188.reuse, R236, R249 ;  /* 0x000000ecbcf91223 */ /* 0x040fe200000100f9 */
[----:B------:R-:W-:Y:S01]  /*35c0*/  @P1 FFMA.FTZ R236, R233, R234, R237 ;  /* 0x000000eae9ec1223 */ /* 0x000fe200000100ed */
[C---:B------:R-:W-:Y:S01]  /*35d0*/  @P1 FFMA.FTZ R251, R188.reuse, R153, R251 ;  /* 0x00000099bcfb1223 */ /* 0x040fe200000100fb */
[----:B------:R-:W-:Y:S02]  /*35e0*/  PRMT R153, R37, 0x7632, R153 ;  /* 0x0000763225997816 */ /* 0x000fe40000000099 */
[----:B------:R-:W-:Y:S02]  /*35f0*/  @P1 FADD.FTZ R236, R183, -R236 ;  /* 0x800000ecb7ec1221 */ /* 0x000fe40000010000 */
[----:B------:R-:W-:Y:S01]  /*3600*/  SHF.L.U32 R153, R153, 0x10, RZ ;  /* 0x0000001099997819 */ /* 0x000fe200000006ff */
[----:B------:R-:W3:Y:S01]  /*3610*/  @P2 LDC R242, c[0x0][0x40c] ;  /* 0x00010300fff22b82 */ /* 0x000ee20000000800 */
[C---:B------:R-:W-:Y:S01]  /*3620*/  @P1 FFMA.FTZ R155, R188.reuse, R236, R155 ;  /* 0x000000ecbc9b1223 */ /* 0x040fe2000001009b */
[----:B0-----:R-:W-:Y:S01]  /*3630*/  @P2 FMUL.FTZ R236, R249, R152 ;  /* 0x00000098f9ec2220 */ /* 0x001fe20000410000 */
[----:B------:R-:W-:Y:S01]  /*3640*/  @P1 FFMA.FTZ R152, R197, R234, R237 ;  /* 0x000000eac5981223 */ /* 0x000fe200000100ed */
[----:B-1----:R-:W-:Y:S01]  /*3650*/  @P2 FMUL.FTZ R154, R251, R154 ;  /* 0x0000009afb9a2220 */ /* 0x002fe20000410000 */
[----:B------:R-:W-:Y:S01]  /*3660*/  @P1 FFMA.FTZ R153, R188, R238, R153 ;  /* 0x000000eebc991223 */ /* 0x000fe20000010099 */
[C---:B------:R-:W-:Y:S01]  /*3670*/  PRMT R249, R38.reuse, 0x7632, R249 ;  /* 0x0000763226f97816 */ /* 0x040fe200000000f9 */
[----:B------:R-:W-:Y:S01]  /*3680*/  @P1 FADD.FTZ R251, R157, -R152 ;  /* 0x800000989dfb1221 */ /* 0x000fe20000010000 */
[----:B------:R-:W-:Y:S01]  /*3690*/  SHF.L.U32 R152, R38, 0x10, RZ ;  /* 0x0000001026987819 */ /* 0x000fe200000006ff */
[----:B------:R-:W-:Y:S01]  /*36a0*/  @P1 FFMA.FTZ R238, R206, R234, R237 ;  /* 0x000000eaceee1223 */ /* 0x000fe200000100ed */
[----:B------:R-:W-:-:S02]  /*36b0*/  SHF.L.U32 R249, R249, 0x10, RZ ;  /* 0x00000010f9f97819 */ /* 0x000fc400000006ff */
[----:B------:R-:W-:Y:S01]  /*36c0*/  @P2 F2FP.BF16.F32.PACK_AB R154, RZ, R154 ;  /* 0x0000009aff9a223e */ /* 0x000fe200000010ff */
[----:B------:R-:W-:Y:S01]  /*36d0*/  @P1 FADD.FTZ R238, R193, -R238 ;  /* 0x800000eec1ee1221 */ /* 0x000fe20000010000 */
[C---:B------:R-:W-:Y:S01]  /*36e0*/  @P1 FFMA.FTZ R152, R188.reuse, R251, R152 ;  /* 0x000000fbbc981223 */ /* 0x040fe20000010098 */
[----:B------:R-:W-:Y:S01]  /*36f0*/  @P1 FFMA.FTZ R251, R235, R234, R237 ;  /* 0x000000eaebfb1223 */ /* 0x000fe200000100ed */
[----:B------:R-:W-:Y:S01]  /*3700*/  @P2 F2FP.BF16.F32.PACK_AB R236, RZ, R236 ;  /* 0x000000ecffec223e */ /* 0x000fe200000010ff */
[----:B------:R-:W-:Y:S01]  /*3710*/  @P1 FFMA.FTZ R249, R188, R238, R249 ;  /* 0x000000eebcf91223 */ /* 0x000fe200000100f9 */
[----:B------:R-:W-:Y:S01]  /*3720*/  @P2 PRMT R112, R154, 0x7610, R112 ;  /* 0x000076109a702816 */ /* 0x000fe20000000070 */
[----:B------:R-:W-:Y:S01]  /*3730*/  @P1 FADD.FTZ R238, R198, -R251 ;  /* 0x800000fbc6ee1221 */ /* 0x000fe20000010000 */
[----:B------:R-:W-:Y:S01]  /*3740*/  SHF.L.U32 R251, R39, 0x10, RZ ;  /* 0x0000001027fb7819 */ /* 0x000fe200000006ff */
[----:B------:R-:W0:Y:S01]  /*3750*/  @P2 LDC R154, c[0x0][0x40c] ;  /* 0x00010300ff9a2b82 */ /* 0x000e220000000800 */
[----:B------:R-:W-:Y:S01]  /*3760*/  @P2 PRMT R112, R112, 0x5410, R236 ;  /* 0x0000541070702816 */ /* 0x000fe200000000ec */
[----:B--2---:R-:W-:Y:S01]  /*3770*/  @P2 FMUL.FTZ R152, R152, R240 ;  /* 0x000000f098982220 */ /* 0x004fe20000410000 */
[----:B---3--:R-:W-:Y:S01]  /*3780*/  @P2 FMUL.FTZ R249, R249, R242 ;  /* 0x000000f2f9f92220 */ /* 0x008fe20000410000 */
[----:B------:R-:W-:-:S03]  /*3790*/  @P1 FFMA.FTZ R251, R188, R238, R251 ;  /* 0x000000eebcfb1223 */ /* 0x000fc600000100fb */
[----:B------:R-:W-:Y:S01]  /*37a0*/  @P2 F2FP.BF16.F32.PACK_AB R152, RZ, R152 ;  /* 0x00000098ff98223e */ /* 0x000fe200000010ff */
[----:B------:R-:W1:Y:S01]  /*37b0*/  @P2 LDC R236, c[0x0][0x40c] ;  /* 0x00010300ffec2b82 */ /* 0x000e620000000800 */
[----:B------:R-:W-:Y:S02]  /*37c0*/  @P2 F2FP.BF16.F32.PACK_AB R249, RZ, R249 ;  /* 0x000000f9fff9223e */ /* 0x000fe400000010ff */
[----:B------:R-:W-:-:S04]  /*37d0*/  @P2 PRMT R114, R152, 0x7610, R114 ;  /* 0x0000761098722816 */ /* 0x000fc80000000072 */
[----:B------:R-:W-:Y:S01]  /*37e0*/  @P2 PRMT R114, R114, 0x5410, R249 ;  /* 0x0000541072722816 */ /* 0x000fe200000000f9 */
[----:B------:R-:W2:Y:S01]  /*37f0*/  @P2 LDC R238, c[0x0][0x40c] ;  /* 0x00010300ffee2b82 */ /* 0x000ea20000000800 */
[----:B0-----:R-:W-:-:S05]  /*3800*/  @P2 FMUL.FTZ R154, R251, R154 ;  /* 0x0000009afb9a2220 */ /* 0x001fca0000410000 */
[----:B------:R-:W-:Y:S01]  /*3810*/  @P2 F2FP.BF16.F32.PACK_AB R154, RZ, R154 ;  /* 0x0000009aff9a223e */ /* 0x000fe200000010ff */
[----:B-1----:R-:W-:-:S03]  /*3820*/  @P2 FMUL.FTZ R155, R155, R236 ;  /* 0x000000ec9b9b2220 */ /* 0x002fc60000410000 */
[----:B------:R-:W-:Y:S02]  /*3830*/  @P2 PRMT R115, R154, 0x7610, R115 ;  /* 0x000076109a732816 */ /* 0x000fe40000000073 */
[----:B------:R-:W-:Y:S01]  /*3840*/  @P2 F2FP.BF16.F32.PACK_AB R155, RZ, R155 ;  /* 0x0000009bff9b223e */ /* 0x000fe200000010ff */
[----:B--2---:R-:W-:-:S03]  /*3850*/  @P2 FMUL.FTZ R153, R153, R238 ;  /* 0x000000ee99992220 */ /* 0x004fc60000410000 */
        /* <DEDUP_REMOVED lines=13> */
.L_x_255:
[----:B------:R-:W-:Y:S01]  /*3930*/  ISETP.GT.AND P1, PT, R23, RZ, PT ;  /* 0x000000ff1700720c */ /* 0x000fe20003f24270 */
[-C--:B------:R-:W-:Y:S01]  /*3940*/  @P3 FFMA.FTZ R85, R3, R234.reuse, R237 ;  /* 0x000000ea03553223 */ /* 0x080fe200000100ed */
[----:B------:R-:W-:Y:S01]  /*3950*/  SHF.L.U32 R251, R36, 0x10, RZ ;  /* 0x0000001024fb7819 */ /* 0x000fe200000006ff */
[----:B------:R-:W0:Y:S01]  /*3960*/  @P2 LDC R240, c[0x0][0x40c] ;  /* 0x00010300fff02b82 */ /* 0x000e220000000800 */
[----:B------:R-:W-:Y:S01]  /*3970*/  PRMT R250, R38, 0x7632, R250 ;  /* 0x0000763226fa7816 */ /* 0x000fe200000000fa */
        /* <DEDUP_REMOVED lines=9> */
[-CC-:B------:R-:W-:Y:S01]  /*3a10*/  @P1 FFMA.FTZ R236, R158, R234.reuse, R237.reuse ;  /* 0x000000ea9eec1223 */ /* 0x180fe200000100ed */
[----:B------:R-:W-:Y:S01]  /*3a20*/  @P1 FADD.FTZ R85, R157, -R84 ;  /* 0x800000549d551221 */ /* 0x000fe20000010000 */
[-CC-:B------:R-:W-:Y:S01]  /*3a30*/  @P1 FFMA.FTZ R84, R206, R234.reuse, R237.reuse ;  /* 0x000000eace541223 */ /* 0x180fe200000100ed */
[----:B------:R-:W2:Y:S01]  /*3a40*/  @P2 LDC R153, c[0x0][0x40c] ;  /* 0x00010300ff992b82 */ /* 0x000ea20000000800 */
[----:B------:R-:W-:Y:S01]  /*3a50*/  @P1 FADD.FTZ R154, R199, -R154 ;  /* 0x8000009ac79a1221 */ /* 0x000fe20000010000 */
[C---:B------:R-:W-:Y:S01]  /*3a60*/  @P1 FFMA.FTZ R86, R188.reuse, R85, R86 ;  /* 0x00000055bc561223 */ /* 0x040fe20000010056 */
[----:B------:R-:W-:Y:S01]  /*3a70*/  @P1 FADD.FTZ R87, R193, -R84 ;  /* 0x80000054c1571221 */ /* 0x000fe20000010000 */
[-CC-:B------:R-:W-:Y:S01]  /*3a80*/  @P1 FFMA.FTZ R84, R233, R234.reuse, R237.reuse ;  /* 0x000000eae9541223 */ /* 0x180fe200000100ed */
[----:B------:R-:W-:Y:S01]  /*3a90*/  @P1 FFMA.FTZ R249, R235, R234, R237 ;  /* 0x000000eaebf91223 */ /* 0x000fe200000100ed */
[----:B------:R-:W-:Y:S01]  /*3aa0*/  @P1 FADD.FTZ R236, R195, -R236 ;  /* 0x800000ecc3ec1221 */ /* 0x000fe20000010000 */
[----:B------:R-:W-:Y:S01]  /*3ab0*/  @P1 FFMA.FTZ R250, R188, R87, R250 ;  /* 0x00000057bcfa1223 */ /* 0x000fe200000100fa */
[----:B------:R-:W-:Y:S01]  /*3ac0*/  @P1 FADD.FTZ R87, R159, -R152 ;  /* 0x800000989f571221 */ /* 0x000fe20000010000 */
[--C-:B------:R-:W-:Y:S01]  /*3ad0*/  @P1 FADD.FTZ R85, R183, -R84.reuse ;  /* 0x80000054b7551221 */ /* 0x100fe20000010000 */
[----:B------:R-:W3:Y:S01]  /*3ae0*/  @P2 LDC R152, c[0x0][0x40c] ;  /* 0x00010300ff982b82 */ /* 0x000ee20000000800 */
[----:B------:R-:W-:Y:S01]  /*3af0*/  PRMT R84, R36, 0x7632, R84 ;  /* 0x0000763224547816 */ /* 0x000fe20000000054 */
[----:B0-----:R-:W-:Y:S01]  /*3b00*/  @P2 FMUL.FTZ R240, R86, R240 ;  /* 0x000000f056f02220 */ /* 0x001fe20000410000 */
[----:B------:R-:W-:Y:S01]  /*3b10*/  @P1 FFMA.FTZ R248, R188, R85, R248 ;  /* 0x00000055bcf81223 */ /* 0x000fe200000100f8 */
[----:B------:R-:W-:-:S02]  /*3b20*/  PRMT R85, R37, 0x7632, R85 ;  /* 0x0000763225557816 */ /* 0x000fc40000000055 */
[----:B------:R-:W-:Y:S01]  /*3b30*/  SHF.L.U32 R84, R84, 0x10, RZ ;  /* 0x0000001054547819 */ /* 0x000fe200000006ff */
[C---:B-1----:R-:W-:Y:S01]  /*3b40*/  @P2 FMUL.FTZ R242, R250.reuse, R155 ;  /* 0x0000009bfaf22220 */ /* 0x042fe20000410000 */
[----:B------:R-:W-:Y:S01]  /*3b50*/  SHF.L.U32 R85, R85, 0x10, RZ ;  /* 0x0000001055557819 */ /* 0x000fe200000006ff */
[----:B------:R-:W0:Y:S01]  /*3b60*/  @P2 LDC R238, c[0x0][0x40c] ;  /* 0x00010300ffee2b82 */ /* 0x000e220000000800 */
[----:B------:R-:W-:Y:S01]  /*3b70*/  F2FP.BF16.F32.PACK_AB R86, R250, R86 ;  /* 0x00000056fa56723e */ /* 0x000fe200000010ff */
[C---:B------:R-:W-:Y:S01]  /*3b80*/  @P1 FFMA.FTZ R84, R188.reuse, R87, R84 ;  /* 0x00000057bc541223 */ /* 0x040fe20000010054 */
[C---:B------:R-:W-:Y:S01]  /*3b90*/  PRMT R87, R39.reuse, 0x7632, R87 ;  /* 0x0000763227577816 */ /* 0x040fe20000000057 */
[----:B------:R-:W-:Y:S01]  /*3ba0*/  @P1 FFMA.FTZ R85, R188, R154, R85 ;  /* 0x0000009abc551223 */ /* 0x000fe20000010055 */
[----:B------:R-:W-:Y:S01]  /*3bb0*/  @P1 FADD.FTZ R154, R198, -R249 ;  /* 0x800000f9c69a1221 */ /* 0x000fe20000010000 */
[----:B------:R-:W-:Y:S02]  /*3bc0*/  SHF.L.U32 R249, R39, 0x10, RZ ;  /* 0x0000001027f97819 */ /* 0x000fe400000006ff */
[----:B------:R-:W-:-:S03]  /*3bd0*/  SHF.L.U32 R87, R87, 0x10, RZ ;  /* 0x0000001057577819 */ /* 0x000fc600000006ff */
[----:B------:R-:W-:Y:S01]  /*3be0*/  @P1 FFMA.FTZ R249, R188, R154, R249 ;  /* 0x0000009abcf91223 */ /* 0x000fe200000100f9 */
[----:B--2---:R-:W-:Y:S01]  /*3bf0*/  @P2 FMUL.FTZ R154, R248, R153 ;  /* 0x00000099f89a2220 */ /* 0x004fe20000410000 */
[----:B------:R-:W-:Y:S01]  /*3c00*/  @P1 FFMA.FTZ R87, R188, R236, R87 ;  /* 0x000000ecbc571223 */ /* 0x000fe20000010057 */
[----:B------:R-:W-:Y:S01]  /*3c10*/  @P2 F2FP.BF16.F32.PACK_AB R153, RZ, R242 ;  /* 0x000000f2ff99223e */ /* 0x000fe200000010ff */
[----:B---3--:R-:W-:Y:S01]  /*3c20*/  @P2 FMUL.FTZ R155, R85, R152 ;  /* 0x00000098559b2220 */ /* 0x008fe20000410000 */
[----:B------:R-:W-:Y:S01]  /*3c30*/  @P2 F2FP.BF16.F32.PACK_AB R152, RZ, R240 ;  /* 0x000000f0ff98223e */ /* 0x000fe200000010ff */
[----:B------:R-:W1:Y:S01]  /*3c40*/  @P2 LDC R236, c[0x0][0x40c] ;  /* 0x00010300ffec2b82 */ /* 0x000e620000000800 */
[----:B------:R-:W-:Y:S02]  /*3c50*/  @P2 F2FP.BF16.F32.PACK_AB R154, RZ, R154 ;  /* 0x0000009aff9a223e */ /* 0x000fe400000010ff */
[----:B------:R-:W-:Y:S02]  /*3c60*/  @P2 F2FP.BF16.F32.PACK_AB R155, RZ, R155 ;  /* 0x0000009bff9b223e */ /* 0x000fe400000010ff */
[----:B------:R-:W-:Y:S01]  /*3c70*/  @P2 PRMT R114, R152, 0x7610, R114 ;  /* 0x0000761098722816 */ /* 0x000fe20000000072 */
[----:B0-----:R-:W-:-:S02]  /*3c80*/  @P2 FMUL.FTZ R238, R84, R238 ;  /* 0x000000ee54ee2220 */ /* 0x001fc40000410000 */
[----:B------:R-:W0:Y:S01]  /*3c90*/  @P2 LDC R240, c[0x0][0x40c] ;  /* 0x00010300fff02b82 */ /* 0x000e220000000800 */
[----:B------:R-:W-:Y:S02]  /*3ca0*/  @P2 PRMT R113, R154, 0x7610, R113 ;  /* 0x000076109a712816 */ /* 0x000fe40000000071 */
[----:B------:R-:W-:Y:S02]  /*3cb0*/  F2FP.BF16.F32.PACK_AB R85, R85, R248 ;  /* 0x000000f85555723e */ /* 0x000fe400000010ff */
[----:B------:R-:W-:Y:S02]  /*3cc0*/  @P2 F2FP.BF16.F32.PACK_AB R238, RZ, R238 ;  /* 0x000000eeffee223e */ /* 0x000fe400000010ff */
[----:B------:R-:W-:Y:S01]  /*3cd0*/  F2FP.BF16.F32.PACK_AB R84, R84, R251 ;  /* 0x000000fb5454723e */ /* 0x000fe200000010ff */
[----:B------:R-:W2:Y:S01]  /*3ce0*/  @P2 LDC R242, c[0x0][0x40c] ;  /* 0x00010300fff22b82 */ /* 0x000ea20000000800 */
[----:B------:R-:W-:Y:S02]  /*3cf0*/  @P2 PRMT R114, R114, 0x5410, R153 ;  /* 0x0000541072722816 */ /* 0x000fe40000000099 */
[----:B------:R-:W-:Y:S01]  /*3d00*/  @P2 PRMT R113, R113, 0x5410, R155 ;  /* 0x0000541071712816 */ /* 0x000fe2000000009b */
[----:B-1----:R-:W-:-:S05]  /*3d10*/  @P2 FMUL.FTZ R236, R251, R236 ;  /* 0x000000ecfbec2220 */ /* 0x002fca0000410000 */
[----:B------:R-:W-:Y:S01]  /*3d20*/  @P2 F2FP.BF16.F32.PACK_AB R236, RZ, R236 ;  /* 0x000000ecffec223e */ /* 0x000fe200000010ff */
[----:B0-----:R-:W-:-:S03]  /*3d30*/  @P2 FMUL.FTZ R240, R249, R240 ;  /* 0x000000f0f9f02220 */ /* 0x001fc60000410000 */
[----:B------:R-:W-:Y:S02]  /*3d40*/  @P2 PRMT R112, R236, 0x7610, R112 ;  /* 0x00007610ec702816 */ /* 0x000fe40000000070 */
[----:B------:R-:W-:Y:S02]  /*3d50*/  @P2 F2FP.BF16.F32.PACK_AB R240, RZ, R240 ;  /* 0x000000f0fff0223e */ /* 0x000fe400000010ff */
[----:B------:R-:W-:Y:S01]  /*3d60*/  @P2 PRMT R112, R112, 0x5410, R238 ;  /* 0x0000541070702816 */ /* 0x000fe200000000ee */
[C---:B--2---:R-:W-:Y:S01]  /*3d70*/  @P2 FMUL.FTZ R242, R87.reuse, R242 ;  /* 0x000000f257f22220 */ /* 0x044fe20000410000 */
[----:B------:R-:W-:Y:S02]  /*3d80*/  @P2 PRMT R115, R240, 0x7610, R115 ;  /* 0x00007610f0732816 */ /* 0x000fe40000000073 */
[----:B------:R-:W-:Y:S02]  /*3d90*/  F2FP.BF16.F32.PACK_AB R87, R87, R249 ;  /* 0x000000f95757723e */ /* 0x000fe400000010ff */
[----:B------:R-:W-:-:S04]  /*3da0*/  @P2 F2FP.BF16.F32.PACK_AB R242, RZ, R242 ;  /* 0x000000f2fff2223e */ /* 0x000fc800000010ff */
[----:B------:R-:W-:-:S07]  /*3db0*/  @P2 PRMT R115, R115, 0x5410, R242 ;  /* 0x0000541073732816 */ /* 0x000fce00000000f2 */
.L_x_254:
[----:B------:R-:W-:Y:S05]  /*3dc0*/  BSYNC.RECONVERGENT B1 ;  /* 0x0000000000017941 */ /* 0x000fea0003800200 */
.L_x_237:
[----:B------:R-:W-:Y:S01]  /*3dd0*/  ISETP.NE.U32.AND P1, PT, R244, RZ, PT ;  /* 0x000000fff400720c */ /* 0x000fe20003f25070 */
[----:B------:R-:W0:Y:S01]  /*3de0*/  @P2 LDC.64 R152, c[0x0][0x468] ;  /* 0x00011a00ff982b82 */ /* 0x000e220000000a00 */
[----:B------:R-:W-:Y:S02]  /*3df0*/  BSSY.RECONVERGENT B1, `(.L_x_256) ;  /* 0x0000136000017945 */ /* 0x000fe40003800200 */
[----:B------:R-:W-:-:S13]  /*3e00*/  ISETP.NE.AND.EX P1, PT, R246, RZ, PT, P1 ;  /* 0x000000fff600720c */ /* 0x000fda0003f25310 */
[----:B------:R-:W1:Y:S01]  /*3e10*/  @P1 LDC.64 R154, c[0x0][0x478] ;  /* 0x00011e00ff9a1b82 */ /* 0x000e620000000a00 */
[----:B0-----:R-:W-:-:S04]  /*3e20*/  @P2 IMAD.WIDE.U32 R152, R189, 0x10, R152 ;  /* 0x00000010bd982825 */ /* 0x001fc800078e0098 */
[----:B-1----:R-:W-:-:S05]  /*3e30*/  @P1 IMAD.WIDE.U32 R154, R191, 0x10, R154 ;  /* 0x00000010bf9a1825 */ /* 0x002fca00078e009a */
[----:B------:R0:W-:Y:S04]  /*3e40*/  @P1 STG.E.128 desc[UR6][R154.64], R84 ;  /* 0x000000549a001986 */ /* 0x0001e8000c101d06 */
[----:B------:R0:W-:Y:S01]  /*3e50*/  @P2 STG.E.128 desc[UR6][R152.64], R112 ;  /* 0x0000007098002986 */ /* 0x0001e2000c101d06 */
[----:B------:R-:W-:Y:S05]  /*3e60*/  @!P0 BRA `(.L_x_257) ;  /* 0x0000000800448947 */ /* 0x000fea0003800000 */
[----:B------:R-:W-:Y:S05]  /*3e70*/  @!P1 BRA `(.L_x_258) ;  /* 0x0000000400289947 */ /* 0x000fea0003800000 */
[----:B------:R-:W-:Y:S01]  /*3e80*/  ISETP.GT.AND P3, PT, R23, RZ, PT ;  /* 0x000000ff1700720c */ /* 0x000fe20003f64270 */
[----:B------:R-:W1:Y:S01]  /*3e90*/  @P2 LDC R242, c[0x0][0x40c] ;  /* 0x00010300fff22b82 */ /* 0x000e620000000800 */
[C---:B0-----:R-:W-:Y:S02]  /*3ea0*/  PRMT R86, R34.reuse, 0x7632, R86 ;  /* 0x0000763222567816 */ /* 0x041fe40000000056 */
[----:B------:R-:W-:Y:S02]  /*3eb0*/  SHF.L.U32 R251, R34, 0x10, RZ ;  /* 0x0000001022fb7819 */ /* 0x000fe400000006ff */
[----:B------:R-:W-:Y:S02]  /*3ec0*/  SHF.L.U32 R86, R86, 0x10, RZ ;  /* 0x0000001056567819 */ /* 0x000fe400000006ff */
[----:B------:R-:W-:Y:S01]  /*3ed0*/  SHF.L.U32 R249, R32, 0x10, RZ ;  /* 0x0000001020f97819 */ /* 0x000fe200000006ff */
[----:B------:R-:W0:Y:S01]  /*3ee0*/  @P2 LDC R238, c[0x0][0x40c] ;  /* 0x00010300ffee2b82 */ /* 0x000e220000000800 */
[----:B------:R-:W-:-:S03]  /*3ef0*/  SHF.L.U32 R155, R35, 0x10, RZ ;  /* 0x00000010239b7819 */ /* 0x000fc600000006ff */
[-CC-:B------:R-:W-:Y:S01]  /*3f00*/  @P3 FFMA.FTZ R85, R241, R234.reuse, R237.reuse ;  /* 0x000000eaf1553223 */ /* 0x180fe200000100ed */
[-CC-:B------:R-:W-:Y:S01]  /*3f10*/  @P3 FFMA.FTZ R84, R160, R234.reuse, R237.reuse ;  /* 0x000000eaa0543223 */ /* 0x180fe200000100ed */
[-CC-:B------:R-:W-:Y:S01]  /*3f20*/  @P3 FFMA.FTZ R152, R164, R234.reuse, R237.reuse ;  /* 0x000000eaa4983223 */ /* 0x180fe200000100ed */
[-C--:B------:R-:W-:Y:S01]  /*3f30*/  @P3 FFMA.FTZ R154, R162, R234.reuse, R237 ;  /* 0x000000eaa29a3223 */ /* 0x080fe200000100ed */
[----:B------:R-:W-:Y:S01]  /*3f40*/  @P3 FADD.FTZ R85, R226, -R85 ;  /* 0x80000055e2553221 */ /* 0x000fe20000010000 */
[--C-:B------:R-:W-:Y:S01]  /*3f50*/  @P3 FADD.FTZ R87, R167, -R84.reuse ;  /* 0x80000054a7573221 */ /* 0x100fe20000010000 */
[----:B------:R-:W-:Y:S01]  /*3f60*/  PRMT R84, R33, 0x7632, R84 ;  /* 0x0000763221547816 */ /* 0x000fe20000000054 */
[----:B------:R-:W-:Y:S01]  /*3f70*/  @P3 FADD.FTZ R153, R165, -R152 ;  /* 0x80000098a5993221 */ /* 0x000fe20000010000 */
[C---:B------:R-:W-:Y:S01]  /*3f80*/  @P3 FFMA.FTZ R251, R188.reuse, R85, R251 ;  /* 0x00000055bcfb3223 */ /* 0x040fe200000100fb */
[-CC-:B------:R-:W-:Y:S01]  /*3f90*/  @P3 FFMA.FTZ R85, R239, R234.reuse, R237.reuse ;  /* 0x000000eaef553223 */ /* 0x180fe200000100ed */
[----:B------:R-:W-:Y:S01]  /*3fa0*/  @P3 FFMA.FTZ R86, R188, R87, R86 ;  /* 0x00000057bc563223 */ /* 0x000fe20000010056 */
[----:B------:R-:W-:Y:S01]  /*3fb0*/  SHF.L.U32 R84, R84, 0x10, RZ ;  /* 0x0000001054547819 */ /* 0x000fe200000006ff */
[-C--:B------:R-:W-:Y:S01]  /*3fc0*/  @P3 FFMA.FTZ R152, R230, R234.reuse, R237 ;  /* 0x000000eae6983223 */ /* 0x080fe200000100ed */
[----:B------:R-:W-:Y:S01]  /*3fd0*/  @P3 FADD.FTZ R87, R222, -R85 ;  /* 0x80000055de573221 */ /* 0x000fe20000010000 */
[----:B------:R-:W-:Y:S01]  /*3fe0*/  SHF.L.U32 R85, R33, 0x10, RZ ;  /* 0x0000001021557819 */ /* 0x000fe200000006ff */
[----:B------:R-:W2:Y:S01]  /*3ff0*/  @P2 LDC R244, c[0x0][0x40c] ;  /* 0x00010300fff42b82 */ /* 0x000ea20000000800 */
[C---:B------:R-:W-:Y:S01]  /*4000*/  @P3 FFMA.FTZ R84, R188.reuse, R153, R84 ;  /* 0x00000099bc543223 */ /* 0x040fe20000010054 */
[-C--:B------:R-:W-:Y:S01]  /*4010*/  @P3 FFMA.FTZ R153, R211, R234.reuse, R237 ;  /* 0x000000ead3993223 */ /* 0x080fe200000100ed */
[----:B------:R-:W-:Y:S01]  /*4020*/  @P3 FADD.FTZ R152, R163, -R152 ;  /* 0x80000098a3983221 */ /* 0x000fe20000010000 */
[----:B------:R-:W-:Y:S01]  /*4030*/  @P3 FFMA.FTZ R85, R188, R87, R85 ;  /* 0x00000057bc553223 */ /* 0x000fe20000010055 */
[----:B------:R-:W-:Y:S01]  /*4040*/  PRMT R87, R32, 0x7632, R87 ;  /* 0x0000763220577816 */ /* 0x000fe20000000057 */
[----:B------:R-:W-:Y:S01]  /*4050*/  @P3 FADD.FTZ R153, R208, -R153 ;  /* 0x80000099d0993221 */ /* 0x000fe20000010000 */
[----:B------:R-:W-:Y:S01]  /*4060*/  @P3 FADD.FTZ R240, R201, -R154 ;  /* 0x8000009ac9f03221 */ /* 0x000fe20000010000 */
[----:B------:R-:W3:Y:S01]  /*4070*/  @P2 LDC R248, c[0x0][0x40c] ;  /* 0x00010300fff82b82 */ /* 0x000ee20000000800 */
[----:B------:R-:W-:Y:S01]  /*4080*/  SHF.L.U32 R87, R87, 0x10, RZ ;  /* 0x0000001057577819 */ /* 0x000fe200000006ff */
[----:B------:R-:W-:Y:S01]  /*4090*/  @P3 FFMA.FTZ R249, R188, R153, R249 ;  /* 0x00000099bcf93223 */ /* 0x000fe200000100f9 */
[----:B------:R-:W-:-:S03]  /*40a0*/  @P3 FFMA.FTZ R153, R161, R234, R237 ;  /* 0x000000eaa1993223 */ /* 0x000fc600000100ed */
[----:B------:R-:W-:Y:S01]  /*40b0*/  @P3 FFMA.FTZ R87, R188, R152, R87 ;  /* 0x00000098bc573223 */ /* 0x000fe20000010057 */
[----:B------:R-:W-:Y:S01]  /*40c0*/  @P3 FADD.FTZ R153, R228, -R153 ;  /* 0x80000099e4993221 */ /* 0x000fe20000010000 */
[----:B------:R-:W4:Y:S03]  /*40d0*/  @P2 LDC R236, c[0x0][0x40c] ;  /* 0x00010300ffec2b82 */ /* 0x000f260000000800 */
[----:B------:R-:W-:Y:S01]  /*40e0*/  @P3 FFMA.FTZ R155, R188, R153, R155 ;  /* 0x00000099bc9b3223 */ /* 0x000fe2000001009b */
[----:B------:R-:W-:-:S04]  /*40f0*/  PRMT R153, R35, 0x7632, R153 ;  /* 0x0000763223997816 */ /* 0x000fc80000000099 */
[----:B------:R-:W5:Y:S01]  /*4100*/  @P2 LDC R152, c[0x0][0x40c] ;  /* 0x00010300ff982b82 */ /* 0x000f620000000800 */
[----:B------:R-:W-:Y:S01]  /*4110*/  SHF.L.U32 R153, R153, 0x10, RZ ;  /* 0x0000001099997819 */ /* 0x000fe200000006ff */
[----:B--2---:R-:W-:-:S04]  /*4120*/  @P2 FMUL.FTZ R244, R249, R244 ;  /* 0x000000f4f9f42220 */ /* 0x004fc80000410000 */
[----:B------:R-:W-:Y:S01]  /*4130*/  @P3 FFMA.FTZ R153, R188, R240, R153 ;  /* 0x000000f0bc993223 */ /* 0x000fe20000010099 */
[----:B-1----:R-:W-:Y:S01]  /*4140*/  @P2 FMUL.FTZ R240, R251, R242 ;  /* 0x000000f2fbf02220 */ /* 0x002fe20000410000 */
[----:B------:R-:W1:Y:S01]  /*4150*/  @P2 LDC R154, c[0x0][0x40c] ;  /* 0x00010300ff9a2b82 */ /* 0x000e620000000800 */
[----:B0-----:R-:W-:Y:S01]  /*4160*/  @P2 FMUL.FTZ R242, R85, R238 ;  /* 0x000000ee55f22220 */ /* 0x001fe20000410000 */
[----:B---3--:R-:W-:Y:S01]  /*4170*/  @P2 FMUL.FTZ R248, R86, R248 ;  /* 0x000000f856f82220 */ /* 0x008fe20000410000 */
[----:B------:R-:W-:Y:S02]  /*4180*/  @P2 F2FP.BF16.F32.PACK_AB R244, RZ, R244 ;  /* 0x000000f4fff4223e */ /* 0x000fe400000010ff */
[----:B------:R-:W-:Y:S02]  /*4190*/  @P2 F2FP.BF16.F32.PACK_AB R240, RZ, R240 ;  /* 0x000000f0fff0223e */ /* 0x000fe400000010ff */
[----:B------:R-:W-:Y:S01]  /*41a0*/  @P2 F2FP.BF16.F32.PACK_AB R238, RZ, R248 ;  /* 0x000000f8ffee223e */ /* 0x000fe200000010ff */
[----:B----4-:R-:W-:Y:S01]  /*41b0*/  @P2 FMUL.FTZ R246, R84, R236 ;  /* 0x000000ec54f62220 */ /* 0x010fe20000410000 */
[----:B------:R-:W-:-:S02]  /*41c0*/  @P2 F2FP.BF16.F32.PACK_AB R236, RZ, R242 ;  /* 0x000000f2ffec223e */ /* 0x000fc400000010ff */
[----:B------:R-:W-:Y:S02]  /*41d0*/  @P2 PRMT R114, R240, 0x7610, R114 ;  /* 0x00007610f0722816 */ /* 0x000fe40000000072 */
[----:B------:R-:W-:Y:S02]  /*41e0*/  @P2 F2FP.BF16.F32.PACK_AB R242, RZ, R246 ;  /* 0x000000f6fff2223e */ /* 0x000fe400000010ff */
[----:B------:R-:W-:Y:S01]  /*41f0*/  @P2 PRMT R113, R236, 0x7610, R113 ;  /* 0x00007610ec712816 */ /* 0x000fe20000000071 */
[----:B-----5:R-:W-:Y:S01]  /*4200*/  @P2 FMUL.FTZ R152, R87, R152 ;  /* 0x0000009857982220 */ /* 0x020fe20000410000 */
[----:B------:R-:W-:Y:S02]  /*4210*/  @P2 PRMT R112, R244, 0x7610, R112 ;  /* 0x00007610f4702816 */ /* 0x000fe40000000070 */
[----:B------:R-:W-:Y:S02]  /*4220*/  F2FP.BF16.F32.PACK_AB R85, R84, R85 ;  /* 0x000000555455723e */ /* 0x000fe400000010ff */
[----:B------:R-:W-:-:S02]  /*4230*/  @P2 F2FP.BF16.F32.PACK_AB R152, RZ, R152 ;  /* 0x00000098ff98223e */ /* 0x000fc400000010ff */
[----:B------:R-:W-:Y:S01]  /*4240*/  F2FP.BF16.F32.PACK_AB R84, R87, R249 ;  /* 0x000000f95754723e */ /* 0x000fe200000010ff */
[----:B-1----:R-:W-:Y:S01]  /*4250*/  @P2 FMUL.FTZ R154, R155, R154 ;  /* 0x0000009a9b9a2220 */ /* 0x002fe20000410000 */
[----:B------:R-:W-:Y:S02]  /*4260*/  F2FP.BF16.F32.PACK_AB R86, R86, R251 ;  /* 0x000000fb5656723e */ /* 0x000fe400000010ff */
[----:B------:R-:W-:Y:S02]  /*4270*/  @P2 PRMT R114, R114, 0x5410, R238 ;  /* 0x0000541072722816 */ /* 0x000fe400000000ee */
[----:B------:R-:W-:Y:S02]  /*4280*/  @P2 F2FP.BF16.F32.PACK_AB R154, RZ, R154 ;  /* 0x0000009aff9a223e */ /* 0x000fe400000010ff */
[----:B------:R-:W-:Y:S02]  /*4290*/  @P2 PRMT R113, R113, 0x5410, R242 ;  /* 0x0000541071712816 */ /* 0x000fe400000000f2 */
[----:B------:R-:W-:-:S02]  /*42a0*/  @P2 PRMT R112, R112, 0x5410, R152 ;  /* 0x0000541070702816 */ /* 0x000fc40000000098 */
[----:B------:R-:W-:Y:S02]  /*42b0*/  @P2 PRMT R115, R154, 0x7610, R115 ;  /* 0x000076109a732816 */ /* 0x000fe40000000073 */
[----:B------:R-:W-:Y:S01]  /*42c0*/  F2FP.BF16.F32.PACK_AB R87, R153, R155 ;  /* 0x0000009b9957723e */ /* 0x000fe200000010ff */
[----:B------:R-:W-:Y:S06]  /*42d0*/  @!P2 BRA `(.L_x_259) ;  /* 0x0000000c009ca947 */ /* 0x000fec0003800000 */
[----:B------:R-:W-:-:S05]  /*42e0*/  FMUL.FTZ R153, R153, UR13 ;  /* 0x0000000d99997c20 */ /* 0x000fca0008410000 */
[----:B------:R-:W-:-:S04]  /*42f0*/  F2FP.BF16.F32.PACK_AB R153, RZ, R153 ;  /* 0x00000099ff99723e */ /* 0x000fc800000010ff */
[----:B------:R-:W-:Y:S01]  /*4300*/  PRMT R115, R115, 0x5410, R153 ;  /* 0x0000541073737816 */ /* 0x000fe20000000099 */
[----:B------:R-:W-:Y:S06]  /*4310*/  BRA `(.L_x_259) ;  /* 0x0000000c008c7947 */ /* 0x000fec0003800000 */
.L_x_258:
[----:B------:R-:W-:Y:S01]  /*4320*/  ISETP.GT.AND P3, PT, R23, RZ, PT ;  /* 0x000000ff1700720c */ /* 0x000fe20003f64270 */
[----:B------:R-:W1:Y:S01]  /*4330*/  @P2 LDC R238, c[0x0][0x40c] ;  /* 0x00010300ffee2b82 */ /* 0x000e620000000800 */
[C---:B0-----:R-:W-:Y:S02]  /*4340*/  PRMT R152, R32.reuse, 0x7632, R152 ;  /* 0x0000763220987816 */ /* 0x041fe40000000098 */
[----:B------:R-:W-:Y:S02]  /*4350*/  SHF.L.U32 R154, R32, 0x10, RZ ;  /* 0x00000010209a7819 */ /* 0x000fe400000006ff */
[----:B------:R-:W-:Y:S02]  /*4360*/  SHF.L.U32 R152, R152, 0x10, RZ ;  /* 0x0000001098987819 */ /* 0x000fe400000006ff */
[----:B------:R-:W-:-:S04]  /*4370*/  PRMT R251, R34, 0x7632, R251 ;  /* 0x0000763222fb7816 */ /* 0x000fc800000000fb */
[----:B------:R-:W-:Y:S01]  /*4380*/  SHF.L.U32 R251, R251, 0x10, RZ ;  /* 0x00000010fbfb7819 */ /* 0x000fe200000006ff */
[-CC-:B------:R-:W-:Y:S01]  /*4390*/  @P3 FFMA.FTZ R236, R230, R234.reuse, R237.reuse ;  /* 0x000000eae6ec3223 */ /* 0x180fe200000100ed */
[-CC-:B------:R-:W-:Y:S01]  /*43a0*/  @P3 FFMA.FTZ R153, R211, R234.reuse, R237.reuse ;  /* 0x000000ead3993223 */ /* 0x180fe200000100ed */
[-CC-:B------:R-:W-:Y:S01]  /*43b0*/  @P3 FFMA.FTZ R242, R164, R234.reuse, R237.reuse ;  /* 0x000000eaa4f23223 */ /* 0x180fe200000100ed */
[-C--:B------:R-:W-:Y:S01]  /*43c0*/  @P3 FFMA.FTZ R249, R241, R234.reuse, R237 ;  /* 0x000000eaf1f93223 */ /* 0x080fe200000100ed */
[----:B------:R-:W-:Y:S01]  /*43d0*/  @P3 FADD.FTZ R155, R163, -R236 ;  /* 0x800000eca39b3221 */ /* 0x000fe20000010000 */
[----:B------:R-:W-:Y:S01]  /*43e0*/  @P3 FADD.FTZ R153, R208, -R153 ;  /* 0x80000099d0993221 */ /* 0x000fe20000010000 */
[----:B------:R-:W0:Y:S01]  /*43f0*/  @P2 LDC R236, c[0x0][0x40c] ;  /* 0x00010300ffec2b82 */ /* 0x000e220000000800 */
[----:B------:R-:W-:Y:S01]  /*4400*/  @P3 FADD.FTZ R242, R165, -R242 ;  /* 0x800000f2a5f23221 */ /* 0x000fe20000010000 */
[C---:B------:R-:W-:Y:S01]  /*4410*/  @P3 FFMA.FTZ R152, R188.reuse, R155, R152 ;  /* 0x0000009bbc983223 */ /* 0x040fe20000010098 */
[----:B------:R-:W-:Y:S01]  /*4420*/  PRMT R155, R33, 0x7632, R155 ;  /* 0x00007632219b7816 */ /* 0x000fe2000000009b */
[----:B------:R-:W-:Y:S01]  /*4430*/  @P3 FFMA.FTZ R154, R188, R153, R154 ;  /* 0x00000099bc9a3223 */ /* 0x000fe2000001009a */
[----:B------:R-:W-:-:S02]  /*4440*/  @P3 FFMA.FTZ R153, R239, R234, R237 ;  /* 0x000000eaef993223 */ /* 0x000fc400000100ed */
[----:B------:R-:W-:Y:S01]  /*4450*/  SHF.L.U32 R155, R155, 0x10, RZ ;  /* 0x000000109b9b7819 */ /* 0x000fe200000006ff */
[----:B-1----:R-:W-:Y:S01]  /*4460*/  @P2 FMUL.FTZ R244, R154, R238 ;  /* 0x000000ee9af42220 */ /* 0x002fe20000410000 */
[----:B------:R-:W-:Y:S01]  /*4470*/  @P3 FADD.FTZ R240, R222, -R153 ;  /* 0x80000099def03221 */ /* 0x000fe20000010000 */
[----:B------:R-:W-:Y:S01]  /*4480*/  SHF.L.U32 R153, R33, 0x10, RZ ;  /* 0x0000001021997819 */ /* 0x000fe200000006ff */
[----:B------:R-:W1:Y:S01]  /*4490*/  @P2 LDC R154, c[0x0][0x40c] ;  /* 0x00010300ff9a2b82 */ /* 0x000e620000000800 */
[----:B------:R-:W-:Y:S01]  /*44a0*/  @P3 FFMA.FTZ R155, R188, R242, R155 ;  /* 0x000000f2bc9b3223 */ /* 0x000fe2000001009b */
[----:B------:R-:W-:Y:S01]  /*44b0*/  @P3 FFMA.FTZ R242, R160, R234, R237 ;  /* 0x000000eaa0f23223 */ /* 0x000fe200000100ed */
[----:B------:R-:W-:Y:S01]  /*44c0*/  @P2 F2FP.BF16.F32.PACK_AB R244, RZ, R244 ;  /* 0x000000f4fff4223e */ /* 0x000fe200000010ff */
[----:B------:R-:W-:Y:S01]  /*44d0*/  @P3 FFMA.FTZ R153, R188, R240, R153 ;  /* 0x000000f0bc993223 */ /* 0x000fe20000010099 */
[----:B------:R-:W-:Y:S01]  /*44e0*/  @P3 FADD.FTZ R240, R226, -R249 ;  /* 0x800000f9e2f03221 */ /* 0x000fe20000010000 */
[----:B------:R-:W-:Y:S01]  /*44f0*/  @P3 FADD.FTZ R242, R167, -R242 ;  /* 0x800000f2a7f23221 */ /* 0x000fe20000010000 */
[----:B------:R-:W-:-:S02]  /*4500*/  SHF.L.U32 R249, R34, 0x10, RZ ;  /* 0x0000001022f97819 */ /* 0x000fc400000006ff */
[----:B------:R-:W-:Y:S01]  /*4510*/  @P2 PRMT R112, R244, 0x7610, R112 ;  /* 0x00007610f4702816 */ /* 0x000fe20000000070 */
[----:B------:R-:W-:Y:S02]  /*4520*/  @P3 FFMA.FTZ R251, R188, R242, R251 ;  /* 0x000000f2bcfb3223 */ /* 0x000fe400000100fb */
[----:B------:R-:W2:Y:S01]  /*4530*/  @P2 LDC R242, c[0x0][0x40c] ;  /* 0x00010300fff22b82 */ /* 0x000ea20000000800 */
[----:B0-----:R-:W-:Y:S01]  /*4540*/  @P2 FMUL.FTZ R238, R152, R236 ;  /* 0x000000ec98ee2220 */ /* 0x001fe20000410000 */
[----:B------:R-:W-:-:S04]  /*4550*/  @P3 FFMA.FTZ R249, R188, R240, R249 ;  /* 0x000000f0bcf93223 */ /* 0x000fc800000100f9 */
[----:B------:R-:W-:Y:S01]  /*4560*/  @P2 F2FP.BF16.F32.PACK_AB R246, RZ, R238 ;  /* 0x000000eefff6223e */ /* 0x000fe200000010ff */
[----:B------:R-:W-:Y:S01]  /*4570*/  @P3 FFMA.FTZ R238, R161, R234, R237 ;  /* 0x000000eaa1ee3223 */ /* 0x000fe200000100ed */
[----:B------:R-:W0:Y:S02]  /*4580*/  @P2 LDC R236, c[0x0][0x40c] ;  /* 0x00010300ffec2b82 */ /* 0x000e240000000800 */
[----:B------:R-:W-:Y:S01]  /*4590*/  @P2 PRMT R112, R112, 0x5410, R246 ;  /* 0x0000541070702816 */ /* 0x000fe200000000f6 */
[----:B------:R-:W-:Y:S01]  /*45a0*/  @P3 FADD.FTZ R248, R228, -R238 ;  /* 0x800000eee4f83221 */ /* 0x000fe20000010000 */
[----:B------:R-:W-:Y:S01]  /*45b0*/  SHF.L.U32 R238, R35, 0x10, RZ ;  /* 0x0000001023ee7819 */ /* 0x000fe200000006ff */
[----:B-1----:R-:W-:-:S03]  /*45c0*/  @P2 FMUL.FTZ R154, R251, R154 ;  /* 0x0000009afb9a2220 */ /* 0x002fc60000410000 */
[----:B------:R-:W1:Y:S01]  /*45d0*/  @P2 LDC R240, c[0x0][0x40c] ;  /* 0x00010300fff02b82 */ /* 0x000e620000000800 */
[----:B------:R-:W-:Y:S01]  /*45e0*/  @P3 FFMA.FTZ R238, R188, R248, R238 ;  /* 0x000000f8bcee3223 */ /* 0x000fe200000100ee */
[----:B------:R-:W-:-:S06]  /*45f0*/  @P2 F2FP.BF16.F32.PACK_AB R154, RZ, R154 ;  /* 0x0000009aff9a223e */ /* 0x000fcc00000010ff */
[----:B------:R-:W3:Y:S01]  /*4600*/  @P2 LDC R152, c[0x0][0x40c] ;  /* 0x00010300ff982b82 */ /* 0x000ee20000000800 */
[----:B--2---:R-:W-:-:S05]  /*4610*/  @P2 FMUL.FTZ R242, R153, R242 ;  /* 0x000000f299f22220 */ /* 0x004fca0000410000 */
[----:B------:R-:W-:Y:S01]  /*4620*/  @P2 F2FP.BF16.F32.PACK_AB R242, RZ, R242 ;  /* 0x000000f2fff2223e */ /* 0x000fe200000010ff */
[----:B0-----:R-:W-:-:S03]  /*4630*/  @P2 FMUL.FTZ R236, R249, R236 ;  /* 0x000000ecf9ec2220 */ /* 0x001fc60000410000 */
[----:B------:R-:W-:Y:S02]  /*4640*/  @P2 PRMT R113, R242, 0x7610, R113 ;  /* 0x00007610f2712816 */ /* 0x000fe40000000071 */
[----:B------:R-:W-:Y:S01]  /*4650*/  @P2 F2FP.BF16.F32.PACK_AB R236, RZ, R236 ;  /* 0x000000ecffec223e */ /* 0x000fe200000010ff */
[----:B-1----:R-:W-:-:S03]  /*4660*/  @P2 FMUL.FTZ R240, R155, R240 ;  /* 0x000000f09bf02220 */ /* 0x002fc60000410000 */
[----:B------:R-:W-:Y:S02]  /*4670*/  @P2 PRMT R114, R236, 0x7610, R114 ;  /* 0x00007610ec722816 */ /* 0x000fe40000000072 */
[----:B------:R-:W-:Y:S02]  /*4680*/  @P2 F2FP.BF16.F32.PACK_AB R240, RZ, R240 ;  /* 0x000000f0fff0223e */ /* 0x000fe400000010ff */
[----:B------:R-:W-:Y:S01]  /*4690*/  @P2 PRMT R114, R114, 0x5410, R154 ;  /* 0x0000541072722816 */ /* 0x000fe2000000009a */
[----:B---3--:R-:W-:Y:S01]  /*46a0*/  @P2 FMUL.FTZ R152, R238, R152 ;  /* 0x00000098ee982220 */ /* 0x008fe20000410000 */
[----:B------:R-:W-:-:S04]  /*46b0*/  @P2 PRMT R113, R113, 0x5410, R240 ;  /* 0x0000541071712816 */ /* 0x000fc800000000f0 */
        /* <DEDUP_REMOVED lines=12> */
.L_x_257:
[----:B------:R-:W-:Y:S05]  /*4780*/  @!P1 BRA `(.L_x_260) ;  /* 0x0000000400189947 */ /* 0x000fea0003800000 */
[----:B0-----:R-:W0:Y:S01]  /*4790*/  @P2 LDC R87, c[0x0][0x40c] ;  /* 0x00010300ff572b82 */ /* 0x001e220000000800 */
        /* <DEDUP_REMOVED lines=14> */
[----:B------:R-:W-:Y:S01]  /*4880*/  F2FP.BF16.F32.PACK_AB R84, R153, R84 ;  /* 0x000000549954723e */ /* 0x000fe200000010ff */
[----:B-1----:R-:W-:Y:S01]  /*4890*/  @P2 FMUL.FTZ R87, R86, R153 ;  /* 0x0000009956572220 */ /* 0x002fe20000410000 */
[----:B------:R-:W-:Y:S01]  /*48a0*/  @P2 F2FP.BF16.F32.PACK_AB R86, RZ, R85 ;  /* 0x00000055ff56223e */ /* 0x000fe200000010ff */
[----:B------:R-:W-:-:S04]  /*48b0*/  FFMA.FTZ R85, R239, R234, R237 ;  /* 0x000000eaef557223 */ /* 0x000fc800000100ed */
[----:B------:R-:W1:Y:S01]  /*48c0*/  @P2 LDC R249, c[0x0][0x40c] ;  /* 0x00010300fff92b82 */ /* 0x000e620000000800 */
[----:B------:R-:W-:Y:S01]  /*48d0*/  @P2 F2FP.BF16.F32.PACK_AB R153, RZ, R87 ;  /* 0x00000057ff99223e */ /* 0x000fe200000010ff */
[----:B------:R-:W-:Y:S01]  /*48e0*/  FADD.FTZ R85, R222, -R85 ;  /* 0x80000055de557221 */ /* 0x000fe20000010000 */
[----:B------:R-:W-:Y:S01]  /*48f0*/  FADD.FTZ R87, R165, -R154 ;  /* 0x8000009aa5577221 */ /* 0x000fe20000010000 */
[----:B------:R-:W-:Y:S01]  /*4900*/  @P2 PRMT R112, R86, 0x7610, R112 ;  /* 0x0000761056702816 */ /* 0x000fe20000000070 */
[-C--:B------:R-:W-:Y:S01]  /*4910*/  FFMA.FTZ R86, R160, R234.reuse, R237 ;  /* 0x000000eaa0567223 */ /* 0x080fe200000100ed */
[C---:B------:R-:W-:Y:S01]  /*4920*/  FMUL.FTZ R85, R188.reuse, R85 ;  /* 0x00000055bc557220 */ /* 0x040fe20000410000 */
[----:B------:R-:W-:Y:S01]  /*4930*/  FMUL.FTZ R87, R188, R87 ;  /* 0x00000057bc577220 */ /* 0x000fe20000410000 */
[----:B------:R-:W-:Y:S01]  /*4940*/  @P2 PRMT R112, R112, 0x5410, R153 ;  /* 0x0000541070702816 */ /* 0x000fe20000000099 */
[----:B------:R-:W-:Y:S01]  /*4950*/  FFMA.FTZ R153, R241, R234, R237 ;  /* 0x000000eaf1997223 */ /* 0x000fe200000100ed */
[----:B------:R-:W3:Y:S01]  /*4960*/  @P2 LDC R236, c[0x0][0x40c] ;  /* 0x00010300ffec2b82 */ /* 0x000ee20000000800 */
[----:B------:R-:W-:-:S02]  /*4970*/  FSEL R85, R85, RZ, P3 ;  /* 0x000000ff55557208 */ /* 0x000fc40001800000 */
        /* <DEDUP_REMOVED lines=15> */
[----:B------:R-:W-:Y:S02]  /*4a70*/  F2FP.BF16.F32.PACK_AB R86, R155, R86 ;  /* 0x000000569b56723e */ /* 0x000fe400000010ff */
[----:B------:R-:W-:Y:S02]  /*4a80*/  @P2 PRMT R113, R113, 0x5410, R87 ;  /* 0x0000541071712816 */ /* 0x000fe40000000057 */
        /* <DEDUP_REMOVED lines=9> */
[----:B------:R-:W-:-:S04]  /*4b20*/  FFMA.FTZ R152, R162, R234, R237 ;  /* 0x000000eaa2987223 */ /* 0x000fc800000100ed */
[----:B------:R-:W-:Y:S01]  /*4b30*/  FADD.FTZ R249, R201, -R152 ;  /* 0x80000098c9f97221 */ /* 0x000fe20000010000 */
[----:B---3--:R-:W-:-:S03]  /*4b40*/  @P2 FMUL.FTZ R87, R236, R155 ;  /* 0x0000009bec572220 */ /* 0x008fc60000410000 */
[----:B------:R-:W-:Y:S02]  /*4b50*/  FMUL.FTZ R152, R188, R249 ;  /* 0x000000f9bc987220 */ /* 0x000fe40000410000 */
[----:B------:R-:W-:-:S03]  /*4b60*/  @P2 F2FP.BF16.F32.PACK_AB R87, RZ, R87 ;  /* 0x00000057ff57223e */ /* 0x000fc600000010ff */
        /* <DEDUP_REMOVED lines=8> */
.L_x_260:
        /* <DEDUP_REMOVED lines=10> */
.L_x_262:
[----:B------:R-:W-:Y:S05]  /*4c90*/  BSYNC.RECONVERGENT B2 ;  /* 0x0000000000027941 */ /* 0x000fea0003800200 */
.L_x_261:
        /* <DEDUP_REMOVED lines=10> */
.L_x_264:
[----:B------:R-:W-:Y:S05]  /*4d40*/  BSYNC.RECONVERGENT B2 ;  /* 0x0000000000027941 */ /* 0x000fea0003800200 */
.L_x_263:
        /* <DEDUP_REMOVED lines=10> */
.L_x_266:
[----:B------:R-:W-:Y:S05]  /*4df0*/  BSYNC.RECONVERGENT B2 ;  /* 0x0000000000027941 */ /* 0x000fea0003800200 */
.L_x_265:
        /* <DEDUP_REMOVED lines=10> */
.L_x_268:
[----:B------:R-:W-:Y:S05]  /*4ea0*/  BSYNC.RECONVERGENT B2 ;  /* 0x0000000000027941 */ /* 0x000fea0003800200 */
.L_x_267:
        /* <DEDUP_REMOVED lines=10> */
.L_x_270:
[----:B------:R-:W-:Y:S05]  /*4f50*/  BSYNC.RECONVERGENT B2 ;  /* 0x0000000000027941 */ /* 0x000fea0003800200 */
.L_x_269:
        /* <DEDUP_REMOVED lines=10> */
.L_x_272:
[----:B------:R-:W-:Y:S05]  /*5000*/  BSYNC.RECONVERGENT B2 ;  /* 0x0000000000027941 */ /* 0x000fea0003800200 */
.L_x_271:
        /* <DEDUP_REMOVED lines=10> */
.L_x_274:
[----:B------:R-:W-:Y:S05]  /*50b0*/  BSYNC.RECONVERGENT B2 ;  /* 0x0000000000027941 */ /* 0x000fea0003800200 */
.L_x_273:
        /* <DEDUP_REMOVED lines=9> */
.L_x_259:
[----:B------:R-:W-:Y:S05]  /*5150*/  BSYNC.RECONVERGENT B1 ;  /* 0x0000000000017941 */ /* 0x000fea0003800200 */
.L_x_256:
[----:B0-----:R-:W0:Y:S01]  /*5160*/  @P1 LDC.64 R152, c[0x0][0x478] ;  /* 0x00011e00ff981b82 */ /* 0x001e220000000a00 */
[----:B------:R-:W-:Y:S01]  /*5170*/  @P1 IADD3 R249, PT, PT, R191, 0x20, RZ ;  /* 0x00000020bff91810 */ /* 0x000fe20007ffe0ff */
[----:B------:R-:W-:Y:S01]  /*5180*/  BSSY.RECONVERGENT B1, `(.L_x_275) ;  /* 0x0000136000017945 */ /* 0x000fe20003800200 */
[----:B------:R-:W-:-:S05]  /*5190*/  @P2 IADD3 R251, PT, PT, R189, 0x20, RZ ;  /* 0x00000020bdfb2810 */ /* 0x000fca0007ffe0ff */
[----:B------:R-:W1:Y:S01]  /*51a0*/  @P2 LDC.64 R154, c[0x0][0x468] ;  /* 0x00011a00ff9a2b82 */ /* 0x000e620000000a00 */
[----:B0-----:R-:W-:-:S05]  /*51b0*/  @P1 IMAD.WIDE.U32 R152, R249, 0x10, R152 ;  /* 0x00000010f9981825 */ /* 0x001fca00078e0098 */
[----:B------:R0:W-:Y:S01]  /*51c0*/  @P1 STG.E.128 desc[UR6][R152.64], R84 ;  /* 0x0000005498001986 */ /* 0x0001e2000c101d06 */
[----:B-1----:R-:W-:-:S05]  /*51d0*/  @P2 IMAD.WIDE.U32 R154, R251, 0x10, R154 ;  /* 0x00000010fb9a2825 */ /* 0x002fca00078e009a */
        /* <DEDUP_REMOVED lines=14> */
[-CC-:B------:R-:W-:Y:S01]  /*52c0*/  @P3 FFMA.FTZ R153, R213, R234.reuse, R237.reuse ;  /* 0x000000ead5993223 */ /* 0x180fe200000100ed */
[----:B------:R-:W-:Y:S01]  /*52d0*/  @P3 FADD.FTZ R84, R173, -R84 ;  /* 0x80000054ad543221 */ /* 0x000fe20000010000 */
[----:B------:R-:W-:Y:S01]  /*52e0*/  @P3 FADD.FTZ R85, R205, -R152 ;  /* 0x80000098cd553221 */ /* 0x000fe20000010000 */
[----:B------:R-:W-:Y:S01]  /*52f0*/  @P3 FFMA.FTZ R152, R243, R234, R237 ;  /* 0x000000eaf3983223 */ /* 0x000fe200000100ed */
[----:B------:R-:W-:Y:S01]  /*5300*/  @P3 FADD.FTZ R87, R175, -R154 ;  /* 0x8000009aaf573221 */ /* 0x000fe20000010000 */
[C---:B------:R-:W-:Y:S01]  /*5310*/  @P3 FFMA.FTZ R251, R188.reuse, R84, R251 ;  /* 0x00000054bcfb3223 */ /* 0x040fe200000100fb */
[C---:B------:R-:W-:Y:S01]  /*5320*/  PRMT R84, R29.reuse, 0x7632, R84 ;  /* 0x000076321d547816 */ /* 0x040fe20000000054 */
[----:B------:R-:W-:Y:S01]  /*5330*/  @P3 FFMA.FTZ R86, R188, R85, R86 ;  /* 0x00000055bc563223 */ /* 0x000fe20000010056 */
[----:B------:R-:W-:Y:S01]  /*5340*/  SHF.L.U32 R85, R29, 0x10, RZ ;  /* 0x000000101d557819 */ /* 0x000fe200000006ff */
[----:B------:R-:W-:Y:S01]  /*5350*/  @P3 FADD.FTZ R152, R203, -R152 ;  /* 0x80000098cb983221 */ /* 0x000fe20000010000 */
[----:B------:R-:W-:Y:S01]  /*5360*/  SHF.L.U32 R84, R84, 0x10, RZ ;  /* 0x0000001054547819 */ /* 0x000fe200000006ff */
[----:B------:R-:W-:Y:S01]  /*5370*/  @P3 FFMA.FTZ R154, R178, R234, R237 ;  /* 0x000000eab29a3223 */ /* 0x000fe200000100ed */
[----:B------:R-:W-:Y:S01]  /*5380*/  @P3 FADD.FTZ R153, R166, -R153 ;  /* 0x80000099a6993221 */ /* 0x000fe20000010000 */
[----:B------:R-:W-:Y:S01]  /*5390*/  @P3 FFMA.FTZ R85, R188, R152, R85 ;  /* 0x00000098bc553223 */ /* 0x000fe20000010055 */
[-C--:B------:R-:W-:Y:S01]  /*53a0*/  @P3 FFMA.FTZ R152, R168, R234.reuse, R237 ;  /* 0x000000eaa8983223 */ /* 0x080fe200000100ed */
[----:B------:R-:W-:Y:S01]  /*53b0*/  @P3 FFMA.FTZ R84, R188, R87, R84 ;  /* 0x00000057bc543223 */ /* 0x000fe20000010054 */
[----:B------:R-:W-:Y:S01]  /*53c0*/  PRMT R87, R28, 0x7632, R87 ;  /* 0x000076321c577816 */ /* 0x000fe20000000057 */
[----:B------:R-:W2:Y:S01]  /*53d0*/  @P2 LDC R244, c[0x0][0x40c] ;  /* 0x00010300fff42b82 */ /* 0x000ea20000000800 */
[----:B------:R-:W-:Y:S01]  /*53e0*/  @P3 FADD.FTZ R152, R171, -R152 ;  /* 0x80000098ab983221 */ /* 0x000fe20000010000 */
[----:B------:R-:W-:Y:S01]  /*53f0*/  @P3 FFMA.FTZ R249, R188, R153, R249 ;  /* 0x00000099bcf93223 */ /* 0x000fe200000100f9 */
[----:B------:R-:W-:Y:S01]  /*5400*/  SHF.L.U32 R87, R87, 0x10, RZ ;  /* 0x0000001057577819 */ /* 0x000fe200000006ff */
[----:B------:R-:W-:Y:S01]  /*5410*/  @P3 FADD.FTZ R240, R172, -R154 ;  /* 0x8000009aacf03221 */ /* 0x000fe20000010000 */
[----:B------:R-:W-:-:S03]  /*5420*/  @P3 FFMA.FTZ R153, R169, R234, R237 ;  /* 0x000000eaa9993223 */ /* 0x000fc600000100ed */
[----:B------:R-:W-:Y:S01]  /*5430*/  @P3 FFMA.FTZ R87, R188, R152, R87 ;  /* 0x00000098bc573223 */ /* 0x000fe20000010057 */
[----:B------:R-:W3:Y:S01]  /*5440*/  @P2 LDC R248, c[0x0][0x40c] ;  /* 0x00010300fff82b82 */ /* 0x000ee20000000800 */
[----:B------:R-:W-:-:S04]  /*5450*/  @P3 FADD.FTZ R153, R216, -R153 ;  /* 0x80000099d8993221 */ /* 0x000fc80000010000 */
[----:B------:R-:W-:Y:S01]  /*5460*/  @P3 FFMA.FTZ R155, R188, R153, R155 ;  /* 0x00000099bc9b3223 */ /* 0x000fe2000001009b */
[----:B------:R-:W-:Y:S02]  /*5470*/  PRMT R153, R31, 0x7632, R153 ;  /* 0x000076321f997816 */ /* 0x000fe40000000099 */
[----:B------:R-:W4:Y:S02]  /*5480*/  @P2 LDC R236, c[0x0][0x40c] ;  /* 0x00010300ffec2b82 */ /* 0x000f240000000800 */
[----:B------:R-:W-:-:S05]  /*5490*/  SHF.L.U32 R153, R153, 0x10, RZ ;  /* 0x0000001099997819 */ /* 0x000fca00000006ff */
[----:B------:R-:W-:Y:S01]  /*54a0*/  @P3 FFMA.FTZ R153, R188, R240, R153 ;  /* 0x000000f0bc993223 */ /* 0x000fe20000010099 */
[----:B------:R-:W5:Y:S01]  /*54b0*/  @P2 LDC R152, c[0x0][0x40c] ;  /* 0x00010300ff982b82 */ /* 0x000f620000000800 */
[----:B-1----:R-:W-:Y:S01]  /*54c0*/  @P2 FMUL.FTZ R240, R251, R242 ;  /* 0x000000f2fbf02220 */ /* 0x002fe20000410000 */
[----:B0-----:R-:W-:Y:S01]  /*54d0*/  @P2 FMUL.FTZ R242, R85, R238 ;  /* 0x000000ee55f22220 */ /* 0x001fe20000410000 */
[----:B--2---:R-:W-:Y:S01]  /*54e0*/  @P2 FMUL.FTZ R244, R249, R244 ;  /* 0x000000f4f9f42220 */ /* 0x004fe20000410000 */
[----:B------:R-:W-:Y:S02]  /*54f0*/  F2FP.BF16.F32.PACK_AB R85, R84, R85 ;  /* 0x000000555455723e */ /* 0x000fe400000010ff */
[----:B------:R-:W-:Y:S02]  /*5500*/  @P2 F2FP.BF16.F32.PACK_AB R240, RZ, R240 ;  /* 0x000000f0fff0223e */ /* 0x000fe400000010ff */
[----:B------:R-:W0:Y:S01]  /*5510*/  @P2 LDC R154, c[0x0][0x40c] ;  /* 0x00010300ff9a2b82 */ /* 0x000e220000000800 */
[----:B---3--:R-:W-:Y:S01]  /*5520*/  @P2 FMUL.FTZ R248, R86, R248 ;  /* 0x000000f856f82220 */ /* 0x008fe20000410000 */
[----:B------:R-:W-:-:S02]  /*5530*/  @P2 F2FP.BF16.F32.PACK_AB R244, RZ, R244 ;  /* 0x000000f4fff4223e */ /* 0x000fc400000010ff */
[----:B------:R-:W-:Y:S02]  /*5540*/  @P2 PRMT R114, R240, 0x7610, R114 ;  /* 0x00007610f0722816 */ /* 0x000fe40000000072 */
[----:B------:R-:W-:Y:S01]  /*5550*/  @P2 F2FP.BF16.F32.PACK_AB R238, RZ, R248 ;  /* 0x000000f8ffee223e */ /* 0x000fe200000010ff */
[----:B----4-:R-:W-:Y:S01]  /*5560*/  @P2 FMUL.FTZ R246, R84, R236 ;  /* 0x000000ec54f62220 */ /* 0x010fe20000410000 */
[----:B------:R-:W-:Y:S02]  /*5570*/  @P2 F2FP.BF16.F32.PACK_AB R236, RZ, R242 ;  /* 0x000000f2ffec223e */ /* 0x000fe400000010ff */
[----:B------:R-:W-:Y:S02]  /*5580*/  @P2 PRMT R112, R244, 0x7610, R112 ;  /* 0x00007610f4702816 */ /* 0x000fe40000000070 */
[----:B------:R-:W-:Y:S02]  /*5590*/  @P2 F2FP.BF16.F32.PACK_AB R242, RZ, R246 ;  /* 0x000000f6fff2223e */ /* 0x000fe400000010ff */
[----:B------:R-:W-:Y:S01]  /*55a0*/  @P2 PRMT R113, R236, 0x7610, R113 ;  /* 0x00007610ec712816 */ /* 0x000fe20000000071 */
[C---:B-----5:R-:W-:Y:S01]  /*55b0*/  @P2 FMUL.FTZ R152, R87.reuse, R152 ;  /* 0x0000009857982220 */ /* 0x060fe20000410000 */
[----:B------:R-:W-:-:S02]  /*55c0*/  F2FP.BF16.F32.PACK_AB R84, R87, R249 ;  /* 0x000000f95754723e */ /* 0x000fc400000010ff */
[----:B------:R-:W-:Y:S02]  /*55d0*/  F2FP.BF16.F32.PACK_AB R86, R86, R251 ;  /* 0x000000fb5656723e */ /* 0x000fe400000010ff */
[----:B------:R-:W-:Y:S02]  /*55e0*/  @P2 F2FP.BF16.F32.PACK_AB R152, RZ, R152 ;  /* 0x00000098ff98223e */ /* 0x000fe400000010ff */
[----:B------:R-:W-:Y:S01]  /*55f0*/  @P2 PRMT R114, R114, 0x5410, R238 ;  /* 0x0000541072722816 */ /* 0x000fe200000000ee */
[----:B0-----:R-:W-:Y:S01]  /*5600*/  @P2 FMUL.FTZ R154, R155, R154 ;  /* 0x0000009a9b9a2220 */ /* 0x001fe20000410000 */
[----:B------:R-:W-:Y:S02]  /*5610*/  @P2 PRMT R113, R113, 0x5410, R242 ;  /* 0x0000541071712816 */ /* 0x000fe400000000f2 */
[----:B------:R-:W-:Y:S02]  /*5620*/  @P2 PRMT R112, R112, 0x5410, R152 ;  /* 0x0000541070702816 */ /* 0x000fe40000000098 */
[----:B------:R-:W-:-:S02]  /*5630*/  @P2 F2FP.BF16.F32.PACK_AB R154, RZ, R154 ;  /* 0x0000009aff9a223e */ /* 0x000fc400000010ff */
[----:B------:R-:W-:Y:S02]  /*5640*/  F2FP.BF16.F32.PACK_AB R87, R153, R155 ;  /* 0x0000009b9957723e */ /* 0x000fe400000010ff */
[----:B------:R-:W-:Y:S01]  /*5650*/  @P2 PRMT R115, R154, 0x7610, R115 ;  /* 0x000076109a732816 */ /* 0x000fe20000000073 */
[----:B------:R-:W-:Y:S06]  /*5660*/  @!P2 BRA `(.L_x_278) ;  /* 0x0000000c009ca947 */ /* 0x000fec0003800000 */
[----:B------:R-:W-:-:S05]  /*5670*/  FMUL.FTZ R153, R153, UR13 ;  /* 0x0000000d99997c20 */ /* 0x000fca0008410000 */
[----:B------:R-:W-:-:S04]  /*5680*/  F2FP.BF16.F32.PACK_AB R153, RZ, R153 ;  /* 0x00000099ff99723e */ /* 0x000fc800000010ff */
[----:B------:R-:W-:Y:S01]  /*5690*/  PRMT R115, R115, 0x5410, R153 ;  /* 0x0000541073737816 */ /* 0x000fe20000000099 */
[----:B------:R-:W-:Y:S06]  /*56a0*/  BRA `(.L_x_278) ;  /* 0x0000000c008c7947 */ /* 0x000fec0003800000 */
.L_x_277:
[----:B------:R-:W-:Y:S01]  /*56b0*/  ISETP.GT.AND P3, PT, R23, RZ, PT ;  /* 0x000000ff1700720c */ /* 0x000fe20003f64270 */
[----:B------:R-:W1:Y:S01]  /*56c0*/  @P2 LDC R238, c[0x0][0x40c] ;  /* 0x00010300ffee2b82 */ /* 0x000e620000000800 */
[C---:B0-----:R-:W-:Y:S02]  /*56d0*/  PRMT R152, R28.reuse, 0x7632, R152 ;  /* 0x000076321c987816 */ /* 0x041fe40000000098 */
[----:B------:R-:W-:Y:S02]  /*56e0*/  SHF.L.U32 R154, R28, 0x10, RZ ;  /* 0x000000101c9a7819 */ /* 0x000fe400000006ff */
[----:B------:R-:W-:Y:S02]  /*56f0*/  SHF.L.U32 R152, R152, 0x10, RZ ;  /* 0x0000001098987819 */ /* 0x000fe400000006ff */
[C---:B------:R-:W-:Y:S02]  /*5700*/  PRMT R251, R30.reuse, 0x7632, R251 ;  /* 0x000076321efb7816 */ /* 0x040fe400000000fb */
[----:B------:R-:W-:-:S02]  /*5710*/  SHF.L.U32 R249, R30, 0x10, RZ ;  /* 0x000000101ef97819 */ /* 0x000fc400000006ff */
[----:B------:R-:W-:Y:S01]  /*5720*/  SHF.L.U32 R251, R251, 0x10, RZ ;  /* 0x00000010fbfb7819 */ /* 0x000fe200000006ff */
[-CC-:B------:R-:W-:Y:S01]  /*5730*/  @P3 FFMA.FTZ R236, R168, R234.reuse, R237.reuse ;  /* 0x000000eaa8ec3223 */ /* 0x180fe200000100ed */
[-CC-:B------:R-:W-:Y:S01]  /*5740*/  @P3 FFMA.FTZ R153, R213, R234.reuse, R237.reuse ;  /* 0x000000ead5993223 */ /* 0x180fe200000100ed */
[-CC-:B------:R-:W-:Y:S02]  /*5750*/  @P3 FFMA.FTZ R242, R170, R234.reuse, R237.reuse ;  /* 0x000000eaaaf23223 */ /* 0x180fe400000100ed */
[----:B------:R-:W-:Y:S01]  /*5760*/  @P3 FADD.FTZ R155, R171, -R236 ;  /* 0x800000ecab9b3221 */ /* 0x000fe20000010000 */
[----:B------:R-:W-:Y:S01]  /*5770*/  @P3 FFMA.FTZ R236, R243, R234, R237 ;  /* 0x000000eaf3ec3223 */ /* 0x000fe200000100ed */
[----:B------:R-:W-:Y:S01]  /*5780*/  @P3 FADD.FTZ R153, R166, -R153 ;  /* 0x80000099a6993221 */ /* 0x000fe20000010000 */
[----:B------:R-:W-:Y:S01]  /*5790*/  @P3 FADD.FTZ R242, R175, -R242 ;  /* 0x800000f2aff23221 */ /* 0x000fe20000010000 */
[C---:B------:R-:W-:Y:S01]  /*57a0*/  @P3 FFMA.FTZ R152, R188.reuse, R155, R152 ;  /* 0x0000009bbc983223 */ /* 0x040fe20000010098 */
[----:B------:R-:W-:Y:S01]  /*57b0*/  @P3 FADD.FTZ R240, R203, -R236 ;  /* 0x800000eccbf03221 */ /* 0x000fe20000010000 */
[C---:B------:R-:W-:Y:S01]  /*57c0*/  PRMT R155, R29.reuse, 0x7632, R155 ;  /* 0x000076321d9b7816 */ /* 0x040fe2000000009b */
[----:B------:R-:W0:Y:S01]  /*57d0*/  @P2 LDC R236, c[0x0][0x40c] ;  /* 0x00010300ffec2b82 */ /* 0x000e220000000800 */
[----:B------:R-:W-:Y:S01]  /*57e0*/  @P3 FFMA.FTZ R154, R188, R153, R154 ;  /* 0x00000099bc9a3223 */ /* 0x000fe2000001009a */
[----:B------:R-:W-:-:S02]  /*57f0*/  SHF.L.U32 R153, R29, 0x10, RZ ;  /* 0x000000101d997819 */ /* 0x000fc400000006ff */
[----:B------:R-:W-:Y:S01]  /*5800*/  SHF.L.U32 R155, R155, 0x10, RZ ;  /* 0x000000109b9b7819 */ /* 0x000fe200000006ff */
[----:B-1----:R-:W-:Y:S02]  /*5810*/  @P2 FMUL.FTZ R244, R154, R238 ;  /* 0x000000ee9af42220 */ /* 0x002fe40000410000 */
[C---:B------:R-:W-:Y:S01]  /*5820*/  @P3 FFMA.FTZ R153, R188.reuse, R240, R153 ;  /* 0x000000f0bc993223 */ /* 0x040fe20000010099 */
[----:B------:R-:W-:Y:S01]  /*5830*/  @P3 FFMA.FTZ R240, R219, R234, R237 ;  /* 0x000000eadbf03223 */ /* 0x000fe200000100ed */
[----:B------:R-:W-:Y:S01]  /*5840*/  @P3 FFMA.FTZ R155, R188, R242, R155 ;  /* 0x000000f2bc9b3223 */ /* 0x000fe2000001009b */
[----:B------:R-:W-:Y:S01]  /*5850*/  @P3 FFMA.FTZ R242, R176, R234, R237 ;  /* 0x000000eab0f23223 */ /* 0x000fe200000100ed */
[----:B------:R-:W1:Y:S01]  /*5860*/  @P2 LDC R154, c[0x0][0x40c] ;  /* 0x00010300ff9a2b82 */ /* 0x000e620000000800 */
[----:B------:R-:W-:Y:S01]  /*5870*/  @P3 FADD.FTZ R240, R173, -R240 ;  /* 0x800000f0adf03221 */ /* 0x000fe20000010000 */
[----:B------:R-:W-:Y:S01]  /*5880*/  @P2 F2FP.BF16.F32.PACK_AB R244, RZ, R244 ;  /* 0x000000f4fff4223e */ /* 0x000fe200000010ff */
[----:B------:R-:W-:-:S02]  /*5890*/  @P3 FADD.FTZ R242, R205, -R242 ;  /* 0x800000f2cdf23221 */ /* 0x000fc40000010000 */
[----:B------:R-:W-:Y:S01]  /*58a0*/  @P3 FFMA.FTZ R249, R188, R240, R249 ;  /* 0x000000f0bcf93223 */ /* 0x000fe200000100f9 */
[----:B------:R-:W-:Y:S01]  /*58b0*/  @P2 PRMT R112, R244, 0x7610, R112 ;  /* 0x00007610f4702816 */ /* 0x000fe20000000070 */
[----:B------:R-:W-:Y:S01]  /*58c0*/  @P3 FFMA.FTZ R251, R188, R242, R251 ;  /* 0x000000f2bcfb3223 */ /* 0x000fe200000100fb */
[----:B------:R-:W2:Y:S01]  /*58d0*/  @P2 LDC R240, c[0x0][0x40c] ;  /* 0x00010300fff02b82 */ /* 0x000ea20000000800 */
[----:B0-----:R-:W-:-:S07]  /*58e0*/  @P2 FMUL.FTZ R238, R152, R236 ;  /* 0x000000ec98ee2220 */ /* 0x001fce0000410000 */
[----:B------:R-:W0:Y:S01]  /*58f0*/  @P2 LDC R242, c[0x0][0x40c] ;  /* 0x00010300fff22b82 */ /* 0x000e220000000800 */
[----:B------:R-:W-:Y:S01]  /*5900*/  @P2 F2FP.BF16.F32.PACK_AB R246, RZ, R238 ;  /* 0x000000eefff6223e */ /* 0x000fe200000010ff */
[----:B------:R-:W-:-:S03]  /*5910*/  @P3 FFMA.FTZ R238, R169, R234, R237 ;  /* 0x000000eaa9ee3223 */ /* 0x000fc600000100ed */
[----:B------:R-:W-:Y:S01]  /*5920*/  @P2 PRMT R112, R112, 0x5410, R246 ;  /* 0x0000541070702816 */ /* 0x000fe200000000f6 */
[----:B------:R-:W-:Y:S02]  /*5930*/  @P3 FADD.FTZ R248, R216, -R238 ;  /* 0x800000eed8f83221 */ /* 0x000fe40000010000 */
[----:B------:R-:W3:Y:S01]  /*5940*/  @P2 LDC R236, c[0x0][0x40c] ;  /* 0x00010300ffec2b82 */ /* 0x000ee20000000800 */
[----:B------:R-:W-:Y:S01]  /*5950*/  SHF.L.U32 R238, R31, 0x10, RZ ;  /* 0x000000101fee7819 */ /* 0x000fe200000006ff */
[----:B-1----:R-:W-:-:S04]  /*5960*/  @P2 FMUL.FTZ R154, R251, R154 ;  /* 0x0000009afb9a2220 */ /* 0x002fc80000410000 */
[----:B------:R-:W-:Y:S01]  /*5970*/  @P3 FFMA.FTZ R238, R188, R248, R238 ;  /* 0x000000f8bcee3223 */ /* 0x000fe200000100ee */
[----:B------:R-:W-:Y:S01]  /*5980*/  @P2 F2FP.BF16.F32.PACK_AB R154, RZ, R154 ;  /* 0x0000009aff9a223e */ /* 0x000fe200000010ff */
[----:B------:R-:W1:Y:S01]  /*5990*/  @P2 LDC R152, c[0x0][0x40c] ;  /* 0x00010300ff982b82 */ /* 0x000e620000000800 */
[----:B--2---:R-:W-:-:S05]  /*59a0*/  @P2 FMUL.FTZ R240, R155, R240 ;  /* 0x000000f09bf02220 */ /* 0x004fca0000410000 */
[----:B------:R-:W-:Y:S01]  /*59b0*/  @P2 F2FP.BF16.F32.PACK_AB R240, RZ, R240 ;  /* 0x000000f0fff0223e */ /* 0x000fe200000010ff */
[----:B0-----:R-:W-:-:S05]  /*59c0*/  @P2 FMUL.FTZ R242, R153, R242 ;  /* 0x000000f299f22220 */ /* 0x001fca0000410000 */
[----:B------:R-:W-:Y:S01]  /*59d0*/  @P2 F2FP.BF16.F32.PACK_AB R242, RZ, R242 ;  /* 0x000000f2fff2223e */ /* 0x000fe200000010ff */
[----:B---3--:R-:W-:-:S03]  /*59e0*/  @P2 FMUL.FTZ R236, R249, R236 ;  /* 0x000000ecf9ec2220 */ /* 0x008fc60000410000 */
[----:B------:R-:W-:Y:S02]  /*59f0*/  @P2 PRMT R113, R242, 0x7610, R113 ;  /* 0x00007610f2712816 */ /* 0x000fe40000000071 */
[----:B------:R-:W-:Y:S02]  /*5a00*/  @P2 F2FP.BF16.F32.PACK_AB R236, RZ, R236 ;  /* 0x000000ecffec223e */ /* 0x000fe400000010ff */
[----:B------:R-:W-:Y:S01]  /*5a10*/  @P2 PRMT R113, R113, 0x5410, R240 ;  /* 0x0000541071712816 */ /* 0x000fe200000000f0 */
[----:B-1----:R-:W-:Y:S01]  /*5a20*/  @P2 FMUL.FTZ R152, R238, R152 ;  /* 0x00000098ee982220 */ /* 0x002fe20000410000 */
[----:B------:R-:W-:-:S04]  /*5a30*/  @P2 PRMT R114, R236, 0x7610, R114 ;  /* 0x00007610ec722816 */ /* 0x000fc80000000072 */
        /* <DEDUP_REMOVED lines=13> */
.L_x_276:
[----:B------:R-:W-:Y:S05]  /*5b10*/  @!P1 BRA `(.L_x_279) ;  /* 0x0000000400189947 */ /* 0x000fea0003800000 */
[----:B0-----:R-:W0:Y:S01]  /*5b20*/  @P2 LDC R87, c[0x0][0x40c] ;  /* 0x00010300ff572b82 */ /* 0x001e220000000800 */
[-CC-:B------:R-:W-:Y:S01]  /*5b30*/  FFMA.FTZ R85, R213, R234.reuse, R237.reuse ;  /* 0x000000ead5557223 */ /* 0x180fe200000100ed */
[-CC-:B------:R-:W-:Y:S01]  /*5b40*/  FFMA.FTZ R84, R168, R234.reuse, R237.reuse ;  /* 0x000000eaa8547223 */ /* 0x180fe200000100ed */
[----:B------:R-:W-:Y:S01]  /*5b50*/  ISETP.GT.AND P3, PT, R23, RZ, PT ;  /* 0x000000ff1700720c */ /* 0x000fe20003f64270 */
[-C--:B------:R-:W-:Y:S01]  /*5b60*/  FFMA.FTZ R152, R243, R234.reuse, R237 ;  /* 0x000000eaf3987223 */ /* 0x080fe200000100ed */
[----:B------:R-:W-:Y:S01]  /*5b70*/  FADD.FTZ R85, R166, -R85 ;  /* 0x80000055a6557221 */ /* 0x000fe20000010000 */
[----:B------:R-:W-:Y:S01]  /*5b80*/  FADD.FTZ R153, R171, -R84 ;  /* 0x80000054ab997221 */ /* 0x000fe20000010000 */
[----:B------:R-:W-:Y:S01]  /*5b90*/  FFMA.FTZ R154, R170, R234, R237 ;  /* 0x000000eaaa9a7223 */ /* 0x000fe200000100ed */
[----:B------:R-:W1:Y:S01]  /*5ba0*/  @P2 LDC R86, c[0x0][0x40c] ;  /* 0x00010300ff562b82 */ /* 0x000e620000000800 */
[C---:B------:R-:W-:Y:S01]  /*5bb0*/  FMUL.FTZ R84, R188.reuse, R85 ;  /* 0x00000055bc547220 */ /* 0x040fe20000410000 */
[----:B------:R-:W-:-:S04]  /*5bc0*/  FMUL.FTZ R85, R188, R153 ;  /* 0x00000099bc557220 */ /* 0x000fc80000410000 */
[----:B------:R-:W-:Y:S02]  /*5bd0*/  FSEL R84, R84, RZ, P3 ;  /* 0x000000ff54547208 */ /* 0x000fe40001800000 */
[----:B------:R-:W2:Y:S01]  /*5be0*/  @P2 LDC R236, c[0x0][0x40c] ;  /* 0x00010300ffec2b82 */ /* 0x000ea20000000800 */
[----:B------:R-:W-:Y:S02]  /*5bf0*/  FSEL R153, R85, RZ, P3 ;  /* 0x000000ff55997208 */ /* 0x000fe40001800000 */
[----:B0-----:R-:W-:-:S05]  /*5c00*/  @P2 FMUL.FTZ R85, R87, R84 ;  /* 0x0000005457552220 */ /* 0x001fca0000410000 */
[----:B------:R-:W0:Y:S01]  /*5c10*/  @P2 LDC R155, c[0x0][0x40c] ;  /* 0x00010300ff9b2b82 */ /* 0x000e220000000800 */
[----:B------:R-:W-:Y:S01]  /*5c20*/  F2FP.BF16.F32.PACK_AB R84, R153, R84 ;  /* 0x000000549954723e */ /* 0x000fe200000010ff */
[----:B-1----:R-:W-:Y:S01]  /*5c30*/  @P2 FMUL.FTZ R87, R86, R153 ;  /* 0x0000009956572220 */ /* 0x002fe20000410000 */
[----:B------:R-:W-:Y:S01]  /*5c40*/  @P2 F2FP.BF16.F32.PACK_AB R86, RZ, R85 ;  /* 0x00000055ff56223e */ /* 0x000fe200000010ff */
[----:B------:R-:W-:-:S04]  /*5c50*/  FADD.FTZ R85, R203, -R152 ;  /* 0x80000098cb557221 */ /* 0x000fc80000010000 */
[----:B------:R-:W1:Y:S01]  /*5c60*/  @P2 LDC R249, c[0x0][0x40c] ;  /* 0x00010300fff92b82 */ /* 0x000e620000000800 */
[----:B------:R-:W-:Y:S01]  /*5c70*/  @P2 F2FP.BF16.F32.PACK_AB R153, RZ, R87 ;  /* 0x00000057ff99223e */ /* 0x000fe200000010ff */
[----:B------:R-:W-:Y:S01]  /*5c80*/  FMUL.FTZ R85, R188, R85 ;  /* 0x00000055bc557220 */ /* 0x000fe20000410000 */
[----:B------:R-:W-:Y:S01]  /*5c90*/  FADD.FTZ R87, R175, -R154 ;  /* 0x8000009aaf577221 */ /* 0x000fe20000010000 */
[----:B------:R-:W-:Y:S01]  /*5ca0*/  @P2 PRMT R112, R86, 0x7610, R112 ;  /* 0x0000761056702816 */ /* 0x000fe20000000070 */
[----:B------:R-:W-:Y:S02]  /*5cb0*/  FFMA.FTZ R86, R219, R234, R237 ;  /* 0x000000eadb567223 */ /* 0x000fe400000100ed */
[----:B------:R-:W-:Y:S01]  /*5cc0*/  FSEL R85, R85, RZ, P3 ;  /* 0x000000ff55557208 */ /* 0x000fe20001800000 */
[----:B------:R-:W-:Y:S01]  /*5cd0*/  FMUL.FTZ R87, R188, R87 ;  /* 0x00000057bc577220 */ /* 0x000fe20000410000 */
[----:B------:R-:W-:Y:S01]  /*5ce0*/  @P2 PRMT R112, R112, 0x5410, R153 ;  /* 0x0000541070702816 */ /* 0x000fe20000000099 */
[----:B------:R-:W-:-:S02]  /*5cf0*/  FADD.FTZ R153, R173, -R86 ;  /* 0x80000056ad997221 */ /* 0x000fc40000010000 */
[----:B--2---:R-:W-:Y:S01]  /*5d00*/  @P2 FMUL.FTZ R152, R236, R85 ;  /* 0x00000055ec982220 */ /* 0x004fe20000410000 */
[----:B------:R-:W-:Y:S01]  /*5d10*/  FSEL R154, R87, RZ, P3 ;  /* 0x000000ff579a7208 */ /* 0x000fe20001800000 */
[----:B------:R-:W2:Y:S01]  /*5d20*/  @P2 LDC R236, c[0x0][0x40c] ;  /* 0x00010300ffec2b82 */ /* 0x000ea20000000800 */
[----:B------:R-:W-:Y:S02]  /*5d30*/  FMUL.FTZ R86, R188, R153 ;  /* 0x00000099bc567220 */ /* 0x000fe40000410000 */
[----:B------:R-:W-:Y:S01]  /*5d40*/  F2FP.BF16.F32.PACK_AB R85, R154, R85 ;  /* 0x000000559a55723e */ /* 0x000fe200000010ff */
[----:B0-----:R-:W-:Y:S01]  /*5d50*/  @P2 FMUL.FTZ R87, R155, R154 ;  /* 0x0000009a9b572220 */ /* 0x001fe20000410000 */
[----:B------:R-:W-:Y:S01]  /*5d60*/  FFMA.FTZ R154, R176, R234, R237 ;  /* 0x000000eab09a7223 */ /* 0x000fe200000100ed */
[----:B------:R-:W-:Y:S02]  /*5d70*/  FSEL R86, R86, RZ, P3 ;  /* 0x000000ff56567208 */ /* 0x000fe40001800000 */
[----:B------:R-:W-:Y:S01]  /*5d80*/  @P2 F2FP.BF16.F32.PACK_AB R152, RZ, R152 ;  /* 0x00000098ff98223e */ /* 0x000fe200000010ff */
[----:B------:R-:W-:Y:S01]  /*5d90*/  FADD.FTZ R155, R205, -R154 ;  /* 0x8000009acd9b7221 */ /* 0x000fe20000010000 */
[----:B------:R-:W-:-:S02]  /*5da0*/  @P2 F2FP.BF16.F32.PACK_AB R87, RZ, R87 ;  /* 0x00000057ff57223e */ /* 0x000fc400000010ff */
[----:B------:R-:W-:Y:S01]  /*5db0*/  @P2 PRMT R113, R152, 0x7610, R113 ;  /* 0x0000761098712816 */ /* 0x000fe20000000071 */
[----:B------:R-:W-:-:S03]  /*5dc0*/  FMUL.FTZ R153, R188, R155 ;  /* 0x0000009bbc997220 */ /* 0x000fc60000410000 */
[----:B------:R-:W-:Y:S01]  /*5dd0*/  @P2 PRMT R113, R113, 0x5410, R87 ;  /* 0x0000541071712816 */ /* 0x000fe20000000057 */
[----:B------:R-:W-:Y:S01]  /*5de0*/  FFMA.FTZ R87, R178, R234, R237 ;  /* 0x000000eab2577223 */ /* 0x000fe200000100ed */
[----:B------:R-:W-:Y:S01]  /*5df0*/  FSEL R155, R153, RZ, P3 ;  /* 0x000000ff999b7208 */ /* 0x000fe20001800000 */
[-C--:B-1----:R-:W-:Y:S02]  /*5e00*/  @P2 FMUL.FTZ R153, R249, R86.reuse ;  /* 0x00000056f9992220 */ /* 0x082fe40000410000 */
[----:B------:R-:W-:Y:S01]  /*5e10*/  FADD.FTZ R249, R172, -R87 ;  /* 0x80000057acf97221 */ /* 0x000fe20000010000 */
[----:B------:R-:W-:Y:S01]  /*5e20*/  F2FP.BF16.F32.PACK_AB R86, R155, R86 ;  /* 0x000000569b56723e */ /* 0x000fe200000010ff */
[----:B--2---:R-:W-:Y:S01]  /*5e30*/  @P2 FMUL.FTZ R154, R236, R155 ;  /* 0x0000009bec9a2220 */ /* 0x004fe20000410000 */
[----:B------:R-:W-:Y:S01]  /*5e40*/  FFMA.FTZ R155, R169, R234, R237 ;  /* 0x000000eaa99b7223 */ /* 0x000fe200000100ed */
[----:B------:R-:W0:Y:S01]  /*5e50*/  @P2 LDC R236, c[0x0][0x40c] ;  /* 0x00010300ffec2b82 */ /* 0x000e220000000800 */
[----:B------:R-:W-:-:S02]  /*5e60*/  @P2 F2FP.BF16.F32.PACK_AB R153, RZ, R153 ;  /* 0x00000099ff99223e */ /* 0x000fc400000010ff */
[----:B------:R-:W-:Y:S01]  /*5e70*/  FADD.FTZ R155, R216, -R155 ;  /* 0x8000009bd89b7221 */ /* 0x000fe20000010000 */
[----:B------:R-:W-:Y:S02]  /*5e80*/  @P2 F2FP.BF16.F32.PACK_AB R154, RZ, R154 ;  /* 0x0000009aff9a223e */ /* 0x000fe400000010ff */
[----:B------:R-:W-:Y:S01]  /*5e90*/  @P2 PRMT R114, R153, 0x7610, R114 ;  /* 0x0000761099722816 */ /* 0x000fe20000000072 */
[----:B------:R-:W-:-:S03]  /*5ea0*/  FMUL.FTZ R152, R188, R155 ;  /* 0x0000009bbc987220 */ /* 0x000fc60000410000 */
[----:B------:R-:W-:Y:S02]  /*5eb0*/  @P2 PRMT R114, R114, 0x5410, R154 ;  /* 0x0000541072722816 */ /* 0x000fe4000000009a */
[----:B------:R-:W-:Y:S01]  /*5ec0*/  FSEL R155, R152, RZ, P3 ;  /* 0x000000ff989b7208 */ /* 0x000fe20001800000 */
[----:B------:R-:W-:-:S05]  /*5ed0*/  FMUL.FTZ R152, R188, R249 ;  /* 0x000000f9bc987220 */ /* 0x000fca0000410000 */
[----:B------:R-:W-:Y:S01]  /*5ee0*/  FSEL R152, R152, RZ, P3 ;  /* 0x000000ff98987208 */ /* 0x000fe20001800000 */
[----:B0-----:R-:W-:-:S05]  /*5ef0*/  @P2 FMUL.FTZ R87, R236, R155 ;  /* 0x0000009bec572220 */ /* 0x001fca0000410000 */
[----:B------:R-:W-:-:S04]  /*5f00*/  @P2 F2FP.BF16.F32.PACK_AB R87, RZ, R87 ;  /* 0x00000057ff57223e */ /* 0x000fc800000010ff */
[----:B------:R-:W-:Y:S02]  /*5f10*/  @P2 PRMT R115, R87, 0x7610, R115 ;  /* 0x0000761057732816 */ /* 0x000fe40000000073 */
[----:B------:R-:W-:Y:S01]  /*5f20*/  F2FP.BF16.F32.PACK_AB R87, R152, R155 ;  /* 0x0000009b9857723e */ /* 0x000fe200000010ff */
[----:B------:R-:W-:Y:S06]  /*5f30*/  @!P2 BRA `(.L_x_278) ;  /* 0x000000040068a947 */ /* 0x000fec0003800000 */
[----:B------:R-:W-:-:S05]  /*5f40*/  FMUL.FTZ R152, R152, UR13 ;  /* 0x0000000d98987c20 */ /* 0x000fca0008410000 */
[----:B------:R-:W-:-:S04]  /*5f50*/  F2FP.BF16.F32.PACK_AB R152, RZ, R152 ;  /* 0x00000098ff98723e */ /* 0x000fc800000010ff */
[----:B------:R-:W-:Y:S01]  /*5f60*/  PRMT R115, R115, 0x5410, R152 ;  /* 0x0000541073737816 */ /* 0x000fe20000000098 */
[----:B------:R-:W-:Y:S06]  /*5f70*/  BRA `(.L_x_278) ;  /* 0x0000000400587947 */ /* 0x000fec0003800000 */
.L_x_279:
        /* <DEDUP_REMOVED lines=10> */
.L_x_281:
[----:B------:R-:W-:Y:S05]  /*6020*/  BSYNC.RECONVERGENT B2 ;  /* 0x0000000000027941 */ /* 0x000fea0003800200 */
.L_x_280:
        /* <DEDUP_REMOVED lines=10> */
.L_x_283:
[----:B------:R-:W-:Y:S05]  /*60d0*/  BSYNC.RECONVERGENT B2 ;  /* 0x0000000000027941 */ /* 0x000fea0003800200 */
.L_x_282:
        /* <DEDUP_REMOVED lines=10> */
.L_x_285:
[----:B------:R-:W-:Y:S05]  /*6180*/  BSYNC.RECONVERGENT B2 ;  /* 0x0000000000027941 */ /* 0x000fea0003800200 */
.L_x_284:
        /* <DEDUP_REMOVED lines=10> */
.L_x_287:
[----:B------:R-:W-:Y:S05]  /*6230*/  BSYNC.RECONVERGENT B2 ;  /* 0x0000000000027941 */ /* 0x000fea0003800200 */
.L_x_286:
        /* <DEDUP_REMOVED lines=10> */
.L_x_289:
[----:B------:R-:W-:Y:S05]  /*62e0*/  BSYNC.RECONVERGENT B2 ;  /* 0x0000000000027941 */ /* 0x000fea0003800200 */
.L_x_288:
        /* <DEDUP_REMOVED lines=10> */
.L_x_291:
[----:B------:R-:W-:Y:S05]  /*6390*/  BSYNC.RECONVERGENT B2 ;  /* 0x0000000000027941 */ /* 0x000fea0003800200 */
.L_x_290:
        /* <DEDUP_REMOVED lines=10> */
.L_x_293:
[----:B------:R-:W-:Y:S05]  /*6440*/  BSYNC.RECONVERGENT B2 ;  /* 0x0000000000027941 */ /* 0x000fea0003800200 */
.L_x_292:
        /* <DEDUP_REMOVED lines=9> */
.L_x_278:
[----:B------:R-:W-:Y:S05]  /*64e0*/  BSYNC.RECONVERGENT B1 ;  /* 0x0000000000017941 */ /* 0x000fea0003800200 */
.L_x_275:
        /* <DEDUP_REMOVED lines=23> */
[--C-:B------:R-:W-:Y:S01]  /*6660*/  @P3 FADD.FTZ R87, R187, -R84.reuse ;  /* 0x80000054bb573221 */ /* 0x100fe20000010000 */
[----:B------:R-:W-:Y:S01]  /*6670*/  @P3 FADD.FTZ R85, R184, -R85 ;  /* 0x80000055b8553221 */ /* 0x000fe20000010000 */
[----:B------:R-:W-:Y:S01]  /*6680*/  PRMT R84, R25, 0x7632, R84 ;  /* 0x0000763219547816 */ /* 0x000fe20000000054 */
[----:B------:R-:W-:Y:S01]  /*6690*/  @P3 FADD.FTZ R152, R177, -R152 ;  /* 0x80000098b1983221 */ /* 0x000fe20000010000 */
[----:B------:R-:W-:Y:S01]  /*66a0*/  @P3 FFMA.FTZ R86, R188, R87, R86 ;  /* 0x00000057bc563223 */ /* 0x000fe20000010056 */
[-C--:B------:R-:W-:Y:S01]  /*66b0*/  @P3 FFMA.FTZ R87, R212, R234.reuse, R237 ;  /* 0x000000ead4573223 */ /* 0x080fe200000100ed */
[----:B------:R-:W-:Y:S01]  /*66c0*/  @P3 FFMA.FTZ R251, R188, R85, R251 ;  /* 0x00000055bcfb3223 */ /* 0x000fe200000100fb */
[----:B------:R-:W-:Y:S01]  /*66d0*/  SHF.L.U32 R84, R84, 0x10, RZ ;  /* 0x0000001054547819 */ /* 0x000fe200000006ff */
[----:B------:R-:W-:Y:S01]  /*66e0*/  @P3 FFMA.FTZ R154, R214, R234, R237 ;  /* 0x000000ead69a3223 */ /* 0x000fe200000100ed */
[----:B------:R-:W-:Y:S01]  /*66f0*/  SHF.L.U32 R85, R25, 0x10, RZ ;  /* 0x0000001019557819 */ /* 0x000fe200000006ff */
[----:B------:R-:W-:Y:S01]  /*6700*/  @P3 FADD.FTZ R87, R182, -R87 ;  /* 0x80000057b6573221 */ /* 0x000fe20000010000 */
[----:B------:R-:W-:Y:S01]  /*6710*/  @P3 FADD.FTZ R153, R174, -R153 ;  /* 0x80000099ae993221 */ /* 0x000fe20000010000 */
[----:B------:R-:W2:Y:S01]  /*6720*/  @P2 LDC R244, c[0x0][0x40c] ;  /* 0x00010300fff42b82 */ /* 0x000ea20000000800 */
[----:B------:R-:W-:Y:S01]  /*6730*/  @P3 FADD.FTZ R240, R194, -R154 ;  /* 0x8000009ac2f03221 */ /* 0x000fe20000010000 */
[C---:B------:R-:W-:Y:S01]  /*6740*/  @P3 FFMA.FTZ R85, R188.reuse, R152, R85 ;  /* 0x00000098bc553223 */ /* 0x040fe20000010055 */
[----:B------:R-:W-:Y:S01]  /*6750*/  @P3 FFMA.FTZ R84, R188, R87, R84 ;  /* 0x00000057bc543223 */ /* 0x000fe20000010054 */
[----:B------:R-:W-:Y:S01]  /*6760*/  PRMT R87, R24, 0x7632, R87 ;  /* 0x0000763218577816 */ /* 0x000fe20000000057 */
[-C--:B------:R-:W-:Y:S01]  /*6770*/  @P3 FFMA.FTZ R152, R180, R234.reuse, R237 ;  /* 0x000000eab4983223 */ /* 0x080fe200000100ed */
[----:B------:R-:W-:Y:S01]  /*6780*/  @P3 FFMA.FTZ R249, R188, R153, R249 ;  /* 0x00000099bcf93223 */ /* 0x000fe200000100f9 */
[----:B------:R-:W-:Y:S01]  /*6790*/  @P3 FFMA.FTZ R153, R179, R234, R237 ;  /* 0x000000eab3993223 */ /* 0x000fe200000100ed */
[----:B------:R-:W-:Y:S01]  /*67a0*/  SHF.L.U32 R87, R87, 0x10, RZ ;  /* 0x0000001057577819 */ /* 0x000fe200000006ff */
[----:B------:R-:W-:Y:S01]  /*67b0*/  @P3 FADD.FTZ R152, R185, -R152 ;  /* 0x80000098b9983221 */ /* 0x000fe20000010000 */
[----:B------:R-:W3:Y:S01]  /*67c0*/  @P2 LDC R248, c[0x0][0x40c] ;  /* 0x00010300fff82b82 */ /* 0x000ee20000000800 */
[----:B------:R-:W-:-:S02]  /*67d0*/  @P3 FADD.FTZ R153, R186, -R153 ;  /* 0x80000099ba993221 */ /* 0x000fc40000010000 */
[C---:B------:R-:W-:Y:S02]  /*67e0*/  @P3 FFMA.FTZ R87, R188.reuse, R152, R87 ;  /* 0x00000098bc573223 */ /* 0x040fe40000010057 */
[----:B------:R-:W-:Y:S01]  /*67f0*/  @P3 FFMA.FTZ R155, R188, R153, R155 ;  /* 0x00000099bc9b3223 */ /* 0x000fe2000001009b */
[----:B------:R-:W-:Y:S02]  /*6800*/  PRMT R153, R27, 0x7632, R153 ;  /* 0x000076321b997816 */ /* 0x000fe40000000099 */
[----:B------:R-:W4:Y:S02]  /*6810*/  @P2 LDC R236, c[0x0][0x40c] ;  /* 0x00010300ffec2b82 */ /* 0x000f240000000800 */
[----:B------:R-:W-:Y:S01]  /*6820*/  SHF.L.U32 R153, R153, 0x10, RZ ;  /* 0x0000001099997819 */ /* 0x000fe200000006ff */
[----:B--2---:R-:W-:-:S04]  /*6830*/  @P2 FMUL.FTZ R244, R249, R244 ;  /* 0x000000f4f9f42220 */ /* 0x004fc80000410000 */
[----:B------:R-:W-:Y:S01]  /*6840*/  @P3 FFMA.FTZ R153, R188, R240, R153 ;  /* 0x000000f0bc993223 */ /* 0x000fe20000010099 */
[----:B------:R-:W2:Y:S01]  /*6850*/  @P2 LDC R152, c[0x0][0x40c] ;  /* 0x00010300ff982b82 */ /* 0x000ea20000000800 */
[----:B-1----:R-:W-:Y:S01]  /*6860*/  @P2 FMUL.FTZ R240, R251, R242 ;  /* 0x000000f2fbf02220 */ /* 0x002fe20000410000 */
[----:B0-----:R-:W-:Y:S01]  /*6870*/  @P2 FMUL.FTZ R242, R85, R238 ;  /* 0x000000ee55f22220 */ /* 0x001fe20000410000 */
[----:B------:R-:W-:Y:S02]  /*6880*/  @P2 F2FP.BF16.F32.PACK_AB R244, RZ, R244 ;  /* 0x000000f4fff4223e */ /* 0x000fe400000010ff */
[----:B------:R-:W-:Y:S02]  /*6890*/  F2FP.BF16.F32.PACK_AB R85, R84, R85 ;  /* 0x000000555455723e */ /* 0x000fe400000010ff */
[----:B------:R-:W-:Y:S01]  /*68a0*/  @P2 F2FP.BF16.F32.PACK_AB R240, RZ, R240 ;  /* 0x000000f0fff0223e */ /* 0x000fe200000010ff */
[----:B------:R-:W0:Y:S01]  /*68b0*/  @P2 LDC R154, c[0x0][0x40c] ;  /* 0x00010300ff9a2b82 */ /* 0x000e220000000800 */
[----:B---3--:R-:W-:Y:S01]  /*68c0*/  @P2 FMUL.FTZ R248, R86, R248 ;  /* 0x000000f856f82220 */ /* 0x008fe20000410000 */
[----:B------:R-:W-:-:S02]  /*68d0*/  @P2 PRMT R112, R244, 0x7610, R112 ;  /* 0x00007610f4702816 */ /* 0x000fc40000000070 */
[----:B------:R-:W-:Y:S02]  /*68e0*/  @P2 PRMT R114, R240, 0x7610, R114 ;  /* 0x00007610f0722816 */ /* 0x000fe40000000072 */
[----:B------:R-:W-:Y:S01]  /*68f0*/  @P2 F2FP.BF16.F32.PACK_AB R238, RZ, R248 ;  /* 0x000000f8ffee223e */ /* 0x000fe200000010ff */
[----:B----4-:R-:W-:Y:S01]  /*6900*/  @P2 FMUL.FTZ R246, R84, R236 ;  /* 0x000000ec54f62220 */ /* 0x010fe20000410000 */
[----:B------:R-:W-:Y:S02]  /*6910*/  @P2 F2FP.BF16.F32.PACK_AB R236, RZ, R242 ;  /* 0x000000f2ffec223e */ /* 0x000fe400000010ff */
[C---:B------:R-:W-:Y:S02]  /*6920*/  F2FP.BF16.F32.PACK_AB R84, R87.reuse, R249 ;  /* 0x000000f95754723e */ /* 0x040fe400000010ff */
[----:B------:R-:W-:Y:S02]  /*6930*/  @P2 F2FP.BF16.F32.PACK_AB R242, RZ, R246 ;  /* 0x000000f6fff2223e */ /* 0x000fe400000010ff */
[----:B------:R-:W-:Y:S01]  /*6940*/  @P2 PRMT R113, R236, 0x7610, R113 ;  /* 0x00007610ec712816 */ /* 0x000fe20000000071 */
[----:B--2---:R-:W-:Y:S01]  /*6950*/  @P2 FMUL.FTZ R152, R87, R152 ;  /* 0x0000009857982220 */ /* 0x004fe20000410000 */
[----:B------:R-:W-:-:S02]  /*6960*/  F2FP.BF16.F32.PACK_AB R86, R86, R251 ;  /* 0x000000fb5656723e */ /* 0x000fc400000010ff */
[----:B------:R-:W-:Y:S02]  /*6970*/  @P2 PRMT R114, R114, 0x5410, R238 ;  /* 0x0000541072722816 */ /* 0x000fe400000000ee */
[----:B------:R-:W-:Y:S02]  /*6980*/  @P2 F2FP.BF16.F32.PACK_AB R152, RZ, R152 ;  /* 0x00000098ff98223e */ /* 0x000fe400000010ff */
[----:B------:R-:W-:Y:S01]  /*6990*/  @P2 PRMT R113, R113, 0x5410, R242 ;  /* 0x0000541071712816 */ /* 0x000fe200000000f2 */
[----:B0-----:R-:W-:Y:S01]  /*69a0*/  @P2 FMUL.FTZ R154, R155, R154 ;  /* 0x0000009a9b9a2220 */ /* 0x001fe20000410000 */
[----:B------:R-:W-:Y:S02]  /*69b0*/  @P2 PRMT R112, R112, 0x5410, R152 ;  /* 0x0000541070702816 */ /* 0x000fe40000000098 */
        /* <DEDUP_REMOVED lines=8> */
.L_x_296:
        /* <DEDUP_REMOVED lines=9> */
[-CC-:B------:R-:W-:Y:S02]  /*6ad0*/  @P3 FFMA.FTZ R153, R227, R234.reuse, R237.reuse ;  /* 0x000000eae3993223 */ /* 0x180fe400000100ed */
[----:B------:R-:W-:Y:S01]  /*6ae0*/  @P3 FADD.FTZ R155, R185, -R236 ;  /* 0x800000ecb99b3221 */ /* 0x000fe20000010000 */
[-C--:B------:R-:W-:Y:S01]  /*6af0*/  @P3 FFMA.FTZ R236, R207, R234.reuse, R237 ;  /* 0x000000eacfec3223 */ /* 0x080fe200000100ed */
[----:B------:R-:W-:Y:S01]  /*6b00*/  @P3 FADD.FTZ R242, R182, -R249 ;  /* 0x800000f9b6f23221 */ /* 0x000fe20000010000 */
[----:B------:R-:W-:Y:S01]  /*6b10*/  @P3 FADD.FTZ R153, R174, -R153 ;  /* 0x80000099ae993221 */ /* 0x000fe20000010000 */
[C---:B------:R-:W-:Y:S01]  /*6b20*/  @P3 FFMA.FTZ R152, R188.reuse, R155, R152 ;  /* 0x0000009bbc983223 */ /* 0x040fe20000010098 */
[----:B------:R-:W-:Y:S01]  /*6b30*/  @P3 FADD.FTZ R240, R177, -R236 ;  /* 0x800000ecb1f03221 */ /* 0x000fe20000010000 */
[C---:B------:R-:W-:Y:S01]  /*6b40*/  PRMT R155, R25.reuse, 0x7632, R155 ;  /* 0x00007632199b7816 */ /* 0x040fe2000000009b */
[----:B------:R-:W0:Y:S01]  /*6b50*/  @P2 LDC R236, c[0x0][0x40c] ;  /* 0x00010300ffec2b82 */ /* 0x000e220000000800 */
[----:B------:R-:W-:Y:S01]  /*6b60*/  @P3 FFMA.FTZ R154, R188, R153, R154 ;  /* 0x00000099bc9a3223 */ /* 0x000fe2000001009a */
[----:B------:R-:W-:Y:S01]  /*6b70*/  SHF.L.U32 R153, R25, 0x10, RZ ;  /* 0x0000001019997819 */ /* 0x000fe200000006ff */
[----:B------:R-:W-:Y:S01]  /*6b80*/  @P3 FFMA.FTZ R249, R221, R234, R237 ;  /* 0x000000eaddf93223 */ /* 0x000fe200000100ed */
[----:B------:R-:W-:Y:S01]  /*6b90*/  SHF.L.U32 R155, R155, 0x10, RZ ;  /* 0x000000109b9b7819 */ /* 0x000fe200000006ff */
[----:B-1----:R-:W-:-:S02]  /*6ba0*/  @P2 FMUL.FTZ R244, R154, R238 ;  /* 0x000000ee9af42220 */ /* 0x002fc40000410000 */
[----:B------:R-:W-:Y:S01]  /*6bb0*/  @P3 FFMA.FTZ R153, R188, R240, R153 ;  /* 0x000000f0bc993223 */ /* 0x000fe20000010099 */
[----:B------:R-:W-:Y:S01]  /*6bc0*/  @P3 FADD.FTZ R240, R184, -R249 ;  /* 0x800000f9b8f03221 */ /* 0x000fe20000010000 */
[----:B------:R-:W-:Y:S01]  /*6bd0*/  @P3 FFMA.FTZ R155, R188, R242, R155 ;  /* 0x000000f2bc9b3223 */ /* 0x000fe2000001009b */
[----:B------:R-:W-:Y:S01]  /*6be0*/  @P3 FFMA.FTZ R242, R192, R234, R237 ;  /* 0x000000eac0f23223 */ /* 0x000fe200000100ed */
[----:B------:R-:W-:Y:S01]  /*6bf0*/  SHF.L.U32 R249, R26, 0x10, RZ ;  /* 0x000000101af97819 */ /* 0x000fe200000006ff */
[----:B------:R-:W1:Y:S01]  /*6c00*/  @P2 LDC R154, c[0x0][0x40c] ;  /* 0x00010300ff9a2b82 */ /* 0x000e620000000800 */
[----:B------:R-:W-:Y:S01]  /*6c10*/  @P2 F2FP.BF16.F32.PACK_AB R244, RZ, R244 ;  /* 0x000000f4fff4223e */ /* 0x000fe200000010ff */
[----:B------:R-:W-:Y:S02]  /*6c20*/  @P3 FADD.FTZ R242, R187, -R242 ;  /* 0x800000f2bbf23221 */ /* 0x000fe40000010000 */
[----:B------:R-:W-:Y:S01]  /*6c30*/  @P3 FFMA.FTZ R249, R188, R240, R249 ;  /* 0x000000f0bcf93223 */ /* 0x000fe200000100f9 */
[----:B------:R-:W-:Y:S01]  /*6c40*/  @P2 PRMT R112, R244, 0x7610, R112 ;  /* 0x00007610f4702816 */ /* 0x000fe20000000070 */
[----:B------:R-:W-:-:S02]  /*6c50*/  @P3 FFMA.FTZ R251, R188, R242, R251 ;  /* 0x000000f2bcfb3223 */ /* 0x000fc400000100fb */
[----:B------:R-:W2:Y:S01]  /*6c60*/  @P2 LDC R242, c[0x0][0x40c] ;  /* 0x00010300fff22b82 */ /* 0x000ea20000000800 */
[----:B0-----:R-:W-:-:S07]  /*6c70*/  @P2 FMUL.FTZ R238, R152, R236 ;  /* 0x000000ec98ee2220 */ /* 0x001fce0000410000 */
[----:B------:R-:W0:Y:S01]  /*6c80*/  @P2 LDC R236, c[0x0][0x40c] ;  /* 0x00010300ffec2b82 */ /* 0x000e220000000800 */
[----:B------:R-:W-:Y:S01]  /*6c90*/  @P2 F2FP.BF16.F32.PACK_AB R246, RZ, R238 ;  /* 0x000000eefff6223e */ /* 0x000fe200000010ff */
[----:B------:R-:W-:-:S03]  /*6ca0*/  @P3 FFMA.FTZ R238, R179, R234, R237 ;  /* 0x000000eab3ee3223 */ /* 0x000fc600000100ed */
[----:B------:R-:W-:Y:S01]  /*6cb0*/  @P2 PRMT R112, R112, 0x5410, R246 ;  /* 0x0000541070702816 */ /* 0x000fe200000000f6 */
[----:B------:R-:W-:Y:S01]  /*6cc0*/  @P3 FADD.FTZ R248, R186, -R238 ;  /* 0x800000eebaf83221 */ /* 0x000fe20000010000 */
[----:B------:R-:W-:Y:S01]  /*6cd0*/  SHF.L.U32 R238, R27, 0x10, RZ ;  /* 0x000000101bee7819 */ /* 0x000fe200000006ff */
[----:B------:R-:W3:Y:S01]  /*6ce0*/  @P2 LDC R240, c[0x0][0x40c] ;  /* 0x00010300fff02b82 */ /* 0x000ee20000000800 */
[----:B-1----:R-:W-:-:S03]  /*6cf0*/  @P2 FMUL.FTZ R154, R251, R154 ;  /* 0x0000009afb9a2220 */ /* 0x002fc60000410000 */
[----:B------:R-:W-:Y:S02]  /*6d00*/  @P3 FFMA.FTZ R238, R188, R248, R238 ;  /* 0x000000f8bcee3223 */ /* 0x000fe400000100ee */
[----:B------:R-:W-:Y:S02]  /*6d10*/  @P2 F2FP.BF16.F32.PACK_AB R154, RZ, R154 ;  /* 0x0000009aff9a223e */ /* 0x000fe400000010ff */
[----:B------:R-:W1:Y:S01]  /*6d20*/  @P2 LDC R152, c[0x0][0x40c] ;  /* 0x00010300ff982b82 */ /* 0x000e620000000800 */
[----:B--2---:R-:W-:-:S05]  /*6d30*/  @P2 FMUL.FTZ R242, R153, R242 ;  /* 0x000000f299f22220 */ /* 0x004fca0000410000 */
[----:B------:R-:W-:Y:S01]  /*6d40*/  @P2 F2FP.BF16.F32.PACK_AB R242, RZ, R242 ;  /* 0x000000f2fff2223e */ /* 0x000fe200000010ff */
[----:B0-----:R-:W-:-:S03]  /*6d50*/  @P2 FMUL.FTZ R236, R249, R236 ;  /* 0x000000ecf9ec2220 */ /* 0x001fc60000410000 */
[----:B------:R-:W-:Y:S02]  /*6d60*/  @P2 PRMT R113, R242, 0x7610, R113 ;  /* 0x00007610f2712816 */ /* 0x000fe40000000071 */
[----:B------:R-:W-:Y:S01]  /*6d70*/  @P2 F2FP.BF16.F32.PACK_AB R236, RZ, R236 ;  /* 0x000000ecffec223e */ /* 0x000fe200000010ff */
[----:B---3--:R-:W-:-:S03]  /*6d80*/  @P2 FMUL.FTZ R240, R155, R240 ;  /* 0x000000f09bf02220 */ /* 0x008fc60000410000 */
[----:B------:R-:W-:Y:S02]  /*6d90*/  @P2 PRMT R114, R236, 0x7610, R114 ;  /* 0x00007610ec722816 */ /* 0x000fe40000000072 */
[----:B------:R-:W-:Y:S02]  /*6da0*/  @P2 F2FP.BF16.F32.PACK_AB R240, RZ, R240 ;  /* 0x000000f0fff0223e */ /* 0x000fe400000010ff */
[----:B------:R-:W-:Y:S01]  /*6db0*/  @P2 PRMT R114, R114, 0x5410, R154 ;  /* 0x0000541072722816 */ /* 0x000fe2000000009a */
[----:B-1----:R-:W-:Y:S01]  /*6dc0*/  @P2 FMUL.FTZ R152, R238, R152 ;  /* 0x00000098ee982220 */ /* 0x002fe20000410000 */
        /* <DEDUP_REMOVED lines=13> */
.L_x_295:
        /* <DEDUP_REMOVED lines=19> */
[----:B------:R-:W-:-:S04]  /*6fd0*/  FADD.FTZ R85, R177, -R152 ;  /* 0x80000098b1557221 */ /* 0x000fc80000010000 */
[----:B------:R-:W1:Y:S01]  /*6fe0*/  @P2 LDC R249, c[0x0][0x40c] ;  /* 0x00010300fff92b82 */ /* 0x000e620000000800 */
[----:B------:R-:W-:Y:S01]  /*6ff0*/  @P2 F2FP.BF16.F32.PACK_AB R153, RZ, R87 ;  /* 0x00000057ff99223e */ /* 0x000fe200000010ff */
[-CC-:B------:R-:W-:Y:S01]  /*7000*/  FFMA.FTZ R87, R212, R234.reuse, R237.reuse ;  /* 0x000000ead4577223 */ /* 0x180fe200000100ed */
[----:B------:R-:W-:Y:S01]  /*7010*/  FMUL.FTZ R85, R188, R85 ;  /* 0x00000055bc557220 */ /* 0x000fe20000410000 */
[----:B------:R-:W-:Y:S01]  /*7020*/  @P2 PRMT R112, R86, 0x7610, R112 ;  /* 0x0000761056702816 */ /* 0x000fe20000000070 */
[-C--:B------:R-:W-:Y:S01]  /*7030*/  FFMA.FTZ R86, R192, R234.reuse, R237 ;  /* 0x000000eac0567223 */ /* 0x080fe200000100ed */
[----:B------:R-:W-:Y:S02]  /*7040*/  FADD.FTZ R87, R182, -R87 ;  /* 0x80000057b6577221 */ /* 0x000fe40000010000 */
[----:B------:R-:W-:Y:S02]  /*7050*/  FSEL R85, R85, RZ, P3 ;  /* 0x000000ff55557208 */ /* 0x000fe40001800000 */
[----:B------:R-:W-:Y:S01]  /*7060*/  FMUL.FTZ R87, R188, R87 ;  /* 0x00000057bc577220 */ /* 0x000fe20000410000 */
[----:B------:R-:W-:Y:S01]  /*7070*/  @P2 PRMT R112, R112, 0x5410, R153 ;  /* 0x0000541070702816 */ /* 0x000fe20000000099 */
[----:B------:R-:W-:Y:S01]  /*7080*/  FFMA.FTZ R153, R221, R234, R237 ;  /* 0x000000eadd997223 */ /* 0x000fe200000100ed */
[----:B--2---:R-:W-:-:S02]  /*7090*/  @P2 FMUL.FTZ R152, R236, R85 ;  /* 0x00000055ec982220 */ /* 0x004fc40000410000 */
[----:B------:R-:W-:Y:S01]  /*70a0*/  FSEL R154, R87, RZ, P3 ;  /* 0x000000ff579a7208 */ /* 0x000fe20001800000 */
[----:B------:R-:W-:Y:S01]  /*70b0*/  FADD.FTZ R153, R184, -R153 ;  /* 0x80000099b8997221 */ /* 0x000fe20000010000 */
[----:B------:R-:W2:Y:S01]  /*70c0*/  @P2 LDC R236, c[0x0][0x40c] ;  /* 0x00010300ffec2b82 */ /* 0x000ea20000000800 */
[----:B------:R-:W-:Y:S02]  /*70d0*/  @P2 F2FP.BF16.F32.PACK_AB R152, RZ, R152 ;  /* 0x00000098ff98223e */ /* 0x000fe400000010ff */
[----:B0-----:R-:W-:Y:S01]  /*70e0*/  @P2 FMUL.FTZ R87, R155, R154 ;  /* 0x0000009a9b572220 */ /* 0x001fe20000410000 */
[----:B------:R-:W-:Y:S01]  /*70f0*/  F2FP.BF16.F32.PACK_AB R85, R154, R85 ;  /* 0x000000559a55723e */ /* 0x000fe200000010ff */
[----:B------:R-:W-:Y:S01]  /*7100*/  FADD.FTZ R155, R187, -R86 ;  /* 0x80000056bb9b7221 */ /* 0x000fe20000010000 */
[----:B------:R-:W-:Y:S01]  /*7110*/  FMUL.FTZ R86, R188, R153 ;  /* 0x00000099bc567220 */ /* 0x000fe20000410000 */
[----:B------:R-:W-:Y:S01]  /*7120*/  @P2 PRMT R113, R152, 0x7610, R113 ;  /* 0x0000761098712816 */ /* 0x000fe20000000071 */
[----:B------:R-:W0:Y:S01]  /*7130*/  @P2 LDC R154, c[0x0][0x40c] ;  /* 0x00010300ff9a2b82 */ /* 0x000e220000000800 */
[----:B------:R-:W-:Y:S01]  /*7140*/  FMUL.FTZ R153, R188, R155 ;  /* 0x0000009bbc997220 */ /* 0x000fe20000410000 */
[----:B------:R-:W-:-:S02]  /*7150*/  @P2 F2FP.BF16.F32.PACK_AB R87, RZ, R87 ;  /* 0x00000057ff57223e */ /* 0x000fc400000010ff */
[----:B------:R-:W-:Y:S02]  /*7160*/  FSEL R86, R86, RZ, P3 ;  /* 0x000000ff56567208 */ /* 0x000fe40001800000 */
[----:B------:R-:W-:Y:S02]  /*7170*/  FSEL R155, R153, RZ, P3 ;  /* 0x000000ff999b7208 */ /* 0x000fe40001800000 */
[----:B------:R-:W-:Y:S01]  /*7180*/  @P2 PRMT R113, R113, 0x5410, R87 ;  /* 0x0000541071712816 */ /* 0x000fe20000000057 */
[-C--:B-1----:R-:W-:Y:S01]  /*7190*/  @P2 FMUL.FTZ R153, R249, R86.reuse ;  /* 0x00000056f9992220 */ /* 0x082fe20000410000 */
[----:B------:R-:W-:Y:S01]  /*71a0*/  F2FP.BF16.F32.PACK_AB R86, R155, R86 ;  /* 0x000000569b56723e */ /* 0x000fe200000010ff */
[----:B------:R-:W-:-:S03]  /*71b0*/  FFMA.FTZ R87, R214, R234, R237 ;  /* 0x000000ead6577223 */ /* 0x000fc600000100ed */
[----:B------:R-:W-:Y:S01]  /*71c0*/  @P2 F2FP.BF16.F32.PACK_AB R153, RZ, R153 ;  /* 0x00000099ff99223e */ /* 0x000fe200000010ff */
[----:B------:R-:W-:-:S03]  /*71d0*/  FADD.FTZ R249, R194, -R87 ;  /* 0x80000057c2f97221 */ /* 0x000fc60000010000 */
        /* <DEDUP_REMOVED lines=8> */
[----:B------:R-:W-:-:S04]  /*7260*/  FMUL.FTZ R152, R188, R249 ;  /* 0x000000f9bc987220 */ /* 0x000fc80000410000 */
[----:B--2---:R-:W-:Y:S01]  /*7270*/  @P2 FMUL.FTZ R87, R236, R155 ;  /* 0x0000009bec572220 */ /* 0x004fe20000410000 */
[----:B------:R-:W-:-:S04]  /*7280*/  FSEL R152, R152, RZ, P3 ;  /* 0x000000ff98987208 */ /* 0x000fc80001800000 */
        /* <DEDUP_REMOVED lines=8> */
.L_x_298:
        /* <DEDUP_REMOVED lines=10> */
.L_x_300:
[----:B------:R-:W-:Y:S05]  /*73b0*/  BSYNC.RECONVERGENT B2 ;  /* 0x0000000000027941 */ /* 0x000fea0003800200 */
.L_x_299:
        /* <DEDUP_REMOVED lines=10> */
.L_x_302:
[----:B------:R-:W-:Y:S05]  /*7460*/  BSYNC.RECONVERGENT B2 ;  /* 0x0000000000027941 */ /* 0x000fea0003800200 */
.L_x_301:
        /* <DEDUP_REMOVED lines=10> */
.L_x_304:
[----:B------:R-:W-:Y:S05]  /*7510*/  BSYNC.RECONVERGENT B2 ;  /* 0x0000000000027941 */ /* 0x000fea0003800200 */
.L_x_303:
        /* <DEDUP_REMOVED lines=10> */
.L_x_306:
[----:B------:R-:W-:Y:S05]  /*75c0*/  BSYNC.RECONVERGENT B2 ;  /* 0x0000000000027941 */ /* 0x000fea0003800200 */
.L_x_305:
        /* <DEDUP_REMOVED lines=10> */
.L_x_308:
[----:B------:R-:W-:Y:S05]  /*7670*/  BSYNC.RECONVERGENT B2 ;  /* 0x0000000000027941 */ /* 0x000fea0003800200 */
.L_x_307:
        /* <DEDUP_REMOVED lines=10> */
.L_x_310:
[----:B------:R-:W-:Y:S05]  /*7720*/  BSYNC.RECONVERGENT B2 ;  /* 0x0000000000027941 */ /* 0x000fea0003800200 */
.L_x_309:
        /* <DEDUP_REMOVED lines=10> */
.L_x_312:
[----:B------:R-:W-:Y:S05]  /*77d0*/  BSYNC.RECONVERGENT B2 ;  /* 0x0000000000027941 */ /* 0x000fea0003800200 */
.L_x_311:
        /* <DEDUP_REMOVED lines=9> */
.L_x_297:
[----:B------:R-:W-:Y:S05]  /*7870*/  BSYNC.RECONVERGENT B1 ;  /* 0x0000000000017941 */ /* 0x000fea0003800200 */
.L_x_294:
        /* <DEDUP_REMOVED lines=11> */
[----:B------:R-:W-:Y:S02]  /*7930*/  ISETP.GT.AND P0, PT, R23, RZ, PT ;  /* 0x000000ff1700720c */ /* 0x000fe40003f04270 */
[----:B0-----:R-:W-:Y:S02]  /*7940*/  SHF.L.U32 R87, R116, 0x10, RZ ;  /* 0x0000001074577819 */ /* 0x001fe400000006ff */
[----:B------:R-:W-:Y:S02]  /*7950*/  PRMT R249, R118, 0x7632, R249 ;  /* 0x0000763276f97816 */ /* 0x000fe400000000f9 */
[----:B------:R-:W-:Y:S02]  /*7960*/  PRMT R23, R116, 0x7632, R23 ;  /* 0x0000763274177816 */ /* 0x000fe40000000017 */
[----:B------:R-:W-:Y:S02]  /*7970*/  SHF.L.U32 R249, R249, 0x10, RZ ;  /* 0x00000010f9f97819 */ /* 0x000fe400000006ff */
[----:B------:R-:W-:-:S02]  /*7980*/  SHF.L.U32 R23, R23, 0x10, RZ ;  /* 0x0000001017177819 */ /* 0x000fc400000006ff */
[----:B------:R-:W-:Y:S01]  /*7990*/  SHF.L.U32 R251, R118, 0x10, RZ ;  /* 0x0000001076fb7819 */ /* 0x000fe200000006ff */
[-CC-:B------:R-:W-:Y:S01]  /*79a0*/  @P0 FFMA.FTZ R86, R229, R234.reuse, R237.reuse ;  /* 0x000000eae5560223 */ /* 0x180fe200000100ed */
[-CC-:B------:R-:W-:Y:S01]  /*79b0*/  @P0 FFMA.FTZ R85, R218, R234.reuse, R237.reuse ;  /* 0x000000eada550223 */ /* 0x180fe200000100ed */
[-CC-:B------:R-:W-:Y:S01]  /*79c0*/  @P0 FFMA.FTZ R153, R220, R234.reuse, R237.reuse ;  /* 0x000000eadc990223 */ /* 0x180fe200000100ed */
[-C--:B------:R-:W-:Y:S01]  /*79d0*/  @P0 FFMA.FTZ R236, R200, R234.reuse, R237 ;  /* 0x000000eac8ec0223 */ /* 0x080fe200000100ed */
[----:B------:R-:W-:Y:S01]  /*79e0*/  @P0 FADD.FTZ R86, R209, -R86 ;  /* 0x80000056d1560221 */ /* 0x000fe20000010000 */
[--C-:B------:R-:W-:Y:S01]  /*79f0*/  @P0 FADD.FTZ R152, R196, -R85.reuse ;  /* 0x80000055c4980221 */ /* 0x100fe20000010000 */
[----:B------:R-:W-:Y:S01]  /*7a00*/  PRMT R85, R117, 0x7632, R85 ;  /* 0x0000763275557816 */ /* 0x000fe20000000055 */
[----:B------:R-:W-:Y:S01]  /*7a10*/  @P0 FFMA.FTZ R154, R245, R234, R237 ;  /* 0x000000eaf59a0223 */ /* 0x000fe200000100ed */
[----:B------:R-:W-:Y:S01]  /*7a20*/  @P0 FFMA.FTZ R87, R188, R86, R87 ;  /* 0x00000056bc570223 */ /* 0x000fe20000010057 */
[----:B------:R-:W-:Y:S01]  /*7a30*/  @P0 FADD.FTZ R86, R210, -R153 ;  /* 0x80000099d2560221 */ /* 0x000fe20000010000 */
[-C--:B------:R-:W-:Y:S01]  /*7a40*/  @P0 FFMA.FTZ R84, R232, R234.reuse, R237 ;  /* 0x000000eae8540223 */ /* 0x080fe200000100ed */
[----:B------:R-:W-:Y:S01]  /*7a50*/  PRMT R153, R119, 0x7632, R153 ;  /* 0x0000763277997816 */ /* 0x000fe20000000099 */
[-CC-:B------:R-:W-:Y:S01]  /*7a60*/  @P0 FFMA.FTZ R238, R247, R234.reuse, R237.reuse ;  /* 0x000000eaf7ee0223 */ /* 0x180fe200000100ed */
[----:B------:R-:W-:Y:S01]  /*7a70*/  SHF.L.U32 R85, R85, 0x10, RZ ;  /* 0x0000001055557819 */ /* 0x000fe200000006ff */
[----:B------:R-:W-:Y:S01]  /*7a80*/  @P0 FADD.FTZ R236, R225, -R236 ;  /* 0x800000ece1ec0221 */ /* 0x000fe20000010000 */
[----:B------:R-:W-:Y:S01]  /*7a90*/  @P0 FFMA.FTZ R234, R223, R234, R237 ;  /* 0x000000eadfea0223 */ /* 0x000fe200000100ed */
[----:B------:R-:W-:Y:S01]  /*7aa0*/  @P0 FADD.FTZ R154, R215, -R154 ;  /* 0x8000009ad79a0221 */ /* 0x000fe20000010000 */
[----:B------:R-:W-:Y:S01]  /*7ab0*/  SHF.L.U32 R237, R117, 0x10, RZ ;  /* 0x0000001075ed7819 */ /* 0x000fe200000006ff */
[----:B------:R-:W-:Y:S01]  /*7ac0*/  @P0 FADD.FTZ R84, R231, -R84 ;  /* 0x80000054e7540221 */ /* 0x000fe20000010000 */
[----:B------:R-:W-:Y:S01]  /*7ad0*/  SHF.L.U32 R153, R153, 0x10, RZ ;  /* 0x0000001099997819 */ /* 0x000fe200000006ff */
[C---:B------:R-:W-:Y:S01]  /*7ae0*/  @P0 FFMA.FTZ R85, R188.reuse, R236, R85 ;  /* 0x000000ecbc550223 */ /* 0x040fe20000010055 */
[----:B------:R-:W-:Y:S01]  /*7af0*/  @P0 FADD.FTZ R238, R217, -R238 ;  /* 0x800000eed9ee0221 */ /* 0x000fe20000010000 */
[C---:B------:R-:W-:Y:S01]  /*7b00*/  @P0 FFMA.FTZ R249, R188.reuse, R86, R249 ;  /* 0x00000056bcf90223 */ /* 0x040fe200000100f9 */
[----:B------:R-:W-:Y:S01]  /*7b10*/  @P0 FADD.FTZ R234, R181, -R234 ;  /* 0x800000eab5ea0221 */ /* 0x000fe20000010000 */
[----:B------:R-:W0:Y:S01]  /*7b20*/  @P2 LDC R236, c[0x0][0x40c] ;  /* 0x00010300ffec2b82 */ /* 0x000e220000000800 */
[----:B------:R-:W-:Y:S01]  /*7b30*/  SHF.L.U32 R155, R119, 0x10, RZ ;  /* 0x00000010779b7819 */ /* 0x000fe200000006ff */
[C---:B------:R-:W-:Y:S01]  /*7b40*/  @P0 FFMA.FTZ R237, R188.reuse, R154, R237 ;  /* 0x0000009abced0223 */ /* 0x040fe200000100ed */
[C---:B------:R-:W-:Y:S01]  /*7b50*/  @P0 FFMA.FTZ R153, R188.reuse, R84, R153 ;  /* 0x00000054bc990223 */ /* 0x040fe20000010099 */
[C---:B------:R-:W-:Y:S01]  /*7b60*/  @P0 FFMA.FTZ R23, R188.reuse, R152, R23 ;  /* 0x00000098bc170223 */ /* 0x040fe20000010017 */
[C---:B------:R-:W-:Y:S01]  /*7b70*/  @P0 FFMA.FTZ R251, R188.reuse, R238, R251 ;  /* 0x000000eebcfb0223 */ /* 0x040fe200000100fb */
[----:B------:R-:W-:-:S02]  /*7b80*/  @P0 FFMA.FTZ R155, R188, R234, R155 ;  /* 0x000000eabc9b0223 */ /* 0x000fc4000001009b */
[----:B------:R-:W1:Y:S08]  /*7b90*/  @P2 LDC R86, c[0x0][0x40c] ;  /* 0x00010300ff562b82 */ /* 0x000e700000000800 */
[----:B------:R-:W2:Y:S08]  /*7ba0*/  @P2 LDC R154, c[0x0][0x40c] ;  /* 0x00010300ff9a2b82 */ /* 0x000eb00000000800 */
[----:B------:R-:W3:Y:S01]  /*7bb0*/  @P2 LDC R84, c[0x0][0x40c] ;  /* 0x00010300ff542b82 */ /* 0x000ee20000000800 */
[C---:B0-----:R-:W-:Y:S01]  /*7bc0*/  @P2 FMUL.FTZ R236, R85.reuse, R236 ;  /* 0x000000ec55ec2220 */ /* 0x041fe20000410000 */
[----:B------:R-:W-:-:S04]  /*7bd0*/  F2FP.BF16.F32.PACK_AB R85, R85, R237 ;  /* 0x000000ed5555723e */ /* 0x000fc800000010ff */
[----:B------:R-:W-:Y:S02]  /*7be0*/  @P2 F2FP.BF16.F32.PACK_AB R236, RZ, R236 ;  /* 0x000000ecffec223e */ /* 0x000fe400000010ff */
[----:B------:R-:W0:Y:S01]  /*7bf0*/  @P2 LDC R152, c[0x0][0x40c] ;  /* 0x00010300ff982b82 */ /* 0x000e220000000800 */
[----:B-1----:R-:W-:Y:S01]  /*7c00*/  @P2 FMUL.FTZ R188, R237, R86 ;  /* 0x00000056edbc2220 */ /* 0x002fe20000410000 */
[----:B------:R-:W-:-:S04]  /*7c10*/  F2FP.BF16.F32.PACK_AB R86, R249, R251 ;  /* 0x000000fbf956723e */ /* 0x000fc800000010ff */
[----:B------:R-:W-:Y:S02]  /*7c20*/  @P2 F2FP.BF16.F32.PACK_AB R188, RZ, R188 ;  /* 0x000000bcffbc223e */ /* 0x000fe400000010ff */
[----:B------:R-:W1:Y:S01]  /*7c30*/  @P2 LDC R238, c[0x0][0x40c] ;  /* 0x00010300ffee2b82 */ /* 0x000e620000000800 */
[----:B--2---:R-:W-:Y:S01]  /*7c40*/  @P2 FMUL.FTZ R154, R251, R154 ;  /* 0x0000009afb9a2220 */ /* 0x004fe20000410000 */
[----:B------:R-:W-:-:S04]  /*7c50*/  @P2 PRMT R113, R188, 0x7610, R113 ;  /* 0x00007610bc712816 */ /* 0x000fc80000000071 */
[----:B------:R-:W-:Y:S02]  /*7c60*/  @P2 F2FP.BF16.F32.PACK_AB R154, RZ, R154 ;  /* 0x0000009aff9a223e */ /* 0x000fe400000010ff */
[----:B------:R-:W2:Y:S01]  /*7c70*/  @P2 LDC R234, c[0x0][0x40c] ;  /* 0x00010300ffea2b82 */ /* 0x000ea20000000800 */
[----:B---3--:R-:W-:Y:S01]  /*7c80*/  @P2 FMUL.FTZ R237, R87, R84 ;  /* 0x0000005457ed2220 */ /* 0x008fe20000410000 */
[----:B------:R-:W-:Y:S02]  /*7c90*/  @P2 PRMT R114, R154, 0x7610, R114 ;  /* 0x000076109a722816 */ /* 0x000fe40000000072 */
[----:B------:R-:W-:Y:S02]  /*7ca0*/  F2FP.BF16.F32.PACK_AB R84, R23, R87 ;  /* 0x000000571754723e */ /* 0x000fe400000010ff */
[----:B------:R-:W-:Y:S01]  /*7cb0*/  @P2 F2FP.BF16.F32.PACK_AB R237, RZ, R237 ;  /* 0x000000edffed223e */ /* 0x000fe200000010ff */
[----:B0-----:R-:W-:Y:S01]  /*7cc0*/  @P2 FMUL.FTZ R152, R249, R152 ;  /* 0x00000098f9982220 */ /* 0x001fe20000410000 */
[----:B------:R-:W-:-:S02]  /*7cd0*/  @P2 PRMT R113, R113, 0x5410, R236 ;  /* 0x0000541071712816 */ /* 0x000fc400000000ec */
[----:B------:R-:W-:Y:S02]  /*7ce0*/  @P2 PRMT R112, R237, 0x7610, R112 ;  /* 0x00007610ed702816 */ /* 0x000fe40000000070 */
[----:B------:R-:W-:Y:S02]  /*7cf0*/  @P2 F2FP.BF16.F32.PACK_AB R152, RZ, R152 ;  /* 0x00000098ff98223e */ /* 0x000fe400000010ff */
[----:B------:R-:W-:Y:S01]  /*7d00*/  F2FP.BF16.F32.PACK_AB R87, R153, R155 ;  /* 0x0000009b9957723e */ /* 0x000fe200000010ff */
[----:B-1----:R-:W-:Y:S01]  /*7d10*/  @P2 FMUL.FTZ R238, R23, R238 ;  /* 0x000000ee17ee2220 */ /* 0x002fe20000410000 */
[----:B------:R-:W-:-:S04]  /*7d20*/  @P2 PRMT R114, R114, 0x5410, R152 ;  /* 0x0000541072722816 */ /* 0x000fc80000000098 */
[----:B------:R-:W-:Y:S01]  /*7d30*/  @P2 F2FP.BF16.F32.PACK_AB R238, RZ, R238 ;  /* 0x000000eeffee223e */ /* 0x000fe200000010ff */
[----:B--2---:R-:W-:-:S03]  /*7d40*/  @P2 FMUL.FTZ R234, R155, R234 ;  /* 0x000000ea9bea2220 */ /* 0x004fc60000410000 */
[----:B------:R-:W-:Y:S02]  /*7d50*/  @P2 PRMT R112, R112, 0x5410, R238 ;  /* 0x0000541070702816 */ /* 0x000fe400000000ee */
[----:B------:R-:W-:-:S04]  /*7d60*/  @P2 F2FP.BF16.F32.PACK_AB R234, RZ, R234 ;  /* 0x000000eaffea223e */ /* 0x000fc800000010ff */
[----:B------:R-:W-:Y:S01]  /*7d70*/  @P2 PRMT R115, R234, 0x7610, R115 ;  /* 0x00007610ea732816 */ /* 0x000fe20000000073 */
[----:B------:R-:W-:Y:S06]  /*7d80*/  @!P2 BRA `(.L_x_316) ;  /* 0x0000000c009ca947 */ /* 0x000fec0003800000 */
[----:B------:R-:W-:-:S05]  /*7d90*/  FMUL.FTZ R153, R153, UR13 ;  /* 0x0000000d99997c20 */ /* 0x000fca0008410000 */
[----:B------:R-:W-:-:S04]  /*7da0*/  F2FP.BF16.F32.PACK_AB R153, RZ, R153 ;  /* 0x00000099ff99723e */ /* 0x000fc800000010ff */
[----:B------:R-:W-:Y:S01]  /*7db0*/  PRMT R115, R115, 0x5410, R153 ;  /* 0x0000541073737816 */ /* 0x000fe20000000099 */
[----:B------:R-:W-:Y:S06]  /*7dc0*/  BRA `(.L_x_316) ;  /* 0x0000000c008c7947 */ /* 0x000fec0003800000 */
.L_x_315:
[----:B------:R-:W-:Y:S01]  /*7dd0*/  ISETP.GT.AND P0, PT, R23, RZ, PT ;  /* 0x000000ff1700720c */ /* 0x000fe20003f04270 */
[----:B------:R-:W1:Y:S01]  /*7de0*/  @P2 LDC R240, c[0x0][0x40c] ;  /* 0x00010300fff02b82 */ /* 0x000e620000000800 */
[----:B------:R-:W-:Y:S02]  /*7df0*/  PRMT R251, R116, 0x7632, R251 ;  /* 0x0000763274fb7816 */ /* 0x000fe400000000fb */
[----:B0-----:R-:W-:Y:S02]  /*7e00*/  PRMT R155, R117, 0x7632, R155 ;  /* 0x00007632759b7816 */ /* 0x001fe4000000009b */
[----:B------:R-:W-:Y:S02]  /*7e10*/  SHF.L.U32 R251, R251, 0x10, RZ ;  /* 0x00000010fbfb7819 */ /* 0x000fe400000006ff */
[----:B------:R-:W-:Y:S01]  /*7e20*/  SHF.L.U32 R155, R155, 0x10, RZ ;  /* 0x000000109b9b7819 */ /* 0x000fe200000006ff */
[----:B------:R-:W0:Y:S01]  /*7e30*/  @P2 LDC R244, c[0x0][0x40c] ;  /* 0x00010300fff42b82 */ /* 0x000e220000000800 */
[----:B------:R-:W-:-:S03]  /*7e40*/  SHF.L.U32 R249, R117, 0x10, RZ ;  /* 0x0000001075f97819 */ /* 0x000fc600000006ff */
[-CC-:B------:R-:W-:Y:S01]  /*7e50*/  @P0 FFMA.FTZ R153, R218, R234.reuse, R237.reuse ;  /* 0x000000eada990223 */ /* 0x180fe200000100ed */
[-CC-:B------:R-:W-:Y:S01]  /*7e60*/  @P0 FFMA.FTZ R152, R229, R234.reuse, R237.reuse ;  /* 0x000000eae5980223 */ /* 0x180fe200000100ed */
[-CC-:B------:R-:W-:Y:S01]  /*7e70*/  @P0 FFMA.FTZ R236, R200, R234.reuse, R237.reuse ;  /* 0x000000eac8ec0223 */ /* 0x180fe200000100ed */
[----:B------:R-:W-:Y:S01]  /*7e80*/  @P0 FFMA.FTZ R238, R220, R234, R237 ;  /* 0x000000eadcee0223 */ /* 0x000fe200000100ed */
[----:B------:R-:W-:Y:S01]  /*7e90*/  @P0 FADD.FTZ R154, R196, -R153 ;  /* 0x80000099c49a0221 */ /* 0x000fe20000010000 */
[----:B------:R-:W-:Y:S01]  /*7ea0*/  @P0 FADD.FTZ R23, R209, -R152 ;  /* 0x80000098d1170221 */ /* 0x000fe20000010000 */
[----:B------:R-:W-:Y:S01]  /*7eb0*/  SHF.L.U32 R152, R116, 0x10, RZ ;  /* 0x0000001074987819 */ /* 0x000fe200000006ff */
[----:B------:R-:W-:Y:S01]  /*7ec0*/  @P0 FADD.FTZ R236, R225, -R236 ;  /* 0x800000ece1ec0221 */ /* 0x000fe20000010000 */
[----:B------:R-:W-:Y:S01]  /*7ed0*/  @P0 FFMA.FTZ R251, R188, R154, R251 ;  /* 0x0000009abcfb0223 */ /* 0x000fe200000100fb */
[----:B------:R-:W-:Y:S01]  /*7ee0*/  @P0 FFMA.FTZ R154, R245, R234, R237 ;  /* 0x000000eaf59a0223 */ /* 0x000fe200000100ed */
[----:B------:R-:W-:Y:S01]  /*7ef0*/  SHF.L.U32 R153, R118, 0x10, RZ ;  /* 0x0000001076997819 */ /* 0x000fe200000006ff */
[C---:B------:R-:W-:Y:S01]  /*7f00*/  @P0 FFMA.FTZ R152, R188.reuse, R23, R152 ;  /* 0x00000017bc980223 */ /* 0x040fe20000010098 */
[----:B------:R-:W-:Y:S01]  /*7f10*/  @P0 FFMA.FTZ R155, R188, R236, R155 ;  /* 0x000000ecbc9b0223 */ /* 0x000fe2000001009b */
[----:B------:R-:W-:Y:S01]  /*7f20*/  @P0 FADD.FTZ R23, R215, -R154 ;  /* 0x8000009ad7170221 */ /* 0x000fe20000010000 */
[----:B------:R-:W-:Y:S01]  /*7f30*/  @P0 FFMA.FTZ R236, R247, R234, R237 ;  /* 0x000000eaf7ec0223 */ /* 0x000fe200000100ed */
[----:B------:R-:W2:Y:S01]  /*7f40*/  @P2 LDC R154, c[0x0][0x40c] ;  /* 0x00010300ff9a2b82 */ /* 0x000ea20000000800 */
[----:B------:R-:W-:Y:S01]  /*7f50*/  @P0 FADD.FTZ R238, R210, -R238 ;  /* 0x800000eed2ee0221 */ /* 0x000fe20000010000 */
[----:B------:R-:W-:Y:S01]  /*7f60*/  @P0 FFMA.FTZ R249, R188, R23, R249 ;  /* 0x00000017bcf90223 */ /* 0x000fe200000100f9 */
[----:B------:R-:W-:Y:S01]  /*7f70*/  PRMT R23, R118, 0x7632, R23 ;  /* 0x0000763276177816 */ /* 0x000fe20000000017 */
[----:B------:R-:W-:Y:S01]  /*7f80*/  @P0 FADD.FTZ R236, R217, -R236 ;  /* 0x800000ecd9ec0221 */ /* 0x000fe20000010000 */
[----:B-1----:R-:W-:Y:S01]  /*7f90*/  @P2 FMUL.FTZ R240, R152, R240 ;  /* 0x000000f098f02220 */ /* 0x002fe20000410000 */
[----:B------:R-:W-:Y:S01]  /*7fa0*/  @P0 FFMA.FTZ R246, R223, R234, R237 ;  /* 0x000000eadff60223 */ /* 0x000fe200000100ed */
[----:B------:R-:W-:Y:S01]  /*7fb0*/  SHF.L.U32 R23, R23, 0x10, RZ ;  /* 0x0000001017177819 */ /* 0x000fe200000006ff */
[C---:B------:R-:W-:Y:S01]  /*7fc0*/  @P0 FFMA.FTZ R153, R188.reuse, R236, R153 ;  /* 0x000000ecbc990223 */ /* 0x040fe20000010099 */
[----:B------:R-:W1:Y:S01]  /*7fd0*/  @P2 LDC R152, c[0x0][0x40c] ;  /* 0x00010300ff982b82 */ /* 0x000e620000000800 */
[----:B------:R-:W-:Y:S01]  /*7fe0*/  @P0 FADD.FTZ R246, R181, -R246 ;  /* 0x800000f6b5f60221 */ /* 0x000fe20000010000 */
[----:B0-----:R-:W-:Y:S01]  /*7ff0*/  @P2 FMUL.FTZ R249, R249, R244 ;  /* 0x000000f4f9f92220 */ /* 0x001fe20000410000 */
[----:B------:R-:W-:Y:S01]  /*8000*/  @P0 FFMA.FTZ R23, R188, R238, R23 ;  /* 0x000000eebc170223 */ /* 0x000fe20000010017 */
[----:B------:R-:W-:-:S03]  /*8010*/  @P2 F2FP.BF16.F32.PACK_AB R240, RZ, R240 ;  /* 0x000000f0fff0223e */ /* 0x000fc600000010ff */
[----:B------:R-:W-:Y:S01]  /*8020*/  @P2 F2FP.BF16.F32.PACK_AB R249, RZ, R249 ;  /* 0x000000f9fff9223e */ /* 0x000fe200000010ff */
[----:B------:R-:W0:Y:S01]  /*8030*/  @P2 LDC R236, c[0x0][0x40c] ;  /* 0x00010300ffec2b82 */ /* 0x000e220000000800 */
[----:B------:R-:W-:Y:S02]  /*8040*/  @P2 PRMT R112, R240, 0x7610, R112 ;  /* 0x00007610f0702816 */ /* 0x000fe40000000070 */
[----:B------:R-:W-:Y:S01]  /*8050*/  @P2 PRMT R113, R249, 0x7610, R113 ;  /* 0x00007610f9712816 */ /* 0x000fe20000000071 */
[----:B--2---:R-:W-:-:S04]  /*8060*/  @P2 FMUL.FTZ R251, R251, R154 ;  /* 0x0000009afbfb2220 */ /* 0x004fc80000410000 */
[----:B------:R-:W2:Y:S01]  /*8070*/  @P2 LDC R238, c[0x0][0x40c] ;  /* 0x00010300ffee2b82 */ /* 0x000ea20000000800 */
[----:B------:R-:W-:Y:S02]  /*8080*/  @P2 F2FP.BF16.F32.PACK_AB R242, RZ, R251 ;  /* 0x000000fbfff2223e */ /* 0x000fe400000010ff */
[----:B------:R-:W-:-:S05]  /*8090*/  SHF.L.U32 R251, R119, 0x10, RZ ;  /* 0x0000001077fb7819 */ /* 0x000fca00000006ff */
[----:B------:R-:W3:Y:S01]  /*80a0*/  @P2 LDC R154, c[0x0][0x40c] ;  /* 0x00010300ff9a2b82 */ /* 0x000ee20000000800 */
[----:B------:R-:W-:Y:S01]  /*80b0*/  @P2 PRMT R112, R112, 0x5410, R242 ;  /* 0x0000541070702816 */ /* 0x000fe200000000f2 */
[----:B------:R-:W-:-:S04]  /*80c0*/  @P0 FFMA.FTZ R251, R188, R246, R251 ;  /* 0x000000f6bcfb0223 */ /* 0x000fc800000100fb */
[----:B-1----:R-:W-:Y:S01]  /*80d0*/  @P2 FMUL.FTZ R152, R251, R152 ;  /* 0x00000098fb982220 */ /* 0x002fe20000410000 */
[----:B0-----:R-:W-:-:S04]  /*80e0*/  @P2 FMUL.FTZ R236, R153, R236 ;  /* 0x000000ec99ec2220 */ /* 0x001fc80000410000 */
[----:B------:R-:W-:Y:S02]  /*80f0*/  @P2 F2FP.BF16.F32.PACK_AB R152, RZ, R152 ;  /* 0x00000098ff98223e */ /* 0x000fe400000010ff */
[----:B------:R-:W-:Y:S01]  /*8100*/  @P2 F2FP.BF16.F32.PACK_AB R236, RZ, R236 ;  /* 0x000000ecffec223e */ /* 0x000fe200000010ff */
[----:B--2---:R-:W-:Y:S01]  /*8110*/  @P2 FMUL.FTZ R238, R155, R238 ;  /* 0x000000ee9bee2220 */ /* 0x004fe20000410000 */
[----:B------:R-:W-:Y:S02]  /*8120*/  @P2 PRMT R115, R152, 0x7610, R115 ;  /* 0x0000761098732816 */ /* 0x000fe40000000073 */
[----:B------:R-:W-:Y:S02]  /*8130*/  @P2 PRMT R114, R236, 0x7610, R114 ;  /* 0x00007610ec722816 */ /* 0x000fe40000000072 */
        /* <DEDUP_REMOVED lines=15> */
.L_x_314:
[----:B------:R-:W-:Y:S05]  /*8230*/  @!P1 BRA `(.L_x_317) ;  /* 0x0000000400189947 */ /* 0x000fea0003800000 */
[----:B0-----:R-:W0:Y:S01]  /*8240*/  @P2 LDC R153, c[0x0][0x40c] ;  /* 0x00010300ff992b82 */ /* 0x001e220000000800 */
[-CC-:B------:R-:W-:Y:S01]  /*8250*/  FFMA.FTZ R236, R247, R234.reuse, R237.reuse ;  /* 0x000000eaf7ec7223 */ /* 0x180fe200000100ed */
[-CC-:B------:R-:W-:Y:S01]  /*8260*/  FFMA.FTZ R85, R220, R234.reuse, R237.reuse ;  /* 0x000000eadc557223 */ /* 0x180fe200000100ed */
[-CC-:B------:R-:W-:Y:S01]  /*8270*/  FFMA.FTZ R154, R200, R234.reuse, R237.reuse ;  /* 0x000000eac89a7223 */ /* 0x180fe200000100ed */
[----:B------:R-:W-:Y:S01]  /*8280*/  ISETP.GT.AND P0, PT, R23, RZ, PT ;  /* 0x000000ff1700720c */ /* 0x000fe20003f04270 */
[----:B------:R-:W-:Y:S01]  /*8290*/  FADD.FTZ R155, R217, -R236 ;  /* 0x800000ecd99b7221 */ /* 0x000fe20000010000 */
[-CC-:B------:R-:W-:Y:S01]  /*82a0*/  FFMA.FTZ R152, R245, R234.reuse, R237.reuse ;  /* 0x000000eaf5987223 */ /* 0x180fe200000100ed */
[-CC-:B------:R-:W-:Y:S01]  /*82b0*/  FFMA.FTZ R84, R229, R234.reuse, R237.reuse ;  /* 0x000000eae5547223 */ /* 0x180fe200000100ed */
[----:B------:R-:W1:Y:S01]  /*82c0*/  @P2 LDC R86, c[0x0][0x40c] ;  /* 0x00010300ff562b82 */ /* 0x000e620000000800 */
[-CC-:B------:R-:W-:Y:S01]  /*82d0*/  FFMA.FTZ R23, R218, R234.reuse, R237.reuse ;  /* 0x000000eada177223 */ /* 0x180fe200000100ed */
[-CC-:B------:R-:W-:Y:S01]  /*82e0*/  FFMA.FTZ R238, R232, R234.reuse, R237.reuse ;  /* 0x000000eae8ee7223 */ /* 0x180fe200000100ed */
[----:B------:R-:W-:Y:S01]  /*82f0*/  FFMA.FTZ R234, R223, R234, R237 ;  /* 0x000000eadfea7223 */ /* 0x000fe200000100ed */
[----:B------:R-:W-:Y:S01]  /*8300*/  FADD.FTZ R249, R210, -R85 ;  /* 0x80000055d2f97221 */ /* 0x000fe20000010000 */
[----:B------:R-:W-:Y:S01]  /*8310*/  FADD.FTZ R237, R225, -R154 ;  /* 0x8000009ae1ed7221 */ /* 0x000fe20000010000 */
[----:B------:R-:W-:Y:S01]  /*8320*/  FMUL.FTZ R154, R188, R155 ;  /* 0x0000009bbc9a7220 */ /* 0x000fe20000410000 */
[----:B------:R-:W-:Y:S01]  /*8330*/  FADD.FTZ R85, R215, -R152 ;  /* 0x80000098d7557221 */ /* 0x000fe20000010000 */
[----:B------:R-:W-:Y:S01]  /*8340*/  FADD.FTZ R23, R196, -R23 ;  /* 0x80000017c4177221 */ /* 0x000fe20000010000 */
[----:B------:R-:W-:Y:S01]  /*8350*/  FADD.FTZ R238, R231, -R238 ;  /* 0x800000eee7ee7221 */ /* 0x000fe20000010000 */
[C---:B------:R-:W-:Y:S01]  /*8360*/  FMUL.FTZ R155, R188.reuse, R249 ;  /* 0x000000f9bc9b7220 */ /* 0x040fe20000410000 */
[----:B------:R-:W-:Y:S01]  /*8370*/  FADD.FTZ R87, R209, -R84 ;  /* 0x80000054d1577221 */ /* 0x000fe20000010000 */
[----:B------:R-:W-:Y:S01]  /*8380*/  FADD.FTZ R251, R181, -R234 ;  /* 0x800000eab5fb7221 */ /* 0x000fe20000010000 */
[----:B------:R-:W2:Y:S01]  /*8390*/  @P2 LDC R249, c[0x0][0x40c] ;  /* 0x00010300fff92b82 */ /* 0x000ea20000000800 */
[C---:B------:R-:W-:Y:S01]  /*83a0*/  FMUL.FTZ R152, R188.reuse, R85 ;  /* 0x00000055bc987220 */ /* 0x040fe20000410000 */
[----:B------:R-:W-:Y:S01]  /*83b0*/  FMUL.FTZ R84, R188, R23 ;  /* 0x00000017bc547220 */ /* 0x000fe20000410000 */
[----:B------:R-:W-:Y:S01]  /*83c0*/  FSEL R234, R154, RZ, P0 ;  /* 0x000000ff9aea7208 */ /* 0x000fe20000000000 */
[C---:B------:R-:W-:Y:S01]  /*83d0*/  FMUL.FTZ R23, R188.reuse, R238 ;  /* 0x000000eebc177220 */ /* 0x040fe20000410000 */
[C---:B------:R-:W-:Y:S01]  /*83e0*/  FMUL.FTZ R85, R188.reuse, R237 ;  /* 0x000000edbc557220 */ /* 0x040fe20000410000 */
[----:B------:R-:W-:Y:S01]  /*83f0*/  FSEL R237, R155, RZ, P0 ;  /* 0x000000ff9bed7208 */ /* 0x000fe20000000000 */
[----:B------:R-:W-:Y:S01]  /*8400*/  FMUL.FTZ R87, R188, R87 ;  /* 0x00000057bc577220 */ /* 0x000fe20000410000 */
[----:B------:R-:W3:Y:S01]  /*8410*/  @P2 LDC R240, c[0x0][0x40c] ;  /* 0x00010300fff02b82 */ /* 0x000ee20000000800 */
[-C--:B0-----:R-:W-:Y:S01]  /*8420*/  @P2 FMUL.FTZ R155, R153, R234.reuse ;  /* 0x000000ea999b2220 */ /* 0x081fe20000410000 */
[----:B------:R-:W-:Y:S01]  /*8430*/  FSEL R236, R152, RZ, P0 ;  /* 0x000000ff98ec7208 */ /* 0x000fe20000000000 */
[----:B-1----:R-:W-:Y:S01]  /*8440*/  @P2 FMUL.FTZ R154, R86, R237 ;  /* 0x000000ed569a2220 */ /* 0x002fe20000410000 */
[----:B------:R-:W-:Y:S01]  /*8450*/  F2FP.BF16.F32.PACK_AB R86, R237, R234 ;  /* 0x000000eaed56723e */ /* 0x000fe200000010ff */
[----:B------:R-:W-:Y:S01]  /*8460*/  FMUL.FTZ R188, R188, R251 ;  /* 0x000000fbbcbc7220 */ /* 0x000fe20000410000 */
[----:B------:R-:W-:-:S02]  /*8470*/  @P2 F2FP.BF16.F32.PACK_AB R155, RZ, R155 ;  /* 0x0000009bff9b223e */ /* 0x000fc400000010ff */
[----:B------:R-:W0:Y:S01]  /*8480*/  @P2 LDC R238, c[0x0][0x40c] ;  /* 0x00010300ffee2b82 */ /* 0x000e220000000800 */
[----:B------:R-:W-:Y:S02]  /*8490*/  FSEL R237, R85, RZ, P0 ;  /* 0x000000ff55ed7208 */ /* 0x000fe40000000000 */
[----:B------:R-:W-:Y:S02]  /*84a0*/  @P2 F2FP.BF16.F32.PACK_AB R154, RZ, R154 ;  /* 0x0000009aff9a223e */ /* 0x000fe400000010ff */
[----:B------:R-:W-:Y:S02]  /*84b0*/  @P2 PRMT R114, R155, 0x7610, R114 ;  /* 0x000076109b722816 */ /* 0x000fe40000000072 */
[----:B------:R-:W-:Y:S01]  /*84c0*/  FSEL R155, R87, RZ, P0 ;  /* 0x000000ff579b7208 */ /* 0x000fe20000000000 */
[----:B------:R-:W1:Y:S01]  /*84d0*/  @P2 LDC R153, c[0x0][0x40c] ;  /* 0x00010300ff992b82 */ /* 0x000e620000000800 */
[-C--:B--2---:R-:W-:Y:S01]  /*84e0*/  @P2 FMUL.FTZ R234, R249, R236.reuse ;  /* 0x000000ecf9ea2220 */ /* 0x084fe20000410000 */
[----:B------:R-:W-:-:S02]  /*84f0*/  F2FP.BF16.F32.PACK_AB R85, R237, R236 ;  /* 0x000000eced55723e */ /* 0x000fc400000010ff */
[----:B------:R-:W-:Y:S02]  /*8500*/  @P2 PRMT R114, R114, 0x5410, R154 ;  /* 0x0000541072722816 */ /* 0x000fe4000000009a */
[----:B------:R-:W-:Y:S02]  /*8510*/  FSEL R154, R84, RZ, P0 ;  /* 0x000000ff549a7208 */ /* 0x000fe40000000000 */
[----:B------:R-:W2:Y:S01]  /*8520*/  @P2 LDC R152, c[0x0][0x40c] ;  /* 0x00010300ff982b82 */ /* 0x000ea20000000800 */
[----:B---3--:R-:W-:Y:S01]  /*8530*/  @P2 FMUL.FTZ R236, R240, R237 ;  /* 0x000000edf0ec2220 */ /* 0x008fe20000410000 */
[----:B------:R-:W-:Y:S02]  /*8540*/  FSEL R237, R188, RZ, P0 ;  /* 0x000000ffbced7208 */ /* 0x000fe40000000000 */
[----:B------:R-:W-:Y:S02]  /*8550*/  @P2 F2FP.BF16.F32.PACK_AB R234, RZ, R234 ;  /* 0x000000eaffea223e */ /* 0x000fe400000010ff */
[-C--:B------:R-:W-:Y:S01]  /*8560*/  F2FP.BF16.F32.PACK_AB R84, R154, R155.reuse ;  /* 0x0000009b9a54723e */ /* 0x080fe200000010ff */
[----:B0-----:R-:W-:Y:S01]  /*8570*/  @P2 FMUL.FTZ R87, R238, R155 ;  /* 0x0000009bee572220 */ /* 0x001fe20000410000 */
[----:B------:R-:W-:-:S02]  /*8580*/  @P2 F2FP.BF16.F32.PACK_AB R236, RZ, R236 ;  /* 0x000000ecffec223e */ /* 0x000fc400000010ff */
[----:B------:R-:W-:Y:S02]  /*8590*/  @P2 PRMT R113, R234, 0x7610, R113 ;  /* 0x00007610ea712816 */ /* 0x000fe40000000071 */
[----:B------:R-:W-:Y:S02]  /*85a0*/  @P2 F2FP.BF16.F32.PACK_AB R87, RZ, R87 ;  /* 0x00000057ff57223e */ /* 0x000fe400000010ff */
[----:B------:R-:W-:Y:S01]  /*85b0*/  @P2 PRMT R113, R113, 0x5410, R236 ;  /* 0x0000541071712816 */ /* 0x000fe200000000ec */
[----:B-1----:R-:W-:Y:S01]  /*85c0*/  @P2 FMUL.FTZ R153, R153, R154 ;  /* 0x0000009a99992220 */ /* 0x002fe20000410000 */
[----:B------:R-:W-:Y:S02]  /*85d0*/  @P2 PRMT R112, R87, 0x7610, R112 ;  /* 0x0000761057702816 */ /* 0x000fe40000000070 */
[----:B------:R-:W-:Y:S02]  /*85e0*/  FSEL R154, R23, RZ, P0 ;  /* 0x000000ff179a7208 */ /* 0x000fe40000000000 */
[----:B------:R-:W-:-:S02]  /*85f0*/  @P2 F2FP.BF16.F32.PACK_AB R153, RZ, R153 ;  /* 0x00000099ff99223e */ /* 0x000fc400000010ff */
        /* <DEDUP_REMOVED lines=10> */
.L_x_317:
[----:B0-----:R-:W0:Y:S01]  /*86a0*/  @P2 LDC R152, c[0x0][0x40c] ;  /* 0x00010300ff982b82 */ /* 0x001e220000000800 */
        /* <DEDUP_REMOVED lines=10> */
.L_x_319:
[----:B------:R-:W-:Y:S05]  /*8750*/  BSYNC.RECONVERGENT B2 ;  /* 0x0000000000027941 */ /* 0x000fea0003800200 */
.L_x_318:
        /* <DEDUP_REMOVED lines=10> */
.L_x_321:
[----:B------:R-:W-:Y:S05]  /*8800*/  BSYNC.RECONVERGENT B2 ;  /* 0x0000000000027941 */ /* 0x000fea0003800200 */
.L_x_320:
        /* <DEDUP_REMOVED lines=10> */
.L_x_323:
[----:B------:R-:W-:Y:S05]  /*88b0*/  BSYNC.RECONVERGENT B2 ;  /* 0x0000000000027941 */ /* 0x000fea0003800200 */
.L_x_322:
        /* <DEDUP_REMOVED lines=10> */
.L_x_325:
[----:B------:R-:W-:Y:S05]  /*8960*/  BSYNC.RECONVERGENT B2 ;  /* 0x0000000000027941 */ /* 0x000fea0003800200 */
.L_x_324:
        /* <DEDUP_REMOVED lines=10> */
.L_x_327:
[----:B------:R-:W-:Y:S05]  /*8a10*/  BSYNC.RECONVERGENT B2 ;  /* 0x0000000000027941 */ /* 0x000fea0003800200 */
.L_x_326:
        /* <DEDUP_REMOVED lines=10> */
.L_x_329:
[----:B------:R-:W-:Y:S05]  /*8ac0*/  BSYNC.RECONVERGENT B2 ;  /* 0x0000000000027941 */ /* 0x000fea0003800200 */
.L_x_328:
        /* <DEDUP_REMOVED lines=11> */
.L_x_331:
[----:B------:R-:W-:Y:S05]  /*8b80*/  BSYNC.RECONVERGENT B2 ;  /* 0x0000000000027941 */ /* 0x000fea0003800200 */
.L_x_330:
[----:B------:R-:W-:Y:S01]  /*8b90*/  FADD.FTZ R153, R231, -R154 ;  /* 0x8000009ae7997221 */ /* 0x000fe20000010000 */
[----:B------:R-:W-:-:S03]  /*8ba0*/  ISETP.GT.AND P0, PT, R23, RZ, PT ;  /* 0x000000ff1700720c */ /* 0x000fc60003f04270 */
[----:B------:R-:W-:-:S05]  /*8bb0*/  FMUL.FTZ R153, R188, R153 ;  /* 0x00000099bc997220 */ /* 0x000fca0000410000 */
[----:B------:R-:W-:-:S05]  /*8bc0*/  FSEL R23, R153, RZ, P0 ;  /* 0x000000ff99177208 */ /* 0x000fca0000000000 */
[----:B0-----:R-:W-:-:S05]  /*8bd0*/  @P2 FMUL.FTZ R152, R23, R152 ;  /* 0x0000009817982220 */ /* 0x001fca0000410000 */
[----:B------:R-:W-:-:S04]  /*8be0*/  @P2 F2FP.BF16.F32.PACK_AB R152, RZ, R152 ;  /* 0x00000098ff98223e */ /* 0x000fc800000010ff */
[----:B------:R-:W-:-:S07]  /*8bf0*/  @P2 PRMT R115, R115, 0x5410, R152 ;  /* 0x0000541073732816 */ /* 0x000fce0000000098 */
.L_x_316:
[----:B------:R-:W-:Y:S05]  /*8c00*/  BSYNC.RECONVERGENT B1 ;  /* 0x0000000000017941 */ /* 0x000fea0003800200 */
.L_x_313:
[----:B------:R-:W0:Y:S01]  /*8c10*/  @P1 LDC.64 R236, c[0x0][0x478] ;  /* 0x00011e00ffec1b82 */ /* 0x000e220000000a00 */
[----:B------:R-:W-:Y:S02]  /*8c20*/  @P1 IADD3 R191, PT, PT, R191, 0x80, RZ ;  /* 0x00000080bfbf1810 */ /* 0x000fe40007ffe0ff */
[----:B------:R-:W-:-:S05]  /*8c30*/  @P2 IADD3 R189, PT, PT, R189, 0x80, RZ ;  /* 0x00000080bdbd2810 */ /* 0x000fca0007ffe0ff */
[----:B------:R-:W1:Y:S08]  /*8c40*/  @P2 LDC.64 R154, c[0x0][0x468] ;  /* 0x00011a00ff9a2b82 */ /* 0x000e700000000a00 */
[----:B------:R-:W2:Y:S01]  /*8c50*/  LDC.64 R152, c[0x0][0x380] ;  /* 0x0000e000ff987b82 */ /* 0x000ea20000000a00 */
[----:B0-----:R-:W-:-:S05]  /*8c60*/  @P1 IMAD.WIDE.U32 R236, R191, 0x10, R236 ;  /* 0x00000010bfec1825 */ /* 0x001fca00078e00ec */
[----:B------:R0:W-:Y:S01]  /*8c70*/  @P1 STG.E.128 desc[UR6][R236.64], R84 ;  /* 0x00000054ec001986 */ /* 0x0001e2000c101d06 */
[----:B-1----:R-:W-:-:S05]  /*8c80*/  @P2 IMAD.WIDE.U32 R154, R189, 0x10, R154 ;  /* 0x00000010bd9a2825 */ /* 0x002fca00078e009a */
[----:B------:R0:W-:Y:S01]  /*8c90*/  @P2 STG.E.128 desc[UR6][R154.64], R112 ;  /* 0x000000709a002986 */ /* 0x0001e2000c101d06 */
[----:B--2---:R-:W-:-:S04]  /*8ca0*/  LEA R0, R152, R0, 0x2 ;  /* 0x0000000098007211 */ /* 0x004fc800078e10ff */
[----:B------:R-:W-:-:S13]  /*8cb0*/  ISETP.GE.AND P0, PT, R0, R153, PT ;  /* 0x000000990000720c */ /* 0x000fda0003f06270 */
[----:B0-----:R-:W-:Y:S05]  /*8cc0*/  @!P0 BRA `(.L_x_332) ;  /* 0xffffff7800288947 */ /* 0x001fea000383ffff */
.L_x_232:
[----:B------:R-:W-:Y:S05]  /*8cd0*/  BSYNC B0 ;  /* 0x0000000000007941 */ /* 0x000fea0003800000 */
.L_x_231:
        /* <DEDUP_REMOVED lines=24> */
[----:B------:R-:W5:Y:S04]  /*8e60*/  LDS R5, [R0+0x600] ;  /* 0x0006000000057984 */ /* 0x000f680000000800 */
[----:B------:R-:W2:Y:S04]  /*8e70*/  LDS R7, [R0+0x1400] ;  /* 0x0014000000077984 */ /* 0x000ea80000000800 */
[----:B------:R-:W1:Y:S04]  /*8e80*/  LDS R6, [R0+0x1600] ;  /* 0x0016000000067984 */ /* 0x000e680000000800 */
[----:B------:R-:W1:Y:S04]  /*8e90*/  LDS R11, [R0+0x1800] ;  /* 0x00180000000b7984 */ /* 0x000e680000000800 */
[----:B------:R-:W1:Y:S04]  /*8ea0*/  LDS R10, [R0+0x1a00] ;  /* 0x001a0000000a7984 */ /* 0x000e680000000800 */
[----:B------:R-:W-:Y:S04]  /*8eb0*/  LDS R13, [R0+0x1c00] ;  /* 0x001c0000000d7984 */ /* 0x000fe80000000800 */
[----:B------:R-:W-:Y:S01]  /*8ec0*/  LDS R12, [R0+0x1e00] ;  /* 0x001e0000000c7984 */ /* 0x000fe20000000800 */
[----:B0-----:R-:W-:-:S03]  /*8ed0*/  FADD.FTZ R2, RZ, R2 ;  /* 0x00000002ff027221 */ /* 0x001fc60000010000 */
[----:B------:R-:W-:Y:S01]  /*8ee0*/  LDS R15, [R0+0x2000] ;  /* 0x00200000000f7984 */ /* 0x000fe20000000800 */
[----:B---3--:R-:W-:-:S03]  /*8ef0*/  FADD.FTZ R3, RZ, R3 ;  /* 0x00000003ff037221 */ /* 0x008fc60000010000 */
[----:B------:R-:W-:Y:S01]  /*8f00*/  LDS R14, [R0+0x2200] ;  /* 0x00220000000e7984 */ /* 0x000fe20000000800 */
[----:B----4-:R-:W-:-:S03]  /*8f10*/  FADD.FTZ R4, RZ, R4 ;  /* 0x00000004ff047221 */ /* 0x010fc60000010000 */
[----:B------:R-:W-:Y:S01]  /*8f20*/  LDS R17, [R0+0x2400] ;  /* 0x0024000000117984 */ /* 0x000fe20000000800 */
[----:B-----5:R-:W-:-:S03]  /*8f30*/  FADD.FTZ R5, RZ, R5 ;  /* 0x00000005ff057221 */ /* 0x020fc60000010000 */
[----:B------:R-:W-:Y:S01]  /*8f40*/  LDS R16, [R0+0x2600] ;  /* 0x0026000000107984 */ /* 0x000fe20000000800 */
[----:B--2---:R-:W-:-:S03]  /*8f50*/  FADD.FTZ R8, R2, R7 ;  /* 0x0000000702087221 */ /* 0x004fc60000010000 */
[----:B------:R-:W0:Y:S01]  /*8f60*/  LDS R19, [R0+0x2800] ;  /* 0x0028000000137984 */ /* 0x000e220000000800 */
[----:B-1----:R-:W-:-:S03]  /*8f70*/  FADD.FTZ R9, R3, R6 ;  /* 0x0000000603097221 */ /* 0x002fc60000010000 */
[----:B------:R-:W1:Y:S01]  /*8f80*/  LDS R2, [R0+0x800] ;  /* 0x0008000000027984 */ /* 0x000e620000000800 */
[----:B------:R-:W-:-:S03]  /*8f90*/  FADD.FTZ R11, R4, R11 ;  /* 0x0000000b040b7221 */ /* 0x000fc60000010000 */
[----:B------:R-:W2:Y:S01]  /*8fa0*/  LDS R3, [R0+0xa00] ;  /* 0x000a000000037984 */ /* 0x000ea20000000800 */
[----:B------:R-:W-:-:S03]  /*8fb0*/  FADD.FTZ R10, R5, R10 ;  /* 0x0000000a050a7221 */ /* 0x000fc60000010000 */
[----:B------:R-:W3:Y:S04]  /*8fc0*/  LDS R4, [R0+0xc00] ;  /* 0x000c000000047984 */ /* 0x000ee80000000800 */
[----:B------:R-:W4:Y:S04]  /*8fd0*/  LDS R5, [R0+0xe00] ;  /* 0x000e000000057984 */ /* 0x000f280000000800 */
[----:B------:R-:W5:Y:S04]  /*8fe0*/  LDS R6, [R0+0x1000] ;  /* 0x0010000000067984 */ /* 0x000f680000000800 */
[----:B------:R-:W5:Y:S04]  /*8ff0*/  LDS R7, [R0+0x1200] ;  /* 0x0012000000077984 */ /* 0x000f680000000800 */
[----:B------:R-:W5:Y:S04]  /*9000*/  LDS R18, [R0+0x2a00] ;  /* 0x002a000000127984 */ /* 0x000f680000000800 */
[----:B------:R-:W5:Y:S04]  /*9010*/  LDS R20, [R0+0x2c00] ;  /* 0x002c000000147984 */ /* 0x000f680000000800 */
[----:B------:R-:W5:Y:S04]  /*9020*/  LDS R21, [R0+0x2e00] ;  /* 0x002e000000157984 */ /* 0x000f680000000800 */
[----:B------:R-:W5:Y:S01]  /*9030*/  LDS R23, [R0+0x3000] ;  /* 0x0030000000177984 */ /* 0x000f620000000800 */
[----:B0-----:R-:W-:-:S03]  /*9040*/  FADD.FTZ R8, R8, R19 ;  /* 0x0000001308087221 */ /* 0x001fc60000010000 */
[----:B------:R-:W0:Y:S01]  /*9050*/  LDS R22, [R0+0x3200] ;  /* 0x0032000000167984 */ /* 0x000e220000000800 */
[----:B-1----:R-:W-:-:S03]  /*9060*/  FADD.FTZ R2, RZ, R2 ;  /* 0x00000002ff027221 */ /* 0x002fc60000010000 */
[----:B------:R-:W1:Y:S01]  /*9070*/  LDS R25, [R0+0x3400] ;  /* 0x0034000000197984 */ /* 0x000e620000000800 */
[----:B--2---:R-:W-:Y:S01]  /*9080*/  FADD.FTZ R3, RZ, R3 ;  /* 0x00000003ff037221 */ /* 0x004fe20000010000 */
[----:B------:R-:W-:Y:S02]  /*9090*/  FADD.FTZ R2, R2, R13 ;  /* 0x0000000d02027221 */ /* 0x000fe40000010000 */
[----:B------:R-:W2:Y:S01]  /*90a0*/  LDS R24, [R0+0x3600] ;  /* 0x0036000000187984 */ /* 0x000ea20000000800 */
[----:B------:R-:W-:Y:S01]  /*90b0*/  FADD.FTZ R3, R3, R12 ;  /* 0x0000000c03037221 */ /* 0x000fe20000010000 */
[----:B---3--:R-:W-:Y:S02]  /*90c0*/  FADD.FTZ R4, RZ, R4 ;  /* 0x00000004ff047221 */ /* 0x008fe40000010000 */
[----:B------:R-:W3:Y:S01]  /*90d0*/  LDS R27, [R0+0x3800] ;  /* 0x00380000001b7984 */ /* 0x000ee20000000800 */
[----:B----4-:R-:W-:Y:S01]  /*90e0*/  FADD.FTZ R5, RZ, R5 ;  /* 0x00000005ff057221 */ /* 0x010fe20000010000 */
[----:B------:R-:W-:-:S02]  /*90f0*/  FADD.FTZ R4, R4, R15 ;  /* 0x0000000f04047221 */ /* 0x000fc40000010000 */
[----:B------:R-:W4:Y:S01]  /*9100*/  LDS R26, [R0+0x3a00] ;  /* 0x003a0000001a7984 */ /* 0x000f220000000800 */
[----:B-----5:R-:W-:Y:S01]  /*9110*/  FADD.FTZ R6, RZ, R6 ;  /* 0x00000006ff067221 */ /* 0x020fe20000010000 */
[----:B------:R-:W-:Y:S02]  /*9120*/  FADD.FTZ R5, R5, R14 ;  /* 0x0000000e05057221 */ /* 0x000fe40000010000 */
[----:B------:R-:W5:Y:S01]  /*9130*/  LDS R29, [R0+0x3c00] ;  /* 0x003c0000001d7984 */ /* 0x000f620000000800 */
[----:B------:R-:W-:Y:S01]  /*9140*/  FADD.FTZ R7, RZ, R7 ;  /* 0x00000007ff077221 */ /* 0x000fe20000010000 */
[----:B------:R-:W-:Y:S02]  /*9150*/  FADD.FTZ R6, R6, R17 ;  /* 0x0000001106067221 */ /* 0x000fe40000010000 */
[----:B------:R-:W5:Y:S01]  /*9160*/  LDS R28, [R0+0x3e00] ;  /* 0x003e0000001c7984 */ /* 0x000f620000000800 */
[----:B------:R-:W-:Y:S01]  /*9170*/  FADD.FTZ R7, R7, R16 ;  /* 0x0000001007077221 */ /* 0x000fe20000010000 */
[----:B------:R-:W-:Y:S01]  /*9180*/  FADD.FTZ R9, R9, R18 ;  /* 0x0000001209097221 */ /* 0x000fe20000010000 */
[----:B------:R-:W5:Y:S01]  /*9190*/  LDC R16, c[0x0][0x388] ;  /* 0x0000e200ff107b82 */ /* 0x000f620000000800 */
[----:B------:R-:W5:Y:S01]  /*91a0*/  LDS R30, [R0+0x4000] ;  /* 0x00400000001e7984 */ /* 0x000f620000000800 */
[----:B------:R-:W-:-:S03]  /*91b0*/  FADD.FTZ R11, R11, R20 ;  /* 0x000000140b0b7221 */ /* 0x000fc60000010000 */
[----:B------:R-:W5:Y:S01]  /*91c0*/  LDS R31, [R0+0x4200] ;  /* 0x00420000001f7984 */ /* 0x000f620000000800 */
[----:B------:R-:W-:-:S03]  /*91d0*/  FADD.FTZ R10, R10, R21 ;  /* 0x000000150a0a7221 */ /* 0x000fc60000010000 */
[----:B------:R-:W5:Y:S01]  /*91e0*/  LDS R33, [R0+0x4400] ;  /* 0x0044000000217984 */ /* 0x000f620000000800 */
[----:B------:R-:W-:-:S03]  /*91f0*/  FADD.FTZ R2, R2, R23 ;  /* 0x0000001702027221 */ /* 0x000fc60000010000 */
[----:B------:R-:W5:Y:S01]  /*9200*/  LDS R32, [R0+0x4600] ;  /* 0x0046000000207984 */ /* 0x000f620000000800 */
        /* <DEDUP_REMOVED lines=8> */
[----:B----4-:R-:W-:Y:S01]  /*9290*/  FADD.FTZ R7, R7, R26 ;  /* 0x0000001a07077221 */ /* 0x010fe20000010000 */
[----:B------:R-:W-:Y:S01]  /*92a0*/  BAR.SYNC.DEFER_BLOCKING 0x0 ;  /* 0x0000000000007b1d */ /* 0x000fe20000010000 */
[----:B-----5:R-:W-:Y:S01]  /*92b0*/  FADD.FTZ R29, R8, R29 ;  /* 0x0000001d081d7221 */ /* 0x020fe20000010000 */
        /* <DEDUP_REMOVED lines=8> */
[----:B-1----:R-:W-:Y:S01]  /*9340*/  FADD.FTZ R15, R5, R34 ;  /* 0x00000022050f7221 */ /* 0x002fe20000010000 */
[----:B------:R-:W-:Y:S02]  /*9350*/  IMAD R5, R16, UR4, RZ ;  /* 0x0000000410057c24 */ /* 0x000fe4000f8e02ff */
[----:B------:R-:W-:Y:S01]  /*9360*/  STS.128 [R190+0x400], R60 ;  /* 0x0004003cbe007388 */ /* 0x000fe20000000c00 */
[----:B--2---:R-:W-:Y:S02]  /*9370*/  FADD.FTZ R37, R6, R37 ;  /* 0x0000002506257221 */ /* 0x004fe40000010000 */
[----:B------:R-:W-:Y:S01]  /*9380*/  IADD3 R5, P0, PT, R5, R224, RZ ;  /* 0x000000e005057210 */ /* 0x000fe20007f1e0ff */
[----:B------:R-:W-:Y:S01]  /*9390*/  STS.128 [R190+0x410], R64 ;  /* 0x00041040be007388 */ /* 0x000fe20000000c00 */
[----:B---3--:R-:W-:Y:S02]  /*93a0*/  FADD.FTZ R7, R7, R36 ;  /* 0x0000002407077221 */ /* 0x008fe40000010000 */
[----:B------:R-:W-:Y:S01]  /*93b0*/  IADD3.X R2, PT, PT, RZ, RZ, RZ, P0, !PT ;  /* 0x000000ffff027210 */ /* 0x000fe200007fe4ff */
[----:B------:R-:W-:Y:S01]  /*93c0*/  STS.128 [R190+0x800], R68 ;  /* 0x00080044be007388 */ /* 0x000fe20000000c00 */
[----:B------:R-:W-:-:S02]  /*93d0*/  SHF.L.U32 R4, R5, 0x2, RZ ;  /* 0x0000000205047819 */ /* 0x000fc400000006ff */
[----:B------:R-:W-:Y:S01]  /*93e0*/  SHF.L.U64.HI R5, R5, 0x2, R2 ;  /* 0x0000000205057819 */ /* 0x000fe20000010202 */
[----:B------:R-:W-:Y:S01]  /*93f0*/  STS.128 [R190+0x810], R72 ;  /* 0x00081048be007388 */ /* 0x000fe20000000c00 */
[C---:B------:R-:W-:Y:S02]  /*9400*/  IADD3 R2, P0, PT, R4.reuse, UR18, RZ ;  /* 0x0000001204027c10 */ /* 0x040fe4000ff1e0ff */
[----:B------:R-:W-:Y:S01]  /*9410*/  IADD3 R4, P1, PT, R4, UR16, RZ ;  /* 0x0000001004047c10 */ /* 0x000fe2000ff3e0ff */
[----:B------:R-:W-:Y:S01]  /*9420*/  STS.128 [R190+0xc00], R76 ;  /* 0x000c004cbe007388 */ /* 0x000fe20000000c00 */
[C---:B------:R-:W-:Y:S02]  /*9430*/  IADD3.X R3, PT, PT, R5.reuse, UR19, RZ, P0, !PT ;  /* 0x0000001305037c10 */ /* 0x040fe400087fe4ff */
[----:B------:R-:W-:Y:S01]  /*9440*/  IADD3.X R5, PT, PT, R5, UR17, RZ, P1, !PT ;  /* 0x0000001105057c10 */ /* 0x000fe20008ffe4ff */
        /* <DEDUP_REMOVED lines=9> */
[----:B------:R-:W5:Y:S04]  /*94e0*/  LDS R45, [R0+0x2a00] ;  /* 0x002a0000002d7984 */ /* 0x000f680000000800 */
[----:B------:R-:W5:Y:S04]  /*94f0*/  LDS R14, [R0+0x3e00] ;  /* 0x003e0000000e7984 */ /* 0x000f680000000800 */
[----:B------:R-:W5:Y:S04]  /*9500*/  LDS R47, [R0+0x3c00] ;  /* 0x003c0000002f7984 */ /* 0x000f680000000800 */
[----:B------:R-:W5:Y:S04]  /*9510*/  LDS R6, [R0+0x400] ;  /* 0x0004000000067984 */ /* 0x000f680000000800 */
[----:B------:R-:W5:Y:S01]  /*9520*/  LDS R19, [R0+0x1800] ;  /* 0x0018000000137984 */ /* 0x000f620000000800 */
[----:B0-----:R-:W-:-:S03]  /*9530*/  FADD.FTZ R38, RZ, R38 ;  /* 0x00000026ff267221 */ /* 0x001fc60000010000 */
[----:B------:R-:W0:Y:S01]  /*9540*/  LDS R8, [R0+0x600] ;  /* 0x0006000000087984 */ /* 0x000e220000000800 */
[----:B-1----:R-:W-:-:S03]  /*9550*/  FADD.FTZ R38, R38, R41 ;  /* 0x0000002926267221 */ /* 0x002fc60000010000 */
[----:B------:R-:W1:Y:S01]  /*9560*/  LDS R10, [R0+0x800] ;  /* 0x00080000000a7984 */ /* 0x000e620000000800 */
[----:B--2---:R-:W-:-:S03]  /*9570*/  FADD.FTZ R38, R38, R43 ;  /* 0x0000002b26267221 */ /* 0x004fc60000010000 */
[----:B------:R-:W2:Y:S01]  /*9580*/  LDS R21, [R0+0x1a00] ;  /* 0x001a000000157984 */ /* 0x000ea20000000800 */
[----:B---3--:R-:W-:-:S03]  /*9590*/  FADD.FTZ R39, RZ, R39 ;  /* 0x00000027ff277221 */ /* 0x008fc60000010000 */
[----:B------:R-:W3:Y:S01]  /*95a0*/  LDS R43, [R0+0x2c00] ;  /* 0x002c0000002b7984 */ /* 0x000ee20000000800 */
[----:B----4-:R-:W-:-:S03]  /*95b0*/  FADD.FTZ R12, R39, R12 ;  /* 0x0000000c270c7221 */ /* 0x010fc60000010000 */
[----:B------:R-:W4:Y:S01]  /*95c0*/  LDS R23, [R0+0x1c00] ;  /* 0x001c000000177984 */ /* 0x000f220000000800 */
[----:B-----5:R-:W-:-:S03]  /*95d0*/  FADD.FTZ R45, R12, R45 ;  /* 0x0000002d0c2d7221 */ /* 0x020fc60000010000 */
[----:B------:R-:W-:Y:S01]  /*95e0*/  LDS R25, [R0+0x1e00] ;  /* 0x001e000000197984 */ /* 0x000fe20000000800 */
[----:B------:R-:W-:-:S03]  /*95f0*/  FADD.FTZ R55, R45, R14 ;  /* 0x0000000e2d377221 */ /* 0x000fc60000010000 */
[----:B------:R-:W5:Y:S01]  /*9600*/  LDS R12, [R0+0xa00] ;  /* 0x000a0000000c7984 */ /* 0x000f620000000800 */
[----:B------:R-:W-:-:S03]  /*9610*/  FADD.FTZ R41, R38, R47 ;  /* 0x0000002f26297221 */ /* 0x000fc60000010000 */
[----:B------:R-:W5:Y:S01]  /*9620*/  LDS R14, [R0+0xc00] ;  /* 0x000c0000000e7984 */ /* 0x000f620000000800 */
[----:B------:R-:W-:-:S03]  /*9630*/  FADD.FTZ R6, RZ, R6 ;  /* 0x00000006ff067221 */ /* 0x000fc60000010000 */
[----:B------:R-:W5:Y:S01]  /*9640*/  LDS R47, [R0+0x2e00] ;  /* 0x002e0000002f7984 */ /* 0x000f620000000800 */
[----:B------:R-:W-:-:S03]  /*9650*/  FADD.FTZ R6, R6, R19 ;  /* 0x0000001306067221 */ /* 0x000fc60000010000 */
[----:B------:R-:W5:Y:S04]  /*9660*/  LDS R16, [R0+0xe00] ;  /* 0x000e000000107984 */ /* 0x000f680000000800 */
[----:B------:R-:W5:Y:S01]  /*9670*/  LDS R57, [R0+0x4000] ;  /* 0x0040000000397984 */ /* 0x000f620000000800 */
[----:B0-----:R-:W-:-:S03]  /*9680*/  FADD.FTZ R8, RZ, R8 ;  /* 0x00000008ff087221 */ /* 0x001fc60000010000 */
[----:B------:R-:W0:Y:S01]  /*9690*/  LDS R49, [R0+0x3000] ;  /* 0x0030000000317984 */ /* 0x000e220000000800 */
[----:B-1----:R-:W-:-:S03]  /*96a0*/  FADD.FTZ R10, RZ, R10 ;  /* 0x0000000aff0a7221 */ /* 0x002fc60000010000 */
[----:B------:R-:W1:Y:S01]  /*96b0*/  LDS R27, [R0+0x2000] ;  /* 0x00200000001b7984 */ /* 0x000e620000000800 */
[----:B--2---:R-:W-:-:S03]  /*96c0*/  FADD.FTZ R8, R8, R21 ;  /* 0x0000001508087221 */ /* 0x004fc60000010000 */
[----:B------:R-:W2:Y:S01]  /*96d0*/  LDS R17, [R0+0x1000] ;  /* 0x0010000000117984 */ /* 0x000ea20000000800 */
[----:B---3--:R-:W-:-:S03]  /*96e0*/  FADD.FTZ R6, R6, R43 ;  /* 0x0000002b06067221 */ /* 0x008fc60000010000 */
[----:B------:R-:W3:Y:S01]  /*96f0*/  LDS R59, [R0+0x4200] ;  /* 0x00420000003b7984 */ /* 0x000ee20000000800 */
[----:B----4-:R-:W-:-:S03]  /*9700*/  FADD.FTZ R10, R10, R23 ;  /* 0x000000170a0a7221 */ /* 0x010fc60000010000 */
[----:B------:R-:W4:Y:S04]  /*9710*/  LDS R45, [R0+0x3200] ;  /* 0x00320000002d7984 */ /* 0x000f280000000800 */
[----:B------:R-:W4:Y:S01]  /*9720*/  LDS R39, [R0+0x2200] ;  /* 0x0022000000277984 */ /* 0x000f220000000800 */
[----:B-----5:R-:W-:-:S03]  /*9730*/  FADD.FTZ R12, RZ, R12 ;  /* 0x0000000cff0c7221 */ /* 0x020fc60000010000 */
[----:B------:R-:W5:Y:S01]  /*9740*/  LDS R18, [R0+0x1200] ;  /* 0x0012000000127984 */ /* 0x000f620000000800 */
[----:B------:R-:W-:Y:S01]  /*9750*/  FADD.FTZ R14, RZ, R14 ;  /* 0x0000000eff0e7221 */ /* 0x000fe20000010000 */
[----:B------:R-:W-:Y:S02]  /*9760*/  FADD.FTZ R12, R12, R25 ;  /* 0x000000190c0c7221 */ /* 0x000fe40000010000 */
[----:B------:R-:W5:Y:S01]  /*9770*/  LDS R61, [R0+0x4400] ;  /* 0x00440000003d7984 */ /* 0x000f620000000800 */
[----:B------:R-:W-:-:S03]  /*9780*/  FADD.FTZ R8, R8, R47 ;  /* 0x0000002f08087221 */ /* 0x000fc60000010000 */
[----:B------:R-:W5:Y:S01]  /*9790*/  LDS R51, [R0+0x3400] ;  /* 0x0034000000337984 */ /* 0x000f620000000800 */
[----:B------:R-:W-:-:S03]  /*97a0*/  FADD.FTZ R16, RZ, R16 ;  /* 0x00000010ff107221 */ /* 0x000fc60000010000 */
[----:B------:R-:W5:Y:S01]  /*97b0*/  LDS R20, [R0+0x2400] ;  /* 0x0024000000147984 */ /* 0x000f620000000800 */
[----:B------:R-:W-:-:S03]  /*97c0*/  FADD.FTZ R57, R6, R57 ;  /* 0x0000003906397221 */ /* 0x000fc60000010000 */
[----:B------:R-:W-:Y:S01]  /*97d0*/  STG.E desc[UR6][R2.64], R41 ;  /* 0x0000002902007986 */ /* 0x000fe2000c101906 */
[----:B0-----:R-:W-:-:S03]  /*97e0*/  FADD.FTZ R10, R10, R49 ;  /* 0x000000310a0a7221 */ /* 0x001fc60000010000 */
[----:B------:R-:W0:Y:S01]  /*97f0*/  LDS R63, [R0+0x4600] ;  /* 0x00460000003f7984 */ /* 0x000e220000000800 */
[----:B-1----:R-:W-:-:S03]  /*9800*/  FADD.FTZ R14, R14, R27 ;  /* 0x0000001b0e0e7221 */ /* 0x002fc60000010000 */
[----:B------:R-:W1:Y:S01]  /*9810*/  LDS R53, [R0+0x3600] ;  /* 0x0036000000357984 */ /* 0x000e620000000800 */
[----:B--2---:R-:W-:-:S03]  /*9820*/  FADD.FTZ R17, RZ, R17 ;  /* 0x00000011ff117221 */ /* 0x004fc60000010000 */
[----:B------:R-:W2:Y:S01]  /*9830*/  LDS R41, [R0+0x2600] ;  /* 0x0026000000297984 */ /* 0x000ea20000000800 */
[----:B---3--:R-:W-:-:S03]  /*9840*/  FADD.FTZ R59, R8, R59 ;  /* 0x0000003b083b7221 */ /* 0x008fc60000010000 */
[----:B------:R-:W3:Y:S01]  /*9850*/  LDS R65, [R0+0x4800] ;  /* 0x0048000000417984 */ /* 0x000ee20000000800 */
[----:B----4-:R-:W-:-:S03]  /*9860*/  FADD.FTZ R12, R12, R45 ;  /* 0x0000002d0c0c7221 */ /* 0x010fc60000010000 */
[----:B------:R-:W4:Y:S01]  /*9870*/  LDS R22, [R0+0x3800] ;  /* 0x0038000000167984 */ /* 0x000f220000000800 */
[----:B------:R-:W-:-:S03]  /*9880*/  FADD.FTZ R16, R16, R39 ;  /* 0x0000002710107221 */ /* 0x000fc60000010000 */
[----:B------:R-:W-:Y:S01]  /*9890*/  STG.E desc[UR6][R4.64], R29 ;  /* 0x0000001d04007986 */ /* 0x000fe2000c101906 */
[----:B-----5:R-:W-:-:S03]  /*98a0*/  FADD.FTZ R18, RZ, R18 ;  /* 0x00000012ff127221 */ /* 0x020fc60000010000 */
[----:B------:R-:W5:Y:S01]  /*98b0*/  LDS R29, [R0+0x4a00] ;  /* 0x004a0000001d7984 */ /* 0x000f620000000800 */
[----:B------:R-:W-:-:S03]  /*98c0*/  FADD.FTZ R61, R10, R61 ;  /* 0x0000003d0a3d7221 */ /* 0x000fc60000010000 */
[----:B------:R-:W5:Y:S01]  /*98d0*/  LDS R19, [R0+0x3a00] ;  /* 0x003a000000137984 */ /* 0x000f620000000800 */
[----:B------:R-:W-:-:S03]  /*98e0*/  FADD.FTZ R14, R14, R51 ;  /* 0x000000330e0e7221 */ /* 0x000fc60000010000 */
[----:B------:R-:W5:Y:S01]  /*98f0*/  LDS R24, [R0+0x4c00] ;  /* 0x004c000000187984 */ /* 0x000f620000000800 */
[----:B------:R-:W-:-:S03]  /*9900*/  FADD.FTZ R17, R17, R20 ;  /* 0x0000001411117221 */ /* 0x000fc60000010000 */
[----:B------:R-:W5:Y:S04]  /*9910*/  LDS R43, [R0+0x4e00] ;  /* 0x004e0000002b7984 */ /* 0x000f680000000800 */
[----:B------:R-:W-:Y:S01]  /*9920*/  STG.E desc[UR6][R2.64+0x200], R55 ;  /* 0x0002003702007986 */ /* 0x000fe2000c101906 */
[----:B0-----:R-:W-:-:S03]  /*9930*/  FADD.FTZ R63, R12, R63 ;  /* 0x0000003f0c3f7221 */ /* 0x001fc60000010000 */
[----:B------:R-:W-:Y:S01]  /*9940*/  STG.E desc[UR6][R4.64+0x200], R9 ;  /* 0x0002000904007986 */ /* 0x000fe2000c101906 */
[----:B-1----:R-:W-:-:S03]  /*9950*/  FADD.FTZ R16, R16, R53 ;  /* 0x0000003510107221 */ /* 0x002fc60000010000 */
[----:B------:R-:W-:Y:S01]  /*9960*/  STG.E desc[UR6][R2.64+0x400], R57 ;  /* 0x0004003902007986 */ /* 0x000fe2000c101906 */
[----:B--2---:R-:W-:-:S03]  /*9970*/  FADD.FTZ R18, R18, R41 ;  /* 0x0000002912127221 */ /* 0x004fc60000010000 */
[----:B------:R-:W-:Y:S01]  /*9980*/  STG.E desc[UR6][R4.64+0x400], R11 ;  /* 0x0004000b04007986 */ /* 0x000fe2000c101906 */
[----:B---3--:R-:W-:-:S03]  /*9990*/  FADD.FTZ R65, R14, R65 ;  /* 0x000000410e417221 */ /* 0x008fc60000010000 */
[----:B------:R-:W-:Y:S01]  /*99a0*/  STG.E desc[UR6][R2.64+0x600], R59 ;  /* 0x0006003b02007986 */ /* 0x000fe2000c101906 */
[----:B----4-:R-:W-:-:S03]  /*99b0*/  FADD.FTZ R17, R17, R22 ;  /* 0x0000001611117221 */ /* 0x010fc60000010000 */
[----:B------:R-:W-:Y:S04]  /*99c0*/  STG.E desc[UR6][R4.64+0x600], R31 ;  /* 0x0006001f04007986 */ /* 0x000fe8000c101906 */
[----:B------:R-:W-:Y:S01]  /*99d0*/  STG.E desc[UR6][R2.64+0x800], R61 ;  /* 0x0008003d02007986 */ /* 0x000fe2000c101906 */
[----:B-----5:R-:W-:-:S03]  /*99e0*/  FADD.FTZ R29, R16, R29 ;  /* 0x0000001d101d7221 */ /* 0x020fc60000010000 */
        /* <DEDUP_REMOVED lines=15> */
.L_x_236:
        /* <DEDUP_REMOVED lines=8> */
.L_x_334:
[----:B------:R-:W-:Y:S05]  /*9b60*/  BSYNC B1 ;  /* 0x0000000000017941 */ /* 0x000fea0003800000 */
.L_x_333:
        /* <DEDUP_REMOVED lines=8> */
.L_x_335:
[----:B------:R-:W-:Y:S01]  /*9bf0*/  FADD.FTZ R153, R153, R224 ;  /* 0x000000e099997221 */ /* 0x000fe20000010000 */
[----:B------:R-:W-:-:S04]  /*9c00*/  HFMA2 R242, -RZ, RZ, 0, 1.1920928955078125e-07 ;  /* 0x00000002fff27431 */ /* 0x000fc800000001ff */
[----:B------:R-:W-:Y:S02]  /*9c10*/  MOV R251, R153 ;  /* 0x0000009900fb7202 */ /* 0x000fe40000000f00 */
[----:B------:R-:W-:-:S07]  /*9c20*/  MOV R155, R240 ;  /* 0x000000f0009b7202 */ /* 0x000fce0000000f00 */
[----:B------:R-:W-:Y:S05]  /*9c30*/  WARPSYNC.COLLECTIVE R238, `(.L_x_336) ;  /* 0x00000000ee087348 */ /* 0x000fea0003c00000 */
[----:B------:R0:W1:Y:S02]  /*9c40*/  SHFL.BFLY P1, R240, R251, R242, R244 ;  /* 0x0c0000f2fbf07389 */ /* 0x00006400000200f4 */
[----:B01----:R-:W-:Y:S05]  /*9c50*/  ENDCOLLECTIVE ;  /* 0x000000000000791b */ /* 0x003fea0003800000 */
.L_x_336:
[----:B------:R-:W-:-:S05]  /*9c60*/  FADD.FTZ R155, R155, R234 ;  /* 0x000000ea9b9b7221 */ /* 0x000fca0000010000 */
[----:B------:R-:W-:Y:S02]  /*9c70*/  MOV R251, R155 ;  /* 0x0000009b00fb7202 */ /* 0x000fe40000000f00 */
[----:B------:R-:W-:-:S07]  /*9c80*/  MOV R152, R240 ;  /* 0x000000f000987202 */ /* 0x000fce0000000f00 */
[----:B------:R-:W-:Y:S05]  /*9c90*/  WARPSYNC.COLLECTIVE R238, `(.L_x_337) ;  /* 0x00000000ee087348 */ /* 0x000fea0003c00000 */
[----:B------:R0:W1:Y:S02]  /*9ca0*/  SHFL.BFLY P1, R240, R251, R242, R244 ;  /* 0x0c0000f2fbf07389 */ /* 0x00006400000200f4 */
[----:B01----:R-:W-:Y:S05]  /*9cb0*/  ENDCOLLECTIVE ;  /* 0x000000000000791b */ /* 0x003fea0003800000 */
.L_x_337:
[----:B------:R-:W-:Y:S01]  /*9cc0*/  FADD.FTZ R152, R153, R152 ;  /* 0x0000009899987221 */ /* 0x000fe20000010000 */
[----:B------:R-:W-:-:S04]  /*9cd0*/  HFMA2 R242, -RZ, RZ, 0, 2.384185791015625e-07 ;  /* 0x00000004fff27431 */ /* 0x000fc800000001ff */
[----:B------:R-:W-:Y:S02]  /*9ce0*/  MOV R251, R152 ;  /* 0x0000009800fb7202 */ /* 0x000fe40000000f00 */
[----:B------:R-:W-:-:S07]  /*9cf0*/  MOV R154, R240 ;  /* 0x000000f0009a7202 */ /* 0x000fce0000000f00 */
[----:B------:R-:W-:Y:S05]  /*9d00*/  WARPSYNC.COLLECTIVE R238, `(.L_x_338) ;  /* 0x00000000ee087348 */ /* 0x000fea0003c00000 */
[----:B------:R0:W1:Y:S02]  /*9d10*/  SHFL.BFLY P1, R240, R251, R242, R244 ;  /* 0x0c0000f2fbf07389 */ /* 0x00006400000200f4 */
[----:B01----:R-:W-:Y:S05]  /*9d20*/  ENDCOLLECTIVE ;  /* 0x000000000000791b */ /* 0x003fea0003800000 */
.L_x_338:
[----:B------:R-:W-:-:S05]  /*9d30*/  FADD.FTZ R154, R155, R154 ;  /* 0x0000009a9b9a7221 */ /* 0x000fca0000010000 */
[----:B------:R-:W-:Y:S02]  /*9d40*/  MOV R251, R154 ;  /* 0x0000009a00fb7202 */ /* 0x000fe40000000f00 */
[----:B------:R-:W-:-:S07]  /*9d50*/  MOV R237, R240 ;  /* 0x000000f000ed7202 */ /* 0x000fce0000000f00 */
[----:B------:R-:W-:Y:S05]  /*9d60*/  WARPSYNC.COLLECTIVE R238, `(.L_x_339) ;  /* 0x00000000ee087348 */ /* 0x000fea0003c00000 */
[----:B------:R0:W1:Y:S02]  /*9d70*/  SHFL.BFLY P1, R240, R251, R242, R244 ;  /* 0x0c0000f2fbf07389 */ /* 0x00006400000200f4 */
[----:B01----:R-:W-:Y:S05]  /*9d80*/  ENDCOLLECTIVE ;  /* 0x000000000000791b */ /* 0x003fea0003800000 */
.L_x_339:
[----:B------:R-:W-:Y:S01]  /*9d90*/  FADD.FTZ R237, R152, R237 ;  /* 0x000000ed98ed7221 */ /* 0x000fe20000010000 */
[----:B------:R-:W-:-:S04]  /*9da0*/  HFMA2 R242, -RZ, RZ, 0, 4.76837158203125e-07 ;  /* 0x00000008fff27431 */ /* 0x000fc800000001ff */
[----:B------:R-:W-:Y:S02]  /*9db0*/  MOV R251, R237 ;  /* 0x000000ed00fb7202 */ /* 0x000fe40000000f00 */
[----:B------:R-:W-:-:S07]  /*9dc0*/  MOV R249, R240 ;  /* 0x000000f000f97202 */ /* 0x000fce0000000f00 */
[----:B------:R-:W-:Y:S05]  /*9dd0*/  WARPSYNC.COLLECTIVE R238, `(.L_x_340) ;  /* 0x00000000ee087348 */ /* 0x000fea0003c00000 */
[----:B------:R0:W1:Y:S02]  /*9de0*/  SHFL.BFLY P1, R240, R251, R242, R244 ;  /* 0x0c0000f2fbf07389 */ /* 0x00006400000200f4 */
[----:B01----:R-:W-:Y:S05]  /*9df0*/  ENDCOLLECTIVE ;  /* 0x000000000000791b */ /* 0x003fea0003800000 */
.L_x_340:
[----:B------:R-:W-:-:S05]  /*9e00*/  FADD.FTZ R249, R154, R249 ;  /* 0x000000f99af97221 */ /* 0x000fca0000010000 */
[----:B------:R-:W-:Y:S02]  /*9e10*/  MOV R251, R249 ;  /* 0x000000f900fb7202 */ /* 0x000fe40000000f00 */
[----:B------:R-:W-:-:S07]  /*9e20*/  MOV R224, R240 ;  /* 0x000000f000e07202 */ /* 0x000fce0000000f00 */
[----:B------:R-:W-:Y:S05]  /*9e30*/  WARPSYNC.COLLECTIVE R238, `(.L_x_341) ;  /* 0x00000000ee087348 */ /* 0x000fea0003c00000 */
[----:B------:R0:W1:Y:S02]  /*9e40*/  SHFL.BFLY P1, R240, R251, R242, R244 ;  /* 0x0c0000f2fbf07389 */ /* 0x00006400000200f4 */
[----:B01----:R-:W-:Y:S05]  /*9e50*/  ENDCOLLECTIVE ;  /* 0x000000000000791b */ /* 0x003fea0003800000 */
.L_x_341:
[----:B------:R-:W-:Y:S01]  /*9e60*/  FADD.FTZ R236, R237, R224 ;  /* 0x000000e0edec7221 */ /* 0x000fe20000010000 */
[----:B------:R-:W-:-:S04]  /*9e70*/  HFMA2 R242, -RZ, RZ, 0, 9.5367431640625e-07 ;  /* 0x00000010fff27431 */ /* 0x000fc800000001ff */
[----:B------:R-:W-:Y:S02]  /*9e80*/  MOV R251, R236 ;  /* 0x000000ec00fb7202 */ /* 0x000fe40000000f00 */
[----:B------:R-:W-:-:S07]  /*9e90*/  MOV R234, R240 ;  /* 0x000000f000ea7202 */ /* 0x000fce0000000f00 */
[----:B------:R-:W-:Y:S05]  /*9ea0*/  WARPSYNC.COLLECTIVE R238, `(.L_x_342) ;  /* 0x00000000ee087348 */ /* 0x000fea0003c00000 */
[----:B------:R0:W1:Y:S02]  /*9eb0*/  SHFL.BFLY P1, R240, R251, R242, R244 ;  /* 0x0c0000f2fbf07389 */ /* 0x00006400000200f4 */
[----:B01----:R-:W-:Y:S05]  /*9ec0*/  ENDCOLLECTIVE ;  /* 0x000000000000791b */ /* 0x003fea0003800000 */
.L_x_342:
[----:B------:R-:W-:-:S05]  /*9ed0*/  FADD.FTZ R234, R249, R234 ;  /* 0x000000eaf9ea7221 */ /* 0x000fca0000010000 */
[----:B------:R-:W-:Y:S02]  /*9ee0*/  MOV R251, R234 ;  /* 0x000000ea00fb7202 */ /* 0x000fe40000000f00 */
[----:B------:R-:W-:-:S07]  /*9ef0*/  MOV R153, R240 ;  /* 0x000000f000997202 */ /* 0x000fce0000000f00 */
[----:B------:R-:W-:Y:S05]  /*9f00*/  WARPSYNC.COLLECTIVE R238, `(.L_x_343) ;  /* 0x00000000ee087348 */ /* 0x000fea0003c00000 */
[----:B------:R0:W1:Y:S02]  /*9f10*/  SHFL.BFLY P1, R240, R251, R242, R244 ;  /* 0x0c0000f2fbf07389 */ /* 0x00006400000200f4 */
[----:B01----:R-:W-:Y:S05]  /*9f20*/  ENDCOLLECTIVE ;  /* 0x000000000000791b */ /* 0x003fea0003800000 */
.L_x_343:
[----:B------:R-:W-:Y:S01]  /*9f30*/  MOV R155, R240 ;  /* 0x000000f0009b7202 */ /* 0x000fe20000000f00 */
[----:B------:R-:W-:Y:S06]  /*9f40*/  BRA `(.L_x_344) ;  /* 0xffffff88006c7947 */ /* 0x000fec000383ffff */
.L_x_345:
        /* <DEDUP_REMOVED lines=11> */
.L_x_25355:


//--------------------- .text._ZN10layer_norm13ln_bwd_kernelINS_13Kernel_traitsI13__nv_bfloat16S2_S2_S2_fjLj1280ELj1ELj4ELj1ELj16ENS_18Kernel_traits_baseILj1280ES2_S2_S2_S2_fjLj128EEEEELb0ELb1ELb0ELb0EEEvNS_9BwdParamsE --------------------------
	.section	.text._ZN10layer_norm13ln_bwd_kernelINS_13Kernel_traitsI13__nv_bfloat16S2_S2_S2_fjLj1280ELj1ELj4ELj1ELj16ENS_18Kernel_traits_baseILj1280ES2_S2_S2_S2_fjLj128EEEEELb0ELb1ELb0ELb0EEEvNS_9BwdParamsE,"ax",@progbits
	.align	128
        .global         _ZN10layer_norm13ln_bwd_kernelINS_13Kernel_traitsI13__nv_bfloat16S2_S2_S2_fjLj1280ELj1ELj4ELj1ELj16ENS_18Kernel_traits_baseILj1280ES2_S2_S2_S2_fjLj128EEEEELb0ELb1ELb0ELb0EEEvNS_9BwdParamsE
        .type           _ZN10layer_norm13ln_bwd_kernelINS_13Kernel_traitsI13__nv_bfloat16S2_S2_S2_fjLj1280ELj1ELj4ELj1ELj16ENS_18Kernel_traits_baseILj1280ES2_S2_S2_S2_fjLj128EEEEELb0ELb1ELb0ELb0EEEvNS_9BwdParamsE,@function
        .size           _ZN10layer_norm13ln_bwd_kernelINS_13Kernel_traitsI13__nv_bfloat16S2_S2_S2_fjLj1280ELj1ELj4ELj1ELj16ENS_18Kernel_traits_baseILj1280ES2_S2_S2_S2_fjLj128EEEEELb0ELb1ELb0ELb0EEEvNS_9BwdParamsE,(.L_x_25356 - _ZN10layer_norm13ln_bwd_kernelINS_13Kernel_traitsI13__nv_bfloat16S2_S2_S2_fjLj1280ELj1ELj4ELj1ELj16ENS_18Kernel_traits_baseILj1280ES2_S2_S2_S2_fjLj128EEEEELb0ELb1ELb0ELb0EEEvNS_9BwdParamsE)
        .other          _ZN10layer_norm13ln_bwd_kernelINS_13Kernel_traitsI13__nv_bfloat16S2_S2_S2_fjLj1280ELj1ELj4ELj1ELj16ENS_18Kernel_traits_baseILj1280ES2_S2_S2_S2_fjLj128EEEEELb0ELb1ELb0ELb0EEEvNS_9BwdParamsE,@"STO_CUDA_ENTRY STV_DEFAULT"
_ZN10layer_norm13ln_bwd_kernelINS_13Kernel_traitsI13__nv_bfloat16S2_S2_S2_fjLj1280ELj1ELj4ELj1ELj16ENS_18Kernel_traits_baseILj1280ES2_S2_S2_S2_fjLj128EEEEELb0ELb1ELb0ELb0EEEvNS_9BwdParamsE:
.text._ZN10layer_norm13ln_bwd_kernelINS_13Kernel_traitsI13__nv_bfloat16S2_S2_S2_fjLj1280ELj1ELj4ELj1ELj16ENS_18Kernel_traits_baseILj1280ES2_S2_S2_S2_fjLj128EEEEELb0ELb1ELb0ELb0EEEvNS_9BwdParamsE:
[----:B------:R-:W0:Y:S01]  /*0000*/  LDC R1, c[0x0][0x37c] ;  /* 0x0000df00ff017b82 */ /* 0x000e220000000800 */
[----:B------:R-:W1:Y:S01]  /*0010*/  S2R R48, SR_TID.X ;  /* 0x0000000000307919 */ /* 0x000e620000002100 */
[----:B------:R-:W2:Y:S01]  /*0020*/  LDCU UR4, c[0x0][0x388] ;  /* 0x00007100ff0477ac */ /* 0x000ea20008000800 */
[----:B0-----:R-:W-:Y:S01]  /*0030*/  IADD3 R1, PT, PT, R1, -0x128, RZ ;  /* 0xfffffed801017810 */ /* 0x001fe20007ffe0ff */
[----:B------:R-:W0:Y:S01]  /*0040*/  LDCU.64 UR6, c[0x0][0x358] ;  /* 0x00006b00ff0677ac */ /* 0x000e220008000a00 */
[----:B------:R-:W3:Y:S01]  /*0050*/  LDCU UR5, c[0x0][0x384] ;  /* 0x00007080ff0577ac */ /* 0x000ee20008000800 */
[----:B------:R-:W4:Y:S01]  /*0060*/  LDCU UR15, c[0x0][0x388] ;  /* 0x00007100ff0f77ac */ /* 0x000f220008000800 */
[----:B------:R-:W0:Y:S01]  /*0070*/  LDCU.U8 UR8, c[0x0][0x410] ;  /* 0x00008200ff0877ac */ /* 0x000e220008000000 */
[----:B--2---:R-:W-:Y:S01]  /*0080*/  MOV R2, UR4 ;  /* 0x0000000400027c02 */ /* 0x004fe20008000f00 */
[----:B------:R-:W2:Y:S03]  /*0090*/  LDCU UR9, c[0x0][0x400] ;  /* 0x00008000ff0977ac */ /* 0x000ea60008000800 */
[----:B------:R-:W-:Y:S01]  /*00a0*/  SHF.R.S32.HI R0, RZ, 0x1f, R2 ;  /* 0x0000001fff007819 */ /* 0x000fe20000011402 */
[----:B------:R3:W-:Y:S01]  /*00b0*/  STL [R1+0xc8], R2 ;  /* 0x0000c80201007387 */ /* 0x0007e20000100800 */
[----:B------:R-:W0:Y:S02]  /*00c0*/  LDCU.64 UR12, c[0x0][0x478] ;  /* 0x00008f00ff0c77ac */ /* 0x000e240008000a00 */
[----:B------:R-:W-:Y:S01]  /*00d0*/  LEA.HI R0, R0, R2, RZ, 0x3 ;  /* 0x0000000200007211 */ /* 0x000fe200078f18ff */
[----:B------:R-:W0:Y:S01]  /*00e0*/  LDCU.64 UR10, c[0x0][0x438] ;  /* 0x00008700ff0a77ac */ /* 0x000e220008000a00 */
[----:B-1----:R-:W-:-:S04]  /*00f0*/  LOP3.LUT R10, R48, 0x1f, RZ, 0xc0, !PT ;  /* 0x0000001f300a7812 */ /* 0x002fc800078ec0ff */
[----:B------:R-:W-:Y:S01]  /*0100*/  LOP3.LUT R3, R10, 0x1f, RZ, 0x3c, !PT ;  /* 0x0000001f0a037812 */ /* 0x000fe200078e3cff */
[----:B------:R1:W-:Y:S04]  /*0110*/  STL [R1+0xcc], R10 ;  /* 0x0000cc0a01007387 */ /* 0x0003e80000100800 */
[----:B------:R-:W4:Y:S04]  /*0120*/  LDL.64 R68, [R1+0x70] ;  /* 0x0000700001447983 */ /* 0x000f280000100a00 */
[----:B------:R-:W4:Y:S01]  /*0130*/  LDL.64 R70, [R1+0x78] ;  /* 0x0000780001467983 */ /* 0x000f220000100a00 */
[----:B------:R-:W-:-:S02]  /*0140*/  LEA.HI.SX32 R200, R0, R3, 0x1d ;  /* 0x0000000300c87211 */ /* 0x000fc400078feaff */
[----:B------:R-:W-:Y:S01]  /*0150*/  MOV R27, R10 ;  /* 0x0000000a001b7202 */ /* 0x000fe20000000f00 */
[----:B------:R-:W2:Y:S01]  /*0160*/  LDL.64 R64, [R1+0x60] ;  /* 0x0000600001407983 */ /* 0x000ea20000100a00 */
[C---:B------:R-:W-:Y:S02]  /*0170*/  ISETP.GE.U32.AND P0, PT, R200.reuse, 0x20, PT ;  /* 0x00000020c800780c */ /* 0x040fe40003f06070 */
[C---:B------:R-:W-:Y:S01]  /*0180*/  ISETP.GE.U32.AND P1, PT, R200.reuse, 0x40, PT ;  /* 0x00000040c800780c */ /* 0x040fe20003f26070 */
[----:B------:R-:W2:Y:S01]  /*0190*/  LDL.64 R66, [R1+0x68] ;  /* 0x0000680001427983 */ /* 0x000ea20000100a00 */
[C---:B------:R-:W-:Y:S02]  /*01a0*/  ISETP.GE.U32.AND P2, PT, R200.reuse, 0x60, PT ;  /* 0x00000060c800780c */ /* 0x040fe40003f46070 */
[C---:B------:R-:W-:Y:S01]  /*01b0*/  ISETP.GE.U32.AND P3, PT, R200.reuse, 0x80, PT ;  /* 0x00000080c800780c */ /* 0x040fe20003f66070 */
[----:B------:R-:W2:Y:S01]  /*01c0*/  LDL.64 R60, [R1+0x50] ;  /* 0x00005000013c7983 */ /* 0x000ea20000100a00 */
[----:B------:R-:W-:-:S03]  /*01d0*/  ISETP.GE.U32.AND P4, PT, R200, 0xa0, PT ;  /* 0x000000a0c800780c */ /* 0x000fc60003f86070 */
[----:B------:R-:W2:Y:S02]  /*01e0*/  LDL.64 R62, [R1+0x58] ;  /* 0x00005800013e7983 */ /* 0x000ea40000100a00 */
[----:B---3--:R-:W3:Y:S02]  /*01f0*/  @P0 LDC.64 R2, c[0x0][0x3d0] ;  /* 0x0000f400ff020b82 */ /* 0x008ee40000000a00 */
[----:B------:R-:W2:Y:S04]  /*0200*/  LDL.64 R56, [R1+0x40] ;  /* 0x0000400001387983 */ /* 0x000ea80000100a00 */
[----:B------:R-:W2:Y:S02]  /*0210*/  LDL.64 R58, [R1+0x48] ;  /* 0x00004800013a7983 */ /* 0x000ea40000100a00 */
[----:B------:R-:W1:Y:S02]  /*0220*/  @P0 LDC.64 R4, c[0x0][0x3e8] ;  /* 0x0000fa00ff040b82 */ /* 0x000e640000000a00 */
[----:B------:R-:W2:Y:S04]  /*0230*/  LDL.64 R52, [R1+0x30] ;  /* 0x0000300001347983 */ /* 0x000ea80000100a00 */
[----:B------:R-:W2:Y:S02]  /*0240*/  LDL.64 R54, [R1+0x38] ;  /* 0x0000380001367983 */ /* 0x000ea40000100a00 */
[----:B------:R-:W0:Y:S08]  /*0250*/  @P1 LDC.64 R6, c[0x0][0x3d0] ;  /* 0x0000f400ff061b82 */ /* 0x000e300000000a00 */
[----:B------:R-:W0:Y:S08]  /*0260*/  @P1 LDC.64 R8, c[0x0][0x3e8] ;  /* 0x0000fa00ff081b82 */ /* 0x000e300000000a00 */
[----:B------:R-:W0:Y:S08]  /*0270*/  @P2 LDC.64 R14, c[0x0][0x3d0] ;  /* 0x0000f400ff0e2b82 */ /* 0x000e300000000a00 */
[----:B------:R-:W0:Y:S01]  /*0280*/  @P2 LDC.64 R16, c[0x0][0x3e8] ;  /* 0x0000fa00ff102b82 */ /* 0x000e220000000a00 */
[----:B---3--:R-:W-:-:S07]  /*0290*/  @P0 IMAD.WIDE.U32 R2, R27, 0x10, R2 ;  /* 0x000000101b020825 */ /* 0x008fce00078e0002 */
[----:B------:R-:W3:Y:S01]  /*02a0*/  @P3 LDC.64 R18, c[0x0][0x3d0] ;  /* 0x0000f400ff123b82 */ /* 0x000ee20000000a00 */
[----:B-1----:R-:W-:-:S07]  /*02b0*/  @P0 IMAD.WIDE.U32 R4, R27, 0x10, R4 ;  /* 0x000000101b040825 */ /* 0x002fce00078e0004 */
[----:B------:R-:W1:Y:S01]  /*02c0*/  @P3 LDC.64 R20, c[0x0][0x3e8] ;  /* 0x0000fa00ff143b82 */ /* 0x000e620000000a00 */
[----:B------:R-:W-:Y:S01]  /*02d0*/  @P0 LOP3.LUT R27, R27, 0x20, RZ, 0xfc, !PT ;  /* 0x000000201b1b0812 */ /* 0x000fe200078efcff */
[----:B0-----:R-:W5:Y:S06]  /*02e0*/  @P0 LDG.E.128 R180, desc[UR6][R4.64] ;  /* 0x0000000604b40981 */ /* 0x001f6c000c1e1d00 */
[----:B------:R-:W0:Y:S01]  /*02f0*/  @P4 LDC.64 R22, c[0x0][0x3d0] ;  /* 0x0000f400ff164b82 */ /* 0x000e220000000a00 */
[----:B------:R-:W-:-:S04]  /*0300*/  @P1 IMAD.WIDE.U32 R10, R27, 0x10, R6 ;  /* 0x000000101b0a1825 */ /* 0x000fc800078e0006 */
[C---:B------:R-:W-:Y:S01]  /*0310*/  @P1 IMAD.WIDE.U32 R12, R27.reuse, 0x10, R8 ;  /* 0x000000101b0c1825 */ /* 0x040fe200078e0008 */
[----:B------:R-:W-:Y:S02]  /*0320*/  @P1 IADD3 R27, PT, PT, R27, 0x20, RZ ;  /* 0x000000201b1b1810 */ /* 0x000fe40007ffe0ff */
[----:B------:R-:W0:Y:S02]  /*0330*/  @P4 LDC.64 R24, c[0x0][0x3e8] ;  /* 0x0000fa00ff184b82 */ /* 0x000e240000000a00 */
[----:B------:R-:W5:Y:S01]  /*0340*/  @P1 LDG.E.128 R176, desc[UR6][R12.64] ;  /* 0x000000060cb01981 */ /* 0x000f62000c1e1d00 */
[----:B------:R-:W-:-:S04]  /*0350*/  @P2 IMAD.WIDE.U32 R14, R27, 0x10, R14 ;  /* 0x000000101b0e2825 */ /* 0x000fc800078e000e */
[C---:B------:R-:W-:Y:S01]  /*0360*/  @P2 IMAD.WIDE.U32 R16, R27.reuse, 0x10, R16 ;  /* 0x000000101b102825 */ /* 0x040fe200078e0010 */
[----:B------:R-:W-:Y:S01]  /*0370*/  @P2 IADD3 R27, PT, PT, R27, 0x20, RZ ;  /* 0x000000201b1b2810 */ /* 0x000fe20007ffe0ff */
[----:B------:R-:W2:Y:S01]  /*0380*/  S2UR UR4, SR_CTAID.X ;  /* 0x00000000000479c3 */ /* 0x000ea20000002500 */
[----:B------:R-:W-:Y:S01]  /*0390*/  SHF.R.U32.HI R0, RZ, 0x5, R48 ;  /* 0x00000005ff007819 */ /* 0x000fe20000011630 */
[----:B------:R-:W-:Y:S01]  /*03a0*/  BSSY B0, `(.L_x_346) ;  /* 0x0000d20000007945 */ /* 0x000fe20003800000 */
[----:B------:R2:W5:Y:S01]  /*03b0*/  @P2 LDG.E.128 R172, desc[UR6][R16.64] ;  /* 0x0000000610ac2981 */ /* 0x000562000c1e1d00 */
[----:B---3--:R-:W-:-:S04]  /*03c0*/  @P3 IMAD.WIDE.U32 R18, R27, 0x10, R18 ;  /* 0x000000101b123825 */ /* 0x008fc800078e0012 */
[C---:B-1----:R-:W-:Y:S01]  /*03d0*/  @P3 IMAD.WIDE.U32 R20, R27.reuse, 0x10, R20 ;  /* 0x000000101b143825 */ /* 0x042fe200078e0014 */
[----:B------:R-:W-:-:S04]  /*03e0*/  @P3 IADD3 R27, PT, PT, R27, 0x20, RZ ;  /* 0x000000201b1b3810 */ /* 0x000fc80007ffe0ff */
[----:B------:R1:W5:Y:S01]  /*03f0*/  @P3 LDG.E.128 R168, desc[UR6][R20.64] ;  /* 0x0000000614a83981 */ /* 0x000362000c1e1d00 */
[----:B0-----:R-:W-:-:S04]  /*0400*/  @P4 IMAD.WIDE.U32 R6, R27, 0x10, R22 ;  /* 0x000000101b064825 */ /* 0x001fc800078e0016 */
[----:B------:R-:W-:-:S05]  /*0410*/  @P4 IMAD.WIDE.U32 R8, R27, 0x10, R24 ;  /* 0x000000101b084825 */ /* 0x000fca00078e0018 */
[----:B------:R1:W5:Y:S04]  /*0420*/  @P4 LDG.E.128 R164, desc[UR6][R8.64] ;  /* 0x0000000608a44981 */ /* 0x000368000c1e1d00 */
[----:B----4-:R-:W3:Y:S04]  /*0430*/  @P0 LDG.E.128 R68, desc[UR6][R2.64] ;  /* 0x0000000602440981 */ /* 0x010ee8000c1e1d00 */
[----:B--2---:R-:W2:Y:S04]  /*0440*/  @P1 LDG.E.128 R64, desc[UR6][R10.64] ;  /* 0x000000060a401981 */ /* 0x004ea8000c1e1d00 */
[----:B------:R-:W4:Y:S04]  /*0450*/  @P2 LDG.E.128 R60, desc[UR6][R14.64] ;  /* 0x000000060e3c2981 */ /* 0x000f28000c1e1d00 */
[----:B------:R-:W4:Y:S04]  /*0460*/  @P3 LDG.E.128 R56, desc[UR6][R18.64] ;  /* 0x0000000612383981 */ /* 0x000f28000c1e1d00 */
[----:B------:R-:W4:Y:S01]  /*0470*/  @P4 LDG.E.128 R52, desc[UR6][R6.64] ;  /* 0x0000000606344981 */ /* 0x000f22000c1e1d00 */
[----:B------:R-:W-:-:S06]  /*0480*/  USHF.L.U32 UR4, UR4, 0x2, URZ ;  /* 0x0000000204047899 */ /* 0x000fcc00080006ff */
[----:B------:R-:W-:Y:S02]  /*0490*/  LOP3.LUT R48, R0, UR4, RZ, 0xfc, !PT ;  /* 0x0000000400307c12 */ /* 0x000fe4000f8efcff */
        /* <DEDUP_REMOVED lines=47> */
[----:B---3--:R-:W-:Y:S04]  /*0790*/  @P0 STL.64 [R1+0x70], R68 ;  /* 0x0000704401000387 */ /* 0x008fe80000100a00 */
[----:B------:R0:W-:Y:S01]  /*07a0*/  @P0 STL.64 [R1+0x78], R70 ;  /* 0x0000784601000387 */ /* 0x0001e20000100a00 */
[----:B------:R-:W-:-:S03]  /*07b0*/  ISETP.GE.AND P0, PT, R48, UR5, PT ;  /* 0x0000000530007c0c */ /* 0x000fc6000bf06270 */
[----:B--2---:R-:W-:Y:S04]  /*07c0*/  @P1 STL.64 [R1+0x60], R64 ;  /* 0x0000604001001387 */ /* 0x004fe80000100a00 */
[----:B------:R2:W-:Y:S04]  /*07d0*/  @P1 STL.64 [R1+0x68], R66 ;  /* 0x0000684201001387 */ /* 0x0005e80000100a00 */
[----:B----4-:R-:W-:Y:S04]  /*07e0*/  @P2 STL.64 [R1+0x50], R60 ;  /* 0x0000503c01002387 */ /* 0x010fe80000100a00 */
[----:B------:R3:W-:Y:S04]  /*07f0*/  @P2 STL.64 [R1+0x58], R62 ;  /* 0x0000583e01002387 */ /* 0x0007e80000100a00 */
[----:B------:R-:W-:Y:S04]  /*0800*/  @P3 STL.64 [R1+0x40], R56 ;  /* 0x0000403801003387 */ /* 0x000fe80000100a00 */
[----:B------:R-:W-:Y:S04]  /*0810*/  @P3 STL.64 [R1+0x48], R58 ;  /* 0x0000483a01003387 */ /* 0x000fe80000100a00 */
[----:B------:R-:W-:Y:S04]  /*0820*/  @P4 STL.64 [R1+0x30], R52 ;  /* 0x0000303401004387 */ /* 0x000fe80000100a00 */
[----:B------:R-:W-:Y:S04]  /*0830*/  @P4 STL.64 [R1+0x38], R54 ;  /* 0x0000383601004387 */ /* 0x000fe80000100a00 */
[----:B------:R-:W-:Y:S01]  /*0840*/  STL [R1+0x20], RZ ;  /* 0x000020ff01007387 */ /* 0x000fe20000100800 */
[----:B------:R-:W-:-:S03]  /*0850*/  MOV R187, R71 ;  /* 0x0000004700bb7202 */ /* 0x000fc60000000f00 */
[----:B------:R-:W-:Y:S01]  /*0860*/  STL [R1+0x24], RZ ;  /* 0x000024ff01007387 */ /* 0x000fe20000100800 */
[----:B------:R-:W-:-:S03]  /*0870*/  MOV R186, R70 ;  /* 0x0000004600ba7202 */ /* 0x000fc60000000f00 */
[----:B------:R-:W-:Y:S01]  /*0880*/  STL [R1+0x28], RZ ;  /* 0x000028ff01007387 */ /* 0x000fe20000100800 */
[----:B------:R-:W-:Y:S02]  /*0890*/  MOV R185, R69 ;  /* 0x0000004500b97202 */ /* 0x000fe40000000f00 */
[----:B0-----:R-:W-:Y:S02]  /*08a0*/  CS2R R70, SRZ ;  /* 0x0000000000467805 */ /* 0x001fe4000001ff00 */
[----:B------:R-:W-:Y:S01]  /*08b0*/  MOV R184, R68 ;  /* 0x0000004400b87202 */ /* 0x000fe20000000f00 */
[----:B------:R-:W-:Y:S01]  /*08c0*/  STL [R1+0x2c], RZ ;  /* 0x00002cff01007387 */ /* 0x000fe20000100800 */
[----:B------:R-:W-:Y:S02]  /*08d0*/  MOV R44, R67 ;  /* 0x00000043002c7202 */ /* 0x000fe40000000f00 */
[----:B------:R-:W-:Y:S02]  /*08e0*/  CS2R R68, SRZ ;  /* 0x0000000000447805 */ /* 0x000fe4000001ff00 */
[----:B------:R-:W-:Y:S01]  /*08f0*/  MOV R42, R66 ;  /* 0x00000042002a7202 */ /* 0x000fe20000000f00 */
[----:B------:R0:W-:Y:S01]  /*0900*/  STL [R1+0x14], R48 ;  /* 0x0000143001007387 */ /* 0x0001e20000100800 */
[----:B------:R-:W-:-:S02]  /*0910*/  MOV R40, R65 ;  /* 0x0000004100287202 */ /* 0x000fc40000000f00 */
[----:B--2---:R-:W-:Y:S02]  /*0920*/  CS2R R66, SRZ ;  /* 0x0000000000427805 */ /* 0x004fe4000001ff00 */
[----:B------:R-:W-:Y:S02]  /*0930*/  MOV R38, R64 ;  /* 0x0000004000267202 */ /* 0x000fe40000000f00 */
[----:B------:R-:W-:Y:S02]  /*0940*/  CS2R R64, SRZ ;  /* 0x0000000000407805 */ /* 0x000fe4000001ff00 */
[----:B------:R-:W-:Y:S02]  /*0950*/  MOV R32, R63 ;  /* 0x0000003f00207202 */ /* 0x000fe40000000f00 */
[----:B------:R-:W-:Y:S02]  /*0960*/  MOV R30, R62 ;  /* 0x0000003e001e7202 */ /* 0x000fe40000000f00 */
[----:B---3--:R-:W-:-:S02]  /*0970*/  CS2R R62, SRZ ;  /* 0x00000000003e7805 */ /* 0x008fc4000001ff00 */
[----:B------:R-:W-:Y:S02]  /*0980*/  MOV R28, R61 ;  /* 0x0000003d001c7202 */ /* 0x000fe40000000f00 */
[----:B0-----:R-:W-:Y:S02]  /*0990*/  CS2R R48, SRZ ;  /* 0x0000000000307805 */ /* 0x001fe4000001ff00 */
[----:B------:R-:W-:Y:S02]  /*09a0*/  MOV R26, R60 ;  /* 0x0000003c001a7202 */ /* 0x000fe40000000f00 */
[----:B------:R-:W-:Y:S02]  /*09b0*/  CS2R R60, SRZ ;  /* 0x00000000003c7805 */ /* 0x000fe4000001ff00 */
[----:B------:R-:W-:Y:S02]  /*09c0*/  MOV R22, R59 ;  /* 0x0000003b00167202 */ /* 0x000fe40000000f00 */
[----:B------:R-:W-:-:S02]  /*09d0*/  MOV R18, R58 ;  /* 0x0000003a00127202 */ /* 0x000fc40000000f00 */
[----:B------:R-:W-:Y:S02]  /*09e0*/  CS2R R58, SRZ ;  /* 0x00000000003a7805 */ /* 0x000fe4000001ff00 */
[----:B------:R-:W-:Y:S02]  /*09f0*/  MOV R16, R57 ;  /* 0x0000003900107202 */ /* 0x000fe40000000f00 */
[----:B------:R-:W-:Y:S02]  /*0a00*/  MOV R14, R56 ;  /* 0x00000038000e7202 */ /* 0x000fe40000000f00 */
[----:B------:R-:W-:Y:S02]  /*0a10*/  CS2R R56, SRZ ;  /* 0x0000000000387805 */ /* 0x000fe4000001ff00 */
[----:B------:R-:W-:Y:S02]  /*0a20*/  MOV R10, R55 ;  /* 0x00000037000a7202 */ /* 0x000fe40000000f00 */
[----:B------:R-:W-:-:S02]  /*0a30*/  MOV R6, R54 ;  /* 0x0000003600067202 */ /* 0x000fc40000000f00 */
[----:B------:R-:W-:Y:S02]  /*0a40*/  CS2R R54, SRZ ;  /* 0x0000000000367805 */ /* 0x000fe4000001ff00 */
[----:B------:R-:W-:Y:S02]  /*0a50*/  MOV R4, R53 ;  /* 0x0000003500047202 */ /* 0x000fe40000000f00 */
[----:B------:R-:W-:Y:S02]  /*0a60*/  MOV R2, R52 ;  /* 0x0000003400027202 */ /* 0x000fe40000000f00 */
[----:B------:R-:W-:Y:S01]  /*0a70*/  CS2R R52, SRZ ;  /* 0x0000000000347805 */ /* 0x000fe2000001ff00 */
[----:B-1----:R-:W-:Y:S06]  /*0a80*/  @P0 BRA `(.L_x_347) ;  /* 0x000000c800c40947 */ /* 0x002fec0003800000 */
[----:B-----5:R-:W-:Y:S01]  /*0a90*/  PRMT R56, R183, 0x7632, R56 ;  /* 0x00007632b7387816 */ /* 0x020fe20000000038 */
[----:B------:R-:W0:Y:S01]  /*0aa0*/  LDCU.64 UR4, c[0x0][0x3e0] ;  /* 0x00007c00ff0477ac */ /* 0x000e220008000a00 */
[----:B------:R-:W-:Y:S02]  /*0ab0*/  PRMT R55, R182, 0x7632, R55 ;  /* 0x00007632b6377816 */ /* 0x000fe40000000037 */
[----:B------:R-:W-:Y:S02]  /*0ac0*/  CS2R R160, SRZ ;  /* 0x0000000000a07805 */ /* 0x000fe4000001ff00 */
[----:B------:R-:W-:Y:S01]  /*0ad0*/  PRMT R54, R181, 0x7632, R54 ;  /* 0x00007632b5367816 */ /* 0x000fe20000000036 */
[----:B------:R1:W-:Y:S01]  /*0ae0*/  STL.S16 [R1+0xc4], R56 ;  /* 0x0000c43801007387 */ /* 0x0003e20000100600 */
[----:B------:R-:W-:Y:S02]  /*0af0*/  PRMT R53, R180, 0x7632, R53 ;  /* 0x00007632b4357816 */ /* 0x000fe40000000035 */
[----:B------:R-:W-:-:S02]  /*0b00*/  CS2R R162, SRZ ;  /* 0x0000000000a27805 */ /* 0x000fc4000001ff00 */
[----:B------:R-:W-:Y:S01]  /*0b10*/  PRMT R52, R187, 0x7632, R52 ;  /* 0x00007632bb347816 */ /* 0x000fe20000000034 */
[----:B------:R-:W-:Y:S01]  /*0b20*/  STL.S16 [R1+0xc0], R55 ;  /* 0x0000c03701007387 */ /* 0x000fe20000100600 */
[----:B------:R-:W-:Y:S02]  /*0b30*/  PRMT R51, R186, 0x7632, R51 ;  /* 0x00007632ba337816 */ /* 0x000fe40000000033 */
[----:B------:R-:W-:Y:S02]  /*0b40*/  CS2R R156, SRZ ;  /* 0x00000000009c7805 */ /* 0x000fe4000001ff00 */
[----:B------:R-:W-:Y:S01]  /*0b50*/  PRMT R50, R185, 0x7632, R50 ;  /* 0x00007632b9327816 */ /* 0x000fe20000000032 */
[----:B------:R-:W-:Y:S01]  /*0b60*/  STL.S16 [R1+0xbc], R54 ;  /* 0x0000bc3601007387 */ /* 0x000fe20000100600 */
[----:B------:R-:W-:Y:S02]  /*0b70*/  PRMT R49, R184, 0x7632, R49 ;  /* 0x00007632b8317816 */ /* 0x000fe40000000031 */
[----:B------:R-:W-:-:S02]  /*0b80*/  CS2R R158, SRZ ;  /* 0x00000000009e7805 */ /* 0x000fc4000001ff00 */
[----:B------:R-:W-:Y:S01]  /*0b90*/  PRMT R48, R179, 0x7632, R48 ;  /* 0x00007632b3307816 */ /* 0x000fe20000000030 */
[----:B------:R-:W-:Y:S01]  /*0ba0*/  STL.S16 [R1+0xb8], R53 ;  /* 0x0000b83501007387 */ /* 0x000fe20000100600 */
        /* <DEDUP_REMOVED lines=23> */
[----:B------:R4:W-:Y:S01]  /*0d20*/  STL.S16 [R1+0xb0], R47 ;  /* 0x0000b02f01007387 */ /* 0x0009e20000100600 */
        /* <DEDUP_REMOVED lines=38> */
[----:B0-----:R-:W-:Y:S01]  /*0f90*/  ISETP.NE.U32.AND P0, PT, RZ, UR4, PT ;  /* 0x00000004ff007c0c */ /* 0x001fe2000bf05070 */
[----:B------:R4:W-:Y:S01]  /*0fa0*/  STL.S16 [R1+0x98], R33 ;  /* 0x0000982101007387 */ /* 0x0009e20000100600 */
[----:B------:R-:W-:Y:S02]  /*0fb0*/  CS2R R120, SRZ ;  /* 0x0000000000787805 */ /* 0x000fe4000001ff00 */
[----:B------:R-:W-:Y:S02]  /*0fc0*/  CS2R R122, SRZ ;  /* 0x00000000007a7805 */ /* 0x000fe4000001ff00 */
[----:B------:R-:W-:Y:S01]  /*0fd0*/  ISETP.NE.AND.EX P0, PT, RZ, UR5, PT, P0 ;  /* 0x00000005ff007c0c */ /* 0x000fe2000bf05300 */
[----:B------:R4:W-:Y:S01]  /*0fe0*/  STL.S16 [R1+0xfc], R31 ;  /* 0x0000fc1f01007387 */ /* 0x0009e20000100600 */
[----:B------:R-:W-:Y:S02]  /*0ff0*/  CS2R R116, SRZ ;  /* 0x0000000000747805 */ /* 0x000fe4000001ff00 */
[----:B------:R-:W-:-:S02]  /*1000*/  CS2R R118, SRZ ;  /* 0x0000000000767805 */ /* 0x000fc4000001ff00 */
[----:B------:R-:W-:Y:S01]  /*1010*/  CS2R R112, SRZ ;  /* 0x0000000000707805 */ /* 0x000fe2000001ff00 */
[----:B------:R4:W-:Y:S01]  /*1020*/  STL.S16 [R1+0xf8], R29 ;  /* 0x0000f81d01007387 */ /* 0x0009e20000100600 */
[----:B------:R-:W-:Y:S02]  /*1030*/  CS2R R114, SRZ ;  /* 0x0000000000727805 */ /* 0x000fe4000001ff00 */
[----:B------:R-:W-:Y:S02]  /*1040*/  CS2R R108, SRZ ;  /* 0x00000000006c7805 */ /* 0x000fe4000001ff00 */
[----:B------:R-:W-:Y:S01]  /*1050*/  CS2R R110, SRZ ;  /* 0x00000000006e7805 */ /* 0x000fe2000001ff00 */
        /* <DEDUP_REMOVED lines=33> */
[----:B-1----:R-:W-:Y:S02]  /*1270*/  CS2R R56, SRZ ;  /* 0x0000000000387805 */ /* 0x002fe4000001ff00 */
[----:B------:R-:W-:-:S02]  /*1280*/  CS2R R58, SRZ ;  /* 0x00000000003a7805 */ /* 0x000fc4000001ff00 */
[----:B--2---:R-:W-:Y:S01]  /*1290*/  CS2R R52, SRZ ;  /* 0x0000000000347805 */ /* 0x004fe2000001ff00 */
[----:B------:R4:W-:Y:S01]  /*12a0*/  STL.S16 [R1+0xe0], R13 ;  /* 0x0000e00d01007387 */ /* 0x0009e20000100600 */
[----:B------:R-:W-:Y:S02]  /*12b0*/  CS2R R54, SRZ ;  /* 0x0000000000367805 */ /* 0x000fe4000001ff00 */
[----:B---3--:R-:W-:Y:S02]  /*12c0*/  CS2R R48, SRZ ;  /* 0x0000000000307805 */ /* 0x008fe4000001ff00 */
[----:B------:R-:W-:Y:S01]  /*12d0*/  CS2R R50, SRZ ;  /* 0x0000000000327805 */ /* 0x000fe2000001ff00 */
[----:B------:R4:W-:Y:S04]  /*12e0*/  STL.S16 [R1+0x84], R12 ;  /* 0x0000840c01007387 */ /* 0x0009e80000100600 */
[----:B------:R4:W-:Y:S04]  /*12f0*/  STL.S16 [R1+0x80], R11 ;  /* 0x0000800b01007387 */ /* 0x0009e80000100600 */
[----:B------:R4:W-:Y:S04]  /*1300*/  STL.S16 [R1+0x1c], R9 ;  /* 0x00001c0901007387 */ /* 0x0009e80000100600 */
[----:B------:R4:W-:Y:S04]  /*1310*/  STL.S16 [R1+0x18], R8 ;  /* 0x0000180801007387 */ /* 0x0009e80000100600 */
[----:B------:R4:W-:Y:S04]  /*1320*/  STL.S16 [R1+0xdc], R7 ;  /* 0x0000dc0701007387 */ /* 0x0009e80000100600 */
[----:B------:R4:W-:Y:S04]  /*1330*/  STL.S16 [R1+0xd8], R5 ;  /* 0x0000d80501007387 */ /* 0x0009e80000100600 */
[----:B------:R4:W-:Y:S04]  /*1340*/  STL.S16 [R1+0xd4], R3 ;  /* 0x0000d40301007387 */ /* 0x0009e80000100600 */
[----:B------:R4:W-:Y:S04]  /*1350*/  STL [R1+0x20], RZ ;  /* 0x000020ff01007387 */ /* 0x0009e80000100800 */
[----:B------:R4:W-:Y:S04]  /*1360*/  STL.S16 [R1+0xd0], R0 ;  /* 0x0000d00001007387 */ /* 0x0009e80000100600 */
[----:B------:R4:W-:Y:S04]  /*1370*/  STL [R1+0x24], RZ ;  /* 0x000024ff01007387 */ /* 0x0009e80000100800 */
[----:B------:R4:W-:Y:S04]  /*1380*/  STL [R1+0x28], RZ ;  /* 0x000028ff01007387 */ /* 0x0009e80000100800 */
[----:B------:R4:W-:Y:S02]  /*1390*/  STL [R1+0x2c], RZ ;  /* 0x00002cff01007387 */ /* 0x0009e40000100800 */
.L_x_407:
[----:B------:R-:W2:Y:S01]  /*13a0*/  LDL R189, [R1+0x14] ;  /* 0x0000140001bd7983 */ /* 0x000ea20000100800 */
[----:B----4-:R-:W2:Y:S08]  /*13b0*/  @P0 LDC.64 R18, c[0x0][0x3e0] ;  /* 0x0000f800ff120b82 */ /* 0x010eb00000000a00 */
[----:B------:R-:W0:Y:S01]  /*13c0*/  LDC.64 R184, c[0x0][0x3c0] ;  /* 0x0000f000ffb87b82 */ /* 0x000e220000000a00 */
[----:B------:R-:W1:Y:S07]  /*13d0*/  S2R R188, SR_TID.X ;  /* 0x0000000000bc7919 */ /* 0x000e6e0000002100 */
[----:B------:R-:W3:Y:S01]  /*13e0*/  LDC.64 R186, c[0x0][0x3c8] ;  /* 0x0000f200ffba7b82 */ /* 0x000ee20000000a00 */
[----:B--2---:R-:W-:-:S05]  /*13f0*/  @P0 IMAD.WIDE R18, R189, 0x2, R18 ;  /* 0x00000002bd120825 */ /* 0x004fca00078e0212 */
[----:B------:R0:W2:Y:S02]  /*1400*/  @P0 LDG.E.U16 R20, desc[UR6][R18.64] ;  /* 0x0000000612140981 */ /* 0x0000a4000c1e1500 */
[----:B0-----:R-:W-:-:S05]  /*1410*/  IMAD.WIDE R18, R189, 0x4, R184 ;  /* 0x00000004bd127825 */ /* 0x001fca00078e02b8 */
[----:B------:R3:W4:Y:S01]  /*1420*/  LDG.E R184, desc[UR6][R18.64] ;  /* 0x0000000612b87981 */ /* 0x000722000c1e1900 */
[----:B------:R-:W-:Y:S01]  /*1430*/  MOV R190, UR15 ;  /* 0x0000000f00be7c02 */ /* 0x000fe20008000f00 */
[----:B------:R-:W-:Y:S02]  /*1440*/  HFMA2 R21, -RZ, RZ, 1.875, 0 ;  /* 0x3f800000ff157431 */ /* 0x000fe400000001ff */
[----:B---3--:R-:W-:-:S05]  /*1450*/  IMAD.WIDE R18, R189, 0x4, R186 ;  /* 0x00000004bd127825 */ /* 0x008fca00078e02ba */
[----:B-----5:R0:W5:Y:S01]  /*1460*/  LDG.E R22, desc[UR6][R18.64] ;  /* 0x0000000612167981 */ /* 0x020162000c1e1900 */
[----:B------:R-:W-:Y:S01]  /*1470*/  ISETP.NE.U32.AND P1, PT, RZ, UR10, PT ;  /* 0x0000000aff007c0c */ /* 0x000fe2000bf25070 */
[----:B------:R-:W-:Y:S01]  /*1480*/  BSSY.RECONVERGENT B1, `(.L_x_348) ;  /* 0x0000469000017945 */ /* 0x000fe20003800200 */
[----:B------:R-:W-:Y:S01]  /*1490*/  ISETP.NE.AND P3, PT, RZ, UR8, PT ;  /* 0x00000008ff007c0c */ /* 0x000fe2000bf65270 */
[----:B------:R-:W-:Y:S01]  /*14a0*/  STL [R1+0xc8], R190 ;  /* 0x0000c8be01007387 */ /* 0x000fe20000100800 */
[----:B------:R-:W-:Y:S01]  /*14b0*/  ISETP.NE.AND.EX P2, PT, RZ, UR11, PT, P1 ;  /* 0x0000000bff007c0c */ /* 0x000fe2000bf45310 */
[----:B0-----:R-:W-:-:S05]  /*14c0*/  IMAD R18, R189, R190, RZ ;  /* 0x000000bebd127224 */ /* 0x001fca00078e02ff */
[----:B------:R-:W-:-:S04]  /*14d0*/  SHF.R.S32.HI R19, RZ, 0x1f, R18 ;  /* 0x0000001fff137819 */ /* 0x000fc80000011412 */
[----:B------:R-:W-:Y:S02]  /*14e0*/  LEA.HI R18, R19, R18, RZ, 0x3 ;  /* 0x0000001213127211 */ /* 0x000fe400078f18ff */
[----:B--2---:R-:W-:Y:S02]  /*14f0*/  @P0 SHF.L.U32 R21, R20, 0x10, RZ ;  /* 0x0000001014150819 */ /* 0x004fe400000006ff */
[----:B-1----:R-:W-:-:S04]  /*1500*/  LOP3.LUT R20, R188, 0x1f, RZ, 0xc0, !PT ;  /* 0x0000001fbc147812 */ /* 0x002fc800078ec0ff */
[----:B------:R-:W-:Y:S01]  /*1510*/  LEA.HI.SX32 R18, R18, R20, 0x1d ;  /* 0x0000001412127211 */ /* 0x000fe200078feaff */
[----:B------:R0:W-:Y:S01]  /*1520*/  STL [R1+0xcc], R20 ;  /* 0x0000cc1401007387 */ /* 0x0001e20000100800 */
[----:B----4-:R-:W-:Y:S02]  /*1530*/  FSEL R19, R184, RZ, !P3 ;  /* 0x000000ffb8137208 */ /* 0x010fe40005800000 */
[----:B0-----:R-:W-:-:S05]  /*1540*/  P2R R20, PR, RZ, 0x4 ;  /* 0x00000004ff147803 */ /* 0x001fca0000000000 */
[----:B------:R0:W-:Y:S01]  /*1550*/  STL [R1+0x10], R20 ;  /* 0x0000101401007387 */ /* 0x0001e20000100800 */
[----:B------:R-:W-:Y:S05]  /*1560*/  @P2 BRA `(.L_x_349) ;  /* 0x0000002000982947 */ /* 0x000fea0003800000 */
[C---:B------:R-:W-:Y:S01]  /*1570*/  ISETP.GE.U32.AND P1, PT, R200.reuse, 0x20, PT ;  /* 0x00000020c800780c */ /* 0x040fe20003f26070 */
[----:B------:R-:W-:Y:S01]  /*1580*/  BSSY.RECONVERGENT B2, `(.L_x_350) ;  /* 0x0000079000027945 */ /* 0x000fe20003800200 */
[C---:B------:R-:W-:Y:S02]  /*1590*/  ISETP.GE.U32.AND P2, PT, R200.reuse, 0x40, PT ;  /* 0x00000040c800780c */ /* 0x040fe40003f46070 */
[C---:B------:R-:W-:Y:S02]  /*15a0*/  ISETP.GE.U32.AND P3, PT, R200.reuse, 0x60, PT ;  /* 0x00000060c800780c */ /* 0x040fe40003f66070 */
[----:B------:R-:W-:Y:S02]  /*15b0*/  ISETP.GE.U32.AND P4, PT, R200, 0x80, PT ;  /* 0x00000080c800780c */ /* 0x000fe40003f86070 */
[----:B------:R-:W-:Y:S02]  /*15c0*/  MOV R196, RZ ;  /* 0x000000ff00c47202 */ /* 0x000fe40000000f00 */
[----:B0-----:R-:W-:-:S02]  /*15d0*/  MOV R20, RZ ;  /* 0x000000ff00147202 */ /* 0x001fc40000000f00 */
[----:B------:R-:W-:Y:S01]  /*15e0*/  MOV R232, R18 ;  /* 0x0000001200e87202 */ /* 0x000fe20000000f00 */
[----:B------:R-:W-:Y:S06]  /*15f0*/  @!P1 BRA `(.L_x_351) ;  /* 0x0000000400c49947 */ /* 0x000fec0003800000 */
[----:B------:R-:W0:Y:S01]  /*1600*/  LDC.64 R16, c[0x0][0x3a8] ;  /* 0x0000ea00ff107b82 */ /* 0x000e220000000a00 */
[----:B------:R-:W2:Y:S04]  /*1610*/  LDL R245, [R1+0x70] ;  /* 0x0000700001f57983 */ /* 0x000ea80000100800 */
[----:B------:R-:W3:Y:S03]  /*1620*/  LDL.LU R204, [R1+0x20] ;  /* 0x0000200001cc7983 */ /* 0x000ee60000300800 */
[----:B------:R-:W1:Y:S01]  /*1630*/  LDC.64 R188, c[0x0][0x428] ;  /* 0x00010a00ffbc7b82 */ /* 0x000e620000000a00 */
[----:B------:R-:W4:Y:S04]  /*1640*/  LDL R242, [R1+0x74] ;  /* 0x0000740001f27983 */ /* 0x000f280000100800 */
[----:B------:R-:W4:Y:S04]  /*1650*/  LDL.LU R220, [R1+0x28] ;  /* 0x0000280001dc7983 */ /* 0x000f280000300800 */
[----:B------:R-:W4:Y:S04]  /*1660*/  LDL R206, [R1+0x78] ;  /* 0x0000780001ce7983 */ /* 0x000f280000100800 */
[----:B------:R-:W4:Y:S01]  /*1670*/  LDL R198, [R1+0x7c] ;  /* 0x00007c0001c67983 */ /* 0x000f220000100800 */
[----:B0-----:R-:W-:-:S05]  /*1680*/  IMAD.WIDE.U32 R16, R18, 0x10, R16 ;  /* 0x0000001012107825 */ /* 0x001fca00078e0010 */
[----:B------:R1:W3:Y:S02]  /*1690*/  LDG.E.128 R184, desc[UR6][R16.64] ;  /* 0x0000000610b87981 */ /* 0x0002e4000c1e1d00 */
[----:B-1----:R-:W-:-:S05]  /*16a0*/  IMAD.WIDE.U32 R16, R18, 0x10, R188 ;  /* 0x0000001012107825 */ /* 0x002fca00078e00bc */
[----:B------:R2:W4:Y:S02]  /*16b0*/  LDG.E.128 R188, desc[UR6][R16.64] ;  /* 0x0000000610bc7981 */ /* 0x000524000c1e1d00 */
[----:B--2---:R-:W-:Y:S02]  /*16c0*/  SHF.L.U32 R17, R245, 0x10, RZ ;  /* 0x00000010f5117819 */ /* 0x004fe400000006ff */
[----:B---3--:R-:W-:-:S05]  /*16d0*/  SHF.L.U32 R15, R184, 0x10, RZ ;  /* 0x00000010b80f7819 */ /* 0x008fca00000006ff */
[----:B------:R-:W-:-:S04]  /*16e0*/  FADD.FTZ R15, -R19, R15 ;  /* 0x0000000f130f7221 */ /* 0x000fc80000010100 */
[----:B-----5:R-:W-:Y:S01]  /*16f0*/  FMUL.FTZ R208, R22, R15 ;  /* 0x0000000f16d07220 */ /* 0x020fe20000410000 */
[----:B------:R-:W-:Y:S02]  /*1700*/  SHF.L.U32 R15, R185, 0x10, RZ ;  /* 0x00000010b90f7819 */ /* 0x000fe400000006ff */
[----:B----4-:R-:W-:-:S03]  /*1710*/  SHF.L.U32 R16, R188, 0x10, RZ ;  /* 0x00000010bc107819 */ /* 0x010fc600000006ff */
[----:B------:R-:W-:Y:S02]  /*1720*/  FADD.FTZ R15, -R19, R15 ;  /* 0x0000000f130f7221 */ /* 0x000fe40000010100 */
[----:B------:R-:W-:Y:S01]  /*1730*/  FADD.FTZ R124, R124, R16 ;  /* 0x000000107c7c7221 */ /* 0x000fe20000010000 */
[-C--:B------:R-:W-:Y:S01]  /*1740*/  FFMA.FTZ R204, R208, R16.reuse, R204 ;  /* 0x00000010d0cc7223 */ /* 0x080fe200000100cc */
[----:B------:R-:W-:Y:S01]  /*1750*/  FMUL.FTZ R233, R17, R16 ;  /* 0x0000001011e97220 */ /* 0x000fe20000410000 */
[----:B------:R-:W-:Y:S01]  /*1760*/  SHF.L.U32 R16, R189, 0x10, RZ ;  /* 0x00000010bd107819 */ /* 0x000fe200000006ff */
[----:B------:R-:W-:Y:S01]  /*1770*/  FMUL.FTZ R231, R22, R15 ;  /* 0x0000000f16e77220 */ /* 0x000fe20000410000 */
[----:B------:R-:W-:Y:S01]  /*1780*/  SHF.L.U32 R17, R242, 0x10, RZ ;  /* 0x00000010f2117819 */ /* 0x000fe200000006ff */
[----:B------:R-:W-:Y:S01]  /*1790*/  STL [R1+0x20], R204 ;  /* 0x000020cc01007387 */ /* 0x000fe20000100800 */
[----:B------:R-:W-:Y:S01]  /*17a0*/  SHF.L.U32 R15, R186, 0x10, RZ ;  /* 0x00000010ba0f7819 */ /* 0x000fe200000006ff */
[----:B------:R-:W-:Y:S01]  /*17b0*/  FFMA.FTZ R220, R231, R16, R220 ;  /* 0x00000010e7dc7223 */ /* 0x000fe200000100dc */
[----:B------:R-:W-:Y:S01]  /*17c0*/  FADD.FTZ R126, R126, R16 ;  /* 0x000000107e7e7221 */ /* 0x000fe20000010000 */
[----:B------:R-:W2:Y:S02]  /*17d0*/  LDL R242, [R1+0x110] ;  /* 0x0001100001f27983 */ /* 0x000ea40000100800 */
[----:B------:R-:W-:-:S02]  /*17e0*/  FADD.FTZ R15, -R19, R15 ;  /* 0x0000000f130f7221 */ /* 0x000fc40000010100 */
[----:B------:R0:W-:Y:S04]  /*17f0*/  STL [R1+0x28], R220 ;  /* 0x000028dc01007387 */ /* 0x0001e80000100800 */
[----:B0-----:R-:W3:Y:S01]  /*1800*/  LDL.LU R220, [R1+0x24] ;  /* 0x0000240001dc7983 */ /* 0x001ee20000300800 */
[----:B------:R-:W-:Y:S01]  /*1810*/  FMUL.FTZ R232, R17, R16 ;  /* 0x0000001011e87220 */ /* 0x000fe20000410000 */
[----:B------:R-:W-:Y:S01]  /*1820*/  SHF.L.U32 R16, R190, 0x10, RZ ;  /* 0x00000010be107819 */ /* 0x000fe200000006ff */
[----:B------:R-:W-:Y:S01]  /*1830*/  FMUL.FTZ R230, R22, R15 ;  /* 0x0000000f16e67220 */ /* 0x000fe20000410000 */
[----:B------:R-:W-:Y:S02]  /*1840*/  SHF.L.U32 R17, R206, 0x10, RZ ;  /* 0x00000010ce117819 */ /* 0x000fe400000006ff */
[----:B------:R-:W-:-:S03]  /*1850*/  SHF.L.U32 R15, R187, 0x10, RZ ;  /* 0x00000010bb0f7819 */ /* 0x000fc600000006ff */
[-C--:B------:R-:W-:Y:S01]  /*1860*/  FMUL.FTZ R196, R17, R16.reuse ;  /* 0x0000001011c47220 */ /* 0x080fe20000410000 */
[----:B------:R-:W-:Y:S01]  /*1870*/  PRMT R20, R184, 0x7632, R20 ;  /* 0x00007632b8147816 */ /* 0x000fe20000000014 */
[----:B------:R-:W-:Y:S01]  /*1880*/  FADD.FTZ R15, -R19, R15 ;  /* 0x0000000f130f7221 */ /* 0x000fe20000010100 */
[----:B------:R-:W-:Y:S01]  /*1890*/  STL [R1+0xc], R232 ;  /* 0x00000ce801007387 */ /* 0x000fe20000100800 */
[----:B------:R-:W-:Y:S01]  /*18a0*/  FADD.FTZ R120, R120, R16 ;  /* 0x0000001078787221 */ /* 0x000fe20000010000 */
[----:B------:R-:W-:Y:S01]  /*18b0*/  FFMA.FTZ R160, R230, R16, R160 ;  /* 0x00000010e6a07223 */ /* 0x000fe200000100a0 */
[----:B------:R-:W-:Y:S01]  /*18c0*/  SHF.L.U32 R16, R191, 0x10, RZ ;  /* 0x00000010bf107819 */ /* 0x000fe200000006ff */
[----:B------:R-:W-:Y:S01]  /*18d0*/  STL [R1+0x8], R196 ;  /* 0x000008c401007387 */ /* 0x000fe20000100800 */
[----:B------:R-:W-:Y:S01]  /*18e0*/  SHF.L.U32 R17, R198, 0x10, RZ ;  /* 0x00000010c6117819 */ /* 0x000fe200000006ff */
[----:B------:R-:W-:Y:S01]  /*18f0*/  FMUL.FTZ R214, R22, R15 ;  /* 0x0000000f16d67220 */ /* 0x000fe20000410000 */
[----:B------:R-:W-:Y:S01]  /*1900*/  SHF.L.U32 R15, R20, 0x10, RZ ;  /* 0x00000010140f7819 */ /* 0x000fe200000006ff */
[----:B------:R-:W4:Y:S01]  /*1910*/  LDL R206, [R1+0x114] ;  /* 0x0001140001ce7983 */ /* 0x000f220000100800 */
[----:B------:R-:W-:Y:S01]  /*1920*/  FADD.FTZ R122, R122, R16 ;  /* 0x000000107a7a7221 */ /* 0x000fe20000010000 */
[-C--:B------:R-:W-:Y:S01]  /*1930*/  FFMA.FTZ R162, R214, R16.reuse, R162 ;  /* 0x00000010d6a27223 */ /* 0x080fe200000100a2 */
[----:B------:R-:W-:Y:S01]  /*1940*/  FMUL.FTZ R245, R17, R16 ;  /* 0x0000001011f57220 */ /* 0x000fe20000410000 */
[----:B------:R-:W-:Y:S01]  /*1950*/  PRMT R16, R188, 0x7632, R16 ;  /* 0x00007632bc107816 */ /* 0x000fe20000000010 */
[----:B------:R-:W-:Y:S01]  /*1960*/  FADD.FTZ R15, -R19, R15 ;  /* 0x0000000f130f7221 */ /* 0x000fe20000010100 */
[----:B------:R-:W4:Y:S02]  /*1970*/  LDL.LU R198, [R1+0x2c] ;  /* 0x00002c0001c67983 */ /* 0x000f240000300800 */
[----:B------:R-:W-:Y:S01]  /*1980*/  SHF.L.U32 R16, R16, 0x10, RZ ;  /* 0x0000001010107819 */ /* 0x000fe200000006ff */
[----:B------:R-:W-:Y:S01]  /*1990*/  FMUL.FTZ R204, R22, R15 ;  /* 0x0000000f16cc7220 */ /* 0x000fe20000410000 */
[----:B------:R-:W-:-:S02]  /*19a0*/  PRMT R20, R185, 0x7632, R20 ;  /* 0x00007632b9147816 */ /* 0x000fc40000000014 */
[----:B------:R-:W4:Y:S01]  /*19b0*/  LDL R185, [R1+0x118] ;  /* 0x0001180001b97983 */ /* 0x000f220000100800 */
[----:B---3--:R-:W-:-:S05]  /*19c0*/  FFMA.FTZ R220, R204, R16, R220 ;  /* 0x00000010ccdc7223 */ /* 0x008fca00000100dc */
[----:B------:R0:W-:Y:S04]  /*19d0*/  STL [R1+0x24], R220 ;  /* 0x000024dc01007387 */ /* 0x0001e80000100800 */
[----:B------:R-:W3:Y:S01]  /*19e0*/  LDL R188, [R1+0x11c] ;  /* 0x00011c0001bc7983 */ /* 0x000ee20000100800 */
[----:B--2---:R-:W-:Y:S01]  /*19f0*/  SHF.L.U32 R17, R242, 0x10, RZ ;  /* 0x00000010f2117819 */ /* 0x004fe200000006ff */
[----:B------:R-:W-:Y:S01]  /*1a00*/  FADD.FTZ R125, R125, R16 ;  /* 0x000000107d7d7221 */ /* 0x000fe20000010000 */
[----:B------:R-:W-:-:S03]  /*1a10*/  SHF.L.U32 R15, R20, 0x10, RZ ;  /* 0x00000010140f7819 */ /* 0x000fc600000006ff */
[----:B------:R-:W-:Y:S01]  /*1a20*/  FMUL.FTZ R242, R17, R16 ;  /* 0x0000001011f27220 */ /* 0x000fe20000410000 */
[----:B------:R-:W-:Y:S01]  /*1a30*/  PRMT R16, R189, 0x7632, R16 ;  /* 0x00007632bd107816 */ /* 0x000fe20000000010 */
[----:B------:R-:W-:Y:S01]  /*1a40*/  FADD.FTZ R15, -R19, R15 ;  /* 0x0000000f130f7221 */ /* 0x000fe20000010100 */
[----:B------:R-:W-:Y:S02]  /*1a50*/  PRMT R186, R186, 0x7632, R186 ;  /* 0x00007632baba7816 */ /* 0x000fe400000000ba */
[----:B------:R-:W-:Y:S02]  /*1a60*/  SHF.L.U32 R16, R16, 0x10, RZ ;  /* 0x0000001010107819 */ /* 0x000fe400000006ff */
[----:B----4-:R-:W-:Y:S01]  /*1a70*/  SHF.L.U32 R20, R206, 0x10, RZ ;  /* 0x00000010ce147819 */ /* 0x010fe200000006ff */
[----:B------:R-:W-:Y:S01]  /*1a80*/  FMUL.FTZ R17, R22, R15 ;  /* 0x0000000f16117220 */ /* 0x000fe20000410000 */
[----:B------:R-:W-:-:S03]  /*1a90*/  SHF.L.U32 R15, R186, 0x10, RZ ;  /* 0x00000010ba0f7819 */ /* 0x000fc600000006ff */
[-C--:B0-----:R-:W-:Y:S01]  /*1aa0*/  FMUL.FTZ R220, R20, R16.reuse ;  /* 0x0000001014dc7220 */ /* 0x081fe20000410000 */
[----:B------:R-:W-:Y:S01]  /*1ab0*/  PRMT R20, R187, 0x7632, R20 ;  /* 0x00007632bb147816 */ /* 0x000fe20000000014 */
[----:B------:R-:W-:Y:S01]  /*1ac0*/  FADD.FTZ R127, R127, R16 ;  /* 0x000000107f7f7221 */ /* 0x000fe20000010000 */
[----:B------:R-:W-:Y:S01]  /*1ad0*/  FFMA.FTZ R198, R17, R16, R198 ;  /* 0x0000001011c67223 */ /* 0x000fe200000100c6 */
[----:B------:R-:W-:Y:S01]  /*1ae0*/  PRMT R184, R190, 0x7632, R184 ;  /* 0x00007632beb87816 */ /* 0x000fe200000000b8 */
[--C-:B------:R-:W-:Y:S01]  /*1af0*/  FADD.FTZ R16, -R19, R15.reuse ;  /* 0x0000000f13107221 */ /* 0x100fe20000010100 */
[----:B------:R-:W-:Y:S02]  /*1b00*/  SHF.L.U32 R20, R20, 0x10, RZ ;  /* 0x0000001014147819 */ /* 0x000fe400000006ff */
[----:B------:R-:W-:Y:S01]  /*1b10*/  SHF.L.U32 R184, R184, 0x10, RZ ;  /* 0x00000010b8b87819 */ /* 0x000fe200000006ff */
[----:B------:R-:W-:Y:S01]  /*1b20*/  FMUL.FTZ R16, R22, R16 ;  /* 0x0000001016107220 */ /* 0x000fe20000410000 */
[----:B------:R-:W-:Y:S01]  /*1b30*/  SHF.L.U32 R185, R185, 0x10, RZ ;  /* 0x00000010b9b97819 */ /* 0x000fe200000006ff */
[----:B------:R-:W-:Y:S01]  /*1b40*/  FADD.FTZ R20, -R19, R20 ;  /* 0x0000001413147221 */ /* 0x000fe20000010100 */
[----:B------:R-:W-:Y:S01]  /*1b50*/  PRMT R15, R191, 0x7632, R15 ;  /* 0x00007632bf0f7816 */ /* 0x000fe2000000000f */
[----:B------:R-:W-:Y:S01]  /*1b60*/  FADD.FTZ R121, R121, R184 ;  /* 0x000000b879797221 */ /* 0x000fe20000010000 */
[-C--:B------:R-:W-:Y:S01]  /*1b70*/  FFMA.FTZ R161, R16, R184.reuse, R161 ;  /* 0x000000b810a17223 */ /* 0x080fe200000100a1 */
[----:B------:R-:W-:Y:S01]  /*1b80*/  FMUL.FTZ R206, R185, R184 ;  /* 0x000000b8b9ce7220 */ /* 0x000fe20000410000 */
[----:B------:R-:W-:Y:S01]  /*1b90*/  SHF.L.U32 R184, R15, 0x10, RZ ;  /* 0x000000100fb87819 */ /* 0x000fe200000006ff */
[----:B------:R-:W-:Y:S01]  /*1ba0*/  FMUL.FTZ R15, R22, R20 ;  /* 0x00000014160f7220 */ /* 0x000fe20000410000 */
[----:B------:R0:W-:Y:S03]  /*1bb0*/  STL [R1+0x2c], R198 ;  /* 0x00002cc601007387 */ /* 0x0001e60000100800 */
[----:B------:R-:W-:Y:S01]  /*1bc0*/  FADD.FTZ R123, R123, R184 ;  /* 0x000000b87b7b7221 */ /* 0x000fe20000010000 */
[----:B------:R-:W-:Y:S01]  /*1bd0*/  FFMA.FTZ R163, R15, R184, R163 ;  /* 0x000000b80fa37223 */ /* 0x000fe200000100a3 */
[----:B---3--:R-:W-:-:S05]  /*1be0*/  SHF.L.U32 R20, R188, 0x10, RZ ;  /* 0x00000010bc147819 */ /* 0x008fca00000006ff */
[----:B0-----:R-:W-:Y:S01]  /*1bf0*/  FMUL.FTZ R198, R20, R184 ;  /* 0x000000b814c67220 */ /* 0x001fe20000410000 */
[----:B------:R-:W-:Y:S01]  /*1c00*/  FADD.FTZ R184, RZ, R233 ;  /* 0x000000e9ffb87221 */ /* 0x000fe20000010000 */
[----:B------:R-:W-:-:S03]  /*1c10*/  FFMA.FTZ R20, R208, R233, RZ ;  /* 0x000000e9d0147223 */ /* 0x000fc600000100ff */
        /* <DEDUP_REMOVED lines=12> */
[----:B------:R-:W-:Y:S02]  /*1ce0*/  IADD3 R232, PT, PT, R18, 0x20, RZ ;  /* 0x0000002012e87810 */ /* 0x000fe40007ffe0ff */
[----:B------:R-:W-:Y:S01]  /*1cf0*/  FADD.FTZ R196, R184, R198 ;  /* 0x000000c6b8c47221 */ /* 0x000fe20000010000 */
[----:B------:R-:W-:-:S07]  /*1d00*/  FFMA.FTZ R20, R15, R198, R20 ;  /* 0x000000c60f147223 */ /* 0x000fce0000010014 */
.L_x_351:
[----:B------:R-:W-:Y:S05]  /*1d10*/  BSYNC.RECONVERGENT B2 ;  /* 0x0000000000027941 */ /* 0x000fea0003800200 */
.L_x_350:
[----:B------:R-:W-:Y:S04]  /*1d20*/  BSSY.RECONVERGENT B2, `(.L_x_352) ;  /* 0x000006d000027945 */ /* 0x000fe80003800200 */
[----:B------:R-:W-:Y:S05]  /*1d30*/  @!P2 BRA `(.L_x_353) ;  /* 0x0000000400aca947 */ /* 0x000fea0003800000 */
[----:B------:R-:W0:Y:S01]  /*1d40*/  LDC.64 R12, c[0x0][0x3a8] ;  /* 0x0000ea00ff0c7b82 */ /* 0x000e220000000a00 */
[----:B------:R-:W2:Y:S04]  /*1d50*/  LDL R193, [R1+0x60] ;  /* 0x0000600001c17983 */ /* 0x000ea80000100800 */
[----:B------:R-:W3:Y:S03]  /*1d60*/  LDL R213, [R1+0x64] ;  /* 0x0000640001d57983 */ /* 0x000ee60000100800 */
[----:B------:R-:W1:Y:S01]  /*1d70*/  LDC.64 R188, c[0x0][0x428] ;  /* 0x00010a00ffbc7b82 */ /* 0x000e620000000a00 */
[----:B------:R-:W4:Y:S04]  /*1d80*/  LDL R199, [R1+0x68] ;  /* 0x0000680001c77983 */ /* 0x000f280000100800 */
[----:B------:R-:W4:Y:S01]  /*1d90*/  LDL R238, [R1+0x100] ;  /* 0x0001000001ee7983 */ /* 0x000f220000100800 */
[----:B0-----:R-:W-:-:S05]  /*1da0*/  IMAD.WIDE.U32 R12, R232, 0x10, R12 ;  /* 0x00000010e80c7825 */ /* 0x001fca00078e000c */
[----:B------:R1:W3:Y:S02]  /*1db0*/  LDG.E.128 R184, desc[UR6][R12.64] ;  /* 0x000000060cb87981 */ /* 0x0002e4000c1e1d00 */
[----:B-1----:R-:W-:-:S05]  /*1dc0*/  IMAD.WIDE.U32 R12, R232, 0x10, R188 ;  /* 0x00000010e80c7825 */ /* 0x002fca00078e00bc */
[----:B------:R3:W4:Y:S01]  /*1dd0*/  LDG.E.128 R188, desc[UR6][R12.64] ;  /* 0x000000060cbc7981 */ /* 0x000722000c1e1d00 */
[----:B--2---:R-:W-:Y:S02]  /*1de0*/  SHF.L.U32 R14, R193, 0x10, RZ ;  /* 0x00000010c10e7819 */ /* 0x004fe400000006ff */
[C---:B---3--:R-:W-:Y:S02]  /*1df0*/  SHF.L.U32 R12, R184.reuse, 0x10, RZ ;  /* 0x00000010b80c7819 */ /* 0x048fe400000006ff */
[----:B------:R-:W-:-:S03]  /*1e00*/  PRMT R184, R184, 0x7632, R184 ;  /* 0x00007632b8b87816 */ /* 0x000fc600000000b8 */
[----:B------:R-:W-:-:S04]  /*1e10*/  FADD.FTZ R12, -R19, R12 ;  /* 0x0000000c130c7221 */ /* 0x000fc80000010100 */
[----:B-----5:R-:W-:Y:S01]  /*1e20*/  FMUL.FTZ R229, R22, R12 ;  /* 0x0000000c16e57220 */ /* 0x020fe20000410000 */
[----:B------:R-:W-:-:S05]  /*1e30*/  SHF.L.U32 R12, R185, 0x10, RZ ;  /* 0x00000010b90c7819 */ /* 0x000fca00000006ff */
[----:B------:R-:W-:Y:S01]  /*1e40*/  FADD.FTZ R12, -R19, R12 ;  /* 0x0000000c130c7221 */ /* 0x000fe20000010100 */
[----:B----4-:R-:W-:-:S03]  /*1e50*/  SHF.L.U32 R13, R188, 0x10, RZ ;  /* 0x00000010bc0d7819 */ /* 0x010fc600000006ff */
[----:B------:R-:W-:Y:S01]  /*1e60*/  FMUL.FTZ R228, R22, R12 ;  /* 0x0000000c16e47220 */ /* 0x000fe20000410000 */
[----:B------:R-:W-:Y:S01]  /*1e70*/  SHF.L.U32 R12, R186, 0x10, RZ ;  /* 0x00000010ba0c7819 */ /* 0x000fe200000006ff */
[----:B------:R-:W-:Y:S01]  /*1e80*/  FADD.FTZ R116, R116, R13 ;  /* 0x0000000d74747221 */ /* 0x000fe20000010000 */
[-C--:B------:R-:W-:Y:S01]  /*1e90*/  FFMA.FTZ R156, R229, R13.reuse, R156 ;  /* 0x0000000de59c7223 */ /* 0x080fe2000001009c */
[----:B------:R-:W-:Y:S01]  /*1ea0*/  FMUL.FTZ R193, R14, R13 ;  /* 0x0000000d0ec17220 */ /* 0x000fe20000410000 */
[----:B------:R-:W-:Y:S01]  /*1eb0*/  SHF.L.U32 R13, R189, 0x10, RZ ;  /* 0x00000010bd0d7819 */ /* 0x000fe200000006ff */
[----:B------:R-:W-:Y:S01]  /*1ec0*/  FADD.FTZ R12, -R19, R12 ;  /* 0x0000000c130c7221 */ /* 0x000fe20000010100 */
[----:B------:R-:W-:Y:S02]  /*1ed0*/  SHF.L.U32 R14, R213, 0x10, RZ ;  /* 0x00000010d50e7819 */ /* 0x000fe400000006ff */
[----:B------:R0:W-:Y:S01]  /*1ee0*/  STL [R1+0x4], R193 ;  /* 0x000004c101007387 */ /* 0x0001e20000100800 */
[----:B------:R-:W-:Y:S01]  /*1ef0*/  FADD.FTZ R118, R118, R13 ;  /* 0x0000000d76767221 */ /* 0x000fe20000010000 */
[-C--:B------:R-:W-:Y:S01]  /*1f00*/  FFMA.FTZ R158, R228, R13.reuse, R158 ;  /* 0x0000000de49e7223 */ /* 0x080fe2000001009e */
[----:B------:R-:W-:Y:S01]  /*1f10*/  FMUL.FTZ R213, R14, R13 ;  /* 0x0000000d0ed57220 */ /* 0x000fe20000410000 */
[----:B------:R-:W-:Y:S01]  /*1f20*/  FMUL.FTZ R223, R22, R12 ;  /* 0x0000000c16df7220 */ /* 0x000fe20000410000 */
[----:B------:R-:W-:-:S02]  /*1f30*/  SHF.L.U32 R13, R190, 0x10, RZ ;  /* 0x00000010be0d7819 */ /* 0x000fc400000006ff */
[----:B------:R-:W-:Y:S01]  /*1f40*/  SHF.L.U32 R14, R199, 0x10, RZ ;  /* 0x00000010c70e7819 */ /* 0x000fe200000006ff */
[----:B------:R1:W-:Y:S01]  /*1f50*/  STL [R1], R213 ;  /* 0x000000d501007387 */ /* 0x0003e20000100800 */
[----:B------:R-:W-:Y:S01]  /*1f60*/  SHF.L.U32 R12, R184, 0x10, RZ ;  /* 0x00000010b80c7819 */ /* 0x000fe200000006ff */
[----:B------:R-:W-:Y:S01]  /*1f70*/  FADD.FTZ R112, R112, R13 ;  /* 0x0000000d70707221 */ /* 0x000fe20000010000 */
[-C--:B------:R-:W-:Y:S01]  /*1f80*/  FFMA.FTZ R152, R223, R13.reuse, R152 ;  /* 0x0000000ddf987223 */ /* 0x080fe20000010098 */
[----:B------:R-:W2:Y:S01]  /*1f90*/  LDL R219, [R1+0x104] ;  /* 0x0001040001db7983 */ /* 0x000ea20000100800 */
[----:B------:R-:W-:Y:S01]  /*1fa0*/  FMUL.FTZ R248, R14, R13 ;  /* 0x0000000d0ef87220 */ /* 0x000fe20000410000 */
[----:B------:R-:W-:Y:S01]  /*1fb0*/  FADD.FTZ R13, -R19, R12 ;  /* 0x0000000c130d7221 */ /* 0x000fe20000010100 */
[----:B------:R-:W-:Y:S01]  /*1fc0*/  PRMT R184, R188, 0x7632, R184 ;  /* 0x00007632bcb87816 */ /* 0x000fe200000000b8 */
[----:B------:R-:W3:Y:S01]  /*1fd0*/  LDL R199, [R1+0x108] ;  /* 0x0001080001c77983 */ /* 0x000ee20000100800 */
[----:B------:R-:W-:Y:S01]  /*1fe0*/  PRMT R14, R185, 0x7632, R14 ;  /* 0x00007632b90e7816 */ /* 0x000fe2000000000e */
[----:B------:R-:W-:Y:S01]  /*1ff0*/  FMUL.FTZ R203, R22, R13 ;  /* 0x0000000d16cb7220 */ /* 0x000fe20000410000 */
[----:B------:R-:W-:-:S02]  /*2000*/  SHF.L.U32 R12, R184, 0x10, RZ ;  /* 0x00000010b80c7819 */ /* 0x000fc400000006ff */
[----:B------:R-:W-:Y:S02]  /*2010*/  SHF.L.U32 R13, R238, 0x10, RZ ;  /* 0x00000010ee0d7819 */ /* 0x000fe400000006ff */
[----:B------:R-:W-:Y:S01]  /*2020*/  PRMT R184, R189, 0x7632, R184 ;  /* 0x00007632bdb87816 */ /* 0x000fe200000000b8 */
[----:B------:R-:W-:Y:S01]  /*2030*/  FADD.FTZ R117, R117, R12 ;  /* 0x0000000c75757221 */ /* 0x000fe20000010000 */
[----:B------:R-:W4:Y:S01]  /*2040*/  LDL R189, [R1+0x10c] ;  /* 0x00010c0001bd7983 */ /* 0x000f220000100800 */
[-C--:B------:R-:W-:Y:S01]  /*2050*/  FMUL.FTZ R241, R13, R12.reuse ;  /* 0x0000000c0df17220 */ /* 0x080fe20000410000 */
[----:B------:R-:W-:Y:S01]  /*2060*/  PRMT R13, R186, 0x7632, R13 ;  /* 0x00007632ba0d7816 */ /* 0x000fe2000000000d */
[----:B------:R-:W-:Y:S01]  /*2070*/  FFMA.FTZ R157, R203, R12, R157 ;  /* 0x0000000ccb9d7223 */ /* 0x000fe2000001009d */
[----:B------:R-:W-:Y:S02]  /*2080*/  MOV R186, R193 ;  /* 0x000000c100ba7202 */ /* 0x000fe40000000f00 */
[----:B0-----:R-:W4:Y:S01]  /*2090*/  LDL R193, [R1+0x6c] ;  /* 0x00006c0001c17983 */ /* 0x001f220000100800 */
[----:B------:R-:W-:-:S02]  /*20a0*/  SHF.L.U32 R14, R14, 0x10, RZ ;  /* 0x000000100e0e7819 */ /* 0x000fc400000006ff */
[----:B------:R-:W-:-:S03]  /*20b0*/  SHF.L.U32 R184, R184, 0x10, RZ ;  /* 0x00000010b8b87819 */ /* 0x000fc600000006ff */
[----:B------:R-:W-:Y:S01]  /*20c0*/  FADD.FTZ R14, -R19, R14 ;  /* 0x0000000e130e7221 */ /* 0x000fe20000010100 */
[----:B------:R-:W-:Y:S02]  /*20d0*/  SHF.L.U32 R13, R13, 0x10, RZ ;  /* 0x000000100d0d7819 */ /* 0x000fe400000006ff */
[----:B------:R-:W-:Y:S01]  /*20e0*/  PRMT R12, R190, 0x7632, R12 ;  /* 0x00007632be0c7816 */ /* 0x000fe2000000000c */
[----:B------:R-:W-:Y:S01]  /*20f0*/  FMUL.FTZ R14, R22, R14 ;  /* 0x0000000e160e7220 */ /* 0x000fe20000410000 */
[----:B------:R-:W-:Y:S01]  /*2100*/  FADD.FTZ R119, R119, R184 ;  /* 0x000000b877777221 */ /* 0x000fe20000010000 */
[----:B------:R-:W-:Y:S02]  /*2110*/  FADD.FTZ R13, -R19, R13 ;  /* 0x0000000d130d7221 */ /* 0x000fe40000010100 */
[----:B------:R-:W-:Y:S01]  /*2120*/  FFMA.FTZ R159, R14, R184, R159 ;  /* 0x000000b80e9f7223 */ /* 0x000fe2000001009f */
[----:B------:R-:W-:Y:S01]  /*2130*/  MOV R188, R213 ;  /* 0x000000d500bc7202 */ /* 0x000fe20000000f00 */
[----:B------:R-:W-:Y:S01]  /*2140*/  FMUL.FTZ R13, R22, R13 ;  /* 0x0000000d160d7220 */ /* 0x000fe20000410000 */
[----:B------:R-:W-:-:S04]  /*2150*/  FFMA.FTZ R20, R229, R186, R20 ;  /* 0x000000bae5147223 */ /* 0x000fc80000010014 */
[----:B------:R-:W-:-:S04]  /*2160*/  FFMA.FTZ R20, R203, R241, R20 ;  /* 0x000000f1cb147223 */ /* 0x000fc80000010014 */
[----:B------:R-:W-:Y:S01]  /*2170*/  FFMA.FTZ R20, R228, R188, R20 ;  /* 0x000000bce4147223 */ /* 0x000fe20000010014 */
[----:B------:R-:W-:Y:S02]  /*2180*/  IADD3 R232, PT, PT, R232, 0x20, RZ ;  /* 0x00000020e8e87810 */ /* 0x000fe40007ffe0ff */
[----:B--2---:R-:W-:-:S05]  /*2190*/  SHF.L.U32 R185, R219, 0x10, RZ ;  /* 0x00000010dbb97819 */ /* 0x004fca00000006ff */
[----:B------:R-:W-:Y:S01]  /*21a0*/  FMUL.FTZ R219, R185, R184 ;  /* 0x000000b8b9db7220 */ /* 0x000fe20000410000 */
[----:B------:R-:W-:Y:S02]  /*21b0*/  SHF.L.U32 R184, R12, 0x10, RZ ;  /* 0x000000100cb87819 */ /* 0x000fe400000006ff */
[----:B---3--:R-:W-:Y:S02]  /*21c0*/  SHF.L.U32 R185, R199, 0x10, RZ ;  /* 0x00000010c7b97819 */ /* 0x008fe400000006ff */
[----:B------:R-:W-:-:S03]  /*21d0*/  SHF.L.U32 R12, R187, 0x10, RZ ;  /* 0x00000010bb0c7819 */ /* 0x000fc600000006ff */
[-C--:B-1----:R-:W-:Y:S02]  /*21e0*/  FMUL.FTZ R213, R185, R184.reuse ;  /* 0x000000b8b9d57220 */ /* 0x082fe40000410000 */
[----:B------:R-:W-:Y:S01]  /*21f0*/  FADD.FTZ R185, -R19, R12 ;  /* 0x0000000c13b97221 */ /* 0x000fe20000010100 */
[----:B------:R-:W-:Y:S01]  /*2200*/  FADD.FTZ R113, R113, R184 ;  /* 0x000000b871717221 */ /* 0x000fe20000010000 */
[----:B------:R-:W-:Y:S01]  /*2210*/  FFMA.FTZ R153, R13, R184, R153 ;  /* 0x000000b80d997223 */ /* 0x000fe20000010099 */
[----:B------:R-:W-:Y:S01]  /*2220*/  SHF.L.U32 R12, R191, 0x10, RZ ;  /* 0x00000010bf0c7819 */ /* 0x000fe200000006ff */
[----:B------:R-:W-:Y:S01]  /*2230*/  FMUL.FTZ R199, R22, R185 ;  /* 0x000000b916c77220 */ /* 0x000fe20000410000 */
[----:B----4-:R-:W-:Y:S02]  /*2240*/  SHF.L.U32 R184, R193, 0x10, RZ ;  /* 0x00000010c1b87819 */ /* 0x010fe400000006ff */
[----:B------:R-:W-:Y:S01]  /*2250*/  PRMT R187, R187, 0x7632, R187 ;  /* 0x00007632bbbb7816 */ /* 0x000fe200000000bb */
[-C--:B------:R-:W-:Y:S01]  /*2260*/  FFMA.FTZ R154, R199, R12.reuse, R154 ;  /* 0x0000000cc79a7223 */ /* 0x080fe2000001009a */
[----:B------:R-:W-:Y:S01]  /*2270*/  FADD.FTZ R114, R114, R12 ;  /* 0x0000000c72727221 */ /* 0x000fe20000010000 */
[----:B------:R-:W-:Y:S01]  /*2280*/  FMUL.FTZ R238, R184, R12 ;  /* 0x0000000cb8ee7220 */ /* 0x000fe20000410000 */
[----:B------:R-:W-:-:S02]  /*2290*/  SHF.L.U32 R12, R187, 0x10, RZ ;  /* 0x00000010bb0c7819 */ /* 0x000fc400000006ff */
[----:B------:R-:W-:-:S03]  /*22a0*/  PRMT R184, R191, 0x7632, R184 ;  /* 0x00007632bfb87816 */ /* 0x000fc600000000b8 */
[----:B------:R-:W-:Y:S01]  /*22b0*/  FADD.FTZ R12, -R19, R12 ;  /* 0x0000000c130c7221 */ /* 0x000fe20000010100 */
[----:B------:R-:W-:Y:S02]  /*22c0*/  SHF.L.U32 R184, R184, 0x10, RZ ;  /* 0x00000010b8b87819 */ /* 0x000fe400000006ff */
[----:B------:R-:W-:Y:S01]  /*22d0*/  SHF.L.U32 R185, R189, 0x10, RZ ;  /* 0x00000010bdb97819 */ /* 0x000fe200000006ff */
[----:B------:R-:W-:Y:S02]  /*22e0*/  FMUL.FTZ R12, R22, R12 ;  /* 0x0000000c160c7220 */ /* 0x000fe40000410000 */
[----:B------:R-:W-:Y:S02]  /*22f0*/  FADD.FTZ R115, R115, R184 ;  /* 0x000000b873737221 */ /* 0x000fe40000010000 */
[-C--:B------:R-:W-:Y:S01]  /*2300*/  FMUL.FTZ R193, R185, R184.reuse ;  /* 0x000000b8b9c17220 */ /* 0x080fe20000410000 */
[----:B------:R-:W-:Y:S01]  /*2310*/  FFMA.FTZ R155, R12, R184, R155 ;  /* 0x000000b80c9b7223 */ /* 0x000fe2000001009b */
[----:B------:R-:W-:-:S04]  /*2320*/  FADD.FTZ R184, R196, R186 ;  /* 0x000000bac4b87221 */ /* 0x000fc80000010000 */
[----:B------:R-:W-:-:S04]  /*2330*/  FADD.FTZ R184, R184, R241 ;  /* 0x000000f1b8b87221 */ /* 0x000fc80000010000 */
        /* <DEDUP_REMOVED lines=10> */
[----:B------:R-:W-:-:S07]  /*23e0*/  FADD.FTZ R196, R184, R193 ;  /* 0x000000c1b8c47221 */ /* 0x000fce0000010000 */
.L_x_353:
[----:B------:R-:W-:Y:S05]  /*23f0*/  BSYNC.RECONVERGENT B2 ;  /* 0x0000000000027941 */ /* 0x000fea0003800200 */
.L_x_352:
[----:B------:R-:W-:Y:S04]  /*2400*/  BSSY.RECONVERGENT B2, `(.L_x_354) ;  /* 0x0000069000027945 */ /* 0x000fe80003800200 */
[----:B------:R-:W-:Y:S05]  /*2410*/  @!P3 BRA `(.L_x_355) ;  /* 0x00000004009cb947 */ /* 0x000fea0003800000 */
[----:B------:R-:W0:Y:S01]  /*2420*/  LDC.64 R10, c[0x0][0x3a8] ;  /* 0x0000ea00ff0a7b82 */ /* 0x000e220000000a00 */
[----:B------:R-:W2:Y:S04]  /*2430*/  LDL R218, [R1+0x50] ;  /* 0x0000500001da7983 */ /* 0x000ea80000100800 */
[----:B------:R-:W3:Y:S03]  /*2440*/  LDL R212, [R1+0x54] ;  /* 0x0000540001d47983 */ /* 0x000ee60000100800 */
[----:B------:R-:W1:Y:S01]  /*2450*/  LDC.64 R188, c[0x0][0x428] ;  /* 0x00010a00ffbc7b82 */ /* 0x000e620000000a00 */
[----:B------:R-:W4:Y:S04]  /*2460*/  LDL R197, [R1+0x58] ;  /* 0x0000580001c57983 */ /* 0x000f280000100800 */
[----:B------:R-:W4:Y:S04]  /*2470*/  LDL R192, [R1+0xf0] ;  /* 0x0000f00001c07983 */ /* 0x000f280000100800 */
[----:B------:R-:W4:Y:S01]  /*2480*/  LDL R237, [R1+0xf4] ;  /* 0x0000f40001ed7983 */ /* 0x000f220000100800 */
[----:B0-----:R-:W-:-:S05]  /*2490*/  IMAD.WIDE.U32 R10, R232, 0x10, R10 ;  /* 0x00000010e80a7825 */ /* 0x001fca00078e000a */
[----:B------:R1:W3:Y:S02]  /*24a0*/  LDG.E.128 R184, desc[UR6][R10.64] ;  /* 0x000000060ab87981 */ /* 0x0002e4000c1e1d00 */
[----:B-1----:R-:W-:-:S05]  /*24b0*/  IMAD.WIDE.U32 R10, R232, 0x10, R188 ;  /* 0x00000010e80a7825 */ /* 0x002fca00078e00bc */
[----:B------:R2:W4:Y:S02]  /*24c0*/  LDG.E.128 R188, desc[UR6][R10.64] ;  /* 0x000000060abc7981 */ /* 0x000524000c1e1d00 */
        /* <DEDUP_REMOVED lines=11> */
[----:B------:R-:W-:Y:S01]  /*2580*/  FFMA.FTZ R148, R227, R10, R148 ;  /* 0x0000000ae3947223 */ /* 0x000fe20000010094 */
[----:B------:R-:W-:Y:S01]  /*2590*/  FMUL.FTZ R252, R10, R11 ;  /* 0x0000000b0afc7220 */ /* 0x000fe20000410000 */
[----:B------:R-:W-:Y:S01]  /*25a0*/  SHF.L.U32 R10, R189, 0x10, RZ ;  /* 0x00000010bd0a7819 */ /* 0x000fe200000006ff */
[----:B------:R-:W-:Y:S01]  /*25b0*/  FADD.FTZ R9, -R19, R9 ;  /* 0x0000000913097221 */ /* 0x000fe20000010100 */
[----:B------:R-:W-:-:S03]  /*25c0*/  SHF.L.U32 R11, R212, 0x10, RZ ;  /* 0x00000010d40b7819 */ /* 0x000fc600000006ff */
[----:B------:R-:W-:Y:S01]  /*25d0*/  FADD.FTZ R110, R110, R10 ;  /* 0x0000000a6e6e7221 */ /* 0x000fe20000010000 */
[----:B------:R-:W-:Y:S01]  /*25e0*/  FFMA.FTZ R150, R226, R10, R150 ;  /* 0x0000000ae2967223 */ /* 0x000fe20000010096 */
[----:B------:R-:W-:Y:S01]  /*25f0*/  FMUL.FTZ R251, R10, R11 ;  /* 0x0000000b0afb7220 */ /* 0x000fe20000410000 */
[----:B------:R-:W-:Y:S01]  /*2600*/  FMUL.FTZ R222, R22, R9 ;  /* 0x0000000916de7220 */ /* 0x000fe20000410000 */
[----:B------:R-:W-:Y:S02]  /*2610*/  SHF.L.U32 R10, R190, 0x10, RZ ;  /* 0x00000010be0a7819 */ /* 0x000fe400000006ff */
[----:B------:R-:W-:Y:S02]  /*2620*/  SHF.L.U32 R11, R197, 0x10, RZ ;  /* 0x00000010c50b7819 */ /* 0x000fe400000006ff */
[----:B------:R-:W-:Y:S01]  /*2630*/  SHF.L.U32 R9, R184, 0x10, RZ ;  /* 0x00000010b8097819 */ /* 0x000fe200000006ff */
[----:B------:R-:W2:Y:S01]  /*2640*/  LDL R197, [R1+0xf8] ;  /* 0x0000f80001c57983 */ /* 0x000ea20000100800 */
[----:B------:R-:W-:Y:S01]  /*2650*/  FADD.FTZ R104, R104, R10 ;  /* 0x0000000a68687221 */ /* 0x000fe20000010000 */
[----:B------:R-:W-:Y:S01]  /*2660*/  FFMA.FTZ R144, R222, R10, R144 ;  /* 0x0000000ade907223 */ /* 0x000fe20000010090 */
[----:B------:R-:W-:Y:S01]  /*2670*/  FMUL.FTZ R247, R10, R11 ;  /* 0x0000000b0af77220 */ /* 0x000fe20000410000 */
[----:B------:R-:W-:Y:S01]  /*2680*/  FADD.FTZ R10, -R19, R9 ;  /* 0x00000009130a7221 */ /* 0x000fe20000010100 */
[----:B------:R-:W-:-:S02]  /*2690*/  PRMT R184, R188, 0x7632, R184 ;  /* 0x00007632bcb87816 */ /* 0x000fc400000000b8 */
[----:B------:R-:W3:Y:S01]  /*26a0*/  LDL R188, [R1+0xfc] ;  /* 0x0000fc0001bc7983 */ /* 0x000ee20000100800 */
[----:B------:R-:W-:Y:S01]  /*26b0*/  FMUL.FTZ R202, R22, R10 ;  /* 0x0000000a16ca7220 */ /* 0x000fe20000410000 */
[----:B------:R-:W-:Y:S02]  /*26c0*/  SHF.L.U32 R10, R192, 0x10, RZ ;  /* 0x00000010c00a7819 */ /* 0x000fe400000006ff */
[----:B------:R-:W4:Y:S01]  /*26d0*/  LDL R192, [R1+0x5c] ;  /* 0x00005c0001c07983 */ /* 0x000f220000100800 */
[----:B------:R-:W-:Y:S02]  /*26e0*/  PRMT R11, R185, 0x7632, R11 ;  /* 0x00007632b90b7816 */ /* 0x000fe4000000000b */
[----:B------:R-:W-:Y:S02]  /*26f0*/  SHF.L.U32 R9, R184, 0x10, RZ ;  /* 0x00000010b8097819 */ /* 0x000fe400000006ff */
[----:B------:R-:W-:Y:S02]  /*2700*/  SHF.L.U32 R11, R11, 0x10, RZ ;  /* 0x000000100b0b7819 */ /* 0x000fe400000006ff */
[----:B------:R-:W-:Y:S01]  /*2710*/  PRMT R184, R189, 0x7632, R184 ;  /* 0x00007632bdb87816 */ /* 0x000fe200000000b8 */
[----:B------:R-:W-:Y:S01]  /*2720*/  FMUL.FTZ R240, R9, R10 ;  /* 0x0000000a09f07220 */ /* 0x000fe20000410000 */
[----:B------:R-:W-:Y:S01]  /*2730*/  PRMT R10, R186, 0x7632, R10 ;  /* 0x00007632ba0a7816 */ /* 0x000fe2000000000a */
[----:B------:R-:W-:Y:S01]  /*2740*/  FADD.FTZ R11, -R19, R11 ;  /* 0x0000000b130b7221 */ /* 0x000fe20000010100 */
[----:B------:R-:W-:Y:S01]  /*2750*/  SHF.L.U32 R184, R184, 0x10, RZ ;  /* 0x00000010b8b87819 */ /* 0x000fe200000006ff */
[----:B------:R-:W-:Y:S01]  /*2760*/  FADD.FTZ R109, R109, R9 ;  /* 0x000000096d6d7221 */ /* 0x000fe20000010000 */
[----:B------:R-:W-:Y:S01]  /*2770*/  SHF.L.U32 R185, R237, 0x10, RZ ;  /* 0x00000010edb97819 */ /* 0x000fe200000006ff */
[----:B------:R-:W-:Y:S01]  /*2780*/  FFMA.FTZ R149, R202, R9, R149 ;  /* 0x00000009ca957223 */ /* 0x000fe20000010095 */
[----:B------:R-:W-:Y:S01]  /*2790*/  SHF.L.U32 R10, R10, 0x10, RZ ;  /* 0x000000100a0a7819 */ /* 0x000fe200000006ff */
[----:B------:R-:W-:Y:S01]  /*27a0*/  FMUL.FTZ R11, R22, R11 ;  /* 0x0000000b160b7220 */ /* 0x000fe20000410000 */
[----:B------:R-:W-:Y:S01]  /*27b0*/  PRMT R9, R190, 0x7632, R9 ;  /* 0x00007632be097816 */ /* 0x000fe20000000009 */
[----:B------:R-:W-:Y:S01]  /*27c0*/  FADD.FTZ R111, R111, R184 ;  /* 0x000000b86f6f7221 */ /* 0x000fe20000010000 */
[----:B------:R-:W-:Y:S01]  /*27d0*/  FMUL.FTZ R218, R184, R185 ;  /* 0x000000b9b8da7220 */ /* 0x000fe20000410000 */
[----:B------:R-:W-:Y:S01]  /*27e0*/  FFMA.FTZ R151, R11, R184, R151 ;  /* 0x000000b80b977223 */ /* 0x000fe20000010097 */
[----:B------:R-:W-:Y:S01]  /*27f0*/  FADD.FTZ R10, -R19, R10 ;  /* 0x0000000a130a7221 */ /* 0x000fe20000010100 */
[----:B------:R-:W-:-:S02]  /*2800*/  SHF.L.U32 R184, R9, 0x10, RZ ;  /* 0x0000001009b87819 */ /* 0x000fc400000006ff */
[----:B------:R-:W-:Y:S01]  /*2810*/  SHF.L.U32 R9, R187, 0x10, RZ ;  /* 0x00000010bb097819 */ /* 0x000fe200000006ff */
[----:B------:R-:W-:Y:S02]  /*2820*/  FMUL.FTZ R10, R22, R10 ;  /* 0x0000000a160a7220 */ /* 0x000fe40000410000 */
[----:B------:R-:W-:Y:S02]  /*2830*/  FADD.FTZ R105, R105, R184 ;  /* 0x000000b869697221 */ /* 0x000fe40000010000 */
[----:B------:R-:W-:Y:S01]  /*2840*/  FFMA.FTZ R145, R10, R184, R145 ;  /* 0x000000b80a917223 */ /* 0x000fe20000010091 */
[----:B------:R-:W-:Y:S01]  /*2850*/  PRMT R187, R187, 0x7632, R187 ;  /* 0x00007632bbbb7816 */ /* 0x000fe200000000bb */
[----:B------:R-:W-:-:S04]  /*2860*/  FFMA.FTZ R20, R227, R252, R20 ;  /* 0x000000fce3147223 */ /* 0x000fc80000010014 */
[----:B------:R-:W-:-:S04]  /*2870*/  FFMA.FTZ R20, R202, R240, R20 ;  /* 0x000000f0ca147223 */ /* 0x000fc80000010014 */
[----:B------:R-:W-:-:S04]  /*2880*/  FFMA.FTZ R20, R226, R251, R20 ;  /* 0x000000fbe2147223 */ /* 0x000fc80000010014 */
[----:B------:R-:W-:-:S04]  /*2890*/  FFMA.FTZ R20, R11, R218, R20 ;  /* 0x000000da0b147223 */ /* 0x000fc80000010014 */
[----:B------:R-:W-:Y:S01]  /*28a0*/  FFMA.FTZ R20, R222, R247, R20 ;  /* 0x000000f7de147223 */ /* 0x000fe20000010014 */
[----:B------:R-:W-:Y:S02]  /*28b0*/  IADD3 R232, PT, PT, R232, 0x20, RZ ;  /* 0x00000020e8e87810 */ /* 0x000fe40007ffe0ff */
[----:B--2---:R-:W-:-:S05]  /*28c0*/  SHF.L.U32 R185, R197, 0x10, RZ ;  /* 0x00000010c5b97819 */ /* 0x004fca00000006ff */
[----:B------:R-:W-:Y:S01]  /*28d0*/  FMUL.FTZ R212, R184, R185 ;  /* 0x000000b9b8d47220 */ /* 0x000fe20000410000 */
[----:B------:R-:W-:Y:S01]  /*28e0*/  FADD.FTZ R185, -R19, R9 ;  /* 0x0000000913b97221 */ /* 0x000fe20000010100 */
[----:B------:R-:W-:-:S03]  /*28f0*/  SHF.L.U32 R9, R191, 0x10, RZ ;  /* 0x00000010bf097819 */ /* 0x000fc600000006ff */
[----:B------:R-:W-:Y:S01]  /*2900*/  FMUL.FTZ R197, R22, R185 ;  /* 0x000000b916c57220 */ /* 0x000fe20000410000 */
[----:B----4-:R-:W-:Y:S01]  /*2910*/  SHF.L.U32 R184, R192, 0x10, RZ ;  /* 0x00000010c0b87819 */ /* 0x010fe200000006ff */
[----:B------:R-:W-:Y:S02]  /*2920*/  FADD.FTZ R106, R106, R9 ;  /* 0x000000096a6a7221 */ /* 0x000fe40000010000 */
[----:B------:R-:W-:Y:S02]  /*2930*/  FFMA.FTZ R146, R197, R9, R146 ;  /* 0x00000009c5927223 */ /* 0x000fe40000010092 */
[----:B------:R-:W-:Y:S01]  /*2940*/  FMUL.FTZ R237, R9, R184 ;  /* 0x000000b809ed7220 */ /* 0x000fe20000410000 */
[----:B------:R-:W-:Y:S02]  /*2950*/  SHF.L.U32 R9, R187, 0x10, RZ ;  /* 0x00000010bb097819 */ /* 0x000fe400000006ff */
[----:B------:R-:W-:-:S03]  /*2960*/  PRMT R184, R191, 0x7632, R184 ;  /* 0x00007632bfb87816 */ /* 0x000fc600000000b8 */
[----:B------:R-:W-:Y:S01]  /*2970*/  FADD.FTZ R9, -R19, R9 ;  /* 0x0000000913097221 */ /* 0x000fe20000010100 */
[----:B------:R-:W-:Y:S02]  /*2980*/  SHF.L.U32 R184, R184, 0x10, RZ ;  /* 0x00000010b8b87819 */ /* 0x000fe400000006ff */
[----:B---3--:R-:W-:Y:S01]  /*2990*/  SHF.L.U32 R185, R188, 0x10, RZ ;  /* 0x00000010bcb97819 */ /* 0x008fe200000006ff */
[----:B------:R-:W-:Y:S02]  /*29a0*/  FMUL.FTZ R9, R22, R9 ;  /* 0x0000000916097220 */ /* 0x000fe40000410000 */
[----:B------:R-:W-:Y:S02]  /*29b0*/  FADD.FTZ R107, R107, R184 ;  /* 0x000000b86b6b7221 */ /* 0x000fe40000010000 */
[----:B------:R-:W-:Y:S01]  /*29c0*/  FMUL.FTZ R192, R184, R185 ;  /* 0x000000b9b8c07220 */ /* 0x000fe20000410000 */
[----:B------:R-:W-:Y:S01]  /*29d0*/  FFMA.FTZ R147, R9, R184, R147 ;  /* 0x000000b809937223 */ /* 0x000fe20000010093 */
[----:B------:R-:W-:-:S04]  /*29e0*/  FADD.FTZ R184, R196, R252 ;  /* 0x000000fcc4b87221 */ /* 0x000fc80000010000 */
[----:B------:R-:W-:-:S04]  /*29f0*/  FADD.FTZ R184, R184, R240 ;  /* 0x000000f0b8b87221 */ /* 0x000fc80000010000 */
        /* <DEDUP_REMOVED lines=8> */
[----:B------:R-:W-:-:S07]  /*2a80*/  FADD.FTZ R196, R184, R192 ;  /* 0x000000c0b8c47221 */ /* 0x000fce0000010000 */
.L_x_355:
[----:B------:R-:W-:Y:S05]  /*2a90*/  BSYNC.RECONVERGENT B2 ;  /* 0x0000000000027941 */ /* 0x000fea0003800200 */
.L_x_354:
        /* <DEDUP_REMOVED lines=15> */
[----:B------:R-:W-:Y:S02]  /*2b90*/  PRMT R8, R184, 0x7632, R8 ;  /* 0x00007632b8087816 */ /* 0x000fe40000000008 */
[----:B------:R-:W2:Y:S01]  /*2ba0*/  LDL R184, [R1+0x4c] ;  /* 0x00004c0001b87983 */ /* 0x000ea20000100800 */
[----:B------:R-:W-:-:S04]  /*2bb0*/  FADD.FTZ R5, -R19, R5 ;  /* 0x0000000513057221 */ /* 0x000fc80000010100 */
[----:B-----5:R-:W-:Y:S01]  /*2bc0*/  FMUL.FTZ R225, R22, R5 ;  /* 0x0000000516e17220 */ /* 0x020fe20000410000 */
[----:B------:R-:W-:Y:S02]  /*2bd0*/  SHF.L.U32 R5, R185, 0x10, RZ ;  /* 0x00000010b9057819 */ /* 0x000fe400000006ff */
[----:B----4-:R-:W-:-:S03]  /*2be0*/  SHF.L.U32 R6, R188, 0x10, RZ ;  /* 0x00000010bc067819 */ /* 0x010fc600000006ff */
[----:B------:R-:W-:Y:S02]  /*2bf0*/  FADD.FTZ R5, -R19, R5 ;  /* 0x0000000513057221 */ /* 0x000fe40000010100 */
[----:B------:R-:W-:Y:S01]  /*2c00*/  FADD.FTZ R100, R100, R6 ;  /* 0x0000000664647221 */ /* 0x000fe20000010000 */
[----:B------:R-:W-:Y:S01]  /*2c10*/  FFMA.FTZ R140, R225, R6, R140 ;  /* 0x00000006e18c7223 */ /* 0x000fe2000001008c */
[----:B------:R-:W-:Y:S01]  /*2c20*/  FMUL.FTZ R250, R6, R7 ;  /* 0x0000000706fa7220 */ /* 0x000fe20000410000 */
[----:B------:R-:W-:Y:S01]  /*2c30*/  SHF.L.U32 R6, R189, 0x10, RZ ;  /* 0x00000010bd067819 */ /* 0x000fe200000006ff */
[----:B------:R-:W-:Y:S01]  /*2c40*/  FMUL.FTZ R224, R22, R5 ;  /* 0x0000000516e07220 */ /* 0x000fe20000410000 */
[----:B------:R-:W-:Y:S02]  /*2c50*/  SHF.L.U32 R7, R217, 0x10, RZ ;  /* 0x00000010d9077819 */ /* 0x000fe400000006ff */
[----:B------:R-:W-:Y:S01]  /*2c60*/  SHF.L.U32 R5, R186, 0x10, RZ ;  /* 0x00000010ba057819 */ /* 0x000fe200000006ff */
[----:B------:R-:W-:Y:S01]  /*2c70*/  FADD.FTZ R102, R102, R6 ;  /* 0x0000000666667221 */ /* 0x000fe20000010000 */
[----:B------:R-:W-:Y:S01]  /*2c80*/  FFMA.FTZ R142, R224, R6, R142 ;  /* 0x00000006e08e7223 */ /* 0x000fe2000001008e */
[----:B------:R-:W-:Y:S01]  /*2c90*/  FMUL.FTZ R249, R6, R7 ;  /* 0x0000000706f97220 */ /* 0x000fe20000410000 */
[----:B------:R-:W-:Y:S01]  /*2ca0*/  SHF.L.U32 R7, R211, 0x10, RZ ;  /* 0x00000010d3077819 */ /* 0x000fe200000006ff */
[----:B------:R-:W-:Y:S01]  /*2cb0*/  FADD.FTZ R5, -R19, R5 ;  /* 0x0000000513057221 */ /* 0x000fe20000010100 */
[----:B------:R-:W3:Y:S01]  /*2cc0*/  LDL R211, [R1+0xe8] ;  /* 0x0000e80001d37983 */ /* 0x000ee20000100800 */
[----:B------:R-:W-:-:S02]  /*2cd0*/  SHF.L.U32 R6, R190, 0x10, RZ ;  /* 0x00000010be067819 */ /* 0x000fc400000006ff */
[----:B------:R-:W-:Y:S01]  /*2ce0*/  FMUL.FTZ R221, R22, R5 ;  /* 0x0000000516dd7220 */ /* 0x000fe20000410000 */
[----:B------:R-:W-:Y:S02]  /*2cf0*/  SHF.L.U32 R5, R8, 0x10, RZ ;  /* 0x0000001008057819 */ /* 0x000fe400000006ff */
[----:B------:R-:W-:Y:S02]  /*2d00*/  PRMT R8, R185, 0x7632, R8 ;  /* 0x00007632b9087816 */ /* 0x000fe40000000008 */
[----:B------:R-:W4:Y:S01]  /*2d10*/  LDL R185, [R1+0xec] ;  /* 0x0000ec0001b97983 */ /* 0x000f220000100800 */
[----:B------:R-:W-:Y:S01]  /*2d20*/  FADD.FTZ R96, R96, R6 ;  /* 0x0000000660607221 */ /* 0x000fe20000010000 */
[----:B------:R-:W-:Y:S01]  /*2d30*/  FFMA.FTZ R136, R221, R6, R136 ;  /* 0x00000006dd887223 */ /* 0x000fe20000010088 */
[----:B------:R-:W-:Y:S01]  /*2d40*/  FMUL.FTZ R246, R6, R7 ;  /* 0x0000000706f67220 */ /* 0x000fe20000410000 */
[----:B------:R-:W-:Y:S01]  /*2d50*/  PRMT R6, R188, 0x7632, R6 ;  /* 0x00007632bc067816 */ /* 0x000fe20000000006 */
[----:B------:R-:W-:Y:S01]  /*2d60*/  FADD.FTZ R5, -R19, R5 ;  /* 0x0000000513057221 */ /* 0x000fe20000010100 */
[----:B------:R-:W-:-:S02]  /*2d70*/  SHF.L.U32 R7, R236, 0x10, RZ ;  /* 0x00000010ec077819 */ /* 0x000fc400000006ff */
[----:B------:R-:W-:Y:S01]  /*2d80*/  SHF.L.U32 R6, R6, 0x10, RZ ;  /* 0x0000001006067819 */ /* 0x000fe200000006ff */
[----:B------:R-:W-:Y:S01]  /*2d90*/  FMUL.FTZ R201, R22, R5 ;  /* 0x0000000516c97220 */ /* 0x000fe20000410000 */
[----:B------:R-:W-:-:S03]  /*2da0*/  SHF.L.U32 R5, R8, 0x10, RZ ;  /* 0x0000001008057819 */ /* 0x000fc600000006ff */
[--C-:B------:R-:W-:Y:S01]  /*2db0*/  FADD.FTZ R101, R101, R6.reuse ;  /* 0x0000000665657221 */ /* 0x100fe20000010000 */
[----:B------:R-:W-:Y:S01]  /*2dc0*/  FFMA.FTZ R141, R201, R6, R141 ;  /* 0x00000006c98d7223 */ /* 0x000fe2000001008d */
[----:B------:R-:W-:Y:S01]  /*2dd0*/  FMUL.FTZ R239, R6, R7 ;  /* 0x0000000706ef7220 */ /* 0x000fe20000410000 */
[----:B------:R-:W-:Y:S01]  /*2de0*/  PRMT R7, R186, 0x7632, R7 ;  /* 0x00007632ba077816 */ /* 0x000fe20000000007 */
[----:B------:R-:W-:Y:S01]  /*2df0*/  FADD.FTZ R8, -R19, R5 ;  /* 0x0000000513087221 */ /* 0x000fe20000010100 */
[----:B------:R-:W-:Y:S02]  /*2e00*/  PRMT R6, R189, 0x7632, R6 ;  /* 0x00007632bd067816 */ /* 0x000fe40000000006 */
[----:B------:R-:W-:Y:S01]  /*2e10*/  SHF.L.U32 R7, R7, 0x10, RZ ;  /* 0x0000001007077819 */ /* 0x000fe200000006ff */
[----:B------:R-:W-:Y:S01]  /*2e20*/  FMUL.FTZ R8, R22, R8 ;  /* 0x0000000816087220 */ /* 0x000fe20000410000 */
[----:B------:R-:W-:Y:S02]  /*2e30*/  SHF.L.U32 R6, R6, 0x10, RZ ;  /* 0x0000001006067819 */ /* 0x000fe400000006ff */
[----:B------:R-:W-:Y:S01]  /*2e40*/  SHF.L.U32 R23, R23, 0x10, RZ ;  /* 0x0000001017177819 */ /* 0x000fe200000006ff */
[----:B------:R-:W-:Y:S01]  /*2e50*/  FADD.FTZ R7, -R19, R7 ;  /* 0x0000000713077221 */ /* 0x000fe20000010100 */
[----:B------:R-:W-:Y:S01]  /*2e60*/  PRMT R5, R190, 0x7632, R5 ;  /* 0x00007632be057816 */ /* 0x000fe20000000005 */
[----:B------:R-:W-:Y:S01]  /*2e70*/  FADD.FTZ R103, R103, R6 ;  /* 0x0000000667677221 */ /* 0x000fe20000010000 */
[----:B------:R-:W-:Y:S01]  /*2e80*/  FFMA.FTZ R143, R8, R6, R143 ;  /* 0x00000006088f7223 */ /* 0x000fe2000001008f */
[----:B------:R-:W-:Y:S01]  /*2e90*/  FMUL.FTZ R217, R6, R23 ;  /* 0x0000001706d97220 */ /* 0x000fe20000410000 */
[----:B------:R-:W-:Y:S01]  /*2ea0*/  SHF.L.U32 R6, R187, 0x10, RZ ;  /* 0x00000010bb067819 */ /* 0x000fe200000006ff */
[----:B------:R-:W-:Y:S01]  /*2eb0*/  FMUL.FTZ R7, R22, R7 ;  /* 0x0000000716077220 */ /* 0x000fe20000410000 */
[----:B------:R-:W-:-:S03]  /*2ec0*/  SHF.L.U32 R5, R5, 0x10, RZ ;  /* 0x0000001005057819 */ /* 0x000fc600000006ff */
[----:B------:R-:W-:Y:S02]  /*2ed0*/  FADD.FTZ R6, -R19, R6 ;  /* 0x0000000613067221 */ /* 0x000fe40000010100 */
[----:B------:R-:W-:Y:S01]  /*2ee0*/  FADD.FTZ R97, R97, R5 ;  /* 0x0000000561617221 */ /* 0x000fe20000010000 */
[----:B------:R-:W-:Y:S01]  /*2ef0*/  FFMA.FTZ R137, R7, R5, R137 ;  /* 0x0000000507897223 */ /* 0x000fe20000010089 */
[----:B------:R-:W-:Y:S01]  /*2f00*/  FMUL.FTZ R6, R22, R6 ;  /* 0x0000000616067220 */ /* 0x000fe20000410000 */
[----:B------:R-:W-:Y:S01]  /*2f10*/  PRMT R187, R187, 0x7632, R187 ;  /* 0x00007632bbbb7816 */ /* 0x000fe200000000bb */
[----:B------:R-:W-:-:S04]  /*2f20*/  FFMA.FTZ R20, R225, R250, R20 ;  /* 0x000000fae1147223 */ /* 0x000fc80000010014 */
[----:B------:R-:W-:-:S04]  /*2f30*/  FFMA.FTZ R20, R201, R239, R20 ;  /* 0x000000efc9147223 */ /* 0x000fc80000010014 */
[----:B------:R-:W-:-:S04]  /*2f40*/  FFMA.FTZ R20, R224, R249, R20 ;  /* 0x000000f9e0147223 */ /* 0x000fc80000010014 */
[----:B------:R-:W-:-:S04]  /*2f50*/  FFMA.FTZ R20, R8, R217, R20 ;  /* 0x000000d908147223 */ /* 0x000fc80000010014 */
[----:B------:R-:W-:Y:S01]  /*2f60*/  FFMA.FTZ R20, R221, R246, R20 ;  /* 0x000000f6dd147223 */ /* 0x000fe20000010014 */
[----:B------:R-:W-:Y:S02]  /*2f70*/  IADD3 R232, PT, PT, R232, 0x20, RZ ;  /* 0x00000020e8e87810 */ /* 0x000fe40007ffe0ff */
[----:B---3--:R-:W-:-:S05]  /*2f80*/  SHF.L.U32 R23, R211, 0x10, RZ ;  /* 0x00000010d3177819 */ /* 0x008fca00000006ff */
[----:B------:R-:W-:Y:S01]  /*2f90*/  FMUL.FTZ R211, R5, R23 ;  /* 0x0000001705d37220 */ /* 0x000fe20000410000 */
[----:B--2---:R-:W-:Y:S02]  /*2fa0*/  SHF.L.U32 R23, R184, 0x10, RZ ;  /* 0x00000010b8177819 */ /* 0x004fe400000006ff */
[----:B------:R-:W-:-:S05]  /*2fb0*/  SHF.L.U32 R5, R191, 0x10, RZ ;  /* 0x00000010bf057819 */ /* 0x000fca00000006ff */
[----:B------:R-:W-:Y:S01]  /*2fc0*/  FMUL.FTZ R236, R5, R23 ;  /* 0x0000001705ec7220 */ /* 0x000fe20000410000 */
[----:B------:R-:W-:Y:S01]  /*2fd0*/  FFMA.FTZ R138, R6, R5, R138 ;  /* 0x00000005068a7223 */ /* 0x000fe2000001008a */
[----:B------:R-:W-:Y:S01]  /*2fe0*/  FADD.FTZ R98, R98, R5 ;  /* 0x0000000562627221 */ /* 0x000fe20000010000 */
[----:B------:R-:W-:Y:S02]  /*2ff0*/  SHF.L.U32 R5, R187, 0x10, RZ ;  /* 0x00000010bb057819 */ /* 0x000fe400000006ff */
[----:B------:R-:W-:-:S03]  /*3000*/  PRMT R23, R191, 0x7632, R23 ;  /* 0x00007632bf177816 */ /* 0x000fc60000000017 */
[----:B------:R-:W-:Y:S01]  /*3010*/  FADD.FTZ R5, -R19, R5 ;  /* 0x0000000513057221 */ /* 0x000fe20000010100 */
[----:B------:R-:W-:Y:S02]  /*3020*/  SHF.L.U32 R184, R23, 0x10, RZ ;  /* 0x0000001017b87819 */ /* 0x000fe400000006ff */
[----:B----4-:R-:W-:Y:S01]  /*3030*/  SHF.L.U32 R23, R185, 0x10, RZ ;  /* 0x00000010b9177819 */ /* 0x010fe200000006ff */
        /* <DEDUP_REMOVED lines=15> */
.L_x_357:
[----:B------:R-:W-:Y:S05]  /*3130*/  BSYNC.RECONVERGENT B2 ;  /* 0x0000000000027941 */ /* 0x000fea0003800200 */
.L_x_356:
[----:B------:R-:W-:-:S13]  /*3140*/  ISETP.GE.U32.AND P5, PT, R200, 0xa0, PT ;  /* 0x000000a0c800780c */ /* 0x000fda0003fa6070 */
        /* <DEDUP_REMOVED lines=17> */
[----:B------:R-:W-:Y:S02]  /*3260*/  SHF.L.U32 R0, R185, 0x10, RZ ;  /* 0x00000010b9007819 */ /* 0x000fe400000006ff */
[----:B----4-:R-:W-:-:S03]  /*3270*/  SHF.L.U32 R2, R188, 0x10, RZ ;  /* 0x00000010bc027819 */ /* 0x010fc600000006ff */
[----:B------:R-:W-:Y:S02]  /*3280*/  FADD.FTZ R0, -R19, R0 ;  /* 0x0000000013007221 */ /* 0x000fe40000010100 */
[----:B------:R-:W-:Y:S01]  /*3290*/  FMUL.FTZ R244, R3, R2 ;  /* 0x0000000203f47220 */ /* 0x000fe20000410000 */
[----:B------:R-:W-:Y:S01]  /*32a0*/  SHF.L.U32 R3, R194, 0x10, RZ ;  /* 0x00000010c2037819 */ /* 0x000fe200000006ff */
[----:B------:R-:W-:Y:S01]  /*32b0*/  FMUL.FTZ R207, R22, R0 ;  /* 0x0000000016cf7220 */ /* 0x000fe20000410000 */
[----:B------:R-:W2:Y:S01]  /*32c0*/  LDL R194, [R1+0x38] ;  /* 0x0000380001c27983 */ /* 0x000ea20000100800 */
[----:B------:R-:W-:Y:S01]  /*32d0*/  SHF.L.U32 R0, R4, 0x10, RZ ;  /* 0x0000001004007819 */ /* 0x000fe200000006ff */
[----:B------:R-:W-:Y:S01]  /*32e0*/  FADD.FTZ R92, R92, R2 ;  /* 0x000000025c5c7221 */ /* 0x000fe20000010000 */
[----:B------:R-:W-:Y:S01]  /*32f0*/  FFMA.FTZ R132, R209, R2, R132 ;  /* 0x00000002d1847223 */ /* 0x000fe20000010084 */
[----:B------:R-:W-:Y:S02]  /*3300*/  SHF.L.U32 R2, R189, 0x10, RZ ;  /* 0x00000010bd027819 */ /* 0x000fe400000006ff */
[--C-:B------:R-:W-:Y:S01]  /*3310*/  FADD.FTZ R4, -R19, R0.reuse ;  /* 0x0000000013047221 */ /* 0x100fe20000010100 */
[----:B------:R-:W-:-:S02]  /*3320*/  PRMT R0, R189, 0x7632, R0 ;  /* 0x00007632bd007816 */ /* 0x000fc40000000000 */
[----:B------:R-:W3:Y:S01]  /*3330*/  LDL R189, [R1+0x3c] ;  /* 0x00003c0001bd7983 */ /* 0x000ee20000100800 */
[-C--:B------:R-:W-:Y:S01]  /*3340*/  FMUL.FTZ R243, R3, R2.reuse ;  /* 0x0000000203f37220 */ /* 0x080fe20000410000 */
[----:B------:R-:W-:Y:S02]  /*3350*/  PRMT R3, R188, 0x7632, R3 ;  /* 0x00007632bc037816 */ /* 0x000fe40000000003 */
[----:B------:R-:W4:Y:S01]  /*3360*/  LDL R188, [R1+0xdc] ;  /* 0x0000dc0001bc7983 */ /* 0x000f220000100800 */
[----:B------:R-:W-:Y:S01]  /*3370*/  FADD.FTZ R94, R94, R2 ;  /* 0x000000025e5e7221 */ /* 0x000fe20000010000 */
[----:B------:R-:W-:Y:S01]  /*3380*/  FFMA.FTZ R134, R207, R2, R134 ;  /* 0x00000002cf867223 */ /* 0x000fe20000010086 */
[----:B------:R-:W-:Y:S01]  /*3390*/  PRMT R2, R185, 0x7632, R2 ;  /* 0x00007632b9027816 */ /* 0x000fe20000000002 */
[----:B------:R-:W-:-:S03]  /*33a0*/  FMUL.FTZ R215, R22, R4 ;  /* 0x0000000416d77220 */ /* 0x000fc60000410000 */
[----:B------:R-:W-:Y:S02]  /*33b0*/  SHF.L.U32 R2, R2, 0x10, RZ ;  /* 0x0000001002027819 */ /* 0x000fe400000006ff */
[----:B------:R-:W-:Y:S02]  /*33c0*/  SHF.L.U32 R3, R3, 0x10, RZ ;  /* 0x0000001003037819 */ /* 0x000fe400000006ff */
[----:B------:R-:W-:Y:S01]  /*33d0*/  SHF.L.U32 R4, R205, 0x10, RZ ;  /* 0x00000010cd047819 */ /* 0x000fe200000006ff */
[----:B------:R-:W-:Y:S01]  /*33e0*/  FADD.FTZ R2, -R19, R2 ;  /* 0x0000000213027221 */ /* 0x000fe20000010100 */
[----:B------:R-:W-:-:S03]  /*33f0*/  SHF.L.U32 R0, R0, 0x10, RZ ;  /* 0x0000001000007819 */ /* 0x000fc600000006ff */
[-C--:B------:R-:W-:Y:S01]  /*3400*/  FMUL.FTZ R235, R4, R3.reuse ;  /* 0x0000000304eb7220 */ /* 0x080fe20000410000 */
[----:B------:R-:W-:Y:S01]  /*3410*/  FMUL.FTZ R4, R22, R2 ;  /* 0x0000000216047220 */ /* 0x000fe20000410000 */
[----:B------:R-:W-:Y:S01]  /*3420*/  SHF.L.U32 R2, R210, 0x10, RZ ;  /* 0x00000010d2027819 */ /* 0x000fe200000006ff */
[----:B------:R-:W-:Y:S01]  /*3430*/  FADD.FTZ R93, R93, R3 ;  /* 0x000000035d5d7221 */ /* 0x000fe20000010000 */
[----:B------:R-:W-:Y:S01]  /*3440*/  FFMA.FTZ R133, R215, R3, R133 ;  /* 0x00000003d7857223 */ /* 0x000fe20000010085 */
[----:B------:R-:W-:Y:S02]  /*3450*/  SHF.L.U32 R3, R186, 0x10, RZ ;  /* 0x00000010ba037819 */ /* 0x000fe400000006ff */
[----:B------:R-:W-:Y:S01]  /*3460*/  FMUL.FTZ R216, R2, R0 ;  /* 0x0000000002d87220 */ /* 0x000fe20000410000 */
[----:B------:R-:W-:Y:S02]  /*3470*/  PRMT R2, R186, 0x7632, R2 ;  /* 0x00007632ba027816 */ /* 0x000fe40000000002 */
[----:B------:R-:W-:-:S02]  /*3480*/  FADD.FTZ R3, -R19, R3 ;  /* 0x0000000313037221 */ /* 0x000fc40000010100 */
[----:B------:R-:W-:Y:S01]  /*3490*/  SHF.L.U32 R2, R2, 0x10, RZ ;  /* 0x0000001002027819 */ /* 0x000fe200000006ff */
[--C-:B------:R-:W-:Y:S01]  /*34a0*/  FADD.FTZ R95, R95, R0.reuse ;  /* 0x000000005f5f7221 */ /* 0x100fe20000010000 */
[----:B------:R-:W-:Y:S01]  /*34b0*/  SHF.L.U32 R184, R190, 0x10, RZ ;  /* 0x00000010beb87819 */ /* 0x000fe200000006ff */
[----:B------:R-:W-:Y:S01]  /*34c0*/  FFMA.FTZ R135, R4, R0, R135 ;  /* 0x0000000004877223 */ /* 0x000fe20000010087 */
[----:B------:R-:W-:Y:S01]  /*34d0*/  FMUL.FTZ R3, R22, R3 ;  /* 0x0000000316037220 */ /* 0x000fe20000410000 */
[----:B------:R-:W-:Y:S01]  /*34e0*/  PRMT R0, R190, 0x7632, R0 ;  /* 0x00007632be007816 */ /* 0x000fe20000000000 */
[----:B------:R-:W-:Y:S01]  /*34f0*/  FADD.FTZ R2, -R19, R2 ;  /* 0x0000000213027221 */ /* 0x000fe20000010100 */
[----:B------:R-:W-:Y:S01]  /*3500*/  FADD.FTZ R88, R88, R184 ;  /* 0x000000b858587221 */ /* 0x000fe20000010000 */
[----:B------:R-:W-:Y:S01]  /*3510*/  FFMA.FTZ R128, R3, R184, R128 ;  /* 0x000000b803807223 */ /* 0x000fe20000010080 */
[----:B------:R-:W-:Y:S01]  /*3520*/  SHF.L.U32 R0, R0, 0x10, RZ ;  /* 0x0000001000007819 */ /* 0x000fe200000006ff */
[----:B------:R-:W-:-:S04]  /*3530*/  FMUL.FTZ R2, R22, R2 ;  /* 0x0000000216027220 */ /* 0x000fc80000410000 */
[----:B------:R-:W-:Y:S01]  /*3540*/  FADD.FTZ R89, R89, R0 ;  /* 0x0000000059597221 */ /* 0x000fe20000010000 */
[----:B------:R-:W-:Y:S01]  /*3550*/  FFMA.FTZ R129, R2, R0, R129 ;  /* 0x0000000002817223 */ /* 0x000fe20000010081 */
[----:B------:R-:W-:-:S04]  /*3560*/  FFMA.FTZ R20, R209, R244, R20 ;  /* 0x000000f4d1147223 */ /* 0x000fc80000010014 */
[----:B------:R-:W-:-:S04]  /*3570*/  FFMA.FTZ R20, R215, R235, R20 ;  /* 0x000000ebd7147223 */ /* 0x000fc80000010014 */
[----:B------:R-:W-:-:S04]  /*3580*/  FFMA.FTZ R20, R207, R243, R20 ;  /* 0x000000f3cf147223 */ /* 0x000fc80000010014 */
[----:B------:R-:W-:Y:S01]  /*3590*/  FFMA.FTZ R20, R4, R216, R20 ;  /* 0x000000d804147223 */ /* 0x000fe20000010014 */
[----:B--2---:R-:W-:-:S05]  /*35a0*/  SHF.L.U32 R185, R194, 0x10, RZ ;  /* 0x00000010c2b97819 */ /* 0x004fca00000006ff */
[----:B------:R-:W-:Y:S01]  /*35b0*/  FMUL.FTZ R234, R185, R184 ;  /* 0x000000b8b9ea7220 */ /* 0x000fe20000410000 */
[----:B------:R-:W-:Y:S02]  /*35c0*/  SHF.L.U32 R184, R195, 0x10, RZ ;  /* 0x00000010c3b87819 */ /* 0x000fe400000006ff */
[----:B------:R-:W-:-:S03]  /*35d0*/  SHF.L.U32 R185, R187, 0x10, RZ ;  /* 0x00000010bbb97819 */ /* 0x000fc600000006ff */
[----:B------:R-:W-:Y:S01]  /*35e0*/  FMUL.FTZ R205, R184, R0 ;  /* 0x00000000b8cd7220 */ /* 0x000fe20000410000 */
[----:B------:R-:W-:Y:S01]  /*35f0*/  PRMT R0, R187, 0x7632, R0 ;  /* 0x00007632bb007816 */ /* 0x000fe20000000000 */
[----:B------:R-:W-:-:S03]  /*3600*/  FADD.FTZ R185, -R19, R185 ;  /* 0x000000b913b97221 */ /* 0x000fc60000010100 */
[----:B------:R-:W-:Y:S01]  /*3610*/  SHF.L.U32 R0, R0, 0x10, RZ ;  /* 0x0000001000007819 */ /* 0x000fe200000006ff */
[----:B------:R-:W-:Y:S01]  /*3620*/  FMUL.FTZ R194, R22, R185 ;  /* 0x000000b916c27220 */ /* 0x000fe20000410000 */
[----:B---3--:R-:W-:-:S03]  /*3630*/  SHF.L.U32 R184, R189, 0x10, RZ ;  /* 0x00000010bdb87819 */ /* 0x008fc600000006ff */
[----:B------:R-:W-:Y:S01]  /*3640*/  FADD.FTZ R0, -R19, R0 ;  /* 0x0000000013007221 */ /* 0x000fe20000010100 */
[C---:B------:R-:W-:Y:S02]  /*3650*/  SHF.L.U32 R19, R191.reuse, 0x10, RZ ;  /* 0x00000010bf137819 */ /* 0x040fe400000006ff */
[----:B------:R-:W-:Y:S01]  /*3660*/  PRMT R185, R191, 0x7632, R185 ;  /* 0x00007632bfb97816 */ /* 0x000fe200000000b9 */
[----:B------:R-:W-:Y:S02]  /*3670*/  FMUL.FTZ R0, R22, R0 ;  /* 0x0000000016007220 */ /* 0x000fe40000410000 */
[-C--:B------:R-:W-:Y:S01]  /*3680*/  FMUL.FTZ R210, R184, R19.reuse ;  /* 0x00000013b8d27220 */ /* 0x080fe20000410000 */
[----:B------:R-:W-:Y:S01]  /*3690*/  FFMA.FTZ R130, R194, R19, R130 ;  /* 0x00000013c2827223 */ /* 0x000fe20000010082 */
[----:B------:R-:W-:Y:S01]  /*36a0*/  FADD.FTZ R90, R90, R19 ;  /* 0x000000135a5a7221 */ /* 0x000fe20000010000 */
[----:B------:R-:W-:Y:S02]  /*36b0*/  SHF.L.U32 R19, R185, 0x10, RZ ;  /* 0x00000010b9137819 */ /* 0x000fe400000006ff */
[----:B----4-:R-:W-:-:S03]  /*36c0*/  SHF.L.U32 R184, R188, 0x10, RZ ;  /* 0x00000010bcb87819 */ /* 0x010fc600000006ff */
[-C--:B------:R-:W-:Y:S01]  /*36d0*/  FFMA.FTZ R131, R0, R19.reuse, R131 ;  /* 0x0000001300837223 */ /* 0x080fe20000010083 */
[----:B------:R-:W-:Y:S01]  /*36e0*/  FADD.FTZ R91, R91, R19 ;  /* 0x000000135b5b7221 */ /* 0x000fe20000010000 */
[----:B------:R-:W-:Y:S01]  /*36f0*/  FMUL.FTZ R195, R184, R19 ;  /* 0x00000013b8c37220 */ /* 0x000fe20000410000 */
        /* <DEDUP_REMOVED lines=12> */
[----:B------:R-:W-:Y:S06]  /*37c0*/  BRA `(.L_x_358) ;  /* 0x0000002000d07947 */ /* 0x000fec0003800000 */
.L_x_349:
        /* <DEDUP_REMOVED lines=9> */
[----:B------:R-:W2:Y:S01]  /*3860*/  LDL.LU R184, [R1+0x2c] ;  /* 0x00002c0001b87983 */ /* 0x000ea20000300800 */
[----:B------:R-:W0:Y:S03]  /*3870*/  LDC.64 R16, c[0x0][0x3a8] ;  /* 0x0000ea00ff107b82 */ /* 0x000e260000000a00 */
[----:B------:R-:W3:Y:S04]  /*3880*/  LDL R233, [R1+0x70] ;  /* 0x0000700001e97983 */ /* 0x000ee80000100800 */
[----:B------:R-:W4:Y:S01]  /*3890*/  LDL.LU R231, [R1+0x20] ;  /* 0x0000200001e77983 */ /* 0x000f220000300800 */
[----:B------:R-:W1:Y:S03]  /*38a0*/  LDC.64 R44, c[0x0][0x428] ;  /* 0x00010a00ff2c7b82 */ /* 0x000e660000000a00 */
[----:B------:R-:W4:Y:S04]  /*38b0*/  LDL R230, [R1+0x74] ;  /* 0x0000740001e67983 */ /* 0x000f280000100800 */
[----:B------:R-:W4:Y:S04]  /*38c0*/  LDL R206, [R1+0x118] ;  /* 0x0001180001ce7983 */ /* 0x000f280000100800 */
[----:B------:R-:W4:Y:S04]  /*38d0*/  LDL R232, [R1+0x11c] ;  /* 0x00011c0001e87983 */ /* 0x000f280000100800 */
[----:B------:R-:W4:Y:S01]  /*38e0*/  LDL.LU R198, [R1+0x28] ;  /* 0x0000280001c67983 */ /* 0x000f220000300800 */
[----:B0-----:R-:W-:-:S03]  /*38f0*/  IMAD.WIDE.U32 R16, R18, 0x10, R16 ;  /* 0x0000001012107825 */ /* 0x001fc600078e0010 */
[----:B------:R-:W4:Y:S04]  /*3900*/  LDL R214, [R1+0x78] ;  /* 0x0000780001d67983 */ /* 0x000f280000100800 */
[----:B------:R-:W4:Y:S04]  /*3910*/  LDL R245, [R1+0x7c] ;  /* 0x00007c0001f57983 */ /* 0x000f280000100800 */
[----:B------:R-:W4:Y:S04]  /*3920*/  LDL R204, [R1+0x114] ;  /* 0x0001140001cc7983 */ /* 0x000f280000100800 */
[----:B------:R-:W4:Y:S01]  /*3930*/  LDL.LU R242, [R1+0x24] ;  /* 0x0000240001f27983 */ /* 0x000f220000300800 */
[----:B--2---:R-:W-:-:S03]  /*3940*/  MOV R220, R184 ;  /* 0x000000b800dc7202 */ /* 0x004fc60000000f00 */
[----:B------:R1:W2:Y:S02]  /*3950*/  LDG.E.128 R184, desc[UR6][R16.64] ;  /* 0x0000000610b87981 */ /* 0x0002a4000c1e1d00 */
[----:B-1----:R-:W-:-:S05]  /*3960*/  IMAD.WIDE.U32 R16, R18, 0x10, R44 ;  /* 0x0000001012107825 */ /* 0x002fca00078e002c */
[----:B------:R0:W4:Y:S02]  /*3970*/  LDG.E.128 R188, desc[UR6][R16.64] ;  /* 0x0000000610bc7981 */ /* 0x000124000c1e1d00 */
[----:B0-----:R-:W0:Y:S02]  /*3980*/  LDC.64 R16, c[0x0][0x438] ;  /* 0x00010e00ff107b82 */ /* 0x001e240000000a00 */
[----:B0-----:R-:W-:-:S05]  /*3990*/  IMAD.WIDE.U32 R16, R18, 0x10, R16 ;  /* 0x0000001012107825 */ /* 0x001fca00078e0010 */
[----:B------:R3:W5:Y:S02]  /*39a0*/  LDG.E.128 R44, desc[UR6][R16.64] ;  /* 0x00000006102c7981 */ /* 0x000764000c1e1d00 */
[----:B---3--:R-:W-:Y:S02]  /*39b0*/  SHF.L.U32 R17, R233, 0x10, RZ ;  /* 0x00000010e9117819 */ /* 0x008fe400000006ff */
[----:B--2---:R-:W-:-:S05]  /*39c0*/  SHF.L.U32 R15, R184, 0x10, RZ ;  /* 0x00000010b80f7819 */ /* 0x004fca00000006ff */
[----:B------:R-:W-:-:S04]  /*39d0*/  FADD.FTZ R15, -R19, R15 ;  /* 0x0000000f130f7221 */ /* 0x000fc80000010100 */
[----:B-----5:R-:W-:Y:S01]  /*39e0*/  FMUL.FTZ R208, R22, R15 ;  /* 0x0000000f16d07220 */ /* 0x020fe20000410000 */
[----:B------:R-:W-:Y:S02]  /*39f0*/  SHF.L.U32 R15, R185, 0x10, RZ ;  /* 0x00000010b90f7819 */ /* 0x000fe400000006ff */
[----:B----4-:R-:W-:-:S03]  /*3a00*/  SHF.L.U32 R16, R188, 0x10, RZ ;  /* 0x00000010bc107819 */ /* 0x010fc600000006ff */
[----:B------:R-:W-:Y:S02]  /*3a10*/  FADD.FTZ R15, -R19, R15 ;  /* 0x0000000f130f7221 */ /* 0x000fe40000010100 */
[-C--:B------:R-:W-:Y:S01]  /*3a20*/  FFMA.FTZ R231, R208, R16.reuse, R231 ;  /* 0x00000010d0e77223 */ /* 0x080fe200000100e7 */
[----:B------:R-:W-:Y:S01]  /*3a30*/  FADD.FTZ R124, R124, R16 ;  /* 0x000000107c7c7221 */ /* 0x000fe20000010000 */
[----:B------:R-:W-:Y:S01]  /*3a40*/  FMUL.FTZ R233, R17, R16 ;  /* 0x0000001011e97220 */ /* 0x000fe20000410000 */
[----:B------:R-:W-:Y:S02]  /*3a50*/  SHF.L.U32 R16, R189, 0x10, RZ ;  /* 0x00000010bd107819 */ /* 0x000fe400000006ff */
[----:B------:R0:W-:Y:S01]  /*3a60*/  STL [R1+0x20], R231 ;  /* 0x000020e701007387 */ /* 0x0001e20000100800 */
[----:B------:R-:W-:Y:S01]  /*3a70*/  SHF.L.U32 R17, R230, 0x10, RZ ;  /* 0x00000010e6117819 */ /* 0x000fe200000006ff */
[----:B0-----:R-:W-:Y:S01]  /*3a80*/  FMUL.FTZ R231, R22, R15 ;  /* 0x0000000f16e77220 */ /* 0x001fe20000410000 */
[----:B------:R-:W-:-:S03]  /*3a90*/  SHF.L.U32 R15, R186, 0x10, RZ ;  /* 0x00000010ba0f7819 */ /* 0x000fc600000006ff */
[-C--:B------:R-:W-:Y:S02]  /*3aa0*/  FFMA.FTZ R198, R231, R16.reuse, R198 ;  /* 0x00000010e7c67223 */ /* 0x080fe400000100c6 */
[----:B------:R-:W-:Y:S01]  /*3ab0*/  FADD.FTZ R15, -R19, R15 ;  /* 0x0000000f130f7221 */ /* 0x000fe20000010100 */
[----:B------:R-:W-:Y:S02]  /*3ac0*/  FADD.FTZ R126, R126, R16 ;  /* 0x000000107e7e7221 */ /* 0x000fe40000010000 */
[----:B------:R0:W-:Y:S01]  /*3ad0*/  STL [R1+0x28], R198 ;  /* 0x000028c601007387 */ /* 0x0001e20000100800 */
[----:B------:R-:W-:Y:S01]  /*3ae0*/  FMUL.FTZ R230, R22, R15 ;  /* 0x0000000f16e67220 */ /* 0x000fe20000410000 */
[----:B0-----:R-:W-:Y:S01]  /*3af0*/  FMUL.FTZ R198, R17, R16 ;  /* 0x0000001011c67220 */ /* 0x001fe20000410000 */
[----:B------:R-:W-:Y:S02]  /*3b00*/  SHF.L.U32 R16, R190, 0x10, RZ ;  /* 0x00000010be107819 */ /* 0x000fe400000006ff */
[----:B------:R-:W-:-:S03]  /*3b10*/  SHF.L.U32 R17, R214, 0x10, RZ ;  /* 0x00000010d6117819 */ /* 0x000fc600000006ff */
[----:B------:R-:W-:Y:S01]  /*3b20*/  FADD.FTZ R120, R120, R16 ;  /* 0x0000001078787221 */ /* 0x000fe20000010000 */
[-C--:B------:R-:W-:Y:S01]  /*3b30*/  FFMA.FTZ R160, R230, R16.reuse, R160 ;  /* 0x00000010e6a07223 */ /* 0x080fe200000100a0 */
[----:B------:R-:W-:Y:S01]  /*3b40*/  FMUL.FTZ R196, R17, R16 ;  /* 0x0000001011c47220 */ /* 0x000fe20000410000 */
[----:B------:R-:W-:Y:S02]  /*3b50*/  SHF.L.U32 R16, R191, 0x10, RZ ;  /* 0x00000010bf107819 */ /* 0x000fe400000006ff */
[----:B------:R-:W-:Y:S01]  /*3b60*/  SHF.L.U32 R17, R245, 0x10, RZ ;  /* 0x00000010f5117819 */ /* 0x000fe200000006ff */
[----:B------:R-:W-:Y:S04]  /*3b70*/  STL [R1+0xc], R198 ;  /* 0x00000cc601007387 */ /* 0x000fe80000100800 */
[----:B------:R-:W-:Y:S01]  /*3b80*/  STL [R1+0x8], R196 ;  /* 0x000008c401007387 */ /* 0x000fe20000100800 */
[----:B------:R-:W-:-:S03]  /*3b90*/  FMUL.FTZ R245, R17, R16 ;  /* 0x0000001011f57220 */ /* 0x000fc60000410000 */
[----:B------:R-:W2:Y:S01]  /*3ba0*/  LDL R17, [R1+0x110] ;  /* 0x0001100001117983 */ /* 0x000ea20000100800 */
[----:B------:R-:W-:Y:S02]  /*3bb0*/  SHF.L.U32 R15, R187, 0x10, RZ ;  /* 0x00000010bb0f7819 */ /* 0x000fe400000006ff */
[----:B------:R-:W-:-:S03]  /*3bc0*/  PRMT R20, R184, 0x7632, R20 ;  /* 0x00007632b8147816 */ /* 0x000fc60000000014 */
[----:B------:R-:W-:-:S04]  /*3bd0*/  FADD.FTZ R15, -R19, R15 ;  /* 0x0000000f130f7221 */ /* 0x000fc80000010100 */
[----:B------:R-:W-:Y:S01]  /*3be0*/  FMUL.FTZ R214, R22, R15 ;  /* 0x0000000f16d67220 */ /* 0x000fe20000410000 */
[----:B------:R-:W-:Y:S01]  /*3bf0*/  SHF.L.U32 R15, R20, 0x10, RZ ;  /* 0x00000010140f7819 */ /* 0x000fe200000006ff */
[----:B------:R-:W-:Y:S02]  /*3c00*/  FADD.FTZ R122, R122, R16 ;  /* 0x000000107a7a7221 */ /* 0x000fe40000010000 */
[----:B------:R-:W-:Y:S01]  /*3c10*/  FFMA.FTZ R162, R214, R16, R162 ;  /* 0x00000010d6a27223 */ /* 0x000fe200000100a2 */
[----:B------:R-:W-:Y:S01]  /*3c20*/  PRMT R16, R188, 0x7632, R16 ;  /* 0x00007632bc107816 */ /* 0x000fe20000000010 */
[----:B------:R-:W-:Y:S01]  /*3c30*/  FADD.FTZ R15, -R19, R15 ;  /* 0x0000000f130f7221 */ /* 0x000fe20000010100 */
[----:B------:R-:W-:Y:S02]  /*3c40*/  MOV R188, R204 ;  /* 0x000000cc00bc7202 */ /* 0x000fe40000000f00 */
[----:B------:R-:W-:Y:S01]  /*3c50*/  SHF.L.U32 R16, R16, 0x10, RZ ;  /* 0x0000001010107819 */ /* 0x000fe200000006ff */
[----:B------:R-:W-:Y:S01]  /*3c60*/  FMUL.FTZ R204, R22, R15 ;  /* 0x0000000f16cc7220 */ /* 0x000fe20000410000 */
[----:B------:R-:W-:-:S03]  /*3c70*/  PRMT R20, R185, 0x7632, R20 ;  /* 0x00007632b9147816 */ /* 0x000fc60000000014 */
[----:B------:R-:W-:Y:S01]  /*3c80*/  FFMA.FTZ R242, R204, R16, R242 ;  /* 0x00000010ccf27223 */ /* 0x000fe200000100f2 */
[----:B------:R-:W-:Y:S01]  /*3c90*/  SHF.L.U32 R15, R20, 0x10, RZ ;  /* 0x00000010140f7819 */ /* 0x000fe200000006ff */
[----:B------:R-:W-:-:S03]  /*3ca0*/  FADD.FTZ R125, R125, R16 ;  /* 0x000000107d7d7221 */ /* 0x000fc60000010000 */
[----:B------:R0:W-:Y:S01]  /*3cb0*/  STL [R1+0x24], R242 ;  /* 0x000024f201007387 */ /* 0x0001e20000100800 */
[----:B------:R-:W-:Y:S02]  /*3cc0*/  PRMT R20, R186, 0x7632, R20 ;  /* 0x00007632ba147816 */ /* 0x000fe40000000014 */
[----:B------:R-:W-:Y:S02]  /*3cd0*/  PRMT R184, R190, 0x7632, R184 ;  /* 0x00007632beb87816 */ /* 0x000fe400000000b8 */
[----:B------:R-:W-:Y:S02]  /*3ce0*/  PRMT R185, R191, 0x7632, R185 ;  /* 0x00007632bfb97816 */ /* 0x000fe400000000b9 */
[----:B------:R-:W-:Y:S02]  /*3cf0*/  SHF.L.U32 R186, R232, 0x10, RZ ;  /* 0x00000010e8ba7819 */ /* 0x000fe400000006ff */
[----:B------:R-:W-:-:S05]  /*3d00*/  SHF.L.U32 R185, R185, 0x10, RZ ;  /* 0x00000010b9b97819 */ /* 0x000fca00000006ff */
[----:B------:R-:W-:Y:S01]  /*3d10*/  FADD.FTZ R123, R123, R185 ;  /* 0x000000b97b7b7221 */ /* 0x000fe20000010000 */
[----:B--2---:R-:W-:-:S05]  /*3d20*/  SHF.L.U32 R17, R17, 0x10, RZ ;  /* 0x0000001011117819 */ /* 0x004fca00000006ff */
[----:B0-----:R-:W-:Y:S01]  /*3d30*/  FMUL.FTZ R242, R17, R16 ;  /* 0x0000001011f27220 */ /* 0x001fe20000410000 */
[----:B------:R-:W-:Y:S01]  /*3d40*/  PRMT R16, R189, 0x7632, R16 ;  /* 0x00007632bd107816 */ /* 0x000fe20000000010 */
[----:B------:R-:W-:-:S03]  /*3d50*/  FADD.FTZ R17, -R19, R15 ;  /* 0x0000000f13117221 */ /* 0x000fc60000010100 */
[----:B------:R-:W-:Y:S01]  /*3d60*/  SHF.L.U32 R16, R16, 0x10, RZ ;  /* 0x0000001010107819 */ /* 0x000fe200000006ff */
[----:B------:R-:W-:Y:S01]  /*3d70*/  FMUL.FTZ R17, R22, R17 ;  /* 0x0000001116117220 */ /* 0x000fe20000410000 */
[----:B------:R-:W-:Y:S02]  /*3d80*/  SHF.L.U32 R15, R20, 0x10, RZ ;  /* 0x00000010140f7819 */ /* 0x000fe400000006ff */
[----:B------:R-:W-:Y:S01]  /*3d90*/  SHF.L.U32 R20, R188, 0x10, RZ ;  /* 0x00000010bc147819 */ /* 0x000fe200000006ff */
[-C--:B------:R-:W-:Y:S02]  /*3da0*/  FFMA.FTZ R220, R17, R16.reuse, R220 ;  /* 0x0000001011dc7223 */ /* 0x080fe400000100dc */
[----:B------:R-:W-:Y:S01]  /*3db0*/  FADD.FTZ R15, -R19, R15 ;  /* 0x0000000f130f7221 */ /* 0x000fe20000010100 */
[----:B------:R-:W-:Y:S02]  /*3dc0*/  FADD.FTZ R127, R127, R16 ;  /* 0x000000107f7f7221 */ /* 0x000fe40000010000 */
[----:B------:R0:W-:Y:S02]  /*3dd0*/  STL [R1+0x2c], R220 ;  /* 0x00002cdc01007387 */ /* 0x0001e40000100800 */
[----:B0-----:R-:W-:Y:S01]  /*3de0*/  FMUL.FTZ R220, R20, R16 ;  /* 0x0000001014dc7220 */ /* 0x001fe20000410000 */
[----:B------:R-:W-:Y:S01]  /*3df0*/  FMUL.FTZ R16, R22, R15 ;  /* 0x0000000f16107220 */ /* 0x000fe20000410000 */
[----:B------:R-:W-:-:S02]  /*3e00*/  SHF.L.U32 R20, R184, 0x10, RZ ;  /* 0x00000010b8147819 */ /* 0x000fc400000006ff */
[----:B------:R-:W-:Y:S01]  /*3e10*/  SHF.L.U32 R15, R206, 0x10, RZ ;  /* 0x00000010ce0f7819 */ /* 0x000fe200000006ff */
[----:B------:R-:W-:Y:S02]  /*3e20*/  FFMA.FTZ R184, R208, R233, RZ ;  /* 0x000000e9d0b87223 */ /* 0x000fe400000100ff */
[----:B------:R-:W-:Y:S01]  /*3e30*/  FADD.FTZ R121, R121, R20 ;  /* 0x0000001479797221 */ /* 0x000fe20000010000 */
[-C--:B------:R-:W-:Y:S01]  /*3e40*/  FFMA.FTZ R161, R16, R20.reuse, R161 ;  /* 0x0000001410a17223 */ /* 0x080fe200000100a1 */
[----:B------:R-:W-:Y:S01]  /*3e50*/  FMUL.FTZ R206, R15, R20 ;  /* 0x000000140fce7220 */ /* 0x000fe20000410000 */
[----:B------:R-:W-:Y:S01]  /*3e60*/  FADD.FTZ R20, RZ, R233 ;  /* 0x000000e9ff147221 */ /* 0x000fe20000010000 */
[----:B------:R-:W-:-:S03]  /*3e70*/  FFMA.FTZ R184, R204, R242, R184 ;  /* 0x000000f2ccb87223 */ /* 0x000fc600000100b8 */
[----:B------:R-:W-:Y:S01]  /*3e80*/  FADD.FTZ R20, R20, R242 ;  /* 0x000000f214147221 */ /* 0x000fe20000010000 */
[----:B------:R-:W-:-:S03]  /*3e90*/  FFMA.FTZ R184, R231, R198, R184 ;  /* 0x000000c6e7b87223 */ /* 0x000fc600000100b8 */
[----:B------:R-:W-:Y:S01]  /*3ea0*/  FADD.FTZ R20, R20, R198 ;  /* 0x000000c614147221 */ /* 0x000fe20000010000 */
[----:B------:R-:W-:Y:S01]  /*3eb0*/  PRMT R15, R187, 0x7632, R15 ;  /* 0x00007632bb0f7816 */ /* 0x000fe2000000000f */
[----:B------:R-:W-:Y:S02]  /*3ec0*/  FFMA.FTZ R184, R17, R220, R184 ;  /* 0x000000dc11b87223 */ /* 0x000fe400000100b8 */
[----:B------:R-:W-:Y:S01]  /*3ed0*/  FADD.FTZ R20, R20, R220 ;  /* 0x000000dc14147221 */ /* 0x000fe20000010000 */
[----:B------:R-:W-:Y:S01]  /*3ee0*/  SHF.L.U32 R15, R15, 0x10, RZ ;  /* 0x000000100f0f7819 */ /* 0x000fe200000006ff */
[----:B------:R-:W-:Y:S02]  /*3ef0*/  FFMA.FTZ R184, R230, R196, R184 ;  /* 0x000000c4e6b87223 */ /* 0x000fe400000100b8 */
[----:B------:R-:W-:Y:S02]  /*3f00*/  FADD.FTZ R20, R20, R196 ;  /* 0x000000c414147221 */ /* 0x000fe40000010000 */
[----:B------:R-:W-:Y:S01]  /*3f10*/  FADD.FTZ R15, -R19, R15 ;  /* 0x0000000f130f7221 */ /* 0x000fe20000010100 */
[----:B------:R-:W-:Y:S01]  /*3f20*/  FFMA.FTZ R184, R16, R206, R184 ;  /* 0x000000ce10b87223 */ /* 0x000fe200000100b8 */
[----:B------:R-:W-:Y:S01]  /*3f30*/  FADD.FTZ R20, R20, R206 ;  /* 0x000000ce14147221 */ /* 0x000fe20000010000 */
[----:B------:R-:W-:Y:S01]  /*3f40*/  FMUL.FTZ R198, R186, R185 ;  /* 0x000000b9bac67220 */ /* 0x000fe20000410000 */
[----:B------:R-:W-:Y:S01]  /*3f50*/  FMUL.FTZ R15, R22, R15 ;  /* 0x0000000f160f7220 */ /* 0x000fe20000410000 */
[----:B------:R-:W-:Y:S01]  /*3f60*/  FFMA.FTZ R184, R214, R245, R184 ;  /* 0x000000f5d6b87223 */ /* 0x000fe200000100b8 */
[----:B------:R-:W-:Y:S01]  /*3f70*/  FADD.FTZ R20, R20, R245 ;  /* 0x000000f514147221 */ /* 0x000fe20000010000 */
[----:B------:R-:W-:Y:S01]  /*3f80*/  IADD3 R188, PT, PT, R18, 0x20, RZ ;  /* 0x0000002012bc7810 */ /* 0x000fe20007ffe0ff */
[----:B------:R-:W-:-:S02]  /*3f90*/  FFMA.FTZ R163, R15, R185, R163 ;  /* 0x000000b90fa37223 */ /* 0x000fc400000100a3 */
[----:B------:R-:W-:Y:S01]  /*3fa0*/  FADD.FTZ R196, R20, R198 ;  /* 0x000000c614c47221 */ /* 0x000fe20000010000 */
[----:B------:R-:W-:-:S07]  /*3fb0*/  FFMA.FTZ R20, R15, R198, R184 ;  /* 0x000000c60f147223 */ /* 0x000fce00000100b8 */
.L_x_360:
[----:B------:R-:W-:Y:S05]  /*3fc0*/  BSYNC.RECONVERGENT B2 ;  /* 0x0000000000027941 */ /* 0x000fea0003800200 */
.L_x_359:
        /* <DEDUP_REMOVED lines=8> */
[----:B------:R-:W4:Y:S04]  /*4050*/  LDL R213, [R1+0x100] ;  /* 0x0001000001d57983 */ /* 0x000f280000100800 */
[----:B------:R-:W4:Y:S01]  /*4060*/  LDL R193, [R1+0x104] ;  /* 0x0001040001c17983 */ /* 0x000f220000100800 */
[----:B0-----:R-:W-:-:S03]  /*4070*/  IMAD.WIDE.U32 R12, R188, 0x10, R12 ;  /* 0x00000010bc0c7825 */ /* 0x001fc600078e000c */
[----:B------:R-:W4:Y:S04]  /*4080*/  LDL R232, [R1+0x108] ;  /* 0x0001080001e87983 */ /* 0x000f280000100800 */
[----:B------:R1:W3:Y:S04]  /*4090*/  LDG.E.128 R184, desc[UR6][R12.64] ;  /* 0x000000060cb87981 */ /* 0x0002e8000c1e1d00 */
[----:B------:R-:W4:Y:S01]  /*40a0*/  LDL R191, [R1+0x10c] ;  /* 0x00010c0001bf7983 */ /* 0x000f220000100800 */
[----:B-1----:R-:W-:-:S05]  /*40b0*/  IMAD.WIDE.U32 R12, R188, 0x10, R40 ;  /* 0x00000010bc0c7825 */ /* 0x002fca00078e0028 */
[----:B------:R3:W4:Y:S01]  /*40c0*/  LDG.E.128 R40, desc[UR6][R12.64] ;  /* 0x000000060c287981 */ /* 0x000722000c1e1d00 */
[----:B--2---:R-:W-:Y:S02]  /*40d0*/  SHF.L.U32 R14, R190, 0x10, RZ ;  /* 0x00000010be0e7819 */ /* 0x004fe400000006ff */
[----:B---3--:R-:W-:-:S05]  /*40e0*/  SHF.L.U32 R12, R184, 0x10, RZ ;  /* 0x00000010b80c7819 */ /* 0x008fca00000006ff */
        /* <DEDUP_REMOVED lines=12> */
[----:B------:R-:W-:-:S03]  /*41b0*/  SHF.L.U32 R14, R189, 0x10, RZ ;  /* 0x00000010bd0e7819 */ /* 0x000fc600000006ff */
[----:B------:R-:W-:Y:S01]  /*41c0*/  FMUL.FTZ R223, R22, R12 ;  /* 0x0000000c16df7220 */ /* 0x000fe20000410000 */
[----:B------:R-:W-:Y:S01]  /*41d0*/  SHF.L.U32 R12, R187, 0x10, RZ ;  /* 0x00000010bb0c7819 */ /* 0x000fe200000006ff */
[----:B------:R-:W-:Y:S01]  /*41e0*/  FADD.FTZ R118, R118, R13 ;  /* 0x0000000d76767221 */ /* 0x000fe20000010000 */
[-C--:B------:R-:W-:Y:S01]  /*41f0*/  FFMA.FTZ R158, R228, R13.reuse, R158 ;  /* 0x0000000de49e7223 */ /* 0x080fe2000001009e */
[----:B------:R-:W-:Y:S01]  /*4200*/  FMUL.FTZ R189, R14, R13 ;  /* 0x0000000d0ebd7220 */ /* 0x000fe20000410000 */
[----:B------:R-:W-:Y:S02]  /*4210*/  SHF.L.U32 R13, R42, 0x10, RZ ;  /* 0x000000102a0d7819 */ /* 0x000fe400000006ff */
        /* <DEDUP_REMOVED lines=8> */
[----:B------:R-:W-:-:S02]  /*42a0*/  SHF.L.U32 R14, R238, 0x10, RZ ;  /* 0x00000010ee0e7819 */ /* 0x000fc400000006ff */
[----:B------:R-:W-:Y:S01]  /*42b0*/  SHF.L.U32 R12, R40, 0x10, RZ ;  /* 0x00000010280c7819 */ /* 0x000fe200000006ff */
[--C-:B------:R-:W-:Y:S01]  /*42c0*/  FADD.FTZ R114, R114, R13.reuse ;  /* 0x0000000d72727221 */ /* 0x100fe20000010000 */
[-C--:B------:R-:W-:Y:S01]  /*42d0*/  FFMA.FTZ R154, R199, R13.reuse, R154 ;  /* 0x0000000dc79a7223 */ /* 0x080fe2000001009a */
[----:B------:R-:W-:Y:S01]  /*42e0*/  FMUL.FTZ R238, R14, R13 ;  /* 0x0000000d0eee7220 */ /* 0x000fe20000410000 */
[----:B------:R-:W-:Y:S01]  /*42f0*/  PRMT R13, R40, 0x7632, R13 ;  /* 0x00007632280d7816 */ /* 0x000fe2000000000d */
[----:B------:R-:W-:Y:S01]  /*4300*/  FADD.FTZ R12, -R19, R12 ;  /* 0x0000000c130c7221 */ /* 0x000fe20000010100 */
[----:B------:R-:W-:Y:S02]  /*4310*/  PRMT R40, R185, 0x7632, R40 ;  /* 0x00007632b9287816 */ /* 0x000fe40000000028 */
[----:B------:R-:W-:Y:S01]  /*4320*/  SHF.L.U32 R13, R13, 0x10, RZ ;  /* 0x000000100d0d7819 */ /* 0x000fe200000006ff */
[----:B------:R-:W-:Y:S01]  /*4330*/  FMUL.FTZ R203, R22, R12 ;  /* 0x0000000c16cb7220 */ /* 0x000fe20000410000 */
[----:B------:R-:W-:Y:S01]  /*4340*/  SHF.L.U32 R14, R213, 0x10, RZ ;  /* 0x00000010d50e7819 */ /* 0x000fe200000006ff */
[----:B------:R-:W0:Y:S01]  /*4350*/  LDC.64 R184, c[0x0][0x438] ;  /* 0x00010e00ffb87b82 */ /* 0x000e220000000a00 */
[----:B------:R-:W-:Y:S01]  /*4360*/  SHF.L.U32 R12, R40, 0x10, RZ ;  /* 0x00000010280c7819 */ /* 0x000fe200000006ff */
[----:B------:R-:W-:Y:S01]  /*4370*/  FADD.FTZ R117, R117, R13 ;  /* 0x0000000d75757221 */ /* 0x000fe20000010000 */
[-C--:B------:R-:W-:Y:S01]  /*4380*/  FFMA.FTZ R157, R203, R13.reuse, R157 ;  /* 0x0000000dcb9d7223 */ /* 0x080fe2000001009d */
[----:B------:R-:W-:Y:S01]  /*4390*/  FMUL.FTZ R241, R14, R13 ;  /* 0x0000000d0ef17220 */ /* 0x000fe20000410000 */
[----:B------:R-:W-:Y:S01]  /*43a0*/  PRMT R13, R41, 0x7632, R13 ;  /* 0x00007632290d7816 */ /* 0x000fe2000000000d */
[----:B------:R-:W-:Y:S01]  /*43b0*/  FADD.FTZ R12, -R19, R12 ;  /* 0x0000000c130c7221 */ /* 0x000fe20000010100 */
[----:B------:R-:W-:-:S02]  /*43c0*/  PRMT R41, R186, 0x7632, R41 ;  /* 0x00007632ba297816 */ /* 0x000fc40000000029 */
[----:B------:R-:W-:Y:S01]  /*43d0*/  SHF.L.U32 R13, R13, 0x10, RZ ;  /* 0x000000100d0d7819 */ /* 0x000fe200000006ff */
[----:B------:R-:W-:Y:S01]  /*43e0*/  FMUL.FTZ R14, R22, R12 ;  /* 0x0000000c160e7220 */ /* 0x000fe20000410000 */
[----:B------:R-:W-:Y:S02]  /*43f0*/  SHF.L.U32 R40, R193, 0x10, RZ ;  /* 0x00000010c1287819 */ /* 0x000fe400000006ff */
        /* <DEDUP_REMOVED lines=10> */
[----:B------:R-:W-:Y:S02]  /*44a0*/  SHF.L.U32 R41, R232, 0x10, RZ ;  /* 0x00000010e8297819 */ /* 0x000fe400000006ff */
[----:B------:R-:W-:Y:S01]  /*44b0*/  PRMT R42, R43, 0x7632, R42 ;  /* 0x000076322b2a7816 */ /* 0x000fe2000000002a */
[----:B------:R-:W-:Y:S01]  /*44c0*/  FADD.FTZ R12, -R19, R12 ;  /* 0x0000000c130c7221 */ /* 0x000fe20000010100 */
[----:B------:R-:W-:Y:S01]  /*44d0*/  FADD.FTZ R113, R113, R40 ;  /* 0x0000002871717221 */ /* 0x000fe20000010000 */
[-C--:B------:R-:W-:Y:S01]  /*44e0*/  FFMA.FTZ R153, R13, R40.reuse, R153 ;  /* 0x000000280d997223 */ /* 0x080fe20000010099 */
[----:B------:R-:W-:Y:S01]  /*44f0*/  FMUL.FTZ R213, R41, R40 ;  /* 0x0000002829d57220 */ /* 0x000fe20000410000 */
[----:B0-----:R-:W-:Y:S01]  /*4500*/  IMAD.WIDE.U32 R40, R188, 0x10, R184 ;  /* 0x00000010bc287825 */ /* 0x001fe200078e00b8 */
[----:B------:R-:W-:-:S03]  /*4510*/  SHF.L.U32 R42, R42, 0x10, RZ ;  /* 0x000000102a2a7819 */ /* 0x000fc600000006ff */
[----:B------:R-:W-:Y:S01]  /*4520*/  FMUL.FTZ R12, R22, R12 ;  /* 0x0000000c160c7220 */ /* 0x000fe20000410000 */
[----:B------:R-:W-:Y:S01]  /*4530*/  SHF.L.U32 R43, R191, 0x10, RZ ;  /* 0x00000010bf2b7819 */ /* 0x000fe200000006ff */
[----:B------:R-:W-:Y:S02]  /*4540*/  FADD.FTZ R115, R115, R42 ;  /* 0x0000002a73737221 */ /* 0x000fe40000010000 */
[-C--:B------:R-:W-:Y:S02]  /*4550*/  FFMA.FTZ R155, R12, R42.reuse, R155 ;  /* 0x0000002a0c9b7223 */ /* 0x080fe4000001009b */
[----:B------:R-:W-:Y:S02]  /*4560*/  FMUL.FTZ R193, R43, R42 ;  /* 0x0000002a2bc17220 */ /* 0x000fe40000410000 */
[----:B------:R-:W5:Y:S01]  /*4570*/  LDG.E.128 R40, desc[UR6][R40.64] ;  /* 0x0000000628287981 */ /* 0x000f62000c1e1d00 */
[----:B------:R-:W-:Y:S01]  /*4580*/  FADD.FTZ R184, R196, R190 ;  /* 0x000000bec4b87221 */ /* 0x000fe20000010000 */
[----:B------:R-:W-:-:S03]  /*4590*/  FFMA.FTZ R20, R229, R190, R20 ;  /* 0x000000bee5147223 */ /* 0x000fc60000010014 */
[----:B------:R-:W-:Y:S01]  /*45a0*/  FADD.FTZ R184, R184, R241 ;  /* 0x000000f1b8b87221 */ /* 0x000fe20000010000 */
[----:B------:R-:W-:Y:S01]  /*45b0*/  FFMA.FTZ R20, R203, R241, R20 ;  /* 0x000000f1cb147223 */ /* 0x000fe20000010014 */
[----:B------:R0:W-:Y:S02]  /*45c0*/  STL [R1+0x4], R190 ;  /* 0x000004be01007387 */ /* 0x0001e40000100800 */
[----:B------:R-:W-:Y:S01]  /*45d0*/  FADD.FTZ R184, R184, R189 ;  /* 0x000000bdb8b87221 */ /* 0x000fe20000010000 */
[----:B------:R-:W-:Y:S01]  /*45e0*/  FFMA.FTZ R20, R228, R189, R20 ;  /* 0x000000bde4147223 */ /* 0x000fe20000010014 */
[----:B------:R0:W-:Y:S02]  /*45f0*/  STL [R1], R189 ;  /* 0x000000bd01007387 */ /* 0x0001e40000100800 */
        /* <DEDUP_REMOVED lines=10> */
[----:B0-----:R-:W-:-:S07]  /*46a0*/  FFMA.FTZ R20, R12, R193, R20 ;  /* 0x000000c10c147223 */ /* 0x001fce0000010014 */
.L_x_362:
[----:B------:R-:W-:Y:S05]  /*46b0*/  BSYNC.RECONVERGENT B2 ;  /* 0x0000000000027941 */ /* 0x000fea0003800200 */
.L_x_361:
        /* <DEDUP_REMOVED lines=15> */
[----:B------:R2:W4:Y:S02]  /*47b0*/  LDG.E.128 R36, desc[UR6][R10.64] ;  /* 0x000000060a247981 */ /* 0x000524000c1e1d00 */
        /* <DEDUP_REMOVED lines=31> */
[----:B------:R-:W-:Y:S01]  /*49b0*/  FADD.FTZ R106, R106, R10 ;  /* 0x0000000a6a6a7221 */ /* 0x000fe20000010000 */
        /* <DEDUP_REMOVED lines=10> */
[--C-:B------:R-:W-:Y:S01]  /*4a60*/  FADD.FTZ R109, R109, R10.reuse ;  /* 0x0000000a6d6d7221 */ /* 0x100fe20000010000 */
        /* <DEDUP_REMOVED lines=49> */
.L_x_364:
[----:B------:R-:W-:Y:S05]  /*4d80*/  BSYNC.RECONVERGENT B2 ;  /* 0x0000000000027941 */ /* 0x000fea0003800200 */
.L_x_363:
        /* <DEDUP_REMOVED lines=31> */
[----:B------:R-:W-:Y:S01]  /*4f80*/  FADD.FTZ R102, R102, R6 ;  /* 0x0000000666667221 */ /* 0x000fe20000010000 */
[-C--:B------:R-:W-:Y:S01]  /*4f90*/  FFMA.FTZ R142, R224, R6.reuse, R142 ;  /* 0x00000006e08e7223 */ /* 0x080fe2000001008e */
[----:B------:R-:W-:Y:S01]  /*4fa0*/  FMUL.FTZ R249, R7, R6 ;  /* 0x0000000607f97220 */ /* 0x000fe20000410000 */
[----:B------:R-:W-:Y:S01]  /*4fb0*/  FMUL.FTZ R221, R22, R5 ;  /* 0x0000000516dd7220 */ /* 0x000fe20000410000 */
[----:B------:R-:W-:Y:S02]  /*4fc0*/  SHF.L.U32 R6, R187, 0x10, RZ ;  /* 0x00000010bb067819 */ /* 0x000fe400000006ff */
[----:B------:R-:W-:Y:S02]  /*4fd0*/  SHF.L.U32 R5, R34, 0x10, RZ ;  /* 0x0000001022057819 */ /* 0x000fe400000006ff */
[----:B------:R-:W-:Y:S01]  /*4fe0*/  SHF.L.U32 R7, R211, 0x10, RZ ;  /* 0x00000010d3077819 */ /* 0x000fe200000006ff */
[----:B------:R-:W-:Y:S02]  /*4ff0*/  FADD.FTZ R6, -R19, R6 ;  /* 0x0000000613067221 */ /* 0x000fe40000010100 */
[--C-:B------:R-:W-:Y:S01]  /*5000*/  FADD.FTZ R96, R96, R5.reuse ;  /* 0x0000000560607221 */ /* 0x100fe20000010000 */
[-C--:B------:R-:W-:Y:S01]  /*5010*/  FFMA.FTZ R136, R221, R5.reuse, R136 ;  /* 0x00000005dd887223 */ /* 0x080fe20000010088 */
[----:B------:R-:W-:Y:S01]  /*5020*/  FMUL.FTZ R246, R7, R5 ;  /* 0x0000000507f67220 */ /* 0x000fe20000410000 */
[----:B------:R-:W-:Y:S01]  /*5030*/  PRMT R5, R184, 0x7632, R5 ;  /* 0x00007632b8057816 */ /* 0x000fe20000000005 */
[----:B------:R-:W-:Y:S01]  /*5040*/  FMUL.FTZ R6, R22, R6 ;  /* 0x0000000616067220 */ /* 0x000fe20000410000 */
[----:B------:R-:W-:-:S02]  /*5050*/  SHF.L.U32 R7, R35, 0x10, RZ ;  /* 0x0000001023077819 */ /* 0x000fc400000006ff */
[----:B------:R-:W-:Y:S02]  /*5060*/  SHF.L.U32 R8, R236, 0x10, RZ ;  /* 0x00000010ec087819 */ /* 0x000fe400000006ff */
        /* <DEDUP_REMOVED lines=37> */
[----:B0-----:R-:W-:Y:S01]  /*52c0*/  IMAD.WIDE.U32 R32, R188, 0x10, R184 ;  /* 0x00000010bc207825 */ /* 0x001fe200078e00b8 */
[----:B------:R-:W-:-:S02]  /*52d0*/  SHF.L.U32 R34, R189, 0x10, RZ ;  /* 0x00000010bd227819 */ /* 0x000fc400000006ff */
[----:B------:R-:W-:Y:S01]  /*52e0*/  SHF.L.U32 R23, R23, 0x10, RZ ;  /* 0x0000001017177819 */ /* 0x000fe200000006ff */
[----:B------:R-:W-:-:S04]  /*52f0*/  FMUL.FTZ R5, R22, R5 ;  /* 0x0000000516057220 */ /* 0x000fc80000410000 */
[----:B------:R-:W-:Y:S01]  /*5300*/  FADD.FTZ R99, R99, R23 ;  /* 0x0000001763637221 */ /* 0x000fe20000010000 */
[-C--:B------:R-:W-:Y:S01]  /*5310*/  FFMA.FTZ R139, R5, R23.reuse, R139 ;  /* 0x00000017058b7223 */ /* 0x080fe2000001008b */
        /* <DEDUP_REMOVED lines=19> */
.L_x_366:
[----:B------:R-:W-:Y:S05]  /*5450*/  BSYNC.RECONVERGENT B2 ;  /* 0x0000000000027941 */ /* 0x000fea0003800200 */
.L_x_365:
        /* <DEDUP_REMOVED lines=12> */
[----:B------:R1:W2:Y:S04]  /*5520*/  LDG.E.128 R184, desc[UR6][R2.64] ;  /* 0x0000000602b87981 */ /* 0x0002a8000c1e1d00 */
[----:B------:R-:W4:Y:S01]  /*5530*/  LDL R191, [R1+0xdc] ;  /* 0x0000dc0001bf7983 */ /* 0x000f220000100800 */
[----:B-1----:R-:W-:-:S05]  /*5540*/  IMAD.WIDE.U32 R2, R188, 0x10, R28 ;  /* 0x00000010bc027825 */ /* 0x002fca00078e001c */
[----:B------:R0:W3:Y:S01]  /*5550*/  LDG.E.128 R28, desc[UR6][R2.64] ;  /* 0x00000006021c7981 */ /* 0x0000e2000c1e1d00 */
[C---:B--2---:R-:W-:Y:S02]  /*5560*/  PRMT R4, R184.reuse, 0x7632, R4 ;  /* 0x00007632b8047816 */ /* 0x044fe40000000004 */
[----:B------:R-:W-:Y:S02]  /*5570*/  SHF.L.U32 R184, R184, 0x10, RZ ;  /* 0x00000010b8b87819 */ /* 0x000fe400000006ff */
[C---:B0-----:R-:W-:Y:S02]  /*5580*/  PRMT R3, R185.reuse, 0x7632, R3 ;  /* 0x00007632b9037816 */ /* 0x041fe40000000003 */
[----:B------:R-:W-:Y:S02]  /*5590*/  SHF.L.U32 R190, R185, 0x10, RZ ;  /* 0x00000010b9be7819 */ /* 0x000fe400000006ff */
[----:B------:R-:W-:Y:S02]  /*55a0*/  PRMT R2, R186, 0x7632, R2 ;  /* 0x00007632ba027816 */ /* 0x000fe40000000002 */
[----:B------:R-:W-:-:S02]  /*55b0*/  PRMT R0, R187, 0x7632, R0 ;  /* 0x00007632bb007816 */ /* 0x000fc40000000000 */
[----:B------:R-:W-:Y:S01]  /*55c0*/  SHF.L.U32 R185, R187, 0x10, RZ ;  /* 0x00000010bbb97819 */ /* 0x000fe200000006ff */
[----:B------:R-:W-:Y:S01]  /*55d0*/  FADD.FTZ R187, -R19, R184 ;  /* 0x000000b813bb7221 */ /* 0x000fe20000010100 */
        /* <DEDUP_REMOVED lines=11> */
[----:B------:R-:W-:Y:S01]  /*5690*/  FADD.FTZ R0, -R19, R0 ;  /* 0x0000000013007221 */ /* 0x000fe20000010100 */
[----:B-----5:R-:W-:Y:S01]  /*56a0*/  FMUL.FTZ R209, R22, R187 ;  /* 0x000000bb16d17220 */ /* 0x020fe20000410000 */
[----:B---3--:R-:W-:-:S02]  /*56b0*/  SHF.L.U32 R19, R28, 0x10, RZ ;  /* 0x000000101c137819 */ /* 0x008fc400000006ff */
[----:B------:R-:W-:Y:S01]  /*56c0*/  SHF.L.U32 R187, R216, 0x10, RZ ;  /* 0x00000010d8bb7819 */ /* 0x000fe200000006ff */
[----:B------:R-:W-:Y:S01]  /*56d0*/  FMUL.FTZ R207, R22, R186 ;  /* 0x000000ba16cf7220 */ /* 0x000fe20000410000 */
[----:B------:R-:W-:Y:S01]  /*56e0*/  SHF.L.U32 R186, R234, 0x10, RZ ;  /* 0x00000010eaba7819 */ /* 0x000fe200000006ff */
[----:B------:R-:W-:Y:S01]  /*56f0*/  FADD.FTZ R92, R92, R19 ;  /* 0x000000135c5c7221 */ /* 0x000fe20000010000 */
[-C--:B------:R-:W-:Y:S01]  /*5700*/  FFMA.FTZ R132, R209, R19.reuse, R132 ;  /* 0x00000013d1847223 */ /* 0x080fe20000010084 */
[----:B------:R-:W-:Y:S01]  /*5710*/  FMUL.FTZ R244, R187, R19 ;  /* 0x00000013bbf47220 */ /* 0x000fe20000410000 */
[----:B------:R-:W-:Y:S01]  /*5720*/  SHF.L.U32 R19, R29, 0x10, RZ ;  /* 0x000000101d137819 */ /* 0x000fe200000006ff */
[----:B------:R-:W-:-:S04]  /*5730*/  FMUL.FTZ R3, R22, R3 ;  /* 0x0000000316037220 */ /* 0x000fc80000410000 */
[----:B------:R-:W-:Y:S01]  /*5740*/  FADD.FTZ R94, R94, R19 ;  /* 0x000000135e5e7221 */ /* 0x000fe20000010000 */
[-C--:B------:R-:W-:Y:S01]  /*5750*/  FFMA.FTZ R134, R207, R19.reuse, R134 ;  /* 0x00000013cf867223 */ /* 0x080fe20000010086 */
[----:B------:R-:W-:Y:S01]  /*5760*/  FMUL.FTZ R243, R186, R19 ;  /* 0x00000013baf37220 */ /* 0x000fe20000410000 */
[----:B------:R-:W-:Y:S02]  /*5770*/  SHF.L.U32 R19, R30, 0x10, RZ ;  /* 0x000000101e137819 */ /* 0x000fe400000006ff */
[----:B----4-:R-:W-:Y:S01]  /*5780*/  SHF.L.U32 R186, R194, 0x10, RZ ;  /* 0x00000010c2ba7819 */ /* 0x010fe200000006ff */
[----:B------:R-:W-:Y:S01]  /*5790*/  FMUL.FTZ R194, R22, R185 ;  /* 0x000000b916c27220 */ /* 0x000fe20000410000 */
[----:B------:R-:W-:Y:S01]  /*57a0*/  SHF.L.U32 R185, R210, 0x10, RZ ;  /* 0x00000010d2b97819 */ /* 0x000fe200000006ff */
[----:B------:R-:W-:Y:S01]  /*57b0*/  FADD.FTZ R88, R88, R19 ;  /* 0x0000001358587221 */ /* 0x000fe20000010000 */
[-C--:B------:R-:W-:Y:S01]  /*57c0*/  FFMA.FTZ R128, R3, R19.reuse, R128 ;  /* 0x0000001303807223 */ /* 0x080fe20000010080 */
[----:B------:R-:W-:Y:S01]  /*57d0*/  FMUL.FTZ R234, R186, R19 ;  /* 0x00000013baea7220 */ /* 0x000fe20000410000 */
[----:B------:R-:W-:Y:S01]  /*57e0*/  SHF.L.U32 R19, R31, 0x10, RZ ;  /* 0x000000101f137819 */ /* 0x000fe200000006ff */
[----:B------:R-:W-:Y:S01]  /*57f0*/  FMUL.FTZ R215, R22, R184 ;  /* 0x000000b816d77220 */ /* 0x000fe20000410000 */
[----:B------:R-:W-:-:S03]  /*5800*/  PRMT R28, R28, 0x7632, R28 ;  /* 0x000076321c1c7816 */ /* 0x000fc6000000001c */
[-C--:B------:R-:W-:Y:S02]  /*5810*/  FMUL.FTZ R210, R185, R19.reuse ;  /* 0x00000013b9d27220 */ /* 0x080fe40000410000 */
[----:B------:R-:W0:Y:S01]  /*5820*/  LDC.64 R184, c[0x0][0x438] ;  /* 0x00010e00ffb87b82 */ /* 0x000e220000000a00 */
[----:B------:R-:W-:Y:S01]  /*5830*/  FADD.FTZ R90, R90, R19 ;  /* 0x000000135a5a7221 */ /* 0x000fe20000010000 */
[----:B------:R-:W-:Y:S01]  /*5840*/  FFMA.FTZ R130, R194, R19, R130 ;  /* 0x00000013c2827223 */ /* 0x000fe20000010082 */
[----:B------:R-:W-:Y:S02]  /*5850*/  SHF.L.U32 R19, R28, 0x10, RZ ;  /* 0x000000101c137819 */ /* 0x000fe400000006ff */
[----:B------:R-:W-:Y:S02]  /*5860*/  SHF.L.U32 R28, R205, 0x10, RZ ;  /* 0x00000010cd1c7819 */ /* 0x000fe400000006ff */
[----:B------:R-:W-:Y:S01]  /*5870*/  PRMT R29, R29, 0x7632, R29 ;  /* 0x000076321d1d7816 */ /* 0x000fe2000000001d */
[----:B------:R-:W-:Y:S01]  /*5880*/  FADD.FTZ R93, R93, R19 ;  /* 0x000000135d5d7221 */ /* 0x000fe20000010000 */
[-C--:B------:R-:W-:Y:S01]  /*5890*/  FFMA.FTZ R133, R215, R19.reuse, R133 ;  /* 0x00000013d7857223 */ /* 0x080fe20000010085 */
[----:B------:R-:W-:Y:S01]  /*58a0*/  FMUL.FTZ R235, R28, R19 ;  /* 0x000000131ceb7220 */ /* 0x000fe20000410000 */
[----:B------:R-:W-:-:S02]  /*58b0*/  SHF.L.U32 R19, R29, 0x10, RZ ;  /* 0x000000101d137819 */ /* 0x000fc400000006ff */
[----:B------:R-:W-:Y:S01]  /*58c0*/  SHF.L.U32 R28, R195, 0x10, RZ ;  /* 0x00000010c31c7819 */ /* 0x000fe200000006ff */
[----:B------:R-:W-:Y:S01]  /*58d0*/  FMUL.FTZ R4, R22, R4 ;  /* 0x0000000416047220 */ /* 0x000fe20000410000 */
[----:B------:R-:W-:Y:S01]  /*58e0*/  PRMT R30, R30, 0x7632, R30 ;  /* 0x000076321e1e7816 */ /* 0x000fe2000000001e */
[----:B------:R-:W-:Y:S01]  /*58f0*/  FADD.FTZ R95, R95, R19 ;  /* 0x000000135f5f7221 */ /* 0x000fe20000010000 */
[----:B------:R-:W-:Y:S01]  /*5900*/  SHF.L.U32 R29, R232, 0x10, RZ ;  /* 0x00000010e81d7819 */ /* 0x000fe200000006ff */
[-C--:B------:R-:W-:Y:S01]  /*5910*/  FMUL.FTZ R216, R28, R19.reuse ;  /* 0x000000131cd87220 */ /* 0x080fe20000410000 */
[----:B------:R-:W-:Y:S01]  /*5920*/  SHF.L.U32 R28, R30, 0x10, RZ ;  /* 0x000000101e1c7819 */ /* 0x000fe200000006ff */
[----:B------:R-:W-:Y:S01]  /*5930*/  FFMA.FTZ R135, R4, R19, R135 ;  /* 0x0000001304877223 */ /* 0x000fe20000010087 */
[----:B------:R-:W-:Y:S01]  /*5940*/  FMUL.FTZ R2, R22, R2 ;  /* 0x0000000216027220 */ /* 0x000fe20000410000 */
[----:B------:R-:W-:Y:S02]  /*5950*/  PRMT R19, R31, 0x7632, R19 ;  /* 0x000076321f137816 */ /* 0x000fe40000000013 */
[----:B------:R-:W-:Y:S01]  /*5960*/  FADD.FTZ R89, R89, R28 ;  /* 0x0000001c59597221 */ /* 0x000fe20000010000 */
[-C--:B------:R-:W-:Y:S01]  /*5970*/  FFMA.FTZ R129, R2, R28.reuse, R129 ;  /* 0x0000001c02817223 */ /* 0x080fe20000010081 */
[----:B------:R-:W-:Y:S01]  /*5980*/  FMUL.FTZ R205, R29, R28 ;  /* 0x0000001c1dcd7220 */ /* 0x000fe20000410000 */
[----:B0-----:R-:W-:Y:S01]  /*5990*/  IMAD.WIDE.U32 R28, R188, 0x10, R184 ;  /* 0x00000010bc1c7825 */ /* 0x001fe200078e00b8 */
[----:B------:R-:W-:-:S02]  /*59a0*/  SHF.L.U32 R19, R19, 0x10, RZ ;  /* 0x0000001013137819 */ /* 0x000fc400000006ff */
[----:B------:R-:W-:-:S05]  /*59b0*/  SHF.L.U32 R30, R191, 0x10, RZ ;  /* 0x00000010bf1e7819 */ /* 0x000fca00000006ff */
[-C--:B------:R-:W-:Y:S02]  /*59c0*/  FMUL.FTZ R195, R30, R19.reuse ;  /* 0x000000131ec37220 */ /* 0x080fe40000410000 */
[----:B------:R-:W5:Y:S01]  /*59d0*/  LDG.E.128 R28, desc[UR6][R28.64] ;  /* 0x000000061c1c7981 */ /* 0x000f62000c1e1d00 */
[----:B------:R-:W-:Y:S01]  /*59e0*/  FMUL.FTZ R0, R22, R0 ;  /* 0x0000000016007220 */ /* 0x000fe20000410000 */
[----:B------:R-:W-:Y:S01]  /*59f0*/  FADD.FTZ R91, R91, R19 ;  /* 0x000000135b5b7221 */ /* 0x000fe20000010000 */
[----:B------:R-:W-:Y:S02]  /*5a00*/  FFMA.FTZ R20, R209, R244, R20 ;  /* 0x000000f4d1147223 */ /* 0x000fe40000010014 */
[----:B------:R-:W-:Y:S01]  /*5a10*/  FFMA.FTZ R131, R0, R19, R131 ;  /* 0x0000001300837223 */ /* 0x000fe20000010083 */
        /* <DEDUP_REMOVED lines=15> */
.L_x_358:
[----:B------:R-:W-:Y:S05]  /*5b10*/  BSYNC.RECONVERGENT B1 ;  /* 0x0000000000017941 */ /* 0x000fea0003800200 */
.L_x_348:
[----:B------:R-:W-:-:S03]  /*5b20*/  UMOV UR4, 0xffffffff ;  /* 0xffffffff00047882 */ /* 0x000fc60000000000 */
[----:B------:R-:W-:Y:S05]  /*5b30*/  BRA.DIV UR4, `(.L_x_367) ;  /* 0x0000009a04447947 */ /* 0x000fea000b800000 */
[----:B------:R-:W0:Y:S02]  /*5b40*/  SHFL.BFLY PT, R19, R196, 0x1, 0x1f ;  /* 0x0c201f00c4137f89 */ /* 0x000e2400000e0000 */
[----:B0-----:R-:W-:Y:S02]  /*5b50*/  FADD.FTZ R187, R19, R196 ;  /* 0x000000c413bb7221 */ /* 0x001fe40000010000 */
[----:B------:R-:W0:Y:S02]  /*5b60*/  SHFL.BFLY PT, R19, R20, 0x1, 0x1f ;  /* 0x0c201f0014137f89 */ /* 0x000e2400000e0000 */
[----:B0-----:R-:W-:Y:S02]  /*5b70*/  FADD.FTZ R20, R19, R20 ;  /* 0x0000001413147221 */ /* 0x001fe40000010000 */
[----:B------:R-:W0:Y:S02]  /*5b80*/  SHFL.BFLY PT, R19, R187, 0x2, 0x1f ;  /* 0x0c401f00bb137f89 */ /* 0x000e2400000e0000 */
[----:B0-----:R-:W-:-:S02]  /*5b90*/  FADD.FTZ R187, R187, R19 ;  /* 0x00000013bbbb7221 */ /* 0x001fc40000010000 */
        /* <DEDUP_REMOVED lines=10> */
[----:B------:R0:W1:Y:S04]  /*5c40*/  SHFL.BFLY PT, R188, R20, 0x10, 0x1f ;  /* 0x0e001f0014bc7f89 */ /* 0x00006800000e0000 */
[----:B------:R0:W2:Y:S02]  /*5c50*/  SHFL.BFLY PT, R184, R187, 0x10, 0x1f ;  /* 0x0e001f00bbb87f89 */ /* 0x0000a400000e0000 */
.L_x_437:
[----:B------:R-:W3:Y:S01]  /*5c60*/  LDL.LU R185, [R1+0x10] ;  /* 0x0000100001b97983 */ /* 0x000ee20000300800 */
[----:B01----:R-:W-:Y:S01]  /*5c70*/  FADD.FTZ R20, R20, R188 ;  /* 0x000000bc14147221 */ /* 0x003fe20000010000 */
[----:B------:R-:W-:Y:S01]  /*5c80*/  P2R R19, PR, RZ, 0x1 ;  /* 0x00000001ff137803 */ /* 0x000fe20000000000 */
[----:B--2---:R-:W-:Y:S01]  /*5c90*/  FADD.FTZ R184, R187, R184 ;  /* 0x000000b8bbb87221 */ /* 0x004fe20000010000 */
[----:B------:R-:W-:Y:S01]  /*5ca0*/  ISETP.NE.AND P0, PT, RZ, UR8, PT ;  /* 0x00000008ff007c0c */ /* 0x000fe2000bf05270 */
[----:B------:R-:W-:Y:S01]  /*5cb0*/  FMUL.FTZ R20, R20, UR9 ;  /* 0x0000000914147c20 */ /* 0x000fe20008410000 */
[----:B------:R-:W-:Y:S04]  /*5cc0*/  BSSY.RECONVERGENT B1, `(.L_x_368) ;  /* 0x0000787000017945 */ /* 0x000fe80003800200 */
[----:B------:R-:W-:-:S02]  /*5cd0*/  FSEL R20, R20, RZ, !P0 ;  /* 0x000000ff14147208 */ /* 0x000fc40004000000 */
[----:B------:R-:W-:Y:S01]  /*5ce0*/  ISETP.NE.AND P0, PT, R19, RZ, PT ;  /* 0x000000ff1300720c */ /* 0x000fe20003f05270 */
[----:B------:R-:W-:Y:S01]  /*5cf0*/  FMUL.FTZ R19, R184, UR9 ;  /* 0x00000009b8137c20 */ /* 0x000fe20008410000 */
[----:B---3--:R-:W-:-:S13]  /*5d00*/  ISETP.NE.AND P6, PT, R185, RZ, PT ;  /* 0x000000ffb900720c */ /* 0x008fda0003fc5270 */
[----:B------:R-:W-:Y:S05]  /*5d10*/  @P6 BRA `(.L_x_369) ;  /* 0x0000003400d46947 */ /* 0x000fea0003800000 */
[----:B------:R-:W-:Y:S04]  /*5d20*/  BSSY.RECONVERGENT B2, `(.L_x_370) ;  /* 0x00000b3000027945 */ /* 0x000fe80003800200 */
[----:B------:R-:W-:Y:S05]  /*5d30*/  @!P1 BRA `(.L_x_371) ;  /* 0x0000000800c49947 */ /* 0x000fea0003800000 */
[----:B------:R-:W0:Y:S01]  /*5d40*/  LDC.64 R184, c[0x0][0x390] ;  /* 0x0000e400ffb87b82 */ /* 0x000e220000000a00 */
[----:B------:R1:W5:Y:S04]  /*5d50*/  LDL R232, [R1+0xc] ;  /* 0x00000c0001e87983 */ /* 0x0003680000100800 */
[----:B------:R1:W5:Y:S04]  /*5d60*/  LDL R196, [R1+0xbc] ;  /* 0x0000bc0001c47983 */ /* 0x0003680000100800 */
[----:B------:R1:W5:Y:S01]  /*5d70*/  LDL R191, [R1+0xb8] ;  /* 0x0000b80001bf7983 */ /* 0x0003620000100800 */
[----:B0-----:R-:W-:-:S06]  /*5d80*/  IMAD.WIDE.U32 R184, R18, 0x10, R184 ;  /* 0x0000001012b87825 */ /* 0x001fcc00078e00b8 */
[----:B------:R-:W5:Y:S01]  /*5d90*/  LDG.E.128 R184, desc[UR6][R184.64] ;  /* 0x00000006b8b87981 */ /* 0x000f62000c1e1d00 */
[----:B------:R-:W-:-:S04]  /*5da0*/  ISETP.NE.U32.AND P1, PT, RZ, UR12, PT ;  /* 0x0000000cff007c0c */ /* 0x000fc8000bf25070 */
[----:B------:R-:W-:-:S13]  /*5db0*/  ISETP.NE.AND.EX P1, PT, RZ, UR13, PT, P1 ;  /* 0x0000000dff007c0c */ /* 0x000fda000bf25310 */
[----:B-1----:R-:W-:Y:S05]  /*5dc0*/  @P1 BRA `(.L_x_372) ;  /* 0x0000000400301947 */ /* 0x002fea0003800000 */
[----:B------:R-:W-:Y:S01]  /*5dd0*/  FFMA.FTZ R188, R214, R19, R20 ;  /* 0x00000013d6bc7223 */ /* 0x000fe20000010014 */
[C---:B-----5:R-:W-:Y:S02]  /*5de0*/  SHF.L.U32 R189, R187.reuse, 0x10, RZ ;  /* 0x00000010bbbd7819 */ /* 0x060fe400000006ff */
[----:B------:R-:W-:Y:S01]  /*5df0*/  PRMT R187, R187, 0x7632, R187 ;  /* 0x00007632bbbb7816 */ /* 0x000fe200000000bb */
[----:B------:R-:W-:-:S03]  /*5e00*/  FADD.FTZ R188, R245, -R188 ;  /* 0x800000bcf5bc7221 */ /* 0x000fc60000010000 */
[----:B------:R-:W-:Y:S01]  /*5e10*/  SHF.L.U32 R190, R187, 0x10, RZ ;  /* 0x00000010bbbe7819 */ /* 0x000fe200000006ff */
[----:B------:R-:W-:-:S04]  /*5e20*/  FMUL.FTZ R188, R22, R188 ;  /* 0x000000bc16bc7220 */ /* 0x000fc80000410000 */
[----:B------:R-:W-:-:S04]  /*5e30*/  FMUL.FTZ R188, R188, R21 ;  /* 0x00000015bcbc7220 */ /* 0x000fc80000410000 */
[----:B------:R-:W-:Y:S01]  /*5e40*/  FFMA.FTZ R189, R188, R189, R82 ;  /* 0x000000bdbcbd7223 */ /* 0x000fe20000010052 */
[----:B------:R-:W-:-:S05]  /*5e50*/  SHF.L.U32 R82, R183, 0x10, RZ ;  /* 0x00000010b7527819 */ /* 0x000fca00000006ff */
[----:B------:R-:W-:Y:S01]  /*5e60*/  FMUL.FTZ R82, R188, R82 ;  /* 0x00000052bc527220 */ /* 0x000fe20000410000 */
[----:B------:R-:W-:-:S04]  /*5e70*/  FFMA.FTZ R188, R15, R19, R20 ;  /* 0x000000130fbc7223 */ /* 0x000fc80000010014 */
[----:B------:R-:W-:-:S04]  /*5e80*/  FADD.FTZ R188, R198, -R188 ;  /* 0x800000bcc6bc7221 */ /* 0x000fc80000010000 */
[----:B------:R-:W-:-:S04]  /*5e90*/  FMUL.FTZ R188, R22, R188 ;  /* 0x000000bc16bc7220 */ /* 0x000fc80000410000 */
[----:B------:R-:W-:-:S04]  /*5ea0*/  FMUL.FTZ R187, R188, R21 ;  /* 0x00000015bcbb7220 */ /* 0x000fc80000410000 */
[----:B------:R-:W-:Y:S02]  /*5eb0*/  FFMA.FTZ R188, R187, R190, R83 ;  /* 0x000000bebbbc7223 */ /* 0x000fe40000010053 */
[----:B------:R-:W2:Y:S04]  /*5ec0*/  LDL R83, [R1+0xc4] ;  /* 0x0000c40001537983 */ /* 0x000ea80000100800 */
[----:B------:R-:W3:Y:S01]  /*5ed0*/  LDL R190, [R1+0xc0] ;  /* 0x0000c00001be7983 */ /* 0x000ee20000100800 */
[----:B--2---:R-:W-:-:S05]  /*5ee0*/  SHF.L.U32 R83, R83, 0x10, RZ ;  /* 0x0000001053537819 */ /* 0x004fca00000006ff */
[----:B------:R-:W-:Y:S02]  /*5ef0*/  FMUL.FTZ R83, R187, R83 ;  /* 0x00000053bb537220 */ /* 0x000fe40000410000 */
[----:B------:R-:W2:Y:S03]  /*5f00*/  LDL R187, [R1+0x8] ;  /* 0x0000080001bb7983 */ /* 0x000ea60000100800 */
[----:B------:R-:W-:Y:S01]  /*5f10*/  F2FP.BF16.F32.PACK_AB R83, R83, R82 ;  /* 0x000000525353723e */ /* 0x000fe200000010ff */
[----:B------:R-:W-:-:S04]  /*5f20*/  FFMA.FTZ R82, R230, R19, R20 ;  /* 0x00000013e6527223 */ /* 0x000fc80000010014 */
[----:B--2---:R-:W-:Y:S01]  /*5f30*/  FADD.FTZ R82, R187, -R82 ;  /* 0x80000052bb527221 */ /* 0x004fe20000010000 */
[----:B------:R-:W-:-:S03]  /*5f40*/  SHF.L.U32 R187, R186, 0x10, RZ ;  /* 0x00000010babb7819 */ /* 0x000fc600000006ff */
[----:B------:R-:W-:-:S04]  /*5f50*/  FMUL.FTZ R82, R22, R82 ;  /* 0x0000005216527220 */ /* 0x000fc80000410000 */
[----:B------:R-:W-:-:S04]  /*5f60*/  FMUL.FTZ R82, R82, R21 ;  /* 0x0000001552527220 */ /* 0x000fc80000410000 */
[----:B------:R-:W-:Y:S01]  /*5f70*/  FFMA.FTZ R187, R82, R187, R80 ;  /* 0x000000bb52bb7223 */ /* 0x000fe20000010050 */
[----:B------:R-:W-:-:S05]  /*5f80*/  SHF.L.U32 R80, R182, 0x10, RZ ;  /* 0x00000010b6507819 */ /* 0x000fca00000006ff */
[----:B------:R-:W-:Y:S01]  /*5f90*/  FMUL.FTZ R82, R82, R80 ;  /* 0x0000005052527220 */ /* 0x000fe20000410000 */
[----:B------:R-:W-:Y:S01]  /*5fa0*/  FFMA.FTZ R80, R16, R19, R20 ;  /* 0x0000001310507223 */ /* 0x000fe20000010014 */
[----:B------:R-:W-:-:S03]  /*5fb0*/  PRMT R186, R186, 0x7632, R186 ;  /* 0x00007632baba7816 */ /* 0x000fc600000000ba */
[----:B------:R-:W-:Y:S01]  /*5fc0*/  FADD.FTZ R80, R206, -R80 ;  /* 0x80000050ce507221 */ /* 0x000fe20000010000 */
[----:B------:R-:W-:-:S03]  /*5fd0*/  SHF.L.U32 R186, R186, 0x10, RZ ;  /* 0x00000010baba7819 */ /* 0x000fc600000006ff */
[----:B------:R-:W-:-:S04]  /*5fe0*/  FMUL.FTZ R80, R22, R80 ;  /* 0x0000005016507220 */ /* 0x000fc80000410000 */
[----:B------:R-:W-:-:S04]  /*5ff0*/  FMUL.FTZ R80, R80, R21 ;  /* 0x0000001550507220 */ /* 0x000fc80000410000 */
[----:B------:R-:W-:Y:S01]  /*6000*/  FFMA.FTZ R186, R80, R186, R81 ;  /* 0x000000ba50ba7223 */ /* 0x000fe20000010051 */
[----:B---3--:R-:W-:-:S05]  /*6010*/  SHF.L.U32 R81, R190, 0x10, RZ ;  /* 0x00000010be517819 */ /* 0x008fca00000006ff */
[----:B------:R-:W-:Y:S01]  /*6020*/  FMUL.FTZ R81, R80, R81 ;  /* 0x0000005150517220 */ /* 0x000fe20000410000 */
[----:B------:R-:W-:-:S04]  /*6030*/  FFMA.FTZ R80, R231, R19, R20 ;  /* 0x00000013e7507223 */ /* 0x000fc80000010014 */
[----:B------:R-:W-:Y:S01]  /*6040*/  FADD.FTZ R80, R232, -R80 ;  /* 0x80000050e8507221 */ /* 0x000fe20000010000 */
[----:B------:R-:W-:-:S03]  /*6050*/  F2FP.BF16.F32.PACK_AB R82, R81, R82 ;  /* 0x000000525152723e */ /* 0x000fc600000010ff */
[----:B------:R-:W-:-:S04]  /*6060*/  FMUL.FTZ R80, R22, R80 ;  /* 0x0000005016507220 */ /* 0x000fc80000410000 */
[----:B------:R-:W-:Y:S01]  /*6070*/  FMUL.FTZ R81, R80, R21 ;  /* 0x0000001550517220 */ /* 0x000fe20000410000 */
[----:B------:R-:W-:-:S05]  /*6080*/  SHF.L.U32 R80, R185, 0x10, RZ ;  /* 0x00000010b9507819 */ /* 0x000fca00000006ff */
        /* <DEDUP_REMOVED lines=10> */
[----:B------:R-:W-:-:S05]  /*6130*/  SHF.L.U32 R185, R196, 0x10, RZ ;  /* 0x00000010c4b97819 */ /* 0x000fca00000006ff */
[----:B------:R-:W-:-:S05]  /*6140*/  FMUL.FTZ R80, R80, R185 ;  /* 0x000000b950507220 */ /* 0x000fca0000410000 */
[----:B------:R-:W-:Y:S01]  /*6150*/  F2FP.BF16.F32.PACK_AB R81, R80, R81 ;  /* 0x000000515051723e */ /* 0x000fe200000010ff */
[----:B------:R-:W-:-:S04]  /*6160*/  FFMA.FTZ R80, R208, R19, R20 ;  /* 0x00000013d0507223 */ /* 0x000fc80000010014 */
[----:B------:R-:W-:Y:S01]  /*6170*/  FADD.FTZ R80, R233, -R80 ;  /* 0x80000050e9507221 */ /* 0x000fe20000010000 */
        /* <DEDUP_REMOVED lines=16> */
[----:B------:R-:W-:Y:S06]  /*6280*/  BRA `(.L_x_373) ;  /* 0x00000004003c7947 */ /* 0x000fec0003800000 */
.L_x_372:
[-CC-:B------:R-:W-:Y:S01]  /*6290*/  FFMA.FTZ R27, R214, R19.reuse, R20.reuse ;  /* 0x00000013d61b7223 */ /* 0x180fe20000010014 */
[----:B------:R-:W-:Y:S01]  /*62a0*/  FFMA.FTZ R26, R15, R19, R20 ;  /* 0x000000130f1a7223 */ /* 0x000fe20000010014 */
[----:B------:R-:W2:Y:S01]  /*62b0*/  LDL R190, [R1+0xc0] ;  /* 0x0000c00001be7983 */ /* 0x000ea20000100800 */
[----:B-----5:R-:W-:Y:S01]  /*62c0*/  PRMT R24, R187, 0x7632, R24 ;  /* 0x00007632bb187816 */ /* 0x020fe20000000018 */
[----:B------:R-:W-:Y:S01]  /*62d0*/  FADD.FTZ R27, R245, -R27 ;  /* 0x8000001bf51b7221 */ /* 0x000fe20000010000 */
[----:B------:R-:W-:Y:S01]  /*62e0*/  FADD.FTZ R26, R198, -R26 ;  /* 0x8000001ac61a7221 */ /* 0x000fe20000010000 */
[----:B------:R-:W-:Y:S02]  /*62f0*/  SHF.L.U32 R187, R187, 0x10, RZ ;  /* 0x00000010bbbb7819 */ /* 0x000fe400000006ff */
[C---:B------:R-:W-:Y:S01]  /*6300*/  FMUL.FTZ R27, R22.reuse, R27 ;  /* 0x0000001b161b7220 */ /* 0x040fe20000410000 */
[----:B------:R-:W-:-:S03]  /*6310*/  FMUL.FTZ R26, R22, R26 ;  /* 0x0000001a161a7220 */ /* 0x000fc60000410000 */
[----:B------:R-:W-:-:S04]  /*6320*/  FMUL.FTZ R25, R27, R21 ;  /* 0x000000151b197220 */ /* 0x000fc80000410000 */
[----:B------:R-:W-:Y:S01]  /*6330*/  FFMA.FTZ R189, R25, R187, R82 ;  /* 0x000000bb19bd7223 */ /* 0x000fe20000010052 */
[----:B------:R-:W-:Y:S01]  /*6340*/  SHF.L.U32 R82, R24, 0x10, RZ ;  /* 0x0000001018527819 */ /* 0x000fe200000006ff */
[C---:B------:R-:W-:Y:S01]  /*6350*/  FMUL.FTZ R24, R26.reuse, R21 ;  /* 0x000000151a187220 */ /* 0x040fe20000410000 */
[----:B------:R-:W3:Y:S01]  /*6360*/  LDL R187, [R1+0xc4] ;  /* 0x0000c40001bb7983 */ /* 0x000ee20000100800 */
[----:B------:R-:W-:Y:S02]  /*6370*/  F2FP.BF16.F32.PACK_AB R27, R26, R27 ;  /* 0x0000001b1a1b723e */ /* 0x000fe400000010ff */
[----:B------:R-:W-:Y:S02]  /*6380*/  FFMA.FTZ R188, R24, R82, R83 ;  /* 0x0000005218bc7223 */ /* 0x000fe40000010053 */
[----:B------:R-:W4:Y:S01]  /*6390*/  LDL R83, [R1+0x8] ;  /* 0x0000080001537983 */ /* 0x000f220000100800 */
[----:B------:R-:W-:-:S05]  /*63a0*/  SHF.L.U32 R26, R183, 0x10, RZ ;  /* 0x00000010b71a7819 */ /* 0x000fca00000006ff */
[----:B------:R-:W-:Y:S01]  /*63b0*/  FMUL.FTZ R25, R25, R26 ;  /* 0x0000001a19197220 */ /* 0x000fe20000410000 */
[----:B------:R-:W-:Y:S01]  /*63c0*/  FFMA.FTZ R26, R230, R19, R20 ;  /* 0x00000013e61a7223 */ /* 0x000fe20000010014 */
[----:B---3--:R-:W-:-:S03]  /*63d0*/  SHF.L.U32 R82, R187, 0x10, RZ ;  /* 0x00000010bb527819 */ /* 0x008fc600000006ff */
[----:B----4-:R-:W-:Y:S02]  /*63e0*/  FADD.FTZ R26, R83, -R26 ;  /* 0x8000001a531a7221 */ /* 0x010fe40000010000 */
[----:B------:R-:W-:Y:S01]  /*63f0*/  FMUL.FTZ R24, R24, R82 ;  /* 0x0000005218187220 */ /* 0x000fe20000410000 */
[----:B------:R-:W-:Y:S01]  /*6400*/  SHF.L.U32 R83, R186, 0x10, RZ ;  /* 0x00000010ba537819 */ /* 0x000fe200000006ff */
[----:B------:R-:W-:-:S04]  /*6410*/  FMUL.FTZ R26, R22, R26 ;  /* 0x0000001a161a7220 */ /* 0x000fc80000410000 */
[----:B------:R-:W-:-:S04]  /*6420*/  FMUL.FTZ R82, R26, R21 ;  /* 0x000000151a527220 */ /* 0x000fc80000410000 */
[----:B------:R-:W-:Y:S01]  /*6430*/  FFMA.FTZ R187, R82, R83, R80 ;  /* 0x0000005352bb7223 */ /* 0x000fe20000010050 */
[----:B------:R-:W-:Y:S01]  /*6440*/  FFMA.FTZ R83, R16, R19, R20 ;  /* 0x0000001310537223 */ /* 0x000fe20000010014 */
[----:B------:R-:W-:-:S03]  /*6450*/  SHF.L.U32 R80, R182, 0x10, RZ ;  /* 0x00000010b6507819 */ /* 0x000fc600000006ff */
[----:B------:R-:W-:Y:S02]  /*6460*/  FADD.FTZ R83, R206, -R83 ;  /* 0x80000053ce537221 */ /* 0x000fe40000010000 */
[----:B------:R-:W-:Y:S01]  /*6470*/  FMUL.FTZ R82, R82, R80 ;  /* 0x0000005052527220 */ /* 0x000fe20000410000 */
[----:B------:R-:W-:Y:S01]  /*6480*/  PRMT R80, R186, 0x7632, R80 ;  /* 0x00007632ba507816 */ /* 0x000fe20000000050 */
[----:B------:R-:W-:-:S03]  /*6490*/  FMUL.FTZ R83, R22, R83 ;  /* 0x0000005316537220 */ /* 0x000fc60000410000 */
[----:B------:R-:W-:Y:S01]  /*64a0*/  SHF.L.U32 R186, R80, 0x10, RZ ;  /* 0x0000001050ba7819 */ /* 0x000fe200000006ff */
[C---:B------:R-:W-:Y:S01]  /*64b0*/  FMUL.FTZ R80, R83.reuse, R21 ;  /* 0x0000001553507220 */ /* 0x040fe20000410000 */
[----:B------:R-:W-:Y:S02]  /*64c0*/  F2FP.BF16.F32.PACK_AB R26, R83, R26 ;  /* 0x0000001a531a723e */ /* 0x000fe400000010ff */
[----:B------:R-:W-:Y:S01]  /*64d0*/  F2FP.BF16.F32.PACK_AB R83, R24, R25 ;  /* 0x000000191853723e */ /* 0x000fe200000010ff */
[-CC-:B------:R-:W-:Y:S01]  /*64e0*/  FFMA.FTZ R25, R231, R19.reuse, R20.reuse ;  /* 0x00000013e7197223 */ /* 0x180fe20000010014 */
[----:B--2---:R-:W-:Y:S01]  /*64f0*/  SHF.L.U32 R24, R190, 0x10, RZ ;  /* 0x00000010be187819 */ /* 0x004fe200000006ff */
[----:B------:R-:W-:Y:S01]  /*6500*/  FFMA.FTZ R186, R80, R186, R81 ;  /* 0x000000ba50ba7223 */ /* 0x000fe20000010051 */
[----:B------:R-:W-:Y:S01]  /*6510*/  FFMA.FTZ R81, R17, R19, R20 ;  /* 0x0000001311517223 */ /* 0x000fe20000010014 */
[----:B------:R-:W-:Y:S02]  /*6520*/  FADD.FTZ R25, R232, -R25 ;  /* 0x80000019e8197221 */ /* 0x000fe40000010000 */
[----:B------:R-:W-:Y:S01]  /*6530*/  FMUL.FTZ R24, R80, R24 ;  /* 0x0000001850187220 */ /* 0x000fe20000410000 */
[----:B------:R-:W-:Y:S01]  /*6540*/  SHF.L.U32 R80, R185, 0x10, RZ ;  /* 0x00000010b9507819 */ /* 0x000fe200000006ff */
[----:B------:R-:W-:Y:S01]  /*6550*/  FMUL.FTZ R25, R22, R25 ;  /* 0x0000001916197220 */ /* 0x000fe20000410000 */
[----:B------:R-:W-:-:S02]  /*6560*/  FADD.FTZ R81, R220, -R81 ;  /* 0x80000051dc517221 */ /* 0x000fc40000010000 */
[----:B------:R-:W-:Y:S01]  /*6570*/  F2FP.BF16.F32.PACK_AB R82, R24, R82 ;  /* 0x000000521852723e */ /* 0x000fe200000010ff */
[----:B------:R-:W-:Y:S01]  /*6580*/  FMUL.FTZ R24, R25, R21 ;  /* 0x0000001519187220 */ /* 0x000fe20000410000 */
[----:B------:R-:W-:-:S03]  /*6590*/  FMUL.FTZ R81, R22, R81 ;  /* 0x0000005116517220 */ /* 0x000fc60000410000 */
[----:B------:R-:W-:Y:S01]  /*65a0*/  FFMA.FTZ R86, R24, R80, R86 ;  /* 0x0000005018567223 */ /* 0x000fe20000010056 */
[----:B------:R-:W-:Y:S02]  /*65b0*/  SHF.L.U32 R80, R181, 0x10, RZ ;  /* 0x00000010b5507819 */ /* 0x000fe400000006ff */
[----:B------:R-:W-:-:S03]  /*65c0*/  F2FP.BF16.F32.PACK_AB R25, R81, R25 ;  /* 0x000000195119723e */ /* 0x000fc600000010ff */
[----:B------:R-:W-:Y:S01]  /*65d0*/  FMUL.FTZ R24, R24, R80 ;  /* 0x0000005018187220 */ /* 0x000fe20000410000 */
[----:B------:R-:W-:-:S04]  /*65e0*/  PRMT R80, R185, 0x7632, R80 ;  /* 0x00007632b9507816 */ /* 0x000fc80000000050 */
[----:B------:R-:W-:Y:S01]  /*65f0*/  SHF.L.U32 R185, R80, 0x10, RZ ;  /* 0x0000001050b97819 */ /* 0x000fe200000006ff */
[----:B------:R-:W-:Y:S01]  /*6600*/  FMUL.FTZ R80, R81, R21 ;  /* 0x0000001551507220 */ /* 0x000fe20000410000 */
[----:B------:R-:W-:-:S03]  /*6610*/  SHF.L.U32 R81, R196, 0x10, RZ ;  /* 0x00000010c4517819 */ /* 0x000fc600000006ff */
[----:B------:R-:W-:Y:S01]  /*6620*/  FFMA.FTZ R87, R80, R185, R87 ;  /* 0x000000b950577223 */ /* 0x000fe20000010057 */
[----:B------:R-:W-:Y:S01]  /*6630*/  SHF.L.U32 R185, R184, 0x10, RZ ;  /* 0x00000010b8b97819 */ /* 0x000fe200000006ff */
[----:B------:R-:W-:Y:S01]  /*6640*/  FMUL.FTZ R81, R80, R81 ;  /* 0x0000005150517220 */ /* 0x000fe20000410000 */
[----:B------:R-:W-:-:S04]  /*6650*/  FFMA.FTZ R80, R208, R19, R20 ;  /* 0x00000013d0507223 */ /* 0x000fc80000010014 */
[----:B------:R-:W-:Y:S01]  /*6660*/  FADD.FTZ R80, R233, -R80 ;  /* 0x80000050e9507221 */ /* 0x000fe20000010000 */
[----:B------:R-:W-:-:S03]  /*6670*/  F2FP.BF16.F32.PACK_AB R81, R81, R24 ;  /* 0x000000185151723e */ /* 0x000fc600000010ff */
        /* <DEDUP_REMOVED lines=10> */
[C---:B------:R-:W-:Y:S01]  /*6720*/  FMUL.FTZ R84, R80.reuse, R21 ;  /* 0x0000001550547220 */ /* 0x040fe20000410000 */
[----:B------:R-:W-:-:S03]  /*6730*/  F2FP.BF16.F32.PACK_AB R24, R80, R24 ;  /* 0x000000185018723e */ /* 0x000fc600000010ff */
[----:B------:R-:W-:Y:S01]  /*6740*/  FFMA.FTZ R184, R84, R184, R85 ;  /* 0x000000b854b87223 */ /* 0x000fe20000010055 */
[----:B------:R-:W-:-:S05]  /*6750*/  SHF.L.U32 R85, R191, 0x10, RZ ;  /* 0x00000010bf557819 */ /* 0x000fca00000006ff */
[----:B------:R-:W-:-:S05]  /*6760*/  FMUL.FTZ R85, R84, R85 ;  /* 0x0000005554557220 */ /* 0x000fca0000410000 */
[----:B------:R-:W-:-:S07]  /*6770*/  F2FP.BF16.F32.PACK_AB R80, R85, R190 ;  /* 0x000000be5550723e */ /* 0x000fce00000010ff */
.L_x_373:
[----:B------:R-:W0:Y:S02]  /*6780*/  @P1 LDC.64 R84, c[0x0][0x478] ;  /* 0x00011e00ff541b82 */ /* 0x000e240000000a00 */
[----:B0-----:R-:W-:-:S05]  /*6790*/  @P1 IMAD.WIDE.U32 R84, R18, 0x10, R84 ;  /* 0x0000001012541825 */ /* 0x001fca00078e0054 */
[----:B------:R0:W-:Y:S02]  /*67a0*/  @P1 STG.E.128 desc[UR6][R84.64], R24 ;  /* 0x0000001854001986 */ /* 0x0001e4000c101d06 */
[----:B0-----:R-:W0:Y:S02]  /*67b0*/  LDC.64 R84, c[0x0][0x468] ;  /* 0x00011a00ff547b82 */ /* 0x001e240000000a00 */
[C---:B0-----:R-:W-:Y:S01]  /*67c0*/  IMAD.WIDE.U32 R84, R18.reuse, 0x10, R84 ;  /* 0x0000001012547825 */ /* 0x041fe200078e0054 */
[----:B------:R-:W-:-:S04]  /*67d0*/  IADD3 R18, PT, PT, R18, 0x20, RZ ;  /* 0x0000002012127810 */ /* 0x000fc80007ffe0ff */
[----:B------:R0:W-:Y:S02]  /*67e0*/  STG.E.128 desc[UR6][R84.64], R80 ;  /* 0x0000005054007986 */ /* 0x0001e4000c101d06 */
[----:B0-----:R-:W-:Y:S02]  /*67f0*/  MOV R84, R185 ;  /* 0x000000b900547202 */ /* 0x001fe40000000f00 */
[----:B------:R-:W-:Y:S02]  /*6800*/  MOV R85, R184 ;  /* 0x000000b800557202 */ /* 0x000fe40000000f00 */
[----:B------:R-:W-:Y:S02]  /*6810*/  MOV R80, R187 ;  /* 0x000000bb00507202 */ /* 0x000fe40000000f00 */
[----:B------:R-:W-:Y:S02]  /*6820*/  MOV R81, R186 ;  /* 0x000000ba00517202 */ /* 0x000fe40000000f00 */
[----:B------:R-:W-:-:S02]  /*6830*/  MOV R82, R189 ;  /* 0x000000bd00527202 */ /* 0x000fc40000000f00 */
[----:B------:R-:W-:-:S07]  /*6840*/  MOV R83, R188 ;  /* 0x000000bc00537202 */ /* 0x000fce0000000f00 */
.L_x_371:
[----:B------:R-:W-:Y:S05]  /*6850*/  BSYNC.RECONVERGENT B2 ;  /* 0x0000000000027941 */ /* 0x000fea0003800200 */
.L_x_370:
        /* <DEDUP_REMOVED lines=10> */
[----:B-1----:R-:W-:Y:S05]  /*6900*/  @!P1 BRA `(.L_x_376) ;  /* 0x0000000400409947 */ /* 0x002fea0003800000 */
[-C--:B------:R-:W-:Y:S01]  /*6910*/  FFMA.FTZ R27, R199, R19.reuse, R20 ;  /* 0x00000013c71b7223 */ /* 0x080fe20000010014 */
[----:B------:R-:W2:Y:S01]  /*6920*/  LDL R190, [R1] ;  /* 0x0000000001be7983 */ /* 0x000ea20000100800 */
[C---:B-----5:R-:W-:Y:S01]  /*6930*/  PRMT R24, R187.reuse, 0x7632, R24 ;  /* 0x00007632bb187816 */ /* 0x060fe20000000018 */
[----:B------:R-:W-:Y:S01]  /*6940*/  FFMA.FTZ R26, R12, R19, R20 ;  /* 0x000000130c1a7223 */ /* 0x000fe20000010014 */
[----:B------:R-:W-:Y:S01]  /*6950*/  FADD.FTZ R27, R238, -R27 ;  /* 0x8000001bee1b7221 */ /* 0x000fe20000010000 */
[----:B------:R-:W-:Y:S02]  /*6960*/  SHF.L.U32 R187, R187, 0x10, RZ ;  /* 0x00000010bbbb7819 */ /* 0x000fe400000006ff */
[----:B------:R-:W-:Y:S01]  /*6970*/  FADD.FTZ R26, R193, -R26 ;  /* 0x8000001ac11a7221 */ /* 0x000fe20000010000 */
[----:B------:R-:W-:-:S03]  /*6980*/  FMUL.FTZ R27, R22, R27 ;  /* 0x0000001b161b7220 */ /* 0x000fc60000410000 */
[----:B------:R-:W-:Y:S01]  /*6990*/  FMUL.FTZ R26, R22, R26 ;  /* 0x0000001a161a7220 */ /* 0x000fe20000410000 */
[----:B------:R-:W-:-:S04]  /*69a0*/  FMUL.FTZ R25, R27, R21 ;  /* 0x000000151b197220 */ /* 0x000fc80000410000 */
[----:B------:R-:W-:Y:S02]  /*69b0*/  FFMA.FTZ R189, R25, R187, R74 ;  /* 0x000000bb19bd7223 */ /* 0x000fe4000001004a */
[----:B------:R-:W3:Y:S01]  /*69c0*/  LDL R187, [R1+0xb4] ;  /* 0x0000b40001bb7983 */ /* 0x000ee20000100800 */
[----:B------:R-:W-:Y:S01]  /*69d0*/  SHF.L.U32 R74, R24, 0x10, RZ ;  /* 0x00000010184a7819 */ /* 0x000fe200000006ff */
[C---:B------:R-:W-:Y:S01]  /*69e0*/  FMUL.FTZ R24, R26.reuse, R21 ;  /* 0x000000151a187220 */ /* 0x040fe20000410000 */
[----:B------:R-:W-:Y:S02]  /*69f0*/  F2FP.BF16.F32.PACK_AB R27, R26, R27 ;  /* 0x0000001b1a1b723e */ /* 0x000fe400000010ff */
[----:B------:R-:W-:Y:S01]  /*6a00*/  SHF.L.U32 R26, R179, 0x10, RZ ;  /* 0x00000010b31a7819 */ /* 0x000fe200000006ff */
[----:B------:R-:W-:Y:S01]  /*6a10*/  FFMA.FTZ R188, R24, R74, R75 ;  /* 0x0000004a18bc7223 */ /* 0x000fe2000001004b */
[----:B------:R-:W-:-:S03]  /*6a20*/  SHF.L.U32 R75, R186, 0x10, RZ ;  /* 0x00000010ba4b7819 */ /* 0x000fc600000006ff */
[----:B------:R-:W-:Y:S01]  /*6a30*/  FMUL.FTZ R25, R25, R26 ;  /* 0x0000001a19197220 */ /* 0x000fe20000410000 */
[----:B------:R-:W-:-:S04]  /*6a40*/  FFMA.FTZ R26, R223, R19, R20 ;  /* 0x00000013df1a7223 */ /* 0x000fc80000010014 */
[----:B------:R-:W-:-:S04]  /*6a50*/  FADD.FTZ R26, R248, -R26 ;  /* 0x8000001af81a7221 */ /* 0x000fc80000010000 */
[----:B------:R-:W-:Y:S01]  /*6a60*/  FMUL.FTZ R26, R22, R26 ;  /* 0x0000001a161a7220 */ /* 0x000fe20000410000 */
[----:B---3--:R-:W-:-:S05]  /*6a70*/  SHF.L.U32 R74, R187, 0x10, RZ ;  /* 0x00000010bb4a7819 */ /* 0x008fca00000006ff */
[----:B------:R-:W-:Y:S01]  /*6a80*/  FMUL.FTZ R24, R24, R74 ;  /* 0x0000004a18187220 */ /* 0x000fe20000410000 */
        /* <DEDUP_REMOVED lines=9> */
[----:B------:R-:W-:-:S04]  /*6b20*/  FMUL.FTZ R72, R75, R21 ;  /* 0x000000154b487220 */ /* 0x000fc80000410000 */
[----:B------:R-:W-:Y:S02]  /*6b30*/  FFMA.FTZ R186, R72, R186, R73 ;  /* 0x000000ba48ba7223 */ /* 0x000fe40000010049 */
[----:B------:R-:W3:Y:S01]  /*6b40*/  LDL R73, [R1+0xb0] ;  /* 0x0000b00001497983 */ /* 0x000ee20000100800 */
[----:B------:R-:W-:Y:S02]  /*6b50*/  F2FP.BF16.F32.PACK_AB R26, R75, R26 ;  /* 0x0000001a4b1a723e */ /* 0x000fe400000010ff */
[----:B------:R-:W-:Y:S01]  /*6b60*/  F2FP.BF16.F32.PACK_AB R75, R24, R25 ;  /* 0x00000019184b723e */ /* 0x000fe200000010ff */
[----:B------:R-:W-:-:S04]  /*6b70*/  FFMA.FTZ R25, R228, R19, R20 ;  /* 0x00000013e4197223 */ /* 0x000fc80000010014 */
[----:B--2---:R-:W-:-:S04]  /*6b80*/  FADD.FTZ R25, R190, -R25 ;  /* 0x80000019be197221 */ /* 0x004fc80000010000 */
[----:B------:R-:W-:Y:S01]  /*6b90*/  FMUL.FTZ R25, R22, R25 ;  /* 0x0000001916197220 */ /* 0x000fe20000410000 */
[----:B---3--:R-:W-:Y:S01]  /*6ba0*/  SHF.L.U32 R24, R73, 0x10, RZ ;  /* 0x0000001049187819 */ /* 0x008fe200000006ff */
[----:B------:R-:W-:-:S04]  /*6bb0*/  FFMA.FTZ R73, R14, R19, R20 ;  /* 0x000000130e497223 */ /* 0x000fc80000010014 */
[----:B------:R-:W-:Y:S01]  /*6bc0*/  FMUL.FTZ R24, R72, R24 ;  /* 0x0000001848187220 */ /* 0x000fe20000410000 */
[----:B------:R-:W-:Y:S01]  /*6bd0*/  SHF.L.U32 R72, R185, 0x10, RZ ;  /* 0x00000010b9487819 */ /* 0x000fe200000006ff */
[----:B------:R-:W-:-:S03]  /*6be0*/  FADD.FTZ R73, R219, -R73 ;  /* 0x80000049db497221 */ /* 0x000fc60000010000 */
        /* <DEDUP_REMOVED lines=32> */
[----:B------:R-:W-:Y:S01]  /*6df0*/  F2FP.BF16.F32.PACK_AB R72, R77, R190 ;  /* 0x000000be4d48723e */ /* 0x000fe200000010ff */
[----:B------:R-:W-:Y:S06]  /*6e00*/  BRA `(.L_x_377) ;  /* 0x00000004002c7947 */ /* 0x000fec0003800000 */
.L_x_376:
        /* <DEDUP_REMOVED lines=16> */
[----:B------:R-:W3:Y:S01]  /*6f10*/  LDL R190, [R1] ;  /* 0x0000000001be7983 */ /* 0x000ee20000100800 */
[----:B--2---:R-:W-:-:S05]  /*6f20*/  SHF.L.U32 R75, R75, 0x10, RZ ;  /* 0x000000104b4b7819 */ /* 0x004fca00000006ff */
[----:B------:R-:W-:Y:S01]  /*6f30*/  FMUL.FTZ R75, R187, R75 ;  /* 0x0000004bbb4b7220 */ /* 0x000fe20000410000 */
[C---:B------:R-:W-:Y:S02]  /*6f40*/  SHF.L.U32 R187, R186.reuse, 0x10, RZ ;  /* 0x00000010babb7819 */ /* 0x040fe400000006ff */
[----:B------:R-:W-:Y:S02]  /*6f50*/  PRMT R186, R186, 0x7632, R186 ;  /* 0x00007632baba7816 */ /* 0x000fe400000000ba */
[----:B------:R-:W-:Y:S01]  /*6f60*/  F2FP.BF16.F32.PACK_AB R75, R75, R74 ;  /* 0x0000004a4b4b723e */ /* 0x000fe200000010ff */
[----:B------:R-:W-:Y:S01]  /*6f70*/  FFMA.FTZ R74, R223, R19, R20 ;  /* 0x00000013df4a7223 */ /* 0x000fe20000010014 */
[----:B------:R-:W-:-:S03]  /*6f80*/  SHF.L.U32 R186, R186, 0x10, RZ ;  /* 0x00000010baba7819 */ /* 0x000fc600000006ff */
[----:B------:R-:W-:-:S04]  /*6f90*/  FADD.FTZ R74, R248, -R74 ;  /* 0x8000004af84a7221 */ /* 0x000fc80000010000 */
        /* <DEDUP_REMOVED lines=10> */
[----:B------:R-:W2:Y:S02]  /*7040*/  LDL R73, [R1+0xb0] ;  /* 0x0000b00001497983 */ /* 0x000ea40000100800 */
[----:B--2---:R-:W-:-:S05]  /*7050*/  SHF.L.U32 R73, R73, 0x10, RZ ;  /* 0x0000001049497819 */ /* 0x004fca00000006ff */
[----:B------:R-:W-:Y:S01]  /*7060*/  FMUL.FTZ R73, R72, R73 ;  /* 0x0000004948497220 */ /* 0x000fe20000410000 */
[----:B------:R-:W-:-:S04]  /*7070*/  FFMA.FTZ R72, R228, R19, R20 ;  /* 0x00000013e4487223 */ /* 0x000fc80000010014 */
[----:B---3--:R-:W-:Y:S01]  /*7080*/  FADD.FTZ R72, R190, -R72 ;  /* 0x80000048be487221 */ /* 0x008fe20000010000 */
[----:B------:R-:W-:-:S03]  /*7090*/  F2FP.BF16.F32.PACK_AB R74, R73, R74 ;  /* 0x0000004a494a723e */ /* 0x000fc600000010ff */
[----:B------:R-:W-:-:S04]  /*70a0*/  FMUL.FTZ R72, R22, R72 ;  /* 0x0000004816487220 */ /* 0x000fc80000410000 */
[----:B------:R-:W-:Y:S01]  /*70b0*/  FMUL.FTZ R73, R72, R21 ;  /* 0x0000001548497220 */ /* 0x000fe20000410000 */
[C---:B------:R-:W-:Y:S02]  /*70c0*/  SHF.L.U32 R72, R185.reuse, 0x10, RZ ;  /* 0x00000010b9487819 */ /* 0x040fe400000006ff */
[----:B------:R-:W-:-:S03]  /*70d0*/  PRMT R185, R185, 0x7632, R185 ;  /* 0x00007632b9b97816 */ /* 0x000fc600000000b9 */
[----:B------:R-:W-:Y:S01]  /*70e0*/  FFMA.FTZ R78, R73, R72, R78 ;  /* 0x00000048494e7223 */ /* 0x000fe2000001004e */
[----:B------:R-:W-:Y:S02]  /*70f0*/  SHF.L.U32 R72, R177, 0x10, RZ ;  /* 0x00000010b1487819 */ /* 0x000fe400000006ff */
[----:B------:R-:W-:-:S03]  /*7100*/  SHF.L.U32 R185, R185, 0x10, RZ ;  /* 0x00000010b9b97819 */ /* 0x000fc600000006ff */
[----:B------:R-:W-:Y:S01]  /*7110*/  FMUL.FTZ R73, R73, R72 ;  /* 0x0000004849497220 */ /* 0x000fe20000410000 */
[----:B------:R-:W-:-:S04]  /*7120*/  FFMA.FTZ R72, R14, R19, R20 ;  /* 0x000000130e487223 */ /* 0x000fc80000010014 */
[----:B------:R-:W-:-:S04]  /*7130*/  FADD.FTZ R72, R219, -R72 ;  /* 0x80000048db487221 */ /* 0x000fc80000010000 */
[----:B------:R-:W-:-:S04]  /*7140*/  FMUL.FTZ R72, R22, R72 ;  /* 0x0000004816487220 */ /* 0x000fc80000410000 */
[----:B------:R-:W-:-:S04]  /*7150*/  FMUL.FTZ R72, R72, R21 ;  /* 0x0000001548487220 */ /* 0x000fc80000410000 */
[----:B------:R-:W-:Y:S01]  /*7160*/  FFMA.FTZ R79, R72, R185, R79 ;  /* 0x000000b9484f7223 */ /* 0x000fe2000001004f */
[----:B------:R-:W-:-:S05]  /*7170*/  SHF.L.U32 R185, R232, 0x10, RZ ;  /* 0x00000010e8b97819 */ /* 0x000fca00000006ff */
        /* <DEDUP_REMOVED lines=16> */
[----:B------:R-:W-:Y:S01]  /*7280*/  FFMA.FTZ R184, R76, R184, R77 ;  /* 0x000000b84cb87223 */ /* 0x000fe2000001004d */
[----:B------:R-:W-:-:S05]  /*7290*/  SHF.L.U32 R77, R191, 0x10, RZ ;  /* 0x00000010bf4d7819 */ /* 0x000fca00000006ff */
[----:B------:R-:W-:-:S05]  /*72a0*/  FMUL.FTZ R77, R76, R77 ;  /* 0x0000004d4c4d7220 */ /* 0x000fca0000410000 */
[----:B------:R-:W-:-:S07]  /*72b0*/  F2FP.BF16.F32.PACK_AB R72, R77, R72 ;  /* 0x000000484d48723e */ /* 0x000fce00000010ff */
.L_x_377:
        /* <DEDUP_REMOVED lines=13> */
.L_x_375:
[----:B------:R-:W-:Y:S05]  /*7390*/  BSYNC.RECONVERGENT B2 ;  /* 0x0000000000027941 */ /* 0x000fea0003800200 */
.L_x_374:
        /* <DEDUP_REMOVED lines=11> */
[----:B------:R-:W2:Y:S01]  /*7450*/  LDL R190, [R1+0xa4] ;  /* 0x0000a40001be7983 */ /* 0x000ea20000100800 */
[-CC-:B------:R-:W-:Y:S01]  /*7460*/  FFMA.FTZ R27, R197, R19.reuse, R20.reuse ;  /* 0x00000013c51b7223 */ /* 0x180fe20000010014 */
[----:B------:R-:W-:Y:S01]  /*7470*/  FFMA.FTZ R26, R9, R19, R20 ;  /* 0x00000013091a7223 */ /* 0x000fe20000010014 */
[----:B-----5:R-:W-:Y:S02]  /*7480*/  PRMT R24, R187, 0x7632, R24 ;  /* 0x00007632bb187816 */ /* 0x020fe40000000018 */
[----:B------:R-:W-:Y:S01]  /*7490*/  FADD.FTZ R27, R237, -R27 ;  /* 0x8000001bed1b7221 */ /* 0x000fe20000010000 */
[----:B------:R-:W-:Y:S01]  /*74a0*/  FADD.FTZ R26, R192, -R26 ;  /* 0x8000001ac01a7221 */ /* 0x000fe20000010000 */
[----:B------:R-:W-:Y:S02]  /*74b0*/  SHF.L.U32 R187, R187, 0x10, RZ ;  /* 0x00000010bbbb7819 */ /* 0x000fe400000006ff */
[C---:B------:R-:W-:Y:S01]  /*74c0*/  FMUL.FTZ R27, R22.reuse, R27 ;  /* 0x0000001b161b7220 */ /* 0x040fe20000410000 */
[----:B------:R-:W-:-:S03]  /*74d0*/  FMUL.FTZ R26, R22, R26 ;  /* 0x0000001a161a7220 */ /* 0x000fc60000410000 */
[----:B------:R-:W-:Y:S02]  /*74e0*/  FMUL.FTZ R25, R27, R21 ;  /* 0x000000151b197220 */ /* 0x000fe40000410000 */
[----:B------:R-:W-:Y:S02]  /*74f0*/  F2FP.BF16.F32.PACK_AB R27, R26, R27 ;  /* 0x0000001b1a1b723e */ /* 0x000fe400000010ff */
[----:B------:R-:W-:Y:S01]  /*7500*/  FFMA.FTZ R189, R25, R187, R66 ;  /* 0x000000bb19bd7223 */ /* 0x000fe20000010042 */
[----:B------:R-:W-:Y:S01]  /*7510*/  SHF.L.U32 R66, R24, 0x10, RZ ;  /* 0x0000001018427819 */ /* 0x000fe200000006ff */
[----:B------:R-:W-:Y:S01]  /*7520*/  FMUL.FTZ R24, R26, R21 ;  /* 0x000000151a187220 */ /* 0x000fe20000410000 */
[----:B------:R-:W-:-:S03]  /*7530*/  SHF.L.U32 R26, R175, 0x10, RZ ;  /* 0x00000010af1a7819 */ /* 0x000fc600000006ff */
[----:B------:R-:W-:Y:S01]  /*7540*/  FFMA.FTZ R188, R24, R66, R67 ;  /* 0x0000004218bc7223 */ /* 0x000fe20000010043 */
[----:B------:R-:W-:Y:S01]  /*7550*/  SHF.L.U32 R67, R186, 0x10, RZ ;  /* 0x00000010ba437819 */ /* 0x000fe200000006ff */
[----:B------:R-:W-:Y:S01]  /*7560*/  FMUL.FTZ R25, R25, R26 ;  /* 0x0000001a19197220 */ /* 0x000fe20000410000 */
[----:B------:R-:W-:-:S04]  /*7570*/  FFMA.FTZ R26, R222, R19, R20 ;  /* 0x00000013de1a7223 */ /* 0x000fc80000010014 */
[----:B------:R-:W-:-:S04]  /*7580*/  FADD.FTZ R26, R247, -R26 ;  /* 0x8000001af71a7221 */ /* 0x000fc80000010000 */
[----:B------:R-:W-:Y:S01]  /*7590*/  FMUL.FTZ R26, R22, R26 ;  /* 0x0000001a161a7220 */ /* 0x000fe20000410000 */
[----:B--2---:R-:W-:-:S05]  /*75a0*/  SHF.L.U32 R66, R190, 0x10, RZ ;  /* 0x00000010be427819 */ /* 0x004fca00000006ff */
        /* <DEDUP_REMOVED lines=14> */
[----:B------:R-:W-:Y:S01]  /*7690*/  SHF.L.U32 R24, R232, 0x10, RZ ;  /* 0x00000010e8187819 */ /* 0x000fe200000006ff */
[C---:B------:R-:W-:Y:S01]  /*76a0*/  FFMA.FTZ R186, R64.reuse, R186, R65 ;  /* 0x000000ba40ba7223 */ /* 0x040fe20000010041 */
        /* <DEDUP_REMOVED lines=40> */
.L_x_380:
        /* <DEDUP_REMOVED lines=36> */
[----:B------:R-:W-:-:S04]  /*7b70*/  FFMA.FTZ R64, R226, R19, R20 ;  /* 0x00000013e2407223 */ /* 0x000fc80000010014 */
[----:B------:R-:W-:Y:S01]  /*7b80*/  FADD.FTZ R64, R251, -R64 ;  /* 0x80000040fb407221 */ /* 0x000fe20000010000 */
        /* <DEDUP_REMOVED lines=35> */
.L_x_381:
        /* <DEDUP_REMOVED lines=13> */
.L_x_379:
[----:B------:R-:W-:Y:S05]  /*7e90*/  BSYNC.RECONVERGENT B2 ;  /* 0x0000000000027941 */ /* 0x000fea0003800200 */
.L_x_378:
        /* <DEDUP_REMOVED lines=89> */
.L_x_384:
        /* <DEDUP_REMOVED lines=73> */
.L_x_385:
        /* <DEDUP_REMOVED lines=13> */
.L_x_383:
[----:B------:R-:W-:Y:S05]  /*8990*/  BSYNC.RECONVERGENT B2 ;  /* 0x0000000000027941 */ /* 0x000fea0003800200 */
.L_x_382:
        /* <DEDUP_REMOVED lines=19> */
[C---:B------:R-:W-:Y:S02]  /*8ad0*/  FMUL.FTZ R24, R27.reuse, R21 ;  /* 0x000000151b187220 */ /* 0x040fe40000410000 */
[----:B------:R-:W-:Y:S02]  /*8ae0*/  F2FP.BF16.F32.PACK_AB R27, R27, R25 ;  /* 0x000000191b1b723e */ /* 0x000fe400000010ff */
[----:B------:R-:W-:Y:S01]  /*8af0*/  FFMA.FTZ R190, R24, R26, R51 ;  /* 0x0000001a18be7223 */ /* 0x000fe20000010033 */
[----:B------:R-:W-:Y:S01]  /*8b00*/  SHF.L.U32 R51, R187, 0x10, RZ ;  /* 0x00000010bb337819 */ /* 0x000fe200000006ff */
[----:B------:R-:W-:Y:S01]  /*8b10*/  FMUL.FTZ R26, R25, R21 ;  /* 0x00000015191a7220 */ /* 0x000fe20000410000 */
[----:B------:R-:W-:-:S03]  /*8b20*/  SHF.L.U32 R25, R167, 0x10, RZ ;  /* 0x00000010a7197819 */ /* 0x000fc600000006ff */
[--C-:B------:R-:W-:Y:S01]  /*8b30*/  FFMA.FTZ R188, R26, R51, R50.reuse ;  /* 0x000000331abc7223 */ /* 0x100fe20000010032 */
[----:B------:R-:W-:Y:S01]  /*8b40*/  PRMT R50, R186, 0x7632, R50 ;  /* 0x00007632ba327816 */ /* 0x000fe20000000032 */
[----:B------:R-:W-:-:S03]  /*8b50*/  FMUL.FTZ R26, R26, R25 ;  /* 0x000000191a1a7220 */ /* 0x000fc60000410000 */
[----:B------:R-:W-:Y:S02]  /*8b60*/  SHF.L.U32 R50, R50, 0x10, RZ ;  /* 0x0000001032327819 */ /* 0x000fe400000006ff */
[----:B--2---:R-:W-:-:S05]  /*8b70*/  SHF.L.U32 R25, R189, 0x10, RZ ;  /* 0x00000010bd197819 */ /* 0x004fca00000006ff */
[----:B------:R-:W-:Y:S01]  /*8b80*/  FMUL.FTZ R25, R24, R25 ;  /* 0x0000001918197220 */ /* 0x000fe20000410000 */
[----:B------:R-:W-:-:S04]  /*8b90*/  FFMA.FTZ R24, R3, R19, R20 ;  /* 0x0000001303187223 */ /* 0x000fc80000010014 */
[----:B------:R-:W-:Y:S01]  /*8ba0*/  FADD.FTZ R24, R234, -R24 ;  /* 0x80000018ea187221 */ /* 0x000fe20000010000 */
[----:B------:R-:W-:Y:S02]  /*8bb0*/  F2FP.BF16.F32.PACK_AB R51, R25, R26 ;  /* 0x0000001a1933723e */ /* 0x000fe400000010ff */
        /* <DEDUP_REMOVED lines=9> */
[C---:B------:R-:W-:Y:S01]  /*8c50*/  FMUL.FTZ R25, R48.reuse, R21 ;  /* 0x0000001530197220 */ /* 0x040fe20000410000 */
[----:B------:R-:W-:Y:S02]  /*8c60*/  F2FP.BF16.F32.PACK_AB R26, R48, R26 ;  /* 0x0000001a301a723e */ /* 0x000fe400000010ff */
[----:B------:R-:W-:Y:S01]  /*8c70*/  SHF.L.U32 R48, R185, 0x10, RZ ;  /* 0x00000010b9307819 */ /* 0x000fe200000006ff */
[--C-:B------:R-:W-:Y:S01]  /*8c80*/  FFMA.FTZ R186, R25, R50, R49.reuse ;  /* 0x0000003219ba7223 */ /* 0x100fe20000010031 */
[----:B------:R-:W-:Y:S02]  /*8c90*/  SHF.L.U32 R50, R232, 0x10, RZ ;  /* 0x00000010e8327819 */ /* 0x000fe400000006ff */
[----:B------:R-:W-:-:S03]  /*8ca0*/  PRMT R49, R185, 0x7632, R49 ;  /* 0x00007632b9317816 */ /* 0x000fc60000000031 */
[----:B------:R-:W-:Y:S01]  /*8cb0*/  FMUL.FTZ R50, R25, R50 ;  /* 0x0000003219327220 */ /* 0x000fe20000410000 */
[----:B------:R-:W-:Y:S01]  /*8cc0*/  FFMA.FTZ R25, R207, R19, R20 ;  /* 0x00000013cf197223 */ /* 0x000fe20000010014 */
[----:B------:R-:W-:-:S03]  /*8cd0*/  SHF.L.U32 R185, R49, 0x10, RZ ;  /* 0x0000001031b97819 */ /* 0x000fc600000006ff */
[----:B------:R-:W-:Y:S01]  /*8ce0*/  FADD.FTZ R25, R243, -R25 ;  /* 0x80000019f3197221 */ /* 0x000fe20000010000 */
[----:B------:R-:W-:-:S03]  /*8cf0*/  F2FP.BF16.F32.PACK_AB R50, R50, R24 ;  /* 0x000000183232723e */ /* 0x000fc600000010ff */
        /* <DEDUP_REMOVED lines=9> */
[----:B------:R-:W-:-:S03]  /*8d90*/  F2FP.BF16.F32.PACK_AB R25, R48, R25 ;  /* 0x000000193019723e */ /* 0x000fc600000010ff */
[----:B------:R-:W-:Y:S01]  /*8da0*/  FFMA.FTZ R55, R49, R185, R55 ;  /* 0x000000b931377223 */ /* 0x000fe20000010037 */
[----:B------:R-:W-:-:S05]  /*8db0*/  SHF.L.U32 R185, R196, 0x10, RZ ;  /* 0x00000010c4b97819 */ /* 0x000fca00000006ff */
[----:B------:R-:W-:Y:S01]  /*8dc0*/  FMUL.FTZ R49, R49, R185 ;  /* 0x000000b931317220 */ /* 0x000fe20000410000 */
[----:B------:R-:W-:-:S04]  /*8dd0*/  SHF.L.U32 R185, R184, 0x10, RZ ;  /* 0x00000010b8b97819 */ /* 0x000fc800000006ff */
[----:B------:R-:W-:Y:S01]  /*8de0*/  F2FP.BF16.F32.PACK_AB R49, R49, R24 ;  /* 0x000000183131723e */ /* 0x000fe200000010ff */
[-CC-:B------:R-:W-:Y:S01]  /*8df0*/  FFMA.FTZ R24, R209, R19.reuse, R20.reuse ;  /* 0x00000013d1187223 */ /* 0x180fe20000010014 */
[--C-:B------:R-:W-:Y:S01]  /*8e00*/  FFMA.FTZ R19, R215, R19, R20.reuse ;  /* 0x00000013d7137223 */ /* 0x100fe20000010014 */
[----:B------:R-:W-:Y:S02]  /*8e10*/  PRMT R20, R184, 0x7632, R20 ;  /* 0x00007632b8147816 */ /* 0x000fe40000000014 */
[----:B------:R-:W-:Y:S01]  /*8e20*/  FADD.FTZ R24, R244, -R24 ;  /* 0x80000018f4187221 */ /* 0x000fe20000010000 */
[----:B------:R-:W-:Y:S01]  /*8e30*/  FADD.FTZ R19, R235, -R19 ;  /* 0x80000013eb137221 */ /* 0x000fe20000010000 */
[----:B------:R-:W-:Y:S02]  /*8e40*/  SHF.L.U32 R184, R20, 0x10, RZ ;  /* 0x0000001014b87819 */ /* 0x000fe400000006ff */
[C---:B------:R-:W-:Y:S01]  /*8e50*/  FMUL.FTZ R24, R22.reuse, R24 ;  /* 0x0000001816187220 */ /* 0x040fe20000410000 */
[----:B------:R-:W-:Y:S01]  /*8e60*/  FMUL.FTZ R19, R22, R19 ;  /* 0x0000001316137220 */ /* 0x000fe20000410000 */
[----:B------:R-:W-:-:S02]  /*8e70*/  SHF.L.U32 R22, R191, 0x10, RZ ;  /* 0x00000010bf167819 */ /* 0x000fc400000006ff */
[-C--:B------:R-:W-:Y:S01]  /*8e80*/  FMUL.FTZ R48, R24, R21.reuse ;  /* 0x0000001518307220 */ /* 0x080fe20000410000 */
[C---:B------:R-:W-:Y:S01]  /*8e90*/  FMUL.FTZ R21, R19.reuse, R21 ;  /* 0x0000001513157220 */ /* 0x040fe20000410000 */
[----:B------:R-:W-:Y:S02]  /*8ea0*/  F2FP.BF16.F32.PACK_AB R24, R19, R24 ;  /* 0x000000181318723e */ /* 0x000fe400000010ff */
[----:B------:R-:W-:Y:S01]  /*8eb0*/  FFMA.FTZ R52, R48, R185, R52 ;  /* 0x000000b930347223 */ /* 0x000fe20000010034 */
[----:B------:R-:W-:Y:S01]  /*8ec0*/  SHF.L.U32 R185, R164, 0x10, RZ ;  /* 0x00000010a4b97819 */ /* 0x000fe200000006ff */
[C---:B------:R-:W-:Y:S01]  /*8ed0*/  FMUL.FTZ R20, R21.reuse, R22 ;  /* 0x0000001615147220 */ /* 0x040fe20000410000 */
[----:B------:R-:W-:-:S03]  /*8ee0*/  FFMA.FTZ R22, R21, R184, R53 ;  /* 0x000000b815167223 */ /* 0x000fc60000010035 */
[----:B------:R-:W-:-:S05]  /*8ef0*/  FMUL.FTZ R48, R48, R185 ;  /* 0x000000b930307220 */ /* 0x000fca0000410000 */
[----:B------:R-:W-:Y:S01]  /*8f00*/  F2FP.BF16.F32.PACK_AB R48, R20, R48 ;  /* 0x000000301430723e */ /* 0x000fe200000010ff */
[----:B------:R-:W-:Y:S06]  /*8f10*/  BRA `(.L_x_388) ;  /* 0x0000000400247947 */ /* 0x000fec0003800000 */
.L_x_387:
[----:B------:R-:W-:Y:S01]  /*8f20*/  FFMA.FTZ R188, R0, R19, R20 ;  /* 0x0000001300bc7223 */ /* 0x000fe20000010014 */
[C---:B-----5:R-:W-:Y:S02]  /*8f30*/  PRMT R190, R187.reuse, 0x7632, R190 ;  /* 0x00007632bbbe7816 */ /* 0x060fe400000000be */
[----:B------:R-:W-:Y:S01]  /*8f40*/  SHF.L.U32 R187, R187, 0x10, RZ ;  /* 0x00000010bbbb7819 */ /* 0x000fe200000006ff */
[----:B------:R-:W-:Y:S01]  /*8f50*/  FADD.FTZ R188, R195, -R188 ;  /* 0x800000bcc3bc7221 */ /* 0x000fe20000010000 */
[----:B------:R-:W-:-:S03]  /*8f60*/  SHF.L.U32 R190, R190, 0x10, RZ ;  /* 0x00000010bebe7819 */ /* 0x000fc600000006ff */
[----:B------:R-:W-:-:S04]  /*8f70*/  FMUL.FTZ R189, R22, R188 ;  /* 0x000000bc16bd7220 */ /* 0x000fc80000410000 */
[----:B------:R-:W-:-:S04]  /*8f80*/  FMUL.FTZ R189, R189, R21 ;  /* 0x00000015bdbd7220 */ /* 0x000fc80000410000 */
[----:B------:R-:W-:Y:S01]  /*8f90*/  FFMA.FTZ R190, R189, R190, R51 ;  /* 0x000000bebdbe7223 */ /* 0x000fe20000010033 */
[----:B------:R-:W-:-:S04]  /*8fa0*/  FFMA.FTZ R51, R194, R19, R20 ;  /* 0x00000013c2337223 */ /* 0x000fc80000010014 */
[----:B------:R-:W-:-:S04]  /*8fb0*/  FADD.FTZ R51, R210, -R51 ;  /* 0x80000033d2337221 */ /* 0x000fc80000010000 */
[----:B------:R-:W-:-:S04]  /*8fc0*/  FMUL.FTZ R51, R22, R51 ;  /* 0x0000003316337220 */ /* 0x000fc80000410000 */
[----:B------:R-:W-:-:S04]  /*8fd0*/  FMUL.FTZ R51, R51, R21 ;  /* 0x0000001533337220 */ /* 0x000fc80000410000 */
[----:B------:R-:W-:Y:S02]  /*8fe0*/  FFMA.FTZ R188, R51, R187, R50 ;  /* 0x000000bb33bc7223 */ /* 0x000fe40000010032 */
[----:B------:R-:W2:Y:S01]  /*8ff0*/  LDL R187, [R1+0x84] ;  /* 0x0000840001bb7983 */ /* 0x000ea20000100800 */
[----:B------:R-:W-:-:S05]  /*9000*/  SHF.L.U32 R50, R167, 0x10, RZ ;  /* 0x00000010a7327819 */ /* 0x000fca00000006ff */
[----:B------:R-:W-:Y:S01]  /*9010*/  FMUL.FTZ R51, R51, R50 ;  /* 0x0000003233337220 */ /* 0x000fe20000410000 */
[----:B--2---:R-:W-:Y:S02]  /*9020*/  SHF.L.U32 R50, R187, 0x10, RZ ;  /* 0x00000010bb327819 */ /* 0x004fe400000006ff */
[C---:B------:R-:W-:Y:S02]  /*9030*/  SHF.L.U32 R187, R186.reuse, 0x10, RZ ;  /* 0x00000010babb7819 */ /* 0x040fe400000006ff */
[----:B------:R-:W-:Y:S01]  /*9040*/  PRMT R186, R186, 0x7632, R186 ;  /* 0x00007632baba7816 */ /* 0x000fe200000000ba */
[----:B------:R-:W-:-:S03]  /*9050*/  FMUL.FTZ R50, R189, R50 ;  /* 0x00000032bd327220 */ /* 0x000fc60000410000 */
[----:B------:R-:W-:Y:S02]  /*9060*/  SHF.L.U32 R186, R186, 0x10, RZ ;  /* 0x00000010baba7819 */ /* 0x000fe400000006ff */
[----:B------:R-:W-:Y:S01]  /*9070*/  F2FP.BF16.F32.PACK_AB R51, R50, R51 ;  /* 0x000000333233723e */ /* 0x000fe200000010ff */
        /* <DEDUP_REMOVED lines=41> */
[----:B------:R-:W-:-:S03]  /*9310*/  FMUL.FTZ R19, R22, R19 ;  /* 0x0000001316137220 */ /* 0x000fc60000410000 */
[-C--:B------:R-:W-:Y:S01]  /*9320*/  FMUL.FTZ R48, R48, R21.reuse ;  /* 0x0000001530307220 */ /* 0x080fe20000410000 */
[----:B------:R-:W-:Y:S01]  /*9330*/  FMUL.FTZ R19, R19, R21 ;  /* 0x0000001513137220 */ /* 0x000fe20000410000 */
[----:B------:R-:W-:Y:S02]  /*9340*/  SHF.L.U32 R21, R191, 0x10, RZ ;  /* 0x00000010bf157819 */ /* 0x000fe400000006ff */
[----:B------:R-:W-:Y:S01]  /*9350*/  FFMA.FTZ R52, R48, R185, R52 ;  /* 0x000000b930347223 */ /* 0x000fe20000010034 */
[----:B------:R-:W-:Y:S01]  /*9360*/  SHF.L.U32 R185, R164, 0x10, RZ ;  /* 0x00000010a4b97819 */ /* 0x000fe200000006ff */
[C---:B------:R-:W-:Y:S01]  /*9370*/  FFMA.FTZ R22, R19.reuse, R20, R53 ;  /* 0x0000001413167223 */ /* 0x040fe20000010035 */
[----:B------:R-:W-:-:S03]  /*9380*/  FMUL.FTZ R21, R19, R21 ;  /* 0x0000001513157220 */ /* 0x000fc60000410000 */
[----:B------:R-:W-:-:S05]  /*9390*/  FMUL.FTZ R48, R48, R185 ;  /* 0x000000b930307220 */ /* 0x000fca0000410000 */
[----:B------:R-:W-:-:S07]  /*93a0*/  F2FP.BF16.F32.PACK_AB R48, R21, R48 ;  /* 0x000000301530723e */ /* 0x000fce00000010ff */
.L_x_388:
[----:B------:R-:W0:Y:S01]  /*93b0*/  @P1 LDC.64 R20, c[0x0][0x478] ;  /* 0x00011e00ff141b82 */ /* 0x000e220000000a00 */
[----:B------:R-:W-:Y:S01]  /*93c0*/  MOV R53, R22 ;  /* 0x0000001600357202 */ /* 0x000fe20000000f00 */
[----:B0-----:R-:W-:-:S05]  /*93d0*/  @P1 IMAD.WIDE.U32 R20, R18, 0x10, R20 ;  /* 0x0000001012141825 */ /* 0x001fca00078e0014 */
[----:B------:R0:W-:Y:S02]  /*93e0*/  @P1 STG.E.128 desc[UR6][R20.64], R24 ;  /* 0x0000001814001986 */ /* 0x0001e4000c101d06 */
[----:B0-----:R-:W0:Y:S02]  /*93f0*/  LDC.64 R20, c[0x0][0x468] ;  /* 0x00011a00ff147b82 */ /* 0x001e240000000a00 */
[----:B0-----:R-:W-:-:S05]  /*9400*/  IMAD.WIDE.U32 R18, R18, 0x10, R20 ;  /* 0x0000001012127825 */ /* 0x001fca00078e0014 */
[----:B------:R0:W-:Y:S02]  /*9410*/  STG.E.128 desc[UR6][R18.64], R48 ;  /* 0x0000003012007986 */ /* 0x0001e4000c101d06 */
[----:B0-----:R-:W-:Y:S02]  /*9420*/  MOV R48, R187 ;  /* 0x000000bb00307202 */ /* 0x001fe40000000f00 */
[----:B------:R-:W-:Y:S02]  /*9430*/  MOV R49, R186 ;  /* 0x000000ba00317202 */ /* 0x000fe40000000f00 */
[----:B------:R-:W-:Y:S02]  /*9440*/  MOV R50, R188 ;  /* 0x000000bc00327202 */ /* 0x000fe40000000f00 */
[----:B------:R-:W-:Y:S01]  /*9450*/  MOV R51, R190 ;  /* 0x000000be00337202 */ /* 0x000fe20000000f00 */
[----:B------:R-:W-:Y:S06]  /*9460*/  BRA `(.L_x_386) ;  /* 0x0000004000307947 */ /* 0x000fec0003800000 */
.L_x_369:
[----:B------:R-:W-:Y:S04]  /*9470*/  BSSY.RECONVERGENT B2, `(.L_x_389) ;  /* 0x00000d3000027945 */ /* 0x000fe80003800200 */
[----:B------:R-:W-:Y:S05]  /*9480*/  @!P1 BRA `(.L_x_390) ;  /* 0x0000000c00449947 */ /* 0x000fea0003800000 */
[----:B------:R-:W0:Y:S02]  /*9490*/  LDC.64 R184, c[0x0][0x390] ;  /* 0x0000e400ffb87b82 */ /* 0x000e240000000a00 */
[----:B0-----:R-:W-:-:S06]  /*94a0*/  IMAD.WIDE.U32 R184, R18, 0x10, R184 ;  /* 0x0000001012b87825 */ /* 0x001fcc00078e00b8 */
[----:B------:R-:W5:Y:S01]  /*94b0*/  LDG.E.128 R184, desc[UR6][R184.64] ;  /* 0x00000006b8b87981 */ /* 0x000f62000c1e1d00 */
[----:B------:R-:W-:-:S04]  /*94c0*/  UISETP.NE.U32.AND UP0, UPT, UR12, URZ, UPT ;  /* 0x000000ff0c00728c */ /* 0x000fc8000bf05070 */
[----:B------:R-:W-:-:S09]  /*94d0*/  UISETP.NE.AND.EX UP0, UPT, UR13, URZ, UPT, UP0 ;  /* 0x000000ff0d00728c */ /* 0x000fd2000bf05300 */
[----:B------:R-:W-:Y:S05]  /*94e0*/  BRA.U UP0, `(.L_x_391) ;  /* 0x0000000500747547 */ /* 0x000fea000b800000 */
[----:B------:R-:W2:Y:S04]  /*94f0*/  LDL R196, [R1+0xc] ;  /* 0x00000c0001c47983 */ /* 0x000ea80000100800 */
[----:B------:R0:W-:Y:S04]  /*9500*/  STL [R1+0x120], R0 ;  /* 0x0001200001007387 */ /* 0x0001e80000100800 */
[----:B0-----:R-:W3:Y:S01]  /*9510*/  LDL R0, [R1+0x8] ;  /* 0x0000080001007983 */ /* 0x001ee20000100800 */
[----:B------:R-:W-:Y:S01]  /*9520*/  FFMA.FTZ R190, R208, R19, R20 ;  /* 0x00000013d0be7223 */ /* 0x000fe20000010014 */
[----:B------:R-:W-:-:S02]  /*9530*/  SHF.L.U32 R188, R44, 0x10, RZ ;  /* 0x000000102cbc7819 */ /* 0x000fc400000006ff */
[----:B------:R-:W-:Y:S01]  /*9540*/  PRMT R189, R44, 0x7632, R189 ;  /* 0x000076322cbd7816 */ /* 0x000fe200000000bd */
[----:B------:R-:W-:-:S03]  /*9550*/  FADD.FTZ R190, R233, -R190 ;  /* 0x800000bee9be7221 */ /* 0x000fc60000010000 */
[----:B------:R-:W-:Y:S01]  /*9560*/  SHF.L.U32 R189, R189, 0x10, RZ ;  /* 0x00000010bdbd7819 */ /* 0x000fe200000006ff */
[----:B-----5:R-:W-:Y:S01]  /*9570*/  FFMA.FTZ R190, R22, R190, R188 ;  /* 0x000000be16be7223 */ /* 0x020fe200000100bc */
[----:B------:R-:W-:-:S04]  /*9580*/  FFMA.FTZ R188, R204, R19, R20 ;  /* 0x00000013ccbc7223 */ /* 0x000fc80000010014 */
[----:B------:R-:W-:-:S04]  /*9590*/  FADD.FTZ R188, R242, -R188 ;  /* 0x800000bcf2bc7221 */ /* 0x000fc80000010000 */
[----:B------:R-:W-:Y:S01]  /*95a0*/  FFMA.FTZ R191, R22, R188, R189 ;  /* 0x000000bc16bf7223 */ /* 0x000fe200000100bd */
[----:B------:R-:W-:Y:S01]  /*95b0*/  SHF.L.U32 R189, R184, 0x10, RZ ;  /* 0x00000010b8bd7819 */ /* 0x000fe200000006ff */
[----:B------:R-:W-:Y:S01]  /*95c0*/  FMUL.FTZ R188, R190, R21 ;  /* 0x00000015bebc7220 */ /* 0x000fe20000410000 */
[----:B------:R-:W-:-:S03]  /*95d0*/  PRMT R190, R184, 0x7632, R190 ;  /* 0x00007632b8be7816 */ /* 0x000fc600000000be */
[----:B------:R-:W-:Y:S01]  /*95e0*/  FFMA.FTZ R232, R188, R189, R84 ;  /* 0x000000bdbce87223 */ /* 0x000fe20000010054 */
[----:B------:R-:W-:Y:S01]  /*95f0*/  FFMA.FTZ R84, R231, R19, R20 ;  /* 0x00000013e7547223 */ /* 0x000fe20000010014 */
[----:B------:R-:W-:Y:S02]  /*9600*/  SHF.L.U32 R189, R45, 0x10, RZ ;  /* 0x000000102dbd7819 */ /* 0x000fe400000006ff */
[----:B------:R-:W-:Y:S01]  /*9610*/  SHF.L.U32 R190, R190, 0x10, RZ ;  /* 0x00000010bebe7819 */ /* 0x000fe200000006ff */
[----:B--2---:R-:W-:-:S04]  /*9620*/  FADD.FTZ R84, R196, -R84 ;  /* 0x80000054c4547221 */ /* 0x004fc80000010000 */
[----:B------:R-:W-:Y:S01]  /*9630*/  FFMA.FTZ R184, R22, R84, R189 ;  /* 0x0000005416b87223 */ /* 0x000fe200000100bd */
[----:B------:R-:W-:-:S04]  /*9640*/  FMUL.FTZ R84, R191, R21 ;  /* 0x00000015bf547220 */ /* 0x000fc80000410000 */
[----:B------:R-:W-:Y:S01]  /*9650*/  FFMA.FTZ R189, R84, R190, R85 ;  /* 0x000000be54bd7223 */ /* 0x000fe20000010055 */
[----:B------:R-:W-:Y:S01]  /*9660*/  FMUL.FTZ R85, R184, R21 ;  /* 0x00000015b8557220 */ /* 0x000fe20000410000 */
[----:B------:R-:W-:-:S05]  /*9670*/  SHF.L.U32 R184, R185, 0x10, RZ ;  /* 0x00000010b9b87819 */ /* 0x000fca00000006ff */
[--C-:B------:R-:W-:Y:S01]  /*9680*/  FFMA.FTZ R196, R85, R184, R86.reuse ;  /* 0x000000b855c47223 */ /* 0x100fe20000010056 */
[----:B------:R-:W-:Y:S01]  /*9690*/  PRMT R86, R45, 0x7632, R86 ;  /* 0x000076322d567816 */ /* 0x000fe20000000056 */
[----:B------:R-:W-:-:S03]  /*96a0*/  FFMA.FTZ R184, R17, R19, R20 ;  /* 0x0000001311b87223 */ /* 0x000fc60000010014 */
[----:B------:R-:W-:Y:S01]  /*96b0*/  SHF.L.U32 R190, R86, 0x10, RZ ;  /* 0x0000001056be7819 */ /* 0x000fe200000006ff */
[----:B------:R-:W-:-:S04]  /*96c0*/  FADD.FTZ R86, R220, -R184 ;  /* 0x800000b8dc567221 */ /* 0x000fc80000010000 */
[----:B------:R-:W-:Y:S01]  /*96d0*/  FFMA.FTZ R184, R22, R86, R190 ;  /* 0x0000005616b87223 */ /* 0x000fe200000100be */
[----:B------:R-:W-:-:S04]  /*96e0*/  PRMT R86, R185, 0x7632, R86 ;  /* 0x00007632b9567816 */ /* 0x000fc80000000056 */
[----:B------:R-:W-:Y:S01]  /*96f0*/  SHF.L.U32 R185, R86, 0x10, RZ ;  /* 0x0000001056b97819 */ /* 0x000fe200000006ff */
[----:B------:R-:W-:Y:S01]  /*9700*/  FMUL.FTZ R86, R184, R21 ;  /* 0x00000015b8567220 */ /* 0x000fe20000410000 */
[----:B------:R-:W-:-:S03]  /*9710*/  FFMA.FTZ R184, R230, R19, R20 ;  /* 0x00000013e6b87223 */ /* 0x000fc60000010014 */
[----:B------:R-:W-:Y:S01]  /*9720*/  FFMA.FTZ R87, R86, R185, R87 ;  /* 0x000000b956577223 */ /* 0x000fe20000010057 */
[----:B------:R-:W-:Y:S01]  /*9730*/  SHF.L.U32 R185, R46, 0x10, RZ ;  /* 0x000000102eb97819 */ /* 0x000fe200000006ff */
[----:B---3--:R-:W-:-:S04]  /*9740*/  FADD.FTZ R184, R0, -R184 ;  /* 0x800000b800b87221 */ /* 0x008fc80000010000 */
[----:B------:R-:W-:Y:S01]  /*9750*/  FFMA.FTZ R184, R22, R184, R185 ;  /* 0x000000b816b87223 */ /* 0x000fe200000100b9 */
[----:B------:R-:W-:-:S03]  /*9760*/  SHF.L.U32 R185, R186, 0x10, RZ ;  /* 0x00000010bab97819 */ /* 0x000fc600000006ff */
[----:B------:R-:W-:-:S04]  /*9770*/  FMUL.FTZ R184, R184, R21 ;  /* 0x00000015b8b87220 */ /* 0x000fc80000410000 */
        /* <DEDUP_REMOVED lines=9> */
[----:B------:R-:W-:-:S03]  /*9810*/  SHF.L.U32 R185, R47, 0x10, RZ ;  /* 0x000000102fb97819 */ /* 0x000fc600000006ff */
[----:B------:R-:W-:Y:S01]  /*9820*/  FFMA.FTZ R186, R80, R186, R81 ;  /* 0x000000ba50ba7223 */ /* 0x000fe20000010051 */
[----:B------:R-:W-:-:S04]  /*9830*/  FFMA.FTZ R81, R214, R19, R20 ;  /* 0x00000013d6517223 */ /* 0x000fc80000010014 */
[----:B------:R-:W-:-:S04]  /*9840*/  FADD.FTZ R81, R245, -R81 ;  /* 0x80000051f5517221 */ /* 0x000fc80000010000 */
        /* <DEDUP_REMOVED lines=11> */
[----:B------:R-:W-:Y:S02]  /*9900*/  FMUL.FTZ R82, R185, R21 ;  /* 0x00000015b9527220 */ /* 0x000fe40000410000 */
[----:B------:R-:W2:Y:S02]  /*9910*/  LDL R185, [R1+0xc4] ;  /* 0x0000c40001b97983 */ /* 0x000ea40000100800 */
[----:B------:R-:W-:Y:S01]  /*9920*/  FFMA.FTZ R187, R82, R187, R83 ;  /* 0x000000bb52bb7223 */ /* 0x000fe20000010053 */
[----:B------:R-:W-:-:S05]  /*9930*/  SHF.L.U32 R83, R183, 0x10, RZ ;  /* 0x00000010b7537819 */ /* 0x000fca00000006ff */
[----:B------:R-:W-:Y:S02]  /*9940*/  FMUL.FTZ R0, R83, R81 ;  /* 0x0000005153007220 */ /* 0x000fe40000410000 */
[----:B------:R-:W3:Y:S01]  /*9950*/  LDL R83, [R1+0xb8] ;  /* 0x0000b80001537983 */ /* 0x000ee20000100800 */
[----:B--2---:R-:W-:-:S05]  /*9960*/  SHF.L.U32 R81, R185, 0x10, RZ ;  /* 0x00000010b9517819 */ /* 0x004fca00000006ff */
[----:B------:R-:W-:Y:S02]  /*9970*/  FMUL.FTZ R185, R81, R82 ;  /* 0x0000005251b97220 */ /* 0x000fe40000410000 */
[----:B------:R-:W2:Y:S01]  /*9980*/  LDL R82, [R1+0xc0] ;  /* 0x0000c00001527983 */ /* 0x000ea20000100800 */
[----:B------:R-:W-:-:S05]  /*9990*/  SHF.L.U32 R81, R182, 0x10, RZ ;  /* 0x00000010b6517819 */ /* 0x000fca00000006ff */
[----:B------:R-:W-:Y:S02]  /*99a0*/  FMUL.FTZ R184, R81, R184 ;  /* 0x000000b851b87220 */ /* 0x000fe40000410000 */
[----:B------:R-:W4:Y:S01]  /*99b0*/  LDL R81, [R1+0xbc] ;  /* 0x0000bc0001517983 */ /* 0x000f220000100800 */
[----:B---3--:R-:W-:-:S05]  /*99c0*/  SHF.L.U32 R83, R83, 0x10, RZ ;  /* 0x0000001053537819 */ /* 0x008fca00000006ff */
[----:B------:R-:W-:Y:S01]  /*99d0*/  FMUL.FTZ R84, R83, R84 ;  /* 0x0000005453547220 */ /* 0x000fe20000410000 */
[----:B------:R-:W-:Y:S02]  /*99e0*/  F2FP.BF16.F32.PACK_AB R83, R185, R0 ;  /* 0x00000000b953723e */ /* 0x000fe400000010ff */
[----:B------:R0:W5:Y:S01]  /*99f0*/  LDL.LU R0, [R1+0x120] ;  /* 0x0001200001007983 */ /* 0x0001620000300800 */
[----:B--2---:R-:W-:-:S05]  /*9a00*/  SHF.L.U32 R82, R82, 0x10, RZ ;  /* 0x0000001052527819 */ /* 0x004fca00000006ff */
[----:B------:R-:W-:Y:S01]  /*9a10*/  FMUL.FTZ R82, R82, R80 ;  /* 0x0000005052527220 */ /* 0x000fe20000410000 */
[----:B------:R-:W-:Y:S02]  /*9a20*/  SHF.L.U32 R80, R181, 0x10, RZ ;  /* 0x00000010b5507819 */ /* 0x000fe400000006ff */
[----:B----4-:R-:W-:-:S03]  /*9a30*/  SHF.L.U32 R81, R81, 0x10, RZ ;  /* 0x0000001051517819 */ /* 0x010fc600000006ff */
[----:B------:R-:W-:Y:S01]  /*9a40*/  FMUL.FTZ R85, R80, R85 ;  /* 0x0000005550557220 */ /* 0x000fe20000410000 */
[----:B------:R-:W-:Y:S01]  /*9a50*/  SHF.L.U32 R80, R180, 0x10, RZ ;  /* 0x00000010b4507819 */ /* 0x000fe200000006ff */
[----:B------:R-:W-:-:S04]  /*9a60*/  FMUL.FTZ R81, R81, R86 ;  /* 0x0000005651517220 */ /* 0x000fc80000410000 */
[----:B------:R-:W-:Y:S01]  /*9a70*/  FMUL.FTZ R80, R80, R188 ;  /* 0x000000bc50507220 */ /* 0x000fe20000410000 */
[----:B------:R-:W-:Y:S02]  /*9a80*/  F2FP.BF16.F32.PACK_AB R82, R82, R184 ;  /* 0x000000b85252723e */ /* 0x000fe400000010ff */
[----:B------:R-:W-:Y:S02]  /*9a90*/  F2FP.BF16.F32.PACK_AB R81, R81, R85 ;  /* 0x000000555151723e */ /* 0x000fe400000010ff */
[----:B------:R-:W-:Y:S01]  /*9aa0*/  F2FP.BF16.F32.PACK_AB R80, R84, R80 ;  /* 0x000000505450723e */ /* 0x000fe200000010ff */
[----:B0-----:R-:W-:Y:S06]  /*9ab0*/  BRA `(.L_x_392) ;  /* 0x0000000400787947 */ /* 0x001fec0003800000 */
.L_x_391:
[----:B------:R-:W2:Y:S04]  /*9ac0*/  LDL R189, [R1+0x8] ;  /* 0x0000080001bd7983 */ /* 0x000ea80000100800 */
[----:B------:R-:W3:Y:S04]  /*9ad0*/  LDL R191, [R1+0xc4] ;  /* 0x0000c40001bf7983 */ /* 0x000ee80000100800 */
[----:B------:R-:W4:Y:S04]  /*9ae0*/  LDL R196, [R1+0xc0] ;  /* 0x0000c00001c47983 */ /* 0x000f280000100800 */
[----:B------:R-:W4:Y:S01]  /*9af0*/  LDL R188, [R1+0xc] ;  /* 0x00000c0001bc7983 */ /* 0x000f220000100800 */
[-C--:B------:R-:W-:Y:S01]  /*9b00*/  FFMA.FTZ R27, R214, R19.reuse, R20 ;  /* 0x00000013d61b7223 */ /* 0x080fe20000010014 */
[----:B------:R-:W-:Y:S01]  /*9b10*/  PRMT R26, R47, 0x7632, R26 ;  /* 0x000076322f1a7816 */ /* 0x000fe2000000001a */
[----:B------:R-:W-:Y:S01]  /*9b20*/  FFMA.FTZ R24, R15, R19, R20 ;  /* 0x000000130f187223 */ /* 0x000fe20000010014 */
[----:B------:R-:W-:Y:S01]  /*9b30*/  SHF.L.U32 R25, R47, 0x10, RZ ;  /* 0x000000102f197819 */ /* 0x000fe200000006ff */
[----:B------:R-:W-:Y:S01]  /*9b40*/  FADD.FTZ R27, R245, -R27 ;  /* 0x8000001bf51b7221 */ /* 0x000fe20000010000 */
[----:B------:R-:W-:Y:S01]  /*9b50*/  SHF.L.U32 R26, R26, 0x10, RZ ;  /* 0x000000101a1a7819 */ /* 0x000fe200000006ff */
[----:B------:R-:W-:-:S02]  /*9b60*/  FADD.FTZ R24, R198, -R24 ;  /* 0x80000018c6187221 */ /* 0x000fc40000010000 */
[C-C-:B-----5:R-:W-:Y:S01]  /*9b70*/  FFMA.FTZ R27, R22.reuse, R27, R25.reuse ;  /* 0x0000001b161b7223 */ /* 0x160fe20000010019 */
[C---:B------:R-:W-:Y:S01]  /*9b80*/  PRMT R25, R187.reuse, 0x7632, R25 ;  /* 0x00007632bb197816 */ /* 0x040fe20000000019 */
[----:B------:R-:W-:Y:S01]  /*9b90*/  FFMA.FTZ R26, R22, R24, R26 ;  /* 0x00000018161a7223 */ /* 0x000fe2000001001a */
[----:B------:R-:W-:Y:S01]  /*9ba0*/  SHF.L.U32 R187, R187, 0x10, RZ ;  /* 0x00000010bbbb7819 */ /* 0x000fe200000006ff */
[----:B------:R-:W-:-:S03]  /*9bb0*/  FMUL.FTZ R24, R27, R21 ;  /* 0x000000151b187220 */ /* 0x000fc60000410000 */
[----:B------:R-:W-:Y:S01]  /*9bc0*/  F2FP.BF16.F32.PACK_AB R27, R26, R27 ;  /* 0x0000001b1a1b723e */ /* 0x000fe200000010ff */
[----:B------:R-:W-:Y:S01]  /*9bd0*/  FFMA.FTZ R190, R24, R187, R82 ;  /* 0x000000bb18be7223 */ /* 0x000fe20000010052 */
[----:B------:R-:W-:Y:S01]  /*9be0*/  SHF.L.U32 R82, R25, 0x10, RZ ;  /* 0x0000001019527819 */ /* 0x000fe200000006ff */
[----:B------:R-:W-:Y:S01]  /*9bf0*/  FMUL.FTZ R25, R26, R21 ;  /* 0x000000151a197220 */ /* 0x000fe20000410000 */
[----:B------:R-:W-:-:S03]  /*9c00*/  FFMA.FTZ R26, R230, R19, R20 ;  /* 0x00000013e61a7223 */ /* 0x000fc60000010014 */
[----:B------:R-:W-:Y:S01]  /*9c10*/  FFMA.FTZ R187, R25, R82, R83 ;  /* 0x0000005219bb7223 */ /* 0x000fe20000010053 */
[----:B------:R-:W-:Y:S01]  /*9c20*/  SHF.L.U32 R82, R46, 0x10, RZ ;  /* 0x000000102e527819 */ /* 0x000fe200000006ff */
[----:B--2---:R-:W-:Y:S02]  /*9c30*/  FADD.FTZ R26, R189, -R26 ;  /* 0x8000001abd1a7221 */ /* 0x004fe40000010000 */
[----:B------:R-:W2:Y:S02]  /*9c40*/  LDL R189, [R1+0xbc] ;  /* 0x0000bc0001bd7983 */ /* 0x000ea40000100800 */
[----:B------:R-:W-:Y:S01]  /*9c50*/  FFMA.FTZ R26, R22, R26, R82 ;  /* 0x0000001a161a7223 */ /* 0x000fe20000010052 */
[----:B------:R-:W-:Y:S02]  /*9c60*/  SHF.L.U32 R82, R183, 0x10, RZ ;  /* 0x00000010b7527819 */ /* 0x000fe400000006ff */
[----:B---3--:R-:W-:-:S03]  /*9c70*/  SHF.L.U32 R83, R191, 0x10, RZ ;  /* 0x00000010bf537819 */ /* 0x008fc600000006ff */
[----:B------:R-:W-:Y:S01]  /*9c80*/  FMUL.FTZ R24, R82, R24 ;  /* 0x0000001852187220 */ /* 0x000fe20000410000 */
[----:B------:R-:W-:Y:S01]  /*9c90*/  SHF.L.U32 R82, R186, 0x10, RZ ;  /* 0x00000010ba527819 */ /* 0x000fe200000006ff */
[----:B------:R-:W-:Y:S01]  /*9ca0*/  FMUL.FTZ R83, R83, R25 ;  /* 0x0000001953537220 */ /* 0x000fe20000410000 */
[----:B------:R-:W-:-:S04]  /*9cb0*/  FMUL.FTZ R25, R26, R21 ;  /* 0x000000151a197220 */ /* 0x000fc80000410000 */
[----:B------:R-:W-:Y:S01]  /*9cc0*/  FFMA.FTZ R191, R25, R82, R80 ;  /* 0x0000005219bf7223 */ /* 0x000fe20000010050 */
[----:B------:R-:W-:Y:S01]  /*9cd0*/  SHF.L.U32 R82, R182, 0x10, RZ ;  /* 0x00000010b6527819 */ /* 0x000fe200000006ff */
[----:B------:R-:W-:-:S04]  /*9ce0*/  FFMA.FTZ R80, R16, R19, R20 ;  /* 0x0000001310507223 */ /* 0x000fc80000010014 */
[----:B------:R-:W-:Y:S01]  /*9cf0*/  FMUL.FTZ R82, R82, R25 ;  /* 0x0000001952527220 */ /* 0x000fe20000410000 */
[----:B------:R-:W-:Y:S01]  /*9d00*/  PRMT R25, R46, 0x7632, R25 ;  /* 0x000076322e197816 */ /* 0x000fe20000000019 */
[----:B------:R-:W-:-:S03]  /*9d10*/  FADD.FTZ R80, R206, -R80 ;  /* 0x80000050ce507221 */ /* 0x000fc60000010000 */
[----:B------:R-:W-:-:S05]  /*9d20*/  SHF.L.U32 R25, R25, 0x10, RZ ;  /* 0x0000001019197819 */ /* 0x000fca00000006ff */
[----:B------:R-:W-:Y:S01]  /*9d30*/  FFMA.FTZ R25, R22, R80, R25 ;  /* 0x0000005016197223 */ /* 0x000fe20000010019 */
[----:B------:R-:W-:-:S04]  /*9d40*/  PRMT R80, R186, 0x7632, R80 ;  /* 0x00007632ba507816 */ /* 0x000fc80000000050 */
[----:B------:R-:W-:Y:S01]  /*9d50*/  SHF.L.U32 R186, R80, 0x10, RZ ;  /* 0x0000001050ba7819 */ /* 0x000fe200000006ff */
[C---:B------:R-:W-:Y:S01]  /*9d60*/  FMUL.FTZ R80, R25.reuse, R21 ;  /* 0x0000001519507220 */ /* 0x040fe20000410000 */
[----:B------:R-:W-:Y:S02]  /*9d70*/  F2FP.BF16.F32.PACK_AB R26, R25, R26 ;  /* 0x0000001a191a723e */ /* 0x000fe400000010ff */
[----:B----4-:R-:W-:Y:S01]  /*9d80*/  SHF.L.U32 R25, R196, 0x10, RZ ;  /* 0x00000010c4197819 */ /* 0x010fe200000006ff */
[----:B------:R-:W-:-:S04]  /*9d90*/  FFMA.FTZ R186, R80, R186, R81 ;  /* 0x000000ba50ba7223 */ /* 0x000fc80000010051 */
[----:B------:R-:W-:Y:S01]  /*9da0*/  FMUL.FTZ R80, R25, R80 ;  /* 0x0000005019507220 */ /* 0x000fe20000410000 */
[----:B------:R-:W-:-:S04]  /*9db0*/  FFMA.FTZ R25, R231, R19, R20 ;  /* 0x00000013e7197223 */ /* 0x000fc80000010014 */
[----:B------:R-:W-:Y:S02]  /*9dc0*/  FADD.FTZ R25, R188, -R25 ;  /* 0x80000019bc197221 */ /* 0x000fe40000010000 */
[----:B------:R-:W3:Y:S01]  /*9dd0*/  LDL R188, [R1+0xb8] ;  /* 0x0000b80001bc7983 */ /* 0x000ee20000100800 */
[----:B------:R-:W-:Y:S02]  /*9de0*/  SHF.L.U32 R81, R45, 0x10, RZ ;  /* 0x000000102d517819 */ /* 0x000fe400000006ff */
[----:B------:R-:W-:-:S03]  /*9df0*/  F2FP.BF16.F32.PACK_AB R82, R80, R82 ;  /* 0x000000525052723e */ /* 0x000fc600000010ff */
[----:B------:R-:W-:Y:S01]  /*9e00*/  FFMA.FTZ R25, R22, R25, R81 ;  /* 0x0000001916197223 */ /* 0x000fe20000010051 */
[----:B------:R-:W-:Y:S02]  /*9e10*/  F2FP.BF16.F32.PACK_AB R83, R83, R24 ;  /* 0x000000185353723e */ /* 0x000fe400000010ff */
[----:B------:R-:W-:Y:S01]  /*9e20*/  SHF.L.U32 R80, R185, 0x10, RZ ;  /* 0x00000010b9507819 */ /* 0x000fe200000006ff */
[----:B------:R-:W-:Y:S01]  /*9e30*/  FMUL.FTZ R24, R25, R21 ;  /* 0x0000001519187220 */ /* 0x000fe20000410000 */
[----:B------:R-:W-:-:S03]  /*9e40*/  SHF.L.U32 R81, R181, 0x10, RZ ;  /* 0x00000010b5517819 */ /* 0x000fc600000006ff */
[----:B------:R-:W-:Y:S02]  /*9e50*/  FFMA.FTZ R196, R24, R80, R86 ;  /* 0x0000005018c47223 */ /* 0x000fe40000010056 */
[----:B------:R-:W-:Y:S01]  /*9e60*/  FMUL.FTZ R81, R81, R24 ;  /* 0x0000001851517220 */ /* 0x000fe20000410000 */
[----:B------:R-:W-:Y:S01]  /*9e70*/  PRMT R24, R45, 0x7632, R24 ;  /* 0x000076322d187816 */ /* 0x000fe20000000018 */
[----:B------:R-:W-:-:S03]  /*9e80*/  FFMA.FTZ R80, R17, R19, R20 ;  /* 0x0000001311507223 */ /* 0x000fc60000010014 */
[----:B------:R-:W-:Y:S01]  /*9e90*/  SHF.L.U32 R24, R24, 0x10, RZ ;  /* 0x0000001018187819 */ /* 0x000fe200000006ff */
[----:B------:R-:W-:-:S04]  /*9ea0*/  FADD.FTZ R80, R220, -R80 ;  /* 0x80000050dc507221 */ /* 0x000fc80000010000 */
[----:B------:R-:W-:Y:S01]  /*9eb0*/  FFMA.FTZ R24, R22, R80, R24 ;  /* 0x0000005016187223 */ /* 0x000fe20000010018 */
[----:B------:R-:W-:-:S04]  /*9ec0*/  PRMT R80, R185, 0x7632, R80 ;  /* 0x00007632b9507816 */ /* 0x000fc80000000050 */
[----:B------:R-:W-:Y:S01]  /*9ed0*/  SHF.L.U32 R86, R80, 0x10, RZ ;  /* 0x0000001050567819 */ /* 0x000fe200000006ff */
[C---:B------:R-:W-:Y:S01]  /*9ee0*/  FMUL.FTZ R80, R24.reuse, R21 ;  /* 0x0000001518507220 */ /* 0x040fe20000410000 */
[----:B------:R-:W-:-:S03]  /*9ef0*/  F2FP.BF16.F32.PACK_AB R25, R24, R25 ;  /* 0x000000191819723e */ /* 0x000fc600000010ff */
[----:B------:R-:W-:Y:S01]  /*9f00*/  FFMA.FTZ R87, R80, R86, R87 ;  /* 0x0000005650577223 */ /* 0x000fe20000010057 */
[----:B------:R-:W-:Y:S02]  /*9f10*/  SHF.L.U32 R86, R44, 0x10, RZ ;  /* 0x000000102c567819 */ /* 0x000fe400000006ff */
[----:B--2---:R-:W-:-:S05]  /*9f20*/  SHF.L.U32 R24, R189, 0x10, RZ ;  /* 0x00000010bd187819 */ /* 0x004fca00000006ff */
[----:B------:R-:W-:Y:S01]  /*9f30*/  FMUL.FTZ R80, R24, R80 ;  /* 0x0000005018507220 */ /* 0x000fe20000410000 */
[----:B------:R-:W-:-:S04]  /*9f40*/  FFMA.FTZ R24, R208, R19, R20 ;  /* 0x00000013d0187223 */ /* 0x000fc80000010014 */
[----:B------:R-:W-:Y:S01]  /*9f50*/  FADD.FTZ R24, R233, -R24 ;  /* 0x80000018e9187221 */ /* 0x000fe20000010000 */
[----:B------:R-:W-:-:S03]  /*9f60*/  F2FP.BF16.F32.PACK_AB R81, R80, R81 ;  /* 0x000000515051723e */ /* 0x000fc600000010ff */
[----:B------:R-:W-:Y:S01]  /*9f70*/  FFMA.FTZ R24, R22, R24, R86 ;  /* 0x0000001816187223 */ /* 0x000fe20000010056 */
[----:B------:R-:W-:-:S03]  /*9f80*/  SHF.L.U32 R86, R184, 0x10, RZ ;  /* 0x00000010b8567819 */ /* 0x000fc600000006ff */
        /* <DEDUP_REMOVED lines=11> */
[----:B------:R-:W-:-:S04]  /*a040*/  FMUL.FTZ R84, R80, R21 ;  /* 0x0000001550547220 */ /* 0x000fc80000410000 */
[----:B------:R-:W-:Y:S01]  /*a050*/  FFMA.FTZ R189, R84, R184, R85 ;  /* 0x000000b854bd7223 */ /* 0x000fe20000010055 */
[----:B---3--:R-:W-:-:S05]  /*a060*/  SHF.L.U32 R85, R188, 0x10, RZ ;  /* 0x00000010bc557819 */ /* 0x008fca00000006ff */
[----:B------:R-:W-:Y:S01]  /*a070*/  FMUL.FTZ R85, R85, R84 ;  /* 0x0000005455557220 */ /* 0x000fe20000410000 */
[----:B------:R-:W-:-:S04]  /*a080*/  F2FP.BF16.F32.PACK_AB R24, R80, R24 ;  /* 0x000000185018723e */ /* 0x000fc800000010ff */
[----:B------:R-:W-:-:S07]  /*a090*/  F2FP.BF16.F32.PACK_AB R80, R85, R86 ;  /* 0x000000565550723e */ /* 0x000fce00000010ff */
.L_x_392:
[----:B------:R-:W-:Y:S02]  /*a0a0*/  ISETP.NE.U32.AND P1, PT, RZ, UR12, PT ;  /* 0x0000000cff007c0c */ /* 0x000fe4000bf25070 */
[----:B------:R-:W-:Y:S02]  /*a0b0*/  MOV R86, R196 ;  /* 0x000000c400567202 */ /* 0x000fe40000000f00 */
[----:B------:R-:W-:-:S13]  /*a0c0*/  ISETP.NE.AND.EX P1, PT, RZ, UR13, PT, P1 ;  /* 0x0000000dff007c0c */ /* 0x000fda000bf25310 */
        /* <DEDUP_REMOVED lines=13> */
.L_x_390:
[----:B------:R-:W-:Y:S05]  /*a1a0*/  BSYNC.RECONVERGENT B2 ;  /* 0x0000000000027941 */ /* 0x000fea0003800200 */
.L_x_389:
[----:B------:R-:W-:Y:S04]  /*a1b0*/  BSSY.RECONVERGENT B2, `(.L_x_393) ;  /* 0x00000d0000027945 */ /* 0x000fe80003800200 */
[----:B------:R-:W-:Y:S05]  /*a1c0*/  @!P2 BRA `(.L_x_394) ;  /* 0x0000000c0038a947 */ /* 0x000fea0003800000 */
[----:B------:R-:W0:Y:S01]  /*a1d0*/  LDC.64 R184, c[0x0][0x390] ;  /* 0x0000e400ffb87b82 */ /* 0x000e220000000a00 */
[----:B------:R1:W5:Y:S01]  /*a1e0*/  LDL R188, [R1+0x4] ;  /* 0x0000040001bc7983 */ /* 0x0003620000100800 */
[----:B0-----:R-:W-:-:S06]  /*a1f0*/  IMAD.WIDE.U32 R184, R18, 0x10, R184 ;  /* 0x0000001012b87825 */ /* 0x001fcc00078e00b8 */
[----:B------:R-:W5:Y:S01]  /*a200*/  LDG.E.128 R184, desc[UR6][R184.64] ;  /* 0x00000006b8b87981 */ /* 0x000f62000c1e1d00 */
[----:B------:R-:W-:-:S04]  /*a210*/  ISETP.NE.U32.AND P1, PT, RZ, UR12, PT ;  /* 0x0000000cff007c0c */ /* 0x000fc8000bf25070 */
[----:B------:R-:W-:-:S13]  /*a220*/  ISETP.NE.AND.EX P1, PT, RZ, UR13, PT, P1 ;  /* 0x0000000dff007c0c */ /* 0x000fda000bf25310 */
[----:B-1----:R-:W-:Y:S05]  /*a230*/  @!P1 BRA `(.L_x_395) ;  /* 0x0000000400789947 */ /* 0x002fea0003800000 */
[----:B------:R-:W2:Y:S04]  /*a240*/  LDL R189, [R1+0xb4] ;  /* 0x0000b40001bd7983 */ /* 0x000ea80000100800 */
[----:B------:R-:W3:Y:S04]  /*a250*/  LDL R232, [R1+0xb0] ;  /* 0x0000b00001e87983 */ /* 0x000ee80000100800 */
[----:B------:R-:W4:Y:S01]  /*a260*/  LDL R196, [R1] ;  /* 0x0000000001c47983 */ /* 0x000f220000100800 */
[-C--:B------:R-:W-:Y:S01]  /*a270*/  FFMA.FTZ R27, R199, R19.reuse, R20 ;  /* 0x00000013c71b7223 */ /* 0x080fe20000010014 */
[C---:B-----5:R-:W-:Y:S01]  /*a280*/  PRMT R26, R43.reuse, 0x7632, R26 ;  /* 0x000076322b1a7816 */ /* 0x060fe2000000001a */
[----:B------:R-:W-:Y:S01]  /*a290*/  FFMA.FTZ R24, R12, R19, R20 ;  /* 0x000000130c187223 */ /* 0x000fe20000010014 */
[----:B------:R-:W-:Y:S01]  /*a2a0*/  SHF.L.U32 R25, R43, 0x10, RZ ;  /* 0x000000102b197819 */ /* 0x000fe200000006ff */
[----:B------:R-:W-:Y:S01]  /*a2b0*/  FADD.FTZ R27, R238, -R27 ;  /* 0x8000001bee1b7221 */ /* 0x000fe20000010000 */
[----:B------:R-:W-:Y:S01]  /*a2c0*/  SHF.L.U32 R26, R26, 0x10, RZ ;  /* 0x000000101a1a7819 */ /* 0x000fe200000006ff */
[----:B------:R-:W-:-:S02]  /*a2d0*/  FADD.FTZ R24, R193, -R24 ;  /* 0x80000018c1187221 */ /* 0x000fc40000010000 */
[C-C-:B------:R-:W-:Y:S01]  /*a2e0*/  FFMA.FTZ R27, R22.reuse, R27, R25.reuse ;  /* 0x0000001b161b7223 */ /* 0x140fe20000010019 */
        /* <DEDUP_REMOVED lines=11> */
[----:B------:R-:W-:-:S04]  /*a3a0*/  FADD.FTZ R26, R248, -R26 ;  /* 0x8000001af81a7221 */ /* 0x000fc80000010000 */
[----:B------:R-:W-:Y:S01]  /*a3b0*/  FFMA.FTZ R26, R22, R26, R74 ;  /* 0x0000001a161a7223 */ /* 0x000fe2000001004a */
[----:B------:R-:W-:-:S05]  /*a3c0*/  SHF.L.U32 R74, R179, 0x10, RZ ;  /* 0x00000010b34a7819 */ /* 0x000fca00000006ff */
[----:B------:R-:W-:Y:S01]  /*a3d0*/  FMUL.FTZ R24, R74, R24 ;  /* 0x000000184a187220 */ /* 0x000fe20000410000 */
[----:B------:R-:W-:Y:S02]  /*a3e0*/  SHF.L.U32 R74, R186, 0x10, RZ ;  /* 0x00000010ba4a7819 */ /* 0x000fe400000006ff */
[----:B--2---:R-:W-:Y:S02]  /*a3f0*/  SHF.L.U32 R75, R189, 0x10, RZ ;  /* 0x00000010bd4b7819 */ /* 0x004fe400000006ff */
[----:B------:R-:W2:Y:S03]  /*a400*/  LDL R189, [R1+0xac] ;  /* 0x0000ac0001bd7983 */ /* 0x000ea60000100800 */
[----:B------:R-:W-:Y:S01]  /*a410*/  FMUL.FTZ R75, R75, R25 ;  /* 0x000000194b4b7220 */ /* 0x000fe20000410000 */
[----:B------:R-:W-:-:S04]  /*a420*/  FMUL.FTZ R25, R26, R21 ;  /* 0x000000151a197220 */ /* 0x000fc80000410000 */
[----:B------:R-:W-:Y:S01]  /*a430*/  FFMA.FTZ R191, R25, R74, R72 ;  /* 0x0000004a19bf7223 */ /* 0x000fe20000010048 */
[----:B------:R-:W-:Y:S01]  /*a440*/  SHF.L.U32 R74, R178, 0x10, RZ ;  /* 0x00000010b24a7819 */ /* 0x000fe200000006ff */
[----:B------:R-:W-:Y:S01]  /*a450*/  FFMA.FTZ R72, R13, R19, R20 ;  /* 0x000000130d487223 */ /* 0x000fe20000010014 */
[----:B------:R-:W-:-:S03]  /*a460*/  F2FP.BF16.F32.PACK_AB R75, R75, R24 ;  /* 0x000000184b4b723e */ /* 0x000fc600000010ff */
        /* <DEDUP_REMOVED lines=9> */
[----:B---3--:R-:W-:Y:S01]  /*a500*/  SHF.L.U32 R25, R232, 0x10, RZ ;  /* 0x00000010e8197819 */ /* 0x008fe200000006ff */
[----:B------:R-:W-:Y:S01]  /*a510*/  FFMA.FTZ R186, R72, R186, R73 ;  /* 0x000000ba48ba7223 */ /* 0x000fe20000010049 */
[----:B------:R-:W-:-:S03]  /*a520*/  SHF.L.U32 R73, R41, 0x10, RZ ;  /* 0x0000001029497819 */ /* 0x000fc600000006ff */
[----:B------:R-:W-:Y:S01]  /*a530*/  FMUL.FTZ R72, R25, R72 ;  /* 0x0000004819487220 */ /* 0x000fe20000410000 */
[----:B------:R-:W-:-:S04]  /*a540*/  FFMA.FTZ R25, R228, R19, R20 ;  /* 0x00000013e4197223 */ /* 0x000fc80000010014 */
[----:B----4-:R-:W-:Y:S01]  /*a550*/  FADD.FTZ R25, R196, -R25 ;  /* 0x80000019c4197221 */ /* 0x010fe20000010000 */
[----:B------:R-:W-:Y:S02]  /*a560*/  F2FP.BF16.F32.PACK_AB R74, R72, R74 ;  /* 0x0000004a484a723e */ /* 0x000fe400000010ff */
[----:B------:R-:W-:Y:S01]  /*a570*/  SHF.L.U32 R72, R185, 0x10, RZ ;  /* 0x00000010b9487819 */ /* 0x000fe200000006ff */
[----:B------:R-:W-:Y:S01]  /*a580*/  FFMA.FTZ R25, R22, R25, R73 ;  /* 0x0000001916197223 */ /* 0x000fe20000010049 */
[----:B------:R-:W-:-:S03]  /*a590*/  SHF.L.U32 R73, R177, 0x10, RZ ;  /* 0x00000010b1497819 */ /* 0x000fc600000006ff */
[----:B------:R-:W-:-:S04]  /*a5a0*/  FMUL.FTZ R24, R25, R21 ;  /* 0x0000001519187220 */ /* 0x000fc80000410000 */
[----:B------:R-:W-:Y:S01]  /*a5b0*/  FFMA.FTZ R196, R24, R72, R78 ;  /* 0x0000004818c47223 */ /* 0x000fe2000001004e */
[----:B------:R-:W-:Y:S01]  /*a5c0*/  FMUL.FTZ R73, R73, R24 ;  /* 0x0000001849497220 */ /* 0x000fe20000410000 */
[----:B------:R-:W-:Y:S01]  /*a5d0*/  PRMT R24, R41, 0x7632, R24 ;  /* 0x0000763229187816 */ /* 0x000fe20000000018 */
[----:B------:R-:W-:-:S03]  /*a5e0*/  FFMA.FTZ R72, R14, R19, R20 ;  /* 0x000000130e487223 */ /* 0x000fc60000010014 */
[----:B------:R-:W-:Y:S01]  /*a5f0*/  SHF.L.U32 R24, R24, 0x10, RZ ;  /* 0x0000001018187819 */ /* 0x000fe200000006ff */
[----:B------:R-:W-:-:S04]  /*a600*/  FADD.FTZ R72, R219, -R72 ;  /* 0x80000048db487221 */ /* 0x000fc80000010000 */
[----:B------:R-:W-:Y:S01]  /*a610*/  FFMA.FTZ R24, R22, R72, R24 ;  /* 0x0000004816187223 */ /* 0x000fe20000010018 */
[----:B------:R-:W-:Y:S02]  /*a620*/  PRMT R72, R185, 0x7632, R72 ;  /* 0x00007632b9487816 */ /* 0x000fe40000000048 */
[----:B------:R-:W3:Y:S02]  /*a630*/  LDL R185, [R1+0xa8] ;  /* 0x0000a80001b97983 */ /* 0x000ee40000100800 */
        /* <DEDUP_REMOVED lines=24> */
[----:B------:R-:W-:-:S03]  /*a7c0*/  F2FP.BF16.F32.PACK_AB R24, R72, R24 ;  /* 0x000000184818723e */ /* 0x000fc600000010ff */
[----:B------:R-:W-:Y:S01]  /*a7d0*/  FFMA.FTZ R189, R76, R184, R77 ;  /* 0x000000b84cbd7223 */ /* 0x000fe2000001004d */
[----:B---3--:R-:W-:-:S05]  /*a7e0*/  SHF.L.U32 R77, R185, 0x10, RZ ;  /* 0x00000010b94d7819 */ /* 0x008fca00000006ff */
[----:B------:R-:W-:-:S05]  /*a7f0*/  FMUL.FTZ R77, R77, R76 ;  /* 0x0000004c4d4d7220 */ /* 0x000fca0000410000 */
[----:B------:R-:W-:Y:S01]  /*a800*/  F2FP.BF16.F32.PACK_AB R72, R77, R78 ;  /* 0x0000004e4d48723e */ /* 0x000fe200000010ff */
[----:B------:R-:W-:Y:S06]  /*a810*/  BRA `(.L_x_396) ;  /* 0x00000004006c7947 */ /* 0x000fec0003800000 */
.L_x_395:
[----:B------:R-:W2:Y:S01]  /*a820*/  LDL R196, [R1] ;  /* 0x0000000001c47983 */ /* 0x000ea20000100800 */
[----:B------:R-:W-:Y:S01]  /*a830*/  FFMA.FTZ R190, R229, R19, R20 ;  /* 0x00000013e5be7223 */ /* 0x000fe20000010014 */
[----:B-----5:R-:W-:Y:S02]  /*a840*/  PRMT R189, R40, 0x7632, R189 ;  /* 0x0000763228bd7816 */ /* 0x020fe400000000bd */
[----:B------:R0:W-:Y:S01]  /*a850*/  STL [R1+0x120], R0 ;  /* 0x0001200001007387 */ /* 0x0001e20000100800 */
[----:B------:R-:W-:Y:S01]  /*a860*/  FADD.FTZ R190, R188, -R190 ;  /* 0x800000bebcbe7221 */ /* 0x000fe20000010000 */
[----:B------:R-:W-:Y:S02]  /*a870*/  SHF.L.U32 R188, R40, 0x10, RZ ;  /* 0x0000001028bc7819 */ /* 0x000fe400000006ff */
[----:B------:R-:W-:-:S03]  /*a880*/  SHF.L.U32 R189, R189, 0x10, RZ ;  /* 0x00000010bdbd7819 */ /* 0x000fc600000006ff */
[----:B------:R-:W-:Y:S01]  /*a890*/  FFMA.FTZ R190, R22, R190, R188 ;  /* 0x000000be16be7223 */ /* 0x000fe200000100bc */
        /* <DEDUP_REMOVED lines=8> */
[----:B------:R-:W-:-:S03]  /*a920*/  SHF.L.U32 R190, R190, 0x10, RZ ;  /* 0x00000010bebe7819 */ /* 0x000fc600000006ff */
[----:B--2---:R-:W-:Y:S01]  /*a930*/  FADD.FTZ R189, R196, -R76 ;  /* 0x8000004cc4bd7221 */ /* 0x004fe20000010000 */
[----:B------:R-:W-:-:S05]  /*a940*/  SHF.L.U32 R76, R41, 0x10, RZ ;  /* 0x00000010294c7819 */ /* 0x000fca00000006ff */
        /* <DEDUP_REMOVED lines=10> */
[--C-:B------:R-:W-:Y:S01]  /*a9f0*/  FFMA.FTZ R184, R22, R184, R78.reuse ;  /* 0x000000b816b87223 */ /* 0x100fe2000001004e */
[----:B------:R-:W-:-:S04]  /*aa00*/  PRMT R78, R185, 0x7632, R78 ;  /* 0x00007632b94e7816 */ /* 0x000fc8000000004e */
[----:B------:R-:W-:Y:S01]  /*aa10*/  SHF.L.U32 R185, R78, 0x10, RZ ;  /* 0x000000104eb97819 */ /* 0x000fe200000006ff */
[----:B------:R-:W-:Y:S01]  /*aa20*/  FMUL.FTZ R78, R184, R21 ;  /* 0x00000015b84e7220 */ /* 0x000fe20000410000 */
[----:B------:R-:W-:-:S03]  /*aa30*/  FFMA.FTZ R184, R223, R19, R20 ;  /* 0x00000013dfb87223 */ /* 0x000fc60000010014 */
[----:B------:R-:W-:Y:S01]  /*aa40*/  FFMA.FTZ R79, R78, R185, R79 ;  /* 0x000000b94e4f7223 */ /* 0x000fe2000001004f */
[----:B------:R-:W-:Y:S01]  /*aa50*/  FADD.FTZ R185, R248, -R184 ;  /* 0x800000b8f8b97221 */ /* 0x000fe20000010000 */
[----:B------:R-:W-:-:S05]  /*aa60*/  SHF.L.U32 R184, R42, 0x10, RZ ;  /* 0x000000102ab87819 */ /* 0x000fca00000006ff */
        /* <DEDUP_REMOVED lines=11> */
[----:B------:R-:W-:-:S04]  /*ab20*/  FMUL.FTZ R72, R185, R21 ;  /* 0x00000015b9487220 */ /* 0x000fc80000410000 */
[----:B------:R-:W-:Y:S01]  /*ab30*/  FFMA.FTZ R186, R72, R186, R73 ;  /* 0x000000ba48ba7223 */ /* 0x000fe20000010049 */
[----:B------:R-:W-:-:S04]  /*ab40*/  FFMA.FTZ R73, R199, R19, R20 ;  /* 0x00000013c7497223 */ /* 0x000fc80000010014 */
        /* <DEDUP_REMOVED lines=13> */
[----:B------:R-:W-:Y:S02]  /*ac20*/  FMUL.FTZ R74, R185, R21 ;  /* 0x00000015b94a7220 */ /* 0x000fe40000410000 */
[----:B------:R-:W2:Y:S02]  /*ac30*/  LDL R185, [R1+0xb4] ;  /* 0x0000b40001b97983 */ /* 0x000ea40000100800 */
[----:B------:R-:W-:Y:S01]  /*ac40*/  FFMA.FTZ R187, R74, R187, R75 ;  /* 0x000000bb4abb7223 */ /* 0x000fe2000001004b */
[----:B------:R-:W-:-:S05]  /*ac50*/  SHF.L.U32 R75, R179, 0x10, RZ ;  /* 0x00000010b34b7819 */ /* 0x000fca00000006ff */
[----:B0-----:R-:W-:Y:S02]  /*ac60*/  FMUL.FTZ R0, R75, R73 ;  /* 0x000000494b007220 */ /* 0x001fe40000410000 */
        /* <DEDUP_REMOVED lines=21> */
[----:B0-----:R-:W-:-:S07]  /*adc0*/  F2FP.BF16.F32.PACK_AB R72, R76, R72 ;  /* 0x000000484c48723e */ /* 0x001fce00000010ff */
.L_x_396:
[----:B------:R-:W0:Y:S01]  /*add0*/  @P1 LDC.64 R76, c[0x0][0x478] ;  /* 0x00011e00ff4c1b82 */ /* 0x000e220000000a00 */
[----:B------:R-:W-:Y:S01]  /*ade0*/  MOV R78, R196 ;  /* 0x000000c4004e7202 */ /* 0x000fe20000000f00 */
        /* <DEDUP_REMOVED lines=12> */
.L_x_394:
[----:B------:R-:W-:Y:S05]  /*aeb0*/  BSYNC.RECONVERGENT B2 ;  /* 0x0000000000027941 */ /* 0x000fea0003800200 */
.L_x_393:
[----:B------:R-:W-:Y:S04]  /*aec0*/  BSSY.RECONVERGENT B2, `(.L_x_397) ;  /* 0x00000cd000027945 */ /* 0x000fe80003800200 */
[----:B------:R-:W-:Y:S05]  /*aed0*/  @!P3 BRA `(.L_x_398) ;  /* 0x0000000c002cb947 */ /* 0x000fea0003800000 */
[----:B------:R-:W0:Y:S02]  /*aee0*/  LDC.64 R184, c[0x0][0x390] ;  /* 0x0000e400ffb87b82 */ /* 0x000e240000000a00 */
[----:B0-----:R-:W-:-:S06]  /*aef0*/  IMAD.WIDE.U32 R184, R18, 0x10, R184 ;  /* 0x0000001012b87825 */ /* 0x001fcc00078e00b8 */
[----:B------:R-:W5:Y:S01]  /*af00*/  LDG.E.128 R184, desc[UR6][R184.64] ;  /* 0x00000006b8b87981 */ /* 0x000f62000c1e1d00 */
[----:B------:R-:W-:-:S04]  /*af10*/  ISETP.NE.U32.AND P1, PT, RZ, UR12, PT ;  /* 0x0000000cff007c0c */ /* 0x000fc8000bf25070 */
[----:B------:R-:W-:-:S13]  /*af20*/  ISETP.NE.AND.EX P1, PT, RZ, UR13, PT, P1 ;  /* 0x0000000dff007c0c */ /* 0x000fda000bf25310 */
[----:B------:R-:W-:Y:S05]  /*af30*/  @!P1 BRA `(.L_x_399) ;  /* 0x0000000400749947 */ /* 0x000fea0003800000 */
[----:B------:R-:W2:Y:S04]  /*af40*/  LDL R189, [R1+0xa4] ;  /* 0x0000a40001bd7983 */ /* 0x000ea80000100800 */
[----:B------:R-:W3:Y:S01]  /*af50*/  LDL R188, [R1+0xa0] ;  /* 0x0000a00001bc7983 */ /* 0x000ee20000100800 */
[-C--:B------:R-:W-:Y:S01]  /*af60*/  FFMA.FTZ R27, R197, R19.reuse, R20 ;  /* 0x00000013c51b7223 */ /* 0x080fe20000010014 */
[----:B-----5:R-:W-:Y:S01]  /*af70*/  PRMT R26, R39, 0x7632, R26 ;  /* 0x00007632271a7816 */ /* 0x020fe2000000001a */
        /* <DEDUP_REMOVED lines=40> */
[----:B------:R-:W3:Y:S01]  /*b200*/  LDL R188, [R1+0x98] ;  /* 0x0000980001bc7983 */ /* 0x000ee20000100800 */
[----:B------:R-:W-:Y:S02]  /*b210*/  SHF.L.U32 R65, R37, 0x10, RZ ;  /* 0x0000001025417819 */ /* 0x000fe400000006ff */
[----:B------:R-:W-:Y:S01]  /*b220*/  FMUL.FTZ R64, R25, R64 ;  /* 0x0000004019407220 */ /* 0x000fe20000410000 */
[----:B------:R-:W-:Y:S01]  /*b230*/  FFMA.FTZ R25, R226, R19, R20 ;  /* 0x00000013e2197223 */ /* 0x000fe20000010014 */
[----:B------:R-:W-:-:S03]  /*b240*/  F2FP.BF16.F32.PACK_AB R67, R67, R24 ;  /* 0x000000184343723e */ /* 0x000fc600000010ff */
[----:B------:R-:W-:Y:S01]  /*b250*/  FADD.FTZ R25, R251, -R25 ;  /* 0x80000019fb197221 */ /* 0x000fe20000010000 */
        /* <DEDUP_REMOVED lines=43> */
.L_x_399:
[----:B------:R-:W-:Y:S01]  /*b510*/  FFMA.FTZ R190, R227, R19, R20 ;  /* 0x00000013e3be7223 */ /* 0x000fe20000010014 */
[C---:B-----5:R-:W-:Y:S02]  /*b520*/  SHF.L.U32 R188, R36.reuse, 0x10, RZ ;  /* 0x0000001024bc7819 */ /* 0x060fe400000006ff */
[----:B------:R-:W-:Y:S01]  /*b530*/  PRMT R189, R36, 0x7632, R189 ;  /* 0x0000763224bd7816 */ /* 0x000fe200000000bd */
[----:B------:R-:W-:-:S03]  /*b540*/  FADD.FTZ R190, R252, -R190 ;  /* 0x800000befcbe7221 */ /* 0x000fc60000010000 */
[----:B------:R-:W-:Y:S01]  /*b550*/  SHF.L.U32 R189, R189, 0x10, RZ ;  /* 0x00000010bdbd7819 */ /* 0x000fe200000006ff */
        /* <DEDUP_REMOVED lines=10> */
[----:B------:R-:W-:Y:S01]  /*b600*/  FADD.FTZ R189, R251, -R68 ;  /* 0x80000044fbbd7221 */ /* 0x000fe20000010000 */
        /* <DEDUP_REMOVED lines=50> */
[----:B------:R-:W-:Y:S02]  /*b930*/  FMUL.FTZ R65, R67, R65 ;  /* 0x0000004143417220 */ /* 0x000fe40000410000 */
[----:B------:R-:W3:Y:S04]  /*b940*/  LDL R67, [R1+0x98] ;  /* 0x0000980001437983 */ /* 0x000ee80000100800 */
[----:B------:R2:W-:Y:S02]  /*b950*/  STL [R1+0x10], R65 ;  /* 0x0000104101007387 */ /* 0x0005e40000100800 */
[----:B--2---:R-:W-:-:S05]  /*b960*/  SHF.L.U32 R65, R185, 0x10, RZ ;  /* 0x00000010b9417819 */ /* 0x004fca00000006ff */
[----:B------:R-:W-:Y:S01]  /*b970*/  FMUL.FTZ R185, R65, R66 ;  /* 0x0000004241b97220 */ /* 0x000fe20000410000 */
[----:B------:R-:W-:Y:S01]  /*b980*/  SHF.L.U32 R65, R174, 0x10, RZ ;  /* 0x00000010ae417819 */ /* 0x000fe200000006ff */
[----:B------:R-:W2:Y:S04]  /*b990*/  LDL R66, [R1+0xa0] ;  /* 0x0000a00001427983 */ /* 0x000ea80000100800 */
[----:B------:R-:W-:Y:S02]  /*b9a0*/  FMUL.FTZ R184, R65, R184 ;  /* 0x000000b841b87220 */ /* 0x000fe40000410000 */
[----:B------:R-:W4:Y:S01]  /*b9b0*/  LDL R65, [R1+0x9c] ;  /* 0x00009c0001417983 */ /* 0x000f220000100800 */
[----:B---3--:R-:W-:Y:S02]  /*b9c0*/  SHF.L.U32 R67, R67, 0x10, RZ ;  /* 0x0000001043437819 */ /* 0x008fe400000006ff */
[----:B--2---:R-:W-:-:S05]  /*b9d0*/  SHF.L.U32 R66, R66, 0x10, RZ ;  /* 0x0000001042427819 */ /* 0x004fca00000006ff */
[----:B------:R-:W-:Y:S01]  /*b9e0*/  FMUL.FTZ R66, R66, R64 ;  /* 0x0000004042427220 */ /* 0x000fe20000410000 */
[----:B----4-:R-:W-:Y:S02]  /*b9f0*/  SHF.L.U32 R65, R65, 0x10, RZ ;  /* 0x0000001041417819 */ /* 0x010fe400000006ff */
[----:B------:R-:W-:-:S03]  /*ba00*/  SHF.L.U32 R64, R173, 0x10, RZ ;  /* 0x00000010ad407819 */ /* 0x000fc600000006ff */
[----:B------:R-:W-:Y:S02]  /*ba10*/  FMUL.FTZ R65, R65, R70 ;  /* 0x0000004641417220 */ /* 0x000fe40000410000 */
[----:B------:R-:W2:Y:S01]  /*ba20*/  LDL.LU R70, [R1+0x10] ;  /* 0x0000100001467983 */ /* 0x000ea20000300800 */
[----:B------:R-:W-:Y:S01]  /*ba30*/  FMUL.FTZ R69, R64, R69 ;  /* 0x0000004540457220 */ /* 0x000fe20000410000 */
[----:B------:R-:W-:Y:S01]  /*ba40*/  SHF.L.U32 R64, R172, 0x10, RZ ;  /* 0x00000010ac407819 */ /* 0x000fe200000006ff */
[----:B------:R-:W-:-:S04]  /*ba50*/  FMUL.FTZ R68, R67, R68 ;  /* 0x0000004443447220 */ /* 0x000fc80000410000 */
[----:B------:R-:W-:Y:S01]  /*ba60*/  FMUL.FTZ R64, R64, R188 ;  /* 0x000000bc40407220 */ /* 0x000fe20000410000 */
[----:B------:R-:W-:Y:S02]  /*ba70*/  F2FP.BF16.F32.PACK_AB R66, R66, R184 ;  /* 0x000000b84242723e */ /* 0x000fe400000010ff */
[----:B------:R-:W-:Y:S02]  /*ba80*/  F2FP.BF16.F32.PACK_AB R65, R65, R69 ;  /* 0x000000454141723e */ /* 0x000fe400000010ff */
[----:B------:R-:W-:Y:S02]  /*ba90*/  F2FP.BF16.F32.PACK_AB R64, R68, R64 ;  /* 0x000000404440723e */ /* 0x000fe400000010ff */
[----:B--2---:R-:W-:-:S07]  /*baa0*/  F2FP.BF16.F32.PACK_AB R67, R185, R70 ;  /* 0x00000046b943723e */ /* 0x004fce00000010ff */
.L_x_400:
        /* <DEDUP_REMOVED lines=14> */
.L_x_398:
[----:B------:R-:W-:Y:S05]  /*bb90*/  BSYNC.RECONVERGENT B2 ;  /* 0x0000000000027941 */ /* 0x000fea0003800200 */
.L_x_397:
        /* <DEDUP_REMOVED lines=101> */
.L_x_403:
        /* <DEDUP_REMOVED lines=90> */
.L_x_404:
        /* <DEDUP_REMOVED lines=14> */
.L_x_402:
[----:B------:R-:W-:Y:S05]  /*c870*/  BSYNC.RECONVERGENT B2 ;  /* 0x0000000000027941 */ /* 0x000fea0003800200 */
.L_x_401:
        /* <DEDUP_REMOVED lines=8> */
[----:B------:R-:W2:Y:S01]  /*c900*/  LDL R189, [R1+0x80] ;  /* 0x0000800001bd7983 */ /* 0x000ea20000100800 */
[----:B-----5:R-:W-:Y:S01]  /*c910*/  PRMT R25, R31, 0x7632, R25 ;  /* 0x000076321f197816 */ /* 0x020fe20000000019 */
[-C--:B------:R-:W-:Y:S02]  /*c920*/  FFMA.FTZ R24, R0, R19.reuse, R20 ;  /* 0x0000001300187223 */ /* 0x080fe40000010014 */
[----:B------:R-:W3:Y:S01]  /*c930*/  LDL R232, [R1+0x1c] ;  /* 0x00001c0001e87983 */ /* 0x000ee20000100800 */
[----:B------:R-:W-:Y:S01]  /*c940*/  SHF.L.U32 R25, R25, 0x10, RZ ;  /* 0x0000001019197819 */ /* 0x000fe200000006ff */
[----:B------:R-:W-:Y:S01]  /*c950*/  FADD.FTZ R24, R195, -R24 ;  /* 0x80000018c3187221 */ /* 0x000fe20000010000 */
[----:B------:R-:W-:Y:S01]  /*c960*/  FFMA.FTZ R27, R194, R19, R20 ;  /* 0x00000013c21b7223 */ /* 0x000fe20000010014 */
[----:B------:R-:W-:Y:S02]  /*c970*/  PRMT R26, R187, 0x7632, R26 ;  /* 0x00007632bb1a7816 */ /* 0x000fe4000000001a */
[----:B------:R-:W-:Y:S01]  /*c980*/  FFMA.FTZ R24, R22, R24, R25 ;  /* 0x0000001816187223 */ /* 0x000fe20000010019 */
[----:B------:R-:W-:Y:S01]  /*c990*/  SHF.L.U32 R25, R31, 0x10, RZ ;  /* 0x000000101f197819 */ /* 0x000fe200000006ff */
[----:B------:R-:W-:Y:S01]  /*c9a0*/  FADD.FTZ R27, R210, -R27 ;  /* 0x8000001bd21b7221 */ /* 0x000fe20000010000 */
[----:B------:R-:W-:-:S03]  /*c9b0*/  SHF.L.U32 R26, R26, 0x10, RZ ;  /* 0x000000101a1a7819 */ /* 0x000fc600000006ff */
[----:B------:R-:W-:Y:S01]  /*c9c0*/  FFMA.FTZ R27, R22, R27, R25 ;  /* 0x0000001b161b7223 */ /* 0x000fe20000010019 */
[----:B------:R-:W-:-:S04]  /*c9d0*/  FMUL.FTZ R25, R24, R21 ;  /* 0x0000001518197220 */ /* 0x000fc80000410000 */
[----:B------:R-:W-:Y:S01]  /*c9e0*/  FFMA.FTZ R190, R25, R26, R51 ;  /* 0x0000001a19be7223 */ /* 0x000fe20000010033 */
[----:B------:R-:W-:Y:S01]  /*c9f0*/  SHF.L.U32 R51, R187, 0x10, RZ ;  /* 0x00000010bb337819 */ /* 0x000fe200000006ff */
[----:B------:R-:W-:Y:S01]  /*ca00*/  FMUL.FTZ R26, R27, R21 ;  /* 0x000000151b1a7220 */ /* 0x000fe20000410000 */
[----:B------:R-:W-:-:S03]  /*ca10*/  F2FP.BF16.F32.PACK_AB R27, R24, R27 ;  /* 0x0000001b181b723e */ /* 0x000fc600000010ff */
[----:B------:R-:W-:Y:S01]  /*ca20*/  FFMA.FTZ R187, R26, R51, R50 ;  /* 0x000000331abb7223 */ /* 0x000fe20000010032 */
[----:B------:R-:W-:Y:S02]  /*ca30*/  SHF.L.U32 R51, R167, 0x10, RZ ;  /* 0x00000010a7337819 */ /* 0x000fe400000006ff */
[----:B------:R-:W-:-:S03]  /*ca40*/  SHF.L.U32 R50, R30, 0x10, RZ ;  /* 0x000000101e327819 */ /* 0x000fc600000006ff */
[----:B------:R-:W-:Y:S01]  /*ca50*/  FMUL.FTZ R51, R51, R26 ;  /* 0x0000001a33337220 */ /* 0x000fe20000410000 */
[----:B------:R-:W-:-:S05]  /*ca60*/  SHF.L.U32 R26, R188, 0x10, RZ ;  /* 0x00000010bc1a7819 */ /* 0x000fca00000006ff */
[----:B------:R-:W-:Y:S01]  /*ca70*/  FMUL.FTZ R25, R26, R25 ;  /* 0x000000191a197220 */ /* 0x000fe20000410000 */
[----:B------:R-:W-:-:S04]  /*ca80*/  FFMA.FTZ R26, R3, R19, R20 ;  /* 0x00000013031a7223 */ /* 0x000fc80000010014 */
[----:B------:R-:W-:Y:S01]  /*ca90*/  FADD.FTZ R26, R234, -R26 ;  /* 0x8000001aea1a7221 */ /* 0x000fe20000010000 */
[----:B------:R-:W-:Y:S02]  /*caa0*/  F2FP.BF16.F32.PACK_AB R51, R25, R51 ;  /* 0x000000331933723e */ /* 0x000fe400000010ff */
[----:B------:R-:W-:Y:S01]  /*cab0*/  SHF.L.U32 R25, R186, 0x10, RZ ;  /* 0x00000010ba197819 */ /* 0x000fe200000006ff */
[----:B------:R-:W-:-:S04]  /*cac0*/  FFMA.FTZ R26, R22, R26, R50 ;  /* 0x0000001a161a7223 */ /* 0x000fc80000010032 */
[----:B------:R-:W-:-:S04]  /*cad0*/  FMUL.FTZ R24, R26, R21 ;  /* 0x000000151a187220 */ /* 0x000fc80000410000 */
[--C-:B------:R-:W-:Y:S01]  /*cae0*/  FFMA.FTZ R191, R24, R25, R48.reuse ;  /* 0x0000001918bf7223 */ /* 0x100fe20000010030 */
[----:B------:R-:W-:Y:S02]  /*caf0*/  SHF.L.U32 R25, R166, 0x10, RZ ;  /* 0x00000010a6197819 */ /* 0x000fe400000006ff */
[----:B------:R-:W-:-:S03]  /*cb00*/  PRMT R48, R30, 0x7632, R48 ;  /* 0x000076321e307816 */ /* 0x000fc60000000030 */
[----:B------:R-:W-:Y:S01]  /*cb10*/  FMUL.FTZ R24, R25, R24 ;  /* 0x0000001819187220 */ /* 0x000fe20000410000 */
[----:B------:R-:W-:Y:S01]  /*cb20*/  FFMA.FTZ R25, R2, R19, R20 ;  /* 0x0000001302197223 */ /* 0x000fe20000010014 */
[----:B------:R-:W-:-:S03]  /*cb30*/  SHF.L.U32 R48, R48, 0x10, RZ ;  /* 0x0000001030307819 */ /* 0x000fc600000006ff */
[----:B------:R-:W-:-:S04]  /*cb40*/  FADD.FTZ R25, R205, -R25 ;  /* 0x80000019cd197221 */ /* 0x000fc80000010000 */
[--C-:B------:R-:W-:Y:S01]  /*cb50*/  FFMA.FTZ R25, R22, R25, R48.reuse ;  /* 0x0000001916197223 */ /* 0x100fe20000010030 */
[----:B------:R-:W-:-:S04]  /*cb60*/  PRMT R48, R186, 0x7632, R48 ;  /* 0x00007632ba307816 */ /* 0x000fc80000000030 */
[----:B------:R-:W-:Y:S01]  /*cb70*/  SHF.L.U32 R50, R48, 0x10, RZ ;  /* 0x0000001030327819 */ /* 0x000fe200000006ff */
[C---:B------:R-:W-:Y:S01]  /*cb80*/  FMUL.FTZ R48, R25.reuse, R21 ;  /* 0x0000001519307220 */ /* 0x040fe20000410000 */
[----:B------:R-:W-:-:S03]  /*cb90*/  F2FP.BF16.F32.PACK_AB R26, R25, R26 ;  /* 0x0000001a191a723e */ /* 0x000fc600000010ff */
[----:B------:R-:W-:Y:S01]  /*cba0*/  FFMA.FTZ R186, R48, R50, R49 ;  /* 0x0000003230ba7223 */ /* 0x000fe20000010031 */
[----:B--2---:R-:W-:Y:S02]  /*cbb0*/  SHF.L.U32 R25, R189, 0x10, RZ ;  /* 0x00000010bd197819 */ /* 0x004fe400000006ff */
[----:B------:R-:W2:Y:S01]  /*cbc0*/  LDL R189, [R1+0x18] ;  /* 0x0000180001bd7983 */ /* 0x000ea20000100800 */
[-CC-:B------:R-:W-:Y:S02]  /*cbd0*/  FFMA.FTZ R49, R4, R19.reuse, R20.reuse ;  /* 0x0000001304317223 */ /* 0x180fe40000010014 */
[----:B------:R-:W-:Y:S01]  /*cbe0*/  FMUL.FTZ R50, R25, R48 ;  /* 0x0000003019327220 */ /* 0x000fe20000410000 */
[----:B------:R-:W-:Y:S01]  /*cbf0*/  FFMA.FTZ R25, R207, R19, R20 ;  /* 0x00000013cf197223 */ /* 0x000fe20000010014 */
[----:B------:R-:W-:Y:S01]  /*cc00*/  SHF.L.U32 R48, R29, 0x10, RZ ;  /* 0x000000101d307819 */ /* 0x000fe200000006ff */
[----:B------:R-:W-:Y:S02]  /*cc10*/  FADD.FTZ R49, R216, -R49 ;  /* 0x80000031d8317221 */ /* 0x000fe40000010000 */
[----:B------:R-:W-:Y:S01]  /*cc20*/  FADD.FTZ R25, R243, -R25 ;  /* 0x80000019f3197221 */ /* 0x000fe20000010000 */
[----:B------:R-:W-:-:S03]  /*cc30*/  F2FP.BF16.F32.PACK_AB R50, R50, R24 ;  /* 0x000000183232723e */ /* 0x000fc600000010ff */
[----:B------:R-:W-:Y:S01]  /*cc40*/  FFMA.FTZ R25, R22, R25, R48 ;  /* 0x0000001916197223 */ /* 0x000fe20000010030 */
[----:B------:R-:W-:-:S03]  /*cc50*/  SHF.L.U32 R48, R185, 0x10, RZ ;  /* 0x00000010b9307819 */ /* 0x000fc600000006ff */
[----:B------:R-:W-:-:S04]  /*cc60*/  FMUL.FTZ R24, R25, R21 ;  /* 0x0000001519187220 */ /* 0x000fc80000410000 */
[----:B------:R-:W-:Y:S01]  /*cc70*/  FFMA.FTZ R196, R24, R48, R54 ;  /* 0x0000003018c47223 */ /* 0x000fe20000010036 */
[----:B------:R-:W-:-:S05]  /*cc80*/  SHF.L.U32 R48, R165, 0x10, RZ ;  /* 0x00000010a5307819 */ /* 0x000fca00000006ff */
[----:B------:R-:W-:Y:S01]  /*cc90*/  FMUL.FTZ R24, R48, R24 ;  /* 0x0000001830187220 */ /* 0x000fe20000410000 */
[----:B------:R-:W-:-:S04]  /*cca0*/  PRMT R48, R29, 0x7632, R48 ;  /* 0x000076321d307816 */ /* 0x000fc80000000030 */
[----:B------:R-:W-:-:S05]  /*ccb0*/  SHF.L.U32 R48, R48, 0x10, RZ ;  /* 0x0000001030307819 */ /* 0x000fca00000006ff */
[----:B------:R-:W-:Y:S01]  /*ccc0*/  FFMA.FTZ R48, R22, R49, R48 ;  /* 0x0000003116307223 */ /* 0x000fe20000010030 */
[----:B------:R-:W-:-:S04]  /*ccd0*/  PRMT R49, R185, 0x7632, R49 ;  /* 0x00007632b9317816 */ /* 0x000fc80000000031 */
[----:B------:R-:W-:Y:S01]  /*cce0*/  SHF.L.U32 R54, R49, 0x10, RZ ;  /* 0x0000001031367819 */ /* 0x000fe200000006ff */
[C---:B------:R-:W-:Y:S01]  /*ccf0*/  FMUL.FTZ R49, R48.reuse, R21 ;  /* 0x0000001530317220 */ /* 0x040fe20000410000 */
[----:B------:R-:W-:Y:S02]  /*cd00*/  F2FP.BF16.F32.PACK_AB R25, R48, R25 ;  /* 0x000000193019723e */ /* 0x000fe400000010ff */
[----:B------:R-:W-:Y:S01]  /*cd10*/  SHF.L.U32 R48, R28, 0x10, RZ ;  /* 0x000000101c307819 */ /* 0x000fe200000006ff */
[----:B------:R-:W-:Y:S01]  /*cd20*/  FFMA.FTZ R55, R49, R54, R55 ;  /* 0x0000003631377223 */ /* 0x000fe20000010037 */
[----:B---3--:R-:W-:-:S05]  /*cd30*/  SHF.L.U32 R54, R232, 0x10, RZ ;  /* 0x00000010e8367819 */ /* 0x008fca00000006ff */
        /* <DEDUP_REMOVED lines=9> */
[----:B------:R-:W-:-:S03]  /*cdd0*/  FFMA.FTZ R24, R22, R24, R48 ;  /* 0x0000001816187223 */ /* 0x000fc60000010030 */
[--C-:B------:R-:W-:Y:S01]  /*cde0*/  FFMA.FTZ R19, R22, R19, R20.reuse ;  /* 0x0000001316137223 */ /* 0x100fe20000010014 */
[-C--:B------:R-:W-:Y:S01]  /*cdf0*/  FMUL.FTZ R48, R24, R21.reuse ;  /* 0x0000001518307220 */ /* 0x080fe20000410000 */
[----:B------:R-:W-:Y:S02]  /*ce00*/  PRMT R20, R184, 0x7632, R20 ;  /* 0x00007632b8147816 */ /* 0x000fe40000000014 */
[C---:B------:R-:W-:Y:S01]  /*ce10*/  FMUL.FTZ R21, R19.reuse, R21 ;  /* 0x0000001513157220 */ /* 0x040fe20000410000 */
[----:B------:R-:W-:Y:S01]  /*ce20*/  FFMA.FTZ R232, R48, R54, R52 ;  /* 0x0000003630e87223 */ /* 0x000fe20000010034 */
[----:B------:R-:W-:Y:S02]  /*ce30*/  SHF.L.U32 R52, R164, 0x10, RZ ;  /* 0x00000010a4347819 */ /* 0x000fe400000006ff */
[----:B------:R-:W-:-:S03]  /*ce40*/  F2FP.BF16.F32.PACK_AB R24, R19, R24 ;  /* 0x000000181318723e */ /* 0x000fc600000010ff */
[----:B------:R-:W-:Y:S01]  /*ce50*/  FMUL.FTZ R48, R52, R48 ;  /* 0x0000003034307220 */ /* 0x000fe20000410000 */
[----:B------:R-:W-:Y:S02]  /*ce60*/  SHF.L.U32 R52, R20, 0x10, RZ ;  /* 0x0000001014347819 */ /* 0x000fe400000006ff */
[----:B--2---:R-:W-:-:S03]  /*ce70*/  SHF.L.U32 R22, R189, 0x10, RZ ;  /* 0x00000010bd167819 */ /* 0x004fc600000006ff */
[----:B------:R-:W-:Y:S02]  /*ce80*/  FFMA.FTZ R189, R21, R52, R53 ;  /* 0x0000003415bd7223 */ /* 0x000fe40000010035 */
[----:B------:R-:W-:-:S05]  /*ce90*/  FMUL.FTZ R20, R22, R21 ;  /* 0x0000001516147220 */ /* 0x000fca0000410000 */
[----:B------:R-:W-:Y:S01]  /*cea0*/  F2FP.BF16.F32.PACK_AB R48, R20, R48 ;  /* 0x000000301430723e */ /* 0x000fe200000010ff */
[----:B------:R-:W-:Y:S06]  /*ceb0*/  BRA `(.L_x_406) ;  /* 0x0000000400687947 */ /* 0x000fec0003800000 */
.L_x_405:
[----:B-----5:R-:W-:Y:S01]  /*cec0*/  MOV R190, R188 ;  /* 0x000000bc00be7202 */ /* 0x020fe20000000f00 */
[----:B------:R-:W-:Y:S01]  /*ced0*/  FFMA.FTZ R188, R209, R19, R20 ;  /* 0x00000013d1bc7223 */ /* 0x000fe20000010014 */
[----:B------:R-:W-:-:S03]  /*cee0*/  SHF.L.U32 R189, R28, 0x10, RZ ;  /* 0x000000101cbd7819 */ /* 0x000fc600000006ff */
[----:B------:R-:W-:-:S04]  /*cef0*/  FADD.FTZ R188, R244, -R188 ;  /* 0x800000bcf4bc7221 */ /* 0x000fc80000010000 */
[----:B------:R-:W-:Y:S01]  /*cf00*/  FFMA.FTZ R188, R22, R188, R189 ;  /* 0x000000bc16bc7223 */ /* 0x000fe200000100bd */
[----:B------:R-:W-:Y:S02]  /*cf10*/  SHF.L.U32 R189, R184, 0x10, RZ ;  /* 0x00000010b8bd7819 */ /* 0x000fe400000006ff */
[----:B------:R-:W-:Y:S01]  /*cf20*/  PRMT R184, R28, 0x7632, R184 ;  /* 0x000076321cb87816 */ /* 0x000fe200000000b8 */
[----:B------:R-:W-:-:S04]  /*cf30*/  FMUL.FTZ R188, R188, R21 ;  /* 0x00000015bcbc7220 */ /* 0x000fc80000410000 */
[----:B------:R-:W-:Y:S01]  /*cf40*/  FFMA.FTZ R232, R188, R189, R52 ;  /* 0x000000bdbce87223 */ /* 0x000fe20000010034 */
[----:B------:R-:W-:Y:S01]  /*cf50*/  FFMA.FTZ R52, R215, R19, R20 ;  /* 0x00000013d7347223 */ /* 0x000fe20000010014 */
[C---:B------:R-:W-:Y:S02]  /*cf60*/  SHF.L.U32 R189, R184.reuse, 0x10, RZ ;  /* 0x00000010b8bd7819 */ /* 0x040fe400000006ff */
[----:B------:R-:W-:Y:S01]  /*cf70*/  PRMT R184, R184, 0x7632, R184 ;  /* 0x00007632b8b87816 */ /* 0x000fe200000000b8 */
[----:B------:R-:W-:-:S03]  /*cf80*/  FADD.FTZ R52, R235, -R52 ;  /* 0x80000034eb347221 */ /* 0x000fc60000010000 */
[----:B------:R-:W-:Y:S01]  /*cf90*/  SHF.L.U32 R184, R184, 0x10, RZ ;  /* 0x00000010b8b87819 */ /* 0x000fe200000006ff */
[----:B------:R-:W-:-:S04]  /*cfa0*/  FFMA.FTZ R52, R22, R52, R189 ;  /* 0x0000003416347223 */ /* 0x000fc800000100bd */
        /* <DEDUP_REMOVED lines=33> */
[-CC-:B------:R-:W-:Y:S01]  /*d1c0*/  FFMA.FTZ R185, R0, R19.reuse, R20.reuse ;  /* 0x0000001300b97223 */ /* 0x180fe20000010014 */
[----:B------:R-:W-:Y:S02]  /*d1d0*/  FFMA.FTZ R19, R194, R19, R20 ;  /* 0x00000013c2137223 */ /* 0x000fe40000010014 */
[--C-:B------:R-:W-:Y:S01]  /*d1e0*/  FFMA.FTZ R186, R48, R186, R49.reuse ;  /* 0x000000ba30ba7223 */ /* 0x100fe20000010031 */
[----:B------:R-:W-:Y:S01]  /*d1f0*/  PRMT R49, R31, 0x7632, R49 ;  /* 0x000076321f317816 */ /* 0x000fe20000000031 */
[----:B------:R-:W-:Y:S01]  /*d200*/  FADD.FTZ R20, R210, -R19 ;  /* 0x80000013d2147221 */ /* 0x000fe20000010000 */
[----:B------:R-:W-:Y:S01]  /*d210*/  FADD.FTZ R185, R195, -R185 ;  /* 0x800000b9c3b97221 */ /* 0x000fe20000010000 */
[----:B------:R-:W-:Y:S02]  /*d220*/  SHF.L.U32 R19, R31, 0x10, RZ ;  /* 0x000000101f137819 */ /* 0x000fe400000006ff */
[----:B------:R-:W-:-:S03]  /*d230*/  SHF.L.U32 R49, R49, 0x10, RZ ;  /* 0x0000001031317819 */ /* 0x000fc600000006ff */
[C---:B------:R-:W-:Y:S02]  /*d240*/  FFMA.FTZ R20, R22.reuse, R20, R19 ;  /* 0x0000001416147223 */ /* 0x040fe40000010013 */
[----:B------:R-:W-:Y:S01]  /*d250*/  FFMA.FTZ R49, R22, R185, R49 ;  /* 0x000000b916317223 */ /* 0x000fe20000010031 */
[----:B------:R-:W-:Y:S01]  /*d260*/  SHF.L.U32 R22, R187, 0x10, RZ ;  /* 0x00000010bb167819 */ /* 0x000fe200000006ff */
[----:B------:R-:W2:Y:S02]  /*d270*/  LDL R185, [R1+0x18] ;  /* 0x0000180001b97983 */ /* 0x000ea40000100800 */
[-C--:B------:R-:W-:Y:S01]  /*d280*/  FMUL.FTZ R19, R49, R21.reuse ;  /* 0x0000001531137220 */ /* 0x080fe20000410000 */
[----:B------:R-:W-:Y:S01]  /*d290*/  FMUL.FTZ R21, R20, R21 ;  /* 0x0000001514157220 */ /* 0x000fe20000410000 */
[----:B------:R-:W-:Y:S01]  /*d2a0*/  PRMT R20, R187, 0x7632, R20 ;  /* 0x00007632bb147816 */ /* 0x000fe20000000014 */
[----:B------:R-:W3:Y:S02]  /*d2b0*/  LDL R49, [R1+0x1c] ;  /* 0x00001c0001317983 */ /* 0x000ee40000100800 */
[----:B------:R-:W-:Y:S01]  /*d2c0*/  FFMA.FTZ R187, R21, R22, R50 ;  /* 0x0000001615bb7223 */ /* 0x000fe20000010032 */
[----:B------:R-:W-:Y:S01]  /*d2d0*/  SHF.L.U32 R20, R20, 0x10, RZ ;  /* 0x0000001014147819 */ /* 0x000fe200000006ff */
[----:B------:R-:W4:Y:S01]  /*d2e0*/  LDL R50, [R1+0x80] ;  /* 0x0000800001327983 */ /* 0x000f220000100800 */
[----:B------:R-:W-:-:S03]  /*d2f0*/  MOV R22, R190 ;  /* 0x000000be00167202 */ /* 0x000fc60000000f00 */
[----:B------:R-:W-:Y:S01]  /*d300*/  FFMA.FTZ R190, R19, R20, R51 ;  /* 0x0000001413be7223 */ /* 0x000fe20000010033 */
[----:B------:R-:W-:Y:S02]  /*d310*/  MOV R51, R22 ;  /* 0x0000001600337202 */ /* 0x000fe40000000f00 */
[----:B------:R-:W-:Y:S02]  /*d320*/  SHF.L.U32 R22, R167, 0x10, RZ ;  /* 0x00000010a7167819 */ /* 0x000fe400000006ff */
[----:B------:R-:W-:-:S03]  /*d330*/  SHF.L.U32 R20, R51, 0x10, RZ ;  /* 0x0000001033147819 */ /* 0x000fc600000006ff */
[----:B------:R-:W-:Y:S01]  /*d340*/  FMUL.FTZ R51, R22, R21 ;  /* 0x0000001516337220 */ /* 0x000fe20000410000 */
[----:B------:R-:W-:Y:S01]  /*d350*/  SHF.L.U32 R22, R165, 0x10, RZ ;  /* 0x00000010a5167819 */ /* 0x000fe200000006ff */
[----:B------:R-:W-:Y:S01]  /*d360*/  FMUL.FTZ R19, R20, R19 ;  /* 0x0000001314137220 */ /* 0x000fe20000410000 */
[----:B------:R-:W-:-:S03]  /*d370*/  SHF.L.U32 R20, R166, 0x10, RZ ;  /* 0x00000010a6147819 */ /* 0x000fc600000006ff */
[----:B------:R-:W-:Y:S02]  /*d380*/  FMUL.FTZ R22, R22, R53 ;  /* 0x0000003516167220 */ /* 0x000fe40000410000 */
[----:B------:R-:W-:Y:S01]  /*d390*/  FMUL.FTZ R20, R20, R184 ;  /* 0x000000b814147220 */ /* 0x000fe20000410000 */
[----:B------:R-:W-:Y:S02]  /*d3a0*/  F2FP.BF16.F32.PACK_AB R51, R19, R51 ;  /* 0x000000331333723e */ /* 0x000fe400000010ff */
[----:B----4-:R-:W-:Y:S02]  /*d3b0*/  SHF.L.U32 R21, R50, 0x10, RZ ;  /* 0x0000001032157819 */ /* 0x010fe400000006ff */
[----:B---3--:R-:W-:Y:S02]  /*d3c0*/  SHF.L.U32 R49, R49, 0x10, RZ ;  /* 0x0000001031317819 */ /* 0x008fe400000006ff */
[----:B--2---:R-:W-:Y:S01]  /*d3d0*/  SHF.L.U32 R50, R185, 0x10, RZ ;  /* 0x00000010b9327819 */ /* 0x004fe200000006ff */
[----:B------:R-:W-:Y:S01]  /*d3e0*/  FMUL.FTZ R21, R21, R48 ;  /* 0x0000003015157220 */ /* 0x000fe20000410000 */
[----:B------:R-:W-:Y:S01]  /*d3f0*/  SHF.L.U32 R48, R164, 0x10, RZ ;  /* 0x00000010a4307819 */ /* 0x000fe200000006ff */
[----:B------:R-:W-:-:S02]  /*d400*/  FMUL.FTZ R49, R49, R54 ;  /* 0x0000003631317220 */ /* 0x000fc40000410000 */
[----:B------:R-:W-:Y:S02]  /*d410*/  FMUL.FTZ R52, R50, R52 ;  /* 0x0000003432347220 */ /* 0x000fe40000410000 */
[----:B------:R-:W-:Y:S01]  /*d420*/  FMUL.FTZ R48, R48, R188 ;  /* 0x000000bc30307220 */ /* 0x000fe20000410000 */
[----:B------:R-:W-:Y:S02]  /*d430*/  F2FP.BF16.F32.PACK_AB R50, R21, R20 ;  /* 0x000000141532723e */ /* 0x000fe400000010ff */
[----:B------:R-:W-:Y:S02]  /*d440*/  F2FP.BF16.F32.PACK_AB R49, R49, R22 ;  /* 0x000000163131723e */ /* 0x000fe400000010ff */
[----:B------:R-:W-:-:S07]  /*d450*/  F2FP.BF16.F32.PACK_AB R48, R52, R48 ;  /* 0x000000303430723e */ /* 0x000fce00000010ff */
.L_x_406:
[----:B------:R-:W0:Y:S01]  /*d460*/  @P1 LDC.64 R20, c[0x0][0x478] ;  /* 0x00011e00ff141b82 */ /* 0x000e220000000a00 */
[----:B------:R-:W-:Y:S02]  /*d470*/  MOV R52, R232 ;  /* 0x000000e800347202 */ /* 0x000fe40000000f00 */
[----:B------:R-:W-:Y:S02]  /*d480*/  MOV R53, R189 ;  /* 0x000000bd00357202 */ /* 0x000fe40000000f00 */
        /* <DEDUP_REMOVED lines=9> */
[----:B------:R-:W-:-:S07]  /*d520*/  MOV R51, R190 ;  /* 0x000000be00337202 */ /* 0x000fce0000000f00 */
.L_x_386:
[----:B------:R-:W-:Y:S05]  /*d530*/  BSYNC.RECONVERGENT B1 ;  /* 0x0000000000017941 */ /* 0x000fea0003800200 */
.L_x_368:
[----:B------:R-:W2:Y:S01]  /*d540*/  LDL.LU R20, [R1+0x14] ;  /* 0x0000140001147983 */ /* 0x000ea20000300800 */
[----:B------:R-:W2:Y:S02]  /*d550*/  LDC.64 R18, c[0x0][0x380] ;  /* 0x0000e000ff127b82 */ /* 0x000ea40000000a00 */
[----:B--2---:R-:W-:-:S04]  /*d560*/  LEA R20, R18, R20, 0x2 ;  /* 0x0000001412147211 */ /* 0x004fc800078e10ff */
[----:B------:R-:W-:Y:S01]  /*d570*/  ISETP.GE.AND P1, PT, R20, R19, PT ;  /* 0x000000131400720c */ /* 0x000fe20003f26270 */
[----:B------:R0:W-:-:S12]  /*d580*/  STL [R1+0x14], R20 ;  /* 0x0000141401007387 */ /* 0x0001d80000100800 */
[----:B0-----:R-:W-:Y:S05]  /*d590*/  @!P1 BRA `(.L_x_407) ;  /* 0xffffff3c00809947 */ /* 0x001fea000383ffff */
.L_x_347:
[----:B------:R-:W-:Y:S05]  /*d5a0*/  BSYNC B0 ;  /* 0x0000000000007941 */ /* 0x000fea0003800000 */
.L_x_346:
[----:B------:R-:W2:Y:S01]  /*d5b0*/  LDL.LU R18, [R1+0xcc] ;  /* 0x0000cc0001127983 */ /* 0x000ea20000300800 */
[----:B------:R-:W-:-:S03]  /*d5c0*/  MOV R2, 0x400 ;  /* 0x0000040000027802 */ /* 0x000fc60000000f00 */
[----:B------:R-:W3:Y:S04]  /*d5d0*/  LDL.LU R188, [R1+0x20] ;  /* 0x0000200001bc7983 */ /* 0x000ee80000300800 */
[----:B------:R-:W3:Y:S04]  /*d5e0*/  LDL.LU R189, [R1+0x24] ;  /* 0x0000240001bd7983 */ /* 0x000ee80000300800 */
[----:B------:R-:W3:Y:S04]  /*d5f0*/  LDL.LU R190, [R1+0x28] ;  /* 0x0000280001be7983 */ /* 0x000ee80000300800 */
[----:B------:R-:W3:Y:S04]  /*d600*/  LDL.LU R191, [R1+0x2c] ;  /* 0x00002c0001bf7983 */ /* 0x000ee80000300800 */
[----:B------:R-:W4:Y:S01]  /*d610*/  LDL.LU R185, [R1+0xc8] ;  /* 0x0000c80001b97983 */ /* 0x000f220000300800 */
[----:B------:R-:W0:Y:S01]  /*d620*/  S2R R184, SR_TID.X ;  /* 0x0000000000b87919 */ /* 0x000e220000002100 */
[----:B------:R-:W1:Y:S01]  /*d630*/  S2R R3, SR_CgaCtaId ;  /* 0x0000000000037919 */ /* 0x000e620000008800 */
[----:B------:R-:W-:Y:S05]  /*d640*/  WARPSYNC.ALL ;  /* 0x0000000000007948 */ /* 0x000fea0003800000 */
[----:B0----5:R-:W-:-:S02]  /*d650*/  SHF.R.U32.HI R0, RZ, 0x5, R184 ;  /* 0x00000005ff007819 */ /* 0x021fc400000116b8 */
[----:B-1----:R-:W-:Y:S01]  /*d660*/  LEA R3, R3, R2, 0x18 ;  /* 0x0000000203037211 */ /* 0x002fe200078ec0ff */
[----:B------:R-:W0:Y:S01]  /*d670*/  S2UR UR14, SR_CTAID.X ;  /* 0x00000000000e79c3 */ /* 0x000e220000002500 */
[----:B------:R-:W1:Y:S01]  /*d680*/  LDCU.128 UR16, c[0x0][0x440] ;  /* 0x00008800ff1077ac */ /* 0x000e620008000c00 */
[----:B------:R-:W1:Y:S01]  /*d690*/  LDCU.64 UR4, c[0x0][0x460] ;  /* 0x00008c00ff0477ac */ /* 0x000e620008000a00 */
[----:B------:R-:W-:Y:S01]  /*d6a0*/  BSSY.RECONVERGENT B0, `(.L_x_408) ;  /* 0x00000ca000007945 */ /* 0x000fe20003800200 */
[----:B--2---:R-:W-:-:S05]  /*d6b0*/  IMAD R0, R0, 0xa0, R18 ;  /* 0x000000a000007824 */ /* 0x004fca00078e0212 */
[----:B------:R-:W-:-:S05]  /*d6c0*/  LEA R33, R0, R3, 0x5 ;  /* 0x0000000300217211 */ /* 0x000fca00078e28ff */
        /* <DEDUP_REMOVED lines=10> */
[----:B------:R-:W-:Y:S01]  /*d770*/  LEA R0, R184, R3, 0x2 ;  /* 0x00000003b8007211 */ /* 0x000fe200078e10ff */
[----:B------:R-:W-:Y:S06]  /*d780*/  BAR.SYNC.DEFER_BLOCKING 0x0 ;  /* 0x0000000000007b1d */ /* 0x000fec0000010000 */
[----:B------:R-:W2:Y:S04]  /*d790*/  LDS R2, [R0] ;  /* 0x0000000000027984 */ /* 0x000ea80000000800 */
[----:B------:R-:W1:Y:S04]  /*d7a0*/  LDS R3, [R0+0x1400] ;  /* 0x0014000000037984 */ /* 0x000e680000000800 */
[----:B------:R-:W0:Y:S04]  /*d7b0*/  LDS R34, [R0+0x200] ;  /* 0x0002000000227984 */ /* 0x000e280000000800 */
[----:B------:R-:W4:Y:S04]  /*d7c0*/  LDS R37, [R0+0x1600] ;  /* 0x0016000000257984 */ /* 0x000f280000000800 */
[----:B------:R-:W-:Y:S04]  /*d7d0*/  LDS R35, [R0+0x400] ;  /* 0x0004000000237984 */ /* 0x000fe80000000800 */
        /* <DEDUP_REMOVED lines=34> */
[----:B------:R-:W-:Y:S01]  /*da00*/  LDS R9, [R0+0x4e00] ;  /* 0x004e000000097984 */ /* 0x000fe20000000800 */
[----:B------:R-:W-:Y:S01]  /*da10*/  BAR.SYNC.DEFER_BLOCKING 0x0 ;  /* 0x0000000000007b1d */ /* 0x000fe20000010000 */
[----:B--2---:R-:W-:-:S05]  /*da20*/  FADD.FTZ R2, RZ, R2 ;  /* 0x00000002ff027221 */ /* 0x004fca0000010000 */
[----:B---3--:R-:W-:Y:S04]  /*da30*/  STS.128 [R33], R188 ;  /* 0x000000bc21007388 */ /* 0x008fe80000000c00 */
        /* <DEDUP_REMOVED lines=9> */
[----:B------:R-:W-:Y:S01]  /*dad0*/  BAR.SYNC.DEFER_BLOCKING 0x0 ;  /* 0x0000000000007b1d */ /* 0x000fe20000010000 */
[----:B-1----:R-:W-:-:S05]  /*dae0*/  FADD.FTZ R36, R2, R3 ;  /* 0x0000000302247221 */ /* 0x002fca0000010000 */
[----:B------:R-:W-:Y:S04]  /*daf0*/  LDS R92, [R0] ;  /* 0x00000000005c7984 */ /* 0x000fe80000000800 */
        /* <DEDUP_REMOVED lines=39> */
[----:B------:R-:W-:Y:S06]  /*dd70*/  BAR.SYNC.DEFER_BLOCKING 0x0 ;  /* 0x0000000000007b1d */ /* 0x000fec0000010000 */
        /* <DEDUP_REMOVED lines=9> */
[----:B------:R1:W-:Y:S01]  /*de10*/  STS.128 [R33+0x1010], R48 ;  /* 0x0010103021007388 */ /* 0x0003e20000000c00 */
[----:B------:R-:W-:Y:S01]  /*de20*/  BAR.SYNC.DEFER_BLOCKING 0x0 ;  /* 0x0000000000007b1d */ /* 0x000fe20000010000 */
[----:B0-----:R-:W-:-:S04]  /*de30*/  FADD.FTZ R34, RZ, R34 ;  /* 0x00000022ff227221 */ /* 0x001fc80000010000 */
[----:B----4-:R-:W-:Y:S01]  /*de40*/  FADD.FTZ R34, R34, R37 ;  /* 0x0000002522227221 */ /* 0x010fe20000010000 */
[----:B------:R-:W-:Y:S02]  /*de50*/  FADD.FTZ R36, R36, R39 ;  /* 0x0000002724247221 */ /* 0x000fe40000010000 */
[----:B-1----:R-:W0:Y:S01]  /*de60*/  LDC R49, c[0x0][0x388] ;  /* 0x0000e200ff317b82 */ /* 0x002e220000000800 */
[----:B------:R-:W1:Y:S04]  /*de70*/  LDS R84, [R0] ;  /* 0x0000000000547984 */ /* 0x000e680000000800 */
        /* <DEDUP_REMOVED lines=8> */
[----:B------:R-:W4:Y:S04]  /*df00*/  LDS R51, [R0+0x3e00] ;  /* 0x003e000000337984 */ /* 0x000f280000000800 */
[----:B------:R-:W4:Y:S04]  /*df10*/  LDS R50, [R0+0x2c00] ;  /* 0x002c000000327984 */ /* 0x000f280000000800 */
[----:B------:R-:W4:Y:S01]  /*df20*/  LDS R39, [R0+0x4000] ;  /* 0x0040000000277984 */ /* 0x000f220000000800 */
[----:B------:R-:W-:Y:S01]  /*df30*/  LOP3.LUT R33, R184, 0x7f, RZ, 0x3c, !PT ;  /* 0x0000007fb8217812 */ /* 0x000fe200078e3cff */
[----:B0-----:R-:W-:-:S02]  /*df40*/  IMAD R49, R49, UR14, RZ ;  /* 0x0000000e31317c24 */ /* 0x001fc4000f8e02ff */
[----:B-1----:R-:W-:Y:S01]  /*df50*/  FADD.FTZ R84, RZ, R84 ;  /* 0x00000054ff547221 */ /* 0x002fe20000010000 */
[----:B--2---:R-:W-:Y:S01]  /*df60*/  FADD.FTZ R80, RZ, R80 ;  /* 0x00000050ff507221 */ /* 0x004fe20000010000 */
[----:B------:R-:W-:Y:S01]  /*df70*/  IADD3 R54, PT, PT, R33, R185, RZ ;  /* 0x000000b921367210 */ /* 0x000fe20007ffe0ff */
[----:B------:R-:W-:Y:S01]  /*df80*/  FADD.FTZ R34, R34, R91 ;  /* 0x0000005b22227221 */ /* 0x000fe20000010000 */
[----:B---3--:R-:W-:Y:S01]  /*df90*/  FADD.FTZ R69, R84, R69 ;  /* 0x0000004554457221 */ /* 0x008fe20000010000 */
[----:B----4-:R-:W-:Y:S01]  /*dfa0*/  FADD.FTZ R65, R80, R65 ;  /* 0x0000004150417221 */ /* 0x010fe20000010000 */
[----:B------:R-:W-:Y:S02]  /*dfb0*/  IADD3 R67, P0, PT, R49, R184, RZ ;  /* 0x000000b831437210 */ /* 0x000fe40007f1e0ff */
[----:B------:R-:W-:Y:S01]  /*dfc0*/  ISETP.GE.U32.AND P4, PT, R54, 0x80, PT ;  /* 0x000000803600780c */ /* 0x000fe20003f86070 */
[----:B------:R-:W-:Y:S01]  /*dfd0*/  FADD.FTZ R93, R36, R93 ;  /* 0x0000005d245d7221 */ /* 0x000fe20000010000 */
[----:B------:R-:W-:Y:S01]  /*dfe0*/  FADD.FTZ R95, R34, R95 ;  /* 0x0000005f225f7221 */ /* 0x000fe20000010000 */
[----:B------:R-:W-:Y:S01]  /*dff0*/  FADD.FTZ R52, R69, R52 ;  /* 0x0000003445347221 */ /* 0x000fe20000010000 */
[----:B------:R-:W-:Y:S01]  /*e000*/  FADD.FTZ R35, RZ, R35 ;  /* 0x00000023ff237221 */ /* 0x000fe20000010000 */
[----:B------:R-:W-:Y:S01]  /*e010*/  FADD.FTZ R92, RZ, R92 ;  /* 0x0000005cff5c7221 */ /* 0x000fe20000010000 */
[----:B------:R-:W-:Y:S01]  /*e020*/  FADD.FTZ R94, RZ, R94 ;  /* 0x0000005eff5e7221 */ /* 0x000fe20000010000 */
[----:B------:R-:W-:Y:S01]  /*e030*/  FADD.FTZ R96, RZ, R96 ;  /* 0x00000060ff607221 */ /* 0x000fe20000010000 */
[----:B------:R-:W-:Y:S01]  /*e040*/  FADD.FTZ R76, RZ, R76 ;  /* 0x0000004cff4c7221 */ /* 0x000fe20000010000 */
[----:B------:R-:W-:Y:S01]  /*e050*/  FADD.FTZ R48, R65, R48 ;  /* 0x0000003041307221 */ /* 0x000fe20000010000 */
[----:B------:R-:W-:-:S02]  /*e060*/  IADD3.X R36, PT, PT, RZ, RZ, RZ, P0, !PT ;  /* 0x000000ffff247210 */ /* 0x000fc400007fe4ff */
[----:B------:R-:W-:Y:S01]  /*e070*/  SHF.L.U32 R34, R67, 0x2, RZ ;  /* 0x0000000243227819 */ /* 0x000fe200000006ff */
[----:B------:R-:W-:Y:S01]  /*e080*/  FADD.FTZ R49, R52, R37 ;  /* 0x0000002534317221 */ /* 0x000fe20000010000 */
[----:B------:R-:W-:Y:S01]  /*e090*/  FADD.FTZ R35, R35, R38 ;  /* 0x0000002623237221 */ /* 0x000fe20000010000 */
[----:B------:R-:W-:Y:S01]  /*e0a0*/  FADD.FTZ R92, R92, R105 ;  /* 0x000000695c5c7221 */ /* 0x000fe20000010000 */
[----:B------:R-:W-:Y:S01]  /*e0b0*/  FADD.FTZ R94, R94, R107 ;  /* 0x0000006b5e5e7221 */ /* 0x000fe20000010000 */
[----:B------:R-:W-:Y:S01]  /*e0c0*/  FADD.FTZ R96, R96, R109 ;  /* 0x0000006d60607221 */ /* 0x000fe20000010000 */
[----:B------:R-:W-:Y:S01]  /*e0d0*/  FADD.FTZ R61, R76, R61 ;  /* 0x0000003d4c3d7221 */ /* 0x000fe20000010000 */
[----:B------:R-:W-:Y:S01]  /*e0e0*/  SHF.L.U64.HI R67, R67, 0x2, R36 ;  /* 0x0000000243437819 */ /* 0x000fe20000010224 */
[----:B------:R-:W-:Y:S01]  /*e0f0*/  FADD.FTZ R51, R48, R51 ;  /* 0x0000003330337221 */ /* 0x000fe20000010000 */
[C---:B------:R-:W-:Y:S02]  /*e100*/  IADD3 R56, P0, PT, R34.reuse, UR18, RZ ;  /* 0x0000001222387c10 */ /* 0x040fe4000ff1e0ff */
[----:B------:R-:W-:-:S02]  /*e110*/  IADD3 R52, P1, PT, R34, UR16, RZ ;  /* 0x0000001022347c10 */ /* 0x000fc4000ff3e0ff */
[----:B------:R-:W-:Y:S01]  /*e120*/  IADD3 R48, P2, PT, R34, UR4, RZ ;  /* 0x0000000422307c10 */ /* 0x000fe2000ff5e0ff */
[----:B------:R-:W-:Y:S01]  /*e130*/  FADD.FTZ R35, R35, R88 ;  /* 0x0000005823237221 */ /* 0x000fe20000010000 */
[----:B------:R-:W-:Y:S01]  /*e140*/  FADD.FTZ R92, R92, R117 ;  /* 0x000000755c5c7221 */ /* 0x000fe20000010000 */
[----:B------:R-:W-:Y:S01]  /*e150*/  FADD.FTZ R94, R94, R119 ;  /* 0x000000775e5e7221 */ /* 0x000fe20000010000 */
[----:B------:R-:W-:Y:S01]  /*e160*/  FADD.FTZ R96, R96, R121 ;  /* 0x0000007960607221 */ /* 0x000fe20000010000 */
[----:B------:R-:W-:Y:S01]  /*e170*/  FADD.FTZ R50, R61, R50 ;  /* 0x000000323d327221 */ /* 0x000fe20000010000 */
[C---:B------:R-:W-:Y:S02]  /*e180*/  IADD3.X R71, PT, PT, R67.reuse, UR19, RZ, P0, !PT ;  /* 0x0000001343477c10 */ /* 0x040fe400087fe4ff */
[C---:B------:R-:W-:Y:S02]  /*e190*/  IADD3.X R69, PT, PT, R67.reuse, UR17, RZ, P1, !PT ;  /* 0x0000001143457c10 */ /* 0x040fe40008ffe4ff */
[----:B------:R-:W-:Y:S01]  /*e1a0*/  IADD3.X R67, PT, PT, R67, UR5, RZ, P2, !PT ;  /* 0x0000000543437c10 */ /* 0x000fe200097fe4ff */
[----:B------:R-:W-:Y:S01]  /*e1b0*/  FADD.FTZ R33, R35, R90 ;  /* 0x0000005a23217221 */ /* 0x000fe20000010000 */
[----:B------:R-:W-:Y:S01]  /*e1c0*/  FADD.FTZ R125, R92, R125 ;  /* 0x0000007d5c7d7221 */ /* 0x000fe20000010000 */
[----:B------:R-:W-:Y:S01]  /*e1d0*/  FADD.FTZ R127, R94, R127 ;  /* 0x0000007f5e7f7221 */ /* 0x000fe20000010000 */
[----:B------:R-:W-:Y:S01]  /*e1e0*/  FADD.FTZ R129, R96, R129 ;  /* 0x0000008160817221 */ /* 0x000fe20000010000 */
[----:B------:R-:W-:Y:S01]  /*e1f0*/  FADD.FTZ R53, R50, R39 ;  /* 0x0000002732357221 */ /* 0x000fe20000010000 */
[----:B------:R-:W-:-:S02]  /*e200*/  ISETP.GE.U32.AND P2, PT, R54, 0x100, PT ;  /* 0x000001003600780c */ /* 0x000fc40003f46070 */
[C---:B------:R-:W-:Y:S02]  /*e210*/  ISETP.GE.U32.AND P3, PT, R54.reuse, 0x180, PT ;  /* 0x000001803600780c */ /* 0x040fe40003f66070 */
[C---:B------:R-:W-:Y:S02]  /*e220*/  ISETP.GE.U32.AND P0, PT, R54.reuse, 0x200, PT ;  /* 0x000002003600780c */ /* 0x040fe40003f06070 */
[----:B------:R-:W-:Y:S01]  /*e230*/  ISETP.GE.U32.AND P1, PT, R54, 0x280, PT ;  /* 0x000002803600780c */ /* 0x000fe20003f26070 */
[----:B------:R-:W-:-:S12]  /*e240*/  @!P4 BRA `(.L_x_409) ;  /* 0x00000000003cc947 */ /* 0x000fd80003800000 */
[----:B------:R-:W-:Y:S02]  /*e250*/  MOV R34, R56 ;  /* 0x0000003800227202 */ /* 0x000fe40000000f00 */
[----:B------:R-:W-:Y:S02]  /*e260*/  MOV R35, R71 ;  /* 0x0000004700237202 */ /* 0x000fe40000000f00 */
[----:B------:R-:W-:Y:S02]  /*e270*/  MOV R36, R52 ;  /* 0x0000003400247202 */ /* 0x000fe40000000f00 */
[----:B------:R-:W-:Y:S01]  /*e280*/  MOV R37, R69 ;  /* 0x0000004500257202 */ /* 0x000fe20000000f00 */
[----:B------:R0:W-:Y:S01]  /*e290*/  STG.E desc[UR6][R34.64], R125 ;  /* 0x0000007d22007986 */ /* 0x0001e2000c101906 */
[----:B------:R-:W-:Y:S02]  /*e2a0*/  MOV R38, R48 ;  /* 0x0000003000267202 */ /* 0x000fe40000000f00 */
[----:B------:R-:W-:Y:S01]  /*e2b0*/  MOV R39, R67 ;  /* 0x0000004300277202 */ /* 0x000fe20000000f00 */
[----:B------:R0:W-:Y:S01]  /*e2c0*/  STG.E desc[UR6][R36.64], R93 ;  /* 0x0000005d24007986 */ /* 0x0001e2000c101906 */
[----:B------:R-:W-:-:S02]  /*e2d0*/  IADD3 R56, P4, PT, R56, 0x200, RZ ;  /* 0x0000020038387810 */ /* 0x000fc40007f9e0ff */
[----:B------:R-:W-:Y:S01]  /*e2e0*/  IADD3 R52, P5, PT, R52, 0x200, RZ ;  /* 0x0000020034347810 */ /* 0x000fe20007fbe0ff */
[----:B------:R0:W-:Y:S01]  /*e2f0*/  STG.E desc[UR6][R38.64], R49 ;  /* 0x0000003126007986 */ /* 0x0001e2000c101906 */
[----:B------:R-:W-:Y:S02]  /*e300*/  IADD3 R48, P6, PT, R48, 0x200, RZ ;  /* 0x0000020030307810 */ /* 0x000fe40007fde0ff */
[----:B------:R-:W-:Y:S02]  /*e310*/  IADD3.X R71, PT, PT, RZ, R71, RZ, P4, !PT ;  /* 0x00000047ff477210 */ /* 0x000fe400027fe4ff */
[----:B------:R-:W-:Y:S02]  /*e320*/  IADD3.X R69, PT, PT, RZ, R69, RZ, P5, !PT ;  /* 0x00000045ff457210 */ /* 0x000fe40002ffe4ff */
[----:B------:R-:W-:-:S07]  /*e330*/  IADD3.X R67, PT, PT, RZ, R67, RZ, P6, !PT ;  /* 0x00000043ff437210 */ /* 0x000fce00037fe4ff */
.L_x_409:
[----:B------:R-:W-:Y:S05]  /*e340*/  BSYNC.RECONVERGENT B0 ;  /* 0x0000000000007941 */ /* 0x000fea0003800200 */
.L_x_408:
[----:B------:R-:W-:Y:S04]  /*e350*/  BSSY.RECONVERGENT B0, `(.L_x_410) ;  /* 0x0000011000007945 */ /* 0x000fe80003800200 */
[----:B------:R-:W-:Y:S05]  /*e360*/  @!P2 BRA `(.L_x_411) ;  /* 0x00000000003ca947 */ /* 0x000fea0003800000 */
[----:B0-----:R-:W-:Y:S02]  /*e370*/  MOV R34, R56 ;  /* 0x0000003800227202 */ /* 0x001fe40000000f00 */
        /* <DEDUP_REMOVED lines=14> */
.L_x_411:
[----:B------:R-:W-:Y:S05]  /*e460*/  BSYNC.RECONVERGENT B0 ;  /* 0x0000000000007941 */ /* 0x000fea0003800200 */
.L_x_410:
[----:B------:R-:W-:Y:S04]  /*e470*/  BSSY.RECONVERGENT B0, `(.L_x_412) ;  /* 0x0000011000007945 */ /* 0x000fe80003800200 */
[----:B------:R-:W-:Y:S05]  /*e480*/  @!P3 BRA `(.L_x_413) ;  /* 0x00000000003cb947 */ /* 0x000fea0003800000 */
[----:B01----:R-:W-:Y:S02]  /*e490*/  MOV R34, R56 ;  /* 0x0000003800227202 */ /* 0x003fe40000000f00 */
        /* <DEDUP_REMOVED lines=14> */
.L_x_413:
[----:B------:R-:W-:Y:S05]  /*e580*/  BSYNC.RECONVERGENT B0 ;  /* 0x0000000000007941 */ /* 0x000fea0003800200 */
.L_x_412:
[----:B------:R-:W-:Y:S01]  /*e590*/  FADD.FTZ R40, RZ, R40 ;  /* 0x00000028ff287221 */ /* 0x000fe20000010000 */
[----:B012---:R-:W-:Y:S01]  /*e5a0*/  FADD.FTZ R34, RZ, R43 ;  /* 0x0000002bff227221 */ /* 0x007fe20000010000 */
[----:B------:R-:W-:Y:S01]  /*e5b0*/  FADD.FTZ R36, RZ, R45 ;  /* 0x0000002dff247221 */ /* 0x000fe20000010000 */
[----:B------:R-:W-:Y:S01]  /*e5c0*/  FADD.FTZ R41, RZ, R41 ;  /* 0x00000029ff297221 */ /* 0x000fe20000010000 */
[----:B------:R-:W-:Y:S01]  /*e5d0*/  FADD.FTZ R35, RZ, R32 ;  /* 0x00000020ff237221 */ /* 0x000fe20000010000 */
[----:B------:R-:W-:Y:S01]  /*e5e0*/  FADD.FTZ R42, RZ, R42 ;  /* 0x0000002aff2a7221 */ /* 0x000fe20000010000 */
[----:B------:R-:W-:Y:S01]  /*e5f0*/  FADD.FTZ R40, R40, R47 ;  /* 0x0000002f28287221 */ /* 0x000fe20000010000 */
[----:B------:R-:W-:Y:S01]  /*e600*/  FADD.FTZ R31, R34, R31 ;  /* 0x0000001f221f7221 */ /* 0x000fe20000010000 */
[----:B------:R-:W-:Y:S01]  /*e610*/  FADD.FTZ R29, R36, R29 ;  /* 0x0000001d241d7221 */ /* 0x000fe20000010000 */
[----:B------:R-:W-:Y:S01]  /*e620*/  FADD.FTZ R41, R41, R46 ;  /* 0x0000002e29297221 */ /* 0x000fe20000010000 */
[----:B------:R-:W-:Y:S01]  /*e630*/  FADD.FTZ R33, RZ, R44 ;  /* 0x0000002cff217221 */ /* 0x000fe20000010000 */
        /* <DEDUP_REMOVED lines=12> */
[----:B------:R-:W0:Y:S01]  /*e700*/  LDS R21, [R0+0x1200] ;  /* 0x0012000000157984 */ /* 0x000e220000000800 */
[----:B------:R-:W-:Y:S01]  /*e710*/  FADD.FTZ R30, R30, R23 ;  /* 0x000000171e1e7221 */ /* 0x000fe20000010000 */
[----:B------:R-:W-:Y:S01]  /*e720*/  FADD.FTZ R19, R26, R19 ;  /* 0x000000131a137221 */ /* 0x000fe20000010000 */
[----:B------:R-:W-:Y:S01]  /*e730*/  FADD.FTZ R9, R28, R9 ;  /* 0x000000091c097221 */ /* 0x000fe20000010000 */
[----:B------:R-:W1:Y:S01]  /*e740*/  LDS R12, [R0+0x600] ;  /* 0x00060000000c7984 */ /* 0x000e620000000800 */
[----:B------:R-:W-:Y:S01]  /*e750*/  FADD.FTZ R13, R30, R13 ;  /* 0x0000000d1e0d7221 */ /* 0x000fe20000010000 */
[----:B------:R-:W-:Y:S01]  /*e760*/  FADD.FTZ R97, RZ, R97 ;  /* 0x00000061ff617221 */ /* 0x000fe20000010000 */
[----:B------:R-:W-:Y:S01]  /*e770*/  FADD.FTZ R98, RZ, R98 ;  /* 0x00000062ff627221 */ /* 0x000fe20000010000 */
[----:B------:R-:W2:Y:S01]  /*e780*/  LDS R14, [R0+0x800] ;  /* 0x00080000000e7984 */ /* 0x000ea20000000800 */
[----:B------:R-:W-:Y:S01]  /*e790*/  FADD.FTZ R99, RZ, R99 ;  /* 0x00000063ff637221 */ /* 0x000fe20000010000 */
[----:B------:R-:W-:Y:S01]  /*e7a0*/  FADD.FTZ R100, RZ, R100 ;  /* 0x00000064ff647221 */ /* 0x000fe20000010000 */
[----:B------:R-:W-:Y:S01]  /*e7b0*/  FADD.FTZ R101, RZ, R101 ;  /* 0x00000065ff657221 */ /* 0x000fe20000010000 */
[----:B------:R-:W3:Y:S01]  /*e7c0*/  LDS R20, [R0+0xa00] ;  /* 0x000a000000147984 */ /* 0x000ee20000000800 */
[----:B------:R-:W-:Y:S01]  /*e7d0*/  FADD.FTZ R102, RZ, R102 ;  /* 0x00000066ff667221 */ /* 0x000fe20000010000 */
[----:B------:R-:W-:Y:S01]  /*e7e0*/  FADD.FTZ R103, RZ, R103 ;  /* 0x00000067ff677221 */ /* 0x000fe20000010000 */
[----:B------:R-:W-:Y:S01]  /*e7f0*/  FADD.FTZ R97, R97, R104 ;  /* 0x0000006861617221 */ /* 0x000fe20000010000 */
[----:B------:R-:W4:Y:S01]  /*e800*/  LDS R22, [R0+0xc00] ;  /* 0x000c000000167984 */ /* 0x000f220000000800 */
[----:B------:R-:W-:Y:S01]  /*e810*/  FADD.FTZ R98, R98, R111 ;  /* 0x0000006f62627221 */ /* 0x000fe20000010000 */
[----:B------:R-:W-:Y:S01]  /*e820*/  FADD.FTZ R99, R99, R106 ;  /* 0x0000006a63637221 */ /* 0x000fe20000010000 */
[----:B------:R-:W-:Y:S01]  /*e830*/  FADD.FTZ R113, R100, R113 ;  /* 0x0000007164717221 */ /* 0x000fe20000010000 */
[----:B------:R-:W5:Y:S01]  /*e840*/  LDS R24, [R0+0xe00] ;  /* 0x000e000000187984 */ /* 0x000f620000000800 */
        /* <DEDUP_REMOVED lines=13> */
[----:B------:R-:W-:Y:S01]  /*e920*/  BSSY.RECONVERGENT B0, `(.L_x_414) ;  /* 0x000004d000007945 */ /* 0x000fe20003800200 */
[C---:B------:R-:W-:Y:S01]  /*e930*/  ISETP.GE.U32.AND P2, PT, R54.reuse, 0x300, PT ;  /* 0x000003003600780c */ /* 0x040fe20003f46070 */
[----:B------:R-:W5:Y:S01]  /*e940*/  LDS R35, [R0+0x1c00] ;  /* 0x001c000000237984 */ /* 0x000f620000000800 */
[----:B------:R-:W-:Y:S01]  /*e950*/  ISETP.GE.U32.AND P3, PT, R54, 0x380, PT ;  /* 0x000003803600780c */ /* 0x000fe20003f66070 */
[----:B------:R-:W-:Y:S01]  /*e960*/  FADD.FTZ R17, R42, R17 ;  /* 0x000000112a117221 */ /* 0x000fe20000010000 */
[C---:B------:R-:W-:Y:S01]  /*e970*/  ISETP.GE.U32.AND P4, PT, R54.reuse, 0x400, PT ;  /* 0x000004003600780c */ /* 0x040fe20003f86070 */
[----:B------:R-:W5:Y:S01]  /*e980*/  LDS R37, [R0+0x1e00] ;  /* 0x001e000000257984 */ /* 0x000f620000000800 */
[----:B0-----:R-:W-:Y:S01]  /*e990*/  FADD.FTZ R21, RZ, R21 ;  /* 0x00000015ff157221 */ /* 0x001fe20000010000 */
[C---:B------:R-:W-:Y:S01]  /*e9a0*/  ISETP.GE.U32.AND P5, PT, R54.reuse, 0x480, PT ;  /* 0x000004803600780c */ /* 0x040fe20003fa6070 */
[----:B------:R-:W-:Y:S01]  /*e9b0*/  FADD.FTZ R97, R97, R8 ;  /* 0x0000000861617221 */ /* 0x000fe20000010000 */
[----:B------:R-:W0:Y:S01]  /*e9c0*/  LDS R39, [R0+0x2000] ;  /* 0x0020000000277984 */ /* 0x000e220000000800 */
[----:B-1----:R-:W-:Y:S01]  /*e9d0*/  FADD.FTZ R12, RZ, R12 ;  /* 0x0000000cff0c7221 */ /* 0x002fe20000010000 */
[----:B------:R-:W-:Y:S01]  /*e9e0*/  ISETP.GE.U32.AND P6, PT, R54, 0x500, PT ;  /* 0x000005003600780c */ /* 0x000fe20003fc6070 */
[----:B------:R-:W-:Y:S01]  /*e9f0*/  FADD.FTZ R11, R98, R7 ;  /* 0x00000007620b7221 */ /* 0x000fe20000010000 */
[----:B------:R-:W1:Y:S01]  /*ea00*/  LDS R41, [R0+0x2200] ;  /* 0x0022000000297984 */ /* 0x000e620000000800 */
[----:B--2---:R-:W-:Y:S01]  /*ea10*/  FADD.FTZ R14, RZ, R14 ;  /* 0x0000000eff0e7221 */ /* 0x004fe20000010000 */
[----:B------:R-:W-:Y:S01]  /*ea20*/  FADD.FTZ R99, R99, R6 ;  /* 0x0000000663637221 */ /* 0x000fe20000010000 */
[----:B------:R-:W-:Y:S01]  /*ea30*/  FADD.FTZ R15, R15, R4 ;  /* 0x000000040f0f7221 */ /* 0x000fe20000010000 */
[----:B------:R-:W2:Y:S01]  /*ea40*/  LDS R26, [R0+0x2400] ;  /* 0x00240000001a7984 */ /* 0x000ea20000000800 */
[----:B---3--:R-:W-:Y:S01]  /*ea50*/  FADD.FTZ R20, RZ, R20 ;  /* 0x00000014ff147221 */ /* 0x008fe20000010000 */
[----:B------:R-:W-:Y:S01]  /*ea60*/  FADD.FTZ R23, R102, R3 ;  /* 0x0000000366177221 */ /* 0x000fe20000010000 */
[----:B------:R-:W-:Y:S01]  /*ea70*/  FADD.FTZ R103, R103, R2 ;  /* 0x0000000267677221 */ /* 0x000fe20000010000 */
[----:B------:R-:W3:Y:S01]  /*ea80*/  LDS R53, [R0+0x3a00] ;  /* 0x003a000000357984 */ /* 0x000ee20000000800 */
[----:B----4-:R-:W-:-:S03]  /*ea90*/  FADD.FTZ R22, RZ, R22 ;  /* 0x00000016ff167221 */ /* 0x010fc60000010000 */
[----:B------:R-:W4:Y:S01]  /*eaa0*/  LDS R43, [R0+0x2e00] ;  /* 0x002e0000002b7984 */ /* 0x000f220000000800 */
[----:B-----5:R-:W-:-:S03]  /*eab0*/  FADD.FTZ R24, RZ, R24 ;  /* 0x00000018ff187221 */ /* 0x020fc60000010000 */
[----:B------:R-:W5:Y:S01]  /*eac0*/  LDS R45, [R0+0x3000] ;  /* 0x00300000002d7984 */ /* 0x000f620000000800 */
[----:B------:R-:W-:-:S03]  /*ead0*/  FADD.FTZ R25, RZ, R25 ;  /* 0x00000019ff197221 */ /* 0x000fc60000010000 */
[----:B------:R-:W5:Y:S01]  /*eae0*/  LDS R47, [R0+0x3200] ;  /* 0x00320000002f7984 */ /* 0x000f620000000800 */
[----:B------:R-:W-:Y:S01]  /*eaf0*/  FADD.FTZ R28, R21, R28 ;  /* 0x0000001c151c7221 */ /* 0x000fe20000010000 */
[----:B------:R-:W-:Y:S02]  /*eb00*/  FADD.FTZ R21, R16, R5 ;  /* 0x0000000510157221 */ /* 0x000fe40000010000 */
        /* <DEDUP_REMOVED lines=17> */
[----:B-----5:R-:W-:-:S03]  /*ec20*/  FADD.FTZ R14, R14, R45 ;  /* 0x0000002d0e0e7221 */ /* 0x020fc60000010000 */
[----:B------:R-:W5:Y:S01]  /*ec30*/  LDS R55, [R0+0x4200] ;  /* 0x0042000000377984 */ /* 0x000f620000000800 */
[----:B------:R-:W-:Y:S01]  /*ec40*/  FADD.FTZ R20, R20, R47 ;  /* 0x0000002f14147221 */ /* 0x000fe20000010000 */
[----:B------:R-:W-:Y:S01]  /*ec50*/  FADD.FTZ R22, R22, R49 ;  /* 0x0000003116167221 */ /* 0x000fe20000010000 */
[----:B------:R-:W-:Y:S01]  /*ec60*/  FADD.FTZ R24, R24, R51 ;  /* 0x0000003318187221 */ /* 0x000fe20000010000 */
[----:B------:R-:W-:Y:S01]  /*ec70*/  FADD.FTZ R25, R25, R30 ;  /* 0x0000001e19197221 */ /* 0x000fe20000010000 */
[----:B------:R-:W-:Y:S01]  /*ec80*/  FADD.FTZ R65, R28, R65 ;  /* 0x000000411c417221 */ /* 0x000fe20000010000 */
[----:B0-----:R-:W-:Y:S01]  /*ec90*/  FADD.FTZ R57, R14, R57 ;  /* 0x000000390e397221 */ /* 0x001fe20000010000 */
[----:B-1----:R-:W-:Y:S01]  /*eca0*/  FADD.FTZ R59, R20, R59 ;  /* 0x0000003b143b7221 */ /* 0x002fe20000010000 */
[----:B--2---:R-:W-:Y:S01]  /*ecb0*/  FADD.FTZ R61, R22, R61 ;  /* 0x0000003d163d7221 */ /* 0x004fe20000010000 */
[----:B---3--:R-:W-:Y:S01]  /*ecc0*/  FADD.FTZ R63, R24, R63 ;  /* 0x0000003f183f7221 */ /* 0x008fe20000010000 */
[----:B----4-:R-:W-:Y:S01]  /*ecd0*/  FADD.FTZ R25, R25, R32 ;  /* 0x0000002019197221 */ /* 0x010fe20000010000 */
[----:B-----5:R-:W-:Y:S01]  /*ece0*/  FADD.FTZ R55, R12, R55 ;  /* 0x000000370c377221 */ /* 0x020fe20000010000 */
[----:B------:R-:W-:Y:S06]  /*ecf0*/  @!P0 BRA `(.L_x_415) ;  /* 0x00000000003c8947 */ /* 0x000fec0003800000 */
        /* <DEDUP_REMOVED lines=8> */
[----:B------:R-:W-:-:S03]  /*ed80*/  IADD3 R56, P0, PT, R56, 0x200, RZ ;  /* 0x0000020038387810 */ /* 0x000fc60007f1e0ff */
[----:B------:R0:W-:Y:S01]  /*ed90*/  STG.E desc[UR6][R6.64], R55 ;  /* 0x0000003706007986 */ /* 0x0001e2000c101906 */
[----:B------:R-:W-:Y:S02]  /*eda0*/  IADD3.X R71, PT, PT, RZ, R71, RZ, P0, !PT ;  /* 0x00000047ff477210 */ /* 0x000fe400007fe4ff */
[----:B------:R-:W-:-:S04]  /*edb0*/  IADD3 R52, P0, PT, R52, 0x200, RZ ;  /* 0x0000020034347810 */ /* 0x000fc80007f1e0ff */
[----:B------:R-:W-:Y:S02]  /*edc0*/  IADD3.X R69, PT, PT, RZ, R69, RZ, P0, !PT ;  /* 0x00000045ff457210 */ /* 0x000fe400007fe4ff */
[----:B------:R-:W-:-:S04]  /*edd0*/  IADD3 R48, P0, PT, R48, 0x200, RZ ;  /* 0x0000020030307810 */ /* 0x000fc80007f1e0ff */
[----:B0-----:R-:W-:-:S09]  /*ede0*/  IADD3.X R67, PT, PT, RZ, R67, RZ, P0, !PT ;  /* 0x00000043ff437210 */ /* 0x001fd200007fe4ff */
.L_x_415:
[----:B------:R-:W-:Y:S05]  /*edf0*/  BSYNC.RECONVERGENT B0 ;  /* 0x0000000000007941 */ /* 0x000fea0003800200 */
.L_x_414:
[----:B------:R-:W-:Y:S04]  /*ee00*/  BSSY.RECONVERGENT B0, `(.L_x_416) ;  /* 0x0000011000007945 */ /* 0x000fe80003800200 */
[----:B------:R-:W-:Y:S05]  /*ee10*/  @!P1 BRA `(.L_x_417) ;  /* 0x00000000003c9947 */ /* 0x000fea0003800000 */
        /* <DEDUP_REMOVED lines=11> */
[----:B------:R-:W-:Y:S02]  /*eed0*/  IADD3.X R71, PT, PT, RZ, R71, RZ, P1, !PT ;  /* 0x00000047ff477210 */ /* 0x000fe40000ffe4ff */
[----:B------:R-:W-:Y:S02]  /*eee0*/  IADD3 R48, P1, PT, R48, 0x200, RZ ;  /* 0x0000020030307810 */ /* 0x000fe40007f3e0ff */
[----:B------:R-:W-:Y:S02]  /*eef0*/  IADD3.X R69, PT, PT, RZ, R69, RZ, P0, !PT ;  /* 0x00000045ff457210 */ /* 0x000fe400007fe4ff */
[----:B------:R-:W-:-:S09]  /*ef00*/  IADD3.X R67, PT, PT, RZ, R67, RZ, P1, !PT ;  /* 0x00000043ff437210 */ /* 0x000fd20000ffe4ff */
.L_x_417:
[----:B------:R-:W-:Y:S05]  /*ef10*/  BSYNC.RECONVERGENT B0 ;  /* 0x0000000000007941 */ /* 0x000fea0003800200 */
.L_x_416:
        /* <DEDUP_REMOVED lines=17> */
.L_x_419:
[----:B------:R-:W-:Y:S05]  /*f030*/  BSYNC.RECONVERGENT B0 ;  /* 0x0000000000007941 */ /* 0x000fea0003800200 */
.L_x_418:
        /* <DEDUP_REMOVED lines=17> */
.L_x_421:
[----:B------:R-:W-:Y:S05]  /*f150*/  BSYNC.RECONVERGENT B0 ;  /* 0x0000000000007941 */ /* 0x000fea0003800200 */
.L_x_420:
[----:B------:R-:W-:Y:S04]  /*f160*/  BSSY.RECONVERGENT B0, `(.L_x_422) ;  /* 0x0000011000007945 */ /* 0x000fe80003800200 */
[----:B------:R-:W-:Y:S05]  /*f170*/  @!P4 BRA `(.L_x_423) ;  /* 0x00000000003cc947 */ /* 0x000fea0003800000 */
[----:B012---:R-:W-:Y:S02]  /*f180*/  MOV R2, R56 ;  /* 0x0000003800027202 */ /* 0x007fe40000000f00 */
        /* <DEDUP_REMOVED lines=14> */
.L_x_423:
[----:B------:R-:W-:Y:S05]  /*f270*/  BSYNC.RECONVERGENT B0 ;  /* 0x0000000000007941 */ /* 0x000fea0003800200 */
.L_x_422:
[----:B------:R-:W-:Y:S04]  /*f280*/  BSSY.RECONVERGENT B0, `(.L_x_424) ;  /* 0x0000011000007945 */ /* 0x000fe80003800200 */
[----:B------:R-:W-:Y:S05]  /*f290*/  @!P5 BRA `(.L_x_425) ;  /* 0x00000000003cd947 */ /* 0x000fea0003800000 */
[----:B0123--:R-:W-:Y:S02]  /*f2a0*/  MOV R2, R56 ;  /* 0x0000003800027202 */ /* 0x00ffe40000000f00 */
        /* <DEDUP_REMOVED lines=14> */
.L_x_425:
[----:B------:R-:W-:Y:S05]  /*f390*/  BSYNC.RECONVERGENT B0 ;  /* 0x0000000000007941 */ /* 0x000fea0003800200 */
.L_x_424:
[----:B01234-:R-:W-:Y:S02]  /*f3a0*/  MOV R2, R56 ;  /* 0x0000003800027202 */ /* 0x01ffe40000000f00 */
[----:B------:R-:W-:Y:S01]  /*f3b0*/  MOV R3, R71 ;  /* 0x0000004700037202 */ /* 0x000fe20000000f00 */
[----:B------:R-:W-:Y:S06]  /*f3c0*/  @!P6 EXIT ;  /* 0x000000000000e94d */ /* 0x000fec0003800000 */
[----:B------:R0:W-:Y:S01]  /*f3d0*/  STG.E desc[UR6][R2.64], R103 ;  /* 0x0000006702007986 */ /* 0x0001e2000c101906 */
[----:B------:R-:W-:Y:S02]  /*f3e0*/  MOV R4, R48 ;  /* 0x0000003000047202 */ /* 0x000fe40000000f00 */
[----:B------:R-:W-:Y:S02]  /*f3f0*/  MOV R5, R67 ;  /* 0x0000004300057202 */ /* 0x000fe40000000f00 */
[----:B0-----:R-:W-:Y:S02]  /*f400*/  MOV R2, R52 ;  /* 0x0000003400027202 */ /* 0x001fe40000000f00 */
[----:B------:R-:W-:-:S05]  /*f410*/  MOV R3, R69 ;  /* 0x0000004500037202 */ /* 0x000fca0000000f00 */
[----:B------:R-:W-:Y:S04]  /*f420*/  STG.E desc[UR6][R2.64], R9 ;  /* 0x0000000902007986 */ /* 0x000fe8000c101906 */
[----:B------:R-:W-:Y:S01]  /*f430*/  STG.E desc[UR6][R4.64], R65 ;  /* 0x0000004104007986 */ /* 0x000fe2000c101906 */
[----:B------:R-:W-:Y:S05]  /*f440*/  EXIT ;  /* 0x000000000000794d */ /* 0x000fea0003800000 */
.L_x_367:
        /* <DEDUP_REMOVED lines=8> */
.L_x_427:
[----:B------:R-:W-:Y:S05]  /*f4d0*/  BSYNC B1 ;  /* 0x0000000000017941 */ /* 0x000fea0003800000 */
.L_x_426:
[----:B------:R-:W-:Y:S01]  /*f4e0*/  MOV R19, R189 ;  /* 0x000000bd00137202 */ /* 0x000fe20000000f00 */
[----:B------:R-:W-:Y:S01]  /*f4f0*/  HFMA2 R185, -RZ, RZ, 0, 5.9604644775390625e-08 ;  /* 0x00000001ffb97431 */ /* 0x000fe200000001ff */
[----:B------:R-:W-:Y:S02]  /*f500*/  MOV R186, R20 ;  /* 0x0000001400ba7202 */ /* 0x000fe40000000f00 */
[----:B------:R-:W-:Y:S01]  /*f510*/  MOV R184, 0x1f ;  /* 0x0000001f00b87802 */ /* 0x000fe20000000f00 */
[----:B------:R-:W-:Y:S01]  /*f520*/  FADD.FTZ R187, R19, R196 ;  /* 0x000000c413bb7221 */ /* 0x000fe20000010000 */
[----:B------:R-:W-:-:S07]  /*f530*/  MOV R19, 0xffffffff ;  /* 0xffffffff00137802 */ /* 0x000fce0000000f00 */
[----:B------:R-:W-:Y:S05]  /*f540*/  WARPSYNC.COLLECTIVE R19, `(.L_x_428) ;  /* 0x0000000013087348 */ /* 0x000fea0003c00000 */
[----:B------:R0:W1:Y:S02]  /*f550*/  SHFL.BFLY P6, R189, R186, R185, R184 ;  /* 0x0c0000b9babd7389 */ /* 0x00006400000c00b8 */
[----:B01----:R-:W-:Y:S05]  /*f560*/  ENDCOLLECTIVE ;  /* 0x000000000000791b */ /* 0x003fea0003800000 */
.L_x_428:
[----:B------:R-:W-:Y:S01]  /*f570*/  HFMA2 R185, -RZ, RZ, 0, 1.1920928955078125e-07 ;  /* 0x00000002ffb97431 */ /* 0x000fe200000001ff */
[----:B------:R-:W-:Y:S02]  /*f580*/  MOV R186, R187 ;  /* 0x000000bb00ba7202 */ /* 0x000fe40000000f00 */
[----:B------:R-:W-:-:S05]  /*f590*/  MOV R19, R189 ;  /* 0x000000bd00137202 */ /* 0x000fca0000000f00 */
[----:B------:R-:W-:Y:S01]  /*f5a0*/  FADD.FTZ R20, R19, R20 ;  /* 0x0000001413147221 */ /* 0x000fe20000010000 */
[----:B------:R-:W-:-:S07]  /*f5b0*/  MOV R19, 0xffffffff ;  /* 0xffffffff00137802 */ /* 0x000fce0000000f00 */
[----:B------:R-:W-:Y:S05]  /*f5c0*/  WARPSYNC.COLLECTIVE R19, `(.L_x_429) ;  /* 0x0000000013087348 */ /* 0x000fea0003c00000 */
[----:B------:R0:W1:Y:S02]  /*f5d0*/  SHFL.BFLY P6, R189, R186, R185, R184 ;  /* 0x0c0000b9babd7389 */ /* 0x00006400000c00b8 */
[----:B01----:R-:W-:Y:S05]  /*f5e0*/  ENDCOLLECTIVE ;  /* 0x000000000000791b */ /* 0x003fea0003800000 */
.L_x_429:
[----:B------:R-:W-:Y:S02]  /*f5f0*/  MOV R186, R20 ;  /* 0x0000001400ba7202 */ /* 0x000fe40000000f00 */
[----:B------:R-:W-:-:S05]  /*f600*/  MOV R19, R189 ;  /* 0x000000bd00137202 */ /* 0x000fca0000000f00 */
[----:B------:R-:W-:Y:S01]  /*f610*/  FADD.FTZ R187, R187, R19 ;  /* 0x00000013bbbb7221 */ /* 0x000fe20000010000 */
[----:B------:R-:W-:-:S07]  /*f620*/  MOV R19, 0xffffffff ;  /* 0xffffffff00137802 */ /* 0x000fce0000000f00 */
[----:B------:R-:W-:Y:S05]  /*f630*/  WARPSYNC.COLLECTIVE R19, `(.L_x_430) ;  /* 0x0000000013087348 */ /* 0x000fea0003c00000 */
[----:B------:R0:W1:Y:S02]  /*f640*/  SHFL.BFLY P6, R189, R186, R185, R184 ;  /* 0x0c0000b9babd7389 */ /* 0x00006400000c00b8 */
[----:B01----:R-:W-:Y:S05]  /*f650*/  ENDCOLLECTIVE ;  /* 0x000000000000791b */ /* 0x003fea0003800000 */
.L_x_430:
[----:B------:R-:W-:Y:S01]  /*f660*/  HFMA2 R185, -RZ, RZ, 0, 2.384185791015625e-07 ;  /* 0x00000004ffb97431 */ /* 0x000fe200000001ff */
[----:B------:R-:W-:Y:S02]  /*f670*/  MOV R186, R187 ;  /* 0x000000bb00ba7202 */ /* 0x000fe40000000f00 */
[----:B------:R-:W-:-:S05]  /*f680*/  MOV R19, R189 ;  /* 0x000000bd00137202 */ /* 0x000fca0000000f00 */
[----:B------:R-:W-:Y:S01]  /*f690*/  FADD.FTZ R20, R20, R19 ;  /* 0x0000001314147221 */ /* 0x000fe20000010000 */
[----:B------:R-:W-:-:S07]  /*f6a0*/  MOV R19, 0xffffffff ;  /* 0xffffffff00137802 */ /* 0x000fce0000000f00 */
[----:B------:R-:W-:Y:S05]  /*f6b0*/  WARPSYNC.COLLECTIVE R19, `(.L_x_431) ;  /* 0x0000000013087348 */ /* 0x000fea0003c00000 */
[----:B------:R0:W1:Y:S02]  /*f6c0*/  SHFL.BFLY P6, R189, R186, R185, R184 ;  /* 0x0c0000b9babd7389 */ /* 0x00006400000c00b8 */
[----:B01----:R-:W-:Y:S05]  /*f6d0*/  ENDCOLLECTIVE ;  /* 0x000000000000791b */ /* 0x003fea0003800000 */
.L_x_431:
[----:B------:R-:W-:Y:S02]  /*f6e0*/  MOV R186, R20 ;  /* 0x0000001400ba7202 */ /* 0x000fe40000000f00 */
[----:B------:R-:W-:-:S05]  /*f6f0*/  MOV R19, R189 ;  /* 0x000000bd00137202 */ /* 0x000fca0000000f00 */
[----:B------:R-:W-:Y:S01]  /*f700*/  FADD.FTZ R187, R187, R19 ;  /* 0x00000013bbbb7221 */ /* 0x000fe20000010000 */
[----:B------:R-:W-:-:S07]  /*f710*/  MOV R19, 0xffffffff ;  /* 0xffffffff00137802 */ /* 0x000fce0000000f00 */
[----:B------:R-:W-:Y:S05]  /*f720*/  WARPSYNC.COLLECTIVE R19, `(.L_x_432) ;  /* 0x0000000013087348 */ /* 0x000fea0003c00000 */
[----:B------:R0:W1:Y:S02]  /*f730*/  SHFL.BFLY P6, R189, R186, R185, R184 ;  /* 0x0c0000b9babd7389 */ /* 0x00006400000c00b8 */
[----:B01----:R-:W-:Y:S05]  /*f740*/  ENDCOLLECTIVE ;  /* 0x000000000000791b */ /* 0x003fea0003800000 */
.L_x_432:
[----:B------:R-:W-:Y:S01]  /*f750*/  HFMA2 R185, -RZ, RZ, 0, 4.76837158203125e-07 ;  /* 0x00000008ffb97431 */ /* 0x000fe200000001ff */
[----:B------:R-:W-:Y:S02]  /*f760*/  MOV R186, R187 ;  /* 0x000000bb00ba7202 */ /* 0x000fe40000000f00 */
[----:B------:R-:W-:-:S05]  /*f770*/  MOV R19, R189 ;  /* 0x000000bd00137202 */ /* 0x000fca0000000f00 */
[----:B------:R-:W-:Y:S01]  /*f780*/  FADD.FTZ R188, R20, R19 ;  /* 0x0000001314bc7221 */ /* 0x000fe20000010000 */
[----:B------:R-:W-:-:S07]  /*f790*/  MOV R19, 0xffffffff ;  /* 0xffffffff00137802 */ /* 0x000fce0000000f00 */
[----:B------:R-:W-:Y:S05]  /*f7a0*/  WARPSYNC.COLLECTIVE R19, `(.L_x_433) ;  /* 0x0000000013087348 */ /* 0x000fea0003c00000 */
[----:B------:R0:W1:Y:S02]  /*f7b0*/  SHFL.BFLY P6, R189, R186, R185, R184 ;  /* 0x0c0000b9babd7389 */ /* 0x00006400000c00b8 */
[----:B01----:R-:W-:Y:S05]  /*f7c0*/  ENDCOLLECTIVE ;  /* 0x000000000000791b */ /* 0x003fea0003800000 */
.L_x_433:
[----:B------:R-:W-:Y:S02]  /*f7d0*/  MOV R186, R188 ;  /* 0x000000bc00ba7202 */ /* 0x000fe40000000f00 */
[----:B------:R-:W-:-:S05]  /*f7e0*/  MOV R19, R189 ;  /* 0x000000bd00137202 */ /* 0x000fca0000000f00 */
[----:B------:R-:W-:Y:S01]  /*f7f0*/  FADD.FTZ R20, R187, R19 ;  /* 0x00000013bb147221 */ /* 0x000fe20000010000 */
[----:B------:R-:W-:-:S07]  /*f800*/  MOV R19, 0xffffffff ;  /* 0xffffffff00137802 */ /* 0x000fce0000000f00 */
[----:B------:R-:W-:Y:S05]  /*f810*/  WARPSYNC.COLLECTIVE R19, `(.L_x_434) ;  /* 0x0000000013087348 */ /* 0x000fea0003c00000 */
[----:B------:R0:W1:Y:S02]  /*f820*/  SHFL.BFLY P6, R189, R186, R185, R184 ;  /* 0x0c0000b9babd7389 */ /* 0x00006400000c00b8 */
[----:B01----:R-:W-:Y:S05]  /*f830*/  ENDCOLLECTIVE ;  /* 0x000000000000791b */ /* 0x003fea0003800000 */
.L_x_434:
[----:B------:R-:W-:Y:S01]  /*f840*/  HFMA2 R185, -RZ, RZ, 0, 9.5367431640625e-07 ;  /* 0x00000010ffb97431 */ /* 0x000fe200000001ff */
[----:B------:R-:W-:Y:S02]  /*f850*/  MOV R186, R20 ;  /* 0x0000001400ba7202 */ /* 0x000fe40000000f00 */
[----:B------:R-:W-:-:S05]  /*f860*/  MOV R19, R189 ;  /* 0x000000bd00137202 */ /* 0x000fca0000000f00 */
[----:B------:R-:W-:Y:S01]  /*f870*/  FADD.FTZ R187, R188, R19 ;  /* 0x00000013bcbb7221 */ /* 0x000fe20000010000 */
[----:B------:R-:W-:-:S07]  /*f880*/  MOV R19, 0xffffffff ;  /* 0xffffffff00137802 */ /* 0x000fce0000000f00 */
[----:B------:R-:W-:Y:S05]  /*f890*/  WARPSYNC.COLLECTIVE R19, `(.L_x_435) ;  /* 0x0000000013087348 */ /* 0x000fea0003c00000 */
[----:B------:R0:W1:Y:S02]  /*f8a0*/  SHFL.BFLY P6, R189, R186, R185, R184 ;  /* 0x0c0000b9babd7389 */ /* 0x00006400000c00b8 */
[----:B01----:R-:W-:Y:S05]  /*f8b0*/  ENDCOLLECTIVE ;  /* 0x000000000000791b */ /* 0x003fea0003800000 */
.L_x_435:
[----:B------:R-:W-:Y:S02]  /*f8c0*/  MOV R186, R187 ;  /* 0x000000bb00ba7202 */ /* 0x000fe40000000f00 */
[----:B------:R-:W-:-:S07]  /*f8d0*/  MOV R188, R189 ;  /* 0x000000bd00bc7202 */ /* 0x000fce0000000f00 */
[----:B------:R-:W-:Y:S05]  /*f8e0*/  WARPSYNC.COLLECTIVE R19, `(.L_x_436) ;  /* 0x0000000013087348 */ /* 0x000fea0003c00000 */
[----:B------:R0:W1:Y:S02]  /*f8f0*/  SHFL.BFLY P6, R189, R186, R185, R184 ;  /* 0x0c0000b9babd7389 */ /* 0x00006400000c00b8 */
[----:B01----:R-:W-:Y:S05]  /*f900*/  ENDCOLLECTIVE ;  /* 0x000000000000791b */ /* 0x003fea0003800000 */
.L_x_436:
[----:B------:R-:W-:Y:S01]  /*f910*/  MOV R184, R189 ;  /* 0x000000bd00b87202 */ /* 0x000fe20000000f00 */
[----:B------:R-:W-:Y:S06]  /*f920*/  BRA `(.L_x_437) ;  /* 0xffffff6000cc7947 */ /* 0x000fec000383ffff */
.L_x_438:
        /* <DEDUP_REMOVED lines=13> */
.L_x_25356:


//--------------------- .text._ZN10layer_norm13ln_bwd_kernelINS_13Kernel_traitsI13__nv_bfloat16S2_S2_S2_fjLj1280ELj1ELj4ELj1ELj16ENS_18Kernel_traits_baseILj1280ES2_S2_S2_S2_fjLj128EEEEELb0ELb1ELb0ELb1EEEvNS_9BwdParamsE --------------------------
	.section	.text._ZN10layer_norm13ln_bwd_kernelINS_13Kernel_traitsI13__nv_bfloat16S2_S2_S2_fjLj1280ELj1ELj4ELj1ELj16ENS_18Kernel_traits_baseILj1280ES2_S2_S2_S2_fjLj128EEEEELb0ELb1ELb0ELb1EEEvNS_9BwdParamsE,"ax",@progbits
	.align	128
        .global         _ZN10layer_norm13ln_bwd_kernelINS_13Kernel_traitsI13__nv_bfloat16S2_S2_S2_fjLj1280ELj1ELj4ELj1ELj16ENS_18Kernel_traits_baseILj1280ES2_S2_S2_S2_fjLj128EEEEELb0ELb1ELb0ELb1EEEvNS_9BwdParamsE
        .type           _ZN10layer_norm13ln_bwd_kernelINS_13Kernel_traitsI13__nv_bfloat16S2_S2_S2_fjLj1280ELj1ELj4ELj1ELj16ENS_18Kernel_traits_baseILj1280ES2_S2_S2_S2_fjLj128EEEEELb0ELb1ELb0ELb1EEEvNS_9BwdParamsE,@function
        .size           _ZN10layer_norm13ln_bwd_kernelINS_13Kernel_traitsI13__nv_bfloat16S2_S2_S2_fjLj1280ELj1ELj4ELj1ELj16ENS_18Kernel_traits_baseILj1280ES2_S2_S2_S2_fjLj128EEEEELb0ELb1ELb0ELb1EEEvNS_9BwdParamsE,(.L_x_25357 - _ZN10layer_norm13ln_bwd_kernelINS_13Kernel_traitsI13__nv_bfloat16S2_S2_S2_fjLj1280ELj1ELj4ELj1ELj16ENS_18Kernel_traits_baseILj1280ES2_S2_S2_S2_fjLj128EEEEELb0ELb1ELb0ELb1EEEvNS_9BwdParamsE)
        .other          _ZN10layer_norm13ln_bwd_kernelINS_13Kernel_traitsI13__nv_bfloat16S2_S2_S2_fjLj1280ELj1ELj4ELj1ELj16ENS_18Kernel_traits_baseILj1280ES2_S2_S2_S2_fjLj128EEEEELb0ELb1ELb0ELb1EEEvNS_9BwdParamsE,@"STO_CUDA_ENTRY STV_DEFAULT"
_ZN10layer_norm13ln_bwd_kernelINS_13Kernel_traitsI13__nv_bfloat16S2_S2_S2_fjLj1280ELj1ELj4ELj1ELj16ENS_18Kernel_traits_baseILj1280ES2_S2_S2_S2_fjLj128EEEEELb0ELb1ELb0ELb1EEEvNS_9BwdParamsE:
.text._ZN10layer_norm13ln_bwd_kernelINS_13Kernel_traitsI13__nv_bfloat16S2_S2_S2_fjLj1280ELj1ELj4ELj1ELj16ENS_18Kernel_traits_baseILj1280ES2_S2_S2_S2_fjLj128EEEEELb0ELb1ELb0ELb1EEEvNS_9BwdParamsE:
        /* <DEDUP_REMOVED lines=77> */
[----:B------:R-:W-:Y:S01]  /*04d0*/  CS2R R120, SRZ ;  /* 0x0000000000787805 */ /* 0x000fe2000001ff00 */
[----:B012-4-:R-:W-:Y:S06]  /*04e0*/  @P0 BRA `(.L_x_440) ;  /* 0x000000d000440947 */ /* 0x017fec0003800000 */
[----:B------:R-:W0:Y:S01]  /*04f0*/  LDC.64 R2, c[0x0][0x3d0] ;  /* 0x0000f400ff027b82 */ /* 0x000e220000000a00 */
[----:B------:R-:W1:Y:S07]  /*0500*/  LDCU.64 UR4, c[0x0][0x3e0] ;  /* 0x00007c00ff0477ac */ /* 0x000e6e0008000a00 */
[----:B------:R-:W2:Y:S01]  /*0510*/  LDC.64 R4, c[0x0][0x3e8] ;  /* 0x0000fa00ff047b82 */ /* 0x000ea20000000a00 */
[----:B0-----:R-:W-:-:S05]  /*0520*/  IMAD.WIDE.U32 R2, R124, 0x10, R2 ;  /* 0x000000107c027825 */ /* 0x001fca00078e0002 */
[----:B------:R-:W3:Y:S01]  /*0530*/  LDG.E.128 R104, desc[UR6][R2.64+0x800] ;  /* 0x0008000602687981 */ /* 0x000ee2000c1e1d00 */
[----:B--2---:R-:W-:-:S03]  /*0540*/  IMAD.WIDE.U32 R4, R124, 0x10, R4 ;  /* 0x000000107c047825 */ /* 0x004fc600078e0004 */
[----:B------:R-:W2:Y:S04]  /*0550*/  LDG.E.128 R96, desc[UR6][R2.64+0x600] ;  /* 0x0006000602607981 */ /* 0x000ea8000c1e1d00 */
[----:B------:R-:W4:Y:S04]  /*0560*/  LDG.E.128 R108, desc[UR6][R4.64+0x800] ;  /* 0x00080006046c7981 */ /* 0x000f28000c1e1d00 */
[----:B------:R-:W4:Y:S04]  /*0570*/  LDG.E.128 R100, desc[UR6][R4.64+0x600] ;  /* 0x0006000604647981 */ /* 0x000f28000c1e1d00 */
[----:B------:R-:W4:Y:S04]  /*0580*/  LDG.E.128 R92, desc[UR6][R4.64+0x400] ;  /* 0x00040006045c7981 */ /* 0x000f28000c1e1d00 */
[----:B------:R-:W4:Y:S04]  /*0590*/  LDG.E.128 R88, desc[UR6][R4.64+0x200] ;  /* 0x0002000604587981 */ /* 0x000f28000c1e1d00 */
[----:B------:R3:W4:Y:S04]  /*05a0*/  LDG.E.128 R84, desc[UR6][R4.64] ;  /* 0x0000000604547981 */ /* 0x000728000c1e1d00 */
        /* <DEDUP_REMOVED lines=111> */
[----:B------:R0:W-:Y:S01]  /*0ca0*/  STL [R1+0x68], RZ ;  /* 0x000068ff01007387 */ /* 0x0001e20000100800 */
[----:B---3--:R-:W-:-:S03]  /*0cb0*/  PRMT R5, R104, 0x7632, R5 ;  /* 0x0000763268057816 */ /* 0x008fc60000000005 */
[----:B------:R0:W-:Y:S01]  /*0cc0*/  STL [R1+0x64], RZ ;  /* 0x000064ff01007387 */ /* 0x0001e20000100800 */
[----:B------:R-:W-:-:S03]  /*0cd0*/  PRMT R4, R105, 0x7632, R4 ;  /* 0x0000763269047816 */ /* 0x000fc60000000004 */
[----:B------:R0:W-:Y:S04]  /*0ce0*/  STL [R1+0x60], RZ ;  /* 0x000060ff01007387 */ /* 0x0001e80000100800 */
[----:B------:R0:W-:Y:S01]  /*0cf0*/  STL [R1+0x5c], RZ ;  /* 0x00005cff01007387 */ /* 0x0001e20000100800 */
[----:B------:R-:W-:-:S03]  /*0d00*/  MOV R26, R0 ;  /* 0x00000000001a7202 */ /* 0x000fc60000000f00 */
[----:B------:R0:W-:Y:S01]  /*0d10*/  STL [R1+0x58], RZ ;  /* 0x000058ff01007387 */ /* 0x0001e20000100800 */
[----:B--2---:R-:W-:-:S03]  /*0d20*/  PRMT R0, R99, 0x7632, R0 ;  /* 0x0000763263007816 */ /* 0x004fc60000000000 */
[----:B------:R-:W5:Y:S04]  /*0d30*/  LDG.E.128 R80, desc[UR6][R2.64+0x400] ;  /* 0x0004000602507981 */ /* 0x000f68000c1e1d00 */
[----:B------:R-:W5:Y:S04]  /*0d40*/  LDG.E.128 R76, desc[UR6][R2.64+0x200] ;  /* 0x00020006024c7981 */ /* 0x000f68000c1e1d00 */
[----:B------:R2:W5:Y:S04]  /*0d50*/  LDG.E.128 R72, desc[UR6][R2.64] ;  /* 0x0000000602487981 */ /* 0x000568000c1e1d00 */
[----:B------:R0:W-:Y:S04]  /*0d60*/  STL [R1+0x8], RZ ;  /* 0x000008ff01007387 */ /* 0x0001e80000100800 */
[----:B------:R0:W-:Y:S01]  /*0d70*/  STL [R1+0xc], RZ ;  /* 0x00000cff01007387 */ /* 0x0001e20000100800 */
[----:B--2---:R-:W-:-:S03]  /*0d80*/  PRMT R3, R106, 0x7632, R3 ;  /* 0x000076326a037816 */ /* 0x004fc60000000003 */
[----:B------:R0:W-:Y:S01]  /*0d90*/  STL [R1+0x10], RZ ;  /* 0x000010ff01007387 */ /* 0x0001e20000100800 */
[----:B------:R-:W-:-:S03]  /*0da0*/  PRMT R2, R107, 0x7632, R2 ;  /* 0x000076326b027816 */ /* 0x000fc60000000002 */
[----:B------:R0:W-:Y:S04]  /*0db0*/  STL [R1+0x14], RZ ;  /* 0x000014ff01007387 */ /* 0x0001e80000100800 */
[----:B------:R0:W-:Y:S04]  /*0dc0*/  STL.S16 [R1+0x154], R5 ;  /* 0x0001540501007387 */ /* 0x0001e80000100600 */
[----:B------:R0:W-:Y:S04]  /*0dd0*/  STL.S16 [R1+0x150], R4 ;  /* 0x0001500401007387 */ /* 0x0001e80000100600 */
[----:B------:R0:W-:Y:S04]  /*0de0*/  STL.S16 [R1+0x14c], R3 ;  /* 0x00014c0301007387 */ /* 0x0001e80000100600 */
[----:B------:R0:W-:Y:S04]  /*0df0*/  STL.S16 [R1+0x148], R2 ;  /* 0x0001480201007387 */ /* 0x0001e80000100600 */
[----:B------:R0:W-:Y:S01]  /*0e00*/  STL.S16 [R1+0x158], R0 ;  /* 0x0001580001007387 */ /* 0x0001e20000100600 */
[----:B-1----:R-:W-:Y:S01]  /*0e10*/  ISETP.NE.U32.AND P0, PT, RZ, UR4, PT ;  /* 0x00000004ff007c0c */ /* 0x002fe2000bf05070 */
[----:B------:R-:W-:Y:S01]  /*0e20*/  BSSY B1, `(.L_x_441) ;  /* 0x0000c0e000017945 */ /* 0x000fe20003800000 */
[----:B----4-:R-:W-:-:S02]  /*0e30*/  PRMT R25, R108, 0x7632, R25 ;  /* 0x000076326c197816 */ /* 0x010fc40000000019 */
[----:B------:R-:W-:Y:S02]  /*0e40*/  ISETP.NE.AND.EX P0, PT, RZ, UR5, PT, P0 ;  /* 0x00000005ff007c0c */ /* 0x000fe4000bf05300 */
[----:B------:R-:W-:Y:S02]  /*0e50*/  PRMT R24, R109, 0x7632, R24 ;  /* 0x000076326d187816 */ /* 0x000fe40000000018 */
[----:B------:R-:W-:Y:S02]  /*0e60*/  PRMT R23, R110, 0x7632, R23 ;  /* 0x000076326e177816 */ /* 0x000fe40000000017 */
[----:B------:R-:W-:Y:S02]  /*0e70*/  PRMT R22, R111, 0x7632, R22 ;  /* 0x000076326f167816 */ /* 0x000fe40000000016 */
[----:B------:R-:W-:Y:S02]  /*0e80*/  PRMT R21, R100, 0x7632, R21 ;  /* 0x0000763264157816 */ /* 0x000fe40000000015 */
[----:B------:R-:W-:-:S02]  /*0e90*/  PRMT R20, R101, 0x7632, R20 ;  /* 0x0000763265147816 */ /* 0x000fc40000000014 */
[----:B------:R-:W-:Y:S02]  /*0ea0*/  PRMT R19, R102, 0x7632, R19 ;  /* 0x0000763266137816 */ /* 0x000fe40000000013 */
        /* <DEDUP_REMOVED lines=12> */
[----:B0-----:R-:W-:-:S07]  /*0f70*/  PRMT R6, R87, 0x7632, R6 ;  /* 0x0000763257067816 */ /* 0x001fce0000000006 */
.L_x_467:
[----:B0-----:R-:W0:Y:S08]  /*0f80*/  @P0 LDC.64 R2, c[0x0][0x3e0] ;  /* 0x0000f800ff020b82 */ /* 0x001e300000000a00 */
[----:B------:R-:W1:Y:S08]  /*0f90*/  LDC.64 R4, c[0x0][0x3c0] ;  /* 0x0000f000ff047b82 */ /* 0x000e700000000a00 */
[----:B------:R-:W2:Y:S01]  /*0fa0*/  LDC.64 R28, c[0x0][0x3c8] ;  /* 0x0000f200ff1c7b82 */ /* 0x000ea20000000a00 */
[----:B0-----:R-:W-:-:S05]  /*0fb0*/  @P0 IMAD.WIDE R2, R26, 0x2, R2 ;  /* 0x000000021a020825 */ /* 0x001fca00078e0202 */
[----:B------:R2:W3:Y:S01]  /*0fc0*/  @P0 LDG.E.U16 R0, desc[UR6][R2.64] ;  /* 0x0000000602000981 */ /* 0x0004e2000c1e1500 */
[----:B-1----:R-:W-:-:S05]  /*0fd0*/  IMAD.WIDE R4, R26, 0x4, R4 ;  /* 0x000000041a047825 */ /* 0x002fca00078e0204 */
[----:B------:R-:W4:Y:S01]  /*0fe0*/  LDG.E R126, desc[UR6][R4.64] ;  /* 0x00000006047e7981 */ /* 0x000f22000c1e1900 */
[----:B------:R-:W0:Y:S01]  /*0ff0*/  S2R R30, SR_TID.X ;  /* 0x00000000001e7919 */ /* 0x000e220000002100 */
[----:B--2---:R-:W-:-:S05]  /*1000*/  IMAD.WIDE R2, R26, 0x4, R28 ;  /* 0x000000041a027825 */ /* 0x004fca00078e021c */
[----:B-----5:R0:W5:Y:S01]  /*1010*/  LDG.E R5, desc[UR6][R2.64] ;  /* 0x0000000602057981 */ /* 0x020162000c1e1900 */
[----:B------:R-:W-:Y:S01]  /*1020*/  ISETP.NE.U32.AND P1, PT, RZ, UR10, PT ;  /* 0x0000000aff007c0c */ /* 0x000fe2000bf25070 */
[----:B------:R-:W-:-:S03]  /*1030*/  IMAD R27, R26, UR9, RZ ;  /* 0x000000091a1b7c24 */ /* 0x000fc6000f8e02ff */
[----:B------:R-:W-:Y:S02]  /*1040*/  ISETP.NE.AND.EX P1, PT, RZ, UR11, PT, P1 ;  /* 0x0000000bff007c0c */ /* 0x000fe4000bf25310 */
[----:B------:R-:W-:Y:S02]  /*1050*/  SHF.R.S32.HI R28, RZ, 0x1f, R27 ;  /* 0x0000001fff1c7819 */ /* 0x000fe4000001141b */
[----:B0-----:R-:W-:-:S05]  /*1060*/  LOP3.LUT R2, R30, 0x1f, RZ, 0xc0, !PT ;  /* 0x0000001f1e027812 */ /* 0x001fca00078ec0ff */
[----:B------:R0:W-:Y:S01]  /*1070*/  STL [R1+0x15c], R2 ;  /* 0x00015c0201007387 */ /* 0x0001e20000100800 */
[----:B------:R-:W-:Y:S01]  /*1080*/  HFMA2 R4, -RZ, RZ, 1.875, 0 ;  /* 0x3f800000ff047431 */ /* 0x000fe200000001ff */
[----:B------:R-:W-:Y:S02]  /*1090*/  LEA.HI R28, R28, R27, RZ, 0x3 ;  /* 0x0000001b1c1c7211 */ /* 0x000fe400078f18ff */
[----:B------:R-:W-:Y:S02]  /*10a0*/  ISETP.NE.AND P2, PT, RZ, UR8, PT ;  /* 0x00000008ff007c0c */ /* 0x000fe4000bf45270 */
[----:B------:R-:W-:Y:S02]  /*10b0*/  LEA.HI.SX32 R163, R28, R2, 0x1d ;  /* 0x000000021ca37211 */ /* 0x000fe400078feaff */
[----:B---3--:R-:W-:Y:S02]  /*10c0*/  @P0 SHF.L.U32 R4, R0, 0x10, RZ ;  /* 0x0000001000040819 */ /* 0x008fe400000006ff */
[----:B----4-:R-:W-:Y:S01]  /*10d0*/  FSEL R126, R126, RZ, !P2 ;  /* 0x000000ff7e7e7208 */ /* 0x010fe20005000000 */
[----:B0-----:R-:W-:Y:S06]  /*10e0*/  @P1 BRA `(.L_x_442) ;  /* 0x0000001c00041947 */ /* 0x001fec0003800000 */
        /* <DEDUP_REMOVED lines=10> */
[----:B------:R-:W4:Y:S01]  /*1190*/  LDL R195, [R1+0x150] ;  /* 0x0001500001c37983 */ /* 0x000f220000100800 */
[----:B0-----:R-:W-:-:S04]  /*11a0*/  IMAD.WIDE.U32 R128, R163, 0x10, R36 ;  /* 0x00000010a3807825 */ /* 0x001fc800078e0024 */
[----:B------:R-:W-:Y:S02]  /*11b0*/  IMAD.WIDE.U32 R120, R3, 0x10, R36 ;  /* 0x0000001003787825 */ /* 0x000fe400078e0024 */
[----:B------:R-:W2:Y:S02]  /*11c0*/  LDG.E.128 R128, desc[UR6][R128.64] ;  /* 0x0000000680807981 */ /* 0x000ea4000c1e1d00 */
[----:B-1----:R-:W-:Y:S02]  /*11d0*/  IMAD.WIDE.U32 R112, R144, 0x10, R28 ;  /* 0x0000001090707825 */ /* 0x002fe400078e001c */
[----:B------:R-:W3:Y:S02]  /*11e0*/  LDG.E.128 R120, desc[UR6][R120.64] ;  /* 0x0000000678787981 */ /* 0x000ee4000c1e1d00 */
[----:B------:R-:W-:Y:S02]  /*11f0*/  IMAD.WIDE.U32 R44, R127, 0x10, R36 ;  /* 0x000000107f2c7825 */ /* 0x000fe400078e0024 */
[----:B------:R-:W4:Y:S02]  /*1200*/  LDG.E.128 R112, desc[UR6][R112.64] ;  /* 0x0000000670707981 */ /* 0x000f24000c1e1d00 */
[----:B------:R-:W-:-:S02]  /*1210*/  IMAD.WIDE.U32 R188, R163, 0x10, R28 ;  /* 0x00000010a3bc7825 */ /* 0x000fc400078e001c */
[----:B------:R-:W4:Y:S02]  /*1220*/  LDG.E.128 R44, desc[UR6][R44.64] ;  /* 0x000000062c2c7981 */ /* 0x000f24000c1e1d00 */
[----:B------:R-:W-:Y:S02]  /*1230*/  IMAD.WIDE.U32 R116, R144, 0x10, R36 ;  /* 0x0000001090747825 */ /* 0x000fe400078e0024 */
[----:B------:R-:W4:Y:S02]  /*1240*/  LDG.E.128 R188, desc[UR6][R188.64] ;  /* 0x00000006bcbc7981 */ /* 0x000f24000c1e1d00 */
[----:B------:R-:W-:Y:S02]  /*1250*/  IMAD.WIDE.U32 R40, R127, 0x10, R28 ;  /* 0x000000107f287825 */ /* 0x000fe400078e001c */
[----:B------:R-:W4:Y:S02]  /*1260*/  LDG.E.128 R116, desc[UR6][R116.64] ;  /* 0x0000000674747981 */ /* 0x000f24000c1e1d00 */
[----:B------:R-:W-:-:S02]  /*1270*/  IMAD.WIDE.U32 R36, R2, 0x10, R36 ;  /* 0x0000001002247825 */ /* 0x000fc400078e0024 */
[----:B------:R-:W4:Y:S02]  /*1280*/  LDG.E.128 R40, desc[UR6][R40.64] ;  /* 0x0000000628287981 */ /* 0x000f24000c1e1d00 */
[--C-:B------:R-:W-:Y:S02]  /*1290*/  IMAD.WIDE.U32 R32, R2, 0x10, R28.reuse ;  /* 0x0000001002207825 */ /* 0x100fe400078e001c */
[----:B------:R-:W4:Y:S04]  /*12a0*/  LDG.E.128 R36, desc[UR6][R36.64] ;  /* 0x0000000624247981 */ /* 0x000f28000c1e1d00 */
[----:B------:R-:W4:Y:S01]  /*12b0*/  LDG.E.128 R32, desc[UR6][R32.64] ;  /* 0x0000000620207981 */ /* 0x000f22000c1e1d00 */
[----:B------:R-:W-:-:S06]  /*12c0*/  IMAD.WIDE.U32 R28, R3, 0x10, R28 ;  /* 0x00000010031c7825 */ /* 0x000fcc00078e001c */
[----:B------:R-:W4:Y:S01]  /*12d0*/  LDG.E.128 R28, desc[UR6][R28.64] ;  /* 0x000000061c1c7981 */ /* 0x000f22000c1e1d00 */
[C---:B------:R-:W-:Y:S02]  /*12e0*/  PRMT R172, R72.reuse, 0x7632, R172 ;  /* 0x0000763248ac7816 */ /* 0x040fe400000000ac */
        /* <DEDUP_REMOVED lines=31> */
[C---:B---3--:R-:W-:Y:S02]  /*14e0*/  PRMT R0, R123.reuse, 0x7632, R0 ;  /* 0x000076327b007816 */ /* 0x048fe40000000000 */
[----:B------:R-:W-:Y:S02]  /*14f0*/  SHF.L.U32 R169, R123, 0x10, RZ ;  /* 0x000000107ba97819 */ /* 0x000fe400000006ff */
[C---:B----4-:R-:W-:Y:S02]  /*1500*/  PRMT R226, R112.reuse, 0x7632, R226 ;  /* 0x0000763270e27816 */ /* 0x050fe400000000e2 */
[----:B------:R-:W-:Y:S02]  /*1510*/  SHF.L.U32 R184, R112, 0x10, RZ ;  /* 0x0000001070b87819 */ /* 0x000fe400000006ff */
[C---:B------:R-:W-:Y:S02]  /*1520*/  PRMT R124, R121.reuse, 0x7632, R124 ;  /* 0x00007632797c7816 */ /* 0x040fe4000000007c */
[----:B------:R-:W-:-:S02]  /*1530*/  SHF.L.U32 R132, R121, 0x10, RZ ;  /* 0x0000001079847819 */ /* 0x000fc400000006ff */
[----:B------:R-:W-:Y:S02]  /*1540*/  PRMT R112, R44, 0x7632, R112 ;  /* 0x000076322c707816 */ /* 0x000fe40000000070 */
[C---:B------:R-:W-:Y:S02]  /*1550*/  PRMT R123, R120.reuse, 0x7632, R123 ;  /* 0x00007632787b7816 */ /* 0x040fe4000000007b */
[----:B------:R-:W-:Y:S02]  /*1560*/  SHF.L.U32 R133, R120, 0x10, RZ ;  /* 0x0000001078857819 */ /* 0x000fe400000006ff */
[C---:B------:R-:W-:Y:S02]  /*1570*/  PRMT R121, R130.reuse, 0x7632, R121 ;  /* 0x0000763282797816 */ /* 0x040fe40000000079 */
[----:B------:R-:W-:Y:S02]  /*1580*/  SHF.L.U32 R167, R130, 0x10, RZ ;  /* 0x0000001082a77819 */ /* 0x000fe400000006ff */
[----:B------:R-:W-:-:S02]  /*1590*/  PRMT R120, R129, 0x7632, R120 ;  /* 0x0000763281787816 */ /* 0x000fc40000000078 */
[----:B------:R-:W-:Y:S02]  /*15a0*/  SHF.L.U32 R170, R129, 0x10, RZ ;  /* 0x0000001081aa7819 */ /* 0x000fe400000006ff */
[----:B------:R-:W-:Y:S02]  /*15b0*/  PRMT R230, R188, 0x7632, R230 ;  /* 0x00007632bce67816 */ /* 0x000fe400000000e6 */
[C---:B------:R-:W-:Y:S02]  /*15c0*/  PRMT R130, R118.reuse, 0x7632, R130 ;  /* 0x0000763276827816 */ /* 0x040fe40000000082 */
[----:B------:R-:W-:Y:S02]  /*15d0*/  SHF.L.U32 R153, R118, 0x10, RZ ;  /* 0x0000001076997819 */ /* 0x000fe400000006ff */
[----:B------:R-:W-:Y:S02]  /*15e0*/  SHF.L.U32 R188, R188, 0x10, RZ ;  /* 0x00000010bcbc7819 */ /* 0x000fe400000006ff */
[----:B------:R-:W-:-:S02]  /*15f0*/  PRMT R129, R116, 0x7632, R129 ;  /* 0x0000763274817816 */ /* 0x000fc40000000081 */
[----:B------:R-:W-:Y:S02]  /*1600*/  SHF.L.U32 R149, R116, 0x10, RZ ;  /* 0x0000001074957819 */ /* 0x000fe400000006ff */
[----:B------:R-:W-:Y:S01]  /*1610*/  SHF.L.U32 R118, R0, 0x10, RZ ;  /* 0x0000001000767819 */ /* 0x000fe200000006ff */
[----:B------:R-:W-:Y:S01]  /*1620*/  FADD.FTZ R0, -R126, R128 ;  /* 0x000000807e007221 */ /* 0x000fe20000010100 */
[----:B------:R-:W-:Y:S02]  /*1630*/  SHF.L.U32 R27, R27, 0x10, RZ ;  /* 0x000000101b1b7819 */ /* 0x000fe400000006ff */
[C---:B------:R-:W-:Y:S02]  /*1640*/  PRMT R116, R117.reuse, 0x7632, R116 ;  /* 0x0000763275747816 */ /* 0x040fe40000000074 */
[----:B------:R-:W-:Y:S02]  /*1650*/  SHF.L.U32 R150, R117, 0x10, RZ ;  /* 0x0000001075967819 */ /* 0x000fe400000006ff */
[----:B------:R-:W-:-:S02]  /*1660*/  PRMT R225, R113, 0x7632, R225 ;  /* 0x0000763271e17816 */ /* 0x000fc400000000e1 */
[----:B------:R-:W-:Y:S02]  /*1670*/  SHF.L.U32 R183, R113, 0x10, RZ ;  /* 0x0000001071b77819 */ /* 0x000fe400000006ff */
[----:B------:R-:W-:Y:S02]  /*1680*/  SHF.L.U32 R112, R112, 0x10, RZ ;  /* 0x0000001070707819 */ /* 0x000fe400000006ff */
[----:B------:R-:W-:Y:S02]  /*1690*/  PRMT R117, R119, 0x7632, R117 ;  /* 0x0000763277757816 */ /* 0x000fe40000000075 */
[C---:B------:R-:W-:Y:S02]  /*16a0*/  PRMT R113, R45.reuse, 0x7632, R113 ;  /* 0x000076322d717816 */ /* 0x040fe40000000071 */
[----:B------:R-:W-:Y:S01]  /*16b0*/  SHF.L.U32 R138, R45, 0x10, RZ ;  /* 0x000000102d8a7819 */ /* 0x000fe200000006ff */
[----:B------:R-:W-:Y:S01]  /*16c0*/  FADD.FTZ R169, -R126, R169 ;  /* 0x000000a97ea97221 */ /* 0x000fe20000010100 */
[----:B------:R-:W-:-:S02]  /*16d0*/  PRMT R45, R47, 0x7632, R45 ;  /* 0x000076322f2d7816 */ /* 0x000fc4000000002d */
[----:B------:R-:W-:Y:S02]  /*16e0*/  SHF.L.U32 R136, R47, 0x10, RZ ;  /* 0x000000102f887819 */ /* 0x000fe400000006ff */
[C---:B------:R-:W-:Y:S02]  /*16f0*/  PRMT R221, R41.reuse, 0x7632, R221 ;  /* 0x0000763229dd7816 */ /* 0x040fe400000000dd */
[----:B------:R-:W-:Y:S01]  /*1700*/  SHF.L.U32 R179, R41, 0x10, RZ ;  /* 0x0000001029b37819 */ /* 0x000fe200000006ff */
[----:B------:R-:W-:Y:S01]  /*1710*/  FADD.FTZ R171, -R126, R27 ;  /* 0x0000001b7eab7221 */ /* 0x000fe20000010100 */
[C---:B------:R-:W-:Y:S01]  /*1720*/  PRMT R41, R37.reuse, 0x7632, R41 ;  /* 0x0000763225297816 */ /* 0x040fe20000000029 */
[----:B------:R-:W-:Y:S01]  /*1730*/  FMUL.FTZ R176, R176, R188 ;  /* 0x000000bcb0b07220 */ /* 0x000fe20000410000 */
[----:B------:R-:W-:Y:S01]  /*1740*/  SHF.L.U32 R47, R37, 0x10, RZ ;  /* 0x00000010252f7819 */ /* 0x000fe200000006ff */
[----:B------:R-:W-:Y:S01]  /*1750*/  FADD.FTZ R37, -R126, R132 ;  /* 0x000000847e257221 */ /* 0x000fe20000010100 */
[----:B------:R-:W-:Y:S01]  /*1760*/  SHF.L.U32 R230, R230, 0x10, RZ ;  /* 0x00000010e6e67819 */ /* 0x000fe200000006ff */
[----:B-----5:R-:W-:Y:S01]  /*1770*/  FMUL.FTZ R0, R5, R0 ;  /* 0x0000000005007220 */ /* 0x020fe20000410000 */
[----:B------:R-:W-:Y:S01]  /*1780*/  SHF.L.U32 R117, R117, 0x10, RZ ;  /* 0x0000001075757819 */ /* 0x000fe200000006ff */
[----:B------:R-:W-:Y:S01]  /*1790*/  FADD.FTZ R132, -R126, R112 ;  /* 0x000000707e847221 */ /* 0x000fe20000010100 */
[----:B------:R-:W-:-:S02]  /*17a0*/  SHF.L.U32 R154, R119, 0x10, RZ ;  /* 0x00000010779a7819 */ /* 0x000fc400000006ff */
[C---:B------:R-:W-:Y:S02]  /*17b0*/  PRMT R215, R35.reuse, 0x7632, R215 ;  /* 0x0000763223d77816 */ /* 0x040fe400000000d7 */
[----:B------:R-:W-:Y:S01]  /*17c0*/  SHF.L.U32 R112, R35, 0x10, RZ ;  /* 0x0000001023707819 */ /* 0x000fe200000006ff */
[----:B------:R-:W-:Y:S01]  /*17d0*/  FMUL.FTZ R35, R5, R169 ;  /* 0x000000a905237220 */ /* 0x000fe20000410000 */
[C---:B------:R-:W-:Y:S01]  /*17e0*/  PRMT R229, R189.reuse, 0x7632, R229 ;  /* 0x00007632bde57816 */ /* 0x040fe200000000e5 */
[----:B------:R-:W-:Y:S01]  /*17f0*/  FADD.FTZ R170, -R126, R170 ;  /* 0x000000aa7eaa7221 */ /* 0x000fe20000010100 */
[----:B------:R-:W-:Y:S01]  /*1800*/  SHF.L.U32 R187, R189, 0x10, RZ ;  /* 0x00000010bdbb7819 */ /* 0x000fe200000006ff */
[----:B------:R-:W-:Y:S01]  /*1810*/  FMUL.FTZ R172, R172, R230 ;  /* 0x000000e6acac7220 */ /* 0x000fe20000410000 */
[----:B------:R-:W-:Y:S01]  /*1820*/  SHF.L.U32 R168, R120, 0x10, RZ ;  /* 0x0000001078a87819 */ /* 0x000fe200000006ff */
[----:B------:R-:W-:Y:S01]  /*1830*/  FADD.FTZ R169, RZ, R176 ;  /* 0x000000b0ffa97221 */ /* 0x000fe20000010000 */
[----:B------:R-:W-:Y:S01]  /*1840*/  SHF.L.U32 R119, R193, 0x10, RZ ;  /* 0x00000010c1777819 */ /* 0x000fe200000006ff */
[----:B------:R-:W-:Y:S01]  /*1850*/  FMUL.FTZ R171, R5, R171 ;  /* 0x000000ab05ab7220 */ /* 0x000fe20000410000 */
[----:B------:R-:W-:Y:S01]  /*1860*/  FFMA.FTZ R193, R0, R176, RZ ;  /* 0x000000b000c17223 */ /* 0x000fe200000100ff */
[----:B------:R-:W-:Y:S01]  /*1870*/  FADD.FTZ R162, -R126, R117 ;  /* 0x000000757ea27221 */ /* 0x000fe20000010100 */
[----:B------:R-:W-:Y:S01]  /*1880*/  SHF.L.U32 R117, R194, 0x10, RZ ;  /* 0x00000010c2757819 */ /* 0x000fe200000006ff */
[----:B------:R-:W-:Y:S01]  /*1890*/  FADD.FTZ R168, -R126, R168 ;  /* 0x000000a87ea87221 */ /* 0x000fe20000010100 */
[----:B------:R-:W-:Y:S01]  /*18a0*/  SHF.L.U32 R229, R229, 0x10, RZ ;  /* 0x00000010e5e57819 */ /* 0x000fe200000006ff */
[----:B------:R-:W-:Y:S01]  /*18b0*/  FMUL.FTZ R175, R175, R187 ;  /* 0x000000bbafaf7220 */ /* 0x000fe20000410000 */
[----:B------:R-:W-:Y:S01]  /*18c0*/  FMUL.FTZ R170, R5, R170 ;  /* 0x000000aa05aa7220 */ /* 0x000fe20000410000 */
[----:B------:R-:W-:Y:S01]  /*18d0*/  FADD.FTZ R194, R169, R172 ;  /* 0x000000aca9c27221 */ /* 0x000fe20000010000 */
[----:B------:R-:W-:Y:S01]  /*18e0*/  FFMA.FTZ R193, R171, R172, R193 ;  /* 0x000000acabc17223 */ /* 0x000fe200000100c1 */
[----:B------:R-:W-:Y:S01]  /*18f0*/  PRMT R228, R190, 0x7632, R228 ;  /* 0x00007632bee47816 */ /* 0x000fe200000000e4 */
[----:B------:R-:W-:Y:S01]  /*1900*/  FADD.FTZ R167, -R126, R167 ;  /* 0x000000a77ea77221 */ /* 0x000fe20000010100 */
[----:B------:R-:W-:Y:S01]  /*1910*/  SHF.L.U32 R186, R190, 0x10, RZ ;  /* 0x00000010beba7819 */ /* 0x000fe200000006ff */
[----:B------:R-:W-:Y:S01]  /*1920*/  FMUL.FTZ R169, R192, R229 ;  /* 0x000000e5c0a97220 */ /* 0x000fe20000410000 */
[----:B------:R-:W-:Y:S01]  /*1930*/  SHF.L.U32 R165, R121, 0x10, RZ ;  /* 0x0000001079a57819 */ /* 0x000fe200000006ff */
[----:B------:R-:W-:Y:S01]  /*1940*/  FMUL.FTZ R168, R5, R168 ;  /* 0x000000a805a87220 */ /* 0x000fe20000410000 */
[----:B------:R-:W-:Y:S01]  /*1950*/  FADD.FTZ R194, R194, R175 ;  /* 0x000000afc2c27221 */ /* 0x000fe20000010000 */
[----:B------:R-:W-:Y:S01]  /*1960*/  FFMA.FTZ R193, R170, R175, R193 ;  /* 0x000000afaac17223 */ /* 0x000fe200000100c1 */
[----:B------:R-:W-:-:S02]  /*1970*/  PRMT R125, R122, 0x7632, R125 ;  /* 0x000076327a7d7816 */ /* 0x000fc4000000007d */
[----:B------:R-:W-:Y:S01]  /*1980*/  SHF.L.U32 R134, R122, 0x10, RZ ;  /* 0x000000107a867819 */ /* 0x000fe200000006ff */
[----:B------:R-:W-:Y:S01]  /*1990*/  FADD.FTZ R165, -R126, R165 ;  /* 0x000000a57ea57221 */ /* 0x000fe20000010100 */
[C---:B------:R-:W-:Y:S01]  /*19a0*/  PRMT R122, R131.reuse, 0x7632, R122 ;  /* 0x00007632837a7816 */ /* 0x040fe2000000007a */
[----:B------:R-:W-:Y:S01]  /*19b0*/  FMUL.FTZ R174, R174, R186 ;  /* 0x000000baaeae7220 */ /* 0x000fe20000410000 */
[----:B------:R-:W-:Y:S01]  /*19c0*/  SHF.L.U32 R164, R131, 0x10, RZ ;  /* 0x0000001083a47819 */ /* 0x000fe200000006ff */
[----:B------:R-:W-:Y:S01]  /*19d0*/  FMUL.FTZ R167, R5, R167 ;  /* 0x000000a705a77220 */ /* 0x000fe20000410000 */
[----:B------:R-:W-:Y:S01]  /*19e0*/  SHF.L.U32 R228, R228, 0x10, RZ ;  /* 0x00000010e4e47819 */ /* 0x000fe200000006ff */
[----:B------:R-:W-:Y:S01]  /*19f0*/  FADD.FTZ R194, R194, R169 ;  /* 0x000000a9c2c27221 */ /* 0x000fe20000010000 */
[----:B------:R-:W-:Y:S01]  /*1a00*/  FFMA.FTZ R193, R168, R169, R193 ;  /* 0x000000a9a8c17223 */ /* 0x000fe200000100c1 */
[C---:B------:R-:W-:Y:S01]  /*1a10*/  PRMT R227, R191.reuse, 0x7632, R227 ;  /* 0x00007632bfe37816 */ /* 0x040fe200000000e3 */
[----:B------:R-:W-:Y:S01]  /*1a20*/  FADD.FTZ R164, -R126, R164 ;  /* 0x000000a47ea47221 */ /* 0x000fe20000010100 */
[----:B------:R-:W-:Y:S01]  /*1a30*/  SHF.L.U32 R185, R191, 0x10, RZ ;  /* 0x00000010bfb97819 */ /* 0x000fe200000006ff */
[----:B------:R-:W-:Y:S01]  /*1a40*/  FMUL.FTZ R166, R166, R228 ;  /* 0x000000e4a6a67220 */ /* 0x000fe20000410000 */
[----:B------:R-:W-:Y:S01]  /*1a50*/  SHF.L.U32 R122, R122, 0x10, RZ ;  /* 0x000000107a7a7819 */ /* 0x000fe200000006ff */
[----:B------:R-:W-:Y:S01]  /*1a60*/  FMUL.FTZ R165, R5, R165 ;  /* 0x000000a505a57220 */ /* 0x000fe20000410000 */
[----:B------:R-:W-:Y:S01]  /*1a70*/  FADD.FTZ R194, R194, R174 ;  /* 0x000000aec2c27221 */ /* 0x000fe20000010000 */
[----:B------:R-:W-:Y:S01]  /*1a80*/  FFMA.FTZ R193, R167, R174, R193 ;  /* 0x000000aea7c17223 */ /* 0x000fe200000100c1 */
[----:B------:R-:W-:Y:S01]  /*1a90*/  SHF.L.U32 R227, R227, 0x10, RZ ;  /* 0x00000010e3e37819 */ /* 0x000fe200000006ff */
[----:B------:R-:W-:Y:S01]  /*1aa0*/  FADD.FTZ R160, -R126, R122 ;  /* 0x0000007a7ea07221 */ /* 0x000fe20000010100 */
[----:B------:R-:W-:Y:S01]  /*1ab0*/  FMUL.FTZ R173, R173, R185 ;  /* 0x000000b9adad7220 */ /* 0x000fe20000410000 */
[----:B------:R-:W-:Y:S01]  /*1ac0*/  FMUL.FTZ R164, R5, R164 ;  /* 0x000000a405a47220 */ /* 0x000fe20000410000 */
[----:B------:R-:W-:Y:S01]  /*1ad0*/  FADD.FTZ R194, R194, R166 ;  /* 0x000000a6c2c27221 */ /* 0x000fe20000010000 */
[----:B------:R-:W-:Y:S01]  /*1ae0*/  FFMA.FTZ R193, R165, R166, R193 ;  /* 0x000000a6a5c17223 */ /* 0x000fe200000100c1 */
[----:B------:R-:W-:Y:S01]  /*1af0*/  SHF.L.U32 R129, R129, 0x10, RZ ;  /* 0x0000001081817819 */ /* 0x000fe200000006ff */
[----:B------:R-:W-:Y:S01]  /*1b00*/  FADD.FTZ R149, -R126, R149 ;  /* 0x000000957e957221 */ /* 0x000fe20000010100 */
[----:B------:R-:W-:Y:S01]  /*1b10*/  FMUL.FTZ R161, R161, R227 ;  /* 0x000000e3a1a17220 */ /* 0x000fe20000410000 */
[C---:B------:R-:W-:Y:S01]  /*1b20*/  FMUL.FTZ R160, R5.reuse, R160 ;  /* 0x000000a005a07220 */ /* 0x040fe20000410000 */
        /* <DEDUP_REMOVED lines=34> */
[C---:B------:R-:W-:Y:S01]  /*1d50*/  PRMT R223, R115.reuse, 0x7632, R223 ;  /* 0x0000763273df7816 */ /* 0x040fe200000000df */
[----:B------:R-:W-:Y:S01]  /*1d60*/  FADD.FTZ R154, -R126, R154 ;  /* 0x0000009a7e9a7221 */ /* 0x000fe20000010100 */
        /* <DEDUP_REMOVED lines=20> */
[C---:B------:R-:W-:Y:S01]  /*1eb0*/  PRMT R220, R42.reuse, 0x7632, R220 ;  /* 0x000076322adc7816 */ /* 0x040fe200000000dc */
[----:B------:R-:W-:Y:S01]  /*1ec0*/  FMUL.FTZ R139, R5, R139 ;  /* 0x0000008b058b7220 */ /* 0x000fe20000410000 */
[----:B------:R-:W-:Y:S01]  /*1ed0*/  SHF.L.U32 R178, R42, 0x10, RZ ;  /* 0x000000102ab27819 */ /* 0x000fe200000006ff */
[----:B------:R-:W-:Y:S01]  /*1ee0*/  FADD.FTZ R194, R194, R158 ;  /* 0x0000009ec2c27221 */ /* 0x000fe20000010000 */
[----:B------:R-:W-:Y:S01]  /*1ef0*/  FFMA.FTZ R193, R162, R158, R193 ;  /* 0x0000009ea2c17223 */ /* 0x000fe200000100c1 */
[----:B------:R-:W-:-:S02]  /*1f00*/  PRMT R42, R38, 0x7632, R42 ;  /* 0x00007632262a7816 */ /* 0x000fc4000000002a */
[----:B------:R-:W-:Y:S01]  /*1f10*/  SHF.L.U32 R114, R38, 0x10, RZ ;  /* 0x0000001026727819 */ /* 0x000fe200000006ff */
[C---:B------:R-:W-:Y:S01]  /*1f20*/  FADD.FTZ R38, -R126.reuse, R134 ;  /* 0x000000867e267221 */ /* 0x040fe20000010100 */
[----:B------:R-:W-:Y:S01]  /*1f30*/  SHF.L.U32 R113, R113, 0x10, RZ ;  /* 0x0000001071717819 */ /* 0x000fe200000006ff */
[----:B------:R-:W-:Y:S01]  /*1f40*/  FADD.FTZ R138, -R126, R138 ;  /* 0x0000008a7e8a7221 */ /* 0x000fe20000010100 */
[----:B------:R-:W-:Y:S01]  /*1f50*/  PRMT R134, R81, 0x7632, R134 ;  /* 0x0000763251867816 */ /* 0x000fe20000000086 */
        /* <DEDUP_REMOVED lines=10> */
[----:B------:R-:W-:Y:S01]  /*2000*/  SHF.L.U32 R221, R221, 0x10, RZ ;  /* 0x00000010dddd7819 */ /* 0x000fe200000006ff */
[----:B------:R-:W-:Y:S01]  /*2010*/  FADD.FTZ R194, R194, R135 ;  /* 0x00000087c2c27221 */ /* 0x000fe20000010000 */
[----:B------:R-:W-:Y:S01]  /*2020*/  FFMA.FTZ R193, R132, R135, R193 ;  /* 0x0000008784c17223 */ /* 0x000fe200000100c1 */
[----:B------:R-:W-:-:S02]  /*2030*/  PRMT R40, R36, 0x7632, R40 ;  /* 0x0000763224287816 */ /* 0x000fc40000000028 */
[----:B------:R-:W-:Y:S01]  /*2040*/  SHF.L.U32 R46, R36, 0x10, RZ ;  /* 0x00000010242e7819 */ /* 0x000fe200000006ff */
[----:B------:R-:W-:Y:S01]  /*2050*/  FADD.FTZ R36, -R126, R133 ;  /* 0x000000857e247221 */ /* 0x000fe20000010100 */
[----:B------:R-:W-:Y:S01]  /*2060*/  SHF.L.U32 R44, R44, 0x10, RZ ;  /* 0x000000102c2c7819 */ /* 0x000fe200000006ff */
[----:B------:R-:W-:Y:S01]  /*2070*/  FADD.FTZ R137, -R126, R137 ;  /* 0x000000897e897221 */ /* 0x000fe20000010100 */
[----:B------:R-:W-:Y:S01]  /*2080*/  PRMT R133, R82, 0x7632, R133 ;  /* 0x0000763252857816 */ /* 0x000fe20000000085 */
[----:B------:R-:W-:Y:S01]  /*2090*/  FMUL.FTZ R134, R134, R221 ;  /* 0x000000dd86867220 */ /* 0x000fe20000410000 */
[----:B------:R-:W-:Y:S01]  /*20a0*/  FMUL.FTZ R130, R5, R130 ;  /* 0x0000008205827220 */ /* 0x000fe20000410000 */
[----:B------:R-:W-:Y:S01]  /*20b0*/  FADD.FTZ R194, R194, R142 ;  /* 0x0000008ec2c27221 */ /* 0x000fe20000010000 */
[----:B------:R-:W-:Y:S01]  /*20c0*/  FFMA.FTZ R193, R138, R142, R193 ;  /* 0x0000008e8ac17223 */ /* 0x000fe200000100c1 */
[C---:B------:R-:W-:Y:S02]  /*20d0*/  PRMT R219, R43.reuse, 0x7632, R219 ;  /* 0x000076322bdb7816 */ /* 0x040fe400000000db */
[----:B------:R-:W-:-:S02]  /*20e0*/  SHF.L.U32 R177, R43, 0x10, RZ ;  /* 0x000000102bb17819 */ /* 0x000fc400000006ff */
[C---:B------:R-:W-:Y:S02]  /*20f0*/  PRMT R43, R39.reuse, 0x7632, R43 ;  /* 0x00007632272b7816 */ /* 0x040fe4000000002b */
[----:B------:R-:W-:Y:S01]  /*2100*/  SHF.L.U32 R115, R39, 0x10, RZ ;  /* 0x0000001027737819 */ /* 0x000fe200000006ff */
[C---:B------:R-:W-:Y:S01]  /*2110*/  FADD.FTZ R39, -R126.reuse, R46 ;  /* 0x0000002e7e277221 */ /* 0x040fe20000010100 */
[----:B------:R-:W-:Y:S01]  /*2120*/  SHF.L.U32 R133, R133, 0x10, RZ ;  /* 0x0000001085857819 */ /* 0x000fe200000006ff */
        /* <DEDUP_REMOVED lines=9> */
[----:B------:R-:W-:-:S02]  /*21c0*/  SHF.L.U32 R124, R124, 0x10, RZ ;  /* 0x000000107c7c7819 */ /* 0x000fc400000006ff */
        /* <DEDUP_REMOVED lines=8> */
[----:B------:R-:W-:Y:S01]  /*2250*/  SHF.L.U32 R114, R42, 0x10, RZ ;  /* 0x000000102a727819 */ /* 0x000fe200000006ff */
[----:B------:R-:W-:Y:S01]  /*2260*/  FADD.FTZ R194, R194, R141 ;  /* 0x0000008dc2c27221 */ /* 0x000fe20000010000 */
[----:B------:R-:W-:Y:S01]  /*2270*/  FFMA.FTZ R193, R137, R141, R193 ;  /* 0x0000008d89c17223 */ /* 0x000fe200000100c1 */
[----:B------:R-:W-:Y:S01]  /*2280*/  SHF.L.U32 R43, R43, 0x10, RZ ;  /* 0x000000102b2b7819 */ /* 0x000fe200000006ff */
[C---:B------:R-:W-:Y:S01]  /*2290*/  FADD.FTZ R121, -R126.reuse, R123 ;  /* 0x0000007b7e797221 */ /* 0x040fe20000010100 */
[C---:B------:R-:W-:Y:S01]  /*22a0*/  FADD.FTZ R123, -R126.reuse, R124 ;  /* 0x0000007c7e7b7221 */ /* 0x040fe20000010100 */
[----:B------:R-:W-:Y:S01]  /*22b0*/  SHF.L.U32 R131, R131, 0x10, RZ ;  /* 0x0000001083837819 */ /* 0x000fe200000006ff */
[C---:B------:R-:W-:Y:S01]  /*22c0*/  FADD.FTZ R120, -R126.reuse, R118 ;  /* 0x000000767e787221 */ /* 0x040fe20000010100 */
[----:B------:R-:W-:Y:S01]  /*22d0*/  SHF.L.U32 R219, R219, 0x10, RZ ;  /* 0x00000010dbdb7819 */ /* 0x000fe200000006ff */
[C---:B------:R-:W-:Y:S01]  /*22e0*/  FADD.FTZ R124, -R126.reuse, R125 ;  /* 0x0000007d7e7c7221 */ /* 0x040fe20000010100 */
[----:B------:R-:W-:Y:S01]  /*22f0*/  FADD.FTZ R128, -R126, R45 ;  /* 0x0000002d7e807221 */ /* 0x000fe20000010100 */
[----:B------:R-:W-:Y:S01]  /*2300*/  FMUL.FTZ R140, R140, R177 ;  /* 0x000000b18c8c7220 */ /* 0x000fe20000410000 */
[----:B------:R-:W-:Y:S01]  /*2310*/  FMUL.FTZ R136, R5, R136 ;  /* 0x0000008805887220 */ /* 0x000fe20000410000 */
[----:B------:R-:W-:Y:S01]  /*2320*/  FADD.FTZ R194, R194, R133 ;  /* 0x00000085c2c27221 */ /* 0x000fe20000010000 */
[----:B------:R-:W-:Y:S01]  /*2330*/  FFMA.FTZ R193, R129, R133, R193 ;  /* 0x0000008581c17223 */ /* 0x000fe200000100c1 */
[C---:B------:R-:W-:Y:S01]  /*2340*/  FADD.FTZ R42, -R126.reuse, R115 ;  /* 0x000000737e2a7221 */ /* 0x040fe20000010100 */
[C---:B------:R-:W-:Y:S01]  /*2350*/  FADD.FTZ R118, -R126.reuse, R46 ;  /* 0x0000002e7e767221 */ /* 0x040fe20000010100 */
[C---:B------:R-:W-:Y:S01]  /*2360*/  FADD.FTZ R122, -R126.reuse, R47 ;  /* 0x0000002f7e7a7221 */ /* 0x040fe20000010100 */
[C---:B------:R-:W-:Y:S01]  /*2370*/  FADD.FTZ R125, -R126.reuse, R114 ;  /* 0x000000727e7d7221 */ /* 0x040fe20000010100 */
[--C-:B------:R-:W-:Y:S01]  /*2380*/  FADD.FTZ R126, -R126, R43.reuse ;  /* 0x0000002b7e7e7221 */ /* 0x100fe20000010100 */
        /* <DEDUP_REMOVED lines=16> */
[----:B------:R-:W-:Y:S01]  /*2490*/  FMUL.FTZ R43, R43, R218 ;  /* 0x000000da2b2b7220 */ /* 0x000fe20000410000 */
[----:B------:R-:W-:Y:S01]  /*24a0*/  PRMT R217, R33, 0x7632, R217 ;  /* 0x0000763221d97816 */ /* 0x000fe200000000d9 */
[----:B------:R-:W-:Y:S01]  /*24b0*/  FMUL.FTZ R118, R5, R118 ;  /* 0x0000007605767220 */ /* 0x000fe20000410000 */
[----:B------:R-:W-:Y:S01]  /*24c0*/  SHF.L.U32 R114, R33, 0x10, RZ ;  /* 0x0000001021727819 */ /* 0x000fe200000006ff */
[----:B------:R-:W-:Y:S01]  /*24d0*/  FADD.FTZ R194, R194, R27 ;  /* 0x0000001bc2c27221 */ /* 0x000fe20000010000 */
[----:B------:R-:W-:Y:S01]  /*24e0*/  SHF.L.U32 R28, R97, 0x10, RZ ;  /* 0x00000010611c7819 */ /* 0x000fe200000006ff */
        /* <DEDUP_REMOVED lines=10> */
[----:B------:R-:W-:Y:S01]  /*2590*/  FMUL.FTZ R44, R44, R217 ;  /* 0x000000d92c2c7220 */ /* 0x000fe20000410000 */
[C---:B------:R-:W-:Y:S01]  /*25a0*/  PRMT R216, R34.reuse, 0x7632, R216 ;  /* 0x0000763222d87816 */ /* 0x040fe200000000d8 */
[C---:B------:R-:W-:Y:S01]  /*25b0*/  FMUL.FTZ R122, R5.reuse, R122 ;  /* 0x0000007a057a7220 */ /* 0x040fe20000410000 */
        /* <DEDUP_REMOVED lines=65> */
[----:B------:R-:W-:Y:S01]  /*29d0*/  FADD.FTZ R233, R233, R117 ;  /* 0x00000075e9e97221 */ /* 0x000fe20000010000 */
[----:B------:R-:W-:Y:S01]  /*29e0*/  FFMA.FTZ R234, R124, R117, R234 ;  /* 0x000000757cea7223 */ /* 0x000fe200000100ea */
[----:B------:R-:W-:Y:S01]  /*29f0*/  FMUL.FTZ R192, R0, R188 ;  /* 0x000000bc00c07220 */ /* 0x000fe20000410000 */
[----:B------:R-:W-:Y:S01]  /*2a00*/  FMUL.FTZ R235, R171, R230 ;  /* 0x000000e6abeb7220 */ /* 0x000fe20000410000 */
[----:B------:R-:W-:Y:S01]  /*2a10*/  FMUL.FTZ R119, R119, R211 ;  /* 0x000000d377777220 */ /* 0x000fe20000410000 */
[----:B------:R-:W-:Y:S01]  /*2a20*/  FMUL.FTZ R120, R5, R120 ;  /* 0x0000007805787220 */ /* 0x000fe20000410000 */
[----:B------:R-:W-:Y:S01]  /*2a30*/  FADD.FTZ R233, R233, R34 ;  /* 0x00000022e9e97221 */ /* 0x000fe20000010000 */
[----:B------:R-:W-:Y:S01]  /*2a40*/  FFMA.FTZ R234, R35, R34, R234 ;  /* 0x0000002223ea7223 */ /* 0x000fe200000100ea */
[----:B------:R0:W-:Y:S01]  /*2a50*/  STL [R1+0x4], R192 ;  /* 0x000004c001007387 */ /* 0x0001e20000100800 */
[----:B------:R-:W-:Y:S01]  /*2a60*/  FMUL.FTZ R210, R170, R187 ;  /* 0x000000bbaad27220 */ /* 0x000fe20000410000 */
[----:B------:R-:W-:Y:S01]  /*2a70*/  FMUL.FTZ R209, R167, R186 ;  /* 0x000000baa7d17220 */ /* 0x000fe20000410000 */
[----:B------:R-:W-:Y:S01]  /*2a80*/  FMUL.FTZ R208, R164, R185 ;  /* 0x000000b9a4d07220 */ /* 0x000fe20000410000 */
[----:B------:R1:W-:Y:S01]  /*2a90*/  STL [R1], R235 ;  /* 0x000000eb01007387 */ /* 0x0003e20000100800 */
        /* <DEDUP_REMOVED lines=15> */
[----:B0-----:R-:W-:Y:S01]  /*2b90*/  FMUL.FTZ R192, R35, R231 ;  /* 0x000000e723c07220 */ /* 0x001fe20000410000 */
[----:B------:R-:W-:Y:S01]  /*2ba0*/  FMUL.FTZ R232, R168, R229 ;  /* 0x000000e5a8e87220 */ /* 0x000fe20000410000 */
[----:B------:R-:W-:Y:S01]  /*2bb0*/  FADD.FTZ R233, R233, R119 ;  /* 0x00000077e9e97221 */ /* 0x000fe20000010000 */
[----:B------:R-:W-:Y:S01]  /*2bc0*/  FFMA.FTZ R234, R120, R119, R234 ;  /* 0x0000007778ea7223 */ /* 0x000fe200000100ea */
[----:B-1----:R-:W-:Y:S01]  /*2bd0*/  FMUL.FTZ R235, R165, R228 ;  /* 0x000000e4a5eb7220 */ /* 0x002fe20000410000 */
        /* <DEDUP_REMOVED lines=18> */
.L_x_442:
[----:B------:R-:W0:Y:S01]  /*2d00*/  LDC.64 R28, c[0x0][0x428] ;  /* 0x00010a00ff1c7b82 */ /* 0x000e220000000a00 */
[----:B------:R-:W-:Y:S01]  /*2d10*/  IADD3 R144, PT, PT, R163, 0x20, RZ ;  /* 0x00000020a3907810 */ /* 0x000fe20007ffe0ff */
[----:B------:R-:W2:Y:S04]  /*2d20*/  LDL R248, [R1+0x158] ;  /* 0x0001580001f87983 */ /* 0x000ea80000100800 */
[----:B------:R-:W3:Y:S02]  /*2d30*/  LDL R249, [R1+0x154] ;  /* 0x0001540001f97983 */ /* 0x000ee40000100800 */
[----:B------:R-:W1:Y:S02]  /*2d40*/  LDC.64 R36, c[0x0][0x3a8] ;  /* 0x0000ea00ff247b82 */ /* 0x000e640000000a00 */
[----:B------:R-:W4:Y:S04]  /*2d50*/  LDL R250, [R1+0x150] ;  /* 0x0001500001fa7983 */ /* 0x000f280000100800 */
[----:B------:R-:W4:Y:S04]  /*2d60*/  LDL R251, [R1+0x14c] ;  /* 0x00014c0001fb7983 */ /* 0x000f280000100800 */
[----:B------:R-:W4:Y:S01]  /*2d70*/  LDL R252, [R1+0x148] ;  /* 0x0001480001fc7983 */ /* 0x000f220000100800 */
[----:B0-----:R-:W-:-:S06]  /*2d80*/  IMAD.WIDE.U32 R52, R144, 0x10, R28 ;  /* 0x0000001090347825 */ /* 0x001fcc00078e001c */
[----:B------:R-:W2:Y:S01]  /*2d90*/  LDG.E.128 R52, desc[UR6][R52.64] ;  /* 0x0000000634347981 */ /* 0x000ea2000c1e1d00 */
[C---:B------:R-:W-:Y:S01]  /*2da0*/  IADD3 R3, PT, PT, R163.reuse, 0x80, RZ ;  /* 0x00000080a3037810 */ /* 0x040fe20007ffe0ff */
[----:B-1----:R-:W-:-:S04]  /*2db0*/  IMAD.WIDE.U32 R64, R163, 0x10, R36 ;  /* 0x00000010a3407825 */ /* 0x002fc800078e0024 */
[--C-:B------:R-:W-:Y:S02]  /*2dc0*/  IMAD.WIDE.U32 R60, R3, 0x10, R36.reuse ;  /* 0x00000010033c7825 */ /* 0x100fe400078e0024 */
[----:B------:R-:W3:Y:S02]  /*2dd0*/  LDG.E.128 R64, desc[UR6][R64.64] ;  /* 0x0000000640407981 */ /* 0x000ee4000c1e1d00 */
[----:B------:R-:W-:Y:S02]  /*2de0*/  IMAD.WIDE.U32 R56, R144, 0x10, R36 ;  /* 0x0000001090387825 */ /* 0x000fe400078e0024 */
[----:B------:R-:W4:Y:S04]  /*2df0*/  LDG.E.128 R60, desc[UR6][R60.64] ;  /* 0x000000063c3c7981 */ /* 0x000f28000c1e1d00 */
[----:B------:R-:W4:Y:S01]  /*2e00*/  LDG.E.128 R56, desc[UR6][R56.64] ;  /* 0x0000000638387981 */ /* 0x000f22000c1e1d00 */
[----:B------:R-:W-:-:S02]  /*2e10*/  IADD3 R127, PT, PT, R163, 0x40, RZ ;  /* 0x00000040a37f7810 */ /* 0x000fc40007ffe0ff */
[----:B------:R-:W-:-:S03]  /*2e20*/  IADD3 R2, PT, PT, R163, 0x60, RZ ;  /* 0x00000060a3027810 */ /* 0x000fc60007ffe0ff */
[----:B------:R-:W-:-:S04]  /*2e30*/  IMAD.WIDE.U32 R44, R127, 0x10, R36 ;  /* 0x000000107f2c7825 */ /* 0x000fc800078e0024 */
[----:B------:R-:W-:Y:S02]  /*2e40*/  IMAD.WIDE.U32 R40, R127, 0x10, R28 ;  /* 0x000000107f287825 */ /* 0x000fe400078e001c */
[----:B------:R-:W4:Y:S02]  /*2e50*/  LDG.E.128 R44, desc[UR6][R44.64] ;  /* 0x000000062c2c7981 */ /* 0x000f24000c1e1d00 */
[C---:B------:R-:W-:Y:S02]  /*2e60*/  IMAD.WIDE.U32 R36, R2.reuse, 0x10, R36 ;  /* 0x0000001002247825 */ /* 0x040fe400078e0024 */
[----:B------:R-:W4:Y:S02]  /*2e70*/  LDG.E.128 R40, desc[UR6][R40.64] ;  /* 0x0000000628287981 */ /* 0x000f24000c1e1d00 */
[--C-:B------:R-:W-:Y:S02]  /*2e80*/  IMAD.WIDE.U32 R188, R163, 0x10, R28.reuse ;  /* 0x00000010a3bc7825 */ /* 0x100fe400078e001c */
[----:B------:R-:W4:Y:S02]  /*2e90*/  LDG.E.128 R36, desc[UR6][R36.64] ;  /* 0x0000000624247981 */ /* 0x000f24000c1e1d00 */
[----:B------:R-:W-:-:S02]  /*2ea0*/  IMAD.WIDE.U32 R32, R2, 0x10, R28 ;  /* 0x0000001002207825 */ /* 0x000fc400078e001c */
        /* <DEDUP_REMOVED lines=28> */
[C---:B----4-:R-:W-:Y:S02]  /*3070*/  PRMT R112, R60.reuse, 0x7632, R112 ;  /* 0x000076323c707816 */ /* 0x050fe40000000070 */
        /* <DEDUP_REMOVED lines=8> */
[----:B------:R-:W-:Y:S01]  /*3100*/  SHF.L.U32 R150, R57, 0x10, RZ ;  /* 0x0000001039967819 */ /* 0x000fe200000006ff */
[----:B0-----:R-:W-:-:S04]  /*3110*/  IMAD.WIDE.U32 R68, R163, 0x10, R52 ;  /* 0x00000010a3447825 */ /* 0x001fc800078e0034 */
[----:B------:R-:W-:Y:S01]  /*3120*/  IMAD.WIDE.U32 R64, R144, 0x10, R52 ;  /* 0x0000001090407825 */ /* 0x000fe200078e0034 */
[----:B------:R-:W-:Y:S01]  /*3130*/  PRMT R115, R63, 0x7632, R115 ;  /* 0x000076323f737816 */ /* 0x000fe20000000073 */
[----:B------:R-:W5:Y:S02]  /*3140*/  LDG.E.128 R68, desc[UR6][R68.64] ;  /* 0x0000000644447981 */ /* 0x000f64000c1e1d00 */
[----:B------:R-:W-:-:S04]  /*3150*/  IMAD.WIDE.U32 R60, R127, 0x10, R52 ;  /* 0x000000107f3c7825 */ /* 0x000fc800078e0034 */
[----:B------:R-:W-:-:S04]  /*3160*/  IMAD.WIDE.U32 R56, R2, 0x10, R52 ;  /* 0x0000001002387825 */ /* 0x000fc800078e0034 */
[----:B------:R-:W-:Y:S01]  /*3170*/  IMAD.WIDE.U32 R52, R3, 0x10, R52 ;  /* 0x0000001003347825 */ /* 0x000fe200078e0034 */
[----:B------:R-:W-:Y:S02]  /*3180*/  SHF.L.U32 R169, R63, 0x10, RZ ;  /* 0x000000103fa97819 */ /* 0x000fe400000006ff */
[C---:B------:R-:W-:Y:S02]  /*3190*/  PRMT R113, R62.reuse, 0x7632, R113 ;  /* 0x000076323e717816 */ /* 0x040fe40000000071 */
[----:B------:R-:W-:Y:S02]  /*31a0*/  SHF.L.U32 R121, R62, 0x10, RZ ;  /* 0x000000103e797819 */ /* 0x000fe400000006ff */
[C---:B------:R-:W-:Y:S01]  /*31b0*/  PRMT R114, R66.reuse, 0x7632, R114 ;  /* 0x0000763242727816 */ /* 0x040fe20000000072 */
[----:B------:R-:W5:Y:S01]  /*31c0*/  LDG.E.128 R60, desc[UR6][R60.64] ;  /* 0x000000063c3c7981 */ /* 0x000f62000c1e1d00 */
[----:B------:R-:W-:Y:S02]  /*31d0*/  SHF.L.U32 R167, R66, 0x10, RZ ;  /* 0x0000001042a77819 */ /* 0x000fe400000006ff */
[----:B------:R-:W-:-:S02]  /*31e0*/  PRMT R27, R67, 0x7632, R27 ;  /* 0x00007632431b7816 */ /* 0x000fc4000000001b */
[----:B------:R-:W-:Y:S02]  /*31f0*/  SHF.L.U32 R164, R67, 0x10, RZ ;  /* 0x0000001043a47819 */ /* 0x000fe400000006ff */
        /* <DEDUP_REMOVED lines=17> */
[C---:B------:R-:W-:Y:S02]  /*3310*/  PRMT R41, R37.reuse, 0x7632, R41 ;  /* 0x0000763225297816 */ /* 0x040fe40000000029 */
[----:B------:R-:W-:Y:S01]  /*3320*/  SHF.L.U32 R47, R37, 0x10, RZ ;  /* 0x00000010252f7819 */ /* 0x000fe200000006ff */
[----:B------:R-:W-:Y:S01]  /*3330*/  FADD.FTZ R37, -R126, R119 ;  /* 0x000000777e257221 */ /* 0x000fe20000010100 */
[C---:B------:R-:W-:Y:S02]  /*3340*/  PRMT R230, R188.reuse, 0x7632, R230 ;  /* 0x00007632bce67816 */ /* 0x040fe400000000e6 */
[----:B------:R-:W-:-:S02]  /*3350*/  SHF.L.U32 R188, R188, 0x10, RZ ;  /* 0x00000010bcbc7819 */ /* 0x000fc400000006ff */
[----:B------:R-:W-:Y:S01]  /*3360*/  SHF.L.U32 R119, R0, 0x10, RZ ;  /* 0x0000001000777819 */ /* 0x000fe200000006ff */
[----:B------:R-:W-:Y:S01]  /*3370*/  FADD.FTZ R0, -R126, R118 ;  /* 0x000000767e007221 */ /* 0x000fe20000010100 */
[----:B------:R-:W-:Y:S02]  /*3380*/  SHF.L.U32 R116, R116, 0x10, RZ ;  /* 0x0000001074747819 */ /* 0x000fe400000006ff */
[----:B------:R-:W-:Y:S01]  /*3390*/  SHF.L.U32 R112, R112, 0x10, RZ ;  /* 0x0000001070707819 */ /* 0x000fe200000006ff */
[----:B------:R-:W-:Y:S01]  /*33a0*/  FADD.FTZ R169, -R126, R169 ;  /* 0x000000a97ea97221 */ /* 0x000fe20000010100 */
[C---:B------:R-:W-:Y:S02]  /*33b0*/  PRMT R220, R42.reuse, 0x7632, R220 ;  /* 0x000076322adc7816 */ /* 0x040fe400000000dc */
[----:B------:R-:W-:Y:S01]  /*33c0*/  SHF.L.U32 R178, R42, 0x10, RZ ;  /* 0x000000102ab27819 */ /* 0x000fe200000006ff */
[----:B------:R-:W-:Y:S01]  /*33d0*/  FADD.FTZ R171, -R126, R116 ;  /* 0x000000747eab7221 */ /* 0x000fe20000010100 */
[----:B------:R-:W-:Y:S01]  /*33e0*/  PRMT R42, R38, 0x7632, R42 ;  /* 0x00007632262a7816 */ /* 0x000fe2000000002a */
[----:B------:R-:W-:Y:S01]  /*33f0*/  FMUL.FTZ R176, R176, R188 ;  /* 0x000000bcb0b07220 */ /* 0x000fe20000410000 */
[----:B------:R-:W-:Y:S01]  /*3400*/  SHF.L.U32 R130, R38, 0x10, RZ ;  /* 0x0000001026827819 */ /* 0x000fe200000006ff */
[----:B------:R-:W-:Y:S01]  /*3410*/  FADD.FTZ R38, -R126, R121 ;  /* 0x000000797e267221 */ /* 0x000fe20000010100 */
[----:B------:R-:W-:Y:S01]  /*3420*/  SHF.L.U32 R230, R230, 0x10, RZ ;  /* 0x00000010e6e67819 */ /* 0x000fe200000006ff */
[----:B-----5:R-:W-:Y:S01]  /*3430*/  FMUL.FTZ R0, R5, R0 ;  /* 0x0000000005007220 */ /* 0x020fe20000410000 */
[----:B------:R-:W-:Y:S01]  /*3440*/  FADD.FTZ R121, -R126, R112 ;  /* 0x000000707e797221 */ /* 0x000fe20000010100 */
[----:B------:R-:W-:-:S02]  /*3450*/  PRMT R215, R35, 0x7632, R215 ;  /* 0x0000763223d77816 */ /* 0x000fc400000000d7 */
        /* <DEDUP_REMOVED lines=8> */
[----:B------:R-:W-:Y:S01]  /*34e0*/  FMUL.FTZ R171, R5, R171 ;  /* 0x000000ab05ab7220 */ /* 0x000fe20000410000 */
[----:B------:R-:W-:Y:S01]  /*34f0*/  FFMA.FTZ R193, R0, R176, RZ ;  /* 0x000000b000c17223 */ /* 0x000fe200000100ff */
        /* <DEDUP_REMOVED lines=54> */
[----:B------:R-:W-:Y:S01]  /*3860*/  SHF.L.U32 R225, R225, 0x10, RZ ;  /* 0x00000010e1e17819 */ /* 0x000fe200000006ff */
[----:B------:R-:W-:Y:S01]  /*3870*/  FMUL.FTZ R147, R147, R183 ;  /* 0x000000b793937220 */ /* 0x000fe20000410000 */
[----:B------:R-:W-:Y:S01]  /*3880*/  FMUL.FTZ R150, R5, R150 ;  /* 0x0000009605967220 */ /* 0x000fe20000410000 */
[----:B------:R-:W-:Y:S01]  /*3890*/  FADD.FTZ R194, R194, R151 ;  /* 0x00000097c2c27221 */ /* 0x000fe20000010000 */
[----:B------:R-:W-:Y:S01]  /*38a0*/  FFMA.FTZ R193, R152, R151, R193 ;  /* 0x0000009798c17223 */ /* 0x000fe200000100c1 */
[----:B------:R-:W-:Y:S01]  /*38b0*/  SHF.L.U32 R159, R123, 0x10, RZ ;  /* 0x000000107b9f7819 */ /* 0x000fe200000006ff */
[----:B------:R-:W-:Y:S01]  /*38c0*/  FADD.FTZ R153, -R126, R153 ;  /* 0x000000997e997221 */ /* 0x000fe20000010100 */
[C---:B------:R-:W-:Y:S01]  /*38d0*/  SHF.L.U32 R146, R78.reuse, 0x10, RZ ;  /* 0x000000104e927819 */ /* 0x040fe200000006ff */
[----:B------:R-:W-:Y:S01]  /*38e0*/  FMUL.FTZ R155, R155, R225 ;  /* 0x000000e19b9b7220 */ /* 0x000fe20000410000 */
[----:B------:R-:W-:Y:S01]  /*38f0*/  PRMT R157, R78, 0x7632, R157 ;  /* 0x000076324e9d7816 */ /* 0x000fe2000000009d */
        /* <DEDUP_REMOVED lines=14> */
[----:B------:R-:W-:Y:S01]  /*39e0*/  PRMT R158, R79, 0x7632, R158 ;  /* 0x000076324f9e7816 */ /* 0x000fe2000000009e */
        /* <DEDUP_REMOVED lines=30> */
[----:B------:R-:W-:Y:S01]  /*3bd0*/  SHF.L.U32 R46, R36, 0x10, RZ ;  /* 0x00000010242e7819 */ /* 0x000fe200000006ff */
[----:B------:R-:W-:Y:S01]  /*3be0*/  FFMA.FTZ R193, R162, R158, R193 ;  /* 0x0000009ea2c17223 */ /* 0x000fe200000100c1 */
[C---:B------:R-:W-:Y:S01]  /*3bf0*/  PRMT R219, R43.reuse, 0x7632, R219 ;  /* 0x000076322bdb7816 */ /* 0x040fe200000000db */
[----:B------:R-:W-:Y:S01]  /*3c00*/  FADD.FTZ R138, -R126, R138 ;  /* 0x0000008a7e8a7221 */ /* 0x000fe20000010100 */
[----:B------:R-:W-:Y:S01]  /*3c10*/  SHF.L.U32 R177, R43, 0x10, RZ ;  /* 0x000000102bb17819 */ /* 0x000fe200000006ff */
[----:B------:R-:W-:Y:S01]  /*3c20*/  FMUL.FTZ R135, R135, R222 ;  /* 0x000000de87877220 */ /* 0x000fe20000410000 */
[----:B------:R-:W-:Y:S01]  /*3c30*/  SHF.L.U32 R129, R129, 0x10, RZ ;  /* 0x0000001081817819 */ /* 0x000fe200000006ff */
[----:B------:R-:W-:Y:S01]  /*3c40*/  FMUL.FTZ R132, R5, R132 ;  /* 0x0000008405847220 */ /* 0x000fe20000410000 */
[C---:B------:R-:W-:Y:S01]  /*3c50*/  SHF.L.U32 R142, R81.reuse, 0x10, RZ ;  /* 0x00000010518e7819 */ /* 0x040fe200000006ff */
[----:B------:R-:W-:Y:S01]  /*3c60*/  FADD.FTZ R194, R194, R143 ;  /* 0x0000008fc2c27221 */ /* 0x000fe20000010000 */
[----:B------:R-:W-:Y:S01]  /*3c70*/  PRMT R134, R81, 0x7632, R134 ;  /* 0x0000763251867816 */ /* 0x000fe20000000086 */
[----:B------:R-:W-:Y:S01]  /*3c80*/  FFMA.FTZ R193, R139, R143, R193 ;  /* 0x0000008f8bc17223 */ /* 0x000fe200000100c1 */
[----:B------:R-:W-:-:S02]  /*3c90*/  PRMT R43, R39, 0x7632, R43 ;  /* 0x00007632272b7816 */ /* 0x000fc4000000002b */
[----:B------:R-:W-:Y:S01]  /*3ca0*/  SHF.L.U32 R131, R39, 0x10, RZ ;  /* 0x0000001027837819 */ /* 0x000fe200000006ff */
[C---:B------:R-:W-:Y:S01]  /*3cb0*/  FADD.FTZ R39, -R126.reuse, R46 ;  /* 0x0000002e7e277221 */ /* 0x040fe20000010100 */
[----:B------:R-:W-:Y:S01]  /*3cc0*/  SHF.L.U32 R46, R41, 0x10, RZ ;  /* 0x00000010292e7819 */ /* 0x000fe200000006ff */
[----:B------:R-:W-:Y:S01]  /*3cd0*/  FADD.FTZ R41, -R126, R130 ;  /* 0x000000827e297221 */ /* 0x000fe20000010100 */
[----:B------:R-:W-:Y:S01]  /*3ce0*/  SHF.L.U32 R134, R134, 0x10, RZ ;  /* 0x0000001086867819 */ /* 0x000fe200000006ff */
[----:B------:R-:W-:Y:S01]  /*3cf0*/  FADD.FTZ R130, -R126, R129 ;  /* 0x000000817e827221 */ /* 0x000fe20000010100 */
[----:B------:R-:W-:Y:S01]  /*3d00*/  SHF.L.U32 R221, R221, 0x10, RZ ;  /* 0x00000010dddd7819 */ /* 0x000fe200000006ff */
[----:B------:R-:W-:Y:S01]  /*3d10*/  FMUL.FTZ R142, R142, R179 ;  /* 0x000000b38e8e7220 */ /* 0x000fe20000410000 */
[C---:B------:R-:W-:Y:S01]  /*3d20*/  FMUL.FTZ R138, R5.reuse, R138 ;  /* 0x0000008a058a7220 */ /* 0x040fe20000410000 */
[----:B------:R-:W-:Y:S01]  /*3d30*/  FADD.FTZ R194, R194, R135 ;  /* 0x00000087c2c27221 */ /* 0x000fe20000010000 */
[----:B------:R-:W-:Y:S01]  /*3d40*/  FFMA.FTZ R193, R132, R135, R193 ;  /* 0x0000008784c17223 */ /* 0x000fe200000100c1 */
[----:B------:R-:W-:Y:S01]  /*3d50*/  PRMT R40, R36, 0x7632, R40 ;  /* 0x0000763224287816 */ /* 0x000fe20000000028 */
[----:B------:R-:W-:Y:S01]  /*3d60*/  FADD.FTZ R137, -R126, R137 ;  /* 0x000000897e897221 */ /* 0x000fe20000010100 */
[----:B------:R-:W-:Y:S01]  /*3d70*/  SHF.L.U32 R44, R44, 0x10, RZ ;  /* 0x000000102c2c7819 */ /* 0x000fe200000006ff */
[----:B------:R-:W-:Y:S01]  /*3d80*/  FMUL.FTZ R134, R134, R221 ;  /* 0x000000dd86867220 */ /* 0x000fe20000410000 */
[C---:B------:R-:W-:Y:S01]  /*3d90*/  SHF.L.U32 R141, R82.reuse, 0x10, RZ ;  /* 0x00000010528d7819 */ /* 0x040fe200000006ff */
[----:B------:R-:W-:Y:S01]  /*3da0*/  FMUL.FTZ R130, R5, R130 ;  /* 0x0000008205827220 */ /* 0x000fe20000410000 */
[----:B------:R-:W-:Y:S01]  /*3db0*/  PRMT R133, R82, 0x7632, R133 ;  /* 0x0000763252857816 */ /* 0x000fe20000000085 */
[----:B------:R-:W-:Y:S01]  /*3dc0*/  FADD.FTZ R194, R194, R142 ;  /* 0x0000008ec2c27221 */ /* 0x000fe20000010000 */
[----:B------:R-:W-:Y:S01]  /*3dd0*/  FFMA.FTZ R193, R138, R142, R193 ;  /* 0x0000008e8ac17223 */ /* 0x000fe200000100c1 */
[----:B------:R-:W-:Y:S01]  /*3de0*/  SHF.L.U32 R118, R40, 0x10, RZ ;  /* 0x0000001028767819 */ /* 0x000fe200000006ff */
[C---:B------:R-:W-:Y:S01]  /*3df0*/  FADD.FTZ R40, -R126.reuse, R47 ;  /* 0x0000002f7e287221 */ /* 0x040fe20000010100 */
        /* <DEDUP_REMOVED lines=8> */
[C-C-:B------:R-:W-:Y:S01]  /*3e80*/  FADD.FTZ R42, -R126.reuse, R131.reuse ;  /* 0x000000837e2a7221 */ /* 0x140fe20000010100 */
        /* <DEDUP_REMOVED lines=178> */
.L_x_443:
[----:B------:R0:W-:Y:S04]  /*49b0*/  STL [R1+0x234], R14 ;  /* 0x0002340e01007387 */ /* 0x0001e80000100800 */
[----:B0-----:R-:W2:Y:S04]  /*49c0*/  LDL.LU R14, [R1+0x14] ;  /* 0x00001400010e7983 */ /* 0x001ea80000300800 */
[----:B------:R0:W-:Y:S04]  /*49d0*/  STL [R1+0x230], R13 ;  /* 0x0002300d01007387 */ /* 0x0001e80000100800 */
[----:B0-----:R-:W3:Y:S04]  /*49e0*/  LDL.LU R13, [R1+0x74] ;  /* 0x00007400010d7983 */ /* 0x001ee80000300800 */
[----:B------:R0:W-:Y:S04]  /*49f0*/  STL [R1+0x22c], R12 ;  /* 0x00022c0c01007387 */ /* 0x0001e80000100800 */
[----:B0-----:R-:W4:Y:S04]  /*4a00*/  LDL.LU R12, [R1+0x70] ;  /* 0x00007000010c7983 */ /* 0x001f280000300800 */
[----:B------:R0:W-:Y:S04]  /*4a10*/  STL [R1+0x228], R11 ;  /* 0x0002280b01007387 */ /* 0x0001e80000100800 */
[----:B0-----:R-:W2:Y:S04]  /*4a20*/  LDL.LU R11, [R1+0x6c] ;  /* 0x00006c00010b7983 */ /* 0x001ea80000300800 */
        /* <DEDUP_REMOVED lines=15> */
[----:B0-----:R-:W2:Y:S04]  /*4b20*/  LDL.LU R3, [R1] ;  /* 0x0000000001037983 */ /* 0x001ea80000300800 */
[----:B------:R0:W-:Y:S04]  /*4b30*/  STL [R1+0x204], R2 ;  /* 0x0002040201007387 */ /* 0x0001e80000100800 */
[----:B0-----:R-:W2:Y:S04]  /*4b40*/  LDL.LU R2, [R1+0x10] ;  /* 0x0000100001027983 */ /* 0x001ea80000300800 */
[----:B------:R0:W-:Y:S04]  /*4b50*/  STL [R1+0x200], R0 ;  /* 0x0002000001007387 */ /* 0x0001e80000100800 */
[----:B0-----:R-:W2:Y:S01]  /*4b60*/  LDL.LU R0, [R1+0x4] ;  /* 0x0000040001007983 */ /* 0x001ea20000300800 */
[----:B---3--:R-:W-:Y:S01]  /*4b70*/  FADD.FTZ R238, R238, R13 ;  /* 0x0000000deeee7221 */ /* 0x008fe20000010000 */
[----:B----4-:R-:W-:Y:S01]  /*4b80*/  FADD.FTZ R206, R206, R12 ;  /* 0x0000000ccece7221 */ /* 0x010fe20000010000 */
[----:B--2---:R-:W-:Y:S01]  /*4b90*/  FADD.FTZ R237, R237, R11 ;  /* 0x0000000beded7221 */ /* 0x004fe20000010000 */
[----:B------:R-:W-:Y:S01]  /*4ba0*/  FADD.FTZ R207, R207, R10 ;  /* 0x0000000acfcf7221 */ /* 0x000fe20000010000 */
[----:B------:R-:W-:Y:S01]  /*4bb0*/  FADD.FTZ R236, R236, R9 ;  /* 0x00000009ecec7221 */ /* 0x000fe20000010000 */
[----:B------:R-:W-:Y:S01]  /*4bc0*/  FADD.FTZ R2, R3, R2 ;  /* 0x0000000203027221 */ /* 0x000fe20000010000 */
[----:B------:R-:W-:Y:S01]  /*4bd0*/  FADD.FTZ R3, R232, R5 ;  /* 0x00000005e8037221 */ /* 0x000fe20000010000 */
[----:B------:R-:W-:-:S02]  /*4be0*/  FADD.FTZ R0, R0, R14 ;  /* 0x0000000e00007221 */ /* 0x000fc40000010000 */
[----:B------:R0:W5:Y:S04]  /*4bf0*/  LDL.LU R14, [R1+0x234] ;  /* 0x00023400010e7983 */ /* 0x0001680000300800 */
[----:B------:R1:W-:Y:S04]  /*4c00*/  STL [R1+0x14], R0 ;  /* 0x0000140001007387 */ /* 0x0003e80000100800 */
[----:B------:R2:W-:Y:S01]  /*4c10*/  STL [R1+0x10], R2 ;  /* 0x0000100201007387 */ /* 0x0005e20000100800 */
[----:B-1----:R-:W-:Y:S01]  /*4c20*/  FADD.FTZ R0, R210, R4 ;  /* 0x00000004d2007221 */ /* 0x002fe20000010000 */
[----:B--2---:R-:W-:-:S04]  /*4c30*/  FADD.FTZ R2, R209, R6 ;  /* 0x00000006d1027221 */ /* 0x004fc80000010000 */
[----:B------:R1:W-:Y:S04]  /*4c40*/  STL [R1+0xc], R0 ;  /* 0x00000c0001007387 */ /* 0x0003e80000100800 */
[----:B------:R2:W-:Y:S04]  /*4c50*/  STL [R1+0x8], R3 ;  /* 0x0000080301007387 */ /* 0x0005e80000100800 */
[----:B------:R3:W-:Y:S01]  /*4c60*/  STL [R1+0x4], R2 ;  /* 0x0000040201007387 */ /* 0x0007e20000100800 */
[----:B-1----:R-:W-:Y:S01]  /*4c70*/  FADD.FTZ R0, R235, R7 ;  /* 0x00000007eb007221 */ /* 0x002fe20000010000 */
[----:B------:R-:W-:-:S04]  /*4c80*/  FADD.FTZ R235, R208, R8 ;  /* 0x00000008d0eb7221 */ /* 0x000fc80000010000 */
[----:B------:R1:W-:Y:S04]  /*4c90*/  STL [R1], R0 ;  /* 0x0000000001007387 */ /* 0x0003e80000100800 */
[----:B------:R-:W4:Y:S04]  /*4ca0*/  LDL.LU R232, [R1+0x78] ;  /* 0x0000780001e87983 */ /* 0x000f280000300800 */
        /* <DEDUP_REMOVED lines=13> */
[----:B--2---:R-:W2:Y:S04]  /*4d80*/  LDL.LU R3, [R1+0xb0] ;  /* 0x0000b00001037983 */ /* 0x004ea80000300800 */
[----:B---3--:R-:W3:Y:S04]  /*4d90*/  LDL.LU R2, [R1+0xb4] ;  /* 0x0000b40001027983 */ /* 0x008ee80000300800 */
[----:B-1----:R-:W3:Y:S01]  /*4da0*/  LDL.LU R0, [R1+0xb8] ;  /* 0x0000b80001007983 */ /* 0x002ee20000300800 */
[----:B----4-:R-:W-:-:S03]  /*4db0*/  FADD.FTZ R205, R205, R232 ;  /* 0x000000e8cdcd7221 */ /* 0x010fc60000010000 */
[----:B------:R-:W4:Y:S01]  /*4dc0*/  LDL.LU R232, [R1+0xbc] ;  /* 0x0000bc0001e87983 */ /* 0x000f220000300800 */
[----:B------:R-:W-:-:S03]  /*4dd0*/  FADD.FTZ R239, R239, R210 ;  /* 0x000000d2efef7221 */ /* 0x000fc60000010000 */
        /* <DEDUP_REMOVED lines=25> */
[----:B--2---:R-:W-:-:S03]  /*4f70*/  FADD.FTZ R198, R198, R3 ;  /* 0x00000003c6c67221 */ /* 0x004fc60000010000 */
[----:B------:R-:W2:Y:S01]  /*4f80*/  LDL.LU R3, [R1+0x140] ;  /* 0x0001400001037983 */ /* 0x000ea20000300800 */
[----:B---3--:R-:W-:-:S03]  /*4f90*/  FADD.FTZ R246, R246, R2 ;  /* 0x00000002f6f67221 */ /* 0x008fc60000010000 */
[----:B------:R-:W3:Y:S01]  /*4fa0*/  LDL.LU R2, [R1+0xe8] ;  /* 0x0000e80001027983 */ /* 0x000ee20000300800 */
[----:B------:R-:W-:-:S03]  /*4fb0*/  FADD.FTZ R197, R197, R0 ;  /* 0x00000000c5c57221 */ /* 0x000fc60000010000 */
[----:B------:R-:W3:Y:S01]  /*4fc0*/  LDL.LU R0, [R1+0x12c] ;  /* 0x00012c0001007983 */ /* 0x000ee20000300800 */
        /* <DEDUP_REMOVED lines=60> */
[----:B------:R-:W-:Y:S01]  /*5390*/  FADD.FTZ R214, R214, R232 ;  /* 0x000000e8d6d67221 */ /* 0x000fe20000010000 */
[----:B------:R-:W-:Y:S01]  /*53a0*/  FADD.FTZ R189, R189, R210 ;  /* 0x000000d2bdbd7221 */ /* 0x000fe20000010000 */
[----:B------:R-:W-:Y:S01]  /*53b0*/  FADD.FTZ R215, R215, R209 ;  /* 0x000000d1d7d77221 */ /* 0x000fe20000010000 */
[----:B------:R-:W3:Y:S01]  /*53c0*/  LDL.LU R232, [R1+0x48] ;  /* 0x0000480001e87983 */ /* 0x000ee20000300800 */
[----:B------:R-:W-:-:S03]  /*53d0*/  FADD.FTZ R112, R112, R208 ;  /* 0x000000d070707221 */ /* 0x000fc60000010000 */
[----:B------:R-:W3:Y:S04]  /*53e0*/  LDL.LU R210, [R1+0x4c] ;  /* 0x00004c0001d27983 */ /* 0x000ee80000300800 */
[----:B------:R-:W3:Y:S04]  /*53f0*/  LDL.LU R209, [R1+0x50] ;  /* 0x0000500001d17983 */ /* 0x000ee80000300800 */
[----:B------:R-:W3:Y:S01]  /*5400*/  LDL.LU R208, [R1+0x54] ;  /* 0x0000540001d07983 */ /* 0x000ee20000300800 */
[----:B----4-:R-:W-:-:S03]  /*5410*/  FADD.FTZ R180, R180, R13 ;  /* 0x0000000db4b47221 */ /* 0x010fc60000010000 */
[----:B------:R0:W5:Y:S01]  /*5420*/  LDL.LU R13, [R1+0x230] ;  /* 0x00023000010d7983 */ /* 0x0001620000300800 */
[----:B------:R-:W-:-:S03]  /*5430*/  FADD.FTZ R223, R223, R12 ;  /* 0x0000000cdfdf7221 */ /* 0x000fc60000010000 */
        /* <DEDUP_REMOVED lines=17> */
[----:B--2---:R-:W-:-:S03]  /*5550*/  FADD.FTZ R185, R185, R3 ;  /* 0x00000003b9b97221 */ /* 0x004fc60000010000 */
[----:B------:R0:W5:Y:S01]  /*5560*/  LDL.LU R3, [R1+0x208] ;  /* 0x0002080001037983 */ /* 0x0001620000300800 */
[----:B---3--:R-:W-:-:S03]  /*5570*/  FADD.FTZ R228, R228, R2 ;  /* 0x00000002e4e47221 */ /* 0x008fc60000010000 */
[----:B------:R0:W5:Y:S01]  /*5580*/  LDL.LU R2, [R1+0x204] ;  /* 0x0002040001027983 */ /* 0x0001620000300800 */
[----:B------:R-:W-:-:S03]  /*5590*/  FADD.FTZ R186, R186, R0 ;  /* 0x00000000baba7221 */ /* 0x000fc60000010000 */
[----:B------:R0:W5:Y:S01]  /*55a0*/  LDL.LU R0, [R1+0x200] ;  /* 0x0002000001007983 */ /* 0x0001620000300800 */
[----:B------:R-:W-:Y:S01]  /*55b0*/  UMOV UR4, 0xffffffff ;  /* 0xffffffff00047882 */ /* 0x000fe20000000000 */
[----:B------:R-:W-:Y:S01]  /*55c0*/  FADD.FTZ R229, R229, R232 ;  /* 0x000000e8e5e57221 */ /* 0x000fe20000010000 */
[----:B------:R-:W-:Y:S01]  /*55d0*/  FADD.FTZ R187, R187, R210 ;  /* 0x000000d2bbbb7221 */ /* 0x000fe20000010000 */
[----:B------:R-:W-:Y:S01]  /*55e0*/  FADD.FTZ R230, R230, R209 ;  /* 0x000000d1e6e67221 */ /* 0x000fe20000010000 */
[----:B------:R-:W-:Y:S01]  /*55f0*/  FADD.FTZ R210, R188, R208 ;  /* 0x000000d0bcd27221 */ /* 0x000fe20000010000 */
[----:B0-----:R-:W-:Y:S06]  /*5600*/  BRA.DIV UR4, `(.L_x_444) ;  /* 0x00000096042c7947 */ /* 0x001fec000b800000 */
[----:B------:R-:W0:Y:S04]  /*5610*/  SHFL.BFLY PT, R188, R233, 0x1, 0x1f ;  /* 0x0c201f00e9bc7f89 */ /* 0x000e2800000e0000 */
[----:B------:R-:W2:Y:S01]  /*5620*/  LDL.LU R208, [R1+0x14] ;  /* 0x0000140001d07983 */ /* 0x000ea20000300800 */
[----:B0-----:R-:W-:-:S03]  /*5630*/  FADD.FTZ R233, R188, R233 ;  /* 0x000000e9bce97221 */ /* 0x001fc60000010000 */
        /* <DEDUP_REMOVED lines=14> */
[----:B------:R-:W3:Y:S04]  /*5720*/  LDL.LU R188, [R1+0x10] ;  /* 0x0000100001bc7983 */ /* 0x000ee80000300800 */
[----:B--2---:R0:W-:Y:S04]  /*5730*/  STL [R1+0x14], R208 ;  /* 0x000014d001007387 */ /* 0x0041e80000100800 */
[----:B0-----:R-:W2:Y:S04]  /*5740*/  LDL.LU R208, [R1+0xc] ;  /* 0x00000c0001d07983 */ /* 0x001ea80000300800 */
[----:B---3--:R0:W-:Y:S04]  /*5750*/  STL [R1+0x10], R188 ;  /* 0x000010bc01007387 */ /* 0x0081e80000100800 */
[----:B0-----:R-:W3:Y:S04]  /*5760*/  LDL.LU R188, [R1+0x8] ;  /* 0x0000080001bc7983 */ /* 0x001ee80000300800 */
[----:B--2---:R0:W-:Y:S04]  /*5770*/  STL [R1+0xc], R208 ;  /* 0x00000cd001007387 */ /* 0x0041e80000100800 */
[----:B0-----:R-:W2:Y:S04]  /*5780*/  LDL.LU R208, [R1+0x4] ;  /* 0x0000040001d07983 */ /* 0x001ea80000300800 */
[----:B---3--:R0:W-:Y:S04]  /*5790*/  STL [R1+0x8], R188 ;  /* 0x000008bc01007387 */ /* 0x0081e80000100800 */
[----:B0-----:R-:W3:Y:S04]  /*57a0*/  LDL.LU R188, [R1] ;  /* 0x0000000001bc7983 */ /* 0x001ee80000300800 */
[----:B--2---:R0:W-:Y:S04]  /*57b0*/  STL [R1+0x58], R208 ;  /* 0x000058d001007387 */ /* 0x0041e80000100800 */
[----:B------:R0:W-:Y:S04]  /*57c0*/  STL [R1+0x60], R235 ;  /* 0x000060eb01007387 */ /* 0x0001e80000100800 */
[----:B---3--:R0:W-:Y:S04]  /*57d0*/  STL [R1+0x5c], R188 ;  /* 0x00005cbc01007387 */ /* 0x0081e80000100800 */
        /* <DEDUP_REMOVED lines=72> */
[----:B------:R0:W1:Y:S04]  /*5c60*/  SHFL.BFLY PT, R112, R233, 0x10, 0x1f ;  /* 0x0e001f00e9707f89 */ /* 0x00006800000e0000 */
[----:B------:R0:W2:Y:S04]  /*5c70*/  SHFL.BFLY PT, R113, R234, 0x10, 0x1f ;  /* 0x0e001f00ea717f89 */ /* 0x0000a800000e0000 */
[----:B------:R0:W-:Y:S02]  /*5c80*/  STL [R1+0x54], R210 ;  /* 0x000054d201007387 */ /* 0x0001e40000100800 */
.L_x_479:
[----:B01----:R-:W-:Y:S01]  /*5c90*/  FADD.FTZ R112, R233, R112 ;  /* 0x00000070e9707221 */ /* 0x003fe20000010000 */
[----:B--2---:R-:W-:-:S03]  /*5ca0*/  FADD.FTZ R113, R234, R113 ;  /* 0x00000071ea717221 */ /* 0x004fc60000010000 */
[----:B------:R-:W-:Y:S01]  /*5cb0*/  FMUL.FTZ R112, R112, UR12 ;  /* 0x0000000c70707c20 */ /* 0x000fe20008410000 */
[----:B------:R-:W-:-:S04]  /*5cc0*/  FMUL.FTZ R178, R113, UR12 ;  /* 0x0000000c71b27c20 */ /* 0x000fc80008410000 */
[----:B------:R-:W-:Y:S01]  /*5cd0*/  FSEL R177, R112, RZ, !P2 ;  /* 0x000000ff70b17208 */ /* 0x000fe20005000000 */
[----:B------:R-:W-:Y:S06]  /*5ce0*/  @P1 BRA `(.L_x_445) ;  /* 0x0000003000581947 */ /* 0x000fec0003800000 */
[----:B------:R-:W0:Y:S02]  /*5cf0*/  LDC.64 R180, c[0x0][0x390] ;  /* 0x0000e400ffb47b82 */ /* 0x000e240000000a00 */
[----:B0-----:R-:W-:-:S06]  /*5d00*/  IMAD.WIDE.U32 R112, R163, 0x10, R180 ;  /* 0x00000010a3707825 */ /* 0x001fcc00078e00b4 */
[----:B------:R-:W5:Y:S01]  /*5d10*/  LDG.E.128 R112, desc[UR6][R112.64] ;  /* 0x0000000670707981 */ /* 0x000f62000c1e1d00 */
[----:B------:R-:W-:-:S04]  /*5d20*/  ISETP.NE.U32.AND P1, PT, RZ, UR14, PT ;  /* 0x0000000eff007c0c */ /* 0x000fc8000bf25070 */
[----:B------:R-:W-:-:S13]  /*5d30*/  ISETP.NE.AND.EX P1, PT, RZ, UR15, PT, P1 ;  /* 0x0000000fff007c0c */ /* 0x000fda000bf25310 */
[----:B------:R-:W-:Y:S05]  /*5d40*/  @P1 BRA `(.L_x_446) ;  /* 0x0000000400241947 */ /* 0x000fea0003800000 */
[C-C-:B------:R-:W-:Y:S01]  /*5d50*/  FFMA.FTZ R164, R178.reuse, R164, R177.reuse ;  /* 0x000000a4b2a47223 */ /* 0x140fe200000100b1 */
[C-C-:B------:R-:W-:Y:S01]  /*5d60*/  FFMA.FTZ R165, R178.reuse, R165, R177.reuse ;  /* 0x000000a5b2a57223 */ /* 0x140fe200000100b1 */
[C-C-:B-----5:R-:W-:Y:S01]  /*5d70*/  FFMA.FTZ R0, R178.reuse, R0, R177.reuse ;  /* 0x00000000b2007223 */ /* 0x160fe200000100b1 */
[----:B------:R-:W-:Y:S01]  /*5d80*/  FFMA.FTZ R167, R178, R167, R177 ;  /* 0x000000a7b2a77223 */ /* 0x000fe200000100b1 */
[----:B------:R-:W-:Y:S01]  /*5d90*/  FADD.FTZ R164, -R164, R173 ;  /* 0x000000ada4a47221 */ /* 0x000fe20000010100 */
[----:B------:R-:W-:Y:S01]  /*5da0*/  FADD.FTZ R166, -R165, R166 ;  /* 0x000000a6a5a67221 */ /* 0x000fe20000010100 */
[----:B------:R-:W-:Y:S01]  /*5db0*/  FFMA.FTZ R165, R178, R160, R177 ;  /* 0x000000a0b2a57223 */ /* 0x000fe200000100b1 */
[----:B------:R-:W-:Y:S01]  /*5dc0*/  FADD.FTZ R176, -R0, R176 ;  /* 0x000000b000b07221 */ /* 0x000fe20000010100 */
[----:B------:R-:W-:Y:S01]  /*5dd0*/  FMUL.FTZ R160, R5, R164 ;  /* 0x000000a405a07220 */ /* 0x000fe20000410000 */
[----:B------:R-:W-:Y:S01]  /*5de0*/  SHF.L.U32 R0, R115, 0x10, RZ ;  /* 0x0000001073007819 */ /* 0x000fe200000006ff */
[----:B------:R-:W-:Y:S01]  /*5df0*/  FADD.FTZ R165, -R165, R161 ;  /* 0x000000a1a5a57221 */ /* 0x000fe20000010100 */
[----:B------:R-:W-:Y:S01]  /*5e00*/  SHF.L.U32 R161, R87, 0x10, RZ ;  /* 0x0000001057a17819 */ /* 0x000fe200000006ff */
[----:B------:R-:W-:Y:S01]  /*5e10*/  FMUL.FTZ R160, R160, R4 ;  /* 0x00000004a0a07220 */ /* 0x000fe20000410000 */
[----:B------:R-:W-:Y:S01]  /*5e20*/  PRMT R164, R115, 0x7632, R164 ;  /* 0x0000763273a47816 */ /* 0x000fe200000000a4 */
[----:B------:R-:W-:Y:S01]  /*5e30*/  FMUL.FTZ R115, R5, R165 ;  /* 0x000000a505737220 */ /* 0x000fe20000410000 */
[----:B------:R-:W-:Y:S01]  /*5e40*/  FADD.FTZ R174, -R167, R174 ;  /* 0x000000aea7ae7221 */ /* 0x000fe20000010100 */
[C---:B------:R-:W-:Y:S01]  /*5e50*/  FMUL.FTZ R0, R160.reuse, R0 ;  /* 0x00000000a0007220 */ /* 0x040fe20000410000 */
[----:B------:R-:W-:Y:S01]  /*5e60*/  FMUL.FTZ R160, R160, R161 ;  /* 0x000000a1a0a07220 */ /* 0x000fe20000410000 */
[----:B------:R-:W-:Y:S01]  /*5e70*/  SHF.L.U32 R164, R164, 0x10, RZ ;  /* 0x00000010a4a47819 */ /* 0x000fe200000006ff */
[----:B------:R-:W-:Y:S01]  /*5e80*/  FMUL.FTZ R115, R115, R4 ;  /* 0x0000000473737220 */ /* 0x000fe20000410000 */
[----:B------:R-:W-:Y:S01]  /*5e90*/  SHF.L.U32 R161, R6, 0x10, RZ ;  /* 0x0000001006a17819 */ /* 0x000fe200000006ff */
[C-C-:B------:R-:W-:Y:S01]  /*5ea0*/  FFMA.FTZ R168, R178.reuse, R168, R177.reuse ;  /* 0x000000a8b2a87223 */ /* 0x140fe200000100b1 */
[----:B------:R-:W-:Y:S01]  /*5eb0*/  FMUL.FTZ R174, R5, R174 ;  /* 0x000000ae05ae7220 */ /* 0x000fe20000410000 */
[----:B------:R-:W-:Y:S01]  /*5ec0*/  FFMA.FTZ R170, R178, R170, R177 ;  /* 0x000000aab2aa7223 */ /* 0x000fe200000100b1 */
[C---:B------:R-:W-:Y:S01]  /*5ed0*/  FMUL.FTZ R164, R115.reuse, R164 ;  /* 0x000000a473a47220 */ /* 0x040fe20000410000 */
[----:B------:R-:W-:Y:S01]  /*5ee0*/  FADD.FTZ R169, -R168, R169 ;  /* 0x000000a9a8a97221 */ /* 0x000fe20000010100 */
[----:B------:R-:W-:Y:S01]  /*5ef0*/  FMUL.FTZ R115, R115, R161 ;  /* 0x000000a173737220 */ /* 0x000fe20000410000 */
[----:B------:R-:W-:Y:S01]  /*5f00*/  SHF.L.U32 R165, R114, 0x10, RZ ;  /* 0x0000001072a57819 */ /* 0x000fe200000006ff */
[----:B------:R-:W-:Y:S01]  /*5f10*/  FMUL.FTZ R161, R174, R4 ;  /* 0x00000004aea17220 */ /* 0x000fe20000410000 */
[----:B------:R-:W-:Y:S01]  /*5f20*/  SHF.L.U32 R167, R86, 0x10, RZ ;  /* 0x0000001056a77819 */ /* 0x000fe200000006ff */
[----:B------:R-:W-:Y:S01]  /*5f30*/  FMUL.FTZ R166, R5, R166 ;  /* 0x000000a605a67220 */ /* 0x000fe20000410000 */
[----:B------:R-:W-:Y:S01]  /*5f40*/  PRMT R168, R114, 0x7632, R168 ;  /* 0x0000763272a87816 */ /* 0x000fe200000000a8 */
[----:B------:R-:W-:Y:S01]  /*5f50*/  FADD.FTZ R175, -R170, R175 ;  /* 0x000000afaaaf7221 */ /* 0x000fe20000010100 */
[C---:B------:R-:W-:Y:S01]  /*5f60*/  FMUL.FTZ R165, R161.reuse, R165 ;  /* 0x000000a5a1a57220 */ /* 0x040fe20000410000 */
[----:B------:R-:W-:Y:S01]  /*5f70*/  FMUL.FTZ R114, R161, R167 ;  /* 0x000000a7a1727220 */ /* 0x000fe20000410000 */
[----:B------:R-:W-:Y:S01]  /*5f80*/  SHF.L.U32 R168, R168, 0x10, RZ ;  /* 0x00000010a8a87819 */ /* 0x000fe200000006ff */
[----:B------:R-:W-:Y:S01]  /*5f90*/  FFMA.FTZ R171, R178, R171, R177 ;  /* 0x000000abb2ab7223 */ /* 0x000fe200000100b1 */
[----:B------:R-:W-:Y:S01]  /*5fa0*/  FMUL.FTZ R161, R166, R4 ;  /* 0x00000004a6a17220 */ /* 0x000fe20000410000 */
[----:B------:R-:W-:Y:S01]  /*5fb0*/  FMUL.FTZ R175, R5, R175 ;  /* 0x000000af05af7220 */ /* 0x000fe20000410000 */
[----:B------:R-:W-:Y:S01]  /*5fc0*/  SHF.L.U32 R167, R7, 0x10, RZ ;  /* 0x0000001007a77819 */ /* 0x000fe200000006ff */
[----:B------:R-:W-:Y:S01]  /*5fd0*/  FADD.FTZ R172, -R171, R172 ;  /* 0x000000acabac7221 */ /* 0x000fe20000010100 */
[----:B------:R-:W-:Y:S01]  /*5fe0*/  FMUL.FTZ R166, R161, R168 ;  /* 0x000000a8a1a67220 */ /* 0x000fe20000410000 */
[----:B------:R-:W-:Y:S01]  /*5ff0*/  SHF.L.U32 R170, R85, 0x10, RZ ;  /* 0x0000001055aa7819 */ /* 0x000fe200000006ff */
[----:B------:R-:W-:Y:S01]  /*6000*/  FMUL.FTZ R168, R175, R4 ;  /* 0x00000004afa87220 */ /* 0x000fe20000410000 */
[----:B------:R-:W-:Y:S01]  /*6010*/  PRMT R171, R113, 0x7632, R171 ;  /* 0x0000763271ab7816 */ /* 0x000fe200000000ab */
[----:B------:R-:W-:Y:S01]  /*6020*/  FMUL.FTZ R169, R5, R169 ;  /* 0x000000a905a97220 */ /* 0x000fe20000410000 */
[----:B------:R-:W-:Y:S01]  /*6030*/  FMUL.FTZ R161, R161, R167 ;  /* 0x000000a7a1a17220 */ /* 0x000fe20000410000 */
[----:B------:R-:W-:Y:S01]  /*6040*/  SHF.L.U32 R167, R113, 0x10, RZ ;  /* 0x0000001071a77819 */ /* 0x000fe200000006ff */
[----:B------:R-:W-:Y:S01]  /*6050*/  FMUL.FTZ R113, R168, R170 ;  /* 0x000000aaa8717220 */ /* 0x000fe20000410000 */
[----:B------:R-:W-:Y:S01]  /*6060*/  SHF.L.U32 R171, R171, 0x10, RZ ;  /* 0x00000010abab7819 */ /* 0x000fe200000006ff */
[----:B------:R-:W-:Y:S01]  /*6070*/  FMUL.FTZ R169, R169, R4 ;  /* 0x00000004a9a97220 */ /* 0x000fe20000410000 */
[----:B------:R-:W-:Y:S01]  /*6080*/  SHF.L.U32 R170, R8, 0x10, RZ ;  /* 0x0000001008aa7819 */ /* 0x000fe200000006ff */
[----:B------:R-:W-:Y:S01]  /*6090*/  FMUL.FTZ R167, R168, R167 ;  /* 0x000000a7a8a77220 */ /* 0x000fe20000410000 */
[----:B------:R-:W-:Y:S01]  /*60a0*/  FMUL.FTZ R174, R5, R176 ;  /* 0x000000b005ae7220 */ /* 0x000fe20000410000 */
[----:B------:R-:W-:Y:S01]  /*60b0*/  FMUL.FTZ R168, R169, R171 ;  /* 0x000000aba9a87220 */ /* 0x000fe20000410000 */
[----:B------:R-:W-:Y:S01]  /*60c0*/  FMUL.FTZ R172, R5, R172 ;  /* 0x000000ac05ac7220 */ /* 0x000fe20000410000 */
[----:B------:R-:W-:Y:S01]  /*60d0*/  FMUL.FTZ R171, R169, R170 ;  /* 0x000000aaa9ab7220 */ /* 0x000fe20000410000 */
[----:B------:R-:W-:Y:S01]  /*60e0*/  SHF.L.U32 R170, R84, 0x10, RZ ;  /* 0x0000001054aa7819 */ /* 0x000fe200000006ff */
[----:B------:R-:W-:Y:S01]  /*60f0*/  FMUL.FTZ R174, R174, R4 ;  /* 0x00000004aeae7220 */ /* 0x000fe20000410000 */
[----:B------:R-:W-:-:S02]  /*6100*/  SHF.L.U32 R169, R112, 0x10, RZ ;  /* 0x0000001070a97819 */ /* 0x000fc400000006ff */
[----:B------:R-:W-:Y:S01]  /*6110*/  PRMT R173, R112, 0x7632, R173 ;  /* 0x0000763270ad7816 */ /* 0x000fe200000000ad */
[----:B------:R-:W-:Y:S01]  /*6120*/  FMUL.FTZ R112, R174, R170 ;  /* 0x000000aaae707220 */ /* 0x000fe20000410000 */
[----:B------:R-:W-:Y:S01]  /*6130*/  FMUL.FTZ R170, R172, R4 ;  /* 0x00000004acaa7220 */ /* 0x000fe20000410000 */
[----:B------:R-:W-:Y:S01]  /*6140*/  SHF.L.U32 R172, R9, 0x10, RZ ;  /* 0x0000001009ac7819 */ /* 0x000fe200000006ff */
[----:B------:R-:W-:Y:S01]  /*6150*/  FMUL.FTZ R169, R174, R169 ;  /* 0x000000a9aea97220 */ /* 0x000fe20000410000 */
[----:B------:R-:W-:Y:S02]  /*6160*/  SHF.L.U32 R173, R173, 0x10, RZ ;  /* 0x00000010adad7819 */ /* 0x000fe400000006ff */
[----:B------:R-:W-:Y:S01]  /*6170*/  F2FP.BF16.F32.PACK_AB R115, R115, R160 ;  /* 0x000000a07373723e */ /* 0x000fe200000010ff */
[C---:B------:R-:W-:Y:S01]  /*6180*/  FMUL.FTZ R172, R170.reuse, R172 ;  /* 0x000000acaaac7220 */ /* 0x040fe20000410000 */
[----:B------:R-:W-:Y:S01]  /*6190*/  F2FP.BF16.F32.PACK_AB R114, R161, R114 ;  /* 0x00000072a172723e */ /* 0x000fe200000010ff */
[----:B------:R-:W-:Y:S01]  /*61a0*/  FMUL.FTZ R170, R170, R173 ;  /* 0x000000adaaaa7220 */ /* 0x000fe20000410000 */
[----:B------:R-:W-:-:S02]  /*61b0*/  F2FP.BF16.F32.PACK_AB R113, R171, R113 ;  /* 0x00000071ab71723e */ /* 0x000fc400000010ff */
[----:B------:R-:W-:Y:S01]  /*61c0*/  F2FP.BF16.F32.PACK_AB R112, R172, R112 ;  /* 0x00000070ac70723e */ /* 0x000fe200000010ff */
[----:B------:R-:W-:Y:S06]  /*61d0*/  BRA `(.L_x_447) ;  /* 0x0000000400307947 */ /* 0x000fec0003800000 */
.L_x_446:
[C-C-:B------:R-:W-:Y:S01]  /*61e0*/  FFMA.FTZ R164, R178.reuse, R164, R177.reuse ;  /* 0x000000a4b2a47223 */ /* 0x140fe200000100b1 */
[C-C-:B------:R-:W-:Y:S01]  /*61f0*/  FFMA.FTZ R49, R178.reuse, R160, R177.reuse ;  /* 0x000000a0b2317223 */ /* 0x140fe200000100b1 */
[----:B-----5:R-:W-:Y:S01]  /*6200*/  FFMA.FTZ R0, R178, R0, R177 ;  /* 0x00000000b2007223 */ /* 0x020fe200000100b1 */
[----:B------:R-:W-:Y:S01]  /*6210*/  PRMT R48, R115, 0x7632, R48 ;  /* 0x0000763273307816 */ /* 0x000fe20000000030 */
[----:B------:R-:W-:Y:S01]  /*6220*/  FADD.FTZ R51, -R164, R173 ;  /* 0x000000ada4337221 */ /* 0x000fe20000010100 */
[----:B------:R-:W-:Y:S01]  /*6230*/  FADD.FTZ R49, -R49, R161 ;  /* 0x000000a131317221 */ /* 0x000fe20000010100 */
[----:B------:R-:W-:Y:S01]  /*6240*/  FADD.FTZ R176, -R0, R176 ;  /* 0x000000b000b07221 */ /* 0x000fe20000010100 */
[----:B------:R-:W-:Y:S01]  /*6250*/  SHF.L.U32 R0, R115, 0x10, RZ ;  /* 0x0000001073007819 */ /* 0x000fe200000006ff */
[----:B------:R-:W-:Y:S01]  /*6260*/  FMUL.FTZ R51, R5, R51 ;  /* 0x0000003305337220 */ /* 0x000fe20000410000 */
[----:B------:R-:W-:Y:S01]  /*6270*/  SHF.L.U32 R115, R87, 0x10, RZ ;  /* 0x0000001057737819 */ /* 0x000fe200000006ff */
[----:B------:R-:W-:Y:S01]  /*6280*/  FMUL.FTZ R49, R5, R49 ;  /* 0x0000003105317220 */ /* 0x000fe20000410000 */
[--C-:B------:R-:W-:Y:S01]  /*6290*/  FFMA.FTZ R167, R178, R167, R177.reuse ;  /* 0x000000a7b2a77223 */ /* 0x100fe200000100b1 */
[----:B------:R-:W-:Y:S01]  /*62a0*/  FMUL.FTZ R50, R51, R4 ;  /* 0x0000000433327220 */ /* 0x000fe20000410000 */
[----:B------:R-:W-:Y:S01]  /*62b0*/  SHF.L.U32 R48, R48, 0x10, RZ ;  /* 0x0000001030307819 */ /* 0x000fe200000006ff */
[--C-:B------:R-:W-:Y:S01]  /*62c0*/  FFMA.FTZ R165, R178, R165, R177.reuse ;  /* 0x000000a5b2a57223 */ /* 0x100fe200000100b1 */
[C---:B------:R-:W-:Y:S01]  /*62d0*/  F2FP.BF16.F32.PACK_AB R51, R49.reuse, R51 ;  /* 0x000000333133723e */ /* 0x040fe200000010ff */
[C---:B------:R-:W-:Y:S01]  /*62e0*/  FMUL.FTZ R0, R50.reuse, R0 ;  /* 0x0000000032007220 */ /* 0x040fe20000410000 */
[----:B------:R-:W-:Y:S01]  /*62f0*/  FMUL.FTZ R115, R50, R115 ;  /* 0x0000007332737220 */ /* 0x000fe20000410000 */
[----:B------:R-:W-:Y:S01]  /*6300*/  FMUL.FTZ R49, R49, R4 ;  /* 0x0000000431317220 */ /* 0x000fe20000410000 */
[----:B------:R-:W-:Y:S01]  /*6310*/  SHF.L.U32 R50, R6, 0x10, RZ ;  /* 0x0000001006327819 */ /* 0x000fe200000006ff */
[----:B------:R-:W-:Y:S01]  /*6320*/  FADD.FTZ R174, -R167, R174 ;  /* 0x000000aea7ae7221 */ /* 0x000fe20000010100 */
[----:B------:R-:W-:Y:S01]  /*6330*/  FADD.FTZ R166, -R165, R166 ;  /* 0x000000a6a5a67221 */ /* 0x000fe20000010100 */
[C---:B------:R-:W-:Y:S01]  /*6340*/  FMUL.FTZ R164, R49.reuse, R48 ;  /* 0x0000003031a47220 */ /* 0x040fe20000410000 */
[----:B------:R-:W-:Y:S01]  /*6350*/  SHF.L.U32 R165, R114, 0x10, RZ ;  /* 0x0000001072a57819 */ /* 0x000fe200000006ff */
[----:B------:R-:W-:Y:S01]  /*6360*/  FMUL.FTZ R48, R49, R50 ;  /* 0x0000003231307220 */ /* 0x000fe20000410000 */
[C---:B------:R-:W-:Y:S01]  /*6370*/  FMUL.FTZ R50, R5.reuse, R174 ;  /* 0x000000ae05327220 */ /* 0x040fe20000410000 */
[----:B------:R-:W-:Y:S01]  /*6380*/  SHF.L.U32 R49, R86, 0x10, RZ ;  /* 0x0000001056317819 */ /* 0x000fe200000006ff */
[--C-:B------:R-:W-:Y:S01]  /*6390*/  FFMA.FTZ R170, R178, R170, R177.reuse ;  /* 0x000000aab2aa7223 */ /* 0x100fe200000100b1 */
[----:B------:R-:W-:Y:S01]  /*63a0*/  PRMT R114, R114, 0x7632, R114 ;  /* 0x0000763272727816 */ /* 0x000fe20000000072 */
[----:B------:R-:W-:Y:S01]  /*63b0*/  FMUL.FTZ R160, R50, R4 ;  /* 0x0000000432a07220 */ /* 0x000fe20000410000 */
[----:B------:R-:W-:Y:S01]  /*63c0*/  FFMA.FTZ R168, R178, R168, R177 ;  /* 0x000000a8b2a87223 */ /* 0x000fe200000100b1 */
[----:B------:R-:W-:Y:S01]  /*63d0*/  FADD.FTZ R175, -R170, R175 ;  /* 0x000000afaaaf7221 */ /* 0x000fe20000010100 */
[----:B------:R-:W-:Y:S01]  /*63e0*/  F2FP.BF16.F32.PACK_AB R115, R48, R115 ;  /* 0x000000733073723e */ /* 0x000fe200000010ff */
[C---:B------:R-:W-:Y:S01]  /*63f0*/  FMUL.FTZ R165, R160.reuse, R165 ;  /* 0x000000a5a0a57220 */ /* 0x040fe20000410000 */
[----:B------:R-:W-:Y:S01]  /*6400*/  FMUL.FTZ R49, R160, R49 ;  /* 0x00000031a0317220 */ /* 0x000fe20000410000 */
[----:B------:R-:W-:Y:S01]  /*6410*/  FMUL.FTZ R160, R5, R166 ;  /* 0x000000a605a07220 */ /* 0x000fe20000410000 */
[----:B------:R-:W-:Y:S01]  /*6420*/  SHF.L.U32 R166, R114, 0x10, RZ ;  /* 0x0000001072a67819 */ /* 0x000fe200000006ff */
[----:B------:R-:W-:Y:S01]  /*6430*/  FADD.FTZ R169, -R168, R169 ;  /* 0x000000a9a8a97221 */ /* 0x000fe20000010100 */
[----:B------:R-:W-:Y:S01]  /*6440*/  SHF.L.U32 R114, R7, 0x10, RZ ;  /* 0x0000001007727819 */ /* 0x000fe200000006ff */
[C---:B------:R-:W-:Y:S01]  /*6450*/  FMUL.FTZ R161, R160.reuse, R4 ;  /* 0x00000004a0a17220 */ /* 0x040fe20000410000 */
[----:B------:R-:W-:Y:S01]  /*6460*/  F2FP.BF16.F32.PACK_AB R50, R160, R50 ;  /* 0x00000032a032723e */ /* 0x000fe200000010ff */
[----:B------:R-:W-:Y:S01]  /*6470*/  FMUL.FTZ R169, R5, R169 ;  /* 0x000000a905a97220 */ /* 0x000fe20000410000 */
[----:B------:R-:W-:Y:S01]  /*6480*/  SHF.L.U32 R167, R113, 0x10, RZ ;  /* 0x0000001071a77819 */ /* 0x000fe200000006ff */
[----:B------:R-:W-:Y:S01]  /*6490*/  FMUL.FTZ R114, R161, R114 ;  /* 0x00000072a1727220 */ /* 0x000fe20000410000 */
[----:B------:R-:W-:Y:S01]  /*64a0*/  SHF.L.U32 R48, R85, 0x10, RZ ;  /* 0x0000001055307819 */ /* 0x000fe200000006ff */
[----:B------:R-:W-:Y:S01]  /*64b0*/  FFMA.FTZ R171, R178, R171, R177 ;  /* 0x000000abb2ab7223 */ /* 0x000fe200000100b1 */
[----:B------:R-:W-:Y:S01]  /*64c0*/  PRMT R168, R113, 0x7632, R168 ;  /* 0x0000763271a87816 */ /* 0x000fe200000000a8 */
[----:B------:R-:W-:Y:S01]  /*64d0*/  FMUL.FTZ R166, R161, R166 ;  /* 0x000000a6a1a67220 */ /* 0x000fe20000410000 */
[----:B------:R-:W-:Y:S01]  /*64e0*/  F2FP.BF16.F32.PACK_AB R114, R114, R49 ;  /* 0x000000317272723e */ /* 0x000fe200000010ff */
[----:B------:R-:W-:Y:S01]  /*64f0*/  FMUL.FTZ R49, R5, R175 ;  /* 0x000000af05317220 */ /* 0x000fe20000410000 */
[----:B------:R-:W-:Y:S01]  /*6500*/  SHF.L.U32 R113, R8, 0x10, RZ ;  /* 0x0000001008717819 */ /* 0x000fe200000006ff */
[----:B------:R-:W-:Y:S01]  /*6510*/  FADD.FTZ R172, -R171, R172 ;  /* 0x000000acabac7221 */ /* 0x000fe20000010100 */
[----:B------:R-:W-:Y:S01]  /*6520*/  SHF.L.U32 R168, R168, 0x10, RZ ;  /* 0x00000010a8a87819 */ /* 0x000fe200000006ff */
[----:B------:R-:W-:Y:S01]  /*6530*/  FMUL.FTZ R160, R49, R4 ;  /* 0x0000000431a07220 */ /* 0x000fe20000410000 */
[----:B------:R-:W-:Y:S01]  /*6540*/  F2FP.BF16.F32.PACK_AB R49, R169, R49 ;  /* 0x00000031a931723e */ /* 0x000fe200000010ff */
[----:B------:R-:W-:Y:S01]  /*6550*/  FMUL.FTZ R172, R5, R172 ;  /* 0x000000ac05ac7220 */ /* 0x000fe20000410000 */
[----:B------:R-:W-:Y:S01]  /*6560*/  PRMT R170, R112, 0x7632, R170 ;  /* 0x0000763270aa7816 */ /* 0x000fe200000000aa */
[C---:B------:R-:W-:Y:S01]  /*6570*/  FMUL.FTZ R167, R160.reuse, R167 ;  /* 0x000000a7a0a77220 */ /* 0x040fe20000410000 */
[----:B------:R-:W-:Y:S01]  /*6580*/  FMUL.FTZ R48, R160, R48 ;  /* 0x00000030a0307220 */ /* 0x000fe20000410000 */
[----:B------:R-:W-:Y:S01]  /*6590*/  FMUL.FTZ R160, R169, R4 ;  /* 0x00000004a9a07220 */ /* 0x000fe20000410000 */
[----:B------:R-:W-:-:S02]  /*65a0*/  SHF.L.U32 R169, R112, 0x10, RZ ;  /* 0x0000001070a97819 */ /* 0x000fc400000006ff */
[----:B------:R-:W-:Y:S01]  /*65b0*/  SHF.L.U32 R112, R9, 0x10, RZ ;  /* 0x0000001009707819 */ /* 0x000fe200000006ff */
[C---:B------:R-:W-:Y:S01]  /*65c0*/  FMUL.FTZ R113, R160.reuse, R113 ;  /* 0x00000071a0717220 */ /* 0x040fe20000410000 */
[----:B------:R-:W-:Y:S01]  /*65d0*/  FMUL.FTZ R168, R160, R168 ;  /* 0x000000a8a0a87220 */ /* 0x000fe20000410000 */
[----:B------:R-:W-:Y:S02]  /*65e0*/  SHF.L.U32 R160, R84, 0x10, RZ ;  /* 0x0000001054a07819 */ /* 0x000fe400000006ff */
[----:B------:R-:W-:Y:S02]  /*65f0*/  SHF.L.U32 R170, R170, 0x10, RZ ;  /* 0x00000010aaaa7819 */ /* 0x000fe400000006ff */
[----:B------:R-:W-:Y:S01]  /*6600*/  F2FP.BF16.F32.PACK_AB R113, R113, R48 ;  /* 0x000000307171723e */ /* 0x000fe200000010ff */
[----:B------:R-:W-:-:S04]  /*6610*/  FMUL.FTZ R48, R5, R176 ;  /* 0x000000b005307220 */ /* 0x000fc80000410000 */
[----:B------:R-:W-:Y:S01]  /*6620*/  FMUL.FTZ R161, R48, R4 ;  /* 0x0000000430a17220 */ /* 0x000fe20000410000 */
[----:B------:R-:W-:-:S03]  /*6630*/  F2FP.BF16.F32.PACK_AB R48, R172, R48 ;  /* 0x00000030ac30723e */ /* 0x000fc600000010ff */
[C---:B------:R-:W-:Y:S01]  /*6640*/  FMUL.FTZ R169, R161.reuse, R169 ;  /* 0x000000a9a1a97220 */ /* 0x040fe20000410000 */
[----:B------:R-:W-:Y:S01]  /*6650*/  FMUL.FTZ R160, R161, R160 ;  /* 0x000000a0a1a07220 */ /* 0x000fe20000410000 */
[----:B------:R-:W-:-:S04]  /*6660*/  FMUL.FTZ R161, R172, R4 ;  /* 0x00000004aca17220 */ /* 0x000fc80000410000 */
[C---:B------:R-:W-:Y:S01]  /*6670*/  FMUL.FTZ R112, R161.reuse, R112 ;  /* 0x00000070a1707220 */ /* 0x040fe20000410000 */
[----:B------:R-:W-:-:S04]  /*6680*/  FMUL.FTZ R170, R161, R170 ;  /* 0x000000aaa1aa7220 */ /* 0x000fc80000410000 */
[----:B------:R-:W-:-:S07]  /*6690*/  F2FP.BF16.F32.PACK_AB R112, R112, R160 ;  /* 0x000000a07070723e */ /* 0x000fce00000010ff */
.L_x_447:
[----:B------:R-:W0:Y:S08]  /*66a0*/  @P1 LDC.64 R160, c[0x0][0x478] ;  /* 0x00011e00ffa01b82 */ /* 0x000e300000000a00 */
[----:B------:R-:W1:Y:S01]  /*66b0*/  LDC.64 R172, c[0x0][0x468] ;  /* 0x00011a00ffac7b82 */ /* 0x000e620000000a00 */
[----:B0-----:R-:W-:-:S05]  /*66c0*/  @P1 IMAD.WIDE.U32 R160, R163, 0x10, R160 ;  /* 0x00000010a3a01825 */ /* 0x001fca00078e00a0 */
[----:B------:R1:W-:Y:S02]  /*66d0*/  @P1 STG.E.128 desc[UR6][R160.64], R48 ;  /* 0x00000030a0001986 */ /* 0x0003e4000c101d06 */
[----:B-1----:R-:W-:-:S05]  /*66e0*/  IMAD.WIDE.U32 R160, R163, 0x10, R172 ;  /* 0x00000010a3a07825 */ /* 0x002fca00078e00ac */
[----:B------:R0:W-:Y:S02]  /*66f0*/  STG.E.128 desc[UR6][R160.64], R112 ;  /* 0x00000070a0007986 */ /* 0x0001e4000c101d06 */
[----:B0-----:R-:W-:-:S06]  /*6700*/  IMAD.WIDE.U32 R112, R144, 0x10, R180 ;  /* 0x0000001090707825 */ /* 0x001fcc00078e00b4 */
[----:B------:R-:W5:Y:S01]  /*6710*/  LDG.E.128 R112, desc[UR6][R112.64] ;  /* 0x0000000670707981 */ /* 0x000f62000c1e1d00 */
[----:B------:R-:W-:Y:S05]  /*6720*/  @!P1 BRA `(.L_x_448) ;  /* 0x0000000400349947 */ /* 0x000fea0003800000 */
[C-C-:B------:R-:W-:Y:S01]  /*6730*/  FFMA.FTZ R154, R178.reuse, R154, R177.reuse ;  /* 0x0000009ab29a7223 */ /* 0x140fe200000100b1 */
[C-C-:B------:R-:W-:Y:S01]  /*6740*/  FFMA.FTZ R162, R178.reuse, R162, R177.reuse ;  /* 0x000000a2b2a27223 */ /* 0x140fe200000100b1 */
[----:B------:R-:W-:Y:S01]  /*6750*/  FFMA.FTZ R48, R178, R149, R177 ;  /* 0x00000095b2307223 */ /* 0x000fe200000100b1 */
[C---:B-----5:R-:W-:Y:S01]  /*6760*/  PRMT R50, R115.reuse, 0x7632, R50 ;  /* 0x0000763273327816 */ /* 0x060fe20000000032 */
[----:B------:R-:W-:Y:S01]  /*6770*/  FADD.FTZ R51, -R154, R145 ;  /* 0x000000919a337221 */ /* 0x000fe20000010100 */
[----:B------:R-:W-:Y:S01]  /*6780*/  FADD.FTZ R158, -R162, R158 ;  /* 0x0000009ea29e7221 */ /* 0x000fe20000010100 */
[----:B------:R-:W-:Y:S01]  /*6790*/  FADD.FTZ R48, -R48, R148 ;  /* 0x0000009430307221 */ /* 0x000fe20000010100 */
[----:B------:R-:W-:Y:S01]  /*67a0*/  SHF.L.U32 R148, R115, 0x10, RZ ;  /* 0x0000001073947819 */ /* 0x000fe200000006ff */
[C---:B------:R-:W-:Y:S01]  /*67b0*/  FMUL.FTZ R51, R5.reuse, R51 ;  /* 0x0000003305337220 */ /* 0x040fe20000410000 */
[----:B------:R-:W-:Y:S01]  /*67c0*/  FMUL.FTZ R115, R5, R158 ;  /* 0x0000009e05737220 */ /* 0x000fe20000410000 */
[----:B------:R-:W-:Y:S01]  /*67d0*/  SHF.L.U32 R49, R91, 0x10, RZ ;  /* 0x000000105b317819 */ /* 0x000fe200000006ff */
[--C-:B------:R-:W-:Y:S01]  /*67e0*/  FFMA.FTZ R153, R178, R153, R177.reuse ;  /* 0x00000099b2997223 */ /* 0x100fe200000100b1 */
[-C--:B------:R-:W-:Y:S01]  /*67f0*/  FMUL.FTZ R145, R51, R4.reuse ;  /* 0x0000000433917220 */ /* 0x080fe20000410000 */
[----:B------:R-:W-:Y:S01]  /*6800*/  SHF.L.U32 R50, R50, 0x10, RZ ;  /* 0x0000001032327819 */ /* 0x000fe200000006ff */
[--C-:B------:R-:W-:Y:S01]  /*6810*/  FFMA.FTZ R159, R178, R159, R177.reuse ;  /* 0x0000009fb29f7223 */ /* 0x100fe200000100b1 */
[C---:B------:R-:W-:Y:S01]  /*6820*/  F2FP.BF16.F32.PACK_AB R51, R115.reuse, R51 ;  /* 0x000000337333723e */ /* 0x040fe200000010ff */
[----:B------:R-:W-:Y:S01]  /*6830*/  FMUL.FTZ R115, R115, R4 ;  /* 0x0000000473737220 */ /* 0x000fe20000410000 */
[----:B------:R-:W-:Y:S01]  /*6840*/  FADD.FTZ R146, -R153, R146 ;  /* 0x0000009299927221 */ /* 0x000fe20000010100 */
[C---:B------:R-:W-:Y:S01]  /*6850*/  FMUL.FTZ R148, R145.reuse, R148 ;  /* 0x0000009491947220 */ /* 0x040fe20000410000 */
[----:B------:R-:W-:Y:S01]  /*6860*/  FMUL.FTZ R49, R145, R49 ;  /* 0x0000003191317220 */ /* 0x000fe20000410000 */
[----:B------:R-:W-:Y:S01]  /*6870*/  SHF.L.U32 R145, R10, 0x10, RZ ;  /* 0x000000100a917819 */ /* 0x000fe200000006ff */
[----:B------:R-:W-:Y:S01]  /*6880*/  FFMA.FTZ R150, R178, R150, R177 ;  /* 0x00000096b2967223 */ /* 0x000fe200000100b1 */
[----:B------:R-:W-:Y:S01]  /*6890*/  FMUL.FTZ R149, R115, R50 ;  /* 0x0000003273957220 */ /* 0x000fe20000410000 */
[----:B------:R-:W-:Y:S01]  /*68a0*/  FMUL.FTZ R50, R5, R146 ;  /* 0x0000009205327220 */ /* 0x000fe20000410000 */
[----:B------:R-:W-:Y:S01]  /*68b0*/  FADD.FTZ R157, -R159, R157 ;  /* 0x0000009d9f9d7221 */ /* 0x000fe20000010100 */
[----:B------:R-:W-:Y:S01]  /*68c0*/  FADD.FTZ R147, -R150, R147 ;  /* 0x0000009396937221 */ /* 0x000fe20000010100 */
[----:B------:R-:W-:Y:S01]  /*68d0*/  FMUL.FTZ R115, R115, R145 ;  /* 0x0000009173737220 */ /* 0x000fe20000410000 */
[----:B------:R-:W-:Y:S01]  /*68e0*/  SHF.L.U32 R150, R114, 0x10, RZ ;  /* 0x0000001072967819 */ /* 0x000fe200000006ff */
[----:B------:R-:W-:Y:S01]  /*68f0*/  FMUL.FTZ R146, R50, R4 ;  /* 0x0000000432927220 */ /* 0x000fe20000410000 */
[----:B------:R-:W-:Y:S01]  /*6900*/  SHF.L.U32 R145, R90, 0x10, RZ ;  /* 0x000000105a917819 */ /* 0x000fe200000006ff */
[----:B------:R-:W-:Y:S01]  /*6910*/  FMUL.FTZ R157, R5, R157 ;  /* 0x0000009d059d7220 */ /* 0x000fe20000410000 */
[--C-:B------:R-:W-:Y:S01]  /*6920*/  FFMA.FTZ R160, R178, R152, R177.reuse ;  /* 0x00000098b2a07223 */ /* 0x100fe200000100b1 */
[----:B------:R-:W-:Y:S01]  /*6930*/  PRMT R152, R114, 0x7632, R152 ;  /* 0x0000763272987816 */ /* 0x000fe20000000098 */
[C---:B------:R-:W-:Y:S01]  /*6940*/  FMUL.FTZ R150, R146.reuse, R150 ;  /* 0x0000009692967220 */ /* 0x040fe20000410000 */
[----:B------:R-:W-:Y:S01]  /*6950*/  FMUL.FTZ R145, R146, R145 ;  /* 0x0000009192917220 */ /* 0x000fe20000410000 */
[----:B------:R-:W-:Y:S01]  /*6960*/  SHF.L.U32 R114, R11, 0x10, RZ ;  /* 0x000000100b727819 */ /* 0x000fe200000006ff */
[----:B------:R-:W-:Y:S01]  /*6970*/  FMUL.FTZ R146, R157, R4 ;  /* 0x000000049d927220 */ /* 0x000fe20000410000 */
[----:B------:R-:W-:Y:S01]  /*6980*/  FFMA.FTZ R156, R178, R156, R177 ;  /* 0x0000009cb29c7223 */ /* 0x000fe200000100b1 */
[----:B------:R-:W-:Y:S01]  /*6990*/  SHF.L.U32 R152, R152, 0x10, RZ ;  /* 0x0000001098987819 */ /* 0x000fe200000006ff */
[----:B------:R-:W-:Y:S01]  /*69a0*/  FADD.FTZ R160, -R160, R151 ;  /* 0x00000097a0a07221 */ /* 0x000fe20000010100 */
[----:B------:R-:W-:Y:S01]  /*69b0*/  FMUL.FTZ R114, R146, R114 ;  /* 0x0000007292727220 */ /* 0x000fe20000410000 */
[----:B------:R-:W-:Y:S01]  /*69c0*/  F2FP.BF16.F32.PACK_AB R115, R115, R49 ;  /* 0x000000317373723e */ /* 0x000fe200000010ff */
[----:B------:R-:W-:Y:S01]  /*69d0*/  FMUL.FTZ R49, R5, R147 ;  /* 0x0000009305317220 */ /* 0x000fe20000410000 */
[----:B------:R-:W-:Y:S01]  /*69e0*/  FADD.FTZ R155, -R156, R155 ;  /* 0x0000009b9c9b7221 */ /* 0x000fe20000010100 */
[----:B------:R-:W-:Y:S01]  /*69f0*/  FMUL.FTZ R152, R146, R152 ;  /* 0x0000009892987220 */ /* 0x000fe20000410000 */
[----:B------:R-:W-:Y:S01]  /*6a00*/  F2FP.BF16.F32.PACK_AB R114, R114, R145 ;  /* 0x000000917272723e */ /* 0x000fe200000010ff */
[----:B------:R-:W-:Y:S01]  /*6a10*/  FMUL.FTZ R146, R49, R4 ;  /* 0x0000000431927220 */ /* 0x000fe20000410000 */
[----:B------:R-:W-:Y:S01]  /*6a20*/  SHF.L.U32 R151, R113, 0x10, RZ ;  /* 0x0000001071977819 */ /* 0x000fe200000006ff */
[----:B------:R-:W-:Y:S01]  /*6a30*/  FMUL.FTZ R155, R5, R155 ;  /* 0x0000009b059b7220 */ /* 0x000fe20000410000 */
[----:B------:R-:W-:Y:S01]  /*6a40*/  SHF.L.U32 R145, R89, 0x10, RZ ;  /* 0x0000001059917819 */ /* 0x000fe200000006ff */
[----:B------:R-:W-:Y:S01]  /*6a50*/  FMUL.FTZ R48, R5, R48 ;  /* 0x0000003005307220 */ /* 0x000fe20000410000 */
[----:B------:R-:W-:Y:S01]  /*6a60*/  PRMT R153, R113, 0x7632, R153 ;  /* 0x0000763271997816 */ /* 0x000fe20000000099 */
[----:B------:R-:W-:Y:S01]  /*6a70*/  FMUL.FTZ R151, R146, R151 ;  /* 0x0000009792977220 */ /* 0x000fe20000410000 */
[----:B------:R-:W-:Y:S01]  /*6a80*/  SHF.L.U32 R113, R12, 0x10, RZ ;  /* 0x000000100c717819 */ /* 0x000fe200000006ff */
[----:B------:R-:W-:Y:S01]  /*6a90*/  FMUL.FTZ R145, R146, R145 ;  /* 0x0000009192917220 */ /* 0x000fe20000410000 */
[----:B------:R-:W-:Y:S01]  /*6aa0*/  FMUL.FTZ R146, R155, R4 ;  /* 0x000000049b927220 */ /* 0x000fe20000410000 */
[----:B------:R-:W-:Y:S01]  /*6ab0*/  SHF.L.U32 R153, R153, 0x10, RZ ;  /* 0x0000001099997819 */ /* 0x000fe200000006ff */
[----:B------:R-:W-:Y:S01]  /*6ac0*/  FMUL.FTZ R160, R5, R160 ;  /* 0x000000a005a07220 */ /* 0x000fe20000410000 */
[----:B------:R-:W-:Y:S01]  /*6ad0*/  SHF.L.U32 R154, R112, 0x10, RZ ;  /* 0x00000010709a7819 */ /* 0x000fe200000006ff */
[C---:B------:R-:W-:Y:S01]  /*6ae0*/  FMUL.FTZ R113, R146.reuse, R113 ;  /* 0x0000007192717220 */ /* 0x040fe20000410000 */
[----:B------:R-:W-:Y:S01]  /*6af0*/  F2FP.BF16.F32.PACK_AB R49, R155, R49 ;  /* 0x000000319b31723e */ /* 0x000fe200000010ff */
[----:B------:R-:W-:Y:S01]  /*6b00*/  FMUL.FTZ R153, R146, R153 ;  /* 0x0000009992997220 */ /* 0x000fe20000410000 */
[----:B------:R-:W-:Y:S01]  /*6b10*/  FMUL.FTZ R146, R48, R4 ;  /* 0x0000000430927220 */ /* 0x000fe20000410000 */
[----:B------:R-:W-:-:S02]  /*6b20*/  PRMT R155, R112, 0x7632, R155 ;  /* 0x00007632709b7816 */ /* 0x000fc4000000009b */
[----:B------:R-:W-:Y:S01]  /*6b30*/  F2FP.BF16.F32.PACK_AB R113, R113, R145 ;  /* 0x000000917171723e */ /* 0x000fe200000010ff */
[----:B------:R-:W-:Y:S01]  /*6b40*/  FMUL.FTZ R154, R146, R154 ;  /* 0x0000009a929a7220 */ /* 0x000fe20000410000 */
[----:B------:R-:W-:Y:S02]  /*6b50*/  SHF.L.U32 R145, R88, 0x10, RZ ;  /* 0x0000001058917819 */ /* 0x000fe400000006ff */
[----:B------:R-:W-:Y:S02]  /*6b60*/  SHF.L.U32 R112, R13, 0x10, RZ ;  /* 0x000000100d707819 */ /* 0x000fe400000006ff */
[----:B------:R-:W-:Y:S01]  /*6b70*/  SHF.L.U32 R155, R155, 0x10, RZ ;  /* 0x000000109b9b7819 */ /* 0x000fe200000006ff */
[----:B------:R-:W-:Y:S01]  /*6b80*/  FMUL.FTZ R145, R146, R145 ;  /* 0x0000009192917220 */ /* 0x000fe20000410000 */
[C---:B------:R-:W-:Y:S01]  /*6b90*/  FMUL.FTZ R146, R160.reuse, R4 ;  /* 0x00000004a0927220 */ /* 0x040fe20000410000 */
[----:B------:R-:W-:Y:S02]  /*6ba0*/  F2FP.BF16.F32.PACK_AB R50, R157, R50 ;  /* 0x000000329d32723e */ /* 0x000fe400000010ff */
[----:B------:R-:W-:Y:S01]  /*6bb0*/  F2FP.BF16.F32.PACK_AB R48, R160, R48 ;  /* 0x00000030a030723e */ /* 0x000fe200000010ff */
[C---:B------:R-:W-:Y:S01]  /*6bc0*/  FMUL.FTZ R112, R146.reuse, R112 ;  /* 0x0000007092707220 */ /* 0x040fe20000410000 */
[----:B------:R-:W-:-:S04]  /*6bd0*/  FMUL.FTZ R155, R146, R155 ;  /* 0x0000009b929b7220 */ /* 0x000fc80000410000 */
[----:B------:R-:W-:Y:S01]  /*6be0*/  F2FP.BF16.F32.PACK_AB R112, R112, R145 ;  /* 0x000000917070723e */ /* 0x000fe200000010ff */
[----:B------:R-:W-:Y:S06]  /*6bf0*/  BRA `(.L_x_449) ;  /* 0x0000000400207947 */ /* 0x000fec0003800000 */
.L_x_448:
[C-C-:B------:R-:W-:Y:S01]  /*6c00*/  FFMA.FTZ R154, R178.reuse, R154, R177.reuse ;  /* 0x0000009ab29a7223 */ /* 0x140fe200000100b1 */
[C-C-:B------:R-:W-:Y:S01]  /*6c10*/  FFMA.FTZ R160, R178.reuse, R149, R177.reuse ;  /* 0x00000095b2a07223 */ /* 0x140fe200000100b1 */
[C-C-:B------:R-:W-:Y:S01]  /*6c20*/  FFMA.FTZ R150, R178.reuse, R150, R177.reuse ;  /* 0x00000096b2967223 */ /* 0x140fe200000100b1 */
[----:B------:R-:W-:Y:S01]  /*6c30*/  FFMA.FTZ R161, R178, R152, R177 ;  /* 0x00000098b2a17223 */ /* 0x000fe200000100b1 */
[----:B------:R-:W-:Y:S01]  /*6c40*/  FADD.FTZ R154, -R154, R145 ;  /* 0x000000919a9a7221 */ /* 0x000fe20000010100 */
[----:B------:R-:W-:Y:S01]  /*6c50*/  FFMA.FTZ R145, R178, R162, R177 ;  /* 0x000000a2b2917223 */ /* 0x000fe200000100b1 */
[----:B------:R-:W-:Y:S01]  /*6c60*/  FADD.FTZ R160, -R160, R148 ;  /* 0x00000094a0a07221 */ /* 0x000fe20000010100 */
[----:B------:R-:W-:Y:S01]  /*6c70*/  FADD.FTZ R147, -R150, R147 ;  /* 0x0000009396937221 */ /* 0x000fe20000010100 */
[----:B------:R-:W-:Y:S01]  /*6c80*/  FMUL.FTZ R149, R5, R154 ;  /* 0x0000009a05957220 */ /* 0x000fe20000410000 */
[----:B------:R-:W-:Y:S01]  /*6c90*/  FFMA.FTZ R153, R178, R153, R177 ;  /* 0x00000099b2997223 */ /* 0x000fe200000100b1 */
[----:B------:R-:W-:Y:S01]  /*6ca0*/  FADD.FTZ R145, -R145, R158 ;  /* 0x0000009e91917221 */ /* 0x000fe20000010100 */
[----:B-----5:R-:W-:Y:S01]  /*6cb0*/  SHF.L.U32 R148, R115, 0x10, RZ ;  /* 0x0000001073947819 */ /* 0x020fe200000006ff */
[--C-:B------:R-:W-:Y:S01]  /*6cc0*/  FADD.FTZ R161, -R161, R151.reuse ;  /* 0x00000097a1a17221 */ /* 0x100fe20000010100 */
[----:B------:R-:W-:Y:S01]  /*6cd0*/  SHF.L.U32 R150, R91, 0x10, RZ ;  /* 0x000000105b967819 */ /* 0x000fe200000006ff */
[----:B------:R-:W-:Y:S01]  /*6ce0*/  FMUL.FTZ R149, R149, R4 ;  /* 0x0000000495957220 */ /* 0x000fe20000410000 */
[----:B------:R-:W-:Y:S01]  /*6cf0*/  PRMT R151, R115, 0x7632, R151 ;  /* 0x0000763273977816 */ /* 0x000fe20000000097 */
[----:B------:R-:W-:Y:S01]  /*6d00*/  FADD.FTZ R146, -R153, R146 ;  /* 0x0000009299927221 */ /* 0x000fe20000010100 */
[----:B------:R-:W-:Y:S01]  /*6d10*/  FMUL.FTZ R145, R5, R145 ;  /* 0x0000009105917220 */ /* 0x000fe20000410000 */
[C---:B------:R-:W-:Y:S01]  /*6d20*/  FMUL.FTZ R148, R149.reuse, R148 ;  /* 0x0000009495947220 */ /* 0x040fe20000410000 */
[----:B------:R-:W-:Y:S01]  /*6d30*/  FMUL.FTZ R115, R149, R150 ;  /* 0x0000009695737220 */ /* 0x000fe20000410000 */
[----:B------:R-:W-:Y:S01]  /*6d40*/  SHF.L.U32 R149, R151, 0x10, RZ ;  /* 0x0000001097957819 */ /* 0x000fe200000006ff */
[----:B------:R-:W-:Y:S01]  /*6d50*/  FMUL.FTZ R145, R145, R4 ;  /* 0x0000000491917220 */ /* 0x000fe20000410000 */
[----:B------:R-:W-:Y:S01]  /*6d60*/  SHF.L.U32 R150, R10, 0x10, RZ ;  /* 0x000000100a967819 */ /* 0x000fe200000006ff */
[----:B------:R-:W-:Y:S01]  /*6d70*/  FMUL.FTZ R146, R5, R146 ;  /* 0x0000009205927220 */ /* 0x000fe20000410000 */
[--C-:B------:R-:W-:Y:S01]  /*6d80*/  FFMA.FTZ R159, R178, R159, R177.reuse ;  /* 0x0000009fb29f7223 */ /* 0x100fe200000100b1 */
[----:B------:R-:W-:Y:S01]  /*6d90*/  SHF.L.U32 R151, R90, 0x10, RZ ;  /* 0x000000105a977819 */ /* 0x000fe200000006ff */
[----:B------:R-:W-:Y:S01]  /*6da0*/  FFMA.FTZ R156, R178, R156, R177 ;  /* 0x0000009cb29c7223 */ /* 0x000fe200000100b1 */
[----:B------:R-:W-:Y:S01]  /*6db0*/  FMUL.FTZ R149, R145, R149 ;  /* 0x0000009591957220 */ /* 0x000fe20000410000 */
[----:B------:R-:W-:Y:S01]  /*6dc0*/  FMUL.FTZ R146, R146, R4 ;  /* 0x0000000492927220 */ /* 0x000fe20000410000 */
[----:B------:R-:W-:Y:S01]  /*6dd0*/  FADD.FTZ R157, -R159, R157 ;  /* 0x0000009d9f9d7221 */ /* 0x000fe20000010100 */
[----:B------:R-:W-:Y:S01]  /*6de0*/  FMUL.FTZ R145, R145, R150 ;  /* 0x0000009691917220 */ /* 0x000fe20000410000 */
[C---:B------:R-:W-:Y:S01]  /*6df0*/  SHF.L.U32 R150, R114.reuse, 0x10, RZ ;  /* 0x0000001072967819 */ /* 0x040fe200000006ff */
[C---:B------:R-:W-:Y:S01]  /*6e00*/  FMUL.FTZ R147, R5.reuse, R147 ;  /* 0x0000009305937220 */ /* 0x040fe20000410000 */
[----:B------:R-:W-:Y:S01]  /*6e10*/  PRMT R152, R114, 0x7632, R152 ;  /* 0x0000763272987816 */ /* 0x000fe20000000098 */
[----:B------:R-:W-:Y:S01]  /*6e20*/  FADD.FTZ R155, -R156, R155 ;  /* 0x0000009b9c9b7221 */ /* 0x000fe20000010100 */
[C---:B------:R-:W-:Y:S01]  /*6e30*/  FMUL.FTZ R114, R146.reuse, R151 ;  /* 0x0000009792727220 */ /* 0x040fe20000410000 */
        /* <DEDUP_REMOVED lines=8> */
[-C--:B------:R-:W-:Y:S01]  /*6ec0*/  FMUL.FTZ R157, R157, R4.reuse ;  /* 0x000000049d9d7220 */ /* 0x080fe20000410000 */
[----:B------:R-:W-:Y:S01]  /*6ed0*/  SHF.L.U32 R146, R11, 0x10, RZ ;  /* 0x000000100b927819 */ /* 0x000fe200000006ff */
[C---:B------:R-:W-:Y:S01]  /*6ee0*/  FMUL.FTZ R151, R147.reuse, R151 ;  /* 0x0000009793977220 */ /* 0x040fe20000410000 */
[----:B------:R-:W-:Y:S01]  /*6ef0*/  FMUL.FTZ R113, R147, R153 ;  /* 0x0000009993717220 */ /* 0x000fe20000410000 */
[----:B------:R-:W-:Y:S01]  /*6f00*/  SHF.L.U32 R154, R154, 0x10, RZ ;  /* 0x000000109a9a7819 */ /* 0x000fe200000006ff */
[----:B------:R-:W-:Y:S01]  /*6f10*/  FMUL.FTZ R155, R155, R4 ;  /* 0x000000049b9b7220 */ /* 0x000fe20000410000 */
[----:B------:R-:W-:Y:S01]  /*6f20*/  SHF.L.U32 R147, R12, 0x10, RZ ;  /* 0x000000100c937819 */ /* 0x000fe200000006ff */
[C---:B------:R-:W-:Y:S01]  /*6f30*/  FMUL.FTZ R152, R157.reuse, R152 ;  /* 0x000000989d987220 */ /* 0x040fe20000410000 */
[----:B------:R-:W-:Y:S01]  /*6f40*/  FMUL.FTZ R146, R157, R146 ;  /* 0x000000929d927220 */ /* 0x000fe20000410000 */
[----:B------:R-:W-:Y:S01]  /*6f50*/  FMUL.FTZ R157, R5, R160 ;  /* 0x000000a0059d7220 */ /* 0x000fe20000410000 */
[C---:B------:R-:W-:Y:S01]  /*6f60*/  FMUL.FTZ R153, R155.reuse, R154 ;  /* 0x0000009a9b997220 */ /* 0x040fe20000410000 */
[----:B------:R-:W-:Y:S01]  /*6f70*/  FMUL.FTZ R147, R155, R147 ;  /* 0x000000939b937220 */ /* 0x000fe20000410000 */
[----:B------:R-:W-:Y:S01]  /*6f80*/  SHF.L.U32 R155, R88, 0x10, RZ ;  /* 0x00000010589b7819 */ /* 0x000fe200000006ff */
[-C--:B------:R-:W-:Y:S01]  /*6f90*/  FMUL.FTZ R157, R157, R4.reuse ;  /* 0x000000049d9d7220 */ /* 0x080fe20000410000 */
[C---:B------:R-:W-:Y:S01]  /*6fa0*/  PRMT R156, R112.reuse, 0x7632, R156 ;  /* 0x00007632709c7816 */ /* 0x040fe2000000009c */
[----:B------:R-:W-:Y:S01]  /*6fb0*/  FMUL.FTZ R161, R5, R161 ;  /* 0x000000a105a17220 */ /* 0x000fe20000410000 */
[----:B------:R-:W-:Y:S01]  /*6fc0*/  SHF.L.U32 R154, R112, 0x10, RZ ;  /* 0x00000010709a7819 */ /* 0x000fe200000006ff */
[----:B------:R-:W-:Y:S01]  /*6fd0*/  FMUL.FTZ R112, R157, R155 ;  /* 0x0000009b9d707220 */ /* 0x000fe20000410000 */
[----:B------:R-:W-:Y:S01]  /*6fe0*/  SHF.L.U32 R155, R156, 0x10, RZ ;  /* 0x000000109c9b7819 */ /* 0x000fe200000006ff */
[----:B------:R-:W-:Y:S01]  /*6ff0*/  FMUL.FTZ R161, R161, R4 ;  /* 0x00000004a1a17220 */ /* 0x000fe20000410000 */
[----:B------:R-:W-:Y:S01]  /*7000*/  SHF.L.U32 R156, R13, 0x10, RZ ;  /* 0x000000100d9c7819 */ /* 0x000fe200000006ff */
[----:B------:R-:W-:Y:S01]  /*7010*/  FMUL.FTZ R154, R157, R154 ;  /* 0x0000009a9d9a7220 */ /* 0x000fe20000410000 */
[----:B------:R-:W-:Y:S01]  /*7020*/  F2FP.BF16.F32.PACK_AB R115, R145, R115 ;  /* 0x000000739173723e */ /* 0x000fe200000010ff */
[C---:B------:R-:W-:Y:S01]  /*7030*/  FMUL.FTZ R155, R161.reuse, R155 ;  /* 0x0000009ba19b7220 */ /* 0x040fe20000410000 */
[----:B------:R-:W-:Y:S01]  /*7040*/  F2FP.BF16.F32.PACK_AB R114, R146, R114 ;  /* 0x000000729272723e */ /* 0x000fe200000010ff */
[----:B------:R-:W-:Y:S01]  /*7050*/  FMUL.FTZ R156, R161, R156 ;  /* 0x0000009ca19c7220 */ /* 0x000fe20000410000 */
[----:B------:R-:W-:-:S04]  /*7060*/  F2FP.BF16.F32.PACK_AB R113, R147, R113 ;  /* 0x000000719371723e */ /* 0x000fc800000010ff */
[----:B------:R-:W-:-:S07]  /*7070*/  F2FP.BF16.F32.PACK_AB R112, R156, R112 ;  /* 0x000000709c70723e */ /* 0x000fce00000010ff */
.L_x_449:
[----:B------:R-:W0:Y:S02]  /*7080*/  @P1 LDC.64 R146, c[0x0][0x478] ;  /* 0x00011e00ff921b82 */ /* 0x000e240000000a00 */
[----:B0-----:R-:W-:-:S04]  /*7090*/  @P1 IMAD.WIDE.U32 R146, R144, 0x10, R146 ;  /* 0x0000001090921825 */ /* 0x001fc800078e0092 */
[----:B------:R-:W-:Y:S01]  /*70a0*/  IMAD.WIDE.U32 R144, R144, 0x10, R172 ;  /* 0x0000001090907825 */ /* 0x000fe200078e00ac */
[----:B------:R-:W-:Y:S04]  /*70b0*/  @P1 STG.E.128 desc[UR6][R146.64], R48 ;  /* 0x0000003092001986 */ /* 0x000fe8000c101d06 */
[----:B------:R0:W-:Y:S02]  /*70c0*/  STG.E.128 desc[UR6][R144.64], R112 ;  /* 0x0000007090007986 */ /* 0x0001e4000c101d06 */
[----:B0-----:R-:W-:-:S06]  /*70d0*/  IMAD.WIDE.U32 R112, R127, 0x10, R180 ;  /* 0x000000107f707825 */ /* 0x001fcc00078e00b4 */
[----:B------:R-:W5:Y:S01]  /*70e0*/  LDG.E.128 R112, desc[UR6][R112.64] ;  /* 0x0000000670707981 */ /* 0x000f62000c1e1d00 */
[----:B------:R-:W-:Y:S05]  /*70f0*/  @!P1 BRA `(.L_x_450) ;  /* 0x0000000400349947 */ /* 0x000fea0003800000 */
[C-C-:B------:R-:W-:Y:S01]  /*7100*/  FFMA.FTZ R136, R178.reuse, R136, R177.reuse ;  /* 0x00000088b2887223 */ /* 0x140fe200000100b1 */
[C-C-:B------:R-:W-:Y:S01]  /*7110*/  FFMA.FTZ R128, R178.reuse, R128, R177.reuse ;  /* 0x00000080b2807223 */ /* 0x140fe200000100b1 */
[C-C-:B------:R-:W-:Y:S01]  /*7120*/  FFMA.FTZ R49, R178.reuse, R130, R177.reuse ;  /* 0x00000082b2317223 */ /* 0x140fe200000100b1 */
[----:B------:R-:W-:Y:S01]  /*7130*/  FFMA.FTZ R129, R178, R129, R177 ;  /* 0x00000081b2817223 */ /* 0x000fe200000100b1 */
[----:B------:R-:W-:Y:S01]  /*7140*/  FADD.FTZ R51, -R136, R140 ;  /* 0x0000008c88337221 */ /* 0x000fe20000010100 */
[----:B------:R-:W-:Y:S01]  /*7150*/  FADD.FTZ R131, -R128, R131 ;  /* 0x0000008380837221 */ /* 0x000fe20000010100 */
[----:B-----5:R-:W-:Y:S01]  /*7160*/  PRMT R50, R115, 0x7632, R50 ;  /* 0x0000763273327816 */ /* 0x020fe20000000032 */
[----:B------:R-:W-:Y:S01]  /*7170*/  FADD.FTZ R133, -R129, R133 ;  /* 0x0000008581857221 */ /* 0x000fe20000010100 */
[----:B------:R-:W-:Y:S01]  /*7180*/  FMUL.FTZ R51, R5, R51 ;  /* 0x0000003305337220 */ /* 0x000fe20000410000 */
[----:B------:R-:W-:Y:S01]  /*7190*/  SHF.L.U32 R130, R115, 0x10, RZ ;  /* 0x0000001073827819 */ /* 0x000fe200000006ff */
[----:B------:R-:W-:Y:S01]  /*71a0*/  FMUL.FTZ R115, R5, R131 ;  /* 0x0000008305737220 */ /* 0x000fe20000410000 */
[----:B------:R-:W-:Y:S01]  /*71b0*/  SHF.L.U32 R128, R95, 0x10, RZ ;  /* 0x000000105f807819 */ /* 0x000fe200000006ff */
[--C-:B------:R-:W-:Y:S01]  /*71c0*/  FFMA.FTZ R137, R178, R137, R177.reuse ;  /* 0x00000089b2897223 */ /* 0x100fe200000100b1 */
[----:B------:R-:W-:Y:S01]  /*71d0*/  FMUL.FTZ R129, R51, R4 ;  /* 0x0000000433817220 */ /* 0x000fe20000410000 */
[----:B------:R-:W-:Y:S01]  /*71e0*/  SHF.L.U32 R50, R50, 0x10, RZ ;  /* 0x0000001032327819 */ /* 0x000fe200000006ff */
[----:B------:R-:W-:Y:S01]  /*71f0*/  FFMA.FTZ R48, R178, R132, R177 ;  /* 0x00000084b2307223 */ /* 0x000fe200000100b1 */
[C---:B------:R-:W-:Y:S01]  /*7200*/  F2FP.BF16.F32.PACK_AB R51, R115.reuse, R51 ;  /* 0x000000337333723e */ /* 0x040fe200000010ff */
[----:B------:R-:W-:Y:S01]  /*7210*/  FMUL.FTZ R115, R115, R4 ;  /* 0x0000000473737220 */ /* 0x000fe20000410000 */
[----:B------:R-:W-:Y:S01]  /*7220*/  FADD.FTZ R141, -R137, R141 ;  /* 0x0000008d898d7221 */ /* 0x000fe20000010100 */
[C---:B------:R-:W-:Y:S01]  /*7230*/  FMUL.FTZ R130, R129.reuse, R130 ;  /* 0x0000008281827220 */ /* 0x040fe20000410000 */
[----:B------:R-:W-:Y:S01]  /*7240*/  FMUL.FTZ R128, R129, R128 ;  /* 0x0000008081807220 */ /* 0x000fe20000410000 */
[----:B------:R-:W-:Y:S01]  /*7250*/  SHF.L.U32 R129, R14, 0x10, RZ ;  /* 0x000000100e817819 */ /* 0x000fe200000006ff */
[----:B------:R-:W-:Y:S01]  /*7260*/  FMUL.FTZ R131, R115, R50 ;  /* 0x0000003273837220 */ /* 0x000fe20000410000 */
[----:B------:R-:W-:Y:S01]  /*7270*/  FMUL.FTZ R50, R5, R141 ;  /* 0x0000008d05327220 */ /* 0x000fe20000410000 */
[----:B------:R-:W-:Y:S01]  /*7280*/  FADD.FTZ R49, -R49, R134 ;  /* 0x0000008631317221 */ /* 0x000fe20000010100 */
[----:B------:R-:W-:Y:S01]  /*7290*/  SHF.L.U32 R132, R114, 0x10, RZ ;  /* 0x0000001072847819 */ /* 0x000fe200000006ff */
[----:B------:R-:W-:Y:S01]  /*72a0*/  FMUL.FTZ R115, R115, R129 ;  /* 0x0000008173737220 */ /* 0x000fe20000410000 */
[----:B------:R-:W-:Y:S01]  /*72b0*/  SHF.L.U32 R129, R94, 0x10, RZ ;  /* 0x000000105e817819 */ /* 0x000fe200000006ff */
[----:B------:R-:W-:Y:S01]  /*72c0*/  FMUL.FTZ R134, R50, R4 ;  /* 0x0000000432867220 */ /* 0x000fe20000410000 */
[----:B------:R-:W-:Y:S01]  /*72d0*/  FMUL.FTZ R133, R5, R133 ;  /* 0x0000008505857220 */ /* 0x000fe20000410000 */
[----:B------:R-:W-:Y:S01]  /*72e0*/  FFMA.FTZ R138, R178, R138, R177 ;  /* 0x0000008ab28a7223 */ /* 0x000fe200000100b1 */
[----:B------:R-:W-:Y:S01]  /*72f0*/  FADD.FTZ R48, -R48, R135 ;  /* 0x0000008730307221 */ /* 0x000fe20000010100 */
[C---:B------:R-:W-:Y:S01]  /*7300*/  FMUL.FTZ R132, R134.reuse, R132 ;  /* 0x0000008486847220 */ /* 0x040fe20000410000 */
[----:B------:R-:W-:Y:S01]  /*7310*/  FMUL.FTZ R129, R134, R129 ;  /* 0x0000008186817220 */ /* 0x000fe20000410000 */
[----:B------:R-:W-:Y:S01]  /*7320*/  PRMT R134, R114, 0x7632, R134 ;  /* 0x0000763272867816 */ /* 0x000fe20000000086 */
[----:B------:R-:W-:Y:S01]  /*7330*/  FMUL.FTZ R135, R133, R4 ;  /* 0x0000000485877220 */ /* 0x000fe20000410000 */
[----:B------:R-:W-:Y:S01]  /*7340*/  SHF.L.U32 R114, R15, 0x10, RZ ;  /* 0x000000100f727819 */ /* 0x000fe200000006ff */
[----:B------:R-:W-:Y:S01]  /*7350*/  FADD.FTZ R142, -R138, R142 ;  /* 0x0000008e8a8e7221 */ /* 0x000fe20000010100 */
[----:B------:R-:W-:Y:S01]  /*7360*/  SHF.L.U32 R134, R134, 0x10, RZ ;  /* 0x0000001086867819 */ /* 0x000fe200000006ff */
[----:B------:R-:W-:Y:S01]  /*7370*/  FMUL.FTZ R49, R5, R49 ;  /* 0x0000003105317220 */ /* 0x000fe20000410000 */
[----:B------:R-:W-:Y:S01]  /*7380*/  F2FP.BF16.F32.PACK_AB R50, R133, R50 ;  /* 0x000000328532723e */ /* 0x000fe200000010ff */
[----:B------:R-:W-:Y:S01]  /*7390*/  FMUL.FTZ R114, R135, R114 ;  /* 0x0000007287727220 */ /* 0x000fe20000410000 */
[----:B------:R-:W-:Y:S01]  /*73a0*/  FMUL.FTZ R142, R5, R142 ;  /* 0x0000008e058e7220 */ /* 0x000fe20000410000 */
[----:B------:R-:W-:Y:S01]  /*73b0*/  F2FP.BF16.F32.PACK_AB R115, R115, R128 ;  /* 0x000000807373723e */ /* 0x000fe200000010ff */
[----:B------:R-:W-:Y:S01]  /*73c0*/  FMUL.FTZ R134, R135, R134 ;  /* 0x0000008687867220 */ /* 0x000fe20000410000 */
[----:B------:R-:W-:Y:S01]  /*73d0*/  SHF.L.U32 R133, R113, 0x10, RZ ;  /* 0x0000001071857819 */ /* 0x000fe200000006ff */
[----:B------:R-:W-:Y:S01]  /*73e0*/  FFMA.FTZ R139, R178, R139, R177 ;  /* 0x0000008bb28b7223 */ /* 0x000fe200000100b1 */
[----:B------:R-:W-:Y:S01]  /*73f0*/  F2FP.BF16.F32.PACK_AB R114, R114, R129 ;  /* 0x000000817272723e */ /* 0x000fe200000010ff */
[----:B------:R-:W-:Y:S01]  /*7400*/  FMUL.FTZ R129, R142, R4 ;  /* 0x000000048e817220 */ /* 0x000fe20000410000 */
[----:B------:R-:W-:Y:S01]  /*7410*/  SHF.L.U32 R128, R93, 0x10, RZ ;  /* 0x000000105d807819 */ /* 0x000fe200000006ff */
[----:B------:R-:W-:Y:S01]  /*7420*/  FADD.FTZ R143, -R139, R143 ;  /* 0x0000008f8b8f7221 */ /* 0x000fe20000010100 */
[----:B------:R-:W-:Y:S01]  /*7430*/  PRMT R135, R113, 0x7632, R135 ;  /* 0x0000763271877816 */ /* 0x000fe20000000087 */
[C---:B------:R-:W-:Y:S01]  /*7440*/  FMUL.FTZ R133, R129.reuse, R133 ;  /* 0x0000008581857220 */ /* 0x040fe20000410000 */
[----:B------:R-:W-:Y:S01]  /*7450*/  SHF.L.U32 R113, R16, 0x10, RZ ;  /* 0x0000001010717819 */ /* 0x000fe200000006ff */
[----:B------:R-:W-:Y:S01]  /*7460*/  FMUL.FTZ R128, R129, R128 ;  /* 0x0000008081807220 */ /* 0x000fe20000410000 */
[----:B------:R-:W-:Y:S01]  /*7470*/  FMUL.FTZ R129, R49, R4 ;  /* 0x0000000431817220 */ /* 0x000fe20000410000 */
[----:B------:R-:W-:Y:S01]  /*7480*/  SHF.L.U32 R135, R135, 0x10, RZ ;  /* 0x0000001087877819 */ /* 0x000fe200000006ff */
[----:B------:R-:W-:Y:S01]  /*7490*/  FMUL.FTZ R143, R5, R143 ;  /* 0x0000008f058f7220 */ /* 0x000fe20000410000 */
[C---:B------:R-:W-:Y:S01]  /*74a0*/  SHF.L.U32 R136, R112.reuse, 0x10, RZ ;  /* 0x0000001070887819 */ /* 0x040fe200000006ff */
[----:B------:R-:W-:Y:S01]  /*74b0*/  FMUL.FTZ R113, R129, R113 ;  /* 0x0000007181717220 */ /* 0x000fe20000410000 */
[----:B------:R-:W-:Y:S01]  /*74c0*/  FMUL.FTZ R48, R5, R48 ;  /* 0x0000003005307220 */ /* 0x000fe20000410000 */
        /* <DEDUP_REMOVED lines=16> */
.L_x_450:
[C-C-:B------:R-:W-:Y:S01]  /*75d0*/  FFMA.FTZ R136, R178.reuse, R136, R177.reuse ;  /* 0x00000088b2887223 */ /* 0x140fe200000100b1 */
[C-C-:B------:R-:W-:Y:S01]  /*75e0*/  FFMA.FTZ R139, R178.reuse, R139, R177.reuse ;  /* 0x0000008bb28b7223 */ /* 0x140fe200000100b1 */
[C-C-:B------:R-:W-:Y:S01]  /*75f0*/  FFMA.FTZ R129, R178.reuse, R129, R177.reuse ;  /* 0x00000081b2817223 */ /* 0x140fe200000100b1 */
[----:B------:R-:W-:Y:S01]  /*7600*/  FFMA.FTZ R128, R178, R128, R177 ;  /* 0x00000080b2807223 */ /* 0x000fe200000100b1 */
[----:B------:R-:W-:Y:S01]  /*7610*/  FADD.FTZ R136, -R136, R140 ;  /* 0x0000008c88887221 */ /* 0x000fe20000010100 */
[----:B------:R-:W-:Y:S01]  /*7620*/  FADD.FTZ R143, -R139, R143 ;  /* 0x0000008f8b8f7221 */ /* 0x000fe20000010100 */
[----:B------:R-:W-:Y:S01]  /*7630*/  FFMA.FTZ R139, R178, R132, R177 ;  /* 0x00000084b28b7223 */ /* 0x000fe200000100b1 */
[----:B------:R-:W-:Y:S01]  /*7640*/  FADD.FTZ R133, -R129, R133 ;  /* 0x0000008581857221 */ /* 0x000fe20000010100 */
[----:B------:R-:W-:Y:S01]  /*7650*/  FMUL.FTZ R129, R5, R136 ;  /* 0x0000008805817220 */ /* 0x000fe20000410000 */
[----:B------:R-:W-:Y:S01]  /*7660*/  FADD.FTZ R128, -R128, R131 ;  /* 0x0000008380807221 */ /* 0x000fe20000010100 */
[----:B------:R-:W-:Y:S01]  /*7670*/  FADD.FTZ R139, -R139, R135 ;  /* 0x000000878b8b7221 */ /* 0x000fe20000010100 */
[C-C-:B------:R-:W-:Y:S01]  /*7680*/  FFMA.FTZ R135, R178.reuse, R130, R177.reuse ;  /* 0x00000082b2877223 */ /* 0x140fe200000100b1 */
[----:B------:R-:W-:Y:S01]  /*7690*/  SHF.L.U32 R131, R95, 0x10, RZ ;  /* 0x000000105f837819 */ /* 0x000fe200000006ff */
[----:B------:R-:W-:Y:S01]  /*76a0*/  FFMA.FTZ R137, R178, R137, R177 ;  /* 0x00000089b2897223 */ /* 0x000fe200000100b1 */
[----:B------:R-:W-:Y:S01]  /*76b0*/  FMUL.FTZ R129, R129, R4 ;  /* 0x0000000481817220 */ /* 0x000fe20000410000 */
[----:B-----5:R-:W-:Y:S01]  /*76c0*/  SHF.L.U32 R130, R115, 0x10, RZ ;  /* 0x0000001073827819 */ /* 0x020fe200000006ff */
[----:B------:R-:W-:Y:S01]  /*76d0*/  FMUL.FTZ R128, R5, R128 ;  /* 0x0000008005807220 */ /* 0x000fe20000410000 */
        /* <DEDUP_REMOVED lines=8> */
[----:B------:R-:W-:Y:S01]  /*7760*/  FADD.FTZ R135, -R135, R134 ;  /* 0x0000008687877221 */ /* 0x000fe20000010100 */
[----:B------:R-:W-:Y:S01]  /*7770*/  FMUL.FTZ R131, R128, R131 ;  /* 0x0000008380837220 */ /* 0x000fe20000410000 */
[----:B------:R-:W-:Y:S01]  /*7780*/  SHF.L.U32 R132, R114, 0x10, RZ ;  /* 0x0000001072847819 */ /* 0x000fe200000006ff */
[----:B------:R-:W-:Y:S01]  /*7790*/  FMUL.FTZ R128, R128, R129 ;  /* 0x0000008180807220 */ /* 0x000fe20000410000 */
[----:B------:R-:W-:Y:S01]  /*77a0*/  SHF.L.U32 R134, R94, 0x10, RZ ;  /* 0x000000105e867819 */ /* 0x000fe200000006ff */
[----:B------:R-:W-:Y:S01]  /*77b0*/  FFMA.FTZ R138, R178, R138, R177 ;  /* 0x0000008ab28a7223 */ /* 0x000fe200000100b1 */
        /* <DEDUP_REMOVED lines=16> */
[C---:B------:R-:W-:Y:S01]  /*78c0*/  FMUL.FTZ R135, R5.reuse, R135 ;  /* 0x0000008705877220 */ /* 0x040fe20000410000 */
[----:B------:R-:W-:Y:S01]  /*78d0*/  SHF.L.U32 R138, R138, 0x10, RZ ;  /* 0x000000108a8a7819 */ /* 0x000fe200000006ff */
[----:B------:R-:W-:Y:S01]  /*78e0*/  FMUL.FTZ R141, R5, R143 ;  /* 0x0000008f058d7220 */ /* 0x000fe20000410000 */
[C---:B------:R-:W-:Y:S01]  /*78f0*/  FMUL.FTZ R133, R136.reuse, R133 ;  /* 0x0000008588857220 */ /* 0x040fe20000410000 */
[----:B------:R-:W-:Y:S01]  /*7900*/  FMUL.FTZ R113, R136, R137 ;  /* 0x0000008988717220 */ /* 0x000fe20000410000 */
[-C--:B------:R-:W-:Y:S01]  /*7910*/  FMUL.FTZ R136, R135, R4.reuse ;  /* 0x0000000487887220 */ /* 0x080fe20000410000 */
[----:B------:R-:W-:Y:S01]  /*7920*/  SHF.L.U32 R137, R16, 0x10, RZ ;  /* 0x0000001010897819 */ /* 0x000fe200000006ff */
[----:B------:R-:W-:Y:S01]  /*7930*/  FMUL.FTZ R141, R141, R4 ;  /* 0x000000048d8d7220 */ /* 0x000fe20000410000 */
[----:B------:R-:W-:Y:S01]  /*7940*/  FMUL.FTZ R139, R5, R139 ;  /* 0x0000008b058b7220 */ /* 0x000fe20000410000 */
[----:B------:R-:W-:Y:S01]  /*7950*/  FMUL.FTZ R135, R136, R138 ;  /* 0x0000008a88877220 */ /* 0x000fe20000410000 */
[----:B------:R-:W-:Y:S01]  /*7960*/  PRMT R140, R112, 0x7632, R140 ;  /* 0x00007632708c7816 */ /* 0x000fe2000000008c */
[----:B------:R-:W-:Y:S01]  /*7970*/  FMUL.FTZ R138, R136, R137 ;  /* 0x00000089888a7220 */ /* 0x000fe20000410000 */
[----:B------:R-:W-:-:S02]  /*7980*/  SHF.L.U32 R137, R92, 0x10, RZ ;  /* 0x000000105c897819 */ /* 0x000fc400000006ff */
[----:B------:R-:W-:Y:S02]  /*7990*/  SHF.L.U32 R136, R112, 0x10, RZ ;  /* 0x0000001070887819 */ /* 0x000fe400000006ff */
[----:B------:R-:W-:Y:S01]  /*79a0*/  SHF.L.U32 R140, R140, 0x10, RZ ;  /* 0x000000108c8c7819 */ /* 0x000fe200000006ff */
[----:B------:R-:W-:Y:S01]  /*79b0*/  FMUL.FTZ R112, R141, R137 ;  /* 0x000000898d707220 */ /* 0x000fe20000410000 */
[----:B------:R-:W-:Y:S01]  /*79c0*/  FMUL.FTZ R137, R139, R4 ;  /* 0x000000048b897220 */ /* 0x000fe20000410000 */
[----:B------:R-:W-:Y:S01]  /*79d0*/  SHF.L.U32 R139, R17, 0x10, RZ ;  /* 0x00000010118b7819 */ /* 0x000fe200000006ff */
[----:B------:R-:W-:Y:S01]  /*79e0*/  FMUL.FTZ R136, R141, R136 ;  /* 0x000000888d887220 */ /* 0x000fe20000410000 */
[----:B------:R-:W-:Y:S02]  /*79f0*/  F2FP.BF16.F32.PACK_AB R115, R128, R115 ;  /* 0x000000738073723e */ /* 0x000fe400000010ff */
[----:B------:R-:W-:Y:S01]  /*7a00*/  F2FP.BF16.F32.PACK_AB R114, R129, R114 ;  /* 0x000000728172723e */ /* 0x000fe200000010ff */
[C---:B------:R-:W-:Y:S01]  /*7a10*/  FMUL.FTZ R139, R137.reuse, R139 ;  /* 0x0000008b898b7220 */ /* 0x040fe20000410000 */
[----:B------:R-:W-:Y:S01]  /*7a20*/  FMUL.FTZ R137, R137, R140 ;  /* 0x0000008c89897220 */ /* 0x000fe20000410000 */
[----:B------:R-:W-:-:S03]  /*7a30*/  F2FP.BF16.F32.PACK_AB R113, R138, R113 ;  /* 0x000000718a71723e */ /* 0x000fc600000010ff */
[----:B------:R-:W-:-:S07]  /*7a40*/  F2FP.BF16.F32.PACK_AB R112, R139, R112 ;  /* 0x000000708b70723e */ /* 0x000fce00000010ff */
.L_x_451:
[----:B------:R-:W0:Y:S02]  /*7a50*/  @P1 LDC.64 R128, c[0x0][0x478] ;  /* 0x00011e00ff801b82 */ /* 0x000e240000000a00 */
[----:B0-----:R-:W-:-:S05]  /*7a60*/  @P1 IMAD.WIDE.U32 R128, R127, 0x10, R128 ;  /* 0x000000107f801825 */ /* 0x001fca00078e0080 */
[----:B------:R0:W-:Y:S02]  /*7a70*/  @P1 STG.E.128 desc[UR6][R128.64], R48 ;  /* 0x0000003080001986 */ /* 0x0001e4000c101d06 */
[----:B0-----:R-:W-:-:S05]  /*7a80*/  IMAD.WIDE.U32 R128, R127, 0x10, R172 ;  /* 0x000000107f807825 */ /* 0x001fca00078e00ac */
[----:B------:R0:W-:Y:S02]  /*7a90*/  STG.E.128 desc[UR6][R128.64], R112 ;  /* 0x0000007080007986 */ /* 0x0001e4000c101d06 */
[----:B0-----:R-:W-:-:S06]  /*7aa0*/  IMAD.WIDE.U32 R112, R2, 0x10, R180 ;  /* 0x0000001002707825 */ /* 0x001fcc00078e00b4 */
[----:B------:R-:W5:Y:S01]  /*7ab0*/  LDG.E.128 R112, desc[UR6][R112.64] ;  /* 0x0000000670707981 */ /* 0x000f62000c1e1d00 */
[----:B------:R-:W-:Y:S05]  /*7ac0*/  @!P1 BRA `(.L_x_452) ;  /* 0x0000000400349947 */ /* 0x000fea0003800000 */
[C-C-:B------:R-:W-:Y:S01]  /*7ad0*/  FFMA.FTZ R41, R178.reuse, R41, R177.reuse ;  /* 0x00000029b2297223 */ /* 0x140fe200000100b1 */
[C-C-:B------:R-:W-:Y:S01]  /*7ae0*/  FFMA.FTZ R42, R178.reuse, R42, R177.reuse ;  /* 0x0000002ab22a7223 */ /* 0x140fe200000100b1 */
[C-C-:B------:R-:W-:Y:S01]  /*7af0*/  FFMA.FTZ R48, R178.reuse, R39, R177.reuse ;  /* 0x00000027b2307223 */ /* 0x140fe200000100b1 */
[C---:B------:R-:W-:Y:S01]  /*7b00*/  FFMA.FTZ R118, R178.reuse, R118, R177 ;  /* 0x00000076b2767223 */ /* 0x040fe200000100b1 */
[----:B------:R-:W-:Y:S01]  /*7b10*/  FADD.FTZ R29, -R41, R29 ;  /* 0x0000001d291d7221 */ /* 0x000fe20000010100 */
[--C-:B------:R-:W-:Y:S01]  /*7b20*/  FFMA.FTZ R41, R178, R126, R177.reuse ;  /* 0x0000007eb2297223 */ /* 0x100fe200000100b1 */
[----:B------:R-:W-:Y:S01]  /*7b30*/  FADD.FTZ R42, -R42, R30 ;  /* 0x0000001e2a2a7221 */ /* 0x000fe20000010100 */
[----:B------:R-:W-:Y:S01]  /*7b40*/  FFMA.FTZ R40, R178, R40, R177 ;  /* 0x00000028b2287223 */ /* 0x000fe200000100b1 */
[----:B-----5:R-:W-:Y:S01]  /*7b50*/  PRMT R39, R115, 0x7632, R39 ;  /* 0x0000763273277816 */ /* 0x020fe20000000027 */
[----:B------:R-:W-:Y:S01]  /*7b60*/  FADD.FTZ R41, -R41, R46 ;  /* 0x0000002e29297221 */ /* 0x000fe20000010100 */
[C---:B------:R-:W-:Y:S01]  /*7b70*/  FMUL.FTZ R51, R5.reuse, R42 ;  /* 0x0000002a05337220 */ /* 0x040fe20000410000 */
[----:B------:R-:W-:Y:S01]  /*7b80*/  FADD.FTZ R48, -R48, R27 ;  /* 0x0000001b30307221 */ /* 0x000fe20000010100 */
[----:B------:R-:W-:Y:S01]  /*7b90*/  FADD.FTZ R118, -R118, R43 ;  /* 0x0000002b76767221 */ /* 0x000fe20000010100 */
[----:B------:R-:W-:Y:S01]  /*7ba0*/  FMUL.FTZ R41, R5, R41 ;  /* 0x0000002905297220 */ /* 0x000fe20000410000 */
[----:B------:R-:W-:Y:S01]  /*7bb0*/  FADD.FTZ R28, -R40, R28 ;  /* 0x0000001c281c7221 */ /* 0x000fe20000010100 */
[----:B------:R-:W-:Y:S01]  /*7bc0*/  SHF.L.U32 R27, R115, 0x10, RZ ;  /* 0x00000010731b7819 */ /* 0x000fe200000006ff */
[----:B------:R-:W-:Y:S01]  /*7bd0*/  FMUL.FTZ R42, R51, R4 ;  /* 0x00000004332a7220 */ /* 0x000fe20000410000 */
[----:B------:R-:W-:Y:S01]  /*7be0*/  SHF.L.U32 R30, R103, 0x10, RZ ;  /* 0x00000010671e7819 */ /* 0x000fe200000006ff */
[C-C-:B------:R-:W-:Y:S01]  /*7bf0*/  FFMA.FTZ R40, R178.reuse, R122, R177.reuse ;  /* 0x0000007ab2287223 */ /* 0x140fe200000100b1 */
[----:B------:R-:W-:Y:S01]  /*7c00*/  FFMA.FTZ R125, R178, R125, R177 ;  /* 0x0000007db27d7223 */ /* 0x000fe200000100b1 */
[----:B------:R-:W-:Y:S01]  /*7c10*/  SHF.L.U32 R39, R39, 0x10, RZ ;  /* 0x0000001027277819 */ /* 0x000fe200000006ff */
[----:B------:R-:W-:Y:S01]  /*7c20*/  FMUL.FTZ R29, R5, R29 ;  /* 0x0000001d051d7220 */ /* 0x000fe20000410000 */
[C---:B------:R-:W-:Y:S01]  /*7c30*/  F2FP.BF16.F32.PACK_AB R51, R41.reuse, R51 ;  /* 0x000000332933723e */ /* 0x040fe200000010ff */
[----:B------:R-:W-:Y:S01]  /*7c40*/  FMUL.FTZ R41, R41, R4 ;  /* 0x0000000429297220 */ /* 0x000fe20000410000 */
[----:B------:R-:W-:Y:S01]  /*7c50*/  SHF.L.U32 R43, R18, 0x10, RZ ;  /* 0x00000010122b7819 */ /* 0x000fe200000006ff */
[----:B------:R-:W-:Y:S01]  /*7c60*/  FADD.FTZ R40, -R40, R44 ;  /* 0x0000002c28287221 */ /* 0x000fe20000010100 */
[----:B------:R-:W-:Y:S01]  /*7c70*/  FADD.FTZ R45, -R125, R45 ;  /* 0x0000002d7d2d7221 */ /* 0x000fe20000010100 */
[C---:B------:R-:W-:Y:S01]  /*7c80*/  FMUL.FTZ R27, R42.reuse, R27 ;  /* 0x0000001b2a1b7220 */ /* 0x040fe20000410000 */
[----:B------:R-:W-:Y:S01]  /*7c90*/  FMUL.FTZ R30, R42, R30 ;  /* 0x0000001e2a1e7220 */ /* 0x000fe20000410000 */
[C---:B------:R-:W-:Y:S01]  /*7ca0*/  FMUL.FTZ R39, R41.reuse, R39 ;  /* 0x0000002729277220 */ /* 0x040fe20000410000 */
[----:B------:R-:W-:Y:S01]  /*7cb0*/  FMUL.FTZ R43, R41, R43 ;  /* 0x0000002b292b7220 */ /* 0x000fe20000410000 */
[----:B------:R-:W-:Y:S01]  /*7cc0*/  SHF.L.U32 R44, R114, 0x10, RZ ;  /* 0x00000010722c7819 */ /* 0x000fe200000006ff */
[----:B------:R-:W-:Y:S01]  /*7cd0*/  FMUL.FTZ R41, R29, R4 ;  /* 0x000000041d297220 */ /* 0x000fe20000410000 */
[----:B------:R-:W-:Y:S01]  /*7ce0*/  SHF.L.U32 R42, R102, 0x10, RZ ;  /* 0x00000010662a7819 */ /* 0x000fe200000006ff */
[C---:B------:R-:W-:Y:S01]  /*7cf0*/  FMUL.FTZ R45, R5.reuse, R45 ;  /* 0x0000002d052d7220 */ /* 0x040fe20000410000 */
[----:B------:R-:W-:Y:S01]  /*7d00*/  FMUL.FTZ R28, R5, R28 ;  /* 0x0000001c051c7220 */ /* 0x000fe20000410000 */
[C---:B------:R-:W-:Y:S01]  /*7d10*/  FMUL.FTZ R44, R41.reuse, R44 ;  /* 0x0000002c292c7220 */ /* 0x040fe20000410000 */
[----:B------:R-:W-:Y:S01]  /*7d20*/  PRMT R46, R114, 0x7632, R46 ;  /* 0x00007632722e7816 */ /* 0x000fe2000000002e */
[----:B------:R-:W-:Y:S01]  /*7d30*/  FMUL.FTZ R42, R41, R42 ;  /* 0x0000002a292a7220 */ /* 0x000fe20000410000 */
[----:B------:R-:W-:Y:S01]  /*7d40*/  SHF.L.U32 R41, R19, 0x10, RZ ;  /* 0x0000001013297819 */ /* 0x000fe200000006ff */
[CC--:B------:R-:W-:Y:S01]  /*7d50*/  FMUL.FTZ R49, R45.reuse, R4.reuse ;  /* 0x000000042d317220 */ /* 0x0c0fe20000410000 */
[----:B------:R-:W-:Y:S01]  /*7d60*/  F2FP.BF16.F32.PACK_AB R50, R45, R29 ;  /* 0x0000001d2d32723e */ /* 0x000fe200000010ff */
[----:B------:R-:W-:Y:S01]  /*7d70*/  FMUL.FTZ R29, R28, R4 ;  /* 0x000000041c1d7220 */ /* 0x000fe20000410000 */
[----:B------:R-:W-:Y:S01]  /*7d80*/  SHF.L.U32 R45, R113, 0x10, RZ ;  /* 0x00000010712d7819 */ /* 0x000fe200000006ff */
[----:B------:R-:W-:Y:S01]  /*7d90*/  FMUL.FTZ R41, R49, R41 ;  /* 0x0000002931297220 */ /* 0x000fe20000410000 */
[----:B------:R-:W-:Y:S01]  /*7da0*/  SHF.L.U32 R46, R46, 0x10, RZ ;  /* 0x000000102e2e7819 */ /* 0x000fe200000006ff */
[----:B------:R-:W-:Y:S01]  /*7db0*/  FMUL.FTZ R40, R5, R40 ;  /* 0x0000002805287220 */ /* 0x000fe20000410000 */
[----:B------:R-:W-:Y:S01]  /*7dc0*/  F2FP.BF16.F32.PACK_AB R43, R43, R30 ;  /* 0x0000001e2b2b723e */ /* 0x000fe200000010ff */
[----:B------:R-:W-:Y:S01]  /*7dd0*/  FMUL.FTZ R45, R29, R45 ;  /* 0x0000002d1d2d7220 */ /* 0x000fe20000410000 */
[----:B------:R-:W-:Y:S01]  /*7de0*/  F2FP.BF16.F32.PACK_AB R42, R41, R42 ;  /* 0x0000002a292a723e */ /* 0x000fe200000010ff */
[----:B------:R-:W-:Y:S01]  /*7df0*/  FMUL.FTZ R30, R40, R4 ;  /* 0x00000004281e7220 */ /* 0x000fe20000410000 */
[----:B------:R-:W-:Y:S01]  /*7e00*/  SHF.L.U32 R41, R101, 0x10, RZ ;  /* 0x0000001065297819 */ /* 0x000fe200000006ff */
[----:B------:R-:W-:Y:S01]  /*7e10*/  FMUL.FTZ R48, R5, R48 ;  /* 0x0000003005307220 */ /* 0x000fe20000410000 */
[----:B------:R-:W-:Y:S01]  /*7e20*/  FMUL.FTZ R46, R49, R46 ;  /* 0x0000002e312e7220 */ /* 0x000fe20000410000 */
[----:B------:R-:W-:Y:S01]  /*7e30*/  PRMT R114, R113, 0x7632, R114 ;  /* 0x0000763271727816 */ /* 0x000fe20000000072 */
[----:B------:R-:W-:Y:S01]  /*7e40*/  FMUL.FTZ R118, R5, R118 ;  /* 0x0000007605767220 */ /* 0x000fe20000410000 */
[----:B------:R-:W-:Y:S01]  /*7e50*/  FMUL.FTZ R41, R29, R41 ;  /* 0x000000291d297220 */ /* 0x000fe20000410000 */
[----:B------:R-:W-:-:S02]  /*7e60*/  SHF.L.U32 R29, R20, 0x10, RZ ;  /* 0x00000010141d7819 */ /* 0x000fc400000006ff */
[----:B------:R-:W-:Y:S01]  /*7e70*/  F2FP.BF16.F32.PACK_AB R49, R40, R28 ;  /* 0x0000001c2831723e */ /* 0x000fe200000010ff */
[----:B------:R-:W-:Y:S01]  /*7e80*/  FMUL.FTZ R28, R48, R4 ;  /* 0x00000004301c7220 */ /* 0x000fe20000410000 */
[----:B------:R-:W-:Y:S01]  /*7e90*/  SHF.L.U32 R113, R112, 0x10, RZ ;  /* 0x0000001070717819 */ /* 0x000fe200000006ff */
[----:B------:R-:W-:Y:S01]  /*7ea0*/  FMUL.FTZ R29, R30, R29 ;  /* 0x0000001d1e1d7220 */ /* 0x000fe20000410000 */
[----:B------:R-:W-:Y:S02]  /*7eb0*/  SHF.L.U32 R40, R100, 0x10, RZ ;  /* 0x0000001064287819 */ /* 0x000fe400000006ff */
[----:B------:R-:W-:Y:S01]  /*7ec0*/  PRMT R112, R112, 0x7632, R112 ;  /* 0x0000763270707816 */ /* 0x000fe20000000070 */
[C---:B------:R-:W-:Y:S01]  /*7ed0*/  FMUL.FTZ R113, R28.reuse, R113 ;  /* 0x000000711c717220 */ /* 0x040fe20000410000 */
[----:B------:R-:W-:Y:S01]  /*7ee0*/  F2FP.BF16.F32.PACK_AB R41, R29, R41 ;  /* 0x000000291d29723e */ /* 0x000fe200000010ff */
[----:B------:R-:W-:Y:S01]  /*7ef0*/  FMUL.FTZ R40, R28, R40 ;  /* 0x000000281c287220 */ /* 0x000fe20000410000 */
[----:B------:R-:W-:Y:S01]  /*7f00*/  SHF.L.U32 R28, R21, 0x10, RZ ;  /* 0x00000010151c7819 */ /* 0x000fe200000006ff */
[----:B------:R-:W-:Y:S01]  /*7f10*/  FMUL.FTZ R29, R118, R4 ;  /* 0x00000004761d7220 */ /* 0x000fe20000410000 */
[----:B------:R-:W-:-:S02]  /*7f20*/  SHF.L.U32 R114, R114, 0x10, RZ ;  /* 0x0000001072727819 */ /* 0x000fc400000006ff */
[----:B------:R-:W-:Y:S01]  /*7f30*/  SHF.L.U32 R112, R112, 0x10, RZ ;  /* 0x0000001070707819 */ /* 0x000fe200000006ff */
[C---:B------:R-:W-:Y:S01]  /*7f40*/  FMUL.FTZ R28, R29.reuse, R28 ;  /* 0x0000001c1d1c7220 */ /* 0x040fe20000410000 */
[----:B------:R-:W-:Y:S01]  /*7f50*/  F2FP.BF16.F32.PACK_AB R48, R118, R48 ;  /* 0x000000307630723e */ /* 0x000fe200000010ff */
[----:B------:R-:W-:Y:S02]  /*7f60*/  FMUL.FTZ R114, R30, R114 ;  /* 0x000000721e727220 */ /* 0x000fe40000410000 */
[----:B------:R-:W-:Y:S01]  /*7f70*/  FMUL.FTZ R112, R29, R112 ;  /* 0x000000701d707220 */ /* 0x000fe20000410000 */
[----:B------:R-:W-:Y:S01]  /*7f80*/  F2FP.BF16.F32.PACK_AB R40, R28, R40 ;  /* 0x000000281c28723e */ /* 0x000fe200000010ff */
[----:B------:R-:W-:Y:S06]  /*7f90*/  BRA `(.L_x_453) ;  /* 0x0000000400207947 */ /* 0x000fec0003800000 */
.L_x_452:
[C-C-:B------:R-:W-:Y:S01]  /*7fa0*/  FFMA.FTZ R42, R178.reuse, R42, R177.reuse ;  /* 0x0000002ab22a7223 */ /* 0x140fe200000100b1 */
[C-C-:B------:R-:W-:Y:S01]  /*7fb0*/  FFMA.FTZ R127, R178.reuse, R39, R177.reuse ;  /* 0x00000027b27f7223 */ /* 0x140fe200000100b1 */
[--C-:B------:R-:W-:Y:S01]  /*7fc0*/  FFMA.FTZ R40, R178, R40, R177.reuse ;  /* 0x00000028b2287223 */ /* 0x100fe200000100b1 */
[----:B------:R-:W-:Y:S01]  /*7fd0*/  SHF.L.U32 R39, R103, 0x10, RZ ;  /* 0x0000001067277819 */ /* 0x000fe200000006ff */
[----:B------:R-:W-:Y:S01]  /*7fe0*/  FADD.FTZ R42, -R42, R30 ;  /* 0x0000001e2a2a7221 */ /* 0x000fe20000010100 */
[C-C-:B------:R-:W-:Y:S01]  /*7ff0*/  FFMA.FTZ R30, R178.reuse, R41, R177.reuse ;  /* 0x00000029b21e7223 */ /* 0x140fe200000100b1 */
[----:B------:R-:W-:Y:S01]  /*8000*/  FFMA.FTZ R41, R178, R126, R177 ;  /* 0x0000007eb2297223 */ /* 0x000fe200000100b1 */
[----:B------:R-:W-:Y:S01]  /*8010*/  FADD.FTZ R127, -R127, R27 ;  /* 0x0000001b7f7f7221 */ /* 0x000fe20000010100 */
[----:B-----5:R-:W-:Y:S01]  /*8020*/  SHF.L.U32 R27, R115, 0x10, RZ ;  /* 0x00000010731b7819 */ /* 0x020fe200000006ff */
[----:B------:R-:W-:Y:S01]  /*8030*/  FADD.FTZ R30, -R30, R29 ;  /* 0x0000001d1e1e7221 */ /* 0x000fe20000010100 */
[----:B------:R-:W-:Y:S01]  /*8040*/  FMUL.FTZ R29, R5, R42 ;  /* 0x0000002a051d7220 */ /* 0x000fe20000410000 */
[----:B------:R-:W-:Y:S01]  /*8050*/  FADD.FTZ R41, -R41, R46 ;  /* 0x0000002e29297221 */ /* 0x000fe20000010100 */
[----:B------:R-:W-:Y:S01]  /*8060*/  FADD.FTZ R28, -R40, R28 ;  /* 0x0000001c281c7221 */ /* 0x000fe20000010100 */
[----:B------:R-:W-:Y:S01]  /*8070*/  FFMA.FTZ R40, R178, R122, R177 ;  /* 0x0000007ab2287223 */ /* 0x000fe200000100b1 */
[-C--:B------:R-:W-:Y:S01]  /*8080*/  FMUL.FTZ R29, R29, R4.reuse ;  /* 0x000000041d1d7220 */ /* 0x080fe20000410000 */
[----:B------:R-:W-:Y:S01]  /*8090*/  FMUL.FTZ R41, R5, R41 ;  /* 0x0000002905297220 */ /* 0x000fe20000410000 */
[----:B------:R-:W-:Y:S01]  /*80a0*/  PRMT R115, R115, 0x7632, R115 ;  /* 0x0000763273737816 */ /* 0x000fe20000000073 */
[----:B------:R-:W-:Y:S01]  /*80b0*/  FADD.FTZ R40, -R40, R44 ;  /* 0x0000002c28287221 */ /* 0x000fe20000010100 */
[C---:B------:R-:W-:Y:S01]  /*80c0*/  FMUL.FTZ R27, R29.reuse, R27 ;  /* 0x0000001b1d1b7220 */ /* 0x040fe20000410000 */
[----:B------:R-:W-:Y:S01]  /*80d0*/  SHF.L.U32 R42, R18, 0x10, RZ ;  /* 0x00000010122a7819 */ /* 0x000fe200000006ff */
[----:B------:R-:W-:Y:S01]  /*80e0*/  FMUL.FTZ R29, R29, R39 ;  /* 0x000000271d1d7220 */ /* 0x000fe20000410000 */
[----:B------:R-:W-:Y:S01]  /*80f0*/  FMUL.FTZ R41, R41, R4 ;  /* 0x0000000429297220 */ /* 0x000fe20000410000 */
[----:B------:R-:W-:Y:S01]  /*8100*/  SHF.L.U32 R39, R115, 0x10, RZ ;  /* 0x0000001073277819 */ /* 0x000fe200000006ff */
[----:B------:R-:W-:Y:S01]  /*8110*/  FMUL.FTZ R44, R5, R30 ;  /* 0x0000001e052c7220 */ /* 0x000fe20000410000 */
[----:B------:R-:W-:Y:S01]  /*8120*/  FFMA.FTZ R125, R178, R125, R177 ;  /* 0x0000007db27d7223 */ /* 0x000fe200000100b1 */
[----:B------:R-:W-:Y:S01]  /*8130*/  FMUL.FTZ R30, R41, R42 ;  /* 0x0000002a291e7220 */ /* 0x000fe20000410000 */
[----:B------:R-:W-:Y:S01]  /*8140*/  FMUL.FTZ R115, R5, R28 ;  /* 0x0000001c05737220 */ /* 0x000fe20000410000 */
[----:B------:R-:W-:Y:S01]  /*8150*/  FMUL.FTZ R42, R44, R4 ;  /* 0x000000042c2a7220 */ /* 0x000fe20000410000 */
[----:B------:R-:W-:Y:S01]  /*8160*/  FADD.FTZ R45, -R125, R45 ;  /* 0x0000002d7d2d7221 */ /* 0x000fe20000010100 */
[----:B------:R-:W-:Y:S01]  /*8170*/  FMUL.FTZ R39, R41, R39 ;  /* 0x0000002729277220 */ /* 0x000fe20000410000 */
[----:B------:R-:W-:Y:S01]  /*8180*/  SHF.L.U32 R44, R114, 0x10, RZ ;  /* 0x00000010722c7819 */ /* 0x000fe200000006ff */
[C---:B------:R-:W-:Y:S01]  /*8190*/  FMUL.FTZ R40, R5.reuse, R40 ;  /* 0x0000002805287220 */ /* 0x040fe20000410000 */
[----:B------:R-:W-:Y:S01]  /*81a0*/  SHF.L.U32 R41, R102, 0x10, RZ ;  /* 0x0000001066297819 */ /* 0x000fe200000006ff */
[----:B------:R-:W-:Y:S01]  /*81b0*/  FMUL.FTZ R45, R5, R45 ;  /* 0x0000002d052d7220 */ /* 0x000fe20000410000 */
[----:B------:R-:W-:Y:S01]  /*81c0*/  PRMT R114, R114, 0x7632, R114 ;  /* 0x0000763272727816 */ /* 0x000fe20000000072 */
[----:B------:R-:W-:Y:S01]  /*81d0*/  FMUL.FTZ R44, R42, R44 ;  /* 0x0000002c2a2c7220 */ /* 0x000fe20000410000 */
[----:B------:R-:W-:Y:S01]  /*81e0*/  FFMA.FTZ R118, R178, R118, R177 ;  /* 0x00000076b2767223 */ /* 0x000fe200000100b1 */
[----:B------:R-:W-:Y:S01]  /*81f0*/  FMUL.FTZ R42, R42, R41 ;  /* 0x000000292a2a7220 */ /* 0x000fe20000410000 */
[----:B------:R-:W-:Y:S01]  /*8200*/  SHF.L.U32 R114, R114, 0x10, RZ ;  /* 0x0000001072727819 */ /* 0x000fe200000006ff */
[-C--:B------:R-:W-:Y:S01]  /*8210*/  FMUL.FTZ R45, R45, R4.reuse ;  /* 0x000000042d2d7220 */ /* 0x080fe20000410000 */
[----:B------:R-:W-:Y:S01]  /*8220*/  SHF.L.U32 R41, R19, 0x10, RZ ;  /* 0x0000001013297819 */ /* 0x000fe200000006ff */
[----:B------:R-:W-:Y:S01]  /*8230*/  FMUL.FTZ R40, R40, R4 ;  /* 0x0000000428287220 */ /* 0x000fe20000410000 */
[----:B------:R-:W-:Y:S01]  /*8240*/  FADD.FTZ R43, -R118, R43 ;  /* 0x0000002b762b7221 */ /* 0x000fe20000010100 */
        /* <DEDUP_REMOVED lines=9> */
[----:B------:R-:W-:Y:S01]  /*82e0*/  SHF.L.U32 R113, R113, 0x10, RZ ;  /* 0x0000001071717819 */ /* 0x000fe200000006ff */
[----:B------:R-:W-:Y:S01]  /*82f0*/  FMUL.FTZ R41, R41, R114 ;  /* 0x0000007229297220 */ /* 0x000fe20000410000 */
[----:B------:R-:W-:Y:S01]  /*8300*/  FMUL.FTZ R118, R118, R4 ;  /* 0x0000000476767220 */ /* 0x000fe20000410000 */
[----:B------:R-:W-:Y:S01]  /*8310*/  FMUL.FTZ R43, R5, R43 ;  /* 0x0000002b052b7220 */ /* 0x000fe20000410000 */
[----:B------:R-:W-:Y:S01]  /*8320*/  F2FP.BF16.F32.PACK_AB R42, R28, R42 ;  /* 0x0000002a1c2a723e */ /* 0x000fe200000010ff */
[C---:B------:R-:W-:Y:S01]  /*8330*/  FMUL.FTZ R114, R40.reuse, R113 ;  /* 0x0000007128727220 */ /* 0x040fe20000410000 */
[----:B------:R-:W-:Y:S01]  /*8340*/  FMUL.FTZ R40, R40, R115 ;  /* 0x0000007328287220 */ /* 0x000fe20000410000 */
[----:B------:R-:W-:Y:S01]  /*8350*/  SHF.L.U32 R113, R112, 0x10, RZ ;  /* 0x0000001070717819 */ /* 0x000fe200000006ff */
[----:B------:R-:W-:Y:S01]  /*8360*/  FMUL.FTZ R43, R43, R4 ;  /* 0x000000042b2b7220 */ /* 0x000fe20000410000 */
[----:B------:R-:W-:-:S02]  /*8370*/  SHF.L.U32 R115, R100, 0x10, RZ ;  /* 0x0000001064737819 */ /* 0x000fc400000006ff */
[----:B------:R-:W-:Y:S01]  /*8380*/  PRMT R112, R112, 0x7632, R112 ;  /* 0x0000763270707816 */ /* 0x000fe20000000070 */
[----:B------:R-:W-:Y:S01]  /*8390*/  FMUL.FTZ R113, R118, R113 ;  /* 0x0000007176717220 */ /* 0x000fe20000410000 */
[----:B------:R-:W-:Y:S01]  /*83a0*/  F2FP.BF16.F32.PACK_AB R41, R40, R41 ;  /* 0x000000292829723e */ /* 0x000fe200000010ff */
[----:B------:R-:W-:Y:S01]  /*83b0*/  FMUL.FTZ R115, R118, R115 ;  /* 0x0000007376737220 */ /* 0x000fe20000410000 */
[----:B------:R-:W-:Y:S02]  /*83c0*/  SHF.L.U32 R118, R21, 0x10, RZ ;  /* 0x0000001015767819 */ /* 0x000fe400000006ff */
[----:B------:R-:W-:-:S03]  /*83d0*/  SHF.L.U32 R112, R112, 0x10, RZ ;  /* 0x0000001070707819 */ /* 0x000fc600000006ff */
[C---:B------:R-:W-:Y:S02]  /*83e0*/  FMUL.FTZ R118, R43.reuse, R118 ;  /* 0x000000762b767220 */ /* 0x040fe40000410000 */
[----:B------:R-:W-:Y:S01]  /*83f0*/  FMUL.FTZ R112, R43, R112 ;  /* 0x000000702b707220 */ /* 0x000fe20000410000 */
[----:B------:R-:W-:Y:S02]  /*8400*/  F2FP.BF16.F32.PACK_AB R43, R30, R29 ;  /* 0x0000001d1e2b723e */ /* 0x000fe400000010ff */
[----:B------:R-:W-:-:S07]  /*8410*/  F2FP.BF16.F32.PACK_AB R40, R118, R115 ;  /* 0x000000737628723e */ /* 0x000fce00000010ff */
.L_x_453:
        /* <DEDUP_REMOVED lines=32> */
[----:B------:R-:W-:Y:S01]  /*8620*/  SHF.L.U32 R5, R111, 0x10, RZ ;  /* 0x000000106f057819 */ /* 0x000fe200000006ff */
[-C--:B------:R-:W-:Y:S01]  /*8630*/  FMUL.FTZ R29, R35, R4.reuse ;  /* 0x00000004231d7220 */ /* 0x080fe20000410000 */
[C---:B-----5:R-:W-:Y:S01]  /*8640*/  PRMT R30, R43.reuse, 0x7632, R30 ;  /* 0x000076322b1e7816 */ /* 0x060fe2000000001e */
[----:B------:R-:W-:Y:S01]  /*8650*/  FMUL.FTZ R31, R120, R4 ;  /* 0x00000004781f7220 */ /* 0x000fe20000410000 */
[----:B------:R-:W-:Y:S01]  /*8660*/  SHF.L.U32 R33, R43, 0x10, RZ ;  /* 0x000000102b217819 */ /* 0x000fe200000006ff */
[----:B------:R-:W-:Y:S01]  /*8670*/  FMUL.FTZ R43, R29, R5 ;  /* 0x000000051d2b7220 */ /* 0x000fe20000410000 */
[----:B------:R-:W-:-:S02]  /*8680*/  SHF.L.U32 R30, R30, 0x10, RZ ;  /* 0x000000101e1e7819 */ /* 0x000fc400000006ff */
[----:B------:R-:W-:Y:S01]  /*8690*/  SHF.L.U32 R5, R22, 0x10, RZ ;  /* 0x0000001016057819 */ /* 0x000fe200000006ff */
[----:B------:R-:W-:Y:S01]  /*86a0*/  FMUL.FTZ R33, R29, R33 ;  /* 0x000000211d217220 */ /* 0x000fe20000410000 */
[----:B------:R-:W-:Y:S01]  /*86b0*/  FMUL.FTZ R29, R38, R4 ;  /* 0x00000004261d7220 */ /* 0x000fe20000410000 */
[C---:B------:R-:W-:Y:S01]  /*86c0*/  FMUL.FTZ R32, R31.reuse, R30 ;  /* 0x0000001e1f207220 */ /* 0x040fe20000410000 */
[----:B------:R-:W-:Y:S01]  /*86d0*/  PRMT R30, R42, 0x7632, R30 ;  /* 0x000076322a1e7816 */ /* 0x000fe2000000001e */
[----:B------:R-:W-:Y:S01]  /*86e0*/  FMUL.FTZ R31, R31, R5 ;  /* 0x000000051f1f7220 */ /* 0x000fe20000410000 */
[----:B------:R-:W-:Y:S02]  /*86f0*/  SHF.L.U32 R5, R110, 0x10, RZ ;  /* 0x000000106e057819 */ /* 0x000fe400000006ff */
[----:B------:R-:W-:Y:S02]  /*8700*/  F2FP.BF16.F32.PACK_AB R51, R120, R35 ;  /* 0x000000237833723e */ /* 0x000fe400000010ff */
[----:B------:R-:W-:Y:S01]  /*8710*/  SHF.L.U32 R35, R42, 0x10, RZ ;  /* 0x000000102a237819 */ /* 0x000fe200000006ff */
[----:B------:R-:W-:Y:S01]  /*8720*/  FMUL.FTZ R42, R29, R5 ;  /* 0x000000051d2a7220 */ /* 0x000fe20000410000 */
[----:B------:R-:W-:-:S02]  /*8730*/  SHF.L.U32 R30, R30, 0x10, RZ ;  /* 0x000000101e1e7819 */ /* 0x000fc400000006ff */
[C---:B------:R-:W-:Y:S01]  /*8740*/  F2FP.BF16.F32.PACK_AB R50, R124.reuse, R38 ;  /* 0x000000267c32723e */ /* 0x040fe200000010ff */
[----:B------:R-:W-:Y:S01]  /*8750*/  FMUL.FTZ R124, R124, R4 ;  /* 0x000000047c7c7220 */ /* 0x000fe20000410000 */
[----:B------:R-:W-:Y:S01]  /*8760*/  SHF.L.U32 R5, R23, 0x10, RZ ;  /* 0x0000001017057819 */ /* 0x000fe200000006ff */
[----:B------:R-:W-:Y:S01]  /*8770*/  FMUL.FTZ R35, R29, R35 ;  /* 0x000000231d237220 */ /* 0x000fe20000410000 */
[----:B------:R-:W-:Y:S01]  /*8780*/  SHF.L.U32 R37, R41, 0x10, RZ ;  /* 0x0000001029257819 */ /* 0x000fe200000006ff */
[C---:B------:R-:W-:Y:S01]  /*8790*/  FMUL.FTZ R34, R124.reuse, R30 ;  /* 0x0000001e7c227220 */ /* 0x040fe20000410000 */
[-C--:B------:R-:W-:Y:S01]  /*87a0*/  FMUL.FTZ R29, R49, R4.reuse ;  /* 0x00000004311d7220 */ /* 0x080fe20000410000 */
[----:B------:R-:W-:Y:S01]  /*87b0*/  FMUL.FTZ R30, R124, R5 ;  /* 0x000000057c1e7220 */ /* 0x000fe20000410000 */
[----:B------:R-:W-:Y:S02]  /*87c0*/  SHF.L.U32 R5, R109, 0x10, RZ ;  /* 0x000000106d057819 */ /* 0x000fe400000006ff */
[----:B------:R-:W-:Y:S01]  /*87d0*/  PRMT R41, R41, 0x7632, R41 ;  /* 0x0000763229297816 */ /* 0x000fe20000000029 */
[C---:B------:R-:W-:Y:S01]  /*87e0*/  FMUL.FTZ R37, R29.reuse, R37 ;  /* 0x000000251d257220 */ /* 0x040fe20000410000 */
[C---:B------:R-:W-:Y:S01]  /*87f0*/  F2FP.BF16.F32.PACK_AB R49, R28.reuse, R49 ;  /* 0x000000311c31723e */ /* 0x040fe200000010ff */
[----:B------:R-:W-:Y:S01]  /*8800*/  FMUL.FTZ R5, R29, R5 ;  /* 0x000000051d057220 */ /* 0x000fe20000410000 */
[----:B------:R-:W-:Y:S01]  /*8810*/  SHF.L.U32 R41, R41, 0x10, RZ ;  /* 0x0000001029297819 */ /* 0x000fe200000006ff */
[----:B------:R-:W-:Y:S01]  /*8820*/  FMUL.FTZ R28, R28, R4 ;  /* 0x000000041c1c7220 */ /* 0x000fe20000410000 */
[----:B------:R-:W-:-:S02]  /*8830*/  SHF.L.U32 R29, R24, 0x10, RZ ;  /* 0x00000010181d7819 */ /* 0x000fc400000006ff */
[----:B------:R-:W-:Y:S01]  /*8840*/  SHF.L.U32 R38, R40, 0x10, RZ ;  /* 0x0000001028267819 */ /* 0x000fe200000006ff */
[----:B------:R-:W-:Y:S01]  /*8850*/  FMUL.FTZ R36, R28, R41 ;  /* 0x000000291c247220 */ /* 0x000fe20000410000 */
[-C--:B------:R-:W-:Y:S01]  /*8860*/  FMUL.FTZ R41, R2, R4.reuse ;  /* 0x0000000402297220 */ /* 0x080fe20000410000 */
[----:B------:R-:W-:Y:S01]  /*8870*/  FMUL.FTZ R29, R28, R29 ;  /* 0x0000001d1c1d7220 */ /* 0x000fe20000410000 */
[----:B------:R-:W-:Y:S01]  /*8880*/  SHF.L.U32 R28, R108, 0x10, RZ ;  /* 0x000000106c1c7819 */ /* 0x000fe200000006ff */
[----:B------:R-:W-:Y:S01]  /*8890*/  FMUL.FTZ R4, R48, R4 ;  /* 0x0000000430047220 */ /* 0x000fe20000410000 */
[----:B------:R-:W-:Y:S01]  /*88a0*/  PRMT R40, R40, 0x7632, R40 ;  /* 0x0000763228287816 */ /* 0x000fe20000000028 */
[C---:B------:R-:W-:Y:S01]  /*88b0*/  FMUL.FTZ R38, R41.reuse, R38 ;  /* 0x0000002629267220 */ /* 0x040fe20000410000 */
[----:B------:R-:W-:Y:S01]  /*88c0*/  F2FP.BF16.F32.PACK_AB R48, R48, R2 ;  /* 0x000000023030723e */ /* 0x000fe200000010ff */
[----:B------:R-:W-:Y:S01]  /*88d0*/  FMUL.FTZ R28, R41, R28 ;  /* 0x0000001c291c7220 */ /* 0x000fe20000410000 */
[----:B------:R-:W-:-:S02]  /*88e0*/  SHF.L.U32 R40, R40, 0x10, RZ ;  /* 0x0000001028287819 */ /* 0x000fc400000006ff */
[----:B------:R-:W-:Y:S02]  /*88f0*/  SHF.L.U32 R41, R25, 0x10, RZ ;  /* 0x0000001019297819 */ /* 0x000fe400000006ff */
[----:B------:R-:W-:Y:S01]  /*8900*/  F2FP.BF16.F32.PACK_AB R31, R31, R43 ;  /* 0x0000002b1f1f723e */ /* 0x000fe200000010ff */
[----:B------:R-:W-:Y:S01]  /*8910*/  FMUL.FTZ R40, R4, R40 ;  /* 0x0000002804287220 */ /* 0x000fe20000410000 */
[----:B------:R-:W-:Y:S01]  /*8920*/  F2FP.BF16.F32.PACK_AB R30, R30, R42 ;  /* 0x0000002a1e1e723e */ /* 0x000fe200000010ff */
[----:B------:R-:W-:Y:S01]  /*8930*/  FMUL.FTZ R4, R4, R41 ;  /* 0x0000002904047220 */ /* 0x000fe20000410000 */
[----:B------:R-:W-:-:S04]  /*8940*/  F2FP.BF16.F32.PACK_AB R29, R29, R5 ;  /* 0x000000051d1d723e */ /* 0x000fc800000010ff */
[----:B------:R-:W-:Y:S01]  /*8950*/  F2FP.BF16.F32.PACK_AB R28, R4, R28 ;  /* 0x0000001c041c723e */ /* 0x000fe200000010ff */
[----:B------:R-:W-:Y:S06]  /*8960*/  BRA `(.L_x_455) ;  /* 0x0000000400207947 */ /* 0x000fec0003800000 */
.L_x_454:
        /* <DEDUP_REMOVED lines=25> */
[----:B-----5:R-:W-:Y:S01]  /*8b00*/  PRMT R28, R43, 0x7632, R28 ;  /* 0x000076322b1c7816 */ /* 0x020fe2000000001c */
[-C--:B------:R-:W-:Y:S01]  /*8b10*/  FMUL.FTZ R2, R2, R4.reuse ;  /* 0x0000000402027220 */ /* 0x080fe20000410000 */
[-C--:B------:R-:W-:Y:S01]  /*8b20*/  FMUL.FTZ R36, R36, R4.reuse ;  /* 0x0000000424247220 */ /* 0x080fe20000410000 */
[-C--:B------:R-:W-:Y:S01]  /*8b30*/  FMUL.FTZ R29, R29, R4.reuse ;  /* 0x000000041d1d7220 */ /* 0x080fe20000410000 */
[-C--:B------:R-:W-:Y:S01]  /*8b40*/  FMUL.FTZ R38, R38, R4.reuse ;  /* 0x0000000426267220 */ /* 0x080fe20000410000 */
[-C--:B------:R-:W-:Y:S01]  /*8b50*/  FMUL.FTZ R124, R124, R4.reuse ;  /* 0x000000047c7c7220 */ /* 0x080fe20000410000 */
[-C--:B------:R-:W-:Y:S01]  /*8b60*/  FMUL.FTZ R35, R35, R4.reuse ;  /* 0x0000000423237220 */ /* 0x080fe20000410000 */
[----:B------:R-:W-:Y:S01]  /*8b70*/  FMUL.FTZ R120, R120, R4 ;  /* 0x0000000478787220 */ /* 0x000fe20000410000 */
[----:B------:R-:W-:-:S02]  /*8b80*/  SHF.L.U32 R33, R43, 0x10, RZ ;  /* 0x000000102b217819 */ /* 0x000fc400000006ff */
[----:B------:R-:W-:Y:S02]  /*8b90*/  SHF.L.U32 R4, R111, 0x10, RZ ;  /* 0x000000106f047819 */ /* 0x000fe400000006ff */
        /* <DEDUP_REMOVED lines=8> */
[----:B------:R-:W-:-:S02]  /*8c20*/  SHF.L.U32 R28, R110, 0x10, RZ ;  /* 0x000000106e1c7819 */ /* 0x000fc400000006ff */
[----:B------:R-:W-:Y:S01]  /*8c30*/  SHF.L.U32 R4, R109, 0x10, RZ ;  /* 0x000000106d047819 */ /* 0x000fe200000006ff */
[C---:B------:R-:W-:Y:S01]  /*8c40*/  FMUL.FTZ R35, R38.reuse, R35 ;  /* 0x0000002326237220 */ /* 0x040fe20000410000 */
[----:B------:R-:W-:Y:S01]  /*8c50*/  SHF.L.U32 R41, R41, 0x10, RZ ;  /* 0x0000001029297819 */ /* 0x000fe200000006ff */
[----:B------:R-:W-:Y:S01]  /*8c60*/  FMUL.FTZ R28, R38, R28 ;  /* 0x0000001c261c7220 */ /* 0x000fe20000410000 */
[----:B------:R-:W-:Y:S01]  /*8c70*/  PRMT R42, R42, 0x7632, R42 ;  /* 0x000076322a2a7816 */ /* 0x000fe2000000002a */
[----:B------:R-:W-:Y:S01]  /*8c80*/  FMUL.FTZ R4, R36, R4 ;  /* 0x0000000424047220 */ /* 0x000fe20000410000 */
[----:B------:R-:W-:Y:S01]  /*8c90*/  SHF.L.U32 R38, R24, 0x10, RZ ;  /* 0x0000001018267819 */ /* 0x000fe200000006ff */
[C---:B------:R-:W-:Y:S01]  /*8ca0*/  FMUL.FTZ R36, R29.reuse, R41 ;  /* 0x000000291d247220 */ /* 0x040fe20000410000 */
[----:B------:R-:W-:Y:S02]  /*8cb0*/  SHF.L.U32 R42, R42, 0x10, RZ ;  /* 0x000000102a2a7819 */ /* 0x000fe400000006ff */
[C---:B------:R-:W-:Y:S01]  /*8cc0*/  PRMT R41, R40.reuse, 0x7632, R41 ;  /* 0x0000763228297816 */ /* 0x040fe20000000029 */
[----:B------:R-:W-:Y:S01]  /*8cd0*/  FMUL.FTZ R29, R29, R38 ;  /* 0x000000261d1d7220 */ /* 0x000fe20000410000 */
[----:B------:R-:W-:Y:S01]  /*8ce0*/  SHF.L.U32 R38, R40, 0x10, RZ ;  /* 0x0000001028267819 */ /* 0x000fe200000006ff */
[----:B------:R-:W-:Y:S01]  /*8cf0*/  FMUL.FTZ R34, R124, R42 ;  /* 0x0000002a7c227220 */ /* 0x000fe20000410000 */
[----:B------:R-:W-:-:S02]  /*8d00*/  SHF.L.U32 R30, R23, 0x10, RZ ;  /* 0x00000010171e7819 */ /* 0x000fc400000006ff */
[----:B------:R-:W-:Y:S01]  /*8d10*/  SHF.L.U32 R40, R41, 0x10, RZ ;  /* 0x0000001029287819 */ /* 0x000fe200000006ff */
        /* <DEDUP_REMOVED lines=11> */
[----:B------:R-:W-:-:S04]  /*8dd0*/  F2FP.BF16.F32.PACK_AB R31, R31, R43 ;  /* 0x0000002b1f1f723e */ /* 0x000fc800000010ff */
[----:B------:R-:W-:-:S07]  /*8de0*/  F2FP.BF16.F32.PACK_AB R28, R41, R5 ;  /* 0x00000005291c723e */ /* 0x000fce00000010ff */
.L_x_455:
[----:B------:R-:W0:Y:S02]  /*8df0*/  @P1 LDC.64 R4, c[0x0][0x478] ;  /* 0x00011e00ff041b82 */ /* 0x000e240000000a00 */
[----:B0-----:R-:W-:-:S04]  /*8e00*/  @P1 IMAD.WIDE.U32 R4, R3, 0x10, R4 ;  /* 0x0000001003041825 */ /* 0x001fc800078e0004 */
[----:B------:R-:W-:Y:S01]  /*8e10*/  IMAD.WIDE.U32 R2, R3, 0x10, R172 ;  /* 0x0000001003027825 */ /* 0x000fe200078e00ac */
[----:B------:R1:W-:Y:S04]  /*8e20*/  @P1 STG.E.128 desc[UR6][R4.64], R48 ;  /* 0x0000003004001986 */ /* 0x0003e8000c101d06 */
[----:B------:R1:W-:Y:S01]  /*8e30*/  STG.E.128 desc[UR6][R2.64], R28 ;  /* 0x0000001c02007986 */ /* 0x0003e2000c101d06 */
[----:B------:R-:W-:Y:S05]  /*8e40*/  BRA `(.L_x_456) ;  /* 0x00000038003c7947 */ /* 0x000fea0003800000 */
.L_x_445:
[----:B------:R-:W0:Y:S02]  /*8e50*/  LDC.64 R180, c[0x0][0x390] ;  /* 0x0000e400ffb47b82 */ /* 0x000e240000000a00 */
[----:B0-----:R-:W-:-:S06]  /*8e60*/  IMAD.WIDE.U32 R112, R163, 0x10, R180 ;  /* 0x00000010a3707825 */ /* 0x001fcc00078e00b4 */
[----:B------:R-:W5:Y:S01]  /*8e70*/  LDG.E.128 R112, desc[UR6][R112.64] ;  /* 0x0000000670707981 */ /* 0x000f62000c1e1d00 */
[----:B------:R-:W-:-:S04]  /*8e80*/  UISETP.NE.U32.AND UP0, UPT, UR14, URZ, UPT ;  /* 0x000000ff0e00728c */ /* 0x000fc8000bf05070 */
[----:B------:R-:W-:-:S09]  /*8e90*/  UISETP.NE.AND.EX UP0, UPT, UR15, URZ, UPT, UP0 ;  /* 0x000000ff0f00728c */ /* 0x000fd2000bf05300 */
[----:B------:R-:W-:Y:S05]  /*8ea0*/  BRA.U UP0, `(.L_x_457) ;  /* 0x0000000500547547 */ /* 0x000fea000b800000 */
        /* <DEDUP_REMOVED lines=13> */
[----:B------:R-:W-:Y:S01]  /*8f80*/  PRMT R160, R71, 0x7632, R160 ;  /* 0x0000763247a07816 */ /* 0x000fe200000000a0 */
[C---:B-----5:R-:W-:Y:S01]  /*8f90*/  FFMA.FTZ R168, R5.reuse, R168, R165 ;  /* 0x000000a805a87223 */ /* 0x060fe200000100a5 */
[----:B------:R-:W-:Y:S01]  /*8fa0*/  SHF.L.U32 R165, R70, 0x10, RZ ;  /* 0x0000001046a57819 */ /* 0x000fe200000006ff */
[C---:B------:R-:W-:Y:S01]  /*8fb0*/  FFMA.FTZ R170, R178.reuse, R170, R177 ;  /* 0x000000aab2aa7223 */ /* 0x040fe200000100b1 */
[----:B------:R-:W-:Y:S01]  /*8fc0*/  FFMA.FTZ R166, R5, R166, R167 ;  /* 0x000000a605a67223 */ /* 0x000fe200000100a7 */
[----:B------:R-:W-:Y:S01]  /*8fd0*/  FFMA.FTZ R0, R178, R0, R177 ;  /* 0x00000000b2007223 */ /* 0x000fe200000100b1 */
[----:B------:R-:W-:Y:S01]  /*8fe0*/  SHF.L.U32 R167, R71, 0x10, RZ ;  /* 0x0000001047a77819 */ /* 0x000fe200000006ff */
[----:B------:R-:W-:Y:S01]  /*8ff0*/  FADD.FTZ R164, -R164, R173 ;  /* 0x000000ada4a47221 */ /* 0x000fe20000010100 */
[----:B------:R-:W-:Y:S01]  /*9000*/  FFMA.FTZ R174, R5, R174, R165 ;  /* 0x000000ae05ae7223 */ /* 0x000fe200000100a5 */
[----:B------:R-:W-:Y:S01]  /*9010*/  SHF.L.U32 R160, R160, 0x10, RZ ;  /* 0x00000010a0a07819 */ /* 0x000fe200000006ff */
[----:B------:R-:W-:Y:S01]  /*9020*/  FADD.FTZ R175, -R170, R175 ;  /* 0x000000afaaaf7221 */ /* 0x000fe20000010100 */
[----:B------:R-:W-:Y:S01]  /*9030*/  SHF.L.U32 R165, R69, 0x10, RZ ;  /* 0x0000001045a57819 */ /* 0x000fe200000006ff */
[----:B------:R-:W-:Y:S01]  /*9040*/  FADD.FTZ R0, -R0, R176 ;  /* 0x000000b000007221 */ /* 0x000fe20000010100 */
[----:B------:R-:W-:Y:S01]  /*9050*/  SHF.L.U32 R169, R68, 0x10, RZ ;  /* 0x0000001044a97819 */ /* 0x000fe200000006ff */
[--C-:B------:R-:W-:Y:S01]  /*9060*/  FFMA.FTZ R164, R5, R164, R167.reuse ;  /* 0x000000a405a47223 */ /* 0x100fe200000100a7 */
[----:B------:R-:W-:Y:S01]  /*9070*/  PRMT R167, R115, 0x7632, R167 ;  /* 0x0000763273a77816 */ /* 0x000fe200000000a7 */
[C-C-:B------:R-:W-:Y:S01]  /*9080*/  FFMA.FTZ R161, R5.reuse, R161, R160.reuse ;  /* 0x000000a105a17223 */ /* 0x140fe200000100a0 */
[C---:B------:R-:W-:Y:S01]  /*9090*/  FFMA.FTZ R175, R5.reuse, R175, R165 ;  /* 0x000000af05af7223 */ /* 0x040fe200000100a5 */
[----:B------:R-:W-:Y:S01]  /*90a0*/  FFMA.FTZ R169, R5, R0, R169 ;  /* 0x0000000005a97223 */ /* 0x000fe200000100a9 */
[----:B------:R-:W-:Y:S01]  /*90b0*/  SHF.L.U32 R165, R87, 0x10, RZ ;  /* 0x0000001057a57819 */ /* 0x000fe200000006ff */
[-C--:B------:R-:W-:Y:S01]  /*90c0*/  FMUL.FTZ R164, R164, R4.reuse ;  /* 0x00000004a4a47220 */ /* 0x080fe20000410000 */
[----:B------:R-:W-:Y:S01]  /*90d0*/  PRMT R160, R68, 0x7632, R160 ;  /* 0x0000763244a07816 */ /* 0x000fe200000000a0 */
[----:B------:R-:W-:Y:S01]  /*90e0*/  FFMA.FTZ R171, R178, R171, R177 ;  /* 0x000000abb2ab7223 */ /* 0x000fe200000100b1 */
[----:B------:R-:W-:Y:S01]  /*90f0*/  SHF.L.U32 R0, R115, 0x10, RZ ;  /* 0x0000001073007819 */ /* 0x000fe200000006ff */
[----:B------:R-:W-:Y:S01]  /*9100*/  FMUL.FTZ R161, R161, R4 ;  /* 0x00000004a1a17220 */ /* 0x000fe20000410000 */
[----:B------:R-:W-:Y:S01]  /*9110*/  SHF.L.U32 R167, R167, 0x10, RZ ;  /* 0x00000010a7a77819 */ /* 0x000fe200000006ff */
[----:B------:R-:W-:Y:S01]  /*9120*/  FMUL.FTZ R115, R165, R164 ;  /* 0x000000a4a5737220 */ /* 0x000fe20000410000 */
[----:B------:R-:W-:Y:S01]  /*9130*/  SHF.L.U32 R160, R160, 0x10, RZ ;  /* 0x00000010a0a07819 */ /* 0x000fe200000006ff */
[----:B------:R-:W-:Y:S01]  /*9140*/  FADD.FTZ R171, -R171, R172 ;  /* 0x000000acabab7221 */ /* 0x000fe20000010100 */
[----:B------:R-:W-:Y:S01]  /*9150*/  FMUL.FTZ R0, R164, R0 ;  /* 0x00000000a4007220 */ /* 0x000fe20000410000 */
[----:B------:R-:W-:Y:S01]  /*9160*/  SHF.L.U32 R165, R6, 0x10, RZ ;  /* 0x0000001006a57819 */ /* 0x000fe200000006ff */
[----:B------:R-:W-:Y:S01]  /*9170*/  FMUL.FTZ R164, R161, R167 ;  /* 0x000000a7a1a47220 */ /* 0x000fe20000410000 */
[----:B------:R-:W-:Y:S01]  /*9180*/  PRMT R170, R114, 0x7632, R170 ;  /* 0x0000763272aa7816 */ /* 0x000fe200000000aa */
[-C--:B------:R-:W-:Y:S01]  /*9190*/  FMUL.FTZ R174, R174, R4.reuse ;  /* 0x00000004aeae7220 */ /* 0x080fe20000410000 */
[----:B------:R-:W-:Y:S01]  /*91a0*/  SHF.L.U32 R167, R86, 0x10, RZ ;  /* 0x0000001056a77819 */ /* 0x000fe200000006ff */
[----:B------:R-:W-:Y:S01]  /*91b0*/  FFMA.FTZ R160, R5, R171, R160 ;  /* 0x000000ab05a07223 */ /* 0x000fe200000100a0 */
[----:B------:R-:W-:Y:S01]  /*91c0*/  SHF.L.U32 R170, R170, 0x10, RZ ;  /* 0x00000010aaaa7819 */ /* 0x000fe200000006ff */
[----:B------:R-:W-:Y:S01]  /*91d0*/  FMUL.FTZ R161, R165, R161 ;  /* 0x000000a1a5a17220 */ /* 0x000fe20000410000 */
[----:B------:R-:W-:Y:S01]  /*91e0*/  FMUL.FTZ R171, R166, R4 ;  /* 0x00000004a6ab7220 */ /* 0x000fe20000410000 */
[----:B------:R-:W-:Y:S01]  /*91f0*/  SHF.L.U32 R165, R114, 0x10, RZ ;  /* 0x0000001072a57819 */ /* 0x000fe200000006ff */
[----:B------:R-:W-:Y:S01]  /*9200*/  FMUL.FTZ R114, R167, R174 ;  /* 0x000000aea7727220 */ /* 0x000fe20000410000 */
[----:B------:R-:W-:Y:S01]  /*9210*/  SHF.L.U32 R167, R7, 0x10, RZ ;  /* 0x0000001007a77819 */ /* 0x000fe200000006ff */
[----:B------:R-:W-:Y:S01]  /*9220*/  FMUL.FTZ R166, R171, R170 ;  /* 0x000000aaaba67220 */ /* 0x000fe20000410000 */
[----:B------:R-:W-:Y:S01]  /*9230*/  SHF.L.U32 R170, R85, 0x10, RZ ;  /* 0x0000001055aa7819 */ /* 0x000fe200000006ff */
[-C--:B------:R-:W-:Y:S01]  /*9240*/  FMUL.FTZ R175, R175, R4.reuse ;  /* 0x00000004afaf7220 */ /* 0x080fe20000410000 */
[----:B------:R-:W-:Y:S01]  /*9250*/  PRMT R172, R113, 0x7632, R172 ;  /* 0x0000763271ac7816 */ /* 0x000fe200000000ac */
        /* <DEDUP_REMOVED lines=9> */
[----:B------:R-:W-:Y:S01]  /*92f0*/  FMUL.FTZ R167, R175, R167 ;  /* 0x000000a7afa77220 */ /* 0x000fe20000410000 */
[----:B------:R-:W-:Y:S01]  /*9300*/  FMUL.FTZ R172, R173, R170 ;  /* 0x000000aaadac7220 */ /* 0x000fe20000410000 */
[----:B------:R-:W-:Y:S01]  /*9310*/  FMUL.FTZ R170, R169, R4 ;  /* 0x00000004a9aa7220 */ /* 0x000fe20000410000 */
[----:B------:R-:W-:-:S02]  /*9320*/  SHF.L.U32 R169, R112, 0x10, RZ ;  /* 0x0000001070a97819 */ /* 0x000fc400000006ff */
[----:B------:R-:W-:Y:S02]  /*9330*/  SHF.L.U32 R173, R84, 0x10, RZ ;  /* 0x0000001054ad7819 */ /* 0x000fe400000006ff */
[----:B------:R-:W-:Y:S01]  /*9340*/  SHF.L.U32 R174, R174, 0x10, RZ ;  /* 0x00000010aeae7819 */ /* 0x000fe200000006ff */
[----:B------:R-:W-:Y:S01]  /*9350*/  FMUL.FTZ R169, R170, R169 ;  /* 0x000000a9aaa97220 */ /* 0x000fe20000410000 */
[----:B------:R-:W-:Y:S01]  /*9360*/  F2FP.BF16.F32.PACK_AB R115, R161, R115 ;  /* 0x00000073a173723e */ /* 0x000fe200000010ff */
[----:B------:R-:W-:Y:S01]  /*9370*/  FMUL.FTZ R112, R173, R170 ;  /* 0x000000aaad707220 */ /* 0x000fe20000410000 */
[----:B------:R-:W-:Y:S01]  /*9380*/  FMUL.FTZ R170, R160, R4 ;  /* 0x00000004a0aa7220 */ /* 0x000fe20000410000 */
[----:B------:R-:W-:Y:S02]  /*9390*/  SHF.L.U32 R160, R9, 0x10, RZ ;  /* 0x0000001009a07819 */ /* 0x000fe400000006ff */
[----:B------:R-:W-:Y:S02]  /*93a0*/  F2FP.BF16.F32.PACK_AB R114, R171, R114 ;  /* 0x00000072ab72723e */ /* 0x000fe400000010ff */
[----:B------:R-:W-:Y:S01]  /*93b0*/  F2FP.BF16.F32.PACK_AB R113, R172, R113 ;  /* 0x00000071ac71723e */ /* 0x000fe200000010ff */
[----:B------:R-:W-:Y:S01]  /*93c0*/  FMUL.FTZ R160, R160, R170 ;  /* 0x000000aaa0a07220 */ /* 0x000fe20000410000 */
[----:B------:R-:W-:-:S04]  /*93d0*/  FMUL.FTZ R170, R170, R174 ;  /* 0x000000aeaaaa7220 */ /* 0x000fc80000410000 */
[----:B------:R-:W-:Y:S01]  /*93e0*/  F2FP.BF16.F32.PACK_AB R112, R160, R112 ;  /* 0x00000070a070723e */ /* 0x000fe200000010ff */
[----:B------:R-:W-:Y:S06]  /*93f0*/  BRA `(.L_x_458) ;  /* 0x0000000400607947 */ /* 0x000fec0003800000 */
.L_x_457:
[C-C-:B-----5:R-:W-:Y:S01]  /*9400*/  FFMA.FTZ R0, R178.reuse, R0, R177.reuse ;  /* 0x00000000b2007223 */ /* 0x160fe200000100b1 */
[C-C-:B------:R-:W-:Y:S01]  /*9410*/  FFMA.FTZ R160, R178.reuse, R160, R177.reuse ;  /* 0x000000a0b2a07223 */ /* 0x140fe200000100b1 */
[C-C-:B------:R-:W-:Y:S01]  /*9420*/  FFMA.FTZ R164, R178.reuse, R164, R177.reuse ;  /* 0x000000a4b2a47223 */ /* 0x140fe200000100b1 */
[----:B------:R-:W-:Y:S01]  /*9430*/  FFMA.FTZ R165, R178, R165, R177 ;  /* 0x000000a5b2a57223 */ /* 0x000fe200000100b1 */
[----:B------:R-:W-:Y:S01]  /*9440*/  FADD.FTZ R176, -R0, R176 ;  /* 0x000000b000b07221 */ /* 0x000fe20000010100 */
[C---:B------:R-:W-:Y:S01]  /*9450*/  PRMT R0, R71.reuse, 0x7632, R0 ;  /* 0x0000763247007816 */ /* 0x040fe20000000000 */
[----:B------:R-:W-:Y:S01]  /*9460*/  FADD.FTZ R51, -R160, R161 ;  /* 0x000000a1a0337221 */ /* 0x000fe20000010100 */
[----:B------:R-:W-:Y:S01]  /*9470*/  SHF.L.U32 R48, R71, 0x10, RZ ;  /* 0x0000001047307819 */ /* 0x000fe200000006ff */
[----:B------:R-:W-:Y:S01]  /*9480*/  FADD.FTZ R49, -R164, R173 ;  /* 0x000000ada4317221 */ /* 0x000fe20000010100 */
[----:B------:R-:W-:Y:S01]  /*9490*/  SHF.L.U32 R0, R0, 0x10, RZ ;  /* 0x0000001000007819 */ /* 0x000fe200000006ff */
[----:B------:R-:W-:Y:S01]  /*94a0*/  FADD.FTZ R160, -R165, R166 ;  /* 0x000000a6a5a07221 */ /* 0x000fe20000010100 */
[--C-:B------:R-:W-:Y:S01]  /*94b0*/  FFMA.FTZ R167, R178, R167, R177.reuse ;  /* 0x000000a7b2a77223 */ /* 0x100fe200000100b1 */
[----:B------:R-:W-:Y:S01]  /*94c0*/  FFMA.FTZ R49, R5, R49, R48 ;  /* 0x0000003105317223 */ /* 0x000fe20000010030 */
[----:B------:R-:W-:Y:S01]  /*94d0*/  SHF.L.U32 R48, R87, 0x10, RZ ;  /* 0x0000001057307819 */ /* 0x000fe200000006ff */
[--C-:B------:R-:W-:Y:S01]  /*94e0*/  FFMA.FTZ R51, R5, R51, R0.reuse ;  /* 0x0000003305337223 */ /* 0x100fe20000010000 */
[----:B------:R-:W-:Y:S01]  /*94f0*/  PRMT R0, R70, 0x7632, R0 ;  /* 0x0000763246007816 */ /* 0x000fe20000000000 */
[-C--:B------:R-:W-:Y:S01]  /*9500*/  FMUL.FTZ R50, R49, R4.reuse ;  /* 0x0000000431327220 */ /* 0x080fe20000410000 */
[----:B------:R-:W-:Y:S01]  /*9510*/  FADD.FTZ R174, -R167, R174 ;  /* 0x000000aea7ae7221 */ /* 0x000fe20000010100 */
[----:B------:R-:W-:Y:S01]  /*9520*/  FMUL.FTZ R164, R51, R4 ;  /* 0x0000000433a47220 */ /* 0x000fe20000410000 */
[----:B------:R-:W-:Y:S01]  /*9530*/  SHF.L.U32 R0, R0, 0x10, RZ ;  /* 0x0000001000007819 */ /* 0x000fe200000006ff */
[----:B------:R-:W-:Y:S01]  /*9540*/  FMUL.FTZ R48, R48, R50 ;  /* 0x0000003230307220 */ /* 0x000fe20000410000 */
[----:B------:R-:W-:Y:S01]  /*9550*/  SHF.L.U32 R165, R114, 0x10, RZ ;  /* 0x0000001072a57819 */ /* 0x000fe200000006ff */
[----:B------:R-:W-:Y:S01]  /*9560*/  FFMA.FTZ R170, R178, R170, R177 ;  /* 0x000000aab2aa7223 */ /* 0x000fe200000100b1 */
[----:B------:R-:W-:Y:S01]  /*9570*/  PRMT R114, R114, 0x7632, R114 ;  /* 0x0000763272727816 */ /* 0x000fe20000000072 */
[----:B------:R-:W-:Y:S01]  /*9580*/  FFMA.FTZ R160, R5, R160, R0 ;  /* 0x000000a005a07223 */ /* 0x000fe20000010000 */
[----:B------:R-:W-:Y:S01]  /*9590*/  SHF.L.U32 R0, R115, 0x10, RZ ;  /* 0x0000001073007819 */ /* 0x000fe200000006ff */
[----:B------:R-:W-:Y:S01]  /*95a0*/  FADD.FTZ R175, -R170, R175 ;  /* 0x000000afaaaf7221 */ /* 0x000fe20000010100 */
[----:B------:R-:W-:Y:S01]  /*95b0*/  F2FP.BF16.F32.PACK_AB R51, R51, R49 ;  /* 0x000000313333723e */ /* 0x000fe200000010ff */
[----:B------:R-:W-:Y:S01]  /*95c0*/  FFMA.FTZ R168, R178, R168, R177 ;  /* 0x000000a8b2a87223 */ /* 0x000fe200000100b1 */
[----:B------:R-:W-:Y:S01]  /*95d0*/  SHF.L.U32 R49, R69, 0x10, RZ ;  /* 0x0000001045317819 */ /* 0x000fe200000006ff */
[----:B------:R-:W-:Y:S01]  /*95e0*/  FMUL.FTZ R0, R50, R0 ;  /* 0x0000000032007220 */ /* 0x000fe20000410000 */
[----:B------:R-:W-:Y:S01]  /*95f0*/  PRMT R50, R115, 0x7632, R50 ;  /* 0x0000763273327816 */ /* 0x000fe20000000032 */
[----:B------:R-:W-:Y:S01]  /*9600*/  FADD.FTZ R169, -R168, R169 ;  /* 0x000000a9a8a97221 */ /* 0x000fe20000010100 */
[----:B------:R-:W-:Y:S01]  /*9610*/  SHF.L.U32 R115, R6, 0x10, RZ ;  /* 0x0000001006737819 */ /* 0x000fe200000006ff */
[----:B------:R-:W-:Y:S01]  /*9620*/  FFMA.FTZ R49, R5, R175, R49 ;  /* 0x000000af05317223 */ /* 0x000fe20000010031 */
[----:B------:R-:W-:Y:S01]  /*9630*/  SHF.L.U32 R50, R50, 0x10, RZ ;  /* 0x0000001032327819 */ /* 0x000fe200000006ff */
[----:B------:R-:W-:Y:S01]  /*9640*/  FFMA.FTZ R171, R178, R171, R177 ;  /* 0x000000abb2ab7223 */ /* 0x000fe200000100b1 */
[----:B------:R-:W-:Y:S01]  /*9650*/  SHF.L.U32 R114, R114, 0x10, RZ ;  /* 0x0000001072727819 */ /* 0x000fe200000006ff */
[----:B------:R-:W-:Y:S01]  /*9660*/  FMUL.FTZ R115, R115, R164 ;  /* 0x000000a473737220 */ /* 0x000fe20000410000 */
[----:B------:R-:W-:Y:S01]  /*9670*/  SHF.L.U32 R167, R113, 0x10, RZ ;  /* 0x0000001071a77819 */ /* 0x000fe200000006ff */
[----:B------:R-:W-:Y:S01]  /*9680*/  FMUL.FTZ R164, R164, R50 ;  /* 0x00000032a4a47220 */ /* 0x000fe20000410000 */
[----:B------:R-:W-:Y:S01]  /*9690*/  SHF.L.U32 R50, R70, 0x10, RZ ;  /* 0x0000001046327819 */ /* 0x000fe200000006ff */
[----:B------:R-:W-:Y:S01]  /*96a0*/  FADD.FTZ R172, -R171, R172 ;  /* 0x000000acabac7221 */ /* 0x000fe20000010100 */
[----:B------:R-:W-:-:S02]  /*96b0*/  F2FP.BF16.F32.PACK_AB R115, R115, R48 ;  /* 0x000000307373723e */ /* 0x000fc400000010ff */
[----:B------:R-:W-:Y:S01]  /*96c0*/  SHF.L.U32 R48, R86, 0x10, RZ ;  /* 0x0000001056307819 */ /* 0x000fe200000006ff */
[----:B------:R-:W-:Y:S01]  /*96d0*/  FFMA.FTZ R50, R5, R174, R50 ;  /* 0x000000ae05327223 */ /* 0x000fe20000010032 */
[----:B------:R-:W-:Y:S02]  /*96e0*/  PRMT R113, R113, 0x7632, R113 ;  /* 0x0000763271717816 */ /* 0x000fe40000000071 */
[----:B------:R-:W-:Y:S01]  /*96f0*/  PRMT R170, R112, 0x7632, R170 ;  /* 0x0000763270aa7816 */ /* 0x000fe200000000aa */
[----:B------:R-:W-:Y:S01]  /*9700*/  FMUL.FTZ R161, R50, R4 ;  /* 0x0000000432a17220 */ /* 0x000fe20000410000 */
[C---:B------:R-:W-:Y:S01]  /*9710*/  F2FP.BF16.F32.PACK_AB R50, R160.reuse, R50 ;  /* 0x00000032a032723e */ /* 0x040fe200000010ff */
[----:B------:R-:W-:Y:S01]  /*9720*/  FMUL.FTZ R160, R160, R4 ;  /* 0x00000004a0a07220 */ /* 0x000fe20000410000 */
[----:B------:R-:W-:Y:S01]  /*9730*/  SHF.L.U32 R113, R113, 0x10, RZ ;  /* 0x0000001071717819 */ /* 0x000fe200000006ff */
[----:B------:R-:W-:Y:S01]  /*9740*/  FMUL.FTZ R165, R161, R165 ;  /* 0x000000a5a1a57220 */ /* 0x000fe20000410000 */
[----:B------:R-:W-:Y:S01]  /*9750*/  FMUL.FTZ R48, R48, R161 ;  /* 0x000000a130307220 */ /* 0x000fe20000410000 */
[----:B------:R-:W-:Y:S01]  /*9760*/  SHF.L.U32 R161, R7, 0x10, RZ ;  /* 0x0000001007a17819 */ /* 0x000fe200000006ff */
[----:B------:R-:W-:Y:S01]  /*9770*/  FMUL.FTZ R166, R160, R114 ;  /* 0x00000072a0a67220 */ /* 0x000fe20000410000 */
[----:B------:R-:W-:-:S03]  /*9780*/  SHF.L.U32 R170, R170, 0x10, RZ ;  /* 0x00000010aaaa7819 */ /* 0x000fc600000006ff */
[----:B------:R-:W-:Y:S01]  /*9790*/  FMUL.FTZ R114, R161, R160 ;  /* 0x000000a0a1727220 */ /* 0x000fe20000410000 */
[----:B------:R-:W-:Y:S01]  /*97a0*/  SHF.L.U32 R160, R85, 0x10, RZ ;  /* 0x0000001055a07819 */ /* 0x000fe200000006ff */
[----:B------:R-:W-:-:S03]  /*97b0*/  FMUL.FTZ R161, R49, R4 ;  /* 0x0000000431a17220 */ /* 0x000fc60000410000 */
[----:B------:R-:W-:Y:S01]  /*97c0*/  F2FP.BF16.F32.PACK_AB R114, R114, R48 ;  /* 0x000000307272723e */ /* 0x000fe200000010ff */
[----:B------:R-:W-:Y:S01]  /*97d0*/  FMUL.FTZ R167, R161, R167 ;  /* 0x000000a7a1a77220 */ /* 0x000fe20000410000 */
[----:B------:R-:W-:Y:S01]  /*97e0*/  FMUL.FTZ R160, R160, R161 ;  /* 0x000000a1a0a07220 */ /* 0x000fe20000410000 */
[----:B------:R-:W-:Y:S02]  /*97f0*/  PRMT R161, R69, 0x7632, R161 ;  /* 0x0000763245a17816 */ /* 0x000fe400000000a1 */
[----:B------:R-:W-:Y:S02]  /*9800*/  SHF.L.U32 R48, R8, 0x10, RZ ;  /* 0x0000001008307819 */ /* 0x000fe400000006ff */
[----:B------:R-:W-:-:S05]  /*9810*/  SHF.L.U32 R161, R161, 0x10, RZ ;  /* 0x00000010a1a17819 */ /* 0x000fca00000006ff */
[----:B------:R-:W-:-:S05]  /*9820*/  FFMA.FTZ R169, R5, R169, R161 ;  /* 0x000000a905a97223 */ /* 0x000fca00000100a1 */
[C---:B------:R-:W-:Y:S01]  /*9830*/  F2FP.BF16.F32.PACK_AB R49, R169.reuse, R49 ;  /* 0x00000031a931723e */ /* 0x040fe200000010ff */
[----:B------:R-:W-:-:S04]  /*9840*/  FMUL.FTZ R169, R169, R4 ;  /* 0x00000004a9a97220 */ /* 0x000fc80000410000 */
[----:B------:R-:W-:Y:S01]  /*9850*/  FMUL.FTZ R168, R169, R113 ;  /* 0x00000071a9a87220 */ /* 0x000fe20000410000 */
[----:B------:R-:W-:Y:S01]  /*9860*/  FMUL.FTZ R113, R48, R169 ;  /* 0x000000a930717220 */ /* 0x000fe20000410000 */
[----:B------:R-:W-:Y:S02]  /*9870*/  SHF.L.U32 R48, R68, 0x10, RZ ;  /* 0x0000001044307819 */ /* 0x000fe400000006ff */
[----:B------:R-:W-:Y:S02]  /*9880*/  SHF.L.U32 R169, R112, 0x10, RZ ;  /* 0x0000001070a97819 */ /* 0x000fe400000006ff */
[----:B------:R-:W-:Y:S01]  /*9890*/  F2FP.BF16.F32.PACK_AB R113, R113, R160 ;  /* 0x000000a07171723e */ /* 0x000fe200000010ff */
[----:B------:R-:W-:Y:S01]  /*98a0*/  FFMA.FTZ R48, R5, R176, R48 ;  /* 0x000000b005307223 */ /* 0x000fe20000010030 */
[----:B------:R-:W-:Y:S02]  /*98b0*/  SHF.L.U32 R160, R84, 0x10, RZ ;  /* 0x0000001054a07819 */ /* 0x000fe400000006ff */
[----:B------:R-:W-:Y:S01]  /*98c0*/  SHF.L.U32 R112, R9, 0x10, RZ ;  /* 0x0000001009707819 */ /* 0x000fe200000006ff */
[----:B------:R-:W-:-:S04]  /*98d0*/  FMUL.FTZ R161, R48, R4 ;  /* 0x0000000430a17220 */ /* 0x000fc80000410000 */
[----:B------:R-:W-:Y:S01]  /*98e0*/  FMUL.FTZ R169, R161, R169 ;  /* 0x000000a9a1a97220 */ /* 0x000fe20000410000 */
[----:B------:R-:W-:Y:S01]  /*98f0*/  FMUL.FTZ R160, R160, R161 ;  /* 0x000000a1a0a07220 */ /* 0x000fe20000410000 */
[----:B------:R-:W-:-:S04]  /*9900*/  PRMT R161, R68, 0x7632, R161 ;  /* 0x0000763244a17816 */ /* 0x000fc800000000a1 */
[----:B------:R-:W-:-:S05]  /*9910*/  SHF.L.U32 R161, R161, 0x10, RZ ;  /* 0x00000010a1a17819 */ /* 0x000fca00000006ff */
[----:B------:R-:W-:-:S04]  /*9920*/  FFMA.FTZ R172, R5, R172, R161 ;  /* 0x000000ac05ac7223 */ /* 0x000fc800000100a1 */
[C---:B------:R-:W-:Y:S01]  /*9930*/  FMUL.FTZ R161, R172.reuse, R4 ;  /* 0x00000004aca17220 */ /* 0x040fe20000410000 */
[----:B------:R-:W-:-:S03]  /*9940*/  F2FP.BF16.F32.PACK_AB R48, R172, R48 ;  /* 0x00000030ac30723e */ /* 0x000fc600000010ff */
[----:B------:R-:W-:Y:S01]  /*9950*/  FMUL.FTZ R112, R112, R161 ;  /* 0x000000a170707220 */ /* 0x000fe20000410000 */
[----:B------:R-:W-:-:S04]  /*9960*/  FMUL.FTZ R170, R161, R170 ;  /* 0x000000aaa1aa7220 */ /* 0x000fc80000410000 */
[----:B------:R-:W-:-:S07]  /*9970*/  F2FP.BF16.F32.PACK_AB R112, R112, R160 ;  /* 0x000000a07070723e */ /* 0x000fce00000010ff */
.L_x_458:
[----:B------:R-:W-:Y:S01]  /*9980*/  ISETP.NE.U32.AND P1, PT, RZ, UR14, PT ;  /* 0x0000000eff007c0c */ /* 0x000fe2000bf25070 */
[----:B------:R-:W0:Y:S03]  /*9990*/  LDC.64 R172, c[0x0][0x468] ;  /* 0x00011a00ffac7b82 */ /* 0x000e260000000a00 */
[----:B------:R-:W-:-:S13]  /*99a0*/  ISETP.NE.AND.EX P1, PT, RZ, UR15, PT, P1 ;  /* 0x0000000fff007c0c */ /* 0x000fda000bf25310 */
[----:B------:R-:W1:Y:S02]  /*99b0*/  @P1 LDC.64 R160, c[0x0][0x478] ;  /* 0x00011e00ffa01b82 */ /* 0x000e640000000a00 */
[----:B-1----:R-:W-:-:S05]  /*99c0*/  @P1 IMAD.WIDE.U32 R160, R163, 0x10, R160 ;  /* 0x00000010a3a01825 */ /* 0x002fca00078e00a0 */
[----:B------:R0:W-:Y:S02]  /*99d0*/  @P1 STG.E.128 desc[UR6][R160.64], R48 ;  /* 0x00000030a0001986 */ /* 0x0001e4000c101d06 */
[----:B0-----:R-:W-:-:S05]  /*99e0*/  IMAD.WIDE.U32 R160, R163, 0x10, R172 ;  /* 0x00000010a3a07825 */ /* 0x001fca00078e00ac */
[----:B------:R0:W-:Y:S02]  /*99f0*/  STG.E.128 desc[UR6][R160.64], R112 ;  /* 0x00000070a0007986 */ /* 0x0001e4000c101d06 */
[----:B0-----:R-:W-:-:S06]  /*9a00*/  IMAD.WIDE.U32 R112, R144, 0x10, R180 ;  /* 0x0000001090707825 */ /* 0x001fcc00078e00b4 */
[----:B------:R-:W5:Y:S01]  /*9a10*/  LDG.E.128 R112, desc[UR6][R112.64] ;  /* 0x0000000670707981 */ /* 0x000f62000c1e1d00 */
[----:B------:R-:W-:Y:S05]  /*9a20*/  @!P1 BRA `(.L_x_459) ;  /* 0x0000000400649947 */ /* 0x000fea0003800000 */
[----:B------:R-:W-:Y:S01]  /*9a30*/  PRMT R49, R67, 0x7632, R49 ;  /* 0x0000763243317816 */ /* 0x000fe20000000031 */
[C-C-:B------:R-:W-:Y:S01]  /*9a40*/  FFMA.FTZ R162, R178.reuse, R162, R177.reuse ;  /* 0x000000a2b2a27223 */ /* 0x140fe200000100b1 */
[C-C-:B------:R-:W-:Y:S01]  /*9a50*/  FFMA.FTZ R154, R178.reuse, R154, R177.reuse ;  /* 0x0000009ab29a7223 */ /* 0x140fe200000100b1 */
[----:B------:R-:W-:Y:S01]  /*9a60*/  FFMA.FTZ R48, R178, R149, R177 ;  /* 0x00000095b2307223 */ /* 0x000fe200000100b1 */
[----:B------:R-:W-:Y:S01]  /*9a70*/  SHF.L.U32 R49, R49, 0x10, RZ ;  /* 0x0000001031317819 */ /* 0x000fe200000006ff */
[----:B------:R-:W-:Y:S01]  /*9a80*/  FADD.FTZ R51, -R162, R158 ;  /* 0x0000009ea2337221 */ /* 0x000fe20000010100 */
[----:B------:R-:W-:Y:S01]  /*9a90*/  FADD.FTZ R50, -R154, R145 ;  /* 0x000000919a327221 */ /* 0x000fe20000010100 */
[----:B------:R-:W-:Y:S01]  /*9aa0*/  FADD.FTZ R48, -R48, R148 ;  /* 0x0000009430307221 */ /* 0x000fe20000010100 */
[C---:B------:R-:W-:Y:S01]  /*9ab0*/  FFMA.FTZ R150, R178.reuse, R150, R177 ;  /* 0x00000096b2967223 */ /* 0x040fe200000100b1 */
[----:B------:R-:W-:Y:S01]  /*9ac0*/  FFMA.FTZ R51, R5, R51, R49 ;  /* 0x0000003305337223 */ /* 0x000fe20000010031 */
[----:B------:R-:W-:Y:S01]  /*9ad0*/  SHF.L.U32 R49, R67, 0x10, RZ ;  /* 0x0000001043317819 */ /* 0x000fe200000006ff */
[----:B------:R-:W-:Y:S01]  /*9ae0*/  FFMA.FTZ R153, R178, R153, R177 ;  /* 0x00000099b2997223 */ /* 0x000fe200000100b1 */
[C---:B-----5:R-:W-:Y:S01]  /*9af0*/  SHF.L.U32 R148, R115.reuse, 0x10, RZ ;  /* 0x0000001073947819 */ /* 0x060fe200000006ff */
[----:B------:R-:W-:Y:S01]  /*9b00*/  FADD.FTZ R147, -R150, R147 ;  /* 0x0000009396937221 */ /* 0x000fe20000010100 */
[----:B------:R-:W-:Y:S01]  /*9b10*/  PRMT R150, R115, 0x7632, R150 ;  /* 0x0000763273967816 */ /* 0x000fe20000000096 */
[----:B------:R-:W-:Y:S01]  /*9b20*/  FFMA.FTZ R50, R5, R50, R49 ;  /* 0x0000003205327223 */ /* 0x000fe20000010031 */
[----:B------:R-:W-:Y:S01]  /*9b30*/  SHF.L.U32 R49, R91, 0x10, RZ ;  /* 0x000000105b317819 */ /* 0x000fe200000006ff */
[----:B------:R-:W-:Y:S01]  /*9b40*/  FFMA.FTZ R159, R178, R159, R177 ;  /* 0x0000009fb29f7223 */ /* 0x000fe200000100b1 */
[----:B------:R-:W-:Y:S01]  /*9b50*/  SHF.L.U32 R115, R10, 0x10, RZ ;  /* 0x000000100a737819 */ /* 0x000fe200000006ff */
[----:B------:R-:W-:Y:S01]  /*9b60*/  FMUL.FTZ R149, R50, R4 ;  /* 0x0000000432957220 */ /* 0x000fe20000410000 */
[----:B------:R-:W-:Y:S01]  /*9b70*/  PRMT R145, R66, 0x7632, R145 ;  /* 0x0000763242917816 */ /* 0x000fe20000000091 */
[----:B------:R-:W-:Y:S01]  /*9b80*/  FADD.FTZ R146, -R153, R146 ;  /* 0x0000009299927221 */ /* 0x000fe20000010100 */
[----:B------:R-:W-:Y:S01]  /*9b90*/  SHF.L.U32 R150, R150, 0x10, RZ ;  /* 0x0000001096967819 */ /* 0x000fe200000006ff */
[----:B------:R-:W-:Y:S01]  /*9ba0*/  FMUL.FTZ R148, R149, R148 ;  /* 0x0000009495947220 */ /* 0x000fe20000410000 */
[----:B------:R-:W-:Y:S01]  /*9bb0*/  FMUL.FTZ R49, R49, R149 ;  /* 0x0000009531317220 */ /* 0x000fe20000410000 */
[C---:B------:R-:W-:Y:S01]  /*9bc0*/  FMUL.FTZ R149, R51.reuse, R4 ;  /* 0x0000000433957220 */ /* 0x040fe20000410000 */
[----:B------:R-:W-:Y:S01]  /*9bd0*/  F2FP.BF16.F32.PACK_AB R51, R51, R50 ;  /* 0x000000323333723e */ /* 0x000fe200000010ff */
[----:B------:R-:W-:Y:S01]  /*9be0*/  FADD.FTZ R159, -R159, R157 ;  /* 0x0000009d9f9f7221 */ /* 0x000fe20000010100 */
[----:B------:R-:W-:Y:S01]  /*9bf0*/  SHF.L.U32 R50, R66, 0x10, RZ ;  /* 0x0000001042327819 */ /* 0x000fe200000006ff */
[----:B------:R-:W-:Y:S01]  /*9c00*/  FMUL.FTZ R115, R115, R149 ;  /* 0x0000009573737220 */ /* 0x000fe20000410000 */
[----:B------:R-:W-:Y:S01]  /*9c10*/  SHF.L.U32 R145, R145, 0x10, RZ ;  /* 0x0000001091917819 */ /* 0x000fe200000006ff */
[----:B------:R-:W-:Y:S01]  /*9c20*/  FMUL.FTZ R149, R149, R150 ;  /* 0x0000009695957220 */ /* 0x000fe20000410000 */
[----:B------:R-:W-:Y:S01]  /*9c30*/  SHF.L.U32 R150, R114, 0x10, RZ ;  /* 0x0000001072967819 */ /* 0x000fe200000006ff */
[----:B------:R-:W-:Y:S01]  /*9c40*/  FFMA.FTZ R50, R5, R146, R50 ;  /* 0x0000009205327223 */ /* 0x000fe20000010032 */
[----:B------:R-:W-:Y:S01]  /*9c50*/  F2FP.BF16.F32.PACK_AB R115, R115, R49 ;  /* 0x000000317373723e */ /* 0x000fe200000010ff */
[----:B------:R-:W-:Y:S01]  /*9c60*/  FFMA.FTZ R145, R5, R159, R145 ;  /* 0x0000009f05917223 */ /* 0x000fe20000010091 */
[----:B------:R-:W-:Y:S01]  /*9c70*/  SHF.L.U32 R49, R65, 0x10, RZ ;  /* 0x0000001041317819 */ /* 0x000fe200000006ff */
[--C-:B------:R-:W-:Y:S01]  /*9c80*/  FFMA.FTZ R160, R178, R152, R177.reuse ;  /* 0x00000098b2a07223 */ /* 0x100fe200000100b1 */
[----:B------:R-:W-:Y:S01]  /*9c90*/  SHF.L.U32 R146, R90, 0x10, RZ ;  /* 0x000000105a927819 */ /* 0x000fe200000006ff */
[----:B------:R-:W-:Y:S01]  /*9ca0*/  FFMA.FTZ R156, R178, R156, R177 ;  /* 0x0000009cb29c7223 */ /* 0x000fe200000100b1 */
[----:B------:R-:W-:Y:S01]  /*9cb0*/  PRMT R114, R114, 0x7632, R114 ;  /* 0x0000763272727816 */ /* 0x000fe20000000072 */
[----:B------:R-:W-:Y:S01]  /*9cc0*/  FFMA.FTZ R49, R5, R147, R49 ;  /* 0x0000009305317223 */ /* 0x000fe20000010031 */
[----:B------:R-:W-:Y:S01]  /*9cd0*/  FMUL.FTZ R147, R50, R4 ;  /* 0x0000000432937220 */ /* 0x000fe20000410000 */
[C---:B------:R-:W-:Y:S01]  /*9ce0*/  F2FP.BF16.F32.PACK_AB R50, R145.reuse, R50 ;  /* 0x000000329132723e */ /* 0x040fe200000010ff */
[----:B------:R-:W-:Y:S01]  /*9cf0*/  FMUL.FTZ R145, R145, R4 ;  /* 0x0000000491917220 */ /* 0x000fe20000410000 */
[----:B------:R-:W-:Y:S01]  /*9d00*/  SHF.L.U32 R114, R114, 0x10, RZ ;  /* 0x0000001072727819 */ /* 0x000fe200000006ff */
[----:B------:R-:W-:Y:S01]  /*9d10*/  FMUL.FTZ R150, R147, R150 ;  /* 0x0000009693967220 */ /* 0x000fe20000410000 */
[----:B------:R-:W-:Y:S01]  /*9d20*/  FMUL.FTZ R146, R146, R147 ;  /* 0x0000009392927220 */ /* 0x000fe20000410000 */
[----:B------:R-:W-:Y:S01]  /*9d30*/  SHF.L.U32 R147, R11, 0x10, RZ ;  /* 0x000000100b937819 */ /* 0x000fe200000006ff */
[----:B------:R-:W-:Y:S01]  /*9d40*/  FADD.FTZ R160, -R160, R151 ;  /* 0x00000097a0a07221 */ /* 0x000fe20000010100 */
[----:B------:R-:W-:Y:S01]  /*9d50*/  FMUL.FTZ R152, R145, R114 ;  /* 0x0000007291987220 */ /* 0x000fe20000410000 */
[----:B------:R-:W-:Y:S01]  /*9d60*/  SHF.L.U32 R151, R113, 0x10, RZ ;  /* 0x0000001071977819 */ /* 0x000fe200000006ff */
[----:B------:R-:W-:Y:S01]  /*9d70*/  FADD.FTZ R155, -R156, R155 ;  /* 0x0000009b9c9b7221 */ /* 0x000fe20000010100 */
[----:B------:R-:W-:Y:S01]  /*9d80*/  FMUL.FTZ R114, R147, R145 ;  /* 0x0000009193727220 */ /* 0x000fe20000410000 */
[----:B------:R-:W-:Y:S01]  /*9d90*/  SHF.L.U32 R145, R89, 0x10, RZ ;  /* 0x0000001059917819 */ /* 0x000fe200000006ff */
[----:B------:R-:W-:Y:S01]  /*9da0*/  FMUL.FTZ R147, R49, R4 ;  /* 0x0000000431937220 */ /* 0x000fe20000410000 */
[----:B------:R-:W-:-:S02]  /*9db0*/  PRMT R113, R113, 0x7632, R113 ;  /* 0x0000763271717816 */ /* 0x000fc40000000071 */
[----:B------:R-:W-:Y:S01]  /*9dc0*/  F2FP.BF16.F32.PACK_AB R114, R114, R146 ;  /* 0x000000927272723e */ /* 0x000fe200000010ff */
[----:B------:R-:W-:Y:S01]  /*9dd0*/  FMUL.FTZ R151, R147, R151 ;  /* 0x0000009793977220 */ /* 0x000fe20000410000 */
[----:B------:R-:W-:Y:S01]  /*9de0*/  FMUL.FTZ R145, R145, R147 ;  /* 0x0000009391917220 */ /* 0x000fe20000410000 */
[----:B------:R-:W-:Y:S02]  /*9df0*/  PRMT R147, R65, 0x7632, R147 ;  /* 0x0000763241937816 */ /* 0x000fe40000000093 */
[----:B------:R-:W-:Y:S02]  /*9e00*/  SHF.L.U32 R113, R113, 0x10, RZ ;  /* 0x0000001071717819 */ /* 0x000fe400000006ff */
[----:B------:R-:W-:Y:S02]  /*9e10*/  SHF.L.U32 R147, R147, 0x10, RZ ;  /* 0x0000001093937819 */ /* 0x000fe400000006ff */
[----:B------:R-:W-:Y:S02]  /*9e20*/  SHF.L.U32 R146, R12, 0x10, RZ ;  /* 0x000000100c927819 */ /* 0x000fe400000006ff */
[----:B------:R-:W-:Y:S01]  /*9e30*/  SHF.L.U32 R154, R112, 0x10, RZ ;  /* 0x00000010709a7819 */ /* 0x000fe200000006ff */
[----:B------:R-:W-:-:S05]  /*9e40*/  FFMA.FTZ R155, R5, R155, R147 ;  /* 0x0000009b059b7223 */ /* 0x000fca0000010093 */
[C---:B------:R-:W-:Y:S01]  /*9e50*/  F2FP.BF16.F32.PACK_AB R49, R155.reuse, R49 ;  /* 0x000000319b31723e */ /* 0x040fe200000010ff */
[----:B------:R-:W-:-:S04]  /*9e60*/  FMUL.FTZ R155, R155, R4 ;  /* 0x000000049b9b7220 */ /* 0x000fc80000410000 */
[----:B------:R-:W-:Y:S01]  /*9e70*/  FMUL.FTZ R153, R155, R113 ;  /* 0x000000719b997220 */ /* 0x000fe20000410000 */
[----:B------:R-:W-:Y:S01]  /*9e80*/  FMUL.FTZ R113, R146, R155 ;  /* 0x0000009b92717220 */ /* 0x000fe20000410000 */
[----:B------:R-:W-:Y:S02]  /*9e90*/  SHF.L.U32 R146, R64, 0x10, RZ ;  /* 0x0000001040927819 */ /* 0x000fe400000006ff */
[----:B------:R-:W-:Y:S02]  /*9ea0*/  PRMT R155, R112, 0x7632, R155 ;  /* 0x00007632709b7816 */ /* 0x000fe4000000009b */
[----:B------:R-:W-:Y:S01]  /*9eb0*/  F2FP.BF16.F32.PACK_AB R113, R113, R145 ;  /* 0x000000917171723e */ /* 0x000fe200000010ff */
[----:B------:R-:W-:Y:S01]  /*9ec0*/  FFMA.FTZ R48, R5, R48, R146 ;  /* 0x0000003005307223 */ /* 0x000fe20000010092 */
[----:B------:R-:W-:Y:S02]  /*9ed0*/  SHF.L.U32 R145, R88, 0x10, RZ ;  /* 0x0000001058917819 */ /* 0x000fe400000006ff */
[----:B------:R-:W-:Y:S01]  /*9ee0*/  SHF.L.U32 R112, R13, 0x10, RZ ;  /* 0x000000100d707819 */ /* 0x000fe200000006ff */
[----:B------:R-:W-:Y:S01]  /*9ef0*/  FMUL.FTZ R146, R48, R4 ;  /* 0x0000000430927220 */ /* 0x000fe20000410000 */
[----:B------:R-:W-:-:S03]  /*9f00*/  SHF.L.U32 R155, R155, 0x10, RZ ;  /* 0x000000109b9b7819 */ /* 0x000fc600000006ff */
        /* <DEDUP_REMOVED lines=9> */
[----:B------:R-:W-:Y:S01]  /*9fa0*/  F2FP.BF16.F32.PACK_AB R112, R112, R145 ;  /* 0x000000917070723e */ /* 0x000fe200000010ff */
[----:B------:R-:W-:Y:S06]  /*9fb0*/  BRA `(.L_x_460) ;  /* 0x0000000400507947 */ /* 0x000fec0003800000 */
.L_x_459:
[C-C-:B------:R-:W-:Y:S01]  /*9fc0*/  FFMA.FTZ R149, R178.reuse, R149, R177.reuse ;  /* 0x00000095b2957223 */ /* 0x140fe200000100b1 */
[C-C-:B------:R-:W-:Y:S01]  /*9fd0*/  FFMA.FTZ R150, R178.reuse, R150, R177.reuse ;  /* 0x00000096b2967223 */ /* 0x140fe200000100b1 */
[C-C-:B------:R-:W-:Y:S01]  /*9fe0*/  FFMA.FTZ R162, R178.reuse, R162, R177.reuse ;  /* 0x000000a2b2a27223 */ /* 0x140fe200000100b1 */
[----:B------:R-:W-:Y:S01]  /*9ff0*/  FFMA.FTZ R154, R178, R154, R177 ;  /* 0x0000009ab29a7223 */ /* 0x000fe200000100b1 */
[--C-:B------:R-:W-:Y:S01]  /*a000*/  FADD.FTZ R149, -R149, R148.reuse ;  /* 0x0000009495957221 */ /* 0x100fe20000010100 */
[----:B------:R-:W-:Y:S01]  /*a010*/  PRMT R148, R67, 0x7632, R148 ;  /* 0x0000763243947816 */ /* 0x000fe20000000094 */
[----:B------:R-:W-:Y:S01]  /*a020*/  FADD.FTZ R147, -R150, R147 ;  /* 0x0000009396937221 */ /* 0x000fe20000010100 */
[----:B------:R-:W-:Y:S01]  /*a030*/  FADD.FTZ R150, -R162, R158 ;  /* 0x0000009ea2967221 */ /* 0x000fe20000010100 */
[--C-:B------:R-:W-:Y:S01]  /*a040*/  FFMA.FTZ R153, R178, R153, R177.reuse ;  /* 0x00000099b2997223 */ /* 0x100fe200000100b1 */
[----:B------:R-:W-:Y:S01]  /*a050*/  SHF.L.U32 R148, R148, 0x10, RZ ;  /* 0x0000001094947819 */ /* 0x000fe200000006ff */
[C-C-:B------:R-:W-:Y:S01]  /*a060*/  FFMA.FTZ R152, R178.reuse, R152, R177.reuse ;  /* 0x00000098b2987223 */ /* 0x140fe200000100b1 */
[----:B------:R-:W-:Y:S01]  /*a070*/  FFMA.FTZ R159, R178, R159, R177 ;  /* 0x0000009fb29f7223 */ /* 0x000fe200000100b1 */
[----:B------:R-:W-:Y:S01]  /*a080*/  FADD.FTZ R154, -R154, R145 ;  /* 0x000000919a9a7221 */ /* 0x000fe20000010100 */
[----:B------:R-:W-:Y:S01]  /*a090*/  FADD.FTZ R146, -R153, R146 ;  /* 0x0000009299927221 */ /* 0x000fe20000010100 */
[--C-:B------:R-:W-:Y:S01]  /*a0a0*/  FFMA.FTZ R150, R5, R150, R148.reuse ;  /* 0x0000009605967223 */ /* 0x100fe20000010094 */
[----:B------:R-:W-:Y:S01]  /*a0b0*/  PRMT R148, R66, 0x7632, R148 ;  /* 0x0000763242947816 */ /* 0x000fe20000000094 */
[----:B------:R-:W-:Y:S01]  /*a0c0*/  FADD.FTZ R152, -R152, R151 ;  /* 0x0000009798987221 */ /* 0x000fe20000010100 */
[----:B------:R-:W-:Y:S01]  /*a0d0*/  PRMT R145, R64, 0x7632, R145 ;  /* 0x0000763240917816 */ /* 0x000fe20000000091 */
[----:B------:R-:W-:Y:S01]  /*a0e0*/  FFMA.FTZ R156, R178, R156, R177 ;  /* 0x0000009cb29c7223 */ /* 0x000fe200000100b1 */
[----:B------:R-:W-:Y:S01]  /*a0f0*/  PRMT R153, R65, 0x7632, R153 ;  /* 0x0000763241997816 */ /* 0x000fe20000000099 */
[----:B------:R-:W-:Y:S01]  /*a100*/  FADD.FTZ R151, -R159, R157 ;  /* 0x0000009d9f977221 */ /* 0x000fe20000010100 */
[----:B------:R-:W-:Y:S01]  /*a110*/  SHF.L.U32 R148, R148, 0x10, RZ ;  /* 0x0000001094947819 */ /* 0x000fe200000006ff */
[----:B------:R-:W-:Y:S01]  /*a120*/  FADD.FTZ R155, -R156, R155 ;  /* 0x0000009b9c9b7221 */ /* 0x000fe20000010100 */
[----:B------:R-:W-:Y:S01]  /*a130*/  SHF.L.U32 R145, R145, 0x10, RZ ;  /* 0x0000001091917819 */ /* 0x000fe200000006ff */
[----:B------:R-:W-:Y:S01]  /*a140*/  FMUL.FTZ R150, R150, R4 ;  /* 0x0000000496967220 */ /* 0x000fe20000410000 */
[----:B------:R-:W-:Y:S01]  /*a150*/  SHF.L.U32 R153, R153, 0x10, RZ ;  /* 0x0000001099997819 */ /* 0x000fe200000006ff */
[----:B------:R-:W-:Y:S01]  /*a160*/  FFMA.FTZ R151, R5, R151, R148 ;  /* 0x0000009705977223 */ /* 0x000fe20000010094 */
[----:B------:R-:W-:Y:S01]  /*a170*/  SHF.L.U32 R148, R67, 0x10, RZ ;  /* 0x0000001043947819 */ /* 0x000fe200000006ff */
[C---:B------:R-:W-:Y:S01]  /*a180*/  FFMA.FTZ R145, R5.reuse, R152, R145 ;  /* 0x0000009805917223 */ /* 0x040fe20000010091 */
[----:B------:R-:W-:Y:S01]  /*a190*/  SHF.L.U32 R152, R66, 0x10, RZ ;  /* 0x0000001042987819 */ /* 0x000fe200000006ff */
[----:B------:R-:W-:Y:S01]  /*a1a0*/  FFMA.FTZ R153, R5, R155, R153 ;  /* 0x0000009b05997223 */ /* 0x000fe20000010099 */
[----:B------:R-:W-:Y:S01]  /*a1b0*/  SHF.L.U32 R155, R65, 0x10, RZ ;  /* 0x00000010419b7819 */ /* 0x000fe200000006ff */
[C---:B------:R-:W-:Y:S01]  /*a1c0*/  FFMA.FTZ R148, R5.reuse, R154, R148 ;  /* 0x0000009a05947223 */ /* 0x040fe20000010094 */
[----:B------:R-:W-:Y:S01]  /*a1d0*/  SHF.L.U32 R154, R64, 0x10, RZ ;  /* 0x00000010409a7819 */ /* 0x000fe200000006ff */
[C---:B------:R-:W-:Y:S01]  /*a1e0*/  FFMA.FTZ R152, R5.reuse, R146, R152 ;  /* 0x0000009205987223 */ /* 0x040fe20000010098 */
[----:B-----5:R-:W-:Y:S01]  /*a1f0*/  PRMT R156, R114, 0x7632, R156 ;  /* 0x00007632729c7816 */ /* 0x020fe2000000009c */
[----:B------:R-:W-:Y:S01]  /*a200*/  FFMA.FTZ R155, R5, R147, R155 ;  /* 0x00000093059b7223 */ /* 0x000fe2000001009b */
[-C--:B------:R-:W-:Y:S01]  /*a210*/  FMUL.FTZ R146, R148, R4.reuse ;  /* 0x0000000494927220 */ /* 0x080fe20000410000 */
[----:B------:R-:W-:Y:S01]  /*a220*/  SHF.L.U32 R148, R115, 0x10, RZ ;  /* 0x0000001073947819 */ /* 0x000fe200000006ff */
[----:B------:R-:W-:Y:S01]  /*a230*/  FFMA.FTZ R154, R5, R149, R154 ;  /* 0x00000095059a7223 */ /* 0x000fe2000001009a */
[----:B------:R-:W-:Y:S01]  /*a240*/  SHF.L.U32 R147, R91, 0x10, RZ ;  /* 0x000000105b937819 */ /* 0x000fe200000006ff */
[----:B------:R-:W-:Y:S01]  /*a250*/  FMUL.FTZ R152, R152, R4 ;  /* 0x0000000498987220 */ /* 0x000fe20000410000 */
[----:B------:R-:W-:Y:S01]  /*a260*/  PRMT R149, R115, 0x7632, R149 ;  /* 0x0000763273957816 */ /* 0x000fe20000000095 */
[----:B------:R-:W-:Y:S01]  /*a270*/  FMUL.FTZ R148, R146, R148 ;  /* 0x0000009492947220 */ /* 0x000fe20000410000 */
[----:B------:R-:W-:Y:S01]  /*a280*/  SHF.L.U32 R156, R156, 0x10, RZ ;  /* 0x000000109c9c7819 */ /* 0x000fe200000006ff */
[----:B------:R-:W-:Y:S01]  /*a290*/  FMUL.FTZ R115, R147, R146 ;  /* 0x0000009293737220 */ /* 0x000fe20000410000 */
[----:B------:R-:W-:Y:S01]  /*a2a0*/  SHF.L.U32 R149, R149, 0x10, RZ ;  /* 0x0000001095957819 */ /* 0x000fe200000006ff */
[-C--:B------:R-:W-:Y:S01]  /*a2b0*/  FMUL.FTZ R151, R151, R4.reuse ;  /* 0x0000000497977220 */ /* 0x080fe20000410000 */
        /* <DEDUP_REMOVED lines=10> */
[----:B------:R-:W-:Y:S01]  /*a360*/  FMUL.FTZ R150, R152, R150 ;  /* 0x0000009698967220 */ /* 0x000fe20000410000 */
[----:B------:R-:W-:Y:S01]  /*a370*/  FMUL.FTZ R152, R151, R156 ;  /* 0x0000009c97987220 */ /* 0x000fe20000410000 */
[----:B------:R-:W-:Y:S01]  /*a380*/  FMUL.FTZ R147, R147, R151 ;  /* 0x0000009793937220 */ /* 0x000fe20000410000 */
[----:B------:R-:W-:Y:S02]  /*a390*/  SHF.L.U32 R151, R113, 0x10, RZ ;  /* 0x0000001071977819 */ /* 0x000fe400000006ff */
[----:B------:R-:W-:Y:S02]  /*a3a0*/  SHF.L.U32 R156, R89, 0x10, RZ ;  /* 0x00000010599c7819 */ /* 0x000fe400000006ff */
[----:B------:R-:W-:Y:S01]  /*a3b0*/  PRMT R158, R112, 0x7632, R158 ;  /* 0x00007632709e7816 */ /* 0x000fe2000000009e */
[----:B------:R-:W-:Y:S01]  /*a3c0*/  FMUL.FTZ R151, R155, R151 ;  /* 0x000000979b977220 */ /* 0x000fe20000410000 */
[----:B------:R-:W-:Y:S01]  /*a3d0*/  F2FP.BF16.F32.PACK_AB R115, R146, R115 ;  /* 0x000000739273723e */ /* 0x000fe200000010ff */
[----:B------:R-:W-:Y:S01]  /*a3e0*/  FMUL.FTZ R113, R156, R155 ;  /* 0x0000009b9c717220 */ /* 0x000fe20000410000 */
[----:B------:R-:W-:Y:S01]  /*a3f0*/  FMUL.FTZ R156, R153, R4 ;  /* 0x00000004999c7220 */ /* 0x000fe20000410000 */
[----:B------:R-:W-:-:S02]  /*a400*/  SHF.L.U32 R155, R12, 0x10, RZ ;  /* 0x000000100c9b7819 */ /* 0x000fc400000006ff */
[----:B------:R-:W-:Y:S01]  /*a410*/  SHF.L.U32 R158, R158, 0x10, RZ ;  /* 0x000000109e9e7819 */ /* 0x000fe200000006ff */
[----:B------:R-:W-:Y:S01]  /*a420*/  FMUL.FTZ R153, R156, R157 ;  /* 0x0000009d9c997220 */ /* 0x000fe20000410000 */
[----:B------:R-:W-:Y:S01]  /*a430*/  SHF.L.U32 R157, R88, 0x10, RZ ;  /* 0x00000010589d7819 */ /* 0x000fe200000006ff */
[----:B------:R-:W-:Y:S01]  /*a440*/  FMUL.FTZ R156, R155, R156 ;  /* 0x0000009c9b9c7220 */ /* 0x000fe20000410000 */
[----:B------:R-:W-:Y:S01]  /*a450*/  FMUL.FTZ R155, R154, R4 ;  /* 0x000000049a9b7220 */ /* 0x000fe20000410000 */
[----:B------:R-:W-:Y:S02]  /*a460*/  SHF.L.U32 R154, R112, 0x10, RZ ;  /* 0x00000010709a7819 */ /* 0x000fe400000006ff */
[----:B------:R-:W-:Y:S01]  /*a470*/  F2FP.BF16.F32.PACK_AB R114, R147, R114 ;  /* 0x000000729372723e */ /* 0x000fe200000010ff */
[----:B------:R-:W-:Y:S01]  /*a480*/  FMUL.FTZ R112, R157, R155 ;  /* 0x0000009b9d707220 */ /* 0x000fe20000410000 */
[----:B------:R-:W-:Y:S01]  /*a490*/  F2FP.BF16.F32.PACK_AB R113, R156, R113 ;  /* 0x000000719c71723e */ /* 0x000fe200000010ff */
[----:B------:R-:W-:Y:S01]  /*a4a0*/  FMUL.FTZ R154, R155, R154 ;  /* 0x0000009a9b9a7220 */ /* 0x000fe20000410000 */
[----:B------:R-:W-:Y:S01]  /*a4b0*/  FMUL.FTZ R155, R145, R4 ;  /* 0x00000004919b7220 */ /* 0x000fe20000410000 */
[----:B------:R-:W-:-:S05]  /*a4c0*/  SHF.L.U32 R145, R13, 0x10, RZ ;  /* 0x000000100d917819 */ /* 0x000fca00000006ff */
[----:B------:R-:W-:Y:S01]  /*a4d0*/  FMUL.FTZ R145, R145, R155 ;  /* 0x0000009b91917220 */ /* 0x000fe20000410000 */
[----:B------:R-:W-:-:S04]  /*a4e0*/  FMUL.FTZ R155, R155, R158 ;  /* 0x0000009e9b9b7220 */ /* 0x000fc80000410000 */
[----:B------:R-:W-:-:S07]  /*a4f0*/  F2FP.BF16.F32.PACK_AB R112, R145, R112 ;  /* 0x000000709170723e */ /* 0x000fce00000010ff */
.L_x_460:
        /* <DEDUP_REMOVED lines=14> */
[----:B------:R-:W-:Y:S01]  /*a5e0*/  FFMA.FTZ R49, R178, R130, R177 ;  /* 0x00000082b2317223 */ /* 0x000fe200000100b1 */
[----:B------:R-:W-:Y:S01]  /*a5f0*/  FADD.FTZ R128, -R129, R133 ;  /* 0x0000008581807221 */ /* 0x000fe20000010100 */
[----:B------:R-:W-:Y:S01]  /*a600*/  SHF.L.U32 R130, R63, 0x10, RZ ;  /* 0x000000103f827819 */ /* 0x000fe200000006ff */
[--C-:B------:R-:W-:Y:S01]  /*a610*/  FFMA.FTZ R51, R5, R51, R50.reuse ;  /* 0x0000003305337223 */ /* 0x100fe20000010032 */
[----:B------:R-:W-:Y:S01]  /*a620*/  PRMT R50, R62, 0x7632, R50 ;  /* 0x000076323e327816 */ /* 0x000fe20000000032 */
[----:B------:R-:W-:Y:S01]  /*a630*/  FADD.FTZ R129, -R136, R140 ;  /* 0x0000008c88817221 */ /* 0x000fe20000010100 */
[C-C-:B------:R-:W-:Y:S01]  /*a640*/  FFMA.FTZ R48, R178.reuse, R132, R177.reuse ;  /* 0x00000084b2307223 */ /* 0x140fe200000100b1 */
[----:B-----5:R-:W-:Y:S01]  /*a650*/  PRMT R132, R115, 0x7632, R132 ;  /* 0x0000763273847816 */ /* 0x020fe20000000084 */
[--C-:B------:R-:W-:Y:S01]  /*a660*/  FFMA.FTZ R137, R178, R137, R177.reuse ;  /* 0x00000089b2897223 */ /* 0x100fe200000100b1 */
[----:B------:R-:W-:Y:S01]  /*a670*/  SHF.L.U32 R50, R50, 0x10, RZ ;  /* 0x0000001032327819 */ /* 0x000fe200000006ff */
[----:B------:R-:W-:Y:S01]  /*a680*/  FFMA.FTZ R129, R5, R129, R130 ;  /* 0x0000008105817223 */ /* 0x000fe20000010082 */
[----:B------:R-:W-:Y:S01]  /*a690*/  SHF.L.U32 R130, R115, 0x10, RZ ;  /* 0x0000001073827819 */ /* 0x000fe200000006ff */
[----:B------:R-:W-:Y:S01]  /*a6a0*/  FFMA.FTZ R138, R178, R138, R177 ;  /* 0x0000008ab28a7223 */ /* 0x000fe200000100b1 */
[----:B------:R-:W-:Y:S01]  /*a6b0*/  SHF.L.U32 R115, R14, 0x10, RZ ;  /* 0x000000100e737819 */ /* 0x000fe200000006ff */
[----:B------:R-:W-:Y:S01]  /*a6c0*/  FFMA.FTZ R128, R5, R128, R50 ;  /* 0x0000008005807223 */ /* 0x000fe20000010032 */
[----:B------:R-:W-:Y:S01]  /*a6d0*/  SHF.L.U32 R50, R95, 0x10, RZ ;  /* 0x000000105f327819 */ /* 0x000fe200000006ff */
[----:B------:R-:W-:Y:S01]  /*a6e0*/  FMUL.FTZ R131, R129, R4 ;  /* 0x0000000481837220 */ /* 0x000fe20000410000 */
[----:B------:R-:W-:Y:S01]  /*a6f0*/  FADD.FTZ R141, -R137, R141 ;  /* 0x0000008d898d7221 */ /* 0x000fe20000010100 */
[----:B------:R-:W-:Y:S01]  /*a700*/  SHF.L.U32 R132, R132, 0x10, RZ ;  /* 0x0000001084847819 */ /* 0x000fe200000006ff */
[----:B------:R-:W-:Y:S01]  /*a710*/  FADD.FTZ R142, -R138, R142 ;  /* 0x0000008e8a8e7221 */ /* 0x000fe20000010100 */
[----:B------:R-:W-:Y:S01]  /*a720*/  FMUL.FTZ R130, R131, R130 ;  /* 0x0000008283827220 */ /* 0x000fe20000410000 */
[----:B------:R-:W-:Y:S01]  /*a730*/  FMUL.FTZ R50, R50, R131 ;  /* 0x0000008332327220 */ /* 0x000fe20000410000 */
[C---:B------:R-:W-:Y:S01]  /*a740*/  FMUL.FTZ R131, R51.reuse, R4 ;  /* 0x0000000433837220 */ /* 0x040fe20000410000 */
[----:B------:R-:W-:Y:S01]  /*a750*/  F2FP.BF16.F32.PACK_AB R51, R51, R129 ;  /* 0x000000813333723e */ /* 0x000fe200000010ff */
[----:B------:R-:W-:Y:S01]  /*a760*/  FADD.FTZ R48, -R48, R135 ;  /* 0x0000008730307221 */ /* 0x000fe20000010100 */
[----:B------:R-:W-:Y:S01]  /*a770*/  SHF.L.U32 R129, R61, 0x10, RZ ;  /* 0x000000103d817819 */ /* 0x000fe200000006ff */
[----:B------:R-:W-:Y:S01]  /*a780*/  FMUL.FTZ R115, R115, R131 ;  /* 0x0000008373737220 */ /* 0x000fe20000410000 */
[----:B------:R-:W-:Y:S01]  /*a790*/  FMUL.FTZ R131, R131, R132 ;  /* 0x0000008483837220 */ /* 0x000fe20000410000 */
[----:B------:R-:W-:Y:S01]  /*a7a0*/  SHF.L.U32 R132, R114, 0x10, RZ ;  /* 0x0000001072847819 */ /* 0x000fe200000006ff */
[----:B------:R-:W-:Y:S01]  /*a7b0*/  FADD.FTZ R49, -R49, R134 ;  /* 0x0000008631317221 */ /* 0x000fe20000010100 */
[----:B------:R-:W-:Y:S01]  /*a7c0*/  FFMA.FTZ R142, R5, R142, R129 ;  /* 0x0000008e058e7223 */ /* 0x000fe20000010081 */
[----:B------:R-:W-:Y:S01]  /*a7d0*/  F2FP.BF16.F32.PACK_AB R115, R115, R50 ;  /* 0x000000327373723e */ /* 0x000fe200000010ff */
[----:B------:R-:W-:Y:S01]  /*a7e0*/  FFMA.FTZ R139, R178, R139, R177 ;  /* 0x0000008bb28b7223 */ /* 0x000fe200000100b1 */
[----:B------:R-:W-:-:S02]  /*a7f0*/  SHF.L.U32 R50, R62, 0x10, RZ ;  /* 0x000000103e327819 */ /* 0x000fc400000006ff */
[----:B------:R-:W-:Y:S01]  /*a800*/  SHF.L.U32 R135, R94, 0x10, RZ ;  /* 0x000000105e877819 */ /* 0x000fe200000006ff */
[----:B------:R-:W-:Y:S01]  /*a810*/  FADD.FTZ R143, -R139, R143 ;  /* 0x0000008f8b8f7221 */ /* 0x000fe20000010100 */
[----:B------:R-:W-:Y:S01]  /*a820*/  PRMT R114, R114, 0x7632, R114 ;  /* 0x0000763272727816 */ /* 0x000fe20000000072 */
[----:B------:R-:W-:Y:S01]  /*a830*/  FFMA.FTZ R50, R5, R141, R50 ;  /* 0x0000008d05327223 */ /* 0x000fe20000010032 */
[C---:B------:R-:W-:Y:S02]  /*a840*/  SHF.L.U32 R133, R113.reuse, 0x10, RZ ;  /* 0x0000001071857819 */ /* 0x040fe400000006ff */
[----:B------:R-:W-:Y:S01]  /*a850*/  SHF.L.U32 R114, R114, 0x10, RZ ;  /* 0x0000001072727819 */ /* 0x000fe200000006ff */
[----:B------:R-:W-:Y:S01]  /*a860*/  FMUL.FTZ R129, R50, R4 ;  /* 0x0000000432817220 */ /* 0x000fe20000410000 */
[C---:B------:R-:W-:Y:S01]  /*a870*/  F2FP.BF16.F32.PACK_AB R50, R128.reuse, R50 ;  /* 0x000000328032723e */ /* 0x040fe200000010ff */
[----:B------:R-:W-:Y:S01]  /*a880*/  FMUL.FTZ R128, R128, R4 ;  /* 0x0000000480807220 */ /* 0x000fe20000410000 */
[----:B------:R-:W-:Y:S01]  /*a890*/  PRMT R113, R113, 0x7632, R113 ;  /* 0x0000763271717816 */ /* 0x000fe20000000071 */
[----:B------:R-:W-:Y:S01]  /*a8a0*/  FMUL.FTZ R132, R129, R132 ;  /* 0x0000008481847220 */ /* 0x000fe20000410000 */
        /* <DEDUP_REMOVED lines=8> */
[----:B------:R-:W-:Y:S02]  /*a930*/  PRMT R137, R112, 0x7632, R137 ;  /* 0x0000763270897816 */ /* 0x000fe40000000089 */
[----:B------:R-:W-:Y:S01]  /*a940*/  F2FP.BF16.F32.PACK_AB R114, R114, R135 ;  /* 0x000000877272723e */ /* 0x000fe200000010ff */
[----:B------:R-:W-:Y:S01]  /*a950*/  FMUL.FTZ R133, R129, R133 ;  /* 0x0000008581857220 */ /* 0x000fe20000410000 */
[----:B------:R-:W-:Y:S01]  /*a960*/  FMUL.FTZ R128, R128, R129 ;  /* 0x0000008180807220 */ /* 0x000fe20000410000 */
[----:B------:R-:W-:Y:S02]  /*a970*/  PRMT R129, R61, 0x7632, R129 ;  /* 0x000076323d817816 */ /* 0x000fe40000000081 */
[----:B------:R-:W-:-:S02]  /*a980*/  SHF.L.U32 R137, R137, 0x10, RZ ;  /* 0x0000001089897819 */ /* 0x000fc400000006ff */
        /* <DEDUP_REMOVED lines=24> */
.L_x_461:
[C-C-:B------:R-:W-:Y:S01]  /*ab10*/  FFMA.FTZ R132, R178.reuse, R132, R177.reuse ;  /* 0x00000084b2847223 */ /* 0x140fe200000100b1 */
[C-C-:B------:R-:W-:Y:S01]  /*ab20*/  FFMA.FTZ R128, R178.reuse, R128, R177.reuse ;  /* 0x00000080b2807223 */ /* 0x140fe200000100b1 */
[C-C-:B------:R-:W-:Y:S01]  /*ab30*/  FFMA.FTZ R129, R178.reuse, R129, R177.reuse ;  /* 0x00000081b2817223 */ /* 0x140fe200000100b1 */
[----:B------:R-:W-:Y:S01]  /*ab40*/  FFMA.FTZ R137, R178, R137, R177 ;  /* 0x00000089b2897223 */ /* 0x000fe200000100b1 */
[----:B------:R-:W-:Y:S01]  /*ab50*/  FADD.FTZ R132, -R132, R135 ;  /* 0x0000008784847221 */ /* 0x000fe20000010100 */
[----:B------:R-:W-:Y:S01]  /*ab60*/  FFMA.FTZ R135, R178, R130, R177 ;  /* 0x00000082b2877223 */ /* 0x000fe200000100b1 */
[----:B------:R-:W-:Y:S01]  /*ab70*/  PRMT R130, R63, 0x7632, R130 ;  /* 0x000076323f827816 */ /* 0x000fe20000000082 */
[----:B------:R-:W-:Y:S01]  /*ab80*/  FADD.FTZ R128, -R128, R131 ;  /* 0x0000008380807221 */ /* 0x000fe20000010100 */
[----:B------:R-:W-:Y:S01]  /*ab90*/  FADD.FTZ R133, -R129, R133 ;  /* 0x0000008581857221 */ /* 0x000fe20000010100 */
[----:B------:R-:W-:Y:S01]  /*aba0*/  PRMT R131, R62, 0x7632, R131 ;  /* 0x000076323e837816 */ /* 0x000fe20000000083 */
[----:B------:R-:W-:Y:S01]  /*abb0*/  FADD.FTZ R135, -R135, R134 ;  /* 0x0000008687877221 */ /* 0x000fe20000010100 */
[----:B------:R-:W-:Y:S01]  /*abc0*/  SHF.L.U32 R130, R130, 0x10, RZ ;  /* 0x0000001082827819 */ /* 0x000fe200000006ff */
[C---:B------:R-:W-:Y:S01]  /*abd0*/  FFMA.FTZ R136, R178.reuse, R136, R177 ;  /* 0x00000088b2887223 */ /* 0x040fe200000100b1 */
[----:B------:R-:W-:Y:S01]  /*abe0*/  SHF.L.U32 R131, R131, 0x10, RZ ;  /* 0x0000001083837819 */ /* 0x000fe200000006ff */
[----:B------:R-:W-:Y:S01]  /*abf0*/  FADD.FTZ R141, -R137, R141 ;  /* 0x0000008d898d7221 */ /* 0x000fe20000010100 */
[----:B------:R-:W-:Y:S01]  /*ac00*/  FFMA.FTZ R138, R178, R138, R177 ;  /* 0x0000008ab28a7223 */ /* 0x000fe200000100b1 */
[--C-:B------:R-:W-:Y:S01]  /*ac10*/  FFMA.FTZ R129, R5, R128, R130.reuse ;  /* 0x0000008005817223 */ /* 0x100fe20000010082 */
        /* <DEDUP_REMOVED lines=9> */
[C---:B------:R-:W-:Y:S01]  /*acb0*/  FFMA.FTZ R135, R5.reuse, R135, R130 ;  /* 0x0000008705877223 */ /* 0x040fe20000010082 */
[----:B------:R-:W-:Y:S01]  /*acc0*/  SHF.L.U32 R130, R62, 0x10, RZ ;  /* 0x000000103e827819 */ /* 0x000fe200000006ff */
[----:B------:R-:W-:Y:S01]  /*acd0*/  FFMA.FTZ R131, R5, R136, R131 ;  /* 0x0000008805837223 */ /* 0x000fe20000010083 */
[----:B-----5:R-:W-:Y:S01]  /*ace0*/  PRMT R134, R115, 0x7632, R134 ;  /* 0x0000763273867816 */ /* 0x020fe20000000086 */
[----:B------:R-:W-:Y:S01]  /*acf0*/  FFMA.FTZ R128, R5, R132, R128 ;  /* 0x0000008405807223 */ /* 0x000fe20000010080 */
[----:B------:R-:W-:Y:S01]  /*ad00*/  SHF.L.U32 R132, R95, 0x10, RZ ;  /* 0x000000105f847819 */ /* 0x000fe200000006ff */
[----:B------:R-:W-:Y:S01]  /*ad10*/  FFMA.FTZ R141, R5, R141, R130 ;  /* 0x0000008d058d7223 */ /* 0x000fe20000010082 */
[----:B------:R-:W-:Y:S01]  /*ad20*/  SHF.L.U32 R130, R61, 0x10, RZ ;  /* 0x000000103d827819 */ /* 0x000fe200000006ff */
[----:B------:R-:W-:Y:S01]  /*ad30*/  FMUL.FTZ R131, R131, R4 ;  /* 0x0000000483837220 */ /* 0x000fe20000410000 */
[----:B------:R-:W-:Y:S01]  /*ad40*/  SHF.L.U32 R134, R134, 0x10, RZ ;  /* 0x0000001086867819 */ /* 0x000fe200000006ff */
[----:B------:R-:W-:Y:S01]  /*ad50*/  FFMA.FTZ R139, R178, R139, R177 ;  /* 0x0000008bb28b7223 */ /* 0x000fe200000100b1 */
        /* <DEDUP_REMOVED lines=8> */
[----:B------:R-:W-:Y:S01]  /*ade0*/  FMUL.FTZ R131, R129, R134 ;  /* 0x0000008681837220 */ /* 0x000fe20000410000 */
[----:B------:R-:W-:Y:S01]  /*adf0*/  SHF.L.U32 R134, R94, 0x10, RZ ;  /* 0x000000105e867819 */ /* 0x000fe200000006ff */
[-C--:B------:R-:W-:Y:S01]  /*ae00*/  FMUL.FTZ R133, R133, R4.reuse ;  /* 0x0000000485857220 */ /* 0x080fe20000410000 */
[----:B------:R-:W-:Y:S01]  /*ae10*/  SHF.L.U32 R136, R60, 0x10, RZ ;  /* 0x000000103c887819 */ /* 0x000fe200000006ff */
[----:B------:R-:W-:Y:S01]  /*ae20*/  FADD.FTZ R139, -R139, R143 ;  /* 0x0000008f8b8b7221 */ /* 0x000fe20000010100 */
[----:B------:R-:W-:Y:S01]  /*ae30*/  FMUL.FTZ R129, R132, R129 ;  /* 0x0000008184817220 */ /* 0x000fe20000410000 */
[----:B------:R-:W-:Y:S01]  /*ae40*/  SHF.L.U32 R132, R114, 0x10, RZ ;  /* 0x0000001072847819 */ /* 0x000fe200000006ff */
[----:B------:R-:W-:Y:S01]  /*ae50*/  FMUL.FTZ R114, R134, R141 ;  /* 0x0000008d86727220 */ /* 0x000fe20000410000 */
[----:B------:R-:W-:Y:S01]  /*ae60*/  SHF.L.U32 R138, R15, 0x10, RZ ;  /* 0x000000100f8a7819 */ /* 0x000fe200000006ff */
[----:B------:R-:W-:Y:S01]  /*ae70*/  FMUL.FTZ R134, R133, R137 ;  /* 0x0000008985867220 */ /* 0x000fe20000410000 */
[----:B------:R-:W-:Y:S01]  /*ae80*/  FFMA.FTZ R136, R5, R139, R136 ;  /* 0x0000008b05887223 */ /* 0x000fe20000010088 */
[----:B------:R-:W-:Y:S01]  /*ae90*/  SHF.L.U32 R137, R93, 0x10, RZ ;  /* 0x000000105d897819 */ /* 0x000fe200000006ff */
[----:B------:R-:W-:Y:S01]  /*aea0*/  FMUL.FTZ R142, R142, R4 ;  /* 0x000000048e8e7220 */ /* 0x000fe20000410000 */
        /* <DEDUP_REMOVED lines=25> */
[----:B------:R-:W-:-:S07]  /*b040*/  F2FP.BF16.F32.PACK_AB R112, R128, R112 ;  /* 0x000000708070723e */ /* 0x000fce00000010ff */
.L_x_462:
        /* <DEDUP_REMOVED lines=12> */
[--C-:B------:R-:W-:Y:S01]  /*b110*/  FADD.FTZ R48, -R48, R27.reuse ;  /* 0x0000001b30307221 */ /* 0x100fe20000010100 */
[----:B------:R-:W-:Y:S01]  /*b120*/  PRMT R27, R59, 0x7632, R27 ;  /* 0x000076323b1b7816 */ /* 0x000fe2000000001b */
[----:B------:R-:W-:Y:S01]  /*b130*/  FADD.FTZ R51, -R126, R46 ;  /* 0x0000002e7e337221 */ /* 0x000fe20000010100 */
[----:B------:R-:W-:Y:S01]  /*b140*/  FFMA.FTZ R40, R178, R40, R177 ;  /* 0x00000028b2287223 */ /* 0x000fe200000100b1 */
[----:B------:R-:W-:Y:S01]  /*b150*/  FADD.FTZ R29, -R41, R29 ;  /* 0x0000001d291d7221 */ /* 0x000fe20000010100 */
[----:B------:R-:W-:Y:S01]  /*b160*/  SHF.L.U32 R27, R27, 0x10, RZ ;  /* 0x000000101b1b7819 */ /* 0x000fe200000006ff */
[----:B------:R-:W-:Y:S01]  /*b170*/  FADD.FTZ R41, -R42, R30 ;  /* 0x0000001e2a297221 */ /* 0x000fe20000010100 */
[--C-:B------:R-:W-:Y:S01]  /*b180*/  FFMA.FTZ R118, R178, R118, R177.reuse ;  /* 0x00000076b2767223 */ /* 0x100fe200000100b1 */
[----:B------:R-:W-:Y:S01]  /*b190*/  FADD.FTZ R40, -R40, R28 ;  /* 0x0000001c28287221 */ /* 0x000fe20000010100 */
[----:B------:R-:W-:Y:S01]  /*b1a0*/  FFMA.FTZ R28, R178, R122, R177 ;  /* 0x0000007ab21c7223 */ /* 0x000fe200000100b1 */
[----:B------:R-:W-:Y:S01]  /*b1b0*/  FFMA.FTZ R51, R5, R51, R27 ;  /* 0x0000003305337223 */ /* 0x000fe2000001001b */
[----:B------:R-:W-:Y:S01]  /*b1c0*/  SHF.L.U32 R27, R59, 0x10, RZ ;  /* 0x000000103b1b7819 */ /* 0x000fe200000006ff */
[----:B------:R-:W-:Y:S01]  /*b1d0*/  FADD.FTZ R118, -R118, R43 ;  /* 0x0000002b76767221 */ /* 0x000fe20000010100 */
[----:B------:R-:W-:Y:S01]  /*b1e0*/  SHF.L.U32 R43, R103, 0x10, RZ ;  /* 0x00000010672b7819 */ /* 0x000fe200000006ff */
[--C-:B------:R-:W-:Y:S01]  /*b1f0*/  FADD.FTZ R28, -R28, R44.reuse ;  /* 0x0000002c1c1c7221 */ /* 0x100fe20000010100 */
[----:B-----5:R-:W-:Y:S01]  /*b200*/  PRMT R44, R115, 0x7632, R44 ;  /* 0x00007632732c7816 */ /* 0x020fe2000000002c */
[----:B------:R-:W-:Y:S01]  /*b210*/  FFMA.FTZ R41, R5, R41, R27 ;  /* 0x0000002905297223 */ /* 0x000fe2000001001b */
[----:B------:R-:W-:Y:S01]  /*b220*/  SHF.L.U32 R27, R115, 0x10, RZ ;  /* 0x00000010731b7819 */ /* 0x000fe200000006ff */
[----:B------:R-:W-:Y:S01]  /*b230*/  FFMA.FTZ R125, R178, R125, R177 ;  /* 0x0000007db27d7223 */ /* 0x000fe200000100b1 */
[----:B------:R-:W-:Y:S01]  /*b240*/  PRMT R30, R58, 0x7632, R30 ;  /* 0x000076323a1e7816 */ /* 0x000fe2000000001e */
[-C--:B------:R-:W-:Y:S01]  /*b250*/  FMUL.FTZ R39, R41, R4.reuse ;  /* 0x0000000429277220 */ /* 0x080fe20000410000 */
[----:B------:R-:W-:Y:S01]  /*b260*/  SHF.L.U32 R42, R18, 0x10, RZ ;  /* 0x00000010122a7819 */ /* 0x000fe200000006ff */
[----:B------:R-:W-:Y:S01]  /*b270*/  FADD.FTZ R125, -R125, R45 ;  /* 0x0000002d7d7d7221 */ /* 0x000fe20000010100 */
[----:B------:R-:W-:Y:S01]  /*b280*/  SHF.L.U32 R44, R44, 0x10, RZ ;  /* 0x000000102c2c7819 */ /* 0x000fe200000006ff */
[----:B------:R-:W-:Y:S01]  /*b290*/  FMUL.FTZ R27, R39, R27 ;  /* 0x0000001b271b7220 */ /* 0x000fe20000410000 */
[----:B------:R-:W-:Y:S01]  /*b2a0*/  FMUL.FTZ R43, R43, R39 ;  /* 0x000000272b2b7220 */ /* 0x000fe20000410000 */
[----:B------:R-:W-:Y:S01]  /*b2b0*/  FMUL.FTZ R39, R51, R4 ;  /* 0x0000000433277220 */ /* 0x000fe20000410000 */
[----:B------:R-:W-:-:S02]  /*b2c0*/  SHF.L.U32 R30, R30, 0x10, RZ ;  /* 0x000000101e1e7819 */ /* 0x000fc400000006ff */
[----:B------:R-:W-:Y:S01]  /*b2d0*/  SHF.L.U32 R50, R58, 0x10, RZ ;  /* 0x000000103a327819 */ /* 0x000fe200000006ff */
[----:B------:R-:W-:Y:S01]  /*b2e0*/  FMUL.FTZ R42, R42, R39 ;  /* 0x000000272a2a7220 */ /* 0x000fe20000410000 */
[----:B------:R-:W-:Y:S01]  /*b2f0*/  F2FP.BF16.F32.PACK_AB R51, R51, R41 ;  /* 0x000000293333723e */ /* 0x000fe200000010ff */
[----:B------:R-:W-:Y:S01]  /*b300*/  FMUL.FTZ R39, R39, R44 ;  /* 0x0000002c27277220 */ /* 0x000fe20000410000 */
[----:B------:R-:W-:Y:S01]  /*b310*/  SHF.L.U32 R41, R57, 0x10, RZ ;  /* 0x0000001039297819 */ /* 0x000fe200000006ff */
[C---:B------:R-:W-:Y:S01]  /*b320*/  FFMA.FTZ R30, R5.reuse, R125, R30 ;  /* 0x0000007d051e7223 */ /* 0x040fe2000001001e */
[C---:B------:R-:W-:Y:S01]  /*b330*/  FFMA.FTZ R50, R5.reuse, R29, R50 ;  /* 0x0000001d05327223 */ /* 0x040fe20000010032 */
[C---:B------:R-:W-:Y:S02]  /*b340*/  SHF.L.U32 R44, R114.reuse, 0x10, RZ ;  /* 0x00000010722c7819 */ /* 0x040fe400000006ff */
[----:B------:R-:W-:Y:S01]  /*b350*/  PRMT R114, R114, 0x7632, R114 ;  /* 0x0000763272727816 */ /* 0x000fe20000000072 */
[----:B------:R-:W-:Y:S01]  /*b360*/  FFMA.FTZ R40, R5, R40, R41 ;  /* 0x0000002805287223 */ /* 0x000fe20000010029 */
[----:B------:R-:W-:Y:S01]  /*b370*/  F2FP.BF16.F32.PACK_AB R43, R42, R43 ;  /* 0x0000002b2a2b723e */ /* 0x000fe200000010ff */
[----:B------:R-:W-:Y:S01]  /*b380*/  FMUL.FTZ R41, R50, R4 ;  /* 0x0000000432297220 */ /* 0x000fe20000410000 */
[----:B------:R-:W-:-:S02]  /*b390*/  SHF.L.U32 R29, R102, 0x10, RZ ;  /* 0x00000010661d7819 */ /* 0x000fc400000006ff */
[----:B------:R-:W-:Y:S01]  /*b3a0*/  SHF.L.U32 R114, R114, 0x10, RZ ;  /* 0x0000001072727819 */ /* 0x000fe200000006ff */
[----:B------:R-:W-:Y:S01]  /*b3b0*/  FMUL.FTZ R44, R41, R44 ;  /* 0x0000002c292c7220 */ /* 0x000fe20000410000 */
[C---:B------:R-:W-:Y:S01]  /*b3c0*/  F2FP.BF16.F32.PACK_AB R50, R30.reuse, R50 ;  /* 0x000000321e32723e */ /* 0x040fe200000010ff */
        /* <DEDUP_REMOVED lines=8> */
[----:B------:R-:W-:-:S03]  /*b450*/  PRMT R113, R113, 0x7632, R113 ;  /* 0x0000763271717816 */ /* 0x000fc60000000071 */
[----:B------:R-:W-:Y:S01]  /*b460*/  FMUL.FTZ R45, R30, R45 ;  /* 0x0000002d1e2d7220 */ /* 0x000fe20000410000 */
[----:B------:R-:W-:Y:S01]  /*b470*/  FMUL.FTZ R41, R41, R30 ;  /* 0x0000001e29297220 */ /* 0x000fe20000410000 */
[----:B------:R-:W-:Y:S02]  /*b480*/  PRMT R30, R57, 0x7632, R30 ;  /* 0x00007632391e7816 */ /* 0x000fe4000000001e */
[----:B------:R-:W-:Y:S02]  /*b490*/  F2FP.BF16.F32.PACK_AB R42, R42, R29 ;  /* 0x0000001d2a2a723e */ /* 0x000fe400000010ff */
[----:B------:R-:W-:Y:S02]  /*b4a0*/  SHF.L.U32 R30, R30, 0x10, RZ ;  /* 0x000000101e1e7819 */ /* 0x000fe400000006ff */
[----:B------:R-:W-:Y:S02]  /*b4b0*/  SHF.L.U32 R113, R113, 0x10, RZ ;  /* 0x0000001071717819 */ /* 0x000fe400000006ff */
[----:B------:R-:W-:Y:S01]  /*b4c0*/  SHF.L.U32 R29, R20, 0x10, RZ ;  /* 0x00000010141d7819 */ /* 0x000fe200000006ff */
[----:B------:R-:W-:-:S05]  /*b4d0*/  FFMA.FTZ R28, R5, R28, R30 ;  /* 0x0000001c051c7223 */ /* 0x000fca000001001e */
[C---:B------:R-:W-:Y:S01]  /*b4e0*/  F2FP.BF16.F32.PACK_AB R49, R28.reuse, R40 ;  /* 0x000000281c31723e */ /* 0x040fe200000010ff */
[----:B------:R-:W-:Y:S01]  /*b4f0*/  FMUL.FTZ R28, R28, R4 ;  /* 0x000000041c1c7220 */ /* 0x000fe20000410000 */
[----:B------:R-:W-:-:S03]  /*b500*/  SHF.L.U32 R40, R100, 0x10, RZ ;  /* 0x0000001064287819 */ /* 0x000fc600000006ff */
[----:B------:R-:W-:Y:S01]  /*b510*/  FMUL.FTZ R114, R28, R113 ;  /* 0x000000711c727220 */ /* 0x000fe20000410000 */
[----:B------:R-:W-:Y:S01]  /*b520*/  FMUL.FTZ R29, R29, R28 ;  /* 0x0000001c1d1d7220 */ /* 0x000fe20000410000 */
[----:B------:R-:W-:Y:S02]  /*b530*/  SHF.L.U32 R28, R56, 0x10, RZ ;  /* 0x00000010381c7819 */ /* 0x000fe400000006ff */
[C---:B------:R-:W-:Y:S02]  /*b540*/  SHF.L.U32 R113, R112.reuse, 0x10, RZ ;  /* 0x0000001070717819 */ /* 0x040fe400000006ff */
[----:B------:R-:W-:Y:S01]  /*b550*/  F2FP.BF16.F32.PACK_AB R41, R29, R41 ;  /* 0x000000291d29723e */ /* 0x000fe200000010ff */
[----:B------:R-:W-:Y:S01]  /*b560*/  FFMA.FTZ R48, R5, R48, R28 ;  /* 0x0000003005307223 */ /* 0x000fe2000001001c */
[----:B------:R-:W-:-:S03]  /*b570*/  PRMT R112, R112, 0x7632, R112 ;  /* 0x0000763270707816 */ /* 0x000fc60000000070 */
[----:B------:R-:W-:Y:S01]  /*b580*/  FMUL.FTZ R28, R48, R4 ;  /* 0x00000004301c7220 */ /* 0x000fe20000410000 */
[----:B------:R-:W-:-:S03]  /*b590*/  SHF.L.U32 R112, R112, 0x10, RZ ;  /* 0x0000001070707819 */ /* 0x000fc600000006ff */
[----:B------:R-:W-:Y:S01]  /*b5a0*/  FMUL.FTZ R113, R28, R113 ;  /* 0x000000711c717220 */ /* 0x000fe20000410000 */
[----:B------:R-:W-:Y:S01]  /*b5b0*/  FMUL.FTZ R40, R40, R28 ;  /* 0x0000001c28287220 */ /* 0x000fe20000410000 */
[----:B------:R-:W-:-:S04]  /*b5c0*/  PRMT R28, R56, 0x7632, R28 ;  /* 0x00007632381c7816 */ /* 0x000fc8000000001c */
[----:B------:R-:W-:-:S05]  /*b5d0*/  SHF.L.U32 R28, R28, 0x10, RZ ;  /* 0x000000101c1c7819 */ /* 0x000fca00000006ff */
[----:B------:R-:W-:Y:S01]  /*b5e0*/  FFMA.FTZ R118, R5, R118, R28 ;  /* 0x0000007605767223 */ /* 0x000fe2000001001c */
[----:B------:R-:W-:-:S03]  /*b5f0*/  SHF.L.U32 R28, R21, 0x10, RZ ;  /* 0x00000010151c7819 */ /* 0x000fc600000006ff */
[C---:B------:R-:W-:Y:S01]  /*b600*/  FMUL.FTZ R29, R118.reuse, R4 ;  /* 0x00000004761d7220 */ /* 0x040fe20000410000 */
[----:B------:R-:W-:-:S03]  /*b610*/  F2FP.BF16.F32.PACK_AB R48, R118, R48 ;  /* 0x000000307630723e */ /* 0x000fc600000010ff */
[----:B------:R-:W-:Y:S01]  /*b620*/  FMUL.FTZ R28, R28, R29 ;  /* 0x0000001d1c1c7220 */ /* 0x000fe20000410000 */
[----:B------:R-:W-:-:S04]  /*b630*/  FMUL.FTZ R112, R29, R112 ;  /* 0x000000701d707220 */ /* 0x000fc80000410000 */
[----:B------:R-:W-:Y:S01]  /*b640*/  F2FP.BF16.F32.PACK_AB R40, R28, R40 ;  /* 0x000000281c28723e */ /* 0x000fe200000010ff */
[----:B------:R-:W-:Y:S06]  /*b650*/  BRA `(.L_x_464) ;  /* 0x0000000400507947 */ /* 0x000fec0003800000 */
.L_x_463:
[C-C-:B------:R-:W-:Y:S01]  /*b660*/  FFMA.FTZ R39, R178.reuse, R39, R177.reuse ;  /* 0x00000027b2277223 */ /* 0x140fe200000100b1 */
[C-C-:B------:R-:W-:Y:S01]  /*b670*/  FFMA.FTZ R118, R178.reuse, R118, R177.reuse ;  /* 0x00000076b2767223 */ /* 0x140fe200000100b1 */
[C-C-:B------:R-:W-:Y:S01]  /*b680*/  FFMA.FTZ R41, R178.reuse, R41, R177.reuse ;  /* 0x00000029b2297223 */ /* 0x140fe200000100b1 */
[----:B------:R-:W-:Y:S01]  /*b690*/  FFMA.FTZ R42, R178, R42, R177 ;  /* 0x0000002ab22a7223 */ /* 0x000fe200000100b1 */
[----:B------:R-:W-:Y:S01]  /*b6a0*/  FADD.FTZ R39, -R39, R27 ;  /* 0x0000001b27277221 */ /* 0x000fe20000010100 */
[----:B------:R-:W-:Y:S01]  /*b6b0*/  FADD.FTZ R118, -R118, R43 ;  /* 0x0000002b76767221 */ /* 0x000fe20000010100 */
[C---:B------:R-:W-:Y:S01]  /*b6c0*/  FFMA.FTZ R27, R178.reuse, R40, R177 ;  /* 0x00000028b21b7223 */ /* 0x040fe200000100b1 */
[----:B------:R-:W-:Y:S01]  /*b6d0*/  PRMT R43, R57, 0x7632, R43 ;  /* 0x00007632392b7816 */ /* 0x000fe2000000002b */
[C-C-:B------:R-:W-:Y:S01]  /*b6e0*/  FFMA.FTZ R40, R178.reuse, R122, R177.reuse ;  /* 0x0000007ab2287223 */ /* 0x140fe200000100b1 */
[----:B------:R-:W-:Y:S01]  /*b6f0*/  FFMA.FTZ R126, R178, R126, R177 ;  /* 0x0000007eb27e7223 */ /* 0x000fe200000100b1 */
[----:B------:R-:W-:Y:S01]  /*b700*/  FADD.FTZ R27, -R27, R28 ;  /* 0x0000001c1b1b7221 */ /* 0x000fe20000010100 */
[----:B------:R-:W-:Y:S01]  /*b710*/  SHF.L.U32 R43, R43, 0x10, RZ ;  /* 0x000000102b2b7819 */ /* 0x000fe200000006ff */
[----:B------:R-:W-:Y:S01]  /*b720*/  FADD.FTZ R40, -R40, R44 ;  /* 0x0000002c28287221 */ /* 0x000fe20000010100 */
[----:B------:R-:W-:Y:S01]  /*b730*/  PRMT R28, R59, 0x7632, R28 ;  /* 0x000076323b1c7816 */ /* 0x000fe2000000001c */
[----:B------:R-:W-:Y:S01]  /*b740*/  FADD.FTZ R29, -R41, R29 ;  /* 0x0000001d291d7221 */ /* 0x000fe20000010100 */
[----:B------:R-:W-:Y:S01]  /*b750*/  FADD.FTZ R41, -R42, R30 ;  /* 0x0000001e2a297221 */ /* 0x000fe20000010100 */
[----:B------:R-:W-:Y:S01]  /*b760*/  FFMA.FTZ R40, R5, R40, R43 ;  /* 0x0000002805287223 */ /* 0x000fe2000001002b */
[----:B------:R-:W-:Y:S01]  /*b770*/  SHF.L.U32 R43, R59, 0x10, RZ ;  /* 0x000000103b2b7819 */ /* 0x000fe200000006ff */
[----:B------:R-:W-:Y:S01]  /*b780*/  FADD.FTZ R126, -R126, R46 ;  /* 0x0000002e7e7e7221 */ /* 0x000fe20000010100 */
[----:B------:R-:W-:Y:S01]  /*b790*/  SHF.L.U32 R28, R28, 0x10, RZ ;  /* 0x000000101c1c7819 */ /* 0x000fe200000006ff */
[----:B------:R-:W-:Y:S01]  /*b7a0*/  FFMA.FTZ R125, R178, R125, R177 ;  /* 0x0000007db27d7223 */ /* 0x000fe200000100b1 */
[----:B------:R-:W-:Y:S01]  /*b7b0*/  SHF.L.U32 R44, R58, 0x10, RZ ;  /* 0x000000103a2c7819 */ /* 0x000fe200000006ff */
[----:B------:R-:W-:Y:S01]  /*b7c0*/  FFMA.FTZ R43, R5, R41, R43 ;  /* 0x00000029052b7223 */ /* 0x000fe2000001002b */
[----:B------:R-:W-:Y:S01]  /*b7d0*/  SHF.L.U32 R41, R57, 0x10, RZ ;  /* 0x0000001039297819 */ /* 0x000fe200000006ff */
[C-C-:B------:R-:W-:Y:S01]  /*b7e0*/  FFMA.FTZ R42, R5.reuse, R126, R28.reuse ;  /* 0x0000007e052a7223 */ /* 0x140fe2000001001c */
[----:B------:R-:W-:Y:S01]  /*b7f0*/  PRMT R28, R56, 0x7632, R28 ;  /* 0x00007632381c7816 */ /* 0x000fe2000000001c */
[----:B------:R-:W-:Y:S01]  /*b800*/  FFMA.FTZ R44, R5, R29, R44 ;  /* 0x0000001d052c7223 */ /* 0x000fe2000001002c */
[-C--:B------:R-:W-:Y:S01]  /*b810*/  FMUL.FTZ R43, R43, R4.reuse ;  /* 0x000000042b2b7220 */ /* 0x080fe20000410000 */
[----:B------:R-:W-:Y:S01]  /*b820*/  FFMA.FTZ R41, R5, R27, R41 ;  /* 0x0000001b05297223 */ /* 0x000fe20000010029 */
[----:B------:R-:W-:Y:S01]  /*b830*/  SHF.L.U32 R28, R28, 0x10, RZ ;  /* 0x000000101c1c7819 */ /* 0x000fe200000006ff */
[----:B------:R-:W-:Y:S01]  /*b840*/  FMUL.FTZ R42, R42, R4 ;  /* 0x000000042a2a7220 */ /* 0x000fe20000410000 */
[----:B-----5:R-:W-:Y:S01]  /*b850*/  SHF.L.U32 R27, R115, 0x10, RZ ;  /* 0x00000010731b7819 */ /* 0x020fe200000006ff */
[----:B------:R-:W-:Y:S01]  /*b860*/  FADD.FTZ R125, -R125, R45 ;  /* 0x0000002d7d7d7221 */ /* 0x000fe20000010100 */
[----:B------:R-:W-:Y:S01]  /*b870*/  SHF.L.U32 R29, R103, 0x10, RZ ;  /* 0x00000010671d7819 */ /* 0x000fe200000006ff */
[----:B------:R-:W-:Y:S01]  /*b880*/  FFMA.FTZ R28, R5, R118, R28 ;  /* 0x00000076051c7223 */ /* 0x000fe2000001001c */
[----:B------:R-:W-:Y:S01]  /*b890*/  PRMT R115, R115, 0x7632, R115 ;  /* 0x0000763273737816 */ /* 0x000fe20000000073 */
[----:B------:R-:W-:Y:S01]  /*b8a0*/  FMUL.FTZ R27, R43, R27 ;  /* 0x0000001b2b1b7220 */ /* 0x000fe20000410000 */
[----:B------:R-:W-:Y:S01]  /*b8b0*/  SHF.L.U32 R118, R56, 0x10, RZ ;  /* 0x0000001038767819 */ /* 0x000fe200000006ff */
[----:B------:R-:W-:Y:S01]  /*b8c0*/  FMUL.FTZ R43, R29, R43 ;  /* 0x0000002b1d2b7220 */ /* 0x000fe20000410000 */
[----:B------:R-:W-:Y:S01]  /*b8d0*/  SHF.L.U32 R115, R115, 0x10, RZ ;  /* 0x0000001073737819 */ /* 0x000fe200000006ff */
[----:B------:R-:W-:Y:S01]  /*b8e0*/  FMUL.FTZ R41, R41, R4 ;  /* 0x0000000429297220 */ /* 0x000fe20000410000 */
[----:B------:R-:W-:Y:S01]  /*b8f0*/  SHF.L.U32 R29, R18, 0x10, RZ ;  /* 0x00000010121d7819 */ /* 0x000fe200000006ff */
[----:B------:R-:W-:Y:S01]  /*b900*/  FFMA.FTZ R118, R5, R39, R118 ;  /* 0x0000002705767223 */ /* 0x000fe20000010076 */
        /* <DEDUP_REMOVED lines=8> */
[----:B------:R-:W-:Y:S01]  /*b990*/  PRMT R114, R114, 0x7632, R114 ;  /* 0x0000763272727816 */ /* 0x000fe20000000072 */
[----:B------:R-:W-:Y:S01]  /*b9a0*/  FFMA.FTZ R30, R5, R125, R30 ;  /* 0x0000007d051e7223 */ /* 0x000fe2000001001e */
[----:B------:R-:W-:Y:S01]  /*b9b0*/  SHF.L.U32 R115, R20, 0x10, RZ ;  /* 0x0000001014737819 */ /* 0x000fe200000006ff */
[----:B------:R-:W-:Y:S01]  /*b9c0*/  FMUL.FTZ R44, R42, R44 ;  /* 0x0000002c2a2c7220 */ /* 0x000fe20000410000 */
[----:B------:R-:W-:Y:S01]  /*b9d0*/  FMUL.FTZ R42, R45, R42 ;  /* 0x0000002a2d2a7220 */ /* 0x000fe20000410000 */
[----:B------:R-:W-:Y:S01]  /*b9e0*/  SHF.L.U32 R114, R114, 0x10, RZ ;  /* 0x0000001072727819 */ /* 0x000fe200000006ff */
[-C--:B------:R-:W-:Y:S01]  /*b9f0*/  FMUL.FTZ R30, R30, R4.reuse ;  /* 0x000000041e1e7220 */ /* 0x080fe20000410000 */
[----:B------:R-:W-:Y:S01]  /*ba00*/  SHF.L.U32 R45, R19, 0x10, RZ ;  /* 0x00000010132d7819 */ /* 0x000fe200000006ff */
[----:B------:R-:W-:Y:S01]  /*ba10*/  FMUL.FTZ R118, R118, R4 ;  /* 0x0000000476767220 */ /* 0x000fe20000410000 */
[----:B------:R-:W-:Y:S01]  /*ba20*/  F2FP.BF16.F32.PACK_AB R43, R29, R43 ;  /* 0x0000002b1d2b723e */ /* 0x000fe200000010ff */
[----:B------:R-:W-:Y:S01]  /*ba30*/  FMUL.FTZ R46, R30, R114 ;  /* 0x000000721e2e7220 */ /* 0x000fe20000410000 */
[----:B------:R-:W-:Y:S01]  /*ba40*/  SHF.L.U32 R114, R101, 0x10, RZ ;  /* 0x0000001065727819 */ /* 0x000fe200000006ff */
[----:B------:R-:W-:Y:S01]  /*ba50*/  FMUL.FTZ R30, R45, R30 ;  /* 0x0000001e2d1e7220 */ /* 0x000fe20000410000 */
[----:B------:R-:W-:-:S02]  /*ba60*/  SHF.L.U32 R45, R113, 0x10, RZ ;  /* 0x00000010712d7819 */ /* 0x000fc400000006ff */
[----:B------:R-:W-:Y:S02]  /*ba70*/  PRMT R113, R113, 0x7632, R113 ;  /* 0x0000763271717816 */ /* 0x000fe40000000071 */
[----:B------:R-:W-:Y:S01]  /*ba80*/  F2FP.BF16.F32.PACK_AB R42, R30, R42 ;  /* 0x0000002a1e2a723e */ /* 0x000fe200000010ff */
[----:B------:R-:W-:Y:S01]  /*ba90*/  FMUL.FTZ R45, R41, R45 ;  /* 0x0000002d292d7220 */ /* 0x000fe20000410000 */
[----:B------:R-:W-:Y:S01]  /*baa0*/  SHF.L.U32 R113, R113, 0x10, RZ ;  /* 0x0000001071717819 */ /* 0x000fe200000006ff */
[----:B------:R-:W-:-:S04]  /*bab0*/  FMUL.FTZ R41, R114, R41 ;  /* 0x0000002972297220 */ /* 0x000fc80000410000 */
        /* <DEDUP_REMOVED lines=10> */
[----:B------:R-:W-:-:S03]  /*bb60*/  SHF.L.U32 R112, R112, 0x10, RZ ;  /* 0x0000001070707819 */ /* 0x000fc600000006ff */
[----:B------:R-:W-:Y:S02]  /*bb70*/  FMUL.FTZ R28, R28, R118 ;  /* 0x000000761c1c7220 */ /* 0x000fe40000410000 */
[----:B------:R-:W-:-:S03]  /*bb80*/  FMUL.FTZ R112, R118, R112 ;  /* 0x0000007076707220 */ /* 0x000fc60000410000 */
[----:B------:R-:W-:-:S07]  /*bb90*/  F2FP.BF16.F32.PACK_AB R40, R28, R115 ;  /* 0x000000731c28723e */ /* 0x000fce00000010ff */
.L_x_464:
        /* <DEDUP_REMOVED lines=13> */
[--C-:B------:R-:W-:Y:S01]  /*bc70*/  FADD.FTZ R37, -R37, R32.reuse ;  /* 0x0000002025257221 */ /* 0x100fe20000010100 */
[----:B------:R-:W-:Y:S01]  /*bc80*/  PRMT R31, R54, 0x7632, R31 ;  /* 0x00007632361f7816 */ /* 0x000fe2000000001f */
[C-C-:B------:R-:W-:Y:S01]  /*bc90*/  FFMA.FTZ R123, R178.reuse, R123, R177.reuse ;  /* 0x0000007bb27b7223 */ /* 0x140fe200000100b1 */
[----:B------:R-:W-:Y:S01]  /*bca0*/  PRMT R32, R55, 0x7632, R32 ;  /* 0x0000763237207816 */ /* 0x000fe20000000020 */
[C-C-:B------:R-:W-:Y:S01]  /*bcb0*/  FFMA.FTZ R120, R178.reuse, R120, R177.reuse ;  /* 0x00000078b2787223 */ /* 0x140fe200000100b1 */
        /* <DEDUP_REMOVED lines=10> */
[C---:B------:R-:W-:Y:S01]  /*bd60*/  FFMA.FTZ R51, R5.reuse, R35, R51 ;  /* 0x0000002305337223 */ /* 0x040fe20000010033 */
[----:B------:R-:W-:Y:S01]  /*bd70*/  FADD.FTZ R38, -R38, R33 ;  /* 0x0000002126267221 */ /* 0x000fe20000010100 */
[C---:B------:R-:W-:Y:S01]  /*bd80*/  FFMA.FTZ R29, R5.reuse, R29, R31 ;  /* 0x0000001d051d7223 */ /* 0x040fe2000001001f */
[C---:B------:R-:W-:Y:S01]  /*bd90*/  FFMA.FTZ R2, R5.reuse, R2, R32 ;  /* 0x0000000205027223 */ /* 0x040fe20000010020 */
[----:B------:R-:W-:Y:S01]  /*bda0*/  FFMA.FTZ R28, R5, R28, R30 ;  /* 0x0000001c051c7223 */ /* 0x000fe2000001001e */
[----:B-----5:R-:W-:Y:S01]  /*bdb0*/  SHF.L.U32 R33, R43, 0x10, RZ ;  /* 0x000000102b217819 */ /* 0x020fe200000006ff */
        /* <DEDUP_REMOVED lines=8> */
[----:B------:R-:W-:Y:S01]  /*be40*/  FADD.FTZ R47, -R121, R47 ;  /* 0x0000002f792f7221 */ /* 0x000fe20000010100 */
[C---:B------:R-:W-:Y:S01]  /*be50*/  F2FP.BF16.F32.PACK_AB R51, R2.reuse, R51 ;  /* 0x000000330233723e */ /* 0x040fe200000010ff */
[----:B------:R-:W-:Y:S01]  /*be60*/  FMUL.FTZ R2, R2, R4 ;  /* 0x0000000402027220 */ /* 0x000fe20000410000 */
[----:B------:R-:W-:Y:S01]  /*be70*/  SHF.L.U32 R30, R22, 0x10, RZ ;  /* 0x00000010161e7819 */ /* 0x000fe200000006ff */
[----:B------:R-:W-:Y:S01]  /*be80*/  FFMA.FTZ R50, R5, R38, R50 ;  /* 0x0000002605327223 */ /* 0x000fe20000010032 */
[----:B------:R-:W-:Y:S01]  /*be90*/  SHF.L.U32 R48, R52, 0x10, RZ ;  /* 0x0000001034307819 */ /* 0x000fe200000006ff */
[----:B------:R-:W-:Y:S01]  /*bea0*/  FMUL.FTZ R32, R2, R43 ;  /* 0x0000002b02207220 */ /* 0x000fe20000410000 */
[----:B------:R-:W-:Y:S01]  /*beb0*/  SHF.L.U32 R35, R42, 0x10, RZ ;  /* 0x000000102a237819 */ /* 0x000fe200000006ff */
[----:B------:R-:W-:Y:S01]  /*bec0*/  FMUL.FTZ R2, R30, R2 ;  /* 0x000000021e027220 */ /* 0x000fe20000410000 */
[----:B------:R-:W-:Y:S01]  /*bed0*/  PRMT R42, R42, 0x7632, R42 ;  /* 0x000076322a2a7816 */ /* 0x000fe2000000002a */
[----:B------:R-:W-:Y:S01]  /*bee0*/  FMUL.FTZ R34, R50, R4 ;  /* 0x0000000432227220 */ /* 0x000fe20000410000 */
[----:B------:R-:W-:Y:S01]  /*bef0*/  SHF.L.U32 R49, R53, 0x10, RZ ;  /* 0x0000001035317819 */ /* 0x000fe200000006ff */
[C---:B------:R-:W-:Y:S01]  /*bf00*/  FFMA.FTZ R48, R5.reuse, R36, R48 ;  /* 0x0000002405307223 */ /* 0x040fe20000010030 */
[----:B------:R-:W-:Y:S01]  /*bf10*/  SHF.L.U32 R30, R110, 0x10, RZ ;  /* 0x000000106e1e7819 */ /* 0x000fe200000006ff */
[----:B------:R-:W-:Y:S01]  /*bf20*/  FMUL.FTZ R35, R34, R35 ;  /* 0x0000002322237220 */ /* 0x000fe20000410000 */
[----:B------:R-:W-:Y:S01]  /*bf30*/  SHF.L.U32 R42, R42, 0x10, RZ ;  /* 0x000000102a2a7819 */ /* 0x000fe200000006ff */
[----:B------:R-:W-:Y:S01]  /*bf40*/  FFMA.FTZ R49, R5, R37, R49 ;  /* 0x0000002505317223 */ /* 0x000fe20000010031 */
[C---:B------:R-:W-:Y:S01]  /*bf50*/  F2FP.BF16.F32.PACK_AB R50, R29.reuse, R50 ;  /* 0x000000321d32723e */ /* 0x040fe200000010ff */
[----:B------:R-:W-:Y:S01]  /*bf60*/  FMUL.FTZ R29, R29, R4 ;  /* 0x000000041d1d7220 */ /* 0x000fe20000410000 */
[----:B------:R-:W-:Y:S01]  /*bf70*/  SHF.L.U32 R36, R23, 0x10, RZ ;  /* 0x0000001017247819 */ /* 0x000fe200000006ff */
[----:B------:R-:W-:Y:S01]  /*bf80*/  FMUL.FTZ R30, R30, R34 ;  /* 0x000000221e1e7220 */ /* 0x000fe20000410000 */
[----:B------:R-:W-:Y:S01]  /*bf90*/  SHF.L.U32 R37, R41, 0x10, RZ ;  /* 0x0000001029257819 */ /* 0x000fe200000006ff */
[----:B------:R-:W-:Y:S01]  /*bfa0*/  FMUL.FTZ R34, R29, R42 ;  /* 0x0000002a1d227220 */ /* 0x000fe20000410000 */
[-C--:B------:R-:W-:Y:S01]  /*bfb0*/  FMUL.FTZ R38, R49, R4.reuse ;  /* 0x0000000431267220 */ /* 0x080fe20000410000 */
[----:B------:R-:W-:Y:S01]  /*bfc0*/  FMUL.FTZ R29, R36, R29 ;  /* 0x0000001d241d7220 */ /* 0x000fe20000410000 */
[----:B------:R-:W-:Y:S01]  /*bfd0*/  SHF.L.U32 R36, R109, 0x10, RZ ;  /* 0x000000106d247819 */ /* 0x000fe200000006ff */
[----:B------:R-:W-:Y:S01]  /*bfe0*/  FMUL.FTZ R43, R48, R4 ;  /* 0x00000004302b7220 */ /* 0x000fe20000410000 */
[----:B------:R-:W-:Y:S01]  /*bff0*/  PRMT R42, R41, 0x7632, R42 ;  /* 0x00007632292a7816 */ /* 0x000fe2000000002a */
[----:B------:R-:W-:Y:S01]  /*c000*/  FMUL.FTZ R37, R38, R37 ;  /* 0x0000002526257220 */ /* 0x000fe20000410000 */
[----:B------:R-:W-:Y:S01]  /*c010*/  F2FP.BF16.F32.PACK_AB R49, R28, R49 ;  /* 0x000000311c31723e */ /* 0x000fe200000010ff */
[----:B------:R-:W-:Y:S01]  /*c020*/  FMUL.FTZ R41, R36, R38 ;  /* 0x0000002624297220 */ /* 0x000fe20000410000 */
[----:B------:R-:W-:Y:S01]  /*c030*/  SHF.L.U32 R42, R42, 0x10, RZ ;  /* 0x000000102a2a7819 */ /* 0x000fe200000006ff */
[----:B------:R-:W-:Y:S01]  /*c040*/  FMUL.FTZ R28, R28, R4 ;  /* 0x000000041c1c7220 */ /* 0x000fe20000410000 */
[----:B------:R-:W-:-:S02]  /*c050*/  SHF.L.U32 R38, R24, 0x10, RZ ;  /* 0x0000001018267819 */ /* 0x000fc400000006ff */
[----:B------:R-:W-:Y:S01]  /*c060*/  F2FP.BF16.F32.PACK_AB R30, R29, R30 ;  /* 0x0000001e1d1e723e */ /* 0x000fe200000010ff */
[----:B------:R-:W-:Y:S01]  /*c070*/  FMUL.FTZ R36, R28, R42 ;  /* 0x0000002a1c247220 */ /* 0x000fe20000410000 */
[----:B------:R-:W-:Y:S01]  /*c080*/  F2FP.BF16.F32.PACK_AB R31, R2, R31 ;  /* 0x0000001f021f723e */ /* 0x000fe200000010ff */
[----:B------:R-:W-:Y:S01]  /*c090*/  FMUL.FTZ R42, R38, R28 ;  /* 0x0000001c262a7220 */ /* 0x000fe20000410000 */
[----:B------:R-:W-:Y:S02]  /*c0a0*/  SHF.L.U32 R38, R40, 0x10, RZ ;  /* 0x0000001028267819 */ /* 0x000fe400000006ff */
[----:B------:R-:W-:Y:S02]  /*c0b0*/  SHF.L.U32 R28, R108, 0x10, RZ ;  /* 0x000000106c1c7819 */ /* 0x000fe400000006ff */
[----:B------:R-:W-:Y:S01]  /*c0c0*/  PRMT R40, R40, 0x7632, R40 ;  /* 0x0000763228287816 */ /* 0x000fe20000000028 */
[----:B------:R-:W-:Y:S01]  /*c0d0*/  FMUL.FTZ R38, R43, R38 ;  /* 0x000000262b267220 */ /* 0x000fe20000410000 */
[----:B------:R-:W-:Y:S01]  /*c0e0*/  F2FP.BF16.F32.PACK_AB R29, R42, R41 ;  /* 0x000000292a1d723e */ /* 0x000fe200000010ff */
[----:B------:R-:W-:Y:S01]  /*c0f0*/  FMUL.FTZ R28, R28, R43 ;  /* 0x0000002b1c1c7220 */ /* 0x000fe20000410000 */
[----:B------:R-:W-:-:S02]  /*c100*/  PRMT R43, R52, 0x7632, R43 ;  /* 0x00007632342b7816 */ /* 0x000fc4000000002b */
[----:B------:R-:W-:Y:S02]  /*c110*/  SHF.L.U32 R40, R40, 0x10, RZ ;  /* 0x0000001028287819 */ /* 0x000fe400000006ff */
[----:B------:R-:W-:-:S05]  /*c120*/  SHF.L.U32 R43, R43, 0x10, RZ ;  /* 0x000000102b2b7819 */ /* 0x000fca00000006ff */
[----:B------:R-:W-:Y:S01]  /*c130*/  FFMA.FTZ R47, R5, R47, R43 ;  /* 0x0000002f052f7223 */ /* 0x000fe2000001002b */
[----:B------:R-:W-:-:S03]  /*c140*/  SHF.L.U32 R5, R25, 0x10, RZ ;  /* 0x0000001019057819 */ /* 0x000fc600000006ff */
[C---:B------:R-:W-:Y:S01]  /*c150*/  FMUL.FTZ R4, R47.reuse, R4 ;  /* 0x000000042f047220 */ /* 0x040fe20000410000 */
[----:B------:R-:W-:-:S03]  /*c160*/  F2FP.BF16.F32.PACK_AB R48, R47, R48 ;  /* 0x000000302f30723e */ /* 0x000fc600000010ff */
[----:B------:R-:W-:Y:S01]  /*c170*/  FMUL.FTZ R40, R4, R40 ;  /* 0x0000002804287220 */ /* 0x000fe20000410000 */
[----:B------:R-:W-:-:S05]  /*c180*/  FMUL.FTZ R4, R5, R4 ;  /* 0x0000000405047220 */ /* 0x000fca0000410000 */
[----:B------:R-:W-:Y:S01]  /*c190*/  F2FP.BF16.F32.PACK_AB R28, R4, R28 ;  /* 0x0000001c041c723e */ /* 0x000fe200000010ff */
[----:B------:R-:W-:Y:S06]  /*c1a0*/  BRA `(.L_x_466) ;  /* 0x0000000400507947 */ /* 0x000fec0003800000 */
.L_x_465:
[C-C-:B------:R-:W-:Y:S01]  /*c1b0*/  FFMA.FTZ R37, R178.reuse, R37, R177.reuse ;  /* 0x00000025b2257223 */ /* 0x140fe200000100b1 */
[--C-:B------:R-:W-:Y:S01]  /*c1c0*/  FFMA.FTZ R36, R178, R36, R177.reuse ;  /* 0x00000024b2247223 */ /* 0x100fe200000100b1 */
[----:B------:R-:W-:Y:S01]  /*c1d0*/  PRMT R2, R54, 0x7632, R2 ;  /* 0x0000763236027816 */ /* 0x000fe20000000002 */
[C-C-:B------:R-:W-:Y:S01]  /*c1e0*/  FFMA.FTZ R124, R178.reuse, R124, R177.reuse ;  /* 0x0000007cb27c7223 */ /* 0x140fe200000100b1 */
[--C-:B------:R-:W-:Y:S01]  /*c1f0*/  FADD.FTZ R37, -R37, R32.reuse ;  /* 0x0000002025257221 */ /* 0x100fe20000010100 */
[----:B------:R-:W-:Y:S01]  /*c200*/  PRMT R32, R55, 0x7632, R32 ;  /* 0x0000763237207816 */ /* 0x000fe20000000020 */
[----:B------:R-:W-:Y:S01]  /*c210*/  FFMA.FTZ R120, R178, R120, R177 ;  /* 0x00000078b2787223 */ /* 0x000fe200000100b1 */
[----:B------:R-:W-:Y:S01]  /*c220*/  FADD.FTZ R36, -R36, R31 ;  /* 0x0000001f24247221 */ /* 0x000fe20000010100 */
[----:B------:R-:W-:Y:S01]  /*c230*/  SHF.L.U32 R2, R2, 0x10, RZ ;  /* 0x0000001002027819 */ /* 0x000fe200000006ff */
[----:B------:R-:W-:Y:S01]  /*c240*/  FADD.FTZ R30, -R124, R117 ;  /* 0x000000757c1e7221 */ /* 0x000fe20000010100 */
[----:B------:R-:W-:Y:S01]  /*c250*/  SHF.L.U32 R32, R32, 0x10, RZ ;  /* 0x0000001020207819 */ /* 0x000fe200000006ff */
[----:B------:R-:W-:Y:S01]  /*c260*/  FADD.FTZ R31, -R120, R119 ;  /* 0x00000077781f7221 */ /* 0x000fe20000010100 */
[C-C-:B------:R-:W-:Y:S01]  /*c270*/  FFMA.FTZ R121, R178.reuse, R121, R177.reuse ;  /* 0x00000079b2797223 */ /* 0x140fe200000100b1 */
[C-C-:B------:R-:W-:Y:S01]  /*c280*/  FFMA.FTZ R38, R178.reuse, R38, R177.reuse ;  /* 0x00000026b2267223 */ /* 0x140fe200000100b1 */
[----:B------:R-:W-:Y:S01]  /*c290*/  FFMA.FTZ R35, R178, R35, R177 ;  /* 0x00000023b2237223 */ /* 0x000fe200000100b1 */
[C---:B------:R-:W-:Y:S01]  /*c2a0*/  FFMA.FTZ R31, R5.reuse, R31, R32 ;  /* 0x0000001f051f7223 */ /* 0x040fe20000010020 */
[----:B------:R-:W-:Y:S01]  /*c2b0*/  FFMA.FTZ R30, R5, R30, R2 ;  /* 0x0000001e051e7223 */ /* 0x000fe20000010002 */
[----:B------:R-:W-:Y:S01]  /*c2c0*/  SHF.L.U32 R32, R55, 0x10, RZ ;  /* 0x0000001037207819 */ /* 0x000fe200000006ff */
[----:B------:R-:W-:Y:S01]  /*c2d0*/  FADD.FTZ R121, -R121, R47 ;  /* 0x0000002f79797221 */ /* 0x000fe20000010100 */
[----:B------:R-:W-:Y:S01]  /*c2e0*/  SHF.L.U32 R2, R54, 0x10, RZ ;  /* 0x0000001036027819 */ /* 0x000fe200000006ff */
[----:B------:R-:W-:Y:S01]  /*c2f0*/  FADD.FTZ R38, -R38, R33 ;  /* 0x0000002126267221 */ /* 0x000fe20000010100 */
[----:B------:R-:W-:Y:S01]  /*c300*/  FADD.FTZ R28, -R35, R34 ;  /* 0x00000022231c7221 */ /* 0x000fe20000010100 */
[----:B------:R-:W-:Y:S01]  /*c310*/  PRMT R29, R53, 0x7632, R29 ;  /* 0x00007632351d7816 */ /* 0x000fe2000000001d */
[----:B------:R-:W-:Y:S01]  /*c320*/  FFMA.FTZ R123, R178, R123, R177 ;  /* 0x0000007bb27b7223 */ /* 0x000fe200000100b1 */
[C---:B------:R-:W-:Y:S01]  /*c330*/  PRMT R47, R52.reuse, 0x7632, R47 ;  /* 0x00007632342f7816 */ /* 0x040fe2000000002f */
[C---:B------:R-:W-:Y:S01]  /*c340*/  FFMA.FTZ R28, R5.reuse, R28, R32 ;  /* 0x0000001c051c7223 */ /* 0x040fe20000010020 */
[----:B------:R-:W-:Y:S01]  /*c350*/  FFMA.FTZ R38, R5, R38, R2 ;  /* 0x0000002605267223 */ /* 0x000fe20000010002 */
[----:B------:R-:W-:Y:S01]  /*c360*/  SHF.L.U32 R29, R29, 0x10, RZ ;  /* 0x000000101d1d7819 */ /* 0x000fe200000006ff */
[----:B------:R-:W-:Y:S01]  /*c370*/  FADD.FTZ R123, -R123, R116 ;  /* 0x000000747b7b7221 */ /* 0x000fe20000010100 */
[----:B------:R-:W-:Y:S01]  /*c380*/  SHF.L.U32 R47, R47, 0x10, RZ ;  /* 0x000000102f2f7819 */ /* 0x000fe200000006ff */
[-C--:B------:R-:W-:Y:S01]  /*c390*/  FMUL.FTZ R31, R31, R4.reuse ;  /* 0x000000041f1f7220 */ /* 0x080fe20000410000 */
[----:B------:R-:W-:Y:S01]  /*c3a0*/  SHF.L.U32 R32, R53, 0x10, RZ ;  /* 0x0000001035207819 */ /* 0x000fe200000006ff */
[C---:B------:R-:W-:Y:S01]  /*c3b0*/  FFMA.FTZ R29, R5.reuse, R123, R29 ;  /* 0x0000007b051d7223 */ /* 0x040fe2000001001d */
[----:B------:R-:W-:Y:S01]  /*c3c0*/  SHF.L.U32 R2, R52, 0x10, RZ ;  /* 0x0000001034027819 */ /* 0x000fe200000006ff */
[C---:B------:R-:W-:Y:S01]  /*c3d0*/  FFMA.FTZ R47, R5.reuse, R121, R47 ;  /* 0x00000079052f7223 */ /* 0x040fe2000001002f */
[-C--:B------:R-:W-:Y:S01]  /*c3e0*/  FMUL.FTZ R28, R28, R4.reuse ;  /* 0x000000041c1c7220 */ /* 0x080fe20000410000 */
[C---:B------:R-:W-:Y:S01]  /*c3f0*/  FFMA.FTZ R37, R5.reuse, R37, R32 ;  /* 0x0000002505257223 */ /* 0x040fe20000010020 */
[----:B------:R-:W-:Y:S01]  /*c400*/  FMUL.FTZ R30, R30, R4 ;  /* 0x000000041e1e7220 */ /* 0x000fe20000410000 */
[----:B------:R-:W-:Y:S01]  /*c410*/  FFMA.FTZ R2, R5, R36, R2 ;  /* 0x0000002405027223 */ /* 0x000fe20000010002 */
[-C--:B------:R-:W-:Y:S01]  /*c420*/  FMUL.FTZ R5, R38, R4.reuse ;  /* 0x0000000426057220 */ /* 0x080fe20000410000 */
[-C--:B------:R-:W-:Y:S01]  /*c430*/  FMUL.FTZ R36, R37, R4.reuse ;  /* 0x0000000425247220 */ /* 0x080fe20000410000 */
[-C--:B------:R-:W-:Y:S01]  /*c440*/  FMUL.FTZ R29, R29, R4.reuse ;  /* 0x000000041d1d7220 */ /* 0x080fe20000410000 */
[-C--:B------:R-:W-:Y:S01]  /*c450*/  FMUL.FTZ R2, R2, R4.reuse ;  /* 0x0000000402027220 */ /* 0x080fe20000410000 */
[----:B------:R-:W-:Y:S01]  /*c460*/  FMUL.FTZ R47, R47, R4 ;  /* 0x000000042f2f7220 */ /* 0x000fe20000410000 */
[----:B-----5:R-:W-:-:S02]  /*c470*/  SHF.L.U32 R33, R43, 0x10, RZ ;  /* 0x000000102b217819 */ /* 0x020fc400000006ff */
[----:B------:R-:W-:Y:S02]  /*c480*/  SHF.L.U32 R4, R111, 0x10, RZ ;  /* 0x000000106f047819 */ /* 0x000fe400000006ff */
[----:B------:R-:W-:Y:S01]  /*c490*/  PRMT R43, R43, 0x7632, R43 ;  /* 0x000076322b2b7816 */ /* 0x000fe2000000002b */
[----:B------:R-:W-:Y:S01]  /*c4a0*/  FMUL.FTZ R33, R28, R33 ;  /* 0x000000211c217220 */ /* 0x000fe20000410000 */
[----:B------:R-:W-:Y:S01]  /*c4b0*/  SHF.L.U32 R35, R42, 0x10, RZ ;  /* 0x000000102a237819 */ /* 0x000fe200000006ff */
[----:B------:R-:W-:Y:S01]  /*c4c0*/  FMUL.FTZ R28, R4, R28 ;  /* 0x0000001c041c7220 */ /* 0x000fe20000410000 */
[----:B------:R-:W-:Y:S02]  /*c4d0*/  SHF.L.U32 R43, R43, 0x10, RZ ;  /* 0x000000102b2b7819 */ /* 0x000fe400000006ff */
        /* <DEDUP_REMOVED lines=9> */
[----:B------:R-:W-:Y:S01]  /*c570*/  PRMT R41, R41, 0x7632, R41 ;  /* 0x0000763229297816 */ /* 0x000fe20000000029 */
[----:B------:R-:W-:Y:S01]  /*c580*/  FMUL.FTZ R5, R4, R5 ;  /* 0x0000000504057220 */ /* 0x000fe20000410000 */
[----:B------:R-:W-:Y:S01]  /*c590*/  SHF.L.U32 R4, R23, 0x10, RZ ;  /* 0x0000001017047819 */ /* 0x000fe200000006ff */
[----:B------:R-:W-:Y:S01]  /*c5a0*/  FMUL.FTZ R34, R30, R42 ;  /* 0x0000002a1e227220 */ /* 0x000fe20000410000 */
[----:B------:R-:W-:Y:S02]  /*c5b0*/  SHF.L.U32 R41, R41, 0x10, RZ ;  /* 0x0000001029297819 */ /* 0x000fe400000006ff */
[----:B------:R-:W-:Y:S01]  /*c5c0*/  SHF.L.U32 R38, R24, 0x10, RZ ;  /* 0x0000001018267819 */ /* 0x000fe200000006ff */
[----:B------:R-:W-:Y:S01]  /*c5d0*/  FMUL.FTZ R30, R4, R30 ;  /* 0x0000001e041e7220 */ /* 0x000fe20000410000 */
[----:B------:R-:W-:-:S02]  /*c5e0*/  SHF.L.U32 R4, R109, 0x10, RZ ;  /* 0x000000106d047819 */ /* 0x000fc400000006ff */
[----:B------:R-:W-:Y:S02]  /*c5f0*/  SHF.L.U32 R42, R108, 0x10, RZ ;  /* 0x000000106c2a7819 */ /* 0x000fe400000006ff */
[----:B------:R-:W-:Y:S01]  /*c600*/  F2FP.BF16.F32.PACK_AB R31, R31, R28 ;  /* 0x0000001c1f1f723e */ /* 0x000fe200000010ff */
[----:B------:R-:W-:Y:S01]  /*c610*/  FMUL.FTZ R4, R4, R36 ;  /* 0x0000002404047220 */ /* 0x000fe20000410000 */
[----:B------:R-:W-:Y:S01]  /*c620*/  FMUL.FTZ R36, R29, R41 ;  /* 0x000000291d247220 */ /* 0x000fe20000410000 */
[----:B------:R-:W-:Y:S01]  /*c630*/  PRMT R41, R40, 0x7632, R41 ;  /* 0x0000763228297816 */ /* 0x000fe20000000029 */
[----:B------:R-:W-:Y:S01]  /*c640*/  FMUL.FTZ R29, R38, R29 ;  /* 0x0000001d261d7220 */ /* 0x000fe20000410000 */
[----:B------:R-:W-:Y:S02]  /*c650*/  SHF.L.U32 R38, R40, 0x10, RZ ;  /* 0x0000001028267819 */ /* 0x000fe400000006ff */
[----:B------:R-:W-:Y:S02]  /*c660*/  SHF.L.U32 R40, R41, 0x10, RZ ;  /* 0x0000001029287819 */ /* 0x000fe400000006ff */
[----:B------:R-:W-:Y:S01]  /*c670*/  SHF.L.U32 R41, R25, 0x10, RZ ;  /* 0x0000001019297819 */ /* 0x000fe200000006ff */
[----:B------:R-:W-:Y:S01]  /*c680*/  FMUL.FTZ R38, R2, R38 ;  /* 0x0000002602267220 */ /* 0x000fe20000410000 */
[----:B------:R-:W-:Y:S01]  /*c690*/  FMUL.FTZ R2, R42, R2 ;  /* 0x000000022a027220 */ /* 0x000fe20000410000 */
[----:B------:R-:W-:Y:S01]  /*c6a0*/  FMUL.FTZ R40, R47, R40 ;  /* 0x000000282f287220 */ /* 0x000fe20000410000 */
[----:B------:R-:W-:Y:S01]  /*c6b0*/  F2FP.BF16.F32.PACK_AB R30, R30, R5 ;  /* 0x000000051e1e723e */ /* 0x000fe200000010ff */
[----:B------:R-:W-:Y:S01]  /*c6c0*/  FMUL.FTZ R41, R41, R47 ;  /* 0x0000002f29297220 */ /* 0x000fe20000410000 */
[----:B------:R-:W-:-:S04]  /*c6d0*/  F2FP.BF16.F32.PACK_AB R29, R29, R4 ;  /* 0x000000041d1d723e */ /* 0x000fc800000010ff */
[----:B------:R-:W-:-:S07]  /*c6e0*/  F2FP.BF16.F32.PACK_AB R28, R41, R2 ;  /* 0x00000002291c723e */ /* 0x000fce00000010ff */
.L_x_466:
[----:B------:R-:W0:Y:S02]  /*c6f0*/  @P1 LDC.64 R4, c[0x0][0x478] ;  /* 0x00011e00ff041b82 */ /* 0x000e240000000a00 */
[----:B0-----:R-:W-:-:S04]  /*c700*/  @P1 IMAD.WIDE.U32 R4, R3, 0x10, R4 ;  /* 0x0000001003041825 */ /* 0x001fc800078e0004 */
[----:B------:R-:W-:Y:S01]  /*c710*/  IMAD.WIDE.U32 R2, R3, 0x10, R172 ;  /* 0x0000001003027825 */ /* 0x000fe200078e00ac */
[----:B------:R0:W-:Y:S04]  /*c720*/  @P1 STG.E.128 desc[UR6][R4.64], R48 ;  /* 0x0000003004001986 */ /* 0x0001e8000c101d06 */
[----:B------:R0:W-:Y:S02]  /*c730*/  STG.E.128 desc[UR6][R2.64], R28 ;  /* 0x0000001c02007986 */ /* 0x0001e4000c101d06 */
.L_x_456:
[----:B01----:R-:W2:Y:S01]  /*c740*/  LDL.LU R4, [R1+0x160] ;  /* 0x0001600001047983 */ /* 0x003ea20000300800 */
[----:B------:R-:W0:Y:S03]  /*c750*/  LDC.64 R2, c[0x0][0x380] ;  /* 0x0000e000ff027b82 */ /* 0x000e260000000a00 */
[----:B------:R-:W4:Y:S04]  /*c760*/  LDL.LU R5, [R1+0x164] ;  /* 0x0001640001057983 */ /* 0x000f280000300800 */
[----:B------:R-:W5:Y:S04]  /*c770*/  LDL.LU R160, [R1+0x168] ;  /* 0x0001680001a07983 */ /* 0x000f680000300800 */
[----:B------:R-:W3:Y:S04]  /*c780*/  LDL.LU R159, [R1+0x16c] ;  /* 0x00016c00019f7983 */ /* 0x000ee80000300800 */
        /* <DEDUP_REMOVED lines=35> */
[----:B------:R-:W3:Y:S01]  /*c9c0*/  LDL.LU R43, [R1+0x1fc] ;  /* 0x0001fc00012b7983 */ /* 0x000ee20000300800 */
[----:B0-----:R-:W-:-:S04]  /*c9d0*/  LEA R26, R2, R26, 0x2 ;  /* 0x0000001a021a7211 */ /* 0x001fc800078e10ff */
[----:B------:R-:W-:Y:S01]  /*c9e0*/  ISETP.GE.AND P1, PT, R26, R3, PT ;  /* 0x000000031a00720c */ /* 0x000fe20003f26270 */
[----:B--2---:R-:W-:Y:S01]  /*c9f0*/  FADD.FTZ R4, R169, R4 ;  /* 0x00000004a9047221 */ /* 0x004fe20000010000 */
[----:B----4-:R-:W-:Y:S01]  /*ca00*/  FADD.FTZ R5, R170, R5 ;  /* 0x00000005aa057221 */ /* 0x010fe20000010000 */
[----:B-----5:R-:W-:Y:S01]  /*ca10*/  FADD.FTZ R160, R167, R160 ;  /* 0x000000a0a7a07221 */ /* 0x020fe20000010000 */
[----:B---3--:R-:W-:Y:S01]  /*ca20*/  FADD.FTZ R159, R168, R159 ;  /* 0x0000009fa89f7221 */ /* 0x008fe20000010000 */
        /* <DEDUP_REMOVED lines=35> */
[----:B------:R-:W-:-:S05]  /*cc60*/  FADD.FTZ R43, R32, R43 ;  /* 0x0000002b202b7221 */ /* 0x000fca0000010000 */
        /* <DEDUP_REMOVED lines=39> */
[----:B------:R0:W-:Y:S01]  /*cee0*/  STL [R1+0x160], R4 ;  /* 0x0001600401007387 */ /* 0x0001e20000100800 */
[----:B------:R-:W-:Y:S05]  /*cef0*/  @!P1 BRA `(.L_x_467) ;  /* 0xffffff4000209947 */ /* 0x000fea000383ffff */
[----:B------:R-:W-:Y:S05]  /*cf00*/  BSYNC B1 ;  /* 0x0000000000017941 */ /* 0x000fea0003800000 */
.L_x_441:
[----:B------:R1:W5:Y:S01]  /*cf10*/  LDL.LU R44, [R1+0x54] ;  /* 0x00005400012c7983 */ /* 0x0003620000300800 */
[----:B------:R-:W-:Y:S02]  /*cf20*/  MOV R40, R47 ;  /* 0x0000002f00287202 */ /* 0x000fe40000000f00 */
[----:B------:R-:W-:Y:S01]  /*cf30*/  MOV R39, R115 ;  /* 0x0000007300277202 */ /* 0x000fe20000000f00 */
[----:B------:R1:W5:Y:S01]  /*cf40*/  LDL.LU R45, [R1+0x50] ;  /* 0x00005000012d7983 */ /* 0x0003620000300800 */
[----:B------:R-:W-:Y:S02]  /*cf50*/  MOV R35, R119 ;  /* 0x0000007700237202 */ /* 0x000fe40000000f00 */
[----:B------:R-:W-:Y:S01]  /*cf60*/  MOV R36, R118 ;  /* 0x0000007600247202 */ /* 0x000fe20000000f00 */
[----:B------:R1:W5:Y:S01]  /*cf70*/  LDL.LU R46, [R1+0x4c] ;  /* 0x00004c00012e7983 */ /* 0x0003620000300800 */
[----:B------:R-:W-:Y:S02]  /*cf80*/  MOV R37, R117 ;  /* 0x0000007500257202 */ /* 0x000fe40000000f00 */
[----:B------:R-:W-:Y:S01]  /*cf90*/  MOV R38, R116 ;  /* 0x0000007400267202 */ /* 0x000fe20000000f00 */
[----:B0-----:R1:W5:Y:S01]  /*cfa0*/  LDL.LU R47, [R1+0x48] ;  /* 0x00004800012f7983 */ /* 0x0013620000300800 */
[----:B------:R-:W-:-:S02]  /*cfb0*/  MOV R27, R123 ;  /* 0x0000007b001b7202 */ /* 0x000fc40000000f00 */
[----:B------:R-:W-:Y:S01]  /*cfc0*/  MOV R32, R122 ;  /* 0x0000007a00207202 */ /* 0x000fe20000000f00 */
[----:B------:R1:W5:Y:S01]  /*cfd0*/  LDL.LU R48, [R1+0x44] ;  /* 0x0000440001307983 */ /* 0x0003620000300800 */
[----:B------:R-:W-:Y:S02]  /*cfe0*/  MOV R33, R121 ;  /* 0x0000007900217202 */ /* 0x000fe40000000f00 */
[----:B------:R-:W-:Y:S01]  /*cff0*/  MOV R34, R120 ;  /* 0x0000007800227202 */ /* 0x000fe20000000f00 */
[----:B------:R1:W5:Y:S01]  /*d000*/  LDL.LU R49, [R1+0x40] ;  /* 0x0000400001317983 */ /* 0x0003620000300800 */
[----:B------:R-:W-:Y:S02]  /*d010*/  MOV R6, R160 ;  /* 0x000000a000067202 */ /* 0x000fe40000000f00 */
[----:B------:R-:W-:Y:S01]  /*d020*/  MOV R7, R159 ;  /* 0x0000009f00077202 */ /* 0x000fe20000000f00 */
[----:B------:R1:W5:Y:S01]  /*d030*/  LDL.LU R50, [R1+0x3c] ;  /* 0x00003c0001327983 */ /* 0x0003620000300800 */
        /* <DEDUP_REMOVED lines=91> */
[----:B------:R1:W5:Y:S02]  /*d5f0*/  LDL.LU R120, [R1+0x14] ;  /* 0x0000140001787983 */ /* 0x0003640000300800 */
.L_x_440:
[----:B------:R-:W-:Y:S05]  /*d600*/  BSYNC B0 ;  /* 0x0000000000007941 */ /* 0x000fea0003800000 */
.L_x_439:
[----:B------:R-:W2:Y:S01]  /*d610*/  LDL.LU R125, [R1+0x15c] ;  /* 0x00015c00017d7983 */ /* 0x000ea20000300800 */
[----:B------:R-:W-:Y:S01]  /*d620*/  MOV R2, 0x400 ;  /* 0x0000040000027802 */ /* 0x000fe20000000f00 */
[----:B------:R-:W-:Y:S05]  /*d630*/  WARPSYNC.ALL ;  /* 0x0000000000007948 */ /* 0x000fea0003800000 */
[----:B------:R-:W0:Y:S01]  /*d640*/  S2R R124, SR_TID.X ;  /* 0x00000000007c7919 */ /* 0x000e220000002100 */
[----:B------:R-:W3:Y:S01]  /*d650*/  S2UR UR13, SR_CTAID.X ;  /* 0x00000000000d79c3 */ /* 0x000ee20000002500 */
[----:B------:R-:W4:Y:S01]  /*d660*/  LDCU.128 UR16, c[0x0][0x440] ;  /* 0x00008800ff1077ac */ /* 0x000f220008000c00 */
[----:B------:R-:W1:Y:S01]  /*d670*/  S2R R3, SR_CgaCtaId ;  /* 0x0000000000037919 */ /* 0x000e620000008800 */
[----:B------:R-:W4:Y:S01]  /*d680*/  LDCU.64 UR4, c[0x0][0x460] ;  /* 0x00008c00ff0477ac */ /* 0x000f220008000a00 */
[----:B0-----:R-:W-:-:S02]  /*d690*/  SHF.R.U32.HI R0, RZ, 0x5, R124 ;  /* 0x00000005ff007819 */ /* 0x001fc4000001167c */
[----:B-1----:R-:W-:-:S03]  /*d6a0*/  LEA R3, R3, R2, 0x18 ;  /* 0x0000000203037211 */ /* 0x002fc600078ec0ff */
[----:B--2---:R-:W-:-:S05]  /*d6b0*/  IMAD R0, R0, 0xa0, R125 ;  /* 0x000000a000007824 */ /* 0x004fca00078e027d */
[-C--:B------:R-:W-:Y:S02]  /*d6c0*/  LEA R2, R0, R3.reuse, 0x5 ;  /* 0x0000000300027211 */ /* 0x080fe400078e28ff */
[----:B------:R-:W-:-:S03]  /*d6d0*/  LEA R0, R124, R3, 0x2 ;  /* 0x000000037c007211 */ /* 0x000fc600078e10ff */
        /* <DEDUP_REMOVED lines=14> */
[----:B------:R-:W4:Y:S04]  /*d7c0*/  LDS R53, [R0+0x1600] ;  /* 0x0016000000357984 */ /* 0x000f280000000800 */
[----:B------:R-:W3:Y:S04]  /*d7d0*/  LDS R45, [R0+0x400] ;  /* 0x00040000002d7984 */ /* 0x000ee80000000800 */
[----:B------:R-:W3:Y:S04]  /*d7e0*/  LDS R56, [R0+0x1800] ;  /* 0x0018000000387984 */ /* 0x000ee80000000800 */
[----:B------:R-:W3:Y:S04]  /*d7f0*/  LDS R46, [R0+0x600] ;  /* 0x00060000002e7984 */ /* 0x000ee80000000800 */
[----:B------:R-:W3:Y:S04]  /*d800*/  LDS R55, [R0+0x1a00] ;  /* 0x001a000000377984 */ /* 0x000ee80000000800 */
[----:B------:R-:W3:Y:S04]  /*d810*/  LDS R47, [R0+0x800] ;  /* 0x00080000002f7984 */ /* 0x000ee80000000800 */
[----:B------:R-:W3:Y:S04]  /*d820*/  LDS R58, [R0+0x1c00] ;  /* 0x001c0000003a7984 */ /* 0x000ee80000000800 */
[----:B------:R-:W3:Y:S01]  /*d830*/  LDS R48, [R0+0xa00] ;  /* 0x000a000000307984 */ /* 0x000ee20000000800 */
[----:B0-----:R-:W-:-:S03]  /*d840*/  FADD.FTZ R3, RZ, R3 ;  /* 0x00000003ff037221 */ /* 0x001fc60000010000 */
[----:B------:R-:W0:Y:S01]  /*d850*/  LDS R57, [R0+0x1e00] ;  /* 0x001e000000397984 */ /* 0x000e220000000800 */
[----:B-1----:R-:W-:-:S03]  /*d860*/  FADD.FTZ R44, RZ, R44 ;  /* 0x0000002cff2c7221 */ /* 0x002fc60000010000 */
[----:B------:R-:W1:Y:S01]  /*d870*/  LDS R49, [R0+0xc00] ;  /* 0x000c000000317984 */ /* 0x000e620000000800 */
[----:B--2---:R-:W-:-:S03]  /*d880*/  FADD.FTZ R3, R3, R54 ;  /* 0x0000003603037221 */ /* 0x004fc60000010000 */
[----:B------:R-:W2:Y:S01]  /*d890*/  LDS R60, [R0+0x2000] ;  /* 0x00200000003c7984 */ /* 0x000ea20000000800 */
[----:B----4-:R-:W-:-:S03]  /*d8a0*/  FADD.FTZ R44, R44, R53 ;  /* 0x000000352c2c7221 */ /* 0x010fc60000010000 */
[----:B------:R-:W4:Y:S01]  /*d8b0*/  LDS R50, [R0+0xe00] ;  /* 0x000e000000327984 */ /* 0x000f220000000800 */
[----:B---3--:R-:W-:-:S03]  /*d8c0*/  FADD.FTZ R45, RZ, R45 ;  /* 0x0000002dff2d7221 */ /* 0x008fc60000010000 */
[----:B------:R-:W3:Y:S01]  /*d8d0*/  LDS R59, [R0+0x2200] ;  /* 0x00220000003b7984 */ /* 0x000ee20000000800 */
[----:B------:R-:W-:-:S03]  /*d8e0*/  FADD.FTZ R45, R45, R56 ;  /* 0x000000382d2d7221 */ /* 0x000fc60000010000 */
[----:B------:R-:W3:Y:S01]  /*d8f0*/  LDS R51, [R0+0x1000] ;  /* 0x0010000000337984 */ /* 0x000ee20000000800 */
[----:B------:R-:W-:-:S03]  /*d900*/  FADD.FTZ R46, RZ, R46 ;  /* 0x0000002eff2e7221 */ /* 0x000fc60000010000 */
        /* <DEDUP_REMOVED lines=9> */
[----:B0-----:R-:W-:-:S03]  /*d9a0*/  FADD.FTZ R48, R48, R57 ;  /* 0x0000003930307221 */ /* 0x001fc60000010000 */
[----:B------:R-:W0:Y:S01]  /*d9b0*/  LDS R66, [R0+0x2c00] ;  /* 0x002c000000427984 */ /* 0x000e220000000800 */
[----:B-1----:R-:W-:-:S03]  /*d9c0*/  FADD.FTZ R49, RZ, R49 ;  /* 0x00000031ff317221 */ /* 0x002fc60000010000 */
[----:B------:R-:W1:Y:S01]  /*d9d0*/  LDS R65, [R0+0x2e00] ;  /* 0x002e000000417984 */ /* 0x000e620000000800 */
[----:B--2---:R-:W-:-:S03]  /*d9e0*/  FADD.FTZ R49, R49, R60 ;  /* 0x0000003c31317221 */ /* 0x004fc60000010000 */
[----:B------:R-:W2:Y:S01]  /*d9f0*/  LDS R68, [R0+0x3000] ;  /* 0x0030000000447984 */ /* 0x000ea20000000800 */
[----:B----4-:R-:W-:-:S03]  /*da00*/  FADD.FTZ R50, RZ, R50 ;  /* 0x00000032ff327221 */ /* 0x010fc60000010000 */
[----:B------:R-:W4:Y:S01]  /*da10*/  LDS R67, [R0+0x3200] ;  /* 0x0032000000437984 */ /* 0x000f220000000800 */
[----:B---3--:R-:W-:-:S03]  /*da20*/  FADD.FTZ R50, R50, R59 ;  /* 0x0000003b32327221 */ /* 0x008fc60000010000 */
        /* <DEDUP_REMOVED lines=9> */
[----:B------:R-:W-:-:S03]  /*dac0*/  FADD.FTZ R3, R3, R64 ;  /* 0x0000004003037221 */ /* 0x000fc60000010000 */
[----:B------:R-:W3:Y:S01]  /*dad0*/  LDS R73, [R0+0x3e00] ;  /* 0x003e000000497984 */ /* 0x000ee20000000800 */
[----:B------:R-:W-:-:S03]  /*dae0*/  FADD.FTZ R44, R44, R63 ;  /* 0x0000003f2c2c7221 */ /* 0x000fc60000010000 */
[----:B------:R-:W3:Y:S01]  /*daf0*/  LDS R76, [R0+0x4000] ;  /* 0x00400000004c7984 */ /* 0x000ee20000000800 */
[----:B0-----:R-:W-:-:S03]  /*db00*/  FADD.FTZ R45, R45, R66 ;  /* 0x000000422d2d7221 */ /* 0x001fc60000010000 */
[----:B------:R-:W0:Y:S01]  /*db10*/  LDS R75, [R0+0x4200] ;  /* 0x00420000004b7984 */ /* 0x000e220000000800 */
[----:B-1----:R-:W-:-:S03]  /*db20*/  FADD.FTZ R46, R46, R65 ;  /* 0x000000412e2e7221 */ /* 0x002fc60000010000 */
[----:B------:R-:W1:Y:S01]  /*db30*/  LDS R78, [R0+0x4400] ;  /* 0x00440000004e7984 */ /* 0x000e620000000800 */
[----:B--2---:R-:W-:-:S03]  /*db40*/  FADD.FTZ R47, R47, R68 ;  /* 0x000000442f2f7221 */ /* 0x004fc60000010000 */
[----:B------:R-:W2:Y:S01]  /*db50*/  LDS R77, [R0+0x4600] ;  /* 0x00460000004d7984 */ /* 0x000ea20000000800 */
[----:B----4-:R-:W-:-:S03]  /*db60*/  FADD.FTZ R48, R48, R67 ;  /* 0x0000004330307221 */ /* 0x010fc60000010000 */
[----:B------:R-:W4:Y:S01]  /*db70*/  LDS R80, [R0+0x4800] ;  /* 0x0048000000507984 */ /* 0x000f220000000800 */
[----:B---3--:R-:W-:-:S03]  /*db80*/  FADD.FTZ R49, R49, R70 ;  /* 0x0000004631317221 */ /* 0x008fc60000010000 */
[----:B------:R-:W3:Y:S01]  /*db90*/  LDS R79, [R0+0x4a00] ;  /* 0x004a0000004f7984 */ /* 0x000ee20000000800 */
[----:B------:R-:W-:-:S03]  /*dba0*/  FADD.FTZ R50, R50, R69 ;  /* 0x0000004532327221 */ /* 0x000fc60000010000 */
[----:B------:R-:W3:Y:S01]  /*dbb0*/  LDS R82, [R0+0x4c00] ;  /* 0x004c000000527984 */ /* 0x000ee20000000800 */
[----:B------:R-:W-:-:S03]  /*dbc0*/  FADD.FTZ R51, R51, R72 ;  /* 0x0000004833337221 */ /* 0x000fc60000010000 */
[----:B------:R-:W3:Y:S01]  /*dbd0*/  LDS R81, [R0+0x4e00] ;  /* 0x004e000000517984 */ /* 0x000ee20000000800 */
[----:B------:R-:W-:Y:S01]  /*dbe0*/  FADD.FTZ R52, R52, R71 ;  /* 0x0000004734347221 */ /* 0x000fe20000010000 */
[----:B------:R-:W-:Y:S01]  /*dbf0*/  BAR.SYNC.DEFER_BLOCKING 0x0 ;  /* 0x0000000000007b1d */ /* 0x000fe20000010000 */
[----:B------:R-:W-:Y:S01]  /*dc00*/  FADD.FTZ R53, R3, R74 ;  /* 0x0000004a03357221 */ /* 0x000fe20000010000 */
[----:B------:R-:W-:Y:S01]  /*dc10*/  FADD.FTZ R73, R44, R73 ;  /* 0x000000492c497221 */ /* 0x000fe20000010000 */
[----:B------:R-:W-:Y:S01]  /*dc20*/  FADD.FTZ R45, R45, R76 ;  /* 0x0000004c2d2d7221 */ /* 0x000fe20000010000 */
[----:B0-----:R-:W-:Y:S01]  /*dc30*/  FADD.FTZ R75, R46, R75 ;  /* 0x0000004b2e4b7221 */ /* 0x001fe20000010000 */
[----:B-1----:R-:W-:Y:S01]  /*dc40*/  FADD.FTZ R47, R47, R78 ;  /* 0x0000004e2f2f7221 */ /* 0x002fe20000010000 */
[----:B--2---:R-:W-:Y:S01]  /*dc50*/  FADD.FTZ R77, R48, R77 ;  /* 0x0000004d304d7221 */ /* 0x004fe20000010000 */
[----:B------:R-:W-:Y:S01]  /*dc60*/  STS.128 [R2], R120 ;  /* 0x0000007802007388 */ /* 0x000fe20000000c00 */
[----:B----4-:R-:W-:-:S03]  /*dc70*/  FADD.FTZ R49, R49, R80 ;  /* 0x0000005031317221 */ /* 0x010fc60000010000 */
[----:B------:R-:W-:Y:S01]  /*dc80*/  STS.128 [R2+0x10], R116 ;  /* 0x0000107402007388 */ /* 0x000fe20000000c00 */
[----:B---3--:R-:W-:-:S03]  /*dc90*/  FADD.FTZ R79, R50, R79 ;  /* 0x0000004f324f7221 */ /* 0x008fc60000010000 */
        /* <DEDUP_REMOVED lines=27> */
[----:B---3--:R-:W-:-:S03]  /*de50*/  FADD.FTZ R96, RZ, R96 ;  /* 0x00000060ff607221 */ /* 0x008fc60000010000 */
[----:B------:R-:W3:Y:S01]  /*de60*/  LDS R57, [R0+0x2000] ;  /* 0x0020000000397984 */ /* 0x000ee20000000800 */
[----:B----4-:R-:W-:-:S03]  /*de70*/  FADD.FTZ R92, RZ, R92 ;  /* 0x0000005cff5c7221 */ /* 0x010fc60000010000 */
[----:B------:R-:W4:Y:S01]  /*de80*/  LDS R48, [R0+0xe00] ;  /* 0x000e000000307984 */ /* 0x000f220000000800 */
[----:B------:R-:W-:-:S03]  /*de90*/  FADD.FTZ R83, R83, R84 ;  /* 0x0000005453537221 */ /* 0x000fc60000010000 */
        /* <DEDUP_REMOVED lines=37> */
[----:B------:R-:W-:Y:S01]  /*e0f0*/  LDS R66, [R0+0x4400] ;  /* 0x0044000000427984 */ /* 0x000fe20000000800 */
[----:B---3--:R-:W-:-:S03]  /*e100*/  FADD.FTZ R3, R3, R64 ;  /* 0x0000004003037221 */ /* 0x008fc60000010000 */
[----:B------:R-:W2:Y:S01]  /*e110*/  LDS R101, [R0+0x4600] ;  /* 0x0046000000657984 */ /* 0x000ea20000000800 */
[----:B----4-:R-:W-:-:S03]  /*e120*/  FADD.FTZ R44, R44, R67 ;  /* 0x000000432c2c7221 */ /* 0x010fc60000010000 */
[----:B------:R-:W3:Y:S01]  /*e130*/  LDS R103, [R0+0x4800] ;  /* 0x0048000000677984 */ /* 0x000ee20000000800 */
[----:B------:R-:W-:-:S03]  /*e140*/  FADD.FTZ R46, R46, R69 ;  /* 0x000000452e2e7221 */ /* 0x000fc60000010000 */
        /* <DEDUP_REMOVED lines=8> */
[----:B------:R-:W-:Y:S01]  /*e1d0*/  FADD.FTZ R95, R58, R95 ;  /* 0x0000005f3a5f7221 */ /* 0x000fe20000010000 */
[----:B0-----:R-:W-:Y:S01]  /*e1e0*/  FADD.FTZ R97, R60, R97 ;  /* 0x000000613c617221 */ /* 0x001fe20000010000 */
[----:B-1----:R-:W-:Y:S01]  /*e1f0*/  FADD.FTZ R99, R62, R99 ;  /* 0x000000633e637221 */ /* 0x002fe20000010000 */
[----:B--2---:R-:W-:Y:S01]  /*e200*/  FADD.FTZ R101, R44, R101 ;  /* 0x000000652c657221 */ /* 0x004fe20000010000 */
[----:B------:R-:W-:Y:S01]  /*e210*/  STS.128 [R2], R4 ;  /* 0x0000000402007388 */ /* 0x000fe20000000c00 */
[----:B---3--:R-:W-:-:S03]  /*e220*/  FADD.FTZ R103, R46, R103 ;  /* 0x000000672e677221 */ /* 0x008fc60000010000 */
[----:B------:R0:W-:Y:S01]  /*e230*/  STS.128 [R2+0x10], R8 ;  /* 0x0000100802007388 */ /* 0x0001e20000000c00 */
[----:B----4-:R-:W-:-:S03]  /*e240*/  FADD.FTZ R105, R48, R105 ;  /* 0x0000006930697221 */ /* 0x010fc60000010000 */
[----:B------:R-:W-:Y:S01]  /*e250*/  STS.128 [R2+0x400], R12 ;  /* 0x0004000c02007388 */ /* 0x000fe20000000c00 */
[----:B------:R-:W-:-:S03]  /*e260*/  FADD.FTZ R107, R50, R107 ;  /* 0x0000006b326b7221 */ /* 0x000fc60000010000 */
[----:B------:R-:W-:Y:S01]  /*e270*/  STS.128 [R2+0x410], R16 ;  /* 0x0004101002007388 */ /* 0x000fe20000000c00 */
[----:B------:R-:W-:-:S03]  /*e280*/  FADD.FTZ R109, R52, R109 ;  /* 0x0000006d346d7221 */ /* 0x000fc60000010000 */
[----:B------:R-:W-:Y:S04]  /*e290*/  STS.128 [R2+0x800], R20 ;  /* 0x0008001402007388 */ /* 0x000fe80000000c00 */
[----:B------:R-:W-:Y:S01]  /*e2a0*/  STS.128 [R2+0x810], R24 ;  /* 0x0008101802007388 */ /* 0x000fe20000000c00 */
[----:B0-----:R-:W-:-:S03]  /*e2b0*/  FADD.FTZ R9, R3, R66 ;  /* 0x0000004203097221 */ /* 0x001fc60000010000 */
[----:B------:R-:W-:Y:S04]  /*e2c0*/  STS.128 [R2+0xc00], R28 ;  /* 0x000c001c02007388 */ /* 0x000fe80000000c00 */
[----:B------:R-:W-:Y:S04]  /*e2d0*/  STS.128 [R2+0xc10], R32 ;  /* 0x000c102002007388 */ /* 0x000fe80000000c00 */
[----:B------:R-:W-:Y:S04]  /*e2e0*/  STS.128 [R2+0x1000], R36 ;  /* 0x0010002402007388 */ /* 0x000fe80000000c00 */
[----:B------:R0:W-:Y:S01]  /*e2f0*/  STS.128 [R2+0x1010], R40 ;  /* 0x0010102802007388 */ /* 0x0001e20000000c00 */
[----:B------:R-:W-:Y:S08]  /*e300*/  BAR.SYNC.DEFER_BLOCKING 0x0 ;  /* 0x0000000000007b1d */ /* 0x000ff00000010000 */
[----:B0-----:R-:W0:Y:S01]  /*e310*/  LDC R2, c[0x0][0x388] ;  /* 0x0000e200ff027b82 */ /* 0x001e220000000800 */
        /* <DEDUP_REMOVED lines=9> */
[----:B------:R-:W0:Y:S01]  /*e3b0*/  LDS R14, [R0+0x2a00] ;  /* 0x002a0000000e7984 */ /* 0x000e220000000800 */
[C---:B------:R-:W-:Y:S02]  /*e3c0*/  SHF.L.U32 R6, R11.reuse, 0x2, RZ ;  /* 0x000000020b067819 */ /* 0x040fe400000006ff */
[----:B------:R-:W-:Y:S01]  /*e3d0*/  SHF.L.U64.HI R11, R11, 0x2, R2 ;  /* 0x000000020b0b7819 */ /* 0x000fe20000010202 */
[----:B------:R-:W0:Y:S01]  /*e3e0*/  LDS R10, [R0+0x400] ;  /* 0x00040000000a7984 */ /* 0x000e220000000800 */
[----:B------:R-:W-:-:S03]  /*e3f0*/  IADD3 R2, P0, PT, R6, UR18, RZ ;  /* 0x0000001206027c10 */ /* 0x000fc6000ff1e0ff */
[----:B------:R-:W0:Y:S01]  /*e400*/  LDS R18, [R0+0x3e00] ;  /* 0x003e000000127984 */ /* 0x000e220000000800 */
[----:B------:R-:W-:-:S03]  /*e410*/  IADD3.X R3, PT, PT, R11, UR19, RZ, P0, !PT ;  /* 0x000000130b037c10 */ /* 0x000fc600087fe4ff */
[----:B------:R-:W0:Y:S01]  /*e420*/  LDS R15, [R0+0x1800] ;  /* 0x00180000000f7984 */ /* 0x000e220000000800 */
[----:B-1----:R-:W-:-:S03]  /*e430*/  FADD.FTZ R4, RZ, R4 ;  /* 0x00000004ff047221 */ /* 0x002fc60000010000 */
[----:B------:R-:W1:Y:S01]  /*e440*/  LDS R20, [R0+0x2c00] ;  /* 0x002c000000147984 */ /* 0x000e620000000800 */
[----:B--2---:R-:W-:-:S03]  /*e450*/  FADD.FTZ R4, R4, R5 ;  /* 0x0000000504047221 */ /* 0x004fc60000010000 */
[----:B------:R-:W2:Y:S01]  /*e460*/  LDS R26, [R0+0x4000] ;  /* 0x00400000001a7984 */ /* 0x000ea20000000800 */
[----:B---3--:R-:W-:Y:S01]  /*e470*/  FADD.FTZ R7, R4, R7 ;  /* 0x0000000704077221 */ /* 0x008fe20000010000 */
[C---:B------:R-:W-:Y:S02]  /*e480*/  IADD3 R4, P1, PT, R6.reuse, UR16, RZ ;  /* 0x0000001006047c10 */ /* 0x040fe4000ff3e0ff */
[----:B------:R-:W-:Y:S01]  /*e490*/  LDS R16, [R0+0x1a00] ;  /* 0x001a000000107984 */ /* 0x000fe20000000800 */
[----:B------:R-:W-:Y:S01]  /*e4a0*/  IADD3 R6, P2, PT, R6, UR4, RZ ;  /* 0x0000000406067c10 */ /* 0x000fe2000ff5e0ff */
[----:B----4-:R-:W-:Y:S01]  /*e4b0*/  FADD.FTZ R21, R7, R12 ;  /* 0x0000000c07157221 */ /* 0x010fe20000010000 */
[C---:B------:R-:W-:Y:S01]  /*e4c0*/  IADD3.X R5, PT, PT, R11.reuse, UR17, RZ, P1, !PT ;  /* 0x000000110b057c10 */ /* 0x040fe20008ffe4ff */
[----:B------:R-:W-:Y:S01]  /*e4d0*/  LDS R22, [R0+0x2e00] ;  /* 0x002e000000167984 */ /* 0x000fe20000000800 */
[----:B------:R-:W-:Y:S01]  /*e4e0*/  IADD3.X R7, PT, PT, R11, UR5, RZ, P2, !PT ;  /* 0x000000050b077c10 */ /* 0x000fe200097fe4ff */
[----:B0-----:R-:W-:-:S02]  /*e4f0*/  FADD.FTZ R8, RZ, R8 ;  /* 0x00000008ff087221 */ /* 0x001fc40000010000 */
[----:B------:R-:W0:Y:S02]  /*e500*/  LDS R11, [R0+0x600] ;  /* 0x00060000000b7984 */ /* 0x000e240000000800 */
[----:B------:R-:W-:Y:S02]  /*e510*/  FADD.FTZ R13, R8, R13 ;  /* 0x0000000d080d7221 */ /* 0x000fe40000010000 */
[----:B------:R-:W3:Y:S02]  /*e520*/  LDS R12, [R0+0x800] ;  /* 0x00080000000c7984 */ /* 0x000ee40000000800 */
[----:B------:R-:W-:Y:S02]  /*e530*/  FADD.FTZ R13, R13, R14 ;  /* 0x0000000e0d0d7221 */ /* 0x000fe40000010000 */
[----:B------:R-:W4:Y:S01]  /*e540*/  LDS R8, [R0+0xa00] ;  /* 0x000a000000087984 */ /* 0x000f220000000800 */
[----:B------:R-:W-:-:S03]  /*e550*/  FADD.FTZ R10, RZ, R10 ;  /* 0x0000000aff0a7221 */ /* 0x000fc60000010000 */
[----:B------:R-:W4:Y:S01]  /*e560*/  LDS R17, [R0+0x1c00] ;  /* 0x001c000000117984 */ /* 0x000f220000000800 */
[----:B------:R-:W-:-:S03]  /*e570*/  FADD.FTZ R23, R13, R18 ;  /* 0x000000120d177221 */ /* 0x000fc60000010000 */
[----:B------:R-:W4:Y:S01]  /*e580*/  LDS R13, [R0+0xc00] ;  /* 0x000c0000000d7984 */ /* 0x000f220000000800 */
[----:B------:R-:W-:-:S03]  /*e590*/  FADD.FTZ R15, R10, R15 ;  /* 0x0000000f0a0f7221 */ /* 0x000fc60000010000 */
[----:B------:R-:W4:Y:S01]  /*e5a0*/  LDS R19, [R0+0x1e00] ;  /* 0x001e000000137984 */ /* 0x000f220000000800 */
[----:B-1----:R-:W-:-:S03]  /*e5b0*/  FADD.FTZ R15, R15, R20 ;  /* 0x000000140f0f7221 */ /* 0x002fc60000010000 */
[----:B------:R-:W1:Y:S01]  /*e5c0*/  LDS R25, [R0+0x3000] ;  /* 0x0030000000197984 */ /* 0x000e620000000800 */
[----:B--2---:R-:W-:-:S03]  /*e5d0*/  FADD.FTZ R33, R15, R26 ;  /* 0x0000001a0f217221 */ /* 0x004fc60000010000 */
[----:B------:R-:W2:Y:S04]  /*e5e0*/  LDS R28, [R0+0x4200] ;  /* 0x00420000001c7984 */ /* 0x000ea80000000800 */
[----:B------:R-:W2:Y:S04]  /*e5f0*/  LDS R10, [R0+0xe00] ;  /* 0x000e0000000a7984 */ /* 0x000ea80000000800 */
[----:B------:R-:W-:Y:S04]  /*e600*/  STG.E desc[UR6][R2.64], R93 ;  /* 0x0000005d02007986 */ /* 0x000fe8000c101906 */
[----:B------:R-:W2:Y:S01]  /*e610*/  LDS R18, [R0+0x2000] ;  /* 0x0020000000127984 */ /* 0x000ea20000000800 */
[----:B0-----:R-:W-:-:S03]  /*e620*/  FADD.FTZ R11, RZ, R11 ;  /* 0x0000000bff0b7221 */ /* 0x001fc60000010000 */
[----:B------:R-:W-:Y:S01]  /*e630*/  STG.E desc[UR6][R4.64], R53 ;  /* 0x0000003504007986 */ /* 0x000fe2000c101906 */
[----:B------:R-:W-:Y:S01]  /*e640*/  FADD.FTZ R11, R11, R16 ;  /* 0x000000100b0b7221 */ /* 0x000fe20000010000 */
[----:B---3--:R-:W-:Y:S02]  /*e650*/  FADD.FTZ R12, RZ, R12 ;  /* 0x0000000cff0c7221 */ /* 0x008fe40000010000 */
[----:B------:R-:W0:Y:S01]  /*e660*/  LDS R27, [R0+0x3200] ;  /* 0x00320000001b7984 */ /* 0x000e220000000800 */
[----:B------:R-:W-:Y:S01]  /*e670*/  FADD.FTZ R11, R11, R22 ;  /* 0x000000160b0b7221 */ /* 0x000fe20000010000 */
[----:B----4-:R-:W-:Y:S02]  /*e680*/  FADD.FTZ R8, RZ, R8 ;  /* 0x00000008ff087221 */ /* 0x010fe40000010000 */
[----:B------:R-:W-:Y:S01]  /*e690*/  STG.E desc[UR6][R6.64], R21 ;  /* 0x0000001506007986 */ /* 0x000fe2000c101906 */
[----:B------:R-:W-:-:S03]  /*e6a0*/  FADD.FTZ R12, R12, R17 ;  /* 0x000000110c0c7221 */ /* 0x000fc60000010000 */
[----:B------:R-:W3:Y:S01]  /*e6b0*/  LDS R35, [R0+0x4400] ;  /* 0x0044000000237984 */ /* 0x000ee20000000800 */
[----:B------:R-:W-:-:S03]  /*e6c0*/  FADD.FTZ R13, RZ, R13 ;  /* 0x0000000dff0d7221 */ /* 0x000fc60000010000 */
[----:B------:R-:W4:Y:S01]  /*e6d0*/  LDS R14, [R0+0x1000] ;  /* 0x00100000000e7984 */ /* 0x000f220000000800 */
[----:B------:R-:W-:-:S03]  /*e6e0*/  FADD.FTZ R8, R8, R19 ;  /* 0x0000001308087221 */ /* 0x000fc60000010000 */
[----:B------:R-:W-:Y:S01]  /*e6f0*/  STG.E desc[UR6][R2.64+0x200], R95 ;  /* 0x0002005f02007986 */ /* 0x000fe2000c101906 */
[----:B-1----:R-:W-:-:S03]  /*e700*/  FADD.FTZ R12, R12, R25 ;  /* 0x000000190c0c7221 */ /* 0x002fc60000010000 */
[----:B------:R-:W1:Y:S01]  /*e710*/  LDS R21, [R0+0x2200] ;  /* 0x0022000000157984 */ /* 0x000e620000000800 */
[----:B--2---:R-:W-:-:S03]  /*e720*/  FADD.FTZ R11, R11, R28 ;  /* 0x0000001c0b0b7221 */ /* 0x004fc60000010000 */
[----:B------:R-:W-:Y:S01]  /*e730*/  STG.E desc[UR6][R4.64+0x200], R73 ;  /* 0x0002004904007986 */ /* 0x000fe2000c101906 */
[----:B------:R-:W-:-:S03]  /*e740*/  FADD.FTZ R10, RZ, R10 ;  /* 0x0000000aff0a7221 */ /* 0x000fc60000010000 */
[----:B------:R-:W2:Y:S04]  /*e750*/  LDS R24, [R0+0x3400] ;  /* 0x0034000000187984 */ /* 0x000ea80000000800 */
[----:B------:R-:W-:Y:S01]  /*e760*/  STG.E desc[UR6][R6.64+0x200], R23 ;  /* 0x0002001706007986 */ /* 0x000fe2000c101906 */
[----:B------:R-:W-:-:S03]  /*e770*/  FADD.FTZ R13, R13, R18 ;  /* 0x000000120d0d7221 */ /* 0x000fc60000010000 */
[----:B------:R-:W2:Y:S04]  /*e780*/  LDS R37, [R0+0x4600] ;  /* 0x0046000000257984 */ /* 0x000ea80000000800 */
[----:B------:R-:W2:Y:S01]  /*e790*/  LDS R15, [R0+0x1200] ;  /* 0x00120000000f7984 */ /* 0x000ea20000000800 */
[----:B0-----:R-:W-:-:S03]  /*e7a0*/  FADD.FTZ R8, R8, R27 ;  /* 0x0000001b08087221 */ /* 0x001fc60000010000 */
[----:B------:R-:W0:Y:S04]  /*e7b0*/  LDS R23, [R0+0x2400] ;  /* 0x0024000000177984 */ /* 0x000e280000000800 */
[----:B------:R-:W0:Y:S01]  /*e7c0*/  LDS R29, [R0+0x3600] ;  /* 0x00360000001d7984 */ /* 0x000e220000000800 */
[----:B---3--:R-:W-:-:S03]  /*e7d0*/  FADD.FTZ R35, R12, R35 ;  /* 0x000000230c237221 */ /* 0x008fc60000010000 */
[----:B------:R-:W3:Y:S01]  /*e7e0*/  LDS R30, [R0+0x4800] ;  /* 0x00480000001e7984 */ /* 0x000ee20000000800 */
[----:B----4-:R-:W-:-:S03]  /*e7f0*/  FADD.FTZ R14, RZ, R14 ;  /* 0x0000000eff0e7221 */ /* 0x010fc60000010000 */
[----:B------:R-:W4:Y:S04]  /*e800*/  LDS R20, [R0+0x2600] ;  /* 0x0026000000147984 */ /* 0x000f280000000800 */
[----:B------:R-:W4:Y:S01]  /*e810*/  LDS R31, [R0+0x3800] ;  /* 0x00380000001f7984 */ /* 0x000f220000000800 */
[----:B-1----:R-:W-:-:S03]  /*e820*/  FADD.FTZ R10, R10, R21 ;  /* 0x000000150a0a7221 */ /* 0x002fc60000010000 */
[----:B------:R-:W1:Y:S04]  /*e830*/  LDS R39, [R0+0x4a00] ;  /* 0x004a000000277984 */ /* 0x000e680000000800 */
[----:B------:R-:W1:Y:S01]  /*e840*/  LDS R16, [R0+0x3a00] ;  /* 0x003a000000107984 */ /* 0x000e620000000800 */
[----:B--2---:R-:W-:-:S03]  /*e850*/  FADD.FTZ R13, R13, R24 ;  /* 0x000000180d0d7221 */ /* 0x004fc60000010000 */
[----:B------:R-:W2:Y:S04]  /*e860*/  LDS R41, [R0+0x4c00] ;  /* 0x004c000000297984 */ /* 0x000ea80000000800 */
[----:B------:R-:W2:Y:S01]  /*e870*/  LDS R22, [R0+0x4e00] ;  /* 0x004e000000167984 */ /* 0x000ea20000000800 */
[----:B------:R-:W-:-:S03]  /*e880*/  FADD.FTZ R37, R8, R37 ;  /* 0x0000002508257221 */ /* 0x000fc60000010000 */
[----:B------:R-:W-:Y:S01]  /*e890*/  STG.E desc[UR6][R2.64+0x400], R97 ;  /* 0x0004006102007986 */ /* 0x000fe2000c101906 */
[----:B------:R-:W-:-:S03]  /*e8a0*/  FADD.FTZ R15, RZ, R15 ;  /* 0x0000000fff0f7221 */ /* 0x000fc60000010000 */
[----:B------:R-:W-:Y:S01]  /*e8b0*/  STG.E desc[UR6][R4.64+0x400], R45 ;  /* 0x0004002d04007986 */ /* 0x000fe2000c101906 */
[----:B0-----:R-:W-:-:S03]  /*e8c0*/  FADD.FTZ R14, R14, R23 ;  /* 0x000000170e0e7221 */ /* 0x001fc60000010000 */
[----:B------:R-:W-:Y:S01]  /*e8d0*/  STG.E desc[UR6][R6.64+0x400], R33 ;  /* 0x0004002106007986 */ /* 0x000fe2000c101906 */
[----:B------:R-:W-:-:S03]  /*e8e0*/  FADD.FTZ R10, R10, R29 ;  /* 0x0000001d0a0a7221 */ /* 0x000fc60000010000 */
[----:B------:R-:W-:Y:S01]  /*e8f0*/  STG.E desc[UR6][R2.64+0x600], R99 ;  /* 0x0006006302007986 */ /* 0x000fe2000c101906 */
[----:B---3--:R-:W-:-:S03]  /*e900*/  FADD.FTZ R13, R13, R30 ;  /* 0x0000001e0d0d7221 */ /* 0x008fc60000010000 */
[----:B------:R-:W-:Y:S01]  /*e910*/  STG.E desc[UR6][R4.64+0x600], R75 ;  /* 0x0006004b04007986 */ /* 0x000fe2000c101906 */
[----:B----4-:R-:W-:-:S03]  /*e920*/  FADD.FTZ R15, R15, R20 ;  /* 0x000000140f0f7221 */ /* 0x010fc60000010000 */
[----:B------:R-:W-:Y:S01]  /*e930*/  STG.E desc[UR6][R6.64+0x600], R11 ;  /* 0x0006000b06007986 */ /* 0x000fe2000c101906 */
[----:B------:R-:W-:-:S03]  /*e940*/  FADD.FTZ R14, R14, R31 ;  /* 0x0000001f0e0e7221 */ /* 0x000fc60000010000 */
[----:B------:R-:W-:Y:S01]  /*e950*/  STG.E desc[UR6][R2.64+0x800], R9 ;  /* 0x0008000902007986 */ /* 0x000fe2000c101906 */
[----:B-1----:R-:W-:-:S03]  /*e960*/  FADD.FTZ R39, R10, R39 ;  /* 0x000000270a277221 */ /* 0x002fc60000010000 */
[----:B------:R-:W-:Y:S01]  /*e970*/  STG.E desc[UR6][R4.64+0x800], R47 ;  /* 0x0008002f04007986 */ /* 0x000fe2000c101906 */
[----:B------:R-:W-:-:S03]  /*e980*/  FADD.FTZ R15, R15, R16 ;  /* 0x000000100f0f7221 */ /* 0x000fc60000010000 */
[----:B------:R-:W-:Y:S01]  /*e990*/  STG.E desc[UR6][R6.64+0x800], R35 ;  /* 0x0008002306007986 */ /* 0x000fe2000c101906 */
[----:B--2---:R-:W-:-:S03]  /*e9a0*/  FADD.FTZ R41, R14, R41 ;  /* 0x000000290e297221 */ /* 0x004fc60000010000 */
        /* <DEDUP_REMOVED lines=17> */
.L_x_444:
        /* <DEDUP_REMOVED lines=8> */
.L_x_469:
[----:B------:R-:W-:Y:S05]  /*eb40*/  BSYNC B2 ;  /* 0x0000000000027941 */ /* 0x000fea0003800000 */
.L_x_468:
[----:B------:R-:W-:Y:S01]  /*eb50*/  FADD.FTZ R233, R188, R233 ;  /* 0x000000e9bce97221 */ /* 0x000fe20000010000 */
[----:B------:R-:W-:Y:S01]  /*eb60*/  HFMA2 R209, -RZ, RZ, 0, 5.9604644775390625e-08 ;  /* 0x00000001ffd17431 */ /* 0x000fe200000001ff */
[----:B------:R-:W-:Y:S02]  /*eb70*/  MOV R188, 0xffffffff ;  /* 0xffffffff00bc7802 */ /* 0x000fe40000000f00 */
[----:B------:R-:W-:Y:S02]  /*eb80*/  MOV R232, R234 ;  /* 0x000000ea00e87202 */ /* 0x000fe40000000f00 */
[----:B------:R-:W-:-:S07]  /*eb90*/  MOV R208, 0x1f ;  /* 0x0000001f00d07802 */ /* 0x000fce0000000f00 */
[----:B------:R-:W-:Y:S05]  /*eba0*/  WARPSYNC.COLLECTIVE R188, `(.L_x_470) ;  /* 0x00000000bc087348 */ /* 0x000fea0003c00000 */
[----:B------:R0:W1:Y:S02]  /*ebb0*/  SHFL.BFLY P3, R188, R232, R209, R208 ;  /* 0x0c0000d1e8bc7389 */ /* 0x00006400000600d0 */
[----:B01----:R-:W-:Y:S05]  /*ebc0*/  ENDCOLLECTIVE ;  /* 0x000000000000791b */ /* 0x003fea0003800000 */
.L_x_470:
[----:B------:R-:W-:Y:S01]  /*ebd0*/  HFMA2 R209, -RZ, RZ, 0, 1.1920928955078125e-07 ;  /* 0x00000002ffd17431 */ /* 0x000fe200000001ff */
[----:B------:R-:W-:Y:S01]  /*ebe0*/  MOV R232, R233 ;  /* 0x000000e900e87202 */ /* 0x000fe20000000f00 */
[----:B------:R-:W-:Y:S01]  /*ebf0*/  FADD.FTZ R234, R188, R234 ;  /* 0x000000eabcea7221 */ /* 0x000fe20000010000 */
[----:B------:R-:W-:-:S07]  /*ec00*/  MOV R188, 0xffffffff ;  /* 0xffffffff00bc7802 */ /* 0x000fce0000000f00 */
[----:B------:R-:W-:Y:S05]  /*ec10*/  WARPSYNC.COLLECTIVE R188, `(.L_x_471) ;  /* 0x00000000bc087348 */ /* 0x000fea0003c00000 */
[----:B------:R0:W1:Y:S02]  /*ec20*/  SHFL.BFLY P3, R188, R232, R209, R208 ;  /* 0x0c0000d1e8bc7389 */ /* 0x00006400000600d0 */
[----:B01----:R-:W-:Y:S05]  /*ec30*/  ENDCOLLECTIVE ;  /* 0x000000000000791b */ /* 0x003fea0003800000 */
.L_x_471:
[----:B------:R-:W-:Y:S01]  /*ec40*/  MOV R232, R234 ;  /* 0x000000ea00e87202 */ /* 0x000fe20000000f00 */
[----:B------:R-:W-:Y:S01]  /*ec50*/  FADD.FTZ R233, R233, R188 ;  /* 0x000000bce9e97221 */ /* 0x000fe20000010000 */
[----:B------:R-:W-:-:S07]  /*ec60*/  MOV R188, 0xffffffff ;  /* 0xffffffff00bc7802 */ /* 0x000fce0000000f00 */
[----:B------:R-:W-:Y:S05]  /*ec70*/  WARPSYNC.COLLECTIVE R188, `(.L_x_472) ;  /* 0x00000000bc087348 */ /* 0x000fea0003c00000 */
[----:B------:R0:W1:Y:S02]  /*ec80*/  SHFL.BFLY P3, R188, R232, R209, R208 ;  /* 0x0c0000d1e8bc7389 */ /* 0x00006400000600d0 */
[----:B01----:R-:W-:Y:S05]  /*ec90*/  ENDCOLLECTIVE ;  /* 0x000000000000791b */ /* 0x003fea0003800000 */
.L_x_472:
[----:B------:R-:W-:Y:S01]  /*eca0*/  HFMA2 R209, -RZ, RZ, 0, 2.384185791015625e-07 ;  /* 0x00000004ffd17431 */ /* 0x000fe200000001ff */
[----:B------:R-:W-:Y:S01]  /*ecb0*/  MOV R232, R233 ;  /* 0x000000e900e87202 */ /* 0x000fe20000000f00 */
[----:B------:R-:W-:Y:S01]  /*ecc0*/  FADD.FTZ R234, R234, R188 ;  /* 0x000000bceaea7221 */ /* 0x000fe20000010000 */
[----:B------:R-:W-:-:S07]  /*ecd0*/  MOV R188, 0xffffffff ;  /* 0xffffffff00bc7802 */ /* 0x000fce0000000f00 */
[----:B------:R-:W-:Y:S05]  /*ece0*/  WARPSYNC.COLLECTIVE R188, `(.L_x_473) ;  /* 0x00000000bc087348 */ /* 0x000fea0003c00000 */
[----:B------:R0:W1:Y:S02]  /*ecf0*/  SHFL.BFLY P3, R188, R232, R209, R208 ;  /* 0x0c0000d1e8bc7389 */ /* 0x00006400000600d0 */
[----:B01----:R-:W-:Y:S05]  /*ed00*/  ENDCOLLECTIVE ;  /* 0x000000000000791b */ /* 0x003fea0003800000 */
.L_x_473:
[----:B------:R-:W-:Y:S01]  /*ed10*/  MOV R232, R234 ;  /* 0x000000ea00e87202 */ /* 0x000fe20000000f00 */
[----:B------:R-:W-:Y:S01]  /*ed20*/  FADD.FTZ R233, R233, R188 ;  /* 0x000000bce9e97221 */ /* 0x000fe20000010000 */
[----:B------:R-:W-:-:S07]  /*ed30*/  MOV R188, 0xffffffff ;  /* 0xffffffff00bc7802 */ /* 0x000fce0000000f00 */
[----:B------:R-:W-:Y:S05]  /*ed40*/  WARPSYNC.COLLECTIVE R188, `(.L_x_474) ;  /* 0x00000000bc087348 */ /* 0x000fea0003c00000 */
[----:B------:R0:W1:Y:S02]  /*ed50*/  SHFL.BFLY P3, R188, R232, R209, R208 ;  /* 0x0c0000d1e8bc7389 */ /* 0x00006400000600d0 */
[----:B01----:R-:W-:Y:S05]  /*ed60*/  ENDCOLLECTIVE ;  /* 0x000000000000791b */ /* 0x003fea0003800000 */
.L_x_474:
[----:B------:R-:W-:Y:S01]  /*ed70*/  HFMA2 R209, -RZ, RZ, 0, 4.76837158203125e-07 ;  /* 0x00000008ffd17431 */ /* 0x000fe200000001ff */
[----:B------:R-:W-:Y:S01]  /*ed80*/  MOV R232, R233 ;  /* 0x000000e900e87202 */ /* 0x000fe20000000f00 */
[----:B------:R-:W-:Y:S01]  /*ed90*/  FADD.FTZ R234, R234, R188 ;  /* 0x000000bceaea7221 */ /* 0x000fe20000010000 */
[----:B------:R-:W-:-:S07]  /*eda0*/  MOV R188, 0xffffffff ;  /* 0xffffffff00bc7802 */ /* 0x000fce0000000f00 */
[----:B------:R-:W-:Y:S05]  /*edb0*/  WARPSYNC.COLLECTIVE R188, `(.L_x_475) ;  /* 0x00000000bc087348 */ /* 0x000fea0003c00000 */
[----:B------:R0:W1:Y:S02]  /*edc0*/  SHFL.BFLY P3, R188, R232, R209, R208 ;  /* 0x0c0000d1e8bc7389 */ /* 0x00006400000600d0 */
[----:B01----:R-:W-:Y:S05]  /*edd0*/  ENDCOLLECTIVE ;  /* 0x000000000000791b */ /* 0x003fea0003800000 */
.L_x_475:
[----:B------:R-:W-:Y:S01]  /*ede0*/  MOV R232, R234 ;  /* 0x000000ea00e87202 */ /* 0x000fe20000000f00 */
[----:B------:R-:W-:Y:S01]  /*edf0*/  FADD.FTZ R233, R233, R188 ;  /* 0x000000bce9e97221 */ /* 0x000fe20000010000 */
[----:B------:R-:W-:-:S07]  /*ee00*/  MOV R188, 0xffffffff ;  /* 0xffffffff00bc7802 */ /* 0x000fce0000000f00 */
[----:B------:R-:W-:Y:S05]  /*ee10*/  WARPSYNC.COLLECTIVE R188, `(.L_x_476) ;  /* 0x00000000bc087348 */ /* 0x000fea0003c00000 */
[----:B------:R0:W1:Y:S02]  /*ee20*/  SHFL.BFLY P3, R188, R232, R209, R208 ;  /* 0x0c0000d1e8bc7389 */ /* 0x00006400000600d0 */
[----:B01----:R-:W-:Y:S05]  /*ee30*/  ENDCOLLECTIVE ;  /* 0x000000000000791b */ /* 0x003fea0003800000 */
.L_x_476:
[----:B------:R-:W2:Y:S01]  /*ee40*/  LDL.LU R208, [R1+0x14] ;  /* 0x0000140001d07983 */ /* 0x000ea20000300800 */
[----:B------:R-:W-:-:S03]  /*ee50*/  FADD.FTZ R234, R234, R188 ;  /* 0x000000bceaea7221 */ /* 0x000fc60000010000 */
        /* <DEDUP_REMOVED lines=8> */
[----:B0-----:R-:W3:Y:S01]  /*eee0*/  LDL.LU R188, [R1] ;  /* 0x0000000001bc7983 */ /* 0x001ee20000300800 */
[----:B------:R-:W-:Y:S01]  /*eef0*/  HFMA2 R209, -RZ, RZ, 0, 9.5367431640625e-07 ;  /* 0x00000010ffd17431 */ /* 0x000fe200000001ff */
[----:B------:R-:W-:-:S02]  /*ef00*/  MOV R232, R233 ;  /* 0x000000e900e87202 */ /* 0x000fc40000000f00 */
[----:B--2---:R-:W-:Y:S04]  /*ef10*/  STL [R1+0x58], R208 ;  /* 0x000058d001007387 */ /* 0x004fe80000100800 */
[----:B------:R-:W-:Y:S04]  /*ef20*/  STL [R1+0x60], R235 ;  /* 0x000060eb01007387 */ /* 0x000fe80000100800 */
        /* <DEDUP_REMOVED lines=29> */
[----:B0-----:R-:W-:-:S03]  /*f100*/  MOV R188, 0xffffffff ;  /* 0xffffffff00bc7802 */ /* 0x001fc60000000f00 */
[----:B------:R1:W-:Y:S01]  /*f110*/  STL [R1+0xd4], R250 ;  /* 0x0000d4fa01007387 */ /* 0x0003e20000100800 */
[----:B------:R-:W-:-:S03]  /*f120*/  MOV R208, 0x1f ;  /* 0x0000001f00d07802 */ /* 0x000fc60000000f00 */
        /* <DEDUP_REMOVED lines=8> */
[----:B------:R1:W-:Y:S02]  /*f1b0*/  STL [R1+0xe8], R213 ;  /* 0x0000e8d501007387 */ /* 0x0003e40000100800 */
[----:B-1----:R-:W-:Y:S05]  /*f1c0*/  WARPSYNC.COLLECTIVE R188, `(.L_x_477) ;  /* 0x00000000bc087348 */ /* 0x002fea0003c00000 */
[----:B------:R0:W2:Y:S02]  /*f1d0*/  SHFL.BFLY P3, R188, R232, R209, R208 ;  /* 0x0c0000d1e8bc7389 */ /* 0x0000a400000600d0 */
[----:B012---:R-:W-:Y:S05]  /*f1e0*/  ENDCOLLECTIVE ;  /* 0x000000000000791b */ /* 0x007fea0003800000 */
.L_x_477:
[----:B------:R-:W-:Y:S04]  /*f1f0*/  STL [R1+0x12c], R190 ;  /* 0x00012cbe01007387 */ /* 0x000fe80000100800 */
[----:B------:R-:W-:Y:S04]  /*f200*/  STL [R1+0x130], R214 ;  /* 0x000130d601007387 */ /* 0x000fe80000100800 */
[----:B------:R-:W-:Y:S04]  /*f210*/  STL [R1+0x134], R189 ;  /* 0x000134bd01007387 */ /* 0x000fe80000100800 */
[----:B------:R-:W-:Y:S04]  /*f220*/  STL [R1+0xec], R215 ;  /* 0x0000ecd701007387 */ /* 0x000fe80000100800 */
        /* <DEDUP_REMOVED lines=16> */
[----:B0-----:R-:W-:-:S03]  /*f330*/  MOV R112, R188 ;  /* 0x000000bc00707202 */ /* 0x001fc60000000f00 */
[----:B------:R1:W-:Y:S01]  /*f340*/  STL [R1+0x1c], R181 ;  /* 0x00001cb501007387 */ /* 0x0003e20000100800 */
[----:B------:R-:W-:-:S03]  /*f350*/  MOV R188, 0xffffffff ;  /* 0xffffffff00bc7802 */ /* 0x000fc60000000f00 */
[----:B------:R1:W-:Y:S01]  /*f360*/  STL [R1+0x20], R224 ;  /* 0x000020e001007387 */ /* 0x0003e20000100800 */
[----:B------:R-:W-:-:S03]  /*f370*/  MOV R232, R234 ;  /* 0x000000ea00e87202 */ /* 0x000fc60000000f00 */
        /* <DEDUP_REMOVED lines=11> */
.L_x_478:
[----:B------:R3:W-:Y:S04]  /*f430*/  STL [R1+0x44], R186 ;  /* 0x000044ba01007387 */ /* 0x0007e80000100800 */
[----:B------:R3:W-:Y:S04]  /*f440*/  STL [R1+0x48], R229 ;  /* 0x000048e501007387 */ /* 0x0007e80000100800 */
[----:B------:R3:W-:Y:S04]  /*f450*/  STL [R1+0x4c], R187 ;  /* 0x00004cbb01007387 */ /* 0x0007e80000100800 */
[----:B------:R3:W-:Y:S04]  /*f460*/  STL [R1+0x50], R230 ;  /* 0x000050e601007387 */ /* 0x0007e80000100800 */
[----:B------:R3:W-:Y:S01]  /*f470*/  STL [R1+0x54], R210 ;  /* 0x000054d201007387 */ /* 0x0007e20000100800 */
[----:B------:R-:W-:Y:S01]  /*f480*/  MOV R113, R188 ;  /* 0x000000bc00717202 */ /* 0x000fe20000000f00 */
[----:B------:R-:W-:Y:S06]  /*f490*/  BRA `(.L_x_479) ;  /* 0xffffff6400fc7947 */ /* 0x000fec000383ffff */
.L_x_480:
        /* <DEDUP_REMOVED lines=14> */
.L_x_25357:


//--------------------- .text._ZN10layer_norm13ln_bwd_kernelINS_13Kernel_traitsI13__nv_bfloat16S2_S2_S2_fjLj1280ELj1ELj4ELj1ELj16ENS_18Kernel_traits_baseILj1280ES2_S2_S2_S2_fjLj128EEEEELb0ELb1ELb1ELb0EEEvNS_9BwdParamsE --------------------------
	.section	.text._ZN10layer_norm13ln_bwd_kernelINS_13Kernel_traitsI13__nv_bfloat16S2_S2_S2_fjLj1280ELj1ELj4ELj1ELj16ENS_18Kernel_traits_baseILj1280ES2_S2_S2_S2_fjLj128EEEEELb0ELb1ELb1ELb0EEEvNS_9BwdParamsE,"ax",@progbits
	.align	128
        .global         _ZN10layer_norm13ln_bwd_kernelINS_13Kernel_traitsI13__nv_bfloat16S2_S2_S2_fjLj1280ELj1ELj4ELj1ELj16ENS_18Kernel_traits_baseILj1280ES2_S2_S2_S2_fjLj128EEEEELb0ELb1ELb1ELb0EEEvNS_9BwdParamsE
        .type           _ZN10layer_norm13ln_bwd_kernelINS_13Kernel_traitsI13__nv_bfloat16S2_S2_S2_fjLj1280ELj1ELj4ELj1ELj16ENS_18Kernel_traits_baseILj1280ES2_S2_S2_S2_fjLj128EEEEELb0ELb1ELb1ELb0EEEvNS_9BwdParamsE,@function
        .size           _ZN10layer_norm13ln_bwd_kernelINS_13Kernel_traitsI13__nv_bfloat16S2_S2_S2_fjLj1280ELj1ELj4ELj1ELj16ENS_18Kernel_traits_baseILj1280ES2_S2_S2_S2_fjLj128EEEEELb0ELb1ELb1ELb0EEEvNS_9BwdParamsE,(.L_x_25358 - _ZN10layer_norm13ln_bwd_kernelINS_13Kernel_traitsI13__nv_bfloat16S2_S2_S2_fjLj1280ELj1ELj4ELj1ELj16ENS_18Kernel_traits_baseILj1280ES2_S2_S2_S2_fjLj128EEEEELb0ELb1ELb1ELb0EEEvNS_9BwdParamsE)
        .other          _ZN10layer_norm13ln_bwd_kernelINS_13Kernel_traitsI13__nv_bfloat16S2_S2_S2_fjLj1280ELj1ELj4ELj1ELj16ENS_18Kernel_traits_baseILj1280ES2_S2_S2_S2_fjLj128EEEEELb0ELb1ELb1ELb0EEEvNS_9BwdParamsE,@"STO_CUDA_ENTRY STV_DEFAULT"
_ZN10layer_norm13ln_bwd_kernelINS_13Kernel_traitsI13__nv_bfloat16S2_S2_S2_fjLj1280ELj1ELj4ELj1ELj16ENS_18Kernel_traits_baseILj1280ES2_S2_S2_S2_fjLj128EEEEELb0ELb1ELb1ELb0EEEvNS_9BwdParamsE:
.text._ZN10layer_norm13ln_bwd_kernelINS_13Kernel_traitsI13__nv_bfloat16S2_S2_S2_fjLj1280ELj1ELj4ELj1ELj16ENS_18Kernel_traits_baseILj1280ES2_S2_S2_S2_fjLj128EEEEELb0ELb1ELb1ELb0EEEvNS_9BwdParamsE:
[----:B------:R-:W0:Y:S01]  /*0000*/  LDC R1, c[0x0][0x37c] ;  /* 0x0000df00ff017b82 */ /* 0x000e220000000800 */
[----:B------:R-:W1:Y:S01]  /*0010*/  S2R R12, SR_TID.X ;  /* 0x00000000000c7919 */ /* 0x000e620000002100 */
[----:B------:R-:W2:Y:S01]  /*0020*/  LDCU UR4, c[0x0][0x388] ;  /* 0x00007100ff0477ac */ /* 0x000ea20008000800 */
[----:B0-----:R-:W-:Y:S01]  /*0030*/  IADD3 R1, PT, PT, R1, -0x148, RZ ;  /* 0xfffffeb801017810 */ /* 0x001fe20007ffe0ff */
[----:B------:R-:W0:Y:S01]  /*0040*/  LDCU.64 UR6, c[0x0][0x358] ;  /* 0x00006b00ff0677ac */ /* 0x000e220008000a00 */
[----:B------:R-:W3:Y:S01]  /*0050*/  LDCU UR5, c[0x0][0x384] ;  /* 0x00007080ff0577ac */ /* 0x000ee20008000800 */
[----:B------:R-:W4:Y:S01]  /*0060*/  LDCU UR12, c[0x0][0x40c] ;  /* 0x00008180ff0c77ac */ /* 0x000f220008000800 */
[----:B------:R-:W0:Y:S01]  /*0070*/  LDCU UR14, c[0x0][0x388] ;  /* 0x00007100ff0e77ac */ /* 0x000e220008000800 */
[----:B--2---:R-:W-:Y:S01]  /*0080*/  MOV R2, UR4 ;  /* 0x0000000400027c02 */ /* 0x004fe20008000f00 */
[----:B------:R-:W2:Y:S03]  /*0090*/  LDCU.U8 UR8, c[0x0][0x410] ;  /* 0x00008200ff0877ac */ /* 0x000ea60008000000 */
[----:B------:R-:W-:Y:S01]  /*00a0*/  SHF.R.S32.HI R0, RZ, 0x1f, R2 ;  /* 0x0000001fff007819 */ /* 0x000fe20000011402 */
[----:B------:R3:W-:Y:S01]  /*00b0*/  STL [R1+0x4], R2 ;  /* 0x0000040201007387 */ /* 0x0007e20000100800 */
[----:B------:R-:W0:Y:S02]  /*00c0*/  LDCU UR9, c[0x0][0x400] ;  /* 0x00008000ff0977ac */ /* 0x000e240008000800 */
[----:B------:R-:W-:Y:S01]  /*00d0*/  LEA.HI R0, R0, R2, RZ, 0x3 ;  /* 0x0000000200007211 */ /* 0x000fe200078f18ff */
[----:B------:R-:W0:Y:S01]  /*00e0*/  LDCU.64 UR10, c[0x0][0x438] ;  /* 0x00008700ff0a77ac */ /* 0x000e220008000a00 */
[----:B-1----:R-:W-:Y:S01]  /*00f0*/  LOP3.LUT R10, R12, 0x1f, RZ, 0xc0, !PT ;  /* 0x0000001f0c0a7812 */ /* 0x002fe200078ec0ff */
[----:B------:R-:W1:Y:S03]  /*0100*/  LDCU.64 UR20, c[0x0][0x478] ;  /* 0x00008f00ff1477ac */ /* 0x000e660008000a00 */
[----:B------:R-:W-:Y:S01]  /*0110*/  LOP3.LUT R13, R10, 0x1f, RZ, 0x3c, !PT ;  /* 0x0000001f0a0d7812 */ /* 0x000fe200078e3cff */
[----:B------:R4:W-:Y:S04]  /*0120*/  STL [R1+0x8], R10 ;  /* 0x0000080a01007387 */ /* 0x0009e80000100800 */
[----:B------:R-:W2:Y:S04]  /*0130*/  LDL.64 R68, [R1+0xf0] ;  /* 0x0000f00001447983 */ /* 0x000ea80000100a00 */
[----:B------:R-:W2:Y:S01]  /*0140*/  LDL.64 R70, [R1+0xf8] ;  /* 0x0000f80001467983 */ /* 0x000ea20000100a00 */
        /* <DEDUP_REMOVED lines=14> */
[----:B------:R-:W4:Y:S02]  /*0230*/  @P0 LDC.64 R4, c[0x0][0x3e8] ;  /* 0x0000fa00ff040b82 */ /* 0x000f240000000a00 */
[----:B------:R-:W2:Y:S04]  /*0240*/  LDL.64 R52, [R1+0xb0] ;  /* 0x0000b00001347983 */ /* 0x000ea80000100a00 */
[----:B------:R-:W2:Y:S02]  /*0250*/  LDL.64 R54, [R1+0xb8] ;  /* 0x0000b80001367983 */ /* 0x000ea40000100a00 */
[----:B------:R-:W1:Y:S08]  /*0260*/  @P1 LDC.64 R6, c[0x0][0x3d0] ;  /* 0x0000f400ff061b82 */ /* 0x000e700000000a00 */
[----:B------:R-:W1:Y:S08]  /*0270*/  @P1 LDC.64 R8, c[0x0][0x3e8] ;  /* 0x0000fa00ff081b82 */ /* 0x000e700000000a00 */
[----:B------:R-:W1:Y:S08]  /*0280*/  @P2 LDC.64 R16, c[0x0][0x3d0] ;  /* 0x0000f400ff102b82 */ /* 0x000e700000000a00 */
[----:B------:R-:W1:Y:S01]  /*0290*/  @P2 LDC.64 R18, c[0x0][0x3e8] ;  /* 0x0000fa00ff122b82 */ /* 0x000e620000000a00 */
[----:B---3--:R-:W-:-:S07]  /*02a0*/  @P0 IMAD.WIDE.U32 R2, R29, 0x10, R2 ;  /* 0x000000101d020825 */ /* 0x008fce00078e0002 */
[----:B------:R-:W3:Y:S01]  /*02b0*/  @P3 LDC.64 R20, c[0x0][0x3d0] ;  /* 0x0000f400ff143b82 */ /* 0x000ee20000000a00 */
[----:B----4-:R-:W-:-:S07]  /*02c0*/  @P0 IMAD.WIDE.U32 R4, R29, 0x10, R4 ;  /* 0x000000101d040825 */ /* 0x010fce00078e0004 */
[----:B------:R-:W4:Y:S01]  /*02d0*/  @P3 LDC.64 R22, c[0x0][0x3e8] ;  /* 0x0000fa00ff163b82 */ /* 0x000f220000000a00 */
[----:B------:R-:W-:Y:S01]  /*02e0*/  @P0 LOP3.LUT R29, R29, 0x20, RZ, 0xfc, !PT ;  /* 0x000000201d1d0812 */ /* 0x000fe200078efcff */
[----:B0-----:R-:W5:Y:S06]  /*02f0*/  @P0 LDG.E.128 R32, desc[UR6][R4.64] ;  /* 0x0000000604200981 */ /* 0x001f6c000c1e1d00 */
[----:B------:R-:W0:Y:S01]  /*0300*/  @P4 LDC.64 R24, c[0x0][0x3d0] ;  /* 0x0000f400ff184b82 */ /* 0x000e220000000a00 */
[----:B-1----:R-:W-:-:S04]  /*0310*/  @P1 IMAD.WIDE.U32 R10, R29, 0x10, R6 ;  /* 0x000000101d0a1825 */ /* 0x002fc800078e0006 */
[C---:B------:R-:W-:Y:S01]  /*0320*/  @P1 IMAD.WIDE.U32 R14, R29.reuse, 0x10, R8 ;  /* 0x000000101d0e1825 */ /* 0x040fe200078e0008 */
[----:B------:R-:W-:Y:S02]  /*0330*/  @P1 IADD3 R29, PT, PT, R29, 0x20, RZ ;  /* 0x000000201d1d1810 */ /* 0x000fe40007ffe0ff */
[----:B------:R-:W1:Y:S02]  /*0340*/  @P4 LDC.64 R26, c[0x0][0x3e8] ;  /* 0x0000fa00ff1a4b82 */ /* 0x000e640000000a00 */
        /* <DEDUP_REMOVED lines=9> */
[C---:B----4-:R-:W-:Y:S01]  /*03e0*/  @P3 IMAD.WIDE.U32 R22, R29.reuse, 0x10, R22 ;  /* 0x000000101d163825 */ /* 0x050fe200078e0016 */
[----:B------:R-:W-:-:S04]  /*03f0*/  @P3 IADD3 R29, PT, PT, R29, 0x20, RZ ;  /* 0x000000201d1d3810 */ /* 0x000fc80007ffe0ff */
[----:B------:R3:W5:Y:S01]  /*0400*/  @P3 LDG.E.128 R44, desc[UR6][R22.64] ;  /* 0x00000006162c3981 */ /* 0x000762000c1e1d00 */
[----:B0-----:R-:W-:-:S04]  /*0410*/  @P4 IMAD.WIDE.U32 R6, R29, 0x10, R24 ;  /* 0x000000101d064825 */ /* 0x001fc800078e0018 */
[----:B-1----:R-:W-:-:S05]  /*0420*/  @P4 IMAD.WIDE.U32 R8, R29, 0x10, R26 ;  /* 0x000000101d084825 */ /* 0x002fca00078e001a */
[----:B------:R3:W5:Y:S04]  /*0430*/  @P4 LDG.E.128 R48, desc[UR6][R8.64] ;  /* 0x0000000608304981 */ /* 0x000768000c1e1d00 */
[----:B--2---:R-:W2:Y:S04]  /*0440*/  @P0 LDG.E.128 R68, desc[UR6][R2.64] ;  /* 0x0000000602440981 */ /* 0x004ea8000c1e1d00 */
[----:B------:R-:W4:Y:S04]  /*0450*/  @P1 LDG.E.128 R64, desc[UR6][R10.64] ;  /* 0x000000060a401981 */ /* 0x000f28000c1e1d00 */
[----:B------:R-:W3:Y:S04]  /*0460*/  @P2 LDG.E.128 R60, desc[UR6][R16.64] ;  /* 0x00000006103c2981 */ /* 0x000ee8000c1e1d00 */
[----:B------:R-:W3:Y:S04]  /*0470*/  @P3 LDG.E.128 R56, desc[UR6][R20.64] ;  /* 0x0000000614383981 */ /* 0x000ee8000c1e1d00 */
[----:B------:R-:W3:Y:S01]  /*0480*/  @P4 LDG.E.128 R52, desc[UR6][R6.64] ;  /* 0x0000000606344981 */ /* 0x000ee2000c1e1d00 */
        /* <DEDUP_REMOVED lines=43> */
[----:B------:R-:W-:Y:S01]  /*0740*/  CS2R R150, SRZ ;  /* 0x0000000000967805 */ /* 0x000fe2000001ff00 */
[----:B--2---:R0:W-:Y:S04]  /*0750*/  @P0 STL.64 [R1+0xf0], R68 ;  /* 0x0000f04401000387 */ /* 0x0041e80000100a00 */
[----:B------:R1:W-:Y:S04]  /*0760*/  @P0 STL.64 [R1+0xf8], R70 ;  /* 0x0000f84601000387 */ /* 0x0003e80000100a00 */
[----:B----4-:R-:W-:Y:S04]  /*0770*/  @P1 STL.64 [R1+0xe0], R64 ;  /* 0x0000e04001001387 */ /* 0x010fe80000100a00 */
[----:B------:R2:W-:Y:S04]  /*0780*/  @P1 STL.64 [R1+0xe8], R66 ;  /* 0x0000e84201001387 */ /* 0x0005e80000100a00 */
[----:B---3--:R-:W-:Y:S04]  /*0790*/  @P2 STL.64 [R1+0xd0], R60 ;  /* 0x0000d03c01002387 */ /* 0x008fe80000100a00 */
[----:B------:R3:W-:Y:S04]  /*07a0*/  @P2 STL.64 [R1+0xd8], R62 ;  /* 0x0000d83e01002387 */ /* 0x0007e80000100a00 */
[----:B------:R-:W-:Y:S04]  /*07b0*/  @P3 STL.64 [R1+0xc0], R56 ;  /* 0x0000c03801003387 */ /* 0x000fe80000100a00 */
[----:B------:R4:W-:Y:S04]  /*07c0*/  @P3 STL.64 [R1+0xc8], R58 ;  /* 0x0000c83a01003387 */ /* 0x0009e80000100a00 */
[----:B------:R-:W-:Y:S04]  /*07d0*/  @P4 STL.64 [R1+0xb0], R52 ;  /* 0x0000b03401004387 */ /* 0x000fe80000100a00 */
[----:B------:R4:W-:Y:S04]  /*07e0*/  @P4 STL.64 [R1+0xb8], R54 ;  /* 0x0000b83601004387 */ /* 0x0009e80000100a00 */
        /* <DEDUP_REMOVED lines=16> */
[----:B------:R-:W-:Y:S01]  /*08f0*/  ISETP.GE.AND P0, PT, R12, UR5, PT ;  /* 0x000000050c007c0c */ /* 0x000fe2000bf06270 */
[----:B------:R-:W-:Y:S01]  /*0900*/  IMAD.MOV.U32 R157, RZ, RZ, R71 ;  /* 0x000000ffff9d7224 */ /* 0x000fe200078e0047 */
[----:B------:R-:W-:Y:S01]  /*0910*/  MOV R156, R70 ;  /* 0x00000046009c7202 */ /* 0x000fe20000000f00 */
[----:B------:R-:W-:Y:S01]  /*0920*/  IMAD.MOV.U32 R86, RZ, RZ, R64 ;  /* 0x000000ffff567224 */ /* 0x000fe200078e0040 */
[----:B------:R-:W-:Y:S01]  /*0930*/  MOV R155, R69 ;  /* 0x00000045009b7202 */ /* 0x000fe20000000f00 */
[----:B------:R-:W-:Y:S01]  /*0940*/  IMAD.MOV.U32 R18, RZ, RZ, R57 ;  /* 0x000000ffff127224 */ /* 0x000fe200078e0039 */
[----:B------:R-:W-:-:S02]  /*0950*/  MOV R154, R68 ;  /* 0x00000044009a7202 */ /* 0x000fc40000000f00 */
[----:B0-----:R-:W-:Y:S02]  /*0960*/  CS2R R68, SRZ ;  /* 0x0000000000447805 */ /* 0x001fe4000001ff00 */
[----:B------:R-:W-:Y:S02]  /*0970*/  MOV R153, R67 ;  /* 0x0000004300997202 */ /* 0x000fe40000000f00 */
[----:B-1----:R-:W-:Y:S02]  /*0980*/  CS2R R70, SRZ ;  /* 0x0000000000467805 */ /* 0x002fe4000001ff00 */
[----:B------:R-:W-:Y:S02]  /*0990*/  MOV R152, R66 ;  /* 0x0000004200987202 */ /* 0x000fe40000000f00 */
[----:B--2---:R-:W-:Y:S02]  /*09a0*/  CS2R R66, SRZ ;  /* 0x0000000000427805 */ /* 0x004fe4000001ff00 */
[----:B------:R-:W-:-:S02]  /*09b0*/  MOV R87, R65 ;  /* 0x0000004100577202 */ /* 0x000fc40000000f00 */
[----:B------:R-:W-:Y:S02]  /*09c0*/  CS2R R64, SRZ ;  /* 0x0000000000407805 */ /* 0x000fe4000001ff00 */
[----:B------:R-:W-:Y:S02]  /*09d0*/  MOV R85, R63 ;  /* 0x0000003f00557202 */ /* 0x000fe40000000f00 */
[----:B------:R-:W-:Y:S02]  /*09e0*/  MOV R84, R62 ;  /* 0x0000003e00547202 */ /* 0x000fe40000000f00 */
[----:B---3--:R-:W-:Y:S02]  /*09f0*/  CS2R R62, SRZ ;  /* 0x00000000003e7805 */ /* 0x008fe4000001ff00 */
[----:B------:R-:W-:Y:S02]  /*0a00*/  MOV R30, R61 ;  /* 0x0000003d001e7202 */ /* 0x000fe40000000f00 */
[----:B------:R-:W-:-:S02]  /*0a10*/  MOV R29, R60 ;  /* 0x0000003c001d7202 */ /* 0x000fc40000000f00 */
[----:B------:R-:W-:Y:S02]  /*0a20*/  CS2R R60, SRZ ;  /* 0x00000000003c7805 */ /* 0x000fe4000001ff00 */
[----:B------:R-:W-:Y:S02]  /*0a30*/  MOV R28, R59 ;  /* 0x0000003b001c7202 */ /* 0x000fe40000000f00 */
[----:B------:R-:W-:Y:S02]  /*0a40*/  MOV R20, R58 ;  /* 0x0000003a00147202 */ /* 0x000fe40000000f00 */
[----:B----4-:R-:W-:Y:S02]  /*0a50*/  CS2R R58, SRZ ;  /* 0x00000000003a7805 */ /* 0x010fe4000001ff00 */
[----:B------:R-:W-:Y:S02]  /*0a60*/  MOV R16, R56 ;  /* 0x0000003800107202 */ /* 0x000fe40000000f00 */
[----:B------:R-:W-:-:S02]  /*0a70*/  CS2R R56, SRZ ;  /* 0x0000000000387805 */ /* 0x000fc4000001ff00 */
[----:B------:R-:W-:Y:S02]  /*0a80*/  MOV R10, R55 ;  /* 0x00000037000a7202 */ /* 0x000fe40000000f00 */
[----:B------:R-:W-:Y:S02]  /*0a90*/  MOV R6, R54 ;  /* 0x0000003600067202 */ /* 0x000fe40000000f00 */
[----:B------:R-:W-:Y:S02]  /*0aa0*/  CS2R R54, SRZ ;  /* 0x0000000000367805 */ /* 0x000fe4000001ff00 */
[----:B------:R-:W-:Y:S02]  /*0ab0*/  MOV R4, R53 ;  /* 0x0000003500047202 */ /* 0x000fe40000000f00 */
[----:B------:R-:W-:Y:S02]  /*0ac0*/  MOV R2, R52 ;  /* 0x0000003400027202 */ /* 0x000fe40000000f00 */
[----:B------:R-:W-:Y:S01]  /*0ad0*/  CS2R R52, SRZ ;  /* 0x0000000000347805 */ /* 0x000fe2000001ff00 */
[----:B------:R-:W-:Y:S06]  /*0ae0*/  @P0 BRA `(.L_x_482) ;  /* 0x000000cc00ec0947 */ /* 0x000fec0003800000 */
[----:B-----5:R-:W-:Y:S02]  /*0af0*/  PRMT R72, R35, 0x7632, R72 ;  /* 0x0000763223487816 */ /* 0x020fe40000000048 */
[----:B------:R-:W-:Y:S02]  /*0b00*/  CS2R R74, SRZ ;  /* 0x00000000004a7805 */ /* 0x000fe4000001ff00 */
[----:B------:R-:W-:Y:S02]  /*0b10*/  PRMT R71, R34, 0x7632, R71 ;  /* 0x0000763222477816 */ /* 0x000fe40000000047 */
[----:B------:R-:W-:Y:S02]  /*0b20*/  CS2R R76, SRZ ;  /* 0x00000000004c7805 */ /* 0x000fe4000001ff00 */
[----:B------:R-:W-:Y:S01]  /*0b30*/  PRMT R70, R33, 0x7632, R70 ;  /* 0x0000763221467816 */ /* 0x000fe20000000046 */
[----:B------:R0:W-:Y:S01]  /*0b40*/  STL.S16 [R1+0xa0], R72 ;  /* 0x0000a04801007387 */ /* 0x0001e20000100600 */
[----:B------:R-:W-:-:S02]  /*0b50*/  PRMT R69, R32, 0x7632, R69 ;  /* 0x0000763220457816 */ /* 0x000fc40000000045 */
[----:B------:R-:W-:Y:S02]  /*0b60*/  CS2R R78, SRZ ;  /* 0x00000000004e7805 */ /* 0x000fe4000001ff00 */
[----:B------:R-:W-:Y:S01]  /*0b70*/  PRMT R68, R157, 0x7632, R68 ;  /* 0x000076329d447816 */ /* 0x000fe20000000044 */
[----:B------:R-:W-:Y:S01]  /*0b80*/  STL.S16 [R1+0x9c], R71 ;  /* 0x00009c4701007387 */ /* 0x000fe20000100600 */
[----:B------:R-:W-:Y:S02]  /*0b90*/  PRMT R67, R156, 0x7632, R67 ;  /* 0x000076329c437816 */ /* 0x000fe40000000043 */
[----:B------:R-:W-:Y:S02]  /*0ba0*/  CS2R R80, SRZ ;  /* 0x0000000000507805 */ /* 0x000fe4000001ff00 */
[----:B------:R-:W-:Y:S01]  /*0bb0*/  PRMT R66, R155, 0x7632, R66 ;  /* 0x000076329b427816 */ /* 0x000fe20000000042 */
[----:B------:R1:W-:Y:S01]  /*0bc0*/  STL.S16 [R1+0x98], R70 ;  /* 0x0000984601007387 */ /* 0x0003e20000100600 */
[----:B------:R-:W-:-:S02]  /*0bd0*/  PRMT R65, R154, 0x7632, R65 ;  /* 0x000076329a417816 */ /* 0x000fc40000000041 */
[----:B0-----:R-:W-:Y:S02]  /*0be0*/  CS2R R72, SRZ ;  /* 0x0000000000487805 */ /* 0x001fe4000001ff00 */
[----:B------:R-:W-:Y:S01]  /*0bf0*/  PRMT R64, R39, 0x7632, R64 ;  /* 0x0000763227407816 */ /* 0x000fe20000000040 */
[----:B------:R-:W-:Y:S01]  /*0c00*/  STL.S16 [R1+0x94], R69 ;  /* 0x0000944501007387 */ /* 0x000fe20000100600 */
[----:B------:R-:W-:Y:S02]  /*0c10*/  PRMT R63, R38, 0x7632, R63 ;  /* 0x00007632263f7816 */ /* 0x000fe4000000003f */
[----:B------:R-:W-:Y:S02]  /*0c20*/  CS2R R82, SRZ ;  /* 0x0000000000527805 */ /* 0x000fe4000001ff00 */
[----:B------:R-:W-:Y:S01]  /*0c30*/  PRMT R62, R37, 0x7632, R62 ;  /* 0x00007632253e7816 */ /* 0x000fe2000000003e */
[----:B------:R0:W-:Y:S01]  /*0c40*/  STL.S16 [R1+0x140], R68 ;  /* 0x0001404401007387 */ /* 0x0001e20000100600 */
[----:B------:R-:W-:-:S02]  /*0c50*/  PRMT R61, R36, 0x7632, R61 ;  /* 0x00007632243d7816 */ /* 0x000fc4000000003d */
[----:B-1----:R-:W-:Y:S02]  /*0c60*/  CS2R R70, SRZ ;  /* 0x0000000000467805 */ /* 0x002fe4000001ff00 */
        /* <DEDUP_REMOVED lines=56> */
[----:B------:R-:W-:Y:S01]  /*0ff0*/  CS2R R98, SRZ ;  /* 0x0000000000627805 */ /* 0x000fe2000001ff00 */
[----:B------:R-:W-:Y:S01]  /*1000*/  STL.S16 [R1+0x74], R53 ;  /* 0x0000743501007387 */ /* 0x000fe20000100600 */
[----:B------:R-:W-:Y:S02]  /*1010*/  CS2R R100, SRZ ;  /* 0x0000000000647805 */ /* 0x000fe4000001ff00 */
[----:B------:R-:W-:Y:S02]  /*1020*/  CS2R R102, SRZ ;  /* 0x0000000000667805 */ /* 0x000fe4000001ff00 */
[----:B------:R-:W-:Y:S01]  /*1030*/  CS2R R104, SRZ ;  /* 0x0000000000687805 */ /* 0x000fe2000001ff00 */
[----:B------:R0:W-:Y:S01]  /*1040*/  STL.S16 [R1+0x120], R52 ;  /* 0x0001203401007387 */ /* 0x0001e20000100600 */
[----:B------:R-:W-:-:S02]  /*1050*/  CS2R R106, SRZ ;  /* 0x00000000006a7805 */ /* 0x000fc4000001ff00 */
[----:B-1----:R-:W-:Y:S02]  /*1060*/  CS2R R54, SRZ ;  /* 0x0000000000367805 */ /* 0x002fe4000001ff00 */
[----:B------:R-:W-:Y:S01]  /*1070*/  CS2R R108, SRZ ;  /* 0x00000000006c7805 */ /* 0x000fe2000001ff00 */
[----:B------:R-:W-:Y:S01]  /*1080*/  STL.S16 [R1+0x11c], R31 ;  /* 0x00011c1f01007387 */ /* 0x000fe20000100600 */
[----:B------:R-:W-:Y:S02]  /*1090*/  CS2R R110, SRZ ;  /* 0x00000000006e7805 */ /* 0x000fe4000001ff00 */
[----:B------:R-:W-:Y:S02]  /*10a0*/  CS2R R112, SRZ ;  /* 0x0000000000707805 */ /* 0x000fe4000001ff00 */
[----:B------:R-:W-:Y:S01]  /*10b0*/  CS2R R114, SRZ ;  /* 0x0000000000727805 */ /* 0x000fe2000001ff00 */
[----:B------:R-:W-:Y:S01]  /*10c0*/  STL.S16 [R1+0x118], R27 ;  /* 0x0001181b01007387 */ /* 0x000fe20000100600 */
[----:B------:R-:W-:-:S02]  /*10d0*/  CS2R R116, SRZ ;  /* 0x0000000000747805 */ /* 0x000fc4000001ff00 */
[----:B0-----:R-:W-:Y:S02]  /*10e0*/  CS2R R52, SRZ ;  /* 0x0000000000347805 */ /* 0x001fe4000001ff00 */
[----:B------:R-:W-:Y:S01]  /*10f0*/  CS2R R118, SRZ ;  /* 0x0000000000767805 */ /* 0x000fe2000001ff00 */
[----:B------:R0:W-:Y:S01]  /*1100*/  STL.S16 [R1+0x114], R26 ;  /* 0x0001141a01007387 */ /* 0x0001e20000100600 */
[----:B------:R-:W-:Y:S02]  /*1110*/  CS2R R120, SRZ ;  /* 0x0000000000787805 */ /* 0x000fe4000001ff00 */
[----:B------:R-:W-:Y:S02]  /*1120*/  CS2R R122, SRZ ;  /* 0x00000000007a7805 */ /* 0x000fe4000001ff00 */
[----:B------:R-:W-:Y:S01]  /*1130*/  CS2R R124, SRZ ;  /* 0x00000000007c7805 */ /* 0x000fe2000001ff00 */
[----:B------:R-:W-:Y:S01]  /*1140*/  STL.S16 [R1+0x70], R25 ;  /* 0x0000701901007387 */ /* 0x000fe20000100600 */
[----:B------:R-:W-:-:S02]  /*1150*/  CS2R R126, SRZ ;  /* 0x00000000007e7805 */ /* 0x000fc4000001ff00 */
[----:B------:R-:W-:Y:S02]  /*1160*/  CS2R R128, SRZ ;  /* 0x0000000000807805 */ /* 0x000fe4000001ff00 */
[----:B------:R-:W-:Y:S01]  /*1170*/  CS2R R130, SRZ ;  /* 0x0000000000827805 */ /* 0x000fe2000001ff00 */
[----:B------:R1:W-:Y:S01]  /*1180*/  STL.S16 [R1+0x6c], R24 ;  /* 0x00006c1801007387 */ /* 0x0003e20000100600 */
[----:B------:R-:W-:Y:S02]  /*1190*/  CS2R R132, SRZ ;  /* 0x0000000000847805 */ /* 0x000fe4000001ff00 */
[----:B0-----:R-:W-:Y:S02]  /*11a0*/  CS2R R26, SRZ ;  /* 0x00000000001a7805 */ /* 0x001fe4000001ff00 */
[----:B------:R-:W-:Y:S01]  /*11b0*/  CS2R R134, SRZ ;  /* 0x0000000000867805 */ /* 0x000fe2000001ff00 */
[----:B------:R0:W-:Y:S01]  /*11c0*/  STL.S16 [R1+0x68], R23 ;  /* 0x0000681701007387 */ /* 0x0001e20000100600 */
[----:B------:R-:W-:-:S02]  /*11d0*/  CS2R R136, SRZ ;  /* 0x0000000000887805 */ /* 0x000fc4000001ff00 */
[----:B------:R-:W-:Y:S02]  /*11e0*/  CS2R R138, SRZ ;  /* 0x00000000008a7805 */ /* 0x000fe4000001ff00 */
[----:B------:R-:W-:Y:S01]  /*11f0*/  CS2R R140, SRZ ;  /* 0x00000000008c7805 */ /* 0x000fe2000001ff00 */
[----:B------:R0:W-:Y:S01]  /*1200*/  STL.S16 [R1+0x64], R22 ;  /* 0x0000641601007387 */ /* 0x0001e20000100600 */
[----:B------:R-:W-:Y:S02]  /*1210*/  CS2R R142, SRZ ;  /* 0x00000000008e7805 */ /* 0x000fe4000001ff00 */
[----:B-1----:R-:W-:Y:S02]  /*1220*/  CS2R R24, SRZ ;  /* 0x0000000000187805 */ /* 0x002fe4000001ff00 */
[----:B------:R-:W-:Y:S01]  /*1230*/  CS2R R144, SRZ ;  /* 0x0000000000907805 */ /* 0x000fe2000001ff00 */
[----:B------:R0:W-:Y:S01]  /*1240*/  STL.S16 [R1+0x110], R21 ;  /* 0x0001101501007387 */ /* 0x0001e20000100600 */
[----:B------:R-:W-:-:S02]  /*1250*/  CS2R R146, SRZ ;  /* 0x0000000000927805 */ /* 0x000fc4000001ff00 */
[----:B------:R-:W-:Y:S02]  /*1260*/  CS2R R148, SRZ ;  /* 0x0000000000947805 */ /* 0x000fe4000001ff00 */
        /* <DEDUP_REMOVED lines=27> */
[----:B------:R0:W-:Y:S02]  /*1420*/  STL [R1+0x2c], RZ ;  /* 0x00002cff01007387 */ /* 0x0001e40000100800 */
.L_x_610:
[----:B0-----:R-:W0:Y:S08]  /*1430*/  LDC.64 R8, c[0x0][0x3f8] ;  /* 0x0000fe00ff087b82 */ /* 0x001e300000000a00 */
[----:B------:R-:W1:Y:S01]  /*1440*/  LDC.64 R180, c[0x0][0x3f0] ;  /* 0x0000fc00ffb47b82 */ /* 0x000e620000000a00 */
[----:B0-----:R-:W-:-:S05]  /*1450*/  IMAD.WIDE R8, R12, 0x4, R8 ;  /* 0x000000040c087825 */ /* 0x001fca00078e0208 */
[----:B------:R0:W2:Y:S01]  /*1460*/  LDG.E R11, desc[UR6][R8.64] ;  /* 0x00000006080b7981 */ /* 0x0000a2000c1e1900 */
[C---:B-1----:R-:W-:Y:S01]  /*1470*/  IMAD.WIDE R180, R12.reuse, 0x4, R180 ;  /* 0x000000040cb47825 */ /* 0x042fe200078e02b4 */
[----:B0-----:R-:W0:Y:S03]  /*1480*/  LDC.64 R8, c[0x0][0x3c8] ;  /* 0x0000f200ff087b82 */ /* 0x001e260000000a00 */
[----:B0-----:R-:W-:-:S05]  /*1490*/  IMAD.WIDE R8, R12, 0x4, R8 ;  /* 0x000000040c087825 */ /* 0x001fca00078e0208 */
[----:B-----5:R0:W5:Y:S04]  /*14a0*/  LDG.E R10, desc[UR6][R8.64] ;  /* 0x00000006080a7981 */ /* 0x020168000c1e1900 */
[----:B------:R-:W3:Y:S01]  /*14b0*/  LDG.E R8, desc[UR6][R180.64] ;  /* 0x00000006b4087981 */ /* 0x000ee2000c1e1900 */
[----:B------:R-:W-:Y:S01]  /*14c0*/  BSSY.RECONVERGENT B1, `(.L_x_483) ;  /* 0x0000295000017945 */ /* 0x000fe20003800200 */
[----:B------:R-:W-:Y:S02]  /*14d0*/  HFMA2 R220, -RZ, RZ, 0, 0 ;  /* 0x00000000ffdc7431 */ /* 0x000fe400000001ff */
[----:B------:R-:W-:Y:S01]  /*14e0*/  IMAD.MOV.U32 R219, RZ, RZ, RZ ;  /* 0x000000ffffdb7224 */ /* 0x000fe200078e00ff */
[----:B--2---:R-:W-:Y:S01]  /*14f0*/  ISETP.GE.AND P1, PT, R11, 0x1, PT ;  /* 0x000000010b00780c */ /* 0x004fe20003f26270 */
[----:B---3--:R0:W-:-:S12]  /*1500*/  STL [R1+0x10], R8 ;  /* 0x0000100801007387 */ /* 0x0081d80000100800 */
[----:B------:R-:W-:Y:S05]  /*1510*/  @!P1 BRA `(.L_x_484) ;  /* 0x0000002400a89947 */ /* 0x000fea0003800000 */
[----:B0-----:R-:W0:Y:S02]  /*1520*/  LDC.64 R8, c[0x0][0x3c0] ;  /* 0x0000f000ff087b82 */ /* 0x001e240000000a00 */
[----:B0-----:R-:W-:-:S06]  /*1530*/  IMAD.WIDE R8, R12, 0x4, R8 ;  /* 0x000000040c087825 */ /* 0x001fcc00078e0208 */
[----:B------:R0:W2:Y:S01]  /*1540*/  LDG.E R9, desc[UR6][R8.64] ;  /* 0x0000000608097981 */ /* 0x0000a2000c1e1900 */
[----:B------:R-:W-:Y:S01]  /*1550*/  MOV R181, UR14 ;  /* 0x0000000e00b57c02 */ /* 0x000fe20008000f00 */
[----:B------:R-:W-:Y:S01]  /*1560*/  BSSY.RECONVERGENT B2, `(.L_x_485) ;  /* 0x0000098000027945 */ /* 0x000fe20003800200 */
[C---:B------:R-:W-:Y:S01]  /*1570*/  ISETP.GE.U32.AND P6, PT, R13.reuse, 0x20, PT ;  /* 0x000000200d00780c */ /* 0x040fe20003fc6070 */
[----:B------:R-:W1:Y:S01]  /*1580*/  S2R R182, SR_TID.X ;  /* 0x0000000000b67919 */ /* 0x000e620000002100 */
[----:B------:R-:W-:Y:S01]  /*1590*/  ISETP.NE.AND P0, PT, RZ, UR8, PT ;  /* 0x00000008ff007c0c */ /* 0x000fe2000bf05270 */
[----:B------:R-:W-:Y:S01]  /*15a0*/  IMAD R180, R12, R181, RZ ;  /* 0x000000b50cb47224 */ /* 0x000fe200078e02ff */
[C---:B------:R-:W-:Y:S01]  /*15b0*/  ISETP.GE.U32.AND P5, PT, R13.reuse, 0x40, PT ;  /* 0x000000400d00780c */ /* 0x040fe20003fa6070 */
[----:B------:R3:W-:Y:S01]  /*15c0*/  STL [R1+0x4], R181 ;  /* 0x000004b501007387 */ /* 0x0007e20000100800 */
[----:B------:R-:W-:Y:S02]  /*15d0*/  ISETP.GE.U32.AND P2, PT, R13, 0x60, PT ;  /* 0x000000600d00780c */ /* 0x000fe40003f46070 */
[----:B0-----:R-:W-:-:S02]  /*15e0*/  IADD3 R8, PT, PT, R11, -0x1, RZ ;  /* 0xffffffff0b087810 */ /* 0x001fc40007ffe0ff */
[C---:B------:R-:W-:Y:S02]  /*15f0*/  ISETP.GE.U32.AND P3, PT, R13.reuse, 0x80, PT ;  /* 0x000000800d00780c */ /* 0x040fe40003f66070 */
[----:B------:R-:W-:Y:S01]  /*1600*/  ISETP.GE.U32.AND P4, PT, R13, 0xa0, PT ;  /* 0x000000a00d00780c */ /* 0x000fe20003f86070 */
[----:B------:R-:W-:Y:S01]  /*1610*/  IMAD R8, R8, R181, RZ ;  /* 0x000000b508087224 */ /* 0x000fe200078e02ff */
[----:B------:R-:W-:Y:S02]  /*1620*/  MOV R220, RZ ;  /* 0x000000ff00dc7202 */ /* 0x000fe40000000f00 */
[----:B---3--:R-:W-:Y:S02]  /*1630*/  SHF.R.S32.HI R181, RZ, 0x1f, R180 ;  /* 0x0000001fffb57819 */ /* 0x008fe400000114b4 */
[----:B------:R-:W-:Y:S02]  /*1640*/  MOV R219, RZ ;  /* 0x000000ff00db7202 */ /* 0x000fe40000000f00 */
[----:B------:R-:W-:-:S02]  /*1650*/  LEA.HI R180, R181, R180, RZ, 0x3 ;  /* 0x000000b4b5b47211 */ /* 0x000fc400078f18ff */
[----:B------:R-:W-:-:S04]  /*1660*/  SHF.R.S32.HI R181, RZ, 0x1f, R8 ;  /* 0x0000001fffb57819 */ /* 0x000fc80000011408 */
[----:B------:R-:W-:Y:S02]  /*1670*/  LEA.HI R8, R181, R8, RZ, 0x3 ;  /* 0x00000008b5087211 */ /* 0x000fe400078f18ff */
[----:B-1----:R-:W-:-:S04]  /*1680*/  LOP3.LUT R182, R182, 0x1f, RZ, 0xc0, !PT ;  /* 0x0000001fb6b67812 */ /* 0x002fc800078ec0ff */
[-C--:B------:R-:W-:Y:S01]  /*1690*/  LEA.HI.SX32 R180, R180, R182.reuse, 0x1d ;  /* 0x000000b6b4b47211 */ /* 0x080fe200078feaff */
[----:B------:R0:W-:Y:S01]  /*16a0*/  STL [R1+0x8], R182 ;  /* 0x000008b601007387 */ /* 0x0001e20000100800 */
[----:B------:R-:W-:Y:S02]  /*16b0*/  LEA.HI.SX32 R191, R8, R182, 0x1d ;  /* 0x000000b608bf7211 */ /* 0x000fe400078feaff */
[----:B------:R-:W-:Y:S01]  /*16c0*/  MOV R8, R180 ;  /* 0x000000b400087202 */ /* 0x000fe20000000f00 */
[----:B------:R0:W-:Y:S01]  /*16d0*/  STL [R1+0xc], R180 ;  /* 0x00000cb401007387 */ /* 0x0001e20000100800 */
[----:B--2---:R-:W-:Y:S01]  /*16e0*/  FSEL R9, R9, RZ, !P0 ;  /* 0x000000ff09097208 */ /* 0x004fe20004000000 */
[----:B0-----:R-:W-:Y:S06]  /*16f0*/  @!P6 BRA `(.L_x_486) ;  /* 0x0000000400f8e947 */ /* 0x001fec0003800000 */
[----:B------:R-:W0:Y:S01]  /*1700*/  LDC.64 R6, c[0x0][0x3a8] ;  /* 0x0000ea00ff067b82 */ /* 0x000e220000000a00 */
[----:B------:R-:W2:Y:S04]  /*1710*/  LDL R245, [R1+0xf0] ;  /* 0x0000f00001f57983 */ /* 0x000ea80000100800 */
[----:B------:R-:W3:Y:S03]  /*1720*/  LDL.LU R23, [R1+0x50] ;  /* 0x0000500001177983 */ /* 0x000ee60000300800 */
[----:B------:R-:W1:Y:S01]  /*1730*/  LDC.64 R184, c[0x0][0x428] ;  /* 0x00010a00ffb87b82 */ /* 0x000e620000000a00 */
[----:B------:R-:W4:Y:S04]  /*1740*/  LDL R241, [R1+0xf4] ;  /* 0x0000f40001f17983 */ /* 0x000f280000100800 */
[----:B------:R-:W4:Y:S04]  /*1750*/  LDL.LU R196, [R1+0x58] ;  /* 0x0000580001c47983 */ /* 0x000f280000300800 */
[----:B------:R-:W4:Y:S04]  /*1760*/  LDL R235, [R1+0xf8] ;  /* 0x0000f80001eb7983 */ /* 0x000f280000100800 */
[----:B------:R-:W4:Y:S01]  /*1770*/  LDL.LU R218, [R1+0x40] ;  /* 0x0000400001da7983 */ /* 0x000f220000300800 */
[----:B0-----:R-:W-:Y:S01]  /*1780*/  IMAD.WIDE.U32 R6, R8, 0x10, R6 ;  /* 0x0000001008067825 */ /* 0x001fe200078e0006 */
[----:B------:R-:W-:-:S02]  /*1790*/  ISETP.NE.U32.AND P0, PT, RZ, UR10, PT ;  /* 0x0000000aff007c0c */ /* 0x000fc4000bf05070 */
[----:B------:R-:W4:Y:S04]  /*17a0*/  LDL R217, [R1+0xfc] ;  /* 0x0000fc0001d97983 */ /* 0x000f280000100800 */
[----:B------:R1:W3:Y:S01]  /*17b0*/  LDG.E.128 R180, desc[UR6][R6.64] ;  /* 0x0000000606b47981 */ /* 0x0002e2000c1e1d00 */
[----:B------:R-:W-:-:S03]  /*17c0*/  ISETP.NE.AND.EX P0, PT, RZ, UR11, PT, P0 ;  /* 0x0000000bff007c0c */ /* 0x000fc6000bf05300 */
[----:B------:R-:W4:Y:S04]  /*17d0*/  LDL.LU R216, [R1+0x48] ;  /* 0x0000480001d87983 */ /* 0x000f280000300800 */
[----:B------:R-:W4:Y:S01]  /*17e0*/  LDL R215, [R1+0x134] ;  /* 0x0001340001d77983 */ /* 0x000f220000100800 */
[----:B-1----:R-:W-:-:S05]  /*17f0*/  IMAD.WIDE.U32 R6, R191, 0x10, R184 ;  /* 0x00000010bf067825 */ /* 0x002fca00078e00b8 */
[----:B------:R0:W4:Y:S02]  /*1800*/  LDG.E.128 R184, desc[UR6][R6.64] ;  /* 0x0000000606b87981 */ /* 0x000124000c1e1d00 */
[----:B0-----:R-:W0:Y:S02]  /*1810*/  @P0 LDC.64 R6, c[0x0][0x438] ;  /* 0x00010e00ff060b82 */ /* 0x001e240000000a00 */
[----:B0-----:R-:W-:-:S05]  /*1820*/  @P0 IMAD.WIDE.U32 R6, R8, 0x10, R6 ;  /* 0x0000001008060825 */ /* 0x001fca00078e0006 */
[----:B------:R4:W5:Y:S01]  /*1830*/  @P0 LDG.E.128 R152, desc[UR6][R6.64] ;  /* 0x0000000606980981 */ /* 0x000962000c1e1d00 */
[----:B--2---:R-:W-:Y:S02]  /*1840*/  SHF.L.U32 R18, R245, 0x10, RZ ;  /* 0x00000010f5127819 */ /* 0x004fe400000006ff */
[----:B---3--:R-:W-:-:S05]  /*1850*/  SHF.L.U32 R0, R180, 0x10, RZ ;  /* 0x00000010b4007819 */ /* 0x008fca00000006ff */
[----:B------:R-:W-:-:S04]  /*1860*/  FADD.FTZ R0, -R9, R0 ;  /* 0x0000000009007221 */ /* 0x000fc80000010100 */
[----:B-----5:R-:W-:Y:S01]  /*1870*/  FMUL.FTZ R0, R10, R0 ;  /* 0x000000000a007220 */ /* 0x020fe20000410000 */
[----:B----4-:R-:W-:Y:S01]  /*1880*/  SHF.L.U32 R6, R184, 0x10, RZ ;  /* 0x00000010b8067819 */ /* 0x010fe200000006ff */
[----:B------:R-:W-:-:S04]  /*1890*/  IMAD.U32 R7, R181, 0x10000, RZ ;  /* 0x00010000b5077824 */ /* 0x000fc800078e00ff */
[-C--:B------:R-:W-:Y:S01]  /*18a0*/  FFMA.FTZ R23, R0, R6.reuse, R23 ;  /* 0x0000000600177223 */ /* 0x080fe20000010017 */
[----:B------:R-:W-:Y:S01]  /*18b0*/  FADD.FTZ R76, R76, R6 ;  /* 0x000000064c4c7221 */ /* 0x000fe20000010000 */
[----:B------:R-:W-:Y:S01]  /*18c0*/  FMUL.FTZ R234, R18, R6 ;  /* 0x0000000612ea7220 */ /* 0x000fe20000410000 */
[----:B------:R-:W-:Y:S01]  /*18d0*/  SHF.L.U32 R6, R182, 0x10, RZ ;  /* 0x00000010b6067819 */ /* 0x000fe200000006ff */
[----:B------:R-:W-:Y:S01]  /*18e0*/  FADD.FTZ R7, -R9, R7 ;  /* 0x0000000709077221 */ /* 0x000fe20000010100 */
[----:B------:R0:W-:Y:S01]  /*18f0*/  STL [R1+0x50], R23 ;  /* 0x0000501701007387 */ /* 0x0001e20000100800 */
[----:B------:R-:W-:Y:S02]  /*1900*/  SHF.L.U32 R18, R185, 0x10, RZ ;  /* 0x00000010b9127819 */ /* 0x000fe400000006ff */
[----:B------:R-:W-:Y:S01]  /*1910*/  FADD.FTZ R6, -R9, R6 ;  /* 0x0000000609067221 */ /* 0x000fe20000010100 */
[----:B------:R-:W-:Y:S01]  /*1920*/  FMUL.FTZ R7, R10, R7 ;  /* 0x000000070a077220 */ /* 0x000fe20000410000 */
[----:B0-----:R-:W-:-:S02]  /*1930*/  SHF.L.U32 R23, R241, 0x10, RZ ;  /* 0x00000010f1177819 */ /* 0x001fc400000006ff */
[----:B------:R-:W-:Y:S01]  /*1940*/  FMUL.FTZ R6, R10, R6 ;  /* 0x000000060a067220 */ /* 0x000fe20000410000 */
[-C--:B------:R-:W-:Y:S02]  /*1950*/  FFMA.FTZ R196, R7, R18.reuse, R196 ;  /* 0x0000001207c47223 */ /* 0x080fe400000100c4 */
[----:B------:R-:W-:Y:S01]  /*1960*/  FMUL.FTZ R219, R23, R18 ;  /* 0x0000001217db7220 */ /* 0x000fe20000410000 */
[----:B------:R-:W-:Y:S02]  /*1970*/  IMAD.U32 R23, R186, 0x10000, RZ ;  /* 0x00010000ba177824 */ /* 0x000fe400078e00ff */
[----:B------:R0:W-:Y:S02]  /*1980*/  STL [R1+0x58], R196 ;  /* 0x000058c401007387 */ /* 0x0001e40000100800 */
[----:B------:R-:W-:Y:S02]  /*1990*/  FFMA.FTZ R218, R6, R23, R218 ;  /* 0x0000001706da7223 */ /* 0x000fe400000100da */
[----:B------:R-:W-:Y:S04]  /*19a0*/  STL [R1], R219 ;  /* 0x000000db01007387 */ /* 0x000fe80000100800 */
[----:B------:R1:W-:Y:S04]  /*19b0*/  STL [R1+0x40], R218 ;  /* 0x000040da01007387 */ /* 0x0003e80000100800 */
[----:B------:R-:W2:Y:S01]  /*19c0*/  LDL.LU R220, [R1+0x54] ;  /* 0x0000540001dc7983 */ /* 0x000ea20000300800 */
[----:B0-----:R-:W-:Y:S01]  /*19d0*/  SHF.L.U32 R196, R235, 0x10, RZ ;  /* 0x00000010ebc47819 */ /* 0x001fe200000006ff */
[----:B------:R-:W-:Y:S01]  /*19e0*/  FADD.FTZ R78, R78, R18 ;  /* 0x000000124e4e7221 */ /* 0x000fe20000010000 */
[----:B------:R-:W-:Y:S01]  /*19f0*/  SHF.L.U32 R18, R183, 0x10, RZ ;  /* 0x00000010b7127819 */ /* 0x000fe200000006ff */
[----:B------:R-:W-:-:S02]  /*1a00*/  FADD.FTZ R80, R80, R23 ;  /* 0x0000001750507221 */ /* 0x000fc40000010000 */
[----:B------:R-:W-:Y:S01]  /*1a10*/  FMUL.FTZ R252, R196, R23 ;  /* 0x00000017c4fc7220 */ /* 0x000fe20000410000 */
[----:B------:R-:W-:Y:S01]  /*1a20*/  PRMT R23, R180, 0x7632, R23 ;  /* 0x00007632b4177816 */ /* 0x000fe20000000017 */
[----:B------:R-:W-:Y:S01]  /*1a30*/  FADD.FTZ R18, -R9, R18 ;  /* 0x0000001209127221 */ /* 0x000fe20000010100 */
[----:B-1----:R-:W3:Y:S01]  /*1a40*/  LDL R218, [R1+0x138] ;  /* 0x0001380001da7983 */ /* 0x002ee20000100800 */
[----:B------:R-:W-:Y:S02]  /*1a50*/  SHF.L.U32 R180, R187, 0x10, RZ ;  /* 0x00000010bbb47819 */ /* 0x000fe400000006ff */
[----:B------:R-:W-:Y:S01]  /*1a60*/  SHF.L.U32 R23, R23, 0x10, RZ ;  /* 0x0000001017177819 */ /* 0x000fe200000006ff */
[----:B------:R-:W-:Y:S01]  /*1a70*/  FMUL.FTZ R18, R10, R18 ;  /* 0x000000120a127220 */ /* 0x000fe20000410000 */
[----:B------:R-:W-:Y:S02]  /*1a80*/  SHF.L.U32 R196, R217, 0x10, RZ ;  /* 0x00000010d9c47819 */ /* 0x000fe400000006ff */
[----:B------:R-:W-:Y:S01]  /*1a90*/  PRMT R181, R184, 0x7632, R181 ;  /* 0x00007632b8b57816 */ /* 0x000fe200000000b5 */
[----:B------:R-:W4:Y:S01]  /*1aa0*/  LDL.LU R217, [R1+0x5c] ;  /* 0x00005c0001d97983 */ /* 0x000f220000300800 */
[----:B------:R-:W-:Y:S01]  /*1ab0*/  FADD.FTZ R23, -R9, R23 ;  /* 0x0000001709177221 */ /* 0x000fe20000010100 */
[----:B------:R-:W-:Y:S01]  /*1ac0*/  FADD.FTZ R82, R82, R180 ;  /* 0x000000b452527221 */ /* 0x000fe20000010000 */
[-C--:B------:R-:W-:Y:S01]  /*1ad0*/  FFMA.FTZ R216, R18, R180.reuse, R216 ;  /* 0x000000b412d87223 */ /* 0x080fe200000100d8 */
[----:B------:R-:W-:Y:S01]  /*1ae0*/  FMUL.FTZ R245, R196, R180 ;  /* 0x000000b4c4f57220 */ /* 0x000fe20000410000 */
[C---:B------:R-:W-:Y:S01]  /*1af0*/  PRMT R180, R181.reuse, 0x7632, R180 ;  /* 0x00007632b5b47816 */ /* 0x040fe200000000b4 */
[----:B------:R-:W-:Y:S01]  /*1b00*/  FMUL.FTZ R23, R10, R23 ;  /* 0x000000170a177220 */ /* 0x000fe20000410000 */
[----:B------:R-:W-:-:S02]  /*1b10*/  SHF.L.U32 R181, R181, 0x10, RZ ;  /* 0x00000010b5b57819 */ /* 0x000fc400000006ff */
[----:B------:R-:W-:Y:S01]  /*1b20*/  SHF.L.U32 R184, R215, 0x10, RZ ;  /* 0x00000010d7b87819 */ /* 0x000fe200000006ff */
[----:B------:R0:W-:Y:S02]  /*1b30*/  STL [R1+0x48], R216 ;  /* 0x000048d801007387 */ /* 0x0001e40000100800 */
[--C-:B------:R-:W-:Y:S02]  /*1b40*/  FADD.FTZ R77, R77, R181.reuse ;  /* 0x000000b54d4d7221 */ /* 0x100fe40000010000 */
[-C--:B------:R-:W-:Y:S01]  /*1b50*/  FMUL.FTZ R241, R184, R181.reuse ;  /* 0x000000b5b8f17220 */ /* 0x080fe20000410000 */
[----:B0-----:R-:W4:Y:S04]  /*1b60*/  LDL R216, [R1+0x13c] ;  /* 0x00013c0001d87983 */ /* 0x001f280000100800 */
[----:B------:R-:W4:Y:S01]  /*1b70*/  LDL.LU R215, [R1+0x44] ;  /* 0x0000440001d77983 */ /* 0x000f220000300800 */
[----:B--2---:R-:W-:Y:S01]  /*1b80*/  FFMA.FTZ R220, R23, R181, R220 ;  /* 0x000000b517dc7223 */ /* 0x004fe200000100dc */
[----:B------:R-:W-:-:S04]  /*1b90*/  PRMT R181, R185, 0x7632, R181 ;  /* 0x00007632b9b57816 */ /* 0x000fc800000000b5 */
[----:B------:R-:W-:Y:S04]  /*1ba0*/  STL [R1+0x54], R220 ;  /* 0x000054dc01007387 */ /* 0x000fe80000100800 */
[----:B------:R-:W2:Y:S04]  /*1bb0*/  LDL R185, [R1+0x140] ;  /* 0x0001400001b97983 */ /* 0x000ea80000100800 */
[----:B------:R-:W2:Y:S01]  /*1bc0*/  LDL.LU R184, [R1+0x4c] ;  /* 0x00004c0001b87983 */ /* 0x000ea20000300800 */
[----:B------:R-:W-:Y:S01]  /*1bd0*/  IMAD.U32 R180, R180, 0x10000, RZ ;  /* 0x00010000b4b47824 */ /* 0x000fe200078e00ff */
[----:B------:R-:W-:-:S03]  /*1be0*/  PRMT R183, R182, 0x7632, R183 ;  /* 0x00007632b6b77816 */ /* 0x000fc600000000b7 */
[----:B------:R-:W-:Y:S01]  /*1bf0*/  FADD.FTZ R180, -R9, R180 ;  /* 0x000000b409b47221 */ /* 0x000fe20000010100 */
[----:B------:R-:W-:Y:S02]  /*1c00*/  SHF.L.U32 R181, R181, 0x10, RZ ;  /* 0x00000010b5b57819 */ /* 0x000fe400000006ff */
[----:B---3--:R-:W-:Y:S01]  /*1c10*/  SHF.L.U32 R182, R218, 0x10, RZ ;  /* 0x00000010dab67819 */ /* 0x008fe200000006ff */
[----:B------:R-:W-:Y:S01]  /*1c20*/  FMUL.FTZ R196, R10, R180 ;  /* 0x000000b40ac47220 */ /* 0x000fe20000410000 */
[----:B------:R-:W-:Y:S01]  /*1c30*/  SHF.L.U32 R180, R183, 0x10, RZ ;  /* 0x00000010b7b47819 */ /* 0x000fe200000006ff */
[----:B------:R-:W-:Y:S02]  /*1c40*/  FADD.FTZ R79, R79, R181 ;  /* 0x000000b54f4f7221 */ /* 0x000fe40000010000 */
[-C--:B----4-:R-:W-:Y:S01]  /*1c50*/  FFMA.FTZ R217, R196, R181.reuse, R217 ;  /* 0x000000b5c4d97223 */ /* 0x090fe200000100d9 */
[----:B------:R-:W-:Y:S01]  /*1c60*/  FMUL.FTZ R235, R182, R181 ;  /* 0x000000b5b6eb7220 */ /* 0x000fe20000410000 */
[----:B------:R-:W-:Y:S01]  /*1c70*/  PRMT R181, R183, 0x7632, R181 ;  /* 0x00007632b7b57816 */ /* 0x000fe200000000b5 */
[----:B------:R-:W-:Y:S01]  /*1c80*/  FADD.FTZ R183, -R9, R180 ;  /* 0x000000b409b77221 */ /* 0x000fe20000010100 */
[----:B------:R-:W-:-:S02]  /*1c90*/  PRMT R182, R186, 0x7632, R182 ;  /* 0x00007632bab67816 */ /* 0x000fc400000000b6 */
[----:B------:R-:W-:Y:S01]  /*1ca0*/  SHF.L.U32 R181, R181, 0x10, RZ ;  /* 0x00000010b5b57819 */ /* 0x000fe200000006ff */
[----:B------:R-:W-:Y:S01]  /*1cb0*/  FMUL.FTZ R218, R10, R183 ;  /* 0x000000b70ada7220 */ /* 0x000fe20000410000 */
[----:B------:R-:W-:Y:S02]  /*1cc0*/  SHF.L.U32 R182, R182, 0x10, RZ ;  /* 0x00000010b6b67819 */ /* 0x000fe400000006ff */
[----:B------:R-:W-:Y:S01]  /*1cd0*/  PRMT R180, R187, 0x7632, R180 ;  /* 0x00007632bbb47816 */ /* 0x000fe200000000b4 */
[----:B------:R-:W-:Y:S01]  /*1ce0*/  FADD.FTZ R181, -R9, R181 ;  /* 0x000000b509b57221 */ /* 0x000fe20000010100 */
[----:B------:R-:W-:Y:S01]  /*1cf0*/  SHF.L.U32 R183, R216, 0x10, RZ ;  /* 0x00000010d8b77819 */ /* 0x000fe200000006ff */
[-C--:B------:R-:W-:Y:S02]  /*1d00*/  FFMA.FTZ R215, R218, R182.reuse, R215 ;  /* 0x000000b6dad77223 */ /* 0x080fe400000100d7 */
[----:B------:R-:W-:Y:S01]  /*1d10*/  FMUL.FTZ R216, R10, R181 ;  /* 0x000000b50ad87220 */ /* 0x000fe20000410000 */
[----:B------:R-:W-:Y:S01]  /*1d20*/  IMAD.U32 R180, R180, 0x10000, RZ ;  /* 0x00010000b4b47824 */ /* 0x000fe200078e00ff */
[----:B------:R0:W-:Y:S03]  /*1d30*/  STL [R1+0x5c], R217 ;  /* 0x00005cd901007387 */ /* 0x0001e60000100800 */
[----:B------:R-:W-:Y:S01]  /*1d40*/  FADD.FTZ R83, R83, R180 ;  /* 0x000000b453537221 */ /* 0x000fe20000010000 */
[----:B------:R1:W-:Y:S01]  /*1d50*/  STL [R1+0x44], R215 ;  /* 0x000044d701007387 */ /* 0x0003e20000100800 */
[----:B0-----:R-:W-:Y:S01]  /*1d60*/  FMUL.FTZ R217, R183, R182 ;  /* 0x000000b6b7d97220 */ /* 0x001fe20000410000 */
[----:B------:R-:W-:Y:S01]  /*1d70*/  FADD.FTZ R81, R81, R182 ;  /* 0x000000b651517221 */ /* 0x000fe20000010000 */
[----:B------:R-:W-:-:S02]  /*1d80*/  IADD3 R191, PT, PT, R191, 0x20, RZ ;  /* 0x00000020bfbf7810 */ /* 0x000fc40007ffe0ff */
[----:B------:R-:W-:Y:S02]  /*1d90*/  IADD3 R8, PT, PT, R8, 0x20, RZ ;  /* 0x0000002008087810 */ /* 0x000fe40007ffe0ff */
[----:B--2---:R-:W-:Y:S01]  /*1da0*/  SHF.L.U32 R181, R185, 0x10, RZ ;  /* 0x00000010b9b57819 */ /* 0x004fe200000006ff */
[----:B------:R-:W-:-:S04]  /*1db0*/  FFMA.FTZ R184, R216, R180, R184 ;  /* 0x000000b4d8b87223 */ /* 0x000fc800000100b8 */
[----:B-1----:R-:W-:Y:S01]  /*1dc0*/  FMUL.FTZ R215, R181, R180 ;  /* 0x000000b4b5d77220 */ /* 0x002fe20000410000 */
[----:B------:R-:W-:Y:S01]  /*1dd0*/  FADD.FTZ R181, RZ, R234 ;  /* 0x000000eaffb57221 */ /* 0x000fe20000010000 */
[----:B------:R-:W-:-:S03]  /*1de0*/  FFMA.FTZ R180, R0, R234, RZ ;  /* 0x000000ea00b47223 */ /* 0x000fc600000100ff */
[----:B------:R-:W-:Y:S01]  /*1df0*/  FADD.FTZ R181, R181, R241 ;  /* 0x000000f1b5b57221 */ /* 0x000fe20000010000 */
[----:B------:R-:W-:Y:S01]  /*1e00*/  FFMA.FTZ R180, R23, R241, R180 ;  /* 0x000000f117b47223 */ /* 0x000fe200000100b4 */
[----:B------:R0:W-:Y:S02]  /*1e10*/  STL [R1+0x4c], R184 ;  /* 0x00004cb801007387 */ /* 0x0001e40000100800 */
        /* <DEDUP_REMOVED lines=11> */
[----:B0-----:R-:W-:-:S07]  /*1ed0*/  FFMA.FTZ R219, R216, R215, R180 ;  /* 0x000000d7d8db7223 */ /* 0x001fce00000100b4 */
.L_x_486:
[----:B------:R-:W-:Y:S05]  /*1ee0*/  BSYNC.RECONVERGENT B2 ;  /* 0x0000000000027941 */ /* 0x000fea0003800200 */
.L_x_485:
[----:B------:R-:W-:Y:S04]  /*1ef0*/  BSSY.RECONVERGENT B2, `(.L_x_487) ;  /* 0x000007f000027945 */ /* 0x000fe80003800200 */
[----:B------:R-:W-:Y:S05]  /*1f00*/  @!P5 BRA `(.L_x_488) ;  /* 0x0000000400f4d947 */ /* 0x000fea0003800000 */
[----:B------:R-:W0:Y:S01]  /*1f10*/  LDC.64 R4, c[0x0][0x3a8] ;  /* 0x0000ea00ff047b82 */ /* 0x000e220000000a00 */
[----:B------:R-:W2:Y:S04]  /*1f20*/  LDL R232, [R1+0xe0] ;  /* 0x0000e00001e87983 */ /* 0x000ea80000100800 */
[----:B------:R-:W3:Y:S03]  /*1f30*/  LDL.LU R209, [R1+0x30] ;  /* 0x0000300001d17983 */ /* 0x000ee60000300800 */
[----:B------:R-:W1:Y:S01]  /*1f40*/  LDC.64 R184, c[0x0][0x428] ;  /* 0x00010a00ffb87b82 */ /* 0x000e620000000a00 */
[----:B------:R-:W4:Y:S04]  /*1f50*/  LDL R231, [R1+0xe4] ;  /* 0x0000e40001e77983 */ /* 0x000f280000100800 */
[----:B------:R-:W3:Y:S04]  /*1f60*/  LDL.LU R230, [R1+0x38] ;  /* 0x0000380001e67983 */ /* 0x000ee80000300800 */
[----:B------:R-:W3:Y:S01]  /*1f70*/  LDL R213, [R1+0xe8] ;  /* 0x0000e80001d57983 */ /* 0x000ee20000100800 */
[----:B------:R-:W-:-:S03]  /*1f80*/  ISETP.NE.U32.AND P0, PT, RZ, UR10, PT ;  /* 0x0000000aff007c0c */ /* 0x000fc6000bf05070 */
[----:B------:R-:W3:Y:S01]  /*1f90*/  LDL.LU R208, [R1+0x20] ;  /* 0x0000200001d07983 */ /* 0x000ee20000300800 */
[----:B0-----:R-:W-:Y:S01]  /*1fa0*/  IMAD.WIDE.U32 R4, R8, 0x10, R4 ;  /* 0x0000001008047825 */ /* 0x001fe200078e0004 */
[----:B------:R-:W-:Y:S02]  /*1fb0*/  ISETP.NE.AND.EX P0, PT, RZ, UR11, PT, P0 ;  /* 0x0000000bff007c0c */ /* 0x000fe4000bf05300 */
[----:B------:R-:W3:Y:S04]  /*1fc0*/  LDL R214, [R1+0x124] ;  /* 0x0001240001d67983 */ /* 0x000ee80000100800 */
[----:B------:R1:W3:Y:S02]  /*1fd0*/  LDG.E.128 R180, desc[UR6][R4.64] ;  /* 0x0000000604b47981 */ /* 0x0002e4000c1e1d00 */
[----:B-1----:R-:W-:-:S05]  /*1fe0*/  IMAD.WIDE.U32 R4, R191, 0x10, R184 ;  /* 0x00000010bf047825 */ /* 0x002fca00078e00b8 */
[----:B------:R0:W3:Y:S02]  /*1ff0*/  LDG.E.128 R184, desc[UR6][R4.64] ;  /* 0x0000000604b87981 */ /* 0x0000e4000c1e1d00 */
[----:B0-----:R-:W0:Y:S02]  /*2000*/  @P0 LDC.64 R4, c[0x0][0x438] ;  /* 0x00010e00ff040b82 */ /* 0x001e240000000a00 */
[----:B0-----:R-:W-:-:S05]  /*2010*/  @P0 IMAD.WIDE.U32 R4, R8, 0x10, R4 ;  /* 0x0000001008040825 */ /* 0x001fca00078e0004 */
[----:B------:R3:W5:Y:S01]  /*2020*/  @P0 LDG.E.128 R28, desc[UR6][R4.64] ;  /* 0x00000006041c0981 */ /* 0x000762000c1e1d00 */
[----:B--2---:R-:W-:Y:S01]  /*2030*/  IMAD.U32 R22, R232, 0x10000, RZ ;  /* 0x00010000e8167824 */ /* 0x004fe200078e00ff */
[----:B----4-:R-:W-:Y:S02]  /*2040*/  SHF.L.U32 R195, R231, 0x10, RZ ;  /* 0x00000010e7c37819 */ /* 0x010fe400000006ff */
[----:B---3--:R-:W-:-:S05]  /*2050*/  SHF.L.U32 R4, R180, 0x10, RZ ;  /* 0x00000010b4047819 */ /* 0x008fca00000006ff */
[----:B------:R-:W-:-:S04]  /*2060*/  FADD.FTZ R4, -R9, R4 ;  /* 0x0000000409047221 */ /* 0x000fc80000010100 */
[----:B-----5:R-:W-:Y:S01]  /*2070*/  FMUL.FTZ R5, R10, R4 ;  /* 0x000000040a057220 */ /* 0x020fe20000410000 */
[----:B------:R-:W-:Y:S02]  /*2080*/  SHF.L.U32 R4, R181, 0x10, RZ ;  /* 0x00000010b5047819 */ /* 0x000fe400000006ff */
[----:B------:R-:W-:-:S03]  /*2090*/  SHF.L.U32 R17, R184, 0x10, RZ ;  /* 0x00000010b8117819 */ /* 0x000fc600000006ff */
[----:B------:R-:W-:Y:S02]  /*20a0*/  FADD.FTZ R4, -R9, R4 ;  /* 0x0000000409047221 */ /* 0x000fe40000010100 */
[-C--:B------:R-:W-:Y:S01]  /*20b0*/  FMUL.FTZ R251, R22, R17.reuse ;  /* 0x0000001116fb7220 */ /* 0x080fe20000410000 */
[----:B------:R-:W-:Y:S01]  /*20c0*/  SHF.L.U32 R22, R185, 0x10, RZ ;  /* 0x00000010b9167819 */ /* 0x000fe200000006ff */
[----:B------:R-:W-:Y:S01]  /*20d0*/  FMUL.FTZ R4, R10, R4 ;  /* 0x000000040a047220 */ /* 0x000fe20000410000 */
[----:B------:R-:W-:Y:S01]  /*20e0*/  FFMA.FTZ R209, R5, R17, R209 ;  /* 0x0000001105d17223 */ /* 0x000fe200000100d1 */
[----:B------:R-:W-:Y:S01]  /*20f0*/  FADD.FTZ R24, R24, R17 ;  /* 0x0000001118187221 */ /* 0x000fe20000010000 */
[----:B------:R-:W-:Y:S01]  /*2100*/  SHF.L.U32 R17, R182, 0x10, RZ ;  /* 0x00000010b6117819 */ /* 0x000fe200000006ff */
[-C--:B------:R-:W-:Y:S01]  /*2110*/  FFMA.FTZ R230, R4, R22.reuse, R230 ;  /* 0x0000001604e67223 */ /* 0x080fe200000100e6 */
[----:B------:R-:W-:Y:S01]  /*2120*/  FMUL.FTZ R250, R195, R22 ;  /* 0x00000016c3fa7220 */ /* 0x000fe20000410000 */
[----:B------:R-:W-:Y:S01]  /*2130*/  STL [R1+0x30], R209 ;  /* 0x000030d101007387 */ /* 0x000fe20000100800 */
[----:B------:R-:W-:Y:S01]  /*2140*/  FADD.FTZ R26, R26, R22 ;  /* 0x000000161a1a7221 */ /* 0x000fe20000010000 */
[----:B------:R-:W-:-:S02]  /*2150*/  FADD.FTZ R17, -R9, R17 ;  /* 0x0000001109117221 */ /* 0x000fc40000010100 */
[----:B------:R0:W-:Y:S01]  /*2160*/  STL [R1+0x38], R230 ;  /* 0x000038e601007387 */ /* 0x0001e20000100800 */
[----:B------:R-:W-:-:S03]  /*2170*/  SHF.L.U32 R195, R213, 0x10, RZ ;  /* 0x00000010d5c37819 */ /* 0x000fc600000006ff */
[----:B0-----:R-:W2:Y:S01]  /*2180*/  LDL.LU R230, [R1+0x34] ;  /* 0x0000340001e67983 */ /* 0x001ea20000300800 */
[----:B------:R-:W-:Y:S01]  /*2190*/  PRMT R22, R180, 0x7632, R22 ;  /* 0x00007632b4167816 */ /* 0x000fe20000000016 */
[----:B------:R-:W-:Y:S01]  /*21a0*/  FMUL.FTZ R17, R10, R17 ;  /* 0x000000110a117220 */ /* 0x000fe20000410000 */
[----:B------:R-:W-:Y:S01]  /*21b0*/  SHF.L.U32 R180, R186, 0x10, RZ ;  /* 0x00000010bab47819 */ /* 0x000fe200000006ff */
[----:B------:R-:W3:Y:S01]  /*21c0*/  LDL R213, [R1+0x128] ;  /* 0x0001280001d57983 */ /* 0x000ee20000100800 */
[----:B------:R-:W-:-:S03]  /*21d0*/  SHF.L.U32 R22, R22, 0x10, RZ ;  /* 0x0000001016167819 */ /* 0x000fc600000006ff */
[----:B------:R-:W4:Y:S01]  /*21e0*/  LDL.LU R209, [R1+0x3c] ;  /* 0x00003c0001d17983 */ /* 0x000f220000300800 */
[----:B------:R-:W-:Y:S01]  /*21f0*/  PRMT R181, R184, 0x7632, R181 ;  /* 0x00007632b8b57816 */ /* 0x000fe200000000b5 */
[----:B------:R-:W-:Y:S01]  /*2200*/  FADD.FTZ R160, R160, R180 ;  /* 0x000000b4a0a07221 */ /* 0x000fe20000010000 */
[-C--:B------:R-:W-:Y:S01]  /*2210*/  FFMA.FTZ R208, R17, R180.reuse, R208 ;  /* 0x000000b411d07223 */ /* 0x080fe200000100d0 */
[----:B------:R-:W-:Y:S01]  /*2220*/  FMUL.FTZ R244, R195, R180 ;  /* 0x000000b4c3f47220 */ /* 0x000fe20000410000 */
[----:B------:R-:W-:Y:S01]  /*2230*/  FADD.FTZ R22, -R9, R22 ;  /* 0x0000001609167221 */ /* 0x000fe20000010100 */
[C---:B------:R-:W-:Y:S01]  /*2240*/  PRMT R180, R181.reuse, 0x7632, R180 ;  /* 0x00007632b5b47816 */ /* 0x040fe200000000b4 */
[----:B------:R-:W-:Y:S01]  /*2250*/  IMAD.U32 R181, R181, 0x10000, RZ ;  /* 0x00010000b5b57824 */ /* 0x000fe200078e00ff */
[----:B------:R-:W-:Y:S01]  /*2260*/  SHF.L.U32 R184, R214, 0x10, RZ ;  /* 0x00000010d6b87819 */ /* 0x000fe200000006ff */
[----:B------:R-:W-:Y:S01]  /*2270*/  FMUL.FTZ R22, R10, R22 ;  /* 0x000000160a167220 */ /* 0x000fe20000410000 */
[----:B------:R-:W-:Y:S01]  /*2280*/  SHF.L.U32 R180, R180, 0x10, RZ ;  /* 0x00000010b4b47819 */ /* 0x000fe200000006ff */
[----:B------:R0:W-:Y:S02]  /*2290*/  STL [R1+0x20], R208 ;  /* 0x000020d001007387 */ /* 0x0001e40000100800 */
[----:B------:R-:W-:Y:S01]  /*22a0*/  FMUL.FTZ R240, R184, R181 ;  /* 0x000000b5b8f07220 */ /* 0x000fe20000410000 */
[----:B------:R-:W-:Y:S01]  /*22b0*/  PRMT R184, R182, 0x7632, R184 ;  /* 0x00007632b6b87816 */ /* 0x000fe200000000b8 */
[----:B------:R-:W4:Y:S01]  /*22c0*/  LDL R214, [R1+0x12c] ;  /* 0x00012c0001d67983 */ /* 0x000f220000100800 */
[----:B------:R-:W-:Y:S01]  /*22d0*/  FADD.FTZ R25, R25, R181 ;  /* 0x000000b519197221 */ /* 0x000fe20000010000 */
[----:B------:R-:W-:-:S02]  /*22e0*/  PRMT R182, R185, 0x7632, R182 ;  /* 0x00007632b9b67816 */ /* 0x000fc400000000b6 */
[----:B0-----:R-:W4:Y:S02]  /*22f0*/  LDL.LU R208, [R1+0x24] ;  /* 0x0000240001d07983 */ /* 0x001f240000300800 */
[----:B------:R-:W-:Y:S01]  /*2300*/  SHF.L.U32 R182, R182, 0x10, RZ ;  /* 0x00000010b6b67819 */ /* 0x000fe200000006ff */
[----:B--2---:R-:W-:Y:S01]  /*2310*/  FFMA.FTZ R230, R22, R181, R230 ;  /* 0x000000b516e67223 */ /* 0x004fe200000100e6 */
[----:B------:R-:W-:Y:S01]  /*2320*/  FADD.FTZ R181, -R9, R180 ;  /* 0x000000b409b57221 */ /* 0x000fe20000010100 */
[----:B------:R-:W-:Y:S02]  /*2330*/  SHF.L.U32 R180, R184, 0x10, RZ ;  /* 0x00000010b8b47819 */ /* 0x000fe400000006ff */
[----:B---3--:R-:W-:Y:S01]  /*2340*/  SHF.L.U32 R184, R213, 0x10, RZ ;  /* 0x00000010d5b87819 */ /* 0x008fe200000006ff */
[----:B------:R-:W-:Y:S01]  /*2350*/  FMUL.FTZ R195, R10, R181 ;  /* 0x000000b50ac37220 */ /* 0x000fe20000410000 */
[----:B------:R-:W-:Y:S04]  /*2360*/  STL [R1+0x34], R230 ;  /* 0x000034e601007387 */ /* 0x000fe80000100800 */
[----:B------:R-:W2:Y:S01]  /*2370*/  LDL R213, [R1+0xec] ;  /* 0x0000ec0001d57983 */ /* 0x000ea20000100800 */
[----:B----4-:R-:W-:Y:S01]  /*2380*/  FFMA.FTZ R209, R195, R182, R209 ;  /* 0x000000b6c3d17223 */ /* 0x010fe200000100d1 */
[----:B------:R-:W-:-:S02]  /*2390*/  PRMT R181, R186, 0x7632, R181 ;  /* 0x00007632bab57816 */ /* 0x000fc400000000b5 */
[----:B------:R-:W3:Y:S01]  /*23a0*/  LDL.LU R186, [R1+0x28] ;  /* 0x0000280001ba7983 */ /* 0x000ee20000300800 */
[----:B------:R-:W-:-:S03]  /*23b0*/  FMUL.FTZ R232, R184, R182 ;  /* 0x000000b6b8e87220 */ /* 0x000fc60000410000 */
[----:B------:R0:W-:Y:S04]  /*23c0*/  STL [R1+0x3c], R209 ;  /* 0x00003cd101007387 */ /* 0x0001e80000100800 */
[----:B------:R-:W4:Y:S04]  /*23d0*/  LDL R185, [R1+0x130] ;  /* 0x0001300001b97983 */ /* 0x000f280000100800 */
[----:B------:R-:W4:Y:S01]  /*23e0*/  LDL.LU R184, [R1+0x2c] ;  /* 0x00002c0001b87983 */ /* 0x000f220000300800 */
[----:B------:R-:W-:Y:S01]  /*23f0*/  FADD.FTZ R27, R27, R182 ;  /* 0x000000b61b1b7221 */ /* 0x000fe20000010000 */
[----:B------:R-:W-:Y:S01]  /*2400*/  FADD.FTZ R182, -R9, R180 ;  /* 0x000000b409b67221 */ /* 0x000fe20000010100 */
[----:B------:R-:W-:Y:S01]  /*2410*/  SHF.L.U32 R181, R181, 0x10, RZ ;  /* 0x00000010b5b57819 */ /* 0x000fe200000006ff */
[----:B------:R-:W-:-:S02]  /*2420*/  IMAD.U32 R180, R183, 0x10000, RZ ;  /* 0x00010000b7b47824 */ /* 0x000fc400078e00ff */
[----:B0-----:R-:W-:Y:S01]  /*2430*/  FMUL.FTZ R209, R10, R182 ;  /* 0x000000b60ad17220 */ /* 0x001fe20000410000 */
[----:B------:R-:W-:Y:S01]  /*2440*/  PRMT R183, R183, 0x7632, R183 ;  /* 0x00007632b7b77816 */ /* 0x000fe200000000b7 */
[----:B------:R-:W-:Y:S01]  /*2450*/  FADD.FTZ R180, -R9, R180 ;  /* 0x000000b409b47221 */ /* 0x000fe20000010100 */
[----:B------:R-:W-:Y:S01]  /*2460*/  SHF.L.U32 R182, R214, 0x10, RZ ;  /* 0x00000010d6b67819 */ /* 0x000fe200000006ff */
[-C--:B------:R-:W-:Y:S01]  /*2470*/  FFMA.FTZ R208, R209, R181.reuse, R208 ;  /* 0x000000b5d1d07223 */ /* 0x080fe200000100d0 */
[----:B------:R-:W-:Y:S01]  /*2480*/  SHF.L.U32 R183, R183, 0x10, RZ ;  /* 0x00000010b7b77819 */ /* 0x000fe200000006ff */
[----:B------:R-:W-:Y:S02]  /*2490*/  FADD.FTZ R161, R161, R181 ;  /* 0x000000b5a1a17221 */ /* 0x000fe40000010000 */
[----:B------:R-:W-:Y:S01]  /*24a0*/  FMUL.FTZ R231, R182, R181 ;  /* 0x000000b5b6e77220 */ /* 0x000fe20000410000 */
[----:B------:R0:W-:Y:S01]  /*24b0*/  STL [R1+0x24], R208 ;  /* 0x000024d001007387 */ /* 0x0001e20000100800 */
[----:B------:R-:W-:Y:S01]  /*24c0*/  PRMT R182, R187, 0x7632, R182 ;  /* 0x00007632bbb67816 */ /* 0x000fe200000000b6 */
[----:B------:R-:W-:-:S03]  /*24d0*/  FADD.FTZ R183, -R9, R183 ;  /* 0x000000b709b77221 */ /* 0x000fc60000010100 */
[----:B------:R-:W-:Y:S01]  /*24e0*/  SHF.L.U32 R182, R182, 0x10, RZ ;  /* 0x00000010b6b67819 */ /* 0x000fe200000006ff */
[C---:B0-----:R-:W-:Y:S01]  /*24f0*/  FMUL.FTZ R208, R10.reuse, R180 ;  /* 0x000000b40ad07220 */ /* 0x041fe20000410000 */
[----:B------:R-:W-:Y:S01]  /*2500*/  SHF.L.U32 R180, R187, 0x10, RZ ;  /* 0x00000010bbb47819 */ /* 0x000fe200000006ff */
[----:B------:R-:W-:-:S04]  /*2510*/  FMUL.FTZ R214, R10, R183 ;  /* 0x000000b70ad67220 */ /* 0x000fc80000410000 */
[----:B------:R-:W-:Y:S01]  /*2520*/  FADD.FTZ R162, R162, R180 ;  /* 0x000000b4a2a27221 */ /* 0x000fe20000010000 */
[----:B------:R-:W-:Y:S01]  /*2530*/  FADD.FTZ R163, R163, R182 ;  /* 0x000000b6a3a37221 */ /* 0x000fe20000010000 */
[----:B------:R-:W-:Y:S01]  /*2540*/  VIADD R191, R191, 0x20 ;  /* 0x00000020bfbf7836 */ /* 0x000fe20000000000 */
[----:B------:R-:W-:Y:S02]  /*2550*/  IADD3 R8, PT, PT, R8, 0x20, RZ ;  /* 0x0000002008087810 */ /* 0x000fe40007ffe0ff */
[----:B--2---:R-:W-:Y:S01]  /*2560*/  SHF.L.U32 R181, R213, 0x10, RZ ;  /* 0x00000010d5b57819 */ /* 0x004fe200000006ff */
[----:B---3--:R-:W-:-:S04]  /*2570*/  FFMA.FTZ R186, R208, R180, R186 ;  /* 0x000000b4d0ba7223 */ /* 0x008fc800000100ba */
[----:B------:R-:W-:Y:S01]  /*2580*/  FMUL.FTZ R230, R181, R180 ;  /* 0x000000b4b5e67220 */ /* 0x000fe20000410000 */
[----:B------:R-:W-:Y:S01]  /*2590*/  FADD.FTZ R180, R220, R251 ;  /* 0x000000fbdcb47221 */ /* 0x000fe20000010000 */
[----:B------:R-:W-:-:S03]  /*25a0*/  FFMA.FTZ R181, R5, R251, R219 ;  /* 0x000000fb05b57223 */ /* 0x000fc600000100db */
[----:B------:R-:W-:Y:S01]  /*25b0*/  FADD.FTZ R180, R180, R240 ;  /* 0x000000f0b4b47221 */ /* 0x000fe20000010000 */
[----:B------:R-:W-:Y:S01]  /*25c0*/  FFMA.FTZ R181, R22, R240, R181 ;  /* 0x000000f016b57223 */ /* 0x000fe200000100b5 */
[----:B------:R0:W-:Y:S01]  /*25d0*/  STL [R1+0x28], R186 ;  /* 0x000028ba01007387 */ /* 0x0001e20000100800 */
[----:B----4-:R-:W-:Y:S01]  /*25e0*/  FFMA.FTZ R184, R214, R182, R184 ;  /* 0x000000b6d6b87223 */ /* 0x010fe200000100b8 */
[----:B------:R-:W-:Y:S01]  /*25f0*/  FADD.FTZ R180, R180, R250 ;  /* 0x000000fab4b47221 */ /* 0x000fe20000010000 */
[----:B------:R-:W-:-:S03]  /*2600*/  FFMA.FTZ R181, R4, R250, R181 ;  /* 0x000000fa04b57223 */ /* 0x000fc600000100b5 */
[----:B------:R0:W-:Y:S01]  /*2610*/  STL [R1+0x2c], R184 ;  /* 0x00002cb801007387 */ /* 0x0001e20000100800 */
[----:B------:R-:W-:Y:S01]  /*2620*/  FADD.FTZ R180, R180, R232 ;  /* 0x000000e8b4b47221 */ /* 0x000fe20000010000 */
[----:B------:R-:W-:-:S03]  /*2630*/  FFMA.FTZ R181, R195, R232, R181 ;  /* 0x000000e8c3b57223 */ /* 0x000fc600000100b5 */
[----:B------:R-:W-:Y:S01]  /*2640*/  FADD.FTZ R180, R180, R244 ;  /* 0x000000f4b4b47221 */ /* 0x000fe20000010000 */
[----:B------:R-:W-:Y:S01]  /*2650*/  FFMA.FTZ R181, R17, R244, R181 ;  /* 0x000000f411b57223 */ /* 0x000fe200000100b5 */
[----:B------:R-:W-:Y:S02]  /*2660*/  SHF.L.U32 R183, R185, 0x10, RZ ;  /* 0x00000010b9b77819 */ /* 0x000fe400000006ff */
[----:B------:R-:W-:Y:S01]  /*2670*/  FADD.FTZ R180, R180, R231 ;  /* 0x000000e7b4b47221 */ /* 0x000fe20000010000 */
[----:B------:R-:W-:Y:S02]  /*2680*/  FFMA.FTZ R181, R209, R231, R181 ;  /* 0x000000e7d1b57223 */ /* 0x000fe400000100b5 */
[----:B------:R-:W-:Y:S01]  /*2690*/  FMUL.FTZ R213, R183, R182 ;  /* 0x000000b6b7d57220 */ /* 0x000fe20000410000 */
[----:B------:R-:W-:Y:S01]  /*26a0*/  FADD.FTZ R180, R180, R230 ;  /* 0x000000e6b4b47221 */ /* 0x000fe20000010000 */
[----:B------:R-:W-:-:S03]  /*26b0*/  FFMA.FTZ R181, R208, R230, R181 ;  /* 0x000000e6d0b57223 */ /* 0x000fc600000100b5 */
[----:B------:R-:W-:Y:S01]  /*26c0*/  FADD.FTZ R220, R180, R213 ;  /* 0x000000d5b4dc7221 */ /* 0x000fe20000010000 */
[----:B0-----:R-:W-:-:S07]  /*26d0*/  FFMA.FTZ R219, R214, R213, R181 ;  /* 0x000000d5d6db7223 */ /* 0x001fce00000100b5 */
.L_x_488:
[----:B------:R-:W-:Y:S05]  /*26e0*/  BSYNC.RECONVERGENT B2 ;  /* 0x0000000000027941 */ /* 0x000fea0003800200 */
.L_x_487:
        /* <DEDUP_REMOVED lines=10> */
[----:B------:R1:W4:Y:S02]  /*2790*/  LDG.E.128 R180, desc[UR6][R2.64] ;  /* 0x0000000602b47981 */ /* 0x000324000c1e1d00 */
[----:B-1----:R-:W-:-:S05]  /*27a0*/  IMAD.WIDE.U32 R2, R191, 0x10, R184 ;  /* 0x00000010bf027825 */ /* 0x002fca00078e00b8 */
[----:B------:R0:W4:Y:S01]  /*27b0*/  LDG.E.128 R184, desc[UR6][R2.64] ;  /* 0x0000000602b87981 */ /* 0x000122000c1e1d00 */
[----:B------:R-:W-:-:S04]  /*27c0*/  ISETP.NE.U32.AND P0, PT, RZ, UR10, PT ;  /* 0x0000000aff007c0c */ /* 0x000fc8000bf05070 */
[----:B------:R-:W-:-:S13]  /*27d0*/  ISETP.NE.AND.EX P0, PT, RZ, UR11, PT, P0 ;  /* 0x0000000bff007c0c */ /* 0x000fda000bf05300 */
[----:B0-----:R-:W0:Y:S02]  /*27e0*/  @P0 LDC.64 R2, c[0x0][0x438] ;  /* 0x00010e00ff020b82 */ /* 0x001e240000000a00 */
[----:B0-----:R-:W-:-:S05]  /*27f0*/  @P0 IMAD.WIDE.U32 R2, R8, 0x10, R2 ;  /* 0x0000001008020825 */ /* 0x001fca00078e0002 */
[----:B------:R4:W5:Y:S01]  /*2800*/  @P0 LDG.E.128 R168, desc[UR6][R2.64] ;  /* 0x0000000602a80981 */ /* 0x000962000c1e1d00 */
[----:B--2---:R-:W-:Y:S02]  /*2810*/  SHF.L.U32 R21, R206, 0x10, RZ ;  /* 0x00000010ce157819 */ /* 0x004fe400000006ff */
[----:B---3--:R-:W-:Y:S02]  /*2820*/  SHF.L.U32 R194, R205, 0x10, RZ ;  /* 0x00000010cdc27819 */ /* 0x008fe400000006ff */
[----:B------:R-:W2:Y:S01]  /*2830*/  LDL R205, [R1+0x11c] ;  /* 0x00011c0001cd7983 */ /* 0x000ea20000100800 */
[----:B----4-:R-:W-:-:S05]  /*2840*/  SHF.L.U32 R2, R180, 0x10, RZ ;  /* 0x00000010b4027819 */ /* 0x010fca00000006ff */
[----:B------:R-:W-:-:S04]  /*2850*/  FADD.FTZ R2, -R9, R2 ;  /* 0x0000000209027221 */ /* 0x000fc80000010100 */
[----:B-----5:R-:W-:Y:S01]  /*2860*/  FMUL.FTZ R3, R10, R2 ;  /* 0x000000020a037220 */ /* 0x020fe20000410000 */
[----:B------:R-:W-:Y:S02]  /*2870*/  SHF.L.U32 R2, R181, 0x10, RZ ;  /* 0x00000010b5027819 */ /* 0x000fe400000006ff */
[----:B------:R-:W-:-:S03]  /*2880*/  SHF.L.U32 R16, R184, 0x10, RZ ;  /* 0x00000010b8107819 */ /* 0x000fc600000006ff */
[----:B------:R-:W-:Y:S02]  /*2890*/  FADD.FTZ R2, -R9, R2 ;  /* 0x0000000209027221 */ /* 0x000fe40000010100 */
[-C--:B------:R-:W-:Y:S01]  /*28a0*/  FMUL.FTZ R249, R21, R16.reuse ;  /* 0x0000001015f97220 */ /* 0x080fe20000410000 */
[----:B------:R-:W-:Y:S02]  /*28b0*/  IMAD.U32 R21, R185, 0x10000, RZ ;  /* 0x00010000b9157824 */ /* 0x000fe400078e00ff */
[----:B------:R-:W-:Y:S01]  /*28c0*/  FADD.FTZ R88, R88, R16 ;  /* 0x0000001058587221 */ /* 0x000fe20000010000 */
[----:B------:R-:W-:Y:S01]  /*28d0*/  FFMA.FTZ R52, R3, R16, R52 ;  /* 0x0000001003347223 */ /* 0x000fe20000010034 */
[----:B------:R-:W-:Y:S01]  /*28e0*/  SHF.L.U32 R16, R182, 0x10, RZ ;  /* 0x00000010b6107819 */ /* 0x000fe200000006ff */
[-C--:B------:R-:W-:Y:S01]  /*28f0*/  FMUL.FTZ R248, R194, R21.reuse ;  /* 0x00000015c2f87220 */ /* 0x080fe20000410000 */
[----:B------:R-:W-:Y:S01]  /*2900*/  SHF.L.U32 R194, R204, 0x10, RZ ;  /* 0x00000010ccc27819 */ /* 0x000fe200000006ff */
[----:B------:R-:W-:Y:S01]  /*2910*/  FMUL.FTZ R2, R10, R2 ;  /* 0x000000020a027220 */ /* 0x000fe20000410000 */
[----:B------:R-:W3:Y:S01]  /*2920*/  LDL R204, [R1+0xdc] ;  /* 0x0000dc0001cc7983 */ /* 0x000ee20000100800 */
[----:B------:R-:W-:Y:S01]  /*2930*/  FADD.FTZ R16, -R9, R16 ;  /* 0x0000001009107221 */ /* 0x000fe20000010100 */
[--C-:B------:R-:W-:Y:S01]  /*2940*/  FADD.FTZ R90, R90, R21.reuse ;  /* 0x000000155a5a7221 */ /* 0x100fe20000010000 */
[----:B------:R-:W-:Y:S01]  /*2950*/  FFMA.FTZ R54, R2, R21, R54 ;  /* 0x0000001502367223 */ /* 0x000fe20000010036 */
[----:B------:R-:W-:Y:S01]  /*2960*/  PRMT R21, R180, 0x7632, R21 ;  /* 0x00007632b4157816 */ /* 0x000fe20000000015 */
[----:B------:R-:W-:Y:S01]  /*2970*/  FMUL.FTZ R16, R10, R16 ;  /* 0x000000100a107220 */ /* 0x000fe20000410000 */
[----:B------:R-:W-:-:S02]  /*2980*/  SHF.L.U32 R180, R186, 0x10, RZ ;  /* 0x00000010bab47819 */ /* 0x000fc400000006ff */
[----:B------:R-:W-:-:S03]  /*2990*/  PRMT R181, R184, 0x7632, R181 ;  /* 0x00007632b8b57816 */ /* 0x000fc600000000b5 */
[----:B------:R-:W-:Y:S01]  /*29a0*/  FADD.FTZ R92, R92, R180 ;  /* 0x000000b45c5c7221 */ /* 0x000fe20000010000 */
[-C--:B------:R-:W-:Y:S01]  /*29b0*/  FFMA.FTZ R56, R16, R180.reuse, R56 ;  /* 0x000000b410387223 */ /* 0x080fe20000010038 */
[----:B------:R-:W-:Y:S01]  /*29c0*/  FMUL.FTZ R243, R194, R180 ;  /* 0x000000b4c2f37220 */ /* 0x000fe20000410000 */
[C---:B------:R-:W-:Y:S02]  /*29d0*/  PRMT R180, R181.reuse, 0x7632, R180 ;  /* 0x00007632b5b47816 */ /* 0x040fe400000000b4 */
[----:B------:R-:W-:Y:S02]  /*29e0*/  SHF.L.U32 R181, R181, 0x10, RZ ;  /* 0x00000010b5b57819 */ /* 0x000fe400000006ff */
[----:B------:R-:W-:-:S05]  /*29f0*/  SHF.L.U32 R184, R221, 0x10, RZ ;  /* 0x00000010ddb87819 */ /* 0x000fca00000006ff */
[----:B------:R-:W-:Y:S01]  /*2a00*/  FMUL.FTZ R239, R184, R181 ;  /* 0x000000b5b8ef7220 */ /* 0x000fe20000410000 */
[----:B------:R-:W-:Y:S02]  /*2a10*/  PRMT R184, R182, 0x7632, R184 ;  /* 0x00007632b6b87816 */ /* 0x000fe400000000b8 */
[----:B------:R-:W-:Y:S02]  /*2a20*/  PRMT R182, R185, 0x7632, R182 ;  /* 0x00007632b9b67816 */ /* 0x000fe400000000b6 */
[----:B------:R-:W4:Y:S01]  /*2a30*/  LDL R185, [R1+0x120] ;  /* 0x0001200001b97983 */ /* 0x000f220000100800 */
[----:B------:R-:W-:-:S05]  /*2a40*/  SHF.L.U32 R21, R21, 0x10, RZ ;  /* 0x0000001015157819 */ /* 0x000fca00000006ff */
[----:B------:R-:W-:Y:S01]  /*2a50*/  FADD.FTZ R21, -R9, R21 ;  /* 0x0000001509157221 */ /* 0x000fe20000010100 */
[----:B------:R-:W-:-:S03]  /*2a60*/  IMAD.U32 R180, R180, 0x10000, RZ ;  /* 0x00010000b4b47824 */ /* 0x000fc600078e00ff */
[----:B------:R-:W-:Y:S01]  /*2a70*/  FMUL.FTZ R21, R10, R21 ;  /* 0x000000150a157220 */ /* 0x000fe20000410000 */
[----:B------:R-:W-:-:S03]  /*2a80*/  FADD.FTZ R89, R89, R181 ;  /* 0x000000b559597221 */ /* 0x000fc60000010000 */
[----:B------:R-:W-:Y:S01]  /*2a90*/  FFMA.FTZ R53, R21, R181, R53 ;  /* 0x000000b515357223 */ /* 0x000fe20000010035 */
[----:B------:R-:W-:Y:S01]  /*2aa0*/  FADD.FTZ R181, -R9, R180 ;  /* 0x000000b409b57221 */ /* 0x000fe20000010100 */
[----:B------:R-:W-:Y:S02]  /*2ab0*/  SHF.L.U32 R180, R184, 0x10, RZ ;  /* 0x00000010b8b47819 */ /* 0x000fe400000006ff */
[----:B------:R-:W-:Y:S01]  /*2ac0*/  SHF.L.U32 R182, R182, 0x10, RZ ;  /* 0x00000010b6b67819 */ /* 0x000fe200000006ff */
[----:B------:R-:W-:Y:S01]  /*2ad0*/  FMUL.FTZ R194, R10, R181 ;  /* 0x000000b50ac27220 */ /* 0x000fe20000410000 */
[----:B------:R-:W-:-:S03]  /*2ae0*/  SHF.L.U32 R184, R222, 0x10, RZ ;  /* 0x00000010deb87819 */ /* 0x000fc600000006ff */
[----:B------:R-:W-:Y:S01]  /*2af0*/  FADD.FTZ R91, R91, R182 ;  /* 0x000000b65b5b7221 */ /* 0x000fe20000010000 */
[-C--:B------:R-:W-:Y:S01]  /*2b00*/  FFMA.FTZ R55, R194, R182.reuse, R55 ;  /* 0x000000b6c2377223 */ /* 0x080fe20000010037 */
[----:B------:R-:W-:Y:S01]  /*2b10*/  FMUL.FTZ R229, R184, R182 ;  /* 0x000000b6b8e57220 */ /* 0x000fe20000410000 */
[----:B------:R-:W-:Y:S01]  /*2b20*/  FADD.FTZ R182, -R9, R180 ;  /* 0x000000b409b67221 */ /* 0x000fe20000010100 */
[----:B------:R-:W-:Y:S02]  /*2b30*/  PRMT R181, R186, 0x7632, R181 ;  /* 0x00007632bab57816 */ /* 0x000fe400000000b5 */
[----:B------:R-:W-:Y:S01]  /*2b40*/  SHF.L.U32 R180, R183, 0x10, RZ ;  /* 0x00000010b7b47819 */ /* 0x000fe200000006ff */
[----:B------:R-:W-:Y:S01]  /*2b50*/  FMUL.FTZ R207, R10, R182 ;  /* 0x000000b60acf7220 */ /* 0x000fe20000410000 */
[----:B------:R-:W-:-:S03]  /*2b60*/  SHF.L.U32 R181, R181, 0x10, RZ ;  /* 0x00000010b5b57819 */ /* 0x000fc600000006ff */
[----:B------:R-:W-:Y:S02]  /*2b70*/  FADD.FTZ R180, -R9, R180 ;  /* 0x000000b409b47221 */ /* 0x000fe40000010100 */
[----:B------:R-:W-:Y:S01]  /*2b80*/  FADD.FTZ R93, R93, R181 ;  /* 0x000000b55d5d7221 */ /* 0x000fe20000010000 */
[----:B------:R-:W-:Y:S01]  /*2b90*/  FFMA.FTZ R57, R207, R181, R57 ;  /* 0x000000b5cf397223 */ /* 0x000fe20000010039 */
[----:B------:R-:W-:-:S04]  /*2ba0*/  PRMT R183, R183, 0x7632, R183 ;  /* 0x00007632b7b77816 */ /* 0x000fc800000000b7 */
[----:B------:R-:W-:-:S05]  /*2bb0*/  SHF.L.U32 R183, R183, 0x10, RZ ;  /* 0x00000010b7b77819 */ /* 0x000fca00000006ff */
[----:B------:R-:W-:-:S04]  /*2bc0*/  FADD.FTZ R183, -R9, R183 ;  /* 0x000000b709b77221 */ /* 0x000fc80000010100 */
[----:B------:R-:W-:Y:S01]  /*2bd0*/  FMUL.FTZ R221, R10, R183 ;  /* 0x000000b70add7220 */ /* 0x000fe20000410000 */
[----:B------:R-:W-:Y:S02]  /*2be0*/  IADD3 R191, PT, PT, R191, 0x20, RZ ;  /* 0x00000020bfbf7810 */ /* 0x000fe40007ffe0ff */
[----:B------:R-:W-:Y:S02]  /*2bf0*/  IADD3 R8, PT, PT, R8, 0x20, RZ ;  /* 0x0000002008087810 */ /* 0x000fe40007ffe0ff */
[----:B--2---:R-:W-:Y:S01]  /*2c00*/  SHF.L.U32 R182, R205, 0x10, RZ ;  /* 0x00000010cdb67819 */ /* 0x004fe200000006ff */
[----:B------:R-:W-:Y:S01]  /*2c10*/  FMUL.FTZ R205, R10, R180 ;  /* 0x000000b40acd7220 */ /* 0x000fe20000410000 */
[----:B------:R-:W-:-:S03]  /*2c20*/  IMAD.U32 R180, R187, 0x10000, RZ ;  /* 0x00010000bbb47824 */ /* 0x000fc600078e00ff */
[----:B------:R-:W-:Y:S01]  /*2c30*/  FMUL.FTZ R206, R182, R181 ;  /* 0x000000b5b6ce7220 */ /* 0x000fe20000410000 */
[----:B------:R-:W-:Y:S01]  /*2c40*/  FADD.FTZ R94, R94, R180 ;  /* 0x000000b45e5e7221 */ /* 0x000fe20000010000 */
[----:B------:R-:W-:Y:S01]  /*2c50*/  FFMA.FTZ R58, R205, R180, R58 ;  /* 0x000000b4cd3a7223 */ /* 0x000fe2000001003a */
[----:B------:R-:W-:-:S04]  /*2c60*/  PRMT R182, R187, 0x7632, R182 ;  /* 0x00007632bbb67816 */ /* 0x000fc800000000b6 */
[----:B------:R-:W-:Y:S02]  /*2c70*/  SHF.L.U32 R182, R182, 0x10, RZ ;  /* 0x00000010b6b67819 */ /* 0x000fe400000006ff */
[----:B---3--:R-:W-:-:S05]  /*2c80*/  SHF.L.U32 R181, R204, 0x10, RZ ;  /* 0x00000010ccb57819 */ /* 0x008fca00000006ff */
[----:B------:R-:W-:Y:S01]  /*2c90*/  FMUL.FTZ R204, R181, R180 ;  /* 0x000000b4b5cc7220 */ /* 0x000fe20000410000 */
        /* <DEDUP_REMOVED lines=12> */
[----:B----4-:R-:W-:Y:S02]  /*2d60*/  SHF.L.U32 R183, R185, 0x10, RZ ;  /* 0x00000010b9b77819 */ /* 0x010fe400000006ff */
[----:B------:R-:W-:Y:S01]  /*2d70*/  FADD.FTZ R180, R180, R204 ;  /* 0x000000ccb4b47221 */ /* 0x000fe20000010000 */
[----:B------:R-:W-:Y:S02]  /*2d80*/  FFMA.FTZ R181, R205, R204, R181 ;  /* 0x000000cccdb57223 */ /* 0x000fe400000100b5 */
[-C--:B------:R-:W-:Y:S01]  /*2d90*/  FMUL.FTZ R222, R183, R182.reuse ;  /* 0x000000b6b7de7220 */ /* 0x080fe20000410000 */
[----:B------:R-:W-:Y:S01]  /*2da0*/  FADD.FTZ R95, R95, R182 ;  /* 0x000000b65f5f7221 */ /* 0x000fe20000010000 */
[C---:B------:R-:W-:Y:S02]  /*2db0*/  FFMA.FTZ R59, R221.reuse, R182, R59 ;  /* 0x000000b6dd3b7223 */ /* 0x040fe4000001003b */
[----:B------:R-:W-:Y:S01]  /*2dc0*/  FADD.FTZ R220, R180, R222 ;  /* 0x000000deb4dc7221 */ /* 0x000fe20000010000 */
[----:B------:R-:W-:-:S07]  /*2dd0*/  FFMA.FTZ R219, R221, R222, R181 ;  /* 0x000000dedddb7223 */ /* 0x000fce00000100b5 */
.L_x_490:
[----:B------:R-:W-:Y:S05]  /*2de0*/  BSYNC.RECONVERGENT B2 ;  /* 0x0000000000027941 */ /* 0x000fea0003800200 */
.L_x_489:
        /* <DEDUP_REMOVED lines=21> */
[----:B----4-:R-:W-:Y:S01]  /*2f40*/  IMAD.U32 R14, R180, 0x10000, RZ ;  /* 0x00010000b40e7824 */ /* 0x010fe200078e00ff */
[----:B------:R-:W-:-:S03]  /*2f50*/  SHF.L.U32 R15, R181, 0x10, RZ ;  /* 0x00000010b50f7819 */ /* 0x000fc600000006ff */
[C---:B------:R-:W-:Y:S02]  /*2f60*/  FADD.FTZ R14, -R9.reuse, R14 ;  /* 0x0000000e090e7221 */ /* 0x040fe40000010100 */
[----:B------:R-:W-:Y:S02]  /*2f70*/  FADD.FTZ R15, -R9, R15 ;  /* 0x0000000f090f7221 */ /* 0x000fe40000010100 */
[C---:B-----5:R-:W-:Y:S02]  /*2f80*/  FMUL.FTZ R14, R10.reuse, R14 ;  /* 0x0000000e0a0e7220 */ /* 0x060fe40000410000 */
[----:B------:R-:W-:Y:S01]  /*2f90*/  FMUL.FTZ R15, R10, R15 ;  /* 0x0000000f0a0f7220 */ /* 0x000fe20000410000 */
[----:B------:R-:W-:-:S05]  /*2fa0*/  SHF.L.U32 R19, R184, 0x10, RZ ;  /* 0x00000010b8137819 */ /* 0x000fca00000006ff */
[-C--:B------:R-:W-:Y:S01]  /*2fb0*/  FMUL.FTZ R247, R20, R19.reuse ;  /* 0x0000001314f77220 */ /* 0x080fe20000410000 */
[----:B------:R-:W-:Y:S01]  /*2fc0*/  SHF.L.U32 R20, R185, 0x10, RZ ;  /* 0x00000010b9147819 */ /* 0x000fe200000006ff */
[----:B------:R-:W-:Y:S01]  /*2fd0*/  FADD.FTZ R96, R96, R19 ;  /* 0x0000001360607221 */ /* 0x000fe20000010000 */
[----:B------:R-:W-:Y:S01]  /*2fe0*/  FFMA.FTZ R60, R14, R19, R60 ;  /* 0x000000130e3c7223 */ /* 0x000fe2000001003c */
[----:B------:R-:W-:Y:S02]  /*2ff0*/  SHF.L.U32 R19, R182, 0x10, RZ ;  /* 0x00000010b6137819 */ /* 0x000fe400000006ff */
[-C--:B------:R-:W-:Y:S01]  /*3000*/  FMUL.FTZ R246, R193, R20.reuse ;  /* 0x00000014c1f67220 */ /* 0x080fe20000410000 */
[----:B------:R-:W-:Y:S01]  /*3010*/  SHF.L.U32 R193, R199, 0x10, RZ ;  /* 0x00000010c7c17819 */ /* 0x000fe200000006ff */
[----:B------:R-:W-:Y:S01]  /*3020*/  FADD.FTZ R98, R98, R20 ;  /* 0x0000001462627221 */ /* 0x000fe20000010000 */
[----:B------:R-:W3:Y:S01]  /*3030*/  LDL R199, [R1+0xcc] ;  /* 0x0000cc0001c77983 */ /* 0x000ee20000100800 */
[----:B------:R-:W-:Y:S01]  /*3040*/  FADD.FTZ R19, -R9, R19 ;  /* 0x0000001309137221 */ /* 0x000fe20000010100 */
[----:B------:R-:W-:Y:S01]  /*3050*/  FFMA.FTZ R62, R15, R20, R62 ;  /* 0x000000140f3e7223 */ /* 0x000fe2000001003e */
[----:B------:R-:W-:Y:S01]  /*3060*/  PRMT R20, R180, 0x7632, R20 ;  /* 0x00007632b4147816 */ /* 0x000fe20000000014 */
[----:B------:R-:W-:-:S02]  /*3070*/  IMAD.U32 R180, R186, 0x10000, RZ ;  /* 0x00010000bab47824 */ /* 0x000fc400078e00ff */
[----:B------:R-:W-:Y:S01]  /*3080*/  FMUL.FTZ R19, R10, R19 ;  /* 0x000000130a137220 */ /* 0x000fe20000410000 */
[----:B------:R-:W-:Y:S01]  /*3090*/  PRMT R181, R184, 0x7632, R181 ;  /* 0x00007632b8b57816 */ /* 0x000fe200000000b5 */
[----:B------:R-:W-:Y:S02]  /*30a0*/  FADD.FTZ R100, R100, R180 ;  /* 0x000000b464647221 */ /* 0x000fe40000010000 */
        /* <DEDUP_REMOVED lines=11> */
[----:B------:R-:W-:-:S03]  /*3160*/  SHF.L.U32 R180, R180, 0x10, RZ ;  /* 0x00000010b4b47819 */ /* 0x000fc600000006ff */
[----:B------:R-:W-:Y:S01]  /*3170*/  FMUL.FTZ R20, R10, R20 ;  /* 0x000000140a147220 */ /* 0x000fe20000410000 */
[----:B------:R-:W-:-:S03]  /*3180*/  FADD.FTZ R97, R97, R181 ;  /* 0x000000b561617221 */ /* 0x000fc60000010000 */
[----:B------:R-:W-:Y:S01]  /*3190*/  FFMA.FTZ R61, R20, R181, R61 ;  /* 0x000000b5143d7223 */ /* 0x000fe2000001003d */
[----:B------:R-:W-:Y:S01]  /*31a0*/  FADD.FTZ R181, -R9, R180 ;  /* 0x000000b409b57221 */ /* 0x000fe20000010100 */
[----:B------:R-:W-:Y:S01]  /*31b0*/  SHF.L.U32 R180, R184, 0x10, RZ ;  /* 0x00000010b8b47819 */ /* 0x000fe200000006ff */
[----:B------:R-:W-:Y:S01]  /*31c0*/  IMAD.U32 R182, R182, 0x10000, RZ ;  /* 0x00010000b6b67824 */ /* 0x000fe200078e00ff */
[----:B------:R-:W-:Y:S01]  /*31d0*/  SHF.L.U32 R184, R224, 0x10, RZ ;  /* 0x00000010e0b87819 */ /* 0x000fe200000006ff */
[----:B------:R-:W-:Y:S02]  /*31e0*/  FMUL.FTZ R193, R10, R181 ;  /* 0x000000b50ac17220 */ /* 0x000fe40000410000 */
[----:B------:R-:W-:Y:S02]  /*31f0*/  FADD.FTZ R99, R99, R182 ;  /* 0x000000b663637221 */ /* 0x000fe40000010000 */
[-C--:B------:R-:W-:Y:S01]  /*3200*/  FFMA.FTZ R63, R193, R182.reuse, R63 ;  /* 0x000000b6c13f7223 */ /* 0x080fe2000001003f */
[----:B------:R-:W-:Y:S01]  /*3210*/  FMUL.FTZ R203, R184, R182 ;  /* 0x000000b6b8cb7220 */ /* 0x000fe20000410000 */
[----:B------:R-:W-:Y:S01]  /*3220*/  FADD.FTZ R182, -R9, R180 ;  /* 0x000000b409b67221 */ /* 0x000fe20000010100 */
[----:B------:R-:W-:-:S02]  /*3230*/  PRMT R181, R186, 0x7632, R181 ;  /* 0x00007632bab57816 */ /* 0x000fc400000000b5 */
[----:B------:R-:W-:Y:S01]  /*3240*/  SHF.L.U32 R180, R183, 0x10, RZ ;  /* 0x00000010b7b47819 */ /* 0x000fe200000006ff */
[----:B------:R-:W-:Y:S01]  /*3250*/  FMUL.FTZ R202, R10, R182 ;  /* 0x000000b60aca7220 */ /* 0x000fe20000410000 */
[----:B------:R-:W-:-:S03]  /*3260*/  SHF.L.U32 R181, R181, 0x10, RZ ;  /* 0x00000010b5b57819 */ /* 0x000fc600000006ff */
[----:B------:R-:W-:Y:S02]  /*3270*/  FADD.FTZ R180, -R9, R180 ;  /* 0x000000b409b47221 */ /* 0x000fe40000010100 */
[----:B------:R-:W-:Y:S01]  /*3280*/  FADD.FTZ R101, R101, R181 ;  /* 0x000000b565657221 */ /* 0x000fe20000010000 */
[----:B------:R-:W-:Y:S01]  /*3290*/  FFMA.FTZ R65, R202, R181, R65 ;  /* 0x000000b5ca417223 */ /* 0x000fe20000010041 */
[----:B------:R-:W-:-:S05]  /*32a0*/  PRMT R183, R183, 0x7632, R183 ;  /* 0x00007632b7b77816 */ /* 0x000fca00000000b7 */
[----:B------:R-:W-:-:S04]  /*32b0*/  IMAD.U32 R183, R183, 0x10000, RZ ;  /* 0x00010000b7b77824 */ /* 0x000fc800078e00ff */
[----:B------:R-:W-:-:S04]  /*32c0*/  FADD.FTZ R183, -R9, R183 ;  /* 0x000000b709b77221 */ /* 0x000fc80000010100 */
[----:B------:R-:W-:Y:S01]  /*32d0*/  FMUL.FTZ R223, R10, R183 ;  /* 0x000000b70adf7220 */ /* 0x000fe20000410000 */
[----:B------:R-:W-:Y:S02]  /*32e0*/  IADD3 R191, PT, PT, R191, 0x20, RZ ;  /* 0x00000020bfbf7810 */ /* 0x000fe40007ffe0ff */
[----:B------:R-:W-:Y:S02]  /*32f0*/  IADD3 R8, PT, PT, R8, 0x20, RZ ;  /* 0x0000002008087810 */ /* 0x000fe40007ffe0ff */
[----:B--2---:R-:W-:Y:S01]  /*3300*/  SHF.L.U32 R182, R200, 0x10, RZ ;  /* 0x00000010c8b67819 */ /* 0x004fe200000006ff */
[----:B------:R-:W-:Y:S01]  /*3310*/  FMUL.FTZ R200, R10, R180 ;  /* 0x000000b40ac87220 */ /* 0x000fe20000410000 */
[----:B------:R-:W-:-:S03]  /*3320*/  SHF.L.U32 R180, R187, 0x10, RZ ;  /* 0x00000010bbb47819 */ /* 0x000fc600000006ff */
[----:B------:R-:W-:Y:S02]  /*3330*/  FMUL.FTZ R201, R182, R181 ;  /* 0x000000b5b6c97220 */ /* 0x000fe40000410000 */
        /* <DEDUP_REMOVED lines=21> */
[----:B------:R-:W-:Y:S01]  /*3490*/  FFMA.FTZ R181, R200, R199, R181 ;  /* 0x000000c7c8b57223 */ /* 0x000fe200000100b5 */
[----:B------:R-:W-:Y:S01]  /*34a0*/  FADD.FTZ R103, R103, R182 ;  /* 0x000000b667677221 */ /* 0x000fe20000010000 */
[C---:B------:R-:W-:Y:S01]  /*34b0*/  FFMA.FTZ R67, R223.reuse, R182, R67 ;  /* 0x000000b6df437223 */ /* 0x040fe20000010043 */
[----:B------:R-:W-:Y:S01]  /*34c0*/  FADD.FTZ R220, R180, R224 ;  /* 0x000000e0b4dc7221 */ /* 0x000fe20000010000 */
[----:B------:R-:W-:-:S07]  /*34d0*/  FFMA.FTZ R219, R223, R224, R181 ;  /* 0x000000e0dfdb7223 */ /* 0x000fce00000100b5 */
.L_x_492:
[----:B------:R-:W-:Y:S05]  /*34e0*/  BSYNC.RECONVERGENT B2 ;  /* 0x0000000000027941 */ /* 0x000fea0003800200 */
.L_x_491:
        /* <DEDUP_REMOVED lines=9> */
[----:B0-----:R-:W-:-:S06]  /*3580*/  IMAD.WIDE.U32 R180, R8, 0x10, R180 ;  /* 0x0000001008b47825 */ /* 0x001fcc00078e00b4 */
[----:B------:R-:W2:Y:S01]  /*3590*/  LDG.E.128 R180, desc[UR6][R180.64] ;  /* 0x00000006b4b47981 */ /* 0x000ea2000c1e1d00 */
[----:B-1----:R-:W-:-:S06]  /*35a0*/  IMAD.WIDE.U32 R184, R191, 0x10, R184 ;  /* 0x00000010bfb87825 */ /* 0x002fcc00078e00b8 */
[----:B------:R-:W3:Y:S01]  /*35b0*/  LDG.E.128 R184, desc[UR6][R184.64] ;  /* 0x00000006b8b87981 */ /* 0x000ee2000c1e1d00 */
[----:B------:R-:W-:-:S04]  /*35c0*/  ISETP.NE.U32.AND P0, PT, RZ, UR10, PT ;  /* 0x0000000aff007c0c */ /* 0x000fc8000bf05070 */
[----:B------:R-:W-:-:S13]  /*35d0*/  ISETP.NE.AND.EX P0, PT, RZ, UR11, PT, P0 ;  /* 0x0000000bff007c0c */ /* 0x000fda000bf05300 */
[----:B------:R-:W0:Y:S02]  /*35e0*/  @P0 LDC.64 R188, c[0x0][0x438] ;  /* 0x00010e00ffbc0b82 */ /* 0x000e240000000a00 */
[----:B0-----:R-:W-:-:S05]  /*35f0*/  @P0 IMAD.WIDE.U32 R188, R8, 0x10, R188 ;  /* 0x0000001008bc0825 */ /* 0x001fca00078e00bc */
[----:B------:R2:W5:Y:S02]  /*3600*/  @P0 LDG.E.128 R176, desc[UR6][R188.64] ;  /* 0x00000006bcb00981 */ /* 0x000564000c1e1d00 */
[----:B--2---:R-:W-:Y:S01]  /*3610*/  PRMT R189, R180, 0x7632, R189 ;  /* 0x00007632b4bd7816 */ /* 0x004fe200000000bd */
[----:B------:R-:W-:Y:S01]  /*3620*/  IMAD.U32 R192, R182, 0x10000, RZ ;  /* 0x00010000b6c07824 */ /* 0x000fe200078e00ff */
[----:B------:R-:W-:Y:S02]  /*3630*/  SHF.L.U32 R190, R180, 0x10, RZ ;  /* 0x00000010b4be7819 */ /* 0x000fe400000006ff */
[C---:B------:R-:W-:Y:S02]  /*3640*/  PRMT R180, R181.reuse, 0x7632, R180 ;  /* 0x00007632b5b47816 */ /* 0x040fe400000000b4 */
[----:B------:R-:W-:Y:S01]  /*3650*/  SHF.L.U32 R181, R181, 0x10, RZ ;  /* 0x00000010b5b57819 */ /* 0x000fe200000006ff */
[----:B------:R-:W-:Y:S01]  /*3660*/  FADD.FTZ R190, -R9, R190 ;  /* 0x000000be09be7221 */ /* 0x000fe20000010100 */
[----:B------:R-:W-:-:S02]  /*3670*/  PRMT R8, R182, 0x7632, R8 ;  /* 0x00007632b6087816 */ /* 0x000fc40000000008 */
[----:B------:R-:W-:Y:S01]  /*3680*/  PRMT R188, R183, 0x7632, R188 ;  /* 0x00007632b7bc7816 */ /* 0x000fe200000000bc */
[----:B-----5:R-:W-:Y:S01]  /*3690*/  FMUL.FTZ R190, R10, R190 ;  /* 0x000000be0abe7220 */ /* 0x020fe20000410000 */
[----:B------:R-:W-:Y:S01]  /*36a0*/  SHF.L.U32 R182, R189, 0x10, RZ ;  /* 0x00000010bdb67819 */ /* 0x000fe200000006ff */
[----:B------:R-:W-:Y:S01]  /*36b0*/  FADD.FTZ R189, -R9, R181 ;  /* 0x000000b509bd7221 */ /* 0x000fe20000010100 */
[----:B------:R-:W-:Y:S02]  /*36c0*/  SHF.L.U32 R181, R180, 0x10, RZ ;  /* 0x00000010b4b57819 */ /* 0x000fe400000006ff */
[----:B------:R-:W-:Y:S01]  /*36d0*/  SHF.L.U32 R191, R183, 0x10, RZ ;  /* 0x00000010b7bf7819 */ /* 0x000fe200000006ff */
[C---:B------:R-:W-:Y:S01]  /*36e0*/  FADD.FTZ R183, -R9.reuse, R192 ;  /* 0x000000c009b77221 */ /* 0x040fe20000010100 */
[----:B------:R-:W-:Y:S01]  /*36f0*/  SHF.L.U32 R180, R8, 0x10, RZ ;  /* 0x0000001008b47819 */ /* 0x000fe200000006ff */
[C---:B------:R-:W-:Y:S01]  /*3700*/  FADD.FTZ R182, -R9.reuse, R182 ;  /* 0x000000b609b67221 */ /* 0x040fe20000010100 */
[----:B------:R-:W-:Y:S01]  /*3710*/  SHF.L.U32 R188, R188, 0x10, RZ ;  /* 0x00000010bcbc7819 */ /* 0x000fe200000006ff */
[C---:B------:R-:W-:Y:S01]  /*3720*/  FADD.FTZ R8, -R9.reuse, R191 ;  /* 0x000000bf09087221 */ /* 0x040fe20000010100 */
[C---:B------:R-:W-:Y:S01]  /*3730*/  FADD.FTZ R181, -R9.reuse, R181 ;  /* 0x000000b509b57221 */ /* 0x040fe20000010100 */
[----:B------:R-:W-:Y:S01]  /*3740*/  FADD.FTZ R180, -R9, R180 ;  /* 0x000000b409b47221 */ /* 0x000fe20000010100 */
[----:B------:R-:W-:-:S02]  /*3750*/  IMAD.U32 R191, R211, 0x10000, RZ ;  /* 0x00010000d3bf7824 */ /* 0x000fc400078e00ff */
[----:B------:R-:W-:Y:S01]  /*3760*/  FADD.FTZ R9, -R9, R188 ;  /* 0x000000bc09097221 */ /* 0x000fe20000010100 */
[----:B---3--:R-:W-:Y:S01]  /*3770*/  SHF.L.U32 R188, R184, 0x10, RZ ;  /* 0x00000010b8bc7819 */ /* 0x008fe200000006ff */
[----:B------:R-:W-:-:S04]  /*3780*/  FMUL.FTZ R189, R10, R189 ;  /* 0x000000bd0abd7220 */ /* 0x000fc80000410000 */
[----:B------:R-:W-:Y:S01]  /*3790*/  FADD.FTZ R104, R104, R188 ;  /* 0x000000bc68687221 */ /* 0x000fe20000010000 */
[-C--:B------:R-:W-:Y:S01]  /*37a0*/  FFMA.FTZ R68, R190, R188.reuse, R68 ;  /* 0x000000bcbe447223 */ /* 0x080fe20000010044 */
[----:B------:R-:W-:Y:S01]  /*37b0*/  FMUL.FTZ R237, R191, R188 ;  /* 0x000000bcbfed7220 */ /* 0x000fe20000410000 */
[----:B------:R-:W-:Y:S02]  /*37c0*/  SHF.L.U32 R188, R185, 0x10, RZ ;  /* 0x00000010b9bc7819 */ /* 0x000fe400000006ff */
[----:B------:R-:W-:-:S03]  /*37d0*/  SHF.L.U32 R191, R210, 0x10, RZ ;  /* 0x00000010d2bf7819 */ /* 0x000fc600000006ff */
[----:B------:R-:W-:Y:S01]  /*37e0*/  FADD.FTZ R106, R106, R188 ;  /* 0x000000bc6a6a7221 */ /* 0x000fe20000010000 */
[-C--:B------:R-:W-:Y:S01]  /*37f0*/  FFMA.FTZ R70, R189, R188.reuse, R70 ;  /* 0x000000bcbd467223 */ /* 0x080fe20000010046 */
[----:B------:R-:W-:Y:S01]  /*3800*/  FMUL.FTZ R236, R191, R188 ;  /* 0x000000bcbfec7220 */ /* 0x000fe20000410000 */
[----:B------:R-:W-:Y:S01]  /*3810*/  FMUL.FTZ R188, R10, R183 ;  /* 0x000000b70abc7220 */ /* 0x000fe20000410000 */
[----:B------:R-:W-:Y:S02]  /*3820*/  SHF.L.U32 R183, R186, 0x10, RZ ;  /* 0x00000010bab77819 */ /* 0x000fe400000006ff */
[----:B----4-:R-:W-:Y:S02]  /*3830*/  SHF.L.U32 R191, R226, 0x10, RZ ;  /* 0x00000010e2bf7819 */ /* 0x010fe400000006ff */
[----:B------:R-:W2:Y:S01]  /*3840*/  LDL R226, [R1+0xbc] ;  /* 0x0000bc0001e27983 */ /* 0x000ea20000100800 */
[----:B------:R-:W-:Y:S01]  /*3850*/  PRMT R184, R184, 0x7632, R184 ;  /* 0x00007632b8b87816 */ /* 0x000fe200000000b8 */
[----:B------:R-:W-:Y:S01]  /*3860*/  FADD.FTZ R108, R108, R183 ;  /* 0x000000b76c6c7221 */ /* 0x000fe20000010000 */
[-C--:B------:R-:W-:Y:S01]  /*3870*/  FFMA.FTZ R72, R188, R183.reuse, R72 ;  /* 0x000000b7bc487223 */ /* 0x080fe20000010048 */
[----:B------:R-:W-:Y:S01]  /*3880*/  FMUL.FTZ R233, R191, R183 ;  /* 0x000000b7bfe97220 */ /* 0x000fe20000410000 */
[----:B------:R-:W-:Y:S01]  /*3890*/  SHF.L.U32 R183, R184, 0x10, RZ ;  /* 0x00000010b8b77819 */ /* 0x000fe200000006ff */
[C---:B------:R-:W-:Y:S01]  /*38a0*/  FMUL.FTZ R192, R10.reuse, R182 ;  /* 0x000000b60ac07220 */ /* 0x040fe20000410000 */
[----:B------:R-:W3:Y:S01]  /*38b0*/  LDL R184, [R1+0x100] ;  /* 0x0001000001b87983 */ /* 0x000ee20000100800 */
[----:B------:R-:W-:Y:S01]  /*38c0*/  SHF.L.U32 R182, R225, 0x10, RZ ;  /* 0x00000010e1b67819 */ /* 0x000fe200000006ff */
[----:B------:R-:W-:Y:S01]  /*38d0*/  FMUL.FTZ R197, R10, R181 ;  /* 0x000000b50ac57220 */ /* 0x000fe20000410000 */
[----:B------:R-:W-:Y:S01]  /*38e0*/  PRMT R185, R185, 0x7632, R185 ;  /* 0x00007632b9b97816 */ /* 0x000fe200000000b9 */
[----:B------:R-:W-:Y:S01]  /*38f0*/  FADD.FTZ R105, R105, R183 ;  /* 0x000000b769697221 */ /* 0x000fe20000010000 */
[-C--:B------:R-:W-:Y:S01]  /*3900*/  FFMA.FTZ R69, R192, R183.reuse, R69 ;  /* 0x000000b7c0457223 */ /* 0x080fe20000010045 */
[----:B------:R-:W-:Y:S01]  /*3910*/  FMUL.FTZ R198, R182, R183 ;  /* 0x000000b7b6c67220 */ /* 0x000fe20000410000 */
[----:B------:R-:W-:Y:S01]  /*3920*/  PRMT R183, R186, 0x7632, R183 ;  /* 0x00007632bab77816 */ /* 0x000fe200000000b7 */
[----:B------:R-:W-:Y:S01]  /*3930*/  FMUL.FTZ R211, R10, R180 ;  /* 0x000000b40ad37220 */ /* 0x000fe20000410000 */
[----:B------:R-:W-:Y:S01]  /*3940*/  SHF.L.U32 R181, R227, 0x10, RZ ;  /* 0x00000010e3b57819 */ /* 0x000fe200000006ff */
[----:B------:R-:W-:Y:S01]  /*3950*/  IMAD.U32 R182, R185, 0x10000, RZ ;  /* 0x00010000b9b67824 */ /* 0x000fe200078e00ff */
[----:B------:R-:W-:-:S02]  /*3960*/  SHF.L.U32 R183, R183, 0x10, RZ ;  /* 0x00000010b7b77819 */ /* 0x000fc400000006ff */
[----:B------:R-:W-:Y:S01]  /*3970*/  SHF.L.U32 R180, R228, 0x10, RZ ;  /* 0x00000010e4b47819 */ /* 0x000fe200000006ff */
[----:B------:R-:W-:Y:S01]  /*3980*/  FADD.FTZ R107, R107, R182 ;  /* 0x000000b66b6b7221 */ /* 0x000fe20000010000 */
[-C--:B------:R-:W-:Y:S01]  /*3990*/  FFMA.FTZ R71, R197, R182.reuse, R71 ;  /* 0x000000b6c5477223 */ /* 0x080fe20000010047 */
[----:B------:R-:W-:Y:S01]  /*39a0*/  FMUL.FTZ R212, R181, R182 ;  /* 0x000000b6b5d47220 */ /* 0x000fe20000410000 */
[----:B------:R-:W-:Y:S01]  /*39b0*/  FADD.FTZ R109, R109, R183 ;  /* 0x000000b76d6d7221 */ /* 0x000fe20000010000 */
[-C--:B------:R-:W-:Y:S01]  /*39c0*/  FFMA.FTZ R73, R211, R183.reuse, R73 ;  /* 0x000000b7d3497223 */ /* 0x080fe20000010049 */
[----:B------:R-:W-:Y:S01]  /*39d0*/  FMUL.FTZ R210, R180, R183 ;  /* 0x000000b7b4d27220 */ /* 0x000fe20000410000 */
[----:B------:R-:W-:Y:S01]  /*39e0*/  FADD.FTZ R182, R220, R237 ;  /* 0x000000eddcb67221 */ /* 0x000fe20000010000 */
[----:B------:R-:W-:Y:S01]  /*39f0*/  FFMA.FTZ R183, R190, R237, R219 ;  /* 0x000000edbeb77223 */ /* 0x000fe200000100db */
[----:B------:R-:W-:Y:S02]  /*3a00*/  FMUL.FTZ R225, R10, R8 ;  /* 0x000000080ae17220 */ /* 0x000fe40000410000 */
[----:B------:R-:W-:Y:S01]  /*3a10*/  FADD.FTZ R8, R182, R198 ;  /* 0x000000c6b6087221 */ /* 0x000fe20000010000 */
[----:B------:R-:W-:-:S03]  /*3a20*/  FFMA.FTZ R182, R192, R198, R183 ;  /* 0x000000c6c0b67223 */ /* 0x000fc600000100b7 */
        /* <DEDUP_REMOVED lines=9> */
[----:B------:R-:W-:Y:S01]  /*3ac0*/  SHF.L.U32 R180, R180, 0x10, RZ ;  /* 0x00000010b4b47819 */ /* 0x000fe200000006ff */
[----:B------:R-:W-:Y:S01]  /*3ad0*/  FADD.FTZ R110, R110, R181 ;  /* 0x000000b56e6e7221 */ /* 0x000fe20000010000 */
[----:B------:R-:W-:Y:S01]  /*3ae0*/  FFMA.FTZ R74, R225, R181, R74 ;  /* 0x000000b5e14a7223 */ /* 0x000fe2000001004a */
[----:B------:R-:W-:Y:S01]  /*3af0*/  FADD.FTZ R8, R8, R210 ;  /* 0x000000d208087221 */ /* 0x000fe20000010000 */
[----:B------:R-:W-:Y:S01]  /*3b00*/  FFMA.FTZ R9, R211, R210, R9 ;  /* 0x000000d2d3097223 */ /* 0x000fe20000010009 */
[----:B------:R-:W-:Y:S01]  /*3b10*/  FADD.FTZ R111, R111, R180 ;  /* 0x000000b46f6f7221 */ /* 0x000fe20000010000 */
[----:B------:R-:W-:Y:S01]  /*3b20*/  FFMA.FTZ R75, R227, R180, R75 ;  /* 0x000000b4e34b7223 */ /* 0x000fe2000001004b */
[----:B--2---:R-:W-:-:S05]  /*3b30*/  SHF.L.U32 R183, R226, 0x10, RZ ;  /* 0x00000010e2b77819 */ /* 0x004fca00000006ff */
[----:B------:R-:W-:Y:S01]  /*3b40*/  FMUL.FTZ R226, R183, R181 ;  /* 0x000000b5b7e27220 */ /* 0x000fe20000410000 */
[----:B---3--:R-:W-:-:S03]  /*3b50*/  IMAD.U32 R181, R184, 0x10000, RZ ;  /* 0x00010000b8b57824 */ /* 0x008fc600078e00ff */
[----:B------:R-:W-:Y:S01]  /*3b60*/  FADD.FTZ R8, R8, R226 ;  /* 0x000000e208087221 */ /* 0x000fe20000010000 */
[----:B------:R-:W-:Y:S01]  /*3b70*/  FFMA.FTZ R9, R225, R226, R9 ;  /* 0x000000e2e1097223 */ /* 0x000fe20000010009 */
[----:B------:R-:W-:-:S04]  /*3b80*/  FMUL.FTZ R228, R181, R180 ;  /* 0x000000b4b5e47220 */ /* 0x000fc80000410000 */
[----:B------:R-:W-:Y:S01]  /*3b90*/  FADD.FTZ R220, R8, R228 ;  /* 0x000000e408dc7221 */ /* 0x000fe20000010000 */
[----:B------:R-:W-:Y:S01]  /*3ba0*/  FFMA.FTZ R219, R227, R228, R9 ;  /* 0x000000e4e3db7223 */ /* 0x000fe20000010009 */
[----:B------:R-:W-:Y:S06]  /*3bb0*/  BRA `(.L_x_493) ;  /* 0x0000000000947947 */ /* 0x000fec0003800000 */
.L_x_484:
[----:B------:R-:W1:Y:S01]  /*3bc0*/  S2R R180, SR_TID.X ;  /* 0x0000000000b47919 */ /* 0x000e620000002100 */
[----:B0-----:R-:W-:Y:S01]  /*3bd0*/  MOV R8, UR14 ;  /* 0x0000000e00087c02 */ /* 0x001fe20008000f00 */
[----:B------:R-:W-:-:S04]  /*3be0*/  UISETP.NE.U32.AND UP0, UPT, UR10, URZ, UPT ;  /* 0x000000ff0a00728c */ /* 0x000fc8000bf05070 */
[----:B------:R0:W-:Y:S01]  /*3bf0*/  STL [R1+0x4], R8 ;  /* 0x0000040801007387 */ /* 0x0001e20000100800 */
[----:B------:R-:W-:Y:S01]  /*3c00*/  UISETP.NE.AND.EX UP0, UPT, UR11, URZ, UPT, UP0 ;  /* 0x000000ff0b00728c */ /* 0x000fe2000bf05300 */
[----:B0-----:R-:W-:-:S05]  /*3c10*/  IMAD R8, R12, R8, RZ ;  /* 0x000000080c087224 */ /* 0x001fca00078e02ff */
[----:B------:R-:W-:-:S04]  /*3c20*/  SHF.R.S32.HI R9, RZ, 0x1f, R8 ;  /* 0x0000001fff097819 */ /* 0x000fc80000011408 */
[----:B------:R-:W-:Y:S02]  /*3c30*/  LEA.HI R9, R9, R8, RZ, 0x3 ;  /* 0x0000000809097211 */ /* 0x000fe400078f18ff */
[----:B-1----:R-:W-:-:S04]  /*3c40*/  LOP3.LUT R8, R180, 0x1f, RZ, 0xc0, !PT ;  /* 0x0000001fb4087812 */ /* 0x002fc800078ec0ff */
[----:B------:R-:W-:Y:S01]  /*3c50*/  LEA.HI.SX32 R180, R9, R8, 0x1d ;  /* 0x0000000809b47211 */ /* 0x000fe200078feaff */
[----:B------:R0:W-:Y:S04]  /*3c60*/  STL [R1+0x8], R8 ;  /* 0x0000080801007387 */ /* 0x0001e80000100800 */
[----:B------:R0:W-:Y:S01]  /*3c70*/  STL [R1+0xc], R180 ;  /* 0x00000cb401007387 */ /* 0x0001e20000100800 */
[----:B------:R-:W-:Y:S05]  /*3c80*/  BRA.U !UP0, `(.L_x_493) ;  /* 0x0000000108607547 */ /* 0x000fea000b800000 */
[C---:B------:R-:W-:Y:S02]  /*3c90*/  ISETP.GE.U32.AND P0, PT, R13.reuse, 0x20, PT ;  /* 0x000000200d00780c */ /* 0x040fe40003f06070 */
[C---:B------:R-:W-:Y:S02]  /*3ca0*/  ISETP.GE.U32.AND P2, PT, R13.reuse, 0x40, PT ;  /* 0x000000400d00780c */ /* 0x040fe40003f46070 */
[----:B------:R-:W-:-:S09]  /*3cb0*/  ISETP.GE.U32.AND P3, PT, R13, 0x60, PT ;  /* 0x000000600d00780c */ /* 0x000fd20003f66070 */
[----:B0-----:R-:W0:Y:S08]  /*3cc0*/  @P0 LDC.64 R8, c[0x0][0x438] ;  /* 0x00010e00ff080b82 */ /* 0x001e300000000a00 */
[----:B------:R-:W1:Y:S08]  /*3cd0*/  @P2 LDC.64 R184, c[0x0][0x438] ;  /* 0x00010e00ffb82b82 */ /* 0x000e700000000a00 */
[----:B------:R-:W2:Y:S01]  /*3ce0*/  @P3 LDC.64 R182, c[0x0][0x438] ;  /* 0x00010e00ffb63b82 */ /* 0x000ea20000000a00 */
[C---:B0-----:R-:W-:Y:S01]  /*3cf0*/  @P0 IMAD.WIDE.U32 R8, R180.reuse, 0x10, R8 ;  /* 0x00000010b4080825 */ /* 0x041fe200078e0008 */
[----:B------:R-:W-:-:S04]  /*3d00*/  @P0 IADD3 R180, PT, PT, R180, 0x20, RZ ;  /* 0x00000020b4b40810 */ /* 0x000fc80007ffe0ff */
[----:B------:R1:W5:Y:S01]  /*3d10*/  @P0 LDG.E.128 R152, desc[UR6][R8.64] ;  /* 0x0000000608980981 */ /* 0x000362000c1e1d00 */
[----:B------:R-:W-:Y:S01]  /*3d20*/  ISETP.GE.U32.AND P0, PT, R13, 0x80, PT ;  /* 0x000000800d00780c */ /* 0x000fe20003f06070 */
[C---:B-1----:R-:W-:Y:S01]  /*3d30*/  @P2 IMAD.WIDE.U32 R8, R180.reuse, 0x10, R184 ;  /* 0x00000010b4082825 */ /* 0x042fe200078e00b8 */
[----:B------:R-:W-:-:S04]  /*3d40*/  @P2 IADD3 R180, PT, PT, R180, 0x20, RZ ;  /* 0x00000020b4b42810 */ /* 0x000fc80007ffe0ff */
[----:B------:R2:W5:Y:S01]  /*3d50*/  @P2 LDG.E.128 R28, desc[UR6][R8.64] ;  /* 0x00000006081c2981 */ /* 0x000562000c1e1d00 */
[----:B------:R-:W-:Y:S01]  /*3d60*/  ISETP.GE.U32.AND P2, PT, R13, 0xa0, PT ;  /* 0x000000a00d00780c */ /* 0x000fe20003f46070 */
[----:B--2---:R-:W-:-:S05]  /*3d70*/  @P3 IMAD.WIDE.U32 R8, R180, 0x10, R182 ;  /* 0x00000010b4083825 */ /* 0x004fca00078e00b6 */
[----:B------:R-:W0:Y:S01]  /*3d80*/  @P0 LDC.64 R182, c[0x0][0x438] ;  /* 0x00010e00ffb60b82 */ /* 0x000e220000000a00 */
[----:B------:R1:W5:Y:S01]  /*3d90*/  @P3 LDG.E.128 R168, desc[UR6][R8.64] ;  /* 0x0000000608a83981 */ /* 0x000362000c1e1d00 */
[----:B------:R-:W-:-:S06]  /*3da0*/  @P3 IADD3 R180, PT, PT, R180, 0x20, RZ ;  /* 0x00000020b4b43810 */ /* 0x000fcc0007ffe0ff */
[----:B-1----:R-:W1:Y:S01]  /*3db0*/  @P2 LDC.64 R8, c[0x0][0x438] ;  /* 0x00010e00ff082b82 */ /* 0x002e620000000a00 */
[C---:B0-----:R-:W-:Y:S01]  /*3dc0*/  @P0 IMAD.WIDE.U32 R182, R180.reuse, 0x10, R182 ;  /* 0x00000010b4b60825 */ /* 0x041fe200078e00b6 */
[----:B------:R-:W-:-:S04]  /*3dd0*/  @P0 IADD3 R180, PT, PT, R180, 0x20, RZ ;  /* 0x00000020b4b40810 */ /* 0x000fc80007ffe0ff */
[----:B------:R2:W5:Y:S01]  /*3de0*/  @P0 LDG.E.128 R172, desc[UR6][R182.64] ;  /* 0x00000006b6ac0981 */ /* 0x000562000c1e1d00 */
[----:B-1----:R-:W-:-:S05]  /*3df0*/  @P2 IMAD.WIDE.U32 R8, R180, 0x10, R8 ;  /* 0x00000010b4082825 */ /* 0x002fca00078e0008 */
[----:B------:R2:W5:Y:S02]  /*3e00*/  @P2 LDG.E.128 R176, desc[UR6][R8.64] ;  /* 0x0000000608b02981 */ /* 0x000564000c1e1d00 */
.L_x_493:
[----:B------:R-:W-:Y:S05]  /*3e10*/  BSYNC.RECONVERGENT B1 ;  /* 0x0000000000017941 */ /* 0x000fea0003800200 */
.L_x_483:
[----:B------:R-:W3:Y:S01]  /*3e20*/  LDL R187, [R1+0x10] ;  /* 0x0000100001bb7983 */ /* 0x000ee20000100800 */
[----:B------:R-:W-:Y:S01]  /*3e30*/  UMOV UR4, 0xffffffff ;  /* 0xffffffff00047882 */ /* 0x000fe20000000000 */
[----:B---3--:R-:W-:Y:S02]  /*3e40*/  ISETP.GE.AND P2, PT, R187, 0x1, PT ;  /* 0x00000001bb00780c */ /* 0x008fe40003f46270 */
[----:B------:R-:W-:Y:S11]  /*3e50*/  BRA.DIV UR4, `(.L_x_494) ;  /* 0x000000ba04ec7947 */ /* 0x000ff6000b800000 */
[----:B0-2---:R-:W0:Y:S02]  /*3e60*/  SHFL.BFLY PT, R8, R220, 0x1, 0x1f ;  /* 0x0c201f00dc087f89 */ /* 0x005e2400000e0000 */
        /* <DEDUP_REMOVED lines=13> */
[----:B------:R-:W0:Y:S04]  /*3f40*/  SHFL.BFLY PT, R8, R183, 0x8, 0x1f ;  /* 0x0d001f00b7087f89 */ /* 0x000e2800000e0000 */
[----:B------:R1:W2:Y:S01]  /*3f50*/  SHFL.BFLY PT, R185, R182, 0x10, 0x1f ;  /* 0x0e001f00b6b97f89 */ /* 0x0002a200000e0000 */
[----:B0-----:R-:W-:-:S05]  /*3f60*/  FADD.FTZ R183, R183, R8 ;  /* 0x00000008b7b77221 */ /* 0x001fca0000010000 */
[----:B--2---:R1:W0:Y:S02]  /*3f70*/  SHFL.BFLY PT, R8, R183, 0x10, 0x1f ;  /* 0x0e001f00b7087f89 */ /* 0x00422400000e0000 */
.L_x_640:
[----:B------:R-:W2:Y:S04]  /*3f80*/  LDL R181, [R1+0x4] ;  /* 0x0000040001b57983 */ /* 0x000ea80000100800 */
[----:B------:R-:W3:Y:S04]  /*3f90*/  LDL R186, [R1+0x8] ;  /* 0x0000080001ba7983 */ /* 0x000ee80000100800 */
[----:B------:R-:W4:Y:S01]  /*3fa0*/  LDL.LU R184, [R1+0xc] ;  /* 0x00000c0001b87983 */ /* 0x000f220000300800 */
[----:B------:R-:W-:Y:S01]  /*3fb0*/  @P2 IADD3 R180, PT, PT, R187, -0x1, RZ ;  /* 0xffffffffbbb42810 */ /* 0x000fe20007ffe0ff */
[----:B------:R-:W-:Y:S01]  /*3fc0*/  FADD.FTZ R9, R182, R185 ;  /* 0x000000b9b6097221 */ /* 0x000fe20000010000 */
[----:B------:R-:W-:Y:S01]  /*3fd0*/  ISETP.GE.U32.AND P3, PT, R13, 0x20, PT ;  /* 0x000000200d00780c */ /* 0x000fe20003f66070 */
[----:B0-----:R-:W-:Y:S01]  /*3fe0*/  FADD.FTZ R8, R183, R8 ;  /* 0x00000008b7087221 */ /* 0x001fe20000010000 */
[----:B------:R-:W-:Y:S01]  /*3ff0*/  ISETP.NE.AND P0, PT, RZ, UR8, PT ;  /* 0x00000008ff007c0c */ /* 0x000fe2000bf05270 */
[----:B------:R-:W-:Y:S01]  /*4000*/  FMUL.FTZ R9, R9, UR9 ;  /* 0x0000000909097c20 */ /* 0x000fe20008410000 */
[----:B------:R-:W-:Y:S01]  /*4010*/  BSSY.RECONVERGENT B1, `(.L_x_495) ;  /* 0x00001fa000017945 */ /* 0x000fe20003800200 */
[----:B-1----:R-:W-:-:S03]  /*4020*/  FMUL.FTZ R182, R8, UR9 ;  /* 0x0000000908b67c20 */ /* 0x002fc60008410000 */
[----:B------:R-:W-:Y:S01]  /*4030*/  FSEL R183, R9, RZ, !P0 ;  /* 0x000000ff09b77208 */ /* 0x000fe20004000000 */
[----:B--2---:R-:W-:-:S05]  /*4040*/  @P2 IMAD R180, R180, R181, RZ ;  /* 0x000000b5b4b42224 */ /* 0x004fca00078e02ff */
[----:B------:R-:W-:-:S04]  /*4050*/  @P2 SHF.R.S32.HI R181, RZ, 0x1f, R180 ;  /* 0x0000001fffb52819 */ /* 0x000fc800000114b4 */
[----:B------:R-:W-:Y:S01]  /*4060*/  @P2 LEA.HI R181, R181, R180, RZ, 0x3 ;  /* 0x000000b4b5b52211 */ /* 0x000fe200078f18ff */
[----:B------:R-:W-:-:S03]  /*4070*/  IMAD.MOV.U32 R180, RZ, RZ, RZ ;  /* 0x000000ffffb47224 */ /* 0x000fc600078e00ff */
[----:B---3--:R-:W-:Y:S02]  /*4080*/  @P2 LEA.HI.SX32 R180, R181, R186, 0x1d ;  /* 0x000000bab5b42211 */ /* 0x008fe400078feaff */
[----:B----4-:R-:W-:Y:S01]  /*4090*/  MOV R181, R184 ;  /* 0x000000b800b57202 */ /* 0x010fe20000000f00 */
[----:B------:R-:W-:Y:S06]  /*40a0*/  @!P3 BRA `(.L_x_496) ;  /* 0x0000001c00c0b947 */ /* 0x000fec0003800000 */
[----:B------:R-:W-:Y:S04]  /*40b0*/  BSSY.RECONVERGENT B2, `(.L_x_497) ;  /* 0x0000005000027945 */ /* 0x000fe80003800200 */
[----:B------:R-:W-:Y:S05]  /*40c0*/  @!P2 BRA `(.L_x_498) ;  /* 0x00000000000ca947 */ /* 0x000fea0003800000 */
[----:B------:R-:W0:Y:S02]  /*40d0*/  LDC.64 R8, c[0x0][0x390] ;  /* 0x0000e400ff087b82 */ /* 0x000e240000000a00 */
[----:B0-----:R-:W-:-:S05]  /*40e0*/  IMAD.WIDE.U32 R8, R180, 0x10, R8 ;  /* 0x00000010b4087825 */ /* 0x001fca00078e0008 */
[----:B------:R0:W5:Y:S02]  /*40f0*/  LDG.E.128 R84, desc[UR6][R8.64] ;  /* 0x0000000608547981 */ /* 0x000164000c1e1d00 */
.L_x_498:
[----:B------:R-:W-:Y:S05]  /*4100*/  BSYNC.RECONVERGENT B2 ;  /* 0x0000000000027941 */ /* 0x000fea0003800200 */
.L_x_497:
        /* <DEDUP_REMOVED lines=11> */
[----:B0-----:R-:W-:Y:S01]  /*41c0*/  FFMA.FTZ R8, R0, R182, R183 ;  /* 0x000000b600087223 */ /* 0x001fe200000100b7 */
[----:B------:R-:W-:Y:S02]  /*41d0*/  ISETP.GT.AND P0, PT, R11, RZ, PT ;  /* 0x000000ff0b00720c */ /* 0x000fe40003f04270 */
[----:B-----5:R-:W-:Y:S01]  /*41e0*/  SHF.L.U32 R9, R84, 0x10, RZ ;  /* 0x0000001054097819 */ /* 0x020fe200000006ff */
[----:B------:R-:W-:-:S04]  /*41f0*/  FADD.FTZ R8, R234, -R8 ;  /* 0x80000008ea087221 */ /* 0x000fc80000010000 */
[----:B------:R-:W-:-:S05]  /*4200*/  FMUL.FTZ R8, R10, R8 ;  /* 0x000000080a087220 */ /* 0x000fca0000410000 */
[----:B------:R-:W-:-:S05]  /*4210*/  FSEL R8, R8, RZ, P0 ;  /* 0x000000ff08087208 */ /* 0x000fca0000000000 */
[----:B------:R-:W-:-:S04]  /*4220*/  FMUL.FTZ R8, R8, UR12 ;  /* 0x0000000c08087c20 */ /* 0x000fc80008410000 */
[----:B------:R-:W-:Y:S01]  /*4230*/  FFMA.FTZ R112, R8, R9, R112 ;  /* 0x0000000908707223 */ /* 0x000fe20000010070 */
[----:B------:R-:W-:-:S05]  /*4240*/  SHF.L.U32 R9, R32, 0x10, RZ ;  /* 0x0000001020097819 */ /* 0x000fca00000006ff */
[----:B------:R-:W-:-:S05]  /*4250*/  FMUL.FTZ R8, R8, R9 ;  /* 0x0000000908087220 */ /* 0x000fca0000410000 */
[----:B------:R-:W-:-:S04]  /*4260*/  F2FP.BF16.F32.PACK_AB R8, RZ, R8 ;  /* 0x00000008ff08723e */ /* 0x000fc800000010ff */
[----:B------:R-:W-:-:S07]  /*4270*/  PRMT R156, R8, 0x7610, R156 ;  /* 0x00007610089c7816 */ /* 0x000fce000000009c */
.L_x_503:
[----:B------:R-:W-:Y:S05]  /*4280*/  BSYNC.RECONVERGENT B3 ;  /* 0x0000000000037941 */ /* 0x000fea0003800200 */
.L_x_502:
[----:B------:R-:W-:Y:S04]  /*4290*/  BSSY.RECONVERGENT B3, `(.L_x_504) ;  /* 0x0000010000037945 */ /* 0x000fe80003800200 */
[----:B------:R-:W-:Y:S05]  /*42a0*/  @!P2 BRA `(.L_x_505) ;  /* 0x000000000038a947 */ /* 0x000fea0003800000 */
[----:B------:R-:W2:Y:S01]  /*42b0*/  LDL R186, [R1+0x94] ;  /* 0x0000940001ba7983 */ /* 0x000ea20000100800 */
[----:B0-----:R-:W-:Y:S01]  /*42c0*/  FFMA.FTZ R8, R23, R182, R183 ;  /* 0x000000b617087223 */ /* 0x001fe200000100b7 */
[----:B------:R-:W-:Y:S02]  /*42d0*/  ISETP.GT.AND P0, PT, R11, RZ, PT ;  /* 0x000000ff0b00720c */ /* 0x000fe40003f04270 */
[----:B-----5:R-:W-:Y:S01]  /*42e0*/  PRMT R9, R84, 0x7632, R9 ;  /* 0x0000763254097816 */ /* 0x020fe20000000009 */
[----:B------:R-:W-:-:S03]  /*42f0*/  FADD.FTZ R8, R241, -R8 ;  /* 0x80000008f1087221 */ /* 0x000fc60000010000 */
[----:B------:R-:W-:Y:S01]  /*4300*/  SHF.L.U32 R9, R9, 0x10, RZ ;  /* 0x0000001009097819 */ /* 0x000fe200000006ff */
[----:B------:R-:W-:-:S05]  /*4310*/  FMUL.FTZ R8, R10, R8 ;  /* 0x000000080a087220 */ /* 0x000fca0000410000 */
[----:B------:R-:W-:-:S05]  /*4320*/  FSEL R8, R8, RZ, P0 ;  /* 0x000000ff08087208 */ /* 0x000fca0000000000 */
[----:B------:R-:W-:-:S04]  /*4330*/  FMUL.FTZ R8, R8, UR12 ;  /* 0x0000000c08087c20 */ /* 0x000fc80008410000 */
[----:B------:R-:W-:Y:S01]  /*4340*/  FFMA.FTZ R113, R8, R9, R113 ;  /* 0x0000000908717223 */ /* 0x000fe20000010071 */
[----:B--2---:R-:W-:-:S04]  /*4350*/  IMAD.U32 R9, R186, 0x10000, RZ ;  /* 0x00010000ba097824 */ /* 0x004fc800078e00ff */
[----:B------:R-:W-:-:S05]  /*4360*/  FMUL.FTZ R8, R8, R9 ;  /* 0x0000000908087220 */ /* 0x000fca0000410000 */
[----:B------:R-:W-:-:S04]  /*4370*/  F2FP.BF16.F32.PACK_AB R8, RZ, R8 ;  /* 0x00000008ff08723e */ /* 0x000fc800000010ff */
[----:B------:R-:W-:-:S07]  /*4380*/  PRMT R156, R156, 0x5410, R8 ;  /* 0x000054109c9c7816 */ /* 0x000fce0000000008 */
.L_x_505:
[----:B------:R-:W-:Y:S05]  /*4390*/  BSYNC.RECONVERGENT B3 ;  /* 0x0000000000037941 */ /* 0x000fea0003800200 */
.L_x_504:
[----:B------:R-:W-:Y:S04]  /*43a0*/  BSSY.RECONVERGENT B3, `(.L_x_506) ;  /* 0x000000f000037945 */ /* 0x000fe80003800200 */
[----:B------:R-:W-:Y:S05]  /*43b0*/  @!P2 BRA `(.L_x_507) ;  /* 0x000000000034a947 */ /* 0x000fea0003800000 */
[----:B0-----:R-:W2:Y:S01]  /*43c0*/  LDL R9, [R1] ;  /* 0x0000000001097983 */ /* 0x001ea20000100800 */
[----:B------:R-:W-:Y:S01]  /*43d0*/  FFMA.FTZ R8, R7, R182, R183 ;  /* 0x000000b607087223 */ /* 0x000fe200000100b7 */
[----:B------:R-:W-:-:S03]  /*43e0*/  ISETP.GT.AND P0, PT, R11, RZ, PT ;  /* 0x000000ff0b00720c */ /* 0x000fc60003f04270 */
[----:B--2---:R-:W-:Y:S01]  /*43f0*/  FADD.FTZ R8, R9, -R8 ;  /* 0x8000000809087221 */ /* 0x004fe20000010000 */
[----:B-----5:R-:W-:-:S03]  /*4400*/  SHF.L.U32 R9, R85, 0x10, RZ ;  /* 0x0000001055097819 */ /* 0x020fc600000006ff */
        /* <DEDUP_REMOVED lines=8> */
.L_x_507:
[----:B------:R-:W-:Y:S05]  /*4490*/  BSYNC.RECONVERGENT B3 ;  /* 0x0000000000037941 */ /* 0x000fea0003800200 */
.L_x_506:
        /* <DEDUP_REMOVED lines=12> */
[----:B--2---:R-:W-:-:S05]  /*4560*/  SHF.L.U32 R9, R186, 0x10, RZ ;  /* 0x00000010ba097819 */ /* 0x004fca00000006ff */
[----:B------:R-:W-:-:S05]  /*4570*/  FMUL.FTZ R8, R8, R9 ;  /* 0x0000000908087220 */ /* 0x000fca0000410000 */
[----:B------:R-:W-:-:S04]  /*4580*/  F2FP.BF16.F32.PACK_AB R8, RZ, R8 ;  /* 0x00000008ff08723e */ /* 0x000fc800000010ff */
[----:B------:R-:W-:-:S07]  /*4590*/  PRMT R157, R157, 0x5410, R8 ;  /* 0x000054109d9d7816 */ /* 0x000fce0000000008 */
.L_x_509:
[----:B------:R-:W-:Y:S05]  /*45a0*/  BSYNC.RECONVERGENT B3 ;  /* 0x0000000000037941 */ /* 0x000fea0003800200 */
.L_x_508:
        /* <DEDUP_REMOVED lines=14> */
.L_x_511:
[----:B------:R-:W-:Y:S05]  /*4690*/  BSYNC.RECONVERGENT B3 ;  /* 0x0000000000037941 */ /* 0x000fea0003800200 */
.L_x_510:
[----:B------:R-:W-:Y:S04]  /*46a0*/  BSSY.RECONVERGENT B3, `(.L_x_512) ;  /* 0x0000010000037945 */ /* 0x000fe80003800200 */
[----:B------:R-:W-:Y:S05]  /*46b0*/  @!P2 BRA `(.L_x_513) ;  /* 0x000000000038a947 */ /* 0x000fea0003800000 */
[----:B------:R-:W2:Y:S01]  /*46c0*/  LDL R186, [R1+0x9c] ;  /* 0x00009c0001ba7983 */ /* 0x000ea20000100800 */
[----:B0-----:R-:W-:Y:S01]  /*46d0*/  FFMA.FTZ R8, R218, R182, R183 ;  /* 0x000000b6da087223 */ /* 0x001fe200000100b7 */
[----:B------:R-:W-:Y:S02]  /*46e0*/  ISETP.GT.AND P0, PT, R11, RZ, PT ;  /* 0x000000ff0b00720c */ /* 0x000fe40003f04270 */
[----:B-----5:R-:W-:Y:S01]  /*46f0*/  PRMT R9, R86, 0x7632, R9 ;  /* 0x0000763256097816 */ /* 0x020fe20000000009 */
[----:B------:R-:W-:-:S04]  /*4700*/  FADD.FTZ R8, R217, -R8 ;  /* 0x80000008d9087221 */ /* 0x000fc80000010000 */
[----:B------:R-:W-:Y:S01]  /*4710*/  FMUL.FTZ R8, R10, R8 ;  /* 0x000000080a087220 */ /* 0x000fe20000410000 */
[----:B------:R-:W-:-:S04]  /*4720*/  IMAD.U32 R9, R9, 0x10000, RZ ;  /* 0x0001000009097824 */ /* 0x000fc800078e00ff */
[----:B------:R-:W-:-:S05]  /*4730*/  FSEL R8, R8, RZ, P0 ;  /* 0x000000ff08087208 */ /* 0x000fca0000000000 */
[----:B------:R-:W-:-:S04]  /*4740*/  FMUL.FTZ R8, R8, UR12 ;  /* 0x0000000c08087c20 */ /* 0x000fc80008410000 */
[----:B------:R-:W-:Y:S01]  /*4750*/  FFMA.FTZ R117, R8, R9, R117 ;  /* 0x0000000908757223 */ /* 0x000fe20000010075 */
[----:B--2---:R-:W-:-:S05]  /*4760*/  SHF.L.U32 R9, R186, 0x10, RZ ;  /* 0x00000010ba097819 */ /* 0x004fca00000006ff */
[----:B------:R-:W-:-:S05]  /*4770*/  FMUL.FTZ R8, R8, R9 ;  /* 0x0000000908087220 */ /* 0x000fca0000410000 */
[----:B------:R-:W-:-:S04]  /*4780*/  F2FP.BF16.F32.PACK_AB R8, RZ, R8 ;  /* 0x00000008ff08723e */ /* 0x000fc800000010ff */
[----:B------:R-:W-:-:S07]  /*4790*/  PRMT R158, R158, 0x5410, R8 ;  /* 0x000054109e9e7816 */ /* 0x000fce0000000008 */
.L_x_513:
[----:B------:R-:W-:Y:S05]  /*47a0*/  BSYNC.RECONVERGENT B3 ;  /* 0x0000000000037941 */ /* 0x000fea0003800200 */
.L_x_512:
        /* <DEDUP_REMOVED lines=14> */
.L_x_515:
[----:B------:R-:W-:Y:S05]  /*4890*/  BSYNC.RECONVERGENT B3 ;  /* 0x0000000000037941 */ /* 0x000fea0003800200 */
.L_x_514:
        /* <DEDUP_REMOVED lines=14> */
[----:B------:R-:W-:Y:S01]  /*4980*/  PRMT R159, R159, 0x5410, R8 ;  /* 0x000054109f9f7816 */ /* 0x000fe20000000008 */
[----:B------:R-:W-:Y:S06]  /*4990*/  BRA `(.L_x_516) ;  /* 0x0000001400587947 */ /* 0x000fec0003800000 */
.L_x_501:
[----:B------:R-:W2:Y:S04]  /*49a0*/  LDL R220, [R1+0x94] ;  /* 0x0000940001dc7983 */ /* 0x000ea80000100800 */
[----:B------:R-:W3:Y:S04]  /*49b0*/  LDL R219, [R1] ;  /* 0x0000000001db7983 */ /* 0x000ee80000100800 */
[----:B------:R-:W4:Y:S04]  /*49c0*/  LDL R187, [R1+0x98] ;  /* 0x0000980001bb7983 */ /* 0x000f280000100800 */
[----:B------:R-:W4:Y:S01]  /*49d0*/  LDL R191, [R1+0x9c] ;  /* 0x00009c0001bf7983 */ /* 0x000f220000100800 */
[----:B0-----:R-:W-:Y:S01]  /*49e0*/  FFMA.FTZ R8, R23, R182, R183 ;  /* 0x000000b617087223 */ /* 0x001fe200000100b7 */
[----:B------:R-:W0:Y:S03]  /*49f0*/  @P2 LDC R165, c[0x0][0x40c] ;  /* 0x00010300ffa52b82 */ /* 0x000e260000000800 */
[----:B------:R-:W-:-:S05]  /*4a00*/  FADD.FTZ R164, R241, -R8 ;  /* 0x80000008f1a47221 */ /* 0x000fca0000010000 */
[----:B------:R-:W1:Y:S01]  /*4a10*/  @P2 LDC R8, c[0x0][0x40c] ;  /* 0x00010300ff082b82 */ /* 0x000e620000000800 */
[----:B------:R-:W-:Y:S01]  /*4a20*/  FFMA.FTZ R9, R0, R182, R183 ;  /* 0x000000b600097223 */ /* 0x000fe200000100b7 */
[----:B-----5:R-:W-:Y:S01]  /*4a30*/  FMUL.FTZ R164, R10, R164 ;  /* 0x000000a40aa47220 */ /* 0x020fe20000410000 */
[----:B------:R-:W-:Y:S02]  /*4a40*/  ISETP.GT.AND P0, PT, R11, RZ, PT ;  /* 0x000000ff0b00720c */ /* 0x000fe40003f04270 */
[----:B------:R-:W-:Y:S01]  /*4a50*/  FADD.FTZ R9, R234, -R9 ;  /* 0x80000009ea097221 */ /* 0x000fe20000010000 */
[----:B------:R-:W-:Y:S02]  /*4a60*/  @P2 PRMT R166, R84, 0x7632, R166 ;  /* 0x0000763254a62816 */ /* 0x000fe400000000a6 */
[----:B------:R-:W-:Y:S01]  /*4a70*/  FSEL R164, R164, RZ, P0 ;  /* 0x000000ffa4a47208 */ /* 0x000fe20000000000 */
[----:B------:R-:W-:Y:S01]  /*4a80*/  FMUL.FTZ R9, R10, R9 ;  /* 0x000000090a097220 */ /* 0x000fe20000410000 */
[----:B------:R-:W-:-:S04]  /*4a90*/  @P2 SHF.L.U32 R166, R166, 0x10, RZ ;  /* 0x00000010a6a62819 */ /* 0x000fc800000006ff */
[----:B------:R-:W-:Y:S01]  /*4aa0*/  FSEL R9, R9, RZ, P0 ;  /* 0x000000ff09097208 */ /* 0x000fe20000000000 */
[----:B0-----:R-:W-:-:S04]  /*4ab0*/  @P2 FMUL.FTZ R165, R165, R164 ;  /* 0x000000a4a5a52220 */ /* 0x001fc80000410000 */
[----:B------:R-:W-:Y:S01]  /*4ac0*/  @P2 FFMA.FTZ R113, R165, R166, R113 ;  /* 0x000000a6a5712223 */ /* 0x000fe20000010071 */
[----:B-1----:R-:W-:Y:S01]  /*4ad0*/  @P2 FMUL.FTZ R166, R8, R9 ;  /* 0x0000000908a62220 */ /* 0x002fe20000410000 */
[----:B------:R-:W-:Y:S01]  /*4ae0*/  @P2 IMAD.U32 R8, R84, 0x10000, RZ ;  /* 0x0001000054082824 */ /* 0x000fe200078e00ff */
[----:B------:R-:W-:-:S03]  /*4af0*/  @P2 SHF.L.U32 R186, R32, 0x10, RZ ;  /* 0x0000001020ba2819 */ /* 0x000fc600000006ff */
[-C--:B------:R-:W-:Y:S02]  /*4b00*/  @P2 FFMA.FTZ R112, R8, R166.reuse, R112 ;  /* 0x000000a608702223 */ /* 0x080fe40000010070 */
[----:B------:R-:W0:Y:S01]  /*4b10*/  @P2 LDC R8, c[0x0][0x40c] ;  /* 0x00010300ff082b82 */ /* 0x000e220000000800 */
[----:B------:R-:W-:-:S05]  /*4b20*/  @P2 FMUL.FTZ R166, R186, R166 ;  /* 0x000000a6baa62220 */ /* 0x000fca0000410000 */
[----:B------:R-:W-:-:S04]  /*4b30*/  @P2 F2FP.BF16.F32.PACK_AB R166, RZ, R166 ;  /* 0x000000a6ffa6223e */ /* 0x000fc800000010ff */
[----:B------:R-:W-:Y:S02]  /*4b40*/  @P2 PRMT R156, R166, 0x7610, R156 ;  /* 0x00007610a69c2816 */ /* 0x000fe4000000009c */
[----:B------:R-:W1:Y:S01]  /*4b50*/  @P2 LDC R166, c[0x0][0x40c] ;  /* 0x00010300ffa62b82 */ /* 0x000e620000000800 */
[----:B------:R-:W-:-:S04]  /*4b60*/  FFMA.FTZ R186, R196, R182, R183 ;  /* 0x000000b6c4ba7223 */ /* 0x000fc800000100b7 */
[----:B------:R-:W-:Y:S01]  /*4b70*/  FADD.FTZ R186, R235, -R186 ;  /* 0x800000baebba7221 */ /* 0x000fe20000010000 */
[----:B------:R-:W-:Y:S02]  /*4b80*/  F2FP.BF16.F32.PACK_AB R164, R164, R9 ;  /* 0x00000009a4a4723e */ /* 0x000fe400000010ff */
[----:B--2---:R-:W-:-:S05]  /*4b90*/  @P2 SHF.L.U32 R167, R220, 0x10, RZ ;  /* 0x00000010dca72819 */ /* 0x004fca00000006ff */
[----:B------:R-:W-:Y:S01]  /*4ba0*/  @P2 FMUL.FTZ R167, R167, R165 ;  /* 0x000000a5a7a72220 */ /* 0x000fe20000410000 */
[----:B------:R-:W-:-:S04]  /*4bb0*/  FFMA.FTZ R165, R7, R182, R183 ;  /* 0x000000b607a57223 */ /* 0x000fc800000100b7 */
[----:B---3--:R-:W-:Y:S01]  /*4bc0*/  FADD.FTZ R165, R219, -R165 ;  /* 0x800000a5dba57221 */ /* 0x008fe20000010000 */
[----:B------:R-:W-:-:S03]  /*4bd0*/  @P2 F2FP.BF16.F32.PACK_AB R167, RZ, R167 ;  /* 0x000000a7ffa7223e */ /* 0x000fc600000010ff */
[----:B------:R-:W-:Y:S01]  /*4be0*/  FMUL.FTZ R165, R10, R165 ;  /* 0x000000a50aa57220 */ /* 0x000fe20000410000 */
[----:B------:R-:W-:-:S04]  /*4bf0*/  @P2 PRMT R156, R156, 0x5410, R167 ;  /* 0x000054109c9c2816 */ /* 0x000fc800000000a7 */
[----:B------:R-:W-:Y:S02]  /*4c00*/  FSEL R167, R165, RZ, P0 ;  /* 0x000000ffa5a77208 */ /* 0x000fe40000000000 */
[----:B------:R-:W-:-:S03]  /*4c10*/  @P2 SHF.L.U32 R165, R85, 0x10, RZ ;  /* 0x0000001055a52819 */ /* 0x000fc600000006ff */
[----:B0-----:R-:W-:-:S04]  /*4c20*/  @P2 FMUL.FTZ R8, R8, R167 ;  /* 0x000000a708082220 */ /* 0x001fc80000410000 */
[----:B------:R-:W-:Y:S01]  /*4c30*/  @P2 FFMA.FTZ R114, R165, R8, R114 ;  /* 0x00000008a5722223 */ /* 0x000fe20000010072 */
[----:B------:R-:W-:Y:S01]  /*4c40*/  FMUL.FTZ R165, R10, R186 ;  /* 0x000000ba0aa57220 */ /* 0x000fe20000410000 */
[----:B------:R-:W-:-:S04]  /*4c50*/  @P2 SHF.L.U32 R186, R33, 0x10, RZ ;  /* 0x0000001021ba2819 */ /* 0x000fc800000006ff */
[----:B------:R-:W-:Y:S01]  /*4c60*/  FSEL R165, R165, RZ, P0 ;  /* 0x000000ffa5a57208 */ /* 0x000fe20000000000 */
[----:B------:R-:W-:Y:S01]  /*4c70*/  @P2 FMUL.FTZ R8, R186, R8 ;  /* 0x00000008ba082220 */ /* 0x000fe20000410000 */
[----:B------:R-:W-:-:S03]  /*4c80*/  @P2 PRMT R186, R85, 0x7632, R186 ;  /* 0x0000763255ba2816 */ /* 0x000fc600000000ba */
[----:B-1----:R-:W-:Y:S01]  /*4c90*/  @P2 FMUL.FTZ R166, R166, R165 ;  /* 0x000000a5a6a62220 */ /* 0x002fe20000410000 */
[----:B------:R-:W-:-:S05]  /*4ca0*/  @P2 SHF.L.U32 R186, R186, 0x10, RZ ;  /* 0x00000010baba2819 */ /* 0x000fca00000006ff */
[----:B------:R-:W-:Y:S01]  /*4cb0*/  @P2 FFMA.FTZ R115, R166, R186, R115 ;  /* 0x000000baa6732223 */ /* 0x000fe20000010073 */
[----:B----4-:R-:W-:Y:S02]  /*4cc0*/  @P2 SHF.L.U32 R186, R187, 0x10, RZ ;  /* 0x00000010bbba2819 */ /* 0x010fe400000006ff */
[----:B------:R-:W0:Y:S03]  /*4cd0*/  @P2 LDC R187, c[0x0][0x40c] ;  /* 0x00010300ffbb2b82 */ /* 0x000e260000000800 */
[----:B------:R-:W-:Y:S01]  /*4ce0*/  @P2 FMUL.FTZ R166, R186, R166 ;  /* 0x000000a6baa62220 */ /* 0x000fe20000410000 */
[----:B------:R-:W-:-:S04]  /*4cf0*/  FFMA.FTZ R186, R6, R182, R183 ;  /* 0x000000b606ba7223 */ /* 0x000fc800000100b7 */
[----:B------:R-:W-:Y:S01]  /*4d00*/  FADD.FTZ R186, R252, -R186 ;  /* 0x800000bafcba7221 */ /* 0x000fe20000010000 */
[----:B------:R-:W-:-:S03]  /*4d10*/  @P2 F2FP.BF16.F32.PACK_AB R8, RZ, R8 ;  /* 0x00000008ff08223e */ /* 0x000fc600000010ff */
[----:B------:R-:W-:Y:S01]  /*4d20*/  FMUL.FTZ R186, R10, R186 ;  /* 0x000000ba0aba7220 */ /* 0x000fe20000410000 */
[----:B------:R-:W-:Y:S02]  /*4d30*/  @P2 F2FP.BF16.F32.PACK_AB R166, RZ, R166 ;  /* 0x000000a6ffa6223e */ /* 0x000fe400000010ff */
[----:B------:R-:W-:Y:S02]  /*4d40*/  @P2 PRMT R157, R8, 0x7610, R157 ;  /* 0x00007610089d2816 */ /* 0x000fe4000000009d */
[----:B------:R-:W-:Y:S02]  /*4d50*/  FSEL R186, R186, RZ, P0 ;  /* 0x000000ffbaba7208 */ /* 0x000fe40000000000 */
[----:B------:R-:W-:Y:S01]  /*4d60*/  @P2 PRMT R157, R157, 0x5410, R166 ;  /* 0x000054109d9d2816 */ /* 0x000fe200000000a6 */
[----:B------:R-:W-:Y:S02]  /*4d70*/  @P2 IMAD.U32 R166, R86, 0x10000, RZ ;  /* 0x0001000056a62824 */ /* 0x000fe400078e00ff */
[----:B0-----:R-:W-:-:S02]  /*4d80*/  @P2 FMUL.FTZ R8, R187, R186 ;  /* 0x000000babb082220 */ /* 0x001fc40000410000 */
[----:B------:R-:W0:Y:S02]  /*4d90*/  @P2 LDC R187, c[0x0][0x40c] ;  /* 0x00010300ffbb2b82 */ /* 0x000e240000000800 */
[----:B------:R-:W-:Y:S01]  /*4da0*/  @P2 FFMA.FTZ R116, R166, R8, R116 ;  /* 0x00000008a6742223 */ /* 0x000fe20000010074 */
[----:B------:R-:W-:-:S05]  /*4db0*/  @P2 SHF.L.U32 R166, R34, 0x10, RZ ;  /* 0x0000001022a62819 */ /* 0x000fca00000006ff */
[----:B------:R-:W-:-:S05]  /*4dc0*/  @P2 FMUL.FTZ R8, R166, R8 ;  /* 0x00000008a6082220 */ /* 0x000fca0000410000 */
[----:B------:R-:W-:-:S04]  /*4dd0*/  @P2 F2FP.BF16.F32.PACK_AB R8, RZ, R8 ;  /* 0x00000008ff08223e */ /* 0x000fc800000010ff */
[----:B------:R-:W-:Y:S01]  /*4de0*/  @P2 PRMT R158, R8, 0x7610, R158 ;  /* 0x00007610089e2816 */ /* 0x000fe2000000009e */
[----:B------:R-:W-:-:S04]  /*4df0*/  FFMA.FTZ R8, R218, R182, R183 ;  /* 0x000000b6da087223 */ /* 0x000fc800000100b7 */
[----:B------:R-:W-:-:S04]  /*4e00*/  FADD.FTZ R8, R217, -R8 ;  /* 0x80000008d9087221 */ /* 0x000fc80000010000 */
[----:B------:R-:W-:-:S05]  /*4e10*/  FMUL.FTZ R8, R10, R8 ;  /* 0x000000080a087220 */ /* 0x000fca0000410000 */
[----:B------:R-:W-:Y:S02]  /*4e20*/  FSEL R166, R8, RZ, P0 ;  /* 0x000000ff08a67208 */ /* 0x000fe40000000000 */
[----:B------:R-:W-:-:S03]  /*4e30*/  @P2 PRMT R8, R86, 0x7632, R8 ;  /* 0x0000763256082816 */ /* 0x000fc60000000008 */
[----:B0-----:R-:W-:Y:S01]  /*4e40*/  @P2 FMUL.FTZ R187, R187, R166 ;  /* 0x000000a6bbbb2220 */ /* 0x001fe20000410000 */
[----:B------:R-:W-:-:S05]  /*4e50*/  @P2 SHF.L.U32 R8, R8, 0x10, RZ ;  /* 0x0000001008082819 */ /* 0x000fca00000006ff */
[----:B------:R-:W-:Y:S01]  /*4e60*/  @P2 FFMA.FTZ R117, R187, R8, R117 ;  /* 0x00000008bb752223 */ /* 0x000fe20000010075 */
[----:B------:R-:W-:-:S05]  /*4e70*/  @P2 SHF.L.U32 R8, R191, 0x10, RZ ;  /* 0x00000010bf082819 */ /* 0x000fca00000006ff */
[----:B------:R-:W-:-:S05]  /*4e80*/  @P2 FMUL.FTZ R8, R8, R187 ;  /* 0x000000bb08082220 */ /* 0x000fca0000410000 */
[----:B------:R-:W-:-:S04]  /*4e90*/  @P2 F2FP.BF16.F32.PACK_AB R8, RZ, R8 ;  /* 0x00000008ff08223e */ /* 0x000fc800000010ff */
[----:B------:R-:W-:Y:S02]  /*4ea0*/  @P2 PRMT R158, R158, 0x5410, R8 ;  /* 0x000054109e9e2816 */ /* 0x000fe40000000008 */
[----:B------:R-:W0:Y:S01]  /*4eb0*/  @P2 LDC R8, c[0x0][0x40c] ;  /* 0x00010300ff082b82 */ /* 0x000e220000000800 */
[----:B------:R-:W-:-:S04]  /*4ec0*/  FFMA.FTZ R187, R18, R182, R183 ;  /* 0x000000b612bb7223 */ /* 0x000fc800000100b7 */
[----:B------:R-:W-:-:S04]  /*4ed0*/  FADD.FTZ R187, R245, -R187 ;  /* 0x800000bbf5bb7221 */ /* 0x000fc80000010000 */
[----:B------:R-:W-:-:S05]  /*4ee0*/  FMUL.FTZ R187, R10, R187 ;  /* 0x000000bb0abb7220 */ /* 0x000fca0000410000 */
[----:B------:R-:W-:Y:S02]  /*4ef0*/  FSEL R191, R187, RZ, P0 ;  /* 0x000000ffbbbf7208 */ /* 0x000fe40000000000 */
[----:B------:R-:W-:Y:S02]  /*4f00*/  @P2 SHF.L.U32 R187, R87, 0x10, RZ ;  /* 0x0000001057bb2819 */ /* 0x000fe400000006ff */
[----:B------:R-:W-:Y:S01]  /*4f10*/  F2FP.BF16.F32.PACK_AB R165, R165, R167 ;  /* 0x000000a7a5a5723e */ /* 0x000fe200000010ff */
[----:B------:R-:W-:Y:S01]  /*4f20*/  FFMA.FTZ R167, R216, R182, R183 ;  /* 0x000000b6d8a77223 */ /* 0x000fe200000100b7 */
[----:B0-----:R-:W-:-:S03]  /*4f30*/  @P2 FMUL.FTZ R8, R8, R191 ;  /* 0x000000bf08082220 */ /* 0x001fc60000410000 */
[----:B------:R-:W-:Y:S01]  /*4f40*/  FADD.FTZ R167, R215, -R167 ;  /* 0x800000a7d7a77221 */ /* 0x000fe20000010000 */
[----:B------:R-:W-:Y:S01]  /*4f50*/  @P2 FFMA.FTZ R118, R187, R8, R118 ;  /* 0x00000008bb762223 */ /* 0x000fe20000010076 */
[----:B------:R-:W-:Y:S02]  /*4f60*/  @P2 SHF.L.U32 R187, R35, 0x10, RZ ;  /* 0x0000001023bb2819 */ /* 0x000fe400000006ff */
[----:B------:R-:W-:-:S03]  /*4f70*/  FMUL.FTZ R167, R10, R167 ;  /* 0x000000a70aa77220 */ /* 0x000fc60000410000 */
[----:B------:R-:W-:-:S05]  /*4f80*/  @P2 FMUL.FTZ R8, R187, R8 ;  /* 0x00000008bb082220 */ /* 0x000fca0000410000 */
[----:B------:R-:W-:Y:S02]  /*4f90*/  @P2 F2FP.BF16.F32.PACK_AB R9, RZ, R8 ;  /* 0x00000008ff09223e */ /* 0x000fe400000010ff */
[----:B------:R-:W-:Y:S02]  /*4fa0*/  FSEL R8, R167, RZ, P0 ;  /* 0x000000ffa7087208 */ /* 0x000fe40000000000 */
[----:B------:R-:W-:Y:S02]  /*4fb0*/  F2FP.BF16.F32.PACK_AB R166, R166, R186 ;  /* 0x000000baa6a6723e */ /* 0x000fe400000010ff */
[----:B------:R-:W-:Y:S02]  /*4fc0*/  @P2 PRMT R159, R9, 0x7610, R159 ;  /* 0x00007610099f2816 */ /* 0x000fe4000000009f */
[----:B------:R-:W-:Y:S01]  /*4fd0*/  F2FP.BF16.F32.PACK_AB R167, R8, R191 ;  /* 0x000000bf08a7723e */ /* 0x000fe200000010ff */
[----:B------:R-:W-:Y:S06]  /*4fe0*/  @!P2 BRA `(.L_x_516) ;  /* 0x0000000c00c4a947 */ /* 0x000fec0003800000 */
[----:B------:R-:W2:Y:S01]  /*4ff0*/  LDL R219, [R1+0xa0] ;  /* 0x0000a00001db7983 */ /* 0x000ea20000100800 */
[----:B------:R-:W-:Y:S01]  /*5000*/  PRMT R9, R87, 0x7632, R9 ;  /* 0x0000763257097816 */ /* 0x000fe20000000009 */
[----:B------:R-:W-:-:S03]  /*5010*/  FMUL.FTZ R8, R8, UR12 ;  /* 0x0000000c08087c20 */ /* 0x000fc60008410000 */
[----:B------:R-:W-:-:S05]  /*5020*/  SHF.L.U32 R9, R9, 0x10, RZ ;  /* 0x0000001009097819 */ /* 0x000fca00000006ff */
[----:B------:R-:W-:Y:S01]  /*5030*/  FFMA.FTZ R119, R8, R9, R119 ;  /* 0x0000000908777223 */ /* 0x000fe20000010077 */
[----:B--2---:R-:W-:-:S04]  /*5040*/  IMAD.U32 R9, R219, 0x10000, RZ ;  /* 0x00010000db097824 */ /* 0x004fc800078e00ff */
[----:B------:R-:W-:-:S05]  /*5050*/  FMUL.FTZ R8, R9, R8 ;  /* 0x0000000809087220 */ /* 0x000fca0000410000 */
[----:B------:R-:W-:-:S04]  /*5060*/  F2FP.BF16.F32.PACK_AB R8, RZ, R8 ;  /* 0x00000008ff08723e */ /* 0x000fc800000010ff */
[----:B------:R-:W-:Y:S01]  /*5070*/  PRMT R159, R159, 0x5410, R8 ;  /* 0x000054109f9f7816 */ /* 0x000fe20000000008 */
[----:B------:R-:W-:Y:S06]  /*5080*/  BRA `(.L_x_516) ;  /* 0x0000000c009c7947 */ /* 0x000fec0003800000 */
.L_x_500:
[----:B------:R-:W-:Y:S02]  /*5090*/  MOV R184, UR20 ;  /* 0x0000001400b87c02 */ /* 0x000fe40008000f00 */
[----:B------:R-:W-:Y:S02]  /*50a0*/  MOV R185, UR21 ;  /* 0x0000001500b97c02 */ /* 0x000fe40008000f00 */
[----:B------:R-:W-:-:S04]  /*50b0*/  ISETP.NE.U32.AND P0, PT, R184, RZ, PT ;  /* 0x000000ffb800720c */ /* 0x000fc80003f05070 */
[----:B------:R-:W-:-:S13]  /*50c0*/  ISETP.NE.AND.EX P0, PT, R185, RZ, PT, P0 ;  /* 0x000000ffb900720c */ /* 0x000fda0003f05300 */
[----:B------:R-:W-:Y:S05]  /*50d0*/  @P0 BRA `(.L_x_517) ;  /* 0x0000000400bc0947 */ /* 0x000fea0003800000 */
[----:B------:R-:W2:Y:S04]  /*50e0*/  LDL R191, [R1+0x94] ;  /* 0x0000940001bf7983 */ /* 0x000ea80000100800 */
[----:B------:R-:W3:Y:S01]  /*50f0*/  LDL R186, [R1] ;  /* 0x0000000001ba7983 */ /* 0x000ee20000100800 */
[----:B------:R-:W-:-:S03]  /*5100*/  ISETP.GT.AND P0, PT, R11, RZ, PT ;  /* 0x000000ff0b00720c */ /* 0x000fc60003f04270 */
[----:B------:R-:W4:Y:S01]  /*5110*/  LDL R187, [R1+0x98] ;  /* 0x0000980001bb7983 */ /* 0x000f220000100800 */
[----:B0----5:R-:W-:-:S09]  /*5120*/  SHF.L.U32 R8, R152, 0x10, RZ ;  /* 0x0000001098087819 */ /* 0x021fd200000006ff */
[----:B------:R-:W-:-:S04]  /*5130*/  @P0 FFMA.FTZ R9, R0, R182, R183 ;  /* 0x000000b600090223 */ /* 0x000fc800000100b7 */
[----:B------:R-:W-:-:S04]  /*5140*/  @P0 FADD.FTZ R9, R234, -R9 ;  /* 0x80000009ea090221 */ /* 0x000fc80000010000 */
[----:B------:R-:W-:Y:S02]  /*5150*/  @P0 FFMA.FTZ R8, R10, R9, R8 ;  /* 0x000000090a080223 */ /* 0x000fe40000010008 */
[----:B------:R-:W0:Y:S02]  /*5160*/  @P2 LDC R9, c[0x0][0x40c] ;  /* 0x00010300ff092b82 */ /* 0x000e240000000800 */
[----:B0-----:R-:W-:Y:S01]  /*5170*/  @P2 FMUL.FTZ R9, R8, R9 ;  /* 0x0000000908092220 */ /* 0x001fe20000410000 */
[----:B------:R-:W-:-:S05]  /*5180*/  @P2 SHF.L.U32 R8, R84, 0x10, RZ ;  /* 0x0000001054082819 */ /* 0x000fca00000006ff */
[----:B------:R-:W-:Y:S01]  /*5190*/  @P2 FFMA.FTZ R112, R8, R9, R112 ;  /* 0x0000000908702223 */ /* 0x000fe20000010070 */
[----:B------:R-:W-:-:S05]  /*51a0*/  @P2 SHF.L.U32 R8, R32, 0x10, RZ ;  /* 0x0000001020082819 */ /* 0x000fca00000006ff */
[----:B------:R-:W-:Y:S01]  /*51b0*/  @P2 FMUL.FTZ R8, R8, R9 ;  /* 0x0000000908082220 */ /* 0x000fe20000410000 */
[----:B------:R-:W-:-:S04]  /*51c0*/  @P0 FFMA.FTZ R9, R23, R182, R183 ;  /* 0x000000b617090223 */ /* 0x000fc800000100b7 */
[----:B------:R-:W-:Y:S01]  /*51d0*/  @P2 F2FP.BF16.F32.PACK_AB R8, RZ, R8 ;  /* 0x00000008ff08223e */ /* 0x000fe200000010ff */
[----:B------:R-:W-:-:S03]  /*51e0*/  @P0 FADD.FTZ R9, R241, -R9 ;  /* 0x80000009f1090221 */ /* 0x000fc60000010000 */
[----:B------:R-:W-:Y:S02]  /*51f0*/  @P2 PRMT R156, R8, 0x7610, R156 ;  /* 0x00007610089c2816 */ /* 0x000fe4000000009c */
[----:B------:R-:W-:-:S04]  /*5200*/  PRMT R8, R152, 0x7632, R8 ;  /* 0x0000763298087816 */ /* 0x000fc80000000008 */
[----:B------:R-:W-:-:S05]  /*5210*/  SHF.L.U32 R8, R8, 0x10, RZ ;  /* 0x0000001008087819 */ /* 0x000fca00000006ff */
[----:B------:R-:W-:Y:S02]  /*5220*/  @P0 FFMA.FTZ R8, R10, R9, R8 ;  /* 0x000000090a080223 */ /* 0x000fe40000010008 */
[----:B------:R-:W0:Y:S02]  /*5230*/  @P2 LDC R9, c[0x0][0x40c] ;  /* 0x00010300ff092b82 */ /* 0x000e240000000800 */
[----:B0-----:R-:W-:Y:S01]  /*5240*/  @P2 FMUL.FTZ R9, R8, R9 ;  /* 0x0000000908092220 */ /* 0x001fe20000410000 */
[----:B------:R-:W-:-:S05]  /*5250*/  @P2 PRMT R8, R84, 0x7632, R8 ;  /* 0x0000763254082816 */ /* 0x000fca0000000008 */
[----:B------:R-:W-:-:S04]  /*5260*/  @P2 IMAD.U32 R8, R8, 0x10000, RZ ;  /* 0x0001000008082824 */ /* 0x000fc800078e00ff */
[----:B------:R-:W-:Y:S01]  /*5270*/  @P2 FFMA.FTZ R113, R9, R8, R113 ;  /* 0x0000000809712223 */ /* 0x000fe20000010071 */
[----:B--2---:R-:W-:-:S05]  /*5280*/  @P2 SHF.L.U32 R8, R191, 0x10, RZ ;  /* 0x00000010bf082819 */ /* 0x004fca00000006ff */
[----:B------:R-:W-:Y:S01]  /*5290*/  @P2 FMUL.FTZ R8, R8, R9 ;  /* 0x0000000908082220 */ /* 0x000fe20000410000 */
[----:B------:R-:W-:-:S04]  /*52a0*/  @P0 FFMA.FTZ R9, R7, R182, R183 ;  /* 0x000000b607090223 */ /* 0x000fc800000100b7 */
[----:B---3--:R-:W-:Y:S01]  /*52b0*/  @P0 FADD.FTZ R9, R186, -R9 ;  /* 0x80000009ba090221 */ /* 0x008fe20000010000 */
[----:B------:R-:W-:Y:S01]  /*52c0*/  @P2 F2FP.BF16.F32.PACK_AB R8, RZ, R8 ;  /* 0x00000008ff08223e */ /* 0x000fe200000010ff */
[----:B------:R-:W2:Y:S03]  /*52d0*/  LDL R186, [R1+0x9c] ;  /* 0x00009c0001ba7983 */ /* 0x000ea60000100800 */
[----:B------:R-:W-:Y:S02]  /*52e0*/  @P2 PRMT R156, R156, 0x5410, R8 ;  /* 0x000054109c9c2816 */ /* 0x000fe40000000008 */
[----:B------:R-:W-:-:S05]  /*52f0*/  SHF.L.U32 R8, R153, 0x10, RZ ;  /* 0x0000001099087819 */ /* 0x000fca00000006ff */
[----:B------:R-:W-:Y:S02]  /*5300*/  @P0 FFMA.FTZ R8, R10, R9, R8 ;  /* 0x000000090a080223 */ /* 0x000fe40000010008 */
[----:B------:R-:W0:Y:S02]  /*5310*/  @P2 LDC R9, c[0x0][0x40c] ;  /* 0x00010300ff092b82 */ /* 0x000e240000000800 */
[----:B0-----:R-:W-:Y:S01]  /*5320*/  @P2 FMUL.FTZ R9, R8, R9 ;  /* 0x0000000908092220 */ /* 0x001fe20000410000 */
[----:B------:R-:W-:-:S05]  /*5330*/  @P2 SHF.L.U32 R8, R85, 0x10, RZ ;  /* 0x0000001055082819 */ /* 0x000fca00000006ff */
[----:B------:R-:W-:Y:S01]  /*5340*/  @P2 FFMA.FTZ R114, R8, R9, R114 ;  /* 0x0000000908722223 */ /* 0x000fe20000010072 */
[----:B------:R-:W-:-:S05]  /*5350*/  @P2 SHF.L.U32 R8, R33, 0x10, RZ ;  /* 0x0000001021082819 */ /* 0x000fca00000006ff */
[----:B------:R-:W-:-:S05]  /*5360*/  @P2 FMUL.FTZ R8, R8, R9 ;  /* 0x0000000908082220 */ /* 0x000fca0000410000 */
[----:B------:R-:W-:Y:S01]  /*5370*/  @P2 F2FP.BF16.F32.PACK_AB R8, RZ, R8 ;  /* 0x00000008ff08223e */ /* 0x000fe200000010ff */
[----:B------:R-:W-:-:S03]  /*5380*/  @P0 FFMA.FTZ R9, R196, R182, R183 ;  /* 0x000000b6c4090223 */ /* 0x000fc600000100b7 */
[----:B------:R-:W-:Y:S02]  /*5390*/  @P2 PRMT R157, R8, 0x7610, R157 ;  /* 0x00007610089d2816 */ /* 0x000fe4000000009d */
[----:B------:R-:W-:Y:S01]  /*53a0*/  PRMT R8, R153, 0x7632, R8 ;  /* 0x0000763299087816 */ /* 0x000fe20000000008 */
[----:B------:R-:W-:-:S03]  /*53b0*/  @P0 FADD.FTZ R9, R235, -R9 ;  /* 0x80000009eb090221 */ /* 0x000fc60000010000 */
[----:B------:R-:W-:-:S05]  /*53c0*/  SHF.L.U32 R8, R8, 0x10, RZ ;  /* 0x0000001008087819 */ /* 0x000fca00000006ff */
[----:B------:R-:W-:Y:S02]  /*53d0*/  @P0 FFMA.FTZ R8, R10, R9, R8 ;  /* 0x000000090a080223 */ /* 0x000fe40000010008 */
[----:B------:R-:W0:Y:S02]  /*53e0*/  @P2 LDC R9, c[0x0][0x40c] ;  /* 0x00010300ff092b82 */ /* 0x000e240000000800 */
[----:B0-----:R-:W-:Y:S01]  /*53f0*/  @P2 FMUL.FTZ R9, R8, R9 ;  /* 0x0000000908092220 */ /* 0x001fe20000410000 */
[----:B------:R-:W-:-:S04]  /*5400*/  @P2 PRMT R8, R85, 0x7632, R8 ;  /* 0x0000763255082816 */ /* 0x000fc80000000008 */
[----:B------:R-:W-:-:S05]  /*5410*/  @P2 SHF.L.U32 R8, R8, 0x10, RZ ;  /* 0x0000001008082819 */ /* 0x000fca00000006ff */
[----:B------:R-:W-:Y:S01]  /*5420*/  @P2 FFMA.FTZ R115, R9, R8, R115 ;  /* 0x0000000809732223 */ /* 0x000fe20000010073 */
[----:B----4-:R-:W-:-:S04]  /*5430*/  @P2 IMAD.U32 R8, R187, 0x10000, RZ ;  /* 0x00010000bb082824 */ /* 0x010fc800078e00ff */
[----:B------:R-:W-:Y:S01]  /*5440*/  @P2 FMUL.FTZ R8, R8, R9 ;  /* 0x0000000908082220 */ /* 0x000fe20000410000 */
[----:B------:R-:W-:-:S04]  /*5450*/  @P0 FFMA.FTZ R9, R6, R182, R183 ;  /* 0x000000b606090223 */ /* 0x000fc800000100b7 */
[----:B------:R-:W-:Y:S01]  /*5460*/  @P2 F2FP.BF16.F32.PACK_AB R8, RZ, R8 ;  /* 0x00000008ff08223e */ /* 0x000fe200000010ff */
[----:B------:R-:W-:-:S03]  /*5470*/  @P0 FADD.FTZ R9, R252, -R9 ;  /* 0x80000009fc090221 */ /* 0x000fc60000010000 */
        /* <DEDUP_REMOVED lines=21> */
[----:B--2---:R-:W-:-:S05]  /*55d0*/  @P2 SHF.L.U32 R8, R186, 0x10, RZ ;  /* 0x00000010ba082819 */ /* 0x004fca00000006ff */
[----:B------:R-:W-:Y:S01]  /*55e0*/  @P2 FMUL.FTZ R8, R8, R9 ;  /* 0x0000000908082220 */ /* 0x000fe20000410000 */
[----:B------:R-:W-:-:S04]  /*55f0*/  @P0 FFMA.FTZ R9, R18, R182, R183 ;  /* 0x000000b612090223 */ /* 0x000fc800000100b7 */
[----:B------:R-:W-:Y:S01]  /*5600*/  @P2 F2FP.BF16.F32.PACK_AB R8, RZ, R8 ;  /* 0x00000008ff08223e */ /* 0x000fe200000010ff */
[----:B------:R-:W-:-:S03]  /*5610*/  @P0 FADD.FTZ R9, R245, -R9 ;  /* 0x80000009f5090221 */ /* 0x000fc60000010000 */
[----:B------:R-:W-:Y:S01]  /*5620*/  @P2 PRMT R158, R158, 0x5410, R8 ;  /* 0x000054109e9e2816 */ /* 0x000fe20000000008 */
[----:B------:R-:W-:-:S04]  /*5630*/  IMAD.U32 R8, R155, 0x10000, RZ ;  /* 0x000100009b087824 */ /* 0x000fc800078e00ff */
[----:B------:R-:W-:Y:S02]  /*5640*/  @P0 FFMA.FTZ R8, R10, R9, R8 ;  /* 0x000000090a080223 */ /* 0x000fe40000010008 */
[----:B------:R-:W0:Y:S02]  /*5650*/  @P2 LDC R9, c[0x0][0x40c] ;  /* 0x00010300ff092b82 */ /* 0x000e240000000800 */
[----:B0-----:R-:W-:Y:S01]  /*5660*/  @P2 FMUL.FTZ R9, R8, R9 ;  /* 0x0000000908092220 */ /* 0x001fe20000410000 */
[----:B------:R-:W-:-:S05]  /*5670*/  @P2 SHF.L.U32 R8, R87, 0x10, RZ ;  /* 0x0000001057082819 */ /* 0x000fca00000006ff */
[----:B------:R-:W-:Y:S01]  /*5680*/  @P2 FFMA.FTZ R118, R8, R9, R118 ;  /* 0x0000000908762223 */ /* 0x000fe20000010076 */
[----:B------:R-:W-:-:S05]  /*5690*/  @P2 SHF.L.U32 R8, R35, 0x10, RZ ;  /* 0x0000001023082819 */ /* 0x000fca00000006ff */
[----:B------:R-:W-:-:S05]  /*56a0*/  @P2 FMUL.FTZ R8, R8, R9 ;  /* 0x0000000908082220 */ /* 0x000fca0000410000 */
[----:B------:R-:W-:-:S04]  /*56b0*/  @P2 F2FP.BF16.F32.PACK_AB R8, RZ, R8 ;  /* 0x00000008ff08223e */ /* 0x000fc800000010ff */
[----:B------:R-:W-:Y:S01]  /*56c0*/  @P2 PRMT R159, R8, 0x7610, R159 ;  /* 0x00007610089f2816 */ /* 0x000fe2000000009f */
[----:B------:R-:W-:Y:S06]  /*56d0*/  @!P2 BRA `(.L_x_516) ;  /* 0x000000080008a947 */ /* 0x000fec0003800000 */
[----:B------:R-:W2:Y:S01]  /*56e0*/  LDL R186, [R1+0xa0] ;  /* 0x0000a00001ba7983 */ /* 0x000ea20000100800 */
[----:B------:R-:W-:Y:S01]  /*56f0*/  PRMT R8, R155, 0x7632, R8 ;  /* 0x000076329b087816 */ /* 0x000fe20000000008 */
[----:B------:R-:W-:-:S03]  /*5700*/  @P0 FFMA.FTZ R9, R216, R182, R183 ;  /* 0x000000b6d8090223 */ /* 0x000fc600000100b7 */
[----:B------:R-:W-:Y:S01]  /*5710*/  SHF.L.U32 R8, R8, 0x10, RZ ;  /* 0x0000001008087819 */ /* 0x000fe200000006ff */
[----:B------:R-:W-:-:S04]  /*5720*/  @P0 FADD.FTZ R9, R215, -R9 ;  /* 0x80000009d7090221 */ /* 0x000fc80000010000 */
[----:B------:R-:W-:Y:S01]  /*5730*/  @P0 FFMA.FTZ R8, R10, R9, R8 ;  /* 0x000000090a080223 */ /* 0x000fe20000010008 */
[----:B------:R-:W-:-:S03]  /*5740*/  PRMT R9, R87, 0x7632, R9 ;  /* 0x0000763257097816 */ /* 0x000fc60000000009 */
[----:B------:R-:W-:Y:S01]  /*5750*/  FMUL.FTZ R8, R8, UR12 ;  /* 0x0000000c08087c20 */ /* 0x000fe20008410000 */
[----:B------:R-:W-:-:S05]  /*5760*/  SHF.L.U32 R9, R9, 0x10, RZ ;  /* 0x0000001009097819 */ /* 0x000fca00000006ff */
[----:B------:R-:W-:Y:S01]  /*5770*/  FFMA.FTZ R119, R8, R9, R119 ;  /* 0x0000000908777223 */ /* 0x000fe20000010077 */
[----:B--2---:R-:W-:-:S05]  /*5780*/  SHF.L.U32 R9, R186, 0x10, RZ ;  /* 0x00000010ba097819 */ /* 0x004fca00000006ff */
[----:B------:R-:W-:-:S05]  /*5790*/  FMUL.FTZ R8, R9, R8 ;  /* 0x0000000809087220 */ /* 0x000fca0000410000 */
[----:B------:R-:W-:-:S04]  /*57a0*/  F2FP.BF16.F32.PACK_AB R8, RZ, R8 ;  /* 0x00000008ff08723e */ /* 0x000fc800000010ff */
[----:B------:R-:W-:Y:S01]  /*57b0*/  PRMT R159, R159, 0x5410, R8 ;  /* 0x000054109f9f7816 */ /* 0x000fe20000000008 */
[----:B------:R-:W-:Y:S06]  /*57c0*/  BRA `(.L_x_516) ;  /* 0x0000000400cc7947 */ /* 0x000fec0003800000 */
.L_x_517:
[----:B------:R-:W2:Y:S04]  /*57d0*/  LDL R220, [R1+0x94] ;  /* 0x0000940001dc7983 */ /* 0x000ea80000100800 */
[----:B------:R-:W3:Y:S04]  /*57e0*/  LDL R191, [R1] ;  /* 0x0000000001bf7983 */ /* 0x000ee80000100800 */
[----:B------:R-:W4:Y:S04]  /*57f0*/  LDL R186, [R1+0x9c] ;  /* 0x00009c0001ba7983 */ /* 0x000f280000100800 */
[----:B------:R-:W4:Y:S01]  /*5800*/  LDL R219, [R1+0x98] ;  /* 0x0000980001db7983 */ /* 0x000f220000100800 */
[----:B------:R-:W-:Y:S01]  /*5810*/  ISETP.GT.AND P0, PT, R11, RZ, PT ;  /* 0x000000ff0b00720c */ /* 0x000fe20003f04270 */
[----:B0-----:R-:W0:Y:S01]  /*5820*/  @P2 LDC R9, c[0x0][0x40c] ;  /* 0x00010300ff092b82 */ /* 0x001e220000000800 */
[----:B------:R-:W-:Y:S01]  /*5830*/  @P1 FFMA.FTZ R165, R0, R182, R183 ;  /* 0x000000b600a51223 */ /* 0x000fe200000100b7 */
[C---:B-----5:R-:W-:Y:S01]  /*5840*/  PRMT R164, R152.reuse, 0x7632, R164 ;  /* 0x0000763298a47816 */ /* 0x060fe200000000a4 */
[----:B------:R-:W-:-:S02]  /*5850*/  IMAD.U32 R187, R152, 0x10000, RZ ;  /* 0x0001000098bb7824 */ /* 0x000fc400078e00ff */
[----:B------:R-:W-:Y:S01]  /*5860*/  @P1 FADD.FTZ R165, R234, -R165 ;  /* 0x800000a5eaa51221 */ /* 0x000fe20000010000 */
[----:B------:R-:W-:Y:S02]  /*5870*/  SHF.L.U32 R164, R164, 0x10, RZ ;  /* 0x00000010a4a47819 */ /* 0x000fe400000006ff */
[----:B------:R-:W1:Y:S01]  /*5880*/  @P2 LDC R8, c[0x0][0x40c] ;  /* 0x00010300ff082b82 */ /* 0x000e620000000800 */
[----:B------:R-:W-:Y:S01]  /*5890*/  @P1 FFMA.FTZ R187, R10, R165, R187 ;  /* 0x000000a50abb1223 */ /* 0x000fe200000100bb */
[----:B------:R-:W-:Y:S02]  /*58a0*/  @P2 PRMT R165, R84, 0x7632, R165 ;  /* 0x0000763254a52816 */ /* 0x000fe400000000a5 */
[----:B------:R-:W-:Y:S02]  /*58b0*/  @P0 FFMA.FTZ R166, R23, R182, R183 ;  /* 0x000000b617a60223 */ /* 0x000fe400000100b7 */
[----:B------:R-:W-:Y:S02]  /*58c0*/  @P2 SHF.L.U32 R165, R165, 0x10, RZ ;  /* 0x00000010a5a52819 */ /* 0x000fe400000006ff */
[----:B------:R-:W-:Y:S01]  /*58d0*/  @P0 FADD.FTZ R166, R241, -R166 ;  /* 0x800000a6f1a60221 */ /* 0x000fe20000010000 */
[----:B------:R-:W4:Y:S03]  /*58e0*/  @P2 LDC R167, c[0x0][0x40c] ;  /* 0x00010300ffa72b82 */ /* 0x000f260000000800 */
[----:B------:R-:W-:Y:S01]  /*58f0*/  @P0 FFMA.FTZ R164, R10, R166, R164 ;  /* 0x000000a60aa40223 */ /* 0x000fe200000100a4 */
[----:B------:R-:W-:-:S03]  /*5900*/  @P2 SHF.L.U32 R166, R32, 0x10, RZ ;  /* 0x0000001020a62819 */ /* 0x000fc600000006ff */
[----:B0-----:R-:W-:-:S04]  /*5910*/  @P2 FMUL.FTZ R9, R164, R9 ;  /* 0x00000009a4092220 */ /* 0x001fc80000410000 */
[----:B------:R-:W-:Y:S01]  /*5920*/  @P2 FFMA.FTZ R113, R9, R165, R113 ;  /* 0x000000a509712223 */ /* 0x000fe20000010071 */
[----:B-1----:R-:W-:Y:S01]  /*5930*/  @P2 FMUL.FTZ R165, R187, R8 ;  /* 0x00000008bba52220 */ /* 0x002fe20000410000 */
[----:B------:R-:W-:-:S05]  /*5940*/  @P2 SHF.L.U32 R8, R84, 0x10, RZ ;  /* 0x0000001054082819 */ /* 0x000fca00000006ff */
[-C--:B------:R-:W-:Y:S01]  /*5950*/  @P2 FFMA.FTZ R112, R8, R165.reuse, R112 ;  /* 0x000000a508702223 */ /* 0x080fe20000010070 */
[----:B------:R-:W-:-:S05]  /*5960*/  @P2 FMUL.FTZ R165, R166, R165 ;  /* 0x000000a5a6a52220 */ /* 0x000fca0000410000 */
[----:B------:R-:W-:-:S04]  /*5970*/  @P2 F2FP.BF16.F32.PACK_AB R165, RZ, R165 ;  /* 0x000000a5ffa5223e */ /* 0x000fc800000010ff */
[----:B------:R-:W-:Y:S02]  /*5980*/  @P2 PRMT R156, R165, 0x7610, R156 ;  /* 0x00007610a59c2816 */ /* 0x000fe4000000009c */
[----:B------:R-:W-:Y:S02]  /*5990*/  @P2 SHF.L.U32 R165, R85, 0x10, RZ ;  /* 0x0000001055a52819 */ /* 0x000fe400000006ff */
[----:B--2---:R-:W-:-:S05]  /*59a0*/  @P2 SHF.L.U32 R8, R220, 0x10, RZ ;  /* 0x00000010dc082819 */ /* 0x004fca00000006ff */
[----:B------:R-:W-:Y:S01]  /*59b0*/  @P2 FMUL.FTZ R8, R8, R9 ;  /* 0x0000000908082220 */ /* 0x000fe20000410000 */
[----:B------:R-:W-:-:S04]  /*59c0*/  @P0 FFMA.FTZ R9, R7, R182, R183 ;  /* 0x000000b607090223 */ /* 0x000fc800000100b7 */
[----:B---3--:R-:W-:Y:S01]  /*59d0*/  @P0 FADD.FTZ R166, R191, -R9 ;  /* 0x80000009bfa60221 */ /* 0x008fe20000010000 */
[----:B------:R-:W-:Y:S02]  /*59e0*/  SHF.L.U32 R9, R153, 0x10, RZ ;  /* 0x0000001099097819 */ /* 0x000fe400000006ff */
[----:B----4-:R-:W-:Y:S01]  /*59f0*/  MOV R191, R186 ;  /* 0x000000ba00bf7202 */ /* 0x010fe20000000f00 */
[----:B------:R-:W-:Y:S02]  /*5a00*/  @P0 FFMA.FTZ R186, R196, R182, R183 ;  /* 0x000000b6c4ba0223 */ /* 0x000fe400000100b7 */
[----:B------:R-:W-:Y:S01]  /*5a10*/  @P0 FFMA.FTZ R9, R10, R166, R9 ;  /* 0x000000a60a090223 */ /* 0x000fe20000010009 */
[----:B------:R-:W-:Y:S01]  /*5a20*/  @P2 F2FP.BF16.F32.PACK_AB R166, RZ, R8 ;  /* 0x00000008ffa6223e */ /* 0x000fe200000010ff */
[----:B------:R-:W-:Y:S01]  /*5a30*/  @P0 FADD.FTZ R186, R235, -R186 ;  /* 0x800000baebba0221 */ /* 0x000fe20000010000 */
[----:B------:R-:W-:Y:S01]  /*5a40*/  PRMT R8, R153, 0x7632, R8 ;  /* 0x0000763299087816 */ /* 0x000fe20000000008 */
[----:B------:R-:W-:Y:S01]  /*5a50*/  @P2 FMUL.FTZ R167, R9, R167 ;  /* 0x000000a709a72220 */ /* 0x000fe20000410000 */
[----:B------:R-:W-:-:S02]  /*5a60*/  @P2 PRMT R156, R156, 0x5410, R166 ;  /* 0x000054109c9c2816 */ /* 0x000fc400000000a6 */
[----:B------:R-:W-:Y:S01]  /*5a70*/  @P2 SHF.L.U32 R166, R33, 0x10, RZ ;  /* 0x0000001021a62819 */ /* 0x000fe200000006ff */
[----:B------:R-:W-:Y:S02]  /*5a80*/  IMAD.U32 R8, R8, 0x10000, RZ ;  /* 0x0001000008087824 */ /* 0x000fe400078e00ff */
[-C--:B------:R-:W-:Y:S01]  /*5a90*/  @P2 FFMA.FTZ R114, R165, R167.reuse, R114 ;  /* 0x000000a7a5722223 */ /* 0x080fe20000010072 */
[----:B------:R-:W-:Y:S01]  /*5aa0*/  @P2 PRMT R165, R85, 0x7632, R165 ;  /* 0x0000763255a52816 */ /* 0x000fe200000000a5 */
[----:B------:R-:W-:Y:S01]  /*5ab0*/  @P0 FFMA.FTZ R8, R10, R186, R8 ;  /* 0x000000ba0a080223 */ /* 0x000fe20000010008 */
[----:B------:R-:W-:Y:S01]  /*5ac0*/  @P2 FMUL.FTZ R166, R166, R167 ;  /* 0x000000a7a6a62220 */ /* 0x000fe20000410000 */
[----:B------:R-:W0:Y:S01]  /*5ad0*/  @P2 LDC R186, c[0x0][0x40c] ;  /* 0x00010300ffba2b82 */ /* 0x000e220000000800 */
[----:B------:R-:W-:Y:S01]  /*5ae0*/  @P2 SHF.L.U32 R165, R165, 0x10, RZ ;  /* 0x00000010a5a52819 */ /* 0x000fe200000006ff */
[----:B0-----:R-:W-:-:S04]  /*5af0*/  @P2 FMUL.FTZ R167, R8, R186 ;  /* 0x000000ba08a72220 */ /* 0x001fc80000410000 */
[----:B------:R-:W-:Y:S01]  /*5b00*/  @P2 FFMA.FTZ R115, R167, R165, R115 ;  /* 0x000000a5a7732223 */ /* 0x000fe20000010073 */
[----:B------:R-:W-:Y:S02]  /*5b10*/  @P2 SHF.L.U32 R165, R219, 0x10, RZ ;  /* 0x00000010dba52819 */ /* 0x000fe400000006ff */
[----:B------:R-:W2:Y:S01]  /*5b20*/  LDL R219, [R1+0xa0] ;  /* 0x0000a00001db7983 */ /* 0x000ea20000100800 */
[----:B------:R-:W-:Y:S02]  /*5b30*/  @P2 F2FP.BF16.F32.PACK_AB R166, RZ, R166 ;  /* 0x000000a6ffa6223e */ /* 0x000fe400000010ff */
[----:B------:R-:W-:Y:S01]  /*5b40*/  @P2 FMUL.FTZ R167, R165, R167 ;  /* 0x000000a7a5a72220 */ /* 0x000fe20000410000 */
[----:B------:R-:W-:Y:S01]  /*5b50*/  @P0 FFMA.FTZ R165, R6, R182, R183 ;  /* 0x000000b606a50223 */ /* 0x000fe200000100b7 */
[----:B------:R-:W-:Y:S02]  /*5b60*/  @P2 PRMT R157, R166, 0x7610, R157 ;  /* 0x00007610a69d2816 */ /* 0x000fe4000000009d */
[----:B------:R-:W-:Y:S01]  /*5b70*/  F2FP.BF16.F32.PACK_AB R164, R164, R187 ;  /* 0x000000bba4a4723e */ /* 0x000fe200000010ff */
[----:B------:R-:W-:Y:S01]  /*5b80*/  @P0 FADD.FTZ R186, R252, -R165 ;  /* 0x800000a5fcba0221 */ /* 0x000fe20000010000 */
[----:B------:R-:W-:-:S02]  /*5b90*/  SHF.L.U32 R165, R154, 0x10, RZ ;  /* 0x000000109aa57819 */ /* 0x000fc400000006ff */
[----:B------:R-:W-:-:S03]  /*5ba0*/  @P2 F2FP.BF16.F32.PACK_AB R167, RZ, R167 ;  /* 0x000000a7ffa7223e */ /* 0x000fc600000010ff */
[----:B------:R-:W-:Y:S01]  /*5bb0*/  @P0 FFMA.FTZ R165, R10, R186, R165 ;  /* 0x000000ba0aa50223 */ /* 0x000fe200000100a5 */
[----:B------:R-:W-:Y:S01]  /*5bc0*/  @P2 PRMT R157, R157, 0x5410, R167 ;  /* 0x000054109d9d2816 */ /* 0x000fe200000000a7 */
[----:B------:R-:W0:Y:S01]  /*5bd0*/  @P2 LDC R186, c[0x0][0x40c] ;  /* 0x00010300ffba2b82 */ /* 0x000e220000000800 */
[----:B------:R-:W-:Y:S01]  /*5be0*/  @P2 SHF.L.U32 R167, R86, 0x10, RZ ;  /* 0x0000001056a72819 */ /* 0x000fe200000006ff */
[----:B0-----:R-:W-:-:S06]  /*5bf0*/  @P2 FMUL.FTZ R166, R165, R186 ;  /* 0x000000baa5a62220 */ /* 0x001fcc0000410000 */
[----:B------:R-:W0:Y:S01]  /*5c00*/  @P2 LDC R186, c[0x0][0x40c] ;  /* 0x00010300ffba2b82 */ /* 0x000e220000000800 */
[----:B------:R-:W-:Y:S01]  /*5c10*/  @P2 FFMA.FTZ R116, R167, R166, R116 ;  /* 0x000000a6a7742223 */ /* 0x000fe20000010074 */
[----:B------:R-:W-:-:S04]  /*5c20*/  @P2 IMAD.U32 R167, R34, 0x10000, RZ ;  /* 0x0001000022a72824 */ /* 0x000fc800078e00ff */
[----:B------:R-:W-:Y:S01]  /*5c30*/  @P2 FMUL.FTZ R166, R167, R166 ;  /* 0x000000a6a7a62220 */ /* 0x000fe20000410000 */
[----:B------:R-:W-:-:S04]  /*5c40*/  @P0 FFMA.FTZ R167, R218, R182, R183 ;  /* 0x000000b6daa70223 */ /* 0x000fc800000100b7 */
[----:B------:R-:W-:Y:S01]  /*5c50*/  @P2 F2FP.BF16.F32.PACK_AB R166, RZ, R166 ;  /* 0x000000a6ffa6223e */ /* 0x000fe200000010ff */
[----:B------:R-:W-:-:S03]  /*5c60*/  @P0 FADD.FTZ R167, R217, -R167 ;  /* 0x800000a7d9a70221 */ /* 0x000fc60000010000 */
[----:B------:R-:W-:Y:S02]  /*5c70*/  @P2 PRMT R158, R166, 0x7610, R158 ;  /* 0x00007610a69e2816 */ /* 0x000fe4000000009e */
[----:B------:R-:W-:-:S04]  /*5c80*/  PRMT R166, R154, 0x7632, R166 ;  /* 0x000076329aa67816 */ /* 0x000fc800000000a6 */
[----:B------:R-:W-:-:S05]  /*5c90*/  SHF.L.U32 R166, R166, 0x10, RZ ;  /* 0x00000010a6a67819 */ /* 0x000fca00000006ff */
[----:B------:R-:W-:Y:S01]  /*5ca0*/  @P0 FFMA.FTZ R166, R10, R167, R166 ;  /* 0x000000a70aa60223 */ /* 0x000fe200000100a6 */
[----:B------:R-:W-:-:S03]  /*5cb0*/  @P2 PRMT R167, R86, 0x7632, R167 ;  /* 0x0000763256a72816 */ /* 0x000fc600000000a7 */
[C---:B0-----:R-:W-:Y:S01]  /*5cc0*/  @P2 FMUL.FTZ R186, R166.reuse, R186 ;  /* 0x000000baa6ba2220 */ /* 0x041fe20000410000 */
[----:B------:R-:W-:Y:S02]  /*5cd0*/  @P2 SHF.L.U32 R167, R167, 0x10, RZ ;  /* 0x00000010a7a72819 */ /* 0x000fe400000006ff */
[----:B------:R-:W-:Y:S02]  /*5ce0*/  F2FP.BF16.F32.PACK_AB R166, R166, R165 ;  /* 0x000000a5a6a6723e */ /* 0x000fe400000010ff */
[----:B------:R-:W-:Y:S01]  /*5cf0*/  F2FP.BF16.F32.PACK_AB R165, R8, R9 ;  /* 0x0000000908a5723e */ /* 0x000fe200000010ff */
[----:B------:R-:W-:Y:S01]  /*5d00*/  @P2 FFMA.FTZ R117, R186, R167, R117 ;  /* 0x000000a7ba752223 */ /* 0x000fe20000010075 */
[----:B------:R-:W-:Y:S01]  /*5d10*/  @P2 SHF.L.U32 R167, R191, 0x10, RZ ;  /* 0x00000010bfa72819 */ /* 0x000fe200000006ff */
[----:B------:R-:W-:Y:S01]  /*5d20*/  @P0 FFMA.FTZ R8, R216, R182, R183 ;  /* 0x000000b6d8080223 */ /* 0x000fe200000100b7 */
[----:B------:R-:W-:Y:S02]  /*5d30*/  @P2 SHF.L.U32 R191, R87, 0x10, RZ ;  /* 0x0000001057bf2819 */ /* 0x000fe400000006ff */
[----:B------:R-:W-:Y:S01]  /*5d40*/  PRMT R9, R155, 0x7632, R9 ;  /* 0x000076329b097816 */ /* 0x000fe20000000009 */
[----:B------:R-:W-:Y:S01]  /*5d50*/  @P2 FMUL.FTZ R167, R167, R186 ;  /* 0x000000baa7a72220 */ /* 0x000fe20000410000 */
[----:B------:R-:W-:-:S04]  /*5d60*/  @P0 FADD.FTZ R8, R215, -R8 ;  /* 0x80000008d7080221 */ /* 0x000fc80000010000 */
[----:B------:R-:W-:-:S04]  /*5d70*/  @P2 F2FP.BF16.F32.PACK_AB R167, RZ, R167 ;  /* 0x000000a7ffa7223e */ /* 0x000fc800000010ff */
[----:B------:R-:W-:Y:S01]  /*5d80*/  @P2 PRMT R158, R158, 0x5410, R167 ;  /* 0x000054109e9e2816 */ /* 0x000fe200000000a7 */
[----:B------:R-:W-:-:S04]  /*5d90*/  @P0 FFMA.FTZ R167, R18, R182, R183 ;  /* 0x000000b612a70223 */ /* 0x000fc800000100b7 */
[----:B------:R-:W-:Y:S01]  /*5da0*/  @P0 FADD.FTZ R186, R245, -R167 ;  /* 0x800000a7f5ba0221 */ /* 0x000fe20000010000 */
[----:B------:R-:W-:-:S05]  /*5db0*/  SHF.L.U32 R167, R155, 0x10, RZ ;  /* 0x000000109ba77819 */ /* 0x000fca00000006ff */
[----:B------:R-:W-:Y:S02]  /*5dc0*/  @P0 FFMA.FTZ R167, R10, R186, R167 ;  /* 0x000000ba0aa70223 */ /* 0x000fe400000100a7 */
[----:B------:R-:W0:Y:S02]  /*5dd0*/  @P2 LDC R186, c[0x0][0x40c] ;  /* 0x00010300ffba2b82 */ /* 0x000e240000000800 */
[----:B0-----:R-:W-:-:S04]  /*5de0*/  @P2 FMUL.FTZ R186, R167, R186 ;  /* 0x000000baa7ba2220 */ /* 0x001fc80000410000 */
[----:B------:R-:W-:Y:S01]  /*5df0*/  @P2 FFMA.FTZ R118, R191, R186, R118 ;  /* 0x000000babf762223 */ /* 0x000fe20000010076 */
[----:B------:R-:W-:-:S05]  /*5e00*/  @P2 SHF.L.U32 R191, R35, 0x10, RZ ;  /* 0x0000001023bf2819 */ /* 0x000fca00000006ff */
[----:B------:R-:W-:Y:S01]  /*5e10*/  @P2 FMUL.FTZ R191, R191, R186 ;  /* 0x000000babfbf2220 */ /* 0x000fe20000410000 */
[----:B------:R-:W-:Y:S02]  /*5e20*/  IMAD.U32 R186, R9, 0x10000, RZ ;  /* 0x0001000009ba7824 */ /* 0x000fe400078e00ff */
[----:B------:R-:W0:Y:S02]  /*5e30*/  @P2 LDC R9, c[0x0][0x40c] ;  /* 0x00010300ff092b82 */ /* 0x000e240000000800 */
[----:B------:R-:W-:Y:S01]  /*5e40*/  @P0 FFMA.FTZ R186, R10, R8, R186 ;  /* 0x000000080aba0223 */ /* 0x000fe200000100ba */
[----:B------:R-:W-:Y:S02]  /*5e50*/  @P2 F2FP.BF16.F32.PACK_AB R8, RZ, R191 ;  /* 0x000000bfff08223e */ /* 0x000fe400000010ff */
[----:B------:R-:W-:Y:S02]  /*5e60*/  @P2 PRMT R191, R87, 0x7632, R191 ;  /* 0x0000763257bf2816 */ /* 0x000fe400000000bf */
[----:B------:R-:W-:-:S02]  /*5e70*/  @P2 PRMT R159, R8, 0x7610, R159 ;  /* 0x00007610089f2816 */ /* 0x000fc4000000009f */
[----:B------:R-:W-:Y:S02]  /*5e80*/  @P2 SHF.L.U32 R191, R191, 0x10, RZ ;  /* 0x00000010bfbf2819 */ /* 0x000fe400000006ff */
[C---:B------:R-:W-:Y:S01]  /*5e90*/  F2FP.BF16.F32.PACK_AB R167, R186.reuse, R167 ;  /* 0x000000a7baa7723e */ /* 0x040fe200000010ff */
[----:B0-----:R-:W-:-:S04]  /*5ea0*/  @P2 FMUL.FTZ R9, R186, R9 ;  /* 0x00000009ba092220 */ /* 0x001fc80000410000 */
[----:B------:R-:W-:Y:S01]  /*5eb0*/  @P2 FFMA.FTZ R119, R9, R191, R119 ;  /* 0x000000bf09772223 */ /* 0x000fe20000010077 */
[----:B--2---:R-:W-:-:S05]  /*5ec0*/  @P2 SHF.L.U32 R191, R219, 0x10, RZ ;  /* 0x00000010dbbf2819 */ /* 0x004fca00000006ff */
[----:B------:R-:W-:-:S05]  /*5ed0*/  @P2 FMUL.FTZ R9, R191, R9 ;  /* 0x00000009bf092220 */ /* 0x000fca0000410000 */
[----:B------:R-:W-:-:S04]  /*5ee0*/  @P2 F2FP.BF16.F32.PACK_AB R9, RZ, R9 ;  /* 0x00000009ff09223e */ /* 0x000fc800000010ff */
[----:B------:R-:W-:-:S07]  /*5ef0*/  @P2 PRMT R159, R159, 0x5410, R9 ;  /* 0x000054109f9f2816 */ /* 0x000fce0000000009 */
.L_x_516:
[----:B------:R-:W-:Y:S05]  /*5f00*/  BSYNC.RECONVERGENT B2 ;  /* 0x0000000000027941 */ /* 0x000fea0003800200 */
.L_x_499:
[----:B------:R-:W-:-:S04]  /*5f10*/  ISETP.NE.U32.AND P0, PT, R184, RZ, PT ;  /* 0x000000ffb800720c */ /* 0x000fc80003f05070 */
[----:B------:R-:W-:-:S13]  /*5f20*/  ISETP.NE.AND.EX P0, PT, R185, RZ, PT, P0 ;  /* 0x000000ffb900720c */ /* 0x000fda0003f05300 */
[----:B0-----:R-:W0:Y:S02]  /*5f30*/  @P0 LDC.64 R8, c[0x0][0x478] ;  /* 0x00011e00ff080b82 */ /* 0x001e240000000a00 */
[C---:B0-----:R-:W-:Y:S01]  /*5f40*/  @P0 IMAD.WIDE.U32 R8, R181.reuse, 0x10, R8 ;  /* 0x00000010b5080825 */ /* 0x041fe200078e0008 */
[----:B------:R-:W-:-:S04]  /*5f50*/  IADD3 R181, PT, PT, R181, 0x20, RZ ;  /* 0x00000020b5b57810 */ /* 0x000fc80007ffe0ff */
[----:B------:R0:W-:Y:S02]  /*5f60*/  @P0 STG.E.128 desc[UR6][R8.64], R164 ;  /* 0x000000a408000986 */ /* 0x0001e4000c101d06 */
[----:B0-----:R-:W0:Y:S02]  /*5f70*/  @P2 LDC.64 R8, c[0x0][0x468] ;  /* 0x00011a00ff082b82 */ /* 0x001e240000000a00 */
[C---:B0-----:R-:W-:Y:S01]  /*5f80*/  @P2 IMAD.WIDE.U32 R8, R180.reuse, 0x10, R8 ;  /* 0x00000010b4082825 */ /* 0x041fe200078e0008 */
[----:B------:R-:W-:-:S04]  /*5f90*/  IADD3 R180, PT, PT, R180, 0x20, RZ ;  /* 0x00000020b4b47810 */ /* 0x000fc80007ffe0ff */
[----:B------:R0:W-:Y:S03]  /*5fa0*/  @P2 STG.E.128 desc[UR6][R8.64], R156 ;  /* 0x0000009c08002986 */ /* 0x0001e6000c101d06 */
.L_x_496:
[----:B------:R-:W-:Y:S05]  /*5fb0*/  BSYNC.RECONVERGENT B1 ;  /* 0x0000000000017941 */ /* 0x000fea0003800200 */
.L_x_495:
[----:B------:R-:W-:Y:S01]  /*5fc0*/  ISETP.GE.U32.AND P0, PT, R13, 0x40, PT ;  /* 0x000000400d00780c */ /* 0x000fe20003f06070 */
[----:B------:R-:W-:-:S12]  /*5fd0*/  BSSY.RECONVERGENT B1, `(.L_x_518) ;  /* 0x00001e9000017945 */ /* 0x000fd80003800200 */
[----:B------:R-:W-:Y:S05]  /*5fe0*/  @!P0 BRA `(.L_x_519) ;  /* 0x0000001c009c8947 */ /* 0x000fea0003800000 */
[----:B------:R-:W-:Y:S04]  /*5ff0*/  BSSY.RECONVERGENT B2, `(.L_x_520) ;  /* 0x0000005000027945 */ /* 0x000fe80003800200 */
[----:B------:R-:W-:Y:S05]  /*6000*/  @!P2 BRA `(.L_x_521) ;  /* 0x00000000000ca947 */ /* 0x000fea0003800000 */
[----:B0-----:R-:W0:Y:S02]  /*6010*/  LDC.64 R8, c[0x0][0x390] ;  /* 0x0000e400ff087b82 */ /* 0x001e240000000a00 */
[----:B0-----:R-:W-:-:S05]  /*6020*/  IMAD.WIDE.U32 R8, R180, 0x10, R8 ;  /* 0x00000010b4087825 */ /* 0x001fca00078e0008 */
[----:B-----5:R1:W5:Y:S02]  /*6030*/  LDG.E.128 R84, desc[UR6][R8.64] ;  /* 0x0000000608547981 */ /* 0x020364000c1e1d00 */
.L_x_521:
[----:B------:R-:W-:Y:S05]  /*6040*/  BSYNC.RECONVERGENT B2 ;  /* 0x0000000000027941 */ /* 0x000fea0003800200 */
.L_x_520:
        /* <DEDUP_REMOVED lines=8> */
[----:B------:R-:W2:Y:S04]  /*60d0*/  LDL R184, [R1+0x84] ;  /* 0x0000840001b87983 */ /* 0x000ea80000100800 */
[----:B------:R-:W3:Y:S01]  /*60e0*/  LDL R187, [R1+0x88] ;  /* 0x0000880001bb7983 */ /* 0x000ee20000100800 */
[----:B------:R-:W-:Y:S01]  /*60f0*/  ISETP.GT.AND P1, PT, R11, RZ, PT ;  /* 0x000000ff0b00720c */ /* 0x000fe20003f24270 */
[----:B01----:R-:W0:Y:S01]  /*6100*/  @P2 LDC R8, c[0x0][0x40c] ;  /* 0x00010300ff082b82 */ /* 0x003e220000000800 */
[C---:B-----5:R-:W-:Y:S01]  /*6110*/  PRMT R167, R28.reuse, 0x7632, R167 ;  /* 0x000076321ca77816 */ /* 0x060fe200000000a7 */
[----:B------:R-:W4:Y:S01]  /*6120*/  LDL R186, [R1+0x8c] ;  /* 0x00008c0001ba7983 */ /* 0x000f220000100800 */
[----:B------:R-:W-:Y:S02]  /*6130*/  SHF.L.U32 R164, R28, 0x10, RZ ;  /* 0x000000101ca47819 */ /* 0x000fe400000006ff */
[----:B------:R-:W-:-:S03]  /*6140*/  SHF.L.U32 R167, R167, 0x10, RZ ;  /* 0x00000010a7a77819 */ /* 0x000fc600000006ff */
[----:B------:R-:W1:Y:S04]  /*6150*/  @P2 LDC R9, c[0x0][0x40c] ;  /* 0x00010300ff092b82 */ /* 0x000e680000000800 */
[-CC-:B------:R-:W-:Y:S01]  /*6160*/  @P1 FFMA.FTZ R165, R5, R182.reuse, R183.reuse ;  /* 0x000000b605a51223 */ /* 0x180fe200000100b7 */
[----:B------:R-:W-:-:S03]  /*6170*/  @P1 FFMA.FTZ R166, R22, R182, R183 ;  /* 0x000000b616a61223 */ /* 0x000fc600000100b7 */
[----:B------:R-:W-:Y:S01]  /*6180*/  @P1 FADD.FTZ R165, R251, -R165 ;  /* 0x800000a5fba51221 */ /* 0x000fe20000010000 */
[----:B------:R-:W-:-:S03]  /*6190*/  @P1 FADD.FTZ R166, R240, -R166 ;  /* 0x800000a6f0a61221 */ /* 0x000fc60000010000 */
[----:B------:R-:W-:Y:S01]  /*61a0*/  @P1 FFMA.FTZ R164, R10, R165, R164 ;  /* 0x000000a50aa41223 */ /* 0x000fe200000100a4 */
[----:B------:R-:W-:Y:S01]  /*61b0*/  @P2 PRMT R165, R84, 0x7632, R165 ;  /* 0x0000763254a52816 */ /* 0x000fe200000000a5 */
[----:B------:R-:W-:Y:S01]  /*61c0*/  @P1 FFMA.FTZ R167, R10, R166, R167 ;  /* 0x000000a60aa71223 */ /* 0x000fe200000100a7 */
[----:B------:R-:W-:-:S03]  /*61d0*/  @P2 SHF.L.U32 R166, R36, 0x10, RZ ;  /* 0x0000001024a62819 */ /* 0x000fc600000006ff */
[----:B------:R-:W-:Y:S02]  /*61e0*/  @P2 IMAD.U32 R165, R165, 0x10000, RZ ;  /* 0x00010000a5a52824 */ /* 0x000fe400078e00ff */
[----:B0-----:R-:W-:-:S04]  /*61f0*/  @P2 FMUL.FTZ R8, R167, R8 ;  /* 0x00000008a7082220 */ /* 0x001fc80000410000 */
[----:B------:R-:W-:Y:S01]  /*6200*/  @P2 FFMA.FTZ R121, R8, R165, R121 ;  /* 0x000000a508792223 */ /* 0x000fe20000010079 */
[----:B------:R-:W-:Y:S01]  /*6210*/  @P2 SHF.L.U32 R165, R84, 0x10, RZ ;  /* 0x0000001054a52819 */ /* 0x000fe200000006ff */
[----:B-1----:R-:W-:-:S04]  /*6220*/  @P2 FMUL.FTZ R9, R164, R9 ;  /* 0x00000009a4092220 */ /* 0x002fc80000410000 */
[----:B------:R-:W-:Y:S01]  /*6230*/  @P2 FFMA.FTZ R120, R165, R9, R120 ;  /* 0x00000009a5782223 */ /* 0x000fe20000010078 */
[----:B------:R-:W-:Y:S01]  /*6240*/  @P2 FMUL.FTZ R9, R9, R166 ;  /* 0x000000a609092220 */ /* 0x000fe20000410000 */
[----:B------:R-:W-:-:S04]  /*6250*/  @P1 FFMA.FTZ R166, R4, R182, R183 ;  /* 0x000000b604a61223 */ /* 0x000fc800000100b7 */
[----:B------:R-:W-:Y:S01]  /*6260*/  @P1 FADD.FTZ R166, R250, -R166 ;  /* 0x800000a6faa61221 */ /* 0x000fe20000010000 */
[----:B------:R-:W-:-:S04]  /*6270*/  @P1 FFMA.FTZ R185, R195, R182, R183 ;  /* 0x000000b6c3b91223 */ /* 0x000fc800000100b7 */
[----:B------:R-:W-:Y:S01]  /*6280*/  @P1 FADD.FTZ R185, R232, -R185 ;  /* 0x800000b9e8b91221 */ /* 0x000fe20000010000 */
[----:B------:R-:W-:-:S04]  /*6290*/  @P2 F2FP.BF16.F32.PACK_AB R9, RZ, R9 ;  /* 0x00000009ff09223e */ /* 0x000fc800000010ff */
[----:B------:R-:W-:Y:S02]  /*62a0*/  @P2 PRMT R156, R9, 0x7610, R156 ;  /* 0x00007610099c2816 */ /* 0x000fe4000000009c */
[----:B------:R-:W-:Y:S02]  /*62b0*/  F2FP.BF16.F32.PACK_AB R164, R167, R164 ;  /* 0x000000a4a7a4723e */ /* 0x000fe400000010ff */
[----:B--2---:R-:W-:Y:S02]  /*62c0*/  @P2 SHF.L.U32 R165, R184, 0x10, RZ ;  /* 0x00000010b8a52819 */ /* 0x004fe400000006ff */
[----:B------:R-:W0:Y:S03]  /*62d0*/  @P2 LDC R184, c[0x0][0x40c] ;  /* 0x00010300ffb82b82 */ /* 0x000e260000000800 */
[----:B------:R-:W-:Y:S01]  /*62e0*/  @P2 FMUL.FTZ R8, R8, R165 ;  /* 0x000000a508082220 */ /* 0x000fe20000410000 */
[----:B------:R-:W-:-:S05]  /*62f0*/  SHF.L.U32 R165, R29, 0x10, RZ ;  /* 0x000000101da57819 */ /* 0x000fca00000006ff */
[----:B------:R-:W-:Y:S01]  /*6300*/  @P1 FFMA.FTZ R165, R10, R166, R165 ;  /* 0x000000a60aa51223 */ /* 0x000fe200000100a5 */
[----:B------:R-:W-:Y:S02]  /*6310*/  @P2 F2FP.BF16.F32.PACK_AB R166, RZ, R8 ;  /* 0x00000008ffa6223e */ /* 0x000fe400000010ff */
[----:B------:R-:W-:-:S04]  /*6320*/  PRMT R8, R29, 0x7632, R8 ;  /* 0x000076321d087816 */ /* 0x000fc80000000008 */
[----:B------:R-:W-:-:S05]  /*6330*/  SHF.L.U32 R8, R8, 0x10, RZ ;  /* 0x0000001008087819 */ /* 0x000fca00000006ff */
[----:B------:R-:W-:Y:S02]  /*6340*/  @P1 FFMA.FTZ R8, R10, R185, R8 ;  /* 0x000000b90a081223 */ /* 0x000fe40000010008 */
[----:B------:R-:W1:Y:S01]  /*6350*/  @P2 LDC R185, c[0x0][0x40c] ;  /* 0x00010300ffb92b82 */ /* 0x000e620000000800 */
[----:B------:R-:W-:Y:S01]  /*6360*/  @P2 PRMT R156, R156, 0x5410, R166 ;  /* 0x000054109c9c2816 */ /* 0x000fe200000000a6 */
[----:B0-----:R-:W-:Y:S01]  /*6370*/  @P2 FMUL.FTZ R9, R165, R184 ;  /* 0x000000b8a5092220 */ /* 0x001fe20000410000 */
[----:B------:R-:W-:-:S05]  /*6380*/  @P2 SHF.L.U32 R166, R85, 0x10, RZ ;  /* 0x0000001055a62819 */ /* 0x000fca00000006ff */
[----:B------:R-:W-:Y:S01]  /*6390*/  @P2 FFMA.FTZ R122, R166, R9, R122 ;  /* 0x00000009a67a2223 */ /* 0x000fe2000001007a */
[----:B------:R-:W-:-:S04]  /*63a0*/  @P2 IMAD.U32 R166, R37, 0x10000, RZ ;  /* 0x0001000025a62824 */ /* 0x000fc800078e00ff */
[----:B------:R-:W-:Y:S01]  /*63b0*/  @P2 FMUL.FTZ R9, R9, R166 ;  /* 0x000000a609092220 */ /* 0x000fe20000410000 */
[----:B------:R-:W-:-:S04]  /*63c0*/  @P2 PRMT R166, R85, 0x7632, R166 ;  /* 0x0000763255a62816 */ /* 0x000fc800000000a6 */
[----:B------:R-:W-:Y:S01]  /*63d0*/  @P2 SHF.L.U32 R166, R166, 0x10, RZ ;  /* 0x00000010a6a62819 */ /* 0x000fe200000006ff */
[----:B-1----:R-:W-:Y:S01]  /*63e0*/  @P2 FMUL.FTZ R185, R8, R185 ;  /* 0x000000b908b92220 */ /* 0x002fe20000410000 */
[----:B------:R-:W-:-:S03]  /*63f0*/  @P1 FFMA.FTZ R184, R17, R182, R183 ;  /* 0x000000b611b81223 */ /* 0x000fc600000100b7 */
[----:B------:R-:W-:Y:S01]  /*6400*/  @P2 FFMA.FTZ R123, R185, R166, R123 ;  /* 0x000000a6b97b2223 */ /* 0x000fe2000001007b */
[----:B---3--:R-:W-:Y:S01]  /*6410*/  @P2 SHF.L.U32 R166, R187, 0x10, RZ ;  /* 0x00000010bba62819 */ /* 0x008fe200000006ff */
[----:B------:R-:W-:-:S04]  /*6420*/  @P1 FADD.FTZ R184, R244, -R184 ;  /* 0x800000b8f4b81221 */ /* 0x000fc80000010000 */
[----:B------:R-:W-:Y:S01]  /*6430*/  @P2 FMUL.FTZ R166, R185, R166 ;  /* 0x000000a6b9a62220 */ /* 0x000fe20000410000 */
[----:B------:R-:W-:-:S05]  /*6440*/  SHF.L.U32 R185, R30, 0x10, RZ ;  /* 0x000000101eb97819 */ /* 0x000fca00000006ff */
[----:B------:R-:W-:Y:S02]  /*6450*/  @P1 FFMA.FTZ R185, R10, R184, R185 ;  /* 0x000000b80ab91223 */ /* 0x000fe400000100b9 */
[----:B------:R-:W0:Y:S01]  /*6460*/  @P2 LDC R184, c[0x0][0x40c] ;  /* 0x00010300ffb82b82 */ /* 0x000e220000000800 */
[----:B------:R-:W-:Y:S02]  /*6470*/  @P2 F2FP.BF16.F32.PACK_AB R9, RZ, R9 ;  /* 0x00000009ff09223e */ /* 0x000fe400000010ff */
[----:B------:R-:W-:Y:S02]  /*6480*/  @P2 F2FP.BF16.F32.PACK_AB R166, RZ, R166 ;  /* 0x000000a6ffa6223e */ /* 0x000fe400000010ff */
[----:B------:R-:W-:-:S04]  /*6490*/  @P2 PRMT R157, R9, 0x7610, R157 ;  /* 0x00007610099d2816 */ /* 0x000fc8000000009d */
[----:B------:R-:W-:Y:S02]  /*64a0*/  @P2 PRMT R157, R157, 0x5410, R166 ;  /* 0x000054109d9d2816 */ /* 0x000fe400000000a6 */
[----:B------:R-:W-:Y:S01]  /*64b0*/  @P2 SHF.L.U32 R166, R86, 0x10, RZ ;  /* 0x0000001056a62819 */ /* 0x000fe200000006ff */
[----:B0-----:R-:W-:-:S04]  /*64c0*/  @P2 FMUL.FTZ R9, R185, R184 ;  /* 0x000000b8b9092220 */ /* 0x001fc80000410000 */
[----:B------:R-:W-:Y:S01]  /*64d0*/  @P2 FFMA.FTZ R124, R166, R9, R124 ;  /* 0x00000009a67c2223 */ /* 0x000fe2000001007c */
[----:B------:R-:W-:-:S05]  /*64e0*/  @P2 SHF.L.U32 R166, R38, 0x10, RZ ;  /* 0x0000001026a62819 */ /* 0x000fca00000006ff */
[----:B------:R-:W-:-:S05]  /*64f0*/  @P2 FMUL.FTZ R9, R9, R166 ;  /* 0x000000a609092220 */ /* 0x000fca0000410000 */
[----:B------:R-:W-:Y:S02]  /*6500*/  @P2 F2FP.BF16.F32.PACK_AB R9, RZ, R9 ;  /* 0x00000009ff09223e */ /* 0x000fe400000010ff */
[----:B------:R-:W-:Y:S02]  /*6510*/  PRMT R166, R30, 0x7632, R166 ;  /* 0x000076321ea67816 */ /* 0x000fe400000000a6 */
[----:B------:R-:W-:Y:S01]  /*6520*/  @P2 PRMT R158, R9, 0x7610, R158 ;  /* 0x00007610099e2816 */ /* 0x000fe2000000009e */
[----:B------:R-:W-:Y:S01]  /*6530*/  @P1 FFMA.FTZ R9, R209, R182, R183 ;  /* 0x000000b6d1091223 */ /* 0x000fe200000100b7 */
[----:B------:R-:W-:-:S03]  /*6540*/  SHF.L.U32 R166, R166, 0x10, RZ ;  /* 0x00000010a6a67819 */ /* 0x000fc600000006ff */
[----:B------:R-:W-:-:S04]  /*6550*/  @P1 FADD.FTZ R9, R231, -R9 ;  /* 0x80000009e7091221 */ /* 0x000fc80000010000 */
[----:B------:R-:W-:Y:S02]  /*6560*/  @P1 FFMA.FTZ R166, R10, R9, R166 ;  /* 0x000000090aa61223 */ /* 0x000fe400000100a6 */
[----:B------:R-:W0:Y:S01]  /*6570*/  @P2 LDC R9, c[0x0][0x40c] ;  /* 0x00010300ff092b82 */ /* 0x000e220000000800 */
[----:B------:R-:W-:-:S05]  /*6580*/  @P2 PRMT R184, R86, 0x7632, R184 ;  /* 0x0000763256b82816 */ /* 0x000fca00000000b8 */
[----:B------:R-:W-:Y:S02]  /*6590*/  @P2 IMAD.U32 R184, R184, 0x10000, RZ ;  /* 0x00010000b8b82824 */ /* 0x000fe400078e00ff */
[----:B0-----:R-:W-:-:S04]  /*65a0*/  @P2 FMUL.FTZ R9, R166, R9 ;  /* 0x00000009a6092220 */ /* 0x001fc80000410000 */
[----:B------:R-:W-:Y:S01]  /*65b0*/  @P2 FFMA.FTZ R125, R9, R184, R125 ;  /* 0x000000b8097d2223 */ /* 0x000fe2000001007d */
[----:B----4-:R-:W-:-:S05]  /*65c0*/  @P2 SHF.L.U32 R184, R186, 0x10, RZ ;  /* 0x00000010bab82819 */ /* 0x010fca00000006ff */
[----:B------:R-:W-:-:S05]  /*65d0*/  @P2 FMUL.FTZ R9, R9, R184 ;  /* 0x000000b809092220 */ /* 0x000fca0000410000 */
[----:B------:R-:W-:-:S04]  /*65e0*/  @P2 F2FP.BF16.F32.PACK_AB R9, RZ, R9 ;  /* 0x00000009ff09223e */ /* 0x000fc800000010ff */
[----:B------:R-:W-:Y:S01]  /*65f0*/  @P2 PRMT R158, R158, 0x5410, R9 ;  /* 0x000054109e9e2816 */ /* 0x000fe20000000009 */
[----:B------:R-:W-:-:S04]  /*6600*/  @P1 FFMA.FTZ R9, R208, R182, R183 ;  /* 0x000000b6d0091223 */ /* 0x000fc800000100b7 */
[----:B------:R-:W-:Y:S01]  /*6610*/  @P1 FADD.FTZ R184, R230, -R9 ;  /* 0x80000009e6b81221 */ /* 0x000fe20000010000 */
[----:B------:R-:W-:-:S05]  /*6620*/  SHF.L.U32 R9, R31, 0x10, RZ ;  /* 0x000000101f097819 */ /* 0x000fca00000006ff */
[----:B------:R-:W-:Y:S02]  /*6630*/  @P1 FFMA.FTZ R9, R10, R184, R9 ;  /* 0x000000b80a091223 */ /* 0x000fe40000010009 */
[----:B------:R-:W0:Y:S01]  /*6640*/  @P2 LDC R184, c[0x0][0x40c] ;  /* 0x00010300ffb82b82 */ /* 0x000e220000000800 */
[----:B------:R-:W-:Y:S02]  /*6650*/  @P2 SHF.L.U32 R186, R87, 0x10, RZ ;  /* 0x0000001057ba2819 */ /* 0x000fe400000006ff */
[----:B------:R-:W-:Y:S02]  /*6660*/  F2FP.BF16.F32.PACK_AB R165, R8, R165 ;  /* 0x000000a508a5723e */ /* 0x000fe400000010ff */
[----:B------:R-:W-:Y:S01]  /*6670*/  F2FP.BF16.F32.PACK_AB R166, R166, R185 ;  /* 0x000000b9a6a6723e */ /* 0x000fe200000010ff */
[----:B------:R-:W-:Y:S01]  /*6680*/  @P1 FFMA.FTZ R185, R214, R182, R183 ;  /* 0x000000b6d6b91223 */ /* 0x000fe200000100b7 */
[----:B------:R-:W-:-:S03]  /*6690*/  PRMT R8, R31, 0x7632, R8 ;  /* 0x000076321f087816 */ /* 0x000fc60000000008 */
[----:B------:R-:W-:Y:S01]  /*66a0*/  @P1 FADD.FTZ R185, R213, -R185 ;  /* 0x800000b9d5b91221 */ /* 0x000fe20000010000 */
[----:B------:R-:W-:Y:S01]  /*66b0*/  SHF.L.U32 R8, R8, 0x10, RZ ;  /* 0x0000001008087819 */ /* 0x000fe200000006ff */
[----:B0-----:R-:W-:-:S04]  /*66c0*/  @P2 FMUL.FTZ R184, R9, R184 ;  /* 0x000000b809b82220 */ /* 0x001fc80000410000 */
[----:B------:R-:W-:Y:S01]  /*66d0*/  @P2 FFMA.FTZ R126, R186, R184, R126 ;  /* 0x000000b8ba7e2223 */ /* 0x000fe2000001007e */
[----:B------:R-:W-:Y:S01]  /*66e0*/  @P2 SHF.L.U32 R186, R39, 0x10, RZ ;  /* 0x0000001027ba2819 */ /* 0x000fe200000006ff */
[----:B------:R-:W-:-:S04]  /*66f0*/  @P1 FFMA.FTZ R8, R10, R185, R8 ;  /* 0x000000b90a081223 */ /* 0x000fc80000010008 */
[----:B------:R-:W-:Y:S01]  /*6700*/  @P2 FMUL.FTZ R184, R184, R186 ;  /* 0x000000bab8b82220 */ /* 0x000fe20000410000 */
[----:B------:R-:W-:-:S04]  /*6710*/  F2FP.BF16.F32.PACK_AB R167, R8, R9 ;  /* 0x0000000908a7723e */ /* 0x000fc800000010ff */
[----:B------:R-:W-:-:S04]  /*6720*/  @P2 F2FP.BF16.F32.PACK_AB R184, RZ, R184 ;  /* 0x000000b8ffb8223e */ /* 0x000fc800000010ff */
[----:B------:R-:W-:Y:S01]  /*6730*/  @P2 PRMT R159, R184, 0x7610, R159 ;  /* 0x00007610b89f2816 */ /* 0x000fe2000000009f */
        /* <DEDUP_REMOVED lines=11> */
.L_x_524:
[----:B------:R-:W2:Y:S01]  /*67f0*/  LDL R184, [R1+0x84] ;  /* 0x0000840001b87983 */ /* 0x000ea20000100800 */
[----:B------:R-:W-:-:S03]  /*6800*/  ISETP.GT.AND P1, PT, R11, RZ, PT ;  /* 0x000000ff0b00720c */ /* 0x000fc60003f24270 */
[----:B------:R-:W3:Y:S01]  /*6810*/  LDL R185, [R1+0x88] ;  /* 0x0000880001b97983 */ /* 0x000ee20000100800 */
[----:B01---5:R-:W-:-:S09]  /*6820*/  SHF.L.U32 R8, R28, 0x10, RZ ;  /* 0x000000101c087819 */ /* 0x023fd200000006ff */
        /* <DEDUP_REMOVED lines=9> */
[----:B------:R-:W-:-:S04]  /*68c0*/  PRMT R9, R28, 0x7632, R9 ;  /* 0x000076321c097816 */ /* 0x000fc80000000009 */
[----:B------:R-:W-:Y:S02]  /*68d0*/  @P2 F2FP.BF16.F32.PACK_AB R8, RZ, R8 ;  /* 0x00000008ff08223e */ /* 0x000fe400000010ff */
[----:B------:R-:W-:Y:S02]  /*68e0*/  SHF.L.U32 R9, R9, 0x10, RZ ;  /* 0x0000001009097819 */ /* 0x000fe400000006ff */
[----:B------:R-:W-:Y:S01]  /*68f0*/  @P2 PRMT R156, R8, 0x7610, R156 ;  /* 0x00007610089c2816 */ /* 0x000fe2000000009c */
[----:B------:R-:W-:-:S04]  /*6900*/  @P1 FFMA.FTZ R8, R22, R182, R183 ;  /* 0x000000b616081223 */ /* 0x000fc800000100b7 */
[----:B------:R-:W-:-:S04]  /*6910*/  @P1 FADD.FTZ R8, R240, -R8 ;  /* 0x80000008f0081221 */ /* 0x000fc80000010000 */
[----:B------:R-:W-:Y:S02]  /*6920*/  @P1 FFMA.FTZ R9, R10, R8, R9 ;  /* 0x000000080a091223 */ /* 0x000fe40000010009 */
[----:B------:R-:W0:Y:S02]  /*6930*/  @P2 LDC R8, c[0x0][0x40c] ;  /* 0x00010300ff082b82 */ /* 0x000e240000000800 */
[----:B0-----:R-:W-:Y:S01]  /*6940*/  @P2 FMUL.FTZ R8, R9, R8 ;  /* 0x0000000809082220 */ /* 0x001fe20000410000 */
[----:B------:R-:W-:-:S04]  /*6950*/  @P2 PRMT R9, R84, 0x7632, R9 ;  /* 0x0000763254092816 */ /* 0x000fc80000000009 */
[----:B------:R-:W-:-:S05]  /*6960*/  @P2 SHF.L.U32 R9, R9, 0x10, RZ ;  /* 0x0000001009092819 */ /* 0x000fca00000006ff */
[----:B------:R-:W-:Y:S01]  /*6970*/  @P2 FFMA.FTZ R121, R8, R9, R121 ;  /* 0x0000000908792223 */ /* 0x000fe20000010079 */
[----:B--2---:R-:W-:Y:S02]  /*6980*/  @P2 SHF.L.U32 R9, R184, 0x10, RZ ;  /* 0x00000010b8092819 */ /* 0x004fe400000006ff */
[----:B------:R-:W2:Y:S03]  /*6990*/  LDL R184, [R1+0x8c] ;  /* 0x00008c0001b87983 */ /* 0x000ea60000100800 */
        /* <DEDUP_REMOVED lines=25> */
[----:B---3--:R-:W-:-:S05]  /*6b30*/  @P2 SHF.L.U32 R9, R185, 0x10, RZ ;  /* 0x00000010b9092819 */ /* 0x008fca00000006ff */
        /* <DEDUP_REMOVED lines=9> */
[----:B------:R-:W-:-:S04]  /*6bd0*/  @P2 IMAD.U32 R8, R86, 0x10000, RZ ;  /* 0x0001000056082824 */ /* 0x000fc800078e00ff */
        /* <DEDUP_REMOVED lines=27> */
[----:B------:R-:W-:-:S04]  /*6d90*/  @P2 IMAD.U32 R8, R39, 0x10000, RZ ;  /* 0x0001000027082824 */ /* 0x000fc800078e00ff */
        /* <DEDUP_REMOVED lines=19> */
.L_x_523:
[----:B------:R-:W-:-:S04]  /*6ed0*/  UISETP.NE.U32.AND UP0, UPT, UR20, URZ, UPT ;  /* 0x000000ff1400728c */ /* 0x000fc8000bf05070 */
[----:B------:R-:W-:-:S06]  /*6ee0*/  UISETP.NE.AND.EX UP0, UPT, UR21, URZ, UPT, UP0 ;  /* 0x000000ff1500728c */ /* 0x000fcc000bf05300 */
[----:B------:R-:W-:-:S13]  /*6ef0*/  PLOP3.LUT P0, PT, PT, PT, UP0, 0x80, 0x8 ;  /* 0x000000000008781c */ /* 0x000fda0003f0f008 */
[----:B------:R-:W-:Y:S05]  /*6f00*/  @!P0 BRA `(.L_x_526) ;  /* 0x0000000400b88947 */ /* 0x000fea0003800000 */
[----:B------:R-:W2:Y:S04]  /*6f10*/  LDL R187, [R1+0x84] ;  /* 0x0000840001bb7983 */ /* 0x000ea80000100800 */
[----:B------:R-:W3:Y:S04]  /*6f20*/  LDL R185, [R1+0x88] ;  /* 0x0000880001b97983 */ /* 0x000ee80000100800 */
[----:B------:R-:W4:Y:S01]  /*6f30*/  LDL R186, [R1+0x8c] ;  /* 0x00008c0001ba7983 */ /* 0x000f220000100800 */
[----:B01----:R-:W-:Y:S01]  /*6f40*/  FFMA.FTZ R8, R22, R182, R183 ;  /* 0x000000b616087223 */ /* 0x003fe200000100b7 */
[----:B------:R-:W0:Y:S03]  /*6f50*/  @P2 LDC R9, c[0x0][0x40c] ;  /* 0x00010300ff092b82 */ /* 0x000e260000000800 */
[----:B------:R-:W-:-:S05]  /*6f60*/  FADD.FTZ R167, R240, -R8 ;  /* 0x80000008f0a77221 */ /* 0x000fca0000010000 */
[----:B------:R-:W1:Y:S01]  /*6f70*/  @P2 LDC R8, c[0x0][0x40c] ;  /* 0x00010300ff082b82 */ /* 0x000e620000000800 */
[----:B------:R-:W-:-:S04]  /*6f80*/  FFMA.FTZ R164, R5, R182, R183 ;  /* 0x000000b605a47223 */ /* 0x000fc800000100b7 */
[----:B------:R-:W-:Y:S01]  /*6f90*/  FADD.FTZ R164, R251, -R164 ;  /* 0x800000a4fba47221 */ /* 0x000fe20000010000 */
[C---:B-----5:R-:W-:Y:S01]  /*6fa0*/  FMUL.FTZ R167, R10.reuse, R167 ;  /* 0x000000a70aa77220 */ /* 0x060fe20000410000 */
[----:B------:R-:W-:Y:S02]  /*6fb0*/  ISETP.GT.AND P1, PT, R11, RZ, PT ;  /* 0x000000ff0b00720c */ /* 0x000fe40003f24270 */
[----:B------:R-:W-:Y:S01]  /*6fc0*/  FMUL.FTZ R164, R10, R164 ;  /* 0x000000a40aa47220 */ /* 0x000fe20000410000 */
[----:B------:R-:W-:Y:S02]  /*6fd0*/  @P2 PRMT R165, R84, 0x7632, R165 ;  /* 0x0000763254a52816 */ /* 0x000fe400000000a5 */
[----:B------:R-:W-:Y:S02]  /*6fe0*/  FSEL R167, R167, RZ, P1 ;  /* 0x000000ffa7a77208 */ /* 0x000fe40000800000 */
[----:B------:R-:W-:Y:S02]  /*6ff0*/  FSEL R164, R164, RZ, P1 ;  /* 0x000000ffa4a47208 */ /* 0x000fe40000800000 */
[----:B------:R-:W-:Y:S01]  /*7000*/  @P2 SHF.L.U32 R165, R165, 0x10, RZ ;  /* 0x00000010a5a52819 */ /* 0x000fe200000006ff */
[----:B0-----:R-:W-:-:S02]  /*7010*/  @P2 FMUL.FTZ R9, R9, R167 ;  /* 0x000000a709092220 */ /* 0x001fc40000410000 */
[----:B-1----:R-:W-:Y:S01]  /*7020*/  @P2 FMUL.FTZ R166, R8, R164 ;  /* 0x000000a408a62220 */ /* 0x002fe20000410000 */
[----:B------:R-:W-:Y:S01]  /*7030*/  @P2 SHF.L.U32 R8, R84, 0x10, RZ ;  /* 0x0000001054082819 */ /* 0x000fe200000006ff */
[----:B------:R-:W-:-:S04]  /*7040*/  @P2 FFMA.FTZ R121, R9, R165, R121 ;  /* 0x000000a509792223 */ /* 0x000fc80000010079 */
[----:B------:R-:W-:Y:S02]  /*7050*/  @P2 FFMA.FTZ R120, R8, R166, R120 ;  /* 0x000000a608782223 */ /* 0x000fe40000010078 */
[----:B------:R-:W0:Y:S01]  /*7060*/  @P2 LDC R8, c[0x0][0x40c] ;  /* 0x00010300ff082b82 */ /* 0x000e220000000800 */
[----:B------:R-:W-:-:S05]  /*7070*/  @P2 SHF.L.U32 R184, R36, 0x10, RZ ;  /* 0x0000001024b82819 */ /* 0x000fca00000006ff */
[----:B------:R-:W-:-:S05]  /*7080*/  @P2 FMUL.FTZ R166, R184, R166 ;  /* 0x000000a6b8a62220 */ /* 0x000fca0000410000 */
[----:B------:R-:W-:-:S04]  /*7090*/  @P2 F2FP.BF16.F32.PACK_AB R166, RZ, R166 ;  /* 0x000000a6ffa6223e */ /* 0x000fc800000010ff */
[----:B------:R-:W-:Y:S01]  /*70a0*/  @P2 PRMT R156, R166, 0x7610, R156 ;  /* 0x00007610a69c2816 */ /* 0x000fe2000000009c */
[----:B------:R-:W-:-:S04]  /*70b0*/  FFMA.FTZ R166, R195, R182, R183 ;  /* 0x000000b6c3a67223 */ /* 0x000fc800000100b7 */
[----:B------:R-:W-:Y:S01]  /*70c0*/  FADD.FTZ R166, R232, -R166 ;  /* 0x800000a6e8a67221 */ /* 0x000fe20000010000 */
[----:B------:R-:W-:Y:S01]  /*70d0*/  F2FP.BF16.F32.PACK_AB R164, R167, R164 ;  /* 0x000000a4a7a4723e */ /* 0x000fe200000010ff */
[----:B--2---:R-:W-:-:S04]  /*70e0*/  @P2 IMAD.U32 R165, R187, 0x10000, RZ ;  /* 0x00010000bba52824 */ /* 0x004fc800078e00ff */
[----:B------:R-:W-:Y:S01]  /*70f0*/  @P2 FMUL.FTZ R165, R165, R9 ;  /* 0x00000009a5a52220 */ /* 0x000fe20000410000 */
[----:B------:R-:W-:-:S04]  /*7100*/  FFMA.FTZ R9, R4, R182, R183 ;  /* 0x000000b604097223 */ /* 0x000fc800000100b7 */
[----:B------:R-:W-:-:S04]  /*7110*/  FADD.FTZ R9, R250, -R9 ;  /* 0x80000009fa097221 */ /* 0x000fc80000010000 */
[----:B------:R-:W-:Y:S01]  /*7120*/  FMUL.FTZ R9, R10, R9 ;  /* 0x000000090a097220 */ /* 0x000fe20000410000 */
[----:B------:R-:W-:-:S04]  /*7130*/  @P2 F2FP.BF16.F32.PACK_AB R165, RZ, R165 ;  /* 0x000000a5ffa5223e */ /* 0x000fc800000010ff */
[----:B------:R-:W-:Y:S02]  /*7140*/  FSEL R184, R9, RZ, P1 ;  /* 0x000000ff09b87208 */ /* 0x000fe40000800000 */
[----:B------:R-:W1:Y:S01]  /*7150*/  @P2 LDC R9, c[0x0][0x40c] ;  /* 0x00010300ff092b82 */ /* 0x000e620000000800 */
[----:B------:R-:W-:Y:S02]  /*7160*/  @P2 PRMT R156, R156, 0x5410, R165 ;  /* 0x000054109c9c2816 */ /* 0x000fe400000000a5 */
[----:B------:R-:W-:Y:S01]  /*7170*/  @P2 SHF.L.U32 R165, R85, 0x10, RZ ;  /* 0x0000001055a52819 */ /* 0x000fe200000006ff */
[----:B0-----:R-:W-:-:S04]  /*7180*/  @P2 FMUL.FTZ R8, R8, R184 ;  /* 0x000000b808082220 */ /* 0x001fc80000410000 */
[----:B------:R-:W-:Y:S01]  /*7190*/  @P2 FFMA.FTZ R122, R165, R8, R122 ;  /* 0x00000008a57a2223 */ /* 0x000fe2000001007a */
[----:B------:R-:W-:Y:S01]  /*71a0*/  FMUL.FTZ R165, R10, R166 ;  /* 0x000000a60aa57220 */ /* 0x000fe20000410000 */
[----:B------:R-:W-:-:S04]  /*71b0*/  @P2 SHF.L.U32 R166, R37, 0x10, RZ ;  /* 0x0000001025a62819 */ /* 0x000fc800000006ff */
[----:B------:R-:W-:Y:S01]  /*71c0*/  FSEL R165, R165, RZ, P1 ;  /* 0x000000ffa5a57208 */ /* 0x000fe20000800000 */
[----:B------:R-:W-:Y:S01]  /*71d0*/  @P2 FMUL.FTZ R8, R166, R8 ;  /* 0x00000008a6082220 */ /* 0x000fe20000410000 */
[----:B------:R-:W-:-:S04]  /*71e0*/  @P2 PRMT R166, R85, 0x7632, R166 ;  /* 0x0000763255a62816 */ /* 0x000fc800000000a6 */
[----:B------:R-:W-:Y:S01]  /*71f0*/  @P2 SHF.L.U32 R166, R166, 0x10, RZ ;  /* 0x00000010a6a62819 */ /* 0x000fe200000006ff */
[----:B-1----:R-:W-:-:S04]  /*7200*/  @P2 FMUL.FTZ R9, R9, R165 ;  /* 0x000000a509092220 */ /* 0x002fc80000410000 */
[----:B------:R-:W-:Y:S01]  /*7210*/  @P2 FFMA.FTZ R123, R9, R166, R123 ;  /* 0x000000a6097b2223 */ /* 0x000fe2000001007b */
[----:B---3--:R-:W-:-:S05]  /*7220*/  @P2 SHF.L.U32 R166, R185, 0x10, RZ ;  /* 0x00000010b9a62819 */ /* 0x008fca00000006ff */
[----:B------:R-:W-:Y:S02]  /*7230*/  @P2 FMUL.FTZ R9, R166, R9 ;  /* 0x00000009a6092220 */ /* 0x000fe40000410000 */
[----:B------:R-:W0:Y:S01]  /*7240*/  @P2 LDC R166, c[0x0][0x40c] ;  /* 0x00010300ffa62b82 */ /* 0x000e220000000800 */
[----:B------:R-:W-:-:S04]  /*7250*/  FFMA.FTZ R185, R17, R182, R183 ;  /* 0x000000b611b97223 */ /* 0x000fc800000100b7 */
[----:B------:R-:W-:Y:S01]  /*7260*/  FADD.FTZ R185, R244, -R185 ;  /* 0x800000b9f4b97221 */ /* 0x000fe20000010000 */
[----:B------:R-:W-:-:S03]  /*7270*/  @P2 F2FP.BF16.F32.PACK_AB R8, RZ, R8 ;  /* 0x00000008ff08223e */ /* 0x000fc600000010ff */
[----:B------:R-:W-:Y:S01]  /*7280*/  FMUL.FTZ R185, R10, R185 ;  /* 0x000000b90ab97220 */ /* 0x000fe20000410000 */
[----:B------:R-:W-:Y:S02]  /*7290*/  @P2 F2FP.BF16.F32.PACK_AB R9, RZ, R9 ;  /* 0x00000009ff09223e */ /* 0x000fe400000010ff */
[----:B------:R-:W-:Y:S02]  /*72a0*/  @P2 PRMT R157, R8, 0x7610, R157 ;  /* 0x00007610089d2816 */ /* 0x000fe4000000009d */
[----:B------:R-:W-:Y:S02]  /*72b0*/  FSEL R185, R185, RZ, P1 ;  /* 0x000000ffb9b97208 */ /* 0x000fe40000800000 */
[----:B------:R-:W-:Y:S02]  /*72c0*/  @P2 PRMT R157, R157, 0x5410, R9 ;  /* 0x000054109d9d2816 */ /* 0x000fe40000000009 */
[----:B------:R-:W-:Y:S01]  /*72d0*/  @P2 SHF.L.U32 R9, R86, 0x10, RZ ;  /* 0x0000001056092819 */ /* 0x000fe200000006ff */
[----:B0-----:R-:W-:-:S04]  /*72e0*/  @P2 FMUL.FTZ R8, R166, R185 ;  /* 0x000000b9a6082220 */ /* 0x001fc80000410000 */
        /* <DEDUP_REMOVED lines=10> */
[----:B------:R-:W-:-:S05]  /*7390*/  @P2 PRMT R9, R86, 0x7632, R9 ;  /* 0x0000763256092816 */ /* 0x000fca0000000009 */
[----:B------:R-:W-:Y:S02]  /*73a0*/  @P2 IMAD.U32 R9, R9, 0x10000, RZ ;  /* 0x0001000009092824 */ /* 0x000fe400078e00ff */
[----:B0-----:R-:W-:-:S04]  /*73b0*/  @P2 FMUL.FTZ R8, R8, R166 ;  /* 0x000000a608082220 */ /* 0x001fc80000410000 */
[----:B------:R-:W-:Y:S01]  /*73c0*/  @P2 FFMA.FTZ R125, R8, R9, R125 ;  /* 0x00000009087d2223 */ /* 0x000fe2000001007d */
[----:B----4-:R-:W-:-:S05]  /*73d0*/  @P2 SHF.L.U32 R9, R186, 0x10, RZ ;  /* 0x00000010ba092819 */ /* 0x010fca00000006ff */
[----:B------:R-:W-:Y:S02]  /*73e0*/  @P2 FMUL.FTZ R8, R9, R8 ;  /* 0x0000000809082220 */ /* 0x000fe40000410000 */
[----:B------:R-:W0:Y:S03]  /*73f0*/  @P2 LDC R9, c[0x0][0x40c] ;  /* 0x00010300ff092b82 */ /* 0x000e260000000800 */
[----:B------:R-:W-:-:S04]  /*7400*/  @P2 F2FP.BF16.F32.PACK_AB R8, RZ, R8 ;  /* 0x00000008ff08223e */ /* 0x000fc800000010ff */
[----:B------:R-:W-:Y:S01]  /*7410*/  @P2 PRMT R158, R158, 0x5410, R8 ;  /* 0x000054109e9e2816 */ /* 0x000fe20000000008 */
[----:B------:R-:W-:-:S04]  /*7420*/  FFMA.FTZ R8, R208, R182, R183 ;  /* 0x000000b6d0087223 */ /* 0x000fc800000100b7 */
[----:B------:R-:W-:-:S04]  /*7430*/  FADD.FTZ R8, R230, -R8 ;  /* 0x80000008e6087221 */ /* 0x000fc80000010000 */
[----:B------:R-:W-:Y:S01]  /*7440*/  FMUL.FTZ R8, R10, R8 ;  /* 0x000000080a087220 */ /* 0x000fe20000410000 */
[----:B------:R-:W-:-:S04]  /*7450*/  @P2 SHF.L.U32 R186, R87, 0x10, RZ ;  /* 0x0000001057ba2819 */ /* 0x000fc800000006ff */
[----:B------:R-:W-:Y:S02]  /*7460*/  FSEL R8, R8, RZ, P1 ;  /* 0x000000ff08087208 */ /* 0x000fe40000800000 */
[----:B------:R-:W-:-:S03]  /*7470*/  F2FP.BF16.F32.PACK_AB R165, R165, R184 ;  /* 0x000000b8a5a5723e */ /* 0x000fc600000010ff */
[----:B0-----:R-:W-:Y:S01]  /*7480*/  @P2 FMUL.FTZ R9, R9, R8 ;  /* 0x0000000809092220 */ /* 0x001fe20000410000 */
[----:B------:R-:W-:-:S03]  /*7490*/  FFMA.FTZ R184, R214, R182, R183 ;  /* 0x000000b6d6b87223 */ /* 0x000fc600000100b7 */
[----:B------:R-:W-:Y:S01]  /*74a0*/  @P2 FFMA.FTZ R126, R186, R9, R126 ;  /* 0x00000009ba7e2223 */ /* 0x000fe2000001007e */
[----:B------:R-:W-:Y:S01]  /*74b0*/  @P2 SHF.L.U32 R186, R39, 0x10, RZ ;  /* 0x0000001027ba2819 */ /* 0x000fe200000006ff */
[----:B------:R-:W-:-:S04]  /*74c0*/  FADD.FTZ R184, R213, -R184 ;  /* 0x800000b8d5b87221 */ /* 0x000fc80000010000 */
[----:B------:R-:W-:Y:S01]  /*74d0*/  @P2 FMUL.FTZ R9, R186, R9 ;  /* 0x00000009ba092220 */ /* 0x000fe20000410000 */
[----:B------:R-:W-:-:S04]  /*74e0*/  FMUL.FTZ R184, R10, R184 ;  /* 0x000000b80ab87220 */ /* 0x000fc80000410000 */
[----:B------:R-:W-:Y:S02]  /*74f0*/  @P2 F2FP.BF16.F32.PACK_AB R167, RZ, R9 ;  /* 0x00000009ffa7223e */ /* 0x000fe400000010ff */
[----:B------:R-:W-:Y:S02]  /*7500*/  FSEL R9, R184, RZ, P1 ;  /* 0x000000ffb8097208 */ /* 0x000fe40000800000 */
[----:B------:R-:W-:Y:S02]  /*7510*/  @P2 PRMT R159, R167, 0x7610, R159 ;  /* 0x00007610a79f2816 */ /* 0x000fe4000000009f */
[----:B------:R-:W-:Y:S02]  /*7520*/  F2FP.BF16.F32.PACK_AB R166, R166, R185 ;  /* 0x000000b9a6a6723e */ /* 0x000fe400000010ff */
[----:B------:R-:W-:Y:S01]  /*7530*/  F2FP.BF16.F32.PACK_AB R167, R9, R8 ;  /* 0x0000000809a7723e */ /* 0x000fe200000010ff */
[----:B------:R-:W-:Y:S06]  /*7540*/  @!P2 BRA `(.L_x_525) ;  /* 0x000000080020a947 */ /* 0x000fec0003800000 */
[----:B------:R-:W2:Y:S01]  /*7550*/  LDL R187, [R1+0x90] ;  /* 0x0000900001bb7983 */ /* 0x000ea20000100800 */
[----:B------:R-:W-:Y:S01]  /*7560*/  PRMT R8, R87, 0x7632, R8 ;  /* 0x0000763257087816 */ /* 0x000fe20000000008 */
[----:B------:R-:W-:-:S03]  /*7570*/  FMUL.FTZ R9, R9, UR12 ;  /* 0x0000000c09097c20 */ /* 0x000fc60008410000 */
[----:B------:R-:W-:-:S05]  /*7580*/  SHF.L.U32 R8, R8, 0x10, RZ ;  /* 0x0000001008087819 */ /* 0x000fca00000006ff */
[----:B------:R-:W-:Y:S01]  /*7590*/  FFMA.FTZ R127, R9, R8, R127 ;  /* 0x00000008097f7223 */ /* 0x000fe2000001007f */
[----:B--2---:R-:W-:-:S05]  /*75a0*/  SHF.L.U32 R8, R187, 0x10, RZ ;  /* 0x00000010bb087819 */ /* 0x004fca00000006ff */
[----:B------:R-:W-:-:S05]  /*75b0*/  FMUL.FTZ R8, R8, R9 ;  /* 0x0000000908087220 */ /* 0x000fca0000410000 */
[----:B------:R-:W-:-:S04]  /*75c0*/  F2FP.BF16.F32.PACK_AB R8, RZ, R8 ;  /* 0x00000008ff08723e */ /* 0x000fc800000010ff */
[----:B------:R-:W-:Y:S01]  /*75d0*/  PRMT R159, R159, 0x5410, R8 ;  /* 0x000054109f9f7816 */ /* 0x000fe20000000008 */
[----:B------:R-:W-:Y:S06]  /*75e0*/  BRA `(.L_x_525) ;  /* 0x0000000400f87947 */ /* 0x000fec0003800000 */
.L_x_526:
[----:B------:R-:W-:Y:S04]  /*75f0*/  BSSY.RECONVERGENT B3, `(.L_x_527) ;  /* 0x000000e000037945 */ /* 0x000fe80003800200 */
[----:B------:R-:W-:Y:S05]  /*7600*/  @!P2 BRA `(.L_x_528) ;  /* 0x000000000030a947 */ /* 0x000fea0003800000 */
[----:B01----:R-:W-:Y:S01]  /*7610*/  FFMA.FTZ R8, R5, R182, R183 ;  /* 0x000000b605087223 */ /* 0x003fe200000100b7 */
[----:B------:R-:W-:Y:S02]  /*7620*/  ISETP.GT.AND P1, PT, R11, RZ, PT ;  /* 0x000000ff0b00720c */ /* 0x000fe40003f24270 */
[----:B-----5:R-:W-:Y:S01]  /*7630*/  SHF.L.U32 R9, R84, 0x10, RZ ;  /* 0x0000001054097819 */ /* 0x020fe200000006ff */
[----:B------:R-:W-:-:S04]  /*7640*/  FADD.FTZ R8, R251, -R8 ;  /* 0x80000008fb087221 */ /* 0x000fc80000010000 */
[----:B------:R-:W-:-:S05]  /*7650*/  FMUL.FTZ R8, R10, R8 ;  /* 0x000000080a087220 */ /* 0x000fca0000410000 */
[----:B------:R-:W-:-:S05]  /*7660*/  FSEL R8, R8, RZ, P1 ;  /* 0x000000ff08087208 */ /* 0x000fca0000800000 */
[----:B------:R-:W-:-:S04]  /*7670*/  FMUL.FTZ R8, R8, UR12 ;  /* 0x0000000c08087c20 */ /* 0x000fc80008410000 */
[----:B------:R-:W-:Y:S01]  /*7680*/  FFMA.FTZ R120, R9, R8, R120 ;  /* 0x0000000809787223 */ /* 0x000fe20000010078 */
[----:B------:R-:W-:-:S04]  /*7690*/  IMAD.U32 R9, R36, 0x10000, RZ ;  /* 0x0001000024097824 */ /* 0x000fc800078e00ff */
[----:B------:R-:W-:-:S05]  /*76a0*/  FMUL.FTZ R8, R9, R8 ;  /* 0x0000000809087220 */ /* 0x000fca0000410000 */
[----:B------:R-:W-:-:S04]  /*76b0*/  F2FP.BF16.F32.PACK_AB R8, RZ, R8 ;  /* 0x00000008ff08723e */ /* 0x000fc800000010ff */
[----:B------:R-:W-:-:S07]  /*76c0*/  PRMT R156, R8, 0x7610, R156 ;  /* 0x00007610089c7816 */ /* 0x000fce000000009c */
.L_x_528:
[----:B------:R-:W-:Y:S05]  /*76d0*/  BSYNC.RECONVERGENT B3 ;  /* 0x0000000000037941 */ /* 0x000fea0003800200 */
.L_x_527:
[----:B------:R-:W-:Y:S04]  /*76e0*/  BSSY.RECONVERGENT B3, `(.L_x_529) ;  /* 0x0000010000037945 */ /* 0x000fe80003800200 */
[----:B------:R-:W-:Y:S05]  /*76f0*/  @!P2 BRA `(.L_x_530) ;  /* 0x000000000038a947 */ /* 0x000fea0003800000 */
[----:B------:R-:W2:Y:S01]  /*7700*/  LDL R184, [R1+0x84] ;  /* 0x0000840001b87983 */ /* 0x000ea20000100800 */
[----:B01----:R-:W-:Y:S01]  /*7710*/  FFMA.FTZ R8, R22, R182, R183 ;  /* 0x000000b616087223 */ /* 0x003fe200000100b7 */
[----:B------:R-:W-:-:S03]  /*7720*/  ISETP.GT.AND P1, PT, R11, RZ, PT ;  /* 0x000000ff0b00720c */ /* 0x000fc60003f24270 */
[----:B------:R-:W-:-:S04]  /*7730*/  FADD.FTZ R8, R240, -R8 ;  /* 0x80000008f0087221 */ /* 0x000fc80000010000 */
[----:B-----5:R-:W-:-:S05]  /*7740*/  FMUL.FTZ R8, R10, R8 ;  /* 0x000000080a087220 */ /* 0x020fca0000410000 */
[----:B------:R-:W-:Y:S02]  /*7750*/  FSEL R9, R8, RZ, P1 ;  /* 0x000000ff08097208 */ /* 0x000fe40000800000 */
[----:B------:R-:W-:-:S03]  /*7760*/  PRMT R8, R84, 0x7632, R8 ;  /* 0x0000763254087816 */ /* 0x000fc60000000008 */
[----:B------:R-:W-:Y:S01]  /*7770*/  FMUL.FTZ R9, R9, UR12 ;  /* 0x0000000c09097c20 */ /* 0x000fe20008410000 */
[----:B------:R-:W-:-:S05]  /*7780*/  SHF.L.U32 R8, R8, 0x10, RZ ;  /* 0x0000001008087819 */ /* 0x000fca00000006ff */
[----:B------:R-:W-:Y:S01]  /*7790*/  FFMA.FTZ R121, R9, R8, R121 ;  /* 0x0000000809797223 */ /* 0x000fe20000010079 */
[----:B--2---:R-:W-:-:S05]  /*77a0*/  SHF.L.U32 R8, R184, 0x10, RZ ;  /* 0x00000010b8087819 */ /* 0x004fca00000006ff */
[----:B------:R-:W-:-:S05]  /*77b0*/  FMUL.FTZ R8, R8, R9 ;  /* 0x0000000908087220 */ /* 0x000fca0000410000 */
[----:B------:R-:W-:-:S04]  /*77c0*/  F2FP.BF16.F32.PACK_AB R8, RZ, R8 ;  /* 0x00000008ff08723e */ /* 0x000fc800000010ff */
[----:B------:R-:W-:-:S07]  /*77d0*/  PRMT R156, R156, 0x5410, R8 ;  /* 0x000054109c9c7816 */ /* 0x000fce0000000008 */
.L_x_530:
[----:B------:R-:W-:Y:S05]  /*77e0*/  BSYNC.RECONVERGENT B3 ;  /* 0x0000000000037941 */ /* 0x000fea0003800200 */
.L_x_529:
        /* <DEDUP_REMOVED lines=14> */
.L_x_532:
[----:B------:R-:W-:Y:S05]  /*78d0*/  BSYNC.RECONVERGENT B3 ;  /* 0x0000000000037941 */ /* 0x000fea0003800200 */
.L_x_531:
        /* <DEDUP_REMOVED lines=16> */
.L_x_534:
[----:B------:R-:W-:Y:S05]  /*79e0*/  BSYNC.RECONVERGENT B3 ;  /* 0x0000000000037941 */ /* 0x000fea0003800200 */
.L_x_533:
[----:B------:R-:W-:Y:S04]  /*79f0*/  BSSY.RECONVERGENT B3, `(.L_x_535) ;  /* 0x000000e000037945 */ /* 0x000fe80003800200 */
[----:B------:R-:W-:Y:S05]  /*7a00*/  @!P2 BRA `(.L_x_536) ;  /* 0x000000000030a947 */ /* 0x000fea0003800000 */
[----:B01----:R-:W-:Y:S01]  /*7a10*/  FFMA.FTZ R8, R17, R182, R183 ;  /* 0x000000b611087223 */ /* 0x003fe200000100b7 */
[----:B------:R-:W-:Y:S01]  /*7a20*/  ISETP.GT.AND P1, PT, R11, RZ, PT ;  /* 0x000000ff0b00720c */ /* 0x000fe20003f24270 */
[----:B-----5:R-:W-:Y:S02]  /*7a30*/  IMAD.U32 R9, R86, 0x10000, RZ ;  /* 0x0001000056097824 */ /* 0x020fe400078e00ff */
        /* <DEDUP_REMOVED lines=9> */
.L_x_536:
[----:B------:R-:W-:Y:S05]  /*7ad0*/  BSYNC.RECONVERGENT B3 ;  /* 0x0000000000037941 */ /* 0x000fea0003800200 */
.L_x_535:
        /* <DEDUP_REMOVED lines=16> */
.L_x_538:
[----:B------:R-:W-:Y:S05]  /*7be0*/  BSYNC.RECONVERGENT B3 ;  /* 0x0000000000037941 */ /* 0x000fea0003800200 */
.L_x_537:
        /* <DEDUP_REMOVED lines=14> */
.L_x_540:
[----:B------:R-:W-:Y:S05]  /*7cd0*/  BSYNC.RECONVERGENT B3 ;  /* 0x0000000000037941 */ /* 0x000fea0003800200 */
.L_x_539:
        /* <DEDUP_REMOVED lines=11> */
[----:B--2---:R-:W-:-:S04]  /*7d90*/  IMAD.U32 R8, R184, 0x10000, RZ ;  /* 0x00010000b8087824 */ /* 0x004fc800078e00ff */
[----:B------:R-:W-:-:S05]  /*7da0*/  FMUL.FTZ R8, R8, R9 ;  /* 0x0000000908087220 */ /* 0x000fca0000410000 */
[----:B------:R-:W-:-:S04]  /*7db0*/  F2FP.BF16.F32.PACK_AB R8, RZ, R8 ;  /* 0x00000008ff08723e */ /* 0x000fc800000010ff */
[----:B------:R-:W-:-:S07]  /*7dc0*/  PRMT R159, R159, 0x5410, R8 ;  /* 0x000054109f9f7816 */ /* 0x000fce0000000008 */
.L_x_525:
[----:B------:R-:W-:Y:S05]  /*7dd0*/  BSYNC.RECONVERGENT B2 ;  /* 0x0000000000027941 */ /* 0x000fea0003800200 */
.L_x_522:
[----:B01----:R-:W0:Y:S02]  /*7de0*/  @P0 LDC.64 R8, c[0x0][0x478] ;  /* 0x00011e00ff080b82 */ /* 0x003e240000000a00 */
[C---:B0-----:R-:W-:Y:S01]  /*7df0*/  @P0 IMAD.WIDE.U32 R8, R181.reuse, 0x10, R8 ;  /* 0x00000010b5080825 */ /* 0x041fe200078e0008 */
[----:B------:R-:W-:-:S04]  /*7e00*/  IADD3 R181, PT, PT, R181, 0x20, RZ ;  /* 0x00000020b5b57810 */ /* 0x000fc80007ffe0ff */
[----:B------:R0:W-:Y:S02]  /*7e10*/  @P0 STG.E.128 desc[UR6][R8.64], R164 ;  /* 0x000000a408000986 */ /* 0x0001e4000c101d06 */
[----:B0-----:R-:W0:Y:S02]  /*7e20*/  @P2 LDC.64 R8, c[0x0][0x468] ;  /* 0x00011a00ff082b82 */ /* 0x001e240000000a00 */
[C---:B0-----:R-:W-:Y:S01]  /*7e30*/  @P2 IMAD.WIDE.U32 R8, R180.reuse, 0x10, R8 ;  /* 0x00000010b4082825 */ /* 0x041fe200078e0008 */
[----:B------:R-:W-:-:S04]  /*7e40*/  IADD3 R180, PT, PT, R180, 0x20, RZ ;  /* 0x00000020b4b47810 */ /* 0x000fc80007ffe0ff */
[----:B------:R1:W-:Y:S03]  /*7e50*/  @P2 STG.E.128 desc[UR6][R8.64], R156 ;  /* 0x0000009c08002986 */ /* 0x0003e6000c101d06 */
.L_x_519:
[----:B------:R-:W-:Y:S05]  /*7e60*/  BSYNC.RECONVERGENT B1 ;  /* 0x0000000000017941 */ /* 0x000fea0003800200 */
.L_x_518:
[----:B------:R-:W-:Y:S01]  /*7e70*/  ISETP.GE.U32.AND P0, PT, R13, 0x60, PT ;  /* 0x000000600d00780c */ /* 0x000fe20003f06070 */
[----:B------:R-:W-:-:S12]  /*7e80*/  BSSY.RECONVERGENT B1, `(.L_x_541) ;  /* 0x00001e9000017945 */ /* 0x000fd80003800200 */
[----:B------:R-:W-:Y:S05]  /*7e90*/  @!P0 BRA `(.L_x_542) ;  /* 0x0000001c009c8947 */ /* 0x000fea0003800000 */
[----:B------:R-:W-:Y:S04]  /*7ea0*/  BSSY.RECONVERGENT B2, `(.L_x_543) ;  /* 0x0000005000027945 */ /* 0x000fe80003800200 */
[----:B------:R-:W-:Y:S05]  /*7eb0*/  @!P2 BRA `(.L_x_544) ;  /* 0x00000000000ca947 */ /* 0x000fea0003800000 */
[----:B01----:R-:W0:Y:S02]  /*7ec0*/  LDC.64 R8, c[0x0][0x390] ;  /* 0x0000e400ff087b82 */ /* 0x003e240000000a00 */
[----:B0-----:R-:W-:-:S05]  /*7ed0*/  IMAD.WIDE.U32 R8, R180, 0x10, R8 ;  /* 0x00000010b4087825 */ /* 0x001fca00078e0008 */
[----:B-----5:R2:W5:Y:S02]  /*7ee0*/  LDG.E.128 R84, desc[UR6][R8.64] ;  /* 0x0000000608547981 */ /* 0x020564000c1e1d00 */
.L_x_544:
[----:B------:R-:W-:Y:S05]  /*7ef0*/  BSYNC.RECONVERGENT B2 ;  /* 0x0000000000027941 */ /* 0x000fea0003800200 */
.L_x_543:
        /* <DEDUP_REMOVED lines=8> */
[----:B------:R-:W3:Y:S04]  /*7f80*/  LDL R184, [R1+0x74] ;  /* 0x0000740001b87983 */ /* 0x000ee80000100800 */
[----:B------:R-:W4:Y:S01]  /*7f90*/  LDL R187, [R1+0x78] ;  /* 0x0000780001bb7983 */ /* 0x000f220000100800 */
[----:B------:R-:W-:Y:S01]  /*7fa0*/  ISETP.GT.AND P1, PT, R11, RZ, PT ;  /* 0x000000ff0b00720c */ /* 0x000fe20003f24270 */
[----:B012---:R-:W0:Y:S01]  /*7fb0*/  @P2 LDC R8, c[0x0][0x40c] ;  /* 0x00010300ff082b82 */ /* 0x007e220000000800 */
[C---:B-----5:R-:W-:Y:S01]  /*7fc0*/  PRMT R167, R168.reuse, 0x7632, R167 ;  /* 0x00007632a8a77816 */ /* 0x060fe200000000a7 */
[----:B------:R-:W2:Y:S01]  /*7fd0*/  LDL R186, [R1+0x7c] ;  /* 0x00007c0001ba7983 */ /* 0x000ea20000100800 */
        /* <DEDUP_REMOVED lines=10> */
[----:B------:R-:W-:Y:S02]  /*8080*/  @P2 IMAD.U32 R166, R40, 0x10000, RZ ;  /* 0x0001000028a62824 */ /* 0x000fe400078e00ff */
[----:B------:R-:W-:Y:S01]  /*8090*/  @P2 SHF.L.U32 R165, R165, 0x10, RZ ;  /* 0x00000010a5a52819 */ /* 0x000fe200000006ff */
        /* <DEDUP_REMOVED lines=13> */
[----:B---3--:R-:W-:Y:S02]  /*8170*/  @P2 SHF.L.U32 R165, R184, 0x10, RZ ;  /* 0x00000010b8a52819 */ /* 0x008fe400000006ff */
        /* <DEDUP_REMOVED lines=13> */
[----:B------:R-:W-:-:S05]  /*8250*/  @P2 SHF.L.U32 R166, R41, 0x10, RZ ;  /* 0x0000001029a62819 */ /* 0x000fca00000006ff */
[----:B------:R-:W-:Y:S01]  /*8260*/  @P2 FMUL.FTZ R9, R9, R166 ;  /* 0x000000a609092220 */ /* 0x000fe20000410000 */
[----:B------:R-:W-:-:S04]  /*8270*/  @P2 PRMT R166, R85, 0x7632, R166 ;  /* 0x0000763255a62816 */ /* 0x000fc800000000a6 */
[----:B------:R-:W-:Y:S01]  /*8280*/  @P2 SHF.L.U32 R166, R166, 0x10, RZ ;  /* 0x00000010a6a62819 */ /* 0x000fe200000006ff */
[----:B-1----:R-:W-:Y:S01]  /*8290*/  @P2 FMUL.FTZ R185, R8, R185 ;  /* 0x000000b908b92220 */ /* 0x002fe20000410000 */
[----:B------:R-:W-:-:S03]  /*82a0*/  @P1 FFMA.FTZ R184, R16, R182, R183 ;  /* 0x000000b610b81223 */ /* 0x000fc600000100b7 */
[----:B------:R-:W-:Y:S01]  /*82b0*/  @P2 FFMA.FTZ R131, R185, R166, R131 ;  /* 0x000000a6b9832223 */ /* 0x000fe20000010083 */
[----:B----4-:R-:W-:Y:S02]  /*82c0*/  @P2 IMAD.U32 R166, R187, 0x10000, RZ ;  /* 0x00010000bba62824 */ /* 0x010fe400078e00ff */
[----:B------:R-:W-:Y:S02]  /*82d0*/  @P1 FADD.FTZ R184, R243, -R184 ;  /* 0x800000b8f3b81221 */ /* 0x000fe40000010000 */
        /* <DEDUP_REMOVED lines=21> */
[----:B------:R-:W-:-:S04]  /*8430*/  @P2 PRMT R184, R86, 0x7632, R184 ;  /* 0x0000763256b82816 */ /* 0x000fc800000000b8 */
[----:B------:R-:W-:Y:S01]  /*8440*/  @P2 SHF.L.U32 R184, R184, 0x10, RZ ;  /* 0x00000010b8b82819 */ /* 0x000fe200000006ff */
[----:B0-----:R-:W-:-:S04]  /*8450*/  @P2 FMUL.FTZ R9, R166, R9 ;  /* 0x00000009a6092220 */ /* 0x001fc80000410000 */
[----:B------:R-:W-:Y:S01]  /*8460*/  @P2 FFMA.FTZ R133, R9, R184, R133 ;  /* 0x000000b809852223 */ /* 0x000fe20000010085 */
[----:B--2---:R-:W-:-:S05]  /*8470*/  @P2 SHF.L.U32 R184, R186, 0x10, RZ ;  /* 0x00000010bab82819 */ /* 0x004fca00000006ff */
[----:B------:R-:W-:-:S05]  /*8480*/  @P2 FMUL.FTZ R9, R9, R184 ;  /* 0x000000b809092220 */ /* 0x000fca0000410000 */
[----:B------:R-:W-:-:S04]  /*8490*/  @P2 F2FP.BF16.F32.PACK_AB R9, RZ, R9 ;  /* 0x00000009ff09223e */ /* 0x000fc800000010ff */
[----:B------:R-:W-:Y:S01]  /*84a0*/  @P2 PRMT R158, R158, 0x5410, R9 ;  /* 0x000054109e9e2816 */ /* 0x000fe20000000009 */
[----:B------:R-:W-:-:S04]  /*84b0*/  @P1 FFMA.FTZ R9, R205, R182, R183 ;  /* 0x000000b6cd091223 */ /* 0x000fc800000100b7 */
[----:B------:R-:W-:Y:S01]  /*84c0*/  @P1 FADD.FTZ R184, R204, -R9 ;  /* 0x80000009ccb81221 */ /* 0x000fe20000010000 */
[----:B------:R-:W-:-:S04]  /*84d0*/  IMAD.U32 R9, R171, 0x10000, RZ ;  /* 0x00010000ab097824 */ /* 0x000fc800078e00ff */
        /* <DEDUP_REMOVED lines=28> */
.L_x_547:
[----:B------:R-:W3:Y:S01]  /*86a0*/  LDL R184, [R1+0x74] ;  /* 0x0000740001b87983 */ /* 0x000ee20000100800 */
[----:B------:R-:W-:-:S03]  /*86b0*/  ISETP.GT.AND P1, PT, R11, RZ, PT ;  /* 0x000000ff0b00720c */ /* 0x000fc60003f24270 */
[----:B------:R-:W4:Y:S01]  /*86c0*/  LDL R185, [R1+0x78] ;  /* 0x0000780001b97983 */ /* 0x000f220000100800 */
[----:B012--5:R-:W-:-:S09]  /*86d0*/  SHF.L.U32 R8, R168, 0x10, RZ ;  /* 0x00000010a8087819 */ /* 0x027fd200000006ff */
[----:B------:R-:W-:-:S04]  /*86e0*/  @P1 FFMA.FTZ R9, R3, R182, R183 ;  /* 0x000000b603091223 */ /* 0x000fc800000100b7 */
[----:B------:R-:W-:-:S04]  /*86f0*/  @P1 FADD.FTZ R9, R249, -R9 ;  /* 0x80000009f9091221 */ /* 0x000fc80000010000 */
        /* <DEDUP_REMOVED lines=19> */
[----:B---3--:R-:W-:Y:S02]  /*8830*/  @P2 SHF.L.U32 R9, R184, 0x10, RZ ;  /* 0x00000010b8092819 */ /* 0x008fe400000006ff */
[----:B------:R-:W2:Y:S03]  /*8840*/  LDL R184, [R1+0x7c] ;  /* 0x00007c0001b87983 */ /* 0x000ea60000100800 */
        /* <DEDUP_REMOVED lines=25> */
[----:B----4-:R-:W-:-:S05]  /*89e0*/  @P2 SHF.L.U32 R9, R185, 0x10, RZ ;  /* 0x00000010b9092819 */ /* 0x010fca00000006ff */
        /* <DEDUP_REMOVED lines=14> */
[----:B------:R-:W-:Y:S01]  /*8ad0*/  @P2 F2FP.BF16.F32.PACK_AB R8, RZ, R8 ;  /* 0x00000008ff08223e */ /* 0x000fe200000010ff */
[----:B------:R-:W-:-:S03]  /*8ae0*/  IMAD.U32 R9, R9, 0x10000, RZ ;  /* 0x0001000009097824 */ /* 0x000fc600078e00ff */
        /* <DEDUP_REMOVED lines=33> */
[----:B------:R-:W-:Y:S02]  /*8d00*/  FMUL.FTZ R8, R8, UR12 ;  /* 0x0000000c08087c20 */ /* 0x000fe40008410000 */
[----:B------:R-:W-:-:S04]  /*8d10*/  IMAD.U32 R9, R9, 0x10000, RZ ;  /* 0x0001000009097824 */ /* 0x000fc800078e00ff */
[----:B------:R-:W-:Y:S01]  /*8d20*/  FFMA.FTZ R135, R8, R9, R135 ;  /* 0x0000000908877223 */ /* 0x000fe20000010087 */
[----:B--2---:R-:W-:-:S05]  /*8d30*/  SHF.L.U32 R9, R184, 0x10, RZ ;  /* 0x00000010b8097819 */ /* 0x004fca00000006ff */
[----:B------:R-:W-:-:S05]  /*8d40*/  FMUL.FTZ R8, R9, R8 ;  /* 0x0000000809087220 */ /* 0x000fca0000410000 */
[----:B------:R-:W-:-:S04]  /*8d50*/  F2FP.BF16.F32.PACK_AB R8, RZ, R8 ;  /* 0x00000008ff08723e */ /* 0x000fc800000010ff */
[----:B------:R-:W-:Y:S01]  /*8d60*/  PRMT R159, R159, 0x5410, R8 ;  /* 0x000054109f9f7816 */ /* 0x000fe20000000008 */
[----:B------:R-:W-:Y:S06]  /*8d70*/  BRA `(.L_x_548) ;  /* 0x0000000c00c07947 */ /* 0x000fec0003800000 */
.L_x_546:
[----:B------:R-:W-:-:S04]  /*8d80*/  UISETP.NE.U32.AND UP0, UPT, UR20, URZ, UPT ;  /* 0x000000ff1400728c */ /* 0x000fc8000bf05070 */
[----:B------:R-:W-:-:S06]  /*8d90*/  UISETP.NE.AND.EX UP0, UPT, UR21, URZ, UPT, UP0 ;  /* 0x000000ff1500728c */ /* 0x000fcc000bf05300 */
[----:B------:R-:W-:-:S13]  /*8da0*/  PLOP3.LUT P0, PT, PT, PT, UP0, 0x80, 0x8 ;  /* 0x000000000008781c */ /* 0x000fda0003f0f008 */
[----:B------:R-:W-:Y:S05]  /*8db0*/  @!P0 BRA `(.L_x_549) ;  /* 0x0000000400b88947 */ /* 0x000fea0003800000 */
[----:B------:R-:W3:Y:S04]  /*8dc0*/  LDL R187, [R1+0x74] ;  /* 0x0000740001bb7983 */ /* 0x000ee80000100800 */
[----:B------:R-:W4:Y:S04]  /*8dd0*/  LDL R185, [R1+0x78] ;  /* 0x0000780001b97983 */ /* 0x000f280000100800 */
[----:B------:R-:W4:Y:S01]  /*8de0*/  LDL R186, [R1+0x7c] ;  /* 0x00007c0001ba7983 */ /* 0x000f220000100800 */
[----:B012---:R-:W-:Y:S01]  /*8df0*/  FFMA.FTZ R8, R21, R182, R183 ;  /* 0x000000b615087223 */ /* 0x007fe200000100b7 */
[----:B------:R-:W0:Y:S03]  /*8e00*/  @P2 LDC R9, c[0x0][0x40c] ;  /* 0x00010300ff092b82 */ /* 0x000e260000000800 */
[----:B------:R-:W-:-:S05]  /*8e10*/  FADD.FTZ R167, R239, -R8 ;  /* 0x80000008efa77221 */ /* 0x000fca0000010000 */
[----:B------:R-:W1:Y:S01]  /*8e20*/  @P2 LDC R8, c[0x0][0x40c] ;  /* 0x00010300ff082b82 */ /* 0x000e620000000800 */
[----:B------:R-:W-:Y:S01]  /*8e30*/  FFMA.FTZ R164, R3, R182, R183 ;  /* 0x000000b603a47223 */ /* 0x000fe200000100b7 */
[----:B-----5:R-:W-:-:S03]  /*8e40*/  FMUL.FTZ R167, R10, R167 ;  /* 0x000000a70aa77220 */ /* 0x020fc60000410000 */
[----:B------:R-:W-:Y:S01]  /*8e50*/  FADD.FTZ R164, R249, -R164 ;  /* 0x800000a4f9a47221 */ /* 0x000fe20000010000 */
[----:B------:R-:W-:-:S03]  /*8e60*/  ISETP.GT.AND P1, PT, R11, RZ, PT ;  /* 0x000000ff0b00720c */ /* 0x000fc60003f24270 */
[----:B------:R-:W-:Y:S01]  /*8e70*/  FMUL.FTZ R164, R10, R164 ;  /* 0x000000a40aa47220 */ /* 0x000fe20000410000 */
[----:B------:R-:W-:Y:S02]  /*8e80*/  FSEL R167, R167, RZ, P1 ;  /* 0x000000ffa7a77208 */ /* 0x000fe40000800000 */
[----:B------:R-:W-:Y:S02]  /*8e90*/  @P2 PRMT R165, R84, 0x7632, R165 ;  /* 0x0000763254a52816 */ /* 0x000fe400000000a5 */
[----:B------:R-:W-:Y:S02]  /*8ea0*/  FSEL R164, R164, RZ, P1 ;  /* 0x000000ffa4a47208 */ /* 0x000fe40000800000 */
[----:B------:R-:W-:Y:S01]  /*8eb0*/  @P2 SHF.L.U32 R165, R165, 0x10, RZ ;  /* 0x00000010a5a52819 */ /* 0x000fe200000006ff */
[----:B0-----:R-:W-:-:S04]  /*8ec0*/  @P2 FMUL.FTZ R9, R9, R167 ;  /* 0x000000a709092220 */ /* 0x001fc80000410000 */
[----:B------:R-:W-:Y:S01]  /*8ed0*/  @P2 FFMA.FTZ R129, R9, R165, R129 ;  /* 0x000000a509812223 */ /* 0x000fe20000010081 */
[----:B-1----:R-:W-:Y:S01]  /*8ee0*/  @P2 FMUL.FTZ R166, R8, R164 ;  /* 0x000000a408a62220 */ /* 0x002fe20000410000 */
[----:B------:R-:W-:-:S05]  /*8ef0*/  @P2 SHF.L.U32 R8, R84, 0x10, RZ ;  /* 0x0000001054082819 */ /* 0x000fca00000006ff */
        /* <DEDUP_REMOVED lines=8> */
[----:B------:R-:W-:Y:S02]  /*8f80*/  F2FP.BF16.F32.PACK_AB R164, R167, R164 ;  /* 0x000000a4a7a4723e */ /* 0x000fe400000010ff */
[----:B---3--:R-:W-:-:S05]  /*8f90*/  @P2 SHF.L.U32 R165, R187, 0x10, RZ ;  /* 0x00000010bba52819 */ /* 0x008fca00000006ff */
        /* <DEDUP_REMOVED lines=12> */
[----:B------:R-:W-:-:S04]  /*9060*/  @P2 IMAD.U32 R166, R41, 0x10000, RZ ;  /* 0x0001000029a62824 */ /* 0x000fc800078e00ff */
[----:B------:R-:W-:Y:S01]  /*9070*/  @P2 FMUL.FTZ R8, R166, R8 ;  /* 0x00000008a6082220 */ /* 0x000fe20000410000 */
[----:B------:R-:W-:Y:S02]  /*9080*/  FSEL R165, R165, RZ, P1 ;  /* 0x000000ffa5a57208 */ /* 0x000fe40000800000 */
[----:B------:R-:W-:-:S04]  /*9090*/  @P2 PRMT R166, R85, 0x7632, R166 ;  /* 0x0000763255a62816 */ /* 0x000fc800000000a6 */
[----:B------:R-:W-:Y:S01]  /*90a0*/  @P2 SHF.L.U32 R166, R166, 0x10, RZ ;  /* 0x00000010a6a62819 */ /* 0x000fe200000006ff */
[----:B-1----:R-:W-:-:S04]  /*90b0*/  @P2 FMUL.FTZ R9, R9, R165 ;  /* 0x000000a509092220 */ /* 0x002fc80000410000 */
[----:B------:R-:W-:Y:S01]  /*90c0*/  @P2 FFMA.FTZ R131, R9, R166, R131 ;  /* 0x000000a609832223 */ /* 0x000fe20000010083 */
[----:B----4-:R-:W-:-:S05]  /*90d0*/  @P2 SHF.L.U32 R166, R185, 0x10, RZ ;  /* 0x00000010b9a62819 */ /* 0x010fca00000006ff */
        /* <DEDUP_REMOVED lines=22> */
[----:B------:R-:W-:-:S04]  /*9240*/  @P2 PRMT R9, R86, 0x7632, R9 ;  /* 0x0000763256092816 */ /* 0x000fc80000000009 */
[----:B------:R-:W-:Y:S01]  /*9250*/  @P2 SHF.L.U32 R9, R9, 0x10, RZ ;  /* 0x0000001009092819 */ /* 0x000fe200000006ff */
[----:B0-----:R-:W-:-:S04]  /*9260*/  @P2 FMUL.FTZ R8, R8, R166 ;  /* 0x000000a608082220 */ /* 0x001fc80000410000 */
[----:B------:R-:W-:Y:S01]  /*9270*/  @P2 FFMA.FTZ R133, R8, R9, R133 ;  /* 0x0000000908852223 */ /* 0x000fe20000010085 */
[----:B------:R-:W-:-:S05]  /*9280*/  @P2 SHF.L.U32 R9, R186, 0x10, RZ ;  /* 0x00000010ba092819 */ /* 0x000fca00000006ff */
[----:B------:R-:W-:Y:S02]  /*9290*/  @P2 FMUL.FTZ R8, R9, R8 ;  /* 0x0000000809082220 */ /* 0x000fe40000410000 */
[----:B------:R-:W0:Y:S03]  /*92a0*/  @P2 LDC R9, c[0x0][0x40c] ;  /* 0x00010300ff092b82 */ /* 0x000e260000000800 */
[----:B------:R-:W-:-:S04]  /*92b0*/  @P2 F2FP.BF16.F32.PACK_AB R8, RZ, R8 ;  /* 0x00000008ff08223e */ /* 0x000fc800000010ff */
[----:B------:R-:W-:Y:S01]  /*92c0*/  @P2 PRMT R158, R158, 0x5410, R8 ;  /* 0x000054109e9e2816 */ /* 0x000fe20000000008 */
[----:B------:R-:W-:-:S04]  /*92d0*/  FFMA.FTZ R8, R205, R182, R183 ;  /* 0x000000b6cd087223 */ /* 0x000fc800000100b7 */
[----:B------:R-:W-:-:S04]  /*92e0*/  FADD.FTZ R8, R204, -R8 ;  /* 0x80000008cc087221 */ /* 0x000fc80000010000 */
[----:B------:R-:W-:-:S05]  /*92f0*/  FMUL.FTZ R8, R10, R8 ;  /* 0x000000080a087220 */ /* 0x000fca0000410000 */
[----:B------:R-:W-:Y:S01]  /*9300*/  FSEL R8, R8, RZ, P1 ;  /* 0x000000ff08087208 */ /* 0x000fe20000800000 */
[----:B------:R-:W-:Y:S01]  /*9310*/  @P2 IMAD.U32 R186, R87, 0x10000, RZ ;  /* 0x0001000057ba2824 */ /* 0x000fe200078e00ff */
        /* <DEDUP_REMOVED lines=24> */
.L_x_549:
[----:B------:R-:W-:Y:S04]  /*94a0*/  BSSY.RECONVERGENT B3, `(.L_x_550) ;  /* 0x000000e000037945 */ /* 0x000fe80003800200 */
[----:B------:R-:W-:Y:S05]  /*94b0*/  @!P2 BRA `(.L_x_551) ;  /* 0x000000000030a947 */ /* 0x000fea0003800000 */
[----:B012---:R-:W-:Y:S01]  /*94c0*/  FFMA.FTZ R8, R3, R182, R183 ;  /* 0x000000b603087223 */ /* 0x007fe200000100b7 */
        /* <DEDUP_REMOVED lines=11> */
.L_x_551:
[----:B------:R-:W-:Y:S05]  /*9580*/  BSYNC.RECONVERGENT B3 ;  /* 0x0000000000037941 */ /* 0x000fea0003800200 */
.L_x_550:
[----:B------:R-:W-:Y:S04]  /*9590*/  BSSY.RECONVERGENT B3, `(.L_x_552) ;  /* 0x0000010000037945 */ /* 0x000fe80003800200 */
[----:B------:R-:W-:Y:S05]  /*95a0*/  @!P2 BRA `(.L_x_553) ;  /* 0x000000000038a947 */ /* 0x000fea0003800000 */
[----:B------:R-:W3:Y:S01]  /*95b0*/  LDL R184, [R1+0x74] ;  /* 0x0000740001b87983 */ /* 0x000ee20000100800 */
[----:B012---:R-:W-:Y:S01]  /*95c0*/  FFMA.FTZ R8, R21, R182, R183 ;  /* 0x000000b615087223 */ /* 0x007fe200000100b7 */
        /* <DEDUP_REMOVED lines=8> */
[----:B---3--:R-:W-:-:S04]  /*9650*/  IMAD.U32 R8, R184, 0x10000, RZ ;  /* 0x00010000b8087824 */ /* 0x008fc800078e00ff */
[----:B------:R-:W-:-:S05]  /*9660*/  FMUL.FTZ R8, R8, R9 ;  /* 0x0000000908087220 */ /* 0x000fca0000410000 */
[----:B------:R-:W-:-:S04]  /*9670*/  F2FP.BF16.F32.PACK_AB R8, RZ, R8 ;  /* 0x00000008ff08723e */ /* 0x000fc800000010ff */
[----:B------:R-:W-:-:S07]  /*9680*/  PRMT R156, R156, 0x5410, R8 ;  /* 0x000054109c9c7816 */ /* 0x000fce0000000008 */
.L_x_553:
[----:B------:R-:W-:Y:S05]  /*9690*/  BSYNC.RECONVERGENT B3 ;  /* 0x0000000000037941 */ /* 0x000fea0003800200 */
.L_x_552:
        /* <DEDUP_REMOVED lines=14> */
.L_x_555:
[----:B------:R-:W-:Y:S05]  /*9780*/  BSYNC.RECONVERGENT B3 ;  /* 0x0000000000037941 */ /* 0x000fea0003800200 */
.L_x_554:
        /* <DEDUP_REMOVED lines=12> */
[----:B---3--:R-:W-:-:S05]  /*9850*/  SHF.L.U32 R8, R184, 0x10, RZ ;  /* 0x00000010b8087819 */ /* 0x008fca00000006ff */
[----:B------:R-:W-:-:S05]  /*9860*/  FMUL.FTZ R8, R8, R9 ;  /* 0x0000000908087220 */ /* 0x000fca0000410000 */
[----:B------:R-:W-:-:S04]  /*9870*/  F2FP.BF16.F32.PACK_AB R8, RZ, R8 ;  /* 0x00000008ff08723e */ /* 0x000fc800000010ff */
[----:B------:R-:W-:-:S07]  /*9880*/  PRMT R157, R157, 0x5410, R8 ;  /* 0x000054109d9d7816 */ /* 0x000fce0000000008 */
.L_x_557:
[----:B------:R-:W-:Y:S05]  /*9890*/  BSYNC.RECONVERGENT B3 ;  /* 0x0000000000037941 */ /* 0x000fea0003800200 */
.L_x_556:
        /* <DEDUP_REMOVED lines=14> */
.L_x_559:
[----:B------:R-:W-:Y:S05]  /*9980*/  BSYNC.RECONVERGENT B3 ;  /* 0x0000000000037941 */ /* 0x000fea0003800200 */
.L_x_558:
        /* <DEDUP_REMOVED lines=9> */
[----:B------:R-:W-:Y:S02]  /*9a20*/  FMUL.FTZ R9, R9, UR12 ;  /* 0x0000000c09097c20 */ /* 0x000fe40008410000 */
[----:B------:R-:W-:-:S04]  /*9a30*/  IMAD.U32 R8, R8, 0x10000, RZ ;  /* 0x0001000008087824 */ /* 0x000fc800078e00ff */
[----:B------:R-:W-:Y:S01]  /*9a40*/  FFMA.FTZ R133, R9, R8, R133 ;  /* 0x0000000809857223 */ /* 0x000fe20000010085 */
[----:B---3--:R-:W-:-:S05]  /*9a50*/  SHF.L.U32 R8, R184, 0x10, RZ ;  /* 0x00000010b8087819 */ /* 0x008fca00000006ff */
[----:B------:R-:W-:-:S05]  /*9a60*/  FMUL.FTZ R8, R8, R9 ;  /* 0x0000000908087220 */ /* 0x000fca0000410000 */
[----:B------:R-:W-:-:S04]  /*9a70*/  F2FP.BF16.F32.PACK_AB R8, RZ, R8 ;  /* 0x00000008ff08723e */ /* 0x000fc800000010ff */
[----:B------:R-:W-:-:S07]  /*9a80*/  PRMT R158, R158, 0x5410, R8 ;  /* 0x000054109e9e7816 */ /* 0x000fce0000000008 */
.L_x_561:
[----:B------:R-:W-:Y:S05]  /*9a90*/  BSYNC.RECONVERGENT B3 ;  /* 0x0000000000037941 */ /* 0x000fea0003800200 */
.L_x_560:
        /* <DEDUP_REMOVED lines=14> */
.L_x_563:
[----:B------:R-:W-:Y:S05]  /*9b80*/  BSYNC.RECONVERGENT B3 ;  /* 0x0000000000037941 */ /* 0x000fea0003800200 */
.L_x_562:
        /* <DEDUP_REMOVED lines=15> */
.L_x_548:
[----:B------:R-:W-:Y:S05]  /*9c80*/  BSYNC.RECONVERGENT B2 ;  /* 0x0000000000027941 */ /* 0x000fea0003800200 */
.L_x_545:
[----:B012---:R-:W0:Y:S02]  /*9c90*/  @P0 LDC.64 R8, c[0x0][0x478] ;  /* 0x00011e00ff080b82 */ /* 0x007e240000000a00 */
[C---:B0-----:R-:W-:Y:S01]  /*9ca0*/  @P0 IMAD.WIDE.U32 R8, R181.reuse, 0x10, R8 ;  /* 0x00000010b5080825 */ /* 0x041fe200078e0008 */
[----:B------:R-:W-:-:S04]  /*9cb0*/  IADD3 R181, PT, PT, R181, 0x20, RZ ;  /* 0x00000020b5b57810 */ /* 0x000fc80007ffe0ff */
[----:B------:R0:W-:Y:S02]  /*9cc0*/  @P0 STG.E.128 desc[UR6][R8.64], R164 ;  /* 0x000000a408000986 */ /* 0x0001e4000c101d06 */
[----:B0-----:R-:W0:Y:S02]  /*9cd0*/  @P2 LDC.64 R8, c[0x0][0x468] ;  /* 0x00011a00ff082b82 */ /* 0x001e240000000a00 */
[----:B0-----:R-:W-:-:S04]  /*9ce0*/  @P2 IMAD.WIDE.U32 R8, R180, 0x10, R8 ;  /* 0x00000010b4082825 */ /* 0x001fc800078e0008 */
[----:B------:R-:W-:Y:S01]  /*9cf0*/  VIADD R180, R180, 0x20 ;  /* 0x00000020b4b47836 */ /* 0x000fe20000000000 */
[----:B------:R2:W-:Y:S06]  /*9d00*/  @P2 STG.E.128 desc[UR6][R8.64], R156 ;  /* 0x0000009c08002986 */ /* 0x0005ec000c101d06 */
.L_x_542:
[----:B------:R-:W-:Y:S05]  /*9d10*/  BSYNC.RECONVERGENT B1 ;  /* 0x0000000000017941 */ /* 0x000fea0003800200 */
.L_x_541:
[----:B------:R-:W-:Y:S01]  /*9d20*/  ISETP.GE.U32.AND P0, PT, R13, 0x80, PT ;  /* 0x000000800d00780c */ /* 0x000fe20003f06070 */
[----:B------:R-:W-:-:S12]  /*9d30*/  BSSY.RECONVERGENT B1, `(.L_x_564) ;  /* 0x00001e9000017945 */ /* 0x000fd80003800200 */
[----:B------:R-:W-:Y:S05]  /*9d40*/  @!P0 BRA `(.L_x_565) ;  /* 0x0000001c009c8947 */ /* 0x000fea0003800000 */
[----:B------:R-:W-:Y:S04]  /*9d50*/  BSSY.RECONVERGENT B2, `(.L_x_566) ;  /* 0x0000005000027945 */ /* 0x000fe80003800200 */
[----:B------:R-:W-:Y:S05]  /*9d60*/  @!P2 BRA `(.L_x_567) ;  /* 0x00000000000ca947 */ /* 0x000fea0003800000 */
[----:B012---:R-:W0:Y:S02]  /*9d70*/  LDC.64 R8, c[0x0][0x390] ;  /* 0x0000e400ff087b82 */ /* 0x007e240000000a00 */
[----:B0-----:R-:W-:-:S05]  /*9d80*/  IMAD.WIDE.U32 R8, R180, 0x10, R8 ;  /* 0x00000010b4087825 */ /* 0x001fca00078e0008 */
[----:B-----5:R3:W5:Y:S02]  /*9d90*/  LDG.E.128 R84, desc[UR6][R8.64] ;  /* 0x0000000608547981 */ /* 0x020764000c1e1d00 */
.L_x_567:
[----:B------:R-:W-:Y:S05]  /*9da0*/  BSYNC.RECONVERGENT B2 ;  /* 0x0000000000027941 */ /* 0x000fea0003800200 */
.L_x_566:
        /* <DEDUP_REMOVED lines=8> */
[----:B------:R-:W4:Y:S04]  /*9e30*/  LDL R184, [R1+0x64] ;  /* 0x0000640001b87983 */ /* 0x000f280000100800 */
[----:B------:R-:W4:Y:S01]  /*9e40*/  LDL R187, [R1+0x68] ;  /* 0x0000680001bb7983 */ /* 0x000f220000100800 */
[----:B------:R-:W-:Y:S01]  /*9e50*/  ISETP.GT.AND P1, PT, R11, RZ, PT ;  /* 0x000000ff0b00720c */ /* 0x000fe20003f24270 */
[----:B0123--:R-:W0:Y:S01]  /*9e60*/  @P2 LDC R8, c[0x0][0x40c] ;  /* 0x00010300ff082b82 */ /* 0x00fe220000000800 */
        /* <DEDUP_REMOVED lines=12> */
[----:B------:R-:W-:Y:S02]  /*9f30*/  @P2 SHF.L.U32 R166, R44, 0x10, RZ ;  /* 0x000000102ca62819 */ /* 0x000fe400000006ff */
        /* <DEDUP_REMOVED lines=14> */
[----:B----4-:R-:W-:Y:S02]  /*a020*/  @P2 SHF.L.U32 R165, R184, 0x10, RZ ;  /* 0x00000010b8a52819 */ /* 0x010fe400000006ff */
[----:B------:R-:W0:Y:S03]  /*a030*/  @P2 LDC R184, c[0x0][0x40c] ;  /* 0x00010300ffb82b82 */ /* 0x000e260000000800 */
[----:B------:R-:W-:Y:S01]  /*a040*/  @P2 FMUL.FTZ R8, R8, R165 ;  /* 0x000000a508082220 */ /* 0x000fe20000410000 */
[----:B------:R-:W-:-:S04]  /*a050*/  IMAD.U32 R165, R173, 0x10000, RZ ;  /* 0x00010000ada57824 */ /* 0x000fc800078e00ff */
        /* <DEDUP_REMOVED lines=17> */
[----:B------:R-:W-:Y:S01]  /*a170*/  @P2 SHF.L.U32 R166, R187, 0x10, RZ ;  /* 0x00000010bba62819 */ /* 0x000fe200000006ff */
        /* <DEDUP_REMOVED lines=8> */
[----:B------:R-:W-:Y:S01]  /*a200*/  @P2 PRMT R157, R157, 0x5410, R166 ;  /* 0x000054109d9d2816 */ /* 0x000fe200000000a6 */
[----:B------:R-:W-:Y:S02]  /*a210*/  @P2 IMAD.U32 R166, R86, 0x10000, RZ ;  /* 0x0001000056a62824 */ /* 0x000fe400078e00ff */
        /* <DEDUP_REMOVED lines=34> */
[----:B------:R-:W-:-:S04]  /*a440*/  @P2 IMAD.U32 R186, R47, 0x10000, RZ ;  /* 0x000100002fba2824 */ /* 0x000fc800078e00ff */
[----:B------:R-:W-:Y:S01]  /*a450*/  @P2 FMUL.FTZ R184, R184, R186 ;  /* 0x000000bab8b82220 */ /* 0x000fe20000410000 */
[----:B------:R-:W-:-:S04]  /*a460*/  @P1 FFMA.FTZ R8, R10, R185, R8 ;  /* 0x000000b90a081223 */ /* 0x000fc80000010008 */
[----:B------:R-:W-:Y:S02]  /*a470*/  @P2 F2FP.BF16.F32.PACK_AB R184, RZ, R184 ;  /* 0x000000b8ffb8223e */ /* 0x000fe400000010ff */
[----:B------:R-:W-:Y:S02]  /*a480*/  F2FP.BF16.F32.PACK_AB R167, R8, R9 ;  /* 0x0000000908a7723e */ /* 0x000fe400000010ff */
        /* <DEDUP_REMOVED lines=12> */
.L_x_570:
[----:B------:R-:W4:Y:S01]  /*a550*/  LDL R184, [R1+0x64] ;  /* 0x0000640001b87983 */ /* 0x000f220000100800 */
[----:B------:R-:W-:-:S03]  /*a560*/  ISETP.GT.AND P1, PT, R11, RZ, PT ;  /* 0x000000ff0b00720c */ /* 0x000fc60003f24270 */
[----:B------:R-:W4:Y:S01]  /*a570*/  LDL R185, [R1+0x68] ;  /* 0x0000680001b97983 */ /* 0x000f220000100800 */
[----:B0123-5:R-:W-:-:S09]  /*a580*/  SHF.L.U32 R8, R172, 0x10, RZ ;  /* 0x00000010ac087819 */ /* 0x02ffd200000006ff */
        /* <DEDUP_REMOVED lines=21> */
[----:B----4-:R-:W-:Y:S02]  /*a6e0*/  @P2 SHF.L.U32 R9, R184, 0x10, RZ ;  /* 0x00000010b8092819 */ /* 0x010fe400000006ff */
        /* <DEDUP_REMOVED lines=23> */
[----:B------:R-:W-:-:S05]  /*a860*/  @P2 PRMT R9, R85, 0x7632, R9 ;  /* 0x0000763255092816 */ /* 0x000fca0000000009 */
[----:B------:R-:W-:-:S04]  /*a870*/  @P2 IMAD.U32 R9, R9, 0x10000, RZ ;  /* 0x0001000009092824 */ /* 0x000fc800078e00ff */
[----:B------:R-:W-:Y:S01]  /*a880*/  @P2 FFMA.FTZ R139, R8, R9, R139 ;  /* 0x00000009088b2223 */ /* 0x000fe2000001008b */
[----:B------:R-:W-:-:S05]  /*a890*/  @P2 SHF.L.U32 R9, R185, 0x10, RZ ;  /* 0x00000010b9092819 */ /* 0x000fca00000006ff */
        /* <DEDUP_REMOVED lines=25> */
[----:B--2---:R-:W-:-:S04]  /*aa30*/  @P2 IMAD.U32 R9, R184, 0x10000, RZ ;  /* 0x00010000b8092824 */ /* 0x004fc800078e00ff */
        /* <DEDUP_REMOVED lines=31> */
.L_x_569:
[----:B------:R-:W-:-:S04]  /*ac30*/  UISETP.NE.U32.AND UP0, UPT, UR20, URZ, UPT ;  /* 0x000000ff1400728c */ /* 0x000fc8000bf05070 */
[----:B------:R-:W-:-:S06]  /*ac40*/  UISETP.NE.AND.EX UP0, UPT, UR21, URZ, UPT, UP0 ;  /* 0x000000ff1500728c */ /* 0x000fcc000bf05300 */
[----:B------:R-:W-:-:S13]  /*ac50*/  PLOP3.LUT P0, PT, PT, PT, UP0, 0x80, 0x8 ;  /* 0x000000000008781c */ /* 0x000fda0003f0f008 */
[----:B------:R-:W-:Y:S05]  /*ac60*/  @!P0 BRA `(.L_x_572) ;  /* 0x0000000400b88947 */ /* 0x000fea0003800000 */
[----:B------:R-:W4:Y:S04]  /*ac70*/  LDL R187, [R1+0x64] ;  /* 0x0000640001bb7983 */ /* 0x000f280000100800 */
[----:B------:R-:W4:Y:S04]  /*ac80*/  LDL R185, [R1+0x68] ;  /* 0x0000680001b97983 */ /* 0x000f280000100800 */
[----:B------:R-:W4:Y:S01]  /*ac90*/  LDL R186, [R1+0x6c] ;  /* 0x00006c0001ba7983 */ /* 0x000f220000100800 */
[----:B0123--:R-:W-:Y:S01]  /*aca0*/  FFMA.FTZ R8, R20, R182, R183 ;  /* 0x000000b614087223 */ /* 0x00ffe200000100b7 */
        /* <DEDUP_REMOVED lines=10> */
[----:B------:R-:W-:Y:S01]  /*ad50*/  FSEL R164, R164, RZ, P1 ;  /* 0x000000ffa4a47208 */ /* 0x000fe20000800000 */
[----:B0-----:R-:W-:Y:S02]  /*ad60*/  @P2 FMUL.FTZ R9, R9, R167 ;  /* 0x000000a709092220 */ /* 0x001fe40000410000 */
[----:B------:R-:W-:-:S04]  /*ad70*/  @P2 IMAD.U32 R165, R165, 0x10000, RZ ;  /* 0x00010000a5a52824 */ /* 0x000fc800078e00ff */
        /* <DEDUP_REMOVED lines=12> */
[----:B----4-:R-:W-:-:S05]  /*ae40*/  @P2 SHF.L.U32 R165, R187, 0x10, RZ ;  /* 0x00000010bba52819 */ /* 0x010fca00000006ff */
        /* <DEDUP_REMOVED lines=19> */
[----:B------:R-:W-:-:S04]  /*af80*/  @P2 IMAD.U32 R166, R185, 0x10000, RZ ;  /* 0x00010000b9a62824 */ /* 0x000fc800078e00ff */
        /* <DEDUP_REMOVED lines=52> */
[----:B------:R-:W-:-:S04]  /*b2d0*/  FMUL.FTZ R9, R9, UR12 ;  /* 0x0000000c09097c20 */ /* 0x000fc80008410000 */
[----:B------:R-:W-:-:S04]  /*b2e0*/  IMAD.U32 R8, R8, 0x10000, RZ ;  /* 0x0001000008087824 */ /* 0x000fc800078e00ff */
[----:B------:R-:W-:Y:S01]  /*b2f0*/  FFMA.FTZ R143, R9, R8, R143 ;  /* 0x00000008098f7223 */ /* 0x000fe2000001008f */
[----:B--2---:R-:W-:-:S05]  /*b300*/  SHF.L.U32 R8, R187, 0x10, RZ ;  /* 0x00000010bb087819 */ /* 0x004fca00000006ff */
[----:B------:R-:W-:-:S05]  /*b310*/  FMUL.FTZ R8, R8, R9 ;  /* 0x0000000908087220 */ /* 0x000fca0000410000 */
[----:B------:R-:W-:-:S04]  /*b320*/  F2FP.BF16.F32.PACK_AB R8, RZ, R8 ;  /* 0x00000008ff08723e */ /* 0x000fc800000010ff */
[----:B------:R-:W-:Y:S01]  /*b330*/  PRMT R159, R159, 0x5410, R8 ;  /* 0x000054109f9f7816 */ /* 0x000fe20000000008 */
[----:B------:R-:W-:Y:S06]  /*b340*/  BRA `(.L_x_571) ;  /* 0x0000000400f87947 */ /* 0x000fec0003800000 */
.L_x_572:
[----:B------:R-:W-:Y:S04]  /*b350*/  BSSY.RECONVERGENT B3, `(.L_x_573) ;  /* 0x000000e000037945 */ /* 0x000fe80003800200 */
[----:B------:R-:W-:Y:S05]  /*b360*/  @!P2 BRA `(.L_x_574) ;  /* 0x000000000030a947 */ /* 0x000fea0003800000 */
[----:B0123--:R-:W-:Y:S01]  /*b370*/  FFMA.FTZ R8, R14, R182, R183 ;  /* 0x000000b60e087223 */ /* 0x00ffe200000100b7 */
        /* <DEDUP_REMOVED lines=11> */
.L_x_574:
[----:B------:R-:W-:Y:S05]  /*b430*/  BSYNC.RECONVERGENT B3 ;  /* 0x0000000000037941 */ /* 0x000fea0003800200 */
.L_x_573:
[----:B------:R-:W-:Y:S04]  /*b440*/  BSSY.RECONVERGENT B3, `(.L_x_575) ;  /* 0x0000010000037945 */ /* 0x000fe80003800200 */
[----:B------:R-:W-:Y:S05]  /*b450*/  @!P2 BRA `(.L_x_576) ;  /* 0x000000000038a947 */ /* 0x000fea0003800000 */
[----:B------:R-:W4:Y:S01]  /*b460*/  LDL R184, [R1+0x64] ;  /* 0x0000640001b87983 */ /* 0x000f220000100800 */
[----:B0123--:R-:W-:Y:S01]  /*b470*/  FFMA.FTZ R8, R20, R182, R183 ;  /* 0x000000b614087223 */ /* 0x00ffe200000100b7 */
        /* <DEDUP_REMOVED lines=8> */
[----:B----4-:R-:W-:-:S05]  /*b500*/  SHF.L.U32 R8, R184, 0x10, RZ ;  /* 0x00000010b8087819 */ /* 0x010fca00000006ff */
[----:B------:R-:W-:-:S05]  /*b510*/  FMUL.FTZ R8, R8, R9 ;  /* 0x0000000908087220 */ /* 0x000fca0000410000 */
[----:B------:R-:W-:-:S04]  /*b520*/  F2FP.BF16.F32.PACK_AB R8, RZ, R8 ;  /* 0x00000008ff08723e */ /* 0x000fc800000010ff */
[----:B------:R-:W-:-:S07]  /*b530*/  PRMT R156, R156, 0x5410, R8 ;  /* 0x000054109c9c7816 */ /* 0x000fce0000000008 */
.L_x_576:
[----:B------:R-:W-:Y:S05]  /*b540*/  BSYNC.RECONVERGENT B3 ;  /* 0x0000000000037941 */ /* 0x000fea0003800200 */
.L_x_575:
        /* <DEDUP_REMOVED lines=14> */
.L_x_578:
[----:B------:R-:W-:Y:S05]  /*b630*/  BSYNC.RECONVERGENT B3 ;  /* 0x0000000000037941 */ /* 0x000fea0003800200 */
.L_x_577:
        /* <DEDUP_REMOVED lines=16> */
.L_x_580:
[----:B------:R-:W-:Y:S05]  /*b740*/  BSYNC.RECONVERGENT B3 ;  /* 0x0000000000037941 */ /* 0x000fea0003800200 */
.L_x_579:
        /* <DEDUP_REMOVED lines=14> */
.L_x_582:
[----:B------:R-:W-:Y:S05]  /*b830*/  BSYNC.RECONVERGENT B3 ;  /* 0x0000000000037941 */ /* 0x000fea0003800200 */
.L_x_581:
        /* <DEDUP_REMOVED lines=16> */
.L_x_584:
[----:B------:R-:W-:Y:S05]  /*b940*/  BSYNC.RECONVERGENT B3 ;  /* 0x0000000000037941 */ /* 0x000fea0003800200 */
.L_x_583:
[----:B------:R-:W-:Y:S04]  /*b950*/  BSSY.RECONVERGENT B3, `(.L_x_585) ;  /* 0x000000e000037945 */ /* 0x000fe80003800200 */
[----:B------:R-:W-:Y:S05]  /*b960*/  @!P2 BRA `(.L_x_586) ;  /* 0x000000000030a947 */ /* 0x000fea0003800000 */
[----:B0123--:R-:W-:Y:S01]  /*b970*/  FFMA.FTZ R8, R200, R182, R183 ;  /* 0x000000b6c8087223 */ /* 0x00ffe200000100b7 */
        /* <DEDUP_REMOVED lines=11> */
.L_x_586:
[----:B------:R-:W-:Y:S05]  /*ba30*/  BSYNC.RECONVERGENT B3 ;  /* 0x0000000000037941 */ /* 0x000fea0003800200 */
.L_x_585:
        /* <DEDUP_REMOVED lines=15> */
.L_x_571:
[----:B------:R-:W-:Y:S05]  /*bb30*/  BSYNC.RECONVERGENT B2 ;  /* 0x0000000000027941 */ /* 0x000fea0003800200 */
.L_x_568:
[----:B0123--:R-:W0:Y:S02]  /*bb40*/  @P0 LDC.64 R8, c[0x0][0x478] ;  /* 0x00011e00ff080b82 */ /* 0x00fe240000000a00 */
[C---:B0-----:R-:W-:Y:S01]  /*bb50*/  @P0 IMAD.WIDE.U32 R8, R181.reuse, 0x10, R8 ;  /* 0x00000010b5080825 */ /* 0x041fe200078e0008 */
[----:B------:R-:W-:-:S04]  /*bb60*/  IADD3 R181, PT, PT, R181, 0x20, RZ ;  /* 0x00000020b5b57810 */ /* 0x000fc80007ffe0ff */
[----:B------:R0:W-:Y:S02]  /*bb70*/  @P0 STG.E.128 desc[UR6][R8.64], R164 ;  /* 0x000000a408000986 */ /* 0x0001e4000c101d06 */
[----:B0-----:R-:W0:Y:S02]  /*bb80*/  @P2 LDC.64 R8, c[0x0][0x468] ;  /* 0x00011a00ff082b82 */ /* 0x001e240000000a00 */
[C---:B0-----:R-:W-:Y:S01]  /*bb90*/  @P2 IMAD.WIDE.U32 R8, R180.reuse, 0x10, R8 ;  /* 0x00000010b4082825 */ /* 0x041fe200078e0008 */
[----:B------:R-:W-:-:S04]  /*bba0*/  IADD3 R180, PT, PT, R180, 0x20, RZ ;  /* 0x00000020b4b47810 */ /* 0x000fc80007ffe0ff */
[----:B------:R3:W-:Y:S03]  /*bbb0*/  @P2 STG.E.128 desc[UR6][R8.64], R156 ;  /* 0x0000009c08002986 */ /* 0x0007e6000c101d06 */
.L_x_565:
[----:B------:R-:W-:Y:S05]  /*bbc0*/  BSYNC.RECONVERGENT B1 ;  /* 0x0000000000017941 */ /* 0x000fea0003800200 */
.L_x_564:
[----:B------:R-:W-:Y:S01]  /*bbd0*/  ISETP.GE.U32.AND P0, PT, R13, 0xa0, PT ;  /* 0x000000a00d00780c */ /* 0x000fe20003f06070 */
[----:B------:R-:W-:-:S12]  /*bbe0*/  BSSY.RECONVERGENT B1, `(.L_x_587) ;  /* 0x00001e7000017945 */ /* 0x000fd80003800200 */
[----:B------:R-:W-:Y:S05]  /*bbf0*/  @!P0 BRA `(.L_x_588) ;  /* 0x0000001c00948947 */ /* 0x000fea0003800000 */
[----:B------:R-:W-:Y:S04]  /*bc00*/  BSSY.RECONVERGENT B2, `(.L_x_589) ;  /* 0x0000005000027945 */ /* 0x000fe80003800200 */
[----:B------:R-:W-:Y:S05]  /*bc10*/  @!P2 BRA `(.L_x_590) ;  /* 0x00000000000ca947 */ /* 0x000fea0003800000 */
[----:B0123--:R-:W0:Y:S02]  /*bc20*/  LDC.64 R8, c[0x0][0x390] ;  /* 0x0000e400ff087b82 */ /* 0x00fe240000000a00 */
[----:B0-----:R-:W-:-:S05]  /*bc30*/  IMAD.WIDE.U32 R8, R180, 0x10, R8 ;  /* 0x00000010b4087825 */ /* 0x001fca00078e0008 */
[----:B-----5:R4:W5:Y:S02]  /*bc40*/  LDG.E.128 R84, desc[UR6][R8.64] ;  /* 0x0000000608547981 */ /* 0x020964000c1e1d00 */
.L_x_590:
[----:B------:R-:W-:Y:S05]  /*bc50*/  BSYNC.RECONVERGENT B2 ;  /* 0x0000000000027941 */ /* 0x000fea0003800200 */
.L_x_589:
        /* <DEDUP_REMOVED lines=9> */
[----:B------:R-:W2:Y:S01]  /*bcf0*/  LDL R186, [R1+0x18] ;  /* 0x0000180001ba7983 */ /* 0x000ea20000100800 */
[----:B------:R-:W-:Y:S01]  /*bd00*/  ISETP.GT.AND P1, PT, R11, RZ, PT ;  /* 0x000000ff0b00720c */ /* 0x000fe20003f24270 */
[----:B------:R-:W0:Y:S02]  /*bd10*/  @P2 LDC R164, c[0x0][0x40c] ;  /* 0x00010300ffa42b82 */ /* 0x000e240000000800 */
[----:B012345:R-:W-:Y:S01]  /*bd20*/  PRMT R9, R176, 0x7632, R9 ;  /* 0x00007632b0097816 */ /* 0x03ffe20000000009 */
[----:B------:R-:W2:Y:S03]  /*bd30*/  LDL R185, [R1+0x1c] ;  /* 0x00001c0001b97983 */ /* 0x000ea60000100800 */
[----:B------:R-:W-:-:S02]  /*bd40*/  SHF.L.U32 R9, R9, 0x10, RZ ;  /* 0x0000001009097819 */ /* 0x000fc400000006ff */
[----:B------:R-:W0:Y:S04]  /*bd50*/  @P2 LDC R8, c[0x0][0x40c] ;  /* 0x00010300ff082b82 */ /* 0x000e280000000800 */
[-CC-:B------:R-:W-:Y:S01]  /*bd60*/  @P1 FFMA.FTZ R11, R190, R182.reuse, R183.reuse ;  /* 0x000000b6be0b1223 */ /* 0x180fe200000100b7 */
[----:B------:R-:W-:-:S03]  /*bd70*/  @P1 FFMA.FTZ R166, R192, R182, R183 ;  /* 0x000000b6c0a61223 */ /* 0x000fc600000100b7 */
[----:B------:R-:W-:Y:S01]  /*bd80*/  @P1 FADD.FTZ R165, R237, -R11 ;  /* 0x8000000beda51221 */ /* 0x000fe20000010000 */
[----:B------:R-:W-:Y:S02]  /*bd90*/  IMAD.U32 R11, R176, 0x10000, RZ ;  /* 0x00010000b00b7824 */ /* 0x000fe400078e00ff */
[----:B------:R-:W-:Y:S01]  /*bda0*/  @P1 FADD.FTZ R166, R198, -R166 ;  /* 0x800000a6c6a61221 */ /* 0x000fe20000010000 */
[----:B------:R-:W1:Y:S01]  /*bdb0*/  @P2 LDC R167, c[0x0][0x40c] ;  /* 0x00010300ffa72b82 */ /* 0x000e620000000800 */
[----:B------:R-:W-:Y:S01]  /*bdc0*/  @P1 FFMA.FTZ R11, R10, R165, R11 ;  /* 0x000000a50a0b1223 */ /* 0x000fe2000001000b */
[----:B------:R-:W-:Y:S01]  /*bdd0*/  @P2 PRMT R165, R84, 0x7632, R165 ;  /* 0x0000763254a52816 */ /* 0x000fe200000000a5 */
[----:B------:R-:W-:-:S03]  /*bde0*/  @P1 FFMA.FTZ R9, R10, R166, R9 ;  /* 0x000000a60a091223 */ /* 0x000fc60000010009 */
[----:B------:R-:W-:Y:S01]  /*bdf0*/  @P2 SHF.L.U32 R165, R165, 0x10, RZ ;  /* 0x00000010a5a52819 */ /* 0x000fe200000006ff */
[----:B------:R-:W-:-:S04]  /*be00*/  @P2 FMUL.FTZ R164, R9, R164 ;  /* 0x000000a409a42220 */ /* 0x000fc80000410000 */
[----:B------:R-:W-:Y:S01]  /*be10*/  @P2 FFMA.FTZ R145, R164, R165, R145 ;  /* 0x000000a5a4912223 */ /* 0x000fe20000010091 */
[----:B0-----:R-:W-:Y:S01]  /*be20*/  @P2 FMUL.FTZ R166, R11, R8 ;  /* 0x000000080ba62220 */ /* 0x001fe20000410000 */
[----:B------:R-:W-:Y:S02]  /*be30*/  @P2 SHF.L.U32 R8, R84, 0x10, RZ ;  /* 0x0000001054082819 */ /* 0x000fe400000006ff */
[----:B------:R-:W-:-:S03]  /*be40*/  @P2 SHF.L.U32 R165, R48, 0x10, RZ ;  /* 0x0000001030a52819 */ /* 0x000fc600000006ff */
[----:B------:R-:W-:Y:S02]  /*be50*/  @P2 FFMA.FTZ R144, R8, R166, R144 ;  /* 0x000000a608902223 */ /* 0x000fe40000010090 */
[----:B------:R-:W-:Y:S01]  /*be60*/  @P2 FMUL.FTZ R166, R166, R165 ;  /* 0x000000a5a6a62220 */ /* 0x000fe20000410000 */
[----:B------:R-:W-:-:S04]  /*be70*/  @P1 FFMA.FTZ R165, R189, R182, R183 ;  /* 0x000000b6bda51223 */ /* 0x000fc800000100b7 */
[----:B------:R-:W-:Y:S01]  /*be80*/  @P1 FADD.FTZ R165, R236, -R165 ;  /* 0x800000a5eca51221 */ /* 0x000fe20000010000 */
[----:B------:R-:W-:-:S04]  /*be90*/  @P2 F2FP.BF16.F32.PACK_AB R166, RZ, R166 ;  /* 0x000000a6ffa6223e */ /* 0x000fc800000010ff */
[----:B------:R-:W-:Y:S01]  /*bea0*/  @P2 PRMT R156, R166, 0x7610, R156 ;  /* 0x00007610a69c2816 */ /* 0x000fe2000000009c */
[----:B------:R-:W-:Y:S01]  /*beb0*/  @P2 IMAD.U32 R166, R85, 0x10000, RZ ;  /* 0x0001000055a62824 */ /* 0x000fe200078e00ff */
[----:B------:R-:W-:-:S05]  /*bec0*/  @P2 SHF.L.U32 R8, R184, 0x10, RZ ;  /* 0x00000010b8082819 */ /* 0x000fca00000006ff */
[----:B------:R-:W-:Y:S01]  /*bed0*/  @P2 FMUL.FTZ R8, R164, R8 ;  /* 0x00000008a4082220 */ /* 0x000fe20000410000 */
[----:B------:R-:W-:Y:S01]  /*bee0*/  SHF.L.U32 R164, R177, 0x10, RZ ;  /* 0x00000010b1a47819 */ /* 0x000fe200000006ff */
[----:B------:R-:W-:-:S04]  /*bef0*/  @P1 FFMA.FTZ R184, R197, R182, R183 ;  /* 0x000000b6c5b81223 */ /* 0x000fc800000100b7 */
[----:B------:R-:W-:Y:S01]  /*bf00*/  @P1 FFMA.FTZ R164, R10, R165, R164 ;  /* 0x000000a50aa41223 */ /* 0x000fe200000100a4 */
[----:B------:R-:W-:Y:S01]  /*bf10*/  PRMT R165, R177, 0x7632, R165 ;  /* 0x00007632b1a57816 */ /* 0x000fe200000000a5 */
[----:B------:R-:W-:-:S03]  /*bf20*/  @P1 FADD.FTZ R184, R212, -R184 ;  /* 0x800000b8d4b81221 */ /* 0x000fc60000010000 */
[----:B------:R-:W-:-:S05]  /*bf30*/  SHF.L.U32 R165, R165, 0x10, RZ ;  /* 0x00000010a5a57819 */ /* 0x000fca00000006ff */
[----:B------:R-:W-:Y:S02]  /*bf40*/  @P1 FFMA.FTZ R165, R10, R184, R165 ;  /* 0x000000b80aa51223 */ /* 0x000fe400000100a5 */
[----:B------:R-:W0:Y:S01]  /*bf50*/  @P2 LDC R184, c[0x0][0x40c] ;  /* 0x00010300ffb82b82 */ /* 0x000e220000000800 */
[----:B------:R-:W-:-:S04]  /*bf60*/  @P2 F2FP.BF16.F32.PACK_AB R8, RZ, R8 ;  /* 0x00000008ff08223e */ /* 0x000fc800000010ff */
[----:B------:R-:W-:Y:S01]  /*bf70*/  @P2 PRMT R156, R156, 0x5410, R8 ;  /* 0x000054109c9c2816 */ /* 0x000fe20000000008 */
[----:B-1----:R-:W-:-:S04]  /*bf80*/  @P2 FMUL.FTZ R8, R164, R167 ;  /* 0x000000a7a4082220 */ /* 0x002fc80000410000 */
[----:B------:R-:W-:Y:S01]  /*bf90*/  @P2 FFMA.FTZ R146, R166, R8, R146 ;  /* 0x00000008a6922223 */ /* 0x000fe20000010092 */
[----:B------:R-:W-:-:S05]  /*bfa0*/  @P2 SHF.L.U32 R166, R49, 0x10, RZ ;  /* 0x0000001031a62819 */ /* 0x000fca00000006ff */
[----:B------:R-:W-:Y:S01]  /*bfb0*/  @P2 FMUL.FTZ R8, R8, R166 ;  /* 0x000000a608082220 */ /* 0x000fe20000410000 */
[----:B------:R-:W-:-:S04]  /*bfc0*/  @P2 PRMT R166, R85, 0x7632, R166 ;  /* 0x0000763255a62816 */ /* 0x000fc800000000a6 */
[----:B------:R-:W-:Y:S01]  /*bfd0*/  @P2 SHF.L.U32 R166, R166, 0x10, RZ ;  /* 0x00000010a6a62819 */ /* 0x000fe200000006ff */
[----:B0-----:R-:W-:-:S04]  /*bfe0*/  @P2 FMUL.FTZ R167, R165, R184 ;  /* 0x000000b8a5a72220 */ /* 0x001fc80000410000 */
[----:B------:R-:W-:Y:S01]  /*bff0*/  @P2 FFMA.FTZ R147, R167, R166, R147 ;  /* 0x000000a6a7932223 */ /* 0x000fe20000010093 */
[----:B------:R-:W-:-:S05]  /*c000*/  @P2 SHF.L.U32 R166, R186, 0x10, RZ ;  /* 0x00000010baa62819 */ /* 0x000fca00000006ff */
[----:B------:R-:W-:Y:S01]  /*c010*/  @P2 FMUL.FTZ R167, R167, R166 ;  /* 0x000000a6a7a72220 */ /* 0x000fe20000410000 */
[----:B------:R-:W-:-:S04]  /*c020*/  @P1 FFMA.FTZ R166, R188, R182, R183 ;  /* 0x000000b6bca61223 */ /* 0x000fc800000100b7 */
[----:B------:R-:W-:Y:S01]  /*c030*/  @P1 FADD.FTZ R184, R233, -R166 ;  /* 0x800000a6e9b81221 */ /* 0x000fe20000010000 */
        /* <DEDUP_REMOVED lines=15> */
[----:B------:R-:W-:Y:S02]  /*c130*/  @P1 FFMA.FTZ R8, R211, R182, R183 ;  /* 0x000000b6d3081223 */ /* 0x000fe400000100b7 */
[----:B------:R-:W-:Y:S02]  /*c140*/  IMAD.U32 R167, R167, 0x10000, RZ ;  /* 0x00010000a7a77824 */ /* 0x000fe400078e00ff */
        /* <DEDUP_REMOVED lines=16> */
[----:B------:R-:W-:Y:S01]  /*c250*/  @P2 SHF.L.U32 R185, R87, 0x10, RZ ;  /* 0x0000001057b92819 */ /* 0x000fe200000006ff */
        /* <DEDUP_REMOVED lines=10> */
[----:B------:R-:W-:Y:S02]  /*c300*/  @P2 F2FP.BF16.F32.PACK_AB R184, RZ, R184 ;  /* 0x000000b8ffb8223e */ /* 0x000fe400000010ff */
[----:B------:R-:W-:Y:S02]  /*c310*/  F2FP.BF16.F32.PACK_AB R165, R165, R164 ;  /* 0x000000a4a5a5723e */ /* 0x000fe400000010ff */
        /* <DEDUP_REMOVED lines=14> */
.L_x_593:
[----:B------:R-:W2:Y:S01]  /*c400*/  LDL R184, [R1+0x14] ;  /* 0x0000140001b87983 */ /* 0x000ea20000100800 */
[----:B------:R-:W-:-:S03]  /*c410*/  ISETP.GT.AND P1, PT, R11, RZ, PT ;  /* 0x000000ff0b00720c */ /* 0x000fc60003f24270 */
[----:B------:R-:W2:Y:S02]  /*c420*/  LDL R185, [R1+0x18] ;  /* 0x0000180001b97983 */ /* 0x000ea40000100800 */
[----:B012345:R-:W-:-:S08]  /*c430*/  SHF.L.U32 R8, R176, 0x10, RZ ;  /* 0x00000010b0087819 */ /* 0x03ffd000000006ff */
        /* <DEDUP_REMOVED lines=18> */
[----:B------:R-:W-:-:S04]  /*c560*/  @P2 PRMT R8, R84, 0x7632, R8 ;  /* 0x0000763254082816 */ /* 0x000fc80000000008 */
[----:B------:R-:W-:-:S05]  /*c570*/  @P2 SHF.L.U32 R8, R8, 0x10, RZ ;  /* 0x0000001008082819 */ /* 0x000fca00000006ff */
[----:B------:R-:W-:Y:S01]  /*c580*/  @P2 FFMA.FTZ R145, R9, R8, R145 ;  /* 0x0000000809912223 */ /* 0x000fe20000010091 */
[----:B------:R-:W-:Y:S02]  /*c590*/  @P2 IMAD.U32 R8, R184, 0x10000, RZ ;  /* 0x00010000b8082824 */ /* 0x000fe400078e00ff */
[----:B------:R-:W2:Y:S02]  /*c5a0*/  LDL R184, [R1+0x1c] ;  /* 0x00001c0001b87983 */ /* 0x000ea40000100800 */
        /* <DEDUP_REMOVED lines=25> */
[----:B------:R-:W-:-:S05]  /*c740*/  @P2 SHF.L.U32 R8, R185, 0x10, RZ ;  /* 0x00000010b9082819 */ /* 0x000fca00000006ff */
        /* <DEDUP_REMOVED lines=57> */
.L_x_592:
[----:B------:R-:W-:-:S04]  /*cae0*/  UISETP.NE.U32.AND UP0, UPT, UR20, URZ, UPT ;  /* 0x000000ff1400728c */ /* 0x000fc8000bf05070 */
[----:B------:R-:W-:-:S06]  /*caf0*/  UISETP.NE.AND.EX UP0, UPT, UR21, URZ, UPT, UP0 ;  /* 0x000000ff1500728c */ /* 0x000fcc000bf05300 */
[----:B------:R-:W-:-:S13]  /*cb00*/  PLOP3.LUT P0, PT, PT, PT, UP0, 0x80, 0x8 ;  /* 0x000000000008781c */ /* 0x000fda0003f0f008 */
[----:B------:R-:W-:Y:S05]  /*cb10*/  @!P0 BRA `(.L_x_595) ;  /* 0x0000000400b88947 */ /* 0x000fea0003800000 */
[----:B------:R-:W2:Y:S02]  /*cb20*/  LDL R186, [R1+0x14] ;  /* 0x0000140001ba7983 */ /* 0x000ea40000100800 */
[----:B01234-:R-:W0:Y:S02]  /*cb30*/  @P2 LDC R8, c[0x0][0x40c] ;  /* 0x00010300ff082b82 */ /* 0x01fe240000000800 */
[----:B------:R-:W2:Y:S04]  /*cb40*/  LDL R184, [R1+0x18] ;  /* 0x0000180001b87983 */ /* 0x000ea80000100800 */
[----:B------:R-:W3:Y:S02]  /*cb50*/  LDL R185, [R1+0x1c] ;  /* 0x00001c0001b97983 */ /* 0x000ee40000100800 */
[----:B------:R-:W1:Y:S01]  /*cb60*/  @P2 LDC R165, c[0x0][0x40c] ;  /* 0x00010300ffa52b82 */ /* 0x000e620000000800 */
[-CC-:B------:R-:W-:Y:S01]  /*cb70*/  FFMA.FTZ R9, R190, R182.reuse, R183.reuse ;  /* 0x000000b6be097223 */ /* 0x180fe200000100b7 */
[----:B------:R-:W-:Y:S01]  /*cb80*/  ISETP.GT.AND P1, PT, R11, RZ, PT ;  /* 0x000000ff0b00720c */ /* 0x000fe20003f24270 */
[----:B------:R-:W-:-:S02]  /*cb90*/  FFMA.FTZ R11, R192, R182, R183 ;  /* 0x000000b6c00b7223 */ /* 0x000fc400000100b7 */
[----:B------:R-:W-:Y:S02]  /*cba0*/  FADD.FTZ R9, R237, -R9 ;  /* 0x80000009ed097221 */ /* 0x000fe40000010000 */
[----:B------:R-:W-:Y:S02]  /*cbb0*/  FADD.FTZ R11, R198, -R11 ;  /* 0x8000000bc60b7221 */ /* 0x000fe40000010000 */
[C---:B-----5:R-:W-:Y:S02]  /*cbc0*/  FMUL.FTZ R164, R10.reuse, R9 ;  /* 0x000000090aa47220 */ /* 0x060fe40000410000 */
[----:B------:R-:W-:Y:S01]  /*cbd0*/  FMUL.FTZ R11, R10, R11 ;  /* 0x0000000b0a0b7220 */ /* 0x000fe20000410000 */
[----:B------:R-:W-:Y:S02]  /*cbe0*/  @P2 PRMT R9, R84, 0x7632, R9 ;  /* 0x0000763254092816 */ /* 0x000fe40000000009 */
[----:B------:R-:W-:Y:S02]  /*cbf0*/  FSEL R164, R164, RZ, P1 ;  /* 0x000000ffa4a47208 */ /* 0x000fe40000800000 */
[----:B------:R-:W-:-:S02]  /*cc00*/  FSEL R11, R11, RZ, P1 ;  /* 0x000000ff0b0b7208 */ /* 0x000fc40000800000 */
[----:B------:R-:W-:Y:S01]  /*cc10*/  @P2 SHF.L.U32 R9, R9, 0x10, RZ ;  /* 0x0000001009092819 */ /* 0x000fe200000006ff */
[----:B0-----:R-:W-:Y:S01]  /*cc20*/  @P2 FMUL.FTZ R166, R8, R164 ;  /* 0x000000a408a62220 */ /* 0x001fe20000410000 */
[----:B------:R-:W-:Y:S01]  /*cc30*/  @P2 SHF.L.U32 R8, R84, 0x10, RZ ;  /* 0x0000001054082819 */ /* 0x000fe200000006ff */
[----:B-1----:R-:W-:-:S04]  /*cc40*/  @P2 FMUL.FTZ R165, R165, R11 ;  /* 0x0000000ba5a52220 */ /* 0x002fc80000410000 */
[----:B------:R-:W-:Y:S02]  /*cc50*/  @P2 FFMA.FTZ R144, R8, R166, R144 ;  /* 0x000000a608902223 */ /* 0x000fe40000010090 */
[----:B------:R-:W0:Y:S01]  /*cc60*/  @P2 LDC R8, c[0x0][0x40c] ;  /* 0x00010300ff082b82 */ /* 0x000e220000000800 */
[----:B------:R-:W-:Y:S01]  /*cc70*/  @P2 FFMA.FTZ R145, R165, R9, R145 ;  /* 0x00000009a5912223 */ /* 0x000fe20000010091 */
[----:B------:R-:W-:-:S04]  /*cc80*/  @P2 IMAD.U32 R167, R48, 0x10000, RZ ;  /* 0x0001000030a72824 */ /* 0x000fc800078e00ff */
[----:B------:R-:W-:Y:S02]  /*cc90*/  @P2 FMUL.FTZ R167, R167, R166 ;  /* 0x000000a6a7a72220 */ /* 0x000fe40000410000 */
[----:B------:R-:W1:Y:S03]  /*cca0*/  @P2 LDC R166, c[0x0][0x40c] ;  /* 0x00010300ffa62b82 */ /* 0x000e660000000800 */
[----:B------:R-:W-:-:S04]  /*ccb0*/  @P2 F2FP.BF16.F32.PACK_AB R167, RZ, R167 ;  /* 0x000000a7ffa7223e */ /* 0x000fc800000010ff */
[----:B------:R-:W-:Y:S02]  /*ccc0*/  @P2 PRMT R156, R167, 0x7610, R156 ;  /* 0x00007610a79c2816 */ /* 0x000fe4000000009c */
[----:B------:R-:W-:Y:S02]  /*ccd0*/  F2FP.BF16.F32.PACK_AB R164, R11, R164 ;  /* 0x000000a40ba4723e */ /* 0x000fe400000010ff */
[----:B------:R-:W-:-:S05]  /*cce0*/  @P2 SHF.L.U32 R9, R186, 0x10, RZ ;  /* 0x00000010ba092819 */ /* 0x000fca00000006ff */
[----:B------:R-:W-:Y:S01]  /*ccf0*/  @P2 FMUL.FTZ R165, R9, R165 ;  /* 0x000000a509a52220 */ /* 0x000fe20000410000 */
[----:B------:R-:W-:-:S04]  /*cd00*/  FFMA.FTZ R9, R189, R182, R183 ;  /* 0x000000b6bd097223 */ /* 0x000fc800000100b7 */
[----:B------:R-:W-:Y:S01]  /*cd10*/  FADD.FTZ R9, R236, -R9 ;  /* 0x80000009ec097221 */ /* 0x000fe20000010000 */
[----:B------:R-:W-:-:S03]  /*cd20*/  @P2 F2FP.BF16.F32.PACK_AB R165, RZ, R165 ;  /* 0x000000a5ffa5223e */ /* 0x000fc600000010ff */
[----:B------:R-:W-:Y:S01]  /*cd30*/  FMUL.FTZ R9, R10, R9 ;  /* 0x000000090a097220 */ /* 0x000fe20000410000 */
[----:B------:R-:W-:Y:S01]  /*cd40*/  @P2 PRMT R156, R156, 0x5410, R165 ;  /* 0x000054109c9c2816 */ /* 0x000fe200000000a5 */
[----:B------:R-:W-:-:S03]  /*cd50*/  FFMA.FTZ R165, R197, R182, R183 ;  /* 0x000000b6c5a57223 */ /* 0x000fc600000100b7 */
[----:B------:R-:W-:Y:S02]  /*cd60*/  FSEL R167, R9, RZ, P1 ;  /* 0x000000ff09a77208 */ /* 0x000fe40000800000 */
[----:B------:R-:W-:Y:S01]  /*cd70*/  @P2 SHF.L.U32 R9, R85, 0x10, RZ ;  /* 0x0000001055092819 */ /* 0x000fe200000006ff */
[----:B------:R-:W-:Y:S02]  /*cd80*/  FADD.FTZ R165, R212, -R165 ;  /* 0x800000a5d4a57221 */ /* 0x000fe40000010000 */
[----:B0-----:R-:W-:-:S04]  /*cd90*/  @P2 FMUL.FTZ R8, R8, R167 ;  /* 0x000000a708082220 */ /* 0x001fc80000410000 */
[----:B------:R-:W-:Y:S01]  /*cda0*/  @P2 FFMA.FTZ R146, R9, R8, R146 ;  /* 0x0000000809922223 */ /* 0x000fe20000010092 */
[----:B------:R-:W-:Y:S01]  /*cdb0*/  FMUL.FTZ R9, R10, R165 ;  /* 0x000000a50a097220 */ /* 0x000fe20000410000 */
[----:B------:R-:W-:-:S05]  /*cdc0*/  @P2 SHF.L.U32 R165, R49, 0x10, RZ ;  /* 0x0000001031a52819 */ /* 0x000fca00000006ff */
[----:B------:R-:W-:Y:S01]  /*cdd0*/  @P2 FMUL.FTZ R8, R165, R8 ;  /* 0x00000008a5082220 */ /* 0x000fe20000410000 */
[----:B------:R-:W-:Y:S02]  /*cde0*/  FSEL R165, R9, RZ, P1 ;  /* 0x000000ff09a57208 */ /* 0x000fe40000800000 */
[----:B------:R-:W-:-:S03]  /*cdf0*/  @P2 PRMT R9, R85, 0x7632, R9 ;  /* 0x0000763255092816 */ /* 0x000fc60000000009 */
[----:B-1----:R-:W-:Y:S01]  /*ce00*/  @P2 FMUL.FTZ R166, R166, R165 ;  /* 0x000000a5a6a62220 */ /* 0x002fe20000410000 */
[----:B------:R-:W-:-:S05]  /*ce10*/  @P2 SHF.L.U32 R9, R9, 0x10, RZ ;  /* 0x0000001009092819 */ /* 0x000fca00000006ff */
[----:B------:R-:W-:Y:S01]  /*ce20*/  @P2 FFMA.FTZ R147, R166, R9, R147 ;  /* 0x00000009a6932223 */ /* 0x000fe20000010093 */
[----:B--2---:R-:W-:Y:S02]  /*ce30*/  @P2 SHF.L.U32 R9, R184, 0x10, RZ ;  /* 0x00000010b8092819 */ /* 0x004fe400000006ff */
        /* <DEDUP_REMOVED lines=13> */
[----:B------:R-:W-:-:S04]  /*cf10*/  @P2 IMAD.U32 R9, R50, 0x10000, RZ ;  /* 0x0001000032092824 */ /* 0x000fc800078e00ff */
        /* <DEDUP_REMOVED lines=12> */
[----:B---3--:R-:W-:-:S05]  /*cfe0*/  @P2 SHF.L.U32 R9, R185, 0x10, RZ ;  /* 0x00000010b9092819 */ /* 0x008fca00000006ff */
        /* <DEDUP_REMOVED lines=8> */
[----:B------:R-:W-:Y:S01]  /*d070*/  FSEL R8, R8, RZ, P1 ;  /* 0x000000ff08087208 */ /* 0x000fe20000800000 */
[----:B------:R-:W-:-:S04]  /*d080*/  FFMA.FTZ R182, R227, R182, R183 ;  /* 0x000000b6e3b67223 */ /* 0x000fc800000100b7 */
[----:B0-----:R-:W-:Y:S01]  /*d090*/  @P2 FMUL.FTZ R9, R9, R8 ;  /* 0x0000000809092220 */ /* 0x001fe20000410000 */
[----:B------:R-:W-:-:S03]  /*d0a0*/  FADD.FTZ R182, R228, -R182 ;  /* 0x800000b6e4b67221 */ /* 0x000fc60000010000 */
[----:B------:R-:W-:Y:S01]  /*d0b0*/  @P2 FFMA.FTZ R150, R185, R9, R150 ;  /* 0x00000009b9962223 */ /* 0x000fe20000010096 */
[----:B------:R-:W-:Y:S01]  /*d0c0*/  @P2 SHF.L.U32 R185, R51, 0x10, RZ ;  /* 0x0000001033b92819 */ /* 0x000fe200000006ff */
[----:B------:R-:W-:-:S04]  /*d0d0*/  FMUL.FTZ R10, R10, R182 ;  /* 0x000000b60a0a7220 */ /* 0x000fc80000410000 */
[----:B------:R-:W-:Y:S01]  /*d0e0*/  @P2 FMUL.FTZ R9, R185, R9 ;  /* 0x00000009b9092220 */ /* 0x000fe20000410000 */
[----:B------:R-:W-:-:S04]  /*d0f0*/  FSEL R10, R10, RZ, P1 ;  /* 0x000000ff0a0a7208 */ /* 0x000fc80000800000 */
[----:B------:R-:W-:Y:S02]  /*d100*/  @P2 F2FP.BF16.F32.PACK_AB R9, RZ, R9 ;  /* 0x00000009ff09223e */ /* 0x000fe400000010ff */
[----:B------:R-:W-:Y:S02]  /*d110*/  F2FP.BF16.F32.PACK_AB R165, R165, R167 ;  /* 0x000000a7a5a5723e */ /* 0x000fe400000010ff */
        /* <DEDUP_REMOVED lines=14> */
.L_x_595:
[----:B------:R-:W-:Y:S04]  /*d200*/  BSSY.RECONVERGENT B3, `(.L_x_596) ;  /* 0x000000e000037945 */ /* 0x000fe80003800200 */
[----:B------:R-:W-:Y:S05]  /*d210*/  @!P2 BRA `(.L_x_597) ;  /* 0x000000000030a947 */ /* 0x000fea0003800000 */
[----:B01234-:R-:W-:Y:S01]  /*d220*/  FFMA.FTZ R8, R190, R182, R183 ;  /* 0x000000b6be087223 */ /* 0x01ffe200000100b7 */
        /* <DEDUP_REMOVED lines=11> */
.L_x_597:
[----:B------:R-:W-:Y:S05]  /*d2e0*/  BSYNC.RECONVERGENT B3 ;  /* 0x0000000000037941 */ /* 0x000fea0003800200 */
.L_x_596:
[----:B------:R-:W-:Y:S04]  /*d2f0*/  BSSY.RECONVERGENT B3, `(.L_x_598) ;  /* 0x0000010000037945 */ /* 0x000fe80003800200 */
[----:B------:R-:W-:Y:S05]  /*d300*/  @!P2 BRA `(.L_x_599) ;  /* 0x000000000038a947 */ /* 0x000fea0003800000 */
[----:B------:R-:W2:Y:S02]  /*d310*/  LDL R184, [R1+0x14] ;  /* 0x0000140001b87983 */ /* 0x000ea40000100800 */
[----:B01234-:R-:W-:Y:S01]  /*d320*/  FFMA.FTZ R8, R192, R182, R183 ;  /* 0x000000b6c0087223 */ /* 0x01ffe200000100b7 */
        /* <DEDUP_REMOVED lines=8> */
[----:B------:R-:W-:-:S05]  /*d3b0*/  SHF.L.U32 R8, R184, 0x10, RZ ;  /* 0x00000010b8087819 */ /* 0x000fca00000006ff */
[----:B------:R-:W-:-:S05]  /*d3c0*/  FMUL.FTZ R8, R8, R9 ;  /* 0x0000000908087220 */ /* 0x000fca0000410000 */
[----:B------:R-:W-:-:S04]  /*d3d0*/  F2FP.BF16.F32.PACK_AB R8, RZ, R8 ;  /* 0x00000008ff08723e */ /* 0x000fc800000010ff */
[----:B------:R-:W-:-:S07]  /*d3e0*/  PRMT R156, R156, 0x5410, R8 ;  /* 0x000054109c9c7816 */ /* 0x000fce0000000008 */
.L_x_599:
[----:B------:R-:W-:Y:S05]  /*d3f0*/  BSYNC.RECONVERGENT B3 ;  /* 0x0000000000037941 */ /* 0x000fea0003800200 */
.L_x_598:
[----:B------:R-:W-:Y:S04]  /*d400*/  BSSY.RECONVERGENT B3, `(.L_x_600) ;  /* 0x000000e000037945 */ /* 0x000fe80003800200 */
[----:B------:R-:W-:Y:S05]  /*d410*/  @!P2 BRA `(.L_x_601) ;  /* 0x000000000030a947 */ /* 0x000fea0003800000 */
[----:B01234-:R-:W-:Y:S01]  /*d420*/  FFMA.FTZ R8, R189, R182, R183 ;  /* 0x000000b6bd087223 */ /* 0x01ffe200000100b7 */
        /* <DEDUP_REMOVED lines=11> */
.L_x_601:
[----:B------:R-:W-:Y:S05]  /*d4e0*/  BSYNC.RECONVERGENT B3 ;  /* 0x0000000000037941 */ /* 0x000fea0003800200 */
.L_x_600:
        /* <DEDUP_REMOVED lines=12> */
[----:B------:R-:W-:-:S04]  /*d5b0*/  IMAD.U32 R8, R184, 0x10000, RZ ;  /* 0x00010000b8087824 */ /* 0x000fc800078e00ff */
[----:B------:R-:W-:-:S05]  /*d5c0*/  FMUL.FTZ R8, R8, R9 ;  /* 0x0000000908087220 */ /* 0x000fca0000410000 */
[----:B------:R-:W-:-:S04]  /*d5d0*/  F2FP.BF16.F32.PACK_AB R8, RZ, R8 ;  /* 0x00000008ff08723e */ /* 0x000fc800000010ff */
[----:B------:R-:W-:-:S07]  /*d5e0*/  PRMT R157, R157, 0x5410, R8 ;  /* 0x000054109d9d7816 */ /* 0x000fce0000000008 */
.L_x_603:
[----:B------:R-:W-:Y:S05]  /*d5f0*/  BSYNC.RECONVERGENT B3 ;  /* 0x0000000000037941 */ /* 0x000fea0003800200 */
.L_x_602:
        /* <DEDUP_REMOVED lines=14> */
.L_x_605:
[----:B------:R-:W-:Y:S05]  /*d6e0*/  BSYNC.RECONVERGENT B3 ;  /* 0x0000000000037941 */ /* 0x000fea0003800200 */
.L_x_604:
        /* <DEDUP_REMOVED lines=16> */
.L_x_607:
[----:B------:R-:W-:Y:S05]  /*d7f0*/  BSYNC.RECONVERGENT B3 ;  /* 0x0000000000037941 */ /* 0x000fea0003800200 */
.L_x_606:
        /* <DEDUP_REMOVED lines=14> */
.L_x_609:
[----:B------:R-:W-:Y:S05]  /*d8e0*/  BSYNC.RECONVERGENT B3 ;  /* 0x0000000000037941 */ /* 0x000fea0003800200 */
.L_x_608:
[----:B------:R-:W2:Y:S02]  /*d8f0*/  LDL R184, [R1+0x60] ;  /* 0x0000600001b87983 */ /* 0x000ea40000100800 */
[----:B01234-:R-:W-:Y:S01]  /*d900*/  FFMA.FTZ R8, R227, R182, R183 ;  /* 0x000000b6e3087223 */ /* 0x01ffe200000100b7 */
[----:B------:R-:W-:Y:S02]  /*d910*/  ISETP.GT.AND P1, PT, R11, RZ, PT ;  /* 0x000000ff0b00720c */ /* 0x000fe40003f24270 */
[----:B-----5:R-:W-:Y:S01]  /*d920*/  @P2 PRMT R9, R87, 0x7632, R9 ;  /* 0x0000763257092816 */ /* 0x020fe20000000009 */
[----:B------:R-:W-:-:S04]  /*d930*/  FADD.FTZ R8, R228, -R8 ;  /* 0x80000008e4087221 */ /* 0x000fc80000010000 */
[----:B------:R-:W-:Y:S01]  /*d940*/  FMUL.FTZ R10, R10, R8 ;  /* 0x000000080a0a7220 */ /* 0x000fe20000410000 */
[----:B------:R-:W-:Y:S01]  /*d950*/  @P2 IMAD.U32 R9, R9, 0x10000, RZ ;  /* 0x0001000009092824 */ /* 0x000fe200078e00ff */
[----:B------:R-:W0:Y:S03]  /*d960*/  @P2 LDC R8, c[0x0][0x40c] ;  /* 0x00010300ff082b82 */ /* 0x000e260000000800 */
[----:B------:R-:W-:-:S05]  /*d970*/  FSEL R10, R10, RZ, P1 ;  /* 0x000000ff0a0a7208 */ /* 0x000fca0000800000 */
[----:B0-----:R-:W-:-:S04]  /*d980*/  @P2 FMUL.FTZ R8, R10, R8 ;  /* 0x000000080a082220 */ /* 0x001fc80000410000 */
[----:B------:R-:W-:Y:S01]  /*d990*/  @P2 FFMA.FTZ R151, R8, R9, R151 ;  /* 0x0000000908972223 */ /* 0x000fe20000010097 */
[----:B------:R-:W-:-:S05]  /*d9a0*/  @P2 SHF.L.U32 R9, R184, 0x10, RZ ;  /* 0x00000010b8092819 */ /* 0x000fca00000006ff */
[----:B------:R-:W-:-:S05]  /*d9b0*/  @P2 FMUL.FTZ R8, R9, R8 ;  /* 0x0000000809082220 */ /* 0x000fca0000410000 */
[----:B------:R-:W-:-:S04]  /*d9c0*/  @P2 F2FP.BF16.F32.PACK_AB R8, RZ, R8 ;  /* 0x00000008ff08223e */ /* 0x000fc800000010ff */
[----:B------:R-:W-:-:S07]  /*d9d0*/  @P2 PRMT R159, R159, 0x5410, R8 ;  /* 0x000054109f9f2816 */ /* 0x000fce0000000008 */
.L_x_594:
[----:B------:R-:W-:Y:S05]  /*d9e0*/  BSYNC.RECONVERGENT B2 ;  /* 0x0000000000027941 */ /* 0x000fea0003800200 */
.L_x_591:
[----:B------:R-:W0:Y:S02]  /*d9f0*/  @P0 LDC.64 R8, c[0x0][0x478] ;  /* 0x00011e00ff080b82 */ /* 0x000e240000000a00 */
[----:B0-----:R-:W-:-:S05]  /*da00*/  @P0 IMAD.WIDE.U32 R8, R181, 0x10, R8 ;  /* 0x00000010b5080825 */ /* 0x001fca00078e0008 */
[----:B------:R0:W-:Y:S02]  /*da10*/  @P0 STG.E.128 desc[UR6][R8.64], R164 ;  /* 0x000000a408000986 */ /* 0x0001e4000c101d06 */
[----:B0-----:R-:W0:Y:S02]  /*da20*/  @P2 LDC.64 R8, c[0x0][0x468] ;  /* 0x00011a00ff082b82 */ /* 0x001e240000000a00 */
[----:B0-----:R-:W-:-:S05]  /*da30*/  @P2 IMAD.WIDE.U32 R8, R180, 0x10, R8 ;  /* 0x00000010b4082825 */ /* 0x001fca00078e0008 */
[----:B------:R4:W-:Y:S02]  /*da40*/  @P2 STG.E.128 desc[UR6][R8.64], R156 ;  /* 0x0000009c08002986 */ /* 0x0009e4000c101d06 */
.L_x_588:
[----:B------:R-:W-:Y:S05]  /*da50*/  BSYNC.RECONVERGENT B1 ;  /* 0x0000000000017941 */ /* 0x000fea0003800200 */
.L_x_587:
[----:B01234-:R-:W0:Y:S02]  /*da60*/  LDC.64 R8, c[0x0][0x380] ;  /* 0x0000e000ff087b82 */ /* 0x01fe240000000a00 */
[----:B0-----:R-:W-:-:S04]  /*da70*/  LEA R12, R8, R12, 0x2 ;  /* 0x0000000c080c7211 */ /* 0x001fc800078e10ff */
[----:B------:R-:W-:-:S13]  /*da80*/  ISETP.GE.AND P0, PT, R12, R9, PT ;  /* 0x000000090c00720c */ /* 0x000fda0003f06270 */
[----:B------:R-:W-:Y:S05]  /*da90*/  @!P0 BRA `(.L_x_610) ;  /* 0xffffff3800648947 */ /* 0x000fea000383ffff */
.L_x_482:
[----:B------:R-:W-:Y:S05]  /*daa0*/  BSYNC B0 ;  /* 0x0000000000007941 */ /* 0x000fea0003800000 */
.L_x_481:
[----:B------:R-:W2:Y:S01]  /*dab0*/  LDL.LU R8, [R1+0x8] ;  /* 0x0000080001087983 */ /* 0x000ea20000300800 */
[----:B------:R-:W-:-:S03]  /*dac0*/  MOV R2, 0x400 ;  /* 0x0000040000027802 */ /* 0x000fc60000000f00 */
[----:B------:R-:W3:Y:S04]  /*dad0*/  LDL.LU R184, [R1+0x20] ;  /* 0x0000200001b87983 */ /* 0x000ee80000300800 */
[----:B------:R-:W3:Y:S04]  /*dae0*/  LDL.LU R185, [R1+0x24] ;  /* 0x0000240001b97983 */ /* 0x000ee80000300800 */
[----:B------:R-:W3:Y:S04]  /*daf0*/  LDL.LU R186, [R1+0x28] ;  /* 0x0000280001ba7983 */ /* 0x000ee80000300800 */
[----:B------:R-:W3:Y:S04]  /*db00*/  LDL.LU R187, [R1+0x2c] ;  /* 0x00002c0001bb7983 */ /* 0x000ee80000300800 */
[----:B------:R-:W4:Y:S04]  /*db10*/  LDL.LU R164, [R1+0x30] ;  /* 0x0000300001a47983 */ /* 0x000f280000300800 */
[----:B------:R-:W4:Y:S04]  /*db20*/  LDL.LU R165, [R1+0x34] ;  /* 0x0000340001a57983 */ /* 0x000f280000300800 */
[----:B------:R-:W4:Y:S04]  /*db30*/  LDL.LU R166, [R1+0x38] ;  /* 0x0000380001a67983 */ /* 0x000f280000300800 */
[----:B------:R-:W4:Y:S04]  /*db40*/  LDL.LU R167, [R1+0x3c] ;  /* 0x00003c0001a77983 */ /* 0x000f280000300800 */
[----:B------:R-:W3:Y:S04]  /*db50*/  LDL.LU R156, [R1+0x40] ;  /* 0x00004000019c7983 */ /* 0x000ee80000300800 */
[----:B------:R-:W3:Y:S04]  /*db60*/  LDL.LU R157, [R1+0x44] ;  /* 0x00004400019d7983 */ /* 0x000ee80000300800 */
[----:B------:R-:W3:Y:S04]  /*db70*/  LDL.LU R158, [R1+0x48] ;  /* 0x00004800019e7983 */ /* 0x000ee80000300800 */
[----:B------:R-:W3:Y:S04]  /*db80*/  LDL.LU R159, [R1+0x4c] ;  /* 0x00004c00019f7983 */ /* 0x000ee80000300800 */
[----:B-----5:R-:W4:Y:S04]  /*db90*/  LDL.LU R84, [R1+0x50] ;  /* 0x0000500001547983 */ /* 0x020f280000300800 */
[----:B------:R-:W4:Y:S04]  /*dba0*/  LDL.LU R85, [R1+0x54] ;  /* 0x0000540001557983 */ /* 0x000f280000300800 */
[----:B------:R-:W4:Y:S04]  /*dbb0*/  LDL.LU R86, [R1+0x58] ;  /* 0x0000580001567983 */ /* 0x000f280000300800 */
[----:B------:R-:W4:Y:S04]  /*dbc0*/  LDL.LU R87, [R1+0x5c] ;  /* 0x00005c0001577983 */ /* 0x000f280000300800 */
[----:B------:R-:W3:Y:S01]  /*dbd0*/  LDL.LU R181, [R1+0x4] ;  /* 0x0000040001b57983 */ /* 0x000ee20000300800 */
[----:B------:R-:W0:Y:S01]  /*dbe0*/  S2R R180, SR_TID.X ;  /* 0x0000000000b47919 */ /* 0x000e220000002100 */
[----:B------:R-:W1:Y:S01]  /*dbf0*/  S2R R3, SR_CgaCtaId ;  /* 0x0000000000037919 */ /* 0x000e620000008800 */
[----:B------:R-:W-:Y:S05]  /*dc00*/  WARPSYNC.ALL ;  /* 0x0000000000007948 */ /* 0x000fea0003800000 */
[----:B0-----:R-:W-:-:S02]  /*dc10*/  SHF.R.U32.HI R0, RZ, 0x5, R180 ;  /* 0x00000005ff007819 */ /* 0x001fc400000116b4 */
        /* <DEDUP_REMOVED lines=11> */
[----:B------:R2:W-:Y:S04]  /*dcd0*/  STS.128 [R33+0x800], R88 ;  /* 0x0008005821007388 */ /* 0x0005e80000000c00 */
[----:B------:R-:W-:Y:S04]  /*dce0*/  STS.128 [R33+0x810], R92 ;  /* 0x0008105c21007388 */ /* 0x000fe80000000c00 */
[----:B------:R-:W-:Y:S04]  /*dcf0*/  STS.128 [R33+0xc00], R96 ;  /* 0x000c006021007388 */ /* 0x000fe80000000c00 */
[----:B------:R-:W-:Y:S04]  /*dd00*/  STS.128 [R33+0xc10], R100 ;  /* 0x000c106421007388 */ /* 0x000fe80000000c00 */
[----:B------:R-:W-:Y:S01]  /*dd10*/  STS.128 [R33+0x1000], R104 ;  /* 0x0010006821007388 */ /* 0x000fe20000000c00 */
[----:B------:R-:W-:Y:S01]  /*dd20*/  LEA R0, R180, R3, 0x2 ;  /* 0x00000003b4007211 */ /* 0x000fe200078e10ff */
[----:B--2---:R-:W0:Y:S02]  /*dd30*/  LDC R88, c[0x0][0x388] ;  /* 0x0000e200ff587b82 */ /* 0x004e240000000800 */
[----:B------:R-:W-:Y:S06]  /*dd40*/  STS.128 [R33+0x1010], R108 ;  /* 0x0010106c21007388 */ /* 0x000fec0000000c00 */
[----:B------:R-:W-:Y:S06]  /*dd50*/  BAR.SYNC.DEFER_BLOCKING 0x0 ;  /* 0x0000000000007b1d */ /* 0x000fec0000010000 */
[----:B------:R-:W2:Y:S04]  /*dd60*/  LDS R2, [R0] ;  /* 0x0000000000027984 */ /* 0x000ea80000000800 */
[----:B------:R-:W1:Y:S04]  /*dd70*/  LDS R3, [R0+0x1400] ;  /* 0x0014000000037984 */ /* 0x000e680000000800 */
[----:B------:R-:W0:Y:S04]  /*dd80*/  LDS R34, [R0+0x200] ;  /* 0x0002000000227984 */ /* 0x000e280000000800 */
[----:B------:R-:W0:Y:S04]  /*dd90*/  LDS R37, [R0+0x1600] ;  /* 0x0016000000257984 */ /* 0x000e280000000800 */
        /* <DEDUP_REMOVED lines=38> */
[----:B----4-:R-:W-:Y:S04]  /*e000*/  STS.128 [R33], R84 ;  /* 0x0000005421007388 */ /* 0x010fe80000000c00 */
[----:B---3--:R-:W-:Y:S04]  /*e010*/  STS.128 [R33+0x10], R156 ;  /* 0x0000109c21007388 */ /* 0x008fe80000000c00 */
        /* <DEDUP_REMOVED lines=10> */
[----:B------:R-:W1:Y:S04]  /*e0c0*/  LDS R76, [R0] ;  /* 0x00000000004c7984 */ /* 0x000e680000000800 */
[----:B------:R-:W2:Y:S04]  /*e0d0*/  LDS R81, [R0+0x1400] ;  /* 0x0014000000517984 */ /* 0x000ea80000000800 */
[----:B------:R-:W-:Y:S04]  /*e0e0*/  LDS R78, [R0+0x200] ;  /* 0x00020000004e7984 */ /* 0x000fe80000000800 */
[----:B------:R-:W-:Y:S04]  /*e0f0*/  LDS R83, [R0+0x1600] ;  /* 0x0016000000537984 */ /* 0x000fe80000000800 */
[----:B------:R-:W3:Y:S04]  /*e100*/  LDS R52, [R0+0x400] ;  /* 0x0004000000347984 */ /* 0x000ee80000000800 */
        /* <DEDUP_REMOVED lines=48> */
[----:B------:R-:W-:Y:S01]  /*e410*/  FADD.FTZ R34, R34, R37 ;  /* 0x0000002522227221 */ /* 0x000fe20000010000 */
[----:B------:R-:W-:Y:S01]  /*e420*/  FADD.FTZ R36, R36, R39 ;  /* 0x0000002724247221 */ /* 0x000fe20000010000 */
[----:B------:R-:W0:Y:S04]  /*e430*/  LDS R74, [R0] ;  /* 0x00000000004a7984 */ /* 0x000e280000000800 */
[----:B------:R-:W0:Y:S04]  /*e440*/  LDS R80, [R0+0x200] ;  /* 0x0002000000507984 */ /* 0x000e280000000800 */
        /* <DEDUP_REMOVED lines=9> */
[----:B------:R-:W0:Y:S01]  /*e4e0*/  LDS R39, [R0+0x4000] ;  /* 0x0040000000277984 */ /* 0x000e220000000800 */
[----:B-1----:R-:W-:Y:S01]  /*e4f0*/  FADD.FTZ R76, RZ, R76 ;  /* 0x0000004cff4c7221 */ /* 0x002fe20000010000 */
[----:B--2---:R-:W-:Y:S01]  /*e500*/  LOP3.LUT R33, R180, 0x7f, RZ, 0x3c, !PT ;  /* 0x0000007fb4217812 */ /* 0x004fe200078e3cff */
[----:B------:R-:W-:-:S02]  /*e510*/  FADD.FTZ R35, RZ, R35 ;  /* 0x00000023ff237221 */ /* 0x000fc40000010000 */
[----:B------:R-:W-:Y:S01]  /*e520*/  FADD.FTZ R76, R76, R81 ;  /* 0x000000514c4c7221 */ /* 0x000fe20000010000 */
[----:B------:R-:W-:Y:S02]  /*e530*/  IMAD R81, R88, UR13, RZ ;  /* 0x0000000d58517c24 */ /* 0x000fe4000f8e02ff */
[----:B---3--:R-:W-:Y:S01]  /*e540*/  FADD.FTZ R52, RZ, R52 ;  /* 0x00000034ff347221 */ /* 0x008fe20000010000 */
[----:B------:R-:W-:Y:S01]  /*e550*/  IADD3 R86, PT, PT, R33, R181, RZ ;  /* 0x000000b521567210 */ /* 0x000fe20007ffe0ff */
[----:B------:R-:W-:Y:S01]  /*e560*/  FADD.FTZ R35, R35, R38 ;  /* 0x0000002623237221 */ /* 0x000fe20000010000 */
[----:B------:R-:W-:Y:S01]  /*e570*/  FADD.FTZ R34, R34, R51 ;  /* 0x0000003322227221 */ /* 0x000fe20000010000 */
[----:B------:R-:W-:Y:S01]  /*e580*/  IADD3 R81, P0, PT, R81, R180, RZ ;  /* 0x000000b451517210 */ /* 0x000fe20007f1e0ff */
[----:B----4-:R-:W-:Y:S01]  /*e590*/  FADD.FTZ R52, R52, R85 ;  /* 0x0000005534347221 */ /* 0x010fe20000010000 */
[----:B------:R-:W-:Y:S01]  /*e5a0*/  ISETP.GE.U32.AND P4, PT, R86, 0x80, PT ;  /* 0x000000805600780c */ /* 0x000fe20003f86070 */
[----:B------:R-:W-:Y:S01]  /*e5b0*/  FADD.FTZ R35, R35, R48 ;  /* 0x0000003023237221 */ /* 0x000fe20000010000 */
[----:B------:R-:W-:Y:S01]  /*e5c0*/  FADD.FTZ R79, R34, R79 ;  /* 0x0000004f224f7221 */ /* 0x000fe20000010000 */
[----:B------:R-:W-:Y:S01]  /*e5d0*/  FADD.FTZ R52, R52, R71 ;  /* 0x0000004734347221 */ /* 0x000fe20000010000 */
[----:B------:R-:W-:-:S02]  /*e5e0*/  IMAD.SHL.U32 R48, R81, 0x4, RZ ;  /* 0x0000000451307824 */ /* 0x000fc400078e00ff */
[----:B------:R-:W-:Y:S01]  /*e5f0*/  FADD.FTZ R78, RZ, R78 ;  /* 0x0000004eff4e7221 */ /* 0x000fe20000010000 */
[----:B0-----:R-:W-:Y:S01]  /*e600*/  FADD.FTZ R74, RZ, R74 ;  /* 0x0000004aff4a7221 */ /* 0x001fe20000010000 */
[----:B------:R-:W-:Y:S01]  /*e610*/  FADD.FTZ R80, RZ, R80 ;  /* 0x00000050ff507221 */ /* 0x000fe20000010000 */
[----:B------:R-:W-:Y:S01]  /*e620*/  FADD.FTZ R82, RZ, R82 ;  /* 0x00000052ff527221 */ /* 0x000fe20000010000 */
[----:B------:R-:W-:Y:S01]  /*e630*/  IADD3.X R34, PT, PT, RZ, RZ, RZ, P0, !PT ;  /* 0x000000ffff227210 */ /* 0x000fe200007fe4ff */
[----:B------:R-:W-:Y:S01]  /*e640*/  FADD.FTZ R33, R35, R50 ;  /* 0x0000003223217221 */ /* 0x000fe20000010000 */
[----:B------:R-:W-:Y:S01]  /*e650*/  FADD.FTZ R75, R52, R75 ;  /* 0x0000004b344b7221 */ /* 0x000fe20000010000 */
[----:B------:R-:W-:Y:S01]  /*e660*/  FADD.FTZ R78, R78, R83 ;  /* 0x000000534e4e7221 */ /* 0x000fe20000010000 */
[----:B------:R-:W-:Y:S01]  /*e670*/  FADD.FTZ R74, R74, R87 ;  /* 0x000000574a4a7221 */ /* 0x000fe20000010000 */
[----:B------:R-:W-:Y:S01]  /*e680*/  FADD.FTZ R80, R80, R89 ;  /* 0x0000005950507221 */ /* 0x000fe20000010000 */
[----:B------:R-:W-:Y:S01]  /*e690*/  FADD.FTZ R82, R82, R91 ;  /* 0x0000005b52527221 */ /* 0x000fe20000010000 */
[----:B------:R-:W-:-:S02]  /*e6a0*/  SHF.L.U64.HI R81, R81, 0x2, R34 ;  /* 0x0000000251517819 */ /* 0x000fc40000010222 */
[C---:B------:R-:W-:Y:S02]  /*e6b0*/  IADD3 R52, P0, PT, R48.reuse, UR18, RZ ;  /* 0x0000001230347c10 */ /* 0x040fe4000ff1e0ff */
[C---:B------:R-:W-:Y:S02]  /*e6c0*/  IADD3 R50, P1, PT, R48.reuse, UR16, RZ ;  /* 0x0000001030327c10 */ /* 0x040fe4000ff3e0ff */
[----:B------:R-:W-:Y:S01]  /*e6d0*/  IADD3 R48, P2, PT, R48, UR4, RZ ;  /* 0x0000000430307c10 */ /* 0x000fe2000ff5e0ff */
[----:B------:R-:W-:Y:S01]  /*e6e0*/  FADD.FTZ R67, R76, R67 ;  /* 0x000000434c437221 */ /* 0x000fe20000010000 */
[----:B------:R-:W-:Y:S01]  /*e6f0*/  FADD.FTZ R69, R78, R69 ;  /* 0x000000454e457221 */ /* 0x000fe20000010000 */
[----:B------:R-:W-:Y:S01]  /*e700*/  FADD.FTZ R37, R74, R37 ;  /* 0x000000254a257221 */ /* 0x000fe20000010000 */
[----:B------:R-:W-:Y:S01]  /*e710*/  FADD.FTZ R80, R80, R93 ;  /* 0x0000005d50507221 */ /* 0x000fe20000010000 */
[----:B------:R-:W-:Y:S01]  /*e720*/  FADD.FTZ R82, R82, R95 ;  /* 0x0000005f52527221 */ /* 0x000fe20000010000 */
[----:B------:R-:W-:-:S02]  /*e730*/  IADD3.X R85, PT, PT, R81, UR19, RZ, P0, !PT ;  /* 0x0000001351557c10 */ /* 0x000fc400087fe4ff */
[C---:B------:R-:W-:Y:S02]  /*e740*/  IADD3.X R83, PT, PT, R81.reuse, UR17, RZ, P1, !PT ;  /* 0x0000001151537c10 */ /* 0x040fe40008ffe4ff */
[----:B------:R-:W-:Y:S01]  /*e750*/  IADD3.X R81, PT, PT, R81, UR5, RZ, P2, !PT ;  /* 0x0000000551517c10 */ /* 0x000fe200097fe4ff */
[----:B------:R-:W-:Y:S01]  /*e760*/  FADD.FTZ R77, R36, R77 ;  /* 0x0000004d244d7221 */ /* 0x000fe20000010000 */
[----:B------:R-:W-:Y:S01]  /*e770*/  FADD.FTZ R67, R67, R70 ;  /* 0x0000004643437221 */ /* 0x000fe20000010000 */
[----:B------:R-:W-:Y:S01]  /*e780*/  FADD.FTZ R69, R69, R72 ;  /* 0x0000004845457221 */ /* 0x000fe20000010000 */
[----:B------:R-:W-:Y:S01]  /*e790*/  FADD.FTZ R51, R37, R84 ;  /* 0x0000005425337221 */ /* 0x000fe20000010000 */
[----:B------:R-:W-:Y:S01]  /*e7a0*/  FADD.FTZ R97, R80, R97 ;  /* 0x0000006150617221 */ /* 0x000fe20000010000 */
[----:B------:R-:W-:Y:S01]  /*e7b0*/  FADD.FTZ R71, R82, R39 ;  /* 0x0000002752477221 */ /* 0x000fe20000010000 */
[C---:B------:R-:W-:Y:S02]  /*e7c0*/  ISETP.GE.U32.AND P2, PT, R86.reuse, 0x100, PT ;  /* 0x000001005600780c */ /* 0x040fe40003f46070 */
[----:B------:R-:W-:-:S02]  /*e7d0*/  ISETP.GE.U32.AND P3, PT, R86, 0x180, PT ;  /* 0x000001805600780c */ /* 0x000fc40003f66070 */
        /* <DEDUP_REMOVED lines=14> */
[----:B------:R-:W-:Y:S01]  /*e8c0*/  IADD3 R48, P6, PT, R48, 0x200, RZ ;  /* 0x0000020030307810 */ /* 0x000fe20007fde0ff */
[----:B------:R-:W-:Y:S01]  /*e8d0*/  IMAD.X R85, RZ, RZ, R85, P4 ;  /* 0x000000ffff557224 */ /* 0x000fe200020e0655 */
[----:B------:R-:W-:Y:S02]  /*e8e0*/  IADD3.X R83, PT, PT, RZ, R83, RZ, P5, !PT ;  /* 0x00000053ff537210 */ /* 0x000fe40002ffe4ff */
[----:B------:R-:W-:-:S09]  /*e8f0*/  IADD3.X R81, PT, PT, RZ, R81, RZ, P6, !PT ;  /* 0x00000051ff517210 */ /* 0x000fd200037fe4ff */
.L_x_612:
[----:B------:R-:W-:Y:S05]  /*e900*/  BSYNC.RECONVERGENT B0 ;  /* 0x0000000000007941 */ /* 0x000fea0003800200 */
.L_x_611:
[----:B------:R-:W-:Y:S04]  /*e910*/  BSSY.RECONVERGENT B0, `(.L_x_613) ;  /* 0x0000011000007945 */ /* 0x000fe80003800200 */
[----:B------:R-:W-:Y:S05]  /*e920*/  @!P2 BRA `(.L_x_614) ;  /* 0x00000000003ca947 */ /* 0x000fea0003800000 */
[----:B0-----:R-:W-:Y:S01]  /*e930*/  MOV R34, R52 ;  /* 0x0000003400227202 */ /* 0x001fe20000000f00 */
[----:B------:R-:W-:Y:S01]  /*e940*/  IMAD.MOV.U32 R38, RZ, RZ, R48 ;  /* 0x000000ffff267224 */ /* 0x000fe200078e0030 */
[----:B------:R-:W-:Y:S02]  /*e950*/  MOV R35, R85 ;  /* 0x0000005500237202 */ /* 0x000fe40000000f00 */
[----:B------:R-:W-:Y:S02]  /*e960*/  MOV R36, R50 ;  /* 0x0000003200247202 */ /* 0x000fe40000000f00 */
[----:B------:R-:W-:Y:S01]  /*e970*/  MOV R37, R83 ;  /* 0x0000005300257202 */ /* 0x000fe20000000f00 */
[----:B------:R1:W-:Y:S01]  /*e980*/  STG.E desc[UR6][R34.64], R69 ;  /* 0x0000004522007986 */ /* 0x0003e2000c101906 */
[----:B------:R-:W-:Y:S02]  /*e990*/  MOV R39, R81 ;  /* 0x0000005100277202 */ /* 0x000fe40000000f00 */
[----:B------:R-:W-:Y:S01]  /*e9a0*/  IADD3 R52, P2, PT, R52, 0x200, RZ ;  /* 0x0000020034347810 */ /* 0x000fe20007f5e0ff */
[----:B------:R1:W-:Y:S01]  /*e9b0*/  STG.E desc[UR6][R36.64], R79 ;  /* 0x0000004f24007986 */ /* 0x0003e2000c101906 */
[----:B------:R-:W-:-:S02]  /*e9c0*/  IADD3 R50, P4, PT, R50, 0x200, RZ ;  /* 0x0000020032327810 */ /* 0x000fc40007f9e0ff */
[----:B------:R-:W-:Y:S01]  /*e9d0*/  IADD3 R48, P5, PT, R48, 0x200, RZ ;  /* 0x0000020030307810 */ /* 0x000fe20007fbe0ff */
[----:B------:R1:W-:Y:S01]  /*e9e0*/  STG.E desc[UR6][R38.64], R97 ;  /* 0x0000006126007986 */ /* 0x0003e2000c101906 */
[----:B------:R-:W-:Y:S02]  /*e9f0*/  IADD3.X R85, PT, PT, RZ, R85, RZ, P2, !PT ;  /* 0x00000055ff557210 */ /* 0x000fe400017fe4ff */
[----:B------:R-:W-:Y:S02]  /*ea00*/  IADD3.X R83, PT, PT, RZ, R83, RZ, P4, !PT ;  /* 0x00000053ff537210 */ /* 0x000fe400027fe4ff */
[----:B------:R-:W-:-:S07]  /*ea10*/  IADD3.X R81, PT, PT, RZ, R81, RZ, P5, !PT ;  /* 0x00000051ff517210 */ /* 0x000fce0002ffe4ff */
.L_x_614:
[----:B------:R-:W-:Y:S05]  /*ea20*/  BSYNC.RECONVERGENT B0 ;  /* 0x0000000000007941 */ /* 0x000fea0003800200 */
.L_x_613:
[----:B------:R-:W-:Y:S04]  /*ea30*/  BSSY.RECONVERGENT B0, `(.L_x_615) ;  /* 0x0000011000007945 */ /* 0x000fe80003800200 */
[----:B------:R-:W-:Y:S05]  /*ea40*/  @!P3 BRA `(.L_x_616) ;  /* 0x00000000003cb947 */ /* 0x000fea0003800000 */
[----:B01----:R-:W-:Y:S01]  /*ea50*/  MOV R34, R52 ;  /* 0x0000003400227202 */ /* 0x003fe20000000f00 */
        /* <DEDUP_REMOVED lines=14> */
.L_x_616:
[----:B------:R-:W-:Y:S05]  /*eb40*/  BSYNC.RECONVERGENT B0 ;  /* 0x0000000000007941 */ /* 0x000fea0003800200 */
.L_x_615:
        /* <DEDUP_REMOVED lines=25> */
[----:B------:R-:W-:Y:S01]  /*ece0*/  FADD.FTZ R57, RZ, R57 ;  /* 0x00000039ff397221 */ /* 0x000fe20000010000 */
[----:B------:R-:W-:Y:S01]  /*ecf0*/  FADD.FTZ R19, R26, R19 ;  /* 0x000000131a137221 */ /* 0x000fe20000010000 */
[----:B------:R-:W1:Y:S01]  /*ed00*/  LDS R12, [R0+0x600] ;  /* 0x00060000000c7984 */ /* 0x000e620000000800 */
[----:B------:R-:W-:Y:S01]  /*ed10*/  FADD.FTZ R9, R28, R9 ;  /* 0x000000091c097221 */ /* 0x000fe20000010000 */
[----:B------:R-:W-:Y:S01]  /*ed20*/  FADD.FTZ R54, RZ, R54 ;  /* 0x00000036ff367221 */ /* 0x000fe20000010000 */
[----:B------:R-:W-:Y:S01]  /*ed30*/  FADD.FTZ R13, R30, R13 ;  /* 0x0000000d1e0d7221 */ /* 0x000fe20000010000 */
[----:B------:R-:W2:Y:S01]  /*ed40*/  LDS R14, [R0+0x800] ;  /* 0x00080000000e7984 */ /* 0x000ea20000000800 */
[----:B------:R-:W-:Y:S01]  /*ed50*/  FADD.FTZ R58, RZ, R58 ;  /* 0x0000003aff3a7221 */ /* 0x000fe20000010000 */
[----:B------:R-:W-:Y:S01]  /*ed60*/  FADD.FTZ R54, R54, R61 ;  /* 0x0000003d36367221 */ /* 0x000fe20000010000 */
[----:B------:R-:W-:Y:S01]  /*ed70*/  FADD.FTZ R64, R57, R64 ;  /* 0x0000004039407221 */ /* 0x000fe20000010000 */
[----:B------:R-:W3:Y:S01]  /*ed80*/  LDS R20, [R0+0xa00] ;  /* 0x000a000000147984 */ /* 0x000ee20000000800 */
[----:B------:R-:W-:Y:S01]  /*ed90*/  FADD.FTZ R58, R58, R65 ;  /* 0x000000413a3a7221 */ /* 0x000fe20000010000 */
[----:B------:R-:W-:Y:S01]  /*eda0*/  FADD.FTZ R54, R54, R73 ;  /* 0x0000004936367221 */ /* 0x000fe20000010000 */
[----:B------:R-:W-:Y:S01]  /*edb0*/  FADD.FTZ R53, RZ, R53 ;  /* 0x00000035ff357221 */ /* 0x000fe20000010000 */
[----:B------:R-:W4:Y:S01]  /*edc0*/  LDS R22, [R0+0xc00] ;  /* 0x000c000000167984 */ /* 0x000f220000000800 */
[----:B------:R-:W-:Y:S01]  /*edd0*/  FADD.FTZ R55, RZ, R55 ;  /* 0x00000037ff377221 */ /* 0x000fe20000010000 */
[----:B------:R-:W-:Y:S01]  /*ede0*/  FADD.FTZ R56, RZ, R56 ;  /* 0x00000038ff387221 */ /* 0x000fe20000010000 */
[----:B------:R-:W-:Y:S01]  /*edf0*/  FADD.FTZ R59, RZ, R59 ;  /* 0x0000003bff3b7221 */ /* 0x000fe20000010000 */
        /* <DEDUP_REMOVED lines=76> */
[----:B------:R-:W-:Y:S01]  /*f2c0*/  MOV R2, R52 ;  /* 0x0000003400027202 */ /* 0x000fe20000000f00 */
[----:B------:R-:W-:Y:S01]  /*f2d0*/  IMAD.MOV.U32 R3, RZ, RZ, R85 ;  /* 0x000000ffff037224 */ /* 0x000fe200078e0055 */
[----:B------:R-:W-:Y:S02]  /*f2e0*/  MOV R4, R50 ;  /* 0x0000003200047202 */ /* 0x000fe40000000f00 */
[----:B------:R-:W-:Y:S02]  /*f2f0*/  MOV R5, R83 ;  /* 0x0000005300057202 */ /* 0x000fe40000000f00 */
[----:B------:R-:W-:Y:S01]  /*f300*/  MOV R6, R48 ;  /* 0x0000003000067202 */ /* 0x000fe20000000f00 */
[----:B------:R0:W-:Y:S01]  /*f310*/  STG.E desc[UR6][R2.64], R53 ;  /* 0x0000003502007986 */ /* 0x0001e2000c101906 */
[----:B------:R-:W-:Y:S02]  /*f320*/  MOV R7, R81 ;  /* 0x0000005100077202 */ /* 0x000fe40000000f00 */
[----:B------:R-:W-:Y:S01]  /*f330*/  IADD3 R52, P0, PT, R52, 0x200, RZ ;  /* 0x0000020034347810 */ /* 0x000fe20007f1e0ff */
[----:B------:R0:W-:Y:S03]  /*f340*/  STG.E desc[UR6][R4.64], R27 ;  /* 0x0000001b04007986 */ /* 0x0001e6000c101906 */
[----:B------:R-:W-:Y:S01]  /*f350*/  IADD3.X R85, PT, PT, RZ, R85, RZ, P0, !PT ;  /* 0x00000055ff557210 */ /* 0x000fe200007fe4ff */
[----:B------:R0:W-:Y:S01]  /*f360*/  STG.E desc[UR6][R6.64], R61 ;  /* 0x0000003d06007986 */ /* 0x0001e2000c101906 */
[----:B------:R-:W-:-:S04]  /*f370*/  IADD3 R50, P0, PT, R50, 0x200, RZ ;  /* 0x0000020032327810 */ /* 0x000fc80007f1e0ff */
[----:B------:R-:W-:Y:S02]  /*f380*/  IADD3.X R83, PT, PT, RZ, R83, RZ, P0, !PT ;  /* 0x00000053ff537210 */ /* 0x000fe400007fe4ff */
[----:B------:R-:W-:-:S04]  /*f390*/  IADD3 R48, P0, PT, R48, 0x200, RZ ;  /* 0x0000020030307810 */ /* 0x000fc80007f1e0ff */
[----:B------:R-:W-:-:S09]  /*f3a0*/  IADD3.X R81, PT, PT, RZ, R81, RZ, P0, !PT ;  /* 0x00000051ff517210 */ /* 0x000fd200007fe4ff */
.L_x_618:
[----:B------:R-:W-:Y:S05]  /*f3b0*/  BSYNC.RECONVERGENT B0 ;  /* 0x0000000000007941 */ /* 0x000fea0003800200 */
.L_x_617:
[----:B------:R-:W-:Y:S04]  /*f3c0*/  BSSY.RECONVERGENT B0, `(.L_x_619) ;  /* 0x0000011000007945 */ /* 0x000fe80003800200 */
[----:B------:R-:W-:Y:S05]  /*f3d0*/  @!P1 BRA `(.L_x_620) ;  /* 0x00000000003c9947 */ /* 0x000fea0003800000 */
[----:B0-----:R-:W-:Y:S01]  /*f3e0*/  IMAD.MOV.U32 R2, RZ, RZ, R52 ;  /* 0x000000ffff027224 */ /* 0x001fe200078e0034 */
        /* <DEDUP_REMOVED lines=12> */
[----:B------:R-:W-:-:S03]  /*f4b0*/  IADD3.X R83, PT, PT, RZ, R83, RZ, P0, !PT ;  /* 0x00000053ff537210 */ /* 0x000fc600007fe4ff */
[----:B------:R-:W-:-:S08]  /*f4c0*/  IMAD.X R81, RZ, RZ, R81, P1 ;  /* 0x000000ffff517224 */ /* 0x000fd000008e0651 */
.L_x_620:
[----:B------:R-:W-:Y:S05]  /*f4d0*/  BSYNC.RECONVERGENT B0 ;  /* 0x0000000000007941 */ /* 0x000fea0003800200 */
.L_x_619:
        /* <DEDUP_REMOVED lines=17> */
.L_x_622:
[----:B------:R-:W-:Y:S05]  /*f5f0*/  BSYNC.RECONVERGENT B0 ;  /* 0x0000000000007941 */ /* 0x000fea0003800200 */
.L_x_621:
        /* <DEDUP_REMOVED lines=17> */
.L_x_624:
[----:B------:R-:W-:Y:S05]  /*f710*/  BSYNC.RECONVERGENT B0 ;  /* 0x0000000000007941 */ /* 0x000fea0003800200 */
.L_x_623:
[----:B------:R-:W-:Y:S04]  /*f720*/  BSSY.RECONVERGENT B0, `(.L_x_625) ;  /* 0x0000011000007945 */ /* 0x000fe80003800200 */
[----:B------:R-:W-:Y:S05]  /*f730*/  @!P4 BRA `(.L_x_626) ;  /* 0x00000000003cc947 */ /* 0x000fea0003800000 */
[----:B0123--:R-:W-:Y:S01]  /*f740*/  MOV R2, R52 ;  /* 0x0000003400027202 */ /* 0x00ffe20000000f00 */
        /* <DEDUP_REMOVED lines=14> */
.L_x_626:
[----:B------:R-:W-:Y:S05]  /*f830*/  BSYNC.RECONVERGENT B0 ;  /* 0x0000000000007941 */ /* 0x000fea0003800200 */
.L_x_625:
[----:B------:R-:W-:Y:S04]  /*f840*/  BSSY.RECONVERGENT B0, `(.L_x_627) ;  /* 0x0000011000007945 */ /* 0x000fe80003800200 */
[----:B------:R-:W-:Y:S05]  /*f850*/  @!P5 BRA `(.L_x_628) ;  /* 0x00000000003cd947 */ /* 0x000fea0003800000 */
[----:B01234-:R-:W-:Y:S01]  /*f860*/  MOV R2, R52 ;  /* 0x0000003400027202 */ /* 0x01ffe20000000f00 */
        /* <DEDUP_REMOVED lines=14> */
.L_x_628:
[----:B------:R-:W-:Y:S05]  /*f950*/  BSYNC.RECONVERGENT B0 ;  /* 0x0000000000007941 */ /* 0x000fea0003800200 */
.L_x_627:
[----:B01234-:R-:W-:Y:S02]  /*f960*/  MOV R2, R52 ;  /* 0x0000003400027202 */ /* 0x01ffe40000000f00 */
[----:B------:R-:W-:Y:S01]  /*f970*/  MOV R3, R85 ;  /* 0x0000005500037202 */ /* 0x000fe20000000f00 */
[----:B------:R-:W-:Y:S06]  /*f980*/  @!P6 EXIT ;  /* 0x000000000000e94d */ /* 0x000fec0003800000 */
[----:B------:R0:W-:Y:S01]  /*f990*/  STG.E desc[UR6][R2.64], R59 ;  /* 0x0000003b02007986 */ /* 0x0001e2000c101906 */
[----:B------:R-:W-:Y:S02]  /*f9a0*/  MOV R4, R48 ;  /* 0x0000003000047202 */ /* 0x000fe40000000f00 */
[----:B------:R-:W-:Y:S02]  /*f9b0*/  MOV R5, R81 ;  /* 0x0000005100057202 */ /* 0x000fe40000000f00 */
[----:B0-----:R-:W-:Y:S01]  /*f9c0*/  MOV R2, R50 ;  /* 0x0000003200027202 */ /* 0x001fe20000000f00 */
[----:B------:R-:W-:-:S05]  /*f9d0*/  IMAD.MOV.U32 R3, RZ, RZ, R83 ;  /* 0x000000ffff037224 */ /* 0x000fca00078e0053 */
[----:B------:R-:W-:Y:S04]  /*f9e0*/  STG.E desc[UR6][R2.64], R9 ;  /* 0x0000000902007986 */ /* 0x000fe8000c101906 */
[----:B------:R-:W-:Y:S01]  /*f9f0*/  STG.E desc[UR6][R4.64], R73 ;  /* 0x0000004904007986 */ /* 0x000fe2000c101906 */
[----:B------:R-:W-:Y:S05]  /*fa00*/  EXIT ;  /* 0x000000000000794d */ /* 0x000fea0003800000 */
.L_x_494:
[----:B0-----:R-:W-:Y:S01]  /*fa10*/  HFMA2 R180, -RZ, RZ, 0, 5.9604644775390625e-08 ;  /* 0x00000001ffb47431 */ /* 0x001fe200000001ff */
[----:B------:R-:W-:Y:S01]  /*fa20*/  BSSY B1, `(.L_x_629) ;  /* 0x0000007000017945 */ /* 0x000fe20003800000 */
[----:B------:R-:W-:Y:S02]  /*fa30*/  MOV R181, R220 ;  /* 0x000000dc00b57202 */ /* 0x000fe40000000f00 */
[----:B--2---:R-:W-:Y:S02]  /*fa40*/  MOV R9, 0x1f ;  /* 0x0000001f00097802 */ /* 0x004fe40000000f00 */
[----:B------:R-:W-:-:S07]  /*fa50*/  MOV R8, 0xffffffff ;  /* 0xffffffff00087802 */ /* 0x000fce0000000f00 */
[----:B-----5:R-:W-:Y:S05]  /*fa60*/  WARPSYNC.COLLECTIVE R8, `(.L_x_630) ;  /* 0x0000000008087348 */ /* 0x020fea0003c00000 */
[----:B------:R0:W1:Y:S02]  /*fa70*/  SHFL.BFLY P0, R184, R181, R180, R9 ;  /* 0x0c0000b4b5b87389 */ /* 0x0000640000000009 */
[----:B01---5:R-:W-:Y:S05]  /*fa80*/  ENDCOLLECTIVE ;  /* 0x000000000000791b */ /* 0x023fea0003800000 */
.L_x_630:
[----:B------:R-:W-:Y:S05]  /*fa90*/  BSYNC B1 ;  /* 0x0000000000017941 */ /* 0x000fea0003800000 */
.L_x_629:
[----:B------:R-:W-:Y:S01]  /*faa0*/  MOV R8, R184 ;  /* 0x000000b800087202 */ /* 0x000fe20000000f00 */
[----:B------:R-:W-:Y:S02]  /*fab0*/  HFMA2 R180, -RZ, RZ, 0, 5.9604644775390625e-08 ;  /* 0x00000001ffb47431 */ /* 0x000fe400000001ff */
[----:B------:R-:W-:Y:S01]  /*fac0*/  IMAD.MOV.U32 R181, RZ, RZ, R219 ;  /* 0x000000ffffb57224 */ /* 0x000fe200078e00db */
[----:B------:R-:W-:Y:S01]  /*fad0*/  MOV R9, 0x1f ;  /* 0x0000001f00097802 */ /* 0x000fe20000000f00 */
[----:B------:R-:W-:Y:S01]  /*fae0*/  FADD.FTZ R182, R8, R220 ;  /* 0x000000dc08b67221 */ /* 0x000fe20000010000 */
[----:B------:R-:W-:-:S07]  /*faf0*/  MOV R8, 0xffffffff ;  /* 0xffffffff00087802 */ /* 0x000fce0000000f00 */
[----:B------:R-:W-:Y:S05]  /*fb00*/  WARPSYNC.COLLECTIVE R8, `(.L_x_631) ;  /* 0x0000000008087348 */ /* 0x000fea0003c00000 */
[----:B------:R0:W1:Y:S02]  /*fb10*/  SHFL.BFLY P0, R184, R181, R180, R9 ;  /* 0x0c0000b4b5b87389 */ /* 0x0000640000000009 */
[----:B01----:R-:W-:Y:S05]  /*fb20*/  ENDCOLLECTIVE ;  /* 0x000000000000791b */ /* 0x003fea0003800000 */
.L_x_631:
        /* <DEDUP_REMOVED lines=8> */
.L_x_632:
[----:B------:R-:W-:Y:S01]  /*fbb0*/  MOV R181, R183 ;  /* 0x000000b700b57202 */ /* 0x000fe20000000f00 */
[----:B------:R-:W-:-:S04]  /*fbc0*/  IMAD.MOV.U32 R8, RZ, RZ, R184 ;  /* 0x000000ffff087224 */ /* 0x000fc800078e00b8 */
[----:B------:R-:W-:Y:S01]  /*fbd0*/  FADD.FTZ R182, R182, R8 ;  /* 0x00000008b6b67221 */ /* 0x000fe20000010000 */
[----:B------:R-:W-:-:S07]  /*fbe0*/  MOV R8, 0xffffffff ;  /* 0xffffffff00087802 */ /* 0x000fce0000000f00 */
[----:B------:R-:W-:Y:S05]  /*fbf0*/  WARPSYNC.COLLECTIVE R8, `(.L_x_633) ;  /* 0x0000000008087348 */ /* 0x000fea0003c00000 */
[----:B------:R0:W1:Y:S02]  /*fc00*/  SHFL.BFLY P0, R184, R181, R180, R9 ;  /* 0x0c0000b4b5b87389 */ /* 0x0000640000000009 */
[----:B01----:R-:W-:Y:S05]  /*fc10*/  ENDCOLLECTIVE ;  /* 0x000000000000791b */ /* 0x003fea0003800000 */
.L_x_633:
        /* <DEDUP_REMOVED lines=8> */
.L_x_634:
[----:B------:R-:W-:Y:S01]  /*fca0*/  IMAD.MOV.U32 R181, RZ, RZ, R183 ;  /* 0x000000ffffb57224 */ /* 0x000fe200078e00b7 */
[----:B------:R-:W-:-:S05]  /*fcb0*/  MOV R8, R184 ;  /* 0x000000b800087202 */ /* 0x000fca0000000f00 */
[----:B------:R-:W-:Y:S01]  /*fcc0*/  FADD.FTZ R182, R182, R8 ;  /* 0x00000008b6b67221 */ /* 0x000fe20000010000 */
[----:B------:R-:W-:-:S07]  /*fcd0*/  MOV R8, 0xffffffff ;  /* 0xffffffff00087802 */ /* 0x000fce0000000f00 */
[----:B------:R-:W-:Y:S05]  /*fce0*/  WARPSYNC.COLLECTIVE R8, `(.L_x_635) ;  /* 0x0000000008087348 */ /* 0x000fea0003c00000 */
[----:B------:R0:W1:Y:S02]  /*fcf0*/  SHFL.BFLY P0, R184, R181, R180, R9 ;  /* 0x0c0000b4b5b87389 */ /* 0x0000640000000009 */
[----:B01----:R-:W-:Y:S05]  /*fd00*/  ENDCOLLECTIVE ;  /* 0x000000000000791b */ /* 0x003fea0003800000 */
.L_x_635:
        /* <DEDUP_REMOVED lines=8> */
.L_x_636:
[----:B------:R-:W-:Y:S02]  /*fd90*/  MOV R181, R183 ;  /* 0x000000b700b57202 */ /* 0x000fe40000000f00 */
[----:B------:R-:W-:-:S05]  /*fda0*/  MOV R8, R184 ;  /* 0x000000b800087202 */ /* 0x000fca0000000f00 */
[----:B------:R-:W-:Y:S01]  /*fdb0*/  FADD.FTZ R182, R182, R8 ;  /* 0x00000008b6b67221 */ /* 0x000fe20000010000 */
[----:B------:R-:W-:-:S07]  /*fdc0*/  IMAD.MOV.U32 R8, RZ, RZ, -0x1 ;  /* 0xffffffffff087424 */ /* 0x000fce00078e00ff */
[----:B------:R-:W-:Y:S05]  /*fdd0*/  WARPSYNC.COLLECTIVE R8, `(.L_x_637) ;  /* 0x0000000008087348 */ /* 0x000fea0003c00000 */
[----:B------:R0:W1:Y:S02]  /*fde0*/  SHFL.BFLY P0, R184, R181, R180, R9 ;  /* 0x0c0000b4b5b87389 */ /* 0x0000640000000009 */
[----:B01----:R-:W-:Y:S05]  /*fdf0*/  ENDCOLLECTIVE ;  /* 0x000000000000791b */ /* 0x003fea0003800000 */
.L_x_637:
        /* <DEDUP_REMOVED lines=8> */
.L_x_638:
[----:B------:R-:W-:Y:S02]  /*fe80*/  MOV R181, R183 ;  /* 0x000000b700b57202 */ /* 0x000fe40000000f00 */
[----:B------:R-:W-:-:S07]  /*fe90*/  MOV R185, R184 ;  /* 0x000000b800b97202 */ /* 0x000fce0000000f00 */
[----:B------:R-:W-:Y:S05]  /*fea0*/  WARPSYNC.COLLECTIVE R8, `(.L_x_639) ;  /* 0x0000000008087348 */ /* 0x000fea0003c00000 */
[----:B------:R0:W1:Y:S02]  /*feb0*/  SHFL.BFLY P0, R184, R181, R180, R9 ;  /* 0x0c0000b4b5b87389 */ /* 0x0000640000000009 */
[----:B01----:R-:W-:Y:S05]  /*fec0*/  ENDCOLLECTIVE ;  /* 0x000000000000791b */ /* 0x003fea0003800000 */
.L_x_639:
[----:B------:R-:W-:Y:S01]  /*fed0*/  MOV R8, R184 ;  /* 0x000000b800087202 */ /* 0x000fe20000000f00 */
[----:B------:R-:W-:Y:S06]  /*fee0*/  BRA `(.L_x_640) ;  /* 0xffffff4000247947 */ /* 0x000fec000383ffff */
.L_x_641:
        /* <DEDUP_REMOVED lines=9> */
.L_x_25358:


//--------------------- .text._ZN10layer_norm13ln_bwd_kernelINS_13Kernel_traitsI13__nv_bfloat16S2_S2_S2_fjLj1280ELj1ELj4ELj1ELj16ENS_18Kernel_traits_baseILj1280ES2_S2_S2_S2_fjLj128EEEEELb0ELb1ELb1ELb1EEEvNS_9BwdParamsE --------------------------
	.section	.text._ZN10layer_norm13ln_bwd_kernelINS_13Kernel_traitsI13__nv_bfloat16S2_S2_S2_fjLj1280ELj1ELj4ELj1ELj16ENS_18Kernel_traits_baseILj1280ES2_S2_S2_S2_fjLj128EEEEELb0ELb1ELb1ELb1EEEvNS_9BwdParamsE,"ax",@progbits
	.align	128
        .global         _ZN10layer_norm13ln_bwd_kernelINS_13Kernel_traitsI13__nv_bfloat16S2_S2_S2_fjLj1280ELj1ELj4ELj1ELj16ENS_18Kernel_traits_baseILj1280ES2_S2_S2_S2_fjLj128EEEEELb0ELb1ELb1ELb1EEEvNS_9BwdParamsE
        .type           _ZN10layer_norm13ln_bwd_kernelINS_13Kernel_traitsI13__nv_bfloat16S2_S2_S2_fjLj1280ELj1ELj4ELj1ELj16ENS_18Kernel_traits_baseILj1280ES2_S2_S2_S2_fjLj128EEEEELb0ELb1ELb1ELb1EEEvNS_9BwdParamsE,@function
        .size           _ZN10layer_norm13ln_bwd_kernelINS_13Kernel_traitsI13__nv_bfloat16S2_S2_S2_fjLj1280ELj1ELj4ELj1ELj16ENS_18Kernel_traits_baseILj1280ES2_S2_S2_S2_fjLj128EEEEELb0ELb1ELb1ELb1EEEvNS_9BwdParamsE,(.L_x_25359 - _ZN10layer_norm13ln_bwd_kernelINS_13Kernel_traitsI13__nv_bfloat16S2_S2_S2_fjLj1280ELj1ELj4ELj1ELj16ENS_18Kernel_traits_baseILj1280ES2_S2_S2_S2_fjLj128EEEEELb0ELb1ELb1ELb1EEEvNS_9BwdParamsE)
        .other          _ZN10layer_norm13ln_bwd_kernelINS_13Kernel_traitsI13__nv_bfloat16S2_S2_S2_fjLj1280ELj1ELj4ELj1ELj16ENS_18Kernel_traits_baseILj1280ES2_S2_S2_S2_fjLj128EEEEELb0ELb1ELb1ELb1EEEvNS_9BwdParamsE,@"STO_CUDA_ENTRY STV_DEFAULT"
_ZN10layer_norm13ln_bwd_kernelINS_13Kernel_traitsI13__nv_bfloat16S2_S2_S2_fjLj1280ELj1ELj4ELj1ELj16ENS_18Kernel_traits_baseILj1280ES2_S2_S2_S2_fjLj128EEEEELb0ELb1ELb1ELb1EEEvNS_9BwdParamsE:
.text._ZN10layer_norm13ln_bwd_kernelINS_13Kernel_traitsI13__nv_bfloat16S2_S2_S2_fjLj1280ELj1ELj4ELj1ELj16ENS_18Kernel_traits_baseILj1280ES2_S2_S2_S2_fjLj128EEEEELb0ELb1ELb1ELb1EEEvNS_9BwdParamsE:
[----:B------:R-:W0:Y:S02]  /*0000*/  LDC R1, c[0x0][0x37c] ;  /* 0x0000df00ff017b82 */ /* 0x000e240000000800 */
[----:B0-----:R-:W-:Y:S01]  /*0010*/  IADD3 R1, PT, PT, R1, -0xf0, RZ ;  /* 0xffffff1001017810 */ /* 0x001fe20007ffe0ff */
[----:B------:R-:W0:Y:S05]  /*0020*/  S2R R2, SR_TID.X ;  /* 0x0000000000027919 */ /* 0x000e2a0000002100 */
[----:B------:R-:W1:Y:S01]  /*0030*/  S2UR UR4, SR_CTAID.X ;  /* 0x00000000000479c3 */ /* 0x000e620000002500 */
[----:B------:R-:W2:Y:S01]  /*0040*/  LDCU UR5, c[0x0][0x384] ;  /* 0x00007080ff0577ac */ /* 0x000ea20008000800 */
[----:B------:R-:W-:Y:S01]  /*0050*/  BSSY B0, `(.L_x_642) ;  /* 0x0000caa000007945 */ /* 0x000fe20003800000 */
[----:B------:R3:W-:Y:S01]  /*0060*/  STL [R1+0x80], RZ ;  /* 0x000080ff01007387 */ /* 0x0007e20000100800 */
[----:B------:R-:W-:Y:S01]  /*0070*/  CS2R R164, SRZ ;  /* 0x0000000000a47805 */ /* 0x000fe2000001ff00 */
[----:B------:R-:W4:Y:S01]  /*0080*/  LDCU.64 UR6, c[0x0][0x358] ;  /* 0x00006b00ff0677ac */ /* 0x000f220008000a00 */
[----:B------:R-:W-:Y:S01]  /*0090*/  CS2R R166, SRZ ;  /* 0x0000000000a67805 */ /* 0x000fe2000001ff00 */
[----:B------:R3:W-:Y:S01]  /*00a0*/  STL [R1+0x84], RZ ;  /* 0x000084ff01007387 */ /* 0x0007e20000100800 */
[----:B------:R-:W-:Y:S01]  /*00b0*/  CS2R R160, SRZ ;  /* 0x0000000000a07805 */ /* 0x000fe2000001ff00 */
[----:B------:R-:W0:Y:S01]  /*00c0*/  LDCU UR11, c[0x0][0x40c] ;  /* 0x00008180ff0b77ac */ /* 0x000e220008000800 */
[----:B------:R-:W-:Y:S01]  /*00d0*/  CS2R R162, SRZ ;  /* 0x0000000000a27805 */ /* 0x000fe2000001ff00 */
[----:B------:R3:W-:Y:S01]  /*00e0*/  STL [R1+0x88], RZ ;  /* 0x000088ff01007387 */ /* 0x0007e20000100800 */
[----:B------:R-:W-:Y:S01]  /*00f0*/  CS2R R156, SRZ ;  /* 0x00000000009c7805 */ /* 0x000fe2000001ff00 */
[----:B------:R-:W0:Y:S01]  /*0100*/  LDCU UR9, c[0x0][0x388] ;  /* 0x00007100ff0977ac */ /* 0x000e220008000800 */
[----:B------:R-:W-:Y:S01]  /*0110*/  CS2R R158, SRZ ;  /* 0x00000000009e7805 */ /* 0x000fe2000001ff00 */
[----:B------:R3:W-:Y:S01]  /*0120*/  STL [R1+0x8c], RZ ;  /* 0x00008cff01007387 */ /* 0x0007e20000100800 */
[----:B------:R-:W-:Y:S01]  /*0130*/  CS2R R152, SRZ ;  /* 0x0000000000987805 */ /* 0x000fe2000001ff00 */
[----:B------:R-:W2:Y:S01]  /*0140*/  LDCU.U8 UR8, c[0x0][0x410] ;  /* 0x00008200ff0877ac */ /* 0x000ea20008000000 */
[----:B------:R-:W-:Y:S01]  /*0150*/  CS2R R154, SRZ ;  /* 0x00000000009a7805 */ /* 0x000fe2000001ff00 */
[----:B------:R3:W-:Y:S01]  /*0160*/  STL [R1+0x70], RZ ;  /* 0x000070ff01007387 */ /* 0x0007e20000100800 */
[----:B------:R-:W-:Y:S01]  /*0170*/  CS2R R148, SRZ ;  /* 0x0000000000947805 */ /* 0x000fe2000001ff00 */
[----:B------:R-:W2:Y:S01]  /*0180*/  LDCU UR10, c[0x0][0x400] ;  /* 0x00008000ff0a77ac */ /* 0x000ea20008000800 */
[----:B------:R-:W-:Y:S01]  /*0190*/  CS2R R150, SRZ ;  /* 0x0000000000967805 */ /* 0x000fe2000001ff00 */
[----:B------:R3:W-:Y:S01]  /*01a0*/  STL [R1+0x74], RZ ;  /* 0x000074ff01007387 */ /* 0x0007e20000100800 */
[----:B------:R-:W-:Y:S01]  /*01b0*/  CS2R R144, SRZ ;  /* 0x0000000000907805 */ /* 0x000fe2000001ff00 */
[----:B-1----:R-:W-:Y:S01]  /*01c0*/  USHF.L.U32 UR4, UR4, 0x2, URZ ;  /* 0x0000000204047899 */ /* 0x002fe200080006ff */
[----:B------:R-:W-:Y:S01]  /*01d0*/  CS2R R146, SRZ ;  /* 0x0000000000927805 */ /* 0x000fe2000001ff00 */
[----:B------:R3:W-:Y:S01]  /*01e0*/  STL [R1+0x78], RZ ;  /* 0x000078ff01007387 */ /* 0x0007e20000100800 */
[----:B------:R-:W1:Y:S01]  /*01f0*/  LDCU.64 UR18, c[0x0][0x438] ;  /* 0x00008700ff1277ac */ /* 0x000e620008000a00 */
[----:B------:R-:W-:-:S02]  /*0200*/  CS2R R140, SRZ ;  /* 0x00000000008c7805 */ /* 0x000fc4000001ff00 */
[----:B------:R-:W-:Y:S01]  /*0210*/  CS2R R142, SRZ ;  /* 0x00000000008e7805 */ /* 0x000fe2000001ff00 */
[----:B------:R3:W-:Y:S01]  /*0220*/  STL [R1+0x7c], RZ ;  /* 0x00007cff01007387 */ /* 0x0007e20000100800 */
[----:B0-----:R-:W-:Y:S01]  /*0230*/  LOP3.LUT R21, R2, 0x1f, RZ, 0xc0, !PT ;  /* 0x0000001f02157812 */ /* 0x001fe200078ec0ff */
[----:B------:R-:W0:Y:S01]  /*0240*/  LDCU.64 UR20, c[0x0][0x478] ;  /* 0x00008f00ff1477ac */ /* 0x000e220008000a00 */
[----:B------:R-:W-:Y:S01]  /*0250*/  SHF.R.U32.HI R0, RZ, 0x5, R2 ;  /* 0x00000005ff007819 */ /* 0x000fe20000011602 */
[----:B------:R3:W-:Y:S01]  /*0260*/  STL [R1+0x60], RZ ;  /* 0x000060ff01007387 */ /* 0x0007e20000100800 */
[----:B------:R-:W-:Y:S02]  /*0270*/  CS2R R136, SRZ ;  /* 0x0000000000887805 */ /* 0x000fe4000001ff00 */
[----:B------:R-:W-:Y:S02]  /*0280*/  CS2R R138, SRZ ;  /* 0x00000000008a7805 */ /* 0x000fe4000001ff00 */
[----:B------:R-:W-:Y:S01]  /*0290*/  LOP3.LUT R222, R0, UR4, RZ, 0xfc, !PT ;  /* 0x0000000400de7c12 */ /* 0x000fe2000f8efcff */
[----:B------:R3:W-:Y:S01]  /*02a0*/  STL [R1+0x64], RZ ;  /* 0x000064ff01007387 */ /* 0x0007e20000100800 */
[----:B------:R-:W-:-:S02]  /*02b0*/  CS2R R132, SRZ ;  /* 0x0000000000847805 */ /* 0x000fc4000001ff00 */
[----:B------:R-:W-:Y:S02]  /*02c0*/  CS2R R134, SRZ ;  /* 0x0000000000867805 */ /* 0x000fe4000001ff00 */
[----:B--2---:R-:W-:Y:S01]  /*02d0*/  ISETP.GE.AND P0, PT, R222, UR5, PT ;  /* 0x00000005de007c0c */ /* 0x004fe2000bf06270 */
[----:B------:R3:W-:Y:S01]  /*02e0*/  STL [R1+0x68], RZ ;  /* 0x000068ff01007387 */ /* 0x0007e20000100800 */
[----:B------:R-:W-:Y:S02]  /*02f0*/  CS2R R128, SRZ ;  /* 0x0000000000807805 */ /* 0x000fe4000001ff00 */
[----:B------:R-:W-:Y:S02]  /*0300*/  CS2R R130, SRZ ;  /* 0x0000000000827805 */ /* 0x000fe4000001ff00 */
[----:B------:R-:W-:Y:S01]  /*0310*/  CS2R R124, SRZ ;  /* 0x00000000007c7805 */ /* 0x000fe2000001ff00 */
[----:B------:R3:W-:Y:S01]  /*0320*/  STL [R1+0x6c], RZ ;  /* 0x00006cff01007387 */ /* 0x0007e20000100800 */
[----:B------:R-:W-:-:S02]  /*0330*/  CS2R R126, SRZ ;  /* 0x00000000007e7805 */ /* 0x000fc4000001ff00 */
[----:B------:R-:W-:Y:S02]  /*0340*/  CS2R R120, SRZ ;  /* 0x0000000000787805 */ /* 0x000fe4000001ff00 */
[----:B------:R-:W-:Y:S01]  /*0350*/  CS2R R122, SRZ ;  /* 0x00000000007a7805 */ /* 0x000fe2000001ff00 */
        /* <DEDUP_REMOVED lines=26> */
[----:B------:R-:W-:Y:S01]  /*0500*/  CS2R R80, SRZ ;  /* 0x0000000000507805 */ /* 0x000fe2000001ff00 */
        /* <DEDUP_REMOVED lines=13> */
[----:B------:R3:W-:Y:S01]  /*05e0*/  STL [R1+0xd8], R21 ;  /* 0x0000d81501007387 */ /* 0x0007e20000100800 */
[----:B01--4-:R-:W-:Y:S05]  /*05f0*/  @P0 BRA `(.L_x_643) ;  /* 0x000000c4003c0947 */ /* 0x013fea0003800000 */
[----:B------:R-:W0:Y:S08]  /*0600*/  LDC.64 R4, c[0x0][0x3e8] ;  /* 0x0000fa00ff047b82 */ /* 0x000e300000000a00 */
[----:B------:R-:W1:Y:S01]  /*0610*/  LDC.64 R2, c[0x0][0x3d0] ;  /* 0x0000f400ff027b82 */ /* 0x000e620000000a00 */
[----:B0-----:R-:W-:-:S05]  /*0620*/  IMAD.WIDE.U32 R4, R21, 0x10, R4 ;  /* 0x0000001015047825 */ /* 0x001fca00078e0004 */
[----:B------:R-:W2:Y:S04]  /*0630*/  LDG.E.128 R76, desc[UR6][R4.64+0x800] ;  /* 0x00080006044c7981 */ /* 0x000ea8000c1e1d00 */
[----:B------:R-:W4:Y:S04]  /*0640*/  LDG.E.128 R72, desc[UR6][R4.64+0x600] ;  /* 0x0006000604487981 */ /* 0x000f28000c1e1d00 */
[----:B------:R-:W3:Y:S04]  /*0650*/  LDG.E.128 R68, desc[UR6][R4.64+0x400] ;  /* 0x0004000604447981 */ /* 0x000ee8000c1e1d00 */
[----:B------:R-:W3:Y:S04]  /*0660*/  LDG.E.128 R64, desc[UR6][R4.64+0x200] ;  /* 0x0002000604407981 */ /* 0x000ee8000c1e1d00 */
[----:B------:R0:W3:Y:S01]  /*0670*/  LDG.E.128 R60, desc[UR6][R4.64] ;  /* 0x00000006043c7981 */ /* 0x0000e2000c1e1d00 */
[----:B-1----:R-:W-:-:S05]  /*0680*/  IMAD.WIDE.U32 R2, R21, 0x10, R2 ;  /* 0x0000001015027825 */ /* 0x002fca00078e0002 */
[----:B------:R-:W5:Y:S04]  /*0690*/  LDG.E.128 R56, desc[UR6][R2.64+0x800] ;  /* 0x0008000602387981 */ /* 0x000f68000c1e1d00 */
[----:B------:R-:W5:Y:S04]  /*06a0*/  LDG.E.128 R52, desc[UR6][R2.64+0x600] ;  /* 0x0006000602347981 */ /* 0x000f68000c1e1d00 */
[----:B------:R-:W5:Y:S04]  /*06b0*/  LDG.E.128 R48, desc[UR6][R2.64+0x400] ;  /* 0x0004000602307981 */ /* 0x000f68000c1e1d00 */
[----:B------:R-:W5:Y:S04]  /*06c0*/  LDG.E.128 R44, desc[UR6][R2.64+0x200] ;  /* 0x00020006022c7981 */ /* 0x000f68000c1e1d00 */
[----:B------:R1:W5:Y:S01]  /*06d0*/  LDG.E.128 R40, desc[UR6][R2.64] ;  /* 0x0000000602287981 */ /* 0x000362000c1e1d00 */
[----:B------:R-:W-:Y:S01]  /*06e0*/  HFMA2 R164, -RZ, RZ, 0, 0 ;  /* 0x00000000ffa47431 */ /* 0x000fe200000001ff */
[----:B--2---:R-:W-:-:S02]  /*06f0*/  PRMT R20, R76, 0x7632, R20 ;  /* 0x000076324c147816 */ /* 0x004fc40000000014 */
[----:B------:R-:W-:Y:S02]  /*0700*/  PRMT R19, R77, 0x7632, R19 ;  /* 0x000076324d137816 */ /* 0x000fe40000000013 */
[----:B------:R-:W-:Y:S01]  /*0710*/  PRMT R18, R78, 0x7632, R18 ;  /* 0x000076324e127816 */ /* 0x000fe20000000012 */
[----:B------:R2:W-:Y:S01]  /*0720*/  STL.S16 [R1+0x94], R20 ;  /* 0x0000941401007387 */ /* 0x0005e20000100600 */
[----:B------:R-:W-:Y:S02]  /*0730*/  PRMT R17, R79, 0x7632, R17 ;  /* 0x000076324f117816 */ /* 0x000fe40000000011 */
[----:B----4-:R-:W-:Y:S01]  /*0740*/  PRMT R16, R72, 0x7632, R16 ;  /* 0x0000763248107816 */ /* 0x010fe20000000010 */
[----:B------:R2:W-:Y:S01]  /*0750*/  STL.S16 [R1+0x90], R19 ;  /* 0x0000901301007387 */ /* 0x0005e20000100600 */
        /* <DEDUP_REMOVED lines=8> */
[----:B------:R2:W-:Y:S01]  /*07e0*/  STL.S16 [R1+0xa4], R16 ;  /* 0x0000a41001007387 */ /* 0x0005e20000100600 */
[----:B------:R-:W-:Y:S02]  /*07f0*/  PRMT R9, R71, 0x7632, R9 ;  /* 0x0000763247097816 */ /* 0x000fe40000000009 */
[----:B------:R-:W-:Y:S01]  /*0800*/  PRMT R8, R64, 0x7632, R8 ;  /* 0x0000763240087816 */ /* 0x000fe20000000008 */
[----:B------:R2:W-:Y:S01]  /*0810*/  STL.S16 [R1+0xa0], R15 ;  /* 0x0000a00f01007387 */ /* 0x0005e20000100600 */
[----:B------:R-:W-:-:S02]  /*0820*/  PRMT R7, R65, 0x7632, R7 ;  /* 0x0000763241077816 */ /* 0x000fc40000000007 */
[----:B------:R-:W-:Y:S01]  /*0830*/  PRMT R6, R66, 0x7632, R6 ;  /* 0x0000763242067816 */ /* 0x000fe20000000006 */
[----:B------:R2:W-:Y:S01]  /*0840*/  STL.S16 [R1+0x9c], R14 ;  /* 0x00009c0e01007387 */ /* 0x0005e20000100600 */
[----:B0-----:R-:W-:Y:S02]  /*0850*/  PRMT R5, R67, 0x7632, R5 ;  /* 0x0000763243057816 */ /* 0x001fe40000000005 */
[----:B------:R-:W-:Y:S01]  /*0860*/  PRMT R4, R60, 0x7632, R4 ;  /* 0x000076323c047816 */ /* 0x000fe20000000004 */
[----:B------:R2:W-:Y:S01]  /*0870*/  STL.S16 [R1+0x98], R13 ;  /* 0x0000980d01007387 */ /* 0x0005e20000100600 */
[----:B-1----:R-:W-:Y:S02]  /*0880*/  PRMT R3, R61, 0x7632, R3 ;  /* 0x000076323d037816 */ /* 0x002fe40000000003 */
[----:B------:R-:W-:Y:S01]  /*0890*/  PRMT R0, R63, 0x7632, R0 ;  /* 0x000076323f007816 */ /* 0x000fe20000000000 */
[----:B------:R2:W-:Y:S01]  /*08a0*/  STL.S16 [R1+0xb4], R12 ;  /* 0x0000b40c01007387 */ /* 0x0005e20000100600 */
[----:B------:R-:W-:-:S03]  /*08b0*/  PRMT R2, R62, 0x7632, R2 ;  /* 0x000076323e027816 */ /* 0x000fc60000000002 */
        /* <DEDUP_REMOVED lines=10> */
[----:B------:R2:W-:Y:S02]  /*0960*/  STL.S16 [R1+0xcc], R2 ;  /* 0x0000cc0201007387 */ /* 0x0005e40000100600 */
.L_x_751:
[----:B------:R-:W0:Y:S08]  /*0970*/  LDC.64 R224, c[0x0][0x3f0] ;  /* 0x0000fc00ffe07b82 */ /* 0x000e300000000a00 */
[----:B------:R-:W1:Y:S01]  /*0980*/  LDC.64 R182, c[0x0][0x3f8] ;  /* 0x0000fe00ffb67b82 */ /* 0x000e620000000a00 */
[----:B0-----:R-:W-:-:S05]  /*0990*/  IMAD.WIDE R224, R222, 0x4, R224 ;  /* 0x00000004dee07825 */ /* 0x001fca00078e02e0 */
[----:B------:R-:W3:Y:S01]  /*09a0*/  LDG.E R250, desc[UR6][R224.64] ;  /* 0x00000006e0fa7981 */ /* 0x000ee2000c1e1900 */
[----:B-1----:R-:W-:-:S05]  /*09b0*/  IMAD.WIDE R182, R222, 0x4, R182 ;  /* 0x00000004deb67825 */ /* 0x002fca00078e02b6 */
[----:B------:R0:W4:Y:S02]  /*09c0*/  LDG.E R227, desc[UR6][R182.64] ;  /* 0x00000006b6e37981 */ /* 0x000124000c1e1900 */
[----:B0-----:R-:W0:Y:S01]  /*09d0*/  LDC.64 R182, c[0x0][0x3c8] ;  /* 0x0000f200ffb67b82 */ /* 0x001e220000000a00 */
[----:B------:R-:W-:Y:S01]  /*09e0*/  BSSY.RECONVERGENT B1, `(.L_x_644) ;  /* 0x000026f000017945 */ /* 0x000fe20003800200 */
[----:B0-----:R-:W-:-:S05]  /*09f0*/  IMAD.WIDE R182, R222, 0x4, R182 ;  /* 0x00000004deb67825 */ /* 0x001fca00078e02b6 */
[----:B-----5:R0:W5:Y:S02]  /*0a00*/  LDG.E R226, desc[UR6][R182.64] ;  /* 0x00000006b6e27981 */ /* 0x020164000c1e1900 */
[----:B0-----:R-:W-:Y:S02]  /*0a10*/  CS2R R182, SRZ ;  /* 0x0000000000b67805 */ /* 0x001fe4000001ff00 */
[----:B---3--:R0:W-:Y:S01]  /*0a20*/  STL [R1+0x4], R250 ;  /* 0x000004fa01007387 */ /* 0x0081e20000100800 */
[----:B----4-:R-:W-:-:S13]  /*0a30*/  ISETP.GE.AND P3, PT, R227, 0x1, PT ;  /* 0x00000001e300780c */ /* 0x010fda0003f66270 */
[----:B0-----:R-:W-:Y:S05]  /*0a40*/  @!P3 BRA `(.L_x_645) ;  /* 0x000000240038b947 */ /* 0x001fea0003800000 */
[----:B--2---:R-:W0:Y:S01]  /*0a50*/  S2R R10, SR_TID.X ;  /* 0x00000000000a7919 */ /* 0x004e220000002100 */
[----:B------:R-:W-:Y:S01]  /*0a60*/  IMAD R0, R222, UR9, RZ ;  /* 0x00000009de007c24 */ /* 0x000fe2000f8e02ff */
[----:B------:R-:W1:Y:S01]  /*0a70*/  LDC.64 R200, c[0x0][0x3a8] ;  /* 0x0000ea00ffc87b82 */ /* 0x000e620000000a00 */
[----:B------:R-:W2:Y:S03]  /*0a80*/  LDL.LU R252, [R1+0x74] ;  /* 0x0000740001fc7983 */ /* 0x000ea60000300800 */
[----:B------:R-:W-:Y:S02]  /*0a90*/  SHF.R.S32.HI R3, RZ, 0x1f, R0 ;  /* 0x0000001fff037819 */ /* 0x000fe40000011400 */
[----:B------:R-:W-:Y:S01]  /*0aa0*/  IADD3 R11, PT, PT, R227, -0x1, RZ ;  /* 0xffffffffe30b7810 */ /* 0x000fe20007ffe0ff */
[----:B------:R-:W3:Y:S01]  /*0ab0*/  LDL.LU R251, [R1+0x7c] ;  /* 0x00007c0001fb7983 */ /* 0x000ee20000300800 */
[----:B------:R-:W-:Y:S01]  /*0ac0*/  LEA.HI R3, R3, R0, RZ, 0x3 ;  /* 0x0000000003037211 */ /* 0x000fe200078f18ff */
[----:B------:R-:W4:Y:S01]  /*0ad0*/  LDC.64 R8, c[0x0][0x428] ;  /* 0x00010a00ff087b82 */ /* 0x000f220000000a00 */
[----:B0-----:R-:W-:-:S02]  /*0ae0*/  LOP3.LUT R10, R10, 0x1f, RZ, 0xc0, !PT ;  /* 0x0000001f0a0a7812 */ /* 0x001fc400078ec0ff */
[----:B------:R-:W-:Y:S01]  /*0af0*/  MOV R225, UR18 ;  /* 0x0000001200e17c02 */ /* 0x000fe20008000f00 */
[----:B------:R-:W-:Y:S01]  /*0b00*/  IMAD R11, R11, UR9, RZ ;  /* 0x000000090b0b7c24 */ /* 0x000fe2000f8e02ff */
[----:B------:R-:W-:Y:S01]  /*0b10*/  LEA.HI.SX32 R216, R3, R10, 0x1d ;  /* 0x0000000a03d87211 */ /* 0x000fe200078feaff */
[----:B------:R-:W3:Y:S02]  /*0b20*/  LDL.LU R249, [R1+0x64] ;  /* 0x0000640001f97983 */ /* 0x000ee40000300800 */
[----:B------:R-:W0:Y:S01]  /*0b30*/  LDC.64 R2, c[0x0][0x3c0] ;  /* 0x0000f000ff027b82 */ /* 0x000e220000000a00 */
[C---:B------:R-:W-:Y:S02]  /*0b40*/  IADD3 R207, PT, PT, R216.reuse, 0x20, RZ ;  /* 0x00000020d8cf7810 */ /* 0x040fe40007ffe0ff */
[C---:B------:R-:W-:Y:S01]  /*0b50*/  IADD3 R15, PT, PT, R216.reuse, 0x60, RZ ;  /* 0x00000060d80f7810 */ /* 0x040fe20007ffe0ff */
[C-C-:B-1----:R-:W-:Y:S01]  /*0b60*/  IMAD.WIDE.U32 R212, R216.reuse, 0x10, R200.reuse ;  /* 0x00000010d8d47825 */ /* 0x142fe200078e00c8 */
[C---:B------:R-:W-:Y:S01]  /*0b70*/  IADD3 R206, PT, PT, R216.reuse, 0x40, RZ ;  /* 0x00000040d8ce7810 */ /* 0x040fe20007ffe0ff */
[----:B------:R-:W3:Y:S02]  /*0b80*/  LDL.LU R248, [R1+0x6c] ;  /* 0x00006c0001f87983 */ /* 0x000ee40000300800 */
[--C-:B------:R-:W-:Y:S01]  /*0b90*/  IMAD.WIDE.U32 R16, R207, 0x10, R200.reuse ;  /* 0x00000010cf107825 */ /* 0x100fe200078e00c8 */
[----:B------:R-:W-:Y:S01]  /*0ba0*/  IADD3 R0, PT, PT, R216, 0x80, RZ ;  /* 0x00000080d8007810 */ /* 0x000fe20007ffe0ff */
[----:B------:R-:W2:Y:S02]  /*0bb0*/  LDG.E.128 R212, desc[UR6][R212.64] ;  /* 0x00000006d4d47981 */ /* 0x000ea4000c1e1d00 */
[----:B------:R-:W-:-:S02]  /*0bc0*/  IMAD.WIDE.U32 R4, R15, 0x10, R200 ;  /* 0x000000100f047825 */ /* 0x000fc400078e00c8 */
[----:B------:R-:W3:Y:S02]  /*0bd0*/  LDG.E.128 R16, desc[UR6][R16.64] ;  /* 0x0000000610107981 */ /* 0x000ee4000c1e1d00 */
[----:B------:R-:W-:Y:S02]  /*0be0*/  IMAD.WIDE.U32 R208, R206, 0x10, R200 ;  /* 0x00000010ced07825 */ /* 0x000fe400078e00c8 */
[----:B------:R-:W3:Y:S02]  /*0bf0*/  LDG.E.128 R4, desc[UR6][R4.64] ;  /* 0x0000000604047981 */ /* 0x000ee4000c1e1d00 */
[----:B0-----:R-:W-:Y:S01]  /*0c00*/  IMAD.WIDE R2, R222, 0x4, R2 ;  /* 0x00000004de027825 */ /* 0x001fe200078e0202 */
[----:B------:R-:W-:Y:S01]  /*0c10*/  MOV R224, UR19 ;  /* 0x0000001300e07c02 */ /* 0x000fe20008000f00 */
[----:B------:R-:W3:Y:S02]  /*0c20*/  LDG.E.128 R208, desc[UR6][R208.64] ;  /* 0x00000006d0d07981 */ /* 0x000ee4000c1e1d00 */
[----:B------:R-:W-:-:S02]  /*0c30*/  IMAD.WIDE.U32 R200, R0, 0x10, R200 ;  /* 0x0000001000c87825 */ /* 0x000fc400078e00c8 */
[----:B------:R0:W3:Y:S04]  /*0c40*/  LDG.E R14, desc[UR6][R2.64] ;  /* 0x00000006020e7981 */ /* 0x0000e8000c1e1900 */
[----:B------:R-:W3:Y:S01]  /*0c50*/  LDG.E.128 R200, desc[UR6][R200.64] ;  /* 0x00000006c8c87981 */ /* 0x000ee2000c1e1d00 */
[----:B------:R-:W-:Y:S02]  /*0c60*/  ISETP.NE.U32.AND P0, PT, R225, RZ, PT ;  /* 0x000000ffe100720c */ /* 0x000fe40003f05070 */
[----:B------:R-:W-:Y:S02]  /*0c70*/  SHF.R.S32.HI R12, RZ, 0x1f, R11 ;  /* 0x0000001fff0c7819 */ /* 0x000fe4000001140b */
[----:B------:R-:W-:Y:S02]  /*0c80*/  ISETP.NE.AND.EX P0, PT, R224, RZ, PT, P0 ;  /* 0x000000ffe000720c */ /* 0x000fe40003f05300 */
[----:B------:R-:W-:-:S04]  /*0c90*/  LEA.HI R11, R12, R11, RZ, 0x3 ;  /* 0x0000000b0c0b7211 */ /* 0x000fc800078f18ff */
[----:B0-----:R-:W-:-:S04]  /*0ca0*/  LEA.HI.SX32 R2, R11, R10, 0x1d ;  /* 0x0000000a0b027211 */ /* 0x001fc800078feaff */
[C---:B------:R-:W-:Y:S01]  /*0cb0*/  IADD3 R185, PT, PT, R2.reuse, 0x20, RZ ;  /* 0x0000002002b97810 */ /* 0x040fe20007ffe0ff */
[C-C-:B----4-:R-:W-:Y:S01]  /*0cc0*/  IMAD.WIDE.U32 R180, R2.reuse, 0x10, R8.reuse ;  /* 0x0000001002b47825 */ /* 0x150fe200078e0008 */
[C---:B------:R-:W-:Y:S01]  /*0cd0*/  IADD3 R188, PT, PT, R2.reuse, 0x40, RZ ;  /* 0x0000004002bc7810 */ /* 0x040fe20007ffe0ff */
[----:B------:R-:W0:Y:S01]  /*0ce0*/  @P0 LDC.64 R12, c[0x0][0x438] ;  /* 0x00010e00ff0c0b82 */ /* 0x000e220000000a00 */
[C---:B------:R-:W-:Y:S02]  /*0cf0*/  IADD3 R192, PT, PT, R2.reuse, 0x60, RZ ;  /* 0x0000006002c07810 */ /* 0x040fe40007ffe0ff */
[----:B------:R-:W-:Y:S01]  /*0d00*/  IADD3 R196, PT, PT, R2, 0x80, RZ ;  /* 0x0000008002c47810 */ /* 0x000fe20007ffe0ff */
[--C-:B------:R-:W-:Y:S01]  /*0d10*/  IMAD.WIDE.U32 R184, R185, 0x10, R8.reuse ;  /* 0x00000010b9b87825 */ /* 0x100fe200078e0008 */
[----:B------:R-:W4:Y:S03]  /*0d20*/  LDG.E.128 R180, desc[UR6][R180.64] ;  /* 0x00000006b4b47981 */ /* 0x000f26000c1e1d00 */
[----:B------:R-:W1:Y:S01]  /*0d30*/  @P0 LDC.64 R2, c[0x0][0x438] ;  /* 0x00010e00ff020b82 */ /* 0x000e620000000a00 */
[--C-:B------:R-:W-:Y:S01]  /*0d40*/  IMAD.WIDE.U32 R188, R188, 0x10, R8.reuse ;  /* 0x00000010bcbc7825 */ /* 0x100fe200078e0008 */
[----:B------:R-:W-:Y:S01]  /*0d50*/  ISETP.NE.AND P1, PT, RZ, UR8, PT ;  /* 0x00000008ff007c0c */ /* 0x000fe2000bf25270 */
[----:B------:R-:W4:Y:S02]  /*0d60*/  LDG.E.128 R184, desc[UR6][R184.64] ;  /* 0x00000006b8b87981 */ /* 0x000f24000c1e1d00 */
[----:B------:R-:W-:-:S02]  /*0d70*/  IMAD.WIDE.U32 R192, R192, 0x10, R8 ;  /* 0x00000010c0c07825 */ /* 0x000fc400078e0008 */
[----:B------:R-:W4:Y:S01]  /*0d80*/  LDG.E.128 R188, desc[UR6][R188.64] ;  /* 0x00000006bcbc7981 */ /* 0x000f22000c1e1d00 */
[----:B------:R-:W1:Y:S01]  /*0d90*/  @P0 LDC.64 R204, c[0x0][0x438] ;  /* 0x00010e00ffcc0b82 */ /* 0x000e620000000a00 */
[----:B------:R-:W-:Y:S02]  /*0da0*/  IMAD.WIDE.U32 R196, R196, 0x10, R8 ;  /* 0x00000010c4c47825 */ /* 0x000fe400078e0008 */
[----:B------:R-:W4:Y:S04]  /*0db0*/  LDG.E.128 R192, desc[UR6][R192.64] ;  /* 0x00000006c0c07981 */ /* 0x000f28000c1e1d00 */
[----:B------:R-:W4:Y:S01]  /*0dc0*/  LDG.E.128 R196, desc[UR6][R196.64] ;  /* 0x00000006c4c47981 */ /* 0x000f22000c1e1d00 */
[----:B------:R-:W1:Y:S01]  /*0dd0*/  @P0 LDC.64 R8, c[0x0][0x438] ;  /* 0x00010e00ff080b82 */ /* 0x000e620000000a00 */
[----:B0-----:R-:W-:-:S05]  /*0de0*/  @P0 IMAD.WIDE.U32 R12, R206, 0x10, R12 ;  /* 0x00000010ce0c0825 */ /* 0x001fca00078e000c */
[----:B------:R-:W5:Y:S02]  /*0df0*/  @P0 LDG.E.128 R28, desc[UR6][R12.64] ;  /* 0x000000060c1c0981 */ /* 0x000f64000c1e1d00 */
[----:B------:R-:W0:Y:S01]  /*0e00*/  @P0 LDC.64 R10, c[0x0][0x438] ;  /* 0x00010e00ff0a0b82 */ /* 0x000e220000000a00 */
[----:B-1----:R-:W-:-:S05]  /*0e10*/  @P0 IMAD.WIDE.U32 R2, R216, 0x10, R2 ;  /* 0x00000010d8020825 */ /* 0x002fca00078e0002 */
[----:B------:R1:W5:Y:S01]  /*0e20*/  @P0 LDG.E.128 R36, desc[UR6][R2.64] ;  /* 0x0000000602240981 */ /* 0x000362000c1e1d00 */
[----:B------:R-:W-:-:S05]  /*0e30*/  @P0 IMAD.WIDE.U32 R216, R207, 0x10, R204 ;  /* 0x00000010cfd80825 */ /* 0x000fca00078e00cc */
[----:B------:R1:W5:Y:S01]  /*0e40*/  @P0 LDG.E.128 R32, desc[UR6][R216.64] ;  /* 0x00000006d8200981 */ /* 0x000362000c1e1d00 */
[----:B------:R-:W-:-:S05]  /*0e50*/  @P0 IMAD.WIDE.U32 R8, R0, 0x10, R8 ;  /* 0x0000001000080825 */ /* 0x000fca00078e0008 */
[----:B------:R-:W5:Y:S01]  /*0e60*/  @P0 LDG.E.128 R20, desc[UR6][R8.64] ;  /* 0x0000000608140981 */ /* 0x000f62000c1e1d00 */
[----:B0-----:R-:W-:-:S05]  /*0e70*/  @P0 IMAD.WIDE.U32 R10, R15, 0x10, R10 ;  /* 0x000000100f0a0825 */ /* 0x001fca00078e000a */
[----:B------:R0:W5:Y:S01]  /*0e80*/  @P0 LDG.E.128 R24, desc[UR6][R10.64] ;  /* 0x000000060a180981 */ /* 0x000162000c1e1d00 */
[----:B--2---:R-:W-:Y:S02]  /*0e90*/  PRMT R218, R212, 0x7632, R218 ;  /* 0x00007632d4da7816 */ /* 0x004fe400000000da */
[----:B------:R-:W-:Y:S02]  /*0ea0*/  PRMT R206, R215, 0x7632, R206 ;  /* 0x00007632d7ce7816 */ /* 0x000fe400000000ce */
[C---:B---3--:R-:W-:Y:S02]  /*0eb0*/  PRMT R234, R17.reuse, 0x7632, R234 ;  /* 0x0000763211ea7816 */ /* 0x048fe400000000ea */
[----:B------:R-:W-:Y:S02]  /*0ec0*/  SHF.L.U32 R230, R17, 0x10, RZ ;  /* 0x0000001011e67819 */ /* 0x000fe400000006ff */
[C---:B------:R-:W-:Y:S02]  /*0ed0*/  PRMT R17, R5.reuse, 0x7632, R17 ;  /* 0x0000763205117816 */ /* 0x040fe40000000011 */
[----:B------:R-:W-:-:S02]  /*0ee0*/  SHF.L.U32 R220, R5, 0x10, RZ ;  /* 0x0000001005dc7819 */ /* 0x000fc400000006ff */
[----:B------:R-:W-:Y:S02]  /*0ef0*/  SHF.L.U32 R5, R218, 0x10, RZ ;  /* 0x00000010da057819 */ /* 0x000fe400000006ff */
[C---:B------:R-:W-:Y:S02]  /*0f00*/  PRMT R207, R214.reuse, 0x7632, R207 ;  /* 0x00007632d6cf7816 */ /* 0x040fe400000000cf */
[----:B------:R-:W-:Y:S02]  /*0f10*/  SHF.L.U32 R229, R214, 0x10, RZ ;  /* 0x00000010d6e57819 */ /* 0x000fe400000006ff */
[----:B------:R-:W-:Y:S02]  /*0f20*/  SHF.L.U32 R232, R206, 0x10, RZ ;  /* 0x00000010cee87819 */ /* 0x000fe400000006ff */
[----:B-1----:R-:W-:Y:S02]  /*0f30*/  FSEL R3, R14, RZ, !P1 ;  /* 0x000000ff0e037208 */ /* 0x002fe40004800000 */
[----:B------:R-:W-:-:S02]  /*0f40*/  SHF.L.U32 R214, R16, 0x10, RZ ;  /* 0x0000001010d67819 */ /* 0x000fc400000006ff */
[----:B------:R-:W-:Y:S01]  /*0f50*/  SHF.L.U32 R0, R212, 0x10, RZ ;  /* 0x00000010d4007819 */ /* 0x000fe200000006ff */
[C---:B------:R-:W-:Y:S01]  /*0f60*/  FADD.FTZ R216, -R3.reuse, R5 ;  /* 0x0000000503d87221 */ /* 0x040fe20000010100 */
[----:B------:R-:W-:Y:S01]  /*0f70*/  PRMT R233, R16, 0x7632, R233 ;  /* 0x0000763210e97816 */ /* 0x000fe200000000e9 */
[----:B------:R-:W-:Y:S01]  /*0f80*/  FADD.FTZ R5, -R3, R232 ;  /* 0x000000e803057221 */ /* 0x000fe20000010100 */
[----:B------:R-:W-:Y:S01]  /*0f90*/  PRMT R212, R213, 0x7632, R212 ;  /* 0x00007632d5d47816 */ /* 0x000fe200000000d4 */
[----:B------:R-:W-:Y:S01]  /*0fa0*/  FADD.FTZ R232, -R3, R214 ;  /* 0x000000d603e87221 */ /* 0x000fe20000010100 */
[C---:B------:R-:W-:Y:S02]  /*0fb0*/  PRMT R2, R203.reuse, 0x7632, R2 ;  /* 0x00007632cb027816 */ /* 0x040fe40000000002 */
[----:B------:R-:W-:Y:S02]  /*0fc0*/  SHF.L.U32 R203, R203, 0x10, RZ ;  /* 0x00000010cbcb7819 */ /* 0x000fe400000006ff */
[----:B------:R-:W-:-:S02]  /*0fd0*/  SHF.L.U32 R214, R233, 0x10, RZ ;  /* 0x00000010e9d67819 */ /* 0x000fc400000006ff */
[----:B------:R-:W-:Y:S02]  /*0fe0*/  SHF.L.U32 R217, R212, 0x10, RZ ;  /* 0x00000010d4d97819 */ /* 0x000fe400000006ff */
[----:B------:R-:W-:Y:S01]  /*0ff0*/  SHF.L.U32 R223, R213, 0x10, RZ ;  /* 0x00000010d5df7819 */ /* 0x000fe200000006ff */
[C---:B------:R-:W-:Y:S01]  /*1000*/  FADD.FTZ R247, -R3.reuse, R203 ;  /* 0x000000cb03f77221 */ /* 0x040fe20000010100 */
[C---:B------:R-:W-:Y:S01]  /*1010*/  SHF.L.U32 R213, R18.reuse, 0x10, RZ ;  /* 0x0000001012d57819 */ /* 0x040fe200000006ff */
[----:B------:R-:W-:Y:S01]  /*1020*/  FADD.FTZ R203, -R3, R214 ;  /* 0x000000d603cb7221 */ /* 0x000fe20000010100 */
[----:B------:R-:W-:Y:S01]  /*1030*/  PRMT R235, R18, 0x7632, R235 ;  /* 0x0000763212eb7816 */ /* 0x000fe200000000eb */
[----:B------:R-:W2:Y:S01]  /*1040*/  LDL.LU R214, [R1+0x84] ;  /* 0x0000840001d67983 */ /* 0x000ea20000300800 */
[----:B------:R-:W-:Y:S01]  /*1050*/  SHF.L.U32 R218, R207, 0x10, RZ ;  /* 0x00000010cfda7819 */ /* 0x000fe200000006ff */
[----:B------:R-:W-:Y:S01]  /*1060*/  FADD.FTZ R207, -R3, R217 ;  /* 0x000000d903cf7221 */ /* 0x000fe20000010100 */
[----:B------:R-:W-:-:S02]  /*1070*/  PRMT R15, R7, 0x7632, R15 ;  /* 0x00007632070f7816 */ /* 0x000fc4000000000f */
[----:B------:R-:W-:Y:S02]  /*1080*/  SHF.L.U32 R228, R7, 0x10, RZ ;  /* 0x0000001007e47819 */ /* 0x000fe400000006ff */
[----:B------:R-:W-:Y:S02]  /*1090*/  PRMT R7, R201, 0x7632, R7 ;  /* 0x00007632c9077816 */ /* 0x000fe40000000007 */
[----:B------:R-:W-:Y:S01]  /*10a0*/  SHF.L.U32 R217, R234, 0x10, RZ ;  /* 0x00000010ead97819 */ /* 0x000fe200000006ff */
[----:B------:R-:W-:Y:S01]  /*10b0*/  FADD.FTZ R234, -R3, R213 ;  /* 0x000000d503ea7221 */ /* 0x000fe20000010100 */
[----:B------:R-:W-:Y:S02]  /*10c0*/  SHF.L.U32 R201, R201, 0x10, RZ ;  /* 0x00000010c9c97819 */ /* 0x000fe400000006ff */
[----:B------:R-:W-:-:S03]  /*10d0*/  SHF.L.U32 R213, R235, 0x10, RZ ;  /* 0x00000010ebd57819 */ /* 0x000fc600000006ff */
[C---:B------:R-:W-:Y:S02]  /*10e0*/  FADD.FTZ R245, -R3.reuse, R201 ;  /* 0x000000c903f57221 */ /* 0x040fe40000010100 */
[----:B------:R-:W-:Y:S02]  /*10f0*/  FADD.FTZ R201, -R3, R213 ;  /* 0x000000d503c97221 */ /* 0x000fe40000010100 */
[----:B------:R-:W3:Y:S01]  /*1100*/  LDL.LU R213, [R1+0x8c] ;  /* 0x00008c0001d57983 */ /* 0x000ee20000300800 */
[----:B------:R-:W-:Y:S02]  /*1110*/  SHF.L.U32 R231, R215, 0x10, RZ ;  /* 0x00000010d7e77819 */ /* 0x000fe400000006ff */
[C---:B------:R-:W-:Y:S02]  /*1120*/  PRMT R236, R19.reuse, 0x7632, R236 ;  /* 0x0000763213ec7816 */ /* 0x040fe400000000ec */
[----:B------:R-:W-:Y:S02]  /*1130*/  SHF.L.U32 R215, R19, 0x10, RZ ;  /* 0x0000001013d77819 */ /* 0x000fe400000006ff */
[----:B------:R-:W-:-:S02]  /*1140*/  PRMT R204, R210, 0x7632, R204 ;  /* 0x00007632d2cc7816 */ /* 0x000fc400000000cc */
[C---:B------:R-:W-:Y:S02]  /*1150*/  PRMT R19, R211.reuse, 0x7632, R19 ;  /* 0x00007632d3137816 */ /* 0x040fe40000000013 */
[----:B------:R-:W-:Y:S02]  /*1160*/  SHF.L.U32 R211, R211, 0x10, RZ ;  /* 0x00000010d3d37819 */ /* 0x000fe400000006ff */
[C---:B------:R-:W-:Y:S02]  /*1170*/  PRMT R18, R4.reuse, 0x7632, R18 ;  /* 0x0000763204127816 */ /* 0x040fe40000000012 */
[----:B------:R-:W-:Y:S02]  /*1180*/  SHF.L.U32 R219, R4, 0x10, RZ ;  /* 0x0000001004db7819 */ /* 0x000fe400000006ff */
[----:B------:R-:W-:Y:S02]  /*1190*/  PRMT R16, R6, 0x7632, R16 ;  /* 0x0000763206107816 */ /* 0x000fe40000000010 */
[----:B------:R-:W-:-:S02]  /*11a0*/  SHF.L.U32 R204, R204, 0x10, RZ ;  /* 0x00000010cccc7819 */ /* 0x000fc400000006ff */
[----:B------:R-:W-:Y:S02]  /*11b0*/  SHF.L.U32 R221, R6, 0x10, RZ ;  /* 0x0000001006dd7819 */ /* 0x000fe400000006ff */
[----:B------:R-:W-:Y:S01]  /*11c0*/  PRMT R4, R202, 0x7632, R4 ;  /* 0x00007632ca047816 */ /* 0x000fe20000000004 */
[C---:B------:R-:W-:Y:S01]  /*11d0*/  FADD.FTZ R239, -R3.reuse, R211 ;  /* 0x000000d303ef7221 */ /* 0x040fe20000010100 */
[----:B------:R-:W-:Y:S02]  /*11e0*/  PRMT R14, R200, 0x7632, R14 ;  /* 0x00007632c80e7816 */ /* 0x000fe4000000000e */
[----:B------:R-:W-:Y:S02]  /*11f0*/  PRMT R6, R40, 0x7632, R6 ;  /* 0x0000763228067816 */ /* 0x000fe40000000006 */
[----:B----4-:R-:W-:Y:S01]  /*1200*/  PRMT R212, R180, 0x7632, R212 ;  /* 0x00007632b4d47816 */ /* 0x010fe200000000d4 */
[C---:B------:R-:W-:Y:S01]  /*1210*/  FADD.FTZ R241, -R3.reuse, R220 ;  /* 0x000000dc03f17221 */ /* 0x040fe20000010100 */
[----:B------:R-:W-:Y:S01]  /*1220*/  SHF.L.U32 R211, R16, 0x10, RZ ;  /* 0x0000001010d37819 */ /* 0x000fe200000006ff */
[C---:B------:R-:W-:Y:S01]  /*1230*/  FADD.FTZ R240, -R3.reuse, R219 ;  /* 0x000000db03f07221 */ /* 0x040fe20000010100 */
[----:B------:R-:W-:Y:S01]  /*1240*/  SHF.L.U32 R220, R4, 0x10, RZ ;  /* 0x0000001004dc7819 */ /* 0x000fe200000006ff */
[----:B------:R-:W-:Y:S01]  /*1250*/  FADD.FTZ R16, -R3, R204 ;  /* 0x000000cc03107221 */ /* 0x000fe20000010100 */
[----:B------:R-:W-:-:S02]  /*1260*/  SHF.L.U32 R219, R14, 0x10, RZ ;  /* 0x000000100edb7819 */ /* 0x000fc400000006ff */
[----:B------:R-:W-:Y:S02]  /*1270*/  SHF.L.U32 R6, R6, 0x10, RZ ;  /* 0x0000001006067819 */ /* 0x000fe400000006ff */
[----:B------:R-:W-:Y:S01]  /*1280*/  SHF.L.U32 R204, R212, 0x10, RZ ;  /* 0x00000010d4cc7819 */ /* 0x000fe200000006ff */
[----:B------:R-:W-:Y:S01]  /*1290*/  FADD.FTZ R242, -R3, R221 ;  /* 0x000000dd03f27221 */ /* 0x000fe20000010100 */
[----:B0-----:R-:W-:Y:S02]  /*12a0*/  PRMT R10, R41, 0x7632, R10 ;  /* 0x00007632290a7816 */ /* 0x001fe4000000000a */
[----:B------:R-:W-:Y:S02]  /*12b0*/  PRMT R8, R181, 0x7632, R8 ;  /* 0x00007632b5087816 */ /* 0x000fe40000000008 */
[----:B------:R-:W-:Y:S02]  /*12c0*/  SHF.L.U32 R202, R202, 0x10, RZ ;  /* 0x00000010caca7819 */ /* 0x000fe400000006ff */
[----:B------:R-:W-:Y:S01]  /*12d0*/  SHF.L.U32 R221, R2, 0x10, RZ ;  /* 0x0000001002dd7819 */ /* 0x000fe200000006ff */
[C---:B------:R-:W-:Y:S01]  /*12e0*/  FADD.FTZ R2, -R3.reuse, R220 ;  /* 0x000000dc03027221 */ /* 0x040fe20000010100 */
[----:B------:R-:W-:Y:S01]  /*12f0*/  FADD.FTZ R4, -R3, R219 ;  /* 0x000000db03047221 */ /* 0x000fe20000010100 */
[----:B------:R-:W-:Y:S01]  /*1300*/  FMUL.FTZ R220, R6, R204 ;  /* 0x000000cc06dc7220 */ /* 0x000fe20000410000 */
[----:B------:R-:W-:Y:S01]  /*1310*/  SHF.L.U32 R10, R10, 0x10, RZ ;  /* 0x000000100a0a7819 */ /* 0x000fe200000006ff */
[----:B-----5:R-:W-:Y:S01]  /*1320*/  FMUL.FTZ R219, R226, R207 ;  /* 0x000000cfe2db7220 */ /* 0x020fe20000410000 */
[----:B------:R-:W-:-:S02]  /*1330*/  SHF.L.U32 R8, R8, 0x10, RZ ;  /* 0x0000001008087819 */ /* 0x000fc400000006ff */
[----:B------:R-:W-:Y:S01]  /*1340*/  PRMT R6, R182, 0x7632, R6 ;  /* 0x00007632b6067816 */ /* 0x000fe20000000006 */
[C---:B------:R-:W-:Y:S01]  /*1350*/  FADD.FTZ R246, -R3.reuse, R202 ;  /* 0x000000ca03f67221 */ /* 0x040fe20000010100 */
[C---:B------:R-:W-:Y:S01]  /*1360*/  PRMT R237, R208.reuse, 0x7632, R237 ;  /* 0x00007632d0ed7816 */ /* 0x040fe200000000ed */
[----:B------:R-:W-:Y:S01]  /*1370*/  FADD.FTZ R202, -R3, R217 ;  /* 0x000000d903ca7221 */ /* 0x000fe20000010100 */
[----:B------:R-:W-:Y:S01]  /*1380*/  SHF.L.U32 R208, R208, 0x10, RZ ;  /* 0x00000010d0d07819 */ /* 0x000fe200000006ff */
[-C--:B------:R-:W-:Y:S01]  /*1390*/  FMUL.FTZ R217, R10, R8.reuse ;  /* 0x000000080ad97220 */ /* 0x080fe20000410000 */
[----:B------:R-:W-:Y:S01]  /*13a0*/  PRMT R205, R209, 0x7632, R205 ;  /* 0x00007632d1cd7816 */ /* 0x000fe200000000cd */
[----:B------:R-:W-:Y:S01]  /*13b0*/  FADD.FTZ R167, R167, R8 ;  /* 0x00000008a7a77221 */ /* 0x000fe20000010000 */
[----:B------:R-:W-:Y:S01]  /*13c0*/  SHF.L.U32 R6, R6, 0x10, RZ ;  /* 0x0000001006067819 */ /* 0x000fe200000006ff */
[----:B------:R-:W-:Y:S01]  /*13d0*/  FFMA.FTZ R83, R219, R8, R83 ;  /* 0x00000008db537223 */ /* 0x000fe20000010053 */
[----:B------:R-:W-:Y:S01]  /*13e0*/  SHF.L.U32 R209, R209, 0x10, RZ ;  /* 0x00000010d1d17819 */ /* 0x000fe200000006ff */
[----:B------:R-:W-:Y:S01]  /*13f0*/  FADD.FTZ R235, -R3, R215 ;  /* 0x000000d703eb7221 */ /* 0x000fe20000010100 */
[----:B------:R-:W-:-:S02]  /*1400*/  SHF.L.U32 R210, R210, 0x10, RZ ;  /* 0x00000010d2d27819 */ /* 0x000fc400000006ff */
[----:B------:R-:W-:Y:S01]  /*1410*/  PRMT R8, R43, 0x7632, R8 ;  /* 0x000076322b087816 */ /* 0x000fe20000000008 */
[C---:B------:R-:W-:Y:S01]  /*1420*/  FADD.FTZ R206, -R3.reuse, R218 ;  /* 0x000000da03ce7221 */ /* 0x040fe20000010100 */
[----:B------:R-:W-:Y:S01]  /*1430*/  SHF.L.U32 R215, R236, 0x10, RZ ;  /* 0x00000010ecd77819 */ /* 0x000fe200000006ff */
[----:B------:R-:W-:Y:S01]  /*1440*/  FADD.FTZ R236, -R3, R208 ;  /* 0x000000d003ec7221 */ /* 0x000fe20000010100 */
[----:B------:R-:W-:Y:S01]  /*1450*/  SHF.L.U32 R208, R237, 0x10, RZ ;  /* 0x00000010edd07819 */ /* 0x000fe200000006ff */
[----:B------:R-:W-:Y:S01]  /*1460*/  FADD.FTZ R237, -R3, R209 ;  /* 0x000000d103ed7221 */ /* 0x000fe20000010100 */
[----:B------:R-:W-:Y:S01]  /*1470*/  SHF.L.U32 R218, R15, 0x10, RZ ;  /* 0x000000100fda7819 */ /* 0x000fe200000006ff */
[----:B------:R-:W-:Y:S01]  /*1480*/  FADD.FTZ R238, -R3, R210 ;  /* 0x000000d203ee7221 */ /* 0x000fe20000010100 */
[----:B------:R-:W-:Y:S02]  /*1490*/  PRMT R11, R183, 0x7632, R11 ;  /* 0x00007632b70b7816 */ /* 0x000fe4000000000b */
[----:B------:R-:W-:-:S02]  /*14a0*/  SHF.L.U32 R12, R8, 0x10, RZ ;  /* 0x00000010080c7819 */ /* 0x000fc400000006ff */
[----:B------:R-:W-:Y:S02]  /*14b0*/  SHF.L.U32 R200, R200, 0x10, RZ ;  /* 0x00000010c8c87819 */ /* 0x000fe400000006ff */
[----:B------:R-:W-:Y:S02]  /*14c0*/  PRMT R9, R42, 0x7632, R9 ;  /* 0x000076322a097816 */ /* 0x000fe40000000009 */
[----:B------:R-:W-:Y:S02]  /*14d0*/  PRMT R8, R184, 0x7632, R8 ;  /* 0x00007632b8087816 */ /* 0x000fe40000000008 */
[----:B------:R-:W-:Y:S02]  /*14e0*/  SHF.L.U32 R205, R205, 0x10, RZ ;  /* 0x00000010cdcd7819 */ /* 0x000fe400000006ff */
[----:B------:R-:W-:Y:S02]  /*14f0*/  SHF.L.U32 R19, R19, 0x10, RZ ;  /* 0x0000001013137819 */ /* 0x000fe400000006ff */
[----:B------:R-:W-:-:S02]  /*1500*/  SHF.L.U32 R209, R18, 0x10, RZ ;  /* 0x0000001012d17819 */ /* 0x000fc400000006ff */
[----:B------:R-:W-:Y:S02]  /*1510*/  SHF.L.U32 R210, R17, 0x10, RZ ;  /* 0x0000001011d27819 */ /* 0x000fe400000006ff */
[----:B------:R-:W-:Y:S01]  /*1520*/  SHF.L.U32 R7, R7, 0x10, RZ ;  /* 0x0000001007077819 */ /* 0x000fe200000006ff */
[----:B------:R-:W-:Y:S01]  /*1530*/  FADD.FTZ R243, -R3, R228 ;  /* 0x000000e403f37221 */ /* 0x000fe20000010100 */
[----:B------:R-:W-:Y:S01]  /*1540*/  SHF.L.U32 R11, R11, 0x10, RZ ;  /* 0x000000100b0b7819 */ /* 0x000fe200000006ff */
[----:B------:R-:W-:Y:S01]  /*1550*/  FADD.FTZ R228, -R3, R218 ;  /* 0x000000da03e47221 */ /* 0x000fe20000010100 */
[----:B------:R-:W-:Y:S01]  /*1560*/  SHF.L.U32 R9, R9, 0x10, RZ ;  /* 0x0000001009097819 */ /* 0x000fe200000006ff */
[C---:B------:R-:W-:Y:S01]  /*1570*/  FADD.FTZ R233, -R3.reuse, R230 ;  /* 0x000000e603e97221 */ /* 0x040fe20000010100 */
[----:B------:R-:W-:Y:S01]  /*1580*/  SHF.L.U32 R8, R8, 0x10, RZ ;  /* 0x0000001008087819 */ /* 0x000fe200000006ff */
[C---:B------:R-:W-:Y:S01]  /*1590*/  FADD.FTZ R244, -R3.reuse, R200 ;  /* 0x000000c803f47221 */ /* 0x040fe20000010100 */
[C---:B------:R-:W-:Y:S01]  /*15a0*/  FMUL.FTZ R218, R226.reuse, R206 ;  /* 0x000000cee2da7220 */ /* 0x040fe20000410000 */
        /* <DEDUP_REMOVED lines=13> */
[----:B------:R-:W-:Y:S01]  /*1680*/  FMUL.FTZ R221, R226, R216 ;  /* 0x000000d8e2dd7220 */ /* 0x000fe20000410000 */
[-C--:B------:R-:W-:Y:S01]  /*1690*/  FMUL.FTZ R216, R9, R6.reuse ;  /* 0x0000000609d87220 */ /* 0x080fe20000410000 */
[----:B------:R-:W-:Y:S01]  /*16a0*/  FFMA.FTZ R85, R218, R6, R85 ;  /* 0x00000006da557223 */ /* 0x000fe20000010055 */
[----:B------:R-:W-:Y:S01]  /*16b0*/  PRMT R10, R45, 0x7632, R10 ;  /* 0x000076322d0a7816 */ /* 0x000fe2000000000a */
[----:B------:R-:W-:Y:S01]  /*16c0*/  FADD.FTZ R252, R252, R8 ;  /* 0x00000008fcfc7221 */ /* 0x000fe20000010000 */
[----:B------:R-:W-:-:S02]  /*16d0*/  FMUL.FTZ R215, R226, R5 ;  /* 0x00000005e2d77220 */ /* 0x000fc40000410000 */
[----:B------:R-:W-:Y:S02]  /*16e0*/  SHF.L.U32 R5, R10, 0x10, RZ ;  /* 0x000000100a057819 */ /* 0x000fe400000006ff */
[----:B------:R-:W-:Y:S01]  /*16f0*/  PRMT R9, R185, 0x7632, R9 ;  /* 0x00007632b9097816 */ /* 0x000fe20000000009 */
[----:B------:R-:W-:-:S03]  /*1700*/  FMUL.FTZ R211, R226, R202 ;  /* 0x000000cae2d37220 */ /* 0x000fc60000410000 */
[----:B------:R-:W-:Y:S01]  /*1710*/  SHF.L.U32 R9, R9, 0x10, RZ ;  /* 0x0000001009097819 */ /* 0x000fe200000006ff */
[----:B------:R-:W-:-:S04]  /*1720*/  FMUL.FTZ R209, R226, R201 ;  /* 0x000000c9e2d17220 */ /* 0x000fc80000410000 */
[-C--:B------:R-:W-:Y:S01]  /*1730*/  FMUL.FTZ R210, R5, R9.reuse ;  /* 0x0000000905d27220 */ /* 0x080fe20000410000 */
[----:B------:R-:W-:Y:S01]  /*1740*/  FADD.FTZ R251, R251, R9 ;  /* 0x00000009fbfb7221 */ /* 0x000fe20000010000 */
[----:B------:R-:W-:Y:S01]  /*1750*/  FFMA.FTZ R91, R211, R9, R91 ;  /* 0x00000009d35b7223 */ /* 0x000fe2000001005b */
[----:B------:R-:W-:Y:S01]  /*1760*/  FFMA.FTZ R87, R215, R11, R87 ;  /* 0x0000000bd7577223 */ /* 0x000fe20000010057 */
[----:B--2---:R-:W-:-:S05]  /*1770*/  FADD.FTZ R214, R214, R6 ;  /* 0x00000006d6d67221 */ /* 0x004fca0000010000 */
[----:B------:R-:W-:Y:S04]  /*1780*/  STL [R1+0x84], R214 ;  /* 0x000084d601007387 */ /* 0x000fe80000100800 */
[----:B------:R-:W2:Y:S01]  /*1790*/  LDL.LU R13, [R1+0x54] ;  /* 0x00005400010d7983 */ /* 0x000ea20000300800 */
[----:B------:R-:W-:-:S04]  /*17a0*/  PRMT R6, R44, 0x7632, R6 ;  /* 0x000076322c067816 */ /* 0x000fc80000000006 */
[----:B------:R-:W-:Y:S01]  /*17b0*/  SHF.L.U32 R6, R6, 0x10, RZ ;  /* 0x0000001006067819 */ /* 0x000fe200000006ff */
[----:B---3--:R-:W-:-:S05]  /*17c0*/  FADD.FTZ R213, R213, R11 ;  /* 0x0000000bd5d57221 */ /* 0x008fca0000010000 */
[----:B------:R0:W-:Y:S04]  /*17d0*/  STL [R1+0x8c], R213 ;  /* 0x00008cd501007387 */ /* 0x0001e80000100800 */
[----:B------:R-:W-:Y:S04]  /*17e0*/  STL [R1+0x74], R252 ;  /* 0x000074fc01007387 */ /* 0x000fe80000100800 */
[----:B------:R-:W3:Y:S01]  /*17f0*/  LDL.LU R10, [R1+0x5c] ;  /* 0x00005c00010a7983 */ /* 0x000ee20000300800 */
[----:B0-----:R-:W-:Y:S01]  /*1800*/  FMUL.FTZ R213, R226, R203 ;  /* 0x000000cbe2d57220 */ /* 0x001fe20000410000 */
[----:B------:R-:W-:-:S03]  /*1810*/  FMUL.FTZ R212, R6, R8 ;  /* 0x0000000806d47220 */ /* 0x000fc60000410000 */
[----:B------:R-:W-:Y:S01]  /*1820*/  FFMA.FTZ R89, R213, R8, R89 ;  /* 0x00000008d5597223 */ /* 0x000fe20000010059 */
[----:B------:R-:W-:Y:S01]  /*1830*/  PRMT R8, R186, 0x7632, R8 ;  /* 0x00007632ba087816 */ /* 0x000fe20000000008 */
[----:B------:R-:W-:Y:S01]  /*1840*/  FMUL.FTZ R214, R12, R11 ;  /* 0x0000000b0cd67220 */ /* 0x000fe20000410000 */
[----:B------:R-:W-:Y:S01]  /*1850*/  PRMT R6, R46, 0x7632, R6 ;  /* 0x000076322e067816 */ /* 0x000fe20000000006 */
[----:B------:R-:W4:Y:S01]  /*1860*/  LDL.LU R12, [R1+0x44] ;  /* 0x00004400010c7983 */ /* 0x000f220000300800 */
[----:B------:R-:W-:Y:S02]  /*1870*/  SHF.L.U32 R8, R8, 0x10, RZ ;  /* 0x0000001008087819 */ /* 0x000fe400000006ff */
[----:B------:R-:W-:-:S03]  /*1880*/  SHF.L.U32 R9, R6, 0x10, RZ ;  /* 0x0000001006097819 */ /* 0x000fc600000006ff */
[----:B------:R-:W-:Y:S01]  /*1890*/  FADD.FTZ R249, R249, R8 ;  /* 0x00000008f9f97221 */ /* 0x000fe20000010000 */
[----:B------:R-:W-:Y:S01]  /*18a0*/  STL [R1+0x7c], R251 ;  /* 0x00007cfb01007387 */ /* 0x000fe20000100800 */
[-C--:B------:R-:W-:Y:S01]  /*18b0*/  FMUL.FTZ R208, R9, R8.reuse ;  /* 0x0000000809d07220 */ /* 0x080fe20000410000 */
[----:B------:R-:W-:Y:S02]  /*18c0*/  FFMA.FTZ R93, R209, R8, R93 ;  /* 0x00000008d15d7223 */ /* 0x000fe4000001005d */
[----:B------:R-:W-:Y:S04]  /*18d0*/  STL [R1+0x64], R249 ;  /* 0x000064f901007387 */ /* 0x000fe80000100800 */
[----:B------:R-:W4:Y:S04]  /*18e0*/  LDL.LU R8, [R1+0x4c] ;  /* 0x00004c0001087983 */ /* 0x000f280000300800 */
[----:B------:R-:W4:Y:S01]  /*18f0*/  LDL.LU R11, [R1+0x34] ;  /* 0x00003400010b7983 */ /* 0x000f220000300800 */
[----:B------:R-:W-:-:S02]  /*1900*/  PRMT R5, R47, 0x7632, R5 ;  /* 0x000076322f057816 */ /* 0x000fc40000000005 */
[----:B------:R-:W-:Y:S01]  /*1910*/  PRMT R6, R187, 0x7632, R6 ;  /* 0x00007632bb067816 */ /* 0x000fe20000000006 */
[----:B------:R-:W-:Y:S01]  /*1920*/  FMUL.FTZ R207, R226, R200 ;  /* 0x000000c8e2cf7220 */ /* 0x000fe20000410000 */
[----:B------:R-:W-:Y:S02]  /*1930*/  SHF.L.U32 R5, R5, 0x10, RZ ;  /* 0x0000001005057819 */ /* 0x000fe400000006ff */
[----:B------:R-:W-:-:S05]  /*1940*/  SHF.L.U32 R6, R6, 0x10, RZ ;  /* 0x0000001006067819 */ /* 0x000fca00000006ff */
[-C--:B------:R-:W-:Y:S01]  /*1950*/  FMUL.FTZ R206, R5, R6.reuse ;  /* 0x0000000605ce7220 */ /* 0x080fe20000410000 */
[--C-:B------:R-:W-:Y:S01]  /*1960*/  FADD.FTZ R248, R248, R6.reuse ;  /* 0x00000006f8f87221 */ /* 0x100fe20000010000 */
[----:B------:R-:W-:Y:S01]  /*1970*/  FFMA.FTZ R95, R207, R6, R95 ;  /* 0x00000006cf5f7223 */ /* 0x000fe2000001005f */
[----:B------:R-:W-:Y:S02]  /*1980*/  PRMT R6, R48, 0x7632, R6 ;  /* 0x0000763230067816 */ /* 0x000fe40000000006 */
[----:B------:R-:W-:Y:S01]  /*1990*/  PRMT R5, R188, 0x7632, R5 ;  /* 0x00007632bc057816 */ /* 0x000fe20000000005 */
[----:B------:R-:W-:Y:S01]  /*19a0*/  FMUL.FTZ R205, R226, R18 ;  /* 0x00000012e2cd7220 */ /* 0x000fe20000410000 */
[----:B------:R-:W-:Y:S02]  /*19b0*/  SHF.L.U32 R6, R6, 0x10, RZ ;  /* 0x0000001006067819 */ /* 0x000fe400000006ff */
[----:B------:R-:W-:Y:S01]  /*19c0*/  SHF.L.U32 R5, R5, 0x10, RZ ;  /* 0x0000001005057819 */ /* 0x000fe200000006ff */
[----:B------:R-:W-:Y:S01]  /*19d0*/  FADD.FTZ R165, R165, R204 ;  /* 0x000000cca5a57221 */ /* 0x000fe20000010000 */
[----:B------:R-:W-:-:S03]  /*19e0*/  FFMA.FTZ R81, R221, R204, R81 ;  /* 0x000000ccdd517223 */ /* 0x000fc60000010051 */
[-C--:B------:R-:W-:Y:S01]  /*19f0*/  FMUL.FTZ R204, R6, R5.reuse ;  /* 0x0000000506cc7220 */ /* 0x080fe20000410000 */
[----:B------:R-:W-:Y:S01]  /*1a00*/  FFMA.FTZ R97, R205, R5, R97 ;  /* 0x00000005cd617223 */ /* 0x000fe20000010061 */
[----:B------:R-:W-:Y:S01]  /*1a10*/  PRMT R6, R49, 0x7632, R6 ;  /* 0x0000763231067816 */ /* 0x000fe20000000006 */
[----:B------:R-:W-:-:S03]  /*1a20*/  FMUL.FTZ R203, R226, R17 ;  /* 0x00000011e2cb7220 */ /* 0x000fc60000410000 */
[----:B------:R-:W-:Y:S01]  /*1a30*/  SHF.L.U32 R6, R6, 0x10, RZ ;  /* 0x0000001006067819 */ /* 0x000fe200000006ff */
[----:B------:R-:W-:Y:S01]  /*1a40*/  STL [R1+0x6c], R248 ;  /* 0x00006cf801007387 */ /* 0x000fe20000100800 */
[C---:B------:R-:W-:Y:S01]  /*1a50*/  FMUL.FTZ R201, R226.reuse, R16 ;  /* 0x00000010e2c97220 */ /* 0x040fe20000410000 */
[----:B------:R-:W-:Y:S01]  /*1a60*/  FMUL.FTZ R19, R226, R19 ;  /* 0x00000013e2137220 */ /* 0x000fe20000410000 */
[--C-:B--2---:R-:W-:Y:S01]  /*1a70*/  FADD.FTZ R13, R13, R5.reuse ;  /* 0x000000050d0d7221 */ /* 0x104fe20000010000 */
[----:B------:R-:W-:-:S04]  /*1a80*/  PRMT R5, R189, 0x7632, R5 ;  /* 0x00007632bd057816 */ /* 0x000fc80000000005 */
[----:B------:R-:W-:Y:S01]  /*1a90*/  SHF.L.U32 R5, R5, 0x10, RZ ;  /* 0x0000001005057819 */ /* 0x000fe200000006ff */
[----:B------:R-:W-:Y:S04]  /*1aa0*/  STL [R1+0x54], R13 ;  /* 0x0000540d01007387 */ /* 0x000fe80000100800 */
[-C--:B------:R-:W-:Y:S01]  /*1ab0*/  FMUL.FTZ R202, R6, R5.reuse ;  /* 0x0000000506ca7220 */ /* 0x080fe20000410000 */
[----:B------:R-:W-:Y:S01]  /*1ac0*/  FFMA.FTZ R99, R203, R5, R99 ;  /* 0x00000005cb637223 */ /* 0x000fe20000010063 */
[----:B------:R-:W-:-:S04]  /*1ad0*/  PRMT R6, R50, 0x7632, R6 ;  /* 0x0000763232067816 */ /* 0x000fc80000000006 */
[----:B------:R-:W-:Y:S01]  /*1ae0*/  SHF.L.U32 R6, R6, 0x10, RZ ;  /* 0x0000001006067819 */ /* 0x000fe200000006ff */
[--C-:B---3--:R-:W-:Y:S01]  /*1af0*/  FADD.FTZ R10, R10, R5.reuse ;  /* 0x000000050a0a7221 */ /* 0x108fe20000010000 */
[----:B------:R-:W-:-:S04]  /*1b00*/  PRMT R5, R190, 0x7632, R5 ;  /* 0x00007632be057816 */ /* 0x000fc80000000005 */
[----:B------:R0:W-:Y:S01]  /*1b10*/  STL [R1+0x5c], R10 ;  /* 0x00005c0a01007387 */ /* 0x0001e20000100800 */
[----:B------:R-:W-:-:S05]  /*1b20*/  SHF.L.U32 R5, R5, 0x10, RZ ;  /* 0x0000001005057819 */ /* 0x000fca00000006ff */
[-C--:B------:R-:W-:Y:S01]  /*1b30*/  FMUL.FTZ R200, R6, R5.reuse ;  /* 0x0000000506c87220 */ /* 0x080fe20000410000 */
[----:B0-----:R-:W2:Y:S01]  /*1b40*/  LDL.LU R10, [R1+0x3c] ;  /* 0x00003c00010a7983 */ /* 0x001ea20000300800 */
[----:B----4-:R-:W-:Y:S01]  /*1b50*/  FADD.FTZ R12, R12, R5 ;  /* 0x000000050c0c7221 */ /* 0x010fe20000010000 */
[----:B------:R-:W-:Y:S01]  /*1b60*/  FFMA.FTZ R101, R201, R5, R101 ;  /* 0x00000005c9657223 */ /* 0x000fe20000010065 */
[----:B------:R-:W-:Y:S01]  /*1b70*/  PRMT R5, R191, 0x7632, R5 ;  /* 0x00007632bf057816 */ /* 0x000fe20000000005 */
[----:B------:R-:W3:Y:S01]  /*1b80*/  LDL.LU R9, [R1+0x24] ;  /* 0x0000240001097983 */ /* 0x000ee20000300800 */
[----:B------:R-:W-:Y:S02]  /*1b90*/  PRMT R6, R51, 0x7632, R6 ;  /* 0x0000763233067816 */ /* 0x000fe40000000006 */
[----:B------:R-:W-:Y:S02]  /*1ba0*/  SHF.L.U32 R5, R5, 0x10, RZ ;  /* 0x0000001005057819 */ /* 0x000fe400000006ff */
[----:B------:R-:W-:-:S03]  /*1bb0*/  SHF.L.U32 R6, R6, 0x10, RZ ;  /* 0x0000001006067819 */ /* 0x000fc600000006ff */
[----:B------:R-:W-:Y:S01]  /*1bc0*/  FADD.FTZ R8, R8, R5 ;  /* 0x0000000508087221 */ /* 0x000fe20000010000 */
[-C--:B------:R-:W-:Y:S01]  /*1bd0*/  FFMA.FTZ R103, R19, R5.reuse, R103 ;  /* 0x0000000513677223 */ /* 0x080fe20000010067 */
[----:B------:R-:W-:Y:S01]  /*1be0*/  FMUL.FTZ R18, R6, R5 ;  /* 0x0000000506127220 */ /* 0x000fe20000410000 */
[----:B------:R-:W-:Y:S01]  /*1bf0*/  PRMT R5, R192, 0x7632, R5 ;  /* 0x00007632c0057816 */ /* 0x000fe20000000005 */
[----:B------:R-:W-:Y:S03]  /*1c00*/  STL [R1+0x44], R12 ;  /* 0x0000440c01007387 */ /* 0x000fe60000100800 */
[----:B------:R-:W-:Y:S01]  /*1c10*/  SHF.L.U32 R5, R5, 0x10, RZ ;  /* 0x0000001005057819 */ /* 0x000fe200000006ff */
[----:B------:R0:W-:Y:S04]  /*1c20*/  STL [R1+0x4c], R8 ;  /* 0x00004c0801007387 */ /* 0x0001e80000100800 */
[----:B------:R-:W-:Y:S01]  /*1c30*/  FADD.FTZ R11, R11, R5 ;  /* 0x000000050b0b7221 */ /* 0x000fe20000010000 */
[----:B0-----:R-:W4:Y:S04]  /*1c40*/  LDL.LU R8, [R1+0x2c] ;  /* 0x00002c0001087983 */ /* 0x001f280000300800 */
[----:B------:R-:W4:Y:S04]  /*1c50*/  LDL.LU R249, [R1+0x14] ;  /* 0x0000140001f97983 */ /* 0x000f280000300800 */
[----:B------:R0:W-:Y:S04]  /*1c60*/  STL [R1+0x34], R11 ;  /* 0x0000340b01007387 */ /* 0x0001e80000100800 */
[----:B------:R-:W4:Y:S01]  /*1c70*/  LDL.LU R248, [R1+0x1c] ;  /* 0x00001c0001f87983 */ /* 0x000f220000300800 */
[----:B------:R-:W-:Y:S01]  /*1c80*/  PRMT R6, R52, 0x7632, R6 ;  /* 0x0000763234067816 */ /* 0x000fe20000000006 */
[----:B------:R-:W-:-:S03]  /*1c90*/  FMUL.FTZ R17, R226, R14 ;  /* 0x0000000ee2117220 */ /* 0x000fc60000410000 */
[----:B------:R-:W-:Y:S01]  /*1ca0*/  SHF.L.U32 R6, R6, 0x10, RZ ;  /* 0x0000001006067819 */ /* 0x000fe200000006ff */
[----:B------:R-:W-:-:S04]  /*1cb0*/  FFMA.FTZ R105, R17, R5, R105 ;  /* 0x0000000511697223 */ /* 0x000fc80000010069 */
[----:B------:R-:W-:Y:S01]  /*1cc0*/  FMUL.FTZ R16, R6, R5 ;  /* 0x0000000506107220 */ /* 0x000fe20000410000 */
[----:B------:R-:W-:Y:S02]  /*1cd0*/  PRMT R6, R53, 0x7632, R6 ;  /* 0x0000763235067816 */ /* 0x000fe40000000006 */
[----:B------:R-:W-:Y:S01]  /*1ce0*/  PRMT R5, R193, 0x7632, R5 ;  /* 0x00007632c1057816 */ /* 0x000fe20000000005 */
[----:B------:R-:W-:Y:S01]  /*1cf0*/  FMUL.FTZ R15, R226, R15 ;  /* 0x0000000fe20f7220 */ /* 0x000fe20000410000 */
[----:B------:R-:W-:Y:S02]  /*1d00*/  SHF.L.U32 R6, R6, 0x10, RZ ;  /* 0x0000001006067819 */ /* 0x000fe400000006ff */
[----:B------:R-:W-:-:S05]  /*1d10*/  SHF.L.U32 R5, R5, 0x10, RZ ;  /* 0x0000001005057819 */ /* 0x000fca00000006ff */
[-C--:B------:R-:W-:Y:S01]  /*1d20*/  FMUL.FTZ R14, R6, R5.reuse ;  /* 0x00000005060e7220 */ /* 0x080fe20000410000 */
[----:B------:R-:W-:Y:S01]  /*1d30*/  FFMA.FTZ R107, R15, R5, R107 ;  /* 0x000000050f6b7223 */ /* 0x000fe2000001006b */
[----:B------:R-:W-:Y:S01]  /*1d40*/  PRMT R6, R54, 0x7632, R6 ;  /* 0x0000763236067816 */ /* 0x000fe20000000006 */
[----:B------:R-:W-:-:S03]  /*1d50*/  FMUL.FTZ R13, R226, R230 ;  /* 0x000000e6e20d7220 */ /* 0x000fc60000410000 */
[----:B------:R-:W-:Y:S01]  /*1d60*/  SHF.L.U32 R6, R6, 0x10, RZ ;  /* 0x0000001006067819 */ /* 0x000fe200000006ff */
[----:B0-----:R-:W-:Y:S01]  /*1d70*/  FMUL.FTZ R11, R226, R228 ;  /* 0x000000e4e20b7220 */ /* 0x001fe20000410000 */
[--C-:B--2---:R-:W-:Y:S01]  /*1d80*/  FADD.FTZ R10, R10, R5.reuse ;  /* 0x000000050a0a7221 */ /* 0x104fe20000010000 */
[----:B------:R-:W-:-:S04]  /*1d90*/  PRMT R5, R194, 0x7632, R5 ;  /* 0x00007632c2057816 */ /* 0x000fc80000000005 */
[----:B------:R-:W-:-:S05]  /*1da0*/  SHF.L.U32 R5, R5, 0x10, RZ ;  /* 0x0000001005057819 */ /* 0x000fca00000006ff */
[-C--:B------:R-:W-:Y:S01]  /*1db0*/  FMUL.FTZ R12, R6, R5.reuse ;  /* 0x00000005060c7220 */ /* 0x080fe20000410000 */
[----:B---3--:R-:W-:Y:S01]  /*1dc0*/  FADD.FTZ R9, R9, R5 ;  /* 0x0000000509097221 */ /* 0x008fe20000010000 */
[----:B------:R-:W-:Y:S01]  /*1dd0*/  FFMA.FTZ R109, R13, R5, R109 ;  /* 0x000000050d6d7223 */ /* 0x000fe2000001006d */
[----:B------:R-:W-:Y:S02]  /*1de0*/  PRMT R6, R55, 0x7632, R6 ;  /* 0x0000763237067816 */ /* 0x000fe40000000006 */
[----:B------:R-:W-:Y:S02]  /*1df0*/  PRMT R5, R195, 0x7632, R5 ;  /* 0x00007632c3057816 */ /* 0x000fe40000000005 */
[----:B------:R-:W-:Y:S02]  /*1e00*/  SHF.L.U32 R6, R6, 0x10, RZ ;  /* 0x0000001006067819 */ /* 0x000fe400000006ff */
[----:B------:R-:W-:Y:S01]  /*1e10*/  SHF.L.U32 R5, R5, 0x10, RZ ;  /* 0x0000001005057819 */ /* 0x000fe200000006ff */
[----:B------:R0:W-:Y:S04]  /*1e20*/  STL [R1+0x3c], R10 ;  /* 0x00003c0a01007387 */ /* 0x0001e80000100800 */
[----:B------:R1:W-:Y:S01]  /*1e30*/  STL [R1+0x24], R9 ;  /* 0x0000240901007387 */ /* 0x0003e20000100800 */
[-C--:B------:R-:W-:Y:S01]  /*1e40*/  FFMA.FTZ R111, R11, R5.reuse, R111 ;  /* 0x000000050b6f7223 */ /* 0x080fe2000001006f */
[----:B0-----:R-:W-:Y:S01]  /*1e50*/  FMUL.FTZ R10, R6, R5 ;  /* 0x00000005060a7220 */ /* 0x001fe20000410000 */
[--C-:B----4-:R-:W-:Y:S01]  /*1e60*/  FADD.FTZ R8, R8, R5.reuse ;  /* 0x0000000508087221 */ /* 0x110fe20000010000 */
[----:B------:R-:W-:Y:S01]  /*1e70*/  PRMT R5, R196, 0x7632, R5 ;  /* 0x00007632c4057816 */ /* 0x000fe20000000005 */
[----:B-1----:R-:W-:Y:S01]  /*1e80*/  FMUL.FTZ R9, R226, R4 ;  /* 0x00000004e2097220 */ /* 0x002fe20000410000 */
[----:B------:R-:W-:-:S02]  /*1e90*/  PRMT R4, R197, 0x7632, R4 ;  /* 0x00007632c5047816 */ /* 0x000fc40000000004 */
[----:B------:R-:W-:Y:S02]  /*1ea0*/  SHF.L.U32 R5, R5, 0x10, RZ ;  /* 0x0000001005057819 */ /* 0x000fe400000006ff */
[----:B------:R-:W-:-:S03]  /*1eb0*/  SHF.L.U32 R4, R4, 0x10, RZ ;  /* 0x0000001004047819 */ /* 0x000fc600000006ff */
[----:B------:R-:W-:Y:S02]  /*1ec0*/  FADD.FTZ R249, R249, R5 ;  /* 0x00000005f9f97221 */ /* 0x000fe40000010000 */
[----:B------:R-:W-:Y:S01]  /*1ed0*/  FADD.FTZ R248, R248, R4 ;  /* 0x00000004f8f87221 */ /* 0x000fe20000010000 */
[----:B------:R-:W-:Y:S04]  /*1ee0*/  STL [R1+0x2c], R8 ;  /* 0x00002c0801007387 */ /* 0x000fe80000100800 */
[----:B------:R-:W-:Y:S04]  /*1ef0*/  STL [R1+0x14], R249 ;  /* 0x000014f901007387 */ /* 0x000fe80000100800 */
[----:B------:R0:W-:Y:S04]  /*1f00*/  STL [R1+0x1c], R248 ;  /* 0x00001cf801007387 */ /* 0x0001e80000100800 */
[----:B0-----:R-:W2:Y:S04]  /*1f10*/  LDL.LU R248, [R1+0x80] ;  /* 0x0000800001f87983 */ /* 0x001ea80000300800 */
[----:B------:R-:W3:Y:S04]  /*1f20*/  LDL.LU R230, [R1+0x88] ;  /* 0x0000880001e67983 */ /* 0x000ee80000300800 */
[----:B------:R-:W4:Y:S04]  /*1f30*/  LDL.LU R251, [R1+0x70] ;  /* 0x0000700001fb7983 */ /* 0x000f280000300800 */
[----:B------:R-:W4:Y:S01]  /*1f40*/  LDL.LU R249, [R1+0x78] ;  /* 0x0000780001f97983 */ /* 0x000f220000300800 */
[----:B------:R-:W-:-:S04]  /*1f50*/  PRMT R6, R56, 0x7632, R6 ;  /* 0x0000763238067816 */ /* 0x000fc80000000006 */
[----:B------:R-:W-:-:S05]  /*1f60*/  SHF.L.U32 R6, R6, 0x10, RZ ;  /* 0x0000001006067819 */ /* 0x000fca00000006ff */
[----:B------:R-:W-:Y:S01]  /*1f70*/  FMUL.FTZ R8, R6, R5 ;  /* 0x0000000506087220 */ /* 0x000fe20000410000 */
[----:B------:R-:W-:Y:S01]  /*1f80*/  PRMT R6, R57, 0x7632, R6 ;  /* 0x0000763239067816 */ /* 0x000fe20000000006 */
[----:B------:R-:W-:-:S03]  /*1f90*/  FMUL.FTZ R7, R226, R7 ;  /* 0x00000007e2077220 */ /* 0x000fc60000410000 */
[----:B------:R-:W-:Y:S01]  /*1fa0*/  SHF.L.U32 R6, R6, 0x10, RZ ;  /* 0x0000001006067819 */ /* 0x000fe200000006ff */
[----:B------:R-:W-:Y:S01]  /*1fb0*/  FFMA.FTZ R113, R9, R5, R113 ;  /* 0x0000000509717223 */ /* 0x000fe20000010071 */
[-C--:B------:R-:W-:Y:S01]  /*1fc0*/  FFMA.FTZ R115, R7, R4.reuse, R115 ;  /* 0x0000000407737223 */ /* 0x080fe20000010073 */
[----:B------:R-:W-:Y:S02]  /*1fd0*/  PRMT R5, R198, 0x7632, R5 ;  /* 0x00007632c6057816 */ /* 0x000fe40000000005 */
[----:B------:R-:W-:Y:S01]  /*1fe0*/  FMUL.FTZ R6, R6, R4 ;  /* 0x0000000406067220 */ /* 0x000fe20000410000 */
[----:B------:R-:W-:Y:S02]  /*1ff0*/  PRMT R4, R58, 0x7632, R4 ;  /* 0x000076323a047816 */ /* 0x000fe40000000004 */
[----:B------:R-:W-:Y:S01]  /*2000*/  SHF.L.U32 R228, R5, 0x10, RZ ;  /* 0x0000001005e47819 */ /* 0x000fe200000006ff */
[----:B------:R-:W-:Y:S01]  /*2010*/  FMUL.FTZ R5, R226, R2 ;  /* 0x00000002e2057220 */ /* 0x000fe20000410000 */
[----:B------:R-:W-:-:S02]  /*2020*/  SHF.L.U32 R4, R4, 0x10, RZ ;  /* 0x0000001004047819 */ /* 0x000fc400000006ff */
[----:B------:R-:W-:Y:S01]  /*2030*/  PRMT R2, R59, 0x7632, R2 ;  /* 0x000076323b027816 */ /* 0x000fe20000000002 */
[--C-:B------:R-:W-:Y:S01]  /*2040*/  FADD.FTZ R161, R161, R228.reuse ;  /* 0x000000e4a1a17221 */ /* 0x100fe20000010000 */
[-C--:B------:R-:W-:Y:S01]  /*2050*/  FFMA.FTZ R117, R5, R228.reuse, R117 ;  /* 0x000000e405757223 */ /* 0x080fe20000010075 */
[----:B------:R-:W-:Y:S01]  /*2060*/  FMUL.FTZ R4, R4, R228 ;  /* 0x000000e404047220 */ /* 0x000fe20000410000 */
[----:B------:R-:W-:Y:S01]  /*2070*/  PRMT R228, R199, 0x7632, R228 ;  /* 0x00007632c7e47816 */ /* 0x000fe200000000e4 */
[----:B------:R-:W-:Y:S01]  /*2080*/  FMUL.FTZ R3, R226, R3 ;  /* 0x00000003e2037220 */ /* 0x000fe20000410000 */
[----:B------:R-:W-:Y:S02]  /*2090*/  SHF.L.U32 R2, R2, 0x10, RZ ;  /* 0x0000001002027819 */ /* 0x000fe400000006ff */
[----:B------:R-:W-:Y:S02]  /*20a0*/  SHF.L.U32 R228, R228, 0x10, RZ ;  /* 0x00000010e4e47819 */ /* 0x000fe400000006ff */
[----:B------:R-:W-:Y:S01]  /*20b0*/  SHF.L.U32 R182, R182, 0x10, RZ ;  /* 0x00000010b6b67819 */ /* 0x000fe200000006ff */
[----:B------:R-:W-:Y:S01]  /*20c0*/  FMUL.FTZ R0, R226, R0 ;  /* 0x00000000e2007220 */ /* 0x000fe20000410000 */
[----:B------:R-:W-:Y:S01]  /*20d0*/  SHF.L.U32 R180, R180, 0x10, RZ ;  /* 0x00000010b4b47819 */ /* 0x000fe200000006ff */
[-C--:B------:R-:W-:Y:S01]  /*20e0*/  FMUL.FTZ R2, R2, R228.reuse ;  /* 0x000000e402027220 */ /* 0x080fe20000410000 */
[----:B------:R-:W-:Y:S01]  /*20f0*/  FADD.FTZ R163, R163, R228 ;  /* 0x000000e4a3a37221 */ /* 0x000fe20000010000 */
[----:B------:R-:W-:Y:S01]  /*2100*/  FFMA.FTZ R119, R3, R228, R119 ;  /* 0x000000e403777223 */ /* 0x000fe20000010077 */
[----:B------:R-:W-:Y:S01]  /*2110*/  SHF.L.U32 R228, R40, 0x10, RZ ;  /* 0x0000001028e47819 */ /* 0x000fe200000006ff */
[----:B------:R-:W-:Y:S01]  /*2120*/  FADD.FTZ R164, R164, R180 ;  /* 0x000000b4a4a47221 */ /* 0x000fe20000010000 */
[-C--:B------:R-:W-:Y:S01]  /*2130*/  FFMA.FTZ R80, R0, R180.reuse, R80 ;  /* 0x000000b400507223 */ /* 0x080fe20000010050 */
[----:B------:R-:W-:Y:S01]  /*2140*/  SHF.L.U32 R181, R181, 0x10, RZ ;  /* 0x00000010b5b57819 */ /* 0x000fe200000006ff */
[----:B------:R-:W-:Y:S01]  /*2150*/  FMUL.FTZ R223, R226, R223 ;  /* 0x000000dfe2df7220 */ /* 0x000fe20000410000 */
[----:B------:R-:W-:Y:S01]  /*2160*/  FMUL.FTZ R180, R228, R180 ;  /* 0x000000b4e4b47220 */ /* 0x000fe20000410000 */
[----:B------:R-:W-:-:S02]  /*2170*/  SHF.L.U32 R228, R41, 0x10, RZ ;  /* 0x0000001029e47819 */ /* 0x000fc400000006ff */
[----:B------:R-:W-:Y:S01]  /*2180*/  FADD.FTZ R166, R166, R181 ;  /* 0x000000b5a6a67221 */ /* 0x000fe20000010000 */
[-C--:B------:R-:W-:Y:S01]  /*2190*/  FFMA.FTZ R82, R223, R181.reuse, R82 ;  /* 0x000000b5df527223 */ /* 0x080fe20000010052 */
[----:B------:R-:W-:Y:S01]  /*21a0*/  SHF.L.U32 R183, R183, 0x10, RZ ;  /* 0x00000010b7b77819 */ /* 0x000fe200000006ff */
[----:B------:R-:W-:Y:S01]  /*21b0*/  FMUL.FTZ R181, R228, R181 ;  /* 0x000000b5e4b57220 */ /* 0x000fe20000410000 */
[----:B------:R-:W-:Y:S01]  /*21c0*/  SHF.L.U32 R228, R42, 0x10, RZ ;  /* 0x000000102ae47819 */ /* 0x000fe200000006ff */
[----:B------:R-:W-:-:S04]  /*21d0*/  FMUL.FTZ R229, R226, R229 ;  /* 0x000000e5e2e57220 */ /* 0x000fc80000410000 */
[-C--:B------:R-:W-:Y:S01]  /*21e0*/  FFMA.FTZ R84, R229, R182.reuse, R84 ;  /* 0x000000b6e5547223 */ /* 0x080fe20000010054 */
[----:B------:R-:W-:Y:S01]  /*21f0*/  FMUL.FTZ R228, R228, R182 ;  /* 0x000000b6e4e47220 */ /* 0x000fe20000410000 */
[C---:B------:R-:W-:Y:S01]  /*2200*/  FMUL.FTZ R231, R226.reuse, R231 ;  /* 0x000000e7e2e77220 */ /* 0x040fe20000410000 */
[----:B------:R-:W-:-:S03]  /*2210*/  FMUL.FTZ R232, R226, R232 ;  /* 0x000000e8e2e87220 */ /* 0x000fc60000410000 */
[----:B------:R-:W-:Y:S01]  /*2220*/  FFMA.FTZ R86, R231, R183, R86 ;  /* 0x000000b7e7567223 */ /* 0x000fe20000010056 */
[----:B--2---:R-:W-:-:S05]  /*2230*/  FADD.FTZ R248, R248, R182 ;  /* 0x000000b6f8f87221 */ /* 0x004fca0000010000 */
[----:B------:R0:W-:Y:S04]  /*2240*/  STL [R1+0x80], R248 ;  /* 0x000080f801007387 */ /* 0x0001e80000100800 */
[----:B------:R-:W2:Y:S04]  /*2250*/  LDL.LU R252, [R1+0x60] ;  /* 0x0000600001fc7983 */ /* 0x000ea80000300800 */
[----:B0-----:R-:W2:Y:S01]  /*2260*/  LDL.LU R248, [R1+0x68] ;  /* 0x0000680001f87983 */ /* 0x001ea20000300800 */
[----:B---3--:R-:W-:Y:S01]  /*2270*/  FADD.FTZ R230, R230, R183 ;  /* 0x000000b7e6e67221 */ /* 0x008fe20000010000 */
[----:B------:R-:W-:-:S04]  /*2280*/  SHF.L.U32 R182, R43, 0x10, RZ ;  /* 0x000000102bb67819 */ /* 0x000fc800000006ff */
[----:B------:R0:W-:Y:S02]  /*2290*/  STL [R1+0x88], R230 ;  /* 0x000088e601007387 */ /* 0x0001e40000100800 */
[----:B0-----:R-:W-:Y:S01]  /*22a0*/  FMUL.FTZ R230, R182, R183 ;  /* 0x000000b7b6e67220 */ /* 0x001fe20000410000 */
[----:B------:R-:W-:-:S05]  /*22b0*/  SHF.L.U32 R182, R184, 0x10, RZ ;  /* 0x00000010b8b67819 */ /* 0x000fca00000006ff */
[----:B----4-:R-:W-:-:S05]  /*22c0*/  FADD.FTZ R251, R251, R182 ;  /* 0x000000b6fbfb7221 */ /* 0x010fca0000010000 */
[----:B------:R0:W-:Y:S04]  /*22d0*/  STL [R1+0x70], R251 ;  /* 0x000070fb01007387 */ /* 0x0001e80000100800 */
[----:B0-----:R-:W3:Y:S01]  /*22e0*/  LDL.LU R251, [R1+0x50] ;  /* 0x0000500001fb7983 */ /* 0x001ee20000300800 */
[----:B------:R-:W-:Y:S01]  /*22f0*/  SHF.L.U32 R183, R44, 0x10, RZ ;  /* 0x000000102cb77819 */ /* 0x000fe200000006ff */
[----:B------:R-:W-:-:S04]  /*2300*/  FFMA.FTZ R88, R232, R182, R88 ;  /* 0x000000b6e8587223 */ /* 0x000fc80000010058 */
[----:B------:R-:W-:Y:S01]  /*2310*/  FMUL.FTZ R184, R183, R182 ;  /* 0x000000b6b7b87220 */ /* 0x000fe20000410000 */
[----:B------:R-:W-:-:S05]  /*2320*/  SHF.L.U32 R182, R185, 0x10, RZ ;  /* 0x00000010b9b67819 */ /* 0x000fca00000006ff */
[----:B------:R-:W-:-:S05]  /*2330*/  FADD.FTZ R249, R249, R182 ;  /* 0x000000b6f9f97221 */ /* 0x000fca0000010000 */
[----:B------:R0:W-:Y:S04]  /*2340*/  STL [R1+0x78], R249 ;  /* 0x000078f901007387 */ /* 0x0001e80000100800 */
[----:B0-----:R-:W4:Y:S01]  /*2350*/  LDL.LU R249, [R1+0x58] ;  /* 0x0000580001f97983 */ /* 0x001f220000300800 */
[----:B------:R-:W-:Y:S01]  /*2360*/  SHF.L.U32 R183, R45, 0x10, RZ ;  /* 0x000000102db77819 */ /* 0x000fe200000006ff */
[C---:B------:R-:W-:Y:S01]  /*2370*/  FMUL.FTZ R233, R226.reuse, R233 ;  /* 0x000000e9e2e97220 */ /* 0x040fe20000410000 */
[----:B------:R-:W-:-:S03]  /*2380*/  FMUL.FTZ R234, R226, R234 ;  /* 0x000000eae2ea7220 */ /* 0x000fc60000410000 */
[-C--:B------:R-:W-:Y:S01]  /*2390*/  FFMA.FTZ R90, R233, R182.reuse, R90 ;  /* 0x000000b6e95a7223 */ /* 0x080fe2000001005a */
[----:B------:R-:W-:Y:S01]  /*23a0*/  FMUL.FTZ R185, R183, R182 ;  /* 0x000000b6b7b97220 */ /* 0x000fe20000410000 */
[----:B------:R-:W-:Y:S02]  /*23b0*/  SHF.L.U32 R182, R186, 0x10, RZ ;  /* 0x00000010bab67819 */ /* 0x000fe400000006ff */
[----:B------:R-:W-:-:S03]  /*23c0*/  SHF.L.U32 R183, R46, 0x10, RZ ;  /* 0x000000102eb77819 */ /* 0x000fc600000006ff */
[-C--:B------:R-:W-:Y:S02]  /*23d0*/  FFMA.FTZ R92, R234, R182.reuse, R92 ;  /* 0x000000b6ea5c7223 */ /* 0x080fe4000001005c */
[----:B------:R-:W-:Y:S01]  /*23e0*/  FMUL.FTZ R186, R183, R182 ;  /* 0x000000b6b7ba7220 */ /* 0x000fe20000410000 */
[----:B------:R-:W-:Y:S01]  /*23f0*/  SHF.L.U32 R183, R47, 0x10, RZ ;  /* 0x000000102fb77819 */ /* 0x000fe200000006ff */
[C---:B------:R-:W-:Y:S01]  /*2400*/  FMUL.FTZ R235, R226.reuse, R235 ;  /* 0x000000ebe2eb7220 */ /* 0x040fe20000410000 */
[----:B------:R-:W-:Y:S01]  /*2410*/  FMUL.FTZ R236, R226, R236 ;  /* 0x000000ece2ec7220 */ /* 0x000fe20000410000 */
[----:B--2---:R-:W-:Y:S01]  /*2420*/  FADD.FTZ R252, R252, R182 ;  /* 0x000000b6fcfc7221 */ /* 0x004fe20000010000 */
[----:B------:R-:W-:-:S05]  /*2430*/  SHF.L.U32 R182, R187, 0x10, RZ ;  /* 0x00000010bbb67819 */ /* 0x000fca00000006ff */
[----:B------:R-:W-:Y:S01]  /*2440*/  FADD.FTZ R248, R248, R182 ;  /* 0x000000b6f8f87221 */ /* 0x000fe20000010000 */
[----:B------:R-:W-:Y:S04]  /*2450*/  STL [R1+0x60], R252 ;  /* 0x000060fc01007387 */ /* 0x000fe80000100800 */
[----:B------:R0:W-:Y:S04]  /*2460*/  STL [R1+0x68], R248 ;  /* 0x000068f801007387 */ /* 0x0001e80000100800 */
[----:B0-----:R-:W2:Y:S01]  /*2470*/  LDL.LU R248, [R1+0x40] ;  /* 0x0000400001f87983 */ /* 0x001ea20000300800 */
[-C--:B------:R-:W-:Y:S01]  /*2480*/  FFMA.FTZ R94, R235, R182.reuse, R94 ;  /* 0x000000b6eb5e7223 */ /* 0x080fe2000001005e */
[----:B------:R-:W-:Y:S01]  /*2490*/  FMUL.FTZ R187, R183, R182 ;  /* 0x000000b6b7bb7220 */ /* 0x000fe20000410000 */
[----:B------:R-:W-:-:S05]  /*24a0*/  SHF.L.U32 R182, R188, 0x10, RZ ;  /* 0x00000010bcb67819 */ /* 0x000fca00000006ff */
[----:B---3--:R-:W-:-:S05]  /*24b0*/  FADD.FTZ R251, R251, R182 ;  /* 0x000000b6fbfb7221 */ /* 0x008fca0000010000 */
[----:B------:R0:W-:Y:S04]  /*24c0*/  STL [R1+0x50], R251 ;  /* 0x000050fb01007387 */ /* 0x0001e80000100800 */
[----:B------:R-:W3:Y:S01]  /*24d0*/  LDL.LU R252, [R1+0x48] ;  /* 0x0000480001fc7983 */ /* 0x000ee20000300800 */
[----:B------:R-:W-:Y:S01]  /*24e0*/  SHF.L.U32 R183, R48, 0x10, RZ ;  /* 0x0000001030b77819 */ /* 0x000fe200000006ff */
[-C--:B------:R-:W-:Y:S02]  /*24f0*/  FFMA.FTZ R96, R236, R182.reuse, R96 ;  /* 0x000000b6ec607223 */ /* 0x080fe40000010060 */
[----:B0-----:R-:W3:Y:S02]  /*2500*/  LDL.LU R251, [R1+0x30] ;  /* 0x0000300001fb7983 */ /* 0x001ee40000300800 */
[----:B------:R-:W-:Y:S01]  /*2510*/  FMUL.FTZ R188, R183, R182 ;  /* 0x000000b6b7bc7220 */ /* 0x000fe20000410000 */
[----:B------:R-:W-:-:S05]  /*2520*/  SHF.L.U32 R182, R189, 0x10, RZ ;  /* 0x00000010bdb67819 */ /* 0x000fca00000006ff */
[----:B----4-:R-:W-:-:S05]  /*2530*/  FADD.FTZ R249, R249, R182 ;  /* 0x000000b6f9f97221 */ /* 0x010fca0000010000 */
[----:B------:R0:W-:Y:S04]  /*2540*/  STL [R1+0x58], R249 ;  /* 0x000058f901007387 */ /* 0x0001e80000100800 */
[----:B0-----:R-:W4:Y:S01]  /*2550*/  LDL.LU R249, [R1+0x38] ;  /* 0x0000380001f97983 */ /* 0x001f220000300800 */
[----:B------:R-:W-:Y:S01]  /*2560*/  SHF.L.U32 R183, R49, 0x10, RZ ;  /* 0x0000001031b77819 */ /* 0x000fe200000006ff */
[----:B------:R-:W-:-:S04]  /*2570*/  FMUL.FTZ R237, R226, R237 ;  /* 0x000000ede2ed7220 */ /* 0x000fc80000410000 */
[-C--:B------:R-:W-:Y:S01]  /*2580*/  FFMA.FTZ R98, R237, R182.reuse, R98 ;  /* 0x000000b6ed627223 */ /* 0x080fe20000010062 */
[----:B------:R-:W-:Y:S01]  /*2590*/  FMUL.FTZ R189, R183, R182 ;  /* 0x000000b6b7bd7220 */ /* 0x000fe20000410000 */
[----:B------:R-:W-:Y:S02]  /*25a0*/  SHF.L.U32 R182, R190, 0x10, RZ ;  /* 0x00000010beb67819 */ /* 0x000fe400000006ff */
[----:B------:R-:W-:-:S05]  /*25b0*/  SHF.L.U32 R183, R50, 0x10, RZ ;  /* 0x0000001032b77819 */ /* 0x000fca00000006ff */
[----:B------:R-:W-:Y:S01]  /*25c0*/  FMUL.FTZ R190, R183, R182 ;  /* 0x000000b6b7be7220 */ /* 0x000fe20000410000 */
[----:B------:R-:W-:Y:S01]  /*25d0*/  FFMA.FTZ R183, R0, R180, RZ ;  /* 0x000000b400b77223 */ /* 0x000fe200000100ff */
[C---:B------:R-:W-:Y:S01]  /*25e0*/  FMUL.FTZ R239, R226.reuse, R239 ;  /* 0x000000efe2ef7220 */ /* 0x040fe20000410000 */
[C---:B------:R-:W-:Y:S01]  /*25f0*/  FMUL.FTZ R240, R226.reuse, R240 ;  /* 0x000000f0e2f07220 */ /* 0x040fe20000410000 */
[----:B------:R-:W-:Y:S01]  /*2600*/  FMUL.FTZ R241, R226, R241 ;  /* 0x000000f1e2f17220 */ /* 0x000fe20000410000 */
[----:B--2---:R-:W-:-:S05]  /*2610*/  FADD.FTZ R248, R248, R182 ;  /* 0x000000b6f8f87221 */ /* 0x004fca0000010000 */
[----:B------:R0:W-:Y:S02]  /*2620*/  STL [R1+0x40], R248 ;  /* 0x000040f801007387 */ /* 0x0001e40000100800 */
[----:B0-----:R-:W-:Y:S01]  /*2630*/  FFMA.FTZ R248, R221, R220, R183 ;  /* 0x000000dcddf87223 */ /* 0x001fe200000100b7 */
[----:B------:R-:W-:-:S03]  /*2640*/  SHF.L.U32 R183, R191, 0x10, RZ ;  /* 0x00000010bfb77819 */ /* 0x000fc600000006ff */
[----:B------:R-:W-:-:S04]  /*2650*/  FFMA.FTZ R191, R223, R181, R248 ;  /* 0x000000b5dfbf7223 */ /* 0x000fc800000100f8 */
[----:B------:R-:W-:Y:S01]  /*2660*/  FFMA.FTZ R248, R219, R217, R191 ;  /* 0x000000d9dbf87223 */ /* 0x000fe200000100bf */
[----:B------:R-:W-:-:S03]  /*2670*/  SHF.L.U32 R191, R51, 0x10, RZ ;  /* 0x0000001033bf7819 */ /* 0x000fc600000006ff */
[----:B------:R-:W-:Y:S01]  /*2680*/  FFMA.FTZ R248, R229, R228, R248 ;  /* 0x000000e4e5f87223 */ /* 0x000fe200000100f8 */
[-C--:B------:R-:W-:Y:S01]  /*2690*/  FFMA.FTZ R102, R239, R183.reuse, R102 ;  /* 0x000000b7ef667223 */ /* 0x080fe20000010066 */
[----:B------:R-:W-:Y:S02]  /*26a0*/  FMUL.FTZ R191, R191, R183 ;  /* 0x000000b7bfbf7220 */ /* 0x000fe40000410000 */
[----:B------:R-:W-:Y:S01]  /*26b0*/  FFMA.FTZ R248, R218, R216, R248 ;  /* 0x000000d8daf87223 */ /* 0x000fe200000100f8 */
[----:B---3--:R-:W-:Y:S01]  /*26c0*/  FADD.FTZ R252, R252, R183 ;  /* 0x000000b7fcfc7221 */ /* 0x008fe20000010000 */
[----:B------:R-:W-:Y:S02]  /*26d0*/  SHF.L.U32 R183, R192, 0x10, RZ ;  /* 0x00000010c0b77819 */ /* 0x000fe400000006ff */
[----:B------:R-:W-:-:S04]  /*26e0*/  FFMA.FTZ R192, R231, R230, R248 ;  /* 0x000000e6e7c07223 */ /* 0x000fc800000100f8 */
[----:B------:R-:W-:Y:S01]  /*26f0*/  FFMA.FTZ R248, R215, R214, R192 ;  /* 0x000000d6d7f87223 */ /* 0x000fe200000100c0 */
[----:B------:R-:W-:-:S03]  /*2700*/  SHF.L.U32 R192, R52, 0x10, RZ ;  /* 0x0000001034c07819 */ /* 0x000fc600000006ff */
[----:B------:R-:W-:Y:S01]  /*2710*/  FFMA.FTZ R248, R232, R184, R248 ;  /* 0x000000b8e8f87223 */ /* 0x000fe200000100f8 */
[----:B------:R-:W-:Y:S01]  /*2720*/  FADD.FTZ R251, R251, R183 ;  /* 0x000000b7fbfb7221 */ /* 0x000fe20000010000 */
[-C--:B------:R-:W-:Y:S02]  /*2730*/  FFMA.FTZ R104, R240, R183.reuse, R104 ;  /* 0x000000b7f0687223 */ /* 0x080fe40000010068 */
[----:B------:R-:W-:Y:S01]  /*2740*/  FFMA.FTZ R248, R213, R212, R248 ;  /* 0x000000d4d5f87223 */ /* 0x000fe200000100f8 */
[----:B------:R-:W-:Y:S01]  /*2750*/  FMUL.FTZ R192, R192, R183 ;  /* 0x000000b7c0c07220 */ /* 0x000fe20000410000 */
[----:B------:R-:W-:Y:S02]  /*2760*/  SHF.L.U32 R183, R193, 0x10, RZ ;  /* 0x00000010c1b77819 */ /* 0x000fe400000006ff */
[----:B------:R-:W-:-:S04]  /*2770*/  FFMA.FTZ R193, R233, R185, R248 ;  /* 0x000000b9e9c17223 */ /* 0x000fc800000100f8 */
[----:B------:R-:W-:Y:S01]  /*2780*/  FFMA.FTZ R248, R211, R210, R193 ;  /* 0x000000d2d3f87223 */ /* 0x000fe200000100c1 */
[----:B------:R-:W-:-:S03]  /*2790*/  SHF.L.U32 R193, R53, 0x10, RZ ;  /* 0x0000001035c17819 */ /* 0x000fc600000006ff */
[----:B------:R-:W-:Y:S01]  /*27a0*/  FFMA.FTZ R248, R234, R186, R248 ;  /* 0x000000baeaf87223 */ /* 0x000fe200000100f8 */
[----:B------:R0:W-:Y:S03]  /*27b0*/  STL [R1+0x48], R252 ;  /* 0x000048fc01007387 */ /* 0x0001e60000100800 */
[----:B------:R-:W-:Y:S01]  /*27c0*/  FFMA.FTZ R248, R209, R208, R248 ;  /* 0x000000d0d1f87223 */ /* 0x000fe200000100f8 */
[----:B----4-:R-:W-:Y:S01]  /*27d0*/  FADD.FTZ R249, R249, R183 ;  /* 0x000000b7f9f97221 */ /* 0x010fe20000010000 */
[----:B------:R1:W-:Y:S01]  /*27e0*/  STL [R1+0x30], R251 ;  /* 0x000030fb01007387 */ /* 0x0003e20000100800 */
[-C--:B------:R-:W-:Y:S01]  /*27f0*/  FFMA.FTZ R106, R241, R183.reuse, R106 ;  /* 0x000000b7f16a7223 */ /* 0x080fe2000001006a */
[----:B------:R-:W-:Y:S01]  /*2800*/  FMUL.FTZ R193, R193, R183 ;  /* 0x000000b7c1c17220 */ /* 0x000fe20000410000 */
[----:B------:R-:W-:Y:S01]  /*2810*/  SHF.L.U32 R183, R194, 0x10, RZ ;  /* 0x00000010c2b77819 */ /* 0x000fe200000006ff */
[----:B0-----:R-:W2:Y:S01]  /*2820*/  LDL.LU R252, [R1+0x28] ;  /* 0x0000280001fc7983 */ /* 0x001ea20000300800 */
[----:B------:R-:W-:-:S03]  /*2830*/  FFMA.FTZ R194, R235, R187, R248 ;  /* 0x000000bbebc27223 */ /* 0x000fc600000100f8 */
[----:B-1----:R-:W3:Y:S04]  /*2840*/  LDL.LU R251, [R1+0x10] ;  /* 0x0000100001fb7983 */ /* 0x002ee80000300800 */
[----:B------:R0:W-:Y:S04]  /*2850*/  STL [R1+0x38], R249 ;  /* 0x000038f901007387 */ /* 0x0001e80000100800 */
[----:B0-----:R-:W4:Y:S04]  /*2860*/  LDL.LU R249, [R1+0x18] ;  /* 0x0000180001f97983 */ /* 0x001f280000300800 */
[----:B------:R-:W2:Y:S01]  /*2870*/  LDL.LU R248, [R1+0x20] ;  /* 0x0000200001f87983 */ /* 0x000ea20000300800 */
[----:B------:R-:W-:-:S04]  /*2880*/  FMUL.FTZ R238, R226, R238 ;  /* 0x000000eee2ee7220 */ /* 0x000fc80000410000 */
[----:B------:R-:W-:Y:S01]  /*2890*/  FFMA.FTZ R100, R238, R182, R100 ;  /* 0x000000b6ee647223 */ /* 0x000fe20000010064 */
[----:B------:R-:W-:-:S04]  /*28a0*/  FADD.FTZ R182, RZ, R180 ;  /* 0x000000b4ffb67221 */ /* 0x000fc80000010000 */
[----:B------:R-:W-:-:S04]  /*28b0*/  FADD.FTZ R182, R220, R182 ;  /* 0x000000b6dcb67221 */ /* 0x000fc80000010000 */
        /* <DEDUP_REMOVED lines=13> */
[----:B------:R-:W-:Y:S01]  /*2990*/  FADD.FTZ R182, R206, R182 ;  /* 0x000000b6ceb67221 */ /* 0x000fe20000010000 */
[----:B------:R-:W-:-:S03]  /*29a0*/  FMUL.FTZ R242, R226, R242 ;  /* 0x000000f2e2f27220 */ /* 0x000fc60000410000 */
[----:B------:R-:W-:Y:S01]  /*29b0*/  FADD.FTZ R182, R188, R182 ;  /* 0x000000b6bcb67221 */ /* 0x000fe20000010000 */
[----:B------:R-:W-:-:S03]  /*29c0*/  FFMA.FTZ R108, R242, R183, R108 ;  /* 0x000000b7f26c7223 */ /* 0x000fc6000001006c */
[----:B------:R-:W-:-:S04]  /*29d0*/  FADD.FTZ R182, R204, R182 ;  /* 0x000000b6ccb67221 */ /* 0x000fc80000010000 */
[----:B------:R-:W-:-:S04]  /*29e0*/  FADD.FTZ R182, R189, R182 ;  /* 0x000000b6bdb67221 */ /* 0x000fc80000010000 */
[----:B------:R-:W-:Y:S01]  /*29f0*/  FADD.FTZ R182, R202, R182 ;  /* 0x000000b6cab67221 */ /* 0x000fe20000010000 */
[----:B------:R-:W-:-:S03]  /*2a00*/  FMUL.FTZ R243, R226, R243 ;  /* 0x000000f3e2f37220 */ /* 0x000fc60000410000 */
[----:B------:R-:W-:-:S04]  /*2a10*/  FADD.FTZ R182, R190, R182 ;  /* 0x000000b6beb67221 */ /* 0x000fc80000010000 */
        /* <DEDUP_REMOVED lines=8> */
[----:B------:R-:W-:Y:S01]  /*2aa0*/  FMUL.FTZ R245, R226, R245 ;  /* 0x000000f5e2f57220 */ /* 0x000fe20000410000 */
[----:B--2---:R-:W-:-:S05]  /*2ab0*/  FADD.FTZ R248, R248, R183 ;  /* 0x000000b7f8f87221 */ /* 0x004fca0000010000 */
[----:B------:R0:W-:Y:S02]  /*2ac0*/  STL [R1+0x20], R248 ;  /* 0x000020f801007387 */ /* 0x0001e40000100800 */
[----:B0-----:R-:W-:Y:S01]  /*2ad0*/  FFMA.FTZ R248, R207, R206, R194 ;  /* 0x000000cecff87223 */ /* 0x001fe200000100c2 */
[----:B------:R-:W-:-:S03]  /*2ae0*/  SHF.L.U32 R194, R54, 0x10, RZ ;  /* 0x0000001036c27819 */ /* 0x000fc600000006ff */
[----:B------:R-:W-:Y:S02]  /*2af0*/  FFMA.FTZ R248, R236, R188, R248 ;  /* 0x000000bcecf87223 */ /* 0x000fe400000100f8 */
[----:B------:R-:W-:Y:S02]  /*2b00*/  FMUL.FTZ R194, R194, R183 ;  /* 0x000000b7c2c27220 */ /* 0x000fe40000410000 */
[----:B------:R-:W-:Y:S01]  /*2b10*/  FFMA.FTZ R248, R205, R204, R248 ;  /* 0x000000cccdf87223 */ /* 0x000fe200000100f8 */
[----:B------:R-:W-:-:S03]  /*2b20*/  SHF.L.U32 R183, R195, 0x10, RZ ;  /* 0x00000010c3b77819 */ /* 0x000fc600000006ff */
        /* <DEDUP_REMOVED lines=13> */
[----:B---3--:R-:W-:Y:S01]  /*2c00*/  FADD.FTZ R251, R251, R183 ;  /* 0x000000b7fbfb7221 */ /* 0x008fe20000010000 */
[-C--:B------:R-:W-:Y:S02]  /*2c10*/  FFMA.FTZ R112, R244, R183.reuse, R112 ;  /* 0x000000b7f4707223 */ /* 0x080fe40000010070 */
[----:B------:R-:W-:Y:S01]  /*2c20*/  FFMA.FTZ R248, R17, R16, R248 ;  /* 0x0000001011f87223 */ /* 0x000fe200000100f8 */
[----:B------:R-:W-:Y:S01]  /*2c30*/  FMUL.FTZ R196, R196, R183 ;  /* 0x000000b7c4c47220 */ /* 0x000fe20000410000 */
[----:B------:R-:W-:Y:S02]  /*2c40*/  SHF.L.U32 R183, R197, 0x10, RZ ;  /* 0x00000010c5b77819 */ /* 0x000fe400000006ff */
[----:B------:R-:W-:-:S04]  /*2c50*/  FFMA.FTZ R197, R241, R193, R248 ;  /* 0x000000c1f1c57223 */ /* 0x000fc800000100f8 */
[----:B------:R-:W-:Y:S01]  /*2c60*/  FFMA.FTZ R248, R15, R14, R197 ;  /* 0x0000000e0ff87223 */ /* 0x000fe200000100c5 */
[----:B------:R-:W-:-:S03]  /*2c70*/  FADD.FTZ R182, R182, R194 ;  /* 0x000000c2b6b67221 */ /* 0x000fc60000010000 */
[----:B------:R-:W-:Y:S01]  /*2c80*/  FFMA.FTZ R248, R242, R194, R248 ;  /* 0x000000c2f2f87223 */ /* 0x000fe200000100f8 */
[----:B------:R-:W-:Y:S01]  /*2c90*/  FADD.FTZ R182, R182, R12 ;  /* 0x0000000cb6b67221 */ /* 0x000fe20000010000 */
[----:B------:R-:W-:Y:S02]  /*2ca0*/  SHF.L.U32 R197, R57, 0x10, RZ ;  /* 0x0000001039c57819 */ /* 0x000fe400000006ff */
[----:B------:R-:W-:Y:S01]  /*2cb0*/  FFMA.FTZ R248, R13, R12, R248 ;  /* 0x0000000c0df87223 */ /* 0x000fe200000100f8 */
[----:B------:R-:W-:-:S03]  /*2cc0*/  FADD.FTZ R182, R182, R195 ;  /* 0x000000c3b6b67221 */ /* 0x000fc60000010000 */
[----:B------:R-:W-:Y:S01]  /*2cd0*/  FFMA.FTZ R248, R243, R195, R248 ;  /* 0x000000c3f3f87223 */ /* 0x000fe200000100f8 */
[----:B----4-:R-:W-:Y:S01]  /*2ce0*/  FADD.FTZ R249, R249, R183 ;  /* 0x000000b7f9f97221 */ /* 0x010fe20000010000 */
[-C--:B------:R-:W-:Y:S01]  /*2cf0*/  FFMA.FTZ R114, R245, R183.reuse, R114 ;  /* 0x000000b7f5727223 */ /* 0x080fe20000010072 */
[----:B------:R-:W-:Y:S01]  /*2d00*/  FMUL.FTZ R197, R197, R183 ;  /* 0x000000b7c5c57220 */ /* 0x000fe20000410000 */
[----:B------:R-:W-:Y:S01]  /*2d10*/  SHF.L.U32 R183, R198, 0x10, RZ ;  /* 0x00000010c6b77819 */ /* 0x000fe200000006ff */
[----:B------:R-:W-:Y:S01]  /*2d20*/  FFMA.FTZ R248, R11, R10, R248 ;  /* 0x0000000a0bf87223 */ /* 0x000fe200000100f8 */
[----:B------:R-:W-:Y:S01]  /*2d30*/  FMUL.FTZ R198, R226, R246 ;  /* 0x000000f6e2c67220 */ /* 0x000fe20000410000 */
[----:B------:R-:W-:Y:S01]  /*2d40*/  FADD.FTZ R182, R182, R10 ;  /* 0x0000000ab6b67221 */ /* 0x000fe20000010000 */
[----:B------:R-:W-:Y:S01]  /*2d50*/  SHF.L.U32 R246, R58, 0x10, RZ ;  /* 0x000000103af67819 */ /* 0x000fe200000006ff */
[----:B------:R-:W-:Y:S02]  /*2d60*/  FFMA.FTZ R248, R244, R196, R248 ;  /* 0x000000c4f4f87223 */ /* 0x000fe400000100f8 */
[----:B------:R-:W-:Y:S01]  /*2d70*/  FADD.FTZ R182, R182, R196 ;  /* 0x000000c4b6b67221 */ /* 0x000fe20000010000 */
[----:B------:R-:W-:Y:S01]  /*2d80*/  FADD.FTZ R160, R160, R183 ;  /* 0x000000b7a0a07221 */ /* 0x000fe20000010000 */
[-C--:B------:R-:W-:Y:S01]  /*2d90*/  FFMA.FTZ R116, R198, R183.reuse, R116 ;  /* 0x000000b7c6747223 */ /* 0x080fe20000010074 */
[----:B------:R-:W-:Y:S01]  /*2da0*/  FMUL.FTZ R246, R246, R183 ;  /* 0x000000b7f6f67220 */ /* 0x000fe20000410000 */
[----:B------:R-:W-:Y:S01]  /*2db0*/  FFMA.FTZ R183, R9, R8, R248 ;  /* 0x0000000809b77223 */ /* 0x000fe200000100f8 */
[----:B------:R-:W-:Y:S01]  /*2dc0*/  FADD.FTZ R248, R182, R8 ;  /* 0x00000008b6f87221 */ /* 0x000fe20000010000 */
[----:B------:R0:W-:Y:S02]  /*2dd0*/  STL [R1+0x28], R252 ;  /* 0x000028fc01007387 */ /* 0x0001e40000100800 */
[----:B------:R-:W-:Y:S01]  /*2de0*/  FFMA.FTZ R183, R245, R197, R183 ;  /* 0x000000c5f5b77223 */ /* 0x000fe200000100b7 */
[----:B------:R-:W-:Y:S01]  /*2df0*/  FADD.FTZ R248, R248, R197 ;  /* 0x000000c5f8f87221 */ /* 0x000fe20000010000 */
[----:B------:R0:W-:Y:S04]  /*2e00*/  STL [R1+0x10], R251 ;  /* 0x000010fb01007387 */ /* 0x0001e80000100800 */
[----:B------:R0:W-:Y:S01]  /*2e10*/  STL [R1+0x18], R249 ;  /* 0x000018f901007387 */ /* 0x0001e20000100800 */
[----:B------:R-:W-:Y:S01]  /*2e20*/  SHF.L.U32 R182, R199, 0x10, RZ ;  /* 0x00000010c7b67819 */ /* 0x000fe200000006ff */
[----:B------:R-:W-:Y:S01]  /*2e30*/  FFMA.FTZ R183, R7, R6, R183 ;  /* 0x0000000607b77223 */ /* 0x000fe200000100b7 */
[----:B------:R-:W-:Y:S01]  /*2e40*/  FADD.FTZ R248, R248, R6 ;  /* 0x00000006f8f87221 */ /* 0x000fe20000010000 */
[----:B------:R-:W-:Y:S01]  /*2e50*/  FMUL.FTZ R199, R226, R247 ;  /* 0x000000f7e2c77220 */ /* 0x000fe20000410000 */
[----:B------:R-:W-:Y:S01]  /*2e60*/  SHF.L.U32 R247, R59, 0x10, RZ ;  /* 0x000000103bf77819 */ /* 0x000fe200000006ff */
[----:B------:R-:W-:Y:S01]  /*2e70*/  FFMA.FTZ R183, R198, R246, R183 ;  /* 0x000000f6c6b77223 */ /* 0x000fe200000100b7 */
[----:B------:R-:W-:Y:S01]  /*2e80*/  FADD.FTZ R248, R248, R246 ;  /* 0x000000f6f8f87221 */ /* 0x000fe20000010000 */
[----:B------:R-:W-:Y:S01]  /*2e90*/  FADD.FTZ R162, R162, R182 ;  /* 0x000000b6a2a27221 */ /* 0x000fe20000010000 */
[-C--:B------:R-:W-:Y:S01]  /*2ea0*/  FFMA.FTZ R118, R199, R182.reuse, R118 ;  /* 0x000000b6c7767223 */ /* 0x080fe20000010076 */
[----:B------:R-:W-:Y:S01]  /*2eb0*/  FMUL.FTZ R247, R247, R182 ;  /* 0x000000b6f7f77220 */ /* 0x000fe20000410000 */
[----:B------:R-:W-:Y:S01]  /*2ec0*/  FFMA.FTZ R183, R5, R4, R183 ;  /* 0x0000000405b77223 */ /* 0x000fe200000100b7 */
[----:B------:R-:W-:-:S03]  /*2ed0*/  FADD.FTZ R182, R248, R4 ;  /* 0x00000004f8b67221 */ /* 0x000fc60000010000 */
[----:B------:R-:W-:Y:S01]  /*2ee0*/  FFMA.FTZ R183, R199, R247, R183 ;  /* 0x000000f7c7b77223 */ /* 0x000fe200000100b7 */
[----:B------:R-:W-:-:S03]  /*2ef0*/  FADD.FTZ R182, R182, R247 ;  /* 0x000000f7b6b67221 */ /* 0x000fc60000010000 */
[----:B------:R-:W-:Y:S01]  /*2f00*/  FFMA.FTZ R183, R3, R2, R183 ;  /* 0x0000000203b77223 */ /* 0x000fe200000100b7 */
[----:B------:R-:W-:Y:S01]  /*2f10*/  FADD.FTZ R182, R182, R2 ;  /* 0x00000002b6b67221 */ /* 0x000fe20000010000 */
[----:B0-----:R-:W-:Y:S06]  /*2f20*/  BRA `(.L_x_646) ;  /* 0x0000000000687947 */ /* 0x001fec0003800000 */
.L_x_645:
[----:B------:R-:W-:Y:S02]  /*2f30*/  MOV R225, UR18 ;  /* 0x0000001200e17c02 */ /* 0x000fe40008000f00 */
[----:B------:R-:W-:Y:S02]  /*2f40*/  MOV R224, UR19 ;  /* 0x0000001300e07c02 */ /* 0x000fe40008000f00 */
[----:B------:R-:W-:-:S04]  /*2f50*/  ISETP.NE.U32.AND P0, PT, R225, RZ, PT ;  /* 0x000000ffe100720c */ /* 0x000fc80003f05070 */
[----:B------:R-:W-:-:S13]  /*2f60*/  ISETP.NE.AND.EX P0, PT, R224, RZ, PT, P0 ;  /* 0x000000ffe000720c */ /* 0x000fda0003f05300 */
[----:B------:R-:W-:Y:S05]  /*2f70*/  @!P0 BRA `(.L_x_646) ;  /* 0x0000000000548947 */ /* 0x000fea0003800000 */
[----:B------:R-:W0:Y:S01]  /*2f80*/  S2R R22, SR_TID.X ;  /* 0x0000000000167919 */ /* 0x000e220000002100 */
[----:B------:R-:W1:Y:S01]  /*2f90*/  LDC.64 R248, c[0x0][0x438] ;  /* 0x00010e00fff87b82 */ /* 0x000e620000000a00 */
[----:B--2---:R-:W-:-:S05]  /*2fa0*/  IMAD R20, R222, UR9, RZ ;  /* 0x00000009de147c24 */ /* 0x004fca000f8e02ff */
        /* <DEDUP_REMOVED lines=9> */
[--C-:B------:R-:W-:Y:S01]  /*3040*/  IMAD.WIDE.U32 R22, R22, 0x10, R248.reuse ;  /* 0x0000001016167825 */ /* 0x100fe200078e00f8 */
[----:B------:R0:W5:Y:S03]  /*3050*/  LDG.E.128 R32, desc[UR6][R20.64] ;  /* 0x0000000614207981 */ /* 0x000166000c1e1d00 */
[--C-:B------:R-:W-:Y:S01]  /*3060*/  IMAD.WIDE.U32 R24, R24, 0x10, R248.reuse ;  /* 0x0000001018187825 */ /* 0x100fe200078e00f8 */
[----:B------:R0:W5:Y:S03]  /*3070*/  LDG.E.128 R36, desc[UR6][R22.64] ;  /* 0x0000000616247981 */ /* 0x000166000c1e1d00 */
[----:B------:R-:W-:-:S04]  /*3080*/  IMAD.WIDE.U32 R26, R26, 0x10, R248 ;  /* 0x000000101a1a7825 */ /* 0x000fc800078e00f8 */
[----:B------:R-:W-:Y:S02]  /*3090*/  IMAD.WIDE.U32 R248, R28, 0x10, R248 ;  /* 0x000000101cf87825 */ /* 0x000fe400078e00f8 */
[----:B------:R0:W5:Y:S04]  /*30a0*/  LDG.E.128 R28, desc[UR6][R24.64] ;  /* 0x00000006181c7981 */ /* 0x000168000c1e1d00 */
[----:B------:R0:W5:Y:S04]  /*30b0*/  LDG.E.128 R20, desc[UR6][R248.64] ;  /* 0x00000006f8147981 */ /* 0x000168000c1e1d00 */
[----:B------:R-:W5:Y:S02]  /*30c0*/  LDG.E.128 R24, desc[UR6][R26.64] ;  /* 0x000000061a187981 */ /* 0x000f64000c1e1d00 */
.L_x_646:
[----:B------:R-:W-:Y:S05]  /*30d0*/  BSYNC.RECONVERGENT B1 ;  /* 0x0000000000017941 */ /* 0x000fea0003800200 */
.L_x_644:
[----:B------:R-:W-:Y:S01]  /*30e0*/  UMOV UR4, 0xffffffff ;  /* 0xffffffff00047882 */ /* 0x000fe20000000000 */
[----:B------:R-:W-:Y:S02]  /*30f0*/  ISETP.GE.AND P2, PT, R250, 0x1, PT ;  /* 0x00000001fa00780c */ /* 0x000fe40003f46270 */
[----:B------:R-:W-:Y:S11]  /*3100*/  BRA.DIV UR4, `(.L_x_647) ;  /* 0x000000b204287947 */ /* 0x000ff6000b800000 */
[----:B------:R-:W1:Y:S02]  /*3110*/  SHFL.BFLY PT, R251, R182, 0x1, 0x1f ;  /* 0x0c201f00b6fb7f89 */ /* 0x000e6400000e0000 */
[----:B-1----:R-:W-:Y:S02]  /*3120*/  FADD.FTZ R251, R251, R182 ;  /* 0x000000b6fbfb7221 */ /* 0x002fe40000010000 */
[----:B------:R-:W1:Y:S02]  /*3130*/  SHFL.BFLY PT, R182, R183, 0x1, 0x1f ;  /* 0x0c201f00b7b67f89 */ /* 0x000e6400000e0000 */
[----:B-1----:R-:W-:Y:S02]  /*3140*/  FADD.FTZ R183, R182, R183 ;  /* 0x000000b7b6b77221 */ /* 0x002fe40000010000 */
[----:B------:R-:W1:Y:S02]  /*3150*/  SHFL.BFLY PT, R182, R251, 0x2, 0x1f ;  /* 0x0c401f00fbb67f89 */ /* 0x000e6400000e0000 */
[----:B-1----:R-:W-:-:S02]  /*3160*/  FADD.FTZ R251, R251, R182 ;  /* 0x000000b6fbfb7221 */ /* 0x002fc40000010000 */
        /* <DEDUP_REMOVED lines=8> */
[----:B------:R-:W1:Y:S04]  /*31f0*/  SHFL.BFLY PT, R182, R183, 0x8, 0x1f ;  /* 0x0d001f00b7b67f89 */ /* 0x000e6800000e0000 */
[----:B0-----:R-:W0:Y:S01]  /*3200*/  SHFL.BFLY PT, R248, R251, 0x10, 0x1f ;  /* 0x0e001f00fbf87f89 */ /* 0x001e2200000e0000 */
[----:B-1----:R-:W-:-:S03]  /*3210*/  FADD.FTZ R183, R183, R182 ;  /* 0x000000b6b7b77221 */ /* 0x002fc60000010000 */
[----:B0-----:R0:W-:Y:S04]  /*3220*/  STL [R1], R248 ;  /* 0x000000f801007387 */ /* 0x0011e80000100800 */
[----:B------:R0:W1:Y:S02]  /*3230*/  SHFL.BFLY PT, R182, R183, 0x10, 0x1f ;  /* 0x0e001f00b7b67f89 */ /* 0x00006400000e0000 */
.L_x_763:
[----:B0-----:R-:W3:Y:S04]  /*3240*/  LDL.LU R248, [R1] ;  /* 0x0000000001f87983 */ /* 0x001ee80000300800 */
[----:B------:R-:W4:Y:S01]  /*3250*/  LDL.LU R250, [R1+0x4] ;  /* 0x0000040001fa7983 */ /* 0x000f220000300800 */
[----:B------:R-:W-:Y:S01]  /*3260*/  ISETP.NE.U32.AND P1, PT, R225, RZ, PT ;  /* 0x000000ffe100720c */ /* 0x000fe20003f25070 */
[----:B------:R-:W0:Y:S03]  /*3270*/  S2R R249, SR_TID.X ;  /* 0x0000000000f97919 */ /* 0x000e260000002100 */
[----:B------:R-:W-:Y:S01]  /*3280*/  ISETP.NE.AND.EX P1, PT, R224, RZ, PT, P1 ;  /* 0x000000ffe000720c */ /* 0x000fe20003f25310 */
[----:B------:R-:W-:Y:S01]  /*3290*/  HFMA2 R224, -RZ, RZ, 0, 0 ;  /* 0x00000000ffe07431 */ /* 0x000fe200000001ff */
[----:B0-----:R-:W-:-:S05]  /*32a0*/  LOP3.LUT R249, R249, 0x1f, RZ, 0xc0, !PT ;  /* 0x0000001ff9f97812 */ /* 0x001fca00078ec0ff */
[----:B------:R0:W-:Y:S01]  /*32b0*/  STL [R1+0xd8], R249 ;  /* 0x0000d8f901007387 */ /* 0x0001e20000100800 */
[----:B------:R-:W-:Y:S01]  /*32c0*/  ISETP.NE.AND P4, PT, RZ, UR8, PT ;  /* 0x00000008ff007c0c */ /* 0x000fe2000bf85270 */
[----:B------:R-:W-:Y:S01]  /*32d0*/  BSSY.RECONVERGENT B1, `(.L_x_648) ;  /* 0x00001f6000017945 */ /* 0x000fe20003800200 */
[----:B---3--:R-:W-:Y:S01]  /*32e0*/  FADD.FTZ R251, R251, R248 ;  /* 0x000000f8fbfb7221 */ /* 0x008fe20000010000 */
[----:B-1----:R-:W-:Y:S01]  /*32f0*/  FADD.FTZ R248, R183, R182 ;  /* 0x000000b6b7f87221 */ /* 0x002fe20000010000 */
[----:B----4-:R-:W-:-:S05]  /*3300*/  @P2 IADD3 R182, PT, PT, R250, -0x1, RZ ;  /* 0xfffffffffab62810 */ /* 0x010fca0007ffe0ff */
[----:B------:R-:W-:-:S05]  /*3310*/  @P2 IMAD R182, R182, UR9, RZ ;  /* 0x00000009b6b62c24 */ /* 0x000fca000f8e02ff */
[----:B------:R-:W-:-:S04]  /*3320*/  @P2 SHF.R.S32.HI R183, RZ, 0x1f, R182 ;  /* 0x0000001fffb72819 */ /* 0x000fc800000114b6 */
[----:B------:R-:W-:-:S04]  /*3330*/  @P2 LEA.HI R183, R183, R182, RZ, 0x3 ;  /* 0x000000b6b7b72211 */ /* 0x000fc800078f18ff */
[----:B------:R-:W-:Y:S02]  /*3340*/  @P2 LEA.HI.SX32 R224, R183, R249, 0x1d ;  /* 0x000000f9b7e02211 */ /* 0x000fe400078feaff */
[----:B------:R-:W1:Y:S01]  /*3350*/  @P2 LDC.64 R182, c[0x0][0x390] ;  /* 0x0000e400ffb62b82 */ /* 0x000e620000000a00 */
[----:B------:R-:W-:Y:S02]  /*3360*/  FMUL.FTZ R248, R248, UR10 ;  /* 0x0000000af8f87c20 */ /* 0x000fe40008410000 */
[----:B-1----:R-:W-:-:S05]  /*3370*/  @P2 IMAD.WIDE.U32 R182, R224, 0x10, R182 ;  /* 0x00000010e0b62825 */ /* 0x002fca00078e00b6 */
[----:B------:R1:W5:Y:S02]  /*3380*/  @P2 LDG.E.128 R168, desc[UR6][R182.64] ;  /* 0x00000006b6a82981 */ /* 0x000364000c1e1d00 */
[----:B-1----:R-:W-:Y:S02]  /*3390*/  IMAD R183, R222, UR9, RZ ;  /* 0x00000009deb77c24 */ /* 0x002fe4000f8e02ff */
[----:B------:R-:W-:-:S03]  /*33a0*/  FMUL.FTZ R182, R251, UR10 ;  /* 0x0000000afbb67c20 */ /* 0x000fc60008410000 */
[----:B------:R-:W-:Y:S02]  /*33b0*/  SHF.R.S32.HI R225, RZ, 0x1f, R183 ;  /* 0x0000001fffe17819 */ /* 0x000fe400000114b7 */
[----:B------:R-:W-:Y:S02]  /*33c0*/  FSEL R250, R182, RZ, !P4 ;  /* 0x000000ffb6fa7208 */ /* 0x000fe40006000000 */
[----:B------:R-:W-:-:S04]  /*33d0*/  LEA.HI R183, R225, R183, RZ, 0x3 ;  /* 0x000000b7e1b77211 */ /* 0x000fc800078f18ff */
[----:B------:R-:W-:Y:S01]  /*33e0*/  LEA.HI.SX32 R225, R183, R249, 0x1d ;  /* 0x000000f9b7e17211 */ /* 0x000fe200078feaff */
[----:B0-----:R-:W-:Y:S06]  /*33f0*/  @P1 BRA `(.L_x_649) ;  /* 0x0000000c00d81947 */ /* 0x001fec0003800000 */
        /* <DEDUP_REMOVED lines=19> */
.L_x_652:
[----:B------:R-:W-:Y:S05]  /*3530*/  BSYNC.RECONVERGENT B2 ;  /* 0x0000000000027941 */ /* 0x000fea0003800200 */
.L_x_651:
[----:B------:R-:W-:Y:S04]  /*3540*/  BSSY.RECONVERGENT B2, `(.L_x_653) ;  /* 0x0000010000027945 */ /* 0x000fe80003800200 */
[----:B------:R-:W-:Y:S05]  /*3550*/  @!P2 BRA `(.L_x_654) ;  /* 0x000000000038a947 */ /* 0x000fea0003800000 */
[----:B------:R-:W3:Y:S01]  /*3560*/  LDL R252, [R1+0xd4] ;  /* 0x0000d40001fc7983 */ /* 0x000ee20000100800 */
[----:B------:R-:W-:Y:S01]  /*3570*/  FFMA.FTZ R249, R221, R248, R250 ;  /* 0x000000f8ddf97223 */ /* 0x000fe200000100fa */
        /* <DEDUP_REMOVED lines=8> */
[----:B---3--:R-:W-:-:S05]  /*3600*/  SHF.L.U32 R251, R252, 0x10, RZ ;  /* 0x00000010fcfb7819 */ /* 0x008fca00000006ff */
[----:B------:R-:W-:-:S05]  /*3610*/  FMUL.FTZ R249, R249, R251 ;  /* 0x000000fbf9f97220 */ /* 0x000fca0000410000 */
[----:B------:R-:W-:-:S04]  /*3620*/  F2FP.BF16.F32.PACK_AB R249, RZ, R249 ;  /* 0x000000f9fff9723e */ /* 0x000fc800000010ff */
[----:B------:R-:W-:-:S07]  /*3630*/  PRMT R172, R172, 0x5410, R249 ;  /* 0x00005410acac7816 */ /* 0x000fce00000000f9 */
.L_x_654:
[----:B------:R-:W-:Y:S05]  /*3640*/  BSYNC.RECONVERGENT B2 ;  /* 0x0000000000027941 */ /* 0x000fea0003800200 */
.L_x_653:
        /* <DEDUP_REMOVED lines=14> */
.L_x_656:
[----:B------:R-:W-:Y:S05]  /*3730*/  BSYNC.RECONVERGENT B2 ;  /* 0x0000000000027941 */ /* 0x000fea0003800200 */
.L_x_655:
        /* <DEDUP_REMOVED lines=16> */
.L_x_658:
[----:B------:R-:W-:Y:S05]  /*3840*/  BSYNC.RECONVERGENT B2 ;  /* 0x0000000000027941 */ /* 0x000fea0003800200 */
.L_x_657:
        /* <DEDUP_REMOVED lines=14> */
.L_x_660:
[----:B------:R-:W-:Y:S05]  /*3930*/  BSYNC.RECONVERGENT B2 ;  /* 0x0000000000027941 */ /* 0x000fea0003800200 */
.L_x_659:
        /* <DEDUP_REMOVED lines=16> */
.L_x_662:
[----:B------:R-:W-:Y:S05]  /*3a40*/  BSYNC.RECONVERGENT B2 ;  /* 0x0000000000027941 */ /* 0x000fea0003800200 */
.L_x_661:
        /* <DEDUP_REMOVED lines=14> */
.L_x_664:
[----:B------:R-:W-:Y:S05]  /*3b30*/  BSYNC.RECONVERGENT B2 ;  /* 0x0000000000027941 */ /* 0x000fea0003800200 */
.L_x_663:
        /* <DEDUP_REMOVED lines=14> */
[----:B------:R-:W-:Y:S01]  /*3c20*/  PRMT R175, R175, 0x5410, R249 ;  /* 0x00005410afaf7816 */ /* 0x000fe200000000f9 */
[----:B------:R-:W-:Y:S06]  /*3c30*/  BRA `(.L_x_665) ;  /* 0x00000014007c7947 */ /* 0x000fec0003800000 */
.L_x_650:
[----:B------:R-:W3:Y:S01]  /*3c40*/  LDL R251, [R1+0xd4] ;  /* 0x0000d40001fb7983 */ /* 0x000ee20000100800 */
[----:B------:R-:W0:Y:S03]  /*3c50*/  @P2 LDC R176, c[0x0][0x40c] ;  /* 0x00010300ffb02b82 */ /* 0x000e260000000800 */
[----:B------:R-:W4:Y:S01]  /*3c60*/  LDL R252, [R1+0xd0] ;  /* 0x0000d00001fc7983 */ /* 0x000f220000100800 */
[-CC-:B------:R-:W-:Y:S01]  /*3c70*/  FFMA.FTZ R177, R0, R248.reuse, R250.reuse ;  /* 0x000000f800b17223 */ /* 0x180fe200000100fa */
[----:B------:R-:W-:Y:S01]  /*3c80*/  ISETP.GT.AND P1, PT, R227, RZ, PT ;  /* 0x000000ffe300720c */ /* 0x000fe20003f24270 */
[----:B------:R-:W-:Y:S01]  /*3c90*/  FFMA.FTZ R179, R223, R248, R250 ;  /* 0x000000f8dfb37223 */ /* 0x000fe200000100fa */
[----:B------:R2:W-:Y:S01]  /*3ca0*/  STL [R1+0xe0], R3 ;  /* 0x0000e00301007387 */ /* 0x0005e20000100800 */
[----:B------:R-:W-:Y:S01]  /*3cb0*/  FADD.FTZ R177, R180, -R177 ;  /* 0x800000b1b4b17221 */ /* 0x000fe20000010000 */
[----:B-----5:R-:W-:Y:S01]  /*3cc0*/  @P2 SHF.L.U32 R178, R168, 0x10, RZ ;  /* 0x00000010a8b22819 */ /* 0x020fe200000006ff */
[--C-:B------:R-:W-:Y:S01]  /*3cd0*/  FADD.FTZ R249, R181, -R179.reuse ;  /* 0x800000b3b5f97221 */ /* 0x100fe20000010000 */
[----:B------:R1:W-:Y:S01]  /*3ce0*/  STL [R1+0xdc], R2 ;  /* 0x0000dc0201007387 */ /* 0x0003e20000100800 */
[----:B------:R-:W-:Y:S01]  /*3cf0*/  FMUL.FTZ R177, R226, R177 ;  /* 0x000000b1e2b17220 */ /* 0x000fe20000410000 */
[----:B------:R-:W-:Y:S01]  /*3d00*/  @P2 PRMT R179, R168, 0x7632, R179 ;  /* 0x00007632a8b32816 */ /* 0x000fe200000000b3 */
[----:B------:R-:W-:-:S03]  /*3d10*/  FMUL.FTZ R249, R226, R249 ;  /* 0x000000f9e2f97220 */ /* 0x000fc60000410000 */
[----:B--2---:R-:W-:Y:S02]  /*3d20*/  FSEL R3, R177, RZ, P1 ;  /* 0x000000ffb1037208 */ /* 0x004fe40000800000 */
[----:B------:R-:W-:Y:S01]  /*3d30*/  @P2 SHF.L.U32 R177, R60, 0x10, RZ ;  /* 0x000000103cb12819 */ /* 0x000fe200000006ff */
[----:B-1----:R-:W2:Y:S01]  /*3d40*/  LDL R2, [R1+0xcc] ;  /* 0x0000cc0001027983 */ /* 0x002ea20000100800 */
[----:B------:R-:W-:Y:S01]  /*3d50*/  @P2 SHF.L.U32 R179, R179, 0x10, RZ ;  /* 0x00000010b3b32819 */ /* 0x000fe200000006ff */
[----:B0-----:R-:W-:-:S04]  /*3d60*/  @P2 FMUL.FTZ R176, R176, R3 ;  /* 0x00000003b0b02220 */ /* 0x001fc80000410000 */
[-C--:B------:R-:W-:Y:S01]  /*3d70*/  @P2 FFMA.FTZ R156, R178, R176.reuse, R156 ;  /* 0x000000b0b29c2223 */ /* 0x080fe2000001009c */
[----:B------:R-:W-:Y:S01]  /*3d80*/  @P2 FMUL.FTZ R177, R177, R176 ;  /* 0x000000b0b1b12220 */ /* 0x000fe20000410000 */
[----:B------:R-:W0:Y:S01]  /*3d90*/  @P2 LDC R178, c[0x0][0x40c] ;  /* 0x00010300ffb22b82 */ /* 0x000e220000000800 */
[----:B------:R-:W-:-:S03]  /*3da0*/  FFMA.FTZ R176, R221, R248, R250 ;  /* 0x000000f8ddb07223 */ /* 0x000fc600000100fa */
[----:B------:R-:W-:Y:S01]  /*3db0*/  @P2 F2FP.BF16.F32.PACK_AB R177, RZ, R177 ;  /* 0x000000b1ffb1223e */ /* 0x000fe200000010ff */
[----:B------:R-:W-:-:S03]  /*3dc0*/  FADD.FTZ R176, R220, -R176 ;  /* 0x800000b0dcb07221 */ /* 0x000fc60000010000 */
[----:B------:R-:W-:Y:S01]  /*3dd0*/  @P2 PRMT R172, R177, 0x7610, R172 ;  /* 0x00007610b1ac2816 */ /* 0x000fe200000000ac */
[----:B------:R-:W-:Y:S01]  /*3de0*/  FMUL.FTZ R176, R226, R176 ;  /* 0x000000b0e2b07220 */ /* 0x000fe20000410000 */
[----:B------:R-:W1:Y:S04]  /*3df0*/  @P2 LDC R177, c[0x0][0x40c] ;  /* 0x00010300ffb12b82 */ /* 0x000e680000000800 */
[----:B------:R-:W-:-:S05]  /*3e00*/  FSEL R176, R176, RZ, P1 ;  /* 0x000000ffb0b07208 */ /* 0x000fca0000800000 */
[----:B0-----:R-:W-:-:S04]  /*3e10*/  @P2 FMUL.FTZ R178, R178, R176 ;  /* 0x000000b0b2b22220 */ /* 0x001fc80000410000 */
[----:B------:R-:W-:Y:S01]  /*3e20*/  @P2 FFMA.FTZ R157, R178, R179, R157 ;  /* 0x000000b3b29d2223 */ /* 0x000fe2000001009d */
[----:B------:R-:W-:-:S05]  /*3e30*/  FSEL R179, R249, RZ, P1 ;  /* 0x000000fff9b37208 */ /* 0x000fca0000800000 */
[----:B-1----:R-:W-:Y:S01]  /*3e40*/  @P2 FMUL.FTZ R177, R177, R179 ;  /* 0x000000b3b1b12220 */ /* 0x002fe20000410000 */
[----:B------:R-:W-:Y:S02]  /*3e50*/  F2FP.BF16.F32.PACK_AB R176, R176, R3 ;  /* 0x00000003b0b0723e */ /* 0x000fe400000010ff */
[----:B------:R0:W5:Y:S01]  /*3e60*/  LDL.LU R3, [R1+0xe0] ;  /* 0x0000e00001037983 */ /* 0x0001620000300800 */
[----:B---3--:R-:W-:-:S05]  /*3e70*/  @P2 SHF.L.U32 R249, R251, 0x10, RZ ;  /* 0x00000010fbf92819 */ /* 0x008fca00000006ff */
[----:B------:R-:W-:Y:S01]  /*3e80*/  @P2 FMUL.FTZ R178, R249, R178 ;  /* 0x000000b2f9b22220 */ /* 0x000fe20000410000 */
[----:B------:R-:W-:-:S05]  /*3e90*/  @P2 SHF.L.U32 R249, R169, 0x10, RZ ;  /* 0x00000010a9f92819 */ /* 0x000fca00000006ff */
[----:B------:R-:W-:Y:S01]  /*3ea0*/  @P2 FFMA.FTZ R158, R249, R177, R158 ;  /* 0x000000b1f99e2223 */ /* 0x000fe2000001009e */
[----:B------:R-:W-:-:S05]  /*3eb0*/  @P2 SHF.L.U32 R249, R61, 0x10, RZ ;  /* 0x000000103df92819 */ /* 0x000fca00000006ff */
[----:B------:R-:W-:Y:S01]  /*3ec0*/  @P2 FMUL.FTZ R249, R249, R177 ;  /* 0x000000b1f9f92220 */ /* 0x000fe20000410000 */
[----:B------:R-:W-:Y:S02]  /*3ed0*/  @P2 F2FP.BF16.F32.PACK_AB R177, RZ, R178 ;  /* 0x000000b2ffb1223e */ /* 0x000fe400000010ff */
[----:B------:R-:W1:Y:S01]  /*3ee0*/  @P2 LDC R178, c[0x0][0x40c] ;  /* 0x00010300ffb22b82 */ /* 0x000e620000000800 */
[----:B------:R-:W-:-:S04]  /*3ef0*/  FFMA.FTZ R251, R219, R248, R250 ;  /* 0x000000f8dbfb7223 */ /* 0x000fc800000100fa */
[----:B------:R-:W-:Y:S01]  /*3f00*/  FADD.FTZ R251, R217, -R251 ;  /* 0x800000fbd9fb7221 */ /* 0x000fe20000010000 */
[----:B------:R-:W-:-:S03]  /*3f10*/  @P2 F2FP.BF16.F32.PACK_AB R249, RZ, R249 ;  /* 0x000000f9fff9223e */ /* 0x000fc600000010ff */
[----:B------:R-:W-:Y:S01]  /*3f20*/  FMUL.FTZ R251, R226, R251 ;  /* 0x000000fbe2fb7220 */ /* 0x000fe20000410000 */
[----:B------:R-:W-:Y:S02]  /*3f30*/  @P2 PRMT R172, R172, 0x5410, R177 ;  /* 0x00005410acac2816 */ /* 0x000fe400000000b1 */
[----:B------:R-:W-:Y:S02]  /*3f40*/  @P2 PRMT R173, R249, 0x7610, R173 ;  /* 0x00007610f9ad2816 */ /* 0x000fe400000000ad */
[----:B------:R-:W-:Y:S02]  /*3f50*/  FSEL R177, R251, RZ, P1 ;  /* 0x000000fffbb17208 */ /* 0x000fe40000800000 */
[----:B------:R-:W-:-:S04]  /*3f60*/  @P2 PRMT R249, R169, 0x7632, R249 ;  /* 0x00007632a9f92816 */ /* 0x000fc800000000f9 */
[----:B------:R-:W-:Y:S01]  /*3f70*/  @P2 SHF.L.U32 R249, R249, 0x10, RZ ;  /* 0x00000010f9f92819 */ /* 0x000fe200000006ff */
[----:B-1----:R-:W-:-:S04]  /*3f80*/  @P2 FMUL.FTZ R178, R178, R177 ;  /* 0x000000b1b2b22220 */ /* 0x002fc80000410000 */
[----:B------:R-:W-:Y:S01]  /*3f90*/  @P2 FFMA.FTZ R159, R178, R249, R159 ;  /* 0x000000f9b29f2223 */ /* 0x000fe2000001009f */
[----:B----4-:R-:W-:Y:S02]  /*3fa0*/  @P2 SHF.L.U32 R249, R252, 0x10, RZ ;  /* 0x00000010fcf92819 */ /* 0x010fe400000006ff */
[----:B------:R-:W-:Y:S01]  /*3fb0*/  @P2 SHF.L.U32 R251, R170, 0x10, RZ ;  /* 0x00000010aafb2819 */ /* 0x000fe200000006ff */
[----:B------:R-:W1:Y:S02]  /*3fc0*/  @P2 LDC R252, c[0x0][0x40c] ;  /* 0x00010300fffc2b82 */ /* 0x000e640000000800 */
[----:B------:R-:W-:-:S05]  /*3fd0*/  @P2 FMUL.FTZ R178, R249, R178 ;  /* 0x000000b2f9b22220 */ /* 0x000fca0000410000 */
[----:B------:R-:W-:Y:S01]  /*3fe0*/  @P2 F2FP.BF16.F32.PACK_AB R178, RZ, R178 ;  /* 0x000000b2ffb2223e */ /* 0x000fe200000010ff */
[----:B------:R-:W3:Y:S03]  /*3ff0*/  @P2 LDC R249, c[0x0][0x40c] ;  /* 0x00010300fff92b82 */ /* 0x000ee60000000800 */
[----:B------:R-:W-:Y:S01]  /*4000*/  @P2 PRMT R173, R173, 0x5410, R178 ;  /* 0x00005410adad2816 */ /* 0x000fe200000000b2 */
[----:B------:R-:W-:-:S04]  /*4010*/  FFMA.FTZ R178, R229, R248, R250 ;  /* 0x000000f8e5b27223 */ /* 0x000fc800000100fa */
[----:B------:R-:W-:-:S04]  /*4020*/  FADD.FTZ R178, R228, -R178 ;  /* 0x800000b2e4b27221 */ /* 0x000fc80000010000 */
[----:B------:R-:W-:-:S05]  /*4030*/  FMUL.FTZ R178, R226, R178 ;  /* 0x000000b2e2b27220 */ /* 0x000fca0000410000 */
[----:B------:R-:W-:-:S05]  /*4040*/  FSEL R178, R178, RZ, P1 ;  /* 0x000000ffb2b27208 */ /* 0x000fca0000800000 */
[----:B---3--:R-:W-:-:S04]  /*4050*/  @P2 FMUL.FTZ R249, R249, R178 ;  /* 0x000000b2f9f92220 */ /* 0x008fc80000410000 */
[----:B------:R-:W-:Y:S01]  /*4060*/  @P2 FFMA.FTZ R152, R251, R249, R152 ;  /* 0x000000f9fb982223 */ /* 0x000fe20000010098 */
[----:B------:R-:W-:-:S05]  /*4070*/  @P2 SHF.L.U32 R251, R62, 0x10, RZ ;  /* 0x000000103efb2819 */ /* 0x000fca00000006ff */
[----:B------:R-:W-:-:S05]  /*4080*/  @P2 FMUL.FTZ R249, R251, R249 ;  /* 0x000000f9fbf92220 */ /* 0x000fca0000410000 */
[----:B------:R-:W-:-:S04]  /*4090*/  @P2 F2FP.BF16.F32.PACK_AB R249, RZ, R249 ;  /* 0x000000f9fff9223e */ /* 0x000fc800000010ff */
[----:B------:R-:W-:Y:S01]  /*40a0*/  @P2 PRMT R174, R249, 0x7610, R174 ;  /* 0x00007610f9ae2816 */ /* 0x000fe200000000ae */
[----:B------:R-:W-:-:S04]  /*40b0*/  FFMA.FTZ R249, R218, R248, R250 ;  /* 0x000000f8daf97223 */ /* 0x000fc800000100fa */
[----:B------:R-:W-:-:S04]  /*40c0*/  FADD.FTZ R249, R216, -R249 ;  /* 0x800000f9d8f97221 */ /* 0x000fc80000010000 */
[----:B------:R-:W-:Y:S01]  /*40d0*/  FMUL.FTZ R249, R226, R249 ;  /* 0x000000f9e2f97220 */ /* 0x000fe20000410000 */
[----:B------:R-:W-:-:S04]  /*40e0*/  @P2 PRMT R251, R170, 0x7632, R251 ;  /* 0x00007632aafb2816 */ /* 0x000fc800000000fb */
[----:B------:R-:W-:Y:S02]  /*40f0*/  FSEL R249, R249, RZ, P1 ;  /* 0x000000fff9f97208 */ /* 0x000fe40000800000 */
[----:B------:R-:W-:-:S03]  /*4100*/  @P2 SHF.L.U32 R251, R251, 0x10, RZ ;  /* 0x00000010fbfb2819 */ /* 0x000fc600000006ff */
[----:B-1----:R-:W-:-:S04]  /*4110*/  @P2 FMUL.FTZ R252, R252, R249 ;  /* 0x000000f9fcfc2220 */ /* 0x002fc80000410000 */
[----:B------:R-:W-:Y:S01]  /*4120*/  @P2 FFMA.FTZ R153, R252, R251, R153 ;  /* 0x000000fbfc992223 */ /* 0x000fe20000010099 */
[----:B--2---:R-:W-:-:S05]  /*4130*/  @P2 SHF.L.U32 R251, R2, 0x10, RZ ;  /* 0x0000001002fb2819 */ /* 0x004fca00000006ff */
[----:B------:R-:W-:-:S05]  /*4140*/  @P2 FMUL.FTZ R251, R251, R252 ;  /* 0x000000fcfbfb2220 */ /* 0x000fca0000410000 */
[----:B------:R-:W-:-:S04]  /*4150*/  @P2 F2FP.BF16.F32.PACK_AB R251, RZ, R251 ;  /* 0x000000fbfffb223e */ /* 0x000fc800000010ff */
[----:B------:R-:W-:Y:S02]  /*4160*/  @P2 PRMT R174, R174, 0x5410, R251 ;  /* 0x00005410aeae2816 */ /* 0x000fe400000000fb */
[----:B------:R-:W1:Y:S01]  /*4170*/  @P2 LDC R251, c[0x0][0x40c] ;  /* 0x00010300fffb2b82 */ /* 0x000e620000000800 */
[-CC-:B------:R-:W-:Y:S01]  /*4180*/  FFMA.FTZ R252, R231, R248.reuse, R250.reuse ;  /* 0x000000f8e7fc7223 */ /* 0x180fe200000100fa */
[----:B------:R-:W-:Y:S01]  /*4190*/  F2FP.BF16.F32.PACK_AB R177, R177, R179 ;  /* 0x000000b3b1b1723e */ /* 0x000fe200000010ff */
[----:B------:R-:W-:Y:S02]  /*41a0*/  FFMA.FTZ R179, R215, R248, R250 ;  /* 0x000000f8d7b37223 */ /* 0x000fe400000100fa */
[----:B------:R-:W-:Y:S02]  /*41b0*/  FADD.FTZ R252, R230, -R252 ;  /* 0x800000fce6fc7221 */ /* 0x000fe40000010000 */
[----:B------:R-:W-:Y:S02]  /*41c0*/  FADD.FTZ R179, R214, -R179 ;  /* 0x800000b3d6b37221 */ /* 0x000fe40000010000 */
[----:B------:R-:W-:-:S02]  /*41d0*/  FMUL.FTZ R252, R226, R252 ;  /* 0x000000fce2fc7220 */ /* 0x000fc40000410000 */
[----:B------:R-:W-:Y:S01]  /*41e0*/  FMUL.FTZ R179, R226, R179 ;  /* 0x000000b3e2b37220 */ /* 0x000fe20000410000 */
[----:B------:R-:W-:Y:S02]  /*41f0*/  F2FP.BF16.F32.PACK_AB R178, R249, R178 ;  /* 0x000000b2f9b2723e */ /* 0x000fe400000010ff */
[----:B------:R-:W-:Y:S02]  /*4200*/  FSEL R2, R252, RZ, P1 ;  /* 0x000000fffc027208 */ /* 0x000fe40000800000 */
[----:B------:R-:W-:-:S04]  /*4210*/  FSEL R249, R179, RZ, P1 ;  /* 0x000000ffb3f97208 */ /* 0x000fc80000800000 */
[-C--:B------:R-:W-:Y:S01]  /*4220*/  F2FP.BF16.F32.PACK_AB R179, R249, R2.reuse ;  /* 0x00000002f9b3723e */ /* 0x080fe200000010ff */
[----:B-1----:R-:W-:Y:S02]  /*4230*/  @P2 FMUL.FTZ R251, R251, R2 ;  /* 0x00000002fbfb2220 */ /* 0x002fe40000410000 */
[----:B------:R0:W5:Y:S01]  /*4240*/  LDL.LU R2, [R1+0xdc] ;  /* 0x0000dc0001027983 */ /* 0x0001620000300800 */
[----:B------:R-:W-:-:S05]  /*4250*/  @P2 SHF.L.U32 R252, R171, 0x10, RZ ;  /* 0x00000010abfc2819 */ /* 0x000fca00000006ff */
[----:B------:R-:W-:Y:S01]  /*4260*/  @P2 FFMA.FTZ R154, R252, R251, R154 ;  /* 0x000000fbfc9a2223 */ /* 0x000fe2000001009a */
[----:B------:R-:W-:-:S05]  /*4270*/  @P2 SHF.L.U32 R252, R63, 0x10, RZ ;  /* 0x000000103ffc2819 */ /* 0x000fca00000006ff */
[----:B------:R-:W-:-:S05]  /*4280*/  @P2 FMUL.FTZ R251, R252, R251 ;  /* 0x000000fbfcfb2220 */ /* 0x000fca0000410000 */
[----:B------:R-:W-:-:S04]  /*4290*/  @P2 F2FP.BF16.F32.PACK_AB R251, RZ, R251 ;  /* 0x000000fbfffb223e */ /* 0x000fc800000010ff */
[----:B------:R-:W-:Y:S01]  /*42a0*/  @P2 PRMT R175, R251, 0x7610, R175 ;  /* 0x00007610fbaf2816 */ /* 0x000fe200000000af */
[----:B0-----:R-:W-:Y:S06]  /*42b0*/  @!P2 BRA `(.L_x_665) ;  /* 0x0000000c00dca947 */ /* 0x001fec0003800000 */
        /* <DEDUP_REMOVED lines=10> */
.L_x_649:
[----:B------:R-:W-:Y:S02]  /*4360*/  MOV R182, UR20 ;  /* 0x0000001400b67c02 */ /* 0x000fe40008000f00 */
[----:B------:R-:W-:Y:S02]  /*4370*/  MOV R183, UR21 ;  /* 0x0000001500b77c02 */ /* 0x000fe40008000f00 */
[----:B------:R-:W-:-:S04]  /*4380*/  ISETP.NE.U32.AND P1, PT, R182, RZ, PT ;  /* 0x000000ffb600720c */ /* 0x000fc80003f25070 */
[----:B------:R-:W-:-:S13]  /*4390*/  ISETP.NE.AND.EX P1, PT, R183, RZ, PT, P1 ;  /* 0x000000ffb700720c */ /* 0x000fda0003f25310 */
[----:B------:R-:W-:Y:S05]  /*43a0*/  @P1 BRA `(.L_x_666) ;  /* 0x0000000400b81947 */ /* 0x000fea0003800000 */
[----:B------:R-:W3:Y:S01]  /*43b0*/  LDL R252, [R1+0xd4] ;  /* 0x0000d40001fc7983 */ /* 0x000ee20000100800 */
[----:B------:R-:W-:Y:S02]  /*43c0*/  ISETP.GT.AND P1, PT, R227, RZ, PT ;  /* 0x000000ffe300720c */ /* 0x000fe40003f24270 */
[----:B-----5:R-:W-:-:S11]  /*43d0*/  SHF.L.U32 R249, R36, 0x10, RZ ;  /* 0x0000001024f97819 */ /* 0x020fd600000006ff */
        /* <DEDUP_REMOVED lines=21> */
[----:B---3--:R-:W-:Y:S02]  /*4530*/  @P2 SHF.L.U32 R249, R252, 0x10, RZ ;  /* 0x00000010fcf92819 */ /* 0x008fe400000006ff */
[----:B------:R-:W3:Y:S03]  /*4540*/  LDL R252, [R1+0xcc] ;  /* 0x0000cc0001fc7983 */ /* 0x000ee60000100800 */
        /* <DEDUP_REMOVED lines=24> */
[----:B------:R-:W-:Y:S02]  /*46d0*/  @P2 FFMA.FTZ R159, R251, R249, R159 ;  /* 0x000000f9fb9f2223 */ /* 0x000fe4000001009f */
[----:B------:R-:W4:Y:S02]  /*46e0*/  LDL R249, [R1+0xd0] ;  /* 0x0000d00001f97983 */ /* 0x000f240000100800 */
        /* <DEDUP_REMOVED lines=43> */
[----:B------:R-:W3:Y:S01]  /*49a0*/  LDL R252, [R1+0xc8] ;  /* 0x0000c80001fc7983 */ /* 0x000ee20000100800 */
        /* <DEDUP_REMOVED lines=9> */
[----:B---3--:R-:W-:-:S05]  /*4a40*/  SHF.L.U32 R251, R252, 0x10, RZ ;  /* 0x00000010fcfb7819 */ /* 0x008fca00000006ff */
[----:B------:R-:W-:-:S05]  /*4a50*/  FMUL.FTZ R249, R251, R249 ;  /* 0x000000f9fbf97220 */ /* 0x000fca0000410000 */
[----:B------:R-:W-:-:S04]  /*4a60*/  F2FP.BF16.F32.PACK_AB R249, RZ, R249 ;  /* 0x000000f9fff9723e */ /* 0x000fc800000010ff */
[----:B------:R-:W-:Y:S01]  /*4a70*/  PRMT R175, R175, 0x5410, R249 ;  /* 0x00005410afaf7816 */ /* 0x000fe200000000f9 */
[----:B------:R-:W-:Y:S06]  /*4a80*/  BRA `(.L_x_665) ;  /* 0x0000000400e87947 */ /* 0x000fec0003800000 */
.L_x_666:
[----:B------:R-:W3:Y:S01]  /*4a90*/  LDL R252, [R1+0xd4] ;  /* 0x0000d40001fc7983 */ /* 0x000ee20000100800 */
[----:B------:R-:W0:Y:S01]  /*4aa0*/  @P2 LDC R179, c[0x0][0x40c] ;  /* 0x00010300ffb32b82 */ /* 0x000e220000000800 */
[----:B------:R-:W-:Y:S01]  /*4ab0*/  ISETP.GT.AND P1, PT, R227, RZ, PT ;  /* 0x000000ffe300720c */ /* 0x000fe20003f24270 */
[-C--:B------:R-:W-:Y:S01]  /*4ac0*/  @P3 FFMA.FTZ R177, R0, R248.reuse, R250 ;  /* 0x000000f800b13223 */ /* 0x080fe200000100fa */
[C---:B-----5:R-:W-:Y:S01]  /*4ad0*/  SHF.L.U32 R176, R36.reuse, 0x10, RZ ;  /* 0x0000001024b07819 */ /* 0x060fe200000006ff */
[----:B------:R2:W-:Y:S01]  /*4ae0*/  STL [R1+0xe8], R5 ;  /* 0x0000e80501007387 */ /* 0x0005e20000100800 */
[----:B------:R-:W-:Y:S01]  /*4af0*/  PRMT R178, R36, 0x7632, R178 ;  /* 0x0000763224b27816 */ /* 0x000fe200000000b2 */
[----:B------:R-:W-:Y:S01]  /*4b00*/  @P3 FADD.FTZ R177, R180, -R177 ;  /* 0x800000b1b4b13221 */ /* 0x000fe20000010000 */
[----:B------:R-:W-:Y:S01]  /*4b10*/  SHF.L.U32 R251, R37, 0x10, RZ ;  /* 0x0000001025fb7819 */ /* 0x000fe200000006ff */
[----:B------:R1:W-:Y:S01]  /*4b20*/  STL [R1+0xe4], R4 ;  /* 0x0000e40401007387 */ /* 0x0003e20000100800 */
[----:B------:R-:W-:Y:S01]  /*4b30*/  SHF.L.U32 R249, R178, 0x10, RZ ;  /* 0x00000010b2f97819 */ /* 0x000fe200000006ff */
[----:B------:R-:W-:Y:S01]  /*4b40*/  @P3 FFMA.FTZ R176, R226, R177, R176 ;  /* 0x000000b1e2b03223 */ /* 0x000fe200000100b0 */
[----:B------:R-:W-:Y:S01]  /*4b50*/  @P2 SHF.L.U32 R178, R60, 0x10, RZ ;  /* 0x000000103cb22819 */ /* 0x000fe200000006ff */
[----:B------:R4:W-:Y:S02]  /*4b60*/  STL [R1+0xe0], R3 ;  /* 0x0000e00301007387 */ /* 0x0009e40000100800 */
[----:B------:R-:W-:-:S02]  /*4b70*/  @P1 FFMA.FTZ R177, R221, R248, R250 ;  /* 0x000000f8ddb11223 */ /* 0x000fc400000100fa */
[----:B------:R4:W-:Y:S02]  /*4b80*/  STL [R1+0xdc], R2 ;  /* 0x0000dc0201007387 */ /* 0x0009e40000100800 */
[----:B------:R-:W-:Y:S02]  /*4b90*/  @P1 FADD.FTZ R177, R220, -R177 ;  /* 0x800000b1dcb11221 */ /* 0x000fe40000010000 */
[----:B--2---:R-:W2:Y:S02]  /*4ba0*/  LDL R5, [R1+0xcc] ;  /* 0x0000cc0001057983 */ /* 0x004ea40000100800 */
[----:B------:R-:W-:Y:S01]  /*4bb0*/  @P1 FFMA.FTZ R249, R226, R177, R249 ;  /* 0x000000b1e2f91223 */ /* 0x000fe200000100f9 */
[----:B------:R-:W-:Y:S01]  /*4bc0*/  @P2 SHF.L.U32 R177, R168, 0x10, RZ ;  /* 0x00000010a8b12819 */ /* 0x000fe200000006ff */
[----:B0-----:R-:W-:-:S04]  /*4bd0*/  @P2 FMUL.FTZ R179, R176, R179 ;  /* 0x000000b3b0b32220 */ /* 0x001fc80000410000 */
[-C--:B------:R-:W-:Y:S01]  /*4be0*/  @P2 FFMA.FTZ R156, R177, R179.reuse, R156 ;  /* 0x000000b3b19c2223 */ /* 0x080fe2000001009c */
[----:B------:R-:W-:Y:S01]  /*4bf0*/  @P2 FMUL.FTZ R179, R178, R179 ;  /* 0x000000b3b2b32220 */ /* 0x000fe20000410000 */
[----:B------:R-:W-:Y:S01]  /*4c00*/  @P1 FFMA.FTZ R177, R223, R248, R250 ;  /* 0x000000f8dfb11223 */ /* 0x000fe200000100fa */
[----:B------:R-:W0:Y:S03]  /*4c10*/  @P2 LDC R178, c[0x0][0x40c] ;  /* 0x00010300ffb22b82 */ /* 0x000e260000000800 */
[----:B------:R-:W-:Y:S01]  /*4c20*/  @P1 FADD.FTZ R177, R181, -R177 ;  /* 0x800000b1b5b11221 */ /* 0x000fe20000010000 */
[----:B------:R-:W-:-:S03]  /*4c30*/  @P2 F2FP.BF16.F32.PACK_AB R179, RZ, R179 ;  /* 0x000000b3ffb3223e */ /* 0x000fc600000010ff */
[----:B------:R-:W-:Y:S01]  /*4c40*/  @P1 FFMA.FTZ R251, R226, R177, R251 ;  /* 0x000000b1e2fb1223 */ /* 0x000fe200000100fb */
[----:B------:R-:W-:Y:S01]  /*4c50*/  @P2 PRMT R172, R179, 0x7610, R172 ;  /* 0x00007610b3ac2816 */ /* 0x000fe200000000ac */
[----:B------:R-:W1:Y:S01]  /*4c60*/  @P2 LDC R177, c[0x0][0x40c] ;  /* 0x00010300ffb12b82 */ /* 0x000e620000000800 */
[----:B------:R-:W-:-:S04]  /*4c70*/  @P2 PRMT R179, R168, 0x7632, R179 ;  /* 0x00007632a8b32816 */ /* 0x000fc800000000b3 */
[----:B------:R-:W-:Y:S01]  /*4c80*/  @P2 SHF.L.U32 R179, R179, 0x10, RZ ;  /* 0x00000010b3b32819 */ /* 0x000fe200000006ff */
[----:B0-----:R-:W-:-:S04]  /*4c90*/  @P2 FMUL.FTZ R178, R249, R178 ;  /* 0x000000b2f9b22220 */ /* 0x001fc80000410000 */
[----:B------:R-:W-:Y:S01]  /*4ca0*/  @P2 FFMA.FTZ R157, R178, R179, R157 ;  /* 0x000000b3b29d2223 */ /* 0x000fe2000001009d */
[----:B-1----:R-:W-:Y:S01]  /*4cb0*/  @P2 FMUL.FTZ R177, R251, R177 ;  /* 0x000000b1fbb12220 */ /* 0x002fe20000410000 */
[----:B---3--:R-:W-:-:S05]  /*4cc0*/  @P2 SHF.L.U32 R179, R252, 0x10, RZ ;  /* 0x00000010fcb32819 */ /* 0x008fca00000006ff */
[----:B------:R-:W-:Y:S01]  /*4cd0*/  @P2 FMUL.FTZ R178, R179, R178 ;  /* 0x000000b2b3b22220 */ /* 0x000fe20000410000 */
[----:B------:R-:W-:-:S05]  /*4ce0*/  @P2 SHF.L.U32 R179, R169, 0x10, RZ ;  /* 0x00000010a9b32819 */ /* 0x000fca00000006ff */
[----:B------:R-:W-:Y:S01]  /*4cf0*/  @P2 FFMA.FTZ R158, R179, R177, R158 ;  /* 0x000000b1b39e2223 */ /* 0x000fe2000001009e */
[----:B------:R-:W-:Y:S01]  /*4d00*/  @P2 SHF.L.U32 R179, R61, 0x10, RZ ;  /* 0x000000103db32819 */ /* 0x000fe200000006ff */
[----:B------:R-:W-:-:S04]  /*4d10*/  @P1 FFMA.FTZ R252, R219, R248, R250 ;  /* 0x000000f8dbfc1223 */ /* 0x000fc800000100fa */
[----:B------:R-:W-:Y:S01]  /*4d20*/  @P2 FMUL.FTZ R179, R179, R177 ;  /* 0x000000b1b3b32220 */ /* 0x000fe20000410000 */
[----:B------:R-:W-:Y:S01]  /*4d30*/  PRMT R177, R37, 0x7632, R177 ;  /* 0x0000763225b17816 */ /* 0x000fe200000000b1 */
[----:B------:R-:W-:-:S03]  /*4d40*/  @P1 FADD.FTZ R252, R217, -R252 ;  /* 0x800000fcd9fc1221 */ /* 0x000fc60000010000 */
[----:B------:R-:W-:-:S05]  /*4d50*/  SHF.L.U32 R177, R177, 0x10, RZ ;  /* 0x00000010b1b17819 */ /* 0x000fca00000006ff */
[----:B------:R-:W-:Y:S02]  /*4d60*/  @P1 FFMA.FTZ R177, R226, R252, R177 ;  /* 0x000000fce2b11223 */ /* 0x000fe400000100b1 */
[----:B------:R-:W0:Y:S01]  /*4d70*/  @P2 LDC R252, c[0x0][0x40c] ;  /* 0x00010300fffc2b82 */ /* 0x000e220000000800 */
[----:B------:R-:W-:-:S04]  /*4d80*/  @P2 F2FP.BF16.F32.PACK_AB R179, RZ, R179 ;  /* 0x000000b3ffb3223e */ /* 0x000fc800000010ff */
[----:B------:R-:W-:Y:S01]  /*4d90*/  @P2 PRMT R173, R179, 0x7610, R173 ;  /* 0x00007610b3ad2816 */ /* 0x000fe200000000ad */
[----:B0-----:R-:W-:Y:S02]  /*4da0*/  @P2 FMUL.FTZ R179, R177, R252 ;  /* 0x000000fcb1b32220 */ /* 0x001fe40000410000 */
[----:B------:R-:W3:Y:S01]  /*4db0*/  LDL R252, [R1+0xd0] ;  /* 0x0000d00001fc7983 */ /* 0x000ee20000100800 */
[----:B------:R-:W-:-:S04]  /*4dc0*/  @P2 F2FP.BF16.F32.PACK_AB R178, RZ, R178 ;  /* 0x000000b2ffb2223e */ /* 0x000fc800000010ff */
[--C-:B------:R-:W-:Y:S02]  /*4dd0*/  @P2 PRMT R172, R172, 0x5410, R178.reuse ;  /* 0x00005410acac2816 */ /* 0x100fe400000000b2 */
[----:B------:R-:W-:-:S04]  /*4de0*/  @P2 PRMT R178, R169, 0x7632, R178 ;  /* 0x00007632a9b22816 */ /* 0x000fc800000000b2 */
[----:B------:R-:W-:-:S05]  /*4df0*/  @P2 SHF.L.U32 R178, R178, 0x10, RZ ;  /* 0x00000010b2b22819 */ /* 0x000fca00000006ff */
[----:B------:R-:W-:Y:S01]  /*4e00*/  @P2 FFMA.FTZ R159, R179, R178, R159 ;  /* 0x000000b2b39f2223 */ /* 0x000fe2000001009f */
[----:B------:R-:W-:-:S04]  /*4e10*/  @P2 PRMT R4, R170, 0x7632, R4 ;  /* 0x00007632aa042816 */ /* 0x000fc80000000004 */
[----:B------:R-:W-:Y:S02]  /*4e20*/  @P2 SHF.L.U32 R4, R4, 0x10, RZ ;  /* 0x0000001004042819 */ /* 0x000fe400000006ff */
[----:B------:R-:W-:Y:S02]  /*4e30*/  F2FP.BF16.F32.PACK_AB R177, R177, R251 ;  /* 0x000000fbb1b1723e */ /* 0x000fe400000010ff */
[----:B------:R-:W-:-:S04]  /*4e40*/  PRMT R251, R39, 0x7632, R251 ;  /* 0x0000763227fb7816 */ /* 0x000fc800000000fb */
[----:B------:R-:W-:Y:S02]  /*4e50*/  SHF.L.U32 R251, R251, 0x10, RZ ;  /* 0x00000010fbfb7819 */ /* 0x000fe400000006ff */
[----:B------:R-:W-:Y:S02]  /*4e60*/  F2FP.BF16.F32.PACK_AB R176, R249, R176 ;  /* 0x000000b0f9b0723e */ /* 0x000fe400000010ff */
[----:B------:R-:W-:-:S04]  /*4e70*/  @P2 PRMT R249, R171, 0x7632, R249 ;  /* 0x00007632abf92816 */ /* 0x000fc800000000f9 */
[----:B------:R-:W-:Y:S02]  /*4e80*/  @P2 SHF.L.U32 R249, R249, 0x10, RZ ;  /* 0x00000010f9f92819 */ /* 0x000fe400000006ff */
        /* <DEDUP_REMOVED lines=8> */
[----:B------:R-:W0:Y:S01]  /*4f10*/  @P2 LDC R179, c[0x0][0x40c] ;  /* 0x00010300ffb32b82 */ /* 0x000e220000000800 */
        /* <DEDUP_REMOVED lines=12> */
[----:B------:R-:W0:Y:S02]  /*4fe0*/  @P2 LDC R179, c[0x0][0x40c] ;  /* 0x00010300ffb32b82 */ /* 0x000e240000000800 */
        /* <DEDUP_REMOVED lines=11> */
[----:B------:R-:W-:Y:S01]  /*50a0*/  F2FP.BF16.F32.PACK_AB R178, R252, R178 ;  /* 0x000000b2fcb2723e */ /* 0x000fe200000010ff */
[----:B------:R-:W-:-:S04]  /*50b0*/  @P1 FFMA.FTZ R252, R215, R248, R250 ;  /* 0x000000f8d7fc1223 */ /* 0x000fc800000100fa */
[----:B------:R-:W-:-:S04]  /*50c0*/  @P1 FADD.FTZ R252, R214, -R252 ;  /* 0x800000fcd6fc1221 */ /* 0x000fc80000010000 */
[----:B------:R-:W-:Y:S02]  /*50d0*/  @P1 FFMA.FTZ R251, R226, R252, R251 ;  /* 0x000000fce2fb1223 */ /* 0x000fe400000100fb */
[----:B------:R-:W1:Y:S01]  /*50e0*/  @P2 LDC R252, c[0x0][0x40c] ;  /* 0x00010300fffc2b82 */ /* 0x000e620000000800 */
[----:B0-----:R-:W-:Y:S01]  /*50f0*/  @P2 FMUL.FTZ R5, R179, R4 ;  /* 0x00000004b3052220 */ /* 0x001fe20000410000 */
[----:B------:R-:W-:-:S05]  /*5100*/  @P2 SHF.L.U32 R4, R171, 0x10, RZ ;  /* 0x00000010ab042819 */ /* 0x000fca00000006ff */
[----:B------:R-:W-:Y:S01]  /*5110*/  @P2 FFMA.FTZ R154, R4, R5, R154 ;  /* 0x00000005049a2223 */ /* 0x000fe2000001009a */
[----:B------:R-:W-:-:S05]  /*5120*/  @P2 SHF.L.U32 R4, R63, 0x10, RZ ;  /* 0x000000103f042819 */ /* 0x000fca00000006ff */
[----:B------:R-:W-:Y:S01]  /*5130*/  @P2 FMUL.FTZ R4, R4, R5 ;  /* 0x0000000504042220 */ /* 0x000fe20000410000 */
[----:B-1----:R-:W-:Y:S01]  /*5140*/  @P2 FMUL.FTZ R252, R251, R252 ;  /* 0x000000fcfbfc2220 */ /* 0x002fe20000410000 */
[----:B------:R0:W5:Y:S03]  /*5150*/  LDL.LU R5, [R1+0xe8] ;  /* 0x0000e80001057983 */ /* 0x0001660000300800 */
[----:B----4-:R-:W-:Y:S02]  /*5160*/  @P2 F2FP.BF16.F32.PACK_AB R3, RZ, R4 ;  /* 0x00000004ff03223e */ /* 0x010fe400000010ff */
[----:B------:R0:W5:Y:S02]  /*5170*/  LDL.LU R4, [R1+0xe4] ;  /* 0x0000e40001047983 */ /* 0x0001640000300800 */
[----:B------:R-:W-:Y:S01]  /*5180*/  PRMT R2, R3, 0x7610, R2 ;  /* 0x0000761003027816 */ /* 0x000fe20000000002 */
[----:B------:R-:W-:Y:S01]  /*5190*/  @P2 FFMA.FTZ R155, R252, R249, R155 ;  /* 0x000000f9fc9b2223 */ /* 0x000fe2000001009b */
[----:B------:R0:W5:Y:S02]  /*51a0*/  LDL.LU R3, [R1+0xe0] ;  /* 0x0000e00001037983 */ /* 0x0001640000300800 */
[----:B------:R-:W-:-:S02]  /*51b0*/  @P2 PRMT R175, R2, 0x7610, R175 ;  /* 0x0000761002af2816 */ /* 0x000fc400000000af */
[----:B------:R0:W5:Y:S04]  /*51c0*/  LDL.LU R2, [R1+0xdc] ;  /* 0x0000dc0001027983 */ /* 0x0001680000300800 */
[----:B------:R-:W2:Y:S01]  /*51d0*/  LDL R249, [R1+0xc8] ;  /* 0x0000c80001f97983 */ /* 0x000ea20000100800 */
[----:B------:R-:W-:Y:S02]  /*51e0*/  F2FP.BF16.F32.PACK_AB R179, R251, R179 ;  /* 0x000000b3fbb3723e */ /* 0x000fe400000010ff */
[----:B--2---:R-:W-:-:S05]  /*51f0*/  @P2 SHF.L.U32 R249, R249, 0x10, RZ ;  /* 0x00000010f9f92819 */ /* 0x004fca00000006ff */
[----:B------:R-:W-:-:S05]  /*5200*/  @P2 FMUL.FTZ R249, R249, R252 ;  /* 0x000000fcf9f92220 */ /* 0x000fca0000410000 */
[----:B------:R-:W-:-:S04]  /*5210*/  @P2 F2FP.BF16.F32.PACK_AB R249, RZ, R249 ;  /* 0x000000f9fff9223e */ /* 0x000fc800000010ff */
[----:B0-----:R-:W-:-:S07]  /*5220*/  @P2 PRMT R175, R175, 0x5410, R249 ;  /* 0x00005410afaf2816 */ /* 0x001fce00000000f9 */
.L_x_665:
[----:B------:R-:W-:Y:S05]  /*5230*/  BSYNC.RECONVERGENT B1 ;  /* 0x0000000000017941 */ /* 0x000fea0003800200 */
.L_x_648:
[----:B------:R-:W-:Y:S01]  /*5240*/  ISETP.NE.U32.AND P1, PT, R182, RZ, PT ;  /* 0x000000ffb600720c */ /* 0x000fe20003f25070 */
[----:B------:R-:W-:Y:S03]  /*5250*/  BSSY.RECONVERGENT B1, `(.L_x_667) ;  /* 0x000000d000017945 */ /* 0x000fe60003800200 */
[----:B------:R-:W-:-:S13]  /*5260*/  ISETP.NE.AND.EX P1, PT, R183, RZ, PT, P1 ;  /* 0x000000ffb700720c */ /* 0x000fda0003f25310 */
[----:B------:R-:W0:Y:S02]  /*5270*/  @P1 LDC.64 R182, c[0x0][0x478] ;  /* 0x00011e00ffb61b82 */ /* 0x000e240000000a00 */
[----:B0-----:R-:W-:-:S05]  /*5280*/  @P1 IMAD.WIDE.U32 R182, R225, 0x10, R182 ;  /* 0x00000010e1b61825 */ /* 0x001fca00078e00b6 */
[----:B------:R0:W-:Y:S02]  /*5290*/  @P1 STG.E.128 desc[UR6][R182.64], R176 ;  /* 0x000000b0b6001986 */ /* 0x0001e4000c101d06 */
[----:B0-----:R-:W0:Y:S02]  /*52a0*/  @P2 LDC.64 R182, c[0x0][0x468] ;  /* 0x00011a00ffb62b82 */ /* 0x001e240000000a00 */
[----:B0-----:R-:W-:-:S05]  /*52b0*/  @P2 IMAD.WIDE.U32 R182, R224, 0x10, R182 ;  /* 0x00000010e0b62825 */ /* 0x001fca00078e00b6 */
[----:B------:R0:W-:Y:S01]  /*52c0*/  @P2 STG.E.128 desc[UR6][R182.64], R172 ;  /* 0x000000acb6002986 */ /* 0x0001e2000c101d06 */
[----:B------:R-:W-:Y:S05]  /*52d0*/  @!P2 BRA `(.L_x_668) ;  /* 0x000000000010a947 */ /* 0x000fea0003800000 */
[----:B-----5:R-:W1:Y:S01]  /*52e0*/  LDC.64 R170, c[0x0][0x390] ;  /* 0x0000e400ffaa7b82 */ /* 0x020e620000000a00 */
[----:B------:R-:W-:-:S05]  /*52f0*/  IADD3 R168, PT, PT, R224, 0x20, RZ ;  /* 0x00000020e0a87810 */ /* 0x000fca0007ffe0ff */
[----:B-1----:R-:W-:-:S06]  /*5300*/  IMAD.WIDE.U32 R168, R168, 0x10, R170 ;  /* 0x00000010a8a87825 */ /* 0x002fcc00078e00aa */
[----:B------:R-:W5:Y:S02]  /*5310*/  LDG.E.128 R168, desc[UR6][R168.64] ;  /* 0x00000006a8a87981 */ /* 0x000f64000c1e1d00 */
.L_x_668:
[----:B------:R-:W-:Y:S05]  /*5320*/  BSYNC.RECONVERGENT B1 ;  /* 0x0000000000017941 */ /* 0x000fea0003800200 */
.L_x_667:
[----:B------:R-:W-:Y:S04]  /*5330*/  BSSY.RECONVERGENT B1, `(.L_x_669) ;  /* 0x00001d0000017945 */ /* 0x000fe80003800200 */
[----:B------:R-:W-:Y:S05]  /*5340*/  @!P0 BRA `(.L_x_670) ;  /* 0x0000000c00848947 */ /* 0x000fea0003800000 */
[----:B------:R-:W-:Y:S05]  /*5350*/  @!P1 BRA `(.L_x_671) ;  /* 0x0000000400c89947 */ /* 0x000fea0003800000 */
[----:B------:R-:W3:Y:S01]  /*5360*/  LDL R249, [R1+0xc4] ;  /* 0x0000c40001f97983 */ /* 0x000ee20000100800 */
[----:B------:R-:W-:Y:S01]  /*5370*/  ISETP.GT.AND P3, PT, R227, RZ, PT ;  /* 0x000000ffe300720c */ /* 0x000fe20003f64270 */
[----:B------:R-:W1:Y:S01]  /*5380*/  @P2 LDC R179, c[0x0][0x40c] ;  /* 0x00010300ffb32b82 */ /* 0x000e620000000800 */
[C---:B-----5:R-:W-:Y:S01]  /*5390*/  SHF.L.U32 R176, R32.reuse, 0x10, RZ ;  /* 0x0000001020b07819 */ /* 0x060fe200000006ff */
[----:B------:R-:W4:Y:S01]  /*53a0*/  LDL R252, [R1+0xc0] ;  /* 0x0000c00001fc7983 */ /* 0x000f220000100800 */
[----:B------:R-:W-:Y:S02]  /*53b0*/  PRMT R178, R32, 0x7632, R178 ;  /* 0x0000763220b27816 */ /* 0x000fe400000000b2 */
[----:B0-----:R-:W-:Y:S02]  /*53c0*/  SHF.L.U32 R183, R33, 0x10, RZ ;  /* 0x0000001021b77819 */ /* 0x001fe400000006ff */
[----:B------:R-:W-:Y:S02]  /*53d0*/  SHF.L.U32 R182, R178, 0x10, RZ ;  /* 0x00000010b2b67819 */ /* 0x000fe400000006ff */
[----:B------:R-:W-:-:S03]  /*53e0*/  @P2 SHF.L.U32 R178, R64, 0x10, RZ ;  /* 0x0000001040b22819 */ /* 0x000fc600000006ff */
[----:B------:R-:W-:-:S04]  /*53f0*/  @P3 FFMA.FTZ R177, R232, R248, R250 ;  /* 0x000000f8e8b13223 */ /* 0x000fc800000100fa */
[----:B------:R-:W-:-:S04]  /*5400*/  @P3 FADD.FTZ R177, R184, -R177 ;  /* 0x800000b1b8b13221 */ /* 0x000fc80000010000 */
[----:B------:R-:W-:Y:S01]  /*5410*/  @P3 FFMA.FTZ R176, R226, R177, R176 ;  /* 0x000000b1e2b03223 */ /* 0x000fe200000100b0 */
[----:B------:R-:W-:-:S03]  /*5420*/  @P3 FFMA.FTZ R177, R213, R248, R250 ;  /* 0x000000f8d5b13223 */ /* 0x000fc600000100fa */
[----:B-1----:R-:W-:Y:S01]  /*5430*/  @P2 FMUL.FTZ R179, R176, R179 ;  /* 0x000000b3b0b32220 */ /* 0x002fe20000410000 */
[----:B------:R-:W-:-:S04]  /*5440*/  @P3 FADD.FTZ R177, R212, -R177 ;  /* 0x800000b1d4b13221 */ /* 0x000fc80000010000 */
[----:B------:R-:W-:Y:S01]  /*5450*/  @P3 FFMA.FTZ R182, R226, R177, R182 ;  /* 0x000000b1e2b63223 */ /* 0x000fe200000100b6 */
[----:B------:R-:W-:-:S05]  /*5460*/  @P2 SHF.L.U32 R177, R168, 0x10, RZ ;  /* 0x00000010a8b12819 */ /* 0x000fca00000006ff */
[----:B------:R-:W-:Y:S01]  /*5470*/  @P2 FFMA.FTZ R148, R177, R179, R148 ;  /* 0x000000b3b1942223 */ /* 0x000fe20000010094 */
[----:B------:R-:W-:Y:S01]  /*5480*/  @P2 FMUL.FTZ R179, R179, R178 ;  /* 0x000000b2b3b32220 */ /* 0x000fe20000410000 */
[----:B------:R-:W0:Y:S01]  /*5490*/  @P2 LDC R177, c[0x0][0x40c] ;  /* 0x00010300ffb12b82 */ /* 0x000e220000000800 */
[----:B------:R-:W-:-:S03]  /*54a0*/  @P3 FFMA.FTZ R178, R233, R248, R250 ;  /* 0x000000f8e9b23223 */ /* 0x000fc600000100fa */
[----:B------:R-:W-:Y:S01]  /*54b0*/  @P2 F2FP.BF16.F32.PACK_AB R179, RZ, R179 ;  /* 0x000000b3ffb3223e */ /* 0x000fe200000010ff */
[----:B------:R-:W-:-:S03]  /*54c0*/  @P3 FADD.FTZ R178, R185, -R178 ;  /* 0x800000b2b9b23221 */ /* 0x000fc60000010000 */
[----:B------:R-:W-:Y:S01]  /*54d0*/  @P2 PRMT R172, R179, 0x7610, R172 ;  /* 0x00007610b3ac2816 */ /* 0x000fe200000000ac */
[----:B------:R-:W-:Y:S01]  /*54e0*/  @P3 FFMA.FTZ R183, R226, R178, R183 ;  /* 0x000000b2e2b73223 */ /* 0x000fe200000100b7 */
[----:B------:R-:W-:Y:S01]  /*54f0*/  @P2 PRMT R179, R168, 0x7632, R179 ;  /* 0x00007632a8b32816 */ /* 0x000fe200000000b3 */
[----:B------:R-:W1:Y:S03]  /*5500*/  @P2 LDC R178, c[0x0][0x40c] ;  /* 0x00010300ffb22b82 */ /* 0x000e660000000800 */
        /* <DEDUP_REMOVED lines=8> */
[----:B------:R-:W-:-:S05]  /*5590*/  @P2 SHF.L.U32 R177, R65, 0x10, RZ ;  /* 0x0000001041b12819 */ /* 0x000fca00000006ff */
[----:B------:R-:W-:Y:S01]  /*55a0*/  @P2 FMUL.FTZ R177, R178, R177 ;  /* 0x000000b1b2b12220 */ /* 0x000fe20000410000 */
[----:B------:R-:W-:Y:S01]  /*55b0*/  @P2 F2FP.BF16.F32.PACK_AB R178, RZ, R179 ;  /* 0x000000b3ffb2223e */ /* 0x000fe200000010ff */
[----:B------:R-:W-:-:S03]  /*55c0*/  @P3 FFMA.FTZ R249, R211, R248, R250 ;  /* 0x000000f8d3f93223 */ /* 0x000fc600000100fa */
[----:B------:R-:W-:Y:S02]  /*55d0*/  @P2 F2FP.BF16.F32.PACK_AB R179, RZ, R177 ;  /* 0x000000b1ffb3223e */ /* 0x000fe400000010ff */
[----:B------:R-:W-:Y:S01]  /*55e0*/  PRMT R177, R33, 0x7632, R177 ;  /* 0x0000763221b17816 */ /* 0x000fe200000000b1 */
[----:B------:R-:W-:-:S03]  /*55f0*/  @P3 FADD.FTZ R249, R210, -R249 ;  /* 0x800000f9d2f93221 */ /* 0x000fc60000010000 */
[----:B------:R-:W-:-:S05]  /*5600*/  SHF.L.U32 R177, R177, 0x10, RZ ;  /* 0x00000010b1b17819 */ /* 0x000fca00000006ff */
[----:B------:R-:W-:Y:S02]  /*5610*/  @P3 FFMA.FTZ R177, R226, R249, R177 ;  /* 0x000000f9e2b13223 */ /* 0x000fe400000100b1 */
[----:B------:R-:W0:Y:S01]  /*5620*/  @P2 LDC R249, c[0x0][0x40c] ;  /* 0x00010300fff92b82 */ /* 0x000e220000000800 */
[--C-:B------:R-:W-:Y:S02]  /*5630*/  @P2 PRMT R172, R172, 0x5410, R178.reuse ;  /* 0x00005410acac2816 */ /* 0x100fe400000000b2 */
[----:B------:R-:W-:Y:S02]  /*5640*/  @P2 PRMT R178, R169, 0x7632, R178 ;  /* 0x00007632a9b22816 */ /* 0x000fe400000000b2 */
[----:B------:R-:W-:Y:S02]  /*5650*/  @P2 PRMT R173, R179, 0x7610, R173 ;  /* 0x00007610b3ad2816 */ /* 0x000fe400000000ad */
[----:B------:R-:W-:Y:S01]  /*5660*/  @P2 SHF.L.U32 R178, R178, 0x10, RZ ;  /* 0x00000010b2b22819 */ /* 0x000fe200000006ff */
[----:B0-----:R-:W-:-:S04]  /*5670*/  @P2 FMUL.FTZ R179, R177, R249 ;  /* 0x000000f9b1b32220 */ /* 0x001fc80000410000 */
[C---:B------:R-:W-:Y:S01]  /*5680*/  @P2 FFMA.FTZ R151, R179.reuse, R178, R151 ;  /* 0x000000b2b3972223 */ /* 0x040fe20000010097 */
[----:B----4-:R-:W-:Y:S02]  /*5690*/  @P2 SHF.L.U32 R178, R252, 0x10, RZ ;  /* 0x00000010fcb22819 */ /* 0x010fe400000006ff */
        /* <DEDUP_REMOVED lines=26> */
[----:B------:R-:W-:Y:S02]  /*5840*/  F2FP.BF16.F32.PACK_AB R177, R177, R183 ;  /* 0x000000b7b1b1723e */ /* 0x000fe400000010ff */
[----:B------:R-:W-:Y:S01]  /*5850*/  F2FP.BF16.F32.PACK_AB R178, R249, R178 ;  /* 0x000000b2f9b2723e */ /* 0x000fe200000010ff */
[----:B------:R-:W-:Y:S01]  /*5860*/  @P3 FFMA.FTZ R249, R207, R248, R250 ;  /* 0x000000f8cff93223 */ /* 0x000fe200000100fa */
[----:B------:R-:W-:-:S03]  /*5870*/  PRMT R183, R35, 0x7632, R183 ;  /* 0x0000763223b77816 */ /* 0x000fc600000000b7 */
[----:B------:R-:W-:Y:S01]  /*5880*/  @P3 FADD.FTZ R249, R206, -R249 ;  /* 0x800000f9cef93221 */ /* 0x000fe20000010000 */
[----:B------:R-:W-:-:S05]  /*5890*/  SHF.L.U32 R183, R183, 0x10, RZ ;  /* 0x00000010b7b77819 */ /* 0x000fca00000006ff */
[----:B------:R-:W-:Y:S01]  /*58a0*/  @P3 FFMA.FTZ R183, R226, R249, R183 ;  /* 0x000000f9e2b73223 */ /* 0x000fe200000100b7 */
[----:B------:R-:W-:Y:S02]  /*58b0*/  F2FP.BF16.F32.PACK_AB R176, R182, R176 ;  /* 0x000000b0b6b0723e */ /* 0x000fe400000010ff */
[----:B---3--:R-:W-:-:S05]  /*58c0*/  @P2 SHF.L.U32 R251, R252, 0x10, RZ ;  /* 0x00000010fcfb2819 */ /* 0x008fca00000006ff */
        /* <DEDUP_REMOVED lines=9> */
[----:B0-----:R-:W-:-:S04]  /*5960*/  @P2 FMUL.FTZ R251, R179, R251 ;  /* 0x000000fbb3fb2220 */ /* 0x001fc80000410000 */
[----:B------:R-:W-:Y:S01]  /*5970*/  @P2 FFMA.FTZ R146, R252, R251, R146 ;  /* 0x000000fbfc922223 */ /* 0x000fe20000010092 */
[----:B------:R-:W-:-:S05]  /*5980*/  @P2 SHF.L.U32 R252, R67, 0x10, RZ ;  /* 0x0000001043fc2819 */ /* 0x000fca00000006ff */
[----:B------:R-:W-:Y:S01]  /*5990*/  @P2 FMUL.FTZ R251, R251, R252 ;  /* 0x000000fcfbfb2220 */ /* 0x000fe20000410000 */
[----:B------:R-:W-:-:S04]  /*59a0*/  F2FP.BF16.F32.PACK_AB R179, R183, R179 ;  /* 0x000000b3b7b3723e */ /* 0x000fc800000010ff */
[----:B------:R-:W-:-:S04]  /*59b0*/  @P2 F2FP.BF16.F32.PACK_AB R251, RZ, R251 ;  /* 0x000000fbfffb223e */ /* 0x000fc800000010ff */
[----:B------:R-:W-:Y:S01]  /*59c0*/  @P2 PRMT R175, R251, 0x7610, R175 ;  /* 0x00007610fbaf2816 */ /* 0x000fe200000000af */
[----:B------:R-:W-:Y:S06]  /*59d0*/  @!P2 BRA `(.L_x_672) ;  /* 0x000000140094a947 */ /* 0x000fec0003800000 */
[----:B------:R-:W3:Y:S01]  /*59e0*/  LDL R252, [R1+0xb8] ;  /* 0x0000b80001fc7983 */ /* 0x000ee20000100800 */
[----:B------:R-:W-:Y:S01]  /*59f0*/  PRMT R182, R171, 0x7632, R182 ;  /* 0x00007632abb67816 */ /* 0x000fe200000000b6 */
[----:B------:R-:W-:-:S03]  /*5a00*/  FMUL.FTZ R183, R183, UR11 ;  /* 0x0000000bb7b77c20 */ /* 0x000fc60008410000 */
[----:B------:R-:W-:-:S05]  /*5a10*/  SHF.L.U32 R182, R182, 0x10, RZ ;  /* 0x00000010b6b67819 */ /* 0x000fca00000006ff */
[----:B------:R-:W-:Y:S01]  /*5a20*/  FFMA.FTZ R147, R183, R182, R147 ;  /* 0x000000b6b7937223 */ /* 0x000fe20000010093 */
[----:B---3--:R-:W-:-:S05]  /*5a30*/  SHF.L.U32 R182, R252, 0x10, RZ ;  /* 0x00000010fcb67819 */ /* 0x008fca00000006ff */
[----:B------:R-:W-:-:S05]  /*5a40*/  FMUL.FTZ R182, R183, R182 ;  /* 0x000000b6b7b67220 */ /* 0x000fca0000410000 */
[----:B------:R-:W-:-:S04]  /*5a50*/  F2FP.BF16.F32.PACK_AB R182, RZ, R182 ;  /* 0x000000b6ffb6723e */ /* 0x000fc800000010ff */
[----:B------:R-:W-:Y:S01]  /*5a60*/  PRMT R175, R175, 0x5410, R182 ;  /* 0x00005410afaf7816 */ /* 0x000fe200000000b6 */
[----:B------:R-:W-:Y:S06]  /*5a70*/  BRA `(.L_x_672) ;  /* 0x00000014006c7947 */ /* 0x000fec0003800000 */
.L_x_671:
[----:B------:R-:W3:Y:S01]  /*5a80*/  LDL R249, [R1+0xc4] ;  /* 0x0000c40001f97983 */ /* 0x000ee20000100800 */
        /* <DEDUP_REMOVED lines=109> */
.L_x_670:
[----:B------:R-:W-:Y:S05]  /*6160*/  @!P1 BRA `(.L_x_673) ;  /* 0x0000000400b89947 */ /* 0x000fea0003800000 */
[----:B------:R-:W3:Y:S01]  /*6170*/  LDL R249, [R1+0xc4] ;  /* 0x0000c40001f97983 */ /* 0x000ee20000100800 */
[----:B------:R-:W1:Y:S01]  /*6180*/  @P2 LDC R177, c[0x0][0x40c] ;  /* 0x00010300ffb12b82 */ /* 0x000e620000000800 */
[-CC-:B------:R-:W-:Y:S01]  /*6190*/  FFMA.FTZ R176, R232, R248.reuse, R250.reuse ;  /* 0x000000f8e8b07223 */ /* 0x180fe200000100fa */
[----:B------:R-:W-:Y:S01]  /*61a0*/  ISETP.GT.AND P3, PT, R227, RZ, PT ;  /* 0x000000ffe300720c */ /* 0x000fe20003f64270 */
[----:B0-----:R-:W-:Y:S01]  /*61b0*/  FFMA.FTZ R183, R233, R248, R250 ;  /* 0x000000f8e9b77223 */ /* 0x001fe200000100fa */
[----:B------:R-:W-:Y:S01]  /*61c0*/  @P2 SHF.L.U32 R178, R64, 0x10, RZ ;  /* 0x0000001040b22819 */ /* 0x000fe200000006ff */
[----:B------:R-:W-:Y:S01]  /*61d0*/  FADD.FTZ R176, R184, -R176 ;  /* 0x800000b0b8b07221 */ /* 0x000fe20000010000 */
[----:B-----5:R-:W-:Y:S01]  /*61e0*/  @P2 SHF.L.U32 R179, R168, 0x10, RZ ;  /* 0x00000010a8b32819 */ /* 0x020fe200000006ff */
[----:B------:R-:W-:Y:S01]  /*61f0*/  FADD.FTZ R183, R185, -R183 ;  /* 0x800000b7b9b77221 */ /* 0x000fe20000010000 */
[----:B------:R-:W4:Y:S01]  /*6200*/  LDL R252, [R1+0xbc] ;  /* 0x0000bc0001fc7983 */ /* 0x000f220000100800 */
[----:B------:R-:W-:-:S02]  /*6210*/  FMUL.FTZ R176, R226, R176 ;  /* 0x000000b0e2b07220 */ /* 0x000fc40000410000 */
[----:B------:R-:W-:-:S03]  /*6220*/  FMUL.FTZ R183, R226, R183 ;  /* 0x000000b7e2b77220 */ /* 0x000fc60000410000 */
[----:B------:R-:W-:Y:S02]  /*6230*/  FSEL R176, R176, RZ, P3 ;  /* 0x000000ffb0b07208 */ /* 0x000fe40001800000 */
[----:B------:R-:W-:-:S03]  /*6240*/  FSEL R183, R183, RZ, P3 ;  /* 0x000000ffb7b77208 */ /* 0x000fc60001800000 */
[----:B-1----:R-:W-:-:S04]  /*6250*/  @P2 FMUL.FTZ R177, R177, R176 ;  /* 0x000000b0b1b12220 */ /* 0x002fc80000410000 */
[-C--:B------:R-:W-:Y:S01]  /*6260*/  @P2 FMUL.FTZ R178, R178, R177.reuse ;  /* 0x000000b1b2b22220 */ /* 0x080fe20000410000 */
[----:B------:R-:W-:Y:S01]  /*6270*/  @P2 FFMA.FTZ R148, R179, R177, R148 ;  /* 0x000000b1b3942223 */ /* 0x000fe20000010094 */
[----:B------:R-:W-:-:S03]  /*6280*/  FFMA.FTZ R179, R213, R248, R250 ;  /* 0x000000f8d5b37223 */ /* 0x000fc600000100fa */
[----:B------:R-:W-:Y:S01]  /*6290*/  @P2 F2FP.BF16.F32.PACK_AB R177, RZ, R178 ;  /* 0x000000b2ffb1223e */ /* 0x000fe200000010ff */
[----:B------:R-:W-:Y:S01]  /*62a0*/  FADD.FTZ R179, R212, -R179 ;  /* 0x800000b3d4b37221 */ /* 0x000fe20000010000 */
[----:B------:R-:W0:Y:S02]  /*62b0*/  @P2 LDC R178, c[0x0][0x40c] ;  /* 0x00010300ffb22b82 */ /* 0x000e240000000800 */
[----:B------:R-:W-:Y:S01]  /*62c0*/  @P2 PRMT R172, R177, 0x7610, R172 ;  /* 0x00007610b1ac2816 */ /* 0x000fe200000000ac */
[----:B------:R-:W-:-:S05]  /*62d0*/  FMUL.FTZ R179, R226, R179 ;  /* 0x000000b3e2b37220 */ /* 0x000fca0000410000 */
[----:B------:R-:W1:Y:S01]  /*62e0*/  @P2 LDC R177, c[0x0][0x40c] ;  /* 0x00010300ffb12b82 */ /* 0x000e620000000800 */
[----:B------:R-:W-:Y:S02]  /*62f0*/  FSEL R182, R179, RZ, P3 ;  /* 0x000000ffb3b67208 */ /* 0x000fe40001800000 */
[----:B------:R-:W-:-:S04]  /*6300*/  @P2 PRMT R179, R168, 0x7632, R179 ;  /* 0x00007632a8b32816 */ /* 0x000fc800000000b3 */
[----:B------:R-:W-:Y:S01]  /*6310*/  @P2 SHF.L.U32 R179, R179, 0x10, RZ ;  /* 0x00000010b3b32819 */ /* 0x000fe200000006ff */
[----:B0-----:R-:W-:-:S04]  /*6320*/  @P2 FMUL.FTZ R178, R178, R182 ;  /* 0x000000b6b2b22220 */ /* 0x001fc80000410000 */
[----:B------:R-:W-:Y:S01]  /*6330*/  @P2 FFMA.FTZ R149, R178, R179, R149 ;  /* 0x000000b3b2952223 */ /* 0x000fe20000010095 */
[----:B-1----:R-:W-:Y:S01]  /*6340*/  @P2 FMUL.FTZ R177, R177, R183 ;  /* 0x000000b7b1b12220 */ /* 0x002fe20000410000 */
[----:B---3--:R-:W-:-:S05]  /*6350*/  @P2 SHF.L.U32 R179, R249, 0x10, RZ ;  /* 0x00000010f9b32819 */ /* 0x008fca00000006ff */
[----:B------:R-:W-:Y:S01]  /*6360*/  @P2 FMUL.FTZ R179, R179, R178 ;  /* 0x000000b2b3b32220 */ /* 0x000fe20000410000 */
[----:B------:R-:W-:Y:S01]  /*6370*/  @P2 SHF.L.U32 R178, R169, 0x10, RZ ;  /* 0x00000010a9b22819 */ /* 0x000fe200000006ff */
[----:B------:R-:W-:-:S04]  /*6380*/  FFMA.FTZ R249, R211, R248, R250 ;  /* 0x000000f8d3f97223 */ /* 0x000fc800000100fa */
[----:B------:R-:W-:Y:S01]  /*6390*/  @P2 FFMA.FTZ R150, R178, R177, R150 ;  /* 0x000000b1b2962223 */ /* 0x000fe20000010096 */
[----:B------:R-:W-:Y:S01]  /*63a0*/  @P2 SHF.L.U32 R178, R65, 0x10, RZ ;  /* 0x0000001041b22819 */ /* 0x000fe200000006ff */
[----:B------:R-:W-:-:S04]  /*63b0*/  FADD.FTZ R249, R210, -R249 ;  /* 0x800000f9d2f97221 */ /* 0x000fc80000010000 */
[----:B------:R-:W-:Y:S01]  /*63c0*/  @P2 FMUL.FTZ R177, R178, R177 ;  /* 0x000000b1b2b12220 */ /* 0x000fe20000410000 */
[----:B------:R-:W-:Y:S01]  /*63d0*/  FMUL.FTZ R249, R226, R249 ;  /* 0x000000f9e2f97220 */ /* 0x000fe20000410000 */
[----:B------:R-:W0:Y:S03]  /*63e0*/  @P2 LDC R178, c[0x0][0x40c] ;  /* 0x00010300ffb22b82 */ /* 0x000e260000000800 */
[----:B------:R-:W-:-:S04]  /*63f0*/  @P2 F2FP.BF16.F32.PACK_AB R177, RZ, R177 ;  /* 0x000000b1ffb1223e */ /* 0x000fc800000010ff */
[----:B------:R-:W-:Y:S02]  /*6400*/  @P2 PRMT R173, R177, 0x7610, R173 ;  /* 0x00007610b1ad2816 */ /* 0x000fe400000000ad */
[----:B------:R-:W-:Y:S02]  /*6410*/  FSEL R177, R249, RZ, P3 ;  /* 0x000000fff9b17208 */ /* 0x000fe40001800000 */
[----:B------:R-:W3:Y:S01]  /*6420*/  LDL R249, [R1+0xc0] ;  /* 0x0000c00001f97983 */ /* 0x000ee20000100800 */
[----:B------:R-:W-:-:S04]  /*6430*/  @P2 F2FP.BF16.F32.PACK_AB R179, RZ, R179 ;  /* 0x000000b3ffb3223e */ /* 0x000fc800000010ff */
[--C-:B------:R-:W-:Y:S02]  /*6440*/  @P2 PRMT R172, R172, 0x5410, R179.reuse ;  /* 0x00005410acac2816 */ /* 0x100fe400000000b3 */
[----:B------:R-:W-:-:S04]  /*6450*/  @P2 PRMT R179, R169, 0x7632, R179 ;  /* 0x00007632a9b32816 */ /* 0x000fc800000000b3 */
[----:B------:R-:W-:Y:S01]  /*6460*/  @P2 SHF.L.U32 R179, R179, 0x10, RZ ;  /* 0x00000010b3b32819 */ /* 0x000fe200000006ff */
[----:B0-----:R-:W-:-:S04]  /*6470*/  @P2 FMUL.FTZ R178, R178, R177 ;  /* 0x000000b1b2b22220 */ /* 0x001fc80000410000 */
[----:B------:R-:W-:Y:S01]  /*6480*/  @P2 FFMA.FTZ R151, R178, R179, R151 ;  /* 0x000000b3b2972223 */ /* 0x000fe20000010097 */
[----:B------:R-:W-:-:S04]  /*6490*/  @P2 PRMT R251, R170, 0x7632, R251 ;  /* 0x00007632aafb2816 */ /* 0x000fc800000000fb */
[----:B------:R-:W-:Y:S02]  /*64a0*/  @P2 SHF.L.U32 R251, R251, 0x10, RZ ;  /* 0x00000010fbfb2819 */ /* 0x000fe400000006ff */
[----:B------:R-:W-:Y:S01]  /*64b0*/  F2FP.BF16.F32.PACK_AB R177, R177, R183 ;  /* 0x000000b7b1b1723e */ /* 0x000fe200000010ff */
[----:B------:R-:W-:-:S04]  /*64c0*/  FFMA.FTZ R183, R207, R248, R250 ;  /* 0x000000f8cfb77223 */ /* 0x000fc800000100fa */
[----:B------:R-:W-:-:S04]  /*64d0*/  FADD.FTZ R183, R206, -R183 ;  /* 0x800000b7ceb77221 */ /* 0x000fc80000010000 */
[----:B------:R-:W-:Y:S01]  /*64e0*/  FMUL.FTZ R183, R226, R183 ;  /* 0x000000b7e2b77220 */ /* 0x000fe20000410000 */
[----:B------:R-:W-:-:S04]  /*64f0*/  F2FP.BF16.F32.PACK_AB R176, R182, R176 ;  /* 0x000000b0b6b0723e */ /* 0x000fc800000010ff */
[----:B------:R-:W-:Y:S02]  /*6500*/  FSEL R183, R183, RZ, P3 ;  /* 0x000000ffb7b77208 */ /* 0x000fe40001800000 */
        /* <DEDUP_REMOVED lines=9> */
[----:B------:R-:W-:-:S05]  /*65a0*/  FSEL R178, R178, RZ, P3 ;  /* 0x000000ffb2b27208 */ /* 0x000fca0001800000 */
        /* <DEDUP_REMOVED lines=10> */
[----:B------:R-:W-:-:S05]  /*6650*/  FSEL R249, R249, RZ, P3 ;  /* 0x000000fff9f97208 */ /* 0x000fca0001800000 */
        /* <DEDUP_REMOVED lines=15> */
[----:B------:R-:W-:Y:S01]  /*6750*/  @P2 FMUL.FTZ R251, R252, R251 ;  /* 0x000000fbfcfb2220 */ /* 0x000fe20000410000 */
[----:B------:R-:W-:-:S04]  /*6760*/  F2FP.BF16.F32.PACK_AB R178, R249, R178 ;  /* 0x000000b2f9b2723e */ /* 0x000fc800000010ff */
[----:B------:R-:W-:Y:S02]  /*6770*/  @P2 F2FP.BF16.F32.PACK_AB R251, RZ, R251 ;  /* 0x000000fbfffb223e */ /* 0x000fe400000010ff */
[----:B------:R-:W-:Y:S02]  /*6780*/  F2FP.BF16.F32.PACK_AB R179, R183, R179 ;  /* 0x000000b3b7b3723e */ /* 0x000fe400000010ff */
        /* <DEDUP_REMOVED lines=12> */
.L_x_673:
        /* <DEDUP_REMOVED lines=14> */
.L_x_675:
[----:B------:R-:W-:Y:S05]  /*6930*/  BSYNC.RECONVERGENT B2 ;  /* 0x0000000000027941 */ /* 0x000fea0003800200 */
.L_x_674:
[----:B------:R-:W-:Y:S04]  /*6940*/  BSSY.RECONVERGENT B2, `(.L_x_676) ;  /* 0x0000010000027945 */ /* 0x000fe80003800200 */
[----:B------:R-:W-:Y:S05]  /*6950*/  @!P2 BRA `(.L_x_677) ;  /* 0x000000000038a947 */ /* 0x000fea0003800000 */
[----:B------:R-:W3:Y:S01]  /*6960*/  LDL R249, [R1+0xc4] ;  /* 0x0000c40001f97983 */ /* 0x000ee20000100800 */
        /* <DEDUP_REMOVED lines=13> */
.L_x_677:
[----:B------:R-:W-:Y:S05]  /*6a40*/  BSYNC.RECONVERGENT B2 ;  /* 0x0000000000027941 */ /* 0x000fea0003800200 */
.L_x_676:
        /* <DEDUP_REMOVED lines=14> */
.L_x_679:
[----:B------:R-:W-:Y:S05]  /*6b30*/  BSYNC.RECONVERGENT B2 ;  /* 0x0000000000027941 */ /* 0x000fea0003800200 */
.L_x_678:
        /* <DEDUP_REMOVED lines=16> */
.L_x_681:
[----:B------:R-:W-:Y:S05]  /*6c40*/  BSYNC.RECONVERGENT B2 ;  /* 0x0000000000027941 */ /* 0x000fea0003800200 */
.L_x_680:
        /* <DEDUP_REMOVED lines=14> */
.L_x_683:
[----:B------:R-:W-:Y:S05]  /*6d30*/  BSYNC.RECONVERGENT B2 ;  /* 0x0000000000027941 */ /* 0x000fea0003800200 */
.L_x_682:
        /* <DEDUP_REMOVED lines=16> */
.L_x_685:
[----:B------:R-:W-:Y:S05]  /*6e40*/  BSYNC.RECONVERGENT B2 ;  /* 0x0000000000027941 */ /* 0x000fea0003800200 */
.L_x_684:
        /* <DEDUP_REMOVED lines=14> */
.L_x_687:
[----:B------:R-:W-:Y:S05]  /*6f30*/  BSYNC.RECONVERGENT B2 ;  /* 0x0000000000027941 */ /* 0x000fea0003800200 */
.L_x_686:
        /* <DEDUP_REMOVED lines=15> */
.L_x_672:
[----:B------:R-:W-:Y:S05]  /*7030*/  BSYNC.RECONVERGENT B1 ;  /* 0x0000000000017941 */ /* 0x000fea0003800200 */
.L_x_669:
[----:B0-----:R-:W0:Y:S01]  /*7040*/  @P1 LDC.64 R182, c[0x0][0x478] ;  /* 0x00011e00ffb61b82 */ /* 0x001e220000000a00 */
[----:B------:R-:W-:Y:S01]  /*7050*/  @P1 IADD3 R249, PT, PT, R225, 0x20, RZ ;  /* 0x00000020e1f91810 */ /* 0x000fe20007ffe0ff */
[----:B------:R-:W-:Y:S04]  /*7060*/  BSSY.RECONVERGENT B1, `(.L_x_688) ;  /* 0x000000c000017945 */ /* 0x000fe80003800200 */
[----:B0-----:R-:W-:Y:S01]  /*7070*/  @P1 IMAD.WIDE.U32 R182, R249, 0x10, R182 ;  /* 0x00000010f9b61825 */ /* 0x001fe200078e00b6 */
[----:B------:R-:W-:-:S04]  /*7080*/  @P2 IADD3 R249, PT, PT, R224, 0x20, RZ ;  /* 0x00000020e0f92810 */ /* 0x000fc80007ffe0ff */
        /* <DEDUP_REMOVED lines=9> */
.L_x_689:
[----:B------:R-:W-:Y:S05]  /*7120*/  BSYNC.RECONVERGENT B1 ;  /* 0x0000000000017941 */ /* 0x000fea0003800200 */
.L_x_688:
        /* <DEDUP_REMOVED lines=117> */
.L_x_692:
        /* <DEDUP_REMOVED lines=110> */
.L_x_691:
        /* <DEDUP_REMOVED lines=111> */
.L_x_694:
        /* <DEDUP_REMOVED lines=14> */
.L_x_696:
[----:B------:R-:W-:Y:S05]  /*8730*/  BSYNC.RECONVERGENT B2 ;  /* 0x0000000000027941 */ /* 0x000fea0003800200 */
.L_x_695:
        /* <DEDUP_REMOVED lines=16> */
.L_x_698:
[----:B------:R-:W-:Y:S05]  /*8840*/  BSYNC.RECONVERGENT B2 ;  /* 0x0000000000027941 */ /* 0x000fea0003800200 */
.L_x_697:
        /* <DEDUP_REMOVED lines=14> */
.L_x_700:
[----:B------:R-:W-:Y:S05]  /*8930*/  BSYNC.RECONVERGENT B2 ;  /* 0x0000000000027941 */ /* 0x000fea0003800200 */
.L_x_699:
        /* <DEDUP_REMOVED lines=16> */
.L_x_702:
[----:B------:R-:W-:Y:S05]  /*8a40*/  BSYNC.RECONVERGENT B2 ;  /* 0x0000000000027941 */ /* 0x000fea0003800200 */
.L_x_701:
        /* <DEDUP_REMOVED lines=14> */
.L_x_704:
[----:B------:R-:W-:Y:S05]  /*8b30*/  BSYNC.RECONVERGENT B2 ;  /* 0x0000000000027941 */ /* 0x000fea0003800200 */
.L_x_703:
        /* <DEDUP_REMOVED lines=16> */
.L_x_706:
[----:B------:R-:W-:Y:S05]  /*8c40*/  BSYNC.RECONVERGENT B2 ;  /* 0x0000000000027941 */ /* 0x000fea0003800200 */
.L_x_705:
        /* <DEDUP_REMOVED lines=14> */
.L_x_708:
[----:B------:R-:W-:Y:S05]  /*8d30*/  BSYNC.RECONVERGENT B2 ;  /* 0x0000000000027941 */ /* 0x000fea0003800200 */
.L_x_707:
        /* <DEDUP_REMOVED lines=15> */
.L_x_693:
[----:B------:R-:W-:Y:S05]  /*8e30*/  BSYNC.RECONVERGENT B1 ;  /* 0x0000000000017941 */ /* 0x000fea0003800200 */
.L_x_690:
        /* <DEDUP_REMOVED lines=14> */
.L_x_710:
[----:B------:R-:W-:Y:S05]  /*8f20*/  BSYNC.RECONVERGENT B1 ;  /* 0x0000000000017941 */ /* 0x000fea0003800200 */
.L_x_709:
        /* <DEDUP_REMOVED lines=117> */
.L_x_713:
        /* <DEDUP_REMOVED lines=110> */
.L_x_712:
        /* <DEDUP_REMOVED lines=111> */
.L_x_715:
        /* <DEDUP_REMOVED lines=14> */
.L_x_717:
[----:B------:R-:W-:Y:S05]  /*a530*/  BSYNC.RECONVERGENT B2 ;  /* 0x0000000000027941 */ /* 0x000fea0003800200 */
.L_x_716:
        /* <DEDUP_REMOVED lines=16> */
.L_x_719:
[----:B------:R-:W-:Y:S05]  /*a640*/  BSYNC.RECONVERGENT B2 ;  /* 0x0000000000027941 */ /* 0x000fea0003800200 */
.L_x_718:
        /* <DEDUP_REMOVED lines=14> */
.L_x_721:
[----:B------:R-:W-:Y:S05]  /*a730*/  BSYNC.RECONVERGENT B2 ;  /* 0x0000000000027941 */ /* 0x000fea0003800200 */
.L_x_720:
        /* <DEDUP_REMOVED lines=16> */
.L_x_723:
[----:B------:R-:W-:Y:S05]  /*a840*/  BSYNC.RECONVERGENT B2 ;  /* 0x0000000000027941 */ /* 0x000fea0003800200 */
.L_x_722:
        /* <DEDUP_REMOVED lines=14> */
.L_x_725:
[----:B------:R-:W-:Y:S05]  /*a930*/  BSYNC.RECONVERGENT B2 ;  /* 0x0000000000027941 */ /* 0x000fea0003800200 */
.L_x_724:
        /* <DEDUP_REMOVED lines=16> */
.L_x_727:
[----:B------:R-:W-:Y:S05]  /*aa40*/  BSYNC.RECONVERGENT B2 ;  /* 0x0000000000027941 */ /* 0x000fea0003800200 */
.L_x_726:
        /* <DEDUP_REMOVED lines=14> */
.L_x_729:
[----:B------:R-:W-:Y:S05]  /*ab30*/  BSYNC.RECONVERGENT B2 ;  /* 0x0000000000027941 */ /* 0x000fea0003800200 */
.L_x_728:
        /* <DEDUP_REMOVED lines=15> */
.L_x_714:
[----:B------:R-:W-:Y:S05]  /*ac30*/  BSYNC.RECONVERGENT B1 ;  /* 0x0000000000017941 */ /* 0x000fea0003800200 */
.L_x_711:
[----:B0-----:R-:W0:Y:S01]  /*ac40*/  @P1 LDC.64 R182, c[0x0][0x478] ;  /* 0x00011e00ffb61b82 */ /* 0x001e220000000a00 */
[----:B------:R-:W-:Y:S01]  /*ac50*/  @P1 IADD3 R249, PT, PT, R225, 0x60, RZ ;  /* 0x00000060e1f91810 */ /* 0x000fe20007ffe0ff */
[----:B------:R-:W-:Y:S04]  /*ac60*/  BSSY.RECONVERGENT B1, `(.L_x_730) ;  /* 0x000000c000017945 */ /* 0x000fe80003800200 */
[----:B0-----:R-:W-:Y:S01]  /*ac70*/  @P1 IMAD.WIDE.U32 R182, R249, 0x10, R182 ;  /* 0x00000010f9b61825 */ /* 0x001fe200078e00b6 */
[C---:B------:R-:W-:Y:S02]  /*ac80*/  @P2 IADD3 R249, PT, PT, R224.reuse, 0x60, RZ ;  /* 0x00000060e0f92810 */ /* 0x040fe40007ffe0ff */
[----:B------:R-:W-:Y:S02]  /*ac90*/  IADD3 R224, PT, PT, R224, 0x80, RZ ;  /* 0x00000080e0e07810 */ /* 0x000fe40007ffe0ff */
[----:B------:R0:W-:Y:S02]  /*aca0*/  @P1 STG.E.128 desc[UR6][R182.64], R176 ;  /* 0x000000b0b6001986 */ /* 0x0001e4000c101d06 */
[----:B0-----:R-:W0:Y:S02]  /*acb0*/  @P2 LDC.64 R182, c[0x0][0x468] ;  /* 0x00011a00ffb62b82 */ /* 0x001e240000000a00 */
[----:B0-----:R-:W-:-:S05]  /*acc0*/  @P2 IMAD.WIDE.U32 R182, R249, 0x10, R182 ;  /* 0x00000010f9b62825 */ /* 0x001fca00078e00b6 */
[----:B------:R0:W-:Y:S01]  /*acd0*/  @P2 STG.E.128 desc[UR6][R182.64], R172 ;  /* 0x000000acb6002986 */ /* 0x0001e2000c101d06 */
[----:B------:R-:W-:Y:S05]  /*ace0*/  @!P2 BRA `(.L_x_731) ;  /* 0x00000000000ca947 */ /* 0x000fea0003800000 */
[----:B-----5:R-:W1:Y:S02]  /*acf0*/  LDC.64 R168, c[0x0][0x390] ;  /* 0x0000e400ffa87b82 */ /* 0x020e640000000a00 */
[----:B-1----:R-:W-:-:S06]  /*ad00*/  IMAD.WIDE.U32 R168, R224, 0x10, R168 ;  /* 0x00000010e0a87825 */ /* 0x002fcc00078e00a8 */
[----:B------:R-:W5:Y:S02]  /*ad10*/  LDG.E.128 R168, desc[UR6][R168.64] ;  /* 0x00000006a8a87981 */ /* 0x000f64000c1e1d00 */
.L_x_731:
[----:B------:R-:W-:Y:S05]  /*ad20*/  BSYNC.RECONVERGENT B1 ;  /* 0x0000000000017941 */ /* 0x000fea0003800200 */
.L_x_730:
[----:B------:R-:W-:Y:S04]  /*ad30*/  BSSY.RECONVERGENT B1, `(.L_x_732) ;  /* 0x00001d0000017945 */ /* 0x000fe80003800200 */
[----:B------:R-:W-:Y:S05]  /*ad40*/  @!P0 BRA `(.L_x_733) ;  /* 0x0000000c00848947 */ /* 0x000fea0003800000 */
[----:B------:R-:W-:Y:S05]  /*ad50*/  @!P1 BRA `(.L_x_734) ;  /* 0x0000000400c89947 */ /* 0x000fea0003800000 */
[----:B0-----:R-:W3:Y:S04]  /*ad60*/  LDL R183, [R1+0x94] ;  /* 0x0000940001b77983 */ /* 0x001ee80000100800 */
[----:B------:R-:W4:Y:S01]  /*ad70*/  LDL R249, [R1+0x90] ;  /* 0x0000900001f97983 */ /* 0x000f220000100800 */
[----:B------:R-:W-:Y:S01]  /*ad80*/  ISETP.GT.AND P0, PT, R227, RZ, PT ;  /* 0x000000ffe300720c */ /* 0x000fe20003f04270 */
[----:B------:R-:W0:Y:S01]  /*ad90*/  @P2 LDC R177, c[0x0][0x40c] ;  /* 0x00010300ffb12b82 */ /* 0x000e220000000800 */
[----:B-----5:R-:W-:Y:S01]  /*ada0*/  SHF.L.U32 R182, R20, 0x10, RZ ;  /* 0x0000001014b67819 */ /* 0x020fe200000006ff */
[----:B------:R-:W2:Y:S01]  /*adb0*/  LDL R251, [R1+0xc] ;  /* 0x00000c0001fb7983 */ /* 0x000ea20000100800 */
[----:B------:R-:W-:Y:S02]  /*adc0*/  @P2 SHF.L.U32 R179, R76, 0x10, RZ ;  /* 0x000000104cb32819 */ /* 0x000fe400000006ff */
[----:B------:R-:W-:-:S07]  /*add0*/  SHF.L.U32 R227, R21, 0x10, RZ ;  /* 0x0000001015e37819 */ /* 0x000fce00000006ff */
[-CC-:B------:R-:W-:Y:S01]  /*ade0*/  @P0 FFMA.FTZ R176, R244, R248.reuse, R250.reuse ;  /* 0x000000f8f4b00223 */ /* 0x180fe200000100fa */
[----:B------:R-:W-:-:S03]  /*adf0*/  @P0 FFMA.FTZ R178, R9, R248, R250 ;  /* 0x000000f809b20223 */ /* 0x000fc600000100fa */
[----:B------:R-:W-:Y:S01]  /*ae00*/  @P0 FADD.FTZ R176, R196, -R176 ;  /* 0x800000b0c4b00221 */ /* 0x000fe20000010000 */
[----:B------:R-:W-:-:S03]  /*ae10*/  @P0 FADD.FTZ R178, R8, -R178 ;  /* 0x800000b208b20221 */ /* 0x000fc60000010000 */
[----:B------:R-:W-:Y:S01]  /*ae20*/  @P0 FFMA.FTZ R182, R226, R176, R182 ;  /* 0x000000b0e2b60223 */ /* 0x000fe200000100b6 */
[----:B------:R-:W-:-:S03]  /*ae30*/  PRMT R176, R20, 0x7632, R176 ;  /* 0x0000763214b07816 */ /* 0x000fc600000000b0 */
[----:B0-----:R-:W-:Y:S01]  /*ae40*/  @P2 FMUL.FTZ R177, R182, R177 ;  /* 0x000000b1b6b12220 */ /* 0x001fe20000410000 */
[----:B------:R-:W-:-:S05]  /*ae50*/  SHF.L.U32 R176, R176, 0x10, RZ ;  /* 0x00000010b0b07819 */ /* 0x000fca00000006ff */
[----:B------:R-:W-:Y:S01]  /*ae60*/  @P0 FFMA.FTZ R176, R226, R178, R176 ;  /* 0x000000b2e2b00223 */ /* 0x000fe200000100b0 */
[----:B------:R-:W-:-:S05]  /*ae70*/  @P2 SHF.L.U32 R178, R168, 0x10, RZ ;  /* 0x00000010a8b22819 */ /* 0x000fca00000006ff */
[----:B------:R-:W-:Y:S01]  /*ae80*/  @P2 FFMA.FTZ R124, R178, R177, R124 ;  /* 0x000000b1b27c2223 */ /* 0x000fe2000001007c */
        /* <DEDUP_REMOVED lines=25> */
[----:B------:R-:W-:Y:S02]  /*b020*/  @P2 F2FP.BF16.F32.PACK_AB R178, RZ, R178 ;  /* 0x000000b2ffb2223e */ /* 0x000fe400000010ff */
[----:B------:R-:W-:Y:S02]  /*b030*/  @P2 F2FP.BF16.F32.PACK_AB R179, RZ, R179 ;  /* 0x000000b3ffb3223e */ /* 0x000fe400000010ff */
[----:B------:R-:W-:Y:S02]  /*b040*/  @P2 PRMT R173, R178, 0x7610, R173 ;  /* 0x00007610b2ad2816 */ /* 0x000fe400000000ad */
[----:B------:R-:W-:Y:S02]  /*b050*/  @P2 PRMT R178, R169, 0x7632, R178 ;  /* 0x00007632a9b22816 */ /* 0x000fe400000000b2 */
[----:B------:R-:W-:-:S02]  /*b060*/  @P2 PRMT R172, R172, 0x5410, R179 ;  /* 0x00005410acac2816 */ /* 0x000fc400000000b3 */
[----:B------:R-:W-:Y:S01]  /*b070*/  @P2 SHF.L.U32 R178, R178, 0x10, RZ ;  /* 0x00000010b2b22819 */ /* 0x000fe200000006ff */
[----:B0-----:R-:W-:-:S04]  /*b080*/  @P2 FMUL.FTZ R179, R177, R183 ;  /* 0x000000b7b1b32220 */ /* 0x001fc80000410000 */
        /* <DEDUP_REMOVED lines=38> */
[----:B0-----:R-:W-:-:S04]  /*b2f0*/  @P2 FMUL.FTZ R183, R179, R183 ;  /* 0x000000b7b3b72220 */ /* 0x001fc80000410000 */
[----:B------:R-:W-:Y:S01]  /*b300*/  @P2 FFMA.FTZ R122, R251, R183, R122 ;  /* 0x000000b7fb7a2223 */ /* 0x000fe2000001007a */
[----:B------:R-:W-:-:S05]  /*b310*/  @P2 SHF.L.U32 R251, R79, 0x10, RZ ;  /* 0x000000104ffb2819 */ /* 0x000fca00000006ff */
[----:B------:R-:W-:-:S05]  /*b320*/  @P2 FMUL.FTZ R183, R183, R251 ;  /* 0x000000fbb7b72220 */ /* 0x000fca0000410000 */
[----:B------:R-:W-:-:S04]  /*b330*/  @P2 F2FP.BF16.F32.PACK_AB R183, RZ, R183 ;  /* 0x000000b7ffb7223e */ /* 0x000fc800000010ff */
[----:B------:R-:W-:Y:S02]  /*b340*/  @P2 PRMT R175, R183, 0x7610, R175 ;  /* 0x00007610b7af2816 */ /* 0x000fe400000000af */
[----:B------:R-:W-:Y:S01]  /*b350*/  PRMT R183, R23, 0x7632, R183 ;  /* 0x0000763217b77816 */ /* 0x000fe200000000b7 */
[----:B------:R-:W-:-:S03]  /*b360*/  @P0 FADD.FTZ R248, R2, -R248 ;  /* 0x800000f802f80221 */ /* 0x000fc60000010000 */
[----:B------:R-:W-:-:S05]  /*b370*/  SHF.L.U32 R183, R183, 0x10, RZ ;  /* 0x00000010b7b77819 */ /* 0x000fca00000006ff */
[----:B------:R-:W-:Y:S01]  /*b380*/  @P0 FFMA.FTZ R183, R226, R248, R183 ;  /* 0x000000f8e2b70223 */ /* 0x000fe200000100b7 */
[----:B------:R-:W-:Y:S02]  /*b390*/  F2FP.BF16.F32.PACK_AB R178, R249, R178 ;  /* 0x000000b2f9b2723e */ /* 0x000fe400000010ff */
[----:B------:R-:W-:Y:S02]  /*b3a0*/  F2FP.BF16.F32.PACK_AB R177, R177, R227 ;  /* 0x000000e3b1b1723e */ /* 0x000fe400000010ff */
        /* <DEDUP_REMOVED lines=13> */
.L_x_734:
        /* <DEDUP_REMOVED lines=110> */
.L_x_733:
[----:B------:R-:W-:Y:S05]  /*bb60*/  @!P1 BRA `(.L_x_736) ;  /* 0x0000000400b89947 */ /* 0x000fea0003800000 */
[----:B------:R-:W-:Y:S01]  /*bb70*/  ISETP.GT.AND P0, PT, R227, RZ, PT ;  /* 0x000000ffe300720c */ /* 0x000fe20003f04270 */
[----:B------:R-:W3:Y:S01]  /*bb80*/  LDL R252, [R1+0x90] ;  /* 0x0000900001fc7983 */ /* 0x000ee20000100800 */
[----:B------:R-:W1:Y:S03]  /*bb90*/  @P2 LDC R176, c[0x0][0x40c] ;  /* 0x00010300ffb02b82 */ /* 0x000e660000000800 */
[----:B------:R-:W4:Y:S04]  /*bba0*/  LDL R227, [R1+0x94] ;  /* 0x0000940001e37983 */ /* 0x000f280000100800 */
[----:B------:R-:W2:Y:S01]  /*bbb0*/  LDL R251, [R1+0xc] ;  /* 0x00000c0001fb7983 */ /* 0x000ea20000100800 */
[----:B------:R-:W-:-:S04]  /*bbc0*/  FFMA.FTZ R177, R244, R248, R250 ;  /* 0x000000f8f4b17223 */ /* 0x000fc800000100fa */
[----:B------:R-:W-:-:S04]  /*bbd0*/  FADD.FTZ R177, R196, -R177 ;  /* 0x800000b1c4b17221 */ /* 0x000fc80000010000 */
[----:B-----5:R-:W-:Y:S01]  /*bbe0*/  FMUL.FTZ R177, R226, R177 ;  /* 0x000000b1e2b17220 */ /* 0x020fe20000410000 */
[----:B------:R-:W-:-:S04]  /*bbf0*/  @P2 SHF.L.U32 R178, R168, 0x10, RZ ;  /* 0x00000010a8b22819 */ /* 0x000fc800000006ff */
[----:B0-----:R-:W-:Y:S02]  /*bc00*/  FSEL R182, R177, RZ, P0 ;  /* 0x000000ffb1b67208 */ /* 0x001fe40000000000 */
[----:B------:R-:W-:-:S03]  /*bc10*/  @P2 SHF.L.U32 R177, R76, 0x10, RZ ;  /* 0x000000104cb12819 */ /* 0x000fc600000006ff */
[----:B-1----:R-:W-:-:S04]  /*bc20*/  @P2 FMUL.FTZ R176, R176, R182 ;  /* 0x000000b6b0b02220 */ /* 0x002fc80000410000 */
[-C--:B------:R-:W-:Y:S01]  /*bc30*/  @P2 FFMA.FTZ R124, R178, R176.reuse, R124 ;  /* 0x000000b0b27c2223 */ /* 0x080fe2000001007c */
[----:B------:R-:W-:Y:S01]  /*bc40*/  @P2 FMUL.FTZ R177, R177, R176 ;  /* 0x000000b0b1b12220 */ /* 0x000fe20000410000 */
[----:B------:R-:W0:Y:S01]  /*bc50*/  @P2 LDC R178, c[0x0][0x40c] ;  /* 0x00010300ffb22b82 */ /* 0x000e220000000800 */
[----:B------:R-:W-:-:S03]  /*bc60*/  FFMA.FTZ R176, R9, R248, R250 ;  /* 0x000000f809b07223 */ /* 0x000fc600000100fa */
[----:B------:R-:W-:Y:S01]  /*bc70*/  @P2 F2FP.BF16.F32.PACK_AB R177, RZ, R177 ;  /* 0x000000b1ffb1223e */ /* 0x000fe200000010ff */
[----:B------:R-:W-:-:S03]  /*bc80*/  FADD.FTZ R176, R8, -R176 ;  /* 0x800000b008b07221 */ /* 0x000fc60000010000 */
[----:B------:R-:W-:Y:S02]  /*bc90*/  @P2 PRMT R172, R177, 0x7610, R172 ;  /* 0x00007610b1ac2816 */ /* 0x000fe400000000ac */
[----:B------:R-:W1:Y:S01]  /*bca0*/  @P2 LDC R177, c[0x0][0x40c] ;  /* 0x00010300ffb12b82 */ /* 0x000e620000000800 */
[----:B------:R-:W-:Y:S01]  /*bcb0*/  FMUL.FTZ R176, R226, R176 ;  /* 0x000000b0e2b07220 */ /* 0x000fe20000410000 */
[----:B------:R-:W-:-:S04]  /*bcc0*/  FFMA.FTZ R179, R245, R248, R250 ;  /* 0x000000f8f5b37223 */ /* 0x000fc800000100fa */
[--C-:B------:R-:W-:Y:S01]  /*bcd0*/  FADD.FTZ R183, R197, -R179.reuse ;  /* 0x800000b3c5b77221 */ /* 0x100fe20000010000 */
[----:B------:R-:W-:Y:S02]  /*bce0*/  FSEL R176, R176, RZ, P0 ;  /* 0x000000ffb0b07208 */ /* 0x000fe40000000000 */
[----:B------:R-:W-:Y:S01]  /*bcf0*/  @P2 PRMT R179, R168, 0x7632, R179 ;  /* 0x00007632a8b32816 */ /* 0x000fe200000000b3 */
[----:B------:R-:W-:-:S03]  /*bd00*/  FMUL.FTZ R183, R226, R183 ;  /* 0x000000b7e2b77220 */ /* 0x000fc60000410000 */
[----:B------:R-:W-:Y:S01]  /*bd10*/  @P2 SHF.L.U32 R179, R179, 0x10, RZ ;  /* 0x00000010b3b32819 */ /* 0x000fe200000006ff */
[----:B0-----:R-:W-:Y:S01]  /*bd20*/  @P2 FMUL.FTZ R178, R178, R176 ;  /* 0x000000b0b2b22220 */ /* 0x001fe20000410000 */
[----:B------:R-:W-:-:S03]  /*bd30*/  FSEL R183, R183, RZ, P0 ;  /* 0x000000ffb7b77208 */ /* 0x000fc60000000000 */
[----:B------:R-:W-:Y:S02]  /*bd40*/  @P2 FFMA.FTZ R125, R178, R179, R125 ;  /* 0x000000b3b27d2223 */ /* 0x000fe4000001007d */
[----:B-1----:R-:W-:Y:S01]  /*bd50*/  @P2 FMUL.FTZ R177, R177, R183 ;  /* 0x000000b7b1b12220 */ /* 0x002fe20000410000 */
[----:B------:R-:W-:-:S04]  /*bd60*/  @P2 PRMT R249, R170, 0x7632, R249 ;  /* 0x00007632aaf92816 */ /* 0x000fc800000000f9 */
[----:B------:R-:W-:Y:S02]  /*bd70*/  @P2 SHF.L.U32 R249, R249, 0x10, RZ ;  /* 0x00000010f9f92819 */ /* 0x000fe400000006ff */
[----:B------:R-:W-:Y:S02]  /*bd80*/  F2FP.BF16.F32.PACK_AB R176, R176, R182 ;  /* 0x000000b6b0b0723e */ /* 0x000fe400000010ff */
[----:B----4-:R-:W-:-:S05]  /*bd90*/  @P2 SHF.L.U32 R179, R227, 0x10, RZ ;  /* 0x00000010e3b32819 */ /* 0x010fca00000006ff */
[----:B------:R-:W-:Y:S01]  /*bda0*/  @P2 FMUL.FTZ R179, R179, R178 ;  /* 0x000000b2b3b32220 */ /* 0x000fe20000410000 */
[----:B------:R-:W-:-:S05]  /*bdb0*/  @P2 SHF.L.U32 R178, R169, 0x10, RZ ;  /* 0x00000010a9b22819 */ /* 0x000fca00000006ff */
[----:B------:R-:W-:Y:S01]  /*bdc0*/  @P2 FFMA.FTZ R126, R178, R177, R126 ;  /* 0x000000b1b27e2223 */ /* 0x000fe2000001007e */
[----:B------:R-:W-:-:S05]  /*bdd0*/  @P2 SHF.L.U32 R178, R77, 0x10, RZ ;  /* 0x000000104db22819 */ /* 0x000fca00000006ff */
[----:B------:R-:W-:Y:S01]  /*bde0*/  @P2 FMUL.FTZ R178, R178, R177 ;  /* 0x000000b1b2b22220 */ /* 0x000fe20000410000 */
[----:B------:R-:W-:-:S04]  /*bdf0*/  @P2 F2FP.BF16.F32.PACK_AB R177, RZ, R179 ;  /* 0x000000b3ffb1223e */ /* 0x000fc800000010ff */
[----:B------:R-:W-:Y:S02]  /*be00*/  @P2 F2FP.BF16.F32.PACK_AB R179, RZ, R178 ;  /* 0x000000b2ffb3223e */ /* 0x000fe400000010ff */
[----:B------:R-:W0:Y:S01]  /*be10*/  @P2 LDC R178, c[0x0][0x40c] ;  /* 0x00010300ffb22b82 */ /* 0x000e220000000800 */
[----:B------:R-:W-:-:S04]  /*be20*/  FFMA.FTZ R227, R7, R248, R250 ;  /* 0x000000f807e37223 */ /* 0x000fc800000100fa */
[----:B------:R-:W-:-:S04]  /*be30*/  FADD.FTZ R227, R6, -R227 ;  /* 0x800000e306e37221 */ /* 0x000fc80000010000 */
[----:B------:R-:W-:Y:S01]  /*be40*/  FMUL.FTZ R227, R226, R227 ;  /* 0x000000e3e2e37220 */ /* 0x000fe20000410000 */
[----:B------:R-:W-:Y:S02]  /*be50*/  @P2 PRMT R172, R172, 0x5410, R177 ;  /* 0x00005410acac2816 */ /* 0x000fe400000000b1 */
[----:B------:R-:W-:Y:S02]  /*be60*/  @P2 PRMT R173, R179, 0x7610, R173 ;  /* 0x00007610b3ad2816 */ /* 0x000fe400000000ad */
        /* <DEDUP_REMOVED lines=28> */
[----:B--2---:R-:W-:-:S05]  /*c030*/  @P2 SHF.L.U32 R249, R251, 0x10, RZ ;  /* 0x00000010fbf92819 */ /* 0x004fca00000006ff */
        /* <DEDUP_REMOVED lines=16> */
[----:B------:R-:W-:Y:S02]  /*c140*/  F2FP.BF16.F32.PACK_AB R177, R177, R183 ;  /* 0x000000b7b1b1723e */ /* 0x000fe400000010ff */
[----:B------:R-:W-:Y:S02]  /*c150*/  FSEL R183, R226, RZ, P0 ;  /* 0x000000ffe2b77208 */ /* 0x000fe40000000000 */
[----:B------:R-:W-:Y:S02]  /*c160*/  @P2 F2FP.BF16.F32.PACK_AB R249, RZ, R249 ;  /* 0x000000f9fff9223e */ /* 0x000fe400000010ff */
        /* <DEDUP_REMOVED lines=14> */
.L_x_736:
        /* <DEDUP_REMOVED lines=14> */
.L_x_738:
[----:B------:R-:W-:Y:S05]  /*c330*/  BSYNC.RECONVERGENT B2 ;  /* 0x0000000000027941 */ /* 0x000fea0003800200 */
.L_x_737:
        /* <DEDUP_REMOVED lines=16> */
.L_x_740:
[----:B------:R-:W-:Y:S05]  /*c440*/  BSYNC.RECONVERGENT B2 ;  /* 0x0000000000027941 */ /* 0x000fea0003800200 */
.L_x_739:
        /* <DEDUP_REMOVED lines=14> */
.L_x_742:
[----:B------:R-:W-:Y:S05]  /*c530*/  BSYNC.RECONVERGENT B2 ;  /* 0x0000000000027941 */ /* 0x000fea0003800200 */
.L_x_741:
        /* <DEDUP_REMOVED lines=16> */
.L_x_744:
[----:B------:R-:W-:Y:S05]  /*c640*/  BSYNC.RECONVERGENT B2 ;  /* 0x0000000000027941 */ /* 0x000fea0003800200 */
.L_x_743:
        /* <DEDUP_REMOVED lines=14> */
.L_x_746:
[----:B------:R-:W-:Y:S05]  /*c730*/  BSYNC.RECONVERGENT B2 ;  /* 0x0000000000027941 */ /* 0x000fea0003800200 */
.L_x_745:
[----:B------:R-:W-:Y:S04]  /*c740*/  BSSY.RECONVERGENT B2, `(.L_x_747) ;  /* 0x0000010000027945 */ /* 0x000fe80003800200 */
[----:B------:R-:W-:Y:S05]  /*c750*/  @!P2 BRA `(.L_x_748) ;  /* 0x000000000038a947 */ /* 0x000fea0003800000 */
[----:B------:R-:W3:Y:S01]  /*c760*/  LDL R249, [R1+0xc] ;  /* 0x00000c0001f97983 */ /* 0x000ee20000100800 */
[----:B0----5:R-:W-:Y:S01]  /*c770*/  FFMA.FTZ R182, R5, R248, R250 ;  /* 0x000000f805b67223 */ /* 0x021fe200000100fa */
[----:B------:R-:W-:Y:S02]  /*c780*/  ISETP.GT.AND P0, PT, R227, RZ, PT ;  /* 0x000000ffe300720c */ /* 0x000fe40003f04270 */
[----:B------:R-:W-:Y:S01]  /*c790*/  PRMT R183, R170, 0x7632, R183 ;  /* 0x00007632aab77816 */ /* 0x000fe200000000b7 */
        /* <DEDUP_REMOVED lines=10> */
.L_x_748:
[----:B------:R-:W-:Y:S05]  /*c840*/  BSYNC.RECONVERGENT B2 ;  /* 0x0000000000027941 */ /* 0x000fea0003800200 */
.L_x_747:
        /* <DEDUP_REMOVED lines=14> */
.L_x_750:
[----:B------:R-:W-:Y:S05]  /*c930*/  BSYNC.RECONVERGENT B2 ;  /* 0x0000000000027941 */ /* 0x000fea0003800200 */
.L_x_749:
[----:B------:R-:W3:Y:S01]  /*c940*/  LDL R249, [R1+0x8] ;  /* 0x0000080001f97983 */ /* 0x000ee20000100800 */
[----:B0----5:R-:W-:Y:S01]  /*c950*/  FFMA.FTZ R182, R3, R248, R250 ;  /* 0x000000f803b67223 */ /* 0x021fe200000100fa */
[----:B------:R-:W-:-:S03]  /*c960*/  ISETP.GT.AND P0, PT, R227, RZ, PT ;  /* 0x000000ffe300720c */ /* 0x000fc60003f04270 */
[----:B------:R-:W-:-:S04]  /*c970*/  FADD.FTZ R182, R2, -R182 ;  /* 0x800000b602b67221 */ /* 0x000fc80000010000 */
[----:B------:R-:W-:Y:S02]  /*c980*/  FMUL.FTZ R183, R226, R182 ;  /* 0x000000b6e2b77220 */ /* 0x000fe40000410000 */
[----:B------:R-:W0:Y:S03]  /*c990*/  @P2 LDC R182, c[0x0][0x40c] ;  /* 0x00010300ffb62b82 */ /* 0x000e260000000800 */
[----:B------:R-:W-:-:S05]  /*c9a0*/  FSEL R183, R183, RZ, P0 ;  /* 0x000000ffb7b77208 */ /* 0x000fca0000000000 */
[----:B0-----:R-:W-:Y:S01]  /*c9b0*/  @P2 FMUL.FTZ R182, R183, R182 ;  /* 0x000000b6b7b62220 */ /* 0x001fe20000410000 */
[----:B------:R-:W-:-:S04]  /*c9c0*/  @P2 PRMT R183, R171, 0x7632, R183 ;  /* 0x00007632abb72816 */ /* 0x000fc800000000b7 */
[----:B------:R-:W-:-:S05]  /*c9d0*/  @P2 SHF.L.U32 R183, R183, 0x10, RZ ;  /* 0x00000010b7b72819 */ /* 0x000fca00000006ff */
[----:B------:R-:W-:Y:S01]  /*c9e0*/  @P2 FFMA.FTZ R123, R182, R183, R123 ;  /* 0x000000b7b67b2223 */ /* 0x000fe2000001007b */
[----:B---3--:R-:W-:-:S05]  /*c9f0*/  @P2 SHF.L.U32 R183, R249, 0x10, RZ ;  /* 0x00000010f9b72819 */ /* 0x008fca00000006ff */
[----:B------:R-:W-:-:S05]  /*ca00*/  @P2 FMUL.FTZ R182, R183, R182 ;  /* 0x000000b6b7b62220 */ /* 0x000fca0000410000 */
[----:B------:R-:W-:-:S04]  /*ca10*/  @P2 F2FP.BF16.F32.PACK_AB R182, RZ, R182 ;  /* 0x000000b6ffb6223e */ /* 0x000fc800000010ff */
[----:B------:R-:W-:-:S07]  /*ca20*/  @P2 PRMT R175, R175, 0x5410, R182 ;  /* 0x00005410afaf2816 */ /* 0x000fce00000000b6 */
.L_x_735:
[----:B------:R-:W-:Y:S05]  /*ca30*/  BSYNC.RECONVERGENT B1 ;  /* 0x0000000000017941 */ /* 0x000fea0003800200 */
.L_x_732:
[----:B------:R-:W0:Y:S01]  /*ca40*/  @P1 LDC.64 R182, c[0x0][0x478] ;  /* 0x00011e00ffb61b82 */ /* 0x000e220000000a00 */
[----:B------:R-:W-:-:S05]  /*ca50*/  @P1 IADD3 R225, PT, PT, R225, 0x80, RZ ;  /* 0x00000080e1e11810 */ /* 0x000fca0007ffe0ff */
[----:B0-----:R-:W-:-:S05]  /*ca60*/  @P1 IMAD.WIDE.U32 R182, R225, 0x10, R182 ;  /* 0x00000010e1b61825 */ /* 0x001fca00078e00b6 */
[----:B------:R0:W-:Y:S02]  /*ca70*/  @P1 STG.E.128 desc[UR6][R182.64], R176 ;  /* 0x000000b0b6001986 */ /* 0x0001e4000c101d06 */
[----:B0-----:R-:W0:Y:S02]  /*ca80*/  @P2 LDC.64 R182, c[0x0][0x468] ;  /* 0x00011a00ffb62b82 */ /* 0x001e240000000a00 */
[----:B0-----:R-:W-:-:S05]  /*ca90*/  @P2 IMAD.WIDE.U32 R182, R224, 0x10, R182 ;  /* 0x00000010e0b62825 */ /* 0x001fca00078e00b6 */
[----:B------:R0:W-:Y:S02]  /*caa0*/  @P2 STG.E.128 desc[UR6][R182.64], R172 ;  /* 0x000000acb6002986 */ /* 0x0001e4000c101d06 */
[----:B0-----:R-:W0:Y:S02]  /*cab0*/  LDC.64 R182, c[0x0][0x380] ;  /* 0x0000e000ffb67b82 */ /* 0x001e240000000a00 */
[----:B0-----:R-:W-:-:S04]  /*cac0*/  LEA R222, R182, R222, 0x2 ;  /* 0x000000deb6de7211 */ /* 0x001fc800078e10ff */
[----:B------:R-:W-:-:S13]  /*cad0*/  ISETP.GE.AND P0, PT, R222, R183, PT ;  /* 0x000000b7de00720c */ /* 0x000fda0003f06270 */
[----:B------:R-:W-:Y:S05]  /*cae0*/  @!P0 BRA `(.L_x_751) ;  /* 0xffffff3c00a08947 */ /* 0x000fea000383ffff */
.L_x_643:
[----:B------:R-:W-:Y:S05]  /*caf0*/  BSYNC B0 ;  /* 0x0000000000007941 */ /* 0x000fea0003800000 */
.L_x_642:
[----:B------:R-:W4:Y:S04]  /*cb00*/  LDL.LU R244, [R1+0x70] ;  /* 0x0000700001f47983 */ /* 0x000f280000300800 */
[----:B------:R-:W4:Y:S04]  /*cb10*/  LDL.LU R245, [R1+0x74] ;  /* 0x0000740001f57983 */ /* 0x000f280000300800 */
[----:B------:R-:W4:Y:S04]  /*cb20*/  LDL.LU R246, [R1+0x78] ;  /* 0x0000780001f67983 */ /* 0x000f280000300800 */
        /* <DEDUP_REMOVED lines=30> */
[----:B--2---:R-:W-:Y:S01]  /*cd10*/  MOV R2, 0x400 ;  /* 0x0000040000027802 */ /* 0x004fe20000000f00 */
[----:B------:R-:W-:Y:S05]  /*cd20*/  WARPSYNC.ALL ;  /* 0x0000000000007948 */ /* 0x000fea0003800000 */
[----:B------:R-:W0:Y:S01]  /*cd30*/  S2R R182, SR_TID.X ;  /* 0x0000000000b67919 */ /* 0x000e220000002100 */
[----:B------:R-:W1:Y:S01]  /*cd40*/  S2UR UR16, SR_CTAID.X ;  /* 0x00000000001079c3 */ /* 0x000e620000002500 */
[----:B------:R-:W2:Y:S01]  /*cd50*/  LDCU.128 UR12, c[0x0][0x440] ;  /* 0x00008800ff0c77ac */ /* 0x000ea20008000c00 */
[----:B------:R-:W2:Y:S01]  /*cd60*/  S2R R3, SR_CgaCtaId ;  /* 0x0000000000037919 */ /* 0x000ea20000008800 */
[----:B------:R-:W1:Y:S01]  /*cd70*/  LDCU.64 UR4, c[0x0][0x460] ;  /* 0x00008c00ff0477ac */ /* 0x000e620008000a00 */
[----:B0-----:R-:W-:-:S02]  /*cd80*/  SHF.R.U32.HI R0, RZ, 0x5, R182 ;  /* 0x00000005ff007819 */ /* 0x001fc400000116b6 */
[----:B--2---:R-:W-:-:S03]  /*cd90*/  LEA R3, R3, R2, 0x18 ;  /* 0x0000000203037211 */ /* 0x004fc600078ec0ff */
[----:B-----5:R-:W-:-:S05]  /*cda0*/  IMAD R0, R0, 0xa0, R183 ;  /* 0x000000a000007824 */ /* 0x020fca00078e02b7 */
[-C--:B------:R-:W-:Y:S02]  /*cdb0*/  LEA R2, R0, R3.reuse, 0x5 ;  /* 0x0000000300027211 */ /* 0x080fe400078e28ff */
[----:B------:R-:W-:-:S03]  /*cdc0*/  LEA R0, R182, R3, 0x2 ;  /* 0x00000003b6007211 */ /* 0x000fc600078e10ff */
[----:B------:R-:W-:Y:S04]  /*cdd0*/  STS.128 [R2], R164 ;  /* 0x000000a402007388 */ /* 0x000fe80000000c00 */
[----:B----4-:R-:W-:Y:S04]  /*cde0*/  STS.128 [R2+0x400], R244 ;  /* 0x000400f402007388 */ /* 0x010fe80000000c00 */
[----:B---3--:R-:W-:Y:S04]  /*cdf0*/  STS.128 [R2+0x10], R192 ;  /* 0x000010c002007388 */ /* 0x008fe80000000c00 */
        /* <DEDUP_REMOVED lines=10> */
[----:B------:R-:W3:Y:S04]  /*cea0*/  LDS R14, [R0+0x1400] ;  /* 0x00140000000e7984 */ /* 0x000ee80000000800 */
[----:B------:R-:W4:Y:S04]  /*ceb0*/  LDS R13, [R0+0x1600] ;  /* 0x00160000000d7984 */ /* 0x000f280000000800 */
[----:B------:R-:W5:Y:S04]  /*cec0*/  LDS R5, [R0+0x400] ;  /* 0x0004000000057984 */ /* 0x000f680000000800 */
        /* <DEDUP_REMOVED lines=8> */
[----:B--2---:R-:W-:-:S03]  /*cf50*/  FADD.FTZ R4, RZ, R4 ;  /* 0x00000004ff047221 */ /* 0x004fc60000010000 */
[----:B------:R-:W2:Y:S01]  /*cf60*/  LDS R9, [R0+0xc00] ;  /* 0x000c000000097984 */ /* 0x000ea20000000800 */
[----:B---3--:R-:W-:-:S03]  /*cf70*/  FADD.FTZ R3, R3, R14 ;  /* 0x0000000e03037221 */ /* 0x008fc60000010000 */
[----:B------:R-:W3:Y:S01]  /*cf80*/  LDS R20, [R0+0x2000] ;  /* 0x0020000000147984 */ /* 0x000ee20000000800 */
[----:B----4-:R-:W-:-:S03]  /*cf90*/  FADD.FTZ R4, R4, R13 ;  /* 0x0000000d04047221 */ /* 0x010fc60000010000 */
[----:B------:R-:W4:Y:S01]  /*cfa0*/  LDS R10, [R0+0xe00] ;  /* 0x000e0000000a7984 */ /* 0x000f220000000800 */
[----:B-----5:R-:W-:-:S03]  /*cfb0*/  FADD.FTZ R5, RZ, R5 ;  /* 0x00000005ff057221 */ /* 0x020fc60000010000 */
[----:B------:R-:W5:Y:S01]  /*cfc0*/  LDS R19, [R0+0x2200] ;  /* 0x0022000000137984 */ /* 0x000f620000000800 */
        /* <DEDUP_REMOVED lines=14> */
[----:B--2---:R-:W-:-:S03]  /*d0b0*/  FADD.FTZ R9, RZ, R9 ;  /* 0x00000009ff097221 */ /* 0x004fc60000010000 */
[----:B------:R-:W2:Y:S01]  /*d0c0*/  LDS R25, [R0+0x2e00] ;  /* 0x002e000000197984 */ /* 0x000ea20000000800 */
[----:B---3--:R-:W-:-:S03]  /*d0d0*/  FADD.FTZ R9, R9, R20 ;  /* 0x0000001409097221 */ /* 0x008fc60000010000 */
[----:B------:R-:W3:Y:S01]  /*d0e0*/  LDS R28, [R0+0x3000] ;  /* 0x00300000001c7984 */ /* 0x000ee20000000800 */
[----:B----4-:R-:W-:-:S03]  /*d0f0*/  FADD.FTZ R10, RZ, R10 ;  /* 0x0000000aff0a7221 */ /* 0x010fc60000010000 */
[----:B------:R-:W4:Y:S01]  /*d100*/  LDS R27, [R0+0x3200] ;  /* 0x00320000001b7984 */ /* 0x000f220000000800 */
[----:B-----5:R-:W-:-:S03]  /*d110*/  FADD.FTZ R10, R10, R19 ;  /* 0x000000130a0a7221 */ /* 0x020fc60000010000 */
[----:B------:R-:W5:Y:S01]  /*d120*/  LDS R30, [R0+0x3400] ;  /* 0x00340000001e7984 */ /* 0x000f620000000800 */
        /* <DEDUP_REMOVED lines=13> */
[----:B------:R-:W0:Y:S01]  /*d200*/  LDS R35, [R0+0x4200] ;  /* 0x0042000000237984 */ /* 0x000e220000000800 */
        /* <DEDUP_REMOVED lines=8> */
[----:B-1----:R-:W-:-:S03]  /*d290*/  FADD.FTZ R10, R10, R29 ;  /* 0x0000001d0a0a7221 */ /* 0x002fc60000010000 */
        /* <DEDUP_REMOVED lines=9> */
[----:B--2---:R-:W-:Y:S01]  /*d330*/  FADD.FTZ R17, R7, R38 ;  /* 0x0000002607117221 */ /* 0x004fe20000010000 */
[----:B---3--:R-:W-:Y:S01]  /*d340*/  FADD.FTZ R37, R8, R37 ;  /* 0x0000002508257221 */ /* 0x008fe20000010000 */
[----:B------:R-:W-:Y:S01]  /*d350*/  STS.128 [R2], R80 ;  /* 0x0000005002007388 */ /* 0x000fe20000000c00 */
[----:B----4-:R-:W-:-:S03]  /*d360*/  FADD.FTZ R9, R9, R40 ;  /* 0x0000002809097221 */ /* 0x010fc60000010000 */
[----:B------:R-:W-:Y:S01]  /*d370*/  STS.128 [R2+0x10], R84 ;  /* 0x0000105402007388 */ /* 0x000fe20000000c00 */
[----:B-----5:R-:W-:-:S03]  /*d380*/  FADD.FTZ R39, R10, R39 ;  /* 0x000000270a277221 */ /* 0x020fc60000010000 */
[----:B------:R-:W-:Y:S01]  /*d390*/  STS.128 [R2+0x400], R88 ;  /* 0x0004005802007388 */ /* 0x000fe20000000c00 */
[----:B-1----:R-:W-:-:S03]  /*d3a0*/  FADD.FTZ R11, R11, R42 ;  /* 0x0000002a0b0b7221 */ /* 0x002fc60000010000 */
        /* <DEDUP_REMOVED lines=27> */
[----:B----4-:R-:W-:-:S03]  /*d560*/  FADD.FTZ R43, RZ, R43 ;  /* 0x0000002bff2b7221 */ /* 0x010fc60000010000 */
[----:B------:R-:W4:Y:S01]  /*d570*/  LDS R6, [R0+0xe00] ;  /* 0x000e000000067984 */ /* 0x000f220000000800 */
[----:B-----5:R-:W-:-:S03]  /*d580*/  FADD.FTZ R45, RZ, R45 ;  /* 0x0000002dff2d7221 */ /* 0x020fc60000010000 */
[----:B------:R-:W5:Y:S01]  /*d590*/  LDS R21, [R0+0x2200] ;  /* 0x0022000000157984 */ /* 0x000f620000000800 */
        /* <DEDUP_REMOVED lines=21> */
[----:B------:R-:W-:-:S03]  /*d6f0*/  FADD.FTZ R7, RZ, R7 ;  /* 0x00000007ff077221 */ /* 0x000fc60000010000 */
[----:B------:R-:W5:Y:S01]  /*d700*/  LDS R31, [R0+0x3600] ;  /* 0x00360000001f7984 */ /* 0x000f620000000800 */
[----:B------:R-:W-:-:S03]  /*d710*/  FADD.FTZ R7, R7, R16 ;  /* 0x0000001007077221 */ /* 0x000fc60000010000 */
[----:B------:R-:W5:Y:S01]  /*d720*/  LDS R26, [R0+0x3800] ;  /* 0x00380000001a7984 */ /* 0x000f620000000800 */
[----:B------:R-:W-:-:S03]  /*d730*/  FADD.FTZ R8, RZ, R8 ;  /* 0x00000008ff087221 */ /* 0x000fc60000010000 */
        /* <DEDUP_REMOVED lines=17> */
[----:B------:R-:W-:-:S03]  /*d850*/  FADD.FTZ R6, R6, R31 ;  /* 0x0000001f06067221 */ /* 0x000fc60000010000 */
[----:B------:R-:W5:Y:S01]  /*d860*/  LDS R34, [R0+0x4c00] ;  /* 0x004c000000227984 */ /* 0x000f620000000800 */
[----:B------:R-:W-:-:S03]  /*d870*/  FADD.FTZ R7, R7, R26 ;  /* 0x0000001a07077221 */ /* 0x000fc60000010000 */
[----:B------:R-:W5:Y:S01]  /*d880*/  LDS R59, [R0+0x4e00] ;  /* 0x004e0000003b7984 */ /* 0x000f620000000800 */
[----:B------:R-:W-:Y:S01]  /*d890*/  FADD.FTZ R8, R8, R47 ;  /* 0x0000002f08087221 */ /* 0x000fe20000010000 */
[----:B------:R-:W-:Y:S01]  /*d8a0*/  BAR.SYNC.DEFER_BLOCKING 0x0 ;  /* 0x0000000000007b1d */ /* 0x000fe20000010000 */
[----:B------:R-:W-:Y:S01]  /*d8b0*/  FADD.FTZ R49, R14, R49 ;  /* 0x000000310e317221 */ /* 0x000fe20000010000 */
[----:B------:R-:W-:Y:S01]  /*d8c0*/  FADD.FTZ R51, R18, R51 ;  /* 0x0000003312337221 */ /* 0x000fe20000010000 */
[----:B0-----:R-:W-:Y:S01]  /*d8d0*/  FADD.FTZ R27, R27, R28 ;  /* 0x0000001c1b1b7221 */ /* 0x001fe20000010000 */
[----:B-1----:R-:W-:Y:S01]  /*d8e0*/  FADD.FTZ R53, R20, R53 ;  /* 0x0000003514357221 */ /* 0x002fe20000010000 */
[----:B--2---:R-:W-:Y:S01]  /*d8f0*/  FADD.FTZ R19, R3, R30 ;  /* 0x0000001e03137221 */ /* 0x004fe20000010000 */
[----:B---3--:R-:W-:Y:S01]  /*d900*/  FADD.FTZ R55, R4, R55 ;  /* 0x0000003704377221 */ /* 0x008fe20000010000 */
[----:B------:R-:W-:Y:S01]  /*d910*/  STS.128 [R2], R156 ;  /* 0x0000009c02007388 */ /* 0x000fe20000000c00 */
[----:B----4-:R-:W-:-:S03]  /*d920*/  FADD.FTZ R21, R5, R32 ;  /* 0x0000002005157221 */ /* 0x010fc60000010000 */
[----:B------:R-:W-:Y:S01]  /*d930*/  STS.128 [R2+0x10], R152 ;  /* 0x0000109802007388 */ /* 0x000fe20000000c00 */
[----:B-----5:R-:W-:-:S03]  /*d940*/  FADD.FTZ R57, R6, R57 ;  /* 0x0000003906397221 */ /* 0x020fc60000010000 */
        /* <DEDUP_REMOVED lines=19> */
[----:B------:R-:W5:Y:S02]  /*da80*/  LDS R8, [R0+0x400] ;  /* 0x0004000000087984 */ /* 0x000f640000000800 */
[----:B------:R-:W-:Y:S02]  /*da90*/  IADD3.X R2, PT, PT, RZ, RZ, RZ, P0, !PT ;  /* 0x000000ffff027210 */ /* 0x000fe400007fe4ff */
[----:B------:R-:W5:Y:S01]  /*daa0*/  LDS R43, [R0+0x3c00] ;  /* 0x003c0000002b7984 */ /* 0x000f620000000800 */
[C---:B------:R-:W-:Y:S02]  /*dab0*/  SHF.L.U32 R6, R7.reuse, 0x2, RZ ;  /* 0x0000000207067819 */ /* 0x040fe400000006ff */
[----:B------:R-:W-:Y:S01]  /*dac0*/  SHF.L.U64.HI R7, R7, 0x2, R2 ;  /* 0x0000000207077819 */ /* 0x000fe20000010202 */
[----:B------:R-:W5:Y:S01]  /*dad0*/  LDS R16, [R0+0x2a00] ;  /* 0x002a000000107984 */ /* 0x000f620000000800 */
[----:B------:R-:W-:-:S02]  /*dae0*/  IADD3 R2, P0, PT, R6, UR14, RZ ;  /* 0x0000000e06027c10 */ /* 0x000fc4000ff1e0ff */
[C---:B------:R-:W-:Y:S01]  /*daf0*/  IADD3 R4, P1, PT, R6.reuse, UR12, RZ ;  /* 0x0000000c06047c10 */ /* 0x040fe2000ff3e0ff */
[----:B------:R-:W5:Y:S01]  /*db00*/  LDS R29, [R0+0x1800] ;  /* 0x00180000001d7984 */ /* 0x000f620000000800 */
[C---:B------:R-:W-:Y:S02]  /*db10*/  IADD3.X R3, PT, PT, R7.reuse, UR15, RZ, P0, !PT ;  /* 0x0000000f07037c10 */ /* 0x040fe400087fe4ff */
[C---:B------:R-:W-:Y:S01]  /*db20*/  IADD3.X R5, PT, PT, R7.reuse, UR13, RZ, P1, !PT ;  /* 0x0000000d07057c10 */ /* 0x040fe20008ffe4ff */
[----:B------:R-:W5:Y:S01]  /*db30*/  LDS R65, [R0+0x3e00] ;  /* 0x003e000000417984 */ /* 0x000f620000000800 */
[----:B------:R-:W-:Y:S01]  /*db40*/  IADD3 R6, P2, PT, R6, UR4, RZ ;  /* 0x0000000406067c10 */ /* 0x000fe2000ff5e0ff */
[----:B-1----:R-:W-:Y:S02]  /*db50*/  FADD.FTZ R36, RZ, R36 ;  /* 0x00000024ff247221 */ /* 0x002fe40000010000 */
[----:B------:R-:W1:Y:S01]  /*db60*/  LDS R18, [R0+0x2c00] ;  /* 0x002c000000127984 */ /* 0x000e620000000800 */
[----:B------:R-:W-:Y:S01]  /*db70*/  IADD3.X R7, PT, PT, R7, UR5, RZ, P2, !PT ;  /* 0x0000000507077c10 */ /* 0x000fe200097fe4ff */
[----:B--2---:R-:W-:-:S02]  /*db80*/  FADD.FTZ R36, R36, R61 ;  /* 0x0000003d24247221 */ /* 0x004fc40000010000 */
[----:B------:R-:W2:Y:S02]  /*db90*/  LDS R12, [R0+0x600] ;  /* 0x00060000000c7984 */ /* 0x000ea40000000800 */
[----:B---3--:R-:W-:Y:S02]  /*dba0*/  FADD.FTZ R36, R36, R63 ;  /* 0x0000003f24247221 */ /* 0x008fe40000010000 */
[----:B------:R-:W3:Y:S01]  /*dbb0*/  LDS R31, [R0+0x1a00] ;  /* 0x001a0000001f7984 */ /* 0x000ee20000000800 */
[----:B----4-:R-:W-:-:S03]  /*dbc0*/  FADD.FTZ R10, RZ, R10 ;  /* 0x0000000aff0a7221 */ /* 0x010fc60000010000 */
[----:B------:R-:W4:Y:S01]  /*dbd0*/  LDS R63, [R0+0x4000] ;  /* 0x00400000003f7984 */ /* 0x000f220000000800 */
[----:B0-----:R-:W-:-:S03]  /*dbe0*/  FADD.FTZ R25, R10, R25 ;  /* 0x000000190a197221 */ /* 0x001fc60000010000 */
[----:B------:R-:W0:Y:S01]  /*dbf0*/  LDS R14, [R0+0x800] ;  /* 0x00080000000e7984 */ /* 0x000e220000000800 */
[----:B-----5:R-:W-:-:S03]  /*dc00*/  FADD.FTZ R8, RZ, R8 ;  /* 0x00000008ff087221 */ /* 0x020fc60000010000 */
[----:B------:R-:W5:Y:S01]  /*dc10*/  LDS R10, [R0+0xa00] ;  /* 0x000a0000000a7984 */ /* 0x000f620000000800 */
[----:B------:R-:W-:-:S03]  /*dc20*/  FADD.FTZ R61, R36, R43 ;  /* 0x0000002b243d7221 */ /* 0x000fc60000010000 */
[----:B------:R-:W-:Y:S01]  /*dc30*/  STG.E desc[UR6][R2.64], R49 ;  /* 0x0000003102007986 */ /* 0x000fe2000c101906 */
[----:B------:R-:W-:-:S03]  /*dc40*/  FADD.FTZ R16, R25, R16 ;  /* 0x0000001019107221 */ /* 0x000fc60000010000 */
[----:B------:R-:W5:Y:S01]  /*dc50*/  LDS R43, [R0+0x1c00] ;  /* 0x001c0000002b7984 */ /* 0x000f620000000800 */
[----:B------:R-:W-:-:S03]  /*dc60*/  FADD.FTZ R29, R8, R29 ;  /* 0x0000001d081d7221 */ /* 0x000fc60000010000 */
[----:B------:R-:W-:Y:S01]  /*dc70*/  STG.E desc[UR6][R4.64], R13 ;  /* 0x0000000d04007986 */ /* 0x000fe2000c101906 */
[----:B------:R-:W-:-:S03]  /*dc80*/  FADD.FTZ R65, R16, R65 ;  /* 0x0000004110417221 */ /* 0x000fc60000010000 */
[----:B------:R-:W5:Y:S04]  /*dc90*/  LDS R45, [R0+0x2e00] ;  /* 0x002e0000002d7984 */ /* 0x000f680000000800 */
[----:B------:R-:W5:Y:S01]  /*dca0*/  LDS R13, [R0+0xc00] ;  /* 0x000c0000000d7984 */ /* 0x000f620000000800 */
        /* <DEDUP_REMOVED lines=8> */
[----:B0-----:R-:W-:-:S03]  /*dd30*/  FADD.FTZ R14, RZ, R14 ;  /* 0x0000000eff0e7221 */ /* 0x001fc60000010000 */
[----:B------:R-:W0:Y:S01]  /*dd40*/  LDS R20, [R0+0x2000] ;  /* 0x0020000000147984 */ /* 0x000e220000000800 */
[----:B-----5:R-:W-:-:S03]  /*dd50*/  FADD.FTZ R10, RZ, R10 ;  /* 0x0000000aff0a7221 */ /* 0x020fc60000010000 */
[----:B------:R-:W-:Y:S04]  /*dd60*/  STG.E desc[UR6][R6.64], R61 ;  /* 0x0000003d06007986 */ /* 0x000fe8000c101906 */
[----:B------:R-:W5:Y:S01]  /*dd70*/  LDS R49, [R0+0x3200] ;  /* 0x0032000000317984 */ /* 0x000f620000000800 */
[----:B------:R-:W-:-:S03]  /*dd80*/  FADD.FTZ R14, R14, R43 ;  /* 0x0000002b0e0e7221 */ /* 0x000fc60000010000 */
[----:B------:R-:W-:Y:S04]  /*dd90*/  STG.E desc[UR6][R2.64+0x200], R51 ;  /* 0x0002003302007986 */ /* 0x000fe8000c101906 */
[----:B------:R-:W5:Y:S01]  /*dda0*/  LDS R69, [R0+0x4400] ;  /* 0x0044000000457984 */ /* 0x000f620000000800 */
[----:B------:R-:W-:-:S03]  /*ddb0*/  FADD.FTZ R12, R12, R45 ;  /* 0x0000002d0c0c7221 */ /* 0x000fc60000010000 */
[----:B------:R-:W5:Y:S01]  /*ddc0*/  LDS R16, [R0+0x1000] ;  /* 0x0010000000107984 */ /* 0x000f620000000800 */
[----:B------:R-:W-:-:S03]  /*ddd0*/  FADD.FTZ R13, RZ, R13 ;  /* 0x0000000dff0d7221 */ /* 0x000fc60000010000 */
[----:B------:R-:W-:Y:S01]  /*dde0*/  STG.E desc[UR6][R4.64+0x200], R33 ;  /* 0x0002002104007986 */ /* 0x000fe2000c101906 */
[----:B-1----:R-:W-:-:S03]  /*ddf0*/  FADD.FTZ R10, R10, R25 ;  /* 0x000000190a0a7221 */ /* 0x002fc60000010000 */
[----:B------:R-:W1:Y:S01]  /*de00*/  LDS R29, [R0+0x2200] ;  /* 0x00220000001d7984 */ /* 0x000e620000000800 */
[----:B--2---:R-:W-:-:S03]  /*de10*/  FADD.FTZ R14, R14, R47 ;  /* 0x0000002f0e0e7221 */ /* 0x004fc60000010000 */
[----:B------:R-:W-:Y:S01]  /*de20*/  STG.E desc[UR6][R6.64+0x200], R65 ;  /* 0x0002004106007986 */ /* 0x000fe2000c101906 */
[----:B---3--:R-:W-:-:S03]  /*de30*/  FADD.FTZ R67, R12, R67 ;  /* 0x000000430c437221 */ /* 0x008fc60000010000 */
[----:B------:R-:W2:Y:S01]  /*de40*/  LDS R22, [R0+0x3400] ;  /* 0x0034000000167984 */ /* 0x000ea20000000800 */
[----:B----4-:R-:W-:-:S03]  /*de50*/  FADD.FTZ R8, RZ, R8 ;  /* 0x00000008ff087221 */ /* 0x010fc60000010000 */
[----:B------:R-:W3:Y:S01]  /*de60*/  LDS R61, [R0+0x4600] ;  /* 0x00460000003d7984 */ /* 0x000ee20000000800 */
[----:B0-----:R-:W-:-:S03]  /*de70*/  FADD.FTZ R13, R13, R20 ;  /* 0x000000140d0d7221 */ /* 0x001fc60000010000 */
[----:B------:R-:W-:Y:S04]  /*de80*/  STG.E desc[UR6][R2.64+0x400], R27 ;  /* 0x0004001b02007986 */ /* 0x000fe8000c101906 */
[----:B------:R-:W0:Y:S01]  /*de90*/  LDS R18, [R0+0x1200] ;  /* 0x0012000000127984 */ /* 0x000e220000000800 */
[----:B-----5:R-:W-:-:S03]  /*dea0*/  FADD.FTZ R10, R10, R49 ;  /* 0x000000310a0a7221 */ /* 0x020fc60000010000 */
[----:B------:R-:W4:Y:S04]  /*deb0*/  LDS R27, [R0+0x2400] ;  /* 0x00240000001b7984 */ /* 0x000f280000000800 */
[----:B------:R-:W5:Y:S01]  /*dec0*/  LDS R33, [R0+0x3600] ;  /* 0x0036000000217984 */ /* 0x000f620000000800 */
[----:B------:R-:W-:-:S03]  /*ded0*/  FADD.FTZ R69, R14, R69 ;  /* 0x000000450e457221 */ /* 0x000fc60000010000 */
[----:B------:R-:W-:Y:S01]  /*dee0*/  STG.E desc[UR6][R4.64+0x400], R15 ;  /* 0x0004000f04007986 */ /* 0x000fe2000c101906 */
[----:B------:R-:W-:-:S03]  /*def0*/  FADD.FTZ R16, RZ, R16 ;  /* 0x00000010ff107221 */ /* 0x000fc60000010000 */
[----:B------:R-:W5:Y:S04]  /*df00*/  LDS R26, [R0+0x4800] ;  /* 0x00480000001a7984 */ /* 0x000f680000000800 */
[----:B------:R-:W5:Y:S01]  /*df10*/  LDS R15, [R0+0x2600] ;  /* 0x00260000000f7984 */ /* 0x000f620000000800 */
[----:B-1----:R-:W-:-:S03]  /*df20*/  FADD.FTZ R8, R8, R29 ;  /* 0x0000001d08087221 */ /* 0x002fc60000010000 */
[----:B------:R-:W1:Y:S04]  /*df30*/  LDS R51, [R0+0x3800] ;  /* 0x0038000000337984 */ /* 0x000e680000000800 */
[----:B------:R-:W1:Y:S01]  /*df40*/  LDS R65, [R0+0x4a00] ;  /* 0x004a000000417984 */ /* 0x000e620000000800 */
[----:B--2---:R-:W-:-:S03]  /*df50*/  FADD.FTZ R13, R13, R22 ;  /* 0x000000160d0d7221 */ /* 0x004fc60000010000 */
[----:B------:R-:W2:Y:S01]  /*df60*/  LDS R24, [R0+0x3a00] ;  /* 0x003a000000187984 */ /* 0x000ea20000000800 */
[----:B---3--:R-:W-:-:S03]  /*df70*/  FADD.FTZ R61, R10, R61 ;  /* 0x0000003d0a3d7221 */ /* 0x008fc60000010000 */
[----:B------:R-:W3:Y:S04]  /*df80*/  LDS R31, [R0+0x4c00] ;  /* 0x004c0000001f7984 */ /* 0x000ee80000000800 */
[----:B------:R-:W3:Y:S01]  /*df90*/  LDS R28, [R0+0x4e00] ;  /* 0x004e0000001c7984 */ /* 0x000ee20000000800 */
[----:B0-----:R-:W-:-:S03]  /*dfa0*/  FADD.FTZ R18, RZ, R18 ;  /* 0x00000012ff127221 */ /* 0x001fc60000010000 */
[----:B------:R-:W-:Y:S01]  /*dfb0*/  STG.E desc[UR6][R6.64+0x400], R63 ;  /* 0x0004003f06007986 */ /* 0x000fe2000c101906 */
[----:B----4-:R-:W-:-:S03]  /*dfc0*/  FADD.FTZ R16, R16, R27 ;  /* 0x0000001b10107221 */ /* 0x010fc60000010000 */
[----:B------:R-:W-:Y:S01]  /*dfd0*/  STG.E desc[UR6][R2.64+0x600], R53 ;  /* 0x0006003502007986 */ /* 0x000fe2000c101906 */
[----:B-----5:R-:W-:-:S03]  /*dfe0*/  FADD.FTZ R8, R8, R33 ;  /* 0x0000002108087221 */ /* 0x020fc60000010000 */
[----:B------:R-:W-:Y:S04]  /*dff0*/  STG.E desc[UR6][R4.64+0x600], R35 ;  /* 0x0006002304007986 */ /* 0x000fe8000c101906 */
[----:B------:R-:W-:Y:S01]  /*e000*/  STG.E desc[UR6][R6.64+0x600], R67 ;  /* 0x0006004306007986 */ /* 0x000fe2000c101906 */
[----:B------:R-:W-:-:S03]  /*e010*/  FADD.FTZ R13, R13, R26 ;  /* 0x0000001a0d0d7221 */ /* 0x000fc60000010000 */
        /* <DEDUP_REMOVED lines=9> */
[----:B---3--:R-:W-:-:S03]  /*e0b0*/  FADD.FTZ R31, R16, R31 ;  /* 0x0000001f101f7221 */ /* 0x008fc60000010000 */
        /* <DEDUP_REMOVED lines=15> */
.L_x_647:
[----:B0-----:R-:W-:Y:S01]  /*e1b0*/  HFMA2 R249, -RZ, RZ, 0, 1.847743988037109375e-06 ;  /* 0x0000001ffff97431 */ /* 0x001fe200000001ff */
[----:B------:R-:W-:Y:S01]  /*e1c0*/  BSSY B1, `(.L_x_752) ;  /* 0x0000006000017945 */ /* 0x000fe20003800000 */
[----:B------:R-:W-:Y:S02]  /*e1d0*/  MOV R250, 0x1 ;  /* 0x0000000100fa7802 */ /* 0x000fe40000000f00 */
[----:B------:R-:W-:-:S07]  /*e1e0*/  MOV R248, 0xffffffff ;  /* 0xffffffff00f87802 */ /* 0x000fce0000000f00 */
[----:B--2--5:R-:W-:Y:S05]  /*e1f0*/  WARPSYNC.COLLECTIVE R248, `(.L_x_753) ;  /* 0x00000000f8087348 */ /* 0x024fea0003c00000 */
[----:B------:R0:W1:Y:S02]  /*e200*/  SHFL.BFLY P1, R252, R182, R250, R249 ;  /* 0x0c0000fab6fc7389 */ /* 0x00006400000200f9 */
[----:B012--5:R-:W-:Y:S05]  /*e210*/  ENDCOLLECTIVE ;  /* 0x000000000000791b */ /* 0x027fea0003800000 */
.L_x_753:
[----:B------:R-:W-:Y:S05]  /*e220*/  BSYNC B1 ;  /* 0x0000000000017941 */ /* 0x000fea0003800000 */
.L_x_752:
[----:B------:R-:W-:Y:S01]  /*e230*/  MOV R251, R252 ;  /* 0x000000fc00fb7202 */ /* 0x000fe20000000f00 */
[----:B------:R-:W-:Y:S01]  /*e240*/  HFMA2 R250, -RZ, RZ, 0, 5.9604644775390625e-08 ;  /* 0x00000001fffa7431 */ /* 0x000fe200000001ff */
[----:B------:R-:W-:Y:S02]  /*e250*/  MOV R249, 0x1f ;  /* 0x0000001f00f97802 */ /* 0x000fe40000000f00 */
[----:B------:R-:W-:Y:S01]  /*e260*/  MOV R248, 0xffffffff ;  /* 0xffffffff00f87802 */ /* 0x000fe20000000f00 */
[----:B------:R-:W-:Y:S01]  /*e270*/  FADD.FTZ R251, R251, R182 ;  /* 0x000000b6fbfb7221 */ /* 0x000fe20000010000 */
[----:B------:R-:W-:-:S07]  /*e280*/  MOV R182, R183 ;  /* 0x000000b700b67202 */ /* 0x000fce0000000f00 */
[----:B------:R-:W-:Y:S05]  /*e290*/  WARPSYNC.COLLECTIVE R248, `(.L_x_754) ;  /* 0x00000000f8087348 */ /* 0x000fea0003c00000 */
[----:B------:R0:W1:Y:S02]  /*e2a0*/  SHFL.BFLY P1, R252, R182, R250, R249 ;  /* 0x0c0000fab6fc7389 */ /* 0x00006400000200f9 */
[----:B01----:R-:W-:Y:S05]  /*e2b0*/  ENDCOLLECTIVE ;  /* 0x000000000000791b */ /* 0x003fea0003800000 */
.L_x_754:
[----:B------:R-:W-:Y:S01]  /*e2c0*/  HFMA2 R250, -RZ, RZ, 0, 1.1920928955078125e-07 ;  /* 0x00000002fffa7431 */ /* 0x000fe200000001ff */
[----:B------:R-:W-:-:S05]  /*e2d0*/  MOV R182, R252 ;  /* 0x000000fc00b67202 */ /* 0x000fca0000000f00 */
[----:B------:R-:W-:Y:S01]  /*e2e0*/  FADD.FTZ R183, R182, R183 ;  /* 0x000000b7b6b77221 */ /* 0x000fe20000010000 */
[----:B------:R-:W-:-:S07]  /*e2f0*/  MOV R182, R251 ;  /* 0x000000fb00b67202 */ /* 0x000fce0000000f00 */
[----:B------:R-:W-:Y:S05]  /*e300*/  WARPSYNC.COLLECTIVE R248, `(.L_x_755) ;  /* 0x00000000f8087348 */ /* 0x000fea0003c00000 */
[----:B------:R0:W1:Y:S02]  /*e310*/  SHFL.BFLY P1, R252, R182, R250, R249 ;  /* 0x0c0000fab6fc7389 */ /* 0x00006400000200f9 */
[----:B01----:R-:W-:Y:S05]  /*e320*/  ENDCOLLECTIVE ;  /* 0x000000000000791b */ /* 0x003fea0003800000 */
.L_x_755:
[----:B------:R-:W-:-:S05]  /*e330*/  MOV R182, R252 ;  /* 0x000000fc00b67202 */ /* 0x000fca0000000f00 */
[----:B------:R-:W-:Y:S01]  /*e340*/  FADD.FTZ R251, R251, R182 ;  /* 0x000000b6fbfb7221 */ /* 0x000fe20000010000 */
[----:B------:R-:W-:-:S07]  /*e350*/  MOV R182, R183 ;  /* 0x000000b700b67202 */ /* 0x000fce0000000f00 */
[----:B------:R-:W-:Y:S05]  /*e360*/  WARPSYNC.COLLECTIVE R248, `(.L_x_756) ;  /* 0x00000000f8087348 */ /* 0x000fea0003c00000 */
[----:B------:R0:W1:Y:S02]  /*e370*/  SHFL.BFLY P1, R252, R182, R250, R249 ;  /* 0x0c0000fab6fc7389 */ /* 0x00006400000200f9 */
[----:B01----:R-:W-:Y:S05]  /*e380*/  ENDCOLLECTIVE ;  /* 0x000000000000791b */ /* 0x003fea0003800000 */
.L_x_756:
[----:B------:R-:W-:Y:S01]  /*e390*/  HFMA2 R250, -RZ, RZ, 0, 2.384185791015625e-07 ;  /* 0x00000004fffa7431 */ /* 0x000fe200000001ff */
[----:B------:R-:W-:-:S05]  /*e3a0*/  MOV R182, R252 ;  /* 0x000000fc00b67202 */ /* 0x000fca0000000f00 */
[----:B------:R-:W-:Y:S01]  /*e3b0*/  FADD.FTZ R183, R183, R182 ;  /* 0x000000b6b7b77221 */ /* 0x000fe20000010000 */
[----:B------:R-:W-:-:S07]  /*e3c0*/  MOV R182, R251 ;  /* 0x000000fb00b67202 */ /* 0x000fce0000000f00 */
[----:B------:R-:W-:Y:S05]  /*e3d0*/  WARPSYNC.COLLECTIVE R248, `(.L_x_757) ;  /* 0x00000000f8087348 */ /* 0x000fea0003c00000 */
[----:B------:R0:W1:Y:S02]  /*e3e0*/  SHFL.BFLY P1, R252, R182, R250, R249 ;  /* 0x0c0000fab6fc7389 */ /* 0x00006400000200f9 */
[----:B01----:R-:W-:Y:S05]  /*e3f0*/  ENDCOLLECTIVE ;  /* 0x000000000000791b */ /* 0x003fea0003800000 */
.L_x_757:
[----:B------:R-:W-:-:S05]  /*e400*/  MOV R182, R252 ;  /* 0x000000fc00b67202 */ /* 0x000fca0000000f00 */
[----:B------:R-:W-:Y:S01]  /*e410*/  FADD.FTZ R251, R251, R182 ;  /* 0x000000b6fbfb7221 */ /* 0x000fe20000010000 */
[----:B------:R-:W-:-:S07]  /*e420*/  MOV R182, R183 ;  /* 0x000000b700b67202 */ /* 0x000fce0000000f00 */
[----:B------:R-:W-:Y:S05]  /*e430*/  WARPSYNC.COLLECTIVE R248, `(.L_x_758) ;  /* 0x00000000f8087348 */ /* 0x000fea0003c00000 */
[----:B------:R0:W1:Y:S02]  /*e440*/  SHFL.BFLY P1, R252, R182, R250, R249 ;  /* 0x0c0000fab6fc7389 */ /* 0x00006400000200f9 */
[----:B01----:R-:W-:Y:S05]  /*e450*/  ENDCOLLECTIVE ;  /* 0x000000000000791b */ /* 0x003fea0003800000 */
.L_x_758:
[----:B------:R-:W-:Y:S01]  /*e460*/  HFMA2 R250, -RZ, RZ, 0, 4.76837158203125e-07 ;  /* 0x00000008fffa7431 */ /* 0x000fe200000001ff */
[----:B------:R-:W-:-:S05]  /*e470*/  MOV R182, R252 ;  /* 0x000000fc00b67202 */ /* 0x000fca0000000f00 */
[----:B------:R-:W-:Y:S01]  /*e480*/  FADD.FTZ R183, R183, R182 ;  /* 0x000000b6b7b77221 */ /* 0x000fe20000010000 */
[----:B------:R-:W-:-:S07]  /*e490*/  MOV R182, R251 ;  /* 0x000000fb00b67202 */ /* 0x000fce0000000f00 */
[----:B------:R-:W-:Y:S05]  /*e4a0*/  WARPSYNC.COLLECTIVE R248, `(.L_x_759) ;  /* 0x00000000f8087348 */ /* 0x000fea0003c00000 */
[----:B------:R0:W1:Y:S02]  /*e4b0*/  SHFL.BFLY P1, R252, R182, R250, R249 ;  /* 0x0c0000fab6fc7389 */ /* 0x00006400000200f9 */
[----:B01----:R-:W-:Y:S05]  /*e4c0*/  ENDCOLLECTIVE ;  /* 0x000000000000791b */ /* 0x003fea0003800000 */
.L_x_759:
[----:B------:R-:W-:-:S05]  /*e4d0*/  MOV R182, R252 ;  /* 0x000000fc00b67202 */ /* 0x000fca0000000f00 */
[----:B------:R-:W-:Y:S01]  /*e4e0*/  FADD.FTZ R251, R251, R182 ;  /* 0x000000b6fbfb7221 */ /* 0x000fe20000010000 */
[----:B------:R-:W-:-:S07]  /*e4f0*/  MOV R182, R183 ;  /* 0x000000b700b67202 */ /* 0x000fce0000000f00 */
[----:B------:R-:W-:Y:S05]  /*e500*/  WARPSYNC.COLLECTIVE R248, `(.L_x_760) ;  /* 0x00000000f8087348 */ /* 0x000fea0003c00000 */
[----:B------:R0:W1:Y:S02]  /*e510*/  SHFL.BFLY P1, R252, R182, R250, R249 ;  /* 0x0c0000fab6fc7389 */ /* 0x00006400000200f9 */
[----:B01----:R-:W-:Y:S05]  /*e520*/  ENDCOLLECTIVE ;  /* 0x000000000000791b */ /* 0x003fea0003800000 */
.L_x_760:
[----:B------:R-:W-:Y:S01]  /*e530*/  HFMA2 R250, -RZ, RZ, 0, 9.5367431640625e-07 ;  /* 0x00000010fffa7431 */ /* 0x000fe200000001ff */
[----:B------:R-:W-:-:S05]  /*e540*/  MOV R182, R252 ;  /* 0x000000fc00b67202 */ /* 0x000fca0000000f00 */
[----:B------:R-:W-:Y:S01]  /*e550*/  FADD.FTZ R183, R183, R182 ;  /* 0x000000b6b7b77221 */ /* 0x000fe20000010000 */
[----:B------:R-:W-:-:S07]  /*e560*/  MOV R182, R251 ;  /* 0x000000fb00b67202 */ /* 0x000fce0000000f00 */
[----:B------:R-:W-:Y:S05]  /*e570*/  WARPSYNC.COLLECTIVE R248, `(.L_x_761) ;  /* 0x00000000f8087348 */ /* 0x000fea0003c00000 */
[----:B------:R0:W1:Y:S02]  /*e580*/  SHFL.BFLY P1, R252, R182, R250, R249 ;  /* 0x0c0000fab6fc7389 */ /* 0x00006400000200f9 */
[----:B01----:R-:W-:Y:S05]  /*e590*/  ENDCOLLECTIVE ;  /* 0x000000000000791b */ /* 0x003fea0003800000 */
.L_x_761:
[----:B------:R-:W-:Y:S01]  /*e5a0*/  MOV R182, R183 ;  /* 0x000000b700b67202 */ /* 0x000fe20000000f00 */
[----:B------:R0:W-:Y:S06]  /*e5b0*/  STL [R1], R252 ;  /* 0x000000fc01007387 */ /* 0x0001ec0000100800 */
[----:B0-----:R-:W-:Y:S05]  /*e5c0*/  WARPSYNC.COLLECTIVE R248, `(.L_x_762) ;  /* 0x00000000f8087348 */ /* 0x001fea0003c00000 */
[----:B0-----:R0:W1:Y:S02]  /*e5d0*/  SHFL.BFLY P1, R252, R182, R250, R249 ;  /* 0x0c0000fab6fc7389 */ /* 0x00106400000200f9 */
[----:B01----:R-:W-:Y:S05]  /*e5e0*/  ENDCOLLECTIVE ;  /* 0x000000000000791b */ /* 0x003fea0003800000 */
.L_x_762:
[----:B------:R-:W-:Y:S01]  /*e5f0*/  MOV R182, R252 ;  /* 0x000000fc00b67202 */ /* 0x000fe20000000f00 */
[----:B------:R-:W-:Y:S06]  /*e600*/  BRA `(.L_x_763) ;  /* 0xffffff4c000c7947 */ /* 0x000fec000383ffff */
.L_x_764:
        /* <DEDUP_REMOVED lines=15> */
.L_x_25359:


//--------------------- .text._ZN10layer_norm13ln_bwd_kernelINS_13Kernel_traitsI13__nv_bfloat16S2_S2_S2_fjLj1280ELj1ELj4ELj1ELj16ENS_18Kernel_traits_baseILj1280ES2_S2_S2_S2_fjLj128EEEEELb1ELb0ELb0ELb0EEEvNS_9BwdParamsE --------------------------
	.section	.text._ZN10layer_norm13ln_bwd_kernelINS_13Kernel_traitsI13__nv_bfloat16S2_S2_S2_fjLj1280ELj1ELj4ELj1ELj16ENS_18Kernel_traits_baseILj1280ES2_S2_S2_S2_fjLj128EEEEELb1ELb0ELb0ELb0EEEvNS_9BwdParamsE,"ax",@progbits
	.align	128
        .global         _ZN10layer_norm13ln_bwd_kernelINS_13Kernel_traitsI13__nv_bfloat16S2_S2_S2_fjLj1280ELj1ELj4ELj1ELj16ENS_18Kernel_traits_baseILj1280ES2_S2_S2_S2_fjLj128EEEEELb1ELb0ELb0ELb0EEEvNS_9BwdParamsE
        .type           _ZN10layer_norm13ln_bwd_kernelINS_13Kernel_traitsI13__nv_bfloat16S2_S2_S2_fjLj1280ELj1ELj4ELj1ELj16ENS_18Kernel_traits_baseILj1280ES2_S2_S2_S2_fjLj128EEEEELb1ELb0ELb0ELb0EEEvNS_9BwdParamsE,@function
        .size           _ZN10layer_norm13ln_bwd_kernelINS_13Kernel_traitsI13__nv_bfloat16S2_S2_S2_fjLj1280ELj1ELj4ELj1ELj16ENS_18Kernel_traits_baseILj1280ES2_S2_S2_S2_fjLj128EEEEELb1ELb0ELb0ELb0EEEvNS_9BwdParamsE,(.L_x_25360 - _ZN10layer_norm13ln_bwd_kernelINS_13Kernel_traitsI13__nv_bfloat16S2_S2_S2_fjLj1280ELj1ELj4ELj1ELj16ENS_18Kernel_traits_baseILj1280ES2_S2_S2_S2_fjLj128EEEEELb1ELb0ELb0ELb0EEEvNS_9BwdParamsE)
        .other          _ZN10layer_norm13ln_bwd_kernelINS_13Kernel_traitsI13__nv_bfloat16S2_S2_S2_fjLj1280ELj1ELj4ELj1ELj16ENS_18Kernel_traits_baseILj1280ES2_S2_S2_S2_fjLj128EEEEELb1ELb0ELb0ELb0EEEvNS_9BwdParamsE,@"STO_CUDA_ENTRY STV_DEFAULT"
_ZN10layer_norm13ln_bwd_kernelINS_13Kernel_traitsI13__nv_bfloat16S2_S2_S2_fjLj1280ELj1ELj4ELj1ELj16ENS_18Kernel_traits_baseILj1280ES2_S2_S2_S2_fjLj128EEEEELb1ELb0ELb0ELb0EEEvNS_9BwdParamsE:
.text._ZN10layer_norm13ln_bwd_kernelINS_13Kernel_traitsI13__nv_bfloat16S2_S2_S2_fjLj1280ELj1ELj4ELj1ELj16ENS_18Kernel_traits_baseILj1280ES2_S2_S2_S2_fjLj128EEEEELb1ELb0ELb0ELb0EEEvNS_9BwdParamsE:
        /* <DEDUP_REMOVED lines=146> */
.L_x_815:
        /* <DEDUP_REMOVED lines=10> */
[----:B------:R-:W-:Y:S02]  /*09c0*/  MOV R0, UR15 ;  /* 0x0000000f00007c02 */ /* 0x000fe40008000f00 */
[----:B------:R-:W-:-:S03]  /*09d0*/  ISETP.GE.U32.AND P4, PT, R170, 0x20, PT ;  /* 0x00000020aa00780c */ /* 0x000fc60003f86070 */
[----:B------:R-:W-:-:S05]  /*09e0*/  IMAD R158, R171, R0, RZ ;  /* 0x00000000ab9e7224 */ /* 0x000fca00078e02ff */
[----:B------:R-:W-:Y:S01]  /*09f0*/  SHF.R.S32.HI R159, RZ, 0x1f, R158 ;  /* 0x0000001fff9f7819 */ /* 0x000fe2000001149e */
[----:B------:R-:W-:-:S03]  /*0a00*/  HFMA2 R228, -RZ, RZ, 1.875, 0 ;  /* 0x3f800000ffe47431 */ /* 0x000fc600000001ff */
[----:B------:R-:W-:Y:S01]  /*0a10*/  LEA.HI R159, R159, R158, RZ, 0x3 ;  /* 0x0000009e9f9f7211 */ /* 0x000fe200078f18ff */
[----:B------:R-:W-:Y:S01]  /*0a20*/  BSSY.RECONVERGENT B1, `(.L_x_767) ;  /* 0x0000078000017945 */ /* 0x000fe20003800200 */
[----:B------:R-:W-:Y:S01]  /*0a30*/  ISETP.NE.AND P0, PT, RZ, UR8, PT ;  /* 0x00000008ff007c0c */ /* 0x000fe2000bf05270 */
[----:B------:R-:W-:Y:S01]  /*0a40*/  HFMA2 R234, -RZ, RZ, 0, 0 ;  /* 0x00000000ffea7431 */ /* 0x000fe200000001ff */
[C---:B------:R-:W-:Y:S02]  /*0a50*/  ISETP.GE.U32.AND P3, PT, R170.reuse, 0x40, PT ;  /* 0x00000040aa00780c */ /* 0x040fe40003f66070 */
[C---:B------:R-:W-:Y:S02]  /*0a60*/  ISETP.GE.U32.AND P2, PT, R170.reuse, 0x60, PT ;  /* 0x00000060aa00780c */ /* 0x040fe40003f46070 */
[----:B------:R-:W-:Y:S02]  /*0a70*/  ISETP.GE.U32.AND P1, PT, R170, 0x80, PT ;  /* 0x00000080aa00780c */ /* 0x000fe40003f26070 */
[----:B-1----:R-:W-:-:S04]  /*0a80*/  LOP3.LUT R172, R168, 0x1f, RZ, 0xc0, !PT ;  /* 0x0000001fa8ac7812 */ /* 0x002fc800078ec0ff */
[----:B------:R-:W-:Y:S02]  /*0a90*/  LEA.HI.SX32 R169, R159, R172, 0x1d ;  /* 0x000000ac9fa97211 */ /* 0x000fe400078feaff */
[----:B------:R-:W-:Y:S02]  /*0aa0*/  MOV R233, RZ ;  /* 0x000000ff00e97202 */ /* 0x000fe40000000f00 */
[----:B------:R-:W-:Y:S02]  /*0ab0*/  MOV R232, R169 ;  /* 0x000000a900e87202 */ /* 0x000fe40000000f00 */
[----:B---3--:R-:W-:Y:S02]  /*0ac0*/  @P5 SHF.L.U32 R228, R152, 0x10, RZ ;  /* 0x0000001098e45819 */ /* 0x008fe400000006ff */
[----:B----4-:R-:W-:Y:S01]  /*0ad0*/  FSEL R231, R154, RZ, !P0 ;  /* 0x000000ff9ae77208 */ /* 0x010fe20004000000 */
[----:B0-----:R-:W-:Y:S06]  /*0ae0*/  @!P4 BRA `(.L_x_768) ;  /* 0x0000000400acc947 */ /* 0x001fec0003800000 */
[----:B------:R-:W0:Y:S08]  /*0af0*/  LDC.64 R10, c[0x0][0x3a8] ;  /* 0x0000ea00ff0a7b82 */ /* 0x000e300000000a00 */
[----:B------:R-:W1:Y:S01]  /*0b00*/  LDC.64 R8, c[0x0][0x428] ;  /* 0x00010a00ff087b82 */ /* 0x000e620000000a00 */
[----:B0-----:R-:W-:-:S06]  /*0b10*/  IMAD.WIDE.U32 R152, R169, 0x10, R10 ;  /* 0x00000010a9987825 */ /* 0x001fcc00078e000a */
[----:B------:R-:W2:Y:S01]  /*0b20*/  LDG.E.128 R152, desc[UR6][R152.64] ;  /* 0x0000000698987981 */ /* 0x000ea2000c1e1d00 */
[----:B-1----:R-:W-:Y:S02]  /*0b30*/  IMAD.WIDE.U32 R156, R169, 0x10, R8 ;  /* 0x00000010a99c7825 */ /* 0x002fe400078e0008 */
[----:B------:R-:W0:Y:S04]  /*0b40*/  LDC.64 R8, c[0x0][0x3b0] ;  /* 0x0000ec00ff087b82 */ /* 0x000e280000000a00 */
[----:B------:R-:W3:Y:S01]  /*0b50*/  LDG.E.128 R156, desc[UR6][R156.64] ;  /* 0x000000069c9c7981 */ /* 0x000ee2000c1e1d00 */
[----:B------:R-:W-:-:S04]  /*0b60*/  ISETP.NE.U32.AND P0, PT, RZ, UR10, PT ;  /* 0x0000000aff007c0c */ /* 0x000fc8000bf05070 */
[----:B------:R-:W-:-:S13]  /*0b70*/  ISETP.NE.AND.EX P0, PT, RZ, UR11, PT, P0 ;  /* 0x0000000bff007c0c */ /* 0x000fda000bf05300 */
[----:B------:R-:W1:Y:S01]  /*0b80*/  @P0 LDC.64 R10, c[0x0][0x438] ;  /* 0x00010e00ff0a0b82 */ /* 0x000e620000000a00 */
[----:B0-----:R-:W-:-:S06]  /*0b90*/  IMAD.WIDE.U32 R244, R169, 0x8, R8 ;  /* 0x00000008a9f47825 */ /* 0x001fcc00078e0008 */
[----:B------:R-:W5:Y:S01]  /*0ba0*/  LDG.E.64 R244, desc[UR6][R244.64] ;  /* 0x00000006f4f47981 */ /* 0x000f62000c1e1b00 */
[----:B------:R-:W-:-:S04]  /*0bb0*/  PRMT R13, R44, 0x7632, R13 ;  /* 0x000076322c0d7816 */ /* 0x000fc8000000000d */
[----:B------:R-:W-:Y:S01]  /*0bc0*/  SHF.L.U32 R13, R13, 0x10, RZ ;  /* 0x000000100d0d7819 */ /* 0x000fe200000006ff */
[----:B-1----:R-:W-:-:S05]  /*0bd0*/  @P0 IMAD.WIDE.U32 R10, R169, 0x10, R10 ;  /* 0x00000010a90a0825 */ /* 0x002fca00078e000a */
[----:B------:R0:W5:Y:S01]  /*0be0*/  @P0 LDG.E.128 R132, desc[UR6][R10.64] ;  /* 0x000000060a840981 */ /* 0x000162000c1e1d00 */
[----:B------:R-:W-:-:S04]  /*0bf0*/  PRMT R186, R46, 0x7632, R186 ;  /* 0x000076322eba7816 */ /* 0x000fc800000000ba */
[----:B------:R-:W-:Y:S02]  /*0c00*/  SHF.L.U32 R186, R186, 0x10, RZ ;  /* 0x00000010baba7819 */ /* 0x000fe400000006ff */
[----:B------:R-:W-:Y:S02]  /*0c10*/  SHF.L.U32 R215, R46, 0x10, RZ ;  /* 0x000000102ed77819 */ /* 0x000fe400000006ff */
[----:B------:R-:W-:Y:S02]  /*0c20*/  SHF.L.U32 R226, R47, 0x10, RZ ;  /* 0x000000102fe27819 */ /* 0x000fe400000006ff */
[----:B------:R-:W-:Y:S02]  /*0c30*/  IADD3 R232, PT, PT, R169, 0x20, RZ ;  /* 0x00000020a9e87810 */ /* 0x000fe40007ffe0ff */
[----:B--2---:R-:W-:-:S04]  /*0c40*/  PRMT R8, R152, 0x7632, R8 ;  /* 0x0000763298087816 */ /* 0x004fc80000000008 */
[----:B------:R-:W-:Y:S02]  /*0c50*/  SHF.L.U32 R12, R8, 0x10, RZ ;  /* 0x00000010080c7819 */ /* 0x000fe400000006ff */
[----:B---3--:R-:W-:-:S03]  /*0c60*/  PRMT R8, R156, 0x7632, R8 ;  /* 0x000076329c087816 */ /* 0x008fc60000000008 */
[----:B------:R-:W-:Y:S01]  /*0c70*/  FADD.FTZ R9, -R231, R12 ;  /* 0x0000000ce7097221 */ /* 0x000fe20000010100 */
[----:B0-----:R-:W-:Y:S02]  /*0c80*/  PRMT R10, R153, 0x7632, R10 ;  /* 0x00007632990a7816 */ /* 0x001fe4000000000a */
[----:B------:R-:W-:Y:S01]  /*0c90*/  SHF.L.U32 R12, R8, 0x10, RZ ;  /* 0x00000010080c7819 */ /* 0x000fe200000006ff */
[----:B-----5:R-:W-:Y:S01]  /*0ca0*/  FMUL.FTZ R8, R230, R9 ;  /* 0x00000009e6087220 */ /* 0x020fe20000410000 */
[----:B------:R-:W-:-:S03]  /*0cb0*/  PRMT R11, R154, 0x7632, R11 ;  /* 0x000076329a0b7816 */ /* 0x000fc6000000000b */
[-C--:B------:R-:W-:Y:S01]  /*0cc0*/  FMUL.FTZ R9, R13, R12.reuse ;  /* 0x0000000c0d097220 */ /* 0x080fe20000410000 */
[----:B------:R-:W-:Y:S01]  /*0cd0*/  FADD.FTZ R97, R97, R12 ;  /* 0x0000000c61617221 */ /* 0x000fe20000010000 */
[----:B------:R-:W-:Y:S01]  /*0ce0*/  FFMA.FTZ R65, R8, R12, R65 ;  /* 0x0000000c08417223 */ /* 0x000fe20000010041 */
[----:B------:R-:W-:Y:S02]  /*0cf0*/  SHF.L.U32 R12, R10, 0x10, RZ ;  /* 0x000000100a0c7819 */ /* 0x000fe400000006ff */
[----:B------:R-:W-:Y:S02]  /*0d00*/  PRMT R13, R45, 0x7632, R13 ;  /* 0x000076322d0d7816 */ /* 0x000fe4000000000d */
[----:B------:R-:W-:Y:S02]  /*0d10*/  PRMT R10, R157, 0x7632, R10 ;  /* 0x000076329d0a7816 */ /* 0x000fe4000000000a */
[----:B------:R-:W-:Y:S01]  /*0d20*/  SHF.L.U32 R180, R11, 0x10, RZ ;  /* 0x000000100bb47819 */ /* 0x000fe200000006ff */
[----:B------:R-:W-:Y:S01]  /*0d30*/  FADD.FTZ R11, -R231, R12 ;  /* 0x0000000ce70b7221 */ /* 0x000fe20000010100 */
[----:B------:R-:W-:-:S02]  /*0d40*/  SHF.L.U32 R13, R13, 0x10, RZ ;  /* 0x000000100d0d7819 */ /* 0x000fc400000006ff */
[----:B------:R-:W-:Y:S01]  /*0d50*/  SHF.L.U32 R12, R10, 0x10, RZ ;  /* 0x000000100a0c7819 */ /* 0x000fe200000006ff */
[----:B------:R-:W-:Y:S01]  /*0d60*/  FMUL.FTZ R10, R230, R11 ;  /* 0x0000000be60a7220 */ /* 0x000fe20000410000 */
[----:B------:R-:W-:Y:S01]  /*0d70*/  PRMT R178, R158, 0x7632, R178 ;  /* 0x000076329eb27816 */ /* 0x000fe200000000b2 */
[--C-:B------:R-:W-:Y:S01]  /*0d80*/  FADD.FTZ R189, -R231, R180.reuse ;  /* 0x000000b4e7bd7221 */ /* 0x100fe20000010100 */
[----:B------:R-:W-:Y:S01]  /*0d90*/  PRMT R180, R155, 0x7632, R180 ;  /* 0x000076329bb47816 */ /* 0x000fe200000000b4 */
[-C--:B------:R-:W-:Y:S01]  /*0da0*/  FMUL.FTZ R11, R13, R12.reuse ;  /* 0x0000000c0d0b7220 */ /* 0x080fe20000410000 */
[----:B------:R-:W-:Y:S01]  /*0db0*/  SHF.L.U32 R178, R178, 0x10, RZ ;  /* 0x00000010b2b27819 */ /* 0x000fe200000006ff */
[----:B------:R-:W-:Y:S01]  /*0dc0*/  FADD.FTZ R99, R99, R12 ;  /* 0x0000000c63637221 */ /* 0x000fe20000010000 */
[----:B------:R-:W-:Y:S01]  /*0dd0*/  FFMA.FTZ R67, R10, R12, R67 ;  /* 0x0000000c0a437223 */ /* 0x000fe20000010043 */
[----:B------:R-:W-:Y:S01]  /*0de0*/  FMUL.FTZ R12, R230, R189 ;  /* 0x000000bde60c7220 */ /* 0x000fe20000410000 */
[----:B------:R-:W-:Y:S01]  /*0df0*/  SHF.L.U32 R180, R180, 0x10, RZ ;  /* 0x00000010b4b47819 */ /* 0x000fe200000006ff */
[-C--:B------:R-:W-:Y:S01]  /*0e00*/  FMUL.FTZ R13, R186, R178.reuse ;  /* 0x000000b2ba0d7220 */ /* 0x080fe20000410000 */
[----:B------:R-:W-:Y:S01]  /*0e10*/  FADD.FTZ R101, R101, R178 ;  /* 0x000000b265657221 */ /* 0x000fe20000010000 */
[----:B------:R-:W-:Y:S01]  /*0e20*/  FFMA.FTZ R69, R12, R178, R69 ;  /* 0x000000b20c457223 */ /* 0x000fe20000010045 */
[----:B------:R-:W-:-:S02]  /*0e30*/  PRMT R186, R47, 0x7632, R186 ;  /* 0x000076322fba7816 */ /* 0x000fc400000000ba */
[----:B------:R-:W-:Y:S01]  /*0e40*/  PRMT R178, R159, 0x7632, R178 ;  /* 0x000076329fb27816 */ /* 0x000fe200000000b2 */
[C---:B------:R-:W-:Y:S01]  /*0e50*/  FADD.FTZ R189, -R231.reuse, R180 ;  /* 0x000000b4e7bd7221 */ /* 0x040fe20000010100 */
[----:B------:R-:W-:Y:S02]  /*0e60*/  SHF.L.U32 R152, R152, 0x10, RZ ;  /* 0x0000001098987819 */ /* 0x000fe400000006ff */
[----:B------:R-:W-:Y:S02]  /*0e70*/  SHF.L.U32 R186, R186, 0x10, RZ ;  /* 0x00000010baba7819 */ /* 0x000fe400000006ff */
[----:B------:R-:W-:Y:S01]  /*0e80*/  SHF.L.U32 R198, R178, 0x10, RZ ;  /* 0x00000010b2c67819 */ /* 0x000fe200000006ff */
[----:B------:R-:W-:Y:S01]  /*0e90*/  FMUL.FTZ R180, R230, R189 ;  /* 0x000000bde6b47220 */ /* 0x000fe20000410000 */
[----:B------:R-:W-:Y:S01]  /*0ea0*/  FADD.FTZ R189, -R231, R152 ;  /* 0x00000098e7bd7221 */ /* 0x000fe20000010100 */
[----:B------:R-:W-:Y:S02]  /*0eb0*/  SHF.L.U32 R152, R153, 0x10, RZ ;  /* 0x0000001099987819 */ /* 0x000fe400000006ff */
[----:B------:R-:W-:Y:S01]  /*0ec0*/  FMUL.FTZ R178, R186, R198 ;  /* 0x000000c6bab27220 */ /* 0x000fe20000410000 */
[----:B------:R-:W-:-:S02]  /*0ed0*/  SHF.L.U32 R153, R156, 0x10, RZ ;  /* 0x000000109c997819 */ /* 0x000fc400000006ff */
[----:B------:R-:W-:Y:S01]  /*0ee0*/  SHF.L.U32 R186, R44, 0x10, RZ ;  /* 0x000000102cba7819 */ /* 0x000fe200000006ff */
[----:B------:R-:W-:Y:S01]  /*0ef0*/  FMUL.FTZ R189, R230, R189 ;  /* 0x000000bde6bd7220 */ /* 0x000fe20000410000 */
[----:B------:R-:W-:-:S03]  /*0f00*/  SHF.L.U32 R154, R154, 0x10, RZ ;  /* 0x000000109a9a7819 */ /* 0x000fc600000006ff */
[-C--:B------:R-:W-:Y:S01]  /*0f10*/  FMUL.FTZ R186, R186, R153.reuse ;  /* 0x00000099baba7220 */ /* 0x080fe20000410000 */
[----:B------:R-:W-:Y:S01]  /*0f20*/  FADD.FTZ R103, R103, R198 ;  /* 0x000000c667677221 */ /* 0x000fe20000010000 */
[----:B------:R-:W-:Y:S01]  /*0f30*/  FFMA.FTZ R71, R180, R198, R71 ;  /* 0x000000c6b4477223 */ /* 0x000fe20000010047 */
[----:B------:R-:W-:Y:S01]  /*0f40*/  FADD.FTZ R199, -R231, R152 ;  /* 0x00000098e7c77221 */ /* 0x000fe20000010100 */
[----:B------:R-:W-:Y:S01]  /*0f50*/  FADD.FTZ R96, R96, R153 ;  /* 0x0000009960607221 */ /* 0x000fe20000010000 */
[----:B------:R-:W-:Y:S01]  /*0f60*/  FFMA.FTZ R64, R189, R153, R64 ;  /* 0x00000099bd407223 */ /* 0x000fe20000010040 */
[----:B------:R-:W-:Y:S01]  /*0f70*/  SHF.L.U32 R157, R157, 0x10, RZ ;  /* 0x000000109d9d7819 */ /* 0x000fe200000006ff */
[----:B------:R-:W-:Y:S01]  /*0f80*/  FADD.FTZ R152, RZ, R186 ;  /* 0x000000baff987221 */ /* 0x000fe20000010000 */
[----:B------:R-:W-:Y:S01]  /*0f90*/  SHF.L.U32 R198, R45, 0x10, RZ ;  /* 0x000000102dc67819 */ /* 0x000fe200000006ff */
[----:B------:R-:W-:Y:S01]  /*0fa0*/  FFMA.FTZ R153, R189, R186, RZ ;  /* 0x000000babd997223 */ /* 0x000fe200000100ff */
[----:B------:R-:W-:Y:S01]  /*0fb0*/  FADD.FTZ R217, -R231, R154 ;  /* 0x0000009ae7d97221 */ /* 0x000fe20000010100 */
[----:B------:R-:W-:Y:S01]  /*0fc0*/  SHF.L.U32 R154, R155, 0x10, RZ ;  /* 0x000000109b9a7819 */ /* 0x000fe200000006ff */
[----:B------:R-:W-:Y:S01]  /*0fd0*/  FADD.FTZ R155, R152, R9 ;  /* 0x00000009989b7221 */ /* 0x000fe20000010000 */
[----:B------:R-:W-:Y:S01]  /*0fe0*/  FMUL.FTZ R199, R230, R199 ;  /* 0x000000c7e6c77220 */ /* 0x000fe20000410000 */
[----:B------:R-:W-:Y:S01]  /*0ff0*/  FMUL.FTZ R198, R198, R157 ;  /* 0x0000009dc6c67220 */ /* 0x000fe20000410000 */
[----:B------:R-:W-:Y:S01]  /*1000*/  FFMA.FTZ R152, R8, R9, R153 ;  /* 0x0000000908987223 */ /* 0x000fe20000010099 */
[----:B------:R-:W-:Y:S01]  /*1010*/  SHF.L.U32 R158, R158, 0x10, RZ ;  /* 0x000000109e9e7819 */ /* 0x000fe200000006ff */
[----:B------:R-:W-:Y:S01]  /*1020*/  FADD.FTZ R229, -R231, R154 ;  /* 0x0000009ae7e57221 */ /* 0x000fe20000010100 */
[----:B------:R-:W-:Y:S01]  /*1030*/  FADD.FTZ R154, R155, R198 ;  /* 0x000000c69b9a7221 */ /* 0x000fe20000010000 */
[----:B------:R-:W-:Y:S01]  /*1040*/  FFMA.FTZ R153, R199, R198, R152 ;  /* 0x000000c6c7997223 */ /* 0x000fe20000010098 */
[----:B------:R-:W-:Y:S01]  /*1050*/  FMUL.FTZ R217, R230, R217 ;  /* 0x000000d9e6d97220 */ /* 0x000fe20000410000 */
[----:B------:R-:W-:Y:S01]  /*1060*/  FMUL.FTZ R215, R215, R158 ;  /* 0x0000009ed7d77220 */ /* 0x000fe20000410000 */
[----:B------:R-:W-:Y:S01]  /*1070*/  FADD.FTZ R154, R154, R11 ;  /* 0x0000000b9a9a7221 */ /* 0x000fe20000010000 */
[----:B------:R-:W-:Y:S01]  /*1080*/  FFMA.FTZ R152, R10, R11, R153 ;  /* 0x0000000b0a987223 */ /* 0x000fe20000010099 */
[----:B------:R-:W-:-:S02]  /*1090*/  SHF.L.U32 R159, R159, 0x10, RZ ;  /* 0x000000109f9f7819 */ /* 0x000fc400000006ff */
[----:B------:R-:W-:Y:S01]  /*10a0*/  FADD.FTZ R154, R154, R215 ;  /* 0x000000d79a9a7221 */ /* 0x000fe20000010000 */
[----:B------:R-:W-:Y:S01]  /*10b0*/  FFMA.FTZ R153, R217, R215, R152 ;  /* 0x000000d7d9997223 */ /* 0x000fe20000010098 */
[----:B------:R-:W-:Y:S01]  /*10c0*/  FMUL.FTZ R229, R230, R229 ;  /* 0x000000e5e6e57220 */ /* 0x000fe20000410000 */
[----:B------:R-:W-:Y:S01]  /*10d0*/  FMUL.FTZ R226, R226, R159 ;  /* 0x0000009fe2e27220 */ /* 0x000fe20000410000 */
[----:B------:R-:W-:Y:S01]  /*10e0*/  FADD.FTZ R155, R154, R13 ;  /* 0x0000000d9a9b7221 */ /* 0x000fe20000010000 */
[----:B------:R-:W-:-:S03]  /*10f0*/  FFMA.FTZ R152, R12, R13, R153 ;  /* 0x0000000d0c987223 */ /* 0x000fc60000010099 */
[----:B------:R-:W-:Y:S01]  /*1100*/  FADD.FTZ R155, R155, R226 ;  /* 0x000000e29b9b7221 */ /* 0x000fe20000010000 */
[----:B------:R-:W-:Y:S01]  /*1110*/  FFMA.FTZ R153, R229, R226, R152 ;  /* 0x000000e2e5997223 */ /* 0x000fe20000010098 */
[----:B------:R-:W-:Y:S01]  /*1120*/  FADD.FTZ R98, R98, R157 ;  /* 0x0000009d62627221 */ /* 0x000fe20000010000 */
[----:B------:R-:W-:Y:S01]  /*1130*/  FFMA.FTZ R66, R199, R157, R66 ;  /* 0x0000009dc7427223 */ /* 0x000fe20000010042 */
[----:B------:R-:W-:Y:S01]  /*1140*/  FADD.FTZ R100, R100, R158 ;  /* 0x0000009e64647221 */ /* 0x000fe20000010000 */
[----:B------:R-:W-:Y:S01]  /*1150*/  FFMA.FTZ R68, R217, R158, R68 ;  /* 0x0000009ed9447223 */ /* 0x000fe20000010044 */
[----:B------:R-:W-:Y:S01]  /*1160*/  FADD.FTZ R102, R102, R159 ;  /* 0x0000009f66667221 */ /* 0x000fe20000010000 */
[----:B------:R-:W-:Y:S01]  /*1170*/  FFMA.FTZ R70, R229, R159, R70 ;  /* 0x0000009fe5467223 */ /* 0x000fe20000010046 */
[----:B------:R-:W-:Y:S01]  /*1180*/  FADD.FTZ R233, R155, R178 ;  /* 0x000000b29be97221 */ /* 0x000fe20000010000 */
[----:B------:R-:W-:-:S07]  /*1190*/  FFMA.FTZ R234, R180, R178, R153 ;  /* 0x000000b2b4ea7223 */ /* 0x000fce0000010099 */
.L_x_768:
[----:B------:R-:W-:Y:S05]  /*11a0*/  BSYNC.RECONVERGENT B1 ;  /* 0x0000000000017941 */ /* 0x000fea0003800200 */
.L_x_767:
[----:B------:R-:W-:Y:S04]  /*11b0*/  BSSY.RECONVERGENT B1, `(.L_x_769) ;  /* 0x000006b000017945 */ /* 0x000fe80003800200 */
[----:B------:R-:W-:Y:S05]  /*11c0*/  @!P3 BRA `(.L_x_770) ;  /* 0x0000000400a4b947 */ /* 0x000fea0003800000 */
        /* <DEDUP_REMOVED lines=12> */
[----:B------:R-:W-:Y:S02]  /*1290*/  PRMT R19, R50, 0x7632, R19 ;  /* 0x0000763232137816 */ /* 0x000fe40000000013 */
[----:B------:R-:W-:Y:S02]  /*12a0*/  PRMT R179, R51, 0x7632, R179 ;  /* 0x0000763233b37816 */ /* 0x000fe400000000b3 */
[----:B------:R-:W-:Y:S01]  /*12b0*/  SHF.L.U32 R19, R19, 0x10, RZ ;  /* 0x0000001013137819 */ /* 0x000fe200000006ff */
[----:B-1----:R-:W-:-:S05]  /*12c0*/  @P0 IMAD.WIDE.U32 R16, R232, 0x10, R16 ;  /* 0x00000010e8100825 */ /* 0x002fca00078e0010 */
[----:B------:R0:W5:Y:S01]  /*12d0*/  @P0 LDG.E.128 R40, desc[UR6][R16.64] ;  /* 0x0000000610280981 */ /* 0x000162000c1e1d00 */
[----:B------:R-:W-:Y:S02]  /*12e0*/  SHF.L.U32 R213, R166, 0x10, RZ ;  /* 0x00000010a6d57819 */ /* 0x000fe400000006ff */
[----:B------:R-:W-:Y:S02]  /*12f0*/  SHF.L.U32 R185, R50, 0x10, RZ ;  /* 0x0000001032b97819 */ /* 0x000fe400000006ff */
[----:B------:R-:W-:Y:S02]  /*1300*/  SHF.L.U32 R224, R51, 0x10, RZ ;  /* 0x0000001033e07819 */ /* 0x000fe400000006ff */
[----:B------:R-:W-:Y:S02]  /*1310*/  IADD3 R232, PT, PT, R232, 0x20, RZ ;  /* 0x00000020e8e87810 */ /* 0x000fe40007ffe0ff */
[----:B--2---:R-:W-:Y:S02]  /*1320*/  PRMT R14, R154, 0x7632, R14 ;  /* 0x000076329a0e7816 */ /* 0x004fe4000000000e */
[----:B------:R-:W-:-:S02]  /*1330*/  PRMT R177, R155, 0x7632, R177 ;  /* 0x000076329bb17816 */ /* 0x000fc400000000b1 */
[----:B------:R-:W-:Y:S02]  /*1340*/  SHF.L.U32 R18, R14, 0x10, RZ ;  /* 0x000000100e127819 */ /* 0x000fe400000006ff */
[----:B------:R-:W-:Y:S02]  /*1350*/  SHF.L.U32 R210, R177, 0x10, RZ ;  /* 0x00000010b1d27819 */ /* 0x000fe400000006ff */
[----:B---3--:R-:W-:Y:S01]  /*1360*/  PRMT R14, R158, 0x7632, R14 ;  /* 0x000076329e0e7816 */ /* 0x008fe2000000000e */
[----:B------:R-:W-:Y:S01]  /*1370*/  FADD.FTZ R15, -R231, R18 ;  /* 0x00000012e70f7221 */ /* 0x000fe20000010100 */
[----:B0-----:R-:W-:Y:S02]  /*1380*/  PRMT R16, R159, 0x7632, R16 ;  /* 0x000076329f107816 */ /* 0x001fe40000000010 */
[----:B------:R-:W-:Y:S01]  /*1390*/  SHF.L.U32 R18, R14, 0x10, RZ ;  /* 0x000000100e127819 */ /* 0x000fe200000006ff */
[----:B-----5:R-:W-:Y:S01]  /*13a0*/  FMUL.FTZ R14, R230, R15 ;  /* 0x0000000fe60e7220 */ /* 0x020fe20000410000 */
[----:B------:R-:W-:Y:S01]  /*13b0*/  FADD.FTZ R17, -R231, R210 ;  /* 0x000000d2e7117221 */ /* 0x000fe20000010100 */
[----:B------:R-:W-:-:S02]  /*13c0*/  SHF.L.U32 R177, R179, 0x10, RZ ;  /* 0x00000010b3b17819 */ /* 0x000fc400000006ff */
[-C--:B------:R-:W-:Y:S01]  /*13d0*/  FMUL.FTZ R15, R19, R18.reuse ;  /* 0x00000012130f7220 */ /* 0x080fe20000410000 */
[----:B------:R-:W-:Y:S01]  /*13e0*/  FADD.FTZ R137, R137, R18 ;  /* 0x0000001289897221 */ /* 0x000fe20000010000 */
[----:B------:R-:W-:Y:S01]  /*13f0*/  FFMA.FTZ R105, R14, R18, R105 ;  /* 0x000000120e697223 */ /* 0x000fe20000010069 */
[----:B------:R-:W-:Y:S02]  /*1400*/  SHF.L.U32 R18, R152, 0x10, RZ ;  /* 0x0000001098127819 */ /* 0x000fe400000006ff */
[----:B------:R-:W-:Y:S01]  /*1410*/  SHF.L.U32 R210, R16, 0x10, RZ ;  /* 0x0000001010d27819 */ /* 0x000fe200000006ff */
[----:B------:R-:W-:Y:S02]  /*1420*/  FMUL.FTZ R16, R230, R17 ;  /* 0x00000011e6107220 */ /* 0x000fe40000410000 */
[----:B------:R-:W-:Y:S02]  /*1430*/  FADD.FTZ R19, -R231, R18 ;  /* 0x00000012e7137221 */ /* 0x000fe40000010100 */
[-C--:B------:R-:W-:Y:S01]  /*1440*/  FMUL.FTZ R17, R177, R210.reuse ;  /* 0x000000d2b1117220 */ /* 0x080fe20000410000 */
[----:B------:R-:W-:Y:S01]  /*1450*/  FADD.FTZ R139, R139, R210 ;  /* 0x000000d28b8b7221 */ /* 0x000fe20000010000 */
[----:B------:R-:W-:Y:S01]  /*1460*/  FFMA.FTZ R107, R16, R210, R107 ;  /* 0x000000d2106b7223 */ /* 0x000fe2000001006b */
[----:B------:R-:W-:Y:S01]  /*1470*/  SHF.L.U32 R210, R153, 0x10, RZ ;  /* 0x0000001099d27819 */ /* 0x000fe200000006ff */
[----:B------:R-:W-:Y:S01]  /*1480*/  FMUL.FTZ R19, R230, R19 ;  /* 0x00000013e6137220 */ /* 0x000fe20000410000 */
[----:B------:R-:W-:-:S02]  /*1490*/  SHF.L.U32 R177, R156, 0x10, RZ ;  /* 0x000000109cb17819 */ /* 0x000fc400000006ff */
        /* <DEDUP_REMOVED lines=8> */
[----:B------:R-:W-:Y:S02]  /*1520*/  SHF.L.U32 R177, R49, 0x10, RZ ;  /* 0x0000001031b17819 */ /* 0x000fe400000006ff */
[----:B------:R-:W-:Y:S01]  /*1530*/  PRMT R152, R152, 0x7632, R152 ;  /* 0x0000763298987816 */ /* 0x000fe20000000098 */
[----:B------:R-:W-:Y:S01]  /*1540*/  FADD.FTZ R38, R38, R154 ;  /* 0x0000009a26267221 */ /* 0x000fe20000010000 */
[-C--:B------:R-:W-:Y:S01]  /*1550*/  FFMA.FTZ R34, R179, R154.reuse, R34 ;  /* 0x0000009ab3227223 */ /* 0x080fe20000010022 */
[----:B------:R-:W-:Y:S01]  /*1560*/  FMUL.FTZ R177, R177, R154 ;  /* 0x0000009ab1b17220 */ /* 0x000fe20000410000 */
[----:B------:R-:W-:-:S02]  /*1570*/  SHF.L.U32 R152, R152, 0x10, RZ ;  /* 0x0000001098987819 */ /* 0x000fc400000006ff */
[----:B------:R-:W-:Y:S02]  /*1580*/  PRMT R154, R153, 0x7632, R154 ;  /* 0x00007632999a7816 */ /* 0x000fe4000000009a */
[----:B------:R-:W-:Y:S01]  /*1590*/  PRMT R156, R156, 0x7632, R156 ;  /* 0x000076329c9c7816 */ /* 0x000fe2000000009c */
[C---:B------:R-:W-:Y:S01]  /*15a0*/  FADD.FTZ R153, -R231.reuse, R152 ;  /* 0x00000098e7997221 */ /* 0x040fe20000010100 */
[----:B------:R-:W-:Y:S02]  /*15b0*/  SHF.L.U32 R154, R154, 0x10, RZ ;  /* 0x000000109a9a7819 */ /* 0x000fe400000006ff */
[----:B------:R-:W-:Y:S01]  /*15c0*/  SHF.L.U32 R156, R156, 0x10, RZ ;  /* 0x000000109c9c7819 */ /* 0x000fe200000006ff */
[C---:B------:R-:W-:Y:S02]  /*15d0*/  FMUL.FTZ R214, R230.reuse, R153 ;  /* 0x00000099e6d67220 */ /* 0x040fe40000410000 */
[----:B------:R-:W-:Y:S01]  /*15e0*/  FADD.FTZ R153, -R231, R154 ;  /* 0x0000009ae7997221 */ /* 0x000fe20000010100 */
[----:B------:R-:W-:Y:S01]  /*15f0*/  PRMT R157, R157, 0x7632, R157 ;  /* 0x000076329d9d7816 */ /* 0x000fe2000000009d */
[----:B------:R-:W-:Y:S01]  /*1600*/  FMUL.FTZ R213, R213, R156 ;  /* 0x0000009cd5d57220 */ /* 0x000fe20000410000 */
[----:B------:R-:W-:Y:S01]  /*1610*/  FADD.FTZ R152, R233, R18 ;  /* 0x00000012e9987221 */ /* 0x000fe20000010000 */
[----:B------:R-:W-:Y:S01]  /*1620*/  FMUL.FTZ R212, R230, R153 ;  /* 0x00000099e6d47220 */ /* 0x000fe20000410000 */
[----:B------:R-:W-:Y:S01]  /*1630*/  FFMA.FTZ R153, R19, R18, R234 ;  /* 0x0000001213997223 */ /* 0x000fe200000100ea */
[----:B------:R-:W-:Y:S01]  /*1640*/  FADD.FTZ R187, -R231, R210 ;  /* 0x000000d2e7bb7221 */ /* 0x000fe20000010100 */
[----:B------:R-:W-:Y:S01]  /*1650*/  SHF.L.U32 R157, R157, 0x10, RZ ;  /* 0x000000109d9d7819 */ /* 0x000fe200000006ff */
[----:B------:R-:W-:Y:S01]  /*1660*/  FADD.FTZ R152, R152, R213 ;  /* 0x000000d598987221 */ /* 0x000fe20000010000 */
[----:B------:R-:W-:Y:S01]  /*1670*/  SHF.L.U32 R210, R167, 0x10, RZ ;  /* 0x00000010a7d27819 */ /* 0x000fe200000006ff */
[----:B------:R-:W-:Y:S01]  /*1680*/  FFMA.FTZ R154, R214, R213, R153 ;  /* 0x000000d5d69a7223 */ /* 0x000fe20000010099 */
[----:B------:R-:W-:Y:S01]  /*1690*/  SHF.L.U32 R158, R158, 0x10, RZ ;  /* 0x000000109e9e7819 */ /* 0x000fe200000006ff */
[----:B------:R-:W-:Y:S01]  /*16a0*/  FADD.FTZ R37, R37, R156 ;  /* 0x0000009c25257221 */ /* 0x000fe20000010000 */
[----:B------:R-:W-:Y:S01]  /*16b0*/  FFMA.FTZ R33, R214, R156, R33 ;  /* 0x0000009cd6217223 */ /* 0x000fe20000010021 */
[----:B------:R-:W-:Y:S01]  /*16c0*/  FMUL.FTZ R210, R210, R157 ;  /* 0x0000009dd2d27220 */ /* 0x000fe20000410000 */
[----:B------:R-:W-:Y:S01]  /*16d0*/  SHF.L.U32 R156, R155, 0x10, RZ ;  /* 0x000000109b9c7819 */ /* 0x000fe200000006ff */
[----:B------:R-:W-:Y:S01]  /*16e0*/  FADD.FTZ R153, R152, R177 ;  /* 0x000000b198997221 */ /* 0x000fe20000010000 */
[----:B------:R-:W-:Y:S01]  /*16f0*/  FFMA.FTZ R155, R179, R177, R154 ;  /* 0x000000b1b39b7223 */ /* 0x000fe2000001009a */
[----:B------:R-:W-:Y:S01]  /*1700*/  FMUL.FTZ R185, R185, R158 ;  /* 0x0000009eb9b97220 */ /* 0x000fe20000410000 */
[----:B------:R-:W-:Y:S01]  /*1710*/  FMUL.FTZ R187, R230, R187 ;  /* 0x000000bbe6bb7220 */ /* 0x000fe20000410000 */
[----:B------:R-:W-:Y:S01]  /*1720*/  FADD.FTZ R152, R153, R210 ;  /* 0x000000d299987221 */ /* 0x000fe20000010000 */
[----:B------:R-:W-:Y:S01]  /*1730*/  FFMA.FTZ R154, R212, R210, R155 ;  /* 0x000000d2d49a7223 */ /* 0x000fe2000001009b */
[----:B------:R-:W-:Y:S01]  /*1740*/  SHF.L.U32 R159, R159, 0x10, RZ ;  /* 0x000000109f9f7819 */ /* 0x000fe200000006ff */
[----:B------:R-:W-:Y:S01]  /*1750*/  FADD.FTZ R227, -R231, R156 ;  /* 0x0000009ce7e37221 */ /* 0x000fe20000010100 */
[----:B------:R-:W-:Y:S01]  /*1760*/  FADD.FTZ R152, R152, R185 ;  /* 0x000000b998987221 */ /* 0x000fe20000010000 */
[----:B------:R-:W-:-:S02]  /*1770*/  FFMA.FTZ R153, R187, R185, R154 ;  /* 0x000000b9bb997223 */ /* 0x000fc4000001009a */
[----:B------:R-:W-:Y:S01]  /*1780*/  FMUL.FTZ R227, R230, R227 ;  /* 0x000000e3e6e37220 */ /* 0x000fe20000410000 */
[----:B------:R-:W-:Y:S01]  /*1790*/  FADD.FTZ R155, R152, R15 ;  /* 0x0000000f989b7221 */ /* 0x000fe20000010000 */
[----:B------:R-:W-:Y:S01]  /*17a0*/  FMUL.FTZ R224, R224, R159 ;  /* 0x0000009fe0e07220 */ /* 0x000fe20000410000 */
        /* <DEDUP_REMOVED lines=11> */
.L_x_770:
[----:B------:R-:W-:Y:S05]  /*1860*/  BSYNC.RECONVERGENT B1 ;  /* 0x0000000000017941 */ /* 0x000fea0003800200 */
.L_x_769:
        /* <DEDUP_REMOVED lines=9> */
[----:B------:R-:W-:Y:S01]  /*1900*/  ISETP.NE.U32.AND P0, PT, RZ, UR10, PT ;  /* 0x0000000aff007c0c */ /* 0x000fe2000bf05070 */
[----:B--2---:R-:W-:-:S03]  /*1910*/  IMAD.WIDE.U32 R238, R232, 0x8, R238 ;  /* 0x00000008e8ee7825 */ /* 0x004fc600078e00ee */
[----:B------:R-:W-:-:S03]  /*1920*/  ISETP.NE.AND.EX P0, PT, RZ, UR11, PT, P0 ;  /* 0x0000000bff007c0c */ /* 0x000fc6000bf05300 */
[----:B------:R-:W5:Y:S10]  /*1930*/  LDG.E.64 R238, desc[UR6][R238.64] ;  /* 0x00000006eeee7981 */ /* 0x000f74000c1e1b00 */
[----:B------:R-:W0:Y:S01]  /*1940*/  @P0 LDC.64 R22, c[0x0][0x438] ;  /* 0x00010e00ff160b82 */ /* 0x000e220000000a00 */
[----:B------:R-:W-:Y:S01]  /*1950*/  SHF.L.U32 R20, R52, 0x10, RZ ;  /* 0x0000001034147819 */ /* 0x000fe200000006ff */
[----:B0-----:R-:W-:-:S05]  /*1960*/  @P0 IMAD.WIDE.U32 R22, R232, 0x10, R22 ;  /* 0x00000010e8160825 */ /* 0x001fca00078e0016 */
[----:B------:R0:W5:Y:S02]  /*1970*/  @P0 LDG.E.128 R140, desc[UR6][R22.64] ;  /* 0x00000006168c0981 */ /* 0x000164000c1e1d00 */
[----:B0-----:R-:W-:Y:S02]  /*1980*/  SHF.L.U32 R22, R53, 0x10, RZ ;  /* 0x0000001035167819 */ /* 0x001fe400000006ff */
[----:B------:R-:W-:Y:S02]  /*1990*/  SHF.L.U32 R211, R163, 0x10, RZ ;  /* 0x00000010a3d37819 */ /* 0x000fe400000006ff */
[----:B------:R-:W-:Y:S02]  /*19a0*/  SHF.L.U32 R209, R164, 0x10, RZ ;  /* 0x00000010a4d17819 */ /* 0x000fe400000006ff */
[----:B------:R-:W-:Y:S02]  /*19b0*/  SHF.L.U32 R225, R165, 0x10, RZ ;  /* 0x00000010a5e17819 */ /* 0x000fe400000006ff */
[----:B------:R-:W-:-:S02]  /*19c0*/  IADD3 R232, PT, PT, R232, 0x20, RZ ;  /* 0x00000020e8e87810 */ /* 0x000fc40007ffe0ff */
[----:B---3--:R-:W-:Y:S02]  /*19d0*/  SHF.L.U32 R24, R152, 0x10, RZ ;  /* 0x0000001098187819 */ /* 0x008fe400000006ff */
[----:B------:R-:W-:-:S03]  /*19e0*/  SHF.L.U32 R176, R153, 0x10, RZ ;  /* 0x0000001099b07819 */ /* 0x000fc600000006ff */
[----:B------:R-:W-:Y:S01]  /*19f0*/  FADD.FTZ R21, -R231, R24 ;  /* 0x00000018e7157221 */ /* 0x000fe20000010100 */
[----:B----4-:R-:W-:-:S03]  /*1a00*/  SHF.L.U32 R25, R156, 0x10, RZ ;  /* 0x000000109c197819 */ /* 0x010fc600000006ff */
[----:B-----5:R-:W-:Y:S01]  /*1a10*/  FMUL.FTZ R21, R230, R21 ;  /* 0x00000015e6157220 */ /* 0x020fe20000410000 */
[----:B------:R-:W-:Y:S01]  /*1a20*/  FADD.FTZ R175, -R231, R176 ;  /* 0x000000b0e7af7221 */ /* 0x000fe20000010100 */
[----:B------:R-:W-:Y:S01]  /*1a30*/  SHF.L.U32 R24, R154, 0x10, RZ ;  /* 0x000000109a187819 */ /* 0x000fe200000006ff */
[-C--:B------:R-:W-:Y:S01]  /*1a40*/  FMUL.FTZ R20, R20, R25.reuse ;  /* 0x0000001914147220 */ /* 0x080fe20000410000 */
[----:B------:R-:W-:Y:S01]  /*1a50*/  FADD.FTZ R108, R108, R25 ;  /* 0x000000196c6c7221 */ /* 0x000fe20000010000 */
[----:B------:R-:W-:Y:S01]  /*1a60*/  FFMA.FTZ R72, R21, R25, R72 ;  /* 0x0000001915487223 */ /* 0x000fe20000010048 */
[----:B------:R-:W-:Y:S01]  /*1a70*/  SHF.L.U32 R25, R157, 0x10, RZ ;  /* 0x000000109d197819 */ /* 0x000fe200000006ff */
[----:B------:R-:W-:Y:S01]  /*1a80*/  FMUL.FTZ R23, R230, R175 ;  /* 0x000000afe6177220 */ /* 0x000fe20000410000 */
[----:B------:R-:W-:Y:S01]  /*1a90*/  FADD.FTZ R175, -R231, R24 ;  /* 0x00000018e7af7221 */ /* 0x000fe20000010100 */
[----:B------:R-:W-:Y:S02]  /*1aa0*/  SHF.L.U32 R176, R155, 0x10, RZ ;  /* 0x000000109bb07819 */ /* 0x000fe400000006ff */
[----:B------:R-:W-:Y:S01]  /*1ab0*/  FADD.FTZ R110, R110, R25 ;  /* 0x000000196e6e7221 */ /* 0x000fe20000010000 */
[-C--:B------:R-:W-:Y:S01]  /*1ac0*/  FFMA.FTZ R74, R23, R25.reuse, R74 ;  /* 0x00000019174a7223 */ /* 0x080fe2000001004a */
[----:B------:R-:W-:Y:S01]  /*1ad0*/  FMUL.FTZ R22, R22, R25 ;  /* 0x0000001916167220 */ /* 0x000fe20000410000 */
[----:B------:R-:W-:Y:S01]  /*1ae0*/  FMUL.FTZ R25, R230, R175 ;  /* 0x000000afe6197220 */ /* 0x000fe20000410000 */
[----:B------:R-:W-:-:S02]  /*1af0*/  SHF.L.U32 R175, R158, 0x10, RZ ;  /* 0x000000109eaf7819 */ /* 0x000fc400000006ff */
[----:B------:R-:W-:Y:S01]  /*1b00*/  SHF.L.U32 R24, R54, 0x10, RZ ;  /* 0x0000001036187819 */ /* 0x000fe200000006ff */
[----:B------:R-:W-:Y:S01]  /*1b10*/  FADD.FTZ R183, -R231, R176 ;  /* 0x000000b0e7b77221 */ /* 0x000fe20000010100 */
[----:B------:R-:W-:Y:S01]  /*1b20*/  PRMT R152, R152, 0x7632, R152 ;  /* 0x0000763298987816 */ /* 0x000fe20000000098 */
[----:B------:R-:W-:Y:S01]  /*1b30*/  FADD.FTZ R112, R112, R175 ;  /* 0x000000af70707221 */ /* 0x000fe20000010000 */
[-C--:B------:R-:W-:Y:S01]  /*1b40*/  FFMA.FTZ R76, R25, R175.reuse, R76 ;  /* 0x000000af194c7223 */ /* 0x080fe2000001004c */
[----:B------:R-:W-:Y:S01]  /*1b50*/  FMUL.FTZ R24, R24, R175 ;  /* 0x000000af18187220 */ /* 0x000fe20000410000 */
[----:B------:R-:W-:Y:S01]  /*1b60*/  FMUL.FTZ R175, R230, R183 ;  /* 0x000000b7e6af7220 */ /* 0x000fe20000410000 */
[----:B------:R-:W-:Y:S02]  /*1b70*/  SHF.L.U32 R183, R159, 0x10, RZ ;  /* 0x000000109fb77819 */ /* 0x000fe400000006ff */
[----:B------:R-:W-:Y:S02]  /*1b80*/  SHF.L.U32 R176, R55, 0x10, RZ ;  /* 0x0000001037b07819 */ /* 0x000fe400000006ff */
[----:B------:R-:W-:-:S02]  /*1b90*/  SHF.L.U32 R152, R152, 0x10, RZ ;  /* 0x0000001098987819 */ /* 0x000fc400000006ff */
[----:B------:R-:W-:Y:S01]  /*1ba0*/  PRMT R153, R153, 0x7632, R153 ;  /* 0x0000763299997816 */ /* 0x000fe20000000099 */
[----:B------:R-:W-:Y:S01]  /*1bb0*/  FADD.FTZ R114, R114, R183 ;  /* 0x000000b772727221 */ /* 0x000fe20000010000 */
[-C--:B------:R-:W-:Y:S01]  /*1bc0*/  FFMA.FTZ R78, R175, R183.reuse, R78 ;  /* 0x000000b7af4e7223 */ /* 0x080fe2000001004e */
[----:B------:R-:W-:Y:S01]  /*1bd0*/  FMUL.FTZ R176, R176, R183 ;  /* 0x000000b7b0b07220 */ /* 0x000fe20000410000 */
[----:B------:R-:W-:Y:S01]  /*1be0*/  FADD.FTZ R183, -R231, R152 ;  /* 0x00000098e7b77221 */ /* 0x000fe20000010100 */
[----:B------:R-:W-:Y:S02]  /*1bf0*/  SHF.L.U32 R152, R153, 0x10, RZ ;  /* 0x0000001099987819 */ /* 0x000fe400000006ff */
[----:B------:R-:W-:Y:S02]  /*1c00*/  PRMT R154, R154, 0x7632, R154 ;  /* 0x000076329a9a7816 */ /* 0x000fe4000000009a */
[----:B------:R-:W-:Y:S01]  /*1c10*/  PRMT R157, R157, 0x7632, R157 ;  /* 0x000076329d9d7816 */ /* 0x000fe2000000009d */
[----:B------:R-:W-:Y:S01]  /*1c20*/  FADD.FTZ R153, -R231, R152 ;  /* 0x00000098e7997221 */ /* 0x000fe20000010100 */
[----:B------:R-:W-:-:S02]  /*1c30*/  PRMT R156, R156, 0x7632, R156 ;  /* 0x000076329c9c7816 */ /* 0x000fc4000000009c */
[----:B------:R-:W-:Y:S01]  /*1c40*/  SHF.L.U32 R154, R154, 0x10, RZ ;  /* 0x000000109a9a7819 */ /* 0x000fe200000006ff */
[C---:B------:R-:W-:Y:S01]  /*1c50*/  FMUL.FTZ R184, R230.reuse, R183 ;  /* 0x000000b7e6b87220 */ /* 0x040fe20000410000 */
[----:B------:R-:W-:Y:S01]  /*1c60*/  SHF.L.U32 R152, R157, 0x10, RZ ;  /* 0x000000109d987819 */ /* 0x000fe200000006ff */
[----:B------:R-:W-:Y:S01]  /*1c70*/  FMUL.FTZ R206, R230, R153 ;  /* 0x00000099e6ce7220 */ /* 0x000fe20000410000 */
[----:B------:R-:W-:Y:S01]  /*1c80*/  SHF.L.U32 R156, R156, 0x10, RZ ;  /* 0x000000109c9c7819 */ /* 0x000fe200000006ff */
[----:B------:R-:W-:Y:S01]  /*1c90*/  FADD.FTZ R153, -R231, R154 ;  /* 0x0000009ae7997221 */ /* 0x000fe20000010100 */
[----:B------:R-:W-:Y:S01]  /*1ca0*/  SHF.L.U32 R183, R162, 0x10, RZ ;  /* 0x00000010a2b77819 */ /* 0x000fe200000006ff */
[----:B------:R-:W-:Y:S01]  /*1cb0*/  FADD.FTZ R111, R111, R152 ;  /* 0x000000986f6f7221 */ /* 0x000fe20000010000 */
[----:B------:R-:W-:Y:S01]  /*1cc0*/  PRMT R158, R158, 0x7632, R158 ;  /* 0x000076329e9e7816 */ /* 0x000fe2000000009e */
[-C--:B------:R-:W-:Y:S01]  /*1cd0*/  FFMA.FTZ R75, R206, R152.reuse, R75 ;  /* 0x00000098ce4b7223 */ /* 0x080fe2000001004b */
[----:B------:R-:W-:Y:S01]  /*1ce0*/  FMUL.FTZ R211, R211, R152 ;  /* 0x00000098d3d37220 */ /* 0x000fe20000410000 */
[----:B------:R-:W-:Y:S01]  /*1cf0*/  FMUL.FTZ R183, R183, R156 ;  /* 0x0000009cb7b77220 */ /* 0x000fe20000410000 */
[----:B------:R-:W-:Y:S01]  /*1d00*/  FMUL.FTZ R204, R230, R153 ;  /* 0x00000099e6cc7220 */ /* 0x000fe20000410000 */
[----:B------:R-:W-:Y:S01]  /*1d10*/  FADD.FTZ R152, R233, R20 ;  /* 0x00000014e9987221 */ /* 0x000fe20000010000 */
[----:B------:R-:W-:Y:S01]  /*1d20*/  FFMA.FTZ R153, R21, R20, R234 ;  /* 0x0000001415997223 */ /* 0x000fe200000100ea */
[----:B------:R-:W-:-:S02]  /*1d30*/  SHF.L.U32 R158, R158, 0x10, RZ ;  /* 0x000000109e9e7819 */ /* 0x000fc400000006ff */
[----:B------:R-:W-:Y:S01]  /*1d40*/  PRMT R154, R155, 0x7632, R154 ;  /* 0x000076329b9a7816 */ /* 0x000fe2000000009a */
[----:B------:R-:W-:Y:S01]  /*1d50*/  FADD.FTZ R155, R152, R183 ;  /* 0x000000b7989b7221 */ /* 0x000fe20000010000 */
[----:B------:R-:W-:Y:S01]  /*1d60*/  FFMA.FTZ R152, R184, R183, R153 ;  /* 0x000000b7b8987223 */ /* 0x000fe20000010099 */
[----:B------:R-:W-:Y:S01]  /*1d70*/  FADD.FTZ R113, R113, R158 ;  /* 0x0000009e71717221 */ /* 0x000fe20000010000 */
[-C--:B------:R-:W-:Y:S01]  /*1d80*/  FFMA.FTZ R77, R204, R158.reuse, R77 ;  /* 0x0000009ecc4d7223 */ /* 0x080fe2000001004d */
[----:B------:R-:W-:Y:S01]  /*1d90*/  FMUL.FTZ R209, R209, R158 ;  /* 0x0000009ed1d17220 */ /* 0x000fe20000410000 */
[----:B------:R-:W-:Y:S01]  /*1da0*/  SHF.L.U32 R158, R154, 0x10, RZ ;  /* 0x000000109a9e7819 */ /* 0x000fe200000006ff */
[----:B------:R-:W-:Y:S01]  /*1db0*/  FADD.FTZ R154, R155, R22 ;  /* 0x000000169b9a7221 */ /* 0x000fe20000010000 */
[----:B------:R-:W-:-:S03]  /*1dc0*/  FFMA.FTZ R153, R23, R22, R152 ;  /* 0x0000001617997223 */ /* 0x000fc60000010098 */
[----:B------:R-:W-:Y:S01]  /*1dd0*/  FADD.FTZ R155, R154, R211 ;  /* 0x000000d39a9b7221 */ /* 0x000fe20000010000 */
[----:B------:R-:W-:Y:S01]  /*1de0*/  FFMA.FTZ R152, R206, R211, R153 ;  /* 0x000000d3ce987223 */ /* 0x000fe20000010099 */
[----:B------:R-:W-:Y:S02]  /*1df0*/  PRMT R159, R159, 0x7632, R159 ;  /* 0x000076329f9f7816 */ /* 0x000fe4000000009f */
        /* <DEDUP_REMOVED lines=16> */
.L_x_772:
[----:B------:R-:W-:Y:S05]  /*1f00*/  BSYNC.RECONVERGENT B1 ;  /* 0x0000000000017941 */ /* 0x000fea0003800200 */
.L_x_771:
        /* <DEDUP_REMOVED lines=105> */
.L_x_774:
[----:B------:R-:W-:Y:S05]  /*25a0*/  BSYNC.RECONVERGENT B1 ;  /* 0x0000000000017941 */ /* 0x000fea0003800200 */
.L_x_773:
[----:B------:R-:W-:Y:S01]  /*25b0*/  ISETP.GE.U32.AND P0, PT, R170, 0xa0, PT ;  /* 0x000000a0aa00780c */ /* 0x000fe20003f06070 */
[----:B------:R-:W-:-:S12]  /*25c0*/  BSSY.RECONVERGENT B1, `(.L_x_775) ;  /* 0x0000068000017945 */ /* 0x000fd80003800200 */
[----:B------:R-:W-:Y:S05]  /*25d0*/  @!P0 BRA `(.L_x_776) ;  /* 0x0000000400988947 */ /* 0x000fea0003800000 */
[----:B------:R-:W-:Y:S01]  /*25e0*/  ISETP.NE.U32.AND P6, PT, RZ, UR10, PT ;  /* 0x0000000aff007c0c */ /* 0x000fe2000bfc5070 */
[----:B------:R-:W0:Y:S03]  /*25f0*/  LDC.64 R156, c[0x0][0x428] ;  /* 0x00010a00ff9c7b82 */ /* 0x000e260000000a00 */
[----:B------:R-:W-:-:S05]  /*2600*/  ISETP.NE.AND.EX P6, PT, RZ, UR11, PT, P6 ;  /* 0x0000000bff007c0c */ /* 0x000fca000bfc5360 */
[----:B------:R-:W1:Y:S08]  /*2610*/  LDC.64 R190, c[0x0][0x3b0] ;  /* 0x0000ec00ffbe7b82 */ /* 0x000e700000000a00 */
[----:B------:R-:W2:Y:S02]  /*2620*/  @P6 LDC.64 R152, c[0x0][0x438] ;  /* 0x00010e00ff986b82 */ /* 0x000ea40000000a00 */
[----:B--2---:R-:W-:-:S06]  /*2630*/  @P6 IMAD.WIDE.U32 R192, R232, 0x10, R152 ;  /* 0x00000010e8c06825 */ /* 0x004fcc00078e0098 */
[----:B------:R-:W2:Y:S01]  /*2640*/  LDC.64 R152, c[0x0][0x3a8] ;  /* 0x0000ea00ff987b82 */ /* 0x000ea20000000a00 */
[C---:B0-----:R-:W-:Y:S01]  /*2650*/  IMAD.WIDE.U32 R156, R232.reuse, 0x10, R156 ;  /* 0x00000010e89c7825 */ /* 0x041fe200078e009c */
[----:B------:R-:W5:Y:S05]  /*2660*/  @P6 LDG.E.128 R148, desc[UR6][R192.64] ;  /* 0x00000006c0946981 */ /* 0x000f6a000c1e1d00 */
[----:B------:R-:W3:Y:S01]  /*2670*/  LDG.E.128 R156, desc[UR6][R156.64] ;  /* 0x000000069c9c7981 */ /* 0x000ee2000c1e1d00 */
[----:B--2---:R-:W-:-:S06]  /*2680*/  IMAD.WIDE.U32 R152, R232, 0x10, R152 ;  /* 0x00000010e8987825 */ /* 0x004fcc00078e0098 */
[----:B------:R-:W2:Y:S01]  /*2690*/  LDG.E.128 R152, desc[UR6][R152.64] ;  /* 0x0000000698987981 */ /* 0x000ea2000c1e1d00 */
[----:B-1----:R-:W-:-:S05]  /*26a0*/  IMAD.WIDE.U32 R190, R232, 0x8, R190 ;  /* 0x00000008e8be7825 */ /* 0x002fca00078e00be */
[----:B------:R0:W5:Y:S02]  /*26b0*/  LDG.E.64 R240, desc[UR6][R190.64] ;  /* 0x00000006bef07981 */ /* 0x000164000c1e1b00 */
[----:B0-----:R-:W-:Y:S02]  /*26c0*/  SHF.L.U32 R190, R61, 0x10, RZ ;  /* 0x000000103dbe7819 */ /* 0x001fe400000006ff */
[----:B------:R-:W-:Y:S02]  /*26d0*/  SHF.L.U32 R221, R5, 0x10, RZ ;  /* 0x0000001005dd7819 */ /* 0x000fe400000006ff */
[----:B---3--:R-:W-:-:S05]  /*26e0*/  SHF.L.U32 R191, R156, 0x10, RZ ;  /* 0x000000109cbf7819 */ /* 0x008fca00000006ff */
[----:B------:R-:W-:Y:S01]  /*26f0*/  FADD.FTZ R124, R124, R191 ;  /* 0x000000bf7c7c7221 */ /* 0x000fe20000010000 */
[C---:B--2---:R-:W-:Y:S02]  /*2700*/  SHF.L.U32 R192, R152.reuse, 0x10, RZ ;  /* 0x0000001098c07819 */ /* 0x044fe400000006ff */
[----:B------:R-:W-:Y:S02]  /*2710*/  SHF.L.U32 R194, R153, 0x10, RZ ;  /* 0x0000001099c27819 */ /* 0x000fe400000006ff */
[----:B------:R-:W-:Y:S01]  /*2720*/  PRMT R188, R152, 0x7632, R188 ;  /* 0x0000763298bc7816 */ /* 0x000fe200000000bc */
[----:B------:R-:W-:Y:S01]  /*2730*/  FADD.FTZ R197, -R231, R192 ;  /* 0x000000c0e7c57221 */ /* 0x000fe20000010100 */
[----:B------:R-:W-:Y:S01]  /*2740*/  PRMT R193, R153, 0x7632, R193 ;  /* 0x0000763299c17816 */ /* 0x000fe200000000c1 */
[----:B------:R-:W-:Y:S01]  /*2750*/  FADD.FTZ R195, -R231, R194 ;  /* 0x000000c2e7c37221 */ /* 0x000fe20000010100 */
[C---:B------:R-:W-:Y:S02]  /*2760*/  PRMT R196, R154.reuse, 0x7632, R196 ;  /* 0x000076329ac47816 */ /* 0x040fe400000000c4 */
[----:B------:R-:W-:Y:S01]  /*2770*/  SHF.L.U32 R154, R154, 0x10, RZ ;  /* 0x000000109a9a7819 */ /* 0x000fe200000006ff */
[----:B-----5:R-:W-:Y:S01]  /*2780*/  FMUL.FTZ R197, R230, R197 ;  /* 0x000000c5e6c57220 */ /* 0x020fe20000410000 */
[----:B------:R-:W-:-:S02]  /*2790*/  SHF.L.U32 R188, R188, 0x10, RZ ;  /* 0x00000010bcbc7819 */ /* 0x000fc400000006ff */
[----:B------:R-:W-:Y:S02]  /*27a0*/  SHF.L.U32 R152, R193, 0x10, RZ ;  /* 0x00000010c1987819 */ /* 0x000fe400000006ff */
[----:B------:R-:W-:Y:S01]  /*27b0*/  SHF.L.U32 R192, R60, 0x10, RZ ;  /* 0x000000103cc07819 */ /* 0x000fe200000006ff */
[----:B------:R-:W-:Y:S01]  /*27c0*/  FMUL.FTZ R195, R230, R195 ;  /* 0x000000c3e6c37220 */ /* 0x000fe20000410000 */
[----:B------:R-:W-:Y:S01]  /*27d0*/  SHF.L.U32 R193, R157, 0x10, RZ ;  /* 0x000000109dc17819 */ /* 0x000fe200000006ff */
[----:B------:R-:W-:Y:S01]  /*27e0*/  FADD.FTZ R203, -R231, R154 ;  /* 0x0000009ae7cb7221 */ /* 0x000fe20000010100 */
[----:B------:R-:W-:Y:S01]  /*27f0*/  SHF.L.U32 R208, R155, 0x10, RZ ;  /* 0x000000109bd07819 */ /* 0x000fe200000006ff */
[----:B------:R-:W-:Y:S01]  /*2800*/  FADD.FTZ R201, -R231, R188 ;  /* 0x000000bce7c97221 */ /* 0x000fe20000010100 */
[-C--:B------:R-:W-:Y:S01]  /*2810*/  FFMA.FTZ R88, R197, R191.reuse, R88 ;  /* 0x000000bfc5587223 */ /* 0x080fe20000010058 */
[----:B------:R-:W-:Y:S01]  /*2820*/  FMUL.FTZ R192, R192, R191 ;  /* 0x000000bfc0c07220 */ /* 0x000fe20000410000 */
[-C--:B------:R-:W-:Y:S01]  /*2830*/  FMUL.FTZ R190, R190, R193.reuse ;  /* 0x000000c1bebe7220 */ /* 0x080fe20000410000 */
[----:B------:R-:W-:Y:S01]  /*2840*/  FADD.FTZ R126, R126, R193 ;  /* 0x000000c17e7e7221 */ /* 0x000fe20000010000 */
[----:B------:R-:W-:Y:S01]  /*2850*/  FFMA.FTZ R90, R195, R193, R90 ;  /* 0x000000c1c35a7223 */ /* 0x000fe2000001005a */
[----:B------:R-:W-:Y:S01]  /*2860*/  SHF.L.U32 R191, R158, 0x10, RZ ;  /* 0x000000109ebf7819 */ /* 0x000fe200000006ff */
[----:B------:R-:W-:Y:S01]  /*2870*/  FMUL.FTZ R193, R230, R203 ;  /* 0x000000cbe6c17220 */ /* 0x000fe20000410000 */
[----:B------:R-:W-:Y:S01]  /*2880*/  SHF.L.U32 R188, R62, 0x10, RZ ;  /* 0x000000103ebc7819 */ /* 0x000fe200000006ff */
[----:B------:R-:W-:Y:S01]  /*2890*/  FADD.FTZ R219, -R231, R208 ;  /* 0x000000d0e7db7221 */ /* 0x000fe20000010100 */
[----:B------:R-:W-:-:S02]  /*28a0*/  PRMT R153, R155, 0x7632, R153 ;  /* 0x000076329b997816 */ /* 0x000fc40000000099 */
        /* <DEDUP_REMOVED lines=8> */
[----:B------:R-:W-:Y:S02]  /*2930*/  PRMT R157, R157, 0x7632, R157 ;  /* 0x000076329d9d7816 */ /* 0x000fe4000000009d */
[----:B------:R-:W-:Y:S01]  /*2940*/  SHF.L.U32 R154, R153, 0x10, RZ ;  /* 0x00000010999a7819 */ /* 0x000fe200000006ff */
[----:B------:R-:W-:Y:S01]  /*2950*/  FADD.FTZ R153, -R231, R196 ;  /* 0x000000c4e7997221 */ /* 0x000fe20000010100 */
[----:B------:R-:W-:Y:S01]  /*2960*/  PRMT R156, R156, 0x7632, R156 ;  /* 0x000076329c9c7816 */ /* 0x000fe2000000009c */
[----:B------:R-:W-:Y:S01]  /*2970*/  FMUL.FTZ R196, R230, R201 ;  /* 0x000000c9e6c47220 */ /* 0x000fe20000410000 */
[----:B------:R-:W-:Y:S01]  /*2980*/  FADD.FTZ R130, R130, R203 ;  /* 0x000000cb82827221 */ /* 0x000fe20000010000 */
[-C--:B------:R-:W-:Y:S01]  /*2990*/  FFMA.FTZ R94, R191, R203.reuse, R94 ;  /* 0x000000cbbf5e7223 */ /* 0x080fe2000001005e */
[----:B------:R-:W-:Y:S01]  /*29a0*/  FMUL.FTZ R194, R194, R203 ;  /* 0x000000cbc2c27220 */ /* 0x000fe20000410000 */
[----:B------:R-:W-:Y:S01]  /*29b0*/  SHF.L.U32 R152, R157, 0x10, RZ ;  /* 0x000000109d987819 */ /* 0x000fe200000006ff */
[----:B------:R-:W-:Y:S01]  /*29c0*/  FMUL.FTZ R208, R230, R155 ;  /* 0x0000009be6d07220 */ /* 0x000fe20000410000 */
[----:B------:R-:W-:-:S02]  /*29d0*/  SHF.L.U32 R201, R6, 0x10, RZ ;  /* 0x0000001006c97819 */ /* 0x000fc400000006ff */
[----:B------:R-:W-:Y:S02]  /*29e0*/  SHF.L.U32 R156, R156, 0x10, RZ ;  /* 0x000000109c9c7819 */ /* 0x000fe400000006ff */
[----:B------:R-:W-:Y:S01]  /*29f0*/  SHF.L.U32 R203, R7, 0x10, RZ ;  /* 0x0000001007cb7819 */ /* 0x000fe200000006ff */
[----:B------:R-:W-:Y:S01]  /*2a00*/  FADD.FTZ R127, R127, R152 ;  /* 0x000000987f7f7221 */ /* 0x000fe20000010000 */
[-C--:B------:R-:W-:Y:S01]  /*2a10*/  FFMA.FTZ R91, R208, R152.reuse, R91 ;  /* 0x00000098d05b7223 */ /* 0x080fe2000001005b */
[----:B------:R-:W-:Y:S01]  /*2a20*/  FMUL.FTZ R201, R201, R152 ;  /* 0x00000098c9c97220 */ /* 0x000fe20000410000 */
[----:B------:R-:W-:Y:S01]  /*2a30*/  FADD.FTZ R152, R233, R192 ;  /* 0x000000c0e9987221 */ /* 0x000fe20000010000 */
[----:B------:R-:W-:Y:S01]  /*2a40*/  FMUL.FTZ R203, R203, R156 ;  /* 0x0000009ccbcb7220 */ /* 0x000fe20000410000 */
[----:B------:R-:W-:Y:S01]  /*2a50*/  FFMA.FTZ R155, R197, R192, R234 ;  /* 0x000000c0c59b7223 */ /* 0x000fe200000100ea */
[----:B------:R-:W-:Y:S02]  /*2a60*/  FMUL.FTZ R222, R230, R153 ;  /* 0x00000099e6de7220 */ /* 0x000fe40000410000 */
[----:B------:R-:W-:Y:S01]  /*2a70*/  FADD.FTZ R153, R152, R203 ;  /* 0x000000cb98997221 */ /* 0x000fe20000010000 */
[----:B------:R-:W-:Y:S01]  /*2a80*/  FFMA.FTZ R152, R196, R203, R155 ;  /* 0x000000cbc4987223 */ /* 0x000fe2000001009b */
[----:B------:R-:W-:Y:S01]  /*2a90*/  FADD.FTZ R231, -R231, R154 ;  /* 0x0000009ae7e77221 */ /* 0x000fe20000010100 */
[----:B------:R-:W-:Y:S01]  /*2aa0*/  PRMT R158, R158, 0x7632, R158 ;  /* 0x000076329e9e7816 */ /* 0x000fe2000000009e */
[----:B------:R-:W-:Y:S01]  /*2ab0*/  FADD.FTZ R154, R153, R190 ;  /* 0x000000be999a7221 */ /* 0x000fe20000010000 */
[----:B------:R-:W-:-:S02]  /*2ac0*/  FFMA.FTZ R153, R195, R190, R152 ;  /* 0x000000bec3997223 */ /* 0x000fc40000010098 */
[----:B------:R-:W-:Y:S01]  /*2ad0*/  SHF.L.U32 R158, R158, 0x10, RZ ;  /* 0x000000109e9e7819 */ /* 0x000fe200000006ff */
[----:B------:R-:W-:Y:S01]  /*2ae0*/  FADD.FTZ R155, R154, R201 ;  /* 0x000000c99a9b7221 */ /* 0x000fe20000010000 */
[----:B------:R-:W-:Y:S01]  /*2af0*/  FFMA.FTZ R152, R208, R201, R153 ;  /* 0x000000c9d0987223 */ /* 0x000fe20000010099 */
[----:B------:R-:W-:Y:S02]  /*2b00*/  PRMT R159, R159, 0x7632, R159 ;  /* 0x000076329f9f7816 */ /* 0x000fe4000000009f */
[----:B------:R-:W-:Y:S01]  /*2b10*/  FMUL.FTZ R221, R221, R158 ;  /* 0x0000009edddd7220 */ /* 0x000fe20000410000 */
[----:B------:R-:W-:Y:S01]  /*2b20*/  FADD.FTZ R154, R155, R188 ;  /* 0x000000bc9b9a7221 */ /* 0x000fe20000010000 */
[----:B------:R-:W-:Y:S01]  /*2b30*/  FFMA.FTZ R153, R193, R188, R152 ;  /* 0x000000bcc1997223 */ /* 0x000fe20000010098 */
[----:B------:R-:W-:Y:S01]  /*2b40*/  FADD.FTZ R125, R125, R156 ;  /* 0x0000009c7d7d7221 */ /* 0x000fe20000010000 */
[----:B------:R-:W-:Y:S01]  /*2b50*/  FFMA.FTZ R89, R196, R156, R89 ;  /* 0x0000009cc4597223 */ /* 0x000fe20000010059 */
[----:B------:R-:W-:Y:S01]  /*2b60*/  SHF.L.U32 R156, R159, 0x10, RZ ;  /* 0x000000109f9c7819 */ /* 0x000fe200000006ff */
[----:B------:R-:W-:Y:S01]  /*2b70*/  FADD.FTZ R155, R154, R221 ;  /* 0x000000dd9a9b7221 */ /* 0x000fe20000010000 */
[----:B------:R-:W-:Y:S01]  /*2b80*/  SHF.L.U32 R219, R4, 0x10, RZ ;  /* 0x0000001004db7819 */ /* 0x000fe200000006ff */
[----:B------:R-:W-:Y:S01]  /*2b90*/  FFMA.FTZ R152, R222, R221, R153 ;  /* 0x000000ddde987223 */ /* 0x000fe20000010099 */
[----:B------:R-:W-:Y:S01]  /*2ba0*/  FMUL.FTZ R220, R230, R231 ;  /* 0x000000e7e6dc7220 */ /* 0x000fe20000410000 */
[----:B------:R-:W-:-:S02]  /*2bb0*/  FADD.FTZ R154, R155, R194 ;  /* 0x000000c29b9a7221 */ /* 0x000fc40000010000 */
[----:B------:R-:W-:Y:S01]  /*2bc0*/  FMUL.FTZ R219, R219, R156 ;  /* 0x0000009cdbdb7220 */ /* 0x000fe20000410000 */
[----:B------:R-:W-:Y:S01]  /*2bd0*/  FFMA.FTZ R153, R191, R194, R152 ;  /* 0x000000c2bf997223 */ /* 0x000fe20000010098 */
[----:B------:R-:W-:Y:S01]  /*2be0*/  FADD.FTZ R129, R129, R158 ;  /* 0x0000009e81817221 */ /* 0x000fe20000010000 */
[----:B------:R-:W-:Y:S01]  /*2bf0*/  FFMA.FTZ R93, R222, R158, R93 ;  /* 0x0000009ede5d7223 */ /* 0x000fe2000001005d */
[----:B------:R-:W-:Y:S01]  /*2c00*/  FADD.FTZ R131, R131, R156 ;  /* 0x0000009c83837221 */ /* 0x000fe20000010000 */
[----:B------:R-:W-:Y:S01]  /*2c10*/  FFMA.FTZ R95, R220, R156, R95 ;  /* 0x0000009cdc5f7223 */ /* 0x000fe2000001005f */
[----:B------:R-:W-:Y:S01]  /*2c20*/  FADD.FTZ R233, R154, R219 ;  /* 0x000000db9ae97221 */ /* 0x000fe20000010000 */
[----:B------:R-:W-:-:S07]  /*2c30*/  FFMA.FTZ R234, R220, R219, R153 ;  /* 0x000000dbdcea7223 */ /* 0x000fce0000010099 */
.L_x_776:
[----:B------:R-:W-:Y:S05]  /*2c40*/  BSYNC.RECONVERGENT B1 ;  /* 0x0000000000017941 */ /* 0x000fea0003800200 */
.L_x_775:
[----:B------:R-:W-:Y:S01]  /*2c50*/  ISETP.NE.U32.AND P6, PT, RZ, UR10, PT ;  /* 0x0000000aff007c0c */ /* 0x000fe2000bfc5070 */
[----:B------:R-:W-:-:S03]  /*2c60*/  UMOV UR4, 0xffffffff ;  /* 0xffffffff00047882 */ /* 0x000fc60000000000 */
[----:B------:R-:W-:-:S04]  /*2c70*/  ISETP.NE.AND.EX P6, PT, RZ, UR11, PT, P6 ;  /* 0x0000000bff007c0c */ /* 0x000fc8000bfc5360 */
[----:B------:R-:W-:Y:S01]  /*2c80*/  P2R R231, PR, RZ, 0x40 ;  /* 0x00000040ffe77803 */ /* 0x000fe20000000000 */
[----:B------:R-:W-:Y:S08]  /*2c90*/  BRA.DIV UR4, `(.L_x_777) ;  /* 0x0000007604a47947 */ /* 0x000ff0000b800000 */
        /* <DEDUP_REMOVED lines=18> */
.L_x_827:
        /* <DEDUP_REMOVED lines=11> */
[----:B------:R-:W-:-:S04]  /*2e70*/  UISETP.NE.U32.AND UP0, UPT, UR12, URZ, UPT ;  /* 0x000000ff0c00728c */ /* 0x000fc8000bf05070 */
[----:B------:R-:W-:-:S09]  /*2e80*/  UISETP.NE.AND.EX UP0, UPT, UR13, URZ, UPT, UP0 ;  /* 0x000000ff0d00728c */ /* 0x000fd2000bf05300 */
[----:B------:R-:W-:Y:S05]  /*2e90*/  BRA.U UP0, `(.L_x_780) ;  /* 0x00000015004c7547 */ /* 0x000fea000b800000 */
[----:B------:R-:W-:Y:S01]  /*2ea0*/  ISETP.GT.U32.AND P4, PT, R170, 0x1f, PT ;  /* 0x0000001faa00780c */ /* 0x000fe20003f84070 */
[----:B------:R-:W-:-:S12]  /*2eb0*/  BSSY.RECONVERGENT B2, `(.L_x_781) ;  /* 0x0000043000027945 */ /* 0x000fd80003800200 */
[----:B------:R-:W-:Y:S05]  /*2ec0*/  @!P4 BRA `(.L_x_782) ;  /* 0x000000040004c947 */ /* 0x000fea0003800000 */
[-CC-:B------:R-:W-:Y:S01]  /*2ed0*/  FFMA.FTZ R153, R229, R157.reuse, R156.reuse ;  /* 0x0000009de5997223 */ /* 0x180fe2000001009c */
[-CC-:B------:R-:W-:Y:S01]  /*2ee0*/  FFMA.FTZ R155, R180, R157.reuse, R156.reuse ;  /* 0x0000009db49b7223 */ /* 0x180fe2000001009c */
[-CC-:B------:R-:W-:Y:S01]  /*2ef0*/  FFMA.FTZ R152, R217, R157.reuse, R156.reuse ;  /* 0x0000009dd9987223 */ /* 0x180fe2000001009c */
[----:B------:R-:W-:Y:S01]  /*2f00*/  FFMA.FTZ R154, R12, R157, R156 ;  /* 0x0000009d0c9a7223 */ /* 0x000fe2000001009c */
[----:B------:R-:W-:Y:S01]  /*2f10*/  FADD.FTZ R153, R226, -R153 ;  /* 0x80000099e2997221 */ /* 0x000fe20000010000 */
[----:B------:R-:W-:Y:S01]  /*2f20*/  FADD.FTZ R231, R178, -R155 ;  /* 0x8000009bb2e77221 */ /* 0x000fe20000010000 */
[----:B------:R-:W-:Y:S01]  /*2f30*/  ISETP.GE.U32.AND P4, PT, R244, RZ, PT ;  /* 0x000000fff400720c */ /* 0x000fe20003f86070 */
[----:B------:R-:W-:Y:S01]  /*2f40*/  FADD.FTZ R155, R13, -R154 ;  /* 0x8000009a0d9b7221 */ /* 0x000fe20000010000 */
[C---:B0----5:R-:W-:Y:S01]  /*2f50*/  FMUL.FTZ R159, R230.reuse, R153 ;  /* 0x00000099e69f7220 */ /* 0x061fe20000410000 */
[C---:B------:R-:W-:Y:S01]  /*2f60*/  FMUL.FTZ R231, R230.reuse, R231 ;  /* 0x000000e7e6e77220 */ /* 0x040fe20000410000 */
[----:B------:R-:W-:Y:S01]  /*2f70*/  FADD.FTZ R153, R215, -R152 ;  /* 0x80000098d7997221 */ /* 0x000fe20000010000 */
[C---:B------:R-:W-:Y:S01]  /*2f80*/  FMUL.FTZ R155, R230.reuse, R155 ;  /* 0x0000009be69b7220 */ /* 0x040fe20000410000 */
[-C--:B------:R-:W-:Y:S01]  /*2f90*/  FMUL.FTZ R159, R159, R228.reuse ;  /* 0x000000e49f9f7220 */ /* 0x080fe20000410000 */
[-C--:B------:R-:W-:Y:S01]  /*2fa0*/  FMUL.FTZ R231, R231, R228.reuse ;  /* 0x000000e4e7e77220 */ /* 0x080fe20000410000 */
[----:B------:R-:W-:Y:S01]  /*2fb0*/  FMUL.FTZ R153, R230, R153 ;  /* 0x00000099e6997220 */ /* 0x000fe20000410000 */
[----:B------:R-:W-:Y:S01]  /*2fc0*/  LOP3.LUT P6, RZ, R245, 0xff0000, RZ, 0xc0, !PT ;  /* 0x00ff0000f5ff7812 */ /* 0x000fe200078cc0ff */
[----:B------:R-:W-:Y:S01]  /*2fd0*/  FMUL.FTZ R159, R159, UR14 ;  /* 0x0000000e9f9f7c20 */ /* 0x000fe20008410000 */
[----:B------:R-:W-:Y:S01]  /*2fe0*/  FMUL.FTZ R231, R231, UR14 ;  /* 0x0000000ee7e77c20 */ /* 0x000fe20008410000 */
[----:B------:R-:W-:Y:S01]  /*2ff0*/  ISETP.GE.U32.AND.EX P4, PT, R245, 0x1000000, PT, P4 ;  /* 0x01000000f500780c */ /* 0x000fe20003f86140 */
[-C--:B------:R-:W-:Y:S01]  /*3000*/  FMUL.FTZ R153, R153, R228.reuse ;  /* 0x000000e499997220 */ /* 0x080fe20000410000 */
[----:B------:R-:W-:Y:S01]  /*3010*/  FMUL.FTZ R155, R155, R228 ;  /* 0x000000e49b9b7220 */ /* 0x000fe20000410000 */
[----:B------:R-:W-:Y:S01]  /*3020*/  FSEL R159, R159, RZ, P6 ;  /* 0x000000ff9f9f7208 */ /* 0x000fe20003000000 */
[----:B------:R-:W-:Y:S01]  /*3030*/  FFMA.FTZ R158, R10, R157, R156 ;  /* 0x0000009d0a9e7223 */ /* 0x000fe2000001009c */
[----:B------:R-:W-:Y:S01]  /*3040*/  FMUL.FTZ R153, R153, UR14 ;  /* 0x0000000e99997c20 */ /* 0x000fe20008410000 */
[----:B------:R-:W-:Y:S01]  /*3050*/  FMUL.FTZ R155, R155, UR14 ;  /* 0x0000000e9b9b7c20 */ /* 0x000fe20008410000 */
[----:B------:R-:W-:Y:S01]  /*3060*/  FSEL R152, R231, RZ, P4 ;  /* 0x000000ffe7987208 */ /* 0x000fe20002000000 */
[----:B------:R-:W-:Y:S01]  /*3070*/  FADD.FTZ R235, R11, -R158 ;  /* 0x8000009e0beb7221 */ /* 0x000fe20000010000 */
[----:B------:R-:W-:-:S02]  /*3080*/  LOP3.LUT P6, RZ, R245, 0xff, RZ, 0xc0, !PT ;  /* 0x000000fff5ff7812 */ /* 0x000fc400078cc0ff */
[----:B------:R-:W-:Y:S01]  /*3090*/  LOP3.LUT P4, RZ, R245, 0xff00, RZ, 0xc0, !PT ;  /* 0x0000ff00f5ff7812 */ /* 0x000fe2000788c0ff */
[----:B------:R-:W-:Y:S01]  /*30a0*/  FMUL.FTZ R235, R230, R235 ;  /* 0x000000ebe6eb7220 */ /* 0x000fe20000410000 */
[----:B------:R-:W-:Y:S02]  /*30b0*/  FSEL R153, R153, RZ, P6 ;  /* 0x000000ff99997208 */ /* 0x000fe40003000000 */
[----:B------:R-:W-:Y:S01]  /*30c0*/  FSEL R154, R155, RZ, P4 ;  /* 0x000000ff9b9a7208 */ /* 0x000fe20002000000 */
[----:B------:R-:W-:Y:S01]  /*30d0*/  FMUL.FTZ R235, R235, R228 ;  /* 0x000000e4ebeb7220 */ /* 0x000fe20000410000 */
[----:B------:R-:W-:Y:S01]  /*30e0*/  F2FP.BF16.F32.PACK_AB R155, R152, R159 ;  /* 0x0000009f989b723e */ /* 0x000fe200000010ff */
[--C-:B------:R-:W-:Y:S01]  /*30f0*/  FFMA.FTZ R152, R8, R157, R156.reuse ;  /* 0x0000009d08987223 */ /* 0x100fe2000001009c */
[----:B------:R-:W-:Y:S01]  /*3100*/  F2FP.BF16.F32.PACK_AB R154, R154, R153 ;  /* 0x000000999a9a723e */ /* 0x000fe200000010ff */
[-C--:B------:R-:W-:Y:S01]  /*3110*/  FFMA.FTZ R153, R199, R157.reuse, R156 ;  /* 0x0000009dc7997223 */ /* 0x080fe2000001009c */
[----:B------:R-:W-:Y:S01]  /*3120*/  FMUL.FTZ R235, R235, UR14 ;  /* 0x0000000eebeb7c20 */ /* 0x000fe20008410000 */
[----:B------:R-:W-:Y:S01]  /*3130*/  FADD.FTZ R159, R9, -R152 ;  /* 0x80000098099f7221 */ /* 0x000fe20000010000 */
[----:B------:R-:W-:Y:S01]  /*3140*/  LOP3.LUT P4, RZ, R244, 0xff0000, RZ, 0xc0, !PT ;  /* 0x00ff0000f4ff7812 */ /* 0x000fe2000788c0ff */
[----:B------:R-:W-:Y:S01]  /*3150*/  FADD.FTZ R231, R198, -R153 ;  /* 0x80000099c6e77221 */ /* 0x000fe20000010000 */
[----:B------:R-:W-:Y:S01]  /*3160*/  FFMA.FTZ R153, R189, R157, R156 ;  /* 0x0000009dbd997223 */ /* 0x000fe2000001009c */
[----:B------:R-:W-:-:S02]  /*3170*/  LOP3.LUT P6, RZ, R244, 0xff000000, RZ, 0xc0, !PT ;  /* 0xff000000f4ff7812 */ /* 0x000fc400078cc0ff */
[C---:B------:R-:W-:Y:S01]  /*3180*/  FMUL.FTZ R233, R230.reuse, R231 ;  /* 0x000000e7e6e97220 */ /* 0x040fe20000410000 */
[----:B------:R-:W-:Y:S01]  /*3190*/  FMUL.FTZ R231, R230, R159 ;  /* 0x0000009fe6e77220 */ /* 0x000fe20000410000 */
[----:B------:R-:W-:Y:S01]  /*31a0*/  FADD.FTZ R153, R186, -R153 ;  /* 0x80000099ba997221 */ /* 0x000fe20000010000 */
[----:B------:R-:W0:Y:S01]  /*31b0*/  LDC.64 R158, c[0x0][0x468] ;  /* 0x00011a00ff9e7b82 */ /* 0x000e220000000a00 */
[-C--:B------:R-:W-:Y:S01]  /*31c0*/  FMUL.FTZ R233, R233, R228.reuse ;  /* 0x000000e4e9e97220 */ /* 0x080fe20000410000 */
[-C--:B------:R-:W-:Y:S01]  /*31d0*/  FMUL.FTZ R231, R231, R228.reuse ;  /* 0x000000e4e7e77220 */ /* 0x080fe20000410000 */
[----:B------:R-:W-:Y:S01]  /*31e0*/  FMUL.FTZ R153, R230, R153 ;  /* 0x00000099e6997220 */ /* 0x000fe20000410000 */
[----:B------:R-:W-:Y:S01]  /*31f0*/  FSEL R232, R235, RZ, P6 ;  /* 0x000000ffebe87208 */ /* 0x000fe20003000000 */
[----:B------:R-:W-:Y:S01]  /*3200*/  FMUL.FTZ R233, R233, UR14 ;  /* 0x0000000ee9e97c20 */ /* 0x000fe20008410000 */
[----:B------:R-:W-:Y:S01]  /*3210*/  FMUL.FTZ R231, R231, UR14 ;  /* 0x0000000ee7e77c20 */ /* 0x000fe20008410000 */
[----:B------:R-:W-:Y:S01]  /*3220*/  FMUL.FTZ R153, R153, R228 ;  /* 0x000000e499997220 */ /* 0x000fe20000410000 */
[----:B------:R-:W-:-:S02]  /*3230*/  LOP3.LUT P6, RZ, R244, 0xff, RZ, 0xc0, !PT ;  /* 0x000000fff4ff7812 */ /* 0x000fc400078cc0ff */
[----:B------:R-:W-:Y:S01]  /*3240*/  FSEL R233, R233, RZ, P4 ;  /* 0x000000ffe9e97208 */ /* 0x000fe20002000000 */
[----:B------:R-:W-:Y:S01]  /*3250*/  FMUL.FTZ R153, R153, UR14 ;  /* 0x0000000e99997c20 */ /* 0x000fe20008410000 */
[----:B------:R-:W-:-:S04]  /*3260*/  LOP3.LUT P4, RZ, R244, 0xff00, RZ, 0xc0, !PT ;  /* 0x0000ff00f4ff7812 */ /* 0x000fc8000788c0ff */
[----:B------:R-:W-:Y:S02]  /*3270*/  FSEL R231, R231, RZ, P4 ;  /* 0x000000ffe7e77208 */ /* 0x000fe40002000000 */
[----:B------:R-:W-:Y:S02]  /*3280*/  FSEL R152, R153, RZ, P6 ;  /* 0x000000ff99987208 */ /* 0x000fe40003000000 */
[----:B------:R-:W-:Y:S02]  /*3290*/  F2FP.BF16.F32.PACK_AB R153, R232, R233 ;  /* 0x000000e9e899723e */ /* 0x000fe400000010ff */
[----:B------:R-:W-:Y:S01]  /*32a0*/  F2FP.BF16.F32.PACK_AB R152, R231, R152 ;  /* 0x00000098e798723e */ /* 0x000fe200000010ff */
[C---:B0-----:R-:W-:Y:S01]  /*32b0*/  IMAD.WIDE.U32 R158, R169.reuse, 0x10, R158 ;  /* 0x00000010a99e7825 */ /* 0x041fe200078e009e */
[----:B------:R-:W-:-:S04]  /*32c0*/  IADD3 R169, PT, PT, R169, 0x20, RZ ;  /* 0x00000020a9a97810 */ /* 0x000fc80007ffe0ff */
[----:B------:R1:W-:Y:S03]  /*32d0*/  STG.E.128 desc[UR6][R158.64], R152 ;  /* 0x000000989e007986 */ /* 0x0003e6000c101d06 */
.L_x_782:
[----:B------:R-:W-:Y:S05]  /*32e0*/  BSYNC.RECONVERGENT B2 ;  /* 0x0000000000027941 */ /* 0x000fea0003800200 */
.L_x_781:
[----:B------:R-:W-:Y:S04]  /*32f0*/  BSSY.RECONVERGENT B2, `(.L_x_783) ;  /* 0x0000043000027945 */ /* 0x000fe80003800200 */
[----:B------:R-:W-:Y:S05]  /*3300*/  @!P3 BRA `(.L_x_784) ;  /* 0x000000040004b947 */ /* 0x000fea0003800000 */
[-CC-:B-1----:R-:W-:Y:S01]  /*3310*/  FFMA.FTZ R153, R227, R157.reuse, R156.reuse ;  /* 0x0000009de3997223 */ /* 0x182fe2000001009c */
[-CC-:B0-----:R-:W-:Y:S01]  /*3320*/  FFMA.FTZ R158, R16, R157.reuse, R156.reuse ;  /* 0x0000009d109e7223 */ /* 0x181fe2000001009c */
[-C--:B------:R-:W-:Y:S01]  /*3330*/  FFMA.FTZ R154, R14, R157.reuse, R156 ;  /* 0x0000009d0e9a7223 */ /* 0x080fe2000001009c */
[----:B------:R-:W-:Y:S01]  /*3340*/  ISETP.GE.U32.AND P3, PT, R242, RZ, PT ;  /* 0x000000fff200720c */ /* 0x000fe20003f66070 */
[----:B------:R-:W-:Y:S01]  /*3350*/  FADD.FTZ R159, R224, -R153 ;  /* 0x80000099e09f7221 */ /* 0x000fe20000010000 */
[----:B------:R-:W-:Y:S01]  /*3360*/  FADD.FTZ R231, R17, -R158 ;  /* 0x8000009e11e77221 */ /* 0x000fe20000010000 */
[----:B------:R-:W-:Y:S01]  /*3370*/  FADD.FTZ R155, R15, -R154 ;  /* 0x8000009a0f9b7221 */ /* 0x000fe20000010000 */
[----:B------:R-:W-:Y:S01]  /*3380*/  FFMA.FTZ R152, R187, R157, R156 ;  /* 0x0000009dbb987223 */ /* 0x000fe2000001009c */
[C---:B-----5:R-:W-:Y:S01]  /*3390*/  FMUL.FTZ R159, R230.reuse, R159 ;  /* 0x0000009fe69f7220 */ /* 0x060fe20000410000 */
[C---:B------:R-:W-:Y:S01]  /*33a0*/  FMUL.FTZ R231, R230.reuse, R231 ;  /* 0x000000e7e6e77220 */ /* 0x040fe20000410000 */
[----:B------:R-:W-:Y:S01]  /*33b0*/  FMUL.FTZ R155, R230, R155 ;  /* 0x0000009be69b7220 */ /* 0x000fe20000410000 */
[----:B------:R-:W-:Y:S01]  /*33c0*/  LOP3.LUT P4, RZ, R243, 0xff0000, RZ, 0xc0, !PT ;  /* 0x00ff0000f3ff7812 */ /* 0x000fe2000788c0ff */
[-C--:B------:R-:W-:Y:S01]  /*33d0*/  FMUL.FTZ R159, R159, R228.reuse ;  /* 0x000000e49f9f7220 */ /* 0x080fe20000410000 */
[-C--:B------:R-:W-:Y:S01]  /*33e0*/  FMUL.FTZ R231, R231, R228.reuse ;  /* 0x000000e4e7e77220 */ /* 0x080fe20000410000 */
[----:B------:R-:W-:Y:S01]  /*33f0*/  FMUL.FTZ R155, R155, R228 ;  /* 0x000000e49b9b7220 */ /* 0x000fe20000410000 */
[----:B------:R-:W-:Y:S01]  /*3400*/  ISETP.GE.U32.AND.EX P3, PT, R243, 0x1000000, PT, P3 ;  /* 0x01000000f300780c */ /* 0x000fe20003f66130 */
[----:B------:R-:W-:Y:S01]  /*3410*/  FMUL.FTZ R159, R159, UR14 ;  /* 0x0000000e9f9f7c20 */ /* 0x000fe20008410000 */
[----:B------:R-:W-:Y:S01]  /*3420*/  FMUL.FTZ R231, R231, UR14 ;  /* 0x0000000ee7e77c20 */ /* 0x000fe20008410000 */
[----:B------:R-:W-:Y:S01]  /*3430*/  FADD.FTZ R153, R185, -R152 ;  /* 0x80000098b9997221 */ /* 0x000fe20000010000 */
[----:B------:R-:W-:Y:S01]  /*3440*/  FMUL.FTZ R155, R155, UR14 ;  /* 0x0000000e9b9b7c20 */ /* 0x000fe20008410000 */
[----:B------:R-:W-:-:S02]  /*3450*/  LOP3.LUT P6, RZ, R243, 0xff, RZ, 0xc0, !PT ;  /* 0x000000fff3ff7812 */ /* 0x000fc400078cc0ff */
[----:B------:R-:W-:Y:S01]  /*3460*/  FSEL R159, R159, RZ, P4 ;  /* 0x000000ff9f9f7208 */ /* 0x000fe20002000000 */
[----:B------:R-:W-:Y:S01]  /*3470*/  FMUL.FTZ R153, R230, R153 ;  /* 0x00000099e6997220 */ /* 0x000fe20000410000 */
[----:B------:R-:W-:Y:S02]  /*3480*/  LOP3.LUT P4, RZ, R243, 0xff00, RZ, 0xc0, !PT ;  /* 0x0000ff00f3ff7812 */ /* 0x000fe4000788c0ff */
[----:B------:R-:W-:Y:S01]  /*3490*/  FSEL R152, R231, RZ, P3 ;  /* 0x000000ffe7987208 */ /* 0x000fe20001800000 */
[-C--:B------:R-:W-:Y:S01]  /*34a0*/  FMUL.FTZ R153, R153, R228.reuse ;  /* 0x000000e499997220 */ /* 0x080fe20000410000 */
[----:B------:R-:W-:Y:S02]  /*34b0*/  FSEL R154, R155, RZ, P4 ;  /* 0x000000ff9b9a7208 */ /* 0x000fe40002000000 */
[----:B------:R-:W-:Y:S01]  /*34c0*/  F2FP.BF16.F32.PACK_AB R155, R152, R159 ;  /* 0x0000009f989b723e */ /* 0x000fe200000010ff */
[-CC-:B------:R-:W-:Y:S01]  /*34d0*/  FFMA.FTZ R152, R179, R157.reuse, R156.reuse ;  /* 0x0000009db3987223 */ /* 0x180fe2000001009c */
[----:B------:R-:W-:Y:S01]  /*34e0*/  FMUL.FTZ R153, R153, UR14 ;  /* 0x0000000e99997c20 */ /* 0x000fe20008410000 */
[-C--:B------:R-:W-:Y:S01]  /*34f0*/  FFMA.FTZ R159, R212, R157.reuse, R156 ;  /* 0x0000009dd49f7223 */ /* 0x080fe2000001009c */
[----:B------:R-:W-:Y:S01]  /*3500*/  LOP3.LUT P3, RZ, R242, 0xff000000, RZ, 0xc0, !PT ;  /* 0xff000000f2ff7812 */ /* 0x000fe2000786c0ff */
[----:B------:R-:W-:Y:S01]  /*3510*/  FADD.FTZ R231, R177, -R152 ;  /* 0x80000098b1e77221 */ /* 0x000fe20000010000 */
[----:B------:R-:W-:Y:S01]  /*3520*/  FFMA.FTZ R152, R214, R157, R156 ;  /* 0x0000009dd6987223 */ /* 0x000fe2000001009c */
[----:B------:R-:W-:Y:S01]  /*3530*/  FADD.FTZ R235, R210, -R159 ;  /* 0x8000009fd2eb7221 */ /* 0x000fe20000010000 */
[----:B------:R-:W-:Y:S01]  /*3540*/  FSEL R153, R153, RZ, P6 ;  /* 0x000000ff99997208 */ /* 0x000fe20003000000 */
[C---:B------:R-:W-:Y:S01]  /*3550*/  FMUL.FTZ R233, R230.reuse, R231 ;  /* 0x000000e7e6e97220 */ /* 0x040fe20000410000 */
[----:B------:R-:W-:Y:S01]  /*3560*/  FADD.FTZ R159, R213, -R152 ;  /* 0x80000098d59f7221 */ /* 0x000fe20000010000 */
[----:B------:R-:W-:Y:S01]  /*3570*/  FMUL.FTZ R235, R230, R235 ;  /* 0x000000ebe6eb7220 */ /* 0x000fe20000410000 */
[----:B------:R-:W-:Y:S01]  /*3580*/  F2FP.BF16.F32.PACK_AB R154, R154, R153 ;  /* 0x000000999a9a723e */ /* 0x000fe200000010ff */
[----:B------:R-:W-:Y:S01]  /*3590*/  FFMA.FTZ R153, R19, R157, R156 ;  /* 0x0000009d13997223 */ /* 0x000fe2000001009c */
[----:B------:R-:W-:Y:S01]  /*35a0*/  FMUL.FTZ R231, R230, R159 ;  /* 0x0000009fe6e77220 */ /* 0x000fe20000410000 */
[-C--:B------:R-:W-:Y:S01]  /*35b0*/  FMUL.FTZ R233, R233, R228.reuse ;  /* 0x000000e4e9e97220 */ /* 0x080fe20000410000 */
[----:B------:R-:W0:Y:S01]  /*35c0*/  LDC.64 R158, c[0x0][0x468] ;  /* 0x00011a00ff9e7b82 */ /* 0x000e220000000a00 */
[----:B------:R-:W-:Y:S01]  /*35d0*/  FADD.FTZ R153, R18, -R153 ;  /* 0x8000009912997221 */ /* 0x000fe20000010000 */
[----:B------:R-:W-:Y:S01]  /*35e0*/  LOP3.LUT P6, RZ, R242, 0xff0000, RZ, 0xc0, !PT ;  /* 0x00ff0000f2ff7812 */ /* 0x000fe200078cc0ff */
[----:B------:R-:W-:Y:S01]  /*35f0*/  FMUL.FTZ R233, R233, UR14 ;  /* 0x0000000ee9e97c20 */ /* 0x000fe20008410000 */
[-C--:B------:R-:W-:Y:S01]  /*3600*/  FMUL.FTZ R235, R235, R228.reuse ;  /* 0x000000e4ebeb7220 */ /* 0x080fe20000410000 */
[----:B------:R-:W-:Y:S01]  /*3610*/  FMUL.FTZ R153, R230, R153 ;  /* 0x00000099e6997220 */ /* 0x000fe20000410000 */
[-C--:B------:R-:W-:Y:S01]  /*3620*/  FMUL.FTZ R231, R231, R228.reuse ;  /* 0x000000e4e7e77220 */ /* 0x080fe20000410000 */
[----:B------:R-:W-:Y:S01]  /*3630*/  LOP3.LUT P4, RZ, R242, 0xff00, RZ, 0xc0, !PT ;  /* 0x0000ff00f2ff7812 */ /* 0x000fe2000788c0ff */
[----:B------:R-:W-:Y:S01]  /*3640*/  FMUL.FTZ R235, R235, UR14 ;  /* 0x0000000eebeb7c20 */ /* 0x000fe20008410000 */
[----:B------:R-:W-:Y:S01]  /*3650*/  FMUL.FTZ R153, R153, R228 ;  /* 0x000000e499997220 */ /* 0x000fe20000410000 */
[----:B------:R-:W-:Y:S01]  /*3660*/  FMUL.FTZ R231, R231, UR14 ;  /* 0x0000000ee7e77c20 */ /* 0x000fe20008410000 */
[----:B------:R-:W-:-:S02]  /*3670*/  FSEL R233, R233, RZ, P6 ;  /* 0x000000ffe9e97208 */ /* 0x000fc40003000000 */
[----:B------:R-:W-:Y:S01]  /*3680*/  FMUL.FTZ R153, R153, UR14 ;  /* 0x0000000e99997c20 */ /* 0x000fe20008410000 */
[----:B------:R-:W-:Y:S02]  /*3690*/  LOP3.LUT P6, RZ, R242, 0xff, RZ, 0xc0, !PT ;  /* 0x000000fff2ff7812 */ /* 0x000fe400078cc0ff */
[----:B------:R-:W-:Y:S02]  /*36a0*/  FSEL R232, R235, RZ, P3 ;  /* 0x000000ffebe87208 */ /* 0x000fe40001800000 */
[----:B------:R-:W-:Y:S02]  /*36b0*/  FSEL R231, R231, RZ, P4 ;  /* 0x000000ffe7e77208 */ /* 0x000fe40002000000 */
[----:B------:R-:W-:Y:S02]  /*36c0*/  FSEL R152, R153, RZ, P6 ;  /* 0x000000ff99987208 */ /* 0x000fe40003000000 */
[----:B------:R-:W-:Y:S02]  /*36d0*/  F2FP.BF16.F32.PACK_AB R153, R232, R233 ;  /* 0x000000e9e899723e */ /* 0x000fe400000010ff */
[----:B------:R-:W-:Y:S01]  /*36e0*/  F2FP.BF16.F32.PACK_AB R152, R231, R152 ;  /* 0x00000098e798723e */ /* 0x000fe200000010ff */
[C---:B0-----:R-:W-:Y:S01]  /*36f0*/  IMAD.WIDE.U32 R158, R169.reuse, 0x10, R158 ;  /* 0x00000010a99e7825 */ /* 0x041fe200078e009e */
[----:B------:R-:W-:-:S04]  /*3700*/  IADD3 R169, PT, PT, R169, 0x20, RZ ;  /* 0x00000020a9a97810 */ /* 0x000fc80007ffe0ff */
[----:B------:R2:W-:Y:S03]  /*3710*/  STG.E.128 desc[UR6][R158.64], R152 ;  /* 0x000000989e007986 */ /* 0x0005e6000c101d06 */
.L_x_784:
[----:B------:R-:W-:Y:S05]  /*3720*/  BSYNC.RECONVERGENT B2 ;  /* 0x0000000000027941 */ /* 0x000fea0003800200 */
.L_x_783:
[----:B------:R-:W-:Y:S04]  /*3730*/  BSSY.RECONVERGENT B2, `(.L_x_785) ;  /* 0x0000043000027945 */ /* 0x000fe80003800200 */
[----:B------:R-:W-:Y:S05]  /*3740*/  @!P2 BRA `(.L_x_786) ;  /* 0x000000040004a947 */ /* 0x000fea0003800000 */
[-CC-:B-12---:R-:W-:Y:S01]  /*3750*/  FFMA.FTZ R153, R175, R157.reuse, R156.reuse ;  /* 0x0000009daf997223 */ /* 0x186fe2000001009c */
[-CC-:B------:R-:W-:Y:S01]  /*3760*/  FFMA.FTZ R152, R218, R157.reuse, R156.reuse ;  /* 0x0000009dda987223 */ /* 0x180fe2000001009c */
[----:B------:R-:W-:Y:S01]  /*3770*/  ISETP.GE.U32.AND P2, PT, R238, RZ, PT ;  /* 0x000000ffee00720c */ /* 0x000fe20003f46070 */
[-C--:B0-----:R-:W-:Y:S01]  /*3780*/  FFMA.FTZ R158, R206, R157.reuse, R156 ;  /* 0x0000009dce9e7223 */ /* 0x081fe2000001009c */
[----:B------:R-:W-:Y:S01]  /*3790*/  FADD.FTZ R159, R176, -R153 ;  /* 0x80000099b09f7221 */ /* 0x000fe20000010000 */
[----:B------:R-:W-:Y:S01]  /*37a0*/  FADD.FTZ R231, R225, -R152 ;  /* 0x80000098e1e77221 */ /* 0x000fe20000010000 */
[-CC-:B------:R-:W-:Y:S01]  /*37b0*/  FFMA.FTZ R153, R25, R157.reuse, R156.reuse ;  /* 0x0000009d19997223 */ /* 0x180fe2000001009c */
[----:B------:R-:W-:Y:S01]  /*37c0*/  FFMA.FTZ R152, R204, R157, R156 ;  /* 0x0000009dcc987223 */ /* 0x000fe2000001009c */
[C---:B-----5:R-:W-:Y:S01]  /*37d0*/  FMUL.FTZ R159, R230.reuse, R159 ;  /* 0x0000009fe69f7220 */ /* 0x060fe20000410000 */
[----:B------:R-:W-:Y:S01]  /*37e0*/  FMUL.FTZ R231, R230, R231 ;  /* 0x000000e7e6e77220 */ /* 0x000fe20000410000 */
[----:B------:R-:W-:Y:S01]  /*37f0*/  FADD.FTZ R153, R24, -R153 ;  /* 0x8000009918997221 */ /* 0x000fe20000010000 */
[----:B------:R-:W-:Y:S01]  /*3800*/  FADD.FTZ R155, R209, -R152 ;  /* 0x80000098d19b7221 */ /* 0x000fe20000010000 */
[-C--:B------:R-:W-:Y:S01]  /*3810*/  FMUL.FTZ R159, R159, R228.reuse ;  /* 0x000000e49f9f7220 */ /* 0x080fe20000410000 */
[-C--:B------:R-:W-:Y:S01]  /*3820*/  FMUL.FTZ R231, R231, R228.reuse ;  /* 0x000000e4e7e77220 */ /* 0x080fe20000410000 */
[C---:B------:R-:W-:Y:S01]  /*3830*/  FMUL.FTZ R153, R230.reuse, R153 ;  /* 0x00000099e6997220 */ /* 0x040fe20000410000 */
[----:B------:R-:W-:Y:S01]  /*3840*/  FMUL.FTZ R155, R230, R155 ;  /* 0x0000009be69b7220 */ /* 0x000fe20000410000 */
[----:B------:R-:W-:Y:S01]  /*3850*/  LOP3.LUT P3, RZ, R239, 0xff, RZ, 0xc0, !PT ;  /* 0x000000ffefff7812 */ /* 0x000fe2000786c0ff */
[----:B------:R-:W-:Y:S01]  /*3860*/  FMUL.FTZ R159, R159, UR14 ;  /* 0x0000000e9f9f7c20 */ /* 0x000fe20008410000 */
[-C--:B------:R-:W-:Y:S01]  /*3870*/  FMUL.FTZ R153, R153, R228.reuse ;  /* 0x000000e499997220 */ /* 0x080fe20000410000 */
[----:B------:R-:W-:Y:S01]  /*3880*/  FMUL.FTZ R155, R155, R228 ;  /* 0x000000e49b9b7220 */ /* 0x000fe20000410000 */
[----:B------:R-:W-:Y:S01]  /*3890*/  LOP3.LUT P6, RZ, R239, 0xff00, RZ, 0xc0, !PT ;  /* 0x0000ff00efff7812 */ /* 0x000fe200078cc0ff */
[----:B------:R-:W-:Y:S01]  /*38a0*/  FMUL.FTZ R231, R231, UR14 ;  /* 0x0000000ee7e77c20 */ /* 0x000fe20008410000 */
[----:B------:R-:W-:Y:S01]  /*38b0*/  FMUL.FTZ R153, R153, UR14 ;  /* 0x0000000e99997c20 */ /* 0x000fe20008410000 */
[----:B------:R-:W-:Y:S01]  /*38c0*/  FMUL.FTZ R155, R155, UR14 ;  /* 0x0000000e9b9b7c20 */ /* 0x000fe20008410000 */
[----:B------:R-:W-:Y:S01]  /*38d0*/  LOP3.LUT P4, RZ, R239, 0xff0000, RZ, 0xc0, !PT ;  /* 0x00ff0000efff7812 */ /* 0x000fe2000788c0ff */
[----:B------:R-:W-:Y:S01]  /*38e0*/  FADD.FTZ R235, R211, -R158 ;  /* 0x8000009ed3eb7221 */ /* 0x000fe20000010000 */
[----:B------:R-:W-:-:S02]  /*38f0*/  ISETP.GE.U32.AND.EX P2, PT, R239, 0x1000000, PT, P2 ;  /* 0x01000000ef00780c */ /* 0x000fc40003f46120 */
[----:B------:R-:W-:Y:S01]  /*3900*/  FSEL R153, R153, RZ, P3 ;  /* 0x000000ff99997208 */ /* 0x000fe20001800000 */
[----:B------:R-:W-:Y:S01]  /*3910*/  FMUL.FTZ R235, R230, R235 ;  /* 0x000000ebe6eb7220 */ /* 0x000fe20000410000 */
[----:B------:R-:W-:Y:S02]  /*3920*/  FSEL R154, R155, RZ, P6 ;  /* 0x000000ff9b9a7208 */ /* 0x000fe40003000000 */
[----:B------:R-:W-:Y:S01]  /*3930*/  FSEL R159, R159, RZ, P4 ;  /* 0x000000ff9f9f7208 */ /* 0x000fe20002000000 */
[-C--:B------:R-:W-:Y:S01]  /*3940*/  FMUL.FTZ R235, R235, R228.reuse ;  /* 0x000000e4ebeb7220 */ /* 0x080fe20000410000 */
[----:B------:R-:W-:Y:S02]  /*3950*/  FSEL R152, R231, RZ, P2 ;  /* 0x000000ffe7987208 */ /* 0x000fe40001000000 */
[----:B------:R-:W-:Y:S01]  /*3960*/  F2FP.BF16.F32.PACK_AB R154, R154, R153 ;  /* 0x000000999a9a723e */ /* 0x000fe200000010ff */
[--C-:B------:R-:W-:Y:S01]  /*3970*/  FFMA.FTZ R153, R23, R157, R156.reuse ;  /* 0x0000009d17997223 */ /* 0x100fe2000001009c */
[----:B------:R-:W-:Y:S01]  /*3980*/  F2FP.BF16.F32.PACK_AB R155, R152, R159 ;  /* 0x0000009f989b723e */ /* 0x000fe200000010ff */
[-CC-:B------:R-:W-:Y:S01]  /*3990*/  FFMA.FTZ R152, R184, R157.reuse, R156.reuse ;  /* 0x0000009db8987223 */ /* 0x180fe2000001009c */
[----:B------:R-:W-:Y:S01]  /*39a0*/  FMUL.FTZ R235, R235, UR14 ;  /* 0x0000000eebeb7c20 */ /* 0x000fe20008410000 */
[----:B------:R-:W-:Y:S01]  /*39b0*/  FADD.FTZ R159, R22, -R153 ;  /* 0x80000099169f7221 */ /* 0x000fe20000010000 */
[----:B------:R-:W-:Y:S01]  /*39c0*/  FFMA.FTZ R153, R21, R157, R156 ;  /* 0x0000009d15997223 */ /* 0x000fe2000001009c */
[----:B------:R-:W-:Y:S01]  /*39d0*/  FADD.FTZ R231, R183, -R152 ;  /* 0x80000098b7e77221 */ /* 0x000fe20000010000 */
[----:B------:R-:W-:Y:S01]  /*39e0*/  LOP3.LUT P4, RZ, R238, 0xff0000, RZ, 0xc0, !PT ;  /* 0x00ff0000eeff7812 */ /* 0x000fe2000788c0ff */
[----:B------:R-:W-:Y:S01]  /*39f0*/  FMUL.FTZ R233, R230, R159 ;  /* 0x0000009fe6e97220 */ /* 0x000fe20000410000 */
[----:B------:R-:W-:Y:S01]  /*3a00*/  FADD.FTZ R153, R20, -R153 ;  /* 0x8000009914997221 */ /* 0x000fe20000010000 */
[----:B------:R-:W0:Y:S01]  /*3a10*/  LDC.64 R158, c[0x0][0x468] ;  /* 0x00011a00ff9e7b82 */ /* 0x000e220000000a00 */
[C---:B------:R-:W-:Y:S01]  /*3a20*/  FMUL.FTZ R231, R230.reuse, R231 ;  /* 0x000000e7e6e77220 */ /* 0x040fe20000410000 */
[-C--:B------:R-:W-:Y:S01]  /*3a30*/  FMUL.FTZ R233, R233, R228.reuse ;  /* 0x000000e4e9e97220 */ /* 0x080fe20000410000 */
[----:B------:R-:W-:Y:S01]  /*3a40*/  FMUL.FTZ R153, R230, R153 ;  /* 0x00000099e6997220 */ /* 0x000fe20000410000 */
[C---:B------:R-:W-:Y:S01]  /*3a50*/  LOP3.LUT P6, RZ, R238.reuse, 0xff000000, RZ, 0xc0, !PT ;  /* 0xff000000eeff7812 */ /* 0x040fe200078cc0ff */
[-C--:B------:R-:W-:Y:S01]  /*3a60*/  FMUL.FTZ R231, R231, R228.reuse ;  /* 0x000000e4e7e77220 */ /* 0x080fe20000410000 */
[----:B------:R-:W-:Y:S01]  /*3a70*/  FMUL.FTZ R233, R233, UR14 ;  /* 0x0000000ee9e97c20 */ /* 0x000fe20008410000 */
[----:B------:R-:W-:Y:S01]  /*3a80*/  FMUL.FTZ R153, R153, R228 ;  /* 0x000000e499997220 */ /* 0x000fe20000410000 */
[C---:B------:R-:W-:Y:S01]  /*3a90*/  LOP3.LUT P3, RZ, R238.reuse, 0xff00, RZ, 0xc0, !PT ;  /* 0x0000ff00eeff7812 */ /* 0x040fe2000786c0ff */
[----:B------:R-:W-:Y:S01]  /*3aa0*/  FMUL.FTZ R231, R231, UR14 ;  /* 0x0000000ee7e77c20 */ /* 0x000fe20008410000 */
[----:B------:R-:W-:Y:S01]  /*3ab0*/  LOP3.LUT P2, RZ, R238, 0xff, RZ, 0xc0, !PT ;  /* 0x000000ffeeff7812 */ /* 0x000fe2000784c0ff */
[----:B------:R-:W-:Y:S01]  /*3ac0*/  FMUL.FTZ R153, R153, UR14 ;  /* 0x0000000e99997c20 */ /* 0x000fe20008410000 */
[----:B------:R-:W-:-:S02]  /*3ad0*/  FSEL R233, R233, RZ, P4 ;  /* 0x000000ffe9e97208 */ /* 0x000fc40002000000 */
        /* <DEDUP_REMOVED lines=8> */
.L_x_786:
[----:B------:R-:W-:Y:S05]  /*3b60*/  BSYNC.RECONVERGENT B2 ;  /* 0x0000000000027941 */ /* 0x000fea0003800200 */
.L_x_785:
[----:B------:R-:W-:Y:S04]  /*3b70*/  BSSY.RECONVERGENT B2, `(.L_x_787) ;  /* 0x0000043000027945 */ /* 0x000fe80003800200 */
[----:B------:R-:W-:Y:S05]  /*3b80*/  @!P1 BRA `(.L_x_788) ;  /* 0x0000000400049947 */ /* 0x000fea0003800000 */
[-CC-:B-123--:R-:W-:Y:S01]  /*3b90*/  FFMA.FTZ R153, R173, R157.reuse, R156.reuse ;  /* 0x0000009dad997223 */ /* 0x18efe2000001009c */
        /* <DEDUP_REMOVED lines=64> */
.L_x_788:
[----:B------:R-:W-:Y:S05]  /*3fa0*/  BSYNC.RECONVERGENT B2 ;  /* 0x0000000000027941 */ /* 0x000fea0003800200 */
.L_x_787:
[----:B------:R-:W-:Y:S05]  /*3fb0*/  @!P0 BRA `(.L_x_789) ;  /* 0x0000004c00e48947 */ /* 0x000fea0003800000 */
[-CC-:B-1234-:R-:W-:Y:S01]  /*3fc0*/  FFMA.FTZ R155, R193, R157.reuse, R156.reuse ;  /* 0x0000009dc19b7223 */ /* 0x19efe2000001009c */
[-CC-:B------:R-:W-:Y:S01]  /*3fd0*/  FFMA.FTZ R232, R220, R157.reuse, R156.reuse ;  /* 0x0000009ddce87223 */ /* 0x180fe2000001009c */
[-CC-:B0-----:R-:W-:Y:S01]  /*3fe0*/  FFMA.FTZ R159, R191, R157.reuse, R156.reuse ;  /* 0x0000009dbf9f7223 */ /* 0x181fe2000001009c */
        /* <DEDUP_REMOVED lines=29> */
[----:B------:R-:W-:Y:S01]  /*41c0*/  ISETP.GE.U32.AND P0, PT, R240, RZ, PT ;  /* 0x000000fff000720c */ /* 0x000fe20003f06070 */
[----:B------:R-:W0:Y:S01]  /*41d0*/  LDC.64 R156, c[0x0][0x468] ;  /* 0x00011a00ff9c7b82 */ /* 0x000e220000000a00 */
[----:B------:R-:W-:Y:S01]  /*41e0*/  FMUL.FTZ R235, R235, UR14 ;  /* 0x0000000eebeb7c20 */ /* 0x000fe20008410000 */
[----:B------:R-:W-:Y:S01]  /*41f0*/  FMUL.FTZ R247, R247, UR14 ;  /* 0x0000000ef7f77c20 */ /* 0x000fe20008410000 */
[----:B------:R-:W-:Y:S01]  /*4200*/  LOP3.LUT P1, RZ, R241, 0xff0000, RZ, 0xc0, !PT ;  /* 0x00ff0000f1ff7812 */ /* 0x000fe2000782c0ff */
[----:B------:R-:W-:Y:S01]  /*4210*/  FMUL.FTZ R231, R231, UR14 ;  /* 0x0000000ee7e77c20 */ /* 0x000fe20008410000 */
[----:B------:R-:W-:Y:S01]  /*4220*/  ISETP.GE.U32.AND.EX P0, PT, R241, 0x1000000, PT, P0 ;  /* 0x01000000f100780c */ /* 0x000fe20003f06100 */
[----:B------:R-:W-:Y:S01]  /*4230*/  FMUL.FTZ R233, R233, UR14 ;  /* 0x0000000ee9e97c20 */ /* 0x000fe20008410000 */
[----:B------:R-:W-:Y:S01]  /*4240*/  FSEL R155, R235, RZ, P1 ;  /* 0x000000ffeb9b7208 */ /* 0x000fe20000800000 */
[----:B------:R-:W-:Y:S01]  /*4250*/  FMUL.FTZ R152, R152, UR14 ;  /* 0x0000000e98987c20 */ /* 0x000fe20008410000 */
[----:B------:R-:W-:Y:S01]  /*4260*/  FSEL R154, R247, RZ, P0 ;  /* 0x000000fff79a7208 */ /* 0x000fe20000000000 */
[----:B------:R-:W-:Y:S01]  /*4270*/  FMUL.FTZ R159, R159, UR14 ;  /* 0x0000000e9f9f7c20 */ /* 0x000fe20008410000 */
[----:B------:R-:W-:Y:S01]  /*4280*/  LOP3.LUT P0, RZ, R241, 0xff, RZ, 0xc0, !PT ;  /* 0x000000fff1ff7812 */ /* 0x000fe2000780c0ff */
[----:B------:R-:W-:Y:S01]  /*4290*/  FMUL.FTZ R153, R153, UR14 ;  /* 0x0000000e99997c20 */ /* 0x000fe20008410000 */
[----:B------:R-:W-:Y:S01]  /*42a0*/  LOP3.LUT P1, RZ, R241, 0xff00, RZ, 0xc0, !PT ;  /* 0x0000ff00f1ff7812 */ /* 0x000fe2000782c0ff */
[----:B------:R-:W-:Y:S01]  /*42b0*/  FMUL.FTZ R228, R228, UR14 ;  /* 0x0000000ee4e47c20 */ /* 0x000fe20008410000 */
[----:B------:R-:W-:-:S02]  /*42c0*/  F2FP.BF16.F32.PACK_AB R155, R154, R155 ;  /* 0x0000009b9a9b723e */ /* 0x000fc400000010ff */
[----:B------:R-:W-:Y:S02]  /*42d0*/  FSEL R154, R231, RZ, P0 ;  /* 0x000000ffe79a7208 */ /* 0x000fe40000000000 */
[----:B------:R-:W-:Y:S02]  /*42e0*/  FSEL R233, R233, RZ, P1 ;  /* 0x000000ffe9e97208 */ /* 0x000fe40000800000 */
[C---:B------:R-:W-:Y:S02]  /*42f0*/  LOP3.LUT P2, RZ, R240.reuse, 0xff0000, RZ, 0xc0, !PT ;  /* 0x00ff0000f0ff7812 */ /* 0x040fe4000784c0ff */
[C---:B------:R-:W-:Y:S01]  /*4300*/  LOP3.LUT P3, RZ, R240.reuse, 0xff000000, RZ, 0xc0, !PT ;  /* 0xff000000f0ff7812 */ /* 0x040fe2000786c0ff */
[----:B0-----:R-:W-:Y:S01]  /*4310*/  IMAD.WIDE.U32 R156, R169, 0x10, R156 ;  /* 0x00000010a99c7825 */ /* 0x001fe200078e009c */
[C---:B------:R-:W-:Y:S02]  /*4320*/  LOP3.LUT P1, RZ, R240.reuse, 0xff00, RZ, 0xc0, !PT ;  /* 0x0000ff00f0ff7812 */ /* 0x040fe4000782c0ff */
[----:B------:R-:W-:-:S02]  /*4330*/  LOP3.LUT P0, RZ, R240, 0xff, RZ, 0xc0, !PT ;  /* 0x000000fff0ff7812 */ /* 0x000fc4000780c0ff */
[----:B------:R-:W-:Y:S02]  /*4340*/  FSEL R158, R152, RZ, P2 ;  /* 0x000000ff989e7208 */ /* 0x000fe40001000000 */
[----:B------:R-:W-:Y:S02]  /*4350*/  FSEL R231, R159, RZ, P3 ;  /* 0x000000ff9fe77208 */ /* 0x000fe40001800000 */
[----:B------:R-:W-:Y:S02]  /*4360*/  FSEL R159, R153, RZ, P1 ;  /* 0x000000ff999f7208 */ /* 0x000fe40000800000 */
[----:B------:R-:W-:Y:S02]  /*4370*/  FSEL R152, R228, RZ, P0 ;  /* 0x000000ffe4987208 */ /* 0x000fe40000000000 */
[----:B------:R-:W-:Y:S02]  /*4380*/  F2FP.BF16.F32.PACK_AB R154, R233, R154 ;  /* 0x0000009ae99a723e */ /* 0x000fe400000010ff */
[----:B------:R-:W-:-:S02]  /*4390*/  F2FP.BF16.F32.PACK_AB R153, R231, R158 ;  /* 0x0000009ee799723e */ /* 0x000fc400000010ff */
[----:B------:R-:W-:-:S05]  /*43a0*/  F2FP.BF16.F32.PACK_AB R152, R159, R152 ;  /* 0x000000989f98723e */ /* 0x000fca00000010ff */
[----:B------:R0:W-:Y:S01]  /*43b0*/  STG.E.128 desc[UR6][R156.64], R152 ;  /* 0x000000989c007986 */ /* 0x0001e2000c101d06 */
[----:B------:R-:W-:Y:S05]  /*43c0*/  BRA `(.L_x_789) ;  /* 0x0000004800e07947 */ /* 0x000fea0003800000 */
.L_x_780:
[----:B------:R-:W-:Y:S01]  /*43d0*/  ISETP.GT.U32.AND P4, PT, R170, 0x1f, PT ;  /* 0x0000001faa00780c */ /* 0x000fe20003f84070 */
[----:B------:R-:W-:-:S12]  /*43e0*/  BSSY.RECONVERGENT B2, `(.L_x_790) ;  /* 0x000004a000027945 */ /* 0x000fd80003800200 */
[----:B------:R-:W-:Y:S05]  /*43f0*/  @!P4 BRA `(.L_x_791) ;  /* 0x000000040020c947 */ /* 0x000fea0003800000 */
[----:B0-----:R-:W0:Y:S01]  /*4400*/  LDC.64 R158, c[0x0][0x478] ;  /* 0x00011e00ff9e7b82 */ /* 0x001e220000000a00 */
[-CC-:B------:R-:W-:Y:S01]  /*4410*/  FFMA.FTZ R153, R229, R157.reuse, R156.reuse ;  /* 0x0000009de5997223 */ /* 0x180fe2000001009c */
[-CC-:B------:R-:W-:Y:S01]  /*4420*/  FFMA.FTZ R154, R12, R157.reuse, R156.reuse ;  /* 0x0000009d0c9a7223 */ /* 0x180fe2000001009c */
[-CC-:B------:R-:W-:Y:S01]  /*4430*/  FFMA.FTZ R152, R217, R157.reuse, R156.reuse ;  /* 0x0000009dd9987223 */ /* 0x180fe2000001009c */
[-CC-:B------:R-:W-:Y:S01]  /*4440*/  FFMA.FTZ R155, R180, R157.reuse, R156.reuse ;  /* 0x0000009db49b7223 */ /* 0x180fe2000001009c */
[----:B------:R-:W-:Y:S01]  /*4450*/  FADD.FTZ R235, R226, -R153 ;  /* 0x80000099e2eb7221 */ /* 0x000fe20000010000 */
[-C--:B------:R-:W-:Y:S01]  /*4460*/  FFMA.FTZ R153, R199, R157.reuse, R156 ;  /* 0x0000009dc7997223 */ /* 0x080fe2000001009c */
[----:B------:R-:W-:Y:S01]  /*4470*/  FADD.FTZ R249, R13, -R154 ;  /* 0x8000009a0df97221 */ /* 0x000fe20000010000 */
[----:B------:R-:W-:Y:S01]  /*4480*/  FADD.FTZ R247, R215, -R152 ;  /* 0x80000098d7f77221 */ /* 0x000fe20000010000 */
[-CC-:B------:R-:W-:Y:S01]  /*4490*/  FFMA.FTZ R154, R10, R157.reuse, R156.reuse ;  /* 0x0000009d0a9a7223 */ /* 0x180fe2000001009c */
[----:B------:R-:W-:Y:S01]  /*44a0*/  FADD.FTZ R231, R198, -R153 ;  /* 0x80000099c6e77221 */ /* 0x000fe20000010000 */
[-CC-:B------:R-:W-:Y:S01]  /*44b0*/  FFMA.FTZ R153, R189, R157.reuse, R156.reuse ;  /* 0x0000009dbd997223 */ /* 0x180fe2000001009c */
[----:B------:R-:W-:Y:S01]  /*44c0*/  FFMA.FTZ R152, R8, R157, R156 ;  /* 0x0000009d08987223 */ /* 0x000fe2000001009c */
        /* <DEDUP_REMOVED lines=12> */
[----:B0-----:R-:W-:Y:S01]  /*4590*/  IMAD.WIDE.U32 R158, R169, 0x10, R158 ;  /* 0x00000010a99e7825 */ /* 0x001fe200078e009e */
[----:B------:R-:W-:-:S03]  /*45a0*/  F2FP.BF16.F32.PACK_AB R155, R246, R235 ;  /* 0x000000ebf69b723e */ /* 0x000fc600000010ff */
[-C--:B------:R-:W-:Y:S01]  /*45b0*/  FMUL.FTZ R235, R235, R228.reuse ;  /* 0x000000e4ebeb7220 */ /* 0x080fe20000410000 */
[----:B------:R-:W-:Y:S01]  /*45c0*/  F2FP.BF16.F32.PACK_AB R154, R248, R247 ;  /* 0x000000f7f89a723e */ /* 0x000fe200000010ff */
[----:B------:R-:W-:Y:S01]  /*45d0*/  FMUL.FTZ R246, R246, R228 ;  /* 0x000000e4f6f67220 */ /* 0x000fe20000410000 */
[----:B------:R-:W-:Y:S01]  /*45e0*/  F2FP.BF16.F32.PACK_AB R153, R231, R234 ;  /* 0x000000eae799723e */ /* 0x000fe200000010ff */
[----:B------:R-:W-:Y:S01]  /*45f0*/  FMUL.FTZ R235, R235, UR14 ;  /* 0x0000000eebeb7c20 */ /* 0x000fe20008410000 */
[----:B------:R-:W-:Y:S01]  /*4600*/  F2FP.BF16.F32.PACK_AB R152, R232, R233 ;  /* 0x000000e9e898723e */ /* 0x000fe200000010ff */
[----:B------:R-:W-:Y:S01]  /*4610*/  FMUL.FTZ R246, R246, UR14 ;  /* 0x0000000ef6f67c20 */ /* 0x000fe20008410000 */
[----:B------:R-:W-:Y:S01]  /*4620*/  ISETP.GE.U32.AND P4, PT, R244, RZ, PT ;  /* 0x000000fff400720c */ /* 0x000fe20003f86070 */
[-C--:B------:R-:W-:Y:S01]  /*4630*/  FMUL.FTZ R247, R247, R228.reuse ;  /* 0x000000e4f7f77220 */ /* 0x080fe20000410000 */
[C---:B------:R-:W-:Y:S01]  /*4640*/  LOP3.LUT P6, RZ, R245.reuse, 0xff0000, RZ, 0xc0, !PT ;  /* 0x00ff0000f5ff7812 */ /* 0x040fe200078cc0ff */
[----:B------:R0:W-:Y:S01]  /*4650*/  STG.E.128 desc[UR6][R158.64], R152 ;  /* 0x000000989e007986 */ /* 0x0001e2000c101d06 */
[----:B------:R-:W-:Y:S01]  /*4660*/  ISETP.GE.U32.AND.EX P4, PT, R245, 0x1000000, PT, P4 ;  /* 0x01000000f500780c */ /* 0x000fe20003f86140 */
[-C--:B------:R-:W-:Y:S01]  /*4670*/  FMUL.FTZ R248, R248, R228.reuse ;  /* 0x000000e4f8f87220 */ /* 0x080fe20000410000 */
[----:B------:R-:W-:Y:S01]  /*4680*/  FSEL R235, R235, RZ, P6 ;  /* 0x000000ffebeb7208 */ /* 0x000fe20003000000 */
[----:B------:R-:W-:Y:S01]  /*4690*/  FMUL.FTZ R247, R247, UR14 ;  /* 0x0000000ef7f77c20 */ /* 0x000fe20008410000 */
[----:B------:R-:W-:Y:S01]  /*46a0*/  FSEL R246, R246, RZ, P4 ;  /* 0x000000fff6f67208 */ /* 0x000fe20002000000 */
[----:B------:R-:W-:Y:S01]  /*46b0*/  FMUL.FTZ R248, R248, UR14 ;  /* 0x0000000ef8f87c20 */ /* 0x000fe20008410000 */
[C---:B------:R-:W-:Y:S01]  /*46c0*/  LOP3.LUT P6, RZ, R245.reuse, 0xff, RZ, 0xc0, !PT ;  /* 0x000000fff5ff7812 */ /* 0x040fe200078cc0ff */
[-C--:B------:R-:W-:Y:S01]  /*46d0*/  FMUL.FTZ R234, R234, R228.reuse ;  /* 0x000000e4eaea7220 */ /* 0x080fe20000410000 */
[----:B------:R-:W-:Y:S01]  /*46e0*/  LOP3.LUT P4, RZ, R245, 0xff00, RZ, 0xc0, !PT ;  /* 0x0000ff00f5ff7812 */ /* 0x000fe2000788c0ff */
[-C--:B------:R-:W-:Y:S01]  /*46f0*/  FMUL.FTZ R231, R231, R228.reuse ;  /* 0x000000e4e7e77220 */ /* 0x080fe20000410000 */
[-C--:B------:R-:W-:Y:S01]  /*4700*/  FMUL.FTZ R232, R232, R228.reuse ;  /* 0x000000e4e8e87220 */ /* 0x080fe20000410000 */
[----:B------:R-:W-:Y:S01]  /*4710*/  FMUL.FTZ R234, R234, UR14 ;  /* 0x0000000eeaea7c20 */ /* 0x000fe20008410000 */
[----:B------:R-:W-:Y:S01]  /*4720*/  FMUL.FTZ R233, R233, R228 ;  /* 0x000000e4e9e97220 */ /* 0x000fe20000410000 */
[----:B------:R-:W-:Y:S01]  /*4730*/  FMUL.FTZ R231, R231, UR14 ;  /* 0x0000000ee7e77c20 */ /* 0x000fe20008410000 */
[----:B------:R-:W-:-:S02]  /*4740*/  FMUL.FTZ R232, R232, UR14 ;  /* 0x0000000ee8e87c20 */ /* 0x000fc40008410000 */
[----:B------:R-:W-:Y:S01]  /*4750*/  FMUL.FTZ R233, R233, UR14 ;  /* 0x0000000ee9e97c20 */ /* 0x000fe20008410000 */
[----:B0-----:R-:W0:Y:S01]  /*4760*/  LDC.64 R158, c[0x0][0x468] ;  /* 0x00011a00ff9e7b82 */ /* 0x001e220000000a00 */
[----:B------:R-:W-:Y:S02]  /*4770*/  FSEL R154, R247, RZ, P6 ;  /* 0x000000fff79a7208 */ /* 0x000fe40003000000 */
[----:B------:R-:W-:Y:S02]  /*4780*/  FSEL R153, R248, RZ, P4 ;  /* 0x000000fff8997208 */ /* 0x000fe40002000000 */
[C---:B------:R-:W-:Y:S02]  /*4790*/  LOP3.LUT P4, RZ, R244.reuse, 0xff0000, RZ, 0xc0, !PT ;  /* 0x00ff0000f4ff7812 */ /* 0x040fe4000788c0ff */
[----:B------:R-:W-:Y:S02]  /*47a0*/  LOP3.LUT P6, RZ, R244, 0xff000000, RZ, 0xc0, !PT ;  /* 0xff000000f4ff7812 */ /* 0x000fe400078cc0ff */
[----:B------:R-:W-:-:S02]  /*47b0*/  F2FP.BF16.F32.PACK_AB R154, R153, R154 ;  /* 0x0000009a999a723e */ /* 0x000fc400000010ff */
[----:B------:R-:W-:Y:S02]  /*47c0*/  FSEL R153, R234, RZ, P4 ;  /* 0x000000ffea997208 */ /* 0x000fe40002000000 */
[----:B------:R-:W-:Y:S02]  /*47d0*/  FSEL R234, R231, RZ, P6 ;  /* 0x000000ffe7ea7208 */ /* 0x000fe40003000000 */
[C---:B------:R-:W-:Y:S02]  /*47e0*/  LOP3.LUT P4, RZ, R244.reuse, 0xff, RZ, 0xc0, !PT ;  /* 0x000000fff4ff7812 */ /* 0x040fe4000788c0ff */
[----:B------:R-:W-:Y:S02]  /*47f0*/  LOP3.LUT P6, RZ, R244, 0xff00, RZ, 0xc0, !PT ;  /* 0x0000ff00f4ff7812 */ /* 0x000fe400078cc0ff */
[----:B------:R-:W-:Y:S02]  /*4800*/  FSEL R152, R233, RZ, P4 ;  /* 0x000000ffe9987208 */ /* 0x000fe40002000000 */
[----:B------:R-:W-:-:S02]  /*4810*/  FSEL R231, R232, RZ, P6 ;  /* 0x000000ffe8e77208 */ /* 0x000fc40003000000 */
[----:B------:R-:W-:Y:S01]  /*4820*/  F2FP.BF16.F32.PACK_AB R155, R246, R235 ;  /* 0x000000ebf69b723e */ /* 0x000fe200000010ff */
[----:B0-----:R-:W-:Y:S01]  /*4830*/  IMAD.WIDE.U32 R158, R169, 0x10, R158 ;  /* 0x00000010a99e7825 */ /* 0x001fe200078e009e */
[----:B------:R-:W-:Y:S02]  /*4840*/  F2FP.BF16.F32.PACK_AB R153, R234, R153 ;  /* 0x00000099ea99723e */ /* 0x000fe400000010ff */
[----:B------:R-:W-:Y:S02]  /*4850*/  F2FP.BF16.F32.PACK_AB R152, R231, R152 ;  /* 0x00000098e798723e */ /* 0x000fe400000010ff */
[----:B------:R-:W-:-:S03]  /*4860*/  IADD3 R169, PT, PT, R169, 0x20, RZ ;  /* 0x00000020a9a97810 */ /* 0x000fc60007ffe0ff */
[----:B------:R1:W-:Y:S04]  /*4870*/  STG.E.128 desc[UR6][R158.64], R152 ;  /* 0x000000989e007986 */ /* 0x0003e8000c101d06 */
.L_x_791:
[----:B------:R-:W-:Y:S05]  /*4880*/  BSYNC.RECONVERGENT B2 ;  /* 0x0000000000027941 */ /* 0x000fea0003800200 */
.L_x_790:
[----:B------:R-:W-:Y:S04]  /*4890*/  BSSY.RECONVERGENT B2, `(.L_x_792) ;  /* 0x000004a000027945 */ /* 0x000fe80003800200 */
[----:B------:R-:W-:Y:S05]  /*48a0*/  @!P3 BRA `(.L_x_793) ;  /* 0x000000040020b947 */ /* 0x000fea0003800000 */
[----:B01----:R-:W0:Y:S01]  /*48b0*/  LDC.64 R158, c[0x0][0x478] ;  /* 0x00011e00ff9e7b82 */ /* 0x003e220000000a00 */
[-CC-:B------:R-:W-:Y:S01]  /*48c0*/  FFMA.FTZ R152, R214, R157.reuse, R156.reuse ;  /* 0x0000009dd6987223 */ /* 0x180fe2000001009c */
[-CC-:B------:R-:W-:Y:S01]  /*48d0*/  FFMA.FTZ R233, R212, R157.reuse, R156.reuse ;  /* 0x0000009dd4e97223 */ /* 0x180fe2000001009c */
[-CC-:B------:R-:W-:Y:S01]  /*48e0*/  FFMA.FTZ R154, R187, R157.reuse, R156.reuse ;  /* 0x0000009dbb9a7223 */ /* 0x180fe2000001009c */
[-C--:B------:R-:W-:Y:S01]  /*48f0*/  FFMA.FTZ R153, R19, R157.reuse, R156 ;  /* 0x0000009d13997223 */ /* 0x080fe2000001009c */
[----:B------:R-:W-:Y:S01]  /*4900*/  FADD.FTZ R155, R213, -R152 ;  /* 0x80000098d59b7221 */ /* 0x000fe20000010000 */
[-C--:B------:R-:W-:Y:S01]  /*4910*/  FFMA.FTZ R152, R179, R157.reuse, R156 ;  /* 0x0000009db3987223 */ /* 0x080fe2000001009c */
[----:B------:R-:W-:Y:S01]  /*4920*/  FADD.FTZ R235, R210, -R233 ;  /* 0x800000e9d2eb7221 */ /* 0x000fe20000010000 */
[----:B------:R-:W-:Y:S01]  /*4930*/  FADD.FTZ R247, R185, -R154 ;  /* 0x8000009ab9f77221 */ /* 0x000fe20000010000 */
[-C--:B------:R-:W-:Y:S01]  /*4940*/  FFMA.FTZ R233, R227, R157.reuse, R156 ;  /* 0x0000009de3e97223 */ /* 0x080fe2000001009c */
        /* <DEDUP_REMOVED lines=21> */
[-C--:B------:R-:W-:Y:S01]  /*4aa0*/  FMUL.FTZ R246, R246, R228.reuse ;  /* 0x000000e4f6f67220 */ /* 0x080fe20000410000 */
[----:B------:R-:W-:Y:S01]  /*4ab0*/  F2FP.BF16.F32.PACK_AB R155, R247, R251 ;  /* 0x000000fbf79b723e */ /* 0x000fe200000010ff */
[-C--:B------:R-:W-:Y:S01]  /*4ac0*/  FMUL.FTZ R251, R251, R228.reuse ;  /* 0x000000e4fbfb7220 */ /* 0x080fe20000410000 */
[C---:B------:R-:W-:Y:S01]  /*4ad0*/  LOP3.LUT P4, RZ, R243.reuse, 0xff0000, RZ, 0xc0, !PT ;  /* 0x00ff0000f3ff7812 */ /* 0x040fe2000788c0ff */
[----:B------:R-:W-:Y:S01]  /*4ae0*/  FMUL.FTZ R246, R246, UR14 ;  /* 0x0000000ef6f67c20 */ /* 0x000fe20008410000 */
[----:B------:R-:W-:Y:S01]  /*4af0*/  LOP3.LUT P6, RZ, R243, 0xff, RZ, 0xc0, !PT ;  /* 0x000000fff3ff7812 */ /* 0x000fe200078cc0ff */
[----:B------:R0:W-:Y:S01]  /*4b00*/  STG.E.128 desc[UR6][R158.64], R152 ;  /* 0x000000989e007986 */ /* 0x0001e2000c101d06 */
[----:B------:R-:W-:Y:S01]  /*4b10*/  FMUL.FTZ R251, R251, UR14 ;  /* 0x0000000efbfb7c20 */ /* 0x000fe20008410000 */
[-C--:B------:R-:W-:Y:S01]  /*4b20*/  FMUL.FTZ R235, R235, R228.reuse ;  /* 0x000000e4ebeb7220 */ /* 0x080fe20000410000 */
[-C--:B------:R-:W-:Y:S01]  /*4b30*/  FMUL.FTZ R247, R247, R228.reuse ;  /* 0x000000e4f7f77220 */ /* 0x080fe20000410000 */
[----:B------:R-:W-:Y:S01]  /*4b40*/  ISETP.GE.U32.AND P3, PT, R242, RZ, PT ;  /* 0x000000fff200720c */ /* 0x000fe20003f66070 */
[----:B------:R-:W-:Y:S01]  /*4b50*/  FMUL.FTZ R231, R231, UR14 ;  /* 0x0000000ee7e77c20 */ /* 0x000fe20008410000 */
[----:B------:R-:W-:Y:S01]  /*4b60*/  FMUL.FTZ R235, R235, UR14 ;  /* 0x0000000eebeb7c20 */ /* 0x000fe20008410000 */
[----:B------:R-:W-:Y:S01]  /*4b70*/  FMUL.FTZ R247, R247, UR14 ;  /* 0x0000000ef7f77c20 */ /* 0x000fe20008410000 */
[----:B------:R-:W-:Y:S01]  /*4b80*/  ISETP.GE.U32.AND.EX P3, PT, R243, 0x1000000, PT, P3 ;  /* 0x01000000f300780c */ /* 0x000fe20003f66130 */
[-C--:B------:R-:W-:Y:S01]  /*4b90*/  FMUL.FTZ R234, R234, R228.reuse ;  /* 0x000000e4eaea7220 */ /* 0x080fe20000410000 */
[----:B------:R-:W-:Y:S01]  /*4ba0*/  FMUL.FTZ R232, R232, R228 ;  /* 0x000000e4e8e87220 */ /* 0x000fe20000410000 */
[----:B------:R-:W-:-:S02]  /*4bb0*/  FMUL.FTZ R233, R233, UR14 ;  /* 0x0000000ee9e97c20 */ /* 0x000fc40008410000 */
[----:B------:R-:W-:Y:S01]  /*4bc0*/  FMUL.FTZ R234, R234, UR14 ;  /* 0x0000000eeaea7c20 */ /* 0x000fe20008410000 */
[----:B------:R-:W-:Y:S01]  /*4bd0*/  FMUL.FTZ R232, R232, UR14 ;  /* 0x0000000ee8e87c20 */ /* 0x000fe20008410000 */
[----:B0-----:R-:W0:Y:S01]  /*4be0*/  LDC.64 R158, c[0x0][0x468] ;  /* 0x00011a00ff9e7b82 */ /* 0x001e220000000a00 */
[----:B------:R-:W-:Y:S02]  /*4bf0*/  FSEL R155, R251, RZ, P4 ;  /* 0x000000fffb9b7208 */ /* 0x000fe40002000000 */
[----:B------:R-:W-:Y:S02]  /*4c00*/  FSEL R154, R246, RZ, P6 ;  /* 0x000000fff69a7208 */ /* 0x000fe40003000000 */
[----:B------:R-:W-:Y:S02]  /*4c10*/  LOP3.LUT P4, RZ, R243, 0xff00, RZ, 0xc0, !PT ;  /* 0x0000ff00f3ff7812 */ /* 0x000fe4000788c0ff */
[----:B------:R-:W-:Y:S02]  /*4c20*/  LOP3.LUT P6, RZ, R242, 0xff0000, RZ, 0xc0, !PT ;  /* 0x00ff0000f2ff7812 */ /* 0x000fe400078cc0ff */
[----:B------:R-:W-:-:S02]  /*4c30*/  FSEL R152, R247, RZ, P3 ;  /* 0x000000fff7987208 */ /* 0x000fc40001800000 */
[----:B------:R-:W-:Y:S02]  /*4c40*/  FSEL R235, R235, RZ, P4 ;  /* 0x000000ffebeb7208 */ /* 0x000fe40002000000 */
[----:B------:R-:W-:Y:S02]  /*4c50*/  FSEL R153, R231, RZ, P6 ;  /* 0x000000ffe7997208 */ /* 0x000fe40003000000 */
[C---:B------:R-:W-:Y:S02]  /*4c60*/  LOP3.LUT P3, RZ, R242.reuse, 0xff000000, RZ, 0xc0, !PT ;  /* 0xff000000f2ff7812 */ /* 0x040fe4000786c0ff */
[C---:B------:R-:W-:Y:S02]  /*4c70*/  LOP3.LUT P4, RZ, R242.reuse, 0xff, RZ, 0xc0, !PT ;  /* 0x000000fff2ff7812 */ /* 0x040fe4000788c0ff */
[----:B------:R-:W-:Y:S02]  /*4c80*/  LOP3.LUT P6, RZ, R242, 0xff00, RZ, 0xc0, !PT ;  /* 0x0000ff00f2ff7812 */ /* 0x000fe400078cc0ff */
[----:B------:R-:W-:-:S02]  /*4c90*/  F2FP.BF16.F32.PACK_AB R155, R152, R155 ;  /* 0x0000009b989b723e */ /* 0x000fc400000010ff */
[----:B------:R-:W-:Y:S01]  /*4ca0*/  FSEL R232, R232, RZ, P3 ;  /* 0x000000ffe8e87208 */ /* 0x000fe20001800000 */
[----:B0-----:R-:W-:Y:S01]  /*4cb0*/  IMAD.WIDE.U32 R158, R169, 0x10, R158 ;  /* 0x00000010a99e7825 */ /* 0x001fe200078e009e */
[----:B------:R-:W-:Y:S02]  /*4cc0*/  FSEL R152, R233, RZ, P4 ;  /* 0x000000ffe9987208 */ /* 0x000fe40002000000 */
[----:B------:R-:W-:Y:S02]  /*4cd0*/  FSEL R231, R234, RZ, P6 ;  /* 0x000000ffeae77208 */ /* 0x000fe40003000000 */
[----:B------:R-:W-:Y:S02]  /*4ce0*/  F2FP.BF16.F32.PACK_AB R154, R235, R154 ;  /* 0x0000009aeb9a723e */ /* 0x000fe400000010ff */
[----:B------:R-:W-:Y:S02]  /*4cf0*/  F2FP.BF16.F32.PACK_AB R153, R232, R153 ;  /* 0x00000099e899723e */ /* 0x000fe400000010ff */
[----:B------:R-:W-:-:S02]  /*4d00*/  F2FP.BF16.F32.PACK_AB R152, R231, R152 ;  /* 0x00000098e798723e */ /* 0x000fc400000010ff */
[----:B------:R-:W-:-:S03]  /*4d10*/  IADD3 R169, PT, PT, R169, 0x20, RZ ;  /* 0x00000020a9a97810 */ /* 0x000fc60007ffe0ff */
[----:B------:R2:W-:Y:S04]  /*4d20*/  STG.E.128 desc[UR6][R158.64], R152 ;  /* 0x000000989e007986 */ /* 0x0005e8000c101d06 */
.L_x_793:
[----:B------:R-:W-:Y:S05]  /*4d30*/  BSYNC.RECONVERGENT B2 ;  /* 0x0000000000027941 */ /* 0x000fea0003800200 */
.L_x_792:
[----:B------:R-:W-:Y:S04]  /*4d40*/  BSSY.RECONVERGENT B2, `(.L_x_794) ;  /* 0x000004a000027945 */ /* 0x000fe80003800200 */
[----:B------:R-:W-:Y:S05]  /*4d50*/  @!P2 BRA `(.L_x_795) ;  /* 0x000000040020a947 */ /* 0x000fea0003800000 */
[----:B012---:R-:W0:Y:S01]  /*4d60*/  LDC.64 R158, c[0x0][0x478] ;  /* 0x00011e00ff9e7b82 */ /* 0x007e220000000a00 */
[-CC-:B------:R-:W-:Y:S01]  /*4d70*/  FFMA.FTZ R152, R184, R157.reuse, R156.reuse ;  /* 0x0000009db8987223 */ /* 0x180fe2000001009c */
[-CC-:B------:R-:W-:Y:S01]  /*4d80*/  FFMA.FTZ R153, R21, R157.reuse, R156.reuse ;  /* 0x0000009d15997223 */ /* 0x180fe2000001009c */
[-CC-:B------:R-:W-:Y:S01]  /*4d90*/  FFMA.FTZ R155, R23, R157.reuse, R156.reuse ;  /* 0x0000009d179b7223 */ /* 0x180fe2000001009c */
[-C--:B------:R-:W-:Y:S01]  /*4da0*/  FFMA.FTZ R235, R25, R157.reuse, R156 ;  /* 0x0000009d19eb7223 */ /* 0x080fe2000001009c */
[----:B------:R-:W-:Y:S01]  /*4db0*/  FADD.FTZ R231, R183, -R152 ;  /* 0x80000098b7e77221 */ /* 0x000fe20000010000 */
[-CC-:B------:R-:W-:Y:S01]  /*4dc0*/  FFMA.FTZ R152, R206, R157.reuse, R156.reuse ;  /* 0x0000009dce987223 */ /* 0x180fe2000001009c */
[-CC-:B------:R-:W-:Y:S01]  /*4dd0*/  FFMA.FTZ R249, R175, R157.reuse, R156.reuse ;  /* 0x0000009daff97223 */ /* 0x180fe2000001009c */
[-C--:B------:R-:W-:Y:S01]  /*4de0*/  FFMA.FTZ R154, R218, R157.reuse, R156 ;  /* 0x0000009dda9a7223 */ /* 0x080fe2000001009c */
[----:B------:R-:W-:Y:S01]  /*4df0*/  FADD.FTZ R153, R20, -R153 ;  /* 0x8000009914997221 */ /* 0x000fe20000010000 */
[----:B------:R-:W-:Y:S01]  /*4e00*/  FADD.FTZ R233, R211, -R152 ;  /* 0x80000098d3e97221 */ /* 0x000fe20000010000 */
[----:B------:R-:W-:Y:S01]  /*4e10*/  FFMA.FTZ R152, R204, R157, R156 ;  /* 0x0000009dcc987223 */ /* 0x000fe2000001009c */
        /* <DEDUP_REMOVED lines=15> */
[----:B------:R-:W-:Y:S01]  /*4f10*/  FMUL.FTZ R232, R232, R228 ;  /* 0x000000e4e8e87220 */ /* 0x000fe20000410000 */
[----:B------:R-:W-:Y:S01]  /*4f20*/  F2FP.BF16.F32.PACK_AB R153, R233, R234 ;  /* 0x000000eae999723e */ /* 0x000fe200000010ff */
[-C--:B------:R-:W-:Y:S01]  /*4f30*/  FMUL.FTZ R234, R234, R228.reuse ;  /* 0x000000e4eaea7220 */ /* 0x080fe20000410000 */
[C---:B------:R-:W-:Y:S01]  /*4f40*/  F2FP.BF16.F32.PACK_AB R154, R246.reuse, R235 ;  /* 0x000000ebf69a723e */ /* 0x040fe200000010ff */
[-C--:B------:R-:W-:Y:S01]  /*4f50*/  FMUL.FTZ R235, R235, R228.reuse ;  /* 0x000000e4ebeb7220 */ /* 0x080fe20000410000 */
[----:B------:R-:W-:Y:S01]  /*4f60*/  F2FP.BF16.F32.PACK_AB R155, R251, R249 ;  /* 0x000000f9fb9b723e */ /* 0x000fe200000010ff */
[-C--:B------:R-:W-:Y:S01]  /*4f70*/  FMUL.FTZ R249, R249, R228.reuse ;  /* 0x000000e4f9f97220 */ /* 0x080fe20000410000 */
[-C--:B------:R-:W-:Y:S01]  /*4f80*/  FMUL.FTZ R246, R246, R228.reuse ;  /* 0x000000e4f6f67220 */ /* 0x080fe20000410000 */
[-C--:B------:R-:W-:Y:S01]  /*4f90*/  FMUL.FTZ R251, R251, R228.reuse ;  /* 0x000000e4fbfb7220 */ /* 0x080fe20000410000 */
[----:B------:R-:W-:Y:S01]  /*4fa0*/  ISETP.GE.U32.AND P2, PT, R238, RZ, PT ;  /* 0x000000ffee00720c */ /* 0x000fe20003f46070 */
[----:B------:R0:W-:Y:S01]  /*4fb0*/  STG.E.128 desc[UR6][R158.64], R152 ;  /* 0x000000989e007986 */ /* 0x0001e2000c101d06 */
[----:B------:R-:W-:Y:S01]  /*4fc0*/  FMUL.FTZ R249, R249, UR14 ;  /* 0x0000000ef9f97c20 */ /* 0x000fe20008410000 */
[----:B------:R-:W-:Y:S01]  /*4fd0*/  FMUL.FTZ R235, R235, UR14 ;  /* 0x0000000eebeb7c20 */ /* 0x000fe20008410000 */
[----:B------:R-:W-:Y:S01]  /*4fe0*/  FMUL.FTZ R246, R246, UR14 ;  /* 0x0000000ef6f67c20 */ /* 0x000fe20008410000 */
[----:B------:R-:W-:Y:S01]  /*4ff0*/  LOP3.LUT P4, RZ, R239, 0xff0000, RZ, 0xc0, !PT ;  /* 0x00ff0000efff7812 */ /* 0x000fe2000788c0ff */
[----:B------:R-:W-:Y:S01]  /*5000*/  FMUL.FTZ R251, R251, UR14 ;  /* 0x0000000efbfb7c20 */ /* 0x000fe20008410000 */
[----:B------:R-:W-:Y:S01]  /*5010*/  LOP3.LUT P3, RZ, R239, 0xff, RZ, 0xc0, !PT ;  /* 0x000000ffefff7812 */ /* 0x000fe2000786c0ff */
[-C--:B------:R-:W-:Y:S01]  /*5020*/  FMUL.FTZ R233, R233, R228.reuse ;  /* 0x000000e4e9e97220 */ /* 0x080fe20000410000 */
[----:B------:R-:W-:Y:S01]  /*5030*/  LOP3.LUT P6, RZ, R239, 0xff00, RZ, 0xc0, !PT ;  /* 0x0000ff00efff7812 */ /* 0x000fe200078cc0ff */
[----:B------:R-:W-:Y:S01]  /*5040*/  FMUL.FTZ R231, R231, R228 ;  /* 0x000000e4e7e77220 */ /* 0x000fe20000410000 */
[----:B------:R-:W-:Y:S01]  /*5050*/  ISETP.GE.U32.AND.EX P2, PT, R239, 0x1000000, PT, P2 ;  /* 0x01000000ef00780c */ /* 0x000fe20003f46120 */
[----:B------:R-:W-:Y:S01]  /*5060*/  FMUL.FTZ R234, R234, UR14 ;  /* 0x0000000eeaea7c20 */ /* 0x000fe20008410000 */
[----:B------:R-:W-:Y:S01]  /*5070*/  FMUL.FTZ R233, R233, UR14 ;  /* 0x0000000ee9e97c20 */ /* 0x000fe20008410000 */
[----:B------:R-:W-:Y:S01]  /*5080*/  FMUL.FTZ R232, R232, UR14 ;  /* 0x0000000ee8e87c20 */ /* 0x000fe20008410000 */
[----:B------:R-:W-:Y:S01]  /*5090*/  FMUL.FTZ R231, R231, UR14 ;  /* 0x0000000ee7e77c20 */ /* 0x000fe20008410000 */
[----:B0-----:R-:W0:Y:S01]  /*50a0*/  LDC.64 R158, c[0x0][0x468] ;  /* 0x00011a00ff9e7b82 */ /* 0x001e220000000a00 */
[----:B------:R-:W-:-:S02]  /*50b0*/  FSEL R155, R249, RZ, P4 ;  /* 0x000000fff99b7208 */ /* 0x000fc40002000000 */
[----:B------:R-:W-:Y:S02]  /*50c0*/  FSEL R154, R235, RZ, P3 ;  /* 0x000000ffeb9a7208 */ /* 0x000fe40001800000 */
[----:B------:R-:W-:Y:S02]  /*50d0*/  FSEL R153, R246, RZ, P6 ;  /* 0x000000fff6997208 */ /* 0x000fe40003000000 */
[----:B------:R-:W-:Y:S02]  /*50e0*/  FSEL R152, R251, RZ, P2 ;  /* 0x000000fffb987208 */ /* 0x000fe40001000000 */
[C---:B------:R-:W-:Y:S02]  /*50f0*/  LOP3.LUT P4, RZ, R238.reuse, 0xff0000, RZ, 0xc0, !PT ;  /* 0x00ff0000eeff7812 */ /* 0x040fe4000788c0ff */
[C---:B------:R-:W-:Y:S02]  /*5100*/  LOP3.LUT P6, RZ, R238.reuse, 0xff000000, RZ, 0xc0, !PT ;  /* 0xff000000eeff7812 */ /* 0x040fe400078cc0ff */
[----:B------:R-:W-:-:S02]  /*5110*/  LOP3.LUT P2, RZ, R238, 0xff, RZ, 0xc0, !PT ;  /* 0x000000ffeeff7812 */ /* 0x000fc4000784c0ff */
[----:B------:R-:W-:Y:S02]  /*5120*/  LOP3.LUT P3, RZ, R238, 0xff00, RZ, 0xc0, !PT ;  /* 0x0000ff00eeff7812 */ /* 0x000fe4000786c0ff */
[----:B------:R-:W-:Y:S02]  /*5130*/  F2FP.BF16.F32.PACK_AB R154, R153, R154 ;  /* 0x0000009a999a723e */ /* 0x000fe400000010ff */
[----:B------:R-:W-:Y:S02]  /*5140*/  F2FP.BF16.F32.PACK_AB R155, R152, R155 ;  /* 0x0000009b989b723e */ /* 0x000fe400000010ff */
[----:B------:R-:W-:Y:S02]  /*5150*/  FSEL R153, R234, RZ, P4 ;  /* 0x000000ffea997208 */ /* 0x000fe40002000000 */
[----:B------:R-:W-:Y:S01]  /*5160*/  FSEL R234, R233, RZ, P6 ;  /* 0x000000ffe9ea7208 */ /* 0x000fe20003000000 */
[----:B0-----:R-:W-:Y:S01]  /*5170*/  IMAD.WIDE.U32 R158, R169, 0x10, R158 ;  /* 0x00000010a99e7825 */ /* 0x001fe200078e009e */
[----:B------:R-:W-:-:S02]  /*5180*/  FSEL R152, R232, RZ, P2 ;  /* 0x000000ffe8987208 */ /* 0x000fc40001000000 */
[----:B------:R-:W-:Y:S02]  /*5190*/  FSEL R231, R231, RZ, P3 ;  /* 0x000000ffe7e77208 */ /* 0x000fe40001800000 */
[----:B------:R-:W-:Y:S02]  /*51a0*/  F2FP.BF16.F32.PACK_AB R153, R234, R153 ;  /* 0x00000099ea99723e */ /* 0x000fe400000010ff */
[----:B------:R-:W-:Y:S02]  /*51b0*/  F2FP.BF16.F32.PACK_AB R152, R231, R152 ;  /* 0x00000098e798723e */ /* 0x000fe400000010ff */
[----:B------:R-:W-:-:S03]  /*51c0*/  IADD3 R169, PT, PT, R169, 0x20, RZ ;  /* 0x00000020a9a97810 */ /* 0x000fc60007ffe0ff */
[----:B------:R3:W-:Y:S04]  /*51d0*/  STG.E.128 desc[UR6][R158.64], R152 ;  /* 0x000000989e007986 */ /* 0x0007e8000c101d06 */
.L_x_795:
[----:B------:R-:W-:Y:S05]  /*51e0*/  BSYNC.RECONVERGENT B2 ;  /* 0x0000000000027941 */ /* 0x000fea0003800200 */
.L_x_794:
[----:B------:R-:W-:Y:S04]  /*51f0*/  BSSY.RECONVERGENT B2, `(.L_x_796) ;  /* 0x000004a000027945 */ /* 0x000fe80003800200 */
[----:B------:R-:W-:Y:S05]  /*5200*/  @!P1 BRA `(.L_x_797) ;  /* 0x0000000400209947 */ /* 0x000fea0003800000 */
[----:B0123--:R-:W0:Y:S01]  /*5210*/  LDC.64 R158, c[0x0][0x478] ;  /* 0x00011e00ff9e7b82 */ /* 0x00fe220000000a00 */
        /* <DEDUP_REMOVED lines=39> */
[----:B------:R-:W-:Y:S01]  /*5490*/  LOP3.LUT P2, RZ, R237, 0xff, RZ, 0xc0, !PT ;  /* 0x000000ffedff7812 */ /* 0x000fe2000784c0ff */
[----:B------:R-:W-:Y:S01]  /*54a0*/  FMUL.FTZ R249, R249, UR14 ;  /* 0x0000000ef9f97c20 */ /* 0x000fe20008410000 */
        /* <DEDUP_REMOVED lines=30> */
.L_x_797:
[----:B------:R-:W-:Y:S05]  /*5690*/  BSYNC.RECONVERGENT B2 ;  /* 0x0000000000027941 */ /* 0x000fea0003800200 */
.L_x_796:
[----:B------:R-:W-:Y:S05]  /*56a0*/  @!P0 BRA `(.L_x_789) ;  /* 0x0000003800288947 */ /* 0x000fea0003800000 */
[----:B-1234-:R-:W1:Y:S01]  /*56b0*/  LDC.64 R152, c[0x0][0x478] ;  /* 0x00011e00ff987b82 */ /* 0x01ee620000000a00 */
[-CC-:B------:R-:W-:Y:S01]  /*56c0*/  FFMA.FTZ R234, R220, R157.reuse, R156.reuse ;  /* 0x0000009ddcea7223 */ /* 0x180fe2000001009c */
[-CC-:B0-----:R-:W-:Y:S01]  /*56d0*/  FFMA.FTZ R158, R208, R157.reuse, R156.reuse ;  /* 0x0000009dd09e7223 */ /* 0x181fe2000001009c */
        /* <DEDUP_REMOVED lines=22> */
[----:B-1----:R-:W-:Y:S01]  /*5840*/  IMAD.WIDE.U32 R156, R169, 0x10, R152 ;  /* 0x00000010a99c7825 */ /* 0x002fe200078e0098 */
[----:B------:R-:W-:-:S03]  /*5850*/  F2FP.BF16.F32.PACK_AB R152, R158, R231 ;  /* 0x000000e79e98723e */ /* 0x000fc600000010ff */
[-C--:B------:R-:W-:Y:S01]  /*5860*/  FMUL.FTZ R231, R231, R228.reuse ;  /* 0x000000e4e7e77220 */ /* 0x080fe20000410000 */
[----:B------:R-:W-:Y:S01]  /*5870*/  F2FP.BF16.F32.PACK_AB R153, R232, R233 ;  /* 0x000000e9e899723e */ /* 0x000fe200000010ff */
[-C--:B------:R-:W-:Y:S01]  /*5880*/  FMUL.FTZ R158, R158, R228.reuse ;  /* 0x000000e49e9e7220 */ /* 0x080fe20000410000 */
[----:B------:R-:W-:Y:S01]  /*5890*/  F2FP.BF16.F32.PACK_AB R154, R234, R235 ;  /* 0x000000ebea9a723e */ /* 0x000fe200000010ff */
[-C--:B------:R-:W-:Y:S01]  /*58a0*/  FMUL.FTZ R233, R233, R228.reuse ;  /* 0x000000e4e9e97220 */ /* 0x080fe20000410000 */
[----:B------:R-:W-:Y:S01]  /*58b0*/  F2FP.BF16.F32.PACK_AB R155, R159, R251 ;  /* 0x000000fb9f9b723e */ /* 0x000fe200000010ff */
[-C--:B------:R-:W-:Y:S01]  /*58c0*/  FMUL.FTZ R251, R251, R228.reuse ;  /* 0x000000e4fbfb7220 */ /* 0x080fe20000410000 */
[-C--:B------:R-:W-:Y:S01]  /*58d0*/  FMUL.FTZ R159, R159, R228.reuse ;  /* 0x000000e49f9f7220 */ /* 0x080fe20000410000 */
[----:B------:R-:W-:Y:S01]  /*58e0*/  ISETP.GE.U32.AND P0, PT, R240, RZ, PT ;  /* 0x000000fff000720c */ /* 0x000fe20003f06070 */
[-C--:B------:R-:W-:Y:S01]  /*58f0*/  FMUL.FTZ R232, R232, R228.reuse ;  /* 0x000000e4e8e87220 */ /* 0x080fe20000410000 */
[----:B------:R0:W-:Y:S01]  /*5900*/  STG.E.128 desc[UR6][R156.64], R152 ;  /* 0x000000989c007986 */ /* 0x0001e2000c101d06 */
[----:B------:R-:W-:Y:S01]  /*5910*/  FMUL.FTZ R251, R251, UR14 ;  /* 0x0000000efbfb7c20 */ /* 0x000fe20008410000 */
[----:B------:R-:W-:Y:S01]  /*5920*/  FMUL.FTZ R159, R159, UR14 ;  /* 0x0000000e9f9f7c20 */ /* 0x000fe20008410000 */
[-C--:B------:R-:W-:Y:S01]  /*5930*/  FMUL.FTZ R235, R235, R228.reuse ;  /* 0x000000e4ebeb7220 */ /* 0x080fe20000410000 */
[C---:B------:R-:W-:Y:S01]  /*5940*/  LOP3.LUT P1, RZ, R241.reuse, 0xff0000, RZ, 0xc0, !PT ;  /* 0x00ff0000f1ff7812 */ /* 0x040fe2000782c0ff */
[----:B------:R-:W-:Y:S01]  /*5950*/  FMUL.FTZ R228, R234, R228 ;  /* 0x000000e4eae47220 */ /* 0x000fe20000410000 */
[----:B------:R-:W-:Y:S01]  /*5960*/  ISETP.GE.U32.AND.EX P0, PT, R241, 0x1000000, PT, P0 ;  /* 0x01000000f100780c */ /* 0x000fe20003f06100 */
[----:B------:R-:W-:Y:S01]  /*5970*/  FMUL.FTZ R235, R235, UR14 ;  /* 0x0000000eebeb7c20 */ /* 0x000fe20008410000 */
[----:B------:R-:W-:Y:S01]  /*5980*/  FMUL.FTZ R233, R233, UR14 ;  /* 0x0000000ee9e97c20 */ /* 0x000fe20008410000 */
[----:B------:R-:W-:Y:S01]  /*5990*/  FMUL.FTZ R228, R228, UR14 ;  /* 0x0000000ee4e47c20 */ /* 0x000fe20008410000 */
[----:B------:R-:W-:Y:S01]  /*59a0*/  FMUL.FTZ R232, R232, UR14 ;  /* 0x0000000ee8e87c20 */ /* 0x000fe20008410000 */
[----:B------:R-:W-:Y:S01]  /*59b0*/  FMUL.FTZ R231, R231, UR14 ;  /* 0x0000000ee7e77c20 */ /* 0x000fe20008410000 */
[----:B------:R-:W-:Y:S01]  /*59c0*/  FMUL.FTZ R158, R158, UR14 ;  /* 0x0000000e9e9e7c20 */ /* 0x000fe20008410000 */
[----:B------:R-:W-:-:S02]  /*59d0*/  LOP3.LUT P2, RZ, R240, 0xff0000, RZ, 0xc0, !PT ;  /* 0x00ff0000f0ff7812 */ /* 0x000fc4000784c0ff */
[----:B------:R-:W-:Y:S01]  /*59e0*/  LOP3.LUT P3, RZ, R240, 0xff000000, RZ, 0xc0, !PT ;  /* 0xff000000f0ff7812 */ /* 0x000fe2000786c0ff */
[----:B0-----:R-:W0:Y:S01]  /*59f0*/  LDC.64 R156, c[0x0][0x468] ;  /* 0x00011a00ff9c7b82 */ /* 0x001e220000000a00 */
[----:B------:R-:W-:Y:S02]  /*5a00*/  FSEL R155, R251, RZ, P1 ;  /* 0x000000fffb9b7208 */ /* 0x000fe40000800000 */
[----:B------:R-:W-:Y:S02]  /*5a10*/  FSEL R152, R159, RZ, P0 ;  /* 0x000000ff9f987208 */ /* 0x000fe40000000000 */
[C---:B------:R-:W-:Y:S02]  /*5a20*/  LOP3.LUT P0, RZ, R241.reuse, 0xff, RZ, 0xc0, !PT ;  /* 0x000000fff1ff7812 */ /* 0x040fe4000780c0ff */
[----:B------:R-:W-:Y:S02]  /*5a30*/  LOP3.LUT P1, RZ, R241, 0xff00, RZ, 0xc0, !PT ;  /* 0x0000ff00f1ff7812 */ /* 0x000fe4000782c0ff */
[----:B------:R-:W-:-:S02]  /*5a40*/  FSEL R154, R235, RZ, P0 ;  /* 0x000000ffeb9a7208 */ /* 0x000fc40000000000 */
[----:B------:R-:W-:Y:S02]  /*5a50*/  FSEL R153, R228, RZ, P1 ;  /* 0x000000ffe4997208 */ /* 0x000fe40000800000 */
[C---:B------:R-:W-:Y:S02]  /*5a60*/  LOP3.LUT P0, RZ, R240.reuse, 0xff, RZ, 0xc0, !PT ;  /* 0x000000fff0ff7812 */ /* 0x040fe4000780c0ff */
[----:B------:R-:W-:Y:S02]  /*5a70*/  LOP3.LUT P1, RZ, R240, 0xff00, RZ, 0xc0, !PT ;  /* 0x0000ff00f0ff7812 */ /* 0x000fe4000782c0ff */
[----:B------:R-:W-:Y:S02]  /*5a80*/  F2FP.BF16.F32.PACK_AB R155, R152, R155 ;  /* 0x0000009b989b723e */ /* 0x000fe400000010ff */
[----:B------:R-:W-:Y:S02]  /*5a90*/  F2FP.BF16.F32.PACK_AB R154, R153, R154 ;  /* 0x0000009a999a723e */ /* 0x000fe400000010ff */
[----:B------:R-:W-:-:S02]  /*5aa0*/  FSEL R153, R233, RZ, P2 ;  /* 0x000000ffe9997208 */ /* 0x000fc40001000000 */
[----:B------:R-:W-:Y:S01]  /*5ab0*/  FSEL R232, R232, RZ, P3 ;  /* 0x000000ffe8e87208 */ /* 0x000fe20001800000 */
[----:B0-----:R-:W-:Y:S01]  /*5ac0*/  IMAD.WIDE.U32 R156, R169, 0x10, R156 ;  /* 0x00000010a99c7825 */ /* 0x001fe200078e009c */
[----:B------:R-:W-:Y:S02]  /*5ad0*/  FSEL R152, R231, RZ, P0 ;  /* 0x000000ffe7987208 */ /* 0x000fe40000000000 */
[----:B------:R-:W-:Y:S02]  /*5ae0*/  FSEL R159, R158, RZ, P1 ;  /* 0x000000ff9e9f7208 */ /* 0x000fe40000800000 */
[----:B------:R-:W-:Y:S02]  /*5af0*/  F2FP.BF16.F32.PACK_AB R153, R232, R153 ;  /* 0x00000099e899723e */ /* 0x000fe400000010ff */
[----:B------:R-:W-:-:S05]  /*5b00*/  F2FP.BF16.F32.PACK_AB R152, R159, R152 ;  /* 0x000000989f98723e */ /* 0x000fca00000010ff */
[----:B------:R0:W-:Y:S01]  /*5b10*/  STG.E.128 desc[UR6][R156.64], R152 ;  /* 0x000000989c007986 */ /* 0x0001e2000c101d06 */
[----:B------:R-:W-:Y:S05]  /*5b20*/  BRA `(.L_x_789) ;  /* 0x0000003400087947 */ /* 0x000fea0003800000 */
.L_x_779:
[----:B------:R-:W-:-:S04]  /*5b30*/  UISETP.NE.U32.AND UP0, UPT, UR12, URZ, UPT ;  /* 0x000000ff0c00728c */ /* 0x000fc8000bf05070 */
[----:B------:R-:W-:-:S09]  /*5b40*/  UISETP.NE.AND.EX UP0, UPT, UR13, URZ, UPT, UP0 ;  /* 0x000000ff0d00728c */ /* 0x000fd2000bf05300 */
[----:B------:R-:W-:Y:S05]  /*5b50*/  BRA.U UP0, `(.L_x_798) ;  /* 0x00000019003c7547 */ /* 0x000fea000b800000 */
[----:B------:R-:W-:Y:S01]  /*5b60*/  ISETP.GT.U32.AND P4, PT, R170, 0x1f, PT ;  /* 0x0000001faa00780c */ /* 0x000fe20003f84070 */
[----:B------:R-:W-:-:S12]  /*5b70*/  BSSY.RECONVERGENT B2, `(.L_x_799) ;  /* 0x000004f000027945 */ /* 0x000fd80003800200 */
[----:B------:R-:W-:Y:S05]  /*5b80*/  @!P4 BRA `(.L_x_800) ;  /* 0x000000040034c947 */ /* 0x000fea0003800000 */
[-C--:B------:R-:W-:Y:S01]  /*5b90*/  FFMA.FTZ R153, R180, R157.reuse, R156 ;  /* 0x0000009db4997223 */ /* 0x080fe2000001009c */
[----:B------:R-:W-:Y:S01]  /*5ba0*/  PRMT R152, R134, 0x7632, R152 ;  /* 0x0000763286987816 */ /* 0x000fe20000000098 */
[-CC-:B------:R-:W-:Y:S01]  /*5bb0*/  FFMA.FTZ R233, R229, R157.reuse, R156.reuse ;  /* 0x0000009de5e97223 */ /* 0x180fe2000001009c */
[-CC-:B------:R-:W-:Y:S01]  /*5bc0*/  FFMA.FTZ R154, R12, R157.reuse, R156.reuse ;  /* 0x0000009d0c9a7223 */ /* 0x180fe2000001009c */
[--C-:B0-----:R-:W-:Y:S01]  /*5bd0*/  FADD.FTZ R159, R178, -R153.reuse ;  /* 0x80000099b29f7221 */ /* 0x101fe20000010000 */
[----:B------:R-:W-:Y:S01]  /*5be0*/  PRMT R153, R135, 0x7632, R153 ;  /* 0x0000763287997816 */ /* 0x000fe20000000099 */
[----:B------:R-:W-:Y:S01]  /*5bf0*/  FADD.FTZ R235, R226, -R233 ;  /* 0x800000e9e2eb7221 */ /* 0x000fe20000010000 */
[----:B------:R-:W-:Y:S01]  /*5c00*/  SHF.L.U32 R155, R152, 0x10, RZ ;  /* 0x00000010989b7819 */ /* 0x000fe200000006ff */
[----:B------:R-:W-:Y:S01]  /*5c10*/  FFMA.FTZ R152, R10, R157, R156 ;  /* 0x0000009d0a987223 */ /* 0x000fe2000001009c */
[----:B------:R-:W-:Y:S01]  /*5c20*/  SHF.L.U32 R153, R153, 0x10, RZ ;  /* 0x0000001099997819 */ /* 0x000fe200000006ff */
[----:B------:R-:W-:Y:S01]  /*5c30*/  FADD.FTZ R154, R13, -R154 ;  /* 0x8000009a0d9a7221 */ /* 0x000fe20000010000 */
[----:B------:R-:W-:Y:S01]  /*5c40*/  SHF.L.U32 R233, R135, 0x10, RZ ;  /* 0x0000001087e97819 */ /* 0x000fe200000006ff */
[--C-:B------:R-:W-:Y:S01]  /*5c50*/  FADD.FTZ R158, R11, -R152.reuse ;  /* 0x800000980b9e7221 */ /* 0x100fe20000010000 */
[----:B------:R-:W-:Y:S01]  /*5c60*/  PRMT R152, R132, 0x7632, R152 ;  /* 0x0000763284987816 */ /* 0x000fe20000000098 */
[C-C-:B-----5:R-:W-:Y:S01]  /*5c70*/  FFMA.FTZ R159, R230.reuse, R159, R153.reuse ;  /* 0x0000009fe69f7223 */ /* 0x160fe20000010099 */
[----:B------:R-:W-:Y:S01]  /*5c80*/  PRMT R153, R133, 0x7632, R153 ;  /* 0x0000763285997816 */ /* 0x000fe20000000099 */
[----:B------:R-:W-:Y:S01]  /*5c90*/  FFMA.FTZ R235, R230, R235, R233 ;  /* 0x000000ebe6eb7223 */ /* 0x000fe200000100e9 */
[----:B------:R-:W-:Y:S01]  /*5ca0*/  SHF.L.U32 R233, R134, 0x10, RZ ;  /* 0x0000001086e97819 */ /* 0x000fe200000006ff */
[-C--:B------:R-:W-:Y:S01]  /*5cb0*/  FMUL.FTZ R159, R159, R228.reuse ;  /* 0x000000e49f9f7220 */ /* 0x080fe20000410000 */
[----:B------:R-:W-:Y:S01]  /*5cc0*/  SHF.L.U32 R231, R153, 0x10, RZ ;  /* 0x0000001099e77819 */ /* 0x000fe200000006ff */
[----:B------:R-:W-:Y:S01]  /*5cd0*/  FMUL.FTZ R235, R235, R228 ;  /* 0x000000e4ebeb7220 */ /* 0x000fe20000410000 */
[----:B------:R-:W-:Y:S01]  /*5ce0*/  SHF.L.U32 R153, R152, 0x10, RZ ;  /* 0x0000001098997819 */ /* 0x000fe200000006ff */
[-C--:B------:R-:W-:Y:S01]  /*5cf0*/  FFMA.FTZ R152, R217, R157.reuse, R156 ;  /* 0x0000009dd9987223 */ /* 0x080fe2000001009c */
[----:B------:R-:W-:Y:S01]  /*5d00*/  FFMA.FTZ R155, R230, R154, R155 ;  /* 0x0000009ae69b7223 */ /* 0x000fe2000001009b */
[----:B------:R-:W-:Y:S01]  /*5d10*/  ISETP.GE.U32.AND P4, PT, R244, RZ, PT ;  /* 0x000000fff400720c */ /* 0x000fe20003f86070 */
[----:B------:R-:W-:Y:S01]  /*5d20*/  FMUL.FTZ R235, R235, UR14 ;  /* 0x0000000eebeb7c20 */ /* 0x000fe20008410000 */
[----:B------:R-:W-:Y:S01]  /*5d30*/  FADD.FTZ R152, R215, -R152 ;  /* 0x80000098d7987221 */ /* 0x000fe20000010000 */
[----:B------:R-:W-:Y:S01]  /*5d40*/  FMUL.FTZ R159, R159, UR14 ;  /* 0x0000000e9f9f7c20 */ /* 0x000fe20008410000 */
[----:B------:R-:W-:Y:S01]  /*5d50*/  FFMA.FTZ R154, R8, R157, R156 ;  /* 0x0000009d089a7223 */ /* 0x000fe2000001009c */
[C---:B------:R-:W-:Y:S01]  /*5d60*/  LOP3.LUT P6, RZ, R245.reuse, 0xff0000, RZ, 0xc0, !PT ;  /* 0x00ff0000f5ff7812 */ /* 0x040fe200078cc0ff */
[C---:B------:R-:W-:Y:S01]  /*5d70*/  FFMA.FTZ R233, R230.reuse, R152, R233 ;  /* 0x00000098e6e97223 */ /* 0x040fe200000100e9 */
[----:B------:R-:W-:Y:S01]  /*5d80*/  ISETP.GE.U32.AND.EX P4, PT, R245, 0x1000000, PT, P4 ;  /* 0x01000000f500780c */ /* 0x000fe20003f86140 */
[-C--:B------:R-:W-:Y:S01]  /*5d90*/  FMUL.FTZ R155, R155, R228.reuse ;  /* 0x000000e49b9b7220 */ /* 0x080fe20000410000 */
[----:B------:R-:W-:Y:S01]  /*5da0*/  FADD.FTZ R154, R9, -R154 ;  /* 0x8000009a099a7221 */ /* 0x000fe20000010000 */
[----:B------:R-:W-:Y:S01]  /*5db0*/  FMUL.FTZ R233, R233, R228 ;  /* 0x000000e4e9e97220 */ /* 0x000fe20000410000 */
[----:B------:R-:W-:Y:S01]  /*5dc0*/  FSEL R235, R235, RZ, P6 ;  /* 0x000000ffebeb7208 */ /* 0x000fe20003000000 */
[----:B------:R-:W-:Y:S01]  /*5dd0*/  FMUL.FTZ R155, R155, UR14 ;  /* 0x0000000e9b9b7c20 */ /* 0x000fe20008410000 */
[----:B------:R-:W-:Y:S01]  /*5de0*/  FSEL R152, R159, RZ, P4 ;  /* 0x000000ff9f987208 */ /* 0x000fe20002000000 */
[----:B------:R-:W-:Y:S01]  /*5df0*/  FMUL.FTZ R233, R233, UR14 ;  /* 0x0000000ee9e97c20 */ /* 0x000fe20008410000 */
[C---:B------:R-:W-:Y:S01]  /*5e00*/  LOP3.LUT P6, RZ, R245.reuse, 0xff, RZ, 0xc0, !PT ;  /* 0x000000fff5ff7812 */ /* 0x040fe200078cc0ff */
[C---:B------:R-:W-:Y:S01]  /*5e10*/  FFMA.FTZ R153, R230.reuse, R154, R153 ;  /* 0x0000009ae6997223 */ /* 0x040fe20000010099 */
[----:B------:R-:W-:Y:S01]  /*5e20*/  LOP3.LUT P4, RZ, R245, 0xff00, RZ, 0xc0, !PT ;  /* 0x0000ff00f5ff7812 */ /* 0x000fe2000788c0ff */
[----:B------:R-:W-:Y:S01]  /*5e30*/  FFMA.FTZ R231, R230, R158, R231 ;  /* 0x0000009ee6e77223 */ /* 0x000fe200000100e7 */
[----:B------:R-:W-:Y:S01]  /*5e40*/  FSEL R154, R233, RZ, P6 ;  /* 0x000000ffe99a7208 */ /* 0x000fe20003000000 */
[-C--:B------:R-:W-:Y:S01]  /*5e50*/  FMUL.FTZ R153, R153, R228.reuse ;  /* 0x000000e499997220 */ /* 0x080fe20000410000 */
[----:B------:R-:W-:Y:S01]  /*5e60*/  FSEL R159, R155, RZ, P4 ;  /* 0x000000ff9b9f7208 */ /* 0x000fe20002000000 */
[----:B------:R-:W-:Y:S01]  /*5e70*/  FMUL.FTZ R231, R231, R228 ;  /* 0x000000e4e7e77220 */ /* 0x000fe20000410000 */
[----:B------:R-:W-:Y:S01]  /*5e80*/  F2FP.BF16.F32.PACK_AB R155, R152, R235 ;  /* 0x000000eb989b723e */ /* 0x000fe200000010ff */
[----:B------:R-:W-:Y:S01]  /*5e90*/  FMUL.FTZ R153, R153, UR14 ;  /* 0x0000000e99997c20 */ /* 0x000fe20008410000 */
[----:B------:R-:W-:Y:S01]  /*5ea0*/  F2FP.BF16.F32.PACK_AB R154, R159, R154 ;  /* 0x0000009a9f9a723e */ /* 0x000fe200000010ff */
[----:B------:R-:W-:Y:S01]  /*5eb0*/  FFMA.FTZ R159, R199, R157, R156 ;  /* 0x0000009dc79f7223 */ /* 0x000fe2000001009c */
[----:B------:R-:W-:Y:S01]  /*5ec0*/  FMUL.FTZ R231, R231, UR14 ;  /* 0x0000000ee7e77c20 */ /* 0x000fe20008410000 */
[----:B------:R-:W-:-:S02]  /*5ed0*/  LOP3.LUT P4, RZ, R244, 0xff0000, RZ, 0xc0, !PT ;  /* 0x00ff0000f4ff7812 */ /* 0x000fc4000788c0ff */
[----:B------:R-:W-:Y:S01]  /*5ee0*/  FADD.FTZ R235, R198, -R159 ;  /* 0x8000009fc6eb7221 */ /* 0x000fe20000010000 */
[----:B------:R-:W-:Y:S02]  /*5ef0*/  SHF.L.U32 R159, R133, 0x10, RZ ;  /* 0x00000010859f7819 */ /* 0x000fe400000006ff */
[----:B------:R-:W-:-:S03]  /*5f00*/  LOP3.LUT P6, RZ, R244, 0xff000000, RZ, 0xc0, !PT ;  /* 0xff000000f4ff7812 */ /* 0x000fc600078cc0ff */
[----:B------:R-:W-:Y:S01]  /*5f10*/  FFMA.FTZ R235, R230, R235, R159 ;  /* 0x000000ebe6eb7223 */ /* 0x000fe2000001009f */
[----:B------:R-:W-:Y:S01]  /*5f20*/  FFMA.FTZ R159, R189, R157, R156 ;  /* 0x0000009dbd9f7223 */ /* 0x000fe2000001009c */
[----:B------:R-:W-:Y:S02]  /*5f30*/  FSEL R232, R231, RZ, P6 ;  /* 0x000000ffe7e87208 */ /* 0x000fe40003000000 */
[----:B------:R-:W-:Y:S01]  /*5f40*/  FMUL.FTZ R235, R235, R228 ;  /* 0x000000e4ebeb7220 */ /* 0x000fe20000410000 */
[----:B------:R-:W-:Y:S01]  /*5f50*/  FADD.FTZ R233, R186, -R159 ;  /* 0x8000009fbae97221 */ /* 0x000fe20000010000 */
[----:B------:R-:W-:Y:S02]  /*5f60*/  SHF.L.U32 R159, R132, 0x10, RZ ;  /* 0x00000010849f7819 */ /* 0x000fe400000006ff */
[----:B------:R-:W-:Y:S01]  /*5f70*/  FMUL.FTZ R235, R235, UR14 ;  /* 0x0000000eebeb7c20 */ /* 0x000fe20008410000 */
[----:B------:R-:W-:Y:S02]  /*5f80*/  LOP3.LUT P6, RZ, R244, 0xff, RZ, 0xc0, !PT ;  /* 0x000000fff4ff7812 */ /* 0x000fe400078cc0ff */
[----:B------:R-:W-:-:S02]  /*5f90*/  FFMA.FTZ R233, R230, R233, R159 ;  /* 0x000000e9e6e97223 */ /* 0x000fc4000001009f */
[----:B------:R-:W0:Y:S01]  /*5fa0*/  LDC.64 R158, c[0x0][0x468] ;  /* 0x00011a00ff9e7b82 */ /* 0x000e220000000a00 */
[----:B------:R-:W-:Y:S01]  /*5fb0*/  FSEL R235, R235, RZ, P4 ;  /* 0x000000ffebeb7208 */ /* 0x000fe20002000000 */
[----:B------:R-:W-:Y:S01]  /*5fc0*/  FMUL.FTZ R233, R233, R228 ;  /* 0x000000e4e9e97220 */ /* 0x000fe20000410000 */
[----:B------:R-:W-:-:S03]  /*5fd0*/  LOP3.LUT P4, RZ, R244, 0xff00, RZ, 0xc0, !PT ;  /* 0x0000ff00f4ff7812 */ /* 0x000fc6000788c0ff */
[----:B------:R-:W-:Y:S01]  /*5fe0*/  FMUL.FTZ R233, R233, UR14 ;  /* 0x0000000ee9e97c20 */ /* 0x000fe20008410000 */
[----:B------:R-:W-:Y:S02]  /*5ff0*/  FSEL R231, R153, RZ, P4 ;  /* 0x000000ff99e77208 */ /* 0x000fe40002000000 */
[----:B------:R-:W-:Y:S02]  /*6000*/  F2FP.BF16.F32.PACK_AB R153, R232, R235 ;  /* 0x000000ebe899723e */ /* 0x000fe400000010ff */
[----:B------:R-:W-:-:S04]  /*6010*/  FSEL R152, R233, RZ, P6 ;  /* 0x000000ffe9987208 */ /* 0x000fc80003000000 */
[----:B------:R-:W-:Y:S01]  /*6020*/  F2FP.BF16.F32.PACK_AB R152, R231, R152 ;  /* 0x00000098e798723e */ /* 0x000fe200000010ff */
[C---:B0-----:R-:W-:Y:S01]  /*6030*/  IMAD.WIDE.U32 R158, R169.reuse, 0x10, R158 ;  /* 0x00000010a99e7825 */ /* 0x041fe200078e009e */
[----:B------:R-:W-:-:S04]  /*6040*/  IADD3 R169, PT, PT, R169, 0x20, RZ ;  /* 0x00000020a9a97810 */ /* 0x000fc80007ffe0ff */
[----:B------:R1:W-:Y:S03]  /*6050*/  STG.E.128 desc[UR6][R158.64], R152 ;  /* 0x000000989e007986 */ /* 0x0003e6000c101d06 */
.L_x_800:
[----:B------:R-:W-:Y:S05]  /*6060*/  BSYNC.RECONVERGENT B2 ;  /* 0x0000000000027941 */ /* 0x000fea0003800200 */
.L_x_799:
[----:B------:R-:W-:Y:S04]  /*6070*/  BSSY.RECONVERGENT B2, `(.L_x_801) ;  /* 0x000004f000027945 */ /* 0x000fe80003800200 */
[----:B------:R-:W-:Y:S05]  /*6080*/  @!P3 BRA `(.L_x_802) ;  /* 0x000000040034b947 */ /* 0x000fea0003800000 */
[----:B-1----:R-:W-:Y:S01]  /*6090*/  PRMT R153, R43, 0x7632, R153 ;  /* 0x000076322b997816 */ /* 0x002fe20000000099 */
[-CC-:B------:R-:W-:Y:S01]  /*60a0*/  FFMA.FTZ R152, R16, R157.reuse, R156.reuse ;  /* 0x0000009d10987223 */ /* 0x180fe2000001009c */
[-CC-:B------:R-:W-:Y:S01]  /*60b0*/  FFMA.FTZ R154, R14, R157.reuse, R156.reuse ;  /* 0x0000009d0e9a7223 */ /* 0x180fe2000001009c */
[----:B------:R-:W-:Y:S01]  /*60c0*/  FFMA.FTZ R233, R227, R157, R156 ;  /* 0x0000009de3e97223 */ /* 0x000fe2000001009c */
[----:B------:R-:W-:Y:S01]  /*60d0*/  SHF.L.U32 R153, R153, 0x10, RZ ;  /* 0x0000001099997819 */ /* 0x000fe200000006ff */
[--C-:B0-----:R-:W-:Y:S01]  /*60e0*/  FADD.FTZ R159, R17, -R152.reuse ;  /* 0x80000098119f7221 */ /* 0x101fe20000010000 */
[----:B------:R-:W-:Y:S01]  /*60f0*/  PRMT R152, R42, 0x7632, R152 ;  /* 0x000076322a987816 */ /* 0x000fe20000000098 */
[----:B------:R-:W-:Y:S01]  /*6100*/  FADD.FTZ R154, R15, -R154 ;  /* 0x8000009a0f9a7221 */ /* 0x000fe20000010000 */
[----:B------:R-:W-:Y:S01]  /*6110*/  SHF.L.U32 R235, R43, 0x10, RZ ;  /* 0x000000102beb7819 */ /* 0x000fe200000006ff */
[----:B-----5:R-:W-:Y:S01]  /*6120*/  FFMA.FTZ R159, R230, R159, R153 ;  /* 0x0000009fe69f7223 */ /* 0x020fe20000010099 */
[----:B------:R-:W-:Y:S01]  /*6130*/  FFMA.FTZ R153, R212, R157, R156 ;  /* 0x0000009dd4997223 */ /* 0x000fe2000001009c */
[----:B------:R-:W-:-:S02]  /*6140*/  SHF.L.U32 R155, R152, 0x10, RZ ;  /* 0x00000010989b7819 */ /* 0x000fc400000006ff */
[----:B------:R-:W-:Y:S01]  /*6150*/  PRMT R152, R40, 0x7632, R152 ;  /* 0x0000763228987816 */ /* 0x000fe20000000098 */
[--C-:B------:R-:W-:Y:S01]  /*6160*/  FADD.FTZ R158, R210, -R153.reuse ;  /* 0x80000099d29e7221 */ /* 0x100fe20000010000 */
[----:B------:R-:W-:Y:S01]  /*6170*/  PRMT R153, R41, 0x7632, R153 ;  /* 0x0000763229997816 */ /* 0x000fe20000000099 */
[----:B------:R-:W-:Y:S01]  /*6180*/  FFMA.FTZ R155, R230, R154, R155 ;  /* 0x0000009ae69b7223 */ /* 0x000fe2000001009b */
[-C--:B------:R-:W-:Y:S01]  /*6190*/  FFMA.FTZ R154, R214, R157.reuse, R156 ;  /* 0x0000009dd69a7223 */ /* 0x080fe2000001009c */
[-C--:B------:R-:W-:Y:S01]  /*61a0*/  FMUL.FTZ R159, R159, R228.reuse ;  /* 0x000000e49f9f7220 */ /* 0x080fe20000410000 */
[----:B------:R-:W-:Y:S01]  /*61b0*/  SHF.L.U32 R231, R153, 0x10, RZ ;  /* 0x0000001099e77819 */ /* 0x000fe200000006ff */
[----:B------:R-:W-:Y:S01]  /*61c0*/  FMUL.FTZ R155, R155, R228 ;  /* 0x000000e49b9b7220 */ /* 0x000fe20000410000 */
[----:B------:R-:W-:Y:S01]  /*61d0*/  SHF.L.U32 R153, R152, 0x10, RZ ;  /* 0x0000001098997819 */ /* 0x000fe200000006ff */
[----:B------:R-:W-:Y:S01]  /*61e0*/  FADD.FTZ R154, R213, -R154 ;  /* 0x8000009ad59a7221 */ /* 0x000fe20000010000 */
[----:B------:R-:W-:Y:S01]  /*61f0*/  FFMA.FTZ R152, R187, R157, R156 ;  /* 0x0000009dbb987223 */ /* 0x000fe2000001009c */
[----:B------:R-:W-:Y:S01]  /*6200*/  LOP3.LUT P4, RZ, R243, 0xff0000, RZ, 0xc0, !PT ;  /* 0x00ff0000f3ff7812 */ /* 0x000fe2000788c0ff */
[----:B------:R-:W-:Y:S01]  /*6210*/  FMUL.FTZ R159, R159, UR14 ;  /* 0x0000000e9f9f7c20 */ /* 0x000fe20008410000 */
[----:B------:R-:W-:Y:S01]  /*6220*/  FFMA.FTZ R153, R230, R154, R153 ;  /* 0x0000009ae6997223 */ /* 0x000fe20000010099 */
[----:B------:R-:W-:Y:S01]  /*6230*/  FADD.FTZ R154, R224, -R233 ;  /* 0x800000e9e09a7221 */ /* 0x000fe20000010000 */
[----:B------:R-:W-:Y:S01]  /*6240*/  SHF.L.U32 R233, R42, 0x10, RZ ;  /* 0x000000102ae97819 */ /* 0x000fe200000006ff */
[----:B------:R-:W-:Y:S01]  /*6250*/  FADD.FTZ R152, R185, -R152 ;  /* 0x80000098b9987221 */ /* 0x000fe20000010000 */
[----:B------:R-:W-:Y:S01]  /*6260*/  ISETP.GE.U32.AND P3, PT, R242, RZ, PT ;  /* 0x000000fff200720c */ /* 0x000fe20003f66070 */
[C---:B------:R-:W-:Y:S01]  /*6270*/  FFMA.FTZ R235, R230.reuse, R154, R235 ;  /* 0x0000009ae6eb7223 */ /* 0x040fe200000100eb */
[----:B------:R-:W-:Y:S01]  /*6280*/  FMUL.FTZ R155, R155, UR14 ;  /* 0x0000000e9b9b7c20 */ /* 0x000fe20008410000 */
[C---:B------:R-:W-:Y:S01]  /*6290*/  FFMA.FTZ R233, R230.reuse, R152, R233 ;  /* 0x00000098e6e97223 */ /* 0x040fe200000100e9 */
[----:B------:R-:W-:Y:S01]  /*62a0*/  ISETP.GE.U32.AND.EX P3, PT, R243, 0x1000000, PT, P3 ;  /* 0x01000000f300780c */ /* 0x000fe20003f66130 */
[-C--:B------:R-:W-:Y:S01]  /*62b0*/  FMUL.FTZ R235, R235, R228.reuse ;  /* 0x000000e4ebeb7220 */ /* 0x080fe20000410000 */
[----:B------:R-:W-:Y:S01]  /*62c0*/  LOP3.LUT P6, RZ, R243, 0xff, RZ, 0xc0, !PT ;  /* 0x000000fff3ff7812 */ /* 0x000fe200078cc0ff */
[----:B------:R-:W-:Y:S01]  /*62d0*/  FMUL.FTZ R233, R233, R228 ;  /* 0x000000e4e9e97220 */ /* 0x000fe20000410000 */
[----:B------:R-:W-:Y:S01]  /*62e0*/  FSEL R152, R159, RZ, P3 ;  /* 0x000000ff9f987208 */ /* 0x000fe20001800000 */
[----:B------:R-:W-:Y:S01]  /*62f0*/  FMUL.FTZ R235, R235, UR14 ;  /* 0x0000000eebeb7c20 */ /* 0x000fe20008410000 */
[----:B------:R-:W-:Y:S01]  /*6300*/  FFMA.FTZ R231, R230, R158, R231 ;  /* 0x0000009ee6e77223 */ /* 0x000fe200000100e7 */
[----:B------:R-:W-:Y:S01]  /*6310*/  FMUL.FTZ R233, R233, UR14 ;  /* 0x0000000ee9e97c20 */ /* 0x000fe20008410000 */
[-C--:B------:R-:W-:Y:S01]  /*6320*/  FMUL.FTZ R153, R153, R228.reuse ;  /* 0x000000e499997220 */ /* 0x080fe20000410000 */
[----:B------:R-:W-:Y:S01]  /*6330*/  LOP3.LUT P3, RZ, R242, 0xff000000, RZ, 0xc0, !PT ;  /* 0xff000000f2ff7812 */ /* 0x000fe2000786c0ff */
[----:B------:R-:W-:Y:S01]  /*6340*/  FMUL.FTZ R231, R231, R228 ;  /* 0x000000e4e7e77220 */ /* 0x000fe20000410000 */
[----:B------:R-:W-:Y:S01]  /*6350*/  FSEL R235, R235, RZ, P4 ;  /* 0x000000ffebeb7208 */ /* 0x000fe20002000000 */
[----:B------:R-:W-:Y:S01]  /*6360*/  FMUL.FTZ R153, R153, UR14 ;  /* 0x0000000e99997c20 */ /* 0x000fe20008410000 */
[----:B------:R-:W-:Y:S01]  /*6370*/  LOP3.LUT P4, RZ, R243, 0xff00, RZ, 0xc0, !PT ;  /* 0x0000ff00f3ff7812 */ /* 0x000fe2000788c0ff */
[----:B------:R-:W-:Y:S01]  /*6380*/  FMUL.FTZ R231, R231, UR14 ;  /* 0x0000000ee7e77c20 */ /* 0x000fe20008410000 */
[----:B------:R-:W-:-:S02]  /*6390*/  FSEL R154, R233, RZ, P6 ;  /* 0x000000ffe99a7208 */ /* 0x000fc40003000000 */
[----:B------:R-:W-:Y:S02]  /*63a0*/  FSEL R159, R155, RZ, P4 ;  /* 0x000000ff9b9f7208 */ /* 0x000fe40002000000 */
[----:B------:R-:W-:Y:S01]  /*63b0*/  F2FP.BF16.F32.PACK_AB R155, R152, R235 ;  /* 0x000000eb989b723e */ /* 0x000fe200000010ff */
[-CC-:B------:R-:W-:Y:S01]  /*63c0*/  FFMA.FTZ R152, R179, R157.reuse, R156.reuse ;  /* 0x0000009db3987223 */ /* 0x180fe2000001009c */
[----:B------:R-:W-:Y:S01]  /*63d0*/  F2FP.BF16.F32.PACK_AB R154, R159, R154 ;  /* 0x0000009a9f9a723e */ /* 0x000fe200000010ff */
[----:B------:R-:W-:Y:S01]  /*63e0*/  FFMA.FTZ R159, R19, R157, R156 ;  /* 0x0000009d139f7223 */ /* 0x000fe2000001009c */
[----:B------:R-:W-:Y:S01]  /*63f0*/  SHF.L.U32 R233, R41, 0x10, RZ ;  /* 0x0000001029e97819 */ /* 0x000fe200000006ff */
[----:B------:R-:W-:Y:S01]  /*6400*/  FADD.FTZ R235, R177, -R152 ;  /* 0x80000098b1eb7221 */ /* 0x000fe20000010000 */
[----:B------:R-:W-:Y:S01]  /*6410*/  LOP3.LUT P6, RZ, R242, 0xff0000, RZ, 0xc0, !PT ;  /* 0x00ff0000f2ff7812 */ /* 0x000fe200078cc0ff */
[----:B------:R-:W-:Y:S01]  /*6420*/  FADD.FTZ R152, R18, -R159 ;  /* 0x8000009f12987221 */ /* 0x000fe20000010000 */
[----:B------:R-:W-:Y:S01]  /*6430*/  SHF.L.U32 R159, R40, 0x10, RZ ;  /* 0x00000010289f7819 */ /* 0x000fe200000006ff */
[----:B------:R-:W-:Y:S01]  /*6440*/  FFMA.FTZ R235, R230, R235, R233 ;  /* 0x000000ebe6eb7223 */ /* 0x000fe200000100e9 */
[----:B------:R-:W-:-:S02]  /*6450*/  LOP3.LUT P4, RZ, R242, 0xff00, RZ, 0xc0, !PT ;  /* 0x0000ff00f2ff7812 */ /* 0x000fc4000788c0ff */
[----:B------:R-:W-:Y:S01]  /*6460*/  FSEL R232, R231, RZ, P3 ;  /* 0x000000ffe7e87208 */ /* 0x000fe20001800000 */
[----:B------:R-:W-:Y:S01]  /*6470*/  FFMA.FTZ R233, R230, R152, R159 ;  /* 0x00000098e6e97223 */ /* 0x000fe2000001009f */
[-C--:B------:R-:W-:Y:S01]  /*6480*/  FMUL.FTZ R235, R235, R228.reuse ;  /* 0x000000e4ebeb7220 */ /* 0x080fe20000410000 */
[----:B------:R-:W0:Y:S01]  /*6490*/  LDC.64 R158, c[0x0][0x468] ;  /* 0x00011a00ff9e7b82 */ /* 0x000e220000000a00 */
[----:B------:R-:W-:Y:S01]  /*64a0*/  FSEL R231, R153, RZ, P4 ;  /* 0x000000ff99e77208 */ /* 0x000fe20002000000 */
[----:B------:R-:W-:Y:S01]  /*64b0*/  FMUL.FTZ R233, R233, R228 ;  /* 0x000000e4e9e97220 */ /* 0x000fe20000410000 */
[----:B------:R-:W-:-:S03]  /*64c0*/  FMUL.FTZ R235, R235, UR14 ;  /* 0x0000000eebeb7c20 */ /* 0x000fc60008410000 */
[----:B------:R-:W-:Y:S02]  /*64d0*/  FMUL.FTZ R233, R233, UR14 ;  /* 0x0000000ee9e97c20 */ /* 0x000fe40008410000 */
[----:B------:R-:W-:Y:S02]  /*64e0*/  FSEL R235, R235, RZ, P6 ;  /* 0x000000ffebeb7208 */ /* 0x000fe40003000000 */
[----:B------:R-:W-:Y:S02]  /*64f0*/  LOP3.LUT P6, RZ, R242, 0xff, RZ, 0xc0, !PT ;  /* 0x000000fff2ff7812 */ /* 0x000fe400078cc0ff */
[----:B------:R-:W-:Y:S02]  /*6500*/  F2FP.BF16.F32.PACK_AB R153, R232, R235 ;  /* 0x000000ebe899723e */ /* 0x000fe400000010ff */
[----:B------:R-:W-:-:S04]  /*6510*/  FSEL R152, R233, RZ, P6 ;  /* 0x000000ffe9987208 */ /* 0x000fc80003000000 */
[----:B------:R-:W-:Y:S01]  /*6520*/  F2FP.BF16.F32.PACK_AB R152, R231, R152 ;  /* 0x00000098e798723e */ /* 0x000fe200000010ff */
[C---:B0-----:R-:W-:Y:S01]  /*6530*/  IMAD.WIDE.U32 R158, R169.reuse, 0x10, R158 ;  /* 0x00000010a99e7825 */ /* 0x041fe200078e009e */
[----:B------:R-:W-:-:S04]  /*6540*/  IADD3 R169, PT, PT, R169, 0x20, RZ ;  /* 0x00000020a9a97810 */ /* 0x000fc80007ffe0ff */
[----:B------:R2:W-:Y:S03]  /*6550*/  STG.E.128 desc[UR6][R158.64], R152 ;  /* 0x000000989e007986 */ /* 0x0005e6000c101d06 */
.L_x_802:
[----:B------:R-:W-:Y:S05]  /*6560*/  BSYNC.RECONVERGENT B2 ;  /* 0x0000000000027941 */ /* 0x000fea0003800200 */
.L_x_801:
[----:B------:R-:W-:Y:S04]  /*6570*/  BSSY.RECONVERGENT B2, `(.L_x_803) ;  /* 0x000004f000027945 */ /* 0x000fe80003800200 */
[----:B------:R-:W-:Y:S05]  /*6580*/  @!P2 BRA `(.L_x_804) ;  /* 0x000000040034a947 */ /* 0x000fea0003800000 */
[-CC-:B-12---:R-:W-:Y:S01]  /*6590*/  FFMA.FTZ R152, R218, R157.reuse, R156.reuse ;  /* 0x0000009dda987223 */ /* 0x186fe2000001009c */
[-CC-:B------:R-:W-:Y:S01]  /*65a0*/  FFMA.FTZ R154, R204, R157.reuse, R156.reuse ;  /* 0x0000009dcc9a7223 */ /* 0x180fe2000001009c */
[----:B------:R-:W-:Y:S01]  /*65b0*/  PRMT R153, R143, 0x7632, R153 ;  /* 0x000076328f997816 */ /* 0x000fe20000000099 */
[-C--:B------:R-:W-:Y:S01]  /*65c0*/  FFMA.FTZ R233, R25, R157.reuse, R156 ;  /* 0x0000009d19e97223 */ /* 0x080fe2000001009c */
[--C-:B0-----:R-:W-:Y:S01]  /*65d0*/  FADD.FTZ R159, R225, -R152.reuse ;  /* 0x80000098e19f7221 */ /* 0x101fe20000010000 */
[----:B------:R-:W-:Y:S01]  /*65e0*/  PRMT R152, R142, 0x7632, R152 ;  /* 0x000076328e987816 */ /* 0x000fe20000000098 */
[----:B------:R-:W-:Y:S01]  /*65f0*/  FADD.FTZ R154, R209, -R154 ;  /* 0x8000009ad19a7221 */ /* 0x000fe20000010000 */
[-CC-:B------:R-:W-:Y:S01]  /*6600*/  FFMA.FTZ R235, R175, R157.reuse, R156.reuse ;  /* 0x0000009dafeb7223 */ /* 0x180fe2000001009c */
[----:B------:R-:W-:Y:S02]  /*6610*/  SHF.L.U32 R153, R153, 0x10, RZ ;  /* 0x0000001099997819 */ /* 0x000fe400000006ff */
[----:B------:R-:W-:Y:S01]  /*6620*/  SHF.L.U32 R155, R152, 0x10, RZ ;  /* 0x00000010989b7819 */ /* 0x000fe200000006ff */
[----:B------:R-:W-:Y:S01]  /*6630*/  FFMA.FTZ R152, R206, R157, R156 ;  /* 0x0000009dce987223 */ /* 0x000fe2000001009c */
[----:B------:R-:W-:Y:S01]  /*6640*/  ISETP.GE.U32.AND P2, PT, R238, RZ, PT ;  /* 0x000000ffee00720c */ /* 0x000fe20003f46070 */
[C---:B-----5:R-:W-:Y:S01]  /*6650*/  FFMA.FTZ R159, R230.reuse, R159, R153 ;  /* 0x0000009fe69f7223 */ /* 0x060fe20000010099 */
[----:B------:R-:W-:Y:S01]  /*6660*/  LOP3.LUT P3, RZ, R239, 0xff, RZ, 0xc0, !PT ;  /* 0x000000ffefff7812 */ /* 0x000fe2000786c0ff */
[--C-:B------:R-:W-:Y:S01]  /*6670*/  FADD.FTZ R158, R211, -R152.reuse ;  /* 0x80000098d39e7221 */ /* 0x100fe20000010000 */
[----:B------:R-:W-:Y:S01]  /*6680*/  FFMA.FTZ R155, R230, R154, R155 ;  /* 0x0000009ae69b7223 */ /* 0x000fe2000001009b */
[----:B------:R-:W-:Y:S01]  /*6690*/  PRMT R152, R140, 0x7632, R152 ;  /* 0x000076328c987816 */ /* 0x000fe20000000098 */
[----:B------:R-:W-:Y:S01]  /*66a0*/  FFMA.FTZ R154, R184, R157, R156 ;  /* 0x0000009db89a7223 */ /* 0x000fe2000001009c */
[-C--:B------:R-:W-:Y:S01]  /*66b0*/  FMUL.FTZ R159, R159, R228.reuse ;  /* 0x000000e49f9f7220 */ /* 0x080fe20000410000 */
[----:B------:R-:W-:Y:S01]  /*66c0*/  FMUL.FTZ R155, R155, R228 ;  /* 0x000000e49b9b7220 */ /* 0x000fe20000410000 */
[----:B------:R-:W-:Y:S01]  /*66d0*/  SHF.L.U32 R231, R152, 0x10, RZ ;  /* 0x0000001098e77819 */ /* 0x000fe200000006ff */
[----:B------:R-:W-:Y:S01]  /*66e0*/  FADD.FTZ R154, R183, -R154 ;  /* 0x8000009ab79a7221 */ /* 0x000fe20000010000 */
[----:B------:R-:W-:Y:S01]  /*66f0*/  FADD.FTZ R152, R24, -R233 ;  /* 0x800000e918987221 */ /* 0x000fe20000010000 */
[----:B------:R-:W-:Y:S01]  /*6700*/  SHF.L.U32 R233, R142, 0x10, RZ ;  /* 0x000000108ee97819 */ /* 0x000fe200000006ff */
[----:B------:R-:W-:Y:S01]  /*6710*/  FMUL.FTZ R159, R159, UR14 ;  /* 0x0000000e9f9f7c20 */ /* 0x000fe20008410000 */
[----:B------:R-:W-:Y:S01]  /*6720*/  FFMA.FTZ R231, R230, R154, R231 ;  /* 0x0000009ae6e77223 */ /* 0x000fe200000100e7 */
[----:B------:R-:W-:Y:S01]  /*6730*/  FADD.FTZ R154, R176, -R235 ;  /* 0x800000ebb09a7221 */ /* 0x000fe20000010000 */
[----:B------:R-:W-:Y:S01]  /*6740*/  SHF.L.U32 R235, R143, 0x10, RZ ;  /* 0x000000108feb7819 */ /* 0x000fe200000006ff */
[C---:B------:R-:W-:Y:S01]  /*6750*/  FFMA.FTZ R233, R230.reuse, R152, R233 ;  /* 0x00000098e6e97223 */ /* 0x040fe200000100e9 */
[----:B------:R-:W-:Y:S01]  /*6760*/  ISETP.GE.U32.AND.EX P2, PT, R239, 0x1000000, PT, P2 ;  /* 0x01000000ef00780c */ /* 0x000fe20003f46120 */
[----:B------:R-:W-:Y:S01]  /*6770*/  FMUL.FTZ R155, R155, UR14 ;  /* 0x0000000e9b9b7c20 */ /* 0x000fe20008410000 */
[----:B------:R-:W-:Y:S01]  /*6780*/  LOP3.LUT P6, RZ, R239, 0xff00, RZ, 0xc0, !PT ;  /* 0x0000ff00efff7812 */ /* 0x000fe200078cc0ff */
[----:B------:R-:W-:Y:S01]  /*6790*/  FFMA.FTZ R235, R230, R154, R235 ;  /* 0x0000009ae6eb7223 */ /* 0x000fe200000100eb */
[-C--:B------:R-:W-:Y:S01]  /*67a0*/  FMUL.FTZ R233, R233, R228.reuse ;  /* 0x000000e4e9e97220 */ /* 0x080fe20000410000 */
[----:B------:R-:W-:Y:S01]  /*67b0*/  LOP3.LUT P4, RZ, R239, 0xff0000, RZ, 0xc0, !PT ;  /* 0x00ff0000efff7812 */ /* 0x000fe2000788c0ff */
[-C--:B------:R-:W-:Y:S01]  /*67c0*/  FMUL.FTZ R231, R231, R228.reuse ;  /* 0x000000e4e7e77220 */ /* 0x080fe20000410000 */
[----:B------:R-:W-:Y:S01]  /*67d0*/  FMUL.FTZ R235, R235, R228 ;  /* 0x000000e4ebeb7220 */ /* 0x000fe20000410000 */
[----:B------:R-:W-:Y:S01]  /*67e0*/  FMUL.FTZ R233, R233, UR14 ;  /* 0x0000000ee9e97c20 */ /* 0x000fe20008410000 */
[----:B------:R-:W-:Y:S01]  /*67f0*/  FSEL R152, R159, RZ, P2 ;  /* 0x000000ff9f987208 */ /* 0x000fe20001000000 */
[----:B------:R-:W-:Y:S01]  /*6800*/  FMUL.FTZ R231, R231, UR14 ;  /* 0x0000000ee7e77c20 */ /* 0x000fe20008410000 */
[----:B------:R-:W-:Y:S01]  /*6810*/  FMUL.FTZ R235, R235, UR14 ;  /* 0x0000000eebeb7c20 */ /* 0x000fe20008410000 */
[----:B------:R-:W-:-:S02]  /*6820*/  FSEL R159, R155, RZ, P6 ;  /* 0x000000ff9b9f7208 */ /* 0x000fc40003000000 */
[----:B------:R-:W-:Y:S01]  /*6830*/  FSEL R154, R233, RZ, P3 ;  /* 0x000000ffe99a7208 */ /* 0x000fe20001800000 */
[-CC-:B------:R-:W-:Y:S01]  /*6840*/  FFMA.FTZ R233, R23, R157.reuse, R156.reuse ;  /* 0x0000009d17e97223 */ /* 0x180fe2000001009c */
[----:B------:R-:W-:Y:S02]  /*6850*/  FSEL R235, R235, RZ, P4 ;  /* 0x000000ffebeb7208 */ /* 0x000fe40002000000 */
[----:B------:R-:W-:Y:S01]  /*6860*/  F2FP.BF16.F32.PACK_AB R154, R159, R154 ;  /* 0x0000009a9f9a723e */ /* 0x000fe200000010ff */
[----:B------:R-:W-:Y:S01]  /*6870*/  FFMA.FTZ R159, R21, R157, R156 ;  /* 0x0000009d159f7223 */ /* 0x000fe2000001009c */
[C---:B------:R-:W-:Y:S02]  /*6880*/  PRMT R153, R141.reuse, 0x7632, R153 ;  /* 0x000076328d997816 */ /* 0x040fe40000000099 */
[----:B------:R-:W-:Y:S01]  /*6890*/  F2FP.BF16.F32.PACK_AB R155, R152, R235 ;  /* 0x000000eb989b723e */ /* 0x000fe200000010ff */
[----:B------:R-:W-:Y:S01]  /*68a0*/  FADD.FTZ R235, R22, -R233 ;  /* 0x800000e916eb7221 */ /* 0x000fe20000010000 */
[----:B------:R-:W-:Y:S01]  /*68b0*/  FADD.FTZ R152, R20, -R159 ;  /* 0x8000009f14987221 */ /* 0x000fe20000010000 */
[----:B------:R-:W-:-:S02]  /*68c0*/  SHF.L.U32 R233, R141, 0x10, RZ ;  /* 0x000000108de97819 */ /* 0x000fc400000006ff */
[----:B------:R-:W-:Y:S02]  /*68d0*/  SHF.L.U32 R153, R153, 0x10, RZ ;  /* 0x0000001099997819 */ /* 0x000fe400000006ff */
[----:B------:R-:W-:Y:S01]  /*68e0*/  SHF.L.U32 R159, R140, 0x10, RZ ;  /* 0x000000108c9f7819 */ /* 0x000fe200000006ff */
[----:B------:R-:W-:Y:S01]  /*68f0*/  FFMA.FTZ R235, R230, R235, R233 ;  /* 0x000000ebe6eb7223 */ /* 0x000fe200000100e9 */
[----:B------:R-:W-:Y:S01]  /*6900*/  LOP3.LUT P6, RZ, R238, 0xff000000, RZ, 0xc0, !PT ;  /* 0xff000000eeff7812 */ /* 0x000fe200078cc0ff */
[----:B------:R-:W-:Y:S01]  /*6910*/  FFMA.FTZ R153, R230, R158, R153 ;  /* 0x0000009ee6997223 */ /* 0x000fe20000010099 */
[----:B------:R-:W-:Y:S01]  /*6920*/  LOP3.LUT P4, RZ, R238, 0xff0000, RZ, 0xc0, !PT ;  /* 0x00ff0000eeff7812 */ /* 0x000fe2000788c0ff */
[----:B------:R-:W-:Y:S01]  /*6930*/  FFMA.FTZ R233, R230, R152, R159 ;  /* 0x00000098e6e97223 */ /* 0x000fe2000001009f */
[-C--:B------:R-:W-:Y:S01]  /*6940*/  FMUL.FTZ R235, R235, R228.reuse ;  /* 0x000000e4ebeb7220 */ /* 0x080fe20000410000 */
[----:B------:R-:W0:Y:S01]  /*6950*/  LDC.64 R158, c[0x0][0x468] ;  /* 0x00011a00ff9e7b82 */ /* 0x000e220000000a00 */
[-C--:B------:R-:W-:Y:S01]  /*6960*/  FMUL.FTZ R153, R153, R228.reuse ;  /* 0x000000e499997220 */ /* 0x080fe20000410000 */
[----:B------:R-:W-:Y:S01]  /*6970*/  FMUL.FTZ R233, R233, R228 ;  /* 0x000000e4e9e97220 */ /* 0x000fe20000410000 */
[----:B------:R-:W-:Y:S01]  /*6980*/  FMUL.FTZ R235, R235, UR14 ;  /* 0x0000000eebeb7c20 */ /* 0x000fe20008410000 */
[C---:B------:R-:W-:Y:S01]  /*6990*/  LOP3.LUT P3, RZ, R238.reuse, 0xff00, RZ, 0xc0, !PT ;  /* 0x0000ff00eeff7812 */ /* 0x040fe2000786c0ff */
[----:B------:R-:W-:Y:S01]  /*69a0*/  FMUL.FTZ R152, R153, UR14 ;  /* 0x0000000e99987c20 */ /* 0x000fe20008410000 */
[----:B------:R-:W-:Y:S01]  /*69b0*/  FMUL.FTZ R233, R233, UR14 ;  /* 0x0000000ee9e97c20 */ /* 0x000fe20008410000 */
[----:B------:R-:W-:-:S02]  /*69c0*/  LOP3.LUT P2, RZ, R238, 0xff, RZ, 0xc0, !PT ;  /* 0x000000ffeeff7812 */ /* 0x000fc4000784c0ff */
[----:B------:R-:W-:Y:S02]  /*69d0*/  FSEL R153, R235, RZ, P4 ;  /* 0x000000ffeb997208 */ /* 0x000fe40002000000 */
        /* <DEDUP_REMOVED lines=8> */
.L_x_804:
[----:B------:R-:W-:Y:S05]  /*6a60*/  BSYNC.RECONVERGENT B2 ;  /* 0x0000000000027941 */ /* 0x000fea0003800200 */
.L_x_803:
[----:B------:R-:W-:Y:S04]  /*6a70*/  BSSY.RECONVERGENT B2, `(.L_x_805) ;  /* 0x000004f000027945 */ /* 0x000fe80003800200 */
[----:B------:R-:W-:Y:S05]  /*6a80*/  @!P1 BRA `(.L_x_806) ;  /* 0x0000000400349947 */ /* 0x000fea0003800000 */
[-CC-:B-123--:R-:W-:Y:S01]  /*6a90*/  FFMA.FTZ R152, R216, R157.reuse, R156.reuse ;  /* 0x0000009dd8987223 */ /* 0x18efe2000001009c */
        /* <DEDUP_REMOVED lines=76> */
.L_x_806:
[----:B------:R-:W-:Y:S05]  /*6f60*/  BSYNC.RECONVERGENT B2 ;  /* 0x0000000000027941 */ /* 0x000fea0003800200 */
.L_x_805:
[----:B------:R-:W-:Y:S05]  /*6f70*/  @!P0 BRA `(.L_x_789) ;  /* 0x0000001c00f48947 */ /* 0x000fea0003800000 */
[----:B-1234-:R-:W-:Y:S01]  /*6f80*/  PRMT R152, R151, 0x7632, R152 ;  /* 0x0000763297987816 */ /* 0x01efe20000000098 */
[-CC-:B------:R-:W-:Y:S01]  /*6f90*/  FFMA.FTZ R154, R220, R157.reuse, R156.reuse ;  /* 0x0000009ddc9a7223 */ /* 0x180fe2000001009c */
[-CC-:B------:R-:W-:Y:S01]  /*6fa0*/  FFMA.FTZ R235, R191, R157.reuse, R156.reuse ;  /* 0x0000009dbfeb7223 */ /* 0x180fe2000001009c */
[-C--:B------:R-:W-:Y:S01]  /*6fb0*/  FFMA.FTZ R232, R222, R157.reuse, R156 ;  /* 0x0000009ddee87223 */ /* 0x080fe2000001009c */
[----:B------:R-:W-:Y:S01]  /*6fc0*/  SHF.L.U32 R153, R152, 0x10, RZ ;  /* 0x0000001098997819 */ /* 0x000fe200000006ff */
[----:B------:R-:W-:Y:S01]  /*6fd0*/  FADD.FTZ R154, R219, -R154 ;  /* 0x8000009adb9a7221 */ /* 0x000fe20000010000 */
[----:B------:R-:W-:Y:S01]  /*6fe0*/  FADD.FTZ R247, R194, -R235 ;  /* 0x800000ebc2f77221 */ /* 0x000fe20000010000 */
[----:B------:R-:W-:Y:S01]  /*6ff0*/  SHF.L.U32 R235, R151, 0x10, RZ ;  /* 0x0000001097eb7819 */ /* 0x000fe200000006ff */
[-C--:B0-----:R-:W-:Y:S01]  /*7000*/  FFMA.FTZ R159, R193, R157.reuse, R156 ;  /* 0x0000009dc19f7223 */ /* 0x081fe2000001009c */
[----:B-----5:R-:W-:Y:S01]  /*7010*/  FFMA.FTZ R153, R230, R154, R153 ;  /* 0x0000009ae6997223 */ /* 0x020fe20000010099 */
[----:B------:R-:W-:Y:S01]  /*7020*/  PRMT R154, R150, 0x7632, R154 ;  /* 0x00007632969a7816 */ /* 0x000fe2000000009a */
[-C--:B------:R-:W-:Y:S01]  /*7030*/  FFMA.FTZ R233, R195, R157.reuse, R156 ;  /* 0x0000009dc3e97223 */ /* 0x080fe2000001009c */
[----:B------:R-:W-:Y:S01]  /*7040*/  PRMT R152, R149, 0x7632, R152 ;  /* 0x0000763295987816 */ /* 0x000fe20000000098 */
[-CC-:B------:R-:W-:Y:S01]  /*7050*/  FFMA.FTZ R158, R208, R157.reuse, R156.reuse ;  /* 0x0000009dd09e7223 */ /* 0x180fe2000001009c */
[-CC-:B------:R-:W-:Y:S01]  /*7060*/  FFMA.FTZ R231, R197, R157.reuse, R156.reuse ;  /* 0x0000009dc5e77223 */ /* 0x180fe2000001009c */
[----:B------:R-:W-:Y:S01]  /*7070*/  FFMA.FTZ R156, R196, R157, R156 ;  /* 0x0000009dc49c7223 */ /* 0x000fe2000001009c */
[----:B------:R-:W-:Y:S01]  /*7080*/  SHF.L.U32 R157, R154, 0x10, RZ ;  /* 0x000000109a9d7819 */ /* 0x000fe200000006ff */
[----:B------:R-:W-:Y:S01]  /*7090*/  FFMA.FTZ R247, R230, R247, R235 ;  /* 0x000000f7e6f77223 */ /* 0x000fe200000100eb */
[----:B------:R-:W-:Y:S01]  /*70a0*/  FADD.FTZ R232, R221, -R232 ;  /* 0x800000e8dde87221 */ /* 0x000fe20000010000 */
[----:B------:R-:W-:Y:S01]  /*70b0*/  SHF.L.U32 R155, R152, 0x10, RZ ;  /* 0x00000010989b7819 */ /* 0x000fe200000006ff */
[----:B------:R-:W-:Y:S01]  /*70c0*/  FADD.FTZ R152, R188, -R159 ;  /* 0x8000009fbc987221 */ /* 0x000fe20000010000 */
[----:B------:R-:W-:Y:S01]  /*70d0*/  SHF.L.U32 R159, R150, 0x10, RZ ;  /* 0x00000010969f7819 */ /* 0x000fe200000006ff */
[----:B------:R-:W-:Y:S01]  /*70e0*/  FMUL.FTZ R247, R247, R228 ;  /* 0x000000e4f7f77220 */ /* 0x000fe20000410000 */
[C---:B------:R-:W-:Y:S01]  /*70f0*/  FFMA.FTZ R157, R230.reuse, R232, R157 ;  /* 0x000000e8e69d7223 */ /* 0x040fe2000001009d */
[----:B------:R-:W-:Y:S01]  /*7100*/  FADD.FTZ R158, R201, -R158 ;  /* 0x8000009ec99e7221 */ /* 0x000fe20000010000 */
[----:B------:R-:W-:Y:S01]  /*7110*/  FMUL.FTZ R153, R153, R228 ;  /* 0x000000e499997220 */ /* 0x000fe20000410000 */
[----:B------:R-:W-:Y:S01]  /*7120*/  FFMA.FTZ R159, R230, R152, R159 ;  /* 0x00000098e69f7223 */ /* 0x000fe2000001009f */
[----:B------:R-:W-:Y:S01]  /*7130*/  FMUL.FTZ R247, R247, UR14 ;  /* 0x0000000ef7f77c20 */ /* 0x000fe20008410000 */
[----:B------:R-:W-:Y:S01]  /*7140*/  PRMT R152, R148, 0x7632, R152 ;  /* 0x0000763294987816 */ /* 0x000fe20000000098 */
[----:B------:R-:W-:Y:S01]  /*7150*/  FMUL.FTZ R157, R157, R228 ;  /* 0x000000e49d9d7220 */ /* 0x000fe20000410000 */
[----:B------:R-:W-:Y:S01]  /*7160*/  ISETP.GE.U32.AND P0, PT, R240, RZ, PT ;  /* 0x000000fff000720c */ /* 0x000fe20003f06070 */
[----:B------:R-:W-:Y:S01]  /*7170*/  FADD.FTZ R154, R192, -R231 ;  /* 0x800000e7c09a7221 */ /* 0x000fe20000010000 */
[----:B------:R-:W-:Y:S01]  /*7180*/  LOP3.LUT P1, RZ, R241, 0xff0000, RZ, 0xc0, !PT ;  /* 0x00ff0000f1ff7812 */ /* 0x000fe2000782c0ff */
[----:B------:R-:W-:Y:S01]  /*7190*/  FFMA.FTZ R155, R230, R158, R155 ;  /* 0x0000009ee69b7223 */ /* 0x000fe2000001009b */
[----:B------:R-:W-:Y:S01]  /*71a0*/  SHF.L.U32 R231, R148, 0x10, RZ ;  /* 0x0000001094e77819 */ /* 0x000fe200000006ff */
[----:B------:R-:W-:Y:S01]  /*71b0*/  FADD.FTZ R158, R190, -R233 ;  /* 0x800000e9be9e7221 */ /* 0x000fe20000010000 */
[----:B------:R-:W-:Y:S01]  /*71c0*/  FMUL.FTZ R153, R153, UR14 ;  /* 0x0000000e99997c20 */ /* 0x000fe20008410000 */
[----:B------:R-:W-:Y:S01]  /*71d0*/  SHF.L.U32 R233, R152, 0x10, RZ ;  /* 0x0000001098e97819 */ /* 0x000fe200000006ff */
[----:B------:R-:W-:Y:S01]  /*71e0*/  FADD.FTZ R156, R203, -R156 ;  /* 0x8000009ccb9c7221 */ /* 0x000fe20000010000 */
[----:B------:R-:W-:Y:S01]  /*71f0*/  ISETP.GE.U32.AND.EX P0, PT, R241, 0x1000000, PT, P0 ;  /* 0x01000000f100780c */ /* 0x000fe20003f06100 */
[----:B------:R-:W-:Y:S01]  /*7200*/  FMUL.FTZ R157, R157, UR14 ;  /* 0x0000000e9d9d7c20 */ /* 0x000fe20008410000 */
[----:B------:R-:W-:Y:S01]  /*7210*/  FSEL R247, R247, RZ, P1 ;  /* 0x000000fff7f77208 */ /* 0x000fe20000800000 */
[C---:B------:R-:W-:Y:S01]  /*7220*/  FFMA.FTZ R231, R230.reuse, R154, R231 ;  /* 0x0000009ae6e77223 */ /* 0x040fe200000100e7 */
[----:B------:R-:W-:Y:S01]  /*7230*/  LOP3.LUT P1, RZ, R241, 0xff00, RZ, 0xc0, !PT ;  /* 0x0000ff00f1ff7812 */ /* 0x000fe2000782c0ff */
[C---:B------:R-:W-:Y:S01]  /*7240*/  FFMA.FTZ R233, R230.reuse, R156, R233 ;  /* 0x0000009ce6e97223 */ /* 0x040fe200000100e9 */
[----:B------:R-:W-:Y:S01]  /*7250*/  FSEL R154, R153, RZ, P0 ;  /* 0x000000ff999a7208 */ /* 0x000fe20000000000 */
[-C--:B------:R-:W-:Y:S01]  /*7260*/  FMUL.FTZ R159, R159, R228.reuse ;  /* 0x000000e49f9f7220 */ /* 0x080fe20000410000 */
[----:B------:R-:W-:Y:S01]  /*7270*/  FSEL R153, R157, RZ, P1 ;  /* 0x000000ff9d997208 */ /* 0x000fe20000800000 */
[-C--:B------:R-:W-:Y:S01]  /*7280*/  FMUL.FTZ R152, R155, R228.reuse ;  /* 0x000000e49b987220 */ /* 0x080fe20000410000 */
[----:B------:R-:W0:Y:S01]  /*7290*/  LDC.64 R156, c[0x0][0x468] ;  /* 0x00011a00ff9c7b82 */ /* 0x000e220000000a00 */
[----:B------:R-:W-:Y:S01]  /*72a0*/  SHF.L.U32 R235, R149, 0x10, RZ ;  /* 0x0000001095eb7819 */ /* 0x000fe200000006ff */
[----:B------:R-:W-:Y:S01]  /*72b0*/  FMUL.FTZ R159, R159, UR14 ;  /* 0x0000000e9f9f7c20 */ /* 0x000fe20008410000 */
[-C--:B------:R-:W-:Y:S01]  /*72c0*/  FMUL.FTZ R231, R231, R228.reuse ;  /* 0x000000e4e7e77220 */ /* 0x080fe20000410000 */
[----:B------:R-:W-:Y:S01]  /*72d0*/  FMUL.FTZ R233, R233, R228 ;  /* 0x000000e4e9e97220 */ /* 0x000fe20000410000 */
[----:B------:R-:W-:Y:S01]  /*72e0*/  LOP3.LUT P0, RZ, R241, 0xff, RZ, 0xc0, !PT ;  /* 0x000000fff1ff7812 */ /* 0x000fe2000780c0ff */
[----:B------:R-:W-:Y:S01]  /*72f0*/  FFMA.FTZ R235, R230, R158, R235 ;  /* 0x0000009ee6eb7223 */ /* 0x000fe200000100eb */
[----:B------:R-:W-:Y:S01]  /*7300*/  F2FP.BF16.F32.PACK_AB R155, R154, R247 ;  /* 0x000000f79a9b723e */ /* 0x000fe200000010ff */
[----:B------:R-:W-:Y:S01]  /*7310*/  FMUL.FTZ R152, R152, UR14 ;  /* 0x0000000e98987c20 */ /* 0x000fe20008410000 */
[----:B------:R-:W-:Y:S01]  /*7320*/  FSEL R154, R159, RZ, P0 ;  /* 0x000000ff9f9a7208 */ /* 0x000fe20000000000 */
[----:B------:R-:W-:Y:S01]  /*7330*/  FMUL.FTZ R235, R235, R228 ;  /* 0x000000e4ebeb7220 */ /* 0x000fe20000410000 */
[C---:B------:R-:W-:Y:S01]  /*7340*/  LOP3.LUT P3, RZ, R240.reuse, 0xff000000, RZ, 0xc0, !PT ;  /* 0xff000000f0ff7812 */ /* 0x040fe2000786c0ff */
[----:B------:R-:W-:Y:S01]  /*7350*/  FMUL.FTZ R231, R231, UR14 ;  /* 0x0000000ee7e77c20 */ /* 0x000fe20008410000 */
[----:B------:R-:W-:Y:S01]  /*7360*/  FMUL.FTZ R233, R233, UR14 ;  /* 0x0000000ee9e97c20 */ /* 0x000fe20008410000 */
[----:B------:R-:W-:Y:S01]  /*7370*/  FMUL.FTZ R235, R235, UR14 ;  /* 0x0000000eebeb7c20 */ /* 0x000fe20008410000 */
[----:B------:R-:W-:-:S02]  /*7380*/  LOP3.LUT P2, RZ, R240, 0xff0000, RZ, 0xc0, !PT ;  /* 0x00ff0000f0ff7812 */ /* 0x000fc4000784c0ff */
[C---:B------:R-:W-:Y:S02]  /*7390*/  LOP3.LUT P0, RZ, R240.reuse, 0xff, RZ, 0xc0, !PT ;  /* 0x000000fff0ff7812 */ /* 0x040fe4000780c0ff */
[----:B------:R-:W-:Y:S02]  /*73a0*/  LOP3.LUT P1, RZ, R240, 0xff00, RZ, 0xc0, !PT ;  /* 0x0000ff00f0ff7812 */ /* 0x000fe4000782c0ff */
[----:B------:R-:W-:Y:S02]  /*73b0*/  F2FP.BF16.F32.PACK_AB R154, R153, R154 ;  /* 0x0000009a999a723e */ /* 0x000fe400000010ff */
[----:B------:R-:W-:Y:S01]  /*73c0*/  FSEL R158, R152, RZ, P3 ;  /* 0x000000ff989e7208 */ /* 0x000fe20001800000 */
[----:B0-----:R-:W-:Y:S01]  /*73d0*/  IMAD.WIDE.U32 R156, R169, 0x10, R156 ;  /* 0x00000010a99c7825 */ /* 0x001fe200078e009c */
[----:B------:R-:W-:Y:S02]  /*73e0*/  FSEL R153, R235, RZ, P2 ;  /* 0x000000ffeb997208 */ /* 0x000fe40001000000 */
[----:B------:R-:W-:-:S02]  /*73f0*/  FSEL R152, R231, RZ, P0 ;  /* 0x000000ffe7987208 */ /* 0x000fc40000000000 */
[----:B------:R-:W-:Y:S02]  /*7400*/  FSEL R233, R233, RZ, P1 ;  /* 0x000000ffe9e97208 */ /* 0x000fe40000800000 */
[----:B------:R-:W-:Y:S02]  /*7410*/  F2FP.BF16.F32.PACK_AB R153, R158, R153 ;  /* 0x000000999e99723e */ /* 0x000fe400000010ff */
[----:B------:R-:W-:-:S05]  /*7420*/  F2FP.BF16.F32.PACK_AB R152, R233, R152 ;  /* 0x00000098e998723e */ /* 0x000fca00000010ff */
[----:B------:R0:W-:Y:S01]  /*7430*/  STG.E.128 desc[UR6][R156.64], R152 ;  /* 0x000000989c007986 */ /* 0x0001e2000c101d06 */
[----:B------:R-:W-:Y:S05]  /*7440*/  BRA `(.L_x_789) ;  /* 0x0000001800c07947 */ /* 0x000fea0003800000 */
.L_x_798:
[----:B------:R-:W-:Y:S04]  /*7450*/  BSSY.RECONVERGENT B2, `(.L_x_807) ;  /* 0x0000056000027945 */ /* 0x000fe80003800200 */
[----:B------:R-:W-:Y:S05]  /*7460*/  @!P4 BRA `(.L_x_808) ;  /* 0x000000040050c947 */ /* 0x000fea0003800000 */
[-C--:B------:R-:W-:Y:S01]  /*7470*/  FFMA.FTZ R152, R8, R157.reuse, R156 ;  /* 0x0000009d08987223 */ /* 0x080fe2000001009c */
[----:B------:R-:W-:Y:S01]  /*7480*/  PRMT R154, R133, 0x7632, R154 ;  /* 0x00007632859a7816 */ /* 0x000fe2000000009a */
[-CC-:B0-----:R-:W-:Y:S01]  /*7490*/  FFMA.FTZ R158, R10, R157.reuse, R156.reuse ;  /* 0x0000009d0a9e7223 */ /* 0x181fe2000001009c */
[-C--:B------:R-:W-:Y:S01]  /*74a0*/  FFMA.FTZ R155, R180, R157.reuse, R156 ;  /* 0x0000009db49b7223 */ /* 0x080fe2000001009c */
[--C-:B------:R-:W-:Y:S01]  /*74b0*/  FADD.FTZ R233, R9, -R152.reuse ;  /* 0x8000009809e97221 */ /* 0x100fe20000010000 */
[----:B------:R-:W-:Y:S01]  /*74c0*/  PRMT R152, R132, 0x7632, R152 ;  /* 0x0000763284987816 */ /* 0x000fe20000000098 */
[----:B------:R-:W-:Y:S01]  /*74d0*/  FADD.FTZ R231, R11, -R158 ;  /* 0x8000009e0be77221 */ /* 0x000fe20000010000 */
[----:B------:R-:W-:Y:S01]  /*74e0*/  SHF.L.U32 R154, R154, 0x10, RZ ;  /* 0x000000109a9a7819 */ /* 0x000fe200000006ff */
[----:B------:R-:W-:Y:S01]  /*74f0*/  FADD.FTZ R155, R178, -R155 ;  /* 0x8000009bb29b7221 */ /* 0x000fe20000010000 */
[----:B------:R-:W-:Y:S01]  /*7500*/  SHF.L.U32 R153, R152, 0x10, RZ ;  /* 0x0000001098997819 */ /* 0x000fe200000006ff */
[----:B------:R-:W-:Y:S01]  /*7510*/  FFMA.FTZ R152, R12, R157, R156 ;  /* 0x0000009d0c987223 */ /* 0x000fe2000001009c */
[----:B------:R-:W0:Y:S01]  /*7520*/  LDC.64 R158, c[0x0][0x478] ;  /* 0x00011e00ff9e7b82 */ /* 0x000e220000000a00 */
[--C-:B-----5:R-:W-:Y:S01]  /*7530*/  FFMA.FTZ R231, R230, R231, R154.reuse ;  /* 0x000000e7e6e77223 */ /* 0x120fe2000001009a */
[----:B------:R-:W-:Y:S01]  /*7540*/  PRMT R154, R135, 0x7632, R154 ;  /* 0x00007632879a7816 */ /* 0x000fe2000000009a */
[--C-:B------:R-:W-:Y:S01]  /*7550*/  FADD.FTZ R235, R13, -R152.reuse ;  /* 0x800000980deb7221 */ /* 0x100fe20000010000 */
[----:B------:R-:W-:Y:S01]  /*7560*/  PRMT R152, R134, 0x7632, R152 ;  /* 0x0000763286987816 */ /* 0x000fe20000000098 */
[----:B------:R-:W-:Y:S01]  /*7570*/  FFMA.FTZ R233, R230, R233, R153 ;  /* 0x000000e9e6e97223 */ /* 0x000fe20000010099 */
[----:B------:R-:W-:-:S02]  /*7580*/  SHF.L.U32 R154, R154, 0x10, RZ ;  /* 0x000000109a9a7819 */ /* 0x000fc400000006ff */
[----:B------:R-:W-:Y:S01]  /*7590*/  SHF.L.U32 R153, R152, 0x10, RZ ;  /* 0x0000001098997819 */ /* 0x000fe200000006ff */
[----:B------:R-:W-:Y:S01]  /*75a0*/  FFMA.FTZ R152, R217, R157, R156 ;  /* 0x0000009dd9987223 */ /* 0x000fe2000001009c */
[----:B------:R-:W-:Y:S01]  /*75b0*/  SHF.L.U32 R234, R133, 0x10, RZ ;  /* 0x0000001085ea7819 */ /* 0x000fe200000006ff */
[C---:B------:R-:W-:Y:S01]  /*75c0*/  FFMA.FTZ R247, R230.reuse, R155, R154 ;  /* 0x0000009be6f77223 */ /* 0x040fe2000001009a */
[--C-:B------:R-:W-:Y:S01]  /*75d0*/  FFMA.FTZ R155, R199, R157, R156.reuse ;  /* 0x0000009dc79b7223 */ /* 0x100fe2000001009c */
[----:B------:R-:W-:Y:S01]  /*75e0*/  FFMA.FTZ R235, R230, R235, R153 ;  /* 0x000000ebe6eb7223 */ /* 0x000fe20000010099 */
[----:B------:R-:W-:Y:S01]  /*75f0*/  FFMA.FTZ R153, R189, R157, R156 ;  /* 0x0000009dbd997223 */ /* 0x000fe2000001009c */
[----:B------:R-:W-:Y:S01]  /*7600*/  ISETP.GE.U32.AND P4, PT, R244, RZ, PT ;  /* 0x000000fff400720c */ /* 0x000fe20003f86070 */
[----:B------:R-:W-:Y:S01]  /*7610*/  FADD.FTZ R249, R198, -R155 ;  /* 0x8000009bc6f97221 */ /* 0x000fe20000010000 */
[----:B------:R-:W-:Y:S01]  /*7620*/  SHF.L.U32 R155, R132, 0x10, RZ ;  /* 0x00000010849b7819 */ /* 0x000fe200000006ff */
[----:B------:R-:W-:Y:S01]  /*7630*/  FADD.FTZ R153, R186, -R153 ;  /* 0x80000099ba997221 */ /* 0x000fe20000010000 */
[C---:B------:R-:W-:Y:S01]  /*7640*/  ISETP.GE.U32.AND.EX P4, PT, R245.reuse, 0x1000000, PT, P4 ;  /* 0x01000000f500780c */ /* 0x040fe20003f86140 */
[C---:B------:R-:W-:Y:S01]  /*7650*/  FFMA.FTZ R234, R230.reuse, R249, R234 ;  /* 0x000000f9e6ea7223 */ /* 0x040fe200000100ea */
[----:B------:R-:W-:Y:S01]  /*7660*/  LOP3.LUT P6, RZ, R245, 0xff0000, RZ, 0xc0, !PT ;  /* 0x00ff0000f5ff7812 */ /* 0x000fe200078cc0ff */
[----:B------:R-:W-:Y:S01]  /*7670*/  FFMA.FTZ R232, R230, R153, R155 ;  /* 0x00000099e6e87223 */ /* 0x000fe2000001009b */
[----:B------:R-:W-:Y:S01]  /*7680*/  FFMA.FTZ R155, R229, R157, R156 ;  /* 0x0000009de59b7223 */ /* 0x000fe2000001009c */
[----:B------:R-:W-:Y:S01]  /*7690*/  FADD.FTZ R153, R215, -R152 ;  /* 0x80000098d7997221 */ /* 0x000fe20000010000 */
[----:B------:R-:W-:Y:S01]  /*76a0*/  SHF.L.U32 R152, R135, 0x10, RZ ;  /* 0x0000001087987819 */ /* 0x000fe200000006ff */
[----:B0-----:R-:W-:-:S04]  /*76b0*/  IMAD.WIDE.U32 R158, R169, 0x10, R158 ;  /* 0x00000010a99e7825 */ /* 0x001fc800078e009e */
[----:B------:R-:W-:Y:S01]  /*76c0*/  FADD.FTZ R249, R226, -R155 ;  /* 0x8000009be2f97221 */ /* 0x000fe20000010000 */
[----:B------:R-:W-:-:S03]  /*76d0*/  SHF.L.U32 R155, R134, 0x10, RZ ;  /* 0x00000010869b7819 */ /* 0x000fc600000006ff */
[C---:B------:R-:W-:Y:S01]  /*76e0*/  FFMA.FTZ R249, R230.reuse, R249, R152 ;  /* 0x000000f9e6f97223 */ /* 0x040fe20000010098 */
[----:B------:R-:W-:Y:S01]  /*76f0*/  F2FP.BF16.F32.PACK_AB R152, R233, R232 ;  /* 0x000000e8e998723e */ /* 0x000fe200000010ff */
[----:B------:R-:W-:Y:S01]  /*7700*/  FFMA.FTZ R246, R230, R153, R155 ;  /* 0x00000099e6f67223 */ /* 0x000fe2000001009b */
[----:B------:R-:W-:Y:S01]  /*7710*/  F2FP.BF16.F32.PACK_AB R153, R231, R234 ;  /* 0x000000eae799723e */ /* 0x000fe200000010ff */
[-C--:B------:R-:W-:Y:S01]  /*7720*/  FMUL.FTZ R234, R234, R228.reuse ;  /* 0x000000e4eaea7220 */ /* 0x080fe20000410000 */
[C---:B------:R-:W-:Y:S01]  /*7730*/  F2FP.BF16.F32.PACK_AB R155, R247.reuse, R249 ;  /* 0x000000f9f79b723e */ /* 0x040fe200000010ff */
[----:B------:R-:W-:Y:S01]  /*7740*/  FMUL.FTZ R247, R247, R228 ;  /* 0x000000e4f7f77220 */ /* 0x000fe20000410000 */
[----:B------:R-:W-:Y:S01]  /*7750*/  F2FP.BF16.F32.PACK_AB R154, R235, R246 ;  /* 0x000000f6eb9a723e */ /* 0x000fe200000010ff */
[-C--:B------:R-:W-:Y:S01]  /*7760*/  FMUL.FTZ R249, R249, R228.reuse ;  /* 0x000000e4f9f97220 */ /* 0x080fe20000410000 */
[-C--:B------:R-:W-:Y:S01]  /*7770*/  FMUL.FTZ R235, R235, R228.reuse ;  /* 0x000000e4ebeb7220 */ /* 0x080fe20000410000 */
[----:B------:R-:W-:Y:S01]  /*7780*/  FMUL.FTZ R247, R247, UR14 ;  /* 0x0000000ef7f77c20 */ /* 0x000fe20008410000 */
[-C--:B------:R-:W-:Y:S01]  /*7790*/  FMUL.FTZ R246, R246, R228.reuse ;  /* 0x000000e4f6f67220 */ /* 0x080fe20000410000 */
[----:B------:R0:W-:Y:S01]  /*77a0*/  STG.E.128 desc[UR6][R158.64], R152 ;  /* 0x000000989e007986 */ /* 0x0001e2000c101d06 */
[----:B------:R-:W-:Y:S01]  /*77b0*/  FMUL.FTZ R249, R249, UR14 ;  /* 0x0000000ef9f97c20 */ /* 0x000fe20008410000 */
[----:B------:R-:W-:Y:S01]  /*77c0*/  FMUL.FTZ R235, R235, UR14 ;  /* 0x0000000eebeb7c20 */ /* 0x000fe20008410000 */
[----:B------:R-:W-:Y:S01]  /*77d0*/  FMUL.FTZ R246, R246, UR14 ;  /* 0x0000000ef6f67c20 */ /* 0x000fe20008410000 */
[-C--:B------:R-:W-:Y:S01]  /*77e0*/  FMUL.FTZ R231, R231, R228.reuse ;  /* 0x000000e4e7e77220 */ /* 0x080fe20000410000 */
[----:B------:R-:W-:Y:S01]  /*77f0*/  FMUL.FTZ R234, R234, UR14 ;  /* 0x0000000eeaea7c20 */ /* 0x000fe20008410000 */
[----:B------:R-:W-:Y:S01]  /*7800*/  FSEL R249, R249, RZ, P6 ;  /* 0x000000fff9f97208 */ /* 0x000fe20003000000 */
[-C--:B------:R-:W-:Y:S01]  /*7810*/  FMUL.FTZ R232, R232, R228.reuse ;  /* 0x000000e4e8e87220 */ /* 0x080fe20000410000 */
[----:B------:R-:W-:Y:S01]  /*7820*/  LOP3.LUT P6, RZ, R245, 0xff, RZ, 0xc0, !PT ;  /* 0x000000fff5ff7812 */ /* 0x000fe200078cc0ff */
[----:B------:R-:W-:Y:S01]  /*7830*/  FMUL.FTZ R231, R231, UR14 ;  /* 0x0000000ee7e77c20 */ /* 0x000fe20008410000 */
[----:B------:R-:W-:Y:S01]  /*7840*/  FMUL.FTZ R233, R233, R228 ;  /* 0x000000e4e9e97220 */ /* 0x000fe20000410000 */
[----:B------:R-:W-:-:S03]  /*7850*/  FMUL.FTZ R232, R232, UR14 ;  /* 0x0000000ee8e87c20 */ /* 0x000fc60008410000 */
[----:B------:R-:W-:Y:S01]  /*7860*/  FMUL.FTZ R233, R233, UR14 ;  /* 0x0000000ee9e97c20 */ /* 0x000fe20008410000 */
[----:B0-----:R-:W0:Y:S01]  /*7870*/  LDC.64 R158, c[0x0][0x468] ;  /* 0x00011a00ff9e7b82 */ /* 0x001e220000000a00 */
[----:B------:R-:W-:Y:S02]  /*7880*/  FSEL R152, R247, RZ, P4 ;  /* 0x000000fff7987208 */ /* 0x000fe40002000000 */
[----:B------:R-:W-:Y:S02]  /*7890*/  LOP3.LUT P4, RZ, R245, 0xff00, RZ, 0xc0, !PT ;  /* 0x0000ff00f5ff7812 */ /* 0x000fe4000788c0ff */
[----:B------:R-:W-:Y:S02]  /*78a0*/  FSEL R154, R246, RZ, P6 ;  /* 0x000000fff69a7208 */ /* 0x000fe40003000000 */
[----:B------:R-:W-:Y:S02]  /*78b0*/  FSEL R235, R235, RZ, P4 ;  /* 0x000000ffebeb7208 */ /* 0x000fe40002000000 */
[----:B------:R-:W-:-:S02]  /*78c0*/  LOP3.LUT P4, RZ, R244, 0xff0000, RZ, 0xc0, !PT ;  /* 0x00ff0000f4ff7812 */ /* 0x000fc4000788c0ff */
[----:B------:R-:W-:Y:S02]  /*78d0*/  LOP3.LUT P6, RZ, R244, 0xff000000, RZ, 0xc0, !PT ;  /* 0xff000000f4ff7812 */ /* 0x000fe400078cc0ff */
[----:B------:R-:W-:Y:S02]  /*78e0*/  FSEL R153, R234, RZ, P4 ;  /* 0x000000ffea997208 */ /* 0x000fe40002000000 */
[----:B------:R-:W-:Y:S02]  /*78f0*/  FSEL R234, R231, RZ, P6 ;  /* 0x000000ffe7ea7208 */ /* 0x000fe40003000000 */
[C---:B------:R-:W-:Y:S02]  /*7900*/  LOP3.LUT P4, RZ, R244.reuse, 0xff, RZ, 0xc0, !PT ;  /* 0x000000fff4ff7812 */ /* 0x040fe4000788c0ff */
[----:B------:R-:W-:Y:S02]  /*7910*/  LOP3.LUT P6, RZ, R244, 0xff00, RZ, 0xc0, !PT ;  /* 0x0000ff00f4ff7812 */ /* 0x000fe400078cc0ff */
[----:B------:R-:W-:-:S02]  /*7920*/  F2FP.BF16.F32.PACK_AB R155, R152, R249 ;  /* 0x000000f9989b723e */ /* 0x000fc400000010ff */
[----:B------:R-:W-:Y:S01]  /*7930*/  FSEL R152, R232, RZ, P4 ;  /* 0x000000ffe8987208 */ /* 0x000fe20002000000 */
[----:B0-----:R-:W-:Y:S01]  /*7940*/  IMAD.WIDE.U32 R158, R169, 0x10, R158 ;  /* 0x00000010a99e7825 */ /* 0x001fe200078e009e */
[----:B------:R-:W-:Y:S02]  /*7950*/  FSEL R233, R233, RZ, P6 ;  /* 0x000000ffe9e97208 */ /* 0x000fe40003000000 */
[----:B------:R-:W-:Y:S02]  /*7960*/  F2FP.BF16.F32.PACK_AB R154, R235, R154 ;  /* 0x0000009aeb9a723e */ /* 0x000fe400000010ff */
[----:B------:R-:W-:Y:S02]  /*7970*/  F2FP.BF16.F32.PACK_AB R153, R234, R153 ;  /* 0x00000099ea99723e */ /* 0x000fe400000010ff */
[----:B------:R-:W-:Y:S02]  /*7980*/  F2FP.BF16.F32.PACK_AB R152, R233, R152 ;  /* 0x00000098e998723e */ /* 0x000fe400000010ff */
[----:B------:R-:W-:-:S03]  /*7990*/  IADD3 R169, PT, PT, R169, 0x20, RZ ;  /* 0x00000020a9a97810 */ /* 0x000fc60007ffe0ff */
[----:B------:R1:W-:Y:S04]  /*79a0*/  STG.E.128 desc[UR6][R158.64], R152 ;  /* 0x000000989e007986 */ /* 0x0003e8000c101d06 */
.L_x_808:
[----:B------:R-:W-:Y:S05]  /*79b0*/  BSYNC.RECONVERGENT B2 ;  /* 0x0000000000027941 */ /* 0x000fea0003800200 */
.L_x_807:
[----:B------:R-:W-:Y:S04]  /*79c0*/  BSSY.RECONVERGENT B2, `(.L_x_809) ;  /* 0x0000056000027945 */ /* 0x000fe80003800200 */
[----:B------:R-:W-:Y:S05]  /*79d0*/  @!P3 BRA `(.L_x_810) ;  /* 0x000000040050b947 */ /* 0x000fea0003800000 */
[-C--:B-1----:R-:W-:Y:S01]  /*79e0*/  FFMA.FTZ R152, R214, R157.reuse, R156 ;  /* 0x0000009dd6987223 */ /* 0x082fe2000001009c */
        /* <DEDUP_REMOVED lines=10> */
[----:B------:R-:W-:Y:S01]  /*7a90*/  SHF.L.U32 R233, R40, 0x10, RZ ;  /* 0x0000001028e97819 */ /* 0x000fe200000006ff */
[--C-:B-----5:R-:W-:Y:S01]  /*7aa0*/  FFMA.FTZ R232, R230, R159, R154.reuse ;  /* 0x0000009fe6e87223 */ /* 0x120fe2000001009a */
[----:B------:R-:W-:Y:S01]  /*7ab0*/  PRMT R154, R43, 0x7632, R154 ;  /* 0x000076322b9a7816 */ /* 0x000fe2000000009a */
[--C-:B------:R-:W-:Y:S01]  /*7ac0*/  FADD.FTZ R247, R15, -R152.reuse ;  /* 0x800000980ff77221 */ /* 0x100fe20000010000 */
[----:B------:R-:W-:Y:S01]  /*7ad0*/  PRMT R152, R42, 0x7632, R152 ;  /* 0x000076322a987816 */ /* 0x000fe20000000098 */
[----:B------:R-:W-:Y:S01]  /*7ae0*/  FFMA.FTZ R234, R230, R153, R155 ;  /* 0x00000099e6ea7223 */ /* 0x000fe2000001009b */
[----:B------:R-:W0:Y:S01]  /*7af0*/  LDC.64 R158, c[0x0][0x478] ;  /* 0x00011e00ff9e7b82 */ /* 0x000e220000000a00 */
[-CC-:B------:R-:W-:Y:S01]  /*7b00*/  FFMA.FTZ R155, R227, R157.reuse, R156.reuse ;  /* 0x0000009de39b7223 */ /* 0x180fe2000001009c */
[----:B------:R-:W-:Y:S01]  /*7b10*/  SHF.L.U32 R153, R152, 0x10, RZ ;  /* 0x0000001098997819 */ /* 0x000fe200000006ff */
[----:B------:R-:W-:Y:S01]  /*7b20*/  FFMA.FTZ R152, R179, R157, R156 ;  /* 0x0000009db3987223 */ /* 0x000fe2000001009c */
[----:B------:R-:W-:Y:S01]  /*7b30*/  SHF.L.U32 R154, R154, 0x10, RZ ;  /* 0x000000109a9a7819 */ /* 0x000fe200000006ff */
[----:B------:R-:W-:Y:S01]  /*7b40*/  FADD.FTZ R249, R224, -R155 ;  /* 0x8000009be0f97221 */ /* 0x000fe20000010000 */
[----:B------:R-:W-:Y:S01]  /*7b50*/  SHF.L.U32 R155, R42, 0x10, RZ ;  /* 0x000000102a9b7819 */ /* 0x000fe200000006ff */
[----:B------:R-:W-:Y:S01]  /*7b60*/  FADD.FTZ R231, R177, -R152 ;  /* 0x80000098b1e77221 */ /* 0x000fe20000010000 */
[C---:B------:R-:W-:Y:S01]  /*7b70*/  FFMA.FTZ R247, R230.reuse, R247, R153 ;  /* 0x000000f7e6f77223 */ /* 0x040fe20000010099 */
[----:B------:R-:W-:Y:S01]  /*7b80*/  SHF.L.U32 R152, R41, 0x10, RZ ;  /* 0x0000001029987819 */ /* 0x000fe200000006ff */
[----:B------:R-:W-:Y:S01]  /*7b90*/  FFMA.FTZ R153, R19, R157, R156 ;  /* 0x0000009d13997223 */ /* 0x000fe2000001009c */
[----:B------:R-:W-:Y:S01]  /*7ba0*/  FFMA.FTZ R235, R230, R235, R154 ;  /* 0x000000ebe6eb7223 */ /* 0x000fe2000001009a */
[----:B------:R-:W-:-:S02]  /*7bb0*/  LOP3.LUT P4, RZ, R243, 0xff0000, RZ, 0xc0, !PT ;  /* 0x00ff0000f3ff7812 */ /* 0x000fc4000788c0ff */
[----:B------:R-:W-:Y:S01]  /*7bc0*/  FADD.FTZ R153, R18, -R153 ;  /* 0x8000009912997221 */ /* 0x000fe20000010000 */
[C---:B------:R-:W-:Y:S01]  /*7bd0*/  FFMA.FTZ R231, R230.reuse, R231, R152 ;  /* 0x000000e7e6e77223 */ /* 0x040fe20000010098 */
[----:B------:R-:W-:Y:S01]  /*7be0*/  FFMA.FTZ R152, R187, R157, R156 ;  /* 0x0000009dbb987223 */ /* 0x000fe2000001009c */
[----:B------:R-:W-:Y:S01]  /*7bf0*/  LOP3.LUT P6, RZ, R243, 0xff, RZ, 0xc0, !PT ;  /* 0x000000fff3ff7812 */ /* 0x000fe200078cc0ff */
[----:B------:R-:W-:Y:S01]  /*7c00*/  FFMA.FTZ R233, R230, R153, R233 ;  /* 0x00000099e6e97223 */ /* 0x000fe200000100e9 */
[----:B------:R-:W-:Y:S01]  /*7c10*/  ISETP.GE.U32.AND P3, PT, R242, RZ, PT ;  /* 0x000000fff200720c */ /* 0x000fe20003f66070 */
[----:B------:R-:W-:Y:S01]  /*7c20*/  FADD.FTZ R153, R185, -R152 ;  /* 0x80000098b9997221 */ /* 0x000fe20000010000 */
[----:B------:R-:W-:Y:S02]  /*7c30*/  SHF.L.U32 R152, R43, 0x10, RZ ;  /* 0x000000102b987819 */ /* 0x000fe400000006ff */
[----:B------:R-:W-:Y:S01]  /*7c40*/  ISETP.GE.U32.AND.EX P3, PT, R243, 0x1000000, PT, P3 ;  /* 0x01000000f300780c */ /* 0x000fe20003f66130 */
[----:B------:R-:W-:Y:S01]  /*7c50*/  FFMA.FTZ R246, R230, R153, R155 ;  /* 0x00000099e6f67223 */ /* 0x000fe2000001009b */
[----:B0-----:R-:W-:-:S04]  /*7c60*/  IMAD.WIDE.U32 R158, R169, 0x10, R158 ;  /* 0x00000010a99e7825 */ /* 0x001fc800078e009e */
[----:B------:R-:W-:Y:S01]  /*7c70*/  FFMA.FTZ R249, R230, R249, R152 ;  /* 0x000000f9e6f97223 */ /* 0x000fe20000010098 */
[----:B------:R-:W-:Y:S01]  /*7c80*/  F2FP.BF16.F32.PACK_AB R152, R234, R233 ;  /* 0x000000e9ea98723e */ /* 0x000fe200000010ff */
[-C--:B------:R-:W-:Y:S01]  /*7c90*/  FMUL.FTZ R233, R233, R228.reuse ;  /* 0x000000e4e9e97220 */ /* 0x080fe20000410000 */
[----:B------:R-:W-:Y:S01]  /*7ca0*/  F2FP.BF16.F32.PACK_AB R153, R232, R231 ;  /* 0x000000e7e899723e */ /* 0x000fe200000010ff */
[----:B------:R-:W-:Y:S01]  /*7cb0*/  FMUL.FTZ R231, R231, R228 ;  /* 0x000000e4e7e77220 */ /* 0x000fe20000410000 */
[----:B------:R-:W-:Y:S01]  /*7cc0*/  F2FP.BF16.F32.PACK_AB R154, R247, R246 ;  /* 0x000000f6f79a723e */ /* 0x000fe200000010ff */
[-C--:B------:R-:W-:Y:S01]  /*7cd0*/  FMUL.FTZ R246, R246, R228.reuse ;  /* 0x000000e4f6f67220 */ /* 0x080fe20000410000 */
        /* <DEDUP_REMOVED lines=9> */
[----:B------:R-:W-:Y:S01]  /*7d70*/  FMUL.FTZ R231, R231, UR14 ;  /* 0x0000000ee7e77c20 */ /* 0x000fe20008410000 */
        /* <DEDUP_REMOVED lines=26> */
.L_x_810:
[----:B------:R-:W-:Y:S05]  /*7f20*/  BSYNC.RECONVERGENT B2 ;  /* 0x0000000000027941 */ /* 0x000fea0003800200 */
.L_x_809:
[----:B------:R-:W-:Y:S04]  /*7f30*/  BSSY.RECONVERGENT B2, `(.L_x_811) ;  /* 0x0000056000027945 */ /* 0x000fe80003800200 */
[----:B------:R-:W-:Y:S05]  /*7f40*/  @!P2 BRA `(.L_x_812) ;  /* 0x000000040050a947 */ /* 0x000fea0003800000 */
[-C--:B-12---:R-:W-:Y:S01]  /*7f50*/  FFMA.FTZ R152, R184, R157.reuse, R156 ;  /* 0x0000009db8987223 */ /* 0x086fe2000001009c */
[----:B------:R-:W-:Y:S01]  /*7f60*/  PRMT R154, R141, 0x7632, R154 ;  /* 0x000076328d9a7816 */ /* 0x000fe2000000009a */
[-C--:B0-----:R-:W-:Y:S01]  /*7f70*/  FFMA.FTZ R158, R206, R157.reuse, R156 ;  /* 0x0000009dce9e7223 */ /* 0x081fe2000001009c */
[----:B------:R-:W-:Y:S01]  /*7f80*/  ISETP.GE.U32.AND P2, PT, R238, RZ, PT ;  /* 0x000000ffee00720c */ /* 0x000fe20003f46070 */
[--C-:B------:R-:W-:Y:S01]  /*7f90*/  FADD.FTZ R233, R183, -R152.reuse ;  /* 0x80000098b7e97221 */ /* 0x100fe20000010000 */
[----:B------:R-:W-:Y:S01]  /*7fa0*/  PRMT R152, R140, 0x7632, R152 ;  /* 0x000076328c987816 */ /* 0x000fe20000000098 */
[----:B------:R-:W-:Y:S01]  /*7fb0*/  FADD.FTZ R155, R211, -R158 ;  /* 0x8000009ed39b7221 */ /* 0x000fe20000010000 */
[----:B------:R-:W-:Y:S01]  /*7fc0*/  SHF.L.U32 R154, R154, 0x10, RZ ;  /* 0x000000109a9a7819 */ /* 0x000fe200000006ff */
[-CC-:B------:R-:W-:Y:S01]  /*7fd0*/  FFMA.FTZ R158, R218, R157.reuse, R156.reuse ;  /* 0x0000009dda9e7223 */ /* 0x180fe2000001009c */
[----:B------:R-:W-:Y:S01]  /*7fe0*/  SHF.L.U32 R153, R152, 0x10, RZ ;  /* 0x0000001098997819 */ /* 0x000fe200000006ff */
[----:B------:R-:W-:Y:S01]  /*7ff0*/  FFMA.FTZ R152, R204, R157, R156 ;  /* 0x0000009dcc987223 */ /* 0x000fe2000001009c */
[----:B------:R-:W-:Y:S01]  /*8000*/  LOP3.LUT P4, RZ, R239, 0xff0000, RZ, 0xc0, !PT ;  /* 0x00ff0000efff7812 */ /* 0x000fe2000788c0ff */
[----:B-----5:R-:W-:Y:S01]  /*8010*/  FFMA.FTZ R232, R230, R155, R154 ;  /* 0x0000009be6e87223 */ /* 0x020fe2000001009a */
[----:B------:R-:W-:Y:S01]  /*8020*/  FFMA.FTZ R155, R23, R157, R156 ;  /* 0x0000009d179b7223 */ /* 0x000fe2000001009c */
[--C-:B------:R-:W-:Y:S01]  /*8030*/  FADD.FTZ R235, R209, -R152.reuse ;  /* 0x80000098d1eb7221 */ /* 0x100fe20000010000 */
[----:B------:R-:W-:Y:S01]  /*8040*/  PRMT R152, R142, 0x7632, R152 ;  /* 0x000076328e987816 */ /* 0x000fe20000000098 */
[----:B------:R-:W-:Y:S01]  /*8050*/  FFMA.FTZ R233, R230, R233, R153 ;  /* 0x000000e9e6e97223 */ /* 0x000fe20000010099 */
[----:B------:R-:W-:Y:S01]  /*8060*/  FADD.FTZ R247, R225, -R158 ;  /* 0x8000009ee1f77221 */ /* 0x000fe20000010000 */
[----:B------:R-:W-:Y:S01]  /*8070*/  FADD.FTZ R231, R22, -R155 ;  /* 0x8000009b16e77221 */ /* 0x000fe20000010000 */
[----:B------:R-:W-:Y:S01]  /*8080*/  SHF.L.U32 R153, R152, 0x10, RZ ;  /* 0x0000001098997819 */ /* 0x000fe200000006ff */
[----:B------:R-:W0:Y:S01]  /*8090*/  LDC.64 R158, c[0x0][0x478] ;  /* 0x00011e00ff9e7b82 */ /* 0x000e220000000a00 */
[----:B------:R-:W-:-:S02]  /*80a0*/  SHF.L.U32 R155, R140, 0x10, RZ ;  /* 0x000000108c9b7819 */ /* 0x000fc400000006ff */
[----:B------:R-:W-:Y:S01]  /*80b0*/  SHF.L.U32 R152, R141, 0x10, RZ ;  /* 0x000000108d987819 */ /* 0x000fe200000006ff */
[C---:B------:R-:W-:Y:S01]  /*80c0*/  FFMA.FTZ R235, R230.reuse, R235, R153 ;  /* 0x000000ebe6eb7223 */ /* 0x040fe20000010099 */
[----:B------:R-:W-:Y:S01]  /*80d0*/  FFMA.FTZ R153, R21, R157, R156 ;  /* 0x0000009d15997223 */ /* 0x000fe2000001009c */
[C---:B------:R-:W-:Y:S02]  /*80e0*/  PRMT R154, R143.reuse, 0x7632, R154 ;  /* 0x000076328f9a7816 */ /* 0x040fe4000000009a */
[----:B------:R-:W-:Y:S01]  /*80f0*/  FFMA.FTZ R231, R230, R231, R152 ;  /* 0x000000e7e6e77223 */ /* 0x000fe20000010098 */
[----:B------:R-:W-:Y:S01]  /*8100*/  FADD.FTZ R153, R20, -R153 ;  /* 0x8000009914997221 */ /* 0x000fe20000010000 */
[----:B------:R-:W-:Y:S02]  /*8110*/  SHF.L.U32 R154, R154, 0x10, RZ ;  /* 0x000000109a9a7819 */ /* 0x000fe400000006ff */
[----:B------:R-:W-:Y:S01]  /*8120*/  SHF.L.U32 R152, R143, 0x10, RZ ;  /* 0x000000108f987819 */ /* 0x000fe200000006ff */
[C---:B------:R-:W-:Y:S01]  /*8130*/  FFMA.FTZ R234, R230.reuse, R153, R155 ;  /* 0x00000099e6ea7223 */ /* 0x040fe2000001009b */
[-CC-:B------:R-:W-:Y:S01]  /*8140*/  FFMA.FTZ R155, R175, R157.reuse, R156.reuse ;  /* 0x0000009daf9b7223 */ /* 0x180fe2000001009c */
[----:B------:R-:W-:Y:S01]  /*8150*/  FFMA.FTZ R153, R25, R157, R156 ;  /* 0x0000009d19997223 */ /* 0x000fe2000001009c */
[----:B------:R-:W-:Y:S01]  /*8160*/  FFMA.FTZ R247, R230, R247, R154 ;  /* 0x000000f7e6f77223 */ /* 0x000fe2000001009a */
[C---:B------:R-:W-:Y:S01]  /*8170*/  LOP3.LUT P3, RZ, R239.reuse, 0xff, RZ, 0xc0, !PT ;  /* 0x000000ffefff7812 */ /* 0x040fe2000786c0ff */
[----:B------:R-:W-:Y:S01]  /*8180*/  FADD.FTZ R249, R176, -R155 ;  /* 0x8000009bb0f97221 */ /* 0x000fe20000010000 */
[----:B------:R-:W-:Y:S01]  /*8190*/  SHF.L.U32 R155, R142, 0x10, RZ ;  /* 0x000000108e9b7819 */ /* 0x000fe200000006ff */
[----:B------:R-:W-:Y:S01]  /*81a0*/  FADD.FTZ R153, R24, -R153 ;  /* 0x8000009918997221 */ /* 0x000fe20000010000 */
[----:B------:R-:W-:Y:S01]  /*81b0*/  ISETP.GE.U32.AND.EX P2, PT, R239, 0x1000000, PT, P2 ;  /* 0x01000000ef00780c */ /* 0x000fe20003f46120 */
[C---:B------:R-:W-:Y:S01]  /*81c0*/  FFMA.FTZ R249, R230.reuse, R249, R152 ;  /* 0x000000f9e6f97223 */ /* 0x040fe20000010098 */
[----:B------:R-:W-:Y:S01]  /*81d0*/  F2FP.BF16.F32.PACK_AB R152, R233, R234 ;  /* 0x000000eae998723e */ /* 0x000fe200000010ff */
[----:B------:R-:W-:Y:S01]  /*81e0*/  FFMA.FTZ R246, R230, R153, R155 ;  /* 0x00000099e6f67223 */ /* 0x000fe2000001009b */
[----:B0-----:R-:W-:Y:S01]  /*81f0*/  IMAD.WIDE.U32 R158, R169, 0x10, R158 ;  /* 0x00000010a99e7825 */ /* 0x001fe200078e009e */
[----:B------:R-:W-:-:S03]  /*8200*/  F2FP.BF16.F32.PACK_AB R153, R232, R231 ;  /* 0x000000e7e899723e */ /* 0x000fc600000010ff */
[-C--:B------:R-:W-:Y:S01]  /*8210*/  FMUL.FTZ R231, R231, R228.reuse ;  /* 0x000000e4e7e77220 */ /* 0x080fe20000410000 */
[----:B------:R-:W-:Y:S01]  /*8220*/  F2FP.BF16.F32.PACK_AB R155, R247, R249 ;  /* 0x000000f9f79b723e */ /* 0x000fe200000010ff */
[----:B------:R-:W-:Y:S01]  /*8230*/  FMUL.FTZ R249, R249, R228 ;  /* 0x000000e4f9f97220 */ /* 0x000fe20000410000 */
[----:B------:R-:W-:Y:S01]  /*8240*/  F2FP.BF16.F32.PACK_AB R154, R235, R246 ;  /* 0x000000f6eb9a723e */ /* 0x000fe200000010ff */
[-C--:B------:R-:W-:Y:S01]  /*8250*/  FMUL.FTZ R247, R247, R228.reuse ;  /* 0x000000e4f7f77220 */ /* 0x080fe20000410000 */
[-C--:B------:R-:W-:Y:S01]  /*8260*/  FMUL.FTZ R246, R246, R228.reuse ;  /* 0x000000e4f6f67220 */ /* 0x080fe20000410000 */
[-C--:B------:R-:W-:Y:S01]  /*8270*/  FMUL.FTZ R235, R235, R228.reuse ;  /* 0x000000e4ebeb7220 */ /* 0x080fe20000410000 */
[----:B------:R-:W-:Y:S01]  /*8280*/  FMUL.FTZ R249, R249, UR14 ;  /* 0x0000000ef9f97c20 */ /* 0x000fe20008410000 */
[----:B------:R0:W-:Y:S01]  /*8290*/  STG.E.128 desc[UR6][R158.64], R152 ;  /* 0x000000989e007986 */ /* 0x0001e2000c101d06 */
[----:B------:R-:W-:Y:S01]  /*82a0*/  FMUL.FTZ R247, R247, UR14 ;  /* 0x0000000ef7f77c20 */ /* 0x000fe20008410000 */
[----:B------:R-:W-:Y:S01]  /*82b0*/  FMUL.FTZ R246, R246, UR14 ;  /* 0x0000000ef6f67c20 */ /* 0x000fe20008410000 */
[----:B------:R-:W-:Y:S01]  /*82c0*/  FMUL.FTZ R235, R235, UR14 ;  /* 0x0000000eebeb7c20 */ /* 0x000fe20008410000 */
[----:B------:R-:W-:Y:S01]  /*82d0*/  LOP3.LUT P6, RZ, R239, 0xff00, RZ, 0xc0, !PT ;  /* 0x0000ff00efff7812 */ /* 0x000fe200078cc0ff */
[-C--:B------:R-:W-:Y:S01]  /*82e0*/  FMUL.FTZ R232, R232, R228.reuse ;  /* 0x000000e4e8e87220 */ /* 0x080fe20000410000 */
[-C--:B------:R-:W-:Y:S01]  /*82f0*/  FMUL.FTZ R234, R234, R228.reuse ;  /* 0x000000e4eaea7220 */ /* 0x080fe20000410000 */
[----:B------:R-:W-:Y:S01]  /*8300*/  FMUL.FTZ R233, R233, R228 ;  /* 0x000000e4e9e97220 */ /* 0x000fe20000410000 */
[----:B------:R-:W-:Y:S01]  /*8310*/  FSEL R235, R235, RZ, P6 ;  /* 0x000000ffebeb7208 */ /* 0x000fe20003000000 */
[----:B------:R-:W-:Y:S01]  /*8320*/  FMUL.FTZ R231, R231, UR14 ;  /* 0x0000000ee7e77c20 */ /* 0x000fe20008410000 */
[----:B------:R-:W-:Y:S01]  /*8330*/  FMUL.FTZ R232, R232, UR14 ;  /* 0x0000000ee8e87c20 */ /* 0x000fe20008410000 */
[----:B------:R-:W-:Y:S01]  /*8340*/  FMUL.FTZ R234, R234, UR14 ;  /* 0x0000000eeaea7c20 */ /* 0x000fe20008410000 */
[----:B------:R-:W-:Y:S01]  /*8350*/  FMUL.FTZ R233, R233, UR14 ;  /* 0x0000000ee9e97c20 */ /* 0x000fe20008410000 */
[----:B------:R-:W-:-:S04]  /*8360*/  LOP3.LUT P6, RZ, R238, 0xff000000, RZ, 0xc0, !PT ;  /* 0xff000000eeff7812 */ /* 0x000fc800078cc0ff */
[----:B------:R-:W-:Y:S01]  /*8370*/  FSEL R232, R232, RZ, P6 ;  /* 0x000000ffe8e87208 */ /* 0x000fe20003000000 */
[----:B0-----:R-:W0:Y:S01]  /*8380*/  LDC.64 R158, c[0x0][0x468] ;  /* 0x00011a00ff9e7b82 */ /* 0x001e220000000a00 */
[----:B------:R-:W-:Y:S02]  /*8390*/  FSEL R155, R249, RZ, P4 ;  /* 0x000000fff99b7208 */ /* 0x000fe40002000000 */
[----:B------:R-:W-:Y:S02]  /*83a0*/  FSEL R152, R247, RZ, P2 ;  /* 0x000000fff7987208 */ /* 0x000fe40001000000 */
[----:B------:R-:W-:Y:S02]  /*83b0*/  FSEL R154, R246, RZ, P3 ;  /* 0x000000fff69a7208 */ /* 0x000fe40001800000 */
[C---:B------:R-:W-:Y:S02]  /*83c0*/  LOP3.LUT P4, RZ, R238.reuse, 0xff0000, RZ, 0xc0, !PT ;  /* 0x00ff0000eeff7812 */ /* 0x040fe4000788c0ff */
[----:B------:R-:W-:-:S02]  /*83d0*/  LOP3.LUT P2, RZ, R238, 0xff, RZ, 0xc0, !PT ;  /* 0x000000ffeeff7812 */ /* 0x000fc4000784c0ff */
[----:B------:R-:W-:Y:S02]  /*83e0*/  LOP3.LUT P3, RZ, R238, 0xff00, RZ, 0xc0, !PT ;  /* 0x0000ff00eeff7812 */ /* 0x000fe4000786c0ff */
[----:B------:R-:W-:Y:S02]  /*83f0*/  F2FP.BF16.F32.PACK_AB R155, R152, R155 ;  /* 0x0000009b989b723e */ /* 0x000fe400000010ff */
[----:B------:R-:W-:Y:S02]  /*8400*/  FSEL R153, R231, RZ, P4 ;  /* 0x000000ffe7997208 */ /* 0x000fe40002000000 */
[----:B------:R-:W-:Y:S02]  /*8410*/  FSEL R152, R234, RZ, P2 ;  /* 0x000000ffea987208 */ /* 0x000fe40001000000 */
[----:B------:R-:W-:Y:S02]  /*8420*/  FSEL R233, R233, RZ, P3 ;  /* 0x000000ffe9e97208 */ /* 0x000fe40001800000 */
[----:B------:R-:W-:-:S02]  /*8430*/  F2FP.BF16.F32.PACK_AB R154, R235, R154 ;  /* 0x0000009aeb9a723e */ /* 0x000fc400000010ff */
[----:B------:R-:W-:Y:S01]  /*8440*/  F2FP.BF16.F32.PACK_AB R153, R232, R153 ;  /* 0x00000099e899723e */ /* 0x000fe200000010ff */
[----:B0-----:R-:W-:Y:S01]  /*8450*/  IMAD.WIDE.U32 R158, R169, 0x10, R158 ;  /* 0x00000010a99e7825 */ /* 0x001fe200078e009e */
[----:B------:R-:W-:Y:S02]  /*8460*/  F2FP.BF16.F32.PACK_AB R152, R233, R152 ;  /* 0x00000098e998723e */ /* 0x000fe400000010ff */
[----:B------:R-:W-:-:S03]  /*8470*/  IADD3 R169, PT, PT, R169, 0x20, RZ ;  /* 0x00000020a9a97810 */ /* 0x000fc60007ffe0ff */
[----:B------:R3:W-:Y:S04]  /*8480*/  STG.E.128 desc[UR6][R158.64], R152 ;  /* 0x000000989e007986 */ /* 0x0007e8000c101d06 */
.L_x_812:
[----:B------:R-:W-:Y:S05]  /*8490*/  BSYNC.RECONVERGENT B2 ;  /* 0x0000000000027941 */ /* 0x000fea0003800200 */
.L_x_811:
[----:B------:R-:W-:Y:S04]  /*84a0*/  BSSY.RECONVERGENT B2, `(.L_x_813) ;  /* 0x0000056000027945 */ /* 0x000fe80003800200 */
[----:B------:R-:W-:Y:S05]  /*84b0*/  @!P1 BRA `(.L_x_814) ;  /* 0x0000000400509947 */ /* 0x000fea0003800000 */
[-C--:B-123--:R-:W-:Y:S01]  /*84c0*/  FFMA.FTZ R152, R182, R157.reuse, R156 ;  /* 0x0000009db6987223 */ /* 0x08efe2000001009c */
        /* <DEDUP_REMOVED lines=64> */
[----:B------:R-:W-:Y:S01]  /*88d0*/  LOP3.LUT P3, RZ, R236, 0xff0000, RZ, 0xc0, !PT ;  /* 0x00ff0000ecff7812 */ /* 0x000fe2000786c0ff */
[----:B0-----:R-:W0:Y:S01]  /*88e0*/  LDC.64 R158, c[0x0][0x468] ;  /* 0x00011a00ff9e7b82 */ /* 0x001e220000000a00 */
[----:B------:R-:W-:-:S02]  /*88f0*/  FSEL R155, R249, RZ, P4 ;  /* 0x000000fff99b7208 */ /* 0x000fc40002000000 */
[----:B------:R-:W-:Y:S02]  /*8900*/  FSEL R152, R247, RZ, P1 ;  /* 0x000000fff7987208 */ /* 0x000fe40000800000 */
[----:B------:R-:W-:Y:S02]  /*8910*/  FSEL R154, R246, RZ, P2 ;  /* 0x000000fff69a7208 */ /* 0x000fe40001000000 */
[C---:B------:R-:W-:Y:S02]  /*8920*/  LOP3.LUT P4, RZ, R236.reuse, 0xff000000, RZ, 0xc0, !PT ;  /* 0xff000000ecff7812 */ /* 0x040fe4000788c0ff */
[C---:B------:R-:W-:Y:S02]  /*8930*/  LOP3.LUT P1, RZ, R236.reuse, 0xff, RZ, 0xc0, !PT ;  /* 0x000000ffecff7812 */ /* 0x040fe4000782c0ff */
[----:B------:R-:W-:Y:S02]  /*8940*/  LOP3.LUT P2, RZ, R236, 0xff00, RZ, 0xc0, !PT ;  /* 0x0000ff00ecff7812 */ /* 0x000fe4000784c0ff */
[----:B------:R-:W-:-:S02]  /*8950*/  F2FP.BF16.F32.PACK_AB R155, R152, R155 ;  /* 0x0000009b989b723e */ /* 0x000fc400000010ff */
[----:B------:R-:W-:Y:S02]  /*8960*/  FSEL R153, R231, RZ, P3 ;  /* 0x000000ffe7997208 */ /* 0x000fe40001800000 */
[----:B------:R-:W-:Y:S02]  /*8970*/  FSEL R232, R232, RZ, P4 ;  /* 0x000000ffe8e87208 */ /* 0x000fe40002000000 */
[----:B------:R-:W-:Y:S02]  /*8980*/  FSEL R152, R234, RZ, P1 ;  /* 0x000000ffea987208 */ /* 0x000fe40000800000 */
[----:B------:R-:W-:Y:S02]  /*8990*/  FSEL R233, R233, RZ, P2 ;  /* 0x000000ffe9e97208 */ /* 0x000fe40001000000 */
[----:B------:R-:W-:Y:S01]  /*89a0*/  F2FP.BF16.F32.PACK_AB R154, R235, R154 ;  /* 0x0000009aeb9a723e */ /* 0x000fe200000010ff */
[----:B0-----:R-:W-:Y:S01]  /*89b0*/  IMAD.WIDE.U32 R158, R169, 0x10, R158 ;  /* 0x00000010a99e7825 */ /* 0x001fe200078e009e */
[----:B------:R-:W-:-:S02]  /*89c0*/  F2FP.BF16.F32.PACK_AB R153, R232, R153 ;  /* 0x00000099e899723e */ /* 0x000fc400000010ff */
[----:B------:R-:W-:Y:S02]  /*89d0*/  F2FP.BF16.F32.PACK_AB R152, R233, R152 ;  /* 0x00000098e998723e */ /* 0x000fe400000010ff */
[----:B------:R-:W-:-:S03]  /*89e0*/  IADD3 R169, PT, PT, R169, 0x20, RZ ;  /* 0x00000020a9a97810 */ /* 0x000fc60007ffe0ff */
[----:B------:R4:W-:Y:S04]  /*89f0*/  STG.E.128 desc[UR6][R158.64], R152 ;  /* 0x000000989e007986 */ /* 0x0009e8000c101d06 */
.L_x_814:
[----:B------:R-:W-:Y:S05]  /*8a00*/  BSYNC.RECONVERGENT B2 ;  /* 0x0000000000027941 */ /* 0x000fea0003800200 */
.L_x_813:
[----:B------:R-:W-:Y:S05]  /*8a10*/  @!P0 BRA `(.L_x_789) ;  /* 0x00000004004c8947 */ /* 0x000fea0003800000 */
[----:B-1234-:R-:W-:Y:S01]  /*8a20*/  PRMT R154, R148, 0x7632, R154 ;  /* 0x00007632949a7816 */ /* 0x01efe2000000009a */
[-CC-:B0-----:R-:W-:Y:S01]  /*8a30*/  FFMA.FTZ R158, R196, R157.reuse, R156.reuse ;  /* 0x0000009dc49e7223 */ /* 0x181fe2000001009c */
[-CC-:B------:R-:W-:Y:S01]  /*8a40*/  FFMA.FTZ R234, R220, R157.reuse, R156.reuse ;  /* 0x0000009ddcea7223 */ /* 0x180fe2000001009c */
[-CC-:B------:R-:W-:Y:S01]  /*8a50*/  FFMA.FTZ R249, R197, R157.reuse, R156.reuse ;  /* 0x0000009dc5f97223 */ /* 0x180fe2000001009c */
[-CC-:B------:R-:W-:Y:S01]  /*8a60*/  FFMA.FTZ R247, R195, R157.reuse, R156.reuse ;  /* 0x0000009dc3f77223 */ /* 0x180fe2000001009c */
[-CC-:B------:R-:W-:Y:S01]  /*8a70*/  FFMA.FTZ R232, R208, R157.reuse, R156.reuse ;  /* 0x0000009dd0e87223 */ /* 0x180fe2000001009c */
[-CC-:B------:R-:W-:Y:S01]  /*8a80*/  FFMA.FTZ R153, R193, R157.reuse, R156.reuse ;  /* 0x0000009dc1997223 */ /* 0x180fe2000001009c */
[-CC-:B------:R-:W-:Y:S01]  /*8a90*/  FFMA.FTZ R152, R222, R157.reuse, R156.reuse ;  /* 0x0000009dde987223 */ /* 0x180fe2000001009c */
[--C-:B------:R-:W-:Y:S01]  /*8aa0*/  FFMA.FTZ R155, R191, R157, R156.reuse ;  /* 0x0000009dbf9b7223 */ /* 0x100fe2000001009c */
[----:B------:R-:W-:Y:S01]  /*8ab0*/  PRMT R156, R151, 0x7632, R156 ;  /* 0x00007632979c7816 */ /* 0x000fe2000000009c */
[----:B------:R-:W-:Y:S01]  /*8ac0*/  FADD.FTZ R233, R203, -R158 ;  /* 0x8000009ecbe97221 */ /* 0x000fe20000010000 */
[----:B------:R-:W-:Y:S01]  /*8ad0*/  SHF.L.U32 R154, R154, 0x10, RZ ;  /* 0x000000109a9a7819 */ /* 0x000fe200000006ff */
[----:B------:R-:W-:Y:S01]  /*8ae0*/  FADD.FTZ R235, R219, -R234 ;  /* 0x800000eadbeb7221 */ /* 0x000fe20000010000 */
[----:B------:R-:W-:Y:S01]  /*8af0*/  SHF.L.U32 R157, R156, 0x10, RZ ;  /* 0x000000109c9d7819 */ /* 0x000fe200000006ff */
[----:B------:R-:W-:Y:S01]  /*8b00*/  FADD.FTZ R159, R201, -R232 ;  /* 0x800000e8c99f7221 */ /* 0x000fe20000010000 */
[----:B------:R-:W-:Y:S01]  /*8b10*/  PRMT R156, R150, 0x7632, R156 ;  /* 0x00007632969c7816 */ /* 0x000fe2000000009c */
[C-C-:B-----5:R-:W-:Y:S01]  /*8b20*/  FFMA.FTZ R233, R230.reuse, R233, R154.reuse ;  /* 0x000000e9e6e97223 */ /* 0x160fe2000001009a */
[----:B------:R-:W-:Y:S01]  /*8b30*/  PRMT R154, R149, 0x7632, R154 ;  /* 0x00007632959a7816 */ /* 0x000fe2000000009a */
[----:B------:R-:W-:Y:S01]  /*8b40*/  FFMA.FTZ R235, R230, R235, R157 ;  /* 0x000000ebe6eb7223 */ /* 0x000fe2000001009d */
[----:B------:R-:W-:Y:S01]  /*8b50*/  SHF.L.U32 R156, R156, 0x10, RZ ;  /* 0x000000109c9c7819 */ /* 0x000fe200000006ff */
[----:B------:R-:W-:Y:S01]  /*8b60*/  FADD.FTZ R231, R221, -R152 ;  /* 0x80000098dde77221 */ /* 0x000fe20000010000 */
[----:B------:R-:W-:Y:S01]  /*8b70*/  SHF.L.U32 R157, R154, 0x10, RZ ;  /* 0x000000109a9d7819 */ /* 0x000fe200000006ff */
[----:B------:R-:W-:Y:S01]  /*8b80*/  FADD.FTZ R251, R190, -R247 ;  /* 0x800000f7befb7221 */ /* 0x000fe20000010000 */
[----:B------:R-:W-:Y:S01]  /*8b90*/  SHF.L.U32 R247, R148, 0x10, RZ ;  /* 0x0000001094f77819 */ /* 0x000fe200000006ff */
[----:B------:R-:W-:Y:S01]  /*8ba0*/  FFMA.FTZ R231, R230, R231, R156 ;  /* 0x000000e7e6e77223 */ /* 0x000fe2000001009c */
[----:B------:R-:W-:Y:S01]  /*8bb0*/  FADD.FTZ R249, R192, -R249 ;  /* 0x800000f9c0f97221 */ /* 0x000fe20000010000 */
[C---:B------:R-:W-:Y:S01]  /*8bc0*/  FFMA.FTZ R159, R230.reuse, R159, R157 ;  /* 0x0000009fe69f7223 */ /* 0x040fe2000001009d */
[----:B------:R-:W-:Y:S01]  /*8bd0*/  SHF.L.U32 R158, R149, 0x10, RZ ;  /* 0x00000010959e7819 */ /* 0x000fe200000006ff */
[----:B------:R-:W0:Y:S01]  /*8be0*/  LDC.64 R156, c[0x0][0x478] ;  /* 0x00011e00ff9c7b82 */ /* 0x000e220000000a00 */
[----:B------:R-:W-:Y:S01]  /*8bf0*/  FFMA.FTZ R232, R230, R249, R247 ;  /* 0x000000f9e6e87223 */ /* 0x000fe200000100f7 */
[----:B------:R-:W-:Y:S01]  /*8c00*/  FADD.FTZ R247, R194, -R155 ;  /* 0x8000009bc2f77221 */ /* 0x000fe20000010000 */
[----:B------:R-:W-:Y:S01]  /*8c10*/  SHF.L.U32 R155, R150, 0x10, RZ ;  /* 0x00000010969b7819 */ /* 0x000fe200000006ff */
[----:B------:R-:W-:Y:S01]  /*8c20*/  FADD.FTZ R153, R188, -R153 ;  /* 0x80000099bc997221 */ /* 0x000fe20000010000 */
[----:B------:R-:W-:Y:S01]  /*8c30*/  SHF.L.U32 R152, R151, 0x10, RZ ;  /* 0x0000001097987819 */ /* 0x000fe200000006ff */
[----:B------:R-:W-:Y:S01]  /*8c40*/  FFMA.FTZ R158, R230, R251, R158 ;  /* 0x000000fbe69e7223 */ /* 0x000fe2000001009e */
[----:B------:R-:W-:Y:S01]  /*8c50*/  ISETP.GE.U32.AND P0, PT, R240, RZ, PT ;  /* 0x000000fff000720c */ /* 0x000fe20003f06070 */
[C---:B------:R-:W-:Y:S01]  /*8c60*/  FFMA.FTZ R234, R230.reuse, R153, R155 ;  /* 0x00000099e6ea7223 */ /* 0x040fe2000001009b */
[----:B------:R-:W-:Y:S01]  /*8c70*/  LOP3.LUT P1, RZ, R241, 0xff0000, RZ, 0xc0, !PT ;  /* 0x00ff0000f1ff7812 */ /* 0x000fe2000782c0ff */
[----:B------:R-:W-:Y:S01]  /*8c80*/  FFMA.FTZ R247, R230, R247, R152 ;  /* 0x000000f7e6f77223 */ /* 0x000fe20000010098 */
[----:B------:R-:W-:Y:S01]  /*8c90*/  F2FP.BF16.F32.PACK_AB R152, R233, R232 ;  /* 0x000000e8e998723e */ /* 0x000fe200000010ff */
[----:B------:R-:W-:Y:S01]  /*8ca0*/  FMUL.FTZ R232, R232, R228 ;  /* 0x000000e4e8e87220 */ /* 0x000fe20000410000 */
[----:B------:R-:W-:Y:S01]  /*8cb0*/  F2FP.BF16.F32.PACK_AB R153, R159, R158 ;  /* 0x0000009e9f99723e */ /* 0x000fe200000010ff */
[----:B------:R-:W-:Y:S01]  /*8cc0*/  FMUL.FTZ R233, R233, R228 ;  /* 0x000000e4e9e97220 */ /* 0x000fe20000410000 */
[----:B------:R-:W-:Y:S01]  /*8cd0*/  F2FP.BF16.F32.PACK_AB R154, R231, R234 ;  /* 0x000000eae79a723e */ /* 0x000fe200000010ff */
[-C--:B------:R-:W-:Y:S01]  /*8ce0*/  FMUL.FTZ R158, R158, R228.reuse ;  /* 0x000000e49e9e7220 */ /* 0x080fe20000410000 */
[----:B------:R-:W-:Y:S01]  /*8cf0*/  F2FP.BF16.F32.PACK_AB R155, R235, R247 ;  /* 0x000000f7eb9b723e */ /* 0x000fe200000010ff */
[-C--:B------:R-:W-:Y:S01]  /*8d00*/  FMUL.FTZ R247, R247, R228.reuse ;  /* 0x000000e4f7f77220 */ /* 0x080fe20000410000 */
[-C--:B------:R-:W-:Y:S01]  /*8d10*/  FMUL.FTZ R235, R235, R228.reuse ;  /* 0x000000e4ebeb7220 */ /* 0x080fe20000410000 */
[-C--:B------:R-:W-:Y:S01]  /*8d20*/  FMUL.FTZ R159, R159, R228.reuse ;  /* 0x000000e49f9f7220 */ /* 0x080fe20000410000 */
[----:B------:R-:W-:Y:S01]  /*8d30*/  FMUL.FTZ R234, R234, R228 ;  /* 0x000000e4eaea7220 */ /* 0x000fe20000410000 */
[----:B------:R-:W-:Y:S01]  /*8d40*/  FMUL.FTZ R247, R247, UR14 ;  /* 0x0000000ef7f77c20 */ /* 0x000fe20008410000 */
[----:B------:R-:W-:Y:S01]  /*8d50*/  FMUL.FTZ R235, R235, UR14 ;  /* 0x0000000eebeb7c20 */ /* 0x000fe20008410000 */
[----:B0-----:R-:W-:Y:S01]  /*8d60*/  IMAD.WIDE.U32 R156, R169, 0x10, R156 ;  /* 0x00000010a99c7825 */ /* 0x001fe200078e009c */
[----:B------:R-:W-:-:S03]  /*8d70*/  ISETP.GE.U32.AND.EX P0, PT, R241, 0x1000000, PT, P0 ;  /* 0x01000000f100780c */ /* 0x000fc60003f06100 */
[----:B------:R-:W-:Y:S01]  /*8d80*/  FMUL.FTZ R228, R231, R228 ;  /* 0x000000e4e7e47220 */ /* 0x000fe20000410000 */
[----:B------:R-:W-:Y:S01]  /*8d90*/  FMUL.FTZ R234, R234, UR14 ;  /* 0x0000000eeaea7c20 */ /* 0x000fe20008410000 */
[----:B------:R-:W-:Y:S01]  /*8da0*/  FMUL.FTZ R158, R158, UR14 ;  /* 0x0000000e9e9e7c20 */ /* 0x000fe20008410000 */
[----:B------:R0:W-:Y:S01]  /*8db0*/  STG.E.128 desc[UR6][R156.64], R152 ;  /* 0x000000989c007986 */ /* 0x0001e2000c101d06 */
[----:B------:R-:W-:Y:S01]  /*8dc0*/  FMUL.FTZ R228, R228, UR14 ;  /* 0x0000000ee4e47c20 */ /* 0x000fe20008410000 */
[----:B------:R-:W-:Y:S01]  /*8dd0*/  LOP3.LUT P2, RZ, R240, 0xff0000, RZ, 0xc0, !PT ;  /* 0x00ff0000f0ff7812 */ /* 0x000fe2000784c0ff */
[----:B------:R-:W-:Y:S01]  /*8de0*/  FMUL.FTZ R159, R159, UR14 ;  /* 0x0000000e9f9f7c20 */ /* 0x000fe20008410000 */
[----:B------:R-:W-:Y:S01]  /*8df0*/  FMUL.FTZ R232, R232, UR14 ;  /* 0x0000000ee8e87c20 */ /* 0x000fe20008410000 */
[----:B------:R-:W-:Y:S01]  /*8e00*/  FMUL.FTZ R233, R233, UR14 ;  /* 0x0000000ee9e97c20 */ /* 0x000fe20008410000 */
[----:B------:R-:W-:Y:S01]  /*8e10*/  LOP3.LUT P3, RZ, R240, 0xff000000, RZ, 0xc0, !PT ;  /* 0xff000000f0ff7812 */ /* 0x000fe2000786c0ff */
[----:B0-----:R-:W0:Y:S01]  /*8e20*/  LDC.64 R156, c[0x0][0x468] ;  /* 0x00011a00ff9c7b82 */ /* 0x001e220000000a00 */
[----:B------:R-:W-:-:S02]  /*8e30*/  FSEL R155, R247, RZ, P1 ;  /* 0x000000fff79b7208 */ /* 0x000fc40000800000 */
[----:B------:R-:W-:Y:S02]  /*8e40*/  FSEL R152, R235, RZ, P0 ;  /* 0x000000ffeb987208 */ /* 0x000fe40000000000 */
[C---:B------:R-:W-:Y:S02]  /*8e50*/  LOP3.LUT P0, RZ, R241.reuse, 0xff, RZ, 0xc0, !PT ;  /* 0x000000fff1ff7812 */ /* 0x040fe4000780c0ff */
[----:B------:R-:W-:Y:S02]  /*8e60*/  LOP3.LUT P1, RZ, R241, 0xff00, RZ, 0xc0, !PT ;  /* 0x0000ff00f1ff7812 */ /* 0x000fe4000782c0ff */
[----:B------:R-:W-:Y:S02]  /*8e70*/  FSEL R154, R234, RZ, P0 ;  /* 0x000000ffea9a7208 */ /* 0x000fe40000000000 */
[----:B------:R-:W-:Y:S02]  /*8e80*/  FSEL R153, R228, RZ, P1 ;  /* 0x000000ffe4997208 */ /* 0x000fe40000800000 */
        /* <DEDUP_REMOVED lines=10> */
[----:B------:R-:W-:-:S05]  /*8f30*/  F2FP.BF16.F32.PACK_AB R152, R233, R152 ;  /* 0x00000098e998723e */ /* 0x000fca00000010ff */
[----:B------:R0:W-:Y:S02]  /*8f40*/  STG.E.128 desc[UR6][R156.64], R152 ;  /* 0x000000989c007986 */ /* 0x0001e4000c101d06 */
.L_x_789:
[----:B------:R-:W-:Y:S05]  /*8f50*/  BSYNC.RECONVERGENT B1 ;  /* 0x0000000000017941 */ /* 0x000fea0003800200 */
.L_x_778:
[----:B01234-:R-:W0:Y:S02]  /*8f60*/  LDC.64 R152, c[0x0][0x380] ;  /* 0x0000e000ff987b82 */ /* 0x01fe240000000a00 */
[----:B0-----:R-:W-:-:S04]  /*8f70*/  LEA R171, R152, R171, 0x2 ;  /* 0x000000ab98ab7211 */ /* 0x001fc800078e10ff */
[----:B------:R-:W-:-:S13]  /*8f80*/  ISETP.GE.AND P0, PT, R171, R153, PT ;  /* 0x00000099ab00720c */ /* 0x000fda0003f06270 */
[----:B------:R-:W-:Y:S05]  /*8f90*/  @!P0 BRA `(.L_x_815) ;  /* 0xffffff7800608947 */ /* 0x000fea000383ffff */
.L_x_766:
[----:B------:R-:W-:Y:S05]  /*8fa0*/  BSYNC B0 ;  /* 0x0000000000007941 */ /* 0x000fea0003800000 */
.L_x_765:
[----:B------:R-:W0:Y:S01]  /*8fb0*/  S2R R3, SR_CgaCtaId ;  /* 0x0000000000037919 */ /* 0x000e220000008800 */
[----:B------:R-:W-:Y:S01]  /*8fc0*/  SHF.R.U32.HI R5, RZ, 0x5, R168 ;  /* 0x00000005ff057819 */ /* 0x000fe200000116a8 */
[----:B------:R-:W-:Y:S05]  /*8fd0*/  WARPSYNC.ALL ;  /* 0x0000000000007948 */ /* 0x000fea0003800000 */
[----:B------:R-:W-:Y:S01]  /*8fe0*/  MOV R2, 0x400 ;  /* 0x0000040000027802 */ /* 0x000fe20000000f00 */
[----:B------:R-:W-:Y:S01]  /*8ff0*/  IMAD R172, R5, 0xa0, R172 ;  /* 0x000000a005ac7824 */ /* 0x000fe200078e02ac */
[----:B------:R-:W1:Y:S01]  /*9000*/  S2UR UR4, SR_CTAID.X ;  /* 0x00000000000479c3 */ /* 0x000e620000002500 */
[----:B------:R-:W2:Y:S01]  /*9010*/  LDCU.128 UR16, c[0x0][0x440] ;  /* 0x00008800ff1077ac */ /* 0x000ea20008000c00 */
[----:B-----5:R-:W-:-:S04]  /*9020*/  LOP3.LUT R53, R168, 0x7f, RZ, 0x3c, !PT ;  /* 0x0000007fa8357812 */ /* 0x020fc800078e3cff */
[----:B------:R-:W-:-:S04]  /*9030*/  IADD3 R53, PT, PT, R53, R0, RZ ;  /* 0x0000000035357210 */ /* 0x000fc80007ffe0ff */
[C---:B------:R-:W-:Y:S02]  /*9040*/  ISETP.GE.U32.AND P5, PT, R53.reuse, 0x180, PT ;  /* 0x000001803500780c */ /* 0x040fe40003fa6070 */
[----:B------:R-:W-:Y:S02]  /*9050*/  ISETP.GE.U32.AND P4, PT, R53, 0x280, PT ;  /* 0x000002803500780c */ /* 0x000fe40003f86070 */
[----:B0-----:R-:W-:Y:S01]  /*9060*/  LEA R3, R3, R2, 0x18 ;  /* 0x0000000203037211 */ /* 0x001fe200078ec0ff */
[----:B-1----:R-:W-:-:S03]  /*9070*/  IMAD R55, R0, UR4, RZ ;  /* 0x0000000400377c24 */ /* 0x002fc6000f8e02ff */
[-C--:B------:R-:W-:Y:S02]  /*9080*/  LEA R172, R172, R3.reuse, 0x5 ;  /* 0x00000003acac7211 */ /* 0x080fe400078e28ff */
[----:B------:R-:W-:Y:S02]  /*9090*/  LEA R6, R168, R3, 0x2 ;  /* 0x00000003a8067211 */ /* 0x000fe400078e10ff */
[----:B------:R-:W-:Y:S01]  /*90a0*/  IADD3 R55, P0, PT, R55, R168, RZ ;  /* 0x000000a837377210 */ /* 0x000fe20007f1e0ff */
[----:B------:R-:W-:Y:S03]  /*90b0*/  STS.128 [R172], R96 ;  /* 0x00000060ac007388 */ /* 0x000fe60000000c00 */
[----:B------:R-:W-:Y:S01]  /*90c0*/  IADD3.X R56, PT, PT, RZ, RZ, RZ, P0, !PT ;  /* 0x000000ffff387210 */ /* 0x000fe200007fe4ff */
[----:B------:R-:W-:Y:S03]  /*90d0*/  STS.128 [R172+0x10], R100 ;  /* 0x00001064ac007388 */ /* 0x000fe60000000c00 */
[C---:B------:R-:W-:Y:S01]  /*90e0*/  SHF.L.U64.HI R56, R55.reuse, 0x2, R56 ;  /* 0x0000000237387819 */ /* 0x040fe20000010238 */
[----:B------:R-:W-:Y:S01]  /*90f0*/  STS.128 [R172+0x400], R36 ;  /* 0x00040024ac007388 */ /* 0x000fe20000000c00 */
[----:B------:R-:W-:-:S03]  /*9100*/  SHF.L.U32 R55, R55, 0x2, RZ ;  /* 0x0000000237377819 */ /* 0x000fc600000006ff */
[----:B------:R-:W-:Y:S01]  /*9110*/  STS.128 [R172+0x410], R136 ;  /* 0x00041088ac007388 */ /* 0x000fe20000000c00 */
[C---:B--2---:R-:W-:Y:S02]  /*9120*/  IADD3 R57, P0, PT, R55.reuse, UR18, RZ ;  /* 0x0000001237397c10 */ /* 0x044fe4000ff1e0ff */
[----:B------:R-:W-:Y:S01]  /*9130*/  IADD3 R55, P1, PT, R55, UR16, RZ ;  /* 0x0000001037377c10 */ /* 0x000fe2000ff3e0ff */
[----:B------:R-:W-:Y:S01]  /*9140*/  STS.128 [R172+0x800], R108 ;  /* 0x0008006cac007388 */ /* 0x000fe20000000c00 */
[C---:B------:R-:W-:Y:S02]  /*9150*/  IADD3.X R58, PT, PT, R56.reuse, UR19, RZ, P0, !PT ;  /* 0x00000013383a7c10 */ /* 0x040fe400087fe4ff */
[C---:B------:R-:W-:Y:S01]  /*9160*/  ISETP.GE.U32.AND P0, PT, R53.reuse, 0x80, PT ;  /* 0x000000803500780c */ /* 0x040fe20003f06070 */
[----:B------:R-:W-:Y:S01]  /*9170*/  STS.128 [R172+0x810], R112 ;  /* 0x00081070ac007388 */ /* 0x000fe20000000c00 */
[----:B------:R-:W-:Y:S02]  /*9180*/  IADD3.X R56, PT, PT, R56, UR17, RZ, P1, !PT ;  /* 0x0000001138387c10 */ /* 0x000fe40008ffe4ff */
[----:B------:R-:W-:Y:S01]  /*9190*/  ISETP.GE.U32.AND P1, PT, R53, 0x100, PT ;  /* 0x000001003500780c */ /* 0x000fe20003f26070 */
        /* <DEDUP_REMOVED lines=120> */
[----:B------:R-:W2:Y:S01]  /*9920*/  LDS R25, [R6+0x1c00] ;  /* 0x001c000006197984 */ /* 0x000ea20000000800 */
[----:B------:R-:W-:-:S03]  /*9930*/  FADD.FTZ R33, RZ, R33 ;  /* 0x00000021ff217221 */ /* 0x000fc60000010000 */
[----:B------:R3:W-:Y:S01]  /*9940*/  @P0 STG.E desc[UR6][R2.64], R47 ;  /* 0x0000002f02000986 */ /* 0x0007e2000c101906 */
[----:B------:R-:W-:-:S03]  /*9950*/  FADD.FTZ R32, R32, R35 ;  /* 0x0000002320207221 */ /* 0x000fc60000010000 */
[----:B------:R-:W-:Y:S01]  /*9960*/  LDS R18, [R6+0x1e00] ;  /* 0x001e000006127984 */ /* 0x000fe20000000800 */
[----:B------:R-:W-:-:S03]  /*9970*/  FADD.FTZ R33, R33, R34 ;  /* 0x0000002221217221 */ /* 0x000fc60000010000 */
[----:B------:R-:W4:Y:S01]  /*9980*/  LDS R35, [R6+0x3000] ;  /* 0x0030000006237984 */ /* 0x000f220000000800 */
[----:B------:R-:W-:Y:S01]  /*9990*/  FADD.FTZ R32, R32, R49 ;  /* 0x0000003120207221 */ /* 0x000fe20000010000 */
[----:B---3--:R-:W-:Y:S02]  /*99a0*/  @P0 MOV R2, R55 ;  /* 0x0000003700020202 */ /* 0x008fe40000000f00 */
[----:B------:R-:W-:Y:S01]  /*99b0*/  LDS R20, [R6+0x3200] ;  /* 0x0032000006147984 */ /* 0x000fe20000000800 */
[-C--:B------:R-:W-:Y:S01]  /*99c0*/  @P0 MOV R3, R56.reuse ;  /* 0x0000003800030202 */ /* 0x080fe20000000f00 */
[----:B------:R-:W-:Y:S01]  /*99d0*/  FADD.FTZ R33, R33, R52 ;  /* 0x0000003421217221 */ /* 0x000fe20000010000 */
[----:B------:R-:W-:Y:S01]  /*99e0*/  @P0 IADD3 R55, P3, PT, R55, 0x200, RZ ;  /* 0x0000020037370810 */ /* 0x000fe20007f7e0ff */
[----:B------:R-:W-:Y:S01]  /*99f0*/  LDS R22, [R6+0x4600] ;  /* 0x0046000006167984 */ /* 0x000fe20000000800 */
[----:B------:R-:W-:Y:S02]  /*9a00*/  FADD.FTZ R51, R32, R51 ;  /* 0x0000003320337221 */ /* 0x000fe40000010000 */
[----:B------:R-:W-:Y:S01]  /*9a10*/  @P0 IADD3.X R56, PT, PT, RZ, R56, RZ, P3, !PT ;  /* 0x00000038ff380210 */ /* 0x000fe20001ffe4ff */
[----:B------:R3:W-:Y:S01]  /*9a20*/  @P0 STG.E desc[UR6][R2.64], R37 ;  /* 0x0000002502000986 */ /* 0x0007e2000c101906 */
[----:B------:R-:W-:Y:S01]  /*9a30*/  @P1 MOV R4, R55 ;  /* 0x0000003700041202 */ /* 0x000fe20000000f00 */
[----:B0-----:R-:W-:Y:S01]  /*9a40*/  FADD.FTZ R33, R33, R0 ;  /* 0x0000000021217221 */ /* 0x001fe20000010000 */
[----:B------:R-:W-:Y:S01]  /*9a50*/  @P1 MOV R5, R56 ;  /* 0x0000003800051202 */ /* 0x000fe20000000f00 */
[----:B------:R-:W0:Y:S01]  /*9a60*/  LDS R0, [R6+0x600] ;  /* 0x0006000006007984 */ /* 0x000e220000000800 */
[----:B------:R-:W-:-:S02]  /*9a70*/  @P1 IADD3 R55, P2, PT, R55, 0x200, RZ ;  /* 0x0000020037371810 */ /* 0x000fc40007f5e0ff */
[C---:B------:R-:W-:Y:S01]  /*9a80*/  ISETP.GE.U32.AND P3, PT, R53.reuse, 0x300, PT ;  /* 0x000003003500780c */ /* 0x040fe20003f66070 */
[----:B------:R-:W-:Y:S01]  /*9a90*/  LDS R37, [R6+0x4200] ;  /* 0x0042000006257984 */ /* 0x000fe20000000800 */
[----:B------:R-:W-:Y:S01]  /*9aa0*/  @P1 IADD3.X R56, PT, PT, RZ, R56, RZ, P2, !PT ;  /* 0x00000038ff381210 */ /* 0x000fe200017fe4ff */
[----:B-1----:R-:W-:Y:S01]  /*9ab0*/  FADD.FTZ R14, RZ, R14 ;  /* 0x0000000eff0e7221 */ /* 0x002fe20000010000 */
[----:B------:R-:W-:Y:S01]  /*9ac0*/  ISETP.GE.U32.AND P2, PT, R53, 0x380, PT ;  /* 0x000003803500780c */ /* 0x000fe20003f46070 */
[----:B------:R-:W1:Y:S01]  /*9ad0*/  LDS R16, [R6+0xc00] ;  /* 0x000c000006107984 */ /* 0x000e620000000800 */
[----:B---3--:R-:W-:Y:S02]  /*9ae0*/  @P1 MOV R2, R57 ;  /* 0x0000003900021202 */ /* 0x008fe40000000f00 */
[----:B------:R-:W-:Y:S01]  /*9af0*/  @P1 IADD3 R57, P0, PT, R57, 0x200, RZ ;  /* 0x0000020039391810 */ /* 0x000fe20007f1e0ff */
[----:B------:R-:W3:Y:S01]  /*9b00*/  LDS R17, [R6+0x2000] ;  /* 0x0020000006117984 */ /* 0x000ee20000000800 */
[-C--:B------:R-:W-:Y:S01]  /*9b10*/  @P1 MOV R3, R58.reuse ;  /* 0x0000003a00031202 */ /* 0x080fe20000000f00 */
[----:B--2---:R-:W-:Y:S01]  /*9b20*/  FADD.FTZ R14, R14, R25 ;  /* 0x000000190e0e7221 */ /* 0x004fe20000010000 */
[----:B------:R-:W-:Y:S01]  /*9b30*/  @P1 IADD3.X R58, PT, PT, RZ, R58, RZ, P0, !PT ;  /* 0x0000003aff3a1210 */ /* 0x000fe200007fe4ff */
[----:B------:R-:W-:Y:S01]  /*9b40*/  LDS R29, [R6+0x4800] ;  /* 0x00480000061d7984 */ /* 0x000fe20000000800 */
[----:B------:R-:W-:-:S03]  /*9b50*/  ISETP.GE.U32.AND P0, PT, R53, 0x200, PT ;  /* 0x000002003500780c */ /* 0x000fc60003f06070 */
[----:B------:R2:W-:Y:S01]  /*9b60*/  @P1 STG.E desc[UR6][R2.64], R51 ;  /* 0x0000003302001986 */ /* 0x0005e2000c101906 */
[----:B----4-:R-:W-:-:S03]  /*9b70*/  FADD.FTZ R14, R14, R35 ;  /* 0x000000230e0e7221 */ /* 0x010fc60000010000 */
[----:B------:R-:W-:Y:S04]  /*9b80*/  @P1 STG.E desc[UR6][R4.64], R15 ;  /* 0x0000000f04001986 */ /* 0x000fe8000c101906 */
[----:B------:R-:W4:Y:S01]  /*9b90*/  LDS R15, [R6+0xa00] ;  /* 0x000a0000060f7984 */ /* 0x000f220000000800 */
[----:B--2---:R-:W-:-:S03]  /*9ba0*/  @P5 MOV R2, R57 ;  /* 0x0000003900025202 */ /* 0x004fc60000000f00 */
[----:B------:R-:W-:Y:S01]  /*9bb0*/  LDS R19, [R6+0x2200] ;  /* 0x0022000006137984 */ /* 0x000fe20000000800 */
[----:B------:R-:W-:Y:S02]  /*9bc0*/  @P5 MOV R3, R58 ;  /* 0x0000003a00035202 */ /* 0x000fe40000000f00 */
[----:B------:R-:W-:Y:S01]  /*9bd0*/  @P5 IADD3 R57, P1, PT, R57, 0x200, RZ ;  /* 0x0000020039395810 */ /* 0x000fe20007f3e0ff */
[----:B------:R-:W2:Y:S01]  /*9be0*/  LDS R8, [R6+0x1000] ;  /* 0x0010000006087984 */ /* 0x000ea20000000800 */
[----:B0-----:R-:W-:-:S03]  /*9bf0*/  FADD.FTZ R0, RZ, R0 ;  /* 0x00000000ff007221 */ /* 0x001fc60000010000 */
[----:B------:R0:W-:Y:S01]  /*9c00*/  @P5 STG.E desc[UR6][R2.64], R33 ;  /* 0x0000002102005986 */ /* 0x0001e2000c101906 */
[----:B------:R-:W-:Y:S01]  /*9c10*/  @P5 IADD3.X R58, PT, PT, RZ, R58, RZ, P1, !PT ;  /* 0x0000003aff3a5210 */ /* 0x000fe20000ffe4ff */
[----:B------:R-:W-:Y:S02]  /*9c20*/  FADD.FTZ R0, R0, R23 ;  /* 0x0000001700007221 */ /* 0x000fe40000010000 */
[----:B------:R-:W2:Y:S01]  /*9c30*/  LDS R33, [R6+0x2e00] ;  /* 0x002e000006217984 */ /* 0x000ea20000000800 */
[----:B------:R-:W-:Y:S01]  /*9c40*/  ISETP.GE.U32.AND P1, PT, R53, 0x400, PT ;  /* 0x000004003500780c */ /* 0x000fe20003f26070 */
[----:B-1----:R-:W-:Y:S02]  /*9c50*/  FADD.FTZ R16, RZ, R16 ;  /* 0x00000010ff107221 */ /* 0x002fe40000010000 */
[----:B------:R-:W1:Y:S02]  /*9c60*/  LDS R23, [R6+0x3400] ;  /* 0x0034000006177984 */ /* 0x000e640000000800 */
[----:B---3--:R-:W-:Y:S01]  /*9c70*/  FADD.FTZ R16, R16, R17 ;  /* 0x0000001110107221 */ /* 0x008fe20000010000 */
[----:B0-----:R-:W-:Y:S01]  /*9c80*/  @P5 MOV R2, R55 ;  /* 0x0000003700025202 */ /* 0x001fe20000000f00 */
[----:B------:R-:W-:Y:S01]  /*9c90*/  LDS R25, [R6+0x3600] ;  /* 0x0036000006197984 */ /* 0x000fe20000000800 */
[----:B------:R-:W-:-:S02]  /*9ca0*/  @P5 MOV R3, R56 ;  /* 0x0000003800035202 */ /* 0x000fc40000000f00 */
[----:B------:R-:W-:Y:S01]  /*9cb0*/  @P5 IADD3 R55, P6, PT, R55, 0x200, RZ ;  /* 0x0000020037375810 */ /* 0x000fe20007fde0ff */
[----:B------:R-:W0:Y:S03]  /*9cc0*/  LDS R21, [R6+0x2400] ;  /* 0x0024000006157984 */ /* 0x000e260000000800 */
[----:B------:R-:W-:Y:S01]  /*9cd0*/  @P5 IADD3.X R56, PT, PT, RZ, R56, RZ, P6, !PT ;  /* 0x00000038ff385210 */ /* 0x000fe200037fe4ff */
[----:B------:R3:W-:Y:S01]  /*9ce0*/  @P5 STG.E desc[UR6][R2.64], R39 ;  /* 0x0000002702005986 */ /* 0x0007e2000c101906 */
[----:B------:R-:W-:Y:S02]  /*9cf0*/  @P0 MOV R4, R55 ;  /* 0x0000003700040202 */ /* 0x000fe40000000f00 */
[----:B------:R-:W-:Y:S01]  /*9d00*/  @P0 MOV R5, R56 ;  /* 0x0000003800050202 */ /* 0x000fe20000000f00 */
[----:B------:R-:W0:Y:S01]  /*9d10*/  LDS R39, [R6+0x4400] ;  /* 0x0044000006277984 */ /* 0x000e220000000800 */
[----:B------:R-:W-:Y:S01]  /*9d20*/  ISETP.GE.U32.AND P5, PT, R53, 0x480, PT ;  /* 0x000004803500780c */ /* 0x000fe20003fa6070 */
[----:B----4-:R-:W-:-:S02]  /*9d30*/  FADD.FTZ R15, RZ, R15 ;  /* 0x0000000fff0f7221 */ /* 0x010fc40000010000 */
[----:B------:R-:W-:Y:S02]  /*9d40*/  LDS R31, [R6+0x4a00] ;  /* 0x004a0000061f7984 */ /* 0x000fe40000000800 */
[----:B------:R-:W-:Y:S01]  /*9d50*/  FADD.FTZ R15, R15, R18 ;  /* 0x000000120f0f7221 */ /* 0x000fe20000010000 */
[----:B---3--:R-:W-:Y:S01]  /*9d60*/  @P0 MOV R2, R57 ;  /* 0x0000003900020202 */ /* 0x008fe20000000f00 */
[----:B------:R-:W3:Y:S01]  /*9d70*/  LDS R27, [R6+0x3800] ;  /* 0x00380000061b7984 */ /* 0x000ee20000000800 */
[----:B------:R-:W-:Y:S01]  /*9d80*/  @P0 IADD3 R57, P6, PT, R57, 0x200, RZ ;  /* 0x0000020039390810 */ /* 0x000fe20007fde0ff */
[----:B------:R-:W-:Y:S01]  /*9d90*/  FADD.FTZ R15, R15, R20 ;  /* 0x000000140f0f7221 */ /* 0x000fe20000010000 */
[-C--:B------:R-:W-:Y:S01]  /*9da0*/  @P0 MOV R3, R58.reuse ;  /* 0x0000003a00030202 */ /* 0x080fe20000000f00 */
[----:B------:R-:W-:Y:S01]  /*9db0*/  LDS R10, [R6+0x2600] ;  /* 0x00260000060a7984 */ /* 0x000fe20000000800 */
[----:B------:R-:W-:Y:S01]  /*9dc0*/  @P0 IADD3.X R58, PT, PT, RZ, R58, RZ, P6, !PT ;  /* 0x0000003aff3a0210 */ /* 0x000fe200037fe4ff */
[----:B--2---:R-:W-:Y:S01]  /*9dd0*/  FADD.FTZ R8, RZ, R8 ;  /* 0x00000008ff087221 */ /* 0x004fe20000010000 */
[----:B------:R-:W-:Y:S01]  /*9de0*/  @P0 IADD3 R55, P6, PT, R55, 0x200, RZ ;  /* 0x0000020037370810 */ /* 0x000fe20007fde0ff */
[----:B------:R-:W-:Y:S01]  /*9df0*/  LDS R17, [R6+0x4e00] ;  /* 0x004e000006117984 */ /* 0x000fe20000000800 */
[----:B------:R-:W-:-:S02]  /*9e00*/  FADD.FTZ R0, R0, R33 ;  /* 0x0000002100007221 */ /* 0x000fc40000010000 */
[----:B------:R-:W-:Y:S01]  /*9e10*/  @P0 IADD3.X R56, PT, PT, RZ, R56, RZ, P6, !PT ;  /* 0x00000038ff380210 */ /* 0x000fe200037fe4ff */
[----:B------:R-:W2:Y:S01]  /*9e20*/  LDS R33, [R6+0x4c00] ;  /* 0x004c000006217984 */ /* 0x000ea20000000800 */
[----:B------:R-:W-:Y:S01]  /*9e30*/  ISETP.GE.U32.AND P6, PT, R53, 0x500, PT ;  /* 0x000005003500780c */ /* 0x000fe20003fc6070 */
[----:B------:R-:W-:Y:S01]  /*9e40*/  FADD.FTZ R37, R0, R37 ;  /* 0x0000002500257221 */ /* 0x000fe20000010000 */
[----:B-1----:R-:W-:Y:S01]  /*9e50*/  FADD.FTZ R16, R16, R23 ;  /* 0x0000001710107221 */ /* 0x002fe20000010000 */
[----:B------:R-:W1:Y:S03]  /*9e60*/  LDS R0, [R6+0xe00] ;  /* 0x000e000006007984 */ /* 0x000e660000000800 */
[----:B------:R-:W-:Y:S01]  /*9e70*/  FADD.FTZ R29, R16, R29 ;  /* 0x0000001d101d7221 */ /* 0x000fe20000010000 */
[----:B------:R4:W-:Y:S01]  /*9e80*/  @P0 STG.E desc[UR6][R2.64], R37 ;  /* 0x0000002502000986 */ /* 0x0009e2000c101906 */
[----:B0-----:R-:W-:-:S03]  /*9e90*/  FADD.FTZ R8, R8, R21 ;  /* 0x0000001508087221 */ /* 0x001fc60000010000 */
[----:B------:R0:W-:Y:S04]  /*9ea0*/  @P0 STG.E desc[UR6][R4.64], R7 ;  /* 0x0000000704000986 */ /* 0x0001e8000c101906 */
[----:B------:R-:W1:Y:S01]  /*9eb0*/  LDS R7, [R6+0x1200] ;  /* 0x0012000006077984 */ /* 0x000e620000000800 */
[----:B------:R-:W-:Y:S01]  /*9ec0*/  FADD.FTZ R39, R14, R39 ;  /* 0x000000270e277221 */ /* 0x000fe20000010000 */
[----:B----4-:R-:W-:Y:S02]  /*9ed0*/  @P4 MOV R2, R57 ;  /* 0x0000003900024202 */ /* 0x010fe40000000f00 */
[----:B------:R-:W-:Y:S02]  /*9ee0*/  @P4 MOV R3, R58 ;  /* 0x0000003a00034202 */ /* 0x000fe40000000f00 */
[----:B------:R-:W-:Y:S01]  /*9ef0*/  @P4 IADD3 R57, P0, PT, R57, 0x200, RZ ;  /* 0x0000020039394810 */ /* 0x000fe20007f1e0ff */
[----:B0-----:R-:W-:-:S02]  /*9f00*/  FADD.FTZ R5, R15, R22 ;  /* 0x000000160f057221 */ /* 0x001fc40000010000 */
[----:B------:R0:W-:Y:S01]  /*9f10*/  @P4 STG.E desc[UR6][R2.64], R39 ;  /* 0x0000002702004986 */ /* 0x0001e2000c101906 */
[----:B------:R-:W-:Y:S01]  /*9f20*/  @P4 IADD3.X R58, PT, PT, RZ, R58, RZ, P0, !PT ;  /* 0x0000003aff3a4210 */ /* 0x000fe200007fe4ff */
[----:B---3--:R-:W-:Y:S02]  /*9f30*/  FADD.FTZ R8, R8, R27 ;  /* 0x0000001b08087221 */ /* 0x008fe40000010000 */
[----:B------:R-:W3:Y:S01]  /*9f40*/  LDS R15, [R6+0x3a00] ;  /* 0x003a0000060f7984 */ /* 0x000ee20000000800 */
[----:B0-----:R-:W-:Y:S01]  /*9f50*/  @P4 MOV R2, R55 ;  /* 0x0000003700024202 */ /* 0x001fe20000000f00 */
[----:B--2---:R-:W-:Y:S01]  /*9f60*/  FADD.FTZ R33, R8, R33 ;  /* 0x0000002108217221 */ /* 0x004fe20000010000 */
[----:B------:R-:W-:Y:S02]  /*9f70*/  @P4 MOV R3, R56 ;  /* 0x0000003800034202 */ /* 0x000fe40000000f00 */
[----:B------:R-:W-:Y:S01]  /*9f80*/  @P4 IADD3 R55, P0, PT, R55, 0x200, RZ ;  /* 0x0000020037374810 */ /* 0x000fe20007f1e0ff */
[----:B-1----:R-:W-:-:S02]  /*9f90*/  FADD.FTZ R0, RZ, R0 ;  /* 0x00000000ff007221 */ /* 0x002fc40000010000 */
[----:B------:R0:W-:Y:S01]  /*9fa0*/  @P4 STG.E desc[UR6][R2.64], R41 ;  /* 0x0000002902004986 */ /* 0x0001e2000c101906 */
[----:B------:R-:W-:Y:S01]  /*9fb0*/  @P4 IADD3.X R56, PT, PT, RZ, R56, RZ, P0, !PT ;  /* 0x00000038ff384210 */ /* 0x000fe200007fe4ff */
[----:B------:R-:W-:-:S04]  /*9fc0*/  FADD.FTZ R0, R0, R19 ;  /* 0x0000001300007221 */ /* 0x000fc80000010000 */
[----:B------:R-:W-:-:S04]  /*9fd0*/  FADD.FTZ R0, R0, R25 ;  /* 0x0000001900007221 */ /* 0x000fc80000010000 */
[----:B------:R-:W-:Y:S01]  /*9fe0*/  FADD.FTZ R31, R0, R31 ;  /* 0x0000001f001f7221 */ /* 0x000fe20000010000 */
[----:B------:R-:W-:Y:S01]  /*9ff0*/  FADD.FTZ R7, RZ, R7 ;  /* 0x00000007ff077221 */ /* 0x000fe20000010000 */
[----:B0-----:R-:W-:Y:S02]  /*a000*/  @P3 MOV R2, R57 ;  /* 0x0000003900023202 */ /* 0x001fe40000000f00 */
[----:B------:R-:W-:Y:S01]  /*a010*/  @P3 MOV R3, R58 ;  /* 0x0000003a00033202 */ /* 0x000fe20000000f00 */
[----:B------:R-:W-:Y:S01]  /*a020*/  FADD.FTZ R10, R7, R10 ;  /* 0x0000000a070a7221 */ /* 0x000fe20000010000 */
[----:B------:R-:W-:-:S03]  /*a030*/  @P3 IADD3 R57, P0, PT, R57, 0x200, RZ ;  /* 0x0000020039393810 */ /* 0x000fc60007f1e0ff */
[----:B------:R0:W-:Y:S01]  /*a040*/  @P3 STG.E desc[UR6][R2.64], R5 ;  /* 0x0000000502003986 */ /* 0x0001e2000c101906 */
[----:B------:R-:W-:Y:S01]  /*a050*/  @P3 IADD3.X R58, PT, PT, RZ, R58, RZ, P0, !PT ;  /* 0x0000003aff3a3210 */ /* 0x000fe200007fe4ff */
[----:B---3--:R-:W-:-:S04]  /*a060*/  FADD.FTZ R10, R10, R15 ;  /* 0x0000000f0a0a7221 */ /* 0x008fc80000010000 */
        /* <DEDUP_REMOVED lines=44> */
.L_x_777:
[----:B------:R-:W-:Y:S01]  /*a330*/  HFMA2 R246, -RZ, RZ, 0, 5.9604644775390625e-08 ;  /* 0x00000001fff67431 */ /* 0x000fe200000001ff */
[----:B------:R-:W-:Y:S01]  /*a340*/  BSSY B1, `(.L_x_816) ;  /* 0x0000006000017945 */ /* 0x000fe20003800000 */
[----:B------:R-:W-:Y:S02]  /*a350*/  MOV R247, 0x1f ;  /* 0x0000001f00f77802 */ /* 0x000fe40000000f00 */
[----:B------:R-:W-:-:S07]  /*a360*/  MOV R232, 0xffffffff ;  /* 0xffffffff00e87802 */ /* 0x000fce0000000f00 */
[----:B-----5:R-:W-:Y:S05]  /*a370*/  WARPSYNC.COLLECTIVE R232, `(.L_x_817) ;  /* 0x00000000e8087348 */ /* 0x020fea0003c00000 */
[----:B------:R0:W1:Y:S02]  /*a380*/  SHFL.BFLY P6, R235, R233, R246, R247 ;  /* 0x0c0000f6e9eb7389 */ /* 0x00006400000c00f7 */
[----:B01---5:R-:W-:Y:S05]  /*a390*/  ENDCOLLECTIVE ;  /* 0x000000000000791b */ /* 0x023fea0003800000 */
.L_x_817:
[----:B------:R-:W-:Y:S05]  /*a3a0*/  BSYNC B1 ;  /* 0x0000000000017941 */ /* 0x000fea0003800000 */
.L_x_816:
        /* <DEDUP_REMOVED lines=9> */
.L_x_818:
[----:B------:R-:W-:Y:S01]  /*a440*/  HFMA2 R246, -RZ, RZ, 0, 1.1920928955078125e-07 ;  /* 0x00000002fff67431 */ /* 0x000fe200000001ff */
[----:B------:R-:W-:Y:S02]  /*a450*/  MOV R233, R152 ;  /* 0x0000009800e97202 */ /* 0x000fe40000000f00 */
[----:B------:R-:W-:-:S07]  /*a460*/  MOV R153, R235 ;  /* 0x000000eb00997202 */ /* 0x000fce0000000f00 */
[----:B------:R-:W-:Y:S05]  /*a470*/  WARPSYNC.COLLECTIVE R232, `(.L_x_819) ;  /* 0x00000000e8087348 */ /* 0x000fea0003c00000 */
[----:B------:R0:W1:Y:S02]  /*a480*/  SHFL.BFLY P6, R235, R233, R246, R247 ;  /* 0x0c0000f6e9eb7389 */ /* 0x00006400000c00f7 */
[----:B01----:R-:W-:Y:S05]  /*a490*/  ENDCOLLECTIVE ;  /* 0x000000000000791b */ /* 0x003fea0003800000 */
.L_x_819:
[----:B------:R-:W-:-:S05]  /*a4a0*/  FADD.FTZ R153, R153, R234 ;  /* 0x000000ea99997221 */ /* 0x000fca0000010000 */
[----:B------:R-:W-:Y:S02]  /*a4b0*/  MOV R233, R153 ;  /* 0x0000009900e97202 */ /* 0x000fe40000000f00 */
[----:B------:R-:W-:-:S07]  /*a4c0*/  MOV R155, R235 ;  /* 0x000000eb009b7202 */ /* 0x000fce0000000f00 */
[----:B------:R-:W-:Y:S05]  /*a4d0*/  WARPSYNC.COLLECTIVE R232, `(.L_x_820) ;  /* 0x00000000e8087348 */ /* 0x000fea0003c00000 */
[----:B------:R0:W1:Y:S02]  /*a4e0*/  SHFL.BFLY P6, R235, R233, R246, R247 ;  /* 0x0c0000f6e9eb7389 */ /* 0x00006400000c00f7 */
[----:B01----:R-:W-:Y:S05]  /*a4f0*/  ENDCOLLECTIVE ;  /* 0x000000000000791b */ /* 0x003fea0003800000 */
.L_x_820:
[----:B------:R-:W-:Y:S01]  /*a500*/  FADD.FTZ R155, R152, R155 ;  /* 0x0000009b989b7221 */ /* 0x000fe20000010000 */
[----:B------:R-:W-:-:S04]  /*a510*/  HFMA2 R246, -RZ, RZ, 0, 2.384185791015625e-07 ;  /* 0x00000004fff67431 */ /* 0x000fc800000001ff */
[----:B------:R-:W-:Y:S02]  /*a520*/  MOV R233, R155 ;  /* 0x0000009b00e97202 */ /* 0x000fe40000000f00 */
[----:B------:R-:W-:-:S07]  /*a530*/  MOV R154, R235 ;  /* 0x000000eb009a7202 */ /* 0x000fce0000000f00 */
[----:B------:R-:W-:Y:S05]  /*a540*/  WARPSYNC.COLLECTIVE R232, `(.L_x_821) ;  /* 0x00000000e8087348 */ /* 0x000fea0003c00000 */
[----:B------:R0:W1:Y:S02]  /*a550*/  SHFL.BFLY P6, R235, R233, R246, R247 ;  /* 0x0c0000f6e9eb7389 */ /* 0x00006400000c00f7 */
[----:B01----:R-:W-:Y:S05]  /*a560*/  ENDCOLLECTIVE ;  /* 0x000000000000791b */ /* 0x003fea0003800000 */
.L_x_821:
[----:B------:R-:W-:-:S05]  /*a570*/  FADD.FTZ R154, R153, R154 ;  /* 0x0000009a999a7221 */ /* 0x000fca0000010000 */
[----:B------:R-:W-:Y:S02]  /*a580*/  MOV R233, R154 ;  /* 0x0000009a00e97202 */ /* 0x000fe40000000f00 */
[----:B------:R-:W-:-:S07]  /*a590*/  MOV R156, R235 ;  /* 0x000000eb009c7202 */ /* 0x000fce0000000f00 */
[----:B------:R-:W-:Y:S05]  /*a5a0*/  WARPSYNC.COLLECTIVE R232, `(.L_x_822) ;  /* 0x00000000e8087348 */ /* 0x000fea0003c00000 */
[----:B------:R0:W1:Y:S02]  /*a5b0*/  SHFL.BFLY P6, R235, R233, R246, R247 ;  /* 0x0c0000f6e9eb7389 */ /* 0x00006400000c00f7 */
[----:B01----:R-:W-:Y:S05]  /*a5c0*/  ENDCOLLECTIVE ;  /* 0x000000000000791b */ /* 0x003fea0003800000 */
.L_x_822:
[----:B------:R-:W-:Y:S01]  /*a5d0*/  FADD.FTZ R156, R155, R156 ;  /* 0x0000009c9b9c7221 */ /* 0x000fe20000010000 */
[----:B------:R-:W-:-:S04]  /*a5e0*/  HFMA2 R246, -RZ, RZ, 0, 4.76837158203125e-07 ;  /* 0x00000008fff67431 */ /* 0x000fc800000001ff */
[----:B------:R-:W-:Y:S02]  /*a5f0*/  MOV R233, R156 ;  /* 0x0000009c00e97202 */ /* 0x000fe40000000f00 */
[----:B------:R-:W-:-:S07]  /*a600*/  MOV R157, R235 ;  /* 0x000000eb009d7202 */ /* 0x000fce0000000f00 */
[----:B------:R-:W-:Y:S05]  /*a610*/  WARPSYNC.COLLECTIVE R232, `(.L_x_823) ;  /* 0x00000000e8087348 */ /* 0x000fea0003c00000 */
[----:B------:R0:W1:Y:S02]  /*a620*/  SHFL.BFLY P6, R235, R233, R246, R247 ;  /* 0x0c0000f6e9eb7389 */ /* 0x00006400000c00f7 */
[----:B01----:R-:W-:Y:S05]  /*a630*/  ENDCOLLECTIVE ;  /* 0x000000000000791b */ /* 0x003fea0003800000 */
.L_x_823:
[----:B------:R-:W-:-:S05]  /*a640*/  FADD.FTZ R157, R154, R157 ;  /* 0x0000009d9a9d7221 */ /* 0x000fca0000010000 */
[----:B------:R-:W-:Y:S02]  /*a650*/  MOV R233, R157 ;  /* 0x0000009d00e97202 */ /* 0x000fe40000000f00 */
[----:B------:R-:W-:-:S07]  /*a660*/  MOV R159, R235 ;  /* 0x000000eb009f7202 */ /* 0x000fce0000000f00 */
[----:B------:R-:W-:Y:S05]  /*a670*/  WARPSYNC.COLLECTIVE R232, `(.L_x_824) ;  /* 0x00000000e8087348 */ /* 0x000fea0003c00000 */
[----:B------:R0:W1:Y:S02]  /*a680*/  SHFL.BFLY P6, R235, R233, R246, R247 ;  /* 0x0c0000f6e9eb7389 */ /* 0x00006400000c00f7 */
[----:B01----:R-:W-:Y:S05]  /*a690*/  ENDCOLLECTIVE ;  /* 0x000000000000791b */ /* 0x003fea0003800000 */
.L_x_824:
[----:B------:R-:W-:Y:S01]  /*a6a0*/  FADD.FTZ R159, R156, R159 ;  /* 0x0000009f9c9f7221 */ /* 0x000fe20000010000 */
[----:B------:R-:W-:-:S04]  /*a6b0*/  HFMA2 R246, -RZ, RZ, 0, 9.5367431640625e-07 ;  /* 0x00000010fff67431 */ /* 0x000fc800000001ff */
[----:B------:R-:W-:Y:S02]  /*a6c0*/  MOV R233, R159 ;  /* 0x0000009f00e97202 */ /* 0x000fe40000000f00 */
[----:B------:R-:W-:-:S07]  /*a6d0*/  MOV R158, R235 ;  /* 0x000000eb009e7202 */ /* 0x000fce0000000f00 */
[----:B------:R-:W-:Y:S05]  /*a6e0*/  WARPSYNC.COLLECTIVE R232, `(.L_x_825) ;  /* 0x00000000e8087348 */ /* 0x000fea0003c00000 */
[----:B------:R0:W1:Y:S02]  /*a6f0*/  SHFL.BFLY P6, R235, R233, R246, R247 ;  /* 0x0c0000f6e9eb7389 */ /* 0x00006400000c00f7 */
[----:B01----:R-:W-:Y:S05]  /*a700*/  ENDCOLLECTIVE ;  /* 0x000000000000791b */ /* 0x003fea0003800000 */
.L_x_825:
[----:B------:R-:W-:-:S05]  /*a710*/  FADD.FTZ R158, R157, R158 ;  /* 0x0000009e9d9e7221 */ /* 0x000fca0000010000 */
[----:B------:R-:W-:Y:S02]  /*a720*/  MOV R233, R158 ;  /* 0x0000009e00e97202 */ /* 0x000fe40000000f00 */
[----:B------:R-:W-:-:S07]  /*a730*/  MOV R152, R235 ;  /* 0x000000eb00987202 */ /* 0x000fce0000000f00 */
[----:B------:R-:W-:Y:S05]  /*a740*/  WARPSYNC.COLLECTIVE R232, `(.L_x_826) ;  /* 0x00000000e8087348 */ /* 0x000fea0003c00000 */
[----:B------:R0:W1:Y:S02]  /*a750*/  SHFL.BFLY P6, R235, R233, R246, R247 ;  /* 0x0c0000f6e9eb7389 */ /* 0x00006400000c00f7 */
[----:B01----:R-:W-:Y:S05]  /*a760*/  ENDCOLLECTIVE ;  /* 0x000000000000791b */ /* 0x003fea0003800000 */
.L_x_826:
[----:B------:R-:W-:Y:S01]  /*a770*/  MOV R153, R235 ;  /* 0x000000eb00997202 */ /* 0x000fe20000000f00 */
[----:B------:R-:W-:Y:S06]  /*a780*/  BRA `(.L_x_827) ;  /* 0xffffff84008c7947 */ /* 0x000fec000383ffff */
.L_x_828:
        /* <DEDUP_REMOVED lines=15> */
.L_x_25360:


//--------------------- .text._ZN10layer_norm13ln_bwd_kernelINS_13Kernel_traitsI13__nv_bfloat16S2_S2_S2_fjLj1280ELj1ELj4ELj1ELj16ENS_18Kernel_traits_baseILj1280ES2_S2_S2_S2_fjLj128EEEEELb1ELb0ELb0ELb1EEEvNS_9BwdParamsE --------------------------
	.section	.text._ZN10layer_norm13ln_bwd_kernelINS_13Kernel_traitsI13__nv_bfloat16S2_S2_S2_fjLj1280ELj1ELj4ELj1ELj16ENS_18Kernel_traits_baseILj1280ES2_S2_S2_S2_fjLj128EEEEELb1ELb0ELb0ELb1EEEvNS_9BwdParamsE,"ax",@progbits
	.align	128
        .global         _ZN10layer_norm13ln_bwd_kernelINS_13Kernel_traitsI13__nv_bfloat16S2_S2_S2_fjLj1280ELj1ELj4ELj1ELj16ENS_18Kernel_traits_baseILj1280ES2_S2_S2_S2_fjLj128EEEEELb1ELb0ELb0ELb1EEEvNS_9BwdParamsE
        .type           _ZN10layer_norm13ln_bwd_kernelINS_13Kernel_traitsI13__nv_bfloat16S2_S2_S2_fjLj1280ELj1ELj4ELj1ELj16ENS_18Kernel_traits_baseILj1280ES2_S2_S2_S2_fjLj128EEEEELb1ELb0ELb0ELb1EEEvNS_9BwdParamsE,@function
        .size           _ZN10layer_norm13ln_bwd_kernelINS_13Kernel_traitsI13__nv_bfloat16S2_S2_S2_fjLj1280ELj1ELj4ELj1ELj16ENS_18Kernel_traits_baseILj1280ES2_S2_S2_S2_fjLj128EEEEELb1ELb0ELb0ELb1EEEvNS_9BwdParamsE,(.L_x_25361 - _ZN10layer_norm13ln_bwd_kernelINS_13Kernel_traitsI13__nv_bfloat16S2_S2_S2_fjLj1280ELj1ELj4ELj1ELj16ENS_18Kernel_traits_baseILj1280ES2_S2_S2_S2_fjLj128EEEEELb1ELb0ELb0ELb1EEEvNS_9BwdParamsE)
        .other          _ZN10layer_norm13ln_bwd_kernelINS_13Kernel_traitsI13__nv_bfloat16S2_S2_S2_fjLj1280ELj1ELj4ELj1ELj16ENS_18Kernel_traits_baseILj1280ES2_S2_S2_S2_fjLj128EEEEELb1ELb0ELb0ELb1EEEvNS_9BwdParamsE,@"STO_CUDA_ENTRY STV_DEFAULT"
_ZN10layer_norm13ln_bwd_kernelINS_13Kernel_traitsI13__nv_bfloat16S2_S2_S2_fjLj1280ELj1ELj4ELj1ELj16ENS_18Kernel_traits_baseILj1280ES2_S2_S2_S2_fjLj128EEEEELb1ELb0ELb0ELb1EEEvNS_9BwdParamsE:
.text._ZN10layer_norm13ln_bwd_kernelINS_13Kernel_traitsI13__nv_bfloat16S2_S2_S2_fjLj1280ELj1ELj4ELj1ELj16ENS_18Kernel_traits_baseILj1280ES2_S2_S2_S2_fjLj128EEEEELb1ELb0ELb0ELb1EEEvNS_9BwdParamsE:
        /* <DEDUP_REMOVED lines=15> */
[----:B------:R-:W0:Y:S01]  /*00f0*/  LDCU UR11, c[0x0][0x388] ;  /* 0x00007100ff0b77ac */ /* 0x000e220008000800 */
[----:B------:R-:W-:-:S02]  /*0100*/  CS2R R50, SRZ ;  /* 0x0000000000327805 */ /* 0x000fc4000001ff00 */
[----:B------:R-:W-:Y:S02]  /*0110*/  CS2R R32, SRZ ;  /* 0x0000000000207805 */ /* 0x000fe4000001ff00 */
[----:B------:R-:W-:Y:S01]  /*0120*/  CS2R R34, SRZ ;  /* 0x0000000000227805 */ /* 0x000fe2000001ff00 */
[----:B------:R-:W0:Y:S01]  /*0130*/  LDCU.U8 UR10, c[0x0][0x410] ;  /* 0x00008200ff0a77ac */ /* 0x000e220008000000 */
[----:B------:R-:W-:Y:S02]  /*0140*/  CS2R R52, SRZ ;  /* 0x0000000000347805 */ /* 0x000fe4000001ff00 */
[----:B------:R-:W-:Y:S02]  /*0150*/  CS2R R54, SRZ ;  /* 0x0000000000367805 */ /* 0x000fe4000001ff00 */
[----:B------:R-:W-:Y:S01]  /*0160*/  CS2R R56, SRZ ;  /* 0x0000000000387805 */ /* 0x000fe2000001ff00 */
[----:B------:R-:W0:Y:S01]  /*0170*/  LDCU UR14, c[0x0][0x400] ;  /* 0x00008000ff0e77ac */ /* 0x000e220008000800 */
        /* <DEDUP_REMOVED lines=9> */
[----:B-1----:R-:W-:Y:S01]  /*0210*/  LOP3.LUT R5, R2, 0x1f, RZ, 0xc0, !PT ;  /* 0x0000001f02057812 */ /* 0x002fe200078ec0ff */
[----:B------:R-:W1:Y:S01]  /*0220*/  LDCU.64 UR12, c[0x0][0x438] ;  /* 0x00008700ff0c77ac */ /* 0x000e620008000a00 */
[----:B------:R-:W-:Y:S02]  /*0230*/  SHF.R.U32.HI R0, RZ, 0x5, R2 ;  /* 0x00000005ff007819 */ /* 0x000fe40000011602 */
[----:B------:R-:W-:Y:S02]  /*0240*/  CS2R R72, SRZ ;  /* 0x0000000000487805 */ /* 0x000fe4000001ff00 */
[----:B------:R-:W-:Y:S01]  /*0250*/  CS2R R74, SRZ ;  /* 0x00000000004a7805 */ /* 0x000fe2000001ff00 */
[----:B------:R0:W-:Y:S01]  /*0260*/  STL [R1+0xe0], R5 ;  /* 0x0000e00501007387 */ /* 0x0001e20000100800 */
[----:B------:R-:W-:Y:S02]  /*0270*/  LOP3.LUT R0, R0, UR4, RZ, 0xfc, !PT ;  /* 0x0000000400007c12 */ /* 0x000fe4000f8efcff */
[----:B------:R-:W-:-:S02]  /*0280*/  CS2R R76, SRZ ;  /* 0x00000000004c7805 */ /* 0x000fc4000001ff00 */
[----:B------:R-:W-:Y:S02]  /*0290*/  CS2R R78, SRZ ;  /* 0x00000000004e7805 */ /* 0x000fe4000001ff00 */
[----:B------:R-:W-:Y:S02]  /*02a0*/  CS2R R80, SRZ ;  /* 0x0000000000507805 */ /* 0x000fe4000001ff00 */
[----:B---3--:R-:W-:Y:S02]  /*02b0*/  ISETP.GE.AND P0, PT, R0, UR8, PT ;  /* 0x0000000800007c0c */ /* 0x008fe4000bf06270 */
        /* <DEDUP_REMOVED lines=65> */
[----:B------:R-:W-:-:S03]  /*06d0*/  MOV R35, R0 ;  /* 0x0000000000237202 */ /* 0x000fc60000000f00 */
[----:B------:R0:W-:Y:S04]  /*06e0*/  STL [R1+0x44], RZ ;  /* 0x000044ff01007387 */ /* 0x0001e80000100800 */
[----:B------:R0:W-:Y:S04]  /*06f0*/  STL [R1+0x40], RZ ;  /* 0x000040ff01007387 */ /* 0x0001e80000100800 */
[----:B------:R-:W5:Y:S04]  /*0700*/  LDG.E.128 R88, desc[UR6][R2.64+0x600] ;  /* 0x0006000602587981 */ /* 0x000f68000c1e1d00 */
        /* <DEDUP_REMOVED lines=25> */
[----:B------:R-:W-:Y:S02]  /*08a0*/  MOV R7, RZ ;  /* 0x000000ff00077202 */ /* 0x000fe40000000f00 */
[----:B--2---:R-:W-:Y:S02]  /*08b0*/  PRMT R4, R92, 0x7632, R4 ;  /* 0x000076325c047816 */ /* 0x004fe40000000004 */
[----:B---3--:R-:W-:Y:S02]  /*08c0*/  PRMT R3, R93, 0x7632, R3 ;  /* 0x000076325d037816 */ /* 0x008fe40000000003 */
[----:B------:R-:W-:Y:S01]  /*08d0*/  PRMT R0, R95, 0x7632, R0 ;  /* 0x000076325f007816 */ /* 0x000fe20000000000 */
[----:B------:R0:W-:Y:S01]  /*08e0*/  STL.S16 [R1+0xdc], R4 ;  /* 0x0000dc0401007387 */ /* 0x0001e20000100600 */
[----:B------:R-:W-:-:S03]  /*08f0*/  PRMT R2, R94, 0x7632, R2 ;  /* 0x000076325e027816 */ /* 0x000fc60000000002 */
[----:B------:R0:W-:Y:S04]  /*0900*/  STL.S16 [R1+0xd8], R3 ;  /* 0x0000d80301007387 */ /* 0x0001e80000100600 */
[----:B------:R0:W-:Y:S04]  /*0910*/  STL.S16 [R1+0xd0], R0 ;  /* 0x0000d00001007387 */ /* 0x0001e80000100600 */
[----:B------:R0:W-:Y:S02]  /*0920*/  STL.S16 [R1+0xd4], R2 ;  /* 0x0000d40201007387 */ /* 0x0001e40000100600 */
.L_x_848:
        /* <DEDUP_REMOVED lines=10> */
[----:B------:R-:W-:Y:S01]  /*09d0*/  UISETP.NE.U32.AND UP0, UPT, UR12, URZ, UPT ;  /* 0x000000ff0c00728c */ /* 0x000fe2000bf05070 */
[----:B------:R-:W-:-:S03]  /*09e0*/  IMAD R0, R35, UR11, RZ ;  /* 0x0000000b23007c24 */ /* 0x000fc6000f8e02ff */
[----:B------:R-:W-:Y:S02]  /*09f0*/  UISETP.NE.AND.EX UP0, UPT, UR13, URZ, UPT, UP0 ;  /* 0x000000ff0d00728c */ /* 0x000fe4000bf05300 */
        /* <DEDUP_REMOVED lines=9> */
[----:B-1----:R-:W-:Y:S06]  /*0a90*/  BRA.U UP0, `(.L_x_832) ;  /* 0x0000001d00287547 */ /* 0x002fec000b800000 */
        /* <DEDUP_REMOVED lines=9> */
[----:B------:R-:W-:Y:S01]  /*0b30*/  IADD3 R116, PT, PT, R117, 0x20, RZ ;  /* 0x0000002075747810 */ /* 0x000fe20007ffe0ff */
[----:B------:R-:W1:Y:S01]  /*0b40*/  LDC.64 R132, c[0x0][0x3b0] ;  /* 0x0000ec00ff847b82 */ /* 0x000e620000000a00 */
[----:B0-----:R-:W-:-:S04]  /*0b50*/  IMAD.WIDE.U32 R112, R4, 0x10, R44 ;  /* 0x0000001004707825 */ /* 0x001fc800078e002c */
[C---:B------:R-:W-:Y:S02]  /*0b60*/  IMAD.WIDE.U32 R120, R117.reuse, 0x10, R44 ;  /* 0x0000001075787825 */ /* 0x040fe400078e002c */
[----:B------:R-:W2:Y:S02]  /*0b70*/  LDG.E.128 R112, desc[UR6][R112.64] ;  /* 0x0000000670707981 */ /* 0x000ea4000c1e1d00 */
[--C-:B-1----:R-:W-:Y:S02]  /*0b80*/  IMAD.WIDE.U32 R108, R117, 0x10, R40.reuse ;  /* 0x00000010756c7825 */ /* 0x102fe400078e0028 */
[----:B------:R-:W3:Y:S02]  /*0b90*/  LDG.E.128 R120, desc[UR6][R120.64] ;  /* 0x0000000678787981 */ /* 0x000ee4000c1e1d00 */
[----:B------:R-:W-:Y:S02]  /*0ba0*/  IMAD.WIDE.U32 R36, R2, 0x10, R40 ;  /* 0x0000001002247825 */ /* 0x000fe400078e0028 */
[----:B------:R-:W4:Y:S02]  /*0bb0*/  LDG.E.128 R108, desc[UR6][R108.64] ;  /* 0x000000066c6c7981 */ /* 0x000f24000c1e1d00 */
[----:B------:R-:W-:-:S02]  /*0bc0*/  IMAD.WIDE.U32 R96, R3, 0x10, R44 ;  /* 0x0000001003607825 */ /* 0x000fc400078e002c */
[----:B------:R-:W4:Y:S02]  /*0bd0*/  LDG.E.128 R36, desc[UR6][R36.64] ;  /* 0x0000000624247981 */ /* 0x000f24000c1e1d00 */
[C---:B------:R-:W-:Y:S02]  /*0be0*/  IMAD.WIDE.U32 R104, R116.reuse, 0x10, R44 ;  /* 0x0000001074687825 */ /* 0x040fe400078e002c */
[----:B------:R-:W4:Y:S02]  /*0bf0*/  LDG.E.128 R96, desc[UR6][R96.64] ;  /* 0x0000000660607981 */ /* 0x000f24000c1e1d00 */
[----:B------:R-:W-:Y:S02]  /*0c00*/  IMAD.WIDE.U32 R100, R116, 0x10, R40 ;  /* 0x0000001074647825 */ /* 0x000fe400078e0028 */
[----:B------:R-:W4:Y:S02]  /*0c10*/  LDG.E.128 R104, desc[UR6][R104.64] ;  /* 0x0000000668687981 */ /* 0x000f24000c1e1d00 */
[----:B------:R-:W-:-:S02]  /*0c20*/  IMAD.WIDE.U32 R44, R2, 0x10, R44 ;  /* 0x00000010022c7825 */ /* 0x000fc400078e002c */
[----:B------:R-:W4:Y:S04]  /*0c30*/  LDG.E.128 R100, desc[UR6][R100.64] ;  /* 0x0000000664647981 */ /* 0x000f28000c1e1d00 */
[----:B------:R-:W4:Y:S01]  /*0c40*/  LDG.E.128 R44, desc[UR6][R44.64] ;  /* 0x000000062c2c7981 */ /* 0x000f22000c1e1d00 */
[----:B------:R-:W-:-:S06]  /*0c50*/  IMAD.WIDE.U32 R48, R3, 0x10, R40 ;  /* 0x0000001003307825 */ /* 0x000fcc00078e0028 */
[----:B------:R-:W4:Y:S01]  /*0c60*/  LDG.E.128 R48, desc[UR6][R48.64] ;  /* 0x0000000630307981 */ /* 0x000f22000c1e1d00 */
[----:B------:R-:W-:-:S06]  /*0c70*/  IMAD.WIDE.U32 R40, R4, 0x10, R40 ;  /* 0x0000001004287825 */ /* 0x000fcc00078e0028 */
[----:B------:R-:W4:Y:S01]  /*0c80*/  LDG.E.128 R40, desc[UR6][R40.64] ;  /* 0x0000000628287981 */ /* 0x000f22000c1e1d00 */
[----:B------:R-:W-:-:S04]  /*0c90*/  IMAD.WIDE.U32 R144, R117, 0x8, R132 ;  /* 0x0000000875907825 */ /* 0x000fc800078e0084 */
[--C-:B------:R-:W-:Y:S02]  /*0ca0*/  IMAD.WIDE.U32 R140, R116, 0x8, R132.reuse ;  /* 0x00000008748c7825 */ /* 0x100fe400078e0084 */
[----:B------:R-:W5:Y:S02]  /*0cb0*/  LDG.E.64 R144, desc[UR6][R144.64] ;  /* 0x0000000690907981 */ /* 0x000f64000c1e1b00 */
[--C-:B------:R-:W-:Y:S02]  /*0cc0*/  IMAD.WIDE.U32 R138, R3, 0x8, R132.reuse ;  /* 0x00000008038a7825 */ /* 0x100fe400078e0084 */
[----:B------:R-:W5:Y:S02]  /*0cd0*/  LDG.E.64 R140, desc[UR6][R140.64] ;  /* 0x000000068c8c7981 */ /* 0x000f64000c1e1b00 */
[--C-:B------:R-:W-:Y:S02]  /*0ce0*/  IMAD.WIDE.U32 R134, R2, 0x8, R132.reuse ;  /* 0x0000000802867825 */ /* 0x100fe400078e0084 */
[----:B------:R-:W5:Y:S02]  /*0cf0*/  LDG.E.64 R138, desc[UR6][R138.64] ;  /* 0x000000068a8a7981 */ /* 0x000f64000c1e1b00 */
[----:B------:R-:W-:-:S02]  /*0d00*/  IMAD.WIDE.U32 R132, R4, 0x8, R132 ;  /* 0x0000000804847825 */ /* 0x000fc400078e0084 */
[----:B------:R-:W5:Y:S04]  /*0d10*/  LDG.E.64 R134, desc[UR6][R134.64] ;  /* 0x0000000686867981 */ /* 0x000f68000c1e1b00 */
[----:B------:R-:W5:Y:S01]  /*0d20*/  LDG.E.64 R132, desc[UR6][R132.64] ;  /* 0x0000000684847981 */ /* 0x000f62000c1e1b00 */
[C---:B------:R-:W-:Y:S02]  /*0d30*/  PRMT R206, R76.reuse, 0x7632, R206 ;  /* 0x000076324cce7816 */ /* 0x040fe400000000ce */
[----:B------:R-:W-:Y:S02]  /*0d40*/  SHF.L.U32 R227, R76, 0x10, RZ ;  /* 0x000000104ce37819 */ /* 0x000fe400000006ff */
[----:B------:R-:W-:Y:S02]  /*0d50*/  SHF.L.U32 R206, R206, 0x10, RZ ;  /* 0x00000010cece7819 */ /* 0x000fe400000006ff */
[----:B------:R-:W-:-:S02]  /*0d60*/  SHF.L.U32 R226, R77, 0x10, RZ ;  /* 0x000000104de27819 */ /* 0x000fc400000006ff */
        /* <DEDUP_REMOVED lines=18> */
[C---:B--2---:R-:W-:Y:S02]  /*0e90*/  PRMT R0, R115.reuse, 0x7632, R0 ;  /* 0x0000763273007816 */ /* 0x044fe40000000000 */
[----:B------:R-:W-:Y:S02]  /*0ea0*/  SHF.L.U32 R136, R115, 0x10, RZ ;  /* 0x0000001073887819 */ /* 0x000fe400000006ff */
[C---:B------:R-:W-:Y:S02]  /*0eb0*/  PRMT R115, R112.reuse, 0x7632, R115 ;  /* 0x0000763270737816 */ /* 0x040fe40000000073 */
[----:B------:R-:W-:Y:S02]  /*0ec0*/  SHF.L.U32 R148, R112, 0x10, RZ ;  /* 0x0000001070947819 */ /* 0x000fe400000006ff */
[----:B------:R-:W-:-:S02]  /*0ed0*/  PRMT R112, R113, 0x7632, R112 ;  /* 0x0000763271707816 */ /* 0x000fc40000000070 */
[----:B------:R-:W-:Y:S02]  /*0ee0*/  SHF.L.U32 R142, R113, 0x10, RZ ;  /* 0x00000010718e7819 */ /* 0x000fe400000006ff */
[C---:B------:R-:W-:Y:S02]  /*0ef0*/  PRMT R113, R114.reuse, 0x7632, R113 ;  /* 0x0000763272717816 */ /* 0x040fe40000000071 */
[----:B------:R-:W-:Y:S02]  /*0f00*/  SHF.L.U32 R146, R114, 0x10, RZ ;  /* 0x0000001072927819 */ /* 0x000fe400000006ff */
[C---:B---3--:R-:W-:Y:S02]  /*0f10*/  PRMT R114, R120.reuse, 0x7632, R114 ;  /* 0x0000763278727816 */ /* 0x048fe40000000072 */
[----:B------:R-:W-:Y:S02]  /*0f20*/  SHF.L.U32 R152, R120, 0x10, RZ ;  /* 0x0000001078987819 */ /* 0x000fe400000006ff */
[----:B------:R-:W-:-:S02]  /*0f30*/  PRMT R126, R121, 0x7632, R126 ;  /* 0x00007632797e7816 */ /* 0x000fc4000000007e */
[C---:B----4-:R-:W-:Y:S02]  /*0f40*/  PRMT R229, R108.reuse, 0x7632, R229 ;  /* 0x000076326ce57816 */ /* 0x050fe400000000e5 */
[----:B------:R-:W-:Y:S02]  /*0f50*/  SHF.L.U32 R125, R108, 0x10, RZ ;  /* 0x000000106c7d7819 */ /* 0x000fe400000006ff */
[----:B------:R-:W-:Y:S01]  /*0f60*/  SHF.L.U32 R182, R0, 0x10, RZ ;  /* 0x0000001000b67819 */ /* 0x000fe200000006ff */
[----:B------:R-:W-:Y:S01]  /*0f70*/  FADD.FTZ R0, -R175, R152 ;  /* 0x00000098af007221 */ /* 0x000fe20000010100 */
[----:B------:R-:W-:Y:S02]  /*0f80*/  SHF.L.U32 R114, R114, 0x10, RZ ;  /* 0x0000001072727819 */ /* 0x000fe400000006ff */
[----:B------:R-:W-:Y:S02]  /*0f90*/  SHF.L.U32 R130, R121, 0x10, RZ ;  /* 0x0000001079827819 */ /* 0x000fe400000006ff */
[----:B------:R-:W-:-:S02]  /*0fa0*/  SHF.L.U32 R126, R126, 0x10, RZ ;  /* 0x000000107e7e7819 */ /* 0x000fc400000006ff */
[----:B------:R-:W-:Y:S01]  /*0fb0*/  PRMT R127, R123, 0x7632, R127 ;  /* 0x000076327b7f7816 */ /* 0x000fe2000000007f */
[----:B------:R-:W-:Y:S01]  /*0fc0*/  FADD.FTZ R205, -R175, R114 ;  /* 0x00000072afcd7221 */ /* 0x000fe20000010100 */
[----:B------:R-:W-:Y:S01]  /*0fd0*/  SHF.L.U32 R229, R229, 0x10, RZ ;  /* 0x00000010e5e57819 */ /* 0x000fe200000006ff */
[----:B------:R-:W-:Y:S01]  /*0fe0*/  FMUL.FTZ R227, R227, R125 ;  /* 0x0000007de3e37220 */ /* 0x000fe20000410000 */
[----:B-----5:R-:W-:Y:S01]  /*0ff0*/  FMUL.FTZ R0, R6, R0 ;  /* 0x0000000006007220 */ /* 0x020fe20000410000 */
[----:B------:R-:W-:Y:S01]  /*1000*/  FADD.FTZ R207, -R175, R130 ;  /* 0x00000082afcf7221 */ /* 0x000fe20000010100 */
[----:B------:R-:W-:Y:S01]  /*1010*/  SHF.L.U32 R130, R127, 0x10, RZ ;  /* 0x000000107f827819 */ /* 0x000fe200000006ff */
[----:B------:R-:W-:Y:S01]  /*1020*/  FADD.FTZ R201, -R175, R126 ;  /* 0x0000007eafc97221 */ /* 0x000fe20000010100 */
[C---:B------:R-:W-:Y:S01]  /*1030*/  PRMT R228, R109.reuse, 0x7632, R228 ;  /* 0x000076326de47816 */ /* 0x040fe200000000e4 */
[----:B------:R-:W-:Y:S01]  /*1040*/  FMUL.FTZ R206, R206, R229 ;  /* 0x000000e5cece7220 */ /* 0x000fe20000410000 */
[----:B------:R-:W-:Y:S01]  /*1050*/  SHF.L.U32 R124, R109, 0x10, RZ ;  /* 0x000000106d7c7819 */ /* 0x000fe200000006ff */
[----:B------:R-:W-:Y:S01]  /*1060*/  FMUL.FTZ R205, R6, R205 ;  /* 0x000000cd06cd7220 */ /* 0x000fe20000410000 */
[----:B------:R-:W-:-:S02]  /*1070*/  PRMT R213, R36, 0x7632, R213 ;  /* 0x0000763224d57816 */ /* 0x000fc400000000d5 */
[----:B------:R-:W-:Y:S01]  /*1080*/  SHF.L.U32 R126, R36, 0x10, RZ ;  /* 0x00000010247e7819 */ /* 0x000fe200000006ff */
[----:B------:R-:W-:Y:S01]  /*1090*/  FADD.FTZ R36, RZ, R227 ;  /* 0x000000e3ff247221 */ /* 0x000fe20000010000 */
[C---:B------:R-:W-:Y:S02]  /*10a0*/  PRMT R212, R37.reuse, 0x7632, R212 ;  /* 0x0000763225d47816 */ /* 0x040fe400000000d4 */
[----:B------:R-:W-:Y:S01]  /*10b0*/  SHF.L.U32 R127, R37, 0x10, RZ ;  /* 0x00000010257f7819 */ /* 0x000fe200000006ff */
[----:B------:R-:W-:Y:S01]  /*10c0*/  FFMA.FTZ R37, R0, R227, RZ ;  /* 0x000000e300257223 */ /* 0x000fe200000100ff */
        /* <DEDUP_REMOVED lines=8> */
[----:B------:R-:W-:Y:S01]  /*1150*/  FADD.FTZ R204, -R175, R204 ;  /* 0x000000ccafcc7221 */ /* 0x000fe20000010100 */
        /* <DEDUP_REMOVED lines=9> */
[----:B------:R-:W-:Y:S01]  /*11f0*/  FADD.FTZ R198, -R175, R128 ;  /* 0x00000080afc67221 */ /* 0x000fe20000010100 */
        /* <DEDUP_REMOVED lines=9> */
[----:B------:R-:W-:Y:S01]  /*1290*/  PRMT R219, R102, 0x7632, R219 ;  /* 0x0000763266db7816 */ /* 0x000fe200000000db */
[----:B------:R-:W-:Y:S01]  /*12a0*/  FADD.FTZ R36, R36, R224 ;  /* 0x000000e024247221 */ /* 0x000fe20000010000 */
[----:B------:R-:W-:Y:S01]  /*12b0*/  SHF.L.U32 R119, R102, 0x10, RZ ;  /* 0x0000001066777819 */ /* 0x000fe200000006ff */
[----:B------:R-:W-:Y:S01]  /*12c0*/  FFMA.FTZ R37, R204, R224, R37 ;  /* 0x000000e0cc257223 */ /* 0x000fe20000010025 */
[----:B------:R-:W-:-:S02]  /*12d0*/  PRMT R102, R99, 0x7632, R102 ;  /* 0x0000763263667816 */ /* 0x000fc40000000066 */
[----:B------:R-:W-:Y:S02]  /*12e0*/  SHF.L.U32 R162, R99, 0x10, RZ ;  /* 0x0000001063a27819 */ /* 0x000fe400000006ff */
[----:B------:R-:W-:Y:S02]  /*12f0*/  SHF.L.U32 R170, R45, 0x10, RZ ;  /* 0x000000102daa7819 */ /* 0x000fe400000006ff */
[C---:B------:R-:W-:Y:S02]  /*1300*/  PRMT R108, R106.reuse, 0x7632, R108 ;  /* 0x000076326a6c7816 */ /* 0x040fe4000000006c */
[----:B------:R-:W-:Y:S01]  /*1310*/  SHF.L.U32 R164, R106, 0x10, RZ ;  /* 0x000000106aa47819 */ /* 0x000fe200000006ff */
[C---:B------:R-:W-:Y:S01]  /*1320*/  FADD.FTZ R106, -R175.reuse, R148 ;  /* 0x00000094af6a7221 */ /* 0x040fe20000010100 */
[C---:B------:R-:W-:Y:S01]  /*1330*/  PRMT R109, R104.reuse, 0x7632, R109 ;  /* 0x00007632686d7816 */ /* 0x040fe2000000006d */
        /* <DEDUP_REMOVED lines=11> */
[C---:B------:R-:W-:Y:S01]  /*13f0*/  FADD.FTZ R105, -R175.reuse, R142 ;  /* 0x0000008eaf697221 */ /* 0x040fe20000010100 */
[----:B------:R-:W-:Y:S01]  /*1400*/  SHF.L.U32 R160, R102, 0x10, RZ ;  /* 0x0000001066a07819 */ /* 0x000fe200000006ff */
[C---:B------:R-:W-:Y:S01]  /*1410*/  FADD.FTZ R102, -R175.reuse, R170 ;  /* 0x000000aaaf667221 */ /* 0x040fe20000010100 */
[C---:B------:R-:W-:Y:S01]  /*1420*/  PRMT R221, R100.reuse, 0x7632, R221 ;  /* 0x0000763264dd7816 */ /* 0x040fe200000000dd */
        /* <DEDUP_REMOVED lines=38> */
[C---:B------:R-:W-:Y:S01]  /*1690*/  SHF.L.U32 R168, R82.reuse, 0x10, RZ ;  /* 0x0000001052a87819 */ /* 0x040fe200000006ff */
[----:B------:R-:W-:Y:S01]  /*16a0*/  FADD.FTZ R149, -R175, R158 ;  /* 0x0000009eaf957221 */ /* 0x000fe20000010100 */
[----:B------:R-:W-:Y:S01]  /*16b0*/  PRMT R160, R82, 0x7632, R160 ;  /* 0x0000763252a07816 */ /* 0x000fe200000000a0 */
[----:B------:R-:W-:Y:S01]  /*16c0*/  FMUL.FTZ R161, R161, R220 ;  /* 0x000000dca1a17220 */ /* 0x000fe20000410000 */
[----:B------:R-:W-:Y:S01]  /*16d0*/  FMUL.FTZ R157, R6, R157 ;  /* 0x0000009d069d7220 */ /* 0x000fe20000410000 */
[----:B------:R-:W-:Y:S01]  /*16e0*/  FADD.FTZ R36, R36, R169 ;  /* 0x000000a924247221 */ /* 0x000fe20000010000 */
[----:B------:R-:W-:Y:S01]  /*16f0*/  FFMA.FTZ R37, R165, R169, R37 ;  /* 0x000000a9a5257223 */ /* 0x000fe20000010025 */
[----:B------:R-:W-:Y:S01]  /*1700*/  SHF.L.U32 R158, R100, 0x10, RZ ;  /* 0x00000010649e7819 */ /* 0x000fe200000006ff */
[----:B------:R-:W-:Y:S01]  /*1710*/  FADD.FTZ R163, -R175, R156 ;  /* 0x0000009cafa37221 */ /* 0x000fe20000010100 */
[----:B------:R-:W-:Y:S01]  /*1720*/  PRMT R111, R107, 0x7632, R111 ;  /* 0x000076326b6f7816 */ /* 0x000fe2000000006f */
[----:B------:R-:W-:Y:S01]  /*1730*/  FADD.FTZ R156, -R175, R108 ;  /* 0x0000006caf9c7221 */ /* 0x000fe20000010100 */
[----:B------:R-:W-:Y:S01]  /*1740*/  SHF.L.U32 R160, R160, 0x10, RZ ;  /* 0x00000010a0a07819 */ /* 0x000fe200000006ff */
[----:B------:R-:W-:Y:S01]  /*1750*/  FMUL.FTZ R168, R168, R119 ;  /* 0x00000077a8a87220 */ /* 0x000fe20000410000 */
[----:B------:R-:W-:Y:S01]  /*1760*/  SHF.L.U32 R219, R219, 0x10, RZ ;  /* 0x00000010dbdb7819 */ /* 0x000fe200000006ff */
[----:B------:R-:W-:Y:S01]  /*1770*/  FMUL.FTZ R164, R6, R164 ;  /* 0x000000a406a47220 */ /* 0x000fe20000410000 */
[C---:B------:R-:W-:Y:S01]  /*1780*/  PRMT R218, R103.reuse, 0x7632, R218 ;  /* 0x0000763267da7816 */ /* 0x040fe200000000da */
[----:B------:R-:W-:Y:S01]  /*1790*/  FADD.FTZ R36, R36, R161 ;  /* 0x000000a124247221 */ /* 0x000fe20000010000 */
[----:B------:R-:W-:Y:S01]  /*17a0*/  SHF.L.U32 R118, R103, 0x10, RZ ;  /* 0x0000001067767819 */ /* 0x000fe200000006ff */
[----:B------:R-:W-:Y:S01]  /*17b0*/  FFMA.FTZ R37, R157, R161, R37 ;  /* 0x000000a19d257223 */ /* 0x000fe20000010025 */
[----:B------:R-:W-:Y:S01]  /*17c0*/  PRMT R103, R97, 0x7632, R103 ;  /* 0x0000763261677816 */ /* 0x000fe20000000067 */
[C---:B------:R-:W-:Y:S01]  /*17d0*/  FADD.FTZ R104, -R175.reuse, R146 ;  /* 0x00000092af687221 */ /* 0x040fe20000010100 */
[--C-:B------:R-:W-:Y:S01]  /*17e0*/  FADD.FTZ R130, -R175, R158.reuse ;  /* 0x0000009eaf827221 */ /* 0x100fe20000010100 */
[----:B------:R-:W-:Y:S01]  /*17f0*/  SHF.L.U32 R146, R111, 0x10, RZ ;  /* 0x000000106f927819 */ /* 0x000fe200000006ff */
[----:B------:R-:W-:Y:S01]  /*1800*/  FMUL.FTZ R160, R160, R219 ;  /* 0x000000dba0a07220 */ /* 0x000fe20000410000 */
[----:B------:R-:W-:Y:S01]  /*1810*/  PRMT R158, R83, 0x7632, R158 ;  /* 0x00007632539e7816 */ /* 0x000fe2000000009e */
[----:B------:R-:W-:Y:S01]  /*1820*/  FMUL.FTZ R156, R6, R156 ;  /* 0x0000009c069c7220 */ /* 0x000fe20000410000 */
        /* <DEDUP_REMOVED lines=11> */
[----:B------:R-:W-:Y:S01]  /*18e0*/  FADD.FTZ R107, -R175, R136 ;  /* 0x00000088af6b7221 */ /* 0x000fe20000010100 */
        /* <DEDUP_REMOVED lines=8> */
[C---:B------:R-:W-:Y:S01]  /*1970*/  SHF.L.U32 R154, R84.reuse, 0x10, RZ ;  /* 0x00000010549a7819 */ /* 0x040fe200000006ff */
[----:B------:R-:W-:Y:S01]  /*1980*/  FFMA.FTZ R37, R163, R167, R37 ;  /* 0x000000a7a3257223 */ /* 0x000fe20000010025 */
[----:B------:R-:W-:Y:S01]  /*1990*/  PRMT R146, R84, 0x7632, R146 ;  /* 0x0000763254927816 */ /* 0x000fe20000000092 */
        /* <DEDUP_REMOVED lines=56> */
[----:B------:R-:W-:-:S02]  /*1d20*/  SHF.L.U32 R172, R46, 0x10, RZ ;  /* 0x000000102eac7819 */ /* 0x000fc400000006ff */
        /* <DEDUP_REMOVED lines=10> */
[----:B------:R-:W-:-:S02]  /*1dd0*/  SHF.L.U32 R178, R113, 0x10, RZ ;  /* 0x0000001071b27819 */ /* 0x000fc400000006ff */
[----:B------:R-:W-:Y:S02]  /*1de0*/  SHF.L.U32 R44, R44, 0x10, RZ ;  /* 0x000000102c2c7819 */ /* 0x000fe400000006ff */
[----:B------:R-:W-:Y:S01]  /*1df0*/  SHF.L.U32 R176, R45, 0x10, RZ ;  /* 0x000000102db07819 */ /* 0x000fe200000006ff */
[----:B------:R-:W-:Y:S01]  /*1e00*/  FADD.FTZ R101, -R175, R172 ;  /* 0x000000acaf657221 */ /* 0x000fe20000010100 */
[----:B------:R-:W-:Y:S01]  /*1e10*/  SHF.L.U32 R46, R46, 0x10, RZ ;  /* 0x000000102e2e7819 */ /* 0x000fe200000006ff */
[----:B------:R-:W-:Y:S01]  /*1e20*/  FMUL.FTZ R51, R51, R213 ;  /* 0x000000d533337220 */ /* 0x000fe20000410000 */
[----:B------:R-:W-:Y:S01]  /*1e30*/  PRMT R209, R40, 0x7632, R209 ;  /* 0x0000763228d17816 */ /* 0x000fe200000000d1 */
[----:B------:R-:W-:Y:S01]  /*1e40*/  FADD.FTZ R36, R36, R115 ;  /* 0x0000007324247221 */ /* 0x000fe20000010000 */
[----:B------:R-:W-:Y:S01]  /*1e50*/  SHF.L.U32 R172, R40, 0x10, RZ ;  /* 0x0000001028ac7819 */ /* 0x000fe200000006ff */
[----:B------:R-:W-:Y:S01]  /*1e60*/  FMUL.FTZ R40, R6, R179 ;  /* 0x000000b306287220 */ /* 0x000fe20000410000 */
[----:B------:R-:W-:Y:S01]  /*1e70*/  SHF.L.U32 R114, R89, 0x10, RZ ;  /* 0x0000001059727819 */ /* 0x000fe200000006ff */
[----:B------:R-:W-:Y:S01]  /*1e80*/  FFMA.FTZ R37, R103, R115, R37 ;  /* 0x0000007367257223 */ /* 0x000fe20000010025 */
[----:B------:R-:W-:Y:S01]  /*1e90*/  PRMT R50, R89, 0x7632, R50 ;  /* 0x0000763259327816 */ /* 0x000fe20000000032 */
        /* <DEDUP_REMOVED lines=15> */
[----:B------:R-:W-:Y:S01]  /*1f90*/  PRMT R211, R38, 0x7632, R211 ;  /* 0x0000763226d37816 */ /* 0x000fe200000000d3 */
[----:B------:R-:W-:Y:S01]  /*1fa0*/  FADD.FTZ R186, R186, R114 ;  /* 0x00000072baba7221 */ /* 0x000fe20000010000 */
[----:B------:R-:W-:Y:S01]  /*1fb0*/  SHF.L.U32 R128, R38, 0x10, RZ ;  /* 0x0000001026807819 */ /* 0x000fe200000006ff */
[----:B------:R-:W-:Y:S01]  /*1fc0*/  FMUL.FTZ R50, R50, R212 ;  /* 0x000000d432327220 */ /* 0x000fe20000410000 */
[----:B------:R-:W-:Y:S01]  /*1fd0*/  SHF.L.U32 R113, R90, 0x10, RZ ;  /* 0x000000105a717819 */ /* 0x000fe200000006ff */
[----:B------:R-:W-:Y:S01]  /*1fe0*/  FMUL.FTZ R38, R6, R177 ;  /* 0x000000b106267220 */ /* 0x000fe20000410000 */
        /* <DEDUP_REMOVED lines=39> */
[C---:B------:R-:W-:Y:S01]  /*2260*/  FMUL.FTZ R42, R6.reuse, R181 ;  /* 0x000000b5062a7220 */ /* 0x040fe20000410000 */
[----:B------:R-:W-:Y:S01]  /*2270*/  SHF.L.U32 R110, R93, 0x10, RZ ;  /* 0x000000105d6e7819 */ /* 0x000fe200000006ff */
[----:B------:R-:W-:Y:S01]  /*2280*/  FMUL.FTZ R105, R6, R105 ;  /* 0x0000006906697220 */ /* 0x000fe20000410000 */
[----:B------:R-:W-:Y:S01]  /*2290*/  SHF.L.U32 R208, R208, 0x10, RZ ;  /* 0x00000010d0d07819 */ /* 0x000fe200000006ff */
[----:B------:R-:W-:Y:S01]  /*22a0*/  FADD.FTZ R186, R186, R47 ;  /* 0x0000002fbaba7221 */ /* 0x000fe20000010000 */
[----:B------:R-:W-:Y:S01]  /*22b0*/  FFMA.FTZ R185, R42, R47, R185 ;  /* 0x0000002f2ab97223 */ /* 0x000fe200000100b9 */
[----:B------:R-:W-:Y:S01]  /*22c0*/  FMUL.FTZ R110, R110, R173 ;  /* 0x000000ad6e6e7220 */ /* 0x000fe20000410000 */
        /* <DEDUP_REMOVED lines=71> */
.L_x_832:
[----:B------:R-:W0:Y:S01]  /*2740*/  LDC.64 R40, c[0x0][0x428] ;  /* 0x00010a00ff287b82 */ /* 0x000e220000000a00 */
[C---:B------:R-:W-:Y:S01]  /*2750*/  IADD3 R116, PT, PT, R117.reuse, 0x20, RZ ;  /* 0x0000002075747810 */ /* 0x040fe20007ffe0ff */
[----:B------:R-:W2:Y:S04]  /*2760*/  LDL R235, [R1+0xdc] ;  /* 0x0000dc0001eb7983 */ /* 0x000ea80000100800 */
[----:B------:R-:W3:Y:S02]  /*2770*/  LDL R233, [R1+0xd8] ;  /* 0x0000d80001e97983 */ /* 0x000ee40000100800 */
[----:B------:R-:W1:Y:S01]  /*2780*/  LDC.64 R36, c[0x0][0x3a8] ;  /* 0x0000ea00ff247b82 */ /* 0x000e620000000a00 */
[C---:B------:R-:W-:Y:S01]  /*2790*/  IADD3 R4, PT, PT, R117.reuse, 0x80, RZ ;  /* 0x0000008075047810 */ /* 0x040fe20007ffe0ff */
[----:B------:R-:W4:Y:S01]  /*27a0*/  LDL R184, [R1+0xd4] ;  /* 0x0000d40001b87983 */ /* 0x000f220000100800 */
[----:B------:R-:W-:-:S02]  /*27b0*/  IADD3 R3, PT, PT, R117, 0x40, RZ ;  /* 0x0000004075037810 */ /* 0x000fc40007ffe0ff */
[----:B------:R-:W-:Y:S01]  /*27c0*/  IADD3 R2, PT, PT, R117, 0x60, RZ ;  /* 0x0000006075027810 */ /* 0x000fe20007ffe0ff */
[----:B------:R-:W4:Y:S02]  /*27d0*/  LDL R183, [R1+0xd0] ;  /* 0x0000d00001b77983 */ /* 0x000f240000100800 */
[----:B------:R-:W1:Y:S01]  /*27e0*/  LDC.64 R132, c[0x0][0x3b0] ;  /* 0x0000ec00ff847b82 */ /* 0x000e620000000a00 */
[----:B0-----:R-:W-:-:S06]  /*27f0*/  IMAD.WIDE.U32 R60, R116, 0x10, R40 ;  /* 0x00000010743c7825 */ /* 0x001fcc00078e0028 */
[----:B------:R-:W2:Y:S01]  /*2800*/  LDG.E.128 R60, desc[UR6][R60.64] ;  /* 0x000000063c3c7981 */ /* 0x000ea2000c1e1d00 */
[----:B------:R-:W-:-:S04]  /*2810*/  IMAD.WIDE.U32 R68, R117, 0x10, R40 ;  /* 0x0000001075447825 */ /* 0x000fc800078e0028 */
[--C-:B-1----:R-:W-:Y:S02]  /*2820*/  IMAD.WIDE.U32 R72, R4, 0x10, R36.reuse ;  /* 0x0000001004487825 */ /* 0x102fe400078e0024 */
[----:B------:R-:W3:Y:S02]  /*2830*/  LDG.E.128 R68, desc[UR6][R68.64] ;  /* 0x0000000644447981 */ /* 0x000ee4000c1e1d00 */
[--C-:B------:R-:W-:Y:S02]  /*2840*/  IMAD.WIDE.U32 R64, R116, 0x10, R36.reuse ;  /* 0x0000001074407825 */ /* 0x100fe400078e0024 */
[----:B------:R-:W4:Y:S02]  /*2850*/  LDG.E.128 R72, desc[UR6][R72.64] ;  /* 0x0000000648487981 */ /* 0x000f24000c1e1d00 */
[--C-:B------:R-:W-:Y:S02]  /*2860*/  IMAD.WIDE.U32 R56, R3, 0x10, R36.reuse ;  /* 0x0000001003387825 */ /* 0x100fe400078e0024 */
[----:B------:R-:W4:Y:S04]  /*2870*/  LDG.E.128 R64, desc[UR6][R64.64] ;  /* 0x0000000640407981 */ /* 0x000f28000c1e1d00 */
[----:B------:R-:W4:Y:S01]  /*2880*/  LDG.E.128 R56, desc[UR6][R56.64] ;  /* 0x0000000638387981 */ /* 0x000f22000c1e1d00 */
[----:B------:R-:W-:-:S06]  /*2890*/  IMAD.WIDE.U32 R96, R117, 0x10, R36 ;  /* 0x0000001075607825 */ /* 0x000fcc00078e0024 */
[----:B------:R-:W4:Y:S01]  /*28a0*/  LDG.E.128 R96, desc[UR6][R96.64] ;  /* 0x0000000660607981 */ /* 0x000f22000c1e1d00 */
[----:B------:R-:W-:-:S04]  /*28b0*/  IMAD.WIDE.U32 R44, R2, 0x10, R36 ;  /* 0x00000010022c7825 */ /* 0x000fc800078e0024 */
[--C-:B------:R-:W-:Y:S02]  /*28c0*/  IMAD.WIDE.U32 R36, R2, 0x10, R40.reuse ;  /* 0x0000001002247825 */ /* 0x100fe400078e0028 */
        /* <DEDUP_REMOVED lines=29> */
[C---:B--2---:R-:W-:Y:S02]  /*2aa0*/  PRMT R219, R62.reuse, 0x7632, R219 ;  /* 0x000076323edb7816 */ /* 0x044fe400000000db */
[----:B------:R-:W-:Y:S02]  /*2ab0*/  SHF.L.U32 R119, R62, 0x10, RZ ;  /* 0x000000103e777819 */ /* 0x000fe400000006ff */
[C---:B------:R-:W-:Y:S02]  /*2ac0*/  PRMT R218, R63.reuse, 0x7632, R218 ;  /* 0x000076323fda7816 */ /* 0x040fe400000000da */
[----:B------:R-:W-:-:S02]  /*2ad0*/  SHF.L.U32 R118, R63, 0x10, RZ ;  /* 0x000000103f767819 */ /* 0x000fc400000006ff */
[----:B------:R-:W0:Y:S01]  /*2ae0*/  LDC.64 R62, c[0x0][0x438] ;  /* 0x00010e00ff3e7b82 */ /* 0x000e220000000a00 */
[----:B---3--:R-:W-:Y:S02]  /*2af0*/  PRMT R229, R68, 0x7632, R229 ;  /* 0x0000763244e57816 */ /* 0x008fe400000000e5 */
[C---:B----4-:R-:W-:Y:S02]  /*2b00*/  PRMT R105, R72.reuse, 0x7632, R105 ;  /* 0x0000763248697816 */ /* 0x050fe40000000069 */
[----:B------:R-:W-:Y:S02]  /*2b10*/  SHF.L.U32 R106, R72, 0x10, RZ ;  /* 0x00000010486a7819 */ /* 0x000fe400000006ff */
[C---:B------:R-:W-:Y:S02]  /*2b20*/  PRMT R108, R73.reuse, 0x7632, R108 ;  /* 0x00007632496c7816 */ /* 0x040fe4000000006c */
[----:B------:R-:W-:Y:S02]  /*2b30*/  SHF.L.U32 R110, R73, 0x10, RZ ;  /* 0x00000010496e7819 */ /* 0x000fe400000006ff */
[----:B------:R-:W-:-:S02]  /*2b40*/  SHF.L.U32 R125, R68, 0x10, RZ ;  /* 0x00000010447d7819 */ /* 0x000fc400000006ff */
[C---:B------:R-:W-:Y:S02]  /*2b50*/  PRMT R228, R69.reuse, 0x7632, R228 ;  /* 0x0000763245e47816 */ /* 0x040fe400000000e4 */
[----:B------:R-:W-:Y:S02]  /*2b60*/  SHF.L.U32 R124, R69, 0x10, RZ ;  /* 0x00000010457c7819 */ /* 0x000fe400000006ff */
[C---:B------:R-:W-:Y:S02]  /*2b70*/  PRMT R114, R64.reuse, 0x7632, R114 ;  /* 0x0000763240727816 */ /* 0x040fe40000000072 */
[----:B------:R-:W-:Y:S02]  /*2b80*/  SHF.L.U32 R166, R64, 0x10, RZ ;  /* 0x0000001040a67819 */ /* 0x000fe400000006ff */
[C---:B------:R-:W-:Y:S02]  /*2b90*/  PRMT R113, R65.reuse, 0x7632, R113 ;  /* 0x0000763241717816 */ /* 0x040fe40000000071 */
[----:B------:R-:W-:Y:S01]  /*2ba0*/  SHF.L.U32 R165, R65, 0x10, RZ ;  /* 0x0000001041a57819 */ /* 0x000fe200000006ff */
[----:B0-----:R-:W-:Y:S01]  /*2bb0*/  IMAD.WIDE.U32 R72, R117, 0x10, R62 ;  /* 0x0000001075487825 */ /* 0x001fe200078e003e */
[----:B------:R-:W-:-:S02]  /*2bc0*/  PRMT R221, R60, 0x7632, R221 ;  /* 0x000076323cdd7816 */ /* 0x000fc400000000dd */
[----:B------:R-:W-:Y:S01]  /*2bd0*/  SHF.L.U32 R121, R60, 0x10, RZ ;  /* 0x000000103c797819 */ /* 0x000fe200000006ff */
[----:B------:R-:W-:Y:S01]  /*2be0*/  IMAD.WIDE.U32 R68, R116, 0x10, R62 ;  /* 0x0000001074447825 */ /* 0x000fe200078e003e */
[C---:B------:R-:W-:Y:S02]  /*2bf0*/  PRMT R220, R61.reuse, 0x7632, R220 ;  /* 0x000076323ddc7816 */ /* 0x040fe400000000dc */
[----:B------:R-:W-:Y:S01]  /*2c00*/  SHF.L.U32 R120, R61, 0x10, RZ ;  /* 0x000000103d787819 */ /* 0x000fe200000006ff */
[----:B------:R-:W-:Y:S01]  /*2c10*/  IMAD.WIDE.U32 R64, R3, 0x10, R62 ;  /* 0x0000001003407825 */ /* 0x000fe200078e003e */
[C---:B------:R-:W-:Y:S02]  /*2c20*/  PRMT R128, R56.reuse, 0x7632, R128 ;  /* 0x0000763238807816 */ /* 0x040fe40000000080 */
[----:B------:R-:W-:Y:S01]  /*2c30*/  SHF.L.U32 R150, R56, 0x10, RZ ;  /* 0x0000001038967819 */ /* 0x000fe200000006ff */
[----:B------:R-:W-:Y:S01]  /*2c40*/  IMAD.WIDE.U32 R60, R2, 0x10, R62 ;  /* 0x00000010023c7825 */ /* 0x000fe200078e003e */
[----:B------:R-:W-:-:S02]  /*2c50*/  PRMT R129, R57, 0x7632, R129 ;  /* 0x0000763239817816 */ /* 0x000fc40000000081 */
[----:B------:R-:W-:Y:S01]  /*2c60*/  SHF.L.U32 R149, R57, 0x10, RZ ;  /* 0x0000001039957819 */ /* 0x000fe200000006ff */
[----:B------:R-:W-:Y:S01]  /*2c70*/  IMAD.WIDE.U32 R56, R4, 0x10, R62 ;  /* 0x0000001004387825 */ /* 0x000fe200078e003e */
        /* <DEDUP_REMOVED lines=20> */
[----:B------:R-:W5:Y:S01]  /*2dc0*/  LDG.E.128 R56, desc[UR6][R56.64] ;  /* 0x0000000638387981 */ /* 0x000f62000c1e1d00 */
[C---:B------:R-:W-:Y:S02]  /*2dd0*/  PRMT R103, R96.reuse, 0x7632, R103 ;  /* 0x0000763260677816 */ /* 0x040fe40000000067 */
[----:B------:R-:W-:-:S02]  /*2de0*/  SHF.L.U32 R109, R96, 0x10, RZ ;  /* 0x00000010606d7819 */ /* 0x000fc400000006ff */
[----:B------:R-:W-:Y:S01]  /*2df0*/  SHF.L.U32 R130, R105, 0x10, RZ ;  /* 0x0000001069827819 */ /* 0x000fe200000006ff */
[C---:B------:R-:W-:Y:S01]  /*2e00*/  FADD.FTZ R105, -R175.reuse, R110 ;  /* 0x0000006eaf697221 */ /* 0x040fe20000010100 */
[----:B------:R-:W-:Y:S01]  /*2e10*/  SHF.L.U32 R178, R0, 0x10, RZ ;  /* 0x0000001000b27819 */ /* 0x000fe200000006ff */
[----:B------:R-:W-:Y:S01]  /*2e20*/  FADD.FTZ R0, -R175, R109 ;  /* 0x0000006daf007221 */ /* 0x000fe20000010100 */
[----:B------:R-:W-:Y:S02]  /*2e30*/  SHF.L.U32 R110, R103, 0x10, RZ ;  /* 0x00000010676e7819 */ /* 0x000fe400000006ff */
[----:B------:R-:W-:Y:S01]  /*2e40*/  SHF.L.U32 R126, R126, 0x10, RZ ;  /* 0x000000107e7e7819 */ /* 0x000fe200000006ff */
[----:B------:R-:W-:Y:S01]  /*2e50*/  FMUL.FTZ R227, R227, R125 ;  /* 0x0000007de3e37220 */ /* 0x000fe20000410000 */
[----:B------:R-:W-:Y:S01]  /*2e60*/  PRMT R101, R97, 0x7632, R101 ;  /* 0x0000763261657816 */ /* 0x000fe20000000065 */
[----:B------:R-:W-:Y:S01]  /*2e70*/  FADD.FTZ R205, -R175, R110 ;  /* 0x0000006eafcd7221 */ /* 0x000fe20000010100 */
[----:B------:R-:W-:Y:S01]  /*2e80*/  SHF.L.U32 R207, R97, 0x10, RZ ;  /* 0x0000001061cf7819 */ /* 0x000fe200000006ff */
[----:B-----5:R-:W-:Y:S01]  /*2e90*/  FMUL.FTZ R0, R6, R0 ;  /* 0x0000000006007220 */ /* 0x020fe20000410000 */
[----:B------:R-:W-:Y:S01]  /*2ea0*/  SHF.L.U32 R229, R229, 0x10, RZ ;  /* 0x00000010e5e57819 */ /* 0x000fe200000006ff */
[----:B------:R-:W-:Y:S01]  /*2eb0*/  FADD.FTZ R181, -R175, R130 ;  /* 0x00000082afb57221 */ /* 0x000fe20000010100 */
[----:B------:R-:W-:Y:S01]  /*2ec0*/  SHF.L.U32 R154, R127, 0x10, RZ ;  /* 0x000000107f9a7819 */ /* 0x000fe200000006ff */
[----:B------:R-:W-:Y:S01]  /*2ed0*/  FADD.FTZ R130, -R175, R126 ;  /* 0x0000007eaf827221 */ /* 0x000fe20000010100 */
[----:B------:R-:W-:Y:S01]  /*2ee0*/  SHF.L.U32 R136, R101, 0x10, RZ ;  /* 0x0000001065887819 */ /* 0x000fe200000006ff */
[----:B------:R-:W-:Y:S01]  /*2ef0*/  FADD.FTZ R207, -R175, R207 ;  /* 0x000000cfafcf7221 */ /* 0x000fe20000010100 */
[----:B------:R-:W-:Y:S01]  /*2f00*/  PRMT R213, R36, 0x7632, R213 ;  /* 0x0000763224d57816 */ /* 0x000fe200000000d5 */
[----:B------:R-:W-:Y:S01]  /*2f10*/  FMUL.FTZ R206, R206, R229 ;  /* 0x000000e5cece7220 */ /* 0x000fe20000410000 */
[----:B------:R-:W-:Y:S01]  /*2f20*/  SHF.L.U32 R126, R36, 0x10, RZ ;  /* 0x00000010247e7819 */ /* 0x000fe200000006ff */
[----:B------:R-:W-:Y:S01]  /*2f30*/  FADD.FTZ R36, RZ, R227 ;  /* 0x000000e3ff247221 */ /* 0x000fe20000010000 */
[C---:B------:R-:W-:Y:S01]  /*2f40*/  PRMT R212, R37.reuse, 0x7632, R212 ;  /* 0x0000763225d47816 */ /* 0x040fe200000000d4 */
[----:B------:R-:W-:Y:S01]  /*2f50*/  FMUL.FTZ R205, R6, R205 ;  /* 0x000000cd06cd7220 */ /* 0x000fe20000410000 */
[----:B------:R-:W-:Y:S01]  /*2f60*/  SHF.L.U32 R127, R37, 0x10, RZ ;  /* 0x00000010257f7819 */ /* 0x000fe200000006ff */
[----:B------:R-:W-:Y:S01]  /*2f70*/  FFMA.FTZ R37, R0, R227, RZ ;  /* 0x000000e300257223 */ /* 0x000fe200000100ff */
        /* <DEDUP_REMOVED lines=29> */
[C---:B------:R-:W-:Y:S01]  /*3150*/  FADD.FTZ R197, -R175.reuse, R142 ;  /* 0x0000008eafc57221 */ /* 0x040fe20000010100 */
[----:B------:R-:W-:Y:S01]  /*3160*/  FMUL.FTZ R222, R222, R122 ;  /* 0x0000007adede7220 */ /* 0x000fe20000410000 */
[----:B------:R-:W-:Y:S01]  /*3170*/  FMUL.FTZ R203, R6, R203 ;  /* 0x000000cb06cb7220 */ /* 0x000fe20000410000 */
[----:B------:R-:W-:Y:S01]  /*3180*/  FADD.FTZ R36, R36, R200 ;  /* 0x000000c824247221 */ /* 0x000fe20000010000 */
[----:B------:R-:W-:Y:S01]  /*3190*/  FFMA.FTZ R37, R198, R200, R37 ;  /* 0x000000c8c6257223 */ /* 0x000fe20000010025 */
[----:B------:R-:W-:Y:S01]  /*31a0*/  SHF.L.U32 R114, R114, 0x10, RZ ;  /* 0x0000001072727819 */ /* 0x000fe200000006ff */
        /* <DEDUP_REMOVED lines=144> */
[--C-:B------:R-:W-:Y:S01]  /*3ab0*/  FADD.FTZ R102, -R175, R50.reuse ;  /* 0x00000032af667221 */ /* 0x100fe20000010100 */
        /* <DEDUP_REMOVED lines=17> */
[----:B------:R-:W-:-:S02]  /*3bd0*/  SHF.L.U32 R176, R45, 0x10, RZ ;  /* 0x000000102db07819 */ /* 0x000fc400000006ff */
        /* <DEDUP_REMOVED lines=17> */
[----:B------:R-:W-:-:S02]  /*3cf0*/  SHF.L.U32 R182, R104, 0x10, RZ ;  /* 0x0000001068b67819 */ /* 0x000fc400000006ff */
[----:B------:R-:W-:Y:S01]  /*3d00*/  SHF.L.U32 R108, R108, 0x10, RZ ;  /* 0x000000106c6c7819 */ /* 0x000fe200000006ff */
[----:B------:R-:W-:Y:S01]  /*3d10*/  FADD.FTZ R100, -R175, R47 ;  /* 0x0000002faf647221 */ /* 0x000fe20000010100 */
[----:B------:R-:W-:Y:S01]  /*3d20*/  SHF.L.U32 R46, R46, 0x10, RZ ;  /* 0x000000102e2e7819 */ /* 0x000fe200000006ff */
[----:B------:R-:W-:Y:S01]  /*3d30*/  FMUL.FTZ R49, R49, R211 ;  /* 0x000000d331317220 */ /* 0x000fe20000410000 */
[C---:B------:R-:W-:Y:S01]  /*3d40*/  PRMT R210, R39.reuse, 0x7632, R210 ;  /* 0x0000763227d27816 */ /* 0x040fe200000000d2 */
[----:B------:R-:W-:Y:S01]  /*3d50*/  FMUL.FTZ R37, R6, R176 ;  /* 0x000000b006257220 */ /* 0x000fe20000410000 */
[----:B------:R-:W-:Y:S01]  /*3d60*/  SHF.L.U32 R171, R39, 0x10, RZ ;  /* 0x0000001027ab7819 */ /* 0x000fe200000006ff */
[----:B------:R-:W-:Y:S01]  /*3d70*/  FADD.FTZ R186, R186, R113 ;  /* 0x00000071baba7221 */ /* 0x000fe20000010000 */
        /* <DEDUP_REMOVED lines=112> */
.L_x_833:
        /* <DEDUP_REMOVED lines=8> */
[----:B------:R-:W4:Y:S04]  /*4500*/  LDL.LU R250, [R1+0x38] ;  /* 0x0000380001fa7983 */ /* 0x000f280000300800 */
        /* <DEDUP_REMOVED lines=20> */
[----:B--2---:R-:W-:-:S02]  /*4650*/  FADD.FTZ R210, R210, R252 ;  /* 0x000000fcd2d27221 */ /* 0x004fc40000010000 */
[----:B------:R-:W2:Y:S01]  /*4660*/  LDL.LU R252, [R1+0x44] ;  /* 0x0000440001fc7983 */ /* 0x000ea20000300800 */
[----:B---3--:R-:W-:-:S03]  /*4670*/  FADD.FTZ R172, R172, R251 ;  /* 0x000000fbacac7221 */ /* 0x008fc60000010000 */
[----:B------:R-:W3:Y:S01]  /*4680*/  LDL.LU R251, [R1+0x48] ;  /* 0x0000480001fb7983 */ /* 0x000ee20000300800 */
[----:B----4-:R-:W-:-:S03]  /*4690*/  FADD.FTZ R209, R209, R250 ;  /* 0x000000fad1d17221 */ /* 0x010fc60000010000 */
[----:B------:R-:W4:Y:S01]  /*46a0*/  LDL.LU R250, [R1+0x4c] ;  /* 0x00004c0001fa7983 */ /* 0x000f220000300800 */
[----:B-----5:R-:W-:-:S03]  /*46b0*/  FADD.FTZ R173, R173, R249 ;  /* 0x000000f9adad7221 */ /* 0x020fc60000010000 */
[----:B------:R-:W5:Y:S01]  /*46c0*/  LDL.LU R249, [R1+0x50] ;  /* 0x0000500001f97983 */ /* 0x000f620000300800 */
[----:B------:R-:W-:-:S03]  /*46d0*/  FADD.FTZ R208, R208, R248 ;  /* 0x000000f8d0d07221 */ /* 0x000fc60000010000 */
[----:B------:R-:W5:Y:S01]  /*46e0*/  LDL.LU R248, [R1+0x54] ;  /* 0x0000540001f87983 */ /* 0x000f620000300800 */
[----:B------:R-:W-:-:S03]  /*46f0*/  FADD.FTZ R174, R174, R247 ;  /* 0x000000f7aeae7221 */ /* 0x000fc60000010000 */
        /* <DEDUP_REMOVED lines=18> */
[----:B--2---:R-:W-:-:S03]  /*4820*/  FADD.FTZ R171, R171, R252 ;  /* 0x000000fcabab7221 */ /* 0x004fc60000010000 */
        /* <DEDUP_REMOVED lines=24> */
[----:B------:R-:W5:Y:S01]  /*49b0*/  LDL.LU R240, [R1] ;  /* 0x0000000001f07983 */ /* 0x000f620000300800 */
        /* <DEDUP_REMOVED lines=20> */
[----:B------:R-:W-:Y:S01]  /*4b00*/  UMOV UR4, 0xffffffff ;  /* 0xffffffff00047882 */ /* 0x000fe20000000000 */
[----:B------:R-:W-:Y:S01]  /*4b10*/  ISETP.NE.U32.AND P1, PT, RZ, UR12, PT ;  /* 0x0000000cff007c0c */ /* 0x000fe2000bf25070 */
[----:B------:R-:W-:Y:S01]  /*4b20*/  FADD.FTZ R30, R177, R30 ;  /* 0x0000001eb11e7221 */ /* 0x000fe20000010000 */
[----:B------:R-:W-:Y:S01]  /*4b30*/  FADD.FTZ R31, R189, R31 ;  /* 0x0000001fbd1f7221 */ /* 0x000fe20000010000 */
[----:B------:R-:W-:Y:S01]  /*4b40*/  FADD.FTZ R32, R178, R32 ;  /* 0x00000020b2207221 */ /* 0x000fe20000010000 */
[----:B------:R-:W-:Y:S01]  /*4b50*/  FADD.FTZ R33, R190, R33 ;  /* 0x00000021be217221 */ /* 0x000fe20000010000 */
[----:B------:R-:W-:Y:S01]  /*4b60*/  FADD.FTZ R34, R179, R34 ;  /* 0x00000022b3227221 */ /* 0x000fe20000010000 */
[----:B------:R-:W-:Y:S01]  /*4b70*/  ISETP.NE.AND.EX P1, PT, RZ, UR13, PT, P1 ;  /* 0x0000000dff007c0c */ /* 0x000fe2000bf25310 */
        /* <DEDUP_REMOVED lines=53> */
[----:B------:R-:W-:Y:S04]  /*4ed0*/  STL [R1+0x70], R216 ;  /* 0x000070d801007387 */ /* 0x000fe80000100800 */
[----:B------:R-:W-:Y:S04]  /*4ee0*/  STL [R1+0x74], R98 ;  /* 0x0000746201007387 */ /* 0x000fe80000100800 */
[----:B------:R-:W-:Y:S04]  /*4ef0*/  STL [R1+0x78], R217 ;  /* 0x000078d901007387 */ /* 0x000fe80000100800 */
[----:B------:R-:W-:Y:S04]  /*4f00*/  STL [R1+0x7c], R99 ;  /* 0x00007c6301007387 */ /* 0x000fe80000100800 */
        /* <DEDUP_REMOVED lines=37> */
.L_x_860:
[----:B0-----:R-:W-:Y:S01]  /*5160*/  FADD.FTZ R96, R177, R96 ;  /* 0x00000060b1607221 */ /* 0x001fe20000010000 */
[----:B-1----:R-:W-:-:S03]  /*5170*/  FADD.FTZ R97, R178, R97 ;  /* 0x00000061b2617221 */ /* 0x002fc60000010000 */
[----:B------:R-:W-:Y:S01]  /*5180*/  FMUL.FTZ R96, R96, UR14 ;  /* 0x0000000e60607c20 */ /* 0x000fe20008410000 */
[----:B--2---:R-:W-:-:S04]  /*5190*/  FMUL.FTZ R122, R97, UR14 ;  /* 0x0000000e617a7c20 */ /* 0x004fc80008410000 */
[----:B------:R-:W-:Y:S01]  /*51a0*/  FSEL R123, R96, RZ, !P2 ;  /* 0x000000ff607b7208 */ /* 0x000fe20005000000 */
[----:B------:R-:W-:Y:S06]  /*51b0*/  @!P1 BRA `(.L_x_835) ;  /* 0x0000003000509947 */ /* 0x000fec0003800000 */
        /* <DEDUP_REMOVED lines=9> */
[--C-:B------:R-:W-:Y:S01]  /*5250*/  FFMA.FTZ R0, R122, R0, R123.reuse ;  /* 0x000000007a007223 */ /* 0x100fe2000001007b */
[----:B------:R-:W-:Y:S01]  /*5260*/  PRMT R36, R72, 0x7632, R36 ;  /* 0x0000763248247816 */ /* 0x000fe20000000024 */
[C-C-:B------:R-:W-:Y:S01]  /*5270*/  FFMA.FTZ R97, R122.reuse, R205, R123.reuse ;  /* 0x000000cd7a617223 */ /* 0x140fe2000001007b */
[--C-:B------:R-:W-:Y:S01]  /*5280*/  FFMA.FTZ R128, R122, R147, R123.reuse ;  /* 0x000000937a807223 */ /* 0x100fe2000001007b */
[----:B------:R-:W-:Y:S01]  /*5290*/  SHF.L.U32 R99, R72, 0x10, RZ ;  /* 0x0000001048637819 */ /* 0x000fe200000006ff */
[C-C-:B------:R-:W-:Y:S01]  /*52a0*/  FFMA.FTZ R120, R122.reuse, R163, R123.reuse ;  /* 0x000000a37a787223 */ /* 0x140fe2000001007b */
[----:B------:R-:W-:Y:S01]  /*52b0*/  FFMA.FTZ R147, R122, R41, R123 ;  /* 0x000000297a937223 */ /* 0x000fe2000001007b */
[----:B------:R-:W-:Y:S01]  /*52c0*/  FADD.FTZ R227, -R0, R227 ;  /* 0x000000e300e37221 */ /* 0x000fe20000010100 */
[--C-:B------:R-:W-:Y:S01]  /*52d0*/  FFMA.FTZ R163, R122, R136, R123.reuse ;  /* 0x000000887aa37223 */ /* 0x100fe2000001007b */
[----:B------:R-:W-:Y:S01]  /*52e0*/  SHF.L.U32 R41, R36, 0x10, RZ ;  /* 0x0000001024297819 */ /* 0x000fe200000006ff */
[----:B------:R-:W-:Y:S01]  /*52f0*/  FADD.FTZ R97, -R97, R206 ;  /* 0x000000ce61617221 */ /* 0x000fe20000010100 */
[C-C-:B------:R-:W-:Y:S01]  /*5300*/  FFMA.FTZ R136, R122.reuse, R103, R123.reuse ;  /* 0x000000677a887223 */ /* 0x140fe2000001007b */
[C-C-:B------:R-:W-:Y:S01]  /*5310*/  FFMA.FTZ R103, R122.reuse, R102, R123.reuse ;  /* 0x000000667a677223 */ /* 0x140fe2000001007b */
[----:B------:R-:W-:Y:S01]  /*5320*/  FFMA.FTZ R102, R122, R37, R123 ;  /* 0x000000257a667223 */ /* 0x000fe2000001007b */
[----:B------:R-:W-:Y:S01]  /*5330*/  FFMA.FTZ R0, R6, R227, R99 ;  /* 0x000000e306007223 */ /* 0x000fe20000010063 */
[----:B------:R-:W-:Y:S01]  /*5340*/  FFMA.FTZ R37, R122, R100, R123 ;  /* 0x000000647a257223 */ /* 0x000fe2000001007b */
[----:B------:R-:W-:Y:S01]  /*5350*/  FFMA.FTZ R100, R6, R97, R41 ;  /* 0x0000006106647223 */ /* 0x000fe20000010029 */
[----:B------:R-:W-:Y:S01]  /*5360*/  LOP3.LUT P5, RZ, R144, 0xff, RZ, 0xc0, !PT ;  /* 0x000000ff90ff7812 */ /* 0x000fe200078ac0ff */
[----:B------:R-:W-:Y:S01]  /*5370*/  FMUL.FTZ R0, R0, R5 ;  /* 0x0000000500007220 */ /* 0x000fe20000410000 */
[--C-:B------:R-:W-:Y:S01]  /*5380*/  FFMA.FTZ R36, R122, R39, R123.reuse ;  /* 0x000000277a247223 */ /* 0x100fe2000001007b */
[----:B------:R-:W-:Y:S01]  /*5390*/  FMUL.FTZ R100, R100, R5 ;  /* 0x0000000564647220 */ /* 0x000fe20000410000 */
[----:B------:R-:W-:Y:S01]  /*53a0*/  LOP3.LUT P6, RZ, R144, 0xff00, RZ, 0xc0, !PT ;  /* 0x0000ff0090ff7812 */ /* 0x000fe200078cc0ff */
[----:B------:R-:W-:Y:S01]  /*53b0*/  FMUL.FTZ R0, R0, UR5 ;  /* 0x0000000500007c20 */ /* 0x000fe20008410000 */
[----:B------:R-:W-:Y:S01]  /*53c0*/  FFMA.FTZ R119, R122, R198, R123 ;  /* 0x000000c67a777223 */ /* 0x000fe2000001007b */
[----:B------:R-:W-:Y:S01]  /*53d0*/  FMUL.FTZ R100, R100, UR5 ;  /* 0x0000000564647c20 */ /* 0x000fe20008410000 */
[----:B------:R-:W-:Y:S01]  /*53e0*/  PRMT R39, R73, 0x7632, R39 ;  /* 0x0000763249277816 */ /* 0x000fe20000000027 */
[C-C-:B------:R-:W-:Y:S01]  /*53f0*/  FFMA.FTZ R201, R122.reuse, R201, R123.reuse ;  /* 0x000000c97ac97223 */ /* 0x140fe2000001007b */
[C-C-:B------:R-:W-:Y:S01]  /*5400*/  FFMA.FTZ R118, R122.reuse, R157, R123.reuse ;  /* 0x0000009d7a767223 */ /* 0x140fe2000001007b */
[--C-:B------:R-:W-:Y:S01]  /*5410*/  FFMA.FTZ R126, R122, R131, R123.reuse ;  /* 0x000000837a7e7223 */ /* 0x100fe2000001007b */
[----:B------:R-:W-:Y:S01]  /*5420*/  FSEL R41, R0, RZ, P5 ;  /* 0x000000ff00297208 */ /* 0x000fe20002800000 */
        /* <DEDUP_REMOVED lines=19> */
[----:B------:R-:W-:Y:S01]  /*5560*/  FSEL R0, R100, RZ, P6 ;  /* 0x000000ff64007208 */ /* 0x000fe20003000000 */
[----:B------:R-:W-:Y:S01]  /*5570*/  FADD.FTZ R123, -R119, R200 ;  /* 0x000000c8777b7221 */ /* 0x000fe20000010100 */
[----:B------:R-:W-:Y:S01]  /*5580*/  SHF.L.U32 R100, R39, 0x10, RZ ;  /* 0x0000001027647819 */ /* 0x000fe200000006ff */
[----:B------:R-:W-:Y:S01]  /*5590*/  FADD.FTZ R201, -R201, R202 ;  /* 0x000000cac9c97221 */ /* 0x000fe20000010100 */
[----:B------:R-:W-:Y:S01]  /*55a0*/  PRMT R119, R74, 0x7632, R119 ;  /* 0x000076324a777816 */ /* 0x000fe20000000077 */
[----:B------:R-:W-:Y:S01]  /*55b0*/  FADD.FTZ R203, -R203, R222 ;  /* 0x000000decbcb7221 */ /* 0x000fe20000010100 */
[----:B------:R-:W-:Y:S01]  /*55c0*/  PRMT R39, R75, 0x7632, R39 ;  /* 0x000076324b277816 */ /* 0x000fe20000000027 */
[----:B------:R-:W-:Y:S01]  /*55d0*/  FADD.FTZ R207, -R207, R226 ;  /* 0x000000e2cfcf7221 */ /* 0x000fe20000010100 */
[C---:B------:R-:W-:Y:S01]  /*55e0*/  LOP3.LUT P2, RZ, R144.reuse, 0xff0000, RZ, 0xc0, !PT ;  /* 0x00ff000090ff7812 */ /* 0x040fe2000784c0ff */
[----:B------:R-:W-:Y:S01]  /*55f0*/  FADD.FTZ R99, -R99, R224 ;  /* 0x000000e063637221 */ /* 0x000fe20000010100 */
[----:B------:R-:W-:Y:S01]  /*5600*/  LOP3.LUT P3, RZ, R144, 0xff000000, RZ, 0xc0, !PT ;  /* 0xff00000090ff7812 */ /* 0x000fe2000786c0ff */
[----:B------:R-:W-:Y:S01]  /*5610*/  FADD.FTZ R199, -R96, R199 ;  /* 0x000000c760c77221 */ /* 0x000fe20000010100 */
[----:B------:R-:W-:Y:S01]  /*5620*/  ISETP.GE.U32.AND P1, PT, R144, RZ, PT ;  /* 0x000000ff9000720c */ /* 0x000fe20003f26070 */
[----:B------:R-:W-:Y:S01]  /*5630*/  FFMA.FTZ R100, R6, R201, R100 ;  /* 0x000000c906647223 */ /* 0x000fe20000010064 */
[----:B------:R-:W-:Y:S01]  /*5640*/  SHF.L.U32 R148, R75, 0x10, RZ ;  /* 0x000000104b947819 */ /* 0x000fe200000006ff */
[----:B------:R-:W-:Y:S01]  /*5650*/  FADD.FTZ R121, -R121, R170 ;  /* 0x000000aa79797221 */ /* 0x000fe20000010100 */
[----:B------:R-:W-:Y:S01]  /*5660*/  SHF.L.U32 R97, R73, 0x10, RZ ;  /* 0x0000001049617819 */ /* 0x000fe200000006ff */
[----:B------:R-:W-:Y:S01]  /*5670*/  FMUL.FTZ R100, R100, R5 ;  /* 0x0000000564647220 */ /* 0x000fe20000410000 */
[----:B------:R-:W-:Y:S01]  /*5680*/  SHF.L.U32 R122, R74, 0x10, RZ ;  /* 0x000000104a7a7819 */ /* 0x000fe200000006ff */
[C---:B------:R-:W-:Y:S01]  /*5690*/  FFMA.FTZ R148, R6.reuse, R203, R148 ;  /* 0x000000cb06947223 */ /* 0x040fe20000010094 */
[----:B------:R-:W-:Y:S01]  /*56a0*/  SHF.L.U32 R144, R119, 0x10, RZ ;  /* 0x0000001077907819 */ /* 0x000fe200000006ff */
[C---:B------:R-:W-:Y:S01]  /*56b0*/  FFMA.FTZ R96, R6.reuse, R207, R97 ;  /* 0x000000cf06607223 */ /* 0x040fe20000010061 */
[----:B------:R-:W-:Y:S01]  /*56c0*/  SHF.L.U32 R39, R39, 0x10, RZ ;  /* 0x0000001027277819 */ /* 0x000fe200000006ff */
[----:B------:R-:W-:Y:S01]  /*56d0*/  FFMA.FTZ R122, R6, R99, R122 ;  /* 0x00000063067a7223 */ /* 0x000fe2000001007a */
[----:B------:R-:W-:Y:S01]  /*56e0*/  SHF.L.U32 R156, R68, 0x10, RZ ;  /* 0x00000010449c7819 */ /* 0x000fe200000006ff */
[----:B------:R-:W-:Y:S01]  /*56f0*/  FFMA.FTZ R144, R6, R123, R144 ;  /* 0x0000007b06907223 */ /* 0x000fe20000010090 */
[----:B------:R-:W-:Y:S01]  /*5700*/  FMUL.FTZ R148, R148, R5 ;  /* 0x0000000594947220 */ /* 0x000fe20000410000 */
[----:B------:R-:W-:Y:S01]  /*5710*/  FFMA.FTZ R150, R6, R199, R39 ;  /* 0x000000c706967223 */ /* 0x000fe20000010027 */
[-C--:B------:R-:W-:Y:S01]  /*5720*/  FMUL.FTZ R96, R96, R5.reuse ;  /* 0x0000000560607220 */ /* 0x080fe20000410000 */
[-C--:B------:R-:W-:Y:S01]  /*5730*/  FMUL.FTZ R122, R122, R5.reuse ;  /* 0x000000057a7a7220 */ /* 0x080fe20000410000 */
[----:B------:R-:W-:Y:S01]  /*5740*/  FMUL.FTZ R100, R100, UR5 ;  /* 0x0000000564647c20 */ /* 0x000fe20008410000 */
[-C--:B------:R-:W-:Y:S01]  /*5750*/  FMUL.FTZ R144, R144, R5.reuse ;  /* 0x0000000590907220 */ /* 0x080fe20000410000 */
[----:B------:R-:W-:Y:S01]  /*5760*/  FMUL.FTZ R150, R150, R5 ;  /* 0x0000000596967220 */ /* 0x000fe20000410000 */
[----:B------:R-:W-:Y:S01]  /*5770*/  FFMA.FTZ R156, R6, R121, R156 ;  /* 0x00000079069c7223 */ /* 0x000fe2000001009c */
[----:B------:R-:W-:Y:S01]  /*5780*/  FADD.FTZ R169, -R98, R169 ;  /* 0x000000a962a97221 */ /* 0x000fe20000010100 */
[C---:B------:R-:W-:Y:S01]  /*5790*/  PRMT R98, R69.reuse, 0x7632, R98 ;  /* 0x0000763245627816 */ /* 0x040fe20000000062 */
[----:B------:R-:W-:Y:S01]  /*57a0*/  FMUL.FTZ R39, R148, UR5 ;  /* 0x0000000594277c20 */ /* 0x000fe20008410000 */
[----:B------:R-:W-:Y:S01]  /*57b0*/  SHF.L.U32 R121, R69, 0x10, RZ ;  /* 0x0000001045797819 */ /* 0x000fe200000006ff */
[----:B------:R-:W-:Y:S01]  /*57c0*/  FMUL.FTZ R96, R96, UR5 ;  /* 0x0000000560607c20 */ /* 0x000fe20008410000 */
[----:B------:R-:W-:Y:S01]  /*57d0*/  FMUL.FTZ R119, R122, UR5 ;  /* 0x000000057a777c20 */ /* 0x000fe20008410000 */
[----:B------:R-:W-:Y:S01]  /*57e0*/  FMUL.FTZ R144, R144, UR5 ;  /* 0x0000000590907c20 */ /* 0x000fe20008410000 */
[----:B------:R-:W-:Y:S01]  /*57f0*/  FMUL.FTZ R148, R150, UR5 ;  /* 0x0000000596947c20 */ /* 0x000fe20008410000 */
[----:B------:R-:W-:Y:S01]  /*5800*/  LOP3.LUT P4, RZ, R145, 0xff, RZ, 0xc0, !PT ;  /* 0x000000ff91ff7812 */ /* 0x000fe2000788c0ff */
[----:B------:R-:W-:Y:S01]  /*5810*/  FADD.FTZ R159, -R159, R162 ;  /* 0x000000a29f9f7221 */ /* 0x000fe20000010100 */
[C---:B------:R-:W-:Y:S01]  /*5820*/  LOP3.LUT P5, RZ, R145.reuse, 0xff00, RZ, 0xc0, !PT ;  /* 0x0000ff0091ff7812 */ /* 0x040fe200078ac0ff */
[----:B------:R-:W-:Y:S01]  /*5830*/  FADD.FTZ R161, -R118, R161 ;  /* 0x000000a176a17221 */ /* 0x000fe20000010100 */
[----:B------:R-:W-:Y:S01]  /*5840*/  ISETP.GE.U32.AND.EX P1, PT, R145, 0x1000000, PT, P1 ;  /* 0x010000009100780c */ /* 0x000fe20003f26110 */
[----:B------:R-:W-:Y:S01]  /*5850*/  FADD.FTZ R167, -R120, R167 ;  /* 0x000000a778a77221 */ /* 0x000fe20000010100 */
[----:B------:R-:W-:Y:S01]  /*5860*/  FSEL R122, R100, RZ, P3 ;  /* 0x000000ff647a7208 */ /* 0x000fe20001800000 */
[----:B------:R-:W-:Y:S01]  /*5870*/  FADD.FTZ R155, -R155, R158 ;  /* 0x0000009e9b9b7221 */ /* 0x000fe20000010100 */
[----:B------:R-:W-:Y:S01]  /*5880*/  SHF.L.U32 R100, R98, 0x10, RZ ;  /* 0x0000001062647819 */ /* 0x000fe200000006ff */
[----:B------:R-:W-:Y:S01]  /*5890*/  FFMA.FTZ R98, R6, R169, R121 ;  /* 0x000000a906627223 */ /* 0x000fe20000010079 */
[----:B------:R-:W-:Y:S01]  /*58a0*/  PRMT R97, R68, 0x7632, R97 ;  /* 0x0000763244617816 */ /* 0x000fe20000000061 */
[----:B------:R-:W-:Y:S01]  /*58b0*/  FADD.FTZ R157, -R157, R154 ;  /* 0x0000009a9d9d7221 */ /* 0x000fe20000010100 */
[----:B------:R-:W-:Y:S01]  /*58c0*/  PRMT R121, R71, 0x7632, R121 ;  /* 0x0000763247797816 */ /* 0x000fe20000000079 */
[----:B------:R-:W-:Y:S01]  /*58d0*/  FADD.FTZ R125, -R125, R168 ;  /* 0x000000a87d7d7221 */ /* 0x000fe20000010100 */
[----:B------:R-:W-:Y:S01]  /*58e0*/  FSEL R99, R96, RZ, P2 ;  /* 0x000000ff60637208 */ /* 0x000fe20001000000 */
[----:B------:R-:W-:Y:S01]  /*58f0*/  FADD.FTZ R163, -R163, R146 ;  /* 0x00000092a3a37221 */ /* 0x000fe20000010100 */
[----:B------:R-:W-:Y:S01]  /*5900*/  FSEL R119, R119, RZ, P4 ;  /* 0x000000ff77777208 */ /* 0x000fe20002000000 */
[----:B------:R-:W-:Y:S01]  /*5910*/  FFMA.FTZ R100, R6, R161, R100 ;  /* 0x000000a106647223 */ /* 0x000fe20000010064 */
[----:B------:R-:W-:Y:S01]  /*5920*/  FSEL R144, R144, RZ, P5 ;  /* 0x000000ff90907208 */ /* 0x000fe20002800000 */
[----:B------:R-:W-:Y:S01]  /*5930*/  FADD.FTZ R127, -R127, R160 ;  /* 0x000000a07f7f7221 */ /* 0x000fe20000010100 */
[----:B------:R-:W-:Y:S01]  /*5940*/  FSEL R148, R148, RZ, P1 ;  /* 0x000000ff94947208 */ /* 0x000fe20000800000 */
[-C--:B------:R-:W-:Y:S01]  /*5950*/  FMUL.FTZ R98, R98, R5.reuse ;  /* 0x0000000562627220 */ /* 0x080fe20000410000 */
[----:B------:R-:W-:Y:S01]  /*5960*/  LOP3.LUT P2, RZ, R140, 0xff, RZ, 0xc0, !PT ;  /* 0x000000ff8cff7812 */ /* 0x000fe2000784c0ff */
[-C--:B------:R-:W-:Y:S01]  /*5970*/  FMUL.FTZ R100, R100, R5.reuse ;  /* 0x0000000564647220 */ /* 0x080fe20000410000 */
[----:B------:R-:W-:Y:S01]  /*5980*/  LOP3.LUT P3, RZ, R140, 0xff00, RZ, 0xc0, !PT ;  /* 0x0000ff008cff7812 */ /* 0x000fe2000786c0ff */
[----:B------:R-:W-:Y:S01]  /*5990*/  FMUL.FTZ R156, R156, R5 ;  /* 0x000000059c9c7220 */ /* 0x000fe20000410000 */
[----:B------:R-:W-:Y:S01]  /*59a0*/  LOP3.LUT P4, RZ, R140, 0xff0000, RZ, 0xc0, !PT ;  /* 0x00ff00008cff7812 */ /* 0x000fe2000788c0ff */
[----:B------:R-:W-:Y:S01]  /*59b0*/  FMUL.FTZ R98, R98, UR5 ;  /* 0x0000000562627c20 */ /* 0x000fe20008410000 */
[----:B------:R-:W-:Y:S01]  /*59c0*/  LOP3.LUT P5, RZ, R140, 0xff000000, RZ, 0xc0, !PT ;  /* 0xff0000008cff7812 */ /* 0x000fe200078ac0ff */
[----:B------:R-:W-:Y:S01]  /*59d0*/  FMUL.FTZ R100, R100, UR5 ;  /* 0x0000000564647c20 */ /* 0x000fe20008410000 */
[----:B------:R-:W-:Y:S01]  /*59e0*/  ISETP.GE.U32.AND P1, PT, R140, RZ, PT ;  /* 0x000000ff8c00720c */ /* 0x000fe20003f26070 */
[----:B------:R-:W-:Y:S01]  /*59f0*/  FADD.FTZ R143, -R126, R143 ;  /* 0x0000008f7e8f7221 */ /* 0x000fe20000010100 */
[----:B------:R-:W-:Y:S01]  /*5a00*/  SHF.L.U32 R162, R97, 0x10, RZ ;  /* 0x0000001061a27819 */ /* 0x000fe200000006ff */
[----:B------:R-:W-:Y:S01]  /*5a10*/  FMUL.FTZ R97, R156, UR5 ;  /* 0x000000059c617c20 */ /* 0x000fe20008410000 */
[----:B------:R-:W-:Y:S01]  /*5a20*/  SHF.L.U32 R140, R71, 0x10, RZ ;  /* 0x00000010478c7819 */ /* 0x000fe200000006ff */
[----:B------:R-:W-:Y:S01]  /*5a30*/  FADD.FTZ R153, -R124, R153 ;  /* 0x000000997c997221 */ /* 0x000fe20000010100 */
[----:B------:R-:W-:Y:S01]  /*5a40*/  PRMT R123, R64, 0x7632, R123 ;  /* 0x00007632407b7816 */ /* 0x000fe2000000007b */
[C---:B------:R-:W-:Y:S01]  /*5a50*/  FFMA.FTZ R162, R6.reuse, R159, R162 ;  /* 0x0000009f06a27223 */ /* 0x040fe200000100a2 */
[----:B------:R-:W-:Y:S01]  /*5a60*/  SHF.L.U32 R121, R121, 0x10, RZ ;  /* 0x0000001079797819 */ /* 0x000fe200000006ff */
[----:B------:R-:W-:Y:S01]  /*5a70*/  FFMA.FTZ R140, R6, R167, R140 ;  /* 0x000000a7068c7223 */ /* 0x000fe2000001008c */
[----:B------:R-:W-:Y:S01]  /*5a80*/  PRMT R118, R70, 0x7632, R118 ;  /* 0x0000763246767816 */ /* 0x000fe20000000076 */
[----:B------:R-:W-:Y:S01]  /*5a90*/  FMUL.FTZ R162, R162, R5 ;  /* 0x00000005a2a27220 */ /* 0x000fe20000410000 */
[----:B------:R-:W-:Y:S01]  /*5aa0*/  SHF.L.U32 R120, R70, 0x10, RZ ;  /* 0x0000001046787819 */ /* 0x000fe200000006ff */
[----:B------:R-:W-:Y:S01]  /*5ab0*/  FFMA.FTZ R146, R6, R155, R121 ;  /* 0x0000009b06927223 */ /* 0x000fe20000010079 */
[----:B------:R-:W-:Y:S01]  /*5ac0*/  SHF.L.U32 R150, R64, 0x10, RZ ;  /* 0x0000001040967819 */ /* 0x000fe200000006ff */
[----:B------:R-:W-:Y:S01]  /*5ad0*/  FMUL.FTZ R140, R140, R5 ;  /* 0x000000058c8c7220 */ /* 0x000fe20000410000 */
[----:B------:R-:W-:Y:S01]  /*5ae0*/  SHF.L.U32 R154, R123, 0x10, RZ ;  /* 0x000000107b9a7819 */ /* 0x000fe200000006ff */
[----:B------:R-:W-:Y:S01]  /*5af0*/  FFMA.FTZ R120, R6, R125, R120 ;  /* 0x0000007d06787223 */ /* 0x000fe20000010078 */
[----:B------:R-:W-:Y:S01]  /*5b00*/  SHF.L.U32 R118, R118, 0x10, RZ ;  /* 0x0000001076767819 */ /* 0x000fe200000006ff */
[----:B------:R-:W-:Y:S01]  /*5b10*/  FFMA.FTZ R150, R6, R157, R150 ;  /* 0x0000009d06967223 */ /* 0x000fe20000010096 */
[----:B------:R-:W-:Y:S01]  /*5b20*/  FMUL.FTZ R146, R146, R5 ;  /* 0x0000000592927220 */ /* 0x000fe20000410000 */
[----:B------:R-:W-:Y:S01]  /*5b30*/  FFMA.FTZ R154, R6, R163, R154 ;  /* 0x000000a3069a7223 */ /* 0x000fe2000001009a */
[----:B------:R-:W-:Y:S01]  /*5b40*/  FMUL.FTZ R96, R162, UR5 ;  /* 0x00000005a2607c20 */ /* 0x000fe20008410000 */
[----:B------:R-:W-:Y:S01]  /*5b50*/  FFMA.FTZ R118, R6, R127, R118 ;  /* 0x0000007f06767223 */ /* 0x000fe20000010076 */
[-C--:B------:R-:W-:Y:S01]  /*5b60*/  FMUL.FTZ R120, R120, R5.reuse ;  /* 0x0000000578787220 */ /* 0x080fe20000410000 */
[----:B------:R-:W-:Y:S01]  /*5b70*/  FMUL.FTZ R127, R140, UR5 ;  /* 0x000000058c7f7c20 */ /* 0x000fe20008410000 */
[-C--:B------:R-:W-:Y:S01]  /*5b80*/  FMUL.FTZ R150, R150, R5.reuse ;  /* 0x0000000596967220 */ /* 0x080fe20000410000 */
[-C--:B------:R-:W-:Y:S01]  /*5b90*/  FMUL.FTZ R154, R154, R5.reuse ;  /* 0x000000059a9a7220 */ /* 0x080fe20000410000 */
[----:B------:R-:W-:Y:S01]  /*5ba0*/  FMUL.FTZ R140, R146, UR5 ;  /* 0x00000005928c7c20 */ /* 0x000fe20008410000 */
[----:B------:R-:W-:Y:S01]  /*5bb0*/  LOP3.LUT P6, RZ, R145, 0xff0000, RZ, 0xc0, !PT ;  /* 0x00ff000091ff7812 */ /* 0x000fe200078cc0ff */
[----:B------:R-:W-:Y:S01]  /*5bc0*/  FMUL.FTZ R123, R118, R5 ;  /* 0x00000005767b7220 */ /* 0x000fe20000410000 */
[----:B------:R-:W-:Y:S01]  /*5bd0*/  ISETP.GE.U32.AND.EX P1, PT, R141, 0x1000000, PT, P1 ;  /* 0x010000008d00780c */ /* 0x000fe20003f26110 */
[----:B------:R-:W-:Y:S01]  /*5be0*/  FMUL.FTZ R118, R120, UR5 ;  /* 0x0000000578767c20 */ /* 0x000fe20008410000 */
[----:B------:R-:W-:Y:S01]  /*5bf0*/  FSEL R96, R96, RZ, P3 ;  /* 0x000000ff60607208 */ /* 0x000fe20001800000 */
[----:B------:R-:W-:Y:S01]  /*5c00*/  FMUL.FTZ R120, R150, UR5 ;  /* 0x0000000596787c20 */ /* 0x000fe20008410000 */
[----:B------:R-:W-:Y:S01]  /*5c10*/  FSEL R98, R98, RZ, P4 ;  /* 0x000000ff62627208 */ /* 0x000fe20002000000 */
[----:B------:R-:W-:Y:S01]  /*5c20*/  FMUL.FTZ R125, R154, UR5 ;  /* 0x000000059a7d7c20 */ /* 0x000fe20008410000 */
[----:B------:R-:W-:Y:S01]  /*5c30*/  FSEL R121, R100, RZ, P5 ;  /* 0x000000ff64797208 */ /* 0x000fe20002800000 */
[----:B------:R-:W-:Y:S01]  /*5c40*/  FADD.FTZ R145, -R40, R51 ;  /* 0x0000003328917221 */ /* 0x000fe20000010100 */
[----:B------:R-:W-:Y:S01]  /*5c50*/  FSEL R39, R39, RZ, P6 ;  /* 0x000000ff27277208 */ /* 0x000fe20003000000 */
[----:B------:R-:W-:Y:S01]  /*5c60*/  FMUL.FTZ R123, R123, UR5 ;  /* 0x000000057b7b7c20 */ /* 0x000fe20008410000 */
[----:B------:R-:W-:Y:S01]  /*5c70*/  FSEL R97, R97, RZ, P2 ;  /* 0x000000ff61617208 */ /* 0x000fe20001000000 */
[----:B------:R-:W-:Y:S01]  /*5c80*/  FADD.FTZ R137, -R130, R137 ;  /* 0x0000008982897221 */ /* 0x000fe20000010100 */
[----:B------:R-:W-:Y:S01]  /*5c90*/  LOP3.LUT P3, RZ, R141, 0xff0000, RZ, 0xc0, !PT ;  /* 0x00ff00008dff7812 */ /* 0x000fe2000786c0ff */
[----:B------:R-:W-:Y:S01]  /*5ca0*/  FADD.FTZ R151, -R128, R151 ;  /* 0x0000009780977221 */ /* 0x000fe20000010100 */
[C---:B------:R-:W-:Y:S01]  /*5cb0*/  LOP3.LUT P4, RZ, R138.reuse, 0xff, RZ, 0xc0, !PT ;  /* 0x000000ff8aff7812 */ /* 0x040fe2000788c0ff */
[----:B------:R-:W-:Y:S01]  /*5cc0*/  FADD.FTZ R103, -R103, R114 ;  /* 0x0000007267677221 */ /* 0x000fe20000010100 */
[----:B------:R-:W-:Y:S01]  /*5cd0*/  LOP3.LUT P5, RZ, R138, 0xff00, RZ, 0xc0, !PT ;  /* 0x0000ff008aff7812 */ /* 0x000fe200078ac0ff */
[----:B------:R-:W-:Y:S01]  /*5ce0*/  FADD.FTZ R101, -R101, R48 ;  /* 0x0000003065657221 */ /* 0x000fe20000010100 */
[----:B------:R-:W-:Y:S01]  /*5cf0*/  FSEL R140, R140, RZ, P1 ;  /* 0x000000ff8c8c7208 */ /* 0x000fe20000800000 */
[----:B------:R-:W-:Y:S01]  /*5d00*/  FADD.FTZ R113, -R38, R113 ;  /* 0x0000007126717221 */ /* 0x000fe20000010100 */
[----:B------:R-:W-:Y:S01]  /*5d10*/  LOP3.LUT P6, RZ, R141, 0xff, RZ, 0xc0, !PT ;  /* 0x000000ff8dff7812 */ /* 0x000fe200078cc0ff */
[----:B------:R-:W-:Y:S01]  /*5d20*/  FADD.FTZ R129, -R129, R50 ;  /* 0x0000003281817221 */ /* 0x000fe20000010100 */
[----:B------:R-:W-:Y:S01]  /*5d30*/  LOP3.LUT P2, RZ, R141, 0xff00, RZ, 0xc0, !PT ;  /* 0x0000ff008dff7812 */ /* 0x000fe2000784c0ff */
[--C-:B------:R-:W-:Y:S01]  /*5d40*/  FADD.FTZ R141, -R136, R115.reuse ;  /* 0x00000073888d7221 */ /* 0x100fe20000010100 */
[----:B------:R-:W-:Y:S01]  /*5d50*/  ISETP.GE.U32.AND P1, PT, R138, RZ, PT ;  /* 0x000000ff8a00720c */ /* 0x000fe20003f26070 */
[----:B------:R-:W-:Y:S01]  /*5d60*/  FADD.FTZ R105, -R105, R110 ;  /* 0x0000006e69697221 */ /* 0x000fe20000010100 */
[----:B------:R-:W-:Y:S01]  /*5d70*/  PRMT R100, R65, 0x7632, R100 ;  /* 0x0000763241647816 */ /* 0x000fe20000000064 */
[----:B------:R-:W-:Y:S01]  /*5d80*/  FADD.FTZ R149, -R149, R142 ;  /* 0x0000008e95957221 */ /* 0x000fe20000010100 */
[----:B------:R-:W-:Y:S01]  /*5d90*/  PRMT R115, R66, 0x7632, R115 ;  /* 0x0000763242737816 */ /* 0x000fe20000000073 */
[----:B------:R-:W-:Y:S01]  /*5da0*/  FADD.FTZ R111, -R106, R111 ;  /* 0x0000006f6a6f7221 */ /* 0x000fe20000010100 */
[----:B------:R-:W-:Y:S01]  /*5db0*/  FSEL R127, R127, RZ, P3 ;  /* 0x000000ff7f7f7208 */ /* 0x000fe20001800000 */
[----:B------:R-:W-:Y:S01]  /*5dc0*/  FADD.FTZ R45, -R36, R45 ;  /* 0x0000002d242d7221 */ /* 0x000fe20000010100 */
[----:B------:R-:W-:Y:S01]  /*5dd0*/  FSEL R120, R120, RZ, P4 ;  /* 0x000000ff78787208 */ /* 0x000fe20002000000 */
[----:B------:R-:W-:Y:S01]  /*5de0*/  FADD.FTZ R47, -R42, R47 ;  /* 0x0000002f2a2f7221 */ /* 0x000fe20000010100 */
[----:B------:R-:W-:Y:S01]  /*5df0*/  FSEL R125, R125, RZ, P5 ;  /* 0x000000ff7d7d7208 */ /* 0x000fe20002800000 */
[----:B------:R-:W-:Y:S01]  /*5e00*/  FADD.FTZ R43, -R43, R44 ;  /* 0x0000002c2b2b7221 */ /* 0x000fe20000010100 */
[----:B------:R-:W-:Y:S01]  /*5e10*/  PRMT R51, R67, 0x7632, R51 ;  /* 0x0000763243337816 */ /* 0x000fe20000000033 */
[----:B------:R-:W-:Y:S01]  /*5e20*/  FADD.FTZ R147, -R147, R46 ;  /* 0x0000002e93937221 */ /* 0x000fe20000010100 */
[C---:B------:R-:W-:Y:S01]  /*5e30*/  LOP3.LUT P3, RZ, R139.reuse, 0xff, RZ, 0xc0, !PT ;  /* 0x000000ff8bff7812 */ /* 0x040fe2000786c0ff */
[----:B------:R-:W-:Y:S01]  /*5e40*/  FADD.FTZ R109, -R104, R109 ;  /* 0x0000006d686d7221 */ /* 0x000fe20000010100 */
[----:B------:R-:W-:Y:S01]  /*5e50*/  LOP3.LUT P4, RZ, R139, 0xff00, RZ, 0xc0, !PT ;  /* 0x0000ff008bff7812 */ /* 0x000fe2000788c0ff */
[----:B------:R-:W-:Y:S01]  /*5e60*/  FADD.FTZ R107, -R107, R108 ;  /* 0x0000006c6b6b7221 */ /* 0x000fe20000010100 */
[----:B------:R-:W-:-:S02]  /*5e70*/  LOP3.LUT P5, RZ, R139, 0xff0000, RZ, 0xc0, !PT ;  /* 0x00ff00008bff7812 */ /* 0x000fc400078ac0ff */
[----:B------:R-:W-:Y:S01]  /*5e80*/  ISETP.GE.U32.AND.EX P1, PT, R139, 0x1000000, PT, P1 ;  /* 0x010000008b00780c */ /* 0x000fe20003f26110 */
[----:B------:R-:W-:Y:S01]  /*5e90*/  FADD.FTZ R139, -R131, R152 ;  /* 0x00000098838b7221 */ /* 0x000fe20000010100 */
[----:B------:R-:W-:Y:S02]  /*5ea0*/  SHF.L.U32 R131, R65, 0x10, RZ ;  /* 0x0000001041837819 */ /* 0x000fe400000006ff */
[----:B------:R-:W-:Y:S02]  /*5eb0*/  SHF.L.U32 R100, R100, 0x10, RZ ;  /* 0x0000001064647819 */ /* 0x000fe400000006ff */
[----:B------:R-:W-:Y:S01]  /*5ec0*/  SHF.L.U32 R126, R115, 0x10, RZ ;  /* 0x00000010737e7819 */ /* 0x000fe200000006ff */
[----:B------:R-:W-:Y:S01]  /*5ed0*/  FFMA.FTZ R40, R6, R153, R131 ;  /* 0x0000009906287223 */ /* 0x000fe20000010083 */
[----:B------:R-:W-:Y:S01]  /*5ee0*/  PRMT R115, R60, 0x7632, R115 ;  /* 0x000076323c737816 */ /* 0x000fe20000000073 */
[----:B------:R-:W-:Y:S01]  /*5ef0*/  FFMA.FTZ R100, R6, R143, R100 ;  /* 0x0000008f06647223 */ /* 0x000fe20000010064 */
[----:B------:R-:W-:Y:S01]  /*5f00*/  SHF.L.U32 R51, R51, 0x10, RZ ;  /* 0x0000001033337819 */ /* 0x000fe200000006ff */
[-C--:B------:R-:W-:Y:S01]  /*5f10*/  FMUL.FTZ R40, R40, R5.reuse ;  /* 0x0000000528287220 */ /* 0x080fe20000410000 */
[----:B------:R-:W-:Y:S01]  /*5f20*/  FSEL R118, R118, RZ, P6 ;  /* 0x000000ff76767208 */ /* 0x000fe20003000000 */
[----:B------:R-:W-:Y:S01]  /*5f30*/  FMUL.FTZ R100, R100, R5 ;  /* 0x0000000564647220 */ /* 0x000fe20000410000 */
[----:B------:R-:W-:Y:S01]  /*5f40*/  FSEL R123, R123, RZ, P2 ;  /* 0x000000ff7b7b7208 */ /* 0x000fe20001000000 */
[----:B------:R-:W-:Y:S01]  /*5f50*/  FFMA.FTZ R130, R6, R137, R51 ;  /* 0x0000008906827223 */ /* 0x000fe20000010033 */
[----:B------:R-:W-:Y:S01]  /*5f60*/  LOP3.LUT P6, RZ, R138, 0xff0000, RZ, 0xc0, !PT ;  /* 0x00ff00008aff7812 */ /* 0x000fe200078cc0ff */
[----:B------:R-:W-:Y:S01]  /*5f70*/  FMUL.FTZ R40, R40, UR5 ;  /* 0x0000000528287c20 */ /* 0x000fe20008410000 */
[----:B------:R-:W-:Y:S01]  /*5f80*/  LOP3.LUT P2, RZ, R138, 0xff000000, RZ, 0xc0, !PT ;  /* 0xff0000008aff7812 */ /* 0x000fe2000784c0ff */
[----:B------:R-:W-:Y:S01]  /*5f90*/  FMUL.FTZ R130, R130, R5 ;  /* 0x0000000582827220 */ /* 0x000fe20000410000 */
[----:B------:R-:W-:Y:S01]  /*5fa0*/  SHF.L.U32 R124, R66, 0x10, RZ ;  /* 0x00000010427c7819 */ /* 0x000fe200000006ff */
[----:B------:R-:W-:Y:S01]  /*5fb0*/  FMUL.FTZ R100, R100, UR5 ;  /* 0x0000000564647c20 */ /* 0x000fe20008410000 */
[----:B------:R-:W-:Y:S01]  /*5fc0*/  SHF.L.U32 R128, R67, 0x10, RZ ;  /* 0x0000001043807819 */ /* 0x000fe200000006ff */
[----:B------:R-:W-:Y:S01]  /*5fd0*/  FMUL.FTZ R137, R130, UR5 ;  /* 0x0000000582897c20 */ /* 0x000fe20008410000 */
[----:B------:R-:W-:Y:S01]  /*5fe0*/  SHF.L.U32 R136, R60, 0x10, RZ ;  /* 0x000000103c887819 */ /* 0x000fe200000006ff */
[C---:B------:R-:W-:Y:S01]  /*5ff0*/  FFMA.FTZ R124, R6.reuse, R139, R124 ;  /* 0x0000008b067c7223 */ /* 0x040fe2000001007c */
[----:B------:R-:W-:Y:S01]  /*6000*/  SHF.L.U32 R138, R115, 0x10, RZ ;  /* 0x00000010738a7819 */ /* 0x000fe200000006ff */
[----:B------:R-:W-:Y:S01]  /*6010*/  FFMA.FTZ R128, R6, R151, R128 ;  /* 0x0000009706807223 */ /* 0x000fe20000010080 */
[----:B------:R-:W-:Y:S01]  /*6020*/  FSEL R51, R40, RZ, P6 ;  /* 0x000000ff28337208 */ /* 0x000fe20003000000 */
[----:B------:R-:W-:Y:S01]  /*6030*/  FFMA.FTZ R136, R6, R141, R136 ;  /* 0x0000008d06887223 */ /* 0x000fe20000010088 */
[----:B------:R-:W-:Y:S01]  /*6040*/  FMUL.FTZ R124, R124, R5 ;  /* 0x000000057c7c7220 */ /* 0x000fe20000410000 */
[----:B------:R-:W-:Y:S01]  /*6050*/  FFMA.FTZ R138, R6, R145, R138 ;  /* 0x00000091068a7223 */ /* 0x000fe2000001008a */
[-C--:B------:R-:W-:Y:S01]  /*6060*/  FMUL.FTZ R128, R128, R5.reuse ;  /* 0x0000000580807220 */ /* 0x080fe20000410000 */
[-C--:B------:R-:W-:Y:S01]  /*6070*/  FMUL.FTZ R136, R136, R5.reuse ;  /* 0x0000000588887220 */ /* 0x080fe20000410000 */
[----:B------:R-:W-:Y:S01]  /*6080*/  FMUL.FTZ R115, R124, UR5 ;  /* 0x000000057c737c20 */ /* 0x000fe20008410000 */
[----:B------:R-:W-:Y:S01]  /*6090*/  FMUL.FTZ R138, R138, R5 ;  /* 0x000000058a8a7220 */ /* 0x000fe20000410000 */
[----:B------:R-:W-:Y:S01]  /*60a0*/  FMUL.FTZ R128, R128, UR5 ;  /* 0x0000000580807c20 */ /* 0x000fe20008410000 */
[----:B------:R-:W-:Y:S01]  /*60b0*/  FSEL R124, R100, RZ, P2 ;  /* 0x000000ff647c7208 */ /* 0x000fe20001000000 */
[----:B------:R-:W-:Y:S01]  /*60c0*/  FMUL.FTZ R136, R136, UR5 ;  /* 0x0000000588887c20 */ /* 0x000fe20008410000 */
[----:B------:R-:W-:Y:S01]  /*60d0*/  FMUL.FTZ R131, R138, UR5 ;  /* 0x000000058a837c20 */ /* 0x000fe20008410000 */
[C---:B------:R-:W-:Y:S01]  /*60e0*/  LOP3.LUT P6, RZ, R134.reuse, 0xff, RZ, 0xc0, !PT ;  /* 0x000000ff86ff7812 */ /* 0x040fe200078cc0ff */
[----:B------:R-:W-:Y:S01]  /*60f0*/  FADD.FTZ R139, -R37, R112 ;  /* 0x00000070258b7221 */ /* 0x000fe20000010100 */
[----:B------:R-:W-:Y:S01]  /*6100*/  LOP3.LUT P2, RZ, R134, 0xff00, RZ, 0xc0, !PT ;  /* 0x0000ff0086ff7812 */ /* 0x000fe2000784c0ff */
[----:B------:R-:W-:Y:S01]  /*6110*/  FFMA.FTZ R126, R6, R149, R126 ;  /* 0x00000095067e7223 */ /* 0x000fe2000001007e */
[----:B------:R-:W-:-:S02]  /*6120*/  FSEL R137, R137, RZ, P1 ;  /* 0x000000ff89897208 */ /* 0x000fc40000800000 */
[----:B------:R-:W-:Y:S01]  /*6130*/  ISETP.GE.U32.AND P1, PT, R134, RZ, PT ;  /* 0x000000ff8600720c */ /* 0x000fe20003f26070 */
[----:B------:R-:W-:Y:S01]  /*6140*/  FMUL.FTZ R126, R126, R5 ;  /* 0x000000057e7e7220 */ /* 0x000fe20000410000 */
[----:B------:R-:W-:Y:S02]  /*6150*/  FSEL R130, R128, RZ, P5 ;  /* 0x000000ff80827208 */ /* 0x000fe40002800000 */
[----:B------:R-:W-:Y:S01]  /*6160*/  FSEL R128, R136, RZ, P6 ;  /* 0x000000ff88807208 */ /* 0x000fe20003000000 */
[----:B------:R-:W-:Y:S01]  /*6170*/  FMUL.FTZ R126, R126, UR5 ;  /* 0x000000057e7e7c20 */ /* 0x000fe20008410000 */
[----:B------:R-:W-:Y:S02]  /*6180*/  FSEL R131, R131, RZ, P2 ;  /* 0x000000ff83837208 */ /* 0x000fe40001000000 */
[C---:B------:R-:W-:Y:S02]  /*6190*/  LOP3.LUT P5, RZ, R135.reuse, 0xff, RZ, 0xc0, !PT ;  /* 0x000000ff87ff7812 */ /* 0x040fe400078ac0ff */
[----:B------:R-:W-:-:S02]  /*61a0*/  LOP3.LUT P6, RZ, R135, 0xff00, RZ, 0xc0, !PT ;  /* 0x0000ff0087ff7812 */ /* 0x000fc400078cc0ff */
[C---:B------:R-:W-:Y:S02]  /*61b0*/  LOP3.LUT P2, RZ, R135.reuse, 0xff0000, RZ, 0xc0, !PT ;  /* 0x00ff000087ff7812 */ /* 0x040fe4000784c0ff */
[----:B------:R-:W-:Y:S01]  /*61c0*/  ISETP.GE.U32.AND.EX P1, PT, R135, 0x1000000, PT, P1 ;  /* 0x010000008700780c */ /* 0x000fe20003f26110 */
[----:B------:R-:W-:Y:S01]  /*61d0*/  FADD.FTZ R135, -R102, R49 ;  /* 0x0000003166877221 */ /* 0x000fe20000010100 */
[C---:B------:R-:W-:Y:S02]  /*61e0*/  SHF.L.U32 R49, R61.reuse, 0x10, RZ ;  /* 0x000000103d317819 */ /* 0x040fe400000006ff */
[C---:B------:R-:W-:Y:S02]  /*61f0*/  PRMT R40, R62.reuse, 0x7632, R40 ;  /* 0x000076323e287816 */ /* 0x040fe40000000028 */
[----:B------:R-:W-:Y:S01]  /*6200*/  SHF.L.U32 R48, R62, 0x10, RZ ;  /* 0x000000103e307819 */ /* 0x000fe200000006ff */
[----:B------:R-:W-:Y:S01]  /*6210*/  FFMA.FTZ R38, R6, R103, R49 ;  /* 0x0000006706267223 */ /* 0x000fe20000010031 */
[----:B------:R-:W-:-:S02]  /*6220*/  PRMT R37, R61, 0x7632, R37 ;  /* 0x000076323d257816 */ /* 0x000fc40000000025 */
[----:B------:R-:W-:Y:S01]  /*6230*/  SHF.L.U32 R50, R40, 0x10, RZ ;  /* 0x0000001028327819 */ /* 0x000fe200000006ff */
[----:B------:R-:W-:Y:S01]  /*6240*/  FFMA.FTZ R48, R6, R113, R48 ;  /* 0x0000007106307223 */ /* 0x000fe20000010030 */
[----:B------:R-:W-:Y:S01]  /*6250*/  PRMT R49, R63, 0x7632, R49 ;  /* 0x000076323f317816 */ /* 0x000fe20000000031 */
[----:B------:R-:W-:Y:S01]  /*6260*/  FMUL.FTZ R38, R38, R5 ;  /* 0x0000000526267220 */ /* 0x000fe20000410000 */
[----:B------:R-:W-:Y:S01]  /*6270*/  SHF.L.U32 R37, R37, 0x10, RZ ;  /* 0x0000001025257819 */ /* 0x000fe200000006ff */
[----:B------:R-:W-:Y:S01]  /*6280*/  FFMA.FTZ R50, R6, R135, R50 ;  /* 0x0000008706327223 */ /* 0x000fe20000010032 */
[----:B------:R-:W-:Y:S01]  /*6290*/  FMUL.FTZ R48, R48, R5 ;  /* 0x0000000530307220 */ /* 0x000fe20000410000 */
[----:B------:R-:W-:Y:S01]  /*62a0*/  SHF.L.U32 R49, R49, 0x10, RZ ;  /* 0x0000001031317819 */ /* 0x000fe200000006ff */
[----:B------:R-:W-:Y:S01]  /*62b0*/  FMUL.FTZ R38, R38, UR5 ;  /* 0x0000000526267c20 */ /* 0x000fe20008410000 */
[----:B------:R-:W-:Y:S01]  /*62c0*/  SHF.L.U32 R110, R57, 0x10, RZ ;  /* 0x00000010396e7819 */ /* 0x000fe200000006ff */
[----:B------:R-:W-:Y:S01]  /*62d0*/  FFMA.FTZ R40, R6, R129, R37 ;  /* 0x0000008106287223 */ /* 0x000fe20000010025 */
[----:B------:R-:W-:Y:S01]  /*62e0*/  FSEL R115, R115, RZ, P3 ;  /* 0x000000ff73737208 */ /* 0x000fe20001800000 */
[----:B------:R-:W-:Y:S01]  /*62f0*/  FMUL.FTZ R50, R50, R5 ;  /* 0x0000000532327220 */ /* 0x000fe20000410000 */
[----:B------:R-:W-:Y:S01]  /*6300*/  LOP3.LUT P3, RZ, R134, 0xff0000, RZ, 0xc0, !PT ;  /* 0x00ff000086ff7812 */ /* 0x000fe2000786c0ff */
[----:B------:R-:W-:Y:S01]  /*6310*/  FMUL.FTZ R37, R48, UR5 ;  /* 0x0000000530257c20 */ /* 0x000fe20008410000 */
[----:B------:R-:W-:Y:S01]  /*6320*/  SHF.L.U32 R106, R56, 0x10, RZ ;  /* 0x00000010386a7819 */ /* 0x000fe200000006ff */
[C---:B------:R-:W-:Y:S01]  /*6330*/  FFMA.FTZ R102, R6.reuse, R101, R49 ;  /* 0x0000006506667223 */ /* 0x040fe20000010031 */
[----:B------:R-:W-:Y:S01]  /*6340*/  FFMA.FTZ R110, R6, R105, R110 ;  /* 0x00000069066e7223 */ /* 0x000fe2000001006e */
[----:B------:R-:W-:Y:S01]  /*6350*/  FSEL R49, R38, RZ, P3 ;  /* 0x000000ff26317208 */ /* 0x000fe20001800000 */
[----:B------:R-:W-:Y:S01]  /*6360*/  FMUL.FTZ R38, R50, UR5 ;  /* 0x0000000532267c20 */ /* 0x000fe20008410000 */
[----:B------:R-:W-:Y:S01]  /*6370*/  FSEL R50, R37, RZ, P5 ;  /* 0x000000ff25327208 */ /* 0x000fe20002800000 */
[----:B------:R-:W-:Y:S01]  /*6380*/  FFMA.FTZ R106, R6, R111, R106 ;  /* 0x0000006f066a7223 */ /* 0x000fe2000001006a */
[-C--:B------:R-:W-:Y:S01]  /*6390*/  FMUL.FTZ R37, R110, R5.reuse ;  /* 0x000000056e257220 */ /* 0x080fe20000410000 */
[----:B------:R-:W-:Y:S01]  /*63a0*/  SHF.L.U32 R100, R63, 0x10, RZ ;  /* 0x000000103f647819 */ /* 0x000fe200000006ff */
[-C--:B------:R-:W-:Y:S01]  /*63b0*/  FMUL.FTZ R40, R40, R5.reuse ;  /* 0x0000000528287220 */ /* 0x080fe20000410000 */
[----:B------:R-:W-:Y:S01]  /*63c0*/  FMUL.FTZ R106, R106, R5 ;  /* 0x000000056a6a7220 */ /* 0x000fe20000410000 */
[----:B------:R-:W-:Y:S01]  /*63d0*/  FMUL.FTZ R37, R37, UR5 ;  /* 0x0000000525257c20 */ /* 0x000fe20008410000 */
[----:B------:R-:W-:Y:S01]  /*63e0*/  LOP3.LUT P5, RZ, R132, 0xff0000, RZ, 0xc0, !PT ;  /* 0x00ff000084ff7812 */ /* 0x000fe200078ac0ff */
[----:B------:R-:W-:Y:S01]  /*63f0*/  FFMA.FTZ R100, R6, R139, R100 ;  /* 0x0000008b06647223 */ /* 0x000fe20000010064 */
[----:B------:R-:W-:Y:S01]  /*6400*/  FMUL.FTZ R105, R106, UR5 ;  /* 0x000000056a697c20 */ /* 0x000fe20008410000 */
[----:B------:R-:W-:Y:S01]  /*6410*/  FSEL R111, R38, RZ, P6 ;  /* 0x000000ff266f7208 */ /* 0x000fe20003000000 */
[----:B------:R-:W-:Y:S01]  /*6420*/  FMUL.FTZ R40, R40, UR5 ;  /* 0x0000000528287c20 */ /* 0x000fe20008410000 */
[----:B------:R-:W-:Y:S01]  /*6430*/  FSEL R106, R37, RZ, P5 ;  /* 0x000000ff256a7208 */ /* 0x000fe20002800000 */
[-C--:B------:R-:W-:Y:S01]  /*6440*/  FMUL.FTZ R100, R100, R5.reuse ;  /* 0x0000000564647220 */ /* 0x080fe20000410000 */
[----:B------:R-:W0:Y:S01]  /*6450*/  LDC.64 R36, c[0x0][0x468] ;  /* 0x00011a00ff247b82 */ /* 0x000e220000000a00 */
[----:B------:R-:W-:Y:S01]  /*6460*/  FSEL R126, R126, RZ, P4 ;  /* 0x000000ff7e7e7208 */ /* 0x000fe20002000000 */
[----:B------:R-:W-:Y:S01]  /*6470*/  FMUL.FTZ R102, R102, R5 ;  /* 0x0000000566667220 */ /* 0x000fe20000410000 */
[----:B------:R-:W-:Y:S01]  /*6480*/  PRMT R38, R59, 0x7632, R38 ;  /* 0x000076323b267816 */ /* 0x000fe20000000026 */
[----:B------:R-:W-:Y:S01]  /*6490*/  FMUL.FTZ R100, R100, UR5 ;  /* 0x0000000564647c20 */ /* 0x000fe20008410000 */
[----:B------:R-:W-:Y:S01]  /*64a0*/  LOP3.LUT P4, RZ, R134, 0xff000000, RZ, 0xc0, !PT ;  /* 0xff00000086ff7812 */ /* 0x000fe2000788c0ff */
[----:B------:R-:W-:Y:S01]  /*64b0*/  FMUL.FTZ R102, R102, UR5 ;  /* 0x0000000566667c20 */ /* 0x000fe20008410000 */
[----:B------:R-:W-:-:S02]  /*64c0*/  SHF.L.U32 R101, R38, 0x10, RZ ;  /* 0x0000001026657819 */ /* 0x000fc400000006ff */
[----:B------:R-:W-:Y:S02]  /*64d0*/  FSEL R48, R40, RZ, P4 ;  /* 0x000000ff28307208 */ /* 0x000fe40002000000 */
[----:B------:R-:W-:Y:S02]  /*64e0*/  PRMT R38, R56, 0x7632, R38 ;  /* 0x0000763238267816 */ /* 0x000fe40000000026 */
[----:B------:R-:W-:Y:S02]  /*64f0*/  PRMT R40, R57, 0x7632, R40 ;  /* 0x0000763239287816 */ /* 0x000fe40000000028 */
[----:B------:R-:W-:Y:S02]  /*6500*/  PRMT R42, R58, 0x7632, R42 ;  /* 0x000076323a2a7816 */ /* 0x000fe4000000002a */
[----:B------:R-:W-:Y:S01]  /*6510*/  FSEL R110, R100, RZ, P2 ;  /* 0x000000ff646e7208 */ /* 0x000fe20001000000 */
[----:B------:R-:W-:Y:S01]  /*6520*/  FFMA.FTZ R100, R6, R43, R101 ;  /* 0x0000002b06647223 */ /* 0x000fe20000010065 */
[----:B------:R-:W-:-:S02]  /*6530*/  SHF.L.U32 R44, R58, 0x10, RZ ;  /* 0x000000103a2c7819 */ /* 0x000fc400000006ff */
        /* <DEDUP_REMOVED lines=8> */
[----:B------:R-:W-:Y:S01]  /*65c0*/  LOP3.LUT P3, RZ, R132, 0xff, RZ, 0xc0, !PT ;  /* 0x000000ff84ff7812 */ /* 0x000fe2000786c0ff */
[----:B------:R-:W-:Y:S01]  /*65d0*/  FFMA.FTZ R42, R6, R45, R42 ;  /* 0x0000002d062a7223 */ /* 0x000fe2000001002a */
[----:B------:R-:W-:Y:S01]  /*65e0*/  FSEL R113, R102, RZ, P1 ;  /* 0x000000ff66717208 */ /* 0x000fe20000800000 */
[----:B------:R-:W-:Y:S01]  /*65f0*/  FFMA.FTZ R46, R6, R107, R46 ;  /* 0x0000006b062e7223 */ /* 0x000fe2000001002e */
[-C--:B------:R-:W-:Y:S01]  /*6600*/  FMUL.FTZ R107, R44, R5.reuse ;  /* 0x000000052c6b7220 */ /* 0x080fe20000410000 */
[-C--:B------:R-:W-:Y:S01]  /*6610*/  FMUL.FTZ R6, R38, R5.reuse ;  /* 0x0000000526067220 */ /* 0x080fe20000410000 */
[-C--:B------:R-:W-:Y:S01]  /*6620*/  FMUL.FTZ R104, R40, R5.reuse ;  /* 0x0000000528687220 */ /* 0x080fe20000410000 */
[-C--:B------:R-:W-:Y:S01]  /*6630*/  FMUL.FTZ R108, R42, R5.reuse ;  /* 0x000000052a6c7220 */ /* 0x080fe20000410000 */
[----:B------:R-:W-:Y:S01]  /*6640*/  FMUL.FTZ R109, R46, R5 ;  /* 0x000000052e6d7220 */ /* 0x000fe20000410000 */
[----:B------:R-:W-:Y:S01]  /*6650*/  ISETP.GE.U32.AND P1, PT, R132, RZ, PT ;  /* 0x000000ff8400720c */ /* 0x000fe20003f26070 */
[----:B------:R-:W-:Y:S01]  /*6660*/  FMUL.FTZ R107, R107, UR5 ;  /* 0x000000056b6b7c20 */ /* 0x000fe20008410000 */
[----:B------:R-:W-:Y:S01]  /*6670*/  LOP3.LUT P2, RZ, R133, 0xff, RZ, 0xc0, !PT ;  /* 0x000000ff85ff7812 */ /* 0x000fe2000784c0ff */
[----:B0-----:R-:W-:Y:S01]  /*6680*/  IMAD.WIDE.U32 R100, R117, 0x10, R36 ;  /* 0x0000001075647825 */ /* 0x001fe200078e0024 */
[----:B------:R-:W-:-:S03]  /*6690*/  FSEL R105, R105, RZ, P3 ;  /* 0x000000ff69697208 */ /* 0x000fc60001800000 */
[----:B------:R-:W-:Y:S01]  /*66a0*/  FMUL.FTZ R112, R112, UR5 ;  /* 0x0000000570707c20 */ /* 0x000fe20008410000 */
[----:B------:R-:W-:Y:S01]  /*66b0*/  FMUL.FTZ R109, R109, UR5 ;  /* 0x000000056d6d7c20 */ /* 0x000fe20008410000 */
[----:B------:R-:W-:-:S04]  /*66c0*/  IMAD.WIDE.U32 R102, R3, 0x10, R36 ;  /* 0x0000001003667825 */ /* 0x000fc800078e0024 */
[----:B------:R-:W-:Y:S01]  /*66d0*/  FMUL.FTZ R6, R6, UR5 ;  /* 0x0000000506067c20 */ /* 0x000fe20008410000 */
[----:B------:R-:W-:Y:S01]  /*66e0*/  FMUL.FTZ R108, R108, UR5 ;  /* 0x000000056c6c7c20 */ /* 0x000fe20008410000 */
[----:B------:R-:W-:Y:S01]  /*66f0*/  FMUL.FTZ R104, R104, UR5 ;  /* 0x0000000568687c20 */ /* 0x000fe20008410000 */
[----:B------:R-:W-:Y:S01]  /*6700*/  LOP3.LUT P4, RZ, R132, 0xff00, RZ, 0xc0, !PT ;  /* 0x0000ff0084ff7812 */ /* 0x000fe2000788c0ff */
[--C-:B------:R-:W-:Y:S01]  /*6710*/  IMAD.WIDE.U32 R116, R116, 0x10, R36.reuse ;  /* 0x0000001074747825 */ /* 0x100fe200078e0024 */
[----:B------:R-:W-:Y:S02]  /*6720*/  LOP3.LUT P6, RZ, R132, 0xff000000, RZ, 0xc0, !PT ;  /* 0xff00000084ff7812 */ /* 0x000fe400078cc0ff */
[C---:B------:R-:W-:Y:S01]  /*6730*/  LOP3.LUT P3, RZ, R133.reuse, 0xff00, RZ, 0xc0, !PT ;  /* 0x0000ff0085ff7812 */ /* 0x040fe2000786c0ff */
[--C-:B------:R-:W-:Y:S01]  /*6740*/  IMAD.WIDE.U32 R2, R2, 0x10, R36.reuse ;  /* 0x0000001002027825 */ /* 0x100fe200078e0024 */
[C---:B------:R-:W-:Y:S02]  /*6750*/  LOP3.LUT P5, RZ, R133.reuse, 0xff0000, RZ, 0xc0, !PT ;  /* 0x00ff000085ff7812 */ /* 0x040fe400078ac0ff */
[----:B------:R-:W-:Y:S01]  /*6760*/  ISETP.GE.U32.AND.EX P1, PT, R133, 0x1000000, PT, P1 ;  /* 0x010000008500780c */ /* 0x000fe20003f26110 */
[----:B------:R-:W-:Y:S01]  /*6770*/  IMAD.WIDE.U32 R4, R4, 0x10, R36 ;  /* 0x0000001004047825 */ /* 0x000fe200078e0024 */
[----:B------:R-:W-:-:S02]  /*6780*/  F2FP.BF16.F32.PACK_AB R36, R0, R41 ;  /* 0x000000290024723e */ /* 0x000fc400000010ff */
[----:B------:R-:W-:Y:S02]  /*6790*/  F2FP.BF16.F32.PACK_AB R41, R121, R98 ;  /* 0x000000627929723e */ /* 0x000fe400000010ff */
[----:B------:R-:W-:Y:S02]  /*67a0*/  F2FP.BF16.F32.PACK_AB R37, R122, R99 ;  /* 0x000000637a25723e */ /* 0x000fe400000010ff */
[----:B------:R-:W-:Y:S02]  /*67b0*/  F2FP.BF16.F32.PACK_AB R40, R96, R97 ;  /* 0x000000616028723e */ /* 0x000fe400000010ff */
[----:B------:R-:W-:Y:S02]  /*67c0*/  FSEL R98, R107, RZ, P2 ;  /* 0x000000ff6b627208 */ /* 0x000fe40001000000 */
[----:B------:R-:W-:Y:S02]  /*67d0*/  F2FP.BF16.F32.PACK_AB R39, R148, R39 ;  /* 0x000000279427723e */ /* 0x000fe400000010ff */
[----:B------:R-:W-:-:S02]  /*67e0*/  F2FP.BF16.F32.PACK_AB R38, R144, R119 ;  /* 0x000000779026723e */ /* 0x000fc400000010ff */
[----:B------:R-:W-:Y:S02]  /*67f0*/  FSEL R99, R109, RZ, P5 ;  /* 0x000000ff6d637208 */ /* 0x000fe40002800000 */
[----:B------:R-:W-:Y:S01]  /*6800*/  FSEL R112, R112, RZ, P1 ;  /* 0x000000ff70707208 */ /* 0x000fe20000800000 */
[----:B------:R2:W-:Y:S01]  /*6810*/  STG.E.128 desc[UR6][R100.64], R36 ;  /* 0x0000002464007986 */ /* 0x0005e2000c101d06 */
[----:B------:R-:W-:Y:S02]  /*6820*/  FSEL R107, R108, RZ, P3 ;  /* 0x000000ff6c6b7208 */ /* 0x000fe40001800000 */
[----:B------:R-:W-:Y:S02]  /*6830*/  FSEL R97, R104, RZ, P6 ;  /* 0x000000ff68617208 */ /* 0x000fe40003000000 */
[----:B------:R-:W-:Y:S02]  /*6840*/  FSEL R6, R6, RZ, P4 ;  /* 0x000000ff06067208 */ /* 0x000fe40002000000 */
        /* <DEDUP_REMOVED lines=19> */
.L_x_836:
[C-C-:B------:R-:W-:Y:S01]  /*6980*/  FFMA.FTZ R203, R122.reuse, R203, R123.reuse ;  /* 0x000000cb7acb7223 */ /* 0x140fe2000001007b */
[C---:B------:R-:W-:Y:S01]  /*6990*/  PRMT R52, R75.reuse, 0x7632, R52 ;  /* 0x000076324b347816 */ /* 0x040fe20000000034 */
[----:B------:R-:W-:Y:S01]  /*69a0*/  FFMA.FTZ R54, R122, R197, R123 ;  /* 0x000000c57a367223 */ /* 0x000fe2000001007b */
[----:B------:R-:W-:Y:S01]  /*69b0*/  SHF.L.U32 R53, R75, 0x10, RZ ;  /* 0x000000104b357819 */ /* 0x000fe200000006ff */
[----:B------:R-:W-:Y:S01]  /*69c0*/  FADD.FTZ R203, -R203, R222 ;  /* 0x000000decbcb7221 */ /* 0x000fe20000010100 */
[----:B------:R-:W-:Y:S01]  /*69d0*/  SHF.L.U32 R52, R52, 0x10, RZ ;  /* 0x0000001034347819 */ /* 0x000fe200000006ff */
[----:B------:R-:W-:Y:S01]  /*69e0*/  FADD.FTZ R55, -R54, R199 ;  /* 0x000000c736377221 */ /* 0x000fe20000010100 */
[----:B------:R-:W-:Y:S01]  /*69f0*/  ISETP.GE.U32.AND P6, PT, R144, RZ, PT ;  /* 0x000000ff9000720c */ /* 0x000fe20003fc6070 */
[C---:B------:R-:W-:Y:S01]  /*6a00*/  FFMA.FTZ R54, R6.reuse, R203, R53 ;  /* 0x000000cb06367223 */ /* 0x040fe20000010035 */
[C---:B------:R-:W-:Y:S01]  /*6a10*/  LOP3.LUT P2, RZ, R145.reuse, 0xff0000, RZ, 0xc0, !PT ;  /* 0x00ff000091ff7812 */ /* 0x040fe2000784c0ff */
[----:B------:R-:W-:Y:S01]  /*6a20*/  FFMA.FTZ R55, R6, R55, R52 ;  /* 0x0000003706377223 */ /* 0x000fe20000010034 */
[----:B------:R-:W-:Y:S01]  /*6a30*/  ISETP.GE.U32.AND.EX P6, PT, R145, 0x1000000, PT, P6 ;  /* 0x010000009100780c */ /* 0x000fe20003fc6160 */
[-C--:B------:R-:W-:Y:S01]  /*6a40*/  FMUL.FTZ R52, R54, R5.reuse ;  /* 0x0000000536347220 */ /* 0x080fe20000410000 */
[C-C-:B------:R-:W-:Y:S01]  /*6a50*/  FFMA.FTZ R0, R122.reuse, R0, R123.reuse ;  /* 0x000000007a007223 */ /* 0x140fe2000001007b */
[----:B------:R-:W-:Y:S01]  /*6a60*/  FMUL.FTZ R53, R55, R5 ;  /* 0x0000000537357220 */ /* 0x000fe20000410000 */
[--C-:B------:R-:W-:Y:S01]  /*6a70*/  FFMA.FTZ R119, R122, R198, R123.reuse ;  /* 0x000000c67a777223 */ /* 0x100fe2000001007b */
[----:B------:R-:W-:Y:S01]  /*6a80*/  FMUL.FTZ R52, R52, UR5 ;  /* 0x0000000534347c20 */ /* 0x000fe20008410000 */
[C-C-:B------:R-:W-:Y:S01]  /*6a90*/  FFMA.FTZ R99, R122.reuse, R204, R123.reuse ;  /* 0x000000cc7a637223 */ /* 0x140fe2000001007b */
[----:B------:R-:W-:Y:S01]  /*6aa0*/  FMUL.FTZ R96, R53, UR5 ;  /* 0x0000000535607c20 */ /* 0x000fe20008410000 */
[----:B------:R-:W-:Y:S01]  /*6ab0*/  FADD.FTZ R119, -R119, R200 ;  /* 0x000000c877777221 */ /* 0x000fe20000010100 */
[--C-:B------:R-:W-:Y:S01]  /*6ac0*/  FFMA.FTZ R97, R122, R205, R123.reuse ;  /* 0x000000cd7a617223 */ /* 0x100fe2000001007b */
[----:B------:R-:W-:Y:S01]  /*6ad0*/  FSEL R53, R52, RZ, P2 ;  /* 0x000000ff34357208 */ /* 0x000fe20001000000 */
[----:B------:R-:W-:Y:S01]  /*6ae0*/  FADD.FTZ R99, -R99, R224 ;  /* 0x000000e063637221 */ /* 0x000fe20000010100 */
[----:B------:R-:W-:Y:S01]  /*6af0*/  FSEL R52, R96, RZ, P6 ;  /* 0x000000ff60347208 */ /* 0x000fe20003000000 */
[----:B------:R-:W-:Y:S01]  /*6b00*/  FFMA.FTZ R96, R122, R163, R123 ;  /* 0x000000a37a607223 */ /* 0x000fe2000001007b */
[----:B------:R-:W-:Y:S01]  /*6b10*/  FADD.FTZ R163, -R0, R227 ;  /* 0x000000e300a37221 */ /* 0x000fe20000010100 */
[----:B------:R-:W-:Y:S01]  /*6b20*/  PRMT R0, R74, 0x7632, R0 ;  /* 0x000076324a007816 */ /* 0x000fe20000000000 */
[C-C-:B------:R-:W-:Y:S01]  /*6b30*/  FFMA.FTZ R207, R122.reuse, R207, R123.reuse ;  /* 0x000000cf7acf7223 */ /* 0x140fe2000001007b */
[----:B------:R-:W-:Y:S01]  /*6b40*/  LOP3.LUT P2, RZ, R145, 0xff, RZ, 0xc0, !PT ;  /* 0x000000ff91ff7812 */ /* 0x000fe2000784c0ff */
[----:B------:R-:W-:Y:S01]  /*6b50*/  FFMA.FTZ R155, R122, R155, R123 ;  /* 0x0000009b7a9b7223 */ /* 0x000fe2000001007b */
[----:B------:R-:W-:Y:S01]  /*6b60*/  SHF.L.U32 R0, R0, 0x10, RZ ;  /* 0x0000001000007819 */ /* 0x000fe200000006ff */
[----:B------:R-:W-:Y:S01]  /*6b70*/  FADD.FTZ R97, -R97, R206 ;  /* 0x000000ce61617221 */ /* 0x000fe20000010100 */
[----:B------:R-:W-:Y:S01]  /*6b80*/  LOP3.LUT P6, RZ, R145, 0xff00, RZ, 0xc0, !PT ;  /* 0x0000ff0091ff7812 */ /* 0x000fe200078cc0ff */
[----:B------:R-:W-:Y:S01]  /*6b90*/  FADD.FTZ R145, -R96, R167 ;  /* 0x000000a760917221 */ /* 0x000fe20000010100 */
[----:B------:R-:W-:Y:S01]  /*6ba0*/  SHF.L.U32 R173, R74, 0x10, RZ ;  /* 0x000000104aad7819 */ /* 0x000fe200000006ff */
[--C-:B------:R-:W-:Y:S01]  /*6bb0*/  FFMA.FTZ R172, R6, R119, R0.reuse ;  /* 0x0000007706ac7223 */ /* 0x100fe20000010000 */
        /* <DEDUP_REMOVED lines=12> */
[----:B------:R-:W-:Y:S01]  /*6c80*/  FMUL.FTZ R0, R173, R5 ;  /* 0x00000005ad007220 */ /* 0x000fe20000410000 */
[----:B------:R-:W-:Y:S01]  /*6c90*/  FFMA.FTZ R171, R6, R171, R98 ;  /* 0x000000ab06ab7223 */ /* 0x000fe20000010062 */
[----:B------:R-:W-:Y:S01]  /*6ca0*/  LOP3.LUT P3, RZ, R144, 0xff, RZ, 0xc0, !PT ;  /* 0x000000ff90ff7812 */ /* 0x000fe2000786c0ff */
[----:B------:R-:W-:Y:S01]  /*6cb0*/  FFMA.FTZ R163, R6, R163, R96 ;  /* 0x000000a306a37223 */ /* 0x000fe20000010060 */
[----:B------:R-:W-:Y:S01]  /*6cc0*/  FMUL.FTZ R96, R172, R5 ;  /* 0x00000005ac607220 */ /* 0x000fe20000410000 */
[----:B------:R-:W-:Y:S01]  /*6cd0*/  LOP3.LUT P1, RZ, R144, 0xff00, RZ, 0xc0, !PT ;  /* 0x0000ff0090ff7812 */ /* 0x000fe2000782c0ff */
[----:B------:R-:W-:Y:S01]  /*6ce0*/  FFMA.FTZ R167, R6, R201, R167 ;  /* 0x000000c906a77223 */ /* 0x000fe200000100a7 */
[----:B------:R-:W-:Y:S01]  /*6cf0*/  LOP3.LUT P4, RZ, R144, 0xff0000, RZ, 0xc0, !PT ;  /* 0x00ff000090ff7812 */ /* 0x000fe2000788c0ff */
[----:B------:R-:W-:Y:S01]  /*6d00*/  FMUL.FTZ R128, R96, UR5 ;  /* 0x0000000560807c20 */ /* 0x000fe20008410000 */
[----:B------:R-:W-:Y:S01]  /*6d10*/  LOP3.LUT P5, RZ, R144, 0xff000000, RZ, 0xc0, !PT ;  /* 0xff00000090ff7812 */ /* 0x000fe200078ac0ff */
[----:B------:R-:W-:Y:S01]  /*6d20*/  FMUL.FTZ R144, R0, UR5 ;  /* 0x0000000500907c20 */ /* 0x000fe20008410000 */
[----:B------:R-:W-:Y:S01]  /*6d30*/  PRMT R98, R71, 0x7632, R98 ;  /* 0x0000763247627816 */ /* 0x000fe20000000062 */
[-C--:B------:R-:W-:Y:S01]  /*6d40*/  FMUL.FTZ R0, R171, R5.reuse ;  /* 0x00000005ab007220 */ /* 0x080fe20000410000 */
[----:B------:R-:W-:Y:S01]  /*6d50*/  SHF.L.U32 R118, R71, 0x10, RZ ;  /* 0x0000001047767819 */ /* 0x000fe200000006ff */
[-C--:B------:R-:W-:Y:S01]  /*6d60*/  FMUL.FTZ R96, R167, R5.reuse ;  /* 0x00000005a7607220 */ /* 0x080fe20000410000 */
[----:B------:R-:W-:Y:S01]  /*6d70*/  SHF.L.U32 R98, R98, 0x10, RZ ;  /* 0x0000001062627819 */ /* 0x000fe200000006ff */
[----:B------:R-:W-:Y:S01]  /*6d80*/  FMUL.FTZ R125, R0, UR5 ;  /* 0x00000005007d7c20 */ /* 0x000fe20008410000 */
[----:B------:R-:W-:Y:S01]  /*6d90*/  FMUL.FTZ R0, R163, R5 ;  /* 0x00000005a3007220 */ /* 0x000fe20000410000 */
[----:B------:R-:W-:Y:S01]  /*6da0*/  FFMA.FTZ R145, R6, R145, R118 ;  /* 0x0000009106917223 */ /* 0x000fe20000010076 */
[----:B------:R-:W-:Y:S01]  /*6db0*/  FMUL.FTZ R124, R96, UR5 ;  /* 0x00000005607c7c20 */ /* 0x000fe20008410000 */
[----:B------:R-:W-:Y:S01]  /*6dc0*/  FFMA.FTZ R155, R6, R155, R98 ;  /* 0x0000009b069b7223 */ /* 0x000fe20000010062 */
[-C--:B------:R-:W-:Y:S01]  /*6dd0*/  FMUL.FTZ R96, R158, R5.reuse ;  /* 0x000000059e607220 */ /* 0x080fe20000410000 */
[----:B------:R-:W-:Y:S01]  /*6de0*/  FMUL.FTZ R0, R0, UR5 ;  /* 0x0000000500007c20 */ /* 0x000fe20008410000 */
[-C--:B------:R-:W-:Y:S01]  /*6df0*/  FMUL.FTZ R97, R145, R5.reuse ;  /* 0x0000000591617220 */ /* 0x080fe20000410000 */
[----:B------:R-:W-:Y:S01]  /*6e00*/  FSEL R124, R124, RZ, P5 ;  /* 0x000000ff7c7c7208 */ /* 0x000fe20002800000 */
[----:B------:R-:W-:Y:S01]  /*6e10*/  FMUL.FTZ R98, R155, R5 ;  /* 0x000000059b627220 */ /* 0x000fe20000410000 */
[----:B------:R-:W-:Y:S01]  /*6e20*/  ISETP.GE.U32.AND P5, PT, R140, RZ, PT ;  /* 0x000000ff8c00720c */ /* 0x000fe20003fa6070 */
[----:B------:R-:W-:Y:S01]  /*6e30*/  FMUL.FTZ R96, R96, UR5 ;  /* 0x0000000560607c20 */ /* 0x000fe20008410000 */
[----:B------:R-:W-:Y:S01]  /*6e40*/  FSEL R99, R0, RZ, P3 ;  /* 0x000000ff00637208 */ /* 0x000fe20001800000 */
[----:B------:R-:W-:Y:S01]  /*6e50*/  FMUL.FTZ R97, R97, UR5 ;  /* 0x0000000561617c20 */ /* 0x000fe20008410000 */
[C---:B------:R-:W-:Y:S01]  /*6e60*/  LOP3.LUT P3, RZ, R141.reuse, 0xff0000, RZ, 0xc0, !PT ;  /* 0x00ff00008dff7812 */ /* 0x040fe2000786c0ff */
[----:B------:R-:W-:Y:S01]  /*6e70*/  FMUL.FTZ R0, R98, UR5 ;  /* 0x0000000562007c20 */ /* 0x000fe20008410000 */
[----:B------:R-:W-:Y:S01]  /*6e80*/  ISETP.GE.U32.AND.EX P5, PT, R141, 0x1000000, PT, P5 ;  /* 0x010000008d00780c */ /* 0x000fe20003fa6150 */
[--C-:B------:R-:W-:Y:S01]  /*6e90*/  FFMA.FTZ R118, R122, R157, R123.reuse ;  /* 0x0000009d7a767223 */ /* 0x100fe2000001007b */
[----:B------:R-:W-:Y:S01]  /*6ea0*/  FSEL R98, R96, RZ, P1 ;  /* 0x000000ff60627208 */ /* 0x000fe20000800000 */
[----:B------:R-:W-:Y:S01]  /*6eb0*/  FFMA.FTZ R127, R122, R156, R123 ;  /* 0x0000009c7a7f7223 */ /* 0x000fe2000001007b */
[----:B------:R-:W-:Y:S01]  /*6ec0*/  FSEL R96, R97, RZ, P3 ;  /* 0x000000ff61607208 */ /* 0x000fe20001800000 */
[----:B------:R-:W-:Y:S01]  /*6ed0*/  FADD.FTZ R161, -R118, R161 ;  /* 0x000000a176a17221 */ /* 0x000fe20000010100 */
[----:B------:R-:W-:Y:S01]  /*6ee0*/  FSEL R97, R0, RZ, P5 ;  /* 0x000000ff00617208 */ /* 0x000fe20002800000 */
[C-C-:B------:R-:W-:Y:S01]  /*6ef0*/  FFMA.FTZ R0, R122.reuse, R165, R123.reuse ;  /* 0x000000a57a007223 */ /* 0x140fe2000001007b */
[C-C-:B------:R-:W-:Y:S01]  /*6f00*/  FFMA.FTZ R121, R122.reuse, R164, R123.reuse ;  /* 0x000000a47a797223 */ /* 0x140fe2000001007b */
[----:B------:R-:W-:Y:S01]  /*6f10*/  FFMA.FTZ R118, R122, R147, R123 ;  /* 0x000000937a767223 */ /* 0x000fe2000001007b */
[----:B------:R-:W-:Y:S01]  /*6f20*/  FADD.FTZ R127, -R127, R160 ;  /* 0x000000a07f7f7221 */ /* 0x000fe20000010100 */
[----:B------:R-:W-:Y:S01]  /*6f30*/  FADD.FTZ R169, -R0, R169 ;  /* 0x000000a900a97221 */ /* 0x000fe20000010100 */
[C---:B------:R-:W-:Y:S01]  /*6f40*/  PRMT R0, R70.reuse, 0x7632, R0 ;  /* 0x0000763246007816 */ /* 0x040fe20000000000 */
[----:B------:R-:W-:Y:S01]  /*6f50*/  FADD.FTZ R121, -R121, R168 ;  /* 0x000000a879797221 */ /* 0x000fe20000010100 */
[----:B------:R-:W-:Y:S01]  /*6f60*/  SHF.L.U32 R165, R70, 0x10, RZ ;  /* 0x0000001046a57819 */ /* 0x000fe200000006ff */
[----:B------:R-:W-:Y:S01]  /*6f70*/  FADD.FTZ R157, -R118, R151 ;  /* 0x00000097769d7221 */ /* 0x000fe20000010100 */
[----:B------:R-:W-:Y:S01]  /*6f80*/  SHF.L.U32 R0, R0, 0x10, RZ ;  /* 0x0000001000007819 */ /* 0x000fe200000006ff */
[----:B------:R-:W-:Y:S01]  /*6f90*/  FFMA.FTZ R159, R122, R159, R123 ;  /* 0x0000009f7a9f7223 */ /* 0x000fe2000001007b */
[----:B------:R-:W-:Y:S01]  /*6fa0*/  PRMT R118, R69, 0x7632, R118 ;  /* 0x0000763245767816 */ /* 0x000fe20000000076 */
[----:B------:R-:W-:Y:S01]  /*6fb0*/  FFMA.FTZ R165, R6, R121, R165 ;  /* 0x0000007906a57223 */ /* 0x000fe200000100a5 */
[--C-:B------:R-:W-:Y:S01]  /*6fc0*/  FFMA.FTZ R120, R122, R129, R123.reuse ;  /* 0x000000817a787223 */ /* 0x100fe2000001007b */
[--C-:B------:R-:W-:Y:S01]  /*6fd0*/  FFMA.FTZ R164, R6, R127, R0.reuse ;  /* 0x0000007f06a47223 */ /* 0x100fe20000010000 */
        /* <DEDUP_REMOVED lines=11> */
[----:B------:R-:W-:Y:S01]  /*7090*/  FFMA.FTZ R159, R6, R159, R0 ;  /* 0x0000009f069f7223 */ /* 0x000fe20000010000 */
[----:B------:R-:W-:Y:S01]  /*70a0*/  SHF.L.U32 R160, R68, 0x10, RZ ;  /* 0x0000001044a07819 */ /* 0x000fe200000006ff */
[----:B------:R-:W-:Y:S01]  /*70b0*/  FMUL.FTZ R0, R165, R5 ;  /* 0x00000005a5007220 */ /* 0x000fe20000410000 */
[C---:B------:R-:W-:Y:S01]  /*70c0*/  FFMA.FTZ R162, R6.reuse, R169, R162 ;  /* 0x000000a906a27223 */ /* 0x040fe200000100a2 */
[----:B------:R-:W-:Y:S01]  /*70d0*/  FFMA.FTZ R156, R6, R137, R118 ;  /* 0x00000089069c7223 */ /* 0x000fe20000010076 */
[----:B------:R-:W-:Y:S01]  /*70e0*/  FMUL.FTZ R118, R164, R5 ;  /* 0x00000005a4767220 */ /* 0x000fe20000410000 */
[----:B------:R-:W-:Y:S01]  /*70f0*/  FFMA.FTZ R160, R6, R119, R160 ;  /* 0x0000007706a07223 */ /* 0x000fe200000100a0 */
[----:B------:R-:W-:Y:S01]  /*7100*/  FMUL.FTZ R151, R0, UR5 ;  /* 0x0000000500977c20 */ /* 0x000fe20008410000 */
[--C-:B------:R-:W-:Y:S01]  /*7110*/  FFMA.FTZ R119, R122, R150, R123.reuse ;  /* 0x000000967a777223 */ /* 0x100fe2000001007b */
[-C--:B------:R-:W-:Y:S01]  /*7120*/  FMUL.FTZ R0, R162, R5.reuse ;  /* 0x00000005a2007220 */ /* 0x080fe20000410000 */
[----:B------:R-:W-:Y:S01]  /*7130*/  FMUL.FTZ R150, R118, UR5 ;  /* 0x0000000576967c20 */ /* 0x000fe20008410000 */
[----:B------:R-:W-:Y:S01]  /*7140*/  SHF.L.U32 R120, R67, 0x10, RZ ;  /* 0x0000001043787819 */ /* 0x000fe200000006ff */
[-C--:B------:R-:W-:Y:S01]  /*7150*/  FMUL.FTZ R118, R161, R5.reuse ;  /* 0x00000005a1767220 */ /* 0x080fe20000410000 */
[C---:B------:R-:W-:Y:S01]  /*7160*/  LOP3.LUT P3, RZ, R141.reuse, 0xff, RZ, 0xc0, !PT ;  /* 0x000000ff8dff7812 */ /* 0x040fe2000786c0ff */
[-C--:B------:R-:W-:Y:S01]  /*7170*/  FMUL.FTZ R126, R156, R5.reuse ;  /* 0x000000059c7e7220 */ /* 0x080fe20000410000 */
[----:B------:R-:W-:Y:S01]  /*7180*/  LOP3.LUT P5, RZ, R141, 0xff00, RZ, 0xc0, !PT ;  /* 0x0000ff008dff7812 */ /* 0x000fe200078ac0ff */
[----:B------:R-:W-:Y:S01]  /*7190*/  FMUL.FTZ R141, R0, UR5 ;  /* 0x00000005008d7c20 */ /* 0x000fe20008410000 */
[----:B------:R-:W-:Y:S01]  /*71a0*/  FMUL.FTZ R0, R160, R5 ;  /* 0x00000005a0007220 */ /* 0x000fe20000410000 */
[----:B------:R-:W-:Y:S01]  /*71b0*/  FMUL.FTZ R147, R118, UR5 ;  /* 0x0000000576937c20 */ /* 0x000fe20008410000 */
[----:B------:R-:W-:Y:S01]  /*71c0*/  LOP3.LUT P1, RZ, R140, 0xff000000, RZ, 0xc0, !PT ;  /* 0xff0000008cff7812 */ /* 0x000fe2000782c0ff */
[----:B------:R-:W-:Y:S01]  /*71d0*/  FFMA.FTZ R157, R6, R157, R120 ;  /* 0x0000009d069d7223 */ /* 0x000fe20000010078 */
[----:B------:R-:W-:Y:S01]  /*71e0*/  FSEL R144, R144, RZ, P2 ;  /* 0x000000ff90907208 */ /* 0x000fe20001000000 */
[----:B------:R-:W-:Y:S01]  /*71f0*/  FMUL.FTZ R0, R0, UR5 ;  /* 0x0000000500007c20 */ /* 0x000fe20008410000 */
[----:B------:R-:W-:Y:S01]  /*7200*/  LOP3.LUT P2, RZ, R140, 0xff, RZ, 0xc0, !PT ;  /* 0x000000ff8cff7812 */ /* 0x000fe2000784c0ff */
[-C--:B------:R-:W-:Y:S01]  /*7210*/  FMUL.FTZ R118, R159, R5.reuse ;  /* 0x000000059f767220 */ /* 0x080fe20000410000 */
[----:B------:R-:W-:Y:S01]  /*7220*/  FSEL R147, R147, RZ, P1 ;  /* 0x000000ff93937208 */ /* 0x000fe20000800000 */
[----:B------:R-:W-:Y:S01]  /*7230*/  FMUL.FTZ R120, R157, R5 ;  /* 0x000000059d787220 */ /* 0x000fe20000410000 */
[----:B------:R-:W-:Y:S01]  /*7240*/  ISETP.GE.U32.AND P1, PT, R138, RZ, PT ;  /* 0x000000ff8a00720c */ /* 0x000fe20003f26070 */
[----:B------:R-:W-:Y:S01]  /*7250*/  FMUL.FTZ R118, R118, UR5 ;  /* 0x0000000576767c20 */ /* 0x000fe20008410000 */
[----:B------:R-:W-:Y:S01]  /*7260*/  FSEL R128, R128, RZ, P6 ;  /* 0x000000ff80807208 */ /* 0x000fe20003000000 */
[----:B------:R-:W-:Y:S01]  /*7270*/  FMUL.FTZ R126, R126, UR5 ;  /* 0x000000057e7e7c20 */ /* 0x000fe20008410000 */
[----:B------:R-:W-:Y:S01]  /*7280*/  FSEL R137, R0, RZ, P2 ;  /* 0x000000ff00897208 */ /* 0x000fe20001000000 */
[----:B------:R-:W-:Y:S01]  /*7290*/  FMUL.FTZ R0, R120, UR5 ;  /* 0x0000000578007c20 */ /* 0x000fe20008410000 */
[----:B------:R-:W-:Y:S01]  /*72a0*/  LOP3.LUT P6, RZ, R140, 0xff00, RZ, 0xc0, !PT ;  /* 0x0000ff008cff7812 */ /* 0x000fe200078cc0ff */
[C-C-:B------:R-:W-:Y:S01]  /*72b0*/  FFMA.FTZ R120, R122.reuse, R149, R123.reuse ;  /* 0x000000957a787223 */ /* 0x140fe2000001007b */
[C---:B------:R-:W-:Y:S01]  /*72c0*/  LOP3.LUT P2, RZ, R139.reuse, 0xff0000, RZ, 0xc0, !PT ;  /* 0x00ff00008bff7812 */ /* 0x040fe2000784c0ff */
[C-C-:B------:R-:W-:Y:S01]  /*72d0*/  FFMA.FTZ R149, R122.reuse, R36, R123.reuse ;  /* 0x000000247a957223 */ /* 0x140fe2000001007b */
[----:B------:R-:W-:Y:S01]  /*72e0*/  ISETP.GE.U32.AND.EX P1, PT, R139, 0x1000000, PT, P1 ;  /* 0x010000008b00780c */ /* 0x000fe20003f26110 */
[--C-:B------:R-:W-:Y:S01]  /*72f0*/  FFMA.FTZ R129, R122, R130, R123.reuse ;  /* 0x000000827a817223 */ /* 0x100fe2000001007b */
[----:B------:R-:W-:Y:S01]  /*7300*/  FSEL R125, R125, RZ, P4 ;  /* 0x000000ff7d7d7208 */ /* 0x000fe20002000000 */
[----:B------:R-:W-:Y:S01]  /*7310*/  FADD.FTZ R119, -R119, R154 ;  /* 0x0000009a77777221 */ /* 0x000fe20000010100 */
[----:B------:R-:W-:Y:S01]  /*7320*/  LOP3.LUT P4, RZ, R140, 0xff0000, RZ, 0xc0, !PT ;  /* 0x00ff00008cff7812 */ /* 0x000fe2000788c0ff */
[----:B------:R-:W-:Y:S01]  /*7330*/  FFMA.FTZ R127, R122, R148, R123 ;  /* 0x000000947a7f7223 */ /* 0x000fe2000001007b */
[----:B------:R-:W-:Y:S01]  /*7340*/  FSEL R140, R118, RZ, P6 ;  /* 0x000000ff768c7208 */ /* 0x000fe20003000000 */
[----:B------:R-:W-:Y:S01]  /*7350*/  FADD.FTZ R149, -R149, R48 ;  /* 0x0000003095957221 */ /* 0x000fe20000010100 */
[----:B------:R-:W-:Y:S01]  /*7360*/  FSEL R0, R0, RZ, P2 ;  /* 0x000000ff00007208 */ /* 0x000fe20001000000 */
[----:B------:R-:W-:Y:S01]  /*7370*/  FADD.FTZ R153, -R120, R153 ;  /* 0x0000009978997221 */ /* 0x000fe20000010100 */
[----:B------:R-:W-:Y:S01]  /*7380*/  FSEL R118, R126, RZ, P1 ;  /* 0x000000ff7e767208 */ /* 0x000fe20000800000 */
[C-C-:B------:R-:W-:Y:S01]  /*7390*/  FFMA.FTZ R126, R122.reuse, R131, R123.reuse ;  /* 0x000000837a7e7223 */ /* 0x140fe2000001007b */
[----:B------:R-:W-:Y:S01]  /*73a0*/  LOP3.LUT P2, RZ, R139, 0xff, RZ, 0xc0, !PT ;  /* 0x000000ff8bff7812 */ /* 0x000fe2000784c0ff */
[----:B------:R-:W-:Y:S01]  /*73b0*/  FADD.FTZ R131, -R129, R142 ;  /* 0x0000008e81837221 */ /* 0x000fe20000010100 */
[----:B------:R-:W-:Y:S01]  /*73c0*/  LOP3.LUT P1, RZ, R139, 0xff00, RZ, 0xc0, !PT ;  /* 0x0000ff008bff7812 */ /* 0x000fe2000782c0ff */
[----:B------:R-:W-:Y:S01]  /*73d0*/  FFMA.FTZ R139, R122, R100, R123 ;  /* 0x000000647a8b7223 */ /* 0x000fe2000001007b */
[----:B------:R-:W-:Y:S01]  /*73e0*/  PRMT R36, R65, 0x7632, R36 ;  /* 0x0000763241247816 */ /* 0x000fe20000000024 */
        /* <DEDUP_REMOVED lines=10> */
[----:B------:R-:W-:Y:S01]  /*7490*/  FFMA.FTZ R153, R6, R143, R48 ;  /* 0x0000008f06997223 */ /* 0x000fe20000010030 */
[----:B------:R-:W-:Y:S01]  /*74a0*/  PRMT R36, R64, 0x7632, R36 ;  /* 0x0000763240247816 */ /* 0x000fe20000000024 */
[C---:B------:R-:W-:Y:S01]  /*74b0*/  FFMA.FTZ R168, R6.reuse, R127, R129 ;  /* 0x0000007f06a87223 */ /* 0x040fe20000010081 */
[----:B------:R-:W-:Y:S01]  /*74c0*/  PRMT R48, R63, 0x7632, R48 ;  /* 0x000076323f307816 */ /* 0x000fe20000000030 */
[----:B------:R-:W-:Y:S01]  /*74d0*/  FFMA.FTZ R166, R6, R131, R100 ;  /* 0x0000008306a67223 */ /* 0x000fe20000010064 */
[----:B------:R-:W-:Y:S01]  /*74e0*/  SHF.L.U32 R127, R36, 0x10, RZ ;  /* 0x00000010247f7819 */ /* 0x000fe200000006ff */
[-C--:B------:R-:W-:Y:S01]  /*74f0*/  FMUL.FTZ R36, R168, R5.reuse ;  /* 0x00000005a8247220 */ /* 0x080fe20000410000 */
[----:B------:R-:W-:Y:S01]  /*7500*/  SHF.L.U32 R136, R48, 0x10, RZ ;  /* 0x0000001030887819 */ /* 0x000fe200000006ff */
[-C--:B------:R-:W-:Y:S01]  /*7510*/  FMUL.FTZ R48, R166, R5.reuse ;  /* 0x00000005a6307220 */ /* 0x080fe20000410000 */
[----:B------:R-:W-:Y:S01]  /*7520*/  SHF.L.U32 R152, R64, 0x10, RZ ;  /* 0x0000001040987819 */ /* 0x000fe200000006ff */
[----:B------:R-:W-:Y:S01]  /*7530*/  FMUL.FTZ R129, R36, UR5 ;  /* 0x0000000524817c20 */ /* 0x000fe20008410000 */
[----:B------:R-:W-:Y:S01]  /*7540*/  FADD.FTZ R121, -R121, R146 ;  /* 0x0000009279797221 */ /* 0x000fe20000010100 */
[----:B------:R-:W-:Y:S01]  /*7550*/  FMUL.FTZ R36, R154, R5 ;  /* 0x000000059a247220 */ /* 0x000fe20000410000 */
[----:B------:R-:W-:Y:S01]  /*7560*/  FMUL.FTZ R130, R48, UR5 ;  /* 0x0000000530827c20 */ /* 0x000fe20008410000 */
[C---:B------:R-:W-:Y:S01]  /*7570*/  FFMA.FTZ R152, R6.reuse, R119, R152 ;  /* 0x0000007706987223 */ /* 0x040fe20000010098 */
[----:B------:R-:W-:Y:S01]  /*7580*/  SHF.L.U32 R112, R63, 0x10, RZ ;  /* 0x000000103f707819 */ /* 0x000fe200000006ff */
[----:B------:R-:W-:Y:S01]  /*7590*/  FMUL.FTZ R48, R153, R5 ;  /* 0x0000000599307220 */ /* 0x000fe20000410000 */
[----:B------:R-:W-:Y:S01]  /*75a0*/  FFMA.FTZ R100, R6, R121, R127 ;  /* 0x0000007906647223 */ /* 0x000fe2000001007f */
[----:B------:R-:W-:Y:S01]  /*75b0*/  FMUL.FTZ R126, R36, UR5 ;  /* 0x00000005247e7c20 */ /* 0x000fe20008410000 */
[----:B------:R-:W-:Y:S01]  /*75c0*/  FMUL.FTZ R36, R152, R5 ;  /* 0x0000000598247220 */ /* 0x000fe20000410000 */
[----:B------:R-:W-:Y:S01]  /*75d0*/  FMUL.FTZ R127, R48, UR5 ;  /* 0x00000005307f7c20 */ /* 0x000fe20008410000 */
[----:B------:R-:W-:Y:S01]  /*75e0*/  LOP3.LUT P6, RZ, R138, 0xff000000, RZ, 0xc0, !PT ;  /* 0xff0000008aff7812 */ /* 0x000fe200078cc0ff */
[C---:B------:R-:W-:Y:S01]  /*75f0*/  FFMA.FTZ R131, R6.reuse, R139, R112 ;  /* 0x0000008b06837223 */ /* 0x040fe20000010070 */
[----:B------:R-:W-:Y:S01]  /*7600*/  FFMA.FTZ R136, R6, R149, R136 ;  /* 0x0000009506887223 */ /* 0x000fe20000010088 */
[----:B------:R-:W-:Y:S01]  /*7610*/  FSEL R151, R151, RZ, P3 ;  /* 0x000000ff97977208 */ /* 0x000fe20001800000 */
[----:B------:R-:W-:Y:S01]  /*7620*/  FMUL.FTZ R36, R36, UR5 ;  /* 0x0000000524247c20 */ /* 0x000fe20008410000 */
[----:B------:R-:W-:Y:S01]  /*7630*/  LOP3.LUT P3, RZ, R138, 0xff, RZ, 0xc0, !PT ;  /* 0x000000ff8aff7812 */ /* 0x000fe2000786c0ff */
[-C--:B------:R-:W-:Y:S01]  /*7640*/  FMUL.FTZ R112, R131, R5.reuse ;  /* 0x0000000583707220 */ /* 0x080fe20000410000 */
[----:B------:R-:W-:Y:S01]  /*7650*/  FSEL R127, R127, RZ, P6 ;  /* 0x000000ff7f7f7208 */ /* 0x000fe20003000000 */
[-C--:B------:R-:W-:Y:S01]  /*7660*/  FMUL.FTZ R119, R136, R5.reuse ;  /* 0x0000000588777220 */ /* 0x080fe20000410000 */
[----:B------:R-:W-:Y:S01]  /*7670*/  ISETP.GE.U32.AND P6, PT, R134, RZ, PT ;  /* 0x000000ff8600720c */ /* 0x000fe20003fc6070 */
[----:B------:R-:W-:Y:S01]  /*7680*/  FMUL.FTZ R112, R112, UR5 ;  /* 0x0000000570707c20 */ /* 0x000fe20008410000 */
[----:B------:R-:W-:Y:S01]  /*7690*/  FSEL R120, R36, RZ, P3 ;  /* 0x000000ff24787208 */ /* 0x000fe20001800000 */
[----:B------:R-:W-:Y:S01]  /*76a0*/  FMUL.FTZ R119, R119, UR5 ;  /* 0x0000000577777c20 */ /* 0x000fe20008410000 */
[C---:B------:R-:W-:Y:S01]  /*76b0*/  LOP3.LUT P3, RZ, R135.reuse, 0xff0000, RZ, 0xc0, !PT ;  /* 0x00ff000087ff7812 */ /* 0x040fe2000786c0ff */
[----:B------:R-:W-:Y:S01]  /*76c0*/  FMUL.FTZ R48, R100, R5 ;  /* 0x0000000564307220 */ /* 0x000fe20000410000 */
[----:B------:R-:W-:Y:S01]  /*76d0*/  ISETP.GE.U32.AND.EX P6, PT, R135, 0x1000000, PT, P6 ;  /* 0x010000008700780c */ /* 0x000fe20003fc6160 */
[--C-:B------:R-:W-:Y:S01]  /*76e0*/  FFMA.FTZ R36, R122, R39, R123.reuse ;  /* 0x000000277a247223 */ /* 0x100fe2000001007b */
[----:B------:R-:W-:Y:S01]  /*76f0*/  FSEL R112, R112, RZ, P3 ;  /* 0x000000ff70707208 */ /* 0x000fe20001800000 */
[----:B------:R-:W-:Y:S01]  /*7700*/  FMUL.FTZ R48, R48, UR5 ;  /* 0x0000000530307c20 */ /* 0x000fe20008410000 */
[----:B------:R-:W-:Y:S01]  /*7710*/  FSEL R119, R119, RZ, P6 ;  /* 0x000000ff77777208 */ /* 0x000fe20003000000 */
[C-C-:B------:R-:W-:Y:S01]  /*7720*/  FFMA.FTZ R40, R122.reuse, R40, R123.reuse ;  /* 0x000000287a287223 */ /* 0x140fe2000001007b */
[C---:B------:R-:W-:Y:S01]  /*7730*/  LOP3.LUT P3, RZ, R135.reuse, 0xff, RZ, 0xc0, !PT ;  /* 0x000000ff87ff7812 */ /* 0x040fe2000786c0ff */
[C-C-:B------:R-:W-:Y:S01]  /*7740*/  FFMA.FTZ R106, R122.reuse, R106, R123.reuse ;  /* 0x0000006a7a6a7223 */ /* 0x140fe2000001007b */
[----:B------:R-:W-:Y:S01]  /*7750*/  LOP3.LUT P6, RZ, R135, 0xff00, RZ, 0xc0, !PT ;  /* 0x0000ff0087ff7812 */ /* 0x000fe200078cc0ff */
[--C-:B------:R-:W-:Y:S01]  /*7760*/  FFMA.FTZ R135, R122, R38, R123.reuse ;  /* 0x000000267a877223 */ /* 0x100fe2000001007b */
[----:B------:R-:W-:Y:S01]  /*7770*/  FSEL R150, R150, RZ, P5 ;  /* 0x000000ff96967208 */ /* 0x000fe20002800000 */
[----:B------:R-:W-:Y:S01]  /*7780*/  FFMA.FTZ R38, R122, R101, R123 ;  /* 0x000000657a267223 */ /* 0x000fe2000001007b */
[----:B------:R-:W-:Y:S01]  /*7790*/  LOP3.LUT P5, RZ, R138, 0xff00, RZ, 0xc0, !PT ;  /* 0x0000ff008aff7812 */ /* 0x000fe200078ac0ff */
[----:B------:R-:W-:Y:S01]  /*77a0*/  FADD.FTZ R51, -R40, R51 ;  /* 0x0000003328337221 */ /* 0x000fe20000010100 */
[----:B------:R-:W-:Y:S01]  /*77b0*/  SHF.L.U32 R39, R62, 0x10, RZ ;  /* 0x000000103e277819 */ /* 0x000fe200000006ff */
[----:B------:R-:W-:Y:S01]  /*77c0*/  FADD.FTZ R113, -R38, R113 ;  /* 0x0000007126717221 */ /* 0x000fe20000010100 */
[----:B------:R-:W-:Y:S01]  /*77d0*/  FSEL R121, R48, RZ, P5 ;  /* 0x000000ff30797208 */ /* 0x000fe20002800000 */
[--C-:B------:R-:W-:Y:S01]  /*77e0*/  FFMA.FTZ R48, R122, R103, R123.reuse ;  /* 0x000000677a307223 */ /* 0x100fe2000001007b */
[----:B------:R-:W-:Y:S01]  /*77f0*/  PRMT R38, R62, 0x7632, R38 ;  /* 0x000076323e267816 */ /* 0x000fe20000000026 */
[C-C-:B------:R-:W-:Y:S01]  /*7800*/  FFMA.FTZ R103, R122.reuse, R102, R123.reuse ;  /* 0x000000667a677223 */ /* 0x140fe2000001007b */
[----:B------:R-:W-:Y:S01]  /*7810*/  FFMA.FTZ R102, R122, R37, R123 ;  /* 0x000000257a667223 */ /* 0x000fe2000001007b */
[----:B------:R-:W-:Y:S01]  /*7820*/  FFMA.FTZ R148, R6, R113, R39 ;  /* 0x0000007106947223 */ /* 0x000fe20000010027 */
[----:B------:R-:W-:Y:S01]  /*7830*/  SHF.L.U32 R39, R38, 0x10, RZ ;  /* 0x0000001026277819 */ /* 0x000fe200000006ff */
[----:B------:R-:W-:Y:S01]  /*7840*/  FADD.FTZ R139, -R48, R115 ;  /* 0x00000073308b7221 */ /* 0x000fe20000010100 */
[----:B------:R-:W-:Y:S01]  /*7850*/  SHF.L.U32 R38, R60, 0x10, RZ ;  /* 0x000000103c267819 */ /* 0x000fe200000006ff */
[----:B------:R-:W-:Y:S01]  /*7860*/  FADD.FTZ R149, -R102, R49 ;  /* 0x0000003166957221 */ /* 0x000fe20000010100 */
[----:B------:R-:W-:Y:S01]  /*7870*/  PRMT R37, R61, 0x7632, R37 ;  /* 0x000076323d257816 */ /* 0x000fe20000000025 */
[----:B------:R-:W-:Y:S01]  /*7880*/  FADD.FTZ R135, -R135, R50 ;  /* 0x0000003287877221 */ /* 0x000fe20000010100 */
[----:B------:R-:W-:Y:S01]  /*7890*/  FSEL R141, R141, RZ, P4 ;  /* 0x000000ff8d8d7208 */ /* 0x000fe20002000000 */
[C---:B------:R-:W-:Y:S01]  /*78a0*/  FFMA.FTZ R149, R6.reuse, R149, R39 ;  /* 0x0000009506957223 */ /* 0x040fe20000010027 */
[----:B------:R-:W-:Y:S01]  /*78b0*/  FFMA.FTZ R139, R6, R139, R38 ;  /* 0x0000008b068b7223 */ /* 0x000fe20000010026 */
[-C--:B------:R-:W-:Y:S01]  /*78c0*/  FMUL.FTZ R38, R148, R5.reuse ;  /* 0x0000000594267220 */ /* 0x080fe20000410000 */
[----:B------:R-:W-:Y:S01]  /*78d0*/  SHF.L.U32 R40, R37, 0x10, RZ ;  /* 0x0000001025287819 */ /* 0x000fe200000006ff */
[----:B------:R-:W-:Y:S01]  /*78e0*/  FADD.FTZ R103, -R103, R114 ;  /* 0x0000007267677221 */ /* 0x000fe20000010100 */
[----:B------:R-:W-:Y:S01]  /*78f0*/  PRMT R37, R60, 0x7632, R37 ;  /* 0x000076323c257816 */ /* 0x000fe20000000025 */
[----:B------:R-:W-:Y:S01]  /*7900*/  FMUL.FTZ R39, R149, R5 ;  /* 0x0000000595277220 */ /* 0x000fe20000410000 */
[----:B------:R-:W-:Y:S01]  /*7910*/  LOP3.LUT P4, RZ, R138, 0xff0000, RZ, 0xc0, !PT ;  /* 0x00ff00008aff7812 */ /* 0x000fe2000788c0ff */
[----:B------:R-:W-:Y:S01]  /*7920*/  FMUL.FTZ R38, R38, UR5 ;  /* 0x0000000526267c20 */ /* 0x000fe20008410000 */
[----:B------:R-:W-:Y:S01]  /*7930*/  SHF.L.U32 R146, R61, 0x10, RZ ;  /* 0x000000103d927819 */ /* 0x000fe200000006ff */
[----:B------:R-:W-:Y:S01]  /*7940*/  FADD.FTZ R111, -R106, R111 ;  /* 0x0000006f6a6f7221 */ /* 0x000fe20000010100 */
[----:B------:R-:W-:Y:S01]  /*7950*/  SHF.L.U32 R138, R56, 0x10, RZ ;  /* 0x00000010388a7819 */ /* 0x000fe200000006ff */
[----:B------:R-:W-:Y:S01]  /*7960*/  FFMA.FTZ R143, R6, R135, R40 ;  /* 0x00000087068f7223 */ /* 0x000fe20000010028 */
[----:B------:R-:W-:Y:S01]  /*7970*/  SHF.L.U32 R37, R37, 0x10, RZ ;  /* 0x0000001025257819 */ /* 0x000fe200000006ff */
[----:B------:R-:W-:Y:S01]  /*7980*/  FMUL.FTZ R39, R39, UR5 ;  /* 0x0000000527277c20 */ /* 0x000fe20008410000 */
[C-C-:B------:R-:W-:Y:S01]  /*7990*/  FFMA.FTZ R42, R122.reuse, R42, R123.reuse ;  /* 0x0000002a7a2a7223 */ /* 0x140fe2000001007b */
[C-C-:B------:R-:W-:Y:S01]  /*79a0*/  FFMA.FTZ R105, R122.reuse, R105, R123.reuse ;  /* 0x000000697a697223 */ /* 0x140fe2000001007b */
[C-C-:B------:R-:W-:Y:S01]  /*79b0*/  FFMA.FTZ R41, R122.reuse, R41, R123.reuse ;  /* 0x000000297a297223 */ /* 0x140fe2000001007b */
[C-C-:B------:R-:W-:Y:S01]  /*79c0*/  FFMA.FTZ R104, R122.reuse, R104, R123.reuse ;  /* 0x000000687a687223 */ /* 0x140fe2000001007b */
[C-C-:B------:R-:W-:Y:S01]  /*79d0*/  FFMA.FTZ R107, R122.reuse, R107, R123.reuse ;  /* 0x0000006b7a6b7223 */ /* 0x140fe2000001007b */
[----:B------:R-:W-:Y:S01]  /*79e0*/  FFMA.FTZ R43, R122, R43, R123 ;  /* 0x0000002b7a2b7223 */ /* 0x000fe2000001007b */
[C---:B------:R-:W-:Y:S01]  /*79f0*/  FFMA.FTZ R146, R6.reuse, R103, R146 ;  /* 0x0000006706927223 */ /* 0x040fe20000010092 */
[----:B------:R-:W-:Y:S01]  /*7a00*/  FFMA.FTZ R138, R6, R111, R138 ;  /* 0x0000006f068a7223 */ /* 0x000fe2000001008a */
[----:B------:R-:W-:Y:S01]  /*7a10*/  FSEL R123, R38, RZ, P3 ;  /* 0x000000ff267b7208 */ /* 0x000fe20001800000 */
[----:B------:R-:W0:Y:S01]  /*7a20*/  LDC.64 R102, c[0x0][0x478] ;  /* 0x00011e00ff667b82 */ /* 0x000e220000000a00 */
[----:B------:R-:W-:Y:S01]  /*7a30*/  FSEL R129, R129, RZ, P2 ;  /* 0x000000ff81817208 */ /* 0x000fe20001000000 */
[----:B------:R-:W-:Y:S01]  /*7a40*/  FMUL.FTZ R38, R143, R5 ;  /* 0x000000058f267220 */ /* 0x000fe20000410000 */
[----:B------:R-:W-:Y:S01]  /*7a50*/  FSEL R130, R130, RZ, P1 ;  /* 0x000000ff82827208 */ /* 0x000fe20000800000 */
[----:B------:R-:W-:Y:S01]  /*7a60*/  FFMA.FTZ R142, R6, R51, R37 ;  /* 0x00000033068e7223 */ /* 0x000fe20000010025 */
[----:B------:R-:W-:Y:S01]  /*7a70*/  FSEL R126, R126, RZ, P4 ;  /* 0x000000ff7e7e7208 */ /* 0x000fe20002000000 */
[-C--:B------:R-:W-:Y:S01]  /*7a80*/  FMUL.FTZ R37, R146, R5.reuse ;  /* 0x0000000592257220 */ /* 0x080fe20000410000 */
[C---:B------:R-:W-:Y:S01]  /*7a90*/  LOP3.LUT P2, RZ, R134.reuse, 0xff, RZ, 0xc0, !PT ;  /* 0x000000ff86ff7812 */ /* 0x040fe2000784c0ff */
[----:B------:R-:W-:Y:S01]  /*7aa0*/  FADD.FTZ R105, -R105, R110 ;  /* 0x0000006e69697221 */ /* 0x000fe20000010100 */
[----:B------:R-:W-:Y:S01]  /*7ab0*/  LOP3.LUT P1, RZ, R134, 0xff00, RZ, 0xc0, !PT ;  /* 0x0000ff0086ff7812 */ /* 0x000fe2000782c0ff */
[----:B------:R-:W-:Y:S01]  /*7ac0*/  FMUL.FTZ R122, R38, UR5 ;  /* 0x00000005267a7c20 */ /* 0x000fe20008410000 */
[C---:B------:R-:W-:Y:S01]  /*7ad0*/  LOP3.LUT P4, RZ, R134.reuse, 0xff0000, RZ, 0xc0, !PT ;  /* 0x00ff000086ff7812 */ /* 0x040fe2000788c0ff */
[----:B------:R-:W-:Y:S01]  /*7ae0*/  FADD.FTZ R49, -R43, R44 ;  /* 0x0000002c2b317221 */ /* 0x000fe20000010100 */
[----:B------:R-:W-:Y:S01]  /*7af0*/  LOP3.LUT P5, RZ, R134, 0xff000000, RZ, 0xc0, !PT ;  /* 0xff00000086ff7812 */ /* 0x000fe200078ac0ff */
[-C--:B------:R-:W-:Y:S01]  /*7b00*/  FMUL.FTZ R38, R142, R5.reuse ;  /* 0x000000058e267220 */ /* 0x080fe20000410000 */
[----:B------:R-:W-:Y:S01]  /*7b10*/  FSEL R134, R39, RZ, P6 ;  /* 0x000000ff27867208 */ /* 0x000fe20003000000 */
[----:B------:R-:W-:Y:S01]  /*7b20*/  FMUL.FTZ R39, R138, R5 ;  /* 0x000000058a277220 */ /* 0x000fe20000410000 */
[----:B------:R-:W-:Y:S01]  /*7b30*/  SHF.L.U32 R40, R57, 0x10, RZ ;  /* 0x0000001039287819 */ /* 0x000fe200000006ff */
[----:B------:R-:W-:Y:S01]  /*7b40*/  FADD.FTZ R43, -R107, R108 ;  /* 0x0000006c6b2b7221 */ /* 0x000fe20000010100 */
[----:B------:R-:W-:Y:S01]  /*7b50*/  FMUL.FTZ R115, R37, UR5 ;  /* 0x0000000525737c20 */ /* 0x000fe20008410000 */
[----:B------:R-:W1:Y:S01]  /*7b60*/  LDC.64 R106, c[0x0][0x468] ;  /* 0x00011a00ff6a7b82 */ /* 0x000e620000000a00 */
[----:B------:R-:W-:Y:S01]  /*7b70*/  FMUL.FTZ R39, R39, UR5 ;  /* 0x0000000527277c20 */ /* 0x000fe20008410000 */
[----:B------:R-:W-:Y:S01]  /*7b80*/  FFMA.FTZ R135, R6, R105, R40 ;  /* 0x0000006906877223 */ /* 0x000fe20000010028 */
[----:B------:R-:W-:Y:S01]  /*7b90*/  LOP3.LUT P3, RZ, R132, 0xff, RZ, 0xc0, !PT ;  /* 0x000000ff84ff7812 */ /* 0x000fe2000786c0ff */
[-C--:B------:R-:W-:Y:S01]  /*7ba0*/  FMUL.FTZ R37, R139, R5.reuse ;  /* 0x000000058b257220 */ /* 0x080fe20000410000 */
[----:B------:R-:W-:Y:S01]  /*7bb0*/  FMUL.FTZ R38, R38, UR5 ;  /* 0x0000000526267c20 */ /* 0x000fe20008410000 */
[----:B------:R-:W-:Y:S01]  /*7bc0*/  FMUL.FTZ R40, R135, R5 ;  /* 0x0000000587287220 */ /* 0x000fe20000410000 */
[----:B------:R-:W-:Y:S01]  /*7bd0*/  FSEL R110, R39, RZ, P3 ;  /* 0x000000ff276e7208 */ /* 0x000fe20001800000 */
[----:B------:R-:W-:Y:S01]  /*7be0*/  FMUL.FTZ R37, R37, UR5 ;  /* 0x0000000525257c20 */ /* 0x000fe20008410000 */
[----:B------:R-:W-:Y:S01]  /*7bf0*/  PRMT R39, R59, 0x7632, R39 ;  /* 0x000076323b277816 */ /* 0x000fe20000000027 */
[----:B------:R-:W-:Y:S01]  /*7c00*/  FMUL.FTZ R40, R40, UR5 ;  /* 0x0000000528287c20 */ /* 0x000fe20008410000 */
[----:B------:R-:W-:Y:S01]  /*7c10*/  FSEL R114, R38, RZ, P1 ;  /* 0x000000ff26727208 */ /* 0x000fe20000800000 */
[----:B------:R-:W-:Y:S01]  /*7c20*/  FADD.FTZ R45, -R36, R45 ;  /* 0x0000002d242d7221 */ /* 0x000fe20000010100 */
[----:B------:R-:W-:Y:S01]  /*7c30*/  PRMT R38, R57, 0x7632, R38 ;  /* 0x0000763239267816 */ /* 0x000fe20000000026 */
[----:B------:R-:W-:Y:S01]  /*7c40*/  FADD.FTZ R41, -R41, R46 ;  /* 0x0000002e29297221 */ /* 0x000fe20000010100 */
[----:B------:R-:W-:Y:S01]  /*7c50*/  FSEL R115, R115, RZ, P4 ;  /* 0x000000ff73737208 */ /* 0x000fe20002000000 */
[----:B------:R-:W-:Y:S01]  /*7c60*/  FADD.FTZ R47, -R42, R47 ;  /* 0x0000002f2a2f7221 */ /* 0x000fe20000010100 */
[----:B------:R-:W-:-:S02]  /*7c70*/  LOP3.LUT P4, RZ, R132, 0xff0000, RZ, 0xc0, !PT ;  /* 0x00ff000084ff7812 */ /* 0x000fc4000788c0ff */
[----:B------:R-:W-:Y:S02]  /*7c80*/  FSEL R113, R37, RZ, P2 ;  /* 0x000000ff25717208 */ /* 0x000fe40001000000 */
[----:B------:R-:W-:Y:S02]  /*7c90*/  SHF.L.U32 R39, R39, 0x10, RZ ;  /* 0x0000001027277819 */ /* 0x000fe400000006ff */
[----:B------:R-:W-:Y:S02]  /*7ca0*/  ISETP.GE.U32.AND P1, PT, R132, RZ, PT ;  /* 0x000000ff8400720c */ /* 0x000fe40003f26070 */
[----:B------:R-:W-:Y:S01]  /*7cb0*/  PRMT R37, R56, 0x7632, R37 ;  /* 0x0000763238257816 */ /* 0x000fe20000000025 */
[----:B------:R-:W-:Y:S01]  /*7cc0*/  FFMA.FTZ R108, R6, R49, R39 ;  /* 0x00000031066c7223 */ /* 0x000fe20000010027 */
[----:B------:R-:W-:Y:S02]  /*7cd0*/  PRMT R36, R58, 0x7632, R36 ;  /* 0x000076323a247816 */ /* 0x000fe40000000024 */
[----:B------:R-:W-:-:S02]  /*7ce0*/  SHF.L.U32 R38, R38, 0x10, RZ ;  /* 0x0000001026267819 */ /* 0x000fc400000006ff */
[----:B------:R-:W-:Y:S02]  /*7cf0*/  FSEL R122, R122, RZ, P5 ;  /* 0x000000ff7a7a7208 */ /* 0x000fe40002800000 */
[C---:B------:R-:W-:Y:S02]  /*7d00*/  LOP3.LUT P6, RZ, R132.reuse, 0xff00, RZ, 0xc0, !PT ;  /* 0x0000ff0084ff7812 */ /* 0x040fe400078cc0ff */
[----:B------:R-:W-:Y:S02]  /*7d10*/  LOP3.LUT P5, RZ, R132, 0xff000000, RZ, 0xc0, !PT ;  /* 0xff00000084ff7812 */ /* 0x000fe400078ac0ff */
[----:B------:R-:W-:Y:S02]  /*7d20*/  FSEL R111, R40, RZ, P4 ;  /* 0x000000ff286f7208 */ /* 0x000fe40002000000 */
[----:B------:R-:W-:Y:S02]  /*7d30*/  F2FP.BF16.F32.PACK_AB R48, R158, R163 ;  /* 0x000000a39e30723e */ /* 0x000fe400000010ff */
[----:B------:R-:W-:-:S02]  /*7d40*/  LOP3.LUT P2, RZ, R133, 0xff, RZ, 0xc0, !PT ;  /* 0x000000ff85ff7812 */ /* 0x000fc4000784c0ff */
[C---:B------:R-:W-:Y:S02]  /*7d50*/  LOP3.LUT P3, RZ, R133.reuse, 0xff00, RZ, 0xc0, !PT ;  /* 0x0000ff0085ff7812 */ /* 0x040fe4000786c0ff */
[C---:B------:R-:W-:Y:S02]  /*7d60*/  LOP3.LUT P4, RZ, R133.reuse, 0xff0000, RZ, 0xc0, !PT ;  /* 0x00ff000085ff7812 */ /* 0x040fe4000788c0ff */
[----:B------:R-:W-:Y:S01]  /*7d70*/  ISETP.GE.U32.AND.EX P1, PT, R133, 0x1000000, PT, P1 ;  /* 0x010000008500780c */ /* 0x000fe20003f26110 */
[----:B------:R-:W-:Y:S01]  /*7d80*/  FADD.FTZ R133, -R104, R109 ;  /* 0x0000006d68857221 */ /* 0x000fe20000010100 */
[----:B------:R-:W-:Y:S01]  /*7d90*/  SHF.L.U32 R132, R37, 0x10, RZ ;  /* 0x0000001025847819 */ /* 0x000fe200000006ff */
[----:B------:R-:W-:Y:S01]  /*7da0*/  FFMA.FTZ R109, R6, R41, R38 ;  /* 0x00000029066d7223 */ /* 0x000fe20000010026 */
[----:B------:R-:W-:Y:S01]  /*7db0*/  SHF.L.U32 R158, R36, 0x10, RZ ;  /* 0x00000010249e7819 */ /* 0x000fe200000006ff */
[----:B0-----:R-:W-:Y:S01]  /*7dc0*/  IMAD.WIDE.U32 R36, R117, 0x10, R102 ;  /* 0x0000001075247825 */ /* 0x001fe200078e0066 */
[----:B------:R-:W-:-:S03]  /*7dd0*/  F2FP.BF16.F32.PACK_AB R51, R55, R54 ;  /* 0x000000363733723e */ /* 0x000fc600000010ff */
[----:B------:R-:W-:Y:S01]  /*7de0*/  FFMA.FTZ R132, R6, R47, R132 ;  /* 0x0000002f06847223 */ /* 0x000fe20000010084 */
[----:B------:R-:W-:Y:S01]  /*7df0*/  F2FP.BF16.F32.PACK_AB R50, R172, R173 ;  /* 0x000000adac32723e */ /* 0x000fe200000010ff */
[----:B------:R-:W-:Y:S01]  /*7e00*/  FFMA.FTZ R158, R6, R45, R158 ;  /* 0x0000002d069e7223 */ /* 0x000fe2000001009e */
[----:B------:R-:W-:Y:S01]  /*7e10*/  F2FP.BF16.F32.PACK_AB R49, R167, R171 ;  /* 0x000000aba731723e */ /* 0x000fe200000010ff */
[----:B------:R-:W-:Y:S01]  /*7e20*/  IMAD.WIDE.U32 R54, R116, 0x10, R102 ;  /* 0x0000001074367825 */ /* 0x000fe200078e0066 */
[----:B------:R-:W-:Y:S02]  /*7e30*/  SHF.L.U32 R39, R58, 0x10, RZ ;  /* 0x000000103a277819 */ /* 0x000fe400000006ff */
[----:B------:R-:W-:Y:S01]  /*7e40*/  SHF.L.U32 R38, R59, 0x10, RZ ;  /* 0x000000103b267819 */ /* 0x000fe200000006ff */
[----:B------:R0:W-:Y:S01]  /*7e50*/  STG.E.128 desc[UR6][R36.64], R48 ;  /* 0x0000003024007986 */ /* 0x0001e2000c101d06 */
[----:B------:R-:W-:Y:S01]  /*7e60*/  F2FP.BF16.F32.PACK_AB R47, R52, R53 ;  /* 0x00000035342f723e */ /* 0x000fe200000010ff */
[----:B------:R-:W-:Y:S01]  /*7e70*/  FFMA.FTZ R133, R6, R133, R39 ;  /* 0x0000008506857223 */ /* 0x000fe20000010027 */
[----:B------:R-:W-:Y:S01]  /*7e80*/  F2FP.BF16.F32.PACK_AB R46, R128, R144 ;  /* 0x00000090802e723e */ /* 0x000fe200000010ff */
[----:B------:R-:W-:Y:S01]  /*7e90*/  FFMA.FTZ R6, R6, R43, R38 ;  /* 0x0000002b06067223 */ /* 0x000fe20000010026 */
[----:B------:R-:W-:Y:S01]  /*7ea0*/  F2FP.BF16.F32.PACK_AB R45, R124, R125 ;  /* 0x0000007d7c2d723e */ /* 0x000fe200000010ff */
[----:B------:R-:W-:Y:S01]  /*7eb0*/  IMAD.WIDE.U32 R52, R3, 0x10, R102 ;  /* 0x0000001003347825 */ /* 0x000fe200078e0066 */
[----:B------:R-:W-:-:S02]  /*7ec0*/  F2FP.BF16.F32.PACK_AB R44, R98, R99 ;  /* 0x00000063622c723e */ /* 0x000fc400000010ff */
[----:B------:R-:W-:Y:S01]  /*7ed0*/  F2FP.BF16.F32.PACK_AB R39, R155, R145 ;  /* 0x000000919b27723e */ /* 0x000fe200000010ff */
[--C-:B-1----:R-:W-:Y:S01]  /*7ee0*/  IMAD.WIDE.U32 R104, R3, 0x10, R106.reuse ;  /* 0x0000001003687825 */ /* 0x102fe200078e006a */
[----:B------:R-:W-:Y:S02]  /*7ef0*/  F2FP.BF16.F32.PACK_AB R38, R164, R165 ;  /* 0x000000a5a426723e */ /* 0x000fe400000010ff */
[----:B------:R-:W-:Y:S02]  /*7f00*/  F2FP.BF16.F32.PACK_AB R43, R156, R157 ;  /* 0x0000009d9c2b723e */ /* 0x000fe400000010ff */
[----:B------:R-:W-:Y:S02]  /*7f10*/  F2FP.BF16.F32.PACK_AB R42, R166, R168 ;  /* 0x000000a8a62a723e */ /* 0x000fe400000010ff */
[----:B------:R-:W-:Y:S02]  /*7f20*/  F2FP.BF16.F32.PACK_AB R41, R153, R154 ;  /* 0x0000009a9929723e */ /* 0x000fe400000010ff */
[----:B0-----:R-:W-:Y:S01]  /*7f30*/  F2FP.BF16.F32.PACK_AB R51, R97, R96 ;  /* 0x000000606133723e */ /* 0x001fe200000010ff */
[----:B------:R-:W-:Y:S01]  /*7f40*/  IMAD.WIDE.U32 R96, R117, 0x10, R106 ;  /* 0x0000001075607825 */ /* 0x000fe200078e006a */
[----:B------:R-:W-:-:S02]  /*7f50*/  F2FP.BF16.F32.PACK_AB R37, R161, R162 ;  /* 0x000000a2a125723e */ /* 0x000fc400000010ff */
[----:B------:R-:W-:Y:S01]  /*7f60*/  F2FP.BF16.F32.PACK_AB R36, R159, R160 ;  /* 0x000000a09f24723e */ /* 0x000fe200000010ff */
[----:B------:R-:W-:Y:S01]  /*7f70*/  IMAD.WIDE.U32 R116, R116, 0x10, R106 ;  /* 0x0000001074747825 */ /* 0x000fe200078e006a */
[----:B------:R-:W-:Y:S01]  /*7f80*/  F2FP.BF16.F32.PACK_AB R50, R150, R151 ;  /* 0x000000979632723e */ /* 0x000fe200000010ff */
[----:B------:R0:W-:Y:S01]  /*7f90*/  STG.E.128 desc[UR6][R96.64], R44 ;  /* 0x0000002c60007986 */ /* 0x0001e2000c101d06 */
[----:B------:R-:W-:Y:S02]  /*7fa0*/  F2FP.BF16.F32.PACK_AB R49, R147, R141 ;  /* 0x0000008d9331723e */ /* 0x000fe400000010ff */
[----:B------:R-:W-:Y:S01]  /*7fb0*/  F2FP.BF16.F32.PACK_AB R48, R140, R137 ;  /* 0x000000898c30723e */ /* 0x000fe200000010ff */
[----:B------:R1:W-:Y:S01]  /*7fc0*/  STG.E.128 desc[UR6][R54.64], R36 ;  /* 0x0000002436007986 */ /* 0x0003e2000c101d06 */
[----:B------:R-:W-:Y:S01]  /*7fd0*/  F2FP.BF16.F32.PACK_AB R40, R100, R152 ;  /* 0x000000986428723e */ /* 0x000fe200000010ff */
[----:B------:R-:W-:Y:S01]  /*7fe0*/  IMAD.WIDE.U32 R100, R2, 0x10, R102 ;  /* 0x0000001002647825 */ /* 0x000fe200078e0066 */
[----:B------:R-:W-:Y:S01]  /*7ff0*/  F2FP.BF16.F32.PACK_AB R99, R136, R131 ;  /* 0x000000838863723e */ /* 0x000fe200000010ff */
[----:B------:R-:W-:Y:S01]  /*8000*/  STG.E.128 desc[UR6][R116.64], R48 ;  /* 0x0000003074007986 */ /* 0x000fe2000c101d06 */
[----:B------:R-:W-:Y:S01]  /*8010*/  F2FP.BF16.F32.PACK_AB R98, R149, R148 ;  /* 0x000000949562723e */ /* 0x000fe200000010ff */
[----:B------:R-:W-:-:S02]  /*8020*/  IMAD.WIDE.U32 R2, R2, 0x10, R106 ;  /* 0x0000001002027825 */ /* 0x000fc400078e006a */
[----:B------:R2:W-:Y:S02]  /*8030*/  STG.E.128 desc[UR6][R52.64], R40 ;  /* 0x0000002834007986 */ /* 0x0005e4000c101d06 */
[----:B------:R-:W-:-:S04]  /*8040*/  IMAD.WIDE.U32 R102, R4, 0x10, R102 ;  /* 0x0000001004667825 */ /* 0x000fc800078e0066 */
[----:B------:R-:W-:-:S04]  /*8050*/  IMAD.WIDE.U32 R106, R4, 0x10, R106 ;  /* 0x00000010046a7825 */ /* 0x000fc800078e006a */
[-C--:B------:R-:W-:Y:S01]  /*8060*/  FMUL.FTZ R4, R133, R5.reuse ;  /* 0x0000000585047220 */ /* 0x080fe20000410000 */
[----:B0-----:R-:W-:Y:S01]  /*8070*/  FMUL.FTZ R44, R6, R5 ;  /* 0x00000005062c7220 */ /* 0x001fe20000410000 */
[----:B------:R-:W-:Y:S02]  /*8080*/  F2FP.BF16.F32.PACK_AB R97, R143, R146 ;  /* 0x000000928f61723e */ /* 0x000fe400000010ff */
[C---:B-1----:R-:W-:Y:S01]  /*8090*/  F2FP.BF16.F32.PACK_AB R54, R158.reuse, R133 ;  /* 0x000000859e36723e */ /* 0x042fe200000010ff */
[----:B------:R-:W-:Y:S01]  /*80a0*/  FMUL.FTZ R158, R158, R5 ;  /* 0x000000059e9e7220 */ /* 0x000fe20000410000 */
[----:B------:R-:W-:Y:S01]  /*80b0*/  FMUL.FTZ R4, R4, UR5 ;  /* 0x0000000504047c20 */ /* 0x000fe20008410000 */
[----:B------:R-:W-:Y:S01]  /*80c0*/  FMUL.FTZ R44, R44, UR5 ;  /* 0x000000052c2c7c20 */ /* 0x000fe20008410000 */
[----:B------:R-:W-:Y:S01]  /*80d0*/  F2FP.BF16.F32.PACK_AB R39, R118, R0 ;  /* 0x000000007627723e */ /* 0x000fe200000010ff */
[----:B------:R-:W-:Y:S01]  /*80e0*/  FMUL.FTZ R158, R158, UR5 ;  /* 0x000000059e9e7c20 */ /* 0x000fe20008410000 */
[----:B------:R-:W-:-:S02]  /*80f0*/  F2FP.BF16.F32.PACK_AB R38, R130, R129 ;  /* 0x000000818226723e */ /* 0x000fc400000010ff */
[C---:B--2---:R-:W-:Y:S01]  /*8100*/  F2FP.BF16.F32.PACK_AB R52, R132.reuse, R138 ;  /* 0x0000008a8434723e */ /* 0x044fe200000010ff */
[----:B------:R-:W-:Y:S01]  /*8110*/  FMUL.FTZ R132, R132, R5 ;  /* 0x0000000584847220 */ /* 0x000fe20000410000 */
[C---:B------:R-:W-:Y:S01]  /*8120*/  F2FP.BF16.F32.PACK_AB R53, R109.reuse, R135 ;  /* 0x000000876d35723e */ /* 0x040fe200000010ff */
[-C--:B------:R-:W-:Y:S01]  /*8130*/  FMUL.FTZ R109, R109, R5.reuse ;  /* 0x000000056d6d7220 */ /* 0x080fe20000410000 */
[----:B------:R-:W-:Y:S01]  /*8140*/  FMUL.FTZ R5, R108, R5 ;  /* 0x000000056c057220 */ /* 0x000fe20000410000 */
[----:B------:R-:W-:Y:S01]  /*8150*/  FMUL.FTZ R132, R132, UR5 ;  /* 0x0000000584847c20 */ /* 0x000fe20008410000 */
[----:B------:R-:W-:Y:S01]  /*8160*/  FSEL R4, R4, RZ, P2 ;  /* 0x000000ff04047208 */ /* 0x000fe20001000000 */
[----:B------:R-:W-:Y:S01]  /*8170*/  FMUL.FTZ R109, R109, UR5 ;  /* 0x000000056d6d7c20 */ /* 0x000fe20008410000 */
[----:B------:R-:W-:Y:S01]  /*8180*/  FMUL.FTZ R5, R5, UR5 ;  /* 0x0000000505057c20 */ /* 0x000fe20008410000 */
[----:B------:R-:W-:Y:S02]  /*8190*/  FSEL R44, R44, RZ, P4 ;  /* 0x000000ff2c2c7208 */ /* 0x000fe40002000000 */
[----:B------:R-:W-:-:S02]  /*81a0*/  FSEL R45, R158, RZ, P3 ;  /* 0x000000ff9e2d7208 */ /* 0x000fc40001800000 */
[----:B------:R-:W-:Y:S02]  /*81b0*/  FSEL R47, R5, RZ, P1 ;  /* 0x000000ff052f7208 */ /* 0x000fe40000800000 */
[----:B------:R-:W-:Y:S02]  /*81c0*/  F2FP.BF16.F32.PACK_AB R37, R127, R126 ;  /* 0x0000007e7f25723e */ /* 0x000fe400000010ff */
[----:B------:R-:W-:Y:S02]  /*81d0*/  F2FP.BF16.F32.PACK_AB R36, R121, R120 ;  /* 0x000000787924723e */ /* 0x000fe400000010ff */
[----:B------:R-:W-:Y:S02]  /*81e0*/  FSEL R0, R109, RZ, P5 ;  /* 0x000000ff6d007208 */ /* 0x000fe40002800000 */
[----:B------:R-:W-:Y:S01]  /*81f0*/  FSEL R5, R132, RZ, P6 ;  /* 0x000000ff84057208 */ /* 0x000fe20003000000 */
[----:B------:R1:W-:Y:S01]  /*8200*/  STG.E.128 desc[UR6][R104.64], R36 ;  /* 0x0000002468007986 */ /* 0x0003e2000c101d06 */
[----:B------:R-:W-:-:S02]  /*8210*/  F2FP.BF16.F32.PACK_AB R96, R142, R139 ;  /* 0x0000008b8e60723e */ /* 0x000fc400000010ff */
[----:B------:R-:W-:Y:S02]  /*8220*/  F2FP.BF16.F32.PACK_AB R43, R119, R112 ;  /* 0x00000070772b723e */ /* 0x000fe400000010ff */
        /* <DEDUP_REMOVED lines=8> */
[----:B------:R-:W-:Y:S01]  /*82b0*/  F2FP.BF16.F32.PACK_AB R45, R0, R111 ;  /* 0x0000006f002d723e */ /* 0x000fe200000010ff */
[----:B------:R1:W-:Y:S01]  /*82c0*/  STG.E.128 desc[UR6][R102.64], R52 ;  /* 0x0000003466007986 */ /* 0x0003e2000c101d06 */
[----:B------:R-:W-:-:S05]  /*82d0*/  F2FP.BF16.F32.PACK_AB R44, R5, R110 ;  /* 0x0000006e052c723e */ /* 0x000fca00000010ff */
[----:B------:R1:W-:Y:S01]  /*82e0*/  STG.E.128 desc[UR6][R106.64], R44 ;  /* 0x0000002c6a007986 */ /* 0x0003e2000c101d06 */
[----:B------:R-:W-:Y:S05]  /*82f0*/  BRA `(.L_x_837) ;  /* 0x0000002800707947 */ /* 0x000fea0003800000 */
.L_x_835:
[----:B------:R-:W-:-:S04]  /*8300*/  ISETP.NE.U32.AND P1, PT, RZ, UR16, PT ;  /* 0x00000010ff007c0c */ /* 0x000fc8000bf25070 */
[----:B------:R-:W-:-:S13]  /*8310*/  ISETP.NE.AND.EX P1, PT, RZ, UR17, PT, P1 ;  /* 0x00000011ff007c0c */ /* 0x000fda000bf25310 */
[----:B------:R-:W-:Y:S05]  /*8320*/  @P1 BRA `(.L_x_838) ;  /* 0x0000000000f81947 */ /* 0x000fea0003800000 */
[C-C-:B------:R-:W-:Y:S01]  /*8330*/  FFMA.FTZ R207, R122.reuse, R207, R123.reuse ;  /* 0x000000cf7acf7223 */ /* 0x140fe2000001007b */
[C-C-:B------:R-:W-:Y:S01]  /*8340*/  FFMA.FTZ R97, R122.reuse, R204, R123.reuse ;  /* 0x000000cc7a617223 */ /* 0x140fe2000001007b */
[C-C-:B------:R-:W-:Y:S01]  /*8350*/  FFMA.FTZ R205, R122.reuse, R205, R123.reuse ;  /* 0x000000cd7acd7223 */ /* 0x140fe2000001007b */
[C-C-:B------:R-:W-:Y:S01]  /*8360*/  FFMA.FTZ R201, R122.reuse, R201, R123.reuse ;  /* 0x000000c97ac97223 */ /* 0x140fe2000001007b */
[----:B------:R-:W-:Y:S01]  /*8370*/  FADD.FTZ R207, -R207, R226 ;  /* 0x000000e2cfcf7221 */ /* 0x000fe20000010100 */
[----:B------:R-:W-:Y:S01]  /*8380*/  FADD.FTZ R97, -R97, R224 ;  /* 0x000000e061617221 */ /* 0x000fe20000010100 */
[----:B------:R-:W-:Y:S01]  /*8390*/  FADD.FTZ R205, -R205, R206 ;  /* 0x000000cecdcd7221 */ /* 0x000fe20000010100 */
[--C-:B------:R-:W-:Y:S01]  /*83a0*/  FFMA.FTZ R99, R122, R198, R123.reuse ;  /* 0x000000c67a637223 */ /* 0x100fe2000001007b */
[C---:B------:R-:W-:Y:S01]  /*83b0*/  FMUL.FTZ R98, R6.reuse, R207 ;  /* 0x000000cf06627220 */ /* 0x040fe20000410000 */
[C---:B------:R-:W-:Y:S01]  /*83c0*/  FMUL.FTZ R118, R6.reuse, R97 ;  /* 0x0000006106767220 */ /* 0x040fe20000410000 */
[----:B------:R-:W-:Y:S01]  /*83d0*/  FMUL.FTZ R96, R6, R205 ;  /* 0x000000cd06607220 */ /* 0x000fe20000410000 */
[--C-:B------:R-:W-:Y:S01]  /*83e0*/  FFMA.FTZ R203, R122, R203, R123.reuse ;  /* 0x000000cb7acb7223 */ /* 0x100fe2000001007b */
[-C--:B------:R-:W-:Y:S01]  /*83f0*/  FMUL.FTZ R98, R98, R5.reuse ;  /* 0x0000000562627220 */ /* 0x080fe20000410000 */
[-C--:B------:R-:W-:Y:S01]  /*8400*/  FMUL.FTZ R118, R118, R5.reuse ;  /* 0x0000000576767220 */ /* 0x080fe20000410000 */
[--C-:B------:R-:W-:Y:S01]  /*8410*/  FFMA.FTZ R0, R122, R0, R123.reuse ;  /* 0x000000007a007223 */ /* 0x100fe2000001007b */
[----:B------:R-:W-:Y:S01]  /*8420*/  FMUL.FTZ R96, R96, R5 ;  /* 0x0000000560607220 */ /* 0x000fe20000410000 */
[----:B------:R-:W-:Y:S01]  /*8430*/  FMUL.FTZ R97, R98, UR5 ;  /* 0x0000000562617c20 */ /* 0x000fe20008410000 */
[----:B------:R-:W-:Y:S01]  /*8440*/  FMUL.FTZ R98, R118, UR5 ;  /* 0x0000000576627c20 */ /* 0x000fe20008410000 */
[----:B------:R-:W-:Y:S01]  /*8450*/  FFMA.FTZ R118, R122, R197, R123 ;  /* 0x000000c57a767223 */ /* 0x000fe2000001007b */
[----:B------:R-:W-:Y:S01]  /*8460*/  FADD.FTZ R201, -R201, R202 ;  /* 0x000000cac9c97221 */ /* 0x000fe20000010100 */
[----:B------:R-:W-:Y:S01]  /*8470*/  FADD.FTZ R99, -R99, R200 ;  /* 0x000000c863637221 */ /* 0x000fe20000010100 */
[----:B------:R-:W-:Y:S01]  /*8480*/  FADD.FTZ R203, -R203, R222 ;  /* 0x000000decbcb7221 */ /* 0x000fe20000010100 */
[----:B------:R-:W-:Y:S01]  /*8490*/  FADD.FTZ R199, -R118, R199 ;  /* 0x000000c776c77221 */ /* 0x000fe20000010100 */
[----:B------:R-:W-:Y:S01]  /*84a0*/  FADD.FTZ R227, -R0, R227 ;  /* 0x000000e300e37221 */ /* 0x000fe20000010100 */
[----:B------:R-:W-:Y:S01]  /*84b0*/  FMUL.FTZ R96, R96, UR5 ;  /* 0x0000000560607c20 */ /* 0x000fe20008410000 */
[----:B------:R-:W-:Y:S01]  /*84c0*/  LOP3.LUT P2, RZ, R144, 0xff00, RZ, 0xc0, !PT ;  /* 0x0000ff0090ff7812 */ /* 0x000fe2000784c0ff */
[C---:B------:R-:W-:Y:S01]  /*84d0*/  FMUL.FTZ R118, R6.reuse, R201 ;  /* 0x000000c906767220 */ /* 0x040fe20000410000 */
[C---:B------:R-:W-:Y:S01]  /*84e0*/  FMUL.FTZ R120, R6.reuse, R99 ;  /* 0x0000006306787220 */ /* 0x040fe20000410000 */
[C---:B------:R-:W-:Y:S01]  /*84f0*/  FMUL.FTZ R124, R6.reuse, R203 ;  /* 0x000000cb067c7220 */ /* 0x040fe20000410000 */
[C---:B------:R-:W-:Y:S01]  /*8500*/  FMUL.FTZ R126, R6.reuse, R199 ;  /* 0x000000c7067e7220 */ /* 0x040fe20000410000 */
[----:B------:R-:W-:Y:S01]  /*8510*/  FMUL.FTZ R0, R6, R227 ;  /* 0x000000e306007220 */ /* 0x000fe20000410000 */
[----:B------:R-:W-:Y:S01]  /*8520*/  LOP3.LUT P6, RZ, R144, 0xff0000, RZ, 0xc0, !PT ;  /* 0x00ff000090ff7812 */ /* 0x000fe200078cc0ff */
[-C--:B------:R-:W-:Y:S01]  /*8530*/  FMUL.FTZ R118, R118, R5.reuse ;  /* 0x0000000576767220 */ /* 0x080fe20000410000 */
[----:B------:R-:W-:Y:S01]  /*8540*/  LOP3.LUT P3, RZ, R145, 0xff, RZ, 0xc0, !PT ;  /* 0x000000ff91ff7812 */ /* 0x000fe2000786c0ff */
[-C--:B------:R-:W-:Y:S01]  /*8550*/  FMUL.FTZ R124, R124, R5.reuse ;  /* 0x000000057c7c7220 */ /* 0x080fe20000410000 */
[----:B------:R-:W-:Y:S01]  /*8560*/  FSEL R96, R96, RZ, P2 ;  /* 0x000000ff60607208 */ /* 0x000fe20001000000 */
[-C--:B------:R-:W-:Y:S01]  /*8570*/  FMUL.FTZ R126, R126, R5.reuse ;  /* 0x000000057e7e7220 */ /* 0x080fe20000410000 */
[-C--:B------:R-:W-:Y:S01]  /*8580*/  FMUL.FTZ R120, R120, R5.reuse ;  /* 0x0000000578787220 */ /* 0x080fe20000410000 */
[----:B------:R-:W-:Y:S01]  /*8590*/  FMUL.FTZ R0, R0, R5 ;  /* 0x0000000500007220 */ /* 0x000fe20000410000 */
[----:B------:R-:W-:Y:S01]  /*85a0*/  ISETP.GE.U32.AND P2, PT, R144, RZ, PT ;  /* 0x000000ff9000720c */ /* 0x000fe20003f46070 */
[----:B------:R-:W-:Y:S01]  /*85b0*/  FMUL.FTZ R124, R124, UR5 ;  /* 0x000000057c7c7c20 */ /* 0x000fe20008410000 */
[----:B------:R-:W-:Y:S01]  /*85c0*/  FSEL R97, R97, RZ, P6 ;  /* 0x000000ff61617208 */ /* 0x000fe20003000000 */
[----:B------:R-:W-:Y:S01]  /*85d0*/  FMUL.FTZ R126, R126, UR5 ;  /* 0x000000057e7e7c20 */ /* 0x000fe20008410000 */
[----:B------:R-:W-:Y:S01]  /*85e0*/  FSEL R98, R98, RZ, P3 ;  /* 0x000000ff62627208 */ /* 0x000fe20001800000 */
[----:B------:R-:W-:Y:S01]  /*85f0*/  FMUL.FTZ R120, R120, UR5 ;  /* 0x0000000578787c20 */ /* 0x000fe20008410000 */
[----:B------:R-:W-:Y:S01]  /*8600*/  FMUL.FTZ R118, R118, UR5 ;  /* 0x0000000576767c20 */ /* 0x000fe20008410000 */
[----:B------:R-:W-:Y:S01]  /*8610*/  FMUL.FTZ R0, R0, UR5 ;  /* 0x0000000500007c20 */ /* 0x000fe20008410000 */
[----:B------:R-:W-:-:S02]  /*8620*/  LOP3.LUT P4, RZ, R144, 0xff000000, RZ, 0xc0, !PT ;  /* 0xff00000090ff7812 */ /* 0x000fc4000788c0ff */
[C---:B------:R-:W-:Y:S02]  /*8630*/  LOP3.LUT P5, RZ, R145.reuse, 0xff00, RZ, 0xc0, !PT ;  /* 0x0000ff0091ff7812 */ /* 0x040fe400078ac0ff */
[C---:B------:R-:W-:Y:S02]  /*8640*/  LOP3.LUT P6, RZ, R145.reuse, 0xff0000, RZ, 0xc0, !PT ;  /* 0x00ff000091ff7812 */ /* 0x040fe400078cc0ff */
[----:B------:R-:W-:Y:S02]  /*8650*/  LOP3.LUT P3, RZ, R144, 0xff, RZ, 0xc0, !PT ;  /* 0x000000ff90ff7812 */ /* 0x000fe4000786c0ff */
[----:B------:R-:W-:Y:S02]  /*8660*/  ISETP.GE.U32.AND.EX P2, PT, R145, 0x1000000, PT, P2 ;  /* 0x010000009100780c */ /* 0x000fe40003f46120 */
[----:B------:R-:W-:Y:S02]  /*8670*/  FSEL R99, R124, RZ, P6 ;  /* 0x000000ff7c637208 */ /* 0x000fe40003000000 */
[----:B------:R-:W-:-:S02]  /*8680*/  FSEL R126, R126, RZ, P2 ;  /* 0x000000ff7e7e7208 */ /* 0x000fc40001000000 */
[----:B------:R-:W-:Y:S02]  /*8690*/  FSEL R121, R120, RZ, P5 ;  /* 0x000000ff78797208 */ /* 0x000fe40002800000 */
[----:B------:R-:W-:Y:S02]  /*86a0*/  FSEL R118, R118, RZ, P4 ;  /* 0x000000ff76767208 */ /* 0x000fe40002000000 */
[----:B------:R-:W-:Y:S02]  /*86b0*/  FSEL R119, R0, RZ, P3 ;  /* 0x000000ff00777208 */ /* 0x000fe40001800000 */
[----:B------:R-:W-:Y:S02]  /*86c0*/  F2FP.BF16.F32.PACK_AB R99, R126, R99 ;  /* 0x000000637e63723e */ /* 0x000fe400000010ff */
[----:B------:R-:W-:Y:S02]  /*86d0*/  F2FP.BF16.F32.PACK_AB R98, R121, R98 ;  /* 0x000000627962723e */ /* 0x000fe400000010ff */
[----:B------:R-:W-:-:S02]  /*86e0*/  F2FP.BF16.F32.PACK_AB R97, R118, R97 ;  /* 0x000000617661723e */ /* 0x000fc400000010ff */
[----:B------:R-:W-:Y:S01]  /*86f0*/  F2FP.BF16.F32.PACK_AB R96, R96, R119 ;  /* 0x000000776060723e */ /* 0x000fe200000010ff */
[----:B------:R-:W-:Y:S06]  /*8700*/  BRA `(.L_x_839) ;  /* 0x0000000400047947 */ /* 0x000fec0003800000 */
.L_x_838:
[C-C-:B------:R-:W-:Y:S01]  /*8710*/  FFMA.FTZ R203, R122.reuse, R203, R123.reuse ;  /* 0x000000cb7acb7223 */ /* 0x140fe2000001007b */
[C-C-:B------:R-:W-:Y:S01]  /*8720*/  FFMA.FTZ R53, R122.reuse, R204, R123.reuse ;  /* 0x000000cc7a357223 */ /* 0x140fe2000001007b */
[----:B------:R-:W-:Y:S01]  /*8730*/  FFMA.FTZ R52, R122, R197, R123 ;  /* 0x000000c57a347223 */ /* 0x000fe2000001007b */
[----:B------:R-:W-:Y:S01]  /*8740*/  LOP3.LUT P6, RZ, R145, 0xff0000, RZ, 0xc0, !PT ;  /* 0x00ff000091ff7812 */ /* 0x000fe200078cc0ff */
[----:B------:R-:W-:Y:S01]  /*8750*/  FADD.FTZ R203, -R203, R222 ;  /* 0x000000decbcb7221 */ /* 0x000fe20000010100 */
[----:B------:R-:W-:Y:S01]  /*8760*/  FADD.FTZ R53, -R53, R224 ;  /* 0x000000e035357221 */ /* 0x000fe20000010100 */
[----:B------:R-:W-:Y:S01]  /*8770*/  FADD.FTZ R199, -R52, R199 ;  /* 0x000000c734c77221 */ /* 0x000fe20000010100 */
[--C-:B------:R-:W-:Y:S01]  /*8780*/  FFMA.FTZ R205, R122, R205, R123.reuse ;  /* 0x000000cd7acd7223 */ /* 0x100fe2000001007b */
[C---:B------:R-:W-:Y:S01]  /*8790*/  FMUL.FTZ R118, R6.reuse, R203 ;  /* 0x000000cb06767220 */ /* 0x040fe20000410000 */
[----:B------:R-:W-:Y:S01]  /*87a0*/  FMUL.FTZ R54, R6, R53 ;  /* 0x0000003506367220 */ /* 0x000fe20000410000 */
[C-C-:B------:R-:W-:Y:S01]  /*87b0*/  FFMA.FTZ R207, R122.reuse, R207, R123.reuse ;  /* 0x000000cf7acf7223 */ /* 0x140fe2000001007b */
[--C-:B------:R-:W-:Y:S01]  /*87c0*/  FFMA.FTZ R201, R122, R201, R123.reuse ;  /* 0x000000c97ac97223 */ /* 0x100fe2000001007b */
[-C--:B------:R-:W-:Y:S01]  /*87d0*/  FMUL.FTZ R53, R118, R5.reuse ;  /* 0x0000000576357220 */ /* 0x080fe20000410000 */
[----:B------:R-:W-:Y:S01]  /*87e0*/  FMUL.FTZ R52, R54, R5 ;  /* 0x0000000536347220 */ /* 0x000fe20000410000 */
[--C-:B------:R-:W-:Y:S01]  /*87f0*/  FFMA.FTZ R0, R122, R0, R123.reuse ;  /* 0x000000007a007223 */ /* 0x100fe2000001007b */
[----:B------:R-:W-:Y:S01]  /*8800*/  FMUL.FTZ R55, R6, R199 ;  /* 0x000000c706377220 */ /* 0x000fe20000410000 */
[----:B------:R-:W-:Y:S01]  /*8810*/  FMUL.FTZ R53, R53, UR5 ;  /* 0x0000000535357c20 */ /* 0x000fe20008410000 */
[----:B------:R-:W-:Y:S01]  /*8820*/  FMUL.FTZ R52, R52, UR5 ;  /* 0x0000000534347c20 */ /* 0x000fe20008410000 */
[----:B------:R-:W-:Y:S01]  /*8830*/  LOP3.LUT P5, RZ, R145, 0xff, RZ, 0xc0, !PT ;  /* 0x000000ff91ff7812 */ /* 0x000fe200078ac0ff */
[----:B------:R-:W-:Y:S01]  /*8840*/  FADD.FTZ R205, -R205, R206 ;  /* 0x000000cecdcd7221 */ /* 0x000fe20000010100 */
[----:B------:R-:W-:Y:S01]  /*8850*/  FADD.FTZ R207, -R207, R226 ;  /* 0x000000e2cfcf7221 */ /* 0x000fe20000010100 */
[----:B------:R-:W-:Y:S01]  /*8860*/  FSEL R99, R53, RZ, P6 ;  /* 0x000000ff35637208 */ /* 0x000fe20003000000 */
[----:B------:R-:W-:Y:S01]  /*8870*/  FFMA.FTZ R53, R122, R198, R123 ;  /* 0x000000c67a357223 */ /* 0x000fe2000001007b */
[----:B------:R-:W-:Y:S01]  /*8880*/  FADD.FTZ R201, -R201, R202 ;  /* 0x000000cac9c97221 */ /* 0x000fe20000010100 */
[----:B------:R-:W-:Y:S01]  /*8890*/  FADD.FTZ R227, -R0, R227 ;  /* 0x000000e300e37221 */ /* 0x000fe20000010100 */
[----:B------:R-:W-:Y:S01]  /*88a0*/  FMUL.FTZ R96, R55, R5 ;  /* 0x0000000537607220 */ /* 0x000fe20000410000 */
[----:B------:R-:W-:Y:S01]  /*88b0*/  FADD.FTZ R53, -R53, R200 ;  /* 0x000000c835357221 */ /* 0x000fe20000010100 */
[----:B------:R-:W-:Y:S01]  /*88c0*/  FSEL R98, R52, RZ, P5 ;  /* 0x000000ff34627208 */ /* 0x000fe20002800000 */
[C---:B------:R-:W-:Y:S01]  /*88d0*/  FMUL.FTZ R52, R6.reuse, R205 ;  /* 0x000000cd06347220 */ /* 0x040fe20000410000 */
[----:B------:R-:W-:Y:S01]  /*88e0*/  F2FP.BF16.F32.PACK_AB R55, R55, R118 ;  /* 0x000000763737723e */ /* 0x000fe200000010ff */
[C---:B------:R-:W-:Y:S01]  /*88f0*/  FMUL.FTZ R53, R6.reuse, R53 ;  /* 0x0000003506357220 */ /* 0x040fe20000410000 */
[C---:B------:R-:W-:Y:S01]  /*8900*/  FMUL.FTZ R118, R6.reuse, R207 ;  /* 0x000000cf06767220 */ /* 0x040fe20000410000 */
[C---:B------:R-:W-:Y:S01]  /*8910*/  FMUL.FTZ R201, R6.reuse, R201 ;  /* 0x000000c906c97220 */ /* 0x040fe20000410000 */
[----:B------:R-:W-:Y:S01]  /*8920*/  FMUL.FTZ R0, R6, R227 ;  /* 0x000000e306007220 */ /* 0x000fe20000410000 */
[----:B------:R-:W-:Y:S01]  /*8930*/  ISETP.GE.U32.AND P2, PT, R144, RZ, PT ;  /* 0x000000ff9000720c */ /* 0x000fe20003f46070 */
[CC--:B------:R-:W-:Y:S01]  /*8940*/  FMUL.FTZ R120, R53.reuse, R5.reuse ;  /* 0x0000000535787220 */ /* 0x0c0fe20000410000 */
[----:B------:R-:W-:Y:S01]  /*8950*/  F2FP.BF16.F32.PACK_AB R54, R53, R54 ;  /* 0x000000363536723e */ /* 0x000fe200000010ff */
[-C--:B------:R-:W-:Y:S01]  /*8960*/  FMUL.FTZ R97, R52, R5.reuse ;  /* 0x0000000534617220 */ /* 0x080fe20000410000 */
[----:B------:R-:W-:Y:S01]  /*8970*/  FMUL.FTZ R96, R96, UR5 ;  /* 0x0000000560607c20 */ /* 0x000fe20008410000 */
[-C--:B------:R-:W-:Y:S01]  /*8980*/  FMUL.FTZ R119, R118, R5.reuse ;  /* 0x0000000576777220 */ /* 0x080fe20000410000 */
[C---:B------:R-:W-:Y:S01]  /*8990*/  F2FP.BF16.F32.PACK_AB R53, R201.reuse, R118 ;  /* 0x00000076c935723e */ /* 0x040fe200000010ff */
[-C--:B------:R-:W-:Y:S01]  /*89a0*/  FMUL.FTZ R201, R201, R5.reuse ;  /* 0x00000005c9c97220 */ /* 0x080fe20000410000 */
[----:B------:R-:W-:Y:S01]  /*89b0*/  F2FP.BF16.F32.PACK_AB R52, R52, R0 ;  /* 0x000000003434723e */ /* 0x000fe200000010ff */
[----:B------:R-:W-:Y:S01]  /*89c0*/  FMUL.FTZ R0, R0, R5 ;  /* 0x0000000500007220 */ /* 0x000fe20000410000 */
[----:B------:R-:W-:Y:S01]  /*89d0*/  ISETP.GE.U32.AND.EX P2, PT, R145, 0x1000000, PT, P2 ;  /* 0x010000009100780c */ /* 0x000fe20003f46120 */
[----:B------:R-:W-:Y:S01]  /*89e0*/  FMUL.FTZ R119, R119, UR5 ;  /* 0x0000000577777c20 */ /* 0x000fe20008410000 */
[----:B------:R-:W-:Y:S01]  /*89f0*/  LOP3.LUT P6, RZ, R144, 0xff0000, RZ, 0xc0, !PT ;  /* 0x00ff000090ff7812 */ /* 0x000fe200078cc0ff */
[----:B------:R-:W-:Y:S01]  /*8a00*/  FMUL.FTZ R120, R120, UR5 ;  /* 0x0000000578787c20 */ /* 0x000fe20008410000 */
[----:B------:R-:W-:Y:S01]  /*8a10*/  FSEL R96, R96, RZ, P2 ;  /* 0x000000ff60607208 */ /* 0x000fe20001000000 */
[----:B------:R-:W-:Y:S01]  /*8a20*/  FMUL.FTZ R201, R201, UR5 ;  /* 0x00000005c9c97c20 */ /* 0x000fe20008410000 */
[----:B------:R-:W-:Y:S01]  /*8a30*/  FMUL.FTZ R97, R97, UR5 ;  /* 0x0000000561617c20 */ /* 0x000fe20008410000 */
[----:B------:R-:W-:Y:S01]  /*8a40*/  FMUL.FTZ R0, R0, UR5 ;  /* 0x0000000500007c20 */ /* 0x000fe20008410000 */
[----:B------:R-:W-:-:S02]  /*8a50*/  LOP3.LUT P3, RZ, R144, 0xff, RZ, 0xc0, !PT ;  /* 0x000000ff90ff7812 */ /* 0x000fc4000786c0ff */
[C---:B------:R-:W-:Y:S02]  /*8a60*/  LOP3.LUT P4, RZ, R144.reuse, 0xff00, RZ, 0xc0, !PT ;  /* 0x0000ff0090ff7812 */ /* 0x040fe4000788c0ff */
[----:B------:R-:W-:Y:S02]  /*8a70*/  LOP3.LUT P2, RZ, R144, 0xff000000, RZ, 0xc0, !PT ;  /* 0xff00000090ff7812 */ /* 0x000fe4000784c0ff */
[----:B------:R-:W-:Y:S02]  /*8a80*/  LOP3.LUT P5, RZ, R145, 0xff00, RZ, 0xc0, !PT ;  /* 0x0000ff0091ff7812 */ /* 0x000fe400078ac0ff */
[----:B------:R-:W-:Y:S02]  /*8a90*/  FSEL R118, R119, RZ, P6 ;  /* 0x000000ff77767208 */ /* 0x000fe40003000000 */
[----:B------:R-:W-:Y:S02]  /*8aa0*/  FSEL R121, R120, RZ, P5 ;  /* 0x000000ff78797208 */ /* 0x000fe40002800000 */
[----:B------:R-:W-:-:S02]  /*8ab0*/  FSEL R201, R201, RZ, P2 ;  /* 0x000000ffc9c97208 */ /* 0x000fc40001000000 */
[----:B------:R-:W-:Y:S02]  /*8ac0*/  FSEL R119, R97, RZ, P4 ;  /* 0x000000ff61777208 */ /* 0x000fe40002000000 */
[----:B------:R-:W-:Y:S02]  /*8ad0*/  FSEL R0, R0, RZ, P3 ;  /* 0x000000ff00007208 */ /* 0x000fe40001800000 */
[----:B------:R-:W-:Y:S02]  /*8ae0*/  F2FP.BF16.F32.PACK_AB R99, R96, R99 ;  /* 0x000000636063723e */ /* 0x000fe400000010ff */
[----:B------:R-:W-:Y:S02]  /*8af0*/  F2FP.BF16.F32.PACK_AB R98, R121, R98 ;  /* 0x000000627962723e */ /* 0x000fe400000010ff */
[----:B------:R-:W-:Y:S02]  /*8b00*/  F2FP.BF16.F32.PACK_AB R97, R201, R118 ;  /* 0x00000076c961723e */ /* 0x000fe400000010ff */
[----:B------:R-:W-:-:S07]  /*8b10*/  F2FP.BF16.F32.PACK_AB R96, R119, R0 ;  /* 0x000000007760723e */ /* 0x000fce00000010ff */
.L_x_839:
[----:B------:R-:W0:Y:S08]  /*8b20*/  @P1 LDC.64 R118, c[0x0][0x478] ;  /* 0x00011e00ff761b82 */ /* 0x000e300000000a00 */
[----:B------:R-:W1:Y:S01]  /*8b30*/  LDC.64 R124, c[0x0][0x468] ;  /* 0x00011a00ff7c7b82 */ /* 0x000e620000000a00 */
[----:B0-----:R-:W-:-:S05]  /*8b40*/  @P1 IMAD.WIDE.U32 R118, R117, 0x10, R118 ;  /* 0x0000001075761825 */ /* 0x001fca00078e0076 */
[----:B------:R0:W-:Y:S01]  /*8b50*/  @P1 STG.E.128 desc[UR6][R118.64], R52 ;  /* 0x0000003476001986 */ /* 0x0001e2000c101d06 */
[----:B-1----:R-:W-:-:S05]  /*8b60*/  IMAD.WIDE.U32 R120, R117, 0x10, R124 ;  /* 0x0000001075787825 */ /* 0x002fca00078e007c */
[----:B------:R0:W-:Y:S01]  /*8b70*/  STG.E.128 desc[UR6][R120.64], R96 ;  /* 0x0000006078007986 */ /* 0x0001e2000c101d06 */
[----:B------:R-:W-:Y:S05]  /*8b80*/  @!P1 BRA `(.L_x_840) ;  /* 0x0000000400089947 */ /* 0x000fea0003800000 */
[C-C-:B0-----:R-:W-:Y:S01]  /*8b90*/  FFMA.FTZ R53, R122.reuse, R164, R123.reuse ;  /* 0x000000a47a357223 */ /* 0x141fe2000001007b */
[C-C-:B------:R-:W-:Y:S01]  /*8ba0*/  FFMA.FTZ R155, R122.reuse, R155, R123.reuse ;  /* 0x0000009b7a9b7223 */ /* 0x140fe2000001007b */
[----:B------:R-:W-:Y:S01]  /*8bb0*/  FFMA.FTZ R0, R122, R163, R123 ;  /* 0x000000a37a007223 */ /* 0x000fe2000001007b */
[----:B------:R-:W-:Y:S01]  /*8bc0*/  ISETP.GE.U32.AND P2, PT, R140, RZ, PT ;  /* 0x000000ff8c00720c */ /* 0x000fe20003f46070 */
[----:B------:R-:W-:Y:S01]  /*8bd0*/  FADD.FTZ R53, -R53, R168 ;  /* 0x000000a835357221 */ /* 0x000fe20000010100 */
[----:B------:R-:W-:Y:S01]  /*8be0*/  FADD.FTZ R55, -R155, R158 ;  /* 0x0000009e9b377221 */ /* 0x000fe20000010100 */
[----:B------:R-:W-:Y:S01]  /*8bf0*/  FADD.FTZ R167, -R0, R167 ;  /* 0x000000a700a77221 */ /* 0x000fe20000010100 */
[C---:B------:R-:W-:Y:S01]  /*8c00*/  LOP3.LUT P5, RZ, R141.reuse, 0xff, RZ, 0xc0, !PT ;  /* 0x000000ff8dff7812 */ /* 0x040fe200078ac0ff */
[C---:B------:R-:W-:Y:S01]  /*8c10*/  FMUL.FTZ R54, R6.reuse, R53 ;  /* 0x0000003506367220 */ /* 0x040fe20000410000 */
[C---:B------:R-:W-:Y:S01]  /*8c20*/  FMUL.FTZ R55, R6.reuse, R55 ;  /* 0x0000003706377220 */ /* 0x040fe20000410000 */
[----:B------:R-:W-:Y:S01]  /*8c30*/  FMUL.FTZ R52, R6, R167 ;  /* 0x000000a706347220 */ /* 0x000fe20000410000 */
[----:B------:R-:W-:Y:S01]  /*8c40*/  ISETP.GE.U32.AND.EX P2, PT, R141, 0x1000000, PT, P2 ;  /* 0x010000008d00780c */ /* 0x000fe20003f46120 */
[-C--:B------:R-:W-:Y:S01]  /*8c50*/  FMUL.FTZ R0, R54, R5.reuse ;  /* 0x0000000536007220 */ /* 0x080fe20000410000 */
[-C--:B------:R-:W-:Y:S01]  /*8c60*/  FMUL.FTZ R96, R55, R5.reuse ;  /* 0x0000000537607220 */ /* 0x080fe20000410000 */
[----:B------:R-:W-:Y:S01]  /*8c70*/  FMUL.FTZ R53, R52, R5 ;  /* 0x0000000534357220 */ /* 0x000fe20000410000 */
[----:B------:R-:W-:Y:S01]  /*8c80*/  LOP3.LUT P6, RZ, R141, 0xff0000, RZ, 0xc0, !PT ;  /* 0x00ff00008dff7812 */ /* 0x000fe200078cc0ff */
[----:B------:R-:W-:Y:S01]  /*8c90*/  FMUL.FTZ R0, R0, UR5 ;  /* 0x0000000500007c20 */ /* 0x000fe20008410000 */
[----:B------:R-:W-:Y:S01]  /*8ca0*/  FMUL.FTZ R96, R96, UR5 ;  /* 0x0000000560607c20 */ /* 0x000fe20008410000 */
[----:B------:R-:W-:Y:S01]  /*8cb0*/  FMUL.FTZ R53, R53, UR5 ;  /* 0x0000000535357c20 */ /* 0x000fe20008410000 */
[C-C-:B------:R-:W-:Y:S01]  /*8cc0*/  FFMA.FTZ R97, R122.reuse, R156, R123.reuse ;  /* 0x0000009c7a617223 */ /* 0x140fe2000001007b */
[--C-:B------:R-:W-:Y:S01]  /*8cd0*/  FFMA.FTZ R159, R122, R159, R123.reuse ;  /* 0x0000009f7a9f7223 */ /* 0x100fe2000001007b */
[----:B------:R-:W-:Y:S01]  /*8ce0*/  FSEL R119, R0, RZ, P5 ;  /* 0x000000ff00777208 */ /* 0x000fe20002800000 */
[--C-:B------:R-:W-:Y:S01]  /*8cf0*/  FFMA.FTZ R0, R122, R165, R123.reuse ;  /* 0x000000a57a007223 */ /* 0x100fe2000001007b */
[----:B------:R-:W-:Y:S01]  /*8d00*/  FSEL R126, R96, RZ, P2 ;  /* 0x000000ff607e7208 */ /* 0x000fe20001000000 */
[C-C-:B------:R-:W-:Y:S01]  /*8d10*/  FFMA.FTZ R96, R122.reuse, R157, R123.reuse ;  /* 0x0000009d7a607223 */ /* 0x140fe2000001007b */
[----:B------:R-:W-:Y:S01]  /*8d20*/  FSEL R121, R53, RZ, P6 ;  /* 0x000000ff35797208 */ /* 0x000fe20003000000 */
[----:B------:R-:W-:Y:S01]  /*8d30*/  FFMA.FTZ R53, R122, R166, R123 ;  /* 0x000000a67a357223 */ /* 0x000fe2000001007b */
        /* <DEDUP_REMOVED lines=8> */
[----:B------:R-:W-:Y:S01]  /*8dc0*/  F2FP.BF16.F32.PACK_AB R55, R55, R52 ;  /* 0x000000343737723e */ /* 0x000fe200000010ff */
[C---:B------:R-:W-:Y:S01]  /*8dd0*/  FMUL.FTZ R52, R6.reuse, R159 ;  /* 0x0000009f06347220 */ /* 0x040fe20000410000 */
[----:B------:R-:W-:Y:S01]  /*8de0*/  FMUL.FTZ R0, R6, R97 ;  /* 0x0000006106007220 */ /* 0x000fe20000410000 */
[C---:B------:R-:W-:Y:S01]  /*8df0*/  F2FP.BF16.F32.PACK_AB R54, R53.reuse, R54 ;  /* 0x000000363536723e */ /* 0x040fe200000010ff */
[-C--:B------:R-:W-:Y:S01]  /*8e00*/  FMUL.FTZ R99, R53, R5.reuse ;  /* 0x0000000535637220 */ /* 0x080fe20000410000 */
[-C--:B------:R-:W-:Y:S01]  /*8e10*/  FMUL.FTZ R97, R96, R5.reuse ;  /* 0x0000000560617220 */ /* 0x080fe20000410000 */
[----:B------:R-:W-:Y:S01]  /*8e20*/  F2FP.BF16.F32.PACK_AB R53, R98, R96 ;  /* 0x000000606235723e */ /* 0x000fe200000010ff */
[CC--:B------:R-:W-:Y:S01]  /*8e30*/  FMUL.FTZ R96, R52.reuse, R5.reuse ;  /* 0x0000000534607220 */ /* 0x0c0fe20000410000 */
[----:B------:R-:W-:Y:S01]  /*8e40*/  F2FP.BF16.F32.PACK_AB R52, R52, R0 ;  /* 0x000000003434723e */ /* 0x000fe200000010ff */
[-C--:B------:R-:W-:Y:S01]  /*8e50*/  FMUL.FTZ R98, R98, R5.reuse ;  /* 0x0000000562627220 */ /* 0x080fe20000410000 */
[----:B------:R-:W-:Y:S01]  /*8e60*/  FMUL.FTZ R0, R0, R5 ;  /* 0x0000000500007220 */ /* 0x000fe20000410000 */
[----:B------:R-:W-:Y:S01]  /*8e70*/  FMUL.FTZ R99, R99, UR5 ;  /* 0x0000000563637c20 */ /* 0x000fe20008410000 */
[----:B------:R-:W-:Y:S01]  /*8e80*/  FMUL.FTZ R97, R97, UR5 ;  /* 0x0000000561617c20 */ /* 0x000fe20008410000 */
[----:B------:R-:W-:Y:S01]  /*8e90*/  FMUL.FTZ R98, R98, UR5 ;  /* 0x0000000562627c20 */ /* 0x000fe20008410000 */
[----:B------:R-:W-:Y:S01]  /*8ea0*/  FMUL.FTZ R96, R96, UR5 ;  /* 0x0000000560607c20 */ /* 0x000fe20008410000 */
[----:B------:R-:W-:Y:S01]  /*8eb0*/  FMUL.FTZ R0, R0, UR5 ;  /* 0x0000000500007c20 */ /* 0x000fe20008410000 */
[----:B------:R-:W-:-:S02]  /*8ec0*/  LOP3.LUT P3, RZ, R140, 0xff, RZ, 0xc0, !PT ;  /* 0x000000ff8cff7812 */ /* 0x000fc4000786c0ff */
[C---:B------:R-:W-:Y:S02]  /*8ed0*/  LOP3.LUT P4, RZ, R140.reuse, 0xff00, RZ, 0xc0, !PT ;  /* 0x0000ff008cff7812 */ /* 0x040fe4000788c0ff */
[C---:B------:R-:W-:Y:S02]  /*8ee0*/  LOP3.LUT P6, RZ, R140.reuse, 0xff0000, RZ, 0xc0, !PT ;  /* 0x00ff00008cff7812 */ /* 0x040fe400078cc0ff */
[----:B------:R-:W-:Y:S02]  /*8ef0*/  LOP3.LUT P2, RZ, R140, 0xff000000, RZ, 0xc0, !PT ;  /* 0xff0000008cff7812 */ /* 0x000fe4000784c0ff */
[----:B------:R-:W-:Y:S02]  /*8f00*/  LOP3.LUT P5, RZ, R141, 0xff00, RZ, 0xc0, !PT ;  /* 0x0000ff008dff7812 */ /* 0x000fe400078ac0ff */
        /* <DEDUP_REMOVED lines=10> */
.L_x_840:
[C-C-:B------:R-:W-:Y:S01]  /*8fb0*/  FFMA.FTZ R159, R122.reuse, R159, R123.reuse ;  /* 0x0000009f7a9f7223 */ /* 0x140fe2000001007b */
[C-C-:B------:R-:W-:Y:S01]  /*8fc0*/  FFMA.FTZ R0, R122.reuse, R165, R123.reuse ;  /* 0x000000a57a007223 */ /* 0x140fe2000001007b */
[----:B0-----:R-:W-:Y:S01]  /*8fd0*/  FFMA.FTZ R97, R122, R164, R123 ;  /* 0x000000a47a617223 */ /* 0x001fe2000001007b */
[----:B------:R-:W-:Y:S01]  /*8fe0*/  LOP3.LUT P2, RZ, R140, 0xff00, RZ, 0xc0, !PT ;  /* 0x0000ff008cff7812 */ /* 0x000fe2000784c0ff */
[----:B------:R-:W-:Y:S01]  /*8ff0*/  FADD.FTZ R159, -R159, R162 ;  /* 0x000000a29f9f7221 */ /* 0x000fe20000010100 */
[----:B------:R-:W-:Y:S01]  /*9000*/  FADD.FTZ R169, -R0, R169 ;  /* 0x000000a900a97221 */ /* 0x000fe20000010100 */
[----:B------:R-:W-:Y:S01]  /*9010*/  FADD.FTZ R97, -R97, R168 ;  /* 0x000000a861617221 */ /* 0x000fe20000010100 */
[--C-:B------:R-:W-:Y:S01]  /*9020*/  FFMA.FTZ R98, R122, R157, R123.reuse ;  /* 0x0000009d7a627223 */ /* 0x100fe2000001007b */
[----:B------:R-:W-:Y:S01]  /*9030*/  FMUL.FTZ R0, R6, R159 ;  /* 0x0000009f06007220 */ /* 0x000fe20000410000 */
[--C-:B------:R-:W-:Y:S01]  /*9040*/  FFMA.FTZ R99, R122, R156, R123.reuse ;  /* 0x0000009c7a637223 */ /* 0x100fe2000001007b */
[----:B------:R-:W-:Y:S01]  /*9050*/  FMUL.FTZ R118, R6, R97 ;  /* 0x0000006106767220 */ /* 0x000fe20000410000 */
[--C-:B------:R-:W-:Y:S01]  /*9060*/  FFMA.FTZ R155, R122, R155, R123.reuse ;  /* 0x0000009b7a9b7223 */ /* 0x100fe2000001007b */
[----:B------:R-:W-:Y:S01]  /*9070*/  FMUL.FTZ R0, R0, R5 ;  /* 0x0000000500007220 */ /* 0x000fe20000410000 */
[----:B------:R-:W-:Y:S01]  /*9080*/  FFMA.FTZ R97, R122, R166, R123 ;  /* 0x000000a67a617223 */ /* 0x000fe2000001007b */
[----:B------:R-:W-:Y:S01]  /*9090*/  FMUL.FTZ R96, R6, R169 ;  /* 0x000000a906607220 */ /* 0x000fe20000410000 */
[----:B------:R-:W-:Y:S01]  /*90a0*/  FADD.FTZ R161, -R98, R161 ;  /* 0x000000a162a17221 */ /* 0x000fe20000010100 */
[----:B------:R-:W-:Y:S01]  /*90b0*/  FMUL.FTZ R0, R0, UR5 ;  /* 0x0000000500007c20 */ /* 0x000fe20008410000 */
[----:B------:R-:W-:Y:S01]  /*90c0*/  FADD.FTZ R99, -R99, R160 ;  /* 0x000000a063637221 */ /* 0x000fe20000010100 */
[----:B------:R-:W-:Y:S01]  /*90d0*/  FADD.FTZ R155, -R155, R158 ;  /* 0x0000009e9b9b7221 */ /* 0x000fe20000010100 */
[----:B------:R-:W-:Y:S01]  /*90e0*/  FADD.FTZ R97, -R97, R170 ;  /* 0x000000aa61617221 */ /* 0x000fe20000010100 */
[----:B------:R-:W-:Y:S01]  /*90f0*/  FMUL.FTZ R96, R96, R5 ;  /* 0x0000000560607220 */ /* 0x000fe20000410000 */
[----:B------:R-:W-:Y:S01]  /*9100*/  FSEL R117, R0, RZ, P2 ;  /* 0x000000ff00757208 */ /* 0x000fe20001000000 */
[----:B------:R-:W-:Y:S01]  /*9110*/  FFMA.FTZ R0, R122, R163, R123 ;  /* 0x000000a37a007223 */ /* 0x000fe2000001007b */
[----:B------:R-:W-:Y:S01]  /*9120*/  FMUL.FTZ R118, R118, R5 ;  /* 0x0000000576767220 */ /* 0x000fe20000410000 */
[C---:B------:R-:W-:Y:S01]  /*9130*/  FMUL.FTZ R98, R6.reuse, R161 ;  /* 0x000000a106627220 */ /* 0x040fe20000410000 */
[----:B------:R-:W-:Y:S01]  /*9140*/  FMUL.FTZ R120, R6, R99 ;  /* 0x0000006306787220 */ /* 0x000fe20000410000 */
[----:B------:R-:W-:Y:S01]  /*9150*/  FADD.FTZ R167, -R0, R167 ;  /* 0x000000a700a77221 */ /* 0x000fe20000010100 */
[C---:B------:R-:W-:Y:S01]  /*9160*/  FMUL.FTZ R128, R6.reuse, R155 ;  /* 0x0000009b06807220 */ /* 0x040fe20000410000 */
[----:B------:R-:W-:Y:S01]  /*9170*/  FMUL.FTZ R0, R6, R97 ;  /* 0x0000006106007220 */ /* 0x000fe20000410000 */
[----:B------:R-:W-:Y:S01]  /*9180*/  FMUL.FTZ R96, R96, UR5 ;  /* 0x0000000560607c20 */ /* 0x000fe20008410000 */
[----:B------:R-:W-:Y:S01]  /*9190*/  FMUL.FTZ R126, R6, R167 ;  /* 0x000000a7067e7220 */ /* 0x000fe20000410000 */
[----:B------:R-:W-:Y:S01]  /*91a0*/  FMUL.FTZ R118, R118, UR5 ;  /* 0x0000000576767c20 */ /* 0x000fe20008410000 */
[-C--:B------:R-:W-:Y:S01]  /*91b0*/  FMUL.FTZ R98, R98, R5.reuse ;  /* 0x0000000562627220 */ /* 0x080fe20000410000 */
[----:B------:R-:W-:Y:S01]  /*91c0*/  LOP3.LUT P6, RZ, R140, 0xff0000, RZ, 0xc0, !PT ;  /* 0x00ff00008cff7812 */ /* 0x000fe200078cc0ff */
[-C--:B------:R-:W-:Y:S01]  /*91d0*/  FMUL.FTZ R126, R126, R5.reuse ;  /* 0x000000057e7e7220 */ /* 0x080fe20000410000 */
[C---:B------:R-:W-:Y:S01]  /*91e0*/  LOP3.LUT P3, RZ, R141.reuse, 0xff, RZ, 0xc0, !PT ;  /* 0x000000ff8dff7812 */ /* 0x040fe2000786c0ff */
[-C--:B------:R-:W-:Y:S01]  /*91f0*/  FMUL.FTZ R128, R128, R5.reuse ;  /* 0x0000000580807220 */ /* 0x080fe20000410000 */
[-C--:B------:R-:W-:Y:S01]  /*9200*/  FMUL.FTZ R120, R120, R5.reuse ;  /* 0x0000000578787220 */ /* 0x080fe20000410000 */
[----:B------:R-:W-:Y:S01]  /*9210*/  FMUL.FTZ R0, R0, R5 ;  /* 0x0000000500007220 */ /* 0x000fe20000410000 */
[----:B------:R-:W-:Y:S01]  /*9220*/  ISETP.GE.U32.AND P2, PT, R140, RZ, PT ;  /* 0x000000ff8c00720c */ /* 0x000fe20003f46070 */
[----:B------:R-:W-:Y:S01]  /*9230*/  FMUL.FTZ R98, R98, UR5 ;  /* 0x0000000562627c20 */ /* 0x000fe20008410000 */
[----:B------:R-:W-:Y:S01]  /*9240*/  LOP3.LUT P4, RZ, R140, 0xff000000, RZ, 0xc0, !PT ;  /* 0xff0000008cff7812 */ /* 0x000fe2000788c0ff */
[----:B------:R-:W-:Y:S01]  /*9250*/  FMUL.FTZ R126, R126, UR5 ;  /* 0x000000057e7e7c20 */ /* 0x000fe20008410000 */
[----:B------:R-:W-:Y:S01]  /*9260*/  FSEL R96, R96, RZ, P6 ;  /* 0x000000ff60607208 */ /* 0x000fe20003000000 */
[----:B------:R-:W-:Y:S01]  /*9270*/  FMUL.FTZ R128, R128, UR5 ;  /* 0x0000000580807c20 */ /* 0x000fe20008410000 */
[----:B------:R-:W-:Y:S01]  /*9280*/  FSEL R118, R118, RZ, P3 ;  /* 0x000000ff76767208 */ /* 0x000fe20001800000 */
[----:B------:R-:W-:Y:S01]  /*9290*/  FMUL.FTZ R120, R120, UR5 ;  /* 0x0000000578787c20 */ /* 0x000fe20008410000 */
[----:B------:R-:W-:Y:S01]  /*92a0*/  FMUL.FTZ R0, R0, UR5 ;  /* 0x0000000500007c20 */ /* 0x000fe20008410000 */
[----:B------:R-:W-:-:S02]  /*92b0*/  LOP3.LUT P5, RZ, R141, 0xff00, RZ, 0xc0, !PT ;  /* 0x0000ff008dff7812 */ /* 0x000fc400078ac0ff */
[C---:B------:R-:W-:Y:S02]  /*92c0*/  LOP3.LUT P6, RZ, R141.reuse, 0xff0000, RZ, 0xc0, !PT ;  /* 0x00ff00008dff7812 */ /* 0x040fe400078cc0ff */
[----:B------:R-:W-:Y:S02]  /*92d0*/  LOP3.LUT P3, RZ, R140, 0xff, RZ, 0xc0, !PT ;  /* 0x000000ff8cff7812 */ /* 0x000fe4000786c0ff */
[----:B------:R-:W-:Y:S02]  /*92e0*/  ISETP.GE.U32.AND.EX P2, PT, R141, 0x1000000, PT, P2 ;  /* 0x010000008d00780c */ /* 0x000fe40003f46120 */
        /* <DEDUP_REMOVED lines=9> */
.L_x_841:
[----:B------:R-:W0:Y:S02]  /*9380*/  @P1 LDC.64 R118, c[0x0][0x478] ;  /* 0x00011e00ff761b82 */ /* 0x000e240000000a00 */
[----:B0-----:R-:W-:-:S04]  /*9390*/  @P1 IMAD.WIDE.U32 R118, R116, 0x10, R118 ;  /* 0x0000001074761825 */ /* 0x001fc800078e0076 */
[----:B------:R-:W-:Y:S01]  /*93a0*/  IMAD.WIDE.U32 R116, R116, 0x10, R124 ;  /* 0x0000001074747825 */ /* 0x000fe200078e007c */
[----:B------:R0:W-:Y:S04]  /*93b0*/  @P1 STG.E.128 desc[UR6][R118.64], R52 ;  /* 0x0000003476001986 */ /* 0x0001e8000c101d06 */
        /* <DEDUP_REMOVED lines=9> */
[--C-:B------:R-:W-:Y:S01]  /*9450*/  FFMA.FTZ R97, R122, R136, R123.reuse ;  /* 0x000000887a617223 */ /* 0x100fe2000001007b */
[C---:B------:R-:W-:Y:S01]  /*9460*/  FMUL.FTZ R54, R6.reuse, R53 ;  /* 0x0000003506367220 */ /* 0x040fe20000410000 */
        /* <DEDUP_REMOVED lines=9> */
[----:B------:R-:W-:Y:S01]  /*9500*/  FMUL.FTZ R53, R53, UR5 ;  /* 0x0000000535357c20 */ /* 0x000fe20008410000 */
[----:B------:R-:W-:Y:S01]  /*9510*/  LOP3.LUT P6, RZ, R139, 0xff0000, RZ, 0xc0, !PT ;  /* 0x00ff00008bff7812 */ /* 0x000fe200078cc0ff */
[----:B------:R-:W-:Y:S01]  /*9520*/  FADD.FTZ R99, -R97, R146 ;  /* 0x0000009261637221 */ /* 0x000fe20000010100 */
[----:B------:R-:W-:Y:S01]  /*9530*/  FSEL R118, R0, RZ, P5 ;  /* 0x000000ff00767208 */ /* 0x000fe20002800000 */
[--C-:B------:R-:W-:Y:S01]  /*9540*/  FFMA.FTZ R97, R122, R130, R123.reuse ;  /* 0x000000827a617223 */ /* 0x100fe2000001007b */
[----:B------:R-:W-:Y:S01]  /*9550*/  FSEL R121, R96, RZ, P2 ;  /* 0x000000ff60797208 */ /* 0x000fe20001000000 */
[C-C-:B------:R-:W-:Y:S01]  /*9560*/  FFMA.FTZ R0, R122.reuse, R149, R123.reuse ;  /* 0x000000957a007223 */ /* 0x140fe2000001007b */
[C-C-:B------:R-:W-:Y:S01]  /*9570*/  FFMA.FTZ R96, R122.reuse, R131, R123.reuse ;  /* 0x000000837a607223 */ /* 0x140fe2000001007b */
[----:B------:R-:W-:Y:S01]  /*9580*/  FSEL R120, R53, RZ, P6 ;  /* 0x000000ff35787208 */ /* 0x000fe20003000000 */
[----:B------:R-:W-:Y:S01]  /*9590*/  FFMA.FTZ R53, R122, R150, R123 ;  /* 0x000000967a357223 */ /* 0x000fe2000001007b */
        /* <DEDUP_REMOVED lines=38> */
.L_x_842:
[C-C-:B0-----:R-:W-:Y:S01]  /*9800*/  FFMA.FTZ R97, R122.reuse, R136, R123.reuse ;  /* 0x000000887a617223 */ /* 0x141fe2000001007b */
[C-C-:B------:R-:W-:Y:S01]  /*9810*/  FFMA.FTZ R0, R122.reuse, R149, R123.reuse ;  /* 0x000000957a007223 */ /* 0x140fe2000001007b */
[C-C-:B------:R-:W-:Y:S01]  /*9820*/  FFMA.FTZ R99, R122.reuse, R148, R123.reuse ;  /* 0x000000947a637223 */ /* 0x140fe2000001007b */
[----:B------:R-:W-:Y:S01]  /*9830*/  FFMA.FTZ R98, R122, R131, R123 ;  /* 0x000000837a627223 */ /* 0x000fe2000001007b */
[----:B------:R-:W-:Y:S01]  /*9840*/  FADD.FTZ R97, -R97, R146 ;  /* 0x0000009261617221 */ /* 0x000fe20000010100 */
[----:B------:R-:W-:Y:S01]  /*9850*/  FADD.FTZ R153, -R0, R153 ;  /* 0x0000009900997221 */ /* 0x000fe20000010100 */
[----:B------:R-:W-:Y:S01]  /*9860*/  FADD.FTZ R99, -R99, R152 ;  /* 0x0000009863637221 */ /* 0x000fe20000010100 */
[----:B------:R-:W-:Y:S01]  /*9870*/  LOP3.LUT P2, RZ, R138, 0xff00, RZ, 0xc0, !PT ;  /* 0x0000ff008aff7812 */ /* 0x000fe2000784c0ff */
[----:B------:R-:W-:Y:S01]  /*9880*/  FMUL.FTZ R0, R6, R97 ;  /* 0x0000006106007220 */ /* 0x000fe20000410000 */
[----:B------:R-:W-:Y:S01]  /*9890*/  FADD.FTZ R143, -R98, R143 ;  /* 0x0000008f628f7221 */ /* 0x000fe20000010100 */
[----:B------:R-:W-:Y:S01]  /*98a0*/  FMUL.FTZ R116, R6, R99 ;  /* 0x0000006306747220 */ /* 0x000fe20000410000 */
[--C-:B------:R-:W-:Y:S01]  /*98b0*/  FFMA.FTZ R99, R122, R130, R123.reuse ;  /* 0x000000827a637223 */ /* 0x100fe2000001007b */
[----:B------:R-:W-:Y:S01]  /*98c0*/  FMUL.FTZ R0, R0, R5 ;  /* 0x0000000500007220 */ /* 0x000fe20000410000 */
[C-C-:B------:R-:W-:Y:S01]  /*98d0*/  FFMA.FTZ R98, R122.reuse, R129, R123.reuse ;  /* 0x000000817a627223 */ /* 0x140fe2000001007b */
[----:B------:R-:W-:Y:S01]  /*98e0*/  FFMA.FTZ R97, R122, R150, R123 ;  /* 0x000000967a617223 */ /* 0x000fe2000001007b */
[----:B------:R-:W-:Y:S01]  /*98f0*/  FMUL.FTZ R96, R6, R153 ;  /* 0x0000009906607220 */ /* 0x000fe20000410000 */
        /* <DEDUP_REMOVED lines=45> */
.L_x_843:
[----:B------:R-:W0:Y:S01]  /*9bd0*/  @P1 LDC.64 R116, c[0x0][0x478] ;  /* 0x00011e00ff741b82 */ /* 0x000e220000000a00 */
[----:B------:R-:W-:-:S04]  /*9be0*/  IMAD.WIDE.U32 R118, R3, 0x10, R124 ;  /* 0x0000001003767825 */ /* 0x000fc800078e007c */
[----:B0-----:R-:W-:-:S05]  /*9bf0*/  @P1 IMAD.WIDE.U32 R116, R3, 0x10, R116 ;  /* 0x0000001003741825 */ /* 0x001fca00078e0074 */
[----:B------:R0:W-:Y:S04]  /*9c00*/  @P1 STG.E.128 desc[UR6][R116.64], R52 ;  /* 0x0000003474001986 */ /* 0x0001e8000c101d06 */
[----:B------:R0:W-:Y:S01]  /*9c10*/  STG.E.128 desc[UR6][R118.64], R96 ;  /* 0x0000006076007986 */ /* 0x0001e2000c101d06 */
[----:B------:R-:W-:Y:S05]  /*9c20*/  @!P1 BRA `(.L_x_844) ;  /* 0x0000000400089947 */ /* 0x000fea0003800000 */
[C-C-:B------:R-:W-:Y:S01]  /*9c30*/  FFMA.FTZ R3, R122.reuse, R100, R123.reuse ;  /* 0x000000647a037223 */ /* 0x140fe2000001007b */
[C-C-:B0-----:R-:W-:Y:S01]  /*9c40*/  FFMA.FTZ R53, R122.reuse, R36, R123.reuse ;  /* 0x000000247a357223 */ /* 0x141fe2000001007b */
[C-C-:B------:R-:W-:Y:S01]  /*9c50*/  FFMA.FTZ R0, R122.reuse, R101, R123.reuse ;  /* 0x000000657a007223 */ /* 0x140fe2000001007b */
[----:B------:R-:W-:Y:S01]  /*9c60*/  FFMA.FTZ R52, R122, R40, R123 ;  /* 0x000000287a347223 */ /* 0x000fe2000001007b */
[----:B------:R-:W-:Y:S01]  /*9c70*/  FADD.FTZ R3, -R3, R112 ;  /* 0x0000007003037221 */ /* 0x000fe20000010100 */
[----:B------:R-:W-:Y:S01]  /*9c80*/  FADD.FTZ R53, -R53, R48 ;  /* 0x0000003035357221 */ /* 0x000fe20000010100 */
[----:B------:R-:W-:Y:S01]  /*9c90*/  FADD.FTZ R113, -R0, R113 ;  /* 0x0000007100717221 */ /* 0x000fe20000010100 */
[----:B------:R-:W-:Y:S01]  /*9ca0*/  ISETP.GE.U32.AND P2, PT, R134, RZ, PT ;  /* 0x000000ff8600720c */ /* 0x000fe20003f46070 */
        /* <DEDUP_REMOVED lines=14> */
[C-C-:B------:R-:W-:Y:S01]  /*9d90*/  FFMA.FTZ R3, R122.reuse, R102, R123.reuse ;  /* 0x000000667a037223 */ /* 0x140fe2000001007b */
[C-C-:B------:R-:W-:Y:S01]  /*9da0*/  FFMA.FTZ R52, R122.reuse, R37, R123.reuse ;  /* 0x000000257a347223 */ /* 0x140fe2000001007b */
[--C-:B------:R-:W-:Y:S01]  /*9db0*/  FFMA.FTZ R37, R122, R38, R123.reuse ;  /* 0x000000267a257223 */ /* 0x100fe2000001007b */
[----:B------:R-:W-:Y:S01]  /*9dc0*/  FSEL R97, R40, RZ, P2 ;  /* 0x000000ff28617208 */ /* 0x000fe20001000000 */
[----:B------:R-:W-:Y:S01]  /*9dd0*/  FADD.FTZ R3, -R3, R114 ;  /* 0x0000007203037221 */ /* 0x000fe20000010100 */
[----:B------:R-:W-:Y:S01]  /*9de0*/  FSEL R40, R0, RZ, P5 ;  /* 0x000000ff00287208 */ /* 0x000fe20002800000 */
[----:B------:R-:W-:Y:S01]  /*9df0*/  FFMA.FTZ R0, R122, R103, R123 ;  /* 0x000000677a007223 */ /* 0x000fe2000001007b */
[----:B------:R-:W-:Y:S01]  /*9e00*/  FADD.FTZ R53, -R52, R49 ;  /* 0x0000003134357221 */ /* 0x000fe20000010100 */
[----:B------:R-:W-:Y:S01]  /*9e10*/  FADD.FTZ R49, -R37, R50 ;  /* 0x0000003225317221 */ /* 0x000fe20000010100 */
[----:B------:R-:W-:Y:S01]  /*9e20*/  F2FP.BF16.F32.PACK_AB R55, R55, R36 ;  /* 0x000000243737723e */ /* 0x000fe200000010ff */
[----:B------:R-:W-:Y:S01]  /*9e30*/  FADD.FTZ R115, -R0, R115 ;  /* 0x0000007300737221 */ /* 0x000fe20000010100 */
[C---:B------:R-:W-:Y:S01]  /*9e40*/  FMUL.FTZ R37, R6.reuse, R53 ;  /* 0x0000003506257220 */ /* 0x040fe20000410000 */
[C---:B------:R-:W-:Y:S01]  /*9e50*/  FMUL.FTZ R36, R6.reuse, R3 ;  /* 0x0000000306247220 */ /* 0x040fe20000410000 */
[C---:B------:R-:W-:Y:S01]  /*9e60*/  FMUL.FTZ R3, R6.reuse, R49 ;  /* 0x0000003106037220 */ /* 0x040fe20000410000 */
[C---:B------:R-:W-:Y:S01]  /*9e70*/  FMUL.FTZ R52, R6.reuse, R51 ;  /* 0x0000003306347220 */ /* 0x040fe20000410000 */
[----:B------:R-:W-:Y:S01]  /*9e80*/  FMUL.FTZ R0, R6, R115 ;  /* 0x0000007306007220 */ /* 0x000fe20000410000 */
[C---:B------:R-:W-:Y:S01]  /*9e90*/  F2FP.BF16.F32.PACK_AB R54, R37.reuse, R54 ;  /* 0x000000362536723e */ /* 0x040fe200000010ff */
[-C--:B------:R-:W-:Y:S01]  /*9ea0*/  FMUL.FTZ R38, R37, R5.reuse ;  /* 0x0000000525267220 */ /* 0x080fe20000410000 */
[-C--:B------:R-:W-:Y:S01]  /*9eb0*/  FMUL.FTZ R37, R36, R5.reuse ;  /* 0x0000000524257220 */ /* 0x080fe20000410000 */
[C---:B------:R-:W-:Y:S01]  /*9ec0*/  F2FP.BF16.F32.PACK_AB R53, R3.reuse, R36 ;  /* 0x000000240335723e */ /* 0x040fe200000010ff */
[-C--:B------:R-:W-:Y:S01]  /*9ed0*/  FMUL.FTZ R36, R3, R5.reuse ;  /* 0x0000000503247220 */ /* 0x080fe20000410000 */
[CC--:B------:R-:W-:Y:S01]  /*9ee0*/  FMUL.FTZ R3, R52.reuse, R5.reuse ;  /* 0x0000000534037220 */ /* 0x0c0fe20000410000 */
[----:B------:R-:W-:Y:S01]  /*9ef0*/  F2FP.BF16.F32.PACK_AB R52, R52, R0 ;  /* 0x000000003434723e */ /* 0x000fe200000010ff */
[----:B------:R-:W-:Y:S01]  /*9f00*/  FMUL.FTZ R0, R0, R5 ;  /* 0x0000000500007220 */ /* 0x000fe20000410000 */
[----:B------:R-:W-:Y:S01]  /*9f10*/  FMUL.FTZ R38, R38, UR5 ;  /* 0x0000000526267c20 */ /* 0x000fe20008410000 */
[----:B------:R-:W-:Y:S01]  /*9f20*/  LOP3.LUT P5, RZ, R135, 0xff00, RZ, 0xc0, !PT ;  /* 0x0000ff0087ff7812 */ /* 0x000fe200078ac0ff */
        /* <DEDUP_REMOVED lines=16> */
[----:B------:R-:W-:Y:S01]  /*a030*/  F2FP.BF16.F32.PACK_AB R48, R3, R0 ;  /* 0x000000000330723e */ /* 0x000fe200000010ff */
[----:B------:R-:W-:Y:S06]  /*a040*/  BRA `(.L_x_845) ;  /* 0x0000000000f47947 */ /* 0x000fec0003800000 */
.L_x_844:
[C-C-:B------:R-:W-:Y:S01]  /*a050*/  FFMA.FTZ R40, R122.reuse, R40, R123.reuse ;  /* 0x000000287a287223 */ /* 0x140fe2000001007b */
[C-C-:B------:R-:W-:Y:S01]  /*a060*/  FFMA.FTZ R0, R122.reuse, R101, R123.reuse ;  /* 0x000000657a007223 */ /* 0x140fe2000001007b */
[C-C-:B------:R-:W-:Y:S01]  /*a070*/  FFMA.FTZ R3, R122.reuse, R102, R123.reuse ;  /* 0x000000667a037223 */ /* 0x140fe2000001007b */
[----:B0-----:R-:W-:Y:S01]  /*a080*/  FFMA.FTZ R97, R122, R38, R123 ;  /* 0x000000267a617223 */ /* 0x001fe2000001007b */
[----:B------:R-:W-:Y:S01]  /*a090*/  FADD.FTZ R51, -R40, R51 ;  /* 0x0000003328337221 */ /* 0x000fe20000010100 */
[----:B------:R-:W-:Y:S01]  /*a0a0*/  FADD.FTZ R113, -R0, R113 ;  /* 0x0000007100717221 */ /* 0x000fe20000010100 */
[----:B------:R-:W-:Y:S01]  /*a0b0*/  FADD.FTZ R3, -R3, R114 ;  /* 0x0000007203037221 */ /* 0x000fe20000010100 */
[----:B------:R-:W-:Y:S01]  /*a0c0*/  LOP3.LUT P2, RZ, R134, 0xff00, RZ, 0xc0, !PT ;  /* 0x0000ff0086ff7812 */ /* 0x000fe2000784c0ff */
[C---:B------:R-:W-:Y:S01]  /*a0d0*/  FMUL.FTZ R0, R6.reuse, R51 ;  /* 0x0000003306007220 */ /* 0x040fe20000410000 */
        /* <DEDUP_REMOVED lines=22> */
[----:B------:R-:W-:Y:S01]  /*a240*/  LOP3.LUT P6, RZ, R134, 0xff0000, RZ, 0xc0, !PT ;  /* 0x00ff000086ff7812 */ /* 0x000fe200078cc0ff */
[----:B------:R-:W-:Y:S01]  /*a250*/  FMUL.FTZ R40, R40, UR5 ;  /* 0x0000000528287c20 */ /* 0x000fe20008410000 */
[-C--:B------:R-:W-:Y:S01]  /*a260*/  FMUL.FTZ R50, R50, R5.reuse ;  /* 0x0000000532327220 */ /* 0x080fe20000410000 */
[-C--:B------:R-:W-:Y:S01]  /*a270*/  FMUL.FTZ R96, R96, R5.reuse ;  /* 0x0000000560607220 */ /* 0x080fe20000410000 */
[C---:B------:R-:W-:Y:S01]  /*a280*/  LOP3.LUT P3, RZ, R135.reuse, 0xff, RZ, 0xc0, !PT ;  /* 0x000000ff87ff7812 */ /* 0x040fe2000786c0ff */
[-C--:B------:R-:W-:Y:S01]  /*a290*/  FMUL.FTZ R36, R36, R5.reuse ;  /* 0x0000000524247220 */ /* 0x080fe20000410000 */
[----:B------:R-:W-:Y:S01]  /*a2a0*/  ISETP.GE.U32.AND P2, PT, R134, RZ, PT ;  /* 0x000000ff8600720c */ /* 0x000fe20003f46070 */
[-C--:B------:R-:W-:Y:S01]  /*a2b0*/  FMUL.FTZ R48, R48, R5.reuse ;  /* 0x0000000530307220 */ /* 0x080fe20000410000 */
[----:B------:R-:W-:Y:S01]  /*a2c0*/  FMUL.FTZ R0, R0, R5 ;  /* 0x0000000500007220 */ /* 0x000fe20000410000 */
[----:B------:R-:W-:Y:S01]  /*a2d0*/  FSEL R38, R38, RZ, P6 ;  /* 0x000000ff26267208 */ /* 0x000fe20003000000 */
[----:B------:R-:W-:Y:S01]  /*a2e0*/  FMUL.FTZ R50, R50, UR5 ;  /* 0x0000000532327c20 */ /* 0x000fe20008410000 */
[----:B------:R-:W-:Y:S01]  /*a2f0*/  FMUL.FTZ R96, R96, UR5 ;  /* 0x0000000560607c20 */ /* 0x000fe20008410000 */
[C---:B------:R-:W-:Y:S01]  /*a300*/  LOP3.LUT P6, RZ, R135.reuse, 0xff0000, RZ, 0xc0, !PT ;  /* 0x00ff000087ff7812 */ /* 0x040fe200078cc0ff */
[----:B------:R-:W-:Y:S01]  /*a310*/  FMUL.FTZ R48, R48, UR5 ;  /* 0x0000000530307c20 */ /* 0x000fe20008410000 */
[----:B------:R-:W-:Y:S01]  /*a320*/  FSEL R40, R40, RZ, P3 ;  /* 0x000000ff28287208 */ /* 0x000fe20001800000 */
[----:B------:R-:W-:Y:S01]  /*a330*/  FMUL.FTZ R36, R36, UR5 ;  /* 0x0000000524247c20 */ /* 0x000fe20008410000 */
[----:B------:R-:W-:Y:S01]  /*a340*/  ISETP.GE.U32.AND.EX P2, PT, R135, 0x1000000, PT, P2 ;  /* 0x010000008700780c */ /* 0x000fe20003f46120 */
[----:B------:R-:W-:Y:S01]  /*a350*/  FMUL.FTZ R0, R0, UR5 ;  /* 0x0000000500007c20 */ /* 0x000fe20008410000 */
[----:B------:R-:W-:-:S02]  /*a360*/  LOP3.LUT P4, RZ, R134, 0xff000000, RZ, 0xc0, !PT ;  /* 0xff00000086ff7812 */ /* 0x000fc4000788c0ff */
[----:B------:R-:W-:Y:S02]  /*a370*/  LOP3.LUT P5, RZ, R135, 0xff00, RZ, 0xc0, !PT ;  /* 0x0000ff0087ff7812 */ /* 0x000fe400078ac0ff */
[----:B------:R-:W-:Y:S02]  /*a380*/  LOP3.LUT P3, RZ, R134, 0xff, RZ, 0xc0, !PT ;  /* 0x000000ff86ff7812 */ /* 0x000fe4000786c0ff */
[----:B------:R-:W-:Y:S02]  /*a390*/  FSEL R50, R50, RZ, P6 ;  /* 0x000000ff32327208 */ /* 0x000fe40003000000 */
[----:B------:R-:W-:Y:S02]  /*a3a0*/  FSEL R51, R96, RZ, P2 ;  /* 0x000000ff60337208 */ /* 0x000fe40001000000 */
[----:B------:R-:W-:Y:S02]  /*a3b0*/  FSEL R37, R48, RZ, P5 ;  /* 0x000000ff30257208 */ /* 0x000fe40002800000 */
[----:B------:R-:W-:-:S02]  /*a3c0*/  FSEL R49, R36, RZ, P4 ;  /* 0x000000ff24317208 */ /* 0x000fc40002000000 */
[----:B------:R-:W-:Y:S02]  /*a3d0*/  FSEL R0, R0, RZ, P3 ;  /* 0x000000ff00007208 */ /* 0x000fe40001800000 */
[----:B------:R-:W-:Y:S02]  /*a3e0*/  F2FP.BF16.F32.PACK_AB R51, R51, R50 ;  /* 0x000000323333723e */ /* 0x000fe400000010ff */
[----:B------:R-:W-:Y:S02]  /*a3f0*/  F2FP.BF16.F32.PACK_AB R50, R37, R40 ;  /* 0x000000282532723e */ /* 0x000fe400000010ff */
[----:B------:R-:W-:Y:S02]  /*a400*/  F2FP.BF16.F32.PACK_AB R49, R49, R38 ;  /* 0x000000263131723e */ /* 0x000fe400000010ff */
[----:B------:R-:W-:-:S07]  /*a410*/  F2FP.BF16.F32.PACK_AB R48, R3, R0 ;  /* 0x000000000330723e */ /* 0x000fce00000010ff */
.L_x_845:
[----:B------:R-:W0:Y:S02]  /*a420*/  @P1 LDC.64 R36, c[0x0][0x478] ;  /* 0x00011e00ff241b82 */ /* 0x000e240000000a00 */
[----:B0-----:R-:W-:-:S04]  /*a430*/  @P1 IMAD.WIDE.U32 R36, R2, 0x10, R36 ;  /* 0x0000001002241825 */ /* 0x001fc800078e0024 */
[----:B------:R-:W-:Y:S01]  /*a440*/  IMAD.WIDE.U32 R2, R2, 0x10, R124 ;  /* 0x0000001002027825 */ /* 0x000fe200078e007c */
[----:B------:R0:W-:Y:S04]  /*a450*/  @P1 STG.E.128 desc[UR6][R36.64], R52 ;  /* 0x0000003424001986 */ /* 0x0001e8000c101d06 */
[----:B------:R0:W-:Y:S01]  /*a460*/  STG.E.128 desc[UR6][R2.64], R48 ;  /* 0x0000003002007986 */ /* 0x0001e2000c101d06 */
[----:B------:R-:W-:Y:S05]  /*a470*/  @!P1 BRA `(.L_x_846) ;  /* 0x0000000400089947 */ /* 0x000fea0003800000 */
[C-C-:B------:R-:W-:Y:S01]  /*a480*/  FFMA.FTZ R104, R122.reuse, R104, R123.reuse ;  /* 0x000000687a687223 */ /* 0x140fe2000001007b */
[C-C-:B------:R-:W-:Y:S01]  /*a490*/  FFMA.FTZ R43, R122.reuse, R43, R123.reuse ;  /* 0x0000002b7a2b7223 */ /* 0x140fe2000001007b */
[----:B------:R-:W-:Y:S01]  /*a4a0*/  FFMA.FTZ R107, R122, R107, R123 ;  /* 0x0000006b7a6b7223 */ /* 0x000fe2000001007b */
[----:B------:R-:W-:Y:S01]  /*a4b0*/  LOP3.LUT P5, RZ, R133, 0xff, RZ, 0xc0, !PT ;  /* 0x000000ff85ff7812 */ /* 0x000fe200078ac0ff */
[----:B------:R-:W-:Y:S01]  /*a4c0*/  FADD.FTZ R109, -R104, R109 ;  /* 0x0000006d686d7221 */ /* 0x000fe20000010100 */
[----:B------:R-:W-:Y:S01]  /*a4d0*/  FADD.FTZ R43, -R43, R44 ;  /* 0x0000002c2b2b7221 */ /* 0x000fe20000010100 */
[----:B------:R-:W-:Y:S01]  /*a4e0*/  FADD.FTZ R107, -R107, R108 ;  /* 0x0000006c6b6b7221 */ /* 0x000fe20000010100 */
[----:B------:R-:W-:Y:S01]  /*a4f0*/  ISETP.GE.U32.AND P2, PT, R132, RZ, PT ;  /* 0x000000ff8400720c */ /* 0x000fe20003f46070 */
[C---:B0-----:R-:W-:Y:S01]  /*a500*/  FMUL.FTZ R54, R6.reuse, R109 ;  /* 0x0000006d06367220 */ /* 0x041fe20000410000 */
[C---:B------:R-:W-:Y:S01]  /*a510*/  FMUL.FTZ R55, R6.reuse, R43 ;  /* 0x0000002b06377220 */ /* 0x040fe20000410000 */
[----:B------:R-:W-:Y:S01]  /*a520*/  FMUL.FTZ R40, R6, R107 ;  /* 0x0000006b06287220 */ /* 0x000fe20000410000 */
[----:B------:R-:W-:Y:S01]  /*a530*/  ISETP.GE.U32.AND.EX P2, PT, R133, 0x1000000, PT, P2 ;  /* 0x010000008500780c */ /* 0x000fe20003f46120 */
[-C--:B------:R-:W-:Y:S01]  /*a540*/  FMUL.FTZ R0, R54, R5.reuse ;  /* 0x0000000536007220 */ /* 0x080fe20000410000 */
[-C--:B------:R-:W-:Y:S01]  /*a550*/  FMUL.FTZ R3, R55, R5.reuse ;  /* 0x0000000537037220 */ /* 0x080fe20000410000 */
[----:B------:R-:W-:Y:S01]  /*a560*/  FMUL.FTZ R2, R40, R5 ;  /* 0x0000000528027220 */ /* 0x000fe20000410000 */
[--C-:B------:R-:W-:Y:S01]  /*a570*/  FFMA.FTZ R105, R122, R105, R123.reuse ;  /* 0x000000697a697223 */ /* 0x100fe2000001007b */
[----:B------:R-:W-:Y:S01]  /*a580*/  FMUL.FTZ R0, R0, UR5 ;  /* 0x0000000500007c20 */ /* 0x000fe20008410000 */
[----:B------:R-:W-:Y:S01]  /*a590*/  FMUL.FTZ R3, R3, UR5 ;  /* 0x0000000503037c20 */ /* 0x000fe20008410000 */
[--C-:B------:R-:W-:Y:S01]  /*a5a0*/  FFMA.FTZ R41, R122, R41, R123.reuse ;  /* 0x000000297a297223 */ /* 0x100fe2000001007b */
[----:B------:R-:W-:Y:S01]  /*a5b0*/  FMUL.FTZ R2, R2, UR5 ;  /* 0x0000000502027c20 */ /* 0x000fe20008410000 */
[--C-:B------:R-:W-:Y:S01]  /*a5c0*/  FFMA.FTZ R42, R122, R42, R123.reuse ;  /* 0x0000002a7a2a7223 */ /* 0x100fe2000001007b */
[----:B------:R-:W-:Y:S01]  /*a5d0*/  FSEL R38, R0, RZ, P5 ;  /* 0x000000ff00267208 */ /* 0x000fe20002800000 */
[C-C-:B------:R-:W-:Y:S01]  /*a5e0*/  FFMA.FTZ R0, R122.reuse, R39, R123.reuse ;  /* 0x000000277a007223 */ /* 0x140fe2000001007b */
[----:B------:R-:W-:Y:S01]  /*a5f0*/  FSEL R44, R3, RZ, P2 ;  /* 0x000000ff032c7208 */ /* 0x000fe20001000000 */
[----:B------:R-:W-:Y:S01]  /*a600*/  FFMA.FTZ R106, R122, R106, R123 ;  /* 0x0000006a7a6a7223 */ /* 0x000fe2000001007b */
[----:B------:R-:W-:Y:S01]  /*a610*/  LOP3.LUT P6, RZ, R133, 0xff0000, RZ, 0xc0, !PT ;  /* 0x00ff000085ff7812 */ /* 0x000fe200078cc0ff */
[----:B------:R-:W-:Y:S01]  /*a620*/  FADD.FTZ R3, -R0, R45 ;  /* 0x0000002d00037221 */ /* 0x000fe20000010100 */
[----:B------:R-:W-:Y:S01]  /*a630*/  FADD.FTZ R105, -R105, R110 ;  /* 0x0000006e69697221 */ /* 0x000fe20000010100 */
[----:B------:R-:W-:Y:S01]  /*a640*/  FADD.FTZ R41, -R41, R46 ;  /* 0x0000002e29297221 */ /* 0x000fe20000010100 */
[----:B------:R-:W-:Y:S01]  /*a650*/  FADD.FTZ R47, -R42, R47 ;  /* 0x0000002f2a2f7221 */ /* 0x000fe20000010100 */
[----:B------:R-:W-:Y:S01]  /*a660*/  FSEL R43, R2, RZ, P6 ;  /* 0x000000ff022b7208 */ /* 0x000fe20003000000 */
        /* <DEDUP_REMOVED lines=11> */
[-C--:B------:R-:W-:Y:S01]  /*a720*/  FMUL.FTZ R2, R0, R5.reuse ;  /* 0x0000000500027220 */ /* 0x080fe20000410000 */
[----:B------:R-:W-:Y:S01]  /*a730*/  FMUL.FTZ R5, R52, R5 ;  /* 0x0000000534057220 */ /* 0x000fe20000410000 */
[----:B------:R-:W-:Y:S01]  /*a740*/  FMUL.FTZ R6, R6, UR5 ;  /* 0x0000000506067c20 */ /* 0x000fe20008410000 */
[----:B------:R-:W-:Y:S01]  /*a750*/  LOP3.LUT P5, RZ, R133, 0xff00, RZ, 0xc0, !PT ;  /* 0x0000ff0085ff7812 */ /* 0x000fe200078ac0ff */
[----:B------:R-:W-:Y:S01]  /*a760*/  FMUL.FTZ R3, R3, UR5 ;  /* 0x0000000503037c20 */ /* 0x000fe20008410000 */
[----:B------:R-:W-:Y:S01]  /*a770*/  FMUL.FTZ R36, R36, UR5 ;  /* 0x0000000524247c20 */ /* 0x000fe20008410000 */
[----:B------:R-:W-:Y:S01]  /*a780*/  LOP3.LUT P2, RZ, R132, 0xff0000, RZ, 0xc0, !PT ;  /* 0x00ff000084ff7812 */ /* 0x000fe2000784c0ff */
[----:B------:R-:W-:Y:S01]  /*a790*/  FMUL.FTZ R2, R2, UR5 ;  /* 0x0000000502027c20 */ /* 0x000fe20008410000 */
[C---:B------:R-:W-:Y:S01]  /*a7a0*/  LOP3.LUT P6, RZ, R132.reuse, 0xff000000, RZ, 0xc0, !PT ;  /* 0xff00000084ff7812 */ /* 0x040fe200078cc0ff */
[----:B------:R-:W-:Y:S01]  /*a7b0*/  FMUL.FTZ R5, R5, UR5 ;  /* 0x0000000505057c20 */ /* 0x000fe20008410000 */
[----:B------:R-:W-:-:S02]  /*a7c0*/  LOP3.LUT P3, RZ, R132, 0xff, RZ, 0xc0, !PT ;  /* 0x000000ff84ff7812 */ /* 0x000fc4000786c0ff */
[----:B------:R-:W-:Y:S02]  /*a7d0*/  LOP3.LUT P4, RZ, R132, 0xff00, RZ, 0xc0, !PT ;  /* 0x0000ff0084ff7812 */ /* 0x000fe4000788c0ff */
[----:B------:R-:W-:Y:S02]  /*a7e0*/  FSEL R37, R6, RZ, P5 ;  /* 0x000000ff06257208 */ /* 0x000fe40002800000 */
[----:B------:R-:W-:Y:S02]  /*a7f0*/  FSEL R3, R3, RZ, P2 ;  /* 0x000000ff03037208 */ /* 0x000fe40001000000 */
[----:B------:R-:W-:Y:S02]  /*a800*/  FSEL R36, R36, RZ, P6 ;  /* 0x000000ff24247208 */ /* 0x000fe40003000000 */
[----:B------:R-:W-:Y:S02]  /*a810*/  FSEL R2, R2, RZ, P4 ;  /* 0x000000ff02027208 */ /* 0x000fe40002000000 */
[----:B------:R-:W-:-:S02]  /*a820*/  FSEL R5, R5, RZ, P3 ;  /* 0x000000ff05057208 */ /* 0x000fc40001800000 */
[----:B------:R-:W-:Y:S02]  /*a830*/  F2FP.BF16.F32.PACK_AB R38, R37, R38 ;  /* 0x000000262526723e */ /* 0x000fe400000010ff */
[----:B------:R-:W-:Y:S02]  /*a840*/  F2FP.BF16.F32.PACK_AB R37, R36, R3 ;  /* 0x000000032425723e */ /* 0x000fe400000010ff */
[----:B------:R-:W-:Y:S02]  /*a850*/  F2FP.BF16.F32.PACK_AB R55, R55, R40 ;  /* 0x000000283737723e */ /* 0x000fe400000010ff */
[----:B------:R-:W-:Y:S02]  /*a860*/  F2FP.BF16.F32.PACK_AB R52, R0, R52 ;  /* 0x000000340034723e */ /* 0x000fe400000010ff */
[----:B------:R-:W-:Y:S02]  /*a870*/  F2FP.BF16.F32.PACK_AB R39, R44, R43 ;  /* 0x0000002b2c27723e */ /* 0x000fe400000010ff */
[----:B------:R-:W-:Y:S01]  /*a880*/  F2FP.BF16.F32.PACK_AB R36, R2, R5 ;  /* 0x000000050224723e */ /* 0x000fe200000010ff */
[----:B------:R-:W-:Y:S06]  /*a890*/  BRA `(.L_x_847) ;  /* 0x0000000000f47947 */ /* 0x000fec0003800000 */
.L_x_846:
[C-C-:B------:R-:W-:Y:S01]  /*a8a0*/  FFMA.FTZ R42, R122.reuse, R42, R123.reuse ;  /* 0x0000002a7a2a7223 */ /* 0x140fe2000001007b */
[C-C-:B------:R-:W-:Y:S01]  /*a8b0*/  FFMA.FTZ R105, R122.reuse, R105, R123.reuse ;  /* 0x000000697a697223 */ /* 0x140fe2000001007b */
[C-C-:B------:R-:W-:Y:S01]  /*a8c0*/  FFMA.FTZ R104, R122.reuse, R104, R123.reuse ;  /* 0x000000687a687223 */ /* 0x140fe2000001007b */
[----:B------:R-:W-:Y:S01]  /*a8d0*/  FFMA.FTZ R41, R122, R41, R123 ;  /* 0x000000297a297223 */ /* 0x000fe2000001007b */
[----:B------:R-:W-:Y:S01]  /*a8e0*/  FADD.FTZ R47, -R42, R47 ;  /* 0x0000002f2a2f7221 */ /* 0x000fe20000010100 */
[C-C-:B------:R-:W-:Y:S01]  /*a8f0*/  FFMA.FTZ R38, R122.reuse, R39, R123.reuse ;  /* 0x000000277a267223 */ /* 0x140fe2000001007b */
[C-C-:B------:R-:W-:Y:S01]  /*a900*/  FFMA.FTZ R107, R122.reuse, R107, R123.reuse ;  /* 0x0000006b7a6b7223 */ /* 0x140fe2000001007b */
[----:B------:R-:W-:Y:S01]  /*a910*/  FFMA.FTZ R43, R122, R43, R123 ;  /* 0x0000002b7a2b7223 */ /* 0x000fe2000001007b */
[----:B------:R-:W-:Y:S01]  /*a920*/  FMUL.FTZ R0, R6, R47 ;  /* 0x0000002f06007220 */ /* 0x000fe20000410000 */
[----:B------:R-:W-:Y:S01]  /*a930*/  FADD.FTZ R105, -R105, R110 ;  /* 0x0000006e69697221 */ /* 0x000fe20000010100 */
[----:B------:R-:W-:Y:S01]  /*a940*/  FADD.FTZ R109, -R104, R109 ;  /* 0x0000006d686d7221 */ /* 0x000fe20000010100 */
[----:B------:R-:W-:Y:S01]  /*a950*/  FFMA.FTZ R106, R122, R106, R123 ;  /* 0x0000006a7a6a7223 */ /* 0x000fe2000001007b */
[----:B------:R-:W-:Y:S01]  /*a960*/  FMUL.FTZ R0, R0, R5 ;  /* 0x0000000500007220 */ /* 0x000fe20000410000 */
[----:B------:R-:W-:Y:S01]  /*a970*/  LOP3.LUT P2, RZ, R132, 0xff00, RZ, 0xc0, !PT ;  /* 0x0000ff0084ff7812 */ /* 0x000fe2000784c0ff */
[C---:B0-----:R-:W-:Y:S01]  /*a980*/  FMUL.FTZ R2, R6.reuse, R105 ;  /* 0x0000006906027220 */ /* 0x041fe20000410000 */
[----:B------:R-:W-:Y:S01]  /*a990*/  FMUL.FTZ R36, R6, R109 ;  /* 0x0000006d06247220 */ /* 0x000fe20000410000 */
[----:B------:R-:W-:Y:S01]  /*a9a0*/  FMUL.FTZ R0, R0, UR5 ;  /* 0x0000000500007c20 */ /* 0x000fe20008410000 */
[----:B------:R-:W-:Y:S01]  /*a9b0*/  FADD.FTZ R41, -R41, R46 ;  /* 0x0000002e29297221 */ /* 0x000fe20000010100 */
[----:B------:R-:W-:Y:S01]  /*a9c0*/  FADD.FTZ R45, -R38, R45 ;  /* 0x0000002d262d7221 */ /* 0x000fe20000010100 */
[----:B------:R-:W-:Y:S01]  /*a9d0*/  FADD.FTZ R107, -R107, R108 ;  /* 0x0000006c6b6b7221 */ /* 0x000fe20000010100 */
[----:B------:R-:W-:Y:S01]  /*a9e0*/  FADD.FTZ R43, -R43, R44 ;  /* 0x0000002c2b2b7221 */ /* 0x000fe20000010100 */
[----:B------:R-:W-:Y:S01]  /*a9f0*/  FADD.FTZ R111, -R106, R111 ;  /* 0x0000006f6a6f7221 */ /* 0x000fe20000010100 */
[----:B------:R-:W-:Y:S01]  /*aa00*/  FSEL R3, R0, RZ, P2 ;  /* 0x000000ff00037208 */ /* 0x000fe20001000000 */
[-C--:B------:R-:W-:Y:S01]  /*aa10*/  FMUL.FTZ R2, R2, R5.reuse ;  /* 0x0000000502027220 */ /* 0x080fe20000410000 */
[----:B------:R-:W-:Y:S01]  /*aa20*/  FMUL.FTZ R36, R36, R5 ;  /* 0x0000000524247220 */ /* 0x000fe20000410000 */
[C---:B------:R-:W-:Y:S01]  /*aa30*/  FMUL.FTZ R0, R6.reuse, R41 ;  /* 0x0000002906007220 */ /* 0x040fe20000410000 */
[C---:B------:R-:W-:Y:S01]  /*aa40*/  FMUL.FTZ R38, R6.reuse, R45 ;  /* 0x0000002d06267220 */ /* 0x040fe20000410000 */
[C---:B------:R-:W-:Y:S01]  /*aa50*/  FMUL.FTZ R40, R6.reuse, R107 ;  /* 0x0000006b06287220 */ /* 0x040fe20000410000 */
[C---:B------:R-:W-:Y:S01]  /*aa60*/  FMUL.FTZ R42, R6.reuse, R43 ;  /* 0x0000002b062a7220 */ /* 0x040fe20000410000 */
[----:B------:R-:W-:Y:S01]  /*aa70*/  FMUL.FTZ R6, R6, R111 ;  /* 0x0000006f06067220 */ /* 0x000fe20000410000 */
[----:B------:R-:W-:Y:S01]  /*aa80*/  FMUL.FTZ R2, R2, UR5 ;  /* 0x0000000502027c20 */ /* 0x000fe20008410000 */
        /* <DEDUP_REMOVED lines=30> */
.L_x_847:
[----:B------:R-:W0:Y:S02]  /*ac70*/  @P1 LDC.64 R2, c[0x0][0x478] ;  /* 0x00011e00ff021b82 */ /* 0x000e240000000a00 */
[----:B0-----:R-:W-:-:S04]  /*ac80*/  @P1 IMAD.WIDE.U32 R2, R4, 0x10, R2 ;  /* 0x0000001004021825 */ /* 0x001fc800078e0002 */
[----:B------:R-:W-:Y:S01]  /*ac90*/  IMAD.WIDE.U32 R4, R4, 0x10, R124 ;  /* 0x0000001004047825 */ /* 0x000fe200078e007c */
[----:B------:R0:W-:Y:S04]  /*aca0*/  @P1 STG.E.128 desc[UR6][R2.64], R52 ;  /* 0x0000003402001986 */ /* 0x0001e8000c101d06 */
[----:B------:R0:W-:Y:S02]  /*acb0*/  STG.E.128 desc[UR6][R4.64], R36 ;  /* 0x0000002404007986 */ /* 0x0001e4000c101d06 */
.L_x_837:
[----:B012---:R-:W0:Y:S02]  /*acc0*/  LDC.64 R2, c[0x0][0x380] ;  /* 0x0000e000ff027b82 */ /* 0x007e240000000a00 */
[----:B0-----:R-:W-:-:S04]  /*acd0*/  LEA R35, R2, R35, 0x2 ;  /* 0x0000002302237211 */ /* 0x001fc800078e10ff */
[----:B------:R-:W-:-:S13]  /*ace0*/  ISETP.GE.AND P1, PT, R35, R3, PT ;  /* 0x000000032300720c */ /* 0x000fda0003f26270 */
[----:B------:R-:W-:Y:S05]  /*acf0*/  @!P1 BRA `(.L_x_848) ;  /* 0xffffff5c000c9947 */ /* 0x000fea000383ffff */
[----:B------:R-:W-:Y:S05]  /*ad00*/  BSYNC B1 ;  /* 0x0000000000017941 */ /* 0x000fea0003800000 */
.L_x_831:
[----:B------:R0:W5:Y:S04]  /*ad10*/  LDL.LU R36, [R1+0x28] ;  /* 0x0000280001247983 */ /* 0x0001680000300800 */
[----:B------:R0:W5:Y:S04]  /*ad20*/  LDL.LU R37, [R1+0x24] ;  /* 0x0000240001257983 */ /* 0x0001680000300800 */
[----:B------:R0:W5:Y:S04]  /*ad30*/  LDL.LU R38, [R1+0x20] ;  /* 0x0000200001267983 */ /* 0x0001680000300800 */
[----:B------:R0:W5:Y:S04]  /*ad40*/  LDL.LU R39, [R1+0x1c] ;  /* 0x00001c0001277983 */ /* 0x0001680000300800 */
[----:B------:R0:W5:Y:S04]  /*ad50*/  LDL.LU R40, [R1+0x18] ;  /* 0x0000180001287983 */ /* 0x0001680000300800 */
[----:B------:R0:W5:Y:S04]  /*ad60*/  LDL.LU R41, [R1+0x14] ;  /* 0x0000140001297983 */ /* 0x0001680000300800 */
[----:B------:R0:W5:Y:S01]  /*ad70*/  LDL.LU R42, [R1+0x10] ;  /* 0x00001000012a7983 */ /* 0x0001620000300800 */
[----:B------:R-:W-:-:S03]  /*ad80*/  MOV R49, R32 ;  /* 0x0000002000317202 */ /* 0x000fc60000000f00 */
[----:B------:R0:W5:Y:S01]  /*ad90*/  LDL.LU R43, [R1+0xc] ;  /* 0x00000c00012b7983 */ /* 0x0001620000300800 */
[----:B------:R-:W-:-:S03]  /*ada0*/  MOV R48, R33 ;  /* 0x0000002100307202 */ /* 0x000fc60000000f00 */
[----:B------:R0:W5:Y:S01]  /*adb0*/  LDL.LU R44, [R1+0x8] ;  /* 0x00000800012c7983 */ /* 0x0001620000300800 */
[----:B------:R-:W-:-:S03]  /*adc0*/  MOV R47, R34 ;  /* 0x00000022002f7202 */ /* 0x000fc60000000f00 */
[----:B------:R0:W5:Y:S04]  /*add0*/  LDL.LU R45, [R1+0x4] ;  /* 0x00000400012d7983 */ /* 0x0001680000300800 */
[----:B------:R0:W5:Y:S01]  /*ade0*/  LDL.LU R46, [R1] ;  /* 0x00000000012e7983 */ /* 0x0001620000300800 */
[----:B------:R-:W-:Y:S02]  /*adf0*/  MOV R50, R31 ;  /* 0x0000001f00327202 */ /* 0x000fe40000000f00 */
[----:B------:R-:W-:Y:S01]  /*ae00*/  MOV R51, R30 ;  /* 0x0000001e00337202 */ /* 0x000fe20000000f00 */
        /* <DEDUP_REMOVED lines=63> */
[----:B0-----:R-:W-:-:S07]  /*b200*/  MOV R8, R7 ;  /* 0x0000000700087202 */ /* 0x001fce0000000f00 */
.L_x_830:
[----:B------:R-:W-:Y:S05]  /*b210*/  BSYNC B0 ;  /* 0x0000000000007941 */ /* 0x000fea0003800000 */
.L_x_829:
        /* <DEDUP_REMOVED lines=8> */
[----:B----4-:R-:W-:-:S04]  /*b2a0*/  LEA R3, R3, R2, 0x18 ;  /* 0x0000000203037211 */ /* 0x010fc800078ec0ff */
[----:B------:R-:W-:Y:S01]  /*b2b0*/  LEA R6, R92, R3, 0x2 ;  /* 0x000000035c067211 */ /* 0x000fe200078e10ff */
[----:B--2---:R-:W-:-:S05]  /*b2c0*/  IMAD R0, R0, 0xa0, R4 ;  /* 0x000000a000007824 */ /* 0x004fca00078e0204 */
        /* <DEDUP_REMOVED lines=29> */
[----:B------:R-:W-:Y:S01]  /*b4a0*/  LDS R57, [R6+0x2600] ;  /* 0x0026000006397984 */ /* 0x000fe20000000800 */
[----:B-1----:R-:W-:-:S03]  /*b4b0*/  FADD.FTZ R29, R2, R7 ;  /* 0x00000007021d7221 */ /* 0x002fc60000010000 */
[----:B------:R-:W0:Y:S01]  /*b4c0*/  LDS R60, [R6+0x2800] ;  /* 0x00280000063c7984 */ /* 0x000e220000000800 */
[----:B------:R-:W-:-:S03]  /*b4d0*/  FADD.FTZ R30, R3, R28 ;  /* 0x0000001c031e7221 */ /* 0x000fc60000010000 */
[----:B------:R-:W1:Y:S01]  /*b4e0*/  LDS R2, [R6+0x800] ;  /* 0x0008000006027984 */ /* 0x000e620000000800 */
[----:B------:R-:W-:-:S03]  /*b4f0*/  FADD.FTZ R31, R4, R31 ;  /* 0x0000001f041f7221 */ /* 0x000fc60000010000 */
[----:B------:R-:W2:Y:S01]  /*b500*/  LDS R3, [R6+0xa00] ;  /* 0x000a000006037984 */ /* 0x000ea20000000800 */
[----:B------:R-:W-:-:S03]  /*b510*/  FADD.FTZ R52, R5, R52 ;  /* 0x0000003405347221 */ /* 0x000fc60000010000 */
        /* <DEDUP_REMOVED lines=8> */
[----:B0-----:R-:W-:-:S03]  /*b5a0*/  FADD.FTZ R29, R29, R60 ;  /* 0x0000003c1d1d7221 */ /* 0x001fc60000010000 */
[----:B------:R-:W0:Y:S01]  /*b5b0*/  LDS R64, [R6+0x3200] ;  /* 0x0032000006407984 */ /* 0x000e220000000800 */
[----:B-1----:R-:W-:-:S03]  /*b5c0*/  FADD.FTZ R2, RZ, R2 ;  /* 0x00000002ff027221 */ /* 0x002fc60000010000 */
[----:B------:R-:W1:Y:S01]  /*b5d0*/  LDS R65, [R6+0x3400] ;  /* 0x0034000006417984 */ /* 0x000e620000000800 */
[----:B------:R-:W-:Y:S01]  /*b5e0*/  FADD.FTZ R2, R2, R53 ;  /* 0x0000003502027221 */ /* 0x000fe20000010000 */
[----:B--2---:R-:W-:Y:S02]  /*b5f0*/  FADD.FTZ R3, RZ, R3 ;  /* 0x00000003ff037221 */ /* 0x004fe40000010000 */
[----:B------:R-:W2:Y:S01]  /*b600*/  LDS R66, [R6+0x3600] ;  /* 0x0036000006427984 */ /* 0x000ea20000000800 */
[----:B---3--:R-:W-:Y:S01]  /*b610*/  FADD.FTZ R4, RZ, R4 ;  /* 0x00000004ff047221 */ /* 0x008fe20000010000 */
[----:B------:R-:W-:Y:S02]  /*b620*/  FADD.FTZ R3, R3, R54 ;  /* 0x0000003603037221 */ /* 0x000fe40000010000 */
[----:B------:R-:W3:Y:S01]  /*b630*/  LDS R68, [R6+0x3800] ;  /* 0x0038000006447984 */ /* 0x000ee20000000800 */
[----:B----4-:R-:W-:Y:S01]  /*b640*/  FADD.FTZ R5, RZ, R5 ;  /* 0x00000005ff057221 */ /* 0x010fe20000010000 */
[----:B------:R-:W-:-:S02]  /*b650*/  FADD.FTZ R4, R4, R55 ;  /* 0x0000003704047221 */ /* 0x000fc40000010000 */
[----:B------:R-:W4:Y:S01]  /*b660*/  LDS R67, [R6+0x3a00] ;  /* 0x003a000006437984 */ /* 0x000f220000000800 */
[----:B------:R-:W-:Y:S01]  /*b670*/  FADD.FTZ R5, R5, R56 ;  /* 0x0000003805057221 */ /* 0x000fe20000010000 */
[----:B------:R-:W-:Y:S02]  /*b680*/  FADD.FTZ R7, RZ, R7 ;  /* 0x00000007ff077221 */ /* 0x000fe40000010000 */
[----:B------:R-:W4:Y:S01]  /*b690*/  LDS R70, [R6+0x3c00] ;  /* 0x003c000006467984 */ /* 0x000f220000000800 */
[----:B------:R-:W-:Y:S01]  /*b6a0*/  FADD.FTZ R28, RZ, R28 ;  /* 0x0000001cff1c7221 */ /* 0x000fe20000010000 */
[----:B------:R-:W-:Y:S02]  /*b6b0*/  FADD.FTZ R7, R7, R58 ;  /* 0x0000003a07077221 */ /* 0x000fe40000010000 */
[----:B------:R-:W4:Y:S01]  /*b6c0*/  LDS R69, [R6+0x3e00] ;  /* 0x003e000006457984 */ /* 0x000f220000000800 */
[----:B------:R-:W-:Y:S01]  /*b6d0*/  FADD.FTZ R28, R28, R57 ;  /* 0x000000391c1c7221 */ /* 0x000fe20000010000 */
[----:B------:R-:W-:-:S02]  /*b6e0*/  FADD.FTZ R30, R30, R59 ;  /* 0x0000003b1e1e7221 */ /* 0x000fc40000010000 */
[----:B------:R-:W4:Y:S01]  /*b6f0*/  LDS R72, [R6+0x4000] ;  /* 0x0040000006487984 */ /* 0x000f220000000800 */
[----:B------:R-:W-:-:S03]  /*b700*/  FADD.FTZ R31, R31, R62 ;  /* 0x0000003e1f1f7221 */ /* 0x000fc60000010000 */
[----:B------:R-:W4:Y:S01]  /*b710*/  LDS R71, [R6+0x4200] ;  /* 0x0042000006477984 */ /* 0x000f220000000800 */
[----:B------:R-:W-:-:S03]  /*b720*/  FADD.FTZ R52, R52, R61 ;  /* 0x0000003d34347221 */ /* 0x000fc60000010000 */
[----:B------:R-:W4:Y:S01]  /*b730*/  LDS R73, [R6+0x4400] ;  /* 0x0044000006497984 */ /* 0x000f220000000800 */
[----:B------:R-:W-:-:S03]  /*b740*/  FADD.FTZ R2, R2, R63 ;  /* 0x0000003f02027221 */ /* 0x000fc60000010000 */
[----:B------:R-:W-:Y:S01]  /*b750*/  LDS R74, [R6+0x4600] ;  /* 0x00460000064a7984 */ /* 0x000fe20000000800 */
[----:B0-----:R-:W-:-:S03]  /*b760*/  FADD.FTZ R3, R3, R64 ;  /* 0x0000004003037221 */ /* 0x001fc60000010000 */
[----:B------:R-:W0:Y:S01]  /*b770*/  LDS R75, [R6+0x4800] ;  /* 0x00480000064b7984 */ /* 0x000e220000000800 */
[----:B-1----:R-:W-:-:S03]  /*b780*/  FADD.FTZ R4, R4, R65 ;  /* 0x0000004104047221 */ /* 0x002fc60000010000 */
[----:B------:R-:W-:Y:S01]  /*b790*/  LDS R76, [R6+0x4a00] ;  /* 0x004a0000064c7984 */ /* 0x000fe20000000800 */
[----:B--2---:R-:W-:-:S03]  /*b7a0*/  FADD.FTZ R5, R5, R66 ;  /* 0x0000004205057221 */ /* 0x004fc60000010000 */
[----:B------:R-:W1:Y:S01]  /*b7b0*/  LDS R78, [R6+0x4c00] ;  /* 0x004c0000064e7984 */ /* 0x000e620000000800 */
[----:B---3--:R-:W-:-:S03]  /*b7c0*/  FADD.FTZ R7, R7, R68 ;  /* 0x0000004407077221 */ /* 0x008fc60000010000 */
[----:B------:R-:W2:Y:S01]  /*b7d0*/  LDS R77, [R6+0x4e00] ;  /* 0x004e0000064d7984 */ /* 0x000ea20000000800 */
[----:B----4-:R-:W-:Y:S01]  /*b7e0*/  FADD.FTZ R28, R28, R67 ;  /* 0x000000431c1c7221 */ /* 0x010fe20000010000 */
[----:B------:R-:W-:Y:S01]  /*b7f0*/  BAR.SYNC.DEFER_BLOCKING 0x0 ;  /* 0x0000000000007b1d */ /* 0x000fe20000010000 */
[----:B------:R-:W-:Y:S01]  /*b800*/  FADD.FTZ R29, R29, R70 ;  /* 0x000000461d1d7221 */ /* 0x000fe20000010000 */
[----:B------:R-:W-:Y:S01]  /*b810*/  FADD.FTZ R69, R30, R69 ;  /* 0x000000451e457221 */ /* 0x000fe20000010000 */
[----:B------:R-:W-:Y:S01]  /*b820*/  FADD.FTZ R31, R31, R72 ;  /* 0x000000481f1f7221 */ /* 0x000fe20000010000 */
[----:B------:R-:W-:Y:S01]  /*b830*/  FADD.FTZ R71, R52, R71 ;  /* 0x0000004734477221 */ /* 0x000fe20000010000 */
[----:B------:R-:W-:Y:S01]  /*b840*/  FADD.FTZ R73, R2, R73 ;  /* 0x0000004902497221 */ /* 0x000fe20000010000 */
[----:B------:R3:W-:Y:S01]  /*b850*/  STS.128 [R0], R8 ;  /* 0x0000000800007388 */ /* 0x0007e20000000c00 */
[----:B0-----:R-:W-:-:S03]  /*b860*/  FADD.FTZ R75, R4, R75 ;  /* 0x0000004b044b7221 */ /* 0x001fc60000010000 */
[----:B------:R-:W-:Y:S04]  /*b870*/  STS.128 [R0+0x10], R12 ;  /* 0x0000100c00007388 */ /* 0x000fe80000000c00 */
[----:B------:R-:W-:Y:S01]  /*b880*/  STS.128 [R0+0x400], R16 ;  /* 0x0004001000007388 */ /* 0x000fe20000000c00 */
[----:B-1----:R-:W-:-:S03]  /*b890*/  FADD.FTZ R7, R7, R78 ;  /* 0x0000004e07077221 */ /* 0x002fc60000010000 */
[----:B------:R-:W-:Y:S01]  /*b8a0*/  STS.128 [R0+0x410], R20 ;  /* 0x0004101400007388 */ /* 0x000fe20000000c00 */
[----:B--2---:R-:W-:-:S03]  /*b8b0*/  FADD.FTZ R77, R28, R77 ;  /* 0x0000004d1c4d7221 */ /* 0x004fc60000010000 */
[----:B------:R-:W-:Y:S01]  /*b8c0*/  STS.128 [R0+0x800], R24 ;  /* 0x0008001800007388 */ /* 0x000fe20000000c00 */
[----:B---3--:R-:W-:Y:S01]  /*b8d0*/  FADD.FTZ R11, R5, R76 ;  /* 0x0000004c050b7221 */ /* 0x008fe20000010000 */
[----:B------:R-:W-:Y:S02]  /*b8e0*/  FADD.FTZ R9, R3, R74 ;  /* 0x0000004a03097221 */ /* 0x000fe40000010000 */
        /* <DEDUP_REMOVED lines=12> */
[----:B------:R-:W0:Y:S04]  /*b9b0*/  LDS R15, [R6+0x1600] ;  /* 0x00160000060f7984 */ /* 0x000e280000000800 */
[----:B------:R-:W0:Y:S04]  /*b9c0*/  LDS R21, [R6+0x3c00] ;  /* 0x003c000006157984 */ /* 0x000e280000000800 */
[----:B------:R-:W0:Y:S04]  /*b9d0*/  LDS R19, [R6+0x2a00] ;  /* 0x002a000006137984 */ /* 0x000e280000000800 */
[----:B------:R-:W0:Y:S04]  /*b9e0*/  LDS R14, [R6+0x3e00] ;  /* 0x003e0000060e7984 */ /* 0x000e280000000800 */
[----:B------:R-:W0:Y:S04]  /*b9f0*/  LDS R0, [R6+0x400] ;  /* 0x0004000006007984 */ /* 0x000e280000000800 */
[----:B------:R-:W-:Y:S01]  /*ba00*/  LDS R33, [R6+0x2c00] ;  /* 0x002c000006217984 */ /* 0x000fe20000000800 */
[----:B-1----:R-:W-:-:S03]  /*ba10*/  FADD.FTZ R8, RZ, R8 ;  /* 0x00000008ff087221 */ /* 0x002fc60000010000 */
[----:B------:R-:W1:Y:S01]  /*ba20*/  LDS R12, [R6+0xa00] ;  /* 0x000a0000060c7984 */ /* 0x000e620000000800 */
[----:B--2---:R-:W-:Y:S01]  /*ba30*/  FADD.FTZ R8, R8, R13 ;  /* 0x0000000d08087221 */ /* 0x004fe20000010000 */
[----:B------:R-:W-:Y:S02]  /*ba40*/  IADD3 R13, P0, PT, R2, R92, RZ ;  /* 0x0000005c020d7210 */ /* 0x000fe40007f1e0ff */
[----:B------:R-:W-:Y:S01]  /*ba50*/  LDS R35, [R6+0x2e00] ;  /* 0x002e000006237984 */ /* 0x000fe20000000800 */
[----:B---3--:R-:W-:Y:S01]  /*ba60*/  FADD.FTZ R8, R8, R17 ;  /* 0x0000001108087221 */ /* 0x008fe20000010000 */
[----:B------:R-:W-:Y:S02]  /*ba70*/  IADD3.X R2, PT, PT, RZ, RZ, RZ, P0, !PT ;  /* 0x000000ffff027210 */ /* 0x000fe400007fe4ff */
[----:B------:R-:W2:Y:S01]  /*ba80*/  LDS R17, [R6+0x1800] ;  /* 0x0018000006117984 */ /* 0x000ea20000000800 */
[C---:B------:R-:W-:Y:S01]  /*ba90*/  SHF.L.U32 R4, R13.reuse, 0x2, RZ ;  /* 0x000000020d047819 */ /* 0x040fe200000006ff */
[----:B----4-:R-:W-:Y:S01]  /*baa0*/  FADD.FTZ R10, RZ, R10 ;  /* 0x0000000aff0a7221 */ /* 0x010fe20000010000 */
[----:B------:R-:W-:Y:S01]  /*bab0*/  SHF.L.U64.HI R13, R13, 0x2, R2 ;  /* 0x000000020d0d7819 */ /* 0x000fe20000010202 */
[----:B------:R-:W3:Y:S01]  /*bac0*/  LDS R23, [R6+0x1e00] ;  /* 0x001e000006177984 */ /* 0x000ee20000000800 */
[----:B------:R-:W-:Y:S01]  /*bad0*/  IADD3 R2, P0, PT, R4, UR22, RZ ;  /* 0x0000001604027c10 */ /* 0x000fe2000ff1e0ff */
[----:B0-----:R-:W-:Y:S01]  /*bae0*/  FADD.FTZ R10, R10, R15 ;  /* 0x0000000f0a0a7221 */ /* 0x001fe20000010000 */
[----:B------:R-:W-:Y:S01]  /*baf0*/  IADD3 R4, P1, PT, R4, UR20, RZ ;  /* 0x0000001404047c10 */ /* 0x000fe2000ff3e0ff */
[----:B------:R-:W0:Y:S01]  /*bb00*/  LDS R45, [R6+0x4000] ;  /* 0x00400000062d7984 */ /* 0x000e220000000800 */
[----:B------:R-:W-:Y:S01]  /*bb10*/  IADD3.X R3, PT, PT, R13, UR23, RZ, P0, !PT ;  /* 0x000000170d037c10 */ /* 0x000fe200087fe4ff */
[----:B------:R-:W-:-:S02]  /*bb20*/  FADD.FTZ R27, R8, R21 ;  /* 0x00000015081b7221 */ /* 0x000fc40000010000 */
[----:B------:R-:W4:Y:S01]  /*bb30*/  LDS R8, [R6+0x600] ;  /* 0x0006000006087984 */ /* 0x000f220000000800 */
[----:B------:R-:W-:-:S03]  /*bb40*/  FADD.FTZ R5, R10, R19 ;  /* 0x000000130a057221 */ /* 0x000fc60000010000 */
[----:B------:R-:W4:Y:S01]  /*bb50*/  LDS R10, [R6+0x800] ;  /* 0x00080000060a7984 */ /* 0x000f220000000800 */
[----:B------:R-:W-:Y:S01]  /*bb60*/  FADD.FTZ R43, R5, R14 ;  /* 0x0000000e052b7221 */ /* 0x000fe20000010000 */
[----:B------:R-:W-:Y:S02]  /*bb70*/  IADD3.X R5, PT, PT, R13, UR21, RZ, P1, !PT ;  /* 0x000000150d057c10 */ /* 0x000fe40008ffe4ff */
[----:B------:R-:W4:Y:S01]  /*bb80*/  LDS R19, [R6+0x1a00] ;  /* 0x001a000006137984 */ /* 0x000f220000000800 */
[----:B------:R-:W-:-:S03]  /*bb90*/  FADD.FTZ R0, RZ, R0 ;  /* 0x00000000ff007221 */ /* 0x000fc60000010000 */
[----:B------:R-:W4:Y:S04]  /*bba0*/  LDS R21, [R6+0x1c00] ;  /* 0x001c000006157984 */ /* 0x000f280000000800 */
[----:B------:R-:W4:Y:S01]  /*bbb0*/  LDS R13, [R6+0xc00] ;  /* 0x000c0000060d7984 */ /* 0x000f220000000800 */
[----:B-1----:R-:W-:-:S03]  /*bbc0*/  FADD.FTZ R12, RZ, R12 ;  /* 0x0000000cff0c7221 */ /* 0x002fc60000010000 */
[----:B------:R-:W1:Y:S04]  /*bbd0*/  LDS R14, [R6+0xe00] ;  /* 0x000e0000060e7984 */ /* 0x000e680000000800 */
[----:B------:R-:W1:Y:S04]  /*bbe0*/  LDS R37, [R6+0x3000] ;  /* 0x0030000006257984 */ /* 0x000e680000000800 */
[----:B------:R-:W1:Y:S01]  /*bbf0*/  LDS R18, [R6+0x2000] ;  /* 0x0020000006127984 */ /* 0x000e620000000800 */
[----:B--2---:R-:W-:-:S03]  /*bc00*/  FADD.FTZ R0, R0, R17 ;  /* 0x0000001100007221 */ /* 0x004fc60000010000 */
[----:B------:R-:W2:Y:S01]  /*bc10*/  LDS R15, [R6+0x1000] ;  /* 0x00100000060f7984 */ /* 0x000ea20000000800 */
[----:B------:R-:W-:Y:S01]  /*bc20*/  FADD.FTZ R0, R0, R33 ;  /* 0x0000002100007221 */ /* 0x000fe20000010000 */
[----:B---3--:R-:W-:Y:S02]  /*bc30*/  FADD.FTZ R12, R12, R23 ;  /* 0x000000170c0c7221 */ /* 0x008fe40000010000 */
[----:B------:R-:W3:Y:S01]  /*bc40*/  LDS R47, [R6+0x4200] ;  /* 0x00420000062f7984 */ /* 0x000ee20000000800 */
[----:B0-----:R-:W-:-:S03]  /*bc50*/  FADD.FTZ R45, R0, R45 ;  /* 0x0000002d002d7221 */ /* 0x001fc60000010000 */
[----:B------:R-:W0:Y:S01]  /*bc60*/  LDS R39, [R6+0x3200] ;  /* 0x0032000006277984 */ /* 0x000e220000000800 */
[----:B----4-:R-:W-:-:S03]  /*bc70*/  FADD.FTZ R8, RZ, R8 ;  /* 0x00000008ff087221 */ /* 0x010fc60000010000 */
[----:B------:R-:W4:Y:S01]  /*bc80*/  LDS R25, [R6+0x2200] ;  /* 0x0022000006197984 */ /* 0x000f220000000800 */
[----:B------:R-:W-:-:S03]  /*bc90*/  FADD.FTZ R10, RZ, R10 ;  /* 0x0000000aff0a7221 */ /* 0x000fc60000010000 */
[----:B------:R-:W4:Y:S01]  /*bca0*/  LDS R16, [R6+0x1200] ;  /* 0x0012000006107984 */ /* 0x000f220000000800 */
[----:B------:R-:W-:-:S03]  /*bcb0*/  FADD.FTZ R8, R8, R19 ;  /* 0x0000001308087221 */ /* 0x000fc60000010000 */
[----:B------:R-:W4:Y:S01]  /*bcc0*/  LDS R49, [R6+0x4400] ;  /* 0x0044000006317984 */ /* 0x000f220000000800 */
[----:B------:R-:W-:Y:S01]  /*bcd0*/  FADD.FTZ R10, R10, R21 ;  /* 0x000000150a0a7221 */ /* 0x000fe20000010000 */
[----:B------:R-:W-:Y:S02]  /*bce0*/  FADD.FTZ R8, R8, R35 ;  /* 0x0000002308087221 */ /* 0x000fe40000010000 */
[----:B------:R-:W4:Y:S01]  /*bcf0*/  LDS R22, [R6+0x3400] ;  /* 0x0034000006167984 */ /* 0x000f220000000800 */
[----:B------:R-:W-:-:S03]  /*bd00*/  FADD.FTZ R13, RZ, R13 ;  /* 0x0000000dff0d7221 */ /* 0x000fc60000010000 */
[----:B------:R-:W4:Y:S01]  /*bd10*/  LDS R20, [R6+0x2400] ;  /* 0x0024000006147984 */ /* 0x000f220000000800 */
[----:B-1----:R-:W-:-:S03]  /*bd20*/  FADD.FTZ R14, RZ, R14 ;  /* 0x0000000eff0e7221 */ /* 0x002fc60000010000 */
[----:B------:R-:W-:Y:S01]  /*bd30*/  STG.E desc[UR6][R2.64], R27 ;  /* 0x0000001b02007986 */ /* 0x000fe2000c101906 */
[----:B------:R-:W-:-:S03]  /*bd40*/  FADD.FTZ R10, R10, R37 ;  /* 0x000000250a0a7221 */ /* 0x000fc60000010000 */
[----:B------:R-:W1:Y:S01]  /*bd50*/  LDS R51, [R6+0x4600] ;  /* 0x0046000006337984 */ /* 0x000e620000000800 */
[----:B------:R-:W-:-:S03]  /*bd60*/  FADD.FTZ R13, R13, R18 ;  /* 0x000000120d0d7221 */ /* 0x000fc60000010000 */
[----:B------:R-:W1:Y:S01]  /*bd70*/  LDS R41, [R6+0x3600] ;  /* 0x0036000006297984 */ /* 0x000e620000000800 */
[----:B--2---:R-:W-:-:S03]  /*bd80*/  FADD.FTZ R15, RZ, R15 ;  /* 0x0000000fff0f7221 */ /* 0x004fc60000010000 */
[----:B------:R-:W2:Y:S01]  /*bd90*/  LDS R27, [R6+0x2600] ;  /* 0x00260000061b7984 */ /* 0x000ea20000000800 */
[----:B---3--:R-:W-:-:S03]  /*bda0*/  FADD.FTZ R47, R8, R47 ;  /* 0x0000002f082f7221 */ /* 0x008fc60000010000 */
[----:B------:R-:W3:Y:S01]  /*bdb0*/  LDS R26, [R6+0x4800] ;  /* 0x00480000061a7984 */ /* 0x000ee20000000800 */
[----:B0-----:R-:W-:-:S03]  /*bdc0*/  FADD.FTZ R12, R12, R39 ;  /* 0x000000270c0c7221 */ /* 0x001fc60000010000 */
[----:B------:R-:W0:Y:S01]  /*bdd0*/  LDS R24, [R6+0x3800] ;  /* 0x0038000006187984 */ /* 0x000e220000000800 */
[----:B----4-:R-:W-:-:S03]  /*bde0*/  FADD.FTZ R14, R14, R25 ;  /* 0x000000190e0e7221 */ /* 0x010fc60000010000 */
[----:B------:R-:W-:Y:S01]  /*bdf0*/  STG.E desc[UR6][R4.64], R29 ;  /* 0x0000001d04007986 */ /* 0x000fe2000c101906 */
[----:B------:R-:W-:-:S03]  /*be00*/  FADD.FTZ R16, RZ, R16 ;  /* 0x00000010ff107221 */ /* 0x000fc60000010000 */
        /* <DEDUP_REMOVED lines=16> */
[----:B0-----:R-:W-:-:S03]  /*bf10*/  FADD.FTZ R15, R15, R24 ;  /* 0x000000180f0f7221 */ /* 0x001fc60000010000 */
        /* <DEDUP_REMOVED lines=18> */
.L_x_834:
[----:B------:R-:W-:Y:S01]  /*c040*/  HFMA2 R179, -RZ, RZ, 0, 5.9604644775390625e-08 ;  /* 0x00000001ffb37431 */ /* 0x000fe200000001ff */
[----:B------:R-:W-:Y:S01]  /*c050*/  BSSY B2, `(.L_x_849) ;  /* 0x0000006000027945 */ /* 0x000fe20003800000 */
[----:B------:R-:W-:Y:S02]  /*c060*/  MOV R189, 0x1f ;  /* 0x0000001f00bd7802 */ /* 0x000fe40000000f00 */
[----:B------:R-:W-:-:S07]  /*c070*/  MOV R190, 0xffffffff ;  /* 0xffffffff00be7802 */ /* 0x000fce0000000f00 */
[----:B------:R-:W-:Y:S05]  /*c080*/  WARPSYNC.COLLECTIVE R190, `(.L_x_850) ;  /* 0x00000000be087348 */ /* 0x000fea0003c00000 */
[----:B------:R0:W1:Y:S02]  /*c090*/  SHFL.BFLY P3, R179, R186, R179, R189 ;  /* 0x0c0000b3bab37389 */ /* 0x00006400000600bd */
[----:B01----:R-:W-:Y:S05]  /*c0a0*/  ENDCOLLECTIVE ;  /* 0x000000000000791b */ /* 0x003fea0003800000 */
.L_x_850:
[----:B------:R-:W-:Y:S05]  /*c0b0*/  BSYNC B2 ;  /* 0x0000000000027941 */ /* 0x000fea0003800000 */
.L_x_849:
        /* <DEDUP_REMOVED lines=10> */
.L_x_851:
        /* <DEDUP_REMOVED lines=15> */
.L_x_852:
        /* <DEDUP_REMOVED lines=15> */
.L_x_853:
        /* <DEDUP_REMOVED lines=15> */
.L_x_854:
        /* <DEDUP_REMOVED lines=15> */
.L_x_855:
[----:B------:R0:W-:Y:S04]  /*c520*/  STL [R1+0xb8], R124 ;  /* 0x0000b87c01007387 */ /* 0x0001e80000100800 */
[----:B------:R0:W-:Y:S04]  /*c530*/  STL [R1+0xbc], R229 ;  /* 0x0000bce501007387 */ /* 0x0001e80000100800 */
[----:B------:R0:W-:Y:S01]  /*c540*/  STL [R1+0xc0], R125 ;  /* 0x0000c07d01007387 */ /* 0x0001e20000100800 */
[----:B------:R-:W-:-:S03]  /*c550*/  MOV R186, R233 ;  /* 0x000000e900ba7202 */ /* 0x000fc60000000f00 */
[----:B------:R0:W-:Y:S04]  /*c560*/  STL [R1+0xa8], R175 ;  /* 0x0000a8af01007387 */ /* 0x0001e80000100800 */
[----:B------:R0:W-:Y:S01]  /*c570*/  STL [R1+0xac], R187 ;  /* 0x0000acbb01007387 */ /* 0x0001e20000100800 */
[----:B------:R-:W-:Y:S01]  /*c580*/  MOV R232, R179 ;  /* 0x000000b300e87202 */ /* 0x000fe20000000f00 */
[----:B------:R-:W-:Y:S02]  /*c590*/  HFMA2 R179, -RZ, RZ, 0, 4.76837158203125e-07 ;  /* 0x00000008ffb37431 */ /* 0x000fe400000001ff */
[----:B------:R0:W-:Y:S02]  /*c5a0*/  STL [R1+0xb0], R176 ;  /* 0x0000b0b001007387 */ /* 0x0001e40000100800 */
[----:B------:R-:W-:-:S02]  /*c5b0*/  FADD.FTZ R232, R231, R232 ;  /* 0x000000e8e7e87221 */ /* 0x000fc40000010000 */
[----:B------:R0:W-:Y:S04]  /*c5c0*/  STL [R1+0xb4], R188 ;  /* 0x0000b4bc01007387 */ /* 0x0001e80000100800 */
[----:B------:R0:W-:Y:S02]  /*c5d0*/  STL [R1], R191 ;  /* 0x000000bf01007387 */ /* 0x0001e40000100800 */
[----:B0-----:R-:W-:Y:S05]  /*c5e0*/  WARPSYNC.COLLECTIVE R190, `(.L_x_856) ;  /* 0x00000000be087348 */ /* 0x001fea0003c00000 */
[----:B------:R1:W2:Y:S02]  /*c5f0*/  SHFL.BFLY P3, R179, R186, R179, R189 ;  /* 0x0c0000b3bab37389 */ /* 0x0002a400000600bd */
[----:B012---:R-:W-:Y:S05]  /*c600*/  ENDCOLLECTIVE ;  /* 0x000000000000791b */ /* 0x007fea0003800000 */
.L_x_856:
        /* <DEDUP_REMOVED lines=11> */
[----:B------:R0:W-:Y:S02]  /*c6c0*/  STL [R1+0x20], R195 ;  /* 0x000020c301007387 */ /* 0x0001e40000100800 */
[----:B0-----:R-:W-:Y:S05]  /*c6d0*/  WARPSYNC.COLLECTIVE R190, `(.L_x_857) ;  /* 0x00000000be087348 */ /* 0x001fea0003c00000 */
[----:B------:R1:W2:Y:S02]  /*c6e0*/  SHFL.BFLY P3, R179, R186, R179, R189 ;  /* 0x0c0000b3bab37389 */ /* 0x0002a400000600bd */
[----:B012---:R-:W-:Y:S05]  /*c6f0*/  ENDCOLLECTIVE ;  /* 0x000000000000791b */ /* 0x007fea0003800000 */
.L_x_857:
[----:B------:R0:W-:Y:S04]  /*c700*/  STL [R1+0x24], R184 ;  /* 0x000024b801007387 */ /* 0x0001e80000100800 */
[----:B------:R0:W-:Y:S01]  /*c710*/  STL [R1+0x28], R196 ;  /* 0x000028c401007387 */ /* 0x0001e20000100800 */
[----:B------:R-:W-:Y:S02]  /*c720*/  MOV R186, R177 ;  /* 0x000000b100ba7202 */ /* 0x000fe40000000f00 */
[----:B------:R-:W-:Y:S01]  /*c730*/  MOV R185, R179 ;  /* 0x000000b300b97202 */ /* 0x000fe20000000f00 */
[----:B------:R-:W-:-:S04]  /*c740*/  HFMA2 R179, -RZ, RZ, 0, 9.5367431640625e-07 ;  /* 0x00000010ffb37431 */ /* 0x000fc800000001ff */
[----:B------:R-:W-:-:S07]  /*c750*/  FADD.FTZ R178, R232, R185 ;  /* 0x000000b9e8b27221 */ /* 0x000fce0000010000 */
[----:B0-----:R-:W-:Y:S05]  /*c760*/  WARPSYNC.COLLECTIVE R190, `(.L_x_858) ;  /* 0x00000000be087348 */ /* 0x001fea0003c00000 */
[----:B------:R1:W2:Y:S02]  /*c770*/  SHFL.BFLY P3, R179, R186, R179, R189 ;  /* 0x0c0000b3bab37389 */ /* 0x0002a400000600bd */
[----:B012---:R-:W-:Y:S05]  /*c780*/  ENDCOLLECTIVE ;  /* 0x000000000000791b */ /* 0x007fea0003800000 */
.L_x_858:
[----:B------:R-:W-:Y:S02]  /*c790*/  MOV R186, R178 ;  /* 0x000000b200ba7202 */ /* 0x000fe40000000f00 */
[----:B------:R-:W-:Y:S01]  /*c7a0*/  MOV R96, R179 ;  /* 0x000000b300607202 */ /* 0x000fe20000000f00 */
[----:B------:R-:W-:-:S07]  /*c7b0*/  HFMA2 R179, -RZ, RZ, 0, 9.5367431640625e-07 ;  /* 0x00000010ffb37431 */ /* 0x000fce00000001ff */
[----:B------:R-:W-:Y:S05]  /*c7c0*/  WARPSYNC.COLLECTIVE R190, `(.L_x_859) ;  /* 0x00000000be087348 */ /* 0x000fea0003c00000 */
[----:B------:R0:W1:Y:S02]  /*c7d0*/  SHFL.BFLY P3, R179, R186, R179, R189 ;  /* 0x0c0000b3bab37389 */ /* 0x00006400000600bd */
[----:B01----:R-:W-:Y:S05]  /*c7e0*/  ENDCOLLECTIVE ;  /* 0x000000000000791b */ /* 0x003fea0003800000 */
.L_x_859:
[----:B------:R-:W-:Y:S01]  /*c7f0*/  MOV R97, R179 ;  /* 0x000000b300617202 */ /* 0x000fe20000000f00 */
[----:B------:R-:W-:Y:S06]  /*c800*/  BRA `(.L_x_860) ;  /* 0xffffff8800547947 */ /* 0x000fec000383ffff */
.L_x_861:
        /* <DEDUP_REMOVED lines=15> */
.L_x_25361:


//--------------------- .text._ZN10layer_norm22ln_bwd_finalize_kernelINS_22Kernel_traits_finalizeILj1280E13__nv_bfloat16S2_S2_S2_fjLb0ELj1024ELj4ENS_18Kernel_traits_baseILj1280ES2_S2_S2_S2_fjLj1024EEEEELb0ELb0EEEvNS_9BwdParamsE --------------------------
	.section	.text._ZN10layer_norm22ln_bwd_finalize_kernelINS_22Kernel_traits_finalizeILj1280E13__nv_bfloat16S2_S2_S2_fjLb0ELj1024ELj4ENS_18Kernel_traits_baseILj1280ES2_S2_S2_S2_fjLj1024EEEEELb0ELb0EEEvNS_9BwdParamsE,"ax",@progbits
	.align	128
        .global         _ZN10layer_norm22ln_bwd_finalize_kernelINS_22Kernel_traits_finalizeILj1280E13__nv_bfloat16S2_S2_S2_fjLb0ELj1024ELj4ENS_18Kernel_traits_baseILj1280ES2_S2_S2_S2_fjLj1024EEEEELb0ELb0EEEvNS_9BwdParamsE
        .type           _ZN10layer_norm22ln_bwd_finalize_kernelINS_22Kernel_traits_finalizeILj1280E13__nv_bfloat16S2_S2_S2_fjLb0ELj1024ELj4ENS_18Kernel_traits_baseILj1280ES2_S2_S2_S2_fjLj1024EEEEELb0ELb0EEEvNS_9BwdParamsE,@function
        .size           _ZN10layer_norm22ln_bwd_finalize_kernelINS_22Kernel_traits_finalizeILj1280E13__nv_bfloat16S2_S2_S2_fjLb0ELj1024ELj4ENS_18Kernel_traits_baseILj1280ES2_S2_S2_S2_fjLj1024EEEEELb0ELb0EEEvNS_9BwdParamsE,(.L_x_25362 - _ZN10layer_norm22ln_bwd_finalize_kernelINS_22Kernel_traits_finalizeILj1280E13__nv_bfloat16S2_S2_S2_fjLb0ELj1024ELj4ENS_18Kernel_traits_baseILj1280ES2_S2_S2_S2_fjLj1024EEEEELb0ELb0EEEvNS_9BwdParamsE)
        .other          _ZN10layer_norm22ln_bwd_finalize_kernelINS_22Kernel_traits_finalizeILj1280E13__nv_bfloat16S2_S2_S2_fjLb0ELj1024ELj4ENS_18Kernel_traits_baseILj1280ES2_S2_S2_S2_fjLj1024EEEEELb0ELb0EEEvNS_9BwdParamsE,@"STO_CUDA_ENTRY STV_DEFAULT"
_ZN10layer_norm22ln_bwd_finalize_kernelINS_22Kernel_traits_finalizeILj1280E13__nv_bfloat16S2_S2_S2_fjLb0ELj1024ELj4ENS_18Kernel_traits_baseILj1280ES2_S2_S2_S2_fjLj1024EEEEELb0ELb0EEEvNS_9BwdParamsE:
.text._ZN10layer_norm22ln_bwd_finalize_kernelINS_22Kernel_traits_finalizeILj1280E13__nv_bfloat16S2_S2_S2_fjLb0ELj1024ELj4ENS_18Kernel_traits_baseILj1280ES2_S2_S2_S2_fjLj1024EEEEELb0ELb0EEEvNS_9BwdParamsE:
[----:B------:R-:W-:Y:S01]  /*0000*/  LDC R1, c[0x0][0x37c] ;  /* 0x0000df00ff017b82 */ /* 0x000fe20000000800 */
[----:B------:R-:W0:Y:S01]  /*0010*/  S2R R58, SR_CTAID.X ;  /* 0x00000000003a7919 */ /* 0x000e220000002500 */
[----:B------:R-:W1:Y:S01]  /*0020*/  S2R R0, SR_TID.X ;  /* 0x0000000000007919 */ /* 0x000e620000002100 */
[----:B0-----:R-:W-:-:S04]  /*0030*/  SHF.L.U32 R5, R58, 0x5, RZ ;  /* 0x000000053a057819 */ /* 0x001fc800000006ff */
[----:B-1----:R-:W-:-:S04]  /*0040*/  LOP3.LUT R3, R5, 0x1f, R0, 0xf8, !PT ;  /* 0x0000001f05037812 */ /* 0x002fc800078ef800 */
[----:B------:R-:W-:-:S13]  /*0050*/  ISETP.GT.U32.AND P0, PT, R3, 0x4ff, PT ;  /* 0x000004ff0300780c */ /* 0x000fda0003f04070 */
[----:B------:R-:W-:Y:S05]  /*0060*/  @P0 EXIT ;  /* 0x000000000000094d */ /* 0x000fea0003800000 */
[----:B------:R-:W0:Y:S01]  /*0070*/  LDC R54, c[0x0][0x388] ;  /* 0x0000e200ff367b82 */ /* 0x000e220000000800 */
[----:B------:R-:W1:Y:S01]  /*0080*/  LDCU UR8, c[0x0][0x380] ;  /* 0x00007000ff0877ac */ /* 0x000e620008000800 */
[----:B------:R-:W-:Y:S01]  /*0090*/  SHF.R.U32.HI R2, RZ, 0x5, R0 ;  /* 0x00000005ff027819 */ /* 0x000fe20000011600 */
[----:B------:R-:W-:Y:S01]  /*00a0*/  BSSY.RECONVERGENT B0, `(.L_x_862) ;  /* 0x0000136000007945 */ /* 0x000fe20003800200 */
[----:B------:R-:W-:Y:S01]  /*00b0*/  LOP3.LUT R57, R0, 0x1f, RZ, 0xc0, !PT ;  /* 0x0000001f00397812 */ /* 0x000fe200078ec0ff */
[----:B------:R-:W2:Y:S01]  /*00c0*/  LDCU.64 UR6, c[0x0][0x358] ;  /* 0x00006b00ff0677ac */ /* 0x000ea20008000a00 */
[----:B------:R-:W-:Y:S02]  /*00d0*/  MOV R43, RZ ;  /* 0x000000ff002b7202 */ /* 0x000fe40000000f00 */
[----:B-1----:R-:W-:-:S04]  /*00e0*/  ISETP.GE.U32.AND P0, PT, R2, UR8, PT ;  /* 0x0000000802007c0c */ /* 0x002fc8000bf06070 */
[----:B0-----:R-:W-:Y:S01]  /*00f0*/  ISETP.GE.U32.OR P0, PT, R3, R54, P0 ;  /* 0x000000360300720c */ /* 0x001fe20000706470 */
[----:B------:R-:W-:-:S12]  /*0100*/  HFMA2 R3, -RZ, RZ, 0, 0 ;  /* 0x00000000ff037431 */ /* 0x000fd800000001ff */
[----:B--2---:R-:W-:Y:S05]  /*0110*/  @P0 BRA `(.L_x_863) ;  /* 0x0000001000b80947 */ /* 0x004fea0003800000 */
[----:B------:R-:W-:Y:S01]  /*0120*/  LOP3.LUT R32, R2, 0x20, RZ, 0xfc, !PT ;  /* 0x0000002002207812 */ /* 0x000fe200078efcff */
[----:B------:R-:W-:Y:S01]  /*0130*/  BSSY.RECONVERGENT B1, `(.L_x_864) ;  /* 0x00000b1000017945 */ /* 0x000fe20003800200 */
[----:B------:R-:W-:Y:S02]  /*0140*/  LOP3.LUT R3, RZ, R2, RZ, 0x33, !PT ;  /* 0x00000002ff037212 */ /* 0x000fe400078e33ff */
[----:B------:R-:W-:Y:S02]  /*0150*/  VIMNMX.U32 R0, PT, PT, R32, UR8, !PT ;  /* 0x0000000820007c48 */ /* 0x000fe4000ffe0000 */
[----:B------:R-:W-:Y:S02]  /*0160*/  MOV R43, RZ ;  /* 0x000000ff002b7202 */ /* 0x000fe40000000f00 */
[----:B------:R-:W-:Y:S02]  /*0170*/  IADD3 R0, PT, PT, R0, R3, RZ ;  /* 0x0000000300007210 */ /* 0x000fe40007ffe0ff */
[----:B------:R-:W-:-:S02]  /*0180*/  MOV R3, RZ ;  /* 0x000000ff00037202 */ /* 0x000fc40000000f00 */
[C---:B------:R-:W-:Y:S02]  /*0190*/  ISETP.GE.U32.AND P1, PT, R0.reuse, 0x1e0, PT ;  /* 0x000001e00000780c */ /* 0x040fe40003f26070 */
[----:B------:R-:W-:-:S04]  /*01a0*/  LEA.HI R55, R0, 0x1, RZ, 0x1b ;  /* 0x0000000100377811 */ /* 0x000fc800078fd8ff */
[----:B------:R-:W-:-:S07]  /*01b0*/  LOP3.LUT P0, R56, R55, 0xf, RZ, 0xc0, !PT ;  /* 0x0000000f37387812 */ /* 0x000fce000780c0ff */
[----:B------:R-:W-:Y:S06]  /*01c0*/  @!P1 BRA `(.L_x_865) ;  /* 0x00000008009c9947 */ /* 0x000fec0003800000 */
[----:B------:R-:W-:Y:S01]  /*01d0*/  LOP3.LUT R7, R2, 0x140, RZ, 0xfc, !PT ;  /* 0x0000014002077812 */ /* 0x000fe200078efcff */
[-CC-:B------:R-:W-:Y:S01]  /*01e0*/  IMAD R32, R32, R54.reuse, R5.reuse ;  /* 0x0000003620207224 */ /* 0x180fe200078e0205 */
[C---:B------:R-:W-:Y:S01]  /*01f0*/  LOP3.LUT R9, R2.reuse, 0x160, RZ, 0xfc, !PT ;  /* 0x0000016002097812 */ /* 0x040fe200078efcff */
[----:B------:R-:W-:Y:S01]  /*0200*/  HFMA2 R43, -RZ, RZ, 0, 0 ;  /* 0x00000000ff2b7431 */ /* 0x000fe200000001ff */
[C---:B------:R-:W-:Y:S01]  /*0210*/  LOP3.LUT R11, R2.reuse, 0x180, RZ, 0xfc, !PT ;  /* 0x00000180020b7812 */ /* 0x040fe200078efcff */
[-CC-:B------:R-:W-:Y:S01]  /*0220*/  IMAD R8, R7, R54.reuse, R5.reuse ;  /* 0x0000003607087224 */ /* 0x180fe200078e0205 */
[C---:B------:R-:W-:Y:S01]  /*0230*/  LOP3.LUT R0, R2.reuse, 0x100, RZ, 0xfc, !PT ;  /* 0x0000010002007812 */ /* 0x040fe200078efcff */
[-CC-:B------:R-:W-:Y:S01]  /*0240*/  IMAD R10, R9, R54.reuse, R5.reuse ;  /* 0x00000036090a7224 */ /* 0x180fe200078e0205 */
[C---:B------:R-:W-:Y:S01]  /*0250*/  LOP3.LUT R13, R2.reuse, 0x1a0, RZ, 0xfc, !PT ;  /* 0x000001a0020d7812 */ /* 0x040fe200078efcff */
[-CC-:B------:R-:W-:Y:S01]  /*0260*/  IMAD R12, R11, R54.reuse, R5.reuse ;  /* 0x000000360b0c7224 */ /* 0x180fe200078e0205 */
[----:B------:R-:W-:Y:S01]  /*0270*/  LOP3.LUT R15, R2, 0x1c0, RZ, 0xfc, !PT ;  /* 0x000001c0020f7812 */ /* 0x000fe200078efcff */
[-CC-:B------:R-:W-:Y:S01]  /*0280*/  IMAD R4, R0, R54.reuse, R5.reuse ;  /* 0x0000003600047224 */ /* 0x180fe200078e0205 */
        /* <DEDUP_REMOVED lines=17> */
[--C-:B------:R-:W-:Y:S01]  /*03a0*/  IMAD R28, R27, R54, R5.reuse ;  /* 0x000000361b1c7224 */ /* 0x100fe200078e0205 */
[----:B------:R-:W-:Y:S01]  /*03b0*/  IADD3 R7, PT, PT, R57, R8, RZ ;  /* 0x0000000839077210 */ /* 0x000fe20007ffe0ff */
[--C-:B------:R-:W-:Y:S01]  /*03c0*/  IMAD R30, R29, R54, R5.reuse ;  /* 0x000000361d1e7224 */ /* 0x100fe200078e0205 */
[C---:B------:R-:W-:Y:S01]  /*03d0*/  IADD3 R8, PT, PT, R57.reuse, R10, RZ ;  /* 0x0000000a39087210 */ /* 0x040fe20007ffe0ff */
[----:B------:R-:W-:Y:S01]  /*03e0*/  IMAD R0, R2, R54, R5 ;  /* 0x0000003602007224 */ /* 0x000fe200078e0205 */
[----:B------:R-:W-:-:S02]  /*03f0*/  IADD3 R9, PT, PT, R57, R12, RZ ;  /* 0x0000000c39097210 */ /* 0x000fc40007ffe0ff */
[C---:B------:R-:W-:Y:S02]  /*0400*/  IADD3 R17, PT, PT, R57.reuse, R4, RZ ;  /* 0x0000000439117210 */ /* 0x040fe40007ffe0ff */
[C---:B------:R-:W-:Y:S02]  /*0410*/  IADD3 R10, PT, PT, R57.reuse, R14, RZ ;  /* 0x0000000e390a7210 */ /* 0x040fe40007ffe0ff */
[C---:B------:R-:W-:Y:S02]  /*0420*/  IADD3 R11, PT, PT, R57.reuse, R16, RZ ;  /* 0x00000010390b7210 */ /* 0x040fe40007ffe0ff */
[C---:B------:R-:W-:Y:S02]  /*0430*/  IADD3 R12, PT, PT, R57.reuse, R18, RZ ;  /* 0x00000012390c7210 */ /* 0x040fe40007ffe0ff */
[C---:B------:R-:W-:Y:S02]  /*0440*/  IADD3 R5, PT, PT, R57.reuse, R32, RZ ;  /* 0x0000002039057210 */ /* 0x040fe40007ffe0ff */
[----:B------:R-:W-:-:S02]  /*0450*/  IADD3 R0, PT, PT, R57, R0, RZ ;  /* 0x0000000039007210 */ /* 0x000fc40007ffe0ff */
[----:B------:R-:W-:Y:S02]  /*0460*/  IADD3 R19, PT, PT, -R19, RZ, RZ ;  /* 0x000000ff13137210 */ /* 0x000fe40007ffe1ff */
[C---:B------:R-:W-:Y:S02]  /*0470*/  IADD3 R6, PT, PT, R57.reuse, R6, RZ ;  /* 0x0000000639067210 */ /* 0x040fe40007ffe0ff */
[C---:B------:R-:W-:Y:S02]  /*0480*/  IADD3 R13, PT, PT, R57.reuse, R20, RZ ;  /* 0x00000014390d7210 */ /* 0x040fe40007ffe0ff */
[C---:B------:R-:W-:Y:S02]  /*0490*/  IADD3 R14, PT, PT, R57.reuse, R22, RZ ;  /* 0x00000016390e7210 */ /* 0x040fe40007ffe0ff */
[C---:B------:R-:W-:Y:S02]  /*04a0*/  IADD3 R15, PT, PT, R57.reuse, R24, RZ ;  /* 0x00000018390f7210 */ /* 0x040fe40007ffe0ff */
[----:B------:R-:W-:-:S02]  /*04b0*/  IADD3 R16, PT, PT, R57, R26, RZ ;  /* 0x0000001a39107210 */ /* 0x000fc40007ffe0ff */
[C---:B------:R-:W-:Y:S02]  /*04c0*/  IADD3 R4, PT, PT, R57.reuse, R28, RZ ;  /* 0x0000001c39047210 */ /* 0x040fe40007ffe0ff */
[----:B------:R-:W-:-:S07]  /*04d0*/  IADD3 R18, PT, PT, R57, R30, RZ ;  /* 0x0000001e39127210 */ /* 0x000fce0007ffe0ff */
.L_x_866:
[----:B------:R-:W0:Y:S08]  /*04e0*/  LDC.64 R50, c[0x0][0x440] ;  /* 0x00011000ff327b82 */ /* 0x000e300000000a00 */
[----:B------:R-:W1:Y:S01]  /*04f0*/  LDC.64 R52, c[0x0][0x448] ;  /* 0x00011200ff347b82 */ /* 0x000e620000000a00 */
[----:B0-----:R-:W-:-:S06]  /*0500*/  IMAD.WIDE.U32 R44, R0, 0x4, R50 ;  /* 0x00000004002c7825 */ /* 0x001fcc00078e0032 */
[----:B------:R-:W2:Y:S01]  /*0510*/  LDG.E R44, desc[UR6][R44.64] ;  /* 0x000000062c2c7981 */ /* 0x000ea2000c1e1900 */
[----:B------:R-:W-:-:S04]  /*0520*/  IMAD.WIDE.U32 R20, R4, 0x4, R50 ;  /* 0x0000000404147825 */ /* 0x000fc800078e0032 */
[----:B------:R-:W-:Y:S01]  /*0530*/  IMAD.WIDE.U32 R24, R15, 0x4, R50 ;  /* 0x000000040f187825 */ /* 0x000fe200078e0032 */
[----:B------:R0:W3:Y:S03]  /*0540*/  LDG.E R48, desc[UR6][R20.64] ;  /* 0x0000000614307981 */ /* 0x0000e6000c1e1900 */
[----:B-1----:R-:W-:Y:S02]  /*0550*/  IMAD.WIDE.U32 R40, R0, 0x4, R52 ;  /* 0x0000000400287825 */ /* 0x002fe400078e0034 */
[----:B------:R-:W4:Y:S02]  /*0560*/  LDG.E R25, desc[UR6][R24.64] ;  /* 0x0000000618197981 */ /* 0x000f24000c1e1900 */
[--C-:B------:R-:W-:Y:S02]  /*0570*/  IMAD.WIDE.U32 R22, R5, 0x4, R50.reuse ;  /* 0x0000000405167825 */ /* 0x100fe400078e0032 */
[----:B------:R-:W5:Y:S02]  /*0580*/  LDG.E R40, desc[UR6][R40.64] ;  /* 0x0000000628287981 */ /* 0x000f64000c1e1900 */
[----:B0-----:R-:W-:-:S02]  /*0590*/  IMAD.WIDE.U32 R20, R16, 0x4, R50 ;  /* 0x0000000410147825 */ /* 0x001fc400078e0032 */
[----:B------:R0:W3:Y:S02]  /*05a0*/  LDG.E R49, desc[UR6][R22.64] ;  /* 0x0000000616317981 */ /* 0x0000e4000c1e1900 */
[----:B------:R-:W-:Y:S02]  /*05b0*/  IMAD.WIDE.U32 R38, R5, 0x4, R52 ;  /* 0x0000000405267825 */ /* 0x000fe400078e0034 */
[----:B------:R1:W4:Y:S02]  /*05c0*/  LDG.E R24, desc[UR6][R20.64] ;  /* 0x0000000614187981 */ /* 0x000324000c1e1900 */
[--C-:B------:R-:W-:Y:S02]  /*05d0*/  IMAD.WIDE.U32 R26, R13, 0x4, R50.reuse ;  /* 0x000000040d1a7825 */ /* 0x100fe400078e0032 */
[----:B------:R-:W4:Y:S02]  /*05e0*/  LDG.E R38, desc[UR6][R38.64] ;  /* 0x0000000626267981 */ /* 0x000f24000c1e1900 */
[----:B0-----:R-:W-:-:S02]  /*05f0*/  IMAD.WIDE.U32 R22, R14, 0x4, R50 ;  /* 0x000000040e167825 */ /* 0x001fc400078e0032 */
[----:B------:R-:W4:Y:S02]  /*0600*/  LDG.E R27, desc[UR6][R26.64] ;  /* 0x000000061a1b7981 */ /* 0x000f24000c1e1900 */
[----:B-1----:R-:W-:-:S04]  /*0610*/  IMAD.WIDE.U32 R20, R7, 0x4, R50 ;  /* 0x0000000407147825 */ /* 0x002fc800078e0032 */
[--C-:B------:R-:W-:Y:S02]  /*0620*/  IMAD.WIDE.U32 R28, R8, 0x4, R50.reuse ;  /* 0x00000004081c7825 */ /* 0x100fe400078e0032 */
[----:B------:R-:W4:Y:S02]  /*0630*/  LDG.E R21, desc[UR6][R20.64] ;  /* 0x0000000614157981 */ /* 0x000f24000c1e1900 */
[----:B------:R-:W-:Y:S02]  /*0640*/  IMAD.WIDE.U32 R32, R9, 0x4, R50 ;  /* 0x0000000409207825 */ /* 0x000fe400078e0032 */
[----:B------:R0:W4:Y:S02]  /*0650*/  LDG.E R26, desc[UR6][R22.64] ;  /* 0x00000006161a7981 */ /* 0x000124000c1e1900 */
[----:B------:R-:W-:Y:S02]  /*0660*/  IMAD.WIDE.U32 R34, R4, 0x4, R52 ;  /* 0x0000000404227825 */ /* 0x000fe400078e0034 */
[----:B------:R-:W4:Y:S02]  /*0670*/  LDG.E R36, desc[UR6][R32.64] ;  /* 0x0000000620247981 */ /* 0x000f24000c1e1900 */
[----:B------:R-:W-:-:S02]  /*0680*/  IMAD.WIDE.U32 R46, R18, 0x4, R50 ;  /* 0x00000004122e7825 */ /* 0x000fc400078e0032 */
[----:B------:R1:W4:Y:S02]  /*0690*/  LDG.E R20, desc[UR6][R28.64] ;  /* 0x000000061c147981 */ /* 0x000324000c1e1900 */
[--C-:B0-----:R-:W-:Y:S02]  /*06a0*/  IMAD.WIDE.U32 R22, R17, 0x4, R50.reuse ;  /* 0x0000000411167825 */ /* 0x101fe400078e0032 */
[----:B------:R0:W4:Y:S02]  /*06b0*/  LDG.E R37, desc[UR6][R34.64] ;  /* 0x0000000622257981 */ /* 0x000124000c1e1900 */
[----:B------:R-:W-:Y:S02]  /*06c0*/  IMAD.WIDE.U32 R30, R6, 0x4, R50 ;  /* 0x00000004061e7825 */ /* 0x000fe400078e0032 */
[----:B------:R-:W4:Y:S02]  /*06d0*/  LDG.E R46, desc[UR6][R46.64] ;  /* 0x000000062e2e7981 */ /* 0x000f24000c1e1900 */
[----:B-1----:R-:W-:-:S02]  /*06e0*/  IMAD.WIDE.U32 R28, R18, 0x4, R52 ;  /* 0x00000004121c7825 */ /* 0x002fc400078e0034 */
[----:B------:R-:W4:Y:S02]  /*06f0*/  LDG.E R23, desc[UR6][R22.64] ;  /* 0x0000000616177981 */ /* 0x000f24000c1e1900 */
[--C-:B------:R-:W-:Y:S02]  /*0700*/  IMAD.WIDE.U32 R32, R13, 0x4, R52.reuse ;  /* 0x000000040d207825 */ /* 0x100fe400078e0034 */
[----:B------:R-:W4:Y:S04]  /*0710*/  LDG.E R41, desc[UR6][R28.64] ;  /* 0x000000061c297981 */ /* 0x000f28000c1e1900 */
[----:B------:R1:W4:Y:S04]  /*0720*/  LDG.E R42, desc[UR6][R32.64] ;  /* 0x00000006202a7981 */ /* 0x000328000c1e1900 */
[----:B------:R1:W4:Y:S01]  /*0730*/  LDG.E R22, desc[UR6][R30.64] ;  /* 0x000000061e167981 */ /* 0x000322000c1e1900 */
[----:B0-----:R-:W-:-:S04]  /*0740*/  IMAD.WIDE.U32 R34, R15, 0x4, R52 ;  /* 0x000000040f227825 */ /* 0x001fc800078e0034 */
[----:B-1----:R-:W-:Y:S02]  /*0750*/  IMAD.WIDE.U32 R32, R14, 0x4, R52 ;  /* 0x000000040e207825 */ /* 0x002fe400078e0034 */
[----:B------:R-:W4:Y:S02]  /*0760*/  LDG.E R34, desc[UR6][R34.64] ;  /* 0x0000000622227981 */ /* 0x000f24000c1e1900 */
[----:B------:R-:W-:-:S04]  /*0770*/  IMAD.WIDE.U32 R30, R10, 0x4, R50 ;  /* 0x000000040a1e7825 */ /* 0x000fc800078e0032 */
[--C-:B------:R-:W-:Y:S01]  /*0780*/  IMAD.WIDE.U32 R28, R12, 0x4, R50.reuse ;  /* 0x000000040c1c7825 */ /* 0x100fe200078e0032 */
[----:B------:R0:W4:Y:S04]  /*0790*/  LDG.E R39, desc[UR6][R30.64] ;  /* 0x000000061e277981 */ /* 0x000128000c1e1900 */
[----:B------:R1:W4:Y:S01]  /*07a0*/  LDG.E R47, desc[UR6][R28.64] ;  /* 0x000000061c2f7981 */ /* 0x000322000c1e1900 */
[----:B0-----:R-:W-:-:S04]  /*07b0*/  IMAD.WIDE.U32 R30, R11, 0x4, R50 ;  /* 0x000000040b1e7825 */ /* 0x001fc800078e0032 */
[--C-:B-1----:R-:W-:Y:S01]  /*07c0*/  IMAD.WIDE.U32 R28, R16, 0x4, R52.reuse ;  /* 0x00000004101c7825 */ /* 0x102fe200078e0034 */
[----:B------:R0:W4:Y:S04]  /*07d0*/  LDG.E R45, desc[UR6][R30.64] ;  /* 0x000000061e2d7981 */ /* 0x000128000c1e1900 */
[----:B------:R1:W4:Y:S01]  /*07e0*/  LDG.E R35, desc[UR6][R28.64] ;  /* 0x000000061c237981 */ /* 0x000322000c1e1900 */
[----:B0-----:R-:W-:-:S04]  /*07f0*/  IMAD.WIDE.U32 R30, R17, 0x4, R52 ;  /* 0x00000004111e7825 */ /* 0x001fc800078e0034 */
[--C-:B-1----:R-:W-:Y:S01]  /*0800*/  IMAD.WIDE.U32 R28, R7, 0x4, R52.reuse ;  /* 0x00000004071c7825 */ /* 0x102fe200078e0034 */
[----:B------:R0:W4:Y:S03]  /*0810*/  LDG.E R50, desc[UR6][R30.64] ;  /* 0x000000061e327981 */ /* 0x000126000c1e1900 */
[----:B0-----:R-:W-:-:S06]  /*0820*/  IMAD.WIDE.U32 R30, R8, 0x4, R52 ;  /* 0x00000004081e7825 */ /* 0x001fcc00078e0034 */
[----:B------:R-:W4:Y:S01]  /*0830*/  LDG.E R30, desc[UR6][R30.64] ;  /* 0x000000061e1e7981 */ /* 0x000f22000c1e1900 */
[----:B--2---:R-:W-:-:S03]  /*0840*/  FADD.FTZ R44, R44, R43 ;  /* 0x0000002b2c2c7221 */ /* 0x004fc60000010000 */
[----:B------:R0:W2:Y:S02]  /*0850*/  LDG.E R43, desc[UR6][R32.64] ;  /* 0x00000006202b7981 */ /* 0x0000a4000c1e1900 */
[----:B0-----:R-:W-:-:S06]  /*0860*/  IMAD.WIDE.U32 R32, R6, 0x4, R52 ;  /* 0x0000000406207825 */ /* 0x001fcc00078e0034 */
[----:B------:R-:W2:Y:S04]  /*0870*/  LDG.E R32, desc[UR6][R32.64] ;  /* 0x0000000620207981 */ /* 0x000ea8000c1e1900 */
[----:B------:R0:W2:Y:S02]  /*0880*/  LDG.E R33, desc[UR6][R28.64] ;  /* 0x000000061c217981 */ /* 0x0000a4000c1e1900 */
[----:B0-----:R-:W-:-:S05]  /*0890*/  IMAD.WIDE.U32 R28, R9, 0x4, R52 ;  /* 0x00000004091c7825 */ /* 0x001fca00078e0034 */
[----:B------:R0:W2:Y:S02]  /*08a0*/  LDG.E R51, desc[UR6][R28.64] ;  /* 0x000000061c337981 */ /* 0x0000a4000c1e1900 */
[----:B0-----:R-:W-:-:S05]  /*08b0*/  IMAD.WIDE.U32 R28, R10, 0x4, R52 ;  /* 0x000000040a1c7825 */ /* 0x001fca00078e0034 */
[----:B------:R0:W2:Y:S02]  /*08c0*/  LDG.E R59, desc[UR6][R28.64] ;  /* 0x000000061c3b7981 */ /* 0x0000a4000c1e1900 */
[----:B0-----:R-:W-:-:S05]  /*08d0*/  IMAD.WIDE.U32 R28, R11, 0x4, R52 ;  /* 0x000000040b1c7825 */ /* 0x001fca00078e0034 */
[----:B------:R0:W2:Y:S02]  /*08e0*/  LDG.E R60, desc[UR6][R28.64] ;  /* 0x000000061c3c7981 */ /* 0x0000a4000c1e1900 */
[----:B0-----:R-:W-:-:S05]  /*08f0*/  IMAD.WIDE.U32 R28, R12, 0x4, R52 ;  /* 0x000000040c1c7825 */ /* 0x001fca00078e0034 */
[----:B------:R-:W2:Y:S01]  /*0900*/  LDG.E R52, desc[UR6][R28.64] ;  /* 0x000000061c347981 */ /* 0x000ea2000c1e1900 */
[----:B-----5:R-:W-:Y:S01]  /*0910*/  FADD.FTZ R3, R40, R3 ;  /* 0x0000000328037221 */ /* 0x020fe20000010000 */
[----:B---3--:R-:W-:-:S03]  /*0920*/  FADD.FTZ R49, R44, R49 ;  /* 0x000000312c317221 */ /* 0x008fc60000010000 */
[----:B----4-:R-:W-:Y:S01]  /*0930*/  FADD.FTZ R38, R3, R38 ;  /* 0x0000002603267221 */ /* 0x010fe20000010000 */
[----:B------:R-:W-:-:S03]  /*0940*/  FADD.FTZ R49, R49, R48 ;  /* 0x0000003031317221 */ /* 0x000fc60000010000 */
[----:B------:R-:W-:Y:S01]  /*0950*/  FADD.FTZ R38, R38, R37 ;  /* 0x0000002526267221 */ /* 0x000fe20000010000 */
[----:B------:R-:W-:-:S03]  /*0960*/  FADD.FTZ R46, R49, R46 ;  /* 0x0000002e312e7221 */ /* 0x000fc60000010000 */
[----:B------:R-:W-:Y:S01]  /*0970*/  FADD.FTZ R41, R38, R41 ;  /* 0x0000002926297221 */ /* 0x000fe20000010000 */
[----:B------:R-:W-:-:S03]  /*0980*/  FADD.FTZ R27, R46, R27 ;  /* 0x0000001b2e1b7221 */ /* 0x000fc60000010000 */
[----:B------:R-:W-:Y:S01]  /*0990*/  FADD.FTZ R42, R41, R42 ;  /* 0x0000002a292a7221 */ /* 0x000fe20000010000 */
[----:B------:R-:W-:-:S04]  /*09a0*/  FADD.FTZ R26, R27, R26 ;  /* 0x0000001a1b1a7221 */ /* 0x000fc80000010000 */
[----:B------:R-:W-:-:S04]  /*09b0*/  FADD.FTZ R25, R26, R25 ;  /* 0x000000191a197221 */ /* 0x000fc80000010000 */
[----:B------:R-:W-:-:S04]  /*09c0*/  FADD.FTZ R24, R25, R24 ;  /* 0x0000001819187221 */ /* 0x000fc80000010000 */
[----:B------:R-:W-:-:S04]  /*09d0*/  FADD.FTZ R23, R24, R23 ;  /* 0x0000001718177221 */ /* 0x000fc80000010000 */
[----:B------:R-:W-:Y:S01]  /*09e0*/  FADD.FTZ R22, R23, R22 ;  /* 0x0000001617167221 */ /* 0x000fe20000010000 */
[----:B------:R-:W-:-:S03]  /*09f0*/  IADD3 R19, PT, PT, R19, 0x10, RZ ;  /* 0x0000001013137810 */ /* 0x000fc60007ffe0ff */
[----:B------:R-:W-:Y:S01]  /*0a00*/  FADD.FTZ R21, R22, R21 ;  /* 0x0000001516157221 */ /* 0x000fe20000010000 */
[----:B------:R-:W-:-:S03]  /*0a10*/  ISETP.NE.AND P1, PT, R19, RZ, PT ;  /* 0x000000ff1300720c */ /* 0x000fc60003f25270 */
[----:B------:R-:W-:-:S04]  /*0a20*/  FADD.FTZ R21, R21, R20 ;  /* 0x0000001415157221 */ /* 0x000fc80000010000 */
[----:B------:R-:W-:-:S04]  /*0a30*/  FADD.FTZ R36, R21, R36 ;  /* 0x0000002415247221 */ /* 0x000fc80000010000 */
[----:B------:R-:W-:-:S04]  /*0a40*/  FADD.FTZ R36, R36, R39 ;  /* 0x0000002724247221 */ /* 0x000fc80000010000 */
[----:B------:R-:W-:Y:S01]  /*0a50*/  FADD.FTZ R36, R36, R45 ;  /* 0x0000002d24247221 */ /* 0x000fe20000010000 */
[----:B------:R-:W-:Y:S02]  /*0a60*/  IADD3 R2, PT, PT, R2, 0x200, RZ ;  /* 0x0000020002027810 */ /* 0x000fe40007ffe0ff */
[C---:B------:R-:W-:Y:S02]  /*0a70*/  LEA R0, R54.reuse, R0, 0x9 ;  /* 0x0000000036007211 */ /* 0x040fe400078e48ff */
[C---:B------:R-:W-:Y:S02]  /*0a80*/  LEA R5, R54.reuse, R5, 0x9 ;  /* 0x0000000536057211 */ /* 0x040fe400078e48ff */
[C---:B------:R-:W-:Y:S02]  /*0a90*/  LEA R4, R54.reuse, R4, 0x9 ;  /* 0x0000000436047211 */ /* 0x040fe400078e48ff */
[C---:B------:R-:W-:Y:S02]  /*0aa0*/  LEA R18, R54.reuse, R18, 0x9 ;  /* 0x0000001236127211 */ /* 0x040fe400078e48ff */
[----:B------:R-:W-:-:S02]  /*0ab0*/  LEA R13, R54, R13, 0x9 ;  /* 0x0000000d360d7211 */ /* 0x000fc400078e48ff */
[C---:B------:R-:W-:Y:S02]  /*0ac0*/  LEA R14, R54.reuse, R14, 0x9 ;  /* 0x0000000e360e7211 */ /* 0x040fe400078e48ff */
        /* <DEDUP_REMOVED lines=9> */
[----:B------:R-:W-:Y:S01]  /*0b60*/  LEA R12, R54, R12, 0x9 ;  /* 0x0000000c360c7211 */ /* 0x000fe200078e48ff */
[----:B--2---:R-:W-:-:S04]  /*0b70*/  FADD.FTZ R43, R42, R43 ;  /* 0x0000002b2a2b7221 */ /* 0x004fc80000010000 */
[----:B------:R-:W-:-:S04]  /*0b80*/  FADD.FTZ R34, R43, R34 ;  /* 0x000000222b227221 */ /* 0x000fc80000010000 */
[----:B------:R-:W-:-:S04]  /*0b90*/  FADD.FTZ R35, R34, R35 ;  /* 0x0000002322237221 */ /* 0x000fc80000010000 */
[----:B------:R-:W-:-:S04]  /*0ba0*/  FADD.FTZ R35, R35, R50 ;  /* 0x0000003223237221 */ /* 0x000fc80000010000 */
[----:B------:R-:W-:-:S04]  /*0bb0*/  FADD.FTZ R32, R35, R32 ;  /* 0x0000002023207221 */ /* 0x000fc80000010000 */
[----:B------:R-:W-:-:S04]  /*0bc0*/  FADD.FTZ R33, R32, R33 ;  /* 0x0000002120217221 */ /* 0x000fc80000010000 */
[----:B------:R-:W-:-:S04]  /*0bd0*/  FADD.FTZ R30, R33, R30 ;  /* 0x0000001e211e7221 */ /* 0x000fc80000010000 */
[----:B------:R-:W-:Y:S01]  /*0be0*/  FADD.FTZ R30, R30, R51 ;  /* 0x000000331e1e7221 */ /* 0x000fe20000010000 */
[----:B------:R-:W-:-:S03]  /*0bf0*/  FADD.FTZ R43, R36, R47 ;  /* 0x0000002f242b7221 */ /* 0x000fc60000010000 */
[----:B------:R-:W-:-:S04]  /*0c00*/  FADD.FTZ R59, R30, R59 ;  /* 0x0000003b1e3b7221 */ /* 0x000fc80000010000 */
[----:B------:R-:W-:-:S04]  /*0c10*/  FADD.FTZ R59, R59, R60 ;  /* 0x0000003c3b3b7221 */ /* 0x000fc80000010000 */
[----:B------:R-:W-:Y:S01]  /*0c20*/  FADD.FTZ R3, R59, R52 ;  /* 0x000000343b037221 */ /* 0x000fe20000010000 */
[----:B------:R-:W-:Y:S06]  /*0c30*/  @P1 BRA `(.L_x_866) ;  /* 0xfffffff800281947 */ /* 0x000fec000383ffff */
.L_x_865:
[----:B------:R-:W-:Y:S05]  /*0c40*/  BSYNC.RECONVERGENT B1 ;  /* 0x0000000000017941 */ /* 0x000fea0003800200 */
.L_x_864:
[----:B------:R-:W-:Y:S05]  /*0c50*/  @!P0 BRA `(.L_x_863) ;  /* 0x0000000400e88947 */ /* 0x000fea0003800000 */
[----:B------:R-:W0:Y:S01]  /*0c60*/  S2R R0, SR_TID.X ;  /* 0x0000000000007919 */ /* 0x000e220000002100 */
[----:B------:R-:W-:Y:S01]  /*0c70*/  ISETP.GE.U32.AND P0, PT, R56, 0x8, PT ;  /* 0x000000083800780c */ /* 0x000fe20003f06070 */
[----:B------:R-:W-:Y:S01]  /*0c80*/  BSSY.RECONVERGENT B1, `(.L_x_867) ;  /* 0x0000041000017945 */ /* 0x000fe20003800200 */
[----:B------:R-:W-:Y:S02]  /*0c90*/  LOP3.LUT R34, R55, 0x7, RZ, 0xc0, !PT ;  /* 0x0000000737227812 */ /* 0x000fe400078ec0ff */
[----:B------:R-:W-:Y:S02]  /*0ca0*/  SHF.L.U32 R7, R58, 0x5, RZ ;  /* 0x000000053a077819 */ /* 0x000fe400000006ff */
[----:B------:R-:W-:Y:S02]  /*0cb0*/  ISETP.NE.AND P1, PT, R34, RZ, PT ;  /* 0x000000ff2200720c */ /* 0x000fe40003f25270 */
[----:B0-----:R-:W-:-:S05]  /*0cc0*/  LOP3.LUT R11, R7, 0x1f, R0, 0xf8, !PT ;  /* 0x0000001f070b7812 */ /* 0x001fca00078ef800 */
[----:B------:R-:W-:Y:S06]  /*0cd0*/  @!P0 BRA `(.L_x_868) ;  /* 0x0000000000ec8947 */ /* 0x000fec0003800000 */
[----:B------:R-:W0:Y:S01]  /*0ce0*/  LDC.64 R4, c[0x0][0x448] ;  /* 0x00011200ff047b82 */ /* 0x000e220000000a00 */
[----:B------:R-:W-:-:S05]  /*0cf0*/  IMAD R13, R2, R54, R11 ;  /* 0x00000036020d7224 */ /* 0x000fca00078e020b */
[CC--:B------:R-:W-:Y:S02]  /*0d00*/  LEA R21, R54.reuse, R13.reuse, 0x5 ;  /* 0x0000000d36157211 */ /* 0x0c0fe400078e28ff */
[----:B------:R-:W1:Y:S01]  /*0d10*/  LDC.64 R8, c[0x0][0x440] ;  /* 0x00011000ff087b82 */ /* 0x000e620000000a00 */
[CC--:B------:R-:W-:Y:S02]  /*0d20*/  LEA R23, R54.reuse, R13.reuse, 0x6 ;  /* 0x0000000d36177211 */ /* 0x0c0fe400078e30ff */
[C---:B------:R-:W-:Y:S02]  /*0d30*/  LEA R33, R54.reuse, R13, 0x7 ;  /* 0x0000000d36217211 */ /* 0x040fe400078e38ff */
[----:B------:R-:W-:Y:S01]  /*0d40*/  LEA R27, R54, R23, 0x5 ;  /* 0x00000017361b7211 */ /* 0x000fe200078e28ff */
[----:B0-----:R-:W-:-:S06]  /*0d50*/  IMAD.WIDE.U32 R14, R13, 0x4, R4 ;  /* 0x000000040d0e7825 */ /* 0x001fcc00078e0004 */
[----:B------:R0:W2:Y:S01]  /*0d60*/  LDG.E R14, desc[UR6][R14.64] ;  /* 0x000000060e0e7981 */ /* 0x0000a2000c1e1900 */
[----:B-1----:R-:W-:-:S04]  /*0d70*/  IMAD.WIDE.U32 R16, R13, 0x4, R8 ;  /* 0x000000040d107825 */ /* 0x002fc800078e0008 */
[C---:B------:R-:W-:Y:S01]  /*0d80*/  IMAD.WIDE.U32 R18, R21.reuse, 0x4, R8 ;  /* 0x0000000415127825 */ /* 0x040fe200078e0008 */
[----:B------:R-:W3:Y:S03]  /*0d90*/  LDG.E R0, desc[UR6][R16.64] ;  /* 0x0000000610007981 */ /* 0x000ee6000c1e1900 */
[----:B------:R-:W-:Y:S01]  /*0da0*/  IMAD.WIDE.U32 R20, R21, 0x4, R4 ;  /* 0x0000000415147825 */ /* 0x000fe200078e0004 */
[----:B------:R1:W4:Y:S03]  /*0db0*/  LDG.E R6, desc[UR6][R18.64] ;  /* 0x0000000612067981 */ /* 0x000326000c1e1900 */
[C---:B------:R-:W-:Y:S01]  /*0dc0*/  IMAD.WIDE.U32 R12, R23.reuse, 0x4, R8 ;  /* 0x00000004170c7825 */ /* 0x040fe200078e0008 */
[----:B------:R5:W4:Y:S03]  /*0dd0*/  LDG.E R35, desc[UR6][R20.64] ;  /* 0x0000000614237981 */ /* 0x000b26000c1e1900 */
[----:B------:R-:W-:-:S04]  /*0de0*/  IMAD.WIDE.U32 R22, R23, 0x4, R4 ;  /* 0x0000000417167825 */ /* 0x000fc800078e0004 */
[C---:B------:R-:W-:Y:S01]  /*0df0*/  IMAD.WIDE.U32 R24, R27.reuse, 0x4, R8 ;  /* 0x000000041b187825 */ /* 0x040fe200078e0008 */
[----:B------:R5:W4:Y:S03]  /*0e00*/  LDG.E R12, desc[UR6][R12.64] ;  /* 0x000000060c0c7981 */ /* 0x000b26000c1e1900 */
[--C-:B------:R-:W-:Y:S01]  /*0e10*/  IMAD.WIDE.U32 R26, R27, 0x4, R4.reuse ;  /* 0x000000041b1a7825 */ /* 0x100fe200078e0004 */
[----:B------:R-:W4:Y:S01]  /*0e20*/  LDG.E R23, desc[UR6][R22.64] ;  /* 0x0000000616177981 */ /* 0x000f22000c1e1900 */
[CC--:B0-----:R-:W-:Y:S02]  /*0e30*/  LEA R15, R54.reuse, R33.reuse, 0x5 ;  /* 0x00000021360f7211 */ /* 0x0c1fe400078e28ff */
[----:B------:R-:W-:Y:S01]  /*0e40*/  IMAD.WIDE.U32 R30, R33, 0x4, R4 ;  /* 0x00000004211e7825 */ /* 0x000fe200078e0004 */
[----:B------:R-:W4:Y:S01]  /*0e50*/  LDG.E R25, desc[UR6][R24.64] ;  /* 0x0000000618197981 */ /* 0x000f22000c1e1900 */
[----:B-1----:R-:W-:-:S02]  /*0e60*/  LEA R19, R54, R33, 0x6 ;  /* 0x0000002136137211 */ /* 0x002fc400078e30ff */
[--C-:B------:R-:W-:Y:S01]  /*0e70*/  IMAD.WIDE.U32 R28, R33, 0x4, R8.reuse ;  /* 0x00000004211c7825 */ /* 0x100fe200078e0008 */
[----:B------:R-:W4:Y:S03]  /*0e80*/  LDG.E R27, desc[UR6][R26.64] ;  /* 0x000000061a1b7981 */ /* 0x000f26000c1e1900 */
[C---:B------:R-:W-:Y:S01]  /*0e90*/  IMAD.WIDE.U32 R32, R15.reuse, 0x4, R8 ;  /* 0x000000040f207825 */ /* 0x040fe200078e0008 */
[----:B------:R-:W4:Y:S03]  /*0ea0*/  LDG.E R10, desc[UR6][R28.64] ;  /* 0x000000061c0a7981 */ /* 0x000f26000c1e1900 */
[----:B-----5:R-:W-:Y:S01]  /*0eb0*/  IMAD.WIDE.U32 R20, R15, 0x4, R4 ;  /* 0x000000040f147825 */ /* 0x020fe200078e0004 */
[----:B------:R-:W5:Y:S01]  /*0ec0*/  LDG.E R31, desc[UR6][R30.64] ;  /* 0x000000061e1f7981 */ /* 0x000f62000c1e1900 */
[----:B------:R-:W-:-:S02]  /*0ed0*/  LEA R13, R54, R19, 0x5 ;  /* 0x00000013360d7211 */ /* 0x000fc400078e28ff */
[C---:B------:R-:W-:Y:S01]  /*0ee0*/  IMAD.WIDE.U32 R16, R19.reuse, 0x4, R8 ;  /* 0x0000000413107825 */ /* 0x040fe200078e0008 */
[----:B------:R-:W5:Y:S03]  /*0ef0*/  LDG.E R33, desc[UR6][R32.64] ;  /* 0x0000000620217981 */ /* 0x000f66000c1e1900 */
[----:B------:R-:W-:Y:S01]  /*0f00*/  IMAD.WIDE.U32 R18, R19, 0x4, R4 ;  /* 0x0000000413127825 */ /* 0x000fe200078e0004 */
[----:B------:R-:W5:Y:S03]  /*0f10*/  LDG.E R21, desc[UR6][R20.64] ;  /* 0x0000000614157981 */ /* 0x000f66000c1e1900 */
[C---:B------:R-:W-:Y:S01]  /*0f20*/  IMAD.WIDE.U32 R8, R13.reuse, 0x4, R8 ;  /* 0x000000040d087825 */ /* 0x040fe200078e0008 */
[----:B------:R-:W5:Y:S03]  /*0f30*/  LDG.E R17, desc[UR6][R16.64] ;  /* 0x0000000610117981 */ /* 0x000f66000c1e1900 */
[----:B------:R-:W-:Y:S01]  /*0f40*/  IMAD.WIDE.U32 R4, R13, 0x4, R4 ;  /* 0x000000040d047825 */ /* 0x000fe200078e0004 */
[----:B------:R-:W5:Y:S04]  /*0f50*/  LDG.E R19, desc[UR6][R18.64] ;  /* 0x0000000612137981 */ /* 0x000f68000c1e1900 */
[----:B------:R-:W5:Y:S04]  /*0f60*/  LDG.E R9, desc[UR6][R8.64] ;  /* 0x0000000608097981 */ /* 0x000f68000c1e1900 */
[----:B------:R-:W5:Y:S01]  /*0f70*/  LDG.E R5, desc[UR6][R4.64] ;  /* 0x0000000604057981 */ /* 0x000f62000c1e1900 */
[----:B------:R-:W-:Y:S01]  /*0f80*/  IADD3 R2, PT, PT, R2, 0x100, RZ ;  /* 0x0000010002027810 */ /* 0x000fe20007ffe0ff */
[----:B--2---:R-:W-:Y:S01]  /*0f90*/  FADD.FTZ R14, R3, R14 ;  /* 0x0000000e030e7221 */ /* 0x004fe20000010000 */
[----:B---3--:R-:W-:-:S04]  /*0fa0*/  FADD.FTZ R43, R43, R0 ;  /* 0x000000002b2b7221 */ /* 0x008fc80000010000 */
[----:B----4-:R-:W-:Y:S01]  /*0fb0*/  FADD.FTZ R43, R43, R6 ;  /* 0x000000062b2b7221 */ /* 0x010fe20000010000 */
[----:B------:R-:W-:-:S03]  /*0fc0*/  FADD.FTZ R14, R14, R35 ;  /* 0x000000230e0e7221 */ /* 0x000fc60000010000 */
[----:B------:R-:W-:Y:S01]  /*0fd0*/  FADD.FTZ R12, R43, R12 ;  /* 0x0000000c2b0c7221 */ /* 0x000fe20000010000 */
[----:B------:R-:W-:-:S03]  /*0fe0*/  FADD.FTZ R14, R14, R23 ;  /* 0x000000170e0e7221 */ /* 0x000fc60000010000 */
[----:B------:R-:W-:Y:S01]  /*0ff0*/  FADD.FTZ R25, R12, R25 ;  /* 0x000000190c197221 */ /* 0x000fe20000010000 */
[----:B------:R-:W-:-:S03]  /*1000*/  FADD.FTZ R14, R14, R27 ;  /* 0x0000001b0e0e7221 */ /* 0x000fc60000010000 */
[----:B------:R-:W-:Y:S01]  /*1010*/  FADD.FTZ R10, R25, R10 ;  /* 0x0000000a190a7221 */ /* 0x000fe20000010000 */
[----:B-----5:R-:W-:-:S03]  /*1020*/  FADD.FTZ R14, R14, R31 ;  /* 0x0000001f0e0e7221 */ /* 0x020fc60000010000 */
[----:B------:R-:W-:Y:S01]  /*1030*/  FADD.FTZ R10, R10, R33 ;  /* 0x000000210a0a7221 */ /* 0x000fe20000010000 */
[----:B------:R-:W-:-:S03]  /*1040*/  FADD.FTZ R14, R14, R21 ;  /* 0x000000150e0e7221 */ /* 0x000fc60000010000 */
[----:B------:R-:W-:Y:S01]  /*1050*/  FADD.FTZ R10, R10, R17 ;  /* 0x000000110a0a7221 */ /* 0x000fe20000010000 */
[----:B------:R-:W-:-:S03]  /*1060*/  FADD.FTZ R14, R14, R19 ;  /* 0x000000130e0e7221 */ /* 0x000fc60000010000 */
[----:B------:R-:W-:Y:S01]  /*1070*/  FADD.FTZ R43, R10, R9 ;  /* 0x000000090a2b7221 */ /* 0x000fe20000010000 */
[----:B------:R-:W-:-:S07]  /*1080*/  FADD.FTZ R3, R14, R5 ;  /* 0x000000050e037221 */ /* 0x000fce0000010000 */
.L_x_868:
[----:B------:R-:W-:Y:S05]  /*1090*/  BSYNC.RECONVERGENT B1 ;  /* 0x0000000000017941 */ /* 0x000fea0003800200 */
.L_x_867:
[----:B------:R-:W-:Y:S05]  /*10a0*/  @!P1 BRA `(.L_x_863) ;  /* 0x0000000000d49947 */ /* 0x000fea0003800000 */
[----:B------:R-:W-:Y:S01]  /*10b0*/  ISETP.GE.U32.AND P0, PT, R34, 0x4, PT ;  /* 0x000000042200780c */ /* 0x000fe20003f06070 */
[----:B------:R-:W-:Y:S01]  /*10c0*/  BSSY.RECONVERGENT B1, `(.L_x_869) ;  /* 0x0000023000017945 */ /* 0x000fe20003800200 */
[----:B------:R-:W-:-:S04]  /*10d0*/  LOP3.LUT R0, R55, 0x3, RZ, 0xc0, !PT ;  /* 0x0000000337007812 */ /* 0x000fc800078ec0ff */
[----:B------:R-:W-:-:S07]  /*10e0*/  ISETP.NE.AND P1, PT, R0, RZ, PT ;  /* 0x000000ff0000720c */ /* 0x000fce0003f25270 */
[----:B------:R-:W-:Y:S06]  /*10f0*/  @!P0 BRA `(.L_x_870) ;  /* 0x00000000007c8947 */ /* 0x000fec0003800000 */
[----:B------:R-:W0:Y:S01]  /*1100*/  LDC.64 R4, c[0x0][0x440] ;  /* 0x00011000ff047b82 */ /* 0x000e220000000a00 */
[----:B------:R-:W-:-:S05]  /*1110*/  IMAD R15, R2, R54, R11 ;  /* 0x00000036020f7224 */ /* 0x000fca00078e020b */
[CC--:B------:R-:W-:Y:S02]  /*1120*/  LEA R17, R54.reuse, R15.reuse, 0x5 ;  /* 0x0000000f36117211 */ /* 0x0c0fe400078e28ff */
[----:B------:R-:W1:Y:S01]  /*1130*/  LDC.64 R12, c[0x0][0x448] ;  /* 0x00011200ff0c7b82 */ /* 0x000e620000000a00 */
[----:B------:R-:W-:-:S04]  /*1140*/  LEA R21, R54, R15, 0x6 ;  /* 0x0000000f36157211 */ /* 0x000fc800078e30ff */
[----:B------:R-:W-:Y:S01]  /*1150*/  LEA R23, R54, R21, 0x5 ;  /* 0x0000001536177211 */ /* 0x000fe200078e28ff */
[----:B0-----:R-:W-:-:S04]  /*1160*/  IMAD.WIDE.U32 R8, R15, 0x4, R4 ;  /* 0x000000040f087825 */ /* 0x001fc800078e0004 */
[----:B-1----:R-:W-:Y:S02]  /*1170*/  IMAD.WIDE.U32 R10, R15, 0x4, R12 ;  /* 0x000000040f0a7825 */ /* 0x002fe400078e000c */
[----:B------:R-:W2:Y:S02]  /*1180*/  LDG.E R8, desc[UR6][R8.64] ;  /* 0x0000000608087981 */ /* 0x000ea4000c1e1900 */
[C---:B------:R-:W-:Y:S02]  /*1190*/  IMAD.WIDE.U32 R14, R17.reuse, 0x4, R4 ;  /* 0x00000004110e7825 */ /* 0x040fe400078e0004 */
[----:B------:R-:W3:Y:S02]  /*11a0*/  LDG.E R10, desc[UR6][R10.64] ;  /* 0x000000060a0a7981 */ /* 0x000ee4000c1e1900 */
[----:B------:R-:W-:Y:S02]  /*11b0*/  IMAD.WIDE.U32 R16, R17, 0x4, R12 ;  /* 0x0000000411107825 */ /* 0x000fe400078e000c */
[----:B------:R-:W4:Y:S02]  /*11c0*/  LDG.E R15, desc[UR6][R14.64] ;  /* 0x000000060e0f7981 */ /* 0x000f24000c1e1900 */
[----:B------:R-:W-:-:S02]  /*11d0*/  IMAD.WIDE.U32 R18, R21, 0x4, R4 ;  /* 0x0000000415127825 */ /* 0x000fc400078e0004 */
[----:B------:R-:W5:Y:S02]  /*11e0*/  LDG.E R17, desc[UR6][R16.64] ;  /* 0x0000000610117981 */ /* 0x000f64000c1e1900 */
[----:B------:R-:W-:Y:S02]  /*11f0*/  IMAD.WIDE.U32 R20, R21, 0x4, R12 ;  /* 0x0000000415147825 */ /* 0x000fe400078e000c */
[----:B------:R-:W5:Y:S02]  /*1200*/  LDG.E R19, desc[UR6][R18.64] ;  /* 0x0000000612137981 */ /* 0x000f64000c1e1900 */
[C---:B------:R-:W-:Y:S02]  /*1210*/  IMAD.WIDE.U32 R4, R23.reuse, 0x4, R4 ;  /* 0x0000000417047825 */ /* 0x040fe400078e0004 */
[----:B------:R-:W5:Y:S02]  /*1220*/  LDG.E R21, desc[UR6][R20.64] ;  /* 0x0000000614157981 */ /* 0x000f64000c1e1900 */
[----:B------:R-:W-:-:S02]  /*1230*/  IMAD.WIDE.U32 R12, R23, 0x4, R12 ;  /* 0x00000004170c7825 */ /* 0x000fc400078e000c */
[----:B------:R-:W5:Y:S04]  /*1240*/  LDG.E R5, desc[UR6][R4.64] ;  /* 0x0000000604057981 */ /* 0x000f68000c1e1900 */
[----:B------:R-:W5:Y:S01]  /*1250*/  LDG.E R13, desc[UR6][R12.64] ;  /* 0x000000060c0d7981 */ /* 0x000f62000c1e1900 */
[----:B------:R-:W-:Y:S01]  /*1260*/  IADD3 R2, PT, PT, R2, 0x80, RZ ;  /* 0x0000008002027810 */ /* 0x000fe20007ffe0ff */
[----:B--2---:R-:W-:Y:S01]  /*1270*/  FADD.FTZ R8, R43, R8 ;  /* 0x000000082b087221 */ /* 0x004fe20000010000 */
[----:B---3--:R-:W-:-:S03]  /*1280*/  FADD.FTZ R10, R3, R10 ;  /* 0x0000000a030a7221 */ /* 0x008fc60000010000 */
[----:B----4-:R-:W-:Y:S01]  /*1290*/  FADD.FTZ R8, R8, R15 ;  /* 0x0000000f08087221 */ /* 0x010fe20000010000 */
[----:B-----5:R-:W-:-:S03]  /*12a0*/  FADD.FTZ R10, R10, R17 ;  /* 0x000000110a0a7221 */ /* 0x020fc60000010000 */
[----:B------:R-:W-:Y:S01]  /*12b0*/  FADD.FTZ R8, R8, R19 ;  /* 0x0000001308087221 */ /* 0x000fe20000010000 */
[----:B------:R-:W-:-:S03]  /*12c0*/  FADD.FTZ R10, R10, R21 ;  /* 0x000000150a0a7221 */ /* 0x000fc60000010000 */
[----:B------:R-:W-:Y:S01]  /*12d0*/  FADD.FTZ R43, R8, R5 ;  /* 0x00000005082b7221 */ /* 0x000fe20000010000 */
[----:B------:R-:W-:-:S07]  /*12e0*/  FADD.FTZ R3, R10, R13 ;  /* 0x0000000d0a037221 */ /* 0x000fce0000010000 */
.L_x_870:
[----:B------:R-:W-:Y:S05]  /*12f0*/  BSYNC.RECONVERGENT B1 ;  /* 0x0000000000017941 */ /* 0x000fea0003800200 */
.L_x_869:
[----:B------:R-:W-:Y:S05]  /*1300*/  @!P1 BRA `(.L_x_863) ;  /* 0x00000000003c9947 */ /* 0x000fea0003800000 */
[----:B------:R-:W0:Y:S01]  /*1310*/  LDC.64 R8, c[0x0][0x440] ;  /* 0x00011000ff087b82 */ /* 0x000e220000000a00 */
[----:B------:R-:W-:Y:S01]  /*1320*/  IMAD R2, R2, R54, R7 ;  /* 0x0000003602027224 */ /* 0x000fe200078e0207 */
[----:B------:R-:W-:-:S04]  /*1330*/  IADD3 R0, PT, PT, -R0, RZ, RZ ;  /* 0x000000ff00007210 */ /* 0x000fc80007ffe1ff */
[----:B------:R-:W-:Y:S02]  /*1340*/  IADD3 R13, PT, PT, R57, R2, RZ ;  /* 0x00000002390d7210 */ /* 0x000fe40007ffe0ff */
[----:B------:R-:W1:Y:S05]  /*1350*/  LDC.64 R10, c[0x0][0x448] ;  /* 0x00011200ff0a7b82 */ /* 0x000e6a0000000a00 */
.L_x_871:
[----:B0-----:R-:W-:-:S04]  /*1360*/  IMAD.WIDE.U32 R4, R13, 0x4, R8 ;  /* 0x000000040d047825 */ /* 0x001fc800078e0008 */
[----:B-1----:R-:W-:Y:S02]  /*1370*/  IMAD.WIDE.U32 R6, R13, 0x4, R10 ;  /* 0x000000040d067825 */ /* 0x002fe400078e000a */
[----:B------:R-:W2:Y:S04]  /*1380*/  LDG.E R4, desc[UR6][R4.64] ;  /* 0x0000000604047981 */ /* 0x000ea8000c1e1900 */
[----:B------:R-:W3:Y:S01]  /*1390*/  LDG.E R6, desc[UR6][R6.64] ;  /* 0x0000000606067981 */ /* 0x000ee2000c1e1900 */
[----:B------:R-:W-:Y:S02]  /*13a0*/  IADD3 R0, PT, PT, R0, 0x1, RZ ;  /* 0x0000000100007810 */ /* 0x000fe40007ffe0ff */
[----:B------:R-:W-:Y:S02]  /*13b0*/  LEA R13, R54, R13, 0x5 ;  /* 0x0000000d360d7211 */ /* 0x000fe400078e28ff */
[----:B------:R-:W-:Y:S01]  /*13c0*/  ISETP.NE.AND P0, PT, R0, RZ, PT ;  /* 0x000000ff0000720c */ /* 0x000fe20003f05270 */
[----:B--2---:R-:W-:Y:S01]  /*13d0*/  FADD.FTZ R43, R4, R43 ;  /* 0x0000002b042b7221 */ /* 0x004fe20000010000 */
[----:B---3--:R-:W-:-:S11]  /*13e0*/  FADD.FTZ R3, R6, R3 ;  /* 0x0000000306037221 */ /* 0x008fd60000010000 */
[----:B------:R-:W-:Y:S05]  /*13f0*/  @P0 BRA `(.L_x_871) ;  /* 0xfffffffc00d80947 */ /* 0x000fea000383ffff */
.L_x_863:
[----:B------:R-:W-:Y:S05]  /*1400*/  BSYNC.RECONVERGENT B0 ;  /* 0x0000000000007941 */ /* 0x000fea0003800200 */
.L_x_862:
[----:B------:R-:W0:Y:S01]  /*1410*/  S2R R5, SR_TID.X ;  /* 0x0000000000057919 */ /* 0x000e220000002100 */
[----:B------:R-:W1:Y:S01]  /*1420*/  S2UR UR5, SR_CgaCtaId ;  /* 0x00000000000579c3 */ /* 0x000e620000008800 */
[----:B------:R-:W-:Y:S01]  /*1430*/  UMOV UR4, 0x400 ;  /* 0x0000040000047882 */ /* 0x000fe20000000000 */
[----:B------:R-:W-:Y:S02]  /*1440*/  SHF.L.U32 R58, R58, 0x4, RZ ;  /* 0x000000043a3a7819 */ /* 0x000fe400000006ff */
[----:B------:R-:W-:Y:S02]  /*1450*/  ISETP.NE.AND P0, PT, R57, RZ, PT ;  /* 0x000000ff3900720c */ /* 0x000fe40003f05270 */
[----:B------:R-:W-:Y:S01]  /*1460*/  LOP3.LUT R58, R58, 0x7ffffff0, RZ, 0xc0, !PT ;  /* 0x7ffffff03a3a7812 */ /* 0x000fe200078ec0ff */
[----:B-1----:R-:W-:Y:S01]  /*1470*/  ULEA UR4, UR5, UR4, 0x18 ;  /* 0x0000000405047291 */ /* 0x002fe2000f8ec0ff */
[----:B0-----:R-:W-:-:S04]  /*1480*/  SHF.R.U32.HI R12, RZ, 0x5, R5 ;  /* 0x00000005ff0c7819 */ /* 0x001fc80000011605 */
[----:B------:R-:W-:-:S04]  /*1490*/  LOP3.LUT R0, R12, 0x1f, R5, 0x78, !PT ;  /* 0x0000001f0c007812 */ /* 0x000fc800078e7805 */
[----:B------:R-:W-:Y:S02]  /*14a0*/  LOP3.LUT R2, R0, 0x3e0, R5, 0xf8, !PT ;  /* 0x000003e000027812 */ /* 0x000fe400078ef805 */
[----:B------:R-:W-:Y:S02]  /*14b0*/  SHF.L.U32 R5, R57, 0x7, RZ ;  /* 0x0000000739057819 */ /* 0x000fe400000006ff */
[----:B------:R-:W-:Y:S02]  /*14c0*/  LEA R2, R2, UR4, 0x2 ;  /* 0x0000000402027c11 */ /* 0x000fe4000f8e10ff */
[----:B------:R-:W-:-:S03]  /*14d0*/  SHF.L.U32 R0, R0, 0x2, RZ ;  /* 0x0000000200007819 */ /* 0x000fc600000006ff */
[----:B------:R-:W-:Y:S01]  /*14e0*/  STS [R2], R3 ;  /* 0x0000000302007388 */ /* 0x000fe20000000800 */
[----:B------:R-:W-:-:S03]  /*14f0*/  LOP3.LUT R0, R5, R0, RZ, 0xfc, !PT ;  /* 0x0000000005007212 */ /* 0x000fc600078efcff */
[----:B------:R-:W-:Y:S01]  /*1500*/  STS [R2+0x1000], R43 ;  /* 0x0010002b02007388 */ /* 0x000fe20000000800 */
[----:B------:R-:W-:Y:S06]  /*1510*/  BAR.SYNC.DEFER_BLOCKING 0x0 ;  /* 0x0000000000007b1d */ /* 0x000fec0000010000 */
[----:B------:R-:W0:Y:S04]  /*1520*/  LDS R4, [R0+UR4] ;  /* 0x0000000400047984 */ /* 0x000e280008000800 */
[----:B------:R-:W1:Y:S04]  /*1530*/  LDS R5, [R0+UR4+0x1000] ;  /* 0x0010000400057984 */ /* 0x000e680008000800 */
[----:B0-----:R-:W0:Y:S04]  /*1540*/  SHFL.BFLY PT, R7, R4, 0x1, 0x1f ;  /* 0x0c201f0004077f89 */ /* 0x001e2800000e0000 */
[----:B-1----:R-:W1:Y:S01]  /*1550*/  SHFL.BFLY PT, R6, R5, 0x1, 0x1f ;  /* 0x0c201f0005067f89 */ /* 0x002e6200000e0000 */
        /* <DEDUP_REMOVED lines=9> */
[----:B------:R-:W-:Y:S01]  /*15f0*/  IADD3 R9, PT, PT, R57, R58, RZ ;  /* 0x0000003a39097210 */ /* 0x000fe20007ffe0ff */
[----:B-1----:R-:W-:-:S03]  /*1600*/  FADD.FTZ R2, R7, R2 ;  /* 0x0000000207027221 */ /* 0x002fc60000010000 */
[----:B------:R-:W0:Y:S01]  /*1610*/  SHFL.BFLY PT, R5, R10, 0x8, 0x1f ;  /* 0x0d001f000a057f89 */ /* 0x000e2200000e0000 */
[----:B------:R-:W-:-:S03]  /*1620*/  SHF.L.U32 R7, R9, 0x1, RZ ;  /* 0x0000000109077819 */ /* 0x000fc600000006ff */
[----:B------:R-:W1:Y:S01]  /*1630*/  SHFL.BFLY PT, R3, R2, 0x8, 0x1f ;  /* 0x0d001f0002037f89 */ /* 0x000e6200000e0000 */
[----:B------:R-:W-:Y:S02]  /*1640*/  ISETP.GE.U32.AND P1, PT, R7, R54, PT ;  /* 0x000000360700720c */ /* 0x000fe40003f26070 */
[----:B------:R-:W-:Y:S01]  /*1650*/  @!P0 LEA R7, R12, UR4, 0x2 ;  /* 0x000000040c078c11 */ /* 0x000fe2000f8e10ff */
[----:B0-----:R-:W-:Y:S01]  /*1660*/  FADD.FTZ R5, R10, R5 ;  /* 0x000000050a057221 */ /* 0x001fe20000010000 */
[----:B-1----:R-:W-:-:S04]  /*1670*/  FADD.FTZ R3, R2, R3 ;  /* 0x0000000302037221 */ /* 0x002fc80000010000 */
[----:B------:R-:W0:Y:S04]  /*1680*/  SHFL.BFLY PT, R4, R5, 0x10, 0x1f ;  /* 0x0e001f0005047f89 */ /* 0x000e2800000e0000 */
[----:B------:R-:W1:Y:S01]  /*1690*/  SHFL.BFLY PT, R0, R3, 0x10, 0x1f ;  /* 0x0e001f0003007f89 */ /* 0x000e6200000e0000 */
[----:B0-----:R-:W-:Y:S01]  /*16a0*/  FADD.FTZ R4, R5, R4 ;  /* 0x0000000405047221 */ /* 0x001fe20000010000 */
[----:B-1----:R-:W-:-:S04]  /*16b0*/  FADD.FTZ R0, R3, R0 ;  /* 0x0000000003007221 */ /* 0x002fc80000010000 */
[----:B------:R0:W-:Y:S04]  /*16c0*/  @!P0 STS [R7+0x2000], R4 ;  /* 0x0020000407008388 */ /* 0x0001e80000000800 */
[----:B------:R0:W-:Y:S01]  /*16d0*/  @!P0 STS [R7+0x2080], R0 ;  /* 0x0020800007008388 */ /* 0x0001e20000000800 */
[----:B------:R-:W-:Y:S06]  /*16e0*/  BAR.SYNC.DEFER_BLOCKING 0x0 ;  /* 0x0000000000007b1d */ /* 0x000fec0000010000 */
[----:B------:R-:W-:Y:S05]  /*16f0*/  @P1 EXIT ;  /* 0x000000000000194d */ /* 0x000fea0003800000 */
[----:B------:R-:W-:-:S04]  /*1700*/  ISETP.GT.U32.AND P0, PT, R57, 0xf, PT ;  /* 0x0000000f3900780c */ /* 0x000fc80003f04070 */
[----:B------:R-:W-:-:S13]  /*1710*/  ISETP.NE.OR P0, PT, R12, 0x1f, P0 ;  /* 0x0000001f0c00780c */ /* 0x000fda0000705670 */
[----:B------:R-:W-:Y:S05]  /*1720*/  @P0 EXIT ;  /* 0x000000000000094d */ /* 0x000fea0003800000 */
[----:B------:R-:W-:Y:S01]  /*1730*/  LEA R57, R57, UR4, 0x3 ;  /* 0x0000000439397c11 */ /* 0x000fe2000f8e18ff */
[----:B------:R-:W1:Y:S04]  /*1740*/  LDC.64 R2, c[0x0][0x488] ;  /* 0x00012200ff027b82 */ /* 0x000e680000000a00 */
[----:B0-----:R-:W0:Y:S04]  /*1750*/  LDS.64 R6, [R57+0x2000] ;  /* 0x0020000039067984 */ /* 0x001e280000000a00 */
[----:B------:R-:W2:Y:S01]  /*1760*/  LDS.64 R10, [R57+0x2080] ;  /* 0x00208000390a7984 */ /* 0x000ea20000000a00 */
[----:B------:R-:W3:Y:S01]  /*1770*/  LDC.64 R4, c[0x0][0x480] ;  /* 0x00012000ff047b82 */ /* 0x000ee20000000a00 */
[----:B-1----:R-:W-:-:S04]  /*1780*/  IMAD.WIDE.U32 R2, R9, 0x4, R2 ;  /* 0x0000000409027825 */ /* 0x002fc800078e0002 */
[----:B---3--:R-:W-:Y:S01]  /*1790*/  IMAD.WIDE.U32 R4, R9, 0x4, R4 ;  /* 0x0000000409047825 */ /* 0x008fe200078e0004 */
[----:B0-----:R-:W-:Y:S02]  /*17a0*/  F2FP.BF16.F32.PACK_AB R7, R7, R6 ;  /* 0x000000060707723e */ /* 0x001fe400000010ff */
[----:B--2---:R-:W-:-:S03]  /*17b0*/  F2FP.BF16.F32.PACK_AB R11, R11, R10 ;  /* 0x0000000a0b0b723e */ /* 0x004fc600000010ff */
[----:B------:R-:W-:Y:S04]  /*17c0*/  STG.E desc[UR6][R2.64], R7 ;  /* 0x0000000702007986 */ /* 0x000fe8000c101906 */
[----:B------:R-:W-:Y:S01]  /*17d0*/  STG.E desc[UR6][R4.64], R11 ;  /* 0x0000000b04007986 */ /* 0x000fe2000c101906 */
[----:B------:R-:W-:Y:S05]  /*17e0*/  EXIT ;  /* 0x000000000000794d */ /* 0x000fea0003800000 */
.L_x_872:
        /* <DEDUP_REMOVED lines=9> */
.L_x_25362:


//--------------------- .text._ZN10layer_norm13ln_bwd_kernelINS_13Kernel_traitsI13__nv_bfloat16S2_S2_S2_fjLj1280ELj1ELj4ELj1ELj16ENS_18Kernel_traits_baseILj1280ES2_S2_S2_S2_fjLj128EEEEELb1ELb0ELb1ELb0EEEvNS_9BwdParamsE --------------------------
	.section	.text._ZN10layer_norm13ln_bwd_kernelINS_13Kernel_traitsI13__nv_bfloat16S2_S2_S2_fjLj1280ELj1ELj4ELj1ELj16ENS_18Kernel_traits_baseILj1280ES2_S2_S2_S2_fjLj128EEEEELb1ELb0ELb1ELb0EEEvNS_9BwdParamsE,"ax",@progbits
	.align	128
        .global         _ZN10layer_norm13ln_bwd_kernelINS_13Kernel_traitsI13__nv_bfloat16S2_S2_S2_fjLj1280ELj1ELj4ELj1ELj16ENS_18Kernel_traits_baseILj1280ES2_S2_S2_S2_fjLj128EEEEELb1ELb0ELb1ELb0EEEvNS_9BwdParamsE
        .type           _ZN10layer_norm13ln_bwd_kernelINS_13Kernel_traitsI13__nv_bfloat16S2_S2_S2_fjLj1280ELj1ELj4ELj1ELj16ENS_18Kernel_traits_baseILj1280ES2_S2_S2_S2_fjLj128EEEEELb1ELb0ELb1ELb0EEEvNS_9BwdParamsE,@function
        .size           _ZN10layer_norm13ln_bwd_kernelINS_13Kernel_traitsI13__nv_bfloat16S2_S2_S2_fjLj1280ELj1ELj4ELj1ELj16ENS_18Kernel_traits_baseILj1280ES2_S2_S2_S2_fjLj128EEEEELb1ELb0ELb1ELb0EEEvNS_9BwdParamsE,(.L_x_25363 - _ZN10layer_norm13ln_bwd_kernelINS_13Kernel_traitsI13__nv_bfloat16S2_S2_S2_fjLj1280ELj1ELj4ELj1ELj16ENS_18Kernel_traits_baseILj1280ES2_S2_S2_S2_fjLj128EEEEELb1ELb0ELb1ELb0EEEvNS_9BwdParamsE)
        .other          _ZN10layer_norm13ln_bwd_kernelINS_13Kernel_traitsI13__nv_bfloat16S2_S2_S2_fjLj1280ELj1ELj4ELj1ELj16ENS_18Kernel_traits_baseILj1280ES2_S2_S2_S2_fjLj128EEEEELb1ELb0ELb1ELb0EEEvNS_9BwdParamsE,@"STO_CUDA_ENTRY STV_DEFAULT"
_ZN10layer_norm13ln_bwd_kernelINS_13Kernel_traitsI13__nv_bfloat16S2_S2_S2_fjLj1280ELj1ELj4ELj1ELj16ENS_18Kernel_traits_baseILj1280ES2_S2_S2_S2_fjLj128EEEEELb1ELb0ELb1ELb0EEEvNS_9BwdParamsE:
.text._ZN10layer_norm13ln_bwd_kernelINS_13Kernel_traitsI13__nv_bfloat16S2_S2_S2_fjLj1280ELj1ELj4ELj1ELj16ENS_18Kernel_traits_baseILj1280ES2_S2_S2_S2_fjLj128EEEEELb1ELb0ELb1ELb0EEEvNS_9BwdParamsE:
        /* <DEDUP_REMOVED lines=13> */
[----:B0-----:R-:W-:Y:S01]  /*00d0*/  LOP3.LUT R4, R0, 0x1f, RZ, 0xc0, !PT ;  /* 0x0000001f00047812 */ /* 0x001fe200078ec0ff */
[----:B------:R-:W0:Y:S03]  /*00e0*/  LDCU.64 UR20, c[0x0][0x478] ;  /* 0x00008f00ff1477ac */ /* 0x000e260008000a00 */
[----:B------:R-:W-:-:S04]  /*00f0*/  LOP3.LUT R6, R4, 0x1f, RZ, 0x3c, !PT ;  /* 0x0000001f04067812 */ /* 0x000fc800078e3cff */
[----:B------:R-:W-:Y:S01]  /*0100*/  LEA.HI.SX32 R5, R3, R6, 0x1d ;  /* 0x0000000603057211 */ /* 0x000fe200078feaff */
[----:B------:R-:W-:-:S03]  /*0110*/  IMAD.MOV.U32 R3, RZ, RZ, R4 ;  /* 0x000000ffff037224 */ /* 0x000fc600078e0004 */
        /* <DEDUP_REMOVED lines=10> */
[----:B------:R-:W-:-:S04]  /*01c0*/  @P0 LOP3.LUT R3, R3, 0x20, RZ, 0xfc, !PT ;  /* 0x0000002003030812 */ /* 0x000fc800078efcff */
[----:B------:R2:W5:Y:S02]  /*01d0*/  @P0 LDG.E.128 R36, desc[UR6][R6.64] ;  /* 0x0000000606240981 */ /* 0x000564000c1e1d00 */
[----:B------:R-:W0:Y:S01]  /*01e0*/  @P4 LDC.64 R16, c[0x0][0x3d0] ;  /* 0x0000f400ff104b82 */ /* 0x000e220000000a00 */
[C---:B---3--:R-:W-:Y:S01]  /*01f0*/  @P1 IMAD.WIDE.U32 R10, R3.reuse, 0x10, R8 ;  /* 0x00000010030a1825 */ /* 0x048fe200078e0008 */
[----:B------:R-:W-:-:S04]  /*0200*/  @P1 IADD3 R3, PT, PT, R3, 0x20, RZ ;  /* 0x0000002003031810 */ /* 0x000fc80007ffe0ff */
[----:B------:R3:W5:Y:S01]  /*0210*/  @P1 LDG.E.128 R40, desc[UR6][R10.64] ;  /* 0x000000060a281981 */ /* 0x000762000c1e1d00 */
[----:B----4-:R-:W-:-:S04]  /*0220*/  @P2 IMAD.WIDE.U32 R12, R3, 0x10, R12 ;  /* 0x00000010030c2825 */ /* 0x010fc800078e000c */
[----:B------:R-:W-:Y:S01]  /*0230*/  @P2 VIADD R3, R3, 0x20 ;  /* 0x0000002003032836 */ /* 0x000fe20000000000 */
[----:B------:R3:W5:Y:S03]  /*0240*/  @P2 LDG.E.128 R44, desc[UR6][R12.64] ;  /* 0x000000060c2c2981 */ /* 0x000766000c1e1d00 */
[C---:B-1----:R-:W-:Y:S01]  /*0250*/  @P3 IMAD.WIDE.U32 R14, R3.reuse, 0x10, R14 ;  /* 0x00000010030e3825 */ /* 0x042fe200078e000e */
[----:B------:R-:W-:-:S04]  /*0260*/  @P3 IADD3 R3, PT, PT, R3, 0x20, RZ ;  /* 0x0000002003033810 */ /* 0x000fc80007ffe0ff */
[----:B------:R3:W5:Y:S01]  /*0270*/  @P3 LDG.E.128 R48, desc[UR6][R14.64] ;  /* 0x000000060e303981 */ /* 0x000762000c1e1d00 */
[----:B0-----:R-:W-:-:S05]  /*0280*/  @P4 IMAD.WIDE.U32 R8, R3, 0x10, R16 ;  /* 0x0000001003084825 */ /* 0x001fca00078e0010 */
[----:B------:R3:W5:Y:S01]  /*0290*/  @P4 LDG.E.128 R52, desc[UR6][R8.64] ;  /* 0x0000000608344981 */ /* 0x000762000c1e1d00 */
[----:B------:R-:W0:Y:S01]  /*02a0*/  S2UR UR4, SR_CTAID.X ;  /* 0x00000000000479c3 */ /* 0x000e220000002500 */
[----:B--2---:R-:W-:Y:S01]  /*02b0*/  SHF.R.U32.HI R7, RZ, 0x5, R0 ;  /* 0x00000005ff077819 */ /* 0x004fe20000011600 */
        /* <DEDUP_REMOVED lines=44> */
[----:B---3--:R-:W-:Y:S06]  /*0580*/  @P0 BRA `(.L_x_874) ;  /* 0x000000b400240947 */ /* 0x008fec0003800000 */
        /* <DEDUP_REMOVED lines=39> */
[----:B------:R-:W-:-:S07]  /*0800*/  CS2R R138, SRZ ;  /* 0x00000000008a7805 */ /* 0x000fce000001ff00 */
.L_x_993:
[----:B0-----:R-:W0:Y:S08]  /*0810*/  LDC.64 R160, c[0x0][0x3f8] ;  /* 0x0000fe00ffa07b82 */ /* 0x001e300000000a00 */
[----:B------:R-:W1:Y:S08]  /*0820*/  LDC.64 R234, c[0x0][0x3c8] ;  /* 0x0000f200ffea7b82 */ /* 0x000e700000000a00 */
[----:B------:R-:W2:Y:S01]  /*0830*/  LDC.64 R162, c[0x0][0x3f0] ;  /* 0x0000fc00ffa27b82 */ /* 0x000ea20000000a00 */
[----:B0-----:R-:W-:-:S07]  /*0840*/  IMAD.WIDE R164, R7, 0x4, R160 ;  /* 0x0000000407a47825 */ /* 0x001fce00078e02a0 */
[----:B------:R-:W0:Y:S01]  /*0850*/  LDC.64 R160, c[0x0][0x3c0] ;  /* 0x0000f000ffa07b82 */ /* 0x000e220000000a00 */
[----:B------:R-:W3:Y:S01]  /*0860*/  LDG.E R237, desc[UR6][R164.64] ;  /* 0x00000006a4ed7981 */ /* 0x000ee2000c1e1900 */
[----:B-1----:R-:W-:-:S06]  /*0870*/  IMAD.WIDE R234, R7, 0x4, R234 ;  /* 0x0000000407ea7825 */ /* 0x002fcc00078e02ea */
[----:B-----5:R1:W5:Y:S01]  /*0880*/  LDG.E R234, desc[UR6][R234.64] ;  /* 0x00000006eaea7981 */ /* 0x020362000c1e1900 */
[----:B--2---:R-:W-:-:S05]  /*0890*/  IMAD.WIDE R162, R7, 0x4, R162 ;  /* 0x0000000407a27825 */ /* 0x004fca00078e02a2 */
[----:B------:R1:W5:Y:S01]  /*08a0*/  LDG.E R199, desc[UR6][R162.64] ;  /* 0x00000006a2c77981 */ /* 0x000362000c1e1900 */
[----:B------:R-:W-:Y:S01]  /*08b0*/  BSSY.RECONVERGENT B1, `(.L_x_875) ;  /* 0x00002a7000017945 */ /* 0x000fe20003800200 */
[----:B---3--:R-:W-:-:S04]  /*08c0*/  ISETP.GE.AND P0, PT, R237, 0x1, PT ;  /* 0x00000001ed00780c */ /* 0x008fc80003f06270 */
[----:B------:R-:W-:-:S09]  /*08d0*/  P2R R198, PR, RZ, 0x1 ;  /* 0x00000001ffc67803 */ /* 0x000fd20000000000 */
[----:B01----:R-:W-:Y:S05]  /*08e0*/  @!P0 BRA `(.L_x_876) ;  /* 0x0000002400288947 */ /* 0x003fea0003800000 */
[----:B------:R-:W-:-:S05]  /*08f0*/  IMAD.WIDE R160, R7, 0x4, R160 ;  /* 0x0000000407a07825 */ /* 0x000fca00078e02a0 */
[----:B------:R0:W2:Y:S01]  /*0900*/  LDG.E R235, desc[UR6][R160.64] ;  /* 0x00000006a0eb7981 */ /* 0x0000a2000c1e1900 */
[----:B-----5:R-:W-:Y:S01]  /*0910*/  ISETP.GE.AND P0, PT, R199, 0x1, PT ;  /* 0x00000001c700780c */ /* 0x020fe20003f06270 */
[----:B------:R-:W-:Y:S01]  /*0920*/  IMAD.U32 R2, RZ, RZ, UR14 ;  /* 0x0000000eff027e24 */ /* 0x000fe2000f8e00ff */
[----:B------:R-:W-:Y:S01]  /*0930*/  ISETP.GE.U32.AND P1, PT, R5, 0x20, PT ;  /* 0x000000200500780c */ /* 0x000fe20003f26070 */
[----:B------:R-:W1:Y:S01]  /*0940*/  S2R R0, SR_TID.X ;  /* 0x0000000000007919 */ /* 0x000e620000002100 */
[----:B------:R-:W-:Y:S02]  /*0950*/  HFMA2 R238, -RZ, RZ, 0, 0 ;  /* 0x00000000ffee7431 */ /* 0x000fe400000001ff */
[----:B------:R-:W-:Y:S01]  /*0960*/  IMAD R162, R7, R2, RZ ;  /* 0x0000000207a27224 */ /* 0x000fe200078e02ff */
[----:B------:R-:W-:Y:S01]  /*0970*/  ISETP.NE.AND P5, PT, RZ, UR8, PT ;  /* 0x00000008ff007c0c */ /* 0x000fe2000bfa5270 */
[----:B------:R-:W-:Y:S01]  /*0980*/  BSSY.RECONVERGENT B2, `(.L_x_877) ;  /* 0x0000083000027945 */ /* 0x000fe20003800200 */
[----:B------:R-:W-:-:S02]  /*0990*/  ISETP.GE.U32.AND P2, PT, R5, 0x40, PT ;  /* 0x000000400500780c */ /* 0x000fc40003f46070 */
[----:B------:R-:W-:Y:S02]  /*09a0*/  CS2R R240, SRZ ;  /* 0x0000000000f07805 */ /* 0x000fe4000001ff00 */
[----:B0-----:R-:W-:Y:S02]  /*09b0*/  SHF.R.S32.HI R161, RZ, 0x1f, R162 ;  /* 0x0000001fffa17819 */ /* 0x001fe400000114a2 */
[----:B------:R-:W-:Y:S02]  /*09c0*/  ISETP.GE.U32.AND P3, PT, R5, 0x60, PT ;  /* 0x000000600500780c */ /* 0x000fe40003f66070 */
[----:B------:R-:W-:Y:S02]  /*09d0*/  @P0 IADD3 R163, PT, PT, R199, -0x1, RZ ;  /* 0xffffffffc7a30810 */ /* 0x000fe40007ffe0ff */
[----:B------:R-:W-:Y:S02]  /*09e0*/  LEA.HI R161, R161, R162, RZ, 0x3 ;  /* 0x000000a2a1a17211 */ /* 0x000fe400078f18ff */
[----:B------:R-:W-:Y:S01]  /*09f0*/  ISETP.GE.U32.AND P4, PT, R5, 0x80, PT ;  /* 0x000000800500780c */ /* 0x000fe20003f86070 */
[----:B------:R-:W-:-:S02]  /*0a00*/  @P0 IMAD R4, R163, R2, RZ ;  /* 0x00000002a3040224 */ /* 0x000fc400078e02ff */
[----:B------:R-:W-:-:S03]  /*0a10*/  VIADD R163, R237, 0xffffffff ;  /* 0xffffffffeda37836 */ /* 0x000fc60000000000 */
[----:B------:R-:W-:Y:S01]  /*0a20*/  @P0 SHF.R.S32.HI R165, RZ, 0x1f, R4 ;  /* 0x0000001fffa50819 */ /* 0x000fe20000011404 */
[----:B------:R-:W-:-:S03]  /*0a30*/  IMAD R163, R163, R2, RZ ;  /* 0x00000002a3a37224 */ /* 0x000fc600078e02ff */
[----:B------:R-:W-:Y:S02]  /*0a40*/  @P0 LEA.HI R165, R165, R4, RZ, 0x3 ;  /* 0x00000004a5a50211 */ /* 0x000fe400078f18ff */
[----:B------:R-:W-:-:S04]  /*0a50*/  SHF.R.S32.HI R160, RZ, 0x1f, R163 ;  /* 0x0000001fffa07819 */ /* 0x000fc800000114a3 */
[----:B------:R-:W-:Y:S02]  /*0a60*/  LEA.HI R163, R160, R163, RZ, 0x3 ;  /* 0x000000a3a0a37211 */ /* 0x000fe400078f18ff */
[----:B-1----:R-:W-:-:S04]  /*0a70*/  LOP3.LUT R4, R0, 0x1f, RZ, 0xc0, !PT ;  /* 0x0000001f00047812 */ /* 0x002fc800078ec0ff */
[-C--:B------:R-:W-:Y:S02]  /*0a80*/  LEA.HI.SX32 R236, R161, R4.reuse, 0x1d ;  /* 0x00000004a1ec7211 */ /* 0x080fe400078feaff */
[-C--:B------:R-:W-:Y:S02]  /*0a90*/  @P0 LEA.HI.SX32 R238, R165, R4.reuse, 0x1d ;  /* 0x00000004a5ee0211 */ /* 0x080fe400078feaff */
[----:B------:R-:W-:Y:S01]  /*0aa0*/  LEA.HI.SX32 R239, R163, R4, 0x1d ;  /* 0x00000004a3ef7211 */ /* 0x000fe200078feaff */
[----:B------:R-:W-:Y:S01]  /*0ab0*/  IMAD.MOV.U32 R242, RZ, RZ, R236 ;  /* 0x000000fffff27224 */ /* 0x000fe200078e00ec */
[----:B--2---:R-:W-:Y:S01]  /*0ac0*/  FSEL R235, R235, RZ, !P5 ;  /* 0x000000ffebeb7208 */ /* 0x004fe20006800000 */
        /* <DEDUP_REMOVED lines=13> */
[----:B------:R-:W-:-:S02]  /*0ba0*/  SHF.L.U32 R195, R37, 0x10, RZ ;  /* 0x0000001025c37819 */ /* 0x000fc400000006ff */
[----:B------:R-:W-:Y:S01]  /*0bb0*/  PRMT R200, R36, 0x7632, R200 ;  /* 0x0000763224c87816 */ /* 0x000fe200000000c8 */
[----:B0-----:R-:W-:-:S05]  /*0bc0*/  @P5 IMAD.WIDE.U32 R184, R242, 0x10, R184 ;  /* 0x00000010f2b85825 */ /* 0x001fca00078e00b8 */
[----:B------:R4:W5:Y:S01]  /*0bd0*/  @P5 LDG.E.128 R140, desc[UR6][R184.64] ;  /* 0x00000006b88c5981 */ /* 0x000962000c1e1d00 */
[----:B------:R-:W-:Y:S02]  /*0be0*/  IMAD.U32 R200, R200, 0x10000, RZ ;  /* 0x00010000c8c87824 */ /* 0x000fe400078e00ff */
[----:B------:R-:W-:Y:S02]  /*0bf0*/  IMAD.U32 R207, R38, 0x10000, RZ ;  /* 0x0001000026cf7824 */ /* 0x000fe400078e00ff */
[----:B------:R-:W-:Y:S01]  /*0c00*/  IMAD.U32 R231, R39, 0x10000, RZ ;  /* 0x0001000027e77824 */ /* 0x000fe200078e00ff */
[----:B------:R-:W-:Y:S01]  /*0c10*/  IADD3 R239, PT, PT, R239, 0x20, RZ ;  /* 0x00000020efef7810 */ /* 0x000fe20007ffe0ff */
[----:B------:R-:W-:Y:S01]  /*0c20*/  VIADD R238, R238, 0x20 ;  /* 0x00000020eeee7836 */ /* 0x000fe20000000000 */
[----:B------:R-:W-:Y:S02]  /*0c30*/  IADD3 R242, PT, PT, R242, 0x20, RZ ;  /* 0x00000020f2f27810 */ /* 0x000fe40007ffe0ff */
[----:B---3--:R-:W-:-:S02]  /*0c40*/  SHF.L.U32 R172, R164, 0x10, RZ ;  /* 0x00000010a4ac7819 */ /* 0x008fc400000006ff */
[----:B------:R-:W-:Y:S01]  /*0c50*/  PRMT R192, R164, 0x7632, R192 ;  /* 0x00007632a4c07816 */ /* 0x000fe200000000c0 */
[C---:B------:R-:W-:Y:S01]  /*0c60*/  IMAD.U32 R164, R167.reuse, 0x10000, RZ ;  /* 0x00010000a7a47824 */ /* 0x040fe200078e00ff */
[----:B------:R-:W-:Y:S01]  /*0c70*/  PRMT R194, R167, 0x7632, R194 ;  /* 0x00007632a7c27816 */ /* 0x000fe200000000c2 */
[----:B------:R-:W-:Y:S01]  /*0c80*/  FADD.FTZ R3, -R235, R172 ;  /* 0x000000aceb037221 */ /* 0x000fe20000010100 */
[----:B------:R-:W-:Y:S01]  /*0c90*/  SHF.L.U32 R167, R36, 0x10, RZ ;  /* 0x0000001024a77819 */ /* 0x000fe200000006ff */
[C---:B------:R-:W-:Y:S02]  /*0ca0*/  IMAD.U32 R196, R165.reuse, 0x10000, RZ ;  /* 0x00010000a5c47824 */ /* 0x040fe400078e00ff */
[----:B----4-:R-:W-:Y:S01]  /*0cb0*/  IMAD.U32 R184, R160, 0x10000, RZ ;  /* 0x00010000a0b87824 */ /* 0x010fe200078e00ff */
[----:B------:R-:W-:Y:S01]  /*0cc0*/  PRMT R193, R165, 0x7632, R193 ;  /* 0x00007632a5c17816 */ /* 0x000fe200000000c1 */
[----:B------:R-:W-:Y:S01]  /*0cd0*/  FMUL.FTZ R3, R234, R3 ;  /* 0x00000003ea037220 */ /* 0x000fe20000410000 */
[----:B------:R-:W-:-:S02]  /*0ce0*/  IMAD.U32 R197, R161, 0x10000, RZ ;  /* 0x00010000a1c57824 */ /* 0x000fc400078e00ff */
[-C--:B------:R-:W-:Y:S01]  /*0cf0*/  FMUL.FTZ R172, R167, R184.reuse ;  /* 0x000000b8a7ac7220 */ /* 0x080fe20000410000 */
[----:B------:R-:W-:Y:S01]  /*0d00*/  FADD.FTZ R185, -R235, R196 ;  /* 0x000000c4ebb97221 */ /* 0x000fe20000010100 */
[----:B------:R-:W-:Y:S02]  /*0d10*/  PRMT R167, R161, 0x7632, R167 ;  /* 0x00007632a1a77816 */ /* 0x000fe400000000a7 */
[----:B------:R-:W-:Y:S02]  /*0d20*/  SHF.L.U32 R192, R192, 0x10, RZ ;  /* 0x00000010c0c07819 */ /* 0x000fe400000006ff */
[----:B------:R-:W-:Y:S01]  /*0d30*/  SHF.L.U32 R196, R193, 0x10, RZ ;  /* 0x00000010c1c47819 */ /* 0x000fe200000006ff */
[----:B------:R-:W-:Y:S01]  /*0d40*/  FADD.FTZ R104, R104, R184 ;  /* 0x000000b868687221 */ /* 0x000fe20000010000 */
[----:B------:R-:W-:Y:S01]  /*0d50*/  FFMA.FTZ R56, R3, R184, R56 ;  /* 0x000000b803387223 */ /* 0x000fe20000010038 */
[----:B------:R-:W-:Y:S01]  /*0d60*/  FMUL.FTZ R184, R195, R197 ;  /* 0x000000c5c3b87220 */ /* 0x000fe20000410000 */
[----:B------:R-:W-:Y:S01]  /*0d70*/  PRMT R165, R166, 0x7632, R165 ;  /* 0x00007632a6a57816 */ /* 0x000fe200000000a5 */
[----:B------:R-:W-:Y:S01]  /*0d80*/  IMAD.U32 R240, R167, 0x10000, RZ ;  /* 0x00010000a7f07824 */ /* 0x000fe200078e00ff */
[----:B------:R-:W-:Y:S01]  /*0d90*/  PRMT R195, R37, 0x7632, R195 ;  /* 0x0000763225c37816 */ /* 0x000fe200000000c3 */
[C---:B------:R-:W-:Y:S01]  /*0da0*/  FADD.FTZ R161, -R235.reuse, R192 ;  /* 0x000000c0eba17221 */ /* 0x040fe20000010100 */
[----:B------:R-:W-:Y:S01]  /*0db0*/  PRMT R160, R160, 0x7632, R160 ;  /* 0x00007632a0a07816 */ /* 0x000fe200000000a0 */
[----:B------:R-:W-:Y:S01]  /*0dc0*/  FADD.FTZ R167, -R235, R196 ;  /* 0x000000c4eba77221 */ /* 0x000fe20000010100 */
[----:B------:R-:W-:Y:S01]  /*0dd0*/  SHF.L.U32 R193, R195, 0x10, RZ ;  /* 0x00000010c3c17819 */ /* 0x000fe200000006ff */
[----:B------:R-:W-:Y:S01]  /*0de0*/  FMUL.FTZ R202, R234, R161 ;  /* 0x000000a1eaca7220 */ /* 0x000fe20000410000 */
[----:B------:R-:W-:Y:S01]  /*0df0*/  SHF.L.U32 R196, R165, 0x10, RZ ;  /* 0x00000010a5c47819 */ /* 0x000fe200000006ff */
[----:B------:R-:W-:-:S02]  /*0e00*/  IMAD.U32 R160, R160, 0x10000, RZ ;  /* 0x00010000a0a07824 */ /* 0x000fc400078e00ff */
[----:B------:R-:W-:Y:S01]  /*0e10*/  FMUL.FTZ R192, R234, R167 ;  /* 0x000000a7eac07220 */ /* 0x000fe20000410000 */
[----:B------:R-:W-:Y:S02]  /*0e20*/  PRMT R165, R163, 0x7632, R165 ;  /* 0x00007632a3a57816 */ /* 0x000fe400000000a5 */
[----:B------:R-:W-:Y:S01]  /*0e30*/  SHF.L.U32 R194, R194, 0x10, RZ ;  /* 0x00000010c2c27819 */ /* 0x000fe200000006ff */
[-C--:B------:R-:W-:Y:S01]  /*0e40*/  FMUL.FTZ R200, R200, R160.reuse ;  /* 0x000000a0c8c87220 */ /* 0x080fe20000410000 */
[----:B------:R-:W-:Y:S01]  /*0e50*/  SHF.L.U32 R166, R166, 0x10, RZ ;  /* 0x00000010a6a67819 */ /* 0x000fe200000006ff */
[----:B------:R-:W-:Y:S01]  /*0e60*/  FADD.FTZ R105, R105, R160 ;  /* 0x000000a069697221 */ /* 0x000fe20000010000 */
[----:B------:R-:W-:Y:S01]  /*0e70*/  FFMA.FTZ R57, R202, R160, R57 ;  /* 0x000000a0ca397223 */ /* 0x000fe20000010039 */
[-C--:B------:R-:W-:Y:S01]  /*0e80*/  FMUL.FTZ R193, R193, R240.reuse ;  /* 0x000000f0c1c17220 */ /* 0x080fe20000410000 */
[----:B------:R-:W-:Y:S01]  /*0e90*/  FADD.FTZ R107, R107, R240 ;  /* 0x000000f06b6b7221 */ /* 0x000fe20000010000 */
[----:B------:R-:W-:Y:S01]  /*0ea0*/  FFMA.FTZ R59, R192, R240, R59 ;  /* 0x000000f0c03b7223 */ /* 0x000fe2000001003b */
[----:B------:R-:W-:Y:S01]  /*0eb0*/  PRMT R195, R38, 0x7632, R195 ;  /* 0x0000763226c37816 */ /* 0x000fe200000000c3 */
[----:B------:R-:W-:Y:S01]  /*0ec0*/  FADD.FTZ R161, -R235, R196 ;  /* 0x000000c4eba17221 */ /* 0x000fe20000010100 */
[----:B------:R-:W-:Y:S01]  /*0ed0*/  PRMT R160, R162, 0x7632, R160 ;  /* 0x00007632a2a07816 */ /* 0x000fe200000000a0 */
[----:B------:R-:W-:-:S02]  /*0ee0*/  IMAD.U32 R240, R165, 0x10000, RZ ;  /* 0x00010000a5f07824 */ /* 0x000fc400078e00ff */
[C---:B------:R-:W-:Y:S01]  /*0ef0*/  FADD.FTZ R165, -R235.reuse, R194 ;  /* 0x000000c2eba57221 */ /* 0x040fe20000010100 */
[C---:B------:R-:W-:Y:S01]  /*0f00*/  FMUL.FTZ R194, R234.reuse, R161 ;  /* 0x000000a1eac27220 */ /* 0x040fe20000410000 */
[----:B------:R-:W-:Y:S01]  /*0f10*/  FADD.FTZ R209, -R235, R166 ;  /* 0x000000a6ebd17221 */ /* 0x000fe20000010100 */
[----:B------:R-:W-:Y:S02]  /*0f20*/  IMAD.U32 R195, R195, 0x10000, RZ ;  /* 0x00010000c3c37824 */ /* 0x000fe400078e00ff */
[----:B------:R-:W-:Y:S01]  /*0f30*/  FMUL.FTZ R196, R234, R165 ;  /* 0x000000a5eac47220 */ /* 0x000fe20000410000 */
[----:B------:R-:W-:Y:S02]  /*0f40*/  IMAD.U32 R160, R160, 0x10000, RZ ;  /* 0x00010000a0a07824 */ /* 0x000fe400078e00ff */
[----:B------:R-:W-:Y:S01]  /*0f50*/  FADD.FTZ R161, RZ, R172 ;  /* 0x000000acffa17221 */ /* 0x000fe20000010000 */
[----:B------:R-:W-:Y:S01]  /*0f60*/  FFMA.FTZ R165, R3, R172, RZ ;  /* 0x000000ac03a57223 */ /* 0x000fe200000100ff */
[----:B------:R-:W-:Y:S01]  /*0f70*/  SHF.L.U32 R162, R162, 0x10, RZ ;  /* 0x00000010a2a27819 */ /* 0x000fe200000006ff */
[----:B------:R-:W-:Y:S01]  /*0f80*/  FMUL.FTZ R209, R234, R209 ;  /* 0x000000d1ead17220 */ /* 0x000fe20000410000 */
[-C--:B------:R-:W-:Y:S01]  /*0f90*/  FMUL.FTZ R195, R195, R160.reuse ;  /* 0x000000a0c3c37220 */ /* 0x080fe20000410000 */
[----:B------:R-:W-:Y:S01]  /*0fa0*/  FADD.FTZ R109, R109, R160 ;  /* 0x000000a06d6d7221 */ /* 0x000fe20000010000 */
[----:B------:R-:W-:Y:S01]  /*0fb0*/  FFMA.FTZ R61, R194, R160, R61 ;  /* 0x000000a0c23d7223 */ /* 0x000fe2000001003d */
[----:B------:R-:W-:Y:S01]  /*0fc0*/  FADD.FTZ R161, R161, R200 ;  /* 0x000000c8a1a17221 */ /* 0x000fe20000010000 */
[----:B------:R-:W-:Y:S01]  /*0fd0*/  FMUL.FTZ R185, R234, R185 ;  /* 0x000000b9eab97220 */ /* 0x000fe20000410000 */
[----:B------:R-:W-:Y:S01]  /*0fe0*/  FFMA.FTZ R160, R202, R200, R165 ;  /* 0x000000c8caa07223 */ /* 0x000fe200000100a5 */
[----:B------:R-:W-:Y:S01]  /*0ff0*/  FADD.FTZ R108, R108, R162 ;  /* 0x000000a26c6c7221 */ /* 0x000fe20000010000 */
[-C--:B------:R-:W-:Y:S01]  /*1000*/  FFMA.FTZ R60, R209, R162.reuse, R60 ;  /* 0x000000a2d13c7223 */ /* 0x080fe2000001003c */
[----:B------:R-:W-:Y:S01]  /*1010*/  FMUL.FTZ R207, R207, R162 ;  /* 0x000000a2cfcf7220 */ /* 0x000fe20000410000 */
[----:B------:R-:W-:Y:S01]  /*1020*/  FADD.FTZ R162, R161, R184 ;  /* 0x000000b8a1a27221 */ /* 0x000fe20000010000 */
[----:B------:R-:W-:Y:S01]  /*1030*/  FFMA.FTZ R161, R185, R184, R160 ;  /* 0x000000b8b9a17223 */ /* 0x000fe200000100a0 */
[----:B------:R-:W-:-:S02]  /*1040*/  FADD.FTZ R106, R106, R197 ;  /* 0x000000c56a6a7221 */ /* 0x000fc40000010000 */
[----:B------:R-:W-:Y:S01]  /*1050*/  FADD.FTZ R162, R162, R193 ;  /* 0x000000c1a2a27221 */ /* 0x000fe20000010000 */
[----:B------:R-:W-:Y:S01]  /*1060*/  FFMA.FTZ R160, R192, R193, R161 ;  /* 0x000000c1c0a07223 */ /* 0x000fe200000100a1 */
[----:B------:R-:W-:Y:S01]  /*1070*/  FFMA.FTZ R58, R185, R197, R58 ;  /* 0x000000c5b93a7223 */ /* 0x000fe2000001003a */
[----:B------:R-:W-:Y:S01]  /*1080*/  PRMT R197, R39, 0x7632, R197 ;  /* 0x0000763227c57816 */ /* 0x000fe200000000c5 */
[----:B------:R-:W-:Y:S01]  /*1090*/  FADD.FTZ R233, -R235, R164 ;  /* 0x000000a4ebe97221 */ /* 0x000fe20000010100 */
[----:B------:R-:W-:Y:S01]  /*10a0*/  SHF.L.U32 R163, R163, 0x10, RZ ;  /* 0x00000010a3a37819 */ /* 0x000fe200000006ff */
[----:B------:R-:W-:Y:S01]  /*10b0*/  FADD.FTZ R162, R162, R207 ;  /* 0x000000cfa2a27221 */ /* 0x000fe20000010000 */
[----:B------:R-:W-:Y:S01]  /*10c0*/  FFMA.FTZ R161, R209, R207, R160 ;  /* 0x000000cfd1a17223 */ /* 0x000fe200000100a0 */
[----:B------:R-:W-:Y:S01]  /*10d0*/  SHF.L.U32 R197, R197, 0x10, RZ ;  /* 0x00000010c5c57819 */ /* 0x000fe200000006ff */
[----:B------:R-:W-:Y:S01]  /*10e0*/  FMUL.FTZ R233, R234, R233 ;  /* 0x000000e9eae97220 */ /* 0x000fe20000410000 */
[----:B------:R-:W-:Y:S01]  /*10f0*/  FMUL.FTZ R231, R231, R163 ;  /* 0x000000a3e7e77220 */ /* 0x000fe20000410000 */
[----:B------:R-:W-:Y:S01]  /*1100*/  FADD.FTZ R162, R162, R195 ;  /* 0x000000c3a2a27221 */ /* 0x000fe20000010000 */
[----:B------:R-:W-:Y:S01]  /*1110*/  FFMA.FTZ R160, R194, R195, R161 ;  /* 0x000000c3c2a07223 */ /* 0x000fe200000100a1 */
[----:B------:R-:W-:-:S02]  /*1120*/  FMUL.FTZ R197, R197, R240 ;  /* 0x000000f0c5c57220 */ /* 0x000fc40000410000 */
        /* <DEDUP_REMOVED lines=8> */
.L_x_878:
[----:B------:R-:W-:Y:S05]  /*11b0*/  BSYNC.RECONVERGENT B2 ;  /* 0x0000000000027941 */ /* 0x000fea0003800200 */
.L_x_877:
        /* <DEDUP_REMOVED lines=14> */
[----:B------:R-:W-:-:S04]  /*12a0*/  PRMT R9, R40, 0x7632, R9 ;  /* 0x0000763228097816 */ /* 0x000fc80000000009 */
[----:B------:R-:W-:Y:S02]  /*12b0*/  SHF.L.U32 R9, R9, 0x10, RZ ;  /* 0x0000001009097819 */ /* 0x000fe400000006ff */
[----:B------:R-:W-:Y:S01]  /*12c0*/  PRMT R27, R42, 0x7632, R27 ;  /* 0x000076322a1b7816 */ /* 0x000fe2000000001b */
[----:B0-----:R-:W-:-:S05]  /*12d0*/  @P5 IMAD.WIDE.U32 R10, R242, 0x10, R10 ;  /* 0x00000010f20a5825 */ /* 0x001fca00078e000a */
[----:B------:R0:W5:Y:S02]  /*12e0*/  @P5 LDG.E.128 R144, desc[UR6][R10.64] ;  /* 0x000000060a905981 */ /* 0x000164000c1e1d00 */
[----:B0-----:R-:W-:-:S04]  /*12f0*/  PRMT R11, R41, 0x7632, R11 ;  /* 0x00007632290b7816 */ /* 0x001fc8000000000b */
[----:B------:R-:W-:Y:S01]  /*1300*/  SHF.L.U32 R11, R11, 0x10, RZ ;  /* 0x000000100b0b7819 */ /* 0x000fe200000006ff */
[----:B------:R-:W-:Y:S02]  /*1310*/  IMAD.U32 R186, R41, 0x10000, RZ ;  /* 0x0001000029ba7824 */ /* 0x000fe400078e00ff */
[----:B------:R-:W-:Y:S01]  /*1320*/  IMAD.U32 R208, R42, 0x10000, RZ ;  /* 0x000100002ad07824 */ /* 0x000fe200078e00ff */
[----:B------:R-:W-:Y:S01]  /*1330*/  SHF.L.U32 R232, R43, 0x10, RZ ;  /* 0x000000102be87819 */ /* 0x000fe200000006ff */
[----:B------:R-:W-:Y:S01]  /*1340*/  VIADD R239, R239, 0x20 ;  /* 0x00000020efef7836 */ /* 0x000fe20000000000 */
[----:B------:R-:W-:Y:S02]  /*1350*/  IADD3 R238, PT, PT, R238, 0x20, RZ ;  /* 0x00000020eeee7810 */ /* 0x000fe40007ffe0ff */
[----:B------:R-:W-:Y:S02]  /*1360*/  IADD3 R242, PT, PT, R242, 0x20, RZ ;  /* 0x00000020f2f27810 */ /* 0x000fe40007ffe0ff */
[----:B---3--:R-:W-:-:S05]  /*1370*/  PRMT R6, R160, 0x7632, R6 ;  /* 0x00007632a0067816 */ /* 0x008fca0000000006 */
[----:B------:R-:W-:Y:S01]  /*1380*/  IMAD.U32 R8, R6, 0x10000, RZ ;  /* 0x0001000006087824 */ /* 0x000fe200078e00ff */
[----:B----4-:R-:W-:-:S03]  /*1390*/  PRMT R6, R164, 0x7632, R6 ;  /* 0x00007632a4067816 */ /* 0x010fc60000000006 */
[----:B------:R-:W-:Y:S01]  /*13a0*/  FADD.FTZ R13, -R235, R8 ;  /* 0x00000008eb0d7221 */ /* 0x000fe20000010100 */
[----:B------:R-:W-:-:S03]  /*13b0*/  SHF.L.U32 R8, R6, 0x10, RZ ;  /* 0x0000001006087819 */ /* 0x000fc600000006ff */
[----:B------:R-:W-:Y:S02]  /*13c0*/  FMUL.FTZ R6, R234, R13 ;  /* 0x0000000dea067220 */ /* 0x000fe40000410000 */
[-C--:B------:R-:W-:Y:S01]  /*13d0*/  FMUL.FTZ R9, R9, R8.reuse ;  /* 0x0000000809097220 */ /* 0x080fe20000410000 */
[--C-:B------:R-:W-:Y:S01]  /*13e0*/  FADD.FTZ R113, R113, R8.reuse ;  /* 0x0000000871717221 */ /* 0x100fe20000010000 */
[----:B------:R-:W-:Y:S01]  /*13f0*/  FFMA.FTZ R65, R6, R8, R65 ;  /* 0x0000000806417223 */ /* 0x000fe20000010041 */
[----:B------:R-:W-:Y:S02]  /*1400*/  PRMT R8, R161, 0x7632, R8 ;  /* 0x00007632a1087816 */ /* 0x000fe40000000008 */
[----:B------:R-:W-:-:S03]  /*1410*/  PRMT R24, R162, 0x7632, R24 ;  /* 0x00007632a2187816 */ /* 0x000fc60000000018 */
[----:B------:R-:W-:Y:S01]  /*1420*/  IMAD.U32 R10, R8, 0x10000, RZ ;  /* 0x00010000080a7824 */ /* 0x000fe200078e00ff */
[----:B------:R-:W-:Y:S02]  /*1430*/  PRMT R8, R165, 0x7632, R8 ;  /* 0x00007632a5087816 */ /* 0x000fe40000000008 */
[----:B------:R-:W-:Y:S01]  /*1440*/  PRMT R13, R166, 0x7632, R13 ;  /* 0x00007632a60d7816 */ /* 0x000fe2000000000d */
[----:B------:R-:W-:Y:S01]  /*1450*/  FADD.FTZ R169, -R235, R10 ;  /* 0x0000000aeba97221 */ /* 0x000fe20000010100 */
[----:B------:R-:W-:Y:S01]  /*1460*/  SHF.L.U32 R30, R24, 0x10, RZ ;  /* 0x00000010181e7819 */ /* 0x000fe200000006ff */
[----:B------:R-:W-:Y:S01]  /*1470*/  IMAD.U32 R10, R8, 0x10000, RZ ;  /* 0x00010000080a7824 */ /* 0x000fe200078e00ff */
[----:B------:R-:W-:Y:S01]  /*1480*/  SHF.L.U32 R24, R27, 0x10, RZ ;  /* 0x000000101b187819 */ /* 0x000fe200000006ff */
[----:B------:R-:W-:Y:S01]  /*1490*/  FMUL.FTZ R8, R234, R169 ;  /* 0x000000a9ea087220 */ /* 0x000fe20000410000 */
[----:B------:R-:W-:Y:S01]  /*14a0*/  SHF.L.U32 R27, R13, 0x10, RZ ;  /* 0x000000100d1b7819 */ /* 0x000fe200000006ff */
[--C-:B------:R-:W-:Y:S01]  /*14b0*/  FADD.FTZ R13, -R235, R30.reuse ;  /* 0x0000001eeb0d7221 */ /* 0x100fe20000010100 */
[----:B------:R-:W-:Y:S01]  /*14c0*/  PRMT R30, R163, 0x7632, R30 ;  /* 0x00007632a31e7816 */ /* 0x000fe2000000001e */
[-C--:B------:R-:W-:Y:S01]  /*14d0*/  FMUL.FTZ R11, R11, R10.reuse ;  /* 0x0000000a0b0b7220 */ /* 0x080fe20000410000 */
[----:B------:R-:W-:Y:S01]  /*14e0*/  FADD.FTZ R115, R115, R10 ;  /* 0x0000000a73737221 */ /* 0x000fe20000010000 */
[----:B------:R-:W-:Y:S01]  /*14f0*/  FFMA.FTZ R67, R8, R10, R67 ;  /* 0x0000000a08437223 */ /* 0x000fe20000010043 */
[----:B------:R-:W-:Y:S01]  /*1500*/  FMUL.FTZ R10, R234, R13 ;  /* 0x0000000dea0a7220 */ /* 0x000fe20000410000 */
[----:B------:R-:W-:-:S02]  /*1510*/  IMAD.U32 R30, R30, 0x10000, RZ ;  /* 0x000100001e1e7824 */ /* 0x000fc400078e00ff */
[-C--:B------:R-:W-:Y:S01]  /*1520*/  FMUL.FTZ R13, R24, R27.reuse ;  /* 0x0000001b180d7220 */ /* 0x080fe20000410000 */
[----:B------:R-:W-:Y:S01]  /*1530*/  FADD.FTZ R117, R117, R27 ;  /* 0x0000001b75757221 */ /* 0x000fe20000010000 */
[----:B------:R-:W-:Y:S01]  /*1540*/  FFMA.FTZ R69, R10, R27, R69 ;  /* 0x0000001b0a457223 */ /* 0x000fe20000010045 */
[----:B------:R-:W-:Y:S01]  /*1550*/  PRMT R27, R43, 0x7632, R27 ;  /* 0x000076322b1b7816 */ /* 0x000fe2000000001b */
[----:B------:R-:W-:Y:S01]  /*1560*/  FADD.FTZ R169, -R235, R30 ;  /* 0x0000001eeba97221 */ /* 0x000fe20000010100 */
[----:B------:R-:W-:Y:S01]  /*1570*/  PRMT R24, R167, 0x7632, R24 ;  /* 0x00007632a7187816 */ /* 0x000fe20000000018 */
[----:B------:R-:W-:Y:S01]  /*1580*/  IMAD.U32 R160, R160, 0x10000, RZ ;  /* 0x00010000a0a07824 */ /* 0x000fe200078e00ff */
[----:B------:R-:W-:Y:S02]  /*1590*/  SHF.L.U32 R27, R27, 0x10, RZ ;  /* 0x000000101b1b7819 */ /* 0x000fe400000006ff */
[----:B------:R-:W-:Y:S01]  /*15a0*/  SHF.L.U32 R30, R24, 0x10, RZ ;  /* 0x00000010181e7819 */ /* 0x000fe200000006ff */
[----:B------:R-:W-:Y:S01]  /*15b0*/  FMUL.FTZ R24, R234, R169 ;  /* 0x000000a9ea187220 */ /* 0x000fe20000410000 */
[----:B------:R-:W-:Y:S01]  /*15c0*/  FADD.FTZ R169, -R235, R160 ;  /* 0x000000a0eba97221 */ /* 0x000fe20000010100 */
[----:B------:R-:W-:-:S02]  /*15d0*/  SHF.L.U32 R160, R161, 0x10, RZ ;  /* 0x00000010a1a07819 */ /* 0x000fc400000006ff */
[-C--:B------:R-:W-:Y:S01]  /*15e0*/  FMUL.FTZ R27, R27, R30.reuse ;  /* 0x0000001e1b1b7220 */ /* 0x080fe20000410000 */
[----:B------:R-:W-:Y:S01]  /*15f0*/  FADD.FTZ R119, R119, R30 ;  /* 0x0000001e77777221 */ /* 0x000fe20000010000 */
[----:B------:R-:W-:Y:S01]  /*1600*/  FFMA.FTZ R71, R24, R30, R71 ;  /* 0x0000001e18477223 */ /* 0x000fe20000010047 */
[----:B------:R-:W-:Y:S01]  /*1610*/  SHF.L.U32 R161, R164, 0x10, RZ ;  /* 0x00000010a4a17819 */ /* 0x000fe200000006ff */
[----:B------:R-:W-:Y:S02]  /*1620*/  IMAD.U32 R30, R40, 0x10000, RZ ;  /* 0x00010000281e7824 */ /* 0x000fe400078e00ff */
[----:B------:R-:W-:Y:S01]  /*1630*/  FMUL.FTZ R169, R234, R169 ;  /* 0x000000a9eaa97220 */ /* 0x000fe20000410000 */
[----:B------:R-:W-:Y:S01]  /*1640*/  SHF.L.U32 R162, R162, 0x10, RZ ;  /* 0x00000010a2a27819 */ /* 0x000fe200000006ff */
[-C--:B------:R-:W-:Y:S01]  /*1650*/  FMUL.FTZ R30, R30, R161.reuse ;  /* 0x000000a11e1e7220 */ /* 0x080fe20000410000 */
[----:B------:R-:W-:Y:S01]  /*1660*/  FADD.FTZ R187, -R235, R160 ;  /* 0x000000a0ebbb7221 */ /* 0x000fe20000010100 */
[----:B------:R-:W-:Y:S01]  /*1670*/  FADD.FTZ R112, R112, R161 ;  /* 0x000000a170707221 */ /* 0x000fe20000010000 */
[----:B------:R-:W-:Y:S01]  /*1680*/  FFMA.FTZ R64, R169, R161, R64 ;  /* 0x000000a1a9407223 */ /* 0x000fe20000010040 */
[----:B------:R-:W-:Y:S01]  /*1690*/  SHF.L.U32 R165, R165, 0x10, RZ ;  /* 0x00000010a5a57819 */ /* 0x000fe200000006ff */
[----:B------:R-:W-:Y:S01]  /*16a0*/  FADD.FTZ R160, R241, R30 ;  /* 0x0000001ef1a07221 */ /* 0x000fe20000010000 */
[----:B------:R-:W-:Y:S01]  /*16b0*/  FFMA.FTZ R161, R169, R30, R240 ;  /* 0x0000001ea9a17223 */ /* 0x000fe200000100f0 */
[----:B------:R-:W-:Y:S01]  /*16c0*/  FADD.FTZ R205, -R235, R162 ;  /* 0x000000a2ebcd7221 */ /* 0x000fe20000010100 */
[----:B------:R-:W-:Y:S01]  /*16d0*/  FMUL.FTZ R187, R234, R187 ;  /* 0x000000bbeabb7220 */ /* 0x000fe20000410000 */
[----:B------:R-:W-:Y:S01]  /*16e0*/  SHF.L.U32 R162, R163, 0x10, RZ ;  /* 0x00000010a3a27819 */ /* 0x000fe200000006ff */
[----:B------:R-:W-:Y:S01]  /*16f0*/  FADD.FTZ R163, R160, R9 ;  /* 0x00000009a0a37221 */ /* 0x000fe20000010000 */
[----:B------:R-:W-:Y:S01]  /*1700*/  FMUL.FTZ R186, R186, R165 ;  /* 0x000000a5baba7220 */ /* 0x000fe20000410000 */
[----:B------:R-:W-:Y:S01]  /*1710*/  FFMA.FTZ R160, R6, R9, R161 ;  /* 0x0000000906a07223 */ /* 0x000fe200000100a1 */
[----:B------:R-:W-:Y:S01]  /*1720*/  FADD.FTZ R114, R114, R165 ;  /* 0x000000a572727221 */ /* 0x000fe20000010000 */
        /* <DEDUP_REMOVED lines=24> */
.L_x_880:
[----:B------:R-:W-:Y:S05]  /*18b0*/  BSYNC.RECONVERGENT B2 ;  /* 0x0000000000027941 */ /* 0x000fea0003800200 */
.L_x_879:
        /* <DEDUP_REMOVED lines=111> */
.L_x_882:
[----:B------:R-:W-:Y:S05]  /*1fb0*/  BSYNC.RECONVERGENT B2 ;  /* 0x0000000000027941 */ /* 0x000fea0003800200 */
.L_x_881:
        /* <DEDUP_REMOVED lines=111> */
.L_x_884:
[----:B------:R-:W-:Y:S05]  /*26b0*/  BSYNC.RECONVERGENT B2 ;  /* 0x0000000000027941 */ /* 0x000fea0003800200 */
.L_x_883:
[----:B------:R-:W-:-:S13]  /*26c0*/  ISETP.GE.U32.AND P5, PT, R5, 0xa0, PT ;  /* 0x000000a00500780c */ /* 0x000fda0003fa6070 */
        /* <DEDUP_REMOVED lines=8> */
[----:B0-----:R-:W-:Y:S01]  /*2750*/  IMAD.WIDE.U32 R164, R239, 0x10, R164 ;  /* 0x00000010efa47825 */ /* 0x001fe200078e00a4 */
[----:B------:R0:W5:Y:S05]  /*2760*/  @P6 LDG.E.128 R156, desc[UR6][R216.64] ;  /* 0x00000006d89c6981 */ /* 0x00016a000c1e1d00 */
[----:B------:R-:W3:Y:S01]  /*2770*/  LDG.E.128 R164, desc[UR6][R164.64] ;  /* 0x00000006a4a47981 */ /* 0x000ee2000c1e1d00 */
[----:B--2---:R-:W-:-:S06]  /*2780*/  IMAD.WIDE.U32 R160, R242, 0x10, R160 ;  /* 0x00000010f2a07825 */ /* 0x004fcc00078e00a0 */
[----:B------:R-:W2:Y:S01]  /*2790*/  LDG.E.128 R160, desc[UR6][R160.64] ;  /* 0x00000006a0a07981 */ /* 0x000ea2000c1e1d00 */
[----:B-1----:R-:W-:-:S06]  /*27a0*/  IMAD.WIDE.U32 R182, R238, 0x8, R182 ;  /* 0x00000008eeb67825 */ /* 0x002fcc00078e00b6 */
[----:B------:R-:W5:Y:S01]  /*27b0*/  LDG.E.64 R182, desc[UR6][R182.64] ;  /* 0x00000006b6b67981 */ /* 0x000f62000c1e1b00 */
[C---:B------:R-:W-:Y:S02]  /*27c0*/  SHF.L.U32 R227, R52.reuse, 0x10, RZ ;  /* 0x0000001034e37819 */ /* 0x040fe400000006ff */
[----:B------:R-:W-:-:S04]  /*27d0*/  PRMT R224, R52, 0x7632, R224 ;  /* 0x0000763234e07816 */ /* 0x000fc800000000e0 */
[----:B------:R-:W-:Y:S02]  /*27e0*/  SHF.L.U32 R224, R224, 0x10, RZ ;  /* 0x00000010e0e07819 */ /* 0x000fe400000006ff */
[----:B------:R-:W-:Y:S02]  /*27f0*/  SHF.L.U32 R219, R54, 0x10, RZ ;  /* 0x0000001036db7819 */ /* 0x000fe400000006ff */
[C---:B------:R-:W-:Y:S02]  /*2800*/  SHF.L.U32 R223, R53.reuse, 0x10, RZ ;  /* 0x0000001035df7819 */ /* 0x040fe400000006ff */
[----:B------:R-:W-:-:S05]  /*2810*/  PRMT R220, R53, 0x7632, R220 ;  /* 0x0000763235dc7816 */ /* 0x000fca00000000dc */
[----:B------:R-:W-:Y:S01]  /*2820*/  IMAD.U32 R220, R220, 0x10000, RZ ;  /* 0x00010000dcdc7824 */ /* 0x000fe200078e00ff */
[----:B--2---:R-:W-:Y:S02]  /*2830*/  PRMT R210, R160, 0x7632, R210 ;  /* 0x00007632a0d27816 */ /* 0x004fe400000000d2 */
[C---:B0-----:R-:W-:Y:S02]  /*2840*/  PRMT R217, R162.reuse, 0x7632, R217 ;  /* 0x00007632a2d97816 */ /* 0x041fe400000000d9 */
[----:B------:R-:W-:Y:S02]  /*2850*/  SHF.L.U32 R162, R162, 0x10, RZ ;  /* 0x00000010a2a27819 */ /* 0x000fe400000006ff */
[----:B------:R-:W-:Y:S02]  /*2860*/  SHF.L.U32 R210, R210, 0x10, RZ ;  /* 0x00000010d2d27819 */ /* 0x000fe400000006ff */
[C---:B------:R-:W-:Y:S02]  /*2870*/  PRMT R214, R161.reuse, 0x7632, R214 ;  /* 0x00007632a1d67816 */ /* 0x040fe400000000d6 */
[----:B------:R-:W-:Y:S01]  /*2880*/  SHF.L.U32 R216, R161, 0x10, RZ ;  /* 0x00000010a1d87819 */ /* 0x000fe200000006ff */
[----:B------:R-:W-:Y:S01]  /*2890*/  IMAD.U32 R212, R160, 0x10000, RZ ;  /* 0x00010000a0d47824 */ /* 0x000fe200078e00ff */
[----:B------:R-:W-:Y:S01]  /*28a0*/  PRMT R161, R163, 0x7632, R161 ;  /* 0x00007632a3a17816 */ /* 0x000fe200000000a1 */
[C---:B------:R-:W-:Y:S01]  /*28b0*/  FADD.FTZ R221, -R235.reuse, R162 ;  /* 0x000000a2ebdd7221 */ /* 0x040fe20000010100 */
[----:B------:R-:W-:Y:S01]  /*28c0*/  SHF.L.U32 R214, R214, 0x10, RZ ;  /* 0x00000010d6d67819 */ /* 0x000fe200000006ff */
[--C-:B------:R-:W-:Y:S01]  /*28d0*/  FADD.FTZ R239, -R235, R210.reuse ;  /* 0x000000d2ebef7221 */ /* 0x100fe20000010100 */
[----:B------:R-:W-:Y:S01]  /*28e0*/  IMAD.U32 R218, R163, 0x10000, RZ ;  /* 0x00010000a3da7824 */ /* 0x000fe200078e00ff */
[----:B------:R-:W-:Y:S01]  /*28f0*/  SHF.L.U32 R162, R161, 0x10, RZ ;  /* 0x00000010a1a27819 */ /* 0x000fe200000006ff */
[----:B------:R-:W-:Y:S01]  /*2900*/  IMAD.U32 R160, R217, 0x10000, RZ ;  /* 0x00010000d9a07824 */ /* 0x000fe200078e00ff */
[C---:B---3--:R-:W-:Y:S01]  /*2910*/  PRMT R210, R164.reuse, 0x7632, R210 ;  /* 0x00007632a4d27816 */ /* 0x048fe200000000d2 */
[----:B------:R-:W-:Y:S01]  /*2920*/  FADD.FTZ R229, -R235, R212 ;  /* 0x000000d4ebe57221 */ /* 0x000fe20000010100 */
[----:B------:R-:W-:-:S02]  /*2930*/  IMAD.U32 R164, R164, 0x10000, RZ ;  /* 0x00010000a4a47824 */ /* 0x000fc400078e00ff */
[C---:B------:R-:W-:Y:S01]  /*2940*/  FADD.FTZ R225, -R235.reuse, R216 ;  /* 0x000000d8ebe17221 */ /* 0x040fe20000010100 */
[C---:B------:R-:W-:Y:S01]  /*2950*/  FADD.FTZ R217, -R235.reuse, R218 ;  /* 0x000000daebd97221 */ /* 0x040fe20000010100 */
[C---:B------:R-:W-:Y:S01]  /*2960*/  FADD.FTZ R163, -R235.reuse, R214 ;  /* 0x000000d6eba37221 */ /* 0x040fe20000010100 */
[C---:B------:R-:W-:Y:S01]  /*2970*/  FADD.FTZ R161, -R235.reuse, R160 ;  /* 0x000000a0eba17221 */ /* 0x040fe20000010100 */
[----:B------:R-:W-:Y:S01]  /*2980*/  SHF.L.U32 R210, R210, 0x10, RZ ;  /* 0x00000010d2d27819 */ /* 0x000fe200000006ff */
[--C-:B------:R-:W-:Y:S01]  /*2990*/  FADD.FTZ R235, -R235, R162.reuse ;  /* 0x000000a2ebeb7221 */ /* 0x100fe20000010100 */
[----:B------:R-:W-:Y:S01]  /*29a0*/  FMUL.FTZ R229, R234, R229 ;  /* 0x000000e5eae57220 */ /* 0x000fe20000410000 */
[----:B------:R-:W-:Y:S01]  /*29b0*/  FMUL.FTZ R227, R227, R164 ;  /* 0x000000a4e3e37220 */ /* 0x000fe20000410000 */
[----:B------:R-:W-:Y:S01]  /*29c0*/  PRMT R162, R166, 0x7632, R162 ;  /* 0x00007632a6a27816 */ /* 0x000fe200000000a2 */
[C---:B------:R-:W-:Y:S01]  /*29d0*/  FMUL.FTZ R221, R234.reuse, R221 ;  /* 0x000000ddeadd7220 */ /* 0x040fe20000410000 */
[C---:B------:R-:W-:Y:S01]  /*29e0*/  PRMT R212, R165.reuse, 0x7632, R212 ;  /* 0x00007632a5d47816 */ /* 0x040fe200000000d4 */
[----:B------:R-:W-:Y:S01]  /*29f0*/  FMUL.FTZ R222, R234, R163 ;  /* 0x000000a3eade7220 */ /* 0x000fe20000410000 */
[----:B------:R-:W-:Y:S01]  /*2a00*/  SHF.L.U32 R166, R166, 0x10, RZ ;  /* 0x00000010a6a67819 */ /* 0x000fe200000006ff */
[----:B------:R-:W-:Y:S01]  /*2a10*/  FMUL.FTZ R226, R234, R239 ;  /* 0x000000efeae27220 */ /* 0x000fe20000410000 */
[----:B------:R-:W-:Y:S01]  /*2a20*/  SHF.L.U32 R165, R165, 0x10, RZ ;  /* 0x00000010a5a57819 */ /* 0x000fe200000006ff */
[----:B------:R-:W-:Y:S01]  /*2a30*/  FMUL.FTZ R224, R224, R210 ;  /* 0x000000d2e0e07220 */ /* 0x000fe20000410000 */
[----:B------:R-:W-:Y:S01]  /*2a40*/  FADD.FTZ R241, R241, R227 ;  /* 0x000000e3f1f17221 */ /* 0x000fe20000010000 */
[C---:B------:R-:W-:Y:S01]  /*2a50*/  FFMA.FTZ R163, R229.reuse, R227, R240 ;  /* 0x000000e3e5a37223 */ /* 0x040fe200000100f0 */
[----:B------:R-:W-:Y:S01]  /*2a60*/  FADD.FTZ R132, R132, R164 ;  /* 0x000000a484847221 */ /* 0x000fe20000010000 */
[----:B------:R-:W-:Y:S01]  /*2a70*/  FFMA.FTZ R96, R229, R164, R96 ;  /* 0x000000a4e5607223 */ /* 0x000fe20000010060 */
[----:B------:R-:W-:Y:S01]  /*2a80*/  FMUL.FTZ R225, R234, R225 ;  /* 0x000000e1eae17220 */ /* 0x000fe20000410000 */
[-C--:B------:R-:W-:Y:S01]  /*2a90*/  FMUL.FTZ R219, R219, R166.reuse ;  /* 0x000000a6dbdb7220 */ /* 0x080fe20000410000 */
[----:B------:R-:W-:Y:S01]  /*2aa0*/  FADD.FTZ R136, R136, R166 ;  /* 0x000000a688887221 */ /* 0x000fe20000010000 */
[----:B------:R-:W-:Y:S01]  /*2ab0*/  FFMA.FTZ R100, R221, R166, R100 ;  /* 0x000000a6dd647223 */ /* 0x000fe20000010064 */
[----:B------:R-:W-:Y:S01]  /*2ac0*/  SHF.L.U32 R212, R212, 0x10, RZ ;  /* 0x00000010d4d47819 */ /* 0x000fe200000006ff */
[----:B------:R-:W-:Y:S01]  /*2ad0*/  FMUL.FTZ R223, R223, R165 ;  /* 0x000000a5dfdf7220 */ /* 0x000fe20000410000 */
[----:B------:R-:W-:Y:S01]  /*2ae0*/  FADD.FTZ R164, R241, R224 ;  /* 0x000000e0f1a47221 */ /* 0x000fe20000010000 */
[----:B------:R-:W-:Y:S01]  /*2af0*/  FFMA.FTZ R166, R226, R224, R163 ;  /* 0x000000e0e2a67223 */ /* 0x000fe200000100a3 */
[C---:B------:R-:W-:Y:S01]  /*2b00*/  PRMT R160, R167.reuse, 0x7632, R160 ;  /* 0x00007632a7a07816 */ /* 0x040fe200000000a0 */
[----:B------:R-:W-:-:S02]  /*2b10*/  IMAD.U32 R167, R167, 0x10000, RZ ;  /* 0x00010000a7a77824 */ /* 0x000fc400078e00ff */
[----:B------:R-:W-:Y:S01]  /*2b20*/  FMUL.FTZ R217, R234, R217 ;  /* 0x000000d9ead97220 */ /* 0x000fe20000410000 */
[----:B------:R-:W-:Y:S02]  /*2b30*/  IMAD.U32 R214, R55, 0x10000, RZ ;  /* 0x0001000037d67824 */ /* 0x000fe400078e00ff */
[----:B------:R-:W-:Y:S01]  /*2b40*/  FADD.FTZ R134, R134, R165 ;  /* 0x000000a586867221 */ /* 0x000fe20000010000 */
[C---:B------:R-:W-:Y:S01]  /*2b50*/  FFMA.FTZ R98, R225.reuse, R165, R98 ;  /* 0x000000a5e1627223 */ /* 0x040fe20000010062 */
[----:B------:R-:W-:Y:S01]  /*2b60*/  PRMT R216, R54, 0x7632, R216 ;  /* 0x0000763236d87816 */ /* 0x000fe200000000d8 */
[----:B------:R-:W-:Y:S01]  /*2b70*/  FMUL.FTZ R220, R220, R212 ;  /* 0x000000d4dcdc7220 */ /* 0x000fe20000410000 */
[----:B------:R-:W-:Y:S01]  /*2b80*/  FADD.FTZ R163, R164, R223 ;  /* 0x000000dfa4a37221 */ /* 0x000fe20000010000 */
[----:B------:R-:W-:Y:S01]  /*2b90*/  FFMA.FTZ R165, R225, R223, R166 ;  /* 0x000000dfe1a57223 */ /* 0x000fe200000100a6 */
[-C--:B------:R-:W-:Y:S01]  /*2ba0*/  FMUL.FTZ R214, R214, R167.reuse ;  /* 0x000000a7d6d67220 */ /* 0x080fe20000410000 */
[----:B------:R-:W-:Y:S01]  /*2bb0*/  FADD.FTZ R138, R138, R167 ;  /* 0x000000a78a8a7221 */ /* 0x000fe20000010000 */
[----:B------:R-:W-:Y:S01]  /*2bc0*/  FFMA.FTZ R102, R217, R167, R102 ;  /* 0x000000a7d9667223 */ /* 0x000fe20000010066 */
[----:B------:R-:W-:Y:S01]  /*2bd0*/  SHF.L.U32 R216, R216, 0x10, RZ ;  /* 0x00000010d8d87819 */ /* 0x000fe200000006ff */
[----:B------:R-:W-:Y:S01]  /*2be0*/  IMAD.U32 R167, R162, 0x10000, RZ ;  /* 0x00010000a2a77824 */ /* 0x000fe200078e00ff */
[----:B------:R-:W-:Y:S01]  /*2bf0*/  SHF.L.U32 R164, R160, 0x10, RZ ;  /* 0x00000010a0a47819 */ /* 0x000fe200000006ff */
[----:B------:R-:W-:Y:S01]  /*2c00*/  FADD.FTZ R160, R163, R220 ;  /* 0x000000dca3a07221 */ /* 0x000fe20000010000 */
[----:B------:R-:W-:Y:S01]  /*2c10*/  FFMA.FTZ R162, R222, R220, R165 ;  /* 0x000000dcdea27223 */ /* 0x000fe200000100a5 */
[--C-:B------:R-:W-:Y:S01]  /*2c20*/  FADD.FTZ R133, R133, R210.reuse ;  /* 0x000000d285857221 */ /* 0x100fe20000010000 */
[----:B------:R-:W-:Y:S01]  /*2c30*/  FFMA.FTZ R97, R226, R210, R97 ;  /* 0x000000d2e2617223 */ /* 0x000fe20000010061 */
[----:B------:R-:W-:Y:S01]  /*2c40*/  PRMT R210, R55, 0x7632, R210 ;  /* 0x0000763237d27816 */ /* 0x000fe200000000d2 */
[----:B------:R-:W-:Y:S01]  /*2c50*/  FMUL.FTZ R218, R234, R161 ;  /* 0x000000a1eada7220 */ /* 0x000fe20000410000 */
[----:B------:R-:W-:Y:S01]  /*2c60*/  FMUL.FTZ R216, R216, R167 ;  /* 0x000000a7d8d87220 */ /* 0x000fe20000410000 */
[----:B------:R-:W-:Y:S01]  /*2c70*/  FADD.FTZ R161, R160, R219 ;  /* 0x000000dba0a17221 */ /* 0x000fe20000010000 */
[----:B------:R-:W-:Y:S01]  /*2c80*/  FFMA.FTZ R163, R221, R219, R162 ;  /* 0x000000dbdda37223 */ /* 0x000fe200000100a2 */
[----:B------:R-:W-:-:S02]  /*2c90*/  SHF.L.U32 R210, R210, 0x10, RZ ;  /* 0x00000010d2d27819 */ /* 0x000fc400000006ff */
[----:B------:R-:W-:Y:S01]  /*2ca0*/  FADD.FTZ R161, R161, R216 ;  /* 0x000000d8a1a17221 */ /* 0x000fe20000010000 */
[----:B------:R-:W-:Y:S01]  /*2cb0*/  FFMA.FTZ R160, R218, R216, R163 ;  /* 0x000000d8daa07223 */ /* 0x000fe200000100a3 */
[----:B------:R-:W-:Y:S01]  /*2cc0*/  FADD.FTZ R135, R135, R212 ;  /* 0x000000d487877221 */ /* 0x000fe20000010000 */
[----:B------:R-:W-:Y:S01]  /*2cd0*/  FFMA.FTZ R99, R222, R212, R99 ;  /* 0x000000d4de637223 */ /* 0x000fe20000010063 */
[----:B------:R-:W-:Y:S01]  /*2ce0*/  FMUL.FTZ R210, R210, R164 ;  /* 0x000000a4d2d27220 */ /* 0x000fe20000410000 */
[----:B------:R-:W-:Y:S01]  /*2cf0*/  FMUL.FTZ R212, R234, R235 ;  /* 0x000000ebead47220 */ /* 0x000fe20000410000 */
[----:B------:R-:W-:Y:S01]  /*2d00*/  FADD.FTZ R161, R161, R214 ;  /* 0x000000d6a1a17221 */ /* 0x000fe20000010000 */
[----:B------:R-:W-:Y:S01]  /*2d10*/  FFMA.FTZ R163, R217, R214, R160 ;  /* 0x000000d6d9a37223 */ /* 0x000fe200000100a0 */
[----:B------:R-:W-:Y:S01]  /*2d20*/  FADD.FTZ R137, R137, R167 ;  /* 0x000000a789897221 */ /* 0x000fe20000010000 */
[----:B------:R-:W-:Y:S01]  /*2d30*/  FFMA.FTZ R101, R218, R167, R101 ;  /* 0x000000a7da657223 */ /* 0x000fe20000010065 */
[----:B------:R-:W-:Y:S01]  /*2d40*/  FADD.FTZ R139, R139, R164 ;  /* 0x000000a48b8b7221 */ /* 0x000fe20000010000 */
[C---:B------:R-:W-:Y:S01]  /*2d50*/  FFMA.FTZ R103, R212.reuse, R164, R103 ;  /* 0x000000a4d4677223 */ /* 0x040fe20000010067 */
[----:B------:R-:W-:Y:S01]  /*2d60*/  FADD.FTZ R241, R161, R210 ;  /* 0x000000d2a1f17221 */ /* 0x000fe20000010000 */
[----:B------:R-:W-:Y:S01]  /*2d70*/  FFMA.FTZ R240, R212, R210, R163 ;  /* 0x000000d2d4f07223 */ /* 0x000fe200000100a3 */
[----:B------:R-:W-:Y:S06]  /*2d80*/  BRA `(.L_x_885) ;  /* 0x0000000400647947 */ /* 0x000fec0003800000 */
.L_x_876:
[----:B------:R-:W0:Y:S01]  /*2d90*/  S2R R0, SR_TID.X ;  /* 0x0000000000007919 */ /* 0x000e220000002100 */
[----:B-----5:R-:W-:Y:S01]  /*2da0*/  ISETP.GE.AND P0, PT, R199, 0x1, PT ;  /* 0x00000001c700780c */ /* 0x020fe20003f06270 */
[----:B------:R-:W-:Y:S01]  /*2db0*/  IMAD.U32 R2, RZ, RZ, UR14 ;  /* 0x0000000eff027e24 */ /* 0x000fe2000f8e00ff */
[----:B------:R-:W-:Y:S01]  /*2dc0*/  UISETP.NE.U32.AND UP0, UPT, UR10, URZ, UPT ;  /* 0x000000ff0a00728c */ /* 0x000fe2000bf05070 */
[----:B------:R-:W-:Y:S02]  /*2dd0*/  MOV R243, RZ ;  /* 0x000000ff00f37202 */ /* 0x000fe40000000f00 */
[----:B------:R-:W-:Y:S01]  /*2de0*/  IMAD R4, R7, R2, RZ ;  /* 0x0000000207047224 */ /* 0x000fe200078e02ff */
[----:B------:R-:W-:-:S07]  /*2df0*/  UISETP.NE.AND.EX UP0, UPT, UR11, URZ, UPT, UP0 ;  /* 0x000000ff0b00728c */ /* 0x000fce000bf05300 */
[----:B------:R-:W-:-:S05]  /*2e00*/  @P0 IADD3 R161, PT, PT, R199, -0x1, RZ ;  /* 0xffffffffc7a10810 */ /* 0x000fca0007ffe0ff */
[----:B------:R-:W-:Y:S01]  /*2e10*/  @P0 IMAD R160, R161, R2, RZ ;  /* 0x00000002a1a00224 */ /* 0x000fe200078e02ff */
[----:B------:R-:W-:-:S04]  /*2e20*/  SHF.R.S32.HI R161, RZ, 0x1f, R4 ;  /* 0x0000001fffa17819 */ /* 0x000fc80000011404 */
[----:B------:R-:W-:Y:S02]  /*2e30*/  LEA.HI R161, R161, R4, RZ, 0x3 ;  /* 0x00000004a1a17211 */ /* 0x000fe400078f18ff */
[----:B------:R-:W-:-:S04]  /*2e40*/  @P0 SHF.R.S32.HI R163, RZ, 0x1f, R160 ;  /* 0x0000001fffa30819 */ /* 0x000fc800000114a0 */
[----:B------:R-:W-:Y:S02]  /*2e50*/  @P0 LEA.HI R163, R163, R160, RZ, 0x3 ;  /* 0x000000a0a3a30211 */ /* 0x000fe400078f18ff */
[----:B0-----:R-:W-:-:S04]  /*2e60*/  LOP3.LUT R4, R0, 0x1f, RZ, 0xc0, !PT ;  /* 0x0000001f00047812 */ /* 0x001fc800078ec0ff */
[-C--:B------:R-:W-:Y:S02]  /*2e70*/  LEA.HI.SX32 R236, R161, R4.reuse, 0x1d ;  /* 0x00000004a1ec7211 */ /* 0x080fe400078feaff */
[----:B------:R-:W-:-:S03]  /*2e80*/  @P0 LEA.HI.SX32 R243, R163, R4, 0x1d ;  /* 0x00000004a3f30211 */ /* 0x000fc600078feaff */
[----:B------:R-:W-:Y:S01]  /*2e90*/  IMAD.MOV.U32 R235, RZ, RZ, R236 ;  /* 0x000000ffffeb7224 */ /* 0x000fe200078e00ec */
[----:B------:R-:W-:Y:S06]  /*2ea0*/  BRA.U UP0, `(.L_x_886) ;  /* 0x00000001006c7547 */ /* 0x000fec000b800000 */
[C---:B------:R-:W-:Y:S02]  /*2eb0*/  ISETP.GE.U32.AND P1, PT, R5.reuse, 0x20, PT ;  /* 0x000000200500780c */ /* 0x040fe40003f26070 */
[C---:B------:R-:W-:Y:S02]  /*2ec0*/  ISETP.GE.U32.AND P2, PT, R5.reuse, 0x40, PT ;  /* 0x000000400500780c */ /* 0x040fe40003f46070 */
[C---:B------:R-:W-:Y:S02]  /*2ed0*/  ISETP.GE.U32.AND P3, PT, R5.reuse, 0x60, PT ;  /* 0x000000600500780c */ /* 0x040fe40003f66070 */
[----:B------:R-:W-:-:S07]  /*2ee0*/  ISETP.GE.U32.AND P4, PT, R5, 0x80, PT ;  /* 0x000000800500780c */ /* 0x000fce0003f86070 */
[----:B------:R-:W0:Y:S08]  /*2ef0*/  @P1 LDC.64 R166, c[0x0][0x3b0] ;  /* 0x0000ec00ffa61b82 */ /* 0x000e300000000a00 */
[----:B------:R-:W1:Y:S08]  /*2f00*/  @P2 LDC.64 R164, c[0x0][0x3b0] ;  /* 0x0000ec00ffa42b82 */ /* 0x000e700000000a00 */
[----:B------:R-:W2:Y:S08]  /*2f10*/  @P3 LDC.64 R162, c[0x0][0x3b0] ;  /* 0x0000ec00ffa23b82 */ /* 0x000eb00000000a00 */
[----:B------:R-:W3:Y:S01]  /*2f20*/  @P4 LDC.64 R160, c[0x0][0x3b0] ;  /* 0x0000ec00ffa04b82 */ /* 0x000ee20000000a00 */
[C---:B0-----:R-:W-:Y:S01]  /*2f30*/  @P1 IMAD.WIDE.U32 R166, R243.reuse, 0x8, R166 ;  /* 0x00000008f3a61825 */ /* 0x041fe200078e00a6 */
[----:B------:R-:W-:-:S04]  /*2f40*/  @P1 IADD3 R243, PT, PT, R243, 0x20, RZ ;  /* 0x00000020f3f31810 */ /* 0x000fc80007ffe0ff */
[----:B------:R0:W5:Y:S01]  /*2f50*/  @P1 LDG.E.64 R174, desc[UR6][R166.64] ;  /* 0x00000006a6ae1981 */ /* 0x000162000c1e1b00 */
[C---:B-1----:R-:W-:Y:S01]  /*2f60*/  @P2 IMAD.WIDE.U32 R164, R243.reuse, 0x8, R164 ;  /* 0x00000008f3a42825 */ /* 0x042fe200078e00a4 */
[----:B------:R-:W-:-:S04]  /*2f70*/  @P2 IADD3 R243, PT, PT, R243, 0x20, RZ ;  /* 0x00000020f3f32810 */ /* 0x000fc80007ffe0ff */
[----:B------:R0:W5:Y:S01]  /*2f80*/  @P2 LDG.E.64 R176, desc[UR6][R164.64] ;  /* 0x00000006a4b02981 */ /* 0x000162000c1e1b00 */
[----:B--2---:R-:W-:-:S04]  /*2f90*/  @P3 IMAD.WIDE.U32 R162, R243, 0x8, R162 ;  /* 0x00000008f3a23825 */ /* 0x004fc800078e00a2 */
[----:B------:R-:W-:Y:S01]  /*2fa0*/  @P3 VIADD R243, R243, 0x20 ;  /* 0x00000020f3f33836 */ /* 0x000fe20000000000 */
[----:B------:R0:W5:Y:S03]  /*2fb0*/  @P3 LDG.E.64 R178, desc[UR6][R162.64] ;  /* 0x00000006a2b23981 */ /* 0x000166000c1e1b00 */
[----:B---3--:R-:W-:-:S05]  /*2fc0*/  @P4 IMAD.WIDE.U32 R160, R243, 0x8, R160 ;  /* 0x00000008f3a04825 */ /* 0x008fca00078e00a0 */
[----:B------:R0:W5:Y:S01]  /*2fd0*/  @P4 LDG.E.64 R180, desc[UR6][R160.64] ;  /* 0x00000006a0b44981 */ /* 0x000162000c1e1b00 */
[----:B------:R-:W-:Y:S02]  /*2fe0*/  ISETP.GE.U32.AND P5, PT, R5, 0xa0, PT ;  /* 0x000000a00500780c */ /* 0x000fe40003fa6070 */
[----:B------:R-:W-:Y:S02]  /*2ff0*/  CS2R R240, SRZ ;  /* 0x0000000000f07805 */ /* 0x000fe4000001ff00 */
[----:B------:R-:W-:-:S09]  /*3000*/  @P4 IADD3 R243, PT, PT, R243, 0x20, RZ ;  /* 0x00000020f3f34810 */ /* 0x000fd20007ffe0ff */
[----:B0-----:R-:W-:Y:S05]  /*3010*/  @!P5 BRA `(.L_x_885) ;  /* 0x0000000000c0d947 */ /* 0x001fea0003800000 */
[----:B------:R-:W0:Y:S02]  /*3020*/  LDC.64 R160, c[0x0][0x3b0] ;  /* 0x0000ec00ffa07b82 */ /* 0x000e240000000a00 */
[----:B0-----:R-:W-:-:S05]  /*3030*/  IMAD.WIDE.U32 R160, R243, 0x8, R160 ;  /* 0x00000008f3a07825 */ /* 0x001fca00078e00a0 */
[----:B------:R0:W5:Y:S01]  /*3040*/  LDG.E.64 R182, desc[UR6][R160.64] ;  /* 0x00000006a0b67981 */ /* 0x000162000c1e1b00 */
[----:B------:R-:W-:Y:S05]  /*3050*/  BRA `(.L_x_885) ;  /* 0x0000000000b07947 */ /* 0x000fea0003800000 */
.L_x_886:
[C---:B------:R-:W-:Y:S02]  /*3060*/  ISETP.GE.U32.AND P1, PT, R5.reuse, 0x20, PT ;  /* 0x000000200500780c */ /* 0x040fe40003f26070 */
[C---:B------:R-:W-:Y:S02]  /*3070*/  ISETP.GE.U32.AND P2, PT, R5.reuse, 0x40, PT ;  /* 0x000000400500780c */ /* 0x040fe40003f46070 */
[C---:B------:R-:W-:Y:S02]  /*3080*/  ISETP.GE.U32.AND P3, PT, R5.reuse, 0x60, PT ;  /* 0x000000600500780c */ /* 0x040fe40003f66070 */
[----:B------:R-:W-:-:S07]  /*3090*/  ISETP.GE.U32.AND P4, PT, R5, 0x80, PT ;  /* 0x000000800500780c */ /* 0x000fce0003f86070 */
[----:B------:R-:W0:Y:S01]  /*30a0*/  @P1 LDC.64 R166, c[0x0][0x3b0] ;  /* 0x0000ec00ffa61b82 */ /* 0x000e220000000a00 */
[----:B------:R-:W-:-:S07]  /*30b0*/  ISETP.GE.U32.AND P5, PT, R5, 0xa0, PT ;  /* 0x000000a00500780c */ /* 0x000fce0003fa6070 */
[----:B------:R-:W1:Y:S08]  /*30c0*/  @P2 LDC.64 R240, c[0x0][0x3b0] ;  /* 0x0000ec00fff02b82 */ /* 0x000e700000000a00 */
[----:B------:R-:W2:Y:S08]  /*30d0*/  @P3 LDC.64 R164, c[0x0][0x3b0] ;  /* 0x0000ec00ffa43b82 */ /* 0x000eb00000000a00 */
[----:B------:R-:W3:Y:S01]  /*30e0*/  @P4 LDC.64 R162, c[0x0][0x3b0] ;  /* 0x0000ec00ffa24b82 */ /* 0x000ee20000000a00 */
[C---:B0-----:R-:W-:Y:S01]  /*30f0*/  @P1 IMAD.WIDE.U32 R166, R243.reuse, 0x8, R166 ;  /* 0x00000008f3a61825 */ /* 0x041fe200078e00a6 */
[----:B------:R-:W-:-:S04]  /*3100*/  @P1 IADD3 R243, PT, PT, R243, 0x20, RZ ;  /* 0x00000020f3f31810 */ /* 0x000fc80007ffe0ff */
[----:B------:R0:W5:Y:S02]  /*3110*/  @P1 LDG.E.64 R174, desc[UR6][R166.64] ;  /* 0x00000006a6ae1981 */ /* 0x000164000c1e1b00 */
[----:B------:R-:W4:Y:S01]  /*3120*/  @P1 LDC.64 R238, c[0x0][0x438] ;  /* 0x00010e00ffee1b82 */ /* 0x000f220000000a00 */
[----:B-1----:R-:W-:-:S07]  /*3130*/  @P2 IMAD.WIDE.U32 R240, R243, 0x8, R240 ;  /* 0x00000008f3f02825 */ /* 0x002fce00078e00f0 */
[----:B------:R-:W1:Y:S01]  /*3140*/  @P5 LDC.64 R160, c[0x0][0x3b0] ;  /* 0x0000ec00ffa05b82 */ /* 0x000e620000000a00 */
[----:B------:R-:W-:Y:S01]  /*3150*/  @P2 VIADD R243, R243, 0x20 ;  /* 0x00000020f3f32836 */ /* 0x000fe20000000000 */
[----:B------:R3:W5:Y:S03]  /*3160*/  @P2 LDG.E.64 R176, desc[UR6][R240.64] ;  /* 0x00000006f0b02981 */ /* 0x000766000c1e1b00 */
[C---:B--2---:R-:W-:Y:S01]  /*3170*/  @P3 IMAD.WIDE.U32 R164, R243.reuse, 0x8, R164 ;  /* 0x00000008f3a43825 */ /* 0x044fe200078e00a4 */
[----:B------:R-:W-:Y:S02]  /*3180*/  @P3 IADD3 R243, PT, PT, R243, 0x20, RZ ;  /* 0x00000020f3f33810 */ /* 0x000fe40007ffe0ff */
[----:B0-----:R-:W0:Y:S02]  /*3190*/  @P2 LDC.64 R166, c[0x0][0x438] ;  /* 0x00010e00ffa62b82 */ /* 0x001e240000000a00 */
[----:B------:R-:W5:Y:S01]  /*31a0*/  @P3 LDG.E.64 R178, desc[UR6][R164.64] ;  /* 0x00000006a4b23981 */ /* 0x000f62000c1e1b00 */
[C---:B---3--:R-:W-:Y:S01]  /*31b0*/  @P4 IMAD.WIDE.U32 R162, R243.reuse, 0x8, R162 ;  /* 0x00000008f3a24825 */ /* 0x048fe200078e00a2 */
[----:B------:R-:W-:-:S04]  /*31c0*/  @P4 IADD3 R243, PT, PT, R243, 0x20, RZ ;  /* 0x00000020f3f34810 */ /* 0x000fc80007ffe0ff */
[----:B------:R-:W2:Y:S01]  /*31d0*/  @P3 LDC.64 R240, c[0x0][0x438] ;  /* 0x00010e00fff03b82 */ /* 0x000ea20000000a00 */
[C---:B----4-:R-:W-:Y:S01]  /*31e0*/  @P1 IMAD.WIDE.U32 R244, R235.reuse, 0x10, R238 ;  /* 0x00000010ebf41825 */ /* 0x050fe200078e00ee */
[----:B------:R2:W5:Y:S03]  /*31f0*/  @P4 LDG.E.64 R180, desc[UR6][R162.64] ;  /* 0x00000006a2b44981 */ /* 0x000566000c1e1b00 */
[----:B------:R-:W-:Y:S01]  /*3200*/  @P1 VIADD R235, R235, 0x20 ;  /* 0x00000020ebeb1836 */ /* 0x000fe20000000000 */
[----:B------:R3:W5:Y:S02]  /*3210*/  @P1 LDG.E.128 R140, desc[UR6][R244.64] ;  /* 0x00000006f48c1981 */ /* 0x000764000c1e1d00 */
[----:B------:R-:W4:Y:S01]  /*3220*/  @P4 LDC.64 R238, c[0x0][0x438] ;  /* 0x00010e00ffee4b82 */ /* 0x000f220000000a00 */
[----:B-1----:R-:W-:-:S05]  /*3230*/  @P5 IMAD.WIDE.U32 R160, R243, 0x8, R160 ;  /* 0x00000008f3a05825 */ /* 0x002fca00078e00a0 */
[----:B------:R3:W5:Y:S01]  /*3240*/  @P5 LDG.E.64 R182, desc[UR6][R160.64] ;  /* 0x00000006a0b65981 */ /* 0x000762000c1e1b00 */
[C---:B0-----:R-:W-:Y:S02]  /*3250*/  @P2 IMAD.WIDE.U32 R242, R235.reuse, 0x10, R166 ;  /* 0x00000010ebf22825 */ /* 0x041fe400078e00a6 */
[----:B------:R-:W0:Y:S01]  /*3260*/  @P5 LDC.64 R166, c[0x0][0x438] ;  /* 0x00010e00ffa65b82 */ /* 0x000e220000000a00 */
[----:B------:R-:W-:Y:S02]  /*3270*/  @P2 IADD3 R235, PT, PT, R235, 0x20, RZ ;  /* 0x00000020ebeb2810 */ /* 0x000fe40007ffe0ff */
[----:B------:R3:W5:Y:S03]  /*3280*/  @P2 LDG.E.128 R144, desc[UR6][R242.64] ;  /* 0x00000006f2902981 */ /* 0x000766000c1e1d00 */
[C---:B--2---:R-:W-:Y:S01]  /*3290*/  @P3 IMAD.WIDE.U32 R162, R235.reuse, 0x10, R240 ;  /* 0x00000010eba23825 */ /* 0x044fe200078e00f0 */
[----:B------:R-:W-:-:S04]  /*32a0*/  @P3 IADD3 R235, PT, PT, R235, 0x20, RZ ;  /* 0x00000020ebeb3810 */ /* 0x000fc80007ffe0ff */
[----:B------:R3:W5:Y:S01]  /*32b0*/  @P3 LDG.E.128 R32, desc[UR6][R162.64] ;  /* 0x00000006a2203981 */ /* 0x000762000c1e1d00 */
[----:B----4-:R-:W-:-:S04]  /*32c0*/  @P4 IMAD.WIDE.U32 R238, R235, 0x10, R238 ;  /* 0x00000010ebee4825 */ /* 0x010fc800078e00ee */
[----:B------:R-:W-:Y:S01]  /*32d0*/  @P4 VIADD R235, R235, 0x20 ;  /* 0x00000020ebeb4836 */ /* 0x000fe20000000000 */
[----:B------:R3:W5:Y:S03]  /*32e0*/  @P4 LDG.E.128 R152, desc[UR6][R238.64] ;  /* 0x00000006ee984981 */ /* 0x000766000c1e1d00 */
[----:B0-----:R-:W-:-:S05]  /*32f0*/  @P5 IMAD.WIDE.U32 R166, R235, 0x10, R166 ;  /* 0x00000010eba65825 */ /* 0x001fca00078e00a6 */
[----:B------:R3:W5:Y:S01]  /*3300*/  @P5 LDG.E.128 R156, desc[UR6][R166.64] ;  /* 0x00000006a69c5981 */ /* 0x000762000c1e1d00 */
[----:B------:R-:W-:-:S07]  /*3310*/  CS2R R240, SRZ ;  /* 0x0000000000f07805 */ /* 0x000fce000001ff00 */
.L_x_885:
[----:B------:R-:W-:Y:S05]  /*3320*/  BSYNC.RECONVERGENT B1 ;  /* 0x0000000000017941 */ /* 0x000fea0003800200 */
.L_x_875:
[----:B------:R-:W-:-:S03]  /*3330*/  UMOV UR4, 0xffffffff ;  /* 0xffffffff00047882 */ /* 0x000fc60000000000 */
[----:B------:R-:W-:Y:S05]  /*3340*/  BRA.DIV UR4, `(.L_x_887) ;  /* 0x0000009a04987947 */ /* 0x000fea000b800000 */
[----:B0--3--:R-:W0:Y:S04]  /*3350*/  SHFL.BFLY PT, R160, R241, 0x1, 0x1f ;  /* 0x0c201f00f1a07f89 */ /* 0x009e2800000e0000 */
        /* <DEDUP_REMOVED lines=17> */
.L_x_1005:
[----:B------:R-:W-:Y:S01]  /*3470*/  @P0 IADD3 R199, PT, PT, R199, -0x1, RZ ;  /* 0xffffffffc7c70810 */ /* 0x000fe20007ffe0ff */
[----:B-1----:R-:W-:Y:S01]  /*3480*/  FADD.FTZ R160, R167, R160 ;  /* 0x000000a0a7a07221 */ /* 0x002fe20000010000 */
[----:B------:R-:W-:Y:S01]  /*3490*/  HFMA2 R235, -RZ, RZ, 0, 0 ;  /* 0x00000000ffeb7431 */ /* 0x000fe200000001ff */
[----:B------:R-:W-:Y:S01]  /*34a0*/  ISETP.NE.AND P6, PT, RZ, UR8, PT ;  /* 0x00000008ff007c0c */ /* 0x000fe2000bfc5270 */
[----:B--2---:R-:W-:Y:S01]  /*34b0*/  FADD.FTZ R161, R166, R161 ;  /* 0x000000a1a6a17221 */ /* 0x004fe20000010000 */
[----:B------:R-:W-:Y:S02]  /*34c0*/  @P0 IMAD R199, R199, R2, RZ ;  /* 0x00000002c7c70224 */ /* 0x000fe400078e02ff */
[----:B------:R-:W-:Y:S01]  /*34d0*/  FMUL.FTZ R238, R160, UR9 ;  /* 0x00000009a0ee7c20 */ /* 0x000fe20008410000 */
        /* <DEDUP_REMOVED lines=11> */
[----:B------:R-:W-:Y:S01]  /*3590*/  IMAD.U32 R241, RZ, RZ, UR20 ;  /* 0x00000014fff17e24 */ /* 0x000fe2000f8e00ff */
[----:B------:R-:W-:-:S04]  /*35a0*/  MOV R240, UR21 ;  /* 0x0000001500f07c02 */ /* 0x000fc80008000f00 */
        /* <DEDUP_REMOVED lines=9> */
[----:B------:R-:W-:Y:S02]  /*3640*/  FSEL R161, R161, RZ, P1 ;  /* 0x000000ffa1a17208 */ /* 0x000fe40000800000 */
[----:B-----5:R-:W-:-:S03]  /*3650*/  LOP3.LUT P1, RZ, R174, 0xff, RZ, 0xc0, !PT ;  /* 0x000000ffaeff7812 */ /* 0x020fc6000782c0ff */
[----:B------:R-:W-:-:S04]  /*3660*/  FMUL.FTZ R161, R161, UR13 ;  /* 0x0000000da1a17c20 */ /* 0x000fc80008410000 */
[----:B------:R-:W-:-:S05]  /*3670*/  FMUL.FTZ R161, R161, UR12 ;  /* 0x0000000ca1a17c20 */ /* 0x000fca0008410000 */
[----:B------:R-:W-:-:S04]  /*3680*/  FSEL R161, R161, RZ, P1 ;  /* 0x000000ffa1a17208 */ /* 0x000fc80000800000 */
[----:B------:R-:W-:-:S04]  /*3690*/  F2FP.BF16.F32.PACK_AB R161, RZ, R161 ;  /* 0x000000a1ffa1723e */ /* 0x000fc800000010ff */
[----:B------:R-:W-:-:S07]  /*36a0*/  PRMT R148, R161, 0x7610, R148 ;  /* 0x00007610a1947816 */ /* 0x000fce0000000094 */
.L_x_894:
[----:B------:R-:W-:Y:S05]  /*36b0*/  BSYNC.RECONVERGENT B3 ;  /* 0x0000000000037941 */ /* 0x000fea0003800200 */
.L_x_893:
        /* <DEDUP_REMOVED lines=13> */
.L_x_896:
[----:B------:R-:W-:Y:S05]  /*3790*/  BSYNC.RECONVERGENT B3 ;  /* 0x0000000000037941 */ /* 0x000fea0003800200 */
.L_x_895:
        /* <DEDUP_REMOVED lines=13> */
.L_x_898:
[----:B------:R-:W-:Y:S05]  /*3870*/  BSYNC.RECONVERGENT B3 ;  /* 0x0000000000037941 */ /* 0x000fea0003800200 */
.L_x_897:
        /* <DEDUP_REMOVED lines=13> */
.L_x_900:
[----:B------:R-:W-:Y:S05]  /*3950*/  BSYNC.RECONVERGENT B3 ;  /* 0x0000000000037941 */ /* 0x000fea0003800200 */
.L_x_899:
        /* <DEDUP_REMOVED lines=13> */
.L_x_902:
[----:B------:R-:W-:Y:S05]  /*3a30*/  BSYNC.RECONVERGENT B3 ;  /* 0x0000000000037941 */ /* 0x000fea0003800200 */
.L_x_901:
        /* <DEDUP_REMOVED lines=13> */
.L_x_904:
[----:B------:R-:W-:Y:S05]  /*3b10*/  BSYNC.RECONVERGENT B3 ;  /* 0x0000000000037941 */ /* 0x000fea0003800200 */
.L_x_903:
        /* <DEDUP_REMOVED lines=13> */
.L_x_906:
[----:B------:R-:W-:Y:S05]  /*3bf0*/  BSYNC.RECONVERGENT B3 ;  /* 0x0000000000037941 */ /* 0x000fea0003800200 */
.L_x_905:
[----:B------:R-:W-:Y:S05]  /*3c00*/  @!P0 BRA `(.L_x_907) ;  /* 0x0000001000cc8947 */ /* 0x000fea0003800000 */
[----:B------:R-:W-:Y:S01]  /*3c10*/  FFMA.FTZ R160, R196, R239, R238 ;  /* 0x000000efc4a07223 */ /* 0x000fe200000100ee */
[----:B------:R-:W-:-:S03]  /*3c20*/  ISETP.GT.AND P1, PT, R237, RZ, PT ;  /* 0x000000ffed00720c */ /* 0x000fc60003f24270 */
[----:B------:R-:W-:-:S04]  /*3c30*/  FADD.FTZ R161, R197, -R160 ;  /* 0x800000a0c5a17221 */ /* 0x000fc80000010000 */
[----:B------:R-:W-:-:S05]  /*3c40*/  FMUL.FTZ R161, R234, R161 ;  /* 0x000000a1eaa17220 */ /* 0x000fca0000410000 */
[----:B------:R-:W-:Y:S02]  /*3c50*/  FSEL R161, R161, RZ, P1 ;  /* 0x000000ffa1a17208 */ /* 0x000fe40000800000 */
[----:B-----5:R-:W-:-:S03]  /*3c60*/  ISETP.GE.U32.AND P1, PT, R174, RZ, PT ;  /* 0x000000ffae00720c */ /* 0x020fc60003f26070 */
[----:B------:R-:W-:Y:S01]  /*3c70*/  FMUL.FTZ R161, R161, UR13 ;  /* 0x0000000da1a17c20 */ /* 0x000fe20008410000 */
[----:B------:R-:W-:-:S03]  /*3c80*/  ISETP.GE.U32.AND.EX P1, PT, R175, 0x1000000, PT, P1 ;  /* 0x01000000af00780c */ /* 0x000fc60003f26110 */
[----:B------:R-:W-:-:S05]  /*3c90*/  FMUL.FTZ R161, R161, UR12 ;  /* 0x0000000ca1a17c20 */ /* 0x000fca0008410000 */
[----:B------:R-:W-:-:S04]  /*3ca0*/  FSEL R161, R161, RZ, P1 ;  /* 0x000000ffa1a17208 */ /* 0x000fc80000800000 */
[----:B------:R-:W-:-:S04]  /*3cb0*/  F2FP.BF16.F32.PACK_AB R161, RZ, R161 ;  /* 0x000000a1ffa1723e */ /* 0x000fc800000010ff */
[----:B------:R-:W-:Y:S01]  /*3cc0*/  PRMT R151, R151, 0x5410, R161 ;  /* 0x0000541097977816 */ /* 0x000fe200000000a1 */
[----:B------:R-:W-:Y:S06]  /*3cd0*/  BRA `(.L_x_907) ;  /* 0x0000001000987947 */ /* 0x000fec0003800000 */
.L_x_892:
[----:B------:R-:W1:Y:S01]  /*3ce0*/  @P0 LDC.64 R78, c[0x0][0x408] ;  /* 0x00010200ff4e0b82 */ /* 0x000e620000000a00 */
[-CC-:B------:R-:W-:Y:S01]  /*3cf0*/  FFMA.FTZ R77, R3, R239.reuse, R238.reuse ;  /* 0x000000ef034d7223 */ /* 0x180fe200000100ee */
[----:B------:R-:W-:Y:S01]  /*3d00*/  ISETP.GT.AND P1, PT, R237, RZ, PT ;  /* 0x000000ffed00720c */ /* 0x000fe20003f24270 */
[-CC-:B------:R-:W-:Y:S01]  /*3d10*/  FFMA.FTZ R163, R185, R239.reuse, R238.reuse ;  /* 0x000000efb9a37223 */ /* 0x180fe200000100ee */
[-CC-:B0-----:R-:W-:Y:S01]  /*3d20*/  FFMA.FTZ R166, R192, R239.reuse, R238.reuse ;  /* 0x000000efc0a67223 */ /* 0x181fe200000100ee */
[----:B------:R-:W-:Y:S01]  /*3d30*/  FADD.FTZ R161, R172, -R77 ;  /* 0x8000004daca17221 */ /* 0x000fe20000010000 */
[--C-:B------:R-:W-:Y:S01]  /*3d40*/  FFMA.FTZ R198, R194, R239, R238.reuse ;  /* 0x000000efc2c67223 */ /* 0x100fe200000100ee */
[----:B------:R-:W-:Y:S01]  /*3d50*/  FADD.FTZ R163, R184, -R163 ;  /* 0x800000a3b8a37221 */ /* 0x000fe20000010000 */
[----:B------:R-:W0:Y:S01]  /*3d60*/  @P0 LDC.64 R76, c[0x0][0x408] ;  /* 0x00010200ff4c0b82 */ /* 0x000e220000000a00 */
[----:B------:R-:W-:Y:S01]  /*3d70*/  FMUL.FTZ R160, R234, R161 ;  /* 0x000000a1eaa07220 */ /* 0x000fe20000410000 */
[----:B------:R-:W-:Y:S01]  /*3d80*/  FFMA.FTZ R161, R202, R239, R238 ;  /* 0x000000efcaa17223 */ /* 0x000fe200000100ee */
[----:B------:R-:W-:Y:S01]  /*3d90*/  FMUL.FTZ R162, R234, R163 ;  /* 0x000000a3eaa27220 */ /* 0x000fe20000410000 */
[----:B------:R-:W-:Y:S01]  /*3da0*/  FADD.FTZ R163, R193, -R166 ;  /* 0x800000a6c1a37221 */ /* 0x000fe20000010000 */
[----:B------:R-:W-:Y:S01]  /*3db0*/  FFMA.FTZ R166, R209, R239, R238 ;  /* 0x000000efd1a67223 */ /* 0x000fe200000100ee */
[----:B------:R-:W-:Y:S01]  /*3dc0*/  FSEL R160, R160, RZ, P1 ;  /* 0x000000ffa0a07208 */ /* 0x000fe20000800000 */
[----:B------:R-:W-:Y:S01]  /*3dd0*/  FADD.FTZ R161, R200, -R161 ;  /* 0x800000a1c8a17221 */ /* 0x000fe20000010000 */
[----:B------:R-:W-:Y:S01]  /*3de0*/  FSEL R162, R162, RZ, P1 ;  /* 0x000000ffa2a27208 */ /* 0x000fe20000800000 */
[C---:B------:R-:W-:Y:S01]  /*3df0*/  FMUL.FTZ R163, R234.reuse, R163 ;  /* 0x000000a3eaa37220 */ /* 0x040fe20000410000 */
[----:B------:R-:W-:Y:S01]  /*3e00*/  FADD.FTZ R165, R207, -R166 ;  /* 0x800000a6cfa57221 */ /* 0x000fe20000010000 */
[----:B------:R-:W-:Y:S01]  /*3e10*/  FMUL.FTZ R161, R234, R161 ;  /* 0x000000a1eaa17220 */ /* 0x000fe20000410000 */
[----:B------:R-:W-:Y:S01]  /*3e20*/  FADD.FTZ R167, R195, -R198 ;  /* 0x800000c6c3a77221 */ /* 0x000fe20000010000 */
[----:B-----5:R-:W-:Y:S01]  /*3e30*/  @P0 LOP3.LUT P6, RZ, R174, 0xff, RZ, 0xc0, !PT ;  /* 0x000000ffaeff0812 */ /* 0x020fe200078cc0ff */
[----:B------:R-:W-:Y:S01]  /*3e40*/  FMUL.FTZ R165, R234, R165 ;  /* 0x000000a5eaa57220 */ /* 0x000fe20000410000 */
[----:B------:R-:W-:Y:S01]  /*3e50*/  FSEL R163, R163, RZ, P1 ;  /* 0x000000ffa3a37208 */ /* 0x000fe20000800000 */
[----:B-1----:R-:W-:Y:S01]  /*3e60*/  @P0 FMUL.FTZ R79, R160, R79 ;  /* 0x0000004fa04f0220 */ /* 0x002fe20000410000 */
[----:B------:R-:W-:Y:S01]  /*3e70*/  FSEL R161, R161, RZ, P1 ;  /* 0x000000ffa1a17208 */ /* 0x000fe20000800000 */
[----:B------:R-:W-:Y:S01]  /*3e80*/  FMUL.FTZ R167, R234, R167 ;  /* 0x000000a7eaa77220 */ /* 0x000fe20000410000 */
[----:B------:R-:W-:Y:S01]  /*3e90*/  FSEL R166, R165, RZ, P1 ;  /* 0x000000ffa5a67208 */ /* 0x000fe20000800000 */
[----:B------:R-:W-:Y:S01]  /*3ea0*/  @P0 FMUL.FTZ R164, R79, R78 ;  /* 0x0000004e4fa40220 */ /* 0x000fe20000410000 */
[----:B------:R-:W-:Y:S01]  /*3eb0*/  FFMA.FTZ R198, R233, R239, R238 ;  /* 0x000000efe9c67223 */ /* 0x000fe200000100ee */
[----:B------:R-:W1:Y:S01]  /*3ec0*/  @P0 LDC.64 R78, c[0x0][0x408] ;  /* 0x00010200ff4e0b82 */ /* 0x000e620000000a00 */
[----:B------:R-:W-:Y:S01]  /*3ed0*/  FSEL R242, R167, RZ, P1 ;  /* 0x000000ffa7f27208 */ /* 0x000fe20000800000 */
[----:B0-----:R-:W-:Y:S01]  /*3ee0*/  @P0 FMUL.FTZ R77, R161, R77 ;  /* 0x0000004da14d0220 */ /* 0x001fe20000410000 */
[----:B------:R-:W-:Y:S01]  /*3ef0*/  @P0 FSEL R164, R164, RZ, P6 ;  /* 0x000000ffa4a40208 */ /* 0x000fe20003000000 */
[----:B------:R-:W-:Y:S01]  /*3f00*/  FADD.FTZ R245, R231, -R198 ;  /* 0x800000c6e7f57221 */ /* 0x000fe20000010000 */
[----:B------:R-:W-:Y:S01]  /*3f10*/  @P0 LOP3.LUT P6, RZ, R174, 0xff00, RZ, 0xc0, !PT ;  /* 0x0000ff00aeff0812 */ /* 0x000fe200078cc0ff */
[----:B------:R-:W-:-:S02]  /*3f20*/  @P0 FMUL.FTZ R199, R77, R76 ;  /* 0x0000004c4dc70220 */ /* 0x000fc40000410000 */
[----:B------:R-:W0:Y:S01]  /*3f30*/  @P0 LDC.64 R76, c[0x0][0x408] ;  /* 0x00010200ff4c0b82 */ /* 0x000e220000000a00 */
[----:B------:R-:W-:Y:S02]  /*3f40*/  FMUL.FTZ R198, R234, R245 ;  /* 0x000000f5eac67220 */ /* 0x000fe40000410000 */
[----:B------:R-:W-:Y:S02]  /*3f50*/  @P0 FSEL R199, R199, RZ, P6 ;  /* 0x000000ffc7c70208 */ /* 0x000fe40003000000 */
[----:B------:R-:W-:Y:S02]  /*3f60*/  @P0 LOP3.LUT P6, RZ, R174, 0xff0000, RZ, 0xc0, !PT ;  /* 0x00ff0000aeff0812 */ /* 0x000fe400078cc0ff */
[----:B------:R-:W-:Y:S02]  /*3f70*/  FSEL R198, R198, RZ, P1 ;  /* 0x000000ffc6c67208 */ /* 0x000fe40000800000 */
[----:B------:R-:W-:Y:S01]  /*3f80*/  @P0 F2FP.BF16.F32.PACK_AB R245, RZ, R199 ;  /* 0x000000c7fff5023e */ /* 0x000fe200000010ff */
[----:B-1----:R-:W-:-:S04]  /*3f90*/  @P0 FMUL.FTZ R79, R162, R79 ;  /* 0x0000004fa24f0220 */ /* 0x002fc80000410000 */
[----:B------:R-:W-:Y:S02]  /*3fa0*/  @P0 FMUL.FTZ R244, R79, R78 ;  /* 0x0000004e4ff40220 */ /* 0x000fe40000410000 */
[----:B------:R-:W1:Y:S01]  /*3fb0*/  @P0 LDC.64 R78, c[0x0][0x408] ;  /* 0x00010200ff4e0b82 */ /* 0x000e620000000a00 */
[----:B0-----:R-:W-:-:S04]  /*3fc0*/  @P0 FMUL.FTZ R77, R77, R163 ;  /* 0x000000a34d4d0220 */ /* 0x001fc80000410000 */
[----:B------:R-:W-:-:S03]  /*3fd0*/  @P0 FMUL.FTZ R243, R77, R76 ;  /* 0x0000004c4df30220 */ /* 0x000fc60000410000 */
[----:B------:R-:W0:Y:S01]  /*3fe0*/  @P0 LDC.64 R76, c[0x0][0x408] ;  /* 0x00010200ff4c0b82 */ /* 0x000e220000000a00 */
[----:B-1----:R-:W-:-:S04]  /*3ff0*/  @P0 FMUL.FTZ R79, R79, R166 ;  /* 0x000000a64f4f0220 */ /* 0x002fc80000410000 */
[----:B------:R-:W-:-:S03]  /*4000*/  @P0 FMUL.FTZ R165, R79, R78 ;  /* 0x0000004e4fa50220 */ /* 0x000fc60000410000 */
[----:B------:R-:W1:Y:S01]  /*4010*/  @P0 LDC.64 R78, c[0x0][0x408] ;  /* 0x00010200ff4e0b82 */ /* 0x000e620000000a00 */
[----:B0-----:R-:W-:-:S04]  /*4020*/  @P0 FMUL.FTZ R77, R77, R242 ;  /* 0x000000f24d4d0220 */ /* 0x001fc80000410000 */
[----:B------:R-:W-:Y:S01]  /*4030*/  @P0 FMUL.FTZ R167, R77, R76 ;  /* 0x0000004c4da70220 */ /* 0x000fe20000410000 */
[----:B------:R-:W-:Y:S02]  /*4040*/  @P0 FSEL R76, R244, RZ, P6 ;  /* 0x000000fff44c0208 */ /* 0x000fe40003000000 */
[----:B------:R-:W-:Y:S02]  /*4050*/  @P0 LOP3.LUT P6, RZ, R174, 0xff000000, RZ, 0xc0, !PT ;  /* 0xff000000aeff0812 */ /* 0x000fe400078cc0ff */
[----:B------:R-:W-:Y:S02]  /*4060*/  @P0 F2FP.BF16.F32.PACK_AB R244, RZ, R164 ;  /* 0x000000a4fff4023e */ /* 0x000fe400000010ff */
[----:B------:R-:W-:Y:S02]  /*4070*/  @P0 FSEL R164, R243, RZ, P6 ;  /* 0x000000fff3a40208 */ /* 0x000fe40003000000 */
[----:B------:R-:W-:Y:S02]  /*4080*/  @P0 LOP3.LUT P6, RZ, R175, 0xff, RZ, 0xc0, !PT ;  /* 0x000000ffafff0812 */ /* 0x000fe400078cc0ff */
[----:B------:R-:W-:-:S02]  /*4090*/  @P0 F2FP.BF16.F32.PACK_AB R199, RZ, R76 ;  /* 0x0000004cffc7023e */ /* 0x000fc400000010ff */
[----:B------:R-:W-:Y:S02]  /*40a0*/  @P0 FSEL R165, R165, RZ, P6 ;  /* 0x000000ffa5a50208 */ /* 0x000fe40003000000 */
[----:B------:R-:W-:Y:S01]  /*40b0*/  F2FP.BF16.F32.PACK_AB R76, R161, R160 ;  /* 0x000000a0a14c723e */ /* 0x000fe200000010ff */
[----:B------:R-:W-:Y:S01]  /*40c0*/  FFMA.FTZ R160, R196, R239, R238 ;  /* 0x000000efc4a07223 */ /* 0x000fe200000100ee */
[----:B------:R-:W-:Y:S01]  /*40d0*/  @P0 LOP3.LUT P6, RZ, R175, 0xff00, RZ, 0xc0, !PT ;  /* 0x0000ff00afff0812 */ /* 0x000fe200078cc0ff */
[----:B-1----:R-:W-:Y:S01]  /*40e0*/  @P0 FMUL.FTZ R79, R79, R198 ;  /* 0x000000c64f4f0220 */ /* 0x002fe20000410000 */
[----:B------:R-:W-:Y:S01]  /*40f0*/  @P0 F2FP.BF16.F32.PACK_AB R165, RZ, R165 ;  /* 0x000000a5ffa5023e */ /* 0x000fe200000010ff */
[----:B------:R-:W-:Y:S01]  /*4100*/  FADD.FTZ R161, R197, -R160 ;  /* 0x800000a0c5a17221 */ /* 0x000fe20000010000 */
[----:B------:R-:W-:Y:S01]  /*4110*/  @P0 FSEL R167, R167, RZ, P6 ;  /* 0x000000ffa7a70208 */ /* 0x000fe20003000000 */
[----:B------:R-:W-:Y:S01]  /*4120*/  @P0 FMUL.FTZ R79, R79, R78 ;  /* 0x0000004e4f4f0220 */ /* 0x000fe20000410000 */
[----:B------:R-:W-:Y:S01]  /*4130*/  @P0 LOP3.LUT P6, RZ, R175, 0xff0000, RZ, 0xc0, !PT ;  /* 0x00ff0000afff0812 */ /* 0x000fe200078cc0ff */
[----:B------:R-:W-:Y:S01]  /*4140*/  FMUL.FTZ R161, R234, R161 ;  /* 0x000000a1eaa17220 */ /* 0x000fe20000410000 */
[----:B------:R-:W-:-:S02]  /*4150*/  @P0 F2FP.BF16.F32.PACK_AB R164, RZ, R164 ;  /* 0x000000a4ffa4023e */ /* 0x000fc400000010ff */
[----:B------:R-:W-:Y:S02]  /*4160*/  @P0 FSEL R79, R79, RZ, P6 ;  /* 0x000000ff4f4f0208 */ /* 0x000fe40003000000 */
[----:B------:R-:W-:Y:S02]  /*4170*/  @P0 PRMT R148, R244, 0x7610, R148 ;  /* 0x00007610f4940816 */ /* 0x000fe40000000094 */
[----:B------:R-:W-:Y:S02]  /*4180*/  @P0 F2FP.BF16.F32.PACK_AB R167, RZ, R167 ;  /* 0x000000a7ffa7023e */ /* 0x000fe400000010ff */
[----:B------:R-:W-:Y:S02]  /*4190*/  @P0 F2FP.BF16.F32.PACK_AB R160, RZ, R79 ;  /* 0x0000004fffa0023e */ /* 0x000fe400000010ff */
[----:B------:R-:W-:Y:S02]  /*41a0*/  @P0 PRMT R149, R199, 0x7610, R149 ;  /* 0x00007610c7950816 */ /* 0x000fe40000000095 */
[----:B------:R-:W-:-:S02]  /*41b0*/  FSEL R161, R161, RZ, P1 ;  /* 0x000000ffa1a17208 */ /* 0x000fc40000800000 */
[----:B------:R-:W-:Y:S02]  /*41c0*/  @P0 PRMT R150, R165, 0x7610, R150 ;  /* 0x00007610a5960816 */ /* 0x000fe40000000096 */
[----:B------:R-:W-:Y:S02]  /*41d0*/  F2FP.BF16.F32.PACK_AB R78, R242, R166 ;  /* 0x000000a6f24e723e */ /* 0x000fe400000010ff */
[----:B------:R-:W-:Y:S02]  /*41e0*/  F2FP.BF16.F32.PACK_AB R77, R163, R162 ;  /* 0x000000a2a34d723e */ /* 0x000fe400000010ff */
[----:B------:R-:W-:Y:S02]  /*41f0*/  @P0 PRMT R148, R148, 0x5410, R245 ;  /* 0x0000541094940816 */ /* 0x000fe400000000f5 */
[----:B------:R-:W-:Y:S02]  /*4200*/  @P0 PRMT R149, R149, 0x5410, R164 ;  /* 0x0000541095950816 */ /* 0x000fe400000000a4 */
[----:B------:R-:W-:-:S02]  /*4210*/  F2FP.BF16.F32.PACK_AB R79, R161, R198 ;  /* 0x000000c6a14f723e */ /* 0x000fc400000010ff */
[----:B------:R-:W-:Y:S02]  /*4220*/  @P0 PRMT R150, R150, 0x5410, R167 ;  /* 0x0000541096960816 */ /* 0x000fe400000000a7 */
[----:B------:R-:W-:Y:S01]  /*4230*/  @P0 PRMT R151, R160, 0x7610, R151 ;  /* 0x00007610a0970816 */ /* 0x000fe20000000097 */
[----:B------:R-:W-:Y:S06]  /*4240*/  @!P0 BRA `(.L_x_907) ;  /* 0x0000000c003c8947 */ /* 0x000fec0003800000 */
[----:B------:R-:W-:Y:S01]  /*4250*/  FMUL.FTZ R161, R161, UR13 ;  /* 0x0000000da1a17c20 */ /* 0x000fe20008410000 */
[----:B------:R-:W-:-:S03]  /*4260*/  ISETP.GE.U32.AND P1, PT, R174, RZ, PT ;  /* 0x000000ffae00720c */ /* 0x000fc60003f26070 */
[----:B------:R-:W-:Y:S01]  /*4270*/  FMUL.FTZ R161, R161, UR12 ;  /* 0x0000000ca1a17c20 */ /* 0x000fe20008410000 */
[----:B------:R-:W-:-:S04]  /*4280*/  ISETP.GE.U32.AND.EX P1, PT, R175, 0x1000000, PT, P1 ;  /* 0x01000000af00780c */ /* 0x000fc80003f26110 */
[----:B------:R-:W-:-:S04]  /*4290*/  FSEL R161, R161, RZ, P1 ;  /* 0x000000ffa1a17208 */ /* 0x000fc80000800000 */
[----:B------:R-:W-:-:S04]  /*42a0*/  F2FP.BF16.F32.PACK_AB R161, RZ, R161 ;  /* 0x000000a1ffa1723e */ /* 0x000fc800000010ff */
[----:B------:R-:W-:Y:S01]  /*42b0*/  PRMT R151, R151, 0x5410, R161 ;  /* 0x0000541097977816 */ /* 0x000fe200000000a1 */
[----:B------:R-:W-:Y:S06]  /*42c0*/  BRA `(.L_x_907) ;  /* 0x0000000c001c7947 */ /* 0x000fec0003800000 */
.L_x_891:
[----:B------:R-:W-:Y:S01]  /*42d0*/  MOV R241, UR20 ;  /* 0x0000001400f17c02 */ /* 0x000fe20008000f00 */
[----:B------:R-:W-:-:S03]  /*42e0*/  IMAD.U32 R240, RZ, RZ, UR21 ;  /* 0x00000015fff07e24 */ /* 0x000fc6000f8e00ff */
[----:B------:R-:W-:-:S04]  /*42f0*/  ISETP.NE.U32.AND P1, PT, R241, RZ, PT ;  /* 0x000000fff100720c */ /* 0x000fc80003f25070 */
[----:B------:R-:W-:-:S13]  /*4300*/  ISETP.NE.AND.EX P1, PT, R240, RZ, PT, P1 ;  /* 0x000000fff000720c */ /* 0x000fda0003f25310 */
[----:B------:R-:W-:Y:S05]  /*4310*/  @P1 BRA `(.L_x_908) ;  /* 0x00000004007c1947 */ /* 0x000fea0003800000 */
[----:B------:R-:W-:Y:S02]  /*4320*/  ISETP.GT.AND P1, PT, R237, RZ, PT ;  /* 0x000000ffed00720c */ /* 0x000fe40003f24270 */
[C---:B0----5:R-:W-:Y:S02]  /*4330*/  SHF.L.U32 R167, R140.reuse, 0x10, RZ ;  /* 0x000000108ca77819 */ /* 0x061fe400000006ff */
[----:B------:R-:W-:Y:S02]  /*4340*/  PRMT R165, R140, 0x7632, R165 ;  /* 0x000076328ca57816 */ /* 0x000fe400000000a5 */
[----:B------:R-:W-:Y:S02]  /*4350*/  PRMT R242, R142, 0x7632, R242 ;  /* 0x000076328ef27816 */ /* 0x000fe400000000f2 */
[----:B------:R-:W-:Y:S02]  /*4360*/  SHF.L.U32 R165, R165, 0x10, RZ ;  /* 0x00000010a5a57819 */ /* 0x000fe400000006ff */
[----:B------:R-:W-:-:S02]  /*4370*/  SHF.L.U32 R242, R242, 0x10, RZ ;  /* 0x00000010f2f27819 */ /* 0x000fc400000006ff */
[----:B------:R-:W-:Y:S01]  /*4380*/  @P0 LOP3.LUT P6, RZ, R174, 0xff, RZ, 0xc0, !PT ;  /* 0x000000ffaeff0812 */ /* 0x000fe200078cc0ff */
[-CC-:B------:R-:W-:Y:S01]  /*4390*/  @P1 FFMA.FTZ R161, R3, R239.reuse, R238.reuse ;  /* 0x000000ef03a11223 */ /* 0x180fe200000100ee */
[-CC-:B------:R-:W-:Y:S01]  /*43a0*/  @P1 FFMA.FTZ R163, R185, R239.reuse, R238.reuse ;  /* 0x000000efb9a31223 */ /* 0x180fe200000100ee */
[-C--:B------:R-:W-:Y:S01]  /*43b0*/  @P1 FFMA.FTZ R166, R192, R239.reuse, R238 ;  /* 0x000000efc0a61223 */ /* 0x080fe200000100ee */
[----:B------:R-:W-:Y:S01]  /*43c0*/  SHF.L.U32 R199, R141, 0x10, RZ ;  /* 0x000000108dc77819 */ /* 0x000fe200000006ff */
[----:B------:R-:W-:Y:S01]  /*43d0*/  @P1 FADD.FTZ R161, R172, -R161 ;  /* 0x800000a1aca11221 */ /* 0x000fe20000010000 */
[----:B------:R-:W-:Y:S01]  /*43e0*/  @P1 FADD.FTZ R164, R184, -R163 ;  /* 0x800000a3b8a41221 */ /* 0x000fe20000010000 */
[----:B------:R-:W-:Y:S01]  /*43f0*/  @P1 FADD.FTZ R243, R193, -R166 ;  /* 0x800000a6c1f31221 */ /* 0x000fe20000010000 */
[--C-:B------:R-:W-:Y:S01]  /*4400*/  @P1 FFMA.FTZ R166, R194, R239, R238.reuse ;  /* 0x000000efc2a61223 */ /* 0x100fe200000100ee */
[----:B------:R-:W-:Y:S01]  /*4410*/  @P1 FFMA.FTZ R167, R234, R161, R167 ;  /* 0x000000a1eaa71223 */ /* 0x000fe200000100a7 */
[-C--:B------:R-:W-:Y:S01]  /*4420*/  @P1 FFMA.FTZ R161, R202, R239.reuse, R238 ;  /* 0x000000efcaa11223 */ /* 0x080fe200000100ee */
[----:B------:R-:W-:Y:S01]  /*4430*/  PRMT R198, R141, 0x7632, R198 ;  /* 0x000076328dc67816 */ /* 0x000fe200000000c6 */
[----:B------:R-:W-:Y:S01]  /*4440*/  @P1 FFMA.FTZ R199, R234, R164, R199 ;  /* 0x000000a4eac71223 */ /* 0x000fe200000100c7 */
[----:B------:R-:W-:Y:S01]  /*4450*/  @P1 FFMA.FTZ R164, R209, R239, R238 ;  /* 0x000000efd1a41223 */ /* 0x000fe200000100ee */
[----:B------:R-:W-:Y:S01]  /*4460*/  @P1 FADD.FTZ R162, R200, -R161 ;  /* 0x800000a1c8a21221 */ /* 0x000fe20000010000 */
[----:B------:R-:W-:Y:S01]  /*4470*/  SHF.L.U32 R245, R143, 0x10, RZ ;  /* 0x000000108ff57819 */ /* 0x000fe200000006ff */
[----:B------:R-:W0:Y:S01]  /*4480*/  @P0 LDC.64 R160, c[0x0][0x408] ;  /* 0x00010200ffa00b82 */ /* 0x000e220000000a00 */
[----:B------:R-:W-:-:S02]  /*4490*/  IMAD.U32 R198, R198, 0x10000, RZ ;  /* 0x00010000c6c67824 */ /* 0x000fc400078e00ff */
[C---:B------:R-:W-:Y:S01]  /*44a0*/  @P1 FFMA.FTZ R165, R234.reuse, R162, R165 ;  /* 0x000000a2eaa51223 */ /* 0x040fe200000100a5 */
[----:B------:R-:W-:Y:S01]  /*44b0*/  @P1 FADD.FTZ R164, R207, -R164 ;  /* 0x800000a4cfa41221 */ /* 0x000fe20000010000 */
[----:B------:R-:W-:Y:S01]  /*44c0*/  @P1 FFMA.FTZ R198, R234, R243, R198 ;  /* 0x000000f3eac61223 */ /* 0x000fe200000100c6 */
[----:B------:R-:W-:Y:S02]  /*44d0*/  IMAD.U32 R243, R142, 0x10000, RZ ;  /* 0x000100008ef37824 */ /* 0x000fe400078e00ff */
[----:B------:R-:W1:Y:S02]  /*44e0*/  @P0 LDC.64 R162, c[0x0][0x408] ;  /* 0x00010200ffa20b82 */ /* 0x000e640000000a00 */
[----:B------:R-:W-:Y:S01]  /*44f0*/  @P1 FFMA.FTZ R243, R234, R164, R243 ;  /* 0x000000a4eaf31223 */ /* 0x000fe200000100f3 */
[----:B0-----:R-:W-:Y:S01]  /*4500*/  @P0 FMUL.FTZ R161, R167, R161 ;  /* 0x000000a1a7a10220 */ /* 0x001fe20000410000 */
[----:B------:R-:W-:-:S03]  /*4510*/  @P1 FADD.FTZ R167, R195, -R166 ;  /* 0x800000a6c3a71221 */ /* 0x000fc60000010000 */
[----:B------:R-:W-:Y:S01]  /*4520*/  @P0 FMUL.FTZ R160, R161, R160 ;  /* 0x000000a0a1a00220 */ /* 0x000fe20000410000 */
[----:B------:R-:W-:Y:S01]  /*4530*/  @P1 FFMA.FTZ R242, R234, R167, R242 ;  /* 0x000000a7eaf21223 */ /* 0x000fe200000100f2 */
[----:B-1----:R-:W-:-:S03]  /*4540*/  @P0 FMUL.FTZ R163, R165, R163 ;  /* 0x000000a3a5a30220 */ /* 0x002fc60000410000 */
[----:B------:R-:W-:Y:S01]  /*4550*/  @P0 FSEL R244, R160, RZ, P6 ;  /* 0x000000ffa0f40208 */ /* 0x000fe20003000000 */
[----:B------:R-:W0:Y:S01]  /*4560*/  @P0 LDC.64 R164, c[0x0][0x408] ;  /* 0x00010200ffa40b82 */ /* 0x000e220000000a00 */
[----:B------:R-:W-:Y:S01]  /*4570*/  @P0 LOP3.LUT P6, RZ, R174, 0xff00, RZ, 0xc0, !PT ;  /* 0x0000ff00aeff0812 */ /* 0x000fe200078cc0ff */
[----:B------:R-:W-:Y:S01]  /*4580*/  @P0 FMUL.FTZ R166, R163, R162 ;  /* 0x000000a2a3a60220 */ /* 0x000fe20000410000 */
[----:B------:R-:W-:Y:S01]  /*4590*/  @P1 FFMA.FTZ R162, R233, R239, R238 ;  /* 0x000000efe9a21223 */ /* 0x000fe200000100ee */
[----:B------:R-:W-:-:S03]  /*45a0*/  @P0 F2FP.BF16.F32.PACK_AB R244, RZ, R244 ;  /* 0x000000f4fff4023e */ /* 0x000fc600000010ff */
[----:B------:R-:W-:Y:S01]  /*45b0*/  @P1 FADD.FTZ R167, R231, -R162 ;  /* 0x800000a2e7a71221 */ /* 0x000fe20000010000 */
[----:B------:R-:W1:Y:S01]  /*45c0*/  @P0 LDC.64 R160, c[0x0][0x408] ;  /* 0x00010200ffa00b82 */ /* 0x000e620000000a00 */
[----:B------:R-:W-:Y:S02]  /*45d0*/  @P0 FSEL R166, R166, RZ, P6 ;  /* 0x000000ffa6a60208 */ /* 0x000fe40003000000 */
[----:B------:R-:W-:Y:S01]  /*45e0*/  @P1 FFMA.FTZ R245, R234, R167, R245 ;  /* 0x000000a7eaf51223 */ /* 0x000fe200000100f5 */
[----:B------:R-:W-:Y:S02]  /*45f0*/  @P0 LOP3.LUT P6, RZ, R174, 0xff0000, RZ, 0xc0, !PT ;  /* 0x00ff0000aeff0812 */ /* 0x000fe400078cc0ff */
[----:B------:R-:W-:Y:S02]  /*4600*/  @P0 F2FP.BF16.F32.PACK_AB R246, RZ, R166 ;  /* 0x000000a6fff6023e */ /* 0x000fe400000010ff */
[----:B------:R-:W2:Y:S01]  /*4610*/  @P0 LDC.64 R162, c[0x0][0x408] ;  /* 0x00010200ffa20b82 */ /* 0x000ea20000000a00 */
[----:B------:R-:W-:-:S04]  /*4620*/  @P0 PRMT R148, R244, 0x7610, R148 ;  /* 0x00007610f4940816 */ /* 0x000fc80000000094 */
[----:B------:R-:W-:-:S03]  /*4630*/  @P0 PRMT R148, R148, 0x5410, R246 ;  /* 0x0000541094940816 */ /* 0x000fc600000000f6 */
[----:B------:R-:W3:Y:S01]  /*4640*/  @P0 LDC.64 R166, c[0x0][0x408] ;  /* 0x00010200ffa60b82 */ /* 0x000ee20000000a00 */
[----:B0-----:R-:W-:-:S04]  /*4650*/  @P0 FMUL.FTZ R165, R243, R165 ;  /* 0x000000a5f3a50220 */ /* 0x001fc80000410000 */
[----:B------:R-:W-:Y:S01]  /*4660*/  @P0 FMUL.FTZ R164, R165, R164 ;  /* 0x000000a4a5a40220 */ /* 0x000fe20000410000 */
[----:B-1----:R-:W-:-:S04]  /*4670*/  @P0 FMUL.FTZ R161, R199, R161 ;  /* 0x000000a1c7a10220 */ /* 0x002fc80000410000 */
[----:B------:R-:W-:Y:S01]  /*4680*/  @P0 FMUL.FTZ R160, R161, R160 ;  /* 0x000000a0a1a00220 */ /* 0x000fe20000410000 */
[----:B--2---:R-:W-:-:S04]  /*4690*/  @P0 FMUL.FTZ R163, R198, R163 ;  /* 0x000000a3c6a30220 */ /* 0x004fc80000410000 */
[----:B------:R-:W-:Y:S01]  /*46a0*/  @P0 FSEL R160, R160, RZ, P6 ;  /* 0x000000ffa0a00208 */ /* 0x000fe20003000000 */
[----:B------:R-:W0:Y:S01]  /*46b0*/  @P0 LDC.64 R198, c[0x0][0x408] ;  /* 0x00010200ffc60b82 */ /* 0x000e220000000a00 */
[----:B------:R-:W-:Y:S01]  /*46c0*/  @P0 LOP3.LUT P6, RZ, R174, 0xff000000, RZ, 0xc0, !PT ;  /* 0xff000000aeff0812 */ /* 0x000fe200078cc0ff */
[----:B------:R-:W-:Y:S01]  /*46d0*/  @P0 FMUL.FTZ R162, R163, R162 ;  /* 0x000000a2a3a20220 */ /* 0x000fe20000410000 */
[----:B------:R-:W-:Y:S01]  /*46e0*/  @P0 F2FP.BF16.F32.PACK_AB R160, RZ, R160 ;  /* 0x000000a0ffa0023e */ /* 0x000fe200000010ff */
[----:B---3--:R-:W-:-:S03]  /*46f0*/  @P0 FMUL.FTZ R167, R242, R167 ;  /* 0x000000a7f2a70220 */ /* 0x008fc60000410000 */
[----:B------:R-:W-:Y:S02]  /*4700*/  @P0 FSEL R162, R162, RZ, P6 ;  /* 0x000000ffa2a20208 */ /* 0x000fe40003000000 */
[----:B------:R-:W-:Y:S01]  /*4710*/  @P0 LOP3.LUT P6, RZ, R175, 0xff, RZ, 0xc0, !PT ;  /* 0x000000ffafff0812 */ /* 0x000fe200078cc0ff */
[----:B------:R-:W-:Y:S01]  /*4720*/  @P0 FMUL.FTZ R166, R167, R166 ;  /* 0x000000a6a7a60220 */ /* 0x000fe20000410000 */
[----:B------:R-:W-:Y:S02]  /*4730*/  @P0 F2FP.BF16.F32.PACK_AB R162, RZ, R162 ;  /* 0x000000a2ffa2023e */ /* 0x000fe400000010ff */
[----:B------:R-:W-:Y:S02]  /*4740*/  @P0 FSEL R164, R164, RZ, P6 ;  /* 0x000000ffa4a40208 */ /* 0x000fe40003000000 */
[----:B------:R-:W-:Y:S02]  /*4750*/  @P0 LOP3.LUT P6, RZ, R175, 0xff00, RZ, 0xc0, !PT ;  /* 0x0000ff00afff0812 */ /* 0x000fe400078cc0ff */
[----:B------:R-:W-:-:S02]  /*4760*/  @P0 F2FP.BF16.F32.PACK_AB R164, RZ, R164 ;  /* 0x000000a4ffa4023e */ /* 0x000fc400000010ff */
[----:B------:R-:W-:Y:S02]  /*4770*/  @P0 FSEL R166, R166, RZ, P6 ;  /* 0x000000ffa6a60208 */ /* 0x000fe40003000000 */
[----:B------:R-:W-:Y:S02]  /*4780*/  @P0 LOP3.LUT P6, RZ, R175, 0xff0000, RZ, 0xc0, !PT ;  /* 0x00ff0000afff0812 */ /* 0x000fe400078cc0ff */
[----:B------:R-:W-:Y:S01]  /*4790*/  @P0 F2FP.BF16.F32.PACK_AB R166, RZ, R166 ;  /* 0x000000a6ffa6023e */ /* 0x000fe200000010ff */
[----:B0-----:R-:W-:Y:S01]  /*47a0*/  @P0 FMUL.FTZ R199, R245, R199 ;  /* 0x000000c7f5c70220 */ /* 0x001fe20000410000 */
[----:B------:R-:W-:Y:S02]  /*47b0*/  @P0 PRMT R149, R160, 0x7610, R149 ;  /* 0x00007610a0950816 */ /* 0x000fe40000000095 */
[----:B------:R-:W-:Y:S01]  /*47c0*/  @P0 PRMT R150, R164, 0x7610, R150 ;  /* 0x00007610a4960816 */ /* 0x000fe20000000096 */
[----:B------:R-:W-:Y:S01]  /*47d0*/  @P0 FMUL.FTZ R198, R199, R198 ;  /* 0x000000c6c7c60220 */ /* 0x000fe20000410000 */
[----:B------:R-:W-:-:S02]  /*47e0*/  @P0 PRMT R149, R149, 0x5410, R162 ;  /* 0x0000541095950816 */ /* 0x000fc400000000a2 */
[----:B------:R-:W-:Y:S02]  /*47f0*/  @P0 PRMT R150, R150, 0x5410, R166 ;  /* 0x0000541096960816 */ /* 0x000fe400000000a6 */
[----:B------:R-:W-:-:S04]  /*4800*/  @P0 FSEL R198, R198, RZ, P6 ;  /* 0x000000ffc6c60208 */ /* 0x000fc80003000000 */
[----:B------:R-:W-:-:S04]  /*4810*/  @P0 F2FP.BF16.F32.PACK_AB R198, RZ, R198 ;  /* 0x000000c6ffc6023e */ /* 0x000fc800000010ff */
[----:B------:R-:W-:Y:S01]  /*4820*/  @P0 PRMT R151, R198, 0x7610, R151 ;  /* 0x00007610c6970816 */ /* 0x000fe20000000097 */
[----:B------:R-:W-:Y:S06]  /*4830*/  @!P0 BRA `(.L_x_907) ;  /* 0x0000000400c08947 */ /* 0x000fec0003800000 */
[----:B------:R-:W-:Y:S01]  /*4840*/  PRMT R160, R143, 0x7632, R160 ;  /* 0x000076328fa07816 */ /* 0x000fe200000000a0 */
[----:B------:R-:W-:-:S03]  /*4850*/  @P1 FFMA.FTZ R162, R196, R239, R238 ;  /* 0x000000efc4a21223 */ /* 0x000fc600000100ee */
[----:B------:R-:W-:Y:S01]  /*4860*/  SHF.L.U32 R161, R160, 0x10, RZ ;  /* 0x00000010a0a17819 */ /* 0x000fe200000006ff */
[----:B------:R-:W-:-:S04]  /*4870*/  @P1 FADD.FTZ R162, R197, -R162 ;  /* 0x800000a2c5a21221 */ /* 0x000fc80000010000 */
[----:B------:R-:W-:Y:S01]  /*4880*/  @P1 FFMA.FTZ R161, R234, R162, R161 ;  /* 0x000000a2eaa11223 */ /* 0x000fe200000100a1 */
[----:B------:R-:W-:-:S03]  /*4890*/  ISETP.GE.U32.AND P1, PT, R174, RZ, PT ;  /* 0x000000ffae00720c */ /* 0x000fc60003f26070 */
[----:B------:R-:W-:Y:S01]  /*48a0*/  FMUL.FTZ R161, R161, UR13 ;  /* 0x0000000da1a17c20 */ /* 0x000fe20008410000 */
[----:B------:R-:W-:-:S03]  /*48b0*/  ISETP.GE.U32.AND.EX P1, PT, R175, 0x1000000, PT, P1 ;  /* 0x01000000af00780c */ /* 0x000fc60003f26110 */
[----:B------:R-:W-:-:S05]  /*48c0*/  FMUL.FTZ R161, R161, UR12 ;  /* 0x0000000ca1a17c20 */ /* 0x000fca0008410000 */
[----:B------:R-:W-:-:S04]  /*48d0*/  FSEL R161, R161, RZ, P1 ;  /* 0x000000ffa1a17208 */ /* 0x000fc80000800000 */
[----:B------:R-:W-:-:S04]  /*48e0*/  F2FP.BF16.F32.PACK_AB R161, RZ, R161 ;  /* 0x000000a1ffa1723e */ /* 0x000fc800000010ff */
[----:B------:R-:W-:Y:S01]  /*48f0*/  PRMT R151, R151, 0x5410, R161 ;  /* 0x0000541097977816 */ /* 0x000fe200000000a1 */
[----:B------:R-:W-:Y:S06]  /*4900*/  BRA `(.L_x_907) ;  /* 0x00000004008c7947 */ /* 0x000fec0003800000 */
.L_x_908:
[----:B------:R-:W-:Y:S01]  /*4910*/  ISETP.NE.AND P6, PT, R198, RZ, PT ;  /* 0x000000ffc600720c */ /* 0x000fe20003fc5270 */
[----:B-----5:R-:W-:Y:S01]  /*4920*/  IMAD.U32 R199, R140, 0x10000, RZ ;  /* 0x000100008cc77824 */ /* 0x020fe200078e00ff */
[----:B------:R-:W-:Y:S01]  /*4930*/  ISETP.GT.AND P1, PT, R237, RZ, PT ;  /* 0x000000ffed00720c */ /* 0x000fe20003f24270 */
[C---:B------:R-:W-:Y:S01]  /*4940*/  IMAD.U32 R244, R142.reuse, 0x10000, RZ ;  /* 0x000100008ef47824 */ /* 0x040fe200078e00ff */
[----:B------:R-:W-:Y:S01]  /*4950*/  SHF.L.U32 R247, R141, 0x10, RZ ;  /* 0x000000108df77819 */ /* 0x000fe200000006ff */
[----:B------:R-:W1:Y:S01]  /*4960*/  @P0 LDC.64 R162, c[0x0][0x408] ;  /* 0x00010200ffa20b82 */ /* 0x000e620000000a00 */
[----:B------:R-:W-:Y:S02]  /*4970*/  PRMT R249, R142, 0x7632, R249 ;  /* 0x000076328ef97816 */ /* 0x000fe400000000f9 */
[----:B------:R-:W-:Y:S02]  /*4980*/  SHF.L.U32 R198, R143, 0x10, RZ ;  /* 0x000000108fc67819 */ /* 0x000fe400000006ff */
[----:B------:R-:W-:-:S02]  /*4990*/  SHF.L.U32 R249, R249, 0x10, RZ ;  /* 0x00000010f9f97819 */ /* 0x000fc400000006ff */
[----:B------:R-:W-:Y:S01]  /*49a0*/  PRMT R242, R141, 0x7632, R242 ;  /* 0x000076328df27816 */ /* 0x000fe200000000f2 */
[-CC-:B------:R-:W-:Y:S01]  /*49b0*/  @P6 FFMA.FTZ R77, R3, R239.reuse, R238.reuse ;  /* 0x000000ef034d6223 */ /* 0x180fe200000100ee */
[----:B------:R-:W-:Y:S01]  /*49c0*/  PRMT R243, R140, 0x7632, R243 ;  /* 0x000076328cf37816 */ /* 0x000fe200000000f3 */
[-CC-:B------:R-:W-:Y:S01]  /*49d0*/  @P1 FFMA.FTZ R76, R192, R239.reuse, R238.reuse ;  /* 0x000000efc04c1223 */ /* 0x180fe200000100ee */
[----:B------:R-:W-:Y:S01]  /*49e0*/  @P1 FFMA.FTZ R78, R209, R239, R238 ;  /* 0x000000efd14e1223 */ /* 0x000fe200000100ee */
[----:B------:R-:W-:Y:S01]  /*49f0*/  @P6 FADD.FTZ R77, R172, -R77 ;  /* 0x8000004dac4d6221 */ /* 0x000fe20000010000 */
[----:B------:R-:W-:Y:S01]  /*4a00*/  SHF.L.U32 R242, R242, 0x10, RZ ;  /* 0x00000010f2f27819 */ /* 0x000fe200000006ff */
[----:B------:R-:W-:Y:S01]  /*4a10*/  @P1 FADD.FTZ R79, R193, -R76 ;  /* 0x8000004cc14f1221 */ /* 0x000fe20000010000 */
[----:B------:R-:W-:Y:S01]  /*4a20*/  @P1 FADD.FTZ R161, R207, -R78 ;  /* 0x8000004ecfa11221 */ /* 0x000fe20000010000 */
[----:B------:R-:W-:Y:S01]  /*4a30*/  @P6 FFMA.FTZ R199, R234, R77, R199 ;  /* 0x0000004deac76223 */ /* 0x000fe200000100c7 */
[-CC-:B------:R-:W-:Y:S01]  /*4a40*/  @P1 FFMA.FTZ R77, R185, R239.reuse, R238.reuse ;  /* 0x000000efb94d1223 */ /* 0x180fe200000100ee */
[-CC-:B------:R-:W-:Y:S01]  /*4a50*/  @P1 FFMA.FTZ R76, R194, R239.reuse, R238.reuse ;  /* 0x000000efc24c1223 */ /* 0x180fe200000100ee */
[----:B------:R-:W-:Y:S01]  /*4a60*/  @P1 FFMA.FTZ R78, R233, R239, R238 ;  /* 0x000000efe94e1223 */ /* 0x000fe200000100ee */
[----:B------:R-:W-:Y:S01]  /*4a70*/  @P1 FFMA.FTZ R242, R234, R79, R242 ;  /* 0x0000004feaf21223 */ /* 0x000fe200000100f2 */
[----:B------:R-:W-:Y:S01]  /*4a80*/  @P1 FADD.FTZ R77, R184, -R77 ;  /* 0x8000004db84d1221 */ /* 0x000fe20000010000 */
[----:B------:R-:W-:Y:S01]  /*4a90*/  @P1 FADD.FTZ R76, R195, -R76 ;  /* 0x8000004cc34c1221 */ /* 0x000fe20000010000 */
[C---:B------:R-:W-:Y:S01]  /*4aa0*/  @P1 FFMA.FTZ R244, R234.reuse, R161, R244 ;  /* 0x000000a1eaf41223 */ /* 0x040fe200000100f4 */
[----:B------:R-:W-:Y:S01]  /*4ab0*/  PRMT R245, R143, 0x7632, R245 ;  /* 0x000076328ff57816 */ /* 0x000fe200000000f5 */
[C---:B------:R-:W-:Y:S01]  /*4ac0*/  @P1 FFMA.FTZ R247, R234.reuse, R77, R247 ;  /* 0x0000004deaf71223 */ /* 0x040fe200000100f7 */
[----:B------:R-:W-:Y:S01]  /*4ad0*/  @P1 FADD.FTZ R77, R231, -R78 ;  /* 0x8000004ee74d1221 */ /* 0x000fe20000010000 */
[----:B------:R-:W-:Y:S01]  /*4ae0*/  @P1 FFMA.FTZ R249, R234, R76, R249 ;  /* 0x0000004ceaf91223 */ /* 0x000fe200000100f9 */
[----:B------:R-:W2:Y:S01]  /*4af0*/  @P0 LDC.64 R78, c[0x0][0x408] ;  /* 0x00010200ff4e0b82 */ /* 0x000ea20000000a00 */
[----:B------:R-:W-:Y:S01]  /*4b00*/  @P1 FFMA.FTZ R161, R202, R239, R238 ;  /* 0x000000efcaa11223 */ /* 0x000fe200000100ee */
[----:B------:R-:W-:Y:S01]  /*4b10*/  @P1 FFMA.FTZ R198, R234, R77, R198 ;  /* 0x0000004deac61223 */ /* 0x000fe200000100c6 */
[----:B------:R-:W-:Y:S01]  /*4b20*/  @P1 FFMA.FTZ R160, R196, R239, R238 ;  /* 0x000000efc4a01223 */ /* 0x000fe200000100ee */
[----:B------:R-:W-:Y:S01]  /*4b30*/  SHF.L.U32 R245, R245, 0x10, RZ ;  /* 0x00000010f5f57819 */ /* 0x000fe200000006ff */
[----:B------:R-:W-:Y:S01]  /*4b40*/  @P1 FADD.FTZ R161, R200, -R161 ;  /* 0x800000a1c8a11221 */ /* 0x000fe20000010000 */
[----:B------:R-:W-:-:S02]  /*4b50*/  IMAD.U32 R243, R243, 0x10000, RZ ;  /* 0x00010000f3f37824 */ /* 0x000fc400078e00ff */
[----:B------:R-:W-:Y:S01]  /*4b60*/  @P1 FADD.FTZ R160, R197, -R160 ;  /* 0x800000a0c5a01221 */ /* 0x000fe20000010000 */
[----:B------:R-:W3:Y:S01]  /*4b70*/  @P0 LDC.64 R76, c[0x0][0x408] ;  /* 0x00010200ff4c0b82 */ /* 0x000ee20000000a00 */
[----:B------:R-:W-:Y:S01]  /*4b80*/  @P0 LOP3.LUT P6, RZ, R174, 0xff000000, RZ, 0xc0, !PT ;  /* 0xff000000aeff0812 */ /* 0x000fe200078cc0ff */
[C---:B------:R-:W-:Y:S01]  /*4b90*/  @P1 FFMA.FTZ R243, R234.reuse, R161, R243 ;  /* 0x000000a1eaf31223 */ /* 0x040fe200000100f3 */
[----:B------:R-:W-:Y:S01]  /*4ba0*/  @P1 FFMA.FTZ R245, R234, R160, R245 ;  /* 0x000000a0eaf51223 */ /* 0x000fe200000100f5 */
[----:B------:R-:W-:-:S04]  /*4bb0*/  @P0 LOP3.LUT P1, RZ, R174, 0xff0000, RZ, 0xc0, !PT ;  /* 0x00ff0000aeff0812 */ /* 0x000fc8000782c0ff */
[----:B------:R-:W4:Y:S01]  /*4bc0*/  @P0 LDC.64 R164, c[0x0][0x408] ;  /* 0x00010200ffa40b82 */ /* 0x000f220000000a00 */
[----:B--2---:R-:W-:-:S07]  /*4bd0*/  @P0 FMUL.FTZ R79, R242, R79 ;  /* 0x0000004ff24f0220 */ /* 0x004fce0000410000 */
[----:B------:R-:W2:Y:S01]  /*4be0*/  @P0 LDC.64 R160, c[0x0][0x408] ;  /* 0x00010200ffa00b82 */ /* 0x000ea20000000a00 */
[----:B------:R-:W-:Y:S01]  /*4bf0*/  @P0 FMUL.FTZ R248, R79, R78 ;  /* 0x0000004e4ff80220 */ /* 0x000fe20000410000 */
[----:B---3--:R-:W-:-:S06]  /*4c00*/  @P0 FMUL.FTZ R77, R247, R77 ;  /* 0x0000004df74d0220 */ /* 0x008fcc0000410000 */
[----:B------:R-:W3:Y:S01]  /*4c10*/  @P0 LDC.64 R78, c[0x0][0x408] ;  /* 0x00010200ff4e0b82 */ /* 0x000ee20000000a00 */
[----:B------:R-:W-:Y:S01]  /*4c20*/  @P0 FMUL.FTZ R246, R77, R76 ;  /* 0x0000004c4df60220 */ /* 0x000fe20000410000 */
[----:B----4-:R-:W-:-:S06]  /*4c30*/  @P0 FMUL.FTZ R165, R199, R165 ;  /* 0x000000a5c7a50220 */ /* 0x010fcc0000410000 */
[----:B------:R-:W4:Y:S01]  /*4c40*/  @P0 LDC.64 R76, c[0x0][0x408] ;  /* 0x00010200ff4c0b82 */ /* 0x000f220000000a00 */
[----:B------:R-:W-:-:S07]  /*4c50*/  @P0 FMUL.FTZ R164, R165, R164 ;  /* 0x000000a4a5a40220 */ /* 0x000fce0000410000 */
[----:B0-----:R-:W0:Y:S01]  /*4c60*/  @P0 LDC.64 R166, c[0x0][0x408] ;  /* 0x00010200ffa60b82 */ /* 0x001e220000000a00 */
[----:B--2---:R-:W-:-:S04]  /*4c70*/  @P0 FMUL.FTZ R161, R198, R161 ;  /* 0x000000a1c6a10220 */ /* 0x004fc80000410000 */
[----:B------:R-:W-:Y:S01]  /*4c80*/  @P0 FMUL.FTZ R160, R161, R160 ;  /* 0x000000a0a1a00220 */ /* 0x000fe20000410000 */
[----:B------:R-:W-:Y:S01]  /*4c90*/  @P0 FSEL R161, R248, RZ, P6 ;  /* 0x000000fff8a10208 */ /* 0x000fe20003000000 */
[----:B---3--:R-:W-:Y:S01]  /*4ca0*/  @P0 FMUL.FTZ R79, R249, R79 ;  /* 0x0000004ff94f0220 */ /* 0x008fe20000410000 */
[----:B------:R-:W-:Y:S02]  /*4cb0*/  @P0 LOP3.LUT P6, RZ, R175, 0xff00, RZ, 0xc0, !PT ;  /* 0x0000ff00afff0812 */ /* 0x000fe400078cc0ff */
[----:B------:R-:W-:Y:S01]  /*4cc0*/  @P0 F2FP.BF16.F32.PACK_AB R161, RZ, R161 ;  /* 0x000000a1ffa1023e */ /* 0x000fe200000010ff */
[----:B------:R-:W-:Y:S01]  /*4cd0*/  @P0 FMUL.FTZ R78, R79, R78 ;  /* 0x0000004e4f4e0220 */ /* 0x000fe20000410000 */
[----:B------:R-:W-:Y:S01]  /*4ce0*/  F2FP.BF16.F32.PACK_AB R79, R245, R198 ;  /* 0x000000c6f54f723e */ /* 0x000fe200000010ff */
[----:B----4-:R-:W-:-:S04]  /*4cf0*/  @P0 FMUL.FTZ R77, R244, R77 ;  /* 0x0000004df44d0220 */ /* 0x010fc80000410000 */
[----:B------:R-:W-:Y:S01]  /*4d00*/  @P0 FMUL.FTZ R76, R77, R76 ;  /* 0x0000004c4d4c0220 */ /* 0x000fe20000410000 */
[----:B-1----:R-:W-:Y:S01]  /*4d10*/  @P0 FMUL.FTZ R77, R245, R163 ;  /* 0x000000a3f54d0220 */ /* 0x002fe20000410000 */
[----:B------:R-:W-:Y:S01]  /*4d20*/  @P0 FSEL R163, R78, RZ, P6 ;  /* 0x000000ff4ea30208 */ /* 0x000fe20003000000 */
[----:B0-----:R-:W-:Y:S02]  /*4d30*/  @P0 FMUL.FTZ R167, R243, R167 ;  /* 0x000000a7f3a70220 */ /* 0x001fe40000410000 */
[----:B------:R-:W-:Y:S01]  /*4d40*/  @P0 FMUL.FTZ R77, R77, R162 ;  /* 0x000000a24d4d0220 */ /* 0x000fe20000410000 */
[----:B------:R-:W-:Y:S02]  /*4d50*/  @P0 FSEL R162, R246, RZ, P1 ;  /* 0x000000fff6a20208 */ /* 0x000fe40000800000 */
[----:B------:R-:W-:Y:S01]  /*4d60*/  @P0 LOP3.LUT P1, RZ, R175, 0xff, RZ, 0xc0, !PT ;  /* 0x000000ffafff0812 */ /* 0x000fe2000782c0ff */
[----:B------:R-:W-:Y:S01]  /*4d70*/  @P0 FMUL.FTZ R166, R167, R166 ;  /* 0x000000a6a7a60220 */ /* 0x000fe20000410000 */
[----:B------:R-:W-:-:S02]  /*4d80*/  @P0 LOP3.LUT P6, RZ, R175, 0xff0000, RZ, 0xc0, !PT ;  /* 0x00ff0000afff0812 */ /* 0x000fc400078cc0ff */
[----:B------:R-:W-:Y:S02]  /*4d90*/  @P0 FSEL R165, R76, RZ, P1 ;  /* 0x000000ff4ca50208 */ /* 0x000fe40000800000 */
[----:B------:R-:W-:Y:S02]  /*4da0*/  @P0 ISETP.GE.U32.AND P1, PT, R174, RZ, PT ;  /* 0x000000ffae00020c */ /* 0x000fe40003f26070 */
[----:B------:R-:W-:Y:S02]  /*4db0*/  @P0 FSEL R160, R160, RZ, P6 ;  /* 0x000000ffa0a00208 */ /* 0x000fe40003000000 */
[----:B------:R-:W-:Y:S02]  /*4dc0*/  @P0 ISETP.GE.U32.AND.EX P1, PT, R175, 0x1000000, PT, P1 ;  /* 0x01000000af00080c */ /* 0x000fe40003f26110 */
[----:B------:R-:W-:Y:S02]  /*4dd0*/  @P0 LOP3.LUT P6, RZ, R174, 0xff00, RZ, 0xc0, !PT ;  /* 0x0000ff00aeff0812 */ /* 0x000fe400078cc0ff */
[----:B------:R-:W-:-:S02]  /*4de0*/  @P0 FSEL R77, R77, RZ, P1 ;  /* 0x000000ff4d4d0208 */ /* 0x000fc40000800000 */
[----:B------:R-:W-:Y:S02]  /*4df0*/  @P0 LOP3.LUT P1, RZ, R174, 0xff, RZ, 0xc0, !PT ;  /* 0x000000ffaeff0812 */ /* 0x000fe4000782c0ff */
[----:B------:R-:W-:Y:S02]  /*4e00*/  @P0 F2FP.BF16.F32.PACK_AB R162, RZ, R162 ;  /* 0x000000a2ffa2023e */ /* 0x000fe400000010ff */
[----:B------:R-:W-:Y:S02]  /*4e10*/  @P0 FSEL R164, R164, RZ, P1 ;  /* 0x000000ffa4a40208 */ /* 0x000fe40000800000 */
[----:B------:R-:W-:Y:S02]  /*4e20*/  @P0 F2FP.BF16.F32.PACK_AB R165, RZ, R165 ;  /* 0x000000a5ffa5023e */ /* 0x000fe400000010ff */
[----:B------:R-:W-:Y:S02]  /*4e30*/  @P0 F2FP.BF16.F32.PACK_AB R160, RZ, R160 ;  /* 0x000000a0ffa0023e */ /* 0x000fe400000010ff */
[----:B------:R-:W-:-:S02]  /*4e40*/  @P0 FSEL R166, R166, RZ, P6 ;  /* 0x000000ffa6a60208 */ /* 0x000fc40003000000 */
[----:B------:R-:W-:Y:S02]  /*4e50*/  @P0 F2FP.BF16.F32.PACK_AB R164, RZ, R164 ;  /* 0x000000a4ffa4023e */ /* 0x000fe400000010ff */
[----:B------:R-:W-:Y:S02]  /*4e60*/  @P0 F2FP.BF16.F32.PACK_AB R163, RZ, R163 ;  /* 0x000000a3ffa3023e */ /* 0x000fe400000010ff */
[----:B------:R-:W-:Y:S02]  /*4e70*/  @P0 F2FP.BF16.F32.PACK_AB R167, RZ, R77 ;  /* 0x0000004dffa7023e */ /* 0x000fe400000010ff */
[----:B------:R-:W-:Y:S02]  /*4e80*/  @P0 PRMT R149, R162, 0x7610, R149 ;  /* 0x00007610a2950816 */ /* 0x000fe40000000095 */
[----:B------:R-:W-:Y:S02]  /*4e90*/  @P0 F2FP.BF16.F32.PACK_AB R166, RZ, R166 ;  /* 0x000000a6ffa6023e */ /* 0x000fe400000010ff */
[----:B------:R-:W-:-:S02]  /*4ea0*/  @P0 PRMT R150, R165, 0x7610, R150 ;  /* 0x00007610a5960816 */ /* 0x000fc40000000096 */
[----:B------:R-:W-:Y:S02]  /*4eb0*/  @P0 PRMT R151, R160, 0x7610, R151 ;  /* 0x00007610a0970816 */ /* 0x000fe40000000097 */
[----:B------:R-:W-:Y:S02]  /*4ec0*/  @P0 PRMT R148, R164, 0x7610, R148 ;  /* 0x00007610a4940816 */ /* 0x000fe40000000094 */
[----:B------:R-:W-:Y:S02]  /*4ed0*/  F2FP.BF16.F32.PACK_AB R78, R249, R244 ;  /* 0x000000f4f94e723e */ /* 0x000fe400000010ff */
[----:B------:R-:W-:Y:S02]  /*4ee0*/  F2FP.BF16.F32.PACK_AB R77, R242, R247 ;  /* 0x000000f7f24d723e */ /* 0x000fe400000010ff */
[----:B------:R-:W-:Y:S02]  /*4ef0*/  F2FP.BF16.F32.PACK_AB R76, R243, R199 ;  /* 0x000000c7f34c723e */ /* 0x000fe400000010ff */
[----:B------:R-:W-:-:S02]  /*4f00*/  @P0 PRMT R149, R149, 0x5410, R161 ;  /* 0x0000541095950816 */ /* 0x000fc400000000a1 */
[----:B------:R-:W-:Y:S02]  /*4f10*/  @P0 PRMT R150, R150, 0x5410, R163 ;  /* 0x0000541096960816 */ /* 0x000fe400000000a3 */
[----:B------:R-:W-:Y:S02]  /*4f20*/  @P0 PRMT R151, R151, 0x5410, R167 ;  /* 0x0000541097970816 */ /* 0x000fe400000000a7 */
[----:B------:R-:W-:-:S07]  /*4f30*/  @P0 PRMT R148, R148, 0x5410, R166 ;  /* 0x0000541094940816 */ /* 0x000fce00000000a6 */
.L_x_907:
[----:B------:R-:W-:Y:S05]  /*4f40*/  BSYNC.RECONVERGENT B1 ;  /* 0x0000000000017941 */ /* 0x000fea0003800200 */
.L_x_890:
[----:B------:R-:W-:Y:S01]  /*4f50*/  ISETP.NE.U32.AND P1, PT, R241, RZ, PT ;  /* 0x000000fff100720c */ /* 0x000fe20003f25070 */
[----:B------:R-:W1:Y:S03]  /*4f60*/  @P0 LDC.64 R160, c[0x0][0x468] ;  /* 0x00011a00ffa00b82 */ /* 0x000e660000000a00 */
[----:B------:R-:W-:-:S13]  /*4f70*/  ISETP.NE.AND.EX P1, PT, R240, RZ, PT, P1 ;  /* 0x000000fff000720c */ /* 0x000fda0003f25310 */
[----:B------:R-:W2:Y:S01]  /*4f80*/  @P1 LDC.64 R162, c[0x0][0x478] ;  /* 0x00011e00ffa21b82 */ /* 0x000ea20000000a00 */
[C---:B-1----:R-:W-:Y:S01]  /*4f90*/  @P0 IMAD.WIDE.U32 R160, R235.reuse, 0x10, R160 ;  /* 0x00000010eba00825 */ /* 0x042fe200078e00a0 */
[----:B------:R-:W-:-:S03]  /*4fa0*/  IADD3 R235, PT, PT, R235, 0x20, RZ ;  /* 0x00000020ebeb7810 */ /* 0x000fc60007ffe0ff */
[----:B--2---:R-:W-:-:S04]  /*4fb0*/  @P1 IMAD.WIDE.U32 R162, R236, 0x10, R162 ;  /* 0x00000010eca21825 */ /* 0x004fc800078e00a2 */
[----:B------:R-:W-:Y:S01]  /*4fc0*/  VIADD R236, R236, 0x20 ;  /* 0x00000020ecec7836 */ /* 0x000fe20000000000 */
[----:B------:R1:W-:Y:S04]  /*4fd0*/  @P1 STG.E.128 desc[UR6][R162.64], R76 ;  /* 0x0000004ca2001986 */ /* 0x0003e8000c101d06 */
[----:B------:R1:W-:Y:S02]  /*4fe0*/  @P0 STG.E.128 desc[UR6][R160.64], R148 ;  /* 0x00000094a0000986 */ /* 0x0003e4000c101d06 */
.L_x_889:
[----:B------:R-:W-:Y:S05]  /*4ff0*/  BSYNC.RECONVERGENT B2 ;  /* 0x0000000000027941 */ /* 0x000fea0003800200 */
.L_x_888:
[----:B------:R-:W-:Y:S04]  /*5000*/  BSSY.RECONVERGENT B2, `(.L_x_909) ;  /* 0x00001a7000027945 */ /* 0x000fe80003800200 */
        /* <DEDUP_REMOVED lines=10> */
[----:B0-----:R-:W0:Y:S01]  /*50b0*/  @P0 LDC.64 R166, c[0x0][0x408] ;  /* 0x00010200ffa60b82 */ /* 0x001e220000000a00 */
[C---:B-----5:R-:W-:Y:S02]  /*50c0*/  PRMT R249, R144.reuse, 0x7632, R249 ;  /* 0x0000763290f97816 */ /* 0x060fe400000000f9 */
[----:B------:R-:W-:Y:S02]  /*50d0*/  SHF.L.U32 R251, R144, 0x10, RZ ;  /* 0x0000001090fb7819 */ /* 0x000fe400000006ff */
[----:B------:R-:W-:Y:S01]  /*50e0*/  PRMT R198, R145, 0x7632, R198 ;  /* 0x0000763291c67816 */ /* 0x000fe200000000c6 */
[----:B------:R-:W-:Y:S01]  /*50f0*/  IMAD.U32 R249, R249, 0x10000, RZ ;  /* 0x00010000f9f97824 */ /* 0x000fe200078e00ff */
[----:B------:R-:W-:Y:S01]  /*5100*/  PRMT R243, R146, 0x7632, R243 ;  /* 0x0000763292f37816 */ /* 0x000fe200000000f3 */
[----:B------:R-:W2:Y:S01]  /*5110*/  @P0 LDC.64 R164, c[0x0][0x408] ;  /* 0x00010200ffa40b82 */ /* 0x000ea20000000a00 */
[----:B------:R-:W-:-:S02]  /*5120*/  SHF.L.U32 R247, R145, 0x10, RZ ;  /* 0x0000001091f77819 */ /* 0x000fc400000006ff */
[----:B------:R-:W-:Y:S01]  /*5130*/  SHF.L.U32 R198, R198, 0x10, RZ ;  /* 0x00000010c6c67819 */ /* 0x000fe200000006ff */
[-CC-:B-1----:R-:W-:Y:S01]  /*5140*/  @P1 FFMA.FTZ R77, R169, R239.reuse, R238.reuse ;  /* 0x000000efa94d1223 */ /* 0x182fe200000100ee */
[-CC-:B------:R-:W-:Y:S01]  /*5150*/  @P1 FFMA.FTZ R76, R6, R239.reuse, R238.reuse ;  /* 0x000000ef064c1223 */ /* 0x180fe200000100ee */
[-CC-:B------:R-:W-:Y:S01]  /*5160*/  @P1 FFMA.FTZ R79, R205, R239.reuse, R238.reuse ;  /* 0x000000efcd4f1223 */ /* 0x180fe200000100ee */
[----:B------:R-:W-:Y:S01]  /*5170*/  @P1 FFMA.FTZ R160, R8, R239, R238 ;  /* 0x000000ef08a01223 */ /* 0x000fe200000100ee */
[----:B------:R-:W-:Y:S01]  /*5180*/  @P1 FADD.FTZ R77, R30, -R77 ;  /* 0x8000004d1e4d1221 */ /* 0x000fe20000010000 */
[----:B------:R-:W-:Y:S01]  /*5190*/  @P1 FADD.FTZ R76, R9, -R76 ;  /* 0x8000004c094c1221 */ /* 0x000fe20000010000 */
[----:B------:R-:W-:Y:S01]  /*51a0*/  SHF.L.U32 R245, R146, 0x10, RZ ;  /* 0x0000001092f57819 */ /* 0x000fe200000006ff */
[----:B------:R-:W-:Y:S01]  /*51b0*/  @P1 FADD.FTZ R79, R208, -R79 ;  /* 0x8000004fd04f1221 */ /* 0x000fe20000010000 */
[C---:B------:R-:W-:Y:S01]  /*51c0*/  @P1 FFMA.FTZ R251, R234.reuse, R77, R251 ;  /* 0x0000004deafb1223 */ /* 0x040fe200000100fb */
[-CC-:B------:R-:W-:Y:S01]  /*51d0*/  @P1 FFMA.FTZ R77, R187, R239.reuse, R238.reuse ;  /* 0x000000efbb4d1223 */ /* 0x180fe200000100ee */
[----:B------:R-:W-:Y:S01]  /*51e0*/  @P1 FFMA.FTZ R249, R234, R76, R249 ;  /* 0x0000004ceaf91223 */ /* 0x000fe200000100f9 */
[----:B------:R-:W-:Y:S01]  /*51f0*/  @P1 FFMA.FTZ R76, R10, R239, R238 ;  /* 0x000000ef0a4c1223 */ /* 0x000fe200000100ee */
[----:B------:R-:W-:-:S02]  /*5200*/  IMAD.U32 R243, R243, 0x10000, RZ ;  /* 0x00010000f3f37824 */ /* 0x000fc400078e00ff */
[----:B------:R-:W-:Y:S01]  /*5210*/  @P1 FADD.FTZ R78, R186, -R77 ;  /* 0x8000004dba4e1221 */ /* 0x000fe20000010000 */
[----:B------:R-:W-:Y:S01]  /*5220*/  @P1 FADD.FTZ R77, R11, -R160 ;  /* 0x800000a00b4d1221 */ /* 0x000fe20000010000 */
[----:B------:R-:W-:Y:S01]  /*5230*/  @P1 FADD.FTZ R76, R13, -R76 ;  /* 0x8000004c0d4c1221 */ /* 0x000fe20000010000 */
[C---:B------:R-:W-:Y:S01]  /*5240*/  @P1 FFMA.FTZ R245, R234.reuse, R79, R245 ;  /* 0x0000004feaf51223 */ /* 0x040fe200000100f5 */
[C---:B------:R-:W-:Y:S01]  /*5250*/  @P1 FFMA.FTZ R247, R234.reuse, R78, R247 ;  /* 0x0000004eeaf71223 */ /* 0x040fe200000100f7 */
[C---:B------:R-:W-:Y:S01]  /*5260*/  @P1 FFMA.FTZ R198, R234.reuse, R77, R198 ;  /* 0x0000004deac61223 */ /* 0x040fe200000100c6 */
[----:B------:R-:W-:Y:S01]  /*5270*/  @P1 FFMA.FTZ R243, R234, R76, R243 ;  /* 0x0000004ceaf31223 */ /* 0x000fe200000100f3 */
[----:B------:R-:W-:Y:S01]  /*5280*/  PRMT R199, R147, 0x7632, R199 ;  /* 0x0000763293c77816 */ /* 0x000fe200000000c7 */
[-CC-:B------:R-:W-:Y:S01]  /*5290*/  @P1 FFMA.FTZ R77, R215, R239.reuse, R238.reuse ;  /* 0x000000efd74d1223 */ /* 0x180fe200000100ee */
[----:B------:R-:W-:Y:S01]  /*52a0*/  @P1 FFMA.FTZ R76, R24, R239, R238 ;  /* 0x000000ef184c1223 */ /* 0x000fe200000100ee */
[----:B------:R-:W1:Y:S01]  /*52b0*/  @P0 LDC.64 R78, c[0x0][0x408] ;  /* 0x00010200ff4e0b82 */ /* 0x000e620000000a00 */
[----:B------:R-:W-:Y:S01]  /*52c0*/  SHF.L.U32 R199, R199, 0x10, RZ ;  /* 0x00000010c7c77819 */ /* 0x000fe200000006ff */
[----:B------:R-:W-:Y:S01]  /*52d0*/  @P1 FADD.FTZ R77, R232, -R77 ;  /* 0x8000004de84d1221 */ /* 0x000fe20000010000 */
[----:B------:R-:W-:Y:S01]  /*52e0*/  SHF.L.U32 R241, R147, 0x10, RZ ;  /* 0x0000001093f17819 */ /* 0x000fe200000006ff */
[----:B------:R-:W-:Y:S01]  /*52f0*/  @P1 FADD.FTZ R76, R27, -R76 ;  /* 0x8000004c1b4c1221 */ /* 0x000fe20000010000 */
[----:B0-----:R-:W-:Y:S01]  /*5300*/  @P0 FMUL.FTZ R167, R251, R167 ;  /* 0x000000a7fba70220 */ /* 0x001fe20000410000 */
[----:B--2---:R-:W-:-:S02]  /*5310*/  @P0 FMUL.FTZ R165, R249, R165 ;  /* 0x000000a5f9a50220 */ /* 0x004fc40000410000 */
[----:B------:R-:W0:Y:S01]  /*5320*/  @P0 LDC.64 R162, c[0x0][0x408] ;  /* 0x00010200ffa20b82 */ /* 0x000e220000000a00 */
[C---:B------:R-:W-:Y:S01]  /*5330*/  @P1 FFMA.FTZ R241, R234.reuse, R77, R241 ;  /* 0x0000004deaf11223 */ /* 0x040fe200000100f1 */
[----:B------:R-:W-:Y:S01]  /*5340*/  @P1 FFMA.FTZ R199, R234, R76, R199 ;  /* 0x0000004ceac71223 */ /* 0x000fe200000100c7 */
[----:B------:R-:W-:Y:S01]  /*5350*/  @P0 FMUL.FTZ R240, R167, R166 ;  /* 0x000000a6a7f00220 */ /* 0x000fe20000410000 */
[----:B------:R-:W-:Y:S01]  /*5360*/  @P0 LOP3.LUT P1, RZ, R176, 0xff, RZ, 0xc0, !PT ;  /* 0x000000ffb0ff0812 */ /* 0x000fe2000782c0ff */
[----:B------:R-:W-:-:S03]  /*5370*/  @P0 FMUL.FTZ R164, R165, R164 ;  /* 0x000000a4a5a40220 */ /* 0x000fc60000410000 */
[----:B------:R-:W2:Y:S01]  /*5380*/  @P0 LDC.64 R76, c[0x0][0x408] ;  /* 0x00010200ff4c0b82 */ /* 0x000ea20000000a00 */
[----:B------:R-:W-:Y:S02]  /*5390*/  @P0 FSEL R240, R240, RZ, P1 ;  /* 0x000000fff0f00208 */ /* 0x000fe40000800000 */
[----:B------:R-:W-:Y:S02]  /*53a0*/  @P0 LOP3.LUT P1, RZ, R176, 0xff00, RZ, 0xc0, !PT ;  /* 0x0000ff00b0ff0812 */ /* 0x000fe4000782c0ff */
[----:B------:R-:W-:Y:S02]  /*53b0*/  @P0 F2FP.BF16.F32.PACK_AB R240, RZ, R240 ;  /* 0x000000f0fff0023e */ /* 0x000fe400000010ff */
[----:B------:R-:W-:Y:S01]  /*53c0*/  @P0 FSEL R164, R164, RZ, P1 ;  /* 0x000000ffa4a40208 */ /* 0x000fe20000800000 */
[----:B------:R-:W3:Y:S01]  /*53d0*/  @P0 LDC.64 R160, c[0x0][0x408] ;  /* 0x00010200ffa00b82 */ /* 0x000ee20000000a00 */
[----:B-1----:R-:W-:Y:S01]  /*53e0*/  @P0 FMUL.FTZ R79, R247, R79 ;  /* 0x0000004ff74f0220 */ /* 0x002fe20000410000 */
[----:B------:R-:W-:-:S02]  /*53f0*/  @P0 LOP3.LUT P1, RZ, R176, 0xff0000, RZ, 0xc0, !PT ;  /* 0x00ff0000b0ff0812 */ /* 0x000fc4000782c0ff */
[----:B------:R-:W-:Y:S01]  /*5400*/  @P0 F2FP.BF16.F32.PACK_AB R164, RZ, R164 ;  /* 0x000000a4ffa4023e */ /* 0x000fe200000010ff */
[----:B------:R-:W-:Y:S01]  /*5410*/  @P0 FMUL.FTZ R79, R79, R78 ;  /* 0x0000004e4f4f0220 */ /* 0x000fe20000410000 */
[----:B------:R-:W-:Y:S02]  /*5420*/  @P0 PRMT R148, R240, 0x7610, R148 ;  /* 0x00007610f0940816 */ /* 0x000fe40000000094 */
[----:B------:R-:W1:Y:S01]  /*5430*/  @P0 LDC.64 R166, c[0x0][0x408] ;  /* 0x00010200ffa60b82 */ /* 0x000e620000000a00 */
[----:B0-----:R-:W-:Y:S01]  /*5440*/  @P0 FMUL.FTZ R163, R198, R163 ;  /* 0x000000a3c6a30220 */ /* 0x001fe20000410000 */
[----:B------:R-:W-:Y:S02]  /*5450*/  @P0 FSEL R79, R79, RZ, P1 ;  /* 0x000000ff4f4f0208 */ /* 0x000fe40000800000 */
[----:B------:R-:W-:Y:S01]  /*5460*/  @P0 LOP3.LUT P1, RZ, R176, 0xff000000, RZ, 0xc0, !PT ;  /* 0xff000000b0ff0812 */ /* 0x000fe2000782c0ff */
[----:B------:R-:W-:Y:S01]  /*5470*/  @P0 FMUL.FTZ R162, R163, R162 ;  /* 0x000000a2a3a20220 */ /* 0x000fe20000410000 */
[----:B------:R-:W-:Y:S01]  /*5480*/  @P0 F2FP.BF16.F32.PACK_AB R79, RZ, R79 ;  /* 0x0000004fff4f023e */ /* 0x000fe200000010ff */
[----:B--2---:R-:W-:Y:S01]  /*5490*/  @P0 FMUL.FTZ R77, R245, R77 ;  /* 0x0000004df54d0220 */ /* 0x004fe20000410000 */
[----:B------:R-:W-:-:S02]  /*54a0*/  @P0 PRMT R148, R148, 0x5410, R164 ;  /* 0x0000541094940816 */ /* 0x000fc400000000a4 */
[----:B------:R-:W-:Y:S01]  /*54b0*/  @P0 FSEL R162, R162, RZ, P1 ;  /* 0x000000ffa2a20208 */ /* 0x000fe20000800000 */
[----:B------:R-:W-:Y:S01]  /*54c0*/  @P0 FMUL.FTZ R78, R77, R76 ;  /* 0x0000004c4d4e0220 */ /* 0x000fe20000410000 */
[----:B------:R-:W-:Y:S02]  /*54d0*/  @P0 LOP3.LUT P1, RZ, R177, 0xff, RZ, 0xc0, !PT ;  /* 0x000000ffb1ff0812 */ /* 0x000fe4000782c0ff */
[----:B------:R-:W-:Y:S01]  /*54e0*/  @P0 F2FP.BF16.F32.PACK_AB R162, RZ, R162 ;  /* 0x000000a2ffa2023e */ /* 0x000fe200000010ff */
[----:B---3--:R-:W-:Y:S01]  /*54f0*/  @P0 FMUL.FTZ R161, R243, R161 ;  /* 0x000000a1f3a10220 */ /* 0x008fe20000410000 */
[----:B------:R-:W-:Y:S02]  /*5500*/  @P0 PRMT R149, R79, 0x7610, R149 ;  /* 0x000076104f950816 */ /* 0x000fe40000000095 */
[----:B------:R-:W-:Y:S01]  /*5510*/  F2FP.BF16.F32.PACK_AB R76, R249, R251 ;  /* 0x000000fbf94c723e */ /* 0x000fe200000010ff */
[----:B------:R-:W-:Y:S01]  /*5520*/  @P0 FMUL.FTZ R160, R161, R160 ;  /* 0x000000a0a1a00220 */ /* 0x000fe20000410000 */
[----:B------:R-:W-:-:S02]  /*5530*/  @P0 FSEL R161, R78, RZ, P1 ;  /* 0x000000ff4ea10208 */ /* 0x000fc40000800000 */
[----:B------:R-:W-:Y:S01]  /*5540*/  @P0 LOP3.LUT P1, RZ, R177, 0xff00, RZ, 0xc0, !PT ;  /* 0x0000ff00b1ff0812 */ /* 0x000fe2000782c0ff */
[----:B-1----:R-:W-:Y:S01]  /*5550*/  @P0 FMUL.FTZ R167, R241, R167 ;  /* 0x000000a7f1a70220 */ /* 0x002fe20000410000 */
[----:B------:R-:W-:Y:S02]  /*5560*/  @P0 F2FP.BF16.F32.PACK_AB R161, RZ, R161 ;  /* 0x000000a1ffa1023e */ /* 0x000fe400000010ff */
[----:B------:R-:W-:Y:S01]  /*5570*/  @P0 FSEL R160, R160, RZ, P1 ;  /* 0x000000ffa0a00208 */ /* 0x000fe20000800000 */
[----:B------:R-:W-:Y:S01]  /*5580*/  @P0 FMUL.FTZ R166, R167, R166 ;  /* 0x000000a6a7a60220 */ /* 0x000fe20000410000 */
[----:B------:R-:W-:Y:S02]  /*5590*/  @P0 LOP3.LUT P1, RZ, R177, 0xff0000, RZ, 0xc0, !PT ;  /* 0x00ff0000b1ff0812 */ /* 0x000fe4000782c0ff */
[----:B------:R-:W-:Y:S02]  /*55a0*/  @P0 F2FP.BF16.F32.PACK_AB R160, RZ, R160 ;  /* 0x000000a0ffa0023e */ /* 0x000fe400000010ff */
[----:B------:R-:W-:-:S02]  /*55b0*/  @P0 FSEL R166, R166, RZ, P1 ;  /* 0x000000ffa6a60208 */ /* 0x000fc40000800000 */
[----:B------:R-:W-:Y:S02]  /*55c0*/  @P0 PRMT R150, R161, 0x7610, R150 ;  /* 0x00007610a1960816 */ /* 0x000fe40000000096 */
[----:B------:R-:W-:Y:S02]  /*55d0*/  @P0 F2FP.BF16.F32.PACK_AB R166, RZ, R166 ;  /* 0x000000a6ffa6023e */ /* 0x000fe400000010ff */
[----:B------:R-:W-:Y:S02]  /*55e0*/  F2FP.BF16.F32.PACK_AB R77, R198, R247 ;  /* 0x000000f7c64d723e */ /* 0x000fe400000010ff */
[----:B------:R-:W-:Y:S02]  /*55f0*/  F2FP.BF16.F32.PACK_AB R78, R243, R245 ;  /* 0x000000f5f34e723e */ /* 0x000fe400000010ff */
        /* <DEDUP_REMOVED lines=13> */
.L_x_913:
[----:B------:R-:W-:Y:S01]  /*56d0*/  ISETP.GT.AND P1, PT, R237, RZ, PT ;  /* 0x000000ffed00720c */ /* 0x000fe20003f24270 */
[C---:B-----5:R-:W-:Y:S01]  /*56e0*/  IMAD.U32 R165, R144.reuse, 0x10000, RZ ;  /* 0x0001000090a57824 */ /* 0x060fe200078e00ff */
[----:B------:R-:W-:Y:S01]  /*56f0*/  PRMT R164, R144, 0x7632, R164 ;  /* 0x0000763290a47816 */ /* 0x000fe200000000a4 */
[C---:B------:R-:W-:Y:S01]  /*5700*/  IMAD.U32 R199, R145.reuse, 0x10000, RZ ;  /* 0x0001000091c77824 */ /* 0x040fe200078e00ff */
[----:B------:R-:W-:Y:S01]  /*5710*/  PRMT R198, R145, 0x7632, R198 ;  /* 0x0000763291c67816 */ /* 0x000fe200000000c6 */
[----:B------:R-:W-:Y:S01]  /*5720*/  IMAD.U32 R243, R147, 0x10000, RZ ;  /* 0x0001000093f37824 */ /* 0x000fe200078e00ff */
[----:B------:R-:W-:Y:S02]  /*5730*/  SHF.L.U32 R164, R164, 0x10, RZ ;  /* 0x00000010a4a47819 */ /* 0x000fe400000006ff */
[----:B------:R-:W-:Y:S02]  /*5740*/  SHF.L.U32 R198, R198, 0x10, RZ ;  /* 0x00000010c6c67819 */ /* 0x000fe400000006ff */
[----:B------:R-:W-:-:S02]  /*5750*/  @P0 LOP3.LUT P6, RZ, R176, 0xff, RZ, 0xc0, !PT ;  /* 0x000000ffb0ff0812 */ /* 0x000fc400078cc0ff */
[----:B------:R-:W-:Y:S01]  /*5760*/  SHF.L.U32 R241, R146, 0x10, RZ ;  /* 0x0000001092f17819 */ /* 0x000fe200000006ff */
[-CC-:B-1----:R-:W-:Y:S01]  /*5770*/  @P1 FFMA.FTZ R160, R6, R239.reuse, R238.reuse ;  /* 0x000000ef06a01223 */ /* 0x182fe200000100ee */
[-CC-:B------:R-:W-:Y:S01]  /*5780*/  @P1 FFMA.FTZ R161, R169, R239.reuse, R238.reuse ;  /* 0x000000efa9a11223 */ /* 0x180fe200000100ee */
[----:B------:R-:W-:Y:S02]  /*5790*/  @P1 FFMA.FTZ R240, R8, R239, R238 ;  /* 0x000000ef08f01223 */ /* 0x000fe400000100ee */
[----:B------:R-:W-:Y:S01]  /*57a0*/  @P1 FADD.FTZ R163, R9, -R160 ;  /* 0x800000a009a31221 */ /* 0x000fe20000010000 */
[----:B------:R-:W-:Y:S01]  /*57b0*/  @P1 FADD.FTZ R162, R30, -R161 ;  /* 0x800000a11ea21221 */ /* 0x000fe20000010000 */
[----:B0-----:R-:W-:Y:S01]  /*57c0*/  @P1 FADD.FTZ R167, R11, -R240 ;  /* 0x800000f00ba71221 */ /* 0x001fe20000010000 */
[----:B------:R-:W0:Y:S01]  /*57d0*/  @P0 LDC.64 R160, c[0x0][0x408] ;  /* 0x00010200ffa00b82 */ /* 0x000e220000000a00 */
[C---:B------:R-:W-:Y:S01]  /*57e0*/  @P1 FFMA.FTZ R164, R234.reuse, R163, R164 ;  /* 0x000000a3eaa41223 */ /* 0x040fe200000100a4 */
[----:B------:R-:W-:Y:S01]  /*57f0*/  @P1 FFMA.FTZ R163, R187, R239, R238 ;  /* 0x000000efbba31223 */ /* 0x000fe200000100ee */
[----:B------:R-:W-:Y:S01]  /*5800*/  @P1 FFMA.FTZ R165, R234, R162, R165 ;  /* 0x000000a2eaa51223 */ /* 0x000fe200000100a5 */
[----:B------:R-:W-:Y:S01]  /*5810*/  PRMT R240, R146, 0x7632, R240 ;  /* 0x0000763292f07816 */ /* 0x000fe200000000f0 */
[----:B------:R-:W-:Y:S01]  /*5820*/  @P1 FFMA.FTZ R198, R234, R167, R198 ;  /* 0x000000a7eac61223 */ /* 0x000fe200000100c6 */
[----:B------:R-:W-:-:S02]  /*5830*/  @P1 FADD.FTZ R166, R186, -R163 ;  /* 0x800000a3baa61221 */ /* 0x000fc40000010000 */
[----:B------:R-:W1:Y:S01]  /*5840*/  @P0 LDC.64 R162, c[0x0][0x408] ;  /* 0x00010200ffa20b82 */ /* 0x000e620000000a00 */
[----:B------:R-:W-:Y:S01]  /*5850*/  SHF.L.U32 R240, R240, 0x10, RZ ;  /* 0x00000010f0f07819 */ /* 0x000fe200000006ff */
[----:B------:R-:W-:Y:S01]  /*5860*/  @P1 FFMA.FTZ R199, R234, R166, R199 ;  /* 0x000000a6eac71223 */ /* 0x000fe200000100c7 */
[----:B------:R-:W-:-:S04]  /*5870*/  @P1 FFMA.FTZ R166, R10, R239, R238 ;  /* 0x000000ef0aa61223 */ /* 0x000fc800000100ee */
[----:B------:R-:W-:-:S04]  /*5880*/  @P1 FADD.FTZ R167, R13, -R166 ;  /* 0x800000a60da71221 */ /* 0x000fc80000010000 */
[----:B------:R-:W-:Y:S01]  /*5890*/  @P1 FFMA.FTZ R240, R234, R167, R240 ;  /* 0x000000a7eaf01223 */ /* 0x000fe200000100f0 */
[----:B0-----:R-:W-:Y:S01]  /*58a0*/  @P0 FMUL.FTZ R161, R165, R161 ;  /* 0x000000a1a5a10220 */ /* 0x001fe20000410000 */
[----:B------:R-:W-:-:S03]  /*58b0*/  @P1 FFMA.FTZ R165, R205, R239, R238 ;  /* 0x000000efcda51223 */ /* 0x000fc600000100ee */
[----:B------:R-:W-:Y:S01]  /*58c0*/  @P0 FMUL.FTZ R160, R161, R160 ;  /* 0x000000a0a1a00220 */ /* 0x000fe20000410000 */
[----:B------:R-:W-:Y:S01]  /*58d0*/  @P1 FFMA.FTZ R161, R215, R239, R238 ;  /* 0x000000efd7a11223 */ /* 0x000fe200000100ee */
[----:B------:R-:W-:Y:S01]  /*58e0*/  @P1 FADD.FTZ R165, R208, -R165 ;  /* 0x800000a5d0a51221 */ /* 0x000fe20000010000 */
[----:B-1----:R-:W-:Y:S02]  /*58f0*/  @P0 FMUL.FTZ R163, R164, R163 ;  /* 0x000000a3a4a30220 */ /* 0x002fe40000410000 */
[----:B------:R-:W-:Y:S01]  /*5900*/  @P1 FADD.FTZ R242, R232, -R161 ;  /* 0x800000a1e8f21221 */ /* 0x000fe20000010000 */
[----:B------:R-:W-:Y:S01]  /*5910*/  @P0 FSEL R166, R160, RZ, P6 ;  /* 0x000000ffa0a60208 */ /* 0x000fe20003000000 */
[----:B------:R-:W-:Y:S01]  /*5920*/  @P1 FFMA.FTZ R241, R234, R165, R241 ;  /* 0x000000a5eaf11223 */ /* 0x000fe200000100f1 */
[----:B------:R-:W-:Y:S01]  /*5930*/  @P0 FMUL.FTZ R167, R163, R162 ;  /* 0x000000a2a3a70220 */ /* 0x000fe20000410000 */
[----:B------:R-:W0:Y:S01]  /*5940*/  @P0 LDC.64 R160, c[0x0][0x408] ;  /* 0x00010200ffa00b82 */ /* 0x000e220000000a00 */
[----:B------:R-:W-:Y:S01]  /*5950*/  @P0 LOP3.LUT P6, RZ, R176, 0xff00, RZ, 0xc0, !PT ;  /* 0x0000ff00b0ff0812 */ /* 0x000fe200078cc0ff */
[----:B------:R-:W-:Y:S01]  /*5960*/  @P1 FFMA.FTZ R243, R234, R242, R243 ;  /* 0x000000f2eaf31223 */ /* 0x000fe200000100f3 */
[----:B------:R-:W-:-:S02]  /*5970*/  @P0 F2FP.BF16.F32.PACK_AB R242, RZ, R166 ;  /* 0x000000a6fff2023e */ /* 0x000fc400000010ff */
[----:B------:R-:W-:Y:S02]  /*5980*/  @P0 FSEL R167, R167, RZ, P6 ;  /* 0x000000ffa7a70208 */ /* 0x000fe40003000000 */
[----:B------:R-:W-:Y:S01]  /*5990*/  @P0 LOP3.LUT P6, RZ, R176, 0xff0000, RZ, 0xc0, !PT ;  /* 0x00ff0000b0ff0812 */ /* 0x000fe200078cc0ff */
[----:B------:R-:W1:Y:S01]  /*59a0*/  @P0 LDC.64 R162, c[0x0][0x408] ;  /* 0x00010200ffa20b82 */ /* 0x000e620000000a00 */
[----:B------:R-:W-:Y:S02]  /*59b0*/  @P0 F2FP.BF16.F32.PACK_AB R244, RZ, R167 ;  /* 0x000000a7fff4023e */ /* 0x000fe400000010ff */
[----:B------:R-:W-:-:S04]  /*59c0*/  @P0 PRMT R148, R242, 0x7610, R148 ;  /* 0x00007610f2940816 */ /* 0x000fc80000000094 */
[----:B------:R-:W-:Y:S01]  /*59d0*/  @P0 PRMT R148, R148, 0x5410, R244 ;  /* 0x0000541094940816 */ /* 0x000fe200000000f4 */
[----:B------:R-:W2:Y:S08]  /*59e0*/  @P0 LDC.64 R164, c[0x0][0x408] ;  /* 0x00010200ffa40b82 */ /* 0x000eb00000000a00 */
[----:B------:R-:W3:Y:S01]  /*59f0*/  @P0 LDC.64 R166, c[0x0][0x408] ;  /* 0x00010200ffa60b82 */ /* 0x000ee20000000a00 */
[----:B0-----:R-:W-:-:S04]  /*5a00*/  @P0 FMUL.FTZ R161, R199, R161 ;  /* 0x000000a1c7a10220 */ /* 0x001fc80000410000 */
[----:B------:R-:W-:Y:S01]  /*5a10*/  @P0 FMUL.FTZ R160, R161, R160 ;  /* 0x000000a0a1a00220 */ /* 0x000fe20000410000 */
[----:B-1----:R-:W-:Y:S02]  /*5a20*/  @P0 FMUL.FTZ R163, R198, R163 ;  /* 0x000000a3c6a30220 */ /* 0x002fe40000410000 */
[----:B------:R-:W0:Y:S02]  /*5a30*/  @P0 LDC.64 R198, c[0x0][0x408] ;  /* 0x00010200ffc60b82 */ /* 0x000e240000000a00 */
[----:B------:R-:W-:Y:S01]  /*5a40*/  @P0 FSEL R160, R160, RZ, P6 ;  /* 0x000000ffa0a00208 */ /* 0x000fe20003000000 */
[----:B------:R-:W-:Y:S01]  /*5a50*/  @P0 FMUL.FTZ R162, R163, R162 ;  /* 0x000000a2a3a20220 */ /* 0x000fe20000410000 */
[----:B------:R-:W-:Y:S02]  /*5a60*/  @P0 LOP3.LUT P6, RZ, R176, 0xff000000, RZ, 0xc0, !PT ;  /* 0xff000000b0ff0812 */ /* 0x000fe400078cc0ff */
[----:B------:R-:W-:Y:S01]  /*5a70*/  @P0 F2FP.BF16.F32.PACK_AB R160, RZ, R160 ;  /* 0x000000a0ffa0023e */ /* 0x000fe200000010ff */
[----:B--2---:R-:W-:Y:S01]  /*5a80*/  @P0 FMUL.FTZ R165, R241, R165 ;  /* 0x000000a5f1a50220 */ /* 0x004fe20000410000 */
[----:B------:R-:W-:-:S02]  /*5a90*/  @P0 FSEL R162, R162, RZ, P6 ;  /* 0x000000ffa2a20208 */ /* 0x000fc40003000000 */
[----:B------:R-:W-:Y:S01]  /*5aa0*/  @P0 LOP3.LUT P6, RZ, R177, 0xff, RZ, 0xc0, !PT ;  /* 0x000000ffb1ff0812 */ /* 0x000fe200078cc0ff */
[----:B------:R-:W-:Y:S01]  /*5ab0*/  @P0 FMUL.FTZ R164, R165, R164 ;  /* 0x000000a4a5a40220 */ /* 0x000fe20000410000 */
[----:B------:R-:W-:Y:S02]  /*5ac0*/  @P0 F2FP.BF16.F32.PACK_AB R162, RZ, R162 ;  /* 0x000000a2ffa2023e */ /* 0x000fe400000010ff */
[----:B------:R-:W-:Y:S01]  /*5ad0*/  @P0 PRMT R149, R160, 0x7610, R149 ;  /* 0x00007610a0950816 */ /* 0x000fe20000000095 */
[----:B---3--:R-:W-:Y:S01]  /*5ae0*/  @P0 FMUL.FTZ R167, R240, R167 ;  /* 0x000000a7f0a70220 */ /* 0x008fe20000410000 */
[----:B------:R-:W-:Y:S02]  /*5af0*/  @P0 FSEL R164, R164, RZ, P6 ;  /* 0x000000ffa4a40208 */ /* 0x000fe40003000000 */
[----:B------:R-:W-:Y:S01]  /*5b00*/  @P0 LOP3.LUT P6, RZ, R177, 0xff00, RZ, 0xc0, !PT ;  /* 0x0000ff00b1ff0812 */ /* 0x000fe200078cc0ff */
[----:B------:R-:W-:Y:S01]  /*5b10*/  @P0 FMUL.FTZ R166, R167, R166 ;  /* 0x000000a6a7a60220 */ /* 0x000fe20000410000 */
[----:B------:R-:W-:-:S02]  /*5b20*/  @P0 F2FP.BF16.F32.PACK_AB R164, RZ, R164 ;  /* 0x000000a4ffa4023e */ /* 0x000fc400000010ff */
[----:B------:R-:W-:Y:S02]  /*5b30*/  @P0 PRMT R149, R149, 0x5410, R162 ;  /* 0x0000541095950816 */ /* 0x000fe400000000a2 */
[----:B------:R-:W-:Y:S01]  /*5b40*/  @P0 FSEL R166, R166, RZ, P6 ;  /* 0x000000ffa6a60208 */ /* 0x000fe20003000000 */
[----:B0-----:R-:W-:Y:S01]  /*5b50*/  @P0 FMUL.FTZ R199, R243, R199 ;  /* 0x000000c7f3c70220 */ /* 0x001fe20000410000 */
[----:B------:R-:W-:Y:S02]  /*5b60*/  @P0 LOP3.LUT P6, RZ, R177, 0xff0000, RZ, 0xc0, !PT ;  /* 0x00ff0000b1ff0812 */ /* 0x000fe400078cc0ff */
[----:B------:R-:W-:Y:S01]  /*5b70*/  @P0 F2FP.BF16.F32.PACK_AB R166, RZ, R166 ;  /* 0x000000a6ffa6023e */ /* 0x000fe200000010ff */
[----:B------:R-:W-:Y:S01]  /*5b80*/  @P0 FMUL.FTZ R198, R199, R198 ;  /* 0x000000c6c7c60220 */ /* 0x000fe20000410000 */
[----:B------:R-:W-:-:S04]  /*5b90*/  @P0 PRMT R150, R164, 0x7610, R150 ;  /* 0x00007610a4960816 */ /* 0x000fc80000000096 */
[----:B------:R-:W-:Y:S02]  /*5ba0*/  @P0 FSEL R198, R198, RZ, P6 ;  /* 0x000000ffc6c60208 */ /* 0x000fe40003000000 */
        /* <DEDUP_REMOVED lines=17> */
.L_x_912:
[----:B------:R-:W-:-:S04]  /*5cc0*/  UISETP.NE.U32.AND UP0, UPT, UR20, URZ, UPT ;  /* 0x000000ff1400728c */ /* 0x000fc8000bf05070 */
[----:B------:R-:W-:-:S06]  /*5cd0*/  UISETP.NE.AND.EX UP0, UPT, UR21, URZ, UPT, UP0 ;  /* 0x000000ff1500728c */ /* 0x000fcc000bf05300 */
[----:B------:R-:W-:-:S13]  /*5ce0*/  PLOP3.LUT P2, PT, PT, PT, UP0, 0x80, 0x8 ;  /* 0x000000000008781c */ /* 0x000fda0003f4f008 */
[----:B------:R-:W-:Y:S05]  /*5cf0*/  @!P2 BRA `(.L_x_915) ;  /* 0x00000004007ca947 */ /* 0x000fea0003800000 */
[-CC-:B-1----:R-:W-:Y:S01]  /*5d00*/  FFMA.FTZ R161, R169, R239.reuse, R238.reuse ;  /* 0x000000efa9a17223 */ /* 0x182fe200000100ee */
[----:B------:R-:W1:Y:S01]  /*5d10*/  @P0 LDC.64 R78, c[0x0][0x408] ;  /* 0x00010200ff4e0b82 */ /* 0x000e620000000a00 */
[-CC-:B------:R-:W-:Y:S01]  /*5d20*/  FFMA.FTZ R160, R6, R239.reuse, R238.reuse ;  /* 0x000000ef06a07223 */ /* 0x180fe200000100ee */
[----:B------:R-:W-:Y:S01]  /*5d30*/  ISETP.GT.AND P1, PT, R237, RZ, PT ;  /* 0x000000ffed00720c */ /* 0x000fe20003f24270 */
[----:B------:R-:W-:Y:S01]  /*5d40*/  FADD.FTZ R161, R30, -R161 ;  /* 0x800000a11ea17221 */ /* 0x000fe20000010000 */
[----:B------:R-:W-:Y:S01]  /*5d50*/  FFMA.FTZ R240, R10, R239, R238 ;  /* 0x000000ef0af07223 */ /* 0x000fe200000100ee */
[----:B------:R-:W-:Y:S01]  /*5d60*/  FADD.FTZ R165, R9, -R160 ;  /* 0x800000a009a57221 */ /* 0x000fe20000010000 */
[----:B-----5:R-:W-:Y:S01]  /*5d70*/  @P0 LOP3.LUT P6, RZ, R176, 0xff, RZ, 0xc0, !PT ;  /* 0x000000ffb0ff0812 */ /* 0x020fe200078cc0ff */
[C---:B------:R-:W-:Y:S01]  /*5d80*/  FMUL.FTZ R163, R234.reuse, R161 ;  /* 0x000000a1eaa37220 */ /* 0x040fe20000410000 */
[----:B------:R-:W2:Y:S01]  /*5d90*/  @P0 LDC.64 R76, c[0x0][0x408] ;  /* 0x00010200ff4c0b82 */ /* 0x000ea20000000a00 */
[----:B------:R-:W-:Y:S01]  /*5da0*/  FMUL.FTZ R162, R234, R165 ;  /* 0x000000a5eaa27220 */ /* 0x000fe20000410000 */
[----:B------:R-:W-:Y:S01]  /*5db0*/  FFMA.FTZ R165, R187, R239, R238 ;  /* 0x000000efbba57223 */ /* 0x000fe200000100ee */
[----:B------:R-:W-:Y:S01]  /*5dc0*/  FADD.FTZ R199, R13, -R240 ;  /* 0x800000f00dc77221 */ /* 0x000fe20000010000 */
[----:B------:R-:W-:-:S02]  /*5dd0*/  FSEL R163, R163, RZ, P1 ;  /* 0x000000ffa3a37208 */ /* 0x000fc40000800000 */
[----:B------:R-:W-:Y:S01]  /*5de0*/  FSEL R162, R162, RZ, P1 ;  /* 0x000000ffa2a27208 */ /* 0x000fe20000800000 */
[----:B0-----:R-:W-:Y:S01]  /*5df0*/  FADD.FTZ R167, R186, -R165 ;  /* 0x800000a5baa77221 */ /* 0x001fe20000010000 */
[----:B------:R-:W0:Y:S01]  /*5e00*/  @P0 LDC.64 R160, c[0x0][0x408] ;  /* 0x00010200ffa00b82 */ /* 0x000e220000000a00 */
[C---:B------:R-:W-:Y:S01]  /*5e10*/  FMUL.FTZ R242, R234.reuse, R199 ;  /* 0x000000c7eaf27220 */ /* 0x040fe20000410000 */
[----:B------:R-:W-:Y:S01]  /*5e20*/  FFMA.FTZ R199, R215, R239, R238 ;  /* 0x000000efd7c77223 */ /* 0x000fe200000100ee */
[----:B------:R-:W-:-:S03]  /*5e30*/  FMUL.FTZ R164, R234, R167 ;  /* 0x000000a7eaa47220 */ /* 0x000fc60000410000 */
[----:B------:R-:W-:Y:S01]  /*5e40*/  FADD.FTZ R243, R232, -R199 ;  /* 0x800000c7e8f37221 */ /* 0x000fe20000010000 */
[----:B------:R-:W-:Y:S01]  /*5e50*/  FSEL R242, R242, RZ, P1 ;  /* 0x000000fff2f27208 */ /* 0x000fe20000800000 */
[----:B-1----:R-:W-:Y:S01]  /*5e60*/  @P0 FMUL.FTZ R79, R162, R79 ;  /* 0x0000004fa24f0220 */ /* 0x002fe20000410000 */
[----:B------:R-:W-:Y:S01]  /*5e70*/  FSEL R164, R164, RZ, P1 ;  /* 0x000000ffa4a47208 */ /* 0x000fe20000800000 */
[----:B------:R-:W-:Y:S02]  /*5e80*/  FMUL.FTZ R240, R234, R243 ;  /* 0x000000f3eaf07220 */ /* 0x000fe40000410000 */
[----:B------:R-:W-:Y:S01]  /*5e90*/  @P0 FMUL.FTZ R166, R79, R78 ;  /* 0x0000004e4fa60220 */ /* 0x000fe20000410000 */
[----:B------:R-:W-:Y:S02]  /*5ea0*/  FFMA.FTZ R78, R8, R239, R238 ;  /* 0x000000ef084e7223 */ /* 0x000fe400000100ee */
[----:B------:R-:W-:Y:S01]  /*5eb0*/  FSEL R240, R240, RZ, P1 ;  /* 0x000000fff0f07208 */ /* 0x000fe20000800000 */
[----:B--2---:R-:W-:Y:S01]  /*5ec0*/  @P0 FMUL.FTZ R77, R163, R77 ;  /* 0x0000004da34d0220 */ /* 0x004fe20000410000 */
[----:B------:R-:W-:-:S03]  /*5ed0*/  FADD.FTZ R79, R11, -R78 ;  /* 0x8000004e0b4f7221 */ /* 0x000fc60000010000 */
[----:B------:R-:W-:Y:S02]  /*5ee0*/  @P0 FMUL.FTZ R165, R77, R76 ;  /* 0x0000004c4da50220 */ /* 0x000fe40000410000 */
[----:B------:R-:W1:Y:S01]  /*5ef0*/  @P0 LDC.64 R76, c[0x0][0x408] ;  /* 0x00010200ff4c0b82 */ /* 0x000e620000000a00 */
[----:B0-----:R-:W-:Y:S02]  /*5f00*/  @P0 FMUL.FTZ R161, R164, R161 ;  /* 0x000000a1a4a10220 */ /* 0x001fe40000410000 */
[----:B------:R-:W-:Y:S02]  /*5f10*/  @P0 FSEL R165, R165, RZ, P6 ;  /* 0x000000ffa5a50208 */ /* 0x000fe40003000000 */
[----:B------:R-:W-:Y:S01]  /*5f20*/  @P0 LOP3.LUT P6, RZ, R176, 0xff00, RZ, 0xc0, !PT ;  /* 0x0000ff00b0ff0812 */ /* 0x000fe200078cc0ff */
[----:B------:R-:W-:Y:S01]  /*5f30*/  @P0 FMUL.FTZ R167, R161, R160 ;  /* 0x000000a0a1a70220 */ /* 0x000fe20000410000 */
[----:B------:R-:W-:Y:S01]  /*5f40*/  FMUL.FTZ R160, R234, R79 ;  /* 0x0000004feaa07220 */ /* 0x000fe20000410000 */
[----:B------:R-:W-:Y:S01]  /*5f50*/  FFMA.FTZ R161, R205, R239, R238 ;  /* 0x000000efcda17223 */ /* 0x000fe200000100ee */
[----:B------:R-:W0:Y:S01]  /*5f60*/  @P0 LDC.64 R78, c[0x0][0x408] ;  /* 0x00010200ff4e0b82 */ /* 0x000e220000000a00 */
[----:B------:R-:W-:-:S02]  /*5f70*/  @P0 F2FP.BF16.F32.PACK_AB R243, RZ, R165 ;  /* 0x000000a5fff3023e */ /* 0x000fc400000010ff */
[----:B------:R-:W-:Y:S01]  /*5f80*/  FADD.FTZ R161, R208, -R161 ;  /* 0x800000a1d0a17221 */ /* 0x000fe20000010000 */
[----:B------:R-:W-:Y:S02]  /*5f90*/  FSEL R160, R160, RZ, P1 ;  /* 0x000000ffa0a07208 */ /* 0x000fe40000800000 */
[----:B------:R-:W-:Y:S01]  /*5fa0*/  @P0 PRMT R148, R243, 0x7610, R148 ;  /* 0x00007610f3940816 */ /* 0x000fe20000000094 */
[----:B------:R-:W-:-:S05]  /*5fb0*/  FMUL.FTZ R198, R234, R161 ;  /* 0x000000a1eac67220 */ /* 0x000fca0000410000 */
[----:B------:R-:W-:Y:S01]  /*5fc0*/  FSEL R198, R198, RZ, P1 ;  /* 0x000000ffc6c67208 */ /* 0x000fe20000800000 */
[----:B-1----:R-:W-:-:S04]  /*5fd0*/  @P0 FMUL.FTZ R77, R160, R77 ;  /* 0x0000004da04d0220 */ /* 0x002fc80000410000 */
[----:B------:R-:W-:Y:S02]  /*5fe0*/  @P0 FMUL.FTZ R241, R77, R76 ;  /* 0x0000004c4df10220 */ /* 0x000fe40000410000 */
[----:B------:R-:W1:Y:S01]  /*5ff0*/  @P0 LDC.64 R76, c[0x0][0x408] ;  /* 0x00010200ff4c0b82 */ /* 0x000e620000000a00 */
[----:B0-----:R-:W-:-:S04]  /*6000*/  @P0 FMUL.FTZ R79, R79, R198 ;  /* 0x000000c64f4f0220 */ /* 0x001fc80000410000 */
[----:B------:R-:W-:-:S03]  /*6010*/  @P0 FMUL.FTZ R161, R79, R78 ;  /* 0x0000004e4fa10220 */ /* 0x000fc60000410000 */
[----:B------:R-:W0:Y:S01]  /*6020*/  @P0 LDC.64 R78, c[0x0][0x408] ;  /* 0x00010200ff4e0b82 */ /* 0x000e220000000a00 */
[----:B-1----:R-:W-:-:S04]  /*6030*/  @P0 FMUL.FTZ R77, R77, R242 ;  /* 0x000000f24d4d0220 */ /* 0x002fc80000410000 */
[----:B------:R-:W-:Y:S01]  /*6040*/  @P0 FMUL.FTZ R199, R77, R76 ;  /* 0x0000004c4dc70220 */ /* 0x000fe20000410000 */
[----:B------:R-:W-:Y:S01]  /*6050*/  F2FP.BF16.F32.PACK_AB R76, R162, R163 ;  /* 0x000000a3a24c723e */ /* 0x000fe200000010ff */
[----:B0-----:R-:W-:Y:S01]  /*6060*/  @P0 FMUL.FTZ R77, R79, R240 ;  /* 0x000000f04f4d0220 */ /* 0x001fe20000410000 */
[----:B------:R-:W-:Y:S02]  /*6070*/  @P0 FSEL R79, R166, RZ, P6 ;  /* 0x000000ffa64f0208 */ /* 0x000fe40003000000 */
[----:B------:R-:W-:Y:S01]  /*6080*/  @P0 LOP3.LUT P6, RZ, R176, 0xff0000, RZ, 0xc0, !PT ;  /* 0x00ff0000b0ff0812 */ /* 0x000fe200078cc0ff */
[----:B------:R-:W-:Y:S01]  /*6090*/  @P0 FMUL.FTZ R166, R77, R78 ;  /* 0x0000004e4da60220 */ /* 0x000fe20000410000 */
[----:B------:R-:W-:Y:S01]  /*60a0*/  F2FP.BF16.F32.PACK_AB R77, R160, R164 ;  /* 0x000000a4a04d723e */ /* 0x000fe200000010ff */
[----:B------:R-:W-:Y:S01]  /*60b0*/  FFMA.FTZ R160, R24, R239, R238 ;  /* 0x000000ef18a07223 */ /* 0x000fe200000100ee */
[----:B------:R-:W-:Y:S02]  /*60c0*/  @P0 FSEL R167, R167, RZ, P6 ;  /* 0x000000ffa7a70208 */ /* 0x000fe40003000000 */
[----:B------:R-:W-:Y:S01]  /*60d0*/  @P0 LOP3.LUT P6, RZ, R176, 0xff000000, RZ, 0xc0, !PT ;  /* 0xff000000b0ff0812 */ /* 0x000fe200078cc0ff */
[----:B------:R-:W-:Y:S01]  /*60e0*/  FADD.FTZ R163, R27, -R160 ;  /* 0x800000a01ba37221 */ /* 0x000fe20000010000 */
[----:B------:R-:W-:-:S02]  /*60f0*/  @P0 F2FP.BF16.F32.PACK_AB R165, RZ, R167 ;  /* 0x000000a7ffa5023e */ /* 0x000fc400000010ff */
[----:B------:R-:W-:Y:S01]  /*6100*/  @P0 FSEL R241, R241, RZ, P6 ;  /* 0x000000fff1f10208 */ /* 0x000fe20003000000 */
[----:B------:R-:W-:Y:S01]  /*6110*/  FMUL.FTZ R160, R234, R163 ;  /* 0x000000a3eaa07220 */ /* 0x000fe20000410000 */
[----:B------:R-:W-:Y:S02]  /*6120*/  @P0 LOP3.LUT P6, RZ, R177, 0xff, RZ, 0xc0, !PT ;  /* 0x000000ffb1ff0812 */ /* 0x000fe400078cc0ff */
[----:B------:R-:W-:Y:S02]  /*6130*/  @P0 F2FP.BF16.F32.PACK_AB R79, RZ, R79 ;  /* 0x0000004fff4f023e */ /* 0x000fe400000010ff */
[----:B------:R-:W-:Y:S02]  /*6140*/  @P0 FSEL R161, R161, RZ, P6 ;  /* 0x000000ffa1a10208 */ /* 0x000fe40003000000 */
[----:B------:R-:W-:Y:S02]  /*6150*/  @P0 LOP3.LUT P6, RZ, R177, 0xff00, RZ, 0xc0, !PT ;  /* 0x0000ff00b1ff0812 */ /* 0x000fe400078cc0ff */
[----:B------:R-:W-:-:S02]  /*6160*/  @P0 F2FP.BF16.F32.PACK_AB R161, RZ, R161 ;  /* 0x000000a1ffa1023e */ /* 0x000fc400000010ff */
[----:B------:R-:W-:Y:S02]  /*6170*/  @P0 FSEL R199, R199, RZ, P6 ;  /* 0x000000ffc7c70208 */ /* 0x000fe40003000000 */
[----:B------:R-:W-:Y:S02]  /*6180*/  @P0 LOP3.LUT P6, RZ, R177, 0xff0000, RZ, 0xc0, !PT ;  /* 0x00ff0000b1ff0812 */ /* 0x000fe400078cc0ff */
[----:B------:R-:W-:Y:S02]  /*6190*/  @P0 F2FP.BF16.F32.PACK_AB R167, RZ, R241 ;  /* 0x000000f1ffa7023e */ /* 0x000fe400000010ff */
[----:B------:R-:W-:Y:S02]  /*61a0*/  @P0 FSEL R166, R166, RZ, P6 ;  /* 0x000000ffa6a60208 */ /* 0x000fe40003000000 */
[----:B------:R-:W-:Y:S02]  /*61b0*/  @P0 F2FP.BF16.F32.PACK_AB R199, RZ, R199 ;  /* 0x000000c7ffc7023e */ /* 0x000fe400000010ff */
[----:B------:R-:W-:-:S02]  /*61c0*/  @P0 F2FP.BF16.F32.PACK_AB R166, RZ, R166 ;  /* 0x000000a6ffa6023e */ /* 0x000fc400000010ff */
[----:B------:R-:W-:Y:S02]  /*61d0*/  FSEL R163, R160, RZ, P1 ;  /* 0x000000ffa0a37208 */ /* 0x000fe40000800000 */
[----:B------:R-:W-:Y:S02]  /*61e0*/  @P0 PRMT R149, R165, 0x7610, R149 ;  /* 0x00007610a5950816 */ /* 0x000fe40000000095 */
[----:B------:R-:W-:Y:S02]  /*61f0*/  @P0 PRMT R150, R161, 0x7610, R150 ;  /* 0x00007610a1960816 */ /* 0x000fe40000000096 */
[----:B------:R-:W-:Y:S02]  /*6200*/  @P0 PRMT R148, R148, 0x5410, R79 ;  /* 0x0000541094940816 */ /* 0x000fe4000000004f */
[----:B------:R-:W-:Y:S02]  /*6210*/  F2FP.BF16.F32.PACK_AB R78, R242, R198 ;  /* 0x000000c6f24e723e */ /* 0x000fe400000010ff */
[----:B------:R-:W-:-:S02]  /*6220*/  @P0 PRMT R149, R149, 0x5410, R167 ;  /* 0x0000541095950816 */ /* 0x000fc400000000a7 */
[----:B------:R-:W-:Y:S02]  /*6230*/  F2FP.BF16.F32.PACK_AB R79, R163, R240 ;  /* 0x000000f0a34f723e */ /* 0x000fe400000010ff */
        /* <DEDUP_REMOVED lines=11> */
.L_x_915:
[----:B------:R-:W-:Y:S04]  /*62f0*/  BSSY.RECONVERGENT B3, `(.L_x_916) ;  /* 0x000000d000037945 */ /* 0x000fe80003800200 */
[----:B------:R-:W-:Y:S05]  /*6300*/  @!P0 BRA `(.L_x_917) ;  /* 0x00000000002c8947 */ /* 0x000fea0003800000 */
[----:B-1----:R-:W-:Y:S01]  /*6310*/  FFMA.FTZ R161, R169, R239, R238 ;  /* 0x000000efa9a17223 */ /* 0x002fe200000100ee */
        /* <DEDUP_REMOVED lines=10> */
.L_x_917:
[----:B------:R-:W-:Y:S05]  /*63c0*/  BSYNC.RECONVERGENT B3 ;  /* 0x0000000000037941 */ /* 0x000fea0003800200 */
.L_x_916:
        /* <DEDUP_REMOVED lines=13> */
.L_x_919:
[----:B------:R-:W-:Y:S05]  /*64a0*/  BSYNC.RECONVERGENT B3 ;  /* 0x0000000000037941 */ /* 0x000fea0003800200 */
.L_x_918:
        /* <DEDUP_REMOVED lines=13> */
.L_x_921:
[----:B------:R-:W-:Y:S05]  /*6580*/  BSYNC.RECONVERGENT B3 ;  /* 0x0000000000037941 */ /* 0x000fea0003800200 */
.L_x_920:
        /* <DEDUP_REMOVED lines=13> */
.L_x_923:
[----:B------:R-:W-:Y:S05]  /*6660*/  BSYNC.RECONVERGENT B3 ;  /* 0x0000000000037941 */ /* 0x000fea0003800200 */
.L_x_922:
        /* <DEDUP_REMOVED lines=13> */
.L_x_925:
[----:B------:R-:W-:Y:S05]  /*6740*/  BSYNC.RECONVERGENT B3 ;  /* 0x0000000000037941 */ /* 0x000fea0003800200 */
.L_x_924:
        /* <DEDUP_REMOVED lines=13> */
.L_x_927:
[----:B------:R-:W-:Y:S05]  /*6820*/  BSYNC.RECONVERGENT B3 ;  /* 0x0000000000037941 */ /* 0x000fea0003800200 */
.L_x_926:
        /* <DEDUP_REMOVED lines=13> */
.L_x_929:
[----:B------:R-:W-:Y:S05]  /*6900*/  BSYNC.RECONVERGENT B3 ;  /* 0x0000000000037941 */ /* 0x000fea0003800200 */
.L_x_928:
[----:B------:R-:W-:Y:S05]  /*6910*/  @!P0 BRA `(.L_x_914) ;  /* 0x0000000000308947 */ /* 0x000fea0003800000 */
[----:B-1----:R-:W-:Y:S01]  /*6920*/  FFMA.FTZ R160, R24, R239, R238 ;  /* 0x000000ef18a07223 */ /* 0x002fe200000100ee */
        /* <DEDUP_REMOVED lines=10> */
[----:B------:R-:W-:-:S07]  /*69d0*/  PRMT R151, R151, 0x5410, R160 ;  /* 0x0000541097977816 */ /* 0x000fce00000000a0 */
.L_x_914:
[----:B------:R-:W-:Y:S05]  /*69e0*/  BSYNC.RECONVERGENT B1 ;  /* 0x0000000000017941 */ /* 0x000fea0003800200 */
.L_x_911:
[----:B-1----:R-:W1:Y:S08]  /*69f0*/  @P2 LDC.64 R162, c[0x0][0x478] ;  /* 0x00011e00ffa22b82 */ /* 0x002e700000000a00 */
[----:B------:R-:W2:Y:S01]  /*6a00*/  @P0 LDC.64 R160, c[0x0][0x468] ;  /* 0x00011a00ffa00b82 */ /* 0x000ea20000000a00 */
[C---:B-1----:R-:W-:Y:S01]  /*6a10*/  @P2 IMAD.WIDE.U32 R162, R236.reuse, 0x10, R162 ;  /* 0x00000010eca22825 */ /* 0x042fe200078e00a2 */
[----:B------:R-:W-:-:S04]  /*6a20*/  IADD3 R236, PT, PT, R236, 0x20, RZ ;  /* 0x00000020ecec7810 */ /* 0x000fc80007ffe0ff */
[----:B------:R3:W-:Y:S01]  /*6a30*/  @P2 STG.E.128 desc[UR6][R162.64], R76 ;  /* 0x0000004ca2002986 */ /* 0x0007e2000c101d06 */
[----:B--2---:R-:W-:-:S04]  /*6a40*/  @P0 IMAD.WIDE.U32 R160, R235, 0x10, R160 ;  /* 0x00000010eba00825 */ /* 0x004fc800078e00a0 */
[----:B------:R-:W-:Y:S01]  /*6a50*/  VIADD R235, R235, 0x20 ;  /* 0x00000020ebeb7836 */ /* 0x000fe20000000000 */
[----:B------:R3:W-:Y:S06]  /*6a60*/  @P0 STG.E.128 desc[UR6][R160.64], R148 ;  /* 0x00000094a0000986 */ /* 0x0007ec000c101d06 */
.L_x_910:
[----:B------:R-:W-:Y:S05]  /*6a70*/  BSYNC.RECONVERGENT B2 ;  /* 0x0000000000027941 */ /* 0x000fea0003800200 */
.L_x_909:
        /* <DEDUP_REMOVED lines=11> */
[----:B-1-3--:R-:W1:Y:S01]  /*6b30*/  @P0 LDC.64 R162, c[0x0][0x408] ;  /* 0x00010200ffa20b82 */ /* 0x00ae620000000a00 */
[----:B-----5:R-:W-:Y:S02]  /*6b40*/  SHF.L.U32 R249, R32, 0x10, RZ ;  /* 0x0000001020f97819 */ /* 0x020fe400000006ff */
[C---:B------:R-:W-:Y:S02]  /*6b50*/  SHF.L.U32 R247, R33.reuse, 0x10, RZ ;  /* 0x0000001021f77819 */ /* 0x040fe400000006ff */
[----:B------:R-:W-:Y:S02]  /*6b60*/  SHF.L.U32 R245, R34, 0x10, RZ ;  /* 0x0000001022f57819 */ /* 0x000fe400000006ff */
[----:B------:R-:W-:Y:S01]  /*6b70*/  PRMT R244, R32, 0x7632, R244 ;  /* 0x0000763220f47816 */ /* 0x000fe200000000f4 */
[----:B------:R-:W2:Y:S01]  /*6b80*/  @P0 LDC.64 R164, c[0x0][0x408] ;  /* 0x00010200ffa40b82 */ /* 0x000ea20000000a00 */
[----:B------:R-:W-:-:S02]  /*6b90*/  PRMT R242, R33, 0x7632, R242 ;  /* 0x0000763221f27816 */ /* 0x000fc400000000f2 */
[----:B------:R-:W-:Y:S01]  /*6ba0*/  PRMT R240, R34, 0x7632, R240 ;  /* 0x0000763222f07816 */ /* 0x000fe200000000f0 */
[-CC-:B------:R-:W-:Y:S01]  /*6bb0*/  @P1 FFMA.FTZ R77, R171, R239.reuse, R238.reuse ;  /* 0x000000efab4d1223 */ /* 0x180fe200000100ee */
[-CC-:B------:R-:W-:Y:S01]  /*6bc0*/  @P1 FFMA.FTZ R76, R12, R239.reuse, R238.reuse ;  /* 0x000000ef0c4c1223 */ /* 0x180fe200000100ee */
[-C--:B------:R-:W-:Y:S01]  /*6bd0*/  @P1 FFMA.FTZ R161, R189, R239.reuse, R238 ;  /* 0x000000efbda11223 */ /* 0x080fe200000100ee */
[----:B------:R-:W-:Y:S02]  /*6be0*/  IMAD.U32 R244, R244, 0x10000, RZ ;  /* 0x00010000f4f47824 */ /* 0x000fe400078e00ff */
[----:B------:R-:W-:Y:S01]  /*6bf0*/  @P1 FADD.FTZ R77, R168, -R77 ;  /* 0x8000004da84d1221 */ /* 0x000fe20000010000 */
[----:B------:R-:W-:Y:S01]  /*6c00*/  @P1 FADD.FTZ R79, R15, -R76 ;  /* 0x8000004c0f4f1221 */ /* 0x000fe20000010000 */
[----:B------:R-:W-:Y:S01]  /*6c10*/  @P1 FADD.FTZ R76, R188, -R161 ;  /* 0x800000a1bc4c1221 */ /* 0x000fe20000010000 */
[--C-:B------:R-:W-:Y:S01]  /*6c20*/  @P1 FFMA.FTZ R78, R14, R239, R238.reuse ;  /* 0x000000ef0e4e1223 */ /* 0x100fe200000100ee */
[C---:B------:R-:W-:Y:S01]  /*6c30*/  @P1 FFMA.FTZ R249, R234.reuse, R77, R249 ;  /* 0x0000004deaf91223 */ /* 0x040fe200000100f9 */
[-CC-:B------:R-:W-:Y:S01]  /*6c40*/  @P1 FFMA.FTZ R77, R203, R239.reuse, R238.reuse ;  /* 0x000000efcb4d1223 */ /* 0x180fe200000100ee */
[----:B------:R-:W-:Y:S01]  /*6c50*/  @P1 FFMA.FTZ R247, R234, R76, R247 ;  /* 0x0000004ceaf71223 */ /* 0x000fe200000100f7 */
[----:B------:R-:W-:Y:S01]  /*6c60*/  @P1 FFMA.FTZ R76, R16, R239, R238 ;  /* 0x000000ef104c1223 */ /* 0x000fe200000100ee */
[----:B------:R-:W-:Y:S01]  /*6c70*/  @P1 FADD.FTZ R161, R17, -R78 ;  /* 0x8000004e11a11221 */ /* 0x000fe20000010000 */
[----:B------:R-:W-:Y:S01]  /*6c80*/  @P1 FADD.FTZ R77, R206, -R77 ;  /* 0x8000004dce4d1221 */ /* 0x000fe20000010000 */
[----:B------:R-:W-:Y:S01]  /*6c90*/  @P1 FFMA.FTZ R244, R234, R79, R244 ;  /* 0x0000004feaf41223 */ /* 0x000fe200000100f4 */
[----:B------:R-:W-:Y:S01]  /*6ca0*/  SHF.L.U32 R242, R242, 0x10, RZ ;  /* 0x00000010f2f27819 */ /* 0x000fe200000006ff */
[----:B------:R-:W-:Y:S01]  /*6cb0*/  @P1 FADD.FTZ R79, R19, -R76 ;  /* 0x8000004c134f1221 */ /* 0x000fe20000010000 */
[----:B------:R-:W-:Y:S01]  /*6cc0*/  @P1 FFMA.FTZ R245, R234, R77, R245 ;  /* 0x0000004deaf51223 */ /* 0x000fe200000100f5 */
[----:B------:R-:W-:Y:S01]  /*6cd0*/  @P1 FFMA.FTZ R77, R213, R239, R238 ;  /* 0x000000efd54d1223 */ /* 0x000fe200000100ee */
[----:B------:R-:W-:Y:S01]  /*6ce0*/  SHF.L.U32 R243, R35, 0x10, RZ ;  /* 0x0000001023f37819 */ /* 0x000fe200000006ff */
[----:B------:R-:W-:-:S02]  /*6cf0*/  IMAD.U32 R240, R240, 0x10000, RZ ;  /* 0x00010000f0f07824 */ /* 0x000fc400078e00ff */
[----:B------:R-:W-:Y:S01]  /*6d00*/  @P1 FFMA.FTZ R242, R234, R161, R242 ;  /* 0x000000a1eaf21223 */ /* 0x000fe200000100f2 */
[----:B------:R-:W-:Y:S01]  /*6d10*/  @P1 FADD.FTZ R78, R230, -R77 ;  /* 0x8000004de64e1221 */ /* 0x000fe20000010000 */
[----:B------:R-:W3:Y:S01]  /*6d20*/  @P0 LDC.64 R160, c[0x0][0x408] ;  /* 0x00010200ffa00b82 */ /* 0x000ee20000000a00 */
[C---:B------:R-:W-:Y:S01]  /*6d30*/  @P1 FFMA.FTZ R240, R234.reuse, R79, R240 ;  /* 0x0000004feaf01223 */ /* 0x040fe200000100f0 */
[----:B------:R-:W-:Y:S01]  /*6d40*/  PRMT R241, R35, 0x7632, R241 ;  /* 0x0000763223f17816 */ /* 0x000fe200000000f1 */
[----:B------:R-:W-:Y:S01]  /*6d50*/  @P1 FFMA.FTZ R243, R234, R78, R243 ;  /* 0x0000004eeaf31223 */ /* 0x000fe200000100f3 */
[----:B------:R-:W-:Y:S01]  /*6d60*/  @P1 FFMA.FTZ R246, R26, R239, R238 ;  /* 0x000000ef1af61223 */ /* 0x000fe200000100ee */
[----:B-1----:R-:W-:Y:S01]  /*6d70*/  @P0 FMUL.FTZ R163, R242, R163 ;  /* 0x000000a3f2a30220 */ /* 0x002fe20000410000 */
[----:B------:R-:W-:Y:S01]  /*6d80*/  SHF.L.U32 R241, R241, 0x10, RZ ;  /* 0x00000010f1f17819 */ /* 0x000fe200000006ff */
[----:B--2---:R-:W-:Y:S01]  /*6d90*/  @P0 FMUL.FTZ R165, R245, R165 ;  /* 0x000000a5f5a50220 */ /* 0x004fe20000410000 */
[----:B------:R-:W1:Y:S01]  /*6da0*/  @P0 LDC.64 R76, c[0x0][0x408] ;  /* 0x00010200ff4c0b82 */ /* 0x000e620000000a00 */
[----:B------:R-:W-:Y:S01]  /*6db0*/  @P1 FADD.FTZ R246, R29, -R246 ;  /* 0x800000f61df61221 */ /* 0x000fe20000010000 */
[----:B------:R-:W-:Y:S01]  /*6dc0*/  @P0 LOP3.LUT P3, RZ, R178, 0xff00, RZ, 0xc0, !PT ;  /* 0x0000ff00b2ff0812 */ /* 0x000fe2000786c0ff */
[----:B------:R-:W-:Y:S01]  /*6dd0*/  @P0 FMUL.FTZ R162, R163, R162 ;  /* 0x000000a2a3a20220 */ /* 0x000fe20000410000 */
[----:B------:R-:W-:Y:S01]  /*6de0*/  @P0 FMUL.FTZ R164, R165, R164 ;  /* 0x000000a4a5a40220 */ /* 0x000fe20000410000 */
[----:B------:R-:W-:Y:S01]  /*6df0*/  @P1 FFMA.FTZ R241, R234, R246, R241 ;  /* 0x000000f6eaf11223 */ /* 0x000fe200000100f1 */
[----:B------:R-:W-:-:S02]  /*6e00*/  @P0 LOP3.LUT P1, RZ, R178, 0xff, RZ, 0xc0, !PT ;  /* 0x000000ffb2ff0812 */ /* 0x000fc4000782c0ff */
[----:B------:R-:W2:Y:S08]  /*6e10*/  @P0 LDC.64 R78, c[0x0][0x408] ;  /* 0x00010200ff4e0b82 */ /* 0x000eb00000000a00 */
[----:B0-----:R-:W0:Y:S01]  /*6e20*/  @P0 LDC.64 R166, c[0x0][0x408] ;  /* 0x00010200ffa60b82 */ /* 0x001e220000000a00 */
[----:B---3--:R-:W-:-:S04]  /*6e30*/  @P0 FMUL.FTZ R161, R247, R161 ;  /* 0x000000a1f7a10220 */ /* 0x008fc80000410000 */
[----:B------:R-:W-:-:S03]  /*6e40*/  @P0 FMUL.FTZ R160, R161, R160 ;  /* 0x000000a0a1a00220 */ /* 0x000fc60000410000 */
[----:B------:R-:W3:Y:S01]  /*6e50*/  @P0 LDC.64 R198, c[0x0][0x408] ;  /* 0x00010200ffc60b82 */ /* 0x000ee20000000a00 */
[----:B-1----:R-:W-:-:S04]  /*6e60*/  @P0 FMUL.FTZ R77, R249, R77 ;  /* 0x0000004df94d0220 */ /* 0x002fc80000410000 */
[----:B------:R-:W-:Y:S01]  /*6e70*/  @P0 FMUL.FTZ R76, R77, R76 ;  /* 0x0000004c4d4c0220 */ /* 0x000fe20000410000 */
[----:B------:R-:W-:Y:S01]  /*6e80*/  F2FP.BF16.F32.PACK_AB R77, R242, R247 ;  /* 0x000000f7f24d723e */ /* 0x000fe200000010ff */
[----:B--2---:R-:W-:-:S03]  /*6e90*/  @P0 FMUL.FTZ R79, R244, R79 ;  /* 0x0000004ff44f0220 */ /* 0x004fc60000410000 */
[----:B------:R-:W-:Y:S01]  /*6ea0*/  @P0 FSEL R76, R76, RZ, P1 ;  /* 0x000000ff4c4c0208 */ /* 0x000fe20000800000 */
[----:B------:R-:W-:Y:S01]  /*6eb0*/  @P0 FMUL.FTZ R78, R79, R78 ;  /* 0x0000004e4f4e0220 */ /* 0x000fe20000410000 */
[----:B------:R-:W-:Y:S02]  /*6ec0*/  @P0 LOP3.LUT P1, RZ, R178, 0xff0000, RZ, 0xc0, !PT ;  /* 0x00ff0000b2ff0812 */ /* 0x000fe4000782c0ff */
[----:B------:R-:W-:Y:S01]  /*6ed0*/  @P0 F2FP.BF16.F32.PACK_AB R161, RZ, R76 ;  /* 0x0000004cffa1023e */ /* 0x000fe200000010ff */
[----:B0-----:R-:W-:Y:S01]  /*6ee0*/  @P0 FMUL.FTZ R167, R240, R167 ;  /* 0x000000a7f0a70220 */ /* 0x001fe20000410000 */
[----:B------:R-:W-:Y:S02]  /*6ef0*/  @P0 FSEL R79, R78, RZ, P3 ;  /* 0x000000ff4e4f0208 */ /* 0x000fe40001800000 */
[----:B------:R-:W-:Y:S01]  /*6f00*/  @P0 FSEL R160, R160, RZ, P1 ;  /* 0x000000ffa0a00208 */ /* 0x000fe20000800000 */
[----:B------:R-:W-:Y:S01]  /*6f10*/  @P0 FMUL.FTZ R166, R167, R166 ;  /* 0x000000a6a7a60220 */ /* 0x000fe20000410000 */
[----:B------:R-:W-:-:S02]  /*6f20*/  @P0 LOP3.LUT P3, RZ, R178, 0xff000000, RZ, 0xc0, !PT ;  /* 0xff000000b2ff0812 */ /* 0x000fc4000786c0ff */
[----:B------:R-:W-:Y:S01]  /*6f30*/  @P0 LOP3.LUT P1, RZ, R179, 0xff, RZ, 0xc0, !PT ;  /* 0x000000ffb3ff0812 */ /* 0x000fe2000782c0ff */
[----:B---3--:R-:W-:Y:S01]  /*6f40*/  @P0 FMUL.FTZ R199, R243, R199 ;  /* 0x000000c7f3c70220 */ /* 0x008fe20000410000 */
[----:B------:R-:W-:Y:S02]  /*6f50*/  @P0 FSEL R162, R162, RZ, P3 ;  /* 0x000000ffa2a20208 */ /* 0x000fe40001800000 */
[----:B------:R-:W-:Y:S01]  /*6f60*/  @P0 FSEL R164, R164, RZ, P1 ;  /* 0x000000ffa4a40208 */ /* 0x000fe20000800000 */
[----:B------:R-:W-:Y:S01]  /*6f70*/  @P0 FMUL.FTZ R198, R199, R198 ;  /* 0x000000c6c7c60220 */ /* 0x000fe20000410000 */
[C---:B------:R-:W-:Y:S02]  /*6f80*/  @P0 LOP3.LUT P1, RZ, R179.reuse, 0xff00, RZ, 0xc0, !PT ;  /* 0x0000ff00b3ff0812 */ /* 0x040fe4000782c0ff */
[----:B------:R-:W-:Y:S02]  /*6f90*/  @P0 LOP3.LUT P3, RZ, R179, 0xff0000, RZ, 0xc0, !PT ;  /* 0x00ff0000b3ff0812 */ /* 0x000fe4000786c0ff */
[----:B------:R-:W-:-:S02]  /*6fa0*/  @P0 F2FP.BF16.F32.PACK_AB R160, RZ, R160 ;  /* 0x000000a0ffa0023e */ /* 0x000fc400000010ff */
[----:B------:R-:W-:Y:S02]  /*6fb0*/  @P0 F2FP.BF16.F32.PACK_AB R164, RZ, R164 ;  /* 0x000000a4ffa4023e */ /* 0x000fe400000010ff */
[----:B------:R-:W-:Y:S02]  /*6fc0*/  @P0 FSEL R166, R166, RZ, P1 ;  /* 0x000000ffa6a60208 */ /* 0x000fe40000800000 */
[----:B------:R-:W-:Y:S02]  /*6fd0*/  @P0 FSEL R198, R198, RZ, P3 ;  /* 0x000000ffc6c60208 */ /* 0x000fe40001800000 */
[----:B------:R-:W-:Y:S02]  /*6fe0*/  @P0 F2FP.BF16.F32.PACK_AB R79, RZ, R79 ;  /* 0x0000004fff4f023e */ /* 0x000fe400000010ff */
[----:B------:R-:W-:Y:S02]  /*6ff0*/  @P0 PRMT R148, R161, 0x7610, R148 ;  /* 0x00007610a1940816 */ /* 0x000fe40000000094 */
[----:B------:R-:W-:-:S02]  /*7000*/  @P0 F2FP.BF16.F32.PACK_AB R162, RZ, R162 ;  /* 0x000000a2ffa2023e */ /* 0x000fc400000010ff */
[----:B------:R-:W-:Y:S02]  /*7010*/  @P0 F2FP.BF16.F32.PACK_AB R166, RZ, R166 ;  /* 0x000000a6ffa6023e */ /* 0x000fe400000010ff */
[----:B------:R-:W-:Y:S02]  /*7020*/  @P0 F2FP.BF16.F32.PACK_AB R198, RZ, R198 ;  /* 0x000000c6ffc6023e */ /* 0x000fe400000010ff */
[----:B------:R-:W-:Y:S02]  /*7030*/  @P0 PRMT R149, R160, 0x7610, R149 ;  /* 0x00007610a0950816 */ /* 0x000fe40000000095 */
[----:B------:R-:W-:Y:S02]  /*7040*/  @P0 PRMT R150, R164, 0x7610, R150 ;  /* 0x00007610a4960816 */ /* 0x000fe40000000096 */
[----:B------:R-:W-:Y:S02]  /*7050*/  @P0 PRMT R148, R148, 0x5410, R79 ;  /* 0x0000541094940816 */ /* 0x000fe4000000004f */
[----:B------:R-:W-:-:S02]  /*7060*/  F2FP.BF16.F32.PACK_AB R76, R244, R249 ;  /* 0x000000f9f44c723e */ /* 0x000fc400000010ff */
[----:B------:R-:W-:Y:S02]  /*7070*/  F2FP.BF16.F32.PACK_AB R78, R240, R245 ;  /* 0x000000f5f04e723e */ /* 0x000fe400000010ff */
[----:B------:R-:W-:Y:S02]  /*7080*/  @P0 PRMT R149, R149, 0x5410, R162 ;  /* 0x0000541095950816 */ /* 0x000fe400000000a2 */
        /* <DEDUP_REMOVED lines=12> */
.L_x_934:
[----:B------:R-:W-:Y:S01]  /*7150*/  ISETP.GT.AND P1, PT, R237, RZ, PT ;  /* 0x000000ffed00720c */ /* 0x000fe20003f24270 */
[C---:B-----5:R-:W-:Y:S01]  /*7160*/  IMAD.U32 R165, R32.reuse, 0x10000, RZ ;  /* 0x0001000020a57824 */ /* 0x060fe200078e00ff */
[----:B------:R-:W-:Y:S01]  /*7170*/  PRMT R164, R32, 0x7632, R164 ;  /* 0x0000763220a47816 */ /* 0x000fe200000000a4 */
[C---:B------:R-:W-:Y:S01]  /*7180*/  IMAD.U32 R241, R33.reuse, 0x10000, RZ ;  /* 0x0001000021f17824 */ /* 0x040fe200078e00ff */
[----:B------:R-:W-:Y:S02]  /*7190*/  @P0 LOP3.LUT P3, RZ, R178, 0xff, RZ, 0xc0, !PT ;  /* 0x000000ffb2ff0812 */ /* 0x000fe4000786c0ff */
[----:B------:R-:W-:Y:S02]  /*71a0*/  SHF.L.U32 R164, R164, 0x10, RZ ;  /* 0x00000010a4a47819 */ /* 0x000fe400000006ff */
[----:B------:R-:W-:Y:S02]  /*71b0*/  PRMT R240, R33, 0x7632, R240 ;  /* 0x0000763221f07816 */ /* 0x000fe400000000f0 */
[----:B------:R-:W-:-:S02]  /*71c0*/  @P0 LOP3.LUT P6, RZ, R178, 0xff00, RZ, 0xc0, !PT ;  /* 0x0000ff00b2ff0812 */ /* 0x000fc400078cc0ff */
[----:B------:R-:W-:Y:S01]  /*71d0*/  SHF.L.U32 R240, R240, 0x10, RZ ;  /* 0x00000010f0f07819 */ /* 0x000fe200000006ff */
[-CC-:B-1-3--:R-:W-:Y:S01]  /*71e0*/  @P1 FFMA.FTZ R160, R12, R239.reuse, R238.reuse ;  /* 0x000000ef0ca01223 */ /* 0x18afe200000100ee */
[-CC-:B------:R-:W-:Y:S01]  /*71f0*/  @P1 FFMA.FTZ R161, R171, R239.reuse, R238.reuse ;  /* 0x000000efaba11223 */ /* 0x180fe200000100ee */
[----:B------:R-:W-:Y:S01]  /*7200*/  @P1 FFMA.FTZ R198, R14, R239, R238 ;  /* 0x000000ef0ec61223 */ /* 0x000fe200000100ee */
[----:B------:R-:W-:Y:S01]  /*7210*/  SHF.L.U32 R243, R34, 0x10, RZ ;  /* 0x0000001022f37819 */ /* 0x000fe200000006ff */
        /* <DEDUP_REMOVED lines=9> */
[----:B------:R-:W-:Y:S01]  /*72b0*/  @P1 FADD.FTZ R166, R188, -R163 ;  /* 0x800000a3bca61221 */ /* 0x000fe20000010000 */
[-CC-:B------:R-:W-:Y:S01]  /*72c0*/  @P1 FFMA.FTZ R247, R213, R239.reuse, R238.reuse ;  /* 0x000000efd5f71223 */ /* 0x180fe200000100ee */
[----:B------:R-:W1:Y:S01]  /*72d0*/  @P0 LDC.64 R162, c[0x0][0x408] ;  /* 0x00010200ffa20b82 */ /* 0x000e620000000a00 */
[----:B------:R-:W-:Y:S01]  /*72e0*/  SHF.L.U32 R242, R242, 0x10, RZ ;  /* 0x00000010f2f27819 */ /* 0x000fe200000006ff */
[----:B------:R-:W-:Y:S01]  /*72f0*/  @P1 FFMA.FTZ R241, R234, R166, R241 ;  /* 0x000000a6eaf11223 */ /* 0x000fe200000100f1 */
[----:B------:R-:W-:Y:S01]  /*7300*/  @P1 FFMA.FTZ R166, R16, R239, R238 ;  /* 0x000000ef10a61223 */ /* 0x000fe200000100ee */
[----:B------:R-:W-:Y:S01]  /*7310*/  @P1 FADD.FTZ R246, R230, -R247 ;  /* 0x800000f7e6f61221 */ /* 0x000fe20000010000 */
[----:B------:R-:W-:-:S02]  /*7320*/  IMAD.U32 R247, R35, 0x10000, RZ ;  /* 0x0001000023f77824 */ /* 0x000fc400078e00ff */
[----:B------:R-:W-:Y:S01]  /*7330*/  @P1 FADD.FTZ R167, R19, -R166 ;  /* 0x800000a613a71221 */ /* 0x000fe20000010000 */
[----:B------:R-:W2:Y:S01]  /*7340*/  @P0 LDC.64 R198, c[0x0][0x408] ;  /* 0x00010200ffc60b82 */ /* 0x000ea20000000a00 */
[C---:B------:R-:W-:Y:S02]  /*7350*/  @P1 FFMA.FTZ R247, R234.reuse, R246, R247 ;  /* 0x000000f6eaf71223 */ /* 0x040fe400000100f7 */
[----:B------:R-:W-:Y:S01]  /*7360*/  @P1 FFMA.FTZ R242, R234, R167, R242 ;  /* 0x000000a7eaf21223 */ /* 0x000fe200000100f2 */
[----:B0-----:R-:W-:Y:S01]  /*7370*/  @P0 FMUL.FTZ R161, R165, R161 ;  /* 0x000000a1a5a10220 */ /* 0x001fe20000410000 */
[----:B------:R-:W-:-:S03]  /*7380*/  @P1 FFMA.FTZ R165, R203, R239, R238 ;  /* 0x000000efcba51223 */ /* 0x000fc600000100ee */
[----:B------:R-:W0:Y:S01]  /*7390*/  @P0 LDC.64 R166, c[0x0][0x408] ;  /* 0x00010200ffa60b82 */ /* 0x000e220000000a00 */
[----:B------:R-:W-:Y:S01]  /*73a0*/  @P0 FMUL.FTZ R160, R161, R160 ;  /* 0x000000a0a1a00220 */ /* 0x000fe20000410000 */
[----:B------:R-:W-:Y:S01]  /*73b0*/  @P1 FADD.FTZ R165, R206, -R165 ;  /* 0x800000a5cea51221 */ /* 0x000fe20000010000 */
[----:B-1----:R-:W-:-:S03]  /*73c0*/  @P0 FMUL.FTZ R163, R164, R163 ;  /* 0x000000a3a4a30220 */ /* 0x002fc60000410000 */
[----:B------:R-:W-:Y:S01]  /*73d0*/  @P0 FSEL R160, R160, RZ, P3 ;  /* 0x000000ffa0a00208 */ /* 0x000fe20001800000 */
[----:B------:R-:W-:Y:S01]  /*73e0*/  @P1 FFMA.FTZ R243, R234, R165, R243 ;  /* 0x000000a5eaf31223 */ /* 0x000fe200000100f3 */
[----:B------:R-:W-:Y:S01]  /*73f0*/  @P0 LOP3.LUT P3, RZ, R178, 0xff0000, RZ, 0xc0, !PT ;  /* 0x00ff0000b2ff0812 */ /* 0x000fe2000786c0ff */
[----:B------:R-:W-:Y:S01]  /*7400*/  @P0 FMUL.FTZ R162, R163, R162 ;  /* 0x000000a2a3a20220 */ /* 0x000fe20000410000 */
[----:B------:R-:W-:Y:S01]  /*7410*/  @P0 F2FP.BF16.F32.PACK_AB R244, RZ, R160 ;  /* 0x000000a0fff4023e */ /* 0x000fe200000010ff */
[----:B------:R-:W1:Y:S01]  /*7420*/  @P0 LDC.64 R164, c[0x0][0x408] ;  /* 0x00010200ffa40b82 */ /* 0x000e620000000a00 */
[----:B--2---:R-:W-:Y:S02]  /*7430*/  @P0 FMUL.FTZ R199, R247, R199 ;  /* 0x000000c7f7c70220 */ /* 0x004fe40000410000 */
[----:B------:R-:W-:Y:S02]  /*7440*/  @P0 FSEL R162, R162, RZ, P6 ;  /* 0x000000ffa2a20208 */ /* 0x000fe40003000000 */
[----:B------:R-:W-:Y:S01]  /*7450*/  @P0 LOP3.LUT P6, RZ, R178, 0xff000000, RZ, 0xc0, !PT ;  /* 0xff000000b2ff0812 */ /* 0x000fe200078cc0ff */
[----:B------:R-:W-:Y:S01]  /*7460*/  @P0 FMUL.FTZ R198, R199, R198 ;  /* 0x000000c6c7c60220 */ /* 0x000fe20000410000 */
[----:B------:R-:W-:Y:S01]  /*7470*/  @P0 F2FP.BF16.F32.PACK_AB R245, RZ, R162 ;  /* 0x000000a2fff5023e */ /* 0x000fe200000010ff */
[----:B------:R-:W2:Y:S01]  /*7480*/  @P0 LDC.64 R160, c[0x0][0x408] ;  /* 0x00010200ffa00b82 */ /* 0x000ea20000000a00 */
[----:B------:R-:W-:Y:S01]  /*7490*/  @P0 PRMT R148, R244, 0x7610, R148 ;  /* 0x00007610f4940816 */ /* 0x000fe20000000094 */
[----:B0-----:R-:W-:-:S03]  /*74a0*/  @P0 FMUL.FTZ R167, R242, R167 ;  /* 0x000000a7f2a70220 */ /* 0x001fc60000410000 */
[----:B------:R-:W-:-:S03]  /*74b0*/  @P0 PRMT R148, R148, 0x5410, R245 ;  /* 0x0000541094940816 */ /* 0x000fc600000000f5 */
[----:B------:R-:W0:Y:S01]  /*74c0*/  @P0 LDC.64 R162, c[0x0][0x408] ;  /* 0x00010200ffa20b82 */ /* 0x000e220000000a00 */
[----:B------:R-:W-:Y:S01]  /*74d0*/  @P0 FMUL.FTZ R166, R167, R166 ;  /* 0x000000a6a7a60220 */ /* 0x000fe20000410000 */
[----:B-1----:R-:W-:-:S04]  /*74e0*/  @P0 FMUL.FTZ R165, R243, R165 ;  /* 0x000000a5f3a50220 */ /* 0x002fc80000410000 */
[----:B------:R-:W-:Y:S01]  /*74f0*/  @P0 FMUL.FTZ R164, R165, R164 ;  /* 0x000000a4a5a40220 */ /* 0x000fe20000410000 */
[----:B--2---:R-:W-:-:S04]  /*7500*/  @P0 FMUL.FTZ R161, R241, R161 ;  /* 0x000000a1f1a10220 */ /* 0x004fc80000410000 */
[----:B------:R-:W-:Y:S01]  /*7510*/  @P0 FMUL.FTZ R160, R161, R160 ;  /* 0x000000a0a1a00220 */ /* 0x000fe20000410000 */
[----:B0-----:R-:W-:-:S04]  /*7520*/  @P0 FMUL.FTZ R163, R240, R163 ;  /* 0x000000a3f0a30220 */ /* 0x001fc80000410000 */
[----:B------:R-:W-:Y:S02]  /*7530*/  @P0 FSEL R160, R160, RZ, P3 ;  /* 0x000000ffa0a00208 */ /* 0x000fe40001800000 */
[----:B------:R-:W-:Y:S01]  /*7540*/  @P0 LOP3.LUT P3, RZ, R179, 0xff, RZ, 0xc0, !PT ;  /* 0x000000ffb3ff0812 */ /* 0x000fe2000786c0ff */
[----:B------:R-:W-:Y:S01]  /*7550*/  @P0 FMUL.FTZ R162, R163, R162 ;  /* 0x000000a2a3a20220 */ /* 0x000fe20000410000 */
[----:B------:R-:W-:Y:S02]  /*7560*/  @P0 F2FP.BF16.F32.PACK_AB R160, RZ, R160 ;  /* 0x000000a0ffa0023e */ /* 0x000fe400000010ff */
[----:B------:R-:W-:Y:S02]  /*7570*/  @P0 FSEL R164, R164, RZ, P3 ;  /* 0x000000ffa4a40208 */ /* 0x000fe40001800000 */
[----:B------:R-:W-:Y:S02]  /*7580*/  @P0 FSEL R162, R162, RZ, P6 ;  /* 0x000000ffa2a20208 */ /* 0x000fe40003000000 */
[----:B------:R-:W-:-:S02]  /*7590*/  @P0 LOP3.LUT P6, RZ, R179, 0xff00, RZ, 0xc0, !PT ;  /* 0x0000ff00b3ff0812 */ /* 0x000fc400078cc0ff */
[----:B------:R-:W-:Y:S02]  /*75a0*/  @P0 LOP3.LUT P3, RZ, R179, 0xff0000, RZ, 0xc0, !PT ;  /* 0x00ff0000b3ff0812 */ /* 0x000fe4000786c0ff */
[----:B------:R-:W-:Y:S02]  /*75b0*/  @P0 FSEL R166, R166, RZ, P6 ;  /* 0x000000ffa6a60208 */ /* 0x000fe40003000000 */
[----:B------:R-:W-:Y:S02]  /*75c0*/  @P0 FSEL R198, R198, RZ, P3 ;  /* 0x000000ffc6c60208 */ /* 0x000fe40001800000 */
[----:B------:R-:W-:Y:S02]  /*75d0*/  @P0 F2FP.BF16.F32.PACK_AB R164, RZ, R164 ;  /* 0x000000a4ffa4023e */ /* 0x000fe400000010ff */
[----:B------:R-:W-:Y:S02]  /*75e0*/  @P0 F2FP.BF16.F32.PACK_AB R162, RZ, R162 ;  /* 0x000000a2ffa2023e */ /* 0x000fe400000010ff */
[----:B------:R-:W-:-:S02]  /*75f0*/  @P0 F2FP.BF16.F32.PACK_AB R166, RZ, R166 ;  /* 0x000000a6ffa6023e */ /* 0x000fc400000010ff */
[----:B------:R-:W-:Y:S02]  /*7600*/  @P0 F2FP.BF16.F32.PACK_AB R198, RZ, R198 ;  /* 0x000000c6ffc6023e */ /* 0x000fe400000010ff */
[----:B------:R-:W-:Y:S02]  /*7610*/  @P0 PRMT R149, R160, 0x7610, R149 ;  /* 0x00007610a0950816 */ /* 0x000fe40000000095 */
[----:B------:R-:W-:Y:S02]  /*7620*/  @P0 PRMT R150, R164, 0x7610, R150 ;  /* 0x00007610a4960816 */ /* 0x000fe40000000096 */
[----:B------:R-:W-:Y:S02]  /*7630*/  @P0 PRMT R149, R149, 0x5410, R162 ;  /* 0x0000541095950816 */ /* 0x000fe400000000a2 */
[----:B------:R-:W-:Y:S02]  /*7640*/  @P0 PRMT R150, R150, 0x5410, R166 ;  /* 0x0000541096960816 */ /* 0x000fe400000000a6 */
        /* <DEDUP_REMOVED lines=15> */
.L_x_933:
[----:B------:R-:W-:-:S04]  /*7740*/  UISETP.NE.U32.AND UP0, UPT, UR20, URZ, UPT ;  /* 0x000000ff1400728c */ /* 0x000fc8000bf05070 */
[----:B------:R-:W-:-:S06]  /*7750*/  UISETP.NE.AND.EX UP0, UPT, UR21, URZ, UPT, UP0 ;  /* 0x000000ff1500728c */ /* 0x000fcc000bf05300 */
[----:B------:R-:W-:-:S13]  /*7760*/  PLOP3.LUT P2, PT, PT, PT, UP0, 0x80, 0x8 ;  /* 0x000000000008781c */ /* 0x000fda0003f4f008 */
[----:B------:R-:W-:Y:S05]  /*7770*/  @!P2 BRA `(.L_x_936) ;  /* 0x00000004007ca947 */ /* 0x000fea0003800000 */
[----:B-1-3--:R-:W1:Y:S01]  /*7780*/  @P0 LDC.64 R78, c[0x0][0x408] ;  /* 0x00010200ff4e0b82 */ /* 0x00ae620000000a00 */
[-CC-:B------:R-:W-:Y:S01]  /*7790*/  FFMA.FTZ R77, R171, R239.reuse, R238.reuse ;  /* 0x000000efab4d7223 */ /* 0x180fe200000100ee */
[----:B------:R-:W-:Y:S01]  /*77a0*/  ISETP.GT.AND P1, PT, R237, RZ, PT ;  /* 0x000000ffed00720c */ /* 0x000fe20003f24270 */
[-CC-:B------:R-:W-:Y:S01]  /*77b0*/  FFMA.FTZ R164, R12, R239.reuse, R238.reuse ;  /* 0x000000ef0ca47223 */ /* 0x180fe200000100ee */
[-CC-:B------:R-:W-:Y:S01]  /*77c0*/  FFMA.FTZ R165, R189, R239.reuse, R238.reuse ;  /* 0x000000efbda57223 */ /* 0x180fe200000100ee */
[----:B------:R-:W-:Y:S01]  /*77d0*/  FADD.FTZ R77, R168, -R77 ;  /* 0x8000004da84d7221 */ /* 0x000fe20000010000 */
[----:B------:R-:W-:Y:S01]  /*77e0*/  FFMA.FTZ R245, R213, R239, R238 ;  /* 0x000000efd5f57223 */ /* 0x000fe200000100ee */
[----:B------:R-:W-:Y:S01]  /*77f0*/  FADD.FTZ R163, R15, -R164 ;  /* 0x800000a40fa37221 */ /* 0x000fe20000010000 */
[----:B------:R-:W2:Y:S01]  /*7800*/  @P0 LDC.64 R160, c[0x0][0x408] ;  /* 0x00010200ffa00b82 */ /* 0x000ea20000000a00 */
[----:B------:R-:W-:Y:S01]  /*7810*/  FMUL.FTZ R162, R234, R77 ;  /* 0x0000004deaa27220 */ /* 0x000fe20000410000 */
[--C-:B------:R-:W-:Y:S01]  /*7820*/  FFMA.FTZ R164, R14, R239, R238.reuse ;  /* 0x000000ef0ea47223 */ /* 0x100fe200000100ee */
[----:B------:R-:W-:Y:S01]  /*7830*/  FADD.FTZ R165, R188, -R165 ;  /* 0x800000a5bca57221 */ /* 0x000fe20000010000 */
[----:B------:R-:W-:Y:S01]  /*7840*/  FMUL.FTZ R163, R234, R163 ;  /* 0x000000a3eaa37220 */ /* 0x000fe20000410000 */
[----:B------:R-:W-:Y:S01]  /*7850*/  FFMA.FTZ R198, R16, R239, R238 ;  /* 0x000000ef10c67223 */ /* 0x000fe200000100ee */
[----:B------:R-:W-:Y:S01]  /*7860*/  FSEL R162, R162, RZ, P1 ;  /* 0x000000ffa2a27208 */ /* 0x000fe20000800000 */
[----:B0-----:R-:W-:Y:S01]  /*7870*/  FADD.FTZ R167, R17, -R164 ;  /* 0x800000a411a77221 */ /* 0x001fe20000010000 */
[----:B------:R-:W0:Y:S01]  /*7880*/  @P0 LDC.64 R76, c[0x0][0x408] ;  /* 0x00010200ff4c0b82 */ /* 0x000e220000000a00 */
[C---:B------:R-:W-:Y:S01]  /*7890*/  FMUL.FTZ R164, R234.reuse, R165 ;  /* 0x000000a5eaa47220 */ /* 0x040fe20000410000 */
[----:B------:R-:W-:Y:S01]  /*78a0*/  FSEL R163, R163, RZ, P1 ;  /* 0x000000ffa3a37208 */ /* 0x000fe20000800000 */
[----:B------:R-:W-:Y:S01]  /*78b0*/  FMUL.FTZ R165, R234, R167 ;  /* 0x000000a7eaa57220 */ /* 0x000fe20000410000 */
[----:B------:R-:W-:Y:S01]  /*78c0*/  FFMA.FTZ R167, R203, R239, R238 ;  /* 0x000000efcba77223 */ /* 0x000fe200000100ee */
[----:B------:R-:W-:Y:S01]  /*78d0*/  FADD.FTZ R245, R230, -R245 ;  /* 0x800000f5e6f57221 */ /* 0x000fe20000010000 */
[----:B------:R-:W-:Y:S01]  /*78e0*/  FSEL R164, R164, RZ, P1 ;  /* 0x000000ffa4a47208 */ /* 0x000fe20000800000 */
[----:B------:R-:W-:Y:S01]  /*78f0*/  FADD.FTZ R243, R19, -R198 ;  /* 0x800000c613f37221 */ /* 0x000fe20000010000 */
[----:B-1----:R-:W-:Y:S01]  /*7900*/  @P0 FMUL.FTZ R79, R162, R79 ;  /* 0x0000004fa24f0220 */ /* 0x002fe20000410000 */
[----:B------:R-:W-:Y:S01]  /*7910*/  FSEL R165, R165, RZ, P1 ;  /* 0x000000ffa5a57208 */ /* 0x000fe20000800000 */
[----:B------:R-:W-:Y:S01]  /*7920*/  FADD.FTZ R167, R206, -R167 ;  /* 0x800000a7cea77221 */ /* 0x000fe20000010000 */
[----:B------:R-:W-:Y:S01]  /*7930*/  FMUL.FTZ R198, R234, R245 ;  /* 0x000000f5eac67220 */ /* 0x000fe20000410000 */
[----:B------:R-:W-:Y:S01]  /*7940*/  @P0 FMUL.FTZ R166, R79, R78 ;  /* 0x0000004e4fa60220 */ /* 0x000fe20000410000 */
[----:B-----5:R-:W-:Y:S01]  /*7950*/  @P0 LOP3.LUT P3, RZ, R178, 0xff, RZ, 0xc0, !PT ;  /* 0x000000ffb2ff0812 */ /* 0x020fe2000786c0ff */
[----:B------:R-:W1:Y:S01]  /*7960*/  @P0 LDC.64 R78, c[0x0][0x408] ;  /* 0x00010200ff4e0b82 */ /* 0x000e620000000a00 */
[----:B------:R-:W-:Y:S01]  /*7970*/  FMUL.FTZ R167, R234, R167 ;  /* 0x000000a7eaa77220 */ /* 0x000fe20000410000 */
[----:B--2---:R-:W-:Y:S01]  /*7980*/  @P0 FMUL.FTZ R161, R165, R161 ;  /* 0x000000a1a5a10220 */ /* 0x004fe20000410000 */
[----:B------:R-:W-:Y:S01]  /*7990*/  @P0 FSEL R166, R166, RZ, P3 ;  /* 0x000000ffa6a60208 */ /* 0x000fe20001800000 */
[----:B------:R-:W-:Y:S01]  /*79a0*/  FMUL.FTZ R240, R234, R243 ;  /* 0x000000f3eaf07220 */ /* 0x000fe20000410000 */
[----:B------:R-:W-:Y:S01]  /*79b0*/  FSEL R198, R198, RZ, P1 ;  /* 0x000000ffc6c67208 */ /* 0x000fe20000800000 */
[----:B------:R-:W-:Y:S01]  /*79c0*/  @P0 FMUL.FTZ R242, R161, R160 ;  /* 0x000000a0a1f20220 */ /* 0x000fe20000410000 */
[----:B------:R-:W-:Y:S01]  /*79d0*/  FSEL R167, R167, RZ, P1 ;  /* 0x000000ffa7a77208 */ /* 0x000fe20000800000 */
[----:B------:R-:W2:Y:S01]  /*79e0*/  @P0 LDC.64 R160, c[0x0][0x408] ;  /* 0x00010200ffa00b82 */ /* 0x000ea20000000a00 */
[----:B------:R-:W-:Y:S01]  /*79f0*/  @P0 LOP3.LUT P3, RZ, R178, 0xff0000, RZ, 0xc0, !PT ;  /* 0x00ff0000b2ff0812 */ /* 0x000fe2000786c0ff */
[----:B0-----:R-:W-:Y:S01]  /*7a00*/  @P0 FMUL.FTZ R77, R163, R77 ;  /* 0x0000004da34d0220 */ /* 0x001fe20000410000 */
[----:B------:R-:W-:-:S02]  /*7a10*/  @P0 F2FP.BF16.F32.PACK_AB R243, RZ, R166 ;  /* 0x000000a6fff3023e */ /* 0x000fc400000010ff */
[----:B------:R-:W-:Y:S01]  /*7a20*/  FSEL R240, R240, RZ, P1 ;  /* 0x000000fff0f07208 */ /* 0x000fe20000800000 */
[----:B------:R-:W-:Y:S01]  /*7a30*/  @P0 FMUL.FTZ R199, R77, R76 ;  /* 0x0000004c4dc70220 */ /* 0x000fe20000410000 */
[----:B------:R-:W-:Y:S01]  /*7a40*/  @P0 LOP3.LUT P6, RZ, R178, 0xff00, RZ, 0xc0, !PT ;  /* 0x0000ff00b2ff0812 */ /* 0x000fe200078cc0ff */
[----:B------:R-:W0:Y:S01]  /*7a50*/  @P0 LDC.64 R76, c[0x0][0x408] ;  /* 0x00010200ff4c0b82 */ /* 0x000e220000000a00 */
[----:B------:R-:W-:Y:S01]  /*7a60*/  @P0 PRMT R148, R243, 0x7610, R148 ;  /* 0x00007610f3940816 */ /* 0x000fe20000000094 */
[----:B-1----:R-:W-:-:S04]  /*7a70*/  @P0 FMUL.FTZ R79, R164, R79 ;  /* 0x0000004fa44f0220 */ /* 0x002fc80000410000 */
[----:B------:R-:W-:Y:S02]  /*7a80*/  @P0 FMUL.FTZ R241, R79, R78 ;  /* 0x0000004e4ff10220 */ /* 0x000fe40000410000 */
[----:B------:R-:W1:Y:S01]  /*7a90*/  @P0 LDC.64 R78, c[0x0][0x408] ;  /* 0x00010200ff4e0b82 */ /* 0x000e620000000a00 */
[----:B--2---:R-:W-:Y:S02]  /*7aa0*/  @P0 FMUL.FTZ R161, R161, R198 ;  /* 0x000000c6a1a10220 */ /* 0x004fe40000410000 */
[----:B------:R-:W-:Y:S02]  /*7ab0*/  @P0 FSEL R166, R241, RZ, P3 ;  /* 0x000000fff1a60208 */ /* 0x000fe40001800000 */
[----:B------:R-:W-:Y:S01]  /*7ac0*/  @P0 LOP3.LUT P3, RZ, R179, 0xff, RZ, 0xc0, !PT ;  /* 0x000000ffb3ff0812 */ /* 0x000fe2000786c0ff */
[----:B------:R-:W-:Y:S01]  /*7ad0*/  @P0 FMUL.FTZ R160, R161, R160 ;  /* 0x000000a0a1a00220 */ /* 0x000fe20000410000 */
[----:B------:R-:W-:Y:S02]  /*7ae0*/  @P0 FSEL R161, R199, RZ, P6 ;  /* 0x000000ffc7a10208 */ /* 0x000fe40003000000 */
[----:B------:R-:W-:Y:S01]  /*7af0*/  @P0 LOP3.LUT P6, RZ, R178, 0xff000000, RZ, 0xc0, !PT ;  /* 0xff000000b2ff0812 */ /* 0x000fe200078cc0ff */
[----:B0-----:R-:W-:Y:S01]  /*7b00*/  @P0 FMUL.FTZ R77, R77, R167 ;  /* 0x000000a74d4d0220 */ /* 0x001fe20000410000 */
[----:B------:R-:W-:-:S02]  /*7b10*/  @P0 F2FP.BF16.F32.PACK_AB R166, RZ, R166 ;  /* 0x000000a6ffa6023e */ /* 0x000fc400000010ff */
[----:B------:R-:W-:Y:S01]  /*7b20*/  @P0 FSEL R199, R242, RZ, P6 ;  /* 0x000000fff2c70208 */ /* 0x000fe20003000000 */
[----:B------:R-:W-:Y:S01]  /*7b30*/  @P0 FMUL.FTZ R76, R77, R76 ;  /* 0x0000004c4d4c0220 */ /* 0x000fe20000410000 */
[----:B------:R-:W-:Y:S02]  /*7b40*/  F2FP.BF16.F32.PACK_AB R77, R165, R164 ;  /* 0x000000a4a54d723e */ /* 0x000fe400000010ff */
[----:B------:R-:W-:Y:S02]  /*7b50*/  @P0 LOP3.LUT P6, RZ, R179, 0xff0000, RZ, 0xc0, !PT ;  /* 0x00ff0000b3ff0812 */ /* 0x000fe400078cc0ff */
        /* <DEDUP_REMOVED lines=9> */
[----:B------:R-:W-:Y:S01]  /*7bf0*/  @P0 F2FP.BF16.F32.PACK_AB R161, RZ, R161 ;  /* 0x000000a1ffa1023e */ /* 0x000fe200000010ff */
[----:B------:R-:W-:Y:S01]  /*7c00*/  FMUL.FTZ R163, R234, R163 ;  /* 0x000000a3eaa37220 */ /* 0x000fe20000410000 */
[----:B------:R-:W-:-:S02]  /*7c10*/  @P0 F2FP.BF16.F32.PACK_AB R199, RZ, R199 ;  /* 0x000000c7ffc7023e */ /* 0x000fc400000010ff */
[----:B------:R-:W-:Y:S02]  /*7c20*/  @P0 FSEL R79, R79, RZ, P3 ;  /* 0x000000ff4f4f0208 */ /* 0x000fe40001800000 */
[----:B------:R-:W-:Y:S02]  /*7c30*/  @P0 F2FP.BF16.F32.PACK_AB R162, RZ, R162 ;  /* 0x000000a2ffa2023e */ /* 0x000fe400000010ff */
[----:B------:R-:W-:Y:S02]  /*7c40*/  @P0 F2FP.BF16.F32.PACK_AB R160, RZ, R79 ;  /* 0x0000004fffa0023e */ /* 0x000fe400000010ff */
[----:B------:R-:W-:Y:S02]  /*7c50*/  FSEL R163, R163, RZ, P1 ;  /* 0x000000ffa3a37208 */ /* 0x000fe40000800000 */
[----:B------:R-:W-:Y:S02]  /*7c60*/  @P0 PRMT R149, R166, 0x7610, R149 ;  /* 0x00007610a6950816 */ /* 0x000fe40000000095 */
[----:B------:R-:W-:-:S02]  /*7c70*/  @P0 PRMT R150, R164, 0x7610, R150 ;  /* 0x00007610a4960816 */ /* 0x000fc40000000096 */
[----:B------:R-:W-:Y:S02]  /*7c80*/  F2FP.BF16.F32.PACK_AB R78, R240, R167 ;  /* 0x000000a7f04e723e */ /* 0x000fe400000010ff */
[----:B------:R-:W-:Y:S02]  /*7c90*/  @P0 PRMT R148, R148, 0x5410, R161 ;  /* 0x0000541094940816 */ /* 0x000fe400000000a1 */
        /* <DEDUP_REMOVED lines=13> */
.L_x_936:
[----:B------:R-:W-:Y:S04]  /*7d70*/  BSSY.RECONVERGENT B3, `(.L_x_937) ;  /* 0x000000d000037945 */ /* 0x000fe80003800200 */
[----:B------:R-:W-:Y:S05]  /*7d80*/  @!P0 BRA `(.L_x_938) ;  /* 0x00000000002c8947 */ /* 0x000fea0003800000 */
[----:B-1-3--:R-:W-:Y:S01]  /*7d90*/  FFMA.FTZ R161, R171, R239, R238 ;  /* 0x000000efaba17223 */ /* 0x00afe200000100ee */
        /* <DEDUP_REMOVED lines=10> */
.L_x_938:
[----:B------:R-:W-:Y:S05]  /*7e40*/  BSYNC.RECONVERGENT B3 ;  /* 0x0000000000037941 */ /* 0x000fea0003800200 */
.L_x_937:
        /* <DEDUP_REMOVED lines=13> */
.L_x_940:
[----:B------:R-:W-:Y:S05]  /*7f20*/  BSYNC.RECONVERGENT B3 ;  /* 0x0000000000037941 */ /* 0x000fea0003800200 */
.L_x_939:
        /* <DEDUP_REMOVED lines=13> */
.L_x_942:
[----:B------:R-:W-:Y:S05]  /*8000*/  BSYNC.RECONVERGENT B3 ;  /* 0x0000000000037941 */ /* 0x000fea0003800200 */
.L_x_941:
        /* <DEDUP_REMOVED lines=13> */
.L_x_944:
[----:B------:R-:W-:Y:S05]  /*80e0*/  BSYNC.RECONVERGENT B3 ;  /* 0x0000000000037941 */ /* 0x000fea0003800200 */
.L_x_943:
        /* <DEDUP_REMOVED lines=13> */
.L_x_946:
[----:B------:R-:W-:Y:S05]  /*81c0*/  BSYNC.RECONVERGENT B3 ;  /* 0x0000000000037941 */ /* 0x000fea0003800200 */
.L_x_945:
        /* <DEDUP_REMOVED lines=13> */
.L_x_948:
[----:B------:R-:W-:Y:S05]  /*82a0*/  BSYNC.RECONVERGENT B3 ;  /* 0x0000000000037941 */ /* 0x000fea0003800200 */
.L_x_947:
        /* <DEDUP_REMOVED lines=13> */
.L_x_950:
[----:B------:R-:W-:Y:S05]  /*8380*/  BSYNC.RECONVERGENT B3 ;  /* 0x0000000000037941 */ /* 0x000fea0003800200 */
.L_x_949:
[----:B------:R-:W-:Y:S05]  /*8390*/  @!P0 BRA `(.L_x_935) ;  /* 0x0000000000308947 */ /* 0x000fea0003800000 */
[----:B-1-3--:R-:W-:Y:S01]  /*83a0*/  FFMA.FTZ R160, R26, R239, R238 ;  /* 0x000000ef1aa07223 */ /* 0x00afe200000100ee */
        /* <DEDUP_REMOVED lines=11> */
.L_x_935:
[----:B------:R-:W-:Y:S05]  /*8460*/  BSYNC.RECONVERGENT B1 ;  /* 0x0000000000017941 */ /* 0x000fea0003800200 */
.L_x_932:
[----:B-1-3--:R-:W1:Y:S08]  /*8470*/  @P2 LDC.64 R162, c[0x0][0x478] ;  /* 0x00011e00ffa22b82 */ /* 0x00ae700000000a00 */
[----:B------:R-:W2:Y:S01]  /*8480*/  @P0 LDC.64 R160, c[0x0][0x468] ;  /* 0x00011a00ffa00b82 */ /* 0x000ea20000000a00 */
[C---:B-1----:R-:W-:Y:S01]  /*8490*/  @P2 IMAD.WIDE.U32 R162, R236.reuse, 0x10, R162 ;  /* 0x00000010eca22825 */ /* 0x042fe200078e00a2 */
[----:B------:R-:W-:-:S04]  /*84a0*/  IADD3 R236, PT, PT, R236, 0x20, RZ ;  /* 0x00000020ecec7810 */ /* 0x000fc80007ffe0ff */
[----:B------:R4:W-:Y:S01]  /*84b0*/  @P2 STG.E.128 desc[UR6][R162.64], R76 ;  /* 0x0000004ca2002986 */ /* 0x0009e2000c101d06 */
[----:B--2---:R-:W-:-:S04]  /*84c0*/  @P0 IMAD.WIDE.U32 R160, R235, 0x10, R160 ;  /* 0x00000010eba00825 */ /* 0x004fc800078e00a0 */
[----:B------:R-:W-:Y:S01]  /*84d0*/  VIADD R235, R235, 0x20 ;  /* 0x00000020ebeb7836 */ /* 0x000fe20000000000 */
[----:B------:R4:W-:Y:S06]  /*84e0*/  @P0 STG.E.128 desc[UR6][R160.64], R148 ;  /* 0x00000094a0000986 */ /* 0x0009ec000c101d06 */
.L_x_931:
[----:B------:R-:W-:Y:S05]  /*84f0*/  BSYNC.RECONVERGENT B2 ;  /* 0x0000000000027941 */ /* 0x000fea0003800200 */
.L_x_930:
        /* <DEDUP_REMOVED lines=11> */
[----:B-1-34-:R-:W1:Y:S01]  /*85b0*/  @P0 LDC.64 R162, c[0x0][0x408] ;  /* 0x00010200ffa20b82 */ /* 0x01ae620000000a00 */
        /* <DEDUP_REMOVED lines=97> */
.L_x_955:
        /* <DEDUP_REMOVED lines=9> */
[-CC-:B-1-34-:R-:W-:Y:S01]  /*8c60*/  @P1 FFMA.FTZ R160, R18, R239.reuse, R238.reuse ;  /* 0x000000ef12a01223 */ /* 0x19afe200000100ee */
[-CC-:B------:R-:W-:Y:S01]  /*8c70*/  @P1 FFMA.FTZ R161, R173, R239.reuse, R238.reuse ;  /* 0x000000efada11223 */ /* 0x180fe200000100ee */
[----:B------:R-:W-:Y:S01]  /*8c80*/  @P1 FFMA.FTZ R198, R20, R239, R238 ;  /* 0x000000ef14c61223 */ /* 0x000fe200000100ee */
[----:B------:R-:W-:Y:S01]  /*8c90*/  PRMT R242, R154, 0x7632, R242 ;  /* 0x000076329af27816 */ /* 0x000fe200000000f2 */
[----:B------:R-:W-:Y:S01]  /*8ca0*/  @P1 FADD.FTZ R163, R21, -R160 ;  /* 0x800000a015a31221 */ /* 0x000fe20000010000 */
[----:B------:R-:W-:Y:S01]  /*8cb0*/  @P1 FADD.FTZ R162, R170, -R161 ;  /* 0x800000a1aaa21221 */ /* 0x000fe20000010000 */
[----:B0-----:R-:W-:Y:S01]  /*8cc0*/  @P1 FADD.FTZ R167, R23, -R198 ;  /* 0x800000c617a71221 */ /* 0x001fe20000010000 */
[----:B------:R-:W0:Y:S01]  /*8cd0*/  @P0 LDC.64 R160, c[0x0][0x408] ;  /* 0x00010200ffa00b82 */ /* 0x000e220000000a00 */
[C---:B------:R-:W-:Y:S01]  /*8ce0*/  @P1 FFMA.FTZ R164, R234.reuse, R163, R164 ;  /* 0x000000a3eaa41223 */ /* 0x040fe200000100a4 */
[----:B------:R-:W-:Y:S01]  /*8cf0*/  @P1 FFMA.FTZ R163, R191, R239, R238 ;  /* 0x000000efbfa31223 */ /* 0x000fe200000100ee */
[----:B------:R-:W-:Y:S01]  /*8d00*/  @P1 FFMA.FTZ R165, R234, R162, R165 ;  /* 0x000000a2eaa51223 */ /* 0x000fe200000100a5 */
[----:B------:R-:W-:Y:S01]  /*8d10*/  SHF.L.U32 R243, R154, 0x10, RZ ;  /* 0x000000109af37819 */ /* 0x000fe200000006ff */
[----:B------:R-:W-:Y:S01]  /*8d20*/  @P1 FFMA.FTZ R240, R234, R167, R240 ;  /* 0x000000a7eaf01223 */ /* 0x000fe200000100f0 */
[----:B------:R-:W-:Y:S01]  /*8d30*/  @P1 FADD.FTZ R166, R190, -R163 ;  /* 0x800000a3bea61221 */ /* 0x000fe20000010000 */
[----:B------:R-:W-:Y:S01]  /*8d40*/  SHF.L.U32 R242, R242, 0x10, RZ ;  /* 0x00000010f2f27819 */ /* 0x000fe200000006ff */
[----:B------:R-:W1:Y:S01]  /*8d50*/  @P0 LDC.64 R162, c[0x0][0x408] ;  /* 0x00010200ffa20b82 */ /* 0x000e620000000a00 */
[-CC-:B------:R-:W-:Y:S01]  /*8d60*/  @P1 FFMA.FTZ R247, R211, R239.reuse, R238.reuse ;  /* 0x000000efd3f71223 */ /* 0x180fe200000100ee */
[----:B------:R-:W-:Y:S01]  /*8d70*/  @P1 FFMA.FTZ R241, R234, R166, R241 ;  /* 0x000000a6eaf11223 */ /* 0x000fe200000100f1 */
[----:B------:R-:W-:Y:S01]  /*8d80*/  @P1 FFMA.FTZ R166, R22, R239, R238 ;  /* 0x000000ef16a61223 */ /* 0x000fe200000100ee */
[----:B------:R-:W-:Y:S01]  /*8d90*/  @P0 LOP3.LUT P6, RZ, R181, 0xff0000, RZ, 0xc0, !PT ;  /* 0x00ff0000b5ff0812 */ /* 0x000fe200078cc0ff */
        /* <DEDUP_REMOVED lines=24> */
[----:B------:R-:W-:-:S02]  /*8f20*/  @P0 PRMT R148, R244, 0x7610, R148 ;  /* 0x00007610f4940816 */ /* 0x000fc40000000094 */
[----:B------:R-:W-:Y:S01]  /*8f30*/  @P0 FSEL R198, R198, RZ, P6 ;  /* 0x000000ffc6c60208 */ /* 0x000fe20003000000 */
[----:B0-----:R-:W-:Y:S01]  /*8f40*/  @P0 FMUL.FTZ R167, R242, R167 ;  /* 0x000000a7f2a70220 */ /* 0x001fe20000410000 */
[----:B------:R-:W-:Y:S02]  /*8f50*/  @P0 PRMT R148, R148, 0x5410, R245 ;  /* 0x0000541094940816 */ /* 0x000fe400000000f5 */
[----:B------:R-:W-:Y:S01]  /*8f60*/  @P0 F2FP.BF16.F32.PACK_AB R198, RZ, R198 ;  /* 0x000000c6ffc6023e */ /* 0x000fe200000010ff */
[----:B------:R-:W0:Y:S01]  /*8f70*/  @P0 LDC.64 R162, c[0x0][0x408] ;  /* 0x00010200ffa20b82 */ /* 0x000e220000000a00 */
[----:B------:R-:W-:Y:S02]  /*8f80*/  @P0 FMUL.FTZ R166, R167, R166 ;  /* 0x000000a6a7a60220 */ /* 0x000fe40000410000 */
[----:B------:R-:W-:Y:S01]  /*8f90*/  @P0 PRMT R151, R198, 0x7610, R151 ;  /* 0x00007610c6970816 */ /* 0x000fe20000000097 */
        /* <DEDUP_REMOVED lines=12> */
[----:B------:R-:W-:Y:S02]  /*9060*/  @P0 F2FP.BF16.F32.PACK_AB R164, RZ, R164 ;  /* 0x000000a4ffa4023e */ /* 0x000fe400000010ff */
[----:B------:R-:W-:Y:S02]  /*9070*/  @P0 FSEL R166, R166, RZ, P4 ;  /* 0x000000ffa6a60208 */ /* 0x000fe40002000000 */
[----:B------:R-:W-:Y:S02]  /*9080*/  @P0 F2FP.BF16.F32.PACK_AB R162, RZ, R162 ;  /* 0x000000a2ffa2023e */ /* 0x000fe400000010ff */
[----:B------:R-:W-:Y:S02]  /*9090*/  @P0 F2FP.BF16.F32.PACK_AB R166, RZ, R166 ;  /* 0x000000a6ffa6023e */ /* 0x000fe400000010ff */
[----:B------:R-:W-:Y:S02]  /*90a0*/  @P0 PRMT R149, R160, 0x7610, R149 ;  /* 0x00007610a0950816 */ /* 0x000fe40000000095 */
[----:B------:R-:W-:-:S02]  /*90b0*/  @P0 PRMT R150, R164, 0x7610, R150 ;  /* 0x00007610a4960816 */ /* 0x000fc40000000096 */
        /* <DEDUP_REMOVED lines=16> */
.L_x_954:
[----:B------:R-:W-:-:S04]  /*91c0*/  UISETP.NE.U32.AND UP0, UPT, UR20, URZ, UPT ;  /* 0x000000ff1400728c */ /* 0x000fc8000bf05070 */
[----:B------:R-:W-:-:S06]  /*91d0*/  UISETP.NE.AND.EX UP0, UPT, UR21, URZ, UPT, UP0 ;  /* 0x000000ff1500728c */ /* 0x000fcc000bf05300 */
[----:B------:R-:W-:-:S13]  /*91e0*/  PLOP3.LUT P2, PT, PT, PT, UP0, 0x80, 0x8 ;  /* 0x000000000008781c */ /* 0x000fda0003f4f008 */
[----:B------:R-:W-:Y:S05]  /*91f0*/  @!P2 BRA `(.L_x_957) ;  /* 0x00000004007ca947 */ /* 0x000fea0003800000 */
[----:B-1-34-:R-:W1:Y:S01]  /*9200*/  @P0 LDC.64 R78, c[0x0][0x408] ;  /* 0x00010200ff4e0b82 */ /* 0x01ae620000000a00 */
        /* <DEDUP_REMOVED lines=94> */
.L_x_957:
[----:B------:R-:W-:Y:S04]  /*97f0*/  BSSY.RECONVERGENT B3, `(.L_x_958) ;  /* 0x000000d000037945 */ /* 0x000fe80003800200 */
[----:B------:R-:W-:Y:S05]  /*9800*/  @!P0 BRA `(.L_x_959) ;  /* 0x00000000002c8947 */ /* 0x000fea0003800000 */
[----:B-1-34-:R-:W-:Y:S01]  /*9810*/  FFMA.FTZ R161, R173, R239, R238 ;  /* 0x000000efada17223 */ /* 0x01afe200000100ee */
        /* <DEDUP_REMOVED lines=10> */
.L_x_959:
[----:B------:R-:W-:Y:S05]  /*98c0*/  BSYNC.RECONVERGENT B3 ;  /* 0x0000000000037941 */ /* 0x000fea0003800200 */
.L_x_958:
        /* <DEDUP_REMOVED lines=13> */
.L_x_961:
[----:B------:R-:W-:Y:S05]  /*99a0*/  BSYNC.RECONVERGENT B3 ;  /* 0x0000000000037941 */ /* 0x000fea0003800200 */
.L_x_960:
        /* <DEDUP_REMOVED lines=13> */
.L_x_963:
[----:B------:R-:W-:Y:S05]  /*9a80*/  BSYNC.RECONVERGENT B3 ;  /* 0x0000000000037941 */ /* 0x000fea0003800200 */
.L_x_962:
        /* <DEDUP_REMOVED lines=13> */
.L_x_965:
[----:B------:R-:W-:Y:S05]  /*9b60*/  BSYNC.RECONVERGENT B3 ;  /* 0x0000000000037941 */ /* 0x000fea0003800200 */
.L_x_964:
        /* <DEDUP_REMOVED lines=13> */
.L_x_967:
[----:B------:R-:W-:Y:S05]  /*9c40*/  BSYNC.RECONVERGENT B3 ;  /* 0x0000000000037941 */ /* 0x000fea0003800200 */
.L_x_966:
        /* <DEDUP_REMOVED lines=13> */
.L_x_969:
[----:B------:R-:W-:Y:S05]  /*9d20*/  BSYNC.RECONVERGENT B3 ;  /* 0x0000000000037941 */ /* 0x000fea0003800200 */
.L_x_968:
        /* <DEDUP_REMOVED lines=13> */
.L_x_971:
[----:B------:R-:W-:Y:S05]  /*9e00*/  BSYNC.RECONVERGENT B3 ;  /* 0x0000000000037941 */ /* 0x000fea0003800200 */
.L_x_970:
[----:B------:R-:W-:Y:S05]  /*9e10*/  @!P0 BRA `(.L_x_956) ;  /* 0x0000000000308947 */ /* 0x000fea0003800000 */
[----:B-1-34-:R-:W-:Y:S01]  /*9e20*/  FFMA.FTZ R160, R28, R239, R238 ;  /* 0x000000ef1ca07223 */ /* 0x01afe200000100ee */
        /* <DEDUP_REMOVED lines=11> */
.L_x_956:
[----:B------:R-:W-:Y:S05]  /*9ee0*/  BSYNC.RECONVERGENT B1 ;  /* 0x0000000000017941 */ /* 0x000fea0003800200 */
.L_x_953:
[----:B-1-34-:R-:W1:Y:S08]  /*9ef0*/  @P2 LDC.64 R162, c[0x0][0x478] ;  /* 0x00011e00ffa22b82 */ /* 0x01ae700000000a00 */
[----:B------:R-:W2:Y:S01]  /*9f00*/  @P0 LDC.64 R160, c[0x0][0x468] ;  /* 0x00011a00ffa00b82 */ /* 0x000ea20000000a00 */
[C---:B-1----:R-:W-:Y:S01]  /*9f10*/  @P2 IMAD.WIDE.U32 R162, R236.reuse, 0x10, R162 ;  /* 0x00000010eca22825 */ /* 0x042fe200078e00a2 */
[----:B------:R-:W-:-:S04]  /*9f20*/  IADD3 R236, PT, PT, R236, 0x20, RZ ;  /* 0x00000020ecec7810 */ /* 0x000fc80007ffe0ff */
[----:B------:R1:W-:Y:S01]  /*9f30*/  @P2 STG.E.128 desc[UR6][R162.64], R76 ;  /* 0x0000004ca2002986 */ /* 0x0003e2000c101d06 */
[----:B--2---:R-:W-:-:S04]  /*9f40*/  @P0 IMAD.WIDE.U32 R160, R235, 0x10, R160 ;  /* 0x00000010eba00825 */ /* 0x004fc800078e00a0 */
[----:B------:R-:W-:Y:S01]  /*9f50*/  VIADD R235, R235, 0x20 ;  /* 0x00000020ebeb7836 */ /* 0x000fe20000000000 */
[----:B------:R1:W-:Y:S06]  /*9f60*/  @P0 STG.E.128 desc[UR6][R160.64], R148 ;  /* 0x00000094a0000986 */ /* 0x0003ec000c101d06 */
.L_x_952:
[----:B------:R-:W-:Y:S05]  /*9f70*/  BSYNC.RECONVERGENT B2 ;  /* 0x0000000000027941 */ /* 0x000fea0003800200 */
.L_x_951:
        /* <DEDUP_REMOVED lines=11> */
[C---:B-----5:R-:W-:Y:S01]  /*a030*/  IMAD.U32 R240, R157.reuse, 0x10000, RZ ;  /* 0x000100009df07824 */ /* 0x060fe200078e00ff */
[C---:B-1-34-:R-:W-:Y:S01]  /*a040*/  PRMT R77, R156.reuse, 0x7632, R77 ;  /* 0x000076329c4d7816 */ /* 0x05afe2000000004d */
[----:B------:R-:W1:Y:S01]  /*a050*/  @P0 LDC.64 R198, c[0x0][0x408] ;  /* 0x00010200ffc60b82 */ /* 0x000e620000000a00 */
[----:B------:R-:W-:Y:S02]  /*a060*/  SHF.L.U32 R237, R156, 0x10, RZ ;  /* 0x000000109ced7819 */ /* 0x000fe400000006ff */
[----:B------:R-:W-:Y:S02]  /*a070*/  PRMT R243, R157, 0x7632, R243 ;  /* 0x000076329df37816 */ /* 0x000fe400000000f3 */
[C---:B------:R-:W-:Y:S02]  /*a080*/  PRMT R242, R158.reuse, 0x7632, R242 ;  /* 0x000076329ef27816 */ /* 0x040fe400000000f2 */
[----:B------:R-:W-:-:S02]  /*a090*/  SHF.L.U32 R245, R158, 0x10, RZ ;  /* 0x000000109ef57819 */ /* 0x000fc400000006ff */
[----:B------:R-:W-:Y:S01]  /*a0a0*/  SHF.L.U32 R243, R243, 0x10, RZ ;  /* 0x00000010f3f37819 */ /* 0x000fe200000006ff */
[-CC-:B------:R-:W-:Y:S01]  /*a0b0*/  @P1 FFMA.FTZ R76, R229, R239.reuse, R238.reuse ;  /* 0x000000efe54c1223 */ /* 0x180fe200000100ee */
[-CC-:B------:R-:W-:Y:S01]  /*a0c0*/  @P1 FFMA.FTZ R78, R225, R239.reuse, R238.reuse ;  /* 0x000000efe14e1223 */ /* 0x180fe200000100ee */
[-CC-:B------:R-:W-:Y:S01]  /*a0d0*/  @P1 FFMA.FTZ R79, R226, R239.reuse, R238.reuse ;  /* 0x000000efe24f1223 */ /* 0x180fe200000100ee */
[-CC-:B------:R-:W-:Y:S01]  /*a0e0*/  @P1 FFMA.FTZ R161, R222, R239.reuse, R238.reuse ;  /* 0x000000efdea11223 */ /* 0x180fe200000100ee */
[-CC-:B------:R-:W-:Y:S01]  /*a0f0*/  @P1 FFMA.FTZ R160, R221, R239.reuse, R238.reuse ;  /* 0x000000efdda01223 */ /* 0x180fe200000100ee */
[-CC-:B------:R-:W-:Y:S01]  /*a100*/  @P1 FFMA.FTZ R163, R218, R239.reuse, R238.reuse ;  /* 0x000000efdaa31223 */ /* 0x180fe200000100ee */
[-CC-:B0-----:R-:W-:Y:S01]  /*a110*/  @P1 FFMA.FTZ R167, R212, R239.reuse, R238.reuse ;  /* 0x000000efd4a71223 */ /* 0x181fe200000100ee */
[----:B------:R-:W-:Y:S01]  /*a120*/  @P1 FFMA.FTZ R165, R217, R239, R238 ;  /* 0x000000efd9a51223 */ /* 0x000fe200000100ee */
[----:B------:R-:W-:Y:S01]  /*a130*/  SHF.L.U32 R238, R77, 0x10, RZ ;  /* 0x000000104dee7819 */ /* 0x000fe200000006ff */
[----:B------:R-:W-:Y:S01]  /*a140*/  @P1 FADD.FTZ R76, R227, -R76 ;  /* 0x8000004ce34c1221 */ /* 0x000fe20000010000 */
[----:B------:R-:W-:Y:S01]  /*a150*/  @P1 FADD.FTZ R77, R223, -R78 ;  /* 0x8000004edf4d1221 */ /* 0x000fe20000010000 */
[----:B------:R-:W-:Y:S01]  /*a160*/  PRMT R239, R159, 0x7632, R239 ;  /* 0x000076329fef7816 */ /* 0x000fe200000000ef */
[----:B------:R-:W-:Y:S01]  /*a170*/  @P1 FADD.FTZ R79, R224, -R79 ;  /* 0x8000004fe04f1221 */ /* 0x000fe20000010000 */
[----:B------:R-:W-:Y:S01]  /*a180*/  @P1 FADD.FTZ R78, R210, -R167 ;  /* 0x800000a7d24e1221 */ /* 0x000fe20000010000 */
[C---:B------:R-:W-:Y:S01]  /*a190*/  @P1 FFMA.FTZ R237, R234.reuse, R76, R237 ;  /* 0x0000004ceaed1223 */ /* 0x040fe200000100ed */
[----:B------:R-:W-:Y:S01]  /*a1a0*/  SHF.L.U32 R239, R239, 0x10, RZ ;  /* 0x00000010efef7819 */ /* 0x000fe200000006ff */
[----:B------:R-:W-:Y:S01]  /*a1b0*/  @P1 FFMA.FTZ R240, R234, R77, R240 ;  /* 0x0000004deaf01223 */ /* 0x000fe200000100f0 */
[----:B------:R-:W-:Y:S01]  /*a1c0*/  @P1 FADD.FTZ R161, R220, -R161 ;  /* 0x800000a1dca11221 */ /* 0x000fe20000010000 */
[----:B------:R-:W-:Y:S01]  /*a1d0*/  @P1 FADD.FTZ R160, R219, -R160 ;  /* 0x800000a0dba01221 */ /* 0x000fe20000010000 */
[----:B------:R-:W0:Y:S01]  /*a1e0*/  @P0 LDC.64 R76, c[0x0][0x408] ;  /* 0x00010200ff4c0b82 */ /* 0x000e220000000a00 */
[----:B------:R-:W-:Y:S01]  /*a1f0*/  @P1 FFMA.FTZ R238, R234, R79, R238 ;  /* 0x0000004feaee1223 */ /* 0x000fe200000100ee */
[----:B------:R-:W-:Y:S01]  /*a200*/  @P1 FADD.FTZ R163, R216, -R163 ;  /* 0x800000a3d8a31221 */ /* 0x000fe20000010000 */
[----:B------:R-:W-:Y:S01]  /*a210*/  @P1 FFMA.FTZ R239, R234, R78, R239 ;  /* 0x0000004eeaef1223 */ /* 0x000fe200000100ef */
[----:B------:R-:W-:-:S02]  /*a220*/  IMAD.U32 R242, R242, 0x10000, RZ ;  /* 0x00010000f2f27824 */ /* 0x000fc400078e00ff */
[C---:B------:R-:W-:Y:S01]  /*a230*/  @P1 FFMA.FTZ R243, R234.reuse, R161, R243 ;  /* 0x000000a1eaf31223 */ /* 0x040fe200000100f3 */
[----:B------:R-:W-:Y:S01]  /*a240*/  @P1 FFMA.FTZ R245, R234, R160, R245 ;  /* 0x000000a0eaf51223 */ /* 0x000fe200000100f5 */
[----:B------:R-:W-:Y:S01]  /*a250*/  SHF.L.U32 R241, R159, 0x10, RZ ;  /* 0x000000109ff17819 */ /* 0x000fe200000006ff */
[----:B------:R-:W-:Y:S01]  /*a260*/  @P1 FADD.FTZ R165, R214, -R165 ;  /* 0x800000a5d6a51221 */ /* 0x000fe20000010000 */
[----:B------:R-:W2:Y:S01]  /*a270*/  @P0 LDC.64 R78, c[0x0][0x408] ;  /* 0x00010200ff4e0b82 */ /* 0x000ea20000000a00 */
[----:B------:R-:W-:Y:S01]  /*a280*/  @P1 FFMA.FTZ R242, R234, R163, R242 ;  /* 0x000000a3eaf21223 */ /* 0x000fe200000100f2 */
[----:B------:R-:W-:Y:S01]  /*a290*/  @P0 LOP3.LUT P3, RZ, R182, 0xff00, RZ, 0xc0, !PT ;  /* 0x0000ff00b6ff0812 */ /* 0x000fe2000786c0ff */
[----:B------:R-:W-:Y:S01]  /*a2a0*/  @P1 FFMA.FTZ R241, R234, R165, R241 ;  /* 0x000000a5eaf11223 */ /* 0x000fe200000100f1 */
[----:B------:R-:W-:Y:S02]  /*a2b0*/  @P0 LOP3.LUT P1, RZ, R182, 0xff, RZ, 0xc0, !PT ;  /* 0x000000ffb6ff0812 */ /* 0x000fe4000782c0ff */
[----:B------:R-:W-:Y:S01]  /*a2c0*/  @P0 LOP3.LUT P4, RZ, R183, 0xff0000, RZ, 0xc0, !PT ;  /* 0x00ff0000b7ff0812 */ /* 0x000fe2000788c0ff */
[----:B-1----:R-:W-:Y:S01]  /*a2d0*/  @P0 FMUL.FTZ R199, R241, R199 ;  /* 0x000000c7f1c70220 */ /* 0x002fe20000410000 */
[----:B------:R-:W1:Y:S03]  /*a2e0*/  @P0 LDC.64 R160, c[0x0][0x408] ;  /* 0x00010200ffa00b82 */ /* 0x000e660000000a00 */
[----:B------:R-:W-:Y:S01]  /*a2f0*/  @P0 FMUL.FTZ R198, R199, R198 ;  /* 0x000000c6c7c60220 */ /* 0x000fe20000410000 */
[----:B0-----:R-:W-:-:S04]  /*a300*/  @P0 FMUL.FTZ R77, R237, R77 ;  /* 0x0000004ded4d0220 */ /* 0x001fc80000410000 */
[----:B------:R-:W0:Y:S01]  /*a310*/  @P0 LDC.64 R162, c[0x0][0x408] ;  /* 0x00010200ffa20b82 */ /* 0x000e220000000a00 */
[----:B------:R-:W-:Y:S01]  /*a320*/  @P0 FSEL R198, R198, RZ, P4 ;  /* 0x000000ffc6c60208 */ /* 0x000fe20002000000 */
[----:B------:R-:W-:Y:S01]  /*a330*/  @P0 FMUL.FTZ R76, R77, R76 ;  /* 0x0000004c4d4c0220 */ /* 0x000fe20000410000 */
[----:B------:R-:W-:Y:S02]  /*a340*/  F2FP.BF16.F32.PACK_AB R77, R243, R240 ;  /* 0x000000f0f34d723e */ /* 0x000fe400000010ff */
[----:B------:R-:W-:-:S03]  /*a350*/  @P0 F2FP.BF16.F32.PACK_AB R198, RZ, R198 ;  /* 0x000000c6ffc6023e */ /* 0x000fc600000010ff */
[----:B------:R-:W3:Y:S01]  /*a360*/  @P0 LDC.64 R164, c[0x0][0x408] ;  /* 0x00010200ffa40b82 */ /* 0x000ee20000000a00 */
[----:B--2---:R-:W-:Y:S01]  /*a370*/  @P0 FMUL.FTZ R79, R238, R79 ;  /* 0x0000004fee4f0220 */ /* 0x004fe20000410000 */
[----:B------:R-:W-:Y:S02]  /*a380*/  @P0 FSEL R76, R76, RZ, P1 ;  /* 0x000000ff4c4c0208 */ /* 0x000fe40000800000 */
[----:B------:R-:W-:Y:S01]  /*a390*/  @P0 LOP3.LUT P1, RZ, R182, 0xff0000, RZ, 0xc0, !PT ;  /* 0x00ff0000b6ff0812 */ /* 0x000fe2000782c0ff */
[----:B------:R-:W-:Y:S01]  /*a3a0*/  @P0 FMUL.FTZ R78, R79, R78 ;  /* 0x0000004e4f4e0220 */ /* 0x000fe20000410000 */
[----:B------:R-:W-:Y:S02]  /*a3b0*/  @P0 F2FP.BF16.F32.PACK_AB R79, RZ, R76 ;  /* 0x0000004cff4f023e */ /* 0x000fe400000010ff */
[----:B------:R-:W2:Y:S01]  /*a3c0*/  @P0 LDC.64 R166, c[0x0][0x408] ;  /* 0x00010200ffa60b82 */ /* 0x000ea20000000a00 */
[----:B-1----:R-:W-:Y:S01]  /*a3d0*/  @P0 FMUL.FTZ R161, R240, R161 ;  /* 0x000000a1f0a10220 */ /* 0x002fe20000410000 */
[----:B------:R-:W-:-:S02]  /*a3e0*/  @P0 FSEL R78, R78, RZ, P3 ;  /* 0x000000ff4e4e0208 */ /* 0x000fc40001800000 */
[----:B------:R-:W-:Y:S01]  /*a3f0*/  @P0 LOP3.LUT P3, RZ, R182, 0xff000000, RZ, 0xc0, !PT ;  /* 0xff000000b6ff0812 */ /* 0x000fe2000786c0ff */
[----:B------:R-:W-:Y:S01]  /*a400*/  @P0 FMUL.FTZ R161, R161, R160 ;  /* 0x000000a0a1a10220 */ /* 0x000fe20000410000 */
[----:B------:R-:W-:Y:S01]  /*a410*/  @P0 F2FP.BF16.F32.PACK_AB R160, RZ, R78 ;  /* 0x0000004effa0023e */ /* 0x000fe200000010ff */
[----:B0-----:R-:W-:Y:S01]  /*a420*/  @P0 FMUL.FTZ R163, R243, R163 ;  /* 0x000000a3f3a30220 */ /* 0x001fe20000410000 */
[----:B------:R-:W-:Y:S02]  /*a430*/  @P0 PRMT R148, R79, 0x7610, R148 ;  /* 0x000076104f940816 */ /* 0x000fe40000000094 */
[----:B------:R-:W-:Y:S01]  /*a440*/  @P0 FSEL R161, R161, RZ, P1 ;  /* 0x000000ffa1a10208 */ /* 0x000fe20000800000 */
[----:B------:R-:W-:Y:S01]  /*a450*/  @P0 FMUL.FTZ R162, R163, R162 ;  /* 0x000000a2a3a20220 */ /* 0x000fe20000410000 */
[----:B------:R-:W-:Y:S02]  /*a460*/  @P0 LOP3.LUT P1, RZ, R183, 0xff, RZ, 0xc0, !PT ;  /* 0x000000ffb7ff0812 */ /* 0x000fe4000782c0ff */
[----:B------:R-:W-:Y:S01]  /*a470*/  @P0 F2FP.BF16.F32.PACK_AB R161, RZ, R161 ;  /* 0x000000a1ffa1023e */ /* 0x000fe200000010ff */
[----:B---3--:R-:W-:Y:S01]  /*a480*/  @P0 FMUL.FTZ R165, R245, R165 ;  /* 0x000000a5f5a50220 */ /* 0x008fe20000410000 */
[----:B------:R-:W-:-:S02]  /*a490*/  @P0 FSEL R162, R162, RZ, P3 ;  /* 0x000000ffa2a20208 */ /* 0x000fc40001800000 */
[----:B------:R-:W-:Y:S01]  /*a4a0*/  @P0 LOP3.LUT P3, RZ, R183, 0xff00, RZ, 0xc0, !PT ;  /* 0x0000ff00b7ff0812 */ /* 0x000fe2000786c0ff */
[----:B------:R-:W-:Y:S01]  /*a4b0*/  @P0 FMUL.FTZ R164, R165, R164 ;  /* 0x000000a4a5a40220 */ /* 0x000fe20000410000 */
[----:B------:R-:W-:Y:S02]  /*a4c0*/  @P0 F2FP.BF16.F32.PACK_AB R162, RZ, R162 ;  /* 0x000000a2ffa2023e */ /* 0x000fe400000010ff */
[----:B------:R-:W-:Y:S01]  /*a4d0*/  @P0 PRMT R149, R161, 0x7610, R149 ;  /* 0x00007610a1950816 */ /* 0x000fe20000000095 */
[----:B--2---:R-:W-:Y:S01]  /*a4e0*/  @P0 FMUL.FTZ R167, R242, R167 ;  /* 0x000000a7f2a70220 */ /* 0x004fe20000410000 */
[----:B------:R-:W-:Y:S02]  /*a4f0*/  @P0 FSEL R164, R164, RZ, P1 ;  /* 0x000000ffa4a40208 */ /* 0x000fe40000800000 */
[----:B------:R-:W-:Y:S01]  /*a500*/  F2FP.BF16.F32.PACK_AB R78, R242, R245 ;  /* 0x000000f5f24e723e */ /* 0x000fe200000010ff */
[----:B------:R-:W-:Y:S01]  /*a510*/  @P0 FMUL.FTZ R166, R167, R166 ;  /* 0x000000a6a7a60220 */ /* 0x000fe20000410000 */
[----:B------:R-:W-:-:S02]  /*a520*/  @P0 F2FP.BF16.F32.PACK_AB R164, RZ, R164 ;  /* 0x000000a4ffa4023e */ /* 0x000fc400000010ff */
[----:B------:R-:W-:Y:S02]  /*a530*/  F2FP.BF16.F32.PACK_AB R76, R238, R237 ;  /* 0x000000edee4c723e */ /* 0x000fe400000010ff */
[----:B------:R-:W-:Y:S02]  /*a540*/  @P0 FSEL R166, R166, RZ, P3 ;  /* 0x000000ffa6a60208 */ /* 0x000fe40001800000 */
[----:B------:R-:W-:Y:S02]  /*a550*/  @P0 PRMT R150, R164, 0x7610, R150 ;  /* 0x00007610a4960816 */ /* 0x000fe40000000096 */
[----:B------:R-:W-:Y:S02]  /*a560*/  @P0 F2FP.BF16.F32.PACK_AB R166, RZ, R166 ;  /* 0x000000a6ffa6023e */ /* 0x000fe400000010ff */
[----:B------:R-:W-:Y:S02]  /*a570*/  @P0 PRMT R148, R148, 0x5410, R160 ;  /* 0x0000541094940816 */ /* 0x000fe400000000a0 */
        /* <DEDUP_REMOVED lines=13> */
.L_x_976:
[----:B------:R-:W-:Y:S01]  /*a650*/  ISETP.GT.AND P1, PT, R237, RZ, PT ;  /* 0x000000ffed00720c */ /* 0x000fe20003f24270 */
[C---:B-----5:R-:W-:Y:S01]  /*a660*/  IMAD.U32 R165, R156.reuse, 0x10000, RZ ;  /* 0x000100009ca57824 */ /* 0x060fe200078e00ff */
[----:B------:R-:W-:Y:S01]  /*a670*/  PRMT R164, R156, 0x7632, R164 ;  /* 0x000076329ca47816 */ /* 0x000fe200000000a4 */
[----:B-1-34-:R-:W1:Y:S01]  /*a680*/  @P0 LDC.64 R160, c[0x0][0x408] ;  /* 0x00010200ffa00b82 */ /* 0x01ae620000000a00 */
[C---:B------:R-:W-:Y:S01]  /*a690*/  IMAD.U32 R237, R157.reuse, 0x10000, RZ ;  /* 0x000100009ded7824 */ /* 0x040fe200078e00ff */
[----:B------:R-:W-:Y:S02]  /*a6a0*/  @P0 LOP3.LUT P3, RZ, R182, 0xff, RZ, 0xc0, !PT ;  /* 0x000000ffb6ff0812 */ /* 0x000fe4000786c0ff */
[----:B------:R-:W-:Y:S02]  /*a6b0*/  SHF.L.U32 R164, R164, 0x10, RZ ;  /* 0x00000010a4a47819 */ /* 0x000fe400000006ff */
[----:B------:R-:W-:Y:S02]  /*a6c0*/  PRMT R242, R158, 0x7632, R242 ;  /* 0x000076329ef27816 */ /* 0x000fe400000000f2 */
[----:B------:R-:W-:Y:S01]  /*a6d0*/  PRMT R240, R157, 0x7632, R240 ;  /* 0x000076329df07816 */ /* 0x000fe200000000f0 */
[----:B------:R-:W2:Y:S01]  /*a6e0*/  @P0 LDC.64 R198, c[0x0][0x408] ;  /* 0x00010200ffc60b82 */ /* 0x000ea20000000a00 */
[-CC-:B------:R-:W-:Y:S01]  /*a6f0*/  @P1 FFMA.FTZ R162, R229, R239.reuse, R238.reuse ;  /* 0x000000efe5a21223 */ /* 0x180fe200000100ee */
[-CC-:B------:R-:W-:Y:S01]  /*a700*/  @P1 FFMA.FTZ R163, R226, R239.reuse, R238.reuse ;  /* 0x000000efe2a31223 */ /* 0x180fe200000100ee */
[-C--:B0-----:R-:W-:Y:S01]  /*a710*/  @P1 FFMA.FTZ R167, R222, R239.reuse, R238 ;  /* 0x000000efdea71223 */ /* 0x081fe200000100ee */
[----:B------:R-:W-:Y:S01]  /*a720*/  SHF.L.U32 R242, R242, 0x10, RZ ;  /* 0x00000010f2f27819 */ /* 0x000fe200000006ff */
[----:B------:R-:W-:Y:S01]  /*a730*/  @P1 FADD.FTZ R162, R227, -R162 ;  /* 0x800000a2e3a21221 */ /* 0x000fe20000010000 */
[----:B------:R-:W-:Y:S01]  /*a740*/  @P1 FADD.FTZ R163, R224, -R163 ;  /* 0x800000a3e0a31221 */ /* 0x000fe20000010000 */
[----:B------:R-:W-:Y:S01]  /*a750*/  @P0 LOP3.LUT P4, RZ, R182, 0xff00, RZ, 0xc0, !PT ;  /* 0x0000ff00b6ff0812 */ /* 0x000fe2000788c0ff */
[----:B------:R-:W-:Y:S01]  /*a760*/  @P1 FADD.FTZ R167, R220, -R167 ;  /* 0x800000a7dca71221 */ /* 0x000fe20000010000 */
[C---:B------:R-:W-:Y:S01]  /*a770*/  @P1 FFMA.FTZ R165, R234.reuse, R162, R165 ;  /* 0x000000a2eaa51223 */ /* 0x040fe200000100a5 */
[----:B------:R-:W-:Y:S01]  /*a780*/  @P1 FFMA.FTZ R162, R225, R239, R238 ;  /* 0x000000efe1a21223 */ /* 0x000fe200000100ee */
[----:B------:R-:W-:Y:S01]  /*a790*/  @P1 FFMA.FTZ R164, R234, R163, R164 ;  /* 0x000000a3eaa41223 */ /* 0x000fe200000100a4 */
[----:B------:R-:W-:Y:S01]  /*a7a0*/  SHF.L.U32 R240, R240, 0x10, RZ ;  /* 0x00000010f0f07819 */ /* 0x000fe200000006ff */
[----:B------:R-:W-:Y:S01]  /*a7b0*/  @P1 FFMA.FTZ R243, R217, R239, R238 ;  /* 0x000000efd9f31223 */ /* 0x000fe200000100ee */
[----:B------:R-:W-:Y:S01]  /*a7c0*/  @P1 FADD.FTZ R166, R223, -R162 ;  /* 0x800000a2dfa61221 */ /* 0x000fe20000010000 */
[----:B-1----:R-:W-:Y:S01]  /*a7d0*/  @P0 FMUL.FTZ R161, R165, R161 ;  /* 0x000000a1a5a10220 */ /* 0x002fe20000410000 */
[----:B------:R-:W0:Y:S01]  /*a7e0*/  @P0 LDC.64 R162, c[0x0][0x408] ;  /* 0x00010200ffa20b82 */ /* 0x000e220000000a00 */
[-CC-:B------:R-:W-:Y:S01]  /*a7f0*/  @P1 FFMA.FTZ R165, R218, R239.reuse, R238.reuse ;  /* 0x000000efdaa51223 */ /* 0x180fe200000100ee */
[----:B------:R-:W-:Y:S01]  /*a800*/  @P1 FFMA.FTZ R237, R234, R166, R237 ;  /* 0x000000a6eaed1223 */ /* 0x000fe200000100ed */
[----:B------:R-:W-:Y:S01]  /*a810*/  @P0 FMUL.FTZ R160, R161, R160 ;  /* 0x000000a0a1a00220 */ /* 0x000fe20000410000 */
[----:B------:R-:W-:Y:S01]  /*a820*/  @P1 FFMA.FTZ R166, R221, R239, R238 ;  /* 0x000000efdda61223 */ /* 0x000fe200000100ee */
[----:B------:R-:W-:Y:S01]  /*a830*/  @P1 FADD.FTZ R165, R216, -R165 ;  /* 0x800000a5d8a51221 */ /* 0x000fe20000010000 */
[----:B------:R-:W-:Y:S01]  /*a840*/  SHF.L.U32 R241, R158, 0x10, RZ ;  /* 0x000000109ef17819 */ /* 0x000fe200000006ff */
[----:B------:R-:W-:Y:S01]  /*a850*/  @P1 FFMA.FTZ R240, R234, R167, R240 ;  /* 0x000000a7eaf01223 */ /* 0x000fe200000100f0 */
[----:B------:R-:W-:Y:S01]  /*a860*/  @P0 FSEL R160, R160, RZ, P3 ;  /* 0x000000ffa0a00208 */ /* 0x000fe20001800000 */
[----:B------:R-:W-:Y:S01]  /*a870*/  @P1 FADD.FTZ R166, R219, -R166 ;  /* 0x800000a6dba61221 */ /* 0x000fe20000010000 */
[----:B------:R-:W-:Y:S01]  /*a880*/  @P1 FFMA.FTZ R242, R234, R165, R242 ;  /* 0x000000a5eaf21223 */ /* 0x000fe200000100f2 */
[----:B------:R-:W-:Y:S01]  /*a890*/  @P1 FADD.FTZ R246, R214, -R243 ;  /* 0x800000f3d6f61221 */ /* 0x000fe20000010000 */
[----:B------:R-:W-:Y:S01]  /*a8a0*/  @P0 F2FP.BF16.F32.PACK_AB R244, RZ, R160 ;  /* 0x000000a0fff4023e */ /* 0x000fe200000010ff */
[----:B------:R-:W-:Y:S01]  /*a8b0*/  @P1 FFMA.FTZ R241, R234, R166, R241 ;  /* 0x000000a6eaf11223 */ /* 0x000fe200000100f1 */
[----:B------:R-:W1:Y:S01]  /*a8c0*/  @P0 LDC.64 R160, c[0x0][0x408] ;  /* 0x00010200ffa00b82 */ /* 0x000e620000000a00 */
[----:B------:R-:W-:Y:S01]  /*a8d0*/  IMAD.U32 R243, R159, 0x10000, RZ ;  /* 0x000100009ff37824 */ /* 0x000fe200078e00ff */
[----:B------:R-:W-:-:S02]  /*a8e0*/  @P0 LOP3.LUT P3, RZ, R182, 0xff0000, RZ, 0xc0, !PT ;  /* 0x00ff0000b6ff0812 */ /* 0x000fc4000786c0ff */
[C---:B------:R-:W-:Y:S01]  /*a8f0*/  @P0 LOP3.LUT P5, RZ, R183.reuse, 0xff00, RZ, 0xc0, !PT ;  /* 0x0000ff00b7ff0812 */ /* 0x040fe200078ac0ff */
[----:B------:R-:W-:Y:S01]  /*a900*/  @P1 FFMA.FTZ R243, R234, R246, R243 ;  /* 0x000000f6eaf31223 */ /* 0x000fe200000100f3 */
[----:B------:R-:W-:Y:S02]  /*a910*/  @P0 LOP3.LUT P6, RZ, R183, 0xff0000, RZ, 0xc0, !PT ;  /* 0x00ff0000b7ff0812 */ /* 0x000fe400078cc0ff */
[----:B------:R-:W3:Y:S01]  /*a920*/  @P0 LDC.64 R166, c[0x0][0x408] ;  /* 0x00010200ffa60b82 */ /* 0x000ee20000000a00 */
[----:B--2---:R-:W-:Y:S01]  /*a930*/  @P0 FMUL.FTZ R199, R243, R199 ;  /* 0x000000c7f3c70220 */ /* 0x004fe20000410000 */
[----:B0-----:R-:W-:Y:S01]  /*a940*/  @P0 FMUL.FTZ R163, R164, R163 ;  /* 0x000000a3a4a30220 */ /* 0x001fe20000410000 */
[----:B------:R-:W-:Y:S02]  /*a950*/  @P0 PRMT R148, R244, 0x7610, R148 ;  /* 0x00007610f4940816 */ /* 0x000fe40000000094 */
[----:B------:R-:W-:Y:S01]  /*a960*/  @P0 FMUL.FTZ R198, R199, R198 ;  /* 0x000000c6c7c60220 */ /* 0x000fe20000410000 */
[----:B------:R-:W-:-:S02]  /*a970*/  @P0 FMUL.FTZ R162, R163, R162 ;  /* 0x000000a2a3a20220 */ /* 0x000fc40000410000 */
[----:B------:R-:W0:Y:S02]  /*a980*/  @P0 LDC.64 R164, c[0x0][0x408] ;  /* 0x00010200ffa40b82 */ /* 0x000e240000000a00 */
[----:B------:R-:W-:Y:S02]  /*a990*/  @P0 FSEL R198, R198, RZ, P6 ;  /* 0x000000ffc6c60208 */ /* 0x000fe40003000000 */
[----:B------:R-:W-:Y:S02]  /*a9a0*/  @P0 FSEL R162, R162, RZ, P4 ;  /* 0x000000ffa2a20208 */ /* 0x000fe40002000000 */
[----:B------:R-:W-:Y:S02]  /*a9b0*/  @P0 LOP3.LUT P4, RZ, R183, 0xff, RZ, 0xc0, !PT ;  /* 0x000000ffb7ff0812 */ /* 0x000fe4000788c0ff */
[----:B------:R-:W-:Y:S01]  /*a9c0*/  @P0 F2FP.BF16.F32.PACK_AB R245, RZ, R162 ;  /* 0x000000a2fff5023e */ /* 0x000fe200000010ff */
[----:B-1----:R-:W-:Y:S01]  /*a9d0*/  @P0 FMUL.FTZ R161, R237, R161 ;  /* 0x000000a1eda10220 */ /* 0x002fe20000410000 */
[----:B------:R-:W1:Y:S01]  /*a9e0*/  @P0 LDC.64 R162, c[0x0][0x408] ;  /* 0x00010200ffa20b82 */ /* 0x000e620000000a00 */
[----:B------:R-:W-:-:S02]  /*a9f0*/  @P0 F2FP.BF16.F32.PACK_AB R198, RZ, R198 ;  /* 0x000000c6ffc6023e */ /* 0x000fc400000010ff */
[----:B------:R-:W-:Y:S01]  /*aa00*/  @P0 FMUL.FTZ R160, R161, R160 ;  /* 0x000000a0a1a00220 */ /* 0x000fe20000410000 */
[----:B------:R-:W-:Y:S01]  /*aa10*/  @P0 PRMT R148, R148, 0x5410, R245 ;  /* 0x0000541094940816 */ /* 0x000fe200000000f5 */
[----:B---3--:R-:W-:Y:S01]  /*aa20*/  @P0 FMUL.FTZ R167, R242, R167 ;  /* 0x000000a7f2a70220 */ /* 0x008fe20000410000 */
[----:B------:R-:W-:Y:S02]  /*aa30*/  @P0 PRMT R151, R198, 0x7610, R151 ;  /* 0x00007610c6970816 */ /* 0x000fe40000000097 */
[----:B------:R-:W-:Y:S01]  /*aa40*/  @P0 FSEL R160, R160, RZ, P3 ;  /* 0x000000ffa0a00208 */ /* 0x000fe20001800000 */
[----:B------:R-:W-:Y:S01]  /*aa50*/  @P0 FMUL.FTZ R166, R167, R166 ;  /* 0x000000a6a7a60220 */ /* 0x000fe20000410000 */
[----:B------:R-:W-:Y:S02]  /*aa60*/  @P0 LOP3.LUT P3, RZ, R182, 0xff000000, RZ, 0xc0, !PT ;  /* 0xff000000b6ff0812 */ /* 0x000fe4000786c0ff */
[----:B------:R-:W-:Y:S01]  /*aa70*/  @P0 F2FP.BF16.F32.PACK_AB R160, RZ, R160 ;  /* 0x000000a0ffa0023e */ /* 0x000fe200000010ff */
[----:B0-----:R-:W-:Y:S01]  /*aa80*/  @P0 FMUL.FTZ R165, R241, R165 ;  /* 0x000000a5f1a50220 */ /* 0x001fe20000410000 */
[----:B------:R-:W-:-:S02]  /*aa90*/  @P0 FSEL R166, R166, RZ, P5 ;  /* 0x000000ffa6a60208 */ /* 0x000fc40002800000 */
[----:B------:R-:W-:Y:S01]  /*aaa0*/  @P0 PRMT R149, R160, 0x7610, R149 ;  /* 0x00007610a0950816 */ /* 0x000fe20000000095 */
[----:B------:R-:W-:Y:S01]  /*aab0*/  @P0 FMUL.FTZ R164, R165, R164 ;  /* 0x000000a4a5a40220 */ /* 0x000fe20000410000 */
[----:B------:R-:W-:-:S04]  /*aac0*/  @P0 F2FP.BF16.F32.PACK_AB R166, RZ, R166 ;  /* 0x000000a6ffa6023e */ /* 0x000fc800000010ff */
[----:B------:R-:W-:Y:S01]  /*aad0*/  @P0 FSEL R164, R164, RZ, P4 ;  /* 0x000000ffa4a40208 */ /* 0x000fe20002000000 */
[----:B-1----:R-:W-:-:S03]  /*aae0*/  @P0 FMUL.FTZ R163, R240, R163 ;  /* 0x000000a3f0a30220 */ /* 0x002fc60000410000 */
[----:B------:R-:W-:Y:S01]  /*aaf0*/  @P0 F2FP.BF16.F32.PACK_AB R164, RZ, R164 ;  /* 0x000000a4ffa4023e */ /* 0x000fe200000010ff */
[----:B------:R-:W-:-:S03]  /*ab00*/  @P0 FMUL.FTZ R162, R163, R162 ;  /* 0x000000a2a3a20220 */ /* 0x000fc60000410000 */
[----:B------:R-:W-:Y:S02]  /*ab10*/  @P0 PRMT R150, R164, 0x7610, R150 ;  /* 0x00007610a4960816 */ /* 0x000fe40000000096 */
        /* <DEDUP_REMOVED lines=18> */
.L_x_975:
        /* <DEDUP_REMOVED lines=8> */
[-C--:B------:R-:W-:Y:S01]  /*acc0*/  FFMA.FTZ R78, R225, R239.reuse, R238 ;  /* 0x000000efe14e7223 */ /* 0x080fe200000100ee */
[----:B------:R-:W-:Y:S01]  /*acd0*/  FADD.FTZ R77, R227, -R76 ;  /* 0x8000004ce34d7221 */ /* 0x000fe20000010000 */
[----:B------:R-:W-:Y:S01]  /*ace0*/  FFMA.FTZ R199, R218, R239, R238 ;  /* 0x000000efdac77223 */ /* 0x000fe200000100ee */
[----:B------:R-:W-:Y:S01]  /*acf0*/  FADD.FTZ R79, R224, -R79 ;  /* 0x8000004fe04f7221 */ /* 0x000fe20000010000 */
[----:B------:R-:W-:Y:S01]  /*ad00*/  FADD.FTZ R163, R223, -R78 ;  /* 0x8000004edfa37221 */ /* 0x000fe20000010000 */
[----:B------:R-:W-:Y:S01]  /*ad10*/  FMUL.FTZ R198, R234, R77 ;  /* 0x0000004deac67220 */ /* 0x000fe20000410000 */
[----:B------:R-:W-:Y:S01]  /*ad20*/  FADD.FTZ R241, R216, -R199 ;  /* 0x800000c7d8f17221 */ /* 0x000fe20000010000 */
[----:B------:R-:W-:Y:S01]  /*ad30*/  FMUL.FTZ R199, R234, R79 ;  /* 0x0000004feac77220 */ /* 0x000fe20000410000 */
[----:B------:R-:W2:Y:S01]  /*ad40*/  @P0 LDC.64 R76, c[0x0][0x408] ;  /* 0x00010200ff4c0b82 */ /* 0x000ea20000000a00 */
[-CC-:B------:R-:W-:Y:S01]  /*ad50*/  FFMA.FTZ R165, R222, R239.reuse, R238.reuse ;  /* 0x000000efdea57223 */ /* 0x180fe200000100ee */
[----:B------:R-:W-:Y:S01]  /*ad60*/  FSEL R198, R198, RZ, P1 ;  /* 0x000000ffc6c67208 */ /* 0x000fe20000800000 */
[-CC-:B------:R-:W-:Y:S01]  /*ad70*/  FFMA.FTZ R162, R221, R239.reuse, R238.reuse ;  /* 0x000000efdda27223 */ /* 0x180fe200000100ee */
[-CC-:B------:R-:W-:Y:S01]  /*ad80*/  FFMA.FTZ R237, R217, R239.reuse, R238.reuse ;  /* 0x000000efd9ed7223 */ /* 0x180fe200000100ee */
[----:B------:R-:W-:Y:S01]  /*ad90*/  FFMA.FTZ R239, R212, R239, R238 ;  /* 0x000000efd4ef7223 */ /* 0x000fe200000100ee */
[----:B------:R-:W-:Y:S01]  /*ada0*/  FADD.FTZ R165, R220, -R165 ;  /* 0x800000a5dca57221 */ /* 0x000fe20000010000 */
[----:B0-----:R-:W-:Y:S01]  /*adb0*/  FADD.FTZ R167, R219, -R162 ;  /* 0x800000a2dba77221 */ /* 0x001fe20000010000 */
[----:B------:R-:W0:Y:S01]  /*adc0*/  @P0 LDC.64 R78, c[0x0][0x408] ;  /* 0x00010200ff4e0b82 */ /* 0x000e220000000a00 */
[----:B------:R-:W-:Y:S01]  /*add0*/  FMUL.FTZ R238, R234, R163 ;  /* 0x000000a3eaee7220 */ /* 0x000fe20000410000 */
[----:B------:R-:W-:Y:S01]  /*ade0*/  FADD.FTZ R243, R210, -R239 ;  /* 0x800000efd2f37221 */ /* 0x000fe20000010000 */
[----:B------:R-:W-:Y:S01]  /*adf0*/  FMUL.FTZ R239, R234, R165 ;  /* 0x000000a5eaef7220 */ /* 0x000fe20000410000 */
[----:B-1----:R-:W-:Y:S01]  /*ae00*/  @P0 FMUL.FTZ R161, R198, R161 ;  /* 0x000000a1c6a10220 */ /* 0x002fe20000410000 */
[----:B------:R-:W-:Y:S01]  /*ae10*/  FMUL.FTZ R240, R234, R167 ;  /* 0x000000a7eaf07220 */ /* 0x000fe20000410000 */
[----:B------:R-:W-:Y:S01]  /*ae20*/  FSEL R199, R199, RZ, P1 ;  /* 0x000000ffc7c77208 */ /* 0x000fe20000800000 */
[----:B------:R-:W-:Y:S01]  /*ae30*/  FADD.FTZ R237, R214, -R237 ;  /* 0x800000edd6ed7221 */ /* 0x000fe20000010000 */
[----:B------:R-:W-:Y:S01]  /*ae40*/  @P0 FMUL.FTZ R242, R161, R160 ;  /* 0x000000a0a1f20220 */ /* 0x000fe20000410000 */
[----:B------:R-:W1:Y:S01]  /*ae50*/  @P0 LDC.64 R162, c[0x0][0x408] ;  /* 0x00010200ffa20b82 */ /* 0x000e620000000a00 */
[----:B------:R-:W-:Y:S01]  /*ae60*/  FSEL R238, R238, RZ, P1 ;  /* 0x000000ffeeee7208 */ /* 0x000fe20000800000 */
[C---:B------:R-:W-:Y:S01]  /*ae70*/  FMUL.FTZ R241, R234.reuse, R241 ;  /* 0x000000f1eaf17220 */ /* 0x040fe20000410000 */
[----:B------:R-:W-:Y:S01]  /*ae80*/  FSEL R239, R239, RZ, P1 ;  /* 0x000000ffefef7208 */ /* 0x000fe20000800000 */
[----:B------:R-:W-:Y:S01]  /*ae90*/  FMUL.FTZ R237, R234, R237 ;  /* 0x000000edeaed7220 */ /* 0x000fe20000410000 */
[----:B-----5:R-:W-:Y:S01]  /*aea0*/  @P0 LOP3.LUT P3, RZ, R182, 0xff, RZ, 0xc0, !PT ;  /* 0x000000ffb6ff0812 */ /* 0x020fe2000786c0ff */
[----:B------:R-:W-:Y:S01]  /*aeb0*/  FMUL.FTZ R234, R234, R243 ;  /* 0x000000f3eaea7220 */ /* 0x000fe20000410000 */
[----:B--2---:R-:W-:Y:S01]  /*aec0*/  @P0 FMUL.FTZ R77, R199, R77 ;  /* 0x0000004dc74d0220 */ /* 0x004fe20000410000 */
[----:B------:R-:W2:Y:S01]  /*aed0*/  @P0 LDC.64 R160, c[0x0][0x408] ;  /* 0x00010200ffa00b82 */ /* 0x000ea20000000a00 */
[----:B------:R-:W-:-:S02]  /*aee0*/  FSEL R241, R241, RZ, P1 ;  /* 0x000000fff1f17208 */ /* 0x000fc40000800000 */
[----:B------:R-:W-:Y:S01]  /*aef0*/  @P0 FMUL.FTZ R77, R77, R76 ;  /* 0x0000004c4d4d0220 */ /* 0x000fe20000410000 */
[----:B------:R-:W-:Y:S02]  /*af00*/  @P0 LOP3.LUT P4, RZ, R182, 0xff00, RZ, 0xc0, !PT ;  /* 0x0000ff00b6ff0812 */ /* 0x000fe4000788c0ff */
[----:B------:R-:W-:Y:S01]  /*af10*/  @P0 FSEL R242, R242, RZ, P3 ;  /* 0x000000fff2f20208 */ /* 0x000fe20001800000 */
[----:B0-----:R-:W-:Y:S01]  /*af20*/  @P0 FMUL.FTZ R79, R238, R79 ;  /* 0x0000004fee4f0220 */ /* 0x001fe20000410000 */
[----:B------:R-:W0:Y:S01]  /*af30*/  @P0 LDC.64 R164, c[0x0][0x408] ;  /* 0x00010200ffa40b82 */ /* 0x000e220000000a00 */
[----:B------:R-:W-:Y:S02]  /*af40*/  @P0 LOP3.LUT P3, RZ, R182, 0xff0000, RZ, 0xc0, !PT ;  /* 0x00ff0000b6ff0812 */ /* 0x000fe4000786c0ff */
[----:B------:R-:W-:Y:S01]  /*af50*/  @P0 FMUL.FTZ R76, R79, R78 ;  /* 0x0000004e4f4c0220 */ /* 0x000fe20000410000 */
[----:B------:R-:W-:Y:S02]  /*af60*/  FSEL R78, R240, RZ, P1 ;  /* 0x000000fff04e7208 */ /* 0x000fe40000800000 */
[----:B------:R-:W-:-:S02]  /*af70*/  @P0 FSEL R77, R77, RZ, P4 ;  /* 0x000000ff4d4d0208 */ /* 0x000fc40002000000 */
[----:B------:R-:W3:Y:S01]  /*af80*/  @P0 LDC.64 R166, c[0x0][0x408] ;  /* 0x00010200ffa60b82 */ /* 0x000ee20000000a00 */
[----:B-1----:R-:W-:Y:S01]  /*af90*/  @P0 FMUL.FTZ R163, R163, R78 ;  /* 0x0000004ea3a30220 */ /* 0x002fe20000410000 */
[----:B------:R-:W-:Y:S02]  /*afa0*/  @P0 LOP3.LUT P4, RZ, R182, 0xff000000, RZ, 0xc0, !PT ;  /* 0xff000000b6ff0812 */ /* 0x000fe4000788c0ff */
[----:B------:R-:W-:Y:S01]  /*afb0*/  @P0 FSEL R76, R76, RZ, P3 ;  /* 0x000000ff4c4c0208 */ /* 0x000fe20001800000 */
[----:B------:R-:W-:Y:S01]  /*afc0*/  @P0 FMUL.FTZ R163, R163, R162 ;  /* 0x000000a2a3a30220 */ /* 0x000fe20000410000 */
[----:B------:R-:W-:Y:S01]  /*afd0*/  @P0 LOP3.LUT P3, RZ, R183, 0xff, RZ, 0xc0, !PT ;  /* 0x000000ffb7ff0812 */ /* 0x000fe2000786c0ff */
[----:B--2---:R-:W-:Y:S01]  /*afe0*/  @P0 FMUL.FTZ R161, R239, R161 ;  /* 0x000000a1efa10220 */ /* 0x004fe20000410000 */
[----:B------:R-:W-:Y:S02]  /*aff0*/  @P0 F2FP.BF16.F32.PACK_AB R79, RZ, R77 ;  /* 0x0000004dff4f023e */ /* 0x000fe400000010ff */
[----:B------:R-:W-:Y:S01]  /*b000*/  @P0 LOP3.LUT P5, RZ, R183, 0xff0000, RZ, 0xc0, !PT ;  /* 0x00ff0000b7ff0812 */ /* 0x000fe200078ac0ff */
[----:B------:R-:W-:Y:S01]  /*b010*/  @P0 FMUL.FTZ R161, R161, R160 ;  /* 0x000000a0a1a10220 */ /* 0x000fe20000410000 */
[----:B------:R-:W-:-:S02]  /*b020*/  FSEL R160, R237, RZ, P1 ;  /* 0x000000ffeda07208 */ /* 0x000fc40000800000 */
[----:B------:R-:W-:Y:S01]  /*b030*/  @P0 FSEL R163, R163, RZ, P3 ;  /* 0x000000ffa3a30208 */ /* 0x000fe20001800000 */
[----:B0-----:R-:W-:Y:S01]  /*b040*/  @P0 FMUL.FTZ R165, R165, R241 ;  /* 0x000000f1a5a50220 */ /* 0x001fe20000410000 */
[----:B------:R-:W-:Y:S02]  /*b050*/  @P0 FSEL R77, R161, RZ, P4 ;  /* 0x000000ffa14d0208 */ /* 0x000fe40002000000 */
[----:B------:R-:W-:Y:S01]  /*b060*/  @P0 LOP3.LUT P4, RZ, R183, 0xff00, RZ, 0xc0, !PT ;  /* 0x0000ff00b7ff0812 */ /* 0x000fe2000788c0ff */
[----:B------:R-:W-:Y:S01]  /*b070*/  @P0 FMUL.FTZ R164, R165, R164 ;  /* 0x000000a4a5a40220 */ /* 0x000fe20000410000 */
[----:B------:R-:W-:Y:S02]  /*b080*/  @P0 F2FP.BF16.F32.PACK_AB R242, RZ, R242 ;  /* 0x000000f2fff2023e */ /* 0x000fe400000010ff */
[----:B------:R-:W-:Y:S01]  /*b090*/  @P0 F2FP.BF16.F32.PACK_AB R161, RZ, R76 ;  /* 0x0000004cffa1023e */ /* 0x000fe200000010ff */
[----:B---3--:R-:W-:Y:S01]  /*b0a0*/  @P0 FMUL.FTZ R167, R167, R160 ;  /* 0x000000a0a7a70220 */ /* 0x008fe20000410000 */
[----:B------:R-:W-:-:S02]  /*b0b0*/  @P0 FSEL R164, R164, RZ, P4 ;  /* 0x000000ffa4a40208 */ /* 0x000fc40002000000 */
[----:B------:R-:W-:Y:S01]  /*b0c0*/  @P0 F2FP.BF16.F32.PACK_AB R163, RZ, R163 ;  /* 0x000000a3ffa3023e */ /* 0x000fe200000010ff */
[----:B------:R-:W-:Y:S01]  /*b0d0*/  @P0 FMUL.FTZ R166, R167, R166 ;  /* 0x000000a6a7a60220 */ /* 0x000fe20000410000 */
[----:B------:R-:W-:Y:S02]  /*b0e0*/  @P0 PRMT R148, R242, 0x7610, R148 ;  /* 0x00007610f2940816 */ /* 0x000fe40000000094 */
        /* <DEDUP_REMOVED lines=24> */
.L_x_978:
[----:B-1-34-:R-:W1:Y:S01]  /*b270*/  @P0 LDC.64 R160, c[0x0][0x408] ;  /* 0x00010200ffa00b82 */ /* 0x01ae620000000a00 */
[----:B------:R-:W-:Y:S01]  /*b280*/  FFMA.FTZ R163, R212, R239, R238 ;  /* 0x000000efd4a37223 */ /* 0x000fe200000100ee */
[----:B------:R-:W-:Y:S01]  /*b290*/  ISETP.GT.AND P1, PT, R237, RZ, PT ;  /* 0x000000ffed00720c */ /* 0x000fe20003f24270 */
[----:B------:R-:W-:Y:S02]  /*b2a0*/  BSSY.RECONVERGENT B3, `(.L_x_979) ;  /* 0x0000015000037945 */ /* 0x000fe40003800200 */
[----:B------:R-:W-:-:S04]  /*b2b0*/  FADD.FTZ R163, R210, -R163 ;  /* 0x800000a3d2a37221 */ /* 0x000fc80000010000 */
[----:B------:R-:W-:-:S05]  /*b2c0*/  FMUL.FTZ R162, R234, R163 ;  /* 0x000000a3eaa27220 */ /* 0x000fca0000410000 */
[----:B------:R-:W-:Y:S02]  /*b2d0*/  FSEL R162, R162, RZ, P1 ;  /* 0x000000ffa2a27208 */ /* 0x000fe40000800000 */
[----:B-----5:R-:W-:-:S04]  /*b2e0*/  @P0 ISETP.GE.U32.AND P1, PT, R182, RZ, PT ;  /* 0x000000ffb600020c */ /* 0x020fc80003f26070 */
[----:B------:R-:W-:Y:S01]  /*b2f0*/  @P0 ISETP.GE.U32.AND.EX P1, PT, R183, 0x1000000, PT, P1 ;  /* 0x01000000b700080c */ /* 0x000fe20003f26110 */
[----:B-1----:R-:W-:-:S04]  /*b300*/  @P0 FMUL.FTZ R161, R162, R161 ;  /* 0x000000a1a2a10220 */ /* 0x002fc80000410000 */
[----:B------:R-:W-:-:S05]  /*b310*/  @P0 FMUL.FTZ R160, R161, R160 ;  /* 0x000000a0a1a00220 */ /* 0x000fca0000410000 */
[----:B------:R-:W-:Y:S01]  /*b320*/  @P0 FSEL R160, R160, RZ, P1 ;  /* 0x000000ffa0a00208 */ /* 0x000fe20000800000 */
[----:B------:R-:W-:Y:S06]  /*b330*/  @!P0 BRA `(.L_x_980) ;  /* 0x00000000002c8947 */ /* 0x000fec0003800000 */
[----:B------:R-:W-:Y:S01]  /*b340*/  FFMA.FTZ R162, R229, R239, R238 ;  /* 0x000000efe5a27223 */ /* 0x000fe200000100ee */
[----:B------:R-:W-:-:S03]  /*b350*/  ISETP.GT.AND P1, PT, R237, RZ, PT ;  /* 0x000000ffed00720c */ /* 0x000fc60003f24270 */
[----:B------:R-:W-:-:S04]  /*b360*/  FADD.FTZ R161, R227, -R162 ;  /* 0x800000a2e3a17221 */ /* 0x000fc80000010000 */
[----:B------:R-:W-:-:S05]  /*b370*/  FMUL.FTZ R161, R234, R161 ;  /* 0x000000a1eaa17220 */ /* 0x000fca0000410000 */
[----:B------:R-:W-:Y:S02]  /*b380*/  FSEL R161, R161, RZ, P1 ;  /* 0x000000ffa1a17208 */ /* 0x000fe40000800000 */
[----:B------:R-:W-:-:S03]  /*b390*/  LOP3.LUT P1, RZ, R182, 0xff, RZ, 0xc0, !PT ;  /* 0x000000ffb6ff7812 */ /* 0x000fc6000782c0ff */
[----:B------:R-:W-:-:S04]  /*b3a0*/  FMUL.FTZ R161, R161, UR13 ;  /* 0x0000000da1a17c20 */ /* 0x000fc80008410000 */
[----:B------:R-:W-:-:S05]  /*b3b0*/  FMUL.FTZ R161, R161, UR12 ;  /* 0x0000000ca1a17c20 */ /* 0x000fca0008410000 */
[----:B------:R-:W-:-:S04]  /*b3c0*/  FSEL R161, R161, RZ, P1 ;  /* 0x000000ffa1a17208 */ /* 0x000fc80000800000 */
[----:B------:R-:W-:-:S04]  /*b3d0*/  F2FP.BF16.F32.PACK_AB R161, RZ, R161 ;  /* 0x000000a1ffa1723e */ /* 0x000fc800000010ff */
[----:B------:R-:W-:-:S07]  /*b3e0*/  PRMT R148, R161, 0x7610, R148 ;  /* 0x00007610a1947816 */ /* 0x000fce0000000094 */
.L_x_980:
[----:B------:R-:W-:Y:S05]  /*b3f0*/  BSYNC.RECONVERGENT B3 ;  /* 0x0000000000037941 */ /* 0x000fea0003800200 */
.L_x_979:
[----:B------:R-:W-:Y:S04]  /*b400*/  BSSY.RECONVERGENT B3, `(.L_x_981) ;  /* 0x000000d000037945 */ /* 0x000fe80003800200 */
[----:B------:R-:W-:Y:S05]  /*b410*/  @!P0 BRA `(.L_x_982) ;  /* 0x00000000002c8947 */ /* 0x000fea0003800000 */
        /* <DEDUP_REMOVED lines=11> */
.L_x_982:
[----:B------:R-:W-:Y:S05]  /*b4d0*/  BSYNC.RECONVERGENT B3 ;  /* 0x0000000000037941 */ /* 0x000fea0003800200 */
.L_x_981:
        /* <DEDUP_REMOVED lines=13> */
.L_x_984:
[----:B------:R-:W-:Y:S05]  /*b5b0*/  BSYNC.RECONVERGENT B3 ;  /* 0x0000000000037941 */ /* 0x000fea0003800200 */
.L_x_983:
        /* <DEDUP_REMOVED lines=13> */
.L_x_986:
[----:B------:R-:W-:Y:S05]  /*b690*/  BSYNC.RECONVERGENT B3 ;  /* 0x0000000000037941 */ /* 0x000fea0003800200 */
.L_x_985:
        /* <DEDUP_REMOVED lines=13> */
.L_x_988:
[----:B------:R-:W-:Y:S05]  /*b770*/  BSYNC.RECONVERGENT B3 ;  /* 0x0000000000037941 */ /* 0x000fea0003800200 */
.L_x_987:
        /* <DEDUP_REMOVED lines=13> */
.L_x_990:
[----:B------:R-:W-:Y:S05]  /*b850*/  BSYNC.RECONVERGENT B3 ;  /* 0x0000000000037941 */ /* 0x000fea0003800200 */
.L_x_989:
        /* <DEDUP_REMOVED lines=13> */
.L_x_992:
[----:B------:R-:W-:Y:S05]  /*b930*/  BSYNC.RECONVERGENT B3 ;  /* 0x0000000000037941 */ /* 0x000fea0003800200 */
.L_x_991:
[----:B------:R-:W-:-:S04]  /*b940*/  @P0 F2FP.BF16.F32.PACK_AB R160, RZ, R160 ;  /* 0x000000a0ffa0023e */ /* 0x000fc800000010ff */
[----:B------:R-:W-:-:S07]  /*b950*/  @P0 PRMT R151, R151, 0x5410, R160 ;  /* 0x0000541097970816 */ /* 0x000fce00000000a0 */
.L_x_977:
[----:B------:R-:W-:Y:S05]  /*b960*/  BSYNC.RECONVERGENT B1 ;  /* 0x0000000000017941 */ /* 0x000fea0003800200 */
.L_x_974:
[----:B------:R-:W1:Y:S08]  /*b970*/  @P2 LDC.64 R162, c[0x0][0x478] ;  /* 0x00011e00ffa22b82 */ /* 0x000e700000000a00 */
[----:B------:R-:W2:Y:S01]  /*b980*/  @P0 LDC.64 R160, c[0x0][0x468] ;  /* 0x00011a00ffa00b82 */ /* 0x000ea20000000a00 */
[----:B-1----:R-:W-:-:S05]  /*b990*/  @P2 IMAD.WIDE.U32 R162, R236, 0x10, R162 ;  /* 0x00000010eca22825 */ /* 0x002fca00078e00a2 */
[----:B------:R1:W-:Y:S01]  /*b9a0*/  @P2 STG.E.128 desc[UR6][R162.64], R76 ;  /* 0x0000004ca2002986 */ /* 0x0003e2000c101d06 */
[----:B--2---:R-:W-:-:S05]  /*b9b0*/  @P0 IMAD.WIDE.U32 R160, R235, 0x10, R160 ;  /* 0x00000010eba00825 */ /* 0x004fca00078e00a0 */
[----:B------:R1:W-:Y:S02]  /*b9c0*/  @P0 STG.E.128 desc[UR6][R160.64], R148 ;  /* 0x00000094a0000986 */ /* 0x0003e4000c101d06 */
.L_x_973:
[----:B------:R-:W-:Y:S05]  /*b9d0*/  BSYNC.RECONVERGENT B2 ;  /* 0x0000000000027941 */ /* 0x000fea0003800200 */
.L_x_972:
[----:B-1-34-:R-:W1:Y:S02]  /*b9e0*/  LDC.64 R160, c[0x0][0x380] ;  /* 0x0000e000ffa07b82 */ /* 0x01ae640000000a00 */
[----:B-1----:R-:W-:-:S04]  /*b9f0*/  LEA R7, R160, R7, 0x2 ;  /* 0x00000007a0077211 */ /* 0x002fc800078e10ff */
[----:B------:R-:W-:-:S13]  /*ba00*/  ISETP.GE.AND P0, PT, R7, R161, PT ;  /* 0x000000a10700720c */ /* 0x000fda0003f06270 */
[----:B------:R-:W-:Y:S05]  /*ba10*/  @!P0 BRA `(.L_x_993) ;  /* 0xffffff4c007c8947 */ /* 0x000fea000383ffff */
.L_x_874:
[----:B------:R-:W-:Y:S05]  /*ba20*/  BSYNC B0 ;  /* 0x0000000000007941 */ /* 0x000fea0003800000 */
.L_x_873:
[----:B------:R-:W1:Y:S01]  /*ba30*/  S2R R6, SR_CgaCtaId ;  /* 0x0000000000067919 */ /* 0x000e620000008800 */
[----:B------:R-:W-:Y:S01]  /*ba40*/  SHF.R.U32.HI R5, RZ, 0x5, R0 ;  /* 0x00000005ff057819 */ /* 0x000fe20000011600 */
[----:B------:R-:W-:Y:S05]  /*ba50*/  WARPSYNC.ALL ;  /* 0x0000000000007948 */ /* 0x000fea0003800000 */
[----:B------:R-:W-:Y:S01]  /*ba60*/  MOV R3, 0x400 ;  /* 0x0000040000037802 */ /* 0x000fe20000000f00 */
[----:B------:R-:W-:Y:S01]  /*ba70*/  IMAD R4, R5, 0xa0, R4 ;  /* 0x000000a005047824 */ /* 0x000fe200078e0204 */
[----:B------:R-:W2:Y:S01]  /*ba80*/  S2UR UR4, SR_CTAID.X ;  /* 0x00000000000479c3 */ /* 0x000ea20000002500 */
[----:B------:R-:W3:Y:S01]  /*ba90*/  LDCU.128 UR16, c[0x0][0x440] ;  /* 0x00008800ff1077ac */ /* 0x000ee20008000c00 */
[----:B-----5:R-:W-:-:S04]  /*baa0*/  LOP3.LUT R49, R0, 0x7f, RZ, 0x3c, !PT ;  /* 0x0000007f00317812 */ /* 0x020fc800078e3cff */
[----:B------:R-:W-:-:S04]  /*bab0*/  IADD3 R51, PT, PT, R49, R2, RZ ;  /* 0x0000000231337210 */ /* 0x000fc80007ffe0ff */
[C---:B------:R-:W-:Y:S02]  /*bac0*/  ISETP.GE.U32.AND P5, PT, R51.reuse, 0x180, PT ;  /* 0x000001803300780c */ /* 0x040fe40003fa6070 */
[----:B------:R-:W-:Y:S02]  /*bad0*/  ISETP.GE.U32.AND P4, PT, R51, 0x280, PT ;  /* 0x000002803300780c */ /* 0x000fe40003f86070 */
[----:B-1----:R-:W-:Y:S01]  /*bae0*/  LEA R3, R6, R3, 0x18 ;  /* 0x0000000306037211 */ /* 0x002fe200078ec0ff */
[----:B--2---:R-:W-:-:S03]  /*baf0*/  IMAD R53, R2, UR4, RZ ;  /* 0x0000000402357c24 */ /* 0x004fc6000f8e02ff */
[----:B------:R-:W-:Y:S01]  /*bb00*/  LEA R6, R0, R3, 0x2 ;  /* 0x0000000300067211 */ /* 0x000fe200078e10ff */
[----:B------:R-:W-:Y:S01]  /*bb10*/  IMAD R4, R4, 0x20, R3 ;  /* 0x0000002004047824 */ /* 0x000fe200078e0203 */
[----:B------:R-:W-:-:S04]  /*bb20*/  IADD3 R53, P0, PT, R53, R0, RZ ;  /* 0x0000000035357210 */ /* 0x000fc80007f1e0ff */
        /* <DEDUP_REMOVED lines=11> */
[----:B------:R-:W1:Y:S04]  /*bbe0*/  LDS R3, [R6] ;  /* 0x0000000006037984 */ /* 0x000e680000000800 */
[----:B------:R-:W2:Y:S04]  /*bbf0*/  LDS R16, [R6+0x1400] ;  /* 0x0014000006107984 */ /* 0x000ea80000000800 */
[----:B------:R-:W4:Y:S04]  /*bc00*/  LDS R5, [R6+0x200] ;  /* 0x0002000006057984 */ /* 0x000f280000000800 */
[----:B------:R-:W0:Y:S04]  /*bc10*/  LDS R18, [R6+0x1600] ;  /* 0x0016000006127984 */ /* 0x000e280000000800 */
[----:B------:R-:W3:Y:S04]  /*bc20*/  LDS R7, [R6+0x400] ;  /* 0x0004000006077984 */ /* 0x000ee80000000800 */
[----:B------:R-:W3:Y:S04]  /*bc30*/  LDS R20, [R6+0x1800] ;  /* 0x0018000006147984 */ /* 0x000ee80000000800 */
[----:B------:R-:W3:Y:S04]  /*bc40*/  LDS R8, [R6+0x600] ;  /* 0x0006000006087984 */ /* 0x000ee80000000800 */
[----:B------:R-:W3:Y:S04]  /*bc50*/  LDS R15, [R6+0x1a00] ;  /* 0x001a0000060f7984 */ /* 0x000ee80000000800 */
[----:B------:R-:W3:Y:S04]  /*bc60*/  LDS R9, [R6+0x800] ;  /* 0x0008000006097984 */ /* 0x000ee80000000800 */
[----:B------:R-:W3:Y:S04]  /*bc70*/  LDS R22, [R6+0x1c00] ;  /* 0x001c000006167984 */ /* 0x000ee80000000800 */
[----:B------:R-:W3:Y:S01]  /*bc80*/  LDS R10, [R6+0xa00] ;  /* 0x000a0000060a7984 */ /* 0x000ee20000000800 */
[----:B-1----:R-:W-:-:S03]  /*bc90*/  FADD.FTZ R3, RZ, R3 ;  /* 0x00000003ff037221 */ /* 0x002fc60000010000 */
[----:B------:R-:W1:Y:S01]  /*bca0*/  LDS R17, [R6+0x1e00] ;  /* 0x001e000006117984 */ /* 0x000e620000000800 */
[----:B--2---:R-:W-:-:S03]  /*bcb0*/  FADD.FTZ R3, R3, R16 ;  /* 0x0000001003037221 */ /* 0x004fc60000010000 */
[----:B------:R-:W2:Y:S01]  /*bcc0*/  LDS R11, [R6+0xc00] ;  /* 0x000c0000060b7984 */ /* 0x000ea20000000800 */
[----:B----4-:R-:W-:-:S03]  /*bcd0*/  FADD.FTZ R5, RZ, R5 ;  /* 0x00000005ff057221 */ /* 0x010fc60000010000 */
[----:B------:R-:W4:Y:S01]  /*bce0*/  LDS R24, [R6+0x2000] ;  /* 0x0020000006187984 */ /* 0x000f220000000800 */
[----:B0-----:R-:W-:-:S03]  /*bcf0*/  FADD.FTZ R5, R5, R18 ;  /* 0x0000001205057221 */ /* 0x001fc60000010000 */
[----:B------:R-:W0:Y:S01]  /*bd00*/  LDS R12, [R6+0xe00] ;  /* 0x000e0000060c7984 */ /* 0x000e220000000800 */
        /* <DEDUP_REMOVED lines=14> */
[----:B-1----:R-:W-:-:S03]  /*bdf0*/  FADD.FTZ R10, R10, R17 ;  /* 0x000000110a0a7221 */ /* 0x002fc60000010000 */
[----:B------:R-:W1:Y:S01]  /*be00*/  LDS R32, [R6+0x2c00] ;  /* 0x002c000006207984 */ /* 0x000e620000000800 */
[----:B--2---:R-:W-:-:S03]  /*be10*/  FADD.FTZ R11, RZ, R11 ;  /* 0x0000000bff0b7221 */ /* 0x004fc60000010000 */
[----:B------:R-:W2:Y:S01]  /*be20*/  LDS R23, [R6+0x2e00] ;  /* 0x002e000006177984 */ /* 0x000ea20000000800 */
[----:B----4-:R-:W-:-:S03]  /*be30*/  FADD.FTZ R11, R11, R24 ;  /* 0x000000180b0b7221 */ /* 0x010fc60000010000 */
[----:B------:R-:W4:Y:S01]  /*be40*/  LDS R34, [R6+0x3000] ;  /* 0x0030000006227984 */ /* 0x000f220000000800 */
[----:B0-----:R-:W-:-:S03]  /*be50*/  FADD.FTZ R12, RZ, R12 ;  /* 0x0000000cff0c7221 */ /* 0x001fc60000010000 */
[----:B------:R-:W0:Y:S01]  /*be60*/  LDS R25, [R6+0x3200] ;  /* 0x0032000006197984 */ /* 0x000e220000000800 */
        /* <DEDUP_REMOVED lines=9> */
[----:B------:R-:W-:Y:S01]  /*bf00*/  LDS R40, [R6+0x3c00] ;  /* 0x003c000006287984 */ /* 0x000fe20000000800 */
[----:B------:R-:W-:-:S03]  /*bf10*/  FADD.FTZ R3, R3, R28 ;  /* 0x0000001c03037221 */ /* 0x000fc60000010000 */
[----:B------:R-:W-:Y:S01]  /*bf20*/  LDS R42, [R6+0x3e00] ;  /* 0x003e0000062a7984 */ /* 0x000fe20000000800 */
[----:B------:R-:W-:-:S03]  /*bf30*/  FADD.FTZ R5, R5, R30 ;  /* 0x0000001e05057221 */ /* 0x000fc60000010000 */
[----:B------:R-:W3:Y:S01]  /*bf40*/  LDS R44, [R6+0x4000] ;  /* 0x00400000062c7984 */ /* 0x000ee20000000800 */
[----:B-1----:R-:W-:-:S03]  /*bf50*/  FADD.FTZ R7, R7, R32 ;  /* 0x0000002007077221 */ /* 0x002fc60000010000 */
[----:B------:R-:W1:Y:S01]  /*bf60*/  LDS R35, [R6+0x4200] ;  /* 0x0042000006237984 */ /* 0x000e620000000800 */
[----:B--2---:R-:W-:-:S03]  /*bf70*/  FADD.FTZ R8, R8, R23 ;  /* 0x0000001708087221 */ /* 0x004fc60000010000 */
[----:B------:R-:W2:Y:S01]  /*bf80*/  LDS R46, [R6+0x4400] ;  /* 0x00440000062e7984 */ /* 0x000ea20000000800 */
[----:B----4-:R-:W-:-:S03]  /*bf90*/  FADD.FTZ R9, R9, R34 ;  /* 0x0000002209097221 */ /* 0x010fc60000010000 */
[----:B------:R-:W4:Y:S01]  /*bfa0*/  LDS R37, [R6+0x4600] ;  /* 0x0046000006257984 */ /* 0x000f220000000800 */
[----:B0-----:R-:W-:-:S03]  /*bfb0*/  FADD.FTZ R10, R10, R25 ;  /* 0x000000190a0a7221 */ /* 0x001fc60000010000 */
[----:B------:R-:W0:Y:S01]  /*bfc0*/  LDS R48, [R6+0x4800] ;  /* 0x0048000006307984 */ /* 0x000e220000000800 */
        /* <DEDUP_REMOVED lines=9> */
[----:B-1----:R-:W-:Y:S01]  /*c060*/  FADD.FTZ R35, R8, R35 ;  /* 0x0000002308237221 */ /* 0x002fe20000010000 */
[----:B--2---:R-:W-:Y:S01]  /*c070*/  FADD.FTZ R9, R9, R46 ;  /* 0x0000002e09097221 */ /* 0x004fe20000010000 */
[----:B----4-:R-:W-:Y:S02]  /*c080*/  FADD.FTZ R37, R10, R37 ;  /* 0x000000250a257221 */ /* 0x010fe40000010000 */
[----:B------:R-:W-:Y:S01]  /*c090*/  STS.128 [R4], R56 ;  /* 0x0000003804007388 */ /* 0x000fe20000000c00 */
[----:B0-----:R-:W-:-:S03]  /*c0a0*/  FADD.FTZ R11, R11, R48 ;  /* 0x000000300b0b7221 */ /* 0x001fc60000010000 */
[----:B------:R0:W-:Y:S01]  /*c0b0*/  STS.128 [R4+0x10], R60 ;  /* 0x0000103c04007388 */ /* 0x0001e20000000c00 */
[----:B---3--:R-:W-:-:S03]  /*c0c0*/  FADD.FTZ R39, R12, R39 ;  /* 0x000000270c277221 */ /* 0x008fc60000010000 */
[----:B------:R1:W-:Y:S01]  /*c0d0*/  STS.128 [R4+0x400], R64 ;  /* 0x0004004004007388 */ /* 0x0003e20000000c00 */
[----:B------:R-:W-:-:S03]  /*c0e0*/  FADD.FTZ R13, R13, R50 ;  /* 0x000000320d0d7221 */ /* 0x000fc60000010000 */
[----:B------:R-:W-:Y:S01]  /*c0f0*/  STS.128 [R4+0x410], R68 ;  /* 0x0004104404007388 */ /* 0x000fe20000000c00 */
[----:B------:R-:W-:-:S03]  /*c100*/  FADD.FTZ R41, R14, R41 ;  /* 0x000000290e297221 */ /* 0x000fc60000010000 */
[----:B------:R-:W-:Y:S04]  /*c110*/  STS.128 [R4+0x800], R120 ;  /* 0x0008007804007388 */ /* 0x000fe80000000c00 */
[----:B------:R-:W-:Y:S01]  /*c120*/  STS.128 [R4+0x810], R84 ;  /* 0x0008105404007388 */ /* 0x000fe20000000c00 */
[----:B0-----:R-:W-:-:S03]  /*c130*/  IADD3.X R62, PT, PT, RZ, RZ, RZ, P0, !PT ;  /* 0x000000ffff3e7210 */ /* 0x001fc600007fe4ff */
[----:B------:R-:W-:Y:S01]  /*c140*/  STS.128 [R4+0xc00], R88 ;  /* 0x000c005804007388 */ /* 0x000fe20000000c00 */
[C---:B------:R-:W-:Y:S01]  /*c150*/  SHF.L.U64.HI R62, R53.reuse, 0x2, R62 ;  /* 0x00000002353e7819 */ /* 0x040fe2000001023e */
[----:B------:R-:W-:Y:S02]  /*c160*/  IMAD.SHL.U32 R53, R53, 0x4, RZ ;  /* 0x0000000435357824 */ /* 0x000fe400078e00ff */
[----:B------:R-:W-:Y:S03]  /*c170*/  STS.128 [R4+0xc10], R92 ;  /* 0x000c105c04007388 */ /* 0x000fe60000000c00 */
[C---:B------:R-:W-:Y:S01]  /*c180*/  IADD3 R55, P0, PT, R53.reuse, UR18, RZ ;  /* 0x0000001235377c10 */ /* 0x040fe2000ff1e0ff */
[----:B------:R-:W-:Y:S01]  /*c190*/  STS.128 [R4+0x1000], R96 ;  /* 0x0010006004007388 */ /* 0x000fe20000000c00 */
[----:B------:R-:W-:Y:S02]  /*c1a0*/  IADD3 R53, P1, PT, R53, UR16, RZ ;  /* 0x0000001035357c10 */ /* 0x000fe4000ff3e0ff */
[----:B-1----:R-:W-:Y:S01]  /*c1b0*/  IADD3.X R64, PT, PT, R62, UR19, RZ, P0, !PT ;  /* 0x000000133e407c10 */ /* 0x002fe200087fe4ff */
[----:B------:R-:W-:Y:S01]  /*c1c0*/  STS.128 [R4+0x1010], R100 ;  /* 0x0010106404007388 */ /* 0x000fe20000000c00 */
[----:B------:R-:W-:Y:S01]  /*c1d0*/  BAR.SYNC.DEFER_BLOCKING 0x0 ;  /* 0x0000000000007b1d */ /* 0x000fe20000010000 */
[----:B------:R-:W-:-:S02]  /*c1e0*/  ISETP.GE.U32.AND P0, PT, R51, 0x80, PT ;  /* 0x000000803300780c */ /* 0x000fc40003f06070 */
[----:B------:R-:W-:Y:S02]  /*c1f0*/  IADD3.X R62, PT, PT, R62, UR17, RZ, P1, !PT ;  /* 0x000000113e3e7c10 */ /* 0x000fe40008ffe4ff */
[----:B------:R-:W-:-:S09]  /*c200*/  ISETP.GE.U32.AND P1, PT, R51, 0x100, PT ;  /* 0x000001003300780c */ /* 0x000fd20003f26070 */
[----:B------:R-:W-:Y:S02]  /*c210*/  @P0 MOV R2, R55 ;  /* 0x0000003700020202 */ /* 0x000fe40000000f00 */
[----:B------:R-:W-:Y:S01]  /*c220*/  @P0 IADD3 R55, P2, PT, R55, 0x200, RZ ;  /* 0x0000020037370810 */ /* 0x000fe20007f5e0ff */
        /* <DEDUP_REMOVED lines=15> */
[----:B--2---:R-:W-:Y:S01]  /*c320*/  FADD.FTZ R56, R31, R56 ;  /* 0x000000381f387221 */ /* 0x004fe20000010000 */
[----:B------:R-:W-:Y:S01]  /*c330*/  FADD.FTZ R31, R3, R40 ;  /* 0x00000028031f7221 */ /* 0x000fe20000010000 */
[--C-:B------:R-:W-:Y:S01]  /*c340*/  @P0 IMAD.MOV.U32 R3, RZ, RZ, R64.reuse ;  /* 0x000000ffff030224 */ /* 0x100fe200078e0040 */
[----:B------:R-:W-:Y:S01]  /*c350*/  LDS R28, [R6+0x3000] ;  /* 0x00300000061c7984 */ /* 0x000fe20000000800 */
[----:B---3--:R-:W-:Y:S01]  /*c360*/  FADD.FTZ R49, R56, R33 ;  /* 0x0000002138317221 */ /* 0x008fe20000010000 */
[----:B------:R-:W-:Y:S02]  /*c370*/  @P0 IMAD.X R64, RZ, RZ, R64, P2 ;  /* 0x000000ffff400224 */ /* 0x000fe400010e0640 */
[----:B------:R-:W-:Y:S01]  /*c380*/  FADD.FTZ R33, R5, R42 ;  /* 0x0000002a05217221 */ /* 0x000fe20000010000 */
[----:B----4-:R-:W-:Y:S01]  /*c390*/  FADD.FTZ R43, RZ, R43 ;  /* 0x0000002bff2b7221 */ /* 0x010fe20000010000 */
[----:B------:R-:W-:Y:S03]  /*c3a0*/  LDS R24, [R6+0x4400] ;  /* 0x0044000006187984 */ /* 0x000fe60000000800 */
[----:B------:R-:W-:Y:S01]  /*c3b0*/  FADD.FTZ R43, R43, R54 ;  /* 0x000000362b2b7221 */ /* 0x000fe20000010000 */
[----:B------:R1:W-:Y:S01]  /*c3c0*/  @P0 STG.E desc[UR6][R2.64], R49 ;  /* 0x0000003102000986 */ /* 0x0003e2000c101906 */
[----:B------:R-:W-:-:S03]  /*c3d0*/  FADD.FTZ R4, RZ, R4 ;  /* 0x00000004ff047221 */ /* 0x000fc60000010000 */
[----:B------:R-:W2:Y:S01]  /*c3e0*/  LDS R15, [R6+0xa00] ;  /* 0x000a0000060f7984 */ /* 0x000ea20000000800 */
[----:B------:R-:W-:-:S03]  /*c3f0*/  FADD.FTZ R43, R43, R58 ;  /* 0x0000003a2b2b7221 */ /* 0x000fc60000010000 */
[----:B------:R-:W3:Y:S01]  /*c400*/  LDS R20, [R6+0x1e00] ;  /* 0x001e000006147984 */ /* 0x000ee20000000800 */
[----:B------:R-:W-:Y:S01]  /*c410*/  FADD.FTZ R4, R4, R45 ;  /* 0x0000002d04047221 */ /* 0x000fe20000010000 */
[----:B-1----:R-:W-:Y:S02]  /*c420*/  @P0 MOV R2, R53 ;  /* 0x0000003500020202 */ /* 0x002fe40000000f00 */
[----:B------:R-:W1:Y:S01]  /*c430*/  LDS R22, [R6+0x3200] ;  /* 0x0032000006167984 */ /* 0x000e620000000800 */
[-C--:B------:R-:W-:Y:S01]  /*c440*/  @P0 MOV R3, R62.reuse ;  /* 0x0000003e00030202 */ /* 0x080fe20000000f00 */
[----:B------:R-:W-:Y:S01]  /*c450*/  FADD.FTZ R43, R43, R0 ;  /* 0x000000002b2b7221 */ /* 0x000fe20000010000 */
[----:B------:R-:W-:Y:S01]  /*c460*/  @P0 IADD3 R53, P3, PT, R53, 0x200, RZ ;  /* 0x0000020035350810 */ /* 0x000fe20007f7e0ff */
[----:B------:R-:W4:Y:S01]  /*c470*/  LDS R0, [R6+0x600] ;  /* 0x0006000006007984 */ /* 0x000f220000000800 */
[----:B------:R-:W-:Y:S02]  /*c480*/  FADD.FTZ R47, R4, R47 ;  /* 0x0000002f042f7221 */ /* 0x000fe40000010000 */
[----:B------:R-:W-:Y:S01]  /*c490*/  @P0 IADD3.X R62, PT, PT, RZ, R62, RZ, P3, !PT ;  /* 0x0000003eff3e0210 */ /* 0x000fe20001ffe4ff */
[----:B------:R0:W-:Y:S01]  /*c4a0*/  @P0 STG.E desc[UR6][R2.64], R31 ;  /* 0x0000001f02000986 */ /* 0x0001e2000c101906 */
[----:B------:R-:W-:Y:S01]  /*c4b0*/  @P1 MOV R4, R53 ;  /* 0x0000003500041202 */ /* 0x000fe20000000f00 */
[----:B0-----:R-:W-:Y:S01]  /*c4c0*/  FADD.FTZ R47, R47, R60 ;  /* 0x0000003c2f2f7221 */ /* 0x001fe20000010000 */
[----:B------:R-:W-:Y:S01]  /*c4d0*/  @P1 IADD3 R53, P2, PT, R53, 0x200, RZ ;  /* 0x0000020035351810 */ /* 0x000fe20007f5e0ff */
[----:B------:R-:W0:Y:S01]  /*c4e0*/  LDS R31, [R6+0x1a00] ;  /* 0x001a0000061f7984 */ /* 0x000e220000000800 */
[----:B------:R-:W-:-:S02]  /*c4f0*/  @P1 MOV R5, R62 ;  /* 0x0000003e00051202 */ /* 0x000fc40000000f00 */
[----:B------:R-:W-:Y:S01]  /*c500*/  @P1 IADD3.X R62, PT, PT, RZ, R62, RZ, P2, !PT ;  /* 0x0000003eff3e1210 */ /* 0x000fe200017fe4ff */
[----:B------:R-:W-:Y:S01]  /*c510*/  LDS R26, [R6+0x4600] ;  /* 0x00460000061a7984 */ /* 0x000fe20000000800 */
[C---:B------:R-:W-:Y:S02]  /*c520*/  ISETP.GE.U32.AND P3, PT, R51.reuse, 0x300, PT ;  /* 0x000003003300780c */ /* 0x040fe40003f66070 */
[----:B------:R-:W-:Y:S01]  /*c530*/  ISETP.GE.U32.AND P2, PT, R51, 0x380, PT ;  /* 0x000003803300780c */ /* 0x000fe20003f46070 */
[----:B------:R-:W-:Y:S01]  /*c540*/  @P1 IMAD.MOV.U32 R3, RZ, RZ, R64 ;  /* 0x000000ffff031224 */ /* 0x000fe200078e0040 */
[----:B------:R-:W-:Y:S01]  /*c550*/  @P1 MOV R2, R55 ;  /* 0x0000003700021202 */ /* 0x000fe20000000f00 */
[----:B------:R-:W0:Y:S01]  /*c560*/  LDS R16, [R6+0xc00] ;  /* 0x000c000006107984 */ /* 0x000e220000000800 */
[----:B------:R-:W-:-:S03]  /*c570*/  @P1 IADD3 R55, P0, PT, R55, 0x200, RZ ;  /* 0x0000020037371810 */ /* 0x000fc60007f1e0ff */
[----:B------:R1:W-:Y:S02]  /*c580*/  @P1 STG.E desc[UR6][R2.64], R43 ;  /* 0x0000002b02001986 */ /* 0x0003e4000c101906 */
[----:B------:R-:W-:Y:S01]  /*c590*/  @P1 IMAD.X R64, RZ, RZ, R64, P0 ;  /* 0x000000ffff401224 */ /* 0x000fe200000e0640 */
[----:B------:R-:W-:Y:S01]  /*c5a0*/  ISETP.GE.U32.AND P0, PT, R51, 0x200, PT ;  /* 0x000002003300780c */ /* 0x000fe20003f06070 */
[----:B------:R-:W-:Y:S01]  /*c5b0*/  @P1 STG.E desc[UR6][R4.64], R33 ;  /* 0x0000002104001986 */ /* 0x000fe2000c101906 */
[----:B--2---:R-:W-:-:S03]  /*c5c0*/  FADD.FTZ R15, RZ, R15 ;  /* 0x0000000fff0f7221 */ /* 0x004fc60000010000 */
[----:B------:R-:W2:Y:S01]  /*c5d0*/  LDS R33, [R6+0x2e00] ;  /* 0x002e000006217984 */ /* 0x000ea20000000800 */
[----:B---3--:R-:W-:Y:S01]  /*c5e0*/  FADD.FTZ R15, R15, R20 ;  /* 0x000000140f0f7221 */ /* 0x008fe20000010000 */
[----:B-1----:R-:W-:Y:S01]  /*c5f0*/  @P5 MOV R2, R55 ;  /* 0x0000003700025202 */ /* 0x002fe20000000f00 */
[----:B------:R-:W-:Y:S01]  /*c600*/  @P5 IMAD.MOV.U32 R3, RZ, RZ, R64 ;  /* 0x000000ffff035224 */ /* 0x000fe200078e0040 */
[----:B------:R-:W1:Y:S01]  /*c610*/  LDS R43, [R6+0x4200] ;  /* 0x00420000062b7984 */ /* 0x000e620000000800 */
[----:B------:R-:W-:Y:S01]  /*c620*/  @P5 IADD3 R55, P1, PT, R55, 0x200, RZ ;  /* 0x0000020037375810 */ /* 0x000fe20007f3e0ff */
[----:B------:R-:W-:Y:S02]  /*c630*/  FADD.FTZ R15, R15, R22 ;  /* 0x000000160f0f7221 */ /* 0x000fe40000010000 */
[----:B------:R3:W-:Y:S01]  /*c640*/  @P5 STG.E desc[UR6][R2.64], R47 ;  /* 0x0000002f02005986 */ /* 0x0007e2000c101906 */
[----:B----4-:R-:W-:Y:S01]  /*c650*/  FADD.FTZ R0, RZ, R0 ;  /* 0x00000000ff007221 */ /* 0x010fe20000010000 */
[----:B------:R-:W-:Y:S01]  /*c660*/  @P5 IMAD.X R64, RZ, RZ, R64, P1 ;  /* 0x000000ffff405224 */ /* 0x000fe200008e0640 */
[----:B------:R-:W-:Y:S01]  /*c670*/  ISETP.GE.U32.AND P1, PT, R51, 0x400, PT ;  /* 0x000004003300780c */ /* 0x000fe20003f26070 */
[----:B------:R-:W4:Y:S01]  /*c680*/  LDS R17, [R6+0x2000] ;  /* 0x0020000006117984 */ /* 0x000f220000000800 */
[----:B0-----:R-:W-:-:S03]  /*c690*/  FADD.FTZ R0, R0, R31 ;  /* 0x0000001f00007221 */ /* 0x001fc60000010000 */
[----:B------:R-:W0:Y:S01]  /*c6a0*/  LDS R21, [R6+0x3400] ;  /* 0x0034000006157984 */ /* 0x000e220000000800 */
[----:B---3--:R-:W-:-:S03]  /*c6b0*/  @P5 MOV R2, R53 ;  /* 0x0000003500025202 */ /* 0x008fc60000000f00 */
[----:B------:R-:W3:Y:S01]  /*c6c0*/  LDS R27, [R6+0x4800] ;  /* 0x00480000061b7984 */ /* 0x000ee20000000800 */
[-C--:B------:R-:W-:Y:S02]  /*c6d0*/  @P5 MOV R3, R62.reuse ;  /* 0x0000003e00035202 */ /* 0x080fe40000000f00 */
[----:B------:R-:W-:Y:S01]  /*c6e0*/  @P5 IADD3 R53, P6, PT, R53, 0x200, RZ ;  /* 0x0000020035355810 */ /* 0x000fe20007fde0ff */
[----:B------:R-:W-:Y:S01]  /*c6f0*/  LDS R19, [R6+0x2200] ;  /* 0x0022000006137984 */ /* 0x000fe20000000800 */
[----:B------:R-:W-:Y:S02]  /*c700*/  FADD.FTZ R16, RZ, R16 ;  /* 0x00000010ff107221 */ /* 0x000fe40000010000 */
[----:B------:R-:W-:Y:S01]  /*c710*/  @P5 IADD3.X R62, PT, PT, RZ, R62, RZ, P6, !PT ;  /* 0x0000003eff3e5210 */ /* 0x000fe200037fe4ff */
[----:B------:R1:W-:Y:S01]  /*c720*/  @P5 STG.E desc[UR6][R2.64], R7 ;  /* 0x0000000702005986 */ /* 0x0003e2000c101906 */
[----:B------:R-:W-:Y:S02]  /*c730*/  @P0 MOV R4, R53 ;  /* 0x0000003500040202 */ /* 0x000fe40000000f00 */
[----:B------:R-:W-:Y:S01]  /*c740*/  @P0 MOV R5, R62 ;  /* 0x0000003e00050202 */ /* 0x000fe20000000f00 */
[----:B------:R-:W3:Y:S01]  /*c750*/  LDS R7, [R6+0x800] ;  /* 0x0008000006077984 */ /* 0x000ee20000000800 */
[----:B------:R-:W-:-:S03]  /*c760*/  ISETP.GE.U32.AND P5, PT, R51, 0x480, PT ;  /* 0x000004803300780c */ /* 0x000fc60003fa6070 */
[----:B------:R-:W-:Y:S01]  /*c770*/  LDS R23, [R6+0x3600] ;  /* 0x0036000006177984 */ /* 0x000fe20000000800 */
[----:B--2---:R-:W-:Y:S01]  /*c780*/  FADD.FTZ R0, R0, R33 ;  /* 0x0000002100007221 */ /* 0x004fe20000010000 */
[----:B-1----:R-:W-:Y:S01]  /*c790*/  @P0 MOV R2, R55 ;  /* 0x0000003700020202 */ /* 0x002fe20000000f00 */
[--C-:B------:R-:W-:Y:S01]  /*c7a0*/  @P0 IMAD.MOV.U32 R3, RZ, RZ, R64.reuse ;  /* 0x000000ffff030224 */ /* 0x100fe200078e0040 */
[----:B------:R-:W-:Y:S01]  /*c7b0*/  @P0 IADD3 R55, P6, PT, R55, 0x200, RZ ;  /* 0x0000020037370810 */ /* 0x000fe20007fde0ff */
[----:B------:R-:W-:Y:S01]  /*c7c0*/  FADD.FTZ R43, R0, R43 ;  /* 0x0000002b002b7221 */ /* 0x000fe20000010000 */
[----:B------:R-:W-:Y:S03]  /*c7d0*/  LDS R10, [R6+0x2400] ;  /* 0x00240000060a7984 */ /* 0x000fe60000000800 */
[----:B------:R-:W-:Y:S01]  /*c7e0*/  @P0 IMAD.X R64, RZ, RZ, R64, P6 ;  /* 0x000000ffff400224 */ /* 0x000fe200030e0640 */
[----:B------:R-:W1:Y:S01]  /*c7f0*/  LDS R0, [R6+0xe00] ;  /* 0x000e000006007984 */ /* 0x000e620000000800 */
[----:B------:R-:W-:Y:S01]  /*c800*/  @P0 IADD3 R53, P6, PT, R53, 0x200, RZ ;  /* 0x0000020035350810 */ /* 0x000fe20007fde0ff */
[----:B----4-:R-:W-:-:S02]  /*c810*/  FADD.FTZ R16, R16, R17 ;  /* 0x0000001110107221 */ /* 0x010fc40000010000 */
[----:B------:R2:W-:Y:S01]  /*c820*/  @P0 STG.E desc[UR6][R2.64], R43 ;  /* 0x0000002b02000986 */ /* 0x0005e2000c101906 */
[----:B------:R-:W-:Y:S02]  /*c830*/  @P0 IADD3.X R62, PT, PT, RZ, R62, RZ, P6, !PT ;  /* 0x0000003eff3e0210 */ /* 0x000fe400037fe4ff */
[----:B------:R-:W-:Y:S01]  /*c840*/  ISETP.GE.U32.AND P6, PT, R51, 0x500, PT ;  /* 0x000005003300780c */ /* 0x000fe20003fc6070 */
[----:B------:R-:W4:Y:S01]  /*c850*/  LDS R29, [R6+0x4a00] ;  /* 0x004a0000061d7984 */ /* 0x000f220000000800 */
[----:B0-----:R-:W-:-:S03]  /*c860*/  FADD.FTZ R16, R16, R21 ;  /* 0x0000001510107221 */ /* 0x001fc60000010000 */
[----:B------:R0:W-:Y:S01]  /*c870*/  @P0 STG.E desc[UR6][R4.64], R35 ;  /* 0x0000002304000986 */ /* 0x0001e2000c101906 */
[----:B---3--:R-:W-:Y:S01]  /*c880*/  FADD.FTZ R27, R16, R27 ;  /* 0x0000001b101b7221 */ /* 0x008fe20000010000 */
[----:B--2---:R-:W-:Y:S01]  /*c890*/  @P4 MOV R2, R55 ;  /* 0x0000003700024202 */ /* 0x004fe20000000f00 */
[----:B------:R-:W-:Y:S01]  /*c8a0*/  @P4 IMAD.MOV.U32 R3, RZ, RZ, R64 ;  /* 0x000000ffff034224 */ /* 0x000fe200078e0040 */
[----:B------:R-:W-:Y:S01]  /*c8b0*/  LDS R12, [R6+0x3800] ;  /* 0x00380000060c7984 */ /* 0x000fe20000000800 */
[----:B------:R-:W-:-:S03]  /*c8c0*/  @P4 IADD3 R55, P0, PT, R55, 0x200, RZ ;  /* 0x0000020037374810 */ /* 0x000fc60007f1e0ff */
[----:B------:R-:W2:Y:S01]  /*c8d0*/  LDS R8, [R6+0x1200] ;  /* 0x0012000006087984 */ /* 0x000ea20000000800 */
[----:B------:R-:W-:Y:S01]  /*c8e0*/  FADD.FTZ R7, RZ, R7 ;  /* 0x00000007ff077221 */ /* 0x000fe20000010000 */
[----:B0-----:R-:W-:Y:S02]  /*c8f0*/  FADD.FTZ R5, R15, R26 ;  /* 0x0000001a0f057221 */ /* 0x001fe40000010000 */
[----:B------:R-:W-:Y:S01]  /*c900*/  LDS R14, [R6+0x4c00] ;  /* 0x004c0000060e7984 */ /* 0x000fe20000000800 */
[----:B------:R-:W-:Y:S02]  /*c910*/  @P4 IMAD.X R64, RZ, RZ, R64, P0 ;  /* 0x000000ffff404224 */ /* 0x000fe400000e0640 */
[----:B------:R-:W-:Y:S01]  /*c920*/  FADD.FTZ R7, R7, R18 ;  /* 0x0000001207077221 */ /* 0x000fe20000010000 */
[----:B------:R-:W0:Y:S03]  /*c930*/  LDS R15, [R6+0x2600] ;  /* 0x00260000060f7984 */ /* 0x000e260000000800 */
[----:B------:R-:W-:Y:S01]  /*c940*/  FADD.FTZ R7, R7, R28 ;  /* 0x0000001c07077221 */ /* 0x000fe20000010000 */
[----:B------:R-:W-:Y:S03]  /*c950*/  LDS R17, [R6+0x4e00] ;  /* 0x004e000006117984 */ /* 0x000fe60000000800 */
[----:B------:R-:W-:-:S02]  /*c960*/  FADD.FTZ R25, R7, R24 ;  /* 0x0000001807197221 */ /* 0x000fc40000010000 */
[----:B------:R-:W3:Y:S01]  /*c970*/  LDS R7, [R6+0x1000] ;  /* 0x0010000006077984 */ /* 0x000ee20000000800 */
[----:B-1----:R-:W-:-:S03]  /*c980*/  FADD.FTZ R0, RZ, R0 ;  /* 0x00000000ff007221 */ /* 0x002fc60000010000 */
[----:B------:R1:W-:Y:S01]  /*c990*/  @P4 STG.E desc[UR6][R2.64], R25 ;  /* 0x0000001902004986 */ /* 0x0003e2000c101906 */
[----:B------:R-:W-:-:S04]  /*c9a0*/  FADD.FTZ R0, R0, R19 ;  /* 0x0000001300007221 */ /* 0x000fc80000010000 */
[----:B------:R-:W-:-:S04]  /*c9b0*/  FADD.FTZ R0, R0, R23 ;  /* 0x0000001700007221 */ /* 0x000fc80000010000 */
[----:B----4-:R-:W-:Y:S01]  /*c9c0*/  FADD.FTZ R29, R0, R29 ;  /* 0x0000001d001d7221 */ /* 0x010fe20000010000 */
[----:B-1----:R-:W-:Y:S02]  /*c9d0*/  @P4 MOV R2, R53 ;  /* 0x0000003500024202 */ /* 0x002fe40000000f00 */
[----:B------:R-:W-:Y:S02]  /*c9e0*/  @P4 MOV R3, R62 ;  /* 0x0000003e00034202 */ /* 0x000fe40000000f00 */
[----:B------:R-:W-:-:S03]  /*c9f0*/  @P4 IADD3 R53, P0, PT, R53, 0x200, RZ ;  /* 0x0000020035354810 */ /* 0x000fc60007f1e0ff */
[----:B------:R1:W-:Y:S01]  /*ca00*/  @P4 STG.E desc[UR6][R2.64], R9 ;  /* 0x0000000902004986 */ /* 0x0003e2000c101906 */
[----:B--2---:R-:W-:Y:S01]  /*ca10*/  FADD.FTZ R8, RZ, R8 ;  /* 0x00000008ff087221 */ /* 0x004fe20000010000 */
[----:B------:R-:W-:Y:S02]  /*ca20*/  @P4 IMAD.X R62, RZ, RZ, R62, P0 ;  /* 0x000000ffff3e4224 */ /* 0x000fe400000e063e */
[----:B------:R-:W2:Y:S01]  /*ca30*/  LDS R9, [R6+0x3a00] ;  /* 0x003a000006097984 */ /* 0x000ea20000000800 */
[----:B0-----:R-:W-:Y:S01]  /*ca40*/  FADD.FTZ R8, R8, R15 ;  /* 0x0000000f08087221 */ /* 0x001fe20000010000 */
[----:B-1----:R-:W-:Y:S02]  /*ca50*/  @P3 MOV R2, R55 ;  /* 0x0000003700023202 */ /* 0x002fe40000000f00 */
[----:B------:R-:W-:Y:S02]  /*ca60*/  @P3 MOV R3, R64 ;  /* 0x0000004000033202 */ /* 0x000fe40000000f00 */
[----:B------:R-:W-:Y:S01]  /*ca70*/  @P3 IADD3 R55, P0, PT, R55, 0x200, RZ ;  /* 0x0000020037373810 */ /* 0x000fe20007f1e0ff */
[----:B---3--:R-:W-:-:S02]  /*ca80*/  FADD.FTZ R7, RZ, R7 ;  /* 0x00000007ff077221 */ /* 0x008fc40000010000 */
[----:B------:R0:W-:Y:S02]  /*ca90*/  @P3 STG.E desc[UR6][R2.64], R5 ;  /* 0x0000000502003986 */ /* 0x0001e4000c101906 */
[----:B------:R-:W-:Y:S02]  /*caa0*/  @P3 IMAD.X R64, RZ, RZ, R64, P0 ;  /* 0x000000ffff403224 */ /* 0x000fe400000e0640 */
[----:B------:R-:W-:-:S04]  /*cab0*/  FADD.FTZ R7, R7, R10 ;  /* 0x0000000a07077221 */ /* 0x000fc80000010000 */
[----:B------:R-:W-:Y:S01]  /*cac0*/  FADD.FTZ R7, R7, R12 ;  /* 0x0000000c07077221 */ /* 0x000fe20000010000 */
[----:B0-----:R-:W-:Y:S02]  /*cad0*/  @P3 MOV R2, R53 ;  /* 0x0000003500023202 */ /* 0x001fe40000000f00 */
[----:B------:R-:W-:Y:S02]  /*cae0*/  @P3 MOV R3, R62 ;  /* 0x0000003e00033202 */ /* 0x000fe40000000f00 */
[----:B------:R-:W-:-:S03]  /*caf0*/  @P3 IADD3 R53, P4, PT, R53, 0x200, RZ ;  /* 0x0000020035353810 */ /* 0x000fc60007f9e0ff */
[----:B------:R0:W-:Y:S01]  /*cb00*/  @P3 STG.E desc[UR6][R2.64], R37 ;  /* 0x0000002502003986 */ /* 0x0001e2000c101906 */
[----:B------:R-:W-:Y:S01]  /*cb10*/  @P3 IADD3.X R62, PT, PT, RZ, R62, RZ, P4, !PT ;  /* 0x0000003eff3e3210 */ /* 0x000fe200027fe4ff */
[----:B--2---:R-:W-:-:S04]  /*cb20*/  FADD.FTZ R8, R8, R9 ;  /* 0x0000000908087221 */ /* 0x004fc80000010000 */
[----:B------:R-:W-:Y:S01]  /*cb30*/  FADD.FTZ R17, R8, R17 ;  /* 0x0000001108117221 */ /* 0x000fe20000010000 */
[----:B0-----:R-:W-:Y:S01]  /*cb40*/  @P2 MOV R2, R55 ;  /* 0x0000003700022202 */ /* 0x001fe20000000f00 */
[----:B------:R-:W-:Y:S01]  /*cb50*/  @P2 IMAD.MOV.U32 R3, RZ, RZ, R64 ;  /* 0x000000ffff032224 */ /* 0x000fe200078e0040 */
[----:B------:R-:W-:-:S04]  /*cb60*/  @P2 IADD3 R55, P0, PT, R55, 0x200, RZ ;  /* 0x0000020037372810 */ /* 0x000fc80007f1e0ff */
[----:B------:R0:W-:Y:S01]  /*cb70*/  @P2 STG.E desc[UR6][R2.64], R27 ;  /* 0x0000001b02002986 */ /* 0x0001e2000c101906 */
[----:B------:R-:W-:Y:S01]  /*cb80*/  @P2 IMAD.X R64, RZ, RZ, R64, P0 ;  /* 0x000000ffff402224 */ /* 0x000fe200000e0640 */
        /* <DEDUP_REMOVED lines=9> */
[----:B------:R-:W-:Y:S01]  /*cc20*/  @P5 MOV R6, R53 ;  /* 0x0000003500065202 */ /* 0x000fe20000000f00 */
[----:B0-----:R-:W-:Y:S01]  /*cc30*/  @P1 IMAD.MOV.U32 R3, RZ, RZ, R64 ;  /* 0x000000ffff031224 */ /* 0x001fe200078e0040 */
[----:B------:R-:W-:Y:S01]  /*cc40*/  @P1 MOV R2, R55 ;  /* 0x0000003700021202 */ /* 0x000fe20000000f00 */
[----:B------:R-:W-:Y:S01]  /*cc50*/  FADD.FTZ R11, R7, R14 ;  /* 0x0000000e070b7221 */ /* 0x000fe20000010000 */
[----:B------:R-:W-:-:S02]  /*cc60*/  @P1 IADD3 R55, P0, PT, R55, 0x200, RZ ;  /* 0x0000020037371810 */ /* 0x000fc40007f1e0ff */
[-C--:B------:R-:W-:Y:S01]  /*cc70*/  @P5 MOV R7, R62.reuse ;  /* 0x0000003e00075202 */ /* 0x080fe20000000f00 */
[----:B------:R0:W-:Y:S01]  /*cc80*/  @P1 STG.E desc[UR6][R2.64], R29 ;  /* 0x0000001d02001986 */ /* 0x0001e2000c101906 */
[----:B------:R-:W-:Y:S01]  /*cc90*/  @P5 IADD3 R53, P2, PT, R53, 0x200, RZ ;  /* 0x0000020035355810 */ /* 0x000fe20007f5e0ff */
[----:B------:R-:W-:Y:S02]  /*cca0*/  @P1 IMAD.X R64, RZ, RZ, R64, P0 ;  /* 0x000000ffff401224 */ /* 0x000fe400000e0640 */
[----:B------:R1:W-:Y:S01]  /*ccb0*/  @P1 STG.E desc[UR6][R4.64], R39 ;  /* 0x0000002704001986 */ /* 0x0003e2000c101906 */
[----:B------:R-:W-:Y:S02]  /*ccc0*/  @P5 IADD3.X R62, PT, PT, RZ, R62, RZ, P2, !PT ;  /* 0x0000003eff3e5210 */ /* 0x000fe400017fe4ff */
[----:B0-----:R-:W-:Y:S01]  /*ccd0*/  @P5 MOV R2, R55 ;  /* 0x0000003700025202 */ /* 0x001fe20000000f00 */
[----:B------:R-:W-:Y:S01]  /*cce0*/  @P5 IMAD.MOV.U32 R3, RZ, RZ, R64 ;  /* 0x000000ffff035224 */ /* 0x000fe200078e0040 */
[----:B------:R-:W-:-:S02]  /*ccf0*/  @P5 IADD3 R55, P0, PT, R55, 0x200, RZ ;  /* 0x0000020037375810 */ /* 0x000fc40007f1e0ff */
[----:B-1----:R-:W-:Y:S02]  /*cd00*/  MOV R4, R53 ;  /* 0x0000003500047202 */ /* 0x002fe40000000f00 */
[----:B------:R0:W-:Y:S01]  /*cd10*/  @P5 STG.E desc[UR6][R2.64], R11 ;  /* 0x0000000b02005986 */ /* 0x0001e2000c101906 */
[----:B------:R-:W-:Y:S01]  /*cd20*/  @P5 IMAD.X R64, RZ, RZ, R64, P0 ;  /* 0x000000ffff405224 */ /* 0x000fe200000e0640 */
[----:B------:R-:W-:Y:S02]  /*cd30*/  MOV R5, R62 ;  /* 0x0000003e00057202 */ /* 0x000fe40000000f00 */
[----:B------:R1:W-:Y:S01]  /*cd40*/  @P5 STG.E desc[UR6][R6.64], R13 ;  /* 0x0000000d06005986 */ /* 0x0003e2000c101906 */
[----:B0-----:R-:W-:Y:S01]  /*cd50*/  MOV R2, R55 ;  /* 0x0000003700027202 */ /* 0x001fe20000000f00 */
[----:B------:R-:W-:Y:S01]  /*cd60*/  IMAD.MOV.U32 R3, RZ, RZ, R64 ;  /* 0x000000ffff037224 */ /* 0x000fe200078e0040 */
[----:B------:R-:W-:Y:S06]  /*cd70*/  @!P6 EXIT ;  /* 0x000000000000e94d */ /* 0x000fec0003800000 */
[----:B------:R-:W-:Y:S04]  /*cd80*/  STG.E desc[UR6][R2.64], R17 ;  /* 0x0000001102007986 */ /* 0x000fe8000c101906 */
[----:B------:R-:W-:Y:S01]  /*cd90*/  STG.E desc[UR6][R4.64], R41 ;  /* 0x0000002904007986 */ /* 0x000fe2000c101906 */
[----:B------:R-:W-:Y:S05]  /*cda0*/  EXIT ;  /* 0x000000000000794d */ /* 0x000fea0003800000 */
.L_x_887:
[----:B---3--:R-:W-:Y:S01]  /*cdb0*/  HFMA2 R239, -RZ, RZ, 0, 5.9604644775390625e-08 ;  /* 0x00000001ffef7431 */ /* 0x008fe200000001ff */
[----:B------:R-:W-:Y:S01]  /*cdc0*/  BSSY B1, `(.L_x_994) ;  /* 0x0000007000017945 */ /* 0x000fe20003800000 */
[----:B------:R-:W-:Y:S01]  /*cdd0*/  IMAD.MOV.U32 R242, RZ, RZ, R241 ;  /* 0x000000fffff27224 */ /* 0x000fe200078e00f1 */
[----:B------:R-:W-:Y:S01]  /*cde0*/  MOV R244, 0x1f ;  /* 0x0000001f00f47802 */ /* 0x000fe20000000f00 */
[----:B------:R-:W-:-:S07]  /*cdf0*/  IMAD.MOV.U32 R235, RZ, RZ, -0x1 ;  /* 0xffffffffffeb7424 */ /* 0x000fce00078e00ff */
[----:B0----5:R-:W-:Y:S05]  /*ce00*/  WARPSYNC.COLLECTIVE R235, `(.L_x_995) ;  /* 0x00000000eb087348 */ /* 0x021fea0003c00000 */
[----:B------:R1:W2:Y:S02]  /*ce10*/  SHFL.BFLY P6, R238, R242, R239, R244 ;  /* 0x0c0000eff2ee7389 */ /* 0x0002a400000c00f4 */
[----:B012--5:R-:W-:Y:S05]  /*ce20*/  ENDCOLLECTIVE ;  /* 0x000000000000791b */ /* 0x027fea0003800000 */
.L_x_995:
[----:B------:R-:W-:Y:S05]  /*ce30*/  BSYNC B1 ;  /* 0x0000000000017941 */ /* 0x000fea0003800000 */
.L_x_994:
[----:B------:R-:W-:Y:S01]  /*ce40*/  HFMA2 R244, -RZ, RZ, 0, 1.847743988037109375e-06 ;  /* 0x0000001ffff47431 */ /* 0x000fe200000001ff */
[----:B------:R-:W-:Y:S01]  /*ce50*/  MOV R242, R240 ;  /* 0x000000f000f27202 */ /* 0x000fe20000000f00 */
[----:B------:R-:W-:Y:S01]  /*ce60*/  IMAD.MOV.U32 R239, RZ, RZ, 0x1 ;  /* 0x00000001ffef7424 */ /* 0x000fe200078e00ff */
[----:B------:R-:W-:Y:S02]  /*ce70*/  MOV R235, 0xffffffff ;  /* 0xffffffff00eb7802 */ /* 0x000fe40000000f00 */
[----:B------:R-:W-:-:S07]  /*ce80*/  MOV R160, R238 ;  /* 0x000000ee00a07202 */ /* 0x000fce0000000f00 */
[----:B------:R-:W-:Y:S05]  /*ce90*/  WARPSYNC.COLLECTIVE R235, `(.L_x_996) ;  /* 0x00000000eb087348 */ /* 0x000fea0003c00000 */
[----:B------:R0:W1:Y:S02]  /*cea0*/  SHFL.BFLY P6, R238, R242, R239, R244 ;  /* 0x0c0000eff2ee7389 */ /* 0x00006400000c00f4 */
[----:B01----:R-:W-:Y:S05]  /*ceb0*/  ENDCOLLECTIVE ;  /* 0x000000000000791b */ /* 0x003fea0003800000 */
.L_x_996:
[----:B------:R-:W-:Y:S01]  /*cec0*/  FADD.FTZ R160, R160, R241 ;  /* 0x000000f1a0a07221 */ /* 0x000fe20000010000 */
[----:B------:R-:W-:-:S04]  /*ced0*/  HFMA2 R239, -RZ, RZ, 0, 1.1920928955078125e-07 ;  /* 0x00000002ffef7431 */ /* 0x000fc800000001ff */
[----:B------:R-:W-:Y:S01]  /*cee0*/  MOV R242, R160 ;  /* 0x000000a000f27202 */ /* 0x000fe20000000f00 */
[----:B------:R-:W-:-:S07]  /*cef0*/  IMAD.MOV.U32 R161, RZ, RZ, R238 ;  /* 0x000000ffffa17224 */ /* 0x000fce00078e00ee */
[----:B------:R-:W-:Y:S05]  /*cf00*/  WARPSYNC.COLLECTIVE R235, `(.L_x_997) ;  /* 0x00000000eb087348 */ /* 0x000fea0003c00000 */
[----:B------:R0:W1:Y:S02]  /*cf10*/  SHFL.BFLY P6, R238, R242, R239, R244 ;  /* 0x0c0000eff2ee7389 */ /* 0x00006400000c00f4 */
[----:B01----:R-:W-:Y:S05]  /*cf20*/  ENDCOLLECTIVE ;  /* 0x000000000000791b */ /* 0x003fea0003800000 */
.L_x_997:
[----:B------:R-:W-:-:S05]  /*cf30*/  FADD.FTZ R161, R161, R240 ;  /* 0x000000f0a1a17221 */ /* 0x000fca0000010000 */
[----:B------:R-:W-:Y:S01]  /*cf40*/  MOV R242, R161 ;  /* 0x000000a100f27202 */ /* 0x000fe20000000f00 */
[----:B------:R-:W-:-:S07]  /*cf50*/  IMAD.MOV.U32 R163, RZ, RZ, R238 ;  /* 0x000000ffffa37224 */ /* 0x000fce00078e00ee */
[----:B------:R-:W-:Y:S05]  /*cf60*/  WARPSYNC.COLLECTIVE R235, `(.L_x_998) ;  /* 0x00000000eb087348 */ /* 0x000fea0003c00000 */
[----:B------:R0:W1:Y:S02]  /*cf70*/  SHFL.BFLY P6, R238, R242, R239, R244 ;  /* 0x0c0000eff2ee7389 */ /* 0x00006400000c00f4 */
[----:B01----:R-:W-:Y:S05]  /*cf80*/  ENDCOLLECTIVE ;  /* 0x000000000000791b */ /* 0x003fea0003800000 */
.L_x_998:
[----:B------:R-:W-:Y:S01]  /*cf90*/  FADD.FTZ R163, R160, R163 ;  /* 0x000000a3a0a37221 */ /* 0x000fe20000010000 */
[----:B------:R-:W-:-:S03]  /*cfa0*/  HFMA2 R239, -RZ, RZ, 0, 2.384185791015625e-07 ;  /* 0x00000004ffef7431 */ /* 0x000fc600000001ff */
[----:B------:R-:W-:Y:S01]  /*cfb0*/  IMAD.MOV.U32 R242, RZ, RZ, R163 ;  /* 0x000000fffff27224 */ /* 0x000fe200078e00a3 */
[----:B------:R-:W-:-:S07]  /*cfc0*/  MOV R162, R238 ;  /* 0x000000ee00a27202 */ /* 0x000fce0000000f00 */
[----:B------:R-:W-:Y:S05]  /*cfd0*/  WARPSYNC.COLLECTIVE R235, `(.L_x_999) ;  /* 0x00000000eb087348 */ /* 0x000fea0003c00000 */
[----:B------:R0:W1:Y:S02]  /*cfe0*/  SHFL.BFLY P6, R238, R242, R239, R244 ;  /* 0x0c0000eff2ee7389 */ /* 0x00006400000c00f4 */
[----:B01----:R-:W-:Y:S05]  /*cff0*/  ENDCOLLECTIVE ;  /* 0x000000000000791b */ /* 0x003fea0003800000 */
.L_x_999:
[----:B------:R-:W-:-:S04]  /*d000*/  FADD.FTZ R162, R161, R162 ;  /* 0x000000a2a1a27221 */ /* 0x000fc80000010000 */
[----:B------:R-:W-:Y:S01]  /*d010*/  IMAD.MOV.U32 R242, RZ, RZ, R162 ;  /* 0x000000fffff27224 */ /* 0x000fe200078e00a2 */
[----:B------:R-:W-:-:S07]  /*d020*/  MOV R164, R238 ;  /* 0x000000ee00a47202 */ /* 0x000fce0000000f00 */
[----:B------:R-:W-:Y:S05]  /*d030*/  WARPSYNC.COLLECTIVE R235, `(.L_x_1000) ;  /* 0x00000000eb087348 */ /* 0x000fea0003c00000 */
[----:B------:R0:W1:Y:S02]  /*d040*/  SHFL.BFLY P6, R238, R242, R239, R244 ;  /* 0x0c0000eff2ee7389 */ /* 0x00006400000c00f4 */
[----:B01----:R-:W-:Y:S05]  /*d050*/  ENDCOLLECTIVE ;  /* 0x000000000000791b */ /* 0x003fea0003800000 */
.L_x_1000:
[----:B------:R-:W-:-:S05]  /*d060*/  FADD.FTZ R164, R163, R164 ;  /* 0x000000a4a3a47221 */ /* 0x000fca0000010000 */
[----:B------:R-:W-:Y:S01]  /*d070*/  MOV R242, R164 ;  /* 0x000000a400f27202 */ /* 0x000fe20000000f00 */
[----:B------:R-:W-:Y:S01]  /*d080*/  IMAD.MOV.U32 R239, RZ, RZ, 0x8 ;  /* 0x00000008ffef7424 */ /* 0x000fe200078e00ff */
[----:B------:R-:W-:-:S07]  /*d090*/  MOV R165, R238 ;  /* 0x000000ee00a57202 */ /* 0x000fce0000000f00 */
[----:B------:R-:W-:Y:S05]  /*d0a0*/  WARPSYNC.COLLECTIVE R235, `(.L_x_1001) ;  /* 0x00000000eb087348 */ /* 0x000fea0003c00000 */
[----:B------:R0:W1:Y:S02]  /*d0b0*/  SHFL.BFLY P6, R238, R242, R239, R244 ;  /* 0x0c0000eff2ee7389 */ /* 0x00006400000c00f4 */
[----:B01----:R-:W-:Y:S05]  /*d0c0*/  ENDCOLLECTIVE ;  /* 0x000000000000791b */ /* 0x003fea0003800000 */
.L_x_1001:
[----:B------:R-:W-:-:S05]  /*d0d0*/  FADD.FTZ R165, R162, R165 ;  /* 0x000000a5a2a57221 */ /* 0x000fca0000010000 */
[----:B------:R-:W-:Y:S02]  /*d0e0*/  MOV R242, R165 ;  /* 0x000000a500f27202 */ /* 0x000fe40000000f00 */
[----:B------:R-:W-:-:S07]  /*d0f0*/  MOV R167, R238 ;  /* 0x000000ee00a77202 */ /* 0x000fce0000000f00 */
[----:B------:R-:W-:Y:S05]  /*d100*/  WARPSYNC.COLLECTIVE R235, `(.L_x_1002) ;  /* 0x00000000eb087348 */ /* 0x000fea0003c00000 */
[----:B------:R0:W1:Y:S02]  /*d110*/  SHFL.BFLY P6, R238, R242, R239, R244 ;  /* 0x0c0000eff2ee7389 */ /* 0x00006400000c00f4 */
[----:B01----:R-:W-:Y:S05]  /*d120*/  ENDCOLLECTIVE ;  /* 0x000000000000791b */ /* 0x003fea0003800000 */
.L_x_1002:
[----:B------:R-:W-:Y:S01]  /*d130*/  FADD.FTZ R167, R164, R167 ;  /* 0x000000a7a4a77221 */ /* 0x000fe20000010000 */
[----:B------:R-:W-:-:S04]  /*d140*/  HFMA2 R239, -RZ, RZ, 0, 9.5367431640625e-07 ;  /* 0x00000010ffef7431 */ /* 0x000fc800000001ff */
[----:B------:R-:W-:Y:S01]  /*d150*/  MOV R242, R167 ;  /* 0x000000a700f27202 */ /* 0x000fe20000000f00 */
[----:B------:R-:W-:-:S07]  /*d160*/  IMAD.MOV.U32 R166, RZ, RZ, R238 ;  /* 0x000000ffffa67224 */ /* 0x000fce00078e00ee */
[----:B------:R-:W-:Y:S05]  /*d170*/  WARPSYNC.COLLECTIVE R235, `(.L_x_1003) ;  /* 0x00000000eb087348 */ /* 0x000fea0003c00000 */
[----:B------:R0:W1:Y:S02]  /*d180*/  SHFL.BFLY P6, R238, R242, R239, R244 ;  /* 0x0c0000eff2ee7389 */ /* 0x00006400000c00f4 */
[----:B01----:R-:W-:Y:S05]  /*d190*/  ENDCOLLECTIVE ;  /* 0x000000000000791b */ /* 0x003fea0003800000 */
.L_x_1003:
[----:B------:R-:W-:-:S05]  /*d1a0*/  FADD.FTZ R166, R165, R166 ;  /* 0x000000a6a5a67221 */ /* 0x000fca0000010000 */
[----:B------:R-:W-:Y:S01]  /*d1b0*/  MOV R242, R166 ;  /* 0x000000a600f27202 */ /* 0x000fe20000000f00 */
[----:B------:R-:W-:-:S07]  /*d1c0*/  IMAD.MOV.U32 R160, RZ, RZ, R238 ;  /* 0x000000ffffa07224 */ /* 0x000fce00078e00ee */
[----:B------:R-:W-:Y:S05]  /*d1d0*/  WARPSYNC.COLLECTIVE R235, `(.L_x_1004) ;  /* 0x00000000eb087348 */ /* 0x000fea0003c00000 */
[----:B------:R0:W1:Y:S02]  /*d1e0*/  SHFL.BFLY P6, R238, R242, R239, R244 ;  /* 0x0c0000eff2ee7389 */ /* 0x00006400000c00f4 */
[----:B01----:R-:W-:Y:S05]  /*d1f0*/  ENDCOLLECTIVE ;  /* 0x000000000000791b */ /* 0x003fea0003800000 */
.L_x_1004:
[----:B------:R-:W-:Y:S01]  /*d200*/  MOV R161, R238 ;  /* 0x000000ee00a17202 */ /* 0x000fe20000000f00 */
[----:B------:R-:W-:Y:S06]  /*d210*/  BRA `(.L_x_1005) ;  /* 0xffffff6000947947 */ /* 0x000fec000383ffff */
.L_x_1006:
        /* <DEDUP_REMOVED lines=14> */
.L_x_25363:


//--------------------- .text._ZN10layer_norm22ln_bwd_finalize_kernelINS_22Kernel_traits_finalizeILj1280E13__nv_bfloat16S2_S2_S2_fjLb0ELj1024ELj4ENS_18Kernel_traits_baseILj1280ES2_S2_S2_S2_fjLj1024EEEEELb0ELb1EEEvNS_9BwdParamsE --------------------------
	.section	.text._ZN10layer_norm22ln_bwd_finalize_kernelINS_22Kernel_traits_finalizeILj1280E13__nv_bfloat16S2_S2_S2_fjLb0ELj1024ELj4ENS_18Kernel_traits_baseILj1280ES2_S2_S2_S2_fjLj1024EEEEELb0ELb1EEEvNS_9BwdParamsE,"ax",@progbits
	.align	128
        .global         _ZN10layer_norm22ln_bwd_finalize_kernelINS_22Kernel_traits_finalizeILj1280E13__nv_bfloat16S2_S2_S2_fjLb0ELj1024ELj4ENS_18Kernel_traits_baseILj1280ES2_S2_S2_S2_fjLj1024EEEEELb0ELb1EEEvNS_9BwdParamsE
        .type           _ZN10layer_norm22ln_bwd_finalize_kernelINS_22Kernel_traits_finalizeILj1280E13__nv_bfloat16S2_S2_S2_fjLb0ELj1024ELj4ENS_18Kernel_traits_baseILj1280ES2_S2_S2_S2_fjLj1024EEEEELb0ELb1EEEvNS_9BwdParamsE,@function
        .size           _ZN10layer_norm22ln_bwd_finalize_kernelINS_22Kernel_traits_finalizeILj1280E13__nv_bfloat16S2_S2_S2_fjLb0ELj1024ELj4ENS_18Kernel_traits_baseILj1280ES2_S2_S2_S2_fjLj1024EEEEELb0ELb1EEEvNS_9BwdParamsE,(.L_x_25364 - _ZN10layer_norm22ln_bwd_finalize_kernelINS_22Kernel_traits_finalizeILj1280E13__nv_bfloat16S2_S2_S2_fjLb0ELj1024ELj4ENS_18Kernel_traits_baseILj1280ES2_S2_S2_S2_fjLj1024EEEEELb0ELb1EEEvNS_9BwdParamsE)
        .other          _ZN10layer_norm22ln_bwd_finalize_kernelINS_22Kernel_traits_finalizeILj1280E13__nv_bfloat16S2_S2_S2_fjLb0ELj1024ELj4ENS_18Kernel_traits_baseILj1280ES2_S2_S2_S2_fjLj1024EEEEELb0ELb1EEEvNS_9BwdParamsE,@"STO_CUDA_ENTRY STV_DEFAULT"
_ZN10layer_norm22ln_bwd_finalize_kernelINS_22Kernel_traits_finalizeILj1280E13__nv_bfloat16S2_S2_S2_fjLb0ELj1024ELj4ENS_18Kernel_traits_baseILj1280ES2_S2_S2_S2_fjLj1024EEEEELb0ELb1EEEvNS_9BwdParamsE:
.text._ZN10layer_norm22ln_bwd_finalize_kernelINS_22Kernel_traits_finalizeILj1280E13__nv_bfloat16S2_S2_S2_fjLb0ELj1024ELj4ENS_18Kernel_traits_baseILj1280ES2_S2_S2_S2_fjLj1024EEEEELb0ELb1EEEvNS_9BwdParamsE:
[----:B------:R-:W-:Y:S01]  /*0000*/  LDC R1, c[0x0][0x37c] ;  /* 0x0000df00ff017b82 */ /* 0x000fe20000000800 */
[----:B------:R-:W0:Y:S01]  /*0010*/  S2R R58, SR_CTAID.X ;  /* 0x00000000003a7919 */ /* 0x000e220000002500 */
[----:B------:R-:W1:Y:S01]  /*0020*/  S2R R57, SR_TID.X ;  /* 0x0000000000397919 */ /* 0x000e620000002100 */
[----:B0-----:R-:W-:-:S04]  /*0030*/  SHF.L.U32 R0, R58, 0x5, RZ ;  /* 0x000000053a007819 */ /* 0x001fc800000006ff */
[----:B-1----:R-:W-:-:S04]  /*0040*/  LOP3.LUT R2, R0, 0x1f, R57, 0xf8, !PT ;  /* 0x0000001f00027812 */ /* 0x002fc800078ef839 */
[----:B------:R-:W-:-:S13]  /*0050*/  ISETP.GT.U32.AND P0, PT, R2, 0x4ff, PT ;  /* 0x000004ff0200780c */ /* 0x000fda0003f04070 */
[----:B------:R-:W-:Y:S05]  /*0060*/  @P0 EXIT ;  /* 0x000000000000094d */ /* 0x000fea0003800000 */
[----:B------:R-:W0:Y:S01]  /*0070*/  LDCU UR8, c[0x0][0x380] ;  /* 0x00007000ff0877ac */ /* 0x000e220008000800 */
[----:B------:R-:W-:Y:S01]  /*0080*/  SHF.R.U32.HI R2, RZ, 0x5, R57 ;  /* 0x00000005ff027819 */ /* 0x000fe20000011639 */
[----:B------:R-:W-:Y:S01]  /*0090*/  BSSY.RECONVERGENT B0, `(.L_x_1007) ;  /* 0x0000139000007945 */ /* 0x000fe20003800200 */
[----:B------:R-:W-:Y:S01]  /*00a0*/  HFMA2 R3, -RZ, RZ, 0, 0 ;  /* 0x00000000ff037431 */ /* 0x000fe200000001ff */
[----:B------:R-:W1:Y:S01]  /*00b0*/  LDCU.64 UR6, c[0x0][0x358] ;  /* 0x00006b00ff0677ac */ /* 0x000e620008000a00 */
[----:B------:R-:W-:Y:S02]  /*00c0*/  LOP3.LUT R57, R57, 0x1f, RZ, 0xc0, !PT ;  /* 0x0000001f39397812 */ /* 0x000fe400078ec0ff */
[----:B------:R-:W-:Y:S02]  /*00d0*/  MOV R43, RZ ;  /* 0x000000ff002b7202 */ /* 0x000fe40000000f00 */
[----:B0-----:R-:W-:-:S13]  /*00e0*/  ISETP.GE.U32.AND P0, PT, R2, UR8, PT ;  /* 0x0000000802007c0c */ /* 0x001fda000bf06070 */
[----:B-1----:R-:W-:Y:S05]  /*00f0*/  @P0 BRA `(.L_x_1008) ;  /* 0x0000001000c80947 */ /* 0x002fea0003800000 */
[----:B------:R-:W-:Y:S01]  /*0100*/  LOP3.LUT R36, R2, 0x20, RZ, 0xfc, !PT ;  /* 0x0000002002247812 */ /* 0x000fe200078efcff */
[----:B------:R-:W-:Y:S01]  /*0110*/  BSSY.RECONVERGENT B1, `(.L_x_1009) ;  /* 0x00000b2000017945 */ /* 0x000fe20003800200 */
[----:B------:R-:W-:Y:S02]  /*0120*/  LOP3.LUT R4, RZ, R2, RZ, 0x33, !PT ;  /* 0x00000002ff047212 */ /* 0x000fe400078e33ff */
[----:B------:R-:W-:Y:S02]  /*0130*/  VIMNMX.U32 R3, PT, PT, R36, UR8, !PT ;  /* 0x0000000824037c48 */ /* 0x000fe4000ffe0000 */
[----:B------:R-:W-:Y:S02]  /*0140*/  MOV R43, RZ ;  /* 0x000000ff002b7202 */ /* 0x000fe40000000f00 */
[----:B------:R-:W-:-:S04]  /*0150*/  IADD3 R3, PT, PT, R3, R4, RZ ;  /* 0x0000000403037210 */ /* 0x000fc80007ffe0ff */
[C---:B------:R-:W-:Y:S02]  /*0160*/  ISETP.GE.U32.AND P1, PT, R3.reuse, 0x1e0, PT ;  /* 0x000001e00300780c */ /* 0x040fe40003f26070 */
[----:B------:R-:W-:Y:S02]  /*0170*/  LEA.HI R54, R3, 0x1, RZ, 0x1b ;  /* 0x0000000103367811 */ /* 0x000fe400078fd8ff */
[----:B------:R-:W-:Y:S02]  /*0180*/  MOV R3, RZ ;  /* 0x000000ff00037202 */ /* 0x000fe40000000f00 */
[----:B------:R-:W-:-:S07]  /*0190*/  LOP3.LUT P0, R56, R54, 0xf, RZ, 0xc0, !PT ;  /* 0x0000000f36387812 */ /* 0x000fce000780c0ff */
[----:B------:R-:W-:Y:S06]  /*01a0*/  @!P1 BRA `(.L_x_1010) ;  /* 0x0000000800a09947 */ /* 0x000fec0003800000 */
[----:B------:R-:W0:Y:S01]  /*01b0*/  LDC R55, c[0x0][0x388] ;  /* 0x0000e200ff377b82 */ /* 0x000e220000000800 */
[C---:B------:R-:W-:Y:S01]  /*01c0*/  LOP3.LUT R5, R2.reuse, 0x120, RZ, 0xfc, !PT ;  /* 0x0000012002057812 */ /* 0x040fe200078efcff */
[----:B------:R-:W-:Y:S01]  /*01d0*/  HFMA2 R43, -RZ, RZ, 0, 0 ;  /* 0x00000000ff2b7431 */ /* 0x000fe200000001ff */
[C---:B------:R-:W-:Y:S02]  /*01e0*/  LOP3.LUT R7, R2.reuse, 0x140, RZ, 0xfc, !PT ;  /* 0x0000014002077812 */ /* 0x040fe400078efcff */
[C---:B------:R-:W-:Y:S02]  /*01f0*/  LOP3.LUT R4, R2.reuse, 0x100, RZ, 0xfc, !PT ;  /* 0x0000010002047812 */ /* 0x040fe400078efcff */
[C---:B------:R-:W-:Y:S02]  /*0200*/  LOP3.LUT R9, R2.reuse, 0x160, RZ, 0xfc, !PT ;  /* 0x0000016002097812 */ /* 0x040fe400078efcff */
[C---:B------:R-:W-:Y:S02]  /*0210*/  LOP3.LUT R11, R2.reuse, 0x180, RZ, 0xfc, !PT ;  /* 0x00000180020b7812 */ /* 0x040fe400078efcff */
[----:B------:R-:W-:-:S02]  /*0220*/  LOP3.LUT R12, R2, 0x1a0, RZ, 0xfc, !PT ;  /* 0x000001a0020c7812 */ /* 0x000fc400078efcff */
[C---:B------:R-:W-:Y:S02]  /*0230*/  LOP3.LUT R13, R2.reuse, 0x1c0, RZ, 0xfc, !PT ;  /* 0x000001c0020d7812 */ /* 0x040fe400078efcff */
[C---:B------:R-:W-:Y:S02]  /*0240*/  LOP3.LUT R15, R2.reuse, 0x1e0, RZ, 0xfc, !PT ;  /* 0x000001e0020f7812 */ /* 0x040fe400078efcff */
[C---:B------:R-:W-:Y:S02]  /*0250*/  LOP3.LUT R16, R2.reuse, 0x80, RZ, 0xfc, !PT ;  /* 0x0000008002107812 */ /* 0x040fe400078efcff */
[C---:B------:R-:W-:Y:S02]  /*0260*/  LOP3.LUT R17, R2.reuse, 0xa0, RZ, 0xfc, !PT ;  /* 0x000000a002117812 */ /* 0x040fe400078efcff */
[C---:B------:R-:W-:Y:S02]  /*0270*/  LOP3.LUT R19, R2.reuse, 0xc0, RZ, 0xfc, !PT ;  /* 0x000000c002137812 */ /* 0x040fe400078efcff */
[C---:B------:R-:W-:Y:S01]  /*0280*/  LOP3.LUT R21, R2.reuse, 0xe0, RZ, 0xfc, !PT ;  /* 0x000000e002157812 */ /* 0x040fe200078efcff */
[-CC-:B0-----:R-:W-:Y:S01]  /*0290*/  IMAD R6, R5, R55.reuse, R0.reuse ;  /* 0x0000003705067224 */ /* 0x181fe200078e0200 */
[C---:B------:R-:W-:Y:S01]  /*02a0*/  LOP3.LUT R23, R2.reuse, 0x40, RZ, 0xfc, !PT ;  /* 0x0000004002177812 */ /* 0x040fe200078efcff */
[-CC-:B------:R-:W-:Y:S01]  /*02b0*/  IMAD R8, R7, R55.reuse, R0.reuse ;  /* 0x0000003707087224 */ /* 0x180fe200078e0200 */
[----:B------:R-:W-:Y:S01]  /*02c0*/  LOP3.LUT R25, R2, 0x60, RZ, 0xfc, !PT ;  /* 0x0000006002197812 */ /* 0x000fe200078efcff */
[-CC-:B------:R-:W-:Y:S01]  /*02d0*/  IMAD R36, R36, R55.reuse, R0.reuse ;  /* 0x0000003724247224 */ /* 0x180fe200078e0200 */
[----:B------:R-:W-:Y:S01]  /*02e0*/  LOP3.LUT R27, R54, 0xffffff0, RZ, 0xc0, !PT ;  /* 0x0ffffff0361b7812 */ /* 0x000fe200078ec0ff */
[-CC-:B------:R-:W-:Y:S01]  /*02f0*/  IMAD R4, R4, R55.reuse, R0.reuse ;  /* 0x0000003704047224 */ /* 0x180fe200078e0200 */
[----:B------:R-:W-:Y:S01]  /*0300*/  IADD3 R5, PT, PT, R57, R6, RZ ;  /* 0x0000000639057210 */ /* 0x000fe20007ffe0ff */
[-CC-:B------:R-:W-:Y:S01]  /*0310*/  IMAD R10, R9, R55.reuse, R0.reuse ;  /* 0x00000037090a7224 */ /* 0x180fe200078e0200 */
[----:B------:R-:W-:Y:S01]  /*0320*/  IADD3 R6, PT, PT, R57, R8, RZ ;  /* 0x0000000839067210 */ /* 0x000fe20007ffe0ff */
[----:B------:R-:W-:-:S02]  /*0330*/  IMAD R14, R11, R55, R0 ;  /* 0x000000370b0e7224 */ /* 0x000fc400078e0200 */
[-CC-:B------:R-:W-:Y:S01]  /*0340*/  IMAD R18, R12, R55.reuse, R0.reuse ;  /* 0x000000370c127224 */ /* 0x180fe200078e0200 */
[----:B------:R-:W-:Y:S01]  /*0350*/  IADD3 R7, PT, PT, R57, R10, RZ ;  /* 0x0000000a39077210 */ /* 0x000fe20007ffe0ff */
[-CC-:B------:R-:W-:Y:S01]  /*0360*/  IMAD R20, R13, R55.reuse, R0.reuse ;  /* 0x000000370d147224 */ /* 0x180fe200078e0200 */
[----:B------:R-:W-:Y:S01]  /*0370*/  IADD3 R8, PT, PT, R57, R14, RZ ;  /* 0x0000000e39087210 */ /* 0x000fe20007ffe0ff */
[-CC-:B------:R-:W-:Y:S01]  /*0380*/  IMAD R22, R15, R55.reuse, R0.reuse ;  /* 0x000000370f167224 */ /* 0x180fe200078e0200 */
[C---:B------:R-:W-:Y:S01]  /*0390*/  IADD3 R9, PT, PT, R57.reuse, R18, RZ ;  /* 0x0000001239097210 */ /* 0x040fe20007ffe0ff */
[-CC-:B------:R-:W-:Y:S01]  /*03a0*/  IMAD R24, R16, R55.reuse, R0.reuse ;  /* 0x0000003710187224 */ /* 0x180fe200078e0200 */
[----:B------:R-:W-:Y:S01]  /*03b0*/  IADD3 R16, PT, PT, R57, R4, RZ ;  /* 0x0000000439107210 */ /* 0x000fe20007ffe0ff */
[-CC-:B------:R-:W-:Y:S01]  /*03c0*/  IMAD R26, R17, R55.reuse, R0.reuse ;  /* 0x00000037111a7224 */ /* 0x180fe200078e0200 */
[----:B------:R-:W-:Y:S01]  /*03d0*/  IADD3 R12, PT, PT, R57, R36, RZ ;  /* 0x00000024390c7210 */ /* 0x000fe20007ffe0ff */
[-CC-:B------:R-:W-:Y:S01]  /*03e0*/  IMAD R28, R19, R55.reuse, R0.reuse ;  /* 0x00000037131c7224 */ /* 0x180fe200078e0200 */
[----:B------:R-:W-:Y:S01]  /*03f0*/  IADD3 R19, PT, PT, -R27, RZ, RZ ;  /* 0x000000ff1b137210 */ /* 0x000fe20007ffe1ff */
[-CC-:B------:R-:W-:Y:S01]  /*0400*/  IMAD R30, R21, R55.reuse, R0.reuse ;  /* 0x00000037151e7224 */ /* 0x180fe200078e0200 */
[----:B------:R-:W-:Y:S01]  /*0410*/  IADD3 R10, PT, PT, R57, R20, RZ ;  /* 0x00000014390a7210 */ /* 0x000fe20007ffe0ff */
[-CC-:B------:R-:W-:Y:S01]  /*0420*/  IMAD R32, R23, R55.reuse, R0.reuse ;  /* 0x0000003717207224 */ /* 0x180fe200078e0200 */
[----:B------:R-:W-:Y:S01]  /*0430*/  IADD3 R11, PT, PT, R57, R22, RZ ;  /* 0x00000016390b7210 */ /* 0x000fe20007ffe0ff */
[-CC-:B------:R-:W-:Y:S01]  /*0440*/  IMAD R34, R25, R55.reuse, R0.reuse ;  /* 0x0000003719227224 */ /* 0x180fe200078e0200 */
[C---:B------:R-:W-:Y:S01]  /*0450*/  IADD3 R18, PT, PT, R57.reuse, R24, RZ ;  /* 0x0000001839127210 */ /* 0x040fe20007ffe0ff */
[----:B------:R-:W-:Y:S01]  /*0460*/  IMAD R0, R2, R55, R0 ;  /* 0x0000003702007224 */ /* 0x000fe200078e0200 */
[----:B------:R-:W-:-:S02]  /*0470*/  IADD3 R13, PT, PT, R57, R26, RZ ;  /* 0x0000001a390d7210 */ /* 0x000fc40007ffe0ff */
[C---:B------:R-:W-:Y:S02]  /*0480*/  IADD3 R14, PT, PT, R57.reuse, R28, RZ ;  /* 0x0000001c390e7210 */ /* 0x040fe40007ffe0ff */
[C---:B------:R-:W-:Y:S02]  /*0490*/  IADD3 R15, PT, PT, R57.reuse, R30, RZ ;  /* 0x0000001e390f7210 */ /* 0x040fe40007ffe0ff */
[C---:B------:R-:W-:Y:S02]  /*04a0*/  IADD3 R4, PT, PT, R57.reuse, R32, RZ ;  /* 0x0000002039047210 */ /* 0x040fe40007ffe0ff */
[C---:B------:R-:W-:Y:S02]  /*04b0*/  IADD3 R17, PT, PT, R57.reuse, R34, RZ ;  /* 0x0000002239117210 */ /* 0x040fe40007ffe0ff */
[----:B------:R-:W-:-:S07]  /*04c0*/  IADD3 R0, PT, PT, R57, R0, RZ ;  /* 0x0000000039007210 */ /* 0x000fce0007ffe0ff */
.L_x_1011:
        /* <DEDUP_REMOVED lines=118> */
.L_x_1010:
[----:B------:R-:W-:Y:S05]  /*0c30*/  BSYNC.RECONVERGENT B1 ;  /* 0x0000000000017941 */ /* 0x000fea0003800200 */
.L_x_1009:
        /* <DEDUP_REMOVED lines=9> */
[----:B------:R-:W0:Y:S08]  /*0cd0*/  LDC R32, c[0x0][0x388] ;  /* 0x0000e200ff207b82 */ /* 0x000e300000000800 */
[----:B------:R-:W1:Y:S08]  /*0ce0*/  LDC.64 R6, c[0x0][0x448] ;  /* 0x00011200ff067b82 */ /* 0x000e700000000a00 */
[----:B------:R-:W2:Y:S01]  /*0cf0*/  LDC.64 R8, c[0x0][0x440] ;  /* 0x00011000ff087b82 */ /* 0x000ea20000000a00 */
[----:B0-----:R-:W-:-:S05]  /*0d00*/  IMAD R13, R2, R32, R11 ;  /* 0x00000020020d7224 */ /* 0x001fca00078e020b */
[CC--:B------:R-:W-:Y:S02]  /*0d10*/  LEA R21, R32.reuse, R13.reuse, 0x5 ;  /* 0x0000000d20157211 */ /* 0x0c0fe400078e28ff */
[CC--:B------:R-:W-:Y:S01]  /*0d20*/  LEA R23, R32.reuse, R13.reuse, 0x6 ;  /* 0x0000000d20177211 */ /* 0x0c0fe200078e30ff */
[----:B-1----:R-:W-:Y:S01]  /*0d30*/  IMAD.WIDE.U32 R14, R13, 0x4, R6 ;  /* 0x000000040d0e7825 */ /* 0x002fe200078e0006 */
[----:B------:R-:W-:-:S03]  /*0d40*/  LEA R29, R32, R13, 0x7 ;  /* 0x0000000d201d7211 */ /* 0x000fc600078e38ff */
[--C-:B--2---:R-:W-:Y:S02]  /*0d50*/  IMAD.WIDE.U32 R16, R13, 0x4, R8.reuse ;  /* 0x000000040d107825 */ /* 0x104fe400078e0008 */
[----:B------:R0:W2:Y:S02]  /*0d60*/  LDG.E R14, desc[UR6][R14.64] ;  /* 0x000000060e0e7981 */ /* 0x0000a4000c1e1900 */
[C---:B------:R-:W-:Y:S02]  /*0d70*/  IMAD.WIDE.U32 R18, R21.reuse, 0x4, R8 ;  /* 0x0000000415127825 */ /* 0x040fe400078e0008 */
[----:B------:R1:W3:Y:S01]  /*0d80*/  LDG.E R0, desc[UR6][R16.64] ;  /* 0x0000000610007981 */ /* 0x0002e2000c1e1900 */
[----:B------:R-:W-:Y:S01]  /*0d90*/  LEA R27, R32, R23, 0x5 ;  /* 0x00000017201b7211 */ /* 0x000fe200078e28ff */
[----:B------:R-:W-:Y:S02]  /*0da0*/  IMAD.WIDE.U32 R20, R21, 0x4, R6 ;  /* 0x0000000415147825 */ /* 0x000fe400078e0006 */
[----:B------:R4:W5:Y:S02]  /*0db0*/  LDG.E R4, desc[UR6][R18.64] ;  /* 0x0000000612047981 */ /* 0x000964000c1e1900 */
[----:B------:R-:W-:-:S02]  /*0dc0*/  IMAD.WIDE.U32 R12, R23, 0x4, R8 ;  /* 0x00000004170c7825 */ /* 0x000fc400078e0008 */
[----:B------:R-:W5:Y:S02]  /*0dd0*/  LDG.E R31, desc[UR6][R20.64] ;  /* 0x00000006141f7981 */ /* 0x000f64000c1e1900 */
[----:B------:R-:W-:Y:S01]  /*0de0*/  IMAD.WIDE.U32 R22, R23, 0x4, R6 ;  /* 0x0000000417167825 */ /* 0x000fe200078e0006 */
[----:B0-----:R-:W-:Y:S01]  /*0df0*/  LEA R15, R32, R29, 0x5 ;  /* 0x0000001d200f7211 */ /* 0x001fe200078e28ff */
[----:B------:R0:W5:Y:S02]  /*0e00*/  LDG.E R12, desc[UR6][R12.64] ;  /* 0x000000060c0c7981 */ /* 0x000164000c1e1900 */
[C---:B-1----:R-:W-:Y:S02]  /*0e10*/  IMAD.WIDE.U32 R16, R27.reuse, 0x4, R8 ;  /* 0x000000041b107825 */ /* 0x042fe400078e0008 */
[----:B------:R1:W5:Y:S02]  /*0e20*/  LDG.E R33, desc[UR6][R22.64] ;  /* 0x0000000616217981 */ /* 0x000364000c1e1900 */
[----:B----4-:R-:W-:-:S02]  /*0e30*/  IMAD.WIDE.U32 R18, R27, 0x4, R6 ;  /* 0x000000041b127825 */ /* 0x010fc400078e0006 */
[----:B------:R-:W4:Y:S02]  /*0e40*/  LDG.E R17, desc[UR6][R16.64] ;  /* 0x0000000610117981 */ /* 0x000f24000c1e1900 */
[C---:B------:R-:W-:Y:S01]  /*0e50*/  IMAD.WIDE.U32 R26, R29.reuse, 0x4, R6 ;  /* 0x000000041d1a7825 */ /* 0x040fe200078e0006 */
[----:B0-----:R-:W-:Y:S01]  /*0e60*/  LEA R13, R32, R29, 0x6 ;  /* 0x0000001d200d7211 */ /* 0x001fe200078e30ff */
[----:B------:R-:W4:Y:S02]  /*0e70*/  LDG.E R19, desc[UR6][R18.64] ;  /* 0x0000000612137981 */ /* 0x000f24000c1e1900 */
[--C-:B------:R-:W-:Y:S02]  /*0e80*/  IMAD.WIDE.U32 R24, R29, 0x4, R8.reuse ;  /* 0x000000041d187825 */ /* 0x100fe400078e0008 */
[----:B------:R-:W4:Y:S02]  /*0e90*/  LDG.E R27, desc[UR6][R26.64] ;  /* 0x000000061a1b7981 */ /* 0x000f24000c1e1900 */
[----:B------:R-:W-:-:S02]  /*0ea0*/  IMAD.WIDE.U32 R28, R15, 0x4, R8 ;  /* 0x000000040f1c7825 */ /* 0x000fc400078e0008 */
[----:B------:R0:W4:Y:S02]  /*0eb0*/  LDG.E R10, desc[UR6][R24.64] ;  /* 0x00000006180a7981 */ /* 0x000124000c1e1900 */
[--C-:B------:R-:W-:Y:S01]  /*0ec0*/  IMAD.WIDE.U32 R20, R15, 0x4, R6.reuse ;  /* 0x000000040f147825 */ /* 0x100fe200078e0006 */
[----:B------:R-:W-:Y:S01]  /*0ed0*/  LEA R15, R32, R13, 0x5 ;  /* 0x0000000d200f7211 */ /* 0x000fe200078e28ff */
[----:B------:R-:W4:Y:S02]  /*0ee0*/  LDG.E R29, desc[UR6][R28.64] ;  /* 0x000000061c1d7981 */ /* 0x000f24000c1e1900 */
[C---:B-1----:R-:W-:Y:S02]  /*0ef0*/  IMAD.WIDE.U32 R22, R13.reuse, 0x4, R6 ;  /* 0x000000040d167825 */ /* 0x042fe400078e0006 */
[----:B------:R-:W4:Y:S02]  /*0f00*/  LDG.E R21, desc[UR6][R20.64] ;  /* 0x0000000614157981 */ /* 0x000f24000c1e1900 */
[----:B0-----:R-:W-:-:S02]  /*0f10*/  IMAD.WIDE.U32 R24, R13, 0x4, R8 ;  /* 0x000000040d187825 */ /* 0x001fc400078e0008 */
[----:B------:R-:W4:Y:S02]  /*0f20*/  LDG.E R23, desc[UR6][R22.64] ;  /* 0x0000000616177981 */ /* 0x000f24000c1e1900 */
[C---:B------:R-:W-:Y:S02]  /*0f30*/  IMAD.WIDE.U32 R8, R15.reuse, 0x4, R8 ;  /* 0x000000040f087825 */ /* 0x040fe400078e0008 */
[----:B------:R-:W4:Y:S02]  /*0f40*/  LDG.E R25, desc[UR6][R24.64] ;  /* 0x0000000618197981 */ /* 0x000f24000c1e1900 */
[----:B------:R-:W-:Y:S02]  /*0f50*/  IMAD.WIDE.U32 R6, R15, 0x4, R6 ;  /* 0x000000040f067825 */ /* 0x000fe400078e0006 */
[----:B------:R-:W4:Y:S04]  /*0f60*/  LDG.E R9, desc[UR6][R8.64] ;  /* 0x0000000608097981 */ /* 0x000f28000c1e1900 */
[----:B------:R-:W4:Y:S01]  /*0f70*/  LDG.E R7, desc[UR6][R6.64] ;  /* 0x0000000606077981 */ /* 0x000f22000c1e1900 */
[----:B------:R-:W-:Y:S01]  /*0f80*/  IADD3 R2, PT, PT, R2, 0x100, RZ ;  /* 0x0000010002027810 */ /* 0x000fe20007ffe0ff */
[----:B--2---:R-:W-:Y:S01]  /*0f90*/  FADD.FTZ R14, R3, R14 ;  /* 0x0000000e030e7221 */ /* 0x004fe20000010000 */
[----:B---3--:R-:W-:-:S04]  /*0fa0*/  FADD.FTZ R43, R43, R0 ;  /* 0x000000002b2b7221 */ /* 0x008fc80000010000 */
[----:B-----5:R-:W-:Y:S01]  /*0fb0*/  FADD.FTZ R43, R43, R4 ;  /* 0x000000042b2b7221 */ /* 0x020fe20000010000 */
[----:B------:R-:W-:-:S03]  /*0fc0*/  FADD.FTZ R14, R14, R31 ;  /* 0x0000001f0e0e7221 */ /* 0x000fc60000010000 */
[----:B------:R-:W-:Y:S01]  /*0fd0*/  FADD.FTZ R12, R43, R12 ;  /* 0x0000000c2b0c7221 */ /* 0x000fe20000010000 */
[----:B------:R-:W-:-:S03]  /*0fe0*/  FADD.FTZ R14, R14, R33 ;  /* 0x000000210e0e7221 */ /* 0x000fc60000010000 */
[----:B----4-:R-:W-:Y:S01]  /*0ff0*/  FADD.FTZ R17, R12, R17 ;  /* 0x000000110c117221 */ /* 0x010fe20000010000 */
[----:B------:R-:W-:-:S04]  /*1000*/  FADD.FTZ R14, R14, R19 ;  /* 0x000000130e0e7221 */ /* 0x000fc80000010000 */
[----:B------:R-:W-:Y:S01]  /*1010*/  FADD.FTZ R14, R14, R27 ;  /* 0x0000001b0e0e7221 */ /* 0x000fe20000010000 */
[----:B------:R-:W-:-:S04]  /*1020*/  FADD.FTZ R10, R17, R10 ;  /* 0x0000000a110a7221 */ /* 0x000fc80000010000 */
[----:B------:R-:W-:Y:S01]  /*1030*/  FADD.FTZ R10, R10, R29 ;  /* 0x0000001d0a0a7221 */ /* 0x000fe20000010000 */
[----:B------:R-:W-:-:S04]  /*1040*/  FADD.FTZ R14, R14, R21 ;  /* 0x000000150e0e7221 */ /* 0x000fc80000010000 */
[----:B------:R-:W-:Y:S01]  /*1050*/  FADD.FTZ R14, R14, R23 ;  /* 0x000000170e0e7221 */ /* 0x000fe20000010000 */
[----:B------:R-:W-:-:S04]  /*1060*/  FADD.FTZ R10, R10, R25 ;  /* 0x000000190a0a7221 */ /* 0x000fc80000010000 */
[----:B------:R-:W-:Y:S01]  /*1070*/  FADD.FTZ R43, R10, R9 ;  /* 0x000000090a2b7221 */ /* 0x000fe20000010000 */
[----:B------:R-:W-:-:S07]  /*1080*/  FADD.FTZ R3, R14, R7 ;  /* 0x000000070e037221 */ /* 0x000fce0000010000 */
.L_x_1013:
[----:B------:R-:W-:Y:S05]  /*1090*/  BSYNC.RECONVERGENT B1 ;  /* 0x0000000000017941 */ /* 0x000fea0003800200 */
.L_x_1012:
[----:B------:R-:W-:Y:S05]  /*10a0*/  @!P1 BRA `(.L_x_1008) ;  /* 0x0000000000dc9947 */ /* 0x000fea0003800000 */
[----:B------:R-:W-:Y:S01]  /*10b0*/  ISETP.GE.U32.AND P0, PT, R30, 0x4, PT ;  /* 0x000000041e00780c */ /* 0x000fe20003f06070 */
[----:B------:R-:W-:Y:S01]  /*10c0*/  BSSY.RECONVERGENT B1, `(.L_x_1014) ;  /* 0x0000024000017945 */ /* 0x000fe20003800200 */
[----:B------:R-:W-:-:S04]  /*10d0*/  LOP3.LUT R0, R54, 0x3, RZ, 0xc0, !PT ;  /* 0x0000000336007812 */ /* 0x000fc800078ec0ff */
[----:B------:R-:W-:-:S07]  /*10e0*/  ISETP.NE.AND P1, PT, R0, RZ, PT ;  /* 0x000000ff0000720c */ /* 0x000fce0003f25270 */
[----:B------:R-:W-:Y:S06]  /*10f0*/  @!P0 BRA `(.L_x_1015) ;  /* 0x0000000000808947 */ /* 0x000fec0003800000 */
[----:B------:R-:W0:Y:S08]  /*1100*/  LDC R4, c[0x0][0x388] ;  /* 0x0000e200ff047b82 */ /* 0x000e300000000800 */
[----:B------:R-:W1:Y:S08]  /*1110*/  LDC.64 R6, c[0x0][0x440] ;  /* 0x00011000ff067b82 */ /* 0x000e700000000a00 */
[----:B------:R-:W2:Y:S01]  /*1120*/  LDC.64 R12, c[0x0][0x448] ;  /* 0x00011200ff0c7b82 */ /* 0x000ea20000000a00 */
[----:B0-----:R-:W-:-:S05]  /*1130*/  IMAD R15, R2, R4, R11 ;  /* 0x00000004020f7224 */ /* 0x001fca00078e020b */
[CC--:B------:R-:W-:Y:S01]  /*1140*/  LEA R17, R4.reuse, R15.reuse, 0x5 ;  /* 0x0000000f04117211 */ /* 0x0c0fe200078e28ff */
[----:B-1----:R-:W-:Y:S01]  /*1150*/  IMAD.WIDE.U32 R8, R15, 0x4, R6 ;  /* 0x000000040f087825 */ /* 0x002fe200078e0006 */
[----:B------:R-:W-:-:S03]  /*1160*/  LEA R21, R4, R15, 0x6 ;  /* 0x0000000f04157211 */ /* 0x000fc600078e30ff */
[----:B--2---:R-:W-:Y:S02]  /*1170*/  IMAD.WIDE.U32 R10, R15, 0x4, R12 ;  /* 0x000000040f0a7825 */ /* 0x004fe400078e000c */
[----:B------:R-:W2:Y:S02]  /*1180*/  LDG.E R8, desc[UR6][R8.64] ;  /* 0x0000000608087981 */ /* 0x000ea4000c1e1900 */
[C---:B------:R-:W-:Y:S01]  /*1190*/  IMAD.WIDE.U32 R14, R17.reuse, 0x4, R6 ;  /* 0x00000004110e7825 */ /* 0x040fe200078e0006 */
[----:B------:R-:W-:Y:S01]  /*11a0*/  LEA R23, R4, R21, 0x5 ;  /* 0x0000001504177211 */ /* 0x000fe200078e28ff */
        /* <DEDUP_REMOVED lines=21> */
.L_x_1015:
[----:B------:R-:W-:Y:S05]  /*1300*/  BSYNC.RECONVERGENT B1 ;  /* 0x0000000000017941 */ /* 0x000fea0003800200 */
.L_x_1014:
[----:B------:R-:W-:Y:S05]  /*1310*/  @!P1 BRA `(.L_x_1008) ;  /* 0x0000000000409947 */ /* 0x000fea0003800000 */
[----:B------:R-:W0:Y:S01]  /*1320*/  LDC R12, c[0x0][0x388] ;  /* 0x0000e200ff0c7b82 */ /* 0x000e220000000800 */
[----:B------:R-:W-:-:S07]  /*1330*/  IADD3 R0, PT, PT, -R0, RZ, RZ ;  /* 0x000000ff00007210 */ /* 0x000fce0007ffe1ff */
[----:B------:R-:W1:Y:S08]  /*1340*/  LDC.64 R8, c[0x0][0x440] ;  /* 0x00011000ff087b82 */ /* 0x000e700000000a00 */
[----:B------:R-:W2:Y:S01]  /*1350*/  LDC.64 R10, c[0x0][0x448] ;  /* 0x00011200ff0a7b82 */ /* 0x000ea20000000a00 */
[----:B0-----:R-:W-:-:S05]  /*1360*/  IMAD R2, R2, R12, R5 ;  /* 0x0000000c02027224 */ /* 0x001fca00078e0205 */
[----:B------:R-:W-:-:S07]  /*1370*/  IADD3 R13, PT, PT, R57, R2, RZ ;  /* 0x00000002390d7210 */ /* 0x000fce0007ffe0ff */
.L_x_1016:
[----:B-1----:R-:W-:-:S04]  /*1380*/  IMAD.WIDE.U32 R4, R13, 0x4, R8 ;  /* 0x000000040d047825 */ /* 0x002fc800078e0008 */
[----:B--2---:R-:W-:Y:S02]  /*1390*/  IMAD.WIDE.U32 R6, R13, 0x4, R10 ;  /* 0x000000040d067825 */ /* 0x004fe400078e000a */
        /* <DEDUP_REMOVED lines=8> */
.L_x_1008:
[----:B------:R-:W-:Y:S05]  /*1420*/  BSYNC.RECONVERGENT B0 ;  /* 0x0000000000007941 */ /* 0x000fea0003800200 */
.L_x_1007:
[----:B------:R-:W0:Y:S01]  /*1430*/  S2R R5, SR_TID.X ;  /* 0x0000000000057919 */ /* 0x000e220000002100 */
[----:B------:R-:W1:Y:S01]  /*1440*/  S2UR UR5, SR_CgaCtaId ;  /* 0x00000000000579c3 */ /* 0x000e620000008800 */
[----:B------:R-:W-:Y:S01]  /*1450*/  UMOV UR4, 0x400 ;  /* 0x0000040000047882 */ /* 0x000fe20000000000 */
[C---:B------:R-:W-:Y:S02]  /*1460*/  ISETP.NE.AND P1, PT, R57.reuse, RZ, PT ;  /* 0x000000ff3900720c */ /* 0x040fe40003f25270 */
[----:B------:R-:W-:Y:S01]  /*1470*/  ISETP.GT.U32.AND P0, PT, R57, 0xf, PT ;  /* 0x0000000f3900780c */ /* 0x000fe20003f04070 */
[----:B-1----:R-:W-:Y:S01]  /*1480*/  ULEA UR4, UR5, UR4, 0x18 ;  /* 0x0000000405047291 */ /* 0x002fe2000f8ec0ff */
[----:B0-----:R-:W-:-:S04]  /*1490*/  SHF.R.U32.HI R12, RZ, 0x5, R5 ;  /* 0x00000005ff0c7819 */ /* 0x001fc80000011605 */
[C-C-:B------:R-:W-:Y:S02]  /*14a0*/  LOP3.LUT R0, R12.reuse, 0x1f, R5.reuse, 0x78, !PT ;  /* 0x0000001f0c007812 */ /* 0x140fe400078e7805 */
[----:B------:R-:W-:Y:S02]  /*14b0*/  ISETP.NE.OR P0, PT, R12, 0x1f, P0 ;  /* 0x0000001f0c00780c */ /* 0x000fe40000705670 */
        /* <DEDUP_REMOVED lines=22> */
[----:B------:R-:W0:Y:S01]  /*1620*/  SHFL.BFLY PT, R5, R10, 0x8, 0x1f ;  /* 0x0d001f000a057f89 */ /* 0x000e2200000e0000 */
[----:B------:R-:W-:-:S03]  /*1630*/  @!P1 LEA R7, R12, UR4, 0x2 ;  /* 0x000000040c079c11 */ /* 0x000fc6000f8e10ff */
[----:B------:R-:W1:Y:S01]  /*1640*/  SHFL.BFLY PT, R3, R2, 0x8, 0x1f ;  /* 0x0d001f0002037f89 */ /* 0x000e6200000e0000 */
        /* <DEDUP_REMOVED lines=10> */
[----:B0-----:R-:W-:Y:S01]  /*16f0*/  LEA R0, R57, UR4, 0x3 ;  /* 0x0000000439007c11 */ /* 0x001fe2000f8e18ff */
[----:B------:R-:W0:Y:S01]  /*1700*/  LDC.64 R2, c[0x0][0x488] ;  /* 0x00012200ff027b82 */ /* 0x000e220000000a00 */
[----:B------:R-:W-:-:S03]  /*1710*/  SHF.L.U32 R58, R58, 0x4, RZ ;  /* 0x000000043a3a7819 */ /* 0x000fc600000006ff */
[----:B------:R-:W1:Y:S01]  /*1720*/  LDS.64 R6, [R0+0x2000] ;  /* 0x0020000000067984 */ /* 0x000e620000000a00 */
[----:B------:R-:W-:-:S03]  /*1730*/  LOP3.LUT R58, R58, 0x7ffffff0, RZ, 0xc0, !PT ;  /* 0x7ffffff03a3a7812 */ /* 0x000fc600078ec0ff */
[----:B------:R-:W2:Y:S01]  /*1740*/  LDS.64 R8, [R0+0x2080] ;  /* 0x0020800000087984 */ /* 0x000ea20000000a00 */
[----:B------:R-:W3:Y:S01]  /*1750*/  LDC.64 R4, c[0x0][0x480] ;  /* 0x00012000ff047b82 */ /* 0x000ee20000000a00 */
[----:B------:R-:W-:-:S05]  /*1760*/  IADD3 R57, PT, PT, R57, R58, RZ ;  /* 0x0000003a39397210 */ /* 0x000fca0007ffe0ff */
[----:B0-----:R-:W-:-:S04]  /*1770*/  IMAD.WIDE.U32 R2, R57, 0x4, R2 ;  /* 0x0000000439027825 */ /* 0x001fc800078e0002 */
[----:B---3--:R-:W-:Y:S01]  /*1780*/  IMAD.WIDE.U32 R4, R57, 0x4, R4 ;  /* 0x0000000439047825 */ /* 0x008fe200078e0004 */
[----:B-1----:R-:W-:Y:S02]  /*1790*/  F2FP.BF16.F32.PACK_AB R7, R7, R6 ;  /* 0x000000060707723e */ /* 0x002fe400000010ff */
[----:B--2---:R-:W-:-:S03]  /*17a0*/  F2FP.BF16.F32.PACK_AB R9, R9, R8 ;  /* 0x000000080909723e */ /* 0x004fc600000010ff */
[----:B------:R-:W-:Y:S04]  /*17b0*/  STG.E desc[UR6][R2.64], R7 ;  /* 0x0000000702007986 */ /* 0x000fe8000c101906 */
[----:B------:R-:W-:Y:S01]  /*17c0*/  STG.E desc[UR6][R4.64], R9 ;  /* 0x0000000904007986 */ /* 0x000fe2000c101906 */
[----:B------:R-:W-:Y:S05]  /*17d0*/  EXIT ;  /* 0x000000000000794d */ /* 0x000fea0003800000 */
.L_x_1017:
        /* <DEDUP_REMOVED lines=10> */
.L_x_25364:


//--------------------- .text._ZN10layer_norm13ln_bwd_kernelINS_13Kernel_traitsI13__nv_bfloat16S2_S2_S2_fjLj1280ELj1ELj4ELj1ELj16ENS_18Kernel_traits_baseILj1280ES2_S2_S2_S2_fjLj128EEEEELb1ELb0ELb1ELb1EEEvNS_9BwdParamsE --------------------------
	.section	.text._ZN10layer_norm13ln_bwd_kernelINS_13Kernel_traitsI13__nv_bfloat16S2_S2_S2_fjLj1280ELj1ELj4ELj1ELj16ENS_18Kernel_traits_baseILj1280ES2_S2_S2_S2_fjLj128EEEEELb1ELb0ELb1ELb1EEEvNS_9BwdParamsE,"ax",@progbits
	.align	128
        .global         _ZN10layer_norm13ln_bwd_kernelINS_13Kernel_traitsI13__nv_bfloat16S2_S2_S2_fjLj1280ELj1ELj4ELj1ELj16ENS_18Kernel_traits_baseILj1280ES2_S2_S2_S2_fjLj128EEEEELb1ELb0ELb1ELb1EEEvNS_9BwdParamsE
        .type           _ZN10layer_norm13ln_bwd_kernelINS_13Kernel_traitsI13__nv_bfloat16S2_S2_S2_fjLj1280ELj1ELj4ELj1ELj16ENS_18Kernel_traits_baseILj1280ES2_S2_S2_S2_fjLj128EEEEELb1ELb0ELb1ELb1EEEvNS_9BwdParamsE,@function
        .size           _ZN10layer_norm13ln_bwd_kernelINS_13Kernel_traitsI13__nv_bfloat16S2_S2_S2_fjLj1280ELj1ELj4ELj1ELj16ENS_18Kernel_traits_baseILj1280ES2_S2_S2_S2_fjLj128EEEEELb1ELb0ELb1ELb1EEEvNS_9BwdParamsE,(.L_x_25365 - _ZN10layer_norm13ln_bwd_kernelINS_13Kernel_traitsI13__nv_bfloat16S2_S2_S2_fjLj1280ELj1ELj4ELj1ELj16ENS_18Kernel_traits_baseILj1280ES2_S2_S2_S2_fjLj128EEEEELb1ELb0ELb1ELb1EEEvNS_9BwdParamsE)
        .other          _ZN10layer_norm13ln_bwd_kernelINS_13Kernel_traitsI13__nv_bfloat16S2_S2_S2_fjLj1280ELj1ELj4ELj1ELj16ENS_18Kernel_traits_baseILj1280ES2_S2_S2_S2_fjLj128EEEEELb1ELb0ELb1ELb1EEEvNS_9BwdParamsE,@"STO_CUDA_ENTRY STV_DEFAULT"
_ZN10layer_norm13ln_bwd_kernelINS_13Kernel_traitsI13__nv_bfloat16S2_S2_S2_fjLj1280ELj1ELj4ELj1ELj16ENS_18Kernel_traits_baseILj1280ES2_S2_S2_S2_fjLj128EEEEELb1ELb0ELb1ELb1EEEvNS_9BwdParamsE:
.text._ZN10layer_norm13ln_bwd_kernelINS_13Kernel_traitsI13__nv_bfloat16S2_S2_S2_fjLj1280ELj1ELj4ELj1ELj16ENS_18Kernel_traits_baseILj1280ES2_S2_S2_S2_fjLj128EEEEELb1ELb0ELb1ELb1EEEvNS_9BwdParamsE:
        /* <DEDUP_REMOVED lines=15> */
[----:B------:R-:W0:Y:S01]  /*00f0*/  LDCU.U8 UR9, c[0x0][0x410] ;  /* 0x00008200ff0977ac */ /* 0x000e220008000000 */
[----:B------:R-:W-:Y:S02]  /*0100*/  CS2R R132, SRZ ;  /* 0x0000000000847805 */ /* 0x000fe4000001ff00 */
[----:B------:R-:W-:Y:S02]  /*0110*/  CS2R R134, SRZ ;  /* 0x0000000000867805 */ /* 0x000fe4000001ff00 */
[----:B------:R-:W-:Y:S01]  /*0120*/  CS2R R128, SRZ ;  /* 0x0000000000807805 */ /* 0x000fe2000001ff00 */
[----:B------:R-:W0:Y:S01]  /*0130*/  LDCU UR10, c[0x0][0x400] ;  /* 0x00008000ff0a77ac */ /* 0x000e220008000800 */
[----:B------:R-:W-:Y:S02]  /*0140*/  CS2R R130, SRZ ;  /* 0x0000000000827805 */ /* 0x000fe4000001ff00 */
[----:B------:R-:W-:-:S02]  /*0150*/  CS2R R124, SRZ ;  /* 0x00000000007c7805 */ /* 0x000fc4000001ff00 */
[----:B------:R-:W-:Y:S01]  /*0160*/  CS2R R126, SRZ ;  /* 0x00000000007e7805 */ /* 0x000fe2000001ff00 */
[----:B------:R-:W2:Y:S01]  /*0170*/  LDCU.64 UR12, c[0x0][0x408] ;  /* 0x00008100ff0c77ac */ /* 0x000ea20008000a00 */
        /* <DEDUP_REMOVED lines=13> */
[----:B------:R-:W-:-:S02]  /*0250*/  LOP3.LUT R222, R0, UR4, RZ, 0xfc, !PT ;  /* 0x0000000400de7c12 */ /* 0x000fc4000f8efcff */
[----:B------:R-:W-:Y:S02]  /*0260*/  CS2R R106, SRZ ;  /* 0x00000000006a7805 */ /* 0x000fe4000001ff00 */
[----:B------:R-:W-:Y:S02]  /*0270*/  CS2R R100, SRZ ;  /* 0x0000000000647805 */ /* 0x000fe4000001ff00 */
[----:B------:R-:W-:Y:S02]  /*0280*/  CS2R R102, SRZ ;  /* 0x0000000000667805 */ /* 0x000fe4000001ff00 */
[----:B--2---:R-:W-:Y:S02]  /*0290*/  ISETP.GE.AND P0, PT, R222, UR5, PT ;  /* 0x00000005de007c0c */ /* 0x004fe4000bf06270 */
        /* <DEDUP_REMOVED lines=14> */
[----:B------:R-:W-:Y:S01]  /*0380*/  LOP3.LUT R223, R220, 0x1f, RZ, 0xc0, !PT ;  /* 0x0000001fdcdf7812 */ /* 0x000fe200078ec0ff */
[----:B01-34-:R-:W-:Y:S06]  /*0390*/  @P0 BRA `(.L_x_1019) ;  /* 0x000000ac00100947 */ /* 0x01bfec0003800000 */
[----:B------:R-:W0:Y:S02]  /*03a0*/  LDC.64 R2, c[0x0][0x3d0] ;  /* 0x0000f400ff027b82 */ /* 0x000e240000000a00 */
[----:B0-----:R-:W-:-:S05]  /*03b0*/  IMAD.WIDE.U32 R2, R223, 0x10, R2 ;  /* 0x00000010df027825 */ /* 0x001fca00078e0002 */
[----:B------:R0:W5:Y:S04]  /*03c0*/  LDG.E.128 R68, desc[UR6][R2.64+0x800] ;  /* 0x0008000602447981 */ /* 0x000168000c1e1d00 */
[----:B------:R0:W5:Y:S04]  /*03d0*/  LDG.E.128 R64, desc[UR6][R2.64+0x600] ;  /* 0x0006000602407981 */ /* 0x000168000c1e1d00 */
[----:B------:R0:W5:Y:S04]  /*03e0*/  LDG.E.128 R60, desc[UR6][R2.64+0x400] ;  /* 0x00040006023c7981 */ /* 0x000168000c1e1d00 */
[----:B------:R0:W5:Y:S04]  /*03f0*/  LDG.E.128 R56, desc[UR6][R2.64+0x200] ;  /* 0x0002000602387981 */ /* 0x000168000c1e1d00 */
[----:B------:R0:W5:Y:S01]  /*0400*/  LDG.E.128 R52, desc[UR6][R2.64] ;  /* 0x0000000602347981 */ /* 0x000162000c1e1d00 */
[----:B------:R-:W-:-:S07]  /*0410*/  HFMA2 R148, -RZ, RZ, 0, 0 ;  /* 0x00000000ff947431 */ /* 0x000fce00000001ff */
.L_x_1120:
[----:B------:R-:W1:Y:S08]  /*0420*/  LDC.64 R188, c[0x0][0x3f8] ;  /* 0x0000fe00ffbc7b82 */ /* 0x000e700000000a00 */
[----:B------:R-:W2:Y:S08]  /*0430*/  LDC.64 R224, c[0x0][0x3c8] ;  /* 0x0000f200ffe07b82 */ /* 0x000eb00000000a00 */
[----:B------:R-:W3:Y:S01]  /*0440*/  LDC.64 R186, c[0x0][0x3f0] ;  /* 0x0000fc00ffba7b82 */ /* 0x000ee20000000a00 */
[----:B-1----:R-:W-:-:S05]  /*0450*/  IMAD.WIDE R188, R222, 0x4, R188 ;  /* 0x00000004debc7825 */ /* 0x002fca00078e02bc */
[----:B------:R-:W4:Y:S01]  /*0460*/  LDG.E R227, desc[UR6][R188.64] ;  /* 0x00000006bce37981 */ /* 0x000f22000c1e1900 */
[----:B--2---:R-:W-:-:S06]  /*0470*/  IMAD.WIDE R224, R222, 0x4, R224 ;  /* 0x00000004dee07825 */ /* 0x004fcc00078e02e0 */
[----:B-----5:R-:W5:Y:S01]  /*0480*/  LDG.E R224, desc[UR6][R224.64] ;  /* 0x00000006e0e07981 */ /* 0x020f62000c1e1900 */
[----:B---3--:R-:W-:-:S05]  /*0490*/  IMAD.WIDE R186, R222, 0x4, R186 ;  /* 0x00000004deba7825 */ /* 0x008fca00078e02ba */
[----:B------:R1:W5:Y:S02]  /*04a0*/  LDG.E R184, desc[UR6][R186.64] ;  /* 0x00000006bab87981 */ /* 0x000364000c1e1900 */
[----:B-1----:R-:W1:Y:S01]  /*04b0*/  LDC.64 R186, c[0x0][0x3c0] ;  /* 0x0000f000ffba7b82 */ /* 0x002e620000000a00 */
[----:B------:R-:W-:Y:S01]  /*04c0*/  BSSY.RECONVERGENT B1, `(.L_x_1020) ;  /* 0x000026a000017945 */ /* 0x000fe20003800200 */
[----:B----4-:R-:W-:-:S13]  /*04d0*/  ISETP.GE.AND P1, PT, R227, 0x1, PT ;  /* 0x00000001e300780c */ /* 0x010fda0003f26270 */
[----:B-1----:R-:W-:Y:S05]  /*04e0*/  @!P1 BRA `(.L_x_1021) ;  /* 0x00000020008c9947 */ /* 0x002fea0003800000 */
[----:B------:R-:W1:Y:S01]  /*04f0*/  S2R R6, SR_TID.X ;  /* 0x0000000000067919 */ /* 0x000e620000002100 */
[----:B0-----:R-:W-:Y:S01]  /*0500*/  IADD3 R2, PT, PT, R227, -0x1, RZ ;  /* 0xffffffffe3027810 */ /* 0x001fe20007ffe0ff */
[----:B------:R-:W0:Y:S01]  /*0510*/  LDC.64 R168, c[0x0][0x3a8] ;  /* 0x0000ea00ffa87b82 */ /* 0x000e220000000a00 */
[----:B------:R-:W-:-:S03]  /*0520*/  IMAD R0, R222, UR8, RZ ;  /* 0x00000008de007c24 */ /* 0x000fc6000f8e02ff */
[----:B------:R-:W-:Y:S02]  /*0530*/  IMAD R2, R2, UR8, RZ ;  /* 0x0000000802027c24 */ /* 0x000fe4000f8e02ff */
[----:B------:R-:W-:Y:S02]  /*0540*/  SHF.R.S32.HI R3, RZ, 0x1f, R0 ;  /* 0x0000001fff037819 */ /* 0x000fe40000011400 */
[----:B------:R-:W2:Y:S01]  /*0550*/  LDC.64 R4, c[0x0][0x428] ;  /* 0x00010a00ff047b82 */ /* 0x000ea20000000a00 */
[----:B------:R-:W-:Y:S02]  /*0560*/  SHF.R.S32.HI R7, RZ, 0x1f, R2 ;  /* 0x0000001fff077819 */ /* 0x000fe40000011402 */
[----:B------:R-:W-:Y:S02]  /*0570*/  LEA.HI R3, R3, R0, RZ, 0x3 ;  /* 0x0000000003037211 */ /* 0x000fe400078f18ff */
[----:B------:R-:W-:Y:S01]  /*0580*/  LEA.HI R7, R7, R2, RZ, 0x3 ;  /* 0x0000000207077211 */ /* 0x000fe200078f18ff */
[----:B------:R-:W-:Y:S01]  /*0590*/  IMAD.WIDE R182, R222, 0x4, R186 ;  /* 0x00000004deb67825 */ /* 0x000fe200078e02ba */
[----:B------:R-:W-:Y:S01]  /*05a0*/  MOV R231, UR14 ;  /* 0x0000000e00e77c02 */ /* 0x000fe20008000f00 */
[----:B------:R-:W3:Y:S04]  /*05b0*/  LDC.64 R232, c[0x0][0x3b0] ;  /* 0x0000ec00ffe87b82 */ /* 0x000ee80000000a00 */
[----:B------:R-:W4:Y:S01]  /*05c0*/  LDG.E R182, desc[UR6][R182.64] ;  /* 0x00000006b6b67981 */ /* 0x000f22000c1e1900 */
[----:B-1----:R-:W-:-:S04]  /*05d0*/  LOP3.LUT R172, R6, 0x1f, RZ, 0xc0, !PT ;  /* 0x0000001f06ac7812 */ /* 0x002fc800078ec0ff */
[-C--:B------:R-:W-:Y:S02]  /*05e0*/  LEA.HI.SX32 R177, R3, R172.reuse, 0x1d ;  /* 0x000000ac03b17211 */ /* 0x080fe400078feaff */
[----:B------:R-:W-:Y:S02]  /*05f0*/  LEA.HI.SX32 R7, R7, R172, 0x1d ;  /* 0x000000ac07077211 */ /* 0x000fe400078feaff */
[C---:B------:R-:W-:Y:S01]  /*0600*/  IADD3 R181, PT, PT, R177.reuse, 0x40, RZ ;  /* 0x00000040b1b57810 */ /* 0x040fe20007ffe0ff */
[--C-:B0-----:R-:W-:Y:S01]  /*0610*/  IMAD.WIDE.U32 R204, R177, 0x10, R168.reuse ;  /* 0x00000010b1cc7825 */ /* 0x101fe200078e00a8 */
[C---:B------:R-:W-:Y:S02]  /*0620*/  IADD3 R17, PT, PT, R7.reuse, 0x20, RZ ;  /* 0x0000002007117810 */ /* 0x040fe40007ffe0ff */
[----:B------:R-:W-:Y:S01]  /*0630*/  IADD3 R21, PT, PT, R7, 0x40, RZ ;  /* 0x0000004007157810 */ /* 0x000fe20007ffe0ff */
[----:B------:R-:W-:Y:S01]  /*0640*/  IMAD.WIDE.U32 R12, R181, 0x10, R168 ;  /* 0x00000010b50c7825 */ /* 0x000fe200078e00a8 */
[----:B------:R-:W-:Y:S01]  /*0650*/  IADD3 R179, PT, PT, R177, 0x20, RZ ;  /* 0x00000020b1b37810 */ /* 0x000fe20007ffe0ff */
[----:B------:R-:W4:Y:S02]  /*0660*/  LDG.E.128 R204, desc[UR6][R204.64] ;  /* 0x00000006cccc7981 */ /* 0x000f24000c1e1d00 */
[----:B--2---:R-:W-:-:S02]  /*0670*/  IMAD.WIDE.U32 R16, R17, 0x10, R4 ;  /* 0x0000001011107825 */ /* 0x004fc400078e0004 */
[----:B------:R-:W2:Y:S02]  /*0680*/  LDG.E.128 R12, desc[UR6][R12.64] ;  /* 0x000000060c0c7981 */ /* 0x000ea4000c1e1d00 */
[----:B------:R-:W-:Y:S02]  /*0690*/  IMAD.WIDE.U32 R20, R21, 0x10, R4 ;  /* 0x0000001015147825 */ /* 0x000fe400078e0004 */
[----:B------:R-:W4:Y:S02]  /*06a0*/  LDG.E.128 R16, desc[UR6][R16.64] ;  /* 0x0000000610107981 */ /* 0x000f24000c1e1d00 */
[C---:B------:R-:W-:Y:S02]  /*06b0*/  VIADD R175, R177.reuse, 0x60 ;  /* 0x00000060b1af7836 */ /* 0x040fe40000000000 */
[----:B------:R-:W4:Y:S01]  /*06c0*/  LDG.E.128 R20, desc[UR6][R20.64] ;  /* 0x0000000614147981 */ /* 0x000f22000c1e1d00 */
[----:B------:R-:W-:Y:S01]  /*06d0*/  IADD3 R185, PT, PT, R177, 0x80, RZ ;  /* 0x00000080b1b97810 */ /* 0x000fe20007ffe0ff */
[----:B------:R-:W-:Y:S01]  /*06e0*/  IMAD.WIDE.U32 R160, R179, 0x10, R168 ;  /* 0x00000010b3a07825 */ /* 0x000fe200078e00a8 */
[----:B------:R-:W-:-:S03]  /*06f0*/  IADD3 R29, PT, PT, R7, 0x60, RZ ;  /* 0x00000060071d7810 */ /* 0x000fc60007ffe0ff */
[----:B------:R-:W-:Y:S01]  /*0700*/  IMAD.WIDE.U32 R24, R175, 0x10, R168 ;  /* 0x00000010af187825 */ /* 0x000fe200078e00a8 */
[C---:B------:R-:W-:Y:S01]  /*0710*/  IADD3 R3, PT, PT, R7.reuse, 0x80, RZ ;  /* 0x0000008007037810 */ /* 0x040fe20007ffe0ff */
[----:B------:R-:W4:Y:S02]  /*0720*/  LDG.E.128 R160, desc[UR6][R160.64] ;  /* 0x00000006a0a07981 */ /* 0x000f24000c1e1d00 */
[----:B------:R-:W-:Y:S02]  /*0730*/  IMAD.WIDE.U32 R164, R7, 0x10, R4 ;  /* 0x0000001007a47825 */ /* 0x000fe400078e0004 */
[----:B------:R-:W4:Y:S02]  /*0740*/  LDG.E.128 R24, desc[UR6][R24.64] ;  /* 0x0000000618187981 */ /* 0x000f24000c1e1d00 */
[----:B------:R-:W-:Y:S02]  /*0750*/  IMAD.WIDE.U32 R168, R185, 0x10, R168 ;  /* 0x00000010b9a87825 */ /* 0x000fe400078e00a8 */
[----:B------:R-:W4:Y:S02]  /*0760*/  LDG.E.128 R164, desc[UR6][R164.64] ;  /* 0x00000006a4a47981 */ /* 0x000f24000c1e1d00 */
[----:B------:R-:W-:-:S02]  /*0770*/  IMAD.WIDE.U32 R28, R29, 0x10, R4 ;  /* 0x000000101d1c7825 */ /* 0x000fc400078e0004 */
[----:B------:R-:W4:Y:S02]  /*0780*/  LDG.E.128 R168, desc[UR6][R168.64] ;  /* 0x00000006a8a87981 */ /* 0x000f24000c1e1d00 */
[----:B------:R-:W-:Y:S02]  /*0790*/  IMAD.WIDE.U32 R4, R3, 0x10, R4 ;  /* 0x0000001003047825 */ /* 0x000fe400078e0004 */
[----:B------:R-:W4:Y:S04]  /*07a0*/  LDG.E.128 R28, desc[UR6][R28.64] ;  /* 0x000000061c1c7981 */ /* 0x000f28000c1e1d00 */
[----:B------:R-:W4:Y:S01]  /*07b0*/  LDG.E.128 R4, desc[UR6][R4.64] ;  /* 0x0000000604047981 */ /* 0x000f22000c1e1d00 */
[----:B------:R-:W-:Y:S02]  /*07c0*/  MOV R230, UR15 ;  /* 0x0000000f00e67c02 */ /* 0x000fe40008000f00 */
[----:B------:R-:W-:-:S04]  /*07d0*/  ISETP.NE.U32.AND P0, PT, R231, RZ, PT ;  /* 0x000000ffe700720c */ /* 0x000fc80003f05070 */
[----:B------:R-:W-:Y:S02]  /*07e0*/  ISETP.NE.AND.EX P0, PT, R230, RZ, PT, P0 ;  /* 0x000000ffe600720c */ /* 0x000fe40003f05300 */
[----:B-----5:R-:W-:-:S11]  /*07f0*/  ISETP.GE.AND P2, PT, R184, 0x1, PT ;  /* 0x00000001b800780c */ /* 0x020fd60003f46270 */
[----:B------:R-:W0:Y:S02]  /*0800*/  @P0 LDC.64 R8, c[0x0][0x438] ;  /* 0x00010e00ff080b82 */ /* 0x000e240000000a00 */
[----:B------:R-:W-:-:S04]  /*0810*/  @P2 VIADD R0, R184, 0xffffffff ;  /* 0xffffffffb8002836 */ /* 0x000fc80000000000 */
[----:B------:R-:W-:Y:S02]  /*0820*/  @P2 IMAD R0, R0, UR8, RZ ;  /* 0x0000000800002c24 */ /* 0x000fe4000f8e02ff */
[----:B------:R-:W1:Y:S03]  /*0830*/  @P0 LDC.64 R242, c[0x0][0x438] ;  /* 0x00010e00fff20b82 */ /* 0x000e660000000a00 */
[----:B------:R-:W-:-:S04]  /*0840*/  @P2 SHF.R.S32.HI R173, RZ, 0x1f, R0 ;  /* 0x0000001fffad2819 */ /* 0x000fc80000011400 */
[----:B------:R-:W-:Y:S01]  /*0850*/  @P2 LEA.HI R173, R173, R0, RZ, 0x3 ;  /* 0x00000000adad2211 */ /* 0x000fe200078f18ff */
[----:B------:R-:W1:Y:S01]  /*0860*/  @P0 LDC.64 R208, c[0x0][0x438] ;  /* 0x00010e00ffd00b82 */ /* 0x000e620000000a00 */
[----:B------:R-:W-:Y:S02]  /*0870*/  MOV R241, RZ ;  /* 0x000000ff00f17202 */ /* 0x000fe40000000f00 */
[----:B------:R-:W-:Y:S01]  /*0880*/  @P2 LEA.HI.SX32 R241, R173, R172, 0x1d ;  /* 0x000000acadf12211 */ /* 0x000fe200078feaff */
[----:B0-----:R-:W-:-:S03]  /*0890*/  @P0 IMAD.WIDE.U32 R8, R185, 0x10, R8 ;  /* 0x00000010b9080825 */ /* 0x001fc600078e0008 */
[C---:B------:R-:W-:Y:S01]  /*08a0*/  IADD3 R237, PT, PT, R241.reuse, 0x40, RZ ;  /* 0x00000040f1ed7810 */ /* 0x040fe20007ffe0ff */
[----:B------:R-:W0:Y:S01]  /*08b0*/  @P0 LDC.64 R2, c[0x0][0x438] ;  /* 0x00010e00ff020b82 */ /* 0x000e220000000a00 */
[C---:B------:R-:W-:Y:S01]  /*08c0*/  IADD3 R235, PT, PT, R241.reuse, 0x60, RZ ;  /* 0x00000060f1eb7810 */ /* 0x040fe20007ffe0ff */
[----:B------:R-:W-:Y:S01]  /*08d0*/  VIADD R239, R241, 0x20 ;  /* 0x00000020f1ef7836 */ /* 0x000fe20000000000 */
[----:B------:R-:W-:Y:S01]  /*08e0*/  ISETP.NE.AND P3, PT, RZ, UR9, PT ;  /* 0x00000009ff007c0c */ /* 0x000fe2000bf65270 */
[--C-:B---3--:R-:W-:Y:S01]  /*08f0*/  IMAD.WIDE.U32 R236, R237, 0x8, R232.reuse ;  /* 0x00000008edec7825 */ /* 0x108fe200078e00e8 */
[----:B------:R-:W5:Y:S03]  /*0900*/  @P0 LDG.E.128 R32, desc[UR6][R8.64] ;  /* 0x0000000608200981 */ /* 0x000f66000c1e1d00 */
[--C-:B------:R-:W-:Y:S01]  /*0910*/  IMAD.WIDE.U32 R238, R239, 0x8, R232.reuse ;  /* 0x00000008efee7825 */ /* 0x100fe200078e00e8 */
[----:B------:R-:W3:Y:S01]  /*0920*/  @P0 LDC.64 R10, c[0x0][0x438] ;  /* 0x00010e00ff0a0b82 */ /* 0x000ee20000000a00 */
[----:B------:R-:W5:Y:S02]  /*0930*/  LDG.E.64 R236, desc[UR6][R236.64] ;  /* 0x00000006ecec7981 */ /* 0x000f64000c1e1b00 */
[----:B------:R-:W-:-:S02]  /*0940*/  IMAD.WIDE.U32 R234, R235, 0x8, R232 ;  /* 0x00000008ebea7825 */ /* 0x000fc400078e00e8 */
[----:B------:R-:W5:Y:S02]  /*0950*/  LDG.E.64 R238, desc[UR6][R238.64] ;  /* 0x00000006eeee7981 */ /* 0x000f64000c1e1b00 */
[----:B-1----:R-:W-:Y:S02]  /*0960*/  @P0 IMAD.WIDE.U32 R242, R177, 0x10, R242 ;  /* 0x00000010b1f20825 */ /* 0x002fe400078e00f2 */
[----:B------:R-:W5:Y:S04]  /*0970*/  LDG.E.64 R234, desc[UR6][R234.64] ;  /* 0x00000006eaea7981 */ /* 0x000f68000c1e1b00 */
[----:B------:R-:W5:Y:S01]  /*0980*/  @P0 LDG.E.128 R48, desc[UR6][R242.64] ;  /* 0x00000006f2300981 */ /* 0x000f62000c1e1d00 */
[----:B------:R-:W-:-:S04]  /*0990*/  @P0 IMAD.WIDE.U32 R208, R179, 0x10, R208 ;  /* 0x00000010b3d00825 */ /* 0x000fc800078e00d0 */
[----:B0-----:R-:W-:Y:S01]  /*09a0*/  @P0 IMAD.WIDE.U32 R2, R175, 0x10, R2 ;  /* 0x00000010af020825 */ /* 0x001fe200078e0002 */
[----:B------:R0:W5:Y:S04]  /*09b0*/  @P0 LDG.E.128 R44, desc[UR6][R208.64] ;  /* 0x00000006d02c0981 */ /* 0x000168000c1e1d00 */
[----:B------:R1:W5:Y:S01]  /*09c0*/  @P0 LDG.E.128 R36, desc[UR6][R2.64] ;  /* 0x0000000602240981 */ /* 0x000362000c1e1d00 */
[----:B---3--:R-:W-:Y:S01]  /*09d0*/  @P0 IMAD.WIDE.U32 R10, R181, 0x10, R10 ;  /* 0x00000010b50a0825 */ /* 0x008fe200078e000a */
[----:B0-----:R-:W-:-:S04]  /*09e0*/  PRMT R208, R54, 0x7632, R208 ;  /* 0x0000763236d07816 */ /* 0x001fc800000000d0 */
[----:B------:R0:W5:Y:S01]  /*09f0*/  @P0 LDG.E.128 R40, desc[UR6][R10.64] ;  /* 0x000000060a280981 */ /* 0x000162000c1e1d00 */
[----:B------:R-:W-:Y:S02]  /*0a00*/  SHF.L.U32 R208, R208, 0x10, RZ ;  /* 0x00000010d0d07819 */ /* 0x000fe400000006ff */
[----:B-1----:R-:W-:Y:S02]  /*0a10*/  SHF.L.U32 R3, R57, 0x10, RZ ;  /* 0x0000001039037819 */ /* 0x002fe400000006ff */
[----:B0-----:R-:W-:Y:S02]  /*0a20*/  SHF.L.U32 R10, R60, 0x10, RZ ;  /* 0x000000103c0a7819 */ /* 0x001fe400000006ff */
[----:B------:R-:W-:Y:S02]  /*0a30*/  SHF.L.U32 R11, R61, 0x10, RZ ;  /* 0x000000103d0b7819 */ /* 0x000fe400000006ff */
[C---:B--2---:R-:W-:Y:S02]  /*0a40*/  PRMT R178, R12.reuse, 0x7632, R178 ;  /* 0x000076320cb27816 */ /* 0x044fe400000000b2 */
[----:B------:R-:W-:-:S02]  /*0a50*/  SHF.L.U32 R195, R12, 0x10, RZ ;  /* 0x000000100cc37819 */ /* 0x000fc400000006ff */
[C---:B----4-:R-:W-:Y:S02]  /*0a60*/  PRMT R189, R18.reuse, 0x7632, R189 ;  /* 0x0000763212bd7816 */ /* 0x050fe400000000bd */
[----:B------:R-:W-:Y:S02]  /*0a70*/  SHF.L.U32 R193, R18, 0x10, RZ ;  /* 0x0000001012c17819 */ /* 0x000fe400000006ff */
[C---:B------:R-:W-:Y:S02]  /*0a80*/  PRMT R192, R16.reuse, 0x7632, R192 ;  /* 0x0000763210c07816 */ /* 0x040fe400000000c0 */
[----:B------:R-:W-:Y:S02]  /*0a90*/  SHF.L.U32 R185, R16, 0x10, RZ ;  /* 0x0000001010b97819 */ /* 0x000fe400000006ff */
[C---:B------:R-:W-:Y:S02]  /*0aa0*/  PRMT R18, R21.reuse, 0x7632, R18 ;  /* 0x0000763215127816 */ /* 0x040fe40000000012 */
[----:B------:R-:W-:-:S02]  /*0ab0*/  SHF.L.U32 R12, R21, 0x10, RZ ;  /* 0x00000010150c7819 */ /* 0x000fc400000006ff */
[C---:B------:R-:W-:Y:S02]  /*0ac0*/  PRMT R21, R23.reuse, 0x7632, R21 ;  /* 0x0000763217157816 */ /* 0x040fe40000000015 */
[----:B------:R-:W-:Y:S02]  /*0ad0*/  SHF.L.U32 R16, R23, 0x10, RZ ;  /* 0x0000001017107819 */ /* 0x000fe400000006ff */
[C---:B------:R-:W-:Y:S01]  /*0ae0*/  IADD3 R23, PT, PT, R241.reuse, 0x80, RZ ;  /* 0x00000080f1177810 */ /* 0x040fe20007ffe0ff */
[----:B------:R-:W-:-:S04]  /*0af0*/  IMAD.WIDE.U32 R240, R241, 0x8, R232 ;  /* 0x00000008f1f07825 */ /* 0x000fc800078e00e8 */
[----:B------:R-:W-:Y:S02]  /*0b00*/  IMAD.WIDE.U32 R232, R23, 0x8, R232 ;  /* 0x0000000817e87825 */ /* 0x000fe400078e00e8 */
[----:B------:R-:W5:Y:S04]  /*0b10*/  LDG.E.64 R240, desc[UR6][R240.64] ;  /* 0x00000006f0f07981 */ /* 0x000f68000c1e1b00 */
[----:B------:R-:W5:Y:S01]  /*0b20*/  LDG.E.64 R232, desc[UR6][R232.64] ;  /* 0x00000006e8e87981 */ /* 0x000f62000c1e1b00 */
[----:B------:R-:W-:Y:S02]  /*0b30*/  PRMT R179, R204, 0x7632, R179 ;  /* 0x00007632ccb37816 */ /* 0x000fe400000000b3 */
[----:B------:R-:W-:Y:S02]  /*0b40*/  PRMT R173, R206, 0x7632, R173 ;  /* 0x00007632cead7816 */ /* 0x000fe400000000ad */
[----:B------:R-:W-:-:S02]  /*0b50*/  PRMT R174, R207, 0x7632, R174 ;  /* 0x00007632cfae7816 */ /* 0x000fc400000000ae */
[C---:B------:R-:W-:Y:S02]  /*0b60*/  PRMT R190, R17.reuse, 0x7632, R190 ;  /* 0x0000763211be7816 */ /* 0x040fe400000000be */
[----:B------:R-:W-:Y:S02]  /*0b70*/  SHF.L.U32 R0, R17, 0x10, RZ ;  /* 0x0000001011007819 */ /* 0x000fe400000006ff */
[----:B------:R-:W-:Y:S02]  /*0b80*/  FSEL R182, R182, RZ, !P3 ;  /* 0x000000ffb6b67208 */ /* 0x000fe40005800000 */
[----:B------:R-:W-:Y:S02]  /*0b90*/  SHF.L.U32 R179, R179, 0x10, RZ ;  /* 0x00000010b3b37819 */ /* 0x000fe400000006ff */
[----:B------:R-:W-:Y:S02]  /*0ba0*/  SHF.L.U32 R173, R173, 0x10, RZ ;  /* 0x00000010adad7819 */ /* 0x000fe400000006ff */
[----:B------:R-:W-:-:S02]  /*0bb0*/  PRMT R175, R205, 0x7632, R175 ;  /* 0x00007632cdaf7816 */ /* 0x000fc400000000af */
[C---:B------:R-:W-:Y:S02]  /*0bc0*/  PRMT R187, R19.reuse, 0x7632, R187 ;  /* 0x0000763213bb7816 */ /* 0x040fe400000000bb */
[----:B------:R-:W-:Y:S02]  /*0bd0*/  SHF.L.U32 R191, R19, 0x10, RZ ;  /* 0x0000001013bf7819 */ /* 0x000fe400000006ff */
[C---:B------:R-:W-:Y:S02]  /*0be0*/  PRMT R17, R14.reuse, 0x7632, R17 ;  /* 0x000076320e117816 */ /* 0x040fe40000000011 */
[----:B------:R-:W-:Y:S02]  /*0bf0*/  SHF.L.U32 R188, R14, 0x10, RZ ;  /* 0x000000100ebc7819 */ /* 0x000fe400000006ff */
[----:B------:R-:W-:Y:S02]  /*0c00*/  PRMT R172, R160, 0x7632, R172 ;  /* 0x00007632a0ac7816 */ /* 0x000fe400000000ac */
[----:B------:R-:W-:-:S02]  /*0c10*/  PRMT R19, R22, 0x7632, R19 ;  /* 0x0000763216137816 */ /* 0x000fc40000000013 */
[----:B------:R-:W-:Y:S02]  /*0c20*/  SHF.L.U32 R14, R22, 0x10, RZ ;  /* 0x00000010160e7819 */ /* 0x000fe400000006ff */
[C---:B------:R-:W-:Y:S02]  /*0c30*/  PRMT R22, R25.reuse, 0x7632, R22 ;  /* 0x0000763219167816 */ /* 0x040fe40000000016 */
[----:B------:R-:W-:Y:S01]  /*0c40*/  SHF.L.U32 R183, R25, 0x10, RZ ;  /* 0x0000001019b77819 */ /* 0x000fe200000006ff */
[----:B------:R-:W-:Y:S01]  /*0c50*/  IMAD.U32 R194, R13, 0x10000, RZ ;  /* 0x000100000dc27824 */ /* 0x000fe200078e00ff */
[----:B------:R-:W-:Y:S01]  /*0c60*/  SHF.L.U32 R219, R204, 0x10, RZ ;  /* 0x00000010ccdb7819 */ /* 0x000fe200000006ff */
[----:B------:R-:W-:Y:S01]  /*0c70*/  FADD.FTZ R217, -R182, R179 ;  /* 0x000000b3b6d97221 */ /* 0x000fe20000010100 */
[----:B------:R-:W-:Y:S01]  /*0c80*/  SHF.L.U32 R25, R174, 0x10, RZ ;  /* 0x00000010ae197819 */ /* 0x000fe200000006ff */
[----:B------:R-:W-:Y:S01]  /*0c90*/  FADD.FTZ R229, -R182, R173 ;  /* 0x000000adb6e57221 */ /* 0x000fe20000010100 */
[----:B------:R-:W-:Y:S01]  /*0ca0*/  PRMT R197, R166, 0x7632, R197 ;  /* 0x00007632a6c57816 */ /* 0x000fe200000000c5 */
[----:B------:R-:W-:Y:S01]  /*0cb0*/  IMAD.U32 R225, R162, 0x10000, RZ ;  /* 0x00010000a2e17824 */ /* 0x000fe200078e00ff */
[----:B------:R-:W-:Y:S01]  /*0cc0*/  SHF.L.U32 R204, R166, 0x10, RZ ;  /* 0x00000010a6cc7819 */ /* 0x000fe200000006ff */
[----:B------:R-:W-:Y:S01]  /*0cd0*/  IMAD.U32 R201, R27, 0x10000, RZ ;  /* 0x000100001bc97824 */ /* 0x000fe200078e00ff */
[----:B------:R-:W-:-:S02]  /*0ce0*/  PRMT R196, R167, 0x7632, R196 ;  /* 0x00007632a7c47816 */ /* 0x000fc400000000c4 */
[----:B------:R-:W-:Y:S02]  /*0cf0*/  SHF.L.U32 R203, R167, 0x10, RZ ;  /* 0x00000010a7cb7819 */ /* 0x000fe400000006ff */
[----:B------:R-:W-:Y:S02]  /*0d00*/  PRMT R177, R13, 0x7632, R177 ;  /* 0x000076320db17816 */ /* 0x000fe400000000b1 */
[C---:B------:R-:W-:Y:S02]  /*0d10*/  PRMT R176, R15.reuse, 0x7632, R176 ;  /* 0x000076320fb07816 */ /* 0x040fe400000000b0 */
[----:B------:R-:W-:Y:S02]  /*0d20*/  SHF.L.U32 R180, R15, 0x10, RZ ;  /* 0x000000100fb47819 */ /* 0x000fe400000006ff */
[----:B------:R-:W-:Y:S02]  /*0d30*/  SHF.L.U32 R175, R175, 0x10, RZ ;  /* 0x00000010afaf7819 */ /* 0x000fe400000006ff */
[----:B------:R-:W-:-:S02]  /*0d40*/  PRMT R167, R161, 0x7632, R167 ;  /* 0x00007632a1a77816 */ /* 0x000fc400000000a7 */
[----:B------:R-:W-:Y:S02]  /*0d50*/  PRMT R166, R162, 0x7632, R166 ;  /* 0x00007632a2a67816 */ /* 0x000fe400000000a6 */
[C---:B------:R-:W-:Y:S02]  /*0d60*/  PRMT R15, R20.reuse, 0x7632, R15 ;  /* 0x00007632140f7816 */ /* 0x040fe4000000000f */
[----:B------:R-:W-:Y:S02]  /*0d70*/  SHF.L.U32 R13, R20, 0x10, RZ ;  /* 0x00000010140d7819 */ /* 0x000fe400000006ff */
[C---:B------:R-:W-:Y:S02]  /*0d80*/  PRMT R212, R169.reuse, 0x7632, R212 ;  /* 0x00007632a9d47816 */ /* 0x040fe400000000d4 */
[----:B------:R-:W-:Y:S02]  /*0d90*/  SHF.L.U32 R216, R169, 0x10, RZ ;  /* 0x00000010a9d87819 */ /* 0x000fe400000006ff */
[----:B------:R-:W-:-:S02]  /*0da0*/  PRMT R214, R171, 0x7632, R214 ;  /* 0x00007632abd67816 */ /* 0x000fc400000000d6 */
[----:B------:R-:W-:Y:S02]  /*0db0*/  SHF.L.U32 R173, R172, 0x10, RZ ;  /* 0x00000010acad7819 */ /* 0x000fe400000006ff */
[----:B------:R-:W-:Y:S02]  /*0dc0*/  SHF.L.U32 R179, R178, 0x10, RZ ;  /* 0x00000010b2b37819 */ /* 0x000fe400000006ff */
[----:B------:R-:W-:Y:S02]  /*0dd0*/  SHF.L.U32 R215, R205, 0x10, RZ ;  /* 0x00000010cdd77819 */ /* 0x000fe400000006ff */
[----:B------:R-:W-:Y:S02]  /*0de0*/  PRMT R162, R163, 0x7632, R162 ;  /* 0x00007632a3a27816 */ /* 0x000fe400000000a2 */
[----:B------:R-:W-:Y:S02]  /*0df0*/  PRMT R20, R24, 0x7632, R20 ;  /* 0x0000763218147816 */ /* 0x000fe40000000014 */
[----:B------:R-:W-:-:S02]  /*0e00*/  PRMT R23, R26, 0x7632, R23 ;  /* 0x000076321a177816 */ /* 0x000fc40000000017 */
[----:B------:R-:W-:Y:S02]  /*0e10*/  PRMT R181, R27, 0x7632, R181 ;  /* 0x000076321bb57816 */ /* 0x000fe400000000b5 */
[----:B------:R-:W-:Y:S02]  /*0e20*/  PRMT R210, R168, 0x7632, R210 ;  /* 0x00007632a8d27816 */ /* 0x000fe400000000d2 */
[----:B------:R-:W-:Y:S02]  /*0e30*/  PRMT R169, R170, 0x7632, R169 ;  /* 0x00007632aaa97816 */ /* 0x000fe400000000a9 */
[----:B------:R-:W-:Y:S01]  /*0e40*/  SHF.L.U32 R171, R171, 0x10, RZ ;  /* 0x00000010abab7819 */ /* 0x000fe200000006ff */
[----:B------:R-:W-:Y:S01]  /*0e50*/  FADD.FTZ R228, -R182, R25 ;  /* 0x00000019b6e47221 */ /* 0x000fe20000010100 */
[C---:B------:R-:W-:Y:S02]  /*0e60*/  PRMT R198, R165.reuse, 0x7632, R198 ;  /* 0x00007632a5c67816 */ /* 0x040fe400000000c6 */
[----:B------:R-:W-:-:S02]  /*0e70*/  SHF.L.U32 R205, R165, 0x10, RZ ;  /* 0x00000010a5cd7819 */ /* 0x000fc400000006ff */
[----:B------:R-:W-:Y:S01]  /*0e80*/  SHF.L.U32 R200, R163, 0x10, RZ ;  /* 0x00000010a3c87819 */ /* 0x000fe200000006ff */
[C---:B------:R-:W-:Y:S01]  /*0e90*/  FADD.FTZ R213, -R182.reuse, R175 ;  /* 0x000000afb6d57221 */ /* 0x040fe20000010100 */
[C---:B------:R-:W-:Y:S01]  /*0ea0*/  PRMT R165, R31.reuse, 0x7632, R165 ;  /* 0x000076321fa57816 */ /* 0x040fe200000000a5 */
[C---:B------:R-:W-:Y:S01]  /*0eb0*/  FADD.FTZ R25, -R182.reuse, R180 ;  /* 0x000000b4b6197221 */ /* 0x040fe20000010100 */
[----:B------:R-:W-:Y:S01]  /*0ec0*/  SHF.L.U32 R163, R31, 0x10, RZ ;  /* 0x000000101fa37819 */ /* 0x000fe200000006ff */
[C---:B------:R-:W-:Y:S01]  /*0ed0*/  FADD.FTZ R27, -R182.reuse, R183 ;  /* 0x000000b7b61b7221 */ /* 0x040fe20000010100 */
[----:B------:R-:W-:Y:S01]  /*0ee0*/  SHF.L.U32 R245, R17, 0x10, RZ ;  /* 0x0000001011f57819 */ /* 0x000fe200000006ff */
[----:B------:R-:W-:Y:S01]  /*0ef0*/  FADD.FTZ R31, -R182, R201 ;  /* 0x000000c9b61f7221 */ /* 0x000fe20000010100 */
[----:B------:R-:W-:Y:S01]  /*0f00*/  SHF.L.U32 R247, R176, 0x10, RZ ;  /* 0x00000010b0f77819 */ /* 0x000fe200000006ff */
[----:B------:R-:W-:Y:S01]  /*0f10*/  IMAD.U32 R167, R167, 0x10000, RZ ;  /* 0x00010000a7a77824 */ /* 0x000fe200078e00ff */
[----:B------:R-:W-:Y:S01]  /*0f20*/  SHF.L.U32 R211, R206, 0x10, RZ ;  /* 0x00000010ced37819 */ /* 0x000fe200000006ff */
[C---:B------:R-:W-:Y:S01]  /*0f30*/  FADD.FTZ R201, -R182.reuse, R173 ;  /* 0x000000adb6c97221 */ /* 0x040fe20000010100 */
[----:B------:R-:W-:Y:S01]  /*0f40*/  SHF.L.U32 R207, R207, 0x10, RZ ;  /* 0x00000010cfcf7819 */ /* 0x000fe200000006ff */
[----:B------:R-:W-:Y:S01]  /*0f50*/  FADD.FTZ R17, -R182, R179 ;  /* 0x000000b3b6117221 */ /* 0x000fe20000010100 */
[----:B------:R-:W-:Y:S01]  /*0f60*/  SHF.L.U32 R226, R160, 0x10, RZ ;  /* 0x00000010a0e27819 */ /* 0x000fe200000006ff */
[----:B------:R-:W-:Y:S01]  /*0f70*/  IMAD.U32 R218, R170, 0x10000, RZ ;  /* 0x00010000aada7824 */ /* 0x000fe200078e00ff */
[----:B------:R-:W-:Y:S01]  /*0f80*/  SHF.L.U32 R199, R161, 0x10, RZ ;  /* 0x00000010a1c77819 */ /* 0x000fe200000006ff */
[----:B------:R-:W-:Y:S01]  /*0f90*/  IMAD.U32 R249, R20, 0x10000, RZ ;  /* 0x0001000014f97824 */ /* 0x000fe200078e00ff */
        /* <DEDUP_REMOVED lines=12> */
[----:B------:R-:W-:Y:S01]  /*1060*/  SHF.L.U32 R180, R169, 0x10, RZ ;  /* 0x00000010a9b47819 */ /* 0x000fe200000006ff */
[----:B------:R-:W-:Y:S01]  /*1070*/  IMAD.U32 R171, R214, 0x10000, RZ ;  /* 0x00010000d6ab7824 */ /* 0x000fe200078e00ff */
[C---:B------:R-:W-:Y:S02]  /*1080*/  PRMT R179, R5.reuse, 0x7632, R179 ;  /* 0x0000763205b37816 */ /* 0x040fe400000000b3 */
[----:B------:R-:W-:Y:S01]  /*1090*/  SHF.L.U32 R173, R5, 0x10, RZ ;  /* 0x0000001005ad7819 */ /* 0x000fe200000006ff */
[----:B------:R-:W-:Y:S01]  /*10a0*/  IMAD.U32 R206, R164, 0x10000, RZ ;  /* 0x00010000a4ce7824 */ /* 0x000fe200078e00ff */
[----:B------:R-:W-:Y:S01]  /*10b0*/  SHF.L.U32 R5, R52, 0x10, RZ ;  /* 0x0000001034057819 */ /* 0x000fe200000006ff */
[----:B------:R-:W-:Y:S01]  /*10c0*/  FADD.FTZ R223, -R182, R167 ;  /* 0x000000a7b6df7221 */ /* 0x000fe20000010100 */
[----:B------:R-:W-:-:S02]  /*10d0*/  PRMT R160, R28, 0x7632, R160 ;  /* 0x000076321ca07816 */ /* 0x000fc400000000a0 */
[----:B------:R-:W-:Y:S01]  /*10e0*/  SHF.L.U32 R26, R28, 0x10, RZ ;  /* 0x000000101c1a7819 */ /* 0x000fe200000006ff */
[C---:B------:R-:W-:Y:S01]  /*10f0*/  FADD.FTZ R219, -R182.reuse, R219 ;  /* 0x000000dbb6db7221 */ /* 0x040fe20000010100 */
[C---:B------:R-:W-:Y:S01]  /*1100*/  PRMT R161, R29.reuse, 0x7632, R161 ;  /* 0x000076321da17816 */ /* 0x040fe200000000a1 */
[C---:B------:R-:W-:Y:S01]  /*1110*/  FADD.FTZ R215, -R182.reuse, R215 ;  /* 0x000000d7b6d77221 */ /* 0x040fe20000010100 */
[----:B------:R-:W-:Y:S01]  /*1120*/  SHF.L.U32 R28, R29, 0x10, RZ ;  /* 0x000000101d1c7819 */ /* 0x000fe200000006ff */
[C---:B------:R-:W-:Y:S01]  /*1130*/  FADD.FTZ R211, -R182.reuse, R211 ;  /* 0x000000d3b6d37221 */ /* 0x040fe20000010100 */
[----:B------:R-:W-:Y:S01]  /*1140*/  PRMT R212, R53, 0x7632, R212 ;  /* 0x0000763235d47816 */ /* 0x000fe200000000d4 */
        /* <DEDUP_REMOVED lines=25> */
[----:B------:R-:W-:-:S02]  /*12e0*/  IMAD.U32 R2, R197, 0x10000, RZ ;  /* 0x00010000c5027824 */ /* 0x000fc400078e00ff */
[----:B------:R-:W-:Y:S01]  /*12f0*/  FMUL.FTZ R209, R224, R229 ;  /* 0x000000e5e0d17220 */ /* 0x000fe20000410000 */
[----:B------:R-:W-:Y:S01]  /*1300*/  FADD.FTZ R182, -R182, R171 ;  /* 0x000000abb6b67221 */ /* 0x000fe20000010100 */
[C---:B------:R-:W-:Y:S01]  /*1310*/  PRMT R177, R4.reuse, 0x7632, R177 ;  /* 0x0000763204b17816 */ /* 0x040fe200000000b1 */
[----:B------:R-:W-:Y:S01]  /*1320*/  FMUL.FTZ R218, R5, R206 ;  /* 0x000000ce05da7220 */ /* 0x000fe20000410000 */
[----:B------:R-:W-:Y:S01]  /*1330*/  SHF.L.U32 R171, R4, 0x10, RZ ;  /* 0x0000001004ab7819 */ /* 0x000fe200000006ff */
[----:B------:R-:W-:Y:S01]  /*1340*/  IMAD.U32 R5, R54, 0x10000, RZ ;  /* 0x0001000036057824 */ /* 0x000fe200078e00ff */
[----:B------:R-:W-:Y:S01]  /*1350*/  SHF.L.U32 R212, R212, 0x10, RZ ;  /* 0x00000010d4d47819 */ /* 0x000fe200000006ff */
[----:B------:R-:W-:Y:S01]  /*1360*/  FMUL.FTZ R213, R224, R213 ;  /* 0x000000d5e0d57220 */ /* 0x000fe20000410000 */
[----:B------:R-:W-:Y:S01]  /*1370*/  SHF.L.U32 R198, R198, 0x10, RZ ;  /* 0x00000010c6c67819 */ /* 0x000fe200000006ff */
[-C--:B------:R-:W-:Y:S01]  /*1380*/  FMUL.FTZ R208, R208, R2.reuse ;  /* 0x00000002d0d07220 */ /* 0x080fe20000410000 */
[----:B------:R-:W-:Y:S01]  /*1390*/  PRMT R4, R56, 0x7632, R4 ;  /* 0x0000763238047816 */ /* 0x000fe20000000004 */
[----:B------:R-:W-:Y:S01]  /*13a0*/  FADD.FTZ R125, R125, R2 ;  /* 0x000000027d7d7221 */ /* 0x000fe20000010000 */
[----:B------:R-:W-:Y:S01]  /*13b0*/  FFMA.FTZ R77, R209, R2, R77 ;  /* 0x00000002d14d7223 */ /* 0x000fe2000001004d */
[----:B------:R-:W-:Y:S01]  /*13c0*/  PRMT R181, R6, 0x7632, R181 ;  /* 0x0000763206b57816 */ /* 0x000fe200000000b5 */
[----:B------:R-:W-:Y:S01]  /*13d0*/  FMUL.FTZ R199, R224, R199 ;  /* 0x000000c7e0c77220 */ /* 0x000fe20000410000 */
[----:B------:R-:W-:-:S02]  /*13e0*/  SHF.L.U32 R175, R6, 0x10, RZ ;  /* 0x0000001006af7819 */ /* 0x000fc400000006ff */
[----:B------:R-:W-:Y:S01]  /*13f0*/  SHF.L.U32 R2, R58, 0x10, RZ ;  /* 0x000000103a027819 */ /* 0x000fe200000006ff */
[----:B------:R-:W-:Y:S01]  /*1400*/  FMUL.FTZ R210, R5, R204 ;  /* 0x000000cc05d27220 */ /* 0x000fe20000410000 */
[----:B------:R-:W-:Y:S01]  /*1410*/  SHF.L.U32 R6, R59, 0x10, RZ ;  /* 0x000000103b067819 */ /* 0x000fe200000006ff */
[-C--:B------:R-:W-:Y:S01]  /*1420*/  FMUL.FTZ R212, R212, R198.reuse ;  /* 0x000000c6d4d47220 */ /* 0x080fe20000410000 */
[----:B------:R-:W-:Y:S01]  /*1430*/  SHF.L.U32 R192, R192, 0x10, RZ ;  /* 0x00000010c0c07819 */ /* 0x000fe200000006ff */
[----:B------:R-:W-:Y:S01]  /*1440*/  FADD.FTZ R131, R131, R198 ;  /* 0x000000c683837221 */ /* 0x000fe20000010000 */
[----:B------:R-:W-:Y:S01]  /*1450*/  FFMA.FTZ R75, R213, R198, R75 ;  /* 0x000000c6d54b7223 */ /* 0x000fe2000001004b */
[----:B------:R-:W-:Y:S01]  /*1460*/  IMAD.U32 R4, R4, 0x10000, RZ ;  /* 0x0001000004047824 */ /* 0x000fe200078e00ff */
[----:B------:R-:W-:Y:S01]  /*1470*/  PRMT R5, R58, 0x7632, R5 ;  /* 0x000076323a057816 */ /* 0x000fe20000000005 */
[-C--:B------:R-:W-:Y:S01]  /*1480*/  FMUL.FTZ R198, R3, R0.reuse ;  /* 0x0000000003c67220 */ /* 0x080fe20000410000 */
[----:B------:R-:W-:Y:S01]  /*1490*/  FADD.FTZ R122, R122, R0 ;  /* 0x000000007a7a7221 */ /* 0x000fe20000010000 */
[----:B------:R-:W-:Y:S01]  /*14a0*/  FFMA.FTZ R82, R199, R0, R82 ;  /* 0x00000000c7527223 */ /* 0x000fe20000010052 */
[----:B------:R-:W-:Y:S01]  /*14b0*/  FMUL.FTZ R0, R2, R193 ;  /* 0x000000c102007220 */ /* 0x000fe20000410000 */
[----:B------:R-:W-:Y:S01]  /*14c0*/  FMUL.FTZ R2, R224, R200 ;  /* 0x000000c8e0027220 */ /* 0x000fe20000410000 */
[----:B------:R-:W-:Y:S01]  /*14d0*/  FMUL.FTZ R3, R6, R191 ;  /* 0x000000bf06037220 */ /* 0x000fe20000410000 */
[C---:B------:R-:W-:Y:S01]  /*14e0*/  PRMT R183, R7.reuse, 0x7632, R183 ;  /* 0x0000763207b77816 */ /* 0x040fe200000000b7 */
[----:B------:R-:W-:Y:S01]  /*14f0*/  FMUL.FTZ R200, R4, R192 ;  /* 0x000000c004c87220 */ /* 0x000fe20000410000 */
[----:B------:R-:W-:Y:S01]  /*1500*/  SHF.L.U32 R186, R7, 0x10, RZ ;  /* 0x0000001007ba7819 */ /* 0x000fe200000006ff */
[----:B------:R-:W-:Y:S01]  /*1510*/  FMUL.FTZ R4, R224, R221 ;  /* 0x000000dde0047220 */ /* 0x000fe20000410000 */
[----:B------:R-:W-:-:S02]  /*1520*/  SHF.L.U32 R5, R5, 0x10, RZ ;  /* 0x0000001005057819 */ /* 0x000fc400000006ff */
[----:B------:R-:W-:Y:S02]  /*1530*/  SHF.L.U32 R6, R189, 0x10, RZ ;  /* 0x00000010bd067819 */ /* 0x000fe400000006ff */
[----:B------:R-:W-:Y:S01]  /*1540*/  PRMT R7, R59, 0x7632, R7 ;  /* 0x000076323b077816 */ /* 0x000fe20000000007 */
[----:B------:R-:W-:Y:S02]  /*1550*/  IMAD.U32 R8, R187, 0x10000, RZ ;  /* 0x00010000bb087824 */ /* 0x000fe400078e00ff */
[-C--:B------:R-:W-:Y:S01]  /*1560*/  FMUL.FTZ R5, R5, R6.reuse ;  /* 0x0000000605057220 */ /* 0x080fe20000410000 */
[----:B------:R-:W-:Y:S01]  /*1570*/  SHF.L.U32 R7, R7, 0x10, RZ ;  /* 0x0000001007077819 */ /* 0x000fe200000006ff */
[----:B------:R-:W-:Y:S01]  /*1580*/  FADD.FTZ R117, R117, R6 ;  /* 0x0000000675757221 */ /* 0x000fe20000010000 */
[----:B------:R-:W-:Y:S01]  /*1590*/  FFMA.FTZ R85, R4, R6, R85 ;  /* 0x0000000604557223 */ /* 0x000fe20000010055 */
[C---:B------:R-:W-:Y:S01]  /*15a0*/  FMUL.FTZ R6, R224.reuse, R220 ;  /* 0x000000dce0067220 */ /* 0x040fe20000410000 */
[----:B------:R-:W-:Y:S01]  /*15b0*/  FMUL.FTZ R211, R224, R211 ;  /* 0x000000d3e0d37220 */ /* 0x000fe20000410000 */
[-C--:B------:R-:W-:Y:S01]  /*15c0*/  FMUL.FTZ R7, R7, R8.reuse ;  /* 0x0000000807077220 */ /* 0x080fe20000410000 */
[----:B------:R-:W-:Y:S01]  /*15d0*/  FADD.FTZ R119, R119, R8 ;  /* 0x0000000877777221 */ /* 0x000fe20000010000 */
[----:B------:R-:W-:Y:S01]  /*15e0*/  FFMA.FTZ R87, R6, R8, R87 ;  /* 0x0000000806577223 */ /* 0x000fe20000010057 */
[----:B------:R-:W-:Y:S01]  /*15f0*/  FMUL.FTZ R8, R224, R195 ;  /* 0x000000c3e0087220 */ /* 0x000fe20000410000 */
[----:B------:R-:W-:Y:S01]  /*1600*/  FMUL.FTZ R9, R10, R13 ;  /* 0x0000000d0a097220 */ /* 0x000fe20000410000 */
[----:B------:R-:W-:Y:S01]  /*1610*/  FMUL.FTZ R10, R224, R194 ;  /* 0x000000c2e00a7220 */ /* 0x000fe20000410000 */
[----:B------:R-:W-:Y:S01]  /*1620*/  SHF.L.U32 R214, R53, 0x10, RZ ;  /* 0x0000001035d67819 */ /* 0x000fe200000006ff */
[----:B------:R-:W-:Y:S01]  /*1630*/  FADD.FTZ R124, R124, R204 ;  /* 0x000000cc7c7c7221 */ /* 0x000fe20000010000 */
[----:B------:R-:W-:Y:S01]  /*1640*/  FFMA.FTZ R76, R211, R204, R76 ;  /* 0x000000ccd34c7223 */ /* 0x000fe2000001004c */
[----:B------:R-:W-:Y:S01]  /*1650*/  FMUL.FTZ R215, R224, R215 ;  /* 0x000000d7e0d77220 */ /* 0x000fe20000410000 */
[----:B------:R-:W-:Y:S01]  /*1660*/  PRMT R204, R55, 0x7632, R204 ;  /* 0x0000763237cc7816 */ /* 0x000fe200000000cc */
[----:B------:R-:W-:Y:S01]  /*1670*/  FADD.FTZ R112, R112, R13 ;  /* 0x0000000d70707221 */ /* 0x000fe20000010000 */
[----:B------:R-:W-:Y:S01]  /*1680*/  FFMA.FTZ R88, R8, R13, R88 ;  /* 0x0000000d08587223 */ /* 0x000fe20000010058 */
[----:B------:R-:W-:Y:S01]  /*1690*/  SHF.L.U32 R13, R62, 0x10, RZ ;  /* 0x000000103e0d7819 */ /* 0x000fe200000006ff */
[-C--:B------:R-:W-:Y:S01]  /*16a0*/  FMUL.FTZ R11, R11, R12.reuse ;  /* 0x0000000c0b0b7220 */ /* 0x080fe20000410000 */
        /* <DEDUP_REMOVED lines=8> */
[----:B------:R-:W-:Y:S01]  /*1730*/  SHF.L.U32 R196, R196, 0x10, RZ ;  /* 0x00000010c4c47819 */ /* 0x000fe200000006ff */
[-C--:B------:R-:W-:Y:S01]  /*1740*/  FMUL.FTZ R13, R13, R14.reuse ;  /* 0x0000000e0d0d7220 */ /* 0x080fe20000410000 */
[----:B------:R-:W-:Y:S01]  /*1750*/  PRMT R187, R60, 0x7632, R187 ;  /* 0x000076323cbb7816 */ /* 0x000fe200000000bb */
[----:B------:R-:W-:Y:S01]  /*1760*/  FADD.FTZ R108, R108, R14 ;  /* 0x0000000e6c6c7221 */ /* 0x000fe20000010000 */
[----:B------:R-:W-:Y:S01]  /*1770*/  SHF.L.U32 R189, R63, 0x10, RZ ;  /* 0x000000103fbd7819 */ /* 0x000fe200000006ff */
[----:B------:R-:W-:Y:S01]  /*1780*/  FFMA.FTZ R148, R12, R14, R148 ;  /* 0x0000000e0c947223 */ /* 0x000fe20000010094 */
[----:B------:R-:W-:Y:S01]  /*1790*/  FMUL.FTZ R14, R224, R25 ;  /* 0x00000019e00e7220 */ /* 0x000fe20000410000 */
[-C--:B------:R-:W-:Y:S01]  /*17a0*/  FMUL.FTZ R204, R204, R196.reuse ;  /* 0x000000c4cccc7220 */ /* 0x080fe20000410000 */
[--C-:B------:R-:W-:Y:S01]  /*17b0*/  FADD.FTZ R127, R127, R196.reuse ;  /* 0x000000c47f7f7221 */ /* 0x100fe20000010000 */
[----:B------:R-:W-:Y:S01]  /*17c0*/  FFMA.FTZ R79, R205, R196, R79 ;  /* 0x000000c4cd4f7223 */ /* 0x000fe2000001004f */
[----:B------:R-:W-:Y:S01]  /*17d0*/  PRMT R196, R57, 0x7632, R196 ;  /* 0x0000763239c47816 */ /* 0x000fe200000000c4 */
[----:B------:R-:W-:Y:S01]  /*17e0*/  FADD.FTZ R110, R110, R16 ;  /* 0x000000106e6e7221 */ /* 0x000fe20000010000 */
[----:B------:R-:W-:Y:S01]  /*17f0*/  SHF.L.U32 R187, R187, 0x10, RZ ;  /* 0x00000010bbbb7819 */ /* 0x000fe200000006ff */
[-C--:B------:R-:W-:Y:S01]  /*1800*/  FFMA.FTZ R150, R14, R16.reuse, R150 ;  /* 0x000000100e967223 */ /* 0x080fe20000010096 */
[----:B------:R-:W-:Y:S01]  /*1810*/  SHF.L.U32 R188, R15, 0x10, RZ ;  /* 0x000000100fbc7819 */ /* 0x000fe200000006ff */
[----:B------:R-:W-:Y:S01]  /*1820*/  FMUL.FTZ R15, R189, R16 ;  /* 0x00000010bd0f7220 */ /* 0x000fe20000410000 */
[C---:B------:R-:W-:Y:S01]  /*1830*/  FMUL.FTZ R16, R224.reuse, R17 ;  /* 0x00000011e0107220 */ /* 0x040fe20000410000 */
[----:B------:R-:W-:Y:S01]  /*1840*/  PRMT R25, R61, 0x7632, R25 ;  /* 0x000076323d197816 */ /* 0x000fe20000000019 */
[----:B------:R-:W-:Y:S01]  /*1850*/  FMUL.FTZ R197, R224, R223 ;  /* 0x000000dfe0c57220 */ /* 0x000fe20000410000 */
[----:B------:R-:W-:Y:S01]  /*1860*/  SHF.L.U32 R196, R196, 0x10, RZ ;  /* 0x00000010c4c47819 */ /* 0x000fe200000006ff */
[-C--:B------:R-:W-:Y:S01]  /*1870*/  FMUL.FTZ R17, R187, R188.reuse ;  /* 0x000000bcbb117220 */ /* 0x080fe20000410000 */
[----:B------:R-:W-:Y:S01]  /*1880*/  SHF.L.U32 R190, R190, 0x10, RZ ;  /* 0x00000010bebe7819 */ /* 0x000fe200000006ff */
[----:B------:R-:W-:Y:S01]  /*1890*/  FADD.FTZ R113, R113, R188 ;  /* 0x000000bc71717221 */ /* 0x000fe20000010000 */
[----:B------:R-:W-:Y:S01]  /*18a0*/  FFMA.FTZ R89, R16, R188, R89 ;  /* 0x000000bc10597223 */ /* 0x000fe20000010059 */
[----:B------:R-:W-:Y:S01]  /*18b0*/  PRMT R187, R62, 0x7632, R187 ;  /* 0x000076323ebb7816 */ /* 0x000fe200000000bb */
[----:B------:R-:W-:Y:S01]  /*18c0*/  IMAD.U32 R25, R25, 0x10000, RZ ;  /* 0x0001000019197824 */ /* 0x000fe200078e00ff */
[----:B------:R-:W-:Y:S01]  /*18d0*/  SHF.L.U32 R188, R18, 0x10, RZ ;  /* 0x0000001012bc7819 */ /* 0x000fe200000006ff */
[-C--:B------:R-:W-:Y:S01]  /*18e0*/  FMUL.FTZ R196, R196, R190.reuse ;  /* 0x000000bec4c47220 */ /* 0x080fe20000410000 */
[----:B------:R-:W-:Y:S01]  /*18f0*/  FADD.FTZ R123, R123, R190 ;  /* 0x000000be7b7b7221 */ /* 0x000fe20000010000 */
[----:B------:R-:W-:Y:S01]  /*1900*/  FFMA.FTZ R83, R197, R190, R83 ;  /* 0x000000bec5537223 */ /* 0x000fe20000010053 */
[----:B------:R-:W-:Y:S01]  /*1910*/  FMUL.FTZ R18, R224, R23 ;  /* 0x00000017e0127220 */ /* 0x000fe20000410000 */
[----:B------:R-:W-:-:S02]  /*1920*/  PRMT R189, R63, 0x7632, R189 ;  /* 0x000076323fbd7816 */ /* 0x000fc400000000bd */
[----:B------:R-:W-:Y:S02]  /*1930*/  SHF.L.U32 R187, R187, 0x10, RZ ;  /* 0x00000010bbbb7819 */ /* 0x000fe400000006ff */
[----:B------:R-:W-:Y:S01]  /*1940*/  SHF.L.U32 R190, R19, 0x10, RZ ;  /* 0x0000001013be7819 */ /* 0x000fe200000006ff */
[-C--:B------:R-:W-:Y:S01]  /*1950*/  FMUL.FTZ R19, R25, R188.reuse ;  /* 0x000000bc19137220 */ /* 0x080fe20000410000 */
[----:B------:R-:W-:Y:S02]  /*1960*/  PRMT R202, R164, 0x7632, R202 ;  /* 0x00007632a4ca7816 */ /* 0x000fe400000000ca */
[----:B------:R-:W-:Y:S01]  /*1970*/  PRMT R216, R52, 0x7632, R216 ;  /* 0x0000763234d87816 */ /* 0x000fe200000000d8 */
[----:B------:R-:W-:Y:S01]  /*1980*/  FADD.FTZ R115, R115, R188 ;  /* 0x000000bc73737221 */ /* 0x000fe20000010000 */
[----:B------:R-:W-:Y:S01]  /*1990*/  FFMA.FTZ R91, R18, R188, R91 ;  /* 0x000000bc125b7223 */ /* 0x000fe2000001005b */
[----:B------:R-:W-:Y:S01]  /*19a0*/  SHF.L.U32 R25, R64, 0x10, RZ ;  /* 0x0000001040197819 */ /* 0x000fe200000006ff */
[C---:B------:R-:W-:Y:S01]  /*19b0*/  FMUL.FTZ R24, R224.reuse, R24 ;  /* 0x00000018e0187220 */ /* 0x040fe20000410000 */
[----:B------:R-:W-:Y:S01]  /*19c0*/  SHF.L.U32 R23, R189, 0x10, RZ ;  /* 0x00000010bd177819 */ /* 0x000fe200000006ff */
[----:B------:R-:W-:Y:S01]  /*19d0*/  FMUL.FTZ R22, R224, R22 ;  /* 0x00000016e0167220 */ /* 0x000fe20000410000 */
[----:B------:R-:W-:Y:S01]  /*19e0*/  SHF.L.U32 R188, R21, 0x10, RZ ;  /* 0x0000001015bc7819 */ /* 0x000fe200000006ff */
[----:B------:R-:W-:Y:S01]  /*19f0*/  FMUL.FTZ R21, R187, R190 ;  /* 0x000000bebb157220 */ /* 0x000fe20000410000 */
[----:B------:R-:W-:Y:S01]  /*1a00*/  SHF.L.U32 R216, R216, 0x10, RZ ;  /* 0x00000010d8d87819 */ /* 0x000fe200000006ff */
[----:B------:R-:W-:Y:S01]  /*1a10*/  FMUL.FTZ R219, R224, R219 ;  /* 0x000000dbe0db7220 */ /* 0x000fe20000410000 */
[----:B------:R-:W-:Y:S01]  /*1a20*/  SHF.L.U32 R202, R202, 0x10, RZ ;  /* 0x00000010caca7819 */ /* 0x000fe200000006ff */
[----:B------:R-:W-:-:S02]  /*1a30*/  IMAD.U32 R187, R65, 0x10000, RZ ;  /* 0x0001000041bb7824 */ /* 0x000fc400078e00ff */
[-C--:B------:R-:W-:Y:S01]  /*1a40*/  FMUL.FTZ R25, R25, R26.reuse ;  /* 0x0000001a19197220 */ /* 0x080fe20000410000 */
[----:B------:R-:W-:Y:S01]  /*1a50*/  FADD.FTZ R104, R104, R26 ;  /* 0x0000001a68687221 */ /* 0x000fe20000010000 */
[----:B------:R-:W-:Y:S01]  /*1a60*/  FFMA.FTZ R144, R24, R26, R144 ;  /* 0x0000001a18907223 */ /* 0x000fe20000010090 */
[-C--:B------:R-:W-:Y:S01]  /*1a70*/  FMUL.FTZ R23, R23, R188.reuse ;  /* 0x000000bc17177220 */ /* 0x080fe20000410000 */
[----:B------:R-:W-:Y:S01]  /*1a80*/  FADD.FTZ R111, R111, R188 ;  /* 0x000000bc6f6f7221 */ /* 0x000fe20000010000 */
[----:B------:R-:W-:Y:S01]  /*1a90*/  FFMA.FTZ R151, R22, R188, R151 ;  /* 0x000000bc16977223 */ /* 0x000fe20000010097 */
[C---:B------:R-:W-:Y:S01]  /*1aa0*/  FMUL.FTZ R26, R224.reuse, R27 ;  /* 0x0000001be01a7220 */ /* 0x040fe20000410000 */
[----:B------:R-:W-:Y:S01]  /*1ab0*/  FMUL.FTZ R217, R224, R217 ;  /* 0x000000d9e0d97220 */ /* 0x000fe20000410000 */
[----:B------:R-:W-:Y:S01]  /*1ac0*/  FMUL.FTZ R216, R216, R202 ;  /* 0x000000cad8d87220 */ /* 0x000fe20000410000 */
[----:B------:R-:W-:Y:S01]  /*1ad0*/  FMUL.FTZ R27, R187, R28 ;  /* 0x0000001cbb1b7220 */ /* 0x000fe20000410000 */
[----:B------:R-:W-:Y:S01]  /*1ae0*/  FFMA.FTZ R188, R219, R218, RZ ;  /* 0x000000dadbbc7223 */ /* 0x000fe200000100ff */
[----:B------:R-:W-:-:S03]  /*1af0*/  FADD.FTZ R187, RZ, R218 ;  /* 0x000000daffbb7221 */ /* 0x000fc60000010000 */
[----:B------:R-:W-:Y:S01]  /*1b00*/  FFMA.FTZ R188, R217, R216, R188 ;  /* 0x000000d8d9bc7223 */ /* 0x000fe200000100bc */
[----:B------:R-:W-:-:S03]  /*1b10*/  FADD.FTZ R187, R216, R187 ;  /* 0x000000bbd8bb7221 */ /* 0x000fc60000010000 */
[----:B------:R-:W-:Y:S01]  /*1b20*/  FFMA.FTZ R188, R215, R214, R188 ;  /* 0x000000d6d7bc7223 */ /* 0x000fe200000100bc */
[----:B------:R-:W-:Y:S01]  /*1b30*/  FADD.FTZ R187, R214, R187 ;  /* 0x000000bbd6bb7221 */ /* 0x000fe20000010000 */
[----:B------:R-:W-:Y:S02]  /*1b40*/  FADD.FTZ R128, R128, R206 ;  /* 0x000000ce80807221 */ /* 0x000fe40000010000 */
[----:B------:R-:W-:Y:S01]  /*1b50*/  FFMA.FTZ R188, R213, R212, R188 ;  /* 0x000000d4d5bc7223 */ /* 0x000fe200000100bc */
[----:B------:R-:W-:Y:S01]  /*1b60*/  FADD.FTZ R187, R212, R187 ;  /* 0x000000bbd4bb7221 */ /* 0x000fe20000010000 */
[----:B------:R-:W-:Y:S01]  /*1b70*/  FFMA.FTZ R72, R219, R206, R72 ;  /* 0x000000cedb487223 */ /* 0x000fe20000010048 */
[----:B------:R-:W-:Y:S01]  /*1b80*/  SHF.L.U32 R206, R55, 0x10, RZ ;  /* 0x0000001037ce7819 */ /* 0x000fe200000006ff */
[----:B------:R-:W-:Y:S01]  /*1b90*/  FFMA.FTZ R188, R211, R210, R188 ;  /* 0x000000d2d3bc7223 */ /* 0x000fe200000100bc */
[----:B------:R-:W-:Y:S01]  /*1ba0*/  FADD.FTZ R187, R210, R187 ;  /* 0x000000bbd2bb7221 */ /* 0x000fe20000010000 */
[----:B------:R-:W-:-:S02]  /*1bb0*/  FMUL.FTZ R207, R224, R207 ;  /* 0x000000cfe0cf7220 */ /* 0x000fc40000410000 */
[----:B------:R-:W-:Y:S01]  /*1bc0*/  FMUL.FTZ R206, R206, R203 ;  /* 0x000000cbcece7220 */ /* 0x000fe20000410000 */
[----:B------:R-:W-:Y:S01]  /*1bd0*/  FFMA.FTZ R188, R209, R208, R188 ;  /* 0x000000d0d1bc7223 */ /* 0x000fe200000100bc */
[----:B------:R-:W-:Y:S01]  /*1be0*/  FADD.FTZ R187, R208, R187 ;  /* 0x000000bbd0bb7221 */ /* 0x000fe20000010000 */
[----:B------:R-:W-:Y:S01]  /*1bf0*/  FADD.FTZ R129, R129, R202 ;  /* 0x000000ca81817221 */ /* 0x000fe20000010000 */
[----:B------:R-:W-:Y:S01]  /*1c00*/  FFMA.FTZ R73, R217, R202, R73 ;  /* 0x000000cad9497223 */ /* 0x000fe20000010049 */
[----:B------:R-:W-:Y:S01]  /*1c10*/  SHF.L.U32 R202, R56, 0x10, RZ ;  /* 0x0000001038ca7819 */ /* 0x000fe200000006ff */
[C---:B------:R-:W-:Y:S01]  /*1c20*/  FFMA.FTZ R188, R207.reuse, R206, R188 ;  /* 0x000000cecfbc7223 */ /* 0x040fe200000100bc */
[----:B------:R-:W-:Y:S01]  /*1c30*/  PRMT R164, R30, 0x7632, R164 ;  /* 0x000076321ea47816 */ /* 0x000fe200000000a4 */
[----:B------:R-:W-:Y:S01]  /*1c40*/  FMUL.FTZ R20, R224, R20 ;  /* 0x00000014e0147220 */ /* 0x000fe20000410000 */
[----:B------:R-:W-:Y:S01]  /*1c50*/  SHF.L.U32 R30, R30, 0x10, RZ ;  /* 0x000000101e1e7819 */ /* 0x000fe200000006ff */
[----:B------:R-:W-:Y:S01]  /*1c60*/  FADD.FTZ R106, R106, R28 ;  /* 0x0000001c6a6a7221 */ /* 0x000fe20000010000 */
[----:B------:R-:W-:Y:S01]  /*1c70*/  SHF.L.U32 R189, R66, 0x10, RZ ;  /* 0x0000001042bd7819 */ /* 0x000fe200000006ff */
[----:B------:R-:W-:Y:S01]  /*1c80*/  FFMA.FTZ R146, R26, R28, R146 ;  /* 0x0000001c1a927223 */ /* 0x000fe20000010092 */
[----:B------:R-:W-:Y:S01]  /*1c90*/  FADD.FTZ R187, R206, R187 ;  /* 0x000000bbcebb7221 */ /* 0x000fe20000010000 */
[----:B------:R-:W-:Y:S01]  /*1ca0*/  FMUL.FTZ R28, R224, R29 ;  /* 0x0000001de01c7220 */ /* 0x000fe20000410000 */
[----:B------:R-:W-:Y:S01]  /*1cb0*/  FADD.FTZ R126, R126, R203 ;  /* 0x000000cb7e7e7221 */ /* 0x000fe20000010000 */
[----:B------:R-:W-:Y:S01]  /*1cc0*/  FFMA.FTZ R78, R207, R203, R78 ;  /* 0x000000cbcf4e7223 */ /* 0x000fe2000001004e */
[----:B------:R-:W-:Y:S01]  /*1cd0*/  FMUL.FTZ R203, R224, R226 ;  /* 0x000000e2e0cb7220 */ /* 0x000fe20000410000 */
[----:B------:R-:W-:Y:S01]  /*1ce0*/  FMUL.FTZ R202, R202, R185 ;  /* 0x000000b9caca7220 */ /* 0x000fe20000410000 */
[----:B------:R-:W-:Y:S01]  /*1cf0*/  FFMA.FTZ R188, R205, R204, R188 ;  /* 0x000000cccdbc7223 */ /* 0x000fe200000100bc */
[----:B------:R-:W-:Y:S01]  /*1d00*/  FADD.FTZ R109, R109, R190 ;  /* 0x000000be6d6d7221 */ /* 0x000fe20000010000 */
[----:B------:R-:W-:Y:S01]  /*1d10*/  FFMA.FTZ R149, R20, R190, R149 ;  /* 0x000000be14957223 */ /* 0x000fe20000010095 */
[----:B------:R-:W-:Y:S01]  /*1d20*/  FADD.FTZ R187, R204, R187 ;  /* 0x000000bbccbb7221 */ /* 0x000fe20000010000 */
[----:B------:R-:W-:Y:S01]  /*1d30*/  SHF.L.U32 R190, R67, 0x10, RZ ;  /* 0x0000001043be7819 */ /* 0x000fe200000006ff */
[-C--:B------:R-:W-:Y:S01]  /*1d40*/  FMUL.FTZ R29, R189, R30.reuse ;  /* 0x0000001ebd1d7220 */ /* 0x080fe20000410000 */
[----:B------:R-:W-:Y:S01]  /*1d50*/  FADD.FTZ R100, R100, R30 ;  /* 0x0000001e64647221 */ /* 0x000fe20000010000 */
[----:B------:R-:W-:Y:S01]  /*1d60*/  FFMA.FTZ R140, R28, R30, R140 ;  /* 0x0000001e1c8c7223 */ /* 0x000fe2000001008c */
[C---:B------:R-:W-:Y:S01]  /*1d70*/  FMUL.FTZ R30, R224.reuse, R31 ;  /* 0x0000001fe01e7220 */ /* 0x040fe20000410000 */
[----:B------:R-:W-:Y:S01]  /*1d80*/  FMUL.FTZ R201, R224, R201 ;  /* 0x000000c9e0c97220 */ /* 0x000fe20000410000 */
[----:B------:R-:W-:Y:S01]  /*1d90*/  FFMA.FTZ R188, R203, R202, R188 ;  /* 0x000000cacbbc7223 */ /* 0x000fe200000100bc */
[----:B------:R-:W-:Y:S01]  /*1da0*/  FADD.FTZ R187, R202, R187 ;  /* 0x000000bbcabb7221 */ /* 0x000fe20000010000 */
[-C--:B------:R-:W-:Y:S01]  /*1db0*/  FMUL.FTZ R31, R190, R163.reuse ;  /* 0x000000a3be1f7220 */ /* 0x080fe20000410000 */
[--C-:B------:R-:W-:Y:S01]  /*1dc0*/  FADD.FTZ R102, R102, R163.reuse ;  /* 0x000000a366667221 */ /* 0x100fe20000010000 */
[----:B------:R-:W-:Y:S01]  /*1dd0*/  FFMA.FTZ R142, R30, R163, R142 ;  /* 0x000000a31e8e7223 */ /* 0x000fe2000001008e */
[----:B------:R-:W-:Y:S01]  /*1de0*/  PRMT R163, R64, 0x7632, R163 ;  /* 0x0000763240a37816 */ /* 0x000fe200000000a3 */
[----:B------:R-:W-:Y:S01]  /*1df0*/  FFMA.FTZ R188, R201, R200, R188 ;  /* 0x000000c8c9bc7223 */ /* 0x000fe200000100bc */
[----:B------:R-:W-:Y:S01]  /*1e00*/  FADD.FTZ R187, R200, R187 ;  /* 0x000000bbc8bb7221 */ /* 0x000fe20000010000 */
[----:B------:R-:W-:Y:S01]  /*1e10*/  SHF.L.U32 R190, R160, 0x10, RZ ;  /* 0x00000010a0be7819 */ /* 0x000fe200000006ff */
[----:B------:R-:W-:Y:S01]  /*1e20*/  FMUL.FTZ R160, R224, R169 ;  /* 0x000000a9e0a07220 */ /* 0x000fe20000410000 */
[----:B------:R-:W-:Y:S01]  /*1e30*/  SHF.L.U32 R163, R163, 0x10, RZ ;  /* 0x00000010a3a37819 */ /* 0x000fe200000006ff */
[----:B------:R-:W-:Y:S01]  /*1e40*/  FFMA.FTZ R188, R199, R198, R188 ;  /* 0x000000c6c7bc7223 */ /* 0x000fe200000100bc */
[----:B------:R-:W-:Y:S01]  /*1e50*/  PRMT R189, R65, 0x7632, R189 ;  /* 0x0000763241bd7816 */ /* 0x000fe200000000bd */
[----:B------:R-:W-:Y:S01]  /*1e60*/  FADD.FTZ R187, R198, R187 ;  /* 0x000000bbc6bb7221 */ /* 0x000fe20000010000 */
[----:B------:R-:W-:Y:S01]  /*1e70*/  FADD.FTZ R120, R120, R185 ;  /* 0x000000b978787221 */ /* 0x000fe20000010000 */
[----:B------:R-:W-:Y:S01]  /*1e80*/  FFMA.FTZ R80, R203, R185, R80 ;  /* 0x000000b9cb507223 */ /* 0x000fe20000010050 */
[----:B------:R-:W-:Y:S01]  /*1e90*/  FADD.FTZ R121, R121, R192 ;  /* 0x000000c079797221 */ /* 0x000fe20000010000 */
[----:B------:R-:W-:Y:S01]  /*1ea0*/  FFMA.FTZ R81, R201, R192, R81 ;  /* 0x000000c0c9517223 */ /* 0x000fe20000010051 */
[----:B------:R-:W-:Y:S01]  /*1eb0*/  PRMT R169, R66, 0x7632, R169 ;  /* 0x0000763242a97816 */ /* 0x000fe200000000a9 */
[----:B------:R-:W-:Y:S01]  /*1ec0*/  FMUL.FTZ R185, R224, R225 ;  /* 0x000000e1e0b97220 */ /* 0x000fe20000410000 */
[----:B------:R-:W-:Y:S01]  /*1ed0*/  SHF.L.U32 R192, R161, 0x10, RZ ;  /* 0x00000010a1c07819 */ /* 0x000fe200000006ff */
[----:B------:R-:W-:Y:S01]  /*1ee0*/  FFMA.FTZ R188, R197, R196, R188 ;  /* 0x000000c4c5bc7223 */ /* 0x000fe200000100bc */
[----:B------:R-:W-:Y:S01]  /*1ef0*/  SHF.L.U32 R189, R189, 0x10, RZ ;  /* 0x00000010bdbd7819 */ /* 0x000fe200000006ff */
[-C--:B------:R-:W-:Y:S01]  /*1f00*/  FMUL.FTZ R161, R163, R190.reuse ;  /* 0x000000bea3a17220 */ /* 0x080fe20000410000 */
[----:B------:R-:W-:Y:S01]  /*1f10*/  FADD.FTZ R105, R105, R190 ;  /* 0x000000be69697221 */ /* 0x000fe20000010000 */
[----:B------:R-:W-:Y:S01]  /*1f20*/  FFMA.FTZ R145, R160, R190, R145 ;  /* 0x000000bea0917223 */ /* 0x000fe20000010091 */
[----:B------:R-:W-:Y:S01]  /*1f30*/  FADD.FTZ R187, R196, R187 ;  /* 0x000000bbc4bb7221 */ /* 0x000fe20000010000 */
[----:B------:R-:W-:Y:S01]  /*1f40*/  FMUL.FTZ R162, R224, R162 ;  /* 0x000000a2e0a27220 */ /* 0x000fe20000410000 */
[----:B------:R-:W-:Y:S01]  /*1f50*/  SHF.L.U32 R190, R164, 0x10, RZ ;  /* 0x00000010a4be7819 */ /* 0x000fe200000006ff */
[----:B------:R-:W-:Y:S01]  /*1f60*/  FMUL.FTZ R164, R224, R167 ;  /* 0x000000a7e0a47220 */ /* 0x000fe20000410000 */
[----:B------:R-:W-:-:S02]  /*1f70*/  IMAD.U32 R169, R169, 0x10000, RZ ;  /* 0x00010000a9a97824 */ /* 0x000fc400078e00ff */
[----:B------:R-:W-:Y:S01]  /*1f80*/  FFMA.FTZ R167, R185, R0, R188 ;  /* 0x00000000b9a77223 */ /* 0x000fe200000100bc */
[----:B------:R-:W-:Y:S01]  /*1f90*/  FADD.FTZ R188, R0, R187 ;  /* 0x000000bb00bc7221 */ /* 0x000fe20000010000 */
[-C--:B------:R-:W-:Y:S01]  /*1fa0*/  FMUL.FTZ R163, R189, R192.reuse ;  /* 0x000000c0bda37220 */ /* 0x080fe20000410000 */
[----:B------:R-:W-:Y:S01]  /*1fb0*/  FADD.FTZ R107, R107, R192 ;  /* 0x000000c06b6b7221 */ /* 0x000fe20000010000 */
[----:B------:R-:W-:Y:S01]  /*1fc0*/  FFMA.FTZ R147, R162, R192, R147 ;  /* 0x000000c0a2937223 */ /* 0x000fe20000010093 */
[----:B------:R-:W-:Y:S01]  /*1fd0*/  SHF.L.U32 R192, R165, 0x10, RZ ;  /* 0x00000010a5c07819 */ /* 0x000fe200000006ff */
[----:B------:R-:W-:Y:S01]  /*1fe0*/  FMUL.FTZ R165, R169, R190 ;  /* 0x000000bea9a57220 */ /* 0x000fe20000410000 */
[----:B------:R-:W-:Y:S01]  /*1ff0*/  FFMA.FTZ R169, R4, R5, R167 ;  /* 0x0000000504a97223 */ /* 0x000fe200000100a7 */
[----:B------:R-:W-:-:S03]  /*2000*/  FADD.FTZ R188, R5, R188 ;  /* 0x000000bc05bc7221 */ /* 0x000fc60000010000 */
        /* <DEDUP_REMOVED lines=19> */
[----:B------:R-:W-:Y:S01]  /*2140*/  FADD.FTZ R188, R23, R188 ;  /* 0x000000bc17bc7221 */ /* 0x000fe20000010000 */
[----:B------:R-:W-:Y:S02]  /*2150*/  PRMT R189, R67, 0x7632, R189 ;  /* 0x0000763243bd7816 */ /* 0x000fe400000000bd */
[----:B------:R-:W-:Y:S01]  /*2160*/  FFMA.FTZ R187, R24, R25, R187 ;  /* 0x0000001918bb7223 */ /* 0x000fe200000100bb */
[----:B------:R-:W-:Y:S01]  /*2170*/  FADD.FTZ R188, R25, R188 ;  /* 0x000000bc19bc7221 */ /* 0x000fe20000010000 */
[----:B------:R-:W-:Y:S01]  /*2180*/  SHF.L.U32 R189, R189, 0x10, RZ ;  /* 0x00000010bdbd7819 */ /* 0x000fe200000006ff */
[----:B------:R-:W-:Y:S01]  /*2190*/  FADD.FTZ R101, R101, R190 ;  /* 0x000000be65657221 */ /* 0x000fe20000010000 */
[----:B------:R-:W-:Y:S01]  /*21a0*/  FFMA.FTZ R141, R164, R190, R141 ;  /* 0x000000bea48d7223 */ /* 0x000fe2000001008d */
[----:B------:R-:W-:Y:S01]  /*21b0*/  FFMA.FTZ R187, R160, R161, R187 ;  /* 0x000000a1a0bb7223 */ /* 0x000fe200000100bb */
[----:B------:R-:W-:Y:S01]  /*21c0*/  FADD.FTZ R188, R188, R161 ;  /* 0x000000a1bcbc7221 */ /* 0x000fe20000010000 */
[----:B------:R-:W-:Y:S01]  /*21d0*/  FMUL.FTZ R166, R224, R166 ;  /* 0x000000a6e0a67220 */ /* 0x000fe20000410000 */
[----:B------:R-:W-:Y:S01]  /*21e0*/  SHF.L.U32 R190, R68, 0x10, RZ ;  /* 0x0000001044be7819 */ /* 0x000fe200000006ff */
[----:B------:R-:W-:Y:S01]  /*21f0*/  FFMA.FTZ R187, R26, R27, R187 ;  /* 0x0000001b1abb7223 */ /* 0x000fe200000100bb */
[----:B------:R-:W-:Y:S01]  /*2200*/  FADD.FTZ R188, R188, R27 ;  /* 0x0000001bbcbc7221 */ /* 0x000fe20000010000 */
[-C--:B------:R-:W-:Y:S01]  /*2210*/  FMUL.FTZ R167, R189, R192.reuse ;  /* 0x000000c0bda77220 */ /* 0x080fe20000410000 */
[----:B------:R-:W-:Y:S01]  /*2220*/  FADD.FTZ R103, R103, R192 ;  /* 0x000000c067677221 */ /* 0x000fe20000010000 */
[----:B------:R-:W-:Y:S01]  /*2230*/  FFMA.FTZ R143, R166, R192, R143 ;  /* 0x000000c0a68f7223 */ /* 0x000fe2000001008f */
[----:B------:R-:W-:Y:S01]  /*2240*/  SHF.L.U32 R192, R69, 0x10, RZ ;  /* 0x0000001045c07819 */ /* 0x000fe200000006ff */
[----:B------:R-:W-:Y:S01]  /*2250*/  FMUL.FTZ R168, R224, R168 ;  /* 0x000000a8e0a87220 */ /* 0x000fe20000410000 */
[----:B------:R-:W-:Y:S01]  /*2260*/  FMUL.FTZ R169, R190, R171 ;  /* 0x000000abbea97220 */ /* 0x000fe20000410000 */
[----:B------:R-:W-:Y:S01]  /*2270*/  FMUL.FTZ R170, R224, R170 ;  /* 0x000000aae0aa7220 */ /* 0x000fe20000410000 */
[----:B------:R-:W-:Y:S01]  /*2280*/  SHF.L.U32 R190, R70, 0x10, RZ ;  /* 0x0000001046be7819 */ /* 0x000fe200000006ff */
[----:B------:R-:W-:Y:S01]  /*2290*/  FMUL.FTZ R172, R224, R172 ;  /* 0x000000ace0ac7220 */ /* 0x000fe20000410000 */
[----:B------:R-:W-:Y:S01]  /*22a0*/  FFMA.FTZ R187, R162, R163, R187 ;  /* 0x000000a3a2bb7223 */ /* 0x000fe200000100bb */
[----:B------:R-:W-:Y:S01]  /*22b0*/  FADD.FTZ R188, R188, R163 ;  /* 0x000000a3bcbc7221 */ /* 0x000fe20000010000 */
[----:B------:R-:W-:-:S02]  /*22c0*/  IMAD.U32 R189, R71, 0x10000, RZ ;  /* 0x0001000047bd7824 */ /* 0x000fc400078e00ff */
[----:B------:R-:W-:Y:S01]  /*22d0*/  FMUL.FTZ R174, R224, R174 ;  /* 0x000000aee0ae7220 */ /* 0x000fe20000410000 */
        /* <DEDUP_REMOVED lines=8> */
[----:B------:R-:W-:Y:S01]  /*2360*/  FFMA.FTZ R187, R28, R29, R187 ;  /* 0x0000001d1cbb7223 */ /* 0x000fe200000100bb */
[----:B------:R-:W-:Y:S01]  /*2370*/  FADD.FTZ R188, R188, R29 ;  /* 0x0000001dbcbc7221 */ /* 0x000fe20000010000 */
[-C--:B------:R-:W-:Y:S01]  /*2380*/  FMUL.FTZ R175, R189, R186.reuse ;  /* 0x000000babdaf7220 */ /* 0x080fe20000410000 */
[----:B------:R-:W-:Y:S01]  /*2390*/  FADD.FTZ R94, R94, R186 ;  /* 0x000000ba5e5e7221 */ /* 0x000fe20000010000 */
[----:B------:R-:W-:Y:S01]  /*23a0*/  FFMA.FTZ R134, R174, R186, R134 ;  /* 0x000000baae867223 */ /* 0x000fe20000010086 */
[----:B------:R-:W-:Y:S01]  /*23b0*/  PRMT R186, R68, 0x7632, R186 ;  /* 0x0000763244ba7816 */ /* 0x000fe200000000ba */
[----:B------:R-:W-:Y:S01]  /*23c0*/  FFMA.FTZ R187, R164, R165, R187 ;  /* 0x000000a5a4bb7223 */ /* 0x000fe200000100bb */
[----:B------:R-:W-:Y:S01]  /*23d0*/  FADD.FTZ R188, R188, R165 ;  /* 0x000000a5bcbc7221 */ /* 0x000fe20000010000 */
[----:B------:R-:W-:-:S02]  /*23e0*/  SHF.L.U32 R189, R177, 0x10, RZ ;  /* 0x00000010b1bd7819 */ /* 0x000fc400000006ff */
[----:B------:R-:W-:Y:S01]  /*23f0*/  SHF.L.U32 R186, R186, 0x10, RZ ;  /* 0x00000010baba7819 */ /* 0x000fe200000006ff */
[----:B------:R-:W-:Y:S01]  /*2400*/  FFMA.FTZ R187, R30, R31, R187 ;  /* 0x0000001f1ebb7223 */ /* 0x000fe200000100bb */
[----:B------:R-:W-:-:S03]  /*2410*/  FADD.FTZ R188, R188, R31 ;  /* 0x0000001fbcbc7221 */ /* 0x000fc60000010000 */
[----:B------:R-:W-:Y:S01]  /*2420*/  FMUL.FTZ R177, R186, R189 ;  /* 0x000000bdbab17220 */ /* 0x000fe20000410000 */
[----:B------:R-:W-:Y:S01]  /*2430*/  FFMA.FTZ R187, R166, R167, R187 ;  /* 0x000000a7a6bb7223 */ /* 0x000fe200000100bb */
[----:B------:R-:W-:Y:S01]  /*2440*/  FADD.FTZ R186, R188, R167 ;  /* 0x000000a7bcba7221 */ /* 0x000fe20000010000 */
[----:B------:R-:W-:Y:S01]  /*2450*/  PRMT R190, R69, 0x7632, R190 ;  /* 0x0000763245be7816 */ /* 0x000fe200000000be */
[----:B------:R-:W-:Y:S01]  /*2460*/  FMUL.FTZ R176, R224, R176 ;  /* 0x000000b0e0b07220 */ /* 0x000fe20000410000 */
[----:B------:R-:W-:Y:S01]  /*2470*/  FFMA.FTZ R187, R168, R169, R187 ;  /* 0x000000a9a8bb7223 */ /* 0x000fe200000100bb */
[----:B------:R-:W-:Y:S01]  /*2480*/  FADD.FTZ R186, R186, R169 ;  /* 0x000000a9baba7221 */ /* 0x000fe20000010000 */
[----:B------:R-:W-:Y:S01]  /*2490*/  FADD.FTZ R118, R118, R191 ;  /* 0x000000bf76767221 */ /* 0x000fe20000010000 */
[----:B------:R-:W-:Y:S01]  /*24a0*/  FFMA.FTZ R86, R2, R191, R86 ;  /* 0x000000bf02567223 */ /* 0x000fe20000010056 */
[----:B------:R-:W-:Y:S01]  /*24b0*/  SHF.L.U32 R190, R190, 0x10, RZ ;  /* 0x00000010bebe7819 */ /* 0x000fe200000006ff */
[----:B------:R-:W-:Y:S01]  /*24c0*/  FFMA.FTZ R187, R176, R177, R187 ;  /* 0x000000b1b0bb7223 */ /* 0x000fe200000100bb */
[----:B------:R-:W-:Y:S01]  /*24d0*/  SHF.L.U32 R191, R179, 0x10, RZ ;  /* 0x00000010b3bf7819 */ /* 0x000fe200000006ff */
[----:B------:R-:W-:Y:S01]  /*24e0*/  FADD.FTZ R186, R186, R177 ;  /* 0x000000b1baba7221 */ /* 0x000fe20000010000 */
[----:B------:R-:W-:Y:S01]  /*24f0*/  PRMT R188, R70, 0x7632, R188 ;  /* 0x0000763246bc7816 */ /* 0x000fe200000000bc */
[----:B------:R-:W-:Y:S01]  /*2500*/  FMUL.FTZ R178, R224, R178 ;  /* 0x000000b2e0b27220 */ /* 0x000fe20000410000 */
[----:B------:R-:W-:Y:S01]  /*2510*/  FFMA.FTZ R187, R170, R171, R187 ;  /* 0x000000abaabb7223 */ /* 0x000fe200000100bb */
[----:B------:R-:W-:Y:S01]  /*2520*/  FMUL.FTZ R179, R190, R191 ;  /* 0x000000bfbeb37220 */ /* 0x000fe20000410000 */
[----:B------:R-:W-:Y:S01]  /*2530*/  FADD.FTZ R186, R186, R171 ;  /* 0x000000abbaba7221 */ /* 0x000fe20000010000 */
[----:B------:R-:W-:Y:S01]  /*2540*/  FADD.FTZ R97, R97, R189 ;  /* 0x000000bd61617221 */ /* 0x000fe20000010000 */
[----:B------:R-:W-:Y:S01]  /*2550*/  FFMA.FTZ R137, R176, R189, R137 ;  /* 0x000000bdb0897223 */ /* 0x000fe20000010089 */
[----:B------:R-:W-:Y:S01]  /*2560*/  SHF.L.U32 R188, R188, 0x10, RZ ;  /* 0x00000010bcbc7819 */ /* 0x000fe200000006ff */
[----:B------:R-:W-:-:S02]  /*2570*/  IMAD.U32 R189, R181, 0x10000, RZ ;  /* 0x00010000b5bd7824 */ /* 0x000fc400078e00ff */
[----:B------:R-:W-:Y:S01]  /*2580*/  FFMA.FTZ R187, R178, R179, R187 ;  /* 0x000000b3b2bb7223 */ /* 0x000fe200000100bb */
[----:B------:R-:W-:Y:S01]  /*2590*/  FADD.FTZ R186, R186, R179 ;  /* 0x000000b3baba7221 */ /* 0x000fe20000010000 */
[----:B------:R-:W-:Y:S01]  /*25a0*/  PRMT R190, R71, 0x7632, R190 ;  /* 0x0000763247be7816 */ /* 0x000fe200000000be */
[----:B------:R-:W-:Y:S01]  /*25b0*/  FMUL.FTZ R181, R188, R189 ;  /* 0x000000bdbcb57220 */ /* 0x000fe20000410000 */
        /* <DEDUP_REMOVED lines=9> */
[----:B------:R-:W-:Y:S01]  /*2650*/  FMUL.FTZ R182, R224, R182 ;  /* 0x000000b6e0b67220 */ /* 0x000fe20000410000 */
[----:B------:R-:W-:-:S02]  /*2660*/  FFMA.FTZ R188, R174, R175, R187 ;  /* 0x000000afaebc7223 */ /* 0x000fc400000100bb */
[----:B------:R-:W-:Y:S01]  /*2670*/  FMUL.FTZ R183, R190, R191 ;  /* 0x000000bfbeb77220 */ /* 0x000fe20000410000 */
[----:B------:R-:W-:Y:S01]  /*2680*/  FADD.FTZ R186, R186, R175 ;  /* 0x000000afbaba7221 */ /* 0x000fe20000010000 */
[----:B------:R-:W-:Y:S01]  /*2690*/  FADD.FTZ R116, R116, R193 ;  /* 0x000000c174747221 */ /* 0x000fe20000010000 */
[----:B------:R-:W-:Y:S01]  /*26a0*/  FFMA.FTZ R84, R185, R193, R84 ;  /* 0x000000c1b9547223 */ /* 0x000fe20000010054 */
[----:B------:R-:W-:Y:S01]  /*26b0*/  FADD.FTZ R93, R93, R189 ;  /* 0x000000bd5d5d7221 */ /* 0x000fe20000010000 */
[----:B------:R-:W-:Y:S01]  /*26c0*/  FFMA.FTZ R133, R180, R189, R133 ;  /* 0x000000bdb4857223 */ /* 0x000fe20000010085 */
[----:B------:R-:W-:Y:S01]  /*26d0*/  FADD.FTZ R95, R95, R191 ;  /* 0x000000bf5f5f7221 */ /* 0x000fe20000010000 */
[C---:B------:R-:W-:Y:S01]  /*26e0*/  FFMA.FTZ R135, R182.reuse, R191, R135 ;  /* 0x000000bfb6877223 */ /* 0x040fe20000010087 */
[----:B------:R-:W-:Y:S01]  /*26f0*/  FFMA.FTZ R187, R182, R183, R188 ;  /* 0x000000b7b6bb7223 */ /* 0x000fe200000100bc */
[----:B------:R-:W-:Y:S01]  /*2700*/  FADD.FTZ R186, R186, R183 ;  /* 0x000000b7baba7221 */ /* 0x000fe20000010000 */
[----:B------:R-:W-:Y:S06]  /*2710*/  BRA `(.L_x_1022) ;  /* 0x0000000400107947 */ /* 0x000fec0003800000 */
.L_x_1021:
[----:B-----5:R-:W-:Y:S01]  /*2720*/  ISETP.GE.AND P2, PT, R184, 0x1, PT ;  /* 0x00000001b800780c */ /* 0x020fe20003f46270 */
[----:B------:R-:W-:Y:S01]  /*2730*/  HFMA2 R241, -RZ, RZ, 0, 0 ;  /* 0x00000000fff17431 */ /* 0x000fe200000001ff */
[----:B------:R-:W-:Y:S02]  /*2740*/  MOV R231, UR14 ;  /* 0x0000000e00e77c02 */ /* 0x000fe40008000f00 */
[----:B------:R-:W-:Y:S02]  /*2750*/  MOV R230, UR15 ;  /* 0x0000000f00e67c02 */ /* 0x000fe40008000f00 */
[----:B------:R-:W-:-:S04]  /*2760*/  ISETP.NE.U32.AND P0, PT, R231, RZ, PT ;  /* 0x000000ffe700720c */ /* 0x000fc80003f05070 */
[----:B------:R-:W-:-:S03]  /*2770*/  ISETP.NE.AND.EX P0, PT, R230, RZ, PT, P0 ;  /* 0x000000ffe600720c */ /* 0x000fc60003f05300 */
[----:B------:R-:W1:Y:S01]  /*2780*/  @P2 LDC R187, c[0x0][0x388] ;  /* 0x0000e200ffbb2b82 */ /* 0x000e620000000800 */
[----:B------:R-:W2:Y:S01]  /*2790*/  @P2 S2R R188, SR_TID.X ;  /* 0x0000000000bc2919 */ /* 0x000ea20000002100 */
[----:B------:R-:W-:-:S05]  /*27a0*/  @P2 IADD3 R186, PT, PT, R184, -0x1, RZ ;  /* 0xffffffffb8ba2810 */ /* 0x000fca0007ffe0ff */
[----:B-1----:R-:W-:-:S05]  /*27b0*/  @P2 IMAD R186, R186, R187, RZ ;  /* 0x000000bbbaba2224 */ /* 0x002fca00078e02ff */
[----:B------:R-:W-:-:S04]  /*27c0*/  @P2 SHF.R.S32.HI R187, RZ, 0x1f, R186 ;  /* 0x0000001fffbb2819 */ /* 0x000fc800000114ba */
[----:B------:R-:W-:Y:S02]  /*27d0*/  @P2 LEA.HI R187, R187, R186, RZ, 0x3 ;  /* 0x000000babbbb2211 */ /* 0x000fe400078f18ff */
[----:B--2---:R-:W-:-:S04]  /*27e0*/  @P2 LOP3.LUT R188, R188, 0x1f, RZ, 0xc0, !PT ;  /* 0x0000001fbcbc2812 */ /* 0x004fc800078ec0ff */
[----:B------:R-:W-:Y:S02]  /*27f0*/  @P2 LEA.HI.SX32 R241, R187, R188, 0x1d ;  /* 0x000000bcbbf12211 */ /* 0x000fe400078feaff */
[----:B------:R-:W-:Y:S01]  /*2800*/  CS2R R186, SRZ ;  /* 0x0000000000ba7805 */ /* 0x000fe2000001ff00 */
[----:B------:R-:W-:Y:S06]  /*2810*/  @P0 BRA `(.L_x_1023) ;  /* 0x0000000000400947 */ /* 0x000fec0003800000 */
[----:B------:R-:W1:Y:S01]  /*2820*/  LDC.64 R232, c[0x0][0x3b0] ;  /* 0x0000ec00ffe87b82 */ /* 0x000e620000000a00 */
[C---:B------:R-:W-:Y:S01]  /*2830*/  IADD3 R239, PT, PT, R241.reuse, 0x20, RZ ;  /* 0x00000020f1ef7810 */ /* 0x040fe20007ffe0ff */
[C---:B------:R-:W-:Y:S01]  /*2840*/  VIADD R237, R241.reuse, 0x40 ;  /* 0x00000040f1ed7836 */ /* 0x040fe20000000000 */
[C---:B------:R-:W-:Y:S02]  /*2850*/  IADD3 R235, PT, PT, R241.reuse, 0x60, RZ ;  /* 0x00000060f1eb7810 */ /* 0x040fe40007ffe0ff */
[C---:B------:R-:W-:Y:S01]  /*2860*/  IADD3 R189, PT, PT, R241.reuse, 0x80, RZ ;  /* 0x00000080f1bd7810 */ /* 0x040fe20007ffe0ff */
[----:B-1----:R-:W-:-:S04]  /*2870*/  IMAD.WIDE.U32 R240, R241, 0x8, R232 ;  /* 0x00000008f1f07825 */ /* 0x002fc800078e00e8 */
        /* <DEDUP_REMOVED lines=9> */
[----:B------:R-:W-:Y:S05]  /*2910*/  BRA `(.L_x_1022) ;  /* 0x0000000000907947 */ /* 0x000fea0003800000 */
.L_x_1023:
[----:B------:R-:W1:Y:S01]  /*2920*/  S2R R36, SR_TID.X ;  /* 0x0000000000247919 */ /* 0x000e620000002100 */
[----:B------:R-:W2:Y:S01]  /*2930*/  LDC.64 R32, c[0x0][0x438] ;  /* 0x00010e00ff207b82 */ /* 0x000ea20000000a00 */
[----:B------:R-:W-:Y:S01]  /*2940*/  IMAD R34, R222, UR8, RZ ;  /* 0x00000008de227c24 */ /* 0x000fe2000f8e02ff */
[C---:B------:R-:W-:Y:S01]  /*2950*/  IADD3 R237, PT, PT, R241.reuse, 0x40, RZ ;  /* 0x00000040f1ed7810 */ /* 0x040fe20007ffe0ff */
[C---:B------:R-:W-:Y:S01]  /*2960*/  VIADD R239, R241.reuse, 0x20 ;  /* 0x00000020f1ef7836 */ /* 0x040fe20000000000 */
[----:B------:R-:W-:Y:S02]  /*2970*/  IADD3 R235, PT, PT, R241, 0x60, RZ ;  /* 0x00000060f1eb7810 */ /* 0x000fe40007ffe0ff */
[----:B------:R-:W-:Y:S02]  /*2980*/  SHF.R.S32.HI R35, RZ, 0x1f, R34 ;  /* 0x0000001fff237819 */ /* 0x000fe40000011422 */
[----:B------:R-:W3:Y:S02]  /*2990*/  LDC.64 R232, c[0x0][0x3b0] ;  /* 0x0000ec00ffe87b82 */ /* 0x000ee40000000a00 */
[----:B------:R-:W-:-:S02]  /*29a0*/  LEA.HI R35, R35, R34, RZ, 0x3 ;  /* 0x0000002223237211 */ /* 0x000fc400078f18ff */
[----:B-1----:R-:W-:Y:S01]  /*29b0*/  LOP3.LUT R36, R36, 0x1f, RZ, 0xc0, !PT ;  /* 0x0000001f24247812 */ /* 0x002fe200078ec0ff */
[----:B---3--:R-:W-:-:S03]  /*29c0*/  IMAD.WIDE.U32 R238, R239, 0x8, R232 ;  /* 0x00000008efee7825 */ /* 0x008fc600078e00e8 */
[----:B------:R-:W-:Y:S01]  /*29d0*/  LEA.HI.SX32 R49, R35, R36, 0x1d ;  /* 0x0000002423317211 */ /* 0x000fe200078feaff */
[--C-:B------:R-:W-:Y:S02]  /*29e0*/  IMAD.WIDE.U32 R236, R237, 0x8, R232.reuse ;  /* 0x00000008edec7825 */ /* 0x100fe400078e00e8 */
[----:B------:R-:W5:Y:S01]  /*29f0*/  LDG.E.64 R238, desc[UR6][R238.64] ;  /* 0x00000006eeee7981 */ /* 0x000f62000c1e1b00 */
[----:B------:R-:W-:Y:S01]  /*2a00*/  IADD3 R45, PT, PT, R49, 0x20, RZ ;  /* 0x00000020312d7810 */ /* 0x000fe20007ffe0ff */
[----:B------:R-:W-:Y:S01]  /*2a10*/  IMAD.WIDE.U32 R234, R235, 0x8, R232 ;  /* 0x00000008ebea7825 */ /* 0x000fe200078e00e8 */
[C---:B------:R-:W-:Y:S01]  /*2a20*/  IADD3 R41, PT, PT, R49.reuse, 0x40, RZ ;  /* 0x0000004031297810 */ /* 0x040fe20007ffe0ff */
[----:B------:R-:W5:Y:S01]  /*2a30*/  LDG.E.64 R236, desc[UR6][R236.64] ;  /* 0x00000006ecec7981 */ /* 0x000f62000c1e1b00 */
[----:B------:R-:W-:Y:S01]  /*2a40*/  IADD3 R37, PT, PT, R49, 0x60, RZ ;  /* 0x0000006031257810 */ /* 0x000fe20007ffe0ff */
[--C-:B--2---:R-:W-:Y:S01]  /*2a50*/  IMAD.WIDE.U32 R44, R45, 0x10, R32.reuse ;  /* 0x000000102d2c7825 */ /* 0x104fe200078e0020 */
[C---:B------:R-:W-:Y:S01]  /*2a60*/  IADD3 R35, PT, PT, R49.reuse, 0x80, RZ ;  /* 0x0000008031237810 */ /* 0x040fe20007ffe0ff */
[----:B------:R-:W5:Y:S02]  /*2a70*/  LDG.E.64 R234, desc[UR6][R234.64] ;  /* 0x00000006eaea7981 */ /* 0x000f64000c1e1b00 */
[----:B------:R-:W-:-:S02]  /*2a80*/  IMAD.WIDE.U32 R48, R49, 0x10, R32 ;  /* 0x0000001031307825 */ /* 0x000fc400078e0020 */
[----:B------:R-:W5:Y:S02]  /*2a90*/  LDG.E.128 R44, desc[UR6][R44.64] ;  /* 0x000000062c2c7981 */ /* 0x000f64000c1e1d00 */
[--C-:B------:R-:W-:Y:S02]  /*2aa0*/  IMAD.WIDE.U32 R40, R41, 0x10, R32.reuse ;  /* 0x0000001029287825 */ /* 0x100fe400078e0020 */
[----:B------:R-:W5:Y:S02]  /*2ab0*/  LDG.E.128 R48, desc[UR6][R48.64] ;  /* 0x0000000630307981 */ /* 0x000f64000c1e1d00 */
[--C-:B------:R-:W-:Y:S02]  /*2ac0*/  IMAD.WIDE.U32 R36, R37, 0x10, R32.reuse ;  /* 0x0000001025247825 */ /* 0x100fe400078e0020 */
[----:B------:R-:W5:Y:S02]  /*2ad0*/  LDG.E.128 R40, desc[UR6][R40.64] ;  /* 0x0000000628287981 */ /* 0x000f64000c1e1d00 */
[----:B------:R-:W-:Y:S01]  /*2ae0*/  IMAD.WIDE.U32 R32, R35, 0x10, R32 ;  /* 0x0000001023207825 */ /* 0x000fe200078e0020 */
[C---:B------:R-:W-:Y:S01]  /*2af0*/  IADD3 R35, PT, PT, R241.reuse, 0x80, RZ ;  /* 0x00000080f1237810 */ /* 0x040fe20007ffe0ff */
[----:B------:R-:W5:Y:S02]  /*2b00*/  LDG.E.128 R36, desc[UR6][R36.64] ;  /* 0x0000000624247981 */ /* 0x000f64000c1e1d00 */
[----:B------:R-:W-:-:S04]  /*2b10*/  IMAD.WIDE.U32 R240, R241, 0x8, R232 ;  /* 0x00000008f1f07825 */ /* 0x000fc800078e00e8 */
[----:B------:R-:W-:Y:S02]  /*2b20*/  IMAD.WIDE.U32 R232, R35, 0x8, R232 ;  /* 0x0000000823e87825 */ /* 0x000fe400078e00e8 */
[----:B------:R-:W5:Y:S04]  /*2b30*/  LDG.E.64 R240, desc[UR6][R240.64] ;  /* 0x00000006f0f07981 */ /* 0x000f68000c1e1b00 */
[----:B------:R-:W5:Y:S04]  /*2b40*/  LDG.E.64 R232, desc[UR6][R232.64] ;  /* 0x00000006e8e87981 */ /* 0x000f68000c1e1b00 */
[----:B------:R-:W5:Y:S02]  /*2b50*/  LDG.E.128 R32, desc[UR6][R32.64] ;  /* 0x0000000620207981 */ /* 0x000f64000c1e1d00 */
.L_x_1022:
[----:B------:R-:W-:Y:S05]  /*2b60*/  BSYNC.RECONVERGENT B1 ;  /* 0x0000000000017941 */ /* 0x000fea0003800200 */
.L_x_1020:
[----:B------:R-:W-:-:S03]  /*2b70*/  UMOV UR4, 0xffffffff ;  /* 0xffffffff00047882 */ /* 0x000fc60000000000 */
[----:B------:R-:W-:Y:S05]  /*2b80*/  BRA.DIV UR4, `(.L_x_1024) ;  /* 0x0000009204987947 */ /* 0x000fea000b800000 */
[----:B------:R-:W1:Y:S04]  /*2b90*/  SHFL.BFLY PT, R189, R186, 0x1, 0x1f ;  /* 0x0c201f00babd7f89 */ /* 0x000e6800000e0000 */
[----:B------:R-:W2:Y:S01]  /*2ba0*/  SHFL.BFLY PT, R188, R187, 0x1, 0x1f ;  /* 0x0c201f00bbbc7f89 */ /* 0x000ea200000e0000 */
[----:B-1----:R-:W-:Y:S01]  /*2bb0*/  FADD.FTZ R189, R189, R186 ;  /* 0x000000babdbd7221 */ /* 0x002fe20000010000 */
[----:B--2---:R-:W-:-:S04]  /*2bc0*/  FADD.FTZ R188, R188, R187 ;  /* 0x000000bbbcbc7221 */ /* 0x004fc80000010000 */
        /* <DEDUP_REMOVED lines=12> */
[----:B------:R1:W2:Y:S04]  /*2c90*/  SHFL.BFLY PT, R189, R186, 0x10, 0x1f ;  /* 0x0e001f00babd7f89 */ /* 0x0002a800000e0000 */
[----:B------:R1:W3:Y:S02]  /*2ca0*/  SHFL.BFLY PT, R188, R187, 0x10, 0x1f ;  /* 0x0e001f00bbbc7f89 */ /* 0x0002e400000e0000 */
.L_x_1132:
[----:B------:R-:W4:Y:S01]  /*2cb0*/  S2R R220, SR_TID.X ;  /* 0x0000000000dc7919 */ /* 0x000f220000002100 */
[----:B------:R-:W-:Y:S01]  /*2cc0*/  @P2 IADD3 R184, PT, PT, R184, -0x1, RZ ;  /* 0xffffffffb8b82810 */ /* 0x000fe20007ffe0ff */
[----:B--2---:R-:W-:Y:S01]  /*2cd0*/  FADD.FTZ R189, R186, R189 ;  /* 0x000000bdbabd7221 */ /* 0x004fe20000010000 */
[----:B------:R-:W-:Y:S01]  /*2ce0*/  ISETP.NE.U32.AND P0, PT, R231, RZ, PT ;  /* 0x000000ffe700720c */ /* 0x000fe20003f05070 */
[----:B---3--:R-:W-:Y:S01]  /*2cf0*/  FADD.FTZ R188, R187, R188 ;  /* 0x000000bcbbbc7221 */ /* 0x008fe20000010000 */
[----:B------:R-:W-:Y:S02]  /*2d00*/  HFMA2 R221, -RZ, RZ, 0, 0 ;  /* 0x00000000ffdd7431 */ /* 0x000fe400000001ff */
[----:B------:R-:W-:Y:S01]  /*2d10*/  @P2 IMAD R190, R184, UR8, RZ ;  /* 0x00000008b8be2c24 */ /* 0x000fe2000f8e02ff */
[----:B------:R-:W-:Y:S01]  /*2d20*/  ISETP.NE.AND.EX P0, PT, R230, RZ, PT, P0 ;  /* 0x000000ffe600720c */ /* 0x000fe20003f05300 */
[----:B------:R-:W-:Y:S02]  /*2d30*/  IMAD R184, R222, UR8, RZ ;  /* 0x00000008deb87c24 */ /* 0x000fe4000f8e02ff */
[----:B------:R-:W-:Y:S01]  /*2d40*/  FMUL.FTZ R225, R189, UR10 ;  /* 0x0000000abde17c20 */ /* 0x000fe20008410000 */
[----:B------:R-:W-:Y:S01]  /*2d50*/  ISETP.NE.AND P3, PT, RZ, UR9, PT ;  /* 0x00000009ff007c0c */ /* 0x000fe2000bf65270 */
[----:B------:R-:W-:Y:S01]  /*2d60*/  BSSY.RECONVERGENT B1, `(.L_x_1025) ;  /* 0x00001a5000017945 */ /* 0x000fe20003800200 */
[----:B------:R-:W-:Y:S01]  /*2d70*/  @P2 SHF.R.S32.HI R191, RZ, 0x1f, R190 ;  /* 0x0000001fffbf2819 */ /* 0x000fe200000114be */
[----:B------:R-:W-:Y:S01]  /*2d80*/  FMUL.FTZ R226, R188, UR10 ;  /* 0x0000000abce27c20 */ /* 0x000fe20008410000 */
[----:B-1----:R-:W-:-:S02]  /*2d90*/  SHF.R.S32.HI R187, RZ, 0x1f, R184 ;  /* 0x0000001fffbb7819 */ /* 0x002fc400000114b8 */
[----:B------:R-:W-:Y:S02]  /*2da0*/  @P2 LEA.HI R190, R191, R190, RZ, 0x3 ;  /* 0x000000bebfbe2211 */ /* 0x000fe400078f18ff */
[----:B------:R-:W-:Y:S02]  /*2db0*/  LEA.HI R184, R187, R184, RZ, 0x3 ;  /* 0x000000b8bbb87211 */ /* 0x000fe400078f18ff */
[----:B------:R-:W-:Y:S02]  /*2dc0*/  FSEL R225, R225, RZ, !P3 ;  /* 0x000000ffe1e17208 */ /* 0x000fe40005800000 */
[----:B----4-:R-:W-:-:S04]  /*2dd0*/  LOP3.LUT R223, R220, 0x1f, RZ, 0xc0, !PT ;  /* 0x0000001fdcdf7812 */ /* 0x010fc800078ec0ff */
[-C--:B------:R-:W-:Y:S02]  /*2de0*/  @P2 LEA.HI.SX32 R221, R190, R223.reuse, 0x1d ;  /* 0x000000dfbedd2211 */ /* 0x080fe400078feaff */
[----:B------:R-:W-:Y:S01]  /*2df0*/  LEA.HI.SX32 R184, R184, R223, 0x1d ;  /* 0x000000dfb8b87211 */ /* 0x000fe200078feaff */
[----:B------:R-:W-:Y:S06]  /*2e00*/  @P0 BRA `(.L_x_1026) ;  /* 0x0000000c00500947 */ /* 0x000fec0003800000 */
[----:B------:R-:W-:Y:S01]  /*2e10*/  MOV R229, UR20 ;  /* 0x0000001400e57c02 */ /* 0x000fe20008000f00 */
[----:B------:R-:W-:-:S03]  /*2e20*/  IMAD.U32 R228, RZ, RZ, UR21 ;  /* 0x00000015ffe47e24 */ /* 0x000fc6000f8e00ff */
        /* <DEDUP_REMOVED lines=16> */
.L_x_1029:
[----:B------:R-:W-:Y:S05]  /*2f30*/  BSYNC.RECONVERGENT B2 ;  /* 0x0000000000027941 */ /* 0x000fea0003800200 */
.L_x_1028:
        /* <DEDUP_REMOVED lines=13> */
.L_x_1031:
[----:B------:R-:W-:Y:S05]  /*3010*/  BSYNC.RECONVERGENT B2 ;  /* 0x0000000000027941 */ /* 0x000fea0003800200 */
.L_x_1030:
        /* <DEDUP_REMOVED lines=13> */
.L_x_1033:
[----:B------:R-:W-:Y:S05]  /*30f0*/  BSYNC.RECONVERGENT B2 ;  /* 0x0000000000027941 */ /* 0x000fea0003800200 */
.L_x_1032:
        /* <DEDUP_REMOVED lines=13> */
.L_x_1035:
[----:B------:R-:W-:Y:S05]  /*31d0*/  BSYNC.RECONVERGENT B2 ;  /* 0x0000000000027941 */ /* 0x000fea0003800200 */
.L_x_1034:
        /* <DEDUP_REMOVED lines=13> */
.L_x_1037:
[----:B------:R-:W-:Y:S05]  /*32b0*/  BSYNC.RECONVERGENT B2 ;  /* 0x0000000000027941 */ /* 0x000fea0003800200 */
.L_x_1036:
        /* <DEDUP_REMOVED lines=13> */
.L_x_1039:
[----:B------:R-:W-:Y:S05]  /*3390*/  BSYNC.RECONVERGENT B2 ;  /* 0x0000000000027941 */ /* 0x000fea0003800200 */
.L_x_1038:
        /* <DEDUP_REMOVED lines=13> */
.L_x_1041:
[----:B------:R-:W-:Y:S05]  /*3470*/  BSYNC.RECONVERGENT B2 ;  /* 0x0000000000027941 */ /* 0x000fea0003800200 */
.L_x_1040:
        /* <DEDUP_REMOVED lines=14> */
.L_x_1027:
[----:B------:R-:W1:Y:S01]  /*3560*/  @P2 LDC.64 R158, c[0x0][0x408] ;  /* 0x00010200ff9e2b82 */ /* 0x000e620000000a00 */
[-CC-:B------:R-:W-:Y:S01]  /*3570*/  FFMA.FTZ R157, R219, R226.reuse, R225.reuse ;  /* 0x000000e2db9d7223 */ /* 0x180fe200000100e1 */
[----:B------:R-:W-:Y:S01]  /*3580*/  ISETP.GT.AND P0, PT, R227, RZ, PT ;  /* 0x000000ffe300720c */ /* 0x000fe20003f04270 */
[-CC-:B------:R-:W-:Y:S01]  /*3590*/  FFMA.FTZ R191, R215, R226.reuse, R225.reuse ;  /* 0x000000e2d7bf7223 */ /* 0x180fe200000100e1 */
[-C--:B------:R-:W-:Y:S01]  /*35a0*/  FFMA.FTZ R193, R213, R226.reuse, R225 ;  /* 0x000000e2d5c17223 */ /* 0x080fe200000100e1 */
[----:B------:R-:W-:Y:S01]  /*35b0*/  FADD.FTZ R157, R218, -R157 ;  /* 0x8000009dda9d7221 */ /* 0x000fe20000010000 */
[-C--:B------:R-:W-:Y:S01]  /*35c0*/  FFMA.FTZ R189, R217, R226.reuse, R225 ;  /* 0x000000e2d9bd7223 */ /* 0x080fe200000100e1 */
[----:B------:R-:W-:Y:S01]  /*35d0*/  FADD.FTZ R191, R214, -R191 ;  /* 0x800000bfd6bf7221 */ /* 0x000fe20000010000 */
[----:B------:R-:W2:Y:S01]  /*35e0*/  @P2 LDC.64 R186, c[0x0][0x408] ;  /* 0x00010200ffba2b82 */ /* 0x000ea20000000a00 */
[----:B------:R-:W-:Y:S01]  /*35f0*/  FMUL.FTZ R157, R224, R157 ;  /* 0x0000009de09d7220 */ /* 0x000fe20000410000 */
[----:B------:R-:W-:Y:S01]  /*3600*/  FADD.FTZ R193, R212, -R193 ;  /* 0x800000c1d4c17221 */ /* 0x000fe20000010000 */
[----:B------:R-:W-:Y:S01]  /*3610*/  FMUL.FTZ R190, R224, R191 ;  /* 0x000000bfe0be7220 */ /* 0x000fe20000410000 */
[----:B------:R-:W-:Y:S01]  /*3620*/  FADD.FTZ R189, R216, -R189 ;  /* 0x800000bdd8bd7221 */ /* 0x000fe20000010000 */
[-C--:B------:R-:W-:Y:S01]  /*3630*/  FFMA.FTZ R247, R207, R226.reuse, R225 ;  /* 0x000000e2cff77223 */ /* 0x080fe200000100e1 */
[----:B------:R-:W-:Y:S01]  /*3640*/  FSEL R188, R157, RZ, P0 ;  /* 0x000000ff9dbc7208 */ /* 0x000fe20000000000 */
[----:B------:R-:W-:Y:S01]  /*3650*/  FMUL.FTZ R191, R224, R193 ;  /* 0x000000c1e0bf7220 */ /* 0x000fe20000410000 */
[----:B------:R-:W3:Y:S01]  /*3660*/  @P2 LDC.64 R156, c[0x0][0x408] ;  /* 0x00010200ff9c2b82 */ /* 0x000ee20000000a00 */
[----:B------:R-:W-:Y:S01]  /*3670*/  FSEL R190, R190, RZ, P0 ;  /* 0x000000ffbebe7208 */ /* 0x000fe20000000000 */
[----:B------:R-:W-:Y:S01]  /*3680*/  FMUL.FTZ R189, R224, R189 ;  /* 0x000000bde0bd7220 */ /* 0x000fe20000410000 */
[----:B------:R-:W-:Y:S01]  /*3690*/  FADD.FTZ R247, R206, -R247 ;  /* 0x800000f7cef77221 */ /* 0x000fe20000010000 */
[----:B------:R-:W-:Y:S01]  /*36a0*/  FSEL R191, R191, RZ, P0 ;  /* 0x000000ffbfbf7208 */ /* 0x000fe20000000000 */
[-CC-:B------:R-:W-:Y:S01]  /*36b0*/  FFMA.FTZ R195, R209, R226.reuse, R225.reuse ;  /* 0x000000e2d1c37223 */ /* 0x180fe200000100e1 */
[----:B------:R-:W-:Y:S01]  /*36c0*/  FFMA.FTZ R193, R211, R226, R225 ;  /* 0x000000e2d3c17223 */ /* 0x000fe200000100e1 */
[----:B------:R-:W-:Y:S01]  /*36d0*/  FSEL R189, R189, RZ, P0 ;  /* 0x000000ffbdbd7208 */ /* 0x000fe20000000000 */
[----:B-1----:R-:W-:Y:S01]  /*36e0*/  @P2 FMUL.FTZ R159, R188, R159 ;  /* 0x0000009fbc9f2220 */ /* 0x002fe20000410000 */
[----:B------:R-:W-:Y:S01]  /*36f0*/  FMUL.FTZ R194, R224, R247 ;  /* 0x000000f7e0c27220 */ /* 0x000fe20000410000 */
[----:B------:R-:W-:Y:S01]  /*3700*/  FADD.FTZ R195, R208, -R195 ;  /* 0x800000c3d0c37221 */ /* 0x000fe20000010000 */
[----:B-----5:R-:W-:Y:S01]  /*3710*/  @P2 LOP3.LUT P1, RZ, R240, 0xff, RZ, 0xc0, !PT ;  /* 0x000000fff0ff2812 */ /* 0x020fe2000782c0ff */
[----:B------:R-:W-:Y:S01]  /*3720*/  @P2 FMUL.FTZ R192, R159, R158 ;  /* 0x0000009e9fc02220 */ /* 0x000fe20000410000 */
[----:B------:R-:W-:Y:S01]  /*3730*/  FADD.FTZ R193, R210, -R193 ;  /* 0x800000c1d2c17221 */ /* 0x000fe20000010000 */
[----:B------:R-:W1:Y:S01]  /*3740*/  @P2 LDC.64 R158, c[0x0][0x408] ;  /* 0x00010200ff9e2b82 */ /* 0x000e620000000a00 */
[----:B------:R-:W-:Y:S01]  /*3750*/  FSEL R194, R194, RZ, P0 ;  /* 0x000000ffc2c27208 */ /* 0x000fe20000000000 */
[----:B--2---:R-:W-:Y:S01]  /*3760*/  @P2 FMUL.FTZ R187, R191, R187 ;  /* 0x000000bbbfbb2220 */ /* 0x004fe20000410000 */
[----:B------:R-:W-:Y:S01]  /*3770*/  FMUL.FTZ R242, R224, R195 ;  /* 0x000000c3e0f27220 */ /* 0x000fe20000410000 */
[----:B------:R-:W-:Y:S01]  /*3780*/  @P2 LOP3.LUT P3, RZ, R240, 0xff00, RZ, 0xc0, !PT ;  /* 0x0000ff00f0ff2812 */ /* 0x000fe2000786c0ff */
[----:B------:R-:W-:Y:S01]  /*3790*/  FMUL.FTZ R193, R224, R193 ;  /* 0x000000c1e0c17220 */ /* 0x000fe20000410000 */
[----:B------:R-:W-:-:S02]  /*37a0*/  @P2 FMUL.FTZ R245, R187, R186 ;  /* 0x000000babbf52220 */ /* 0x000fc40000410000 */
[----:B------:R-:W2:Y:S01]  /*37b0*/  @P2 LDC.64 R186, c[0x0][0x408] ;  /* 0x00010200ffba2b82 */ /* 0x000ea20000000a00 */
[----:B------:R-:W-:Y:S01]  /*37c0*/  FSEL R242, R242, RZ, P0 ;  /* 0x000000fff2f27208 */ /* 0x000fe20000000000 */
[----:B---3--:R-:W-:Y:S01]  /*37d0*/  @P2 FMUL.FTZ R157, R189, R157 ;  /* 0x0000009dbd9d2220 */ /* 0x008fe20000410000 */
[----:B------:R-:W-:-:S03]  /*37e0*/  FSEL R195, R193, RZ, P0 ;  /* 0x000000ffc1c37208 */ /* 0x000fc60000000000 */
[----:B------:R-:W-:Y:S02]  /*37f0*/  @P2 FMUL.FTZ R243, R157, R156 ;  /* 0x0000009c9df32220 */ /* 0x000fe40000410000 */
[----:B------:R-:W3:Y:S01]  /*3800*/  @P2 LDC.64 R156, c[0x0][0x408] ;  /* 0x00010200ff9c2b82 */ /* 0x000ee20000000a00 */
[----:B-1----:R-:W-:-:S04]  /*3810*/  @P2 FMUL.FTZ R159, R190, R159 ;  /* 0x0000009fbe9f2220 */ /* 0x002fc80000410000 */
[----:B------:R-:W-:-:S03]  /*3820*/  @P2 FMUL.FTZ R244, R159, R158 ;  /* 0x0000009e9ff42220 */ /* 0x000fc60000410000 */
[----:B------:R-:W1:Y:S01]  /*3830*/  @P2 LDC.64 R158, c[0x0][0x408] ;  /* 0x00010200ff9e2b82 */ /* 0x000e620000000a00 */
[----:B--2---:R-:W-:-:S04]  /*3840*/  @P2 FMUL.FTZ R187, R187, R194 ;  /* 0x000000c2bbbb2220 */ /* 0x004fc80000410000 */
[----:B------:R-:W-:Y:S01]  /*3850*/  @P2 FMUL.FTZ R186, R187, R186 ;  /* 0x000000babbba2220 */ /* 0x000fe20000410000 */
[----:B------:R-:W-:Y:S02]  /*3860*/  @P2 FSEL R187, R192, RZ, P1 ;  /* 0x000000ffc0bb2208 */ /* 0x000fe40000800000 */
[----:B------:R-:W-:Y:S01]  /*3870*/  @P2 FSEL R192, R243, RZ, P3 ;  /* 0x000000fff3c02208 */ /* 0x000fe20001800000 */
[----:B---3--:R-:W-:Y:S01]  /*3880*/  @P2 FMUL.FTZ R157, R195, R157 ;  /* 0x0000009dc39d2220 */ /* 0x008fe20000410000 */
[----:B------:R-:W-:Y:S02]  /*3890*/  @P2 LOP3.LUT P3, RZ, R240, 0xff000000, RZ, 0xc0, !PT ;  /* 0xff000000f0ff2812 */ /* 0x000fe4000786c0ff */
[----:B------:R-:W-:Y:S01]  /*38a0*/  @P2 F2FP.BF16.F32.PACK_AB R187, RZ, R187 ;  /* 0x000000bbffbb223e */ /* 0x000fe200000010ff */
[----:B------:R-:W-:Y:S01]  /*38b0*/  @P2 FMUL.FTZ R193, R157, R156 ;  /* 0x0000009c9dc12220 */ /* 0x000fe20000410000 */
[----:B------:R-:W-:Y:S02]  /*38c0*/  @P2 FSEL R243, R245, RZ, P3 ;  /* 0x000000fff5f32208 */ /* 0x000fe40001800000 */
[----:B------:R-:W-:-:S02]  /*38d0*/  @P2 LOP3.LUT P3, RZ, R241, 0xff00, RZ, 0xc0, !PT ;  /* 0x0000ff00f1ff2812 */ /* 0x000fc4000786c0ff */
[----:B------:R-:W-:Y:S02]  /*38e0*/  @P2 LOP3.LUT P1, RZ, R240, 0xff0000, RZ, 0xc0, !PT ;  /* 0x00ff0000f0ff2812 */ /* 0x000fe4000782c0ff */
[----:B------:R-:W-:Y:S02]  /*38f0*/  @P2 PRMT R152, R187, 0x7610, R152 ;  /* 0x00007610bb982816 */ /* 0x000fe40000000098 */
[----:B------:R-:W-:Y:S01]  /*3900*/  @P2 FSEL R244, R244, RZ, P1 ;  /* 0x000000fff4f42208 */ /* 0x000fe20000800000 */
[----:B-1----:R-:W-:Y:S01]  /*3910*/  @P2 FMUL.FTZ R159, R159, R242 ;  /* 0x000000f29f9f2220 */ /* 0x002fe20000410000 */
[----:B------:R-:W-:Y:S02]  /*3920*/  @P2 LOP3.LUT P1, RZ, R241, 0xff, RZ, 0xc0, !PT ;  /* 0x000000fff1ff2812 */ /* 0x000fe4000782c0ff */
[----:B------:R-:W-:Y:S01]  /*3930*/  @P2 F2FP.BF16.F32.PACK_AB R244, RZ, R244 ;  /* 0x000000f4fff4223e */ /* 0x000fe200000010ff */
[----:B------:R-:W-:Y:S01]  /*3940*/  @P2 FMUL.FTZ R159, R159, R158 ;  /* 0x0000009e9f9f2220 */ /* 0x000fe20000410000 */
[----:B------:R-:W-:-:S02]  /*3950*/  @P2 FSEL R193, R193, RZ, P1 ;  /* 0x000000ffc1c12208 */ /* 0x000fc40000800000 */
[----:B------:R-:W-:Y:S02]  /*3960*/  @P2 LOP3.LUT P1, RZ, R241, 0xff0000, RZ, 0xc0, !PT ;  /* 0x00ff0000f1ff2812 */ /* 0x000fe4000782c0ff */
[----:B------:R-:W-:Y:S02]  /*3970*/  @P2 FSEL R159, R159, RZ, P3 ;  /* 0x000000ff9f9f2208 */ /* 0x000fe40001800000 */
[----:B------:R-:W-:Y:S02]  /*3980*/  @P2 F2FP.BF16.F32.PACK_AB R193, RZ, R193 ;  /* 0x000000c1ffc1223e */ /* 0x000fe400000010ff */
[----:B------:R-:W-:Y:S01]  /*3990*/  @P2 F2FP.BF16.F32.PACK_AB R187, RZ, R159 ;  /* 0x0000009fffbb223e */ /* 0x000fe200000010ff */
[----:B------:R-:W-:Y:S01]  /*39a0*/  FFMA.FTZ R159, R205, R226, R225 ;  /* 0x000000e2cd9f7223 */ /* 0x000fe200000100e1 */
[----:B------:R-:W-:Y:S02]  /*39b0*/  @P2 FSEL R186, R186, RZ, P1 ;  /* 0x000000ffbaba2208 */ /* 0x000fe40000800000 */
[----:B------:R-:W-:Y:S01]  /*39c0*/  F2FP.BF16.F32.PACK_AB R156, R189, R188 ;  /* 0x000000bcbd9c723e */ /* 0x000fe200000010ff */
[----:B------:R-:W-:Y:S01]  /*39d0*/  FADD.FTZ R159, R204, -R159 ;  /* 0x8000009fcc9f7221 */ /* 0x000fe20000010000 */
[----:B------:R-:W-:-:S02]  /*39e0*/  @P2 F2FP.BF16.F32.PACK_AB R192, RZ, R192 ;  /* 0x000000c0ffc0223e */ /* 0x000fc400000010ff */
[----:B------:R-:W-:Y:S01]  /*39f0*/  @P2 F2FP.BF16.F32.PACK_AB R243, RZ, R243 ;  /* 0x000000f3fff3223e */ /* 0x000fe200000010ff */
[----:B------:R-:W-:Y:S01]  /*3a00*/  FMUL.FTZ R159, R224, R159 ;  /* 0x0000009fe09f7220 */ /* 0x000fe20000410000 */
[----:B------:R-:W-:Y:S02]  /*3a10*/  @P2 F2FP.BF16.F32.PACK_AB R186, RZ, R186 ;  /* 0x000000baffba223e */ /* 0x000fe400000010ff */
[----:B------:R-:W-:Y:S02]  /*3a20*/  @P2 PRMT R153, R244, 0x7610, R153 ;  /* 0x00007610f4992816 */ /* 0x000fe40000000099 */
[----:B------:R-:W-:Y:S02]  /*3a30*/  FSEL R189, R159, RZ, P0 ;  /* 0x000000ff9fbd7208 */ /* 0x000fe40000000000 */
[----:B------:R-:W-:Y:S02]  /*3a40*/  @P2 PRMT R154, R193, 0x7610, R154 ;  /* 0x00007610c19a2816 */ /* 0x000fe4000000009a */
[----:B------:R-:W-:-:S02]  /*3a50*/  F2FP.BF16.F32.PACK_AB R158, R242, R195 ;  /* 0x000000c3f29e723e */ /* 0x000fc400000010ff */
        /* <DEDUP_REMOVED lines=15> */
.L_x_1026:
[----:B------:R-:W-:Y:S02]  /*3b50*/  MOV R229, UR20 ;  /* 0x0000001400e57c02 */ /* 0x000fe40008000f00 */
[----:B------:R-:W-:Y:S02]  /*3b60*/  MOV R228, UR21 ;  /* 0x0000001500e47c02 */ /* 0x000fe40008000f00 */
[----:B------:R-:W-:-:S04]  /*3b70*/  ISETP.NE.U32.AND P0, PT, R229, RZ, PT ;  /* 0x000000ffe500720c */ /* 0x000fc80003f05070 */
[----:B------:R-:W-:-:S13]  /*3b80*/  ISETP.NE.AND.EX P0, PT, R228, RZ, PT, P0 ;  /* 0x000000ffe400720c */ /* 0x000fda0003f05300 */
[----:B------:R-:W-:Y:S05]  /*3b90*/  @P0 BRA `(.L_x_1043) ;  /* 0x00000004007c0947 */ /* 0x000fea0003800000 */
[----:B------:R-:W-:Y:S02]  /*3ba0*/  ISETP.GT.AND P0, PT, R227, RZ, PT ;  /* 0x000000ffe300720c */ /* 0x000fe40003f04270 */
[C---:B-----5:R-:W-:Y:S02]  /*3bb0*/  SHF.L.U32 R193, R48.reuse, 0x10, RZ ;  /* 0x0000001030c17819 */ /* 0x060fe400000006ff */
[----:B------:R-:W-:Y:S02]  /*3bc0*/  PRMT R191, R48, 0x7632, R191 ;  /* 0x0000763230bf7816 */ /* 0x000fe400000000bf */
[----:B------:R-:W-:Y:S02]  /*3bd0*/  PRMT R242, R49, 0x7632, R242 ;  /* 0x0000763231f27816 */ /* 0x000fe400000000f2 */
[----:B------:R-:W-:Y:S02]  /*3be0*/  SHF.L.U32 R191, R191, 0x10, RZ ;  /* 0x00000010bfbf7819 */ /* 0x000fe400000006ff */
[----:B------:R-:W-:-:S02]  /*3bf0*/  SHF.L.U32 R242, R242, 0x10, RZ ;  /* 0x00000010f2f27819 */ /* 0x000fc400000006ff */
[C---:B------:R-:W-:Y:S01]  /*3c00*/  @P2 LOP3.LUT P3, RZ, R240.reuse, 0xff00, RZ, 0xc0, !PT ;  /* 0x0000ff00f0ff2812 */ /* 0x040fe2000786c0ff */
[-CC-:B------:R-:W-:Y:S01]  /*3c10*/  @P0 FFMA.FTZ R187, R219, R226.reuse, R225.reuse ;  /* 0x000000e2dbbb0223 */ /* 0x180fe200000100e1 */
[-CC-:B------:R-:W-:Y:S01]  /*3c20*/  @P0 FFMA.FTZ R189, R215, R226.reuse, R225.reuse ;  /* 0x000000e2d7bd0223 */ /* 0x180fe200000100e1 */
[-C--:B------:R-:W-:Y:S01]  /*3c30*/  @P0 FFMA.FTZ R195, R213, R226.reuse, R225 ;  /* 0x000000e2d5c30223 */ /* 0x080fe200000100e1 */
[----:B------:R-:W-:Y:S01]  /*3c40*/  @P2 LOP3.LUT P1, RZ, R240, 0xff, RZ, 0xc0, !PT ;  /* 0x000000fff0ff2812 */ /* 0x000fe2000782c0ff */
[----:B------:R-:W-:Y:S01]  /*3c50*/  @P0 FADD.FTZ R187, R218, -R187 ;  /* 0x800000bbdabb0221 */ /* 0x000fe20000010000 */
[----:B------:R-:W-:Y:S01]  /*3c60*/  @P0 FADD.FTZ R190, R214, -R189 ;  /* 0x800000bdd6be0221 */ /* 0x000fe20000010000 */
[----:B------:R-:W-:Y:S01]  /*3c70*/  @P0 FADD.FTZ R195, R212, -R195 ;  /* 0x800000c3d4c30221 */ /* 0x000fe20000010000 */
[----:B------:R-:W-:Y:S01]  /*3c80*/  SHF.L.U32 R243, R49, 0x10, RZ ;  /* 0x0000001031f37819 */ /* 0x000fe200000006ff */
[C---:B------:R-:W-:Y:S01]  /*3c90*/  @P0 FFMA.FTZ R193, R224.reuse, R187, R193 ;  /* 0x000000bbe0c10223 */ /* 0x040fe200000100c1 */
[-CC-:B------:R-:W-:Y:S01]  /*3ca0*/  @P0 FFMA.FTZ R187, R217, R226.reuse, R225.reuse ;  /* 0x000000e2d9bb0223 */ /* 0x180fe200000100e1 */
[----:B------:R-:W-:Y:S01]  /*3cb0*/  @P0 FFMA.FTZ R242, R224, R195, R242 ;  /* 0x000000c3e0f20223 */ /* 0x000fe200000100f2 */
[----:B------:R-:W-:Y:S01]  /*3cc0*/  PRMT R244, R50, 0x7632, R244 ;  /* 0x0000763232f47816 */ /* 0x000fe200000000f4 */
[----:B------:R-:W-:Y:S01]  /*3cd0*/  @P0 FFMA.FTZ R195, R209, R226, R225 ;  /* 0x000000e2d1c30223 */ /* 0x000fe200000100e1 */
[----:B------:R-:W-:Y:S01]  /*3ce0*/  @P0 FADD.FTZ R188, R216, -R187 ;  /* 0x800000bbd8bc0221 */ /* 0x000fe20000010000 */
[----:B------:R-:W-:Y:S01]  /*3cf0*/  SHF.L.U32 R245, R50, 0x10, RZ ;  /* 0x0000001032f57819 */ /* 0x000fe200000006ff */
[----:B------:R-:W1:Y:S01]  /*3d00*/  @P2 LDC.64 R186, c[0x0][0x408] ;  /* 0x00010200ffba2b82 */ /* 0x000e620000000a00 */
[----:B------:R-:W-:Y:S01]  /*3d10*/  @P0 FADD.FTZ R195, R208, -R195 ;  /* 0x800000c3d0c30221 */ /* 0x000fe20000010000 */
[C---:B------:R-:W-:Y:S01]  /*3d20*/  @P0 FFMA.FTZ R191, R224.reuse, R188, R191 ;  /* 0x000000bce0bf0223 */ /* 0x040fe200000100bf */
[----:B------:R-:W-:Y:S01]  /*3d30*/  @P0 FFMA.FTZ R243, R224, R190, R243 ;  /* 0x000000bee0f30223 */ /* 0x000fe200000100f3 */
[----:B------:R-:W-:-:S02]  /*3d40*/  IMAD.U32 R244, R244, 0x10000, RZ ;  /* 0x00010000f4f47824 */ /* 0x000fc400078e00ff */
[----:B------:R-:W-:Y:S01]  /*3d50*/  @P0 FFMA.FTZ R247, R207, R226, R225 ;  /* 0x000000e2cff70223 */ /* 0x000fe200000100e1 */
[----:B------:R-:W-:Y:S01]  /*3d60*/  @P2 LOP3.LUT P4, RZ, R241, 0xff0000, RZ, 0xc0, !PT ;  /* 0x00ff0000f1ff2812 */ /* 0x000fe2000788c0ff */
[----:B------:R-:W2:Y:S01]  /*3d70*/  @P2 LDC.64 R188, c[0x0][0x408] ;  /* 0x00010200ffbc2b82 */ /* 0x000ea20000000a00 */
[----:B------:R-:W-:Y:S01]  /*3d80*/  @P0 FFMA.FTZ R244, R224, R195, R244 ;  /* 0x000000c3e0f40223 */ /* 0x000fe200000100f4 */
[----:B------:R-:W-:Y:S01]  /*3d90*/  @P0 FADD.FTZ R249, R206, -R247 ;  /* 0x800000f7cef90221 */ /* 0x000fe20000010000 */
[----:B------:R-:W-:-:S05]  /*3da0*/  SHF.L.U32 R247, R51, 0x10, RZ ;  /* 0x0000001033f77819 */ /* 0x000fca00000006ff */
[----:B------:R-:W3:Y:S01]  /*3db0*/  @P2 LDC.64 R194, c[0x0][0x408] ;  /* 0x00010200ffc22b82 */ /* 0x000ee20000000a00 */
[----:B------:R-:W-:Y:S01]  /*3dc0*/  @P0 FFMA.FTZ R247, R224, R249, R247 ;  /* 0x000000f9e0f70223 */ /* 0x000fe200000100f7 */
[----:B-1----:R-:W-:Y:S01]  /*3dd0*/  @P2 FMUL.FTZ R187, R193, R187 ;  /* 0x000000bbc1bb2220 */ /* 0x002fe20000410000 */
[----:B------:R-:W-:-:S03]  /*3de0*/  @P0 FFMA.FTZ R193, R211, R226, R225 ;  /* 0x000000e2d3c10223 */ /* 0x000fc600000100e1 */
[----:B------:R-:W-:Y:S01]  /*3df0*/  @P2 FMUL.FTZ R186, R187, R186 ;  /* 0x000000babbba2220 */ /* 0x000fe20000410000 */
[----:B------:R-:W-:Y:S01]  /*3e00*/  @P0 FADD.FTZ R193, R210, -R193 ;  /* 0x800000c1d2c10221 */ /* 0x000fe20000010000 */
[----:B--2---:R-:W-:-:S03]  /*3e10*/  @P2 FMUL.FTZ R189, R191, R189 ;  /* 0x000000bdbfbd2220 */ /* 0x004fc60000410000 */
[----:B------:R-:W-:Y:S01]  /*3e20*/  @P2 FSEL R246, R186, RZ, P1 ;  /* 0x000000ffbaf62208 */ /* 0x000fe20000800000 */
[----:B------:R-:W1:Y:S01]  /*3e30*/  @P2 LDC.64 R190, c[0x0][0x408] ;  /* 0x00010200ffbe2b82 */ /* 0x000e620000000a00 */
[----:B------:R-:W-:Y:S01]  /*3e40*/  @P0 FFMA.FTZ R245, R224, R193, R245 ;  /* 0x000000c1e0f50223 */ /* 0x000fe200000100f5 */
[----:B------:R-:W-:Y:S01]  /*3e50*/  @P2 FMUL.FTZ R188, R189, R188 ;  /* 0x000000bcbdbc2220 */ /* 0x000fe20000410000 */
[----:B------:R-:W-:Y:S02]  /*3e60*/  @P2 LOP3.LUT P1, RZ, R240, 0xff0000, RZ, 0xc0, !PT ;  /* 0x00ff0000f0ff2812 */ /* 0x000fe4000782c0ff */
[----:B------:R-:W-:Y:S01]  /*3e70*/  @P2 F2FP.BF16.F32.PACK_AB R246, RZ, R246 ;  /* 0x000000f6fff6223e */ /* 0x000fe200000010ff */
[----:B---3--:R-:W-:Y:S01]  /*3e80*/  @P2 FMUL.FTZ R195, R247, R195 ;  /* 0x000000c3f7c32220 */ /* 0x008fe20000410000 */
[----:B------:R-:W-:Y:S01]  /*3e90*/  @P2 FSEL R188, R188, RZ, P3 ;  /* 0x000000ffbcbc2208 */ /* 0x000fe20001800000 */
[----:B------:R-:W2:Y:S01]  /*3ea0*/  @P2 LDC.64 R186, c[0x0][0x408] ;  /* 0x00010200ffba2b82 */ /* 0x000ea20000000a00 */
[----:B------:R-:W-:Y:S01]  /*3eb0*/  @P2 LOP3.LUT P3, RZ, R240, 0xff000000, RZ, 0xc0, !PT ;  /* 0xff000000f0ff2812 */ /* 0x000fe2000786c0ff */
[----:B------:R-:W-:Y:S01]  /*3ec0*/  @P2 FMUL.FTZ R194, R195, R194 ;  /* 0x000000c2c3c22220 */ /* 0x000fe20000410000 */
[----:B------:R-:W-:-:S02]  /*3ed0*/  @P2 F2FP.BF16.F32.PACK_AB R248, RZ, R188 ;  /* 0x000000bcfff8223e */ /* 0x000fc400000010ff */
[----:B------:R-:W-:Y:S02]  /*3ee0*/  @P2 PRMT R152, R246, 0x7610, R152 ;  /* 0x00007610f6982816 */ /* 0x000fe40000000098 */
[----:B------:R-:W-:Y:S01]  /*3ef0*/  @P2 FSEL R194, R194, RZ, P4 ;  /* 0x000000ffc2c22208 */ /* 0x000fe20002000000 */
[----:B------:R-:W3:Y:S01]  /*3f00*/  @P2 LDC.64 R188, c[0x0][0x408] ;  /* 0x00010200ffbc2b82 */ /* 0x000ee20000000a00 */
[----:B------:R-:W-:Y:S02]  /*3f10*/  @P2 PRMT R152, R152, 0x5410, R248 ;  /* 0x0000541098982816 */ /* 0x000fe400000000f8 */
[----:B------:R-:W-:-:S04]  /*3f20*/  @P2 F2FP.BF16.F32.PACK_AB R194, RZ, R194 ;  /* 0x000000c2ffc2223e */ /* 0x000fc800000010ff */
[----:B------:R-:W-:Y:S01]  /*3f30*/  @P2 PRMT R155, R194, 0x7610, R155 ;  /* 0x00007610c29b2816 */ /* 0x000fe2000000009b */
[----:B------:R-:W4:Y:S01]  /*3f40*/  @P2 LDC.64 R192, c[0x0][0x408] ;  /* 0x00010200ffc02b82 */ /* 0x000f220000000a00 */
[----:B-1----:R-:W-:-:S04]  /*3f50*/  @P2 FMUL.FTZ R191, R245, R191 ;  /* 0x000000bff5bf2220 */ /* 0x002fc80000410000 */
[----:B------:R-:W-:Y:S01]  /*3f60*/  @P2 FMUL.FTZ R190, R191, R190 ;  /* 0x000000bebfbe2220 */ /* 0x000fe20000410000 */
[----:B--2---:R-:W-:-:S04]  /*3f70*/  @P2 FMUL.FTZ R187, R243, R187 ;  /* 0x000000bbf3bb2220 */ /* 0x004fc80000410000 */
[----:B------:R-:W-:Y:S01]  /*3f80*/  @P2 FMUL.FTZ R186, R187, R186 ;  /* 0x000000babbba2220 */ /* 0x000fe20000410000 */
[----:B---3--:R-:W-:-:S04]  /*3f90*/  @P2 FMUL.FTZ R189, R242, R189 ;  /* 0x000000bdf2bd2220 */ /* 0x008fc80000410000 */
[----:B------:R-:W-:Y:S02]  /*3fa0*/  @P2 FSEL R186, R186, RZ, P1 ;  /* 0x000000ffbaba2208 */ /* 0x000fe40000800000 */
[----:B------:R-:W-:Y:S01]  /*3fb0*/  @P2 LOP3.LUT P1, RZ, R241, 0xff, RZ, 0xc0, !PT ;  /* 0x000000fff1ff2812 */ /* 0x000fe2000782c0ff */
[----:B------:R-:W-:Y:S01]  /*3fc0*/  @P2 FMUL.FTZ R188, R189, R188 ;  /* 0x000000bcbdbc2220 */ /* 0x000fe20000410000 */
[----:B------:R-:W-:Y:S02]  /*3fd0*/  @P2 F2FP.BF16.F32.PACK_AB R186, RZ, R186 ;  /* 0x000000baffba223e */ /* 0x000fe400000010ff */
[----:B------:R-:W-:Y:S01]  /*3fe0*/  @P2 FSEL R190, R190, RZ, P1 ;  /* 0x000000ffbebe2208 */ /* 0x000fe20000800000 */
[----:B----4-:R-:W-:Y:S01]  /*3ff0*/  @P2 FMUL.FTZ R193, R244, R193 ;  /* 0x000000c1f4c12220 */ /* 0x010fe20000410000 */
[----:B------:R-:W-:Y:S02]  /*4000*/  @P2 FSEL R188, R188, RZ, P3 ;  /* 0x000000ffbcbc2208 */ /* 0x000fe40001800000 */
[----:B------:R-:W-:Y:S01]  /*4010*/  @P2 LOP3.LUT P3, RZ, R241, 0xff00, RZ, 0xc0, !PT ;  /* 0x0000ff00f1ff2812 */ /* 0x000fe2000786c0ff */
[----:B------:R-:W-:Y:S01]  /*4020*/  @P2 FMUL.FTZ R192, R193, R192 ;  /* 0x000000c0c1c02220 */ /* 0x000fe20000410000 */
[----:B------:R-:W-:-:S02]  /*4030*/  @P2 F2FP.BF16.F32.PACK_AB R190, RZ, R190 ;  /* 0x000000beffbe223e */ /* 0x000fc400000010ff */
[----:B------:R-:W-:Y:S02]  /*4040*/  @P2 F2FP.BF16.F32.PACK_AB R188, RZ, R188 ;  /* 0x000000bcffbc223e */ /* 0x000fe400000010ff */
[----:B------:R-:W-:Y:S02]  /*4050*/  @P2 FSEL R192, R192, RZ, P3 ;  /* 0x000000ffc0c02208 */ /* 0x000fe40001800000 */
[----:B------:R-:W-:Y:S02]  /*4060*/  @P2 PRMT R153, R186, 0x7610, R153 ;  /* 0x00007610ba992816 */ /* 0x000fe40000000099 */
[----:B------:R-:W-:Y:S02]  /*4070*/  @P2 F2FP.BF16.F32.PACK_AB R192, RZ, R192 ;  /* 0x000000c0ffc0223e */ /* 0x000fe400000010ff */
[----:B------:R-:W-:Y:S02]  /*4080*/  @P2 PRMT R154, R190, 0x7610, R154 ;  /* 0x00007610be9a2816 */ /* 0x000fe4000000009a */
[----:B------:R-:W-:-:S02]  /*4090*/  @P2 PRMT R153, R153, 0x5410, R188 ;  /* 0x0000541099992816 */ /* 0x000fc400000000bc */
        /* <DEDUP_REMOVED lines=15> */
.L_x_1043:
[----:B------:R-:W-:Y:S01]  /*4190*/  ISETP.GT.AND P0, PT, R227, RZ, PT ;  /* 0x000000ffe300720c */ /* 0x000fe20003f04270 */
[-C--:B------:R-:W-:Y:S01]  /*41a0*/  @P1 FFMA.FTZ R157, R219, R226.reuse, R225 ;  /* 0x000000e2db9d1223 */ /* 0x080fe200000100e1 */
[C---:B-----5:R-:W-:Y:S01]  /*41b0*/  SHF.L.U32 R243, R48.reuse, 0x10, RZ ;  /* 0x0000001030f37819 */ /* 0x060fe200000006ff */
[----:B------:R-:W1:Y:S01]  /*41c0*/  @P2 LDC.64 R190, c[0x0][0x408] ;  /* 0x00010200ffbe2b82 */ /* 0x000e620000000a00 */
[----:B------:R-:W-:Y:S01]  /*41d0*/  PRMT R242, R48, 0x7632, R242 ;  /* 0x0000763230f27816 */ /* 0x000fe200000000f2 */
[----:B------:R-:W-:Y:S01]  /*41e0*/  @P1 FADD.FTZ R157, R218, -R157 ;  /* 0x8000009dda9d1221 */ /* 0x000fe20000010000 */
[----:B------:R-:W-:Y:S02]  /*41f0*/  PRMT R245, R49, 0x7632, R245 ;  /* 0x0000763231f57816 */ /* 0x000fe400000000f5 */
[----:B------:R-:W-:Y:S01]  /*4200*/  SHF.L.U32 R242, R242, 0x10, RZ ;  /* 0x00000010f2f27819 */ /* 0x000fe200000006ff */
[----:B------:R-:W-:Y:S01]  /*4210*/  @P1 FFMA.FTZ R243, R224, R157, R243 ;  /* 0x0000009de0f31223 */ /* 0x000fe200000100f3 */
[C---:B------:R-:W-:Y:S01]  /*4220*/  SHF.L.U32 R246, R50.reuse, 0x10, RZ ;  /* 0x0000001032f67819 */ /* 0x040fe200000006ff */
[----:B------:R-:W-:Y:S01]  /*4230*/  IMAD.U32 R245, R245, 0x10000, RZ ;  /* 0x00010000f5f57824 */ /* 0x000fe200078e00ff */
[----:B------:R-:W-:Y:S01]  /*4240*/  SHF.L.U32 R244, R49, 0x10, RZ ;  /* 0x0000001031f47819 */ /* 0x000fe200000006ff */
[-CC-:B------:R-:W-:Y:S01]  /*4250*/  @P0 FFMA.FTZ R159, R217, R226.reuse, R225.reuse ;  /* 0x000000e2d99f0223 */ /* 0x180fe200000100e1 */
[-CC-:B------:R-:W-:Y:S01]  /*4260*/  @P0 FFMA.FTZ R157, R213, R226.reuse, R225.reuse ;  /* 0x000000e2d59d0223 */ /* 0x180fe200000100e1 */
[-C--:B------:R-:W-:Y:S01]  /*4270*/  @P0 FFMA.FTZ R187, R215, R226.reuse, R225 ;  /* 0x000000e2d7bb0223 */ /* 0x080fe200000100e1 */
[----:B------:R-:W-:Y:S01]  /*4280*/  PRMT R247, R50, 0x7632, R247 ;  /* 0x0000763232f77816 */ /* 0x000fe200000000f7 */
[----:B------:R-:W-:Y:S01]  /*4290*/  @P0 FADD.FTZ R159, R216, -R159 ;  /* 0x8000009fd89f0221 */ /* 0x000fe20000010000 */
[----:B------:R-:W-:Y:S01]  /*42a0*/  @P0 FADD.FTZ R157, R212, -R157 ;  /* 0x8000009dd49d0221 */ /* 0x000fe20000010000 */
[----:B------:R-:W-:Y:S01]  /*42b0*/  @P0 FADD.FTZ R187, R214, -R187 ;  /* 0x800000bbd6bb0221 */ /* 0x000fe20000010000 */
[----:B------:R-:W-:Y:S01]  /*42c0*/  SHF.L.U32 R247, R247, 0x10, RZ ;  /* 0x00000010f7f77819 */ /* 0x000fe200000006ff */
[C---:B------:R-:W-:Y:S01]  /*42d0*/  @P0 FFMA.FTZ R242, R224.reuse, R159, R242 ;  /* 0x0000009fe0f20223 */ /* 0x040fe200000100f2 */
[C---:B------:R-:W-:Y:S01]  /*42e0*/  @P0 FFMA.FTZ R245, R224.reuse, R157, R245 ;  /* 0x0000009de0f50223 */ /* 0x040fe200000100f5 */
[-CC-:B------:R-:W-:Y:S01]  /*42f0*/  @P0 FFMA.FTZ R159, R211, R226.reuse, R225.reuse ;  /* 0x000000e2d39f0223 */ /* 0x180fe200000100e1 */
[-CC-:B------:R-:W-:Y:S01]  /*4300*/  @P0 FFMA.FTZ R157, R209, R226.reuse, R225.reuse ;  /* 0x000000e2d19d0223 */ /* 0x180fe200000100e1 */
[----:B------:R-:W-:Y:S01]  /*4310*/  @P0 FFMA.FTZ R244, R224, R187, R244 ;  /* 0x000000bbe0f40223 */ /* 0x000fe200000100f4 */
[-C--:B------:R-:W-:Y:S01]  /*4320*/  @P0 FFMA.FTZ R187, R207, R226.reuse, R225 ;  /* 0x000000e2cfbb0223 */ /* 0x080fe200000100e1 */
[----:B------:R-:W-:Y:S01]  /*4330*/  @P0 FADD.FTZ R159, R210, -R159 ;  /* 0x8000009fd29f0221 */ /* 0x000fe20000010000 */
[----:B------:R-:W-:Y:S01]  /*4340*/  @P0 FADD.FTZ R186, R208, -R157 ;  /* 0x8000009dd0ba0221 */ /* 0x000fe20000010000 */
[----:B------:R-:W-:Y:S01]  /*4350*/  PRMT R194, R51, 0x7632, R194 ;  /* 0x0000763233c27816 */ /* 0x000fe200000000c2 */
[----:B------:R-:W2:Y:S01]  /*4360*/  @P2 LDC.64 R156, c[0x0][0x408] ;  /* 0x00010200ff9c2b82 */ /* 0x000ea20000000a00 */
[----:B------:R-:W-:Y:S01]  /*4370*/  @P0 FFMA.FTZ R246, R224, R159, R246 ;  /* 0x0000009fe0f60223 */ /* 0x000fe200000100f6 */
[----:B------:R-:W-:Y:S01]  /*4380*/  @P0 FADD.FTZ R187, R206, -R187 ;  /* 0x800000bbcebb0221 */ /* 0x000fe20000010000 */
[----:B------:R-:W-:Y:S01]  /*4390*/  @P0 FFMA.FTZ R189, R205, R226, R225 ;  /* 0x000000e2cdbd0223 */ /* 0x000fe200000100e1 */
[----:B------:R-:W-:Y:S01]  /*43a0*/  SHF.L.U32 R195, R51, 0x10, RZ ;  /* 0x0000001033c37819 */ /* 0x000fe200000006ff */
[----:B------:R-:W-:Y:S01]  /*43b0*/  @P0 FFMA.FTZ R247, R224, R186, R247 ;  /* 0x000000bae0f70223 */ /* 0x000fe200000100f7 */
[----:B------:R-:W-:Y:S01]  /*43c0*/  SHF.L.U32 R194, R194, 0x10, RZ ;  /* 0x00000010c2c27819 */ /* 0x000fe200000006ff */
[----:B------:R-:W-:Y:S01]  /*43d0*/  @P0 FADD.FTZ R189, R204, -R189 ;  /* 0x800000bdccbd0221 */ /* 0x000fe20000010000 */
[----:B------:R-:W3:Y:S01]  /*43e0*/  @P2 LDC.64 R158, c[0x0][0x408] ;  /* 0x00010200ff9e2b82 */ /* 0x000ee20000000a00 */
[----:B------:R-:W-:Y:S01]  /*43f0*/  @P0 FFMA.FTZ R195, R224, R187, R195 ;  /* 0x000000bbe0c30223 */ /* 0x000fe200000100c3 */
[----:B------:R-:W-:Y:S01]  /*4400*/  @P2 LOP3.LUT P1, RZ, R240, 0xff00, RZ, 0xc0, !PT ;  /* 0x0000ff00f0ff2812 */ /* 0x000fe2000782c0ff */
[----:B------:R-:W-:Y:S01]  /*4410*/  @P0 FFMA.FTZ R194, R224, R189, R194 ;  /* 0x000000bde0c20223 */ /* 0x000fe200000100c2 */
[C---:B------:R-:W-:Y:S01]  /*4420*/  @P2 LOP3.LUT P0, RZ, R240.reuse, 0xff, RZ, 0xc0, !PT ;  /* 0x000000fff0ff2812 */ /* 0x040fe2000780c0ff */
[----:B-1----:R-:W-:Y:S01]  /*4430*/  @P2 FMUL.FTZ R191, R195, R191 ;  /* 0x000000bfc3bf2220 */ /* 0x002fe20000410000 */
[----:B------:R-:W-:-:S02]  /*4440*/  @P2 LOP3.LUT P6, RZ, R240, 0xff0000, RZ, 0xc0, !PT ;  /* 0x00ff0000f0ff2812 */ /* 0x000fc400078cc0ff */
[----:B------:R-:W1:Y:S01]  /*4450*/  @P2 LDC.64 R186, c[0x0][0x408] ;  /* 0x00010200ffba2b82 */ /* 0x000e620000000a00 */
[----:B------:R-:W-:Y:S01]  /*4460*/  @P2 LOP3.LUT P5, RZ, R240, 0xff000000, RZ, 0xc0, !PT ;  /* 0xff000000f0ff2812 */ /* 0x000fe200078ac0ff */
[----:B------:R-:W-:Y:S01]  /*4470*/  @P2 FMUL.FTZ R190, R191, R190 ;  /* 0x000000bebfbe2220 */ /* 0x000fe20000410000 */
[C---:B------:R-:W-:Y:S02]  /*4480*/  @P2 LOP3.LUT P4, RZ, R241.reuse, 0xff, RZ, 0xc0, !PT ;  /* 0x000000fff1ff2812 */ /* 0x040fe4000788c0ff */
[----:B------:R-:W-:Y:S01]  /*4490*/  @P2 LOP3.LUT P3, RZ, R241, 0xff00, RZ, 0xc0, !PT ;  /* 0x0000ff00f1ff2812 */ /* 0x000fe2000786c0ff */
[----:B--2---:R-:W-:Y:S02]  /*44a0*/  @P2 FMUL.FTZ R157, R243, R157 ;  /* 0x0000009df39d2220 */ /* 0x004fe40000410000 */
[----:B------:R-:W2:Y:S02]  /*44b0*/  @P2 LDC.64 R188, c[0x0][0x408] ;  /* 0x00010200ffbc2b82 */ /* 0x000ea40000000a00 */
[----:B------:R-:W-:Y:S01]  /*44c0*/  @P2 FMUL.FTZ R248, R157, R156 ;  /* 0x0000009c9df82220 */ /* 0x000fe20000410000 */
[----:B---3--:R-:W-:-:S05]  /*44d0*/  @P2 FMUL.FTZ R159, R242, R159 ;  /* 0x0000009ff29f2220 */ /* 0x008fca0000410000 */
[----:B------:R-:W3:Y:S01]  /*44e0*/  @P2 LDC.64 R156, c[0x0][0x408] ;  /* 0x00010200ff9c2b82 */ /* 0x000ee20000000a00 */
[----:B------:R-:W-:Y:S01]  /*44f0*/  @P2 FSEL R248, R248, RZ, P0 ;  /* 0x000000fff8f82208 */ /* 0x000fe20000000000 */
[----:B------:R-:W-:Y:S01]  /*4500*/  @P2 FMUL.FTZ R249, R159, R158 ;  /* 0x0000009e9ff92220 */ /* 0x000fe20000410000 */
[----:B------:R-:W-:Y:S02]  /*4510*/  @P2 ISETP.GE.U32.AND P0, PT, R240, RZ, PT ;  /* 0x000000fff000220c */ /* 0x000fe40003f06070 */
[----:B------:R-:W-:Y:S01]  /*4520*/  @P2 F2FP.BF16.F32.PACK_AB R248, RZ, R248 ;  /* 0x000000f8fff8223e */ /* 0x000fe200000010ff */
[----:B-1----:R-:W-:Y:S02]  /*4530*/  @P2 FMUL.FTZ R187, R246, R187 ;  /* 0x000000bbf6bb2220 */ /* 0x002fe40000410000 */
[----:B------:R-:W1:Y:S01]  /*4540*/  @P2 LDC.64 R158, c[0x0][0x408] ;  /* 0x00010200ff9e2b82 */ /* 0x000e620000000a00 */
[----:B------:R-:W-:Y:S01]  /*4550*/  @P2 FSEL R240, R249, RZ, P1 ;  /* 0x000000fff9f02208 */ /* 0x000fe20000800000 */
[----:B------:R-:W-:Y:S01]  /*4560*/  @P2 FMUL.FTZ R186, R187, R186 ;  /* 0x000000babbba2220 */ /* 0x000fe20000410000 */
[----:B------:R-:W-:-:S02]  /*4570*/  @P2 LOP3.LUT P1, RZ, R241, 0xff0000, RZ, 0xc0, !PT ;  /* 0x00ff0000f1ff2812 */ /* 0x000fc4000782c0ff */
[----:B------:R-:W-:-:S03]  /*4580*/  @P2 ISETP.GE.U32.AND.EX P0, PT, R241, 0x1000000, PT, P0 ;  /* 0x01000000f100280c */ /* 0x000fc60003f06100 */
[----:B------:R-:W4:Y:S01]  /*4590*/  @P2 LDC.64 R192, c[0x0][0x408] ;  /* 0x00010200ffc02b82 */ /* 0x000f220000000a00 */
[----:B--2---:R-:W-:Y:S01]  /*45a0*/  @P2 FMUL.FTZ R189, R247, R189 ;  /* 0x000000bdf7bd2220 */ /* 0x004fe20000410000 */
[----:B------:R-:W-:Y:S02]  /*45b0*/  @P2 FSEL R186, R186, RZ, P4 ;  /* 0x000000ffbaba2208 */ /* 0x000fe40002000000 */
[----:B------:R-:W-:Y:S01]  /*45c0*/  @P2 FSEL R190, R190, RZ, P1 ;  /* 0x000000ffbebe2208 */ /* 0x000fe20000800000 */
[----:B------:R-:W-:Y:S01]  /*45d0*/  @P2 FMUL.FTZ R188, R189, R188 ;  /* 0x000000bcbdbc2220 */ /* 0x000fe20000410000 */
[----:B------:R-:W-:Y:S01]  /*45e0*/  @P2 F2FP.BF16.F32.PACK_AB R186, RZ, R186 ;  /* 0x000000baffba223e */ /* 0x000fe200000010ff */
[----:B---3--:R-:W-:Y:S01]  /*45f0*/  @P2 FMUL.FTZ R157, R244, R157 ;  /* 0x0000009df49d2220 */ /* 0x008fe20000410000 */
[----:B------:R-:W-:Y:S02]  /*4600*/  @P2 F2FP.BF16.F32.PACK_AB R190, RZ, R190 ;  /* 0x000000beffbe223e */ /* 0x000fe400000010ff */
[----:B------:R-:W-:Y:S01]  /*4610*/  @P2 FSEL R188, R188, RZ, P3 ;  /* 0x000000ffbcbc2208 */ /* 0x000fe20001800000 */
[----:B------:R-:W-:Y:S01]  /*4620*/  @P2 FMUL.FTZ R156, R157, R156 ;  /* 0x0000009c9d9c2220 */ /* 0x000fe20000410000 */
[----:B------:R-:W-:-:S02]  /*4630*/  @P2 F2FP.BF16.F32.PACK_AB R240, RZ, R240 ;  /* 0x000000f0fff0223e */ /* 0x000fc400000010ff */
[----:B------:R-:W-:Y:S01]  /*4640*/  @P2 F2FP.BF16.F32.PACK_AB R188, RZ, R188 ;  /* 0x000000bcffbc223e */ /* 0x000fe200000010ff */
[----:B-1----:R-:W-:Y:S01]  /*4650*/  @P2 FMUL.FTZ R159, R245, R159 ;  /* 0x0000009ff59f2220 */ /* 0x002fe20000410000 */
[----:B------:R-:W-:Y:S02]  /*4660*/  @P2 FSEL R187, R156, RZ, P6 ;  /* 0x000000ff9cbb2208 */ /* 0x000fe40003000000 */
[----:B------:R-:W-:Y:S01]  /*4670*/  @P2 PRMT R152, R248, 0x7610, R152 ;  /* 0x00007610f8982816 */ /* 0x000fe20000000098 */
[----:B------:R-:W-:Y:S01]  /*4680*/  @P2 FMUL.FTZ R158, R159, R158 ;  /* 0x0000009e9f9e2220 */ /* 0x000fe20000410000 */
[----:B------:R-:W-:Y:S02]  /*4690*/  @P2 F2FP.BF16.F32.PACK_AB R187, RZ, R187 ;  /* 0x000000bbffbb223e */ /* 0x000fe400000010ff */
[----:B------:R-:W-:Y:S01]  /*46a0*/  @P2 PRMT R154, R186, 0x7610, R154 ;  /* 0x00007610ba9a2816 */ /* 0x000fe2000000009a */
[----:B----4-:R-:W-:Y:S01]  /*46b0*/  @P2 FMUL.FTZ R193, R194, R193 ;  /* 0x000000c1c2c12220 */ /* 0x010fe20000410000 */
[----:B------:R-:W-:-:S02]  /*46c0*/  @P2 FSEL R189, R158, RZ, P5 ;  /* 0x000000ff9ebd2208 */ /* 0x000fc40002800000 */
[----:B------:R-:W-:Y:S01]  /*46d0*/  @P2 PRMT R153, R187, 0x7610, R153 ;  /* 0x00007610bb992816 */ /* 0x000fe20000000099 */
[----:B------:R-:W-:Y:S01]  /*46e0*/  @P2 FMUL.FTZ R192, R193, R192 ;  /* 0x000000c0c1c02220 */ /* 0x000fe20000410000 */
[----:B------:R-:W-:Y:S02]  /*46f0*/  @P2 F2FP.BF16.F32.PACK_AB R189, RZ, R189 ;  /* 0x000000bdffbd223e */ /* 0x000fe400000010ff */
[----:B------:R-:W-:Y:S02]  /*4700*/  @P2 PRMT R155, R190, 0x7610, R155 ;  /* 0x00007610be9b2816 */ /* 0x000fe4000000009b */
[----:B------:R-:W-:Y:S02]  /*4710*/  @P2 FSEL R192, R192, RZ, P0 ;  /* 0x000000ffc0c02208 */ /* 0x000fe40000000000 */
[----:B------:R-:W-:Y:S02]  /*4720*/  F2FP.BF16.F32.PACK_AB R158, R247, R246 ;  /* 0x000000f6f79e723e */ /* 0x000fe400000010ff */
[----:B------:R-:W-:-:S02]  /*4730*/  @P2 F2FP.BF16.F32.PACK_AB R192, RZ, R192 ;  /* 0x000000c0ffc0223e */ /* 0x000fc400000010ff */
[----:B------:R-:W-:Y:S02]  /*4740*/  F2FP.BF16.F32.PACK_AB R157, R245, R244 ;  /* 0x000000f4f59d723e */ /* 0x000fe400000010ff */
[----:B------:R-:W-:Y:S02]  /*4750*/  F2FP.BF16.F32.PACK_AB R156, R242, R243 ;  /* 0x000000f3f29c723e */ /* 0x000fe400000010ff */
[----:B------:R-:W-:Y:S02]  /*4760*/  F2FP.BF16.F32.PACK_AB R159, R194, R195 ;  /* 0x000000c3c29f723e */ /* 0x000fe400000010ff */
[----:B------:R-:W-:Y:S02]  /*4770*/  @P2 PRMT R152, R152, 0x5410, R240 ;  /* 0x0000541098982816 */ /* 0x000fe400000000f0 */
[----:B------:R-:W-:Y:S02]  /*4780*/  @P2 PRMT R153, R153, 0x5410, R189 ;  /* 0x0000541099992816 */ /* 0x000fe400000000bd */
[----:B------:R-:W-:-:S02]  /*4790*/  @P2 PRMT R154, R154, 0x5410, R188 ;  /* 0x000054109a9a2816 */ /* 0x000fc400000000bc */
[----:B------:R-:W-:-:S07]  /*47a0*/  @P2 PRMT R155, R155, 0x5410, R192 ;  /* 0x000054109b9b2816 */ /* 0x000fce00000000c0 */
.L_x_1042:
[----:B------:R-:W-:Y:S05]  /*47b0*/  BSYNC.RECONVERGENT B1 ;  /* 0x0000000000017941 */ /* 0x000fea0003800200 */
.L_x_1025:
[----:B------:R-:W-:Y:S01]  /*47c0*/  ISETP.NE.U32.AND P0, PT, R229, RZ, PT ;  /* 0x000000ffe500720c */ /* 0x000fe20003f05070 */
[----:B------:R-:W1:Y:S01]  /*47d0*/  @P2 LDC.64 R186, c[0x0][0x468] ;  /* 0x00011a00ffba2b82 */ /* 0x000e620000000a00 */
[----:B------:R-:W-:Y:S01]  /*47e0*/  ISETP.NE.U32.AND P1, PT, R231, RZ, PT ;  /* 0x000000ffe700720c */ /* 0x000fe20003f25070 */
[----:B------:R-:W-:Y:S01]  /*47f0*/  BSSY.RECONVERGENT B1, `(.L_x_1044) ;  /* 0x000019b000017945 */ /* 0x000fe20003800200 */
[----:B------:R-:W-:Y:S02]  /*4800*/  ISETP.NE.AND.EX P0, PT, R228, RZ, PT, P0 ;  /* 0x000000ffe400720c */ /* 0x000fe40003f05300 */
[----:B------:R-:W-:-:S11]  /*4810*/  ISETP.NE.AND.EX P1, PT, R230, RZ, PT, P1 ;  /* 0x000000ffe600720c */ /* 0x000fd60003f25310 */
[----:B------:R-:W2:Y:S01]  /*4820*/  @P0 LDC.64 R188, c[0x0][0x478] ;  /* 0x00011e00ffbc0b82 */ /* 0x000ea20000000a00 */
[----:B-1----:R-:W-:-:S04]  /*4830*/  @P2 IMAD.WIDE.U32 R186, R221, 0x10, R186 ;  /* 0x00000010ddba2825 */ /* 0x002fc800078e00ba */
[----:B--2---:R-:W-:-:S05]  /*4840*/  @P0 IMAD.WIDE.U32 R188, R184, 0x10, R188 ;  /* 0x00000010b8bc0825 */ /* 0x004fca00078e00bc */
[----:B------:R1:W-:Y:S04]  /*4850*/  @P0 STG.E.128 desc[UR6][R188.64], R156 ;  /* 0x0000009cbc000986 */ /* 0x0003e8000c101d06 */
[----:B------:R1:W-:Y:S01]  /*4860*/  @P2 STG.E.128 desc[UR6][R186.64], R152 ;  /* 0x00000098ba002986 */ /* 0x0003e2000c101d06 */
[----:B------:R-:W-:Y:S05]  /*4870*/  @!P1 BRA `(.L_x_1045) ;  /* 0x0000000c000c9947 */ /* 0x000fea0003800000 */
[----:B------:R-:W-:Y:S05]  /*4880*/  @!P0 BRA `(.L_x_1046) ;  /* 0x00000004008c8947 */ /* 0x000fea0003800000 */
[----:B------:R-:W-:Y:S01]  /*4890*/  ISETP.GT.AND P3, PT, R227, RZ, PT ;  /* 0x000000ffe300720c */ /* 0x000fe20003f64270 */
[C---:B-----5:R-:W-:Y:S01]  /*48a0*/  IMAD.U32 R230, R45.reuse, 0x10000, RZ ;  /* 0x000100002de67824 */ /* 0x060fe200078e00ff */
[C---:B------:R-:W-:Y:S01]  /*48b0*/  PRMT R228, R44.reuse, 0x7632, R228 ;  /* 0x000076322ce47816 */ /* 0x040fe200000000e4 */
[----:B------:R-:W2:Y:S01]  /*48c0*/  @P2 LDC.64 R190, c[0x0][0x408] ;  /* 0x00010200ffbe2b82 */ /* 0x000ea20000000a00 */
[----:B------:R-:W-:Y:S02]  /*48d0*/  SHF.L.U32 R229, R44, 0x10, RZ ;  /* 0x000000102ce57819 */ /* 0x000fe400000006ff */
[----:B------:R-:W-:Y:S02]  /*48e0*/  SHF.L.U32 R228, R228, 0x10, RZ ;  /* 0x00000010e4e47819 */ /* 0x000fe400000006ff */
[----:B------:R-:W-:Y:S02]  /*48f0*/  PRMT R245, R45, 0x7632, R245 ;  /* 0x000076322df57816 */ /* 0x000fe400000000f5 */
[C---:B------:R-:W-:Y:S01]  /*4900*/  SHF.L.U32 R243, R46.reuse, 0x10, RZ ;  /* 0x000000102ef37819 */ /* 0x040fe200000006ff */
[----:B------:R-:W3:Y:S01]  /*4910*/  @P2 LDC.64 R192, c[0x0][0x408] ;  /* 0x00010200ffc02b82 */ /* 0x000ee20000000a00 */
[----:B------:R-:W-:Y:S01]  /*4920*/  SHF.L.U32 R245, R245, 0x10, RZ ;  /* 0x00000010f5f57819 */ /* 0x000fe200000006ff */
[-CC-:B-1----:R-:W-:Y:S01]  /*4930*/  @P3 FFMA.FTZ R157, R203, R226.reuse, R225.reuse ;  /* 0x000000e2cb9d3223 */ /* 0x182fe200000100e1 */
[-CC-:B------:R-:W-:Y:S01]  /*4940*/  @P3 FFMA.FTZ R159, R201, R226.reuse, R225.reuse ;  /* 0x000000e2c99f3223 */ /* 0x180fe200000100e1 */
[----:B------:R-:W-:Y:S01]  /*4950*/  PRMT R240, R46, 0x7632, R240 ;  /* 0x000076322ef07816 */ /* 0x000fe200000000f0 */
[-C--:B------:R-:W-:Y:S01]  /*4960*/  @P3 FFMA.FTZ R158, R4, R226.reuse, R225 ;  /* 0x000000e2049e3223 */ /* 0x080fe200000100e1 */
[----:B------:R-:W-:Y:S01]  /*4970*/  @P3 FADD.FTZ R157, R202, -R157 ;  /* 0x8000009dca9d3221 */ /* 0x000fe20000010000 */
[----:B------:R-:W-:Y:S01]  /*4980*/  @P3 FADD.FTZ R159, R200, -R159 ;  /* 0x8000009fc89f3221 */ /* 0x000fe20000010000 */
[-C--:B------:R-:W-:Y:S01]  /*4990*/  @P3 FFMA.FTZ R187, R199, R226.reuse, R225 ;  /* 0x000000e2c7bb3223 */ /* 0x080fe200000100e1 */
[----:B------:R-:W-:Y:S01]  /*49a0*/  SHF.L.U32 R240, R240, 0x10, RZ ;  /* 0x00000010f0f07819 */ /* 0x000fe200000006ff */
[C---:B------:R-:W-:Y:S01]  /*49b0*/  @P3 FFMA.FTZ R229, R224.reuse, R157, R229 ;  /* 0x0000009de0e53223 */ /* 0x040fe200000100e5 */
[----:B------:R-:W-:Y:S01]  /*49c0*/  @P3 FFMA.FTZ R228, R224, R159, R228 ;  /* 0x0000009fe0e43223 */ /* 0x000fe200000100e4 */
[-CC-:B------:R-:W-:Y:S01]  /*49d0*/  @P3 FFMA.FTZ R157, R197, R226.reuse, R225.reuse ;  /* 0x000000e2c59d3223 */ /* 0x180fe200000100e1 */
[-C--:B------:R-:W-:Y:S01]  /*49e0*/  @P3 FFMA.FTZ R159, R185, R226.reuse, R225 ;  /* 0x000000e2b99f3223 */ /* 0x080fe200000100e1 */
[----:B------:R-:W-:Y:S01]  /*49f0*/  @P3 FADD.FTZ R187, R198, -R187 ;  /* 0x800000bbc6bb3221 */ /* 0x000fe20000010000 */
[----:B------:R-:W-:Y:S01]  /*4a00*/  @P3 FFMA.FTZ R186, R2, R226, R225 ;  /* 0x000000e202ba3223 */ /* 0x000fe200000100e1 */
[----:B------:R-:W-:Y:S01]  /*4a10*/  @P3 FADD.FTZ R157, R196, -R157 ;  /* 0x8000009dc49d3221 */ /* 0x000fe20000010000 */
[----:B------:R-:W-:Y:S01]  /*4a20*/  @P3 FADD.FTZ R156, R0, -R159 ;  /* 0x8000009f009c3221 */ /* 0x000fe20000010000 */
[----:B------:R-:W-:Y:S01]  /*4a30*/  @P3 FADD.FTZ R159, R5, -R158 ;  /* 0x8000009e059f3221 */ /* 0x000fe20000010000 */
[----:B------:R-:W-:Y:S01]  /*4a40*/  SHF.L.U32 R241, R47, 0x10, RZ ;  /* 0x000000102ff17819 */ /* 0x000fe200000006ff */
[C---:B------:R-:W-:Y:S01]  /*4a50*/  @P3 FFMA.FTZ R245, R224.reuse, R157, R245 ;  /* 0x0000009de0f53223 */ /* 0x040fe200000100f5 */
[C---:B------:R-:W-:Y:S01]  /*4a60*/  @P3 FFMA.FTZ R243, R224.reuse, R156, R243 ;  /* 0x0000009ce0f33223 */ /* 0x040fe200000100f3 */
[C---:B------:R-:W-:Y:S01]  /*4a70*/  @P3 FFMA.FTZ R240, R224.reuse, R159, R240 ;  /* 0x0000009fe0f03223 */ /* 0x040fe200000100f0 */
[----:B------:R-:W1:Y:S01]  /*4a80*/  @P2 LDC.64 R156, c[0x0][0x408] ;  /* 0x00010200ff9c2b82 */ /* 0x000e620000000a00 */
[----:B------:R-:W-:Y:S01]  /*4a90*/  @P3 FADD.FTZ R188, R3, -R186 ;  /* 0x800000ba03bc3221 */ /* 0x000fe20000010000 */
[----:B------:R-:W-:Y:S01]  /*4aa0*/  @P3 FFMA.FTZ R230, R224, R187, R230 ;  /* 0x000000bbe0e63223 */ /* 0x000fe200000100e6 */
[----:B------:R-:W-:Y:S01]  /*4ab0*/  PRMT R231, R47, 0x7632, R231 ;  /* 0x000076322fe77816 */ /* 0x000fe200000000e7 */
[----:B------:R-:W-:Y:S01]  /*4ac0*/  @P3 FFMA.FTZ R242, R6, R226, R225 ;  /* 0x000000e206f23223 */ /* 0x000fe200000100e1 */
[----:B------:R-:W-:Y:S01]  /*4ad0*/  @P3 FFMA.FTZ R241, R224, R188, R241 ;  /* 0x000000bce0f13223 */ /* 0x000fe200000100f1 */
[----:B------:R-:W-:Y:S01]  /*4ae0*/  @P2 LOP3.LUT P4, RZ, R238, 0xff00, RZ, 0xc0, !PT ;  /* 0x0000ff00eeff2812 */ /* 0x000fe2000788c0ff */
[----:B--2---:R-:W-:Y:S01]  /*4af0*/  @P2 FMUL.FTZ R191, R243, R191 ;  /* 0x000000bff3bf2220 */ /* 0x004fe20000410000 */
[----:B------:R-:W2:Y:S01]  /*4b00*/  @P2 LDC.64 R158, c[0x0][0x408] ;  /* 0x00010200ff9e2b82 */ /* 0x000ea20000000a00 */
[----:B------:R-:W-:Y:S01]  /*4b10*/  SHF.L.U32 R231, R231, 0x10, RZ ;  /* 0x00000010e7e77819 */ /* 0x000fe200000006ff */
[----:B------:R-:W-:Y:S01]  /*4b20*/  @P3 FADD.FTZ R242, R7, -R242 ;  /* 0x800000f207f23221 */ /* 0x000fe20000010000 */
[----:B------:R-:W-:Y:S01]  /*4b30*/  @P2 FMUL.FTZ R190, R191, R190 ;  /* 0x000000bebfbe2220 */ /* 0x000fe20000410000 */
[----:B---3--:R-:W-:Y:S01]  /*4b40*/  @P2 FMUL.FTZ R193, R240, R193 ;  /* 0x000000c1f0c12220 */ /* 0x008fe20000410000 */
[----:B------:R-:W-:Y:S01]  /*4b50*/  @P2 LOP3.LUT P5, RZ, R239, 0xff0000, RZ, 0xc0, !PT ;  /* 0x00ff0000efff2812 */ /* 0x000fe200078ac0ff */
[----:B------:R-:W-:Y:S01]  /*4b60*/  @P3 FFMA.FTZ R231, R224, R242, R231 ;  /* 0x000000f2e0e73223 */ /* 0x000fe200000100e7 */
[----:B------:R-:W-:Y:S01]  /*4b70*/  @P2 LOP3.LUT P3, RZ, R238, 0xff, RZ, 0xc0, !PT ;  /* 0x000000ffeeff2812 */ /* 0x000fe2000786c0ff */
[----:B------:R-:W3:Y:S01]  /*4b80*/  @P2 LDC.64 R186, c[0x0][0x408] ;  /* 0x00010200ffba2b82 */ /* 0x000ee20000000a00 */
[----:B------:R-:W-:-:S07]  /*4b90*/  @P2 FMUL.FTZ R192, R193, R192 ;  /* 0x000000c0c1c02220 */ /* 0x000fce0000410000 */
[----:B------:R-:W4:Y:S01]  /*4ba0*/  @P2 LDC.64 R188, c[0x0][0x408] ;  /* 0x00010200ffbc2b82 */ /* 0x000f220000000a00 */
[----:B-1----:R-:W-:-:S04]  /*4bb0*/  @P2 FMUL.FTZ R157, R229, R157 ;  /* 0x0000009de59d2220 */ /* 0x002fc80000410000 */
[----:B------:R-:W-:Y:S01]  /*4bc0*/  @P2 FMUL.FTZ R156, R157, R156 ;  /* 0x0000009c9d9c2220 */ /* 0x000fe20000410000 */
[----:B------:R-:W-:Y:S02]  /*4bd0*/  F2FP.BF16.F32.PACK_AB R157, R245, R230 ;  /* 0x000000e6f59d723e */ /* 0x000fe400000010ff */
[----:B------:R-:W1:Y:S01]  /*4be0*/  @P2 LDC.64 R194, c[0x0][0x408] ;  /* 0x00010200ffc22b82 */ /* 0x000e620000000a00 */
[----:B--2---:R-:W-:Y:S01]  /*4bf0*/  @P2 FMUL.FTZ R159, R228, R159 ;  /* 0x0000009fe49f2220 */ /* 0x004fe20000410000 */
[----:B------:R-:W-:Y:S02]  /*4c00*/  @P2 FSEL R156, R156, RZ, P3 ;  /* 0x000000ff9c9c2208 */ /* 0x000fe40001800000 */
[----:B------:R-:W-:Y:S01]  /*4c10*/  @P2 LOP3.LUT P3, RZ, R238, 0xff0000, RZ, 0xc0, !PT ;  /* 0x00ff0000eeff2812 */ /* 0x000fe2000786c0ff */
[----:B------:R-:W-:Y:S01]  /*4c20*/  @P2 FMUL.FTZ R158, R159, R158 ;  /* 0x0000009e9f9e2220 */ /* 0x000fe20000410000 */
[----:B------:R-:W-:Y:S01]  /*4c30*/  @P2 F2FP.BF16.F32.PACK_AB R159, RZ, R156 ;  /* 0x0000009cff9f223e */ /* 0x000fe200000010ff */
[----:B---3--:R-:W-:Y:S01]  /*4c40*/  @P2 FMUL.FTZ R187, R230, R187 ;  /* 0x000000bbe6bb2220 */ /* 0x008fe20000410000 */
[----:B------:R-:W-:-:S02]  /*4c50*/  F2FP.BF16.F32.PACK_AB R156, R228, R229 ;  /* 0x000000e5e49c723e */ /* 0x000fc400000010ff */
[----:B------:R-:W-:Y:S01]  /*4c60*/  @P2 FSEL R158, R158, RZ, P4 ;  /* 0x000000ff9e9e2208 */ /* 0x000fe20002000000 */
[----:B------:R-:W-:Y:S01]  /*4c70*/  @P2 FMUL.FTZ R187, R187, R186 ;  /* 0x000000babbbb2220 */ /* 0x000fe20000410000 */
[----:B------:R-:W-:Y:S02]  /*4c80*/  @P2 LOP3.LUT P4, RZ, R238, 0xff000000, RZ, 0xc0, !PT ;  /* 0xff000000eeff2812 */ /* 0x000fe4000788c0ff */
[----:B------:R-:W-:Y:S01]  /*4c90*/  @P2 F2FP.BF16.F32.PACK_AB R186, RZ, R158 ;  /* 0x0000009effba223e */ /* 0x000fe200000010ff */
[----:B----4-:R-:W-:Y:S01]  /*4ca0*/  @P2 FMUL.FTZ R189, R245, R189 ;  /* 0x000000bdf5bd2220 */ /* 0x010fe20000410000 */
[----:B------:R-:W-:Y:S02]  /*4cb0*/  @P2 FSEL R187, R187, RZ, P3 ;  /* 0x000000ffbbbb2208 */ /* 0x000fe40001800000 */
[----:B------:R-:W-:Y:S01]  /*4cc0*/  @P2 LOP3.LUT P3, RZ, R239, 0xff, RZ, 0xc0, !PT ;  /* 0x000000ffefff2812 */ /* 0x000fe2000786c0ff */
[----:B------:R-:W-:Y:S01]  /*4cd0*/  @P2 FMUL.FTZ R188, R189, R188 ;  /* 0x000000bcbdbc2220 */ /* 0x000fe20000410000 */
[----:B------:R-:W-:-:S02]  /*4ce0*/  @P2 F2FP.BF16.F32.PACK_AB R187, RZ, R187 ;  /* 0x000000bbffbb223e */ /* 0x000fc400000010ff */
[----:B------:R-:W-:Y:S01]  /*4cf0*/  @P2 FSEL R190, R190, RZ, P3 ;  /* 0x000000ffbebe2208 */ /* 0x000fe20001800000 */
[----:B-1----:R-:W-:Y:S01]  /*4d00*/  @P2 FMUL.FTZ R195, R241, R195 ;  /* 0x000000c3f1c32220 */ /* 0x002fe20000410000 */
[----:B------:R-:W-:Y:S02]  /*4d10*/  @P2 FSEL R188, R188, RZ, P4 ;  /* 0x000000ffbcbc2208 */ /* 0x000fe40002000000 */
[----:B------:R-:W-:Y:S01]  /*4d20*/  @P2 LOP3.LUT P4, RZ, R239, 0xff00, RZ, 0xc0, !PT ;  /* 0x0000ff00efff2812 */ /* 0x000fe2000788c0ff */
[----:B------:R-:W-:Y:S01]  /*4d30*/  @P2 FMUL.FTZ R194, R195, R194 ;  /* 0x000000c2c3c22220 */ /* 0x000fe20000410000 */
[----:B------:R-:W-:Y:S02]  /*4d40*/  @P2 F2FP.BF16.F32.PACK_AB R190, RZ, R190 ;  /* 0x000000beffbe223e */ /* 0x000fe400000010ff */
[----:B------:R-:W-:Y:S02]  /*4d50*/  @P2 FSEL R192, R192, RZ, P4 ;  /* 0x000000ffc0c02208 */ /* 0x000fe40002000000 */
[----:B------:R-:W-:-:S02]  /*4d60*/  @P2 FSEL R194, R194, RZ, P5 ;  /* 0x000000ffc2c22208 */ /* 0x000fc40002800000 */
[----:B------:R-:W-:Y:S02]  /*4d70*/  @P2 F2FP.BF16.F32.PACK_AB R188, RZ, R188 ;  /* 0x000000bcffbc223e */ /* 0x000fe400000010ff */
[----:B------:R-:W-:Y:S02]  /*4d80*/  @P2 F2FP.BF16.F32.PACK_AB R192, RZ, R192 ;  /* 0x000000c0ffc0223e */ /* 0x000fe400000010ff */
[----:B------:R-:W-:Y:S02]  /*4d90*/  @P2 F2FP.BF16.F32.PACK_AB R194, RZ, R194 ;  /* 0x000000c2ffc2223e */ /* 0x000fe400000010ff */
[----:B------:R-:W-:Y:S02]  /*4da0*/  @P2 PRMT R152, R159, 0x7610, R152 ;  /* 0x000076109f982816 */ /* 0x000fe40000000098 */
        /* <DEDUP_REMOVED lines=17> */
.L_x_1046:
[----:B------:R-:W-:Y:S01]  /*4ec0*/  ISETP.GT.AND P3, PT, R227, RZ, PT ;  /* 0x000000ffe300720c */ /* 0x000fe20003f64270 */
[----:B-1----:R-:W1:Y:S01]  /*4ed0*/  @P2 LDC.64 R186, c[0x0][0x408] ;  /* 0x00010200ffba2b82 */ /* 0x002e620000000a00 */
[C---:B-----5:R-:W-:Y:S02]  /*4ee0*/  PRMT R190, R44.reuse, 0x7632, R190 ;  /* 0x000076322cbe7816 */ /* 0x060fe400000000be */
[----:B------:R-:W-:Y:S02]  /*4ef0*/  SHF.L.U32 R191, R44, 0x10, RZ ;  /* 0x000000102cbf7819 */ /* 0x000fe400000006ff */
[----:B------:R-:W-:Y:S01]  /*4f00*/  SHF.L.U32 R229, R45, 0x10, RZ ;  /* 0x000000102de57819 */ /* 0x000fe200000006ff */
[----:B------:R-:W-:Y:S01]  /*4f10*/  IMAD.U32 R190, R190, 0x10000, RZ ;  /* 0x00010000bebe7824 */ /* 0x000fe200078e00ff */
[C---:B------:R-:W-:Y:S01]  /*4f20*/  @P2 LOP3.LUT P4, RZ, R238.reuse, 0xff, RZ, 0xc0, !PT ;  /* 0x000000ffeeff2812 */ /* 0x040fe2000788c0ff */
[----:B------:R-:W2:Y:S01]  /*4f30*/  @P2 LDC.64 R188, c[0x0][0x408] ;  /* 0x00010200ffbc2b82 */ /* 0x000ea20000000a00 */
[----:B------:R-:W-:-:S02]  /*4f40*/  @P2 LOP3.LUT P5, RZ, R238, 0xff00, RZ, 0xc0, !PT ;  /* 0x0000ff00eeff2812 */ /* 0x000fc400078ac0ff */
[C---:B------:R-:W-:Y:S01]  /*4f50*/  PRMT R230, R46.reuse, 0x7632, R230 ;  /* 0x000076322ee67816 */ /* 0x040fe200000000e6 */
[-CC-:B------:R-:W-:Y:S01]  /*4f60*/  @P3 FFMA.FTZ R193, R203, R226.reuse, R225.reuse ;  /* 0x000000e2cbc13223 */ /* 0x180fe200000100e1 */
[-CC-:B------:R-:W-:Y:S01]  /*4f70*/  @P3 FFMA.FTZ R195, R201, R226.reuse, R225.reuse ;  /* 0x000000e2c9c33223 */ /* 0x180fe200000100e1 */
[----:B------:R-:W-:Y:S01]  /*4f80*/  SHF.L.U32 R231, R46, 0x10, RZ ;  /* 0x000000102ee77819 */ /* 0x000fe200000006ff */
[-C--:B------:R-:W-:Y:S01]  /*4f90*/  @P3 FFMA.FTZ R242, R2, R226.reuse, R225 ;  /* 0x000000e202f23223 */ /* 0x080fe200000100e1 */
[----:B------:R-:W-:Y:S01]  /*4fa0*/  @P3 FADD.FTZ R193, R202, -R193 ;  /* 0x800000c1cac13221 */ /* 0x000fe20000010000 */
[----:B------:R-:W-:Y:S01]  /*4fb0*/  @P3 FADD.FTZ R195, R200, -R195 ;  /* 0x800000c3c8c33221 */ /* 0x000fe20000010000 */
[----:B------:R-:W-:Y:S01]  /*4fc0*/  PRMT R228, R45, 0x7632, R228 ;  /* 0x000076322de47816 */ /* 0x000fe200000000e4 */
[----:B------:R-:W-:Y:S01]  /*4fd0*/  @P3 FADD.FTZ R242, R3, -R242 ;  /* 0x800000f203f23221 */ /* 0x000fe20000010000 */
[C---:B------:R-:W-:Y:S01]  /*4fe0*/  @P3 FFMA.FTZ R191, R224.reuse, R193, R191 ;  /* 0x000000c1e0bf3223 */ /* 0x040fe200000100bf */
[----:B------:R-:W-:Y:S01]  /*4ff0*/  @P3 FFMA.FTZ R190, R224, R195, R190 ;  /* 0x000000c3e0be3223 */ /* 0x000fe200000100be */
[-CC-:B------:R-:W-:Y:S01]  /*5000*/  @P3 FFMA.FTZ R193, R197, R226.reuse, R225.reuse ;  /* 0x000000e2c5c13223 */ /* 0x180fe200000100e1 */
[----:B------:R-:W-:Y:S01]  /*5010*/  SHF.L.U32 R230, R230, 0x10, RZ ;  /* 0x00000010e6e67819 */ /* 0x000fe200000006ff */
[----:B-1----:R-:W-:Y:S01]  /*5020*/  @P2 FMUL.FTZ R187, R191, R187 ;  /* 0x000000bbbfbb2220 */ /* 0x002fe20000410000 */
[----:B------:R-:W-:Y:S01]  /*5030*/  @P3 FFMA.FTZ R191, R199, R226, R225 ;  /* 0x000000e2c7bf3223 */ /* 0x000fe200000100e1 */
[----:B------:R-:W-:Y:S01]  /*5040*/  SHF.L.U32 R228, R228, 0x10, RZ ;  /* 0x00000010e4e47819 */ /* 0x000fe200000006ff */
[----:B------:R-:W-:Y:S01]  /*5050*/  @P3 FADD.FTZ R193, R196, -R193 ;  /* 0x800000c1c4c13221 */ /* 0x000fe20000010000 */
[----:B------:R-:W-:Y:S01]  /*5060*/  @P2 FMUL.FTZ R186, R187, R186 ;  /* 0x000000babbba2220 */ /* 0x000fe20000410000 */
[----:B------:R-:W-:Y:S01]  /*5070*/  @P3 FADD.FTZ R191, R198, -R191 ;  /* 0x800000bfc6bf3221 */ /* 0x000fe20000010000 */
[----:B------:R-:W-:Y:S01]  /*5080*/  @P3 FFMA.FTZ R187, R185, R226, R225 ;  /* 0x000000e2b9bb3223 */ /* 0x000fe200000100e1 */
[----:B------:R-:W-:Y:S01]  /*5090*/  @P3 FFMA.FTZ R228, R224, R193, R228 ;  /* 0x000000c1e0e43223 */ /* 0x000fe200000100e4 */
[----:B--2---:R-:W-:Y:S01]  /*50a0*/  @P2 FMUL.FTZ R189, R190, R189 ;  /* 0x000000bdbebd2220 */ /* 0x004fe20000410000 */
[----:B------:R-:W-:Y:S01]  /*50b0*/  @P3 FFMA.FTZ R229, R224, R191, R229 ;  /* 0x000000bfe0e53223 */ /* 0x000fe200000100e5 */
[----:B------:R-:W-:Y:S01]  /*50c0*/  @P3 FADD.FTZ R187, R0, -R187 ;  /* 0x800000bb00bb3221 */ /* 0x000fe20000010000 */
[----:B------:R-:W1:Y:S01]  /*50d0*/  @P2 LDC.64 R192, c[0x0][0x408] ;  /* 0x00010200ffc02b82 */ /* 0x000e620000000a00 */
[----:B------:R-:W-:Y:S01]  /*50e0*/  @P2 FMUL.FTZ R189, R189, R188 ;  /* 0x000000bcbdbd2220 */ /* 0x000fe20000410000 */
[----:B------:R-:W-:Y:S01]  /*50f0*/  @P3 FFMA.FTZ R188, R4, R226, R225 ;  /* 0x000000e204bc3223 */ /* 0x000fe200000100e1 */
[----:B------:R-:W-:Y:S01]  /*5100*/  @P3 FFMA.FTZ R231, R224, R187, R231 ;  /* 0x000000bbe0e73223 */ /* 0x000fe200000100e7 */
[----:B------:R-:W-:-:S02]  /*5110*/  SHF.L.U32 R243, R47, 0x10, RZ ;  /* 0x000000102ff37819 */ /* 0x000fc400000006ff */
[----:B------:R-:W-:Y:S01]  /*5120*/  @P3 FADD.FTZ R191, R5, -R188 ;  /* 0x800000bc05bf3221 */ /* 0x000fe20000010000 */
[----:B------:R-:W-:Y:S01]  /*5130*/  @P2 FSEL R188, R186, RZ, P4 ;  /* 0x000000ffbabc2208 */ /* 0x000fe20002000000 */
[----:B------:R-:W2:Y:S01]  /*5140*/  @P2 LDC.64 R194, c[0x0][0x408] ;  /* 0x00010200ffc22b82 */ /* 0x000ea20000000a00 */
[----:B------:R-:W-:Y:S01]  /*5150*/  @P2 FSEL R189, R189, RZ, P5 ;  /* 0x000000ffbdbd2208 */ /* 0x000fe20002800000 */
[C---:B------:R-:W-:Y:S01]  /*5160*/  @P3 FFMA.FTZ R230, R224.reuse, R191, R230 ;  /* 0x000000bfe0e63223 */ /* 0x040fe200000100e6 */
[----:B------:R-:W-:Y:S01]  /*5170*/  @P2 F2FP.BF16.F32.PACK_AB R240, RZ, R188 ;  /* 0x000000bcfff0223e */ /* 0x000fe200000010ff */
[----:B------:R-:W-:Y:S01]  /*5180*/  @P3 FFMA.FTZ R243, R224, R242, R243 ;  /* 0x000000f2e0f33223 */ /* 0x000fe200000100f3 */
[----:B------:R-:W-:Y:S02]  /*5190*/  @P2 F2FP.BF16.F32.PACK_AB R241, RZ, R189 ;  /* 0x000000bdfff1223e */ /* 0x000fe400000010ff */
[C---:B------:R-:W-:Y:S01]  /*51a0*/  @P2 LOP3.LUT P6, RZ, R238.reuse, 0xff0000, RZ, 0xc0, !PT ;  /* 0x00ff0000eeff2812 */ /* 0x040fe200078cc0ff */
[----:B------:R-:W3:Y:S01]  /*51b0*/  @P2 LDC.64 R186, c[0x0][0x408] ;  /* 0x00010200ffba2b82 */ /* 0x000ee20000000a00 */
[----:B------:R-:W-:-:S02]  /*51c0*/  @P2 LOP3.LUT P4, RZ, R238, 0xff000000, RZ, 0xc0, !PT ;  /* 0xff000000eeff2812 */ /* 0x000fc4000788c0ff */
[----:B------:R-:W-:Y:S02]  /*51d0*/  @P2 LOP3.LUT P5, RZ, R239, 0xff, RZ, 0xc0, !PT ;  /* 0x000000ffefff2812 */ /* 0x000fe400078ac0ff */
[----:B------:R-:W-:-:S03]  /*51e0*/  @P2 PRMT R152, R240, 0x7610, R152 ;  /* 0x00007610f0982816 */ /* 0x000fc60000000098 */
[----:B------:R-:W4:Y:S01]  /*51f0*/  @P2 LDC.64 R188, c[0x0][0x408] ;  /* 0x00010200ffbc2b82 */ /* 0x000f220000000a00 */
[----:B-1----:R-:W-:Y:S01]  /*5200*/  @P2 FMUL.FTZ R193, R230, R193 ;  /* 0x000000c1e6c12220 */ /* 0x002fe20000410000 */
[----:B------:R-:W-:-:S03]  /*5210*/  @P2 PRMT R152, R152, 0x5410, R241 ;  /* 0x0000541098982816 */ /* 0x000fc600000000f1 */
[----:B------:R-:W-:-:S03]  /*5220*/  @P2 FMUL.FTZ R192, R193, R192 ;  /* 0x000000c0c1c02220 */ /* 0x000fc60000410000 */
[----:B------:R-:W1:Y:S01]  /*5230*/  @P2 LDC.64 R190, c[0x0][0x408] ;  /* 0x00010200ffbe2b82 */ /* 0x000e620000000a00 */
[----:B--2---:R-:W-:-:S04]  /*5240*/  @P2 FMUL.FTZ R195, R243, R195 ;  /* 0x000000c3f3c32220 */ /* 0x004fc80000410000 */
[----:B------:R-:W-:Y:S01]  /*5250*/  @P2 FMUL.FTZ R194, R195, R194 ;  /* 0x000000c2c3c22220 */ /* 0x000fe20000410000 */
[----:B---3--:R-:W-:-:S04]  /*5260*/  @P2 FMUL.FTZ R187, R229, R187 ;  /* 0x000000bbe5bb2220 */ /* 0x008fc80000410000 */
[----:B------:R-:W-:Y:S01]  /*5270*/  @P2 FMUL.FTZ R186, R187, R186 ;  /* 0x000000babbba2220 */ /* 0x000fe20000410000 */
[----:B----4-:R-:W-:-:S04]  /*5280*/  @P2 FMUL.FTZ R189, R228, R189 ;  /* 0x000000bde4bd2220 */ /* 0x010fc80000410000 */
[----:B------:R-:W-:Y:S02]  /*5290*/  @P2 FSEL R186, R186, RZ, P6 ;  /* 0x000000ffbaba2208 */ /* 0x000fe40003000000 */
[----:B------:R-:W-:Y:S01]  /*52a0*/  @P2 LOP3.LUT P6, RZ, R239, 0xff00, RZ, 0xc0, !PT ;  /* 0x0000ff00efff2812 */ /* 0x000fe200078cc0ff */
[----:B------:R-:W-:Y:S01]  /*52b0*/  @P2 FMUL.FTZ R188, R189, R188 ;  /* 0x000000bcbdbc2220 */ /* 0x000fe20000410000 */
[----:B------:R-:W-:Y:S02]  /*52c0*/  @P2 F2FP.BF16.F32.PACK_AB R186, RZ, R186 ;  /* 0x000000baffba223e */ /* 0x000fe400000010ff */
[----:B------:R-:W-:Y:S01]  /*52d0*/  @P2 FSEL R192, R192, RZ, P6 ;  /* 0x000000ffc0c02208 */ /* 0x000fe20003000000 */
[----:B-1----:R-:W-:Y:S01]  /*52e0*/  @P2 FMUL.FTZ R191, R231, R191 ;  /* 0x000000bfe7bf2220 */ /* 0x002fe20000410000 */
[----:B------:R-:W-:Y:S02]  /*52f0*/  @P2 FSEL R188, R188, RZ, P4 ;  /* 0x000000ffbcbc2208 */ /* 0x000fe40002000000 */
[----:B------:R-:W-:Y:S01]  /*5300*/  @P2 LOP3.LUT P4, RZ, R239, 0xff0000, RZ, 0xc0, !PT ;  /* 0x00ff0000efff2812 */ /* 0x000fe2000788c0ff */
[----:B------:R-:W-:Y:S01]  /*5310*/  @P2 FMUL.FTZ R190, R191, R190 ;  /* 0x000000bebfbe2220 */ /* 0x000fe20000410000 */
[----:B------:R-:W-:-:S02]  /*5320*/  @P2 F2FP.BF16.F32.PACK_AB R188, RZ, R188 ;  /* 0x000000bcffbc223e */ /* 0x000fc400000010ff */
[----:B------:R-:W-:Y:S02]  /*5330*/  @P2 FSEL R194, R194, RZ, P4 ;  /* 0x000000ffc2c22208 */ /* 0x000fe40002000000 */
[----:B------:R-:W-:Y:S02]  /*5340*/  @P2 FSEL R190, R190, RZ, P5 ;  /* 0x000000ffbebe2208 */ /* 0x000fe40002800000 */
[----:B------:R-:W-:Y:S02]  /*5350*/  @P2 F2FP.BF16.F32.PACK_AB R192, RZ, R192 ;  /* 0x000000c0ffc0223e */ /* 0x000fe400000010ff */
[----:B------:R-:W-:Y:S02]  /*5360*/  @P2 F2FP.BF16.F32.PACK_AB R190, RZ, R190 ;  /* 0x000000beffbe223e */ /* 0x000fe400000010ff */
[----:B------:R-:W-:Y:S02]  /*5370*/  @P2 F2FP.BF16.F32.PACK_AB R194, RZ, R194 ;  /* 0x000000c2ffc2223e */ /* 0x000fe400000010ff */
[----:B------:R-:W-:-:S02]  /*5380*/  @P2 PRMT R153, R186, 0x7610, R153 ;  /* 0x00007610ba992816 */ /* 0x000fc40000000099 */
        /* <DEDUP_REMOVED lines=18> */
.L_x_1045:
[----:B------:R-:W-:Y:S05]  /*54b0*/  @!P0 BRA `(.L_x_1048) ;  /* 0x00000004007c8947 */ /* 0x000fea0003800000 */
[----:B-1----:R-:W1:Y:S01]  /*54c0*/  @P2 LDC.64 R158, c[0x0][0x408] ;  /* 0x00010200ff9e2b82 */ /* 0x002e620000000a00 */
[-CC-:B------:R-:W-:Y:S01]  /*54d0*/  FFMA.FTZ R191, R203, R226.reuse, R225.reuse ;  /* 0x000000e2cbbf7223 */ /* 0x180fe200000100e1 */
[-CC-:B------:R-:W-:Y:S01]  /*54e0*/  FFMA.FTZ R193, R201, R226.reuse, R225.reuse ;  /* 0x000000e2c9c17223 */ /* 0x180fe200000100e1 */
[-C--:B------:R-:W-:Y:S01]  /*54f0*/  FFMA.FTZ R229, R197, R226.reuse, R225 ;  /* 0x000000e2c5e57223 */ /* 0x080fe200000100e1 */
[----:B------:R-:W-:Y:S01]  /*5500*/  ISETP.GT.AND P3, PT, R227, RZ, PT ;  /* 0x000000ffe300720c */ /* 0x000fe20003f64270 */
[----:B------:R-:W-:Y:S01]  /*5510*/  FADD.FTZ R191, R202, -R191 ;  /* 0x800000bfcabf7221 */ /* 0x000fe20000010000 */
[----:B------:R-:W-:Y:S01]  /*5520*/  FADD.FTZ R193, R200, -R193 ;  /* 0x800000c1c8c17221 */ /* 0x000fe20000010000 */
[----:B------:R-:W-:Y:S01]  /*5530*/  FADD.FTZ R229, R196, -R229 ;  /* 0x800000e5c4e57221 */ /* 0x000fe20000010000 */
[----:B------:R-:W2:Y:S01]  /*5540*/  @P2 LDC.64 R156, c[0x0][0x408] ;  /* 0x00010200ff9c2b82 */ /* 0x000ea20000000a00 */
[C---:B------:R-:W-:Y:S01]  /*5550*/  FMUL.FTZ R190, R224.reuse, R191 ;  /* 0x000000bfe0be7220 */ /* 0x040fe20000410000 */
[C---:B------:R-:W-:Y:S01]  /*5560*/  FMUL.FTZ R191, R224.reuse, R193 ;  /* 0x000000c1e0bf7220 */ /* 0x040fe20000410000 */
[----:B------:R-:W-:Y:S01]  /*5570*/  FFMA.FTZ R195, R199, R226, R225 ;  /* 0x000000e2c7c37223 */ /* 0x000fe200000100e1 */
[----:B------:R-:W-:Y:S01]  /*5580*/  FMUL.FTZ R193, R224, R229 ;  /* 0x000000e5e0c17220 */ /* 0x000fe20000410000 */
[----:B-----5:R-:W-:-:S02]  /*5590*/  @P2 LOP3.LUT P4, RZ, R238, 0xff, RZ, 0xc0, !PT ;  /* 0x000000ffeeff2812 */ /* 0x020fc4000788c0ff */
[----:B------:R-:W-:Y:S01]  /*55a0*/  FSEL R191, R191, RZ, P3 ;  /* 0x000000ffbfbf7208 */ /* 0x000fe20001800000 */
[----:B------:R-:W3:Y:S01]  /*55b0*/  @P2 LDC.64 R188, c[0x0][0x408] ;  /* 0x00010200ffbc2b82 */ /* 0x000ee20000000a00 */
[----:B------:R-:W-:Y:S01]  /*55c0*/  FADD.FTZ R195, R198, -R195 ;  /* 0x800000c3c6c37221 */ /* 0x000fe20000010000 */
[----:B------:R-:W-:Y:S02]  /*55d0*/  FSEL R190, R190, RZ, P3 ;  /* 0x000000ffbebe7208 */ /* 0x000fe40001800000 */
[----:B------:R-:W-:Y:S01]  /*55e0*/  FSEL R193, R193, RZ, P3 ;  /* 0x000000ffc1c17208 */ /* 0x000fe20001800000 */
[----:B------:R-:W-:Y:S01]  /*55f0*/  FMUL.FTZ R192, R224, R195 ;  /* 0x000000c3e0c07220 */ /* 0x000fe20000410000 */
[----:B------:R-:W-:Y:S02]  /*5600*/  @P2 LOP3.LUT P5, RZ, R238, 0xff00, RZ, 0xc0, !PT ;  /* 0x0000ff00eeff2812 */ /* 0x000fe400078ac0ff */
[----:B------:R-:W4:Y:S01]  /*5610*/  @P2 LDC.64 R186, c[0x0][0x408] ;  /* 0x00010200ffba2b82 */ /* 0x000f220000000a00 */
[----:B-1----:R-:W-:Y:S01]  /*5620*/  @P2 FMUL.FTZ R159, R191, R159 ;  /* 0x0000009fbf9f2220 */ /* 0x002fe20000410000 */
[----:B------:R-:W-:-:S03]  /*5630*/  FSEL R192, R192, RZ, P3 ;  /* 0x000000ffc0c07208 */ /* 0x000fc60001800000 */
[----:B------:R-:W-:Y:S01]  /*5640*/  @P2 FMUL.FTZ R229, R159, R158 ;  /* 0x0000009e9fe52220 */ /* 0x000fe20000410000 */
[----:B--2---:R-:W-:Y:S02]  /*5650*/  @P2 FMUL.FTZ R157, R190, R157 ;  /* 0x0000009dbe9d2220 */ /* 0x004fe40000410000 */
[----:B------:R-:W1:Y:S02]  /*5660*/  @P2 LDC.64 R158, c[0x0][0x408] ;  /* 0x00010200ff9e2b82 */ /* 0x000e640000000a00 */
[----:B------:R-:W-:Y:S01]  /*5670*/  @P2 FSEL R229, R229, RZ, P5 ;  /* 0x000000ffe5e52208 */ /* 0x000fe20002800000 */
[----:B------:R-:W-:Y:S01]  /*5680*/  @P2 FMUL.FTZ R195, R157, R156 ;  /* 0x0000009c9dc32220 */ /* 0x000fe20000410000 */
[----:B------:R-:W-:Y:S02]  /*5690*/  @P2 LOP3.LUT P5, RZ, R238, 0xff000000, RZ, 0xc0, !PT ;  /* 0xff000000eeff2812 */ /* 0x000fe400078ac0ff */
[----:B------:R-:W-:Y:S01]  /*56a0*/  @P2 F2FP.BF16.F32.PACK_AB R229, RZ, R229 ;  /* 0x000000e5ffe5223e */ /* 0x000fe200000010ff */
[----:B---3--:R-:W-:Y:S01]  /*56b0*/  @P2 FMUL.FTZ R189, R193, R189 ;  /* 0x000000bdc1bd2220 */ /* 0x008fe20000410000 */
[----:B------:R-:W2:Y:S03]  /*56c0*/  @P2 LDC.64 R156, c[0x0][0x408] ;  /* 0x00010200ff9c2b82 */ /* 0x000ea60000000a00 */
[----:B------:R-:W-:Y:S01]  /*56d0*/  @P2 FMUL.FTZ R230, R189, R188 ;  /* 0x000000bcbde62220 */ /* 0x000fe20000410000 */
[-CC-:B------:R-:W-:Y:S01]  /*56e0*/  FFMA.FTZ R189, R185, R226.reuse, R225.reuse ;  /* 0x000000e2b9bd7223 */ /* 0x180fe200000100e1 */
[----:B------:R-:W-:Y:S01]  /*56f0*/  FFMA.FTZ R188, R4, R226, R225 ;  /* 0x000000e204bc7223 */ /* 0x000fe200000100e1 */
[----:B----4-:R-:W-:-:S02]  /*5700*/  @P2 FMUL.FTZ R187, R192, R187 ;  /* 0x000000bbc0bb2220 */ /* 0x010fc40000410000 */
[----:B------:R-:W-:Y:S01]  /*5710*/  FADD.FTZ R189, R0, -R189 ;  /* 0x800000bd00bd7221 */ /* 0x000fe20000010000 */
[----:B------:R-:W-:Y:S01]  /*5720*/  FADD.FTZ R231, R5, -R188 ;  /* 0x800000bc05e77221 */ /* 0x000fe20000010000 */
[----:B------:R-:W-:Y:S01]  /*5730*/  FFMA.FTZ R188, R2, R226, R225 ;  /* 0x000000e202bc7223 */ /* 0x000fe200000100e1 */
[----:B------:R-:W-:Y:S01]  /*5740*/  @P2 FMUL.FTZ R228, R187, R186 ;  /* 0x000000babbe42220 */ /* 0x000fe20000410000 */
[C---:B------:R-:W-:Y:S01]  /*5750*/  FMUL.FTZ R194, R224.reuse, R189 ;  /* 0x000000bde0c27220 */ /* 0x040fe20000410000 */
[----:B------:R-:W3:Y:S01]  /*5760*/  @P2 LDC.64 R186, c[0x0][0x408] ;  /* 0x00010200ffba2b82 */ /* 0x000ee20000000a00 */
[----:B------:R-:W-:Y:S01]  /*5770*/  FMUL.FTZ R189, R224, R231 ;  /* 0x000000e7e0bd7220 */ /* 0x000fe20000410000 */
[----:B------:R-:W-:Y:S01]  /*5780*/  FADD.FTZ R241, R3, -R188 ;  /* 0x800000bc03f17221 */ /* 0x000fe20000010000 */
[----:B------:R-:W-:Y:S02]  /*5790*/  @P2 FSEL R230, R230, RZ, P5 ;  /* 0x000000ffe6e62208 */ /* 0x000fe40002800000 */
[----:B------:R-:W-:Y:S01]  /*57a0*/  FSEL R194, R194, RZ, P3 ;  /* 0x000000ffc2c27208 */ /* 0x000fe20001800000 */
[----:B------:R-:W-:Y:S01]  /*57b0*/  FMUL.FTZ R188, R224, R241 ;  /* 0x000000f1e0bc7220 */ /* 0x000fe20000410000 */
[----:B------:R-:W-:-:S02]  /*57c0*/  FSEL R189, R189, RZ, P3 ;  /* 0x000000ffbdbd7208 */ /* 0x000fc40001800000 */
[----:B------:R-:W-:Y:S01]  /*57d0*/  @P2 LOP3.LUT P5, RZ, R239, 0xff00, RZ, 0xc0, !PT ;  /* 0x0000ff00efff2812 */ /* 0x000fe200078ac0ff */
[----:B--2---:R-:W-:Y:S02]  /*57e0*/  @P2 FMUL.FTZ R157, R194, R157 ;  /* 0x0000009dc29d2220 */ /* 0x004fe40000410000 */
[----:B-1----:R-:W-:Y:S01]  /*57f0*/  @P2 FMUL.FTZ R159, R189, R159 ;  /* 0x0000009fbd9f2220 */ /* 0x002fe20000410000 */
[----:B------:R-:W-:Y:S01]  /*5800*/  FSEL R188, R188, RZ, P3 ;  /* 0x000000ffbcbc7208 */ /* 0x000fe20001800000 */
[----:B------:R-:W-:Y:S02]  /*5810*/  @P2 FMUL.FTZ R156, R157, R156 ;  /* 0x0000009c9d9c2220 */ /* 0x000fe40000410000 */
[----:B------:R-:W-:Y:S01]  /*5820*/  @P2 FMUL.FTZ R158, R159, R158 ;  /* 0x0000009e9f9e2220 */ /* 0x000fe20000410000 */
[----:B------:R-:W-:Y:S02]  /*5830*/  @P2 FSEL R159, R195, RZ, P4 ;  /* 0x000000ffc39f2208 */ /* 0x000fe40002000000 */
[----:B------:R-:W-:-:S02]  /*5840*/  @P2 LOP3.LUT P4, RZ, R238, 0xff0000, RZ, 0xc0, !PT ;  /* 0x00ff0000eeff2812 */ /* 0x000fc4000788c0ff */
        /* <DEDUP_REMOVED lines=8> */
[----:B------:R-:W-:Y:S01]  /*58d0*/  @P2 F2FP.BF16.F32.PACK_AB R186, RZ, R156 ;  /* 0x0000009cffba223e */ /* 0x000fe200000010ff */
[----:B------:R-:W-:Y:S01]  /*58e0*/  FFMA.FTZ R156, R6, R226, R225 ;  /* 0x000000e2069c7223 */ /* 0x000fe200000100e1 */
[----:B------:R-:W-:Y:S02]  /*58f0*/  @P2 F2FP.BF16.F32.PACK_AB R187, RZ, R158 ;  /* 0x0000009effbb223e */ /* 0x000fe400000010ff */
[----:B------:R-:W-:Y:S01]  /*5900*/  F2FP.BF16.F32.PACK_AB R158, R189, R194 ;  /* 0x000000c2bd9e723e */ /* 0x000fe200000010ff */
[----:B------:R-:W-:Y:S01]  /*5910*/  FADD.FTZ R231, R7, -R156 ;  /* 0x8000009c07e77221 */ /* 0x000fe20000010000 */
[----:B------:R-:W-:Y:S02]  /*5920*/  @P2 F2FP.BF16.F32.PACK_AB R228, RZ, R228 ;  /* 0x000000e4ffe4223e */ /* 0x000fe400000010ff */
[----:B------:R-:W-:Y:S01]  /*5930*/  @P2 FSEL R157, R157, RZ, P4 ;  /* 0x000000ff9d9d2208 */ /* 0x000fe20002000000 */
[----:B------:R-:W-:Y:S01]  /*5940*/  FMUL.FTZ R189, R224, R231 ;  /* 0x000000e7e0bd7220 */ /* 0x000fe20000410000 */
[----:B------:R-:W-:-:S02]  /*5950*/  @P2 F2FP.BF16.F32.PACK_AB R230, RZ, R230 ;  /* 0x000000e6ffe6223e */ /* 0x000fc400000010ff */
[----:B------:R-:W-:Y:S02]  /*5960*/  @P2 F2FP.BF16.F32.PACK_AB R195, RZ, R157 ;  /* 0x0000009dffc3223e */ /* 0x000fe400000010ff */
[----:B------:R-:W-:Y:S02]  /*5970*/  @P2 PRMT R152, R159, 0x7610, R152 ;  /* 0x000076109f982816 */ /* 0x000fe40000000098 */
[----:B------:R-:W-:Y:S02]  /*5980*/  FSEL R189, R189, RZ, P3 ;  /* 0x000000ffbdbd7208 */ /* 0x000fe40001800000 */
[----:B------:R-:W-:Y:S02]  /*5990*/  @P2 PRMT R153, R228, 0x7610, R153 ;  /* 0x00007610e4992816 */ /* 0x000fe40000000099 */
        /* <DEDUP_REMOVED lines=17> */
.L_x_1048:
        /* <DEDUP_REMOVED lines=13> */
.L_x_1050:
[----:B------:R-:W-:Y:S05]  /*5b80*/  BSYNC.RECONVERGENT B2 ;  /* 0x0000000000027941 */ /* 0x000fea0003800200 */
.L_x_1049:
        /* <DEDUP_REMOVED lines=13> */
.L_x_1052:
[----:B------:R-:W-:Y:S05]  /*5c60*/  BSYNC.RECONVERGENT B2 ;  /* 0x0000000000027941 */ /* 0x000fea0003800200 */
.L_x_1051:
        /* <DEDUP_REMOVED lines=13> */
.L_x_1054:
[----:B------:R-:W-:Y:S05]  /*5d40*/  BSYNC.RECONVERGENT B2 ;  /* 0x0000000000027941 */ /* 0x000fea0003800200 */
.L_x_1053:
        /* <DEDUP_REMOVED lines=13> */
.L_x_1056:
[----:B------:R-:W-:Y:S05]  /*5e20*/  BSYNC.RECONVERGENT B2 ;  /* 0x0000000000027941 */ /* 0x000fea0003800200 */
.L_x_1055:
        /* <DEDUP_REMOVED lines=13> */
.L_x_1058:
[----:B------:R-:W-:Y:S05]  /*5f00*/  BSYNC.RECONVERGENT B2 ;  /* 0x0000000000027941 */ /* 0x000fea0003800200 */
.L_x_1057:
        /* <DEDUP_REMOVED lines=13> */
.L_x_1060:
[----:B------:R-:W-:Y:S05]  /*5fe0*/  BSYNC.RECONVERGENT B2 ;  /* 0x0000000000027941 */ /* 0x000fea0003800200 */
.L_x_1059:
        /* <DEDUP_REMOVED lines=13> */
.L_x_1062:
[----:B------:R-:W-:Y:S05]  /*60c0*/  BSYNC.RECONVERGENT B2 ;  /* 0x0000000000027941 */ /* 0x000fea0003800200 */
.L_x_1061:
        /* <DEDUP_REMOVED lines=13> */
.L_x_1047:
[----:B------:R-:W-:Y:S05]  /*61a0*/  BSYNC.RECONVERGENT B1 ;  /* 0x0000000000017941 */ /* 0x000fea0003800200 */
.L_x_1044:
[----:B-1----:R-:W1:Y:S01]  /*61b0*/  @P0 LDC.64 R188, c[0x0][0x478] ;  /* 0x00011e00ffbc0b82 */ /* 0x002e620000000a00 */
[----:B------:R-:W-:Y:S01]  /*61c0*/  @P0 VIADD R191, R184, 0x20 ;  /* 0x00000020b8bf0836 */ /* 0x000fe20000000000 */
[----:B------:R-:W-:Y:S01]  /*61d0*/  @P2 IADD3 R193, PT, PT, R221, 0x20, RZ ;  /* 0x00000020ddc12810 */ /* 0x000fe20007ffe0ff */
[----:B------:R-:W-:Y:S05]  /*61e0*/  BSSY.RECONVERGENT B1, `(.L_x_1063) ;  /* 0x0000199000017945 */ /* 0x000fea0003800200 */
[----:B------:R-:W2:Y:S01]  /*61f0*/  @P2 LDC.64 R186, c[0x0][0x468] ;  /* 0x00011a00ffba2b82 */ /* 0x000ea20000000a00 */
[----:B-1----:R-:W-:-:S05]  /*6200*/  @P0 IMAD.WIDE.U32 R188, R191, 0x10, R188 ;  /* 0x00000010bfbc0825 */ /* 0x002fca00078e00bc */
[----:B------:R1:W-:Y:S01]  /*6210*/  @P0 STG.E.128 desc[UR6][R188.64], R156 ;  /* 0x0000009cbc000986 */ /* 0x0003e2000c101d06 */
[----:B--2---:R-:W-:-:S05]  /*6220*/  @P2 IMAD.WIDE.U32 R186, R193, 0x10, R186 ;  /* 0x00000010c1ba2825 */ /* 0x004fca00078e00ba */
[----:B------:R1:W-:Y:S01]  /*6230*/  @P2 STG.E.128 desc[UR6][R186.64], R152 ;  /* 0x00000098ba002986 */ /* 0x0003e2000c101d06 */
[----:B------:R-:W-:Y:S05]  /*6240*/  @!P1 BRA `(.L_x_1064) ;  /* 0x0000000c000c9947 */ /* 0x000fea0003800000 */
[----:B------:R-:W-:Y:S05]  /*6250*/  @!P0 BRA `(.L_x_1065) ;  /* 0x00000004008c8947 */ /* 0x000fea0003800000 */
[----:B------:R-:W-:Y:S01]  /*6260*/  ISETP.GT.AND P3, PT, R227, RZ, PT ;  /* 0x000000ffe300720c */ /* 0x000fe20003f64270 */
[----:B-----5:R-:W-:Y:S01]  /*6270*/  IMAD.U32 R238, R43, 0x10000, RZ ;  /* 0x000100002bee7824 */ /* 0x020fe200078e00ff */
[C---:B------:R-:W-:Y:S01]  /*6280*/  SHF.L.U32 R229, R40.reuse, 0x10, RZ ;  /* 0x0000001028e57819 */ /* 0x040fe200000006ff */
[----:B------:R-:W2:Y:S01]  /*6290*/  @P2 LDC.64 R192, c[0x0][0x408] ;  /* 0x00010200ffc02b82 */ /* 0x000ea20000000a00 */
[----:B------:R-:W-:Y:S02]  /*62a0*/  PRMT R239, R41, 0x7632, R239 ;  /* 0x0000763229ef7816 */ /* 0x000fe400000000ef */
[----:B------:R-:W-:Y:S02]  /*62b0*/  PRMT R241, R40, 0x7632, R241 ;  /* 0x0000763228f17816 */ /* 0x000fe400000000f1 */
[----:B------:R-:W-:Y:S02]  /*62c0*/  SHF.L.U32 R239, R239, 0x10, RZ ;  /* 0x00000010efef7819 */ /* 0x000fe400000006ff */
[----:B------:R-:W-:Y:S01]  /*62d0*/  SHF.L.U32 R228, R42, 0x10, RZ ;  /* 0x000000102ae47819 */ /* 0x000fe200000006ff */
[----:B------:R-:W3:Y:S01]  /*62e0*/  @P2 LDC.64 R194, c[0x0][0x408] ;  /* 0x00010200ffc22b82 */ /* 0x000ee20000000a00 */
[----:B------:R-:W-:Y:S01]  /*62f0*/  SHF.L.U32 R230, R41, 0x10, RZ ;  /* 0x0000001029e67819 */ /* 0x000fe200000006ff */
[-CC-:B-1----:R-:W-:Y:S01]  /*6300*/  @P3 FFMA.FTZ R156, R8, R226.reuse, R225.reuse ;  /* 0x000000e2089c3223 */ /* 0x182fe200000100e1 */
[-CC-:B------:R-:W-:Y:S01]  /*6310*/  @P3 FFMA.FTZ R186, R18, R226.reuse, R225.reuse ;  /* 0x000000e212ba3223 */ /* 0x180fe200000100e1 */
[-CC-:B------:R-:W-:Y:S01]  /*6320*/  @P3 FFMA.FTZ R188, R12, R226.reuse, R225.reuse ;  /* 0x000000e20cbc3223 */ /* 0x180fe200000100e1 */
[----:B------:R-:W-:Y:S01]  /*6330*/  @P3 FFMA.FTZ R158, R10, R226, R225 ;  /* 0x000000e20a9e3223 */ /* 0x000fe200000100e1 */
[----:B------:R-:W-:Y:S01]  /*6340*/  @P3 FADD.FTZ R156, R9, -R156 ;  /* 0x8000009c099c3221 */ /* 0x000fe20000010000 */
[----:B------:R-:W-:Y:S01]  /*6350*/  @P3 FADD.FTZ R186, R19, -R186 ;  /* 0x800000ba13ba3221 */ /* 0x000fe20000010000 */
[----:B------:R-:W-:Y:S01]  /*6360*/  @P3 FADD.FTZ R159, R13, -R188 ;  /* 0x800000bc0d9f3221 */ /* 0x000fe20000010000 */
[----:B------:R-:W-:Y:S01]  /*6370*/  SHF.L.U32 R241, R241, 0x10, RZ ;  /* 0x00000010f1f17819 */ /* 0x000fe200000006ff */
[----:B------:R-:W-:Y:S01]  /*6380*/  @P3 FFMA.FTZ R229, R224, R156, R229 ;  /* 0x0000009ce0e53223 */ /* 0x000fe200000100e5 */
[----:B------:R-:W-:Y:S01]  /*6390*/  @P3 FFMA.FTZ R156, R16, R226, R225 ;  /* 0x000000e2109c3223 */ /* 0x000fe200000100e1 */
[----:B------:R-:W-:Y:S01]  /*63a0*/  @P3 FFMA.FTZ R239, R224, R186, R239 ;  /* 0x000000bae0ef3223 */ /* 0x000fe200000100ef */
[----:B------:R-:W-:Y:S01]  /*63b0*/  @P3 FADD.FTZ R157, R11, -R158 ;  /* 0x8000009e0b9d3221 */ /* 0x000fe20000010000 */
[----:B------:R-:W-:Y:S01]  /*63c0*/  PRMT R243, R42, 0x7632, R243 ;  /* 0x000076322af37816 */ /* 0x000fe200000000f3 */
[----:B------:R-:W-:Y:S01]  /*63d0*/  @P3 FADD.FTZ R156, R17, -R156 ;  /* 0x8000009c119c3221 */ /* 0x000fe20000010000 */
[-CC-:B------:R-:W-:Y:S01]  /*63e0*/  @P3 FFMA.FTZ R186, R20, R226.reuse, R225.reuse ;  /* 0x000000e214ba3223 */ /* 0x180fe200000100e1 */
[----:B------:R-:W-:Y:S01]  /*63f0*/  @P3 FFMA.FTZ R190, R14, R226, R225 ;  /* 0x000000e20ebe3223 */ /* 0x000fe200000100e1 */
[C---:B------:R-:W-:Y:S01]  /*6400*/  @P3 FFMA.FTZ R228, R224.reuse, R159, R228 ;  /* 0x0000009fe0e43223 */ /* 0x040fe200000100e4 */
[----:B------:R-:W-:Y:S01]  /*6410*/  SHF.L.U32 R243, R243, 0x10, RZ ;  /* 0x00000010f3f37819 */ /* 0x000fe200000006ff */
[----:B------:R-:W-:Y:S01]  /*6420*/  @P3 FADD.FTZ R188, R21, -R186 ;  /* 0x800000ba15bc3221 */ /* 0x000fe20000010000 */
[----:B------:R-:W-:Y:S01]  /*6430*/  @P3 FADD.FTZ R189, R15, -R190 ;  /* 0x800000be0fbd3221 */ /* 0x000fe20000010000 */
[C---:B------:R-:W-:Y:S01]  /*6440*/  @P3 FFMA.FTZ R241, R224.reuse, R156, R241 ;  /* 0x0000009ce0f13223 */ /* 0x040fe200000100f1 */
[C---:B------:R-:W-:Y:S01]  /*6450*/  @P3 FFMA.FTZ R230, R224.reuse, R157, R230 ;  /* 0x0000009de0e63223 */ /* 0x040fe200000100e6 */
[----:B------:R-:W1:Y:S01]  /*6460*/  @P2 LDC.64 R158, c[0x0][0x408] ;  /* 0x00010200ff9e2b82 */ /* 0x000e620000000a00 */
[C---:B------:R-:W-:Y:S01]  /*6470*/  @P3 FFMA.FTZ R243, R224.reuse, R188, R243 ;  /* 0x000000bce0f33223 */ /* 0x040fe200000100f3 */
[----:B------:R-:W-:Y:S01]  /*6480*/  @P3 FFMA.FTZ R238, R224, R189, R238 ;  /* 0x000000bde0ee3223 */ /* 0x000fe200000100ee */
[----:B------:R-:W-:Y:S01]  /*6490*/  PRMT R231, R43, 0x7632, R231 ;  /* 0x000076322be77816 */ /* 0x000fe200000000e7 */
[----:B------:R-:W-:Y:S01]  /*64a0*/  @P3 FFMA.FTZ R240, R22, R226, R225 ;  /* 0x000000e216f03223 */ /* 0x000fe200000100e1 */
[----:B------:R-:W-:Y:S01]  /*64b0*/  @P2 LOP3.LUT P4, RZ, R236, 0xff00, RZ, 0xc0, !PT ;  /* 0x0000ff00ecff2812 */ /* 0x000fe2000788c0ff */
[----:B--2---:R-:W-:Y:S01]  /*64c0*/  @P2 FMUL.FTZ R193, R243, R193 ;  /* 0x000000c1f3c12220 */ /* 0x004fe20000410000 */
[----:B------:R-:W-:Y:S01]  /*64d0*/  SHF.L.U32 R231, R231, 0x10, RZ ;  /* 0x00000010e7e77819 */ /* 0x000fe200000006ff */
[----:B------:R-:W2:Y:S01]  /*64e0*/  @P2 LDC.64 R156, c[0x0][0x408] ;  /* 0x00010200ff9c2b82 */ /* 0x000ea20000000a00 */
[----:B------:R-:W-:Y:S01]  /*64f0*/  @P3 FADD.FTZ R240, R23, -R240 ;  /* 0x800000f017f03221 */ /* 0x000fe20000010000 */
[----:B---3--:R-:W-:Y:S01]  /*6500*/  @P2 FMUL.FTZ R195, R238, R195 ;  /* 0x000000c3eec32220 */ /* 0x008fe20000410000 */
[----:B------:R-:W-:Y:S01]  /*6510*/  @P2 LOP3.LUT P5, RZ, R236, 0xff000000, RZ, 0xc0, !PT ;  /* 0xff000000ecff2812 */ /* 0x000fe200078ac0ff */
[----:B------:R-:W-:Y:S01]  /*6520*/  @P2 FMUL.FTZ R192, R193, R192 ;  /* 0x000000c0c1c02220 */ /* 0x000fe20000410000 */
[----:B------:R-:W-:Y:S01]  /*6530*/  @P3 FFMA.FTZ R231, R224, R240, R231 ;  /* 0x000000f0e0e73223 */ /* 0x000fe200000100e7 */
[----:B------:R-:W-:Y:S01]  /*6540*/  @P2 LOP3.LUT P3, RZ, R236, 0xff, RZ, 0xc0, !PT ;  /* 0x000000ffecff2812 */ /* 0x000fe2000786c0ff */
[----:B------:R-:W-:Y:S01]  /*6550*/  @P2 FMUL.FTZ R194, R195, R194 ;  /* 0x000000c2c3c22220 */ /* 0x000fe20000410000 */
[----:B------:R-:W3:Y:S08]  /*6560*/  @P2 LDC.64 R186, c[0x0][0x408] ;  /* 0x00010200ffba2b82 */ /* 0x000ef00000000a00 */
[----:B------:R-:W4:Y:S01]  /*6570*/  @P2 LDC.64 R188, c[0x0][0x408] ;  /* 0x00010200ffbc2b82 */ /* 0x000f220000000a00 */
[----:B-1----:R-:W-:-:S04]  /*6580*/  @P2 FMUL.FTZ R159, R241, R159 ;  /* 0x0000009ff19f2220 */ /* 0x002fc80000410000 */
[----:B------:R-:W-:-:S03]  /*6590*/  @P2 FMUL.FTZ R158, R159, R158 ;  /* 0x0000009e9f9e2220 */ /* 0x000fc60000410000 */
[----:B------:R-:W1:Y:S01]  /*65a0*/  @P2 LDC.64 R190, c[0x0][0x408] ;  /* 0x00010200ffbe2b82 */ /* 0x000e620000000a00 */
[----:B--2---:R-:W-:Y:S01]  /*65b0*/  @P2 FMUL.FTZ R157, R229, R157 ;  /* 0x0000009de59d2220 */ /* 0x004fe20000410000 */
[----:B------:R-:W-:Y:S02]  /*65c0*/  @P2 FSEL R158, R158, RZ, P4 ;  /* 0x000000ff9e9e2208 */ /* 0x000fe40002000000 */
[----:B------:R-:W-:Y:S01]  /*65d0*/  @P2 LOP3.LUT P4, RZ, R236, 0xff0000, RZ, 0xc0, !PT ;  /* 0x00ff0000ecff2812 */ /* 0x000fe2000788c0ff */
[----:B------:R-:W-:Y:S01]  /*65e0*/  @P2 FMUL.FTZ R156, R157, R156 ;  /* 0x0000009c9d9c2220 */ /* 0x000fe20000410000 */
[----:B------:R-:W-:Y:S01]  /*65f0*/  F2FP.BF16.F32.PACK_AB R157, R239, R230 ;  /* 0x000000e6ef9d723e */ /* 0x000fe200000010ff */
[----:B---3--:R-:W-:-:S03]  /*6600*/  @P2 FMUL.FTZ R187, R230, R187 ;  /* 0x000000bbe6bb2220 */ /* 0x008fc60000410000 */
        /* <DEDUP_REMOVED lines=20> */
[----:B------:R-:W-:Y:S02]  /*6750*/  @P2 F2FP.BF16.F32.PACK_AB R194, RZ, R194 ;  /* 0x000000c2ffc2223e */ /* 0x000fe400000010ff */
[----:B------:R-:W-:Y:S02]  /*6760*/  @P2 PRMT R152, R159, 0x7610, R152 ;  /* 0x000076109f982816 */ /* 0x000fe40000000098 */
[----:B------:R-:W-:-:S02]  /*6770*/  @P2 PRMT R153, R187, 0x7610, R153 ;  /* 0x00007610bb992816 */ /* 0x000fc40000000099 */
        /* <DEDUP_REMOVED lines=17> */
.L_x_1065:
[----:B------:R-:W-:Y:S01]  /*6890*/  ISETP.GT.AND P3, PT, R227, RZ, PT ;  /* 0x000000ffe300720c */ /* 0x000fe20003f64270 */
[----:B-1----:R-:W1:Y:S01]  /*68a0*/  @P2 LDC.64 R188, c[0x0][0x408] ;  /* 0x00010200ffbc2b82 */ /* 0x002e620000000a00 */
[C---:B-----5:R-:W-:Y:S02]  /*68b0*/  PRMT R190, R40.reuse, 0x7632, R190 ;  /* 0x0000763228be7816 */ /* 0x060fe400000000be */
[----:B------:R-:W-:Y:S02]  /*68c0*/  SHF.L.U32 R191, R40, 0x10, RZ ;  /* 0x0000001028bf7819 */ /* 0x000fe400000006ff */
[----:B------:R-:W-:Y:S02]  /*68d0*/  SHF.L.U32 R190, R190, 0x10, RZ ;  /* 0x00000010bebe7819 */ /* 0x000fe400000006ff */
[C---:B------:R-:W-:Y:S01]  /*68e0*/  @P2 LOP3.LUT P4, RZ, R236.reuse, 0xff, RZ, 0xc0, !PT ;  /* 0x000000ffecff2812 */ /* 0x040fe2000788c0ff */
[----:B------:R-:W2:Y:S01]  /*68f0*/  @P2 LDC.64 R186, c[0x0][0x408] ;  /* 0x00010200ffba2b82 */ /* 0x000ea20000000a00 */
[----:B------:R-:W-:-:S02]  /*6900*/  @P2 LOP3.LUT P5, RZ, R236, 0xff00, RZ, 0xc0, !PT ;  /* 0x0000ff00ecff2812 */ /* 0x000fc400078ac0ff */
[C---:B------:R-:W-:Y:S01]  /*6910*/  SHF.L.U32 R229, R41.reuse, 0x10, RZ ;  /* 0x0000001029e57819 */ /* 0x040fe200000006ff */
[-CC-:B------:R-:W-:Y:S01]  /*6920*/  @P3 FFMA.FTZ R194, R16, R226.reuse, R225.reuse ;  /* 0x000000e210c23223 */ /* 0x180fe200000100e1 */
[-CC-:B------:R-:W-:Y:S01]  /*6930*/  @P3 FFMA.FTZ R192, R8, R226.reuse, R225.reuse ;  /* 0x000000e208c03223 */ /* 0x180fe200000100e1 */
[-C--:B------:R-:W-:Y:S01]  /*6940*/  @P3 FFMA.FTZ R228, R10, R226.reuse, R225 ;  /* 0x000000e20ae43223 */ /* 0x080fe200000100e1 */
[----:B------:R-:W-:Y:S01]  /*6950*/  PRMT R231, R41, 0x7632, R231 ;  /* 0x0000763229e77816 */ /* 0x000fe200000000e7 */
[----:B------:R-:W-:Y:S01]  /*6960*/  @P3 FADD.FTZ R193, R17, -R194 ;  /* 0x800000c211c13221 */ /* 0x000fe20000010000 */
[----:B------:R-:W-:Y:S01]  /*6970*/  @P3 FADD.FTZ R192, R9, -R192 ;  /* 0x800000c009c03221 */ /* 0x000fe20000010000 */
[----:B------:R-:W-:Y:S01]  /*6980*/  @P3 FADD.FTZ R228, R11, -R228 ;  /* 0x800000e40be43221 */ /* 0x000fe20000010000 */
[----:B------:R-:W-:Y:S01]  /*6990*/  @P3 FFMA.FTZ R194, R12, R226, R225 ;  /* 0x000000e20cc23223 */ /* 0x000fe200000100e1 */
[C---:B------:R-:W-:Y:S01]  /*69a0*/  @P3 FFMA.FTZ R190, R224.reuse, R193, R190 ;  /* 0x000000c1e0be3223 */ /* 0x040fe200000100be */
[----:B------:R-:W-:Y:S01]  /*69b0*/  @P3 FFMA.FTZ R191, R224, R192, R191 ;  /* 0x000000c0e0bf3223 */ /* 0x000fe200000100bf */
[----:B------:R-:W-:Y:S01]  /*69c0*/  @P3 FFMA.FTZ R192, R18, R226, R225 ;  /* 0x000000e212c03223 */ /* 0x000fe200000100e1 */
[----:B------:R-:W-:Y:S01]  /*69d0*/  @P3 FFMA.FTZ R229, R224, R228, R229 ;  /* 0x000000e4e0e53223 */ /* 0x000fe200000100e5 */
[----:B-1----:R-:W-:Y:S01]  /*69e0*/  @P2 FMUL.FTZ R189, R190, R189 ;  /* 0x000000bdbebd2220 */ /* 0x002fe20000410000 */
[----:B------:R-:W-:Y:S01]  /*69f0*/  SHF.L.U32 R231, R231, 0x10, RZ ;  /* 0x00000010e7e77819 */ /* 0x000fe200000006ff */
[----:B------:R-:W-:Y:S01]  /*6a00*/  @P3 FADD.FTZ R192, R19, -R192 ;  /* 0x800000c013c03221 */ /* 0x000fe20000010000 */
[----:B------:R-:W-:Y:S01]  /*6a10*/  @P3 FADD.FTZ R193, R13, -R194 ;  /* 0x800000c20dc13221 */ /* 0x000fe20000010000 */
[----:B------:R-:W-:Y:S01]  /*6a20*/  @P2 FMUL.FTZ R189, R189, R188 ;  /* 0x000000bcbdbd2220 */ /* 0x000fe20000410000 */
[----:B------:R-:W-:Y:S01]  /*6a30*/  @P3 FFMA.FTZ R188, R20, R226, R225 ;  /* 0x000000e214bc3223 */ /* 0x000fe200000100e1 */
[----:B------:R-:W-:-:S02]  /*6a40*/  IMAD.U32 R228, R42, 0x10000, RZ ;  /* 0x000100002ae47824 */ /* 0x000fc400078e00ff */
[C---:B------:R-:W-:Y:S01]  /*6a50*/  @P3 FFMA.FTZ R231, R224.reuse, R192, R231 ;  /* 0x000000c0e0e73223 */ /* 0x040fe200000100e7 */
[----:B--2---:R-:W-:Y:S01]  /*6a60*/  @P2 FMUL.FTZ R187, R191, R187 ;  /* 0x000000bbbfbb2220 */ /* 0x004fe20000410000 */
[----:B------:R-:W-:Y:S01]  /*6a70*/  @P3 FADD.FTZ R191, R21, -R188 ;  /* 0x800000bc15bf3221 */ /* 0x000fe20000010000 */
[----:B------:R-:W-:Y:S01]  /*6a80*/  @P2 FSEL R190, R189, RZ, P5 ;  /* 0x000000ffbdbe2208 */ /* 0x000fe20002800000 */
[----:B------:R-:W-:Y:S01]  /*6a90*/  @P3 FFMA.FTZ R228, R224, R193, R228 ;  /* 0x000000c1e0e43223 */ /* 0x000fe200000100e4 */
[----:B------:R-:W-:Y:S01]  /*6aa0*/  @P2 FMUL.FTZ R186, R187, R186 ;  /* 0x000000babbba2220 */ /* 0x000fe20000410000 */
[----:B------:R-:W-:Y:S01]  /*6ab0*/  PRMT R187, R42, 0x7632, R187 ;  /* 0x000076322abb7816 */ /* 0x000fe200000000bb */
[----:B------:R-:W1:Y:S01]  /*6ac0*/  @P2 LDC.64 R192, c[0x0][0x408] ;  /* 0x00010200ffc02b82 */ /* 0x000e620000000a00 */
[----:B------:R-:W-:Y:S01]  /*6ad0*/  @P2 F2FP.BF16.F32.PACK_AB R238, RZ, R190 ;  /* 0x000000beffee223e */ /* 0x000fe200000010ff */
[----:B------:R-:W-:Y:S01]  /*6ae0*/  @P3 FFMA.FTZ R240, R14, R226, R225 ;  /* 0x000000e20ef03223 */ /* 0x000fe200000100e1 */
[----:B------:R-:W-:-:S02]  /*6af0*/  @P2 FSEL R188, R186, RZ, P4 ;  /* 0x000000ffbabc2208 */ /* 0x000fc40002000000 */
[----:B------:R-:W-:Y:S01]  /*6b00*/  SHF.L.U32 R239, R187, 0x10, RZ ;  /* 0x00000010bbef7819 */ /* 0x000fe200000006ff */
[----:B------:R-:W-:Y:S01]  /*6b10*/  @P3 FADD.FTZ R240, R15, -R240 ;  /* 0x800000f00ff03221 */ /* 0x000fe20000010000 */
[----:B------:R-:W-:Y:S01]  /*6b20*/  @P2 F2FP.BF16.F32.PACK_AB R230, RZ, R188 ;  /* 0x000000bcffe6223e */ /* 0x000fe200000010ff */
[----:B------:R-:W2:Y:S01]  /*6b30*/  @P2 LDC.64 R186, c[0x0][0x408] ;  /* 0x00010200ffba2b82 */ /* 0x000ea20000000a00 */
[----:B------:R-:W-:Y:S01]  /*6b40*/  SHF.L.U32 R241, R43, 0x10, RZ ;  /* 0x000000102bf17819 */ /* 0x000fe200000006ff */
[----:B------:R-:W-:Y:S01]  /*6b50*/  @P3 FFMA.FTZ R239, R224, R191, R239 ;  /* 0x000000bfe0ef3223 */ /* 0x000fe200000100ef */
[C---:B------:R-:W-:Y:S02]  /*6b60*/  @P2 LOP3.LUT P6, RZ, R236.reuse, 0xff0000, RZ, 0xc0, !PT ;  /* 0x00ff0000ecff2812 */ /* 0x040fe400078cc0ff */
[----:B------:R-:W-:Y:S01]  /*6b70*/  @P2 LOP3.LUT P4, RZ, R236, 0xff000000, RZ, 0xc0, !PT ;  /* 0xff000000ecff2812 */ /* 0x000fe2000788c0ff */
[----:B------:R-:W-:Y:S01]  /*6b80*/  @P3 FFMA.FTZ R241, R224, R240, R241 ;  /* 0x000000f0e0f13223 */ /* 0x000fe200000100f1 */
[----:B------:R-:W-:Y:S01]  /*6b90*/  @P2 LOP3.LUT P5, RZ, R237, 0xff, RZ, 0xc0, !PT ;  /* 0x000000ffedff2812 */ /* 0x000fe200078ac0ff */
[----:B------:R-:W3:Y:S01]  /*6ba0*/  @P2 LDC.64 R188, c[0x0][0x408] ;  /* 0x00010200ffbc2b82 */ /* 0x000ee20000000a00 */
[----:B------:R-:W-:-:S04]  /*6bb0*/  @P2 PRMT R152, R230, 0x7610, R152 ;  /* 0x00007610e6982816 */ /* 0x000fc80000000098 */
[----:B------:R-:W-:-:S03]  /*6bc0*/  @P2 PRMT R152, R152, 0x5410, R238 ;  /* 0x0000541098982816 */ /* 0x000fc600000000ee */
[----:B------:R-:W4:Y:S01]  /*6bd0*/  @P2 LDC.64 R190, c[0x0][0x408] ;  /* 0x00010200ffbe2b82 */ /* 0x000f220000000a00 */
[----:B-1----:R-:W-:-:S04]  /*6be0*/  @P2 FMUL.FTZ R193, R239, R193 ;  /* 0x000000c1efc12220 */ /* 0x002fc80000410000 */
[----:B------:R-:W-:-:S03]  /*6bf0*/  @P2 FMUL.FTZ R192, R193, R192 ;  /* 0x000000c0c1c02220 */ /* 0x000fc60000410000 */
[----:B------:R-:W1:Y:S01]  /*6c00*/  @P2 LDC.64 R194, c[0x0][0x408] ;  /* 0x00010200ffc22b82 */ /* 0x000e620000000a00 */
[----:B--2---:R-:W-:-:S04]  /*6c10*/  @P2 FMUL.FTZ R187, R229, R187 ;  /* 0x000000bbe5bb2220 */ /* 0x004fc80000410000 */
[----:B------:R-:W-:Y:S01]  /*6c20*/  @P2 FMUL.FTZ R186, R187, R186 ;  /* 0x000000babbba2220 */ /* 0x000fe20000410000 */
[----:B---3--:R-:W-:-:S04]  /*6c30*/  @P2 FMUL.FTZ R189, R231, R189 ;  /* 0x000000bde7bd2220 */ /* 0x008fc80000410000 */
[----:B------:R-:W-:Y:S01]  /*6c40*/  @P2 FSEL R186, R186, RZ, P6 ;  /* 0x000000ffbaba2208 */ /* 0x000fe20003000000 */
[----:B------:R-:W-:Y:S01]  /*6c50*/  @P2 FMUL.FTZ R188, R189, R188 ;  /* 0x000000bcbdbc2220 */ /* 0x000fe20000410000 */
[C---:B------:R-:W-:Y:S02]  /*6c60*/  @P2 LOP3.LUT P6, RZ, R237.reuse, 0xff00, RZ, 0xc0, !PT ;  /* 0x0000ff00edff2812 */ /* 0x040fe400078cc0ff */
[----:B------:R-:W-:Y:S01]  /*6c70*/  @P2 F2FP.BF16.F32.PACK_AB R186, RZ, R186 ;  /* 0x000000baffba223e */ /* 0x000fe200000010ff */
[----:B----4-:R-:W-:Y:S01]  /*6c80*/  @P2 FMUL.FTZ R191, R228, R191 ;  /* 0x000000bfe4bf2220 */ /* 0x010fe20000410000 */
[----:B------:R-:W-:Y:S02]  /*6c90*/  @P2 FSEL R188, R188, RZ, P4 ;  /* 0x000000ffbcbc2208 */ /* 0x000fe40002000000 */
[----:B------:R-:W-:Y:S01]  /*6ca0*/  @P2 LOP3.LUT P4, RZ, R237, 0xff0000, RZ, 0xc0, !PT ;  /* 0x00ff0000edff2812 */ /* 0x000fe2000788c0ff */
[----:B------:R-:W-:Y:S01]  /*6cb0*/  @P2 FMUL.FTZ R190, R191, R190 ;  /* 0x000000bebfbe2220 */ /* 0x000fe20000410000 */
[----:B------:R-:W-:-:S02]  /*6cc0*/  @P2 FSEL R192, R192, RZ, P6 ;  /* 0x000000ffc0c02208 */ /* 0x000fc40003000000 */
[----:B------:R-:W-:Y:S01]  /*6cd0*/  @P2 F2FP.BF16.F32.PACK_AB R188, RZ, R188 ;  /* 0x000000bcffbc223e */ /* 0x000fe200000010ff */
[----:B-1----:R-:W-:Y:S01]  /*6ce0*/  @P2 FMUL.FTZ R195, R241, R195 ;  /* 0x000000c3f1c32220 */ /* 0x002fe20000410000 */
[----:B------:R-:W-:Y:S02]  /*6cf0*/  @P2 FSEL R190, R190, RZ, P5 ;  /* 0x000000ffbebe2208 */ /* 0x000fe40002800000 */
[----:B------:R-:W-:Y:S01]  /*6d00*/  @P2 F2FP.BF16.F32.PACK_AB R192, RZ, R192 ;  /* 0x000000c0ffc0223e */ /* 0x000fe200000010ff */
[----:B------:R-:W-:Y:S01]  /*6d10*/  @P2 FMUL.FTZ R194, R195, R194 ;  /* 0x000000c2c3c22220 */ /* 0x000fe20000410000 */
[----:B------:R-:W-:Y:S02]  /*6d20*/  @P2 F2FP.BF16.F32.PACK_AB R190, RZ, R190 ;  /* 0x000000beffbe223e */ /* 0x000fe400000010ff */
[----:B------:R-:W-:Y:S02]  /*6d30*/  @P2 PRMT R153, R186, 0x7610, R153 ;  /* 0x00007610ba992816 */ /* 0x000fe40000000099 */
[----:B------:R-:W-:-:S02]  /*6d40*/  @P2 FSEL R194, R194, RZ, P4 ;  /* 0x000000ffc2c22208 */ /* 0x000fc40002000000 */
[----:B------:R-:W-:Y:S02]  /*6d50*/  @P2 PRMT R154, R190, 0x7610, R154 ;  /* 0x00007610be9a2816 */ /* 0x000fe4000000009a */
[----:B------:R-:W-:Y:S02]  /*6d60*/  @P2 F2FP.BF16.F32.PACK_AB R194, RZ, R194 ;  /* 0x000000c2ffc2223e */ /* 0x000fe400000010ff */
        /* <DEDUP_REMOVED lines=17> */
.L_x_1064:
[----:B------:R-:W-:Y:S05]  /*6e80*/  @!P0 BRA `(.L_x_1067) ;  /* 0x00000004007c8947 */ /* 0x000fea0003800000 */
[----:B-1----:R-:W1:Y:S01]  /*6e90*/  @P2 LDC.64 R188, c[0x0][0x408] ;  /* 0x00010200ffbc2b82 */ /* 0x002e620000000a00 */
[-CC-:B------:R-:W-:Y:S01]  /*6ea0*/  FFMA.FTZ R190, R8, R226.reuse, R225.reuse ;  /* 0x000000e208be7223 */ /* 0x180fe200000100e1 */
[-CC-:B------:R-:W-:Y:S01]  /*6eb0*/  FFMA.FTZ R228, R18, R226.reuse, R225.reuse ;  /* 0x000000e212e47223 */ /* 0x180fe200000100e1 */
[-CC-:B------:R-:W-:Y:S01]  /*6ec0*/  FFMA.FTZ R192, R16, R226.reuse, R225.reuse ;  /* 0x000000e210c07223 */ /* 0x180fe200000100e1 */
[-CC-:B------:R-:W-:Y:S01]  /*6ed0*/  FFMA.FTZ R194, R10, R226.reuse, R225.reuse ;  /* 0x000000e20ac27223 */ /* 0x180fe200000100e1 */
[----:B------:R-:W-:Y:S01]  /*6ee0*/  FADD.FTZ R191, R9, -R190 ;  /* 0x800000be09bf7221 */ /* 0x000fe20000010000 */
[----:B------:R-:W-:Y:S01]  /*6ef0*/  FADD.FTZ R229, R19, -R228 ;  /* 0x800000e413e57221 */ /* 0x000fe20000010000 */
[----:B------:R-:W-:Y:S01]  /*6f00*/  FADD.FTZ R193, R17, -R192 ;  /* 0x800000c011c17221 */ /* 0x000fe20000010000 */
[----:B------:R-:W2:Y:S01]  /*6f10*/  @P2 LDC.64 R158, c[0x0][0x408] ;  /* 0x00010200ff9e2b82 */ /* 0x000ea20000000a00 */
[C---:B------:R-:W-:Y:S01]  /*6f20*/  FMUL.FTZ R190, R224.reuse, R191 ;  /* 0x000000bfe0be7220 */ /* 0x040fe20000410000 */
[----:B------:R-:W-:Y:S01]  /*6f30*/  FADD.FTZ R195, R11, -R194 ;  /* 0x800000c20bc37221 */ /* 0x000fe20000010000 */
[----:B------:R-:W-:Y:S01]  /*6f40*/  ISETP.GT.AND P3, PT, R227, RZ, PT ;  /* 0x000000ffe300720c */ /* 0x000fe20003f64270 */
[C---:B------:R-:W-:Y:S01]  /*6f50*/  FMUL.FTZ R192, R224.reuse, R229 ;  /* 0x000000e5e0c07220 */ /* 0x040fe20000410000 */
[C---:B------:R-:W-:Y:S01]  /*6f60*/  FMUL.FTZ R191, R224.reuse, R193 ;  /* 0x000000c1e0bf7220 */ /* 0x040fe20000410000 */
[----:B------:R-:W-:Y:S01]  /*6f70*/  FMUL.FTZ R193, R224, R195 ;  /* 0x000000c3e0c17220 */ /* 0x000fe20000410000 */
[----:B------:R-:W-:Y:S01]  /*6f80*/  FSEL R190, R190, RZ, P3 ;  /* 0x000000ffbebe7208 */ /* 0x000fe20001800000 */
[----:B------:R-:W3:Y:S01]  /*6f90*/  @P2 LDC.64 R186, c[0x0][0x408] ;  /* 0x00010200ffba2b82 */ /* 0x000ee20000000a00 */
[----:B------:R-:W-:Y:S01]  /*6fa0*/  FSEL R192, R192, RZ, P3 ;  /* 0x000000ffc0c07208 */ /* 0x000fe20001800000 */
[-CC-:B------:R-:W-:Y:S01]  /*6fb0*/  FFMA.FTZ R194, R20, R226.reuse, R225.reuse ;  /* 0x000000e214c27223 */ /* 0x180fe200000100e1 */
[----:B------:R-:W-:Y:S01]  /*6fc0*/  FSEL R191, R191, RZ, P3 ;  /* 0x000000ffbfbf7208 */ /* 0x000fe20001800000 */
[----:B-----5:R-:W-:Y:S01]  /*6fd0*/  FFMA.FTZ R238, R22, R226, R225 ;  /* 0x000000e216ee7223 */ /* 0x020fe200000100e1 */
[----:B------:R-:W-:Y:S01]  /*6fe0*/  FSEL R193, R193, RZ, P3 ;  /* 0x000000ffc1c17208 */ /* 0x000fe20001800000 */
[----:B------:R-:W-:Y:S01]  /*6ff0*/  FADD.FTZ R231, R21, -R194 ;  /* 0x800000c215e77221 */ /* 0x000fe20000010000 */
[----:B------:R-:W-:Y:S01]  /*7000*/  @P2 LOP3.LUT P6, RZ, R236, 0xff, RZ, 0xc0, !PT ;  /* 0x000000ffecff2812 */ /* 0x000fe200078cc0ff */
[----:B------:R-:W4:Y:S01]  /*7010*/  @P2 LDC.64 R156, c[0x0][0x408] ;  /* 0x00010200ff9c2b82 */ /* 0x000f220000000a00 */
[----:B-1----:R-:W-:Y:S01]  /*7020*/  @P2 FMUL.FTZ R189, R190, R189 ;  /* 0x000000bdbebd2220 */ /* 0x002fe20000410000 */
[----:B------:R-:W-:-:S02]  /*7030*/  @P2 LOP3.LUT P4, RZ, R236, 0xff0000, RZ, 0xc0, !PT ;  /* 0x00ff0000ecff2812 */ /* 0x000fc4000788c0ff */
[----:B------:R-:W-:Y:S01]  /*7040*/  @P2 LOP3.LUT P5, RZ, R236, 0xff00, RZ, 0xc0, !PT ;  /* 0x0000ff00ecff2812 */ /* 0x000fe200078ac0ff */
        /* <DEDUP_REMOVED lines=8> */
[----:B------:R-:W2:Y:S01]  /*70d0*/  @P2 LDC.64 R158, c[0x0][0x408] ;  /* 0x00010200ff9e2b82 */ /* 0x000ea20000000a00 */
[----:B------:R-:W-:-:S02]  /*70e0*/  @P2 FSEL R229, R229, RZ, P6 ;  /* 0x000000ffe5e52208 */ /* 0x000fc40003000000 */
[----:B------:R-:W-:Y:S01]  /*70f0*/  @P2 FMUL.FTZ R228, R187, R186 ;  /* 0x000000babbe42220 */ /* 0x000fe20000410000 */
[-CC-:B------:R-:W-:Y:S01]  /*7100*/  FFMA.FTZ R186, R12, R226.reuse, R225.reuse ;  /* 0x000000e20cba7223 */ /* 0x180fe200000100e1 */
[----:B------:R-:W-:Y:S01]  /*7110*/  @P2 LOP3.LUT P6, RZ, R237, 0xff0000, RZ, 0xc0, !PT ;  /* 0x00ff0000edff2812 */ /* 0x000fe200078cc0ff */
[----:B----4-:R-:W-:Y:S02]  /*7120*/  @P2 FMUL.FTZ R157, R193, R157 ;  /* 0x0000009dc19d2220 */ /* 0x010fe40000410000 */
[----:B------:R-:W-:Y:S01]  /*7130*/  FADD.FTZ R187, R13, -R186 ;  /* 0x800000ba0dbb7221 */ /* 0x000fe20000010000 */
[----:B------:R-:W-:Y:S01]  /*7140*/  FFMA.FTZ R186, R14, R226, R225 ;  /* 0x000000e20eba7223 */ /* 0x000fe200000100e1 */
[----:B------:R-:W-:Y:S01]  /*7150*/  @P2 FSEL R228, R228, RZ, P5 ;  /* 0x000000ffe4e42208 */ /* 0x000fe20002800000 */
[----:B------:R-:W-:Y:S01]  /*7160*/  @P2 FMUL.FTZ R230, R157, R156 ;  /* 0x0000009c9de62220 */ /* 0x000fe20000410000 */
[C---:B------:R-:W-:Y:S01]  /*7170*/  FMUL.FTZ R194, R224.reuse, R187 ;  /* 0x000000bbe0c27220 */ /* 0x040fe20000410000 */
[----:B------:R-:W3:Y:S01]  /*7180*/  @P2 LDC.64 R156, c[0x0][0x408] ;  /* 0x00010200ff9c2b82 */ /* 0x000ee20000000a00 */
[----:B------:R-:W-:Y:S01]  /*7190*/  FADD.FTZ R239, R15, -R186 ;  /* 0x800000ba0fef7221 */ /* 0x000fe20000010000 */
[----:B------:R-:W-:Y:S01]  /*71a0*/  FMUL.FTZ R187, R224, R231 ;  /* 0x000000e7e0bb7220 */ /* 0x000fe20000410000 */
[----:B------:R-:W-:-:S02]  /*71b0*/  @P2 FSEL R230, R230, RZ, P4 ;  /* 0x000000ffe6e62208 */ /* 0x000fc40002000000 */
[----:B------:R-:W-:Y:S01]  /*71c0*/  FMUL.FTZ R186, R224, R239 ;  /* 0x000000efe0ba7220 */ /* 0x000fe20000410000 */
[----:B------:R-:W-:Y:S02]  /*71d0*/  FSEL R194, R194, RZ, P3 ;  /* 0x000000ffc2c27208 */ /* 0x000fe40001800000 */
[----:B------:R-:W-:Y:S02]  /*71e0*/  FSEL R187, R187, RZ, P3 ;  /* 0x000000ffbbbb7208 */ /* 0x000fe40001800000 */
[----:B------:R-:W-:Y:S01]  /*71f0*/  FSEL R186, R186, RZ, P3 ;  /* 0x000000ffbaba7208 */ /* 0x000fe20001800000 */
[----:B-1----:R-:W-:Y:S01]  /*7200*/  @P2 FMUL.FTZ R189, R194, R189 ;  /* 0x000000bdc2bd2220 */ /* 0x002fe20000410000 */
[C---:B------:R-:W-:Y:S02]  /*7210*/  @P2 LOP3.LUT P4, RZ, R237.reuse, 0xff, RZ, 0xc0, !PT ;  /* 0x000000ffedff2812 */ /* 0x040fe4000788c0ff */
[----:B------:R-:W-:Y:S01]  /*7220*/  @P2 LOP3.LUT P5, RZ, R237, 0xff00, RZ, 0xc0, !PT ;  /* 0x0000ff00edff2812 */ /* 0x000fe200078ac0ff */
[----:B--2---:R-:W-:Y:S01]  /*7230*/  @P2 FMUL.FTZ R159, R186, R159 ;  /* 0x0000009fba9f2220 */ /* 0x004fe20000410000 */
[----:B------:R-:W-:Y:S01]  /*7240*/  @P2 FMUL.FTZ R188, R189, R188 ;  /* 0x000000bcbdbc2220 */ /* 0x000fe20000410000 */
[----:B------:R-:W-:-:S02]  /*7250*/  @P2 F2FP.BF16.F32.PACK_AB R230, RZ, R230 ;  /* 0x000000e6ffe6223e */ /* 0x000fc400000010ff */
[----:B------:R-:W-:Y:S01]  /*7260*/  @P2 FMUL.FTZ R158, R159, R158 ;  /* 0x0000009e9f9e2220 */ /* 0x000fe20000410000 */
[----:B------:R-:W-:Y:S01]  /*7270*/  FADD.FTZ R159, R23, -R238 ;  /* 0x800000ee179f7221 */ /* 0x000fe20000010000 */
[----:B------:R-:W-:Y:S02]  /*7280*/  @P2 FSEL R188, R188, RZ, P4 ;  /* 0x000000ffbcbc2208 */ /* 0x000fe40002000000 */
[----:B------:R-:W-:Y:S01]  /*7290*/  @P2 F2FP.BF16.F32.PACK_AB R228, RZ, R228 ;  /* 0x000000e4ffe4223e */ /* 0x000fe200000010ff */
[----:B---3--:R-:W-:Y:S01]  /*72a0*/  @P2 FMUL.FTZ R157, R187, R157 ;  /* 0x0000009dbb9d2220 */ /* 0x008fe20000410000 */
[----:B------:R-:W-:Y:S01]  /*72b0*/  @P2 FSEL R158, R158, RZ, P6 ;  /* 0x000000ff9e9e2208 */ /* 0x000fe20003000000 */
[----:B------:R-:W-:Y:S01]  /*72c0*/  FMUL.FTZ R159, R224, R159 ;  /* 0x0000009fe09f7220 */ /* 0x000fe20000410000 */
[----:B------:R-:W-:Y:S01]  /*72d0*/  @P2 F2FP.BF16.F32.PACK_AB R188, RZ, R188 ;  /* 0x000000bcffbc223e */ /* 0x000fe200000010ff */
[----:B------:R-:W-:Y:S01]  /*72e0*/  @P2 FMUL.FTZ R156, R157, R156 ;  /* 0x0000009c9d9c2220 */ /* 0x000fe20000410000 */
[----:B------:R-:W-:-:S02]  /*72f0*/  @P2 F2FP.BF16.F32.PACK_AB R231, RZ, R158 ;  /* 0x0000009effe7223e */ /* 0x000fc400000010ff */
[----:B------:R-:W-:Y:S02]  /*7300*/  F2FP.BF16.F32.PACK_AB R158, R187, R194 ;  /* 0x000000c2bb9e723e */ /* 0x000fe400000010ff */
[----:B------:R-:W-:Y:S02]  /*7310*/  @P2 FSEL R156, R156, RZ, P5 ;  /* 0x000000ff9c9c2208 */ /* 0x000fe40002800000 */
[----:B------:R-:W-:Y:S02]  /*7320*/  @P2 F2FP.BF16.F32.PACK_AB R229, RZ, R229 ;  /* 0x000000e5ffe5223e */ /* 0x000fe400000010ff */
[----:B------:R-:W-:Y:S02]  /*7330*/  @P2 F2FP.BF16.F32.PACK_AB R189, RZ, R156 ;  /* 0x0000009cffbd223e */ /* 0x000fe400000010ff */
[----:B------:R-:W-:Y:S02]  /*7340*/  @P2 PRMT R152, R195, 0x7610, R152 ;  /* 0x00007610c3982816 */ /* 0x000fe40000000098 */
[----:B------:R-:W-:-:S02]  /*7350*/  FSEL R187, R159, RZ, P3 ;  /* 0x000000ff9fbb7208 */ /* 0x000fc40001800000 */
[----:B------:R-:W-:Y:S02]  /*7360*/  @P2 PRMT R153, R230, 0x7610, R153 ;  /* 0x00007610e6992816 */ /* 0x000fe40000000099 */
[----:B------:R-:W-:Y:S02]  /*7370*/  @P2 PRMT R154, R188, 0x7610, R154 ;  /* 0x00007610bc9a2816 */ /* 0x000fe4000000009a */
[----:B------:R-:W-:Y:S02]  /*7380*/  F2FP.BF16.F32.PACK_AB R157, R192, R193 ;  /* 0x000000c1c09d723e */ /* 0x000fe400000010ff */
[----:B------:R-:W-:Y:S02]  /*7390*/  F2FP.BF16.F32.PACK_AB R156, R191, R190 ;  /* 0x000000bebf9c723e */ /* 0x000fe400000010ff */
        /* <DEDUP_REMOVED lines=14> */
.L_x_1067:
        /* <DEDUP_REMOVED lines=13> */
.L_x_1069:
[----:B------:R-:W-:Y:S05]  /*7550*/  BSYNC.RECONVERGENT B2 ;  /* 0x0000000000027941 */ /* 0x000fea0003800200 */
.L_x_1068:
        /* <DEDUP_REMOVED lines=13> */
.L_x_1071:
[----:B------:R-:W-:Y:S05]  /*7630*/  BSYNC.RECONVERGENT B2 ;  /* 0x0000000000027941 */ /* 0x000fea0003800200 */
.L_x_1070:
        /* <DEDUP_REMOVED lines=13> */
.L_x_1073:
[----:B------:R-:W-:Y:S05]  /*7710*/  BSYNC.RECONVERGENT B2 ;  /* 0x0000000000027941 */ /* 0x000fea0003800200 */
.L_x_1072:
        /* <DEDUP_REMOVED lines=13> */
.L_x_1075:
[----:B------:R-:W-:Y:S05]  /*77f0*/  BSYNC.RECONVERGENT B2 ;  /* 0x0000000000027941 */ /* 0x000fea0003800200 */
.L_x_1074:
        /* <DEDUP_REMOVED lines=13> */
.L_x_1077:
[----:B------:R-:W-:Y:S05]  /*78d0*/  BSYNC.RECONVERGENT B2 ;  /* 0x0000000000027941 */ /* 0x000fea0003800200 */
.L_x_1076:
        /* <DEDUP_REMOVED lines=13> */
.L_x_1079:
[----:B------:R-:W-:Y:S05]  /*79b0*/  BSYNC.RECONVERGENT B2 ;  /* 0x0000000000027941 */ /* 0x000fea0003800200 */
.L_x_1078:
        /* <DEDUP_REMOVED lines=13> */
.L_x_1081:
[----:B------:R-:W-:Y:S05]  /*7a90*/  BSYNC.RECONVERGENT B2 ;  /* 0x0000000000027941 */ /* 0x000fea0003800200 */
.L_x_1080:
        /* <DEDUP_REMOVED lines=13> */
.L_x_1066:
[----:B------:R-:W-:Y:S05]  /*7b70*/  BSYNC.RECONVERGENT B1 ;  /* 0x0000000000017941 */ /* 0x000fea0003800200 */
.L_x_1063:
[----:B-1----:R-:W1:Y:S01]  /*7b80*/  @P0 LDC.64 R188, c[0x0][0x478] ;  /* 0x00011e00ffbc0b82 */ /* 0x002e620000000a00 */
[----:B------:R-:W-:Y:S01]  /*7b90*/  @P0 IADD3 R191, PT, PT, R184, 0x40, RZ ;  /* 0x00000040b8bf0810 */ /* 0x000fe20007ffe0ff */
[----:B------:R-:W-:Y:S01]  /*7ba0*/  BSSY.RECONVERGENT B1, `(.L_x_1082) ;  /* 0x000019a000017945 */ /* 0x000fe20003800200 */
[----:B------:R-:W-:-:S05]  /*7bb0*/  @P2 IADD3 R193, PT, PT, R221, 0x40, RZ ;  /* 0x00000040ddc12810 */ /* 0x000fca0007ffe0ff */
        /* <DEDUP_REMOVED lines=8> */
[----:B------:R-:W2:Y:S01]  /*7c40*/  @P2 LDC.64 R192, c[0x0][0x408] ;  /* 0x00010200ffc02b82 */ /* 0x000ea20000000a00 */
[----:B-----5:R-:W-:Y:S02]  /*7c50*/  SHF.L.U32 R229, R36, 0x10, RZ ;  /* 0x0000001024e57819 */ /* 0x020fe400000006ff */
[----:B------:R-:W-:Y:S02]  /*7c60*/  SHF.L.U32 R230, R37, 0x10, RZ ;  /* 0x0000001025e67819 */ /* 0x000fe400000006ff */
[C---:B------:R-:W-:Y:S02]  /*7c70*/  SHF.L.U32 R239, R38.reuse, 0x10, RZ ;  /* 0x0000001026ef7819 */ /* 0x040fe400000006ff */
[----:B------:R-:W-:Y:S01]  /*7c80*/  PRMT R236, R38, 0x7632, R236 ;  /* 0x0000763226ec7816 */ /* 0x000fe200000000ec */
[----:B------:R-:W3:Y:S01]  /*7c90*/  @P2 LDC.64 R194, c[0x0][0x408] ;  /* 0x00010200ffc22b82 */ /* 0x000ee20000000a00 */
[----:B------:R-:W-:-:S02]  /*7ca0*/  PRMT R228, R36, 0x7632, R228 ;  /* 0x0000763224e47816 */ /* 0x000fc400000000e4 */
[----:B------:R-:W-:Y:S01]  /*7cb0*/  PRMT R241, R37, 0x7632, R241 ;  /* 0x0000763225f17816 */ /* 0x000fe200000000f1 */
[-CC-:B-1----:R-:W-:Y:S01]  /*7cc0*/  @P3 FFMA.FTZ R158, R160, R226.reuse, R225.reuse ;  /* 0x000000e2a09e3223 */ /* 0x182fe200000100e1 */
[-CC-:B------:R-:W-:Y:S01]  /*7cd0*/  @P3 FFMA.FTZ R156, R24, R226.reuse, R225.reuse ;  /* 0x000000e2189c3223 */ /* 0x180fe200000100e1 */
[-CC-:B------:R-:W-:Y:S01]  /*7ce0*/  @P3 FFMA.FTZ R186, R26, R226.reuse, R225.reuse ;  /* 0x000000e21aba3223 */ /* 0x180fe200000100e1 */
[----:B------:R-:W-:Y:S01]  /*7cf0*/  SHF.L.U32 R236, R236, 0x10, RZ ;  /* 0x00000010ecec7819 */ /* 0x000fe200000006ff */
[----:B------:R-:W-:Y:S01]  /*7d00*/  @P3 FADD.FTZ R157, R161, -R158 ;  /* 0x8000009ea19d3221 */ /* 0x000fe20000010000 */
[-CC-:B------:R-:W-:Y:S01]  /*7d10*/  @P3 FFMA.FTZ R158, R28, R226.reuse, R225.reuse ;  /* 0x000000e21c9e3223 */ /* 0x180fe200000100e1 */
[----:B------:R-:W-:Y:S01]  /*7d20*/  @P3 FADD.FTZ R156, R25, -R156 ;  /* 0x8000009c199c3221 */ /* 0x000fe20000010000 */
[----:B------:R-:W-:Y:S01]  /*7d30*/  @P3 FADD.FTZ R159, R27, -R186 ;  /* 0x800000ba1b9f3221 */ /* 0x000fe20000010000 */
[----:B------:R-:W-:Y:S01]  /*7d40*/  @P3 FFMA.FTZ R186, R164, R226, R225 ;  /* 0x000000e2a4ba3223 */ /* 0x000fe200000100e1 */
[----:B------:R-:W-:Y:S01]  /*7d50*/  @P3 FADD.FTZ R158, R29, -R158 ;  /* 0x8000009e1d9e3221 */ /* 0x000fe20000010000 */
[----:B------:R-:W-:Y:S01]  /*7d60*/  @P3 FFMA.FTZ R229, R224, R156, R229 ;  /* 0x0000009ce0e53223 */ /* 0x000fe200000100e5 */
[----:B------:R-:W-:Y:S01]  /*7d70*/  @P3 FFMA.FTZ R156, R162, R226, R225 ;  /* 0x000000e2a29c3223 */ /* 0x000fe200000100e1 */
[C---:B------:R-:W-:Y:S01]  /*7d80*/  @P3 FFMA.FTZ R230, R224.reuse, R159, R230 ;  /* 0x0000009fe0e63223 */ /* 0x040fe200000100e6 */
[----:B------:R-:W-:Y:S01]  /*7d90*/  @P3 FFMA.FTZ R239, R224, R158, R239 ;  /* 0x0000009ee0ef3223 */ /* 0x000fe200000100ef */
[----:B------:R-:W-:Y:S01]  /*7da0*/  @P3 FADD.FTZ R159, R165, -R186 ;  /* 0x800000baa59f3221 */ /* 0x000fe20000010000 */
[-C--:B------:R-:W-:Y:S01]  /*7db0*/  @P3 FFMA.FTZ R158, R30, R226.reuse, R225 ;  /* 0x000000e21e9e3223 */ /* 0x080fe200000100e1 */
[----:B------:R-:W-:Y:S01]  /*7dc0*/  SHF.L.U32 R241, R241, 0x10, RZ ;  /* 0x00000010f1f17819 */ /* 0x000fe200000006ff */
[----:B------:R-:W-:Y:S01]  /*7dd0*/  @P3 FADD.FTZ R156, R163, -R156 ;  /* 0x8000009ca39c3221 */ /* 0x000fe20000010000 */
[----:B------:R-:W-:Y:S01]  /*7de0*/  IMAD.U32 R228, R228, 0x10000, RZ ;  /* 0x00010000e4e47824 */ /* 0x000fe200078e00ff */
[C---:B------:R-:W-:Y:S01]  /*7df0*/  PRMT R231, R39.reuse, 0x7632, R231 ;  /* 0x0000763227e77816 */ /* 0x040fe200000000e7 */
[----:B------:R-:W-:Y:S01]  /*7e00*/  @P3 FFMA.FTZ R188, R166, R226, R225 ;  /* 0x000000e2a6bc3223 */ /* 0x000fe200000100e1 */
[C---:B------:R-:W-:Y:S01]  /*7e10*/  @P3 FFMA.FTZ R236, R224.reuse, R159, R236 ;  /* 0x0000009fe0ec3223 */ /* 0x040fe200000100ec */
[----:B------:R-:W-:Y:S01]  /*7e20*/  SHF.L.U32 R237, R39, 0x10, RZ ;  /* 0x0000001027ed7819 */ /* 0x000fe200000006ff */
[----:B------:R-:W-:Y:S01]  /*7e30*/  @P3 FADD.FTZ R186, R31, -R158 ;  /* 0x8000009e1fba3221 */ /* 0x000fe20000010000 */
[C---:B------:R-:W-:Y:S01]  /*7e40*/  @P3 FFMA.FTZ R228, R224.reuse, R157, R228 ;  /* 0x0000009de0e43223 */ /* 0x040fe200000100e4 */
[C---:B------:R-:W-:Y:S01]  /*7e50*/  @P3 FFMA.FTZ R241, R224.reuse, R156, R241 ;  /* 0x0000009ce0f13223 */ /* 0x040fe200000100f1 */
[----:B------:R-:W1:Y:S01]  /*7e60*/  @P2 LDC.64 R158, c[0x0][0x408] ;  /* 0x00010200ff9e2b82 */ /* 0x000e620000000a00 */
[----:B------:R-:W-:Y:S01]  /*7e70*/  SHF.L.U32 R231, R231, 0x10, RZ ;  /* 0x00000010e7e77819 */ /* 0x000fe200000006ff */
[----:B------:R-:W-:Y:S01]  /*7e80*/  @P3 FADD.FTZ R190, R167, -R188 ;  /* 0x800000bca7be3221 */ /* 0x000fe20000010000 */
[----:B------:R-:W-:Y:S01]  /*7e90*/  @P3 FFMA.FTZ R237, R224, R186, R237 ;  /* 0x000000bae0ed3223 */ /* 0x000fe200000100ed */
[----:B------:R-:W-:Y:S01]  /*7ea0*/  @P2 LOP3.LUT P4, RZ, R234, 0xff00, RZ, 0xc0, !PT ;  /* 0x0000ff00eaff2812 */ /* 0x000fe2000788c0ff */
[----:B--2---:R-:W-:Y:S01]  /*7eb0*/  @P2 FMUL.FTZ R193, R236, R193 ;  /* 0x000000c1ecc12220 */ /* 0x004fe20000410000 */
[----:B------:R-:W-:Y:S01]  /*7ec0*/  @P3 FFMA.FTZ R231, R224, R190, R231 ;  /* 0x000000bee0e73223 */ /* 0x000fe200000100e7 */
[C---:B------:R-:W-:Y:S01]  /*7ed0*/  @P2 LOP3.LUT P3, RZ, R234.reuse, 0xff, RZ, 0xc0, !PT ;  /* 0x000000ffeaff2812 */ /* 0x040fe2000786c0ff */
[----:B------:R-:W2:Y:S01]  /*7ee0*/  @P2 LDC.64 R156, c[0x0][0x408] ;  /* 0x00010200ff9c2b82 */ /* 0x000ea20000000a00 */
[----:B---3--:R-:W-:Y:S01]  /*7ef0*/  @P2 FMUL.FTZ R195, R237, R195 ;  /* 0x000000c3edc32220 */ /* 0x008fe20000410000 */
[----:B------:R-:W-:Y:S01]  /*7f00*/  @P2 LOP3.LUT P5, RZ, R234, 0xff000000, RZ, 0xc0, !PT ;  /* 0xff000000eaff2812 */ /* 0x000fe200078ac0ff */
[----:B------:R-:W-:-:S02]  /*7f10*/  @P2 FMUL.FTZ R192, R193, R192 ;  /* 0x000000c0c1c02220 */ /* 0x000fc40000410000 */
[----:B------:R-:W-:-:S03]  /*7f20*/  @P2 FMUL.FTZ R194, R195, R194 ;  /* 0x000000c2c3c22220 */ /* 0x000fc60000410000 */
        /* <DEDUP_REMOVED lines=51> */
.L_x_1084:
[----:B------:R-:W-:Y:S01]  /*8260*/  ISETP.GT.AND P3, PT, R227, RZ, PT ;  /* 0x000000ffe300720c */ /* 0x000fe20003f64270 */
[----:B-1----:R-:W1:Y:S01]  /*8270*/  @P2 LDC.64 R188, c[0x0][0x408] ;  /* 0x00010200ffbc2b82 */ /* 0x002e620000000a00 */
[C---:B-----5:R-:W-:Y:S01]  /*8280*/  PRMT R190, R36.reuse, 0x7632, R190 ;  /* 0x0000763224be7816 */ /* 0x060fe200000000be */
[----:B------:R-:W-:Y:S01]  /*8290*/  IMAD.U32 R191, R36, 0x10000, RZ ;  /* 0x0001000024bf7824 */ /* 0x000fe200078e00ff */
[----:B------:R-:W-:Y:S02]  /*82a0*/  @P2 LOP3.LUT P4, RZ, R234, 0xff, RZ, 0xc0, !PT ;  /* 0x000000ffeaff2812 */ /* 0x000fe4000788c0ff */
[----:B------:R-:W-:Y:S02]  /*82b0*/  SHF.L.U32 R190, R190, 0x10, RZ ;  /* 0x00000010bebe7819 */ /* 0x000fe400000006ff */
[----:B------:R-:W-:Y:S01]  /*82c0*/  @P2 LOP3.LUT P5, RZ, R234, 0xff00, RZ, 0xc0, !PT ;  /* 0x0000ff00eaff2812 */ /* 0x000fe200078ac0ff */
[----:B------:R-:W2:Y:S01]  /*82d0*/  @P2 LDC.64 R186, c[0x0][0x408] ;  /* 0x00010200ffba2b82 */ /* 0x000ea20000000a00 */
[----:B------:R-:W-:-:S02]  /*82e0*/  SHF.L.U32 R229, R37, 0x10, RZ ;  /* 0x0000001025e57819 */ /* 0x000fc400000006ff */
[----:B------:R-:W-:Y:S01]  /*82f0*/  PRMT R231, R37, 0x7632, R231 ;  /* 0x0000763225e77816 */ /* 0x000fe200000000e7 */
[-CC-:B------:R-:W-:Y:S01]  /*8300*/  @P3 FFMA.FTZ R194, R160, R226.reuse, R225.reuse ;  /* 0x000000e2a0c23223 */ /* 0x180fe200000100e1 */
[-CC-:B------:R-:W-:Y:S01]  /*8310*/  @P3 FFMA.FTZ R192, R24, R226.reuse, R225.reuse ;  /* 0x000000e218c03223 */ /* 0x180fe200000100e1 */
[-CC-:B------:R-:W-:Y:S01]  /*8320*/  @P3 FFMA.FTZ R228, R26, R226.reuse, R225.reuse ;  /* 0x000000e21ae43223 */ /* 0x180fe200000100e1 */
[----:B------:R-:W-:Y:S01]  /*8330*/  SHF.L.U32 R231, R231, 0x10, RZ ;  /* 0x00000010e7e77819 */ /* 0x000fe200000006ff */
        /* <DEDUP_REMOVED lines=14> */
[C---:B------:R-:W-:Y:S01]  /*8420*/  @P3 FFMA.FTZ R231, R224.reuse, R192, R231 ;  /* 0x000000c0e0e73223 */ /* 0x040fe200000100e7 */
[----:B------:R-:W-:Y:S01]  /*8430*/  @P3 FFMA.FTZ R228, R224, R193, R228 ;  /* 0x000000c1e0e43223 */ /* 0x000fe200000100e4 */
[----:B--2---:R-:W-:Y:S01]  /*8440*/  @P2 FMUL.FTZ R187, R191, R187 ;  /* 0x000000bbbfbb2220 */ /* 0x004fe20000410000 */
[----:B------:R-:W-:Y:S01]  /*8450*/  @P3 FADD.FTZ R191, R165, -R188 ;  /* 0x800000bca5bf3221 */ /* 0x000fe20000010000 */
[----:B------:R-:W-:Y:S01]  /*8460*/  @P2 FSEL R190, R189, RZ, P5 ;  /* 0x000000ffbdbe2208 */ /* 0x000fe20002800000 */
[----:B------:R-:W1:Y:S01]  /*8470*/  @P2 LDC.64 R192, c[0x0][0x408] ;  /* 0x00010200ffc02b82 */ /* 0x000e620000000a00 */
[----:B------:R-:W-:Y:S01]  /*8480*/  @P2 FMUL.FTZ R186, R187, R186 ;  /* 0x000000babbba2220 */ /* 0x000fe20000410000 */
[----:B------:R-:W-:Y:S01]  /*8490*/  PRMT R187, R38, 0x7632, R187 ;  /* 0x0000763226bb7816 */ /* 0x000fe200000000bb */
[----:B------:R-:W-:Y:S01]  /*84a0*/  @P3 FFMA.FTZ R238, R30, R226, R225 ;  /* 0x000000e21eee3223 */ /* 0x000fe200000100e1 */
[----:B------:R-:W-:-:S02]  /*84b0*/  @P2 F2FP.BF16.F32.PACK_AB R236, RZ, R190 ;  /* 0x000000beffec223e */ /* 0x000fc400000010ff */
[----:B------:R-:W-:Y:S01]  /*84c0*/  @P2 FSEL R188, R186, RZ, P4 ;  /* 0x000000ffbabc2208 */ /* 0x000fe20002000000 */
[----:B------:R-:W-:Y:S01]  /*84d0*/  @P3 FADD.FTZ R238, R31, -R238 ;  /* 0x800000ee1fee3221 */ /* 0x000fe20000010000 */
[----:B------:R-:W-:Y:S01]  /*84e0*/  SHF.L.U32 R237, R187, 0x10, RZ ;  /* 0x00000010bbed7819 */ /* 0x000fe200000006ff */
[----:B------:R-:W2:Y:S01]  /*84f0*/  @P2 LDC.64 R194, c[0x0][0x408] ;  /* 0x00010200ffc22b82 */ /* 0x000ea20000000a00 */
[----:B------:R-:W-:Y:S02]  /*8500*/  @P2 F2FP.BF16.F32.PACK_AB R230, RZ, R188 ;  /* 0x000000bcffe6223e */ /* 0x000fe400000010ff */
[----:B------:R-:W-:Y:S01]  /*8510*/  SHF.L.U32 R239, R39, 0x10, RZ ;  /* 0x0000001027ef7819 */ /* 0x000fe200000006ff */
[----:B------:R-:W-:Y:S01]  /*8520*/  @P3 FFMA.FTZ R237, R224, R191, R237 ;  /* 0x000000bfe0ed3223 */ /* 0x000fe200000100ed */
[C---:B------:R-:W-:Y:S02]  /*8530*/  @P2 LOP3.LUT P6, RZ, R234.reuse, 0xff0000, RZ, 0xc0, !PT ;  /* 0x00ff0000eaff2812 */ /* 0x040fe400078cc0ff */
[----:B------:R-:W-:Y:S01]  /*8540*/  @P2 LOP3.LUT P4, RZ, R234, 0xff000000, RZ, 0xc0, !PT ;  /* 0xff000000eaff2812 */ /* 0x000fe2000788c0ff */
[----:B------:R-:W3:Y:S01]  /*8550*/  @P2 LDC.64 R186, c[0x0][0x408] ;  /* 0x00010200ffba2b82 */ /* 0x000ee20000000a00 */
[----:B------:R-:W-:Y:S01]  /*8560*/  @P3 FFMA.FTZ R239, R224, R238, R239 ;  /* 0x000000eee0ef3223 */ /* 0x000fe200000100ef */
[----:B------:R-:W-:-:S02]  /*8570*/  @P2 LOP3.LUT P5, RZ, R235, 0xff, RZ, 0xc0, !PT ;  /* 0x000000ffebff2812 */ /* 0x000fc400078ac0ff */
[----:B------:R-:W-:Y:S01]  /*8580*/  @P2 PRMT R152, R230, 0x7610, R152 ;  /* 0x00007610e6982816 */ /* 0x000fe20000000098 */
[----:B-1----:R-:W-:-:S03]  /*8590*/  @P2 FMUL.FTZ R193, R237, R193 ;  /* 0x000000c1edc12220 */ /* 0x002fc60000410000 */
[----:B------:R-:W1:Y:S01]  /*85a0*/  @P2 LDC.64 R188, c[0x0][0x408] ;  /* 0x00010200ffbc2b82 */ /* 0x000e620000000a00 */
[----:B------:R-:W-:Y:S01]  /*85b0*/  @P2 PRMT R152, R152, 0x5410, R236 ;  /* 0x0000541098982816 */ /* 0x000fe200000000ec */
[----:B------:R-:W-:-:S06]  /*85c0*/  @P2 FMUL.FTZ R192, R193, R192 ;  /* 0x000000c0c1c02220 */ /* 0x000fcc0000410000 */
[----:B------:R-:W4:Y:S01]  /*85d0*/  @P2 LDC.64 R190, c[0x0][0x408] ;  /* 0x00010200ffbe2b82 */ /* 0x000f220000000a00 */
[----:B--2---:R-:W-:-:S04]  /*85e0*/  @P2 FMUL.FTZ R195, R239, R195 ;  /* 0x000000c3efc32220 */ /* 0x004fc80000410000 */
[----:B------:R-:W-:Y:S01]  /*85f0*/  @P2 FMUL.FTZ R194, R195, R194 ;  /* 0x000000c2c3c22220 */ /* 0x000fe20000410000 */
[----:B---3--:R-:W-:-:S04]  /*8600*/  @P2 FMUL.FTZ R187, R229, R187 ;  /* 0x000000bbe5bb2220 */ /* 0x008fc80000410000 */
[----:B------:R-:W-:Y:S01]  /*8610*/  @P2 FMUL.FTZ R186, R187, R186 ;  /* 0x000000babbba2220 */ /* 0x000fe20000410000 */
[----:B-1----:R-:W-:-:S04]  /*8620*/  @P2 FMUL.FTZ R189, R231, R189 ;  /* 0x000000bde7bd2220 */ /* 0x002fc80000410000 */
        /* <DEDUP_REMOVED lines=22> */
[----:B------:R-:W-:-:S04]  /*8790*/  @P3 FFMA.FTZ R188, R166, R226, R225 ;  /* 0x000000e2a6bc3223 */ /* 0x000fc800000100e1 */
[----:B------:R-:W-:Y:S02]  /*87a0*/  IMAD.U32 R187, R186, 0x10000, RZ ;  /* 0x00010000babb7824 */ /* 0x000fe400078e00ff */
        /* <DEDUP_REMOVED lines=10> */
.L_x_1083:
        /* <DEDUP_REMOVED lines=10> */
[----:B------:R-:W-:Y:S01]  /*88f0*/  FADD.FTZ R229, R163, -R228 ;  /* 0x800000e4a3e57221 */ /* 0x000fe20000010000 */
[C---:B------:R-:W-:Y:S01]  /*8900*/  FMUL.FTZ R193, R224.reuse, R193 ;  /* 0x000000c1e0c17220 */ /* 0x040fe20000410000 */
[----:B------:R-:W-:Y:S01]  /*8910*/  ISETP.GT.AND P3, PT, R227, RZ, PT ;  /* 0x000000ffe300720c */ /* 0x000fe20003f64270 */
[C---:B------:R-:W-:Y:S01]  /*8920*/  FMUL.FTZ R194, R224.reuse, R195 ;  /* 0x000000c3e0c27220 */ /* 0x040fe20000410000 */
[C---:B------:R-:W-:Y:S01]  /*8930*/  FMUL.FTZ R192, R224.reuse, R191 ;  /* 0x000000bfe0c07220 */ /* 0x040fe20000410000 */
[----:B------:R-:W-:Y:S01]  /*8940*/  FMUL.FTZ R195, R224, R229 ;  /* 0x000000e5e0c37220 */ /* 0x000fe20000410000 */
[----:B------:R-:W-:Y:S01]  /*8950*/  FSEL R193, R193, RZ, P3 ;  /* 0x000000ffc1c17208 */ /* 0x000fe20001800000 */
[----:B------:R-:W3:Y:S01]  /*8960*/  @P2 LDC.64 R188, c[0x0][0x408] ;  /* 0x00010200ffbc2b82 */ /* 0x000ee20000000a00 */
[----:B------:R-:W-:Y:S01]  /*8970*/  FSEL R194, R194, RZ, P3 ;  /* 0x000000ffc2c27208 */ /* 0x000fe20001800000 */
[----:B-----5:R-:W-:Y:S01]  /*8980*/  FFMA.FTZ R236, R166, R226, R225 ;  /* 0x000000e2a6ec7223 */ /* 0x020fe200000100e1 */
[----:B------:R-:W-:-:S02]  /*8990*/  FSEL R192, R192, RZ, P3 ;  /* 0x000000ffc0c07208 */ /* 0x000fc40001800000 */
[----:B------:R-:W-:Y:S02]  /*89a0*/  FSEL R195, R195, RZ, P3 ;  /* 0x000000ffc3c37208 */ /* 0x000fe40001800000 */
[C---:B------:R-:W-:Y:S01]  /*89b0*/  @P2 LOP3.LUT P6, RZ, R234.reuse, 0xff, RZ, 0xc0, !PT ;  /* 0x000000ffeaff2812 */ /* 0x040fe200078cc0ff */
[----:B------:R-:W4:Y:S01]  /*89c0*/  @P2 LDC.64 R186, c[0x0][0x408] ;  /* 0x00010200ffba2b82 */ /* 0x000f220000000a00 */
[----:B-1----:R-:W-:Y:S01]  /*89d0*/  @P2 FMUL.FTZ R159, R193, R159 ;  /* 0x0000009fc19f2220 */ /* 0x002fe20000410000 */
[C---:B------:R-:W-:Y:S02]  /*89e0*/  @P2 LOP3.LUT P4, RZ, R234.reuse, 0xff0000, RZ, 0xc0, !PT ;  /* 0x00ff0000eaff2812 */ /* 0x040fe4000788c0ff */
[----:B------:R-:W-:Y:S01]  /*89f0*/  @P2 LOP3.LUT P5, RZ, R234, 0xff00, RZ, 0xc0, !PT ;  /* 0x0000ff00eaff2812 */ /* 0x000fe200078ac0ff */
[----:B------:R-:W-:Y:S01]  /*8a00*/  @P2 FMUL.FTZ R228, R159, R158 ;  /* 0x0000009e9fe42220 */ /* 0x000fe20000410000 */
[----:B--2---:R-:W-:Y:S02]  /*8a10*/  @P2 FMUL.FTZ R157, R192, R157 ;  /* 0x0000009dc09d2220 */ /* 0x004fe40000410000 */
[----:B------:R-:W1:Y:S02]  /*8a20*/  @P2 LDC.64 R190, c[0x0][0x408] ;  /* 0x00010200ffbe2b82 */ /* 0x000e640000000a00 */
[----:B------:R-:W-:-:S02]  /*8a30*/  @P2 FSEL R228, R228, RZ, P5 ;  /* 0x000000ffe4e42208 */ /* 0x000fc40002800000 */
[----:B------:R-:W-:Y:S02]  /*8a40*/  @P2 LOP3.LUT P5, RZ, R235, 0xff00, RZ, 0xc0, !PT ;  /* 0x0000ff00ebff2812 */ /* 0x000fe400078ac0ff */
[----:B------:R-:W-:Y:S01]  /*8a50*/  @P2 F2FP.BF16.F32.PACK_AB R228, RZ, R228 ;  /* 0x000000e4ffe4223e */ /* 0x000fe200000010ff */
[----:B---3--:R-:W-:Y:S01]  /*8a60*/  @P2 FMUL.FTZ R229, R195, R189 ;  /* 0x000000bdc3e52220 */ /* 0x008fe20000410000 */
[----:B------:R-:W2:Y:S01]  /*8a70*/  @P2 LDC.64 R158, c[0x0][0x408] ;  /* 0x00010200ff9e2b82 */ /* 0x000ea20000000a00 */
[----:B------:R-:W-:Y:S02]  /*8a80*/  @P2 FMUL.FTZ R189, R157, R156 ;  /* 0x0000009c9dbd2220 */ /* 0x000fe40000410000 */
[----:B------:R-:W-:Y:S01]  /*8a90*/  @P2 FMUL.FTZ R229, R229, R188 ;  /* 0x000000bce5e52220 */ /* 0x000fe20000410000 */
[-CC-:B------:R-:W-:Y:S02]  /*8aa0*/  FFMA.FTZ R188, R164, R226.reuse, R225.reuse ;  /* 0x000000e2a4bc7223 */ /* 0x180fe400000100e1 */
[----:B------:R-:W-:Y:S01]  /*8ab0*/  @P2 FSEL R189, R189, RZ, P6 ;  /* 0x000000ffbdbd2208 */ /* 0x000fe20003000000 */
[----:B----4-:R-:W-:Y:S01]  /*8ac0*/  @P2 FMUL.FTZ R187, R194, R187 ;  /* 0x000000bbc2bb2220 */ /* 0x010fe20000410000 */
[----:B------:R-:W3:Y:S01]  /*8ad0*/  @P2 LDC.64 R156, c[0x0][0x408] ;  /* 0x00010200ff9c2b82 */ /* 0x000ee20000000a00 */
[----:B------:R-:W-:Y:S01]  /*8ae0*/  FADD.FTZ R231, R165, -R188 ;  /* 0x800000bca5e77221 */ /* 0x000fe20000010000 */
[--C-:B------:R-:W-:Y:S01]  /*8af0*/  FFMA.FTZ R188, R30, R226, R225.reuse ;  /* 0x000000e21ebc7223 */ /* 0x100fe200000100e1 */
[----:B------:R-:W-:Y:S01]  /*8b00*/  @P2 FMUL.FTZ R230, R187, R186 ;  /* 0x000000babbe62220 */ /* 0x000fe20000410000 */
[----:B------:R-:W-:Y:S01]  /*8b10*/  FFMA.FTZ R186, R28, R226, R225 ;  /* 0x000000e21cba7223 */ /* 0x000fe200000100e1 */
[----:B------:R-:W-:Y:S01]  /*8b20*/  @P2 LOP3.LUT P6, RZ, R234, 0xff000000, RZ, 0xc0, !PT ;  /* 0xff000000eaff2812 */ /* 0x000fe200078cc0ff */
[----:B------:R-:W-:Y:S01]  /*8b30*/  FADD.FTZ R237, R31, -R188 ;  /* 0x800000bc1fed7221 */ /* 0x000fe20000010000 */
[----:B------:R-:W-:Y:S01]  /*8b40*/  @P2 F2FP.BF16.F32.PACK_AB R189, RZ, R189 ;  /* 0x000000bdffbd223e */ /* 0x000fe200000010ff */
[----:B------:R-:W-:Y:S01]  /*8b50*/  FADD.FTZ R187, R29, -R186 ;  /* 0x800000ba1dbb7221 */ /* 0x000fe20000010000 */
[----:B------:R-:W-:Y:S01]  /*8b60*/  @P2 FSEL R230, R230, RZ, P4 ;  /* 0x000000ffe6e62208 */ /* 0x000fe20002000000 */
[C---:B------:R-:W-:Y:S01]  /*8b70*/  FMUL.FTZ R188, R224.reuse, R237 ;  /* 0x000000ede0bc7220 */ /* 0x040fe20000410000 */
[----:B------:R-:W-:Y:S01]  /*8b80*/  @P2 LOP3.LUT P4, RZ, R235, 0xff, RZ, 0xc0, !PT ;  /* 0x000000ffebff2812 */ /* 0x000fe2000788c0ff */
[C---:B------:R-:W-:Y:S01]  /*8b90*/  FMUL.FTZ R186, R224.reuse, R187 ;  /* 0x000000bbe0ba7220 */ /* 0x040fe20000410000 */
[----:B------:R-:W-:Y:S01]  /*8ba0*/  FMUL.FTZ R187, R224, R231 ;  /* 0x000000e7e0bb7220 */ /* 0x000fe20000410000 */
[----:B------:R-:W-:-:S02]  /*8bb0*/  @P2 FSEL R229, R229, RZ, P6 ;  /* 0x000000ffe5e52208 */ /* 0x000fc40003000000 */
[----:B------:R-:W-:Y:S02]  /*8bc0*/  FSEL R188, R188, RZ, P3 ;  /* 0x000000ffbcbc7208 */ /* 0x000fe40001800000 */
[----:B------:R-:W-:Y:S02]  /*8bd0*/  FSEL R186, R186, RZ, P3 ;  /* 0x000000ffbaba7208 */ /* 0x000fe40001800000 */
[----:B------:R-:W-:Y:S01]  /*8be0*/  FSEL R187, R187, RZ, P3 ;  /* 0x000000ffbbbb7208 */ /* 0x000fe20001800000 */
[----:B--2---:R-:W-:Y:S01]  /*8bf0*/  @P2 FMUL.FTZ R159, R188, R159 ;  /* 0x0000009fbc9f2220 */ /* 0x004fe20000410000 */
[----:B------:R-:W-:Y:S01]  /*8c00*/  @P2 LOP3.LUT P6, RZ, R235, 0xff0000, RZ, 0xc0, !PT ;  /* 0x00ff0000ebff2812 */ /* 0x000fe200078cc0ff */
[----:B-1----:R-:W-:Y:S01]  /*8c10*/  @P2 FMUL.FTZ R191, R186, R191 ;  /* 0x000000bfbabf2220 */ /* 0x002fe20000410000 */
[----:B------:R-:W-:Y:S01]  /*8c20*/  @P2 F2FP.BF16.F32.PACK_AB R230, RZ, R230 ;  /* 0x000000e6ffe6223e */ /* 0x000fe200000010ff */
[----:B---3--:R-:W-:Y:S01]  /*8c30*/  @P2 FMUL.FTZ R157, R187, R157 ;  /* 0x0000009dbb9d2220 */ /* 0x008fe20000410000 */
[----:B------:R-:W-:Y:S01]  /*8c40*/  @P2 FMUL.FTZ R158, R159, R158 ;  /* 0x0000009e9f9e2220 */ /* 0x000fe20000410000 */
[----:B------:R-:W-:Y:S01]  /*8c50*/  @P2 FMUL.FTZ R190, R191, R190 ;  /* 0x000000bebfbe2220 */ /* 0x000fe20000410000 */
[----:B------:R-:W-:Y:S01]  /*8c60*/  FADD.FTZ R159, R167, -R236 ;  /* 0x800000eca79f7221 */ /* 0x000fe20000010000 */
[----:B------:R-:W-:Y:S01]  /*8c70*/  @P2 FMUL.FTZ R156, R157, R156 ;  /* 0x0000009c9d9c2220 */ /* 0x000fe20000410000 */
[----:B------:R-:W-:-:S02]  /*8c80*/  @P2 F2FP.BF16.F32.PACK_AB R229, RZ, R229 ;  /* 0x000000e5ffe5223e */ /* 0x000fc400000010ff */
[----:B------:R-:W-:Y:S01]  /*8c90*/  @P2 FSEL R190, R190, RZ, P4 ;  /* 0x000000ffbebe2208 */ /* 0x000fe20002000000 */
[----:B------:R-:W-:Y:S01]  /*8ca0*/  FMUL.FTZ R159, R224, R159 ;  /* 0x0000009fe09f7220 */ /* 0x000fe20000410000 */
[----:B------:R-:W-:Y:S02]  /*8cb0*/  @P2 FSEL R158, R158, RZ, P6 ;  /* 0x000000ff9e9e2208 */ /* 0x000fe40003000000 */
[----:B------:R-:W-:Y:S02]  /*8cc0*/  @P2 FSEL R156, R156, RZ, P5 ;  /* 0x000000ff9c9c2208 */ /* 0x000fe40002800000 */
[----:B------:R-:W-:Y:S02]  /*8cd0*/  @P2 F2FP.BF16.F32.PACK_AB R190, RZ, R190 ;  /* 0x000000beffbe223e */ /* 0x000fe400000010ff */
[----:B------:R-:W-:Y:S02]  /*8ce0*/  @P2 F2FP.BF16.F32.PACK_AB R231, RZ, R158 ;  /* 0x0000009effe7223e */ /* 0x000fe400000010ff */
[----:B------:R-:W-:-:S02]  /*8cf0*/  F2FP.BF16.F32.PACK_AB R158, R187, R186 ;  /* 0x000000babb9e723e */ /* 0x000fc400000010ff */
        /* <DEDUP_REMOVED lines=21> */
.L_x_1086:
        /* <DEDUP_REMOVED lines=13> */
.L_x_1088:
[----:B------:R-:W-:Y:S05]  /*8f20*/  BSYNC.RECONVERGENT B2 ;  /* 0x0000000000027941 */ /* 0x000fea0003800200 */
.L_x_1087:
        /* <DEDUP_REMOVED lines=13> */
.L_x_1090:
[----:B------:R-:W-:Y:S05]  /*9000*/  BSYNC.RECONVERGENT B2 ;  /* 0x0000000000027941 */ /* 0x000fea0003800200 */
.L_x_1089:
        /* <DEDUP_REMOVED lines=13> */
.L_x_1092:
[----:B------:R-:W-:Y:S05]  /*90e0*/  BSYNC.RECONVERGENT B2 ;  /* 0x0000000000027941 */ /* 0x000fea0003800200 */
.L_x_1091:
        /* <DEDUP_REMOVED lines=13> */
.L_x_1094:
[----:B------:R-:W-:Y:S05]  /*91c0*/  BSYNC.RECONVERGENT B2 ;  /* 0x0000000000027941 */ /* 0x000fea0003800200 */
.L_x_1093:
        /* <DEDUP_REMOVED lines=13> */
.L_x_1096:
[----:B------:R-:W-:Y:S05]  /*92a0*/  BSYNC.RECONVERGENT B2 ;  /* 0x0000000000027941 */ /* 0x000fea0003800200 */
.L_x_1095:
        /* <DEDUP_REMOVED lines=13> */
.L_x_1098:
[----:B------:R-:W-:Y:S05]  /*9380*/  BSYNC.RECONVERGENT B2 ;  /* 0x0000000000027941 */ /* 0x000fea0003800200 */
.L_x_1097:
        /* <DEDUP_REMOVED lines=13> */
.L_x_1100:
[----:B------:R-:W-:Y:S05]  /*9460*/  BSYNC.RECONVERGENT B2 ;  /* 0x0000000000027941 */ /* 0x000fea0003800200 */
.L_x_1099:
        /* <DEDUP_REMOVED lines=13> */
.L_x_1085:
[----:B------:R-:W-:Y:S05]  /*9540*/  BSYNC.RECONVERGENT B1 ;  /* 0x0000000000017941 */ /* 0x000fea0003800200 */
.L_x_1082:
        /* <DEDUP_REMOVED lines=11> */
[----:B------:R-:W-:Y:S02]  /*9600*/  ISETP.GT.AND P1, PT, R227, RZ, PT ;  /* 0x000000ffe300720c */ /* 0x000fe40003f24270 */
[C---:B-----5:R-:W-:Y:S02]  /*9610*/  PRMT R228, R32.reuse, 0x7632, R228 ;  /* 0x0000763220e47816 */ /* 0x060fe400000000e4 */
[----:B------:R-:W-:Y:S02]  /*9620*/  SHF.L.U32 R227, R32, 0x10, RZ ;  /* 0x0000001020e37819 */ /* 0x000fe400000006ff */
[C---:B------:R-:W-:Y:S02]  /*9630*/  SHF.L.U32 R229, R33.reuse, 0x10, RZ ;  /* 0x0000001021e57819 */ /* 0x040fe400000006ff */
[----:B------:R-:W-:Y:S02]  /*9640*/  SHF.L.U32 R228, R228, 0x10, RZ ;  /* 0x00000010e4e47819 */ /* 0x000fe400000006ff */
[----:B------:R-:W-:-:S02]  /*9650*/  PRMT R231, R33, 0x7632, R231 ;  /* 0x0000763221e77816 */ /* 0x000fc400000000e7 */
[----:B------:R-:W-:Y:S01]  /*9660*/  PRMT R237, R34, 0x7632, R237 ;  /* 0x0000763222ed7816 */ /* 0x000fe200000000ed */
[-CC-:B-1----:R-:W-:Y:S01]  /*9670*/  @P1 FFMA.FTZ R156, R168, R226.reuse, R225.reuse ;  /* 0x000000e2a89c1223 */ /* 0x182fe200000100e1 */
[-CC-:B------:R-:W-:Y:S01]  /*9680*/  @P1 FFMA.FTZ R158, R176, R226.reuse, R225.reuse ;  /* 0x000000e2b09e1223 */ /* 0x180fe200000100e1 */
[-CC-:B------:R-:W-:Y:S01]  /*9690*/  @P1 FFMA.FTZ R186, R170, R226.reuse, R225.reuse ;  /* 0x000000e2aaba1223 */ /* 0x180fe200000100e1 */
[-CC-:B------:R-:W-:Y:S01]  /*96a0*/  @P1 FFMA.FTZ R190, R172, R226.reuse, R225.reuse ;  /* 0x000000e2acbe1223 */ /* 0x180fe200000100e1 */
[-CC-:B------:R-:W-:Y:S01]  /*96b0*/  @P1 FFMA.FTZ R188, R178, R226.reuse, R225.reuse ;  /* 0x000000e2b2bc1223 */ /* 0x180fe200000100e1 */
[-CC-:B------:R-:W-:Y:S01]  /*96c0*/  @P1 FFMA.FTZ R192, R180, R226.reuse, R225.reuse ;  /* 0x000000e2b4c01223 */ /* 0x180fe200000100e1 */
[-CC-:B------:R-:W-:Y:S01]  /*96d0*/  @P1 FFMA.FTZ R230, R182, R226.reuse, R225.reuse ;  /* 0x000000e2b6e61223 */ /* 0x180fe200000100e1 */
[----:B------:R-:W-:Y:S01]  /*96e0*/  @P1 FFMA.FTZ R194, R174, R226, R225 ;  /* 0x000000e2aec21223 */ /* 0x000fe200000100e1 */
[----:B------:R-:W-:Y:S01]  /*96f0*/  @P1 FADD.FTZ R156, R169, -R156 ;  /* 0x8000009ca99c1221 */ /* 0x000fe20000010000 */
[----:B------:R-:W-:Y:S01]  /*9700*/  @P1 FADD.FTZ R157, R177, -R158 ;  /* 0x8000009eb19d1221 */ /* 0x000fe20000010000 */
[----:B------:R-:W-:Y:S01]  /*9710*/  @P1 FADD.FTZ R186, R171, -R186 ;  /* 0x800000baabba1221 */ /* 0x000fe20000010000 */
[----:B------:R-:W-:Y:S01]  /*9720*/  SHF.L.U32 R226, R34, 0x10, RZ ;  /* 0x0000001022e27819 */ /* 0x000fe200000006ff */
[----:B------:R-:W-:Y:S01]  /*9730*/  @P1 FADD.FTZ R187, R173, -R190 ;  /* 0x800000beadbb1221 */ /* 0x000fe20000010000 */
[----:B------:R-:W1:Y:S01]  /*9740*/  @P2 LDC.64 R158, c[0x0][0x408] ;  /* 0x00010200ff9e2b82 */ /* 0x000e620000000a00 */
[C---:B------:R-:W-:Y:S01]  /*9750*/  @P1 FFMA.FTZ R227, R224.reuse, R156, R227 ;  /* 0x0000009ce0e31223 */ /* 0x040fe200000100e3 */
[C---:B------:R-:W-:Y:S01]  /*9760*/  @P1 FFMA.FTZ R228, R224.reuse, R157, R228 ;  /* 0x0000009de0e41223 */ /* 0x040fe200000100e4 */
[C---:B------:R-:W-:Y:S01]  /*9770*/  @P1 FFMA.FTZ R229, R224.reuse, R186, R229 ;  /* 0x000000bae0e51223 */ /* 0x040fe200000100e5 */
[----:B------:R-:W-:Y:S01]  /*9780*/  SHF.L.U32 R237, R237, 0x10, RZ ;  /* 0x00000010eded7819 */ /* 0x000fe200000006ff */
[----:B------:R-:W-:Y:S01]  /*9790*/  @P1 FADD.FTZ R188, R179, -R188 ;  /* 0x800000bcb3bc1221 */ /* 0x000fe20000010000 */
[----:B------:R-:W-:Y:S01]  /*97a0*/  @P1 FADD.FTZ R192, R181, -R192 ;  /* 0x800000c0b5c01221 */ /* 0x000fe20000010000 */
[----:B------:R-:W-:Y:S01]  /*97b0*/  @P1 FFMA.FTZ R226, R224, R187, R226 ;  /* 0x000000bbe0e21223 */ /* 0x000fe200000100e2 */
[----:B------:R-:W-:Y:S01]  /*97c0*/  SHF.L.U32 R235, R35, 0x10, RZ ;  /* 0x0000001023eb7819 */ /* 0x000fe200000006ff */
[----:B------:R-:W-:Y:S01]  /*97d0*/  @P1 FADD.FTZ R194, R175, -R194 ;  /* 0x800000c2afc21221 */ /* 0x000fe20000010000 */
[----:B------:R-:W2:Y:S01]  /*97e0*/  @P2 LDC.64 R156, c[0x0][0x408] ;  /* 0x00010200ff9c2b82 */ /* 0x000ea20000000a00 */
[----:B------:R-:W-:-:S02]  /*97f0*/  IMAD.U32 R231, R231, 0x10000, RZ ;  /* 0x00010000e7e77824 */ /* 0x000fc400078e00ff */
[C---:B------:R-:W-:Y:S01]  /*9800*/  @P1 FFMA.FTZ R237, R224.reuse, R192, R237 ;  /* 0x000000c0e0ed1223 */ /* 0x040fe200000100ed */
[C---:B------:R-:W-:Y:S01]  /*9810*/  @P1 FFMA.FTZ R235, R224.reuse, R194, R235 ;  /* 0x000000c2e0eb1223 */ /* 0x040fe200000100eb */
[----:B------:R-:W-:Y:S01]  /*9820*/  PRMT R225, R35, 0x7632, R225 ;  /* 0x0000763223e17816 */ /* 0x000fe200000000e1 */
[----:B------:R-:W-:Y:S01]  /*9830*/  @P1 FFMA.FTZ R231, R224, R188, R231 ;  /* 0x000000bce0e71223 */ /* 0x000fe200000100e7 */
[----:B------:R-:W-:Y:S01]  /*9840*/  @P1 FADD.FTZ R230, R183, -R230 ;  /* 0x800000e6b7e61221 */ /* 0x000fe20000010000 */
[C---:B------:R-:W-:Y:S01]  /*9850*/  @P2 LOP3.LUT P3, RZ, R232.reuse, 0xff00, RZ, 0xc0, !PT ;  /* 0x0000ff00e8ff2812 */ /* 0x040fe2000786c0ff */
[----:B------:R-:W3:Y:S01]  /*9860*/  @P2 LDC.64 R186, c[0x0][0x408] ;  /* 0x00010200ffba2b82 */ /* 0x000ee20000000a00 */
[----:B------:R-:W-:Y:S02]  /*9870*/  SHF.L.U32 R225, R225, 0x10, RZ ;  /* 0x00000010e1e17819 */ /* 0x000fe400000006ff */
[----:B------:R-:W-:Y:S02]  /*9880*/  @P2 LOP3.LUT P4, RZ, R232, 0xff0000, RZ, 0xc0, !PT ;  /* 0x00ff0000e8ff2812 */ /* 0x000fe4000788c0ff */
[----:B------:R-:W-:Y:S01]  /*9890*/  @P2 LOP3.LUT P5, RZ, R233, 0xff0000, RZ, 0xc0, !PT ;  /* 0x00ff0000e9ff2812 */ /* 0x000fe200078ac0ff */
[----:B-1----:R-:W-:Y:S01]  /*98a0*/  @P2 FMUL.FTZ R159, R228, R159 ;  /* 0x0000009fe49f2220 */ /* 0x002fe20000410000 */
[----:B------:R-:W-:Y:S01]  /*98b0*/  @P1 FFMA.FTZ R225, R224, R230, R225 ;  /* 0x000000e6e0e11223 */ /* 0x000fe200000100e1 */
[----:B------:R-:W1:Y:S01]  /*98c0*/  @P2 LDC.64 R190, c[0x0][0x408] ;  /* 0x00010200ffbe2b82 */ /* 0x000e620000000a00 */
[----:B------:R-:W-:Y:S01]  /*98d0*/  @P2 LOP3.LUT P1, RZ, R232, 0xff, RZ, 0xc0, !PT ;  /* 0x000000ffe8ff2812 */ /* 0x000fe2000782c0ff */
[----:B------:R-:W-:-:S05]  /*98e0*/  @P2 FMUL.FTZ R158, R159, R158 ;  /* 0x0000009e9f9e2220 */ /* 0x000fca0000410000 */
[----:B------:R-:W-:Y:S01]  /*98f0*/  @P2 FSEL R158, R158, RZ, P3 ;  /* 0x000000ff9e9e2208 */ /* 0x000fe20001800000 */
[----:B------:R-:W4:Y:S01]  /*9900*/  @P2 LDC.64 R188, c[0x0][0x408] ;  /* 0x00010200ffbc2b82 */ /* 0x000f220000000a00 */
[----:B--2---:R-:W-:Y:S01]  /*9910*/  @P2 FMUL.FTZ R157, R227, R157 ;  /* 0x0000009de39d2220 */ /* 0x004fe20000410000 */
[----:B------:R-:W-:-:S03]  /*9920*/  @P2 LOP3.LUT P3, RZ, R233, 0xff, RZ, 0xc0, !PT ;  /* 0x000000ffe9ff2812 */ /* 0x000fc6000786c0ff */
[----:B------:R-:W-:-:S03]  /*9930*/  @P2 FMUL.FTZ R156, R157, R156 ;  /* 0x0000009c9d9c2220 */ /* 0x000fc60000410000 */
[----:B------:R-:W2:Y:S01]  /*9940*/  @P2 LDC.64 R192, c[0x0][0x408] ;  /* 0x00010200ffc02b82 */ /* 0x000ea20000000a00 */
[----:B---3--:R-:W-:Y:S01]  /*9950*/  @P2 FMUL.FTZ R187, R229, R187 ;  /* 0x000000bbe5bb2220 */ /* 0x008fe20000410000 */
[----:B------:R-:W-:Y:S02]  /*9960*/  @P2 FSEL R156, R156, RZ, P1 ;  /* 0x000000ff9c9c2208 */ /* 0x000fe40000800000 */
[----:B------:R-:W-:Y:S01]  /*9970*/  @P2 LOP3.LUT P1, RZ, R232, 0xff000000, RZ, 0xc0, !PT ;  /* 0xff000000e8ff2812 */ /* 0x000fe2000782c0ff */
[----:B------:R-:W-:Y:S01]  /*9980*/  @P2 FMUL.FTZ R186, R187, R186 ;  /* 0x000000babbba2220 */ /* 0x000fe20000410000 */
[----:B------:R-:W-:Y:S02]  /*9990*/  @P2 F2FP.BF16.F32.PACK_AB R159, RZ, R156 ;  /* 0x0000009cff9f223e */ /* 0x000fe400000010ff */
[----:B------:R-:W3:Y:S01]  /*99a0*/  @P2 LDC.64 R194, c[0x0][0x408] ;  /* 0x00010200ffc22b82 */ /* 0x000ee20000000a00 */
[----:B-1----:R-:W-:Y:S01]  /*99b0*/  @P2 FMUL.FTZ R191, R226, R191 ;  /* 0x000000bfe2bf2220 */ /* 0x002fe20000410000 */
[----:B------:R-:W-:-:S02]  /*99c0*/  @P2 FSEL R157, R186, RZ, P4 ;  /* 0x000000ffba9d2208 */ /* 0x000fc40002000000 */
[----:B------:R-:W-:Y:S01]  /*99d0*/  @P2 LOP3.LUT P4, RZ, R233, 0xff00, RZ, 0xc0, !PT ;  /* 0x0000ff00e9ff2812 */ /* 0x000fe2000788c0ff */
[----:B------:R-:W-:Y:S01]  /*99e0*/  @P2 FMUL.FTZ R190, R191, R190 ;  /* 0x000000bebfbe2220 */ /* 0x000fe20000410000 */
[----:B------:R-:W-:Y:S01]  /*99f0*/  @P2 F2FP.BF16.F32.PACK_AB R187, RZ, R157 ;  /* 0x0000009dffbb223e */ /* 0x000fe200000010ff */
[----:B----4-:R-:W-:Y:S01]  /*9a00*/  @P2 FMUL.FTZ R189, R231, R189 ;  /* 0x000000bde7bd2220 */ /* 0x010fe20000410000 */
[----:B------:R-:W-:Y:S02]  /*9a10*/  @P2 F2FP.BF16.F32.PACK_AB R186, RZ, R158 ;  /* 0x0000009effba223e */ /* 0x000fe400000010ff */
[----:B------:R-:W-:Y:S01]  /*9a20*/  @P2 FSEL R190, R190, RZ, P3 ;  /* 0x000000ffbebe2208 */ /* 0x000fe20001800000 */
[----:B------:R-:W-:Y:S01]  /*9a30*/  @P2 FMUL.FTZ R188, R189, R188 ;  /* 0x000000bcbdbc2220 */ /* 0x000fe20000410000 */
[----:B------:R-:W-:Y:S02]  /*9a40*/  @P2 PRMT R152, R159, 0x7610, R152 ;  /* 0x000076109f982816 */ /* 0x000fe40000000098 */
[----:B------:R-:W-:Y:S01]  /*9a50*/  @P2 F2FP.BF16.F32.PACK_AB R190, RZ, R190 ;  /* 0x000000beffbe223e */ /* 0x000fe200000010ff */
[----:B--2---:R-:W-:Y:S01]  /*9a60*/  @P2 FMUL.FTZ R193, R237, R193 ;  /* 0x000000c1edc12220 */ /* 0x004fe20000410000 */
[----:B------:R-:W-:-:S02]  /*9a70*/  @P2 FSEL R188, R188, RZ, P1 ;  /* 0x000000ffbcbc2208 */ /* 0x000fc40000800000 */
[----:B------:R-:W-:Y:S01]  /*9a80*/  @P2 PRMT R153, R187, 0x7610, R153 ;  /* 0x00007610bb992816 */ /* 0x000fe20000000099 */
[----:B------:R-:W-:Y:S01]  /*9a90*/  @P2 FMUL.FTZ R192, R193, R192 ;  /* 0x000000c0c1c02220 */ /* 0x000fe20000410000 */
[----:B------:R-:W-:Y:S02]  /*9aa0*/  @P2 F2FP.BF16.F32.PACK_AB R188, RZ, R188 ;  /* 0x000000bcffbc223e */ /* 0x000fe400000010ff */
[----:B------:R-:W-:Y:S01]  /*9ab0*/  @P2 PRMT R154, R190, 0x7610, R154 ;  /* 0x00007610be9a2816 */ /* 0x000fe2000000009a */
[----:B---3--:R-:W-:Y:S01]  /*9ac0*/  @P2 FMUL.FTZ R195, R235, R195 ;  /* 0x000000c3ebc32220 */ /* 0x008fe20000410000 */
[----:B------:R-:W-:Y:S02]  /*9ad0*/  @P2 FSEL R192, R192, RZ, P4 ;  /* 0x000000ffc0c02208 */ /* 0x000fe40002000000 */
[----:B------:R-:W-:Y:S01]  /*9ae0*/  F2FP.BF16.F32.PACK_AB R158, R237, R226 ;  /* 0x000000e2ed9e723e */ /* 0x000fe200000010ff */
[----:B------:R-:W-:Y:S01]  /*9af0*/  @P2 FMUL.FTZ R194, R195, R194 ;  /* 0x000000c2c3c22220 */ /* 0x000fe20000410000 */
[----:B------:R-:W-:-:S02]  /*9b00*/  @P2 F2FP.BF16.F32.PACK_AB R192, RZ, R192 ;  /* 0x000000c0ffc0223e */ /* 0x000fc400000010ff */
[----:B------:R-:W-:Y:S02]  /*9b10*/  F2FP.BF16.F32.PACK_AB R157, R231, R229 ;  /* 0x000000e5e79d723e */ /* 0x000fe400000010ff */
[----:B------:R-:W-:Y:S02]  /*9b20*/  @P2 FSEL R194, R194, RZ, P5 ;  /* 0x000000ffc2c22208 */ /* 0x000fe40002800000 */
[----:B------:R-:W-:Y:S02]  /*9b30*/  F2FP.BF16.F32.PACK_AB R156, R228, R227 ;  /* 0x000000e3e49c723e */ /* 0x000fe400000010ff */
        /* <DEDUP_REMOVED lines=15> */
.L_x_1103:
[----:B------:R-:W-:Y:S01]  /*9c30*/  ISETP.GT.AND P1, PT, R227, RZ, PT ;  /* 0x000000ffe300720c */ /* 0x000fe20003f24270 */
[----:B-1----:R-:W1:Y:S01]  /*9c40*/  @P2 LDC.64 R186, c[0x0][0x408] ;  /* 0x00010200ffba2b82 */ /* 0x002e620000000a00 */
[----:B-----5:R-:W-:Y:S01]  /*9c50*/  PRMT R188, R32, 0x7632, R188 ;  /* 0x0000763220bc7816 */ /* 0x020fe200000000bc */
[----:B------:R-:W-:Y:S01]  /*9c60*/  IMAD.U32 R227, R34, 0x10000, RZ ;  /* 0x0001000022e37824 */ /* 0x000fe200078e00ff */
[----:B------:R-:W-:Y:S02]  /*9c70*/  SHF.L.U32 R189, R32, 0x10, RZ ;  /* 0x0000001020bd7819 */ /* 0x000fe400000006ff */
[----:B------:R-:W-:Y:S02]  /*9c80*/  SHF.L.U32 R188, R188, 0x10, RZ ;  /* 0x00000010bcbc7819 */ /* 0x000fe400000006ff */
[----:B------:R-:W-:Y:S01]  /*9c90*/  SHF.L.U32 R228, R33, 0x10, RZ ;  /* 0x0000001021e47819 */ /* 0x000fe200000006ff */
[----:B------:R-:W2:Y:S01]  /*9ca0*/  @P2 LDC.64 R190, c[0x0][0x408] ;  /* 0x00010200ffbe2b82 */ /* 0x000ea20000000a00 */
[----:B------:R-:W-:-:S02]  /*9cb0*/  PRMT R229, R34, 0x7632, R229 ;  /* 0x0000763222e57816 */ /* 0x000fc400000000e5 */
[----:B------:R-:W-:Y:S01]  /*9cc0*/  PRMT R231, R33, 0x7632, R231 ;  /* 0x0000763221e77816 */ /* 0x000fe200000000e7 */
[-CC-:B------:R-:W-:Y:S01]  /*9cd0*/  @P1 FFMA.FTZ R192, R168, R226.reuse, R225.reuse ;  /* 0x000000e2a8c01223 */ /* 0x180fe200000100e1 */
[-CC-:B------:R-:W-:Y:S01]  /*9ce0*/  @P1 FFMA.FTZ R194, R176, R226.reuse, R225.reuse ;  /* 0x000000e2b0c21223 */ /* 0x180fe200000100e1 */
[-CC-:B------:R-:W-:Y:S01]  /*9cf0*/  @P1 FFMA.FTZ R230, R170, R226.reuse, R225.reuse ;  /* 0x000000e2aae61223 */ /* 0x180fe200000100e1 */
[----:B------:R-:W-:Y:S01]  /*9d00*/  SHF.L.U32 R229, R229, 0x10, RZ ;  /* 0x00000010e5e57819 */ /* 0x000fe200000006ff */
[----:B------:R-:W-:Y:S01]  /*9d10*/  @P1 FADD.FTZ R192, R169, -R192 ;  /* 0x800000c0a9c01221 */ /* 0x000fe20000010000 */
[----:B------:R-:W-:Y:S01]  /*9d20*/  @P1 FADD.FTZ R193, R177, -R194 ;  /* 0x800000c2b1c11221 */ /* 0x000fe20000010000 */
[----:B------:R-:W-:Y:S01]  /*9d30*/  @P1 FFMA.FTZ R194, R172, R226, R225 ;  /* 0x000000e2acc21223 */ /* 0x000fe200000100e1 */
[----:B------:R-:W-:Y:S01]  /*9d40*/  @P1 FADD.FTZ R195, R171, -R230 ;  /* 0x800000e6abc31221 */ /* 0x000fe20000010000 */
[C---:B------:R-:W-:Y:S01]  /*9d50*/  @P1 FFMA.FTZ R189, R224.reuse, R192, R189 ;  /* 0x000000c0e0bd1223 */ /* 0x040fe200000100bd */
[----:B------:R-:W-:Y:S01]  /*9d60*/  @P1 FFMA.FTZ R188, R224, R193, R188 ;  /* 0x000000c1e0bc1223 */ /* 0x000fe200000100bc */
[----:B------:R-:W-:Y:S01]  /*9d70*/  @P1 FADD.FTZ R194, R173, -R194 ;  /* 0x800000c2adc21221 */ /* 0x000fe20000010000 */
[-CC-:B------:R-:W-:Y:S01]  /*9d80*/  @P1 FFMA.FTZ R192, R178, R226.reuse, R225.reuse ;  /* 0x000000e2b2c01223 */ /* 0x180fe200000100e1 */
[----:B-1----:R-:W-:Y:S01]  /*9d90*/  @P2 FMUL.FTZ R187, R189, R187 ;  /* 0x000000bbbdbb2220 */ /* 0x002fe20000410000 */
[----:B------:R-:W-:Y:S01]  /*9da0*/  @P1 FFMA.FTZ R230, R180, R226, R225 ;  /* 0x000000e2b4e61223 */ /* 0x000fe200000100e1 */
[C---:B------:R-:W-:Y:S01]  /*9db0*/  @P1 FFMA.FTZ R228, R224.reuse, R195, R228 ;  /* 0x000000c3e0e41223 */ /* 0x040fe200000100e4 */
[----:B------:R-:W-:Y:S01]  /*9dc0*/  @P1 FFMA.FTZ R227, R224, R194, R227 ;  /* 0x000000c2e0e31223 */ /* 0x000fe200000100e3 */
[----:B------:R-:W-:Y:S01]  /*9dd0*/  SHF.L.U32 R231, R231, 0x10, RZ ;  /* 0x00000010e7e77819 */ /* 0x000fe200000006ff */
[----:B------:R-:W-:Y:S01]  /*9de0*/  @P1 FADD.FTZ R192, R179, -R192 ;  /* 0x800000c0b3c01221 */ /* 0x000fe20000010000 */
[----:B------:R-:W-:Y:S01]  /*9df0*/  @P1 FADD.FTZ R230, R181, -R230 ;  /* 0x800000e6b5e61221 */ /* 0x000fe20000010000 */
[----:B------:R-:W-:Y:S01]  /*9e00*/  @P2 FMUL.FTZ R194, R187, R186 ;  /* 0x000000babbc22220 */ /* 0x000fe20000410000 */
[----:B--2---:R-:W-:Y:S01]  /*9e10*/  @P2 FMUL.FTZ R191, R188, R191 ;  /* 0x000000bfbcbf2220 */ /* 0x004fe20000410000 */
[----:B------:R-:W1:Y:S01]  /*9e20*/  @P2 LDC.64 R186, c[0x0][0x408] ;  /* 0x00010200ffba2b82 */ /* 0x000e620000000a00 */
[----:B------:R-:W-:Y:S01]  /*9e30*/  @P2 LOP3.LUT P3, RZ, R232, 0xff, RZ, 0xc0, !PT ;  /* 0x000000ffe8ff2812 */ /* 0x000fe2000786c0ff */
[----:B------:R-:W-:Y:S01]  /*9e40*/  @P1 FFMA.FTZ R229, R224, R230, R229 ;  /* 0x000000e6e0e51223 */ /* 0x000fe200000100e5 */
[----:B------:R-:W-:Y:S01]  /*9e50*/  @P2 FMUL.FTZ R195, R191, R190 ;  /* 0x000000bebfc32220 */ /* 0x000fe20000410000 */
[----:B------:R-:W-:Y:S01]  /*9e60*/  @P2 LOP3.LUT P4, RZ, R232, 0xff00, RZ, 0xc0, !PT ;  /* 0x0000ff00e8ff2812 */ /* 0x000fe2000788c0ff */
[----:B------:R-:W-:Y:S01]  /*9e70*/  @P1 FFMA.FTZ R231, R224, R192, R231 ;  /* 0x000000c0e0e71223 */ /* 0x000fe200000100e7 */
[----:B------:R-:W-:Y:S01]  /*9e80*/  @P2 FSEL R230, R194, RZ, P3 ;  /* 0x000000ffc2e62208 */ /* 0x000fe20001800000 */
[----:B------:R-:W-:Y:S01]  /*9e90*/  @P1 FFMA.FTZ R236, R174, R226, R225 ;  /* 0x000000e2aeec1223 */ /* 0x000fe200000100e1 */
[----:B------:R-:W2:Y:S01]  /*9ea0*/  @P2 LDC.64 R190, c[0x0][0x408] ;  /* 0x00010200ffbe2b82 */ /* 0x000ea20000000a00 */
[----:B------:R-:W-:-:S02]  /*9eb0*/  @P2 FSEL R234, R195, RZ, P4 ;  /* 0x000000ffc3ea2208 */ /* 0x000fc40002000000 */
[----:B------:R-:W-:Y:S01]  /*9ec0*/  SHF.L.U32 R235, R35, 0x10, RZ ;  /* 0x0000001023eb7819 */ /* 0x000fe200000006ff */
[----:B------:R-:W-:Y:S01]  /*9ed0*/  @P1 FADD.FTZ R236, R175, -R236 ;  /* 0x800000ecafec1221 */ /* 0x000fe20000010000 */
[----:B------:R-:W-:Y:S02]  /*9ee0*/  @P2 LOP3.LUT P3, RZ, R232, 0xff0000, RZ, 0xc0, !PT ;  /* 0x00ff0000e8ff2812 */ /* 0x000fe4000786c0ff */
[C---:B------:R-:W-:Y:S01]  /*9ef0*/  @P2 LOP3.LUT P4, RZ, R233.reuse, 0xff, RZ, 0xc0, !PT ;  /* 0x000000ffe9ff2812 */ /* 0x040fe2000788c0ff */
[----:B------:R-:W3:Y:S01]  /*9f00*/  @P2 LDC.64 R188, c[0x0][0x408] ;  /* 0x00010200ffbc2b82 */ /* 0x000ee20000000a00 */
[----:B------:R-:W-:Y:S01]  /*9f10*/  @P1 FFMA.FTZ R235, R224, R236, R235 ;  /* 0x000000ece0eb1223 */ /* 0x000fe200000100eb */
[C---:B------:R-:W-:Y:S02]  /*9f20*/  @P2 LOP3.LUT P5, RZ, R233.reuse, 0xff00, RZ, 0xc0, !PT ;  /* 0x0000ff00e9ff2812 */ /* 0x040fe400078ac0ff */
[----:B------:R-:W-:Y:S02]  /*9f30*/  @P2 LOP3.LUT P6, RZ, R233, 0xff0000, RZ, 0xc0, !PT ;  /* 0x00ff0000e9ff2812 */ /* 0x000fe400078cc0ff */
[----:B------:R-:W-:-:S02]  /*9f40*/  @P2 F2FP.BF16.F32.PACK_AB R230, RZ, R230 ;  /* 0x000000e6ffe6223e */ /* 0x000fc400000010ff */
[----:B------:R-:W4:Y:S01]  /*9f50*/  @P2 LDC.64 R192, c[0x0][0x408] ;  /* 0x00010200ffc02b82 */ /* 0x000f220000000a00 */
[----:B-1----:R-:W-:Y:S01]  /*9f60*/  @P2 FMUL.FTZ R187, R228, R187 ;  /* 0x000000bbe4bb2220 */ /* 0x002fe20000410000 */
[----:B------:R-:W-:Y:S02]  /*9f70*/  @P2 F2FP.BF16.F32.PACK_AB R234, RZ, R234 ;  /* 0x000000eaffea223e */ /* 0x000fe400000010ff */
[----:B------:R-:W-:Y:S01]  /*9f80*/  @P2 PRMT R152, R230, 0x7610, R152 ;  /* 0x00007610e6982816 */ /* 0x000fe20000000098 */
[----:B------:R-:W-:-:S03]  /*9f90*/  @P2 FMUL.FTZ R186, R187, R186 ;  /* 0x000000babbba2220 */ /* 0x000fc60000410000 */
[----:B------:R-:W1:Y:S01]  /*9fa0*/  @P2 LDC.64 R194, c[0x0][0x408] ;  /* 0x00010200ffc22b82 */ /* 0x000e620000000a00 */
[----:B--2---:R-:W-:Y:S01]  /*9fb0*/  @P2 FMUL.FTZ R191, R227, R191 ;  /* 0x000000bfe3bf2220 */ /* 0x004fe20000410000 */
[----:B------:R-:W-:Y:S02]  /*9fc0*/  @P2 FSEL R186, R186, RZ, P3 ;  /* 0x000000ffbaba2208 */ /* 0x000fe40001800000 */
[----:B------:R-:W-:Y:S01]  /*9fd0*/  @P2 LOP3.LUT P3, RZ, R232, 0xff000000, RZ, 0xc0, !PT ;  /* 0xff000000e8ff2812 */ /* 0x000fe2000786c0ff */
[----:B------:R-:W-:Y:S01]  /*9fe0*/  @P2 FMUL.FTZ R190, R191, R190 ;  /* 0x000000bebfbe2220 */ /* 0x000fe20000410000 */
[----:B------:R-:W-:Y:S01]  /*9ff0*/  @P2 F2FP.BF16.F32.PACK_AB R186, RZ, R186 ;  /* 0x000000baffba223e */ /* 0x000fe200000010ff */
[----:B---3--:R-:W-:Y:S01]  /*a000*/  @P2 FMUL.FTZ R189, R231, R189 ;  /* 0x000000bde7bd2220 */ /* 0x008fe20000410000 */
[----:B------:R-:W-:Y:S02]  /*a010*/  @P2 PRMT R152, R152, 0x5410, R234 ;  /* 0x0000541098982816 */ /* 0x000fe400000000ea */
[----:B------:R-:W-:Y:S01]  /*a020*/  @P2 FSEL R190, R190, RZ, P4 ;  /* 0x000000ffbebe2208 */ /* 0x000fe20002000000 */
[----:B------:R-:W-:Y:S01]  /*a030*/  @P2 FMUL.FTZ R188, R189, R188 ;  /* 0x000000bcbdbc2220 */ /* 0x000fe20000410000 */
[----:B------:R-:W-:-:S02]  /*a040*/  @P2 PRMT R153, R186, 0x7610, R153 ;  /* 0x00007610ba992816 */ /* 0x000fc40000000099 */
[----:B------:R-:W-:Y:S01]  /*a050*/  @P2 F2FP.BF16.F32.PACK_AB R190, RZ, R190 ;  /* 0x000000beffbe223e */ /* 0x000fe200000010ff */
[----:B----4-:R-:W-:Y:S01]  /*a060*/  @P2 FMUL.FTZ R193, R229, R193 ;  /* 0x000000c1e5c12220 */ /* 0x010fe20000410000 */
[----:B------:R-:W-:Y:S02]  /*a070*/  @P2 FSEL R188, R188, RZ, P3 ;  /* 0x000000ffbcbc2208 */ /* 0x000fe40001800000 */
[----:B------:R-:W-:Y:S01]  /*a080*/  @P2 PRMT R154, R190, 0x7610, R154 ;  /* 0x00007610be9a2816 */ /* 0x000fe2000000009a */
[----:B------:R-:W-:Y:S01]  /*a090*/  @P2 FMUL.FTZ R192, R193, R192 ;  /* 0x000000c0c1c02220 */ /* 0x000fe20000410000 */
[----:B------:R-:W-:Y:S01]  /*a0a0*/  @P2 F2FP.BF16.F32.PACK_AB R188, RZ, R188 ;  /* 0x000000bcffbc223e */ /* 0x000fe200000010ff */
[----:B-1----:R-:W-:-:S03]  /*a0b0*/  @P2 FMUL.FTZ R195, R235, R195 ;  /* 0x000000c3ebc32220 */ /* 0x002fc60000410000 */
[----:B------:R-:W-:Y:S02]  /*a0c0*/  @P2 FSEL R192, R192, RZ, P5 ;  /* 0x000000ffc0c02208 */ /* 0x000fe40002800000 */
[----:B------:R-:W-:Y:S01]  /*a0d0*/  @P2 PRMT R153, R153, 0x5410, R188 ;  /* 0x0000541099992816 */ /* 0x000fe200000000bc */
[----:B------:R-:W-:Y:S01]  /*a0e0*/  @P2 FMUL.FTZ R194, R195, R194 ;  /* 0x000000c2c3c22220 */ /* 0x000fe20000410000 */
[----:B------:R-:W-:-:S04]  /*a0f0*/  @P2 F2FP.BF16.F32.PACK_AB R192, RZ, R192 ;  /* 0x000000c0ffc0223e */ /* 0x000fc800000010ff */
        /* <DEDUP_REMOVED lines=18> */
.L_x_1102:
[----:B------:R-:W-:Y:S05]  /*a220*/  @!P0 BRA `(.L_x_1105) ;  /* 0x00000004007c8947 */ /* 0x000fea0003800000 */
[----:B-1----:R-:W1:Y:S01]  /*a230*/  @P2 LDC.64 R156, c[0x0][0x408] ;  /* 0x00010200ff9c2b82 */ /* 0x002e620000000a00 */
[-CC-:B------:R-:W-:Y:S01]  /*a240*/  FFMA.FTZ R194, R168, R226.reuse, R225.reuse ;  /* 0x000000e2a8c27223 */ /* 0x180fe200000100e1 */
[-CC-:B------:R-:W-:Y:S01]  /*a250*/  FFMA.FTZ R228, R176, R226.reuse, R225.reuse ;  /* 0x000000e2b0e47223 */ /* 0x180fe200000100e1 */
[-CC-:B------:R-:W-:Y:S01]  /*a260*/  FFMA.FTZ R230, R170, R226.reuse, R225.reuse ;  /* 0x000000e2aae67223 */ /* 0x180fe200000100e1 */
[-CC-:B-----5:R-:W-:Y:S01]  /*a270*/  FFMA.FTZ R234, R178, R226.reuse, R225.reuse ;  /* 0x000000e2b2ea7223 */ /* 0x1a0fe200000100e1 */
[-CC-:B------:R-:W-:Y:S01]  /*a280*/  FFMA.FTZ R236, R172, R226.reuse, R225.reuse ;  /* 0x000000e2acec7223 */ /* 0x180fe200000100e1 */
[-CC-:B------:R-:W-:Y:S01]  /*a290*/  FFMA.FTZ R238, R180, R226.reuse, R225.reuse ;  /* 0x000000e2b4ee7223 */ /* 0x180fe200000100e1 */
[-CC-:B------:R-:W-:Y:S01]  /*a2a0*/  FFMA.FTZ R240, R174, R226.reuse, R225.reuse ;  /* 0x000000e2aef07223 */ /* 0x180fe200000100e1 */
[----:B------:R-:W2:Y:S01]  /*a2b0*/  @P2 LDC.64 R158, c[0x0][0x408] ;  /* 0x00010200ff9e2b82 */ /* 0x000ea20000000a00 */
[----:B------:R-:W-:Y:S01]  /*a2c0*/  FFMA.FTZ R226, R182, R226, R225 ;  /* 0x000000e2b6e27223 */ /* 0x000fe200000100e1 */
[----:B------:R-:W-:Y:S01]  /*a2d0*/  FADD.FTZ R195, R169, -R194 ;  /* 0x800000c2a9c37221 */ /* 0x000fe20000010000 */
[----:B------:R-:W-:Y:S01]  /*a2e0*/  ISETP.GT.AND P1, PT, R227, RZ, PT ;  /* 0x000000ffe300720c */ /* 0x000fe20003f24270 */
[----:B------:R-:W-:Y:S01]  /*a2f0*/  FADD.FTZ R225, R177, -R228 ;  /* 0x800000e4b1e17221 */ /* 0x000fe20000010000 */
[----:B------:R-:W-:Y:S01]  /*a300*/  FADD.FTZ R239, R183, -R226 ;  /* 0x800000e2b7ef7221 */ /* 0x000fe20000010000 */
[C---:B------:R-:W-:Y:S01]  /*a310*/  FMUL.FTZ R226, R224.reuse, R195 ;  /* 0x000000c3e0e27220 */ /* 0x040fe20000410000 */
[----:B------:R-:W-:Y:S01]  /*a320*/  FADD.FTZ R227, R171, -R230 ;  /* 0x800000e6abe37221 */ /* 0x000fe20000010000 */
[----:B------:R-:W3:Y:S01]  /*a330*/  @P2 LDC.64 R186, c[0x0][0x408] ;  /* 0x00010200ffba2b82 */ /* 0x000ee20000000a00 */
[----:B------:R-:W-:Y:S01]  /*a340*/  FADD.FTZ R229, R179, -R234 ;  /* 0x800000eab3e57221 */ /* 0x000fe20000010000 */
[----:B------:R-:W-:Y:S01]  /*a350*/  FMUL.FTZ R225, R224, R225 ;  /* 0x000000e1e0e17220 */ /* 0x000fe20000410000 */
[----:B------:R-:W-:Y:S01]  /*a360*/  FSEL R226, R226, RZ, P1 ;  /* 0x000000ffe2e27208 */ /* 0x000fe20000800000 */
[----:B------:R-:W-:Y:S01]  /*a370*/  FADD.FTZ R231, R173, -R236 ;  /* 0x800000ecade77221 */ /* 0x000fe20000010000 */
[C---:B------:R-:W-:Y:S01]  /*a380*/  FMUL.FTZ R228, R224.reuse, R227 ;  /* 0x000000e3e0e47220 */ /* 0x040fe20000410000 */
[----:B------:R-:W-:Y:S01]  /*a390*/  FMUL.FTZ R229, R224, R229 ;  /* 0x000000e5e0e57220 */ /* 0x000fe20000410000 */
[----:B------:R-:W-:Y:S01]  /*a3a0*/  FADD.FTZ R235, R181, -R238 ;  /* 0x800000eeb5eb7221 */ /* 0x000fe20000010000 */
[----:B------:R-:W4:Y:S01]  /*a3b0*/  @P2 LDC.64 R190, c[0x0][0x408] ;  /* 0x00010200ffbe2b82 */ /* 0x000f220000000a00 */
[----:B-1----:R-:W-:Y:S01]  /*a3c0*/  @P2 FMUL.FTZ R157, R226, R157 ;  /* 0x0000009de29d2220 */ /* 0x002fe20000410000 */
[----:B------:R-:W-:Y:S01]  /*a3d0*/  FADD.FTZ R237, R175, -R240 ;  /* 0x800000f0afed7221 */ /* 0x000fe20000010000 */
[C---:B------:R-:W-:Y:S01]  /*a3e0*/  FMUL.FTZ R230, R224.reuse, R231 ;  /* 0x000000e7e0e67220 */ /* 0x040fe20000410000 */
[----:B------:R-:W-:Y:S01]  /*a3f0*/  FSEL R225, R225, RZ, P1 ;  /* 0x000000ffe1e17208 */ /* 0x000fe20000800000 */
[----:B------:R-:W-:Y:S01]  /*a400*/  @P2 FMUL.FTZ R227, R157, R156 ;  /* 0x0000009c9de32220 */ /* 0x000fe20000410000 */
[C---:B------:R-:W-:Y:S01]  /*a410*/  FMUL.FTZ R231, R224.reuse, R235 ;  /* 0x000000ebe0e77220 */ /* 0x040fe20000410000 */
[----:B------:R-:W-:Y:S01]  /*a420*/  FMUL.FTZ R234, R224, R237 ;  /* 0x000000ede0ea7220 */ /* 0x000fe20000410000 */
[----:B------:R-:W1:Y:S01]  /*a430*/  @P2 LDC.64 R188, c[0x0][0x408] ;  /* 0x00010200ffbc2b82 */ /* 0x000e620000000a00 */
[----:B------:R-:W-:Y:S01]  /*a440*/  FSEL R156, R228, RZ, P1 ;  /* 0x000000ffe49c7208 */ /* 0x000fe20000800000 */
[----:B------:R-:W-:Y:S01]  /*a450*/  FMUL.FTZ R224, R224, R239 ;  /* 0x000000efe0e07220 */ /* 0x000fe20000410000 */
[----:B------:R-:W-:Y:S01]  /*a460*/  FSEL R157, R229, RZ, P1 ;  /* 0x000000ffe59d7208 */ /* 0x000fe20000800000 */
[----:B--2---:R-:W-:Y:S01]  /*a470*/  @P2 FMUL.FTZ R229, R225, R159 ;  /* 0x0000009fe1e52220 */ /* 0x004fe20000410000 */
[----:B------:R-:W-:-:S02]  /*a480*/  FSEL R228, R230, RZ, P1 ;  /* 0x000000ffe6e47208 */ /* 0x000fc40000800000 */
[----:B------:R-:W-:Y:S01]  /*a490*/  FSEL R159, R231, RZ, P1 ;  /* 0x000000ffe79f7208 */ /* 0x000fe20000800000 */
[----:B------:R-:W2:Y:S01]  /*a4a0*/  @P2 LDC.64 R192, c[0x0][0x408] ;  /* 0x00010200ffc02b82 */ /* 0x000ea20000000a00 */
[----:B---3--:R-:W-:Y:S01]  /*a4b0*/  @P2 FMUL.FTZ R187, R156, R187 ;  /* 0x000000bb9cbb2220 */ /* 0x008fe20000410000 */
[----:B------:R-:W-:Y:S01]  /*a4c0*/  @P2 FMUL.FTZ R158, R229, R158 ;  /* 0x0000009ee59e2220 */ /* 0x000fe20000410000 */
[----:B------:R-:W-:Y:S02]  /*a4d0*/  FSEL R234, R234, RZ, P1 ;  /* 0x000000ffeaea7208 */ /* 0x000fe40000800000 */
[C---:B------:R-:W-:Y:S01]  /*a4e0*/  @P2 LOP3.LUT P4, RZ, R232.reuse, 0xff00, RZ, 0xc0, !PT ;  /* 0x0000ff00e8ff2812 */ /* 0x040fe2000788c0ff */
[----:B------:R-:W-:Y:S01]  /*a4f0*/  @P2 FMUL.FTZ R186, R187, R186 ;  /* 0x000000babbba2220 */ /* 0x000fe20000410000 */
[----:B------:R-:W-:Y:S01]  /*a500*/  @P2 LOP3.LUT P3, RZ, R232, 0xff, RZ, 0xc0, !PT ;  /* 0x000000ffe8ff2812 */ /* 0x000fe2000786c0ff */
[----:B------:R-:W3:Y:S01]  /*a510*/  @P2 LDC.64 R194, c[0x0][0x408] ;  /* 0x00010200ffc22b82 */ /* 0x000ee20000000a00 */
[----:B----4-:R-:W-:Y:S01]  /*a520*/  @P2 FMUL.FTZ R191, R228, R191 ;  /* 0x000000bfe4bf2220 */ /* 0x010fe20000410000 */
[----:B------:R-:W-:-:S02]  /*a530*/  @P2 LOP3.LUT P5, RZ, R232, 0xff0000, RZ, 0xc0, !PT ;  /* 0x00ff0000e8ff2812 */ /* 0x000fc400078ac0ff */
[----:B------:R-:W-:Y:S01]  /*a540*/  @P2 FSEL R158, R158, RZ, P4 ;  /* 0x000000ff9e9e2208 */ /* 0x000fe20002000000 */
[----:B------:R-:W-:Y:S01]  /*a550*/  @P2 FMUL.FTZ R190, R191, R190 ;  /* 0x000000bebfbe2220 */ /* 0x000fe20000410000 */
[----:B------:R-:W-:Y:S01]  /*a560*/  @P2 LOP3.LUT P4, RZ, R233, 0xff, RZ, 0xc0, !PT ;  /* 0x000000ffe9ff2812 */ /* 0x000fe2000788c0ff */
[----:B-1----:R-:W-:Y:S01]  /*a570*/  @P2 FMUL.FTZ R189, R157, R189 ;  /* 0x000000bd9dbd2220 */ /* 0x002fe20000410000 */
[----:B------:R-:W-:Y:S02]  /*a580*/  @P2 FSEL R227, R227, RZ, P3 ;  /* 0x000000ffe3e32208 */ /* 0x000fe40001800000 */
[----:B------:R-:W-:Y:S01]  /*a590*/  @P2 FSEL R187, R186, RZ, P5 ;  /* 0x000000ffbabb2208 */ /* 0x000fe20002800000 */
[----:B------:R-:W-:Y:S01]  /*a5a0*/  @P2 FMUL.FTZ R188, R189, R188 ;  /* 0x000000bcbdbc2220 */ /* 0x000fe20000410000 */
[----:B------:R-:W-:Y:S02]  /*a5b0*/  @P2 LOP3.LUT P3, RZ, R232, 0xff000000, RZ, 0xc0, !PT ;  /* 0xff000000e8ff2812 */ /* 0x000fe4000786c0ff */
[----:B------:R-:W-:Y:S01]  /*a5c0*/  @P2 LOP3.LUT P5, RZ, R233, 0xff00, RZ, 0xc0, !PT ;  /* 0x0000ff00e9ff2812 */ /* 0x000fe200078ac0ff */
[----:B--2---:R-:W-:Y:S01]  /*a5d0*/  @P2 FMUL.FTZ R193, R159, R193 ;  /* 0x000000c19fc12220 */ /* 0x004fe20000410000 */
[----:B------:R-:W-:-:S02]  /*a5e0*/  @P2 LOP3.LUT P6, RZ, R233, 0xff0000, RZ, 0xc0, !PT ;  /* 0x00ff0000e9ff2812 */ /* 0x000fc400078cc0ff */
[----:B------:R-:W-:Y:S01]  /*a5f0*/  @P2 FSEL R190, R190, RZ, P4 ;  /* 0x000000ffbebe2208 */ /* 0x000fe20002000000 */
[----:B------:R-:W-:Y:S01]  /*a600*/  @P2 FMUL.FTZ R192, R193, R192 ;  /* 0x000000c0c1c02220 */ /* 0x000fe20000410000 */
[----:B------:R-:W-:Y:S02]  /*a610*/  @P2 F2FP.BF16.F32.PACK_AB R227, RZ, R227 ;  /* 0x000000e3ffe3223e */ /* 0x000fe400000010ff */
[----:B------:R-:W-:Y:S01]  /*a620*/  @P2 F2FP.BF16.F32.PACK_AB R187, RZ, R187 ;  /* 0x000000bbffbb223e */ /* 0x000fe200000010ff */
[----:B---3--:R-:W-:Y:S01]  /*a630*/  @P2 FMUL.FTZ R195, R234, R195 ;  /* 0x000000c3eac32220 */ /* 0x008fe20000410000 */
[----:B------:R-:W-:Y:S02]  /*a640*/  @P2 FSEL R188, R188, RZ, P3 ;  /* 0x000000ffbcbc2208 */ /* 0x000fe40001800000 */
[----:B------:R-:W-:Y:S01]  /*a650*/  @P2 FSEL R192, R192, RZ, P5 ;  /* 0x000000ffc0c02208 */ /* 0x000fe20002800000 */
[----:B------:R-:W-:Y:S01]  /*a660*/  @P2 FMUL.FTZ R194, R195, R194 ;  /* 0x000000c2c3c22220 */ /* 0x000fe20000410000 */
[----:B------:R-:W-:-:S02]  /*a670*/  @P2 F2FP.BF16.F32.PACK_AB R190, RZ, R190 ;  /* 0x000000beffbe223e */ /* 0x000fc400000010ff */
[----:B------:R-:W-:Y:S02]  /*a680*/  @P2 F2FP.BF16.F32.PACK_AB R186, RZ, R158 ;  /* 0x0000009effba223e */ /* 0x000fe400000010ff */
[----:B------:R-:W-:Y:S02]  /*a690*/  @P2 FSEL R194, R194, RZ, P6 ;  /* 0x000000ffc2c22208 */ /* 0x000fe40003000000 */
[----:B------:R-:W-:Y:S02]  /*a6a0*/  @P2 F2FP.BF16.F32.PACK_AB R188, RZ, R188 ;  /* 0x000000bcffbc223e */ /* 0x000fe400000010ff */
[----:B------:R-:W-:Y:S02]  /*a6b0*/  @P2 F2FP.BF16.F32.PACK_AB R192, RZ, R192 ;  /* 0x000000c0ffc0223e */ /* 0x000fe400000010ff */
[----:B------:R-:W-:Y:S02]  /*a6c0*/  @P2 F2FP.BF16.F32.PACK_AB R194, RZ, R194 ;  /* 0x000000c2ffc2223e */ /* 0x000fe400000010ff */
[----:B------:R-:W-:-:S02]  /*a6d0*/  @P2 PRMT R152, R227, 0x7610, R152 ;  /* 0x00007610e3982816 */ /* 0x000fc40000000098 */
[----:B------:R-:W-:Y:S02]  /*a6e0*/  FSEL R189, R224, RZ, P1 ;  /* 0x000000ffe0bd7208 */ /* 0x000fe40000800000 */
[----:B------:R-:W-:Y:S02]  /*a6f0*/  @P2 PRMT R153, R187, 0x7610, R153 ;  /* 0x00007610bb992816 */ /* 0x000fe40000000099 */
[----:B------:R-:W-:Y:S02]  /*a700*/  @P2 PRMT R154, R190, 0x7610, R154 ;  /* 0x00007610be9a2816 */ /* 0x000fe4000000009a */
[----:B------:R-:W-:Y:S02]  /*a710*/  F2FP.BF16.F32.PACK_AB R158, R159, R228 ;  /* 0x000000e49f9e723e */ /* 0x000fe400000010ff */
[----:B------:R-:W-:Y:S02]  /*a720*/  F2FP.BF16.F32.PACK_AB R157, R157, R156 ;  /* 0x0000009c9d9d723e */ /* 0x000fe400000010ff */
[----:B------:R-:W-:-:S02]  /*a730*/  F2FP.BF16.F32.PACK_AB R156, R225, R226 ;  /* 0x000000e2e19c723e */ /* 0x000fc400000010ff */
        /* <DEDUP_REMOVED lines=14> */
.L_x_1105:
[----:B-1----:R-:W1:Y:S01]  /*a820*/  @P2 LDC.64 R186, c[0x0][0x408] ;  /* 0x00010200ffba2b82 */ /* 0x002e620000000a00 */
        /* <DEDUP_REMOVED lines=23> */
.L_x_1107:
[----:B------:R-:W-:Y:S05]  /*a9a0*/  BSYNC.RECONVERGENT B2 ;  /* 0x0000000000027941 */ /* 0x000fea0003800200 */
.L_x_1106:
        /* <DEDUP_REMOVED lines=13> */
.L_x_1109:
[----:B------:R-:W-:Y:S05]  /*aa80*/  BSYNC.RECONVERGENT B2 ;  /* 0x0000000000027941 */ /* 0x000fea0003800200 */
.L_x_1108:
        /* <DEDUP_REMOVED lines=13> */
.L_x_1111:
[----:B------:R-:W-:Y:S05]  /*ab60*/  BSYNC.RECONVERGENT B2 ;  /* 0x0000000000027941 */ /* 0x000fea0003800200 */
.L_x_1110:
        /* <DEDUP_REMOVED lines=13> */
.L_x_1113:
[----:B------:R-:W-:Y:S05]  /*ac40*/  BSYNC.RECONVERGENT B2 ;  /* 0x0000000000027941 */ /* 0x000fea0003800200 */
.L_x_1112:
        /* <DEDUP_REMOVED lines=13> */
.L_x_1115:
[----:B------:R-:W-:Y:S05]  /*ad20*/  BSYNC.RECONVERGENT B2 ;  /* 0x0000000000027941 */ /* 0x000fea0003800200 */
.L_x_1114:
        /* <DEDUP_REMOVED lines=13> */
.L_x_1117:
[----:B------:R-:W-:Y:S05]  /*ae00*/  BSYNC.RECONVERGENT B2 ;  /* 0x0000000000027941 */ /* 0x000fea0003800200 */
.L_x_1116:
        /* <DEDUP_REMOVED lines=13> */
.L_x_1119:
[----:B------:R-:W-:Y:S05]  /*aee0*/  BSYNC.RECONVERGENT B2 ;  /* 0x0000000000027941 */ /* 0x000fea0003800200 */
.L_x_1118:
[----:B------:R-:W-:-:S04]  /*aef0*/  @P2 F2FP.BF16.F32.PACK_AB R186, RZ, R186 ;  /* 0x000000baffba223e */ /* 0x000fc800000010ff */
[----:B------:R-:W-:-:S07]  /*af00*/  @P2 PRMT R155, R155, 0x5410, R186 ;  /* 0x000054109b9b2816 */ /* 0x000fce00000000ba */
.L_x_1104:
[----:B------:R-:W-:Y:S05]  /*af10*/  BSYNC.RECONVERGENT B1 ;  /* 0x0000000000017941 */ /* 0x000fea0003800200 */
.L_x_1101:
[----:B------:R-:W1:Y:S01]  /*af20*/  @P0 LDC.64 R190, c[0x0][0x478] ;  /* 0x00011e00ffbe0b82 */ /* 0x000e620000000a00 */
[----:B------:R-:W-:Y:S02]  /*af30*/  @P0 IADD3 R193, PT, PT, R184, 0x80, RZ ;  /* 0x00000080b8c10810 */ /* 0x000fe40007ffe0ff */
[----:B------:R-:W-:-:S05]  /*af40*/  @P2 IADD3 R221, PT, PT, R221, 0x80, RZ ;  /* 0x00000080dddd2810 */ /* 0x000fca0007ffe0ff */
[----:B------:R-:W2:Y:S08]  /*af50*/  @P2 LDC.64 R188, c[0x0][0x468] ;  /* 0x00011a00ffbc2b82 */ /* 0x000eb00000000a00 */
[----:B------:R-:W3:Y:S01]  /*af60*/  LDC.64 R186, c[0x0][0x380] ;  /* 0x0000e000ffba7b82 */ /* 0x000ee20000000a00 */
[----:B-1----:R-:W-:-:S05]  /*af70*/  @P0 IMAD.WIDE.U32 R190, R193, 0x10, R190 ;  /* 0x00000010c1be0825 */ /* 0x002fca00078e00be */
[----:B------:R1:W-:Y:S01]  /*af80*/  @P0 STG.E.128 desc[UR6][R190.64], R156 ;  /* 0x0000009cbe000986 */ /* 0x0003e2000c101d06 */
[----:B--2---:R-:W-:-:S05]  /*af90*/  @P2 IMAD.WIDE.U32 R188, R221, 0x10, R188 ;  /* 0x00000010ddbc2825 */ /* 0x004fca00078e00bc */
[----:B------:R1:W-:Y:S01]  /*afa0*/  @P2 STG.E.128 desc[UR6][R188.64], R152 ;  /* 0x00000098bc002986 */ /* 0x0003e2000c101d06 */
[----:B---3--:R-:W-:-:S05]  /*afb0*/  IMAD R222, R186, 0x4, R222 ;  /* 0x00000004bade7824 */ /* 0x008fca00078e02de */
[----:B------:R-:W-:-:S13]  /*afc0*/  ISETP.GE.AND P0, PT, R222, R187, PT ;  /* 0x000000bbde00720c */ /* 0x000fda0003f06270 */
[----:B-1----:R-:W-:Y:S05]  /*afd0*/  @!P0 BRA `(.L_x_1120) ;  /* 0xffffff5400108947 */ /* 0x002fea000383ffff */
.L_x_1019:
[----:B------:R-:W-:Y:S05]  /*afe0*/  BSYNC B0 ;  /* 0x0000000000007941 */ /* 0x000fea0003800000 */
.L_x_1018:
[----:B0-----:R-:W0:Y:S01]  /*aff0*/  S2R R3, SR_CgaCtaId ;  /* 0x0000000000037919 */ /* 0x001e220000008800 */
        /* <DEDUP_REMOVED lines=223> */
.L_x_1024:
[----:B------:R-:W-:Y:S01]  /*bdf0*/  HFMA2 R220, -RZ, RZ, 0, 5.9604644775390625e-08 ;  /* 0x00000001ffdc7431 */ /* 0x000fe200000001ff */
[----:B------:R-:W-:Y:S01]  /*be00*/  BSSY B1, `(.L_x_1121) ;  /* 0x0000007000017945 */ /* 0x000fe20003800000 */
[----:B------:R-:W-:Y:S01]  /*be10*/  MOV R221, R186 ;  /* 0x000000ba00dd7202 */ /* 0x000fe20000000f00 */
[----:B------:R-:W-:Y:S01]  /*be20*/  IMAD.MOV.U32 R223, RZ, RZ, 0x1f ;  /* 0x0000001fffdf7424 */ /* 0x000fe200078e00ff */
[----:B------:R-:W-:-:S07]  /*be30*/  MOV R194, 0xffffffff ;  /* 0xffffffff00c27802 */ /* 0x000fce0000000f00 */
[----:B0----5:R-:W-:Y:S05]  /*be40*/  WARPSYNC.COLLECTIVE R194, `(.L_x_1122) ;  /* 0x00000000c2087348 */ /* 0x021fea0003c00000 */
[----:B------:R1:W2:Y:S02]  /*be50*/  SHFL.BFLY P0, R195, R221, R220, R223 ;  /* 0x0c0000dcddc37389 */ /* 0x0002a400000000df */
[----:B012--5:R-:W-:Y:S05]  /*be60*/  ENDCOLLECTIVE ;  /* 0x000000000000791b */ /* 0x027fea0003800000 */
.L_x_1122:
[----:B------:R-:W-:Y:S05]  /*be70*/  BSYNC B1 ;  /* 0x0000000000017941 */ /* 0x000fea0003800000 */
.L_x_1121:
        /* <DEDUP_REMOVED lines=8> */
.L_x_1123:
[----:B------:R-:W-:Y:S01]  /*bf00*/  FADD.FTZ R189, R189, R186 ;  /* 0x000000babdbd7221 */ /* 0x000fe20000010000 */
[----:B------:R-:W-:-:S04]  /*bf10*/  HFMA2 R220, -RZ, RZ, 0, 1.1920928955078125e-07 ;  /* 0x00000002ffdc7431 */ /* 0x000fc800000001ff */
[----:B------:R-:W-:Y:S01]  /*bf20*/  MOV R221, R189 ;  /* 0x000000bd00dd7202 */ /* 0x000fe20000000f00 */
[----:B------:R-:W-:-:S07]  /*bf30*/  IMAD.MOV.U32 R188, RZ, RZ, R195 ;  /* 0x000000ffffbc7224 */ /* 0x000fce00078e00c3 */
[----:B------:R-:W-:Y:S05]  /*bf40*/  WARPSYNC.COLLECTIVE R194, `(.L_x_1124) ;  /* 0x00000000c2087348 */ /* 0x000fea0003c00000 */
[----:B------:R0:W1:Y:S02]  /*bf50*/  SHFL.BFLY P0, R195, R221, R220, R223 ;  /* 0x0c0000dcddc37389 */ /* 0x00006400000000df */
[----:B01----:R-:W-:Y:S05]  /*bf60*/  ENDCOLLECTIVE ;  /* 0x000000000000791b */ /* 0x003fea0003800000 */
.L_x_1124:
[----:B------:R-:W-:-:S05]  /*bf70*/  FADD.FTZ R188, R188, R187 ;  /* 0x000000bbbcbc7221 */ /* 0x000fca0000010000 */
[----:B------:R-:W-:Y:S02]  /*bf80*/  MOV R221, R188 ;  /* 0x000000bc00dd7202 */ /* 0x000fe40000000f00 */
[----:B------:R-:W-:-:S07]  /*bf90*/  MOV R190, R195 ;  /* 0x000000c300be7202 */ /* 0x000fce0000000f00 */
[----:B------:R-:W-:Y:S05]  /*bfa0*/  WARPSYNC.COLLECTIVE R194, `(.L_x_1125) ;  /* 0x00000000c2087348 */ /* 0x000fea0003c00000 */
[----:B------:R0:W1:Y:S02]  /*bfb0*/  SHFL.BFLY P0, R195, R221, R220, R223 ;  /* 0x0c0000dcddc37389 */ /* 0x00006400000000df */
[----:B01----:R-:W-:Y:S05]  /*bfc0*/  ENDCOLLECTIVE ;  /* 0x000000000000791b */ /* 0x003fea0003800000 */
.L_x_1125:
[----:B------:R-:W-:-:S05]  /*bfd0*/  FADD.FTZ R190, R189, R190 ;  /* 0x000000bebdbe7221 */ /* 0x000fca0000010000 */
[----:B------:R-:W-:Y:S01]  /*bfe0*/  MOV R221, R190 ;  /* 0x000000be00dd7202 */ /* 0x000fe20000000f00 */
[----:B------:R-:W-:Y:S01]  /*bff0*/  IMAD.MOV.U32 R220, RZ, RZ, 0x4 ;  /* 0x00000004ffdc7424 */ /* 0x000fe200078e00ff */
[----:B------:R-:W-:-:S07]  /*c000*/  MOV R191, R195 ;  /* 0x000000c300bf7202 */ /* 0x000fce0000000f00 */
[----:B------:R-:W-:Y:S05]  /*c010*/  WARPSYNC.COLLECTIVE R194, `(.L_x_1126) ;  /* 0x00000000c2087348 */ /* 0x000fea0003c00000 */
[----:B------:R0:W1:Y:S02]  /*c020*/  SHFL.BFLY P0, R195, R221, R220, R223 ;  /* 0x0c0000dcddc37389 */ /* 0x00006400000000df */
[----:B01----:R-:W-:Y:S05]  /*c030*/  ENDCOLLECTIVE ;  /* 0x000000000000791b */ /* 0x003fea0003800000 */
.L_x_1126:
[----:B------:R-:W-:-:S05]  /*c040*/  FADD.FTZ R191, R188, R191 ;  /* 0x000000bfbcbf7221 */ /* 0x000fca0000010000 */
[----:B------:R-:W-:Y:S02]  /*c050*/  MOV R221, R191 ;  /* 0x000000bf00dd7202 */ /* 0x000fe40000000f00 */
[----:B------:R-:W-:-:S07]  /*c060*/  MOV R193, R195 ;  /* 0x000000c300c17202 */ /* 0x000fce0000000f00 */
[----:B------:R-:W-:Y:S05]  /*c070*/  WARPSYNC.COLLECTIVE R194, `(.L_x_1127) ;  /* 0x00000000c2087348 */ /* 0x000fea0003c00000 */
[----:B------:R0:W1:Y:S02]  /*c080*/  SHFL.BFLY P0, R195, R221, R220, R223 ;  /* 0x0c0000dcddc37389 */ /* 0x00006400000000df */
[----:B01----:R-:W-:Y:S05]  /*c090*/  ENDCOLLECTIVE ;  /* 0x000000000000791b */ /* 0x003fea0003800000 */
.L_x_1127:
[----:B------:R-:W-:Y:S01]  /*c0a0*/  FADD.FTZ R193, R190, R193 ;  /* 0x000000c1bec17221 */ /* 0x000fe20000010000 */
[----:B------:R-:W-:-:S04]  /*c0b0*/  HFMA2 R220, -RZ, RZ, 0, 4.76837158203125e-07 ;  /* 0x00000008ffdc7431 */ /* 0x000fc800000001ff */
[----:B------:R-:W-:Y:S02]  /*c0c0*/  MOV R221, R193 ;  /* 0x000000c100dd7202 */ /* 0x000fe40000000f00 */
[----:B------:R-:W-:-:S07]  /*c0d0*/  MOV R192, R195 ;  /* 0x000000c300c07202 */ /* 0x000fce0000000f00 */
[----:B------:R-:W-:Y:S05]  /*c0e0*/  WARPSYNC.COLLECTIVE R194, `(.L_x_1128) ;  /* 0x00000000c2087348 */ /* 0x000fea0003c00000 */
[----:B------:R0:W1:Y:S02]  /*c0f0*/  SHFL.BFLY P0, R195, R221, R220, R223 ;  /* 0x0c0000dcddc37389 */ /* 0x00006400000000df */
[----:B01----:R-:W-:Y:S05]  /*c100*/  ENDCOLLECTIVE ;  /* 0x000000000000791b */ /* 0x003fea0003800000 */
.L_x_1128:
[----:B------:R-:W-:-:S04]  /*c110*/  FADD.FTZ R192, R191, R192 ;  /* 0x000000c0bfc07221 */ /* 0x000fc80000010000 */
[----:B------:R-:W-:Y:S01]  /*c120*/  IMAD.MOV.U32 R221, RZ, RZ, R192 ;  /* 0x000000ffffdd7224 */ /* 0x000fe200078e00c0 */
[----:B------:R-:W-:-:S07]  /*c130*/  MOV R186, R195 ;  /* 0x000000c300ba7202 */ /* 0x000fce0000000f00 */
[----:B------:R-:W-:Y:S05]  /*c140*/  WARPSYNC.COLLECTIVE R194, `(.L_x_1129) ;  /* 0x00000000c2087348 */ /* 0x000fea0003c00000 */
[----:B------:R0:W1:Y:S02]  /*c150*/  SHFL.BFLY P0, R195, R221, R220, R223 ;  /* 0x0c0000dcddc37389 */ /* 0x00006400000000df */
[----:B01----:R-:W-:Y:S05]  /*c160*/  ENDCOLLECTIVE ;  /* 0x000000000000791b */ /* 0x003fea0003800000 */
.L_x_1129:
[----:B------:R-:W-:Y:S01]  /*c170*/  FADD.FTZ R186, R193, R186 ;  /* 0x000000bac1ba7221 */ /* 0x000fe20000010000 */
[----:B------:R-:W-:-:S04]  /*c180*/  HFMA2 R220, -RZ, RZ, 0, 9.5367431640625e-07 ;  /* 0x00000010ffdc7431 */ /* 0x000fc800000001ff */
[----:B------:R-:W-:Y:S02]  /*c190*/  MOV R221, R186 ;  /* 0x000000ba00dd7202 */ /* 0x000fe40000000f00 */
[----:B------:R-:W-:-:S07]  /*c1a0*/  MOV R187, R195 ;  /* 0x000000c300bb7202 */ /* 0x000fce0000000f00 */
[----:B------:R-:W-:Y:S05]  /*c1b0*/  WARPSYNC.COLLECTIVE R194, `(.L_x_1130) ;  /* 0x00000000c2087348 */ /* 0x000fea0003c00000 */
[----:B------:R0:W1:Y:S02]  /*c1c0*/  SHFL.BFLY P0, R195, R221, R220, R223 ;  /* 0x0c0000dcddc37389 */ /* 0x00006400000000df */
[----:B01----:R-:W-:Y:S05]  /*c1d0*/  ENDCOLLECTIVE ;  /* 0x000000000000791b */ /* 0x003fea0003800000 */
.L_x_1130:
[----:B------:R-:W-:-:S05]  /*c1e0*/  FADD.FTZ R187, R192, R187 ;  /* 0x000000bbc0bb7221 */ /* 0x000fca0000010000 */
[----:B------:R-:W-:Y:S02]  /*c1f0*/  MOV R221, R187 ;  /* 0x000000bb00dd7202 */ /* 0x000fe40000000f00 */
[----:B------:R-:W-:-:S07]  /*c200*/  MOV R189, R195 ;  /* 0x000000c300bd7202 */ /* 0x000fce0000000f00 */
[----:B------:R-:W-:Y:S05]  /*c210*/  WARPSYNC.COLLECTIVE R194, `(.L_x_1131) ;  /* 0x00000000c2087348 */ /* 0x000fea0003c00000 */
[----:B------:R0:W1:Y:S02]  /*c220*/  SHFL.BFLY P0, R195, R221, R220, R223 ;  /* 0x0c0000dcddc37389 */ /* 0x00006400000000df */
[----:B01----:R-:W-:Y:S05]  /*c230*/  ENDCOLLECTIVE ;  /* 0x000000000000791b */ /* 0x003fea0003800000 */
.L_x_1131:
[----:B------:R-:W-:Y:S01]  /*c240*/  MOV R188, R195 ;  /* 0x000000c300bc7202 */ /* 0x000fe20000000f00 */
[----:B------:R-:W-:Y:S06]  /*c250*/  BRA `(.L_x_1132) ;  /* 0xffffff6800947947 */ /* 0x000fec000383ffff */
.L_x_1133:
        /* <DEDUP_REMOVED lines=10> */
.L_x_25365:


//--------------------- .text._ZN10layer_norm13ln_bwd_kernelINS_13Kernel_traitsI13__nv_bfloat16S2_S2_S2_fjLj1280ELj1ELj4ELj1ELj16ENS_18Kernel_traits_baseILj1280ES2_S2_S2_S2_fjLj128EEEEELb1ELb1ELb0ELb0EEEvNS_9BwdParamsE --------------------------
	.section	.text._ZN10layer_norm13ln_bwd_kernelINS_13Kernel_traitsI13__nv_bfloat16S2_S2_S2_fjLj1280ELj1ELj4ELj1ELj16ENS_18Kernel_traits_baseILj1280ES2_S2_S2_S2_fjLj128EEEEELb1ELb1ELb0ELb0EEEvNS_9BwdParamsE,"ax",@progbits
	.align	128
        .global         _ZN10layer_norm13ln_bwd_kernelINS_13Kernel_traitsI13__nv_bfloat16S2_S2_S2_fjLj1280ELj1ELj4ELj1ELj16ENS_18Kernel_traits_baseILj1280ES2_S2_S2_S2_fjLj128EEEEELb1ELb1ELb0ELb0EEEvNS_9BwdParamsE
        .type           _ZN10layer_norm13ln_bwd_kernelINS_13Kernel_traitsI13__nv_bfloat16S2_S2_S2_fjLj1280ELj1ELj4ELj1ELj16ENS_18Kernel_traits_baseILj1280ES2_S2_S2_S2_fjLj128EEEEELb1ELb1ELb0ELb0EEEvNS_9BwdParamsE,@function
        .size           _ZN10layer_norm13ln_bwd_kernelINS_13Kernel_traitsI13__nv_bfloat16S2_S2_S2_fjLj1280ELj1ELj4ELj1ELj16ENS_18Kernel_traits_baseILj1280ES2_S2_S2_S2_fjLj128EEEEELb1ELb1ELb0ELb0EEEvNS_9BwdParamsE,(.L_x_25366 - _ZN10layer_norm13ln_bwd_kernelINS_13Kernel_traitsI13__nv_bfloat16S2_S2_S2_fjLj1280ELj1ELj4ELj1ELj16ENS_18Kernel_traits_baseILj1280ES2_S2_S2_S2_fjLj128EEEEELb1ELb1ELb0ELb0EEEvNS_9BwdParamsE)
        .other          _ZN10layer_norm13ln_bwd_kernelINS_13Kernel_traitsI13__nv_bfloat16S2_S2_S2_fjLj1280ELj1ELj4ELj1ELj16ENS_18Kernel_traits_baseILj1280ES2_S2_S2_S2_fjLj128EEEEELb1ELb1ELb0ELb0EEEvNS_9BwdParamsE,@"STO_CUDA_ENTRY STV_DEFAULT"
_ZN10layer_norm13ln_bwd_kernelINS_13Kernel_traitsI13__nv_bfloat16S2_S2_S2_fjLj1280ELj1ELj4ELj1ELj16ENS_18Kernel_traits_baseILj1280ES2_S2_S2_S2_fjLj128EEEEELb1ELb1ELb0ELb0EEEvNS_9BwdParamsE:
.text._ZN10layer_norm13ln_bwd_kernelINS_13Kernel_traitsI13__nv_bfloat16S2_S2_S2_fjLj1280ELj1ELj4ELj1ELj16ENS_18Kernel_traits_baseILj1280ES2_S2_S2_S2_fjLj128EEEEELb1ELb1ELb0ELb0EEEvNS_9BwdParamsE:
        /* <DEDUP_REMOVED lines=18> */
[----:B------:R-:W-:Y:S03]  /*0120*/  STL [R1+0xb8], R10 ;  /* 0x0000b80a01007387 */ /* 0x000fe60000100800 */
[----:B------:R-:W-:Y:S01]  /*0130*/  LEA.HI.SX32 R11, R0, R3, 0x1d ;  /* 0x00000003000b7211 */ /* 0x000fe200078feaff */
[----:B------:R-:W4:Y:S04]  /*0140*/  LDL.64 R76, [R1+0x100] ;  /* 0x00010000014c7983 */ /* 0x000f280000100a00 */
[----:B------:R-:W4:Y:S01]  /*0150*/  LDL.64 R78, [R1+0x108] ;  /* 0x00010800014e7983 */ /* 0x000f220000100a00 */
[----:B------:R-:W-:-:S02]  /*0160*/  ISETP.GE.U32.AND P0, PT, R11, 0x20, PT ;  /* 0x000000200b00780c */ /* 0x000fc40003f06070 */
[C---:B------:R-:W-:Y:S01]  /*0170*/  ISETP.GE.U32.AND P1, PT, R11.reuse, 0x40, PT ;  /* 0x000000400b00780c */ /* 0x040fe20003f26070 */
[----:B------:R2:W-:Y:S01]  /*0180*/  STL [R1+0x10], R11 ;  /* 0x0000100b01007387 */ /* 0x0005e20000100800 */
[C---:B------:R-:W-:Y:S02]  /*0190*/  ISETP.GE.U32.AND P2, PT, R11.reuse, 0x60, PT ;  /* 0x000000600b00780c */ /* 0x040fe40003f46070 */
[C---:B------:R-:W-:Y:S01]  /*01a0*/  ISETP.GE.U32.AND P3, PT, R11.reuse, 0x80, PT ;  /* 0x000000800b00780c */ /* 0x040fe20003f66070 */
[----:B------:R-:W4:Y:S01]  /*01b0*/  LDL.64 R72, [R1+0xf0] ;  /* 0x0000f00001487983 */ /* 0x000f220000100a00 */
[----:B------:R-:W-:Y:S02]  /*01c0*/  ISETP.GE.U32.AND P4, PT, R11, 0xa0, PT ;  /* 0x000000a00b00780c */ /* 0x000fe40003f86070 */
[----:B------:R-:W-:Y:S01]  /*01d0*/  MOV R27, R10 ;  /* 0x0000000a001b7202 */ /* 0x000fe20000000f00 */
[----:B------:R-:W4:Y:S02]  /*01e0*/  LDL.64 R74, [R1+0xf8] ;  /* 0x0000f800014a7983 */ /* 0x000f240000100a00 */
[----:B---3--:R-:W3:Y:S02]  /*01f0*/  @P0 LDC.64 R2, c[0x0][0x3d0] ;  /* 0x0000f400ff020b82 */ /* 0x008ee40000000a00 */
[----:B------:R-:W4:Y:S04]  /*0200*/  LDL.64 R68, [R1+0xe0] ;  /* 0x0000e00001447983 */ /* 0x000f280000100a00 */
[----:B------:R-:W4:Y:S02]  /*0210*/  LDL.64 R70, [R1+0xe8] ;  /* 0x0000e80001467983 */ /* 0x000f240000100a00 */
[----:B------:R-:W0:Y:S02]  /*0220*/  @P0 LDC.64 R4, c[0x0][0x3e8] ;  /* 0x0000fa00ff040b82 */ /* 0x000e240000000a00 */
[----:B------:R-:W4:Y:S04]  /*0230*/  LDL.64 R64, [R1+0xd0] ;  /* 0x0000d00001407983 */ /* 0x000f280000100a00 */
[----:B------:R-:W4:Y:S02]  /*0240*/  LDL.64 R66, [R1+0xd8] ;  /* 0x0000d80001427983 */ /* 0x000f240000100a00 */
[----:B------:R-:W2:Y:S02]  /*0250*/  @P1 LDC.64 R6, c[0x0][0x3d0] ;  /* 0x0000f400ff061b82 */ /* 0x000ea40000000a00 */
[----:B------:R-:W4:Y:S04]  /*0260*/  LDL.64 R60, [R1+0xc0] ;  /* 0x0000c000013c7983 */ /* 0x000f280000100a00 */
[----:B------:R-:W4:Y:S02]  /*0270*/  LDL.64 R62, [R1+0xc8] ;  /* 0x0000c800013e7983 */ /* 0x000f240000100a00 */
[----:B------:R-:W1:Y:S08]  /*0280*/  @P1 LDC.64 R8, c[0x0][0x3e8] ;  /* 0x0000fa00ff081b82 */ /* 0x000e700000000a00 */
[----:B------:R-:W1:Y:S08]  /*0290*/  @P2 LDC.64 R14, c[0x0][0x3d0] ;  /* 0x0000f400ff0e2b82 */ /* 0x000e700000000a00 */
[----:B------:R-:W1:Y:S01]  /*02a0*/  @P2 LDC.64 R16, c[0x0][0x3e8] ;  /* 0x0000fa00ff102b82 */ /* 0x000e620000000a00 */
[----:B---3--:R-:W-:-:S07]  /*02b0*/  @P0 IMAD.WIDE.U32 R2, R27, 0x10, R2 ;  /* 0x000000101b020825 */ /* 0x008fce00078e0002 */
[----:B------:R-:W3:Y:S01]  /*02c0*/  @P3 LDC.64 R18, c[0x0][0x3d0] ;  /* 0x0000f400ff123b82 */ /* 0x000ee20000000a00 */
[----:B0-----:R-:W-:-:S07]  /*02d0*/  @P0 IMAD.WIDE.U32 R4, R27, 0x10, R4 ;  /* 0x000000101b040825 */ /* 0x001fce00078e0004 */
[----:B------:R-:W0:Y:S01]  /*02e0*/  @P3 LDC.64 R20, c[0x0][0x3e8] ;  /* 0x0000fa00ff143b82 */ /* 0x000e220000000a00 */
[----:B------:R-:W-:Y:S01]  /*02f0*/  @P0 LOP3.LUT R27, R27, 0x20, RZ, 0xfc, !PT ;  /* 0x000000201b1b0812 */ /* 0x000fe200078efcff */
[----:B------:R-:W5:Y:S06]  /*0300*/  @P0 LDG.E.128 R168, desc[UR6][R4.64] ;  /* 0x0000000604a80981 */ /* 0x000f6c000c1e1d00 */
[----:B------:R-:W0:Y:S01]  /*0310*/  @P4 LDC.64 R22, c[0x0][0x3d0] ;  /* 0x0000f400ff164b82 */ /* 0x000e220000000a00 */
[----:B--2---:R-:W-:-:S04]  /*0320*/  @P1 IMAD.WIDE.U32 R10, R27, 0x10, R6 ;  /* 0x000000101b0a1825 */ /* 0x004fc800078e0006 */
[C---:B-1----:R-:W-:Y:S01]  /*0330*/  @P1 IMAD.WIDE.U32 R12, R27.reuse, 0x10, R8 ;  /* 0x000000101b0c1825 */ /* 0x042fe200078e0008 */
        /* <DEDUP_REMOVED lines=11> */
[C---:B0-----:R-:W-:Y:S01]  /*03f0*/  @P3 IMAD.WIDE.U32 R20, R27.reuse, 0x10, R20 ;  /* 0x000000101b143825 */ /* 0x041fe200078e0014 */
[----:B------:R-:W-:-:S04]  /*0400*/  @P3 IADD3 R27, PT, PT, R27, 0x20, RZ ;  /* 0x000000201b1b3810 */ /* 0x000fc80007ffe0ff */
[----:B------:R0:W5:Y:S01]  /*0410*/  @P3 LDG.E.128 R156, desc[UR6][R20.64] ;  /* 0x00000006149c3981 */ /* 0x000162000c1e1d00 */
[----:B------:R-:W-:-:S04]  /*0420*/  @P4 IMAD.WIDE.U32 R6, R27, 0x10, R22 ;  /* 0x000000101b064825 */ /* 0x000fc800078e0016 */
[----:B-1----:R-:W-:-:S05]  /*0430*/  @P4 IMAD.WIDE.U32 R8, R27, 0x10, R24 ;  /* 0x000000101b084825 */ /* 0x002fca00078e0018 */
[----:B------:R0:W5:Y:S04]  /*0440*/  @P4 LDG.E.128 R152, desc[UR6][R8.64] ;  /* 0x0000000608984981 */ /* 0x000168000c1e1d00 */
[----:B----4-:R-:W3:Y:S04]  /*0450*/  @P0 LDG.E.128 R76, desc[UR6][R2.64] ;  /* 0x00000006024c0981 */ /* 0x010ee8000c1e1d00 */
[----:B------:R-:W4:Y:S04]  /*0460*/  @P1 LDG.E.128 R72, desc[UR6][R10.64] ;  /* 0x000000060a481981 */ /* 0x000f28000c1e1d00 */
[----:B------:R-:W4:Y:S04]  /*0470*/  @P2 LDG.E.128 R68, desc[UR6][R14.64] ;  /* 0x000000060e442981 */ /* 0x000f28000c1e1d00 */
[----:B------:R-:W4:Y:S04]  /*0480*/  @P3 LDG.E.128 R64, desc[UR6][R18.64] ;  /* 0x0000000612403981 */ /* 0x000f28000c1e1d00 */
[----:B------:R-:W4:Y:S01]  /*0490*/  @P4 LDG.E.128 R60, desc[UR6][R6.64] ;  /* 0x00000006063c4981 */ /* 0x000f22000c1e1d00 */
[----:B--2---:R-:W-:-:S06]  /*04a0*/  USHF.L.U32 UR4, UR4, 0x2, URZ ;  /* 0x0000000204047899 */ /* 0x004fcc00080006ff */
        /* <DEDUP_REMOVED lines=38> */
[----:B------:R-:W-:Y:S01]  /*0710*/  CS2R R58, SRZ ;  /* 0x00000000003a7805 */ /* 0x000fe2000001ff00 */
[----:B---3--:R-:W-:Y:S04]  /*0720*/  @P0 STL.64 [R1+0x100], R76 ;  /* 0x0001004c01000387 */ /* 0x008fe80000100a00 */
[----:B------:R1:W-:Y:S04]  /*0730*/  @P0 STL.64 [R1+0x108], R78 ;  /* 0x0001084e01000387 */ /* 0x0003e80000100a00 */
[----:B----4-:R-:W-:Y:S04]  /*0740*/  @P1 STL.64 [R1+0xf0], R72 ;  /* 0x0000f04801001387 */ /* 0x010fe80000100a00 */
[----:B------:R2:W-:Y:S04]  /*0750*/  @P1 STL.64 [R1+0xf8], R74 ;  /* 0x0000f84a01001387 */ /* 0x0005e80000100a00 */
[----:B------:R-:W-:Y:S04]  /*0760*/  @P2 STL.64 [R1+0xe0], R68 ;  /* 0x0000e04401002387 */ /* 0x000fe80000100a00 */
        /* <DEDUP_REMOVED lines=28> */
[----:B------:R0:W-:Y:S01]  /*0930*/  STL [R1+0xc], RZ ;  /* 0x00000cff01007387 */ /* 0x0001e20000100800 */
[----:B------:R-:W-:-:S02]  /*0940*/  ISETP.GE.AND P0, PT, R251, UR5, PT ;  /* 0x00000005fb007c0c */ /* 0x000fc4000bf06270 */
[----:B------:R-:W-:Y:S02]  /*0950*/  MOV R172, R79 ;  /* 0x0000004f00ac7202 */ /* 0x000fe40000000f00 */
[----:B------:R-:W-:Y:S02]  /*0960*/  MOV R54, R78 ;  /* 0x0000004e00367202 */ /* 0x000fe40000000f00 */
[----:B-1----:R-:W-:Y:S02]  /*0970*/  CS2R R78, SRZ ;  /* 0x00000000004e7805 */ /* 0x002fe4000001ff00 */
[----:B------:R-:W-:Y:S02]  /*0980*/  MOV R52, R77 ;  /* 0x0000004d00347202 */ /* 0x000fe40000000f00 */
[----:B------:R-:W-:Y:S02]  /*0990*/  MOV R50, R76 ;  /* 0x0000004c00327202 */ /* 0x000fe40000000f00 */
[----:B------:R-:W-:-:S02]  /*09a0*/  CS2R R76, SRZ ;  /* 0x00000000004c7805 */ /* 0x000fc4000001ff00 */
[----:B------:R-:W-:Y:S02]  /*09b0*/  MOV R44, R75 ;  /* 0x0000004b002c7202 */ /* 0x000fe40000000f00 */
[----:B------:R-:W-:Y:S02]  /*09c0*/  MOV R42, R74 ;  /* 0x0000004a002a7202 */ /* 0x000fe40000000f00 */
[----:B--2---:R-:W-:Y:S02]  /*09d0*/  CS2R R74, SRZ ;  /* 0x00000000004a7805 */ /* 0x004fe4000001ff00 */
[----:B------:R-:W-:Y:S02]  /*09e0*/  MOV R40, R73 ;  /* 0x0000004900287202 */ /* 0x000fe40000000f00 */
[----:B------:R-:W-:Y:S02]  /*09f0*/  MOV R38, R72 ;  /* 0x0000004800267202 */ /* 0x000fe40000000f00 */
[----:B------:R-:W-:-:S02]  /*0a00*/  CS2R R72, SRZ ;  /* 0x0000000000487805 */ /* 0x000fc4000001ff00 */
[----:B------:R-:W-:Y:S02]  /*0a10*/  MOV R32, R71 ;  /* 0x0000004700207202 */ /* 0x000fe40000000f00 */
[----:B------:R-:W-:Y:S02]  /*0a20*/  MOV R30, R70 ;  /* 0x00000046001e7202 */ /* 0x000fe40000000f00 */
[----:B---3--:R-:W-:Y:S02]  /*0a30*/  CS2R R70, SRZ ;  /* 0x0000000000467805 */ /* 0x008fe4000001ff00 */
[----:B------:R-:W-:Y:S02]  /*0a40*/  MOV R28, R69 ;  /* 0x00000045001c7202 */ /* 0x000fe40000000f00 */
[----:B------:R-:W-:Y:S02]  /*0a50*/  MOV R26, R68 ;  /* 0x00000044001a7202 */ /* 0x000fe40000000f00 */
[----:B------:R-:W-:-:S02]  /*0a60*/  CS2R R68, SRZ ;  /* 0x0000000000447805 */ /* 0x000fc4000001ff00 */
[----:B------:R-:W-:Y:S02]  /*0a70*/  MOV R22, R67 ;  /* 0x0000004300167202 */ /* 0x000fe40000000f00 */
[----:B------:R-:W-:Y:S02]  /*0a80*/  MOV R18, R66 ;  /* 0x0000004200127202 */ /* 0x000fe40000000f00 */
[----:B----4-:R-:W-:Y:S02]  /*0a90*/  CS2R R66, SRZ ;  /* 0x0000000000427805 */ /* 0x010fe4000001ff00 */
[----:B------:R-:W-:Y:S02]  /*0aa0*/  MOV R16, R65 ;  /* 0x0000004100107202 */ /* 0x000fe40000000f00 */
[----:B------:R-:W-:Y:S02]  /*0ab0*/  MOV R14, R64 ;  /* 0x00000040000e7202 */ /* 0x000fe40000000f00 */
[----:B------:R-:W-:-:S02]  /*0ac0*/  CS2R R64, SRZ ;  /* 0x0000000000407805 */ /* 0x000fc4000001ff00 */
[----:B------:R-:W-:Y:S02]  /*0ad0*/  MOV R10, R63 ;  /* 0x0000003f000a7202 */ /* 0x000fe40000000f00 */
[----:B------:R-:W-:Y:S02]  /*0ae0*/  MOV R6, R62 ;  /* 0x0000003e00067202 */ /* 0x000fe40000000f00 */
[----:B0-----:R-:W-:Y:S02]  /*0af0*/  CS2R R62, SRZ ;  /* 0x00000000003e7805 */ /* 0x001fe4000001ff00 */
[----:B------:R-:W-:Y:S02]  /*0b00*/  MOV R4, R61 ;  /* 0x0000003d00047202 */ /* 0x000fe40000000f00 */
[----:B------:R-:W-:Y:S02]  /*0b10*/  MOV R2, R60 ;  /* 0x0000003c00027202 */ /* 0x000fe40000000f00 */
[----:B------:R-:W-:Y:S01]  /*0b20*/  CS2R R60, SRZ ;  /* 0x00000000003c7805 */ /* 0x000fe2000001ff00 */
[----:B------:R-:W-:Y:S06]  /*0b30*/  @P0 BRA `(.L_x_1135) ;  /* 0x000000f8001c0947 */ /* 0x000fec0003800000 */
[----:B-----5:R-:W-:Y:S01]  /*0b40*/  PRMT R59, R171, 0x7632, R59 ;  /* 0x00007632ab3b7816 */ /* 0x020fe2000000003b */
[----:B------:R-:W0:Y:S01]  /*0b50*/  LDCU.64 UR4, c[0x0][0x3e0] ;  /* 0x00007c00ff0477ac */ /* 0x000e220008000a00 */
        /* <DEDUP_REMOVED lines=152> */
[----:B------:R2:W-:Y:S02]  /*14e0*/  STL [R1+0xc], RZ ;  /* 0x00000cff01007387 */ /* 0x0005e40000100800 */
.L_x_1185:
[----:B--2---:R-:W0:Y:S01]  /*14f0*/  @P5 LDC.64 R2, c[0x0][0x3e0] ;  /* 0x0000f800ff025b82 */ /* 0x004e220000000a00 */
[----:B------:R-:W2:Y:S01]  /*1500*/  LDL R244, [R1+0x10] ;  /* 0x0000100001f47983 */ /* 0x000ea20000100800 */
[----:B0-----:R-:W-:-:S05]  /*1510*/  @P5 IMAD.WIDE R2, R251, 0x2, R2 ;  /* 0x00000002fb025825 */ /* 0x001fca00078e0202 */
[----:B---3--:R0:W3:Y:S02]  /*1520*/  @P5 LDG.E.U16 R4, desc[UR6][R2.64] ;  /* 0x0000000602045981 */ /* 0x0080e4000c1e1500 */
[----:B0-----:R-:W0:Y:S02]  /*1530*/  LDC.64 R2, c[0x0][0x3c0] ;  /* 0x0000f000ff027b82 */ /* 0x001e240000000a00 */
[----:B0-----:R-:W-:-:S05]  /*1540*/  IMAD.WIDE R2, R251, 0x4, R2 ;  /* 0x00000004fb027825 */ /* 0x001fca00078e0202 */
[----:B------:R0:W4:Y:S01]  /*1550*/  LDG.E R21, desc[UR6][R2.64] ;  /* 0x0000000602157981 */ /* 0x000122000c1e1900 */
[----:B-1----:R-:W1:Y:S01]  /*1560*/  S2R R173, SR_TID.X ;  /* 0x0000000000ad7919 */ /* 0x002e620000002100 */
[----:B0-----:R-:W0:Y:S01]  /*1570*/  LDC.64 R2, c[0x0][0x3c8] ;  /* 0x0000f200ff027b82 */ /* 0x001e220000000a00 */
[----:B------:R-:W-:-:S05]  /*1580*/  MOV R172, UR20 ;  /* 0x0000001400ac7c02 */ /* 0x000fca0008000f00 */
[----:B------:R3:W-:Y:S01]  /*1590*/  STL [R1+0xb4], R172 ;  /* 0x0000b4ac01007387 */ /* 0x0007e20000100800 */
[----:B0-----:R-:W-:Y:S01]  /*15a0*/  IMAD.WIDE R2, R251, 0x4, R2 ;  /* 0x00000004fb027825 */ /* 0x001fe200078e0202 */
[----:B-1----:R-:W-:-:S05]  /*15b0*/  LOP3.LUT R173, R173, 0x1f, RZ, 0xc0, !PT ;  /* 0x0000001fadad7812 */ /* 0x002fca00078ec0ff */
[----:B------:R0:W5:Y:S01]  /*15c0*/  LDG.E R2, desc[UR6][R2.64] ;  /* 0x0000000602027981 */ /* 0x000162000c1e1900 */
[----:B------:R-:W-:Y:S01]  /*15d0*/  ISETP.NE.AND P0, PT, RZ, UR8, PT ;  /* 0x00000008ff007c0c */ /* 0x000fe2000bf05270 */
[----:B------:R-:W-:Y:S01]  /*15e0*/  BSSY.RECONVERGENT B1, `(.L_x_1136) ;  /* 0x0000090000017945 */ /* 0x000fe20003800200 */
[----:B------:R-:W-:Y:S01]  /*15f0*/  HFMA2 R227, -RZ, RZ, 0, 0 ;  /* 0x00000000ffe37431 */ /* 0x000fe200000001ff */
[----:B------:R1:W-:Y:S01]  /*1600*/  STL [R1+0xb8], R173 ;  /* 0x0000b8ad01007387 */ /* 0x0003e20000100800 */
[----:B------:R-:W-:Y:S01]  /*1610*/  MOV R228, RZ ;  /* 0x000000ff00e47202 */ /* 0x000fe20000000f00 */
[----:B0-----:R-:W-:Y:S01]  /*1620*/  HFMA2 R3, -RZ, RZ, 1.875, 0 ;  /* 0x3f800000ff037431 */ /* 0x001fe200000001ff */
[C---:B--2---:R-:W-:Y:S02]  /*1630*/  ISETP.GE.U32.AND P4, PT, R244.reuse, 0x20, PT ;  /* 0x00000020f400780c */ /* 0x044fe40003f86070 */
[C---:B------:R-:W-:Y:S02]  /*1640*/  ISETP.GE.U32.AND P3, PT, R244.reuse, 0x40, PT ;  /* 0x00000040f400780c */ /* 0x040fe40003f66070 */
[----:B------:R-:W-:-:S02]  /*1650*/  ISETP.GE.U32.AND P2, PT, R244, 0x60, PT ;  /* 0x00000060f400780c */ /* 0x000fc40003f46070 */
[----:B------:R-:W-:Y:S02]  /*1660*/  ISETP.GE.U32.AND P1, PT, R244, 0x80, PT ;  /* 0x00000080f400780c */ /* 0x000fe40003f26070 */
[----:B---3--:R-:W-:Y:S01]  /*1670*/  @P5 SHF.L.U32 R3, R4, 0x10, RZ ;  /* 0x0000001004035819 */ /* 0x008fe200000006ff */
[----:B------:R-:W-:-:S05]  /*1680*/  IMAD R4, R251, R172, RZ ;  /* 0x000000acfb047224 */ /* 0x000fca00078e02ff */
[----:B------:R-:W-:-:S04]  /*1690*/  SHF.R.S32.HI R172, RZ, 0x1f, R4 ;  /* 0x0000001fffac7819 */ /* 0x000fc80000011404 */
[----:B------:R-:W-:-:S04]  /*16a0*/  LEA.HI R4, R172, R4, RZ, 0x3 ;  /* 0x00000004ac047211 */ /* 0x000fc800078f18ff */
[----:B------:R-:W-:-:S04]  /*16b0*/  LEA.HI.SX32 R4, R4, R173, 0x1d ;  /* 0x000000ad04047211 */ /* 0x000fc800078feaff */
[----:B------:R-:W-:Y:S02]  /*16c0*/  MOV R176, R4 ;  /* 0x0000000400b07202 */ /* 0x000fe40000000f00 */
[----:B----4-:R-:W-:Y:S01]  /*16d0*/  FSEL R21, R21, RZ, !P0 ;  /* 0x000000ff15157208 */ /* 0x010fe20004000000 */
[----:B-1----:R-:W-:Y:S06]  /*16e0*/  @!P4 BRA `(.L_x_1137) ;  /* 0x0000000400fcc947 */ /* 0x002fec0003800000 */
        /* <DEDUP_REMOVED lines=8> */
[----:B0-----:R-:W-:-:S03]  /*1770*/  IMAD.WIDE.U32 R6, R4, 0x10, R6 ;  /* 0x0000001004067825 */ /* 0x001fc600078e0006 */
[----:B------:R-:W4:Y:S04]  /*1780*/  LDL R207, [R1+0x10c] ;  /* 0x00010c0001cf7983 */ /* 0x000f280000100800 */
[----:B------:R1:W3:Y:S04]  /*1790*/  LDG.E.128 R172, desc[UR6][R6.64] ;  /* 0x0000000606ac7981 */ /* 0x0002e8000c1e1d00 */
[----:B------:R-:W4:Y:S04]  /*17a0*/  LDL.LU R249, [R1+0x58] ;  /* 0x0000580001f97983 */ /* 0x000f280000300800 */
[----:B------:R-:W4:Y:S01]  /*17b0*/  LDL R248, [R1+0x14c] ;  /* 0x00014c0001f87983 */ /* 0x000f220000100800 */
[----:B-1----:R-:W-:-:S03]  /*17c0*/  IMAD.WIDE.U32 R6, R4, 0x10, R22 ;  /* 0x0000001004067825 */ /* 0x002fc600078e0016 */
[----:B------:R-:W4:Y:S01]  /*17d0*/  LDL.LU R247, [R1+0x64] ;  /* 0x0000640001f77983 */ /* 0x000f220000300800 */
[----:B------:R-:W-:Y:S01]  /*17e0*/  ISETP.NE.U32.AND P0, PT, RZ, UR10, PT ;  /* 0x0000000aff007c0c */ /* 0x000fe2000bf05070 */
[----:B------:R-:W0:Y:S02]  /*17f0*/  LDC.64 R22, c[0x0][0x3b0] ;  /* 0x0000ec00ff167b82 */ /* 0x000e240000000a00 */
[----:B------:R1:W4:Y:S01]  /*1800*/  LDG.E.128 R180, desc[UR6][R6.64] ;  /* 0x0000000606b47981 */ /* 0x000322000c1e1d00 */
[----:B------:R-:W-:-:S03]  /*1810*/  ISETP.NE.AND.EX P0, PT, RZ, UR11, PT, P0 ;  /* 0x0000000bff007c0c */ /* 0x000fc6000bf05300 */
[----:B------:R-:W4:Y:S04]  /*1820*/  LDL R246, [R1+0x150] ;  /* 0x0001500001f67983 */ /* 0x000f280000100800 */
[----:B------:R-:W4:Y:S06]  /*1830*/  LDL.LU R245, [R1+0x6c] ;  /* 0x00006c0001f57983 */ /* 0x000f2c0000300800 */
[----:B-1----:R-:W1:Y:S02]  /*1840*/  @P0 LDC.64 R6, c[0x0][0x438] ;  /* 0x00010e00ff060b82 */ /* 0x002e640000000a00 */
[----:B-1----:R-:W-:-:S05]  /*1850*/  @P0 IMAD.WIDE.U32 R6, R4, 0x10, R6 ;  /* 0x0000001004060825 */ /* 0x002fca00078e0006 */
[----:B------:R0:W5:Y:S02]  /*1860*/  @P0 LDG.E.128 R52, desc[UR6][R6.64] ;  /* 0x0000000606340981 */ /* 0x000164000c1e1d00 */
[----:B0-----:R-:W-:-:S05]  /*1870*/  IMAD.WIDE.U32 R6, R4, 0x8, R22 ;  /* 0x0000000804067825 */ /* 0x001fca00078e0016 */
[----:B------:R2:W5:Y:S02]  /*1880*/  LDG.E.64 R22, desc[UR6][R6.64] ;  /* 0x0000000606167981 */ /* 0x000564000c1e1b00 */
[----:B--2---:R-:W-:Y:S02]  /*1890*/  SHF.L.U32 R7, R189, 0x10, RZ ;  /* 0x00000010bd077819 */ /* 0x004fe400000006ff */
[----:B---3--:R-:W-:Y:S02]  /*18a0*/  SHF.L.U32 R0, R172, 0x10, RZ ;  /* 0x00000010ac007819 */ /* 0x008fe400000006ff */
[----:B------:R-:W-:-:S03]  /*18b0*/  SHF.L.U32 R5, R173, 0x10, RZ ;  /* 0x00000010ad057819 */ /* 0x000fc600000006ff */
[C---:B------:R-:W-:Y:S02]  /*18c0*/  FADD.FTZ R0, -R21.reuse, R0 ;  /* 0x0000000015007221 */ /* 0x040fe40000010100 */
[----:B------:R-:W-:Y:S02]  /*18d0*/  FADD.FTZ R5, -R21, R5 ;  /* 0x0000000515057221 */ /* 0x000fe40000010100 */
[C---:B-----5:R-:W-:Y:S02]  /*18e0*/  FMUL.FTZ R0, R2.reuse, R0 ;  /* 0x0000000002007220 */ /* 0x060fe40000410000 */
[----:B------:R-:W-:Y:S01]  /*18f0*/  FMUL.FTZ R200, R2, R5 ;  /* 0x0000000502c87220 */ /* 0x000fe20000410000 */
[----:B------:R-:W-:Y:S02]  /*1900*/  SHF.L.U32 R5, R174, 0x10, RZ ;  /* 0x00000010ae057819 */ /* 0x000fe400000006ff */
[----:B----4-:R-:W-:-:S03]  /*1910*/  SHF.L.U32 R6, R180, 0x10, RZ ;  /* 0x00000010b4067819 */ /* 0x010fc600000006ff */
[----:B------:R-:W-:Y:S02]  /*1920*/  FADD.FTZ R5, -R21, R5 ;  /* 0x0000000515057221 */ /* 0x000fe40000010100 */
[----:B------:R-:W-:Y:S01]  /*1930*/  FADD.FTZ R132, R132, R6 ;  /* 0x0000000684847221 */ /* 0x000fe20000010000 */
[-C--:B------:R-:W-:Y:S01]  /*1940*/  FFMA.FTZ R232, R0, R6.reuse, R232 ;  /* 0x0000000600e87223 */ /* 0x080fe200000100e8 */
[----:B------:R-:W-:Y:S01]  /*1950*/  FMUL.FTZ R214, R7, R6 ;  /* 0x0000000607d67220 */ /* 0x000fe20000410000 */
[----:B------:R-:W-:Y:S02]  /*1960*/  SHF.L.U32 R6, R181, 0x10, RZ ;  /* 0x00000010b5067819 */ /* 0x000fe400000006ff */
[----:B------:R-:W-:Y:S01]  /*1970*/  SHF.L.U32 R7, R177, 0x10, RZ ;  /* 0x00000010b1077819 */ /* 0x000fe200000006ff */
[----:B------:R-:W-:Y:S02]  /*1980*/  FMUL.FTZ R199, R2, R5 ;  /* 0x0000000502c77220 */ /* 0x000fe40000410000 */
[----:B------:R-:W-:Y:S01]  /*1990*/  FADD.FTZ R134, R134, R6 ;  /* 0x0000000686867221 */ /* 0x000fe20000010000 */
[-C--:B------:R-:W-:Y:S01]  /*19a0*/  FFMA.FTZ R226, R200, R6.reuse, R226 ;  /* 0x00000006c8e27223 */ /* 0x080fe200000100e2 */
[----:B------:R-:W-:Y:S01]  /*19b0*/  FMUL.FTZ R243, R7, R6 ;  /* 0x0000000607f37220 */ /* 0x000fe20000410000 */
[----:B------:R-:W-:Y:S01]  /*19c0*/  SHF.L.U32 R6, R182, 0x10, RZ ;  /* 0x00000010b6067819 */ /* 0x000fe200000006ff */
[----:B------:R-:W-:Y:S04]  /*19d0*/  STL [R1+0x60], R232 ;  /* 0x000060e801007387 */ /* 0x000fe80000100800 */
[----:B------:R-:W-:Y:S01]  /*19e0*/  FFMA.FTZ R217, R199, R6, R217 ;  /* 0x00000006c7d97223 */ /* 0x000fe200000100d9 */
[----:B------:R-:W-:Y:S01]  /*19f0*/  STL [R1+0x68], R226 ;  /* 0x000068e201007387 */ /* 0x000fe20000100800 */
[----:B------:R-:W-:-:S03]  /*1a00*/  SHF.L.U32 R5, R175, 0x10, RZ ;  /* 0x00000010af057819 */ /* 0x000fc600000006ff */
[----:B------:R0:W-:Y:S01]  /*1a10*/  STL [R1+0x50], R217 ;  /* 0x000050d901007387 */ /* 0x0001e20000100800 */
[----:B------:R-:W-:Y:S01]  /*1a20*/  SHF.L.U32 R7, R218, 0x10, RZ ;  /* 0x00000010da077819 */ /* 0x000fe200000006ff */
[----:B------:R-:W-:Y:S01]  /*1a30*/  FADD.FTZ R5, -R21, R5 ;  /* 0x0000000515057221 */ /* 0x000fe20000010100 */
[----:B------:R-:W-:Y:S01]  /*1a40*/  PRMT R172, R172, 0x7632, R172 ;  /* 0x00007632acac7816 */ /* 0x000fe200000000ac */
[----:B------:R-:W-:Y:S01]  /*1a50*/  FADD.FTZ R128, R128, R6 ;  /* 0x0000000680807221 */ /* 0x000fe20000010000 */
[----:B0-----:R-:W2:Y:S01]  /*1a60*/  LDL R217, [R1+0x154] ;  /* 0x0001540001d97983 */ /* 0x001ea20000100800 */
[----:B------:R-:W-:Y:S01]  /*1a70*/  FMUL.FTZ R242, R7, R6 ;  /* 0x0000000607f27220 */ /* 0x000fe20000410000 */
[----:B------:R-:W-:Y:S01]  /*1a80*/  SHF.L.U32 R6, R183, 0x10, RZ ;  /* 0x00000010b7067819 */ /* 0x000fe200000006ff */
[----:B------:R-:W-:Y:S01]  /*1a90*/  FMUL.FTZ R189, R2, R5 ;  /* 0x0000000502bd7220 */ /* 0x000fe20000410000 */
[----:B------:R-:W-:Y:S02]  /*1aa0*/  SHF.L.U32 R7, R207, 0x10, RZ ;  /* 0x00000010cf077819 */ /* 0x000fe400000006ff */
[----:B------:R-:W-:Y:S01]  /*1ab0*/  SHF.L.U32 R5, R172, 0x10, RZ ;  /* 0x00000010ac057819 */ /* 0x000fe200000006ff */
[----:B------:R-:W3:Y:S01]  /*1ac0*/  LDL.LU R207, [R1+0x54] ;  /* 0x0000540001cf7983 */ /* 0x000ee20000300800 */
[--C-:B------:R-:W-:Y:S01]  /*1ad0*/  FADD.FTZ R130, R130, R6.reuse ;  /* 0x0000000682827221 */ /* 0x100fe20000010000 */
[-C--:B------:R-:W-:Y:S01]  /*1ae0*/  FFMA.FTZ R249, R189, R6.reuse, R249 ;  /* 0x00000006bdf97223 */ /* 0x080fe200000100f9 */
[----:B------:R-:W-:Y:S01]  /*1af0*/  FMUL.FTZ R232, R7, R6 ;  /* 0x0000000607e87220 */ /* 0x000fe20000410000 */
[----:B------:R-:W-:Y:S01]  /*1b00*/  PRMT R6, R180, 0x7632, R6 ;  /* 0x00007632b4067816 */ /* 0x000fe20000000006 */
[----:B------:R-:W-:-:S03]  /*1b10*/  FADD.FTZ R5, -R21, R5 ;  /* 0x0000000515057221 */ /* 0x000fc60000010100 */
[----:B------:R-:W-:Y:S01]  /*1b20*/  SHF.L.U32 R6, R6, 0x10, RZ ;  /* 0x0000001006067819 */ /* 0x000fe200000006ff */
[----:B------:R-:W-:Y:S01]  /*1b30*/  FMUL.FTZ R177, R2, R5 ;  /* 0x0000000502b17220 */ /* 0x000fe20000410000 */
[----:B------:R-:W-:Y:S03]  /*1b40*/  STL [R1+0x58], R249 ;  /* 0x000058f901007387 */ /* 0x000fe60000100800 */
[----:B------:R-:W-:Y:S01]  /*1b50*/  FFMA.FTZ R247, R177, R6, R247 ;  /* 0x00000006b1f77223 */ /* 0x000fe200000100f7 */
[----:B------:R-:W4:Y:S04]  /*1b60*/  LDL R180, [R1+0x158] ;  /* 0x0001580001b47983 */ /* 0x000f280000100800 */
[----:B------:R-:W-:Y:S04]  /*1b70*/  STL [R1+0x64], R247 ;  /* 0x000064f701007387 */ /* 0x000fe80000100800 */
[----:B------:R-:W4:Y:S01]  /*1b80*/  LDL.LU R176, [R1+0x5c] ;  /* 0x00005c0001b07983 */ /* 0x000f220000300800 */
[----:B------:R-:W-:-:S02]  /*1b90*/  PRMT R173, R173, 0x7632, R173 ;  /* 0x00007632adad7816 */ /* 0x000fc400000000ad */
[----:B------:R-:W-:Y:S02]  /*1ba0*/  SHF.L.U32 R7, R248, 0x10, RZ ;  /* 0x00000010f8077819 */ /* 0x000fe400000006ff */
[----:B------:R-:W-:-:S03]  /*1bb0*/  SHF.L.U32 R5, R173, 0x10, RZ ;  /* 0x00000010ad057819 */ /* 0x000fc600000006ff */
[----:B------:R-:W-:Y:S01]  /*1bc0*/  FMUL.FTZ R226, R7, R6 ;  /* 0x0000000607e27220 */ /* 0x000fe20000410000 */
[----:B------:R-:W-:Y:S01]  /*1bd0*/  PRMT R7, R181, 0x7632, R7 ;  /* 0x00007632b5077816 */ /* 0x000fe20000000007 */
[----:B------:R-:W-:Y:S01]  /*1be0*/  FADD.FTZ R5, -R21, R5 ;  /* 0x0000000515057221 */ /* 0x000fe20000010100 */
[--C-:B------:R-:W-:Y:S01]  /*1bf0*/  FADD.FTZ R133, R133, R6.reuse ;  /* 0x0000000685857221 */ /* 0x100fe20000010000 */
[----:B------:R-:W-:Y:S02]  /*1c00*/  PRMT R6, R174, 0x7632, R6 ;  /* 0x00007632ae067816 */ /* 0x000fe40000000006 */
[----:B------:R-:W-:Y:S01]  /*1c10*/  SHF.L.U32 R7, R7, 0x10, RZ ;  /* 0x0000001007077819 */ /* 0x000fe200000006ff */
[----:B------:R-:W-:Y:S01]  /*1c20*/  FMUL.FTZ R5, R2, R5 ;  /* 0x0000000502057220 */ /* 0x000fe20000410000 */
[----:B------:R-:W-:Y:S02]  /*1c30*/  SHF.L.U32 R172, R246, 0x10, RZ ;  /* 0x00000010f6ac7819 */ /* 0x000fe400000006ff */
[----:B------:R-:W-:-:S02]  /*1c40*/  PRMT R173, R182, 0x7632, R173 ;  /* 0x00007632b6ad7816 */ /* 0x000fc400000000ad */
[----:B------:R-:W-:Y:S01]  /*1c50*/  SHF.L.U32 R6, R6, 0x10, RZ ;  /* 0x0000001006067819 */ /* 0x000fe200000006ff */
[----:B------:R-:W-:Y:S01]  /*1c60*/  FADD.FTZ R135, R135, R7 ;  /* 0x0000000787877221 */ /* 0x000fe20000010000 */
[-C--:B------:R-:W-:Y:S01]  /*1c70*/  FFMA.FTZ R245, R5, R7.reuse, R245 ;  /* 0x0000000705f57223 */ /* 0x080fe200000100f5 */
[----:B------:R-:W-:Y:S01]  /*1c80*/  FMUL.FTZ R218, R172, R7 ;  /* 0x00000007acda7220 */ /* 0x000fe20000410000 */
[----:B------:R-:W-:Y:S01]  /*1c90*/  SHF.L.U32 R7, R173, 0x10, RZ ;  /* 0x00000010ad077819 */ /* 0x000fe200000006ff */
[----:B------:R-:W-:Y:S01]  /*1ca0*/  FADD.FTZ R6, -R21, R6 ;  /* 0x0000000615067221 */ /* 0x000fe20000010100 */
[----:B------:R-:W-:-:S03]  /*1cb0*/  FFMA.FTZ R173, R0, R214, RZ ;  /* 0x000000d600ad7223 */ /* 0x000fc600000100ff */
[----:B------:R-:W-:Y:S01]  /*1cc0*/  FMUL.FTZ R6, R2, R6 ;  /* 0x0000000602067220 */ /* 0x000fe20000410000 */
[----:B------:R-:W-:Y:S01]  /*1cd0*/  FADD.FTZ R129, R129, R7 ;  /* 0x0000000781817221 */ /* 0x000fe20000010000 */
[----:B------:R-:W-:-:S04]  /*1ce0*/  FFMA.FTZ R173, R177, R226, R173 ;  /* 0x000000e2b1ad7223 */ /* 0x000fc800000100ad */
[----:B------:R-:W-:Y:S01]  /*1cf0*/  FFMA.FTZ R173, R200, R243, R173 ;  /* 0x000000f3c8ad7223 */ /* 0x000fe200000100ad */
[----:B------:R-:W-:-:S03]  /*1d00*/  PRMT R174, R183, 0x7632, R174 ;  /* 0x00007632b7ae7816 */ /* 0x000fc600000000ae */
[----:B------:R-:W-:Y:S01]  /*1d10*/  FFMA.FTZ R173, R5, R218, R173 ;  /* 0x000000da05ad7223 */ /* 0x000fe200000100ad */
[----:B------:R-:W-:-:S03]  /*1d20*/  SHF.L.U32 R174, R174, 0x10, RZ ;  /* 0x00000010aeae7819 */ /* 0x000fc600000006ff */
[----:B------:R-:W-:Y:S01]  /*1d30*/  FFMA.FTZ R173, R199, R242, R173 ;  /* 0x000000f2c7ad7223 */ /* 0x000fe200000100ad */
[----:B------:R-:W-:Y:S01]  /*1d40*/  STL [R1+0x6c], R245 ;  /* 0x00006cf501007387 */ /* 0x000fe20000100800 */
[----:B------:R-:W-:Y:S01]  /*1d50*/  FADD.FTZ R131, R131, R174 ;  /* 0x000000ae83837221 */ /* 0x000fe20000010000 */
[----:B--2---:R-:W-:-:S05]  /*1d60*/  SHF.L.U32 R172, R217, 0x10, RZ ;  /* 0x00000010d9ac7819 */ /* 0x004fca00000006ff */
[-C--:B------:R-:W-:Y:S01]  /*1d70*/  FMUL.FTZ R217, R172, R7.reuse ;  /* 0x00000007acd97220 */ /* 0x080fe20000410000 */
[----:B------:R-:W-:Y:S01]  /*1d80*/  FADD.FTZ R172, RZ, R214 ;  /* 0x000000d6ffac7221 */ /* 0x000fe20000010000 */
[----:B---3--:R-:W-:Y:S01]  /*1d90*/  FFMA.FTZ R207, R6, R7, R207 ;  /* 0x0000000706cf7223 */ /* 0x008fe200000100cf */
[----:B------:R-:W-:Y:S02]  /*1da0*/  PRMT R7, R175, 0x7632, R7 ;  /* 0x00007632af077816 */ /* 0x000fe40000000007 */
[----:B------:R-:W-:Y:S02]  /*1db0*/  FADD.FTZ R172, R172, R226 ;  /* 0x000000e2acac7221 */ /* 0x000fe40000010000 */
[----:B------:R-:W-:Y:S02]  /*1dc0*/  SHF.L.U32 R7, R7, 0x10, RZ ;  /* 0x0000001007077819 */ /* 0x000fe400000006ff */
[----:B------:R-:W-:-:S04]  /*1dd0*/  FADD.FTZ R172, R172, R243 ;  /* 0x000000f3acac7221 */ /* 0x000fc80000010000 */
[----:B------:R-:W-:Y:S01]  /*1de0*/  FADD.FTZ R172, R172, R218 ;  /* 0x000000daacac7221 */ /* 0x000fe20000010000 */
[----:B------:R-:W-:-:S03]  /*1df0*/  FADD.FTZ R7, -R21, R7 ;  /* 0x0000000715077221 */ /* 0x000fc60000010100 */
[----:B------:R-:W-:Y:S01]  /*1e00*/  FADD.FTZ R172, R172, R242 ;  /* 0x000000f2acac7221 */ /* 0x000fe20000010000 */
[----:B------:R-:W-:Y:S01]  /*1e10*/  FMUL.FTZ R7, R2, R7 ;  /* 0x0000000702077220 */ /* 0x000fe20000410000 */
[----:B----4-:R-:W-:Y:S01]  /*1e20*/  SHF.L.U32 R175, R180, 0x10, RZ ;  /* 0x00000010b4af7819 */ /* 0x010fe200000006ff */
[----:B------:R-:W-:Y:S01]  /*1e30*/  FFMA.FTZ R173, R6, R217, R173 ;  /* 0x000000d906ad7223 */ /* 0x000fe200000100ad */
[----:B------:R-:W-:Y:S01]  /*1e40*/  FADD.FTZ R172, R172, R217 ;  /* 0x000000d9acac7221 */ /* 0x000fe20000010000 */
[----:B------:R0:W-:Y:S01]  /*1e50*/  STL [R1+0x54], R207 ;  /* 0x000054cf01007387 */ /* 0x0001e20000100800 */
[----:B------:R-:W-:Y:S02]  /*1e60*/  FFMA.FTZ R176, R7, R174, R176 ;  /* 0x000000ae07b07223 */ /* 0x000fe400000100b0 */
[----:B------:R-:W-:Y:S01]  /*1e70*/  FADD.FTZ R172, R172, R232 ;  /* 0x000000e8acac7221 */ /* 0x000fe20000010000 */
[----:B------:R-:W-:Y:S02]  /*1e80*/  FFMA.FTZ R173, R189, R232, R173 ;  /* 0x000000e8bdad7223 */ /* 0x000fe400000100ad */
[----:B------:R1:W-:Y:S01]  /*1e90*/  STL [R1+0x5c], R176 ;  /* 0x00005cb001007387 */ /* 0x0003e20000100800 */
[----:B0-----:R-:W-:-:S04]  /*1ea0*/  FMUL.FTZ R207, R175, R174 ;  /* 0x000000aeafcf7220 */ /* 0x001fc80000410000 */
[----:B------:R-:W-:Y:S01]  /*1eb0*/  FADD.FTZ R228, R172, R207 ;  /* 0x000000cface47221 */ /* 0x000fe20000010000 */
[----:B------:R-:W-:Y:S01]  /*1ec0*/  FFMA.FTZ R227, R7, R207, R173 ;  /* 0x000000cf07e37223 */ /* 0x000fe200000100ad */
[----:B-1----:R-:W-:-:S07]  /*1ed0*/  IADD3 R176, PT, PT, R4, 0x20, RZ ;  /* 0x0000002004b07810 */ /* 0x002fce0007ffe0ff */
.L_x_1137:
[----:B------:R-:W-:Y:S05]  /*1ee0*/  BSYNC.RECONVERGENT B1 ;  /* 0x0000000000017941 */ /* 0x000fea0003800200 */
.L_x_1136:
[----:B------:R-:W-:Y:S04]  /*1ef0*/  BSSY.RECONVERGENT B1, `(.L_x_1138) ;  /* 0x0000081000017945 */ /* 0x000fe80003800200 */
[----:B------:R-:W-:Y:S05]  /*1f00*/  @!P3 BRA `(.L_x_1139) ;  /* 0x0000000400fcb947 */ /* 0x000fea0003800000 */
[----:B------:R-:W0:Y:S01]  /*1f10*/  LDC.64 R8, c[0x0][0x3a8] ;  /* 0x0000ea00ff087b82 */ /* 0x000e220000000a00 */
[----:B------:R-:W2:Y:S04]  /*1f20*/  LDL R182, [R1+0xf0] ;  /* 0x0000f00001b67983 */ /* 0x000ea80000100800 */
[----:B------:R-:W3:Y:S03]  /*1f30*/  LDL.LU R231, [R1+0x40] ;  /* 0x0000400001e77983 */ /* 0x000ee60000300800 */
[----:B------:R-:W1:Y:S01]  /*1f40*/  LDC.64 R24, c[0x0][0x428] ;  /* 0x00010a00ff187b82 */ /* 0x000e620000000a00 */
[----:B------:R-:W4:Y:S04]  /*1f50*/  LDL R225, [R1+0xf4] ;  /* 0x0000f40001e17983 */ /* 0x000f280000100800 */
[----:B------:R-:W4:Y:S01]  /*1f60*/  LDL.LU R216, [R1+0x48] ;  /* 0x0000480001d87983 */ /* 0x000f220000300800 */
[----:B------:R-:W-:-:S02]  /*1f70*/  ISETP.NE.U32.AND P0, PT, RZ, UR10, PT ;  /* 0x0000000aff007c0c */ /* 0x000fc4000bf05070 */
[----:B------:R-:W1:Y:S01]  /*1f80*/  LDC.64 R180, c[0x0][0x3b0] ;  /* 0x0000ec00ffb47b82 */ /* 0x000e620000000a00 */
[----:B------:R-:W4:Y:S04]  /*1f90*/  LDL R215, [R1+0xf8] ;  /* 0x0000f80001d77983 */ /* 0x000f280000100800 */
[----:B------:R-:W4:Y:S01]  /*1fa0*/  LDL.LU R206, [R1+0x30] ;  /* 0x0000300001ce7983 */ /* 0x000f220000300800 */
[----:B0-----:R-:W-:-:S03]  /*1fb0*/  IMAD.WIDE.U32 R8, R176, 0x10, R8 ;  /* 0x00000010b0087825 */ /* 0x001fc600078e0008 */
[----:B------:R-:W4:Y:S04]  /*1fc0*/  LDL R183, [R1+0xfc] ;  /* 0x0000fc0001b77983 */ /* 0x000f280000100800 */
[----:B------:R-:W4:Y:S04]  /*1fd0*/  LDL.LU R249, [R1+0x38] ;  /* 0x0000380001f97983 */ /* 0x000f280000300800 */
[----:B------:R-:W3:Y:S01]  /*1fe0*/  LDG.E.128 R8, desc[UR6][R8.64] ;  /* 0x0000000608087981 */ /* 0x000ee2000c1e1d00 */
[----:B-1----:R-:W-:-:S03]  /*1ff0*/  IMAD.WIDE.U32 R24, R176, 0x10, R24 ;  /* 0x00000010b0187825 */ /* 0x002fc600078e0018 */
[----:B------:R-:W4:Y:S04]  /*2000*/  LDL R248, [R1+0x13c] ;  /* 0x00013c0001f87983 */ /* 0x000f280000100800 */
[----:B------:R0:W4:Y:S04]  /*2010*/  LDG.E.128 R172, desc[UR6][R24.64] ;  /* 0x0000000618ac7981 */ /* 0x000128000c1e1d00 */
[----:B------:R-:W4:Y:S01]  /*2020*/  LDL.LU R247, [R1+0x44] ;  /* 0x0000440001f77983 */ /* 0x000f220000300800 */
[----:B------:R-:W-:-:S03]  /*2030*/  ISETP.NE.AND.EX P0, PT, RZ, UR11, PT, P0 ;  /* 0x0000000bff007c0c */ /* 0x000fc6000bf05300 */
[----:B------:R-:W4:Y:S04]  /*2040*/  LDL R246, [R1+0x140] ;  /* 0x0001400001f67983 */ /* 0x000f280000100800 */
[----:B------:R-:W4:Y:S06]  /*2050*/  LDL.LU R245, [R1+0x4c] ;  /* 0x00004c0001f57983 */ /* 0x000f2c0000300800 */
[----:B0-----:R-:W0:Y:S02]  /*2060*/  @P0 LDC.64 R24, c[0x0][0x438] ;  /* 0x00010e00ff180b82 */ /* 0x001e240000000a00 */
[----:B0-----:R-:W-:-:S05]  /*2070*/  @P0 IMAD.WIDE.U32 R24, R176, 0x10, R24 ;  /* 0x00000010b0180825 */ /* 0x001fca00078e0018 */
[----:B------:R0:W5:Y:S02]  /*2080*/  @P0 LDG.E.128 R48, desc[UR6][R24.64] ;  /* 0x0000000618300981 */ /* 0x000164000c1e1d00 */
[----:B0-----:R-:W-:-:S06]  /*2090*/  IMAD.WIDE.U32 R24, R176, 0x8, R180 ;  /* 0x00000008b0187825 */ /* 0x001fcc00078e00b4 */
[----:B------:R-:W5:Y:S01]  /*20a0*/  LDG.E.64 R24, desc[UR6][R24.64] ;  /* 0x0000000618187981 */ /* 0x000f62000c1e1b00 */
[----:B--2---:R-:W-:Y:S02]  /*20b0*/  SHF.L.U32 R182, R182, 0x10, RZ ;  /* 0x00000010b6b67819 */ /* 0x004fe400000006ff */
[----:B---3--:R-:W-:-:S05]  /*20c0*/  SHF.L.U32 R180, R8, 0x10, RZ ;  /* 0x0000001008b47819 */ /* 0x008fca00000006ff */
[----:B------:R-:W-:-:S04]  /*20d0*/  FADD.FTZ R180, -R21, R180 ;  /* 0x000000b415b47221 */ /* 0x000fc80000010100 */
[----:B-----5:R-:W-:Y:S01]  /*20e0*/  FMUL.FTZ R198, R2, R180 ;  /* 0x000000b402c67220 */ /* 0x020fe20000410000 */
[----:B------:R-:W-:Y:S02]  /*20f0*/  SHF.L.U32 R180, R9, 0x10, RZ ;  /* 0x0000001009b47819 */ /* 0x000fe400000006ff */
[----:B----4-:R-:W-:-:S03]  /*2100*/  SHF.L.U32 R181, R172, 0x10, RZ ;  /* 0x00000010acb57819 */ /* 0x010fc600000006ff */
[----:B------:R-:W-:Y:S02]  /*2110*/  FADD.FTZ R180, -R21, R180 ;  /* 0x000000b415b47221 */ /* 0x000fe40000010100 */
[----:B------:R-:W-:Y:S02]  /*2120*/  FADD.FTZ R124, R124, R181 ;  /* 0x000000b57c7c7221 */ /* 0x000fe40000010000 */
[----:B------:R-:W-:Y:S01]  /*2130*/  FMUL.FTZ R197, R2, R180 ;  /* 0x000000b402c57220 */ /* 0x000fe20000410000 */
[----:B------:R-:W-:Y:S01]  /*2140*/  SHF.L.U32 R180, R10, 0x10, RZ ;  /* 0x000000100ab47819 */ /* 0x000fe200000006ff */
[-C--:B------:R-:W-:Y:S01]  /*2150*/  FFMA.FTZ R231, R198, R181.reuse, R231 ;  /* 0x000000b5c6e77223 */ /* 0x080fe200000100e7 */
[----:B------:R-:W-:Y:S01]  /*2160*/  FMUL.FTZ R241, R182, R181 ;  /* 0x000000b5b6f17220 */ /* 0x000fe20000410000 */
[----:B------:R-:W-:Y:S02]  /*2170*/  SHF.L.U32 R181, R173, 0x10, RZ ;  /* 0x00000010adb57819 */ /* 0x000fe400000006ff */
[----:B------:R-:W-:Y:S01]  /*2180*/  SHF.L.U32 R182, R225, 0x10, RZ ;  /* 0x00000010e1b67819 */ /* 0x000fe200000006ff */
[----:B------:R-:W-:-:S02]  /*2190*/  FADD.FTZ R180, -R21, R180 ;  /* 0x000000b415b47221 */ /* 0x000fc40000010100 */
[----:B------:R-:W-:Y:S01]  /*21a0*/  FADD.FTZ R126, R126, R181 ;  /* 0x000000b57e7e7221 */ /* 0x000fe20000010000 */
[-C--:B------:R-:W-:Y:S01]  /*21b0*/  FFMA.FTZ R216, R197, R181.reuse, R216 ;  /* 0x000000b5c5d87223 */ /* 0x080fe200000100d8 */
[----:B------:R-:W-:Y:S01]  /*21c0*/  FMUL.FTZ R240, R182, R181 ;  /* 0x000000b5b6f07220 */ /* 0x000fe20000410000 */
[----:B------:R-:W-:Y:S01]  /*21d0*/  SHF.L.U32 R181, R174, 0x10, RZ ;  /* 0x00000010aeb57819 */ /* 0x000fe200000006ff */
[----:B------:R-:W-:Y:S01]  /*21e0*/  FMUL.FTZ R196, R2, R180 ;  /* 0x000000b402c47220 */ /* 0x000fe20000410000 */
[----:B------:R-:W-:-:S03]  /*21f0*/  SHF.L.U32 R182, R215, 0x10, RZ ;  /* 0x00000010d7b67819 */ /* 0x000fc600000006ff */
[-C--:B------:R-:W-:Y:S01]  /*2200*/  FFMA.FTZ R206, R196, R181.reuse, R206 ;  /* 0x000000b5c4ce7223 */ /* 0x080fe200000100ce */
[----:B------:R0:W-:Y:S01]  /*2210*/  STL [R1+0x40], R231 ;  /* 0x000040e701007387 */ /* 0x0001e20000100800 */
[----:B------:R-:W-:Y:S01]  /*2220*/  FADD.FTZ R120, R120, R181 ;  /* 0x000000b578787221 */ /* 0x000fe20000010000 */
[----:B------:R-:W-:Y:S01]  /*2230*/  FMUL.FTZ R239, R182, R181 ;  /* 0x000000b5b6ef7220 */ /* 0x000fe20000410000 */
[----:B------:R-:W-:Y:S01]  /*2240*/  SHF.L.U32 R181, R183, 0x10, RZ ;  /* 0x00000010b7b57819 */ /* 0x000fe200000006ff */
[----:B------:R1:W-:Y:S01]  /*2250*/  STL [R1+0x48], R216 ;  /* 0x000048d801007387 */ /* 0x0003e20000100800 */
[----:B------:R-:W-:Y:S02]  /*2260*/  SHF.L.U32 R180, R11, 0x10, RZ ;  /* 0x000000100bb47819 */ /* 0x000fe400000006ff */
[----:B------:R-:W-:Y:S01]  /*2270*/  PRMT R8, R8, 0x7632, R8 ;  /* 0x0000763208087816 */ /* 0x000fe20000000008 */
[----:B------:R2:W-:Y:S04]  /*2280*/  STL [R1+0x30], R206 ;  /* 0x000030ce01007387 */ /* 0x0005e80000100800 */
[----:B------:R-:W3:Y:S01]  /*2290*/  LDL R183, [R1+0x144] ;  /* 0x0001440001b77983 */ /* 0x000ee20000100800 */
[----:B------:R-:W-:Y:S01]  /*22a0*/  SHF.L.U32 R8, R8, 0x10, RZ ;  /* 0x0000001008087819 */ /* 0x000fe200000006ff */
[----:B------:R-:W-:-:S02]  /*22b0*/  FADD.FTZ R180, -R21, R180 ;  /* 0x000000b415b47221 */ /* 0x000fc40000010100 */
[----:B------:R-:W4:Y:S01]  /*22c0*/  LDL.LU R182, [R1+0x34] ;  /* 0x0000340001b67983 */ /* 0x000f220000300800 */
[----:B------:R-:W-:Y:S01]  /*22d0*/  PRMT R10, R172, 0x7632, R10 ;  /* 0x00007632ac0a7816 */ /* 0x000fe2000000000a */
[----:B------:R-:W-:Y:S01]  /*22e0*/  FMUL.FTZ R188, R2, R180 ;  /* 0x000000b402bc7220 */ /* 0x000fe20000410000 */
[----:B------:R-:W-:Y:S01]  /*22f0*/  FADD.FTZ R8, -R21, R8 ;  /* 0x0000000815087221 */ /* 0x000fe20000010100 */
[----:B------:R-:W-:Y:S02]  /*2300*/  SHF.L.U32 R180, R175, 0x10, RZ ;  /* 0x00000010afb47819 */ /* 0x000fe400000006ff */
[----:B------:R-:W-:Y:S01]  /*2310*/  SHF.L.U32 R172, R10, 0x10, RZ ;  /* 0x000000100aac7819 */ /* 0x000fe200000006ff */
[----:B------:R-:W-:Y:S02]  /*2320*/  FMUL.FTZ R8, R2, R8 ;  /* 0x0000000802087220 */ /* 0x000fe40000410000 */
[-C--:B------:R-:W-:Y:S01]  /*2330*/  FFMA.FTZ R249, R188, R180.reuse, R249 ;  /* 0x000000b4bcf97223 */ /* 0x080fe200000100f9 */
[----:B------:R-:W-:Y:S01]  /*2340*/  FADD.FTZ R122, R122, R180 ;  /* 0x000000b47a7a7221 */ /* 0x000fe20000010000 */
[----:B0-----:R-:W-:Y:S01]  /*2350*/  FMUL.FTZ R231, R181, R180 ;  /* 0x000000b4b5e77220 */ /* 0x001fe20000410000 */
[----:B------:R-:W-:Y:S01]  /*2360*/  SHF.L.U32 R180, R248, 0x10, RZ ;  /* 0x00000010f8b47819 */ /* 0x000fe200000006ff */
[-C--:B------:R-:W-:Y:S01]  /*2370*/  FFMA.FTZ R247, R8, R172.reuse, R247 ;  /* 0x000000ac08f77223 */ /* 0x080fe200000100f7 */
[----:B------:R0:W-:Y:S03]  /*2380*/  STL [R1+0x38], R249 ;  /* 0x000038f901007387 */ /* 0x0001e60000100800 */
[----:B------:R-:W-:Y:S01]  /*2390*/  FMUL.FTZ R225, R180, R172 ;  /* 0x000000acb4e17220 */ /* 0x000fe20000410000 */
[----:B------:R-:W2:Y:S04]  /*23a0*/  LDL R181, [R1+0x148] ;  /* 0x0001480001b57983 */ /* 0x000ea80000100800 */
[----:B------:R0:W-:Y:S04]  /*23b0*/  STL [R1+0x44], R247 ;  /* 0x000044f701007387 */ /* 0x0001e80000100800 */
[----:B------:R-:W2:Y:S01]  /*23c0*/  LDL.LU R180, [R1+0x3c] ;  /* 0x00003c0001b47983 */ /* 0x000ea20000300800 */
[----:B------:R-:W-:Y:S01]  /*23d0*/  PRMT R9, R9, 0x7632, R9 ;  /* 0x0000763209097816 */ /* 0x000fe20000000009 */
[----:B------:R-:W-:Y:S01]  /*23e0*/  FADD.FTZ R125, R125, R172 ;  /* 0x000000ac7d7d7221 */ /* 0x000fe20000010000 */
[----:B------:R-:W-:-:S02]  /*23f0*/  PRMT R10, R10, 0x7632, R10 ;  /* 0x000076320a0a7816 */ /* 0x000fc4000000000a */
[----:B------:R-:W-:Y:S02]  /*2400*/  SHF.L.U32 R9, R9, 0x10, RZ ;  /* 0x0000001009097819 */ /* 0x000fe400000006ff */
[----:B------:R-:W-:Y:S02]  /*2410*/  PRMT R172, R173, 0x7632, R172 ;  /* 0x00007632adac7816 */ /* 0x000fe400000000ac */
[----:B------:R-:W-:Y:S01]  /*2420*/  SHF.L.U32 R10, R10, 0x10, RZ ;  /* 0x000000100a0a7819 */ /* 0x000fe200000006ff */
[C---:B------:R-:W-:Y:S01]  /*2430*/  FADD.FTZ R9, -R21.reuse, R9 ;  /* 0x0000000915097221 */ /* 0x040fe20000010100 */
[----:B------:R-:W-:Y:S02]  /*2440*/  SHF.L.U32 R172, R172, 0x10, RZ ;  /* 0x00000010acac7819 */ /* 0x000fe400000006ff */
[----:B------:R-:W-:Y:S01]  /*2450*/  SHF.L.U32 R173, R246, 0x10, RZ ;  /* 0x00000010f6ad7819 */ /* 0x000fe200000006ff */
[----:B------:R-:W-:Y:S01]  /*2460*/  FMUL.FTZ R9, R2, R9 ;  /* 0x0000000902097220 */ /* 0x000fe20000410000 */
[----:B------:R-:W-:Y:S01]  /*2470*/  PRMT R11, R174, 0x7632, R11 ;  /* 0x00007632ae0b7816 */ /* 0x000fe2000000000b */
[----:B------:R-:W-:Y:S01]  /*2480*/  FADD.FTZ R10, -R21, R10 ;  /* 0x0000000a150a7221 */ /* 0x000fe20000010100 */
[----:B------:R-:W-:Y:S01]  /*2490*/  FADD.FTZ R127, R127, R172 ;  /* 0x000000ac7f7f7221 */ /* 0x000fe20000010000 */
[-C--:B------:R-:W-:Y:S01]  /*24a0*/  FFMA.FTZ R245, R9, R172.reuse, R245 ;  /* 0x000000ac09f57223 */ /* 0x080fe200000100f5 */
[----:B-1----:R-:W-:Y:S01]  /*24b0*/  FMUL.FTZ R216, R173, R172 ;  /* 0x000000acadd87220 */ /* 0x002fe20000410000 */
[C---:B------:R-:W-:Y:S01]  /*24c0*/  SHF.L.U32 R172, R11.reuse, 0x10, RZ ;  /* 0x000000100bac7819 */ /* 0x040fe200000006ff */
[----:B------:R-:W-:Y:S01]  /*24d0*/  FMUL.FTZ R10, R2, R10 ;  /* 0x0000000a020a7220 */ /* 0x000fe20000410000 */
[----:B------:R-:W-:-:S03]  /*24e0*/  PRMT R174, R11, 0x7632, R174 ;  /* 0x000076320bae7816 */ /* 0x000fc600000000ae */
[----:B------:R-:W-:Y:S01]  /*24f0*/  FADD.FTZ R121, R121, R172 ;  /* 0x000000ac79797221 */ /* 0x000fe20000010000 */
[----:B------:R-:W-:Y:S02]  /*2500*/  PRMT R11, R175, 0x7632, R11 ;  /* 0x00007632af0b7816 */ /* 0x000fe4000000000b */
[----:B------:R-:W-:Y:S02]  /*2510*/  SHF.L.U32 R175, R174, 0x10, RZ ;  /* 0x00000010aeaf7819 */ /* 0x000fe400000006ff */
[----:B------:R-:W-:-:S03]  /*2520*/  SHF.L.U32 R174, R11, 0x10, RZ ;  /* 0x000000100bae7819 */ /* 0x000fc600000006ff */
[----:B------:R-:W-:Y:S01]  /*2530*/  FADD.FTZ R175, -R21, R175 ;  /* 0x000000af15af7221 */ /* 0x000fe20000010100 */
[----:B------:R0:W-:Y:S01]  /*2540*/  STL [R1+0x4c], R245 ;  /* 0x00004cf501007387 */ /* 0x0001e20000100800 */
[----:B------:R-:W-:Y:S01]  /*2550*/  FADD.FTZ R123, R123, R174 ;  /* 0x000000ae7b7b7221 */ /* 0x000fe20000010000 */
[----:B------:R-:W-:Y:S02]  /*2560*/  IADD3 R176, PT, PT, R176, 0x20, RZ ;  /* 0x00000020b0b07810 */ /* 0x000fe40007ffe0ff */
[----:B---3--:R-:W-:Y:S01]  /*2570*/  SHF.L.U32 R173, R183, 0x10, RZ ;  /* 0x00000010b7ad7819 */ /* 0x008fe200000006ff */
[----:B----4-:R-:W-:-:S04]  /*2580*/  FFMA.FTZ R182, R10, R172, R182 ;  /* 0x000000ac0ab67223 */ /* 0x010fc800000100b6 */
[----:B------:R-:W-:Y:S01]  /*2590*/  FMUL.FTZ R215, R173, R172 ;  /* 0x000000acadd77220 */ /* 0x000fe20000410000 */
[----:B------:R-:W-:-:S04]  /*25a0*/  FADD.FTZ R172, R228, R241 ;  /* 0x000000f1e4ac7221 */ /* 0x000fc80000010000 */
[----:B------:R-:W-:-:S04]  /*25b0*/  FADD.FTZ R172, R172, R225 ;  /* 0x000000e1acac7221 */ /* 0x000fc80000010000 */
[----:B------:R-:W-:Y:S01]  /*25c0*/  FADD.FTZ R11, R172, R240 ;  /* 0x000000f0ac0b7221 */ /* 0x000fe20000010000 */
[----:B------:R-:W-:-:S03]  /*25d0*/  FFMA.FTZ R173, R198, R241, R227 ;  /* 0x000000f1c6ad7223 */ /* 0x000fc600000100e3 */
[----:B------:R-:W-:Y:S01]  /*25e0*/  FADD.FTZ R172, R11, R216 ;  /* 0x000000d80bac7221 */ /* 0x000fe20000010000 */
[----:B------:R-:W-:Y:S01]  /*25f0*/  FMUL.FTZ R11, R2, R175 ;  /* 0x000000af020b7220 */ /* 0x000fe20000410000 */
[----:B------:R-:W-:Y:S01]  /*2600*/  FFMA.FTZ R173, R8, R225, R173 ;  /* 0x000000e108ad7223 */ /* 0x000fe200000100ad */
[----:B------:R0:W-:Y:S03]  /*2610*/  STL [R1+0x34], R182 ;  /* 0x000034b601007387 */ /* 0x0001e60000100800 */
[----:B------:R-:W-:Y:S01]  /*2620*/  FFMA.FTZ R173, R197, R240, R173 ;  /* 0x000000f0c5ad7223 */ /* 0x000fe200000100ad */
[----:B--2---:R-:W-:-:S03]  /*2630*/  FFMA.FTZ R180, R11, R174, R180 ;  /* 0x000000ae0bb47223 */ /* 0x004fc600000100b4 */
[----:B------:R-:W-:Y:S02]  /*2640*/  FFMA.FTZ R173, R9, R216, R173 ;  /* 0x000000d809ad7223 */ /* 0x000fe400000100ad */
[----:B------:R0:W-:Y:S01]  /*2650*/  STL [R1+0x3c], R180 ;  /* 0x00003cb401007387 */ /* 0x0001e20000100800 */
        /* <DEDUP_REMOVED lines=10> */
.L_x_1139:
[----:B------:R-:W-:Y:S05]  /*2700*/  BSYNC.RECONVERGENT B1 ;  /* 0x0000000000017941 */ /* 0x000fea0003800200 */
.L_x_1138:
        /* <DEDUP_REMOVED lines=11> */
[----:B------:R-:W4:Y:S01]  /*27c0*/  LDL.LU R205, [R1] ;  /* 0x0000000001cd7983 */ /* 0x000f220000300800 */
        /* <DEDUP_REMOVED lines=45> */
[----:B------:R2:W-:Y:S04]  /*2aa0*/  STL [R1], R205 ;  /* 0x000000cd01007387 */ /* 0x0005e80000100800 */
        /* <DEDUP_REMOVED lines=71> */
.L_x_1141:
[----:B------:R-:W-:Y:S05]  /*2f20*/  BSYNC.RECONVERGENT B1 ;  /* 0x0000000000017941 */ /* 0x000fea0003800200 */
.L_x_1140:
        /* <DEDUP_REMOVED lines=8> */
[----:B------:R-:W-:-:S02]  /*2fb0*/  ISETP.NE.U32.AND P0, PT, RZ, UR10, PT ;  /* 0x0000000aff007c0c */ /* 0x000fc4000bf05070 */
[----:B------:R-:W1:Y:S01]  /*2fc0*/  LDC.64 R180, c[0x0][0x3b0] ;  /* 0x0000ec00ffb47b82 */ /* 0x000e620000000a00 */
[----:B------:R-:W4:Y:S04]  /*2fd0*/  LDL R246, [R1+0x11c] ;  /* 0x00011c0001f67983 */ /* 0x000f280000100800 */
[----:B------:R-:W4:Y:S01]  /*2fe0*/  LDL R245, [R1+0x120] ;  /* 0x0001200001f57983 */ /* 0x000f220000100800 */
[----:B0-----:R-:W-:-:S03]  /*2ff0*/  IMAD.WIDE.U32 R16, R176, 0x10, R16 ;  /* 0x00000010b0107825 */ /* 0x001fc600078e0010 */
[----:B------:R-:W4:Y:S04]  /*3000*/  LDL R183, [R1+0x124] ;  /* 0x0001240001b77983 */ /* 0x000f280000100800 */
[----:B------:R-:W3:Y:S01]  /*3010*/  LDG.E.128 R16, desc[UR6][R16.64] ;  /* 0x0000000610107981 */ /* 0x000ee2000c1e1d00 */
[----:B-1----:R-:W-:-:S05]  /*3020*/  IMAD.WIDE.U32 R28, R176, 0x10, R28 ;  /* 0x00000010b01c7825 */ /* 0x002fca00078e001c */
[----:B------:R0:W4:Y:S01]  /*3030*/  LDG.E.128 R172, desc[UR6][R28.64] ;  /* 0x000000061cac7981 */ /* 0x000122000c1e1d00 */
[----:B------:R-:W-:-:S13]  /*3040*/  ISETP.NE.AND.EX P0, PT, RZ, UR11, PT, P0 ;  /* 0x0000000bff007c0c */ /* 0x000fda000bf05300 */
[----:B0-----:R-:W0:Y:S02]  /*3050*/  @P0 LDC.64 R28, c[0x0][0x438] ;  /* 0x00010e00ff1c0b82 */ /* 0x001e240000000a00 */
[----:B0-----:R-:W-:-:S05]  /*3060*/  @P0 IMAD.WIDE.U32 R28, R176, 0x10, R28 ;  /* 0x00000010b01c0825 */ /* 0x001fca00078e001c */
[----:B------:R0:W5:Y:S02]  /*3070*/  @P0 LDG.E.128 R40, desc[UR6][R28.64] ;  /* 0x000000061c280981 */ /* 0x000164000c1e1d00 */
[----:B0-----:R-:W-:-:S06]  /*3080*/  IMAD.WIDE.U32 R28, R176, 0x8, R180 ;  /* 0x00000008b01c7825 */ /* 0x001fcc00078e00b4 */
[----:B------:R-:W5:Y:S01]  /*3090*/  LDG.E.64 R28, desc[UR6][R28.64] ;  /* 0x000000061c1c7981 */ /* 0x000f62000c1e1b00 */
[----:B--2---:R-:W-:Y:S02]  /*30a0*/  SHF.L.U32 R182, R182, 0x10, RZ ;  /* 0x00000010b6b67819 */ /* 0x004fe400000006ff */
[C---:B---3--:R-:W-:Y:S02]  /*30b0*/  SHF.L.U32 R180, R16.reuse, 0x10, RZ ;  /* 0x0000001010b47819 */ /* 0x048fe400000006ff */
[----:B------:R-:W-:-:S03]  /*30c0*/  PRMT R16, R16, 0x7632, R16 ;  /* 0x0000763210107816 */ /* 0x000fc60000000010 */
[----:B------:R-:W-:Y:S01]  /*30d0*/  FADD.FTZ R180, -R21, R180 ;  /* 0x000000b415b47221 */ /* 0x000fe20000010100 */
[----:B------:R-:W-:Y:S02]  /*30e0*/  SHF.L.U32 R16, R16, 0x10, RZ ;  /* 0x0000001010107819 */ /* 0x000fe400000006ff */
[----:B----4-:R-:W-:Y:S01]  /*30f0*/  SHF.L.U32 R181, R172, 0x10, RZ ;  /* 0x00000010acb57819 */ /* 0x010fe200000006ff */
[----:B-----5:R-:W-:Y:S01]  /*3100*/  FMUL.FTZ R192, R2, R180 ;  /* 0x000000b402c07220 */ /* 0x020fe20000410000 */
[----:B------:R-:W-:Y:S01]  /*3110*/  SHF.L.U32 R180, R17, 0x10, RZ ;  /* 0x0000001011b47819 */ /* 0x000fe200000006ff */
[----:B------:R-:W-:Y:S01]  /*3120*/  FADD.FTZ R16, -R21, R16 ;  /* 0x0000001015107221 */ /* 0x000fe20000010100 */
[----:B------:R-:W-:Y:S01]  /*3130*/  PRMT R17, R17, 0x7632, R17 ;  /* 0x0000763211117816 */ /* 0x000fe20000000011 */
[----:B------:R-:W-:Y:S01]  /*3140*/  FADD.FTZ R108, R108, R181 ;  /* 0x000000b56c6c7221 */ /* 0x000fe20000010000 */
[-C--:B------:R-:W-:Y:S01]  /*3150*/  FFMA.FTZ R148, R192, R181.reuse, R148 ;  /* 0x000000b5c0947223 */ /* 0x080fe20000010094 */
[----:B------:R-:W-:Y:S01]  /*3160*/  FADD.FTZ R180, -R21, R180 ;  /* 0x000000b415b47221 */ /* 0x000fe20000010100 */
[----:B------:R-:W-:Y:S01]  /*3170*/  FMUL.FTZ R235, R182, R181 ;  /* 0x000000b5b6eb7220 */ /* 0x000fe20000410000 */
[----:B------:R-:W-:Y:S01]  /*3180*/  SHF.L.U32 R181, R173, 0x10, RZ ;  /* 0x00000010adb57819 */ /* 0x000fe200000006ff */
[C---:B------:R-:W-:Y:S01]  /*3190*/  FMUL.FTZ R16, R2.reuse, R16 ;  /* 0x0000001002107220 */ /* 0x040fe20000410000 */
[----:B------:R-:W-:Y:S01]  /*31a0*/  FMUL.FTZ R191, R2, R180 ;  /* 0x000000b402bf7220 */ /* 0x000fe20000410000 */
[----:B------:R-:W-:-:S02]  /*31b0*/  SHF.L.U32 R180, R18, 0x10, RZ ;  /* 0x0000001012b47819 */ /* 0x000fc400000006ff */
[----:B------:R-:W-:Y:S01]  /*31c0*/  SHF.L.U32 R182, R249, 0x10, RZ ;  /* 0x00000010f9b67819 */ /* 0x000fe200000006ff */
[----:B------:R-:W-:Y:S01]  /*31d0*/  FADD.FTZ R110, R110, R181 ;  /* 0x000000b56e6e7221 */ /* 0x000fe20000010000 */
[-C--:B------:R-:W-:Y:S01]  /*31e0*/  FFMA.FTZ R150, R191, R181.reuse, R150 ;  /* 0x000000b5bf967223 */ /* 0x080fe20000010096 */
[----:B------:R-:W-:Y:S01]  /*31f0*/  FADD.FTZ R180, -R21, R180 ;  /* 0x000000b415b47221 */ /* 0x000fe20000010100 */
[----:B------:R-:W-:Y:S01]  /*3200*/  PRMT R18, R172, 0x7632, R18 ;  /* 0x00007632ac127816 */ /* 0x000fe20000000012 */
[----:B------:R-:W-:Y:S01]  /*3210*/  FMUL.FTZ R234, R182, R181 ;  /* 0x000000b5b6ea7220 */ /* 0x000fe20000410000 */
[----:B------:R-:W-:Y:S01]  /*3220*/  SHF.L.U32 R181, R174, 0x10, RZ ;  /* 0x00000010aeb57819 */ /* 0x000fe200000006ff */
[----:B------:R-:W-:Y:S01]  /*3230*/  FMUL.FTZ R190, R2, R180 ;  /* 0x000000b402be7220 */ /* 0x000fe20000410000 */
[----:B------:R-:W-:Y:S02]  /*3240*/  SHF.L.U32 R180, R19, 0x10, RZ ;  /* 0x0000001013b47819 */ /* 0x000fe400000006ff */
[----:B------:R-:W-:Y:S01]  /*3250*/  SHF.L.U32 R182, R248, 0x10, RZ ;  /* 0x00000010f8b67819 */ /* 0x000fe200000006ff */
[----:B------:R-:W-:Y:S01]  /*3260*/  FADD.FTZ R104, R104, R181 ;  /* 0x000000b568687221 */ /* 0x000fe20000010000 */
[-C--:B------:R-:W-:Y:S01]  /*3270*/  FFMA.FTZ R144, R190, R181.reuse, R144 ;  /* 0x000000b5be907223 */ /* 0x080fe20000010090 */
[----:B------:R-:W-:Y:S01]  /*3280*/  FADD.FTZ R180, -R21, R180 ;  /* 0x000000b415b47221 */ /* 0x000fe20000010100 */
[----:B------:R-:W-:Y:S01]  /*3290*/  SHF.L.U32 R172, R18, 0x10, RZ ;  /* 0x0000001012ac7819 */ /* 0x000fe200000006ff */
[----:B------:R-:W-:Y:S01]  /*32a0*/  FMUL.FTZ R233, R182, R181 ;  /* 0x000000b5b6e97220 */ /* 0x000fe20000410000 */
[----:B------:R-:W-:Y:S01]  /*32b0*/  SHF.L.U32 R181, R247, 0x10, RZ ;  /* 0x00000010f7b57819 */ /* 0x000fe200000006ff */
[----:B------:R-:W-:Y:S01]  /*32c0*/  FMUL.FTZ R186, R2, R180 ;  /* 0x000000b402ba7220 */ /* 0x000fe20000410000 */
[----:B------:R-:W-:-:S05]  /*32d0*/  SHF.L.U32 R180, R175, 0x10, RZ ;  /* 0x00000010afb47819 */ /* 0x000fca00000006ff */
[-C--:B------:R-:W-:Y:S01]  /*32e0*/  FMUL.FTZ R229, R181, R180.reuse ;  /* 0x000000b4b5e57220 */ /* 0x080fe20000410000 */
[----:B------:R-:W-:Y:S01]  /*32f0*/  FADD.FTZ R106, R106, R180 ;  /* 0x000000b46a6a7221 */ /* 0x000fe20000010000 */
[----:B------:R-:W2:Y:S01]  /*3300*/  LDL R181, [R1+0x128] ;  /* 0x0001280001b57983 */ /* 0x000ea20000100800 */
[----:B------:R-:W-:Y:S01]  /*3310*/  FFMA.FTZ R146, R186, R180, R146 ;  /* 0x000000b4ba927223 */ /* 0x000fe20000010092 */
[----:B------:R-:W-:Y:S02]  /*3320*/  SHF.L.U32 R180, R246, 0x10, RZ ;  /* 0x00000010f6b47819 */ /* 0x000fe400000006ff */
[----:B------:R-:W-:Y:S01]  /*3330*/  SHF.L.U32 R17, R17, 0x10, RZ ;  /* 0x0000001011117819 */ /* 0x000fe200000006ff */
[----:B------:R-:W-:Y:S01]  /*3340*/  FADD.FTZ R109, R109, R172 ;  /* 0x000000ac6d6d7221 */ /* 0x000fe20000010000 */
[----:B------:R-:W-:Y:S01]  /*3350*/  PRMT R18, R18, 0x7632, R18 ;  /* 0x0000763212127816 */ /* 0x000fe20000000012 */
[-C--:B------:R-:W-:Y:S01]  /*3360*/  FFMA.FTZ R149, R16, R172.reuse, R149 ;  /* 0x000000ac10957223 */ /* 0x080fe20000010095 */
[----:B------:R-:W-:Y:S01]  /*3370*/  FMUL.FTZ R223, R180, R172 ;  /* 0x000000acb4df7220 */ /* 0x000fe20000410000 */
[----:B------:R-:W-:Y:S01]  /*3380*/  PRMT R172, R173, 0x7632, R172 ;  /* 0x00007632adac7816 */ /* 0x000fe200000000ac */
[----:B------:R-:W-:Y:S01]  /*3390*/  FADD.FTZ R17, -R21, R17 ;  /* 0x0000001115117221 */ /* 0x000fe20000010100 */
[----:B------:R-:W-:-:S02]  /*33a0*/  SHF.L.U32 R18, R18, 0x10, RZ ;  /* 0x0000001012127819 */ /* 0x000fc400000006ff */
        /* <DEDUP_REMOVED lines=10> */
[----:B------:R-:W-:-:S03]  /*3450*/  SHF.L.U32 R173, R183, 0x10, RZ ;  /* 0x00000010b7ad7819 */ /* 0x000fc600000006ff */
[----:B------:R-:W-:Y:S01]  /*3460*/  FADD.FTZ R105, R105, R172 ;  /* 0x000000ac69697221 */ /* 0x000fe20000010000 */
[-C--:B------:R-:W-:Y:S01]  /*3470*/  FFMA.FTZ R145, R18, R172.reuse, R145 ;  /* 0x000000ac12917223 */ /* 0x080fe20000010091 */
[----:B------:R-:W-:Y:S01]  /*3480*/  FMUL.FTZ R210, R173, R172 ;  /* 0x000000acadd27220 */ /* 0x000fe20000410000 */
[----:B------:R-:W-:Y:S01]  /*3490*/  FADD.FTZ R172, R228, R235 ;  /* 0x000000ebe4ac7221 */ /* 0x000fe20000010000 */
[----:B------:R-:W-:Y:S01]  /*34a0*/  FFMA.FTZ R173, R192, R235, R227 ;  /* 0x000000ebc0ad7223 */ /* 0x000fe200000100e3 */
[----:B------:R-:W-:Y:S02]  /*34b0*/  PRMT R174, R19, 0x7632, R174 ;  /* 0x0000763213ae7816 */ /* 0x000fe400000000ae */
[----:B------:R-:W-:Y:S01]  /*34c0*/  PRMT R19, R175, 0x7632, R19 ;  /* 0x00007632af137816 */ /* 0x000fe20000000013 */
[----:B------:R-:W-:Y:S01]  /*34d0*/  FADD.FTZ R172, R172, R223 ;  /* 0x000000dfacac7221 */ /* 0x000fe20000010000 */
[----:B------:R-:W-:Y:S01]  /*34e0*/  FFMA.FTZ R173, R16, R223, R173 ;  /* 0x000000df10ad7223 */ /* 0x000fe200000100ad */
[----:B------:R-:W-:-:S02]  /*34f0*/  SHF.L.U32 R175, R174, 0x10, RZ ;  /* 0x00000010aeaf7819 */ /* 0x000fc400000006ff */
[----:B------:R-:W-:Y:S01]  /*3500*/  SHF.L.U32 R174, R19, 0x10, RZ ;  /* 0x0000001013ae7819 */ /* 0x000fe200000006ff */
[----:B------:R-:W-:Y:S01]  /*3510*/  FADD.FTZ R19, R172, R234 ;  /* 0x000000eaac137221 */ /* 0x000fe20000010000 */
[----:B------:R-:W-:Y:S01]  /*3520*/  FFMA.FTZ R173, R191, R234, R173 ;  /* 0x000000eabfad7223 */ /* 0x000fe200000100ad */
[----:B------:R-:W-:Y:S02]  /*3530*/  FADD.FTZ R175, -R21, R175 ;  /* 0x000000af15af7221 */ /* 0x000fe40000010100 */
[----:B------:R-:W-:Y:S01]  /*3540*/  FADD.FTZ R172, R19, R211 ;  /* 0x000000d313ac7221 */ /* 0x000fe20000010000 */
[----:B------:R-:W-:Y:S01]  /*3550*/  FFMA.FTZ R173, R17, R211, R173 ;  /* 0x000000d311ad7223 */ /* 0x000fe200000100ad */
[----:B------:R-:W-:Y:S02]  /*3560*/  FMUL.FTZ R19, R2, R175 ;  /* 0x000000af02137220 */ /* 0x000fe40000410000 */
[----:B------:R-:W-:Y:S01]  /*3570*/  FADD.FTZ R172, R172, R233 ;  /* 0x000000e9acac7221 */ /* 0x000fe20000010000 */
[----:B------:R-:W-:-:S03]  /*3580*/  FFMA.FTZ R175, R190, R233, R173 ;  /* 0x000000e9beaf7223 */ /* 0x000fc600000100ad */
[----:B------:R-:W-:Y:S01]  /*3590*/  FADD.FTZ R172, R172, R210 ;  /* 0x000000d2acac7221 */ /* 0x000fe20000010000 */
[----:B------:R-:W-:-:S03]  /*35a0*/  FFMA.FTZ R175, R18, R210, R175 ;  /* 0x000000d212af7223 */ /* 0x000fc600000100af */
[----:B------:R-:W-:Y:S01]  /*35b0*/  FADD.FTZ R172, R172, R229 ;  /* 0x000000e5acac7221 */ /* 0x000fe20000010000 */
[----:B------:R-:W-:Y:S01]  /*35c0*/  FFMA.FTZ R175, R186, R229, R175 ;  /* 0x000000e5baaf7223 */ /* 0x000fe200000100af */
[----:B------:R-:W-:Y:S01]  /*35d0*/  FADD.FTZ R107, R107, R174 ;  /* 0x000000ae6b6b7221 */ /* 0x000fe20000010000 */
[----:B------:R-:W-:Y:S01]  /*35e0*/  FFMA.FTZ R147, R19, R174, R147 ;  /* 0x000000ae13937223 */ /* 0x000fe20000010093 */
[----:B------:R-:W-:Y:S02]  /*35f0*/  IADD3 R176, PT, PT, R176, 0x20, RZ ;  /* 0x00000020b0b07810 */ /* 0x000fe40007ffe0ff */
[----:B--2---:R-:W-:-:S05]  /*3600*/  SHF.L.U32 R173, R181, 0x10, RZ ;  /* 0x00000010b5ad7819 */ /* 0x004fca00000006ff */
[----:B------:R-:W-:-:S04]  /*3610*/  FMUL.FTZ R204, R173, R174 ;  /* 0x000000aeadcc7220 */ /* 0x000fc80000410000 */
[----:B------:R-:W-:Y:S01]  /*3620*/  FADD.FTZ R228, R172, R204 ;  /* 0x000000ccace47221 */ /* 0x000fe20000010000 */
[----:B------:R-:W-:-:S07]  /*3630*/  FFMA.FTZ R227, R19, R204, R175 ;  /* 0x000000cc13e37223 */ /* 0x000fce00000100af */
.L_x_1143:
[----:B------:R-:W-:Y:S05]  /*3640*/  BSYNC.RECONVERGENT B1 ;  /* 0x0000000000017941 */ /* 0x000fea0003800200 */
.L_x_1142:
[----:B------:R-:W-:Y:S01]  /*3650*/  ISETP.GE.U32.AND P0, PT, R244, 0xa0, PT ;  /* 0x000000a0f400780c */ /* 0x000fe20003f06070 */
[----:B------:R-:W-:-:S12]  /*3660*/  BSSY.RECONVERGENT B1, `(.L_x_1144) ;  /* 0x0000070000017945 */ /* 0x000fd80003800200 */
[----:B------:R-:W-:Y:S05]  /*3670*/  @!P0 BRA `(.L_x_1145) ;  /* 0x0000000400b88947 */ /* 0x000fea0003800000 */
[----:B------:R-:W-:Y:S01]  /*3680*/  ISETP.NE.U32.AND P6, PT, RZ, UR10, PT ;  /* 0x0000000aff007c0c */ /* 0x000fe2000bfc5070 */
[----:B------:R-:W0:Y:S01]  /*3690*/  LDC.64 R172, c[0x0][0x428] ;  /* 0x00010a00ffac7b82 */ /* 0x000e220000000a00 */
[----:B------:R-:W2:Y:S02]  /*36a0*/  LDL R252, [R1+0xc0] ;  /* 0x0000c00001fc7983 */ /* 0x000ea40000100800 */
[----:B------:R-:W-:Y:S02]  /*36b0*/  ISETP.NE.AND.EX P6, PT, RZ, UR11, PT, P6 ;  /* 0x0000000bff007c0c */ /* 0x000fe4000bfc5360 */
[----:B------:R-:W3:Y:S04]  /*36c0*/  LDL R249, [R1+0xc4] ;  /* 0x0000c40001f97983 */ /* 0x000ee80000100800 */
[----:B------:R-:W4:Y:S04]  /*36d0*/  LDL R248, [R1+0xc8] ;  /* 0x0000c80001f87983 */ /* 0x000f280000100800 */
[----:B------:R-:W4:Y:S03]  /*36e0*/  LDL R247, [R1+0xcc] ;  /* 0x0000cc0001f77983 */ /* 0x000f260000100800 */
[----:B------:R-:W1:Y:S01]  /*36f0*/  @P6 LDC.64 R30, c[0x0][0x438] ;  /* 0x00010e00ff1e6b82 */ /* 0x000e620000000a00 */
[----:B------:R-:W4:Y:S04]  /*3700*/  LDL R246, [R1+0xbc] ;  /* 0x0000bc0001f67983 */ /* 0x000f280000100800 */
[----:B------:R-:W4:Y:S04]  /*3710*/  LDL R245, [R1+0x110] ;  /* 0x0001100001f57983 */ /* 0x000f280000100800 */
[----:B------:R-:W4:Y:S01]  /*3720*/  LDL R244, [R1+0x114] ;  /* 0x0001140001f47983 */ /* 0x000f220000100800 */
[----:B-1----:R-:W-:-:S05]  /*3730*/  @P6 IMAD.WIDE.U32 R30, R176, 0x10, R30 ;  /* 0x00000010b01e6825 */ /* 0x002fca00078e001e */
[----:B------:R1:W5:Y:S02]  /*3740*/  @P6 LDG.E.128 R36, desc[UR6][R30.64] ;  /* 0x000000061e246981 */ /* 0x000364000c1e1d00 */
[----:B-1----:R-:W1:Y:S02]  /*3750*/  LDC.64 R30, c[0x0][0x3a8] ;  /* 0x0000ea00ff1e7b82 */ /* 0x002e640000000a00 */
[----:B-1----:R-:W-:-:S05]  /*3760*/  IMAD.WIDE.U32 R30, R176, 0x10, R30 ;  /* 0x00000010b01e7825 */ /* 0x002fca00078e001e */
[----:B------:R0:W2:Y:S02]  /*3770*/  LDG.E.128 R180, desc[UR6][R30.64] ;  /* 0x000000061eb47981 */ /* 0x0000a4000c1e1d00 */
[----:B0-----:R-:W-:-:S05]  /*3780*/  IMAD.WIDE.U32 R30, R176, 0x10, R172 ;  /* 0x00000010b01e7825 */ /* 0x001fca00078e00ac */
[----:B------:R0:W3:Y:S02]  /*3790*/  LDG.E.128 R172, desc[UR6][R30.64] ;  /* 0x000000061eac7981 */ /* 0x0000e4000c1e1d00 */
[----:B0-----:R-:W0:Y:S02]  /*37a0*/  LDC.64 R30, c[0x0][0x3b0] ;  /* 0x0000ec00ff1e7b82 */ /* 0x001e240000000a00 */
[----:B0-----:R-:W-:-:S06]  /*37b0*/  IMAD.WIDE.U32 R30, R176, 0x8, R30 ;  /* 0x00000008b01e7825 */ /* 0x001fcc00078e001e */
[----:B------:R-:W5:Y:S01]  /*37c0*/  LDG.E.64 R30, desc[UR6][R30.64] ;  /* 0x000000061e1e7981 */ /* 0x000f62000c1e1b00 */
[----:B--2---:R-:W-:Y:S02]  /*37d0*/  PRMT R179, R180, 0x7632, R179 ;  /* 0x00007632b4b37816 */ /* 0x004fe400000000b3 */
[----:B------:R-:W-:Y:S02]  /*37e0*/  PRMT R178, R181, 0x7632, R178 ;  /* 0x00007632b5b27816 */ /* 0x000fe400000000b2 */
[----:B------:R-:W-:Y:S02]  /*37f0*/  PRMT R20, R182, 0x7632, R20 ;  /* 0x00007632b6147816 */ /* 0x000fe40000000014 */
[----:B------:R-:W-:Y:S02]  /*3800*/  SHF.L.U32 R185, R180, 0x10, RZ ;  /* 0x00000010b4b97819 */ /* 0x000fe400000006ff */
[----:B------:R-:W-:Y:S02]  /*3810*/  PRMT R176, R183, 0x7632, R176 ;  /* 0x00007632b7b07816 */ /* 0x000fe400000000b0 */
[----:B------:R-:W-:-:S02]  /*3820*/  SHF.L.U32 R181, R181, 0x10, RZ ;  /* 0x00000010b5b57819 */ /* 0x000fc400000006ff */
[----:B------:R-:W-:Y:S01]  /*3830*/  SHF.L.U32 R180, R182, 0x10, RZ ;  /* 0x00000010b6b47819 */ /* 0x000fe200000006ff */
[----:B------:R-:W-:Y:S01]  /*3840*/  FADD.FTZ R182, -R21, R185 ;  /* 0x000000b915b67221 */ /* 0x000fe20000010100 */
[----:B------:R-:W-:Y:S01]  /*3850*/  SHF.L.U32 R184, R183, 0x10, RZ ;  /* 0x00000010b7b87819 */ /* 0x000fe200000006ff */
[----:B------:R-:W-:Y:S01]  /*3860*/  FADD.FTZ R181, -R21, R181 ;  /* 0x000000b515b57221 */ /* 0x000fe20000010100 */
[----:B------:R-:W-:Y:S01]  /*3870*/  SHF.L.U32 R179, R179, 0x10, RZ ;  /* 0x00000010b3b37819 */ /* 0x000fe200000006ff */
[C---:B------:R-:W-:Y:S01]  /*3880*/  FADD.FTZ R180, -R21.reuse, R180 ;  /* 0x000000b415b47221 */ /* 0x040fe20000010100 */
[----:B------:R-:W-:Y:S01]  /*3890*/  SHF.L.U32 R178, R178, 0x10, RZ ;  /* 0x00000010b2b27819 */ /* 0x000fe200000006ff */
[----:B-----5:R-:W-:Y:S01]  /*38a0*/  FMUL.FTZ R202, R2, R182 ;  /* 0x000000b602ca7220 */ /* 0x020fe20000410000 */
[----:B------:R-:W-:Y:S01]  /*38b0*/  SHF.L.U32 R20, R20, 0x10, RZ ;  /* 0x0000001014147819 */ /* 0x000fe200000006ff */
[C---:B------:R-:W-:Y:S01]  /*38c0*/  FADD.FTZ R179, -R21.reuse, R179 ;  /* 0x000000b315b37221 */ /* 0x040fe20000010100 */
[----:B------:R-:W-:Y:S01]  /*38d0*/  SHF.L.U32 R183, R176, 0x10, RZ ;  /* 0x00000010b0b77819 */ /* 0x000fe200000006ff */
[C---:B------:R-:W-:Y:S01]  /*38e0*/  FADD.FTZ R176, -R21.reuse, R184 ;  /* 0x000000b815b07221 */ /* 0x040fe20000010100 */
[C---:B------:R-:W-:Y:S01]  /*38f0*/  FADD.FTZ R178, -R21.reuse, R178 ;  /* 0x000000b215b27221 */ /* 0x040fe20000010100 */
[C---:B------:R-:W-:Y:S01]  /*3900*/  FADD.FTZ R20, -R21.reuse, R20 ;  /* 0x0000001415147221 */ /* 0x040fe20000010100 */
[----:B---3--:R-:W-:Y:S01]  /*3910*/  SHF.L.U32 R182, R172, 0x10, RZ ;  /* 0x00000010acb67819 */ /* 0x008fe200000006ff */
        /* <DEDUP_REMOVED lines=11> */
[----:B------:R-:W-:Y:S01]  /*39d0*/  SHF.L.U32 R180, R174, 0x10, RZ ;  /* 0x00000010aeb47819 */ /* 0x000fe200000006ff */
[----:B------:R-:W-:Y:S01]  /*39e0*/  FMUL.FTZ R221, R182, R181 ;  /* 0x000000b5b6dd7220 */ /* 0x000fe20000410000 */
[----:B----4-:R-:W-:Y:S01]  /*39f0*/  SHF.L.U32 R181, R248, 0x10, RZ ;  /* 0x00000010f8b57819 */ /* 0x010fe200000006ff */
[----:B------:R-:W-:Y:S01]  /*3a00*/  FMUL.FTZ R201, R2, R176 ;  /* 0x000000b002c97220 */ /* 0x000fe20000410000 */
[----:B------:R-:W-:Y:S01]  /*3a10*/  SHF.L.U32 R176, R175, 0x10, RZ ;  /* 0x00000010afb07819 */ /* 0x000fe200000006ff */
[----:B------:R-:W-:Y:S01]  /*3a20*/  FADD.FTZ R96, R96, R180 ;  /* 0x000000b460607221 */ /* 0x000fe20000010000 */
[-C--:B------:R-:W-:Y:S01]  /*3a30*/  FFMA.FTZ R136, R184, R180.reuse, R136 ;  /* 0x000000b4b8887223 */ /* 0x080fe20000010088 */
[----:B------:R-:W-:Y:S01]  /*3a40*/  FMUL.FTZ R220, R181, R180 ;  /* 0x000000b4b5dc7220 */ /* 0x000fe20000410000 */
[----:B------:R-:W-:Y:S01]  /*3a50*/  SHF.L.U32 R180, R247, 0x10, RZ ;  /* 0x00000010f7b47819 */ /* 0x000fe200000006ff */
[----:B------:R-:W-:Y:S01]  /*3a60*/  FADD.FTZ R98, R98, R176 ;  /* 0x000000b062627221 */ /* 0x000fe20000010000 */
[----:B------:R-:W-:Y:S01]  /*3a70*/  PRMT R172, R172, 0x7632, R172 ;  /* 0x00007632acac7816 */ /* 0x000fe200000000ac */
[-C--:B------:R-:W-:Y:S01]  /*3a80*/  FFMA.FTZ R138, R201, R176.reuse, R138 ;  /* 0x000000b0c98a7223 */ /* 0x080fe2000001008a */
[----:B------:R-:W-:Y:S01]  /*3a90*/  FMUL.FTZ R179, R2, R179 ;  /* 0x000000b302b37220 */ /* 0x000fe20000410000 */
[----:B------:R-:W-:Y:S01]  /*3aa0*/  FMUL.FTZ R219, R180, R176 ;  /* 0x000000b0b4db7220 */ /* 0x000fe20000410000 */
[----:B------:R-:W-:Y:S01]  /*3ab0*/  SHF.L.U32 R172, R172, 0x10, RZ ;  /* 0x00000010acac7819 */ /* 0x000fe200000006ff */
[----:B------:R-:W2:Y:S01]  /*3ac0*/  LDL R180, [R1+0x118] ;  /* 0x0001180001b47983 */ /* 0x000ea20000100800 */
[----:B------:R-:W-:-:S02]  /*3ad0*/  SHF.L.U32 R176, R246, 0x10, RZ ;  /* 0x00000010f6b07819 */ /* 0x000fc400000006ff */
        /* <DEDUP_REMOVED lines=10> */
[----:B------:R-:W-:Y:S01]  /*3b80*/  PRMT R173, R174, 0x7632, R173 ;  /* 0x00007632aead7816 */ /* 0x000fe200000000ad */
[----:B------:R-:W-:Y:S01]  /*3b90*/  FADD.FTZ R174, R228, R222 ;  /* 0x000000dee4ae7221 */ /* 0x000fe20000010000 */
[----:B------:R-:W-:Y:S01]  /*3ba0*/  PRMT R172, R175, 0x7632, R172 ;  /* 0x00007632afac7816 */ /* 0x000fe200000000ac */
[----:B------:R-:W-:Y:S02]  /*3bb0*/  FFMA.FTZ R175, R202, R222, R227 ;  /* 0x000000decaaf7223 */ /* 0x000fe400000100e3 */
[----:B------:R-:W-:Y:S02]  /*3bc0*/  FADD.FTZ R174, R174, R209 ;  /* 0x000000d1aeae7221 */ /* 0x000fe40000010000 */
[----:B------:R-:W-:-:S02]  /*3bd0*/  FFMA.FTZ R175, R179, R209, R175 ;  /* 0x000000d1b3af7223 */ /* 0x000fc400000100af */
[----:B------:R-:W-:Y:S02]  /*3be0*/  FADD.FTZ R174, R174, R221 ;  /* 0x000000ddaeae7221 */ /* 0x000fe40000010000 */
        /* <DEDUP_REMOVED lines=9> */
[----:B------:R-:W-:Y:S01]  /*3c80*/  FMUL.FTZ R250, R2, R21 ;  /* 0x0000001502fa7220 */ /* 0x000fe20000410000 */
[----:B------:R-:W-:Y:S01]  /*3c90*/  FADD.FTZ R21, R174, R220 ;  /* 0x000000dcae157221 */ /* 0x000fe20000010000 */
[----:B------:R-:W-:Y:S01]  /*3ca0*/  FFMA.FTZ R173, R184, R220, R175 ;  /* 0x000000dcb8ad7223 */ /* 0x000fe200000100af */
[----:B------:R-:W-:-:S02]  /*3cb0*/  SHF.L.U32 R172, R172, 0x10, RZ ;  /* 0x00000010acac7819 */ /* 0x000fc400000006ff */
[----:B------:R-:W-:Y:S01]  /*3cc0*/  FADD.FTZ R21, R21, R203 ;  /* 0x000000cb15157221 */ /* 0x000fe20000010000 */
[----:B------:R-:W-:-:S03]  /*3cd0*/  FFMA.FTZ R173, R20, R203, R173 ;  /* 0x000000cb14ad7223 */ /* 0x000fc600000100ad */
[----:B------:R-:W-:Y:S01]  /*3ce0*/  FADD.FTZ R21, R21, R219 ;  /* 0x000000db15157221 */ /* 0x000fe20000010000 */
[----:B------:R-:W-:Y:S01]  /*3cf0*/  FFMA.FTZ R173, R201, R219, R173 ;  /* 0x000000dbc9ad7223 */ /* 0x000fe200000100ad */
[----:B------:R-:W-:Y:S01]  /*3d00*/  FADD.FTZ R99, R99, R172 ;  /* 0x000000ac63637221 */ /* 0x000fe20000010000 */
[----:B------:R-:W-:Y:S01]  /*3d10*/  FFMA.FTZ R139, R250, R172, R139 ;  /* 0x000000acfa8b7223 */ /* 0x000fe2000001008b */
[----:B--2---:R-:W-:-:S05]  /*3d20*/  SHF.L.U32 R174, R180, 0x10, RZ ;  /* 0x00000010b4ae7819 */ /* 0x004fca00000006ff */
[----:B------:R-:W-:-:S04]  /*3d30*/  FMUL.FTZ R252, R174, R172 ;  /* 0x000000acaefc7220 */ /* 0x000fc80000410000 */
[----:B------:R-:W-:Y:S01]  /*3d40*/  FADD.FTZ R228, R21, R252 ;  /* 0x000000fc15e47221 */ /* 0x000fe20000010000 */
[----:B------:R-:W-:-:S07]  /*3d50*/  FFMA.FTZ R227, R250, R252, R173 ;  /* 0x000000fcfae37223 */ /* 0x000fce00000100ad */
.L_x_1145:
[----:B------:R-:W-:Y:S05]  /*3d60*/  BSYNC.RECONVERGENT B1 ;  /* 0x0000000000017941 */ /* 0x000fea0003800200 */
.L_x_1144:
[----:B------:R-:W-:Y:S01]  /*3d70*/  ISETP.NE.U32.AND P6, PT, RZ, UR10, PT ;  /* 0x0000000aff007c0c */ /* 0x000fe2000bfc5070 */
[----:B------:R-:W-:-:S03]  /*3d80*/  UMOV UR4, 0xffffffff ;  /* 0xffffffff00047882 */ /* 0x000fc60000000000 */
[----:B------:R-:W-:-:S04]  /*3d90*/  ISETP.NE.AND.EX P6, PT, RZ, UR11, PT, P6 ;  /* 0x0000000bff007c0c */ /* 0x000fc8000bfc5360 */
[----:B------:R-:W-:Y:S01]  /*3da0*/  P2R R174, PR, RZ, 0x40 ;  /* 0x00000040ffae7803 */ /* 0x000fe20000000000 */
[----:B------:R-:W-:Y:S08]  /*3db0*/  BRA.DIV UR4, `(.L_x_1146) ;  /* 0x000000e604787947 */ /* 0x000ff0000b800000 */
        /* <DEDUP_REMOVED lines=18> */
.L_x_1215:
[----:B------:R-:W-:Y:S01]  /*3ee0*/  ISETP.NE.AND P6, PT, R174, RZ, PT ;  /* 0x000000ffae00720c */ /* 0x000fe20003fc5270 */
[----:B------:R-:W-:Y:S01]  /*3ef0*/  FADD.FTZ R173, R176, R181 ;  /* 0x000000b5b0ad7221 */ /* 0x000fe20000010000 */
[----:B0-----:R-:W-:Y:S01]  /*3f00*/  FADD.FTZ R174, R180, R21 ;  /* 0x00000015b4ae7221 */ /* 0x001fe20000010000 */
[----:B------:R-:W-:Y:S01]  /*3f10*/  P2R R172, PR, RZ, 0x1 ;  /* 0x00000001ffac7803 */ /* 0x000fe20000000000 */
[----:B------:R-:W-:Y:S01]  /*3f20*/  BSSY.RECONVERGENT B1, `(.L_x_1147) ;  /* 0x0000c44000017945 */ /* 0x000fe20003800200 */
[----:B------:R-:W-:Y:S01]  /*3f30*/  FMUL.FTZ R21, R173, UR9 ;  /* 0x00000009ad157c20 */ /* 0x000fe20008410000 */
[----:B------:R-:W-:Y:S01]  /*3f40*/  ISETP.NE.AND P0, PT, RZ, UR8, PT ;  /* 0x00000008ff007c0c */ /* 0x000fe2000bf05270 */
[----:B-1----:R-:W-:-:S03]  /*3f50*/  FMUL.FTZ R176, R174, UR9 ;  /* 0x00000009aeb07c20 */ /* 0x002fc60008410000 */
[----:B------:R-:W-:Y:S02]  /*3f60*/  FSEL R21, R21, RZ, !P0 ;  /* 0x000000ff15157208 */ /* 0x000fe40004000000 */
[----:B------:R-:W-:Y:S01]  /*3f70*/  ISETP.NE.AND P0, PT, R172, RZ, PT ;  /* 0x000000ffac00720c */ /* 0x000fe20003f05270 */
[----:B------:R-:W-:-:S12]  /*3f80*/  @P6 BRA `(.L_x_1148) ;  /* 0x0000006800c06947 */ /* 0x000fd80003800000 */
[----:B------:R-:W-:Y:S04]  /*3f90*/  BSSY.RECONVERGENT B2, `(.L_x_1149) ;  /* 0x0000157000027945 */ /* 0x000fe80003800200 */
[----:B------:R-:W-:Y:S05]  /*3fa0*/  @!P4 BRA `(.L_x_1150) ;  /* 0x000000140054c947 */ /* 0x000fea0003800000 */
[----:B------:R-:W0:Y:S01]  /*3fb0*/  LDC.64 R172, c[0x0][0x390] ;  /* 0x0000e400ffac7b82 */ /* 0x000e220000000a00 */
[----:B------:R1:W5:Y:S04]  /*3fc0*/  LDL R245, [R1+0xa4] ;  /* 0x0000a40001f57983 */ /* 0x0003680000100800 */
        /* <DEDUP_REMOVED lines=8> */
[----:B------:R-:W-:-:S13]  /*4050*/  LOP3.LUT P6, RZ, R22, 0xff00, RZ, 0xc0, !PT ;  /* 0x0000ff0016ff7812 */ /* 0x000fda00078cc0ff */
[----:B------:R-:W0:Y:S01]  /*4060*/  @P6 LDC R181, c[0x0][0x408] ;  /* 0x00010200ffb56b82 */ /* 0x000e220000000800 */
[----:B------:R-:W-:Y:S01]  /*4070*/  @P6 FFMA.FTZ R180, R177, R176, R21 ;  /* 0x000000b0b1b46223 */ /* 0x000fe20000010015 */
[----:B-----5:R-:W-:-:S03]  /*4080*/  @P6 PRMT R182, R172, 0x7632, R182 ;  /* 0x00007632acb66816 */ /* 0x020fc600000000b6 */
[----:B------:R-:W-:Y:S01]  /*4090*/  @P6 FADD.FTZ R180, R226, -R180 ;  /* 0x800000b4e2b46221 */ /* 0x000fe20000010000 */
[----:B------:R-:W-:Y:S02]  /*40a0*/  @P6 SHF.L.U32 R182, R182, 0x10, RZ ;  /* 0x00000010b6b66819 */ /* 0x000fe400000006ff */
[----:B------:R-:W1:Y:S01]  /*40b0*/  @P6 LDC R183, c[0x0][0x408] ;  /* 0x00010200ffb76b82 */ /* 0x000e620000000800 */
[----:B------:R-:W-:-:S04]  /*40c0*/  @P6 FMUL.FTZ R180, R2, R180 ;  /* 0x000000b402b46220 */ /* 0x000fc80000410000 */
[----:B------:R-:W-:-:S04]  /*40d0*/  @P6 FMUL.FTZ R180, R180, R3 ;  /* 0x00000003b4b46220 */ /* 0x000fc80000410000 */
[----:B0-----:R-:W-:Y:S01]  /*40e0*/  @P6 FMUL.FTZ R181, R180, R181 ;  /* 0x000000b5b4b56220 */ /* 0x001fe20000410000 */
[----:B------:R-:W-:-:S03]  /*40f0*/  HFMA2 R180, -RZ, RZ, 0, 0 ;  /* 0x00000000ffb47431 */ /* 0x000fc600000001ff */
[----:B------:R-:W-:Y:S01]  /*4100*/  @P6 FMUL.FTZ R180, R182, R181 ;  /* 0x000000b5b6b46220 */ /* 0x000fe20000410000 */
[----:B------:R-:W-:Y:S01]  /*4110*/  @P6 FFMA.FTZ R181, R177, R176, R21 ;  /* 0x000000b0b1b56223 */ /* 0x000fe20000010015 */
[----:B------:R-:W-:Y:S02]  /*4120*/  MOV R182, RZ ;  /* 0x000000ff00b67202 */ /* 0x000fe40000000f00 */
[----:B------:R-:W-:Y:S01]  /*4130*/  FADD.FTZ R180, R93, R180 ;  /* 0x000000b45db47221 */ /* 0x000fe20000010000 */
[----:B------:R-:W-:-:S04]  /*4140*/  @P6 FADD.FTZ R181, R226, -R181 ;  /* 0x800000b5e2b56221 */ /* 0x000fc80000010000 */
[----:B------:R-:W-:-:S04]  /*4150*/  @P6 FMUL.FTZ R181, R2, R181 ;  /* 0x000000b502b56220 */ /* 0x000fc80000410000 */
[----:B------:R-:W-:-:S04]  /*4160*/  @P6 FMUL.FTZ R181, R181, R3 ;  /* 0x00000003b5b56220 */ /* 0x000fc80000410000 */
[----:B-1----:R-:W-:Y:S01]  /*4170*/  @P6 FMUL.FTZ R183, R181, R183 ;  /* 0x000000b7b5b76220 */ /* 0x002fe20000410000 */
[----:B------:R-:W-:-:S05]  /*4180*/  @P6 SHF.L.U32 R181, R245, 0x10, RZ ;  /* 0x00000010f5b56819 */ /* 0x000fca00000006ff */
[----:B------:R-:W-:Y:S01]  /*4190*/  @P6 FMUL.FTZ R182, R183, R181 ;  /* 0x000000b5b7b66220 */ /* 0x000fe20000410000 */
[----:B------:R-:W-:-:S13]  /*41a0*/  LOP3.LUT P6, RZ, R22, 0xff0000, RZ, 0xc0, !PT ;  /* 0x00ff000016ff7812 */ /* 0x000fda00078cc0ff */
[----:B------:R-:W0:Y:S01]  /*41b0*/  @P6 LDC R181, c[0x0][0x408] ;  /* 0x00010200ffb56b82 */ /* 0x000e220000000800 */
[----:B------:R-:W-:-:S04]  /*41c0*/  @P6 FFMA.FTZ R183, R200, R176, R21 ;  /* 0x000000b0c8b76223 */ /* 0x000fc80000010015 */
[----:B------:R-:W-:-:S04]  /*41d0*/  @P6 FADD.FTZ R183, R243, -R183 ;  /* 0x800000b7f3b76221 */ /* 0x000fc80000010000 */
[----:B------:R-:W-:-:S04]  /*41e0*/  @P6 FMUL.FTZ R183, R2, R183 ;  /* 0x000000b702b76220 */ /* 0x000fc80000410000 */
[----:B------:R-:W-:-:S04]  /*41f0*/  @P6 FMUL.FTZ R183, R183, R3 ;  /* 0x00000003b7b76220 */ /* 0x000fc80000410000 */
[----:B0-----:R-:W-:Y:S01]  /*4200*/  @P6 FMUL.FTZ R93, R183, R181 ;  /* 0x000000b5b75d6220 */ /* 0x001fe20000410000 */
[----:B------:R-:W-:Y:S01]  /*4210*/  HFMA2 R183, -RZ, RZ, 0, 0 ;  /* 0x00000000ffb77431 */ /* 0x000fe200000001ff */
[----:B------:R-:W-:-:S05]  /*4220*/  @P6 SHF.L.U32 R181, R173, 0x10, RZ ;  /* 0x00000010adb56819 */ /* 0x000fca00000006ff */
[----:B------:R-:W-:Y:S01]  /*4230*/  @P6 FMUL.FTZ R183, R181, R93 ;  /* 0x0000005db5b76220 */ /* 0x000fe20000410000 */
[----:B------:R-:W-:Y:S01]  /*4240*/  @P6 FFMA.FTZ R181, R200, R176, R21 ;  /* 0x000000b0c8b56223 */ /* 0x000fe20000010015 */
[----:B------:R-:W0:Y:S02]  /*4250*/  @P6 LDC R93, c[0x0][0x408] ;  /* 0x00010200ff5d6b82 */ /* 0x000e240000000800 */
[----:B------:R-:W-:Y:S01]  /*4260*/  FADD.FTZ R94, R94, R183 ;  /* 0x000000b75e5e7221 */ /* 0x000fe20000010000 */
[----:B------:R-:W-:Y:S01]  /*4270*/  @P6 FADD.FTZ R181, R243, -R181 ;  /* 0x800000b5f3b56221 */ /* 0x000fe20000010000 */
[----:B------:R-:W-:-:S03]  /*4280*/  @P6 SHF.L.U32 R183, R169, 0x10, RZ ;  /* 0x00000010a9b76819 */ /* 0x000fc600000006ff */
[----:B------:R-:W-:-:S04]  /*4290*/  @P6 FMUL.FTZ R181, R2, R181 ;  /* 0x000000b502b56220 */ /* 0x000fc80000410000 */
[----:B------:R-:W-:-:S04]  /*42a0*/  @P6 FMUL.FTZ R181, R181, R3 ;  /* 0x00000003b5b56220 */ /* 0x000fc80000410000 */
[----:B0-----:R-:W-:Y:S01]  /*42b0*/  @P6 FMUL.FTZ R181, R181, R93 ;  /* 0x0000005db5b56220 */ /* 0x001fe20000410000 */
[----:B------:R-:W-:-:S03]  /*42c0*/  MOV R93, RZ ;  /* 0x000000ff005d7202 */ /* 0x000fc60000000f00 */
[----:B------:R-:W-:Y:S01]  /*42d0*/  @P6 FMUL.FTZ R93, R181, R183 ;  /* 0x000000b7b55d6220 */ /* 0x000fe20000410000 */
[----:B------:R-:W-:-:S13]  /*42e0*/  LOP3.LUT P6, RZ, R22, 0xff000000, RZ, 0xc0, !PT ;  /* 0xff00000016ff7812 */ /* 0x000fda00078cc0ff */
[----:B------:R-:W0:Y:S01]  /*42f0*/  @P6 LDC R181, c[0x0][0x408] ;  /* 0x00010200ffb56b82 */ /* 0x000e220000000800 */
[----:B------:R-:W-:Y:S01]  /*4300*/  @P6 FFMA.FTZ R183, R5, R176, R21 ;  /* 0x000000b005b76223 */ /* 0x000fe20000010015 */
[----:B------:R-:W-:-:S03]  /*4310*/  @P6 PRMT R173, R173, 0x7632, R173 ;  /* 0x00007632adad6816 */ /* 0x000fc600000000ad */
[----:B------:R-:W-:Y:S01]  /*4320*/  @P6 FADD.FTZ R183, R218, -R183 ;  /* 0x800000b7dab76221 */ /* 0x000fe20000010000 */
[----:B------:R-:W-:-:S03]  /*4330*/  @P6 SHF.L.U32 R173, R173, 0x10, RZ ;  /* 0x00000010adad6819 */ /* 0x000fc600000006ff */
[----:B------:R-:W-:-:S04]  /*4340*/  @P6 FMUL.FTZ R183, R2, R183 ;  /* 0x000000b702b76220 */ /* 0x000fc80000410000 */
[----:B------:R-:W-:-:S04]  /*4350*/  @P6 FMUL.FTZ R183, R183, R3 ;  /* 0x00000003b7b76220 */ /* 0x000fc80000410000 */
[----:B0-----:R-:W-:Y:S01]  /*4360*/  @P6 FMUL.FTZ R181, R183, R181 ;  /* 0x000000b5b7b56220 */ /* 0x001fe20000410000 */
[----:B------:R-:W-:-:S03]  /*4370*/  HFMA2 R183, -RZ, RZ, 0, 0 ;  /* 0x00000000ffb77431 */ /* 0x000fc600000001ff */
[----:B------:R-:W-:Y:S01]  /*4380*/  @P6 FMUL.FTZ R183, R173, R181 ;  /* 0x000000b5adb76220 */ /* 0x000fe20000410000 */
[----:B------:R-:W-:Y:S01]  /*4390*/  @P6 FFMA.FTZ R181, R5, R176, R21 ;  /* 0x000000b005b56223 */ /* 0x000fe20000010015 */
[----:B------:R-:W0:Y:S02]  /*43a0*/  @P6 LDC R173, c[0x0][0x408] ;  /* 0x00010200ffad6b82 */ /* 0x000e240000000800 */
[----:B------:R-:W-:Y:S01]  /*43b0*/  FADD.FTZ R95, R95, R183 ;  /* 0x000000b75f5f7221 */ /* 0x000fe20000010000 */
[----:B------:R-:W-:Y:S01]  /*43c0*/  @P6 FADD.FTZ R181, R218, -R181 ;  /* 0x800000b5dab56221 */ /* 0x000fe20000010000 */
[----:B------:R-:W-:-:S03]  /*43d0*/  MOV R183, RZ ;  /* 0x000000ff00b77202 */ /* 0x000fc60000000f00 */
[----:B------:R-:W-:-:S04]  /*43e0*/  @P6 FMUL.FTZ R181, R2, R181 ;  /* 0x000000b502b56220 */ /* 0x000fc80000410000 */
[----:B------:R-:W-:-:S04]  /*43f0*/  @P6 FMUL.FTZ R181, R181, R3 ;  /* 0x00000003b5b56220 */ /* 0x000fc80000410000 */
[----:B0-----:R-:W-:Y:S01]  /*4400*/  @P6 FMUL.FTZ R173, R181, R173 ;  /* 0x000000adb5ad6220 */ /* 0x001fe20000410000 */
[----:B------:R-:W-:-:S05]  /*4410*/  @P6 SHF.L.U32 R181, R244, 0x10, RZ ;  /* 0x00000010f4b56819 */ /* 0x000fca00000006ff */
[----:B------:R-:W-:Y:S01]  /*4420*/  @P6 FMUL.FTZ R183, R173, R181 ;  /* 0x000000b5adb76220 */ /* 0x000fe20000410000 */
[----:B------:R-:W-:-:S13]  /*4430*/  LOP3.LUT P6, RZ, R23, 0xff, RZ, 0xc0, !PT ;  /* 0x000000ff17ff7812 */ /* 0x000fda00078cc0ff */
[----:B------:R-:W0:Y:S01]  /*4440*/  @P6 LDC R173, c[0x0][0x408] ;  /* 0x00010200ffad6b82 */ /* 0x000e220000000800 */
[----:B------:R-:W-:Y:S01]  /*4450*/  @P6 FFMA.FTZ R181, R199, R176, R21 ;  /* 0x000000b0c7b56223 */ /* 0x000fe20000010015 */
[----:B------:R-:W-:-:S03]  /*4460*/  @P6 SHF.L.U32 R227, R174, 0x10, RZ ;  /* 0x00000010aee36819 */ /* 0x000fc600000006ff */
[----:B------:R-:W-:-:S04]  /*4470*/  @P6 FADD.FTZ R181, R242, -R181 ;  /* 0x800000b5f2b56221 */ /* 0x000fc80000010000 */
[----:B------:R-:W-:-:S04]  /*4480*/  @P6 FMUL.FTZ R181, R2, R181 ;  /* 0x000000b502b56220 */ /* 0x000fc80000410000 */
[----:B------:R-:W-:-:S04]  /*4490*/  @P6 FMUL.FTZ R181, R181, R3 ;  /* 0x00000003b5b56220 */ /* 0x000fc80000410000 */
[----:B0-----:R-:W-:Y:S01]  /*44a0*/  @P6 FMUL.FTZ R181, R181, R173 ;  /* 0x000000adb5b56220 */ /* 0x001fe20000410000 */
[----:B------:R-:W-:-:S03]  /*44b0*/  HFMA2 R173, -RZ, RZ, 0, 0 ;  /* 0x00000000ffad7431 */ /* 0x000fc600000001ff */
[----:B------:R-:W-:Y:S01]  /*44c0*/  @P6 FMUL.FTZ R173, R227, R181 ;  /* 0x000000b5e3ad6220 */ /* 0x000fe20000410000 */
[----:B------:R-:W-:Y:S01]  /*44d0*/  @P6 SHF.L.U32 R227, R170, 0x10, RZ ;  /* 0x00000010aae36819 */ /* 0x000fe200000006ff */
[----:B------:R-:W0:Y:S02]  /*44e0*/  @P6 LDC R181, c[0x0][0x408] ;  /* 0x00010200ffb56b82 */ /* 0x000e240000000800 */
[----:B------:R-:W-:Y:S01]  /*44f0*/  FADD.FTZ R173, R88, R173 ;  /* 0x000000ad58ad7221 */ /* 0x000fe20000010000 */
[----:B------:R-:W-:-:S04]  /*4500*/  @P6 FFMA.FTZ R88, R199, R176, R21 ;  /* 0x000000b0c7586223 */ /* 0x000fc80000010015 */
[----:B------:R-:W-:-:S04]  /*4510*/  @P6 FADD.FTZ R88, R242, -R88 ;  /* 0x80000058f2586221 */ /* 0x000fc80000010000 */
        /* <DEDUP_REMOVED lines=15> */
[----:B------:R-:W-:Y:S02]  /*4610*/  @P6 FMUL.FTZ R227, R174, R181 ;  /* 0x000000b5aee36220 */ /* 0x000fe40000410000 */
[----:B------:R-:W0:Y:S02]  /*4620*/  @P6 LDC R174, c[0x0][0x408] ;  /* 0x00010200ffae6b82 */ /* 0x000e240000000800 */
[----:B------:R-:W-:Y:S01]  /*4630*/  FADD.FTZ R181, R89, R227 ;  /* 0x000000e359b57221 */ /* 0x000fe20000010000 */
[----:B------:R-:W-:Y:S01]  /*4640*/  @P6 FFMA.FTZ R89, R6, R176, R21 ;  /* 0x000000b006596223 */ /* 0x000fe20000010015 */
[----:B------:R-:W-:-:S03]  /*4650*/  MOV R227, RZ ;  /* 0x000000ff00e37202 */ /* 0x000fc60000000f00 */
[----:B------:R-:W-:-:S04]  /*4660*/  @P6 FADD.FTZ R89, R217, -R89 ;  /* 0x80000059d9596221 */ /* 0x000fc80000010000 */
        /* <DEDUP_REMOVED lines=15> */
[----:B------:R-:W-:Y:S01]  /*4760*/  MOV R228, RZ ;  /* 0x000000ff00e47202 */ /* 0x000fe20000000f00 */
[----:B------:R-:W0:Y:S02]  /*4770*/  @P6 LDC R89, c[0x0][0x408] ;  /* 0x00010200ff596b82 */ /* 0x000e240000000800 */
[----:B------:R-:W-:Y:S01]  /*4780*/  FADD.FTZ R174, R90, R174 ;  /* 0x000000ae5aae7221 */ /* 0x000fe20000010000 */
[----:B------:R-:W-:-:S04]  /*4790*/  @P6 FFMA.FTZ R90, R189, R176, R21 ;  /* 0x000000b0bd5a6223 */ /* 0x000fc80000010015 */
[----:B------:R-:W-:-:S04]  /*47a0*/  @P6 FADD.FTZ R90, R232, -R90 ;  /* 0x8000005ae85a6221 */ /* 0x000fc80000010000 */
[----:B------:R-:W-:-:S04]  /*47b0*/  @P6 FMUL.FTZ R90, R2, R90 ;  /* 0x0000005a025a6220 */ /* 0x000fc80000410000 */
[----:B------:R-:W-:-:S04]  /*47c0*/  @P6 FMUL.FTZ R90, R90, R3 ;  /* 0x000000035a5a6220 */ /* 0x000fc80000410000 */
[----:B0-----:R-:W-:Y:S01]  /*47d0*/  @P6 FMUL.FTZ R89, R90, R89 ;  /* 0x000000595a596220 */ /* 0x001fe20000410000 */
[----:B------:R-:W-:-:S05]  /*47e0*/  @P6 SHF.L.U32 R90, R171, 0x10, RZ ;  /* 0x00000010ab5a6819 */ /* 0x000fca00000006ff */
[----:B------:R-:W-:Y:S01]  /*47f0*/  @P6 FMUL.FTZ R228, R89, R90 ;  /* 0x0000005a59e46220 */ /* 0x000fe20000410000 */
[----:B------:R-:W-:-:S04]  /*4800*/  ISETP.GE.U32.AND P6, PT, R22, RZ, PT ;  /* 0x000000ff1600720c */ /* 0x000fc80003fc6070 */
[----:B------:R-:W-:-:S13]  /*4810*/  ISETP.GE.U32.AND.EX P6, PT, R23, 0x1000000, PT, P6 ;  /* 0x010000001700780c */ /* 0x000fda0003fc6160 */
[----:B------:R-:W0:Y:S01]  /*4820*/  @P6 LDC R89, c[0x0][0x408] ;  /* 0x00010200ff596b82 */ /* 0x000e220000000800 */
[----:B------:R-:W-:Y:S01]  /*4830*/  @P6 FFMA.FTZ R90, R7, R176, R21 ;  /* 0x000000b0075a6223 */ /* 0x000fe20000010015 */
[----:B------:R-:W-:-:S03]  /*4840*/  @P6 PRMT R175, R175, 0x7632, R175 ;  /* 0x00007632afaf6816 */ /* 0x000fc600000000af */
[----:B------:R-:W-:-:S04]  /*4850*/  @P6 FADD.FTZ R90, R207, -R90 ;  /* 0x8000005acf5a6221 */ /* 0x000fc80000010000 */
[----:B------:R-:W-:-:S04]  /*4860*/  @P6 FMUL.FTZ R90, R2, R90 ;  /* 0x0000005a025a6220 */ /* 0x000fc80000410000 */
[----:B------:R-:W-:-:S04]  /*4870*/  @P6 FMUL.FTZ R90, R90, R3 ;  /* 0x000000035a5a6220 */ /* 0x000fc80000410000 */
[----:B0-----:R-:W-:Y:S01]  /*4880*/  @P6 FMUL.FTZ R89, R90, R89 ;  /* 0x000000595a596220 */ /* 0x001fe20000410000 */
[----:B------:R-:W-:Y:S01]  /*4890*/  @P6 SHF.L.U32 R90, R175, 0x10, RZ ;  /* 0x00000010af5a6819 */ /* 0x000fe200000006ff */
[----:B------:R-:W-:-:S04]  /*48a0*/  HFMA2 R175, -RZ, RZ, 0, 0 ;  /* 0x00000000ffaf7431 */ /* 0x000fc800000001ff */
        /* <DEDUP_REMOVED lines=11> */
[----:B------:R-:W-:-:S04]  /*4960*/  LOP3.LUT P6, RZ, R22, 0xff, RZ, 0xc0, !PT ;  /* 0x000000ff16ff7812 */ /* 0x000fc800078cc0ff */
[----:B------:R-:W-:-:S09]  /*4970*/  F2FP.BF16.F32.PACK_AB R91, R91, R228 ;  /* 0x000000e45b5b723e */ /* 0x000fd200000010ff */
[----:B------:R-:W0:Y:S01]  /*4980*/  @P6 LDC R89, c[0x0][0x408] ;  /* 0x00010200ff596b82 */ /* 0x000e220000000800 */
[----:B------:R-:W-:-:S04]  /*4990*/  @P6 FFMA.FTZ R90, R0, R176, R21 ;  /* 0x000000b0005a6223 */ /* 0x000fc80000010015 */
        /* <DEDUP_REMOVED lines=17> */
[----:B------:R-:W-:Y:S02]  /*4ab0*/  F2FP.BF16.F32.PACK_AB R90, R227, R88 ;  /* 0x00000058e35a723e */ /* 0x000fe400000010ff */
[----:B------:R-:W-:Y:S02]  /*4ac0*/  F2FP.BF16.F32.PACK_AB R89, R183, R93 ;  /* 0x0000005db759723e */ /* 0x000fe400000010ff */
[----:B------:R-:W-:Y:S01]  /*4ad0*/  F2FP.BF16.F32.PACK_AB R88, R182, R92 ;  /* 0x0000005cb658723e */ /* 0x000fe200000010ff */
[----:B------:R-:W-:Y:S06]  /*4ae0*/  BRA `(.L_x_1152) ;  /* 0x0000000800507947 */ /* 0x000fec0003800000 */
.L_x_1151:
[----:B------:R-:W-:Y:S01]  /*4af0*/  LOP3.LUT P6, RZ, R22, 0xff00, RZ, 0xc0, !PT ;  /* 0x0000ff0016ff7812 */ /* 0x000fe200078cc0ff */
[----:B------:R-:W-:Y:S01]  /*4b00*/  FFMA.FTZ R32, R177, R176, R21 ;  /* 0x000000b0b1207223 */ /* 0x000fe20000010015 */
[----:B------:R-:W-:Y:S02]  /*4b10*/  CS2R R182, SRZ ;  /* 0x0000000000b67805 */ /* 0x000fe4000001ff00 */
[----:B------:R-:W-:Y:S01]  /*4b20*/  MOV R181, RZ ;  /* 0x000000ff00b57202 */ /* 0x000fe20000000f00 */
[----:B------:R-:W-:-:S04]  /*4b30*/  FADD.FTZ R32, R226, -R32 ;  /* 0x80000020e2207221 */ /* 0x000fc80000010000 */
[----:B-----5:R-:W-:-:S04]  /*4b40*/  FMUL.FTZ R32, R2, R32 ;  /* 0x0000002002207220 */ /* 0x020fc80000410000 */
[----:B------:R-:W0:Y:S01]  /*4b50*/  @P6 LDC R34, c[0x0][0x408] ;  /* 0x00010200ff226b82 */ /* 0x000e220000000800 */
[----:B------:R-:W-:-:S07]  /*4b60*/  @P6 FMUL.FTZ R35, R32, R3 ;  /* 0x0000000320236220 */ /* 0x000fce0000410000 */
[----:B------:R-:W1:Y:S01]  /*4b70*/  @P6 LDC R33, c[0x0][0x408] ;  /* 0x00010200ff216b82 */ /* 0x000e620000000800 */
[----:B0-----:R-:W-:Y:S01]  /*4b80*/  @P6 FMUL.FTZ R34, R35, R34 ;  /* 0x0000002223226220 */ /* 0x001fe20000410000 */
[----:B------:R-:W-:-:S04]  /*4b90*/  @P6 PRMT R35, R172, 0x7632, R35 ;  /* 0x00007632ac236816 */ /* 0x000fc80000000023 */
[----:B------:R-:W-:Y:S01]  /*4ba0*/  @P6 SHF.L.U32 R180, R35, 0x10, RZ ;  /* 0x0000001023b46819 */ /* 0x000fe200000006ff */
[----:B------:R-:W-:-:S04]  /*4bb0*/  HFMA2 R35, -RZ, RZ, 0, 0 ;  /* 0x00000000ff237431 */ /* 0x000fc800000001ff */
[----:B------:R-:W-:Y:S01]  /*4bc0*/  @P6 FMUL.FTZ R35, R180, R34 ;  /* 0x00000022b4236220 */ /* 0x000fe20000410000 */
[----:B------:R-:W-:-:S04]  /*4bd0*/  @P6 FMUL.FTZ R34, R32, R3 ;  /* 0x0000000320226220 */ /* 0x000fc80000410000 */
[----:B-1----:R-:W-:Y:S01]  /*4be0*/  @P6 FMUL.FTZ R33, R34, R33 ;  /* 0x0000002122216220 */ /* 0x002fe20000410000 */
[----:B------:R-:W-:-:S05]  /*4bf0*/  @P6 SHF.L.U32 R34, R245, 0x10, RZ ;  /* 0x00000010f5226819 */ /* 0x000fca00000006ff */
[----:B------:R-:W-:Y:S01]  /*4c00*/  @P6 FMUL.FTZ R182, R33, R34 ;  /* 0x0000002221b66220 */ /* 0x000fe20000410000 */
[----:B------:R-:W-:Y:S01]  /*4c10*/  LOP3.LUT P6, RZ, R22, 0xff0000, RZ, 0xc0, !PT ;  /* 0x00ff000016ff7812 */ /* 0x000fe200078cc0ff */
[----:B------:R-:W-:-:S04]  /*4c20*/  FFMA.FTZ R33, R200, R176, R21 ;  /* 0x000000b0c8217223 */ /* 0x000fc80000010015 */
[----:B------:R-:W-:-:S04]  /*4c30*/  FADD.FTZ R180, R243, -R33 ;  /* 0x80000021f3b47221 */ /* 0x000fc80000010000 */
[----:B------:R-:W-:-:S04]  /*4c40*/  FMUL.FTZ R228, R2, R180 ;  /* 0x000000b402e47220 */ /* 0x000fc80000410000 */
[----:B------:R-:W0:Y:S01]  /*4c50*/  @P6 LDC R34, c[0x0][0x408] ;  /* 0x00010200ff226b82 */ /* 0x000e220000000800 */
[----:B------:R-:W-:-:S07]  /*4c60*/  @P6 FMUL.FTZ R180, R228, R3 ;  /* 0x00000003e4b46220 */ /* 0x000fce0000410000 */
[----:B------:R-:W1:Y:S01]  /*4c70*/  @P6 LDC R33, c[0x0][0x408] ;  /* 0x00010200ff216b82 */ /* 0x000e620000000800 */
[----:B0-----:R-:W-:Y:S01]  /*4c80*/  @P6 FMUL.FTZ R34, R180, R34 ;  /* 0x00000022b4226220 */ /* 0x001fe20000410000 */
[----:B------:R-:W-:-:S05]  /*4c90*/  @P6 SHF.L.U32 R180, R173, 0x10, RZ ;  /* 0x00000010adb46819 */ /* 0x000fca00000006ff */
[----:B------:R-:W-:Y:S01]  /*4ca0*/  @P6 FMUL.FTZ R181, R180, R34 ;  /* 0x00000022b4b56220 */ /* 0x000fe20000410000 */
[----:B------:R-:W-:-:S03]  /*4cb0*/  @P6 FMUL.FTZ R34, R228, R3 ;  /* 0x00000003e4226220 */ /* 0x000fc60000410000 */
[----:B------:R-:W-:Y:S01]  /*4cc0*/  FADD.FTZ R94, R94, R181 ;  /* 0x000000b55e5e7221 */ /* 0x000fe20000010000 */
        /* <DEDUP_REMOVED lines=8> */
[----:B------:R-:W-:Y:S01]  /*4d50*/  @P6 FMUL.FTZ R227, R33, R3 ;  /* 0x0000000321e36220 */ /* 0x000fe20000410000 */
[----:B------:R-:W-:-:S06]  /*4d60*/  @P6 PRMT R173, R173, 0x7632, R173 ;  /* 0x00007632adad6816 */ /* 0x000fcc00000000ad */
[----:B------:R-:W1:Y:S01]  /*4d70*/  @P6 LDC R34, c[0x0][0x408] ;  /* 0x00010200ff226b82 */ /* 0x000e620000000800 */
[----:B0-----:R-:W-:Y:S01]  /*4d80*/  @P6 FMUL.FTZ R180, R227, R180 ;  /* 0x000000b4e3b46220 */ /* 0x001fe20000410000 */
[----:B------:R-:W-:Y:S01]  /*4d90*/  @P6 SHF.L.U32 R227, R173, 0x10, RZ ;  /* 0x00000010ade36819 */ /* 0x000fe200000006ff */
[----:B------:R-:W-:-:S04]  /*4da0*/  HFMA2 R173, -RZ, RZ, 0, 0 ;  /* 0x00000000ffad7431 */ /* 0x000fc800000001ff */
[----:B------:R-:W-:Y:S01]  /*4db0*/  @P6 FMUL.FTZ R173, R227, R180 ;  /* 0x000000b4e3ad6220 */ /* 0x000fe20000410000 */
[----:B------:R-:W-:Y:S01]  /*4dc0*/  @P6 FMUL.FTZ R180, R33, R3 ;  /* 0x0000000321b46220 */ /* 0x000fe20000410000 */
[----:B------:R-:W-:Y:S02]  /*4dd0*/  MOV R227, RZ ;  /* 0x000000ff00e37202 */ /* 0x000fe40000000f00 */
[----:B------:R-:W-:Y:S01]  /*4de0*/  FADD.FTZ R95, R95, R173 ;  /* 0x000000ad5f5f7221 */ /* 0x000fe20000010000 */
[----:B-1----:R-:W-:Y:S01]  /*4df0*/  @P6 FMUL.FTZ R34, R180, R34 ;  /* 0x00000022b4226220 */ /* 0x002fe20000410000 */
[----:B------:R-:W-:Y:S02]  /*4e00*/  @P6 SHF.L.U32 R180, R244, 0x10, RZ ;  /* 0x00000010f4b46819 */ /* 0x000fe400000006ff */
[----:B------:R-:W-:-:S03]  /*4e10*/  F2FP.BF16.F32.PACK_AB R33, R33, R228 ;  /* 0x000000e42121723e */ /* 0x000fc600000010ff */
[----:B------:R-:W-:Y:S01]  /*4e20*/  @P6 FMUL.FTZ R227, R34, R180 ;  /* 0x000000b422e36220 */ /* 0x000fe20000410000 */
[----:B------:R-:W-:Y:S01]  /*4e30*/  LOP3.LUT P6, RZ, R23, 0xff, RZ, 0xc0, !PT ;  /* 0x000000ff17ff7812 */ /* 0x000fe200078cc0ff */
[----:B------:R-:W-:Y:S01]  /*4e40*/  FFMA.FTZ R34, R199, R176, R21 ;  /* 0x000000b0c7227223 */ /* 0x000fe20000010015 */
[----:B------:R-:W-:-:S03]  /*4e50*/  FADD.FTZ R180, R93, R35 ;  /* 0x000000235db47221 */ /* 0x000fc60000010000 */
[----:B------:R-:W-:-:S04]  /*4e60*/  FADD.FTZ R34, R242, -R34 ;  /* 0x80000022f2227221 */ /* 0x000fc80000010000 */
[----:B------:R-:W-:-:S04]  /*4e70*/  FMUL.FTZ R34, R2, R34 ;  /* 0x0000002202227220 */ /* 0x000fc80000410000 */
[----:B------:R-:W0:Y:S01]  /*4e80*/  @P6 LDC R244, c[0x0][0x408] ;  /* 0x00010200fff46b82 */ /* 0x000e220000000800 */
[CC--:B------:R-:W-:Y:S01]  /*4e90*/  @P6 FMUL.FTZ R35, R34.reuse, R3.reuse ;  /* 0x0000000322236220 */ /* 0x0c0fe20000410000 */
[----:B------:R-:W-:-:S03]  /*4ea0*/  @P6 FMUL.FTZ R181, R34, R3 ;  /* 0x0000000322b56220 */ /* 0x000fc60000410000 */
[----:B0-----:R-:W-:Y:S01]  /*4eb0*/  @P6 FMUL.FTZ R93, R35, R244 ;  /* 0x000000f4235d6220 */ /* 0x001fe20000410000 */
[----:B------:R-:W-:Y:S01]  /*4ec0*/  HFMA2 R35, -RZ, RZ, 0, 0 ;  /* 0x00000000ff237431 */ /* 0x000fe200000001ff */
[----:B------:R-:W-:-:S05]  /*4ed0*/  @P6 SHF.L.U32 R244, R174, 0x10, RZ ;  /* 0x00000010aef46819 */ /* 0x000fca00000006ff */
[----:B------:R-:W-:Y:S01]  /*4ee0*/  @P6 FMUL.FTZ R35, R244, R93 ;  /* 0x0000005df4236220 */ /* 0x000fe20000410000 */
[----:B------:R-:W-:Y:S01]  /*4ef0*/  @P6 SHF.L.U32 R244, R170, 0x10, RZ ;  /* 0x00000010aaf46819 */ /* 0x000fe200000006ff */
[----:B------:R-:W0:Y:S02]  /*4f00*/  @P6 LDC R93, c[0x0][0x408] ;  /* 0x00010200ff5d6b82 */ /* 0x000e240000000800 */
[----:B0-----:R-:W-:Y:S01]  /*4f10*/  @P6 FMUL.FTZ R181, R181, R93 ;  /* 0x0000005db5b56220 */ /* 0x001fe20000410000 */
[----:B------:R-:W-:-:S03]  /*4f20*/  MOV R93, RZ ;  /* 0x000000ff005d7202 */ /* 0x000fc60000000f00 */
[----:B------:R-:W-:Y:S01]  /*4f30*/  @P6 FMUL.FTZ R93, R181, R244 ;  /* 0x000000f4b55d6220 */ /* 0x000fe20000410000 */
[----:B------:R-:W-:Y:S01]  /*4f40*/  LOP3.LUT P6, RZ, R23, 0xff00, RZ, 0xc0, !PT ;  /* 0x0000ff0017ff7812 */ /* 0x000fe200078cc0ff */
[----:B------:R-:W-:-:S04]  /*4f50*/  FFMA.FTZ R181, R6, R176, R21 ;  /* 0x000000b006b57223 */ /* 0x000fc80000010015 */
[----:B------:R-:W-:-:S04]  /*4f60*/  FADD.FTZ R181, R217, -R181 ;  /* 0x800000b5d9b57221 */ /* 0x000fc80000010000 */
[----:B------:R-:W-:-:S04]  /*4f70*/  FMUL.FTZ R245, R2, R181 ;  /* 0x000000b502f57220 */ /* 0x000fc80000410000 */
[----:B------:R-:W0:Y:S01]  /*4f80*/  @P6 LDC R244, c[0x0][0x408] ;  /* 0x00010200fff46b82 */ /* 0x000e220000000800 */
[----:B------:R-:W-:Y:S01]  /*4f90*/  @P6 PRMT R174, R174, 0x7632, R174 ;  /* 0x00007632aeae6816 */ /* 0x000fe200000000ae */
[C---:B------:R-:W-:Y:S01]  /*4fa0*/  @P6 FMUL.FTZ R173, R245.reuse, R3 ;  /* 0x00000003f5ad6220 */ /* 0x040fe20000410000 */
[----:B------:R-:W-:Y:S02]  /*4fb0*/  F2FP.BF16.F32.PACK_AB R34, R245, R34 ;  /* 0x00000022f522723e */ /* 0x000fe400000010ff */
[----:B------:R-:W-:Y:S01]  /*4fc0*/  @P6 SHF.L.U32 R181, R174, 0x10, RZ ;  /* 0x00000010aeb56819 */ /* 0x000fe200000006ff */
[----:B------:R-:W-:Y:S02]  /*4fd0*/  HFMA2 R174, -RZ, RZ, 0, 0 ;  /* 0x00000000ffae7431 */ /* 0x000fe400000001ff */
[----:B0-----:R-:W-:-:S04]  /*4fe0*/  @P6 FMUL.FTZ R173, R173, R244 ;  /* 0x000000f4adad6220 */ /* 0x001fc80000410000 */
[----:B------:R-:W-:Y:S01]  /*4ff0*/  @P6 FMUL.FTZ R174, R181, R173 ;  /* 0x000000adb5ae6220 */ /* 0x000fe20000410000 */
[----:B------:R-:W-:Y:S01]  /*5000*/  FADD.FTZ R173, R88, R35 ;  /* 0x0000002358ad7221 */ /* 0x000fe20000010000 */
[----:B------:R-:W0:Y:S01]  /*5010*/  @P6 LDC R181, c[0x0][0x408] ;  /* 0x00010200ffb56b82 */ /* 0x000e220000000800 */
[----:B------:R-:W-:Y:S01]  /*5020*/  @P6 FMUL.FTZ R35, R245, R3 ;  /* 0x00000003f5236220 */ /* 0x000fe20000410000 */
[----:B------:R-:W-:-:S03]  /*5030*/  MOV R88, RZ ;  /* 0x000000ff00587202 */ /* 0x000fc60000000f00 */
[----:B0-----:R-:W-:Y:S01]  /*5040*/  @P6 FMUL.FTZ R35, R35, R181 ;  /* 0x000000b523236220 */ /* 0x001fe20000410000 */
[----:B------:R-:W-:-:S05]  /*5050*/  @P6 SHF.L.U32 R181, R248, 0x10, RZ ;  /* 0x00000010f8b56819 */ /* 0x000fca00000006ff */
[----:B------:R-:W-:Y:S01]  /*5060*/  @P6 FMUL.FTZ R88, R35, R181 ;  /* 0x000000b523586220 */ /* 0x000fe20000410000 */
[----:B------:R-:W-:Y:S01]  /*5070*/  LOP3.LUT P6, RZ, R23, 0xff0000, RZ, 0xc0, !PT ;  /* 0x00ff000017ff7812 */ /* 0x000fe200078cc0ff */
[----:B------:R-:W-:Y:S01]  /*5080*/  FFMA.FTZ R35, R189, R176, R21 ;  /* 0x000000b0bd237223 */ /* 0x000fe20000010015 */
[----:B------:R-:W-:Y:S01]  /*5090*/  FADD.FTZ R181, R89, R174 ;  /* 0x000000ae59b57221 */ /* 0x000fe20000010000 */
[----:B------:R-:W-:Y:S02]  /*50a0*/  HFMA2 R174, -RZ, RZ, 0, 0 ;  /* 0x00000000ffae7431 */ /* 0x000fe400000001ff */
[----:B------:R-:W-:-:S04]  /*50b0*/  FADD.FTZ R35, R232, -R35 ;  /* 0x80000023e8237221 */ /* 0x000fc80000010000 */
[----:B------:R-:W-:-:S04]  /*50c0*/  FMUL.FTZ R35, R2, R35 ;  /* 0x0000002302237220 */ /* 0x000fc80000410000 */
[----:B------:R-:W0:Y:S01]  /*50d0*/  @P6 LDC R244, c[0x0][0x408] ;  /* 0x00010200fff46b82 */ /* 0x000e220000000800 */
[----:B------:R-:W-:-:S04]  /*50e0*/  @P6 FMUL.FTZ R89, R35, R3 ;  /* 0x0000000323596220 */ /* 0x000fc80000410000 */
[----:B0-----:R-:W-:Y:S01]  /*50f0*/  @P6 FMUL.FTZ R89, R89, R244 ;  /* 0x000000f459596220 */ /* 0x001fe20000410000 */
[----:B------:R-:W-:-:S05]  /*5100*/  @P6 SHF.L.U32 R244, R175, 0x10, RZ ;  /* 0x00000010aff46819 */ /* 0x000fca00000006ff */
[----:B------:R-:W-:Y:S01]  /*5110*/  @P6 FMUL.FTZ R174, R244, R89 ;  /* 0x00000059f4ae6220 */ /* 0x000fe20000410000 */
[----:B------:R-:W-:Y:S01]  /*5120*/  MOV R244, RZ ;  /* 0x000000ff00f47202 */ /* 0x000fe20000000f00 */
[----:B------:R-:W0:Y:S02]  /*5130*/  @P6 LDC R89, c[0x0][0x408] ;  /* 0x00010200ff596b82 */ /* 0x000e240000000800 */
[----:B------:R-:W-:Y:S01]  /*5140*/  FADD.FTZ R174, R90, R174 ;  /* 0x000000ae5aae7221 */ /* 0x000fe20000010000 */
[----:B------:R-:W-:-:S04]  /*5150*/  @P6 FMUL.FTZ R90, R35, R3 ;  /* 0x00000003235a6220 */ /* 0x000fc80000410000 */
[----:B0-----:R-:W-:Y:S01]  /*5160*/  @P6 FMUL.FTZ R89, R90, R89 ;  /* 0x000000595a596220 */ /* 0x001fe20000410000 */
[----:B------:R-:W-:-:S05]  /*5170*/  @P6 SHF.L.U32 R90, R171, 0x10, RZ ;  /* 0x00000010ab5a6819 */ /* 0x000fca00000006ff */
[----:B------:R-:W-:Y:S01]  /*5180*/  @P6 FMUL.FTZ R244, R89, R90 ;  /* 0x0000005a59f46220 */ /* 0x000fe20000410000 */
[----:B------:R-:W-:Y:S01]  /*5190*/  ISETP.GE.U32.AND P6, PT, R22, RZ, PT ;  /* 0x000000ff1600720c */ /* 0x000fe20003fc6070 */
[----:B------:R-:W-:-:S03]  /*51a0*/  FFMA.FTZ R90, R7, R176, R21 ;  /* 0x000000b0075a7223 */ /* 0x000fc60000010015 */
[----:B------:R-:W-:Y:S01]  /*51b0*/  ISETP.GE.U32.AND.EX P6, PT, R23, 0x1000000, PT, P6 ;  /* 0x010000001700780c */ /* 0x000fe20003fc6160 */
[----:B------:R-:W-:-:S04]  /*51c0*/  FADD.FTZ R90, R207, -R90 ;  /* 0x8000005acf5a7221 */ /* 0x000fc80000010000 */
[----:B------:R-:W-:-:S05]  /*51d0*/  FMUL.FTZ R90, R2, R90 ;  /* 0x0000005a025a7220 */ /* 0x000fca0000410000 */
[----:B------:R-:W-:-:S03]  /*51e0*/  F2FP.BF16.F32.PACK_AB R35, R90, R35 ;  /* 0x000000235a23723e */ /* 0x000fc600000010ff */
[----:B------:R-:W0:Y:S01]  /*51f0*/  @P6 LDC R89, c[0x0][0x408] ;  /* 0x00010200ff596b82 */ /* 0x000e220000000800 */
[----:B------:R-:W-:Y:S01]  /*5200*/  @P6 PRMT R246, R175, 0x7632, R246 ;  /* 0x00007632aff66816 */ /* 0x000fe200000000f6 */
[----:B------:R-:W-:-:S03]  /*5210*/  @P6 FMUL.FTZ R175, R90, R3 ;  /* 0x000000035aaf6220 */ /* 0x000fc60000410000 */
[----:B------:R-:W-:Y:S01]  /*5220*/  @P6 SHF.L.U32 R246, R246, 0x10, RZ ;  /* 0x00000010f6f66819 */ /* 0x000fe200000006ff */
[----:B0-----:R-:W-:Y:S01]  /*5230*/  @P6 FMUL.FTZ R89, R175, R89 ;  /* 0x00000059af596220 */ /* 0x001fe20000410000 */
[----:B------:R-:W-:-:S03]  /*5240*/  HFMA2 R175, -RZ, RZ, 0, 0 ;  /* 0x00000000ffaf7431 */ /* 0x000fc600000001ff */
[----:B------:R-:W-:Y:S01]  /*5250*/  @P6 FMUL.FTZ R175, R246, R89 ;  /* 0x00000059f6af6220 */ /* 0x000fe20000410000 */
[----:B------:R-:W-:Y:S01]  /*5260*/  @P6 SHF.L.U32 R246, R247, 0x10, RZ ;  /* 0x00000010f7f66819 */ /* 0x000fe200000006ff */
[----:B------:R-:W0:Y:S02]  /*5270*/  @P6 LDC R89, c[0x0][0x408] ;  /* 0x00010200ff596b82 */ /* 0x000e240000000800 */
[----:B------:R-:W-:Y:S01]  /*5280*/  FADD.FTZ R175, R91, R175 ;  /* 0x000000af5baf7221 */ /* 0x000fe20000010000 */
[----:B------:R-:W-:-:S04]  /*5290*/  @P6 FMUL.FTZ R91, R90, R3 ;  /* 0x000000035a5b6220 */ /* 0x000fc80000410000 */
[----:B0-----:R-:W-:Y:S01]  /*52a0*/  @P6 FMUL.FTZ R89, R91, R89 ;  /* 0x000000595b596220 */ /* 0x001fe20000410000 */
[----:B------:R-:W-:-:S03]  /*52b0*/  MOV R91, RZ ;  /* 0x000000ff005b7202 */ /* 0x000fc60000000f00 */
[----:B------:R-:W-:Y:S01]  /*52c0*/  @P6 FMUL.FTZ R91, R89, R246 ;  /* 0x000000f6595b6220 */ /* 0x000fe20000410000 */
[----:B------:R-:W-:Y:S01]  /*52d0*/  LOP3.LUT P6, RZ, R22, 0xff, RZ, 0xc0, !PT ;  /* 0x000000ff16ff7812 */ /* 0x000fe200078cc0ff */
[----:B------:R-:W-:-:S03]  /*52e0*/  FFMA.FTZ R89, R0, R176, R21 ;  /* 0x000000b000597223 */ /* 0x000fc60000010015 */
[----:B------:R-:W-:Y:S01]  /*52f0*/  F2FP.BF16.F32.PACK_AB R91, R91, R244 ;  /* 0x000000f45b5b723e */ /* 0x000fe200000010ff */
[----:B------:R-:W-:-:S04]  /*5300*/  FADD.FTZ R89, R214, -R89 ;  /* 0x80000059d6597221 */ /* 0x000fc80000010000 */
[----:B------:R-:W-:-:S04]  /*5310*/  FMUL.FTZ R89, R2, R89 ;  /* 0x0000005902597220 */ /* 0x000fc80000410000 */
[----:B------:R-:W0:Y:S01]  /*5320*/  @P6 LDC R247, c[0x0][0x408] ;  /* 0x00010200fff76b82 */ /* 0x000e220000000800 */
[CC--:B------:R-:W-:Y:S01]  /*5330*/  @P6 FMUL.FTZ R246, R89.reuse, R3.reuse ;  /* 0x0000000359f66220 */ /* 0x0c0fe20000410000 */
[----:B------:R-:W-:Y:S01]  /*5340*/  @P6 FMUL.FTZ R90, R89, R3 ;  /* 0x00000003595a6220 */ /* 0x000fe20000410000 */
[----:B------:R-:W-:Y:S02]  /*5350*/  F2FP.BF16.F32.PACK_AB R32, R32, R89 ;  /* 0x000000592020723e */ /* 0x000fe400000010ff */
[----:B------:R-:W-:Y:S01]  /*5360*/  F2FP.BF16.F32.PACK_AB R89, R227, R183 ;  /* 0x000000b7e359723e */ /* 0x000fe200000010ff */
[----:B0-----:R-:W-:Y:S01]  /*5370*/  @P6 FMUL.FTZ R247, R246, R247 ;  /* 0x000000f7f6f76220 */ /* 0x001fe20000410000 */
[----:B------:R-:W-:Y:S01]  /*5380*/  @P6 SHF.L.U32 R246, R172, 0x10, RZ ;  /* 0x00000010acf66819 */ /* 0x000fe200000006ff */
[----:B------:R-:W-:-:S04]  /*5390*/  HFMA2 R172, -RZ, RZ, 0, 0 ;  /* 0x00000000ffac7431 */ /* 0x000fc800000001ff */
[----:B------:R-:W-:Y:S01]  /*53a0*/  @P6 FMUL.FTZ R172, R246, R247 ;  /* 0x000000f7f6ac6220 */ /* 0x000fe20000410000 */
[----:B------:R-:W-:-:S03]  /*53b0*/  @P6 SHF.L.U32 R246, R168, 0x10, RZ ;  /* 0x00000010a8f66819 */ /* 0x000fc600000006ff */
[----:B------:R-:W-:Y:S02]  /*53c0*/  FADD.FTZ R172, R92, R172 ;  /* 0x000000ac5cac7221 */ /* 0x000fe40000010000 */
[----:B------:R-:W0:Y:S02]  /*53d0*/  @P6 LDC R92, c[0x0][0x408] ;  /* 0x00010200ff5c6b82 */ /* 0x000e240000000800 */
[----:B0-----:R-:W-:Y:S01]  /*53e0*/  @P6 FMUL.FTZ R90, R90, R92 ;  /* 0x0000005c5a5a6220 */ /* 0x001fe20000410000 */
[----:B------:R-:W-:-:S03]  /*53f0*/  MOV R92, RZ ;  /* 0x000000ff005c7202 */ /* 0x000fc60000000f00 */
[----:B------:R-:W-:Y:S01]  /*5400*/  @P6 FMUL.FTZ R92, R90, R246 ;  /* 0x000000f65a5c6220 */ /* 0x000fe20000410000 */
[----:B------:R-:W-:-:S04]  /*5410*/  F2FP.BF16.F32.PACK_AB R90, R88, R93 ;  /* 0x0000005d585a723e */ /* 0x000fc800000010ff */
[----:B------:R-:W-:-:S07]  /*5420*/  F2FP.BF16.F32.PACK_AB R88, R182, R92 ;  /* 0x0000005cb658723e */ /* 0x000fce00000010ff */
.L_x_1152:
        /* <DEDUP_REMOVED lines=13> */
.L_x_1150:
[----:B------:R-:W-:Y:S05]  /*5500*/  BSYNC.RECONVERGENT B2 ;  /* 0x0000000000027941 */ /* 0x000fea0003800200 */
.L_x_1149:
[----:B------:R-:W-:Y:S04]  /*5510*/  BSSY.RECONVERGENT B2, `(.L_x_1153) ;  /* 0x0000159000027945 */ /* 0x000fe80003800200 */
[----:B------:R-:W-:Y:S05]  /*5520*/  @!P3 BRA `(.L_x_1154) ;  /* 0x00000014005cb947 */ /* 0x000fea0003800000 */
[----:B------:R-:W0:Y:S01]  /*5530*/  LDC.64 R172, c[0x0][0x390] ;  /* 0x0000e400ffac7b82 */ /* 0x000e220000000a00 */
        /* <DEDUP_REMOVED lines=8> */
[----:B------:R-:W-:Y:S01]  /*55c0*/  LOP3.LUT P4, RZ, R24, 0xff00, RZ, 0xc0, !PT ;  /* 0x0000ff0018ff7812 */ /* 0x000fe2000788c0ff */
[----:B------:R-:W-:Y:S01]  /*55d0*/  FFMA.FTZ R32, R8, R176, R21 ;  /* 0x000000b008207223 */ /* 0x000fe20000010015 */
[----:B------:R-:W-:Y:S01]  /*55e0*/  LOP3.LUT P6, RZ, R24, 0xff0000, RZ, 0xc0, !PT ;  /* 0x00ff000018ff7812 */ /* 0x000fe200078cc0ff */
[----:B------:R-:W3:Y:S01]  /*55f0*/  LDL R245, [R1+0x98] ;  /* 0x0000980001f57983 */ /* 0x000ee20000100800 */
[----:B------:R-:W-:Y:S01]  /*5600*/  CS2R R182, SRZ ;  /* 0x0000000000b67805 */ /* 0x000fe2000001ff00 */
        /* <DEDUP_REMOVED lines=11> */
[----:B-1----:R-:W-:Y:S02]  /*56c0*/  @P4 FMUL.FTZ R33, R34, R33 ;  /* 0x0000002122214220 */ /* 0x002fe40000410000 */
[----:B------:R-:W0:Y:S01]  /*56d0*/  @P6 LDC R34, c[0x0][0x408] ;  /* 0x00010200ff226b82 */ /* 0x000e220000000800 */
[----:B--2---:R-:W-:-:S05]  /*56e0*/  @P4 SHF.L.U32 R180, R181, 0x10, RZ ;  /* 0x00000010b5b44819 */ /* 0x004fca00000006ff */
[----:B------:R-:W-:Y:S01]  /*56f0*/  @P4 FMUL.FTZ R182, R33, R180 ;  /* 0x000000b421b64220 */ /* 0x000fe20000410000 */
[----:B------:R-:W-:-:S04]  /*5700*/  FFMA.FTZ R33, R197, R176, R21 ;  /* 0x000000b0c5217223 */ /* 0x000fc80000010015 */
[----:B------:R-:W-:Y:S02]  /*5710*/  FADD.FTZ R180, R240, -R33 ;  /* 0x80000021f0b47221 */ /* 0x000fe40000010000 */
[----:B------:R-:W1:Y:S02]  /*5720*/  @P6 LDC R33, c[0x0][0x408] ;  /* 0x00010200ff216b82 */ /* 0x000e640000000800 */
[----:B------:R-:W-:Y:S01]  /*5730*/  FMUL.FTZ R228, R2, R180 ;  /* 0x000000b402e47220 */ /* 0x000fe20000410000 */
[----:B------:R-:W-:-:S03]  /*5740*/  LOP3.LUT P4, RZ, R24, 0xff000000, RZ, 0xc0, !PT ;  /* 0xff00000018ff7812 */ /* 0x000fc6000788c0ff */
[----:B------:R-:W-:-:S04]  /*5750*/  @P6 FMUL.FTZ R180, R3, R228 ;  /* 0x000000e403b46220 */ /* 0x000fc80000410000 */
[----:B0-----:R-:W-:Y:S01]  /*5760*/  @P6 FMUL.FTZ R34, R180, R34 ;  /* 0x00000022b4226220 */ /* 0x001fe20000410000 */
[----:B------:R-:W-:Y:S02]  /*5770*/  @P6 SHF.L.U32 R180, R173, 0x10, RZ ;  /* 0x00000010adb46819 */ /* 0x000fe400000006ff */
[----:B------:R-:W-:-:S03]  /*5780*/  MOV R181, RZ ;  /* 0x000000ff00b57202 */ /* 0x000fc60000000f00 */
[----:B------:R-:W-:Y:S01]  /*5790*/  @P6 FMUL.FTZ R181, R180, R34 ;  /* 0x00000022b4b56220 */ /* 0x000fe20000410000 */
[----:B------:R-:W-:Y:S01]  /*57a0*/  @P6 FMUL.FTZ R34, R3, R228 ;  /* 0x000000e403226220 */ /* 0x000fe20000410000 */
[----:B------:R-:W0:Y:S03]  /*57b0*/  @P4 LDC R180, c[0x0][0x408] ;  /* 0x00010200ffb44b82 */ /* 0x000e260000000800 */
[----:B-1----:R-:W-:Y:S01]  /*57c0*/  @P6 FMUL.FTZ R33, R34, R33 ;  /* 0x0000002122216220 */ /* 0x002fe20000410000 */
[----:B------:R-:W-:-:S05]  /*57d0*/  @P6 SHF.L.U32 R34, R165, 0x10, RZ ;  /* 0x00000010a5226819 */ /* 0x000fca00000006ff */
[----:B------:R-:W-:Y:S01]  /*57e0*/  @P6 FMUL.FTZ R183, R33, R34 ;  /* 0x0000002221b76220 */ /* 0x000fe20000410000 */
[----:B------:R-:W-:Y:S01]  /*57f0*/  FFMA.FTZ R33, R9, R176, R21 ;  /* 0x000000b009217223 */ /* 0x000fe20000010015 */
[----:B------:R-:W1:Y:S03]  /*5800*/  @P4 LDC R34, c[0x0][0x408] ;  /* 0x00010200ff224b82 */ /* 0x000e660000000800 */
[----:B------:R-:W-:-:S04]  /*5810*/  FADD.FTZ R33, R216, -R33 ;  /* 0x80000021d8217221 */ /* 0x000fc80000010000 */
[----:B------:R-:W-:Y:S01]  /*5820*/  FMUL.FTZ R33, R2, R33 ;  /* 0x0000002102217220 */ /* 0x000fe20000410000 */
[----:B------:R-:W-:-:S03]  /*5830*/  @P4 PRMT R173, R173, 0x7632, R173 ;  /* 0x00007632adad4816 */ /* 0x000fc600000000ad */
[----:B------:R-:W-:Y:S01]  /*5840*/  @P4 FMUL.FTZ R227, R3, R33 ;  /* 0x0000002103e34220 */ /* 0x000fe20000410000 */
[----:B------:R-:W-:-:S03]  /*5850*/  LOP3.LUT P6, RZ, R25, 0xff, RZ, 0xc0, !PT ;  /* 0x000000ff19ff7812 */ /* 0x000fc600078cc0ff */
[----:B0-----:R-:W-:Y:S01]  /*5860*/  @P4 FMUL.FTZ R180, R227, R180 ;  /* 0x000000b4e3b44220 */ /* 0x001fe20000410000 */
[----:B------:R-:W-:Y:S01]  /*5870*/  @P4 SHF.L.U32 R227, R173, 0x10, RZ ;  /* 0x00000010ade34819 */ /* 0x000fe200000006ff */
[----:B------:R-:W-:-:S04]  /*5880*/  HFMA2 R173, -RZ, RZ, 0, 0 ;  /* 0x00000000ffad7431 */ /* 0x000fc800000001ff */
[----:B------:R-:W-:Y:S01]  /*5890*/  @P4 FMUL.FTZ R173, R227, R180 ;  /* 0x000000b4e3ad4220 */ /* 0x000fe20000410000 */
[----:B------:R-:W-:-:S03]  /*58a0*/  @P4 FMUL.FTZ R180, R3, R33 ;  /* 0x0000002103b44220 */ /* 0x000fc60000410000 */
[----:B------:R-:W0:Y:S01]  /*58b0*/  @P6 LDC R244, c[0x0][0x408] ;  /* 0x00010200fff46b82 */ /* 0x000e220000000800 */
[----:B-1----:R-:W-:Y:S01]  /*58c0*/  @P4 FMUL.FTZ R34, R180, R34 ;  /* 0x00000022b4224220 */ /* 0x002fe20000410000 */
[----:B---3--:R-:W-:Y:S02]  /*58d0*/  @P4 SHF.L.U32 R180, R245, 0x10, RZ ;  /* 0x00000010f5b44819 */ /* 0x008fe400000006ff */
[----:B------:R-:W-:-:S03]  /*58e0*/  MOV R227, RZ ;  /* 0x000000ff00e37202 */ /* 0x000fc60000000f00 */
[----:B------:R-:W-:Y:S01]  /*58f0*/  @P4 FMUL.FTZ R227, R34, R180 ;  /* 0x000000b422e34220 */ /* 0x000fe20000410000 */
[----:B------:R-:W-:-:S04]  /*5900*/  FFMA.FTZ R34, R196, R176, R21 ;  /* 0x000000b0c4227223 */ /* 0x000fc80000010015 */
[----:B------:R-:W-:Y:S01]  /*5910*/  FADD.FTZ R34, R239, -R34 ;  /* 0x80000022ef227221 */ /* 0x000fe20000010000 */
[----:B------:R-:W-:-:S03]  /*5920*/  FADD.FTZ R180, R85, R35 ;  /* 0x0000002355b47221 */ /* 0x000fc60000010000 */
[----:B------:R-:W-:-:S04]  /*5930*/  FMUL.FTZ R34, R2, R34 ;  /* 0x0000002202227220 */ /* 0x000fc80000410000 */
[----:B------:R-:W-:-:S04]  /*5940*/  @P6 FMUL.FTZ R35, R3, R34 ;  /* 0x0000002203236220 */ /* 0x000fc80000410000 */
[----:B0-----:R-:W-:Y:S01]  /*5950*/  @P6 FMUL.FTZ R85, R35, R244 ;  /* 0x000000f423556220 */ /* 0x001fe20000410000 */
[----:B------:R-:W-:Y:S01]  /*5960*/  HFMA2 R35, -RZ, RZ, 0, 0 ;  /* 0x00000000ff237431 */ /* 0x000fe200000001ff */
[----:B------:R-:W-:-:S05]  /*5970*/  @P6 SHF.L.U32 R244, R174, 0x10, RZ ;  /* 0x00000010aef46819 */ /* 0x000fca00000006ff */
[----:B------:R-:W-:Y:S02]  /*5980*/  @P6 FMUL.FTZ R35, R244, R85 ;  /* 0x00000055f4236220 */ /* 0x000fe40000410000 */
[----:B------:R-:W0:Y:S01]  /*5990*/  @P6 LDC R85, c[0x0][0x408] ;  /* 0x00010200ff556b82 */ /* 0x000e220000000800 */
[----:B------:R-:W-:Y:S01]  /*59a0*/  LOP3.LUT P4, RZ, R25, 0xff00, RZ, 0xc0, !PT ;  /* 0x0000ff0019ff7812 */ /* 0x000fe2000788c0ff */
[----:B------:R-:W-:Y:S01]  /*59b0*/  FADD.FTZ R86, R86, R181 ;  /* 0x000000b556567221 */ /* 0x000fe20000010000 */
[----:B------:R-:W-:Y:S01]  /*59c0*/  @P6 FMUL.FTZ R181, R3, R34 ;  /* 0x0000002203b56220 */ /* 0x000fe20000410000 */
[----:B------:R-:W-:-:S03]  /*59d0*/  @P6 SHF.L.U32 R244, R166, 0x10, RZ ;  /* 0x00000010a6f46819 */ /* 0x000fc600000006ff */
[----:B0-----:R-:W-:Y:S01]  /*59e0*/  @P6 FMUL.FTZ R181, R181, R85 ;  /* 0x00000055b5b56220 */ /* 0x001fe20000410000 */
[----:B------:R-:W-:-:S03]  /*59f0*/  MOV R85, RZ ;  /* 0x000000ff00557202 */ /* 0x000fc60000000f00 */
[----:B------:R-:W-:-:S03]  /*5a00*/  @P6 FMUL.FTZ R85, R181, R244 ;  /* 0x000000f4b5556220 */ /* 0x000fc60000410000 */
[----:B------:R-:W0:Y:S01]  /*5a10*/  @P4 LDC R244, c[0x0][0x408] ;  /* 0x00010200fff44b82 */ /* 0x000e220000000800 */
[----:B------:R-:W-:-:S04]  /*5a20*/  FFMA.FTZ R181, R10, R176, R21 ;  /* 0x000000b00ab57223 */ /* 0x000fc80000010015 */
[----:B------:R-:W-:Y:S01]  /*5a30*/  FADD.FTZ R181, R215, -R181 ;  /* 0x800000b5d7b57221 */ /* 0x000fe20000010000 */
[----:B------:R-:W-:-:S03]  /*5a40*/  @P4 PRMT R174, R174, 0x7632, R174 ;  /* 0x00007632aeae4816 */ /* 0x000fc600000000ae */
[----:B------:R-:W-:Y:S01]  /*5a50*/  FMUL.FTZ R245, R2, R181 ;  /* 0x000000b502f57220 */ /* 0x000fe20000410000 */
[----:B------:R-:W-:Y:S01]  /*5a60*/  FADD.FTZ R87, R87, R173 ;  /* 0x000000ad57577221 */ /* 0x000fe20000010000 */
[----:B------:R-:W-:Y:S02]  /*5a70*/  @P4 SHF.L.U32 R181, R174, 0x10, RZ ;  /* 0x00000010aeb54819 */ /* 0x000fe400000006ff */
[----:B------:R-:W-:Y:S01]  /*5a80*/  @P4 FMUL.FTZ R173, R3, R245 ;  /* 0x000000f503ad4220 */ /* 0x000fe20000410000 */
[----:B------:R-:W-:-:S03]  /*5a90*/  HFMA2 R174, -RZ, RZ, 0, 0 ;  /* 0x00000000ffae7431 */ /* 0x000fc600000001ff */
[----:B0-----:R-:W-:-:S04]  /*5aa0*/  @P4 FMUL.FTZ R173, R173, R244 ;  /* 0x000000f4adad4220 */ /* 0x001fc80000410000 */
[----:B------:R-:W-:Y:S02]  /*5ab0*/  @P4 FMUL.FTZ R174, R181, R173 ;  /* 0x000000adb5ae4220 */ /* 0x000fe40000410000 */
[----:B------:R-:W0:Y:S01]  /*5ac0*/  @P4 LDC R181, c[0x0][0x408] ;  /* 0x00010200ffb54b82 */ /* 0x000e220000000800 */
[----:B------:R-:W-:Y:S01]  /*5ad0*/  LOP3.LUT P6, RZ, R25, 0xff0000, RZ, 0xc0, !PT ;  /* 0x00ff000019ff7812 */ /* 0x000fe200078cc0ff */
[----:B------:R-:W-:Y:S01]  /*5ae0*/  FADD.FTZ R173, R80, R35 ;  /* 0x0000002350ad7221 */ /* 0x000fe20000010000 */
[----:B------:R-:W-:Y:S01]  /*5af0*/  @P4 FMUL.FTZ R35, R3, R245 ;  /* 0x000000f503234220 */ /* 0x000fe20000410000 */
[----:B------:R-:W-:-:S10]  /*5b00*/  MOV R80, RZ ;  /* 0x000000ff00507202 */ /* 0x000fd40000000f00 */
[----:B------:R-:W1:Y:S01]  /*5b10*/  @P6 LDC R244, c[0x0][0x408] ;  /* 0x00010200fff46b82 */ /* 0x000e620000000800 */
[----:B0-----:R-:W-:Y:S01]  /*5b20*/  @P4 FMUL.FTZ R35, R35, R181 ;  /* 0x000000b523234220 */ /* 0x001fe20000410000 */
[----:B------:R-:W-:-:S05]  /*5b30*/  @P4 SHF.L.U32 R181, R249, 0x10, RZ ;  /* 0x00000010f9b54819 */ /* 0x000fca00000006ff */
[----:B------:R-:W-:Y:S01]  /*5b40*/  @P4 FMUL.FTZ R80, R35, R181 ;  /* 0x000000b523504220 */ /* 0x000fe20000410000 */
[----:B------:R-:W-:-:S04]  /*5b50*/  FFMA.FTZ R35, R188, R176, R21 ;  /* 0x000000b0bc237223 */ /* 0x000fc80000010015 */
[----:B------:R-:W-:Y:S01]  /*5b60*/  FADD.FTZ R35, R231, -R35 ;  /* 0x80000023e7237221 */ /* 0x000fe20000010000 */
[----:B------:R-:W-:-:S03]  /*5b70*/  FADD.FTZ R181, R81, R174 ;  /* 0x000000ae51b57221 */ /* 0x000fc60000010000 */
[----:B------:R-:W-:-:S04]  /*5b80*/  FMUL.FTZ R35, R2, R35 ;  /* 0x0000002302237220 */ /* 0x000fc80000410000 */
[----:B------:R-:W-:Y:S01]  /*5b90*/  @P6 FMUL.FTZ R81, R3, R35 ;  /* 0x0000002303516220 */ /* 0x000fe20000410000 */
[----:B------:R-:W-:-:S03]  /*5ba0*/  HFMA2 R174, -RZ, RZ, 0, 0 ;  /* 0x00000000ffae7431 */ /* 0x000fc600000001ff */
[----:B-1----:R-:W-:Y:S01]  /*5bb0*/  @P6 FMUL.FTZ R81, R81, R244 ;  /* 0x000000f451516220 */ /* 0x002fe20000410000 */
[----:B------:R-:W-:-:S05]  /*5bc0*/  @P6 SHF.L.U32 R244, R175, 0x10, RZ ;  /* 0x00000010aff46819 */ /* 0x000fca00000006ff */
[----:B------:R-:W-:Y:S02]  /*5bd0*/  @P6 FMUL.FTZ R174, R244, R81 ;  /* 0x00000051f4ae6220 */ /* 0x000fe40000410000 */
[----:B------:R-:W0:Y:S01]  /*5be0*/  @P6 LDC R81, c[0x0][0x408] ;  /* 0x00010200ff516b82 */ /* 0x000e220000000800 */
[----:B------:R-:W-:Y:S01]  /*5bf0*/  ISETP.GE.U32.AND P4, PT, R24, RZ, PT ;  /* 0x000000ff1800720c */ /* 0x000fe20003f86070 */
[----:B------:R-:W-:Y:S01]  /*5c00*/  FADD.FTZ R174, R82, R174 ;  /* 0x000000ae52ae7221 */ /* 0x000fe20000010000 */
[----:B------:R-:W-:Y:S02]  /*5c10*/  @P6 FMUL.FTZ R82, R3, R35 ;  /* 0x0000002303526220 */ /* 0x000fe40000410000 */
[----:B------:R-:W-:Y:S02]  /*5c20*/  ISETP.GE.U32.AND.EX P4, PT, R25, 0x1000000, PT, P4 ;  /* 0x010000001900780c */ /* 0x000fe40003f86140 */
[----:B------:R-:W-:Y:S01]  /*5c30*/  MOV R244, RZ ;  /* 0x000000ff00f47202 */ /* 0x000fe20000000f00 */
[----:B0-----:R-:W-:Y:S01]  /*5c40*/  @P6 FMUL.FTZ R81, R82, R81 ;  /* 0x0000005152516220 */ /* 0x001fe20000410000 */
[----:B------:R-:W-:-:S05]  /*5c50*/  @P6 SHF.L.U32 R82, R167, 0x10, RZ ;  /* 0x00000010a7526819 */ /* 0x000fca00000006ff */
[----:B------:R-:W-:-:S04]  /*5c60*/  @P6 FMUL.FTZ R244, R81, R82 ;  /* 0x0000005251f46220 */ /* 0x000fc80000410000 */
[----:B------:R-:W0:Y:S01]  /*5c70*/  @P4 LDC R81, c[0x0][0x408] ;  /* 0x00010200ff514b82 */ /* 0x000e220000000800 */
[----:B------:R-:W-:-:S04]  /*5c80*/  FFMA.FTZ R82, R11, R176, R21 ;  /* 0x000000b00b527223 */ /* 0x000fc80000010015 */
[----:B------:R-:W-:Y:S01]  /*5c90*/  FADD.FTZ R82, R206, -R82 ;  /* 0x80000052ce527221 */ /* 0x000fe20000010000 */
[----:B------:R-:W-:-:S03]  /*5ca0*/  @P4 PRMT R246, R175, 0x7632, R246 ;  /* 0x00007632aff64816 */ /* 0x000fc600000000f6 */
[----:B------:R-:W-:-:S04]  /*5cb0*/  FMUL.FTZ R82, R2, R82 ;  /* 0x0000005202527220 */ /* 0x000fc80000410000 */
[----:B------:R-:W-:Y:S01]  /*5cc0*/  @P4 FMUL.FTZ R175, R3, R82 ;  /* 0x0000005203af4220 */ /* 0x000fe20000410000 */
[----:B------:R-:W-:-:S03]  /*5cd0*/  @P4 SHF.L.U32 R246, R246, 0x10, RZ ;  /* 0x00000010f6f64819 */ /* 0x000fc600000006ff */
[----:B0-----:R-:W-:Y:S01]  /*5ce0*/  @P4 FMUL.FTZ R81, R175, R81 ;  /* 0x00000051af514220 */ /* 0x001fe20000410000 */
[----:B------:R-:W-:-:S03]  /*5cf0*/  HFMA2 R175, -RZ, RZ, 0, 0 ;  /* 0x00000000ffaf7431 */ /* 0x000fc600000001ff */
[----:B------:R-:W-:Y:S02]  /*5d00*/  @P4 FMUL.FTZ R175, R246, R81 ;  /* 0x00000051f6af4220 */ /* 0x000fe40000410000 */
[----:B------:R-:W0:Y:S01]  /*5d10*/  @P4 LDC R81, c[0x0][0x408] ;  /* 0x00010200ff514b82 */ /* 0x000e220000000800 */
[----:B------:R-:W-:Y:S01]  /*5d20*/  LOP3.LUT P6, RZ, R24, 0xff, RZ, 0xc0, !PT ;  /* 0x000000ff18ff7812 */ /* 0x000fe200078cc0ff */
[----:B------:R-:W-:Y:S01]  /*5d30*/  FADD.FTZ R175, R83, R175 ;  /* 0x000000af53af7221 */ /* 0x000fe20000010000 */
[----:B------:R-:W-:Y:S01]  /*5d40*/  @P4 FMUL.FTZ R83, R3, R82 ;  /* 0x0000005203534220 */ /* 0x000fe20000410000 */
[----:B------:R-:W-:-:S10]  /*5d50*/  @P4 SHF.L.U32 R246, R248, 0x10, RZ ;  /* 0x00000010f8f64819 */ /* 0x000fd400000006ff */
[----:B------:R-:W1:Y:S01]  /*5d60*/  @P6 LDC R247, c[0x0][0x408] ;  /* 0x00010200fff76b82 */ /* 0x000e620000000800 */
[----:B0-----:R-:W-:Y:S01]  /*5d70*/  @P4 FMUL.FTZ R81, R83, R81 ;  /* 0x0000005153514220 */ /* 0x001fe20000410000 */
[----:B------:R-:W-:-:S03]  /*5d80*/  MOV R83, RZ ;  /* 0x000000ff00537202 */ /* 0x000fc60000000f00 */
[----:B------:R-:W-:Y:S01]  /*5d90*/  @P4 FMUL.FTZ R83, R81, R246 ;  /* 0x000000f651534220 */ /* 0x000fe20000410000 */
[----:B------:R-:W-:-:S04]  /*5da0*/  FFMA.FTZ R81, R198, R176, R21 ;  /* 0x000000b0c6517223 */ /* 0x000fc80000010015 */
[----:B------:R-:W-:-:S04]  /*5db0*/  FADD.FTZ R81, R241, -R81 ;  /* 0x80000051f1517221 */ /* 0x000fc80000010000 */
[----:B------:R-:W-:-:S04]  /*5dc0*/  FMUL.FTZ R81, R2, R81 ;  /* 0x0000005102517220 */ /* 0x000fc80000410000 */
[----:B------:R-:W-:-:S04]  /*5dd0*/  @P6 FMUL.FTZ R246, R3, R81 ;  /* 0x0000005103f66220 */ /* 0x000fc80000410000 */
[----:B-1----:R-:W-:Y:S01]  /*5de0*/  @P6 FMUL.FTZ R247, R246, R247 ;  /* 0x000000f7f6f76220 */ /* 0x002fe20000410000 */
[----:B------:R-:W-:Y:S01]  /*5df0*/  @P6 SHF.L.U32 R246, R172, 0x10, RZ ;  /* 0x00000010acf66819 */ /* 0x000fe200000006ff */
[----:B------:R-:W-:-:S04]  /*5e00*/  HFMA2 R172, -RZ, RZ, 0, 0 ;  /* 0x00000000ffac7431 */ /* 0x000fc800000001ff */
[----:B------:R-:W-:-:S04]  /*5e10*/  @P6 FMUL.FTZ R172, R246, R247 ;  /* 0x000000f7f6ac6220 */ /* 0x000fc80000410000 */
[----:B------:R-:W-:Y:S02]  /*5e20*/  FADD.FTZ R172, R84, R172 ;  /* 0x000000ac54ac7221 */ /* 0x000fe40000010000 */
[----:B------:R-:W0:Y:S01]  /*5e30*/  @P6 LDC R84, c[0x0][0x408] ;  /* 0x00010200ff546b82 */ /* 0x000e220000000800 */
[----:B------:R-:W-:Y:S01]  /*5e40*/  F2FP.BF16.F32.PACK_AB R35, R82, R35 ;  /* 0x000000235223723e */ /* 0x000fe200000010ff */
[-C--:B------:R-:W-:Y:S01]  /*5e50*/  @P6 FMUL.FTZ R82, R3, R81.reuse ;  /* 0x0000005103526220 */ /* 0x080fe20000410000 */
[----:B------:R-:W-:Y:S02]  /*5e60*/  @P6 SHF.L.U32 R246, R164, 0x10, RZ ;  /* 0x00000010a4f66819 */ /* 0x000fe400000006ff */
[----:B------:R-:W-:Y:S02]  /*5e70*/  F2FP.BF16.F32.PACK_AB R32, R32, R81 ;  /* 0x000000512020723e */ /* 0x000fe400000010ff */
[----:B------:R-:W-:Y:S02]  /*5e80*/  F2FP.BF16.F32.PACK_AB R34, R245, R34 ;  /* 0x00000022f522723e */ /* 0x000fe400000010ff */
[----:B------:R-:W-:-:S02]  /*5e90*/  F2FP.BF16.F32.PACK_AB R33, R33, R228 ;  /* 0x000000e42121723e */ /* 0x000fc400000010ff */
[----:B------:R-:W-:Y:S02]  /*5ea0*/  F2FP.BF16.F32.PACK_AB R81, R227, R183 ;  /* 0x000000b7e351723e */ /* 0x000fe400000010ff */
[----:B------:R-:W-:Y:S01]  /*5eb0*/  F2FP.BF16.F32.PACK_AB R83, R83, R244 ;  /* 0x000000f45353723e */ /* 0x000fe200000010ff */
[----:B0-----:R-:W-:Y:S01]  /*5ec0*/  @P6 FMUL.FTZ R82, R82, R84 ;  /* 0x0000005452526220 */ /* 0x001fe20000410000 */
[----:B------:R-:W-:-:S03]  /*5ed0*/  MOV R84, RZ ;  /* 0x000000ff00547202 */ /* 0x000fc60000000f00 */
[----:B------:R-:W-:Y:S01]  /*5ee0*/  @P6 FMUL.FTZ R84, R82, R246 ;  /* 0x000000f652546220 */ /* 0x000fe20000410000 */
[----:B------:R-:W-:-:S04]  /*5ef0*/  F2FP.BF16.F32.PACK_AB R82, R80, R85 ;  /* 0x000000555052723e */ /* 0x000fc800000010ff */
[----:B------:R-:W-:Y:S01]  /*5f00*/  F2FP.BF16.F32.PACK_AB R80, R182, R84 ;  /* 0x00000054b650723e */ /* 0x000fe200000010ff */
[----:B------:R-:W-:Y:S06]  /*5f10*/  BRA `(.L_x_1156) ;  /* 0x0000000800ac7947 */ /* 0x000fec0003800000 */
.L_x_1155:
[----:B------:R-:W2:Y:S01]  /*5f20*/  LDL R227, [R1+0x94] ;  /* 0x0000940001e37983 */ /* 0x000ea20000100800 */
[C---:B------:R-:W-:Y:S02]  /*5f30*/  LOP3.LUT P6, RZ, R24.reuse, 0xff00, RZ, 0xc0, !PT ;  /* 0x0000ff0018ff7812 */ /* 0x040fe400078cc0ff */
[----:B------:R-:W-:-:S11]  /*5f40*/  LOP3.LUT P4, RZ, R24, 0xff0000, RZ, 0xc0, !PT ;  /* 0x00ff000018ff7812 */ /* 0x000fd6000788c0ff */
        /* <DEDUP_REMOVED lines=12> */
[----:B------:R-:W-:-:S03]  /*6010*/  MOV R182, RZ ;  /* 0x000000ff00b67202 */ /* 0x000fc60000000f00 */
[----:B------:R-:W-:-:S04]  /*6020*/  @P6 FADD.FTZ R181, R225, -R181 ;  /* 0x800000b5e1b56221 */ /* 0x000fc80000010000 */
[----:B------:R-:W-:-:S04]  /*6030*/  @P6 FMUL.FTZ R181, R2, R181 ;  /* 0x000000b502b56220 */ /* 0x000fc80000410000 */
[----:B------:R-:W-:-:S04]  /*6040*/  @P6 FMUL.FTZ R181, R3, R181 ;  /* 0x000000b503b56220 */ /* 0x000fc80000410000 */
[----:B-1----:R-:W-:Y:S01]  /*6050*/  @P6 FMUL.FTZ R183, R181, R183 ;  /* 0x000000b7b5b76220 */ /* 0x002fe20000410000 */
[----:B------:R-:W-:Y:S01]  /*6060*/  FADD.FTZ R180, R85, R180 ;  /* 0x000000b455b47221 */ /* 0x000fe20000010000 */
[----:B--2---:R-:W-:Y:S02]  /*6070*/  @P6 SHF.L.U32 R181, R227, 0x10, RZ ;  /* 0x00000010e3b56819 */ /* 0x004fe400000006ff */
[----:B------:R-:W2:Y:S03]  /*6080*/  LDL R227, [R1+0x98] ;  /* 0x0000980001e37983 */ /* 0x000ea60000100800 */
[----:B------:R-:W-:Y:S01]  /*6090*/  @P6 FMUL.FTZ R182, R183, R181 ;  /* 0x000000b5b7b66220 */ /* 0x000fe20000410000 */
[----:B------:R-:W-:Y:S01]  /*60a0*/  @P4 FFMA.FTZ R183, R197, R176, R21 ;  /* 0x000000b0c5b74223 */ /* 0x000fe20000010015 */
[----:B------:R-:W0:Y:S01]  /*60b0*/  @P4 LDC R181, c[0x0][0x408] ;  /* 0x00010200ffb54b82 */ /* 0x000e220000000800 */
[----:B------:R-:W-:-:S02]  /*60c0*/  LOP3.LUT P6, RZ, R24, 0xff000000, RZ, 0xc0, !PT ;  /* 0xff00000018ff7812 */ /* 0x000fc400078cc0ff */
[----:B------:R-:W-:-:S04]  /*60d0*/  @P4 FADD.FTZ R183, R240, -R183 ;  /* 0x800000b7f0b74221 */ /* 0x000fc80000010000 */
[----:B------:R-:W-:-:S04]  /*60e0*/  @P4 FMUL.FTZ R183, R2, R183 ;  /* 0x000000b702b74220 */ /* 0x000fc80000410000 */
[----:B------:R-:W-:-:S04]  /*60f0*/  @P4 FMUL.FTZ R183, R3, R183 ;  /* 0x000000b703b74220 */ /* 0x000fc80000410000 */
[----:B0-----:R-:W-:Y:S01]  /*6100*/  @P4 FMUL.FTZ R85, R183, R181 ;  /* 0x000000b5b7554220 */ /* 0x001fe20000410000 */
[----:B------:R-:W-:Y:S01]  /*6110*/  HFMA2 R183, -RZ, RZ, 0, 0 ;  /* 0x00000000ffb77431 */ /* 0x000fe200000001ff */
[C---:B------:R-:W-:Y:S02]  /*6120*/  @P4 SHF.L.U32 R181, R173.reuse, 0x10, RZ ;  /* 0x00000010adb54819 */ /* 0x040fe400000006ff */
[----:B------:R-:W-:-:S03]  /*6130*/  @P6 PRMT R173, R173, 0x7632, R173 ;  /* 0x00007632adad6816 */ /* 0x000fc600000000ad */
[----:B------:R-:W-:Y:S01]  /*6140*/  @P4 FMUL.FTZ R183, R181, R85 ;  /* 0x00000055b5b74220 */ /* 0x000fe20000410000 */
[----:B------:R-:W-:Y:S01]  /*6150*/  @P4 FFMA.FTZ R181, R197, R176, R21 ;  /* 0x000000b0c5b54223 */ /* 0x000fe20000010015 */
[----:B------:R-:W0:Y:S01]  /*6160*/  @P4 LDC R85, c[0x0][0x408] ;  /* 0x00010200ff554b82 */ /* 0x000e220000000800 */
[----:B------:R-:W-:Y:S01]  /*6170*/  @P6 SHF.L.U32 R173, R173, 0x10, RZ ;  /* 0x00000010adad6819 */ /* 0x000fe200000006ff */
        /* <DEDUP_REMOVED lines=8> */
[----:B------:R-:W-:Y:S01]  /*6200*/  @P6 FFMA.FTZ R183, R9, R176, R21 ;  /* 0x000000b009b76223 */ /* 0x000fe20000010015 */
[----:B------:R-:W0:Y:S01]  /*6210*/  @P6 LDC R181, c[0x0][0x408] ;  /* 0x00010200ffb56b82 */ /* 0x000e220000000800 */
[----:B------:R-:W-:Y:S02]  /*6220*/  LOP3.LUT P4, RZ, R25, 0xff, RZ, 0xc0, !PT ;  /* 0x000000ff19ff7812 */ /* 0x000fe4000788c0ff */
[----:B------:R-:W-:-:S04]  /*6230*/  @P6 FADD.FTZ R183, R216, -R183 ;  /* 0x800000b7d8b76221 */ /* 0x000fc80000010000 */
        /* <DEDUP_REMOVED lines=13> */
[----:B--2---:R-:W-:Y:S02]  /*6310*/  @P6 SHF.L.U32 R181, R227, 0x10, RZ ;  /* 0x00000010e3b56819 */ /* 0x004fe400000006ff */
[----:B------:R-:W-:-:S03]  /*6320*/  @P4 SHF.L.U32 R227, R174, 0x10, RZ ;  /* 0x00000010aee34819 */ /* 0x000fc600000006ff */
[----:B------:R-:W-:Y:S01]  /*6330*/  @P6 FMUL.FTZ R183, R173, R181 ;  /* 0x000000b5adb76220 */ /* 0x000fe20000410000 */
[----:B------:R-:W-:Y:S01]  /*6340*/  @P4 FFMA.FTZ R181, R196, R176, R21 ;  /* 0x000000b0c4b54223 */ /* 0x000fe20000010015 */
[----:B------:R-:W0:Y:S03]  /*6350*/  @P4 LDC R173, c[0x0][0x408] ;  /* 0x00010200ffad4b82 */ /* 0x000e260000000800 */
        /* <DEDUP_REMOVED lines=102> */
[----:B------:R-:W-:-:S07]  /*69c0*/  F2FP.BF16.F32.PACK_AB R80, R182, R84 ;  /* 0x00000054b650723e */ /* 0x000fce00000010ff */
.L_x_1156:
        /* <DEDUP_REMOVED lines=13> */
.L_x_1154:
[----:B------:R-:W-:Y:S05]  /*6aa0*/  BSYNC.RECONVERGENT B2 ;  /* 0x0000000000027941 */ /* 0x000fea0003800200 */
.L_x_1153:
        /* <DEDUP_REMOVED lines=161> */
.L_x_1159:
        /* <DEDUP_REMOVED lines=67> */
[----:B------:R-:W0:Y:S01]  /*78f0*/  @P4 LDC R173, c[0x0][0x408] ;  /* 0x00010200ffad4b82 */ /* 0x000e220000000800 */
[----:B------:R-:W-:Y:S02]  /*7900*/  LOP3.LUT P3, RZ, R27, 0xff00, RZ, 0xc0, !PT ;  /* 0x0000ff001bff7812 */ /* 0x000fe4000786c0ff */
[----:B------:R-:W-:-:S04]  /*7910*/  @P4 FADD.FTZ R181, R236, -R181 ;  /* 0x800000b5ecb54221 */ /* 0x000fc80000010000 */
[----:B------:R-:W-:-:S04]  /*7920*/  @P4 FMUL.FTZ R181, R2, R181 ;  /* 0x000000b502b54220 */ /* 0x000fc80000410000 */
[----:B------:R-:W-:-:S03]  /*7930*/  @P4 FMUL.FTZ R181, R3, R181 ;  /* 0x000000b503b54220 */ /* 0x000fc60000410000 */
[----:B------:R-:W-:-:S04]  /*7940*/  @P3 PRMT R174, R174, 0x7632, R174 ;  /* 0x00007632aeae3816 */ /* 0x000fc800000000ae */
[----:B------:R-:W-:Y:S01]  /*7950*/  @P3 SHF.L.U32 R174, R174, 0x10, RZ ;  /* 0x00000010aeae3819 */ /* 0x000fe200000006ff */
        /* <DEDUP_REMOVED lines=97> */
.L_x_1160:
        /* <DEDUP_REMOVED lines=13> */
.L_x_1158:
[----:B------:R-:W-:Y:S05]  /*8040*/  BSYNC.RECONVERGENT B2 ;  /* 0x0000000000027941 */ /* 0x000fea0003800200 */
.L_x_1157:
        /* <DEDUP_REMOVED lines=161> */
.L_x_1163:
        /* <DEDUP_REMOVED lines=148> */
[----:B------:R-:W-:Y:S01]  /*93a0*/  @P3 FFMA.FTZ R66, R192, R176, R21 ;  /* 0x000000b0c0423223 */ /* 0x000fe20000010015 */
[----:B------:R-:W0:Y:S03]  /*93b0*/  @P3 LDC R65, c[0x0][0x408] ;  /* 0x00010200ff413b82 */ /* 0x000e260000000800 */
[----:B------:R-:W-:Y:S01]  /*93c0*/  @P3 FADD.FTZ R66, R235, -R66 ;  /* 0x80000042eb423221 */ /* 0x000fe20000010000 */
[----:B------:R-:W-:-:S03]  /*93d0*/  F2FP.BF16.F32.PACK_AB R67, R67, R228 ;  /* 0x000000e44343723e */ /* 0x000fc600000010ff */
        /* <DEDUP_REMOVED lines=19> */
.L_x_1164:
        /* <DEDUP_REMOVED lines=13> */
.L_x_1162:
[----:B------:R-:W-:Y:S05]  /*95e0*/  BSYNC.RECONVERGENT B2 ;  /* 0x0000000000027941 */ /* 0x000fea0003800200 */
.L_x_1161:
        /* <DEDUP_REMOVED lines=11> */
[C---:B------:R-:W-:Y:S01]  /*96a0*/  LOP3.LUT P1, RZ, R30.reuse, 0xff00, RZ, 0xc0, !PT ;  /* 0x0000ff001eff7812 */ /* 0x040fe2000782c0ff */
[----:B------:R-:W-:Y:S01]  /*96b0*/  FFMA.FTZ R32, R179, R176, R21 ;  /* 0x000000b0b3207223 */ /* 0x000fe20000010015 */
[----:B------:R-:W-:Y:S02]  /*96c0*/  LOP3.LUT P2, RZ, R30, 0xff0000, RZ, 0xc0, !PT ;  /* 0x00ff00001eff7812 */ /* 0x000fe4000784c0ff */
        /* <DEDUP_REMOVED lines=11> */
[----:B------:R-:W-:-:S03]  /*9780*/  @P1 FMUL.FTZ R34, R3, R32 ;  /* 0x0000002003221220 */ /* 0x000fc60000410000 */
[----:B------:R-:W-:Y:S01]  /*9790*/  FADD.FTZ R61, R61, R35 ;  /* 0x000000233d3d7221 */ /* 0x000fe20000010000 */
[----:B-1----:R-:W-:Y:S02]  /*97a0*/  @P1 FMUL.FTZ R33, R34, R33 ;  /* 0x0000002122211220 */ /* 0x002fe40000410000 */
[----:B------:R-:W0:Y:S01]  /*97b0*/  @P2 LDC R34, c[0x0][0x408] ;  /* 0x00010200ff222b82 */ /* 0x000e220000000800 */
[----:B--2---:R-:W-:Y:S02]  /*97c0*/  @P1 SHF.L.U32 R180, R182, 0x10, RZ ;  /* 0x00000010b6b41819 */ /* 0x004fe400000006ff */
[----:B------:R-:W-:-:S03]  /*97d0*/  @P2 SHF.L.U32 R182, R173, 0x10, RZ ;  /* 0x00000010adb62819 */ /* 0x000fc600000006ff */
[----:B------:R-:W-:Y:S01]  /*97e0*/  @P1 FMUL.FTZ R181, R33, R180 ;  /* 0x000000b421b51220 */ /* 0x000fe20000410000 */
[----:B------:R-:W-:Y:S01]  /*97f0*/  FFMA.FTZ R33, R185, R176, R21 ;  /* 0x000000b0b9217223 */ /* 0x000fe20000010015 */
[----:B------:R-:W-:-:S03]  /*9800*/  LOP3.LUT P1, RZ, R30, 0xff000000, RZ, 0xc0, !PT ;  /* 0xff0000001eff7812 */ /* 0x000fc6000782c0ff */
[----:B------:R-:W-:Y:S02]  /*9810*/  FADD.FTZ R180, R221, -R33 ;  /* 0x80000021ddb47221 */ /* 0x000fe40000010000 */
[----:B------:R-:W1:Y:S02]  /*9820*/  @P2 LDC R33, c[0x0][0x408] ;  /* 0x00010200ff212b82 */ /* 0x000e640000000800 */
[----:B------:R-:W-:-:S04]  /*9830*/  FMUL.FTZ R228, R2, R180 ;  /* 0x000000b402e47220 */ /* 0x000fc80000410000 */
[----:B------:R-:W-:Y:S02]  /*9840*/  @P2 FMUL.FTZ R180, R3, R228 ;  /* 0x000000e403b42220 */ /* 0x000fe40000410000 */
[----:B------:R-:W2:Y:S01]  /*9850*/  @P1 LDC R183, c[0x0][0x408] ;  /* 0x00010200ffb71b82 */ /* 0x000ea20000000800 */
[----:B------:R-:W-:Y:S01]  /*9860*/  @P1 PRMT R173, R173, 0x7632, R173 ;  /* 0x00007632adad1816 */ /* 0x000fe200000000ad */
[----:B0-----:R-:W-:Y:S01]  /*9870*/  @P2 FMUL.FTZ R34, R180, R34 ;  /* 0x00000022b4222220 */ /* 0x001fe20000410000 */
[----:B------:R-:W-:Y:S01]  /*9880*/  HFMA2 R180, -RZ, RZ, 0, 0 ;  /* 0x00000000ffb47431 */ /* 0x000fe200000001ff */
[----:B------:R-:W-:Y:S02]  /*9890*/  @P1 SHF.L.U32 R244, R249, 0x10, RZ ;  /* 0x00000010f9f41819 */ /* 0x000fe400000006ff */
[----:B------:R-:W-:Y:S01]  /*98a0*/  @P2 FMUL.FTZ R180, R182, R34 ;  /* 0x00000022b6b42220 */ /* 0x000fe20000410000 */
[----:B------:R-:W-:Y:S01]  /*98b0*/  @P2 FMUL.FTZ R34, R3, R228 ;  /* 0x000000e403222220 */ /* 0x000fe20000410000 */
[----:B------:R-:W-:-:S02]  /*98c0*/  MOV R182, RZ ;  /* 0x000000ff00b67202 */ /* 0x000fc40000000f00 */
[----:B------:R-:W-:Y:S01]  /*98d0*/  FADD.FTZ R62, R62, R180 ;  /* 0x000000b43e3e7221 */ /* 0x000fe20000010000 */
[----:B-1----:R-:W-:Y:S01]  /*98e0*/  @P2 FMUL.FTZ R33, R34, R33 ;  /* 0x0000002122212220 */ /* 0x002fe20000410000 */
[----:B------:R-:W-:-:S05]  /*98f0*/  @P2 SHF.L.U32 R34, R153, 0x10, RZ ;  /* 0x0000001099222819 */ /* 0x000fca00000006ff */
[----:B------:R-:W-:Y:S01]  /*9900*/  @P2 FMUL.FTZ R182, R33, R34 ;  /* 0x0000002221b62220 */ /* 0x000fe20000410000 */
[----:B------:R-:W-:Y:S01]  /*9910*/  FFMA.FTZ R33, R178, R176, R21 ;  /* 0x000000b0b2217223 */ /* 0x000fe20000010015 */
[----:B------:R-:W0:Y:S01]  /*9920*/  @P1 LDC R34, c[0x0][0x408] ;  /* 0x00010200ff221b82 */ /* 0x000e220000000800 */
[----:B------:R-:W-:Y:S02]  /*9930*/  LOP3.LUT P2, RZ, R31, 0xff, RZ, 0xc0, !PT ;  /* 0x000000ff1fff7812 */ /* 0x000fe4000784c0ff */
[----:B------:R-:W-:-:S04]  /*9940*/  FADD.FTZ R33, R208, -R33 ;  /* 0x80000021d0217221 */ /* 0x000fc80000010000 */
[----:B------:R-:W-:-:S04]  /*9950*/  FMUL.FTZ R33, R2, R33 ;  /* 0x0000002102217220 */ /* 0x000fc80000410000 */
[----:B------:R-:W-:-:S04]  /*9960*/  @P1 FMUL.FTZ R227, R3, R33 ;  /* 0x0000002103e31220 */ /* 0x000fc80000410000 */
[----:B--2---:R-:W-:Y:S01]  /*9970*/  @P1 FMUL.FTZ R183, R227, R183 ;  /* 0x000000b7e3b71220 */ /* 0x004fe20000410000 */
[----:B------:R-:W-:Y:S01]  /*9980*/  @P1 SHF.L.U32 R227, R173, 0x10, RZ ;  /* 0x00000010ade31819 */ /* 0x000fe200000006ff */
[----:B------:R-:W-:-:S04]  /*9990*/  HFMA2 R173, -RZ, RZ, 0, 0 ;  /* 0x00000000ffad7431 */ /* 0x000fc800000001ff */
[----:B------:R-:W-:Y:S01]  /*99a0*/  @P1 FMUL.FTZ R173, R227, R183 ;  /* 0x000000b7e3ad1220 */ /* 0x000fe20000410000 */
[----:B------:R-:W-:Y:S01]  /*99b0*/  @P1 FMUL.FTZ R183, R3, R33 ;  /* 0x0000002103b71220 */ /* 0x000fe20000410000 */
[----:B------:R-:W1:Y:S01]  /*99c0*/  @P2 LDC R227, c[0x0][0x408] ;  /* 0x00010200ffe32b82 */ /* 0x000e620000000800 */
[----:B------:R-:W-:Y:S01]  /*99d0*/  F2FP.BF16.F32.PACK_AB R33, R33, R228 ;  /* 0x000000e42121723e */ /* 0x000fe200000010ff */
[----:B------:R-:W-:Y:S01]  /*99e0*/  FADD.FTZ R63, R63, R173 ;  /* 0x000000ad3f3f7221 */ /* 0x000fe20000010000 */
[----:B0-----:R-:W-:Y:S01]  /*99f0*/  @P1 FMUL.FTZ R34, R183, R34 ;  /* 0x00000022b7221220 */ /* 0x001fe20000410000 */
[----:B------:R-:W-:-:S03]  /*9a00*/  MOV R183, RZ ;  /* 0x000000ff00b77202 */ /* 0x000fc60000000f00 */
[----:B------:R-:W-:Y:S01]  /*9a10*/  @P1 FMUL.FTZ R183, R34, R244 ;  /* 0x000000f422b71220 */ /* 0x000fe20000410000 */
[----:B------:R-:W-:Y:S01]  /*9a20*/  FFMA.FTZ R34, R184, R176, R21 ;  /* 0x000000b0b8227223 */ /* 0x000fe20000010015 */
[----:B------:R-:W-:Y:S02]  /*9a30*/  @P2 SHF.L.U32 R244, R174, 0x10, RZ ;  /* 0x00000010aef42819 */ /* 0x000fe400000006ff */
[----:B------:R-:W-:Y:S01]  /*9a40*/  LOP3.LUT P1, RZ, R31, 0xff00, RZ, 0xc0, !PT ;  /* 0x0000ff001fff7812 */ /* 0x000fe2000782c0ff */
[----:B------:R-:W-:-:S04]  /*9a50*/  FADD.FTZ R34, R220, -R34 ;  /* 0x80000022dc227221 */ /* 0x000fc80000010000 */
[----:B------:R-:W-:-:S04]  /*9a60*/  FMUL.FTZ R34, R2, R34 ;  /* 0x0000002202227220 */ /* 0x000fc80000410000 */
[CC--:B------:R-:W-:Y:S01]  /*9a70*/  @P2 FMUL.FTZ R35, R3.reuse, R34.reuse ;  /* 0x0000002203232220 */ /* 0x0c0fe20000410000 */
[----:B------:R-:W-:-:S03]  /*9a80*/  @P2 FMUL.FTZ R180, R3, R34 ;  /* 0x0000002203b42220 */ /* 0x000fc60000410000 */
[----:B-1----:R-:W-:Y:S01]  /*9a90*/  @P2 FMUL.FTZ R227, R35, R227 ;  /* 0x000000e323e32220 */ /* 0x002fe20000410000 */
[----:B------:R-:W-:Y:S01]  /*9aa0*/  HFMA2 R35, -RZ, RZ, 0, 0 ;  /* 0x00000000ff237431 */ /* 0x000fe200000001ff */
[----:B------:R-:W-:Y:S02]  /*9ab0*/  @P1 PRMT R174, R174, 0x7632, R174 ;  /* 0x00007632aeae1816 */ /* 0x000fe400000000ae */
[----:B------:R-:W-:Y:S01]  /*9ac0*/  @P2 FMUL.FTZ R35, R244, R227 ;  /* 0x000000e3f4232220 */ /* 0x000fe20000410000 */
[----:B------:R-:W-:Y:S01]  /*9ad0*/  @P2 SHF.L.U32 R244, R154, 0x10, RZ ;  /* 0x000000109af42819 */ /* 0x000fe200000006ff */
[----:B------:R-:W0:Y:S02]  /*9ae0*/  @P2 LDC R227, c[0x0][0x408] ;  /* 0x00010200ffe32b82 */ /* 0x000e240000000800 */
[----:B0-----:R-:W-:Y:S01]  /*9af0*/  @P2 FMUL.FTZ R180, R180, R227 ;  /* 0x000000e3b4b42220 */ /* 0x001fe20000410000 */
[----:B------:R-:W-:-:S03]  /*9b00*/  MOV R227, RZ ;  /* 0x000000ff00e37202 */ /* 0x000fc60000000f00 */
[----:B------:R-:W-:Y:S01]  /*9b10*/  @P2 FMUL.FTZ R227, R180, R244 ;  /* 0x000000f4b4e32220 */ /* 0x000fe20000410000 */
[----:B------:R-:W-:Y:S01]  /*9b20*/  FFMA.FTZ R180, R20, R176, R21 ;  /* 0x000000b014b47223 */ /* 0x000fe20000010015 */
[----:B------:R-:W0:Y:S01]  /*9b30*/  @P1 LDC R244, c[0x0][0x408] ;  /* 0x00010200fff41b82 */ /* 0x000e220000000800 */
[----:B------:R-:W-:Y:S02]  /*9b40*/  LOP3.LUT P2, RZ, R31, 0xff0000, RZ, 0xc0, !PT ;  /* 0x00ff00001fff7812 */ /* 0x000fe4000784c0ff */
[----:B------:R-:W-:-:S04]  /*9b50*/  FADD.FTZ R180, R203, -R180 ;  /* 0x800000b4cbb47221 */ /* 0x000fc80000010000 */
[----:B------:R-:W-:Y:S01]  /*9b60*/  FMUL.FTZ R245, R2, R180 ;  /* 0x000000b402f57220 */ /* 0x000fe20000410000 */
[----:B------:R-:W-:Y:S01]  /*9b70*/  @P1 SHF.L.U32 R180, R174, 0x10, RZ ;  /* 0x00000010aeb41819 */ /* 0x000fe200000006ff */
[----:B------:R-:W-:Y:S02]  /*9b80*/  HFMA2 R174, -RZ, RZ, 0, 0 ;  /* 0x00000000ffae7431 */ /* 0x000fe400000001ff */
[----:B------:R-:W-:Y:S01]  /*9b90*/  @P1 FMUL.FTZ R173, R3, R245 ;  /* 0x000000f503ad1220 */ /* 0x000fe20000410000 */
[----:B------:R-:W-:-:S03]  /*9ba0*/  F2FP.BF16.F32.PACK_AB R34, R245, R34 ;  /* 0x00000022f522723e */ /* 0x000fc600000010ff */
[----:B0-----:R-:W-:Y:S02]  /*9bb0*/  @P1 FMUL.FTZ R173, R173, R244 ;  /* 0x000000f4adad1220 */ /* 0x001fe40000410000 */
[----:B------:R-:W0:Y:S02]  /*9bc0*/  @P2 LDC R244, c[0x0][0x408] ;  /* 0x00010200fff42b82 */ /* 0x000e240000000800 */
[----:B------:R-:W-:Y:S01]  /*9bd0*/  @P1 FMUL.FTZ R174, R180, R173 ;  /* 0x000000adb4ae1220 */ /* 0x000fe20000410000 */
[----:B------:R-:W-:Y:S01]  /*9be0*/  FADD.FTZ R173, R56, R35 ;  /* 0x0000002338ad7221 */ /* 0x000fe20000010000 */
[----:B------:R-:W-:Y:S01]  /*9bf0*/  @P1 FMUL.FTZ R35, R3, R245 ;  /* 0x000000f503231220 */ /* 0x000fe20000410000 */
[----:B------:R-:W-:-:S03]  /*9c00*/  MOV R56, RZ ;  /* 0x000000ff00387202 */ /* 0x000fc60000000f00 */
[----:B------:R-:W1:Y:S02]  /*9c10*/  @P1 LDC R180, c[0x0][0x408] ;  /* 0x00010200ffb41b82 */ /* 0x000e640000000800 */
[----:B-1----:R-:W-:Y:S01]  /*9c20*/  @P1 FMUL.FTZ R35, R35, R180 ;  /* 0x000000b423231220 */ /* 0x002fe20000410000 */
[----:B------:R-:W-:-:S05]  /*9c30*/  @P1 SHF.L.U32 R180, R248, 0x10, RZ ;  /* 0x00000010f8b41819 */ /* 0x000fca00000006ff */
[----:B------:R-:W-:Y:S01]  /*9c40*/  @P1 FMUL.FTZ R56, R35, R180 ;  /* 0x000000b423381220 */ /* 0x000fe20000410000 */
[----:B------:R-:W-:Y:S01]  /*9c50*/  FFMA.FTZ R35, R201, R176, R21 ;  /* 0x000000b0c9237223 */ /* 0x000fe20000010015 */
[----:B------:R-:W-:Y:S01]  /*9c60*/  FADD.FTZ R180, R57, R174 ;  /* 0x000000ae39b47221 */ /* 0x000fe20000010000 */
[----:B------:R-:W-:Y:S01]  /*9c70*/  HFMA2 R174, -RZ, RZ, 0, 0 ;  /* 0x00000000ffae7431 */ /* 0x000fe200000001ff */
[----:B------:R-:W-:Y:S01]  /*9c80*/  ISETP.GE.U32.AND P1, PT, R30, RZ, PT ;  /* 0x000000ff1e00720c */ /* 0x000fe20003f26070 */
[----:B------:R-:W-:-:S03]  /*9c90*/  FADD.FTZ R35, R219, -R35 ;  /* 0x80000023db237221 */ /* 0x000fc60000010000 */
[----:B------:R-:W-:Y:S01]  /*9ca0*/  ISETP.GE.U32.AND.EX P1, PT, R31, 0x1000000, PT, P1 ;  /* 0x010000001f00780c */ /* 0x000fe20003f26110 */
[----:B------:R-:W-:-:S04]  /*9cb0*/  FMUL.FTZ R35, R2, R35 ;  /* 0x0000002302237220 */ /* 0x000fc80000410000 */
        /* <DEDUP_REMOVED lines=11> */
[-CC-:B------:R-:W-:Y:S01]  /*9d70*/  FFMA.FTZ R57, R250, R176.reuse, R21.reuse ;  /* 0x000000b0fa397223 */ /* 0x180fe20000010015 */
[----:B------:R-:W-:Y:S01]  /*9d80*/  @P1 PRMT R58, R175, 0x7632, R58 ;  /* 0x00007632af3a1816 */ /* 0x000fe2000000003a */
[----:B------:R-:W-:Y:S01]  /*9d90*/  FFMA.FTZ R21, R202, R176, R21 ;  /* 0x000000b0ca157223 */ /* 0x000fe20000010015 */
[----:B------:R-:W-:Y:S01]  /*9da0*/  LOP3.LUT P2, RZ, R30, 0xff, RZ, 0xc0, !PT ;  /* 0x000000ff1eff7812 */ /* 0x000fe2000784c0ff */
[----:B------:R-:W-:Y:S01]  /*9db0*/  FADD.FTZ R57, R252, -R57 ;  /* 0x80000039fc397221 */ /* 0x000fe20000010000 */
[----:B------:R-:W-:Y:S01]  /*9dc0*/  @P1 SHF.L.U32 R58, R58, 0x10, RZ ;  /* 0x000000103a3a1819 */ /* 0x000fe200000006ff */
[----:B------:R-:W-:Y:S02]  /*9dd0*/  FADD.FTZ R21, R222, -R21 ;  /* 0x80000015de157221 */ /* 0x000fe40000010000 */
[----:B------:R-:W-:-:S04]  /*9de0*/  FMUL.FTZ R57, R2, R57 ;  /* 0x0000003902397220 */ /* 0x000fc80000410000 */
[C---:B------:R-:W-:Y:S01]  /*9df0*/  FMUL.FTZ R175, R57.reuse, R3 ;  /* 0x0000000339af7220 */ /* 0x040fe20000410000 */
[----:B------:R-:W-:Y:S02]  /*9e00*/  F2FP.BF16.F32.PACK_AB R35, R57, R35 ;  /* 0x000000233923723e */ /* 0x000fe400000010ff */
[----:B------:R-:W-:Y:S01]  /*9e10*/  F2FP.BF16.F32.PACK_AB R57, R183, R182 ;  /* 0x000000b6b739723e */ /* 0x000fe200000010ff */
[----:B------:R-:W-:Y:S01]  /*9e20*/  FMUL.FTZ R246, R175, UR14 ;  /* 0x0000000eaff67c20 */ /* 0x000fe20008410000 */
[----:B------:R-:W-:-:S03]  /*9e30*/  HFMA2 R175, -RZ, RZ, 0, 0 ;  /* 0x00000000ffaf7431 */ /* 0x000fc600000001ff */
[----:B------:R-:W-:Y:S01]  /*9e40*/  @P1 FMUL.FTZ R175, R246, R58 ;  /* 0x0000003af6af1220 */ /* 0x000fe20000410000 */
[----:B------:R-:W-:Y:S01]  /*9e50*/  FMUL.FTZ R58, R2, R21 ;  /* 0x00000015023a7220 */ /* 0x000fe20000410000 */
[----:B------:R-:W-:Y:S02]  /*9e60*/  @P1 SHF.L.U32 R21, R247, 0x10, RZ ;  /* 0x00000010f7151819 */ /* 0x000fe400000006ff */
[----:B------:R-:W-:Y:S01]  /*9e70*/  MOV R2, RZ ;  /* 0x000000ff00027202 */ /* 0x000fe20000000f00 */
[----:B------:R-:W-:Y:S01]  /*9e80*/  FADD.FTZ R175, R59, R175 ;  /* 0x000000af3baf7221 */ /* 0x000fe20000010000 */
[----:B------:R-:W-:Y:S01]  /*9e90*/  @P2 SHF.L.U32 R59, R172, 0x10, RZ ;  /* 0x00000010ac3b2819 */ /* 0x000fe200000006ff */
[----:B------:R-:W-:Y:S01]  /*9ea0*/  @P1 FMUL.FTZ R2, R246, R21 ;  /* 0x00000015f6021220 */ /* 0x000fe20000410000 */
[CC--:B------:R-:W-:Y:S01]  /*9eb0*/  @P2 FMUL.FTZ R21, R3.reuse, R58.reuse ;  /* 0x0000003a03152220 */ /* 0x0c0fe20000410000 */
[-C--:B------:R-:W-:Y:S01]  /*9ec0*/  @P2 FMUL.FTZ R3, R3, R58.reuse ;  /* 0x0000003a03032220 */ /* 0x080fe20000410000 */
[----:B------:R-:W-:-:S02]  /*9ed0*/  F2FP.BF16.F32.PACK_AB R32, R32, R58 ;  /* 0x0000003a2020723e */ /* 0x000fc400000010ff */
[----:B------:R-:W-:Y:S01]  /*9ee0*/  @P2 FMUL.FTZ R172, R21, UR14 ;  /* 0x0000000e15ac2c20 */ /* 0x000fe20008410000 */
[----:B------:R-:W-:Y:S01]  /*9ef0*/  HFMA2 R21, -RZ, RZ, 0, 0 ;  /* 0x00000000ff157431 */ /* 0x000fe200000001ff */
[----:B------:R-:W-:Y:S02]  /*9f00*/  F2FP.BF16.F32.PACK_AB R58, R56, R227 ;  /* 0x000000e3383a723e */ /* 0x000fe400000010ff */
[----:B------:R-:W-:Y:S01]  /*9f10*/  @P2 FMUL.FTZ R21, R59, R172 ;  /* 0x000000ac3b152220 */ /* 0x000fe20000410000 */
[----:B------:R-:W-:Y:S01]  /*9f20*/  @P2 SHF.L.U32 R172, R152, 0x10, RZ ;  /* 0x0000001098ac2819 */ /* 0x000fe200000006ff */
[----:B------:R-:W0:Y:S02]  /*9f30*/  @P2 LDC R59, c[0x0][0x408] ;  /* 0x00010200ff3b2b82 */ /* 0x000e240000000800 */
[----:B------:R-:W-:Y:S01]  /*9f40*/  FADD.FTZ R21, R60, R21 ;  /* 0x000000153c157221 */ /* 0x000fe20000010000 */
[----:B0-----:R-:W-:Y:S01]  /*9f50*/  @P2 FMUL.FTZ R59, R3, R59 ;  /* 0x0000003b033b2220 */ /* 0x001fe20000410000 */
[----:B------:R-:W-:-:S03]  /*9f60*/  MOV R3, RZ ;  /* 0x000000ff00037202 */ /* 0x000fc60000000f00 */
[----:B------:R-:W-:Y:S01]  /*9f70*/  @P2 FMUL.FTZ R3, R59, R172 ;  /* 0x000000ac3b032220 */ /* 0x000fe20000410000 */
[----:B------:R-:W-:-:S04]  /*9f80*/  F2FP.BF16.F32.PACK_AB R59, R2, R244 ;  /* 0x000000f4023b723e */ /* 0x000fc800000010ff */
[----:B------:R-:W-:Y:S01]  /*9f90*/  F2FP.BF16.F32.PACK_AB R56, R181, R3 ;  /* 0x00000003b538723e */ /* 0x000fe200000010ff */
[----:B------:R-:W-:Y:S06]  /*9fa0*/  BRA `(.L_x_1167) ;  /* 0x0000000800887947 */ /* 0x000fec0003800000 */
.L_x_1166:
[----:B------:R-:W2:Y:S01]  /*9fb0*/  LDL R227, [R1+0x14] ;  /* 0x0000140001e37983 */ /* 0x000ea20000100800 */
[C---:B------:R-:W-:Y:S01]  /*9fc0*/  LOP3.LUT P1, RZ, R30.reuse, 0xff00, RZ, 0xc0, !PT ;  /* 0x0000ff001eff7812 */ /* 0x040fe2000782c0ff */
[----:B------:R-:W-:Y:S01]  /*9fd0*/  HFMA2 R183, -RZ, RZ, 0, 0 ;  /* 0x00000000ffb77431 */ /* 0x000fe200000001ff */
[----:B------:R-:W-:-:S11]  /*9fe0*/  LOP3.LUT P2, RZ, R30, 0xff0000, RZ, 0xc0, !PT ;  /* 0x00ff00001eff7812 */ /* 0x000fd6000784c0ff */
[----:B------:R-:W0:Y:S01]  /*9ff0*/  @P1 LDC R180, c[0x0][0x408] ;  /* 0x00010200ffb41b82 */ /* 0x000e220000000800 */
[----:B------:R-:W-:-:S04]  /*a000*/  @P1 FFMA.FTZ R181, R179, R176, R21 ;  /* 0x000000b0b3b51223 */ /* 0x000fc80000010015 */
[----:B------:R-:W-:-:S03]  /*a010*/  @P1 FADD.FTZ R181, R209, -R181 ;  /* 0x800000b5d1b51221 */ /* 0x000fc60000010000 */
[----:B------:R-:W1:Y:S01]  /*a020*/  @P1 LDC R182, c[0x0][0x408] ;  /* 0x00010200ffb61b82 */ /* 0x000e620000000800 */
[----:B-----5:R-:W-:-:S04]  /*a030*/  @P1 FMUL.FTZ R181, R2, R181 ;  /* 0x000000b502b51220 */ /* 0x020fc80000410000 */
[----:B------:R-:W-:-:S04]  /*a040*/  @P1 FMUL.FTZ R181, R3, R181 ;  /* 0x000000b503b51220 */ /* 0x000fc80000410000 */
[----:B0-----:R-:W-:Y:S01]  /*a050*/  @P1 FMUL.FTZ R180, R181, R180 ;  /* 0x000000b4b5b41220 */ /* 0x001fe20000410000 */
[----:B------:R-:W-:-:S04]  /*a060*/  @P1 PRMT R181, R172, 0x7632, R181 ;  /* 0x00007632acb51816 */ /* 0x000fc800000000b5 */
[----:B------:R-:W-:-:S05]  /*a070*/  @P1 SHF.L.U32 R181, R181, 0x10, RZ ;  /* 0x00000010b5b51819 */ /* 0x000fca00000006ff */
[----:B------:R-:W-:Y:S01]  /*a080*/  @P1 FMUL.FTZ R183, R181, R180 ;  /* 0x000000b4b5b71220 */ /* 0x000fe20000410000 */
[----:B------:R-:W-:Y:S01]  /*a090*/  @P1 FFMA.FTZ R180, R179, R176, R21 ;  /* 0x000000b0b3b41223 */ /* 0x000fe20000010015 */
[----:B------:R-:W-:Y:S02]  /*a0a0*/  MOV R181, RZ ;  /* 0x000000ff00b57202 */ /* 0x000fe40000000f00 */
[----:B------:R-:W-:Y:S01]  /*a0b0*/  FADD.FTZ R61, R61, R183 ;  /* 0x000000b73d3d7221 */ /* 0x000fe20000010000 */
[----:B------:R-:W-:Y:S01]  /*a0c0*/  @P1 FADD.FTZ R180, R209, -R180 ;  /* 0x800000b4d1b41221 */ /* 0x000fe20000010000 */
[----:B------:R-:W-:-:S03]  /*a0d0*/  HFMA2 R183, -RZ, RZ, 0, 0 ;  /* 0x00000000ffb77431 */ /* 0x000fc600000001ff */
[----:B------:R-:W-:-:S04]  /*a0e0*/  @P1 FMUL.FTZ R180, R2, R180 ;  /* 0x000000b402b41220 */ /* 0x000fc80000410000 */
[----:B------:R-:W-:-:S04]  /*a0f0*/  @P1 FMUL.FTZ R180, R3, R180 ;  /* 0x000000b403b41220 */ /* 0x000fc80000410000 */
[----:B-1----:R-:W-:Y:S01]  /*a100*/  @P1 FMUL.FTZ R182, R180, R182 ;  /* 0x000000b6b4b61220 */ /* 0x002fe20000410000 */
[----:B--2---:R-:W-:-:S05]  /*a110*/  @P1 SHF.L.U32 R180, R227, 0x10, RZ ;  /* 0x00000010e3b41819 */ /* 0x004fca00000006ff */
        /* <DEDUP_REMOVED lines=27> */
[----:B------:R-:W-:-:S03]  /*a2d0*/  @P1 FMUL.FTZ R183, R3, R183 ;  /* 0x000000b703b71220 */ /* 0x000fc60000410000 */
[----:B------:R-:W-:Y:S01]  /*a2e0*/  @P2 SHF.L.U32 R227, R174, 0x10, RZ ;  /* 0x00000010aee32819 */ /* 0x000fe200000006ff */
        /* <DEDUP_REMOVED lines=77> */
[----:B------:R-:W-:-:S04]  /*a7c0*/  FMUL.FTZ R57, R2, R57 ;  /* 0x0000003902397220 */ /* 0x000fc80000410000 */
[----:B------:R-:W-:-:S04]  /*a7d0*/  FMUL.FTZ R57, R3, R57 ;  /* 0x0000003903397220 */ /* 0x000fc80000410000 */
[----:B------:R-:W-:Y:S01]  /*a7e0*/  @P1 PRMT R58, R175, 0x7632, R58 ;  /* 0x00007632af3a1816 */ /* 0x000fe2000000003a */
[----:B------:R-:W-:Y:S02]  /*a7f0*/  HFMA2 R175, -RZ, RZ, 0, 0 ;  /* 0x00000000ffaf7431 */ /* 0x000fe400000001ff */
[----:B------:R-:W-:Y:S01]  /*a800*/  FMUL.FTZ R57, R57, UR14 ;  /* 0x0000000e39397c20 */ /* 0x000fe20008410000 */
[----:B------:R-:W-:-:S05]  /*a810*/  @P1 SHF.L.U32 R58, R58, 0x10, RZ ;  /* 0x000000103a3a1819 */ /* 0x000fca00000006ff */
[----:B------:R-:W-:Y:S01]  /*a820*/  @P1 FMUL.FTZ R175, R58, R57 ;  /* 0x000000393aaf1220 */ /* 0x000fe20000410000 */
[----:B------:R-:W-:-:S03]  /*a830*/  @P1 SHF.L.U32 R58, R247, 0x10, RZ ;  /* 0x00000010f73a1819 */ /* 0x000fc600000006ff */
[----:B------:R-:W-:Y:S01]  /*a840*/  FADD.FTZ R175, R59, R175 ;  /* 0x000000af3baf7221 */ /* 0x000fe20000010000 */
[----:B------:R-:W-:Y:S01]  /*a850*/  MOV R59, RZ ;  /* 0x000000ff003b7202 */ /* 0x000fe20000000f00 */
[----:B------:R-:W-:Y:S01]  /*a860*/  @P1 FMUL.FTZ R59, R58, R57 ;  /* 0x000000393a3b1220 */ /* 0x000fe20000410000 */
[CCC-:B------:R-:W-:Y:S01]  /*a870*/  @P2 FFMA.FTZ R57, R202.reuse, R176.reuse, R21.reuse ;  /* 0x000000b0ca392223 */ /* 0x1c0fe20000010015 */
[----:B------:R-:W-:-:S03]  /*a880*/  @P2 FFMA.FTZ R21, R202, R176, R21 ;  /* 0x000000b0ca152223 */ /* 0x000fc60000010015 */
[C---:B------:R-:W-:Y:S01]  /*a890*/  @P2 FADD.FTZ R57, R222.reuse, -R57 ;  /* 0x80000039de392221 */ /* 0x040fe20000010000 */
[----:B------:R-:W-:Y:S01]  /*a8a0*/  @P2 FADD.FTZ R21, R222, -R21 ;  /* 0x80000015de152221 */ /* 0x000fe20000010000 */
[----:B------:R-:W-:Y:S02]  /*a8b0*/  F2FP.BF16.F32.PACK_AB R59, R59, R228 ;  /* 0x000000e43b3b723e */ /* 0x000fe400000010ff */
[C---:B------:R-:W-:Y:S01]  /*a8c0*/  @P2 FMUL.FTZ R57, R2.reuse, R57 ;  /* 0x0000003902392220 */ /* 0x040fe20000410000 */
[----:B------:R-:W-:Y:S02]  /*a8d0*/  @P2 FMUL.FTZ R21, R2, R21 ;  /* 0x0000001502152220 */ /* 0x000fe40000410000 */
[----:B------:R-:W0:Y:S01]  /*a8e0*/  @P2 LDC R2, c[0x0][0x408] ;  /* 0x00010200ff022b82 */ /* 0x000e220000000800 */
[C---:B------:R-:W-:Y:S01]  /*a8f0*/  @P2 FMUL.FTZ R57, R3.reuse, R57 ;  /* 0x0000003903392220 */ /* 0x040fe20000410000 */
[----:B------:R-:W-:Y:S01]  /*a900*/  @P2 FMUL.FTZ R3, R3, R21 ;  /* 0x0000001503032220 */ /* 0x000fe20000410000 */
[----:B------:R-:W-:-:S02]  /*a910*/  @P2 SHF.L.U32 R21, R172, 0x10, RZ ;  /* 0x00000010ac152819 */ /* 0x000fc400000006ff */
[----:B------:R-:W-:Y:S01]  /*a920*/  @P2 FMUL.FTZ R58, R57, UR14 ;  /* 0x0000000e393a2c20 */ /* 0x000fe20008410000 */
[----:B------:R-:W-:-:S03]  /*a930*/  HFMA2 R57, -RZ, RZ, 0, 0 ;  /* 0x00000000ff397431 */ /* 0x000fc600000001ff */
[----:B------:R-:W-:Y:S01]  /*a940*/  @P2 FMUL.FTZ R57, R21, R58 ;  /* 0x0000003a15392220 */ /* 0x000fe20000410000 */
[----:B------:R-:W-:Y:S02]  /*a950*/  @P2 SHF.L.U32 R21, R152, 0x10, RZ ;  /* 0x0000001098152819 */ /* 0x000fe400000006ff */
[----:B------:R-:W-:Y:S01]  /*a960*/  F2FP.BF16.F32.PACK_AB R58, R227, R56 ;  /* 0x00000038e33a723e */ /* 0x000fe200000010ff */
[----:B0-----:R-:W-:Y:S01]  /*a970*/  @P2 FMUL.FTZ R3, R3, R2 ;  /* 0x0000000203032220 */ /* 0x001fe20000410000 */
[----:B------:R-:W-:-:S03]  /*a980*/  MOV R2, RZ ;  /* 0x000000ff00027202 */ /* 0x000fc60000000f00 */
[----:B------:R-:W-:Y:S01]  /*a990*/  @P2 FMUL.FTZ R2, R3, R21 ;  /* 0x0000001503022220 */ /* 0x000fe20000410000 */
[----:B------:R-:W-:Y:S01]  /*a9a0*/  FADD.FTZ R21, R60, R57 ;  /* 0x000000393c157221 */ /* 0x000fe20000010000 */
[----:B------:R-:W-:-:S03]  /*a9b0*/  F2FP.BF16.F32.PACK_AB R57, R183, R182 ;  /* 0x000000b6b739723e */ /* 0x000fc600000010ff */
[----:B------:R-:W-:-:S07]  /*a9c0*/  F2FP.BF16.F32.PACK_AB R56, R181, R2 ;  /* 0x00000002b538723e */ /* 0x000fce00000010ff */
.L_x_1167:
        /* <DEDUP_REMOVED lines=12> */
.L_x_1148:
[----:B------:R-:W-:-:S04]  /*aa90*/  UISETP.NE.U32.AND UP0, UPT, UR12, URZ, UPT ;  /* 0x000000ff0c00728c */ /* 0x000fc8000bf05070 */
[----:B------:R-:W-:-:S09]  /*aaa0*/  UISETP.NE.AND.EX UP0, UPT, UR13, URZ, UPT, UP0 ;  /* 0x000000ff0d00728c */ /* 0x000fd2000bf05300 */
[----:B------:R-:W-:Y:S05]  /*aab0*/  BRA.U UP0, `(.L_x_1168) ;  /* 0x0000002900d47547 */ /* 0x000fea000b800000 */
[----:B------:R-:W-:Y:S04]  /*aac0*/  BSSY.RECONVERGENT B2, `(.L_x_1169) ;  /* 0x000008a000027945 */ /* 0x000fe80003800200 */
[----:B------:R-:W-:Y:S05]  /*aad0*/  @!P4 BRA `(.L_x_1170) ;  /* 0x000000080020c947 */ /* 0x000fea0003800000 */
[----:B------:R-:W0:Y:S01]  /*aae0*/  LDC.64 R172, c[0x0][0x390] ;  /* 0x0000e400ffac7b82 */ /* 0x000e220000000a00 */
[----:B------:R-:W2:Y:S01]  /*aaf0*/  LDL R227, [R1+0xa4] ;  /* 0x0000a40001e37983 */ /* 0x000ea20000100800 */
[----:B------:R-:W-:Y:S01]  /*ab00*/  FFMA.FTZ R180, R0, R176, R21 ;  /* 0x000000b000b47223 */ /* 0x000fe20000010015 */
[----:B------:R-:W-:Y:S02]  /*ab10*/  SHF.L.U32 R181, R52, 0x10, RZ ;  /* 0x0000001034b57819 */ /* 0x000fe400000006ff */
[----:B------:R-:W-:Y:S01]  /*ab20*/  LOP3.LUT P4, RZ, R22, 0xff, RZ, 0xc0, !PT ;  /* 0x000000ff16ff7812 */ /* 0x000fe2000788c0ff */
[----:B------:R-:W3:Y:S01]  /*ab30*/  LDL R228, [R1+0xac] ;  /* 0x0000ac0001e47983 */ /* 0x000ee20000100800 */
[----:B------:R-:W-:-:S03]  /*ab40*/  MOV R183, RZ ;  /* 0x000000ff00b77202 */ /* 0x000fc60000000f00 */
[----:B------:R-:W4:Y:S01]  /*ab50*/  LDL R244, [R1+0xb0] ;  /* 0x0000b00001f47983 */ /* 0x000f220000100800 */
[----:B0-----:R-:W-:-:S06]  /*ab60*/  IMAD.WIDE.U32 R172, R4, 0x10, R172 ;  /* 0x0000001004ac7825 */ /* 0x001fcc00078e00ac */
[----:B------:R-:W2:Y:S01]  /*ab70*/  LDG.E.128 R172, desc[UR6][R172.64] ;  /* 0x00000006acac7981 */ /* 0x000ea2000c1e1d00 */
[----:B------:R-:W-:-:S04]  /*ab80*/  FADD.FTZ R180, R214, -R180 ;  /* 0x800000b4d6b47221 */ /* 0x000fc80000010000 */
[----:B-----5:R-:W-:-:S04]  /*ab90*/  FFMA.FTZ R180, R2, R180, R181 ;  /* 0x000000b402b47223 */ /* 0x020fc800000100b5 */
[----:B------:R-:W-:-:S04]  /*aba0*/  FMUL.FTZ R180, R180, R3 ;  /* 0x00000003b4b47220 */ /* 0x000fc80000410000 */
[----:B------:R-:W-:Y:S01]  /*abb0*/  FMUL.FTZ R181, R180, UR14 ;  /* 0x0000000eb4b57c20 */ /* 0x000fe20008410000 */
[----:B------:R-:W-:Y:S01]  /*abc0*/  HFMA2 R180, -RZ, RZ, 0, 0 ;  /* 0x00000000ffb47431 */ /* 0x000fe200000001ff */
[----:B--2---:R-:W-:Y:S02]  /*abd0*/  @P4 SHF.L.U32 R182, R172, 0x10, RZ ;  /* 0x00000010acb64819 */ /* 0x004fe400000006ff */
[----:B------:R-:W-:-:S03]  /*abe0*/  PRMT R172, R52, 0x7632, R172 ;  /* 0x0000763234ac7816 */ /* 0x000fc600000000ac */
[----:B------:R-:W-:Y:S01]  /*abf0*/  @P4 FMUL.FTZ R180, R181, R182 ;  /* 0x000000b6b5b44220 */ /* 0x000fe20000410000 */
[----:B------:R-:W-:-:S03]  /*ac00*/  @P4 SHF.L.U32 R182, R168, 0x10, RZ ;  /* 0x00000010a8b64819 */ /* 0x000fc600000006ff */
[----:B------:R-:W-:Y:S02]  /*ac10*/  FADD.FTZ R92, R92, R180 ;  /* 0x000000b45c5c7221 */ /* 0x000fe40000010000 */
[----:B------:R-:W-:Y:S01]  /*ac20*/  @P4 FMUL.FTZ R183, R182, R181 ;  /* 0x000000b5b6b74220 */ /* 0x000fe20000410000 */
[----:B------:R-:W-:Y:S01]  /*ac30*/  LOP3.LUT P4, RZ, R22, 0xff00, RZ, 0xc0, !PT ;  /* 0x0000ff0016ff7812 */ /* 0x000fe2000788c0ff */
[----:B------:R-:W-:Y:S01]  /*ac40*/  FFMA.FTZ R182, R177, R176, R21 ;  /* 0x000000b0b1b67223 */ /* 0x000fe20000010015 */
[----:B------:R-:W-:-:S03]  /*ac50*/  SHF.L.U32 R181, R172, 0x10, RZ ;  /* 0x00000010acb57819 */ /* 0x000fc600000006ff */
[----:B------:R-:W-:-:S04]  /*ac60*/  FADD.FTZ R182, R226, -R182 ;  /* 0x800000b6e2b67221 */ /* 0x000fc80000010000 */
[----:B------:R-:W-:Y:S01]  /*ac70*/  FFMA.FTZ R182, R2, R182, R181 ;  /* 0x000000b602b67223 */ /* 0x000fe200000100b5 */
[----:B------:R-:W-:-:S03]  /*ac80*/  HFMA2 R181, -RZ, RZ, 0, 0 ;  /* 0x00000000ffb57431 */ /* 0x000fc600000001ff */
[----:B------:R-:W-:Y:S01]  /*ac90*/  @P4 SHF.L.U32 R180, R227, 0x10, RZ ;  /* 0x00000010e3b44819 */ /* 0x000fe200000006ff */
[----:B------:R-:W-:Y:S01]  /*aca0*/  FMUL.FTZ R182, R182, R3 ;  /* 0x00000003b6b67220 */ /* 0x000fe20000410000 */
[----:B------:R-:W2:Y:S01]  /*acb0*/  LDL R227, [R1+0xa8] ;  /* 0x0000a80001e37983 */ /* 0x000ea20000100800 */
[----:B------:R-:W-:Y:S02]  /*acc0*/  @P4 PRMT R172, R172, 0x7632, R172 ;  /* 0x00007632acac4816 */ /* 0x000fe400000000ac */
[----:B------:R-:W-:Y:S02]  /*acd0*/  FMUL.FTZ R182, R182, UR14 ;  /* 0x0000000eb6b67c20 */ /* 0x000fe40008410000 */
[----:B------:R-:W-:-:S05]  /*ace0*/  @P4 SHF.L.U32 R172, R172, 0x10, RZ ;  /* 0x00000010acac4819 */ /* 0x000fca00000006ff */
[----:B------:R-:W-:Y:S01]  /*acf0*/  @P4 FMUL.FTZ R181, R182, R172 ;  /* 0x000000acb6b54220 */ /* 0x000fe20000410000 */
[----:B------:R-:W-:Y:S01]  /*ad00*/  MOV R172, RZ ;  /* 0x000000ff00ac7202 */ /* 0x000fe20000000f00 */
[----:B------:R-:W-:Y:S01]  /*ad10*/  @P4 FMUL.FTZ R172, R180, R182 ;  /* 0x000000b6b4ac4220 */ /* 0x000fe20000410000 */
[----:B------:R-:W-:Y:S01]  /*ad20*/  FFMA.FTZ R180, R200, R176, R21 ;  /* 0x000000b0c8b47223 */ /* 0x000fe20000010015 */
[----:B------:R-:W-:Y:S02]  /*ad30*/  LOP3.LUT P4, RZ, R22, 0xff0000, RZ, 0xc0, !PT ;  /* 0x00ff000016ff7812 */ /* 0x000fe4000788c0ff */
[----:B------:R-:W-:Y:S01]  /*ad40*/  SHF.L.U32 R182, R53, 0x10, RZ ;  /* 0x0000001035b67819 */ /* 0x000fe200000006ff */
[----:B------:R-:W-:-:S04]  /*ad50*/  FADD.FTZ R180, R243, -R180 ;  /* 0x800000b4f3b47221 */ /* 0x000fc80000010000 */
[----:B------:R-:W-:Y:S01]  /*ad60*/  FFMA.FTZ R180, R2, R180, R182 ;  /* 0x000000b402b47223 */ /* 0x000fe200000100b6 */
[----:B------:R-:W-:Y:S01]  /*ad70*/  FADD.FTZ R93, R93, R181 ;  /* 0x000000b55d5d7221 */ /* 0x000fe20000010000 */
[----:B------:R-:W-:Y:S02]  /*ad80*/  HFMA2 R181, -RZ, RZ, 0, 0 ;  /* 0x00000000ffb57431 */ /* 0x000fe400000001ff */
[----:B------:R-:W-:Y:S02]  /*ad90*/  FMUL.FTZ R180, R180, R3 ;  /* 0x00000003b4b47220 */ /* 0x000fe40000410000 */
[----:B------:R-:W-:Y:S02]  /*ada0*/  @P4 SHF.L.U32 R182, R173, 0x10, RZ ;  /* 0x00000010adb64819 */ /* 0x000fe400000006ff */
[----:B------:R-:W-:-:S04]  /*adb0*/  FMUL.FTZ R180, R180, UR14 ;  /* 0x0000000eb4b47c20 */ /* 0x000fc80008410000 */
[----:B------:R-:W-:-:S04]  /*adc0*/  @P4 FMUL.FTZ R181, R180, R182 ;  /* 0x000000b6b4b54220 */ /* 0x000fc80000410000 */
[----:B------:R-:W-:Y:S01]  /*add0*/  FADD.FTZ R94, R94, R181 ;  /* 0x000000b55e5e7221 */ /* 0x000fe20000010000 */
[----:B------:R-:W-:Y:S02]  /*ade0*/  @P4 SHF.L.U32 R181, R169, 0x10, RZ ;  /* 0x00000010a9b54819 */ /* 0x000fe400000006ff */
[----:B------:R-:W-:-:S03]  /*adf0*/  MOV R182, RZ ;  /* 0x000000ff00b67202 */ /* 0x000fc60000000f00 */
[----:B------:R-:W-:Y:S01]  /*ae00*/  @P4 FMUL.FTZ R182, R181, R180 ;  /* 0x000000b4b5b64220 */ /* 0x000fe20000410000 */
[----:B------:R-:W-:Y:S01]  /*ae10*/  LOP3.LUT P4, RZ, R22, 0xff000000, RZ, 0xc0, !PT ;  /* 0xff00000016ff7812 */ /* 0x000fe2000788c0ff */
[----:B------:R-:W-:Y:S01]  /*ae20*/  FFMA.FTZ R181, R5, R176, R21 ;  /* 0x000000b005b57223 */ /* 0x000fe20000010015 */
[----:B------:R-:W-:-:S03]  /*ae30*/  PRMT R173, R53, 0x7632, R173 ;  /* 0x0000763235ad7816 */ /* 0x000fc600000000ad */
[----:B------:R-:W-:Y:S01]  /*ae40*/  FADD.FTZ R181, R218, -R181 ;  /* 0x800000b5dab57221 */ /* 0x000fe20000010000 */
[----:B------:R-:W-:-:S05]  /*ae50*/  SHF.L.U32 R180, R173, 0x10, RZ ;  /* 0x00000010adb47819 */ /* 0x000fca00000006ff */
[----:B------:R-:W-:Y:S02]  /*ae60*/  FFMA.FTZ R180, R2, R181, R180 ;  /* 0x000000b502b47223 */ /* 0x000fe400000100b4 */
[----:B------:R-:W-:Y:S02]  /*ae70*/  @P4 PRMT R173, R173, 0x7632, R173 ;  /* 0x00007632adad4816 */ /* 0x000fe400000000ad */
[----:B------:R-:W-:Y:S01]  /*ae80*/  FMUL.FTZ R180, R180, R3 ;  /* 0x00000003b4b47220 */ /* 0x000fe20000410000 */
[----:B------:R-:W-:Y:S01]  /*ae90*/  HFMA2 R181, -RZ, RZ, 0, 0 ;  /* 0x00000000ffb57431 */ /* 0x000fe200000001ff */
[----:B------:R-:W-:Y:S02]  /*aea0*/  @P4 SHF.L.U32 R173, R173, 0x10, RZ ;  /* 0x00000010adad4819 */ /* 0x000fe400000006ff */
[----:B------:R-:W-:-:S04]  /*aeb0*/  FMUL.FTZ R180, R180, UR14 ;  /* 0x0000000eb4b47c20 */ /* 0x000fc80008410000 */
[----:B------:R-:W-:-:S04]  /*aec0*/  @P4 FMUL.FTZ R181, R180, R173 ;  /* 0x000000adb4b54220 */ /* 0x000fc80000410000 */
[----:B------:R-:W-:Y:S01]  /*aed0*/  FADD.FTZ R95, R95, R181 ;  /* 0x000000b55f5f7221 */ /* 0x000fe20000010000 */
[----:B------:R-:W-:Y:S02]  /*aee0*/  MOV R173, RZ ;  /* 0x000000ff00ad7202 */ /* 0x000fe40000000f00 */
[----:B------:R-:W-:Y:S02]  /*aef0*/  F2FP.BF16.F32.PACK_AB R172, R172, R183 ;  /* 0x000000b7acac723e */ /* 0x000fe400000010ff */
[----:B--2---:R-:W-:-:S05]  /*af00*/  @P4 SHF.L.U32 R181, R227, 0x10, RZ ;  /* 0x00000010e3b54819 */ /* 0x004fca00000006ff */
[----:B------:R-:W-:Y:S01]  /*af10*/  @P4 FMUL.FTZ R173, R181, R180 ;  /* 0x000000b4b5ad4220 */ /* 0x000fe20000410000 */
[----:B------:R-:W-:Y:S01]  /*af20*/  FFMA.FTZ R180, R199, R176, R21 ;  /* 0x000000b0c7b47223 */ /* 0x000fe20000010015 */
[----:B------:R-:W-:Y:S02]  /*af30*/  SHF.L.U32 R181, R54, 0x10, RZ ;  /* 0x0000001036b57819 */ /* 0x000fe400000006ff */
[----:B------:R-:W-:Y:S01]  /*af40*/  LOP3.LUT P4, RZ, R23, 0xff, RZ, 0xc0, !PT ;  /* 0x000000ff17ff7812 */ /* 0x000fe2000788c0ff */
[----:B------:R-:W-:-:S04]  /*af50*/  FADD.FTZ R180, R242, -R180 ;  /* 0x800000b4f2b47221 */ /* 0x000fc80000010000 */
[----:B------:R-:W-:-:S04]  /*af60*/  FFMA.FTZ R180, R2, R180, R181 ;  /* 0x000000b402b47223 */ /* 0x000fc800000100b5 */
[----:B------:R-:W-:-:S04]  /*af70*/  FMUL.FTZ R180, R180, R3 ;  /* 0x00000003b4b47220 */ /* 0x000fc80000410000 */
[----:B------:R-:W-:Y:S01]  /*af80*/  FMUL.FTZ R181, R180, UR14 ;  /* 0x0000000eb4b57c20 */ /* 0x000fe20008410000 */
[----:B------:R-:W-:Y:S01]  /*af90*/  HFMA2 R180, -RZ, RZ, 0, 0 ;  /* 0x00000000ffb47431 */ /* 0x000fe200000001ff */
[----:B------:R-:W-:-:S05]  /*afa0*/  @P4 SHF.L.U32 R227, R174, 0x10, RZ ;  /* 0x00000010aee34819 */ /* 0x000fca00000006ff */
[----:B------:R-:W-:Y:S01]  /*afb0*/  @P4 FMUL.FTZ R180, R181, R227 ;  /* 0x000000e3b5b44220 */ /* 0x000fe20000410000 */
[----:B------:R-:W-:-:S03]  /*afc0*/  @P4 SHF.L.U32 R227, R170, 0x10, RZ ;  /* 0x00000010aae34819 */ /* 0x000fc600000006ff */
[----:B------:R-:W-:Y:S01]  /*afd0*/  FADD.FTZ R88, R88, R180 ;  /* 0x000000b458587221 */ /* 0x000fe20000010000 */
[----:B------:R-:W-:Y:S01]  /*afe0*/  MOV R180, RZ ;  /* 0x000000ff00b47202 */ /* 0x000fe20000000f00 */
        /* <DEDUP_REMOVED lines=14> */
[----:B---3--:R-:W-:Y:S02]  /*b0d0*/  @P4 SHF.L.U32 R227, R228, 0x10, RZ ;  /* 0x00000010e4e34819 */ /* 0x008fe400000006ff */
[----:B------:R-:W-:-:S03]  /*b0e0*/  MOV R174, RZ ;  /* 0x000000ff00ae7202 */ /* 0x000fc60000000f00 */
        /* <DEDUP_REMOVED lines=15> */
[----:B------:R-:W-:Y:S01]  /*b1e0*/  ISETP.GE.U32.AND P4, PT, R22, RZ, PT ;  /* 0x000000ff1600720c */ /* 0x000fe20003f86070 */
[----:B------:R-:W-:Y:S01]  /*b1f0*/  FFMA.FTZ R227, R7, R176, R21 ;  /* 0x000000b007e37223 */ /* 0x000fe20000010015 */
[----:B------:R-:W-:Y:S02]  /*b200*/  PRMT R175, R55, 0x7632, R175 ;  /* 0x0000763237af7816 */ /* 0x000fe400000000af */
[----:B------:R-:W-:Y:S01]  /*b210*/  ISETP.GE.U32.AND.EX P4, PT, R23, 0x1000000, PT, P4 ;  /* 0x010000001700780c */ /* 0x000fe20003f86140 */
[----:B------:R-:W-:Y:S01]  /*b220*/  FADD.FTZ R227, R207, -R227 ;  /* 0x800000e3cfe37221 */ /* 0x000fe20000010000 */
[----:B------:R-:W-:Y:S02]  /*b230*/  SHF.L.U32 R228, R175, 0x10, RZ ;  /* 0x00000010afe47819 */ /* 0x000fe400000006ff */
[----:B------:R-:W-:-:S02]  /*b240*/  F2FP.BF16.F32.PACK_AB R173, R173, R182 ;  /* 0x000000b6adad723e */ /* 0x000fc400000010ff */
[----:B------:R-:W0:Y:S01]  /*b250*/  LDC.64 R182, c[0x0][0x468] ;  /* 0x00011a00ffb67b82 */ /* 0x000e220000000a00 */
[----:B------:R-:W-:Y:S01]  /*b260*/  FFMA.FTZ R227, R2, R227, R228 ;  /* 0x000000e302e37223 */ /* 0x000fe200000100e4 */
[----:B------:R-:W-:-:S03]  /*b270*/  HFMA2 R228, -RZ, RZ, 0, 0 ;  /* 0x00000000ffe47431 */ /* 0x000fc600000001ff */
[----:B------:R-:W-:Y:S02]  /*b280*/  FMUL.FTZ R227, R227, R3 ;  /* 0x00000003e3e37220 */ /* 0x000fe40000410000 */
[----:B------:R-:W-:Y:S02]  /*b290*/  @P4 PRMT R175, R175, 0x7632, R175 ;  /* 0x00007632afaf4816 */ /* 0x000fe400000000af */
[----:B------:R-:W-:Y:S02]  /*b2a0*/  FMUL.FTZ R227, R227, UR14 ;  /* 0x0000000ee3e37c20 */ /* 0x000fe40008410000 */
[----:B------:R-:W-:-:S05]  /*b2b0*/  @P4 SHF.L.U32 R175, R175, 0x10, RZ ;  /* 0x00000010afaf4819 */ /* 0x000fca00000006ff */
[----:B------:R-:W-:-:S04]  /*b2c0*/  @P4 FMUL.FTZ R228, R227, R175 ;  /* 0x000000afe3e44220 */ /* 0x000fc80000410000 */
[----:B------:R-:W-:Y:S01]  /*b2d0*/  FADD.FTZ R91, R91, R228 ;  /* 0x000000e45b5b7221 */ /* 0x000fe20000010000 */
[----:B----4-:R-:W-:Y:S02]  /*b2e0*/  @P4 SHF.L.U32 R228, R244, 0x10, RZ ;  /* 0x00000010f4e44819 */ /* 0x010fe400000006ff */
[----:B------:R-:W-:-:S03]  /*b2f0*/  MOV R175, RZ ;  /* 0x000000ff00af7202 */ /* 0x000fc60000000f00 */
[----:B------:R-:W-:Y:S01]  /*b300*/  @P4 FMUL.FTZ R175, R228, R227 ;  /* 0x000000e3e4af4220 */ /* 0x000fe20000410000 */
[----:B------:R-:W-:-:S04]  /*b310*/  F2FP.BF16.F32.PACK_AB R174, R174, R180 ;  /* 0x000000b4aeae723e */ /* 0x000fc800000010ff */
[----:B------:R-:W-:Y:S01]  /*b320*/  F2FP.BF16.F32.PACK_AB R175, R175, R181 ;  /* 0x000000b5afaf723e */ /* 0x000fe200000010ff */
[----:B0-----:R-:W-:-:S05]  /*b330*/  IMAD.WIDE.U32 R180, R4, 0x10, R182 ;  /* 0x0000001004b47825 */ /* 0x001fca00078e00b6 */
[----:B------:R0:W-:Y:S01]  /*b340*/  STG.E.128 desc[UR6][R180.64], R172 ;  /* 0x000000acb4007986 */ /* 0x0001e2000c101d06 */
[----:B------:R-:W-:-:S07]  /*b350*/  IADD3 R4, PT, PT, R4, 0x20, RZ ;  /* 0x0000002004047810 */ /* 0x000fce0007ffe0ff */
.L_x_1170:
[----:B------:R-:W-:Y:S05]  /*b360*/  BSYNC.RECONVERGENT B2 ;  /* 0x0000000000027941 */ /* 0x000fea0003800200 */
.L_x_1169:
[----:B------:R-:W-:Y:S04]  /*b370*/  BSSY.RECONVERGENT B2, `(.L_x_1171) ;  /* 0x000008a000027945 */ /* 0x000fe80003800200 */
[----:B------:R-:W-:Y:S05]  /*b380*/  @!P3 BRA `(.L_x_1172) ;  /* 0x000000080020b947 */ /* 0x000fea0003800000 */
[----:B0-----:R-:W0:Y:S01]  /*b390*/  LDC.64 R172, c[0x0][0x390] ;  /* 0x0000e400ffac7b82 */ /* 0x001e220000000a00 */
        /* <DEDUP_REMOVED lines=135> */
.L_x_1172:
[----:B------:R-:W-:Y:S05]  /*bc10*/  BSYNC.RECONVERGENT B2 ;  /* 0x0000000000027941 */ /* 0x000fea0003800200 */
.L_x_1171:
[----:B------:R-:W-:Y:S04]  /*bc20*/  BSSY.RECONVERGENT B2, `(.L_x_1173) ;  /* 0x000008a000027945 */ /* 0x000fe80003800200 */
[----:B------:R-:W-:Y:S05]  /*bc30*/  @!P2 BRA `(.L_x_1174) ;  /* 0x000000080020a947 */ /* 0x000fea0003800000 */
[----:B01----:R-:W0:Y:S01]  /*bc40*/  LDC.64 R172, c[0x0][0x390] ;  /* 0x0000e400ffac7b82 */ /* 0x003e220000000a00 */
        /* <DEDUP_REMOVED lines=135> */
.L_x_1174:
[----:B------:R-:W-:Y:S05]  /*c4c0*/  BSYNC.RECONVERGENT B2 ;  /* 0x0000000000027941 */ /* 0x000fea0003800200 */
.L_x_1173:
[----:B------:R-:W-:Y:S04]  /*c4d0*/  BSSY.RECONVERGENT B2, `(.L_x_1175) ;  /* 0x000008a000027945 */ /* 0x000fe80003800200 */
[----:B------:R-:W-:Y:S05]  /*c4e0*/  @!P1 BRA `(.L_x_1176) ;  /* 0x0000000800209947 */ /* 0x000fea0003800000 */
[----:B012---:R-:W0:Y:S01]  /*c4f0*/  LDC.64 R172, c[0x0][0x390] ;  /* 0x0000e400ffac7b82 */ /* 0x007e220000000a00 */
        /* <DEDUP_REMOVED lines=135> */
.L_x_1176:
[----:B------:R-:W-:Y:S05]  /*cd70*/  BSYNC.RECONVERGENT B2 ;  /* 0x0000000000027941 */ /* 0x000fea0003800200 */
.L_x_1175:
[----:B------:R-:W-:Y:S05]  /*cd80*/  @!P0 BRA `(.L_x_1165) ;  /* 0x0000003400748947 */ /* 0x000fea0003800000 */
[----:B0123--:R-:W0:Y:S01]  /*cd90*/  LDC.64 R172, c[0x0][0x390] ;  /* 0x0000e400ffac7b82 */ /* 0x00fe220000000a00 */
[----:B------:R-:W2:Y:S04]  /*cda0*/  LDL R183, [R1+0x14] ;  /* 0x0000140001b77983 */ /* 0x000ea80000100800 */
[----:B------:R-:W3:Y:S04]  /*cdb0*/  LDL R227, [R1+0x18] ;  /* 0x0000180001e37983 */ /* 0x000ee80000100800 */
[----:B------:R-:W4:Y:S04]  /*cdc0*/  LDL R244, [R1+0x1c] ;  /* 0x00001c0001f47983 */ /* 0x000f280000100800 */
[----:B------:R-:W4:Y:S01]  /*cdd0*/  LDL R228, [R1+0x70] ;  /* 0x0000700001e47983 */ /* 0x000f220000100800 */
[----:B0-----:R-:W-:-:S06]  /*cde0*/  IMAD.WIDE.U32 R172, R4, 0x10, R172 ;  /* 0x0000001004ac7825 */ /* 0x001fcc00078e00ac */
[----:B------:R-:W2:Y:S01]  /*cdf0*/  LDG.E.128 R172, desc[UR6][R172.64] ;  /* 0x00000006acac7981 */ /* 0x000ea2000c1e1d00 */
[----:B------:R-:W-:Y:S01]  /*ce00*/  FFMA.FTZ R180, R202, R176, R21 ;  /* 0x000000b0cab47223 */ /* 0x000fe20000010015 */
[----:B------:R-:W-:Y:S02]  /*ce10*/  SHF.L.U32 R181, R36, 0x10, RZ ;  /* 0x0000001024b57819 */ /* 0x000fe400000006ff */
[----:B------:R-:W-:Y:S01]  /*ce20*/  LOP3.LUT P0, RZ, R30, 0xff, RZ, 0xc0, !PT ;  /* 0x000000ff1eff7812 */ /* 0x000fe2000780c0ff */
[----:B------:R-:W-:-:S04]  /*ce30*/  FADD.FTZ R180, R222, -R180 ;  /* 0x800000b4deb47221 */ /* 0x000fc80000010000 */
[----:B-----5:R-:W-:-:S04]  /*ce40*/  FFMA.FTZ R180, R2, R180, R181 ;  /* 0x000000b402b47223 */ /* 0x020fc800000100b5 */
[----:B------:R-:W-:-:S04]  /*ce50*/  FMUL.FTZ R180, R180, R3 ;  /* 0x00000003b4b47220 */ /* 0x000fc80000410000 */
[----:B------:R-:W-:Y:S01]  /*ce60*/  FMUL.FTZ R181, R180, UR14 ;  /* 0x0000000eb4b57c20 */ /* 0x000fe20008410000 */
[----:B------:R-:W-:Y:S01]  /*ce70*/  HFMA2 R180, -RZ, RZ, 0, 0 ;  /* 0x00000000ffb47431 */ /* 0x000fe200000001ff */
[----:B------:R-:W-:Y:S02]  /*ce80*/  LOP3.LUT P1, RZ, R31, 0xff0000, RZ, 0xc0, !PT ;  /* 0x00ff00001fff7812 */ /* 0x000fe4000782c0ff */
[----:B--2---:R-:W-:Y:S02]  /*ce90*/  @P0 SHF.L.U32 R182, R172, 0x10, RZ ;  /* 0x00000010acb60819 */ /* 0x004fe400000006ff */
[----:B------:R-:W-:-:S03]  /*cea0*/  PRMT R172, R36, 0x7632, R172 ;  /* 0x0000763224ac7816 */ /* 0x000fc600000000ac */
[----:B------:R-:W-:Y:S01]  /*ceb0*/  @P0 FMUL.FTZ R180, R181, R182 ;  /* 0x000000b6b5b40220 */ /* 0x000fe20000410000 */
[----:B------:R-:W-:-:S03]  /*cec0*/  @P0 SHF.L.U32 R182, R152, 0x10, RZ ;  /* 0x0000001098b60819 */ /* 0x000fc600000006ff */
[----:B------:R-:W-:Y:S01]  /*ced0*/  FADD.FTZ R60, R60, R180 ;  /* 0x000000b43c3c7221 */ /* 0x000fe20000010000 */
[----:B------:R-:W-:Y:S01]  /*cee0*/  MOV R180, RZ ;  /* 0x000000ff00b47202 */ /* 0x000fe20000000f00 */
[----:B------:R-:W-:Y:S01]  /*cef0*/  @P0 FMUL.FTZ R180, R182, R181 ;  /* 0x000000b5b6b40220 */ /* 0x000fe20000410000 */
[----:B------:R-:W-:Y:S01]  /*cf00*/  LOP3.LUT P0, RZ, R30, 0xff00, RZ, 0xc0, !PT ;  /* 0x0000ff001eff7812 */ /* 0x000fe2000780c0ff */
[----:B------:R-:W-:Y:S01]  /*cf10*/  FFMA.FTZ R182, R179, R176, R21 ;  /* 0x000000b0b3b67223 */ /* 0x000fe20000010015 */
[----:B------:R-:W-:-:S03]  /*cf20*/  SHF.L.U32 R181, R172, 0x10, RZ ;  /* 0x00000010acb57819 */ /* 0x000fc600000006ff */
[----:B------:R-:W-:-:S04]  /*cf30*/  FADD.FTZ R182, R209, -R182 ;  /* 0x800000b6d1b67221 */ /* 0x000fc80000010000 */
[----:B------:R-:W-:Y:S01]  /*cf40*/  FFMA.FTZ R181, R2, R182, R181 ;  /* 0x000000b602b57223 */ /* 0x000fe200000100b5 */
[----:B------:R-:W-:-:S03]  /*cf50*/  HFMA2 R182, -RZ, RZ, 0, 0 ;  /* 0x00000000ffb67431 */ /* 0x000fc600000001ff */
[----:B------:R-:W-:Y:S01]  /*cf60*/  @P0 PRMT R172, R172, 0x7632, R172 ;  /* 0x00007632acac0816 */ /* 0x000fe200000000ac */
[----:B------:R-:W-:-:S03]  /*cf70*/  FMUL.FTZ R181, R181, R3 ;  /* 0x00000003b5b57220 */ /* 0x000fc60000410000 */
[----:B------:R-:W-:Y:S01]  /*cf80*/  @P0 SHF.L.U32 R172, R172, 0x10, RZ ;  /* 0x00000010acac0819 */ /* 0x000fe200000006ff */
[----:B------:R-:W-:-:S04]  /*cf90*/  FMUL.FTZ R181, R181, UR14 ;  /* 0x0000000eb5b57c20 */ /* 0x000fc80008410000 */
[----:B------:R-:W-:Y:S01]  /*cfa0*/  @P0 FMUL.FTZ R182, R181, R172 ;  /* 0x000000acb5b60220 */ /* 0x000fe20000410000 */
[----:B------:R-:W-:-:S03]  /*cfb0*/  MOV R172, RZ ;  /* 0x000000ff00ac7202 */ /* 0x000fc60000000f00 */
[----:B------:R-:W-:Y:S01]  /*cfc0*/  FADD.FTZ R61, R61, R182 ;  /* 0x000000b63d3d7221 */ /* 0x000fe20000010000 */
[----:B------:R-:W-:-:S05]  /*cfd0*/  @P0 SHF.L.U32 R182, R183, 0x10, RZ ;  /* 0x00000010b7b60819 */ /* 0x000fca00000006ff */
[----:B------:R-:W-:Y:S01]  /*cfe0*/  @P0 FMUL.FTZ R172, R182, R181 ;  /* 0x000000b5b6ac0220 */ /* 0x000fe20000410000 */
[----:B------:R-:W-:Y:S01]  /*cff0*/  FFMA.FTZ R181, R185, R176, R21 ;  /* 0x000000b0b9b57223 */ /* 0x000fe20000010015 */
[----:B------:R-:W-:Y:S02]  /*d000*/  LOP3.LUT P0, RZ, R30, 0xff0000, RZ, 0xc0, !PT ;  /* 0x00ff00001eff7812 */ /* 0x000fe4000780c0ff */
[----:B------:R-:W-:Y:S01]  /*d010*/  SHF.L.U32 R182, R37, 0x10, RZ ;  /* 0x0000001025b67819 */ /* 0x000fe200000006ff */
[----:B------:R-:W-:-:S04]  /*d020*/  FADD.FTZ R181, R221, -R181 ;  /* 0x800000b5ddb57221 */ /* 0x000fc80000010000 */
[----:B------:R-:W-:Y:S01]  /*d030*/  FFMA.FTZ R181, R2, R181, R182 ;  /* 0x000000b502b57223 */ /* 0x000fe200000100b6 */
[----:B------:R-:W-:-:S03]  /*d040*/  HFMA2 R182, -RZ, RZ, 0, 0 ;  /* 0x00000000ffb67431 */ /* 0x000fc600000001ff */
[----:B------:R-:W-:Y:S02]  /*d050*/  FMUL.FTZ R181, R181, R3 ;  /* 0x00000003b5b57220 */ /* 0x000fe40000410000 */
[----:B------:R-:W-:Y:S02]  /*d060*/  @P0 SHF.L.U32 R183, R173, 0x10, RZ ;  /* 0x00000010adb70819 */ /* 0x000fe400000006ff */
[----:B------:R-:W-:Y:S01]  /*d070*/  FMUL.FTZ R181, R181, UR14 ;  /* 0x0000000eb5b57c20 */ /* 0x000fe20008410000 */
        /* <DEDUP_REMOVED lines=19> */
[----:B---3--:R-:W-:-:S05]  /*d1b0*/  @P0 SHF.L.U32 R183, R227, 0x10, RZ ;  /* 0x00000010e3b70819 */ /* 0x008fca00000006ff */
        /* <DEDUP_REMOVED lines=28> */
[----:B----4-:R-:W-:Y:S02]  /*d380*/  @P0 SHF.L.U32 R227, R244, 0x10, RZ ;  /* 0x00000010f4e30819 */ /* 0x010fe400000006ff */
[----:B------:R-:W-:Y:S01]  /*d390*/  MOV R174, RZ ;  /* 0x000000ff00ae7202 */ /* 0x000fe20000000f00 */
[----:B------:R-:W0:Y:S02]  /*d3a0*/  LDC.64 R244, c[0x0][0x468] ;  /* 0x00011a00fff47b82 */ /* 0x000e240000000a00 */
[----:B------:R-:W-:Y:S01]  /*d3b0*/  @P0 FMUL.FTZ R174, R227, R183 ;  /* 0x000000b7e3ae0220 */ /* 0x000fe20000410000 */
[----:B------:R-:W-:Y:S01]  /*d3c0*/  PRMT R227, R39, 0x7632, R227 ;  /* 0x0000763227e37816 */ /* 0x000fe200000000e3 */
[-CC-:B------:R-:W-:Y:S01]  /*d3d0*/  FFMA.FTZ R183, R250, R176.reuse, R21.reuse ;  /* 0x000000b0fab77223 */ /* 0x180fe20000010015 */
[----:B------:R-:W-:Y:S01]  /*d3e0*/  FFMA.FTZ R21, R201, R176, R21 ;  /* 0x000000b0c9157223 */ /* 0x000fe20000010015 */
[----:B------:R-:W-:-:S02]  /*d3f0*/  SHF.L.U32 R176, R39, 0x10, RZ ;  /* 0x0000001027b07819 */ /* 0x000fc400000006ff */
[----:B------:R-:W-:Y:S01]  /*d400*/  SHF.L.U32 R227, R227, 0x10, RZ ;  /* 0x00000010e3e37819 */ /* 0x000fe200000006ff */
[----:B------:R-:W-:Y:S01]  /*d410*/  FADD.FTZ R183, R252, -R183 ;  /* 0x800000b7fcb77221 */ /* 0x000fe20000010000 */
[----:B------:R-:W-:-:S03]  /*d420*/  FADD.FTZ R21, R219, -R21 ;  /* 0x80000015db157221 */ /* 0x000fc60000010000 */
[C---:B------:R-:W-:Y:S01]  /*d430*/  FFMA.FTZ R183, R2.reuse, R183, R227 ;  /* 0x000000b702b77223 */ /* 0x040fe200000100e3 */
[----:B------:R-:W-:Y:S01]  /*d440*/  FFMA.FTZ R2, R2, R21, R176 ;  /* 0x0000001502027223 */ /* 0x000fe200000100b0 */
[----:B------:R-:W-:Y:S02]  /*d450*/  ISETP.GE.U32.AND P0, PT, R30, RZ, PT ;  /* 0x000000ff1e00720c */ /* 0x000fe40003f06070 */
[-C--:B------:R-:W-:Y:S01]  /*d460*/  FMUL.FTZ R21, R183, R3.reuse ;  /* 0x00000003b7157220 */ /* 0x080fe20000410000 */
[----:B------:R-:W-:Y:S01]  /*d470*/  FMUL.FTZ R3, R2, R3 ;  /* 0x0000000302037220 */ /* 0x000fe20000410000 */
[----:B------:R-:W-:Y:S01]  /*d480*/  HFMA2 R2, -RZ, RZ, 0, 0 ;  /* 0x00000000ff027431 */ /* 0x000fe200000001ff */
[----:B------:R-:W-:Y:S02]  /*d490*/  ISETP.GE.U32.AND.EX P0, PT, R31, 0x1000000, PT, P0 ;  /* 0x010000001f00780c */ /* 0x000fe40003f06100 */
[----:B------:R-:W-:Y:S01]  /*d4a0*/  @P1 SHF.L.U32 R176, R175, 0x10, RZ ;  /* 0x00000010afb01819 */ /* 0x000fe200000006ff */
[----:B------:R-:W-:-:S04]  /*d4b0*/  FMUL.FTZ R3, R3, UR14 ;  /* 0x0000000e03037c20 */ /* 0x000fc80008410000 */
[----:B------:R-:W-:Y:S01]  /*d4c0*/  @P1 FMUL.FTZ R2, R3, R176 ;  /* 0x000000b003021220 */ /* 0x000fe20000410000 */
[----:B------:R-:W-:-:S03]  /*d4d0*/  @P1 SHF.L.U32 R176, R155, 0x10, RZ ;  /* 0x000000109bb01819 */ /* 0x000fc600000006ff */
[----:B------:R-:W-:Y:S01]  /*d4e0*/  FADD.FTZ R58, R58, R2 ;  /* 0x000000023a3a7221 */ /* 0x000fe20000010000 */
[----:B------:R-:W-:Y:S01]  /*d4f0*/  MOV R2, RZ ;  /* 0x000000ff00027202 */ /* 0x000fe20000000f00 */
[----:B------:R-:W-:Y:S01]  /*d500*/  @P1 FMUL.FTZ R2, R176, R3 ;  /* 0x00000003b0021220 */ /* 0x000fe20000410000 */
[----:B------:R-:W-:Y:S01]  /*d510*/  @P0 PRMT R3, R175, 0x7632, R3 ;  /* 0x00007632af030816 */ /* 0x000fe20000000003 */
[----:B------:R-:W-:Y:S01]  /*d520*/  FMUL.FTZ R175, R21, UR14 ;  /* 0x0000000e15af7c20 */ /* 0x000fe20008410000 */
[----:B------:R-:W-:Y:S02]  /*d530*/  HFMA2 R21, -RZ, RZ, 0, 0 ;  /* 0x00000000ff157431 */ /* 0x000fe400000001ff */
[----:B------:R-:W-:Y:S02]  /*d540*/  @P0 SHF.L.U32 R3, R3, 0x10, RZ ;  /* 0x0000001003030819 */ /* 0x000fe400000006ff */
[----:B------:R-:W-:-:S03]  /*d550*/  @P0 SHF.L.U32 R176, R228, 0x10, RZ ;  /* 0x00000010e4b00819 */ /* 0x000fc600000006ff */
[----:B------:R-:W-:Y:S01]  /*d560*/  @P0 FMUL.FTZ R21, R175, R3 ;  /* 0x00000003af150220 */ /* 0x000fe20000410000 */
[----:B------:R-:W-:Y:S01]  /*d570*/  MOV R3, RZ ;  /* 0x000000ff00037202 */ /* 0x000fe20000000f00 */
[----:B------:R-:W-:Y:S01]  /*d580*/  @P0 FMUL.FTZ R3, R176, R175 ;  /* 0x000000afb0030220 */ /* 0x000fe20000410000 */
[----:B------:R-:W-:Y:S02]  /*d590*/  F2FP.BF16.F32.PACK_AB R172, R172, R180 ;  /* 0x000000b4acac723e */ /* 0x000fe400000010ff */
[----:B------:R-:W-:Y:S02]  /*d5a0*/  F2FP.BF16.F32.PACK_AB R173, R173, R182 ;  /* 0x000000b6adad723e */ /* 0x000fe400000010ff */
[----:B------:R-:W-:Y:S01]  /*d5b0*/  F2FP.BF16.F32.PACK_AB R175, R3, R2 ;  /* 0x0000000203af723e */ /* 0x000fe200000010ff */
[----:B0-----:R-:W-:Y:S01]  /*d5c0*/  IMAD.WIDE.U32 R2, R4, 0x10, R244 ;  /* 0x0000001004027825 */ /* 0x001fe200078e00f4 */
[----:B------:R-:W-:-:S05]  /*d5d0*/  F2FP.BF16.F32.PACK_AB R174, R174, R181 ;  /* 0x000000b5aeae723e */ /* 0x000fca00000010ff */
[----:B------:R4:W-:Y:S01]  /*d5e0*/  STG.E.128 desc[UR6][R2.64], R172 ;  /* 0x000000ac02007986 */ /* 0x0009e2000c101d06 */
[----:B------:R-:W-:Y:S01]  /*d5f0*/  FADD.FTZ R59, R59, R21 ;  /* 0x000000153b3b7221 */ /* 0x000fe20000010000 */
[----:B------:R-:W-:Y:S06]  /*d600*/  BRA `(.L_x_1165) ;  /* 0x0000002c00547947 */ /* 0x000fec0003800000 */
.L_x_1168:
[----:B------:R-:W-:Y:S04]  /*d610*/  BSSY.RECONVERGENT B2, `(.L_x_1177) ;  /* 0x0000091000027945 */ /* 0x000fe80003800200 */
[----:B------:R-:W-:Y:S05]  /*d620*/  @!P4 BRA `(.L_x_1178) ;  /* 0x00000008003cc947 */ /* 0x000fea0003800000 */
[----:B------:R-:W0:Y:S01]  /*d630*/  LDC.64 R32, c[0x0][0x390] ;  /* 0x0000e400ff207b82 */ /* 0x000e220000000a00 */
[----:B------:R-:W2:Y:S04]  /*d640*/  LDL R183, [R1+0xa4] ;  /* 0x0000a40001b77983 */ /* 0x000ea80000100800 */
[----:B------:R-:W3:Y:S04]  /*d650*/  LDL R228, [R1+0xa8] ;  /* 0x0000a80001e47983 */ /* 0x000ee80000100800 */
[----:B------:R-:W4:Y:S01]  /*d660*/  LDL R248, [R1+0xac] ;  /* 0x0000ac0001f87983 */ /* 0x000f220000100800 */
[----:B0-----:R-:W-:-:S06]  /*d670*/  IMAD.WIDE.U32 R32, R4, 0x10, R32 ;  /* 0x0000001004207825 */ /* 0x001fcc00078e0020 */
[----:B------:R-:W3:Y:S01]  /*d680*/  LDG.E.128 R32, desc[UR6][R32.64] ;  /* 0x0000000620207981 */ /* 0x000ee2000c1e1d00 */
[-CC-:B------:R-:W-:Y:S01]  /*d690*/  FFMA.FTZ R172, R0, R176.reuse, R21.reuse ;  /* 0x000000b000ac7223 */ /* 0x180fe20000010015 */
[----:B------:R-:W-:Y:S01]  /*d6a0*/  LOP3.LUT P4, RZ, R22, 0xff, RZ, 0xc0, !PT ;  /* 0x000000ff16ff7812 */ /* 0x000fe2000788c0ff */
[----:B------:R-:W-:Y:S01]  /*d6b0*/  FFMA.FTZ R174, R177, R176, R21 ;  /* 0x000000b0b1ae7223 */ /* 0x000fe20000010015 */
[----:B------:R-:W-:Y:S01]  /*d6c0*/  SHF.L.U32 R175, R52, 0x10, RZ ;  /* 0x0000001034af7819 */ /* 0x000fe200000006ff */
[----:B------:R-:W-:Y:S01]  /*d6d0*/  FADD.FTZ R172, R214, -R172 ;  /* 0x800000acd6ac7221 */ /* 0x000fe20000010000 */
[----:B------:R-:W-:Y:S01]  /*d6e0*/  PRMT R173, R52, 0x7632, R173 ;  /* 0x0000763234ad7816 */ /* 0x000fe200000000ad */
[----:B------:R-:W-:Y:S01]  /*d6f0*/  FADD.FTZ R174, R226, -R174 ;  /* 0x800000aee2ae7221 */ /* 0x000fe20000010000 */
[----:B------:R-:W-:Y:S01]  /*d700*/  LOP3.LUT P6, RZ, R22, 0xff00, RZ, 0xc0, !PT ;  /* 0x0000ff0016ff7812 */ /* 0x000fe200078cc0ff */
[----:B-----5:R-:W-:Y:S01]  /*d710*/  FFMA.FTZ R172, R2, R172, R175 ;  /* 0x000000ac02ac7223 */ /* 0x020fe200000100af */
[----:B------:R-:W-:Y:S01]  /*d720*/  SHF.L.U32 R173, R173, 0x10, RZ ;  /* 0x00000010adad7819 */ /* 0x000fe200000006ff */
[----:B------:R-:W-:Y:S01]  /*d730*/  HFMA2 R227, -RZ, RZ, 0, 0 ;  /* 0x00000000ffe37431 */ /* 0x000fe200000001ff */
[----:B------:R-:W-:Y:S01]  /*d740*/  MOV R180, RZ ;  /* 0x000000ff00b47202 */ /* 0x000fe20000000f00 */
[----:B------:R-:W-:-:S02]  /*d750*/  FMUL.FTZ R175, R172, R3 ;  /* 0x00000003acaf7220 */ /* 0x000fc40000410000 */
[----:B------:R-:W-:Y:S01]  /*d760*/  FFMA.FTZ R173, R2, R174, R173 ;  /* 0x000000ae02ad7223 */ /* 0x000fe200000100ad */
[----:B------:R-:W-:Y:S01]  /*d770*/  HFMA2 R174, -RZ, RZ, 0, 0 ;  /* 0x00000000ffae7431 */ /* 0x000fe200000001ff */
[----:B------:R-:W-:Y:S01]  /*d780*/  @P4 SHF.L.U32 R182, R168, 0x10, RZ ;  /* 0x00000010a8b64819 */ /* 0x000fe200000006ff */
[----:B------:R-:W-:-:S04]  /*d790*/  FMUL.FTZ R175, R175, UR14 ;  /* 0x0000000eafaf7c20 */ /* 0x000fc80008410000 */
[----:B------:R-:W-:Y:S01]  /*d7a0*/  @P4 FMUL.FTZ R180, R182, R175 ;  /* 0x000000afb6b44220 */ /* 0x000fe20000410000 */
[----:B------:R-:W-:Y:S01]  /*d7b0*/  HFMA2 R182, -RZ, RZ, 0, 0 ;  /* 0x00000000ffb67431 */ /* 0x000fe200000001ff */
[----:B--2---:R-:W-:Y:S02]  /*d7c0*/  @P6 SHF.L.U32 R183, R183, 0x10, RZ ;  /* 0x00000010b7b76819 */ /* 0x004fe400000006ff */
[----:B---3--:R-:W-:-:S05]  /*d7d0*/  @P4 SHF.L.U32 R181, R32, 0x10, RZ ;  /* 0x0000001020b54819 */ /* 0x008fca00000006ff */
[----:B------:R-:W-:Y:S01]  /*d7e0*/  @P4 FMUL.FTZ R174, R175, R181 ;  /* 0x000000b5afae4220 */ /* 0x000fe20000410000 */
[----:B------:R-:W-:Y:S01]  /*d7f0*/  @P6 PRMT R175, R32, 0x7632, R175 ;  /* 0x0000763220af6816 */ /* 0x000fe200000000af */
[----:B------:R-:W-:Y:S01]  /*d800*/  FMUL.FTZ R32, R173, R3 ;  /* 0x00000003ad207220 */ /* 0x000fe20000410000 */
[----:B------:R-:W-:Y:S02]  /*d810*/  MOV R181, RZ ;  /* 0x000000ff00b57202 */ /* 0x000fe40000000f00 */
[----:B------:R-:W-:Y:S01]  /*d820*/  @P6 SHF.L.U32 R175, R175, 0x10, RZ ;  /* 0x00000010afaf6819 */ /* 0x000fe200000006ff */
[----:B------:R-:W-:Y:S01]  /*d830*/  FMUL.FTZ R32, R32, UR14 ;  /* 0x0000000e20207c20 */ /* 0x000fe20008410000 */
[----:B------:R-:W-:-:S03]  /*d840*/  LOP3.LUT P4, RZ, R22, 0xff0000, RZ, 0xc0, !PT ;  /* 0x00ff000016ff7812 */ /* 0x000fc6000788c0ff */
[----:B------:R-:W-:Y:S01]  /*d850*/  @P6 FMUL.FTZ R182, R183, R32 ;  /* 0x00000020b7b66220 */ /* 0x000fe20000410000 */
[----:B------:R-:W-:Y:S01]  /*d860*/  @P6 FMUL.FTZ R181, R32, R175 ;  /* 0x000000af20b56220 */ /* 0x000fe20000410000 */
[----:B------:R-:W-:Y:S01]  /*d870*/  FFMA.FTZ R32, R200, R176, R21 ;  /* 0x000000b0c8207223 */ /* 0x000fe20000010015 */
[----:B------:R-:W-:Y:S02]  /*d880*/  SHF.L.U32 R175, R53, 0x10, RZ ;  /* 0x0000001035af7819 */ /* 0x000fe400000006ff */
[----:B------:R-:W-:Y:S01]  /*d890*/  LOP3.LUT P6, RZ, R22, 0xff000000, RZ, 0xc0, !PT ;  /* 0xff00000016ff7812 */ /* 0x000fe200078cc0ff */
[----:B------:R-:W-:-:S04]  /*d8a0*/  FADD.FTZ R32, R243, -R32 ;  /* 0x80000020f3207221 */ /* 0x000fc80000010000 */
[--C-:B------:R-:W-:Y:S01]  /*d8b0*/  FFMA.FTZ R244, R2, R32, R175.reuse ;  /* 0x0000002002f47223 */ /* 0x100fe200000100af */
[----:B------:R-:W-:Y:S01]  /*d8c0*/  PRMT R175, R53, 0x7632, R175 ;  /* 0x0000763235af7816 */ /* 0x000fe200000000af */
[----:B------:R-:W-:Y:S01]  /*d8d0*/  FFMA.FTZ R32, R5, R176, R21 ;  /* 0x000000b005207223 */ /* 0x000fe20000010015 */
[----:B------:R-:W-:Y:S02]  /*d8e0*/  @P4 SHF.L.U32 R183, R169, 0x10, RZ ;  /* 0x00000010a9b74819 */ /* 0x000fe400000006ff */
[----:B------:R-:W-:Y:S01]  /*d8f0*/  SHF.L.U32 R175, R175, 0x10, RZ ;  /* 0x00000010afaf7819 */ /* 0x000fe200000006ff */
[----:B------:R-:W-:Y:S02]  /*d900*/  FADD.FTZ R32, R218, -R32 ;  /* 0x80000020da207221 */ /* 0x000fe40000010000 */
[----:B------:R-:W-:Y:S02]  /*d910*/  @P6 SHF.L.U32 R228, R228, 0x10, RZ ;  /* 0x00000010e4e46819 */ /* 0x000fe400000006ff */
[----:B------:R-:W-:Y:S01]  /*d920*/  FFMA.FTZ R245, R2, R32, R175 ;  /* 0x0000002002f57223 */ /* 0x000fe200000100af */
[----:B------:R-:W-:Y:S01]  /*d930*/  FMUL.FTZ R32, R244, R3 ;  /* 0x00000003f4207220 */ /* 0x000fe20000410000 */
[----:B------:R-:W-:-:S03]  /*d940*/  @P4 SHF.L.U32 R175, R33, 0x10, RZ ;  /* 0x0000001021af4819 */ /* 0x000fc600000006ff */
[----:B------:R-:W-:-:S04]  /*d950*/  FMUL.FTZ R32, R32, UR14 ;  /* 0x0000000e20207c20 */ /* 0x000fc80008410000 */
[----:B------:R-:W-:Y:S01]  /*d960*/  @P4 FMUL.FTZ R227, R32, R175 ;  /* 0x000000af20e34220 */ /* 0x000fe20000410000 */
[----:B------:R-:W-:Y:S01]  /*d970*/  MOV R175, RZ ;  /* 0x000000ff00af7202 */ /* 0x000fe20000000f00 */
[----:B------:R-:W-:Y:S01]  /*d980*/  @P4 FMUL.FTZ R175, R183, R32 ;  /* 0x00000020b7af4220 */ /* 0x000fe20000410000 */
[----:B------:R-:W-:Y:S01]  /*d990*/  @P6 PRMT R32, R33, 0x7632, R32 ;  /* 0x0000763221206816 */ /* 0x000fe20000000020 */
[----:B------:R-:W-:-:S03]  /*d9a0*/  FMUL.FTZ R33, R245, R3 ;  /* 0x00000003f5217220 */ /* 0x000fc60000410000 */
[----:B------:R-:W-:Y:S01]  /*d9b0*/  @P6 SHF.L.U32 R183, R32, 0x10, RZ ;  /* 0x0000001020b76819 */ /* 0x000fe200000006ff */
[----:B------:R-:W-:Y:S02]  /*d9c0*/  HFMA2 R32, -RZ, RZ, 0, 0 ;  /* 0x00000000ff207431 */ /* 0x000fe400000001ff */
[----:B------:R-:W-:-:S04]  /*d9d0*/  FMUL.FTZ R33, R33, UR14 ;  /* 0x0000000e21217c20 */ /* 0x000fc80008410000 */
[----:B------:R-:W-:Y:S01]  /*d9e0*/  @P6 FMUL.FTZ R32, R33, R183 ;  /* 0x000000b721206220 */ /* 0x000fe20000410000 */
[----:B------:R-:W-:Y:S01]  /*d9f0*/  MOV R183, RZ ;  /* 0x000000ff00b77202 */ /* 0x000fe20000000f00 */
[----:B------:R-:W-:Y:S01]  /*da00*/  @P6 FMUL.FTZ R183, R228, R33 ;  /* 0x00000021e4b76220 */ /* 0x000fe20000410000 */
[----:B------:R-:W-:Y:S01]  /*da10*/  FFMA.FTZ R33, R199, R176, R21 ;  /* 0x000000b0c7217223 */ /* 0x000fe20000010015 */
[----:B------:R-:W-:Y:S02]  /*da20*/  SHF.L.U32 R228, R54, 0x10, RZ ;  /* 0x0000001036e47819 */ /* 0x000fe400000006ff */
[----:B------:R-:W-:Y:S01]  /*da30*/  LOP3.LUT P4, RZ, R23, 0xff, RZ, 0xc0, !PT ;  /* 0x000000ff17ff7812 */ /* 0x000fe2000788c0ff */
[----:B------:R-:W-:-:S04]  /*da40*/  FADD.FTZ R33, R242, -R33 ;  /* 0x80000021f2217221 */ /* 0x000fc80000010000 */
[----:B------:R-:W-:Y:S01]  /*da50*/  FFMA.FTZ R246, R2, R33, R228 ;  /* 0x0000002102f67223 */ /* 0x000fe200000100e4 */
[----:B------:R-:W-:-:S03]  /*da60*/  FADD.FTZ R93, R93, R181 ;  /* 0x000000b55d5d7221 */ /* 0x000fc60000010000 */
[----:B------:R-:W-:Y:S01]  /*da70*/  FMUL.FTZ R33, R246, R3 ;  /* 0x00000003f6217220 */ /* 0x000fe20000410000 */
[----:B------:R-:W-:-:S03]  /*da80*/  FADD.FTZ R92, R92, R174 ;  /* 0x000000ae5c5c7221 */ /* 0x000fc60000010000 */
[----:B------:R-:W-:Y:S01]  /*da90*/  FMUL.FTZ R181, R33, UR14 ;  /* 0x0000000e21b57c20 */ /* 0x000fe20008410000 */
[----:B------:R-:W-:Y:S01]  /*daa0*/  HFMA2 R33, -RZ, RZ, 0, 0 ;  /* 0x00000000ff217431 */ /* 0x000fe200000001ff */
[----:B------:R-:W-:Y:S01]  /*dab0*/  @P4 SHF.L.U32 R174, R34, 0x10, RZ ;  /* 0x0000001022ae4819 */ /* 0x000fe200000006ff */
[----:B------:R-:W-:Y:S01]  /*dac0*/  FADD.FTZ R94, R94, R227 ;  /* 0x000000e35e5e7221 */ /* 0x000fe20000010000 */
[----:B------:R-:W-:-:S03]  /*dad0*/  @P4 SHF.L.U32 R227, R170, 0x10, RZ ;  /* 0x00000010aae34819 */ /* 0x000fc600000006ff */
[----:B------:R-:W-:Y:S01]  /*dae0*/  @P4 FMUL.FTZ R33, R181, R174 ;  /* 0x000000aeb5214220 */ /* 0x000fe20000410000 */
[----:B------:R-:W-:Y:S01]  /*daf0*/  MOV R174, RZ ;  /* 0x000000ff00ae7202 */ /* 0x000fe20000000f00 */
[----:B------:R-:W-:Y:S01]  /*db00*/  @P4 FMUL.FTZ R174, R227, R181 ;  /* 0x000000b5e3ae4220 */ /* 0x000fe20000410000 */
[----:B------:R-:W-:Y:S01]  /*db10*/  LOP3.LUT P4, RZ, R23, 0xff00, RZ, 0xc0, !PT ;  /* 0x0000ff0017ff7812 */ /* 0x000fe2000788c0ff */
[----:B------:R-:W-:Y:S01]  /*db20*/  FFMA.FTZ R227, R6, R176, R21 ;  /* 0x000000b006e37223 */ /* 0x000fe20000010015 */
[----:B------:R-:W-:-:S03]  /*db30*/  PRMT R34, R54, 0x7632, R34 ;  /* 0x0000763236227816 */ /* 0x000fc60000000022 */
[----:B------:R-:W-:Y:S01]  /*db40*/  FADD.FTZ R227, R217, -R227 ;  /* 0x800000e3d9e37221 */ /* 0x000fe20000010000 */
[----:B------:R-:W-:Y:S01]  /*db50*/  SHF.L.U32 R181, R34, 0x10, RZ ;  /* 0x0000001022b57819 */ /* 0x000fe200000006ff */
[----:B------:R-:W-:-:S04]  /*db60*/  FADD.FTZ R95, R95, R32 ;  /* 0x000000205f5f7221 */ /* 0x000fc80000010000 */
[----:B------:R-:W-:Y:S02]  /*db70*/  FFMA.FTZ R247, R2, R227, R181 ;  /* 0x000000e302f77223 */ /* 0x000fe400000100b5 */
[----:B------:R-:W-:Y:S02]  /*db80*/  @P4 PRMT R32, R34, 0x7632, R32 ;  /* 0x0000763222204816 */ /* 0x000fe40000000020 */
[----:B------:R-:W-:Y:S01]  /*db90*/  FMUL.FTZ R34, R247, R3 ;  /* 0x00000003f7227220 */ /* 0x000fe20000410000 */
[----:B------:R-:W-:Y:S01]  /*dba0*/  FADD.FTZ R88, R88, R33 ;  /* 0x0000002158587221 */ /* 0x000fe20000010000 */
[----:B------:R-:W-:Y:S01]  /*dbb0*/  @P4 SHF.L.U32 R181, R32, 0x10, RZ ;  /* 0x0000001020b54819 */ /* 0x000fe200000006ff */
[----:B------:R-:W-:Y:S01]  /*dbc0*/  HFMA2 R32, -RZ, RZ, 0, 0 ;  /* 0x00000000ff207431 */ /* 0x000fe200000001ff */
[----:B----4-:R-:W-:Y:S01]  /*dbd0*/  @P4 SHF.L.U32 R33, R248, 0x10, RZ ;  /* 0x00000010f8214819 */ /* 0x010fe200000006ff */
[----:B------:R-:W-:Y:S01]  /*dbe0*/  FMUL.FTZ R34, R34, UR14 ;  /* 0x0000000e22227c20 */ /* 0x000fe20008410000 */
[----:B------:R-:W-:-:S03]  /*dbf0*/  MOV R227, RZ ;  /* 0x000000ff00e37202 */ /* 0x000fc60000000f00 */
[----:B------:R-:W-:Y:S01]  /*dc00*/  @P4 FMUL.FTZ R227, R33, R34 ;  /* 0x0000002221e34220 */ /* 0x000fe20000410000 */
[----:B------:R-:W-:Y:S01]  /*dc10*/  FFMA.FTZ R33, R189, R176, R21 ;  /* 0x000000b0bd217223 */ /* 0x000fe20000010015 */
[----:B------:R-:W-:Y:S01]  /*dc20*/  @P4 FMUL.FTZ R32, R34, R181 ;  /* 0x000000b522204220 */ /* 0x000fe20000410000 */
[----:B------:R-:W-:Y:S02]  /*dc30*/  LOP3.LUT P4, RZ, R23, 0xff0000, RZ, 0xc0, !PT ;  /* 0x00ff000017ff7812 */ /* 0x000fe4000788c0ff */
[----:B------:R-:W-:Y:S01]  /*dc40*/  SHF.L.U32 R34, R55, 0x10, RZ ;  /* 0x0000001037227819 */ /* 0x000fe200000006ff */
[----:B------:R-:W-:Y:S01]  /*dc50*/  FADD.FTZ R33, R232, -R33 ;  /* 0x80000021e8217221 */ /* 0x000fe20000010000 */
[----:B------:R-:W-:-:S03]  /*dc60*/  FADD.FTZ R89, R89, R32 ;  /* 0x0000002059597221 */ /* 0x000fc60000010000 */
[----:B------:R-:W-:Y:S01]  /*dc70*/  FFMA.FTZ R248, R2, R33, R34 ;  /* 0x0000002102f87223 */ /* 0x000fe20000010022 */
[----:B------:R-:W-:-:S03]  /*dc80*/  HFMA2 R33, -RZ, RZ, 0, 0 ;  /* 0x00000000ff217431 */ /* 0x000fc600000001ff */
        /* <DEDUP_REMOVED lines=8> */
[----:B------:R-:W-:-:S04]  /*dd10*/  ISETP.GE.U32.AND P4, PT, R22, RZ, PT ;  /* 0x000000ff1600720c */ /* 0x000fc80003f86070 */
[----:B------:R-:W-:-:S13]  /*dd20*/  ISETP.GE.U32.AND.EX P4, PT, R23, 0x1000000, PT, P4 ;  /* 0x010000001700780c */ /* 0x000fda0003f86140 */
[----:B------:R-:W-:Y:S02]  /*dd30*/  @P4 PRMT R34, R35, 0x7632, R34 ;  /* 0x0000763223224816 */ /* 0x000fe40000000022 */
[----:B------:R-:W2:Y:S01]  /*dd40*/  LDL R35, [R1+0xb0] ;  /* 0x0000b00001237983 */ /* 0x000ea20000100800 */
[----:B------:R-:W-:Y:S01]  /*dd50*/  PRMT R33, R55, 0x7632, R33 ;  /* 0x0000763237217816 */ /* 0x000fe20000000021 */
[----:B------:R-:W-:-:S03]  /*dd60*/  FFMA.FTZ R32, R7, R176, R21 ;  /* 0x000000b007207223 */ /* 0x000fc60000010015 */
[----:B------:R-:W-:Y:S01]  /*dd70*/  SHF.L.U32 R33, R33, 0x10, RZ ;  /* 0x0000001021217819 */ /* 0x000fe200000006ff */
[----:B------:R-:W-:-:S04]  /*dd80*/  FADD.FTZ R32, R207, -R32 ;  /* 0x80000020cf207221 */ /* 0x000fc80000010000 */
[----:B------:R-:W-:Y:S01]  /*dd90*/  FFMA.FTZ R249, R2, R32, R33 ;  /* 0x0000002002f97223 */ /* 0x000fe20000010021 */
[----:B------:R-:W-:-:S03]  /*dda0*/  HFMA2 R33, -RZ, RZ, 0, 0 ;  /* 0x00000000ff217431 */ /* 0x000fc600000001ff */
[----:B------:R-:W-:Y:S01]  /*ddb0*/  FMUL.FTZ R32, R249, R3 ;  /* 0x00000003f9207220 */ /* 0x000fe20000410000 */
[----:B------:R-:W-:-:S03]  /*ddc0*/  @P4 SHF.L.U32 R34, R34, 0x10, RZ ;  /* 0x0000001022224819 */ /* 0x000fc600000006ff */
[----:B------:R-:W-:-:S04]  /*ddd0*/  FMUL.FTZ R32, R32, UR14 ;  /* 0x0000000e20207c20 */ /* 0x000fc80008410000 */
[----:B------:R-:W-:-:S04]  /*dde0*/  @P4 FMUL.FTZ R33, R32, R34 ;  /* 0x0000002220214220 */ /* 0x000fc80000410000 */
[----:B------:R-:W-:Y:S01]  /*ddf0*/  FADD.FTZ R91, R91, R33 ;  /* 0x000000215b5b7221 */ /* 0x000fe20000010000 */
[----:B------:R-:W-:Y:S02]  /*de00*/  MOV R228, RZ ;  /* 0x000000ff00e47202 */ /* 0x000fe40000000f00 */
[----:B------:R-:W-:Y:S02]  /*de10*/  F2FP.BF16.F32.PACK_AB R34, R247, R246 ;  /* 0x000000f6f722723e */ /* 0x000fe400000010ff */
[----:B------:R-:W-:Y:S02]  /*de20*/  F2FP.BF16.F32.PACK_AB R174, R227, R174 ;  /* 0x000000aee3ae723e */ /* 0x000fe400000010ff */
[----:B--2---:R-:W-:-:S05]  /*de30*/  @P4 SHF.L.U32 R33, R35, 0x10, RZ ;  /* 0x0000001023214819 */ /* 0x004fca00000006ff */
[----:B------:R-:W-:Y:S01]  /*de40*/  @P4 FMUL.FTZ R228, R33, R32 ;  /* 0x0000002021e44220 */ /* 0x000fe20000410000 */
[----:B------:R-:W-:Y:S02]  /*de50*/  F2FP.BF16.F32.PACK_AB R32, R173, R172 ;  /* 0x000000acad20723e */ /* 0x000fe400000010ff */
[----:B------:R-:W0:Y:S01]  /*de60*/  LDC.64 R172, c[0x0][0x478] ;  /* 0x00011e00ffac7b82 */ /* 0x000e220000000a00 */
[----:B------:R-:W-:-:S07]  /*de70*/  F2FP.BF16.F32.PACK_AB R33, R245, R244 ;  /* 0x000000f4f521723e */ /* 0x000fce00000010ff */
[----:B------:R-:W1:Y:S01]  /*de80*/  LDC.64 R244, c[0x0][0x468] ;  /* 0x00011a00fff47b82 */ /* 0x000e620000000a00 */
[----:B------:R-:W-:Y:S01]  /*de90*/  F2FP.BF16.F32.PACK_AB R35, R249, R248 ;  /* 0x000000f8f923723e */ /* 0x000fe200000010ff */
[----:B0-----:R-:W-:-:S05]  /*dea0*/  IMAD.WIDE.U32 R172, R4, 0x10, R172 ;  /* 0x0000001004ac7825 */ /* 0x001fca00078e00ac */
[----:B------:R0:W-:Y:S02]  /*deb0*/  STG.E.128 desc[UR6][R172.64], R32 ;  /* 0x00000020ac007986 */ /* 0x0001e4000c101d06 */
[----:B0-----:R-:W-:Y:S02]  /*dec0*/  F2FP.BF16.F32.PACK_AB R173, R183, R175 ;  /* 0x000000afb7ad723e */ /* 0x001fe400000010ff */
[----:B------:R-:W-:Y:S02]  /*ded0*/  F2FP.BF16.F32.PACK_AB R172, R182, R180 ;  /* 0x000000b4b6ac723e */ /* 0x000fe400000010ff */
[----:B------:R-:W-:Y:S01]  /*dee0*/  F2FP.BF16.F32.PACK_AB R175, R228, R181 ;  /* 0x000000b5e4af723e */ /* 0x000fe200000010ff */
[----:B-1----:R-:W-:-:S05]  /*def0*/  IMAD.WIDE.U32 R180, R4, 0x10, R244 ;  /* 0x0000001004b47825 */ /* 0x002fca00078e00f4 */
[----:B------:R0:W-:Y:S01]  /*df00*/  STG.E.128 desc[UR6][R180.64], R172 ;  /* 0x000000acb4007986 */ /* 0x0001e2000c101d06 */
[----:B------:R-:W-:-:S07]  /*df10*/  IADD3 R4, PT, PT, R4, 0x20, RZ ;  /* 0x0000002004047810 */ /* 0x000fce0007ffe0ff */
.L_x_1178:
[----:B------:R-:W-:Y:S05]  /*df20*/  BSYNC.RECONVERGENT B2 ;  /* 0x0000000000027941 */ /* 0x000fea0003800200 */
.L_x_1177:
[----:B------:R-:W-:Y:S04]  /*df30*/  BSSY.RECONVERGENT B2, `(.L_x_1179) ;  /* 0x0000091000027945 */ /* 0x000fe80003800200 */
[----:B------:R-:W-:Y:S05]  /*df40*/  @!P3 BRA `(.L_x_1180) ;  /* 0x00000008003cb947 */ /* 0x000fea0003800000 */
[----:B------:R-:W1:Y:S01]  /*df50*/  LDC.64 R32, c[0x0][0x390] ;  /* 0x0000e400ff207b82 */ /* 0x000e620000000a00 */
[----:B------:R-:W2:Y:S04]  /*df60*/  LDL R183, [R1+0x94] ;  /* 0x0000940001b77983 */ /* 0x000ea80000100800 */
[----:B------:R-:W3:Y:S04]  /*df70*/  LDL R228, [R1+0x98] ;  /* 0x0000980001e47983 */ /* 0x000ee80000100800 */
[----:B------:R-:W4:Y:S01]  /*df80*/  LDL R248, [R1+0x9c] ;  /* 0x00009c0001f87983 */ /* 0x000f220000100800 */
[----:B-1----:R-:W-:-:S06]  /*df90*/  IMAD.WIDE.U32 R32, R4, 0x10, R32 ;  /* 0x0000001004207825 */ /* 0x002fcc00078e0020 */
[----:B------:R-:W3:Y:S01]  /*dfa0*/  LDG.E.128 R32, desc[UR6][R32.64] ;  /* 0x0000000620207981 */ /* 0x000ee2000c1e1d00 */
[-CC-:B0-----:R-:W-:Y:S01]  /*dfb0*/  FFMA.FTZ R172, R198, R176.reuse, R21.reuse ;  /* 0x000000b0c6ac7223 */ /* 0x181fe20000010015 */
[----:B------:R-:W-:Y:S01]  /*dfc0*/  LOP3.LUT P3, RZ, R24, 0xff, RZ, 0xc0, !PT ;  /* 0x000000ff18ff7812 */ /* 0x000fe2000786c0ff */
[----:B------:R-:W-:Y:S01]  /*dfd0*/  FFMA.FTZ R174, R8, R176, R21 ;  /* 0x000000b008ae7223 */ /* 0x000fe20000010015 */
[C---:B------:R-:W-:Y:S01]  /*dfe0*/  SHF.L.U32 R175, R48.reuse, 0x10, RZ ;  /* 0x0000001030af7819 */ /* 0x040fe200000006ff */
[----:B------:R-:W-:Y:S01]  /*dff0*/  FADD.FTZ R172, R241, -R172 ;  /* 0x800000acf1ac7221 */ /* 0x000fe20000010000 */
[----:B------:R-:W-:Y:S01]  /*e000*/  PRMT R173, R48, 0x7632, R173 ;  /* 0x0000763230ad7816 */ /* 0x000fe200000000ad */
[----:B------:R-:W-:Y:S01]  /*e010*/  FADD.FTZ R174, R225, -R174 ;  /* 0x800000aee1ae7221 */ /* 0x000fe20000010000 */
[----:B------:R-:W-:Y:S01]  /*e020*/  LOP3.LUT P4, RZ, R24, 0xff00, RZ, 0xc0, !PT ;  /* 0x0000ff0018ff7812 */ /* 0x000fe2000788c0ff */
[----:B-----5:R-:W-:Y:S01]  /*e030*/  FFMA.FTZ R172, R2, R172, R175 ;  /* 0x000000ac02ac7223 */ /* 0x020fe200000100af */
[----:B------:R-:W-:-:S02]  /*e040*/  SHF.L.U32 R173, R173, 0x10, RZ ;  /* 0x00000010adad7819 */ /* 0x000fc400000006ff */
[----:B------:R-:W-:Y:S01]  /*e050*/  MOV R180, RZ ;  /* 0x000000ff00b47202 */ /* 0x000fe20000000f00 */
[----:B------:R-:W-:Y:S01]  /*e060*/  FMUL.FTZ R175, R172, R3 ;  /* 0x00000003acaf7220 */ /* 0x000fe20000410000 */
[----:B------:R-:W-:Y:S01]  /*e070*/  MOV R227, RZ ;  /* 0x000000ff00e37202 */ /* 0x000fe20000000f00 */
[----:B------:R-:W-:Y:S01]  /*e080*/  FFMA.FTZ R173, R2, R174, R173 ;  /* 0x000000ae02ad7223 */ /* 0x000fe200000100ad */
[----:B------:R-:W-:Y:S01]  /*e090*/  HFMA2 R174, -RZ, RZ, 0, 0 ;  /* 0x00000000ffae7431 */ /* 0x000fe200000001ff */
[----:B------:R-:W-:Y:S01]  /*e0a0*/  @P3 SHF.L.U32 R181, R164, 0x10, RZ ;  /* 0x00000010a4b53819 */ /* 0x000fe200000006ff */
[----:B------:R-:W-:-:S04]  /*e0b0*/  FMUL.FTZ R175, R175, UR14 ;  /* 0x0000000eafaf7c20 */ /* 0x000fc80008410000 */
[----:B------:R-:W-:Y:S01]  /*e0c0*/  @P3 FMUL.FTZ R180, R181, R175 ;  /* 0x000000afb5b43220 */ /* 0x000fe20000410000 */
[----:B------:R-:W-:Y:S02]  /*e0d0*/  MOV R181, RZ ;  /* 0x000000ff00b57202 */ /* 0x000fe40000000f00 */
[----:B--2---:R-:W-:Y:S02]  /*e0e0*/  @P4 SHF.L.U32 R183, R183, 0x10, RZ ;  /* 0x00000010b7b74819 */ /* 0x004fe400000006ff */
[----:B---3--:R-:W-:-:S05]  /*e0f0*/  @P3 SHF.L.U32 R182, R32, 0x10, RZ ;  /* 0x0000001020b63819 */ /* 0x008fca00000006ff */
[----:B------:R-:W-:Y:S01]  /*e100*/  @P3 FMUL.FTZ R174, R175, R182 ;  /* 0x000000b6afae3220 */ /* 0x000fe20000410000 */
[----:B------:R-:W-:Y:S01]  /*e110*/  @P4 PRMT R175, R32, 0x7632, R175 ;  /* 0x0000763220af4816 */ /* 0x000fe200000000af */
[----:B------:R-:W-:Y:S01]  /*e120*/  FMUL.FTZ R32, R173, R3 ;  /* 0x00000003ad207220 */ /* 0x000fe20000410000 */
[----:B------:R-:W-:Y:S01]  /*e130*/  HFMA2 R182, -RZ, RZ, 0, 0 ;  /* 0x00000000ffb67431 */ /* 0x000fe200000001ff */
[----:B------:R-:W-:Y:S02]  /*e140*/  LOP3.LUT P3, RZ, R24, 0xff0000, RZ, 0xc0, !PT ;  /* 0x00ff000018ff7812 */ /* 0x000fe4000786c0ff */
[----:B------:R-:W-:Y:S01]  /*e150*/  @P4 SHF.L.U32 R175, R175, 0x10, RZ ;  /* 0x00000010afaf4819 */ /* 0x000fe200000006ff */
[----:B------:R-:W-:-:S04]  /*e160*/  FMUL.FTZ R32, R32, UR14 ;  /* 0x0000000e20207c20 */ /* 0x000fc80008410000 */
[----:B------:R-:W-:Y:S01]  /*e170*/  @P4 FMUL.FTZ R182, R183, R32 ;  /* 0x00000020b7b64220 */ /* 0x000fe20000410000 */
[----:B------:R-:W-:Y:S01]  /*e180*/  @P4 FMUL.FTZ R181, R32, R175 ;  /* 0x000000af20b54220 */ /* 0x000fe20000410000 */
[----:B------:R-:W-:Y:S01]  /*e190*/  FFMA.FTZ R32, R197, R176, R21 ;  /* 0x000000b0c5207223 */ /* 0x000fe20000010015 */
[----:B------:R-:W-:Y:S02]  /*e1a0*/  SHF.L.U32 R175, R49, 0x10, RZ ;  /* 0x0000001031af7819 */ /* 0x000fe400000006ff */
[----:B------:R-:W-:Y:S01]  /*e1b0*/  LOP3.LUT P4, RZ, R24, 0xff000000, RZ, 0xc0, !PT ;  /* 0xff00000018ff7812 */ /* 0x000fe2000788c0ff */
[----:B------:R-:W-:Y:S01]  /*e1c0*/  FADD.FTZ R32, R240, -R32 ;  /* 0x80000020f0207221 */ /* 0x000fe20000010000 */
[----:B------:R-:W-:-:S03]  /*e1d0*/  @P3 SHF.L.U32 R183, R165, 0x10, RZ ;  /* 0x00000010a5b73819 */ /* 0x000fc600000006ff */
[--C-:B------:R-:W-:Y:S01]  /*e1e0*/  FFMA.FTZ R244, R2, R32, R175.reuse ;  /* 0x0000002002f47223 */ /* 0x100fe200000100af */
[----:B------:R-:W-:Y:S01]  /*e1f0*/  PRMT R175, R49, 0x7632, R175 ;  /* 0x0000763231af7816 */ /* 0x000fe200000000af */
[----:B------:R-:W-:-:S03]  /*e200*/  FFMA.FTZ R32, R9, R176, R21 ;  /* 0x000000b009207223 */ /* 0x000fc60000010015 */
[----:B------:R-:W-:Y:S01]  /*e210*/  SHF.L.U32 R175, R175, 0x10, RZ ;  /* 0x00000010afaf7819 */ /* 0x000fe200000006ff */
[----:B------:R-:W-:Y:S02]  /*e220*/  FADD.FTZ R32, R216, -R32 ;  /* 0x80000020d8207221 */ /* 0x000fe40000010000 */
[----:B------:R-:W-:Y:S02]  /*e230*/  @P4 SHF.L.U32 R228, R228, 0x10, RZ ;  /* 0x00000010e4e44819 */ /* 0x000fe400000006ff */
[----:B------:R-:W-:Y:S01]  /*e240*/  FFMA.FTZ R245, R2, R32, R175 ;  /* 0x0000002002f57223 */ /* 0x000fe200000100af */
[----:B------:R-:W-:Y:S01]  /*e250*/  FMUL.FTZ R32, R244, R3 ;  /* 0x00000003f4207220 */ /* 0x000fe20000410000 */
[----:B------:R-:W-:-:S03]  /*e260*/  HFMA2 R175, -RZ, RZ, 0, 0 ;  /* 0x00000000ffaf7431 */ /* 0x000fc600000001ff */
[----:B------:R-:W-:-:S04]  /*e270*/  FMUL.FTZ R32, R32, UR14 ;  /* 0x0000000e20207c20 */ /* 0x000fc80008410000 */
[----:B------:R-:W-:Y:S01]  /*e280*/  @P3 FMUL.FTZ R175, R183, R32 ;  /* 0x00000020b7af3220 */ /* 0x000fe20000410000 */
[----:B------:R-:W-:-:S05]  /*e290*/  @P3 SHF.L.U32 R183, R33, 0x10, RZ ;  /* 0x0000001021b73819 */ /* 0x000fca00000006ff */
        /* <DEDUP_REMOVED lines=90> */
.L_x_1180:
[----:B------:R-:W-:Y:S05]  /*e840*/  BSYNC.RECONVERGENT B2 ;  /* 0x0000000000027941 */ /* 0x000fea0003800200 */
.L_x_1179:
[----:B------:R-:W-:Y:S04]  /*e850*/  BSSY.RECONVERGENT B2, `(.L_x_1181) ;  /* 0x0000091000027945 */ /* 0x000fe80003800200 */
[----:B------:R-:W-:Y:S05]  /*e860*/  @!P2 BRA `(.L_x_1182) ;  /* 0x00000008003ca947 */ /* 0x000fea0003800000 */
[----:B------:R-:W2:Y:S01]  /*e870*/  LDC.64 R32, c[0x0][0x390] ;  /* 0x0000e400ff207b82 */ /* 0x000ea20000000a00 */
[----:B------:R-:W3:Y:S04]  /*e880*/  LDL R183, [R1+0x84] ;  /* 0x0000840001b77983 */ /* 0x000ee80000100800 */
[----:B------:R-:W4:Y:S04]  /*e890*/  LDL R228, [R1+0x88] ;  /* 0x0000880001e47983 */ /* 0x000f280000100800 */
[----:B------:R-:W4:Y:S01]  /*e8a0*/  LDL R248, [R1+0x8c] ;  /* 0x00008c0001f87983 */ /* 0x000f220000100800 */
[----:B--2---:R-:W-:-:S06]  /*e8b0*/  IMAD.WIDE.U32 R32, R4, 0x10, R32 ;  /* 0x0000001004207825 */ /* 0x004fcc00078e0020 */
[----:B------:R-:W2:Y:S01]  /*e8c0*/  LDG.E.128 R32, desc[UR6][R32.64] ;  /* 0x0000000620207981 */ /* 0x000ea2000c1e1d00 */
[-CC-:B01----:R-:W-:Y:S01]  /*e8d0*/  FFMA.FTZ R172, R195, R176.reuse, R21.reuse ;  /* 0x000000b0c3ac7223 */ /* 0x183fe20000010015 */
        /* <DEDUP_REMOVED lines=18> */
[----:B---3--:R-:W-:Y:S02]  /*ea00*/  @P3 SHF.L.U32 R183, R183, 0x10, RZ ;  /* 0x00000010b7b73819 */ /* 0x008fe400000006ff */
[----:B--2---:R-:W-:-:S05]  /*ea10*/  @P2 SHF.L.U32 R182, R32, 0x10, RZ ;  /* 0x0000001020b62819 */ /* 0x004fca00000006ff */
        /* <DEDUP_REMOVED lines=19> */
[----:B----4-:R-:W-:Y:S02]  /*eb50*/  @P3 SHF.L.U32 R228, R228, 0x10, RZ ;  /* 0x00000010e4e43819 */ /* 0x010fe400000006ff */
        /* <DEDUP_REMOVED lines=43> */
[----:B------:R-:W-:Y:S01]  /*ee10*/  @P2 SHF.L.U32 R33, R248, 0x10, RZ ;  /* 0x00000010f8212819 */ /* 0x000fe200000006ff */
        /* <DEDUP_REMOVED lines=52> */
.L_x_1182:
[----:B------:R-:W-:Y:S05]  /*f160*/  BSYNC.RECONVERGENT B2 ;  /* 0x0000000000027941 */ /* 0x000fea0003800200 */
.L_x_1181:
[----:B------:R-:W-:Y:S04]  /*f170*/  BSSY.RECONVERGENT B2, `(.L_x_1183) ;  /* 0x0000091000027945 */ /* 0x000fe80003800200 */
[----:B------:R-:W-:Y:S05]  /*f180*/  @!P1 BRA `(.L_x_1184) ;  /* 0x00000008003c9947 */ /* 0x000fea0003800000 */
[----:B------:R-:W3:Y:S01]  /*f190*/  LDC.64 R32, c[0x0][0x390] ;  /* 0x0000e400ff207b82 */ /* 0x000ee20000000a00 */
[----:B------:R-:W4:Y:S04]  /*f1a0*/  LDL R183, [R1+0x74] ;  /* 0x0000740001b77983 */ /* 0x000f280000100800 */
[----:B------:R-:W4:Y:S04]  /*f1b0*/  LDL R228, [R1+0x78] ;  /* 0x0000780001e47983 */ /* 0x000f280000100800 */
[----:B------:R-:W4:Y:S01]  /*f1c0*/  LDL R248, [R1+0x7c] ;  /* 0x00007c0001f87983 */ /* 0x000f220000100800 */
[----:B---3--:R-:W-:-:S06]  /*f1d0*/  IMAD.WIDE.U32 R32, R4, 0x10, R32 ;  /* 0x0000001004207825 */ /* 0x008fcc00078e0020 */
[----:B------:R-:W3:Y:S01]  /*f1e0*/  LDG.E.128 R32, desc[UR6][R32.64] ;  /* 0x0000000620207981 */ /* 0x000ee2000c1e1d00 */
[-CC-:B012---:R-:W-:Y:S01]  /*f1f0*/  FFMA.FTZ R172, R192, R176.reuse, R21.reuse ;  /* 0x000000b0c0ac7223 */ /* 0x187fe20000010015 */
        /* <DEDUP_REMOVED lines=18> */
[----:B----4-:R-:W-:Y:S02]  /*f320*/  @P2 SHF.L.U32 R183, R183, 0x10, RZ ;  /* 0x00000010b7b72819 */ /* 0x010fe400000006ff */
        /* <DEDUP_REMOVED lines=117> */
.L_x_1184:
[----:B------:R-:W-:Y:S05]  /*fa80*/  BSYNC.RECONVERGENT B2 ;  /* 0x0000000000027941 */ /* 0x000fea0003800200 */
.L_x_1183:
[----:B------:R-:W-:Y:S05]  /*fa90*/  @!P0 BRA `(.L_x_1165) ;  /* 0x0000000800308947 */ /* 0x000fea0003800000 */
[----:B------:R-:W4:Y:S01]  /*faa0*/  LDC.64 R32, c[0x0][0x390] ;  /* 0x0000e400ff207b82 */ /* 0x000f220000000a00 */
[----:B0123--:R-:W2:Y:S04]  /*fab0*/  LDL R181, [R1+0x14] ;  /* 0x0000140001b57983 */ /* 0x00fea80000100800 */
[----:B------:R-:W3:Y:S04]  /*fac0*/  LDL R182, [R1+0x18] ;  /* 0x0000180001b67983 */ /* 0x000ee80000100800 */
[----:B------:R-:W3:Y:S04]  /*fad0*/  LDL R227, [R1+0x1c] ;  /* 0x00001c0001e37983 */ /* 0x000ee80000100800 */
[----:B------:R-:W3:Y:S01]  /*fae0*/  LDL R247, [R1+0x70] ;  /* 0x0000700001f77983 */ /* 0x000ee20000100800 */
[----:B----4-:R-:W-:-:S06]  /*faf0*/  IMAD.WIDE.U32 R32, R4, 0x10, R32 ;  /* 0x0000001004207825 */ /* 0x010fcc00078e0020 */
[----:B------:R-:W4:Y:S01]  /*fb00*/  LDG.E.128 R32, desc[UR6][R32.64] ;  /* 0x0000000620207981 */ /* 0x000f22000c1e1d00 */
[-CC-:B------:R-:W-:Y:S01]  /*fb10*/  FFMA.FTZ R174, R202, R176.reuse, R21.reuse ;  /* 0x000000b0caae7223 */ /* 0x180fe20000010015 */
[----:B------:R-:W-:Y:S01]  /*fb20*/  LOP3.LUT P0, RZ, R30, 0xff, RZ, 0xc0, !PT ;  /* 0x000000ff1eff7812 */ /* 0x000fe2000780c0ff */
[----:B------:R-:W-:Y:S01]  /*fb30*/  FFMA.FTZ R173, R179, R176, R21 ;  /* 0x000000b0b3ad7223 */ /* 0x000fe20000010015 */
[----:B------:R-:W-:Y:S01]  /*fb40*/  SHF.L.U32 R175, R36, 0x10, RZ ;  /* 0x0000001024af7819 */ /* 0x000fe200000006ff */
[----:B------:R-:W-:Y:S01]  /*fb50*/  FADD.FTZ R174, R222, -R174 ;  /* 0x800000aedeae7221 */ /* 0x000fe20000010000 */
[----:B------:R-:W-:Y:S01]  /*fb60*/  LOP3.LUT P1, RZ, R30, 0xff00, RZ, 0xc0, !PT ;  /* 0x0000ff001eff7812 */ /* 0x000fe2000782c0ff */
[----:B------:R-:W-:Y:S01]  /*fb70*/  FADD.FTZ R173, R209, -R173 ;  /* 0x800000add1ad7221 */ /* 0x000fe20000010000 */
[----:B------:R-:W-:Y:S01]  /*fb80*/  PRMT R172, R36, 0x7632, R172 ;  /* 0x0000763224ac7816 */ /* 0x000fe200000000ac */
[----:B-----5:R-:W-:-:S03]  /*fb90*/  FFMA.FTZ R245, R2, R174, R175 ;  /* 0x000000ae02f57223 */ /* 0x020fc600000100af */
[----:B------:R-:W-:Y:S01]  /*fba0*/  SHF.L.U32 R172, R172, 0x10, RZ ;  /* 0x00000010acac7819 */ /* 0x000fe200000006ff */
[----:B------:R-:W-:Y:S02]  /*fbb0*/  FMUL.FTZ R174, R245, R3 ;  /* 0x00000003f5ae7220 */ /* 0x000fe40000410000 */
[----:B------:R-:W-:Y:S02]  /*fbc0*/  @P0 SHF.L.U32 R175, R152, 0x10, RZ ;  /* 0x0000001098af0819 */ /* 0x000fe400000006ff */
[----:B------:R-:W-:Y:S01]  /*fbd0*/  FMUL.FTZ R174, R174, UR14 ;  /* 0x0000000eaeae7c20 */ /* 0x000fe20008410000 */
[----:B------:R-:W-:Y:S01]  /*fbe0*/  FFMA.FTZ R246, R2, R173, R172 ;  /* 0x000000ad02f67223 */ /* 0x000fe200000100ac */
[----:B------:R-:W-:Y:S02]  /*fbf0*/  CS2R R172, SRZ ;  /* 0x0000000000ac7805 */ /* 0x000fe4000001ff00 */
[----:B------:R-:W-:Y:S01]  /*fc00*/  @P0 FMUL.FTZ R172, R175, R174 ;  /* 0x000000aeafac0220 */ /* 0x000fe20000410000 */
[----:B------:R-:W-:Y:S01]  /*fc10*/  HFMA2 R175, -RZ, RZ, 0, 0 ;  /* 0x00000000ffaf7431 */ /* 0x000fe200000001ff */
[----:B--2---:R-:W-:-:S02]  /*fc20*/  @P1 SHF.L.U32 R181, R181, 0x10, RZ ;  /* 0x00000010b5b51819 */ /* 0x004fc400000006ff */
[C---:B----4-:R-:W-:Y:S02]  /*fc30*/  @P0 SHF.L.U32 R180, R32.reuse, 0x10, RZ ;  /* 0x0000001020b40819 */ /* 0x050fe400000006ff */
[----:B------:R-:W-:-:S03]  /*fc40*/  @P1 PRMT R32, R32, 0x7632, R32 ;  /* 0x0000763220201816 */ /* 0x000fc60000000020 */
[----:B------:R-:W-:Y:S01]  /*fc50*/  @P0 FMUL.FTZ R173, R174, R180 ;  /* 0x000000b4aead0220 */ /* 0x000fe20000410000 */
[----:B------:R-:W-:Y:S01]  /*fc60*/  FMUL.FTZ R174, R246, R3 ;  /* 0x00000003f6ae7220 */ /* 0x000fe20000410000 */
[----:B------:R-:W-:-:S03]  /*fc70*/  @P1 SHF.L.U32 R180, R32, 0x10, RZ ;  /* 0x0000001020b41819 */ /* 0x000fc600000006ff */
[----:B------:R-:W-:Y:S01]  /*fc80*/  FMUL.FTZ R174, R174, UR14 ;  /* 0x0000000eaeae7c20 */ /* 0x000fe20008410000 */
[----:B------:R-:W-:-:S03]  /*fc90*/  MOV R32, RZ ;  /* 0x000000ff00207202 */ /* 0x000fc60000000f00 */
[----:B------:R-:W-:Y:S01]  /*fca0*/  @P1 FMUL.FTZ R175, R181, R174 ;  /* 0x000000aeb5af1220 */ /* 0x000fe20000410000 */
[----:B------:R-:W-:Y:S01]  /*fcb0*/  @P1 FMUL.FTZ R32, R174, R180 ;  /* 0x000000b4ae201220 */ /* 0x000fe20000410000 */
[----:B------:R-:W-:Y:S01]  /*fcc0*/  FFMA.FTZ R174, R185, R176, R21 ;  /* 0x000000b0b9ae7223 */ /* 0x000fe20000010015 */
[----:B------:R-:W-:Y:S02]  /*fcd0*/  SHF.L.U32 R180, R37, 0x10, RZ ;  /* 0x0000001025b47819 */ /* 0x000fe400000006ff */
[----:B------:R-:W-:Y:S01]  /*fce0*/  LOP3.LUT P0, RZ, R30, 0xff0000, RZ, 0xc0, !PT ;  /* 0x00ff00001eff7812 */ /* 0x000fe2000780c0ff */
[----:B------:R-:W-:Y:S01]  /*fcf0*/  FADD.FTZ R174, R221, -R174 ;  /* 0x800000aeddae7221 */ /* 0x000fe20000010000 */
[----:B------:R-:W-:-:S03]  /*fd00*/  FADD.FTZ R60, R60, R173 ;  /* 0x000000ad3c3c7221 */ /* 0x000fc60000010000 */
[----:B------:R-:W-:-:S04]  /*fd10*/  FFMA.FTZ R244, R2, R174, R180 ;  /* 0x000000ae02f47223 */ /* 0x000fc800000100b4 */
[----:B------:R-:W-:Y:S01]  /*fd20*/  FMUL.FTZ R173, R244, R3 ;  /* 0x00000003f4ad7220 */ /* 0x000fe20000410000 */
[----:B------:R-:W-:-:S03]  /*fd30*/  HFMA2 R174, -RZ, RZ, 0, 0 ;  /* 0x00000000ffae7431 */ /* 0x000fc600000001ff */
[----:B------:R-:W-:Y:S01]  /*fd40*/  FMUL.FTZ R180, R173, UR14 ;  /* 0x0000000eadb47c20 */ /* 0x000fe20008410000 */
[----:B------:R-:W-:Y:S02]  /*fd50*/  @P0 SHF.L.U32 R173, R33, 0x10, RZ ;  /* 0x0000001021ad0819 */ /* 0x000fe400000006ff */
        /* <DEDUP_REMOVED lines=12> */
[----:B------:R-:W-:Y:S02]  /*fe20*/  FMUL.FTZ R33, R183, R3 ;  /* 0x00000003b7217220 */ /* 0x000fe40000410000 */
[----:B------:R-:W-:Y:S01]  /*fe30*/  @P0 SHF.L.U32 R180, R32, 0x10, RZ ;  /* 0x0000001020b40819 */ /* 0x000fe200000006ff */
[----:B------:R-:W-:Y:S02]  /*fe40*/  HFMA2 R32, -RZ, RZ, 0, 0 ;  /* 0x00000000ff207431 */ /* 0x000fe400000001ff */
[----:B------:R-:W-:Y:S01]  /*fe50*/  FMUL.FTZ R33, R33, UR14 ;  /* 0x0000000e21217c20 */ /* 0x000fe20008410000 */
[----:B------:R-:W-:Y:S01]  /*fe60*/  FADD.FTZ R62, R62, R174 ;  /* 0x000000ae3e3e7221 */ /* 0x000fe20000010000 */
[----:B---3--:R-:W-:-:S02]  /*fe70*/  @P0 SHF.L.U32 R174, R182, 0x10, RZ ;  /* 0x00000010b6ae0819 */ /* 0x008fc400000006ff */
[----:B------:R-:W-:Y:S01]  /*fe80*/  @P0 FMUL.FTZ R32, R33, R180 ;  /* 0x000000b421200220 */ /* 0x000fe20000410000 */
[----:B------:R-:W-:Y:S02]  /*fe90*/  CS2R R180, SRZ ;  /* 0x0000000000b47805 */ /* 0x000fe4000001ff00 */
[----:B------:R-:W-:Y:S01]  /*fea0*/  @P0 FMUL.FTZ R180, R174, R33 ;  /* 0x00000021aeb40220 */ /* 0x000fe20000410000 */
[----:B------:R-:W-:Y:S01]  /*feb0*/  FFMA.FTZ R33, R184, R176, R21 ;  /* 0x000000b0b8217223 */ /* 0x000fe20000010015 */
[----:B------:R-:W-:Y:S02]  /*fec0*/  LOP3.LUT P0, RZ, R31, 0xff, RZ, 0xc0, !PT ;  /* 0x000000ff1fff7812 */ /* 0x000fe4000780c0ff */
[----:B------:R-:W-:Y:S01]  /*fed0*/  SHF.L.U32 R174, R38, 0x10, RZ ;  /* 0x0000001026ae7819 */ /* 0x000fe200000006ff */
[----:B------:R-:W-:Y:S01]  /*fee0*/  FADD.FTZ R33, R220, -R33 ;  /* 0x80000021dc217221 */ /* 0x000fe20000010000 */
[----:B------:R-:W-:-:S03]  /*fef0*/  FADD.FTZ R63, R63, R32 ;  /* 0x000000203f3f7221 */ /* 0x000fc60000010000 */
[----:B------:R-:W-:-:S04]  /*ff00*/  FFMA.FTZ R228, R2, R33, R174 ;  /* 0x0000002102e47223 */ /* 0x000fc800000100ae */
[----:B------:R-:W-:Y:S02]  /*ff10*/  FMUL.FTZ R32, R228, R3 ;  /* 0x00000003e4207220 */ /* 0x000fe40000410000 */
[----:B------:R-:W-:Y:S02]  /*ff20*/  @P0 SHF.L.U32 R174, R34, 0x10, RZ ;  /* 0x0000001022ae0819 */ /* 0x000fe400000006ff */
[----:B------:R-:W-:Y:S01]  /*ff30*/  FMUL.FTZ R32, R32, UR14 ;  /* 0x0000000e20207c20 */ /* 0x000fe20008410000 */
[----:B------:R-:W-:-:S03]  /*ff40*/  MOV R33, RZ ;  /* 0x000000ff00217202 */ /* 0x000fc60000000f00 */
[----:B------:R-:W-:Y:S01]  /*ff50*/  @P0 FMUL.FTZ R33, R32, R174 ;  /* 0x000000ae20210220 */ /* 0x000fe20000410000 */
[----:B------:R-:W-:-:S03]  /*ff60*/  HFMA2 R174, -RZ, RZ, 0, 0 ;  /* 0x00000000ffae7431 */ /* 0x000fc600000001ff */
[----:B------:R-:W-:Y:S01]  /*ff70*/  FADD.FTZ R56, R56, R33 ;  /* 0x0000002138387221 */ /* 0x000fe20000010000 */
[----:B------:R-:W-:-:S05]  /*ff80*/  @P0 SHF.L.U32 R33, R154, 0x10, RZ ;  /* 0x000000109a210819 */ /* 0x000fca00000006ff */
[----:B------:R-:W-:Y:S01]  /*ff90*/  @P0 FMUL.FTZ R174, R33, R32 ;  /* 0x0000002021ae0220 */ /* 0x000fe20000410000 */
[----:B------:R-:W-:Y:S01]  /*ffa0*/  LOP3.LUT P0, RZ, R31, 0xff00, RZ, 0xc0, !PT ;  /* 0x0000ff001fff7812 */ /* 0x000fe2000780c0ff */
[----:B------:R-:W-:Y:S01]  /*ffb0*/  FFMA.FTZ R32, R20, R176, R21 ;  /* 0x000000b014207223 */ /* 0x000fe20000010015 */
[----:B------:R-:W-:-:S03]  /*ffc0*/  PRMT R33, R38, 0x7632, R33 ;  /* 0x0000763226217816 */ /* 0x000fc60000000021 */
[----:B------:R-:W-:Y:S01]  /*ffd0*/  FADD.FTZ R32, R203, -R32 ;  /* 0x80000020cb207221 */ /* 0x000fe20000010000 */
[----:B------:R-:W-:-:S05]  /*ffe0*/  SHF.L.U32 R33, R33, 0x10, RZ ;  /* 0x0000001021217819 */ /* 0x000fca00000006ff */
[--C-:B------:R-:W-:Y:S02]  /*fff0*/  FFMA.FTZ R182, R2, R32, R33.reuse ;  /* 0x0000002002b67223 */ /* 0x100fe40000010021 */
[----:B------:R-:W-:Y:S02]  /*10000*/  @P0 PRMT R33, R34, 0x7632, R33 ;  /* 0x0000763222210816 */ /* 0x000fe40000000021 */
[----:B------:R-:W-:Y:S02]  /*10010*/  FMUL.FTZ R32, R182, R3 ;  /* 0x00000003b6207220 */ /* 0x000fe40000410000 */
[----:B------:R-:W-:Y:S02]  /*10020*/  @P0 SHF.L.U32 R33, R33, 0x10, RZ ;  /* 0x0000001021210819 */ /* 0x000fe400000006ff */
[----:B------:R-:W-:Y:S01]  /*10030*/  FMUL.FTZ R32, R32, UR14 ;  /* 0x0000000e20207c20 */ /* 0x000fe20008410000 */
[----:B------:R-:W-:-:S03]  /*10040*/  MOV R34, RZ ;  /* 0x000000ff00227202 */ /* 0x000fc60000000f00 */
[----:B------:R-:W-:Y:S01]  /*10050*/  @P0 FMUL.FTZ R34, R32, R33 ;  /* 0x0000002120220220 */ /* 0x000fe20000410000 */
[----:B------:R-:W-:-:S05]  /*10060*/  @P0 SHF.L.U32 R33, R227, 0x10, RZ ;  /* 0x00000010e3210819 */ /* 0x000fca00000006ff */
[----:B------:R-:W-:Y:S01]  /*10070*/  @P0 FMUL.FTZ R181, R33, R32 ;  /* 0x0000002021b50220 */ /* 0x000fe20000410000 */
[----:B------:R-:W-:Y:S01]  /*10080*/  PRMT R33, R39, 0x7632, R33 ;  /* 0x0000763227217816 */ /* 0x000fe20000000021 */
[----:B------:R-:W-:-:S03]  /*10090*/  FFMA.FTZ R32, R250, R176, R21 ;  /* 0x000000b0fa207223 */ /* 0x000fc60000010015 */
[----:B------:R-:W-:Y:S01]  /*100a0*/  SHF.L.U32 R33, R33, 0x10, RZ ;  /* 0x0000001021217819 */ /* 0x000fe200000006ff */
[----:B------:R-:W-:Y:S01]  /*100b0*/  FADD.FTZ R32, R252, -R32 ;  /* 0x80000020fc207221 */ /* 0x000fe20000010000 */
[----:B------:R-:W-:-:S03]  /*100c0*/  FFMA.FTZ R21, R201, R176, R21 ;  /* 0x000000b0c9157223 */ /* 0x000fc60000010015 */
[----:B------:R-:W-:Y:S01]  /*100d0*/  FFMA.FTZ R227, R2, R32, R33 ;  /* 0x0000002002e37223 */ /* 0x000fe20000010021 */
[----:B------:R-:W-:Y:S01]  /*100e0*/  SHF.L.U32 R32, R39, 0x10, RZ ;  /* 0x0000001027207819 */ /* 0x000fe200000006ff */
[----:B------:R-:W-:Y:S01]  /*100f0*/  FADD.FTZ R21, R219, -R21 ;  /* 0x80000015db157221 */ /* 0x000fe20000010000 */
[----:B------:R-:W-:-:S03]  /*10100*/  LOP3.LUT P0, RZ, R31, 0xff0000, RZ, 0xc0, !PT ;  /* 0x00ff00001fff7812 */ /* 0x000fc6000780c0ff */
        /* <DEDUP_REMOVED lines=10> */
[----:B------:R-:W-:-:S04]  /*101b0*/  ISETP.GE.U32.AND P0, PT, R30, RZ, PT ;  /* 0x000000ff1e00720c */ /* 0x000fc80003f06070 */
[----:B------:R-:W-:Y:S01]  /*101c0*/  ISETP.GE.U32.AND.EX P0, PT, R31, 0x1000000, PT, P0 ;  /* 0x010000001f00780c */ /* 0x000fe20003f06100 */
[----:B------:R-:W-:Y:S01]  /*101d0*/  FMUL.FTZ R3, R227, R3 ;  /* 0x00000003e3037220 */ /* 0x000fe20000410000 */
[----:B------:R-:W-:-:S03]  /*101e0*/  HFMA2 R33, -RZ, RZ, 0, 0 ;  /* 0x00000000ff217431 */ /* 0x000fc600000001ff */
[----:B------:R-:W-:-:S08]  /*101f0*/  FMUL.FTZ R32, R3, UR14 ;  /* 0x0000000e03207c20 */ /* 0x000fd00008410000 */
[----:B------:R-:W-:-:S04]  /*10200*/  @P0 PRMT R35, R35, 0x7632, R35 ;  /* 0x0000763223230816 */ /* 0x000fc80000000023 */
[----:B------:R-:W-:-:S05]  /*10210*/  @P0 SHF.L.U32 R3, R35, 0x10, RZ ;  /* 0x0000001023030819 */ /* 0x000fca00000006ff */
[----:B------:R-:W-:-:S04]  /*10220*/  @P0 FMUL.FTZ R33, R32, R3 ;  /* 0x0000000320210220 */ /* 0x000fc80000410000 */
[----:B------:R-:W-:Y:S01]  /*10230*/  FADD.FTZ R59, R59, R33 ;  /* 0x000000213b3b7221 */ /* 0x000fe20000010000 */
[----:B------:R-:W-:Y:S01]  /*10240*/  @P0 SHF.L.U32 R33, R247, 0x10, RZ ;  /* 0x00000010f7210819 */ /* 0x000fe200000006ff */
[----:B------:R-:W-:Y:S01]  /*10250*/  FADD.FTZ R57, R57, R34 ;  /* 0x0000002239397221 */ /* 0x000fe20000010000 */
[----:B------:R-:W-:Y:S02]  /*10260*/  MOV R3, RZ ;  /* 0x000000ff00037202 */ /* 0x000fe40000000f00 */
[----:B------:R-:W-:Y:S01]  /*10270*/  F2FP.BF16.F32.PACK_AB R34, R182, R228 ;  /* 0x000000e4b622723e */ /* 0x000fe200000010ff */
[----:B------:R-:W-:Y:S01]  /*10280*/  @P0 FMUL.FTZ R3, R33, R32 ;  /* 0x0000002021030220 */ /* 0x000fe20000410000 */
[----:B------:R-:W-:Y:S02]  /*10290*/  F2FP.BF16.F32.PACK_AB R33, R183, R244 ;  /* 0x000000f4b721723e */ /* 0x000fe400000010ff */
[----:B------:R-:W-:Y:S01]  /*102a0*/  F2FP.BF16.F32.PACK_AB R32, R246, R245 ;  /* 0x000000f5f620723e */ /* 0x000fe200000010ff */
[----:B------:R-:W0:Y:S08]  /*102b0*/  LDC.64 R182, c[0x0][0x478] ;  /* 0x00011e00ffb67b82 */ /* 0x000e300000000a00 */
[----:B------:R-:W1:Y:S01]  /*102c0*/  LDC.64 R244, c[0x0][0x468] ;  /* 0x00011a00fff47b82 */ /* 0x000e620000000a00 */
[----:B------:R-:W-:-:S02]  /*102d0*/  F2FP.BF16.F32.PACK_AB R172, R175, R172 ;  /* 0x000000acafac723e */ /* 0x000fc400000010ff */
[----:B------:R-:W-:Y:S02]  /*102e0*/  F2FP.BF16.F32.PACK_AB R173, R180, R173 ;  /* 0x000000adb4ad723e */ /* 0x000fe400000010ff */
[----:B------:R-:W-:Y:S02]  /*102f0*/  F2FP.BF16.F32.PACK_AB R174, R181, R174 ;  /* 0x000000aeb5ae723e */ /* 0x000fe400000010ff */
[----:B------:R-:W-:Y:S02]  /*10300*/  F2FP.BF16.F32.PACK_AB R35, R227, R21 ;  /* 0x00000015e323723e */ /* 0x000fe400000010ff */
[----:B------:R-:W-:Y:S01]  /*10310*/  F2FP.BF16.F32.PACK_AB R175, R3, R2 ;  /* 0x0000000203af723e */ /* 0x000fe200000010ff */
[----:B0-----:R-:W-:-:S04]  /*10320*/  IMAD.WIDE.U32 R180, R4, 0x10, R182 ;  /* 0x0000001004b47825 */ /* 0x001fc800078e00b6 */
[----:B-1----:R-:W-:Y:S01]  /*10330*/  IMAD.WIDE.U32 R2, R4, 0x10, R244 ;  /* 0x0000001004027825 */ /* 0x002fe200078e00f4 */
[----:B------:R0:W-:Y:S04]  /*10340*/  STG.E.128 desc[UR6][R180.64], R32 ;  /* 0x00000020b4007986 */ /* 0x0001e8000c101d06 */
[----:B------:R0:W-:Y:S02]  /*10350*/  STG.E.128 desc[UR6][R2.64], R172 ;  /* 0x000000ac02007986 */ /* 0x0001e4000c101d06 */
.L_x_1165:
[----:B------:R-:W-:Y:S05]  /*10360*/  BSYNC.RECONVERGENT B1 ;  /* 0x0000000000017941 */ /* 0x000fea0003800200 */
.L_x_1147:
[----:B0---45:R-:W0:Y:S02]  /*10370*/  LDC.64 R2, c[0x0][0x380] ;  /* 0x0000e000ff027b82 */ /* 0x031e240000000a00 */
[----:B0-----:R-:W-:-:S04]  /*10380*/  LEA R251, R2, R251, 0x2 ;  /* 0x000000fb02fb7211 */ /* 0x001fc800078e10ff */
[----:B------:R-:W-:-:S13]  /*10390*/  ISETP.GE.AND P0, PT, R251, R3, PT ;  /* 0x00000003fb00720c */ /* 0x000fda0003f06270 */
[----:B------:R-:W-:Y:S05]  /*103a0*/  @!P0 BRA `(.L_x_1185) ;  /* 0xffffff1000508947 */ /* 0x000fea000383ffff */
.L_x_1135:
[----:B------:R-:W-:Y:S05]  /*103b0*/  BSYNC B0 ;  /* 0x0000000000007941 */ /* 0x000fea0003800000 */
.L_x_1134:
[----:B------:R-:W4:Y:S01]  /*103c0*/  LDL.LU R4, [R1+0xb8] ;  /* 0x0000b80001047983 */ /* 0x000f220000300800 */
[----:B------:R-:W-:-:S03]  /*103d0*/  MOV R2, 0x400 ;  /* 0x0000040000027802 */ /* 0x000fc60000000f00 */
[----:B-123--:R-:W2:Y:S04]  /*103e0*/  LDL.LU R180, [R1] ;  /* 0x0000000001b47983 */ /* 0x00eea80000300800 */
[----:B------:R-:W2:Y:S04]  /*103f0*/  LDL.LU R181, [R1+0x4] ;  /* 0x0000040001b57983 */ /* 0x000ea80000300800 */
[----:B------:R-:W2:Y:S04]  /*10400*/  LDL.LU R182, [R1+0x8] ;  /* 0x0000080001b67983 */ /* 0x000ea80000300800 */
[----:B------:R-:W2:Y:S04]  /*10410*/  LDL.LU R183, [R1+0xc] ;  /* 0x00000c0001b77983 */ /* 0x000ea80000300800 */
[----:B------:R-:W3:Y:S04]  /*10420*/  LDL.LU R244, [R1+0x20] ;  /* 0x0000200001f47983 */ /* 0x000ee80000300800 */
[----:B------:R-:W3:Y:S04]  /*10430*/  LDL.LU R245, [R1+0x24] ;  /* 0x0000240001f57983 */ /* 0x000ee80000300800 */
[----:B------:R-:W3:Y:S04]  /*10440*/  LDL.LU R246, [R1+0x28] ;  /* 0x0000280001f67983 */ /* 0x000ee80000300800 */
[----:B------:R-:W3:Y:S04]  /*10450*/  LDL.LU R247, [R1+0x2c] ;  /* 0x00002c0001f77983 */ /* 0x000ee80000300800 */
[----:B------:R-:W2:Y:S04]  /*10460*/  LDL.LU R208, [R1+0x30] ;  /* 0x0000300001d07983 */ /* 0x000ea80000300800 */
        /* <DEDUP_REMOVED lines=15> */
[----:B------:R-:W2:Y:S01]  /*10560*/  LDL.LU R173, [R1+0xb4] ;  /* 0x0000b40001ad7983 */ /* 0x000ea20000300800 */
        /* <DEDUP_REMOVED lines=8> */
[----:B----4-:R-:W-:-:S05]  /*105f0*/  IMAD R0, R0, 0xa0, R4 ;  /* 0x000000a000007824 */ /* 0x010fca00078e0204 */
        /* <DEDUP_REMOVED lines=13> */
[----:B------:R-:W4:Y:S04]  /*106d0*/  LDS R2, [R0] ;  /* 0x0000000000027984 */ /* 0x000f280000000800 */
[----:B------:R-:W1:Y:S04]  /*106e0*/  LDS R3, [R0+0x1400] ;  /* 0x0014000000037984 */ /* 0x000e680000000800 */
        /* <DEDUP_REMOVED lines=39> */
[----:B----4-:R-:W-:-:S05]  /*10960*/  FADD.FTZ R2, RZ, R2 ;  /* 0x00000002ff027221 */ /* 0x010fca0000010000 */
[----:B---3--:R-:W-:Y:S04]  /*10970*/  STS.128 [R33], R192 ;  /* 0x000000c021007388 */ /* 0x008fe80000000c00 */
[----:B--2---:R-:W-:Y:S04]  /*10980*/  STS.128 [R33+0x10], R184 ;  /* 0x000010b821007388 */ /* 0x004fe80000000c00 */
        /* <DEDUP_REMOVED lines=30> */
[----:B------:R-:W3:Y:S04]  /*10b70*/  LDS R117, [R0+0x2800] ;  /* 0x0028000000757984 */ /* 0x000ee80000000800 */
        /* <DEDUP_REMOVED lines=31> */
[----:B0-----:R-:W-:Y:S01]  /*10d70*/  FADD.FTZ R34, RZ, R34 ;  /* 0x00000022ff227221 */ /* 0x001fe20000010000 */
[----:B------:R-:W-:-:S03]  /*10d80*/  FADD.FTZ R36, R36, R39 ;  /* 0x0000002724247221 */ /* 0x000fc60000010000 */
[----:B------:R-:W-:-:S03]  /*10d90*/  FADD.FTZ R34, R34, R37 ;  /* 0x0000002522227221 */ /* 0x000fc60000010000 */
[----:B----4-:R-:W0:Y:S01]  /*10da0*/  LDC R59, c[0x0][0x388] ;  /* 0x0000e200ff3b7b82 */ /* 0x010e220000000800 */
[----:B------:R-:W4:Y:S04]  /*10db0*/  LDS R84, [R0+0x400] ;  /* 0x0004000000547984 */ /* 0x000f280000000800 */
[----:B------:R-:W4:Y:S04]  /*10dc0*/  LDS R92, [R0] ;  /* 0x00000000005c7984 */ /* 0x000f280000000800 */
        /* <DEDUP_REMOVED lines=11> */
[----:B------:R-:W-:Y:S01]  /*10e80*/  FADD.FTZ R35, RZ, R35 ;  /* 0x00000023ff237221 */ /* 0x000fe20000010000 */
[----:B-1----:R-:W-:Y:S01]  /*10e90*/  FADD.FTZ R52, RZ, R52 ;  /* 0x00000034ff347221 */ /* 0x002fe20000010000 */
[----:B0-----:R-:W-:Y:S01]  /*10ea0*/  IMAD R59, R59, UR15, RZ ;  /* 0x0000000f3b3b7c24 */ /* 0x001fe2000f8e02ff */
[----:B------:R-:W-:Y:S01]  /*10eb0*/  IADD3 R61, PT, PT, R33, R173, RZ ;  /* 0x000000ad213d7210 */ /* 0x000fe20007ffe0ff */
[----:B------:R-:W-:Y:S01]  /*10ec0*/  FADD.FTZ R35, R35, R38 ;  /* 0x0000002623237221 */ /* 0x000fe20000010000 */
[----:B------:R-:W-:Y:S01]  /*10ed0*/  FADD.FTZ R34, R34, R51 ;  /* 0x0000003322227221 */ /* 0x000fe20000010000 */
[----:B--2---:R-:W-:Y:S01]  /*10ee0*/  FADD.FTZ R52, R52, R105 ;  /* 0x0000006934347221 */ /* 0x004fe20000010000 */
[----:B------:R-:W-:-:S02]  /*10ef0*/  IADD3 R67, P0, PT, R59, R172, RZ ;  /* 0x000000ac3b437210 */ /* 0x000fc40007f1e0ff */
[----:B------:R-:W-:Y:S01]  /*10f00*/  ISETP.GE.U32.AND P4, PT, R61, 0x80, PT ;  /* 0x000000803d00780c */ /* 0x000fe20003f86070 */
[----:B------:R-:W-:Y:S01]  /*10f10*/  FADD.FTZ R35, R35, R48 ;  /* 0x0000003023237221 */ /* 0x000fe20000010000 */
[----:B------:R-:W-:Y:S01]  /*10f20*/  FADD.FTZ R55, R34, R55 ;  /* 0x0000003722377221 */ /* 0x000fe20000010000 */
[----:B---3--:R-:W-:Y:S01]  /*10f30*/  FADD.FTZ R52, R52, R117 ;  /* 0x0000007534347221 */ /* 0x008fe20000010000 */
[----:B----4-:R-:W-:Y:S01]  /*10f40*/  FADD.FTZ R84, RZ, R84 ;  /* 0x00000054ff547221 */ /* 0x010fe20000010000 */
[----:B------:R-:W-:Y:S01]  /*10f50*/  FADD.FTZ R54, RZ, R54 ;  /* 0x00000036ff367221 */ /* 0x000fe20000010000 */
[----:B------:R-:W-:Y:S01]  /*10f60*/  FADD.FTZ R96, RZ, R96 ;  /* 0x00000060ff607221 */ /* 0x000fe20000010000 */
[----:B------:R-:W-:Y:S01]  /*10f70*/  FADD.FTZ R92, RZ, R92 ;  /* 0x0000005cff5c7221 */ /* 0x000fe20000010000 */
[----:B------:R-:W-:Y:S01]  /*10f80*/  FADD.FTZ R88, RZ, R88 ;  /* 0x00000058ff587221 */ /* 0x000fe20000010000 */
[----:B------:R-:W-:Y:S02]  /*10f90*/  IADD3.X R34, PT, PT, RZ, RZ, RZ, P0, !PT ;  /* 0x000000ffff227210 */ /* 0x000fe400007fe4ff */
[----:B------:R-:W-:Y:S01]  /*10fa0*/  SHF.L.U32 R48, R67, 0x2, RZ ;  /* 0x0000000243307819 */ /* 0x000fe200000006ff */
[----:B------:R-:W-:Y:S01]  /*10fb0*/  FADD.FTZ R33, R35, R50 ;  /* 0x0000003223217221 */ /* 0x000fe20000010000 */
        /* <DEDUP_REMOVED lines=15> */
[C---:B------:R-:W-:Y:S01]  /*110b0*/  IADD3.X R71, PT, PT, R67.reuse, UR19, RZ, P0, !PT ;  /* 0x0000001343477c10 */ /* 0x040fe200087fe4ff */
[----:B------:R-:W-:Y:S01]  /*110c0*/  BSSY.RECONVERGENT B0, `(.L_x_1186) ;  /* 0x000001d000007945 */ /* 0x000fe20003800200 */
[----:B------:R-:W-:-:S02]  /*110d0*/  IADD3.X R69, PT, PT, R67, UR17, RZ, P1, !PT ;  /* 0x0000001143457c10 */ /* 0x000fc40008ffe4ff */
        /* <DEDUP_REMOVED lines=8> */
[C---:B------:R-:W-:Y:S02]  /*11160*/  ISETP.GE.U32.AND P3, PT, R61.reuse, 0x180, PT ;  /* 0x000001803d00780c */ /* 0x040fe40003f66070 */
[----:B------:R-:W-:-:S02]  /*11170*/  ISETP.GE.U32.AND P0, PT, R61, 0x200, PT ;  /* 0x000002003d00780c */ /* 0x000fc40003f06070 */
        /* <DEDUP_REMOVED lines=17> */
.L_x_1187:
[----:B------:R-:W-:Y:S05]  /*11290*/  BSYNC.RECONVERGENT B0 ;  /* 0x0000000000007941 */ /* 0x000fea0003800200 */
.L_x_1186:
        /* <DEDUP_REMOVED lines=17> */
.L_x_1189:
[----:B------:R-:W-:Y:S05]  /*113b0*/  BSYNC.RECONVERGENT B0 ;  /* 0x0000000000007941 */ /* 0x000fea0003800200 */
.L_x_1188:
        /* <DEDUP_REMOVED lines=17> */
.L_x_1191:
[----:B------:R-:W-:Y:S05]  /*114d0*/  BSYNC.RECONVERGENT B0 ;  /* 0x0000000000007941 */ /* 0x000fea0003800200 */
.L_x_1190:
        /* <DEDUP_REMOVED lines=29> */
[C---:B------:R-:W-:Y:S01]  /*116b0*/  ISETP.GE.U32.AND P2, PT, R61.reuse, 0x300, PT ;  /* 0x000003003d00780c */ /* 0x040fe20003f46070 */
[----:B------:R-:W-:Y:S01]  /*116c0*/  FADD.FTZ R97, RZ, R97 ;  /* 0x00000061ff617221 */ /* 0x000fe20000010000 */
[----:B------:R-:W2:Y:S01]  /*116d0*/  LDS R14, [R0+0x800] ;  /* 0x00080000000e7984 */ /* 0x000ea20000000800 */
[C---:B------:R-:W-:Y:S01]  /*116e0*/  ISETP.GE.U32.AND P3, PT, R61.reuse, 0x380, PT ;  /* 0x000003803d00780c */ /* 0x040fe20003f66070 */
[----:B------:R-:W-:Y:S01]  /*116f0*/  FADD.FTZ R98, RZ, R98 ;  /* 0x00000062ff627221 */ /* 0x000fe20000010000 */
[C---:B------:R-:W-:Y:S01]  /*11700*/  ISETP.GE.U32.AND P4, PT, R61.reuse, 0x400, PT ;  /* 0x000004003d00780c */ /* 0x040fe20003f86070 */
[----:B------:R-:W3:Y:S01]  /*11710*/  LDS R20, [R0+0xa00] ;  /* 0x000a000000147984 */ /* 0x000ee20000000800 */
[C---:B------:R-:W-:Y:S01]  /*11720*/  ISETP.GE.U32.AND P5, PT, R61.reuse, 0x480, PT ;  /* 0x000004803d00780c */ /* 0x040fe20003fa6070 */
[----:B------:R-:W-:Y:S01]  /*11730*/  FADD.FTZ R99, RZ, R99 ;  /* 0x00000063ff637221 */ /* 0x000fe20000010000 */
[----:B------:R-:W-:Y:S01]  /*11740*/  ISETP.GE.U32.AND P6, PT, R61, 0x500, PT ;  /* 0x000005003d00780c */ /* 0x000fe20003fc6070 */
[----:B------:R-:W4:Y:S01]  /*11750*/  LDS R22, [R0+0xc00] ;  /* 0x000c000000167984 */ /* 0x000f220000000800 */
[----:B------:R-:W-:Y:S01]  /*11760*/  FADD.FTZ R100, RZ, R100 ;  /* 0x00000064ff647221 */ /* 0x000fe20000010000 */
[----:B------:R-:W-:Y:S01]  /*11770*/  FADD.FTZ R101, RZ, R101 ;  /* 0x00000065ff657221 */ /* 0x000fe20000010000 */
[----:B------:R-:W-:Y:S01]  /*11780*/  FADD.FTZ R102, RZ, R102 ;  /* 0x00000066ff667221 */ /* 0x000fe20000010000 */
[----:B------:R-:W4:Y:S01]  /*11790*/  LDS R24, [R0+0xe00] ;  /* 0x000e000000187984 */ /* 0x000f220000000800 */
[----:B------:R-:W-:Y:S01]  /*117a0*/  FADD.FTZ R103, RZ, R103 ;  /* 0x00000067ff677221 */ /* 0x000fe20000010000 */
[----:B------:R-:W-:Y:S01]  /*117b0*/  FADD.FTZ R97, R97, R104 ;  /* 0x0000006861617221 */ /* 0x000fe20000010000 */
[----:B------:R-:W-:Y:S01]  /*117c0*/  FADD.FTZ R98, R98, R111 ;  /* 0x0000006f62627221 */ /* 0x000fe20000010000 */
[----:B------:R-:W4:Y:S01]  /*117d0*/  LDS R25, [R0+0x1000] ;  /* 0x0010000000197984 */ /* 0x000f220000000800 */
[----:B------:R-:W-:Y:S01]  /*117e0*/  FADD.FTZ R99, R99, R106 ;  /* 0x0000006a63637221 */ /* 0x000fe20000010000 */
        /* <DEDUP_REMOVED lines=15> */
[----:B0-----:R-:W-:Y:S01]  /*118e0*/  FADD.FTZ R21, RZ, R21 ;  /* 0x00000015ff157221 */ /* 0x001fe20000010000 */
[----:B------:R-:W-:Y:S01]  /*118f0*/  BSSY.RECONVERGENT B0, `(.L_x_1192) ;  /* 0x0000045000007945 */ /* 0x000fe20003800200 */
[----:B------:R-:W-:Y:S01]  /*11900*/  FADD.FTZ R17, R42, R17 ;  /* 0x000000112a117221 */ /* 0x000fe20000010000 */
[----:B------:R-:W0:Y:S01]  /*11910*/  LDS R39, [R0+0x2000] ;  /* 0x0020000000277984 */ /* 0x000e220000000800 */
[----:B-1----:R-:W-:Y:S01]  /*11920*/  FADD.FTZ R12, RZ, R12 ;  /* 0x0000000cff0c7221 */ /* 0x002fe20000010000 */
[----:B------:R-:W-:Y:S01]  /*11930*/  FADD.FTZ R97, R97, R8 ;  /* 0x0000000861617221 */ /* 0x000fe20000010000 */
        /* <DEDUP_REMOVED lines=12> */
[----:B------:R-:W-:-:S03]  /*11a00*/  FADD.FTZ R24, RZ, R24 ;  /* 0x00000018ff187221 */ /* 0x000fc60000010000 */
[----:B------:R-:W4:Y:S01]  /*11a10*/  LDS R45, [R0+0x3000] ;  /* 0x00300000002d7984 */ /* 0x000f220000000800 */
[----:B------:R-:W-:-:S03]  /*11a20*/  FADD.FTZ R25, RZ, R25 ;  /* 0x00000019ff197221 */ /* 0x000fc60000010000 */
        /* <DEDUP_REMOVED lines=32> */
[----:B------:R-:W-:Y:S01]  /*11c30*/  FADD.FTZ R55, R12, R55 ;  /* 0x000000370c377221 */ /* 0x000fe20000010000 */
        /* <DEDUP_REMOVED lines=16> */
.L_x_1193:
[----:B------:R-:W-:Y:S05]  /*11d40*/  BSYNC.RECONVERGENT B0 ;  /* 0x0000000000007941 */ /* 0x000fea0003800200 */
.L_x_1192:
        /* <DEDUP_REMOVED lines=17> */
.L_x_1195:
[----:B------:R-:W-:Y:S05]  /*11e60*/  BSYNC.RECONVERGENT B0 ;  /* 0x0000000000007941 */ /* 0x000fea0003800200 */
.L_x_1194:
        /* <DEDUP_REMOVED lines=17> */
.L_x_1197:
[----:B------:R-:W-:Y:S05]  /*11f80*/  BSYNC.RECONVERGENT B0 ;  /* 0x0000000000007941 */ /* 0x000fea0003800200 */
.L_x_1196:
        /* <DEDUP_REMOVED lines=17> */
.L_x_1199:
[----:B------:R-:W-:Y:S05]  /*120a0*/  BSYNC.RECONVERGENT B0 ;  /* 0x0000000000007941 */ /* 0x000fea0003800200 */
.L_x_1198:
        /* <DEDUP_REMOVED lines=17> */
.L_x_1201:
[----:B------:R-:W-:Y:S05]  /*121c0*/  BSYNC.RECONVERGENT B0 ;  /* 0x0000000000007941 */ /* 0x000fea0003800200 */
.L_x_1200:
        /* <DEDUP_REMOVED lines=17> */
.L_x_1203:
[----:B------:R-:W-:Y:S05]  /*122e0*/  BSYNC.RECONVERGENT B0 ;  /* 0x0000000000007941 */ /* 0x000fea0003800200 */
.L_x_1202:
        /* <DEDUP_REMOVED lines=11> */
.L_x_1146:
        /* <DEDUP_REMOVED lines=8> */
.L_x_1205:
[----:B------:R-:W-:Y:S05]  /*12420*/  BSYNC B1 ;  /* 0x0000000000017941 */ /* 0x000fea0003800000 */
.L_x_1204:
        /* <DEDUP_REMOVED lines=9> */
.L_x_1206:
        /* <DEDUP_REMOVED lines=8> */
.L_x_1207:
[----:B------:R-:W-:Y:S02]  /*12540*/  MOV R175, R180 ;  /* 0x000000b400af7202 */ /* 0x000fe40000000f00 */
[----:B------:R-:W-:-:S05]  /*12550*/  MOV R21, R182 ;  /* 0x000000b600157202 */ /* 0x000fca0000000f00 */
[----:B------:R-:W-:Y:S01]  /*12560*/  FADD.FTZ R176, R176, R21 ;  /* 0x00000015b0b07221 */ /* 0x000fe20000010000 */
[----:B------:R-:W-:-:S07]  /*12570*/  MOV R21, 0xffffffff ;  /* 0xffffffff00157802 */ /* 0x000fce0000000f00 */
[----:B------:R-:W-:Y:S05]  /*12580*/  WARPSYNC.COLLECTIVE R21, `(.L_x_1208) ;  /* 0x0000000015087348 */ /* 0x000fea0003c00000 */
[----:B------:R0:W1:Y:S02]  /*12590*/  SHFL.BFLY P6, R182, R175, R173, R172 ;  /* 0x0c0000adafb67389 */ /* 0x00006400000c00ac */
[----:B01----:R-:W-:Y:S05]  /*125a0*/  ENDCOLLECTIVE ;  /* 0x000000000000791b */ /* 0x003fea0003800000 */
.L_x_1208:
        /* <DEDUP_REMOVED lines=8> */
.L_x_1209:
[----:B------:R-:W-:Y:S02]  /*12630*/  MOV R175, R180 ;  /* 0x000000b400af7202 */ /* 0x000fe40000000f00 */
[----:B------:R-:W-:-:S05]  /*12640*/  MOV R21, R182 ;  /* 0x000000b600157202 */ /* 0x000fca0000000f00 */
[----:B------:R-:W-:Y:S01]  /*12650*/  FADD.FTZ R176, R176, R21 ;  /* 0x00000015b0b07221 */ /* 0x000fe20000010000 */
[----:B------:R-:W-:-:S07]  /*12660*/  MOV R21, 0xffffffff ;  /* 0xffffffff00157802 */ /* 0x000fce0000000f00 */
[----:B------:R-:W-:Y:S05]  /*12670*/  WARPSYNC.COLLECTIVE R21, `(.L_x_1210) ;  /* 0x0000000015087348 */ /* 0x000fea0003c00000 */
[----:B------:R0:W1:Y:S02]  /*12680*/  SHFL.BFLY P6, R182, R175, R173, R172 ;  /* 0x0c0000adafb67389 */ /* 0x00006400000c00ac */
[----:B01----:R-:W-:Y:S05]  /*12690*/  ENDCOLLECTIVE ;  /* 0x000000000000791b */ /* 0x003fea0003800000 */
.L_x_1210:
        /* <DEDUP_REMOVED lines=8> */
.L_x_1211:
[----:B------:R-:W-:Y:S02]  /*12720*/  MOV R175, R180 ;  /* 0x000000b400af7202 */ /* 0x000fe40000000f00 */
[----:B------:R-:W-:-:S05]  /*12730*/  MOV R21, R182 ;  /* 0x000000b600157202 */ /* 0x000fca0000000f00 */
[----:B------:R-:W-:Y:S01]  /*12740*/  FADD.FTZ R176, R176, R21 ;  /* 0x00000015b0b07221 */ /* 0x000fe20000010000 */
[----:B------:R-:W-:-:S07]  /*12750*/  MOV R21, 0xffffffff ;  /* 0xffffffff00157802 */ /* 0x000fce0000000f00 */
[----:B------:R-:W-:Y:S05]  /*12760*/  WARPSYNC.COLLECTIVE R21, `(.L_x_1212) ;  /* 0x0000000015087348 */ /* 0x000fea0003c00000 */
[----:B------:R0:W1:Y:S02]  /*12770*/  SHFL.BFLY P6, R182, R175, R173, R172 ;  /* 0x0c0000adafb67389 */ /* 0x00006400000c00ac */
[----:B01----:R-:W-:Y:S05]  /*12780*/  ENDCOLLECTIVE ;  /* 0x000000000000791b */ /* 0x003fea0003800000 */
.L_x_1212:
        /* <DEDUP_REMOVED lines=8> */
.L_x_1213:
[----:B------:R-:W-:Y:S02]  /*12810*/  MOV R175, R180 ;  /* 0x000000b400af7202 */ /* 0x000fe40000000f00 */
[----:B------:R-:W-:-:S07]  /*12820*/  MOV R181, R182 ;  /* 0x000000b600b57202 */ /* 0x000fce0000000f00 */
[----:B------:R-:W-:Y:S05]  /*12830*/  WARPSYNC.COLLECTIVE R21, `(.L_x_1214) ;  /* 0x0000000015087348 */ /* 0x000fea0003c00000 */
[----:B------:R0:W1:Y:S02]  /*12840*/  SHFL.BFLY P6, R182, R175, R173, R172 ;  /* 0x0c0000adafb67389 */ /* 0x00006400000c00ac */
[----:B01----:R-:W-:Y:S05]  /*12850*/  ENDCOLLECTIVE ;  /* 0x000000000000791b */ /* 0x003fea0003800000 */
.L_x_1214:
[----:B------:R-:W-:Y:S01]  /*12860*/  MOV R21, R182 ;  /* 0x000000b600157202 */ /* 0x000fe20000000f00 */
[----:B------:R-:W-:Y:S06]  /*12870*/  BRA `(.L_x_1215) ;  /* 0xffffff1400987947 */ /* 0x000fec000383ffff */
.L_x_1216:
        /* <DEDUP_REMOVED lines=16> */
.L_x_25366:


//--------------------- .text._ZN10layer_norm13ln_bwd_kernelINS_13Kernel_traitsI13__nv_bfloat16S2_S2_S2_fjLj1280ELj1ELj4ELj1ELj16ENS_18Kernel_traits_baseILj1280ES2_S2_S2_S2_fjLj128EEEEELb1ELb1ELb0ELb1EEEvNS_9BwdParamsE --------------------------
	.section	.text._ZN10layer_norm13ln_bwd_kernelINS_13Kernel_traitsI13__nv_bfloat16S2_S2_S2_fjLj1280ELj1ELj4ELj1ELj16ENS_18Kernel_traits_baseILj1280ES2_S2_S2_S2_fjLj128EEEEELb1ELb1ELb0ELb1EEEvNS_9BwdParamsE,"ax",@progbits
	.align	128
        .global         _ZN10layer_norm13ln_bwd_kernelINS_13Kernel_traitsI13__nv_bfloat16S2_S2_S2_fjLj1280ELj1ELj4ELj1ELj16ENS_18Kernel_traits_baseILj1280ES2_S2_S2_S2_fjLj128EEEEELb1ELb1ELb0ELb1EEEvNS_9BwdParamsE
        .type           _ZN10layer_norm13ln_bwd_kernelINS_13Kernel_traitsI13__nv_bfloat16S2_S2_S2_fjLj1280ELj1ELj4ELj1ELj16ENS_18Kernel_traits_baseILj1280ES2_S2_S2_S2_fjLj128EEEEELb1ELb1ELb0ELb1EEEvNS_9BwdParamsE,@function
        .size           _ZN10layer_norm13ln_bwd_kernelINS_13Kernel_traitsI13__nv_bfloat16S2_S2_S2_fjLj1280ELj1ELj4ELj1ELj16ENS_18Kernel_traits_baseILj1280ES2_S2_S2_S2_fjLj128EEEEELb1ELb1ELb0ELb1EEEvNS_9BwdParamsE,(.L_x_25367 - _ZN10layer_norm13ln_bwd_kernelINS_13Kernel_traitsI13__nv_bfloat16S2_S2_S2_fjLj1280ELj1ELj4ELj1ELj16ENS_18Kernel_traits_baseILj1280ES2_S2_S2_S2_fjLj128EEEEELb1ELb1ELb0ELb1EEEvNS_9BwdParamsE)
        .other          _ZN10layer_norm13ln_bwd_kernelINS_13Kernel_traitsI13__nv_bfloat16S2_S2_S2_fjLj1280ELj1ELj4ELj1ELj16ENS_18Kernel_traits_baseILj1280ES2_S2_S2_S2_fjLj128EEEEELb1ELb1ELb0ELb1EEEvNS_9BwdParamsE,@"STO_CUDA_ENTRY STV_DEFAULT"
_ZN10layer_norm13ln_bwd_kernelINS_13Kernel_traitsI13__nv_bfloat16S2_S2_S2_fjLj1280ELj1ELj4ELj1ELj16ENS_18Kernel_traits_baseILj1280ES2_S2_S2_S2_fjLj128EEEEELb1ELb1ELb0ELb1EEEvNS_9BwdParamsE:
.text._ZN10layer_norm13ln_bwd_kernelINS_13Kernel_traitsI13__nv_bfloat16S2_S2_S2_fjLj1280ELj1ELj4ELj1ELj16ENS_18Kernel_traits_baseILj1280ES2_S2_S2_S2_fjLj128EEEEELb1ELb1ELb0ELb1EEEvNS_9BwdParamsE:
        /* <DEDUP_REMOVED lines=33> */
[----:B-1----:R-:W-:Y:S01]  /*0210*/  SHF.R.U32.HI R0, RZ, 0x5, R124 ;  /* 0x00000005ff007819 */ /* 0x002fe2000001167c */
[----:B------:R-:W1:Y:S01]  /*0220*/  LDCU.64 UR12, c[0x0][0x438] ;  /* 0x00008700ff0c77ac */ /* 0x000e620008000a00 */
[----:B------:R-:W-:Y:S02]  /*0230*/  LOP3.LUT R124, R124, 0x1f, RZ, 0xc0, !PT ;  /* 0x0000001f7c7c7812 */ /* 0x000fe400078ec0ff */
[----:B------:R-:W-:Y:S02]  /*0240*/  CS2R R4, SRZ ;  /* 0x0000000000047805 */ /* 0x000fe4000001ff00 */
[----:B------:R-:W-:Y:S02]  /*0250*/  LOP3.LUT R2, R0, UR4, RZ, 0xfc, !PT ;  /* 0x0000000400027c12 */ /* 0x000fe4000f8efcff */
[----:B------:R-:W-:Y:S02]  /*0260*/  CS2R R6, SRZ ;  /* 0x0000000000067805 */ /* 0x000fe4000001ff00 */
[----:B------:R-:W-:Y:S01]  /*0270*/  CS2R R8, SRZ ;  /* 0x0000000000087805 */ /* 0x000fe2000001ff00 */
[----:B------:R0:W-:Y:S01]  /*0280*/  STL [R1+0x178], R124 ;  /* 0x0001787c01007387 */ /* 0x0001e20000100800 */
[----:B---3--:R-:W-:-:S02]  /*0290*/  ISETP.GE.AND P0, PT, R2, UR8, PT ;  /* 0x0000000802007c0c */ /* 0x008fc4000bf06270 */
        /* <DEDUP_REMOVED lines=44> */
[----:B------:R0:W-:Y:S04]  /*0560*/  STL [R1+0x7c], RZ ;  /* 0x00007cff01007387 */ /* 0x0001e80000100800 */
[----:B------:R-:W2:Y:S04]  /*0570*/  LDG.E.128 R88, desc[UR6][R6.64] ;  /* 0x0000000606587981 */ /* 0x000ea8000c1e1d00 */
        /* <DEDUP_REMOVED lines=118> */
[----:B------:R3:W-:Y:S01]  /*0ce0*/  STL [R1+0x88], RZ ;  /* 0x000088ff01007387 */ /* 0x0007e20000100800 */
[----:B--2---:R-:W-:-:S03]  /*0cf0*/  PRMT R21, R88, 0x7632, R21 ;  /* 0x0000763258157816 */ /* 0x004fc60000000015 */
[----:B------:R3:W-:Y:S01]  /*0d00*/  STL [R1+0x84], RZ ;  /* 0x000084ff01007387 */ /* 0x0007e20000100800 */
[----:B------:R-:W-:-:S03]  /*0d10*/  PRMT R20, R89, 0x7632, R20 ;  /* 0x0000763259147816 */ /* 0x000fc60000000014 */
[----:B------:R3:W-:Y:S01]  /*0d20*/  STL [R1+0x80], RZ ;  /* 0x000080ff01007387 */ /* 0x0007e20000100800 */
[----:B------:R-:W-:-:S03]  /*0d30*/  PRMT R0, R90, 0x7632, R0 ;  /* 0x000076325a007816 */ /* 0x000fc60000000000 */
[----:B------:R3:W-:Y:S04]  /*0d40*/  STL [R1+0x30], RZ ;  /* 0x000030ff01007387 */ /* 0x0007e80000100800 */
[----:B------:R3:W-:Y:S04]  /*0d50*/  STL [R1+0x34], RZ ;  /* 0x000034ff01007387 */ /* 0x0007e80000100800 */
[----:B------:R3:W-:Y:S04]  /*0d60*/  STL [R1+0x38], RZ ;  /* 0x000038ff01007387 */ /* 0x0007e80000100800 */
[----:B------:R3:W-:Y:S04]  /*0d70*/  STL [R1+0x3c], RZ ;  /* 0x00003cff01007387 */ /* 0x0007e80000100800 */
[----:B------:R3:W-:Y:S04]  /*0d80*/  STL.S16 [R1+0x174], R23 ;  /* 0x0001741701007387 */ /* 0x0007e80000100600 */
[----:B------:R3:W-:Y:S04]  /*0d90*/  STL.S16 [R1+0x170], R22 ;  /* 0x0001701601007387 */ /* 0x0007e80000100600 */
[----:B------:R3:W-:Y:S04]  /*0da0*/  STL.S16 [R1+0x8], R21 ;  /* 0x0000081501007387 */ /* 0x0007e80000100600 */
[----:B------:R3:W-:Y:S04]  /*0db0*/  STL.S16 [R1+0x4], R20 ;  /* 0x0000041401007387 */ /* 0x0007e80000100600 */
[----:B------:R3:W-:Y:S01]  /*0dc0*/  STL.S16 [R1], R0 ;  /* 0x0000000001007387 */ /* 0x0007e20000100600 */
[----:B-1----:R-:W-:Y:S01]  /*0dd0*/  ISETP.NE.U32.AND P0, PT, RZ, UR8, PT ;  /* 0x00000008ff007c0c */ /* 0x002fe2000bf05070 */
[----:B------:R-:W-:Y:S01]  /*0de0*/  BSSY B1, `(.L_x_1219) ;  /* 0x0000ef0000017945 */ /* 0x000fe20003800000 */
[----:B----4-:R-:W-:Y:S01]  /*0df0*/  PRMT R3, R108, 0x7632, R3 ;  /* 0x000076326c037816 */ /* 0x010fe20000000003 */
[----:B------:R-:W5:Y:S01]  /*0e00*/  LDG.E.128 R84, desc[UR6][R4.64+0x600] ;  /* 0x0006000604547981 */ /* 0x000f62000c1e1d00 */
[----:B------:R-:W-:-:S02]  /*0e10*/  ISETP.NE.AND.EX P0, PT, RZ, UR9, PT, P0 ;  /* 0x00000009ff007c0c */ /* 0x000fc4000bf05300 */
[----:B0-----:R-:W-:Y:S01]  /*0e20*/  PRMT R6, R111, 0x7632, R6 ;  /* 0x000076326f067816 */ /* 0x001fe20000000006 */
[----:B------:R-:W5:Y:S01]  /*0e30*/  LDG.E.128 R80, desc[UR6][R4.64+0x400] ;  /* 0x0004000604507981 */ /* 0x000f62000c1e1d00 */
[----:B------:R-:W-:Y:S02]  /*0e40*/  PRMT R7, R100, 0x7632, R7 ;  /* 0x0000763264077816 */ /* 0x000fe40000000007 */
[----:B------:R-:W-:Y:S01]  /*0e50*/  PRMT R8, R101, 0x7632, R8 ;  /* 0x0000763265087816 */ /* 0x000fe20000000008 */
[----:B------:R-:W5:Y:S01]  /*0e60*/  LDG.E.128 R76, desc[UR6][R4.64+0x200] ;  /* 0x00020006044c7981 */ /* 0x000f62000c1e1d00 */
[----:B------:R-:W-:Y:S02]  /*0e70*/  PRMT R9, R102, 0x7632, R9 ;  /* 0x0000763266097816 */ /* 0x000fe40000000009 */
[----:B------:R-:W-:Y:S01]  /*0e80*/  PRMT R10, R103, 0x7632, R10 ;  /* 0x00007632670a7816 */ /* 0x000fe2000000000a */
[----:B------:R0:W5:Y:S01]  /*0e90*/  LDG.E.128 R72, desc[UR6][R4.64] ;  /* 0x0000000604487981 */ /* 0x000162000c1e1d00 */
[----:B------:R-:W-:-:S02]  /*0ea0*/  PRMT R11, R96, 0x7632, R11 ;  /* 0x00007632600b7816 */ /* 0x000fc4000000000b */
[----:B------:R-:W-:Y:S02]  /*0eb0*/  PRMT R12, R97, 0x7632, R12 ;  /* 0x00007632610c7816 */ /* 0x000fe4000000000c */
[----:B------:R-:W-:Y:S02]  /*0ec0*/  PRMT R13, R98, 0x7632, R13 ;  /* 0x00007632620d7816 */ /* 0x000fe4000000000d */
[----:B------:R-:W-:Y:S02]  /*0ed0*/  PRMT R14, R99, 0x7632, R14 ;  /* 0x00007632630e7816 */ /* 0x000fe4000000000e */
[----:B------:R-:W-:Y:S02]  /*0ee0*/  PRMT R15, R92, 0x7632, R15 ;  /* 0x000076325c0f7816 */ /* 0x000fe4000000000f */
[----:B0-----:R-:W-:Y:S02]  /*0ef0*/  PRMT R4, R109, 0x7632, R4 ;  /* 0x000076326d047816 */ /* 0x001fe40000000004 */
[----:B------:R-:W-:-:S02]  /*0f00*/  PRMT R5, R110, 0x7632, R5 ;  /* 0x000076326e057816 */ /* 0x000fc40000000005 */
[----:B------:R-:W-:Y:S02]  /*0f10*/  PRMT R16, R93, 0x7632, R16 ;  /* 0x000076325d107816 */ /* 0x000fe40000000010 */
[----:B------:R-:W-:Y:S02]  /*0f20*/  PRMT R17, R94, 0x7632, R17 ;  /* 0x000076325e117816 */ /* 0x000fe40000000011 */
[----:B------:R-:W-:Y:S02]  /*0f30*/  PRMT R18, R95, 0x7632, R18 ;  /* 0x000076325f127816 */ /* 0x000fe40000000012 */
[----:B---3--:R-:W-:-:S07]  /*0f40*/  PRMT R19, R91, 0x7632, R19 ;  /* 0x000076325b137816 */ /* 0x008fce0000000013 */
.L_x_1245:
[----:B0-----:R-:W0:Y:S08]  /*0f50*/  LDC.64 R22, c[0x0][0x3c0] ;  /* 0x0000f000ff167b82 */ /* 0x001e300000000a00 */
[----:B------:R-:W1:Y:S08]  /*0f60*/  @P0 LDC.64 R20, c[0x0][0x3e0] ;  /* 0x0000f800ff140b82 */ /* 0x000e700000000a00 */
[----:B------:R-:W2:Y:S01]  /*0f70*/  LDC.64 R24, c[0x0][0x3c8] ;  /* 0x0000f200ff187b82 */ /* 0x000ea20000000a00 */
[----:B0-----:R-:W-:-:S06]  /*0f80*/  IMAD.WIDE R22, R2, 0x4, R22 ;  /* 0x0000000402167825 */ /* 0x001fcc00078e0216 */
[----:B------:R-:W3:Y:S01]  /*0f90*/  LDG.E R22, desc[UR6][R22.64] ;  /* 0x0000000616167981 */ /* 0x000ee2000c1e1900 */
[----:B-1----:R-:W-:-:S05]  /*0fa0*/  @P0 IMAD.WIDE R20, R2, 0x2, R20 ;  /* 0x0000000202140825 */ /* 0x002fca00078e0214 */
[----:B------:R2:W4:Y:S01]  /*0fb0*/  @P0 LDG.E.U16 R0, desc[UR6][R20.64] ;  /* 0x0000000614000981 */ /* 0x000522000c1e1500 */
[----:B------:R-:W0:Y:S01]  /*0fc0*/  S2R R26, SR_TID.X ;  /* 0x00000000001a7919 */ /* 0x000e220000002100 */
[----:B------:R-:W-:-:S04]  /*0fd0*/  ISETP.NE.U32.AND P1, PT, RZ, UR12, PT ;  /* 0x0000000cff007c0c */ /* 0x000fc8000bf25070 */
[----:B------:R-:W-:Y:S01]  /*0fe0*/  ISETP.NE.AND.EX P1, PT, RZ, UR13, PT, P1 ;  /* 0x0000000dff007c0c */ /* 0x000fe2000bf25310 */
[----:B--2---:R-:W-:-:S04]  /*0ff0*/  IMAD.WIDE R20, R2, 0x4, R24 ;  /* 0x0000000402147825 */ /* 0x004fc800078e0218 */
[----:B------:R-:W-:Y:S02]  /*1000*/  IMAD R24, R2, UR11, RZ ;  /* 0x0000000b02187c24 */ /* 0x000fe4000f8e02ff */
[----:B-----5:R1:W5:Y:S03]  /*1010*/  LDG.E R20, desc[UR6][R20.64] ;  /* 0x0000000614147981 */ /* 0x020366000c1e1900 */
[----:B------:R-:W-:Y:S02]  /*1020*/  SHF.R.S32.HI R25, RZ, 0x1f, R24 ;  /* 0x0000001fff197819 */ /* 0x000fe40000011418 */
[----:B0-----:R-:W-:-:S05]  /*1030*/  LOP3.LUT R26, R26, 0x1f, RZ, 0xc0, !PT ;  /* 0x0000001f1a1a7812 */ /* 0x001fca00078ec0ff */
[----:B------:R0:W-:Y:S01]  /*1040*/  STL [R1+0x178], R26 ;  /* 0x0001781a01007387 */ /* 0x0001e20000100800 */
[----:B-1----:R-:W-:Y:S01]  /*1050*/  HFMA2 R21, -RZ, RZ, 1.875, 0 ;  /* 0x3f800000ff157431 */ /* 0x002fe200000001ff */
[----:B------:R-:W-:Y:S02]  /*1060*/  LEA.HI R25, R25, R24, RZ, 0x3 ;  /* 0x0000001819197211 */ /* 0x000fe400078f18ff */
[----:B------:R-:W-:Y:S02]  /*1070*/  ISETP.NE.AND P2, PT, RZ, UR10, PT ;  /* 0x0000000aff007c0c */ /* 0x000fe4000bf45270 */
[----:B------:R-:W-:Y:S02]  /*1080*/  LEA.HI.SX32 R176, R25, R26, 0x1d ;  /* 0x0000001a19b07211 */ /* 0x000fe400078feaff */
[----:B---3--:R-:W-:Y:S02]  /*1090*/  FSEL R133, R22, RZ, !P2 ;  /* 0x000000ff16857208 */ /* 0x008fe40005000000 */
[----:B----4-:R-:W-:Y:S01]  /*10a0*/  @P0 SHF.L.U32 R21, R0, 0x10, RZ ;  /* 0x0000001000150819 */ /* 0x010fe200000006ff */
[----:B0-----:R-:W-:Y:S06]  /*10b0*/  @P1 BRA `(.L_x_1220) ;  /* 0x0000001c004c1947 */ /* 0x001fec0003800000 */
[----:B------:R-:W0:Y:S01]  /*10c0*/  LDC.64 R24, c[0x0][0x428] ;  /* 0x00010a00ff187b82 */ /* 0x000e220000000a00 */
[----:B------:R-:W2:Y:S04]  /*10d0*/  LDL R221, [R1+0x170] ;  /* 0x0001700001dd7983 */ /* 0x000ea80000100800 */
[----:B------:R-:W3:Y:S03]  /*10e0*/  LDL R222, [R1+0x174] ;  /* 0x0001740001de7983 */ /* 0x000ee60000100800 */
[----:B------:R-:W1:Y:S01]  /*10f0*/  LDC.64 R28, c[0x0][0x3a8] ;  /* 0x0000ea00ff1c7b82 */ /* 0x000e620000000a00 */
[C---:B------:R-:W-:Y:S02]  /*1100*/  IADD3 R157, PT, PT, R176.reuse, 0x20, RZ ;  /* 0x00000020b09d7810 */ /* 0x040fe40007ffe0ff */
[----:B------:R-:W-:-:S02]  /*1110*/  IADD3 R22, PT, PT, R176, 0x80, RZ ;  /* 0x00000080b0167810 */ /* 0x000fc40007ffe0ff */
[C---:B------:R-:W-:Y:S02]  /*1120*/  IADD3 R136, PT, PT, R176.reuse, 0x40, RZ ;  /* 0x00000040b0887810 */ /* 0x040fe40007ffe0ff */
[----:B------:R-:W-:Y:S01]  /*1130*/  IADD3 R41, PT, PT, R176, 0x60, RZ ;  /* 0x00000060b0297810 */ /* 0x000fe20007ffe0ff */
[----:B------:R-:W4:Y:S01]  /*1140*/  LDC.64 R138, c[0x0][0x3b0] ;  /* 0x0000ec00ff8a7b82 */ /* 0x000f220000000a00 */
[----:B0-----:R-:W-:-:S04]  /*1150*/  IMAD.WIDE.U32 R112, R157, 0x10, R24 ;  /* 0x000000109d707825 */ /* 0x001fc800078e0018 */
[----:B------:R-:W-:Y:S02]  /*1160*/  IMAD.WIDE.U32 R116, R176, 0x10, R24 ;  /* 0x00000010b0747825 */ /* 0x000fe400078e0018 */
[----:B------:R-:W2:Y:S02]  /*1170*/  LDG.E.128 R112, desc[UR6][R112.64] ;  /* 0x0000000670707981 */ /* 0x000ea4000c1e1d00 */
[--C-:B-1----:R-:W-:Y:S02]  /*1180*/  IMAD.WIDE.U32 R120, R22, 0x10, R28.reuse ;  /* 0x0000001016787825 */ /* 0x102fe400078e001c */
[----:B------:R-:W3:Y:S02]  /*1190*/  LDG.E.128 R116, desc[UR6][R116.64] ;  /* 0x0000000674747981 */ /* 0x000ee4000c1e1d00 */
[--C-:B------:R-:W-:Y:S02]  /*11a0*/  IMAD.WIDE.U32 R32, R136, 0x10, R28.reuse ;  /* 0x0000001088207825 */ /* 0x100fe400078e001c */
[----:B------:R-:W3:Y:S02]  /*11b0*/  LDG.E.128 R120, desc[UR6][R120.64] ;  /* 0x0000000678787981 */ /* 0x000ee4000c1e1d00 */
[----:B------:R-:W-:-:S02]  /*11c0*/  IMAD.WIDE.U32 R124, R176, 0x10, R28 ;  /* 0x00000010b07c7825 */ /* 0x000fc400078e001c */
[----:B------:R-:W3:Y:S02]  /*11d0*/  LDG.E.128 R32, desc[UR6][R32.64] ;  /* 0x0000000620207981 */ /* 0x000ee4000c1e1d00 */
[--C-:B------:R-:W-:Y:S02]  /*11e0*/  IMAD.WIDE.U32 R44, R157, 0x10, R28.reuse ;  /* 0x000000109d2c7825 */ /* 0x100fe400078e001c */
[----:B------:R-:W3:Y:S02]  /*11f0*/  LDG.E.128 R124, desc[UR6][R124.64] ;  /* 0x000000067c7c7981 */ /* 0x000ee4000c1e1d00 */
[----:B------:R-:W-:Y:S02]  /*1200*/  IMAD.WIDE.U32 R28, R41, 0x10, R28 ;  /* 0x00000010291c7825 */ /* 0x000fe400078e001c */
[----:B------:R-:W3:Y:S02]  /*1210*/  LDG.E.128 R44, desc[UR6][R44.64] ;  /* 0x000000062c2c7981 */ /* 0x000ee4000c1e1d00 */
[----:B------:R-:W-:-:S02]  /*1220*/  IMAD.WIDE.U32 R36, R136, 0x10, R24 ;  /* 0x0000001088247825 */ /* 0x000fc400078e0018 */
[----:B------:R-:W3:Y:S04]  /*1230*/  LDG.E.128 R28, desc[UR6][R28.64] ;  /* 0x000000061c1c7981 */ /* 0x000ee8000c1e1d00 */
[----:B------:R-:W3:Y:S01]  /*1240*/  LDG.E.128 R36, desc[UR6][R36.64] ;  /* 0x0000000624247981 */ /* 0x000ee2000c1e1d00 */
[----:B------:R-:W-:-:S04]  /*1250*/  IMAD.WIDE.U32 R192, R41, 0x10, R24 ;  /* 0x0000001029c07825 */ /* 0x000fc800078e0018 */
[----:B------:R-:W-:Y:S02]  /*1260*/  IMAD.WIDE.U32 R24, R22, 0x10, R24 ;  /* 0x0000001016187825 */ /* 0x000fe400078e0018 */
[----:B------:R-:W3:Y:S04]  /*1270*/  LDG.E.128 R192, desc[UR6][R192.64] ;  /* 0x00000006c0c07981 */ /* 0x000ee8000c1e1d00 */
[----:B------:R-:W3:Y:S01]  /*1280*/  LDG.E.128 R24, desc[UR6][R24.64] ;  /* 0x0000000618187981 */ /* 0x000ee2000c1e1d00 */
[----:B----4-:R-:W-:-:S04]  /*1290*/  IMAD.WIDE.U32 R152, R157, 0x8, R138 ;  /* 0x000000089d987825 */ /* 0x010fc800078e008a */
[--C-:B------:R-:W-:Y:S02]  /*12a0*/  IMAD.WIDE.U32 R144, R136, 0x8, R138.reuse ;  /* 0x0000000888907825 */ /* 0x100fe400078e008a */
[----:B------:R-:W5:Y:S02]  /*12b0*/  LDG.E.64 R152, desc[UR6][R152.64] ;  /* 0x0000000698987981 */ /* 0x000f64000c1e1b00 */
[----:B------:R-:W-:Y:S02]  /*12c0*/  IMAD.WIDE.U32 R134, R41, 0x8, R138 ;  /* 0x0000000829867825 */ /* 0x000fe400078e008a */
[----:B------:R-:W5:Y:S04]  /*12d0*/  LDG.E.64 R144, desc[UR6][R144.64] ;  /* 0x0000000690907981 */ /* 0x000f68000c1e1b00 */
[----:B------:R-:W5:Y:S01]  /*12e0*/  LDG.E.64 R134, desc[UR6][R134.64] ;  /* 0x0000000686867981 */ /* 0x000f62000c1e1b00 */
        /* <DEDUP_REMOVED lines=24> */
[C---:B---3--:R-:W-:Y:S02]  /*1470*/  PRMT R0, R123.reuse, 0x7632, R0 ;  /* 0x000076327b007816 */ /* 0x048fe40000000000 */
[----:B------:R-:W-:Y:S02]  /*1480*/  SHF.L.U32 R129, R123, 0x10, RZ ;  /* 0x000000107b817819 */ /* 0x000fe400000006ff */
[----:B------:R-:W-:Y:S02]  /*1490*/  PRMT R113, R32, 0x7632, R113 ;  /* 0x0000763220717816 */ /* 0x000fe40000000071 */
[----:B------:R-:W-:Y:S02]  /*14a0*/  PRMT R112, R33, 0x7632, R112 ;  /* 0x0000763221707816 */ /* 0x000fe40000000070 */
[----:B------:R-:W-:-:S02]  /*14b0*/  PRMT R43, R120, 0x7632, R43 ;  /* 0x00007632782b7816 */ /* 0x000fc4000000002b */
[----:B------:R-:W-:Y:S02]  /*14c0*/  SHF.L.U32 R131, R120, 0x10, RZ ;  /* 0x0000001078837819 */ /* 0x000fe400000006ff */
[C---:B------:R-:W-:Y:S02]  /*14d0*/  PRMT R123, R121.reuse, 0x7632, R123 ;  /* 0x00007632797b7816 */ /* 0x040fe4000000007b */
[----:B------:R-:W-:Y:S02]  /*14e0*/  SHF.L.U32 R130, R121, 0x10, RZ ;  /* 0x0000001079827819 */ /* 0x000fe400000006ff */
[----:B------:R-:W-:Y:S02]  /*14f0*/  PRMT R128, R122, 0x7632, R128 ;  /* 0x000076327a807816 */ /* 0x000fe40000000080 */
[----:B------:R-:W-:Y:S02]  /*1500*/  SHF.L.U32 R141, R32, 0x10, RZ ;  /* 0x00000010208d7819 */ /* 0x000fe400000006ff */
        /* <DEDUP_REMOVED lines=11> */
[----:B------:R-:W-:Y:S02]  /*15c0*/  SHF.L.U32 R126, R30, 0x10, RZ ;  /* 0x000000101e7e7819 */ /* 0x000fe400000006ff */
[----:B------:R-:W-:-:S02]  /*15d0*/  SHF.L.U32 R127, R0, 0x10, RZ ;  /* 0x00000010007f7819 */ /* 0x000fc400000006ff */
[----:B------:R-:W-:Y:S02]  /*15e0*/  SHF.L.U32 R113, R113, 0x10, RZ ;  /* 0x0000001071717819 */ /* 0x000fe400000006ff */
        /* <DEDUP_REMOVED lines=10> */
[----:B------:R-:W-:Y:S01]  /*1690*/  SHF.L.U32 R38, R28, 0x10, RZ ;  /* 0x000000101c267819 */ /* 0x000fe200000006ff */
[C---:B------:R-:W-:Y:S01]  /*16a0*/  FADD.FTZ R28, -R133.reuse, R131 ;  /* 0x00000083851c7221 */ /* 0x040fe20000010100 */
[----:B------:R-:W-:Y:S01]  /*16b0*/  PRMT R36, R30, 0x7632, R36 ;  /* 0x000076321e247816 */ /* 0x000fe20000000024 */
[----:B------:R-:W-:Y:S01]  /*16c0*/  FADD.FTZ R30, -R133, R122 ;  /* 0x0000007a851e7221 */ /* 0x000fe20000010100 */
[----:B------:R-:W-:Y:S01]  /*16d0*/  SHF.L.U32 R131, R35, 0x10, RZ ;  /* 0x0000001023837819 */ /* 0x000fe200000006ff */
[C---:B------:R-:W-:Y:S01]  /*16e0*/  FADD.FTZ R122, -R133.reuse, R126 ;  /* 0x0000007e857a7221 */ /* 0x040fe20000010100 */
[C---:B------:R-:W-:Y:S01]  /*16f0*/  FADD.FTZ R35, -R133.reuse, R127 ;  /* 0x0000007f85237221 */ /* 0x040fe20000010100 */
[C---:B------:R-:W-:Y:S01]  /*1700*/  FADD.FTZ R150, -R133.reuse, R113 ;  /* 0x0000007185967221 */ /* 0x040fe20000010100 */
[----:B------:R-:W-:Y:S01]  /*1710*/  FADD.FTZ R154, -R133, R112 ;  /* 0x00000070859a7221 */ /* 0x000fe20000010100 */
[----:B------:R-:W-:-:S04]  /*1720*/  IMAD.WIDE.U32 R112, R176, 0x8, R138 ;  /* 0x00000008b0707825 */ /* 0x000fc800078e008a */
[----:B------:R-:W-:Y:S02]  /*1730*/  IMAD.WIDE.U32 R126, R22, 0x8, R138 ;  /* 0x00000008167e7825 */ /* 0x000fe400078e008a */
[----:B------:R-:W5:Y:S04]  /*1740*/  LDG.E.64 R112, desc[UR6][R112.64] ;  /* 0x0000000670707981 */ /* 0x000f68000c1e1b00 */
[----:B------:R-:W5:Y:S01]  /*1750*/  LDG.E.64 R126, desc[UR6][R126.64] ;  /* 0x000000067e7e7981 */ /* 0x000f62000c1e1b00 */
[----:B------:R-:W-:Y:S02]  /*1760*/  PRMT R23, R124, 0x7632, R23 ;  /* 0x000076327c177816 */ /* 0x000fe40000000017 */
[C---:B------:R-:W-:Y:S02]  /*1770*/  PRMT R202, R118.reuse, 0x7632, R202 ;  /* 0x0000763276ca7816 */ /* 0x040fe400000000ca */
[----:B------:R-:W-:-:S02]  /*1780*/  SHF.L.U32 R189, R118, 0x10, RZ ;  /* 0x0000001076bd7819 */ /* 0x000fc400000006ff */
[----:B------:R-:W-:Y:S02]  /*1790*/  SHF.L.U32 R124, R124, 0x10, RZ ;  /* 0x000000107c7c7819 */ /* 0x000fe400000006ff */
[C---:B------:R-:W-:Y:S02]  /*17a0*/  PRMT R203, R119.reuse, 0x7632, R203 ;  /* 0x0000763277cb7816 */ /* 0x040fe400000000cb */
[----:B------:R-:W-:Y:S02]  /*17b0*/  SHF.L.U32 R188, R119, 0x10, RZ ;  /* 0x0000001077bc7819 */ /* 0x000fe400000006ff */
        /* <DEDUP_REMOVED lines=10> */
[----:B------:R-:W-:Y:S01]  /*1860*/  FADD.FTZ R29, -R133, R130 ;  /* 0x00000082851d7221 */ /* 0x000fe20000010100 */
[----:B------:R-:W-:Y:S01]  /*1870*/  SHF.L.U32 R31, R31, 0x10, RZ ;  /* 0x000000101f1f7819 */ /* 0x000fe200000006ff */
[----:B------:R-:W-:Y:S01]  /*1880*/  FADD.FTZ R0, -R133, R124 ;  /* 0x0000007c85007221 */ /* 0x000fe20000010100 */
[----:B------:R-:W-:Y:S02]  /*1890*/  PRMT R42, R125, 0x7632, R42 ;  /* 0x000076327d2a7816 */ /* 0x000fe4000000002a */
[C---:B------:R-:W-:Y:S02]  /*18a0*/  PRMT R200, R116.reuse, 0x7632, R200 ;  /* 0x0000763274c87816 */ /* 0x040fe400000000c8 */
[----:B------:R-:W-:Y:S02]  /*18b0*/  SHF.L.U32 R191, R116, 0x10, RZ ;  /* 0x0000001074bf7819 */ /* 0x000fe400000006ff */
[----:B------:R-:W-:-:S02]  /*18c0*/  SHF.L.U32 R23, R23, 0x10, RZ ;  /* 0x0000001017177819 */ /* 0x000fc400000006ff */
[----:B------:R-:W-:Y:S02]  /*18d0*/  SHF.L.U32 R130, R123, 0x10, RZ ;  /* 0x000000107b827819 */ /* 0x000fe400000006ff */
[C---:B------:R-:W-:Y:S02]  /*18e0*/  PRMT R116, R46.reuse, 0x7632, R116 ;  /* 0x000076322e747816 */ /* 0x040fe40000000074 */
[----:B------:R-:W-:Y:S02]  /*18f0*/  SHF.L.U32 R168, R46, 0x10, RZ ;  /* 0x000000102ea87819 */ /* 0x000fe400000006ff */
[----:B------:R-:W-:Y:S01]  /*1900*/  SHF.L.U32 R34, R34, 0x10, RZ ;  /* 0x0000001022227819 */ /* 0x000fe200000006ff */
[----:B------:R-:W-:Y:S01]  /*1910*/  FADD.FTZ R123, -R133, R31 ;  /* 0x0000001f857b7221 */ /* 0x000fe20000010100 */
[C---:B------:R-:W-:Y:S02]  /*1920*/  PRMT R207, R115.reuse, 0x7632, R207 ;  /* 0x0000763273cf7816 */ /* 0x040fe400000000cf */
[----:B------:R-:W-:Y:S01]  /*1930*/  SHF.L.U32 R46, R115, 0x10, RZ ;  /* 0x00000010732e7819 */ /* 0x000fe200000006ff */
[----:B------:R-:W-:Y:S01]  /*1940*/  FADD.FTZ R115, -R133, R129 ;  /* 0x0000008185737221 */ /* 0x000fe20000010100 */
[----:B------:R-:W-:Y:S01]  /*1950*/  SHF.L.U32 R125, R125, 0x10, RZ ;  /* 0x000000107d7d7819 */ /* 0x000fe200000006ff */
[----:B------:R-:W-:Y:S01]  /*1960*/  FMUL.FTZ R185, R185, R191 ;  /* 0x000000bfb9b97220 */ /* 0x000fe20000410000 */
[----:B------:R-:W-:Y:S01]  /*1970*/  SHF.L.U32 R181, R42, 0x10, RZ ;  /* 0x000000102ab57819 */ /* 0x000fe200000006ff */
[----:B------:R-:W-:Y:S01]  /*1980*/  FADD.FTZ R42, -R133, R23 ;  /* 0x00000017852a7221 */ /* 0x000fe20000010100 */
[----:B------:R-:W-:Y:S01]  /*1990*/  SHF.L.U32 R200, R200, 0x10, RZ ;  /* 0x00000010c8c87819 */ /* 0x000fe200000006ff */
[----:B-----5:R-:W-:Y:S01]  /*19a0*/  FMUL.FTZ R0, R20, R0 ;  /* 0x0000000014007220 */ /* 0x020fe20000410000 */
[----:B------:R-:W-:Y:S01]  /*19b0*/  SHF.L.U32 R31, R37, 0x10, RZ ;  /* 0x00000010251f7819 */ /* 0x000fe200000006ff */
[C---:B------:R-:W-:Y:S01]  /*19c0*/  FADD.FTZ R37, -R133.reuse, R130 ;  /* 0x0000008285257221 */ /* 0x040fe20000010100 */
[----:B------:R-:W-:Y:S01]  /*19d0*/  FADD.FTZ R130, -R133, R34 ;  /* 0x0000002285827221 */ /* 0x000fe20000010100 */
[----:B------:R-:W-:-:S02]  /*19e0*/  PRMT R219, R27, 0x7632, R219 ;  /* 0x000076321bdb7816 */ /* 0x000fc400000000db */
[----:B------:R-:W-:Y:S01]  /*19f0*/  SHF.L.U32 R199, R27, 0x10, RZ ;  /* 0x000000101bc77819 */ /* 0x000fe200000006ff */
[----:B------:R-:W-:Y:S01]  /*1a00*/  FMUL.FTZ R27, R20, R115 ;  /* 0x00000073141b7220 */ /* 0x000fe20000410000 */
[----:B------:R-:W-:Y:S01]  /*1a10*/  SHF.L.U32 R129, R43, 0x10, RZ ;  /* 0x000000102b817819 */ /* 0x000fe200000006ff */
[----:B------:R-:W-:Y:S01]  /*1a20*/  FADD.FTZ R43, -R133, R125 ;  /* 0x0000007d852b7221 */ /* 0x000fe20000010100 */
[----:B------:R-:W-:Y:S01]  /*1a30*/  SHF.L.U32 R34, R221, 0x10, RZ ;  /* 0x00000010dd227819 */ /* 0x000fe200000006ff */
[----:B------:R-:W-:Y:S01]  /*1a40*/  FMUL.FTZ R184, R184, R200 ;  /* 0x000000c8b8b87220 */ /* 0x000fe20000410000 */
        /* <DEDUP_REMOVED lines=203> */
[--C-:B------:R-:W-:Y:S01]  /*2700*/  FADD.FTZ R133, -R133, R31.reuse ;  /* 0x0000001f85857221 */ /* 0x100fe20000010100 */
        /* <DEDUP_REMOVED lines=16> */
[C---:B------:R-:W-:Y:S01]  /*2810*/  FMUL.FTZ R28, R20.reuse, R28 ;  /* 0x0000001c141c7220 */ /* 0x040fe20000410000 */
        /* <DEDUP_REMOVED lines=10> */
[----:B------:R-:W-:Y:S01]  /*28c0*/  FMUL.FTZ R220, R0, R191 ;  /* 0x000000bf00dc7220 */ /* 0x000fe20000410000 */
[----:B------:R-:W-:Y:S01]  /*28d0*/  SHF.L.U32 R217, R217, 0x10, RZ ;  /* 0x00000010d9d97819 */ /* 0x000fe200000006ff */
[----:B------:R-:W-:Y:S01]  /*28e0*/  FMUL.FTZ R24, R24, R197 ;  /* 0x000000c518187220 */ /* 0x000fe20000410000 */
[----:B------:R-:W-:Y:S01]  /*28f0*/  SHF.L.U32 R32, R32, 0x10, RZ ;  /* 0x0000001020207819 */ /* 0x000fe200000006ff */
[----:B------:R-:W-:Y:S01]  /*2900*/  FMUL.FTZ R29, R20, R29 ;  /* 0x0000001d141d7220 */ /* 0x000fe20000410000 */
[----:B------:R-:W-:Y:S01]  /*2910*/  FADD.FTZ R235, R235, R31 ;  /* 0x0000001febeb7221 */ /* 0x000fe20000010000 */
[----:B------:R-:W-:Y:S01]  /*2920*/  FFMA.FTZ R236, R36, R31, R236 ;  /* 0x0000001f24ec7223 */ /* 0x000fe200000100ec */
[----:B------:R0:W-:Y:S01]  /*2930*/  STL [R1+0x2c], R220 ;  /* 0x00002cdc01007387 */ /* 0x0001e20000100800 */
[----:B------:R-:W-:Y:S01]  /*2940*/  FMUL.FTZ R221, R43, R190 ;  /* 0x000000be2bdd7220 */ /* 0x000fe20000410000 */
[----:B------:R-:W-:Y:S01]  /*2950*/  PRMT R218, R26, 0x7632, R218 ;  /* 0x000076321ada7816 */ /* 0x000fe200000000da */
[----:B------:R-:W-:Y:S01]  /*2960*/  FMUL.FTZ R32, R32, R217 ;  /* 0x000000d920207220 */ /* 0x000fe20000410000 */
[----:B------:R-:W-:Y:S01]  /*2970*/  SHF.L.U32 R198, R26, 0x10, RZ ;  /* 0x000000101ac67819 */ /* 0x000fe200000006ff */
[----:B------:R-:W-:Y:S01]  /*2980*/  FMUL.FTZ R37, R20, R37 ;  /* 0x0000002514257220 */ /* 0x000fe20000410000 */
[----:B------:R-:W-:Y:S01]  /*2990*/  SHF.L.U32 R25, R106, 0x10, RZ ;  /* 0x000000106a197819 */ /* 0x000fe200000006ff */
[----:B------:R-:W-:Y:S01]  /*29a0*/  FADD.FTZ R235, R235, R24 ;  /* 0x00000018ebeb7221 */ /* 0x000fe20000010000 */
[----:B------:R-:W-:Y:S01]  /*29b0*/  FFMA.FTZ R236, R29, R24, R236 ;  /* 0x000000181dec7223 */ /* 0x000fe200000100ec */
[----:B0-----:R-:W-:Y:S01]  /*29c0*/  FMUL.FTZ R220, R179, R189 ;  /* 0x000000bdb3dc7220 */ /* 0x001fe20000410000 */
[----:B------:R-:W-:Y:S01]  /*29d0*/  SHF.L.U32 R218, R218, 0x10, RZ ;  /* 0x00000010dada7819 */ /* 0x000fe200000006ff */
[----:B------:R0:W-:Y:S01]  /*29e0*/  STL [R1+0x24], R221 ;  /* 0x000024dd01007387 */ /* 0x0001e20000100800 */
[----:B------:R-:W-:Y:S01]  /*29f0*/  FMUL.FTZ R25, R25, R198 ;  /* 0x000000c619197220 */ /* 0x000fe20000410000 */
[----:B------:R-:W-:Y:S01]  /*2a00*/  FMUL.FTZ R30, R20, R30 ;  /* 0x0000001e141e7220 */ /* 0x000fe20000410000 */
[----:B------:R-:W-:Y:S01]  /*2a10*/  FADD.FTZ R235, R235, R32 ;  /* 0x00000020ebeb7221 */ /* 0x000fe20000010000 */
[----:B------:R1:W-:Y:S01]  /*2a20*/  STL [R1+0x1c], R220 ;  /* 0x00001cdc01007387 */ /* 0x0003e20000100800 */
[----:B------:R-:W-:Y:S01]  /*2a30*/  FFMA.FTZ R236, R37, R32, R236 ;  /* 0x0000002025ec7223 */ /* 0x000fe200000100ec */
[----:B------:R-:W-:Y:S01]  /*2a40*/  SHF.L.U32 R26, R107, 0x10, RZ ;  /* 0x000000106b1a7819 */ /* 0x000fe200000006ff */
[----:B------:R-:W-:Y:S01]  /*2a50*/  FMUL.FTZ R238, R42, R200 ;  /* 0x000000c82aee7220 */ /* 0x000fe20000410000 */
[----:B------:R-:W-:Y:S01]  /*2a60*/  FMUL.FTZ R33, R33, R218 ;  /* 0x000000da21217220 */ /* 0x000fe20000410000 */
[----:B0-----:R-:W-:Y:S01]  /*2a70*/  FMUL.FTZ R221, R162, R187 ;  /* 0x000000bba2dd7220 */ /* 0x001fe20000410000 */
[----:B------:R-:W-:Y:S01]  /*2a80*/  FMUL.FTZ R38, R20, R38 ;  /* 0x0000002614267220 */ /* 0x000fe20000410000 */
[----:B-1----:R-:W-:Y:S01]  /*2a90*/  FMUL.FTZ R220, R164, R188 ;  /* 0x000000bca4dc7220 */ /* 0x002fe20000410000 */
[----:B------:R-:W-:Y:S01]  /*2aa0*/  FADD.FTZ R235, R235, R25 ;  /* 0x00000019ebeb7221 */ /* 0x000fe20000010000 */
[----:B------:R-:W-:Y:S01]  /*2ab0*/  FFMA.FTZ R236, R30, R25, R236 ;  /* 0x000000191eec7223 */ /* 0x000fe200000100ec */
[----:B------:R-:W-:-:S02]  /*2ac0*/  SHF.L.U32 R219, R219, 0x10, RZ ;  /* 0x00000010dbdb7819 */ /* 0x000fc400000006ff */
[----:B------:R-:W-:Y:S01]  /*2ad0*/  STL [R1+0x14], R220 ;  /* 0x000014dc01007387 */ /* 0x000fe20000100800 */
[----:B------:R-:W-:Y:S01]  /*2ae0*/  FMUL.FTZ R26, R26, R199 ;  /* 0x000000c71a1a7220 */ /* 0x000fe20000410000 */
[----:B------:R-:W-:Y:S01]  /*2af0*/  FADD.FTZ R235, R235, R33 ;  /* 0x00000021ebeb7221 */ /* 0x000fe20000010000 */
[----:B------:R-:W-:Y:S01]  /*2b00*/  FFMA.FTZ R236, R38, R33, R236 ;  /* 0x0000002126ec7223 */ /* 0x000fe200000100ec */
[----:B------:R-:W-:Y:S01]  /*2b10*/  STL [R1+0xc], R221 ;  /* 0x00000cdd01007387 */ /* 0x000fe20000100800 */
[----:B------:R-:W-:Y:S01]  /*2b20*/  FMUL.FTZ R237, R181, R201 ;  /* 0x000000c9b5ed7220 */ /* 0x000fe20000410000 */
[----:B------:R-:W-:Y:S02]  /*2b30*/  FMUL.FTZ R239, R114, R203 ;  /* 0x000000cb72ef7220 */ /* 0x000fe40000410000 */
[----:B------:R0:W-:Y:S01]  /*2b40*/  STL [R1+0x28], R238 ;  /* 0x000028ee01007387 */ /* 0x0001e20000100800 */
[----:B------:R-:W-:Y:S01]  /*2b50*/  FMUL.FTZ R34, R34, R219 ;  /* 0x000000db22227220 */ /* 0x000fe20000410000 */
[----:B------:R-:W-:Y:S01]  /*2b60*/  FMUL.FTZ R35, R20, R35 ;  /* 0x0000002314237220 */ /* 0x000fe20000410000 */
[----:B------:R-:W-:Y:S01]  /*2b70*/  FADD.FTZ R235, R235, R26 ;  /* 0x0000001aebeb7221 */ /* 0x000fe20000010000 */
[----:B------:R-:W-:Y:S01]  /*2b80*/  FFMA.FTZ R236, R27, R26, R236 ;  /* 0x0000001a1bec7223 */ /* 0x000fe200000100ec */
[----:B------:R1:W-:Y:S01]  /*2b90*/  STL [R1+0x20], R237 ;  /* 0x000020ed01007387 */ /* 0x0003e20000100800 */
[----:B0-----:R-:W-:Y:S01]  /*2ba0*/  FMUL.FTZ R238, R177, R202 ;  /* 0x000000cab1ee7220 */ /* 0x001fe20000410000 */
[----:B------:R-:W-:Y:S01]  /*2bb0*/  FMUL.FTZ R220, R163, R186 ;  /* 0x000000baa3dc7220 */ /* 0x000fe20000410000 */
[----:B------:R-:W-:Y:S01]  /*2bc0*/  FMUL.FTZ R221, R168, R47 ;  /* 0x0000002fa8dd7220 */ /* 0x000fe20000410000 */
[----:B------:R-:W-:-:S02]  /*2bd0*/  FMUL.FTZ R222, R169, R46 ;  /* 0x0000002ea9de7220 */ /* 0x000fc40000410000 */
[----:B------:R0:W-:Y:S01]  /*2be0*/  STL [R1+0x18], R238 ;  /* 0x000018ee01007387 */ /* 0x0001e20000100800 */
[----:B------:R-:W-:Y:S01]  /*2bf0*/  FMUL.FTZ R223, R141, R45 ;  /* 0x0000002d8ddf7220 */ /* 0x000fe20000410000 */
[----:B------:R-:W-:Y:S01]  /*2c00*/  FMUL.FTZ R224, R142, R44 ;  /* 0x0000002c8ee07220 */ /* 0x000fe20000410000 */
[----:B------:R-:W-:Y:S01]  /*2c10*/  FMUL.FTZ R225, R143, R40 ;  /* 0x000000288fe17220 */ /* 0x000fe20000410000 */
[----:B------:R2:W-:Y:S01]  /*2c20*/  STL [R1+0x10], R239 ;  /* 0x000010ef01007387 */ /* 0x0005e20000100800 */
        /* <DEDUP_REMOVED lines=11> */
[----:B-1----:R-:W-:Y:S01]  /*2ce0*/  FMUL.FTZ R237, R167, R204 ;  /* 0x000000cca7ed7220 */ /* 0x002fe20000410000 */
[----:B0-----:R-:W-:Y:S01]  /*2cf0*/  FMUL.FTZ R238, R171, R205 ;  /* 0x000000cdabee7220 */ /* 0x001fe20000410000 */
[----:B--2---:R-:W-:Y:S01]  /*2d00*/  FMUL.FTZ R239, R174, R206 ;  /* 0x000000ceaeef7220 */ /* 0x004fe20000410000 */
        /* <DEDUP_REMOVED lines=14> */
.L_x_1220:
[----:B------:R-:W0:Y:S01]  /*2df0*/  LDC.64 R28, c[0x0][0x3a8] ;  /* 0x0000ea00ff1c7b82 */ /* 0x000e220000000a00 */
[C---:B------:R-:W-:Y:S01]  /*2e00*/  IADD3 R22, PT, PT, R176.reuse, 0x80, RZ ;  /* 0x00000080b0167810 */ /* 0x040fe20007ffe0ff */
[----:B------:R-:W2:Y:S04]  /*2e10*/  LDL R251, [R1+0x174] ;  /* 0x0001740001fb7983 */ /* 0x000ea80000100800 */
[----:B------:R-:W3:Y:S02]  /*2e20*/  LDL R252, [R1+0x170] ;  /* 0x0001700001fc7983 */ /* 0x000ee40000100800 */
[----:B------:R-:W1:Y:S01]  /*2e30*/  LDC.64 R24, c[0x0][0x428] ;  /* 0x00010a00ff187b82 */ /* 0x000e620000000a00 */
[C---:B------:R-:W-:Y:S02]  /*2e40*/  IADD3 R157, PT, PT, R176.reuse, 0x20, RZ ;  /* 0x00000020b09d7810 */ /* 0x040fe40007ffe0ff */
[----:B------:R-:W-:-:S02]  /*2e50*/  IADD3 R136, PT, PT, R176, 0x40, RZ ;  /* 0x00000040b0887810 */ /* 0x000fc40007ffe0ff */
[----:B------:R-:W-:-:S03]  /*2e60*/  IADD3 R41, PT, PT, R176, 0x60, RZ ;  /* 0x00000060b0297810 */ /* 0x000fc60007ffe0ff */
[----:B------:R-:W4:Y:S01]  /*2e70*/  LDC.64 R126, c[0x0][0x3b0] ;  /* 0x0000ec00ff7e7b82 */ /* 0x000f220000000a00 */
[----:B0-----:R-:W-:-:S04]  /*2e80*/  IMAD.WIDE.U32 R60, R22, 0x10, R28 ;  /* 0x00000010163c7825 */ /* 0x001fc800078e001c */
[C---:B------:R-:W-:Y:S02]  /*2e90*/  IMAD.WIDE.U32 R64, R176.reuse, 0x10, R28 ;  /* 0x00000010b0407825 */ /* 0x040fe400078e001c */
[----:B------:R-:W2:Y:S04]  /*2ea0*/  LDG.E.128 R60, desc[UR6][R60.64] ;  /* 0x000000063c3c7981 */ /* 0x000ea8000c1e1d00 */
[----:B------:R-:W3:Y:S01]  /*2eb0*/  LDG.E.128 R64, desc[UR6][R64.64] ;  /* 0x0000000640407981 */ /* 0x000ee2000c1e1d00 */
[----:B-1----:R-:W-:-:S04]  /*2ec0*/  IMAD.WIDE.U32 R56, R176, 0x10, R24 ;  /* 0x00000010b0387825 */ /* 0x002fc800078e0018 */
[C---:B------:R-:W-:Y:S02]  /*2ed0*/  IMAD.WIDE.U32 R52, R157.reuse, 0x10, R24 ;  /* 0x000000109d347825 */ /* 0x040fe400078e0018 */
[----:B------:R-:W3:Y:S02]  /*2ee0*/  LDG.E.128 R56, desc[UR6][R56.64] ;  /* 0x0000000638387981 */ /* 0x000ee4000c1e1d00 */
[--C-:B------:R-:W-:Y:S02]  /*2ef0*/  IMAD.WIDE.U32 R44, R157, 0x10, R28.reuse ;  /* 0x000000109d2c7825 */ /* 0x100fe400078e001c */
[----:B------:R-:W3:Y:S02]  /*2f00*/  LDG.E.128 R52, desc[UR6][R52.64] ;  /* 0x0000000634347981 */ /* 0x000ee4000c1e1d00 */
[C---:B------:R-:W-:Y:S02]  /*2f10*/  IMAD.WIDE.U32 R32, R136.reuse, 0x10, R28 ;  /* 0x0000001088207825 */ /* 0x040fe400078e001c */
[----:B------:R-:W3:Y:S02]  /*2f20*/  LDG.E.128 R44, desc[UR6][R44.64] ;  /* 0x000000062c2c7981 */ /* 0x000ee4000c1e1d00 */
[----:B------:R-:W-:-:S02]  /*2f30*/  IMAD.WIDE.U32 R36, R136, 0x10, R24 ;  /* 0x0000001088247825 */ /* 0x000fc400078e0018 */
[----:B------:R-:W3:Y:S02]  /*2f40*/  LDG.E.128 R32, desc[UR6][R32.64] ;  /* 0x0000000620207981 */ /* 0x000ee4000c1e1d00 */
[C---:B------:R-:W-:Y:S02]  /*2f50*/  IMAD.WIDE.U32 R28, R41.reuse, 0x10, R28 ;  /* 0x00000010291c7825 */ /* 0x040fe400078e001c */
        /* <DEDUP_REMOVED lines=32> */
[----:B---3--:R-:W-:-:S02]  /*3160*/  PRMT R42, R66, 0x7632, R42 ;  /* 0x00007632422a7816 */ /* 0x008fc4000000002a */
[----:B------:R-:W-:Y:S02]  /*3170*/  SHF.L.U32 R179, R66, 0x10, RZ ;  /* 0x0000001042b37819 */ /* 0x000fe400000006ff */
[C---:B------:R-:W-:Y:S02]  /*3180*/  PRMT R60, R67.reuse, 0x7632, R60 ;  /* 0x00007632433c7816 */ /* 0x040fe4000000003c */
[----:B------:R-:W-:Y:S02]  /*3190*/  SHF.L.U32 R164, R67, 0x10, RZ ;  /* 0x0000001043a47819 */ /* 0x000fe400000006ff */
[----:B------:R-:W0:Y:S01]  /*31a0*/  LDC.64 R66, c[0x0][0x438] ;  /* 0x00010e00ff427b82 */ /* 0x000e220000000a00 */
        /* <DEDUP_REMOVED lines=9> */
[----:B------:R-:W-:Y:S02]  /*3240*/  SHF.L.U32 R187, R52, 0x10, RZ ;  /* 0x0000001034bb7819 */ /* 0x000fe400000006ff */
[----:B------:R-:W-:Y:S02]  /*3250*/  PRMT R61, R62, 0x7632, R61 ;  /* 0x000076323e3d7816 */ /* 0x000fe4000000003d */
[----:B------:R-:W-:Y:S02]  /*3260*/  PRMT R56, R44, 0x7632, R56 ;  /* 0x000076322c387816 */ /* 0x000fe40000000038 */
[----:B------:R-:W-:Y:S02]  /*3270*/  PRMT R57, R46, 0x7632, R57 ;  /* 0x000076322e397816 */ /* 0x000fe40000000039 */
[C---:B------:R-:W-:Y:S02]  /*3280*/  PRMT R52, R32.reuse, 0x7632, R52 ;  /* 0x0000763220347816 */ /* 0x040fe40000000034 */
[----:B------:R-:W-:-:S02]  /*3290*/  SHF.L.U32 R141, R32, 0x10, RZ ;  /* 0x00000010208d7819 */ /* 0x000fc400000006ff */
[C---:B------:R-:W-:Y:S02]  /*32a0*/  PRMT R32, R33.reuse, 0x7632, R32 ;  /* 0x0000763221207816 */ /* 0x040fe40000000020 */
[----:B------:R-:W-:Y:S02]  /*32b0*/  SHF.L.U32 R142, R33, 0x10, RZ ;  /* 0x00000010218e7819 */ /* 0x000fe400000006ff */
[----:B------:R-:W-:Y:S02]  /*32c0*/  SHF.L.U32 R70, R62, 0x10, RZ ;  /* 0x000000103e467819 */ /* 0x000fe400000006ff */
[C---:B------:R-:W-:Y:S02]  /*32d0*/  PRMT R202, R58.reuse, 0x7632, R202 ;  /* 0x000076323aca7816 */ /* 0x040fe400000000ca */
[----:B------:R-:W-:Y:S02]  /*32e0*/  SHF.L.U32 R189, R58, 0x10, RZ ;  /* 0x000000103abd7819 */ /* 0x000fe400000006ff */
[----:B------:R-:W-:-:S02]  /*32f0*/  SHF.L.U32 R162, R44, 0x10, RZ ;  /* 0x000000102ca27819 */ /* 0x000fc400000006ff */
[C---:B------:R-:W-:Y:S02]  /*3300*/  PRMT R33, R34.reuse, 0x7632, R33 ;  /* 0x0000763222217816 */ /* 0x040fe40000000021 */
[----:B------:R-:W-:Y:S02]  /*3310*/  SHF.L.U32 R143, R34, 0x10, RZ ;  /* 0x00000010228f7819 */ /* 0x000fe400000006ff */
[----:B------:R-:W-:Y:S02]  /*3320*/  PRMT R62, R64, 0x7632, R62 ;  /* 0x00007632403e7816 */ /* 0x000fe4000000003e */
[----:B------:R-:W-:Y:S02]  /*3330*/  PRMT R23, R65, 0x7632, R23 ;  /* 0x0000763241177816 */ /* 0x000fe40000000017 */
        /* <DEDUP_REMOVED lines=11> */
[----:B------:R-:W-:Y:S02]  /*33f0*/  SHF.L.U32 R65, R65, 0x10, RZ ;  /* 0x0000001041417819 */ /* 0x000fe400000006ff */
[C---:B------:R-:W-:Y:S02]  /*3400*/  PRMT R203, R59.reuse, 0x7632, R203 ;  /* 0x000076323bcb7816 */ /* 0x040fe400000000cb */
[----:B------:R-:W-:-:S02]  /*3410*/  SHF.L.U32 R188, R59, 0x10, RZ ;  /* 0x000000103bbc7819 */ /* 0x000fc400000006ff */
[C---:B------:R-:W-:Y:S02]  /*3420*/  PRMT R208, R36.reuse, 0x7632, R208 ;  /* 0x0000763224d07816 */ /* 0x040fe400000000d0 */
[----:B------:R-:W-:Y:S02]  /*3430*/  SHF.L.U32 R45, R36, 0x10, RZ ;  /* 0x00000010242d7819 */ /* 0x000fe400000006ff */
[----:B------:R-:W-:Y:S02]  /*3440*/  PRMT R35, R28, 0x7632, R35 ;  /* 0x000076321c237816 */ /* 0x000fe40000000023 */
[----:B------:R-:W-:Y:S02]  /*3450*/  PRMT R37, R30, 0x7632, R37 ;  /* 0x000076321e257816 */ /* 0x000fe40000000025 */
[----:B------:R-:W-:Y:S02]  /*3460*/  PRMT R38, R31, 0x7632, R38 ;  /* 0x000076321f267816 */ /* 0x000fe40000000026 */
[----:B------:R-:W-:-:S02]  /*3470*/  SHF.L.U32 R68, R68, 0x10, RZ ;  /* 0x0000001044447819 */ /* 0x000fc400000006ff */
[----:B------:R-:W-:Y:S02]  /*3480*/  SHF.L.U32 R53, R43, 0x10, RZ ;  /* 0x000000102b357819 */ /* 0x000fe400000006ff */
[----:B------:R-:W-:Y:S02]  /*3490*/  SHF.L.U32 R61, R61, 0x10, RZ ;  /* 0x000000103d3d7819 */ /* 0x000fe400000006ff */
[----:B------:R-:W-:Y:S02]  /*34a0*/  SHF.L.U32 R60, R60, 0x10, RZ ;  /* 0x000000103c3c7819 */ /* 0x000fe400000006ff */
[----:B------:R-:W-:Y:S02]  /*34b0*/  SHF.L.U32 R56, R56, 0x10, RZ ;  /* 0x0000001038387819 */ /* 0x000fe400000006ff */
[----:B------:R-:W-:Y:S02]  /*34c0*/  SHF.L.U32 R57, R57, 0x10, RZ ;  /* 0x0000001039397819 */ /* 0x000fe400000006ff */
[----:B------:R-:W-:-:S02]  /*34d0*/  SHF.L.U32 R52, R52, 0x10, RZ ;  /* 0x0000001034347819 */ /* 0x000fc400000006ff */
[----:B------:R-:W-:Y:S02]  /*34e0*/  PRMT R59, R47, 0x7632, R59 ;  /* 0x000076322f3b7816 */ /* 0x000fe4000000003b */
[----:B------:R-:W-:Y:S02]  /*34f0*/  PRMT R36, R29, 0x7632, R36 ;  /* 0x000076321d247816 */ /* 0x000fe40000000024 */
[----:B------:R-:W-:Y:S02]  /*3500*/  SHF.L.U32 R169, R47, 0x10, RZ ;  /* 0x000000102fa97819 */ /* 0x000fe400000006ff */
[C---:B------:R-:W-:Y:S02]  /*3510*/  PRMT R206, R54.reuse, 0x7632, R206 ;  /* 0x0000763236ce7816 */ /* 0x040fe400000000ce */
[----:B------:R-:W-:Y:S02]  /*3520*/  SHF.L.U32 R47, R54, 0x10, RZ ;  /* 0x00000010362f7819 */ /* 0x000fe400000006ff */
[----:B------:R-:W-:Y:S01]  /*3530*/  SHF.L.U32 R123, R31, 0x10, RZ ;  /* 0x000000101f7b7819 */ /* 0x000fe200000006ff */
[C---:B------:R-:W-:Y:S01]  /*3540*/  FADD.FTZ R43, -R133.reuse, R65 ;  /* 0x00000041852b7221 */ /* 0x040fe20000010100 */
[----:B------:R-:W-:Y:S01]  /*3550*/  SHF.L.U32 R120, R28, 0x10, RZ ;  /* 0x000000101c787819 */ /* 0x000fe200000006ff */
[C---:B------:R-:W-:Y:S01]  /*3560*/  FADD.FTZ R28, -R133.reuse, R69 ;  /* 0x00000045851c7221 */ /* 0x040fe20000010100 */
        /* <DEDUP_REMOVED lines=17> */
[----:B0-----:R-:W-:Y:S01]  /*3680*/  IMAD.WIDE.U32 R68, R176, 0x10, R66 ;  /* 0x00000010b0447825 */ /* 0x001fe200078e0042 */
[----:B------:R-:W-:-:S02]  /*3690*/  SHF.L.U32 R177, R42, 0x10, RZ ;  /* 0x000000102ab17819 */ /* 0x000fc400000006ff */
[----:B------:R-:W-:Y:S01]  /*36a0*/  SHF.L.U32 R58, R58, 0x10, RZ ;  /* 0x000000103a3a7819 */ /* 0x000fe200000006ff */
[--C-:B------:R-:W-:Y:S01]  /*36b0*/  IMAD.WIDE.U32 R64, R157, 0x10, R66.reuse ;  /* 0x000000109d407825 */ /* 0x100fe200078e0042 */
[----:B------:R-:W-:Y:S02]  /*36c0*/  SHF.L.U32 R59, R59, 0x10, RZ ;  /* 0x000000103b3b7819 */ /* 0x000fe400000006ff */
[----:B------:R-:W-:Y:S01]  /*36d0*/  SHF.L.U32 R32, R32, 0x10, RZ ;  /* 0x0000001020207819 */ /* 0x000fe200000006ff */
[--C-:B------:R-:W-:Y:S01]  /*36e0*/  IMAD.WIDE.U32 R60, R136, 0x10, R66.reuse ;  /* 0x00000010883c7825 */ /* 0x100fe200078e0042 */
[----:B------:R-:W-:Y:S02]  /*36f0*/  SHF.L.U32 R33, R33, 0x10, RZ ;  /* 0x0000001021217819 */ /* 0x000fe400000006ff */
[----:B------:R-:W-:Y:S01]  /*3700*/  SHF.L.U32 R34, R34, 0x10, RZ ;  /* 0x0000001022227819 */ /* 0x000fe200000006ff */
[----:B------:R-:W-:Y:S01]  /*3710*/  IMAD.WIDE.U32 R56, R41, 0x10, R66 ;  /* 0x0000001029387825 */ /* 0x000fe200078e0042 */
[----:B------:R-:W-:-:S03]  /*3720*/  SHF.L.U32 R131, R36, 0x10, RZ ;  /* 0x0000001024837819 */ /* 0x000fc600000006ff */
[----:B------:R-:W-:-:S04]  /*3730*/  IMAD.WIDE.U32 R52, R22, 0x10, R66 ;  /* 0x0000001016347825 */ /* 0x000fc800078e0042 */
        /* <DEDUP_REMOVED lines=29> */
[----:B------:R-:W-:Y:S01]  /*3910*/  PRMT R207, R55, 0x7632, R207 ;  /* 0x0000763237cf7816 */ /* 0x000fe200000000cf */
[----:B------:R-:W-:Y:S01]  /*3920*/  FADD.FTZ R133, -R133, R54 ;  /* 0x0000003685857221 */ /* 0x000fe20000010100 */
[----:B------:R-:W-:Y:S01]  /*3930*/  SHF.L.U32 R46, R55, 0x10, RZ ;  /* 0x00000010372e7819 */ /* 0x000fe200000006ff */
[----:B------:R-:W5:Y:S04]  /*3940*/  LDG.E.128 R68, desc[UR6][R68.64] ;  /* 0x0000000644447981 */ /* 0x000f68000c1e1d00 */
[----:B------:R-:W5:Y:S04]  /*3950*/  LDG.E.128 R64, desc[UR6][R64.64] ;  /* 0x0000000640407981 */ /* 0x000f68000c1e1d00 */
[----:B------:R-:W5:Y:S04]  /*3960*/  LDG.E.128 R60, desc[UR6][R60.64] ;  /* 0x000000063c3c7981 */ /* 0x000f68000c1e1d00 */
[----:B------:R-:W5:Y:S04]  /*3970*/  LDG.E.128 R56, desc[UR6][R56.64] ;  /* 0x0000000638387981 */ /* 0x000f68000c1e1d00 */
[----:B------:R-:W5:Y:S01]  /*3980*/  LDG.E.128 R52, desc[UR6][R52.64] ;  /* 0x0000000634347981 */ /* 0x000f62000c1e1d00 */
[----:B------:R-:W-:Y:S01]  /*3990*/  SHF.L.U32 R200, R200, 0x10, RZ ;  /* 0x00000010c8c87819 */ /* 0x000fe200000006ff */
[----:B------:R-:W-:Y:S01]  /*39a0*/  FMUL.FTZ R185, R185, R191 ;  /* 0x000000bfb9b97220 */ /* 0x000fe20000410000 */
[----:B-----5:R-:W-:Y:S01]  /*39b0*/  FMUL.FTZ R0, R20, R0 ;  /* 0x0000000014007220 */ /* 0x020fe20000410000 */
[----:B------:R-:W-:-:S02]  /*39c0*/  PRMT R219, R27, 0x7632, R219 ;  /* 0x000076321bdb7816 */ /* 0x000fc400000000db */
[----:B------:R-:W-:Y:S01]  /*39d0*/  SHF.L.U32 R199, R27, 0x10, RZ ;  /* 0x000000101bc77819 */ /* 0x000fe200000006ff */
[----:B------:R-:W-:Y:S01]  /*39e0*/  FMUL.FTZ R27, R20, R115 ;  /* 0x00000073141b7220 */ /* 0x000fe20000410000 */
[----:B------:R-:W-:Y:S01]  /*39f0*/  FMUL.FTZ R184, R184, R200 ;  /* 0x000000c8b8b87220 */ /* 0x000fe20000410000 */
[----:B------:R-:W-:Y:S01]  /*3a00*/  FADD.FTZ R115, RZ, R185 ;  /* 0x000000b9ff737221 */ /* 0x000fe20000010000 */
[----:B------:R-:W-:Y:S01]  /*3a10*/  FMUL.FTZ R42, R20, R42 ;  /* 0x0000002a142a7220 */ /* 0x000fe20000410000 */
        /* <DEDUP_REMOVED lines=16> */
[C---:B------:R-:W-:Y:S01]  /*3b20*/  FMUL.FTZ R177, R20.reuse, R177 ;  /* 0x000000b114b17220 */ /* 0x040fe20000410000 */
        /* <DEDUP_REMOVED lines=200> */
[----:B------:R-:W-:Y:S01]  /*47b0*/  SHF.L.U32 R218, R218, 0x10, RZ ;  /* 0x00000010dada7819 */ /* 0x000fe200000006ff */
[----:B------:R-:W-:Y:S01]  /*47c0*/  FMUL.FTZ R25, R25, R198 ;  /* 0x000000c619197220 */ /* 0x000fe20000410000 */
[----:B------:R-:W-:Y:S01]  /*47d0*/  FMUL.FTZ R30, R20, R30 ;  /* 0x0000001e141e7220 */ /* 0x000fe20000410000 */
[----:B------:R1:W-:Y:S01]  /*47e0*/  STL [R1+0x1c], R220 ;  /* 0x00001cdc01007387 */ /* 0x0003e20000100800 */
[----:B------:R-:W-:Y:S01]  /*47f0*/  FADD.FTZ R235, R235, R32 ;  /* 0x00000020ebeb7221 */ /* 0x000fe20000010000 */
[----:B------:R-:W-:Y:S01]  /*4800*/  FFMA.FTZ R236, R37, R32, R236 ;  /* 0x0000002025ec7223 */ /* 0x000fe200000100ec */
[----:B------:R-:W-:Y:S01]  /*4810*/  SHF.L.U32 R26, R107, 0x10, RZ ;  /* 0x000000106b1a7819 */ /* 0x000fe200000006ff */
[----:B------:R-:W-:Y:S01]  /*4820*/  FMUL.FTZ R238, R42, R200 ;  /* 0x000000c82aee7220 */ /* 0x000fe20000410000 */
[----:B0-----:R-:W-:Y:S01]  /*4830*/  FMUL.FTZ R221, R162, R187 ;  /* 0x000000bba2dd7220 */ /* 0x001fe20000410000 */
[----:B------:R-:W-:Y:S01]  /*4840*/  FMUL.FTZ R33, R33, R218 ;  /* 0x000000da21217220 */ /* 0x000fe20000410000 */
[----:B-1----:R-:W-:Y:S01]  /*4850*/  FMUL.FTZ R220, R164, R188 ;  /* 0x000000bca4dc7220 */ /* 0x002fe20000410000 */
[----:B------:R-:W-:Y:S01]  /*4860*/  FMUL.FTZ R38, R20, R38 ;  /* 0x0000002614267220 */ /* 0x000fe20000410000 */
[----:B------:R-:W-:Y:S01]  /*4870*/  FADD.FTZ R235, R235, R25 ;  /* 0x00000019ebeb7221 */ /* 0x000fe20000010000 */
[----:B------:R-:W-:Y:S01]  /*4880*/  FFMA.FTZ R236, R30, R25, R236 ;  /* 0x000000191eec7223 */ /* 0x000fe200000100ec */
[----:B------:R-:W-:Y:S01]  /*4890*/  SHF.L.U32 R34, R252, 0x10, RZ ;  /* 0x00000010fc227819 */ /* 0x000fe200000006ff */
[----:B------:R-:W-:Y:S01]  /*48a0*/  STL [R1+0x14], R220 ;  /* 0x000014dc01007387 */ /* 0x000fe20000100800 */
[----:B------:R-:W-:Y:S01]  /*48b0*/  SHF.L.U32 R219, R219, 0x10, RZ ;  /* 0x00000010dbdb7819 */ /* 0x000fe200000006ff */
[----:B------:R-:W-:Y:S01]  /*48c0*/  FMUL.FTZ R26, R26, R199 ;  /* 0x000000c71a1a7220 */ /* 0x000fe20000410000 */
[----:B------:R-:W-:Y:S01]  /*48d0*/  FADD.FTZ R235, R235, R33 ;  /* 0x00000021ebeb7221 */ /* 0x000fe20000010000 */
[----:B------:R-:W-:Y:S01]  /*48e0*/  STL [R1+0xc], R221 ;  /* 0x00000cdd01007387 */ /* 0x000fe20000100800 */
[----:B------:R-:W-:Y:S01]  /*48f0*/  FFMA.FTZ R236, R38, R33, R236 ;  /* 0x0000002126ec7223 */ /* 0x000fe200000100ec */
[----:B------:R-:W-:-:S02]  /*4900*/  FMUL.FTZ R237, R181, R201 ;  /* 0x000000c9b5ed7220 */ /* 0x000fc40000410000 */
[----:B------:R0:W-:Y:S01]  /*4910*/  STL [R1+0x28], R238 ;  /* 0x000028ee01007387 */ /* 0x0001e20000100800 */
[----:B------:R-:W-:Y:S01]  /*4920*/  FMUL.FTZ R239, R114, R203 ;  /* 0x000000cb72ef7220 */ /* 0x000fe20000410000 */
        /* <DEDUP_REMOVED lines=41> */
.L_x_1221:
[----:B------:R-:W-:Y:S04]  /*4bc0*/  STL [R1+0x26c], R21 ;  /* 0x00026c1501007387 */ /* 0x000fe80000100800 */
[----:B------:R0:W-:Y:S04]  /*4bd0*/  STL [R1+0x268], R20 ;  /* 0x0002681401007387 */ /* 0x0001e80000100800 */
[----:B0-----:R-:W2:Y:S04]  /*4be0*/  LDL.LU R20, [R1+0x2c] ;  /* 0x00002c0001147983 */ /* 0x001ea80000300800 */
[----:B------:R-:W2:Y:S04]  /*4bf0*/  LDL.LU R21, [R1+0x3c] ;  /* 0x00003c0001157983 */ /* 0x000ea80000300800 */
[----:B------:R0:W-:Y:S04]  /*4c00*/  STL [R1+0x264], R19 ;  /* 0x0002641301007387 */ /* 0x0001e80000100800 */
[----:B0-----:R-:W3:Y:S04]  /*4c10*/  LDL.LU R19, [R1+0x38] ;  /* 0x0000380001137983 */ /* 0x001ee80000300800 */
[----:B------:R0:W-:Y:S04]  /*4c20*/  STL [R1+0x260], R18 ;  /* 0x0002601201007387 */ /* 0x0001e80000100800 */
[----:B0-----:R-:W3:Y:S04]  /*4c30*/  LDL.LU R18, [R1+0x28] ;  /* 0x0000280001127983 */ /* 0x001ee80000300800 */
[----:B------:R0:W-:Y:S04]  /*4c40*/  STL [R1+0x25c], R17 ;  /* 0x00025c1101007387 */ /* 0x0001e80000100800 */
[----:B0-----:R-:W4:Y:S04]  /*4c50*/  LDL.LU R17, [R1+0x34] ;  /* 0x0000340001117983 */ /* 0x001f280000300800 */
        /* <DEDUP_REMOVED lines=31> */
[----:B0-----:R-:W4:Y:S01]  /*4e50*/  LDL.LU R0, [R1+0x20] ;  /* 0x0000200001007983 */ /* 0x001f220000300800 */
[----:B--2---:R-:W-:-:S03]  /*4e60*/  FADD.FTZ R20, R20, R21 ;  /* 0x0000001514147221 */ /* 0x004fc60000010000 */
[----:B------:R0:W5:Y:S04]  /*4e70*/  LDL.LU R21, [R1+0x26c] ;  /* 0x00026c0001157983 */ /* 0x0001680000300800 */
[----:B------:R1:W-:Y:S04]  /*4e80*/  STL [R1+0x3c], R20 ;  /* 0x00003c1401007387 */ /* 0x0003e80000100800 */
[----:B-1----:R0:W5:Y:S01]  /*4e90*/  LDL.LU R20, [R1+0x268] ;  /* 0x0002680001147983 */ /* 0x0021620000300800 */
[----:B---3--:R-:W-:-:S03]  /*4ea0*/  FADD.FTZ R18, R18, R19 ;  /* 0x0000001312127221 */ /* 0x008fc60000010000 */
[----:B------:R0:W5:Y:S04]  /*4eb0*/  LDL.LU R19, [R1+0x264] ;  /* 0x0002640001137983 */ /* 0x0001680000300800 */
[----:B------:R1:W-:Y:S04]  /*4ec0*/  STL [R1+0x38], R18 ;  /* 0x0000381201007387 */ /* 0x0003e80000100800 */
[----:B-1----:R0:W5:Y:S01]  /*4ed0*/  LDL.LU R18, [R1+0x260] ;  /* 0x0002600001127983 */ /* 0x0021620000300800 */
[----:B----4-:R-:W-:-:S03]  /*4ee0*/  FADD.FTZ R16, R16, R17 ;  /* 0x0000001110107221 */ /* 0x010fc60000010000 */
[----:B------:R0:W5:Y:S04]  /*4ef0*/  LDL.LU R17, [R1+0x25c] ;  /* 0x00025c0001117983 */ /* 0x0001680000300800 */
[----:B------:R1:W-:Y:S04]  /*4f00*/  STL [R1+0x34], R16 ;  /* 0x0000341001007387 */ /* 0x0003e80000100800 */
[----:B-1----:R0:W5:Y:S01]  /*4f10*/  LDL.LU R16, [R1+0x258] ;  /* 0x0002580001107983 */ /* 0x0021620000300800 */
        /* <DEDUP_REMOVED lines=12> */
[----:B--2---:R-:W-:-:S04]  /*4fe0*/  FADD.FTZ R3, R237, R12 ;  /* 0x0000000ced037221 */ /* 0x004fc80000010000 */
[----:B------:R1:W-:Y:S01]  /*4ff0*/  STL [R1+0x1c], R0 ;  /* 0x00001c0001007387 */ /* 0x0003e20000100800 */
[----:B---3--:R-:W-:-:S03]  /*5000*/  FADD.FTZ R2, R220, R13 ;  /* 0x0000000ddc027221 */ /* 0x008fc60000010000 */
[----:B------:R2:W-:Y:S01]  /*5010*/  STL [R1+0x18], R3 ;  /* 0x0000180301007387 */ /* 0x0005e20000100800 */
[----:B-1----:R-:W-:-:S03]  /*5020*/  FADD.FTZ R0, R238, R14 ;  /* 0x0000000eee007221 */ /* 0x002fc60000010000 */
[----:B------:R-:W3:Y:S04]  /*5030*/  LDL.LU R14, [R1+0xa0] ;  /* 0x0000a000010e7983 */ /* 0x000ee80000300800 */
[----:B------:R1:W-:Y:S04]  /*5040*/  STL [R1+0x14], R2 ;  /* 0x0000140201007387 */ /* 0x0003e80000100800 */
[----:B------:R-:W4:Y:S04]  /*5050*/  LDL.LU R238, [R1+0xa4] ;  /* 0x0000a40001ee7983 */ /* 0x000f280000300800 */
[----:B------:R0:W-:Y:S04]  /*5060*/  STL [R1+0x10], R0 ;  /* 0x0000100001007387 */ /* 0x0001e80000100800 */
        /* <DEDUP_REMOVED lines=13> */
[----:B-1----:R-:W2:Y:S04]  /*5140*/  LDL.LU R2, [R1+0xdc] ;  /* 0x0000dc0001027983 */ /* 0x002ea80000300800 */
[----:B0-----:R-:W2:Y:S01]  /*5150*/  LDL.LU R0, [R1+0xe0] ;  /* 0x0000e00001007983 */ /* 0x001ea20000300800 */
[----:B---3--:R-:W-:-:S03]  /*5160*/  FADD.FTZ R221, R221, R14 ;  /* 0x0000000edddd7221 */ /* 0x008fc60000010000 */
[----:B------:R0:W5:Y:S04]  /*5170*/  LDL.LU R14, [R1+0x250] ;  /* 0x00025000010e7983 */ /* 0x0001680000300800 */
[----:B------:R1:W-:Y:S01]  /*5180*/  STL [R1+0xc], R221 ;  /* 0x00000cdd01007387 */ /* 0x0003e20000100800 */
[----:B----4-:R-:W-:Y:S01]  /*5190*/  FADD.FTZ R239, R239, R238 ;  /* 0x000000eeefef7221 */ /* 0x010fe20000010000 */
[----:B------:R-:W-:Y:S01]  /*51a0*/  FADD.FTZ R238, R222, R237 ;  /* 0x000000eddeee7221 */ /* 0x000fe20000010000 */
[----:B------:R-:W-:Y:S01]  /*51b0*/  FADD.FTZ R240, R240, R220 ;  /* 0x000000dcf0f07221 */ /* 0x000fe20000010000 */
[----:B------:R-:W-:Y:S02]  /*51c0*/  FADD.FTZ R237, R223, R13 ;  /* 0x0000000ddfed7221 */ /* 0x000fe40000010000 */
[----:B------:R-:W3:Y:S01]  /*51d0*/  LDL.LU R223, [R1+0xe4] ;  /* 0x0000e40001df7983 */ /* 0x000ee20000300800 */
[----:B------:R-:W-:-:S03]  /*51e0*/  FADD.FTZ R241, R241, R12 ;  /* 0x0000000cf1f17221 */ /* 0x000fc60000010000 */
[----:B------:R-:W4:Y:S01]  /*51f0*/  LDL.LU R222, [R1+0xe8] ;  /* 0x0000e80001de7983 */ /* 0x000f220000300800 */
[----:B------:R-:W-:-:S03]  /*5200*/  FADD.FTZ R224, R224, R11 ;  /* 0x0000000be0e07221 */ /* 0x000fc60000010000 */
[----:B-1----:R-:W4:Y:S01]  /*5210*/  LDL.LU R221, [R1+0xec] ;  /* 0x0000ec0001dd7983 */ /* 0x002f220000300800 */
        /* <DEDUP_REMOVED lines=16> */
[----:B------:R-:W-:-:S03]  /*5320*/  FADD.FTZ R246, R246, R2 ;  /* 0x00000002f6f67221 */ /* 0x000fc60000010000 */
[----:B------:R-:W2:Y:S01]  /*5330*/  LDL.LU R6, [R1+0x10c] ;  /* 0x00010c0001067983 */ /* 0x000ea20000300800 */
[----:B------:R-:W-:-:S03]  /*5340*/  FADD.FTZ R229, R229, R0 ;  /* 0x00000000e5e57221 */ /* 0x000fc60000010000 */
[----:B------:R-:W2:Y:S04]  /*5350*/  LDL.LU R5, [R1+0x160] ;  /* 0x0001600001057983 */ /* 0x000ea80000300800 */
[----:B------:R-:W2:Y:S04]  /*5360*/  LDL.LU R4, [R1+0x164] ;  /* 0x0001640001047983 */ /* 0x000ea80000300800 */
[----:B------:R-:W2:Y:S04]  /*5370*/  LDL.LU R3, [R1+0x168] ;  /* 0x0001680001037983 */ /* 0x000ea80000300800 */
[----:B------:R-:W2:Y:S04]  /*5380*/  LDL.LU R2, [R1+0x110] ;  /* 0x0001100001027983 */ /* 0x000ea80000300800 */
[----:B------:R-:W2:Y:S01]  /*5390*/  LDL.LU R0, [R1+0x154] ;  /* 0x0001540001007983 */ /* 0x000ea20000300800 */
[----:B---3--:R-:W-:-:S03]  /*53a0*/  FADD.FTZ R247, R247, R223 ;  /* 0x000000dff7f77221 */ /* 0x008fc60000010000 */
        /* <DEDUP_REMOVED lines=8> */
[----:B------:R-:W3:Y:S01]  /*5430*/  LDL.LU R13, [R1+0x14c] ;  /* 0x00014c00010d7983 */ /* 0x000ee20000300800 */
        /* <DEDUP_REMOVED lines=50> */
[----:B------:R-:W-:Y:S01]  /*5760*/  FADD.FTZ R216, R216, R223 ;  /* 0x000000dfd8d87221 */ /* 0x000fe20000010000 */
[----:B------:R-:W-:Y:S01]  /*5770*/  FADD.FTZ R196, R196, R222 ;  /* 0x000000dec4c47221 */ /* 0x000fe20000010000 */
[----:B------:R-:W-:Y:S01]  /*5780*/  FADD.FTZ R215, R215, R221 ;  /* 0x000000ddd7d77221 */ /* 0x000fe20000010000 */
[----:B------:R-:W2:Y:S01]  /*5790*/  LDL.LU R223, [R1+0x70] ;  /* 0x0000700001df7983 */ /* 0x000ea20000300800 */
[----:B------:R-:W-:-:S03]  /*57a0*/  FADD.FTZ R195, R195, R220 ;  /* 0x000000dcc3c37221 */ /* 0x000fc60000010000 */
[----:B------:R-:W2:Y:S04]  /*57b0*/  LDL.LU R222, [R1+0x74] ;  /* 0x0000740001de7983 */ /* 0x000ea80000300800 */
[----:B------:R-:W2:Y:S04]  /*57c0*/  LDL.LU R221, [R1+0x78] ;  /* 0x0000780001dd7983 */ /* 0x000ea80000300800 */
[----:B------:R-:W2:Y:S01]  /*57d0*/  LDL.LU R220, [R1+0x7c] ;  /* 0x00007c0001dc7983 */ /* 0x000ea20000300800 */
[----:B---3--:R-:W-:-:S03]  /*57e0*/  FADD.FTZ R45, R45, R13 ;  /* 0x0000000d2d2d7221 */ /* 0x008fc60000010000 */
[----:B------:R0:W5:Y:S01]  /*57f0*/  LDL.LU R13, [R1+0x24c] ;  /* 0x00024c00010d7983 */ /* 0x0001620000300800 */
        /* <DEDUP_REMOVED lines=46> */
[----:B------:R-:W2:Y:S04]  /*5ae0*/  LDL.LU R191, [R1+0x3c] ;  /* 0x00003c0001bf7983 */ /* 0x000ea80000300800 */
        /* <DEDUP_REMOVED lines=24> */
[----:B------:R0:W-:Y:S04]  /*5c70*/  STL [R1+0xa4], R239 ;  /* 0x0000a4ef01007387 */ /* 0x0001e80000100800 */
[----:B--2---:R0:W-:Y:S04]  /*5c80*/  STL [R1+0xa0], R191 ;  /* 0x0000a0bf01007387 */ /* 0x0041e80000100800 */
        /* <DEDUP_REMOVED lines=68> */
.L_x_1257:
[----:B01----:R-:W-:Y:S01]  /*60d0*/  FADD.FTZ R39, R235, R39 ;  /* 0x00000027eb277221 */ /* 0x003fe20000010000 */
[----:B--2---:R-:W-:-:S03]  /*60e0*/  FADD.FTZ R40, R236, R40 ;  /* 0x00000028ec287221 */ /* 0x004fc60000010000 */
[----:B------:R-:W-:Y:S01]  /*60f0*/  FMUL.FTZ R44, R39, UR14 ;  /* 0x0000000e272c7c20 */ /* 0x000fe20008410000 */
[----:B------:R-:W-:-:S04]  /*6100*/  FMUL.FTZ R39, R40, UR14 ;  /* 0x0000000e28277c20 */ /* 0x000fc80008410000 */
[----:B------:R-:W-:Y:S01]  /*6110*/  FSEL R40, R44, RZ, !P2 ;  /* 0x000000ff2c287208 */ /* 0x000fe20005000000 */
[----:B------:R-:W-:Y:S06]  /*6120*/  @P1 BRA `(.L_x_1223) ;  /* 0x0000004400881947 */ /* 0x000fec0003800000 */
[----:B---3--:R-:W0:Y:S01]  /*6130*/  LDC.64 R188, c[0x0][0x390] ;  /* 0x0000e400ffbc7b82 */ /* 0x008e220000000a00 */
[----:B------:R1:W5:Y:S04]  /*6140*/  LDL R192, [R1+0x8] ;  /* 0x0000080001c07983 */ /* 0x0003680000100800 */
[----:B------:R1:W5:Y:S04]  /*6150*/  LDL R191, [R1+0x4] ;  /* 0x0000040001bf7983 */ /* 0x0003680000100800 */
[----:B------:R1:W5:Y:S01]  /*6160*/  LDL R190, [R1] ;  /* 0x0000000001be7983 */ /* 0x0003620000100800 */
[----:B0-----:R-:W-:-:S06]  /*6170*/  IMAD.WIDE.U32 R44, R176, 0x10, R188 ;  /* 0x00000010b02c7825 */ /* 0x001fcc00078e00bc */
[----:B------:R-:W5:Y:S01]  /*6180*/  LDG.E.128 R44, desc[UR6][R44.64] ;  /* 0x000000062c2c7981 */ /* 0x000f62000c1e1d00 */
[----:B------:R-:W-:-:S04]  /*6190*/  ISETP.NE.U32.AND P1, PT, RZ, UR16, PT ;  /* 0x00000010ff007c0c */ /* 0x000fc8000bf25070 */
[----:B------:R-:W-:-:S13]  /*61a0*/  ISETP.NE.AND.EX P1, PT, RZ, UR17, PT, P1 ;  /* 0x00000011ff007c0c */ /* 0x000fda000bf25310 */
[----:B-1----:R-:W-:Y:S05]  /*61b0*/  @P1 BRA `(.L_x_1224) ;  /* 0x0000000400ac1947 */ /* 0x002fea0003800000 */
[C-C-:B-----5:R-:W-:Y:S01]  /*61c0*/  FFMA.FTZ R0, R39.reuse, R0, R40.reuse ;  /* 0x0000000027007223 */ /* 0x160fe20000010028 */
[----:B------:R-:W-:Y:S01]  /*61d0*/  LOP3.LUT P2, RZ, R112, 0xff, RZ, 0xc0, !PT ;  /* 0x000000ff70ff7812 */ /* 0x000fe2000784c0ff */
[----:B------:R-:W-:Y:S01]  /*61e0*/  UMOV UR4, UR5 ;  /* 0x0000000500047c82 */ /* 0x000fe20008000000 */
[C-C-:B------:R-:W-:Y:S01]  /*61f0*/  FFMA.FTZ R42, R39.reuse, R42, R40.reuse ;  /* 0x0000002a272a7223 */ /* 0x140fe20000010028 */
[----:B------:R-:W-:Y:S01]  /*6200*/  FADD.FTZ R0, -R0, R185 ;  /* 0x000000b900007221 */ /* 0x000fe20000010100 */
[----:B------:R-:W-:Y:S01]  /*6210*/  FFMA.FTZ R43, R39, R43, R40 ;  /* 0x0000002b272b7223 */ /* 0x000fe20000010028 */
[----:B------:R-:W-:Y:S01]  /*6220*/  LOP3.LUT P6, RZ, R112, 0xff000000, RZ, 0xc0, !PT ;  /* 0xff00000070ff7812 */ /* 0x000fe200078cc0ff */
[----:B------:R-:W-:Y:S01]  /*6230*/  FADD.FTZ R42, -R42, R184 ;  /* 0x000000b82a2a7221 */ /* 0x000fe20000010100 */
[C---:B------:R-:W-:Y:S01]  /*6240*/  FMUL.FTZ R0, R20.reuse, R0 ;  /* 0x0000000014007220 */ /* 0x040fe20000410000 */
[----:B------:R-:W-:Y:S01]  /*6250*/  FADD.FTZ R43, -R43, R183 ;  /* 0x000000b72b2b7221 */ /* 0x000fe20000010100 */
[----:B------:R-:W-:Y:S01]  /*6260*/  FFMA.FTZ R181, R39, R181, R40 ;  /* 0x000000b527b57223 */ /* 0x000fe20000010028 */
[----:B------:R-:W-:Y:S01]  /*6270*/  FMUL.FTZ R42, R20, R42 ;  /* 0x0000002a142a7220 */ /* 0x000fe20000410000 */
[----:B------:R-:W-:Y:S01]  /*6280*/  FMUL.FTZ R0, R0, R21 ;  /* 0x0000001500007220 */ /* 0x000fe20000410000 */
[----:B------:R-:W-:Y:S01]  /*6290*/  FMUL.FTZ R43, R20, R43 ;  /* 0x0000002b142b7220 */ /* 0x000fe20000410000 */
[----:B------:R-:W-:Y:S01]  /*62a0*/  @P2 SHF.L.U32 R185, R44, 0x10, RZ ;  /* 0x000000102cb92819 */ /* 0x000fe200000006ff */
[-C--:B------:R-:W-:Y:S01]  /*62b0*/  FMUL.FTZ R42, R42, R21.reuse ;  /* 0x000000152a2a7220 */ /* 0x080fe20000410000 */
[----:B------:R-:W-:Y:S01]  /*62c0*/  FMUL.FTZ R186, R0, UR4 ;  /* 0x0000000400ba7c20 */ /* 0x000fe20008410000 */
[----:B------:R-:W-:Y:S01]  /*62d0*/  HFMA2 R0, -RZ, RZ, 0, 0 ;  /* 0x00000000ff007431 */ /* 0x000fe200000001ff */
[----:B------:R-:W-:Y:S01]  /*62e0*/  @P2 SHF.L.U32 R187, R88, 0x10, RZ ;  /* 0x0000001058bb2819 */ /* 0x000fe200000006ff */
[----:B------:R-:W-:Y:S01]  /*62f0*/  FMUL.FTZ R43, R43, R21 ;  /* 0x000000152b2b7220 */ /* 0x000fe20000410000 */
[----:B------:R-:W-:Y:S01]  /*6300*/  FADD.FTZ R181, -R181, R182 ;  /* 0x000000b6b5b57221 */ /* 0x000fe20000010100 */
[----:B------:R-:W-:Y:S01]  /*6310*/  LOP3.LUT P4, RZ, R113, 0xff00, RZ, 0xc0, !PT ;  /* 0x0000ff0071ff7812 */ /* 0x000fe2000788c0ff */
[--C-:B------:R-:W-:Y:S01]  /*6320*/  FFMA.FTZ R177, R39, R177, R40.reuse ;  /* 0x000000b127b17223 */ /* 0x100fe20000010028 */
[C---:B------:R-:W-:Y:S01]  /*6330*/  @P2 FMUL.FTZ R0, R186.reuse, R185 ;  /* 0x000000b9ba002220 */ /* 0x040fe20000410000 */
[----:B------:R-:W-:Y:S01]  /*6340*/  MOV R185, RZ ;  /* 0x000000ff00b97202 */ /* 0x000fe20000000f00 */
[----:B------:R-:W-:Y:S01]  /*6350*/  @P2 FMUL.FTZ R185, R186, R187 ;  /* 0x000000bbbab92220 */ /* 0x000fe20000410000 */
[----:B------:R-:W-:Y:S01]  /*6360*/  LOP3.LUT P2, RZ, R112, 0xff00, RZ, 0xc0, !PT ;  /* 0x0000ff0070ff7812 */ /* 0x000fe2000784c0ff */
[C---:B------:R-:W-:Y:S01]  /*6370*/  FMUL.FTZ R181, R20.reuse, R181 ;  /* 0x000000b514b57220 */ /* 0x040fe20000410000 */
[----:B------:R-:W-:Y:S01]  /*6380*/  LOP3.LUT P5, RZ, R113, 0xff, RZ, 0xc0, !PT ;  /* 0x000000ff71ff7812 */ /* 0x000fe200078ac0ff */
[----:B------:R-:W-:Y:S01]  /*6390*/  FFMA.FTZ R179, R39, R179, R40 ;  /* 0x000000b327b37223 */ /* 0x000fe20000010028 */
[----:B------:R-:W-:Y:S01]  /*63a0*/  FADD.FTZ R177, -R177, R178 ;  /* 0x000000b2b1b17221 */ /* 0x000fe20000010100 */
[----:B------:R-:W-:Y:S01]  /*63b0*/  FFMA.FTZ R164, R39, R164, R40 ;  /* 0x000000a427a47223 */ /* 0x000fe20000010028 */
[----:B------:R-:W-:Y:S01]  /*63c0*/  LOP3.LUT P3, RZ, R113, 0xff0000, RZ, 0xc0, !PT ;  /* 0x00ff000071ff7812 */ /* 0x000fe2000786c0ff */
[----:B------:R-:W-:Y:S01]  /*63d0*/  FADD.FTZ R180, -R179, R180 ;  /* 0x000000b4b3b47221 */ /* 0x000fe20000010100 */
[----:B------:R-:W-:Y:S01]  /*63e0*/  FMUL.FTZ R177, R20, R177 ;  /* 0x000000b114b17220 */ /* 0x000fe20000410000 */
[----:B------:R-:W-:Y:S01]  /*63f0*/  FADD.FTZ R165, -R164, R165 ;  /* 0x000000a5a4a57221 */ /* 0x000fe20000010100 */
[----:B------:R-:W-:Y:S01]  /*6400*/  @P4 PRMT R164, R46, 0x7632, R164 ;  /* 0x000076322ea44816 */ /* 0x000fe200000000a4 */
[----:B------:R-:W-:Y:S01]  /*6410*/  FMUL.FTZ R180, R20, R180 ;  /* 0x000000b414b47220 */ /* 0x000fe20000410000 */
[-C--:B------:R-:W-:Y:S01]  /*6420*/  FMUL.FTZ R177, R177, R21.reuse ;  /* 0x00000015b1b17220 */ /* 0x080fe20000410000 */
[----:B------:R-:W-:Y:S01]  /*6430*/  @P2 PRMT R184, R44, 0x7632, R184 ;  /* 0x000076322cb82816 */ /* 0x000fe200000000b8 */
[----:B------:R-:W-:Y:S01]  /*6440*/  FMUL.FTZ R44, R42, UR4 ;  /* 0x000000042a2c7c20 */ /* 0x000fe20008410000 */
[----:B------:R-:W-:Y:S01]  /*6450*/  HFMA2 R42, -RZ, RZ, 0, 0 ;  /* 0x00000000ff2a7431 */ /* 0x000fe200000001ff */
[----:B------:R-:W-:Y:S01]  /*6460*/  @P2 SHF.L.U32 R186, R192, 0x10, RZ ;  /* 0x00000010c0ba2819 */ /* 0x000fe200000006ff */
[----:B------:R-:W-:Y:S01]  /*6470*/  FMUL.FTZ R179, R180, R21 ;  /* 0x00000015b4b37220 */ /* 0x000fe20000410000 */
[----:B------:R-:W-:Y:S01]  /*6480*/  @P2 SHF.L.U32 R184, R184, 0x10, RZ ;  /* 0x00000010b8b82819 */ /* 0x000fe200000006ff */
[----:B------:R-:W-:Y:S01]  /*6490*/  FMUL.FTZ R177, R177, UR4 ;  /* 0x00000004b1b17c20 */ /* 0x000fe20008410000 */
[----:B------:R-:W-:Y:S01]  /*64a0*/  @P4 SHF.L.U32 R164, R164, 0x10, RZ ;  /* 0x00000010a4a44819 */ /* 0x000fe200000006ff */
[----:B------:R-:W-:Y:S01]  /*64b0*/  FMUL.FTZ R165, R20, R165 ;  /* 0x000000a514a57220 */ /* 0x000fe20000410000 */
[----:B------:R-:W-:Y:S01]  /*64c0*/  @P4 SHF.L.U32 R178, R190, 0x10, RZ ;  /* 0x00000010beb24819 */ /* 0x000fe200000006ff */
[C---:B------:R-:W-:Y:S01]  /*64d0*/  @P2 FMUL.FTZ R42, R44.reuse, R184 ;  /* 0x000000b82c2a2220 */ /* 0x040fe20000410000 */
[----:B------:R-:W-:Y:S01]  /*64e0*/  MOV R184, RZ ;  /* 0x000000ff00b87202 */ /* 0x000fe20000000f00 */
[----:B------:R-:W-:Y:S01]  /*64f0*/  @P2 FMUL.FTZ R184, R44, R186 ;  /* 0x000000ba2cb82220 */ /* 0x000fe20000410000 */
[----:B------:R-:W-:Y:S01]  /*6500*/  LOP3.LUT P2, RZ, R112, 0xff0000, RZ, 0xc0, !PT ;  /* 0x00ff000070ff7812 */ /* 0x000fe2000784c0ff */
[----:B------:R-:W-:Y:S01]  /*6510*/  FMUL.FTZ R44, R43, UR4 ;  /* 0x000000042b2c7c20 */ /* 0x000fe20008410000 */
[----:B------:R-:W-:-:S02]  /*6520*/  HFMA2 R43, -RZ, RZ, 0, 0 ;  /* 0x00000000ff2b7431 */ /* 0x000fc400000001ff */
[----:B------:R-:W-:Y:S01]  /*6530*/  FFMA.FTZ R114, R39, R114, R40 ;  /* 0x0000007227727223 */ /* 0x000fe20000010028 */
[----:B------:R-:W-:Y:S01]  /*6540*/  FMUL.FTZ R179, R179, UR4 ;  /* 0x00000004b3b37c20 */ /* 0x000fe20008410000 */
[----:B------:R-:W-:Y:S01]  /*6550*/  @P5 SHF.L.U32 R180, R90, 0x10, RZ ;  /* 0x000000105ab45819 */ /* 0x000fe200000006ff */
[----:B------:R-:W-:Y:S01]  /*6560*/  FMUL.FTZ R165, R165, R21 ;  /* 0x00000015a5a57220 */ /* 0x000fe20000410000 */
[----:B------:R-:W-:Y:S01]  /*6570*/  FADD.FTZ R114, -R114, R115 ;  /* 0x0000007372727221 */ /* 0x000fe20000010100 */
[----:B------:R-:W-:Y:S02]  /*6580*/  MOV R115, RZ ;  /* 0x000000ff00737202 */ /* 0x000fe40000000f00 */
[----:B------:R-:W-:Y:S01]  /*6590*/  FMUL.FTZ R165, R165, UR4 ;  /* 0x00000004a5a57c20 */ /* 0x000fe20008410000 */
[----:B------:R-:W-:Y:S01]  /*65a0*/  FMUL.FTZ R114, R20, R114 ;  /* 0x0000007214727220 */ /* 0x000fe20000410000 */
[----:B------:R-:W-:Y:S02]  /*65b0*/  @P2 SHF.L.U32 R183, R45, 0x10, RZ ;  /* 0x000000102db72819 */ /* 0x000fe400000006ff */
[----:B------:R-:W-:-:S03]  /*65c0*/  @P2 SHF.L.U32 R186, R89, 0x10, RZ ;  /* 0x0000001059ba2819 */ /* 0x000fc600000006ff */
[C---:B------:R-:W-:Y:S01]  /*65d0*/  @P2 FMUL.FTZ R43, R44.reuse, R183 ;  /* 0x000000b72c2b2220 */ /* 0x040fe20000410000 */
[----:B------:R-:W-:Y:S01]  /*65e0*/  MOV R183, RZ ;  /* 0x000000ff00b77202 */ /* 0x000fe20000000f00 */
[----:B------:R-:W-:Y:S01]  /*65f0*/  @P2 FMUL.FTZ R183, R44, R186 ;  /* 0x000000ba2cb72220 */ /* 0x000fe20000410000 */
[----:B------:R-:W-:Y:S01]  /*6600*/  ISETP.GE.U32.AND P2, PT, R112, RZ, PT ;  /* 0x000000ff7000720c */ /* 0x000fe20003f46070 */
[----:B------:R-:W-:Y:S01]  /*6610*/  HFMA2 R44, -RZ, RZ, 0, 0 ;  /* 0x00000000ff2c7431 */ /* 0x000fe200000001ff */
[----:B------:R-:W-:Y:S01]  /*6620*/  @P6 PRMT R112, R45, 0x7632, R112 ;  /* 0x000076322d706816 */ /* 0x000fe20000000070 */
[----:B------:R-:W-:Y:S01]  /*6630*/  FMUL.FTZ R45, R181, R21 ;  /* 0x00000015b52d7220 */ /* 0x000fe20000410000 */
[----:B------:R-:W-:Y:S02]  /*6640*/  ISETP.GE.U32.AND.EX P2, PT, R113, 0x1000000, PT, P2 ;  /* 0x010000007100780c */ /* 0x000fe40003f46120 */
[----:B------:R-:W-:Y:S01]  /*6650*/  @P6 SHF.L.U32 R112, R112, 0x10, RZ ;  /* 0x0000001070706819 */ /* 0x000fe200000006ff */
[----:B------:R-:W-:Y:S01]  /*6660*/  FMUL.FTZ R45, R45, UR4 ;  /* 0x000000042d2d7c20 */ /* 0x000fe20008410000 */
[----:B------:R-:W-:-:S03]  /*6670*/  MOV R113, RZ ;  /* 0x000000ff00717202 */ /* 0x000fc60000000f00 */
[----:B------:R-:W-:Y:S01]  /*6680*/  @P6 FMUL.FTZ R44, R45, R112 ;  /* 0x000000702d2c6220 */ /* 0x000fe20000410000 */
[----:B------:R-:W-:-:S05]  /*6690*/  @P6 SHF.L.U32 R112, R191, 0x10, RZ ;  /* 0x00000010bf706819 */ /* 0x000fca00000006ff */
[----:B------:R-:W-:Y:S01]  /*66a0*/  @P6 FMUL.FTZ R113, R45, R112 ;  /* 0x000000702d716220 */ /* 0x000fe20000410000 */
[----:B------:R-:W-:Y:S01]  /*66b0*/  @P5 SHF.L.U32 R112, R46, 0x10, RZ ;  /* 0x000000102e705819 */ /* 0x000fe200000006ff */
[----:B------:R-:W-:Y:S02]  /*66c0*/  HFMA2 R46, -RZ, RZ, 0, 0 ;  /* 0x00000000ff2e7431 */ /* 0x000fe400000001ff */
[----:B------:R-:W-:Y:S01]  /*66d0*/  HFMA2 R45, -RZ, RZ, 0, 0 ;  /* 0x00000000ff2d7431 */ /* 0x000fe200000001ff */
[----:B------:R-:W-:Y:S01]  /*66e0*/  F2FP.BF16.F32.PACK_AB R113, R113, R183 ;  /* 0x000000b77171723e */ /* 0x000fe200000010ff */
[C---:B------:R-:W-:Y:S01]  /*66f0*/  @P4 FMUL.FTZ R46, R177.reuse, R164 ;  /* 0x000000a4b12e4220 */ /* 0x040fe20000410000 */
[----:B------:R-:W-:Y:S01]  /*6700*/  MOV R164, RZ ;  /* 0x000000ff00a47202 */ /* 0x000fe20000000f00 */
[----:B------:R-:W-:Y:S01]  /*6710*/  @P4 FMUL.FTZ R164, R177, R178 ;  /* 0x000000b2b1a44220 */ /* 0x000fe20000410000 */
[C---:B------:R-:W-:Y:S01]  /*6720*/  @P5 FMUL.FTZ R45, R179.reuse, R112 ;  /* 0x00000070b32d5220 */ /* 0x040fe20000410000 */
[----:B------:R-:W-:Y:S01]  /*6730*/  HFMA2 R177, -RZ, RZ, 0, 0 ;  /* 0x00000000ffb17431 */ /* 0x000fe200000001ff */
[----:B------:R-:W-:Y:S01]  /*6740*/  MOV R112, RZ ;  /* 0x000000ff00707202 */ /* 0x000fe20000000f00 */
[----:B------:R-:W-:Y:S01]  /*6750*/  @P5 FMUL.FTZ R112, R179, R180 ;  /* 0x000000b4b3705220 */ /* 0x000fe20000410000 */
[----:B------:R-:W-:-:S02]  /*6760*/  @P3 SHF.L.U32 R178, R47, 0x10, RZ ;  /* 0x000000102fb23819 */ /* 0x000fc400000006ff */
[----:B------:R-:W-:Y:S02]  /*6770*/  @P3 SHF.L.U32 R179, R91, 0x10, RZ ;  /* 0x000000105bb33819 */ /* 0x000fe400000006ff */
[----:B------:R-:W-:Y:S01]  /*6780*/  @P2 PRMT R47, R47, 0x7632, R47 ;  /* 0x000076322f2f2816 */ /* 0x000fe2000000002f */
[C---:B------:R-:W-:Y:S01]  /*6790*/  @P3 FMUL.FTZ R177, R165.reuse, R178 ;  /* 0x000000b2a5b13220 */ /* 0x040fe20000410000 */
[----:B------:R-:W-:Y:S01]  /*67a0*/  FMUL.FTZ R178, R114, R21 ;  /* 0x0000001572b27220 */ /* 0x000fe20000410000 */
[----:B------:R-:W-:Y:S01]  /*67b0*/  @P3 FMUL.FTZ R115, R165, R179 ;  /* 0x000000b3a5733220 */ /* 0x000fe20000410000 */
[----:B------:R-:W-:Y:S01]  /*67c0*/  HFMA2 R165, -RZ, RZ, 0, 0 ;  /* 0x00000000ffa57431 */ /* 0x000fe200000001ff */
[----:B------:R-:W-:Y:S01]  /*67d0*/  @P2 SHF.L.U32 R179, R19, 0x10, RZ ;  /* 0x0000001013b32819 */ /* 0x000fe200000006ff */
[----:B------:R-:W-:Y:S01]  /*67e0*/  FMUL.FTZ R178, R178, UR4 ;  /* 0x00000004b2b27c20 */ /* 0x000fe20008410000 */
[----:B------:R-:W-:Y:S02]  /*67f0*/  @P2 SHF.L.U32 R114, R47, 0x10, RZ ;  /* 0x000000102f722819 */ /* 0x000fe400000006ff */
[----:B------:R-:W-:Y:S01]  /*6800*/  MOV R47, RZ ;  /* 0x000000ff002f7202 */ /* 0x000fe20000000f00 */
[----:B------:R-:W-:-:S02]  /*6810*/  @P2 FMUL.FTZ R165, R178, R179 ;  /* 0x000000b3b2a52220 */ /* 0x000fc40000410000 */
[----:B------:R-:W-:Y:S01]  /*6820*/  @P2 FMUL.FTZ R47, R178, R114 ;  /* 0x00000072b22f2220 */ /* 0x000fe20000410000 */
[----:B------:R-:W-:Y:S02]  /*6830*/  F2FP.BF16.F32.PACK_AB R114, R164, R112 ;  /* 0x00000070a472723e */ /* 0x000fe400000010ff */
[----:B------:R-:W-:Y:S02]  /*6840*/  F2FP.BF16.F32.PACK_AB R112, R184, R185 ;  /* 0x000000b9b870723e */ /* 0x000fe400000010ff */
[----:B------:R-:W-:Y:S01]  /*6850*/  F2FP.BF16.F32.PACK_AB R115, R165, R115 ;  /* 0x00000073a573723e */ /* 0x000fe200000010ff */
[----:B------:R-:W-:Y:S06]  /*6860*/  BRA `(.L_x_1225) ;  /* 0x0000000400b47947 */ /* 0x000fec0003800000 */
.L_x_1224:
[C-C-:B-----5:R-:W-:Y:S01]  /*6870*/  FFMA.FTZ R0, R39.reuse, R0, R40.reuse ;  /* 0x0000000027007223 */ /* 0x160fe20000010028 */
[C---:B------:R-:W-:Y:S01]  /*6880*/  LOP3.LUT P2, RZ, R112.reuse, 0xff, RZ, 0xc0, !PT ;  /* 0x000000ff70ff7812 */ /* 0x040fe2000784c0ff */
[----:B------:R-:W-:Y:S01]  /*6890*/  FFMA.FTZ R51, R39, R42, R40 ;  /* 0x0000002a27337223 */ /* 0x000fe20000010028 */
[----:B------:R-:W-:Y:S01]  /*68a0*/  LOP3.LUT P3, RZ, R112, 0xff00, RZ, 0xc0, !PT ;  /* 0x0000ff0070ff7812 */ /* 0x000fe2000786c0ff */
[----:B------:R-:W-:Y:S01]  /*68b0*/  FADD.FTZ R0, -R0, R185 ;  /* 0x000000b900007221 */ /* 0x000fe20000010100 */
[----:B------:R-:W-:Y:S01]  /*68c0*/  UMOV UR4, UR5 ;  /* 0x0000000500047c82 */ /* 0x000fe20008000000 */
[----:B------:R-:W-:Y:S01]  /*68d0*/  FADD.FTZ R51, -R51, R184 ;  /* 0x000000b833337221 */ /* 0x000fe20000010100 */
[----:B------:R-:W-:Y:S01]  /*68e0*/  CS2R R184, SRZ ;  /* 0x0000000000b87805 */ /* 0x000fe2000001ff00 */
[C---:B------:R-:W-:Y:S01]  /*68f0*/  FMUL.FTZ R48, R20.reuse, R0 ;  /* 0x0000000014307220 */ /* 0x040fe20000410000 */
[----:B------:R-:W-:Y:S02]  /*6900*/  HFMA2 R0, -RZ, RZ, 0, 0 ;  /* 0x00000000ff007431 */ /* 0x000fe400000001ff */
[----:B------:R-:W-:Y:S01]  /*6910*/  FMUL.FTZ R51, R20, R51 ;  /* 0x0000003314337220 */ /* 0x000fe20000410000 */
[C-C-:B------:R-:W-:Y:S01]  /*6920*/  FFMA.FTZ R43, R39.reuse, R43, R40.reuse ;  /* 0x0000002b272b7223 */ /* 0x140fe20000010028 */
[----:B------:R-:W-:Y:S01]  /*6930*/  FMUL.FTZ R42, R48, R21 ;  /* 0x00000015302a7220 */ /* 0x000fe20000410000 */
[--C-:B------:R-:W-:Y:S01]  /*6940*/  FFMA.FTZ R179, R39, R179, R40.reuse ;  /* 0x000000b327b37223 */ /* 0x100fe20000010028 */
[----:B------:R-:W-:Y:S01]  /*6950*/  @P2 SHF.L.U32 R49, R44, 0x10, RZ ;  /* 0x000000102c312819 */ /* 0x000fe200000006ff */
[----:B------:R-:W-:Y:S01]  /*6960*/  FADD.FTZ R43, -R43, R183 ;  /* 0x000000b72b2b7221 */ /* 0x000fe20000010100 */
[----:B------:R-:W-:Y:S01]  /*6970*/  FMUL.FTZ R42, R42, UR4 ;  /* 0x000000042a2a7c20 */ /* 0x000fe20008410000 */
[----:B------:R-:W-:Y:S01]  /*6980*/  @P2 SHF.L.U32 R50, R88, 0x10, RZ ;  /* 0x0000001058322819 */ /* 0x000fe200000006ff */
[----:B------:R-:W-:Y:S01]  /*6990*/  FFMA.FTZ R183, R39, R181, R40 ;  /* 0x000000b527b77223 */ /* 0x000fe20000010028 */
[----:B------:R-:W-:Y:S01]  /*69a0*/  MOV R181, RZ ;  /* 0x000000ff00b57202 */ /* 0x000fe20000000f00 */
[----:B------:R-:W-:Y:S01]  /*69b0*/  @P2 FMUL.FTZ R0, R42, R49 ;  /* 0x000000312a002220 */ /* 0x000fe20000410000 */
[----:B------:R-:W-:Y:S01]  /*69c0*/  @P3 PRMT R49, R44, 0x7632, R49 ;  /* 0x000076322c313816 */ /* 0x000fe20000000031 */
[----:B------:R-:W-:Y:S01]  /*69d0*/  FMUL.FTZ R44, R51, R21 ;  /* 0x00000015332c7220 */ /* 0x000fe20000410000 */
[----:B------:R-:W-:Y:S01]  /*69e0*/  @P2 FMUL.FTZ R184, R42, R50 ;  /* 0x000000322ab82220 */ /* 0x000fe20000410000 */
[----:B------:R-:W-:Y:S01]  /*69f0*/  MOV R42, RZ ;  /* 0x000000ff002a7202 */ /* 0x000fe20000000f00 */
[----:B------:R-:W-:Y:S01]  /*6a00*/  FADD.FTZ R183, -R183, R182 ;  /* 0x000000b6b7b77221 */ /* 0x000fe20000010100 */
[----:B------:R-:W-:Y:S01]  /*6a10*/  @P3 SHF.L.U32 R49, R49, 0x10, RZ ;  /* 0x0000001031313819 */ /* 0x000fe200000006ff */
[----:B------:R-:W-:Y:S01]  /*6a20*/  FMUL.FTZ R44, R44, UR4 ;  /* 0x000000042c2c7c20 */ /* 0x000fe20008410000 */
[----:B------:R-:W-:Y:S01]  /*6a30*/  LOP3.LUT P2, RZ, R112, 0xff0000, RZ, 0xc0, !PT ;  /* 0x00ff000070ff7812 */ /* 0x000fe2000784c0ff */
[----:B------:R-:W-:Y:S01]  /*6a40*/  FMUL.FTZ R183, R20, R183 ;  /* 0x000000b714b77220 */ /* 0x000fe20000410000 */
[----:B------:R-:W-:Y:S01]  /*6a50*/  MOV R182, RZ ;  /* 0x000000ff00b67202 */ /* 0x000fe20000000f00 */
[----:B------:R-:W-:Y:S01]  /*6a60*/  @P3 FMUL.FTZ R42, R44, R49 ;  /* 0x000000312c2a3220 */ /* 0x000fe20000410000 */
[----:B------:R-:W-:Y:S01]  /*6a70*/  @P3 SHF.L.U32 R49, R192, 0x10, RZ ;  /* 0x00000010c0313819 */ /* 0x000fe200000006ff */
[C-C-:B------:R-:W-:Y:S01]  /*6a80*/  FFMA.FTZ R177, R39.reuse, R177, R40.reuse ;  /* 0x000000b127b17223 */ /* 0x140fe20000010028 */
[C-C-:B------:R-:W-:Y:S01]  /*6a90*/  FFMA.FTZ R164, R39.reuse, R164, R40.reuse ;  /* 0x000000a427a47223 */ /* 0x140fe20000010028 */
[----:B------:R-:W-:Y:S01]  /*6aa0*/  FFMA.FTZ R114, R39, R114, R40 ;  /* 0x0000007227727223 */ /* 0x000fe20000010028 */
[----:B------:R-:W-:Y:S01]  /*6ab0*/  F2FP.BF16.F32.PACK_AB R48, R51, R48 ;  /* 0x000000303330723e */ /* 0x000fe200000010ff */
[----:B------:R-:W-:Y:S01]  /*6ac0*/  @P3 FMUL.FTZ R185, R44, R49 ;  /* 0x000000312cb93220 */ /* 0x000fe20000410000 */
[----:B------:R-:W-:Y:S01]  /*6ad0*/  FMUL.FTZ R49, R20, R43 ;  /* 0x0000002b14317220 */ /* 0x000fe20000410000 */
[----:B------:R-:W-:Y:S01]  /*6ae0*/  HFMA2 R43, -RZ, RZ, 0, 0 ;  /* 0x00000000ff2b7431 */ /* 0x000fe200000001ff */
[----:B------:R-:W-:Y:S01]  /*6af0*/  LOP3.LUT P3, RZ, R112, 0xff000000, RZ, 0xc0, !PT ;  /* 0xff00000070ff7812 */ /* 0x000fe2000786c0ff */
[----:B------:R-:W-:Y:S01]  /*6b00*/  FADD.FTZ R177, -R177, R178 ;  /* 0x000000b2b1b17221 */ /* 0x000fe20000010100 */
[----:B------:R-:W-:Y:S01]  /*6b10*/  FMUL.FTZ R44, R49, R21 ;  /* 0x00000015312c7220 */ /* 0x000fe20000410000 */
[----:B------:R-:W-:Y:S01]  /*6b20*/  @P2 SHF.L.U32 R50, R45, 0x10, RZ ;  /* 0x000000102d322819 */ /* 0x000fe200000006ff */
[----:B------:R-:W-:Y:S01]  /*6b30*/  FADD.FTZ R165, -R164, R165 ;  /* 0x000000a5a4a57221 */ /* 0x000fe20000010100 */
[----:B------:R-:W-:Y:S01]  /*6b40*/  F2FP.BF16.F32.PACK_AB R49, R183, R49 ;  /* 0x00000031b731723e */ /* 0x000fe200000010ff */
[----:B------:R-:W-:-:S02]  /*6b50*/  FMUL.FTZ R44, R44, UR4 ;  /* 0x000000042c2c7c20 */ /* 0x000fc40008410000 */
[----:B------:R-:W-:Y:S02]  /*6b60*/  FMUL.FTZ R165, R20, R165 ;  /* 0x000000a514a57220 */ /* 0x000fe40000410000 */
[----:B------:R-:W-:Y:S01]  /*6b70*/  @P2 FMUL.FTZ R43, R44, R50 ;  /* 0x000000322c2b2220 */ /* 0x000fe20000410000 */
[----:B------:R-:W-:-:S05]  /*6b80*/  @P2 SHF.L.U32 R50, R89, 0x10, RZ ;  /* 0x0000001059322819 */ /* 0x000fca00000006ff */
        /* <DEDUP_REMOVED lines=8> */
[----:B------:R-:W-:-:S05]  /*6c10*/  @P3 SHF.L.U32 R50, R191, 0x10, RZ ;  /* 0x00000010bf323819 */ /* 0x000fca00000006ff */
[----:B------:R-:W-:Y:S01]  /*6c20*/  @P3 FMUL.FTZ R182, R45, R50 ;  /* 0x000000322db63220 */ /* 0x000fe20000410000 */
[----:B------:R-:W-:Y:S01]  /*6c30*/  FADD.FTZ R50, -R179, R180 ;  /* 0x000000b4b3327221 */ /* 0x000fe20000010100 */
[----:B------:R-:W-:Y:S01]  /*6c40*/  HFMA2 R45, -RZ, RZ, 0, 0 ;  /* 0x00000000ff2d7431 */ /* 0x000fe200000001ff */
[----:B------:R-:W-:Y:S02]  /*6c50*/  @P2 SHF.L.U32 R179, R46, 0x10, RZ ;  /* 0x000000102eb32819 */ /* 0x000fe400000006ff */
[----:B------:R-:W-:Y:S01]  /*6c60*/  FMUL.FTZ R50, R20, R50 ;  /* 0x0000003214327220 */ /* 0x000fe20000410000 */
[----:B------:R-:W-:-:S03]  /*6c70*/  @P2 SHF.L.U32 R186, R90, 0x10, RZ ;  /* 0x000000105aba2819 */ /* 0x000fc600000006ff */
[----:B------:R-:W-:-:S04]  /*6c80*/  FMUL.FTZ R180, R50, R21 ;  /* 0x0000001532b47220 */ /* 0x000fc80000410000 */
[----:B------:R-:W-:-:S04]  /*6c90*/  FMUL.FTZ R180, R180, UR4 ;  /* 0x00000004b4b47c20 */ /* 0x000fc80008410000 */
[C---:B------:R-:W-:Y:S01]  /*6ca0*/  @P2 FMUL.FTZ R45, R180.reuse, R179 ;  /* 0x000000b3b42d2220 */ /* 0x040fe20000410000 */
[----:B------:R-:W-:Y:S01]  /*6cb0*/  MOV R179, RZ ;  /* 0x000000ff00b37202 */ /* 0x000fe20000000f00 */
[----:B------:R-:W-:Y:S01]  /*6cc0*/  @P2 FMUL.FTZ R179, R180, R186 ;  /* 0x000000bab4b32220 */ /* 0x000fe20000410000 */
[----:B------:R-:W-:Y:S01]  /*6cd0*/  LOP3.LUT P2, RZ, R113, 0xff00, RZ, 0xc0, !PT ;  /* 0x0000ff0071ff7812 */ /* 0x000fe2000784c0ff */
[----:B------:R-:W-:-:S04]  /*6ce0*/  FMUL.FTZ R180, R20, R177 ;  /* 0x000000b114b47220 */ /* 0x000fc80000410000 */
[C---:B------:R-:W-:Y:S01]  /*6cf0*/  FMUL.FTZ R177, R180.reuse, R21 ;  /* 0x00000015b4b17220 */ /* 0x040fe20000410000 */
[----:B------:R-:W-:-:S03]  /*6d00*/  F2FP.BF16.F32.PACK_AB R50, R180, R50 ;  /* 0x00000032b432723e */ /* 0x000fc600000010ff */
[----:B------:R-:W-:-:S04]  /*6d10*/  FMUL.FTZ R177, R177, UR4 ;  /* 0x00000004b1b17c20 */ /* 0x000fc80008410000 */
[----:B------:R-:W-:Y:S01]  /*6d20*/  @P2 PRMT R178, R46, 0x7632, R178 ;  /* 0x000076322eb22816 */ /* 0x000fe200000000b2 */
[----:B------:R-:W-:Y:S01]  /*6d30*/  HFMA2 R46, -RZ, RZ, 0, 0 ;  /* 0x00000000ff2e7431 */ /* 0x000fe200000001ff */
[----:B------:R-:W-:Y:S02]  /*6d40*/  @P2 SHF.L.U32 R186, R190, 0x10, RZ ;  /* 0x00000010beba2819 */ /* 0x000fe400000006ff */
[----:B------:R-:W-:-:S05]  /*6d50*/  @P2 SHF.L.U32 R178, R178, 0x10, RZ ;  /* 0x00000010b2b22819 */ /* 0x000fca00000006ff */
[C---:B------:R-:W-:Y:S01]  /*6d60*/  @P2 FMUL.FTZ R46, R177.reuse, R178 ;  /* 0x000000b2b12e2220 */ /* 0x040fe20000410000 */
[----:B------:R-:W-:Y:S01]  /*6d70*/  MOV R178, RZ ;  /* 0x000000ff00b27202 */ /* 0x000fe20000000f00 */
[----:B------:R-:W-:Y:S01]  /*6d80*/  @P2 FMUL.FTZ R178, R177, R186 ;  /* 0x000000bab1b22220 */ /* 0x000fe20000410000 */
[----:B------:R-:W-:Y:S01]  /*6d90*/  LOP3.LUT P2, RZ, R113, 0xff0000, RZ, 0xc0, !PT ;  /* 0x00ff000071ff7812 */ /* 0x000fe2000784c0ff */
[----:B------:R-:W-:Y:S01]  /*6da0*/  FMUL.FTZ R186, R165, R21 ;  /* 0x00000015a5ba7220 */ /* 0x000fe20000410000 */
[----:B------:R-:W-:-:S03]  /*6db0*/  HFMA2 R177, -RZ, RZ, 0, 0 ;  /* 0x00000000ffb17431 */ /* 0x000fc600000001ff */
[----:B------:R-:W-:-:S08]  /*6dc0*/  FMUL.FTZ R186, R186, UR4 ;  /* 0x00000004baba7c20 */ /* 0x000fd00008410000 */
[----:B------:R-:W-:Y:S02]  /*6dd0*/  @P2 SHF.L.U32 R164, R47, 0x10, RZ ;  /* 0x000000102fa42819 */ /* 0x000fe400000006ff */
[----:B------:R-:W-:-:S03]  /*6de0*/  @P2 SHF.L.U32 R187, R91, 0x10, RZ ;  /* 0x000000105bbb2819 */ /* 0x000fc600000006ff */
[C---:B------:R-:W-:Y:S01]  /*6df0*/  @P2 FMUL.FTZ R177, R186.reuse, R164 ;  /* 0x000000a4bab12220 */ /* 0x040fe20000410000 */
[----:B------:R-:W-:Y:S01]  /*6e00*/  MOV R164, RZ ;  /* 0x000000ff00a47202 */ /* 0x000fe20000000f00 */
[----:B------:R-:W-:Y:S01]  /*6e10*/  @P2 FMUL.FTZ R164, R186, R187 ;  /* 0x000000bbbaa42220 */ /* 0x000fe20000410000 */
[----:B------:R-:W-:Y:S01]  /*6e20*/  ISETP.GE.U32.AND P2, PT, R112, RZ, PT ;  /* 0x000000ff7000720c */ /* 0x000fe20003f46070 */
[----:B------:R-:W-:Y:S01]  /*6e30*/  FADD.FTZ R112, -R114, R115 ;  /* 0x0000007372707221 */ /* 0x000fe20000010100 */
[----:B------:R-:W-:Y:S02]  /*6e40*/  MOV R115, RZ ;  /* 0x000000ff00737202 */ /* 0x000fe40000000f00 */
[----:B------:R-:W-:Y:S01]  /*6e50*/  ISETP.GE.U32.AND.EX P2, PT, R113, 0x1000000, PT, P2 ;  /* 0x010000007100780c */ /* 0x000fe20003f46120 */
[----:B------:R-:W-:-:S04]  /*6e60*/  FMUL.FTZ R112, R20, R112 ;  /* 0x0000007014707220 */ /* 0x000fc80000410000 */
[C---:B------:R-:W-:Y:S01]  /*6e70*/  FMUL.FTZ R113, R112.reuse, R21 ;  /* 0x0000001570717220 */ /* 0x040fe20000410000 */
[----:B------:R-:W-:Y:S02]  /*6e80*/  F2FP.BF16.F32.PACK_AB R51, R112, R165 ;  /* 0x000000a57033723e */ /* 0x000fe400000010ff */
[----:B------:R-:W-:Y:S01]  /*6e90*/  F2FP.BF16.F32.PACK_AB R112, R185, R184 ;  /* 0x000000b8b970723e */ /* 0x000fe200000010ff */
[----:B------:R-:W-:-:S04]  /*6ea0*/  FMUL.FTZ R113, R113, UR4 ;  /* 0x0000000471717c20 */ /* 0x000fc80008410000 */
[----:B------:R-:W-:Y:S01]  /*6eb0*/  @P2 PRMT R114, R47, 0x7632, R114 ;  /* 0x000076322f722816 */ /* 0x000fe20000000072 */
[----:B------:R-:W-:-:S03]  /*6ec0*/  HFMA2 R47, -RZ, RZ, 0, 0 ;  /* 0x00000000ff2f7431 */ /* 0x000fc600000001ff */
[----:B------:R-:W-:-:S05]  /*6ed0*/  @P2 SHF.L.U32 R114, R114, 0x10, RZ ;  /* 0x0000001072722819 */ /* 0x000fca00000006ff */
[----:B------:R-:W-:Y:S01]  /*6ee0*/  @P2 FMUL.FTZ R47, R113, R114 ;  /* 0x00000072712f2220 */ /* 0x000fe20000410000 */
[----:B------:R-:W-:-:S05]  /*6ef0*/  @P2 SHF.L.U32 R114, R19, 0x10, RZ ;  /* 0x0000001013722819 */ /* 0x000fca00000006ff */
[----:B------:R-:W-:Y:S01]  /*6f00*/  @P2 FMUL.FTZ R115, R113, R114 ;  /* 0x0000007271732220 */ /* 0x000fe20000410000 */
[----:B------:R-:W-:Y:S02]  /*6f10*/  F2FP.BF16.F32.PACK_AB R114, R178, R179 ;  /* 0x000000b3b272723e */ /* 0x000fe400000010ff */
[----:B------:R-:W-:Y:S02]  /*6f20*/  F2FP.BF16.F32.PACK_AB R113, R182, R181 ;  /* 0x000000b5b671723e */ /* 0x000fe400000010ff */
[----:B------:R-:W-:-:S07]  /*6f30*/  F2FP.BF16.F32.PACK_AB R115, R115, R164 ;  /* 0x000000a47373723e */ /* 0x000fce00000010ff */
.L_x_1225:
        /* <DEDUP_REMOVED lines=10> */
[C---:B------:R-:W-:Y:S01]  /*6fe0*/  LOP3.LUT P2, RZ, R152.reuse, 0xff, RZ, 0xc0, !PT ;  /* 0x000000ff98ff7812 */ /* 0x040fe2000784c0ff */
[----:B------:R-:W-:Y:S01]  /*6ff0*/  FFMA.FTZ R51, R39, R167, R40 ;  /* 0x000000a727337223 */ /* 0x000fe20000010028 */
[----:B------:R-:W-:Y:S01]  /*7000*/  LOP3.LUT P3, RZ, R152, 0xff00, RZ, 0xc0, !PT ;  /* 0x0000ff0098ff7812 */ /* 0x000fe2000786c0ff */
[----:B------:R-:W-:Y:S01]  /*7010*/  FADD.FTZ R48, -R162, R158 ;  /* 0x0000009ea2307221 */ /* 0x000fe20000010100 */
[----:B------:R-:W-:Y:S02]  /*7020*/  HFMA2 R158, -RZ, RZ, 0, 0 ;  /* 0x00000000ff9e7431 */ /* 0x000fe400000001ff */
[----:B------:R-:W-:Y:S01]  /*7030*/  FADD.FTZ R51, -R51, R166 ;  /* 0x000000a633337221 */ /* 0x000fe20000010100 */
[----:B------:R-:W-:Y:S01]  /*7040*/  CS2R R166, SRZ ;  /* 0x0000000000a67805 */ /* 0x000fe2000001ff00 */
[C---:B------:R-:W-:Y:S01]  /*7050*/  FMUL.FTZ R48, R20.reuse, R48 ;  /* 0x0000003014307220 */ /* 0x040fe20000410000 */
[----:B------:R-:W-:Y:S01]  /*7060*/  MOV R162, RZ ;  /* 0x000000ff00a27202 */ /* 0x000fe20000000f00 */
[----:B------:R-:W-:Y:S01]  /*7070*/  FMUL.FTZ R51, R20, R51 ;  /* 0x0000003314337220 */ /* 0x000fe20000410000 */
[C-C-:B------:R-:W-:Y:S01]  /*7080*/  FFMA.FTZ R163, R39.reuse, R163, R40.reuse ;  /* 0x000000a327a37223 */ /* 0x140fe20000010028 */
[----:B------:R-:W-:Y:S01]  /*7090*/  FMUL.FTZ R49, R48, R21 ;  /* 0x0000001530317220 */ /* 0x000fe20000410000 */
[C-C-:B------:R-:W-:Y:S01]  /*70a0*/  FFMA.FTZ R171, R39.reuse, R171, R40.reuse ;  /* 0x000000ab27ab7223 */ /* 0x140fe20000010028 */
[----:B-----5:R-:W-:Y:S01]  /*70b0*/  @P2 SHF.L.U32 R50, R112, 0x10, RZ ;  /* 0x0000001070322819 */ /* 0x020fe200000006ff */
[----:B------:R-:W-:Y:S01]  /*70c0*/  FFMA.FTZ R168, R39, R168, R40 ;  /* 0x000000a827a87223 */ /* 0x000fe20000010028 */
[----:B------:R-:W-:Y:S01]  /*70d0*/  FMUL.FTZ R49, R49, UR4 ;  /* 0x0000000431317c20 */ /* 0x000fe20008410000 */
[----:B------:R-:W-:Y:S01]  /*70e0*/  FADD.FTZ R170, -R171, R170 ;  /* 0x000000aaabaa7221 */ /* 0x000fe20000010100 */
[C-C-:B------:R-:W-:Y:S01]  /*70f0*/  FFMA.FTZ R174, R39.reuse, R174, R40.reuse ;  /* 0x000000ae27ae7223 */ /* 0x140fe20000010028 */
[----:B------:R-:W-:Y:S01]  /*7100*/  FFMA.FTZ R169, R39, R169, R40 ;  /* 0x000000a927a97223 */ /* 0x000fe20000010028 */
[----:B------:R-:W-:Y:S01]  /*7110*/  @P2 FMUL.FTZ R158, R49, R50 ;  /* 0x00000032319e2220 */ /* 0x000fe20000410000 */
[----:B------:R-:W-:Y:S01]  /*7120*/  @P2 SHF.L.U32 R50, R92, 0x10, RZ ;  /* 0x000000105c322819 */ /* 0x000fe200000006ff */
[----:B------:R-:W-:Y:S01]  /*7130*/  FMUL.FTZ R170, R20, R170 ;  /* 0x000000aa14aa7220 */ /* 0x000fe20000410000 */
[----:B------:R-:W-:Y:S01]  /*7140*/  FADD.FTZ R172, -R174, R172 ;  /* 0x000000acaeac7221 */ /* 0x000fe20000010100 */
[----:B------:R-:W-:Y:S01]  /*7150*/  FADD.FTZ R169, -R169, R161 ;  /* 0x000000a1a9a97221 */ /* 0x000fe20000010100 */
[----:B------:R-:W-:-:S02]  /*7160*/  HFMA2 R161, -RZ, RZ, 0, 0 ;  /* 0x00000000ffa17431 */ /* 0x000fc400000001ff */
[----:B------:R-:W-:Y:S01]  /*7170*/  @P2 FMUL.FTZ R166, R49, R50 ;  /* 0x0000003231a62220 */ /* 0x000fe20000410000 */
[----:B------:R-:W-:Y:S01]  /*7180*/  @P3 PRMT R50, R112, 0x7632, R50 ;  /* 0x0000763270323816 */ /* 0x000fe20000000032 */
[----:B------:R-:W-:Y:S01]  /*7190*/  FMUL.FTZ R49, R51, R21 ;  /* 0x0000001533317220 */ /* 0x000fe20000410000 */
[----:B------:R-:W-:Y:S01]  /*71a0*/  HFMA2 R112, -RZ, RZ, 0, 0 ;  /* 0x00000000ff707431 */ /* 0x000fe200000001ff */
[----:B------:R-:W-:Y:S01]  /*71b0*/  LOP3.LUT P2, RZ, R152, 0xff0000, RZ, 0xc0, !PT ;  /* 0x00ff000098ff7812 */ /* 0x000fe2000784c0ff */
[----:B------:R-:W-:Y:S01]  /*71c0*/  FMUL.FTZ R172, R20, R172 ;  /* 0x000000ac14ac7220 */ /* 0x000fe20000410000 */
[----:B------:R-:W-:Y:S01]  /*71d0*/  @P3 SHF.L.U32 R50, R50, 0x10, RZ ;  /* 0x0000001032323819 */ /* 0x000fe200000006ff */
[----:B------:R-:W-:Y:S01]  /*71e0*/  FMUL.FTZ R49, R49, UR4 ;  /* 0x0000000431317c20 */ /* 0x000fe20008410000 */
[----:B------:R-:W-:Y:S01]  /*71f0*/  FFMA.FTZ R175, R39, R175, R40 ;  /* 0x000000af27af7223 */ /* 0x000fe20000010028 */
[----:B------:R-:W-:Y:S02]  /*7200*/  F2FP.BF16.F32.PACK_AB R48, R51, R48 ;  /* 0x000000303330723e */ /* 0x000fe400000010ff */
[----:B------:R-:W-:Y:S01]  /*7210*/  @P3 FMUL.FTZ R162, R49, R50 ;  /* 0x0000003231a23220 */ /* 0x000fe20000410000 */
[----:B------:R-:W-:Y:S01]  /*7220*/  @P3 SHF.L.U32 R50, R15, 0x10, RZ ;  /* 0x000000100f323819 */ /* 0x000fe200000006ff */
[----:B------:R-:W-:-:S04]  /*7230*/  FADD.FTZ R175, -R175, R173 ;  /* 0x000000adafaf7221 */ /* 0x000fc80000010100 */
[----:B------:R-:W-:Y:S01]  /*7240*/  @P3 FMUL.FTZ R112, R49, R50 ;  /* 0x0000003231703220 */ /* 0x000fe20000410000 */
[----:B------:R-:W-:Y:S01]  /*7250*/  FADD.FTZ R49, -R163, R159 ;  /* 0x0000009fa3317221 */ /* 0x000fe20000010100 */
[----:B------:R-:W-:Y:S02]  /*7260*/  @P2 SHF.L.U32 R163, R113, 0x10, RZ ;  /* 0x0000001071a32819 */ /* 0x000fe400000006ff */
[----:B------:R-:W-:Y:S01]  /*7270*/  MOV R159, RZ ;  /* 0x000000ff009f7202 */ /* 0x000fe20000000f00 */
[----:B------:R-:W-:Y:S01]  /*7280*/  FMUL.FTZ R49, R20, R49 ;  /* 0x0000003114317220 */ /* 0x000fe20000410000 */
[----:B------:R-:W-:-:S03]  /*7290*/  F2FP.BF16.F32.PACK_AB R112, R112, R166 ;  /* 0x000000a67070723e */ /* 0x000fc600000010ff */
[----:B------:R-:W-:Y:S01]  /*72a0*/  FMUL.FTZ R50, R49, R21 ;  /* 0x0000001531327220 */ /* 0x000fe20000410000 */
[----:B------:R-:W-:-:S03]  /*72b0*/  F2FP.BF16.F32.PACK_AB R49, R170, R49 ;  /* 0x00000031aa31723e */ /* 0x000fc600000010ff */
[----:B------:R-:W-:-:S04]  /*72c0*/  FMUL.FTZ R50, R50, UR4 ;  /* 0x0000000432327c20 */ /* 0x000fc80008410000 */
[----:B------:R-:W-:Y:S01]  /*72d0*/  @P2 FMUL.FTZ R159, R50, R163 ;  /* 0x000000a3329f2220 */ /* 0x000fe20000410000 */
[----:B------:R-:W-:-:S05]  /*72e0*/  @P2 SHF.L.U32 R163, R93, 0x10, RZ ;  /* 0x000000105da32819 */ /* 0x000fca00000006ff */
[----:B------:R-:W-:Y:S01]  /*72f0*/  @P2 FMUL.FTZ R167, R50, R163 ;  /* 0x000000a332a72220 */ /* 0x000fe20000410000 */
[----:B------:R-:W-:Y:S01]  /*7300*/  LOP3.LUT P2, RZ, R152, 0xff000000, RZ, 0xc0, !PT ;  /* 0xff00000098ff7812 */ /* 0x000fe2000784c0ff */
[----:B------:R-:W-:Y:S01]  /*7310*/  FMUL.FTZ R50, R170, R21 ;  /* 0x00000015aa327220 */ /* 0x000fe20000410000 */
[----:B------:R-:W-:-:S03]  /*7320*/  HFMA2 R163, -RZ, RZ, 0, 0 ;  /* 0x00000000ffa37431 */ /* 0x000fc600000001ff */
[----:B------:R-:W-:-:S08]  /*7330*/  FMUL.FTZ R50, R50, UR4 ;  /* 0x0000000432327c20 */ /* 0x000fd00008410000 */
[----:B------:R-:W-:Y:S02]  /*7340*/  @P2 PRMT R113, R113, 0x7632, R113 ;  /* 0x0000763271712816 */ /* 0x000fe40000000071 */
[----:B------:R-:W-:Y:S02]  /*7350*/  @P2 SHF.L.U32 R164, R16, 0x10, RZ ;  /* 0x0000001010a42819 */ /* 0x000fe400000006ff */
[----:B------:R-:W-:-:S05]  /*7360*/  @P2 SHF.L.U32 R113, R113, 0x10, RZ ;  /* 0x0000001071712819 */ /* 0x000fca00000006ff */
[C---:B------:R-:W-:Y:S01]  /*7370*/  @P2 FMUL.FTZ R163, R50.reuse, R113 ;  /* 0x0000007132a32220 */ /* 0x040fe20000410000 */
[----:B------:R-:W-:Y:S01]  /*7380*/  MOV R113, RZ ;  /* 0x000000ff00717202 */ /* 0x000fe20000000f00 */
[----:B------:R-:W-:Y:S01]  /*7390*/  @P2 FMUL.FTZ R113, R50, R164 ;  /* 0x000000a432712220 */ /* 0x000fe20000410000 */
[----:B------:R-:W-:Y:S01]  /*73a0*/  LOP3.LUT P2, RZ, R153, 0xff, RZ, 0xc0, !PT ;  /* 0x000000ff99ff7812 */ /* 0x000fe2000784c0ff */
[----:B------:R-:W-:Y:S01]  /*73b0*/  FADD.FTZ R50, -R168, R160 ;  /* 0x000000a0a8327221 */ /* 0x000fe20000010100 */
[----:B------:R-:W-:Y:S01]  /*73c0*/  HFMA2 R160, -RZ, RZ, 0, 0 ;  /* 0x00000000ffa07431 */ /* 0x000fe200000001ff */
[----:B------:R-:W-:Y:S02]  /*73d0*/  MOV R168, RZ ;  /* 0x000000ff00a87202 */ /* 0x000fe40000000f00 */
[----:B------:R-:W-:Y:S01]  /*73e0*/  FMUL.FTZ R50, R20, R50 ;  /* 0x0000003214327220 */ /* 0x000fe20000410000 */
[----:B------:R-:W-:-:S03]  /*73f0*/  F2FP.BF16.F32.PACK_AB R113, R113, R167 ;  /* 0x000000a77171723e */ /* 0x000fc600000010ff */
[----:B------:R-:W-:Y:S01]  /*7400*/  FMUL.FTZ R164, R50, R21 ;  /* 0x0000001532a47220 */ /* 0x000fe20000410000 */
[----:B------:R-:W-:-:S03]  /*7410*/  F2FP.BF16.F32.PACK_AB R50, R172, R50 ;  /* 0x00000032ac32723e */ /* 0x000fc600000010ff */
[----:B------:R-:W-:Y:S01]  /*7420*/  @P2 SHF.L.U32 R165, R114, 0x10, RZ ;  /* 0x0000001072a52819 */ /* 0x000fe200000006ff */
        /* <DEDUP_REMOVED lines=15> */
[----:B------:R-:W-:-:S03]  /*7520*/  FMUL.FTZ R171, R20, R169 ;  /* 0x000000a914ab7220 */ /* 0x000fc60000410000 */
[----:B------:R-:W-:Y:S01]  /*7530*/  F2FP.BF16.F32.PACK_AB R114, R114, R168 ;  /* 0x000000a87272723e */ /* 0x000fe200000010ff */
[----:B------:R-:W-:-:S04]  /*7540*/  FMUL.FTZ R165, R171, R21 ;  /* 0x00000015aba57220 */ /* 0x000fc80000410000 */
[----:B------:R-:W-:-:S04]  /*7550*/  FMUL.FTZ R165, R165, UR4 ;  /* 0x00000004a5a57c20 */ /* 0x000fc80008410000 */
[----:B------:R-:W-:Y:S02]  /*7560*/  @P2 SHF.L.U32 R169, R115, 0x10, RZ ;  /* 0x0000001073a92819 */ /* 0x000fe400000006ff */
[----:B------:R-:W-:-:S03]  /*7570*/  @P2 SHF.L.U32 R174, R95, 0x10, RZ ;  /* 0x000000105fae2819 */ /* 0x000fc600000006ff */
[C---:B------:R-:W-:Y:S01]  /*7580*/  @P2 FMUL.FTZ R161, R165.reuse, R169 ;  /* 0x000000a9a5a12220 */ /* 0x040fe20000410000 */
[----:B------:R-:W-:Y:S01]  /*7590*/  MOV R169, RZ ;  /* 0x000000ff00a97202 */ /* 0x000fe20000000f00 */
[----:B------:R-:W-:Y:S01]  /*75a0*/  @P2 FMUL.FTZ R169, R165, R174 ;  /* 0x000000aea5a92220 */ /* 0x000fe20000410000 */
[----:B------:R-:W-:Y:S01]  /*75b0*/  ISETP.GE.U32.AND P2, PT, R152, RZ, PT ;  /* 0x000000ff9800720c */ /* 0x000fe20003f46070 */
[----:B------:R-:W-:Y:S01]  /*75c0*/  FMUL.FTZ R152, R20, R175 ;  /* 0x000000af14987220 */ /* 0x000fe20000410000 */
[----:B------:R-:W-:Y:S02]  /*75d0*/  HFMA2 R165, -RZ, RZ, 0, 0 ;  /* 0x00000000ffa57431 */ /* 0x000fe400000001ff */
[----:B------:R-:W-:Y:S01]  /*75e0*/  ISETP.GE.U32.AND.EX P2, PT, R153, 0x1000000, PT, P2 ;  /* 0x010000009900780c */ /* 0x000fe20003f46120 */
[C---:B------:R-:W-:Y:S01]  /*75f0*/  FMUL.FTZ R153, R152.reuse, R21 ;  /* 0x0000001598997220 */ /* 0x040fe20000410000 */
[----:B------:R-:W-:-:S03]  /*7600*/  F2FP.BF16.F32.PACK_AB R51, R152, R171 ;  /* 0x000000ab9833723e */ /* 0x000fc600000010ff */
[----:B------:R-:W-:-:S08]  /*7610*/  FMUL.FTZ R153, R153, UR4 ;  /* 0x0000000499997c20 */ /* 0x000fd00008410000 */
[----:B------:R-:W-:Y:S02]  /*7620*/  @P2 PRMT R115, R115, 0x7632, R115 ;  /* 0x0000763273732816 */ /* 0x000fe40000000073 */
[----:B------:R-:W-:Y:S02]  /*7630*/  @P2 SHF.L.U32 R173, R18, 0x10, RZ ;  /* 0x0000001012ad2819 */ /* 0x000fe400000006ff */
[----:B------:R-:W-:-:S05]  /*7640*/  @P2 SHF.L.U32 R115, R115, 0x10, RZ ;  /* 0x0000001073732819 */ /* 0x000fca00000006ff */
[C---:B------:R-:W-:Y:S01]  /*7650*/  @P2 FMUL.FTZ R165, R153.reuse, R115 ;  /* 0x0000007399a52220 */ /* 0x040fe20000410000 */
[----:B------:R-:W-:Y:S01]  /*7660*/  MOV R115, RZ ;  /* 0x000000ff00737202 */ /* 0x000fe20000000f00 */
[----:B------:R-:W-:-:S05]  /*7670*/  @P2 FMUL.FTZ R115, R153, R173 ;  /* 0x000000ad99732220 */ /* 0x000fca0000410000 */
[----:B------:R-:W-:Y:S01]  /*7680*/  F2FP.BF16.F32.PACK_AB R115, R115, R169 ;  /* 0x000000a97373723e */ /* 0x000fe200000010ff */
[----:B------:R-:W-:Y:S06]  /*7690*/  BRA `(.L_x_1227) ;  /* 0x0000000400a07947 */ /* 0x000fec0003800000 */
.L_x_1226:
[C-C-:B------:R-:W-:Y:S01]  /*76a0*/  FFMA.FTZ R162, R39.reuse, R162, R40.reuse ;  /* 0x000000a227a27223 */ /* 0x140fe20000010028 */
[----:B------:R-:W-:Y:S01]  /*76b0*/  LOP3.LUT P2, RZ, R152, 0xff, RZ, 0xc0, !PT ;  /* 0x000000ff98ff7812 */ /* 0x000fe2000784c0ff */
[C---:B------:R-:W-:Y:S01]  /*76c0*/  FFMA.FTZ R167, R39.reuse, R167, R40 ;  /* 0x000000a727a77223 */ /* 0x040fe20000010028 */
[----:B------:R-:W-:Y:S01]  /*76d0*/  MOV R176, RZ ;  /* 0x000000ff00b07202 */ /* 0x000fe20000000f00 */
[----:B------:R-:W-:Y:S01]  /*76e0*/  FADD.FTZ R162, -R162, R158 ;  /* 0x0000009ea2a27221 */ /* 0x000fe20000010100 */
[----:B------:R-:W-:Y:S02]  /*76f0*/  HFMA2 R158, -RZ, RZ, 0, 0 ;  /* 0x00000000ff9e7431 */ /* 0x000fe400000001ff */
[C-C-:B------:R-:W-:Y:S01]  /*7700*/  FFMA.FTZ R163, R39.reuse, R163, R40.reuse ;  /* 0x000000a327a37223 */ /* 0x140fe20000010028 */
[C-C-:B------:R-:W-:Y:S01]  /*7710*/  FFMA.FTZ R171, R39.reuse, R171, R40.reuse ;  /* 0x000000ab27ab7223 */ /* 0x140fe20000010028 */
[----:B------:R-:W-:Y:S01]  /*7720*/  FMUL.FTZ R162, R20, R162 ;  /* 0x000000a214a27220 */ /* 0x000fe20000410000 */
[----:B------:R-:W-:Y:S01]  /*7730*/  FFMA.FTZ R168, R39, R168, R40 ;  /* 0x000000a827a87223 */ /* 0x000fe20000010028 */
[----:B------:R-:W-:Y:S01]  /*7740*/  FADD.FTZ R163, -R163, R159 ;  /* 0x0000009fa3a37221 */ /* 0x000fe20000010100 */
[----:B------:R-:W-:-:S02]  /*7750*/  HFMA2 R159, -RZ, RZ, 0, 0 ;  /* 0x00000000ff9f7431 */ /* 0x000fc400000001ff */
[----:B------:R-:W-:Y:S01]  /*7760*/  FMUL.FTZ R162, R21, R162 ;  /* 0x000000a215a27220 */ /* 0x000fe20000410000 */
[----:B------:R-:W-:Y:S01]  /*7770*/  FADD.FTZ R168, -R168, R160 ;  /* 0x000000a0a8a87221 */ /* 0x000fe20000010100 */
[----:B-----5:R-:W-:Y:S01]  /*7780*/  @P2 SHF.L.U32 R164, R112, 0x10, RZ ;  /* 0x0000001070a42819 */ /* 0x020fe200000006ff */
[----:B------:R-:W-:Y:S01]  /*7790*/  FMUL.FTZ R163, R20, R163 ;  /* 0x000000a314a37220 */ /* 0x000fe20000410000 */
[----:B------:R-:W-:Y:S01]  /*77a0*/  FMUL.FTZ R162, R162, UR4 ;  /* 0x00000004a2a27c20 */ /* 0x000fe20008410000 */
[----:B------:R-:W-:Y:S01]  /*77b0*/  FMUL.FTZ R168, R20, R168 ;  /* 0x000000a814a87220 */ /* 0x000fe20000410000 */
[----:B------:R-:W-:Y:S01]  /*77c0*/  LOP3.LUT P3, RZ, R153, 0xff00, RZ, 0xc0, !PT ;  /* 0x0000ff0099ff7812 */ /* 0x000fe2000786c0ff */
[----:B------:R-:W-:Y:S01]  /*77d0*/  FMUL.FTZ R163, R21, R163 ;  /* 0x000000a315a37220 */ /* 0x000fe20000410000 */
[----:B------:R-:W-:Y:S01]  /*77e0*/  @P2 FMUL.FTZ R158, R164, R162 ;  /* 0x000000a2a49e2220 */ /* 0x000fe20000410000 */
[----:B------:R-:W-:Y:S01]  /*77f0*/  @P2 SHF.L.U32 R164, R92, 0x10, RZ ;  /* 0x000000105ca42819 */ /* 0x000fe200000006ff */
[--C-:B------:R-:W-:Y:S01]  /*7800*/  FFMA.FTZ R174, R39, R174, R40.reuse ;  /* 0x000000ae27ae7223 */ /* 0x100fe20000010028 */
[----:B------:R-:W-:Y:S01]  /*7810*/  FMUL.FTZ R163, R163, UR4 ;  /* 0x00000004a3a37c20 */ /* 0x000fe20008410000 */
[----:B------:R-:W-:Y:S01]  /*7820*/  MOV R160, RZ ;  /* 0x000000ff00a07202 */ /* 0x000fe20000000f00 */
[----:B------:R-:W-:Y:S01]  /*7830*/  FFMA.FTZ R169, R39, R169, R40 ;  /* 0x000000a927a97223 */ /* 0x000fe20000010028 */
[----:B------:R-:W-:Y:S01]  /*7840*/  @P2 FMUL.FTZ R176, R164, R162 ;  /* 0x000000a2a4b02220 */ /* 0x000fe20000410000 */
[----:B------:R-:W-:Y:S01]  /*7850*/  LOP3.LUT P2, RZ, R152, 0xff00, RZ, 0xc0, !PT ;  /* 0x0000ff0098ff7812 */ /* 0x000fe2000784c0ff */
[----:B------:R-:W-:Y:S01]  /*7860*/  FADD.FTZ R162, -R167, R166 ;  /* 0x000000a6a7a27221 */ /* 0x000fe20000010100 */
[----:B------:R-:W-:Y:S01]  /*7870*/  CS2R R166, SRZ ;  /* 0x0000000000a67805 */ /* 0x000fe2000001ff00 */
[----:B------:R-:W-:Y:S01]  /*7880*/  FADD.FTZ R174, -R174, R172 ;  /* 0x000000acaeae7221 */ /* 0x000fe20000010100 */
[----:B------:R-:W-:Y:S01]  /*7890*/  LOP3.LUT P4, RZ, R153, 0xff0000, RZ, 0xc0, !PT ;  /* 0x00ff000099ff7812 */ /* 0x000fe2000788c0ff */
[C---:B------:R-:W-:Y:S01]  /*78a0*/  FMUL.FTZ R162, R20.reuse, R162 ;  /* 0x000000a214a27220 */ /* 0x040fe20000410000 */
[----:B------:R-:W-:Y:S01]  /*78b0*/  FADD.FTZ R161, -R169, R161 ;  /* 0x000000a1a9a17221 */ /* 0x000fe20000010100 */
[C---:B------:R-:W-:Y:S01]  /*78c0*/  FMUL.FTZ R174, R20.reuse, R174 ;  /* 0x000000ae14ae7220 */ /* 0x040fe20000410000 */
[----:B------:R-:W-:Y:S01]  /*78d0*/  FFMA.FTZ R175, R39, R175, R40 ;  /* 0x000000af27af7223 */ /* 0x000fe20000010028 */
[----:B------:R-:W-:Y:S01]  /*78e0*/  FMUL.FTZ R162, R21, R162 ;  /* 0x000000a215a27220 */ /* 0x000fe20000410000 */
[----:B------:R-:W-:-:S02]  /*78f0*/  FMUL.FTZ R161, R20, R161 ;  /* 0x000000a114a17220 */ /* 0x000fc40000410000 */
[----:B------:R-:W-:Y:S01]  /*7900*/  FADD.FTZ R173, -R175, R173 ;  /* 0x000000adafad7221 */ /* 0x000fe20000010100 */
[----:B------:R-:W-:Y:S01]  /*7910*/  @P2 PRMT R112, R112, 0x7632, R112 ;  /* 0x0000763270702816 */ /* 0x000fe20000000070 */
[----:B------:R-:W-:Y:S01]  /*7920*/  FMUL.FTZ R164, R162, UR4 ;  /* 0x00000004a2a47c20 */ /* 0x000fe20008410000 */
[----:B------:R-:W-:Y:S01]  /*7930*/  HFMA2 R162, -RZ, RZ, 0, 0 ;  /* 0x00000000ffa27431 */ /* 0x000fe200000001ff */
[----:B------:R-:W-:Y:S01]  /*7940*/  @P2 SHF.L.U32 R165, R15, 0x10, RZ ;  /* 0x000000100fa52819 */ /* 0x000fe200000006ff */
[----:B------:R-:W-:Y:S01]  /*7950*/  FMUL.FTZ R173, R20, R173 ;  /* 0x000000ad14ad7220 */ /* 0x000fe20000410000 */
[----:B------:R-:W-:-:S05]  /*7960*/  @P2 SHF.L.U32 R112, R112, 0x10, RZ ;  /* 0x0000001070702819 */ /* 0x000fca00000006ff */
[-C--:B------:R-:W-:Y:S01]  /*7970*/  @P2 FMUL.FTZ R162, R112, R164.reuse ;  /* 0x000000a470a22220 */ /* 0x080fe20000410000 */
[----:B------:R-:W-:Y:S01]  /*7980*/  MOV R112, RZ ;  /* 0x000000ff00707202 */ /* 0x000fe20000000f00 */
[----:B------:R-:W-:Y:S01]  /*7990*/  @P2 FMUL.FTZ R112, R165, R164 ;  /* 0x000000a4a5702220 */ /* 0x000fe20000410000 */
[----:B------:R-:W-:-:S04]  /*79a0*/  LOP3.LUT P2, RZ, R152, 0xff0000, RZ, 0xc0, !PT ;  /* 0x00ff000098ff7812 */ /* 0x000fc8000784c0ff */
[----:B------:R-:W-:-:S09]  /*79b0*/  F2FP.BF16.F32.PACK_AB R112, R112, R176 ;  /* 0x000000b07070723e */ /* 0x000fd200000010ff */
[----:B------:R-:W-:-:S05]  /*79c0*/  @P2 SHF.L.U32 R164, R113, 0x10, RZ ;  /* 0x0000001071a42819 */ /* 0x000fca00000006ff */
[----:B------:R-:W-:Y:S01]  /*79d0*/  @P2 FMUL.FTZ R159, R164, R163 ;  /* 0x000000a3a49f2220 */ /* 0x000fe20000410000 */
[----:B------:R-:W-:-:S05]  /*79e0*/  @P2 SHF.L.U32 R164, R93, 0x10, RZ ;  /* 0x000000105da42819 */ /* 0x000fca00000006ff */
[----:B------:R-:W-:Y:S01]  /*79f0*/  @P2 FMUL.FTZ R166, R164, R163 ;  /* 0x000000a3a4a62220 */ /* 0x000fe20000410000 */
[----:B------:R-:W-:Y:S01]  /*7a00*/  LOP3.LUT P2, RZ, R152, 0xff000000, RZ, 0xc0, !PT ;  /* 0xff00000098ff7812 */ /* 0x000fe2000784c0ff */
[----:B------:R-:W-:-:S04]  /*7a10*/  FADD.FTZ R163, -R171, R170 ;  /* 0x000000aaaba37221 */ /* 0x000fc80000010100 */
[----:B------:R-:W-:-:S04]  /*7a20*/  FMUL.FTZ R163, R20, R163 ;  /* 0x000000a314a37220 */ /* 0x000fc80000410000 */
[----:B------:R-:W-:-:S04]  /*7a30*/  FMUL.FTZ R163, R21, R163 ;  /* 0x000000a315a37220 */ /* 0x000fc80000410000 */
[----:B------:R-:W-:Y:S01]  /*7a40*/  @P2 PRMT R113, R113, 0x7632, R113 ;  /* 0x0000763271712816 */ /* 0x000fe20000000071 */
[----:B------:R-:W-:Y:S01]  /*7a50*/  FMUL.FTZ R164, R163, UR4 ;  /* 0x00000004a3a47c20 */ /* 0x000fe20008410000 */
[----:B------:R-:W-:Y:S02]  /*7a60*/  MOV R163, RZ ;  /* 0x000000ff00a37202 */ /* 0x000fe40000000f00 */
[----:B------:R-:W-:Y:S02]  /*7a70*/  @P2 SHF.L.U32 R113, R113, 0x10, RZ ;  /* 0x0000001071712819 */ /* 0x000fe400000006ff */
[----:B------:R-:W-:-:S03]  /*7a80*/  @P2 SHF.L.U32 R165, R16, 0x10, RZ ;  /* 0x0000001010a52819 */ /* 0x000fc600000006ff */
[-C--:B------:R-:W-:Y:S01]  /*7a90*/  @P2 FMUL.FTZ R163, R113, R164.reuse ;  /* 0x000000a471a32220 */ /* 0x080fe20000410000 */
[----:B------:R-:W-:Y:S02]  /*7aa0*/  HFMA2 R113, -RZ, RZ, 0, 0 ;  /* 0x00000000ff717431 */ /* 0x000fe400000001ff */
[----:B------:R-:W-:Y:S01]  /*7ab0*/  @P2 FMUL.FTZ R113, R165, R164 ;  /* 0x000000a4a5712220 */ /* 0x000fe20000410000 */
[----:B------:R-:W-:Y:S01]  /*7ac0*/  LOP3.LUT P2, RZ, R153, 0xff, RZ, 0xc0, !PT ;  /* 0x000000ff99ff7812 */ /* 0x000fe2000784c0ff */
[C---:B------:R-:W-:Y:S01]  /*7ad0*/  FMUL.FTZ R164, R21.reuse, R168 ;  /* 0x000000a815a47220 */ /* 0x040fe20000410000 */
[----:B------:R-:W-:Y:S02]  /*7ae0*/  FMUL.FTZ R168, R21, R173 ;  /* 0x000000ad15a87220 */ /* 0x000fe40000410000 */
[----:B------:R-:W-:Y:S01]  /*7af0*/  F2FP.BF16.F32.PACK_AB R113, R113, R166 ;  /* 0x000000a67171723e */ /* 0x000fe200000010ff */
[----:B------:R-:W-:Y:S01]  /*7b00*/  FMUL.FTZ R164, R164, UR4 ;  /* 0x00000004a4a47c20 */ /* 0x000fe20008410000 */
[----:B------:R-:W-:-:S07]  /*7b10*/  FMUL.FTZ R168, R168, UR4 ;  /* 0x00000004a8a87c20 */ /* 0x000fce0008410000 */
[C---:B------:R-:W-:Y:S02]  /*7b20*/  @P2 SHF.L.U32 R165, R114.reuse, 0x10, RZ ;  /* 0x0000001072a52819 */ /* 0x040fe400000006ff */
[----:B------:R-:W-:-:S03]  /*7b30*/  @P3 PRMT R114, R114, 0x7632, R114 ;  /* 0x0000763272723816 */ /* 0x000fc60000000072 */
[----:B------:R-:W-:Y:S01]  /*7b40*/  @P2 FMUL.FTZ R160, R165, R164 ;  /* 0x000000a4a5a02220 */ /* 0x000fe20000410000 */
[----:B------:R-:W-:Y:S02]  /*7b50*/  @P2 SHF.L.U32 R165, R94, 0x10, RZ ;  /* 0x000000105ea52819 */ /* 0x000fe400000006ff */
[----:B------:R-:W-:-:S03]  /*7b60*/  @P3 SHF.L.U32 R114, R114, 0x10, RZ ;  /* 0x0000001072723819 */ /* 0x000fc600000006ff */
[----:B------:R-:W-:Y:S01]  /*7b70*/  @P2 FMUL.FTZ R167, R165, R164 ;  /* 0x000000a4a5a72220 */ /* 0x000fe20000410000 */
[----:B------:R-:W-:Y:S01]  /*7b80*/  ISETP.GE.U32.AND P2, PT, R152, RZ, PT ;  /* 0x000000ff9800720c */ /* 0x000fe20003f46070 */
[----:B------:R-:W-:Y:S01]  /*7b90*/  FMUL.FTZ R152, R21, R174 ;  /* 0x000000ae15987220 */ /* 0x000fe20000410000 */
[----:B------:R-:W-:Y:S01]  /*7ba0*/  HFMA2 R164, -RZ, RZ, 0, 0 ;  /* 0x00000000ffa47431 */ /* 0x000fe200000001ff */
[----:B------:R-:W-:Y:S02]  /*7bb0*/  @P4 SHF.L.U32 R165, R95, 0x10, RZ ;  /* 0x000000105fa54819 */ /* 0x000fe400000006ff */
[----:B------:R-:W-:Y:S01]  /*7bc0*/  ISETP.GE.U32.AND.EX P2, PT, R153, 0x1000000, PT, P2 ;  /* 0x010000009900780c */ /* 0x000fe20003f46120 */
[----:B------:R-:W-:Y:S01]  /*7bd0*/  FMUL.FTZ R152, R152, UR4 ;  /* 0x0000000498987c20 */ /* 0x000fe20008410000 */
[----:B------:R-:W-:-:S03]  /*7be0*/  @P3 SHF.L.U32 R153, R17, 0x10, RZ ;  /* 0x0000001011993819 */ /* 0x000fc600000006ff */
[-C--:B------:R-:W-:Y:S01]  /*7bf0*/  @P3 FMUL.FTZ R164, R114, R152.reuse ;  /* 0x0000009872a43220 */ /* 0x080fe20000410000 */
[----:B------:R-:W-:Y:S01]  /*7c00*/  MOV R114, RZ ;  /* 0x000000ff00727202 */ /* 0x000fe20000000f00 */
[----:B------:R-:W-:Y:S01]  /*7c10*/  @P3 FMUL.FTZ R114, R153, R152 ;  /* 0x0000009899723220 */ /* 0x000fe20000410000 */
[----:B------:R-:W-:Y:S01]  /*7c20*/  FMUL.FTZ R153, R21, R161 ;  /* 0x000000a115997220 */ /* 0x000fe20000410000 */
[----:B------:R-:W-:Y:S01]  /*7c30*/  HFMA2 R161, -RZ, RZ, 0, 0 ;  /* 0x00000000ffa17431 */ /* 0x000fe200000001ff */
[----:B------:R-:W-:Y:S02]  /*7c40*/  @P4 SHF.L.U32 R152, R115, 0x10, RZ ;  /* 0x0000001073984819 */ /* 0x000fe400000006ff */
[----:B------:R-:W-:Y:S01]  /*7c50*/  FMUL.FTZ R153, R153, UR4 ;  /* 0x0000000499997c20 */ /* 0x000fe20008410000 */
[----:B------:R-:W-:Y:S02]  /*7c60*/  @P2 SHF.L.U32 R169, R18, 0x10, RZ ;  /* 0x0000001012a92819 */ /* 0x000fe400000006ff */
[----:B------:R-:W-:Y:S01]  /*7c70*/  F2FP.BF16.F32.PACK_AB R114, R114, R167 ;  /* 0x000000a77272723e */ /* 0x000fe200000010ff */
[-C--:B------:R-:W-:Y:S01]  /*7c80*/  @P4 FMUL.FTZ R161, R152, R153.reuse ;  /* 0x0000009998a14220 */ /* 0x080fe20000410000 */
[----:B------:R-:W-:Y:S01]  /*7c90*/  MOV R152, RZ ;  /* 0x000000ff00987202 */ /* 0x000fe20000000f00 */
[----:B------:R-:W-:Y:S01]  /*7ca0*/  @P4 FMUL.FTZ R152, R165, R153 ;  /* 0x00000099a5984220 */ /* 0x000fe20000410000 */
[----:B------:R-:W-:Y:S01]  /*7cb0*/  @P2 PRMT R153, R115, 0x7632, R153 ;  /* 0x0000763273992816 */ /* 0x000fe20000000099 */
[----:B------:R-:W-:Y:S01]  /*7cc0*/  HFMA2 R115, -RZ, RZ, 0, 0 ;  /* 0x00000000ff737431 */ /* 0x000fe200000001ff */
[----:B------:R-:W-:-:S02]  /*7cd0*/  MOV R165, RZ ;  /* 0x000000ff00a57202 */ /* 0x000fc40000000f00 */
[----:B------:R-:W-:Y:S01]  /*7ce0*/  @P2 SHF.L.U32 R153, R153, 0x10, RZ ;  /* 0x0000001099992819 */ /* 0x000fe200000006ff */
[----:B------:R-:W-:-:S04]  /*7cf0*/  @P2 FMUL.FTZ R115, R169, R168 ;  /* 0x000000a8a9732220 */ /* 0x000fc80000410000 */
[----:B------:R-:W-:Y:S01]  /*7d00*/  @P2 FMUL.FTZ R165, R153, R168 ;  /* 0x000000a899a52220 */ /* 0x000fe20000410000 */
[----:B------:R-:W-:-:S07]  /*7d10*/  F2FP.BF16.F32.PACK_AB R115, R115, R152 ;  /* 0x000000987373723e */ /* 0x000fce00000010ff */
.L_x_1227:
        /* <DEDUP_REMOVED lines=15> */
[----:B------:R-:W-:Y:S01]  /*7e10*/  MOV R137, RZ ;  /* 0x000000ff00897202 */ /* 0x000fe20000000f00 */
[----:B------:R-:W-:Y:S01]  /*7e20*/  FMUL.FTZ R48, R20, R48 ;  /* 0x0000003014307220 */ /* 0x000fe20000410000 */
[----:B------:R-:W-:-:S02]  /*7e30*/  HFMA2 R147, -RZ, RZ, 0, 0 ;  /* 0x00000000ff937431 */ /* 0x000fc400000001ff */
[----:B------:R-:W-:Y:S01]  /*7e40*/  FMUL.FTZ R51, R20, R51 ;  /* 0x0000003314337220 */ /* 0x000fe20000410000 */
[C-C-:B------:R-:W-:Y:S01]  /*7e50*/  FFMA.FTZ R142, R39.reuse, R142, R40.reuse ;  /* 0x0000008e278e7223 */ /* 0x140fe20000010028 */
[----:B------:R-:W-:Y:S01]  /*7e60*/  FMUL.FTZ R49, R48, R21 ;  /* 0x0000001530317220 */ /* 0x000fe20000410000 */
[C-C-:B------:R-:W-:Y:S01]  /*7e70*/  FFMA.FTZ R154, R39.reuse, R154, R40.reuse ;  /* 0x0000009a279a7223 */ /* 0x140fe20000010028 */
[----:B-----5:R-:W-:Y:S01]  /*7e80*/  @P2 SHF.L.U32 R50, R112, 0x10, RZ ;  /* 0x0000001070322819 */ /* 0x020fe200000006ff */
[--C-:B------:R-:W-:Y:S01]  /*7e90*/  FFMA.FTZ R143, R39, R143, R40.reuse ;  /* 0x0000008f278f7223 */ /* 0x100fe20000010028 */
[----:B------:R-:W-:Y:S01]  /*7ea0*/  FMUL.FTZ R49, R49, UR4 ;  /* 0x0000000431317c20 */ /* 0x000fe20008410000 */
[C-C-:B------:R-:W-:Y:S01]  /*7eb0*/  FFMA.FTZ R155, R39.reuse, R155, R40.reuse ;  /* 0x0000009b279b7223 */ /* 0x140fe20000010028 */
[C-C-:B------:R-:W-:Y:S01]  /*7ec0*/  FFMA.FTZ R146, R39.reuse, R146, R40.reuse ;  /* 0x0000009227927223 */ /* 0x140fe20000010028 */
[----:B------:R-:W-:Y:S01]  /*7ed0*/  FFMA.FTZ R156, R39, R156, R40 ;  /* 0x0000009c279c7223 */ /* 0x000fe20000010028 */
[----:B------:R-:W-:Y:S01]  /*7ee0*/  @P2 FMUL.FTZ R141, R49, R50 ;  /* 0x00000032318d2220 */ /* 0x000fe20000410000 */
[----:B------:R-:W-:Y:S01]  /*7ef0*/  @P2 SHF.L.U32 R50, R96, 0x10, RZ ;  /* 0x0000001060322819 */ /* 0x000fe200000006ff */
[----:B------:R-:W-:Y:S01]  /*7f00*/  FADD.FTZ R146, -R146, R140 ;  /* 0x0000008c92927221 */ /* 0x000fe20000010100 */
[----:B------:R-:W-:-:S02]  /*7f10*/  HFMA2 R140, -RZ, RZ, 0, 0 ;  /* 0x00000000ff8c7431 */ /* 0x000fc400000001ff */
[----:B------:R-:W-:Y:S01]  /*7f20*/  FADD.FTZ R156, -R156, R151 ;  /* 0x000000979c9c7221 */ /* 0x000fe20000010100 */
[----:B------:R-:W-:Y:S01]  /*7f30*/  F2FP.BF16.F32.PACK_AB R48, R51, R48 ;  /* 0x000000303330723e */ /* 0x000fe200000010ff */
        /* <DEDUP_REMOVED lines=8> */
[----:B------:R-:W-:-:S05]  /*7fc0*/  @P3 SHF.L.U32 R50, R11, 0x10, RZ ;  /* 0x000000100b323819 */ /* 0x000fca00000006ff */
[----:B------:R-:W-:Y:S01]  /*7fd0*/  @P3 FMUL.FTZ R112, R49, R50 ;  /* 0x0000003231703220 */ /* 0x000fe20000410000 */
[----:B------:R-:W-:Y:S01]  /*7fe0*/  FADD.FTZ R49, -R142, R138 ;  /* 0x0000008a8e317221 */ /* 0x000fe20000010100 */
[----:B------:R-:W-:Y:S02]  /*7ff0*/  HFMA2 R142, -RZ, RZ, 0, 0 ;  /* 0x00000000ff8e7431 */ /* 0x000fe400000001ff */
[----:B------:R-:W-:Y:S01]  /*8000*/  @P2 SHF.L.U32 R138, R113, 0x10, RZ ;  /* 0x00000010718a2819 */ /* 0x000fe200000006ff */
[----:B------:R-:W-:Y:S01]  /*8010*/  FMUL.FTZ R49, R20, R49 ;  /* 0x0000003114317220 */ /* 0x000fe20000410000 */
[----:B------:R-:W-:Y:S02]  /*8020*/  @P2 SHF.L.U32 R150, R97, 0x10, RZ ;  /* 0x0000001061962819 */ /* 0x000fe400000006ff */
[----:B------:R-:W-:Y:S01]  /*8030*/  F2FP.BF16.F32.PACK_AB R112, R112, R137 ;  /* 0x000000897070723e */ /* 0x000fe200000010ff */
[----:B------:R-:W-:-:S04]  /*8040*/  FMUL.FTZ R50, R49, R21 ;  /* 0x0000001531327220 */ /* 0x000fc80000410000 */
[----:B------:R-:W-:-:S04]  /*8050*/  FMUL.FTZ R50, R50, UR4 ;  /* 0x0000000432327c20 */ /* 0x000fc80008410000 */
[C---:B------:R-:W-:Y:S01]  /*8060*/  @P2 FMUL.FTZ R142, R50.reuse, R138 ;  /* 0x0000008a328e2220 */ /* 0x040fe20000410000 */
[----:B------:R-:W-:Y:S01]  /*8070*/  MOV R138, RZ ;  /* 0x000000ff008a7202 */ /* 0x000fe20000000f00 */
[----:B------:R-:W-:Y:S01]  /*8080*/  @P2 FMUL.FTZ R138, R50, R150 ;  /* 0x00000096328a2220 */ /* 0x000fe20000410000 */
[----:B------:R-:W-:Y:S01]  /*8090*/  LOP3.LUT P2, RZ, R144, 0xff000000, RZ, 0xc0, !PT ;  /* 0xff00000090ff7812 */ /* 0x000fe2000784c0ff */
[----:B------:R-:W-:Y:S01]  /*80a0*/  FADD.FTZ R150, -R154, R148 ;  /* 0x000000949a967221 */ /* 0x000fe20000010100 */
[----:B------:R-:W-:-:S03]  /*80b0*/  HFMA2 R148, -RZ, RZ, 0, 0 ;  /* 0x00000000ff947431 */ /* 0x000fc600000001ff */
[----:B------:R-:W-:-:S04]  /*80c0*/  FMUL.FTZ R150, R20, R150 ;  /* 0x0000009614967220 */ /* 0x000fc80000410000 */
[C---:B------:R-:W-:Y:S01]  /*80d0*/  FMUL.FTZ R50, R150.reuse, R21 ;  /* 0x0000001596327220 */ /* 0x040fe20000410000 */
[----:B------:R-:W-:-:S03]  /*80e0*/  F2FP.BF16.F32.PACK_AB R49, R150, R49 ;  /* 0x000000319631723e */ /* 0x000fc600000010ff */
[----:B------:R-:W-:Y:S01]  /*80f0*/  @P2 PRMT R113, R113, 0x7632, R113 ;  /* 0x0000763271712816 */ /* 0x000fe20000000071 */
[----:B------:R-:W-:Y:S01]  /*8100*/  FMUL.FTZ R50, R50, UR4 ;  /* 0x0000000432327c20 */ /* 0x000fe20008410000 */
[----:B------:R-:W-:Y:S02]  /*8110*/  @P2 SHF.L.U32 R152, R12, 0x10, RZ ;  /* 0x000000100c982819 */ /* 0x000fe400000006ff */
[----:B------:R-:W-:-:S05]  /*8120*/  @P2 SHF.L.U32 R113, R113, 0x10, RZ ;  /* 0x0000001071712819 */ /* 0x000fca00000006ff */
[C---:B------:R-:W-:Y:S01]  /*8130*/  @P2 FMUL.FTZ R148, R50.reuse, R113 ;  /* 0x0000007132942220 */ /* 0x040fe20000410000 */
[----:B------:R-:W-:Y:S01]  /*8140*/  MOV R113, RZ ;  /* 0x000000ff00717202 */ /* 0x000fe20000000f00 */
[----:B------:R-:W-:Y:S01]  /*8150*/  @P2 FMUL.FTZ R113, R50, R152 ;  /* 0x0000009832712220 */ /* 0x000fe20000410000 */
[----:B------:R-:W-:Y:S01]  /*8160*/  LOP3.LUT P2, RZ, R145, 0xff, RZ, 0xc0, !PT ;  /* 0x000000ff91ff7812 */ /* 0x000fe2000784c0ff */
[----:B------:R-:W-:Y:S01]  /*8170*/  FADD.FTZ R50, -R143, R139 ;  /* 0x0000008b8f327221 */ /* 0x000fe20000010100 */
[----:B------:R-:W-:Y:S02]  /*8180*/  HFMA2 R143, -RZ, RZ, 0, 0 ;  /* 0x00000000ff8f7431 */ /* 0x000fe400000001ff */
[----:B------:R-:W-:Y:S01]  /*8190*/  F2FP.BF16.F32.PACK_AB R113, R113, R138 ;  /* 0x0000008a7171723e */ /* 0x000fe200000010ff */
[----:B------:R-:W-:-:S04]  /*81a0*/  FMUL.FTZ R50, R20, R50 ;  /* 0x0000003214327220 */ /* 0x000fc80000410000 */
[----:B------:R-:W-:-:S04]  /*81b0*/  FMUL.FTZ R152, R50, R21 ;  /* 0x0000001532987220 */ /* 0x000fc80000410000 */
[----:B------:R-:W-:Y:S01]  /*81c0*/  @P2 SHF.L.U32 R139, R114, 0x10, RZ ;  /* 0x00000010728b2819 */ /* 0x000fe200000006ff */
[----:B------:R-:W-:Y:S01]  /*81d0*/  FMUL.FTZ R152, R152, UR4 ;  /* 0x0000000498987c20 */ /* 0x000fe20008410000 */
[----:B------:R-:W-:-:S03]  /*81e0*/  @P2 SHF.L.U32 R153, R98, 0x10, RZ ;  /* 0x0000001062992819 */ /* 0x000fc600000006ff */
        /* <DEDUP_REMOVED lines=27> */
[----:B------:R-:W-:-:S03]  /*83a0*/  HFMA2 R144, -RZ, RZ, 0, 0 ;  /* 0x00000000ff907431 */ /* 0x000fc600000001ff */
[----:B------:R-:W-:Y:S01]  /*83b0*/  ISETP.GE.U32.AND.EX P2, PT, R145, 0x1000000, PT, P2 ;  /* 0x010000009100780c */ /* 0x000fe20003f46120 */
[----:B------:R-:W-:-:S04]  /*83c0*/  FMUL.FTZ R145, R20, R156 ;  /* 0x0000009c14917220 */ /* 0x000fc80000410000 */
[C---:B------:R-:W-:Y:S01]  /*83d0*/  FMUL.FTZ R151, R145.reuse, R21 ;  /* 0x0000001591977220 */ /* 0x040fe20000410000 */
[----:B------:R-:W-:-:S03]  /*83e0*/  F2FP.BF16.F32.PACK_AB R51, R145, R152 ;  /* 0x000000989133723e */ /* 0x000fc600000010ff */
[----:B------:R-:W-:-:S04]  /*83f0*/  FMUL.FTZ R151, R151, UR4 ;  /* 0x0000000497977c20 */ /* 0x000fc80008410000 */
        /* <DEDUP_REMOVED lines=8> */
.L_x_1228:
[C-C-:B------:R-:W-:Y:S01]  /*8480*/  FFMA.FTZ R141, R39.reuse, R141, R40.reuse ;  /* 0x0000008d278d7223 */ /* 0x140fe20000010028 */
[----:B------:R-:W-:Y:S01]  /*8490*/  LOP3.LUT P2, RZ, R144, 0xff, RZ, 0xc0, !PT ;  /* 0x000000ff90ff7812 */ /* 0x000fe2000784c0ff */
[C-C-:B------:R-:W-:Y:S01]  /*84a0*/  FFMA.FTZ R150, R39.reuse, R150, R40.reuse ;  /* 0x0000009627967223 */ /* 0x140fe20000010028 */
[--C-:B------:R-:W-:Y:S01]  /*84b0*/  FFMA.FTZ R142, R39, R142, R40.reuse ;  /* 0x0000008e278e7223 */ /* 0x100fe20000010028 */
[----:B------:R-:W-:Y:S01]  /*84c0*/  FADD.FTZ R141, -R141, R137 ;  /* 0x000000898d8d7221 */ /* 0x000fe20000010100 */
[----:B------:R-:W-:Y:S01]  /*84d0*/  FFMA.FTZ R154, R39, R154, R40 ;  /* 0x0000009a279a7223 */ /* 0x000fe20000010028 */
[----:B------:R-:W-:Y:S01]  /*84e0*/  FADD.FTZ R147, -R150, R147 ;  /* 0x0000009396937221 */ /* 0x000fe20000010100 */
[----:B------:R-:W-:Y:S01]  /*84f0*/  FADD.FTZ R142, -R142, R138 ;  /* 0x0000008a8e8e7221 */ /* 0x000fe20000010100 */
[----:B------:R-:W-:Y:S01]  /*8500*/  FMUL.FTZ R141, R20, R141 ;  /* 0x0000008d148d7220 */ /* 0x000fe20000410000 */
[----:B------:R-:W-:Y:S01]  /*8510*/  FADD.FTZ R148, -R154, R148 ;  /* 0x000000949a947221 */ /* 0x000fe20000010100 */
[C---:B------:R-:W-:Y:S01]  /*8520*/  FMUL.FTZ R147, R20.reuse, R147 ;  /* 0x0000009314937220 */ /* 0x040fe20000410000 */
[C---:B------:R-:W-:Y:S01]  /*8530*/  FMUL.FTZ R142, R20.reuse, R142 ;  /* 0x0000008e148e7220 */ /* 0x040fe20000410000 */
[C---:B------:R-:W-:Y:S01]  /*8540*/  FMUL.FTZ R141, R21.reuse, R141 ;  /* 0x0000008d158d7220 */ /* 0x040fe20000410000 */
[----:B------:R-:W-:Y:S01]  /*8550*/  FMUL.FTZ R148, R20, R148 ;  /* 0x0000009414947220 */ /* 0x000fe20000410000 */
[----:B-----5:R-:W-:Y:S01]  /*8560*/  @P2 SHF.L.U32 R137, R112, 0x10, RZ ;  /* 0x0000001070892819 */ /* 0x020fe200000006ff */
[----:B------:R-:W-:Y:S01]  /*8570*/  FMUL.FTZ R147, R21, R147 ;  /* 0x0000009315937220 */ /* 0x000fe20000410000 */
[----:B------:R-:W-:Y:S01]  /*8580*/  FMUL.FTZ R152, R141, UR4 ;  /* 0x000000048d987c20 */ /* 0x000fe20008410000 */
[----:B------:R-:W-:Y:S01]  /*8590*/  HFMA2 R141, -RZ, RZ, 0, 0 ;  /* 0x00000000ff8d7431 */ /* 0x000fe200000001ff */
[----:B------:R-:W-:Y:S01]  /*85a0*/  @P2 SHF.L.U32 R153, R96, 0x10, RZ ;  /* 0x0000001060992819 */ /* 0x000fe200000006ff */
[----:B------:R-:W-:Y:S01]  /*85b0*/  FMUL.FTZ R150, R147, UR4 ;  /* 0x0000000493967c20 */ /* 0x000fe20008410000 */
[----:B------:R-:W-:-:S02]  /*85c0*/  HFMA2 R147, -RZ, RZ, 0, 0 ;  /* 0x00000000ff937431 */ /* 0x000fc400000001ff */
[C---:B------:R-:W-:Y:S01]  /*85d0*/  FMUL.FTZ R142, R21.reuse, R142 ;  /* 0x0000008e158e7220 */ /* 0x040fe20000410000 */
[----:B------:R-:W-:Y:S01]  /*85e0*/  FMUL.FTZ R148, R21, R148 ;  /* 0x0000009415947220 */ /* 0x000fe20000410000 */
[-C--:B------:R-:W-:Y:S01]  /*85f0*/  @P2 FMUL.FTZ R141, R137, R152.reuse ;  /* 0x00000098898d2220 */ /* 0x080fe20000410000 */
[----:B------:R-:W-:Y:S01]  /*8600*/  MOV R137, RZ ;  /* 0x000000ff00897202 */ /* 0x000fe20000000f00 */
[----:B------:R-:W-:Y:S01]  /*8610*/  @P2 FMUL.FTZ R137, R153, R152 ;  /* 0x0000009899892220 */ /* 0x000fe20000410000 */
[----:B------:R-:W-:Y:S01]  /*8620*/  LOP3.LUT P2, RZ, R144, 0xff00, RZ, 0xc0, !PT ;  /* 0x0000ff0090ff7812 */ /* 0x000fe2000784c0ff */
[--C-:B------:R-:W-:Y:S01]  /*8630*/  FFMA.FTZ R143, R39, R143, R40.reuse ;  /* 0x0000008f278f7223 */ /* 0x100fe20000010028 */
[----:B------:R-:W-:Y:S01]  /*8640*/  LOP3.LUT P3, RZ, R145, 0xff00, RZ, 0xc0, !PT ;  /* 0x0000ff0091ff7812 */ /* 0x000fe2000786c0ff */
[C-C-:B------:R-:W-:Y:S01]  /*8650*/  FFMA.FTZ R155, R39.reuse, R155, R40.reuse ;  /* 0x0000009b279b7223 */ /* 0x140fe20000010028 */
[----:B------:R-:W-:Y:S01]  /*8660*/  FFMA.FTZ R146, R39, R146, R40 ;  /* 0x0000009227927223 */ /* 0x000fe20000010028 */
[----:B------:R-:W-:Y:S01]  /*8670*/  FADD.FTZ R143, -R143, R139 ;  /* 0x0000008b8f8f7221 */ /* 0x000fe20000010100 */
[----:B------:R-:W-:Y:S01]  /*8680*/  LOP3.LUT P4, RZ, R145, 0xff0000, RZ, 0xc0, !PT ;  /* 0x00ff000091ff7812 */ /* 0x000fe2000788c0ff */
[----:B------:R-:W-:Y:S01]  /*8690*/  FADD.FTZ R155, -R155, R149 ;  /* 0x000000959b9b7221 */ /* 0x000fe20000010100 */
[----:B------:R-:W-:Y:S01]  /*86a0*/  FADD.FTZ R140, -R146, R140 ;  /* 0x0000008c928c7221 */ /* 0x000fe20000010100 */
[----:B------:R-:W-:Y:S01]  /*86b0*/  FMUL.FTZ R143, R20, R143 ;  /* 0x0000008f148f7220 */ /* 0x000fe20000410000 */
[----:B------:R-:W-:-:S02]  /*86c0*/  HFMA2 R149, -RZ, RZ, 0, 0 ;  /* 0x00000000ff957431 */ /* 0x000fc400000001ff */
[C---:B------:R-:W-:Y:S01]  /*86d0*/  FMUL.FTZ R155, R20.reuse, R155 ;  /* 0x0000009b149b7220 */ /* 0x040fe20000410000 */
[----:B------:R-:W-:Y:S01]  /*86e0*/  FMUL.FTZ R140, R20, R140 ;  /* 0x0000008c148c7220 */ /* 0x000fe20000410000 */
[----:B------:R-:W-:Y:S01]  /*86f0*/  @P2 PRMT R112, R112, 0x7632, R112 ;  /* 0x0000763270702816 */ /* 0x000fe20000000070 */
[----:B------:R-:W-:Y:S01]  /*8700*/  FMUL.FTZ R143, R21, R143 ;  /* 0x0000008f158f7220 */ /* 0x000fe20000410000 */
[----:B------:R-:W-:Y:S01]  /*8710*/  @P2 SHF.L.U32 R152, R11, 0x10, RZ ;  /* 0x000000100b982819 */ /* 0x000fe200000006ff */
[----:B------:R-:W-:Y:S01]  /*8720*/  FMUL.FTZ R140, R21, R140 ;  /* 0x0000008c158c7220 */ /* 0x000fe20000410000 */
[----:B------:R-:W-:Y:S01]  /*8730*/  @P2 SHF.L.U32 R112, R112, 0x10, RZ ;  /* 0x0000001070702819 */ /* 0x000fe200000006ff */
[----:B------:R-:W-:Y:S01]  /*8740*/  FFMA.FTZ R156, R39, R156, R40 ;  /* 0x0000009c279c7223 */ /* 0x000fe20000010028 */
[----:B------:R-:W-:-:S03]  /*8750*/  @P4 SHF.L.U32 R146, R99, 0x10, RZ ;  /* 0x0000001063924819 */ /* 0x000fc600000006ff */
[-C--:B------:R-:W-:Y:S01]  /*8760*/  @P2 FMUL.FTZ R147, R112, R150.reuse ;  /* 0x0000009670932220 */ /* 0x080fe20000410000 */
[----:B------:R-:W-:Y:S01]  /*8770*/  MOV R112, RZ ;  /* 0x000000ff00707202 */ /* 0x000fe20000000f00 */
[----:B------:R-:W-:Y:S01]  /*8780*/  @P2 FMUL.FTZ R112, R152, R150 ;  /* 0x0000009698702220 */ /* 0x000fe20000410000 */
[----:B------:R-:W-:Y:S01]  /*8790*/  LOP3.LUT P2, RZ, R144, 0xff0000, RZ, 0xc0, !PT ;  /* 0x00ff000090ff7812 */ /* 0x000fe2000784c0ff */
[----:B------:R-:W-:Y:S01]  /*87a0*/  FMUL.FTZ R150, R142, UR4 ;  /* 0x000000048e967c20 */ /* 0x000fe20008410000 */
[----:B------:R-:W-:Y:S02]  /*87b0*/  HFMA2 R142, -RZ, RZ, 0, 0 ;  /* 0x00000000ff8e7431 */ /* 0x000fe400000001ff */
[----:B------:R-:W-:Y:S01]  /*87c0*/  FADD.FTZ R151, -R156, R151 ;  /* 0x000000979c977221 */ /* 0x000fe20000010100 */
[----:B------:R-:W-:-:S03]  /*87d0*/  F2FP.BF16.F32.PACK_AB R112, R112, R137 ;  /* 0x000000897070723e */ /* 0x000fc600000010ff */
[----:B------:R-:W-:-:S05]  /*87e0*/  FMUL.FTZ R151, R20, R151 ;  /* 0x0000009714977220 */ /* 0x000fca0000410000 */
[----:B------:R-:W-:Y:S02]  /*87f0*/  @P2 SHF.L.U32 R138, R113, 0x10, RZ ;  /* 0x00000010718a2819 */ /* 0x000fe400000006ff */
[----:B------:R-:W-:-:S03]  /*8800*/  @P2 SHF.L.U32 R152, R97, 0x10, RZ ;  /* 0x0000001061982819 */ /* 0x000fc600000006ff */
[-C--:B------:R-:W-:Y:S01]  /*8810*/  @P2 FMUL.FTZ R142, R138, R150.reuse ;  /* 0x000000968a8e2220 */ /* 0x080fe20000410000 */
[----:B------:R-:W-:Y:S01]  /*8820*/  MOV R138, RZ ;  /* 0x000000ff008a7202 */ /* 0x000fe20000000f00 */
[----:B------:R-:W-:Y:S01]  /*8830*/  @P2 FMUL.FTZ R138, R152, R150 ;  /* 0x00000096988a2220 */ /* 0x000fe20000410000 */
[----:B------:R-:W-:Y:S01]  /*8840*/  LOP3.LUT P2, RZ, R144, 0xff000000, RZ, 0xc0, !PT ;  /* 0xff00000090ff7812 */ /* 0x000fe2000784c0ff */
[----:B------:R-:W-:Y:S01]  /*8850*/  FMUL.FTZ R150, R148, UR4 ;  /* 0x0000000494967c20 */ /* 0x000fe20008410000 */
[----:B------:R-:W-:-:S11]  /*8860*/  HFMA2 R148, -RZ, RZ, 0, 0 ;  /* 0x00000000ff947431 */ /* 0x000fd600000001ff */
[----:B------:R-:W-:Y:S02]  /*8870*/  @P2 PRMT R113, R113, 0x7632, R113 ;  /* 0x0000763271712816 */ /* 0x000fe40000000071 */
[----:B------:R-:W-:Y:S02]  /*8880*/  @P2 SHF.L.U32 R152, R12, 0x10, RZ ;  /* 0x000000100c982819 */ /* 0x000fe400000006ff */
[----:B------:R-:W-:-:S05]  /*8890*/  @P2 SHF.L.U32 R113, R113, 0x10, RZ ;  /* 0x0000001071712819 */ /* 0x000fca00000006ff */
[-C--:B------:R-:W-:Y:S01]  /*88a0*/  @P2 FMUL.FTZ R148, R113, R150.reuse ;  /* 0x0000009671942220 */ /* 0x080fe20000410000 */
[----:B------:R-:W-:Y:S01]  /*88b0*/  MOV R113, RZ ;  /* 0x000000ff00717202 */ /* 0x000fe20000000f00 */
[----:B------:R-:W-:Y:S01]  /*88c0*/  @P2 FMUL.FTZ R113, R152, R150 ;  /* 0x0000009698712220 */ /* 0x000fe20000410000 */
[----:B------:R-:W-:Y:S01]  /*88d0*/  LOP3.LUT P2, RZ, R145, 0xff, RZ, 0xc0, !PT ;  /* 0x000000ff91ff7812 */ /* 0x000fe2000784c0ff */
[----:B------:R-:W-:Y:S01]  /*88e0*/  FMUL.FTZ R150, R143, UR4 ;  /* 0x000000048f967c20 */ /* 0x000fe20008410000 */
[----:B------:R-:W-:Y:S02]  /*88f0*/  HFMA2 R143, -RZ, RZ, 0, 0 ;  /* 0x00000000ff8f7431 */ /* 0x000fe400000001ff */
[----:B------:R-:W-:-:S09]  /*8900*/  F2FP.BF16.F32.PACK_AB R113, R113, R138 ;  /* 0x0000008a7171723e */ /* 0x000fd200000010ff */
[----:B------:R-:W-:Y:S02]  /*8910*/  @P2 SHF.L.U32 R139, R114, 0x10, RZ ;  /* 0x00000010728b2819 */ /* 0x000fe400000006ff */
[----:B------:R-:W-:Y:S02]  /*8920*/  @P2 SHF.L.U32 R152, R98, 0x10, RZ ;  /* 0x0000001062982819 */ /* 0x000fe400000006ff */
[----:B------:R-:W-:Y:S01]  /*8930*/  @P3 PRMT R114, R114, 0x7632, R114 ;  /* 0x0000763272723816 */ /* 0x000fe20000000072 */
[-C--:B------:R-:W-:Y:S01]  /*8940*/  @P2 FMUL.FTZ R143, R139, R150.reuse ;  /* 0x000000968b8f2220 */ /* 0x080fe20000410000 */
[----:B------:R-:W-:Y:S01]  /*8950*/  MOV R139, RZ ;  /* 0x000000ff008b7202 */ /* 0x000fe20000000f00 */
[----:B------:R-:W-:Y:S01]  /*8960*/  @P2 FMUL.FTZ R139, R152, R150 ;  /* 0x00000096988b2220 */ /* 0x000fe20000410000 */
[----:B------:R-:W-:Y:S01]  /*8970*/  ISETP.GE.U32.AND P2, PT, R144, RZ, PT ;  /* 0x000000ff9000720c */ /* 0x000fe20003f46070 */
[C---:B------:R-:W-:Y:S01]  /*8980*/  FMUL.FTZ R144, R21.reuse, R155 ;  /* 0x0000009b15907220 */ /* 0x040fe20000410000 */
[----:B------:R-:W-:Y:S01]  /*8990*/  @P3 SHF.L.U32 R114, R114, 0x10, RZ ;  /* 0x0000001072723819 */ /* 0x000fe200000006ff */
[----:B------:R-:W-:Y:S01]  /*89a0*/  FMUL.FTZ R150, R21, R151 ;  /* 0x0000009715967220 */ /* 0x000fe20000410000 */
[----:B------:R-:W-:Y:S01]  /*89b0*/  ISETP.GE.U32.AND.EX P2, PT, R145, 0x1000000, PT, P2 ;  /* 0x010000009100780c */ /* 0x000fe20003f46120 */
[----:B------:R-:W-:Y:S01]  /*89c0*/  FMUL.FTZ R144, R144, UR4 ;  /* 0x0000000490907c20 */ /* 0x000fe20008410000 */
[----:B------:R-:W-:Y:S01]  /*89d0*/  @P3 SHF.L.U32 R145, R13, 0x10, RZ ;  /* 0x000000100d913819 */ /* 0x000fe200000006ff */
[----:B------:R-:W-:-:S02]  /*89e0*/  FMUL.FTZ R150, R150, UR4 ;  /* 0x0000000496967c20 */ /* 0x000fc40008410000 */
[-C--:B------:R-:W-:Y:S01]  /*89f0*/  @P3 FMUL.FTZ R149, R114, R144.reuse ;  /* 0x0000009072953220 */ /* 0x080fe20000410000 */
[----:B------:R-:W-:Y:S01]  /*8a00*/  MOV R114, RZ ;  /* 0x000000ff00727202 */ /* 0x000fe20000000f00 */
[----:B------:R-:W-:Y:S01]  /*8a10*/  @P3 FMUL.FTZ R114, R145, R144 ;  /* 0x0000009091723220 */ /* 0x000fe20000410000 */
[----:B------:R-:W-:Y:S01]  /*8a20*/  FMUL.FTZ R144, R140, UR4 ;  /* 0x000000048c907c20 */ /* 0x000fe20008410000 */
[----:B------:R-:W-:Y:S01]  /*8a30*/  HFMA2 R140, -RZ, RZ, 0, 0 ;  /* 0x00000000ff8c7431 */ /* 0x000fe200000001ff */
[----:B------:R-:W-:Y:S02]  /*8a40*/  @P4 SHF.L.U32 R145, R115, 0x10, RZ ;  /* 0x0000001073914819 */ /* 0x000fe400000006ff */
[----:B------:R-:W-:Y:S02]  /*8a50*/  F2FP.BF16.F32.PACK_AB R114, R114, R139 ;  /* 0x0000008b7272723e */ /* 0x000fe400000010ff */
[----:B------:R-:W-:Y:S01]  /*8a60*/  @P2 SHF.L.U32 R151, R14, 0x10, RZ ;  /* 0x000000100e972819 */ /* 0x000fe200000006ff */
        /* <DEDUP_REMOVED lines=10> */
.L_x_1229:
        /* <DEDUP_REMOVED lines=21> */
[----:B------:R-:W-:Y:S01]  /*8c60*/  MOV R136, RZ ;  /* 0x000000ff00887202 */ /* 0x000fe20000000f00 */
[--C-:B------:R-:W-:Y:S01]  /*8c70*/  FFMA.FTZ R131, R39, R131, R40.reuse ;  /* 0x0000008327837223 */ /* 0x100fe20000010028 */
[----:B-----5:R-:W-:Y:S01]  /*8c80*/  @P2 SHF.L.U32 R50, R112, 0x10, RZ ;  /* 0x0000001070322819 */ /* 0x020fe200000006ff */
[----:B------:R-:W-:Y:S01]  /*8c90*/  FMUL.FTZ R49, R49, UR4 ;  /* 0x0000000431317c20 */ /* 0x000fe20008410000 */
[--C-:B------:R-:W-:Y:S01]  /*8ca0*/  FFMA.FTZ R122, R39, R122, R40.reuse ;  /* 0x0000007a277a7223 */ /* 0x100fe20000010028 */
[----:B------:R-:W-:Y:S01]  /*8cb0*/  FADD.FTZ R131, -R131, R125 ;  /* 0x0000007d83837221 */ /* 0x000fe20000010100 */
[----:B------:R-:W-:Y:S01]  /*8cc0*/  FFMA.FTZ R132, R39, R132, R40 ;  /* 0x0000008427847223 */ /* 0x000fe20000010028 */
[----:B------:R-:W-:Y:S01]  /*8cd0*/  @P2 FMUL.FTZ R119, R49, R50 ;  /* 0x0000003231772220 */ /* 0x000fe20000410000 */
[----:B------:R-:W-:Y:S01]  /*8ce0*/  @P2 SHF.L.U32 R50, R100, 0x10, RZ ;  /* 0x0000001064322819 */ /* 0x000fe200000006ff */
[----:B------:R-:W-:Y:S01]  /*8cf0*/  FMUL.FTZ R131, R20, R131 ;  /* 0x0000008314837220 */ /* 0x000fe20000410000 */
[----:B------:R-:W-:Y:S01]  /*8d00*/  FADD.FTZ R132, -R132, R128 ;  /* 0x0000008084847221 */ /* 0x000fe20000010100 */
[C-C-:B------:R-:W-:Y:S01]  /*8d10*/  FFMA.FTZ R123, R39.reuse, R123, R40.reuse ;  /* 0x0000007b277b7223 */ /* 0x140fe20000010028 */
[----:B------:R-:W-:Y:S01]  /*8d20*/  FFMA.FTZ R133, R39, R133, R40 ;  /* 0x0000008527857223 */ /* 0x000fe20000010028 */
[----:B------:R-:W-:Y:S01]  /*8d30*/  @P2 FMUL.FTZ R130, R49, R50 ;  /* 0x0000003231822220 */ /* 0x000fe20000410000 */
[----:B------:R-:W-:Y:S01]  /*8d40*/  @P3 PRMT R50, R112, 0x7632, R50 ;  /* 0x0000763270323816 */ /* 0x000fe20000000032 */
[----:B------:R-:W-:Y:S01]  /*8d50*/  FMUL.FTZ R49, R51, R21 ;  /* 0x0000001533317220 */ /* 0x000fe20000410000 */
[----:B------:R-:W-:Y:S01]  /*8d60*/  MOV R112, RZ ;  /* 0x000000ff00707202 */ /* 0x000fe20000000f00 */
[----:B------:R-:W-:Y:S01]  /*8d70*/  FMUL.FTZ R132, R20, R132 ;  /* 0x0000008414847220 */ /* 0x000fe20000410000 */
[----:B------:R-:W-:Y:S01]  /*8d80*/  @P3 SHF.L.U32 R50, R50, 0x10, RZ ;  /* 0x0000001032323819 */ /* 0x000fe200000006ff */
[----:B------:R-:W-:Y:S01]  /*8d90*/  FMUL.FTZ R49, R49, UR4 ;  /* 0x0000000431317c20 */ /* 0x000fe20008410000 */
[----:B------:R-:W-:Y:S01]  /*8da0*/  LOP3.LUT P2, RZ, R134, 0xff0000, RZ, 0xc0, !PT ;  /* 0x00ff000086ff7812 */ /* 0x000fe2000784c0ff */
[----:B------:R-:W-:Y:S01]  /*8db0*/  FADD.FTZ R123, -R123, R116 ;  /* 0x000000747b7b7221 */ /* 0x000fe20000010100 */
[----:B------:R-:W-:Y:S01]  /*8dc0*/  FADD.FTZ R129, -R133, R129 ;  /* 0x0000008185817221 */ /* 0x000fe20000010100 */
[----:B------:R-:W-:Y:S01]  /*8dd0*/  @P3 FMUL.FTZ R120, R49, R50 ;  /* 0x0000003231783220 */ /* 0x000fe20000410000 */
[----:B------:R-:W-:-:S02]  /*8de0*/  @P3 SHF.L.U32 R50, R7, 0x10, RZ ;  /* 0x0000001007323819 */ /* 0x000fc400000006ff */
[C---:B------:R-:W-:Y:S01]  /*8df0*/  FMUL.FTZ R129, R20.reuse, R129 ;  /* 0x0000008114817220 */ /* 0x040fe20000410000 */
[----:B------:R-:W-:Y:S02]  /*8e00*/  F2FP.BF16.F32.PACK_AB R48, R51, R48 ;  /* 0x000000303330723e */ /* 0x000fe400000010ff */
[----:B------:R-:W-:Y:S01]  /*8e10*/  @P3 FMUL.FTZ R112, R49, R50 ;  /* 0x0000003231703220 */ /* 0x000fe20000410000 */
[----:B------:R-:W-:Y:S01]  /*8e20*/  FADD.FTZ R49, -R121, R118 ;  /* 0x0000007679317221 */ /* 0x000fe20000010100 */
[----:B------:R-:W-:Y:S02]  /*8e30*/  HFMA2 R118, -RZ, RZ, 0, 0 ;  /* 0x00000000ff767431 */ /* 0x000fe400000001ff */
[----:B------:R-:W-:Y:S01]  /*8e40*/  FMUL.FTZ R133, R129, R21 ;  /* 0x0000001581857220 */ /* 0x000fe20000410000 */
[----:B------:R-:W-:Y:S01]  /*8e50*/  @P2 SHF.L.U32 R121, R113, 0x10, RZ ;  /* 0x0000001071792819 */ /* 0x000fe200000006ff */
[----:B------:R-:W-:Y:S01]  /*8e60*/  FMUL.FTZ R49, R20, R49 ;  /* 0x0000003114317220 */ /* 0x000fe20000410000 */
[----:B------:R-:W-:Y:S01]  /*8e70*/  F2FP.BF16.F32.PACK_AB R112, R112, R130 ;  /* 0x000000827070723e */ /* 0x000fe200000010ff */
[----:B------:R-:W-:-:S02]  /*8e80*/  FMUL.FTZ R133, R133, UR4 ;  /* 0x0000000485857c20 */ /* 0x000fc40008410000 */
        /* <DEDUP_REMOVED lines=21> */
[----:B------:R-:W-:Y:S01]  /*8fe0*/  FMUL.FTZ R124, R50, R21 ;  /* 0x00000015327c7220 */ /* 0x000fe20000410000 */
[----:B------:R-:W-:-:S03]  /*8ff0*/  F2FP.BF16.F32.PACK_AB R50, R132, R50 ;  /* 0x000000328432723e */ /* 0x000fc600000010ff */
[----:B------:R-:W-:Y:S01]  /*9000*/  @P2 SHF.L.U32 R117, R114, 0x10, RZ ;  /* 0x0000001072752819 */ /* 0x000fe200000006ff */
[----:B------:R-:W-:Y:S01]  /*9010*/  FMUL.FTZ R124, R124, UR4 ;  /* 0x000000047c7c7c20 */ /* 0x000fe20008410000 */
[----:B------:R-:W-:-:S03]  /*9020*/  @P2 SHF.L.U32 R125, R102, 0x10, RZ ;  /* 0x00000010667d2819 */ /* 0x000fc600000006ff */
[C---:B------:R-:W-:Y:S01]  /*9030*/  @P2 FMUL.FTZ R122, R124.reuse, R117 ;  /* 0x000000757c7a2220 */ /* 0x040fe20000410000 */
[----:B------:R-:W-:Y:S01]  /*9040*/  MOV R117, RZ ;  /* 0x000000ff00757202 */ /* 0x000fe20000000f00 */
        /* <DEDUP_REMOVED lines=12> */
[----:B------:R-:W-:Y:S01]  /*9110*/  FMUL.FTZ R128, R20, R123 ;  /* 0x0000007b14807220 */ /* 0x000fe20000410000 */
[----:B------:R-:W-:Y:S02]  /*9120*/  HFMA2 R123, -RZ, RZ, 0, 0 ;  /* 0x00000000ff7b7431 */ /* 0x000fe400000001ff */
[----:B------:R-:W-:Y:S01]  /*9130*/  F2FP.BF16.F32.PACK_AB R114, R114, R117 ;  /* 0x000000757272723e */ /* 0x000fe200000010ff */
[----:B------:R-:W-:Y:S01]  /*9140*/  FMUL.FTZ R125, R128, R21 ;  /* 0x00000015807d7220 */ /* 0x000fe20000410000 */
[----:B------:R-:W-:-:S03]  /*9150*/  F2FP.BF16.F32.PACK_AB R51, R129, R128 ;  /* 0x000000808133723e */ /* 0x000fc600000010ff */
        /* <DEDUP_REMOVED lines=8> */
[----:B------:R-:W-:-:S13]  /*91e0*/  ISETP.GE.U32.AND.EX P2, PT, R135, 0x1000000, PT, P2 ;  /* 0x010000008700780c */ /* 0x000fda0003f46120 */
        /* <DEDUP_REMOVED lines=8> */
.L_x_1230:
[C-C-:B------:R-:W-:Y:S01]  /*9270*/  FFMA.FTZ R120, R39.reuse, R120, R40.reuse ;  /* 0x0000007827787223 */ /* 0x140fe20000010028 */
[----:B------:R-:W-:Y:S01]  /*9280*/  LOP3.LUT P2, RZ, R134, 0xff, RZ, 0xc0, !PT ;  /* 0x000000ff86ff7812 */ /* 0x000fe2000784c0ff */
[C-C-:B------:R-:W-:Y:S01]  /*9290*/  FFMA.FTZ R130, R39.reuse, R130, R40.reuse ;  /* 0x0000008227827223 */ /* 0x140fe20000010028 */
[C-C-:B------:R-:W-:Y:S01]  /*92a0*/  FFMA.FTZ R121, R39.reuse, R121, R40.reuse ;  /* 0x0000007927797223 */ /* 0x140fe20000010028 */
[----:B------:R-:W-:Y:S01]  /*92b0*/  FADD.FTZ R120, -R120, R119 ;  /* 0x0000007778787221 */ /* 0x000fe20000010100 */
[----:B------:R-:W-:Y:S02]  /*92c0*/  HFMA2 R119, -RZ, RZ, 0, 0 ;  /* 0x00000000ff777431 */ /* 0x000fe400000001ff */
[----:B------:R-:W-:Y:S01]  /*92d0*/  FFMA.FTZ R131, R39, R131, R40 ;  /* 0x0000008327837223 */ /* 0x000fe20000010028 */
[----:B------:R-:W-:Y:S01]  /*92e0*/  FADD.FTZ R121, -R121, R118 ;  /* 0x0000007679797221 */ /* 0x000fe20000010100 */
[----:B------:R-:W-:Y:S01]  /*92f0*/  FMUL.FTZ R120, R20, R120 ;  /* 0x0000007814787220 */ /* 0x000fe20000410000 */
[----:B------:R-:W-:-:S02]  /*9300*/  HFMA2 R118, -RZ, RZ, 0, 0 ;  /* 0x00000000ff767431 */ /* 0x000fc400000001ff */
[----:B------:R-:W-:Y:S01]  /*9310*/  FFMA.FTZ R122, R39, R122, R40 ;  /* 0x0000007a277a7223 */ /* 0x000fe20000010028 */
[----:B------:R-:W-:Y:S01]  /*9320*/  FMUL.FTZ R121, R20, R121 ;  /* 0x0000007914797220 */ /* 0x000fe20000410000 */
[----:B------:R-:W-:Y:S01]  /*9330*/  FMUL.FTZ R120, R21, R120 ;  /* 0x0000007815787220 */ /* 0x000fe20000410000 */
[----:B------:R-:W-:Y:S01]  /*9340*/  LOP3.LUT P3, RZ, R135, 0xff00, RZ, 0xc0, !PT ;  /* 0x0000ff0087ff7812 */ /* 0x000fe2000786c0ff */
[----:B------:R-:W-:Y:S01]  /*9350*/  FADD.FTZ R122, -R122, R117 ;  /* 0x000000757a7a7221 */ /* 0x000fe20000010100 */
[----:B-----5:R-:W-:Y:S01]  /*9360*/  @P2 SHF.L.U32 R136, R112, 0x10, RZ ;  /* 0x0000001070882819 */ /* 0x020fe200000006ff */
[----:B------:R-:W-:Y:S01]  /*9370*/  FMUL.FTZ R120, R120, UR4 ;  /* 0x0000000478787c20 */ /* 0x000fe20008410000 */
[----:B------:R-:W-:Y:S01]  /*9380*/  @P2 SHF.L.U32 R137, R100, 0x10, RZ ;  /* 0x0000001064892819 */ /* 0x000fe200000006ff */
[----:B------:R-:W-:Y:S01]  /*9390*/  FMUL.FTZ R121, R21, R121 ;  /* 0x0000007915797220 */ /* 0x000fe20000410000 */
[----:B------:R-:W-:Y:S01]  /*93a0*/  FMUL.FTZ R122, R20, R122 ;  /* 0x0000007a147a7220 */ /* 0x000fe20000410000 */
[-C--:B------:R-:W-:Y:S01]  /*93b0*/  @P2 FMUL.FTZ R119, R136, R120.reuse ;  /* 0x0000007888772220 */ /* 0x080fe20000410000 */
[----:B------:R-:W-:Y:S01]  /*93c0*/  MOV R136, RZ ;  /* 0x000000ff00887202 */ /* 0x000fe20000000f00 */
[----:B------:R-:W-:Y:S01]  /*93d0*/  @P2 FMUL.FTZ R136, R137, R120 ;  /* 0x0000007889882220 */ /* 0x000fe20000410000 */
[----:B------:R-:W-:Y:S01]  /*93e0*/  LOP3.LUT P2, RZ, R134, 0xff00, RZ, 0xc0, !PT ;  /* 0x0000ff0086ff7812 */ /* 0x000fe2000784c0ff */
[----:B------:R-:W-:Y:S01]  /*93f0*/  FADD.FTZ R120, -R130, R124 ;  /* 0x0000007c82787221 */ /* 0x000fe20000010100 */
[----:B------:R-:W-:Y:S01]  /*9400*/  FMUL.FTZ R121, R121, UR4 ;  /* 0x0000000479797c20 */ /* 0x000fe20008410000 */
[----:B------:R-:W-:Y:S01]  /*9410*/  FMUL.FTZ R122, R21, R122 ;  /* 0x0000007a157a7220 */ /* 0x000fe20000410000 */
[C-C-:B------:R-:W-:Y:S01]  /*9420*/  FFMA.FTZ R132, R39.reuse, R132, R40.reuse ;  /* 0x0000008427847223 */ /* 0x140fe20000010028 */
[----:B------:R-:W-:Y:S01]  /*9430*/  FMUL.FTZ R120, R20, R120 ;  /* 0x0000007814787220 */ /* 0x000fe20000410000 */
[----:B------:R-:W-:Y:S01]  /*9440*/  FFMA.FTZ R123, R39, R123, R40 ;  /* 0x0000007b277b7223 */ /* 0x000fe20000010028 */
[----:B------:R-:W-:Y:S01]  /*9450*/  LOP3.LUT P4, RZ, R135, 0xff0000, RZ, 0xc0, !PT ;  /* 0x00ff000087ff7812 */ /* 0x000fe2000788c0ff */
[----:B------:R-:W-:Y:S01]  /*9460*/  FADD.FTZ R132, -R132, R128 ;  /* 0x0000008084847221 */ /* 0x000fe20000010100 */
[----:B------:R-:W-:Y:S01]  /*9470*/  FMUL.FTZ R120, R21, R120 ;  /* 0x0000007815787220 */ /* 0x000fe20000410000 */
[----:B------:R-:W-:Y:S01]  /*9480*/  FADD.FTZ R116, -R123, R116 ;  /* 0x000000747b747221 */ /* 0x000fe20000010100 */
[----:B------:R-:W-:Y:S01]  /*9490*/  FFMA.FTZ R133, R39, R133, R40 ;  /* 0x0000008527857223 */ /* 0x000fe20000010028 */
[----:B------:R-:W-:Y:S01]  /*94a0*/  FMUL.FTZ R132, R20, R132 ;  /* 0x0000008414847220 */ /* 0x000fe20000410000 */
[----:B------:R-:W-:Y:S01]  /*94b0*/  @P2 PRMT R112, R112, 0x7632, R112 ;  /* 0x0000763270702816 */ /* 0x000fe20000000070 */
[----:B------:R-:W-:Y:S01]  /*94c0*/  FMUL.FTZ R124, R120, UR4 ;  /* 0x00000004787c7c20 */ /* 0x000fe20008410000 */
[----:B------:R-:W-:Y:S01]  /*94d0*/  HFMA2 R120, -RZ, RZ, 0, 0 ;  /* 0x00000000ff787431 */ /* 0x000fe200000001ff */
[----:B------:R-:W-:Y:S01]  /*94e0*/  @P2 SHF.L.U32 R130, R7, 0x10, RZ ;  /* 0x0000001007822819 */ /* 0x000fe200000006ff */
[----:B------:R-:W-:Y:S01]  /*94f0*/  FMUL.FTZ R123, R21, R132 ;  /* 0x00000084157b7220 */ /* 0x000fe20000410000 */
[----:B------:R-:W-:Y:S01]  /*9500*/  @P2 SHF.L.U32 R112, R112, 0x10, RZ ;  /* 0x0000001070702819 */ /* 0x000fe200000006ff */
[----:B------:R-:W-:Y:S01]  /*9510*/  FMUL.FTZ R116, R20, R116 ;  /* 0x0000007414747220 */ /* 0x000fe20000410000 */
[----:B------:R-:W-:Y:S01]  /*9520*/  FADD.FTZ R129, -R133, R129 ;  /* 0x0000008185817221 */ /* 0x000fe20000010100 */
[----:B------:R-:W-:Y:S01]  /*9530*/  FMUL.FTZ R123, R123, UR4 ;  /* 0x000000047b7b7c20 */ /* 0x000fe20008410000 */
[----:B------:R-:W-:Y:S01]  /*9540*/  @P4 SHF.L.U32 R128, R103, 0x10, RZ ;  /* 0x0000001067804819 */ /* 0x000fe200000006ff */
[-C--:B------:R-:W-:Y:S01]  /*9550*/  @P2 FMUL.FTZ R120, R112, R124.reuse ;  /* 0x0000007c70782220 */ /* 0x080fe20000410000 */
[----:B------:R-:W-:Y:S01]  /*9560*/  MOV R112, RZ ;  /* 0x000000ff00707202 */ /* 0x000fe20000000f00 */
[----:B------:R-:W-:Y:S01]  /*9570*/  @P2 FMUL.FTZ R112, R130, R124 ;  /* 0x0000007c82702220 */ /* 0x000fe20000410000 */
[----:B------:R-:W-:Y:S01]  /*9580*/  LOP3.LUT P2, RZ, R134, 0xff0000, RZ, 0xc0, !PT ;  /* 0x00ff000086ff7812 */ /* 0x000fe2000784c0ff */
[----:B------:R-:W-:Y:S01]  /*9590*/  FMUL.FTZ R116, R21, R116 ;  /* 0x0000007415747220 */ /* 0x000fe20000410000 */
[----:B------:R-:W-:Y:S01]  /*95a0*/  MOV R130, RZ ;  /* 0x000000ff00827202 */ /* 0x000fe20000000f00 */
[----:B------:R-:W-:Y:S01]  /*95b0*/  FMUL.FTZ R129, R20, R129 ;  /* 0x0000008114817220 */ /* 0x000fe20000410000 */
[----:B------:R-:W-:-:S03]  /*95c0*/  F2FP.BF16.F32.PACK_AB R112, R112, R136 ;  /* 0x000000887070723e */ /* 0x000fc600000010ff */
[----:B------:R-:W-:-:S04]  /*95d0*/  FMUL.FTZ R129, R21, R129 ;  /* 0x0000008115817220 */ /* 0x000fc80000410000 */
[----:B------:R-:W-:Y:S02]  /*95e0*/  FMUL.FTZ R129, R129, UR4 ;  /* 0x0000000481817c20 */ /* 0x000fe40008410000 */
        /* <DEDUP_REMOVED lines=10> */
[----:B------:R-:W-:Y:S01]  /*9690*/  HFMA2 R121, -RZ, RZ, 0, 0 ;  /* 0x00000000ff797431 */ /* 0x000fe200000001ff */
        /* <DEDUP_REMOVED lines=15> */
[----:B------:R-:W-:Y:S01]  /*9790*/  HFMA2 R124, -RZ, RZ, 0, 0 ;  /* 0x00000000ff7c7431 */ /* 0x000fe200000001ff */
[----:B------:R-:W-:Y:S02]  /*97a0*/  ISETP.GE.U32.AND P2, PT, R134, RZ, PT ;  /* 0x000000ff8600720c */ /* 0x000fe40003f46070 */
[----:B------:R-:W-:-:S02]  /*97b0*/  @P3 SHF.L.U32 R114, R114, 0x10, RZ ;  /* 0x0000001072723819 */ /* 0x000fc400000006ff */
[----:B------:R-:W-:Y:S02]  /*97c0*/  @P3 SHF.L.U32 R125, R9, 0x10, RZ ;  /* 0x00000010097d3819 */ /* 0x000fe400000006ff */
[----:B------:R-:W-:Y:S01]  /*97d0*/  ISETP.GE.U32.AND.EX P2, PT, R135, 0x1000000, PT, P2 ;  /* 0x010000008700780c */ /* 0x000fe20003f46120 */
[-C--:B------:R-:W-:Y:S01]  /*97e0*/  @P3 FMUL.FTZ R124, R114, R123.reuse ;  /* 0x0000007b727c3220 */ /* 0x080fe20000410000 */
[----:B------:R-:W-:Y:S01]  /*97f0*/  MOV R114, RZ ;  /* 0x000000ff00727202 */ /* 0x000fe20000000f00 */
[----:B------:R-:W-:Y:S01]  /*9800*/  @P3 FMUL.FTZ R114, R125, R123 ;  /* 0x0000007b7d723220 */ /* 0x000fe20000410000 */
[----:B------:R-:W-:Y:S01]  /*9810*/  FMUL.FTZ R125, R116, UR4 ;  /* 0x00000004747d7c20 */ /* 0x000fe20008410000 */
[----:B------:R-:W-:Y:S01]  /*9820*/  HFMA2 R123, -RZ, RZ, 0, 0 ;  /* 0x00000000ff7b7431 */ /* 0x000fe200000001ff */
[----:B------:R-:W-:Y:S02]  /*9830*/  @P4 SHF.L.U32 R116, R115, 0x10, RZ ;  /* 0x0000001073744819 */ /* 0x000fe400000006ff */
[----:B------:R-:W-:-:S03]  /*9840*/  F2FP.BF16.F32.PACK_AB R114, R114, R117 ;  /* 0x000000757272723e */ /* 0x000fc600000010ff */
[-C--:B------:R-:W-:Y:S01]  /*9850*/  @P4 FMUL.FTZ R123, R116, R125.reuse ;  /* 0x0000007d747b4220 */ /* 0x080fe20000410000 */
[----:B------:R-:W-:Y:S01]  /*9860*/  MOV R116, RZ ;  /* 0x000000ff00747202 */ /* 0x000fe20000000f00 */
[----:B------:R-:W-:Y:S01]  /*9870*/  @P4 FMUL.FTZ R116, R128, R125 ;  /* 0x0000007d80744220 */ /* 0x000fe20000410000 */
[----:B------:R-:W-:Y:S01]  /*9880*/  @P2 PRMT R128, R115, 0x7632, R128 ;  /* 0x0000763273802816 */ /* 0x000fe20000000080 */
[----:B------:R-:W-:Y:S01]  /*9890*/  HFMA2 R115, -RZ, RZ, 0, 0 ;  /* 0x00000000ff737431 */ /* 0x000fe200000001ff */
[----:B------:R-:W-:Y:S02]  /*98a0*/  @P2 SHF.L.U32 R131, R10, 0x10, RZ ;  /* 0x000000100a832819 */ /* 0x000fe400000006ff */
[----:B------:R-:W-:Y:S02]  /*98b0*/  @P2 SHF.L.U32 R128, R128, 0x10, RZ ;  /* 0x0000001080802819 */ /* 0x000fe400000006ff */
[----:B------:R-:W-:Y:S01]  /*98c0*/  MOV R125, RZ ;  /* 0x000000ff007d7202 */ /* 0x000fe20000000f00 */
[----:B------:R-:W-:-:S02]  /*98d0*/  @P2 FMUL.FTZ R115, R131, R129 ;  /* 0x0000008183732220 */ /* 0x000fc40000410000 */
[----:B------:R-:W-:-:S03]  /*98e0*/  @P2 FMUL.FTZ R125, R128, R129 ;  /* 0x00000081807d2220 */ /* 0x000fc60000410000 */
[----:B------:R-:W-:-:S07]  /*98f0*/  F2FP.BF16.F32.PACK_AB R115, R115, R116 ;  /* 0x000000747373723e */ /* 0x000fce00000010ff */
.L_x_1231:
        /* <DEDUP_REMOVED lines=10> */
[C-C-:B------:R-:W-:Y:S01]  /*99a0*/  FFMA.FTZ R116, R39.reuse, R36, R40.reuse ;  /* 0x0000002427747223 */ /* 0x140fe20000010028 */
[----:B------:R-:W-:Y:S01]  /*99b0*/  LOP3.LUT P3, RZ, R126, 0xff00, RZ, 0xc0, !PT ;  /* 0x0000ff007eff7812 */ /* 0x000fe2000786c0ff */
[----:B------:R-:W-:Y:S01]  /*99c0*/  FADD.FTZ R28, -R28, R23 ;  /* 0x000000171c1c7221 */ /* 0x000fe20000010100 */
[C-C-:B------:R-:W-:Y:S01]  /*99d0*/  FFMA.FTZ R29, R39.reuse, R29, R40.reuse ;  /* 0x0000001d271d7223 */ /* 0x140fe20000010028 */
[----:B------:R-:W-:Y:S01]  /*99e0*/  FADD.FTZ R116, -R116, R31 ;  /* 0x0000001f74747221 */ /* 0x000fe20000010100 */
[----:B------:R-:W-:Y:S01]  /*99f0*/  FFMA.FTZ R37, R39, R37, R40 ;  /* 0x0000002527257223 */ /* 0x000fe20000010028 */
[C---:B------:R-:W-:Y:S01]  /*9a00*/  FMUL.FTZ R48, R20.reuse, R28 ;  /* 0x0000001c14307220 */ /* 0x040fe20000410000 */
[----:B------:R-:W-:Y:S02]  /*9a10*/  HFMA2 R28, -RZ, RZ, 0, 0 ;  /* 0x00000000ff1c7431 */ /* 0x000fe400000001ff */
[----:B------:R-:W-:Y:S01]  /*9a20*/  FMUL.FTZ R116, R20, R116 ;  /* 0x0000007414747220 */ /* 0x000fe20000410000 */
[----:B------:R-:W-:Y:S01]  /*9a30*/  FADD.FTZ R29, -R29, R24 ;  /* 0x000000181d1d7221 */ /* 0x000fe20000010100 */
[----:B------:R-:W-:Y:S01]  /*9a40*/  FMUL.FTZ R31, R48, R21 ;  /* 0x00000015301f7220 */ /* 0x000fe20000410000 */
[----:B------:R-:W-:Y:S01]  /*9a50*/  FADD.FTZ R37, -R37, R32 ;  /* 0x0000002025257221 */ /* 0x000fe20000010100 */
[----:B-----5:R-:W-:Y:S01]  /*9a60*/  @P2 SHF.L.U32 R23, R112, 0x10, RZ ;  /* 0x0000001070172819 */ /* 0x020fe200000006ff */
[----:B------:R-:W-:-:S02]  /*9a70*/  HFMA2 R32, -RZ, RZ, 0, 0 ;  /* 0x00000000ff207431 */ /* 0x000fc400000001ff */
[----:B------:R-:W-:Y:S01]  /*9a80*/  FMUL.FTZ R31, R31, UR4 ;  /* 0x000000041f1f7c20 */ /* 0x000fe20008410000 */
[----:B------:R-:W-:Y:S01]  /*9a90*/  @P2 SHF.L.U32 R36, R108, 0x10, RZ ;  /* 0x000000106c242819 */ /* 0x000fe200000006ff */
[----:B------:R-:W-:Y:S01]  /*9aa0*/  FFMA.FTZ R30, R39, R30, R40 ;  /* 0x0000001e271e7223 */ /* 0x000fe20000010028 */
[----:B------:R-:W-:Y:S01]  /*9ab0*/  @P3 PRMT R41, R112, 0x7632, R41 ;  /* 0x0000763270293816 */ /* 0x000fe20000000029 */
[C---:B------:R-:W-:Y:S01]  /*9ac0*/  @P2 FMUL.FTZ R28, R31.reuse, R23 ;  /* 0x000000171f1c2220 */ /* 0x040fe20000410000 */
[----:B------:R-:W-:Y:S01]  /*9ad0*/  MOV R23, RZ ;  /* 0x000000ff00177202 */ /* 0x000fe20000000f00 */
[----:B------:R-:W-:Y:S01]  /*9ae0*/  @P2 FMUL.FTZ R23, R31, R36 ;  /* 0x000000241f172220 */ /* 0x000fe20000410000 */
[----:B------:R-:W-:Y:S01]  /*9af0*/  FMUL.FTZ R36, R116, R21 ;  /* 0x0000001574247220 */ /* 0x000fe20000410000 */
[----:B------:R-:W-:Y:S01]  /*9b00*/  HFMA2 R31, -RZ, RZ, 0, 0 ;  /* 0x00000000ff1f7431 */ /* 0x000fe200000001ff */
[----:B------:R-:W-:Y:S01]  /*9b10*/  @P3 SHF.L.U32 R41, R41, 0x10, RZ ;  /* 0x0000001029293819 */ /* 0x000fe200000006ff */
[----:B------:R-:W-:Y:S01]  /*9b20*/  FMUL.FTZ R112, R20, R37 ;  /* 0x0000002514707220 */ /* 0x000fe20000410000 */
[----:B------:R-:W-:Y:S01]  /*9b30*/  FMUL.FTZ R36, R36, UR4 ;  /* 0x0000000424247c20 */ /* 0x000fe20008410000 */
[----:B------:R-:W-:Y:S01]  /*9b40*/  @P3 SHF.L.U32 R49, R3, 0x10, RZ ;  /* 0x0000001003313819 */ /* 0x000fe200000006ff */
[----:B------:R-:W-:Y:S01]  /*9b50*/  FADD.FTZ R30, -R30, R25 ;  /* 0x000000191e1e7221 */ /* 0x000fe20000010100 */
[----:B------:R-:W-:Y:S01]  /*9b60*/  LOP3.LUT P2, RZ, R126, 0xff0000, RZ, 0xc0, !PT ;  /* 0x00ff00007eff7812 */ /* 0x000fe2000784c0ff */
[C---:B------:R-:W-:Y:S01]  /*9b70*/  @P3 FMUL.FTZ R31, R36.reuse, R41 ;  /* 0x00000029241f3220 */ /* 0x040fe20000410000 */
[----:B------:R-:W-:Y:S01]  /*9b80*/  MOV R41, RZ ;  /* 0x000000ff00297202 */ /* 0x000fe20000000f00 */
[----:B------:R-:W-:Y:S01]  /*9b90*/  @P3 FMUL.FTZ R41, R36, R49 ;  /* 0x0000003124293220 */ /* 0x000fe20000410000 */
[----:B------:R-:W-:Y:S01]  /*9ba0*/  FMUL.FTZ R49, R20, R29 ;  /* 0x0000001d14317220 */ /* 0x000fe20000410000 */
[----:B------:R-:W-:-:S02]  /*9bb0*/  HFMA2 R29, -RZ, RZ, 0, 0 ;  /* 0x00000000ff1d7431 */ /* 0x000fc400000001ff */
[C-C-:B------:R-:W-:Y:S01]  /*9bc0*/  FFMA.FTZ R38, R39.reuse, R38, R40.reuse ;  /* 0x0000002627267223 */ /* 0x140fe20000010028 */
[--C-:B------:R-:W-:Y:S01]  /*9bd0*/  FFMA.FTZ R27, R39, R27, R40.reuse ;  /* 0x0000001b271b7223 */ /* 0x100fe20000010028 */
[----:B------:R-:W-:Y:S01]  /*9be0*/  FMUL.FTZ R36, R49, R21 ;  /* 0x0000001531247220 */ /* 0x000fe20000410000 */
[----:B------:R-:W-:Y:S01]  /*9bf0*/  FFMA.FTZ R35, R39, R35, R40 ;  /* 0x0000002327237223 */ /* 0x000fe20000010028 */
[----:B------:R-:W-:Y:S01]  /*9c00*/  FADD.FTZ R38, -R38, R33 ;  /* 0x0000002126267221 */ /* 0x000fe20000010100 */
[----:B------:R-:W-:Y:S02]  /*9c10*/  HFMA2 R33, -RZ, RZ, 0, 0 ;  /* 0x00000000ff217431 */ /* 0x000fe400000001ff */
[----:B------:R-:W-:Y:S01]  /*9c20*/  FMUL.FTZ R36, R36, UR4 ;  /* 0x0000000424247c20 */ /* 0x000fe20008410000 */
[----:B------:R-:W-:Y:S01]  /*9c30*/  @P2 SHF.L.U32 R24, R113, 0x10, RZ ;  /* 0x0000001071182819 */ /* 0x000fe200000006ff */
[----:B------:R-:W-:Y:S01]  /*9c40*/  FADD.FTZ R27, -R27, R26 ;  /* 0x0000001a1b1b7221 */ /* 0x000fe20000010100 */
[----:B------:R-:W-:-:S02]  /*9c50*/  @P2 SHF.L.U32 R50, R109, 0x10, RZ ;  /* 0x000000106d322819 */ /* 0x000fc400000006ff */
[----:B------:R-:W-:Y:S01]  /*9c60*/  F2FP.BF16.F32.PACK_AB R49, R112, R49 ;  /* 0x000000317031723e */ /* 0x000fe200000010ff */
[C---:B------:R-:W-:Y:S01]  /*9c70*/  @P2 FMUL.FTZ R29, R36.reuse, R24 ;  /* 0x00000018241d2220 */ /* 0x040fe20000410000 */
[----:B------:R-:W-:Y:S01]  /*9c80*/  MOV R24, RZ ;  /* 0x000000ff00187202 */ /* 0x000fe20000000f00 */
[----:B------:R-:W-:Y:S01]  /*9c90*/  @P2 FMUL.FTZ R24, R36, R50 ;  /* 0x0000003224182220 */ /* 0x000fe20000410000 */
[----:B------:R-:W-:Y:S01]  /*9ca0*/  LOP3.LUT P2, RZ, R126, 0xff000000, RZ, 0xc0, !PT ;  /* 0xff0000007eff7812 */ /* 0x000fe2000784c0ff */
[----:B------:R-:W-:Y:S01]  /*9cb0*/  FMUL.FTZ R36, R112, R21 ;  /* 0x0000001570247220 */ /* 0x000fe20000410000 */
[----:B------:R-:W-:-:S03]  /*9cc0*/  F2FP.BF16.F32.PACK_AB R48, R116, R48 ;  /* 0x000000307430723e */ /* 0x000fc600000010ff */
[----:B------:R-:W-:-:S08]  /*9cd0*/  FMUL.FTZ R36, R36, UR4 ;  /* 0x0000000424247c20 */ /* 0x000fd00008410000 */
[----:B------:R-:W-:Y:S01]  /*9ce0*/  @P2 PRMT R37, R113, 0x7632, R37 ;  /* 0x0000763271252816 */ /* 0x000fe20000000025 */
[----:B------:R-:W-:Y:S01]  /*9cf0*/  FMUL.FTZ R113, R20, R38 ;  /* 0x0000002614717220 */ /* 0x000fe20000410000 */
        /* <DEDUP_REMOVED lines=16> */
[----:B------:R-:W-:Y:S01]  /*9e00*/  LOP3.LUT P2, RZ, R127, 0xff00, RZ, 0xc0, !PT ;  /* 0x0000ff007fff7812 */ /* 0x000fe2000784c0ff */
[----:B------:R-:W-:-:S04]  /*9e10*/  FMUL.FTZ R36, R113, R21 ;  /* 0x0000001571247220 */ /* 0x000fc80000410000 */
        /* <DEDUP_REMOVED lines=18> */
[----:B------:R-:W-:Y:S01]  /*9f40*/  FADD.FTZ R26, -R35, R34 ;  /* 0x00000022231a7221 */ /* 0x000fe20000010100 */
[----:B------:R-:W-:Y:S02]  /*9f50*/  HFMA2 R34, -RZ, RZ, 0, 0 ;  /* 0x00000000ff227431 */ /* 0x000fe400000001ff */
[----:B------:R-:W-:Y:S01]  /*9f60*/  ISETP.GE.U32.AND.EX P2, PT, R127, 0x1000000, PT, P2 ;  /* 0x010000007f00780c */ /* 0x000fe20003f46120 */
[----:B------:R-:W-:-:S04]  /*9f70*/  FMUL.FTZ R26, R20, R26 ;  /* 0x0000001a141a7220 */ /* 0x000fc80000410000 */
[C---:B------:R-:W-:Y:S01]  /*9f80*/  FMUL.FTZ R21, R26.reuse, R21 ;  /* 0x000000151a157220 */ /* 0x040fe20000410000 */
[----:B------:R-:W-:Y:S02]  /*9f90*/  F2FP.BF16.F32.PACK_AB R51, R26, R51 ;  /* 0x000000331a33723e */ /* 0x000fe400000010ff */
[----:B------:R-:W-:Y:S01]  /*9fa0*/  F2FP.BF16.F32.PACK_AB R26, R38, R25 ;  /* 0x00000019261a723e */ /* 0x000fe200000010ff */
[----:B------:R-:W-:Y:S01]  /*9fb0*/  FMUL.FTZ R21, R21, UR4 ;  /* 0x0000000415157c20 */ /* 0x000fe20008410000 */
[----:B------:R-:W-:Y:S02]  /*9fc0*/  F2FP.BF16.F32.PACK_AB R25, R37, R24 ;  /* 0x000000182519723e */ /* 0x000fe400000010ff */
[----:B------:R-:W-:Y:S02]  /*9fd0*/  F2FP.BF16.F32.PACK_AB R24, R41, R23 ;  /* 0x000000172918723e */ /* 0x000fe400000010ff */
[----:B------:R-:W-:Y:S02]  /*9fe0*/  @P2 PRMT R20, R115, 0x7632, R20 ;  /* 0x0000763273142816 */ /* 0x000fe40000000014 */
[----:B------:R-:W-:-:S02]  /*9ff0*/  @P2 SHF.L.U32 R35, R6, 0x10, RZ ;  /* 0x0000001006232819 */ /* 0x000fc400000006ff */
[----:B------:R-:W-:-:S05]  /*a000*/  @P2 SHF.L.U32 R20, R20, 0x10, RZ ;  /* 0x0000001014142819 */ /* 0x000fca00000006ff */
[C---:B------:R-:W-:Y:S01]  /*a010*/  @P2 FMUL.FTZ R34, R21.reuse, R20 ;  /* 0x0000001415222220 */ /* 0x040fe20000410000 */
[----:B------:R-:W-:Y:S01]  /*a020*/  MOV R20, RZ ;  /* 0x000000ff00147202 */ /* 0x000fe20000000f00 */
[----:B------:R-:W-:-:S05]  /*a030*/  @P2 FMUL.FTZ R20, R21, R35 ;  /* 0x0000002315142220 */ /* 0x000fca0000410000 */
[----:B------:R-:W-:Y:S01]  /*a040*/  F2FP.BF16.F32.PACK_AB R27, R20, R27 ;  /* 0x0000001b141b723e */ /* 0x000fe200000010ff */
[----:B------:R-:W-:Y:S06]  /*a050*/  BRA `(.L_x_1233) ;  /* 0x0000000400a47947 */ /* 0x000fec0003800000 */
.L_x_1232:
[C-C-:B------:R-:W-:Y:S01]  /*a060*/  FFMA.FTZ R28, R39.reuse, R28, R40.reuse ;  /* 0x0000001c271c7223 */ /* 0x140fe20000010028 */
[----:B------:R-:W-:Y:S01]  /*a070*/  LOP3.LUT P2, RZ, R126, 0xff, RZ, 0xc0, !PT ;  /* 0x000000ff7eff7812 */ /* 0x000fe2000784c0ff */
[C-C-:B------:R-:W-:Y:S01]  /*a080*/  FFMA.FTZ R36, R39.reuse, R36, R40.reuse ;  /* 0x0000002427247223 */ /* 0x140fe20000010028 */
[C-C-:B------:R-:W-:Y:S01]  /*a090*/  FFMA.FTZ R29, R39.reuse, R29, R40.reuse ;  /* 0x0000001d271d7223 */ /* 0x140fe20000010028 */
[----:B------:R-:W-:Y:S01]  /*a0a0*/  FADD.FTZ R28, -R28, R23 ;  /* 0x000000171c1c7221 */ /* 0x000fe20000010100 */
[----:B------:R-:W-:Y:S01]  /*a0b0*/  FFMA.FTZ R37, R39, R37, R40 ;  /* 0x0000002527257223 */ /* 0x000fe20000010028 */
[----:B------:R-:W-:Y:S01]  /*a0c0*/  FADD.FTZ R31, -R36, R31 ;  /* 0x0000001f241f7221 */ /* 0x000fe20000010100 */
[----:B------:R-:W-:Y:S01]  /*a0d0*/  FADD.FTZ R29, -R29, R24 ;  /* 0x000000181d1d7221 */ /* 0x000fe20000010100 */
[C---:B------:R-:W-:Y:S01]  /*a0e0*/  FMUL.FTZ R28, R20.reuse, R28 ;  /* 0x0000001c141c7220 */ /* 0x040fe20000410000 */
        /* <DEDUP_REMOVED lines=33> */
[----:B------:R-:W-:Y:S01]  /*a300*/  FFMA.FTZ R35, R39, R35, R40 ;  /* 0x0000002327237223 */ /* 0x000fe20000010028 */
[----:B------:R-:W-:Y:S01]  /*a310*/  @P2 SHF.L.U32 R41, R41, 0x10, RZ ;  /* 0x0000001029292819 */ /* 0x000fe200000006ff */
[----:B------:R-:W-:Y:S01]  /*a320*/  FMUL.FTZ R27, R21, R27 ;  /* 0x0000001b151b7220 */ /* 0x000fe20000410000 */
[----:B------:R-:W-:Y:S01]  /*a330*/  @P3 PRMT R26, R114, 0x7632, R26 ;  /* 0x00007632721a3816 */ /* 0x000fe2000000001a */
[----:B------:R-:W-:Y:S02]  /*a340*/  FADD.FTZ R35, -R35, R34 ;  /* 0x0000002223237221 */ /* 0x000fe40000010100 */
[-C--:B------:R-:W-:Y:S01]  /*a350*/  @P2 FMUL.FTZ R31, R41, R36.reuse ;  /* 0x00000024291f2220 */ /* 0x080fe20000410000 */
[----:B------:R-:W-:Y:S01]  /*a360*/  MOV R41, RZ ;  /* 0x000000ff00297202 */ /* 0x000fe20000000f00 */
[----:B------:R-:W-:Y:S01]  /*a370*/  @P2 FMUL.FTZ R41, R112, R36 ;  /* 0x0000002470292220 */ /* 0x000fe20000410000 */
[----:B------:R-:W-:Y:S01]  /*a380*/  LOP3.LUT P2, RZ, R126, 0xff0000, RZ, 0xc0, !PT ;  /* 0x00ff00007eff7812 */ /* 0x000fe2000784c0ff */
[----:B------:R-:W-:Y:S01]  /*a390*/  FMUL.FTZ R36, R29, UR4 ;  /* 0x000000041d247c20 */ /* 0x000fe20008410000 */
[----:B------:R-:W-:Y:S01]  /*a3a0*/  HFMA2 R29, -RZ, RZ, 0, 0 ;  /* 0x00000000ff1d7431 */ /* 0x000fe200000001ff */
[----:B------:R-:W-:Y:S01]  /*a3b0*/  @P3 SHF.L.U32 R26, R26, 0x10, RZ ;  /* 0x000000101a1a3819 */ /* 0x000fe200000006ff */
[----:B------:R-:W-:Y:S01]  /*a3c0*/  FMUL.FTZ R34, R27, UR4 ;  /* 0x000000041b227c20 */ /* 0x000fe20008410000 */
[----:B------:R-:W-:Y:S01]  /*a3d0*/  FMUL.FTZ R20, R20, R35 ;  /* 0x0000002314147220 */ /* 0x000fe20000410000 */
[----:B------:R-:W-:-:S02]  /*a3e0*/  @P4 SHF.L.U32 R27, R115, 0x10, RZ ;  /* 0x00000010731b4819 */ /* 0x000fc400000006ff */
[----:B------:R-:W-:Y:S01]  /*a3f0*/  @P4 SHF.L.U32 R35, R111, 0x10, RZ ;  /* 0x000000106f234819 */ /* 0x000fe200000006ff */
[----:B------:R-:W-:-:S04]  /*a400*/  FMUL.FTZ R20, R21, R20 ;  /* 0x0000001415147220 */ /* 0x000fc80000410000 */
        /* <DEDUP_REMOVED lines=16> */
[----:B------:R-:W-:-:S11]  /*a510*/  HFMA2 R30, -RZ, RZ, 0, 0 ;  /* 0x00000000ff1e7431 */ /* 0x000fd600000001ff */
[----:B------:R-:W-:Y:S02]  /*a520*/  @P2 SHF.L.U32 R25, R114, 0x10, RZ ;  /* 0x0000001072192819 */ /* 0x000fe400000006ff */
[----:B------:R-:W-:-:S03]  /*a530*/  @P2 SHF.L.U32 R112, R110, 0x10, RZ ;  /* 0x000000106e702819 */ /* 0x000fc600000006ff */
[-C--:B------:R-:W-:Y:S01]  /*a540*/  @P2 FMUL.FTZ R30, R25, R36.reuse ;  /* 0x00000024191e2220 */ /* 0x080fe20000410000 */
[----:B------:R-:W-:Y:S01]  /*a550*/  MOV R25, RZ ;  /* 0x000000ff00197202 */ /* 0x000fe20000000f00 */
[----:B------:R-:W-:Y:S01]  /*a560*/  @P2 FMUL.FTZ R25, R112, R36 ;  /* 0x0000002470192220 */ /* 0x000fe20000410000 */
[----:B------:R-:W-:Y:S01]  /*a570*/  FMUL.FTZ R36, R21, R38 ;  /* 0x0000002615247220 */ /* 0x000fe20000410000 */
[----:B------:R-:W-:Y:S02]  /*a580*/  ISETP.GE.U32.AND P2, PT, R126, RZ, PT ;  /* 0x000000ff7e00720c */ /* 0x000fe40003f46070 */
[----:B------:R-:W-:Y:S01]  /*a590*/  @P3 SHF.L.U32 R38, R5, 0x10, RZ ;  /* 0x0000001005263819 */ /* 0x000fe200000006ff */
[----:B------:R-:W-:Y:S01]  /*a5a0*/  FMUL.FTZ R36, R36, UR4 ;  /* 0x0000000424247c20 */ /* 0x000fe20008410000 */
[----:B------:R-:W-:-:S03]  /*a5b0*/  ISETP.GE.U32.AND.EX P2, PT, R127, 0x1000000, PT, P2 ;  /* 0x010000007f00780c */ /* 0x000fc60003f46120 */
[-C--:B------:R-:W-:Y:S01]  /*a5c0*/  @P3 FMUL.FTZ R33, R26, R36.reuse ;  /* 0x000000241a213220 */ /* 0x080fe20000410000 */
[----:B------:R-:W-:Y:S01]  /*a5d0*/  MOV R26, RZ ;  /* 0x000000ff001a7202 */ /* 0x000fe20000000f00 */
[----:B------:R-:W-:Y:S01]  /*a5e0*/  @P3 FMUL.FTZ R26, R38, R36 ;  /* 0x00000024261a3220 */ /* 0x000fe20000410000 */
[----:B------:R-:W-:-:S04]  /*a5f0*/  HFMA2 R36, -RZ, RZ, 0, 0 ;  /* 0x00000000ff247431 */ /* 0x000fc800000001ff */
[----:B------:R-:W-:Y:S01]  /*a600*/  F2FP.BF16.F32.PACK_AB R26, R26, R25 ;  /* 0x000000191a1a723e */ /* 0x000fe200000010ff */
[-C--:B------:R-:W-:Y:S01]  /*a610*/  @P4 FMUL.FTZ R36, R27, R34.reuse ;  /* 0x000000221b244220 */ /* 0x080fe20000410000 */
[----:B------:R-:W-:Y:S01]  /*a620*/  MOV R27, RZ ;  /* 0x000000ff001b7202 */ /* 0x000fe20000000f00 */
[----:B------:R-:W-:Y:S01]  /*a630*/  @P4 FMUL.FTZ R27, R35, R34 ;  /* 0x00000022231b4220 */ /* 0x000fe20000410000 */
[----:B------:R-:W-:Y:S01]  /*a640*/  FMUL.FTZ R35, R20, UR4 ;  /* 0x0000000414237c20 */ /* 0x000fe20008410000 */
[----:B------:R-:W-:Y:S01]  /*a650*/  HFMA2 R20, -RZ, RZ, 0, 0 ;  /* 0x00000000ff147431 */ /* 0x000fe200000001ff */
[----:B------:R-:W-:Y:S02]  /*a660*/  @P2 SHF.L.U32 R38, R6, 0x10, RZ ;  /* 0x0000001006262819 */ /* 0x000fe400000006ff */
[----:B------:R-:W-:Y:S02]  /*a670*/  @P2 PRMT R21, R115, 0x7632, R21 ;  /* 0x0000763273152816 */ /* 0x000fe40000000015 */
[----:B------:R-:W-:Y:S01]  /*a680*/  MOV R34, RZ ;  /* 0x000000ff00227202 */ /* 0x000fe20000000f00 */
[----:B------:R-:W-:Y:S01]  /*a690*/  @P2 FMUL.FTZ R20, R38, R35 ;  /* 0x0000002326142220 */ /* 0x000fe20000410000 */
[----:B------:R-:W-:-:S02]  /*a6a0*/  @P2 SHF.L.U32 R21, R21, 0x10, RZ ;  /* 0x0000001015152819 */ /* 0x000fc400000006ff */
[----:B------:R-:W-:Y:S02]  /*a6b0*/  F2FP.BF16.F32.PACK_AB R25, R37, R24 ;  /* 0x000000182519723e */ /* 0x000fe400000010ff */
[----:B------:R-:W-:Y:S01]  /*a6c0*/  F2FP.BF16.F32.PACK_AB R24, R41, R23 ;  /* 0x000000172918723e */ /* 0x000fe200000010ff */
[----:B------:R-:W-:Y:S01]  /*a6d0*/  @P2 FMUL.FTZ R34, R21, R35 ;  /* 0x0000002315222220 */ /* 0x000fe20000410000 */
[----:B------:R-:W-:-:S07]  /*a6e0*/  F2FP.BF16.F32.PACK_AB R27, R20, R27 ;  /* 0x0000001b141b723e */ /* 0x000fce00000010ff */
.L_x_1233:
[----:B------:R-:W0:Y:S02]  /*a6f0*/  @P1 LDC.64 R20, c[0x0][0x478] ;  /* 0x00011e00ff141b82 */ /* 0x000e240000000a00 */
[----:B0-----:R-:W-:-:S04]  /*a700*/  @P1 IMAD.WIDE.U32 R20, R22, 0x10, R20 ;  /* 0x0000001016141825 */ /* 0x001fc800078e0014 */
[----:B------:R-:W-:Y:S01]  /*a710*/  IMAD.WIDE.U32 R22, R22, 0x10, R178 ;  /* 0x0000001016167825 */ /* 0x000fe200078e00b2 */
[----:B------:R1:W-:Y:S04]  /*a720*/  @P1 STG.E.128 desc[UR6][R20.64], R48 ;  /* 0x0000003014001986 */ /* 0x0003e8000c101d06 */
[----:B------:R1:W-:Y:S01]  /*a730*/  STG.E.128 desc[UR6][R22.64], R24 ;  /* 0x0000001816007986 */ /* 0x0003e2000c101d06 */
[----:B------:R-:W-:Y:S05]  /*a740*/  BRA `(.L_x_1234) ;  /* 0x0000004c00747947 */ /* 0x000fea0003800000 */
.L_x_1223:
[----:B---3--:R-:W0:Y:S01]  /*a750*/  LDC.64 R188, c[0x0][0x390] ;  /* 0x0000e400ffbc7b82 */ /* 0x008e220000000a00 */
[----:B------:R1:W5:Y:S04]  /*a760*/  LDL R190, [R1] ;  /* 0x0000000001be7983 */ /* 0x0003680000100800 */
[----:B------:R1:W5:Y:S04]  /*a770*/  LDL R191, [R1+0x4] ;  /* 0x0000040001bf7983 */ /* 0x0003680000100800 */
[----:B------:R1:W5:Y:S01]  /*a780*/  LDL R192, [R1+0x8] ;  /* 0x0000080001c07983 */ /* 0x0003620000100800 */
[----:B0-----:R-:W-:-:S06]  /*a790*/  IMAD.WIDE.U32 R44, R176, 0x10, R188 ;  /* 0x00000010b02c7825 */ /* 0x001fcc00078e00bc */
[----:B------:R-:W5:Y:S01]  /*a7a0*/  LDG.E.128 R44, desc[UR6][R44.64] ;  /* 0x000000062c2c7981 */ /* 0x000f62000c1e1d00 */
[----:B------:R-:W-:-:S04]  /*a7b0*/  UISETP.NE.U32.AND UP0, UPT, UR16, URZ, UPT ;  /* 0x000000ff1000728c */ /* 0x000fc8000bf05070 */
[----:B------:R-:W-:-:S09]  /*a7c0*/  UISETP.NE.AND.EX UP0, UPT, UR17, URZ, UPT, UP0 ;  /* 0x000000ff1100728c */ /* 0x000fd2000bf05300 */
[----:B-1----:R-:W-:Y:S05]  /*a7d0*/  BRA.U UP0, `(.L_x_1235) ;  /* 0x0000000500dc7547 */ /* 0x002fea000b800000 */
[C-C-:B-----5:R-:W-:Y:S01]  /*a7e0*/  FFMA.FTZ R0, R39.reuse, R0, R40.reuse ;  /* 0x0000000027007223 */ /* 0x160fe20000010028 */
[----:B------:R-:W-:Y:S01]  /*a7f0*/  LOP3.LUT P1, RZ, R112, 0xff, RZ, 0xc0, !PT ;  /* 0x000000ff70ff7812 */ /* 0x000fe2000782c0ff */
[----:B------:R-:W-:Y:S01]  /*a800*/  UMOV UR4, UR5 ;  /* 0x0000000500047c82 */ /* 0x000fe20008000000 */
[C-C-:B------:R-:W-:Y:S01]  /*a810*/  FFMA.FTZ R42, R39.reuse, R42, R40.reuse ;  /* 0x0000002a272a7223 */ /* 0x140fe20000010028 */
[----:B------:R-:W-:Y:S01]  /*a820*/  FADD.FTZ R0, -R0, R185 ;  /* 0x000000b900007221 */ /* 0x000fe20000010100 */
[----:B------:R-:W-:Y:S01]  /*a830*/  SHF.L.U32 R185, R68, 0x10, RZ ;  /* 0x0000001044b97819 */ /* 0x000fe200000006ff */
[C---:B------:R-:W-:Y:S01]  /*a840*/  FFMA.FTZ R43, R39.reuse, R43, R40 ;  /* 0x0000002b272b7223 */ /* 0x040fe20000010028 */
[--C-:B------:R-:W-:Y:S01]  /*a850*/  FADD.FTZ R42, -R42, R184.reuse ;  /* 0x000000b82a2a7221 */ /* 0x100fe20000010100 */
[----:B------:R-:W-:Y:S01]  /*a860*/  PRMT R184, R68, 0x7632, R184 ;  /* 0x0000763244b87816 */ /* 0x000fe200000000b8 */
[----:B------:R-:W-:Y:S01]  /*a870*/  FFMA.FTZ R181, R39, R181, R40 ;  /* 0x000000b527b57223 */ /* 0x000fe20000010028 */
[----:B------:R-:W-:Y:S01]  /*a880*/  FFMA.FTZ R0, R20, R0, R185 ;  /* 0x0000000014007223 */ /* 0x000fe200000100b9 */
[----:B------:R-:W-:Y:S01]  /*a890*/  FADD.FTZ R43, -R43, R183 ;  /* 0x000000b72b2b7221 */ /* 0x000fe20000010100 */
[----:B------:R-:W-:Y:S01]  /*a8a0*/  SHF.L.U32 R184, R184, 0x10, RZ ;  /* 0x00000010b8b87819 */ /* 0x000fe200000006ff */
[----:B------:R-:W-:Y:S01]  /*a8b0*/  FADD.FTZ R181, -R181, R182 ;  /* 0x000000b6b5b57221 */ /* 0x000fe20000010100 */
[----:B------:R-:W-:Y:S01]  /*a8c0*/  FMUL.FTZ R0, R0, R21 ;  /* 0x0000001500007220 */ /* 0x000fe20000410000 */
[----:B------:R-:W-:Y:S01]  /*a8d0*/  @P1 SHF.L.U32 R185, R44, 0x10, RZ ;  /* 0x000000102cb91819 */ /* 0x000fe200000006ff */
[----:B------:R-:W-:Y:S01]  /*a8e0*/  FFMA.FTZ R177, R39, R177, R40 ;  /* 0x000000b127b17223 */ /* 0x000fe20000010028 */
[----:B------:R-:W-:Y:S01]  /*a8f0*/  @P1 SHF.L.U32 R187, R88, 0x10, RZ ;  /* 0x0000001058bb1819 */ /* 0x000fe200000006ff */
[----:B------:R-:W-:Y:S01]  /*a900*/  FMUL.FTZ R186, R0, UR4 ;  /* 0x0000000400ba7c20 */ /* 0x000fe20008410000 */
[----:B------:R-:W-:-:S02]  /*a910*/  HFMA2 R0, -RZ, RZ, 0, 0 ;  /* 0x00000000ff007431 */ /* 0x000fc400000001ff */
[----:B------:R-:W-:Y:S01]  /*a920*/  FFMA.FTZ R42, R20, R42, R184 ;  /* 0x0000002a142a7223 */ /* 0x000fe200000100b8 */
[----:B------:R-:W-:Y:S01]  /*a930*/  LOP3.LUT P2, RZ, R112, 0xff000000, RZ, 0xc0, !PT ;  /* 0xff00000070ff7812 */ /* 0x000fe2000784c0ff */
[----:B------:R-:W-:Y:S01]  /*a940*/  FFMA.FTZ R179, R39, R179, R40 ;  /* 0x000000b327b37223 */ /* 0x000fe20000010028 */
[----:B------:R-:W-:Y:S01]  /*a950*/  LOP3.LUT P3, RZ, R113, 0xff, RZ, 0xc0, !PT ;  /* 0x000000ff71ff7812 */ /* 0x000fe2000786c0ff */
[----:B------:R-:W-:Y:S01]  /*a960*/  FMUL.FTZ R42, R42, R21 ;  /* 0x000000152a2a7220 */ /* 0x000fe20000410000 */
[----:B------:R-:W-:Y:S01]  /*a970*/  @P1 FMUL.FTZ R0, R186, R185 ;  /* 0x000000b9ba001220 */ /* 0x000fe20000410000 */
[----:B------:R-:W-:Y:S01]  /*a980*/  MOV R185, RZ ;  /* 0x000000ff00b97202 */ /* 0x000fe20000000f00 */
[----:B------:R-:W-:Y:S01]  /*a990*/  @P1 FMUL.FTZ R185, R187, R186 ;  /* 0x000000babbb91220 */ /* 0x000fe20000410000 */
[----:B------:R-:W-:Y:S01]  /*a9a0*/  LOP3.LUT P1, RZ, R112, 0xff00, RZ, 0xc0, !PT ;  /* 0x0000ff0070ff7812 */ /* 0x000fe2000782c0ff */
[----:B------:R-:W-:Y:S01]  /*a9b0*/  FADD.FTZ R177, -R177, R178 ;  /* 0x000000b2b1b17221 */ /* 0x000fe20000010100 */
[----:B------:R-:W-:Y:S01]  /*a9c0*/  LOP3.LUT P4, RZ, R113, 0xff00, RZ, 0xc0, !PT ;  /* 0x0000ff0071ff7812 */ /* 0x000fe2000788c0ff */
[----:B------:R-:W-:Y:S01]  /*a9d0*/  FADD.FTZ R179, -R179, R180 ;  /* 0x000000b4b3b37221 */ /* 0x000fe20000010100 */
[----:B------:R-:W-:Y:S01]  /*a9e0*/  LOP3.LUT P5, RZ, R113, 0xff0000, RZ, 0xc0, !PT ;  /* 0x00ff000071ff7812 */ /* 0x000fe200078ac0ff */
[C-C-:B------:R-:W-:Y:S01]  /*a9f0*/  FFMA.FTZ R114, R39.reuse, R114, R40.reuse ;  /* 0x0000007227727223 */ /* 0x140fe20000010028 */
[----:B------:R-:W-:Y:S01]  /*aa00*/  SHF.L.U32 R178, R70, 0x10, RZ ;  /* 0x0000001046b27819 */ /* 0x000fe200000006ff */
[----:B------:R-:W-:-:S02]  /*aa10*/  FFMA.FTZ R164, R39, R164, R40 ;  /* 0x000000a427a47223 */ /* 0x000fc40000010028 */
[----:B------:R-:W-:Y:S01]  /*aa20*/  FADD.FTZ R114, -R114, R115 ;  /* 0x0000007372727221 */ /* 0x000fe20000010100 */
[C---:B------:R-:W-:Y:S01]  /*aa30*/  SHF.L.U32 R115, R71.reuse, 0x10, RZ ;  /* 0x0000001047737819 */ /* 0x040fe200000006ff */
[----:B------:R-:W-:Y:S01]  /*aa40*/  FFMA.FTZ R178, R20, R179, R178 ;  /* 0x000000b314b27223 */ /* 0x000fe200000100b2 */
[----:B------:R-:W-:Y:S01]  /*aa50*/  @P3 SHF.L.U32 R179, R90, 0x10, RZ ;  /* 0x000000105ab33819 */ /* 0x000fe200000006ff */
[----:B------:R-:W-:Y:S01]  /*aa60*/  FADD.FTZ R164, -R164, R165 ;  /* 0x000000a5a4a47221 */ /* 0x000fe20000010100 */
[----:B------:R-:W-:Y:S01]  /*aa70*/  @P1 PRMT R184, R44, 0x7632, R184 ;  /* 0x000076322cb81816 */ /* 0x000fe200000000b8 */
[----:B------:R-:W-:Y:S01]  /*aa80*/  FMUL.FTZ R44, R42, UR4 ;  /* 0x000000042a2c7c20 */ /* 0x000fe20008410000 */
[----:B------:R-:W-:Y:S01]  /*aa90*/  HFMA2 R42, -RZ, RZ, 0, 0 ;  /* 0x00000000ff2a7431 */ /* 0x000fe200000001ff */
[----:B------:R-:W-:Y:S01]  /*aaa0*/  @P1 SHF.L.U32 R186, R192, 0x10, RZ ;  /* 0x00000010c0ba1819 */ /* 0x000fe200000006ff */
[-C--:B------:R-:W-:Y:S01]  /*aab0*/  FMUL.FTZ R178, R178, R21.reuse ;  /* 0x00000015b2b27220 */ /* 0x080fe20000410000 */
[----:B------:R-:W-:Y:S01]  /*aac0*/  @P1 SHF.L.U32 R184, R184, 0x10, RZ ;  /* 0x00000010b8b81819 */ /* 0x000fe200000006ff */
[--C-:B------:R-:W-:Y:S01]  /*aad0*/  FFMA.FTZ R164, R20, R164, R115.reuse ;  /* 0x000000a414a47223 */ /* 0x100fe20000010073 */
[----:B------:R-:W-:Y:S01]  /*aae0*/  PRMT R115, R71, 0x7632, R115 ;  /* 0x0000763247737816 */ /* 0x000fe20000000073 */
[----:B------:R-:W-:Y:S01]  /*aaf0*/  FMUL.FTZ R178, R178, UR4 ;  /* 0x00000004b2b27c20 */ /* 0x000fe20008410000 */
[----:B------:R-:W-:Y:S01]  /*ab00*/  @P5 SHF.L.U32 R165, R47, 0x10, RZ ;  /* 0x000000102fa55819 */ /* 0x000fe200000006ff */
[----:B------:R-:W-:Y:S01]  /*ab10*/  @P1 FMUL.FTZ R42, R44, R184 ;  /* 0x000000b82c2a1220 */ /* 0x000fe20000410000 */
[----:B------:R-:W-:Y:S01]  /*ab20*/  MOV R184, RZ ;  /* 0x000000ff00b87202 */ /* 0x000fe20000000f00 */
[----:B------:R-:W-:Y:S01]  /*ab30*/  @P1 FMUL.FTZ R184, R186, R44 ;  /* 0x0000002cbab81220 */ /* 0x000fe20000410000 */
[----:B------:R-:W-:Y:S01]  /*ab40*/  SHF.L.U32 R44, R69, 0x10, RZ ;  /* 0x00000010452c7819 */ /* 0x000fe200000006ff */
[----:B------:R-:W-:Y:S01]  /*ab50*/  FMUL.FTZ R164, R164, R21 ;  /* 0x00000015a4a47220 */ /* 0x000fe20000410000 */
[----:B------:R-:W-:-:S02]  /*ab60*/  LOP3.LUT P1, RZ, R112, 0xff0000, RZ, 0xc0, !PT ;  /* 0x00ff000070ff7812 */ /* 0x000fc4000782c0ff */
[----:B------:R-:W-:Y:S01]  /*ab70*/  SHF.L.U32 R115, R115, 0x10, RZ ;  /* 0x0000001073737819 */ /* 0x000fe200000006ff */
[----:B------:R-:W-:Y:S01]  /*ab80*/  FFMA.FTZ R43, R20, R43, R44 ;  /* 0x0000002b142b7223 */ /* 0x000fe2000001002c */
[----:B------:R-:W-:-:S03]  /*ab90*/  FMUL.FTZ R164, R164, UR4 ;  /* 0x00000004a4a47c20 */ /* 0x000fc60008410000 */
[----:B------:R-:W-:Y:S01]  /*aba0*/  FMUL.FTZ R43, R43, R21 ;  /* 0x000000152b2b7220 */ /* 0x000fe20000410000 */
[----:B------:R-:W-:Y:S01]  /*abb0*/  FFMA.FTZ R114, R20, R114, R115 ;  /* 0x0000007214727223 */ /* 0x000fe20000010073 */
[----:B------:R-:W-:Y:S02]  /*abc0*/  MOV R115, RZ ;  /* 0x000000ff00737202 */ /* 0x000fe40000000f00 */
[----:B------:R-:W-:Y:S01]  /*abd0*/  FMUL.FTZ R44, R43, UR4 ;  /* 0x000000042b2c7c20 */ /* 0x000fe20008410000 */
[----:B------:R-:W-:Y:S01]  /*abe0*/  HFMA2 R43, -RZ, RZ, 0, 0 ;  /* 0x00000000ff2b7431 */ /* 0x000fe200000001ff */
[----:B------:R-:W-:Y:S02]  /*abf0*/  @P1 SHF.L.U32 R183, R45, 0x10, RZ ;  /* 0x000000102db71819 */ /* 0x000fe400000006ff */
[----:B------:R-:W-:-:S03]  /*ac00*/  @P1 SHF.L.U32 R186, R89, 0x10, RZ ;  /* 0x0000001059ba1819 */ /* 0x000fc600000006ff */
[----:B------:R-:W-:Y:S01]  /*ac10*/  @P1 FMUL.FTZ R43, R44, R183 ;  /* 0x000000b72c2b1220 */ /* 0x000fe20000410000 */
[----:B------:R-:W-:Y:S01]  /*ac20*/  MOV R183, RZ ;  /* 0x000000ff00b77202 */ /* 0x000fe20000000f00 */
[----:B------:R-:W-:Y:S01]  /*ac30*/  @P1 FMUL.FTZ R183, R186, R44 ;  /* 0x0000002cbab71220 */ /* 0x000fe20000410000 */
[----:B------:R-:W-:Y:S02]  /*ac40*/  PRMT R44, R69, 0x7632, R44 ;  /* 0x00007632452c7816 */ /* 0x000fe4000000002c */
[----:B------:R-:W-:Y:S02]  /*ac50*/  ISETP.GE.U32.AND P1, PT, R112, RZ, PT ;  /* 0x000000ff7000720c */ /* 0x000fe40003f26070 */
[----:B------:R-:W-:Y:S02]  /*ac60*/  SHF.L.U32 R44, R44, 0x10, RZ ;  /* 0x000000102c2c7819 */ /* 0x000fe400000006ff */
[----:B------:R-:W-:Y:S02]  /*ac70*/  @P2 PRMT R112, R45, 0x7632, R112 ;  /* 0x000076322d702816 */ /* 0x000fe40000000070 */
[----:B------:R-:W-:Y:S01]  /*ac80*/  ISETP.GE.U32.AND.EX P1, PT, R113, 0x1000000, PT, P1 ;  /* 0x010000007100780c */ /* 0x000fe20003f26110 */
[----:B------:R-:W-:Y:S01]  /*ac90*/  FFMA.FTZ R44, R20, R181, R44 ;  /* 0x000000b5142c7223 */ /* 0x000fe2000001002c */
[----:B------:R-:W-:-:S02]  /*aca0*/  @P2 SHF.L.U32 R112, R112, 0x10, RZ ;  /* 0x0000001070702819 */ /* 0x000fc400000006ff */
[----:B------:R-:W-:Y:S01]  /*acb0*/  MOV R113, RZ ;  /* 0x000000ff00717202 */ /* 0x000fe20000000f00 */
[----:B------:R-:W-:-:S04]  /*acc0*/  FMUL.FTZ R44, R44, R21 ;  /* 0x000000152c2c7220 */ /* 0x000fc80000410000 */
[----:B------:R-:W-:Y:S01]  /*acd0*/  FMUL.FTZ R45, R44, UR4 ;  /* 0x000000042c2d7c20 */ /* 0x000fe20008410000 */
[----:B------:R-:W-:-:S03]  /*ace0*/  HFMA2 R44, -RZ, RZ, 0, 0 ;  /* 0x00000000ff2c7431 */ /* 0x000fc600000001ff */
[----:B------:R-:W-:Y:S01]  /*acf0*/  @P1 PRMT R47, R47, 0x7632, R47 ;  /* 0x000076322f2f1816 */ /* 0x000fe2000000002f */
[----:B------:R-:W-:Y:S01]  /*ad00*/  @P2 FMUL.FTZ R44, R45, R112 ;  /* 0x000000702d2c2220 */ /* 0x000fe20000410000 */
[----:B------:R-:W-:-:S05]  /*ad10*/  @P2 SHF.L.U32 R112, R191, 0x10, RZ ;  /* 0x00000010bf702819 */ /* 0x000fca00000006ff */
[----:B------:R-:W-:Y:S01]  /*ad20*/  @P2 FMUL.FTZ R113, R112, R45 ;  /* 0x0000002d70712220 */ /* 0x000fe20000410000 */
[----:B------:R-:W-:Y:S02]  /*ad30*/  PRMT R45, R70, 0x7632, R45 ;  /* 0x00007632462d7816 */ /* 0x000fe4000000002d */
[----:B------:R-:W-:Y:S02]  /*ad40*/  @P3 SHF.L.U32 R112, R46, 0x10, RZ ;  /* 0x000000102e703819 */ /* 0x000fe400000006ff */
[----:B------:R-:W-:Y:S02]  /*ad50*/  SHF.L.U32 R45, R45, 0x10, RZ ;  /* 0x000000102d2d7819 */ /* 0x000fe400000006ff */
[----:B------:R-:W-:-:S03]  /*ad60*/  F2FP.BF16.F32.PACK_AB R113, R113, R183 ;  /* 0x000000b77171723e */ /* 0x000fc600000010ff */
[----:B------:R-:W-:Y:S01]  /*ad70*/  FFMA.FTZ R177, R20, R177, R45 ;  /* 0x000000b114b17223 */ /* 0x000fe2000001002d */
[----:B------:R-:W-:-:S03]  /*ad80*/  HFMA2 R45, -RZ, RZ, 0, 0 ;  /* 0x00000000ff2d7431 */ /* 0x000fc600000001ff */
[----:B------:R-:W-:Y:S01]  /*ad90*/  FMUL.FTZ R177, R177, R21 ;  /* 0x00000015b1b17220 */ /* 0x000fe20000410000 */
[----:B------:R-:W-:Y:S01]  /*ada0*/  @P3 FMUL.FTZ R45, R178, R112 ;  /* 0x00000070b22d3220 */ /* 0x000fe20000410000 */
[----:B------:R-:W-:Y:S01]  /*adb0*/  MOV R112, RZ ;  /* 0x000000ff00707202 */ /* 0x000fe20000000f00 */
[----:B------:R-:W-:Y:S01]  /*adc0*/  @P3 FMUL.FTZ R112, R179, R178 ;  /* 0x000000b2b3703220 */ /* 0x000fe20000410000 */
[----:B------:R-:W-:Y:S01]  /*add0*/  @P4 PRMT R178, R46, 0x7632, R178 ;  /* 0x000076322eb24816 */ /* 0x000fe200000000b2 */
[----:B------:R-:W-:Y:S02]  /*ade0*/  HFMA2 R46, -RZ, RZ, 0, 0 ;  /* 0x00000000ff2e7431 */ /* 0x000fe400000001ff */
[----:B------:R-:W-:Y:S01]  /*adf0*/  FMUL.FTZ R177, R177, UR4 ;  /* 0x00000004b1b17c20 */ /* 0x000fe20008410000 */
[----:B------:R-:W-:Y:S02]  /*ae00*/  @P4 SHF.L.U32 R179, R190, 0x10, RZ ;  /* 0x00000010beb34819 */ /* 0x000fe400000006ff */
[----:B------:R-:W-:-:S05]  /*ae10*/  @P4 SHF.L.U32 R178, R178, 0x10, RZ ;  /* 0x00000010b2b24819 */ /* 0x000fca00000006ff */
[----:B------:R-:W-:Y:S01]  /*ae20*/  @P4 FMUL.FTZ R46, R177, R178 ;  /* 0x000000b2b12e4220 */ /* 0x000fe20000410000 */
[----:B------:R-:W-:Y:S01]  /*ae30*/  MOV R178, RZ ;  /* 0x000000ff00b27202 */ /* 0x000fe20000000f00 */
[----:B------:R-:W-:Y:S01]  /*ae40*/  @P4 FMUL.FTZ R178, R179, R177 ;  /* 0x000000b1b3b24220 */ /* 0x000fe20000410000 */
[----:B------:R-:W-:Y:S01]  /*ae50*/  HFMA2 R177, -RZ, RZ, 0, 0 ;  /* 0x00000000ffb17431 */ /* 0x000fe200000001ff */
[----:B------:R-:W-:Y:S01]  /*ae60*/  @P5 SHF.L.U32 R179, R91, 0x10, RZ ;  /* 0x000000105bb35819 */ /* 0x000fe200000006ff */
[----:B------:R-:W-:Y:S01]  /*ae70*/  @P5 FMUL.FTZ R177, R164, R165 ;  /* 0x000000a5a4b15220 */ /* 0x000fe20000410000 */
[----:B------:R-:W-:-:S03]  /*ae80*/  FMUL.FTZ R165, R114, R21 ;  /* 0x0000001572a57220 */ /* 0x000fc60000410000 */
[----:B------:R-:W-:Y:S01]  /*ae90*/  @P5 FMUL.FTZ R115, R179, R164 ;  /* 0x000000a4b3735220 */ /* 0x000fe20000410000 */
[----:B------:R-:W-:Y:S01]  /*aea0*/  HFMA2 R164, -RZ, RZ, 0, 0 ;  /* 0x00000000ffa47431 */ /* 0x000fe200000001ff */
[----:B------:R-:W-:Y:S01]  /*aeb0*/  @P1 SHF.L.U32 R179, R19, 0x10, RZ ;  /* 0x0000001013b31819 */ /* 0x000fe200000006ff */
[----:B------:R-:W-:Y:S01]  /*aec0*/  FMUL.FTZ R165, R165, UR4 ;  /* 0x00000004a5a57c20 */ /* 0x000fe20008410000 */
[----:B------:R-:W-:Y:S02]  /*aed0*/  @P1 SHF.L.U32 R114, R47, 0x10, RZ ;  /* 0x000000102f721819 */ /* 0x000fe400000006ff */
[----:B------:R-:W-:Y:S01]  /*aee0*/  MOV R47, RZ ;  /* 0x000000ff002f7202 */ /* 0x000fe20000000f00 */
[----:B------:R-:W-:Y:S02]  /*aef0*/  @P1 FMUL.FTZ R164, R179, R165 ;  /* 0x000000a5b3a41220 */ /* 0x000fe40000410000 */
[----:B------:R-:W-:Y:S01]  /*af00*/  @P1 FMUL.FTZ R47, R165, R114 ;  /* 0x00000072a52f1220 */ /* 0x000fe20000410000 */
[----:B------:R-:W-:-:S02]  /*af10*/  F2FP.BF16.F32.PACK_AB R114, R178, R112 ;  /* 0x00000070b272723e */ /* 0x000fc400000010ff */
[----:B------:R-:W-:Y:S02]  /*af20*/  F2FP.BF16.F32.PACK_AB R112, R184, R185 ;  /* 0x000000b9b870723e */ /* 0x000fe400000010ff */
[----:B------:R-:W-:Y:S01]  /*af30*/  F2FP.BF16.F32.PACK_AB R115, R164, R115 ;  /* 0x00000073a473723e */ /* 0x000fe200000010ff */
[----:B------:R-:W-:Y:S06]  /*af40*/  BRA `(.L_x_1236) ;  /* 0x0000000400e87947 */ /* 0x000fec0003800000 */
.L_x_1235:
[C-C-:B-----5:R-:W-:Y:S01]  /*af50*/  FFMA.FTZ R0, R39.reuse, R0, R40.reuse ;  /* 0x0000000027007223 */ /* 0x160fe20000010028 */
[----:B------:R-:W-:Y:S01]  /*af60*/  LOP3.LUT P1, RZ, R112, 0xff, RZ, 0xc0, !PT ;  /* 0x000000ff70ff7812 */ /* 0x000fe2000782c0ff */
[----:B------:R-:W-:Y:S01]  /*af70*/  UMOV UR4, UR5 ;  /* 0x0000000500047c82 */ /* 0x000fe20008000000 */
[----:B------:R-:W-:Y:S01]  /*af80*/  SHF.L.U32 R48, R68, 0x10, RZ ;  /* 0x0000001044307819 */ /* 0x000fe200000006ff */
[----:B------:R-:W-:Y:S01]  /*af90*/  FADD.FTZ R0, -R0, R185 ;  /* 0x000000b900007221 */ /* 0x000fe20000010100 */
[----:B------:R-:W-:Y:S01]  /*afa0*/  MOV R185, RZ ;  /* 0x000000ff00b97202 */ /* 0x000fe20000000f00 */
[C---:B------:R-:W-:Y:S01]  /*afb0*/  FFMA.FTZ R42, R39.reuse, R42, R40 ;  /* 0x0000002a272a7223 */ /* 0x040fe20000010028 */
[----:B------:R-:W-:Y:S01]  /*afc0*/  LOP3.LUT P2, RZ, R112, 0xff0000, RZ, 0xc0, !PT ;  /* 0x00ff000070ff7812 */ /* 0x000fe2000784c0ff */
[----:B------:R-:W-:Y:S01]  /*afd0*/  FFMA.FTZ R48, R20, R0, R48 ;  /* 0x0000000014307223 */ /* 0x000fe20000010030 */
[----:B------:R-:W-:Y:S02]  /*afe0*/  HFMA2 R0, -RZ, RZ, 0, 0 ;  /* 0x00000000ff007431 */ /* 0x000fe400000001ff */
[----:B------:R-:W-:Y:S01]  /*aff0*/  FADD.FTZ R42, -R42, R184 ;  /* 0x000000b82a2a7221 */ /* 0x000fe20000010100 */
[----:B------:R-:W-:Y:S01]  /*b000*/  MOV R184, RZ ;  /* 0x000000ff00b87202 */ /* 0x000fe20000000f00 */
[----:B------:R-:W-:Y:S01]  /*b010*/  FMUL.FTZ R49, R48, R21 ;  /* 0x0000001530317220 */ /* 0x000fe20000410000 */
[C-C-:B------:R-:W-:Y:S01]  /*b020*/  FFMA.FTZ R181, R39.reuse, R181, R40.reuse ;  /* 0x000000b527b57223 */ /* 0x140fe20000010028 */
[----:B------:R-:W-:Y:S01]  /*b030*/  @P1 SHF.L.U32 R50, R44, 0x10, RZ ;  /* 0x000000102c321819 */ /* 0x000fe200000006ff */
[----:B------:R-:W-:Y:S01]  /*b040*/  FFMA.FTZ R177, R39, R177, R40 ;  /* 0x000000b127b17223 */ /* 0x000fe20000010028 */
[----:B------:R-:W-:Y:S01]  /*b050*/  @P1 SHF.L.U32 R51, R88, 0x10, RZ ;  /* 0x0000001058331819 */ /* 0x000fe200000006ff */
[----:B------:R-:W-:Y:S01]  /*b060*/  FMUL.FTZ R49, R49, UR4 ;  /* 0x0000000431317c20 */ /* 0x000fe20008410000 */
[----:B------:R-:W-:Y:S01]  /*b070*/  FADD.FTZ R181, -R181, R182 ;  /* 0x000000b6b5b57221 */ /* 0x000fe20000010100 */
[----:B------:R-:W-:Y:S01]  /*b080*/  FADD.FTZ R177, -R177, R178 ;  /* 0x000000b2b1b17221 */ /* 0x000fe20000010100 */
[--C-:B------:R-:W-:Y:S01]  /*b090*/  FFMA.FTZ R164, R39, R164, R40.reuse ;  /* 0x000000a427a47223 */ /* 0x100fe20000010028 */
[-C--:B------:R-:W-:Y:S01]  /*b0a0*/  @P1 FMUL.FTZ R0, R50, R49.reuse ;  /* 0x0000003132001220 */ /* 0x080fe20000410000 */
[----:B------:R-:W-:Y:S01]  /*b0b0*/  @P1 FMUL.FTZ R185, R51, R49 ;  /* 0x0000003133b91220 */ /* 0x000fe20000410000 */
[----:B------:R-:W-:Y:S01]  /*b0c0*/  LOP3.LUT P1, RZ, R112, 0xff00, RZ, 0xc0, !PT ;  /* 0x0000ff0070ff7812 */ /* 0x000fe2000782c0ff */
[--C-:B------:R-:W-:Y:S01]  /*b0d0*/  FFMA.FTZ R49, R39, R43, R40.reuse ;  /* 0x0000002b27317223 */ /* 0x100fe20000010028 */
[----:B------:R-:W-:Y:S01]  /*b0e0*/  PRMT R51, R68, 0x7632, R51 ;  /* 0x0000763244337816 */ /* 0x000fe20000000033 */
[----:B------:R-:W-:Y:S01]  /*b0f0*/  FADD.FTZ R165, -R164, R165 ;  /* 0x000000a5a4a57221 */ /* 0x000fe20000010100 */
[----:B------:R-:W-:Y:S01]  /*b100*/  @P2 SHF.L.U32 R50, R45, 0x10, RZ ;  /* 0x000000102d322819 */ /* 0x000fe200000006ff */
[----:B------:R-:W-:Y:S01]  /*b110*/  FADD.FTZ R49, -R49, R183 ;  /* 0x000000b731317221 */ /* 0x000fe20000010100 */
[----:B------:R-:W-:Y:S01]  /*b120*/  SHF.L.U32 R51, R51, 0x10, RZ ;  /* 0x0000001033337819 */ /* 0x000fe200000006ff */
[----:B------:R-:W-:Y:S01]  /*b130*/  FFMA.FTZ R114, R39, R114, R40 ;  /* 0x0000007227727223 */ /* 0x000fe20000010028 */
[----:B------:R-:W-:-:S02]  /*b140*/  MOV R183, RZ ;  /* 0x000000ff00b77202 */ /* 0x000fc40000000f00 */
[----:B------:R-:W-:Y:S01]  /*b150*/  SHF.L.U32 R164, R71, 0x10, RZ ;  /* 0x0000001047a47819 */ /* 0x000fe200000006ff */
[----:B------:R-:W-:Y:S01]  /*b160*/  FFMA.FTZ R51, R20, R42, R51 ;  /* 0x0000002a14337223 */ /* 0x000fe20000010033 */
[----:B------:R-:W-:Y:S01]  /*b170*/  HFMA2 R42, -RZ, RZ, 0, 0 ;  /* 0x00000000ff2a7431 */ /* 0x000fe200000001ff */
[----:B------:R-:W-:Y:S02]  /*b180*/  @P1 PRMT R44, R44, 0x7632, R44 ;  /* 0x000076322c2c1816 */ /* 0x000fe4000000002c */
[----:B------:R-:W-:Y:S01]  /*b190*/  FMUL.FTZ R43, R51, R21 ;  /* 0x00000015332b7220 */ /* 0x000fe20000410000 */
[----:B------:R-:W-:Y:S01]  /*b1a0*/  FFMA.FTZ R165, R20, R165, R164 ;  /* 0x000000a514a57223 */ /* 0x000fe200000100a4 */
[----:B------:R-:W-:Y:S02]  /*b1b0*/  @P1 SHF.L.U32 R44, R44, 0x10, RZ ;  /* 0x000000102c2c1819 */ /* 0x000fe400000006ff */
[----:B------:R-:W-:Y:S01]  /*b1c0*/  FMUL.FTZ R43, R43, UR4 ;  /* 0x000000042b2b7c20 */ /* 0x000fe20008410000 */
[----:B------:R-:W-:-:S03]  /*b1d0*/  F2FP.BF16.F32.PACK_AB R48, R51, R48 ;  /* 0x000000303330723e */ /* 0x000fc600000010ff */
[----:B------:R-:W-:Y:S01]  /*b1e0*/  @P1 FMUL.FTZ R42, R44, R43 ;  /* 0x0000002b2c2a1220 */ /* 0x000fe20000410000 */
[----:B------:R-:W-:-:S05]  /*b1f0*/  SHF.L.U32 R44, R69, 0x10, RZ ;  /* 0x00000010452c7819 */ /* 0x000fca00000006ff */
[----:B------:R-:W-:Y:S01]  /*b200*/  FFMA.FTZ R49, R20, R49, R44 ;  /* 0x0000003114317223 */ /* 0x000fe2000001002c */
[----:B------:R-:W-:-:S05]  /*b210*/  @P1 SHF.L.U32 R44, R192, 0x10, RZ ;  /* 0x00000010c02c1819 */ /* 0x000fca00000006ff */
[----:B------:R-:W-:Y:S01]  /*b220*/  @P1 FMUL.FTZ R183, R44, R43 ;  /* 0x0000002b2cb71220 */ /* 0x000fe20000410000 */
[----:B------:R-:W-:Y:S01]  /*b230*/  FMUL.FTZ R44, R49, R21 ;  /* 0x00000015312c7220 */ /* 0x000fe20000410000 */
[----:B------:R-:W-:Y:S01]  /*b240*/  HFMA2 R43, -RZ, RZ, 0, 0 ;  /* 0x00000000ff2b7431 */ /* 0x000fe200000001ff */
[----:B------:R-:W-:Y:S02]  /*b250*/  LOP3.LUT P1, RZ, R112, 0xff000000, RZ, 0xc0, !PT ;  /* 0xff00000070ff7812 */ /* 0x000fe4000782c0ff */
[----:B------:R-:W-:-:S04]  /*b260*/  FMUL.FTZ R44, R44, UR4 ;  /* 0x000000042c2c7c20 */ /* 0x000fc80008410000 */
[----:B------:R-:W-:Y:S01]  /*b270*/  @P2 FMUL.FTZ R43, R50, R44 ;  /* 0x0000002c322b2220 */ /* 0x000fe20000410000 */
[----:B------:R-:W-:-:S05]  /*b280*/  @P2 SHF.L.U32 R50, R89, 0x10, RZ ;  /* 0x0000001059322819 */ /* 0x000fca00000006ff */
[----:B------:R-:W-:Y:S01]  /*b290*/  @P2 FMUL.FTZ R184, R50, R44 ;  /* 0x0000002c32b82220 */ /* 0x000fe20000410000 */
[----:B------:R-:W-:Y:S01]  /*b2a0*/  PRMT R44, R69, 0x7632, R44 ;  /* 0x00007632452c7816 */ /* 0x000fe2000000002c */
[----:B------:R-:W-:Y:S01]  /*b2b0*/  FFMA.FTZ R50, R39, R179, R40 ;  /* 0x000000b327327223 */ /* 0x000fe20000010028 */
[----:B------:R-:W-:Y:S02]  /*b2c0*/  @P1 PRMT R179, R45, 0x7632, R179 ;  /* 0x000076322db31816 */ /* 0x000fe400000000b3 */
[----:B------:R-:W-:Y:S01]  /*b2d0*/  SHF.L.U32 R44, R44, 0x10, RZ ;  /* 0x000000102c2c7819 */ /* 0x000fe200000006ff */
[----:B------:R-:W-:Y:S01]  /*b2e0*/  FADD.FTZ R50, -R50, R180 ;  /* 0x000000b432327221 */ /* 0x000fe20000010100 */
[----:B------:R-:W-:Y:S02]  /*b2f0*/  @P1 SHF.L.U32 R179, R179, 0x10, RZ ;  /* 0x00000010b3b31819 */ /* 0x000fe400000006ff */
[----:B------:R-:W-:Y:S01]  /*b300*/  LOP3.LUT P2, RZ, R113, 0xff, RZ, 0xc0, !PT ;  /* 0x000000ff71ff7812 */ /* 0x000fe2000784c0ff */
[----:B------:R-:W-:Y:S01]  /*b310*/  FFMA.FTZ R181, R20, R181, R44 ;  /* 0x000000b514b57223 */ /* 0x000fe2000001002c */
[----:B------:R-:W-:Y:S01]  /*b320*/  HFMA2 R44, -RZ, RZ, 0, 0 ;  /* 0x00000000ff2c7431 */ /* 0x000fe200000001ff */
[----:B------:R-:W-:-:S02]  /*b330*/  @P1 SHF.L.U32 R180, R191, 0x10, RZ ;  /* 0x00000010bfb41819 */ /* 0x000fc400000006ff */
[C---:B------:R-:W-:Y:S01]  /*b340*/  FMUL.FTZ R45, R181.reuse, R21 ;  /* 0x00000015b52d7220 */ /* 0x040fe20000410000 */
[----:B------:R-:W-:-:S03]  /*b350*/  F2FP.BF16.F32.PACK_AB R49, R181, R49 ;  /* 0x00000031b531723e */ /* 0x000fc600000010ff */
[----:B------:R-:W-:-:S04]  /*b360*/  FMUL.FTZ R45, R45, UR4 ;  /* 0x000000042d2d7c20 */ /* 0x000fc80008410000 */
[----:B------:R-:W-:Y:S01]  /*b370*/  @P1 FMUL.FTZ R44, R179, R45 ;  /* 0x0000002db32c1220 */ /* 0x000fe20000410000 */
[----:B------:R-:W-:Y:S02]  /*b380*/  SHF.L.U32 R179, R70, 0x10, RZ ;  /* 0x0000001046b37819 */ /* 0x000fe400000006ff */
[----:B------:R-:W-:-:S03]  /*b390*/  @P2 SHF.L.U32 R186, R90, 0x10, RZ ;  /* 0x000000105aba2819 */ /* 0x000fc600000006ff */
[----:B------:R-:W-:Y:S01]  /*b3a0*/  FFMA.FTZ R50, R20, R50, R179 ;  /* 0x0000003214327223 */ /* 0x000fe200000100b3 */
[----:B------:R-:W-:Y:S01]  /*b3b0*/  MOV R179, RZ ;  /* 0x000000ff00b37202 */ /* 0x000fe20000000f00 */
[----:B------:R-:W-:Y:S01]  /*b3c0*/  @P1 FMUL.FTZ R179, R180, R45 ;  /* 0x0000002db4b31220 */ /* 0x000fe20000410000 */
[----:B------:R-:W-:Y:S02]  /*b3d0*/  HFMA2 R45, -RZ, RZ, 0, 0 ;  /* 0x00000000ff2d7431 */ /* 0x000fe400000001ff */
[----:B------:R-:W-:Y:S01]  /*b3e0*/  FMUL.FTZ R182, R50, R21 ;  /* 0x0000001532b67220 */ /* 0x000fe20000410000 */
[----:B------:R-:W-:Y:S02]  /*b3f0*/  @P2 SHF.L.U32 R180, R46, 0x10, RZ ;  /* 0x000000102eb42819 */ /* 0x000fe400000006ff */
[----:B------:R-:W-:Y:S01]  /*b400*/  LOP3.LUT P1, RZ, R113, 0xff00, RZ, 0xc0, !PT ;  /* 0x0000ff0071ff7812 */ /* 0x000fe2000782c0ff */
[----:B------:R-:W-:-:S04]  /*b410*/  FMUL.FTZ R182, R182, UR4 ;  /* 0x00000004b6b67c20 */ /* 0x000fc80008410000 */
[-C--:B------:R-:W-:Y:S01]  /*b420*/  @P2 FMUL.FTZ R45, R180, R182.reuse ;  /* 0x000000b6b42d2220 */ /* 0x080fe20000410000 */
[----:B------:R-:W-:Y:S01]  /*b430*/  MOV R180, RZ ;  /* 0x000000ff00b47202 */ /* 0x000fe20000000f00 */
[----:B------:R-:W-:Y:S01]  /*b440*/  @P2 FMUL.FTZ R180, R186, R182 ;  /* 0x000000b6bab42220 */ /* 0x000fe20000410000 */
[----:B------:R-:W-:-:S04]  /*b450*/  PRMT R182, R70, 0x7632, R182 ;  /* 0x0000763246b67816 */ /* 0x000fc800000000b6 */
[----:B------:R-:W-:Y:S02]  /*b460*/  SHF.L.U32 R182, R182, 0x10, RZ ;  /* 0x00000010b6b67819 */ /* 0x000fe400000006ff */
[----:B------:R-:W-:Y:S01]  /*b470*/  @P1 PRMT R178, R46, 0x7632, R178 ;  /* 0x000076322eb21816 */ /* 0x000fe200000000b2 */
[----:B------:R-:W-:Y:S01]  /*b480*/  HFMA2 R46, -RZ, RZ, 0, 0 ;  /* 0x00000000ff2e7431 */ /* 0x000fe200000001ff */
[----:B------:R-:W-:Y:S01]  /*b490*/  @P1 SHF.L.U32 R186, R190, 0x10, RZ ;  /* 0x00000010beba1819 */ /* 0x000fe200000006ff */
[----:B------:R-:W-:Y:S01]  /*b4a0*/  FFMA.FTZ R182, R20, R177, R182 ;  /* 0x000000b114b67223 */ /* 0x000fe200000100b6 */
[----:B------:R-:W-:-:S03]  /*b4b0*/  @P1 SHF.L.U32 R178, R178, 0x10, RZ ;  /* 0x00000010b2b21819 */ /* 0x000fc600000006ff */
[C---:B------:R-:W-:Y:S01]  /*b4c0*/  FMUL.FTZ R177, R182.reuse, R21 ;  /* 0x00000015b6b17220 */ /* 0x040fe20000410000 */
[----:B------:R-:W-:-:S03]  /*b4d0*/  F2FP.BF16.F32.PACK_AB R50, R182, R50 ;  /* 0x00000032b632723e */ /* 0x000fc600000010ff */
[----:B------:R-:W-:-:S04]  /*b4e0*/  FMUL.FTZ R177, R177, UR4 ;  /* 0x00000004b1b17c20 */ /* 0x000fc80008410000 */
[-C--:B------:R-:W-:Y:S01]  /*b4f0*/  @P1 FMUL.FTZ R46, R178, R177.reuse ;  /* 0x000000b1b22e1220 */ /* 0x080fe20000410000 */
        /* <DEDUP_REMOVED lines=8> */
[-C--:B------:R-:W-:Y:S01]  /*b580*/  @P1 FMUL.FTZ R177, R164, R186.reuse ;  /* 0x000000baa4b11220 */ /* 0x080fe20000410000 */
[----:B------:R-:W-:Y:S01]  /*b590*/  MOV R164, RZ ;  /* 0x000000ff00a47202 */ /* 0x000fe20000000f00 */
[----:B------:R-:W-:Y:S01]  /*b5a0*/  @P1 FMUL.FTZ R164, R187, R186 ;  /* 0x000000babba41220 */ /* 0x000fe20000410000 */
[----:B------:R-:W-:Y:S01]  /*b5b0*/  ISETP.GE.U32.AND P1, PT, R112, RZ, PT ;  /* 0x000000ff7000720c */ /* 0x000fe20003f26070 */
[----:B------:R-:W-:Y:S01]  /*b5c0*/  FADD.FTZ R112, -R114, R115 ;  /* 0x0000007372707221 */ /* 0x000fe20000010100 */
[----:B------:R-:W-:Y:S02]  /*b5d0*/  MOV R115, RZ ;  /* 0x000000ff00737202 */ /* 0x000fe40000000f00 */
[----:B------:R-:W-:Y:S02]  /*b5e0*/  ISETP.GE.U32.AND.EX P1, PT, R113, 0x1000000, PT, P1 ;  /* 0x010000007100780c */ /* 0x000fe40003f26110 */
[----:B------:R-:W-:-:S04]  /*b5f0*/  PRMT R113, R71, 0x7632, R113 ;  /* 0x0000763247717816 */ /* 0x000fc80000000071 */
[----:B------:R-:W-:-:S05]  /*b600*/  SHF.L.U32 R113, R113, 0x10, RZ ;  /* 0x0000001071717819 */ /* 0x000fca00000006ff */
[----:B------:R-:W-:Y:S02]  /*b610*/  FFMA.FTZ R112, R20, R112, R113 ;  /* 0x0000007014707223 */ /* 0x000fe40000010071 */
[----:B------:R-:W-:Y:S01]  /*b620*/  @P1 PRMT R114, R47, 0x7632, R114 ;  /* 0x000076322f721816 */ /* 0x000fe20000000072 */
[----:B------:R-:W-:Y:S02]  /*b630*/  HFMA2 R47, -RZ, RZ, 0, 0 ;  /* 0x00000000ff2f7431 */ /* 0x000fe400000001ff */
[C---:B------:R-:W-:Y:S01]  /*b640*/  FMUL.FTZ R113, R112.reuse, R21 ;  /* 0x0000001570717220 */ /* 0x040fe20000410000 */
[----:B------:R-:W-:Y:S02]  /*b650*/  F2FP.BF16.F32.PACK_AB R51, R112, R165 ;  /* 0x000000a57033723e */ /* 0x000fe400000010ff */
[----:B------:R-:W-:Y:S01]  /*b660*/  @P1 SHF.L.U32 R114, R114, 0x10, RZ ;  /* 0x0000001072721819 */ /* 0x000fe200000006ff */
[----:B------:R-:W-:Y:S01]  /*b670*/  FMUL.FTZ R113, R113, UR4 ;  /* 0x0000000471717c20 */ /* 0x000fe20008410000 */
[----:B------:R-:W-:-:S03]  /*b680*/  F2FP.BF16.F32.PACK_AB R112, R183, R185 ;  /* 0x000000b9b770723e */ /* 0x000fc600000010ff */
[----:B------:R-:W-:Y:S01]  /*b690*/  @P1 FMUL.FTZ R47, R114, R113 ;  /* 0x00000071722f1220 */ /* 0x000fe20000410000 */
[----:B------:R-:W-:-:S05]  /*b6a0*/  @P1 SHF.L.U32 R114, R19, 0x10, RZ ;  /* 0x0000001013721819 */ /* 0x000fca00000006ff */
[----:B------:R-:W-:Y:S01]  /*b6b0*/  @P1 FMUL.FTZ R115, R114, R113 ;  /* 0x0000007172731220 */ /* 0x000fe20000410000 */
[----:B------:R-:W-:Y:S02]  /*b6c0*/  F2FP.BF16.F32.PACK_AB R114, R178, R180 ;  /* 0x000000b4b272723e */ /* 0x000fe400000010ff */
[----:B------:R-:W-:Y:S02]  /*b6d0*/  F2FP.BF16.F32.PACK_AB R113, R179, R184 ;  /* 0x000000b8b371723e */ /* 0x000fe400000010ff */
[----:B------:R-:W-:-:S07]  /*b6e0*/  F2FP.BF16.F32.PACK_AB R115, R115, R164 ;  /* 0x000000a47373723e */ /* 0x000fce00000010ff */
.L_x_1236:
        /* <DEDUP_REMOVED lines=11> */
[C-C-:B------:R-:W-:Y:S01]  /*b7a0*/  FFMA.FTZ R162, R39.reuse, R162, R40.reuse ;  /* 0x000000a227a27223 */ /* 0x140fe20000010028 */
[----:B------:R-:W-:Y:S01]  /*b7b0*/  LOP3.LUT P2, RZ, R152, 0xff, RZ, 0xc0, !PT ;  /* 0x000000ff98ff7812 */ /* 0x000fe2000784c0ff */
[----:B------:R-:W-:Y:S01]  /*b7c0*/  FFMA.FTZ R167, R39, R167, R40 ;  /* 0x000000a727a77223 */ /* 0x000fe20000010028 */
[----:B------:R-:W-:Y:S01]  /*b7d0*/  SHF.L.U32 R49, R64, 0x10, RZ ;  /* 0x0000001040317819 */ /* 0x000fe200000006ff */
[----:B------:R-:W-:Y:S01]  /*b7e0*/  FADD.FTZ R48, -R162, R158 ;  /* 0x0000009ea2307221 */ /* 0x000fe20000010100 */
[----:B------:R-:W-:Y:S01]  /*b7f0*/  HFMA2 R158, -RZ, RZ, 0, 0 ;  /* 0x00000000ff9e7431 */ /* 0x000fe200000001ff */
[----:B------:R-:W-:Y:S01]  /*b800*/  MOV R176, RZ ;  /* 0x000000ff00b07202 */ /* 0x000fe20000000f00 */
[----:B------:R-:W-:Y:S01]  /*b810*/  FADD.FTZ R51, -R167, R166 ;  /* 0x000000a6a7337221 */ /* 0x000fe20000010100 */
[----:B------:R-:W-:Y:S01]  /*b820*/  FFMA.FTZ R48, R20, R48, R49 ;  /* 0x0000003014307223 */ /* 0x000fe20000010031 */
[----:B------:R-:W-:Y:S01]  /*b830*/  HFMA2 R162, -RZ, RZ, 0, 0 ;  /* 0x00000000ffa27431 */ /* 0x000fe200000001ff */
[----:B------:R-:W-:Y:S01]  /*b840*/  LOP3.LUT P3, RZ, R152, 0xff0000, RZ, 0xc0, !PT ;  /* 0x00ff000098ff7812 */ /* 0x000fe2000786c0ff */
[C-C-:B------:R-:W-:Y:S01]  /*b850*/  FFMA.FTZ R171, R39.reuse, R171, R40.reuse ;  /* 0x000000ab27ab7223 */ /* 0x140fe20000010028 */
[----:B------:R-:W-:Y:S01]  /*b860*/  FMUL.FTZ R49, R48, R21 ;  /* 0x0000001530317220 */ /* 0x000fe20000410000 */
[----:B------:R-:W-:Y:S01]  /*b870*/  MOV R166, RZ ;  /* 0x000000ff00a67202 */ /* 0x000fe20000000f00 */
[----:B------:R-:W-:Y:S01]  /*b880*/  FFMA.FTZ R168, R39, R168, R40 ;  /* 0x000000a827a87223 */ /* 0x000fe20000010028 */
[----:B-----5:R-:W-:Y:S01]  /*b890*/  @P2 SHF.L.U32 R50, R112, 0x10, RZ ;  /* 0x0000001070322819 */ /* 0x020fe200000006ff */
[----:B------:R-:W-:Y:S01]  /*b8a0*/  FMUL.FTZ R49, R49, UR4 ;  /* 0x0000000431317c20 */ /* 0x000fe20008410000 */
[----:B------:R-:W-:Y:S01]  /*b8b0*/  FADD.FTZ R167, -R171, R170 ;  /* 0x000000aaaba77221 */ /* 0x000fe20000010100 */
[C-C-:B------:R-:W-:Y:S01]  /*b8c0*/  FFMA.FTZ R174, R39.reuse, R174, R40.reuse ;  /* 0x000000ae27ae7223 */ /* 0x140fe20000010028 */
[----:B------:R-:W-:Y:S01]  /*b8d0*/  FFMA.FTZ R169, R39, R169, R40 ;  /* 0x000000a927a97223 */ /* 0x000fe20000010028 */
[----:B------:R-:W-:Y:S01]  /*b8e0*/  @P2 FMUL.FTZ R158, R49, R50 ;  /* 0x00000032319e2220 */ /* 0x000fe20000410000 */
[----:B------:R-:W-:Y:S01]  /*b8f0*/  @P2 SHF.L.U32 R50, R92, 0x10, RZ ;  /* 0x000000105c322819 */ /* 0x000fe200000006ff */
[----:B------:R-:W-:Y:S01]  /*b900*/  FADD.FTZ R171, -R174, R172 ;  /* 0x000000acaeab7221 */ /* 0x000fe20000010100 */
[----:B------:R-:W-:Y:S01]  /*b910*/  FADD.FTZ R169, -R169, R161 ;  /* 0x000000a1a9a97221 */ /* 0x000fe20000010100 */
[----:B------:R-:W-:-:S02]  /*b920*/  HFMA2 R161, -RZ, RZ, 0, 0 ;  /* 0x00000000ffa17431 */ /* 0x000fc400000001ff */
[----:B------:R-:W-:Y:S01]  /*b930*/  FFMA.FTZ R175, R39, R175, R40 ;  /* 0x000000af27af7223 */ /* 0x000fe20000010028 */
[----:B------:R-:W-:Y:S01]  /*b940*/  @P2 FMUL.FTZ R176, R50, R49 ;  /* 0x0000003132b02220 */ /* 0x000fe20000410000 */
[----:B------:R-:W-:Y:S02]  /*b950*/  LOP3.LUT P2, RZ, R152, 0xff00, RZ, 0xc0, !PT ;  /* 0x0000ff0098ff7812 */ /* 0x000fe4000784c0ff */
[----:B------:R-:W-:Y:S01]  /*b960*/  PRMT R49, R64, 0x7632, R49 ;  /* 0x0000763240317816 */ /* 0x000fe20000000031 */
[----:B------:R-:W-:-:S03]  /*b970*/  FADD.FTZ R175, -R175, R173 ;  /* 0x000000adafaf7221 */ /* 0x000fc60000010100 */
[----:B------:R-:W-:-:S05]  /*b980*/  SHF.L.U32 R49, R49, 0x10, RZ ;  /* 0x0000001031317819 */ /* 0x000fca00000006ff */
[----:B------:R-:W-:Y:S01]  /*b990*/  FFMA.FTZ R51, R20, R51, R49 ;  /* 0x0000003314337223 */ /* 0x000fe20000010031 */
[----:B------:R-:W-:Y:S01]  /*b9a0*/  FFMA.FTZ R49, R39, R163, R40 ;  /* 0x000000a327317223 */ /* 0x000fe20000010028 */
[----:B------:R-:W-:Y:S02]  /*b9b0*/  @P2 PRMT R112, R112, 0x7632, R112 ;  /* 0x0000763270702816 */ /* 0x000fe40000000070 */
[----:B------:R-:W-:Y:S01]  /*b9c0*/  FMUL.FTZ R50, R51, R21 ;  /* 0x0000001533327220 */ /* 0x000fe20000410000 */
[----:B------:R-:W-:Y:S01]  /*b9d0*/  FADD.FTZ R49, -R49, R159 ;  /* 0x0000009f31317221 */ /* 0x000fe20000010100 */
[----:B------:R-:W-:Y:S02]  /*b9e0*/  @P2 SHF.L.U32 R112, R112, 0x10, RZ ;  /* 0x0000001070702819 */ /* 0x000fe400000006ff */
[----:B------:R-:W-:Y:S01]  /*b9f0*/  FMUL.FTZ R50, R50, UR4 ;  /* 0x0000000432327c20 */ /* 0x000fe20008410000 */
[----:B------:R-:W-:Y:S02]  /*ba00*/  @P2 SHF.L.U32 R159, R15, 0x10, RZ ;  /* 0x000000100f9f2819 */ /* 0x000fe400000006ff */
[----:B------:R-:W-:Y:S01]  /*ba10*/  @P3 SHF.L.U32 R163, R113, 0x10, RZ ;  /* 0x0000001071a33819 */ /* 0x000fe200000006ff */
[----:B------:R-:W-:Y:S01]  /*ba20*/  @P2 FMUL.FTZ R162, R50, R112 ;  /* 0x0000007032a22220 */ /* 0x000fe20000410000 */
[----:B------:R-:W-:-:S02]  /*ba30*/  SHF.L.U32 R112, R65, 0x10, RZ ;  /* 0x0000001041707819 */ /* 0x000fc400000006ff */
[----:B------:R-:W-:-:S03]  /*ba40*/  F2FP.BF16.F32.PACK_AB R48, R51, R48 ;  /* 0x000000303330723e */ /* 0x000fc600000010ff */
[----:B------:R-:W-:Y:S01]  /*ba50*/  FFMA.FTZ R49, R20, R49, R112 ;  /* 0x0000003114317223 */ /* 0x000fe20000010070 */
[----:B------:R-:W-:Y:S01]  /*ba60*/  MOV R112, RZ ;  /* 0x000000ff00707202 */ /* 0x000fe20000000f00 */
[----:B------:R-:W-:Y:S01]  /*ba70*/  @P2 FMUL.FTZ R112, R159, R50 ;  /* 0x000000329f702220 */ /* 0x000fe20000410000 */
[----:B------:R-:W-:Y:S02]  /*ba80*/  HFMA2 R159, -RZ, RZ, 0, 0 ;  /* 0x00000000ff9f7431 */ /* 0x000fe400000001ff */
[----:B------:R-:W-:Y:S01]  /*ba90*/  FMUL.FTZ R50, R49, R21 ;  /* 0x0000001531327220 */ /* 0x000fe20000410000 */
[----:B------:R-:W-:Y:S02]  /*baa0*/  LOP3.LUT P2, RZ, R152, 0xff000000, RZ, 0xc0, !PT ;  /* 0xff00000098ff7812 */ /* 0x000fe4000784c0ff */
[----:B------:R-:W-:Y:S01]  /*bab0*/  F2FP.BF16.F32.PACK_AB R112, R112, R176 ;  /* 0x000000b07070723e */ /* 0x000fe200000010ff */
[----:B------:R-:W-:-:S04]  /*bac0*/  FMUL.FTZ R50, R50, UR4 ;  /* 0x0000000432327c20 */ /* 0x000fc80008410000 */
[----:B------:R-:W-:Y:S01]  /*bad0*/  @P3 FMUL.FTZ R159, R50, R163 ;  /* 0x000000a3329f3220 */ /* 0x000fe20000410000 */
[----:B------:R-:W-:-:S05]  /*bae0*/  @P3 SHF.L.U32 R163, R93, 0x10, RZ ;  /* 0x000000105da33819 */ /* 0x000fca00000006ff */
[----:B------:R-:W-:Y:S01]  /*baf0*/  @P3 FMUL.FTZ R166, R163, R50 ;  /* 0x00000032a3a63220 */ /* 0x000fe20000410000 */
[----:B------:R-:W-:Y:S01]  /*bb00*/  PRMT R50, R65, 0x7632, R50 ;  /* 0x0000763241327816 */ /* 0x000fe20000000032 */
[----:B------:R-:W-:Y:S01]  /*bb10*/  HFMA2 R163, -RZ, RZ, 0, 0 ;  /* 0x00000000ffa37431 */ /* 0x000fe200000001ff */
[----:B------:R-:W-:Y:S02]  /*bb20*/  @P2 PRMT R113, R113, 0x7632, R113 ;  /* 0x0000763271712816 */ /* 0x000fe40000000071 */
[----:B------:R-:W-:Y:S02]  /*bb30*/  SHF.L.U32 R50, R50, 0x10, RZ ;  /* 0x0000001032327819 */ /* 0x000fe400000006ff */
[----:B------:R-:W-:Y:S02]  /*bb40*/  @P2 SHF.L.U32 R113, R113, 0x10, RZ ;  /* 0x0000001071712819 */ /* 0x000fe400000006ff */
[----:B------:R-:W-:Y:S01]  /*bb50*/  @P2 SHF.L.U32 R164, R16, 0x10, RZ ;  /* 0x0000001010a42819 */ /* 0x000fe200000006ff */
[----:B------:R-:W-:-:S04]  /*bb60*/  FFMA.FTZ R167, R20, R167, R50 ;  /* 0x000000a714a77223 */ /* 0x000fc80000010032 */
[C---:B------:R-:W-:Y:S01]  /*bb70*/  FMUL.FTZ R50, R167.reuse, R21 ;  /* 0x00000015a7327220 */ /* 0x040fe20000410000 */
[----:B------:R-:W-:-:S03]  /*bb80*/  F2FP.BF16.F32.PACK_AB R49, R167, R49 ;  /* 0x00000031a731723e */ /* 0x000fc600000010ff */
[----:B------:R-:W-:-:S04]  /*bb90*/  FMUL.FTZ R50, R50, UR4 ;  /* 0x0000000432327c20 */ /* 0x000fc80008410000 */
[----:B------:R-:W-:Y:S01]  /*bba0*/  @P2 FMUL.FTZ R163, R50, R113 ;  /* 0x0000007132a32220 */ /* 0x000fe20000410000 */
[----:B------:R-:W-:Y:S01]  /*bbb0*/  MOV R113, RZ ;  /* 0x000000ff00717202 */ /* 0x000fe20000000f00 */
[----:B------:R-:W-:Y:S01]  /*bbc0*/  @P2 FMUL.FTZ R113, R164, R50 ;  /* 0x00000032a4712220 */ /* 0x000fe20000410000 */
[----:B------:R-:W-:Y:S01]  /*bbd0*/  FADD.FTZ R50, -R168, R160 ;  /* 0x000000a0a8327221 */ /* 0x000fe20000010100 */
[----:B------:R-:W-:Y:S02]  /*bbe0*/  LOP3.LUT P2, RZ, R153, 0xff, RZ, 0xc0, !PT ;  /* 0x000000ff99ff7812 */ /* 0x000fe4000784c0ff */
[----:B------:R-:W-:Y:S02]  /*bbf0*/  SHF.L.U32 R160, R66, 0x10, RZ ;  /* 0x0000001042a07819 */ /* 0x000fe400000006ff */
[----:B------:R-:W-:Y:S02]  /*bc00*/  MOV R168, RZ ;  /* 0x000000ff00a87202 */ /* 0x000fe40000000f00 */
[----:B------:R-:W-:Y:S01]  /*bc10*/  F2FP.BF16.F32.PACK_AB R113, R113, R166 ;  /* 0x000000a67171723e */ /* 0x000fe200000010ff */
[----:B------:R-:W-:Y:S01]  /*bc20*/  FFMA.FTZ R50, R20, R50, R160 ;  /* 0x0000003214327223 */ /* 0x000fe200000100a0 */
[----:B------:R-:W-:-:S03]  /*bc30*/  HFMA2 R160, -RZ, RZ, 0, 0 ;  /* 0x00000000ffa07431 */ /* 0x000fc600000001ff */
[----:B------:R-:W-:Y:S02]  /*bc40*/  FMUL.FTZ R164, R50, R21 ;  /* 0x0000001532a47220 */ /* 0x000fe40000410000 */
[----:B------:R-:W-:Y:S02]  /*bc50*/  @P2 SHF.L.U32 R165, R114, 0x10, RZ ;  /* 0x0000001072a52819 */ /* 0x000fe400000006ff */
[----:B------:R-:W-:-:S04]  /*bc60*/  FMUL.FTZ R164, R164, UR4 ;  /* 0x00000004a4a47c20 */ /* 0x000fc80008410000 */
[----:B------:R-:W-:Y:S01]  /*bc70*/  @P2 FMUL.FTZ R160, R164, R165 ;  /* 0x000000a5a4a02220 */ /* 0x000fe20000410000 */
[----:B------:R-:W-:-:S05]  /*bc80*/  @P2 SHF.L.U32 R165, R94, 0x10, RZ ;  /* 0x000000105ea52819 */ /* 0x000fca00000006ff */
[----:B------:R-:W-:Y:S01]  /*bc90*/  @P2 FMUL.FTZ R168, R165, R164 ;  /* 0x000000a4a5a82220 */ /* 0x000fe20000410000 */
[----:B------:R-:W-:Y:S02]  /*bca0*/  LOP3.LUT P2, RZ, R153, 0xff00, RZ, 0xc0, !PT ;  /* 0x0000ff0099ff7812 */ /* 0x000fe4000784c0ff */
[----:B------:R-:W-:-:S04]  /*bcb0*/  PRMT R164, R66, 0x7632, R164 ;  /* 0x0000763242a47816 */ /* 0x000fc800000000a4 */
[----:B------:R-:W-:-:S05]  /*bcc0*/  SHF.L.U32 R164, R164, 0x10, RZ ;  /* 0x00000010a4a47819 */ /* 0x000fca00000006ff */
[----:B------:R-:W-:Y:S01]  /*bcd0*/  FFMA.FTZ R171, R20, R171, R164 ;  /* 0x000000ab14ab7223 */ /* 0x000fe200000100a4 */
[----:B------:R-:W-:Y:S01]  /*bce0*/  HFMA2 R164, -RZ, RZ, 0, 0 ;  /* 0x00000000ffa47431 */ /* 0x000fe200000001ff */
[----:B------:R-:W-:Y:S02]  /*bcf0*/  @P2 PRMT R114, R114, 0x7632, R114 ;  /* 0x0000763272722816 */ /* 0x000fe40000000072 */
[----:B------:R-:W-:Y:S01]  /*bd00*/  FMUL.FTZ R165, R171, R21 ;  /* 0x00000015aba57220 */ /* 0x000fe20000410000 */
[----:B------:R-:W-:Y:S02]  /*bd10*/  @P2 SHF.L.U32 R170, R17, 0x10, RZ ;  /* 0x0000001011aa2819 */ /* 0x000fe400000006ff */
[----:B------:R-:W-:Y:S01]  /*bd20*/  @P2 SHF.L.U32 R114, R114, 0x10, RZ ;  /* 0x0000001072722819 */ /* 0x000fe200000006ff */
[----:B------:R-:W-:Y:S01]  /*bd30*/  FMUL.FTZ R165, R165, UR4 ;  /* 0x00000004a5a57c20 */ /* 0x000fe20008410000 */
[----:B------:R-:W-:-:S03]  /*bd40*/  F2FP.BF16.F32.PACK_AB R50, R171, R50 ;  /* 0x00000032ab32723e */ /* 0x000fc600000010ff */
[----:B------:R-:W-:Y:S01]  /*bd50*/  @P2 FMUL.FTZ R164, R165, R114 ;  /* 0x00000072a5a42220 */ /* 0x000fe20000410000 */
[----:B------:R-:W-:Y:S01]  /*bd60*/  MOV R114, RZ ;  /* 0x000000ff00727202 */ /* 0x000fe20000000f00 */
[----:B------:R-:W-:Y:S01]  /*bd70*/  @P2 FMUL.FTZ R114, R170, R165 ;  /* 0x000000a5aa722220 */ /* 0x000fe20000410000 */
[----:B------:R-:W-:Y:S02]  /*bd80*/  LOP3.LUT P2, RZ, R153, 0xff0000, RZ, 0xc0, !PT ;  /* 0x00ff000099ff7812 */ /* 0x000fe4000784c0ff */
[----:B------:R-:W-:Y:S02]  /*bd90*/  SHF.L.U32 R170, R67, 0x10, RZ ;  /* 0x0000001043aa7819 */ /* 0x000fe400000006ff */
[----:B------:R-:W-:-:S03]  /*bda0*/  F2FP.BF16.F32.PACK_AB R114, R114, R168 ;  /* 0x000000a87272723e */ /* 0x000fc600000010ff */
[----:B------:R-:W-:-:S04]  /*bdb0*/  FFMA.FTZ R170, R20, R169, R170 ;  /* 0x000000a914aa7223 */ /* 0x000fc800000100aa */
[----:B------:R-:W-:Y:S02]  /*bdc0*/  FMUL.FTZ R165, R170, R21 ;  /* 0x00000015aaa57220 */ /* 0x000fe40000410000 */
[----:B------:R-:W-:Y:S02]  /*bdd0*/  @P2 SHF.L.U32 R169, R115, 0x10, RZ ;  /* 0x0000001073a92819 */ /* 0x000fe400000006ff */
[----:B------:R-:W-:Y:S01]  /*bde0*/  FMUL.FTZ R165, R165, UR4 ;  /* 0x00000004a5a57c20 */ /* 0x000fe20008410000 */
[----:B------:R-:W-:-:S03]  /*bdf0*/  @P2 SHF.L.U32 R172, R95, 0x10, RZ ;  /* 0x000000105fac2819 */ /* 0x000fc600000006ff */
[----:B------:R-:W-:Y:S01]  /*be00*/  @P2 FMUL.FTZ R161, R165, R169 ;  /* 0x000000a9a5a12220 */ /* 0x000fe20000410000 */
[----:B------:R-:W-:Y:S01]  /*be10*/  MOV R169, RZ ;  /* 0x000000ff00a97202 */ /* 0x000fe20000000f00 */
[----:B------:R-:W-:Y:S01]  /*be20*/  @P2 FMUL.FTZ R169, R172, R165 ;  /* 0x000000a5aca92220 */ /* 0x000fe20000410000 */
[----:B------:R-:W-:Y:S01]  /*be30*/  ISETP.GE.U32.AND P2, PT, R152, RZ, PT ;  /* 0x000000ff9800720c */ /* 0x000fe20003f46070 */
[----:B------:R-:W-:Y:S01]  /*be40*/  HFMA2 R165, -RZ, RZ, 0, 0 ;  /* 0x00000000ffa57431 */ /* 0x000fe200000001ff */
[----:B------:R-:W-:Y:S02]  /*be50*/  PRMT R152, R67, 0x7632, R152 ;  /* 0x0000763243987816 */ /* 0x000fe40000000098 */
[----:B------:R-:W-:Y:S02]  /*be60*/  ISETP.GE.U32.AND.EX P2, PT, R153, 0x1000000, PT, P2 ;  /* 0x010000009900780c */ /* 0x000fe40003f46120 */
[----:B------:R-:W-:-:S05]  /*be70*/  SHF.L.U32 R152, R152, 0x10, RZ ;  /* 0x0000001098987819 */ /* 0x000fca00000006ff */
[----:B------:R-:W-:-:S04]  /*be80*/  FFMA.FTZ R152, R20, R175, R152 ;  /* 0x000000af14987223 */ /* 0x000fc80000010098 */
[C---:B------:R-:W-:Y:S01]  /*be90*/  FMUL.FTZ R153, R152.reuse, R21 ;  /* 0x0000001598997220 */ /* 0x040fe20000410000 */
[----:B------:R-:W-:Y:S02]  /*bea0*/  F2FP.BF16.F32.PACK_AB R51, R152, R170 ;  /* 0x000000aa9833723e */ /* 0x000fe400000010ff */
[----:B------:R-:W-:Y:S01]  /*beb0*/  @P2 PRMT R115, R115, 0x7632, R115 ;  /* 0x0000763273732816 */ /* 0x000fe20000000073 */
[----:B------:R-:W-:Y:S01]  /*bec0*/  FMUL.FTZ R153, R153, UR4 ;  /* 0x0000000499997c20 */ /* 0x000fe20008410000 */
[----:B------:R-:W-:Y:S02]  /*bed0*/  @P2 SHF.L.U32 R172, R18, 0x10, RZ ;  /* 0x0000001012ac2819 */ /* 0x000fe400000006ff */
[----:B------:R-:W-:-:S05]  /*bee0*/  @P2 SHF.L.U32 R115, R115, 0x10, RZ ;  /* 0x0000001073732819 */ /* 0x000fca00000006ff */
[----:B------:R-:W-:Y:S01]  /*bef0*/  @P2 FMUL.FTZ R165, R153, R115 ;  /* 0x0000007399a52220 */ /* 0x000fe20000410000 */
[----:B------:R-:W-:Y:S01]  /*bf00*/  MOV R115, RZ ;  /* 0x000000ff00737202 */ /* 0x000fe20000000f00 */
[----:B------:R-:W-:-:S05]  /*bf10*/  @P2 FMUL.FTZ R115, R172, R153 ;  /* 0x00000099ac732220 */ /* 0x000fca0000410000 */
[----:B------:R-:W-:Y:S01]  /*bf20*/  F2FP.BF16.F32.PACK_AB R115, R115, R169 ;  /* 0x000000a97373723e */ /* 0x000fe200000010ff */
[----:B------:R-:W-:Y:S06]  /*bf30*/  BRA `(.L_x_1238) ;  /* 0x0000000400d07947 */ /* 0x000fec0003800000 */
.L_x_1237:
[C-C-:B------:R-:W-:Y:S01]  /*bf40*/  FFMA.FTZ R162, R39.reuse, R162, R40.reuse ;  /* 0x000000a227a27223 */ /* 0x140fe20000010028 */
[----:B------:R-:W-:Y:S01]  /*bf50*/  LOP3.LUT P2, RZ, R152, 0xff, RZ, 0xc0, !PT ;  /* 0x000000ff98ff7812 */ /* 0x000fe2000784c0ff */
[----:B------:R-:W-:Y:S01]  /*bf60*/  FFMA.FTZ R167, R39, R167, R40 ;  /* 0x000000a727a77223 */ /* 0x000fe20000010028 */
[----:B------:R-:W-:Y:S01]  /*bf70*/  MOV R176, RZ ;  /* 0x000000ff00b07202 */ /* 0x000fe20000000f00 */
[----:B------:R-:W-:Y:S01]  /*bf80*/  FADD.FTZ R162, -R162, R158 ;  /* 0x0000009ea2a27221 */ /* 0x000fe20000010100 */
[----:B------:R-:W-:Y:S01]  /*bf90*/  SHF.L.U32 R158, R64, 0x10, RZ ;  /* 0x00000010409e7819 */ /* 0x000fe200000006ff */
[----:B------:R-:W-:Y:S01]  /*bfa0*/  FADD.FTZ R167, -R167, R166 ;  /* 0x000000a6a7a77221 */ /* 0x000fe20000010100 */
[C-C-:B------:R-:W-:Y:S01]  /*bfb0*/  FFMA.FTZ R163, R39.reuse, R163, R40.reuse ;  /* 0x000000a327a37223 */ /* 0x140fe20000010028 */
[C-C-:B------:R-:W-:Y:S01]  /*bfc0*/  FFMA.FTZ R171, R39.reuse, R171, R40.reuse ;  /* 0x000000ab27ab7223 */ /* 0x140fe20000010028 */
[----:B------:R-:W-:Y:S01]  /*bfd0*/  FFMA.FTZ R168, R39, R168, R40 ;  /* 0x000000a827a87223 */ /* 0x000fe20000010028 */
[----:B------:R-:W-:Y:S01]  /*bfe0*/  FFMA.FTZ R158, R20, R162, R158 ;  /* 0x000000a2149e7223 */ /* 0x000fe2000001009e */
[----:B------:R-:W-:Y:S01]  /*bff0*/  FADD.FTZ R163, -R163, R159 ;  /* 0x0000009fa3a37221 */ /* 0x000fe20000010100 */
[----:B------:R-:W-:Y:S01]  /*c000*/  SHF.L.U32 R159, R65, 0x10, RZ ;  /* 0x00000010419f7819 */ /* 0x000fe200000006ff */
[----:B------:R-:W-:Y:S01]  /*c010*/  FADD.FTZ R171, -R171, R170 ;  /* 0x000000aaabab7221 */ /* 0x000fe20000010100 */
[C---:B------:R-:W-:Y:S01]  /*c020*/  FMUL.FTZ R158, R21.reuse, R158 ;  /* 0x0000009e159e7220 */ /* 0x040fe20000410000 */
[----:B-----5:R-:W-:Y:S01]  /*c030*/  @P2 SHF.L.U32 R164, R112, 0x10, RZ ;  /* 0x0000001070a42819 */ /* 0x020fe200000006ff */
[----:B------:R-:W-:Y:S01]  /*c040*/  FADD.FTZ R168, -R168, R160 ;  /* 0x000000a0a8a87221 */ /* 0x000fe20000010100 */
[----:B------:R-:W-:Y:S01]  /*c050*/  FFMA.FTZ R159, R20, R163, R159 ;  /* 0x000000a3149f7223 */ /* 0x000fe2000001009f */
[----:B------:R-:W-:Y:S01]  /*c060*/  FMUL.FTZ R162, R158, UR4 ;  /* 0x000000049ea27c20 */ /* 0x000fe20008410000 */
[----:B------:R-:W-:Y:S01]  /*c070*/  HFMA2 R158, -RZ, RZ, 0, 0 ;  /* 0x00000000ff9e7431 */ /* 0x000fe200000001ff */
[----:B------:R-:W-:Y:S01]  /*c080*/  SHF.L.U32 R160, R66, 0x10, RZ ;  /* 0x0000001042a07819 */ /* 0x000fe200000006ff */
[----:B------:R-:W-:Y:S01]  /*c090*/  FMUL.FTZ R159, R21, R159 ;  /* 0x0000009f159f7220 */ /* 0x000fe20000410000 */
[----:B------:R-:W-:Y:S01]  /*c0a0*/  LOP3.LUT P3, RZ, R153, 0xff00, RZ, 0xc0, !PT ;  /* 0x0000ff0099ff7812 */ /* 0x000fe2000786c0ff */
[----:B------:R-:W-:Y:S01]  /*c0b0*/  FFMA.FTZ R174, R39, R174, R40 ;  /* 0x000000ae27ae7223 */ /* 0x000fe20000010028 */
[----:B------:R-:W-:Y:S01]  /*c0c0*/  LOP3.LUT P4, RZ, R153, 0xff0000, RZ, 0xc0, !PT ;  /* 0x00ff000099ff7812 */ /* 0x000fe2000788c0ff */
[----:B------:R-:W-:Y:S01]  /*c0d0*/  @P2 FMUL.FTZ R158, R164, R162 ;  /* 0x000000a2a49e2220 */ /* 0x000fe20000410000 */
[----:B------:R-:W-:Y:S01]  /*c0e0*/  @P2 SHF.L.U32 R164, R92, 0x10, RZ ;  /* 0x000000105ca42819 */ /* 0x000fe200000006ff */
[----:B------:R-:W-:Y:S01]  /*c0f0*/  FMUL.FTZ R163, R159, UR4 ;  /* 0x000000049fa37c20 */ /* 0x000fe20008410000 */
[----:B------:R-:W-:-:S02]  /*c100*/  HFMA2 R159, -RZ, RZ, 0, 0 ;  /* 0x00000000ff9f7431 */ /* 0x000fc400000001ff */
[----:B------:R-:W-:Y:S01]  /*c110*/  FFMA.FTZ R160, R20, R168, R160 ;  /* 0x000000a814a07223 */ /* 0x000fe200000100a0 */
[----:B------:R-:W-:Y:S01]  /*c120*/  FADD.FTZ R174, -R174, R172 ;  /* 0x000000acaeae7221 */ /* 0x000fe20000010100 */
[----:B------:R-:W-:Y:S01]  /*c130*/  @P2 FMUL.FTZ R176, R164, R162 ;  /* 0x000000a2a4b02220 */ /* 0x000fe20000410000 */
[----:B------:R-:W-:Y:S01]  /*c140*/  PRMT R162, R64, 0x7632, R162 ;  /* 0x0000763240a27816 */ /* 0x000fe200000000a2 */
[----:B------:R-:W-:Y:S01]  /*c150*/  FMUL.FTZ R160, R21, R160 ;  /* 0x000000a015a07220 */ /* 0x000fe20000410000 */
[----:B------:R-:W-:Y:S01]  /*c160*/  LOP3.LUT P2, RZ, R152, 0xff00, RZ, 0xc0, !PT ;  /* 0x0000ff0098ff7812 */ /* 0x000fe2000784c0ff */
[C-C-:B------:R-:W-:Y:S01]  /*c170*/  FFMA.FTZ R169, R39.reuse, R169, R40.reuse ;  /* 0x000000a927a97223 */ /* 0x140fe20000010028 */
[----:B------:R-:W-:Y:S01]  /*c180*/  SHF.L.U32 R162, R162, 0x10, RZ ;  /* 0x00000010a2a27819 */ /* 0x000fe200000006ff */
[----:B------:R-:W-:Y:S01]  /*c190*/  FFMA.FTZ R175, R39, R175, R40 ;  /* 0x000000af27af7223 */ /* 0x000fe20000010028 */
[----:B------:R-:W-:Y:S01]  /*c1a0*/  @P4 SHF.L.U32 R168, R95, 0x10, RZ ;  /* 0x000000105fa84819 */ /* 0x000fe200000006ff */
[----:B------:R-:W-:Y:S01]  /*c1b0*/  FADD.FTZ R169, -R169, R161 ;  /* 0x000000a1a9a97221 */ /* 0x000fe20000010100 */
[----:B------:R-:W-:-:S02]  /*c1c0*/  HFMA2 R161, -RZ, RZ, 0, 0 ;  /* 0x00000000ffa17431 */ /* 0x000fc400000001ff */
[----:B------:R-:W-:Y:S01]  /*c1d0*/  FFMA.FTZ R162, R20, R167, R162 ;  /* 0x000000a714a27223 */ /* 0x000fe200000100a2 */
[----:B------:R-:W-:-:S03]  /*c1e0*/  CS2R R166, SRZ ;  /* 0x0000000000a67805 */ /* 0x000fc6000001ff00 */
[----:B------:R-:W-:Y:S01]  /*c1f0*/  FMUL.FTZ R162, R21, R162 ;  /* 0x000000a215a27220 */ /* 0x000fe20000410000 */
[----:B------:R-:W-:-:S03]  /*c200*/  @P2 PRMT R112, R112, 0x7632, R112 ;  /* 0x0000763270702816 */ /* 0x000fc60000000070 */
[----:B------:R-:W-:Y:S01]  /*c210*/  FMUL.FTZ R164, R162, UR4 ;  /* 0x00000004a2a47c20 */ /* 0x000fe20008410000 */
[----:B------:R-:W-:Y:S01]  /*c220*/  HFMA2 R162, -RZ, RZ, 0, 0 ;  /* 0x00000000ffa27431 */ /* 0x000fe200000001ff */
[----:B------:R-:W-:Y:S02]  /*c230*/  @P2 SHF.L.U32 R112, R112, 0x10, RZ ;  /* 0x0000001070702819 */ /* 0x000fe400000006ff */
[----:B------:R-:W-:-:S03]  /*c240*/  @P2 SHF.L.U32 R165, R15, 0x10, RZ ;  /* 0x000000100fa52819 */ /* 0x000fc600000006ff */
        /* <DEDUP_REMOVED lines=9> */
[----:B------:R-:W-:Y:S02]  /*c2e0*/  LOP3.LUT P2, RZ, R152, 0xff000000, RZ, 0xc0, !PT ;  /* 0xff00000098ff7812 */ /* 0x000fe4000784c0ff */
[----:B------:R-:W-:-:S04]  /*c2f0*/  PRMT R163, R65, 0x7632, R163 ;  /* 0x0000763241a37816 */ /* 0x000fc800000000a3 */
[----:B------:R-:W-:-:S05]  /*c300*/  SHF.L.U32 R163, R163, 0x10, RZ ;  /* 0x00000010a3a37819 */ /* 0x000fca00000006ff */
[----:B------:R-:W-:Y:S02]  /*c310*/  FFMA.FTZ R163, R20, R171, R163 ;  /* 0x000000ab14a37223 */ /* 0x000fe400000100a3 */
[----:B------:R-:W-:Y:S02]  /*c320*/  @P2 PRMT R113, R113, 0x7632, R113 ;  /* 0x0000763271712816 */ /* 0x000fe40000000071 */
[----:B------:R-:W-:Y:S01]  /*c330*/  FMUL.FTZ R163, R21, R163 ;  /* 0x000000a315a37220 */ /* 0x000fe20000410000 */
[----:B------:R-:W-:Y:S02]  /*c340*/  @P2 SHF.L.U32 R165, R16, 0x10, RZ ;  /* 0x0000001010a52819 */ /* 0x000fe400000006ff */
[----:B------:R-:W-:Y:S01]  /*c350*/  @P2 SHF.L.U32 R113, R113, 0x10, RZ ;  /* 0x0000001071712819 */ /* 0x000fe200000006ff */
[----:B------:R-:W-:Y:S01]  /*c360*/  FMUL.FTZ R164, R163, UR4 ;  /* 0x00000004a3a47c20 */ /* 0x000fe20008410000 */
[----:B------:R-:W-:-:S03]  /*c370*/  MOV R163, RZ ;  /* 0x000000ff00a37202 */ /* 0x000fc60000000f00 */
[-C--:B------:R-:W-:Y:S01]  /*c380*/  @P2 FMUL.FTZ R163, R113, R164.reuse ;  /* 0x000000a471a32220 */ /* 0x080fe20000410000 */
[----:B------:R-:W-:Y:S02]  /*c390*/  HFMA2 R113, -RZ, RZ, 0, 0 ;  /* 0x00000000ff717431 */ /* 0x000fe400000001ff */
[----:B------:R-:W-:Y:S01]  /*c3a0*/  @P2 FMUL.FTZ R113, R165, R164 ;  /* 0x000000a4a5712220 */ /* 0x000fe20000410000 */
[----:B------:R-:W-:Y:S01]  /*c3b0*/  LOP3.LUT P2, RZ, R153, 0xff, RZ, 0xc0, !PT ;  /* 0x000000ff99ff7812 */ /* 0x000fe2000784c0ff */
[----:B------:R-:W-:Y:S01]  /*c3c0*/  FMUL.FTZ R164, R160, UR4 ;  /* 0x00000004a0a47c20 */ /* 0x000fe20008410000 */
[----:B------:R-:W-:Y:S02]  /*c3d0*/  MOV R160, RZ ;  /* 0x000000ff00a07202 */ /* 0x000fe40000000f00 */
[----:B------:R-:W-:-:S09]  /*c3e0*/  F2FP.BF16.F32.PACK_AB R113, R113, R166 ;  /* 0x000000a67171723e */ /* 0x000fd200000010ff */
[C---:B------:R-:W-:Y:S02]  /*c3f0*/  @P2 SHF.L.U32 R165, R114.reuse, 0x10, RZ ;  /* 0x0000001072a52819 */ /* 0x040fe400000006ff */
[----:B------:R-:W-:-:S03]  /*c400*/  @P3 PRMT R114, R114, 0x7632, R114 ;  /* 0x0000763272723816 */ /* 0x000fc60000000072 */
[----:B------:R-:W-:Y:S01]  /*c410*/  @P2 FMUL.FTZ R160, R165, R164 ;  /* 0x000000a4a5a02220 */ /* 0x000fe20000410000 */
[----:B------:R-:W-:Y:S02]  /*c420*/  @P2 SHF.L.U32 R165, R94, 0x10, RZ ;  /* 0x000000105ea52819 */ /* 0x000fe400000006ff */
[----:B------:R-:W-:-:S03]  /*c430*/  @P3 SHF.L.U32 R114, R114, 0x10, RZ ;  /* 0x0000001072723819 */ /* 0x000fc600000006ff */
[----:B------:R-:W-:Y:S01]  /*c440*/  @P2 FMUL.FTZ R167, R165, R164 ;  /* 0x000000a4a5a72220 */ /* 0x000fe20000410000 */
[----:B------:R-:W-:Y:S02]  /*c450*/  PRMT R164, R66, 0x7632, R164 ;  /* 0x0000763242a47816 */ /* 0x000fe400000000a4 */
[----:B------:R-:W-:Y:S02]  /*c460*/  ISETP.GE.U32.AND P2, PT, R152, RZ, PT ;  /* 0x000000ff9800720c */ /* 0x000fe40003f46070 */
[----:B------:R-:W-:Y:S02]  /*c470*/  SHF.L.U32 R164, R164, 0x10, RZ ;  /* 0x00000010a4a47819 */ /* 0x000fe400000006ff */
[----:B------:R-:W-:Y:S02]  /*c480*/  ISETP.GE.U32.AND.EX P2, PT, R153, 0x1000000, PT, P2 ;  /* 0x010000009900780c */ /* 0x000fe40003f46120 */
[----:B------:R-:W-:Y:S01]  /*c490*/  @P3 SHF.L.U32 R153, R17, 0x10, RZ ;  /* 0x0000001011993819 */ /* 0x000fe200000006ff */
[----:B------:R-:W-:Y:S01]  /*c4a0*/  FFMA.FTZ R164, R20, R174, R164 ;  /* 0x000000ae14a47223 */ /* 0x000fe200000100a4 */
[----:B------:R-:W-:-:S03]  /*c4b0*/  SHF.L.U32 R165, R67, 0x10, RZ ;  /* 0x0000001043a57819 */ /* 0x000fc600000006ff */
[----:B------:R-:W-:Y:S01]  /*c4c0*/  FMUL.FTZ R152, R21, R164 ;  /* 0x000000a415987220 */ /* 0x000fe20000410000 */
[----:B------:R-:W-:Y:S02]  /*c4d0*/  HFMA2 R164, -RZ, RZ, 0, 0 ;  /* 0x00000000ffa47431 */ /* 0x000fe400000001ff */
[----:B------:R-:W-:Y:S01]  /*c4e0*/  FFMA.FTZ R165, R20, R169, R165 ;  /* 0x000000a914a57223 */ /* 0x000fe200000100a5 */
[----:B------:R-:W-:-:S03]  /*c4f0*/  FMUL.FTZ R152, R152, UR4 ;  /* 0x0000000498987c20 */ /* 0x000fc60008410000 */
[----:B------:R-:W-:Y:S01]  /*c500*/  FMUL.FTZ R165, R21, R165 ;  /* 0x000000a515a57220 */ /* 0x000fe20000410000 */
[----:B------:R-:W-:Y:S01]  /*c510*/  @P2 SHF.L.U32 R169, R18, 0x10, RZ ;  /* 0x0000001012a92819 */ /* 0x000fe200000006ff */
[-C--:B------:R-:W-:Y:S01]  /*c520*/  @P3 FMUL.FTZ R164, R114, R152.reuse ;  /* 0x0000009872a43220 */ /* 0x080fe20000410000 */
[----:B------:R-:W-:Y:S01]  /*c530*/  MOV R114, RZ ;  /* 0x000000ff00727202 */ /* 0x000fe20000000f00 */
[----:B------:R-:W-:Y:S01]  /*c540*/  @P3 FMUL.FTZ R114, R153, R152 ;  /* 0x0000009899723220 */ /* 0x000fe20000410000 */
[----:B------:R-:W-:Y:S01]  /*c550*/  PRMT R152, R67, 0x7632, R152 ;  /* 0x0000763243987816 */ /* 0x000fe20000000098 */
[----:B------:R-:W-:Y:S01]  /*c560*/  FADD.FTZ R153, -R175, R173 ;  /* 0x000000adaf997221 */ /* 0x000fe20000010100 */
[----:B------:R-:W-:Y:S02]  /*c570*/  FMUL.FTZ R165, R165, UR4 ;  /* 0x00000004a5a57c20 */ /* 0x000fe40008410000 */
[----:B------:R-:W-:Y:S02]  /*c580*/  SHF.L.U32 R152, R152, 0x10, RZ ;  /* 0x0000001098987819 */ /* 0x000fe400000006ff */
[----:B------:R-:W-:-:S03]  /*c590*/  F2FP.BF16.F32.PACK_AB R114, R114, R167 ;  /* 0x000000a77272723e */ /* 0x000fc600000010ff */
[----:B------:R-:W-:Y:S01]  /*c5a0*/  FFMA.FTZ R153, R20, R153, R152 ;  /* 0x0000009914997223 */ /* 0x000fe20000010098 */
[C---:B------:R-:W-:Y:S02]  /*c5b0*/  @P4 SHF.L.U32 R152, R115.reuse, 0x10, RZ ;  /* 0x0000001073984819 */ /* 0x040fe400000006ff */
[----:B------:R-:W-:-:S03]  /*c5c0*/  @P2 PRMT R115, R115, 0x7632, R115 ;  /* 0x0000763273732816 */ /* 0x000fc60000000073 */
[-C--:B------:R-:W-:Y:S01]  /*c5d0*/  @P4 FMUL.FTZ R161, R152, R165.reuse ;  /* 0x000000a598a14220 */ /* 0x080fe20000410000 */
[----:B------:R-:W-:Y:S01]  /*c5e0*/  MOV R152, RZ ;  /* 0x000000ff00987202 */ /* 0x000fe20000000f00 */
[----:B------:R-:W-:Y:S01]  /*c5f0*/  @P4 FMUL.FTZ R152, R168, R165 ;  /* 0x000000a5a8984220 */ /* 0x000fe20000410000 */
[----:B------:R-:W-:Y:S01]  /*c600*/  FMUL.FTZ R168, R21, R153 ;  /* 0x0000009915a87220 */ /* 0x000fe20000410000 */
[----:B------:R-:W-:Y:S01]  /*c610*/  @P2 SHF.L.U32 R153, R115, 0x10, RZ ;  /* 0x0000001073992819 */ /* 0x000fe200000006ff */
[----:B------:R-:W-:Y:S01]  /*c620*/  HFMA2 R115, -RZ, RZ, 0, 0 ;  /* 0x00000000ff737431 */ /* 0x000fe200000001ff */
[----:B------:R-:W-:Y:S01]  /*c630*/  MOV R165, RZ ;  /* 0x000000ff00a57202 */ /* 0x000fe20000000f00 */
[----:B------:R-:W-:-:S04]  /*c640*/  FMUL.FTZ R168, R168, UR4 ;  /* 0x00000004a8a87c20 */ /* 0x000fc80008410000 */
[-C--:B------:R-:W-:Y:S01]  /*c650*/  @P2 FMUL.FTZ R115, R169, R168.reuse ;  /* 0x000000a8a9732220 */ /* 0x080fe20000410000 */
[----:B------:R-:W-:-:S04]  /*c660*/  @P2 FMUL.FTZ R165, R153, R168 ;  /* 0x000000a899a52220 */ /* 0x000fc80000410000 */
[----:B------:R-:W-:-:S07]  /*c670*/  F2FP.BF16.F32.PACK_AB R115, R115, R152 ;  /* 0x000000987373723e */ /* 0x000fce00000010ff */
.L_x_1238:
        /* <DEDUP_REMOVED lines=10> */
[--C-:B------:R-:W-:Y:S01]  /*c720*/  FFMA.FTZ R150, R39, R150, R40.reuse ;  /* 0x0000009627967223 */ /* 0x100fe20000010028 */
        /* <DEDUP_REMOVED lines=10> */
[C-C-:B------:R-:W-:Y:S01]  /*c7d0*/  FFMA.FTZ R143, R39.reuse, R143, R40.reuse ;  /* 0x0000008f278f7223 */ /* 0x140fe20000010028 */
[----:B-----5:R-:W-:Y:S01]  /*c7e0*/  @P2 SHF.L.U32 R50, R112, 0x10, RZ ;  /* 0x0000001070322819 */ /* 0x020fe200000006ff */
[--C-:B------:R-:W-:Y:S01]  /*c7f0*/  FFMA.FTZ R155, R39, R155, R40.reuse ;  /* 0x0000009b279b7223 */ /* 0x100fe20000010028 */
[----:B------:R-:W-:Y:S01]  /*c800*/  FMUL.FTZ R49, R49, UR4 ;  /* 0x0000000431317c20 */ /* 0x000fe20008410000 */
[C-C-:B------:R-:W-:Y:S01]  /*c810*/  FFMA.FTZ R146, R39.reuse, R146, R40.reuse ;  /* 0x0000009227927223 */ /* 0x140fe20000010028 */
[----:B------:R-:W-:-:S02]  /*c820*/  FFMA.FTZ R156, R39, R156, R40 ;  /* 0x0000009c279c7223 */ /* 0x000fc40000010028 */
[----:B------:R-:W-:Y:S01]  /*c830*/  @P2 FMUL.FTZ R141, R49, R50 ;  /* 0x00000032318d2220 */ /* 0x000fe20000410000 */
[----:B------:R-:W-:Y:S01]  /*c840*/  @P2 SHF.L.U32 R50, R96, 0x10, RZ ;  /* 0x0000001060322819 */ /* 0x000fe200000006ff */
[----:B------:R-:W-:Y:S01]  /*c850*/  FADD.FTZ R146, -R146, R140 ;  /* 0x0000008c92927221 */ /* 0x000fe20000010100 */
[----:B------:R-:W-:Y:S01]  /*c860*/  @P3 SHF.L.U32 R150, R97, 0x10, RZ ;  /* 0x0000001061963819 */ /* 0x000fe200000006ff */
[----:B------:R-:W-:Y:S02]  /*c870*/  HFMA2 R140, -RZ, RZ, 0, 0 ;  /* 0x00000000ff8c7431 */ /* 0x000fe400000001ff */
[----:B------:R-:W-:Y:S01]  /*c880*/  FADD.FTZ R156, -R156, R151 ;  /* 0x000000979c9c7221 */ /* 0x000fe20000010100 */
[----:B------:R-:W-:Y:S01]  /*c890*/  @P2 FMUL.FTZ R137, R50, R49 ;  /* 0x0000003132892220 */ /* 0x000fe20000410000 */
[----:B------:R-:W-:Y:S02]  /*c8a0*/  LOP3.LUT P2, RZ, R144, 0xff00, RZ, 0xc0, !PT ;  /* 0x0000ff0090ff7812 */ /* 0x000fe4000784c0ff */
[----:B------:R-:W-:-:S04]  /*c8b0*/  PRMT R49, R60, 0x7632, R49 ;  /* 0x000076323c317816 */ /* 0x000fc80000000031 */
[----:B------:R-:W-:-:S05]  /*c8c0*/  SHF.L.U32 R49, R49, 0x10, RZ ;  /* 0x0000001031317819 */ /* 0x000fca00000006ff */
[----:B------:R-:W-:Y:S01]  /*c8d0*/  FFMA.FTZ R51, R20, R51, R49 ;  /* 0x0000003314337223 */ /* 0x000fe20000010031 */
[----:B------:R-:W-:Y:S01]  /*c8e0*/  FFMA.FTZ R49, R39, R142, R40 ;  /* 0x0000008e27317223 */ /* 0x000fe20000010028 */
[----:B------:R-:W-:Y:S01]  /*c8f0*/  @P2 PRMT R112, R112, 0x7632, R112 ;  /* 0x0000763270702816 */ /* 0x000fe20000000070 */
[----:B------:R-:W-:Y:S02]  /*c900*/  HFMA2 R142, -RZ, RZ, 0, 0 ;  /* 0x00000000ff8e7431 */ /* 0x000fe400000001ff */
[----:B------:R-:W-:Y:S01]  /*c910*/  FMUL.FTZ R50, R51, R21 ;  /* 0x0000001533327220 */ /* 0x000fe20000410000 */
[----:B------:R-:W-:Y:S01]  /*c920*/  FADD.FTZ R49, -R49, R138 ;  /* 0x0000008a31317221 */ /* 0x000fe20000010100 */
[----:B------:R-:W-:Y:S02]  /*c930*/  @P2 SHF.L.U32 R112, R112, 0x10, RZ ;  /* 0x0000001070702819 */ /* 0x000fe400000006ff */
[----:B------:R-:W-:Y:S01]  /*c940*/  FMUL.FTZ R50, R50, UR4 ;  /* 0x0000000432327c20 */ /* 0x000fe20008410000 */
[----:B------:R-:W-:-:S02]  /*c950*/  @P2 SHF.L.U32 R138, R11, 0x10, RZ ;  /* 0x000000100b8a2819 */ /* 0x000fc400000006ff */
[----:B------:R-:W-:Y:S01]  /*c960*/  F2FP.BF16.F32.PACK_AB R48, R51, R48 ;  /* 0x000000303330723e */ /* 0x000fe200000010ff */
[----:B------:R-:W-:Y:S01]  /*c970*/  @P2 FMUL.FTZ R147, R50, R112 ;  /* 0x0000007032932220 */ /* 0x000fe20000410000 */
[----:B------:R-:W-:-:S05]  /*c980*/  SHF.L.U32 R112, R61, 0x10, RZ ;  /* 0x000000103d707819 */ /* 0x000fca00000006ff */
[----:B------:R-:W-:Y:S01]  /*c990*/  FFMA.FTZ R49, R20, R49, R112 ;  /* 0x0000003114317223 */ /* 0x000fe20000010070 */
[----:B------:R-:W-:Y:S01]  /*c9a0*/  MOV R112, RZ ;  /* 0x000000ff00707202 */ /* 0x000fe20000000f00 */
[----:B------:R-:W-:Y:S01]  /*c9b0*/  @P2 FMUL.FTZ R112, R138, R50 ;  /* 0x000000328a702220 */ /* 0x000fe20000410000 */
[----:B------:R-:W-:Y:S01]  /*c9c0*/  @P3 SHF.L.U32 R138, R113, 0x10, RZ ;  /* 0x00000010718a3819 */ /* 0x000fe200000006ff */
[----:B------:R-:W-:Y:S01]  /*c9d0*/  FMUL.FTZ R50, R49, R21 ;  /* 0x0000001531327220 */ /* 0x000fe20000410000 */
[----:B------:R-:W-:Y:S02]  /*c9e0*/  LOP3.LUT P2, RZ, R144, 0xff000000, RZ, 0xc0, !PT ;  /* 0xff00000090ff7812 */ /* 0x000fe4000784c0ff */
[----:B------:R-:W-:Y:S01]  /*c9f0*/  F2FP.BF16.F32.PACK_AB R112, R112, R137 ;  /* 0x000000897070723e */ /* 0x000fe200000010ff */
[----:B------:R-:W-:-:S04]  /*ca00*/  FMUL.FTZ R50, R50, UR4 ;  /* 0x0000000432327c20 */ /* 0x000fc80008410000 */
[----:B------:R-:W-:Y:S01]  /*ca10*/  @P3 FMUL.FTZ R142, R50, R138 ;  /* 0x0000008a328e3220 */ /* 0x000fe20000410000 */
[----:B------:R-:W-:Y:S01]  /*ca20*/  MOV R138, RZ ;  /* 0x000000ff008a7202 */ /* 0x000fe20000000f00 */
[----:B------:R-:W-:Y:S01]  /*ca30*/  @P3 FMUL.FTZ R138, R150, R50 ;  /* 0x00000032968a3220 */ /* 0x000fe20000410000 */
[----:B------:R-:W-:Y:S01]  /*ca40*/  PRMT R50, R61, 0x7632, R50 ;  /* 0x000076323d327816 */ /* 0x000fe20000000032 */
[----:B------:R-:W-:Y:S01]  /*ca50*/  FADD.FTZ R150, -R154, R148 ;  /* 0x000000949a967221 */ /* 0x000fe20000010100 */
[----:B------:R-:W-:Y:S01]  /*ca60*/  HFMA2 R148, -RZ, RZ, 0, 0 ;  /* 0x00000000ff947431 */ /* 0x000fe200000001ff */
[----:B------:R-:W-:Y:S02]  /*ca70*/  @P2 PRMT R113, R113, 0x7632, R113 ;  /* 0x0000763271712816 */ /* 0x000fe40000000071 */
[----:B------:R-:W-:Y:S02]  /*ca80*/  SHF.L.U32 R50, R50, 0x10, RZ ;  /* 0x0000001032327819 */ /* 0x000fe400000006ff */
[----:B------:R-:W-:-:S02]  /*ca90*/  @P2 SHF.L.U32 R113, R113, 0x10, RZ ;  /* 0x0000001071712819 */ /* 0x000fc400000006ff */
        /* <DEDUP_REMOVED lines=9> */
[----:B------:R-:W-:Y:S01]  /*cb30*/  LOP3.LUT P2, RZ, R145, 0xff, RZ, 0xc0, !PT ;  /* 0x000000ff91ff7812 */ /* 0x000fe2000784c0ff */
[----:B------:R-:W-:Y:S01]  /*cb40*/  HFMA2 R143, -RZ, RZ, 0, 0 ;  /* 0x00000000ff8f7431 */ /* 0x000fe200000001ff */
        /* <DEDUP_REMOVED lines=10> */
[--C-:B------:R-:W-:Y:S01]  /*cbf0*/  FADD.FTZ R153, -R155, R149.reuse ;  /* 0x000000959b997221 */ /* 0x100fe20000010100 */
        /* <DEDUP_REMOVED lines=26> */
[----:B------:R-:W-:-:S03]  /*cda0*/  HFMA2 R144, -RZ, RZ, 0, 0 ;  /* 0x00000000ff907431 */ /* 0x000fc600000001ff */
[----:B------:R-:W-:Y:S02]  /*cdb0*/  ISETP.GE.U32.AND.EX P2, PT, R145, 0x1000000, PT, P2 ;  /* 0x010000009100780c */ /* 0x000fe40003f46120 */
        /* <DEDUP_REMOVED lines=11> */
[----:B------:R-:W-:-:S05]  /*ce70*/  @P2 FMUL.FTZ R115, R154, R151 ;  /* 0x000000979a732220 */ /* 0x000fca0000410000 */
[----:B------:R-:W-:Y:S01]  /*ce80*/  F2FP.BF16.F32.PACK_AB R115, R115, R146 ;  /* 0x000000927373723e */ /* 0x000fe200000010ff */
[----:B------:R-:W-:Y:S06]  /*ce90*/  BRA `(.L_x_1240) ;  /* 0x0000000400d47947 */ /* 0x000fec0003800000 */
.L_x_1239:
[C-C-:B------:R-:W-:Y:S01]  /*cea0*/  FFMA.FTZ R141, R39.reuse, R141, R40.reuse ;  /* 0x0000008d278d7223 */ /* 0x140fe20000010028 */
[----:B------:R-:W-:Y:S01]  /*ceb0*/  LOP3.LUT P2, RZ, R144, 0xff, RZ, 0xc0, !PT ;  /* 0x000000ff90ff7812 */ /* 0x000fe2000784c0ff */
[C-C-:B------:R-:W-:Y:S01]  /*cec0*/  FFMA.FTZ R150, R39.reuse, R150, R40.reuse ;  /* 0x0000009627967223 */ /* 0x140fe20000010028 */
[----:B------:R-:W-:Y:S01]  /*ced0*/  FFMA.FTZ R142, R39, R142, R40 ;  /* 0x0000008e278e7223 */ /* 0x000fe20000010028 */
[----:B------:R-:W-:Y:S01]  /*cee0*/  FADD.FTZ R141, -R141, R137 ;  /* 0x000000898d8d7221 */ /* 0x000fe20000010100 */
[----:B------:R-:W-:Y:S01]  /*cef0*/  SHF.L.U32 R137, R60, 0x10, RZ ;  /* 0x000000103c897819 */ /* 0x000fe200000006ff */
[--C-:B------:R-:W-:Y:S01]  /*cf00*/  FADD.FTZ R150, -R150, R147.reuse ;  /* 0x0000009396967221 */ /* 0x100fe20000010100 */
[----:B------:R-:W-:Y:S01]  /*cf10*/  PRMT R147, R60, 0x7632, R147 ;  /* 0x000076323c937816 */ /* 0x000fe20000000093 */
[----:B------:R-:W-:Y:S01]  /*cf20*/  FADD.FTZ R142, -R142, R138 ;  /* 0x0000008a8e8e7221 */ /* 0x000fe20000010100 */
[----:B------:R-:W-:Y:S01]  /*cf30*/  SHF.L.U32 R138, R61, 0x10, RZ ;  /* 0x000000103d8a7819 */ /* 0x000fe200000006ff */
[----:B------:R-:W-:Y:S01]  /*cf40*/  FFMA.FTZ R137, R20, R141, R137 ;  /* 0x0000008d14897223 */ /* 0x000fe20000010089 */
[----:B------:R-:W-:Y:S01]  /*cf50*/  HFMA2 R141, -RZ, RZ, 0, 0 ;  /* 0x00000000ff8d7431 */ /* 0x000fe200000001ff */
[----:B------:R-:W-:Y:S01]  /*cf60*/  SHF.L.U32 R147, R147, 0x10, RZ ;  /* 0x0000001093937819 */ /* 0x000fe200000006ff */
[----:B------:R-:W-:Y:S01]  /*cf70*/  FFMA.FTZ R154, R39, R154, R40 ;  /* 0x0000009a279a7223 */ /* 0x000fe20000010028 */
[----:B------:R-:W-:Y:S01]  /*cf80*/  FMUL.FTZ R137, R21, R137 ;  /* 0x0000008915897220 */ /* 0x000fe20000410000 */
[----:B------:R-:W-:Y:S01]  /*cf90*/  @P2 SHF.L.U32 R153, R96, 0x10, RZ ;  /* 0x0000001060992819 */ /* 0x000fe200000006ff */
[C---:B------:R-:W-:Y:S01]  /*cfa0*/  FFMA.FTZ R138, R20.reuse, R142, R138 ;  /* 0x0000008e148a7223 */ /* 0x040fe2000001008a */
[----:B------:R-:W-:Y:S01]  /*cfb0*/  FFMA.FTZ R147, R20, R150, R147 ;  /* 0x0000009614937223 */ /* 0x000fe20000010093 */
[----:B------:R-:W-:Y:S01]  /*cfc0*/  FMUL.FTZ R152, R137, UR4 ;  /* 0x0000000489987c20 */ /* 0x000fe20008410000 */
[----:B-----5:R-:W-:Y:S01]  /*cfd0*/  @P2 SHF.L.U32 R137, R112, 0x10, RZ ;  /* 0x0000001070892819 */ /* 0x020fe200000006ff */
[C---:B------:R-:W-:Y:S01]  /*cfe0*/  FMUL.FTZ R138, R21.reuse, R138 ;  /* 0x0000008a158a7220 */ /* 0x040fe20000410000 */
[----:B------:R-:W-:Y:S01]  /*cff0*/  FMUL.FTZ R147, R21, R147 ;  /* 0x0000009315937220 */ /* 0x000fe20000410000 */
[----:B------:R-:W-:-:S02]  /*d000*/  HFMA2 R142, -RZ, RZ, 0, 0 ;  /* 0x00000000ff8e7431 */ /* 0x000fc400000001ff */
[--C-:B------:R-:W-:Y:S01]  /*d010*/  FADD.FTZ R154, -R154, R148.reuse ;  /* 0x000000949a9a7221 */ /* 0x100fe20000010100 */
[-C--:B------:R-:W-:Y:S01]  /*d020*/  @P2 FMUL.FTZ R141, R137, R152.reuse ;  /* 0x00000098898d2220 */ /* 0x080fe20000410000 */
[----:B------:R-:W-:Y:S01]  /*d030*/  MOV R137, RZ ;  /* 0x000000ff00897202 */ /* 0x000fe20000000f00 */
[----:B------:R-:W-:Y:S01]  /*d040*/  @P2 FMUL.FTZ R137, R153, R152 ;  /* 0x0000009899892220 */ /* 0x000fe20000410000 */
[----:B------:R-:W-:Y:S01]  /*d050*/  LOP3.LUT P2, RZ, R144, 0xff00, RZ, 0xc0, !PT ;  /* 0x0000ff0090ff7812 */ /* 0x000fe2000784c0ff */
[----:B------:R-:W-:Y:S01]  /*d060*/  FMUL.FTZ R150, R147, UR4 ;  /* 0x0000000493967c20 */ /* 0x000fe20008410000 */
[----:B------:R-:W-:Y:S01]  /*d070*/  HFMA2 R147, -RZ, RZ, 0, 0 ;  /* 0x00000000ff937431 */ /* 0x000fe200000001ff */
[----:B------:R-:W-:Y:S01]  /*d080*/  PRMT R148, R61, 0x7632, R148 ;  /* 0x000076323d947816 */ /* 0x000fe20000000094 */
[C-C-:B------:R-:W-:Y:S01]  /*d090*/  FFMA.FTZ R143, R39.reuse, R143, R40.reuse ;  /* 0x0000008f278f7223 */ /* 0x140fe20000010028 */
[--C-:B------:R-:W-:Y:S01]  /*d0a0*/  FFMA.FTZ R155, R39, R155, R40.reuse ;  /* 0x0000009b279b7223 */ /* 0x100fe20000010028 */
[----:B------:R-:W-:Y:S01]  /*d0b0*/  LOP3.LUT P3, RZ, R145, 0xff00, RZ, 0xc0, !PT ;  /* 0x0000ff0091ff7812 */ /* 0x000fe2000786c0ff */
[----:B------:R-:W-:Y:S01]  /*d0c0*/  FFMA.FTZ R146, R39, R146, R40 ;  /* 0x0000009227927223 */ /* 0x000fe20000010028 */
[----:B------:R-:W-:Y:S01]  /*d0d0*/  SHF.L.U32 R148, R148, 0x10, RZ ;  /* 0x0000001094947819 */ /* 0x000fe200000006ff */
[----:B------:R-:W-:Y:S01]  /*d0e0*/  FADD.FTZ R143, -R143, R139 ;  /* 0x0000008b8f8f7221 */ /* 0x000fe20000010100 */
[C---:B------:R-:W-:Y:S01]  /*d0f0*/  SHF.L.U32 R139, R62.reuse, 0x10, RZ ;  /* 0x000000103e8b7819 */ /* 0x040fe200000006ff */
[--C-:B------:R-:W-:Y:S01]  /*d100*/  FADD.FTZ R155, -R155, R149.reuse ;  /* 0x000000959b9b7221 */ /* 0x100fe20000010100 */
[----:B------:R-:W-:Y:S01]  /*d110*/  PRMT R149, R62, 0x7632, R149 ;  /* 0x000076323e957816 */ /* 0x000fe20000000095 */
[----:B------:R-:W-:Y:S01]  /*d120*/  FFMA.FTZ R148, R20, R154, R148 ;  /* 0x0000009a14947223 */ /* 0x000fe20000010094 */
[----:B------:R-:W-:Y:S01]  /*d130*/  @P2 PRMT R112, R112, 0x7632, R112 ;  /* 0x0000763270702816 */ /* 0x000fe20000000070 */
[----:B------:R-:W-:Y:S01]  /*d140*/  FFMA.FTZ R139, R20, R143, R139 ;  /* 0x0000008f148b7223 */ /* 0x000fe2000001008b */
[----:B------:R-:W-:Y:S01]  /*d150*/  @P2 SHF.L.U32 R152, R11, 0x10, RZ ;  /* 0x000000100b982819 */ /* 0x000fe200000006ff */
[C---:B------:R-:W-:Y:S01]  /*d160*/  FMUL.FTZ R148, R21.reuse, R148 ;  /* 0x0000009415947220 */ /* 0x040fe20000410000 */
[----:B------:R-:W-:Y:S01]  /*d170*/  @P2 SHF.L.U32 R112, R112, 0x10, RZ ;  /* 0x0000001070702819 */ /* 0x000fe200000006ff */
[----:B------:R-:W-:Y:S01]  /*d180*/  FMUL.FTZ R139, R21, R139 ;  /* 0x0000008b158b7220 */ /* 0x000fe20000410000 */
[----:B------:R-:W-:Y:S01]  /*d190*/  HFMA2 R143, -RZ, RZ, 0, 0 ;  /* 0x00000000ff8f7431 */ /* 0x000fe200000001ff */
[----:B------:R-:W-:Y:S01]  /*d1a0*/  SHF.L.U32 R149, R149, 0x10, RZ ;  /* 0x0000001095957819 */ /* 0x000fe200000006ff */
[----:B------:R-:W-:Y:S01]  /*d1b0*/  FADD.FTZ R146, -R146, R140 ;  /* 0x0000008c92927221 */ /* 0x000fe20000010100 */
[-C--:B------:R-:W-:Y:S01]  /*d1c0*/  @P2 FMUL.FTZ R147, R112, R150.reuse ;  /* 0x0000009670932220 */ /* 0x080fe20000410000 */
[----:B------:R-:W-:Y:S01]  /*d1d0*/  MOV R112, RZ ;  /* 0x000000ff00707202 */ /* 0x000fe20000000f00 */
[----:B------:R-:W-:Y:S01]  /*d1e0*/  @P2 FMUL.FTZ R112, R152, R150 ;  /* 0x0000009698702220 */ /* 0x000fe20000410000 */
[----:B------:R-:W-:Y:S01]  /*d1f0*/  LOP3.LUT P2, RZ, R144, 0xff0000, RZ, 0xc0, !PT ;  /* 0x00ff000090ff7812 */ /* 0x000fe2000784c0ff */
[----:B------:R-:W-:Y:S01]  /*d200*/  FMUL.FTZ R150, R138, UR4 ;  /* 0x000000048a967c20 */ /* 0x000fe20008410000 */
[----:B------:R-:W-:Y:S01]  /*d210*/  FFMA.FTZ R149, R20, R155, R149 ;  /* 0x0000009b14957223 */ /* 0x000fe20000010095 */
[----:B------:R-:W-:Y:S01]  /*d220*/  SHF.L.U32 R140, R63, 0x10, RZ ;  /* 0x000000103f8c7819 */ /* 0x000fe200000006ff */
[----:B------:R-:W-:Y:S01]  /*d230*/  FFMA.FTZ R156, R39, R156, R40 ;  /* 0x0000009c279c7223 */ /* 0x000fe20000010028 */
[----:B------:R-:W-:-:S02]  /*d240*/  LOP3.LUT P4, RZ, R145, 0xff0000, RZ, 0xc0, !PT ;  /* 0x00ff000091ff7812 */ /* 0x000fc4000788c0ff */
[----:B------:R-:W-:Y:S01]  /*d250*/  F2FP.BF16.F32.PACK_AB R112, R112, R137 ;  /* 0x000000897070723e */ /* 0x000fe200000010ff */
[--C-:B------:R-:W-:Y:S01]  /*d260*/  FFMA.FTZ R146, R20, R146, R140.reuse ;  /* 0x0000009214927223 */ /* 0x100fe2000001008c */
[----:B------:R-:W-:-:S03]  /*d270*/  PRMT R140, R63, 0x7632, R140 ;  /* 0x000076323f8c7816 */ /* 0x000fc6000000008c */
[----:B------:R-:W-:Y:S01]  /*d280*/  FMUL.FTZ R146, R21, R146 ;  /* 0x0000009215927220 */ /* 0x000fe20000410000 */
[----:B------:R-:W-:Y:S02]  /*d290*/  @P2 SHF.L.U32 R138, R113, 0x10, RZ ;  /* 0x00000010718a2819 */ /* 0x000fe400000006ff */
[----:B------:R-:W-:Y:S01]  /*d2a0*/  @P2 SHF.L.U32 R152, R97, 0x10, RZ ;  /* 0x0000001061982819 */ /* 0x000fe200000006ff */
[----:B------:R-:W-:Y:S01]  /*d2b0*/  FMUL.FTZ R146, R146, UR4 ;  /* 0x0000000492927c20 */ /* 0x000fe20008410000 */
[----:B------:R-:W-:Y:S01]  /*d2c0*/  SHF.L.U32 R140, R140, 0x10, RZ ;  /* 0x000000108c8c7819 */ /* 0x000fe200000006ff */
        /* <DEDUP_REMOVED lines=13> */
[----:B------:R-:W-:-:S03]  /*d3a0*/  FMUL.FTZ R150, R139, UR4 ;  /* 0x000000048b967c20 */ /* 0x000fc60008410000 */
        /* <DEDUP_REMOVED lines=8> */
[----:B------:R-:W-:Y:S01]  /*d430*/  FMUL.FTZ R144, R21, R149 ;  /* 0x0000009515907220 */ /* 0x000fe20000410000 */
[----:B------:R-:W-:Y:S01]  /*d440*/  HFMA2 R149, -RZ, RZ, 0, 0 ;  /* 0x00000000ff957431 */ /* 0x000fe200000001ff */
[----:B------:R-:W-:-:S02]  /*d450*/  @P3 SHF.L.U32 R114, R114, 0x10, RZ ;  /* 0x0000001072723819 */ /* 0x000fc400000006ff */
[----:B------:R-:W-:Y:S01]  /*d460*/  ISETP.GE.U32.AND.EX P2, PT, R145, 0x1000000, PT, P2 ;  /* 0x010000009100780c */ /* 0x000fe20003f46120 */
[----:B------:R-:W-:Y:S01]  /*d470*/  FMUL.FTZ R144, R144, UR4 ;  /* 0x0000000490907c20 */ /* 0x000fe20008410000 */
[----:B------:R-:W-:Y:S02]  /*d480*/  @P3 SHF.L.U32 R145, R13, 0x10, RZ ;  /* 0x000000100d913819 */ /* 0x000fe400000006ff */
[----:B------:R-:W-:Y:S01]  /*d490*/  @P4 SHF.L.U32 R150, R99, 0x10, RZ ;  /* 0x0000001063964819 */ /* 0x000fe200000006ff */
[-C--:B------:R-:W-:Y:S01]  /*d4a0*/  @P3 FMUL.FTZ R149, R114, R144.reuse ;  /* 0x0000009072953220 */ /* 0x080fe20000410000 */
[----:B------:R-:W-:Y:S01]  /*d4b0*/  MOV R114, RZ ;  /* 0x000000ff00727202 */ /* 0x000fe20000000f00 */
[----:B------:R-:W-:Y:S01]  /*d4c0*/  @P3 FMUL.FTZ R114, R145, R144 ;  /* 0x0000009091723220 */ /* 0x000fe20000410000 */
[----:B------:R-:W-:Y:S01]  /*d4d0*/  FADD.FTZ R144, -R156, R151 ;  /* 0x000000979c907221 */ /* 0x000fe20000010100 */
[----:B------:R-:W-:-:S03]  /*d4e0*/  @P4 SHF.L.U32 R145, R115, 0x10, RZ ;  /* 0x0000001073914819 */ /* 0x000fc600000006ff */
[----:B------:R-:W-:Y:S01]  /*d4f0*/  FFMA.FTZ R144, R20, R144, R140 ;  /* 0x0000009014907223 */ /* 0x000fe2000001008c */
[----:B------:R-:W-:Y:S01]  /*d500*/  HFMA2 R140, -RZ, RZ, 0, 0 ;  /* 0x00000000ff8c7431 */ /* 0x000fe200000001ff */
[----:B------:R-:W-:Y:S02]  /*d510*/  @P2 SHF.L.U32 R151, R14, 0x10, RZ ;  /* 0x000000100e972819 */ /* 0x000fe400000006ff */
[----:B------:R-:W-:Y:S01]  /*d520*/  FMUL.FTZ R144, R21, R144 ;  /* 0x0000009015907220 */ /* 0x000fe20000410000 */
[----:B------:R-:W-:Y:S01]  /*d530*/  F2FP.BF16.F32.PACK_AB R114, R114, R139 ;  /* 0x0000008b7272723e */ /* 0x000fe200000010ff */
[-C--:B------:R-:W-:Y:S01]  /*d540*/  @P4 FMUL.FTZ R140, R145, R146.reuse ;  /* 0x00000092918c4220 */ /* 0x080fe20000410000 */
[----:B------:R-:W-:Y:S01]  /*d550*/  MOV R145, RZ ;  /* 0x000000ff00917202 */ /* 0x000fe20000000f00 */
[----:B------:R-:W-:Y:S01]  /*d560*/  @P4 FMUL.FTZ R145, R150, R146 ;  /* 0x0000009296914220 */ /* 0x000fe20000410000 */
[----:B------:R-:W-:Y:S01]  /*d570*/  @P2 PRMT R146, R115, 0x7632, R146 ;  /* 0x0000763273922816 */ /* 0x000fe20000000092 */
[----:B------:R-:W-:-:S02]  /*d580*/  HFMA2 R115, -RZ, RZ, 0, 0 ;  /* 0x00000000ff737431 */ /* 0x000fc400000001ff */
[----:B------:R-:W-:Y:S01]  /*d590*/  FMUL.FTZ R150, R144, UR4 ;  /* 0x0000000490967c20 */ /* 0x000fe20008410000 */
[----:B------:R-:W-:Y:S02]  /*d5a0*/  MOV R144, RZ ;  /* 0x000000ff00907202 */ /* 0x000fe40000000f00 */
[----:B------:R-:W-:Y:S01]  /*d5b0*/  @P2 SHF.L.U32 R146, R146, 0x10, RZ ;  /* 0x0000001092922819 */ /* 0x000fe200000006ff */
[----:B------:R-:W-:-:S04]  /*d5c0*/  @P2 FMUL.FTZ R115, R151, R150 ;  /* 0x0000009697732220 */ /* 0x000fc80000410000 */
[----:B------:R-:W-:Y:S01]  /*d5d0*/  @P2 FMUL.FTZ R144, R146, R150 ;  /* 0x0000009692902220 */ /* 0x000fe20000410000 */
[----:B------:R-:W-:-:S07]  /*d5e0*/  F2FP.BF16.F32.PACK_AB R115, R115, R145 ;  /* 0x000000917373723e */ /* 0x000fce00000010ff */
.L_x_1240:
        /* <DEDUP_REMOVED lines=9> */
[----:B------:R-:W-:Y:S01]  /*d680*/  LOP3.LUT P2, RZ, R134, 0xff, RZ, 0xc0, !PT ;  /* 0x000000ff86ff7812 */ /* 0x000fe2000784c0ff */
[C---:B------:R-:W-:Y:S01]  /*d690*/  FFMA.FTZ R130, R39.reuse, R130, R40 ;  /* 0x0000008227827223 */ /* 0x040fe20000010028 */
        /* <DEDUP_REMOVED lines=11> */
[--C-:B------:R-:W-:Y:S01]  /*d750*/  FFMA.FTZ R122, R39, R122, R40.reuse ;  /* 0x0000007a277a7223 */ /* 0x100fe20000010028 */
        /* <DEDUP_REMOVED lines=9> */
[----:B------:R-:W-:-:S02]  /*d7f0*/  FFMA.FTZ R133, R39, R133, R40 ;  /* 0x0000008527857223 */ /* 0x000fc40000010028 */
[----:B------:R-:W-:Y:S01]  /*d800*/  @P2 FMUL.FTZ R136, R50, R49 ;  /* 0x0000003132882220 */ /* 0x000fe20000410000 */
[----:B------:R-:W-:Y:S01]  /*d810*/  LOP3.LUT P2, RZ, R134, 0xff00, RZ, 0xc0, !PT ;  /* 0x0000ff0086ff7812 */ /* 0x000fe2000784c0ff */
[----:B------:R-:W-:Y:S01]  /*d820*/  FADD.FTZ R129, -R133, R129 ;  /* 0x0000008185817221 */ /* 0x000fe20000010100 */
[----:B------:R-:W-:-:S04]  /*d830*/  PRMT R49, R56, 0x7632, R49 ;  /* 0x0000763238317816 */ /* 0x000fc80000000031 */
        /* <DEDUP_REMOVED lines=67> */
[----:B------:R-:W-:Y:S01]  /*dc70*/  FFMA.FTZ R128, R20, R123, R128 ;  /* 0x0000007b14807223 */ /* 0x000fe20000010080 */
[----:B------:R-:W-:-:S03]  /*dc80*/  HFMA2 R123, -RZ, RZ, 0, 0 ;  /* 0x00000000ff7b7431 */ /* 0x000fc600000001ff */
[----:B------:R-:W-:Y:S02]  /*dc90*/  FMUL.FTZ R125, R128, R21 ;  /* 0x00000015807d7220 */ /* 0x000fe40000410000 */
[----:B------:R-:W-:Y:S02]  /*dca0*/  @P2 SHF.L.U32 R116, R115, 0x10, RZ ;  /* 0x0000001073742819 */ /* 0x000fe400000006ff */
[----:B------:R-:W-:Y:S01]  /*dcb0*/  FMUL.FTZ R125, R125, UR4 ;  /* 0x000000047d7d7c20 */ /* 0x000fe20008410000 */
[----:B------:R-:W-:-:S03]  /*dcc0*/  @P2 SHF.L.U32 R137, R103, 0x10, RZ ;  /* 0x0000001067892819 */ /* 0x000fc600000006ff */
[----:B------:R-:W-:Y:S01]  /*dcd0*/  @P2 FMUL.FTZ R123, R125, R116 ;  /* 0x000000747d7b2220 */ /* 0x000fe20000410000 */
[----:B------:R-:W-:Y:S01]  /*dce0*/  MOV R116, RZ ;  /* 0x000000ff00747202 */ /* 0x000fe20000000f00 */
[----:B------:R-:W-:Y:S01]  /*dcf0*/  @P2 FMUL.FTZ R116, R137, R125 ;  /* 0x0000007d89742220 */ /* 0x000fe20000410000 */
[----:B------:R-:W-:Y:S02]  /*dd00*/  ISETP.GE.U32.AND P2, PT, R134, RZ, PT ;  /* 0x000000ff8600720c */ /* 0x000fe40003f46070 */
[----:B------:R-:W-:Y:S02]  /*dd10*/  PRMT R125, R59, 0x7632, R125 ;  /* 0x000076323b7d7816 */ /* 0x000fe4000000007d */
[----:B------:R-:W-:Y:S02]  /*dd20*/  ISETP.GE.U32.AND.EX P2, PT, R135, 0x1000000, PT, P2 ;  /* 0x010000008700780c */ /* 0x000fe40003f46120 */
[----:B------:R-:W-:-:S05]  /*dd30*/  SHF.L.U32 R125, R125, 0x10, RZ ;  /* 0x000000107d7d7819 */ /* 0x000fca00000006ff */
[----:B------:R-:W-:Y:S01]  /*dd40*/  FFMA.FTZ R129, R20, R129, R125 ;  /* 0x0000008114817223 */ /* 0x000fe2000001007d */
[----:B------:R-:W-:-:S03]  /*dd50*/  HFMA2 R125, -RZ, RZ, 0, 0 ;  /* 0x00000000ff7d7431 */ /* 0x000fc600000001ff */
        /* <DEDUP_REMOVED lines=11> */
.L_x_1241:
[C-C-:B------:R-:W-:Y:S01]  /*de10*/  FFMA.FTZ R120, R39.reuse, R120, R40.reuse ;  /* 0x0000007827787223 */ /* 0x140fe20000010028 */
[----:B------:R-:W-:Y:S01]  /*de20*/  LOP3.LUT P2, RZ, R134, 0xff, RZ, 0xc0, !PT ;  /* 0x000000ff86ff7812 */ /* 0x000fe2000784c0ff */
[C-C-:B------:R-:W-:Y:S01]  /*de30*/  FFMA.FTZ R130, R39.reuse, R130, R40.reuse ;  /* 0x0000008227827223 */ /* 0x140fe20000010028 */
[----:B------:R-:W-:Y:S01]  /*de40*/  FFMA.FTZ R121, R39, R121, R40 ;  /* 0x0000007927797223 */ /* 0x000fe20000010028 */
[----:B------:R-:W-:Y:S01]  /*de50*/  FADD.FTZ R120, -R120, R119 ;  /* 0x0000007778787221 */ /* 0x000fe20000010100 */
[----:B------:R-:W-:Y:S01]  /*de60*/  SHF.L.U32 R119, R56, 0x10, RZ ;  /* 0x0000001038777819 */ /* 0x000fe200000006ff */
[----:B------:R-:W-:Y:S01]  /*de70*/  FADD.FTZ R130, -R130, R124 ;  /* 0x0000007c82827221 */ /* 0x000fe20000010100 */
[----:B------:R-:W-:Y:S01]  /*de80*/  FADD.FTZ R121, -R121, R118 ;  /* 0x0000007679797221 */ /* 0x000fe20000010100 */
[----:B------:R-:W-:Y:S01]  /*de90*/  SHF.L.U32 R118, R57, 0x10, RZ ;  /* 0x0000001039767819 */ /* 0x000fe200000006ff */
[C-C-:B------:R-:W-:Y:S01]  /*dea0*/  FFMA.FTZ R131, R39.reuse, R131, R40.reuse ;  /* 0x0000008327837223 */ /* 0x140fe20000010028 */
[C---:B------:R-:W-:Y:S01]  /*deb0*/  FFMA.FTZ R119, R20.reuse, R120, R119 ;  /* 0x0000007814777223 */ /* 0x040fe20000010077 */
[C-C-:B------:R-:W-:Y:S01]  /*dec0*/  FFMA.FTZ R122, R39.reuse, R122, R40.reuse ;  /* 0x0000007a277a7223 */ /* 0x140fe20000010028 */
[----:B------:R-:W-:Y:S01]  /*ded0*/  FFMA.FTZ R132, R39, R132, R40 ;  /* 0x0000008427847223 */ /* 0x000fe20000010028 */
[----:B------:R-:W-:Y:S01]  /*dee0*/  FFMA.FTZ R118, R20, R121, R118 ;  /* 0x0000007914767223 */ /* 0x000fe20000010076 */
[----:B------:R-:W-:Y:S01]  /*def0*/  FMUL.FTZ R119, R21, R119 ;  /* 0x0000007715777220 */ /* 0x000fe20000410000 */
[----:B-----5:R-:W-:Y:S01]  /*df00*/  @P2 SHF.L.U32 R136, R112, 0x10, RZ ;  /* 0x0000001070882819 */ /* 0x020fe200000006ff */
[----:B------:R-:W-:Y:S01]  /*df10*/  FADD.FTZ R131, -R131, R125 ;  /* 0x0000007d83837221 */ /* 0x000fe20000010100 */
[----:B------:R-:W-:Y:S01]  /*df20*/  @P2 SHF.L.U32 R137, R100, 0x10, RZ ;  /* 0x0000001064892819 */ /* 0x000fe200000006ff */
[----:B------:R-:W-:Y:S01]  /*df30*/  FMUL.FTZ R120, R119, UR4 ;  /* 0x0000000477787c20 */ /* 0x000fe20008410000 */
[----:B------:R-:W-:-:S02]  /*df40*/  HFMA2 R119, -RZ, RZ, 0, 0 ;  /* 0x00000000ff777431 */ /* 0x000fc400000001ff */
[----:B------:R-:W-:Y:S01]  /*df50*/  FMUL.FTZ R118, R21, R118 ;  /* 0x0000007615767220 */ /* 0x000fe20000410000 */
[----:B------:R-:W-:Y:S01]  /*df60*/  FADD.FTZ R122, -R122, R117 ;  /* 0x000000757a7a7221 */ /* 0x000fe20000010100 */
[----:B------:R-:W-:Y:S01]  /*df70*/  SHF.L.U32 R117, R58, 0x10, RZ ;  /* 0x000000103a757819 */ /* 0x000fe200000006ff */
[----:B------:R-:W-:Y:S01]  /*df80*/  FADD.FTZ R132, -R132, R128 ;  /* 0x0000008084847221 */ /* 0x000fe20000010100 */
[----:B------:R-:W-:Y:S01]  /*df90*/  FMUL.FTZ R121, R118, UR4 ;  /* 0x0000000476797c20 */ /* 0x000fe20008410000 */
[-C--:B------:R-:W-:Y:S01]  /*dfa0*/  @P2 FMUL.FTZ R119, R136, R120.reuse ;  /* 0x0000007888772220 */ /* 0x080fe20000410000 */
[----:B------:R-:W-:Y:S01]  /*dfb0*/  MOV R136, RZ ;  /* 0x000000ff00887202 */ /* 0x000fe20000000f00 */
[----:B------:R-:W-:Y:S01]  /*dfc0*/  @P2 FMUL.FTZ R136, R137, R120 ;  /* 0x0000007889882220 */ /* 0x000fe20000410000 */
[----:B------:R-:W-:Y:S01]  /*dfd0*/  PRMT R120, R56, 0x7632, R120 ;  /* 0x0000763238787816 */ /* 0x000fe20000000078 */
[----:B------:R-:W-:Y:S01]  /*dfe0*/  HFMA2 R118, -RZ, RZ, 0, 0 ;  /* 0x00000000ff767431 */ /* 0x000fe200000001ff */
[----:B------:R-:W-:Y:S01]  /*dff0*/  LOP3.LUT P2, RZ, R134, 0xff00, RZ, 0xc0, !PT ;  /* 0x0000ff0086ff7812 */ /* 0x000fe2000784c0ff */
[----:B------:R-:W-:Y:S01]  /*e000*/  FFMA.FTZ R117, R20, R122, R117 ;  /* 0x0000007a14757223 */ /* 0x000fe20000010075 */
[----:B------:R-:W-:Y:S01]  /*e010*/  SHF.L.U32 R120, R120, 0x10, RZ ;  /* 0x0000001078787819 */ /* 0x000fe200000006ff */
[----:B------:R-:W-:Y:S01]  /*e020*/  HFMA2 R122, -RZ, RZ, 0, 0 ;  /* 0x00000000ff7a7431 */ /* 0x000fe200000001ff */
[----:B------:R-:W-:Y:S01]  /*e030*/  LOP3.LUT P3, RZ, R135, 0xff00, RZ, 0xc0, !PT ;  /* 0x0000ff0087ff7812 */ /* 0x000fe2000786c0ff */
[----:B------:R-:W-:Y:S01]  /*e040*/  FMUL.FTZ R117, R21, R117 ;  /* 0x0000007515757220 */ /* 0x000fe20000410000 */
[----:B------:R-:W-:Y:S01]  /*e050*/  FFMA.FTZ R123, R39, R123, R40 ;  /* 0x0000007b277b7223 */ /* 0x000fe20000010028 */
[----:B------:R-:W-:Y:S01]  /*e060*/  FFMA.FTZ R120, R20, R130, R120 ;  /* 0x0000008214787223 */ /* 0x000fe20000010078 */
[----:B------:R-:W-:Y:S01]  /*e070*/  LOP3.LUT P4, RZ, R135, 0xff0000, RZ, 0xc0, !PT ;  /* 0x00ff000087ff7812 */ /* 0x000fe2000788c0ff */
[----:B------:R-:W-:Y:S01]  /*e080*/  FFMA.FTZ R133, R39, R133, R40 ;  /* 0x0000008527857223 */ /* 0x000fe20000010028 */
[----:B------:R-:W-:Y:S01]  /*e090*/  FADD.FTZ R123, -R123, R116 ;  /* 0x000000747b7b7221 */ /* 0x000fe20000010100 */
[----:B------:R-:W-:Y:S01]  /*e0a0*/  FMUL.FTZ R120, R21, R120 ;  /* 0x0000007815787220 */ /* 0x000fe20000410000 */
[----:B------:R-:W-:-:S02]  /*e0b0*/  SHF.L.U32 R116, R59, 0x10, RZ ;  /* 0x000000103b747819 */ /* 0x000fc400000006ff */
[----:B------:R-:W-:Y:S01]  /*e0c0*/  @P2 PRMT R112, R112, 0x7632, R112 ;  /* 0x0000763270702816 */ /* 0x000fe20000000070 */
[----:B------:R-:W-:Y:S01]  /*e0d0*/  FMUL.FTZ R124, R120, UR4 ;  /* 0x00000004787c7c20 */ /* 0x000fe20008410000 */
[----:B------:R-:W-:Y:S01]  /*e0e0*/  HFMA2 R120, -RZ, RZ, 0, 0 ;  /* 0x00000000ff787431 */ /* 0x000fe200000001ff */
[----:B------:R-:W-:Y:S01]  /*e0f0*/  @P2 SHF.L.U32 R130, R7, 0x10, RZ ;  /* 0x0000001007822819 */ /* 0x000fe200000006ff */
[--C-:B------:R-:W-:Y:S01]  /*e100*/  FFMA.FTZ R123, R20, R123, R116.reuse ;  /* 0x0000007b147b7223 */ /* 0x100fe20000010074 */
[----:B------:R-:W-:Y:S02]  /*e110*/  @P2 SHF.L.U32 R112, R112, 0x10, RZ ;  /* 0x0000001070702819 */ /* 0x000fe400000006ff */
[----:B------:R-:W-:Y:S02]  /*e120*/  @P3 SHF.L.U32 R128, R9, 0x10, RZ ;  /* 0x0000001009803819 */ /* 0x000fe400000006ff */
[----:B------:R-:W-:Y:S01]  /*e130*/  PRMT R116, R59, 0x7632, R116 ;  /* 0x000076323b747816 */ /* 0x000fe20000000074 */
[-C--:B------:R-:W-:Y:S01]  /*e140*/  @P2 FMUL.FTZ R120, R112, R124.reuse ;  /* 0x0000007c70782220 */ /* 0x080fe20000410000 */
[----:B------:R-:W-:Y:S01]  /*e150*/  MOV R112, RZ ;  /* 0x000000ff00707202 */ /* 0x000fe20000000f00 */
[----:B------:R-:W-:Y:S01]  /*e160*/  @P2 FMUL.FTZ R112, R130, R124 ;  /* 0x0000007c82702220 */ /* 0x000fe20000410000 */
[----:B------:R-:W-:-:S02]  /*e170*/  LOP3.LUT P2, RZ, R134, 0xff0000, RZ, 0xc0, !PT ;  /* 0x00ff000086ff7812 */ /* 0x000fc4000784c0ff */
[----:B------:R-:W-:Y:S02]  /*e180*/  MOV R130, RZ ;  /* 0x000000ff00827202 */ /* 0x000fe40000000f00 */
[----:B------:R-:W-:Y:S02]  /*e190*/  SHF.L.U32 R116, R116, 0x10, RZ ;  /* 0x0000001074747819 */ /* 0x000fe400000006ff */
[----:B------:R-:W-:-:S07]  /*e1a0*/  F2FP.BF16.F32.PACK_AB R112, R112, R136 ;  /* 0x000000887070723e */ /* 0x000fce00000010ff */
[----:B------:R-:W-:-:S05]  /*e1b0*/  @P2 SHF.L.U32 R124, R113, 0x10, RZ ;  /* 0x00000010717c2819 */ /* 0x000fca00000006ff */
[----:B------:R-:W-:Y:S01]  /*e1c0*/  @P2 FMUL.FTZ R118, R124, R121 ;  /* 0x000000797c762220 */ /* 0x000fe20000410000 */
[----:B------:R-:W-:-:S05]  /*e1d0*/  @P2 SHF.L.U32 R124, R101, 0x10, RZ ;  /* 0x00000010657c2819 */ /* 0x000fca00000006ff */
[----:B------:R-:W-:Y:S01]  /*e1e0*/  @P2 FMUL.FTZ R130, R124, R121 ;  /* 0x000000797c822220 */ /* 0x000fe20000410000 */
[----:B------:R-:W-:Y:S02]  /*e1f0*/  PRMT R121, R57, 0x7632, R121 ;  /* 0x0000763239797816 */ /* 0x000fe40000000079 */
[----:B------:R-:W-:Y:S02]  /*e200*/  LOP3.LUT P2, RZ, R134, 0xff000000, RZ, 0xc0, !PT ;  /* 0xff00000086ff7812 */ /* 0x000fe4000784c0ff */
[----:B------:R-:W-:-:S05]  /*e210*/  SHF.L.U32 R121, R121, 0x10, RZ ;  /* 0x0000001079797819 */ /* 0x000fca00000006ff */
[----:B------:R-:W-:-:S04]  /*e220*/  FFMA.FTZ R121, R20, R131, R121 ;  /* 0x0000008314797223 */ /* 0x000fc80000010079 */
[----:B------:R-:W-:Y:S02]  /*e230*/  FMUL.FTZ R121, R21, R121 ;  /* 0x0000007915797220 */ /* 0x000fe40000410000 */
[----:B------:R-:W-:Y:S02]  /*e240*/  @P2 PRMT R113, R113, 0x7632, R113 ;  /* 0x0000763271712816 */ /* 0x000fe40000000071 */
[----:B------:R-:W-:Y:S01]  /*e250*/  FMUL.FTZ R124, R121, UR4 ;  /* 0x00000004797c7c20 */ /* 0x000fe20008410000 */
[----:B------:R-:W-:Y:S01]  /*e260*/  HFMA2 R121, -RZ, RZ, 0, 0 ;  /* 0x00000000ff797431 */ /* 0x000fe200000001ff */
[----:B------:R-:W-:Y:S02]  /*e270*/  @P2 SHF.L.U32 R113, R113, 0x10, RZ ;  /* 0x0000001071712819 */ /* 0x000fe400000006ff */
[----:B------:R-:W-:-:S03]  /*e280*/  @P2 SHF.L.U32 R125, R8, 0x10, RZ ;  /* 0x00000010087d2819 */ /* 0x000fc600000006ff */
        /* <DEDUP_REMOVED lines=12> */
[----:B------:R-:W-:Y:S02]  /*e350*/  PRMT R124, R58, 0x7632, R124 ;  /* 0x000076323a7c7816 */ /* 0x000fe4000000007c */
[----:B------:R-:W-:-:S02]  /*e360*/  @P3 SHF.L.U32 R114, R114, 0x10, RZ ;  /* 0x0000001072723819 */ /* 0x000fc400000006ff */
[----:B------:R-:W-:Y:S02]  /*e370*/  SHF.L.U32 R124, R124, 0x10, RZ ;  /* 0x000000107c7c7819 */ /* 0x000fe400000006ff */
[----:B------:R-:W-:-:S03]  /*e380*/  ISETP.GE.U32.AND P2, PT, R134, RZ, PT ;  /* 0x000000ff8600720c */ /* 0x000fc60003f46070 */
[----:B------:R-:W-:Y:S01]  /*e390*/  FFMA.FTZ R124, R20, R132, R124 ;  /* 0x00000084147c7223 */ /* 0x000fe2000001007c */
[----:B------:R-:W-:-:S03]  /*e3a0*/  ISETP.GE.U32.AND.EX P2, PT, R135, 0x1000000, PT, P2 ;  /* 0x010000008700780c */ /* 0x000fc60003f46120 */
[----:B------:R-:W-:-:S04]  /*e3b0*/  FMUL.FTZ R124, R21, R124 ;  /* 0x0000007c157c7220 */ /* 0x000fc80000410000 */
[----:B------:R-:W-:Y:S01]  /*e3c0*/  FMUL.FTZ R125, R124, UR4 ;  /* 0x000000047c7d7c20 */ /* 0x000fe20008410000 */
[----:B------:R-:W-:-:S05]  /*e3d0*/  HFMA2 R124, -RZ, RZ, 0, 0 ;  /* 0x00000000ff7c7431 */ /* 0x000fca00000001ff */
[----:B------:R-:W-:Y:S01]  /*e3e0*/  @P2 SHF.L.U32 R131, R10, 0x10, RZ ;  /* 0x000000100a832819 */ /* 0x000fe200000006ff */
[-C--:B------:R-:W-:Y:S01]  /*e3f0*/  @P3 FMUL.FTZ R124, R114, R125.reuse ;  /* 0x0000007d727c3220 */ /* 0x080fe20000410000 */
[----:B------:R-:W-:Y:S01]  /*e400*/  MOV R114, RZ ;  /* 0x000000ff00727202 */ /* 0x000fe20000000f00 */
[----:B------:R-:W-:Y:S01]  /*e410*/  @P3 FMUL.FTZ R114, R128, R125 ;  /* 0x0000007d80723220 */ /* 0x000fe20000410000 */
[----:B------:R-:W-:Y:S01]  /*e420*/  FADD.FTZ R125, -R133, R129 ;  /* 0x00000081857d7221 */ /* 0x000fe20000010100 */
[----:B------:R-:W-:Y:S01]  /*e430*/  FMUL.FTZ R128, R21, R123 ;  /* 0x0000007b15807220 */ /* 0x000fe20000410000 */
[----:B------:R-:W-:Y:S01]  /*e440*/  HFMA2 R123, -RZ, RZ, 0, 0 ;  /* 0x00000000ff7b7431 */ /* 0x000fe200000001ff */
[----:B------:R-:W-:Y:S01]  /*e450*/  @P4 SHF.L.U32 R129, R103, 0x10, RZ ;  /* 0x0000001067814819 */ /* 0x000fe200000006ff */
[----:B------:R-:W-:Y:S01]  /*e460*/  FFMA.FTZ R125, R20, R125, R116 ;  /* 0x0000007d147d7223 */ /* 0x000fe20000010074 */
[----:B------:R-:W-:Y:S01]  /*e470*/  @P4 SHF.L.U32 R116, R115, 0x10, RZ ;  /* 0x0000001073744819 */ /* 0x000fe200000006ff */
[----:B------:R-:W-:Y:S01]  /*e480*/  FMUL.FTZ R128, R128, UR4 ;  /* 0x0000000480807c20 */ /* 0x000fe20008410000 */
[----:B------:R-:W-:Y:S01]  /*e490*/  F2FP.BF16.F32.PACK_AB R114, R114, R117 ;  /* 0x000000757272723e */ /* 0x000fe200000010ff */
[----:B------:R-:W-:-:S02]  /*e4a0*/  FMUL.FTZ R125, R21, R125 ;  /* 0x0000007d157d7220 */ /* 0x000fc40000410000 */
[-C--:B------:R-:W-:Y:S01]  /*e4b0*/  @P4 FMUL.FTZ R123, R116, R128.reuse ;  /* 0x00000080747b4220 */ /* 0x080fe20000410000 */
[----:B------:R-:W-:Y:S01]  /*e4c0*/  MOV R116, RZ ;  /* 0x000000ff00747202 */ /* 0x000fe20000000f00 */
[----:B------:R-:W-:Y:S01]  /*e4d0*/  @P4 FMUL.FTZ R116, R129, R128 ;  /* 0x0000008081744220 */ /* 0x000fe20000410000 */
[----:B------:R-:W-:Y:S01]  /*e4e0*/  @P2 PRMT R128, R115, 0x7632, R128 ;  /* 0x0000763273802816 */ /* 0x000fe20000000080 */
[----:B------:R-:W-:Y:S02]  /*e4f0*/  HFMA2 R115, -RZ, RZ, 0, 0 ;  /* 0x00000000ff737431 */ /* 0x000fe400000001ff */
[----:B------:R-:W-:Y:S01]  /*e500*/  FMUL.FTZ R129, R125, UR4 ;  /* 0x000000047d817c20 */ /* 0x000fe20008410000 */
[----:B------:R-:W-:Y:S02]  /*e510*/  MOV R125, RZ ;  /* 0x000000ff007d7202 */ /* 0x000fe40000000f00 */
[----:B------:R-:W-:Y:S01]  /*e520*/  @P2 SHF.L.U32 R128, R128, 0x10, RZ ;  /* 0x0000001080802819 */ /* 0x000fe200000006ff */
[----:B------:R-:W-:-:S04]  /*e530*/  @P2 FMUL.FTZ R115, R131, R129 ;  /* 0x0000008183732220 */ /* 0x000fc80000410000 */
[----:B------:R-:W-:Y:S01]  /*e540*/  @P2 FMUL.FTZ R125, R128, R129 ;  /* 0x00000081807d2220 */ /* 0x000fe20000410000 */
[----:B------:R-:W-:-:S07]  /*e550*/  F2FP.BF16.F32.PACK_AB R115, R115, R116 ;  /* 0x000000747373723e */ /* 0x000fce00000010ff */
.L_x_1242:
        /* <DEDUP_REMOVED lines=13> */
[----:B------:R-:W-:Y:S01]  /*e630*/  LOP3.LUT P3, RZ, R126, 0xff0000, RZ, 0xc0, !PT ;  /* 0x00ff00007eff7812 */ /* 0x000fe2000786c0ff */
[----:B------:R-:W-:Y:S01]  /*e640*/  FADD.FTZ R36, -R36, R31 ;  /* 0x0000001f24247221 */ /* 0x000fe20000010100 */
[----:B------:R-:W-:Y:S02]  /*e650*/  HFMA2 R31, -RZ, RZ, 0, 0 ;  /* 0x00000000ff1f7431 */ /* 0x000fe400000001ff */
[----:B------:R-:W-:Y:S01]  /*e660*/  FFMA.FTZ R48, R20, R28, R48 ;  /* 0x0000001c14307223 */ /* 0x000fe20000010030 */
[----:B------:R-:W-:Y:S01]  /*e670*/  HFMA2 R28, -RZ, RZ, 0, 0 ;  /* 0x00000000ff1c7431 */ /* 0x000fe200000001ff */
[----:B------:R-:W-:Y:S01]  /*e680*/  PRMT R116, R53, 0x7632, R116 ;  /* 0x0000763235747816 */ /* 0x000fe20000000074 */
[C-C-:B------:R-:W-:Y:S01]  /*e690*/  FFMA.FTZ R37, R39.reuse, R37, R40.reuse ;  /* 0x0000002527257223 */ /* 0x140fe20000010028 */
[----:B------:R-:W-:Y:S01]  /*e6a0*/  FMUL.FTZ R41, R48, R21 ;  /* 0x0000001530297220 */ /* 0x000fe20000410000 */
[----:B------:R-:W-:Y:S01]  /*e6b0*/  FFMA.FTZ R30, R39, R30, R40 ;  /* 0x0000001e271e7223 */ /* 0x000fe20000010028 */
[----:B-----5:R-:W-:Y:S01]  /*e6c0*/  @P2 SHF.L.U32 R23, R112, 0x10, RZ ;  /* 0x0000001070172819 */ /* 0x020fe200000006ff */
[----:B------:R-:W-:Y:S01]  /*e6d0*/  FADD.FTZ R37, -R37, R32 ;  /* 0x0000002025257221 */ /* 0x000fe20000010100 */
[----:B------:R-:W-:Y:S01]  /*e6e0*/  FMUL.FTZ R41, R41, UR4 ;  /* 0x0000000429297c20 */ /* 0x000fe20008410000 */
[----:B------:R-:W-:Y:S01]  /*e6f0*/  @P2 SHF.L.U32 R49, R108, 0x10, RZ ;  /* 0x000000106c312819 */ /* 0x000fe200000006ff */
[----:B------:R-:W-:Y:S01]  /*e700*/  HFMA2 R32, -RZ, RZ, 0, 0 ;  /* 0x00000000ff207431 */ /* 0x000fe200000001ff */
[----:B------:R-:W-:Y:S01]  /*e710*/  @P3 SHF.L.U32 R50, R113, 0x10, RZ ;  /* 0x0000001071323819 */ /* 0x000fe200000006ff */
[----:B------:R-:W-:Y:S01]  /*e720*/  @P2 FMUL.FTZ R28, R41, R23 ;  /* 0x00000017291c2220 */ /* 0x000fe20000410000 */
[----:B------:R-:W-:Y:S01]  /*e730*/  MOV R23, RZ ;  /* 0x000000ff00177202 */ /* 0x000fe20000000f00 */
[----:B------:R-:W-:Y:S01]  /*e740*/  @P2 FMUL.FTZ R23, R49, R41 ;  /* 0x0000002931172220 */ /* 0x000fe20000410000 */
[----:B------:R-:W-:Y:S01]  /*e750*/  LOP3.LUT P2, RZ, R126, 0xff00, RZ, 0xc0, !PT ;  /* 0x0000ff007eff7812 */ /* 0x000fe2000784c0ff */
[----:B------:R-:W-:Y:S01]  /*e760*/  FFMA.FTZ R49, R39, R29, R40 ;  /* 0x0000001d27317223 */ /* 0x000fe20000010028 */
[----:B------:R-:W-:Y:S01]  /*e770*/  PRMT R41, R52, 0x7632, R41 ;  /* 0x0000763234297816 */ /* 0x000fe20000000029 */
[----:B------:R-:W-:Y:S01]  /*e780*/  FADD.FTZ R30, -R30, R25 ;  /* 0x000000191e1e7221 */ /* 0x000fe20000010100 */
[----:B------:R-:W-:Y:S01]  /*e790*/  SHF.L.U32 R116, R116, 0x10, RZ ;  /* 0x0000001074747819 */ /* 0x000fe200000006ff */
[----:B------:R-:W-:Y:S01]  /*e7a0*/  FADD.FTZ R49, -R49, R24 ;  /* 0x0000001831317221 */ /* 0x000fe20000010100 */
[----:B------:R-:W-:Y:S01]  /*e7b0*/  SHF.L.U32 R41, R41, 0x10, RZ ;  /* 0x0000001029297819 */ /* 0x000fe200000006ff */
[C-C-:B------:R-:W-:Y:S01]  /*e7c0*/  FFMA.FTZ R38, R39.reuse, R38, R40.reuse ;  /* 0x0000002627267223 */ /* 0x140fe20000010028 */
[C---:B------:R-:W-:Y:S01]  /*e7d0*/  FFMA.FTZ R27, R39.reuse, R27, R40 ;  /* 0x0000001b271b7223 */ /* 0x040fe20000010028 */
[C---:B------:R-:W-:Y:S01]  /*e7e0*/  FFMA.FTZ R116, R20.reuse, R37, R116 ;  /* 0x0000002514747223 */ /* 0x040fe20000010074 */
[----:B------:R-:W-:Y:S01]  /*e7f0*/  FFMA.FTZ R35, R39, R35, R40 ;  /* 0x0000002327237223 */ /* 0x000fe20000010028 */
[----:B------:R-:W-:Y:S01]  /*e800*/  FFMA.FTZ R41, R20, R36, R41 ;  /* 0x0000002414297223 */ /* 0x000fe20000010029 */
[----:B------:R-:W-:Y:S01]  /*e810*/  FADD.FTZ R38, -R38, R33 ;  /* 0x0000002126267221 */ /* 0x000fe20000010100 */
[----:B------:R-:W-:Y:S01]  /*e820*/  @P2 PRMT R24, R112, 0x7632, R24 ;  /* 0x0000763270182816 */ /* 0x000fe20000000018 */
[----:B------:R-:W-:-:S02]  /*e830*/  HFMA2 R33, -RZ, RZ, 0, 0 ;  /* 0x00000000ff217431 */ /* 0x000fc400000001ff */
[----:B------:R-:W-:Y:S01]  /*e840*/  FMUL.FTZ R29, R41, R21 ;  /* 0x00000015291d7220 */ /* 0x000fe20000410000 */
[----:B------:R-:W-:Y:S01]  /*e850*/  @P2 SHF.L.U32 R36, R3, 0x10, RZ ;  /* 0x0000001003242819 */ /* 0x000fe200000006ff */
[----:B------:R-:W-:Y:S01]  /*e860*/  FADD.FTZ R27, -R27, R26 ;  /* 0x0000001a1b1b7221 */ /* 0x000fe20000010100 */
[----:B------:R-:W-:Y:S01]  /*e870*/  @P2 SHF.L.U32 R24, R24, 0x10, RZ ;  /* 0x0000001018182819 */ /* 0x000fe200000006ff */
[----:B------:R-:W-:Y:S01]  /*e880*/  FMUL.FTZ R29, R29, UR4 ;  /* 0x000000041d1d7c20 */ /* 0x000fe20008410000 */
[----:B------:R-:W-:Y:S02]  /*e890*/  MOV R112, RZ ;  /* 0x000000ff00707202 */ /* 0x000fe40000000f00 */
[----:B------:R-:W-:Y:S01]  /*e8a0*/  F2FP.BF16.F32.PACK_AB R48, R41, R48 ;  /* 0x000000302930723e */ /* 0x000fe200000010ff */
[----:B------:R-:W-:Y:S01]  /*e8b0*/  @P2 FMUL.FTZ R31, R29, R24 ;  /* 0x000000181d1f2220 */ /* 0x000fe20000410000 */
[----:B------:R-:W-:-:S05]  /*e8c0*/  SHF.L.U32 R24, R53, 0x10, RZ ;  /* 0x0000001035187819 */ /* 0x000fca00000006ff */
[----:B------:R-:W-:Y:S01]  /*e8d0*/  FFMA.FTZ R49, R20, R49, R24 ;  /* 0x0000003114317223 */ /* 0x000fe20000010018 */
[----:B------:R-:W-:Y:S01]  /*e8e0*/  MOV R24, RZ ;  /* 0x000000ff00187202 */ /* 0x000fe20000000f00 */
[----:B------:R-:W-:Y:S01]  /*e8f0*/  @P2 FMUL.FTZ R24, R36, R29 ;  /* 0x0000001d24182220 */ /* 0x000fe20000410000 */
[----:B------:R-:W-:Y:S01]  /*e900*/  LOP3.LUT P2, RZ, R126, 0xff000000, RZ, 0xc0, !PT ;  /* 0xff0000007eff7812 */ /* 0x000fe2000784c0ff */
[----:B------:R-:W-:Y:S01]  /*e910*/  FMUL.FTZ R36, R49, R21 ;  /* 0x0000001531247220 */ /* 0x000fe20000410000 */
[----:B------:R-:W-:Y:S01]  /*e920*/  HFMA2 R29, -RZ, RZ, 0, 0 ;  /* 0x00000000ff1d7431 */ /* 0x000fe200000001ff */
[----:B------:R-:W-:Y:S02]  /*e930*/  F2FP.BF16.F32.PACK_AB R49, R116, R49 ;  /* 0x000000317431723e */ /* 0x000fe400000010ff */
[----:B------:R-:W-:Y:S01]  /*e940*/  FMUL.FTZ R36, R36, UR4 ;  /* 0x0000000424247c20 */ /* 0x000fe20008410000 */
[----:B------:R-:W-:-:S03]  /*e950*/  F2FP.BF16.F32.PACK_AB R24, R24, R23 ;  /* 0x000000171818723e */ /* 0x000fc600000010ff */
[----:B------:R-:W-:Y:S01]  /*e960*/  @P3 FMUL.FTZ R29, R36, R50 ;  /* 0x00000032241d3220 */ /* 0x000fe20000410000 */
[----:B------:R-:W-:-:S03]  /*e970*/  @P3 SHF.L.U32 R50, R109, 0x10, RZ ;  /* 0x000000106d323819 */ /* 0x000fc600000006ff */
[----:B------:R-:W-:Y:S02]  /*e980*/  @P2 PRMT R37, R113, 0x7632, R37 ;  /* 0x0000763271252816 */ /* 0x000fe40000000025 */
[----:B------:R-:W-:Y:S01]  /*e990*/  @P3 FMUL.FTZ R112, R50, R36 ;  /* 0x0000002432703220 */ /* 0x000fe20000410000 */
[----:B------:R-:W-:Y:S01]  /*e9a0*/  FMUL.FTZ R36, R116, R21 ;  /* 0x0000001574247220 */ /* 0x000fe20000410000 */
[----:B------:R-:W-:Y:S02]  /*e9b0*/  @P2 SHF.L.U32 R37, R37, 0x10, RZ ;  /* 0x0000001025252819 */ /* 0x000fe400000006ff */
[----:B------:R-:W-:Y:S01]  /*e9c0*/  @P2 SHF.L.U32 R50, R4, 0x10, RZ ;  /* 0x0000001004322819 */ /* 0x000fe200000006ff */
[----:B------:R-:W-:Y:S01]  /*e9d0*/  FMUL.FTZ R36, R36, UR4 ;  /* 0x0000000424247c20 */ /* 0x000fe20008410000 */
[----:B------:R-:W-:-:S03]  /*e9e0*/  PRMT R113, R54, 0x7632, R113 ;  /* 0x0000763236717816 */ /* 0x000fc60000000071 */
[----:B------:R-:W-:Y:S01]  /*e9f0*/  @P2 FMUL.FTZ R32, R36, R37 ;  /* 0x0000002524202220 */ /* 0x000fe20000410000 */
[----:B------:R-:W-:Y:S01]  /*ea00*/  MOV R37, RZ ;  /* 0x000000ff00257202 */ /* 0x000fe20000000f00 */
[----:B------:R-:W-:Y:S01]  /*ea10*/  @P2 FMUL.FTZ R37, R50, R36 ;  /* 0x0000002432252220 */ /* 0x000fe20000410000 */
[----:B------:R-:W-:Y:S02]  /*ea20*/  LOP3.LUT P2, RZ, R127, 0xff, RZ, 0xc0, !PT ;  /* 0x000000ff7fff7812 */ /* 0x000fe4000784c0ff */
[----:B------:R-:W-:Y:S02]  /*ea30*/  SHF.L.U32 R50, R54, 0x10, RZ ;  /* 0x0000001036327819 */ /* 0x000fe400000006ff */
[----:B------:R-:W-:-:S03]  /*ea40*/  SHF.L.U32 R113, R113, 0x10, RZ ;  /* 0x0000001071717819 */ /* 0x000fc600000006ff */
[C---:B------:R-:W-:Y:S01]  /*ea50*/  FFMA.FTZ R50, R20.reuse, R30, R50 ;  /* 0x0000001e14327223 */ /* 0x040fe20000010032 */
[----:B------:R-:W-:Y:S02]  /*ea60*/  HFMA2 R30, -RZ, RZ, 0, 0 ;  /* 0x00000000ff1e7431 */ /* 0x000fe400000001ff */
[----:B------:R-:W-:Y:S01]  /*ea70*/  FFMA.FTZ R113, R20, R38, R113 ;  /* 0x0000002614717223 */ /* 0x000fe20000010071 */
[----:B------:R-:W-:Y:S02]  /*ea80*/  FMUL.FTZ R36, R50, R21 ;  /* 0x0000001532247220 */ /* 0x000fe40000410000 */
[----:B------:R-:W-:Y:S02]  /*ea90*/  @P2 SHF.L.U32 R25, R114, 0x10, RZ ;  /* 0x0000001072192819 */ /* 0x000fe400000006ff */
[----:B------:R-:W-:Y:S01]  /*eaa0*/  FMUL.FTZ R36, R36, UR4 ;  /* 0x0000000424247c20 */ /* 0x000fe20008410000 */
[----:B------:R-:W-:Y:S02]  /*eab0*/  @P2 SHF.L.U32 R51, R110, 0x10, RZ ;  /* 0x000000106e332819 */ /* 0x000fe400000006ff */
[----:B------:R-:W-:Y:S01]  /*eac0*/  F2FP.BF16.F32.PACK_AB R50, R113, R50 ;  /* 0x000000327132723e */ /* 0x000fe200000010ff */
[----:B------:R-:W-:Y:S01]  /*ead0*/  @P2 FMUL.FTZ R30, R36, R25 ;  /* 0x00000019241e2220 */ /* 0x000fe20000410000 */
        /* <DEDUP_REMOVED lines=8> */
[----:B------:R-:W-:Y:S01]  /*eb60*/  @P2 FMUL.FTZ R33, R36, R38 ;  /* 0x0000002624212220 */ /* 0x000fe20000410000 */
[----:B------:R-:W-:Y:S01]  /*eb70*/  MOV R38, RZ ;  /* 0x000000ff00267202 */ /* 0x000fe20000000f00 */
[----:B------:R-:W-:Y:S01]  /*eb80*/  @P2 FMUL.FTZ R38, R51, R36 ;  /* 0x0000002433262220 */ /* 0x000fe20000410000 */
[----:B------:R-:W-:Y:S01]  /*eb90*/  LOP3.LUT P2, RZ, R127, 0xff0000, RZ, 0xc0, !PT ;  /* 0x00ff00007fff7812 */ /* 0x000fe2000784c0ff */
[----:B------:R-:W-:Y:S01]  /*eba0*/  HFMA2 R36, -RZ, RZ, 0, 0 ;  /* 0x00000000ff247431 */ /* 0x000fe200000001ff */
[----:B------:R-:W-:-:S05]  /*ebb0*/  SHF.L.U32 R51, R55, 0x10, RZ ;  /* 0x0000001037337819 */ /* 0x000fca00000006ff */
        /* <DEDUP_REMOVED lines=9> */
[--C-:B------:R-:W-:Y:S01]  /*ec50*/  FADD.FTZ R26, -R35, R34.reuse ;  /* 0x00000022231a7221 */ /* 0x100fe20000010100 */
        /* <DEDUP_REMOVED lines=10> */
[----:B------:R-:W-:Y:S02]  /*ed00*/  @P2 SHF.L.U32 R20, R20, 0x10, RZ ;  /* 0x0000001014142819 */ /* 0x000fe400000006ff */
[----:B------:R-:W-:Y:S02]  /*ed10*/  F2FP.BF16.F32.PACK_AB R26, R38, R25 ;  /* 0x00000019261a723e */ /* 0x000fe400000010ff */
[----:B------:R-:W-:Y:S01]  /*ed20*/  F2FP.BF16.F32.PACK_AB R25, R37, R112 ;  /* 0x000000702519723e */ /* 0x000fe200000010ff */
[----:B------:R-:W-:Y:S01]  /*ed30*/  @P2 FMUL.FTZ R34, R21, R20 ;  /* 0x0000001415222220 */ /* 0x000fe20000410000 */
[----:B------:R-:W-:Y:S01]  /*ed40*/  MOV R20, RZ ;  /* 0x000000ff00147202 */ /* 0x000fe20000000f00 */
[----:B------:R-:W-:-:S05]  /*ed50*/  @P2 FMUL.FTZ R20, R35, R21 ;  /* 0x0000001523142220 */ /* 0x000fca0000410000 */
[----:B------:R-:W-:Y:S01]  /*ed60*/  F2FP.BF16.F32.PACK_AB R27, R20, R27 ;  /* 0x0000001b141b723e */ /* 0x000fe200000010ff */
[----:B------:R-:W-:Y:S06]  /*ed70*/  BRA `(.L_x_1244) ;  /* 0x0000000400d47947 */ /* 0x000fec0003800000 */
.L_x_1243:
        /* <DEDUP_REMOVED lines=32> */
[C-C-:B------:R-:W-:Y:S01]  /*ef80*/  FFMA.FTZ R38, R39.reuse, R38, R40.reuse ;  /* 0x0000002627267223 */ /* 0x140fe20000010028 */
[----:B------:R-:W-:Y:S01]  /*ef90*/  FFMA.FTZ R27, R39, R27, R40 ;  /* 0x0000001b271b7223 */ /* 0x000fe20000010028 */
[----:B------:R-:W-:Y:S01]  /*efa0*/  SHF.L.U32 R32, R32, 0x10, RZ ;  /* 0x0000001020207819 */ /* 0x000fe200000006ff */
[----:B------:R-:W-:Y:S01]  /*efb0*/  FADD.FTZ R30, -R30, R25 ;  /* 0x000000191e1e7221 */ /* 0x000fe20000010100 */
[----:B------:R-:W-:Y:S01]  /*efc0*/  SHF.L.U32 R25, R54, 0x10, RZ ;  /* 0x0000001036197819 */ /* 0x000fe200000006ff */
[----:B------:R-:W-:Y:S01]  /*efd0*/  FADD.FTZ R38, -R38, R33 ;  /* 0x0000002126267221 */ /* 0x000fe20000010100 */
[----:B------:R-:W-:Y:S01]  /*efe0*/  LOP3.LUT P3, RZ, R127, 0xff00, RZ, 0xc0, !PT ;  /* 0x0000ff007fff7812 */ /* 0x000fe2000786c0ff */
[----:B------:R-:W-:Y:S01]  /*eff0*/  FFMA.FTZ R32, R20, R37, R32 ;  /* 0x0000002514207223 */ /* 0x000fe20000010020 */
[----:B------:R-:W-:Y:S01]  /*f000*/  @P2 PRMT R41, R112, 0x7632, R41 ;  /* 0x0000763270292816 */ /* 0x000fe20000000029 */
[----:B------:R-:W-:Y:S01]  /*f010*/  FADD.FTZ R27, -R27, R26 ;  /* 0x0000001a1b1b7221 */ /* 0x000fe20000010100 */
[----:B------:R-:W-:Y:S01]  /*f020*/  @P2 SHF.L.U32 R112, R3, 0x10, RZ ;  /* 0x0000001003702819 */ /* 0x000fe200000006ff */
[----:B------:R-:W-:Y:S01]  /*f030*/  FMUL.FTZ R32, R21, R32 ;  /* 0x0000002015207220 */ /* 0x000fe20000410000 */
[----:B------:R-:W-:Y:S01]  /*f040*/  @P2 SHF.L.U32 R41, R41, 0x10, RZ ;  /* 0x0000001029292819 */ /* 0x000fe200000006ff */
[----:B------:R-:W-:Y:S01]  /*f050*/  FFMA.FTZ R25, R20, R30, R25 ;  /* 0x0000001e14197223 */ /* 0x000fe20000010019 */
[----:B------:R-:W-:Y:S01]  /*f060*/  PRMT R33, R54, 0x7632, R33 ;  /* 0x0000763236217816 */ /* 0x000fe20000000021 */
[----:B------:R-:W-:Y:S01]  /*f070*/  FFMA.FTZ R35, R39, R35, R40 ;  /* 0x0000002327237223 */ /* 0x000fe20000010028 */
[----:B------:R-:W-:Y:S01]  /*f080*/  PRMT R26, R55, 0x7632, R26 ;  /* 0x00007632371a7816 */ /* 0x000fe2000000001a */
[-C--:B------:R-:W-:Y:S01]  /*f090*/  @P2 FMUL.FTZ R31, R41, R36.reuse ;  /* 0x00000024291f2220 */ /* 0x080fe20000410000 */
[----:B------:R-:W-:Y:S01]  /*f0a0*/  MOV R41, RZ ;  /* 0x000000ff00297202 */ /* 0x000fe20000000f00 */
[----:B------:R-:W-:Y:S01]  /*f0b0*/  @P2 FMUL.FTZ R41, R112, R36 ;  /* 0x0000002470292220 */ /* 0x000fe20000410000 */
[----:B------:R-:W-:Y:S01]  /*f0c0*/  LOP3.LUT P2, RZ, R126, 0xff0000, RZ, 0xc0, !PT ;  /* 0x00ff00007eff7812 */ /* 0x000fe2000784c0ff */
[----:B------:R-:W-:Y:S01]  /*f0d0*/  FMUL.FTZ R36, R24, UR4 ;  /* 0x0000000418247c20 */ /* 0x000fe20008410000 */
[----:B------:R-:W-:Y:S01]  /*f0e0*/  SHF.L.U32 R33, R33, 0x10, RZ ;  /* 0x0000001021217819 */ /* 0x000fe200000006ff */
[----:B------:R-:W-:Y:S01]  /*f0f0*/  FMUL.FTZ R25, R21, R25 ;  /* 0x0000001915197220 */ /* 0x000fe20000410000 */
[----:B------:R-:W-:Y:S01]  /*f100*/  FADD.FTZ R35, -R35, R34 ;  /* 0x0000002223237221 */ /* 0x000fe20000010100 */
[----:B------:R-:W-:Y:S01]  /*f110*/  SHF.L.U32 R26, R26, 0x10, RZ ;  /* 0x000000101a1a7819 */ /* 0x000fe200000006ff */
[----:B------:R-:W-:Y:S01]  /*f120*/  HFMA2 R30, -RZ, RZ, 0, 0 ;  /* 0x00000000ff1e7431 */ /* 0x000fe200000001ff */
[----:B------:R-:W-:Y:S01]  /*f130*/  SHF.L.U32 R34, R55, 0x10, RZ ;  /* 0x0000001037227819 */ /* 0x000fe200000006ff */
[C---:B------:R-:W-:Y:S01]  /*f140*/  FFMA.FTZ R33, R20.reuse, R38, R33 ;  /* 0x0000002614217223 */ /* 0x040fe20000010021 */
[----:B------:R-:W-:Y:S01]  /*f150*/  LOP3.LUT P4, RZ, R127, 0xff0000, RZ, 0xc0, !PT ;  /* 0x00ff00007fff7812 */ /* 0x000fe2000788c0ff */
[--C-:B------:R-:W-:Y:S01]  /*f160*/  FFMA.FTZ R35, R20, R35, R26.reuse ;  /* 0x0000002314237223 */ /* 0x100fe2000001001a */
[----:B------:R-:W-:Y:S01]  /*f170*/  @P3 PRMT R26, R114, 0x7632, R26 ;  /* 0x00007632721a3816 */ /* 0x000fe2000000001a */
[----:B------:R-:W-:Y:S01]  /*f180*/  FFMA.FTZ R27, R20, R27, R34 ;  /* 0x0000001b141b7223 */ /* 0x000fe20000010022 */
[----:B------:R-:W-:Y:S01]  /*f190*/  @P2 SHF.L.U32 R24, R113, 0x10, RZ ;  /* 0x0000001071182819 */ /* 0x000fe200000006ff */
[----:B------:R-:W-:Y:S01]  /*f1a0*/  FMUL.FTZ R20, R21, R33 ;  /* 0x0000002115147220 */ /* 0x000fe20000410000 */
[----:B------:R-:W-:Y:S01]  /*f1b0*/  @P2 SHF.L.U32 R112, R109, 0x10, RZ ;  /* 0x000000106d702819 */ /* 0x000fe200000006ff */
[----:B------:R-:W-:Y:S01]  /*f1c0*/  HFMA2 R33, -RZ, RZ, 0, 0 ;  /* 0x00000000ff217431 */ /* 0x000fe200000001ff */
[----:B------:R-:W-:Y:S01]  /*f1d0*/  @P3 SHF.L.U32 R26, R26, 0x10, RZ ;  /* 0x000000101a1a3819 */ /* 0x000fe200000006ff */
[-C--:B------:R-:W-:Y:S01]  /*f1e0*/  @P2 FMUL.FTZ R29, R24, R36.reuse ;  /* 0x00000024181d2220 */ /* 0x080fe20000410000 */
[----:B------:R-:W-:Y:S01]  /*f1f0*/  MOV R24, RZ ;  /* 0x000000ff00187202 */ /* 0x000fe20000000f00 */
[----:B------:R-:W-:Y:S01]  /*f200*/  @P2 FMUL.FTZ R24, R112, R36 ;  /* 0x0000002470182220 */ /* 0x000fe20000410000 */
[----:B------:R-:W-:Y:S01]  /*f210*/  LOP3.LUT P2, RZ, R126, 0xff000000, RZ, 0xc0, !PT ;  /* 0xff0000007eff7812 */ /* 0x000fe2000784c0ff */
[----:B------:R-:W-:Y:S01]  /*f220*/  FMUL.FTZ R36, R32, UR4 ;  /* 0x0000000420247c20 */ /* 0x000fe20008410000 */
[----:B------:R-:W-:-:S02]  /*f230*/  HFMA2 R32, -RZ, RZ, 0, 0 ;  /* 0x00000000ff207431 */ /* 0x000fc400000001ff */
[----:B------:R-:W-:Y:S01]  /*f240*/  FMUL.FTZ R20, R20, UR4 ;  /* 0x0000000414147c20 */ /* 0x000fe20008410000 */
[----:B------:R-:W-:Y:S01]  /*f250*/  @P3 SHF.L.U32 R34, R5, 0x10, RZ ;  /* 0x0000001005223819 */ /* 0x000fe200000006ff */
[C---:B------:R-:W-:Y:S02]  /*f260*/  FMUL.FTZ R35, R21.reuse, R35 ;  /* 0x0000002315237220 */ /* 0x040fe40000410000 */
[-C--:B------:R-:W-:Y:S01]  /*f270*/  @P3 FMUL.FTZ R33, R26, R20.reuse ;  /* 0x000000141a213220 */ /* 0x080fe20000410000 */
[----:B------:R-:W-:Y:S01]  /*f280*/  MOV R26, RZ ;  /* 0x000000ff001a7202 */ /* 0x000fe20000000f00 */
[----:B------:R-:W-:Y:S01]  /*f290*/  @P3 FMUL.FTZ R26, R34, R20 ;  /* 0x00000014221a3220 */ /* 0x000fe20000410000 */
[----:B------:R-:W-:Y:S01]  /*f2a0*/  FMUL.FTZ R20, R21, R27 ;  /* 0x0000001b15147220 */ /* 0x000fe20000410000 */
[----:B------:R-:W-:Y:S01]  /*f2b0*/  @P4 SHF.L.U32 R27, R115, 0x10, RZ ;  /* 0x00000010731b4819 */ /* 0x000fe200000006ff */
[----:B------:R-:W-:Y:S01]  /*f2c0*/  FMUL.FTZ R35, R35, UR4 ;  /* 0x0000000423237c20 */ /* 0x000fe20008410000 */
[----:B------:R-:W-:Y:S01]  /*f2d0*/  @P2 PRMT R37, R113, 0x7632, R37 ;  /* 0x0000763271252816 */ /* 0x000fe20000000025 */
[----:B------:R-:W-:Y:S01]  /*f2e0*/  FMUL.FTZ R20, R20, UR4 ;  /* 0x0000000414147c20 */ /* 0x000fe20008410000 */
[----:B------:R-:W-:-:S02]  /*f2f0*/  @P2 SHF.L.U32 R112, R4, 0x10, RZ ;  /* 0x0000001004702819 */ /* 0x000fc400000006ff */
[----:B------:R-:W-:Y:S02]  /*f300*/  @P2 SHF.L.U32 R37, R37, 0x10, RZ ;  /* 0x0000001025252819 */ /* 0x000fe400000006ff */
[----:B------:R-:W-:-:S03]  /*f310*/  @P4 SHF.L.U32 R34, R111, 0x10, RZ ;  /* 0x000000106f224819 */ /* 0x000fc600000006ff */
[-C--:B------:R-:W-:Y:S01]  /*f320*/  @P2 FMUL.FTZ R32, R37, R36.reuse ;  /* 0x0000002425202220 */ /* 0x080fe20000410000 */
[----:B------:R-:W-:Y:S01]  /*f330*/  MOV R37, RZ ;  /* 0x000000ff00257202 */ /* 0x000fe20000000f00 */
[----:B------:R-:W-:Y:S01]  /*f340*/  @P2 FMUL.FTZ R37, R112, R36 ;  /* 0x0000002470252220 */ /* 0x000fe20000410000 */
[----:B------:R-:W-:Y:S01]  /*f350*/  LOP3.LUT P2, RZ, R127, 0xff, RZ, 0xc0, !PT ;  /* 0x000000ff7fff7812 */ /* 0x000fe2000784c0ff */
[----:B------:R-:W-:-:S12]  /*f360*/  FMUL.FTZ R36, R25, UR4 ;  /* 0x0000000419247c20 */ /* 0x000fd80008410000 */
[----:B------:R-:W-:Y:S02]  /*f370*/  @P2 SHF.L.U32 R25, R114, 0x10, RZ ;  /* 0x0000001072192819 */ /* 0x000fe400000006ff */
[----:B------:R-:W-:-:S03]  /*f380*/  @P2 SHF.L.U32 R112, R110, 0x10, RZ ;  /* 0x000000106e702819 */ /* 0x000fc600000006ff */
[-C--:B------:R-:W-:Y:S01]  /*f390*/  @P2 FMUL.FTZ R30, R25, R36.reuse ;  /* 0x00000024191e2220 */ /* 0x080fe20000410000 */
[----:B------:R-:W-:Y:S01]  /*f3a0*/  MOV R25, RZ ;  /* 0x000000ff00197202 */ /* 0x000fe20000000f00 */
[----:B------:R-:W-:Y:S01]  /*f3b0*/  @P2 FMUL.FTZ R25, R112, R36 ;  /* 0x0000002470192220 */ /* 0x000fe20000410000 */
[----:B------:R-:W-:Y:S01]  /*f3c0*/  ISETP.GE.U32.AND P2, PT, R126, RZ, PT ;  /* 0x000000ff7e00720c */ /* 0x000fe20003f46070 */
[----:B------:R-:W-:-:S03]  /*f3d0*/  HFMA2 R36, -RZ, RZ, 0, 0 ;  /* 0x00000000ff247431 */ /* 0x000fc600000001ff */
[----:B------:R-:W-:Y:S02]  /*f3e0*/  ISETP.GE.U32.AND.EX P2, PT, R127, 0x1000000, PT, P2 ;  /* 0x010000007f00780c */ /* 0x000fe40003f46120 */
[----:B------:R-:W-:Y:S01]  /*f3f0*/  F2FP.BF16.F32.PACK_AB R26, R26, R25 ;  /* 0x000000191a1a723e */ /* 0x000fe200000010ff */
[-C--:B------:R-:W-:Y:S01]  /*f400*/  @P4 FMUL.FTZ R36, R27, R20.reuse ;  /* 0x000000141b244220 */ /* 0x080fe20000410000 */
[----:B------:R-:W-:Y:S01]  /*f410*/  MOV R27, RZ ;  /* 0x000000ff001b7202 */ /* 0x000fe20000000f00 */
[----:B------:R-:W-:Y:S01]  /*f420*/  @P4 FMUL.FTZ R27, R34, R20 ;  /* 0x00000014221b4220 */ /* 0x000fe20000410000 */
[----:B------:R-:W-:Y:S01]  /*f430*/  HFMA2 R20, -RZ, RZ, 0, 0 ;  /* 0x00000000ff147431 */ /* 0x000fe200000001ff */
[----:B------:R-:W-:Y:S02]  /*f440*/  MOV R34, RZ ;  /* 0x000000ff00227202 */ /* 0x000fe40000000f00 */
[----:B------:R-:W-:Y:S02]  /*f450*/  F2FP.BF16.F32.PACK_AB R25, R37, R24 ;  /* 0x000000182519723e */ /* 0x000fe400000010ff */
[----:B------:R-:W-:-:S02]  /*f460*/  F2FP.BF16.F32.PACK_AB R24, R41, R23 ;  /* 0x000000172918723e */ /* 0x000fc400000010ff */
[----:B------:R-:W-:Y:S02]  /*f470*/  @P2 SHF.L.U32 R38, R6, 0x10, RZ ;  /* 0x0000001006262819 */ /* 0x000fe400000006ff */
[----:B------:R-:W-:-:S03]  /*f480*/  @P2 PRMT R21, R115, 0x7632, R21 ;  /* 0x0000763273152816 */ /* 0x000fc60000000015 */
[----:B------:R-:W-:Y:S01]  /*f490*/  @P2 FMUL.FTZ R20, R38, R35 ;  /* 0x0000002326142220 */ /* 0x000fe20000410000 */
[----:B------:R-:W-:-:S04]  /*f4a0*/  @P2 SHF.L.U32 R21, R21, 0x10, RZ ;  /* 0x0000001015152819 */ /* 0x000fc800000006ff */
[----:B------:R-:W-:Y:S01]  /*f4b0*/  F2FP.BF16.F32.PACK_AB R27, R20, R27 ;  /* 0x0000001b141b723e */ /* 0x000fe200000010ff */
[----:B------:R-:W-:-:S07]  /*f4c0*/  @P2 FMUL.FTZ R34, R21, R35 ;  /* 0x0000002315222220 */ /* 0x000fce0000410000 */
.L_x_1244:
[----:B------:R-:W0:Y:S02]  /*f4d0*/  @P1 LDC.64 R20, c[0x0][0x478] ;  /* 0x00011e00ff141b82 */ /* 0x000e240000000a00 */
[----:B0-----:R-:W-:-:S04]  /*f4e0*/  @P1 IMAD.WIDE.U32 R20, R22, 0x10, R20 ;  /* 0x0000001016141825 */ /* 0x001fc800078e0014 */
[----:B------:R-:W-:Y:S01]  /*f4f0*/  IMAD.WIDE.U32 R22, R22, 0x10, R178 ;  /* 0x0000001016167825 */ /* 0x000fe200078e00b2 */
[----:B------:R0:W-:Y:S04]  /*f500*/  @P1 STG.E.128 desc[UR6][R20.64], R48 ;  /* 0x0000003014001986 */ /* 0x0001e8000c101d06 */
[----:B------:R0:W-:Y:S02]  /*f510*/  STG.E.128 desc[UR6][R22.64], R24 ;  /* 0x0000001816007986 */ /* 0x0001e4000c101d06 */
.L_x_1234:
[----:B------:R-:W2:Y:S01]  /*f520*/  LDL.LU R155, [R1+0x17c] ;  /* 0x00017c00019b7983 */ /* 0x000ea20000300800 */
[----:B01----:R-:W0:Y:S03]  /*f530*/  LDC.64 R20, c[0x0][0x380] ;  /* 0x0000e000ff147b82 */ /* 0x003e260000000a00 */
        /* <DEDUP_REMOVED lines=39> */
[----:B0-----:R-:W-:-:S04]  /*f7b0*/  LEA R2, R20, R2, 0x2 ;  /* 0x0000000214027211 */ /* 0x001fc800078e10ff */
[----:B------:R-:W-:Y:S01]  /*f7c0*/  ISETP.GE.AND P1, PT, R2, R21, PT ;  /* 0x000000150200720c */ /* 0x000fe20003f26270 */
        /* <DEDUP_REMOVED lines=82> */
.L_x_1219:
        /* <DEDUP_REMOVED lines=96> */
[----:B0-----:R1:W5:Y:S04]  /*102f0*/  LDL.LU R115, [R1+0x9c] ;  /* 0x00009c0001737983 */ /* 0x0013680000300800 */
        /* <DEDUP_REMOVED lines=11> */
.L_x_1218:
[----:B------:R-:W-:Y:S05]  /*103b0*/  BSYNC B0 ;  /* 0x0000000000007941 */ /* 0x000fea0003800000 */
.L_x_1217:
        /* <DEDUP_REMOVED lines=331> */
.L_x_1222:
        /* <DEDUP_REMOVED lines=8> */
.L_x_1247:
[----:B------:R-:W-:Y:S05]  /*118f0*/  BSYNC B2 ;  /* 0x0000000000027941 */ /* 0x000fea0003800000 */
.L_x_1246:
        /* <DEDUP_REMOVED lines=8> */
.L_x_1248:
[----:B------:R-:W-:Y:S01]  /*11980*/  HFMA2 R221, -RZ, RZ, 0, 1.1920928955078125e-07 ;  /* 0x00000002ffdd7431 */ /* 0x000fe200000001ff */
[----:B------:R-:W-:Y:S01]  /*11990*/  MOV R223, R235 ;  /* 0x000000eb00df7202 */ /* 0x000fe20000000f00 */
[----:B------:R-:W-:Y:S01]  /*119a0*/  FADD.FTZ R236, R191, R236 ;  /* 0x000000ecbfec7221 */ /* 0x000fe20000010000 */
[----:B------:R-:W-:-:S07]  /*119b0*/  MOV R191, 0xffffffff ;  /* 0xffffffff00bf7802 */ /* 0x000fce0000000f00 */
[----:B------:R-:W-:Y:S05]  /*119c0*/  WARPSYNC.COLLECTIVE R191, `(.L_x_1249) ;  /* 0x00000000bf087348 */ /* 0x000fea0003c00000 */
[----:B------:R0:W1:Y:S02]  /*119d0*/  SHFL.BFLY P3, R191, R223, R221, R220 ;  /* 0x0c0000dddfbf7389 */ /* 0x00006400000600dc */
[----:B01----:R-:W-:Y:S05]  /*119e0*/  ENDCOLLECTIVE ;  /* 0x000000000000791b */ /* 0x003fea0003800000 */
.L_x_1249:
[----:B------:R-:W-:Y:S01]  /*119f0*/  MOV R223, R236 ;  /* 0x000000ec00df7202 */ /* 0x000fe20000000f00 */
[----:B------:R-:W-:Y:S01]  /*11a00*/  FADD.FTZ R235, R235, R191 ;  /* 0x000000bfebeb7221 */ /* 0x000fe20000010000 */
[----:B------:R-:W-:-:S07]  /*11a10*/  MOV R191, 0xffffffff ;  /* 0xffffffff00bf7802 */ /* 0x000fce0000000f00 */
[----:B------:R-:W-:Y:S05]  /*11a20*/  WARPSYNC.COLLECTIVE R191, `(.L_x_1250) ;  /* 0x00000000bf087348 */ /* 0x000fea0003c00000 */
[----:B------:R0:W1:Y:S02]  /*11a30*/  SHFL.BFLY P3, R191, R223, R221, R220 ;  /* 0x0c0000dddfbf7389 */ /* 0x00006400000600dc */
[----:B01----:R-:W-:Y:S05]  /*11a40*/  ENDCOLLECTIVE ;  /* 0x000000000000791b */ /* 0x003fea0003800000 */
.L_x_1250:
[----:B------:R-:W-:Y:S01]  /*11a50*/  HFMA2 R221, -RZ, RZ, 0, 2.384185791015625e-07 ;  /* 0x00000004ffdd7431 */ /* 0x000fe200000001ff */
[----:B------:R-:W-:Y:S01]  /*11a60*/  MOV R223, R235 ;  /* 0x000000eb00df7202 */ /* 0x000fe20000000f00 */
[----:B------:R-:W-:Y:S01]  /*11a70*/  FADD.FTZ R236, R236, R191 ;  /* 0x000000bfecec7221 */ /* 0x000fe20000010000 */
[----:B------:R-:W-:-:S07]  /*11a80*/  MOV R191, 0xffffffff ;  /* 0xffffffff00bf7802 */ /* 0x000fce0000000f00 */
[----:B------:R-:W-:Y:S05]  /*11a90*/  WARPSYNC.COLLECTIVE R191, `(.L_x_1251) ;  /* 0x00000000bf087348 */ /* 0x000fea0003c00000 */
[----:B------:R0:W1:Y:S02]  /*11aa0*/  SHFL.BFLY P3, R191, R223, R221, R220 ;  /* 0x0c0000dddfbf7389 */ /* 0x00006400000600dc */
[----:B01----:R-:W-:Y:S05]  /*11ab0*/  ENDCOLLECTIVE ;  /* 0x000000000000791b */ /* 0x003fea0003800000 */
.L_x_1251:
[----:B------:R-:W-:Y:S01]  /*11ac0*/  MOV R223, R236 ;  /* 0x000000ec00df7202 */ /* 0x000fe20000000f00 */
[----:B------:R-:W-:Y:S01]  /*11ad0*/  FADD.FTZ R235, R235, R191 ;  /* 0x000000bfebeb7221 */ /* 0x000fe20000010000 */
[----:B------:R-:W-:-:S07]  /*11ae0*/  MOV R191, 0xffffffff ;  /* 0xffffffff00bf7802 */ /* 0x000fce0000000f00 */
[----:B------:R-:W-:Y:S05]  /*11af0*/  WARPSYNC.COLLECTIVE R191, `(.L_x_1252) ;  /* 0x00000000bf087348 */ /* 0x000fea0003c00000 */
[----:B------:R0:W1:Y:S02]  /*11b00*/  SHFL.BFLY P3, R191, R223, R221, R220 ;  /* 0x0c0000dddfbf7389 */ /* 0x00006400000600dc */
[----:B01----:R-:W-:Y:S05]  /*11b10*/  ENDCOLLECTIVE ;  /* 0x000000000000791b */ /* 0x003fea0003800000 */
.L_x_1252:
[----:B------:R-:W-:Y:S01]  /*11b20*/  HFMA2 R221, -RZ, RZ, 0, 4.76837158203125e-07 ;  /* 0x00000008ffdd7431 */ /* 0x000fe200000001ff */
[----:B------:R-:W-:Y:S01]  /*11b30*/  MOV R223, R235 ;  /* 0x000000eb00df7202 */ /* 0x000fe20000000f00 */
[----:B------:R-:W-:Y:S01]  /*11b40*/  FADD.FTZ R236, R236, R191 ;  /* 0x000000bfecec7221 */ /* 0x000fe20000010000 */
[----:B------:R-:W-:-:S07]  /*11b50*/  MOV R191, 0xffffffff ;  /* 0xffffffff00bf7802 */ /* 0x000fce0000000f00 */
[----:B------:R-:W-:Y:S05]  /*11b60*/  WARPSYNC.COLLECTIVE R191, `(.L_x_1253) ;  /* 0x00000000bf087348 */ /* 0x000fea0003c00000 */
[----:B------:R0:W1:Y:S02]  /*11b70*/  SHFL.BFLY P3, R191, R223, R221, R220 ;  /* 0x0c0000dddfbf7389 */ /* 0x00006400000600dc */
[----:B01----:R-:W-:Y:S05]  /*11b80*/  ENDCOLLECTIVE ;  /* 0x000000000000791b */ /* 0x003fea0003800000 */
.L_x_1253:
[----:B------:R-:W-:Y:S01]  /*11b90*/  MOV R223, R236 ;  /* 0x000000ec00df7202 */ /* 0x000fe20000000f00 */
[----:B------:R-:W-:Y:S01]  /*11ba0*/  FADD.FTZ R235, R235, R191 ;  /* 0x000000bfebeb7221 */ /* 0x000fe20000010000 */
[----:B------:R-:W-:-:S07]  /*11bb0*/  MOV R191, 0xffffffff ;  /* 0xffffffff00bf7802 */ /* 0x000fce0000000f00 */
[----:B------:R-:W-:Y:S05]  /*11bc0*/  WARPSYNC.COLLECTIVE R191, `(.L_x_1254) ;  /* 0x00000000bf087348 */ /* 0x000fea0003c00000 */
[----:B------:R0:W1:Y:S02]  /*11bd0*/  SHFL.BFLY P3, R191, R223, R221, R220 ;  /* 0x0c0000dddfbf7389 */ /* 0x00006400000600dc */
[----:B01----:R-:W-:Y:S05]  /*11be0*/  ENDCOLLECTIVE ;  /* 0x000000000000791b */ /* 0x003fea0003800000 */
.L_x_1254:
[----:B------:R-:W-:Y:S02]  /*11bf0*/  FADD.FTZ R236, R236, R191 ;  /* 0x000000bfecec7221 */ /* 0x000fe40000010000 */
        /* <DEDUP_REMOVED lines=23> */
[----:B0-----:R-:W2:Y:S01]  /*11d70*/  LDL.LU R191, [R1+0xc] ;  /* 0x00000c0001bf7983 */ /* 0x001ea20000300800 */
[----:B------:R-:W-:Y:S01]  /*11d80*/  HFMA2 R221, -RZ, RZ, 0, 9.5367431640625e-07 ;  /* 0x00000010ffdd7431 */ /* 0x000fe200000001ff */
[----:B------:R-:W-:-:S02]  /*11d90*/  MOV R223, R235 ;  /* 0x000000eb00df7202 */ /* 0x000fc40000000f00 */
[----:B---3--:R0:W-:Y:S04]  /*11da0*/  STL [R1+0x9c], R220 ;  /* 0x00009cdc01007387 */ /* 0x0081e80000100800 */
[----:B------:R-:W-:Y:S01]  /*11db0*/  STL [R1+0xa4], R239 ;  /* 0x0000a4ef01007387 */ /* 0x000fe20000100800 */
[----:B0-----:R-:W-:-:S03]  /*11dc0*/  MOV R220, 0x1f ;  /* 0x0000001f00dc7802 */ /* 0x001fc60000000f00 */
[----:B--2---:R0:W-:Y:S04]  /*11dd0*/  STL [R1+0xa0], R191 ;  /* 0x0000a0bf01007387 */ /* 0x0041e80000100800 */
[----:B------:R1:W-:Y:S04]  /*11de0*/  STL [R1+0xa8], R238 ;  /* 0x0000a8ee01007387 */ /* 0x0003e80000100800 */
[----:B------:R1:W-:Y:S01]  /*11df0*/  STL [R1+0xac], R240 ;  /* 0x0000acf001007387 */ /* 0x0003e20000100800 */
[----:B0-----:R-:W-:-:S03]  /*11e00*/  MOV R191, 0xffffffff ;  /* 0xffffffff00bf7802 */ /* 0x001fc60000000f00 */
        /* <DEDUP_REMOVED lines=32> */
.L_x_1255:
[----:B------:R-:W-:Y:S04]  /*12010*/  STL [R1+0x154], R197 ;  /* 0x000154c501007387 */ /* 0x000fe80000100800 */
[----:B------:R-:W-:Y:S04]  /*12020*/  STL [R1+0x158], R216 ;  /* 0x000158d801007387 */ /* 0x000fe80000100800 */
[----:B------:R-:W-:Y:S01]  /*12030*/  STL [R1+0x15c], R196 ;  /* 0x00015cc401007387 */ /* 0x000fe20000100800 */
[----:B------:R-:W-:-:S03]  /*12040*/  MOV R223, R236 ;  /* 0x000000ec00df7202 */ /* 0x000fc60000000f00 */
[----:B------:R-:W-:Y:S04]  /*12050*/  STL [R1+0x114], R215 ;  /* 0x000114d701007387 */ /* 0x000fe80000100800 */
        /* <DEDUP_REMOVED lines=8> */
[----:B------:R0:W-:Y:S04]  /*120e0*/  STL [R1+0x130], R39 ;  /* 0x0001302701007387 */ /* 0x0001e80000100800 */
[----:B------:R1:W-:Y:S04]  /*120f0*/  STL [R1+0x134], R210 ;  /* 0x000134d201007387 */ /* 0x0003e80000100800 */
[----:B------:R1:W-:Y:S01]  /*12100*/  STL [R1+0x138], R40 ;  /* 0x0001382801007387 */ /* 0x0003e20000100800 */
[----:B0-----:R-:W-:-:S03]  /*12110*/  MOV R39, R191 ;  /* 0x000000bf00277202 */ /* 0x001fc60000000f00 */
        /* <DEDUP_REMOVED lines=19> */
.L_x_1256:
[----:B------:R3:W-:Y:S04]  /*12250*/  STL [R1+0x6c], R189 ;  /* 0x00006cbd01007387 */ /* 0x0007e80000100800 */
[----:B------:R3:W-:Y:S04]  /*12260*/  STL [R1+0x70], R201 ;  /* 0x000070c901007387 */ /* 0x0007e80000100800 */
[----:B------:R3:W-:Y:S04]  /*12270*/  STL [R1+0x74], R190 ;  /* 0x000074be01007387 */ /* 0x0007e80000100800 */
[----:B------:R3:W-:Y:S04]  /*12280*/  STL [R1+0x78], R200 ;  /* 0x000078c801007387 */ /* 0x0007e80000100800 */
[----:B------:R3:W-:Y:S01]  /*12290*/  STL [R1+0x7c], R222 ;  /* 0x00007cde01007387 */ /* 0x0007e20000100800 */
[----:B------:R-:W-:Y:S01]  /*122a0*/  MOV R40, R191 ;  /* 0x000000bf00287202 */ /* 0x000fe20000000f00 */
[----:B------:R-:W-:Y:S06]  /*122b0*/  BRA `(.L_x_1257) ;  /* 0xffffff3c00847947 */ /* 0x000fec000383ffff */
.L_x_1258:
        /* <DEDUP_REMOVED lines=12> */
.L_x_25367:


//--------------------- .text._ZN10layer_norm22ln_bwd_finalize_kernelINS_22Kernel_traits_finalizeILj1280E13__nv_bfloat16S2_S2_S2_fjLb1ELj1024ELj4ENS_18Kernel_traits_baseILj1280ES2_S2_S2_S2_fjLj1024EEEEELb1ELb0EEEvNS_9BwdParamsE --------------------------
	.section	.text._ZN10layer_norm22ln_bwd_finalize_kernelINS_22Kernel_traits_finalizeILj1280E13__nv_bfloat16S2_S2_S2_fjLb1ELj1024ELj4ENS_18Kernel_traits_baseILj1280ES2_S2_S2_S2_fjLj1024EEEEELb1ELb0EEEvNS_9BwdParamsE,"ax",@progbits
	.align	128
        .global         _ZN10layer_norm22ln_bwd_finalize_kernelINS_22Kernel_traits_finalizeILj1280E13__nv_bfloat16S2_S2_S2_fjLb1ELj1024ELj4ENS_18Kernel_traits_baseILj1280ES2_S2_S2_S2_fjLj1024EEEEELb1ELb0EEEvNS_9BwdParamsE
        .type           _ZN10layer_norm22ln_bwd_finalize_kernelINS_22Kernel_traits_finalizeILj1280E13__nv_bfloat16S2_S2_S2_fjLb1ELj1024ELj4ENS_18Kernel_traits_baseILj1280ES2_S2_S2_S2_fjLj1024EEEEELb1ELb0EEEvNS_9BwdParamsE,@function
        .size           _ZN10layer_norm22ln_bwd_finalize_kernelINS_22Kernel_traits_finalizeILj1280E13__nv_bfloat16S2_S2_S2_fjLb1ELj1024ELj4ENS_18Kernel_traits_baseILj1280ES2_S2_S2_S2_fjLj1024EEEEELb1ELb0EEEvNS_9BwdParamsE,(.L_x_25368 - _ZN10layer_norm22ln_bwd_finalize_kernelINS_22Kernel_traits_finalizeILj1280E13__nv_bfloat16S2_S2_S2_fjLb1ELj1024ELj4ENS_18Kernel_traits_baseILj1280ES2_S2_S2_S2_fjLj1024EEEEELb1ELb0EEEvNS_9BwdParamsE)
        .other          _ZN10layer_norm22ln_bwd_finalize_kernelINS_22Kernel_traits_finalizeILj1280E13__nv_bfloat16S2_S2_S2_fjLb1ELj1024ELj4ENS_18Kernel_traits_baseILj1280ES2_S2_S2_S2_fjLj1024EEEEELb1ELb0EEEvNS_9BwdParamsE,@"STO_CUDA_ENTRY STV_DEFAULT"
_ZN10layer_norm22ln_bwd_finalize_kernelINS_22Kernel_traits_finalizeILj1280E13__nv_bfloat16S2_S2_S2_fjLb1ELj1024ELj4ENS_18Kernel_traits_baseILj1280ES2_S2_S2_S2_fjLj1024EEEEELb1ELb0EEEvNS_9BwdParamsE:
.text._ZN10layer_norm22ln_bwd_finalize_kernelINS_22Kernel_traits_finalizeILj1280E13__nv_bfloat16S2_S2_S2_fjLb1ELj1024ELj4ENS_18Kernel_traits_baseILj1280ES2_S2_S2_S2_fjLj1024EEEEELb1ELb0EEEvNS_9BwdParamsE:
        /* <DEDUP_REMOVED lines=11> */
[----:B------:R-:W-:Y:S01]  /*00b0*/  HFMA2 R26, -RZ, RZ, 0, 0 ;  /* 0x00000000ff1a7431 */ /* 0x000fe200000001ff */
[----:B------:R-:W2:Y:S01]  /*00c0*/  LDCU.64 UR6, c[0x0][0x358] ;  /* 0x00006b00ff0677ac */ /* 0x000ea20008000a00 */
[----:B------:R-:W-:Y:S01]  /*00d0*/  HFMA2 R8, -RZ, RZ, 0, 0 ;  /* 0x00000000ff087431 */ /* 0x000fe200000001ff */
[----:B------:R-:W-:Y:S02]  /*00e0*/  LOP3.LUT R6, R2, 0x1f, RZ, 0xc0, !PT ;  /* 0x0000001f02067812 */ /* 0x000fe400078ec0ff */
[----:B------:R-:W-:Y:S02]  /*00f0*/  MOV R25, RZ ;  /* 0x000000ff00197202 */ /* 0x000fe40000000f00 */
[----:B-1----:R-:W-:-:S04]  /*0100*/  ISETP.GE.U32.AND P0, PT, R5, UR8, PT ;  /* 0x0000000805007c0c */ /* 0x002fc8000bf06070 */
[----:B0-----:R-:W-:-:S13]  /*0110*/  ISETP.GE.U32.OR P0, PT, R3, R4, P0 ;  /* 0x000000040300720c */ /* 0x001fda0000706470 */
[----:B--2---:R-:W-:Y:S05]  /*0120*/  @P0 BRA `(.L_x_1260) ;  /* 0x0000000c00740947 */ /* 0x004fea0003800000 */
[----:B------:R-:W-:Y:S01]  /*0130*/  LOP3.LUT R10, R5, 0x20, RZ, 0xfc, !PT ;  /* 0x00000020050a7812 */ /* 0x000fe200078efcff */
[----:B------:R-:W-:Y:S01]  /*0140*/  BSSY.RECONVERGENT B1, `(.L_x_1261) ;  /* 0x000007c000017945 */ /* 0x000fe20003800200 */
[-C--:B------:R-:W-:Y:S02]  /*0150*/  LOP3.LUT R8, RZ, R5.reuse, RZ, 0x33, !PT ;  /* 0x00000005ff087212 */ /* 0x080fe400078e33ff */
[----:B------:R-:W-:Y:S02]  /*0160*/  VIMNMX.U32 R9, PT, PT, R10, UR8, !PT ;  /* 0x000000080a097c48 */ /* 0x000fe4000ffe0000 */
[----:B------:R-:W-:Y:S02]  /*0170*/  MOV R7, R5 ;  /* 0x0000000500077202 */ /* 0x000fe40000000f00 */
[----:B------:R-:W-:Y:S02]  /*0180*/  IADD3 R9, PT, PT, R9, R8, RZ ;  /* 0x0000000809097210 */ /* 0x000fe40007ffe0ff */
[----:B------:R-:W-:-:S02]  /*0190*/  MOV R8, RZ ;  /* 0x000000ff00087202 */ /* 0x000fc40000000f00 */
[C---:B------:R-:W-:Y:S02]  /*01a0*/  ISETP.GE.U32.AND P0, PT, R9.reuse, 0xe0, PT ;  /* 0x000000e00900780c */ /* 0x040fe40003f06070 */
[----:B------:R-:W-:Y:S02]  /*01b0*/  MOV R25, RZ ;  /* 0x000000ff00197202 */ /* 0x000fe40000000f00 */
[----:B------:R-:W-:Y:S02]  /*01c0*/  MOV R26, RZ ;  /* 0x000000ff001a7202 */ /* 0x000fe40000000f00 */
[----:B------:R-:W-:-:S07]  /*01d0*/  LEA.HI R11, R9, 0x1, RZ, 0x1b ;  /* 0x00000001090b7811 */ /* 0x000fce00078fd8ff */
[----:B------:R-:W-:Y:S05]  /*01e0*/  @!P0 BRA `(.L_x_1262) ;  /* 0x0000000400c48947 */ /* 0x000fea0003800000 */
[C---:B------:R-:W-:Y:S01]  /*01f0*/  LOP3.LUT R15, R5.reuse, 0x80, RZ, 0xfc, !PT ;  /* 0x00000080050f7812 */ /* 0x040fe200078efcff */
[-CC-:B------:R-:W-:Y:S01]  /*0200*/  IMAD R29, R10, R4.reuse, R13.reuse ;  /* 0x000000040a1d7224 */ /* 0x180fe200078e020d */
[C---:B------:R-:W-:Y:S01]  /*0210*/  LOP3.LUT R19, R5.reuse, 0xa0, RZ, 0xfc, !PT ;  /* 0x000000a005137812 */ /* 0x040fe200078efcff */
[CCC-:B------:R-:W-:Y:S01]  /*0220*/  IMAD R10, R5.reuse, R4.reuse, R13.reuse ;  /* 0x00000004050a7224 */ /* 0x1c0fe200078e020d */
[----:B------:R-:W-:Y:S01]  /*0230*/  LOP3.LUT R17, R5, 0xc0, RZ, 0xfc, !PT ;  /* 0x000000c005117812 */ /* 0x000fe200078efcff */
[-CC-:B------:R-:W-:Y:S01]  /*0240*/  IMAD R15, R15, R4.reuse, R13.reuse ;  /* 0x000000040f0f7224 */ /* 0x180fe200078e020d */
        /* <DEDUP_REMOVED lines=8> */
[----:B------:R-:W-:Y:S01]  /*02d0*/  MOV R8, RZ ;  /* 0x000000ff00087202 */ /* 0x000fe20000000f00 */
[----:B------:R-:W-:Y:S01]  /*02e0*/  IMAD R23, R23, R4, R13 ;  /* 0x0000000417177224 */ /* 0x000fe200078e020d */
[----:B------:R-:W-:-:S02]  /*02f0*/  MOV R7, R5 ;  /* 0x0000000500077202 */ /* 0x000fc40000000f00 */
[C---:B------:R-:W-:Y:S02]  /*0300*/  IADD3 R13, PT, PT, R6.reuse, R29, RZ ;  /* 0x0000001d060d7210 */ /* 0x040fe40007ffe0ff */
[----:B------:R-:W-:Y:S02]  /*0310*/  IADD3 R10, PT, PT, R6, R10, RZ ;  /* 0x0000000a060a7210 */ /* 0x000fe40007ffe0ff */
[----:B------:R-:W-:Y:S02]  /*0320*/  IADD3 R24, PT, PT, -R24, RZ, RZ ;  /* 0x000000ff18187210 */ /* 0x000fe40007ffe1ff */
[C---:B------:R-:W-:Y:S02]  /*0330*/  IADD3 R22, PT, PT, R6.reuse, R15, RZ ;  /* 0x0000000f06167210 */ /* 0x040fe40007ffe0ff */
[C---:B------:R-:W-:Y:S02]  /*0340*/  IADD3 R19, PT, PT, R6.reuse, R19, RZ ;  /* 0x0000001306137210 */ /* 0x040fe40007ffe0ff */
[----:B------:R-:W-:-:S02]  /*0350*/  IADD3 R20, PT, PT, R6, R17, RZ ;  /* 0x0000001106147210 */ /* 0x000fc40007ffe0ff */
[C---:B------:R-:W-:Y:S02]  /*0360*/  IADD3 R21, PT, PT, R6.reuse, R21, RZ ;  /* 0x0000001506157210 */ /* 0x040fe40007ffe0ff */
[C---:B------:R-:W-:Y:S02]  /*0370*/  IADD3 R12, PT, PT, R6.reuse, R27, RZ ;  /* 0x0000001b060c7210 */ /* 0x040fe40007ffe0ff */
[----:B------:R-:W-:-:S07]  /*0380*/  IADD3 R23, PT, PT, R6, R23, RZ ;  /* 0x0000001706177210 */ /* 0x000fce0007ffe0ff */
.L_x_1263:
[----:B------:R-:W0:Y:S02]  /*0390*/  LDC.64 R14, c[0x0][0x440] ;  /* 0x00011000ff0e7b82 */ /* 0x000e240000000a00 */
[----:B0-----:R-:W-:-:S05]  /*03a0*/  IMAD.WIDE.U32 R16, R10, 0x4, R14 ;  /* 0x000000040a107825 */ /* 0x001fca00078e000e */
[----:B------:R0:W2:Y:S02]  /*03b0*/  LDG.E R27, desc[UR6][R16.64] ;  /* 0x00000006101b7981 */ /* 0x0000a4000c1e1900 */
[----:B0-----:R-:W-:-:S05]  /*03c0*/  IMAD.WIDE.U32 R16, R13, 0x4, R14 ;  /* 0x000000040d107825 */ /* 0x001fca00078e000e */
[----:B------:R0:W3:Y:S02]  /*03d0*/  LDG.E R18, desc[UR6][R16.64] ;  /* 0x0000000610127981 */ /* 0x0000e4000c1e1900 */
[----:B0-----:R-:W-:-:S05]  /*03e0*/  IMAD.WIDE.U32 R16, R12, 0x4, R14 ;  /* 0x000000040c107825 */ /* 0x001fca00078e000e */
[----:B------:R0:W4:Y:S02]  /*03f0*/  LDG.E R29, desc[UR6][R16.64] ;  /* 0x00000006101d7981 */ /* 0x000124000c1e1900 */
[----:B0-----:R-:W-:-:S04]  /*0400*/  IMAD.WIDE.U32 R16, R23, 0x4, R14 ;  /* 0x0000000417107825 */ /* 0x001fc800078e000e */
[----:B--2---:R-:W-:-:S04]  /*0410*/  FADD.FTZ R27, R27, R8 ;  /* 0x000000081b1b7221 */ /* 0x004fc80000010000 */
[----:B---3--:R-:W-:Y:S02]  /*0420*/  FADD.FTZ R18, R27, R18 ;  /* 0x000000121b127221 */ /* 0x008fe40000010000 */
[----:B------:R0:W2:Y:S02]  /*0430*/  LDG.E R27, desc[UR6][R16.64] ;  /* 0x00000006101b7981 */ /* 0x0000a4000c1e1900 */
[----:B0-----:R-:W-:-:S04]  /*0440*/  IMAD.WIDE.U32 R16, R22, 0x4, R14 ;  /* 0x0000000416107825 */ /* 0x001fc800078e000e */
[----:B----4-:R-:W-:Y:S02]  /*0450*/  FADD.FTZ R18, R18, R29 ;  /* 0x0000001d12127221 */ /* 0x010fe40000010000 */
[----:B------:R0:W3:Y:S02]  /*0460*/  LDG.E R29, desc[UR6][R16.64] ;  /* 0x00000006101d7981 */ /* 0x0000e4000c1e1900 */
[----:B0-----:R-:W-:-:S04]  /*0470*/  IMAD.WIDE.U32 R16, R19, 0x4, R14 ;  /* 0x0000000413107825 */ /* 0x001fc800078e000e */
[----:B--2---:R-:W-:Y:S02]  /*0480*/  FADD.FTZ R18, R18, R27 ;  /* 0x0000001b12127221 */ /* 0x004fe40000010000 */
[----:B------:R0:W2:Y:S02]  /*0490*/  LDG.E R27, desc[UR6][R16.64] ;  /* 0x00000006101b7981 */ /* 0x0000a4000c1e1900 */
[----:B0-----:R-:W-:-:S05]  /*04a0*/  IMAD.WIDE.U32 R16, R20, 0x4, R14 ;  /* 0x0000000414107825 */ /* 0x001fca00078e000e */
[----:B------:R0:W4:Y:S02]  /*04b0*/  LDG.E R8, desc[UR6][R16.64] ;  /* 0x0000000610087981 */ /* 0x000124000c1e1900 */
[----:B0-----:R-:W0:Y:S01]  /*04c0*/  LDC.64 R16, c[0x0][0x448] ;  /* 0x00011200ff107b82 */ /* 0x001e220000000a00 */
[----:B---3--:R-:W-:Y:S01]  /*04d0*/  FADD.FTZ R18, R18, R29 ;  /* 0x0000001d12127221 */ /* 0x008fe20000010000 */
[----:B------:R-:W-:-:S04]  /*04e0*/  IMAD.WIDE.U32 R14, R21, 0x4, R14 ;  /* 0x00000004150e7825 */ /* 0x000fc800078e000e */
[----:B--2---:R-:W-:Y:S02]  /*04f0*/  FADD.FTZ R27, R18, R27 ;  /* 0x0000001b121b7221 */ /* 0x004fe40000010000 */
[----:B------:R0:W2:Y:S02]  /*0500*/  LDG.E R18, desc[UR6][R14.64] ;  /* 0x000000060e127981 */ /* 0x0000a4000c1e1900 */
[----:B0-----:R-:W-:-:S05]  /*0510*/  IMAD.WIDE.U32 R14, R10, 0x4, R16 ;  /* 0x000000040a0e7825 */ /* 0x001fca00078e0010 */
[----:B------:R0:W3:Y:S02]  /*0520*/  LDG.E R28, desc[UR6][R14.64] ;  /* 0x000000060e1c7981 */ /* 0x0000e4000c1e1900 */
[----:B0-----:R-:W-:-:S04]  /*0530*/  IMAD.WIDE.U32 R14, R13, 0x4, R16 ;  /* 0x000000040d0e7825 */ /* 0x001fc800078e0010 */
[----:B---3--:R-:W-:Y:S02]  /*0540*/  FADD.FTZ R28, R28, R25 ;  /* 0x000000191c1c7221 */ /* 0x008fe40000010000 */
        /* <DEDUP_REMOVED lines=11> */
[----:B----4-:R-:W-:Y:S01]  /*0600*/  FADD.FTZ R8, R27, R8 ;  /* 0x000000081b087221 */ /* 0x010fe20000010000 */
[----:B---3--:R-:W-:Y:S02]  /*0610*/  FADD.FTZ R25, R25, R28 ;  /* 0x0000001c19197221 */ /* 0x008fe40000010000 */
[----:B------:R0:W3:Y:S02]  /*0620*/  LDG.E R28, desc[UR6][R14.64] ;  /* 0x000000060e1c7981 */ /* 0x0000e4000c1e1900 */
[----:B0-----:R-:W-:-:S05]  /*0630*/  IMAD.WIDE.U32 R14, R20, 0x4, R16 ;  /* 0x00000004140e7825 */ /* 0x001fca00078e0010 */
[----:B------:R0:W4:Y:S02]  /*0640*/  LDG.E R27, desc[UR6][R14.64] ;  /* 0x000000060e1b7981 */ /* 0x000124000c1e1900 */
[----:B0-----:R-:W0:Y:S01]  /*0650*/  LDC.64 R14, c[0x0][0x460] ;  /* 0x00011800ff0e7b82 */ /* 0x001e220000000a00 */
[----:B------:R-:W-:-:S04]  /*0660*/  IMAD.WIDE.U32 R16, R21, 0x4, R16 ;  /* 0x0000000415107825 */ /* 0x000fc800078e0010 */
[----:B--2---:R-:W-:Y:S02]  /*0670*/  FADD.FTZ R8, R8, R18 ;  /* 0x0000001208087221 */ /* 0x004fe40000010000 */
[----:B------:R0:W2:Y:S02]  /*0680*/  LDG.E R18, desc[UR6][R16.64] ;  /* 0x0000000610127981 */ /* 0x0000a4000c1e1900 */
[----:B0-----:R-:W-:-:S04]  /*0690*/  IMAD.WIDE.U32 R16, R10, 0x4, R14 ;  /* 0x000000040a107825 */ /* 0x001fc800078e000e */
[----:B---3--:R-:W-:-:S04]  /*06a0*/  FADD.FTZ R25, R25, R28 ;  /* 0x0000001c19197221 */ /* 0x008fc80000010000 */
[----:B----4-:R-:W-:Y:S02]  /*06b0*/  FADD.FTZ R25, R25, R27 ;  /* 0x0000001b19197221 */ /* 0x010fe40000010000 */
        /* <DEDUP_REMOVED lines=17> */
[----:B------:R-:W-:-:S06]  /*07d0*/  IMAD.WIDE.U32 R14, R21, 0x4, R14 ;  /* 0x00000004150e7825 */ /* 0x000fcc00078e000e */
[----:B------:R-:W4:Y:S01]  /*07e0*/  LDG.E R15, desc[UR6][R14.64] ;  /* 0x000000060e0f7981 */ /* 0x000f22000c1e1900 */
[----:B---3--:R-:W-:-:S03]  /*07f0*/  FADD.FTZ R26, R26, R27 ;  /* 0x0000001b1a1a7221 */ /* 0x008fc60000010000 */
[----:B------:R-:W3:Y:S01]  /*0800*/  LDG.E R27, desc[UR6][R16.64] ;  /* 0x00000006101b7981 */ /* 0x000ee2000c1e1900 */
[----:B------:R-:W-:-:S04]  /*0810*/  IADD3 R24, PT, PT, R24, 0x8, RZ ;  /* 0x0000000818187810 */ /* 0x000fc80007ffe0ff */
[----:B------:R-:W-:Y:S01]  /*0820*/  ISETP.NE.AND P0, PT, R24, RZ, PT ;  /* 0x000000ff1800720c */ /* 0x000fe20003f05270 */
[----:B--2---:R-:W-:Y:S01]  /*0830*/  FADD.FTZ R25, R25, R18 ;  /* 0x0000001219197221 */ /* 0x004fe20000010000 */
[----:B------:R-:W-:Y:S02]  /*0840*/  IADD3 R7, PT, PT, R7, 0x100, RZ ;  /* 0x0000010007077810 */ /* 0x000fe40007ffe0ff */
[C---:B------:R-:W-:Y:S02]  /*0850*/  LEA R10, R4.reuse, R10, 0x8 ;  /* 0x0000000a040a7211 */ /* 0x040fe400078e40ff */
[C---:B------:R-:W-:Y:S02]  /*0860*/  LEA R13, R4.reuse, R13, 0x8 ;  /* 0x0000000d040d7211 */ /* 0x040fe400078e40ff */
[C---:B------:R-:W-:Y:S02]  /*0870*/  LEA R12, R4.reuse, R12, 0x8 ;  /* 0x0000000c040c7211 */ /* 0x040fe400078e40ff */
[----:B------:R-:W-:-:S02]  /*0880*/  LEA R23, R4, R23, 0x8 ;  /* 0x0000001704177211 */ /* 0x000fc400078e40ff */
[C---:B------:R-:W-:Y:S02]  /*0890*/  LEA R22, R4.reuse, R22, 0x8 ;  /* 0x0000001604167211 */ /* 0x040fe400078e40ff */
[C---:B------:R-:W-:Y:S02]  /*08a0*/  LEA R19, R4.reuse, R19, 0x8 ;  /* 0x0000001304137211 */ /* 0x040fe400078e40ff */
[C---:B------:R-:W-:Y:S02]  /*08b0*/  LEA R20, R4.reuse, R20, 0x8 ;  /* 0x0000001404147211 */ /* 0x040fe400078e40ff */
[----:B------:R-:W-:Y:S01]  /*08c0*/  LEA R21, R4, R21, 0x8 ;  /* 0x0000001504157211 */ /* 0x000fe200078e40ff */
[----:B---3--:R-:W-:-:S04]  /*08d0*/  FADD.FTZ R26, R26, R27 ;  /* 0x0000001b1a1a7221 */ /* 0x008fc80000010000 */
[----:B----4-:R-:W-:Y:S01]  /*08e0*/  FADD.FTZ R26, R26, R15 ;  /* 0x0000000f1a1a7221 */ /* 0x010fe20000010000 */
[----:B------:R-:W-:Y:S06]  /*08f0*/  @P0 BRA `(.L_x_1263) ;  /* 0xfffffff800a40947 */ /* 0x000fec000383ffff */
.L_x_1262:
[----:B------:R-:W-:Y:S05]  /*0900*/  BSYNC.RECONVERGENT B1 ;  /* 0x0000000000017941 */ /* 0x000fea0003800200 */
.L_x_1261:
[----:B------:R-:W-:-:S13]  /*0910*/  LOP3.LUT P0, R10, R11, 0x7, RZ, 0xc0, !PT ;  /* 0x000000070b0a7812 */ /* 0x000fda000780c0ff */
[----:B------:R-:W-:Y:S05]  /*0920*/  @!P0 BRA `(.L_x_1260) ;  /* 0x0000000400748947 */ /* 0x000fea0003800000 */
[----:B------:R-:W-:Y:S01]  /*0930*/  ISETP.GE.U32.AND P0, PT, R10, 0x4, PT ;  /* 0x000000040a00780c */ /* 0x000fe20003f06070 */
[----:B------:R-:W-:Y:S01]  /*0940*/  BSSY.RECONVERGENT B1, `(.L_x_1264) ;  /* 0x000002f000017945 */ /* 0x000fe20003800200 */
[----:B------:R-:W-:-:S11]  /*0950*/  LOP3.LUT P1, R17, R11, 0x3, RZ, 0xc0, !PT ;  /* 0x000000030b117812 */ /* 0x000fd6000782c0ff */
[----:B------:R-:W-:Y:S05]  /*0960*/  @!P0 BRA `(.L_x_1265) ;  /* 0x0000000000b08947 */ /* 0x000fea0003800000 */
[----:B------:R-:W0:Y:S01]  /*0970*/  LDC.64 R10, c[0x0][0x440] ;  /* 0x00011000ff0a7b82 */ /* 0x000e220000000a00 */
[----:B------:R-:W-:-:S07]  /*0980*/  IMAD R16, R7, R4, R3 ;  /* 0x0000000407107224 */ /* 0x000fce00078e0203 */
[----:B------:R-:W1:Y:S08]  /*0990*/  LDC.64 R14, c[0x0][0x448] ;  /* 0x00011200ff0e7b82 */ /* 0x000e700000000a00 */
[----:B------:R-:W2:Y:S01]  /*09a0*/  LDC.64 R12, c[0x0][0x460] ;  /* 0x00011800ff0c7b82 */ /* 0x000ea20000000a00 */
[----:B0-----:R-:W-:-:S06]  /*09b0*/  IMAD.WIDE.U32 R22, R16, 0x4, R10 ;  /* 0x0000000410167825 */ /* 0x001fcc00078e000a */
[----:B------:R-:W3:Y:S01]  /*09c0*/  LDG.E R22, desc[UR6][R22.64] ;  /* 0x0000000616167981 */ /* 0x000ee2000c1e1900 */
[----:B-1----:R-:W-:-:S05]  /*09d0*/  IMAD.WIDE.U32 R18, R16, 0x4, R14 ;  /* 0x0000000410127825 */ /* 0x002fca00078e000e */
[----:B------:R2:W4:Y:S02]  /*09e0*/  LDG.E R23, desc[UR6][R18.64] ;  /* 0x0000000612177981 */ /* 0x000524000c1e1900 */
[----:B--2---:R-:W-:-:S06]  /*09f0*/  IMAD.WIDE.U32 R18, R16, 0x4, R12 ;  /* 0x0000000410127825 */ /* 0x004fcc00078e000c */
[----:B------:R0:W2:Y:S01]  /*0a00*/  LDG.E R19, desc[UR6][R18.64] ;  /* 0x0000000612137981 */ /* 0x0000a2000c1e1900 */
[----:B------:R-:W-:-:S05]  /*0a10*/  LEA R28, R4, R16, 0x5 ;  /* 0x00000010041c7211 */ /* 0x000fca00078e28ff */
[----:B------:R-:W-:Y:S01]  /*0a20*/  IMAD.WIDE.U32 R20, R28, 0x4, R10 ;  /* 0x000000041c147825 */ /* 0x000fe200078e000a */
[----:B0-----:R-:W-:-:S04]  /*0a30*/  LEA R18, R4, R16, 0x6 ;  /* 0x0000001004127211 */ /* 0x001fc800078e30ff */
[----:B------:R0:W5:Y:S02]  /*0a40*/  LDG.E R16, desc[UR6][R20.64] ;  /* 0x0000000614107981 */ /* 0x000164000c1e1900 */
[----:B0-----:R-:W-:-:S06]  /*0a50*/  IMAD.WIDE.U32 R20, R18, 0x4, R10 ;  /* 0x0000000412147825 */ /* 0x001fcc00078e000a */
[----:B------:R-:W5:Y:S01]  /*0a60*/  LDG.E R20, desc[UR6][R20.64] ;  /* 0x0000000614147981 */ /* 0x000f62000c1e1900 */
[----:B------:R-:W-:-:S05]  /*0a70*/  LEA R24, R4, R18, 0x5 ;  /* 0x0000001204187211 */ /* 0x000fca00078e28ff */
[----:B------:R-:W-:-:S06]  /*0a80*/  IMAD.WIDE.U32 R10, R24, 0x4, R10 ;  /* 0x00000004180a7825 */ /* 0x000fcc00078e000a */
[----:B------:R-:W5:Y:S01]  /*0a90*/  LDG.E R10, desc[UR6][R10.64] ;  /* 0x000000060a0a7981 */ /* 0x000f62000c1e1900 */
[----:B---3--:R-:W-:Y:S01]  /*0aa0*/  FADD.FTZ R8, R8, R22 ;  /* 0x0000001608087221 */ /* 0x008fe20000010000 */
[----:B----4-:R-:W-:Y:S01]  /*0ab0*/  FADD.FTZ R25, R25, R23 ;  /* 0x0000001719197221 */ /* 0x010fe20000010000 */
[----:B------:R-:W-:-:S05]  /*0ac0*/  IMAD.WIDE.U32 R22, R28, 0x4, R14 ;  /* 0x000000041c167825 */ /* 0x000fca00078e000e */
[----:B------:R0:W3:Y:S01]  /*0ad0*/  LDG.E R21, desc[UR6][R22.64] ;  /* 0x0000000616157981 */ /* 0x0000e2000c1e1900 */
[----:B------:R-:W-:-:S04]  /*0ae0*/  IMAD.WIDE.U32 R28, R28, 0x4, R12 ;  /* 0x000000041c1c7825 */ /* 0x000fc800078e000c */
[----:B0-----:R-:W-:-:S04]  /*0af0*/  IMAD.WIDE.U32 R22, R18, 0x4, R14 ;  /* 0x0000000412167825 */ /* 0x001fc800078e000e */
[----:B--2---:R-:W-:Y:S01]  /*0b00*/  FADD.FTZ R26, R26, R19 ;  /* 0x000000131a1a7221 */ /* 0x004fe20000010000 */
[----:B------:R-:W-:Y:S01]  /*0b10*/  IMAD.WIDE.U32 R18, R18, 0x4, R12 ;  /* 0x0000000412127825 */ /* 0x000fe200078e000c */
[----:B------:R-:W2:Y:S03]  /*0b20*/  LDG.E R22, desc[UR6][R22.64] ;  /* 0x0000000616167981 */ /* 0x000ea6000c1e1900 */
[C---:B------:R-:W-:Y:S02]  /*0b30*/  IMAD.WIDE.U32 R14, R24.reuse, 0x4, R14 ;  /* 0x00000004180e7825 */ /* 0x040fe400078e000e */
[----:B------:R-:W4:Y:S02]  /*0b40*/  LDG.E R18, desc[UR6][R18.64] ;  /* 0x0000000612127981 */ /* 0x000f24000c1e1900 */
[----:B------:R-:W-:Y:S02]  /*0b50*/  IMAD.WIDE.U32 R12, R24, 0x4, R12 ;  /* 0x00000004180c7825 */ /* 0x000fe400078e000c */
[----:B------:R-:W4:Y:S04]  /*0b60*/  LDG.E R14, desc[UR6][R14.64] ;  /* 0x000000060e0e7981 */ /* 0x000f28000c1e1900 */
[----:B------:R-:W4:Y:S04]  /*0b70*/  LDG.E R23, desc[UR6][R28.64] ;  /* 0x000000061c177981 */ /* 0x000f28000c1e1900 */
[----:B------:R-:W4:Y:S01]  /*0b80*/  LDG.E R12, desc[UR6][R12.64] ;  /* 0x000000060c0c7981 */ /* 0x000f22000c1e1900 */
[----:B-----5:R-:W-:Y:S01]  /*0b90*/  FADD.FTZ R27, R8, R16 ;  /* 0x00000010081b7221 */ /* 0x020fe20000010000 */
[----:B------:R-:W-:-:S03]  /*0ba0*/  IADD3 R7, PT, PT, R7, 0x80, RZ ;  /* 0x0000008007077810 */ /* 0x000fc60007ffe0ff */
[----:B------:R-:W-:-:S04]  /*0bb0*/  FADD.FTZ R27, R27, R20 ;  /* 0x000000141b1b7221 */ /* 0x000fc80000010000 */
[----:B------:R-:W-:Y:S01]  /*0bc0*/  FADD.FTZ R8, R27, R10 ;  /* 0x0000000a1b087221 */ /* 0x000fe20000010000 */
[----:B---3--:R-:W-:-:S04]  /*0bd0*/  FADD.FTZ R21, R25, R21 ;  /* 0x0000001519157221 */ /* 0x008fc80000010000 */
[----:B--2---:R-:W-:Y:S01]  /*0be0*/  FADD.FTZ R21, R21, R22 ;  /* 0x0000001615157221 */ /* 0x004fe20000010000 */
[----:B----4-:R-:W-:-:S04]  /*0bf0*/  FADD.FTZ R23, R26, R23 ;  /* 0x000000171a177221 */ /* 0x010fc80000010000 */
[----:B------:R-:W-:Y:S01]  /*0c00*/  FADD.FTZ R23, R23, R18 ;  /* 0x0000001217177221 */ /* 0x000fe20000010000 */
[----:B------:R-:W-:-:S03]  /*0c10*/  FADD.FTZ R25, R21, R14 ;  /* 0x0000000e15197221 */ /* 0x000fc60000010000 */
[----:B------:R-:W-:-:S07]  /*0c20*/  FADD.FTZ R26, R23, R12 ;  /* 0x0000000c171a7221 */ /* 0x000fce0000010000 */
.L_x_1265:
[----:B------:R-:W-:Y:S05]  /*0c30*/  BSYNC.RECONVERGENT B1 ;  /* 0x0000000000017941 */ /* 0x000fea0003800200 */
.L_x_1264:
[----:B------:R-:W-:Y:S05]  /*0c40*/  @!P1 BRA `(.L_x_1260) ;  /* 0x0000000000ac9947 */ /* 0x000fea0003800000 */
[----:B------:R-:W-:Y:S01]  /*0c50*/  ISETP.NE.AND P1, PT, R17, 0x1, PT ;  /* 0x000000011100780c */ /* 0x000fe20003f25270 */
[----:B------:R-:W-:Y:S01]  /*0c60*/  BSSY.RECONVERGENT B1, `(.L_x_1266) ;  /* 0x000001b000017945 */ /* 0x000fe20003800200 */
[----:B------:R-:W-:-:S11]  /*0c70*/  LOP3.LUT P0, RZ, R9, 0x20, RZ, 0xc0, !PT ;  /* 0x0000002009ff7812 */ /* 0x000fd6000780c0ff */
[----:B------:R-:W-:Y:S05]  /*0c80*/  @!P1 BRA `(.L_x_1267) ;  /* 0x0000000000609947 */ /* 0x000fea0003800000 */
[----:B------:R-:W0:Y:S01]  /*0c90*/  LDC.64 R18, c[0x0][0x440] ;  /* 0x00011000ff127b82 */ /* 0x000e220000000a00 */
[----:B------:R-:W-:-:S05]  /*0ca0*/  IMAD R17, R7, R4, R3 ;  /* 0x0000000407117224 */ /* 0x000fca00078e0203 */
[----:B------:R-:W-:Y:S02]  /*0cb0*/  LEA R9, R4, R17, 0x5 ;  /* 0x0000001104097211 */ /* 0x000fe400078e28ff */
[----:B------:R-:W1:Y:S08]  /*0cc0*/  LDC.64 R10, c[0x0][0x448] ;  /* 0x00011200ff0a7b82 */ /* 0x000e700000000a00 */
[----:B------:R-:W2:Y:S01]  /*0cd0*/  LDC.64 R12, c[0x0][0x460] ;  /* 0x00011800ff0c7b82 */ /* 0x000ea20000000a00 */
[----:B0-----:R-:W-:-:S04]  /*0ce0*/  IMAD.WIDE.U32 R20, R17, 0x4, R18 ;  /* 0x0000000411147825 */ /* 0x001fc800078e0012 */
[----:B-1----:R-:W-:Y:S02]  /*0cf0*/  IMAD.WIDE.U32 R14, R17, 0x4, R10 ;  /* 0x00000004110e7825 */ /* 0x002fe400078e000a */
[----:B------:R-:W3:Y:S02]  /*0d00*/  LDG.E R21, desc[UR6][R20.64] ;  /* 0x0000000614157981 */ /* 0x000ee4000c1e1900 */
[----:B------:R-:W-:Y:S02]  /*0d10*/  IMAD.WIDE.U32 R18, R9, 0x4, R18 ;  /* 0x0000000409127825 */ /* 0x000fe400078e0012 */
[----:B------:R-:W4:Y:S02]  /*0d20*/  LDG.E R14, desc[UR6][R14.64] ;  /* 0x000000060e0e7981 */ /* 0x000f24000c1e1900 */
[----:B--2---:R-:W-:Y:S02]  /*0d30*/  IMAD.WIDE.U32 R16, R17, 0x4, R12 ;  /* 0x0000000411107825 */ /* 0x004fe400078e000c */
[----:B------:R-:W2:Y:S02]  /*0d40*/  LDG.E R19, desc[UR6][R18.64] ;  /* 0x0000000612137981 */ /* 0x000ea4000c1e1900 */
[----:B------:R-:W-:-:S02]  /*0d50*/  IMAD.WIDE.U32 R10, R9, 0x4, R10 ;  /* 0x00000004090a7825 */ /* 0x000fc400078e000a */
[----:B------:R-:W5:Y:S02]  /*0d60*/  LDG.E R17, desc[UR6][R16.64] ;  /* 0x0000000610117981 */ /* 0x000f64000c1e1900 */
[----:B------:R-:W-:Y:S02]  /*0d70*/  IMAD.WIDE.U32 R12, R9, 0x4, R12 ;  /* 0x00000004090c7825 */ /* 0x000fe400078e000c */
[----:B------:R-:W5:Y:S04]  /*0d80*/  LDG.E R10, desc[UR6][R10.64] ;  /* 0x000000060a0a7981 */ /* 0x000f68000c1e1900 */
[----:B------:R-:W5:Y:S01]  /*0d90*/  LDG.E R13, desc[UR6][R12.64] ;  /* 0x000000060c0d7981 */ /* 0x000f62000c1e1900 */
[----:B------:R-:W-:Y:S01]  /*0da0*/  IADD3 R7, PT, PT, R7, 0x40, RZ ;  /* 0x0000004007077810 */ /* 0x000fe20007ffe0ff */
[----:B---3--:R-:W-:Y:S01]  /*0db0*/  FADD.FTZ R8, R8, R21 ;  /* 0x0000001508087221 */ /* 0x008fe20000010000 */
[----:B----4-:R-:W-:-:S03]  /*0dc0*/  FADD.FTZ R25, R25, R14 ;  /* 0x0000000e19197221 */ /* 0x010fc60000010000 */
[----:B--2---:R-:W-:Y:S01]  /*0dd0*/  FADD.FTZ R8, R8, R19 ;  /* 0x0000001308087221 */ /* 0x004fe20000010000 */
[----:B-----5:R-:W-:Y:S01]  /*0de0*/  FADD.FTZ R26, R26, R17 ;  /* 0x000000111a1a7221 */ /* 0x020fe20000010000 */
[----:B------:R-:W-:-:S03]  /*0df0*/  FADD.FTZ R25, R25, R10 ;  /* 0x0000000a19197221 */ /* 0x000fc60000010000 */
[----:B------:R-:W-:-:S07]  /*0e00*/  FADD.FTZ R26, R26, R13 ;  /* 0x0000000d1a1a7221 */ /* 0x000fce0000010000 */
.L_x_1267:
[----:B------:R-:W-:Y:S05]  /*0e10*/  BSYNC.RECONVERGENT B1 ;  /* 0x0000000000017941 */ /* 0x000fea0003800200 */
.L_x_1266:
[----:B------:R-:W-:Y:S05]  /*0e20*/  @P0 BRA `(.L_x_1260) ;  /* 0x0000000000340947 */ /* 0x000fea0003800000 */
[----:B------:R-:W0:Y:S01]  /*0e30*/  LDC.64 R14, c[0x0][0x440] ;  /* 0x00011000ff0e7b82 */ /* 0x000e220000000a00 */
[----:B------:R-:W-:-:S07]  /*0e40*/  IMAD R3, R7, R4, R3 ;  /* 0x0000000407037224 */ /* 0x000fce00078e0203 */
[----:B------:R-:W1:Y:S08]  /*0e50*/  LDC.64 R12, c[0x0][0x448] ;  /* 0x00011200ff0c7b82 */ /* 0x000e700000000a00 */
[----:B------:R-:W2:Y:S01]  /*0e60*/  LDC.64 R10, c[0x0][0x460] ;  /* 0x00011800ff0a7b82 */ /* 0x000ea20000000a00 */
[----:B0-----:R-:W-:-:S06]  /*0e70*/  IMAD.WIDE.U32 R14, R3, 0x4, R14 ;  /* 0x00000004030e7825 */ /* 0x001fcc00078e000e */
[----:B------:R-:W3:Y:S01]  /*0e80*/  LDG.E R15, desc[UR6][R14.64] ;  /* 0x000000060e0f7981 */ /* 0x000ee2000c1e1900 */
[----:B-1----:R-:W-:-:S06]  /*0e90*/  IMAD.WIDE.U32 R12, R3, 0x4, R12 ;  /* 0x00000004030c7825 */ /* 0x002fcc00078e000c */
[----:B------:R-:W4:Y:S01]  /*0ea0*/  LDG.E R12, desc[UR6][R12.64] ;  /* 0x000000060c0c7981 */ /* 0x000f22000c1e1900 */
[----:B--2---:R-:W-:-:S06]  /*0eb0*/  IMAD.WIDE.U32 R10, R3, 0x4, R10 ;  /* 0x00000004030a7825 */ /* 0x004fcc00078e000a */
[----:B------:R-:W2:Y:S01]  /*0ec0*/  LDG.E R11, desc[UR6][R10.64] ;  /* 0x000000060a0b7981 */ /* 0x000ea2000c1e1900 */
[----:B---3--:R-:W-:Y:S01]  /*0ed0*/  FADD.FTZ R8, R8, R15 ;  /* 0x0000000f08087221 */ /* 0x008fe20000010000 */
[----:B----4-:R-:W-:Y:S01]  /*0ee0*/  FADD.FTZ R25, R25, R12 ;  /* 0x0000000c19197221 */ /* 0x010fe20000010000 */
[----:B--2---:R-:W-:-:S07]  /*0ef0*/  FADD.FTZ R26, R26, R11 ;  /* 0x0000000b1a1a7221 */ /* 0x004fce0000010000 */
.L_x_1260:
[----:B------:R-:W-:Y:S05]  /*0f00*/  BSYNC.RECONVERGENT B0 ;  /* 0x0000000000007941 */ /* 0x000fea0003800200 */
.L_x_1259:
[----:B------:R-:W0:Y:S01]  /*0f10*/  S2UR UR5, SR_CgaCtaId ;  /* 0x00000000000579c3 */ /* 0x000e220000008800 */
[----:B------:R-:W-:Y:S01]  /*0f20*/  UMOV UR4, 0x400 ;  /* 0x0000040000047882 */ /* 0x000fe20000000000 */
[--C-:B------:R-:W-:Y:S02]  /*0f30*/  LOP3.LUT R3, R5, 0x1f, R2.reuse, 0x78, !PT ;  /* 0x0000001f05037812 */ /* 0x100fe400078e7802 */
[----:B------:R-:W-:Y:S02]  /*0f40*/  SHF.L.U32 R10, R6, 0x7, RZ ;  /* 0x00000007060a7819 */ /* 0x000fe400000006ff */
[C---:B------:R-:W-:Y:S02]  /*0f50*/  LOP3.LUT R2, R3.reuse, 0x3e0, R2, 0xf8, !PT ;  /* 0x000003e003027812 */ /* 0x040fe400078ef802 */
[----:B------:R-:W-:Y:S02]  /*0f60*/  SHF.L.U32 R7, R3, 0x2, RZ ;  /* 0x0000000203077819 */ /* 0x000fe400000006ff */
[----:B------:R-:W-:-:S02]  /*0f70*/  SHF.L.U32 R0, R0, 0x4, RZ ;  /* 0x0000000400007819 */ /* 0x000fc400000006ff */
[----:B------:R-:W-:Y:S02]  /*0f80*/  LOP3.LUT R7, R10, R7, RZ, 0xfc, !PT ;  /* 0x000000070a077212 */ /* 0x000fe400078efcff */
[----:B------:R-:W-:Y:S01]  /*0f90*/  ISETP.NE.AND P0, PT, R6, RZ, PT ;  /* 0x000000ff0600720c */ /* 0x000fe20003f05270 */
[----:B0-----:R-:W-:-:S06]  /*0fa0*/  ULEA UR4, UR5, UR4, 0x18 ;  /* 0x0000000405047291 */ /* 0x001fcc000f8ec0ff */
[----:B------:R-:W-:-:S05]  /*0fb0*/  LEA R3, R2, UR4, 0x2 ;  /* 0x0000000402037c11 */ /* 0x000fca000f8e10ff */
[----:B------:R-:W-:Y:S04]  /*0fc0*/  STS [R3], R25 ;  /* 0x0000001903007388 */ /* 0x000fe80000000800 */
[----:B------:R-:W-:Y:S04]  /*0fd0*/  STS [R3+0x1000], R8 ;  /* 0x0010000803007388 */ /* 0x000fe80000000800 */
[----:B------:R-:W-:Y:S01]  /*0fe0*/  STS [R3+0x2000], R26 ;  /* 0x0020001a03007388 */ /* 0x000fe20000000800 */
[----:B------:R-:W-:Y:S06]  /*0ff0*/  BAR.SYNC.DEFER_BLOCKING 0x0 ;  /* 0x0000000000007b1d */ /* 0x000fec0000010000 */
[----:B------:R-:W0:Y:S04]  /*1000*/  LDS R10, [R7+UR4+0x1000] ;  /* 0x00100004070a7984 */ /* 0x000e280008000800 */
[----:B------:R-:W1:Y:S04]  /*1010*/  LDS R2, [R7+UR4] ;  /* 0x0000000407027984 */ /* 0x000e680008000800 */
[----:B------:R-:W2:Y:S04]  /*1020*/  LDS R9, [R7+UR4+0x2000] ;  /* 0x0020000407097984 */ /* 0x000ea80008000800 */
[----:B0-----:R-:W0:Y:S04]  /*1030*/  SHFL.BFLY PT, R11, R10, 0x1, 0x1f ;  /* 0x0c201f000a0b7f89 */ /* 0x001e2800000e0000 */
[----:B-1----:R-:W1:Y:S04]  /*1040*/  SHFL.BFLY PT, R13, R2, 0x1, 0x1f ;  /* 0x0c201f00020d7f89 */ /* 0x002e6800000e0000 */
[----:B--2---:R-:W2:Y:S01]  /*1050*/  SHFL.BFLY PT, R12, R9, 0x1, 0x1f ;  /* 0x0c201f00090c7f89 */ /* 0x004ea200000e0000 */
[----:B0-----:R-:W-:Y:S01]  /*1060*/  FADD.FTZ R11, R10, R11 ;  /* 0x0000000b0a0b7221 */ /* 0x001fe20000010000 */
[----:B-1----:R-:W-:-:S04]  /*1070*/  FADD.FTZ R13, R2, R13 ;  /* 0x0000000d020d7221 */ /* 0x002fc80000010000 */
[----:B------:R-:W0:Y:S01]  /*1080*/  SHFL.BFLY PT, R8, R11, 0x2, 0x1f ;  /* 0x0c401f000b087f89 */ /* 0x000e2200000e0000 */
[----:B--2---:R-:W-:-:S03]  /*1090*/  FADD.FTZ R14, R9, R12 ;  /* 0x0000000c090e7221 */ /* 0x004fc60000010000 */
[----:B------:R-:W1:Y:S04]  /*10a0*/  SHFL.BFLY PT, R12, R13, 0x2, 0x1f ;  /* 0x0c401f000d0c7f89 */ /* 0x000e6800000e0000 */
[----:B------:R-:W2:Y:S01]  /*10b0*/  SHFL.BFLY PT, R3, R14, 0x2, 0x1f ;  /* 0x0c401f000e037f89 */ /* 0x000ea200000e0000 */
[----:B0-----:R-:W-:Y:S01]  /*10c0*/  FADD.FTZ R8, R11, R8 ;  /* 0x000000080b087221 */ /* 0x001fe20000010000 */
[----:B-1----:R-:W-:Y:S01]  /*10d0*/  FADD.FTZ R12, R13, R12 ;  /* 0x0000000c0d0c7221 */ /* 0x002fe20000010000 */
[----:B--2---:R-:W-:-:S04]  /*10e0*/  FADD.FTZ R15, R14, R3 ;  /* 0x000000030e0f7221 */ /* 0x004fc80000010000 */
[----:B------:R-:W0:Y:S04]  /*10f0*/  SHFL.BFLY PT, R7, R12, 0x4, 0x1f ;  /* 0x0c801f000c077f89 */ /* 0x000e2800000e0000 */
[----:B------:R-:W1:Y:S04]  /*1100*/  SHFL.BFLY PT, R3, R8, 0x4, 0x1f ;  /* 0x0c801f0008037f89 */ /* 0x000e6800000e0000 */
[----:B------:R-:W2:Y:S01]  /*1110*/  SHFL.BFLY PT, R2, R15, 0x4, 0x1f ;  /* 0x0c801f000f027f89 */ /* 0x000ea200000e0000 */
[----:B0-----:R-:W-:Y:S01]  /*1120*/  FADD.FTZ R9, R12, R7 ;  /* 0x000000070c097221 */ /* 0x001fe20000010000 */
[----:B-1----:R-:W-:-:S04]  /*1130*/  FADD.FTZ R3, R8, R3 ;  /* 0x0000000308037221 */ /* 0x002fc80000010000 */
[----:B------:R-:W0:Y:S01]  /*1140*/  SHFL.BFLY PT, R10, R9, 0x8, 0x1f ;  /* 0x0d001f00090a7f89 */ /* 0x000e2200000e0000 */
[----:B--2---:R-:W-:Y:S01]  /*1150*/  FADD.FTZ R16, R15, R2 ;  /* 0x000000020f107221 */ /* 0x004fe20000010000 */
[----:B------:R-:W-:Y:S02]  /*1160*/  LOP3.LUT R15, R0, 0x7ffffff0, RZ, 0xc0, !PT ;  /* 0x7ffffff0000f7812 */ /* 0x000fe400078ec0ff */
[----:B------:R-:W1:Y:S02]  /*1170*/  SHFL.BFLY PT, R2, R3, 0x8, 0x1f ;  /* 0x0d001f0003027f89 */ /* 0x000e6400000e0000 */
[----:B------:R-:W-:Y:S02]  /*1180*/  IADD3 R0, PT, PT, R6, R15, RZ ;  /* 0x0000000f06007210 */ /* 0x000fe40007ffe0ff */
[----:B------:R-:W2:Y:S01]  /*1190*/  SHFL.BFLY PT, R7, R16, 0x8, 0x1f ;  /* 0x0d001f0010077f89 */ /* 0x000ea200000e0000 */
[----:B0-----:R-:W-:Y:S01]  /*11a0*/  FADD.FTZ R10, R9, R10 ;  /* 0x0000000a090a7221 */ /* 0x001fe20000010000 */
[----:B-1----:R-:W-:-:S04]  /*11b0*/  FADD.FTZ R2, R3, R2 ;  /* 0x0000000203027221 */ /* 0x002fc80000010000 */
[----:B------:R-:W0:Y:S01]  /*11c0*/  SHFL.BFLY PT, R11, R10, 0x10, 0x1f ;  /* 0x0e001f000a0b7f89 */ /* 0x000e2200000e0000 */
[----:B------:R-:W-:Y:S01]  /*11d0*/  SHF.L.U32 R3, R0, 0x1, RZ ;  /* 0x0000000100037819 */ /* 0x000fe200000006ff */
[----:B--2---:R-:W-:Y:S02]  /*11e0*/  FADD.FTZ R8, R16, R7 ;  /* 0x0000000710087221 */ /* 0x004fe40000010000 */
[----:B------:R-:W1:Y:S01]  /*11f0*/  SHFL.BFLY PT, R7, R2, 0x10, 0x1f ;  /* 0x0e001f0002077f89 */ /* 0x000e6200000e0000 */
[----:B------:R-:W-:Y:S02]  /*1200*/  ISETP.GE.U32.AND P1, PT, R3, R4, PT ;  /* 0x000000040300720c */ /* 0x000fe40003f26070 */
[----:B------:R-:W-:Y:S01]  /*1210*/  @!P0 LEA R4, R5, UR4, 0x2 ;  /* 0x0000000405048c11 */ /* 0x000fe2000f8e10ff */
[----:B------:R-:W2:Y:S01]  /*1220*/  SHFL.BFLY PT, R13, R8, 0x10, 0x1f ;  /* 0x0e001f00080d7f89 */ /* 0x000ea200000e0000 */
[----:B0-----:R-:W-:Y:S01]  /*1230*/  FADD.FTZ R11, R10, R11 ;  /* 0x0000000b0a0b7221 */ /* 0x001fe20000010000 */
[----:B-1----:R-:W-:-:S04]  /*1240*/  FADD.FTZ R7, R2, R7 ;  /* 0x0000000702077221 */ /* 0x002fc80000010000 */
[----:B------:R0:W-:Y:S01]  /*1250*/  @!P0 STS [R4+0x3000], R11 ;  /* 0x0030000b04008388 */ /* 0x0001e20000000800 */
[----:B--2---:R-:W-:-:S03]  /*1260*/  FADD.FTZ R13, R8, R13 ;  /* 0x0000000d080d7221 */ /* 0x004fc60000010000 */
        /* <DEDUP_REMOVED lines=11> */
[----:B------:R-:W3:Y:S03]  /*1320*/  LDC.64 R4, c[0x0][0x480] ;  /* 0x00012000ff047b82 */ /* 0x000ee60000000a00 */
[----:B------:R-:W4:Y:S05]  /*1330*/  LDS.64 R14, [R8+0x3100] ;  /* 0x00310000080e7984 */ /* 0x000f2a0000000a00 */
[----:B------:R-:W5:Y:S01]  /*1340*/  LDC.64 R6, c[0x0][0x4a0] ;  /* 0x00012800ff067b82 */ /* 0x000f620000000a00 */
[----:B-1----:R-:W-:-:S04]  /*1350*/  IMAD.WIDE.U32 R2, R0, 0x4, R2 ;  /* 0x0000000400027825 */ /* 0x002fc800078e0002 */
[----:B---3--:R-:W-:-:S04]  /*1360*/  IMAD.WIDE.U32 R4, R0, 0x4, R4 ;  /* 0x0000000400047825 */ /* 0x008fc800078e0004 */
[----:B-----5:R-:W-:Y:S01]  /*1370*/  IMAD.WIDE.U32 R6, R0, 0x4, R6 ;  /* 0x0000000400067825 */ /* 0x020fe200078e0006 */
[----:B0-----:R-:W-:Y:S02]  /*1380*/  F2FP.BF16.F32.PACK_AB R11, R11, R10 ;  /* 0x0000000a0b0b723e */ /* 0x001fe400000010ff */
[----:B--2---:R-:W-:-:S03]  /*1390*/  F2FP.BF16.F32.PACK_AB R13, R13, R12 ;  /* 0x0000000c0d0d723e */ /* 0x004fc600000010ff */
[----:B------:R-:W-:Y:S01]  /*13a0*/  STG.E desc[UR6][R2.64], R11 ;  /* 0x0000000b02007986 */ /* 0x000fe2000c101906 */
[----:B----4-:R-:W-:-:S03]  /*13b0*/  F2FP.BF16.F32.PACK_AB R15, R15, R14 ;  /* 0x0000000e0f0f723e */ /* 0x010fc600000010ff */
[----:B------:R-:W-:Y:S04]  /*13c0*/  STG.E desc[UR6][R4.64], R13 ;  /* 0x0000000d04007986 */ /* 0x000fe8000c101906 */
[----:B------:R-:W-:Y:S01]  /*13d0*/  STG.E desc[UR6][R6.64], R15 ;  /* 0x0000000f06007986 */ /* 0x000fe2000c101906 */
[----:B------:R-:W-:Y:S05]  /*13e0*/  EXIT ;  /* 0x000000000000794d */ /* 0x000fea0003800000 */
.L_x_1268:
        /* <DEDUP_REMOVED lines=9> */
.L_x_25368:


//--------------------- .text._ZN10layer_norm13ln_bwd_kernelINS_13Kernel_traitsI13__nv_bfloat16S2_S2_S2_fjLj1280ELj1ELj4ELj1ELj16ENS_18Kernel_traits_baseILj1280ES2_S2_S2_S2_fjLj128EEEEELb1ELb1ELb1ELb0EEEvNS_9BwdParamsE --------------------------
	.section	.text._ZN10layer_norm13ln_bwd_kernelINS_13Kernel_traitsI13__nv_bfloat16S2_S2_S2_fjLj1280ELj1ELj4ELj1ELj16ENS_18Kernel_traits_baseILj1280ES2_S2_S2_S2_fjLj128EEEEELb1ELb1ELb1ELb0EEEvNS_9BwdParamsE,"ax",@progbits
	.align	128
        .global         _ZN10layer_norm13ln_bwd_kernelINS_13Kernel_traitsI13__nv_bfloat16S2_S2_S2_fjLj1280ELj1ELj4ELj1ELj16ENS_18Kernel_traits_baseILj1280ES2_S2_S2_S2_fjLj128EEEEELb1ELb1ELb1ELb0EEEvNS_9BwdParamsE
        .type           _ZN10layer_norm13ln_bwd_kernelINS_13Kernel_traitsI13__nv_bfloat16S2_S2_S2_fjLj1280ELj1ELj4ELj1ELj16ENS_18Kernel_traits_baseILj1280ES2_S2_S2_S2_fjLj128EEEEELb1ELb1ELb1ELb0EEEvNS_9BwdParamsE,@function
        .size           _ZN10layer_norm13ln_bwd_kernelINS_13Kernel_traitsI13__nv_bfloat16S2_S2_S2_fjLj1280ELj1ELj4ELj1ELj16ENS_18Kernel_traits_baseILj1280ES2_S2_S2_S2_fjLj128EEEEELb1ELb1ELb1ELb0EEEvNS_9BwdParamsE,(.L_x_25369 - _ZN10layer_norm13ln_bwd_kernelINS_13Kernel_traitsI13__nv_bfloat16S2_S2_S2_fjLj1280ELj1ELj4ELj1ELj16ENS_18Kernel_traits_baseILj1280ES2_S2_S2_S2_fjLj128EEEEELb1ELb1ELb1ELb0EEEvNS_9BwdParamsE)
        .other          _ZN10layer_norm13ln_bwd_kernelINS_13Kernel_traitsI13__nv_bfloat16S2_S2_S2_fjLj1280ELj1ELj4ELj1ELj16ENS_18Kernel_traits_baseILj1280ES2_S2_S2_S2_fjLj128EEEEELb1ELb1ELb1ELb0EEEvNS_9BwdParamsE,@"STO_CUDA_ENTRY STV_DEFAULT"
_ZN10layer_norm13ln_bwd_kernelINS_13Kernel_traitsI13__nv_bfloat16S2_S2_S2_fjLj1280ELj1ELj4ELj1ELj16ENS_18Kernel_traits_baseILj1280ES2_S2_S2_S2_fjLj128EEEEELb1ELb1ELb1ELb0EEEvNS_9BwdParamsE:
.text._ZN10layer_norm13ln_bwd_kernelINS_13Kernel_traitsI13__nv_bfloat16S2_S2_S2_fjLj1280ELj1ELj4ELj1ELj16ENS_18Kernel_traits_baseILj1280ES2_S2_S2_S2_fjLj128EEEEELb1ELb1ELb1ELb0EEEvNS_9BwdParamsE:
        /* <DEDUP_REMOVED lines=11> */
[----:B------:R-:W0:Y:S03]  /*00b0*/  LDCU.64 UR12, c[0x0][0x408] ;  /* 0x00008100ff0c77ac */ /* 0x000e260008000a00 */
[----:B------:R-:W-:Y:S01]  /*00c0*/  LEA.HI R3, R3, R18, RZ, 0x3 ;  /* 0x0000001203037211 */ /* 0x000fe200078f18ff */
[----:B------:R-:W0:Y:S01]  /*00d0*/  LDCU.64 UR10, c[0x0][0x438] ;  /* 0x00008700ff0a77ac */ /* 0x000e220008000a00 */
[----:B-1----:R-:W-:Y:S01]  /*00e0*/  LOP3.LUT R17, R70, 0x1f, RZ, 0xc0, !PT ;  /* 0x0000001f46117812 */ /* 0x002fe200078ec0ff */
[----:B------:R-:W1:Y:S03]  /*00f0*/  LDCU.64 UR20, c[0x0][0x478] ;  /* 0x00008f00ff1477ac */ /* 0x000e660008000a00 */
        /* <DEDUP_REMOVED lines=8> */
[----:B------:R-:W3:Y:S08]  /*0180*/  @P0 LDC.64 R2, c[0x0][0x3d0] ;  /* 0x0000f400ff020b82 */ /* 0x000ef00000000a00 */
[----:B------:R-:W4:Y:S08]  /*0190*/  @P0 LDC.64 R4, c[0x0][0x3e8] ;  /* 0x0000fa00ff040b82 */ /* 0x000f300000000a00 */
[----:B------:R-:W2:Y:S08]  /*01a0*/  @P1 LDC.64 R6, c[0x0][0x3d0] ;  /* 0x0000f400ff061b82 */ /* 0x000eb00000000a00 */
[----:B------:R-:W0:Y:S01]  /*01b0*/  @P1 LDC.64 R8, c[0x0][0x3e8] ;  /* 0x0000fa00ff081b82 */ /* 0x000e220000000a00 */
[C---:B---3--:R-:W-:Y:S01]  /*01c0*/  @P0 IMAD.WIDE.U32 R2, R19.reuse, 0x10, R2 ;  /* 0x0000001013020825 */ /* 0x048fe200078e0002 */
[----:B------:R3:W-:Y:S06]  /*01d0*/  STL [R1+0xd0], RZ ;  /* 0x0000d0ff01007387 */ /* 0x0007ec0000100800 */
[----:B------:R-:W1:Y:S01]  /*01e0*/  @P2 LDC.64 R14, c[0x0][0x3d0] ;  /* 0x0000f400ff0e2b82 */ /* 0x000e620000000a00 */
[C---:B----4-:R-:W-:Y:S01]  /*01f0*/  @P0 IMAD.WIDE.U32 R4, R19.reuse, 0x10, R4 ;  /* 0x0000001013040825 */ /* 0x050fe200078e0004 */
[----:B------:R-:W-:-:S06]  /*0200*/  @P0 LOP3.LUT R19, R19, 0x20, RZ, 0xfc, !PT ;  /* 0x0000002013130812 */ /* 0x000fcc00078efcff */
[----:B------:R-:W4:Y:S01]  /*0210*/  @P2 LDC.64 R20, c[0x0][0x3e8] ;  /* 0x0000fa00ff142b82 */ /* 0x000f220000000a00 */
[----:B--2---:R-:W-:-:S07]  /*0220*/  @P1 IMAD.WIDE.U32 R10, R19, 0x10, R6 ;  /* 0x00000010130a1825 */ /* 0x004fce00078e0006 */
[----:B------:R-:W2:Y:S01]  /*0230*/  @P3 LDC.64 R22, c[0x0][0x3d0] ;  /* 0x0000f400ff163b82 */ /* 0x000ea20000000a00 */
[C---:B0-----:R-:W-:Y:S01]  /*0240*/  @P1 IMAD.WIDE.U32 R12, R19.reuse, 0x10, R8 ;  /* 0x00000010130c1825 */ /* 0x041fe200078e0008 */
[----:B------:R-:W-:Y:S01]  /*0250*/  @P1 IADD3 R19, PT, PT, R19, 0x20, RZ ;  /* 0x0000002013131810 */ /* 0x000fe20007ffe0ff */
[----:B------:R-:W5:Y:S04]  /*0260*/  @P1 LDG.E.128 R36, desc[UR6][R10.64] ;  /* 0x000000060a241981 */ /* 0x000f68000c1e1d00 */
[----:B------:R-:W5:Y:S01]  /*0270*/  @P1 LDG.E.128 R40, desc[UR6][R12.64] ;  /* 0x000000060c281981 */ /* 0x000f62000c1e1d00 */
[----:B------:R-:W0:Y:S01]  /*0280*/  @P3 LDC.64 R24, c[0x0][0x3e8] ;  /* 0x0000fa00ff183b82 */ /* 0x000e220000000a00 */
[----:B-1----:R-:W-:-:S07]  /*0290*/  @P2 IMAD.WIDE.U32 R14, R19, 0x10, R14 ;  /* 0x00000010130e2825 */ /* 0x002fce00078e000e */
[----:B------:R-:W1:Y:S01]  /*02a0*/  @P4 LDC.64 R26, c[0x0][0x3d0] ;  /* 0x0000f400ff1a4b82 */ /* 0x000e620000000a00 */
[C---:B----4-:R-:W-:Y:S01]  /*02b0*/  @P2 IMAD.WIDE.U32 R20, R19.reuse, 0x10, R20 ;  /* 0x0000001013142825 */ /* 0x050fe200078e0014 */
[----:B------:R-:W-:-:S06]  /*02c0*/  @P2 IADD3 R19, PT, PT, R19, 0x20, RZ ;  /* 0x0000002013132810 */ /* 0x000fcc0007ffe0ff */
[----:B------:R-:W4:Y:S01]  /*02d0*/  @P4 LDC.64 R68, c[0x0][0x3e8] ;  /* 0x0000fa00ff444b82 */ /* 0x000f220000000a00 */
[C---:B--2---:R-:W-:Y:S01]  /*02e0*/  @P3 IMAD.WIDE.U32 R22, R19.reuse, 0x10, R22 ;  /* 0x0000001013163825 */ /* 0x044fe200078e0016 */
[----:B------:R-:W5:Y:S04]  /*02f0*/  @P2 LDG.E.128 R48, desc[UR6][R20.64] ;  /* 0x0000000614302981 */ /* 0x000f68000c1e1d00 */
[----:B------:R-:W5:Y:S01]  /*0300*/  @P3 LDG.E.128 R52, desc[UR6][R22.64] ;  /* 0x0000000616343981 */ /* 0x000f62000c1e1d00 */
[C---:B0-----:R-:W-:Y:S01]  /*0310*/  @P3 IMAD.WIDE.U32 R24, R19.reuse, 0x10, R24 ;  /* 0x0000001013183825 */ /* 0x041fe200078e0018 */
[----:B------:R-:W-:Y:S02]  /*0320*/  @P3 IADD3 R19, PT, PT, R19, 0x20, RZ ;  /* 0x0000002013133810 */ /* 0x000fe40007ffe0ff */
[----:B------:R3:W-:Y:S04]  /*0330*/  STL [R1+0xd4], RZ ;  /* 0x0000d4ff01007387 */ /* 0x0007e80000100800 */
[----:B------:R-:W5:Y:S01]  /*0340*/  @P3 LDG.E.128 R56, desc[UR6][R24.64] ;  /* 0x0000000618383981 */ /* 0x000f62000c1e1d00 */
[C---:B-1----:R-:W-:Y:S01]  /*0350*/  @P4 IMAD.WIDE.U32 R6, R19.reuse, 0x10, R26 ;  /* 0x0000001013064825 */ /* 0x042fe200078e001a */
[----:B------:R-:W0:Y:S02]  /*0360*/  S2UR UR4, SR_CTAID.X ;  /* 0x00000000000479c3 */ /* 0x000e240000002500 */
[----:B------:R1:W5:Y:S04]  /*0370*/  @P2 LDG.E.128 R44, desc[UR6][R14.64] ;  /* 0x000000060e2c2981 */ /* 0x000368000c1e1d00 */
[----:B------:R3:W5:Y:S01]  /*0380*/  @P4 LDG.E.128 R60, desc[UR6][R6.64] ;  /* 0x00000006063c4981 */ /* 0x000762000c1e1d00 */
[----:B----4-:R-:W-:-:S03]  /*0390*/  @P4 IMAD.WIDE.U32 R8, R19, 0x10, R68 ;  /* 0x0000001013084825 */ /* 0x010fc600078e0044 */
[----:B------:R3:W5:Y:S04]  /*03a0*/  @P0 LDG.E.128 R28, desc[UR6][R2.64] ;  /* 0x00000006021c0981 */ /* 0x000768000c1e1d00 */
[----:B------:R3:W5:Y:S04]  /*03b0*/  @P4 LDG.E.128 R64, desc[UR6][R8.64] ;  /* 0x0000000608404981 */ /* 0x000768000c1e1d00 */
        /* <DEDUP_REMOVED lines=33> */
[----:B0-----:R-:W-:-:S03]  /*05d0*/  USHF.L.U32 UR4, UR4, 0x2, URZ ;  /* 0x0000000204047899 */ /* 0x001fc600080006ff */
[----:B------:R3:W-:Y:S04]  /*05e0*/  STL [R1+0x5c], RZ ;  /* 0x00005cff01007387 */ /* 0x0007e80000100800 */
[----:B------:R3:W-:Y:S01]  /*05f0*/  STL [R1+0x40], RZ ;  /* 0x000040ff01007387 */ /* 0x0007e20000100800 */
[----:B-1----:R-:W-:-:S03]  /*0600*/  SHF.R.U32.HI R15, RZ, 0x5, R70 ;  /* 0x00000005ff0f7819 */ /* 0x002fc60000011646 */
[----:B------:R3:W-:Y:S04]  /*0610*/  STL [R1+0x44], RZ ;  /* 0x000044ff01007387 */ /* 0x0007e80000100800 */
[----:B------:R3:W-:Y:S04]  /*0620*/  STL [R1+0x48], RZ ;  /* 0x000048ff01007387 */ /* 0x0007e80000100800 */
[----:B------:R3:W-:Y:S04]  /*0630*/  STL [R1+0x4c], RZ ;  /* 0x00004cff01007387 */ /* 0x0007e80000100800 */
[----:B------:R3:W-:Y:S01]  /*0640*/  STL [R1+0x30], RZ ;  /* 0x000030ff01007387 */ /* 0x0007e20000100800 */
[----:B------:R-:W-:-:S03]  /*0650*/  LOP3.LUT R15, R15, UR4, RZ, 0xfc, !PT ;  /* 0x000000040f0f7c12 */ /* 0x000fc6000f8efcff */
[----:B------:R3:W-:Y:S04]  /*0660*/  STL [R1+0x34], RZ ;  /* 0x000034ff01007387 */ /* 0x0007e80000100800 */
[----:B------:R3:W-:Y:S04]  /*0670*/  STL [R1+0x38], RZ ;  /* 0x000038ff01007387 */ /* 0x0007e80000100800 */
[----:B------:R3:W-:Y:S04]  /*0680*/  STL [R1+0x3c], RZ ;  /* 0x00003cff01007387 */ /* 0x0007e80000100800 */
[----:B------:R3:W5:Y:S01]  /*0690*/  @P0 LDG.E.128 R32, desc[UR6][R4.64] ;  /* 0x0000000604200981 */ /* 0x000762000c1e1d00 */
[----:B------:R-:W-:Y:S01]  /*06a0*/  ISETP.GE.AND P0, PT, R15, UR5, PT ;  /* 0x000000050f007c0c */ /* 0x000fe2000bf06270 */
[----:B------:R-:W-:Y:S01]  /*06b0*/  BSSY B0, `(.L_x_1269) ;  /* 0x0001422000007945 */ /* 0x000fe20003800000 */
        /* <DEDUP_REMOVED lines=38> */
[----:B---3--:R-:W-:Y:S06]  /*0920*/  @P0 BRA `(.L_x_1270) ;  /* 0x0000013c00e80947 */ /* 0x008fec0003800000 */
        /* <DEDUP_REMOVED lines=9> */
[----:B------:R0:W-:Y:S01]  /*09c0*/  STL.S16 [R1+0x10c], R17 ;  /* 0x00010c1101007387 */ /* 0x0001e20000100600 */
        /* <DEDUP_REMOVED lines=22> */
[----:B------:R-:W-:Y:S01]  /*0b30*/  CS2R R82, SRZ ;  /* 0x0000000000527805 */ /* 0x000fe2000001ff00 */
[----:B------:R0:W-:Y:S01]  /*0b40*/  STL.S16 [R1+0xf4], R9 ;  /* 0x0000f40901007387 */ /* 0x0001e20000100600 */
[----:B------:R-:W-:Y:S02]  /*0b50*/  CS2R R84, SRZ ;  /* 0x0000000000547805 */ /* 0x000fe4000001ff00 */
[----:B------:R-:W-:Y:S02]  /*0b60*/  CS2R R86, SRZ ;  /* 0x0000000000567805 */ /* 0x000fe4000001ff00 */
[----:B------:R-:W-:Y:S01]  /*0b70*/  CS2R R88, SRZ ;  /* 0x0000000000587805 */ /* 0x000fe2000001ff00 */
[----:B------:R0:W-:Y:S01]  /*0b80*/  STL.S16 [R1+0xf0], R8 ;  /* 0x0000f00801007387 */ /* 0x0001e20000100600 */
[----:B------:R-:W-:-:S02]  /*0b90*/  CS2R R90, SRZ ;  /* 0x00000000005a7805 */ /* 0x000fc4000001ff00 */
        /* <DEDUP_REMOVED lines=26> */
[----:B------:R0:W-:Y:S01]  /*0d40*/  STL [R1+0xd0], RZ ;  /* 0x0000d0ff01007387 */ /* 0x0001e20000100800 */
[----:B------:R-:W-:Y:S02]  /*0d50*/  CS2R R132, SRZ ;  /* 0x0000000000847805 */ /* 0x000fe4000001ff00 */
[----:B------:R-:W-:Y:S02]  /*0d60*/  CS2R R134, SRZ ;  /* 0x0000000000867805 */ /* 0x000fe4000001ff00 */
[----:B------:R-:W-:Y:S01]  /*0d70*/  CS2R R136, SRZ ;  /* 0x0000000000887805 */ /* 0x000fe2000001ff00 */
[----:B------:R0:W-:Y:S01]  /*0d80*/  STL.S16 [R1+0x24], R0 ;  /* 0x0000240001007387 */ /* 0x0001e20000100600 */
[----:B------:R-:W-:-:S03]  /*0d90*/  CS2R R138, SRZ ;  /* 0x00000000008a7805 */ /* 0x000fc6000001ff00 */
        /* <DEDUP_REMOVED lines=43> */
.L_x_1765:
[----:B0-----:R-:W0:Y:S08]  /*1050*/  LDC.64 R12, c[0x0][0x3f8] ;  /* 0x0000fe00ff0c7b82 */ /* 0x001e300000000a00 */
[----:B-1----:R-:W1:Y:S01]  /*1060*/  LDC.64 R172, c[0x0][0x3f0] ;  /* 0x0000fc00ffac7b82 */ /* 0x002e620000000a00 */
[----:B0-----:R-:W-:-:S05]  /*1070*/  IMAD.WIDE R12, R15, 0x4, R12 ;  /* 0x000000040f0c7825 */ /* 0x001fca00078e020c */
[----:B--2---:R0:W2:Y:S01]  /*1080*/  LDG.E R14, desc[UR6][R12.64] ;  /* 0x000000060c0e7981 */ /* 0x0040a2000c1e1900 */
[----:B-1----:R-:W-:-:S05]  /*1090*/  IMAD.WIDE R172, R15, 0x4, R172 ;  /* 0x000000040fac7825 */ /* 0x002fca00078e02ac */
[----:B---3--:R1:W3:Y:S01]  /*10a0*/  LDG.E R174, desc[UR6][R172.64] ;  /* 0x00000006acae7981 */ /* 0x0082e2000c1e1900 */
[----:B0-----:R-:W0:Y:S08]  /*10b0*/  LDC.64 R12, c[0x0][0x3c8] ;  /* 0x0000f200ff0c7b82 */ /* 0x001e300000000a00 */
[----:B-1----:R-:W1:Y:S01]  /*10c0*/  LDC.64 R172, c[0x0][0x3c0] ;  /* 0x0000f000ffac7b82 */ /* 0x002e620000000a00 */
[----:B0-----:R-:W-:-:S06]  /*10d0*/  IMAD.WIDE R12, R15, 0x4, R12 ;  /* 0x000000040f0c7825 */ /* 0x001fcc00078e020c */
[----:B------:R0:W5:Y:S01]  /*10e0*/  LDG.E R13, desc[UR6][R12.64] ;  /* 0x000000060c0d7981 */ /* 0x000162000c1e1900 */
[----:B------:R-:W-:Y:S01]  /*10f0*/  BSSY.RECONVERGENT B1, `(.L_x_1271) ;  /* 0x000030d000017945 */ /* 0x000fe20003800200 */
[----:B--2---:R-:W-:-:S04]  /*1100*/  ISETP.GE.AND P0, PT, R14, 0x1, PT ;  /* 0x000000010e00780c */ /* 0x004fc80003f06270 */
[----:B------:R-:W-:Y:S01]  /*1110*/  P2R R11, PR, RZ, 0x1 ;  /* 0x00000001ff0b7803 */ /* 0x000fe20000000000 */
[----:B---3--:R0:W-:Y:S04]  /*1120*/  STL [R1+0x10], R174 ;  /* 0x000010ae01007387 */ /* 0x0081e80000100800 */
[----:B------:R0:W-:Y:S04]  /*1130*/  STL [R1+0x20], R11 ;  /* 0x0000200b01007387 */ /* 0x0001e80000100800 */
[----:B-1----:R-:W-:Y:S05]  /*1140*/  @!P0 BRA `(.L_x_1272) ;  /* 0x0000002800a88947 */ /* 0x002fea0003800000 */
[----:B------:R-:W-:-:S05]  /*1150*/  IMAD.WIDE R172, R15, 0x4, R172 ;  /* 0x000000040fac7825 */ /* 0x000fca00078e02ac */
[----:B0-----:R0:W2:Y:S01]  /*1160*/  LDG.E R11, desc[UR6][R172.64] ;  /* 0x00000006ac0b7981 */ /* 0x0010a2000c1e1900 */
[----:B------:R-:W-:Y:S01]  /*1170*/  ISETP.GE.AND P0, PT, R174, 0x1, PT ;  /* 0x00000001ae00780c */ /* 0x000fe20003f06270 */
[----:B------:R-:W-:Y:S01]  /*1180*/  BSSY.RECONVERGENT B2, `(.L_x_1273) ;  /* 0x00000a6000027945 */ /* 0x000fe20003800200 */
[----:B------:R-:W-:Y:S01]  /*1190*/  MOV R18, UR15 ;  /* 0x0000000f00127c02 */ /* 0x000fe20008000f00 */
[----:B------:R-:W1:Y:S01]  /*11a0*/  S2R R175, SR_TID.X ;  /* 0x0000000000af7919 */ /* 0x000e620000002100 */
[----:B------:R-:W-:Y:S01]  /*11b0*/  IADD3 R12, PT, PT, R14, -0x1, RZ ;  /* 0xffffffff0e0c7810 */ /* 0x000fe20007ffe0ff */
[----:B------:R-:W-:Y:S01]  /*11c0*/  HFMA2 R215, -RZ, RZ, 0, 0 ;  /* 0x00000000ffd77431 */ /* 0x000fe200000001ff */
[C---:B------:R-:W-:Y:S02]  /*11d0*/  ISETP.GE.U32.AND P1, PT, R16.reuse, 0x20, PT ;  /* 0x000000201000780c */ /* 0x040fe40003f26070 */
[----:B------:R-:W-:Y:S01]  /*11e0*/  ISETP.NE.AND P5, PT, RZ, UR8, PT ;  /* 0x00000008ff007c0c */ /* 0x000fe2000bfa5270 */
[-C--:B0-----:R-:W-:Y:S01]  /*11f0*/  IMAD R173, R15, R18.reuse, RZ ;  /* 0x000000120fad7224 */ /* 0x081fe200078e02ff */
[----:B------:R-:W-:Y:S01]  /*1200*/  ISETP.GE.U32.AND P2, PT, R16, 0x40, PT ;  /* 0x000000401000780c */ /* 0x000fe20003f46070 */
[----:B------:R-:W-:Y:S01]  /*1210*/  IMAD R17, R12, R18, RZ ;  /* 0x000000120c117224 */ /* 0x000fe200078e02ff */
[----:B------:R-:W-:-:S02]  /*1220*/  ISETP.GE.U32.AND P3, PT, R16, 0x60, PT ;  /* 0x000000601000780c */ /* 0x000fc40003f66070 */
[----:B------:R-:W-:Y:S02]  /*1230*/  @P0 IADD3 R12, PT, PT, R174, -0x1, RZ ;  /* 0xffffffffae0c0810 */ /* 0x000fe40007ffe0ff */
[----:B------:R-:W-:Y:S02]  /*1240*/  SHF.R.S32.HI R172, RZ, 0x1f, R173 ;  /* 0x0000001fffac7819 */ /* 0x000fe400000114ad */
[----:B------:R-:W-:Y:S01]  /*1250*/  ISETP.GE.U32.AND P4, PT, R16, 0x80, PT ;  /* 0x000000801000780c */ /* 0x000fe20003f86070 */
[----:B------:R-:W-:Y:S01]  /*1260*/  @P0 IMAD R12, R12, R18, RZ ;  /* 0x000000120c0c0224 */ /* 0x000fe200078e02ff */
[----:B------:R-:W-:Y:S02]  /*1270*/  LEA.HI R173, R172, R173, RZ, 0x3 ;  /* 0x000000adacad7211 */ /* 0x000fe400078f18ff */
[----:B------:R-:W-:Y:S02]  /*1280*/  SHF.R.S32.HI R172, RZ, 0x1f, R17 ;  /* 0x0000001fffac7819 */ /* 0x000fe40000011411 */
[----:B------:R-:W-:-:S02]  /*1290*/  MOV R216, RZ ;  /* 0x000000ff00d87202 */ /* 0x000fc40000000f00 */
[----:B------:R-:W-:Y:S02]  /*12a0*/  LEA.HI R172, R172, R17, RZ, 0x3 ;  /* 0x00000011acac7211 */ /* 0x000fe400078f18ff */
[----:B------:R-:W-:-:S04]  /*12b0*/  @P0 SHF.R.S32.HI R17, RZ, 0x1f, R12 ;  /* 0x0000001fff110819 */ /* 0x000fc8000001140c */
[----:B------:R-:W-:Y:S01]  /*12c0*/  @P0 LEA.HI R174, R17, R12, RZ, 0x3 ;  /* 0x0000000c11ae0211 */ /* 0x000fe200078f18ff */
[----:B------:R-:W-:Y:S01]  /*12d0*/  HFMA2 R12, -RZ, RZ, 0, 0 ;  /* 0x00000000ff0c7431 */ /* 0x000fe200000001ff */
[----:B-1----:R-:W-:-:S04]  /*12e0*/  LOP3.LUT R17, R175, 0x1f, RZ, 0xc0, !PT ;  /* 0x0000001faf117812 */ /* 0x002fc800078ec0ff */
[-C--:B------:R-:W-:Y:S02]  /*12f0*/  LEA.HI.SX32 R173, R173, R17.reuse, 0x1d ;  /* 0x00000011adad7211 */ /* 0x080fe400078feaff */
[-C--:B------:R-:W-:Y:S02]  /*1300*/  @P0 LEA.HI.SX32 R12, R174, R17.reuse, 0x1d ;  /* 0x00000011ae0c0211 */ /* 0x080fe400078feaff */
[----:B------:R-:W-:Y:S01]  /*1310*/  LEA.HI.SX32 R199, R172, R17, 0x1d ;  /* 0x00000011acc77211 */ /* 0x000fe200078feaff */
[----:B------:R0:W-:Y:S01]  /*1320*/  STL [R1+0x14], R173 ;  /* 0x000014ad01007387 */ /* 0x0001e20000100800 */
[----:B------:R-:W-:Y:S01]  /*1330*/  IMAD.MOV.U32 R214, RZ, RZ, R173 ;  /* 0x000000ffffd67224 */ /* 0x000fe200078e00ad */
[----:B--2---:R-:W-:Y:S01]  /*1340*/  FSEL R11, R11, RZ, !P5 ;  /* 0x000000ff0b0b7208 */ /* 0x004fe20006800000 */
[----:B0-----:R-:W-:Y:S06]  /*1350*/  @!P1 BRA `(.L_x_1274) ;  /* 0x0000000800209947 */ /* 0x001fec0003800000 */
[----:B------:R-:W0:Y:S01]  /*1360*/  LDC.64 R8, c[0x0][0x3a8] ;  /* 0x0000ea00ff087b82 */ /* 0x000e220000000a00 */
[----:B------:R-:W2:Y:S04]  /*1370*/  LDL.LU R204, [R1+0x34] ;  /* 0x0000340001cc7983 */ /* 0x000ea80000300800 */
[----:B------:R-:W3:Y:S03]  /*1380*/  LDL.LU R234, [R1+0xd4] ;  /* 0x0000d40001ea7983 */ /* 0x000ee60000300800 */
[----:B------:R-:W1:Y:S01]  /*1390*/  LDC.64 R176, c[0x0][0x428] ;  /* 0x00010a00ffb07b82 */ /* 0x000e620000000a00 */
[----:B------:R-:W4:Y:S01]  /*13a0*/  LDL.LU R212, [R1+0x3c] ;  /* 0x00003c0001d47983 */ /* 0x000f220000300800 */
[----:B------:R-:W-:-:S03]  /*13b0*/  ISETP.NE.U32.AND P5, PT, RZ, UR10, PT ;  /* 0x0000000aff007c0c */ /* 0x000fc6000bfa5070 */
[----:B------:R-:W4:Y:S03]  /*13c0*/  LDL.LU R229, [R1+0xdc] ;  /* 0x0000dc0001e57983 */ /* 0x000f260000300800 */
[----:B------:R-:W1:Y:S01]  /*13d0*/  LDC.64 R188, c[0x0][0x3b0] ;  /* 0x0000ec00ffbc7b82 */ /* 0x000e620000000a00 */
[----:B0-----:R-:W-:-:S04]  /*13e0*/  IMAD.WIDE.U32 R8, R214, 0x10, R8 ;  /* 0x00000010d6087825 */ /* 0x001fc800078e0008 */
[----:B-1----:R-:W-:Y:S01]  /*13f0*/  IMAD.WIDE.U32 R176, R199, 0x10, R176 ;  /* 0x00000010c7b07825 */ /* 0x002fe200078e00b0 */
[----:B------:R0:W2:Y:S01]  /*1400*/  LDG.E.128 R172, desc[UR6][R8.64] ;  /* 0x0000000608ac7981 */ /* 0x0000a2000c1e1d00 */
[----:B------:R-:W-:-:S03]  /*1410*/  ISETP.NE.AND.EX P5, PT, RZ, UR11, PT, P5 ;  /* 0x0000000bff007c0c */ /* 0x000fc6000bfa5350 */
[----:B------:R-:W4:Y:S04]  /*1420*/  LDL.LU R218, [R1+0xc4] ;  /* 0x0000c40001da7983 */ /* 0x000f280000300800 */
[----:B------:R-:W3:Y:S06]  /*1430*/  LDG.E.128 R176, desc[UR6][R176.64] ;  /* 0x00000006b0b07981 */ /* 0x000eec000c1e1d00 */
[----:B0-----:R-:W0:Y:S02]  /*1440*/  @P5 LDC.64 R8, c[0x0][0x438] ;  /* 0x00010e00ff085b82 */ /* 0x001e240000000a00 */
[----:B0-----:R-:W-:-:S05]  /*1450*/  @P5 IMAD.WIDE.U32 R8, R214, 0x10, R8 ;  /* 0x00000010d6085825 */ /* 0x001fca00078e0008 */
[----:B------:R0:W5:Y:S02]  /*1460*/  @P5 LDG.E.128 R140, desc[UR6][R8.64] ;  /* 0x00000006088c5981 */ /* 0x000164000c1e1d00 */
[----:B0-----:R-:W-:-:S05]  /*1470*/  IMAD.WIDE.U32 R8, R12, 0x8, R188 ;  /* 0x000000080c087825 */ /* 0x001fca00078e00bc */
[----:B------:R0:W5:Y:S02]  /*1480*/  LDG.E.64 R188, desc[UR6][R8.64] ;  /* 0x0000000608bc7981 */ /* 0x000164000c1e1b00 */
[----:B0-----:R-:W-:-:S04]  /*1490*/  PRMT R8, R28, 0x7632, R8 ;  /* 0x000076321c087816 */ /* 0x001fc80000000008 */
[----:B------:R-:W-:Y:S02]  /*14a0*/  SHF.L.U32 R8, R8, 0x10, RZ ;  /* 0x0000001008087819 */ /* 0x000fe400000006ff */
[----:B--2---:R-:W-:-:S04]  /*14b0*/  PRMT R0, R172, 0x7632, R0 ;  /* 0x00007632ac007816 */ /* 0x004fc80000000000 */
[----:B------:R-:W-:Y:S02]  /*14c0*/  SHF.L.U32 R10, R0, 0x10, RZ ;  /* 0x00000010000a7819 */ /* 0x000fe400000006ff */
[----:B---3--:R-:W-:-:S03]  /*14d0*/  PRMT R0, R176, 0x7632, R0 ;  /* 0x00007632b0007816 */ /* 0x008fc60000000000 */
[----:B------:R-:W-:Y:S01]  /*14e0*/  FADD.FTZ R10, -R11, R10 ;  /* 0x0000000a0b0a7221 */ /* 0x000fe20000010100 */
[----:B------:R-:W-:-:S03]  /*14f0*/  SHF.L.U32 R0, R0, 0x10, RZ ;  /* 0x0000001000007819 */ /* 0x000fc600000006ff */
[----:B-----5:R-:W-:Y:S02]  /*1500*/  FMUL.FTZ R10, R13, R10 ;  /* 0x0000000a0d0a7220 */ /* 0x020fe40000410000 */
[-C--:B------:R-:W-:Y:S01]  /*1510*/  FMUL.FTZ R217, R8, R0.reuse ;  /* 0x0000000008d97220 */ /* 0x080fe20000410000 */
[----:B------:R-:W-:Y:S01]  /*1520*/  FADD.FTZ R204, R204, R0 ;  /* 0x00000000cccc7221 */ /* 0x000fe20000010000 */
[----:B------:R-:W-:Y:S01]  /*1530*/  FFMA.FTZ R234, R10, R0, R234 ;  /* 0x000000000aea7223 */ /* 0x000fe200000100ea */
[----:B------:R-:W-:-:S04]  /*1540*/  PRMT R0, R173, 0x7632, R0 ;  /* 0x00007632ad007816 */ /* 0x000fc80000000000 */
[----:B------:R-:W-:Y:S02]  /*1550*/  SHF.L.U32 R9, R0, 0x10, RZ ;  /* 0x0000001000097819 */ /* 0x000fe400000006ff */
[----:B------:R-:W-:-:S04]  /*1560*/  PRMT R0, R177, 0x7632, R0 ;  /* 0x00007632b1007816 */ /* 0x000fc80000000000 */
[----:B------:R-:W-:Y:S01]  /*1570*/  SHF.L.U32 R0, R0, 0x10, RZ ;  /* 0x0000001000007819 */ /* 0x000fe200000006ff */
[----:B------:R-:W-:Y:S04]  /*1580*/  STL [R1+0xc], R217 ;  /* 0x00000cd901007387 */ /* 0x000fe80000100800 */
[----:B----4-:R-:W-:Y:S01]  /*1590*/  FADD.FTZ R212, R212, R0 ;  /* 0x00000000d4d47221 */ /* 0x010fe20000010000 */
[----:B------:R-:W-:Y:S04]  /*15a0*/  STL [R1+0x34], R204 ;  /* 0x000034cc01007387 */ /* 0x000fe80000100800 */
[----:B------:R-:W-:Y:S04]  /*15b0*/  STL [R1+0xd4], R234 ;  /* 0x0000d4ea01007387 */ /* 0x000fe80000100800 */
[----:B------:R0:W-:Y:S04]  /*15c0*/  STL [R1+0x3c], R212 ;  /* 0x00003cd401007387 */ /* 0x0001e80000100800 */
[----:B0-----:R-:W2:Y:S04]  /*15d0*/  LDL.LU R212, [R1+0xcc] ;  /* 0x0000cc0001d47983 */ /* 0x001ea80000300800 */
[----:B------:R-:W3:Y:S04]  /*15e0*/  LDL.LU R234, [R1+0x30] ;  /* 0x0000300001ea7983 */ /* 0x000ee80000300800 */
[----:B------:R-:W4:Y:S01]  /*15f0*/  LDL.LU R204, [R1+0xd0] ;  /* 0x0000d00001cc7983 */ /* 0x000f220000300800 */
[----:B------:R-:W-:Y:S01]  /*1600*/  PRMT R8, R29, 0x7632, R8 ;  /* 0x000076321d087816 */ /* 0x000fe20000000008 */
[----:B------:R-:W-:-:S03]  /*1610*/  FADD.FTZ R9, -R11, R9 ;  /* 0x000000090b097221 */ /* 0x000fc60000010100 */
[----:B------:R-:W-:Y:S01]  /*1620*/  SHF.L.U32 R8, R8, 0x10, RZ ;  /* 0x0000001008087819 */ /* 0x000fe200000006ff */
[----:B------:R-:W-:-:S04]  /*1630*/  FMUL.FTZ R9, R13, R9 ;  /* 0x000000090d097220 */ /* 0x000fc80000410000 */
[-C--:B------:R-:W-:Y:S01]  /*1640*/  FMUL.FTZ R216, R8, R0.reuse ;  /* 0x0000000008d87220 */ /* 0x080fe20000410000 */
[----:B------:R-:W-:Y:S01]  /*1650*/  FFMA.FTZ R229, R9, R0, R229 ;  /* 0x0000000009e57223 */ /* 0x000fe200000100e5 */
[----:B------:R-:W-:-:S04]  /*1660*/  PRMT R0, R174, 0x7632, R0 ;  /* 0x00007632ae007816 */ /* 0x000fc80000000000 */
[----:B------:R-:W-:Y:S02]  /*1670*/  SHF.L.U32 R8, R0, 0x10, RZ ;  /* 0x0000001000087819 */ /* 0x000fe400000006ff */
[----:B------:R-:W-:Y:S02]  /*1680*/  PRMT R180, R30, 0x7632, R180 ;  /* 0x000076321eb47816 */ /* 0x000fe400000000b4 */
[----:B------:R-:W-:Y:S01]  /*1690*/  PRMT R0, R178, 0x7632, R0 ;  /* 0x00007632b2007816 */ /* 0x000fe20000000000 */
[----:B------:R-:W-:Y:S01]  /*16a0*/  FADD.FTZ R8, -R11, R8 ;  /* 0x000000080b087221 */ /* 0x000fe20000010100 */
[----:B------:R-:W-:Y:S02]  /*16b0*/  SHF.L.U32 R180, R180, 0x10, RZ ;  /* 0x00000010b4b47819 */ /* 0x000fe400000006ff */
[----:B------:R-:W-:Y:S01]  /*16c0*/  SHF.L.U32 R0, R0, 0x10, RZ ;  /* 0x0000001000007819 */ /* 0x000fe200000006ff */
[----:B------:R-:W-:-:S04]  /*16d0*/  FMUL.FTZ R8, R13, R8 ;  /* 0x000000080d087220 */ /* 0x000fc80000410000 */
[-C--:B------:R-:W-:Y:S01]  /*16e0*/  FMUL.FTZ R215, R180, R0.reuse ;  /* 0x00000000b4d77220 */ /* 0x080fe20000410000 */
[----:B------:R-:W-:Y:S01]  /*16f0*/  FADD.FTZ R73, R73, R0 ;  /* 0x0000000049497221 */ /* 0x000fe20000010000 */
[----:B------:R-:W-:Y:S01]  /*1700*/  FFMA.FTZ R218, R8, R0, R218 ;  /* 0x0000000008da7223 */ /* 0x000fe200000100da */
[----:B------:R-:W-:-:S04]  /*1710*/  PRMT R0, R175, 0x7632, R0 ;  /* 0x00007632af007816 */ /* 0x000fc80000000000 */
[----:B------:R-:W-:Y:S02]  /*1720*/  SHF.L.U32 R180, R0, 0x10, RZ ;  /* 0x0000001000b47819 */ /* 0x000fe400000006ff */
[----:B------:R-:W-:-:S03]  /*1730*/  PRMT R0, R179, 0x7632, R0 ;  /* 0x00007632b3007816 */ /* 0x000fc60000000000 */
[----:B------:R-:W-:Y:S01]  /*1740*/  FADD.FTZ R180, -R11, R180 ;  /* 0x000000b40bb47221 */ /* 0x000fe20000010100 */
[----:B------:R-:W-:-:S03]  /*1750*/  SHF.L.U32 R0, R0, 0x10, RZ ;  /* 0x0000001000007819 */ /* 0x000fc600000006ff */
[----:B------:R-:W-:Y:S01]  /*1760*/  FMUL.FTZ R180, R13, R180 ;  /* 0x000000b40db47220 */ /* 0x000fe20000410000 */
[----:B------:R0:W-:Y:S01]  /*1770*/  STL [R1+0xdc], R229 ;  /* 0x0000dce501007387 */ /* 0x0001e20000100800 */
[----:B------:R-:W-:-:S03]  /*1780*/  PRMT R195, R31, 0x7632, R195 ;  /* 0x000076321fc37816 */ /* 0x000fc600000000c3 */
[----:B------:R-:W-:Y:S04]  /*1790*/  STL [R1+0x8], R216 ;  /* 0x000008d801007387 */ /* 0x000fe80000100800 */
[----:B------:R-:W-:Y:S01]  /*17a0*/  STL [R1+0x4], R215 ;  /* 0x000004d701007387 */ /* 0x000fe20000100800 */
[----:B------:R-:W-:-:S03]  /*17b0*/  SHF.L.U32 R195, R195, 0x10, RZ ;  /* 0x00000010c3c37819 */ /* 0x000fc600000006ff */
[----:B------:R-:W-:Y:S04]  /*17c0*/  STL [R1+0xc4], R218 ;  /* 0x0000c4da01007387 */ /* 0x000fe80000100800 */
[----:B0-----:R-:W4:Y:S01]  /*17d0*/  LDL.LU R229, [R1+0x38] ;  /* 0x0000380001e57983 */ /* 0x001f220000300800 */
[----:B------:R-:W-:Y:S02]  /*17e0*/  IMAD.U32 R172, R172, 0x10000, RZ ;  /* 0x00010000acac7824 */ /* 0x000fe400078e00ff */
[-C--:B------:R-:W-:Y:S01]  /*17f0*/  FMUL.FTZ R244, R195, R0.reuse ;  /* 0x00000000c3f47220 */ /* 0x080fe20000410000 */
[----:B------:R-:W-:Y:S01]  /*1800*/  FADD.FTZ R75, R75, R0 ;  /* 0x000000004b4b7221 */ /* 0x000fe20000010000 */
[----:B--2---:R-:W-:-:S05]  /*1810*/  FFMA.FTZ R212, R180, R0, R212 ;  /* 0x00000000b4d47223 */ /* 0x004fca00000100d4 */
[----:B------:R0:W-:Y:S01]  /*1820*/  STL [R1+0xcc], R212 ;  /* 0x0000ccd401007387 */ /* 0x0001e20000100800 */
[----:B------:R-:W-:Y:S01]  /*1830*/  FADD.FTZ R0, -R11, R172 ;  /* 0x000000ac0b007221 */ /* 0x000fe20000010100 */
[----:B------:R-:W-:Y:S02]  /*1840*/  SHF.L.U32 R172, R173, 0x10, RZ ;  /* 0x00000010adac7819 */ /* 0x000fe400000006ff */
[----:B0-----:R-:W2:Y:S01]  /*1850*/  LDL.LU R212, [R1+0xd8] ;  /* 0x0000d80001d47983 */ /* 0x001ea20000300800 */
[----:B------:R-:W-:Y:S01]  /*1860*/  SHF.L.U32 R173, R176, 0x10, RZ ;  /* 0x00000010b0ad7819 */ /* 0x000fe200000006ff */
[----:B------:R-:W-:Y:S02]  /*1870*/  FMUL.FTZ R0, R13, R0 ;  /* 0x000000000d007220 */ /* 0x000fe40000410000 */
[----:B------:R-:W2:Y:S01]  /*1880*/  LDL.LU R218, [R1+0xc0] ;  /* 0x0000c00001da7983 */ /* 0x000ea20000300800 */
[----:B------:R-:W-:Y:S01]  /*1890*/  SHF.L.U32 R176, R28, 0x10, RZ ;  /* 0x000000101cb07819 */ /* 0x000fe200000006ff */
[----:B---3--:R-:W-:Y:S01]  /*18a0*/  FADD.FTZ R234, R234, R173 ;  /* 0x000000adeaea7221 */ /* 0x008fe20000010000 */
[----:B----4-:R-:W-:-:S03]  /*18b0*/  FFMA.FTZ R204, R0, R173, R204 ;  /* 0x000000ad00cc7223 */ /* 0x010fc600000100cc */
[----:B------:R-:W-:Y:S01]  /*18c0*/  FMUL.FTZ R195, R176, R173 ;  /* 0x000000adb0c37220 */ /* 0x000fe20000410000 */
[----:B------:R-:W-:Y:S04]  /*18d0*/  STL [R1+0x30], R234 ;  /* 0x000030ea01007387 */ /* 0x000fe80000100800 */
[----:B------:R0:W-:Y:S04]  /*18e0*/  STL [R1+0xd0], R204 ;  /* 0x0000d0cc01007387 */ /* 0x0001e80000100800 */
[----:B------:R-:W3:Y:S01]  /*18f0*/  LDL.LU R176, [R1+0xc8] ;  /* 0x0000c80001b07983 */ /* 0x000ee20000300800 */
[----:B------:R-:W-:Y:S01]  /*1900*/  FADD.FTZ R172, -R11, R172 ;  /* 0x000000ac0bac7221 */ /* 0x000fe20000010100 */
[----:B------:R-:W-:-:S02]  /*1910*/  SHF.L.U32 R173, R177, 0x10, RZ ;  /* 0x00000010b1ad7819 */ /* 0x000fc400000006ff */
[----:B------:R-:W-:Y:S01]  /*1920*/  SHF.L.U32 R174, R174, 0x10, RZ ;  /* 0x00000010aeae7819 */ /* 0x000fe200000006ff */
[----:B0-----:R-:W-:Y:S01]  /*1930*/  FMUL.FTZ R204, R13, R172 ;  /* 0x000000ac0dcc7220 */ /* 0x001fe20000410000 */
[----:B------:R-:W-:-:S03]  /*1940*/  SHF.L.U32 R172, R29, 0x10, RZ ;  /* 0x000000101dac7819 */ /* 0x000fc600000006ff */
[----:B------:R-:W-:Y:S02]  /*1950*/  FADD.FTZ R174, -R11, R174 ;  /* 0x000000ae0bae7221 */ /* 0x000fe40000010100 */
[----:B------:R-:W-:Y:S01]  /*1960*/  FMUL.FTZ R234, R172, R173 ;  /* 0x000000adacea7220 */ /* 0x000fe20000410000 */
[----:B------:R-:W-:-:S05]  /*1970*/  SHF.L.U32 R172, R178, 0x10, RZ ;  /* 0x00000010b2ac7819 */ /* 0x000fca00000006ff */
[----:B------:R-:W-:Y:S01]  /*1980*/  FADD.FTZ R72, R72, R172 ;  /* 0x000000ac48487221 */ /* 0x000fe20000010000 */
[----:B------:R-:W-:-:S05]  /*1990*/  FADD.FTZ R229, R229, R173 ;  /* 0x000000ade5e57221 */ /* 0x000fca0000010000 */
[----:B------:R0:W-:Y:S01]  /*19a0*/  STL [R1+0x38], R229 ;  /* 0x000038e501007387 */ /* 0x0001e20000100800 */
[----:B------:R-:W-:Y:S01]  /*19b0*/  IADD3 R199, PT, PT, R199, 0x20, RZ ;  /* 0x00000020c7c77810 */ /* 0x000fe20007ffe0ff */
[----:B------:R-:W-:Y:S01]  /*19c0*/  VIADD R12, R12, 0x20 ;  /* 0x000000200c0c7836 */ /* 0x000fe20000000000 */
[----:B------:R-:W-:Y:S01]  /*19d0*/  IADD3 R214, PT, PT, R214, 0x20, RZ ;  /* 0x00000020d6d67810 */ /* 0x000fe20007ffe0ff */
[----:B--2---:R-:W-:Y:S01]  /*19e0*/  FFMA.FTZ R212, R204, R173, R212 ;  /* 0x000000adccd47223 */ /* 0x004fe200000100d4 */
[----:B------:R-:W-:-:S04]  /*19f0*/  SHF.L.U32 R173, R30, 0x10, RZ ;  /* 0x000000101ead7819 */ /* 0x000fc800000006ff */
[----:B------:R1:W-:Y:S01]  /*1a00*/  STL [R1+0xd8], R212 ;  /* 0x0000d8d401007387 */ /* 0x0003e20000100800 */
[----:B0-----:R-:W-:Y:S01]  /*1a10*/  FMUL.FTZ R229, R173, R172 ;  /* 0x000000acade57220 */ /* 0x001fe20000410000 */
[----:B------:R-:W-:Y:S01]  /*1a20*/  FADD.FTZ R173, RZ, R195 ;  /* 0x000000c3ffad7221 */ /* 0x000fe20000010000 */
[----:B-1----:R-:W-:Y:S01]  /*1a30*/  FMUL.FTZ R212, R13, R174 ;  /* 0x000000ae0dd47220 */ /* 0x002fe20000410000 */
[----:B------:R-:W-:-:S03]  /*1a40*/  SHF.L.U32 R174, R175, 0x10, RZ ;  /* 0x00000010afae7819 */ /* 0x000fc600000006ff */
[----:B------:R-:W-:Y:S01]  /*1a50*/  FFMA.FTZ R218, R212, R172, R218 ;  /* 0x000000acd4da7223 */ /* 0x000fe200000100da */
[----:B------:R-:W-:Y:S01]  /*1a60*/  FFMA.FTZ R172, R0, R195, RZ ;  /* 0x000000c300ac7223 */ /* 0x000fe200000100ff */
[----:B------:R-:W-:Y:S01]  /*1a70*/  FADD.FTZ R174, -R11, R174 ;  /* 0x000000ae0bae7221 */ /* 0x000fe20000010100 */
[----:B------:R-:W-:Y:S01]  /*1a80*/  SHF.L.U32 R175, R179, 0x10, RZ ;  /* 0x00000010b3af7819 */ /* 0x000fe200000006ff */
[----:B------:R-:W-:Y:S01]  /*1a90*/  FADD.FTZ R173, R173, R217 ;  /* 0x000000d9adad7221 */ /* 0x000fe20000010000 */
[----:B------:R-:W-:Y:S01]  /*1aa0*/  FFMA.FTZ R172, R10, R217, R172 ;  /* 0x000000d90aac7223 */ /* 0x000fe200000100ac */
[----:B------:R-:W-:-:S04]  /*1ab0*/  FMUL.FTZ R217, R13, R174 ;  /* 0x000000ae0dd97220 */ /* 0x000fc80000410000 */
[----:B---3--:R-:W-:Y:S01]  /*1ac0*/  FFMA.FTZ R176, R217, R175, R176 ;  /* 0x000000afd9b07223 */ /* 0x008fe200000100b0 */
[----:B------:R0:W-:Y:S01]  /*1ad0*/  STL [R1+0xc0], R218 ;  /* 0x0000c0da01007387 */ /* 0x0001e20000100800 */
[----:B------:R-:W-:Y:S01]  /*1ae0*/  FADD.FTZ R173, R173, R234 ;  /* 0x000000eaadad7221 */ /* 0x000fe20000010000 */
[----:B------:R-:W-:Y:S02]  /*1af0*/  FFMA.FTZ R172, R204, R234, R172 ;  /* 0x000000eaccac7223 */ /* 0x000fe400000100ac */
[----:B------:R1:W-:Y:S01]  /*1b00*/  STL [R1+0xc8], R176 ;  /* 0x0000c8b001007387 */ /* 0x0003e20000100800 */
[----:B------:R-:W-:Y:S01]  /*1b10*/  FADD.FTZ R173, R173, R216 ;  /* 0x000000d8adad7221 */ /* 0x000fe20000010000 */
[----:B------:R-:W-:Y:S01]  /*1b20*/  FFMA.FTZ R172, R9, R216, R172 ;  /* 0x000000d809ac7223 */ /* 0x000fe200000100ac */
[----:B------:R-:W-:Y:S02]  /*1b30*/  SHF.L.U32 R174, R31, 0x10, RZ ;  /* 0x000000101fae7819 */ /* 0x000fe400000006ff */
[----:B------:R-:W-:Y:S01]  /*1b40*/  FADD.FTZ R173, R173, R229 ;  /* 0x000000e5adad7221 */ /* 0x000fe20000010000 */
[----:B------:R-:W-:-:S02]  /*1b50*/  FFMA.FTZ R172, R212, R229, R172 ;  /* 0x000000e5d4ac7223 */ /* 0x000fc400000100ac */
[----:B0-----:R-:W-:Y:S01]  /*1b60*/  FMUL.FTZ R218, R174, R175 ;  /* 0x000000afaeda7220 */ /* 0x001fe20000410000 */
[----:B------:R-:W-:Y:S01]  /*1b70*/  FADD.FTZ R173, R173, R215 ;  /* 0x000000d7adad7221 */ /* 0x000fe20000010000 */
[----:B------:R-:W-:-:S03]  /*1b80*/  FFMA.FTZ R172, R8, R215, R172 ;  /* 0x000000d708ac7223 */ /* 0x000fc600000100ac */
[----:B------:R-:W-:Y:S01]  /*1b90*/  FADD.FTZ R173, R173, R218 ;  /* 0x000000daadad7221 */ /* 0x000fe20000010000 */
[----:B------:R-:W-:Y:S01]  /*1ba0*/  FFMA.FTZ R172, R217, R218, R172 ;  /* 0x000000dad9ac7223 */ /* 0x000fe200000100ac */
[----:B------:R-:W-:Y:S02]  /*1bb0*/  FADD.FTZ R74, R74, R175 ;  /* 0x000000af4a4a7221 */ /* 0x000fe40000010000 */
[----:B------:R-:W-:Y:S01]  /*1bc0*/  FADD.FTZ R216, R173, R244 ;  /* 0x000000f4add87221 */ /* 0x000fe20000010000 */
[----:B-1----:R-:W-:-:S07]  /*1bd0*/  FFMA.FTZ R215, R180, R244, R172 ;  /* 0x000000f4b4d77223 */ /* 0x002fce00000100ac */
.L_x_1274:
[----:B------:R-:W-:Y:S05]  /*1be0*/  BSYNC.RECONVERGENT B2 ;  /* 0x0000000000027941 */ /* 0x000fea0003800200 */
.L_x_1273:
[----:B------:R-:W-:Y:S04]  /*1bf0*/  BSSY.RECONVERGENT B2, `(.L_x_1275) ;  /* 0x0000080000027945 */ /* 0x000fe80003800200 */
[----:B------:R-:W-:Y:S05]  /*1c00*/  @!P2 BRA `(.L_x_1276) ;  /* 0x0000000400f8a947 */ /* 0x000fea0003800000 */
[----:B------:R-:W0:Y:S01]  /*1c10*/  LDC.64 R176, c[0x0][0x428] ;  /* 0x00010a00ffb07b82 */ /* 0x000e220000000a00 */
[----:B------:R-:W2:Y:S04]  /*1c20*/  LDL.LU R240, [R1+0xb4] ;  /* 0x0000b40001f07983 */ /* 0x000ea80000300800 */
[----:B------:R-:W3:Y:S03]  /*1c30*/  LDL.LU R211, [R1+0xbc] ;  /* 0x0000bc0001d37983 */ /* 0x000ee60000300800 */
[----:B------:R-:W1:Y:S01]  /*1c40*/  LDC.64 R6, c[0x0][0x3a8] ;  /* 0x0000ea00ff067b82 */ /* 0x000e620000000a00 */
[----:B------:R-:W-:Y:S01]  /*1c50*/  ISETP.NE.U32.AND P5, PT, RZ, UR10, PT ;  /* 0x0000000aff007c0c */ /* 0x000fe2000bfa5070 */
[----:B------:R-:W4:Y:S06]  /*1c60*/  LDL.LU R233, [R1+0xa4] ;  /* 0x0000a40001e97983 */ /* 0x000f2c0000300800 */
[----:B------:R-:W1:Y:S01]  /*1c70*/  LDC.64 R186, c[0x0][0x3b0] ;  /* 0x0000ec00ffba7b82 */ /* 0x000e620000000a00 */
[----:B0-----:R-:W-:-:S04]  /*1c80*/  IMAD.WIDE.U32 R176, R199, 0x10, R176 ;  /* 0x00000010c7b07825 */ /* 0x001fc800078e00b0 */
[----:B-1----:R-:W-:Y:S02]  /*1c90*/  IMAD.WIDE.U32 R6, R214, 0x10, R6 ;  /* 0x00000010d6067825 */ /* 0x002fe400078e0006 */
[----:B------:R-:W2:Y:S04]  /*1ca0*/  LDG.E.128 R176, desc[UR6][R176.64] ;  /* 0x00000006b0b07981 */ /* 0x000ea8000c1e1d00 */
[----:B------:R0:W3:Y:S01]  /*1cb0*/  LDG.E.128 R172, desc[UR6][R6.64] ;  /* 0x0000000606ac7981 */ /* 0x0000e2000c1e1d00 */
[----:B------:R-:W-:-:S03]  /*1cc0*/  ISETP.NE.AND.EX P5, PT, RZ, UR11, PT, P5 ;  /* 0x0000000bff007c0c */ /* 0x000fc6000bfa5350 */
[----:B------:R-:W4:Y:S04]  /*1cd0*/  LDL.LU R210, [R1+0xac] ;  /* 0x0000ac0001d27983 */ /* 0x000f280000300800 */
[----:B------:R-:W4:Y:S06]  /*1ce0*/  LDL.LU R220, [R1+0xb8] ;  /* 0x0000b80001dc7983 */ /* 0x000f2c0000300800 */
[----:B0-----:R-:W0:Y:S02]  /*1cf0*/  @P5 LDC.64 R6, c[0x0][0x438] ;  /* 0x00010e00ff065b82 */ /* 0x001e240000000a00 */
[----:B0-----:R-:W-:-:S05]  /*1d00*/  @P5 IMAD.WIDE.U32 R6, R214, 0x10, R6 ;  /* 0x00000010d6065825 */ /* 0x001fca00078e0006 */
[----:B------:R0:W5:Y:S02]  /*1d10*/  @P5 LDG.E.128 R24, desc[UR6][R6.64] ;  /* 0x0000000606185981 */ /* 0x000164000c1e1d00 */
[----:B0-----:R-:W-:-:S05]  /*1d20*/  IMAD.WIDE.U32 R6, R12, 0x8, R186 ;  /* 0x000000080c067825 */ /* 0x001fca00078e00ba */
[----:B------:R0:W5:Y:S02]  /*1d30*/  LDG.E.64 R186, desc[UR6][R6.64] ;  /* 0x0000000606ba7981 */ /* 0x000164000c1e1b00 */
[----:B0-----:R-:W-:-:S04]  /*1d40*/  PRMT R6, R36, 0x7632, R6 ;  /* 0x0000763224067816 */ /* 0x001fc80000000006 */
[----:B------:R-:W-:Y:S02]  /*1d50*/  SHF.L.U32 R6, R6, 0x10, RZ ;  /* 0x0000001006067819 */ /* 0x000fe400000006ff */
[----:B--2---:R-:W-:Y:S02]  /*1d60*/  PRMT R5, R176, 0x7632, R5 ;  /* 0x00007632b0057816 */ /* 0x004fe40000000005 */
[----:B---3--:R-:W-:Y:S02]  /*1d70*/  PRMT R7, R172, 0x7632, R7 ;  /* 0x00007632ac077816 */ /* 0x008fe40000000007 */
[----:B------:R-:W-:Y:S02]  /*1d80*/  SHF.L.U32 R5, R5, 0x10, RZ ;  /* 0x0000001005057819 */ /* 0x000fe400000006ff */
[----:B------:R-:W-:-:S03]  /*1d90*/  SHF.L.U32 R7, R7, 0x10, RZ ;  /* 0x0000001007077819 */ /* 0x000fc600000006ff */
[----:B------:R-:W-:Y:S01]  /*1da0*/  FMUL.FTZ R219, R6, R5 ;  /* 0x0000000506db7220 */ /* 0x000fe20000410000 */
[----:B------:R-:W-:Y:S01]  /*1db0*/  PRMT R6, R173, 0x7632, R6 ;  /* 0x00007632ad067816 */ /* 0x000fe20000000006 */
[----:B------:R-:W-:-:S03]  /*1dc0*/  FADD.FTZ R7, -R11, R7 ;  /* 0x000000070b077221 */ /* 0x000fc60000010100 */
[----:B------:R-:W-:Y:S01]  /*1dd0*/  SHF.L.U32 R6, R6, 0x10, RZ ;  /* 0x0000001006067819 */ /* 0x000fe200000006ff */
[----:B-----5:R-:W-:Y:S01]  /*1de0*/  FMUL.FTZ R7, R13, R7 ;  /* 0x000000070d077220 */ /* 0x020fe20000410000 */
[----:B------:R-:W-:-:S03]  /*1df0*/  FADD.FTZ R149, R149, R5 ;  /* 0x0000000595957221 */ /* 0x000fc60000010000 */
[----:B------:R-:W-:Y:S01]  /*1e00*/  FFMA.FTZ R240, R7, R5, R240 ;  /* 0x0000000507f07223 */ /* 0x000fe200000100f0 */
[----:B------:R-:W-:Y:S01]  /*1e10*/  PRMT R5, R177, 0x7632, R5 ;  /* 0x00007632b1057816 */ /* 0x000fe20000000005 */
[----:B------:R-:W-:-:S03]  /*1e20*/  FADD.FTZ R6, -R11, R6 ;  /* 0x000000060b067221 */ /* 0x000fc60000010100 */
[----:B------:R-:W-:Y:S01]  /*1e30*/  SHF.L.U32 R5, R5, 0x10, RZ ;  /* 0x0000001005057819 */ /* 0x000fe200000006ff */
[----:B------:R-:W-:Y:S01]  /*1e40*/  FMUL.FTZ R6, R13, R6 ;  /* 0x000000060d067220 */ /* 0x000fe20000410000 */
[----:B------:R-:W-:Y:S03]  /*1e50*/  STL [R1], R219 ;  /* 0x000000db01007387 */ /* 0x000fe60000100800 */
[----:B------:R-:W-:Y:S01]  /*1e60*/  FFMA.FTZ R211, R6, R5, R211 ;  /* 0x0000000506d37223 */ /* 0x000fe200000100d3 */
[----:B------:R-:W-:Y:S04]  /*1e70*/  STL [R1+0xb4], R240 ;  /* 0x0000b4f001007387 */ /* 0x000fe80000100800 */
[----:B------:R0:W-:Y:S04]  /*1e80*/  STL [R1+0xbc], R211 ;  /* 0x0000bcd301007387 */ /* 0x0001e80000100800 */
[----:B0-----:R-:W2:Y:S01]  /*1e90*/  LDL.LU R211, [R1+0xb0] ;  /* 0x0000b00001d37983 */ /* 0x001ea20000300800 */
[----:B------:R-:W-:-:S04]  /*1ea0*/  PRMT R23, R37, 0x7632, R23 ;  /* 0x0000763225177816 */ /* 0x000fc80000000017 */
[----:B------:R-:W-:Y:S01]  /*1eb0*/  SHF.L.U32 R23, R23, 0x10, RZ ;  /* 0x0000001017177819 */ /* 0x000fe200000006ff */
[----:B------:R-:W-:-:S04]  /*1ec0*/  FADD.FTZ R151, R151, R5 ;  /* 0x0000000597977221 */ /* 0x000fc80000010000 */
[----:B------:R-:W-:Y:S01]  /*1ed0*/  FMUL.FTZ R252, R23, R5 ;  /* 0x0000000517fc7220 */ /* 0x000fe20000410000 */
        /* <DEDUP_REMOVED lines=10> */
[----:B----4-:R-:W-:Y:S01]  /*1f80*/  FFMA.FTZ R233, R5, R23, R233 ;  /* 0x0000001705e97223 */ /* 0x010fe200000100e9 */
[----:B------:R-:W-:-:S04]  /*1f90*/  PRMT R23, R175, 0x7632, R23 ;  /* 0x00007632af177816 */ /* 0x000fc80000000017 */
[----:B------:R-:W-:Y:S02]  /*1fa0*/  SHF.L.U32 R23, R23, 0x10, RZ ;  /* 0x0000001017177819 */ /* 0x000fe400000006ff */
[----:B------:R-:W-:-:S03]  /*1fb0*/  PRMT R203, R179, 0x7632, R203 ;  /* 0x00007632b3cb7816 */ /* 0x000fc600000000cb */
[----:B------:R-:W-:Y:S02]  /*1fc0*/  FADD.FTZ R23, -R11, R23 ;  /* 0x000000170b177221 */ /* 0x000fe40000010100 */
[----:B------:R-:W-:Y:S02]  /*1fd0*/  IMAD.U32 R203, R203, 0x10000, RZ ;  /* 0x00010000cbcb7824 */ /* 0x000fe400078e00ff */
[----:B------:R-:W-:Y:S01]  /*1fe0*/  FMUL.FTZ R23, R13, R23 ;  /* 0x000000170d177220 */ /* 0x000fe20000410000 */
[----:B------:R-:W-:Y:S02]  /*1ff0*/  PRMT R194, R39, 0x7632, R194 ;  /* 0x0000763227c27816 */ /* 0x000fe400000000c2 */
[----:B------:R-:W-:Y:S01]  /*2000*/  SHF.L.U32 R172, R172, 0x10, RZ ;  /* 0x00000010acac7819 */ /* 0x000fe200000006ff */
[----:B------:R-:W-:Y:S01]  /*2010*/  FFMA.FTZ R210, R23, R203, R210 ;  /* 0x000000cb17d27223 */ /* 0x000fe200000100d2 */
[----:B------:R-:W-:Y:S01]  /*2020*/  SHF.L.U32 R194, R194, 0x10, RZ ;  /* 0x00000010c2c27819 */ /* 0x000fe200000006ff */
[----:B------:R-:W-:Y:S02]  /*2030*/  STL [R1+0xa4], R233 ;  /* 0x0000a4e901007387 */ /* 0x000fe40000100800 */
[----:B------:R-:W-:-:S02]  /*2040*/  FADD.FTZ R172, -R11, R172 ;  /* 0x000000ac0bac7221 */ /* 0x000fc40000010100 */
[----:B------:R0:W-:Y:S01]  /*2050*/  STL [R1+0xac], R210 ;  /* 0x0000acd201007387 */ /* 0x0001e20000100800 */
[----:B------:R-:W-:Y:S01]  /*2060*/  FMUL.FTZ R243, R194, R203 ;  /* 0x000000cbc2f37220 */ /* 0x000fe20000410000 */
[----:B------:R-:W-:Y:S01]  /*2070*/  FADD.FTZ R159, R159, R203 ;  /* 0x000000cb9f9f7221 */ /* 0x000fe20000010000 */
[----:B------:R-:W-:Y:S01]  /*2080*/  SHF.L.U32 R203, R173, 0x10, RZ ;  /* 0x00000010adcb7819 */ /* 0x000fe200000006ff */
[----:B------:R-:W-:Y:S01]  /*2090*/  FMUL.FTZ R194, R13, R172 ;  /* 0x000000ac0dc27220 */ /* 0x000fe20000410000 */
[----:B------:R-:W-:Y:S01]  /*20a0*/  SHF.L.U32 R173, R176, 0x10, RZ ;  /* 0x00000010b0ad7819 */ /* 0x000fe200000006ff */
[----:B0-----:R-:W3:Y:S01]  /*20b0*/  LDL.LU R210, [R1+0xa0] ;  /* 0x0000a00001d27983 */ /* 0x001ee20000300800 */
[----:B------:R-:W-:Y:S02]  /*20c0*/  SHF.L.U32 R172, R36, 0x10, RZ ;  /* 0x0000001024ac7819 */ /* 0x000fe400000006ff */
[----:B------:R-:W-:-:S03]  /*20d0*/  SHF.L.U32 R176, R174, 0x10, RZ ;  /* 0x00000010aeb07819 */ /* 0x000fc600000006ff */
[----:B------:R-:W-:Y:S01]  /*20e0*/  FMUL.FTZ R240, R172, R173 ;  /* 0x000000adacf07220 */ /* 0x000fe20000410000 */
[----:B------:R-:W-:-:S04]  /*20f0*/  FADD.FTZ R172, -R11, R203 ;  /* 0x000000cb0bac7221 */ /* 0x000fc80000010100 */
[----:B------:R-:W-:Y:S01]  /*2100*/  FMUL.FTZ R203, R13, R172 ;  /* 0x000000ac0dcb7220 */ /* 0x000fe20000410000 */
[----:B------:R-:W-:Y:S01]  /*2110*/  FADD.FTZ R172, -R11, R176 ;  /* 0x000000b00bac7221 */ /* 0x000fe20000010100 */
[----:B--2---:R-:W-:-:S05]  /*2120*/  FFMA.FTZ R211, R194, R173, R211 ;  /* 0x000000adc2d37223 */ /* 0x004fca00000100d3 */
[----:B------:R0:W-:Y:S04]  /*2130*/  STL [R1+0xb0], R211 ;  /* 0x0000b0d301007387 */ /* 0x0001e80000100800 */
[----:B------:R-:W2:Y:S01]  /*2140*/  LDL.LU R176, [R1+0xa8] ;  /* 0x0000a80001b07983 */ /* 0x000ea20000300800 */
[----:B------:R-:W-:Y:S01]  /*2150*/  FADD.FTZ R148, R148, R173 ;  /* 0x000000ad94947221 */ /* 0x000fe20000010000 */
[----:B------:R-:W-:Y:S02]  /*2160*/  SHF.L.U32 R174, R177, 0x10, RZ ;  /* 0x00000010b1ae7819 */ /* 0x000fe400000006ff */
[----:B------:R-:W-:Y:S01]  /*2170*/  SHF.L.U32 R173, R37, 0x10, RZ ;  /* 0x0000001025ad7819 */ /* 0x000fe200000006ff */
[----:B0-----:R-:W-:-:S04]  /*2180*/  FMUL.FTZ R211, R13, R172 ;  /* 0x000000ac0dd37220 */ /* 0x001fc80000410000 */
[-C--:B------:R-:W-:Y:S01]  /*2190*/  FMUL.FTZ R233, R173, R174.reuse ;  /* 0x000000aeade97220 */ /* 0x080fe20000410000 */
[----:B------:R-:W-:Y:S01]  /*21a0*/  SHF.L.U32 R173, R178, 0x10, RZ ;  /* 0x00000010b2ad7819 */ /* 0x000fe200000006ff */
[----:B------:R-:W-:Y:S01]  /*21b0*/  FFMA.FTZ R220, R203, R174, R220 ;  /* 0x000000aecbdc7223 */ /* 0x000fe200000100dc */
[----:B------:R-:W-:Y:S01]  /*21c0*/  SHF.L.U32 R172, R38, 0x10, RZ ;  /* 0x0000001026ac7819 */ /* 0x000fe200000006ff */
[----:B------:R-:W-:Y:S01]  /*21d0*/  FADD.FTZ R150, R150, R174 ;  /* 0x000000ae96967221 */ /* 0x000fe20000010000 */
[----:B------:R-:W-:Y:S02]  /*21e0*/  SHF.L.U32 R174, R175, 0x10, RZ ;  /* 0x00000010afae7819 */ /* 0x000fe400000006ff */
[----:B------:R-:W-:Y:S01]  /*21f0*/  STL [R1+0xb8], R220 ;  /* 0x0000b8dc01007387 */ /* 0x000fe20000100800 */
[----:B------:R-:W-:Y:S02]  /*2200*/  FADD.FTZ R156, R156, R173 ;  /* 0x000000ad9c9c7221 */ /* 0x000fe40000010000 */
[----:B------:R-:W-:Y:S01]  /*2210*/  FADD.FTZ R174, -R11, R174 ;  /* 0x000000ae0bae7221 */ /* 0x000fe20000010100 */
[----:B------:R-:W-:Y:S01]  /*2220*/  SHF.L.U32 R179, R179, 0x10, RZ ;  /* 0x00000010b3b37819 */ /* 0x000fe200000006ff */
[----:B---3--:R-:W-:-:S05]  /*2230*/  FFMA.FTZ R210, R211, R173, R210 ;  /* 0x000000add3d27223 */ /* 0x008fca00000100d2 */
[----:B------:R0:W-:Y:S02]  /*2240*/  STL [R1+0xa0], R210 ;  /* 0x0000a0d201007387 */ /* 0x0001e40000100800 */
[----:B0-----:R-:W-:Y:S01]  /*2250*/  FMUL.FTZ R210, R172, R173 ;  /* 0x000000adacd27220 */ /* 0x001fe20000410000 */
[----:B------:R-:W-:Y:S01]  /*2260*/  FADD.FTZ R172, R216, R240 ;  /* 0x000000f0d8ac7221 */ /* 0x000fe20000010000 */
[----:B------:R-:W-:-:S03]  /*2270*/  FFMA.FTZ R173, R194, R240, R215 ;  /* 0x000000f0c2ad7223 */ /* 0x000fc600000100d7 */
        /* <DEDUP_REMOVED lines=14> */
[----:B------:R-:W-:Y:S01]  /*2360*/  FFMA.FTZ R172, R219, R220, R172 ;  /* 0x000000dcdbac7223 */ /* 0x000fe200000100ac */
[----:B------:R-:W-:Y:S01]  /*2370*/  FADD.FTZ R158, R158, R179 ;  /* 0x000000b39e9e7221 */ /* 0x000fe20000010000 */
[----:B------:R-:W-:Y:S01]  /*2380*/  VIADD R199, R199, 0x20 ;  /* 0x00000020c7c77836 */ /* 0x000fe20000000000 */
[----:B------:R-:W-:Y:S01]  /*2390*/  IADD3 R12, PT, PT, R12, 0x20, RZ ;  /* 0x000000200c0c7810 */ /* 0x000fe20007ffe0ff */
[----:B------:R-:W-:Y:S01]  /*23a0*/  FADD.FTZ R216, R173, R243 ;  /* 0x000000f3add87221 */ /* 0x000fe20000010000 */
[----:B------:R-:W-:Y:S01]  /*23b0*/  IADD3 R214, PT, PT, R214, 0x20, RZ ;  /* 0x00000020d6d67810 */ /* 0x000fe20007ffe0ff */
[----:B------:R-:W-:Y:S01]  /*23c0*/  FFMA.FTZ R215, R23, R243, R172 ;  /* 0x000000f317d77223 */ /* 0x000fe200000100ac */
[----:B--2---:R-:W-:-:S05]  /*23d0*/  FFMA.FTZ R176, R219, R179, R176 ;  /* 0x000000b3dbb07223 */ /* 0x004fca00000100b0 */
[----:B------:R0:W-:Y:S02]  /*23e0*/  STL [R1+0xa8], R176 ;  /* 0x0000a8b001007387 */ /* 0x0001e40000100800 */
.L_x_1276:
[----:B------:R-:W-:Y:S05]  /*23f0*/  BSYNC.RECONVERGENT B2 ;  /* 0x0000000000027941 */ /* 0x000fea0003800200 */
.L_x_1275:
[----:B------:R-:W-:Y:S04]  /*2400*/  BSSY.RECONVERGENT B2, `(.L_x_1277) ;  /* 0x000007f000027945 */ /* 0x000fe80003800200 */
[----:B------:R-:W-:Y:S05]  /*2410*/  @!P3 BRA `(.L_x_1278) ;  /* 0x0000000400f4b947 */ /* 0x000fea0003800000 */
[----:B------:R-:W1:Y:S01]  /*2420*/  LDC.64 R2, c[0x0][0x3a8] ;  /* 0x0000ea00ff027b82 */ /* 0x000e620000000a00 */
[----:B------:R-:W2:Y:S04]  /*2430*/  LDL.LU R239, [R1+0x94] ;  /* 0x0000940001ef7983 */ /* 0x000ea80000300800 */
[----:B------:R-:W3:Y:S03]  /*2440*/  LDL.LU R209, [R1+0x9c] ;  /* 0x00009c0001d17983 */ /* 0x000ee60000300800 */
[----:B0-----:R-:W0:Y:S01]  /*2450*/  LDC.64 R176, c[0x0][0x428] ;  /* 0x00010a00ffb07b82 */ /* 0x001e220000000a00 */
[----:B------:R-:W4:Y:S04]  /*2460*/  LDL.LU R232, [R1+0x84] ;  /* 0x0000840001e87983 */ /* 0x000f280000300800 */
[----:B------:R-:W4:Y:S01]  /*2470*/  LDL.LU R208, [R1+0x8c] ;  /* 0x00008c0001d07983 */ /* 0x000f220000300800 */
[----:B------:R-:W-:-:S02]  /*2480*/  ISETP.NE.U32.AND P5, PT, RZ, UR10, PT ;  /* 0x0000000aff007c0c */ /* 0x000fc4000bfa5070 */
[----:B------:R-:W0:Y:S01]  /*2490*/  LDC.64 R184, c[0x0][0x3b0] ;  /* 0x0000ec00ffb87b82 */ /* 0x000e220000000a00 */
[----:B------:R-:W-:Y:S01]  /*24a0*/  PRMT R22, R45, 0x7632, R22 ;  /* 0x000076322d167816 */ /* 0x000fe20000000016 */
[----:B------:R-:W4:Y:S01]  /*24b0*/  LDL.LU R221, [R1+0x98] ;  /* 0x0000980001dd7983 */ /* 0x000f220000300800 */
[----:B-1----:R-:W-:-:S04]  /*24c0*/  IMAD.WIDE.U32 R2, R214, 0x10, R2 ;  /* 0x00000010d6027825 */ /* 0x002fc800078e0002 */
[----:B0-----:R-:W-:Y:S01]  /*24d0*/  IMAD.WIDE.U32 R176, R199, 0x10, R176 ;  /* 0x00000010c7b07825 */ /* 0x001fe200078e00b0 */
[----:B------:R0:W2:Y:S01]  /*24e0*/  LDG.E.128 R172, desc[UR6][R2.64] ;  /* 0x0000000602ac7981 */ /* 0x0000a2000c1e1d00 */
[----:B------:R-:W-:Y:S02]  /*24f0*/  ISETP.NE.AND.EX P5, PT, RZ, UR11, PT, P5 ;  /* 0x0000000bff007c0c */ /* 0x000fe4000bfa5350 */
[----:B------:R-:W-:Y:S01]  /*2500*/  SHF.L.U32 R22, R22, 0x10, RZ ;  /* 0x0000001016167819 */ /* 0x000fe200000006ff */
        /* <DEDUP_REMOVED lines=9> */
[----:B------:R-:W-:-:S04]  /*25a0*/  PRMT R183, R46, 0x7632, R183 ;  /* 0x000076322eb77816 */ /* 0x000fc800000000b7 */
[----:B------:R-:W-:Y:S02]  /*25b0*/  SHF.L.U32 R183, R183, 0x10, RZ ;  /* 0x00000010b7b77819 */ /* 0x000fe400000006ff */
[----:B--2---:R-:W-:-:S04]  /*25c0*/  PRMT R2, R172, 0x7632, R2 ;  /* 0x00007632ac027816 */ /* 0x004fc80000000002 */
[----:B------:R-:W-:Y:S02]  /*25d0*/  SHF.L.U32 R4, R2, 0x10, RZ ;  /* 0x0000001002047819 */ /* 0x000fe400000006ff */
[----:B---3--:R-:W-:-:S04]  /*25e0*/  PRMT R2, R176, 0x7632, R2 ;  /* 0x00007632b0027816 */ /* 0x008fc80000000002 */
[----:B------:R-:W-:Y:S01]  /*25f0*/  SHF.L.U32 R2, R2, 0x10, RZ ;  /* 0x0000001002027819 */ /* 0x000fe200000006ff */
[----:B------:R-:W-:-:S04]  /*2600*/  FADD.FTZ R4, -R11, R4 ;  /* 0x000000040b047221 */ /* 0x000fc80000010100 */
[----:B------:R-:W-:Y:S01]  /*2610*/  FMUL.FTZ R250, R3, R2 ;  /* 0x0000000203fa7220 */ /* 0x000fe20000410000 */
[----:B------:R-:W-:Y:S01]  /*2620*/  PRMT R3, R173, 0x7632, R3 ;  /* 0x00007632ad037816 */ /* 0x000fe20000000003 */
[----:B-----5:R-:W-:-:S03]  /*2630*/  FMUL.FTZ R4, R13, R4 ;  /* 0x000000040d047220 */ /* 0x020fc60000410000 */
[----:B------:R-:W-:Y:S01]  /*2640*/  SHF.L.U32 R3, R3, 0x10, RZ ;  /* 0x0000001003037819 */ /* 0x000fe200000006ff */
[--C-:B------:R-:W-:Y:S01]  /*2650*/  FADD.FTZ R77, R77, R2.reuse ;  /* 0x000000024d4d7221 */ /* 0x100fe20000010000 */
[----:B------:R-:W-:Y:S01]  /*2660*/  FFMA.FTZ R239, R4, R2, R239 ;  /* 0x0000000204ef7223 */ /* 0x000fe200000100ef */
[----:B------:R-:W-:Y:S02]  /*2670*/  PRMT R2, R177, 0x7632, R2 ;  /* 0x00007632b1027816 */ /* 0x000fe40000000002 */
[----:B------:R-:W-:Y:S02]  /*2680*/  FADD.FTZ R3, -R11, R3 ;  /* 0x000000030b037221 */ /* 0x000fe40000010100 */
[----:B------:R-:W-:Y:S02]  /*2690*/  SHF.L.U32 R2, R2, 0x10, RZ ;  /* 0x0000001002027819 */ /* 0x000fe400000006ff */
[----:B------:R-:W-:-:S03]  /*26a0*/  FMUL.FTZ R3, R13, R3 ;  /* 0x000000030d037220 */ /* 0x000fc60000410000 */
[-C--:B------:R-:W-:Y:S01]  /*26b0*/  FMUL.FTZ R249, R22, R2.reuse ;  /* 0x0000000216f97220 */ /* 0x080fe20000410000 */
[--C-:B------:R-:W-:Y:S01]  /*26c0*/  FADD.FTZ R79, R79, R2.reuse ;  /* 0x000000024f4f7221 */ /* 0x100fe20000010000 */
[----:B------:R-:W-:Y:S01]  /*26d0*/  FFMA.FTZ R209, R3, R2, R209 ;  /* 0x0000000203d17223 */ /* 0x000fe200000100d1 */
[----:B------:R-:W-:-:S04]  /*26e0*/  PRMT R2, R174, 0x7632, R2 ;  /* 0x00007632ae027816 */ /* 0x000fc80000000002 */
[----:B------:R-:W-:Y:S02]  /*26f0*/  SHF.L.U32 R2, R2, 0x10, RZ ;  /* 0x0000001002027819 */ /* 0x000fe400000006ff */
[----:B------:R-:W-:-:S03]  /*2700*/  PRMT R22, R178, 0x7632, R22 ;  /* 0x00007632b2167816 */ /* 0x000fc60000000016 */
[----:B------:R-:W-:Y:S01]  /*2710*/  FADD.FTZ R2, -R11, R2 ;  /* 0x000000020b027221 */ /* 0x000fe20000010100 */
[----:B------:R-:W-:-:S03]  /*2720*/  SHF.L.U32 R22, R22, 0x10, RZ ;  /* 0x0000001016167819 */ /* 0x000fc600000006ff */
[----:B------:R-:W-:Y:S02]  /*2730*/  FMUL.FTZ R2, R13, R2 ;  /* 0x000000020d027220 */ /* 0x000fe40000410000 */
[-C--:B------:R-:W-:Y:S01]  /*2740*/  FMUL.FTZ R248, R183, R22.reuse ;  /* 0x00000016b7f87220 */ /* 0x080fe20000410000 */
[----:B------:R-:W-:Y:S01]  /*2750*/  FADD.FTZ R81, R81, R22 ;  /* 0x0000001651517221 */ /* 0x000fe20000010000 */
[----:B----4-:R-:W-:Y:S01]  /*2760*/  FFMA.FTZ R232, R2, R22, R232 ;  /* 0x0000001602e87223 */ /* 0x010fe200000100e8 */
[----:B------:R-:W-:-:S04]  /*2770*/  PRMT R22, R175, 0x7632, R22 ;  /* 0x00007632af167816 */ /* 0x000fc80000000016 */
[----:B------:R-:W-:Y:S01]  /*2780*/  SHF.L.U32 R22, R22, 0x10, RZ ;  /* 0x0000001016167819 */ /* 0x000fe200000006ff */
[----:B------:R-:W-:Y:S01]  /*2790*/  STL [R1+0x94], R239 ;  /* 0x000094ef01007387 */ /* 0x000fe20000100800 */
[----:B------:R-:W-:-:S03]  /*27a0*/  PRMT R202, R179, 0x7632, R202 ;  /* 0x00007632b3ca7816 */ /* 0x000fc600000000ca */
[----:B------:R-:W-:Y:S01]  /*27b0*/  FADD.FTZ R22, -R11, R22 ;  /* 0x000000160b167221 */ /* 0x000fe20000010100 */
[----:B------:R0:W-:Y:S01]  /*27c0*/  STL [R1+0x9c], R209 ;  /* 0x00009cd101007387 */ /* 0x0001e20000100800 */
[----:B------:R-:W-:Y:S02]  /*27d0*/  SHF.L.U32 R202, R202, 0x10, RZ ;  /* 0x00000010caca7819 */ /* 0x000fe400000006ff */
[----:B------:R-:W-:Y:S01]  /*27e0*/  FMUL.FTZ R22, R13, R22 ;  /* 0x000000160d167220 */ /* 0x000fe20000410000 */
[----:B0-----:R-:W2:Y:S03]  /*27f0*/  LDL.LU R209, [R1+0x90] ;  /* 0x0000900001d17983 */ /* 0x001ea60000300800 */
[----:B------:R-:W-:Y:S01]  /*2800*/  FFMA.FTZ R208, R22, R202, R208 ;  /* 0x000000ca16d07223 */ /* 0x000fe200000100d0 */
[----:B------:R-:W-:Y:S04]  /*2810*/  STL [R1+0x84], R232 ;  /* 0x000084e801007387 */ /* 0x000fe80000100800 */
[----:B------:R0:W-:Y:S04]  /*2820*/  STL [R1+0x8c], R208 ;  /* 0x00008cd001007387 */ /* 0x0001e80000100800 */
[----:B0-----:R-:W3:Y:S01]  /*2830*/  LDL.LU R208, [R1+0x80] ;  /* 0x0000800001d07983 */ /* 0x001ee20000300800 */
[----:B------:R-:W-:-:S02]  /*2840*/  PRMT R183, R47, 0x7632, R183 ;  /* 0x000076322fb77816 */ /* 0x000fc400000000b7 */
[----:B------:R-:W-:-:S03]  /*2850*/  SHF.L.U32 R172, R172, 0x10, RZ ;  /* 0x00000010acac7819 */ /* 0x000fc600000006ff */
[----:B------:R-:W-:Y:S02]  /*2860*/  IMAD.U32 R183, R183, 0x10000, RZ ;  /* 0x00010000b7b77824 */ /* 0x000fe400078e00ff */
[----:B------:R-:W-:Y:S01]  /*2870*/  FADD.FTZ R172, -R11, R172 ;  /* 0x000000ac0bac7221 */ /* 0x000fe20000010100 */
[----:B------:R-:W-:Y:S01]  /*2880*/  FADD.FTZ R83, R83, R202 ;  /* 0x000000ca53537221 */ /* 0x000fe20000010000 */
[----:B------:R-:W-:Y:S01]  /*2890*/  FMUL.FTZ R242, R183, R202 ;  /* 0x000000cab7f27220 */ /* 0x000fe20000410000 */
[----:B------:R-:W-:Y:S01]  /*28a0*/  SHF.L.U32 R202, R173, 0x10, RZ ;  /* 0x00000010adca7819 */ /* 0x000fe200000006ff */
[----:B------:R-:W-:Y:S01]  /*28b0*/  FMUL.FTZ R183, R13, R172 ;  /* 0x000000ac0db77220 */ /* 0x000fe20000410000 */
[----:B------:R-:W-:Y:S02]  /*28c0*/  SHF.L.U32 R173, R176, 0x10, RZ ;  /* 0x00000010b0ad7819 */ /* 0x000fe400000006ff */
[----:B------:R-:W-:Y:S02]  /*28d0*/  SHF.L.U32 R172, R44, 0x10, RZ ;  /* 0x000000102cac7819 */ /* 0x000fe400000006ff */
[----:B------:R-:W-:Y:S01]  /*28e0*/  SHF.L.U32 R176, R174, 0x10, RZ ;  /* 0x00000010aeb07819 */ /* 0x000fe200000006ff */
[----:B------:R-:W-:-:S02]  /*28f0*/  FADD.FTZ R76, R76, R173 ;  /* 0x000000ad4c4c7221 */ /* 0x000fc40000010000 */
[----:B------:R-:W-:Y:S01]  /*2900*/  FMUL.FTZ R239, R172, R173 ;  /* 0x000000adacef7220 */ /* 0x000fe20000410000 */
[----:B------:R-:W-:Y:S01]  /*2910*/  FADD.FTZ R172, -R11, R202 ;  /* 0x000000ca0bac7221 */ /* 0x000fe20000010100 */
[----:B------:R-:W-:-:S03]  /*2920*/  SHF.L.U32 R174, R177, 0x10, RZ ;  /* 0x00000010b1ae7819 */ /* 0x000fc600000006ff */
[----:B------:R-:W-:Y:S01]  /*2930*/  FMUL.FTZ R202, R13, R172 ;  /* 0x000000ac0dca7220 */ /* 0x000fe20000410000 */
[----:B------:R-:W-:-:S03]  /*2940*/  FADD.FTZ R172, -R11, R176 ;  /* 0x000000b00bac7221 */ /* 0x000fc60000010100 */
[----:B------:R-:W-:Y:S01]  /*2950*/  FFMA.FTZ R221, R202, R174, R221 ;  /* 0x000000aecadd7223 */ /* 0x000fe200000100dd */
[----:B------:R-:W-:Y:S01]  /*2960*/  FADD.FTZ R78, R78, R174 ;  /* 0x000000ae4e4e7221 */ /* 0x000fe20000010000 */
[----:B------:R-:W-:Y:S02]  /*2970*/  SHF.L.U32 R179, R179, 0x10, RZ ;  /* 0x00000010b3b37819 */ /* 0x000fe400000006ff */
[----:B------:R-:W-:Y:S02]  /*2980*/  IADD3 R199, PT, PT, R199, 0x20, RZ ;  /* 0x00000020c7c77810 */ /* 0x000fe40007ffe0ff */
[----:B------:R-:W-:Y:S01]  /*2990*/  IADD3 R12, PT, PT, R12, 0x20, RZ ;  /* 0x000000200c0c7810 */ /* 0x000fe20007ffe0ff */
[----:B------:R-:W-:Y:S01]  /*29a0*/  FADD.FTZ R82, R82, R179 ;  /* 0x000000b352527221 */ /* 0x000fe20000010000 */
[----:B------:R-:W-:Y:S01]  /*29b0*/  IADD3 R214, PT, PT, R214, 0x20, RZ ;  /* 0x00000020d6d67810 */ /* 0x000fe20007ffe0ff */
[----:B--2---:R-:W-:Y:S01]  /*29c0*/  FFMA.FTZ R209, R183, R173, R209 ;  /* 0x000000adb7d17223 */ /* 0x004fe200000100d1 */
[----:B------:R-:W-:-:S04]  /*29d0*/  SHF.L.U32 R173, R45, 0x10, RZ ;  /* 0x000000102dad7819 */ /* 0x000fc800000006ff */
[----:B------:R0:W-:Y:S01]  /*29e0*/  STL [R1+0x90], R209 ;  /* 0x000090d101007387 */ /* 0x0001e20000100800 */
[----:B------:R-:W-:Y:S01]  /*29f0*/  FMUL.FTZ R232, R173, R174 ;  /* 0x000000aeade87220 */ /* 0x000fe20000410000 */
[----:B------:R-:W-:Y:S01]  /*2a00*/  SHF.L.U32 R173, R178, 0x10, RZ ;  /* 0x00000010b2ad7819 */ /* 0x000fe200000006ff */
[----:B0-----:R-:W-:Y:S01]  /*2a10*/  FMUL.FTZ R209, R13, R172 ;  /* 0x000000ac0dd17220 */ /* 0x001fe20000410000 */
[----:B------:R-:W-:-:S03]  /*2a20*/  SHF.L.U32 R172, R46, 0x10, RZ ;  /* 0x000000102eac7819 */ /* 0x000fc600000006ff */
[----:B---3--:R-:W-:Y:S01]  /*2a30*/  FFMA.FTZ R208, R209, R173, R208 ;  /* 0x000000add1d07223 */ /* 0x008fe200000100d0 */
[----:B------:R-:W-:Y:S01]  /*2a40*/  STL [R1+0x98], R221 ;  /* 0x000098dd01007387 */ /* 0x000fe20000100800 */
[----:B------:R-:W-:-:S03]  /*2a50*/  FADD.FTZ R80, R80, R173 ;  /* 0x000000ad50507221 */ /* 0x000fc60000010000 */
[----:B------:R0:W-:Y:S01]  /*2a60*/  STL [R1+0x80], R208 ;  /* 0x000080d001007387 */ /* 0x0001e20000100800 */
[----:B------:R-:W-:Y:S01]  /*2a70*/  SHF.L.U32 R174, R175, 0x10, RZ ;  /* 0x00000010afae7819 */ /* 0x000fe200000006ff */
[----:B0-----:R-:W-:Y:S01]  /*2a80*/  FMUL.FTZ R208, R172, R173 ;  /* 0x000000adacd07220 */ /* 0x001fe20000410000 */
[----:B------:R-:W-:Y:S01]  /*2a90*/  FADD.FTZ R172, R216, R239 ;  /* 0x000000efd8ac7221 */ /* 0x000fe20000010000 */
[----:B------:R-:W-:-:S03]  /*2aa0*/  FFMA.FTZ R173, R183, R239, R215 ;  /* 0x000000efb7ad7223 */ /* 0x000fc600000100d7 */
[----:B------:R-:W-:Y:S01]  /*2ab0*/  FADD.FTZ R172, R172, R250 ;  /* 0x000000faacac7221 */ /* 0x000fe20000010000 */
[----:B------:R-:W-:Y:S01]  /*2ac0*/  FFMA.FTZ R175, R4, R250, R173 ;  /* 0x000000fa04af7223 */ /* 0x000fe200000100ad */
[----:B------:R-:W-:Y:S02]  /*2ad0*/  FADD.FTZ R174, -R11, R174 ;  /* 0x000000ae0bae7221 */ /* 0x000fe40000010100 */
[----:B------:R-:W-:Y:S01]  /*2ae0*/  FADD.FTZ R173, R172, R232 ;  /* 0x000000e8acad7221 */ /* 0x000fe20000010000 */
[----:B------:R-:W-:Y:S01]  /*2af0*/  FFMA.FTZ R172, R202, R232, R175 ;  /* 0x000000e8caac7223 */ /* 0x000fe200000100af */
[----:B------:R-:W-:Y:S02]  /*2b00*/  FMUL.FTZ R221, R13, R174 ;  /* 0x000000ae0ddd7220 */ /* 0x000fe40000410000 */
[----:B------:R-:W-:Y:S01]  /*2b10*/  FADD.FTZ R173, R173, R249 ;  /* 0x000000f9adad7221 */ /* 0x000fe20000010000 */
[----:B------:R-:W-:Y:S01]  /*2b20*/  FFMA.FTZ R172, R3, R249, R172 ;  /* 0x000000f903ac7223 */ /* 0x000fe200000100ac */
[----:B------:R-:W-:Y:S01]  /*2b30*/  FFMA.FTZ R222, R221, R179, R222 ;  /* 0x000000b3ddde7223 */ /* 0x000fe200000100de */
[----:B------:R-:W-:-:S02]  /*2b40*/  IMAD.U32 R174, R47, 0x10000, RZ ;  /* 0x000100002fae7824 */ /* 0x000fc400078e00ff */
[----:B------:R-:W-:Y:S01]  /*2b50*/  FADD.FTZ R173, R173, R208 ;  /* 0x000000d0adad7221 */ /* 0x000fe20000010000 */
[----:B------:R-:W-:Y:S01]  /*2b60*/  FFMA.FTZ R172, R209, R208, R172 ;  /* 0x000000d0d1ac7223 */ /* 0x000fe200000100ac */
[----:B------:R0:W-:Y:S02]  /*2b70*/  STL [R1+0x88], R222 ;  /* 0x000088de01007387 */ /* 0x0001e40000100800 */
[----:B------:R-:W-:Y:S01]  /*2b80*/  FADD.FTZ R173, R173, R248 ;  /* 0x000000f8adad7221 */ /* 0x000fe20000010000 */
[----:B------:R-:W-:Y:S01]  /*2b90*/  FFMA.FTZ R172, R2, R248, R172 ;  /* 0x000000f802ac7223 */ /* 0x000fe200000100ac */
[----:B0-----:R-:W-:-:S04]  /*2ba0*/  FMUL.FTZ R222, R174, R179 ;  /* 0x000000b3aede7220 */ /* 0x001fc80000410000 */
[----:B------:R-:W-:Y:S01]  /*2bb0*/  FADD.FTZ R173, R173, R222 ;  /* 0x000000deadad7221 */ /* 0x000fe20000010000 */
[----:B------:R-:W-:-:S03]  /*2bc0*/  FFMA.FTZ R172, R221, R222, R172 ;  /* 0x000000deddac7223 */ /* 0x000fc600000100ac */
[----:B------:R-:W-:Y:S01]  /*2bd0*/  FADD.FTZ R216, R173, R242 ;  /* 0x000000f2add87221 */ /* 0x000fe20000010000 */
[----:B------:R-:W-:-:S07]  /*2be0*/  FFMA.FTZ R215, R22, R242, R172 ;  /* 0x000000f216d77223 */ /* 0x000fce00000100ac */
.L_x_1278:
[----:B------:R-:W-:Y:S05]  /*2bf0*/  BSYNC.RECONVERGENT B2 ;  /* 0x0000000000027941 */ /* 0x000fea0003800200 */
.L_x_1277:
        /* <DEDUP_REMOVED lines=55> */
[----:B------:R-:W-:Y:S01]  /*2f70*/  PRMT R181, R175, 0x7632, R181 ;  /* 0x00007632afb57816 */ /* 0x000fe200000000b5 */
[----:B------:R-:W-:Y:S01]  /*2f80*/  STL [R1+0x74], R238 ;  /* 0x000074ee01007387 */ /* 0x000fe20000100800 */
[----:B------:R-:W-:-:S03]  /*2f90*/  PRMT R201, R179, 0x7632, R201 ;  /* 0x00007632b3c97816 */ /* 0x000fc600000000c9 */
[----:B------:R-:W-:Y:S01]  /*2fa0*/  IMAD.U32 R181, R181, 0x10000, RZ ;  /* 0x00010000b5b57824 */ /* 0x000fe200078e00ff */
[----:B------:R0:W-:Y:S03]  /*2fb0*/  STL [R1+0x7c], R207 ;  /* 0x00007ccf01007387 */ /* 0x0001e60000100800 */
[----:B------:R-:W-:Y:S01]  /*2fc0*/  FADD.FTZ R181, -R11, R181 ;  /* 0x000000b50bb57221 */ /* 0x000fe20000010100 */
[----:B------:R-:W-:-:S03]  /*2fd0*/  SHF.L.U32 R201, R201, 0x10, RZ ;  /* 0x00000010c9c97819 */ /* 0x000fc600000006ff */
[----:B------:R-:W-:Y:S01]  /*2fe0*/  FMUL.FTZ R181, R13, R181 ;  /* 0x000000b50db57220 */ /* 0x000fe20000410000 */
[----:B0-----:R-:W2:Y:S03]  /*2ff0*/  LDL.LU R207, [R1+0x70] ;  /* 0x0000700001cf7983 */ /* 0x001ea60000300800 */
[----:B------:R-:W-:Y:S01]  /*3000*/  FFMA.FTZ R206, R181, R201, R206 ;  /* 0x000000c9b5ce7223 */ /* 0x000fe200000100ce */
[----:B------:R-:W-:Y:S04]  /*3010*/  STL [R1+0x64], R231 ;  /* 0x000064e701007387 */ /* 0x000fe80000100800 */
[----:B------:R0:W-:Y:S04]  /*3020*/  STL [R1+0x6c], R206 ;  /* 0x00006cce01007387 */ /* 0x0001e80000100800 */
[----:B0-----:R-:W3:Y:S01]  /*3030*/  LDL.LU R206, [R1+0x60] ;  /* 0x0000600001ce7983 */ /* 0x001ee20000300800 */
[----:B------:R-:W-:-:S02]  /*3040*/  PRMT R182, R55, 0x7632, R182 ;  /* 0x0000763237b67816 */ /* 0x000fc400000000b6 */
[----:B------:R-:W-:Y:S02]  /*3050*/  SHF.L.U32 R172, R172, 0x10, RZ ;  /* 0x00000010acac7819 */ /* 0x000fe400000006ff */
[----:B------:R-:W-:-:S03]  /*3060*/  SHF.L.U32 R182, R182, 0x10, RZ ;  /* 0x00000010b6b67819 */ /* 0x000fc600000006ff */
        /* <DEDUP_REMOVED lines=16> */
[----:B------:R-:W-:Y:S01]  /*3170*/  IMAD.U32 R179, R179, 0x10000, RZ ;  /* 0x00010000b3b37824 */ /* 0x000fe200078e00ff */
        /* <DEDUP_REMOVED lines=28> */
[----:B------:R-:W-:Y:S01]  /*3340*/  SHF.L.U32 R174, R55, 0x10, RZ ;  /* 0x0000001037ae7819 */ /* 0x000fe200000006ff */
[----:B------:R-:W-:Y:S01]  /*3350*/  FADD.FTZ R173, R173, R206 ;  /* 0x000000ceadad7221 */ /* 0x000fe20000010000 */
[----:B------:R-:W-:-:S02]  /*3360*/  FFMA.FTZ R172, R207, R206, R172 ;  /* 0x000000cecfac7223 */ /* 0x000fc400000100ac */
[----:B------:R0:W-:Y:S01]  /*3370*/  STL [R1+0x68], R224 ;  /* 0x000068e001007387 */ /* 0x0001e20000100800 */
[----:B------:R-:W-:Y:S01]  /*3380*/  FADD.FTZ R173, R173, R245 ;  /* 0x000000f5adad7221 */ /* 0x000fe20000010000 */
[----:B------:R-:W-:Y:S01]  /*3390*/  FFMA.FTZ R172, R21, R245, R172 ;  /* 0x000000f515ac7223 */ /* 0x000fe200000100ac */
[----:B0-----:R-:W-:-:S04]  /*33a0*/  FMUL.FTZ R224, R174, R179 ;  /* 0x000000b3aee07220 */ /* 0x001fc80000410000 */
[----:B------:R-:W-:Y:S01]  /*33b0*/  FADD.FTZ R173, R173, R224 ;  /* 0x000000e0adad7221 */ /* 0x000fe20000010000 */
[----:B------:R-:W-:-:S03]  /*33c0*/  FFMA.FTZ R172, R223, R224, R172 ;  /* 0x000000e0dfac7223 */ /* 0x000fc600000100ac */
[----:B------:R-:W-:Y:S01]  /*33d0*/  FADD.FTZ R216, R173, R241 ;  /* 0x000000f1add87221 */ /* 0x000fe20000010000 */
[----:B------:R-:W-:-:S07]  /*33e0*/  FFMA.FTZ R215, R181, R241, R172 ;  /* 0x000000f1b5d77223 */ /* 0x000fce00000100ac */
.L_x_1280:
[----:B------:R-:W-:Y:S05]  /*33f0*/  BSYNC.RECONVERGENT B2 ;  /* 0x0000000000027941 */ /* 0x000fea0003800200 */
.L_x_1279:
[----:B------:R-:W-:-:S13]  /*3400*/  ISETP.GE.U32.AND P5, PT, R16, 0xa0, PT ;  /* 0x000000a01000780c */ /* 0x000fda0003fa6070 */
[----:B------:R-:W-:Y:S05]  /*3410*/  @!P5 BRA `(.L_x_1281) ;  /* 0x0000000c0068d947 */ /* 0x000fea0003800000 */
[----:B------:R-:W-:Y:S01]  /*3420*/  ISETP.NE.U32.AND P6, PT, RZ, UR10, PT ;  /* 0x0000000aff007c0c */ /* 0x000fe2000bfc5070 */
[----:B0-----:R-:W0:Y:S01]  /*3430*/  LDC.64 R176, c[0x0][0x428] ;  /* 0x00010a00ffb07b82 */ /* 0x001e220000000a00 */
[----:B------:R-:W2:Y:S02]  /*3440*/  LDL.LU R230, [R1+0x54] ;  /* 0x0000540001e67983 */ /* 0x000ea40000300800 */
[----:B------:R-:W-:Y:S02]  /*3450*/  ISETP.NE.AND.EX P6, PT, RZ, UR11, PT, P6 ;  /* 0x0000000bff007c0c */ /* 0x000fe4000bfc5360 */
[----:B------:R-:W3:Y:S03]  /*3460*/  LDL.LU R205, [R1+0x5c] ;  /* 0x00005c0001cd7983 */ /* 0x000ee60000300800 */
[----:B------:R-:W1:Y:S01]  /*3470*/  LDC.64 R192, c[0x0][0x3b0] ;  /* 0x0000ec00ffc07b82 */ /* 0x000e620000000a00 */
[----:B------:R-:W4:Y:S04]  /*3480*/  LDL.LU R213, [R1+0x44] ;  /* 0x0000440001d57983 */ /* 0x000f280000300800 */
[----:B------:R-:W4:Y:S03]  /*3490*/  LDL.LU R226, [R1+0x4c] ;  /* 0x00004c0001e27983 */ /* 0x000f260000300800 */
[----:B------:R-:W1:Y:S01]  /*34a0*/  @P6 LDC.64 R172, c[0x0][0x438] ;  /* 0x00010e00ffac6b82 */ /* 0x000e620000000a00 */
[----:B------:R-:W4:Y:S04]  /*34b0*/  LDL.LU R225, [R1+0x50] ;  /* 0x0000500001e17983 */ /* 0x000f280000300800 */
[----:B------:R-:W4:Y:S01]  /*34c0*/  LDL.LU R227, [R1+0x58] ;  /* 0x0000580001e37983 */ /* 0x000f220000300800 */
[----:B0-----:R-:W-:-:S03]  /*34d0*/  IMAD.WIDE.U32 R176, R199, 0x10, R176 ;  /* 0x00000010c7b07825 */ /* 0x001fc600078e00b0 */
[----:B------:R-:W4:Y:S04]  /*34e0*/  LDL.LU R228, [R1+0x48] ;  /* 0x0000480001e47983 */ /* 0x000f280000300800 */
[----:B------:R-:W2:Y:S01]  /*34f0*/  LDG.E.128 R176, desc[UR6][R176.64] ;  /* 0x00000006b0b07981 */ /* 0x000ea2000c1e1d00 */
[----:B-1----:R-:W-:-:S05]  /*3500*/  @P6 IMAD.WIDE.U32 R172, R214, 0x10, R172 ;  /* 0x00000010d6ac6825 */ /* 0x002fca00078e00ac */
[----:B------:R0:W5:Y:S02]  /*3510*/  @P6 LDG.E.128 R168, desc[UR6][R172.64] ;  /* 0x00000006aca86981 */ /* 0x000164000c1e1d00 */
[----:B0-----:R-:W0:Y:S02]  /*3520*/  LDC.64 R172, c[0x0][0x3a8] ;  /* 0x0000ea00ffac7b82 */ /* 0x001e240000000a00 */
[----:B0-----:R-:W-:-:S06]  /*3530*/  IMAD.WIDE.U32 R172, R214, 0x10, R172 ;  /* 0x00000010d6ac7825 */ /* 0x001fcc00078e00ac */
[----:B------:R-:W3:Y:S01]  /*3540*/  LDG.E.128 R172, desc[UR6][R172.64] ;  /* 0x00000006acac7981 */ /* 0x000ee2000c1e1d00 */
[----:B------:R-:W-:-:S06]  /*3550*/  IMAD.WIDE.U32 R192, R12, 0x8, R192 ;  /* 0x000000080cc07825 */ /* 0x000fcc00078e00c0 */
[----:B------:R-:W5:Y:S01]  /*3560*/  LDG.E.64 R192, desc[UR6][R192.64] ;  /* 0x00000006c0c07981 */ /* 0x000f62000c1e1b00 */
[C---:B---3--:R-:W-:Y:S02]  /*3570*/  SHF.L.U32 R199, R172.reuse, 0x10, RZ ;  /* 0x00000010acc77819 */ /* 0x048fe400000006ff */
[----:B------:R-:W-:Y:S02]  /*3580*/  PRMT R196, R172, 0x7632, R196 ;  /* 0x00007632acc47816 */ /* 0x000fe400000000c4 */
[----:B------:R-:W-:Y:S02]  /*3590*/  PRMT R172, R173, 0x7632, R172 ;  /* 0x00007632adac7816 */ /* 0x000fe400000000ac */
[C---:B------:R-:W-:Y:S02]  /*35a0*/  SHF.L.U32 R198, R174.reuse, 0x10, RZ ;  /* 0x00000010aec67819 */ /* 0x040fe400000006ff */
[----:B------:R-:W-:Y:S01]  /*35b0*/  PRMT R12, R174, 0x7632, R12 ;  /* 0x00007632ae0c7816 */ /* 0x000fe2000000000c */
[----:B------:R-:W-:Y:S01]  /*35c0*/  FADD.FTZ R174, -R11, R199 ;  /* 0x000000c70bae7221 */ /* 0x000fe20000010100 */
        /* <DEDUP_REMOVED lines=13> */
[----:B------:R-:W-:Y:S01]  /*36a0*/  FADD.FTZ R199, -R11, R200 ;  /* 0x000000c80bc77221 */ /* 0x000fe20000010100 */
[----:B------:R-:W-:-:S02]  /*36b0*/  PRMT R198, R60, 0x7632, R198 ;  /* 0x000076323cc67816 */ /* 0x000fc400000000c6 */
[----:B--2---:R-:W-:-:S03]  /*36c0*/  PRMT R11, R176, 0x7632, R11 ;  /* 0x00007632b00b7816 */ /* 0x004fc6000000000b */
[----:B------:R-:W-:Y:S01]  /*36d0*/  IMAD.U32 R200, R198, 0x10000, RZ ;  /* 0x00010000c6c87824 */ /* 0x000fe200078e00ff */
[----:B------:R-:W-:Y:S01]  /*36e0*/  SHF.L.U32 R11, R11, 0x10, RZ ;  /* 0x000000100b0b7819 */ /* 0x000fe200000006ff */
[----:B-----5:R-:W-:Y:S01]  /*36f0*/  FMUL.FTZ R198, R13, R196 ;  /* 0x000000c40dc67220 */ /* 0x020fe20000410000 */
[----:B------:R-:W-:-:S03]  /*3700*/  PRMT R196, R61, 0x7632, R196 ;  /* 0x000076323dc47816 */ /* 0x000fc600000000c4 */
[-C--:B------:R-:W-:Y:S01]  /*3710*/  FMUL.FTZ R237, R200, R11.reuse ;  /* 0x0000000bc8ed7220 */ /* 0x080fe20000410000 */
[--C-:B------:R-:W-:Y:S01]  /*3720*/  FADD.FTZ R93, R93, R11.reuse ;  /* 0x0000000b5d5d7221 */ /* 0x100fe20000010000 */
[----:B------:R-:W-:Y:S01]  /*3730*/  FFMA.FTZ R230, R198, R11, R230 ;  /* 0x0000000bc6e67223 */ /* 0x000fe200000100e6 */
[----:B------:R-:W-:Y:S01]  /*3740*/  PRMT R11, R177, 0x7632, R11 ;  /* 0x00007632b10b7816 */ /* 0x000fe2000000000b */
[----:B------:R-:W-:Y:S01]  /*3750*/  FMUL.FTZ R197, R13, R197 ;  /* 0x000000c50dc57220 */ /* 0x000fe20000410000 */
[----:B------:R-:W-:Y:S02]  /*3760*/  SHF.L.U32 R196, R196, 0x10, RZ ;  /* 0x00000010c4c47819 */ /* 0x000fe400000006ff */
[----:B------:R-:W-:-:S05]  /*3770*/  SHF.L.U32 R11, R11, 0x10, RZ ;  /* 0x000000100b0b7819 */ /* 0x000fca00000006ff */
[-C--:B------:R-:W-:Y:S01]  /*3780*/  FMUL.FTZ R236, R196, R11.reuse ;  /* 0x0000000bc4ec7220 */ /* 0x080fe20000410000 */
[----:B------:R-:W-:Y:S01]  /*3790*/  FADD.FTZ R95, R95, R11 ;  /* 0x0000000b5f5f7221 */ /* 0x000fe20000010000 */
[----:B------:R-:W-:Y:S01]  /*37a0*/  FFMA.FTZ R205, R197, R11, R205 ;  /* 0x0000000bc5cd7223 */ /* 0x000fe200000100cd */
[----:B------:R-:W-:Y:S02]  /*37b0*/  PRMT R196, R62, 0x7632, R196 ;  /* 0x000076323ec47816 */ /* 0x000fe400000000c4 */
[----:B------:R-:W-:Y:S02]  /*37c0*/  PRMT R11, R178, 0x7632, R11 ;  /* 0x00007632b20b7816 */ /* 0x000fe4000000000b */
[----:B------:R-:W-:Y:S01]  /*37d0*/  SHF.L.U32 R200, R196, 0x10, RZ ;  /* 0x00000010c4c87819 */ /* 0x000fe200000006ff */
[----:B------:R-:W-:Y:S01]  /*37e0*/  FMUL.FTZ R196, R13, R175 ;  /* 0x000000af0dc47220 */ /* 0x000fe20000410000 */
[----:B------:R-:W-:-:S05]  /*37f0*/  SHF.L.U32 R11, R11, 0x10, RZ ;  /* 0x000000100b0b7819 */ /* 0x000fca00000006ff */
[-C--:B------:R-:W-:Y:S01]  /*3800*/  FMUL.FTZ R235, R200, R11.reuse ;  /* 0x0000000bc8eb7220 */ /* 0x080fe20000410000 */
[----:B------:R-:W-:Y:S01]  /*3810*/  FADD.FTZ R97, R97, R11 ;  /* 0x0000000b61617221 */ /* 0x000fe20000010000 */
[----:B----4-:R-:W-:Y:S01]  /*3820*/  FFMA.FTZ R213, R196, R11, R213 ;  /* 0x0000000bc4d57223 */ /* 0x010fe200000100d5 */
[----:B------:R-:W-:Y:S01]  /*3830*/  PRMT R11, R179, 0x7632, R11 ;  /* 0x00007632b30b7816 */ /* 0x000fe2000000000b */
[----:B------:R-:W-:-:S03]  /*3840*/  FMUL.FTZ R214, R13, R199 ;  /* 0x000000c70dd67220 */ /* 0x000fc60000410000 */
[----:B------:R-:W-:Y:S01]  /*3850*/  SHF.L.U32 R11, R11, 0x10, RZ ;  /* 0x000000100b0b7819 */ /* 0x000fe200000006ff */
[----:B------:R-:W-:Y:S04]  /*3860*/  STL [R1+0x54], R230 ;  /* 0x000054e601007387 */ /* 0x000fe80000100800 */
[----:B------:R-:W-:Y:S01]  /*3870*/  FFMA.FTZ R226, R214, R11, R226 ;  /* 0x0000000bd6e27223 */ /* 0x000fe200000100e2 */
[----:B------:R-:W-:Y:S04]  /*3880*/  STL [R1+0x5c], R205 ;  /* 0x00005ccd01007387 */ /* 0x000fe80000100800 */
[----:B------:R-:W-:Y:S04]  /*3890*/  STL [R1+0x44], R213 ;  /* 0x000044d501007387 */ /* 0x000fe80000100800 */
[----:B------:R-:W-:Y:S04]  /*38a0*/  STL [R1+0x1c], R214 ;  /* 0x00001cd601007387 */ /* 0x000fe80000100800 */
[----:B------:R0:W-:Y:S04]  /*38b0*/  STL [R1+0x4c], R226 ;  /* 0x00004ce201007387 */ /* 0x0001e80000100800 */
[----:B0-----:R-:W2:Y:S01]  /*38c0*/  LDL.LU R226, [R1+0x40] ;  /* 0x0000400001e27983 */ /* 0x001ea20000300800 */
[----:B------:R-:W-:-:S04]  /*38d0*/  PRMT R175, R63, 0x7632, R175 ;  /* 0x000076323faf7816 */ /* 0x000fc800000000af */
[----:B------:R-:W-:Y:S01]  /*38e0*/  SHF.L.U32 R175, R175, 0x10, RZ ;  /* 0x00000010afaf7819 */ /* 0x000fe200000006ff */
[----:B------:R-:W-:Y:S01]  /*38f0*/  FADD.FTZ R99, R99, R11 ;  /* 0x0000000b63637221 */ /* 0x000fe20000010000 */
[----:B------:R-:W-:Y:S01]  /*3900*/  FMUL.FTZ R200, R13, R174 ;  /* 0x000000ae0dc87220 */ /* 0x000fe20000410000 */
[----:B------:R-:W-:Y:S02]  /*3910*/  SHF.L.U32 R174, R60, 0x10, RZ ;  /* 0x000000103cae7819 */ /* 0x000fe400000006ff */
[----:B------:R-:W-:Y:S01]  /*3920*/  FMUL.FTZ R199, R175, R11 ;  /* 0x0000000bafc77220 */ /* 0x000fe20000410000 */
[----:B------:R-:W-:-:S05]  /*3930*/  SHF.L.U32 R11, R176, 0x10, RZ ;  /* 0x00000010b00b7819 */ /* 0x000fca00000006ff */
[-C--:B------:R-:W-:Y:S01]  /*3940*/  FFMA.FTZ R225, R200, R11.reuse, R225 ;  /* 0x0000000bc8e17223 */ /* 0x080fe200000100e1 */
[----:B------:R-:W-:Y:S01]  /*3950*/  FADD.FTZ R92, R92, R11 ;  /* 0x0000000b5c5c7221 */ /* 0x000fe20000010000 */
[----:B------:R-:W-:Y:S01]  /*3960*/  FMUL.FTZ R230, R174, R11 ;  /* 0x0000000baee67220 */ /* 0x000fe20000410000 */
[----:B------:R-:W-:Y:S02]  /*3970*/  SHF.L.U32 R11, R177, 0x10, RZ ;  /* 0x00000010b10b7819 */ /* 0x000fe400000006ff */
[----:B------:R-:W-:Y:S01]  /*3980*/  SHF.L.U32 R174, R61, 0x10, RZ ;  /* 0x000000103dae7819 */ /* 0x000fe200000006ff */
[----:B------:R-:W-:Y:S01]  /*3990*/  STL [R1+0x18], R199 ;  /* 0x000018c701007387 */ /* 0x000fe20000100800 */
[----:B------:R-:W-:-:S03]  /*39a0*/  FMUL.FTZ R205, R13, R173 ;  /* 0x000000ad0dcd7220 */ /* 0x000fc60000410000 */
[----:B------:R0:W-:Y:S01]  /*39b0*/  STL [R1+0x50], R225 ;  /* 0x000050e101007387 */ /* 0x0001e20000100800 */
[-C--:B------:R-:W-:Y:S01]  /*39c0*/  FMUL.FTZ R213, R174, R11.reuse ;  /* 0x0000000baed57220 */ /* 0x080fe20000410000 */
[----:B------:R-:W-:Y:S01]  /*39d0*/  SHF.L.U32 R173, R178, 0x10, RZ ;  /* 0x00000010b2ad7819 */ /* 0x000fe200000006ff */
[----:B------:R-:W-:Y:S01]  /*39e0*/  FFMA.FTZ R174, R200, R230, R215 ;  /* 0x000000e6c8ae7223 */ /* 0x000fe200000100d7 */
[----:B------:R-:W-:Y:S01]  /*39f0*/  FFMA.FTZ R227, R205, R11, R227 ;  /* 0x0000000bcde37223 */ /* 0x000fe200000100e3 */
[----:B0-----:R-:W-:Y:S01]  /*3a00*/  FMUL.FTZ R225, R13, R172 ;  /* 0x000000ac0de17220 */ /* 0x001fe20000410000 */
[----:B------:R-:W-:Y:S01]  /*3a10*/  FADD.FTZ R172, R216, R230 ;  /* 0x000000e6d8ac7221 */ /* 0x000fe20000010000 */
[----:B------:R-:W-:-:S03]  /*3a20*/  FFMA.FTZ R174, R198, R237, R174 ;  /* 0x000000edc6ae7223 */ /* 0x000fc600000100ae */
[----:B------:R-:W-:Y:S01]  /*3a30*/  FADD.FTZ R172, R172, R237 ;  /* 0x000000edacac7221 */ /* 0x000fe20000010000 */
[----:B------:R-:W-:Y:S01]  /*3a40*/  SHF.L.U32 R175, R62, 0x10, RZ ;  /* 0x000000103eaf7819 */ /* 0x000fe200000006ff */
[----:B------:R-:W-:Y:S01]  /*3a50*/  FADD.FTZ R94, R94, R11 ;  /* 0x0000000b5e5e7221 */ /* 0x000fe20000010000 */
[----:B------:R0:W-:Y:S01]  /*3a60*/  STL [R1+0x58], R227 ;  /* 0x000058e301007387 */ /* 0x0001e20000100800 */
[----:B------:R-:W-:Y:S01]  /*3a70*/  FADD.FTZ R172, R172, R213 ;  /* 0x000000d5acac7221 */ /* 0x000fe20000010000 */
[----:B------:R-:W-:Y:S02]  /*3a80*/  IMAD.U32 R11, R179, 0x10000, RZ ;  /* 0x00010000b30b7824 */ /* 0x000fe400078e00ff */
[----:B------:R-:W-:Y:S01]  /*3a90*/  FFMA.FTZ R174, R205, R213, R174 ;  /* 0x000000d5cdae7223 */ /* 0x000fe200000100ae */
[----:B------:R-:W-:Y:S01]  /*3aa0*/  FADD.FTZ R96, R96, R173 ;  /* 0x000000ad60607221 */ /* 0x000fe20000010000 */
[----:B0-----:R-:W-:Y:S01]  /*3ab0*/  FMUL.FTZ R227, R13, R12 ;  /* 0x0000000c0de37220 */ /* 0x001fe20000410000 */
[----:B------:R-:W-:Y:S01]  /*3ac0*/  FADD.FTZ R12, R172, R236 ;  /* 0x000000ecac0c7221 */ /* 0x000fe20000010000 */
[----:B------:R-:W-:-:S02]  /*3ad0*/  FFMA.FTZ R172, R197, R236, R174 ;  /* 0x000000ecc5ac7223 */ /* 0x000fc400000100ae */
[----:B------:R-:W-:Y:S01]  /*3ae0*/  FFMA.FTZ R228, R227, R11, R228 ;  /* 0x0000000be3e47223 */ /* 0x000fe200000100e4 */
[----:B------:R-:W-:Y:S01]  /*3af0*/  FADD.FTZ R98, R98, R11 ;  /* 0x0000000b62627221 */ /* 0x000fe20000010000 */
[----:B--2---:R-:W-:-:S05]  /*3b00*/  FFMA.FTZ R226, R225, R173, R226 ;  /* 0x000000ade1e27223 */ /* 0x004fca00000100e2 */
[----:B------:R0:W-:Y:S04]  /*3b10*/  STL [R1+0x40], R226 ;  /* 0x000040e201007387 */ /* 0x0001e80000100800 */
[----:B------:R1:W-:Y:S01]  /*3b20*/  STL [R1+0x48], R228 ;  /* 0x000048e401007387 */ /* 0x0003e20000100800 */
[----:B0-----:R-:W-:Y:S01]  /*3b30*/  FMUL.FTZ R226, R175, R173 ;  /* 0x000000adafe27220 */ /* 0x001fe20000410000 */
[----:B------:R-:W-:-:S03]  /*3b40*/  SHF.L.U32 R173, R63, 0x10, RZ ;  /* 0x000000103fad7819 */ /* 0x000fc600000006ff */
[----:B------:R-:W-:Y:S01]  /*3b50*/  FADD.FTZ R12, R12, R226 ;  /* 0x000000e20c0c7221 */ /* 0x000fe20000010000 */
[----:B------:R-:W-:Y:S01]  /*3b60*/  FFMA.FTZ R172, R225, R226, R172 ;  /* 0x000000e2e1ac7223 */ /* 0x000fe200000100ac */
[----:B-1----:R-:W-:Y:S02]  /*3b70*/  FMUL.FTZ R228, R173, R11 ;  /* 0x0000000bade47220 */ /* 0x002fe40000410000 */
[----:B------:R-:W-:Y:S01]  /*3b80*/  FADD.FTZ R11, R12, R235 ;  /* 0x000000eb0c0b7221 */ /* 0x000fe20000010000 */
[----:B------:R-:W-:-:S03]  /*3b90*/  FFMA.FTZ R12, R196, R235, R172 ;  /* 0x000000ebc40c7223 */ /* 0x000fc600000100ac */
[----:B------:R-:W-:Y:S01]  /*3ba0*/  FADD.FTZ R11, R11, R228 ;  /* 0x000000e40b0b7221 */ /* 0x000fe20000010000 */
[----:B------:R-:W-:-:S03]  /*3bb0*/  FFMA.FTZ R12, R227, R228, R12 ;  /* 0x000000e4e30c7223 */ /* 0x000fc6000001000c */
[----:B------:R-:W-:Y:S01]  /*3bc0*/  FADD.FTZ R216, R11, R199 ;  /* 0x000000c70bd87221 */ /* 0x000fe20000010000 */
[----:B------:R-:W-:Y:S01]  /*3bd0*/  FFMA.FTZ R215, R214, R199, R12 ;  /* 0x000000c7d6d77223 */ /* 0x000fe2000001000c */
[----:B------:R-:W-:Y:S06]  /*3be0*/  BRA `(.L_x_1281) ;  /* 0x0000000400747947 */ /* 0x000fec0003800000 */
.L_x_1272:
[----:B------:R-:W2:Y:S01]  /*3bf0*/  LDL R172, [R1+0x10] ;  /* 0x0000100001ac7983 */ /* 0x000ea20000100800 */
[----:B------:R-:W-:Y:S01]  /*3c00*/  MOV R18, UR15 ;  /* 0x0000000f00127c02 */ /* 0x000fe20008000f00 */
[----:B------:R-:W-:-:S04]  /*3c10*/  UISETP.NE.U32.AND UP0, UPT, UR10, URZ, UPT ;  /* 0x000000ff0a00728c */ /* 0x000fc8000bf05070 */
[----:B0-----:R-:W-:Y:S01]  /*3c20*/  IMAD R11, R15, R18, RZ ;  /* 0x000000120f0b7224 */ /* 0x001fe200078e02ff */
[----:B------:R-:W-:-:S04]  /*3c30*/  UISETP.NE.AND.EX UP0, UPT, UR11, URZ, UPT, UP0 ;  /* 0x000000ff0b00728c */ /* 0x000fc8000bf05300 */
[----:B------:R-:W-:-:S04]  /*3c40*/  SHF.R.S32.HI R12, RZ, 0x1f, R11 ;  /* 0x0000001fff0c7819 */ /* 0x000fc8000001140b */
[----:B------:R-:W-:Y:S02]  /*3c50*/  LEA.HI R11, R12, R11, RZ, 0x3 ;  /* 0x0000000b0c0b7211 */ /* 0x000fe400078f18ff */
[----:B--2---:R-:W-:-:S13]  /*3c60*/  ISETP.GE.AND P0, PT, R172, 0x1, PT ;  /* 0x00000001ac00780c */ /* 0x004fda0003f06270 */
[----:B------:R-:W-:Y:S02]  /*3c70*/  @P0 IADD3 R12, PT, PT, R172, -0x1, RZ ;  /* 0xffffffffac0c0810 */ /* 0x000fe40007ffe0ff */
[----:B------:R-:W0:Y:S03]  /*3c80*/  S2R R172, SR_TID.X ;  /* 0x0000000000ac7919 */ /* 0x000e260000002100 */
[----:B------:R-:W-:-:S05]  /*3c90*/  @P0 IMAD R12, R12, R18, RZ ;  /* 0x000000120c0c0224 */ /* 0x000fca00078e02ff */
[----:B------:R-:W-:-:S04]  /*3ca0*/  @P0 SHF.R.S32.HI R17, RZ, 0x1f, R12 ;  /* 0x0000001fff110819 */ /* 0x000fc8000001140c */
[----:B------:R-:W-:Y:S02]  /*3cb0*/  @P0 LEA.HI R12, R17, R12, RZ, 0x3 ;  /* 0x0000000c110c0211 */ /* 0x000fe400078f18ff */
[----:B0-----:R-:W-:-:S04]  /*3cc0*/  LOP3.LUT R17, R172, 0x1f, RZ, 0xc0, !PT ;  /* 0x0000001fac117812 */ /* 0x001fc800078ec0ff */
[-C--:B------:R-:W-:Y:S02]  /*3cd0*/  LEA.HI.SX32 R172, R11, R17.reuse, 0x1d ;  /* 0x000000110bac7211 */ /* 0x080fe400078feaff */
[----:B------:R-:W-:Y:S02]  /*3ce0*/  MOV R11, RZ ;  /* 0x000000ff000b7202 */ /* 0x000fe40000000f00 */
[----:B------:R-:W-:Y:S01]  /*3cf0*/  @P0 LEA.HI.SX32 R11, R12, R17, 0x1d ;  /* 0x000000110c0b0211 */ /* 0x000fe200078feaff */
[----:B------:R0:W-:Y:S01]  /*3d00*/  STL [R1+0x14], R172 ;  /* 0x000014ac01007387 */ /* 0x0001e20000100800 */
[----:B------:R-:W-:Y:S01]  /*3d10*/  MOV R12, R172 ;  /* 0x000000ac000c7202 */ /* 0x000fe20000000f00 */
[----:B------:R-:W-:Y:S06]  /*3d20*/  BRA.U UP0, `(.L_x_1282) ;  /* 0x0000000100707547 */ /* 0x000fec000b800000 */
[C---:B------:R-:W-:Y:S02]  /*3d30*/  ISETP.GE.U32.AND P1, PT, R16.reuse, 0x20, PT ;  /* 0x000000201000780c */ /* 0x040fe40003f26070 */
[----:B------:R-:W-:-:S11]  /*3d40*/  ISETP.GE.U32.AND P2, PT, R16, 0x40, PT ;  /* 0x000000401000780c */ /* 0x000fd60003f46070 */
[----:B0-----:R-:W0:Y:S01]  /*3d50*/  @P1 LDC.64 R172, c[0x0][0x3b0] ;  /* 0x0000ec00ffac1b82 */ /* 0x001e220000000a00 */
[----:B------:R-:W-:Y:S01]  /*3d60*/  ISETP.GE.U32.AND P3, PT, R16, 0x60, PT ;  /* 0x000000601000780c */ /* 0x000fe20003f66070 */
[----:B0-----:R-:W-:-:S05]  /*3d70*/  @P1 IMAD.WIDE.U32 R172, R11, 0x8, R172 ;  /* 0x000000080bac1825 */ /* 0x001fca00078e00ac */
[----:B------:R0:W5:Y:S01]  /*3d80*/  @P1 LDG.E.64 R188, desc[UR6][R172.64] ;  /* 0x00000006acbc1981 */ /* 0x000162000c1e1b00 */
[----:B------:R-:W-:Y:S01]  /*3d90*/  @P1 IADD3 R11, PT, PT, R11, 0x20, RZ ;  /* 0x000000200b0b1810 */ /* 0x000fe20007ffe0ff */
[----:B0-----:R-:W0:Y:S01]  /*3da0*/  @P2 LDC.64 R172, c[0x0][0x3b0] ;  /* 0x0000ec00ffac2b82 */ /* 0x001e220000000a00 */
[----:B------:R-:W-:-:S03]  /*3db0*/  ISETP.GE.U32.AND P4, PT, R16, 0x80, PT ;  /* 0x000000801000780c */ /* 0x000fc60003f86070 */
[----:B0-----:R-:W-:-:S05]  /*3dc0*/  @P2 IMAD.WIDE.U32 R172, R11, 0x8, R172 ;  /* 0x000000080bac2825 */ /* 0x001fca00078e00ac */
[----:B------:R0:W5:Y:S01]  /*3dd0*/  @P2 LDG.E.64 R186, desc[UR6][R172.64] ;  /* 0x00000006acba2981 */ /* 0x000162000c1e1b00 */
[----:B------:R-:W-:Y:S01]  /*3de0*/  @P2 IADD3 R11, PT, PT, R11, 0x20, RZ ;  /* 0x000000200b0b2810 */ /* 0x000fe20007ffe0ff */
[----:B0-----:R-:W0:Y:S04]  /*3df0*/  @P3 LDC.64 R172, c[0x0][0x3b0] ;  /* 0x0000ec00ffac3b82 */ /* 0x001e280000000a00 */
[----:B0-----:R-:W-:-:S05]  /*3e00*/  @P3 IMAD.WIDE.U32 R172, R11, 0x8, R172 ;  /* 0x000000080bac3825 */ /* 0x001fca00078e00ac */
[----:B------:R0:W5:Y:S01]  /*3e10*/  @P3 LDG.E.64 R184, desc[UR6][R172.64] ;  /* 0x00000006acb83981 */ /* 0x000162000c1e1b00 */
[----:B------:R-:W-:Y:S01]  /*3e20*/  @P3 IADD3 R11, PT, PT, R11, 0x20, RZ ;  /* 0x000000200b0b3810 */ /* 0x000fe20007ffe0ff */
[----:B0-----:R-:W0:Y:S04]  /*3e30*/  @P4 LDC.64 R172, c[0x0][0x3b0] ;  /* 0x0000ec00ffac4b82 */ /* 0x001e280000000a00 */
[----:B0-----:R-:W-:-:S05]  /*3e40*/  @P4 IMAD.WIDE.U32 R172, R11, 0x8, R172 ;  /* 0x000000080bac4825 */ /* 0x001fca00078e00ac */
[----:B------:R1:W5:Y:S01]  /*3e50*/  @P4 LDG.E.64 R190, desc[UR6][R172.64] ;  /* 0x00000006acbe4981 */ /* 0x000362000c1e1b00 */
[----:B------:R-:W-:Y:S01]  /*3e60*/  ISETP.GE.U32.AND P5, PT, R16, 0xa0, PT ;  /* 0x000000a01000780c */ /* 0x000fe20003fa6070 */
[----:B------:R-:W-:Y:S01]  /*3e70*/  HFMA2 R216, -RZ, RZ, 0, 0 ;  /* 0x00000000ffd87431 */ /* 0x000fe200000001ff */
[----:B------:R-:W-:Y:S02]  /*3e80*/  @P4 IADD3 R11, PT, PT, R11, 0x20, RZ ;  /* 0x000000200b0b4810 */ /* 0x000fe40007ffe0ff */
[----:B------:R-:W-:-:S09]  /*3e90*/  MOV R215, RZ ;  /* 0x000000ff00d77202 */ /* 0x000fd20000000f00 */
[----:B-1----:R-:W-:Y:S05]  /*3ea0*/  @!P5 BRA `(.L_x_1281) ;  /* 0x0000000000c4d947 */ /* 0x002fea0003800000 */
[----:B------:R-:W0:Y:S02]  /*3eb0*/  LDC.64 R172, c[0x0][0x3b0] ;  /* 0x0000ec00ffac7b82 */ /* 0x000e240000000a00 */
[----:B0-----:R-:W-:-:S05]  /*3ec0*/  IMAD.WIDE.U32 R172, R11, 0x8, R172 ;  /* 0x000000080bac7825 */ /* 0x001fca00078e00ac */
[----:B------:R1:W5:Y:S01]  /*3ed0*/  LDG.E.64 R192, desc[UR6][R172.64] ;  /* 0x00000006acc07981 */ /* 0x000362000c1e1b00 */
[----:B------:R-:W-:Y:S05]  /*3ee0*/  BRA `(.L_x_1281) ;  /* 0x0000000000b47947 */ /* 0x000fea0003800000 */
.L_x_1282:
[C---:B------:R-:W-:Y:S02]  /*3ef0*/  ISETP.GE.U32.AND P1, PT, R16.reuse, 0x20, PT ;  /* 0x000000201000780c */ /* 0x040fe40003f26070 */
[C---:B------:R-:W-:Y:S02]  /*3f00*/  ISETP.GE.U32.AND P2, PT, R16.reuse, 0x40, PT ;  /* 0x000000401000780c */ /* 0x040fe40003f46070 */
[----:B------:R-:W-:-:S09]  /*3f10*/  ISETP.GE.U32.AND P3, PT, R16, 0x60, PT ;  /* 0x000000601000780c */ /* 0x000fd20003f66070 */
[----:B0-----:R-:W0:Y:S08]  /*3f20*/  @P1 LDC.64 R172, c[0x0][0x3b0] ;  /* 0x0000ec00ffac1b82 */ /* 0x001e300000000a00 */
[----:B------:R-:W1:Y:S01]  /*3f30*/  @P2 LDC.64 R174, c[0x0][0x3b0] ;  /* 0x0000ec00ffae2b82 */ /* 0x000e620000000a00 */
[C---:B------:R-:W-:Y:S02]  /*3f40*/  ISETP.GE.U32.AND P4, PT, R16.reuse, 0x80, PT ;  /* 0x000000801000780c */ /* 0x040fe40003f86070 */
[----:B------:R-:W-:-:S05]  /*3f50*/  ISETP.GE.U32.AND P5, PT, R16, 0xa0, PT ;  /* 0x000000a01000780c */ /* 0x000fca0003fa6070 */
[----:B------:R-:W2:Y:S01]  /*3f60*/  @P1 LDC.64 R178, c[0x0][0x438] ;  /* 0x00010e00ffb21b82 */ /* 0x000ea20000000a00 */
[----:B0-----:R-:W-:-:S07]  /*3f70*/  @P1 IMAD.WIDE.U32 R172, R11, 0x8, R172 ;  /* 0x000000080bac1825 */ /* 0x001fce00078e00ac */
[----:B------:R-:W0:Y:S01]  /*3f80*/  @P2 LDC.64 R176, c[0x0][0x438] ;  /* 0x00010e00ffb02b82 */ /* 0x000e220000000a00 */
[----:B------:R3:W5:Y:S01]  /*3f90*/  @P1 LDG.E.64 R188, desc[UR6][R172.64] ;  /* 0x00000006acbc1981 */ /* 0x000762000c1e1b00 */
[----:B------:R-:W-:-:S04]  /*3fa0*/  @P1 VIADD R11, R11, 0x20 ;  /* 0x000000200b0b1836 */ /* 0x000fc80000000000 */
[C---:B-1----:R-:W-:Y:S02]  /*3fb0*/  @P2 IMAD.WIDE.U32 R174, R11.reuse, 0x8, R174 ;  /* 0x000000080bae2825 */ /* 0x042fe400078e00ae */
[----:B---3--:R-:W1:Y:S01]  /*3fc0*/  @P3 LDC.64 R172, c[0x0][0x3b0] ;  /* 0x0000ec00ffac3b82 */ /* 0x008e620000000a00 */
[----:B------:R-:W-:Y:S02]  /*3fd0*/  @P2 IADD3 R11, PT, PT, R11, 0x20, RZ ;  /* 0x000000200b0b2810 */ /* 0x000fe40007ffe0ff */
[----:B------:R3:W5:Y:S05]  /*3fe0*/  @P2 LDG.E.64 R186, desc[UR6][R174.64] ;  /* 0x00000006aeba2981 */ /* 0x00076a000c1e1b00 */
[----:B---3--:R-:W3:Y:S01]  /*3ff0*/  @P4 LDC.64 R174, c[0x0][0x3b0] ;  /* 0x0000ec00ffae4b82 */ /* 0x008ee20000000a00 */
[----:B-1----:R-:W-:-:S05]  /*4000*/  @P3 IMAD.WIDE.U32 R172, R11, 0x8, R172 ;  /* 0x000000080bac3825 */ /* 0x002fca00078e00ac */
[----:B------:R1:W5:Y:S01]  /*4010*/  @P3 LDG.E.64 R184, desc[UR6][R172.64] ;  /* 0x00000006acb83981 */ /* 0x000362000c1e1b00 */
[----:B------:R-:W-:-:S05]  /*4020*/  @P3 IADD3 R11, PT, PT, R11, 0x20, RZ ;  /* 0x000000200b0b3810 */ /* 0x000fca0007ffe0ff */
[C---:B---3--:R-:W-:Y:S01]  /*4030*/  @P4 IMAD.WIDE.U32 R174, R11.reuse, 0x8, R174 ;  /* 0x000000080bae4825 */ /* 0x048fe200078e00ae */
[----:B------:R-:W-:Y:S01]  /*4040*/  @P4 IADD3 R11, PT, PT, R11, 0x20, RZ ;  /* 0x000000200b0b4810 */ /* 0x000fe20007ffe0ff */
[----:B-1----:R-:W1:Y:S03]  /*4050*/  @P5 LDC.64 R172, c[0x0][0x3b0] ;  /* 0x0000ec00ffac5b82 */ /* 0x002e660000000a00 */
[----:B------:R3:W5:Y:S05]  /*4060*/  @P4 LDG.E.64 R190, desc[UR6][R174.64] ;  /* 0x00000006aebe4981 */ /* 0x00076a000c1e1b00 */
[----:B---3--:R-:W3:Y:S01]  /*4070*/  @P3 LDC.64 R174, c[0x0][0x438] ;  /* 0x00010e00ffae3b82 */ /* 0x008ee20000000a00 */
[----:B-1----:R-:W-:-:S05]  /*4080*/  @P5 IMAD.WIDE.U32 R172, R11, 0x8, R172 ;  /* 0x000000080bac5825 */ /* 0x002fca00078e00ac */
[----:B------:R2:W5:Y:S02]  /*4090*/  @P5 LDG.E.64 R192, desc[UR6][R172.64] ;  /* 0x00000006acc05981 */ /* 0x000564000c1e1b00 */
[C---:B--2---:R-:W-:Y:S01]  /*40a0*/  @P1 IMAD.WIDE.U32 R172, R12.reuse, 0x10, R178 ;  /* 0x000000100cac1825 */ /* 0x044fe200078e00b2 */
[----:B------:R-:W-:-:S04]  /*40b0*/  @P1 IADD3 R12, PT, PT, R12, 0x20, RZ ;  /* 0x000000200c0c1810 */ /* 0x000fc80007ffe0ff */
[----:B------:R0:W5:Y:S02]  /*40c0*/  @P1 LDG.E.128 R140, desc[UR6][R172.64] ;  /* 0x00000006ac8c1981 */ /* 0x000164000c1e1d00 */
[C---:B0-----:R-:W-:Y:S02]  /*40d0*/  @P2 IMAD.WIDE.U32 R172, R12.reuse, 0x10, R176 ;  /* 0x000000100cac2825 */ /* 0x041fe400078e00b0 */
[----:B------:R-:W0:Y:S03]  /*40e0*/  @P5 LDC.64 R176, c[0x0][0x438] ;  /* 0x00010e00ffb05b82 */ /* 0x000e260000000a00 */
[----:B------:R1:W5:Y:S05]  /*40f0*/  @P2 LDG.E.128 R24, desc[UR6][R172.64] ;  /* 0x00000006ac182981 */ /* 0x00036a000c1e1d00 */
[----:B-1----:R-:W1:Y:S01]  /*4100*/  @P4 LDC.64 R172, c[0x0][0x438] ;  /* 0x00010e00ffac4b82 */ /* 0x002e620000000a00 */
[----:B------:R-:W-:-:S05]  /*4110*/  @P2 IADD3 R12, PT, PT, R12, 0x20, RZ ;  /* 0x000000200c0c2810 */ /* 0x000fca0007ffe0ff */
[C---:B---3--:R-:W-:Y:S01]  /*4120*/  @P3 IMAD.WIDE.U32 R178, R12.reuse, 0x10, R174 ;  /* 0x000000100cb23825 */ /* 0x048fe200078e00ae */
[----:B------:R-:W-:-:S04]  /*4130*/  @P3 IADD3 R12, PT, PT, R12, 0x20, RZ ;  /* 0x000000200c0c3810 */ /* 0x000fc80007ffe0ff */
[----:B------:R2:W5:Y:S01]  /*4140*/  @P3 LDG.E.128 R160, desc[UR6][R178.64] ;  /* 0x00000006b2a03981 */ /* 0x000562000c1e1d00 */
[C---:B-1----:R-:W-:Y:S01]  /*4150*/  @P4 IMAD.WIDE.U32 R174, R12.reuse, 0x10, R172 ;  /* 0x000000100cae4825 */ /* 0x042fe200078e00ac */
[----:B------:R-:W-:-:S04]  /*4160*/  @P4 IADD3 R12, PT, PT, R12, 0x20, RZ ;  /* 0x000000200c0c4810 */ /* 0x000fc80007ffe0ff */
[----:B------:R2:W5:Y:S01]  /*4170*/  @P4 LDG.E.128 R164, desc[UR6][R174.64] ;  /* 0x00000006aea44981 */ /* 0x000562000c1e1d00 */
[----:B0-----:R-:W-:-:S05]  /*4180*/  @P5 IMAD.WIDE.U32 R172, R12, 0x10, R176 ;  /* 0x000000100cac5825 */ /* 0x001fca00078e00b0 */
[----:B------:R2:W5:Y:S01]  /*4190*/  @P5 LDG.E.128 R168, desc[UR6][R172.64] ;  /* 0x00000006aca85981 */ /* 0x000562000c1e1d00 */
[----:B------:R-:W-:Y:S01]  /*41a0*/  HFMA2 R216, -RZ, RZ, 0, 0 ;  /* 0x00000000ffd87431 */ /* 0x000fe200000001ff */
[----:B------:R-:W-:-:S07]  /*41b0*/  MOV R215, RZ ;  /* 0x000000ff00d77202 */ /* 0x000fce0000000f00 */
.L_x_1281:
[----:B------:R-:W-:Y:S05]  /*41c0*/  BSYNC.RECONVERGENT B1 ;  /* 0x0000000000017941 */ /* 0x000fea0003800200 */
.L_x_1271:
[----:B------:R-:W-:-:S03]  /*41d0*/  UMOV UR4, 0xffffffff ;  /* 0xffffffff00047882 */ /* 0x000fc60000000000 */
[----:B------:R-:W-:Y:S05]  /*41e0*/  BRA.DIV UR4, `(.L_x_1283) ;  /* 0x0000012604fc7947 */ /* 0x000fea000b800000 */
[----:B------:R-:W2:Y:S02]  /*41f0*/  SHFL.BFLY PT, R11, R216, 0x1, 0x1f ;  /* 0x0c201f00d80b7f89 */ /* 0x000ea400000e0000 */
[----:B--2---:R-:W-:Y:S02]  /*4200*/  FADD.FTZ R174, R11, R216 ;  /* 0x000000d80bae7221 */ /* 0x004fe40000010000 */
[----:B------:R-:W2:Y:S02]  /*4210*/  SHFL.BFLY PT, R11, R215, 0x1, 0x1f ;  /* 0x0c201f00d70b7f89 */ /* 0x000ea400000e0000 */
[----:B--2---:R-:W-:Y:S02]  /*4220*/  FADD.FTZ R175, R11, R215 ;  /* 0x000000d70baf7221 */ /* 0x004fe40000010000 */
[----:B------:R-:W2:Y:S02]  /*4230*/  SHFL.BFLY PT, R11, R174, 0x2, 0x1f ;  /* 0x0c401f00ae0b7f89 */ /* 0x000ea400000e0000 */
[----:B--2---:R-:W-:-:S02]  /*4240*/  FADD.FTZ R174, R174, R11 ;  /* 0x0000000baeae7221 */ /* 0x004fc40000010000 */
        /* <DEDUP_REMOVED lines=8> */
[----:B------:R-:W2:Y:S04]  /*42d0*/  SHFL.BFLY PT, R11, R175, 0x8, 0x1f ;  /* 0x0d001f00af0b7f89 */ /* 0x000ea800000e0000 */
[----:B------:R3:W4:Y:S01]  /*42e0*/  SHFL.BFLY PT, R177, R174, 0x10, 0x1f ;  /* 0x0e001f00aeb17f89 */ /* 0x00072200000e0000 */
[----:B--2---:R-:W-:-:S05]  /*42f0*/  FADD.FTZ R175, R175, R11 ;  /* 0x0000000bafaf7221 */ /* 0x004fca0000010000 */
[----:B----4-:R3:W2:Y:S02]  /*4300*/  SHFL.BFLY PT, R11, R175, 0x10, 0x1f ;  /* 0x0e001f00af0b7f89 */ /* 0x0106a400000e0000 */
.L_x_1795:
[----:B-1----:R-:W4:Y:S04]  /*4310*/  LDL.LU R172, [R1+0x10] ;  /* 0x0000100001ac7983 */ /* 0x002f280000300800 */
[----:B0-----:R-:W3:Y:S01]  /*4320*/  LDL.LU R176, [R1+0x14] ;  /* 0x0000140001b07983 */ /* 0x001ee20000300800 */
[----:B------:R-:W-:Y:S01]  /*4330*/  FADD.FTZ R12, R174, R177 ;  /* 0x000000b1ae0c7221 */ /* 0x000fe20000010000 */
[----:B--2---:R-:W-:Y:S01]  /*4340*/  FADD.FTZ R173, R175, R11 ;  /* 0x0000000bafad7221 */ /* 0x004fe20000010000 */
[----:B------:R-:W-:Y:S01]  /*4350*/  ISETP.NE.AND P6, PT, RZ, UR8, PT ;  /* 0x00000008ff007c0c */ /* 0x000fe2000bfc5270 */
[----:B------:R-:W-:Y:S01]  /*4360*/  BSSY.RECONVERGENT B2, `(.L_x_1284) ;  /* 0x000035c000027945 */ /* 0x000fe20003800200 */
[----:B------:R-:W-:Y:S01]  /*4370*/  FMUL.FTZ R11, R12, UR9 ;  /* 0x000000090c0b7c20 */ /* 0x000fe20008410000 */
[----:B------:R-:W-:-:S04]  /*4380*/  FMUL.FTZ R173, R173, UR9 ;  /* 0x00000009adad7c20 */ /* 0x000fc80008410000 */
[----:B------:R-:W-:Y:S02]  /*4390*/  FSEL R12, R11, RZ, !P6 ;  /* 0x000000ff0b0c7208 */ /* 0x000fe40007000000 */
[----:B----4-:R-:W-:-:S05]  /*43a0*/  @P0 IADD3 R11, PT, PT, R172, -0x1, RZ ;  /* 0xffffffffac0b0810 */ /* 0x010fca0007ffe0ff */
[----:B------:R-:W-:-:S05]  /*43b0*/  @P0 IMAD R11, R11, R18, RZ ;  /* 0x000000120b0b0224 */ /* 0x000fca00078e02ff */
[----:B------:R-:W-:-:S04]  /*43c0*/  @P0 SHF.R.S32.HI R172, RZ, 0x1f, R11 ;  /* 0x0000001fffac0819 */ /* 0x000fc8000001140b */
[----:B------:R-:W-:Y:S01]  /*43d0*/  @P0 LEA.HI R172, R172, R11, RZ, 0x3 ;  /* 0x0000000bacac0211 */ /* 0x000fe200078f18ff */
[----:B------:R-:W-:-:S03]  /*43e0*/  HFMA2 R11, -RZ, RZ, 0, 0 ;  /* 0x00000000ff0b7431 */ /* 0x000fc600000001ff */
[----:B------:R-:W-:Y:S02]  /*43f0*/  @P0 LEA.HI.SX32 R11, R172, R17, 0x1d ;  /* 0x00000011ac0b0211 */ /* 0x000fe400078feaff */
[----:B---3--:R-:W-:Y:S01]  /*4400*/  MOV R172, R176 ;  /* 0x000000b000ac7202 */ /* 0x008fe20000000f00 */
[----:B------:R-:W-:Y:S06]  /*4410*/  @!P1 BRA `(.L_x_1285) ;  /* 0x0000003400409947 */ /* 0x000fec0003800000 */
[----:B------:R-:W-:Y:S04]  /*4420*/  BSSY.RECONVERGENT B1, `(.L_x_1286) ;  /* 0x0000005000017945 */ /* 0x000fe80003800200 */
[----:B------:R-:W-:Y:S05]  /*4430*/  @!P0 BRA `(.L_x_1287) ;  /* 0x00000000000c8947 */ /* 0x000fea0003800000 */
[----:B------:R-:W0:Y:S02]  /*4440*/  LDC.64 R152, c[0x0][0x390] ;  /* 0x0000e400ff987b82 */ /* 0x000e240000000a00 */
[----:B0-----:R-:W-:-:S06]  /*4450*/  IMAD.WIDE.U32 R152, R11, 0x10, R152 ;  /* 0x000000100b987825 */ /* 0x001fcc00078e0098 */
[----:B------:R-:W5:Y:S02]  /*4460*/  LDG.E.128 R152, desc[UR6][R152.64] ;  /* 0x0000000698987981 */ /* 0x000f64000c1e1d00 */
.L_x_1287:
[----:B------:R-:W-:Y:S05]  /*4470*/  BSYNC.RECONVERGENT B1 ;  /* 0x0000000000017941 */ /* 0x000fea0003800200 */
.L_x_1286:
        /* <DEDUP_REMOVED lines=11> */
[----:B-----5:R-:W-:Y:S01]  /*4530*/  LOP3.LUT P6, RZ, R188, 0xff, RZ, 0xc0, !PT ;  /* 0x000000ffbcff7812 */ /* 0x020fe200078cc0ff */
[----:B------:R-:W-:Y:S01]  /*4540*/  BSSY.RECONVERGENT B4, `(.L_x_1293) ;  /* 0x000000c000047945 */ /* 0x000fe20003800200 */
[----:B------:R-:W-:-:S11]  /*4550*/  HFMA2 R176, -RZ, RZ, 0, 0 ;  /* 0x00000000ffb07431 */ /* 0x000fd600000001ff */
[----:B------:R-:W-:Y:S05]  /*4560*/  @!P6 BRA `(.L_x_1294) ;  /* 0x000000000024e947 */ /* 0x000fea0003800000 */
[----:B------:R-:W-:Y:S01]  /*4570*/  FFMA.FTZ R176, R0, R173, R12 ;  /* 0x000000ad00b07223 */ /* 0x000fe2000001000c */
[----:B------:R-:W-:Y:S02]  /*4580*/  ISETP.GT.AND P1, PT, R14, RZ, PT ;  /* 0x000000ff0e00720c */ /* 0x000fe40003f24270 */
[----:B------:R-:W-:Y:S01]  /*4590*/  SHF.L.U32 R177, R152, 0x10, RZ ;  /* 0x0000001098b17819 */ /* 0x000fe200000006ff */
[----:B------:R-:W-:-:S04]  /*45a0*/  FADD.FTZ R176, R195, -R176 ;  /* 0x800000b0c3b07221 */ /* 0x000fc80000010000 */
[----:B------:R-:W-:-:S05]  /*45b0*/  FMUL.FTZ R176, R13, R176 ;  /* 0x000000b00db07220 */ /* 0x000fca0000410000 */
[----:B------:R-:W-:-:S05]  /*45c0*/  FSEL R176, R176, RZ, P1 ;  /* 0x000000ffb0b07208 */ /* 0x000fca0000800000 */
[----:B------:R-:W-:-:S04]  /*45d0*/  FMUL.FTZ R176, R176, UR13 ;  /* 0x0000000db0b07c20 */ /* 0x000fc80008410000 */
[----:B------:R-:W-:-:S04]  /*45e0*/  FMUL.FTZ R176, R176, UR12 ;  /* 0x0000000cb0b07c20 */ /* 0x000fc80008410000 */
[----:B------:R-:W-:-:S07]  /*45f0*/  FMUL.FTZ R176, R177, R176 ;  /* 0x000000b0b1b07220 */ /* 0x000fce0000410000 */
.L_x_1294:
[----:B------:R-:W-:Y:S05]  /*4600*/  BSYNC.RECONVERGENT B4 ;  /* 0x0000000000047941 */ /* 0x000fea0003800200 */
.L_x_1293:
[----:B------:R-:W-:Y:S01]  /*4610*/  BSSY.RECONVERGENT B4, `(.L_x_1295) ;  /* 0x000000d000047945 */ /* 0x000fe20003800200 */
[----:B------:R-:W-:Y:S01]  /*4620*/  FADD.FTZ R100, R100, R176 ;  /* 0x000000b064647221 */ /* 0x000fe20000010000 */
[----:B------:R-:W-:Y:S02]  /*4630*/  MOV R176, RZ ;  /* 0x000000ff00b07202 */ /* 0x000fe40000000f00 */
        /* <DEDUP_REMOVED lines=10> */
.L_x_1296:
[----:B------:R-:W-:Y:S05]  /*46e0*/  BSYNC.RECONVERGENT B4 ;  /* 0x0000000000047941 */ /* 0x000fea0003800200 */
.L_x_1295:
[----:B------:R-:W-:-:S04]  /*46f0*/  F2FP.BF16.F32.PACK_AB R176, RZ, R176 ;  /* 0x000000b0ffb0723e */ /* 0x000fc800000010ff */
[----:B------:R-:W-:-:S07]  /*4700*/  PRMT R144, R176, 0x7610, R144 ;  /* 0x00007610b0907816 */ /* 0x000fce0000000090 */
.L_x_1292:
[----:B------:R-:W-:Y:S05]  /*4710*/  BSYNC.RECONVERGENT B3 ;  /* 0x0000000000037941 */ /* 0x000fea0003800200 */
.L_x_1291:
[----:B------:R-:W-:Y:S04]  /*4720*/  BSSY.RECONVERGENT B3, `(.L_x_1297) ;  /* 0x0000023000037945 */ /* 0x000fe80003800200 */
[----:B------:R-:W-:Y:S05]  /*4730*/  @!P0 BRA `(.L_x_1298) ;  /* 0x0000000000848947 */ /* 0x000fea0003800000 */
[----:B------:R0:W5:Y:S02]  /*4740*/  LDL R178, [R1+0xc] ;  /* 0x00000c0001b27983 */ /* 0x0001640000100800 */
[----:B-----5:R-:W-:Y:S01]  /*4750*/  LOP3.LUT P1, RZ, R188, 0xff00, RZ, 0xc0, !PT ;  /* 0x0000ff00bcff7812 */ /* 0x020fe2000782c0ff */
[----:B------:R-:W-:Y:S01]  /*4760*/  BSSY.RECONVERGENT B4, `(.L_x_1299) ;  /* 0x000000d000047945 */ /* 0x000fe20003800200 */
[----:B------:R-:W-:-:S11]  /*4770*/  HFMA2 R176, -RZ, RZ, 0, 0 ;  /* 0x00000000ffb07431 */ /* 0x000fd600000001ff */
[----:B0-----:R-:W-:Y:S05]  /*4780*/  @!P1 BRA `(.L_x_1300) ;  /* 0x0000000000289947 */ /* 0x001fea0003800000 */
[----:B------:R-:W-:Y:S01]  /*4790*/  FFMA.FTZ R176, R10, R173, R12 ;  /* 0x000000ad0ab07223 */ /* 0x000fe2000001000c */
[----:B------:R-:W-:Y:S02]  /*47a0*/  ISETP.GT.AND P6, PT, R14, RZ, PT ;  /* 0x000000ff0e00720c */ /* 0x000fe40003fc4270 */
[----:B------:R-:W-:Y:S01]  /*47b0*/  PRMT R177, R152, 0x7632, R177 ;  /* 0x0000763298b17816 */ /* 0x000fe200000000b1 */
[----:B------:R-:W-:-:S03]  /*47c0*/  FADD.FTZ R176, R178, -R176 ;  /* 0x800000b0b2b07221 */ /* 0x000fc60000010000 */
[----:B------:R-:W-:Y:S01]  /*47d0*/  SHF.L.U32 R177, R177, 0x10, RZ ;  /* 0x00000010b1b17819 */ /* 0x000fe200000006ff */
[----:B------:R-:W-:-:S05]  /*47e0*/  FMUL.FTZ R176, R13, R176 ;  /* 0x000000b00db07220 */ /* 0x000fca0000410000 */
[----:B------:R-:W-:-:S05]  /*47f0*/  FSEL R176, R176, RZ, P6 ;  /* 0x000000ffb0b07208 */ /* 0x000fca0003000000 */
[----:B------:R-:W-:-:S04]  /*4800*/  FMUL.FTZ R176, R176, UR13 ;  /* 0x0000000db0b07c20 */ /* 0x000fc80008410000 */
[----:B------:R-:W-:-:S04]  /*4810*/  FMUL.FTZ R176, R176, UR12 ;  /* 0x0000000cb0b07c20 */ /* 0x000fc80008410000 */
[----:B------:R-:W-:-:S07]  /*4820*/  FMUL.FTZ R176, R177, R176 ;  /* 0x000000b0b1b07220 */ /* 0x000fce0000410000 */
.L_x_1300:
[----:B------:R-:W-:Y:S05]  /*4830*/  BSYNC.RECONVERGENT B4 ;  /* 0x0000000000047941 */ /* 0x000fea0003800200 */
.L_x_1299:
[----:B------:R-:W-:Y:S01]  /*4840*/  BSSY.RECONVERGENT B4, `(.L_x_1301) ;  /* 0x000000e000047945 */ /* 0x000fe20003800200 */
[----:B------:R-:W-:Y:S01]  /*4850*/  FADD.FTZ R101, R101, R176 ;  /* 0x000000b065657221 */ /* 0x000fe20000010000 */
[----:B------:R-:W-:Y:S02]  /*4860*/  MOV R176, RZ ;  /* 0x000000ff00b07202 */ /* 0x000fe40000000f00 */
[----:B------:R-:W-:Y:S05]  /*4870*/  @!P1 BRA `(.L_x_1302) ;  /* 0x0000000000289947 */ /* 0x000fea0003800000 */
[----:B------:R-:W2:Y:S01]  /*4880*/  LDL R177, [R1+0x104] ;  /* 0x0001040001b17983 */ /* 0x000ea20000100800 */
[----:B------:R-:W-:Y:S01]  /*4890*/  FFMA.FTZ R176, R10, R173, R12 ;  /* 0x000000ad0ab07223 */ /* 0x000fe2000001000c */
[----:B------:R-:W-:-:S03]  /*48a0*/  ISETP.GT.AND P1, PT, R14, RZ, PT ;  /* 0x000000ff0e00720c */ /* 0x000fc60003f24270 */
[----:B------:R-:W-:-:S04]  /*48b0*/  FADD.FTZ R176, R178, -R176 ;  /* 0x800000b0b2b07221 */ /* 0x000fc80000010000 */
[----:B------:R-:W-:-:S05]  /*48c0*/  FMUL.FTZ R176, R13, R176 ;  /* 0x000000b00db07220 */ /* 0x000fca0000410000 */
[----:B------:R-:W-:-:S05]  /*48d0*/  FSEL R176, R176, RZ, P1 ;  /* 0x000000ffb0b07208 */ /* 0x000fca0000800000 */
[----:B------:R-:W-:-:S04]  /*48e0*/  FMUL.FTZ R176, R176, UR13 ;  /* 0x0000000db0b07c20 */ /* 0x000fc80008410000 */
[----:B------:R-:W-:Y:S01]  /*48f0*/  FMUL.FTZ R176, R176, UR12 ;  /* 0x0000000cb0b07c20 */ /* 0x000fe20008410000 */
[----:B--2---:R-:W-:-:S05]  /*4900*/  SHF.L.U32 R177, R177, 0x10, RZ ;  /* 0x00000010b1b17819 */ /* 0x004fca00000006ff */
[----:B------:R-:W-:-:S07]  /*4910*/  FMUL.FTZ R176, R176, R177 ;  /* 0x000000b1b0b07220 */ /* 0x000fce0000410000 */
.L_x_1302:
[----:B------:R-:W-:Y:S05]  /*4920*/  BSYNC.RECONVERGENT B4 ;  /* 0x0000000000047941 */ /* 0x000fea0003800200 */
.L_x_1301:
[----:B------:R-:W-:-:S04]  /*4930*/  F2FP.BF16.F32.PACK_AB R176, RZ, R176 ;  /* 0x000000b0ffb0723e */ /* 0x000fc800000010ff */
[----:B------:R-:W-:-:S07]  /*4940*/  PRMT R144, R144, 0x5410, R176 ;  /* 0x0000541090907816 */ /* 0x000fce00000000b0 */
.L_x_1298:
[----:B------:R-:W-:Y:S05]  /*4950*/  BSYNC.RECONVERGENT B3 ;  /* 0x0000000000037941 */ /* 0x000fea0003800200 */
.L_x_1297:
        /* <DEDUP_REMOVED lines=15> */
.L_x_1306:
[----:B------:R-:W-:Y:S05]  /*4a50*/  BSYNC.RECONVERGENT B4 ;  /* 0x0000000000047941 */ /* 0x000fea0003800200 */
.L_x_1305:
[----:B------:R-:W-:Y:S01]  /*4a60*/  BSSY.RECONVERGENT B4, `(.L_x_1307) ;  /* 0x000000d000047945 */ /* 0x000fe20003800200 */
[----:B------:R-:W-:Y:S01]  /*4a70*/  FADD.FTZ R102, R102, R176 ;  /* 0x000000b066667221 */ /* 0x000fe20000010000 */
[----:B------:R-:W-:Y:S02]  /*4a80*/  MOV R176, RZ ;  /* 0x000000ff00b07202 */ /* 0x000fe40000000f00 */
[----:B------:R-:W-:Y:S05]  /*4a90*/  @!P1 BRA `(.L_x_1308) ;  /* 0x0000000000249947 */ /* 0x000fea0003800000 */
[----:B------:R-:W-:Y:S01]  /*4aa0*/  FFMA.FTZ R176, R204, R173, R12 ;  /* 0x000000adccb07223 */ /* 0x000fe2000001000c */
[----:B------:R-:W-:Y:S01]  /*4ab0*/  ISETP.GT.AND P1, PT, R14, RZ, PT ;  /* 0x000000ff0e00720c */ /* 0x000fe20003f24270 */
[----:B------:R-:W-:Y:S02]  /*4ac0*/  IMAD.U32 R177, R33, 0x10000, RZ ;  /* 0x0001000021b17824 */ /* 0x000fe400078e00ff */
[----:B------:R-:W-:-:S04]  /*4ad0*/  FADD.FTZ R176, R234, -R176 ;  /* 0x800000b0eab07221 */ /* 0x000fc80000010000 */
[----:B------:R-:W-:-:S05]  /*4ae0*/  FMUL.FTZ R176, R13, R176 ;  /* 0x000000b00db07220 */ /* 0x000fca0000410000 */
[----:B------:R-:W-:-:S05]  /*4af0*/  FSEL R176, R176, RZ, P1 ;  /* 0x000000ffb0b07208 */ /* 0x000fca0000800000 */
[----:B------:R-:W-:-:S04]  /*4b00*/  FMUL.FTZ R176, R176, UR13 ;  /* 0x0000000db0b07c20 */ /* 0x000fc80008410000 */
[----:B------:R-:W-:-:S04]  /*4b10*/  FMUL.FTZ R176, R176, UR12 ;  /* 0x0000000cb0b07c20 */ /* 0x000fc80008410000 */
[----:B------:R-:W-:-:S07]  /*4b20*/  FMUL.FTZ R176, R176, R177 ;  /* 0x000000b1b0b07220 */ /* 0x000fce0000410000 */
.L_x_1308:
[----:B------:R-:W-:Y:S05]  /*4b30*/  BSYNC.RECONVERGENT B4 ;  /* 0x0000000000047941 */ /* 0x000fea0003800200 */
.L_x_1307:
[----:B------:R-:W-:-:S04]  /*4b40*/  F2FP.BF16.F32.PACK_AB R176, RZ, R176 ;  /* 0x000000b0ffb0723e */ /* 0x000fc800000010ff */
[----:B------:R-:W-:-:S07]  /*4b50*/  PRMT R145, R176, 0x7610, R145 ;  /* 0x00007610b0917816 */ /* 0x000fce0000000091 */
.L_x_1304:
[----:B------:R-:W-:Y:S05]  /*4b60*/  BSYNC.RECONVERGENT B3 ;  /* 0x0000000000037941 */ /* 0x000fea0003800200 */
.L_x_1303:
        /* <DEDUP_REMOVED lines=17> */
.L_x_1312:
[----:B------:R-:W-:Y:S05]  /*4c80*/  BSYNC.RECONVERGENT B4 ;  /* 0x0000000000047941 */ /* 0x000fea0003800200 */
.L_x_1311:
        /* <DEDUP_REMOVED lines=14> */
.L_x_1314:
[----:B------:R-:W-:Y:S05]  /*4d70*/  BSYNC.RECONVERGENT B4 ;  /* 0x0000000000047941 */ /* 0x000fea0003800200 */
.L_x_1313:
[----:B------:R-:W-:-:S04]  /*4d80*/  F2FP.BF16.F32.PACK_AB R176, RZ, R176 ;  /* 0x000000b0ffb0723e */ /* 0x000fc800000010ff */
[----:B------:R-:W-:-:S07]  /*4d90*/  PRMT R145, R145, 0x5410, R176 ;  /* 0x0000541091917816 */ /* 0x000fce00000000b0 */
.L_x_1310:
[----:B------:R-:W-:Y:S05]  /*4da0*/  BSYNC.RECONVERGENT B3 ;  /* 0x0000000000037941 */ /* 0x000fea0003800200 */
.L_x_1309:
        /* <DEDUP_REMOVED lines=15> */
.L_x_1318:
[----:B------:R-:W-:Y:S05]  /*4ea0*/  BSYNC.RECONVERGENT B4 ;  /* 0x0000000000047941 */ /* 0x000fea0003800200 */
.L_x_1317:
        /* <DEDUP_REMOVED lines=13> */
.L_x_1320:
[----:B------:R-:W-:Y:S05]  /*4f80*/  BSYNC.RECONVERGENT B4 ;  /* 0x0000000000047941 */ /* 0x000fea0003800200 */
.L_x_1319:
[----:B------:R-:W-:-:S04]  /*4f90*/  F2FP.BF16.F32.PACK_AB R176, RZ, R176 ;  /* 0x000000b0ffb0723e */ /* 0x000fc800000010ff */
[----:B------:R-:W-:-:S07]  /*4fa0*/  PRMT R146, R176, 0x7610, R146 ;  /* 0x00007610b0927816 */ /* 0x000fce0000000092 */
.L_x_1316:
[----:B------:R-:W-:Y:S05]  /*4fb0*/  BSYNC.RECONVERGENT B3 ;  /* 0x0000000000037941 */ /* 0x000fea0003800200 */
.L_x_1315:
        /* <DEDUP_REMOVED lines=17> */
.L_x_1324:
[----:B------:R-:W-:Y:S05]  /*50d0*/  BSYNC.RECONVERGENT B4 ;  /* 0x0000000000047941 */ /* 0x000fea0003800200 */
.L_x_1323:
        /* <DEDUP_REMOVED lines=14> */
.L_x_1326:
[----:B------:R-:W-:Y:S05]  /*51c0*/  BSYNC.RECONVERGENT B4 ;  /* 0x0000000000047941 */ /* 0x000fea0003800200 */
.L_x_1325:
[----:B------:R-:W-:-:S04]  /*51d0*/  F2FP.BF16.F32.PACK_AB R176, RZ, R176 ;  /* 0x000000b0ffb0723e */ /* 0x000fc800000010ff */
[----:B------:R-:W-:-:S07]  /*51e0*/  PRMT R146, R146, 0x5410, R176 ;  /* 0x0000541092927816 */ /* 0x000fce00000000b0 */
.L_x_1322:
[----:B------:R-:W-:Y:S05]  /*51f0*/  BSYNC.RECONVERGENT B3 ;  /* 0x0000000000037941 */ /* 0x000fea0003800200 */
.L_x_1321:
[----:B------:R-:W-:Y:S04]  /*5200*/  BSSY.RECONVERGENT B3, `(.L_x_1327) ;  /* 0x0000020000037945 */ /* 0x000fe80003800200 */
[----:B------:R-:W-:Y:S05]  /*5210*/  @!P0 BRA `(.L_x_1328) ;  /* 0x0000000000788947 */ /* 0x000fea0003800000 */
[----:B-----5:R-:W-:Y:S01]  /*5220*/  LOP3.LUT P1, RZ, R189, 0xff0000, RZ, 0xc0, !PT ;  /* 0x00ff0000bdff7812 */ /* 0x020fe2000782c0ff */
[----:B------:R-:W-:Y:S01]  /*5230*/  BSSY.RECONVERGENT B4, `(.L_x_1329) ;  /* 0x000000c000047945 */ /* 0x000fe20003800200 */
[----:B------:R-:W-:-:S11]  /*5240*/  IMAD.MOV.U32 R176, RZ, RZ, RZ ;  /* 0x000000ffffb07224 */ /* 0x000fd600078e00ff */
        /* <DEDUP_REMOVED lines=10> */
.L_x_1330:
[----:B------:R-:W-:Y:S05]  /*52f0*/  BSYNC.RECONVERGENT B4 ;  /* 0x0000000000047941 */ /* 0x000fea0003800200 */
.L_x_1329:
[----:B------:R-:W-:Y:S01]  /*5300*/  FADD.FTZ R106, R106, R176 ;  /* 0x000000b06a6a7221 */ /* 0x000fe20000010000 */
[----:B------:R-:W-:Y:S01]  /*5310*/  BSSY.RECONVERGENT B4, `(.L_x_1331) ;  /* 0x000000c000047945 */ /* 0x000fe20003800200 */
[----:B------:R-:W-:-:S03]  /*5320*/  HFMA2 R176, -RZ, RZ, 0, 0 ;  /* 0x00000000ffb07431 */ /* 0x000fc600000001ff */
        /* <DEDUP_REMOVED lines=10> */
.L_x_1332:
[----:B------:R-:W-:Y:S05]  /*53d0*/  BSYNC.RECONVERGENT B4 ;  /* 0x0000000000047941 */ /* 0x000fea0003800200 */
.L_x_1331:
[----:B------:R-:W-:-:S04]  /*53e0*/  F2FP.BF16.F32.PACK_AB R176, RZ, R176 ;  /* 0x000000b0ffb0723e */ /* 0x000fc800000010ff */
[----:B------:R-:W-:-:S07]  /*53f0*/  PRMT R147, R176, 0x7610, R147 ;  /* 0x00007610b0937816 */ /* 0x000fce0000000093 */
.L_x_1328:
[----:B------:R-:W-:Y:S05]  /*5400*/  BSYNC.RECONVERGENT B3 ;  /* 0x0000000000037941 */ /* 0x000fea0003800200 */
.L_x_1327:
[----:B------:R-:W-:Y:S05]  /*5410*/  @!P0 BRA `(.L_x_1333) ;  /* 0x0000002400148947 */ /* 0x000fea0003800000 */
[----:B-----5:R-:W-:Y:S01]  /*5420*/  ISETP.GE.U32.AND P1, PT, R188, RZ, PT ;  /* 0x000000ffbc00720c */ /* 0x020fe20003f26070 */
[----:B------:R-:W-:Y:S01]  /*5430*/  BSSY.RECONVERGENT B3, `(.L_x_1334) ;  /* 0x000000e000037945 */ /* 0x000fe20003800200 */
[----:B------:R-:W-:Y:S02]  /*5440*/  MOV R176, RZ ;  /* 0x000000ff00b07202 */ /* 0x000fe40000000f00 */
[----:B------:R-:W-:-:S13]  /*5450*/  ISETP.GE.U32.AND.EX P1, PT, R189, 0x1000000, PT, P1 ;  /* 0x01000000bd00780c */ /* 0x000fda0003f26110 */
[----:B------:R-:W-:Y:S05]  /*5460*/  @!P1 BRA `(.L_x_1335) ;  /* 0x0000000000289947 */ /* 0x000fea0003800000 */
        /* <DEDUP_REMOVED lines=10> */
.L_x_1335:
[----:B------:R-:W-:Y:S05]  /*5510*/  BSYNC.RECONVERGENT B3 ;  /* 0x0000000000037941 */ /* 0x000fea0003800200 */
.L_x_1334:
[----:B------:R-:W-:Y:S01]  /*5520*/  FADD.FTZ R107, R107, R176 ;  /* 0x000000b06b6b7221 */ /* 0x000fe20000010000 */
[----:B------:R-:W-:Y:S01]  /*5530*/  BSSY.RECONVERGENT B3, `(.L_x_1336) ;  /* 0x000000d000037945 */ /* 0x000fe20003800200 */
[----:B------:R-:W-:-:S03]  /*5540*/  HFMA2 R176, -RZ, RZ, 0, 0 ;  /* 0x00000000ffb07431 */ /* 0x000fc600000001ff */
        /* <DEDUP_REMOVED lines=11> */
.L_x_1337:
[----:B------:R-:W-:Y:S05]  /*5600*/  BSYNC.RECONVERGENT B3 ;  /* 0x0000000000037941 */ /* 0x000fea0003800200 */
.L_x_1336:
[----:B------:R-:W-:-:S04]  /*5610*/  F2FP.BF16.F32.PACK_AB R176, RZ, R176 ;  /* 0x000000b0ffb0723e */ /* 0x000fc800000010ff */
[----:B------:R-:W-:Y:S01]  /*5620*/  PRMT R147, R147, 0x5410, R176 ;  /* 0x0000541093937816 */ /* 0x000fe200000000b0 */
[----:B------:R-:W-:Y:S06]  /*5630*/  BRA `(.L_x_1333) ;  /* 0x00000020008c7947 */ /* 0x000fec0003800000 */
.L_x_1290:
[----:B------:R-:W-:Y:S01]  /*5640*/  FFMA.FTZ R68, R0, R173, R12 ;  /* 0x000000ad00447223 */ /* 0x000fe2000001000c */
[----:B------:R-:W-:Y:S01]  /*5650*/  ISETP.GT.AND P1, PT, R14, RZ, PT ;  /* 0x000000ff0e00720c */ /* 0x000fe20003f24270 */
[----:B------:R-:W-:Y:S02]  /*5660*/  BSSY.RECONVERGENT B3, `(.L_x_1338) ;  /* 0x0000015000037945 */ /* 0x000fe40003800200 */
[----:B------:R-:W-:-:S04]  /*5670*/  FADD.FTZ R68, R195, -R68 ;  /* 0x80000044c3447221 */ /* 0x000fc80000010000 */
[----:B-----5:R-:W-:-:S05]  /*5680*/  FMUL.FTZ R68, R13, R68 ;  /* 0x000000440d447220 */ /* 0x020fca0000410000 */
[----:B------:R-:W-:Y:S01]  /*5690*/  FSEL R179, R68, RZ, P1 ;  /* 0x000000ff44b37208 */ /* 0x000fe20000800000 */
[----:B------:R-:W-:Y:S06]  /*56a0*/  @!P0 BRA `(.L_x_1339) ;  /* 0x0000000000408947 */ /* 0x000fec0003800000 */
[----:B------:R-:W-:-:S13]  /*56b0*/  LOP3.LUT P6, RZ, R188, 0xff, RZ, 0xc0, !PT ;  /* 0x000000ffbcff7812 */ /* 0x000fda00078cc0ff */
[----:B------:R-:W0:Y:S01]  /*56c0*/  @P6 LDC.64 R68, c[0x0][0x408] ;  /* 0x00010200ff446b82 */ /* 0x000e220000000a00 */
[----:B------:R-:W-:Y:S01]  /*56d0*/  @P6 SHF.L.U32 R70, R152, 0x10, RZ ;  /* 0x0000001098466819 */ /* 0x000fe200000006ff */
[----:B0-----:R-:W-:-:S04]  /*56e0*/  @P6 FMUL.FTZ R69, R69, R179 ;  /* 0x000000b345456220 */ /* 0x001fc80000410000 */
[----:B------:R-:W-:Y:S01]  /*56f0*/  @P6 FMUL.FTZ R68, R69, R68 ;  /* 0x0000004445446220 */ /* 0x000fe20000410000 */
[----:B------:R-:W-:-:S03]  /*5700*/  MOV R69, RZ ;  /* 0x000000ff00457202 */ /* 0x000fc60000000f00 */
[----:B------:R-:W-:Y:S01]  /*5710*/  @P6 FMUL.FTZ R69, R70, R68 ;  /* 0x0000004446456220 */ /* 0x000fe20000410000 */
[----:B------:R-:W-:-:S03]  /*5720*/  @P6 SHF.L.U32 R70, R32, 0x10, RZ ;  /* 0x0000001020466819 */ /* 0x000fc600000006ff */
[----:B------:R-:W-:Y:S02]  /*5730*/  FADD.FTZ R100, R100, R69 ;  /* 0x0000004564647221 */ /* 0x000fe40000010000 */
[----:B------:R-:W0:Y:S02]  /*5740*/  @P6 LDC.64 R68, c[0x0][0x408] ;  /* 0x00010200ff446b82 */ /* 0x000e240000000a00 */
[----:B0-----:R-:W-:-:S04]  /*5750*/  @P6 FMUL.FTZ R69, R69, R179 ;  /* 0x000000b345456220 */ /* 0x001fc80000410000 */
[----:B------:R-:W-:Y:S01]  /*5760*/  @P6 FMUL.FTZ R68, R69, R68 ;  /* 0x0000004445446220 */ /* 0x000fe20000410000 */
[----:B------:R-:W-:-:S03]  /*5770*/  HFMA2 R69, -RZ, RZ, 0, 0 ;  /* 0x00000000ff457431 */ /* 0x000fc600000001ff */
[----:B------:R-:W-:-:S05]  /*5780*/  @P6 FMUL.FTZ R69, R70, R68 ;  /* 0x0000004446456220 */ /* 0x000fca0000410000 */
[----:B------:R-:W-:-:S04]  /*5790*/  F2FP.BF16.F32.PACK_AB R69, RZ, R69 ;  /* 0x00000045ff45723e */ /* 0x000fc800000010ff */
[----:B------:R-:W-:-:S07]  /*57a0*/  PRMT R144, R69, 0x7610, R144 ;  /* 0x0000761045907816 */ /* 0x000fce0000000090 */
.L_x_1339:
[----:B------:R-:W-:Y:S05]  /*57b0*/  BSYNC.RECONVERGENT B3 ;  /* 0x0000000000037941 */ /* 0x000fea0003800200 */
.L_x_1338:
[----:B------:R-:W2:Y:S01]  /*57c0*/  LDL R69, [R1+0xc] ;  /* 0x00000c0001457983 */ /* 0x000ea20000100800 */
[----:B------:R-:W-:Y:S01]  /*57d0*/  FFMA.FTZ R68, R10, R173, R12 ;  /* 0x000000ad0a447223 */ /* 0x000fe2000001000c */
[----:B------:R-:W-:Y:S03]  /*57e0*/  BSSY.RECONVERGENT B3, `(.L_x_1340) ;  /* 0x0000017000037945 */ /* 0x000fe60003800200 */
[----:B--2---:R-:W-:-:S04]  /*57f0*/  FADD.FTZ R68, R69, -R68 ;  /* 0x8000004445447221 */ /* 0x004fc80000010000 */
[----:B------:R-:W-:-:S05]  /*5800*/  FMUL.FTZ R68, R13, R68 ;  /* 0x000000440d447220 */ /* 0x000fca0000410000 */
[----:B------:R-:W-:Y:S01]  /*5810*/  FSEL R178, R68, RZ, P1 ;  /* 0x000000ff44b27208 */ /* 0x000fe20000800000 */
[----:B------:R-:W-:Y:S06]  /*5820*/  @!P0 BRA `(.L_x_1341) ;  /* 0x0000000000488947 */ /* 0x000fec0003800000 */
[----:B------:R-:W2:Y:S01]  /*5830*/  LDL R71, [R1+0x104] ;  /* 0x0001040001477983 */ /* 0x000ea20000100800 */
[----:B------:R-:W-:Y:S01]  /*5840*/  LOP3.LUT P6, RZ, R188, 0xff00, RZ, 0xc0, !PT ;  /* 0x0000ff00bcff7812 */ /* 0x000fe200078cc0ff */
[----:B------:R-:W-:-:S12]  /*5850*/  IMAD.MOV.U32 R70, RZ, RZ, RZ ;  /* 0x000000ffff467224 */ /* 0x000fd800078e00ff */
[----:B------:R-:W0:Y:S02]  /*5860*/  @P6 LDC.64 R68, c[0x0][0x408] ;  /* 0x00010200ff446b82 */ /* 0x000e240000000a00 */
[----:B0-----:R-:W-:-:S04]  /*5870*/  @P6 FMUL.FTZ R69, R69, R178 ;  /* 0x000000b245456220 */ /* 0x001fc80000410000 */
[----:B------:R-:W-:Y:S01]  /*5880*/  @P6 FMUL.FTZ R68, R69, R68 ;  /* 0x0000004445446220 */ /* 0x000fe20000410000 */
[----:B------:R-:W-:-:S04]  /*5890*/  @P6 PRMT R69, R152, 0x7632, R69 ;  /* 0x0000763298456816 */ /* 0x000fc80000000045 */
[----:B------:R-:W-:-:S05]  /*58a0*/  @P6 SHF.L.U32 R69, R69, 0x10, RZ ;  /* 0x0000001045456819 */ /* 0x000fca00000006ff */
[----:B------:R-:W-:Y:S02]  /*58b0*/  @P6 FMUL.FTZ R70, R69, R68 ;  /* 0x0000004445466220 */ /* 0x000fe40000410000 */
[----:B------:R-:W0:Y:S02]  /*58c0*/  @P6 LDC.64 R68, c[0x0][0x408] ;  /* 0x00010200ff446b82 */ /* 0x000e240000000a00 */
[----:B------:R-:W-:Y:S01]  /*58d0*/  FADD.FTZ R101, R101, R70 ;  /* 0x0000004665657221 */ /* 0x000fe20000010000 */
[----:B0-----:R-:W-:-:S04]  /*58e0*/  @P6 FMUL.FTZ R69, R69, R178 ;  /* 0x000000b245456220 */ /* 0x001fc80000410000 */
[----:B------:R-:W-:Y:S01]  /*58f0*/  @P6 FMUL.FTZ R68, R69, R68 ;  /* 0x0000004445446220 */ /* 0x000fe20000410000 */
[----:B------:R-:W-:Y:S02]  /*5900*/  MOV R69, RZ ;  /* 0x000000ff00457202 */ /* 0x000fe40000000f00 */
[----:B--2---:R-:W-:-:S05]  /*5910*/  @P6 SHF.L.U32 R70, R71, 0x10, RZ ;  /* 0x0000001047466819 */ /* 0x004fca00000006ff */
[----:B------:R-:W-:-:S05]  /*5920*/  @P6 FMUL.FTZ R69, R70, R68 ;  /* 0x0000004446456220 */ /* 0x000fca0000410000 */
[----:B------:R-:W-:-:S04]  /*5930*/  F2FP.BF16.F32.PACK_AB R69, RZ, R69 ;  /* 0x00000045ff45723e */ /* 0x000fc800000010ff */
[----:B------:R-:W-:-:S07]  /*5940*/  PRMT R144, R144, 0x5410, R69 ;  /* 0x0000541090907816 */ /* 0x000fce0000000045 */
.L_x_1341:
[----:B------:R-:W-:Y:S05]  /*5950*/  BSYNC.RECONVERGENT B3 ;  /* 0x0000000000037941 */ /* 0x000fea0003800200 */
.L_x_1340:
[----:B------:R-:W-:Y:S01]  /*5960*/  FFMA.FTZ R68, R204, R173, R12 ;  /* 0x000000adcc447223 */ /* 0x000fe2000001000c */
[----:B------:R-:W-:Y:S03]  /*5970*/  BSSY.RECONVERGENT B3, `(.L_x_1342) ;  /* 0x0000015000037945 */ /* 0x000fe60003800200 */
[----:B------:R-:W-:-:S04]  /*5980*/  FADD.FTZ R68, R234, -R68 ;  /* 0x80000044ea447221 */ /* 0x000fc80000010000 */
[----:B------:R-:W-:-:S05]  /*5990*/  FMUL.FTZ R68, R13, R68 ;  /* 0x000000440d447220 */ /* 0x000fca0000410000 */
[----:B------:R-:W-:Y:S01]  /*59a0*/  FSEL R176, R68, RZ, P1 ;  /* 0x000000ff44b07208 */ /* 0x000fe20000800000 */
[----:B------:R-:W-:Y:S06]  /*59b0*/  @!P0 BRA `(.L_x_1343) ;  /* 0x0000000000408947 */ /* 0x000fec0003800000 */
[----:B------:R-:W-:-:S13]  /*59c0*/  LOP3.LUT P6, RZ, R188, 0xff0000, RZ, 0xc0, !PT ;  /* 0x00ff0000bcff7812 */ /* 0x000fda00078cc0ff */
[----:B------:R-:W0:Y:S01]  /*59d0*/  @P6 LDC.64 R68, c[0x0][0x408] ;  /* 0x00010200ff446b82 */ /* 0x000e220000000a00 */
[----:B------:R-:W-:Y:S01]  /*59e0*/  @P6 SHF.L.U32 R70, R153, 0x10, RZ ;  /* 0x0000001099466819 */ /* 0x000fe200000006ff */
[----:B0-----:R-:W-:-:S04]  /*59f0*/  @P6 FMUL.FTZ R69, R69, R176 ;  /* 0x000000b045456220 */ /* 0x001fc80000410000 */
[----:B------:R-:W-:Y:S01]  /*5a00*/  @P6 FMUL.FTZ R68, R69, R68 ;  /* 0x0000004445446220 */ /* 0x000fe20000410000 */
[----:B------:R-:W-:-:S03]  /*5a10*/  HFMA2 R69, -RZ, RZ, 0, 0 ;  /* 0x00000000ff457431 */ /* 0x000fc600000001ff */
[----:B------:R-:W-:Y:S01]  /*5a20*/  @P6 FMUL.FTZ R69, R70, R68 ;  /* 0x0000004446456220 */ /* 0x000fe20000410000 */
[----:B------:R-:W-:-:S03]  /*5a30*/  @P6 SHF.L.U32 R70, R33, 0x10, RZ ;  /* 0x0000001021466819 */ /* 0x000fc600000006ff */
[----:B------:R-:W-:Y:S02]  /*5a40*/  FADD.FTZ R102, R102, R69 ;  /* 0x0000004566667221 */ /* 0x000fe40000010000 */
[----:B------:R-:W0:Y:S02]  /*5a50*/  @P6 LDC.64 R68, c[0x0][0x408] ;  /* 0x00010200ff446b82 */ /* 0x000e240000000a00 */
[----:B0-----:R-:W-:-:S04]  /*5a60*/  @P6 FMUL.FTZ R69, R69, R176 ;  /* 0x000000b045456220 */ /* 0x001fc80000410000 */
[----:B------:R-:W-:Y:S01]  /*5a70*/  @P6 FMUL.FTZ R68, R69, R68 ;  /* 0x0000004445446220 */ /* 0x000fe20000410000 */
[----:B------:R-:W-:-:S03]  /*5a80*/  MOV R69, RZ ;  /* 0x000000ff00457202 */ /* 0x000fc60000000f00 */
[----:B------:R-:W-:-:S05]  /*5a90*/  @P6 FMUL.FTZ R69, R70, R68 ;  /* 0x0000004446456220 */ /* 0x000fca0000410000 */
[----:B------:R-:W-:-:S04]  /*5aa0*/  F2FP.BF16.F32.PACK_AB R69, RZ, R69 ;  /* 0x00000045ff45723e */ /* 0x000fc800000010ff */
[----:B------:R-:W-:-:S07]  /*5ab0*/  PRMT R145, R69, 0x7610, R145 ;  /* 0x0000761045917816 */ /* 0x000fce0000000091 */
.L_x_1343:
[----:B------:R-:W-:Y:S05]  /*5ac0*/  BSYNC.RECONVERGENT B3 ;  /* 0x0000000000037941 */ /* 0x000fea0003800200 */
.L_x_1342:
        /* <DEDUP_REMOVED lines=8> */
[----:B------:R-:W-:-:S13]  /*5b50*/  LOP3.LUT P6, RZ, R188, 0xff000000, RZ, 0xc0, !PT ;  /* 0xff000000bcff7812 */ /* 0x000fda00078cc0ff */
[----:B------:R-:W0:Y:S02]  /*5b60*/  @P6 LDC.64 R68, c[0x0][0x408] ;  /* 0x00010200ff446b82 */ /* 0x000e240000000a00 */
[----:B0-----:R-:W-:-:S04]  /*5b70*/  @P6 FMUL.FTZ R69, R69, R71 ;  /* 0x0000004745456220 */ /* 0x001fc80000410000 */
[----:B------:R-:W-:Y:S01]  /*5b80*/  @P6 FMUL.FTZ R70, R69, R68 ;  /* 0x0000004445466220 */ /* 0x000fe20000410000 */
[----:B------:R-:W-:Y:S01]  /*5b90*/  @P6 PRMT R68, R153, 0x7632, R68 ;  /* 0x0000763299446816 */ /* 0x000fe20000000044 */
[----:B------:R-:W-:-:S03]  /*5ba0*/  HFMA2 R69, -RZ, RZ, 0, 0 ;  /* 0x00000000ff457431 */ /* 0x000fc600000001ff */
[----:B------:R-:W-:-:S05]  /*5bb0*/  @P6 SHF.L.U32 R68, R68, 0x10, RZ ;  /* 0x0000001044446819 */ /* 0x000fca00000006ff */
[----:B------:R-:W-:-:S04]  /*5bc0*/  @P6 FMUL.FTZ R69, R68, R70 ;  /* 0x0000004644456220 */ /* 0x000fc80000410000 */
[----:B------:R-:W-:Y:S02]  /*5bd0*/  FADD.FTZ R103, R103, R69 ;  /* 0x0000004567677221 */ /* 0x000fe40000010000 */
[----:B------:R-:W0:Y:S02]  /*5be0*/  @P6 LDC.64 R68, c[0x0][0x408] ;  /* 0x00010200ff446b82 */ /* 0x000e240000000a00 */
[----:B0-----:R-:W-:-:S04]  /*5bf0*/  @P6 FMUL.FTZ R69, R69, R71 ;  /* 0x0000004745456220 */ /* 0x001fc80000410000 */
[----:B------:R-:W-:Y:S01]  /*5c00*/  @P6 FMUL.FTZ R70, R69, R68 ;  /* 0x0000004445466220 */ /* 0x000fe20000410000 */
[----:B------:R-:W-:Y:S02]  /*5c10*/  MOV R68, RZ ;  /* 0x000000ff00447202 */ /* 0x000fe40000000f00 */
[----:B--2---:R-:W-:-:S05]  /*5c20*/  @P6 SHF.L.U32 R69, R177, 0x10, RZ ;  /* 0x00000010b1456819 */ /* 0x004fca00000006ff */
[----:B------:R-:W-:-:S05]  /*5c30*/  @P6 FMUL.FTZ R68, R69, R70 ;  /* 0x0000004645446220 */ /* 0x000fca0000410000 */
[----:B------:R-:W-:-:S04]  /*5c40*/  F2FP.BF16.F32.PACK_AB R68, RZ, R68 ;  /* 0x00000044ff44723e */ /* 0x000fc800000010ff */
[----:B------:R-:W-:-:S07]  /*5c50*/  PRMT R145, R145, 0x5410, R68 ;  /* 0x0000541091917816 */ /* 0x000fce0000000044 */
.L_x_1345:
[----:B------:R-:W-:Y:S05]  /*5c60*/  BSYNC.RECONVERGENT B3 ;  /* 0x0000000000037941 */ /* 0x000fea0003800200 */
.L_x_1344:
[----:B------:R-:W-:Y:S01]  /*5c70*/  FFMA.FTZ R68, R212, R173, R12 ;  /* 0x000000add4447223 */ /* 0x000fe2000001000c */
[----:B------:R-:W-:Y:S03]  /*5c80*/  BSSY.RECONVERGENT B3, `(.L_x_1346) ;  /* 0x0000015000037945 */ /* 0x000fe60003800200 */
[----:B------:R-:W-:-:S04]  /*5c90*/  FADD.FTZ R68, R229, -R68 ;  /* 0x80000044e5447221 */ /* 0x000fc80000010000 */
[----:B------:R-:W-:-:S05]  /*5ca0*/  FMUL.FTZ R68, R13, R68 ;  /* 0x000000440d447220 */ /* 0x000fca0000410000 */
[----:B------:R-:W-:Y:S01]  /*5cb0*/  FSEL R70, R68, RZ, P1 ;  /* 0x000000ff44467208 */ /* 0x000fe20000800000 */
[----:B------:R-:W-:Y:S06]  /*5cc0*/  @!P0 BRA `(.L_x_1347) ;  /* 0x0000000000408947 */ /* 0x000fec0003800000 */
[----:B------:R-:W-:-:S13]  /*5cd0*/  LOP3.LUT P6, RZ, R189, 0xff, RZ, 0xc0, !PT ;  /* 0x000000ffbdff7812 */ /* 0x000fda00078cc0ff */
[----:B------:R-:W0:Y:S02]  /*5ce0*/  @P6 LDC.64 R68, c[0x0][0x408] ;  /* 0x00010200ff446b82 */ /* 0x000e240000000a00 */
[----:B0-----:R-:W-:-:S04]  /*5cf0*/  @P6 FMUL.FTZ R69, R69, R70 ;  /* 0x0000004645456220 */ /* 0x001fc80000410000 */
[----:B------:R-:W-:Y:S01]  /*5d00*/  @P6 FMUL.FTZ R177, R69, R68 ;  /* 0x0000004445b16220 */ /* 0x000fe20000410000 */
[----:B------:R-:W-:Y:S01]  /*5d10*/  HFMA2 R68, -RZ, RZ, 0, 0 ;  /* 0x00000000ff447431 */ /* 0x000fe200000001ff */
[----:B------:R-:W-:-:S05]  /*5d20*/  @P6 SHF.L.U32 R69, R154, 0x10, RZ ;  /* 0x000000109a456819 */ /* 0x000fca00000006ff */
[----:B------:R-:W-:-:S04]  /*5d30*/  @P6 FMUL.FTZ R68, R69, R177 ;  /* 0x000000b145446220 */ /* 0x000fc80000410000 */
[----:B------:R-:W-:Y:S02]  /*5d40*/  FADD.FTZ R104, R104, R68 ;  /* 0x0000004468687221 */ /* 0x000fe40000010000 */
[----:B------:R-:W0:Y:S02]  /*5d50*/  @P6 LDC.64 R68, c[0x0][0x408] ;  /* 0x00010200ff446b82 */ /* 0x000e240000000a00 */
[----:B0-----:R-:W-:-:S04]  /*5d60*/  @P6 FMUL.FTZ R69, R69, R70 ;  /* 0x0000004645456220 */ /* 0x001fc80000410000 */
[----:B------:R-:W-:Y:S01]  /*5d70*/  @P6 FMUL.FTZ R177, R69, R68 ;  /* 0x0000004445b16220 */ /* 0x000fe20000410000 */
[----:B------:R-:W-:Y:S01]  /*5d80*/  @P6 SHF.L.U32 R69, R34, 0x10, RZ ;  /* 0x0000001022456819 */ /* 0x000fe200000006ff */
[----:B------:R-:W-:-:S04]  /*5d90*/  IMAD.MOV.U32 R68, RZ, RZ, RZ ;  /* 0x000000ffff447224 */ /* 0x000fc800078e00ff */
[----:B------:R-:W-:-:S05]  /*5da0*/  @P6 FMUL.FTZ R68, R69, R177 ;  /* 0x000000b145446220 */ /* 0x000fca0000410000 */
[----:B------:R-:W-:-:S04]  /*5db0*/  F2FP.BF16.F32.PACK_AB R68, RZ, R68 ;  /* 0x00000044ff44723e */ /* 0x000fc800000010ff */
[----:B------:R-:W-:-:S07]  /*5dc0*/  PRMT R146, R68, 0x7610, R146 ;  /* 0x0000761044927816 */ /* 0x000fce0000000092 */
.L_x_1347:
[----:B------:R-:W-:Y:S05]  /*5dd0*/  BSYNC.RECONVERGENT B3 ;  /* 0x0000000000037941 */ /* 0x000fea0003800200 */
.L_x_1346:
        /* <DEDUP_REMOVED lines=12> */
[----:B------:R-:W-:-:S04]  /*5ea0*/  @P6 PRMT R68, R154, 0x7632, R68 ;  /* 0x000076329a446816 */ /* 0x000fc80000000044 */
[----:B------:R-:W-:Y:S02]  /*5eb0*/  @P6 SHF.L.U32 R69, R68, 0x10, RZ ;  /* 0x0000001044456819 */ /* 0x000fe400000006ff */
[----:B------:R-:W-:-:S03]  /*5ec0*/  MOV R68, RZ ;  /* 0x000000ff00447202 */ /* 0x000fc60000000f00 */
[----:B------:R-:W-:-:S04]  /*5ed0*/  @P6 FMUL.FTZ R68, R69, R199 ;  /* 0x000000c745446220 */ /* 0x000fc80000410000 */
[----:B------:R-:W-:Y:S02]  /*5ee0*/  FADD.FTZ R105, R105, R68 ;  /* 0x0000004469697221 */ /* 0x000fe40000010000 */
[----:B------:R-:W0:Y:S02]  /*5ef0*/  @P6 LDC.64 R68, c[0x0][0x408] ;  /* 0x00010200ff446b82 */ /* 0x000e240000000a00 */
[----:B0-----:R-:W-:-:S04]  /*5f00*/  @P6 FMUL.FTZ R69, R69, R177 ;  /* 0x000000b145456220 */ /* 0x001fc80000410000 */
[----:B------:R-:W-:Y:S01]  /*5f10*/  @P6 FMUL.FTZ R199, R69, R68 ;  /* 0x0000004445c76220 */ /* 0x000fe20000410000 */
[----:B------:R-:W-:Y:S01]  /*5f20*/  HFMA2 R68, -RZ, RZ, 0, 0 ;  /* 0x00000000ff447431 */ /* 0x000fe200000001ff */
[----:B--2---:R-:W-:-:S05]  /*5f30*/  @P6 SHF.L.U32 R69, R214, 0x10, RZ ;  /* 0x00000010d6456819 */ /* 0x004fca00000006ff */
[----:B------:R-:W-:-:S05]  /*5f40*/  @P6 FMUL.FTZ R68, R69, R199 ;  /* 0x000000c745446220 */ /* 0x000fca0000410000 */
[----:B------:R-:W-:-:S04]  /*5f50*/  F2FP.BF16.F32.PACK_AB R68, RZ, R68 ;  /* 0x00000044ff44723e */ /* 0x000fc800000010ff */
[----:B------:R-:W-:-:S07]  /*5f60*/  PRMT R146, R146, 0x5410, R68 ;  /* 0x0000541092927816 */ /* 0x000fce0000000044 */
.L_x_1349:
[----:B------:R-:W-:Y:S05]  /*5f70*/  BSYNC.RECONVERGENT B3 ;  /* 0x0000000000037941 */ /* 0x000fea0003800200 */
.L_x_1348:
[----:B------:R-:W-:Y:S01]  /*5f80*/  F2FP.BF16.F32.PACK_AB R69, R71, R176 ;  /* 0x000000b04745723e */ /* 0x000fe200000010ff */
[--C-:B------:R-:W-:Y:S01]  /*5f90*/  FFMA.FTZ R71, R217, R173, R12.reuse ;  /* 0x000000add9477223 */ /* 0x100fe2000001000c */
[----:B------:R-:W-:Y:S01]  /*5fa0*/  F2FP.BF16.F32.PACK_AB R68, R178, R179 ;  /* 0x000000b3b244723e */ /* 0x000fe200000010ff */
[----:B------:R-:W-:Y:S01]  /*5fb0*/  FFMA.FTZ R178, R180, R173, R12 ;  /* 0x000000adb4b27223 */ /* 0x000fe2000001000c */
[----:B------:R-:W-:Y:S01]  /*5fc0*/  BSSY.RECONVERGENT B3, `(.L_x_1350) ;  /* 0x0000019000037945 */ /* 0x000fe20003800200 */
[----:B------:R-:W-:Y:S01]  /*5fd0*/  FADD.FTZ R71, R218, -R71 ;  /* 0x80000047da477221 */ /* 0x000fe20000010000 */
[----:B------:R-:W-:Y:S01]  /*5fe0*/  F2FP.BF16.F32.PACK_AB R70, R177, R70 ;  /* 0x00000046b146723e */ /* 0x000fe200000010ff */
[----:B------:R-:W-:Y:S02]  /*5ff0*/  FADD.FTZ R178, R244, -R178 ;  /* 0x800000b2f4b27221 */ /* 0x000fe40000010000 */
[C---:B------:R-:W-:Y:S02]  /*6000*/  FMUL.FTZ R71, R13.reuse, R71 ;  /* 0x000000470d477220 */ /* 0x040fe40000410000 */
[----:B------:R-:W-:-:S03]  /*6010*/  FMUL.FTZ R178, R13, R178 ;  /* 0x000000b20db27220 */ /* 0x000fc60000410000 */
[----:B------:R-:W-:Y:S02]  /*6020*/  FSEL R71, R71, RZ, P1 ;  /* 0x000000ff47477208 */ /* 0x000fe40000800000 */
[----:B------:R-:W-:Y:S01]  /*6030*/  FSEL R178, R178, RZ, P1 ;  /* 0x000000ffb2b27208 */ /* 0x000fe20000800000 */
[----:B------:R-:W-:Y:S06]  /*6040*/  @!P0 BRA `(.L_x_1351) ;  /* 0x0000000000408947 */ /* 0x000fec0003800000 */
[----:B------:R-:W-:-:S13]  /*6050*/  LOP3.LUT P1, RZ, R189, 0xff0000, RZ, 0xc0, !PT ;  /* 0x00ff0000bdff7812 */ /* 0x000fda000782c0ff */
[----:B------:R-:W0:Y:S02]  /*6060*/  @P1 LDC.64 R176, c[0x0][0x408] ;  /* 0x00010200ffb01b82 */ /* 0x000e240000000a00 */
[----:B0-----:R-:W-:-:S04]  /*6070*/  @P1 FMUL.FTZ R177, R177, R71 ;  /* 0x00000047b1b11220 */ /* 0x001fc80000410000 */
[----:B------:R-:W-:Y:S01]  /*6080*/  @P1 FMUL.FTZ R179, R177, R176 ;  /* 0x000000b0b1b31220 */ /* 0x000fe20000410000 */
        /* <DEDUP_REMOVED lines=8> */
[----:B------:R-:W-:-:S05]  /*6110*/  @P1 SHF.L.U32 R177, R35, 0x10, RZ ;  /* 0x0000001023b11819 */ /* 0x000fca00000006ff */
[----:B------:R-:W-:-:S05]  /*6120*/  @P1 FMUL.FTZ R176, R177, R179 ;  /* 0x000000b3b1b01220 */ /* 0x000fca0000410000 */
[----:B------:R-:W-:-:S04]  /*6130*/  F2FP.BF16.F32.PACK_AB R176, RZ, R176 ;  /* 0x000000b0ffb0723e */ /* 0x000fc800000010ff */
[----:B------:R-:W-:-:S07]  /*6140*/  PRMT R147, R176, 0x7610, R147 ;  /* 0x00007610b0937816 */ /* 0x000fce0000000093 */
.L_x_1351:
[----:B------:R-:W-:Y:S05]  /*6150*/  BSYNC.RECONVERGENT B3 ;  /* 0x0000000000037941 */ /* 0x000fea0003800200 */
.L_x_1350:
[----:B------:R-:W-:Y:S01]  /*6160*/  F2FP.BF16.F32.PACK_AB R71, R178, R71 ;  /* 0x00000047b247723e */ /* 0x000fe200000010ff */
[----:B------:R-:W-:Y:S06]  /*6170*/  @!P0 BRA `(.L_x_1333) ;  /* 0x0000001400bc8947 */ /* 0x000fec0003800000 */
[----:B------:R-:W2:Y:S01]  /*6180*/  LDL R199, [R1+0x110] ;  /* 0x0001100001c77983 */ /* 0x000ea20000100800 */
[----:B------:R-:W-:-:S04]  /*6190*/  ISETP.GE.U32.AND P1, PT, R188, RZ, PT ;  /* 0x000000ffbc00720c */ /* 0x000fc80003f26070 */
[----:B------:R-:W-:-:S13]  /*61a0*/  ISETP.GE.U32.AND.EX P1, PT, R189, 0x1000000, PT, P1 ;  /* 0x01000000bd00780c */ /* 0x000fda0003f26110 */
[----:B------:R-:W0:Y:S02]  /*61b0*/  @P1 LDC.64 R176, c[0x0][0x408] ;  /* 0x00010200ffb01b82 */ /* 0x000e240000000a00 */
[----:B0-----:R-:W-:-:S04]  /*61c0*/  @P1 FMUL.FTZ R177, R178, R177 ;  /* 0x000000b1b2b11220 */ /* 0x001fc80000410000 */
[----:B------:R-:W-:Y:S01]  /*61d0*/  @P1 FMUL.FTZ R179, R177, R176 ;  /* 0x000000b0b1b31220 */ /* 0x000fe20000410000 */
[----:B------:R-:W-:Y:S02]  /*61e0*/  @P1 PRMT R177, R155, 0x7632, R177 ;  /* 0x000076329bb11816 */ /* 0x000fe400000000b1 */
[----:B------:R-:W-:Y:S02]  /*61f0*/  MOV R176, RZ ;  /* 0x000000ff00b07202 */ /* 0x000fe40000000f00 */
[----:B------:R-:W-:-:S05]  /*6200*/  @P1 SHF.L.U32 R177, R177, 0x10, RZ ;  /* 0x00000010b1b11819 */ /* 0x000fca00000006ff */
[----:B------:R-:W-:-:S04]  /*6210*/  @P1 FMUL.FTZ R176, R177, R179 ;  /* 0x000000b3b1b01220 */ /* 0x000fc80000410000 */
[----:B------:R-:W-:Y:S02]  /*6220*/  FADD.FTZ R107, R107, R176 ;  /* 0x000000b06b6b7221 */ /* 0x000fe40000010000 */
[----:B------:R-:W0:Y:S02]  /*6230*/  @P1 LDC.64 R176, c[0x0][0x408] ;  /* 0x00010200ffb01b82 */ /* 0x000e240000000a00 */
[----:B0-----:R-:W-:-:S04]  /*6240*/  @P1 FMUL.FTZ R177, R178, R177 ;  /* 0x000000b1b2b11220 */ /* 0x001fc80000410000 */
[----:B------:R-:W-:Y:S01]  /*6250*/  @P1 FMUL.FTZ R177, R177, R176 ;  /* 0x000000b0b1b11220 */ /* 0x000fe20000410000 */
[----:B------:R-:W-:Y:S02]  /*6260*/  HFMA2 R176, -RZ, RZ, 0, 0 ;  /* 0x00000000ffb07431 */ /* 0x000fe400000001ff */
[----:B--2---:R-:W-:-:S04]  /*6270*/  @P1 IMAD.U32 R178, R199, 0x10000, RZ ;  /* 0x00010000c7b21824 */ /* 0x004fc800078e00ff */
[----:B------:R-:W-:-:S05]  /*6280*/  @P1 FMUL.FTZ R176, R178, R177 ;  /* 0x000000b1b2b01220 */ /* 0x000fca0000410000 */
[----:B------:R-:W-:-:S04]  /*6290*/  F2FP.BF16.F32.PACK_AB R176, RZ, R176 ;  /* 0x000000b0ffb0723e */ /* 0x000fc800000010ff */
[----:B------:R-:W-:Y:S01]  /*62a0*/  PRMT R147, R147, 0x5410, R176 ;  /* 0x0000541093937816 */ /* 0x000fe200000000b0 */
[----:B------:R-:W-:Y:S06]  /*62b0*/  BRA `(.L_x_1333) ;  /* 0x00000014006c7947 */ /* 0x000fec0003800000 */
.L_x_1289:
[----:B------:R-:W-:Y:S02]  /*62c0*/  MOV R174, UR20 ;  /* 0x0000001400ae7c02 */ /* 0x000fe40008000f00 */
[----:B------:R-:W-:Y:S02]  /*62d0*/  MOV R175, UR21 ;  /* 0x0000001500af7c02 */ /* 0x000fe40008000f00 */
[----:B------:R-:W-:-:S04]  /*62e0*/  ISETP.NE.U32.AND P1, PT, R174, RZ, PT ;  /* 0x000000ffae00720c */ /* 0x000fc80003f25070 */
[----:B------:R-:W-:-:S13]  /*62f0*/  ISETP.NE.AND.EX P1, PT, R175, RZ, PT, P1 ;  /* 0x000000ffaf00720c */ /* 0x000fda0003f25310 */
[----:B------:R-:W-:Y:S05]  /*6300*/  @P1 BRA `(.L_x_1352) ;  /* 0x0000000800a41947 */ /* 0x000fea0003800000 */
[----:B------:R-:W-:Y:S01]  /*6310*/  BSSY.RECONVERGENT B3, `(.L_x_1353) ;  /* 0x0000013000037945 */ /* 0x000fe20003800200 */
[----:B------:R-:W-:-:S03]  /*6320*/  ISETP.GT.AND P6, PT, R14, RZ, PT ;  /* 0x000000ff0e00720c */ /* 0x000fc60003fc4270 */
[----:B------:R-:W-:Y:S10]  /*6330*/  @!P0 BRA `(.L_x_1354) ;  /* 0x0000000000408947 */ /* 0x000ff40003800000 */
[----:B------:R-:W-:Y:S01]  /*6340*/  @P6 FFMA.FTZ R176, R0, R173, R12 ;  /* 0x000000ad00b06223 */ /* 0x000fe2000001000c */
[----:B-----5:R-:W-:Y:S02]  /*6350*/  LOP3.LUT P1, RZ, R188, 0xff, RZ, 0xc0, !PT ;  /* 0x000000ffbcff7812 */ /* 0x020fe4000782c0ff */
[----:B------:R-:W-:Y:S01]  /*6360*/  SHF.L.U32 R177, R140, 0x10, RZ ;  /* 0x000000108cb17819 */ /* 0x000fe200000006ff */
[----:B------:R-:W-:-:S04]  /*6370*/  @P6 FADD.FTZ R176, R195, -R176 ;  /* 0x800000b0c3b06221 */ /* 0x000fc80000010000 */
[----:B------:R-:W-:Y:S01]  /*6380*/  @P6 FFMA.FTZ R177, R13, R176, R177 ;  /* 0x000000b00db16223 */ /* 0x000fe200000100b1 */
[----:B------:R-:W-:-:S03]  /*6390*/  MOV R176, RZ ;  /* 0x000000ff00b07202 */ /* 0x000fc60000000f00 */
[----:B------:R-:W-:Y:S02]  /*63a0*/  FMUL.FTZ R178, R177, UR13 ;  /* 0x0000000db1b27c20 */ /* 0x000fe40008410000 */
[----:B------:R-:W-:Y:S02]  /*63b0*/  @P1 SHF.L.U32 R177, R152, 0x10, RZ ;  /* 0x0000001098b11819 */ /* 0x000fe400000006ff */
[----:B------:R-:W-:-:S04]  /*63c0*/  FMUL.FTZ R178, R178, UR12 ;  /* 0x0000000cb2b27c20 */ /* 0x000fc80008410000 */
[----:B------:R-:W-:Y:S01]  /*63d0*/  @P1 FMUL.FTZ R176, R177, R178 ;  /* 0x000000b2b1b01220 */ /* 0x000fe20000410000 */
[----:B------:R-:W-:-:S03]  /*63e0*/  @P1 SHF.L.U32 R177, R32, 0x10, RZ ;  /* 0x0000001020b11819 */ /* 0x000fc600000006ff */
[----:B------:R-:W-:Y:S01]  /*63f0*/  FADD.FTZ R100, R100, R176 ;  /* 0x000000b064647221 */ /* 0x000fe20000010000 */
[----:B------:R-:W-:Y:S02]  /*6400*/  HFMA2 R176, -RZ, RZ, 0, 0 ;  /* 0x00000000ffb07431 */ /* 0x000fe400000001ff */
[----:B------:R-:W-:-:S05]  /*6410*/  @P1 FMUL.FTZ R176, R177, R178 ;  /* 0x000000b2b1b01220 */ /* 0x000fca0000410000 */
[----:B------:R-:W-:-:S04]  /*6420*/  F2FP.BF16.F32.PACK_AB R176, RZ, R176 ;  /* 0x000000b0ffb0723e */ /* 0x000fc800000010ff */
[----:B------:R-:W-:-:S07]  /*6430*/  PRMT R144, R176, 0x7610, R144 ;  /* 0x00007610b0907816 */ /* 0x000fce0000000090 */
.L_x_1354:
[----:B------:R-:W-:Y:S05]  /*6440*/  BSYNC.RECONVERGENT B3 ;  /* 0x0000000000037941 */ /* 0x000fea0003800200 */
.L_x_1353:
[----:B------:R-:W-:Y:S04]  /*6450*/  BSSY.RECONVERGENT B3, `(.L_x_1355) ;  /* 0x0000017000037945 */ /* 0x000fe80003800200 */
[----:B------:R-:W-:Y:S05]  /*6460*/  @!P0 BRA `(.L_x_1356) ;  /* 0x0000000000548947 */ /* 0x000fea0003800000 */
[----:B------:R-:W2:Y:S04]  /*6470*/  LDL R176, [R1+0x104] ;  /* 0x0001040001b07983 */ /* 0x000ea80000100800 */
[----:B------:R-:W3:Y:S01]  /*6480*/  LDL R178, [R1+0xc] ;  /* 0x00000c0001b27983 */ /* 0x000ee20000100800 */
[----:B-----5:R-:W-:Y:S02]  /*6490*/  LOP3.LUT P1, RZ, R188, 0xff00, RZ, 0xc0, !PT ;  /* 0x0000ff00bcff7812 */ /* 0x020fe4000782c0ff */
[----:B------:R-:W-:-:S04]  /*64a0*/  PRMT R177, R140, 0x7632, R177 ;  /* 0x000076328cb17816 */ /* 0x000fc800000000b1 */
[----:B------:R-:W-:Y:S02]  /*64b0*/  SHF.L.U32 R177, R177, 0x10, RZ ;  /* 0x00000010b1b17819 */ /* 0x000fe400000006ff */
[----:B--2---:R-:W-:Y:S01]  /*64c0*/  MOV R179, R176 ;  /* 0x000000b000b37202 */ /* 0x004fe20000000f00 */
[----:B------:R-:W-:-:S04]  /*64d0*/  @P6 FFMA.FTZ R176, R10, R173, R12 ;  /* 0x000000ad0ab06223 */ /* 0x000fc8000001000c */
[----:B---3--:R-:W-:-:S04]  /*64e0*/  @P6 FADD.FTZ R176, R178, -R176 ;  /* 0x800000b0b2b06221 */ /* 0x008fc80000010000 */
[----:B------:R-:W-:Y:S01]  /*64f0*/  @P6 FFMA.FTZ R177, R13, R176, R177 ;  /* 0x000000b00db16223 */ /* 0x000fe200000100b1 */
[----:B------:R-:W-:-:S03]  /*6500*/  @P1 PRMT R176, R152, 0x7632, R176 ;  /* 0x0000763298b01816 */ /* 0x000fc600000000b0 */
[----:B------:R-:W-:Y:S01]  /*6510*/  FMUL.FTZ R178, R177, UR13 ;  /* 0x0000000db1b27c20 */ /* 0x000fe20008410000 */
[----:B------:R-:W-:Y:S01]  /*6520*/  HFMA2 R177, -RZ, RZ, 0, 0 ;  /* 0x00000000ffb17431 */ /* 0x000fe200000001ff */
[----:B------:R-:W-:Y:S02]  /*6530*/  @P1 SHF.L.U32 R176, R176, 0x10, RZ ;  /* 0x00000010b0b01819 */ /* 0x000fe400000006ff */
[----:B------:R-:W-:-:S04]  /*6540*/  FMUL.FTZ R178, R178, UR12 ;  /* 0x0000000cb2b27c20 */ /* 0x000fc80008410000 */
[----:B------:R-:W-:Y:S01]  /*6550*/  @P1 FMUL.FTZ R177, R178, R176 ;  /* 0x000000b0b2b11220 */ /* 0x000fe20000410000 */
[----:B------:R-:W-:-:S03]  /*6560*/  MOV R176, RZ ;  /* 0x000000ff00b07202 */ /* 0x000fc60000000f00 */
[----:B------:R-:W-:Y:S01]  /*6570*/  FADD.FTZ R101, R101, R177 ;  /* 0x000000b165657221 */ /* 0x000fe20000010000 */
[----:B------:R-:W-:-:S04]  /*6580*/  @P1 IMAD.U32 R177, R179, 0x10000, RZ ;  /* 0x00010000b3b11824 */ /* 0x000fc800078e00ff */
[----:B------:R-:W-:-:S05]  /*6590*/  @P1 FMUL.FTZ R176, R177, R178 ;  /* 0x000000b2b1b01220 */ /* 0x000fca0000410000 */
[----:B------:R-:W-:-:S04]  /*65a0*/  F2FP.BF16.F32.PACK_AB R176, RZ, R176 ;  /* 0x000000b0ffb0723e */ /* 0x000fc800000010ff */
[----:B------:R-:W-:-:S07]  /*65b0*/  PRMT R144, R144, 0x5410, R176 ;  /* 0x0000541090907816 */ /* 0x000fce00000000b0 */
.L_x_1356:
[----:B------:R-:W-:Y:S05]  /*65c0*/  BSYNC.RECONVERGENT B3 ;  /* 0x0000000000037941 */ /* 0x000fea0003800200 */
.L_x_1355:
[----:B------:R-:W-:Y:S04]  /*65d0*/  BSSY.RECONVERGENT B3, `(.L_x_1357) ;  /* 0x0000012000037945 */ /* 0x000fe80003800200 */
[----:B------:R-:W-:Y:S05]  /*65e0*/  @!P0 BRA `(.L_x_1358) ;  /* 0x0000000000408947 */ /* 0x000fea0003800000 */
[----:B------:R-:W-:Y:S01]  /*65f0*/  @P6 FFMA.FTZ R176, R204, R173, R12 ;  /* 0x000000adccb06223 */ /* 0x000fe2000001000c */
[----:B-----5:R-:W-:Y:S02]  /*6600*/  LOP3.LUT P1, RZ, R188, 0xff0000, RZ, 0xc0, !PT ;  /* 0x00ff0000bcff7812 */ /* 0x020fe4000782c0ff */
[----:B------:R-:W-:Y:S01]  /*6610*/  SHF.L.U32 R177, R141, 0x10, RZ ;  /* 0x000000108db17819 */ /* 0x000fe200000006ff */
[----:B------:R-:W-:-:S04]  /*6620*/  @P6 FADD.FTZ R176, R234, -R176 ;  /* 0x800000b0eab06221 */ /* 0x000fc80000010000 */
[----:B------:R-:W-:Y:S01]  /*6630*/  @P6 FFMA.FTZ R177, R13, R176, R177 ;  /* 0x000000b00db16223 */ /* 0x000fe200000100b1 */
[----:B------:R-:W-:-:S03]  /*6640*/  HFMA2 R176, -RZ, RZ, 0, 0 ;  /* 0x00000000ffb07431 */ /* 0x000fc600000001ff */
[----:B------:R-:W-:Y:S02]  /*6650*/  FMUL.FTZ R178, R177, UR13 ;  /* 0x0000000db1b27c20 */ /* 0x000fe40008410000 */
[----:B------:R-:W-:Y:S02]  /*6660*/  @P1 SHF.L.U32 R177, R153, 0x10, RZ ;  /* 0x0000001099b11819 */ /* 0x000fe400000006ff */
[----:B------:R-:W-:-:S04]  /*6670*/  FMUL.FTZ R178, R178, UR12 ;  /* 0x0000000cb2b27c20 */ /* 0x000fc80008410000 */
[----:B------:R-:W-:Y:S01]  /*6680*/  @P1 FMUL.FTZ R176, R177, R178 ;  /* 0x000000b2b1b01220 */ /* 0x000fe20000410000 */
[----:B------:R-:W-:-:S03]  /*6690*/  @P1 SHF.L.U32 R177, R33, 0x10, RZ ;  /* 0x0000001021b11819 */ /* 0x000fc600000006ff */
[----:B------:R-:W-:Y:S01]  /*66a0*/  FADD.FTZ R102, R102, R176 ;  /* 0x000000b066667221 */ /* 0x000fe20000010000 */
[----:B------:R-:W-:Y:S01]  /*66b0*/  MOV R176, RZ ;  /* 0x000000ff00b07202 */ /* 0x000fe20000000f00 */
[----:B------:R-:W-:-:S05]  /*66c0*/  @P1 FMUL.FTZ R176, R177, R178 ;  /* 0x000000b2b1b01220 */ /* 0x000fca0000410000 */
[----:B------:R-:W-:-:S04]  /*66d0*/  F2FP.BF16.F32.PACK_AB R176, RZ, R176 ;  /* 0x000000b0ffb0723e */ /* 0x000fc800000010ff */
[----:B------:R-:W-:-:S07]  /*66e0*/  PRMT R145, R176, 0x7610, R145 ;  /* 0x00007610b0917816 */ /* 0x000fce0000000091 */
.L_x_1358:
[----:B------:R-:W-:Y:S05]  /*66f0*/  BSYNC.RECONVERGENT B3 ;  /* 0x0000000000037941 */ /* 0x000fea0003800200 */
.L_x_1357:
[----:B------:R-:W-:Y:S04]  /*6700*/  BSSY.RECONVERGENT B3, `(.L_x_1359) ;  /* 0x0000016000037945 */ /* 0x000fe80003800200 */
[----:B------:R-:W-:Y:S05]  /*6710*/  @!P0 BRA `(.L_x_1360) ;  /* 0x0000000000508947 */ /* 0x000fea0003800000 */
[----:B------:R-:W2:Y:S04]  /*6720*/  LDL R178, [R1+0x8] ;  /* 0x0000080001b27983 */ /* 0x000ea80000100800 */
[----:B------:R-:W3:Y:S01]  /*6730*/  LDL R179, [R1+0x108] ;  /* 0x0001080001b37983 */ /* 0x000ee20000100800 */
[----:B-----5:R-:W-:Y:S01]  /*6740*/  LOP3.LUT P1, RZ, R188, 0xff000000, RZ, 0xc0, !PT ;  /* 0xff000000bcff7812 */ /* 0x020fe2000782c0ff */
[----:B------:R-:W-:Y:S01]  /*6750*/  @P6 FFMA.FTZ R176, R9, R173, R12 ;  /* 0x000000ad09b06223 */ /* 0x000fe2000001000c */
[----:B------:R-:W-:-:S04]  /*6760*/  PRMT R177, R141, 0x7632, R177 ;  /* 0x000076328db17816 */ /* 0x000fc800000000b1 */
[----:B------:R-:W-:Y:S01]  /*6770*/  SHF.L.U32 R177, R177, 0x10, RZ ;  /* 0x00000010b1b17819 */ /* 0x000fe200000006ff */
[----:B--2---:R-:W-:-:S04]  /*6780*/  @P6 FADD.FTZ R176, R178, -R176 ;  /* 0x800000b0b2b06221 */ /* 0x004fc80000010000 */
[----:B------:R-:W-:Y:S02]  /*6790*/  @P6 FFMA.FTZ R177, R13, R176, R177 ;  /* 0x000000b00db16223 */ /* 0x000fe400000100b1 */
[----:B------:R-:W-:Y:S02]  /*67a0*/  @P1 PRMT R176, R153, 0x7632, R176 ;  /* 0x0000763299b01816 */ /* 0x000fe400000000b0 */
[----:B------:R-:W-:Y:S01]  /*67b0*/  FMUL.FTZ R178, R177, UR13 ;  /* 0x0000000db1b27c20 */ /* 0x000fe20008410000 */
[----:B------:R-:W-:Y:S01]  /*67c0*/  HFMA2 R177, -RZ, RZ, 0, 0 ;  /* 0x00000000ffb17431 */ /* 0x000fe200000001ff */
[----:B------:R-:W-:Y:S02]  /*67d0*/  @P1 SHF.L.U32 R176, R176, 0x10, RZ ;  /* 0x00000010b0b01819 */ /* 0x000fe400000006ff */
[----:B------:R-:W-:-:S04]  /*67e0*/  FMUL.FTZ R178, R178, UR12 ;  /* 0x0000000cb2b27c20 */ /* 0x000fc80008410000 */
[----:B------:R-:W-:Y:S01]  /*67f0*/  @P1 FMUL.FTZ R177, R178, R176 ;  /* 0x000000b0b2b11220 */ /* 0x000fe20000410000 */
[----:B------:R-:W-:-:S03]  /*6800*/  MOV R176, RZ ;  /* 0x000000ff00b07202 */ /* 0x000fc60000000f00 */
[----:B------:R-:W-:Y:S01]  /*6810*/  FADD.FTZ R103, R103, R177 ;  /* 0x000000b167677221 */ /* 0x000fe20000010000 */
[----:B---3--:R-:W-:-:S05]  /*6820*/  @P1 SHF.L.U32 R177, R179, 0x10, RZ ;  /* 0x00000010b3b11819 */ /* 0x008fca00000006ff */
[----:B------:R-:W-:-:S05]  /*6830*/  @P1 FMUL.FTZ R176, R177, R178 ;  /* 0x000000b2b1b01220 */ /* 0x000fca0000410000 */
[----:B------:R-:W-:-:S04]  /*6840*/  F2FP.BF16.F32.PACK_AB R176, RZ, R176 ;  /* 0x000000b0ffb0723e */ /* 0x000fc800000010ff */
[----:B------:R-:W-:-:S07]  /*6850*/  PRMT R145, R145, 0x5410, R176 ;  /* 0x0000541091917816 */ /* 0x000fce00000000b0 */
.L_x_1360:
[----:B------:R-:W-:Y:S05]  /*6860*/  BSYNC.RECONVERGENT B3 ;  /* 0x0000000000037941 */ /* 0x000fea0003800200 */
.L_x_1359:
[----:B------:R-:W-:Y:S04]  /*6870*/  BSSY.RECONVERGENT B3, `(.L_x_1361) ;  /* 0x0000012000037945 */ /* 0x000fe80003800200 */
[----:B------:R-:W-:Y:S05]  /*6880*/  @!P0 BRA `(.L_x_1362) ;  /* 0x0000000000408947 */ /* 0x000fea0003800000 */
[----:B------:R-:W-:Y:S01]  /*6890*/  @P6 FFMA.FTZ R176, R212, R173, R12 ;  /* 0x000000add4b06223 */ /* 0x000fe2000001000c */
[----:B-----5:R-:W-:Y:S02]  /*68a0*/  SHF.L.U32 R177, R142, 0x10, RZ ;  /* 0x000000108eb17819 */ /* 0x020fe400000006ff */
[----:B------:R-:W-:Y:S01]  /*68b0*/  LOP3.LUT P1, RZ, R189, 0xff, RZ, 0xc0, !PT ;  /* 0x000000ffbdff7812 */ /* 0x000fe2000782c0ff */
[----:B------:R-:W-:-:S04]  /*68c0*/  @P6 FADD.FTZ R176, R229, -R176 ;  /* 0x800000b0e5b06221 */ /* 0x000fc80000010000 */
[----:B------:R-:W-:Y:S01]  /*68d0*/  @P6 FFMA.FTZ R177, R13, R176, R177 ;  /* 0x000000b00db16223 */ /* 0x000fe200000100b1 */
[----:B------:R-:W-:-:S03]  /*68e0*/  HFMA2 R176, -RZ, RZ, 0, 0 ;  /* 0x00000000ffb07431 */ /* 0x000fc600000001ff */
[----:B------:R-:W-:-:S04]  /*68f0*/  FMUL.FTZ R178, R177, UR13 ;  /* 0x0000000db1b27c20 */ /* 0x000fc80008410000 */
[----:B------:R-:W-:Y:S01]  /*6900*/  FMUL.FTZ R178, R178, UR12 ;  /* 0x0000000cb2b27c20 */ /* 0x000fe20008410000 */
[----:B------:R-:W-:-:S04]  /*6910*/  @P1 IMAD.U32 R177, R154, 0x10000, RZ ;  /* 0x000100009ab11824 */ /* 0x000fc800078e00ff */
[----:B------:R-:W-:Y:S01]  /*6920*/  @P1 FMUL.FTZ R176, R177, R178 ;  /* 0x000000b2b1b01220 */ /* 0x000fe20000410000 */
[----:B------:R-:W-:-:S03]  /*6930*/  @P1 SHF.L.U32 R177, R34, 0x10, RZ ;  /* 0x0000001022b11819 */ /* 0x000fc600000006ff */
[----:B------:R-:W-:Y:S01]  /*6940*/  FADD.FTZ R104, R104, R176 ;  /* 0x000000b068687221 */ /* 0x000fe20000010000 */
[----:B------:R-:W-:Y:S01]  /*6950*/  MOV R176, RZ ;  /* 0x000000ff00b07202 */ /* 0x000fe20000000f00 */
[----:B------:R-:W-:-:S05]  /*6960*/  @P1 FMUL.FTZ R176, R177, R178 ;  /* 0x000000b2b1b01220 */ /* 0x000fca0000410000 */
[----:B------:R-:W-:-:S04]  /*6970*/  F2FP.BF16.F32.PACK_AB R176, RZ, R176 ;  /* 0x000000b0ffb0723e */ /* 0x000fc800000010ff */
[----:B------:R-:W-:-:S07]  /*6980*/  PRMT R146, R176, 0x7610, R146 ;  /* 0x00007610b0927816 */ /* 0x000fce0000000092 */
.L_x_1362:
[----:B------:R-:W-:Y:S05]  /*6990*/  BSYNC.RECONVERGENT B3 ;  /* 0x0000000000037941 */ /* 0x000fea0003800200 */
.L_x_1361:
        /* <DEDUP_REMOVED lines=22> */
.L_x_1364:
[----:B------:R-:W-:Y:S05]  /*6b00*/  BSYNC.RECONVERGENT B3 ;  /* 0x0000000000037941 */ /* 0x000fea0003800200 */
.L_x_1363:
        /* <DEDUP_REMOVED lines=18> */
.L_x_1366:
[----:B------:R-:W-:Y:S05]  /*6c30*/  BSYNC.RECONVERGENT B3 ;  /* 0x0000000000037941 */ /* 0x000fea0003800200 */
.L_x_1365:
[----:B------:R-:W-:Y:S05]  /*6c40*/  @!P0 BRA `(.L_x_1333) ;  /* 0x0000000c00088947 */ /* 0x000fea0003800000 */
[----:B------:R-:W2:Y:S01]  /*6c50*/  LDL R179, [R1+0x110] ;  /* 0x0001100001b37983 */ /* 0x000ea20000100800 */
[----:B-----5:R-:W-:Y:S01]  /*6c60*/  ISETP.GE.U32.AND P1, PT, R188, RZ, PT ;  /* 0x000000ffbc00720c */ /* 0x020fe20003f26070 */
[----:B------:R-:W-:Y:S01]  /*6c70*/  @P6 FFMA.FTZ R176, R180, R173, R12 ;  /* 0x000000adb4b06223 */ /* 0x000fe2000001000c */
[----:B------:R-:W-:Y:S02]  /*6c80*/  PRMT R177, R143, 0x7632, R177 ;  /* 0x000076328fb17816 */ /* 0x000fe400000000b1 */
[----:B------:R-:W-:Y:S01]  /*6c90*/  ISETP.GE.U32.AND.EX P1, PT, R189, 0x1000000, PT, P1 ;  /* 0x01000000bd00780c */ /* 0x000fe20003f26110 */
[----:B------:R-:W-:Y:S02]  /*6ca0*/  @P6 FADD.FTZ R176, R244, -R176 ;  /* 0x800000b0f4b06221 */ /* 0x000fe40000010000 */
[----:B------:R-:W-:-:S04]  /*6cb0*/  IMAD.U32 R177, R177, 0x10000, RZ ;  /* 0x00010000b1b17824 */ /* 0x000fc800078e00ff */
[----:B------:R-:W-:-:S04]  /*6cc0*/  @P6 FFMA.FTZ R177, R13, R176, R177 ;  /* 0x000000b00db16223 */ /* 0x000fc800000100b1 */
[----:B------:R-:W-:Y:S01]  /*6cd0*/  FMUL.FTZ R178, R177, UR13 ;  /* 0x0000000db1b27c20 */ /* 0x000fe20008410000 */
[----:B------:R-:W-:Y:S01]  /*6ce0*/  HFMA2 R177, -RZ, RZ, 0, 0 ;  /* 0x00000000ffb17431 */ /* 0x000fe200000001ff */
[----:B------:R-:W-:Y:S02]  /*6cf0*/  @P1 PRMT R176, R155, 0x7632, R176 ;  /* 0x000076329bb01816 */ /* 0x000fe400000000b0 */
[----:B------:R-:W-:Y:S02]  /*6d00*/  FMUL.FTZ R178, R178, UR12 ;  /* 0x0000000cb2b27c20 */ /* 0x000fe40008410000 */
[----:B------:R-:W-:-:S05]  /*6d10*/  @P1 SHF.L.U32 R176, R176, 0x10, RZ ;  /* 0x00000010b0b01819 */ /* 0x000fca00000006ff */
[----:B------:R-:W-:Y:S01]  /*6d20*/  @P1 FMUL.FTZ R177, R178, R176 ;  /* 0x000000b0b2b11220 */ /* 0x000fe20000410000 */
[----:B------:R-:W-:-:S03]  /*6d30*/  MOV R176, RZ ;  /* 0x000000ff00b07202 */ /* 0x000fc60000000f00 */
[----:B------:R-:W-:Y:S01]  /*6d40*/  FADD.FTZ R107, R107, R177 ;  /* 0x000000b16b6b7221 */ /* 0x000fe20000010000 */
[----:B--2---:R-:W-:-:S05]  /*6d50*/  @P1 SHF.L.U32 R177, R179, 0x10, RZ ;  /* 0x00000010b3b11819 */ /* 0x004fca00000006ff */
[----:B------:R-:W-:-:S05]  /*6d60*/  @P1 FMUL.FTZ R176, R177, R178 ;  /* 0x000000b2b1b01220 */ /* 0x000fca0000410000 */
[----:B------:R-:W-:-:S04]  /*6d70*/  F2FP.BF16.F32.PACK_AB R176, RZ, R176 ;  /* 0x000000b0ffb0723e */ /* 0x000fc800000010ff */
[----:B------:R-:W-:Y:S01]  /*6d80*/  PRMT R147, R147, 0x5410, R176 ;  /* 0x0000541093937816 */ /* 0x000fe200000000b0 */
[----:B------:R-:W-:Y:S06]  /*6d90*/  BRA `(.L_x_1333) ;  /* 0x0000000800b47947 */ /* 0x000fec0003800000 */
.L_x_1352:
[----:B------:R-:W2:Y:S04]  /*6da0*/  LDL.LU R176, [R1+0x20] ;  /* 0x0000200001b07983 */ /* 0x000ea80000300800 */
[----:B------:R-:W3:Y:S01]  /*6db0*/  LDL R177, [R1+0xc] ;  /* 0x00000c0001b17983 */ /* 0x000ee20000100800 */
[----:B------:R-:W-:Y:S01]  /*6dc0*/  ISETP.GT.AND P1, PT, R14, RZ, PT ;  /* 0x000000ff0e00720c */ /* 0x000fe20003f24270 */
[----:B------:R-:W-:Y:S01]  /*6dd0*/  BSSY.RECONVERGENT B3, `(.L_x_1367) ;  /* 0x0000018000037945 */ /* 0x000fe20003800200 */
[----:B-----5:R-:W-:-:S11]  /*6de0*/  PRMT R69, R140, 0x7632, R69 ;  /* 0x000076328c457816 */ /* 0x020fd60000000045 */
[----:B------:R-:W-:Y:S01]  /*6df0*/  @P1 FFMA.FTZ R68, R10, R173, R12 ;  /* 0x000000ad0a441223 */ /* 0x000fe2000001000c */
[----:B--2---:R-:W-:Y:S02]  /*6e00*/  ISETP.NE.AND P6, PT, R176, RZ, PT ;  /* 0x000000ffb000720c */ /* 0x004fe40003fc5270 */
[----:B------:R-:W-:Y:S01]  /*6e10*/  SHF.L.U32 R176, R69, 0x10, RZ ;  /* 0x0000001045b07819 */ /* 0x000fe200000006ff */
[----:B---3--:R-:W-:-:S04]  /*6e20*/  @P1 FADD.FTZ R68, R177, -R68 ;  /* 0x80000044b1441221 */ /* 0x008fc80000010000 */
[----:B------:R-:W-:Y:S01]  /*6e30*/  @P1 FFMA.FTZ R176, R13, R68, R176 ;  /* 0x000000440db01223 */ /* 0x000fe200000100b0 */
[----:B------:R-:W-:-:S05]  /*6e40*/  SHF.L.U32 R68, R140, 0x10, RZ ;  /* 0x000000108c447819 */ /* 0x000fca00000006ff */
[----:B------:R-:W-:-:S04]  /*6e50*/  @P6 FFMA.FTZ R69, R0, R173, R12 ;  /* 0x000000ad00456223 */ /* 0x000fc8000001000c */
[----:B------:R-:W-:-:S04]  /*6e60*/  @P6 FADD.FTZ R69, R195, -R69 ;  /* 0x80000045c3456221 */ /* 0x000fc80000010000 */
[----:B------:R-:W-:Y:S01]  /*6e70*/  @P6 FFMA.FTZ R68, R13, R69, R68 ;  /* 0x000000450d446223 */ /* 0x000fe20000010044 */
[----:B------:R-:W-:Y:S06]  /*6e80*/  @!P0 BRA `(.L_x_1368) ;  /* 0x0000000000308947 */ /* 0x000fec0003800000 */
[----:B------:R-:W-:Y:S01]  /*6e90*/  LOP3.LUT P6, RZ, R188, 0xff, RZ, 0xc0, !PT ;  /* 0x000000ffbcff7812 */ /* 0x000fe200078cc0ff */
[----:B------:R-:W-:Y:S01]  /*6ea0*/  FMUL.FTZ R69, R68, UR13 ;  /* 0x0000000d44457c20 */ /* 0x000fe20008410000 */
[----:B------:R-:W-:-:S03]  /*6eb0*/  HFMA2 R70, -RZ, RZ, 0, 0 ;  /* 0x00000000ff467431 */ /* 0x000fc600000001ff */
[----:B------:R-:W-:-:S08]  /*6ec0*/  FMUL.FTZ R69, R69, UR12 ;  /* 0x0000000c45457c20 */ /* 0x000fd00008410000 */
[----:B------:R-:W-:-:S05]  /*6ed0*/  @P6 SHF.L.U32 R71, R152, 0x10, RZ ;  /* 0x0000001098476819 */ /* 0x000fca00000006ff */
[----:B------:R-:W-:Y:S01]  /*6ee0*/  @P6 FMUL.FTZ R70, R71, R69 ;  /* 0x0000004547466220 */ /* 0x000fe20000410000 */
[----:B------:R-:W-:-:S03]  /*6ef0*/  @P6 SHF.L.U32 R71, R32, 0x10, RZ ;  /* 0x0000001020476819 */ /* 0x000fc600000006ff */
[----:B------:R-:W-:Y:S01]  /*6f00*/  FADD.FTZ R100, R100, R70 ;  /* 0x0000004664647221 */ /* 0x000fe20000010000 */
[----:B------:R-:W-:Y:S01]  /*6f10*/  MOV R70, RZ ;  /* 0x000000ff00467202 */ /* 0x000fe20000000f00 */
[----:B------:R-:W-:-:S05]  /*6f20*/  @P6 FMUL.FTZ R70, R71, R69 ;  /* 0x0000004547466220 */ /* 0x000fca0000410000 */
[----:B------:R-:W-:-:S04]  /*6f30*/  F2FP.BF16.F32.PACK_AB R70, RZ, R70 ;  /* 0x00000046ff46723e */ /* 0x000fc800000010ff */
[----:B------:R-:W-:-:S07]  /*6f40*/  PRMT R144, R70, 0x7610, R144 ;  /* 0x0000761046907816 */ /* 0x000fce0000000090 */
.L_x_1368:
[----:B------:R-:W-:Y:S05]  /*6f50*/  BSYNC.RECONVERGENT B3 ;  /* 0x0000000000037941 */ /* 0x000fea0003800200 */
.L_x_1367:
[----:B------:R-:W-:Y:S04]  /*6f60*/  BSSY.RECONVERGENT B3, `(.L_x_1369) ;  /* 0x0000010000037945 */ /* 0x000fe80003800200 */
[----:B------:R-:W-:Y:S05]  /*6f70*/  @!P0 BRA `(.L_x_1370) ;  /* 0x0000000000388947 */ /* 0x000fea0003800000 */
[----:B------:R-:W2:Y:S01]  /*6f80*/  LDL R177, [R1+0x104] ;  /* 0x0001040001b17983 */ /* 0x000ea20000100800 */
[----:B------:R-:W-:Y:S01]  /*6f90*/  LOP3.LUT P6, RZ, R188, 0xff00, RZ, 0xc0, !PT ;  /* 0x0000ff00bcff7812 */ /* 0x000fe200078cc0ff */
[----:B------:R-:W-:Y:S01]  /*6fa0*/  FMUL.FTZ R69, R176, UR13 ;  /* 0x0000000db0457c20 */ /* 0x000fe20008410000 */
[----:B------:R-:W-:-:S03]  /*6fb0*/  HFMA2 R71, -RZ, RZ, 0, 0 ;  /* 0x00000000ff477431 */ /* 0x000fc600000001ff */
[----:B------:R-:W-:-:S08]  /*6fc0*/  FMUL.FTZ R69, R69, UR12 ;  /* 0x0000000c45457c20 */ /* 0x000fd00008410000 */
[----:B------:R-:W-:-:S04]  /*6fd0*/  @P6 PRMT R70, R152, 0x7632, R70 ;  /* 0x0000763298466816 */ /* 0x000fc80000000046 */
[----:B------:R-:W-:-:S05]  /*6fe0*/  @P6 SHF.L.U32 R70, R70, 0x10, RZ ;  /* 0x0000001046466819 */ /* 0x000fca00000006ff */
[----:B------:R-:W-:Y:S01]  /*6ff0*/  @P6 FMUL.FTZ R71, R69, R70 ;  /* 0x0000004645476220 */ /* 0x000fe20000410000 */
[----:B------:R-:W-:-:S03]  /*7000*/  IMAD.MOV.U32 R70, RZ, RZ, RZ ;  /* 0x000000ffff467224 */ /* 0x000fc600078e00ff */
[----:B------:R-:W-:Y:S01]  /*7010*/  FADD.FTZ R101, R101, R71 ;  /* 0x0000004765657221 */ /* 0x000fe20000010000 */
[----:B--2---:R-:W-:-:S05]  /*7020*/  @P6 SHF.L.U32 R71, R177, 0x10, RZ ;  /* 0x00000010b1476819 */ /* 0x004fca00000006ff */
[----:B------:R-:W-:-:S05]  /*7030*/  @P6 FMUL.FTZ R70, R71, R69 ;  /* 0x0000004547466220 */ /* 0x000fca0000410000 */
[----:B------:R-:W-:-:S04]  /*7040*/  F2FP.BF16.F32.PACK_AB R70, RZ, R70 ;  /* 0x00000046ff46723e */ /* 0x000fc800000010ff */
[----:B------:R-:W-:-:S07]  /*7050*/  PRMT R144, R144, 0x5410, R70 ;  /* 0x0000541090907816 */ /* 0x000fce0000000046 */
.L_x_1370:
[----:B------:R-:W-:Y:S05]  /*7060*/  BSYNC.RECONVERGENT B3 ;  /* 0x0000000000037941 */ /* 0x000fea0003800200 */
.L_x_1369:
[----:B------:R-:W-:Y:S01]  /*7070*/  @P1 FFMA.FTZ R70, R204, R173, R12 ;  /* 0x000000adcc461223 */ /* 0x000fe2000001000c */
[----:B------:R-:W-:Y:S01]  /*7080*/  SHF.L.U32 R69, R141, 0x10, RZ ;  /* 0x000000108d457819 */ /* 0x000fe200000006ff */
[----:B------:R-:W-:Y:S02]  /*7090*/  BSSY.RECONVERGENT B3, `(.L_x_1371) ;  /* 0x0000010000037945 */ /* 0x000fe40003800200 */
[----:B------:R-:W-:-:S04]  /*70a0*/  @P1 FADD.FTZ R70, R234, -R70 ;  /* 0x80000046ea461221 */ /* 0x000fc80000010000 */
[----:B------:R-:W-:Y:S01]  /*70b0*/  @P1 FFMA.FTZ R69, R13, R70, R69 ;  /* 0x000000460d451223 */ /* 0x000fe20000010045 */
[----:B------:R-:W-:Y:S06]  /*70c0*/  @!P0 BRA `(.L_x_1372) ;  /* 0x0000000000308947 */ /* 0x000fec0003800000 */
[----:B------:R-:W-:Y:S01]  /*70d0*/  LOP3.LUT P6, RZ, R188, 0xff0000, RZ, 0xc0, !PT ;  /* 0x00ff0000bcff7812 */ /* 0x000fe200078cc0ff */
[----:B------:R-:W-:Y:S01]  /*70e0*/  FMUL.FTZ R70, R69, UR13 ;  /* 0x0000000d45467c20 */ /* 0x000fe20008410000 */
[----:B------:R-:W-:-:S03]  /*70f0*/  MOV R71, RZ ;  /* 0x000000ff00477202 */ /* 0x000fc60000000f00 */
[----:B------:R-:W-:-:S08]  /*7100*/  FMUL.FTZ R70, R70, UR12 ;  /* 0x0000000c46467c20 */ /* 0x000fd00008410000 */
[----:B------:R-:W-:-:S05]  /*7110*/  @P6 SHF.L.U32 R177, R153, 0x10, RZ ;  /* 0x0000001099b16819 */ /* 0x000fca00000006ff */
[----:B------:R-:W-:Y:S01]  /*7120*/  @P6 FMUL.FTZ R71, R177, R70 ;  /* 0x00000046b1476220 */ /* 0x000fe20000410000 */
[----:B------:R-:W-:-:S03]  /*7130*/  @P6 SHF.L.U32 R177, R33, 0x10, RZ ;  /* 0x0000001021b16819 */ /* 0x000fc600000006ff */
[----:B------:R-:W-:Y:S01]  /*7140*/  FADD.FTZ R102, R102, R71 ;  /* 0x0000004766667221 */ /* 0x000fe20000010000 */
[----:B------:R-:W-:Y:S02]  /*7150*/  HFMA2 R71, -RZ, RZ, 0, 0 ;  /* 0x00000000ff477431 */ /* 0x000fe400000001ff */
[----:B------:R-:W-:-:S05]  /*7160*/  @P6 FMUL.FTZ R71, R177, R70 ;  /* 0x00000046b1476220 */ /* 0x000fca0000410000 */
[----:B------:R-:W-:-:S04]  /*7170*/  F2FP.BF16.F32.PACK_AB R71, RZ, R71 ;  /* 0x00000047ff47723e */ /* 0x000fc800000010ff */
[----:B------:R-:W-:-:S07]  /*7180*/  PRMT R145, R71, 0x7610, R145 ;  /* 0x0000761047917816 */ /* 0x000fce0000000091 */
.L_x_1372:
[----:B------:R-:W-:Y:S05]  /*7190*/  BSYNC.RECONVERGENT B3 ;  /* 0x0000000000037941 */ /* 0x000fea0003800200 */
.L_x_1371:
[----:B------:R-:W2:Y:S01]  /*71a0*/  LDL R178, [R1+0x8] ;  /* 0x0000080001b27983 */ /* 0x000ea20000100800 */
[----:B------:R-:W-:Y:S01]  /*71b0*/  PRMT R71, R141, 0x7632, R71 ;  /* 0x000076328d477816 */ /* 0x000fe20000000047 */
[----:B------:R-:W-:Y:S01]  /*71c0*/  @P1 FFMA.FTZ R70, R9, R173, R12 ;  /* 0x000000ad09461223 */ /* 0x000fe2000001000c */
[----:B------:R-:W-:Y:S02]  /*71d0*/  BSSY.RECONVERGENT B3, `(.L_x_1373) ;  /* 0x0000013000037945 */ /* 0x000fe40003800200 */
[----:B------:R-:W-:Y:S01]  /*71e0*/  SHF.L.U32 R177, R71, 0x10, RZ ;  /* 0x0000001047b17819 */ /* 0x000fe200000006ff */
[----:B--2---:R-:W-:-:S04]  /*71f0*/  @P1 FADD.FTZ R70, R178, -R70 ;  /* 0x80000046b2461221 */ /* 0x004fc80000010000 */
[----:B------:R-:W-:Y:S01]  /*7200*/  @P1 FFMA.FTZ R177, R13, R70, R177 ;  /* 0x000000460db11223 */ /* 0x000fe200000100b1 */
[----:B------:R-:W-:Y:S06]  /*7210*/  @!P0 BRA `(.L_x_1374) ;  /* 0x0000000000388947 */ /* 0x000fec0003800000 */
[----:B------:R-:W2:Y:S01]  /*7220*/  LDL R179, [R1+0x108] ;  /* 0x0001080001b37983 */ /* 0x000ea20000100800 */
[----:B------:R-:W-:Y:S01]  /*7230*/  LOP3.LUT P6, RZ, R188, 0xff000000, RZ, 0xc0, !PT ;  /* 0xff000000bcff7812 */ /* 0x000fe200078cc0ff */
[----:B------:R-:W-:-:S04]  /*7240*/  FMUL.FTZ R71, R177, UR13 ;  /* 0x0000000db1477c20 */ /* 0x000fc80008410000 */
[----:B------:R-:W-:-:S08]  /*7250*/  FMUL.FTZ R71, R71, UR12 ;  /* 0x0000000c47477c20 */ /* 0x000fd00008410000 */
[----:B------:R-:W-:-:S04]  /*7260*/  @P6 PRMT R70, R153, 0x7632, R70 ;  /* 0x0000763299466816 */ /* 0x000fc80000000046 */
[----:B------:R-:W-:Y:S02]  /*7270*/  @P6 SHF.L.U32 R178, R70, 0x10, RZ ;  /* 0x0000001046b26819 */ /* 0x000fe400000006ff */
[----:B------:R-:W-:-:S03]  /*7280*/  MOV R70, RZ ;  /* 0x000000ff00467202 */ /* 0x000fc60000000f00 */
[----:B------:R-:W-:-:S04]  /*7290*/  @P6 FMUL.FTZ R70, R71, R178 ;  /* 0x000000b247466220 */ /* 0x000fc80000410000 */
[----:B------:R-:W-:Y:S01]  /*72a0*/  FADD.FTZ R103, R103, R70 ;  /* 0x0000004667677221 */ /* 0x000fe20000010000 */
[----:B------:R-:W-:Y:S01]  /*72b0*/  HFMA2 R70, -RZ, RZ, 0, 0 ;  /* 0x00000000ff467431 */ /* 0x000fe200000001ff */
[----:B--2---:R-:W-:-:S05]  /*72c0*/  @P6 SHF.L.U32 R178, R179, 0x10, RZ ;  /* 0x00000010b3b26819 */ /* 0x004fca00000006ff */
[----:B------:R-:W-:-:S05]  /*72d0*/  @P6 FMUL.FTZ R70, R178, R71 ;  /* 0x00000047b2466220 */ /* 0x000fca0000410000 */
[----:B------:R-:W-:-:S04]  /*72e0*/  F2FP.BF16.F32.PACK_AB R70, RZ, R70 ;  /* 0x00000046ff46723e */ /* 0x000fc800000010ff */
[----:B------:R-:W-:-:S07]  /*72f0*/  PRMT R145, R145, 0x5410, R70 ;  /* 0x0000541091917816 */ /* 0x000fce0000000046 */
.L_x_1374:
[----:B------:R-:W-:Y:S05]  /*7300*/  BSYNC.RECONVERGENT B3 ;  /* 0x0000000000037941 */ /* 0x000fea0003800200 */
.L_x_1373:
        /* <DEDUP_REMOVED lines=8> */
[----:B------:R-:W-:-:S03]  /*7390*/  IMAD.MOV.U32 R71, RZ, RZ, RZ ;  /* 0x000000ffff477224 */ /* 0x000fc600078e00ff */
        /* <DEDUP_REMOVED lines=9> */
.L_x_1376:
[----:B------:R-:W-:Y:S05]  /*7430*/  BSYNC.RECONVERGENT B3 ;  /* 0x0000000000037941 */ /* 0x000fea0003800200 */
.L_x_1375:
        /* <DEDUP_REMOVED lines=13> */
[----:B------:R-:W-:Y:S01]  /*7510*/  @P6 SHF.L.U32 R199, R179, 0x10, RZ ;  /* 0x00000010b3c76819 */ /* 0x000fe200000006ff */
[----:B------:R-:W-:-:S04]  /*7520*/  HFMA2 R179, -RZ, RZ, 0, 0 ;  /* 0x00000000ffb37431 */ /* 0x000fc800000001ff */
[----:B------:R-:W-:-:S04]  /*7530*/  @P6 FMUL.FTZ R179, R71, R199 ;  /* 0x000000c747b36220 */ /* 0x000fc80000410000 */
[----:B------:R-:W-:Y:S01]  /*7540*/  FADD.FTZ R105, R105, R179 ;  /* 0x000000b369697221 */ /* 0x000fe20000010000 */
[----:B------:R-:W-:Y:S02]  /*7550*/  MOV R179, RZ ;  /* 0x000000ff00b37202 */ /* 0x000fe40000000f00 */
[----:B--2---:R-:W-:-:S05]  /*7560*/  @P6 SHF.L.U32 R199, R214, 0x10, RZ ;  /* 0x00000010d6c76819 */ /* 0x004fca00000006ff */
[----:B------:R-:W-:-:S05]  /*7570*/  @P6 FMUL.FTZ R179, R199, R71 ;  /* 0x00000047c7b36220 */ /* 0x000fca0000410000 */
[----:B------:R-:W-:-:S04]  /*7580*/  F2FP.BF16.F32.PACK_AB R71, RZ, R179 ;  /* 0x000000b3ff47723e */ /* 0x000fc800000010ff */
[----:B------:R-:W-:-:S07]  /*7590*/  PRMT R146, R146, 0x5410, R71 ;  /* 0x0000541092927816 */ /* 0x000fce0000000047 */
.L_x_1378:
[----:B------:R-:W-:Y:S05]  /*75a0*/  BSYNC.RECONVERGENT B3 ;  /* 0x0000000000037941 */ /* 0x000fea0003800200 */
.L_x_1377:
[--C-:B------:R-:W-:Y:S01]  /*75b0*/  @P1 FFMA.FTZ R71, R217, R173, R12.reuse ;  /* 0x000000add9471223 */ /* 0x100fe2000001000c */
[----:B------:R-:W-:Y:S01]  /*75c0*/  F2FP.BF16.F32.PACK_AB R68, R176, R68 ;  /* 0x00000044b044723e */ /* 0x000fe200000010ff */
[----:B------:R-:W-:Y:S01]  /*75d0*/  BSSY.RECONVERGENT B3, `(.L_x_1379) ;  /* 0x0000018000037945 */ /* 0x000fe20003800200 */
[----:B------:R-:W-:Y:S01]  /*75e0*/  F2FP.BF16.F32.PACK_AB R69, R177, R69 ;  /* 0x00000045b145723e */ /* 0x000fe200000010ff */
[----:B------:R-:W-:Y:S01]  /*75f0*/  @P1 FFMA.FTZ R177, R180, R173, R12 ;  /* 0x000000adb4b11223 */ /* 0x000fe2000001000c */
[C---:B------:R-:W-:Y:S01]  /*7600*/  PRMT R176, R143.reuse, 0x7632, R176 ;  /* 0x000076328fb07816 */ /* 0x040fe200000000b0 */
[----:B------:R-:W-:Y:S01]  /*7610*/  @P1 FADD.FTZ R179, R218, -R71 ;  /* 0x80000047dab31221 */ /* 0x000fe20000010000 */
[----:B------:R-:W-:Y:S01]  /*7620*/  SHF.L.U32 R71, R143, 0x10, RZ ;  /* 0x000000108f477819 */ /* 0x000fe200000006ff */
[----:B------:R-:W-:Y:S01]  /*7630*/  @P1 FADD.FTZ R177, R244, -R177 ;  /* 0x800000b1f4b11221 */ /* 0x000fe20000010000 */
[----:B------:R-:W-:Y:S02]  /*7640*/  SHF.L.U32 R176, R176, 0x10, RZ ;  /* 0x00000010b0b07819 */ /* 0x000fe400000006ff */
[----:B------:R-:W-:Y:S01]  /*7650*/  F2FP.BF16.F32.PACK_AB R70, R70, R178 ;  /* 0x000000b24646723e */ /* 0x000fe200000010ff */
[----:B------:R-:W-:-:S02]  /*7660*/  @P1 FFMA.FTZ R71, R13, R179, R71 ;  /* 0x000000b30d471223 */ /* 0x000fc40000010047 */
        /* <DEDUP_REMOVED lines=10> */
[----:B------:R-:W-:Y:S02]  /*7710*/  IMAD.MOV.U32 R178, RZ, RZ, RZ ;  /* 0x000000ffffb27224 */ /* 0x000fe400078e00ff */
[----:B------:R-:W-:-:S05]  /*7720*/  @P1 FMUL.FTZ R178, R179, R177 ;  /* 0x000000b1b3b21220 */ /* 0x000fca0000410000 */
[----:B------:R-:W-:-:S04]  /*7730*/  F2FP.BF16.F32.PACK_AB R178, RZ, R178 ;  /* 0x000000b2ffb2723e */ /* 0x000fc800000010ff */
[----:B------:R-:W-:-:S07]  /*7740*/  PRMT R147, R178, 0x7610, R147 ;  /* 0x00007610b2937816 */ /* 0x000fce0000000093 */
.L_x_1380:
[----:B------:R-:W-:Y:S05]  /*7750*/  BSYNC.RECONVERGENT B3 ;  /* 0x0000000000037941 */ /* 0x000fea0003800200 */
.L_x_1379:
[----:B------:R-:W-:Y:S01]  /*7760*/  F2FP.BF16.F32.PACK_AB R71, R176, R71 ;  /* 0x00000047b047723e */ /* 0x000fe200000010ff */
[----:B------:R-:W-:Y:S06]  /*7770*/  @!P0 BRA `(.L_x_1333) ;  /* 0x00000000003c8947 */ /* 0x000fec0003800000 */
[----:B------:R-:W2:Y:S01]  /*7780*/  LDL R179, [R1+0x110] ;  /* 0x0001100001b37983 */ /* 0x000ea20000100800 */
[----:B------:R-:W-:Y:S01]  /*7790*/  ISETP.GE.U32.AND P1, PT, R188, RZ, PT ;  /* 0x000000ffbc00720c */ /* 0x000fe20003f26070 */
[----:B------:R-:W-:Y:S01]  /*77a0*/  FMUL.FTZ R178, R176, UR13 ;  /* 0x0000000db0b27c20 */ /* 0x000fe20008410000 */
[----:B------:R-:W-:Y:S02]  /*77b0*/  MOV R177, RZ ;  /* 0x000000ff00b17202 */ /* 0x000fe40000000f00 */
[----:B------:R-:W-:Y:S01]  /*77c0*/  ISETP.GE.U32.AND.EX P1, PT, R189, 0x1000000, PT, P1 ;  /* 0x01000000bd00780c */ /* 0x000fe20003f26110 */
[----:B------:R-:W-:-:S12]  /*77d0*/  FMUL.FTZ R178, R178, UR12 ;  /* 0x0000000cb2b27c20 */ /* 0x000fd80008410000 */
[----:B------:R-:W-:-:S04]  /*77e0*/  @P1 PRMT R176, R155, 0x7632, R176 ;  /* 0x000076329bb01816 */ /* 0x000fc800000000b0 */
[----:B------:R-:W-:-:S05]  /*77f0*/  @P1 SHF.L.U32 R176, R176, 0x10, RZ ;  /* 0x00000010b0b01819 */ /* 0x000fca00000006ff */
[----:B------:R-:W-:Y:S01]  /*7800*/  @P1 FMUL.FTZ R177, R178, R176 ;  /* 0x000000b0b2b11220 */ /* 0x000fe20000410000 */
[----:B------:R-:W-:-:S03]  /*7810*/  HFMA2 R176, -RZ, RZ, 0, 0 ;  /* 0x00000000ffb07431 */ /* 0x000fc600000001ff */
[----:B------:R-:W-:Y:S01]  /*7820*/  FADD.FTZ R107, R107, R177 ;  /* 0x000000b16b6b7221 */ /* 0x000fe20000010000 */
[----:B--2---:R-:W-:-:S05]  /*7830*/  @P1 SHF.L.U32 R177, R179, 0x10, RZ ;  /* 0x00000010b3b11819 */ /* 0x004fca00000006ff */
[----:B------:R-:W-:-:S05]  /*7840*/  @P1 FMUL.FTZ R176, R177, R178 ;  /* 0x000000b2b1b01220 */ /* 0x000fca0000410000 */
[----:B------:R-:W-:-:S04]  /*7850*/  F2FP.BF16.F32.PACK_AB R176, RZ, R176 ;  /* 0x000000b0ffb0723e */ /* 0x000fc800000010ff */
[----:B------:R-:W-:-:S07]  /*7860*/  PRMT R147, R147, 0x5410, R176 ;  /* 0x0000541093937816 */ /* 0x000fce00000000b0 */
.L_x_1333:
[----:B------:R-:W-:Y:S05]  /*7870*/  BSYNC.RECONVERGENT B1 ;  /* 0x0000000000017941 */ /* 0x000fea0003800200 */
.L_x_1288:
[----:B------:R-:W-:-:S04]  /*7880*/  ISETP.NE.U32.AND P1, PT, R174, RZ, PT ;  /* 0x000000ffae00720c */ /* 0x000fc80003f25070 */
[----:B------:R-:W-:-:S13]  /*7890*/  ISETP.NE.AND.EX P1, PT, R175, RZ, PT, P1 ;  /* 0x000000ffaf00720c */ /* 0x000fda0003f25310 */
[----:B------:R-:W0:Y:S02]  /*78a0*/  @P1 LDC.64 R174, c[0x0][0x478] ;  /* 0x00011e00ffae1b82 */ /* 0x000e240000000a00 */
[C---:B0-----:R-:W-:Y:S01]  /*78b0*/  @P1 IMAD.WIDE.U32 R174, R172.reuse, 0x10, R174 ;  /* 0x00000010acae1825 */ /* 0x041fe200078e00ae */
[----:B------:R-:W-:-:S04]  /*78c0*/  IADD3 R172, PT, PT, R172, 0x20, RZ ;  /* 0x00000020acac7810 */ /* 0x000fc80007ffe0ff */
[----:B------:R0:W-:Y:S02]  /*78d0*/  @P1 STG.E.128 desc[UR6][R174.64], R68 ;  /* 0x00000044ae001986 */ /* 0x0001e4000c101d06 */
[----:B0-----:R-:W0:Y:S02]  /*78e0*/  @P0 LDC.64 R174, c[0x0][0x468] ;  /* 0x00011a00ffae0b82 */ /* 0x001e240000000a00 */
[C---:B0-----:R-:W-:Y:S01]  /*78f0*/  @P0 IMAD.WIDE.U32 R174, R11.reuse, 0x10, R174 ;  /* 0x000000100bae0825 */ /* 0x041fe200078e00ae */
[----:B------:R-:W-:-:S04]  /*7900*/  IADD3 R11, PT, PT, R11, 0x20, RZ ;  /* 0x000000200b0b7810 */ /* 0x000fc80007ffe0ff */
[----:B------:R0:W-:Y:S03]  /*7910*/  @P0 STG.E.128 desc[UR6][R174.64], R144 ;  /* 0x00000090ae000986 */ /* 0x0001e6000c101d06 */
.L_x_1285:
[----:B------:R-:W-:Y:S05]  /*7920*/  BSYNC.RECONVERGENT B2 ;  /* 0x0000000000027941 */ /* 0x000fea0003800200 */
.L_x_1284:
[----:B------:R-:W-:Y:S04]  /*7930*/  BSSY.RECONVERGENT B2, `(.L_x_1381) ;  /* 0x0000344000027945 */ /* 0x000fe80003800200 */
[----:B------:R-:W-:Y:S05]  /*7940*/  @!P2 BRA `(.L_x_1382) ;  /* 0x000000340008a947 */ /* 0x000fea0003800000 */
[----:B------:R-:W-:Y:S04]  /*7950*/  BSSY.RECONVERGENT B1, `(.L_x_1383) ;  /* 0x0000005000017945 */ /* 0x000fe80003800200 */
[----:B------:R-:W-:Y:S05]  /*7960*/  @!P0 BRA `(.L_x_1384) ;  /* 0x00000000000c8947 */ /* 0x000fea0003800000 */
[----:B-----5:R-:W1:Y:S02]  /*7970*/  LDC.64 R152, c[0x0][0x390] ;  /* 0x0000e400ff987b82 */ /* 0x020e640000000a00 */
[----:B-1----:R-:W-:-:S06]  /*7980*/  IMAD.WIDE.U32 R152, R11, 0x10, R152 ;  /* 0x000000100b987825 */ /* 0x002fcc00078e0098 */
[----:B------:R-:W5:Y:S02]  /*7990*/  LDG.E.128 R152, desc[UR6][R152.64] ;  /* 0x0000000698987981 */ /* 0x000f64000c1e1d00 */
.L_x_1384:
[----:B------:R-:W-:Y:S05]  /*79a0*/  BSYNC.RECONVERGENT B1 ;  /* 0x0000000000017941 */ /* 0x000fea0003800200 */
.L_x_1383:
        /* <DEDUP_REMOVED lines=8> */
[----:B0-----:R-:W2:Y:S01]  /*7a30*/  LDL R175, [R1] ;  /* 0x0000000001af7983 */ /* 0x001ea20000100800 */
[----:B------:R-:W-:Y:S01]  /*7a40*/  ISETP.GT.AND P1, PT, R14, RZ, PT ;  /* 0x000000ff0e00720c */ /* 0x000fe20003f24270 */
[----:B------:R-:W-:Y:S01]  /*7a50*/  BSSY.RECONVERGENT B3, `(.L_x_1388) ;  /* 0x0000017000037945 */ /* 0x000fe20003800200 */
[----:B-----5:R-:W-:-:S04]  /*7a60*/  PRMT R69, R24, 0x7632, R69 ;  /* 0x0000763218457816 */ /* 0x020fc80000000045 */
[----:B------:R-:W-:-:S07]  /*7a70*/  SHF.L.U32 R174, R69, 0x10, RZ ;  /* 0x0000001045ae7819 */ /* 0x000fce00000006ff */
[-CC-:B------:R-:W-:Y:S01]  /*7a80*/  @P1 FFMA.FTZ R68, R7, R173.reuse, R12.reuse ;  /* 0x000000ad07441223 */ /* 0x180fe2000001000c */
[----:B------:R-:W-:-:S04]  /*7a90*/  @P1 FFMA.FTZ R69, R194, R173, R12 ;  /* 0x000000adc2451223 */ /* 0x000fc8000001000c */
[----:B------:R-:W-:Y:S01]  /*7aa0*/  @P1 FADD.FTZ R69, R240, -R69 ;  /* 0x80000045f0451221 */ /* 0x000fe20000010000 */
[----:B--2---:R-:W-:-:S04]  /*7ab0*/  @P1 FADD.FTZ R68, R175, -R68 ;  /* 0x80000044af441221 */ /* 0x004fc80000010000 */
[----:B------:R-:W-:Y:S01]  /*7ac0*/  @P1 FFMA.FTZ R174, R13, R68, R174 ;  /* 0x000000440dae1223 */ /* 0x000fe200000100ae */
[----:B------:R-:W-:-:S05]  /*7ad0*/  SHF.L.U32 R68, R24, 0x10, RZ ;  /* 0x0000001018447819 */ /* 0x000fca00000006ff */
        /* <DEDUP_REMOVED lines=8> */
[----:B------:R-:W-:-:S03]  /*7b60*/  @P6 IMAD.U32 R71, R40, 0x10000, RZ ;  /* 0x0001000028476824 */ /* 0x000fc600078e00ff */
[----:B------:R-:W-:Y:S01]  /*7b70*/  FADD.FTZ R108, R108, R70 ;  /* 0x000000466c6c7221 */ /* 0x000fe20000010000 */
[----:B------:R-:W-:Y:S02]  /*7b80*/  HFMA2 R70, -RZ, RZ, 0, 0 ;  /* 0x00000000ff467431 */ /* 0x000fe400000001ff */
[----:B------:R-:W-:-:S05]  /*7b90*/  @P6 FMUL.FTZ R70, R69, R71 ;  /* 0x0000004745466220 */ /* 0x000fca0000410000 */
[----:B------:R-:W-:-:S04]  /*7ba0*/  F2FP.BF16.F32.PACK_AB R70, RZ, R70 ;  /* 0x00000046ff46723e */ /* 0x000fc800000010ff */
[----:B------:R-:W-:-:S07]  /*7bb0*/  PRMT R144, R70, 0x7610, R144 ;  /* 0x0000761046907816 */ /* 0x000fce0000000090 */
.L_x_1389:
[----:B------:R-:W-:Y:S05]  /*7bc0*/  BSYNC.RECONVERGENT B3 ;  /* 0x0000000000037941 */ /* 0x000fea0003800200 */
.L_x_1388:
[----:B------:R-:W-:Y:S04]  /*7bd0*/  BSSY.RECONVERGENT B3, `(.L_x_1390) ;  /* 0x0000010000037945 */ /* 0x000fe80003800200 */
[----:B------:R-:W-:Y:S05]  /*7be0*/  @!P0 BRA `(.L_x_1391) ;  /* 0x0000000000388947 */ /* 0x000fea0003800000 */
[----:B------:R-:W2:Y:S01]  /*7bf0*/  LDL R175, [R1+0xf4] ;  /* 0x0000f40001af7983 */ /* 0x000ea20000100800 */
[----:B------:R-:W-:Y:S01]  /*7c00*/  LOP3.LUT P6, RZ, R186, 0xff00, RZ, 0xc0, !PT ;  /* 0x0000ff00baff7812 */ /* 0x000fe200078cc0ff */
[----:B------:R-:W-:Y:S01]  /*7c10*/  FMUL.FTZ R69, R174, UR13 ;  /* 0x0000000dae457c20 */ /* 0x000fe20008410000 */
[----:B------:R-:W-:-:S03]  /*7c20*/  MOV R71, RZ ;  /* 0x000000ff00477202 */ /* 0x000fc60000000f00 */
[----:B------:R-:W-:-:S08]  /*7c30*/  FMUL.FTZ R69, R69, UR12 ;  /* 0x0000000c45457c20 */ /* 0x000fd00008410000 */
        /* <DEDUP_REMOVED lines=9> */
.L_x_1391:
[----:B------:R-:W-:Y:S05]  /*7cd0*/  BSYNC.RECONVERGENT B3 ;  /* 0x0000000000037941 */ /* 0x000fea0003800200 */
.L_x_1390:
        /* <DEDUP_REMOVED lines=18> */
.L_x_1393:
[----:B------:R-:W-:Y:S05]  /*7e00*/  BSYNC.RECONVERGENT B3 ;  /* 0x0000000000037941 */ /* 0x000fea0003800200 */
.L_x_1392:
[----:B------:R-:W-:Y:S01]  /*7e10*/  PRMT R71, R25, 0x7632, R71 ;  /* 0x0000763219477816 */ /* 0x000fe20000000047 */
[----:B------:R-:W-:Y:S01]  /*7e20*/  @P1 FFMA.FTZ R70, R6, R173, R12 ;  /* 0x000000ad06461223 */ /* 0x000fe2000001000c */
[----:B------:R-:W-:Y:S02]  /*7e30*/  BSSY.RECONVERGENT B3, `(.L_x_1394) ;  /* 0x0000013000037945 */ /* 0x000fe40003800200 */
[----:B------:R-:W-:Y:S01]  /*7e40*/  SHF.L.U32 R175, R71, 0x10, RZ ;  /* 0x0000001047af7819 */ /* 0x000fe200000006ff */
[----:B------:R-:W-:-:S04]  /*7e50*/  @P1 FADD.FTZ R70, R252, -R70 ;  /* 0x80000046fc461221 */ /* 0x000fc80000010000 */
[----:B------:R-:W-:Y:S01]  /*7e60*/  @P1 FFMA.FTZ R175, R13, R70, R175 ;  /* 0x000000460daf1223 */ /* 0x000fe200000100af */
[----:B------:R-:W-:Y:S06]  /*7e70*/  @!P0 BRA `(.L_x_1395) ;  /* 0x0000000000388947 */ /* 0x000fec0003800000 */
        /* <DEDUP_REMOVED lines=14> */
.L_x_1395:
[----:B------:R-:W-:Y:S05]  /*7f60*/  BSYNC.RECONVERGENT B3 ;  /* 0x0000000000037941 */ /* 0x000fea0003800200 */
.L_x_1394:
        /* <DEDUP_REMOVED lines=18> */
.L_x_1397:
[----:B------:R-:W-:Y:S05]  /*8090*/  BSYNC.RECONVERGENT B3 ;  /* 0x0000000000037941 */ /* 0x000fea0003800200 */
.L_x_1396:
        /* <DEDUP_REMOVED lines=21> */
.L_x_1399:
[----:B------:R-:W-:Y:S05]  /*81f0*/  BSYNC.RECONVERGENT B3 ;  /* 0x0000000000037941 */ /* 0x000fea0003800200 */
.L_x_1398:
        /* <DEDUP_REMOVED lines=9> */
[----:B------:R-:W-:Y:S01]  /*8290*/  F2FP.BF16.F32.PACK_AB R70, R70, R176 ;  /* 0x000000b04646723e */ /* 0x000fe200000010ff */
[----:B------:R-:W-:-:S02]  /*82a0*/  IMAD.U32 R174, R174, 0x10000, RZ ;  /* 0x00010000aeae7824 */ /* 0x000fc400078e00ff */
[C---:B------:R-:W-:Y:S02]  /*82b0*/  @P1 FFMA.FTZ R71, R13.reuse, R177, R71 ;  /* 0x000000b10d471223 */ /* 0x040fe40000010047 */
        /* <DEDUP_REMOVED lines=14> */
.L_x_1401:
[----:B------:R-:W-:Y:S05]  /*83a0*/  BSYNC.RECONVERGENT B3 ;  /* 0x0000000000037941 */ /* 0x000fea0003800200 */
.L_x_1400:
[----:B------:R-:W-:Y:S01]  /*83b0*/  F2FP.BF16.F32.PACK_AB R71, R174, R71 ;  /* 0x00000047ae47723e */ /* 0x000fe200000010ff */
[----:B------:R-:W-:Y:S06]  /*83c0*/  @!P0 BRA `(.L_x_1402) ;  /* 0x0000002800448947 */ /* 0x000fec0003800000 */
[----:B------:R-:W2:Y:S01]  /*83d0*/  LDL R177, [R1+0x100] ;  /* 0x0001000001b17983 */ /* 0x000ea20000100800 */
[----:B------:R-:W-:Y:S01]  /*83e0*/  ISETP.GE.U32.AND P1, PT, R186, RZ, PT ;  /* 0x000000ffba00720c */ /* 0x000fe20003f26070 */
[----:B------:R-:W-:Y:S01]  /*83f0*/  FMUL.FTZ R174, R174, UR13 ;  /* 0x0000000daeae7c20 */ /* 0x000fe20008410000 */
[----:B------:R-:W-:Y:S02]  /*8400*/  HFMA2 R176, -RZ, RZ, 0, 0 ;  /* 0x00000000ffb07431 */ /* 0x000fe400000001ff */
[----:B------:R-:W-:Y:S01]  /*8410*/  ISETP.GE.U32.AND.EX P1, PT, R187, 0x1000000, PT, P1 ;  /* 0x01000000bb00780c */ /* 0x000fe20003f26110 */
[----:B------:R-:W-:-:S12]  /*8420*/  FMUL.FTZ R174, R174, UR12 ;  /* 0x0000000caeae7c20 */ /* 0x000fd80008410000 */
[----:B------:R-:W-:-:S04]  /*8430*/  @P1 PRMT R175, R155, 0x7632, R175 ;  /* 0x000076329baf1816 */ /* 0x000fc800000000af */
        /* <DEDUP_REMOVED lines=9> */
.L_x_1387:
[----:B------:R-:W-:Y:S01]  /*84d0*/  BSSY.RECONVERGENT B3, `(.L_x_1403) ;  /* 0x0000013000037945 */ /* 0x000fe20003800200 */
[----:B------:R-:W-:-:S03]  /*84e0*/  ISETP.GT.AND P6, PT, R14, RZ, PT ;  /* 0x000000ff0e00720c */ /* 0x000fc60003fc4270 */
[----:B------:R-:W-:Y:S10]  /*84f0*/  @!P0 BRA `(.L_x_1404) ;  /* 0x0000000000408947 */ /* 0x000ff40003800000 */
[----:B0-----:R-:W-:Y:S01]  /*8500*/  @P6 FFMA.FTZ R174, R194, R173, R12 ;  /* 0x000000adc2ae6223 */ /* 0x001fe2000001000c */
[----:B-----5:R-:W-:Y:S02]  /*8510*/  LOP3.LUT P1, RZ, R186, 0xff, RZ, 0xc0, !PT ;  /* 0x000000ffbaff7812 */ /* 0x020fe4000782c0ff */
[----:B------:R-:W-:Y:S01]  /*8520*/  SHF.L.U32 R175, R24, 0x10, RZ ;  /* 0x0000001018af7819 */ /* 0x000fe200000006ff */
[----:B------:R-:W-:-:S04]  /*8530*/  @P6 FADD.FTZ R174, R240, -R174 ;  /* 0x800000aef0ae6221 */ /* 0x000fc80000010000 */
[----:B------:R-:W-:-:S04]  /*8540*/  @P6 FFMA.FTZ R175, R13, R174, R175 ;  /* 0x000000ae0daf6223 */ /* 0x000fc800000100af */
[----:B------:R-:W-:Y:S01]  /*8550*/  FMUL.FTZ R174, R175, UR13 ;  /* 0x0000000dafae7c20 */ /* 0x000fe20008410000 */
[----:B------:R-:W-:Y:S01]  /*8560*/  HFMA2 R175, -RZ, RZ, 0, 0 ;  /* 0x00000000ffaf7431 */ /* 0x000fe200000001ff */
[----:B------:R-:W-:Y:S02]  /*8570*/  @P1 SHF.L.U32 R176, R152, 0x10, RZ ;  /* 0x0000001098b01819 */ /* 0x000fe400000006ff */
[----:B------:R-:W-:-:S04]  /*8580*/  FMUL.FTZ R174, R174, UR12 ;  /* 0x0000000caeae7c20 */ /* 0x000fc80008410000 */
[----:B------:R-:W-:Y:S01]  /*8590*/  @P1 FMUL.FTZ R175, R176, R174 ;  /* 0x000000aeb0af1220 */ /* 0x000fe20000410000 */
[----:B------:R-:W-:-:S03]  /*85a0*/  @P1 IMAD.U32 R176, R40, 0x10000, RZ ;  /* 0x0001000028b01824 */ /* 0x000fc600078e00ff */
[----:B------:R-:W-:Y:S01]  /*85b0*/  FADD.FTZ R108, R108, R175 ;  /* 0x000000af6c6c7221 */ /* 0x000fe20000010000 */
[----:B------:R-:W-:Y:S01]  /*85c0*/  MOV R175, RZ ;  /* 0x000000ff00af7202 */ /* 0x000fe20000000f00 */
[----:B------:R-:W-:-:S05]  /*85d0*/  @P1 FMUL.FTZ R175, R176, R174 ;  /* 0x000000aeb0af1220 */ /* 0x000fca0000410000 */
[----:B------:R-:W-:-:S04]  /*85e0*/  F2FP.BF16.F32.PACK_AB R175, RZ, R175 ;  /* 0x000000afffaf723e */ /* 0x000fc800000010ff */
[----:B------:R-:W-:-:S07]  /*85f0*/  PRMT R144, R175, 0x7610, R144 ;  /* 0x00007610af907816 */ /* 0x000fce0000000090 */
.L_x_1404:
[----:B------:R-:W-:Y:S05]  /*8600*/  BSYNC.RECONVERGENT B3 ;  /* 0x0000000000037941 */ /* 0x000fea0003800200 */
.L_x_1403:
[----:B------:R-:W-:Y:S04]  /*8610*/  BSSY.RECONVERGENT B3, `(.L_x_1405) ;  /* 0x0000017000037945 */ /* 0x000fe80003800200 */
[----:B------:R-:W-:Y:S05]  /*8620*/  @!P0 BRA `(.L_x_1406) ;  /* 0x0000000000548947 */ /* 0x000fea0003800000 */
[----:B0-----:R-:W2:Y:S04]  /*8630*/  LDL R174, [R1+0xf4] ;  /* 0x0000f40001ae7983 */ /* 0x001ea80000100800 */
[----:B------:R-:W3:Y:S01]  /*8640*/  LDL R176, [R1] ;  /* 0x0000000001b07983 */ /* 0x000ee20000100800 */
[----:B-----5:R-:W-:Y:S02]  /*8650*/  PRMT R175, R24, 0x7632, R175 ;  /* 0x0000763218af7816 */ /* 0x020fe400000000af */
[----:B------:R-:W-:Y:S02]  /*8660*/  LOP3.LUT P1, RZ, R186, 0xff00, RZ, 0xc0, !PT ;  /* 0x0000ff00baff7812 */ /* 0x000fe4000782c0ff */
[----:B------:R-:W-:Y:S02]  /*8670*/  SHF.L.U32 R175, R175, 0x10, RZ ;  /* 0x00000010afaf7819 */ /* 0x000fe400000006ff */
[----:B--2---:R-:W-:Y:S01]  /*8680*/  MOV R177, R174 ;  /* 0x000000ae00b17202 */ /* 0x004fe20000000f00 */
[----:B------:R-:W-:-:S04]  /*8690*/  @P6 FFMA.FTZ R174, R7, R173, R12 ;  /* 0x000000ad07ae6223 */ /* 0x000fc8000001000c */
[----:B---3--:R-:W-:Y:S01]  /*86a0*/  @P6 FADD.FTZ R174, R176, -R174 ;  /* 0x800000aeb0ae6221 */ /* 0x008fe20000010000 */
[----:B------:R-:W-:-:S03]  /*86b0*/  HFMA2 R176, -RZ, RZ, 0, 0 ;  /* 0x00000000ffb07431 */ /* 0x000fc600000001ff */
[----:B------:R-:W-:-:S04]  /*86c0*/  @P6 FFMA.FTZ R175, R13, R174, R175 ;  /* 0x000000ae0daf6223 */ /* 0x000fc800000100af */
[----:B------:R-:W-:Y:S01]  /*86d0*/  FMUL.FTZ R174, R175, UR13 ;  /* 0x0000000dafae7c20 */ /* 0x000fe20008410000 */
[----:B------:R-:W-:-:S03]  /*86e0*/  @P1 PRMT R175, R152, 0x7632, R175 ;  /* 0x0000763298af1816 */ /* 0x000fc600000000af */
[----:B------:R-:W-:Y:S01]  /*86f0*/  FMUL.FTZ R174, R174, UR12 ;  /* 0x0000000caeae7c20 */ /* 0x000fe20008410000 */
[----:B------:R-:W-:-:S05]  /*8700*/  @P1 SHF.L.U32 R175, R175, 0x10, RZ ;  /* 0x00000010afaf1819 */ /* 0x000fca00000006ff */
[----:B------:R-:W-:Y:S01]  /*8710*/  @P1 FMUL.FTZ R176, R174, R175 ;  /* 0x000000afaeb01220 */ /* 0x000fe20000410000 */
[----:B------:R-:W-:-:S03]  /*8720*/  MOV R175, RZ ;  /* 0x000000ff00af7202 */ /* 0x000fc60000000f00 */
[----:B------:R-:W-:Y:S01]  /*8730*/  FADD.FTZ R109, R109, R176 ;  /* 0x000000b06d6d7221 */ /* 0x000fe20000010000 */
[----:B------:R-:W-:-:S05]  /*8740*/  @P1 SHF.L.U32 R176, R177, 0x10, RZ ;  /* 0x00000010b1b01819 */ /* 0x000fca00000006ff */
[----:B------:R-:W-:-:S05]  /*8750*/  @P1 FMUL.FTZ R175, R176, R174 ;  /* 0x000000aeb0af1220 */ /* 0x000fca0000410000 */
[----:B------:R-:W-:-:S04]  /*8760*/  F2FP.BF16.F32.PACK_AB R175, RZ, R175 ;  /* 0x000000afffaf723e */ /* 0x000fc800000010ff */
[----:B------:R-:W-:-:S07]  /*8770*/  PRMT R144, R144, 0x5410, R175 ;  /* 0x0000541090907816 */ /* 0x000fce00000000af */
.L_x_1406:
[----:B------:R-:W-:Y:S05]  /*8780*/  BSYNC.RECONVERGENT B3 ;  /* 0x0000000000037941 */ /* 0x000fea0003800200 */
.L_x_1405:
[----:B------:R-:W-:Y:S04]  /*8790*/  BSSY.RECONVERGENT B3, `(.L_x_1407) ;  /* 0x0000012000037945 */ /* 0x000fe80003800200 */
[----:B------:R-:W-:Y:S05]  /*87a0*/  @!P0 BRA `(.L_x_1408) ;  /* 0x0000000000408947 */ /* 0x000fea0003800000 */
        /* <DEDUP_REMOVED lines=16> */
.L_x_1408:
[----:B------:R-:W-:Y:S05]  /*88b0*/  BSYNC.RECONVERGENT B3 ;  /* 0x0000000000037941 */ /* 0x000fea0003800200 */
.L_x_1407:
[----:B------:R-:W-:Y:S04]  /*88c0*/  BSSY.RECONVERGENT B3, `(.L_x_1409) ;  /* 0x0000015000037945 */ /* 0x000fe80003800200 */
[----:B------:R-:W-:Y:S05]  /*88d0*/  @!P0 BRA `(.L_x_1410) ;  /* 0x00000000004c8947 */ /* 0x000fea0003800000 */
[----:B------:R-:W2:Y:S01]  /*88e0*/  LDL R177, [R1+0xf8] ;  /* 0x0000f80001b17983 */ /* 0x000ea20000100800 */
[----:B0----5:R-:W-:Y:S01]  /*88f0*/  PRMT R175, R25, 0x7632, R175 ;  /* 0x0000763219af7816 */ /* 0x021fe200000000af */
[----:B------:R-:W-:Y:S01]  /*8900*/  @P6 FFMA.FTZ R174, R6, R173, R12 ;  /* 0x000000ad06ae6223 */ /* 0x000fe2000001000c */
[----:B------:R-:W-:Y:S01]  /*8910*/  LOP3.LUT P1, RZ, R186, 0xff000000, RZ, 0xc0, !PT ;  /* 0xff000000baff7812 */ /* 0x000fe2000782c0ff */
[----:B------:R-:W-:Y:S01]  /*8920*/  HFMA2 R176, -RZ, RZ, 0, 0 ;  /* 0x00000000ffb07431 */ /* 0x000fe200000001ff */
[----:B------:R-:W-:Y:S01]  /*8930*/  SHF.L.U32 R175, R175, 0x10, RZ ;  /* 0x00000010afaf7819 */ /* 0x000fe200000006ff */
[----:B------:R-:W-:-:S04]  /*8940*/  @P6 FADD.FTZ R174, R252, -R174 ;  /* 0x800000aefcae6221 */ /* 0x000fc80000010000 */
[----:B------:R-:W-:-:S04]  /*8950*/  @P6 FFMA.FTZ R175, R13, R174, R175 ;  /* 0x000000ae0daf6223 */ /* 0x000fc800000100af */
[----:B------:R-:W-:Y:S02]  /*8960*/  FMUL.FTZ R174, R175, UR13 ;  /* 0x0000000dafae7c20 */ /* 0x000fe40008410000 */
[----:B------:R-:W-:Y:S02]  /*8970*/  @P1 PRMT R175, R153, 0x7632, R175 ;  /* 0x0000763299af1816 */ /* 0x000fe400000000af */
[----:B------:R-:W-:-:S03]  /*8980*/  FMUL.FTZ R174, R174, UR12 ;  /* 0x0000000caeae7c20 */ /* 0x000fc60008410000 */
[----:B------:R-:W-:-:S04]  /*8990*/  @P1 IMAD.U32 R175, R175, 0x10000, RZ ;  /* 0x00010000afaf1824 */ /* 0x000fc800078e00ff */
[----:B------:R-:W-:Y:S01]  /*89a0*/  @P1 FMUL.FTZ R176, R174, R175 ;  /* 0x000000afaeb01220 */ /* 0x000fe20000410000 */
[----:B------:R-:W-:-:S03]  /*89b0*/  MOV R175, RZ ;  /* 0x000000ff00af7202 */ /* 0x000fc60000000f00 */
[----:B------:R-:W-:Y:S01]  /*89c0*/  FADD.FTZ R111, R111, R176 ;  /* 0x000000b06f6f7221 */ /* 0x000fe20000010000 */
[----:B--2---:R-:W-:-:S05]  /*89d0*/  @P1 SHF.L.U32 R176, R177, 0x10, RZ ;  /* 0x00000010b1b01819 */ /* 0x004fca00000006ff */
[----:B------:R-:W-:-:S05]  /*89e0*/  @P1 FMUL.FTZ R175, R176, R174 ;  /* 0x000000aeb0af1220 */ /* 0x000fca0000410000 */
[----:B------:R-:W-:-:S04]  /*89f0*/  F2FP.BF16.F32.PACK_AB R175, RZ, R175 ;  /* 0x000000afffaf723e */ /* 0x000fc800000010ff */
[----:B------:R-:W-:-:S07]  /*8a00*/  PRMT R145, R145, 0x5410, R175 ;  /* 0x0000541091917816 */ /* 0x000fce00000000af */
.L_x_1410:
[----:B------:R-:W-:Y:S05]  /*8a10*/  BSYNC.RECONVERGENT B3 ;  /* 0x0000000000037941 */ /* 0x000fea0003800200 */
.L_x_1409:
        /* <DEDUP_REMOVED lines=18> */
.L_x_1412:
[----:B------:R-:W-:Y:S05]  /*8b40*/  BSYNC.RECONVERGENT B3 ;  /* 0x0000000000037941 */ /* 0x000fea0003800200 */
.L_x_1411:
        /* <DEDUP_REMOVED lines=12> */
[----:B------:R-:W-:Y:S02]  /*8c10*/  FMUL.FTZ R174, R174, UR12 ;  /* 0x0000000caeae7c20 */ /* 0x000fe40008410000 */
[----:B------:R-:W-:-:S05]  /*8c20*/  @P1 SHF.L.U32 R175, R175, 0x10, RZ ;  /* 0x00000010afaf1819 */ /* 0x000fca00000006ff */
[----:B------:R-:W-:Y:S01]  /*8c30*/  @P1 FMUL.FTZ R176, R174, R175 ;  /* 0x000000afaeb01220 */ /* 0x000fe20000410000 */
[----:B------:R-:W-:-:S03]  /*8c40*/  MOV R175, RZ ;  /* 0x000000ff00af7202 */ /* 0x000fc60000000f00 */
[----:B------:R-:W-:Y:S01]  /*8c50*/  FADD.FTZ R113, R113, R176 ;  /* 0x000000b071717221 */ /* 0x000fe20000010000 */
[----:B--2---:R-:W-:-:S04]  /*8c60*/  @P1 IMAD.U32 R176, R177, 0x10000, RZ ;  /* 0x00010000b1b01824 */ /* 0x004fc800078e00ff */
[----:B------:R-:W-:-:S05]  /*8c70*/  @P1 FMUL.FTZ R175, R176, R174 ;  /* 0x000000aeb0af1220 */ /* 0x000fca0000410000 */
[----:B------:R-:W-:-:S04]  /*8c80*/  F2FP.BF16.F32.PACK_AB R175, RZ, R175 ;  /* 0x000000afffaf723e */ /* 0x000fc800000010ff */
[----:B------:R-:W-:-:S07]  /*8c90*/  PRMT R146, R146, 0x5410, R175 ;  /* 0x0000541092927816 */ /* 0x000fce00000000af */
.L_x_1414:
[----:B------:R-:W-:Y:S05]  /*8ca0*/  BSYNC.RECONVERGENT B3 ;  /* 0x0000000000037941 */ /* 0x000fea0003800200 */
.L_x_1413:
        /* <DEDUP_REMOVED lines=18> */
.L_x_1416:
[----:B------:R-:W-:Y:S05]  /*8dd0*/  BSYNC.RECONVERGENT B3 ;  /* 0x0000000000037941 */ /* 0x000fea0003800200 */
.L_x_1415:
[----:B------:R-:W-:Y:S05]  /*8de0*/  @!P0 BRA `(.L_x_1402) ;  /* 0x0000001c00bc8947 */ /* 0x000fea0003800000 */
[----:B------:R-:W2:Y:S01]  /*8df0*/  LDL R177, [R1+0x100] ;  /* 0x0001000001b17983 */ /* 0x000ea20000100800 */
[----:B-----5:R-:W-:Y:S01]  /*8e00*/  ISETP.GE.U32.AND P1, PT, R186, RZ, PT ;  /* 0x000000ffba00720c */ /* 0x020fe20003f26070 */
[----:B0-----:R-:W-:Y:S01]  /*8e10*/  @P6 FFMA.FTZ R174, R23, R173, R12 ;  /* 0x000000ad17ae6223 */ /* 0x001fe2000001000c */
[----:B------:R-:W-:Y:S01]  /*8e20*/  PRMT R175, R27, 0x7632, R175 ;  /* 0x000076321baf7816 */ /* 0x000fe200000000af */
[----:B------:R-:W-:Y:S01]  /*8e30*/  HFMA2 R176, -RZ, RZ, 0, 0 ;  /* 0x00000000ffb07431 */ /* 0x000fe200000001ff */
[----:B------:R-:W-:Y:S01]  /*8e40*/  ISETP.GE.U32.AND.EX P1, PT, R187, 0x1000000, PT, P1 ;  /* 0x01000000bb00780c */ /* 0x000fe20003f26110 */
[----:B------:R-:W-:Y:S01]  /*8e50*/  @P6 FADD.FTZ R174, R243, -R174 ;  /* 0x800000aef3ae6221 */ /* 0x000fe20000010000 */
[----:B------:R-:W-:-:S05]  /*8e60*/  SHF.L.U32 R175, R175, 0x10, RZ ;  /* 0x00000010afaf7819 */ /* 0x000fca00000006ff */
        /* <DEDUP_REMOVED lines=13> */
.L_x_1386:
[----:B------:R-:W-:-:S04]  /*8f40*/  UISETP.NE.U32.AND UP0, UPT, UR20, URZ, UPT ;  /* 0x000000ff1400728c */ /* 0x000fc8000bf05070 */
[----:B------:R-:W-:-:S06]  /*8f50*/  UISETP.NE.AND.EX UP0, UPT, UR21, URZ, UPT, UP0 ;  /* 0x000000ff1500728c */ /* 0x000fcc000bf05300 */
[----:B------:R-:W-:-:S13]  /*8f60*/  PLOP3.LUT P2, PT, PT, PT, UP0, 0x80, 0x8 ;  /* 0x000000000008781c */ /* 0x000fda0003f4f008 */
[----:B------:R-:W-:Y:S05]  /*8f70*/  @!P2 BRA `(.L_x_1417) ;  /* 0x0000000c0018a947 */ /* 0x000fea0003800000 */
        /* <DEDUP_REMOVED lines=8> */
[----:B------:R-:W1:Y:S01]  /*9000*/  @P6 LDC.64 R68, c[0x0][0x408] ;  /* 0x00010200ff446b82 */ /* 0x000e620000000a00 */
[----:B------:R-:W-:Y:S01]  /*9010*/  @P6 SHF.L.U32 R70, R152, 0x10, RZ ;  /* 0x0000001098466819 */ /* 0x000fe200000006ff */
[----:B-1----:R-:W-:-:S04]  /*9020*/  @P6 FMUL.FTZ R69, R69, R176 ;  /* 0x000000b045456220 */ /* 0x002fc80000410000 */
[----:B------:R-:W-:Y:S01]  /*9030*/  @P6 FMUL.FTZ R68, R69, R68 ;  /* 0x0000004445446220 */ /* 0x000fe20000410000 */
[----:B------:R-:W-:-:S03]  /*9040*/  HFMA2 R69, -RZ, RZ, 0, 0 ;  /* 0x00000000ff457431 */ /* 0x000fc600000001ff */
[----:B------:R-:W-:Y:S01]  /*9050*/  @P6 FMUL.FTZ R69, R70, R68 ;  /* 0x0000004446456220 */ /* 0x000fe20000410000 */
[----:B------:R-:W-:-:S03]  /*9060*/  @P6 SHF.L.U32 R70, R40, 0x10, RZ ;  /* 0x0000001028466819 */ /* 0x000fc600000006ff */
[----:B------:R-:W-:Y:S02]  /*9070*/  FADD.FTZ R108, R108, R69 ;  /* 0x000000456c6c7221 */ /* 0x000fe40000010000 */
[----:B------:R-:W1:Y:S02]  /*9080*/  @P6 LDC.64 R68, c[0x0][0x408] ;  /* 0x00010200ff446b82 */ /* 0x000e640000000a00 */
[----:B-1----:R-:W-:-:S04]  /*9090*/  @P6 FMUL.FTZ R69, R69, R176 ;  /* 0x000000b045456220 */ /* 0x002fc80000410000 */
[----:B------:R-:W-:Y:S01]  /*90a0*/  @P6 FMUL.FTZ R68, R69, R68 ;  /* 0x0000004445446220 */ /* 0x000fe20000410000 */
[----:B------:R-:W-:-:S03]  /*90b0*/  IMAD.MOV.U32 R69, RZ, RZ, RZ ;  /* 0x000000ffff457224 */ /* 0x000fc600078e00ff */
[----:B------:R-:W-:-:S05]  /*90c0*/  @P6 FMUL.FTZ R69, R70, R68 ;  /* 0x0000004446456220 */ /* 0x000fca0000410000 */
[----:B------:R-:W-:-:S04]  /*90d0*/  F2FP.BF16.F32.PACK_AB R69, RZ, R69 ;  /* 0x00000045ff45723e */ /* 0x000fc800000010ff */
[----:B0-----:R-:W-:-:S07]  /*90e0*/  PRMT R144, R69, 0x7610, R144 ;  /* 0x0000761045907816 */ /* 0x001fce0000000090 */
.L_x_1419:
[----:B------:R-:W-:Y:S05]  /*90f0*/  BSYNC.RECONVERGENT B3 ;  /* 0x0000000000037941 */ /* 0x000fea0003800200 */
.L_x_1418:
[----:B------:R-:W2:Y:S01]  /*9100*/  LDL R69, [R1] ;  /* 0x0000000001457983 */ /* 0x000ea20000100800 */
[----:B------:R-:W-:Y:S01]  /*9110*/  FFMA.FTZ R68, R7, R173, R12 ;  /* 0x000000ad07447223 */ /* 0x000fe2000001000c */
[----:B------:R-:W-:Y:S03]  /*9120*/  BSSY.RECONVERGENT B3, `(.L_x_1420) ;  /* 0x0000017000037945 */ /* 0x000fe60003800200 */
[----:B--2---:R-:W-:-:S04]  /*9130*/  FADD.FTZ R68, R69, -R68 ;  /* 0x8000004445447221 */ /* 0x004fc80000010000 */
[----:B------:R-:W-:-:S05]  /*9140*/  FMUL.FTZ R68, R13, R68 ;  /* 0x000000440d447220 */ /* 0x000fca0000410000 */
[----:B0-----:R-:W-:Y:S01]  /*9150*/  FSEL R175, R68, RZ, P1 ;  /* 0x000000ff44af7208 */ /* 0x001fe20000800000 */
[----:B------:R-:W-:Y:S06]  /*9160*/  @!P0 BRA `(.L_x_1421) ;  /* 0x0000000000488947 */ /* 0x000fec0003800000 */
[----:B------:R-:W2:Y:S01]  /*9170*/  LDL R71, [R1+0xf4] ;  /* 0x0000f40001477983 */ /* 0x000ea20000100800 */
[----:B------:R-:W-:Y:S02]  /*9180*/  LOP3.LUT P6, RZ, R186, 0xff00, RZ, 0xc0, !PT ;  /* 0x0000ff00baff7812 */ /* 0x000fe400078cc0ff */
[----:B------:R-:W-:-:S11]  /*9190*/  MOV R70, RZ ;  /* 0x000000ff00467202 */ /* 0x000fd60000000f00 */
        /* <DEDUP_REMOVED lines=10> */
[----:B------:R-:W-:Y:S01]  /*9240*/  HFMA2 R69, -RZ, RZ, 0, 0 ;  /* 0x00000000ff457431 */ /* 0x000fe200000001ff */
[----:B--2---:R-:W-:-:S05]  /*9250*/  @P6 SHF.L.U32 R70, R71, 0x10, RZ ;  /* 0x0000001047466819 */ /* 0x004fca00000006ff */
[----:B------:R-:W-:-:S05]  /*9260*/  @P6 FMUL.FTZ R69, R70, R68 ;  /* 0x0000004446456220 */ /* 0x000fca0000410000 */
[----:B------:R-:W-:-:S04]  /*9270*/  F2FP.BF16.F32.PACK_AB R69, RZ, R69 ;  /* 0x00000045ff45723e */ /* 0x000fc800000010ff */
[----:B------:R-:W-:-:S07]  /*9280*/  PRMT R144, R144, 0x5410, R69 ;  /* 0x0000541090907816 */ /* 0x000fce0000000045 */
.L_x_1421:
[----:B------:R-:W-:Y:S05]  /*9290*/  BSYNC.RECONVERGENT B3 ;  /* 0x0000000000037941 */ /* 0x000fea0003800200 */
.L_x_1420:
        /* <DEDUP_REMOVED lines=22> */
.L_x_1423:
[----:B------:R-:W-:Y:S05]  /*9400*/  BSYNC.RECONVERGENT B3 ;  /* 0x0000000000037941 */ /* 0x000fea0003800200 */
.L_x_1422:
[----:B------:R-:W-:Y:S01]  /*9410*/  FFMA.FTZ R68, R6, R173, R12 ;  /* 0x000000ad06447223 */ /* 0x000fe2000001000c */
[----:B------:R-:W-:Y:S03]  /*9420*/  BSSY.RECONVERGENT B3, `(.L_x_1424) ;  /* 0x0000017000037945 */ /* 0x000fe60003800200 */
[----:B------:R-:W-:-:S04]  /*9430*/  FADD.FTZ R68, R252, -R68 ;  /* 0x80000044fc447221 */ /* 0x000fc80000010000 */
[----:B------:R-:W-:-:S05]  /*9440*/  FMUL.FTZ R68, R13, R68 ;  /* 0x000000440d447220 */ /* 0x000fca0000410000 */
[----:B------:R-:W-:Y:S01]  /*9450*/  FSEL R71, R68, RZ, P1 ;  /* 0x000000ff44477208 */ /* 0x000fe20000800000 */
        /* <DEDUP_REMOVED lines=14> */
[----:B------:R-:W-:Y:S02]  /*9540*/  HFMA2 R69, -RZ, RZ, 0, 0 ;  /* 0x00000000ff457431 */ /* 0x000fe400000001ff */
[----:B--2---:R-:W-:-:S04]  /*9550*/  @P6 IMAD.U32 R70, R177, 0x10000, RZ ;  /* 0x00010000b1466824 */ /* 0x004fc800078e00ff */
[----:B------:R-:W-:-:S05]  /*9560*/  @P6 FMUL.FTZ R69, R70, R68 ;  /* 0x0000004446456220 */ /* 0x000fca0000410000 */
[----:B------:R-:W-:-:S04]  /*9570*/  F2FP.BF16.F32.PACK_AB R69, RZ, R69 ;  /* 0x00000045ff45723e */ /* 0x000fc800000010ff */
[----:B------:R-:W-:-:S07]  /*9580*/  PRMT R145, R145, 0x5410, R69 ;  /* 0x0000541091917816 */ /* 0x000fce0000000045 */
.L_x_1425:
[----:B------:R-:W-:Y:S05]  /*9590*/  BSYNC.RECONVERGENT B3 ;  /* 0x0000000000037941 */ /* 0x000fea0003800200 */
.L_x_1424:
        /* <DEDUP_REMOVED lines=22> */
.L_x_1427:
[----:B------:R-:W-:Y:S05]  /*9700*/  BSYNC.RECONVERGENT B3 ;  /* 0x0000000000037941 */ /* 0x000fea0003800200 */
.L_x_1426:
[----:B------:R-:W-:Y:S01]  /*9710*/  FFMA.FTZ R68, R5, R173, R12 ;  /* 0x000000ad05447223 */ /* 0x000fe2000001000c */
[----:B------:R-:W-:Y:S03]  /*9720*/  BSSY.RECONVERGENT B3, `(.L_x_1428) ;  /* 0x0000017000037945 */ /* 0x000fe60003800200 */
[----:B------:R-:W-:-:S04]  /*9730*/  FADD.FTZ R68, R251, -R68 ;  /* 0x80000044fb447221 */ /* 0x000fc80000010000 */
        /* <DEDUP_REMOVED lines=21> */
.L_x_1429:
[----:B------:R-:W-:Y:S05]  /*9890*/  BSYNC.RECONVERGENT B3 ;  /* 0x0000000000037941 */ /* 0x000fea0003800200 */
.L_x_1428:
[----:B------:R-:W-:Y:S01]  /*98a0*/  F2FP.BF16.F32.PACK_AB R69, R71, R174 ;  /* 0x000000ae4745723e */ /* 0x000fe200000010ff */
[-CC-:B------:R-:W-:Y:S01]  /*98b0*/  FFMA.FTZ R174, R23, R173.reuse, R12.reuse ;  /* 0x000000ad17ae7223 */ /* 0x180fe2000001000c */
[----:B------:R-:W-:Y:S01]  /*98c0*/  FFMA.FTZ R71, R219, R173, R12 ;  /* 0x000000addb477223 */ /* 0x000fe2000001000c */
[----:B------:R-:W-:Y:S01]  /*98d0*/  BSSY.RECONVERGENT B3, `(.L_x_1430) ;  /* 0x000001a000037945 */ /* 0x000fe20003800200 */
[----:B------:R-:W-:Y:S01]  /*98e0*/  F2FP.BF16.F32.PACK_AB R68, R175, R176 ;  /* 0x000000b0af44723e */ /* 0x000fe200000010ff */
[----:B------:R-:W-:Y:S01]  /*98f0*/  FADD.FTZ R174, R243, -R174 ;  /* 0x800000aef3ae7221 */ /* 0x000fe20000010000 */
[----:B------:R-:W-:Y:S01]  /*9900*/  FADD.FTZ R71, R220, -R71 ;  /* 0x80000047dc477221 */ /* 0x000fe20000010000 */
[----:B------:R-:W-:Y:S02]  /*9910*/  F2FP.BF16.F32.PACK_AB R70, R177, R70 ;  /* 0x00000046b146723e */ /* 0x000fe400000010ff */
[C---:B------:R-:W-:Y:S01]  /*9920*/  FMUL.FTZ R174, R13.reuse, R174 ;  /* 0x000000ae0dae7220 */ /* 0x040fe20000410000 */
[----:B------:R-:W-:-:S04]  /*9930*/  FMUL.FTZ R71, R13, R71 ;  /* 0x000000470d477220 */ /* 0x000fc80000410000 */
[----:B------:R-:W-:Y:S02]  /*9940*/  FSEL R176, R174, RZ, P1 ;  /* 0x000000ffaeb07208 */ /* 0x000fe40000800000 */
        /* <DEDUP_REMOVED lines=18> */
.L_x_1431:
[----:B------:R-:W-:Y:S05]  /*9a70*/  BSYNC.RECONVERGENT B3 ;  /* 0x0000000000037941 */ /* 0x000fea0003800200 */
.L_x_1430:
[----:B------:R-:W-:Y:S01]  /*9a80*/  F2FP.BF16.F32.PACK_AB R71, R176, R71 ;  /* 0x00000047b047723e */ /* 0x000fe200000010ff */
[----:B------:R-:W-:Y:S06]  /*9a90*/  @!P0 BRA `(.L_x_1402) ;  /* 0x0000001000908947 */ /* 0x000fec0003800000 */
[----:B------:R-:W2:Y:S01]  /*9aa0*/  LDL R178, [R1+0x100] ;  /* 0x0001000001b27983 */ /* 0x000ea20000100800 */
[----:B------:R-:W-:Y:S02]  /*9ab0*/  ISETP.GE.U32.AND P1, PT, R186, RZ, PT ;  /* 0x000000ffba00720c */ /* 0x000fe40003f26070 */
[----:B------:R-:W-:Y:S02]  /*9ac0*/  MOV R177, RZ ;  /* 0x000000ff00b17202 */ /* 0x000fe40000000f00 */
[----:B------:R-:W-:-:S13]  /*9ad0*/  ISETP.GE.U32.AND.EX P1, PT, R187, 0x1000000, PT, P1 ;  /* 0x01000000bb00780c */ /* 0x000fda0003f26110 */
[----:B------:R-:W0:Y:S02]  /*9ae0*/  @P1 LDC.64 R174, c[0x0][0x408] ;  /* 0x00010200ffae1b82 */ /* 0x000e240000000a00 */
[----:B0-----:R-:W-:-:S04]  /*9af0*/  @P1 FMUL.FTZ R175, R176, R175 ;  /* 0x000000afb0af1220 */ /* 0x001fc80000410000 */
[----:B------:R-:W-:Y:S01]  /*9b00*/  @P1 FMUL.FTZ R174, R175, R174 ;  /* 0x000000aeafae1220 */ /* 0x000fe20000410000 */
[----:B------:R-:W-:-:S05]  /*9b10*/  @P1 PRMT R175, R155, 0x7632, R175 ;  /* 0x000076329baf1816 */ /* 0x000fca00000000af */
[----:B------:R-:W-:-:S04]  /*9b20*/  @P1 IMAD.U32 R175, R175, 0x10000, RZ ;  /* 0x00010000afaf1824 */ /* 0x000fc800078e00ff */
        /* <DEDUP_REMOVED lines=9> */
[----:B------:R-:W-:Y:S01]  /*9bc0*/  PRMT R147, R147, 0x5410, R175 ;  /* 0x0000541093937816 */ /* 0x000fe200000000af */
[----:B------:R-:W-:Y:S06]  /*9bd0*/  BRA `(.L_x_1402) ;  /* 0x0000001000407947 */ /* 0x000fec0003800000 */
.L_x_1417:
[----:B------:R-:W-:Y:S04]  /*9be0*/  BSSY.RECONVERGENT B3, `(.L_x_1432) ;  /* 0x0000020000037945 */ /* 0x000fe80003800200 */
[----:B------:R-:W-:Y:S05]  /*9bf0*/  @!P0 BRA `(.L_x_1433) ;  /* 0x0000000000788947 */ /* 0x000fea0003800000 */
[----:B-----5:R-:W-:Y:S01]  /*9c00*/  LOP3.LUT P1, RZ, R186, 0xff, RZ, 0xc0, !PT ;  /* 0x000000ffbaff7812 */ /* 0x020fe2000782c0ff */
[----:B------:R-:W-:Y:S01]  /*9c10*/  BSSY.RECONVERGENT B4, `(.L_x_1434) ;  /* 0x000000c000047945 */ /* 0x000fe20003800200 */
[----:B0-----:R-:W-:-:S11]  /*9c20*/  MOV R174, RZ ;  /* 0x000000ff00ae7202 */ /* 0x001fd60000000f00 */
        /* <DEDUP_REMOVED lines=10> */
.L_x_1435:
[----:B------:R-:W-:Y:S05]  /*9cd0*/  BSYNC.RECONVERGENT B4 ;  /* 0x0000000000047941 */ /* 0x000fea0003800200 */
.L_x_1434:
        /* <DEDUP_REMOVED lines=13> */
.L_x_1437:
[----:B------:R-:W-:Y:S05]  /*9db0*/  BSYNC.RECONVERGENT B4 ;  /* 0x0000000000047941 */ /* 0x000fea0003800200 */
.L_x_1436:
[----:B------:R-:W-:-:S04]  /*9dc0*/  F2FP.BF16.F32.PACK_AB R174, RZ, R174 ;  /* 0x000000aeffae723e */ /* 0x000fc800000010ff */
[----:B------:R-:W-:-:S07]  /*9dd0*/  PRMT R144, R174, 0x7610, R144 ;  /* 0x00007610ae907816 */ /* 0x000fce0000000090 */
.L_x_1433:
[----:B------:R-:W-:Y:S05]  /*9de0*/  BSYNC.RECONVERGENT B3 ;  /* 0x0000000000037941 */ /* 0x000fea0003800200 */
.L_x_1432:
[----:B------:R-:W-:Y:S04]  /*9df0*/  BSSY.RECONVERGENT B3, `(.L_x_1438) ;  /* 0x0000023000037945 */ /* 0x000fe80003800200 */
[----:B------:R-:W-:Y:S05]  /*9e00*/  @!P0 BRA `(.L_x_1439) ;  /* 0x0000000000848947 */ /* 0x000fea0003800000 */
[----:B------:R1:W5:Y:S02]  /*9e10*/  LDL R176, [R1] ;  /* 0x0000000001b07983 */ /* 0x0003640000100800 */
[----:B-----5:R-:W-:Y:S01]  /*9e20*/  LOP3.LUT P1, RZ, R186, 0xff00, RZ, 0xc0, !PT ;  /* 0x0000ff00baff7812 */ /* 0x020fe2000782c0ff */
[----:B------:R-:W-:Y:S01]  /*9e30*/  BSSY.RECONVERGENT B4, `(.L_x_1440) ;  /* 0x000000d000047945 */ /* 0x000fe20003800200 */
[----:B0-----:R-:W-:-:S11]  /*9e40*/  MOV R174, RZ ;  /* 0x000000ff00ae7202 */ /* 0x001fd60000000f00 */
[----:B-1----:R-:W-:Y:S05]  /*9e50*/  @!P1 BRA `(.L_x_1441) ;  /* 0x0000000000289947 */ /* 0x002fea0003800000 */
        /* <DEDUP_REMOVED lines=10> */
.L_x_1441:
[----:B------:R-:W-:Y:S05]  /*9f00*/  BSYNC.RECONVERGENT B4 ;  /* 0x0000000000047941 */ /* 0x000fea0003800200 */
.L_x_1440:
        /* <DEDUP_REMOVED lines=14> */
.L_x_1443:
[----:B------:R-:W-:Y:S05]  /*9ff0*/  BSYNC.RECONVERGENT B4 ;  /* 0x0000000000047941 */ /* 0x000fea0003800200 */
.L_x_1442:
[----:B------:R-:W-:-:S04]  /*a000*/  F2FP.BF16.F32.PACK_AB R174, RZ, R174 ;  /* 0x000000aeffae723e */ /* 0x000fc800000010ff */
[----:B------:R-:W-:-:S07]  /*a010*/  PRMT R144, R144, 0x5410, R174 ;  /* 0x0000541090907816 */ /* 0x000fce00000000ae */
.L_x_1439:
[----:B------:R-:W-:Y:S05]  /*a020*/  BSYNC.RECONVERGENT B3 ;  /* 0x0000000000037941 */ /* 0x000fea0003800200 */
.L_x_1438:
[----:B------:R-:W-:Y:S04]  /*a030*/  BSSY.RECONVERGENT B3, `(.L_x_1444) ;  /* 0x0000020000037945 */ /* 0x000fe80003800200 */
[----:B------:R-:W-:Y:S05]  /*a040*/  @!P0 BRA `(.L_x_1445) ;  /* 0x0000000000788947 */ /* 0x000fea0003800000 */
[----:B-----5:R-:W-:Y:S01]  /*a050*/  LOP3.LUT P1, RZ, R186, 0xff0000, RZ, 0xc0, !PT ;  /* 0x00ff0000baff7812 */ /* 0x020fe2000782c0ff */
[----:B------:R-:W-:Y:S01]  /*a060*/  BSSY.RECONVERGENT B4, `(.L_x_1446) ;  /* 0x000000c000047945 */ /* 0x000fe20003800200 */
[----:B0-----:R-:W-:-:S11]  /*a070*/  MOV R174, RZ ;  /* 0x000000ff00ae7202 */ /* 0x001fd60000000f00 */
        /* <DEDUP_REMOVED lines=10> */
.L_x_1447:
[----:B------:R-:W-:Y:S05]  /*a120*/  BSYNC.RECONVERGENT B4 ;  /* 0x0000000000047941 */ /* 0x000fea0003800200 */
.L_x_1446:
        /* <DEDUP_REMOVED lines=13> */
.L_x_1449:
[----:B------:R-:W-:Y:S05]  /*a200*/  BSYNC.RECONVERGENT B4 ;  /* 0x0000000000047941 */ /* 0x000fea0003800200 */
.L_x_1448:
[----:B------:R-:W-:-:S04]  /*a210*/  F2FP.BF16.F32.PACK_AB R174, RZ, R174 ;  /* 0x000000aeffae723e */ /* 0x000fc800000010ff */
[----:B------:R-:W-:-:S07]  /*a220*/  PRMT R145, R174, 0x7610, R145 ;  /* 0x00007610ae917816 */ /* 0x000fce0000000091 */
.L_x_1445:
[----:B------:R-:W-:Y:S05]  /*a230*/  BSYNC.RECONVERGENT B3 ;  /* 0x0000000000037941 */ /* 0x000fea0003800200 */
.L_x_1444:
        /* <DEDUP_REMOVED lines=16> */
.L_x_1453:
[----:B------:R-:W-:Y:S05]  /*a340*/  BSYNC.RECONVERGENT B4 ;  /* 0x0000000000047941 */ /* 0x000fea0003800200 */
.L_x_1452:
        /* <DEDUP_REMOVED lines=14> */
.L_x_1455:
[----:B------:R-:W-:Y:S05]  /*a430*/  BSYNC.RECONVERGENT B4 ;  /* 0x0000000000047941 */ /* 0x000fea0003800200 */
.L_x_1454:
[----:B------:R-:W-:-:S04]  /*a440*/  F2FP.BF16.F32.PACK_AB R174, RZ, R174 ;  /* 0x000000aeffae723e */ /* 0x000fc800000010ff */
[----:B------:R-:W-:-:S07]  /*a450*/  PRMT R145, R145, 0x5410, R174 ;  /* 0x0000541091917816 */ /* 0x000fce00000000ae */
.L_x_1451:
[----:B------:R-:W-:Y:S05]  /*a460*/  BSYNC.RECONVERGENT B3 ;  /* 0x0000000000037941 */ /* 0x000fea0003800200 */
.L_x_1450:
        /* <DEDUP_REMOVED lines=15> */
.L_x_1459:
[----:B------:R-:W-:Y:S05]  /*a560*/  BSYNC.RECONVERGENT B4 ;  /* 0x0000000000047941 */ /* 0x000fea0003800200 */
.L_x_1458:
        /* <DEDUP_REMOVED lines=13> */
.L_x_1461:
[----:B------:R-:W-:Y:S05]  /*a640*/  BSYNC.RECONVERGENT B4 ;  /* 0x0000000000047941 */ /* 0x000fea0003800200 */
.L_x_1460:
[----:B------:R-:W-:-:S04]  /*a650*/  F2FP.BF16.F32.PACK_AB R174, RZ, R174 ;  /* 0x000000aeffae723e */ /* 0x000fc800000010ff */
[----:B------:R-:W-:-:S07]  /*a660*/  PRMT R146, R174, 0x7610, R146 ;  /* 0x00007610ae927816 */ /* 0x000fce0000000092 */
.L_x_1457:
[----:B------:R-:W-:Y:S05]  /*a670*/  BSYNC.RECONVERGENT B3 ;  /* 0x0000000000037941 */ /* 0x000fea0003800200 */
.L_x_1456:
        /* <DEDUP_REMOVED lines=16> */
.L_x_1465:
[----:B------:R-:W-:Y:S05]  /*a780*/  BSYNC.RECONVERGENT B4 ;  /* 0x0000000000047941 */ /* 0x000fea0003800200 */
.L_x_1464:
[----:B------:R-:W-:Y:S01]  /*a790*/  BSSY.RECONVERGENT B4, `(.L_x_1466) ;  /* 0x000000e000047945 */ /* 0x000fe20003800200 */
[----:B------:R-:W-:Y:S01]  /*a7a0*/  FADD.FTZ R113, R113, R174 ;  /* 0x000000ae71717221 */ /* 0x000fe20000010000 */
[----:B------:R-:W-:Y:S02]  /*a7b0*/  IMAD.MOV.U32 R174, RZ, RZ, RZ ;  /* 0x000000ffffae7224 */ /* 0x000fe400078e00ff */
        /* <DEDUP_REMOVED lines=11> */
.L_x_1467:
[----:B------:R-:W-:Y:S05]  /*a870*/  BSYNC.RECONVERGENT B4 ;  /* 0x0000000000047941 */ /* 0x000fea0003800200 */
.L_x_1466:
[----:B------:R-:W-:-:S04]  /*a880*/  F2FP.BF16.F32.PACK_AB R174, RZ, R174 ;  /* 0x000000aeffae723e */ /* 0x000fc800000010ff */
[----:B------:R-:W-:-:S07]  /*a890*/  PRMT R146, R146, 0x5410, R174 ;  /* 0x0000541092927816 */ /* 0x000fce00000000ae */
.L_x_1463:
[----:B------:R-:W-:Y:S05]  /*a8a0*/  BSYNC.RECONVERGENT B3 ;  /* 0x0000000000037941 */ /* 0x000fea0003800200 */
.L_x_1462:
[----:B------:R-:W-:Y:S04]  /*a8b0*/  BSSY.RECONVERGENT B3, `(.L_x_1468) ;  /* 0x0000020000037945 */ /* 0x000fe80003800200 */
[----:B------:R-:W-:Y:S05]  /*a8c0*/  @!P0 BRA `(.L_x_1469) ;  /* 0x0000000000788947 */ /* 0x000fea0003800000 */
[----:B-----5:R-:W-:Y:S01]  /*a8d0*/  LOP3.LUT P1, RZ, R187, 0xff0000, RZ, 0xc0, !PT ;  /* 0x00ff0000bbff7812 */ /* 0x020fe2000782c0ff */
[----:B------:R-:W-:Y:S01]  /*a8e0*/  BSSY.RECONVERGENT B4, `(.L_x_1470) ;  /* 0x000000c000047945 */ /* 0x000fe20003800200 */
[----:B0-----:R-:W-:-:S11]  /*a8f0*/  HFMA2 R174, -RZ, RZ, 0, 0 ;  /* 0x00000000ffae7431 */ /* 0x001fd600000001ff */
        /* <DEDUP_REMOVED lines=10> */
.L_x_1471:
[----:B------:R-:W-:Y:S05]  /*a9a0*/  BSYNC.RECONVERGENT B4 ;  /* 0x0000000000047941 */ /* 0x000fea0003800200 */
.L_x_1470:
        /* <DEDUP_REMOVED lines=13> */
.L_x_1473:
[----:B------:R-:W-:Y:S05]  /*aa80*/  BSYNC.RECONVERGENT B4 ;  /* 0x0000000000047941 */ /* 0x000fea0003800200 */
.L_x_1472:
[----:B------:R-:W-:-:S04]  /*aa90*/  F2FP.BF16.F32.PACK_AB R174, RZ, R174 ;  /* 0x000000aeffae723e */ /* 0x000fc800000010ff */
[----:B------:R-:W-:-:S07]  /*aaa0*/  PRMT R147, R174, 0x7610, R147 ;  /* 0x00007610ae937816 */ /* 0x000fce0000000093 */
.L_x_1469:
[----:B------:R-:W-:Y:S05]  /*aab0*/  BSYNC.RECONVERGENT B3 ;  /* 0x0000000000037941 */ /* 0x000fea0003800200 */
.L_x_1468:
[----:B------:R-:W-:Y:S05]  /*aac0*/  @!P0 BRA `(.L_x_1402) ;  /* 0x0000000000848947 */ /* 0x000fea0003800000 */
[----:B-----5:R-:W-:Y:S01]  /*aad0*/  ISETP.GE.U32.AND P1, PT, R186, RZ, PT ;  /* 0x000000ffba00720c */ /* 0x020fe20003f26070 */
[----:B------:R-:W-:Y:S01]  /*aae0*/  BSSY.RECONVERGENT B3, `(.L_x_1474) ;  /* 0x000000e000037945 */ /* 0x000fe20003800200 */
[----:B0-----:R-:W-:Y:S02]  /*aaf0*/  HFMA2 R174, -RZ, RZ, 0, 0 ;  /* 0x00000000ffae7431 */ /* 0x001fe400000001ff */
        /* <DEDUP_REMOVED lines=12> */
.L_x_1475:
[----:B------:R-:W-:Y:S05]  /*abc0*/  BSYNC.RECONVERGENT B3 ;  /* 0x0000000000037941 */ /* 0x000fea0003800200 */
.L_x_1474:
        /* <DEDUP_REMOVED lines=14> */
.L_x_1477:
[----:B------:R-:W-:Y:S05]  /*acb0*/  BSYNC.RECONVERGENT B3 ;  /* 0x0000000000037941 */ /* 0x000fea0003800200 */
.L_x_1476:
[----:B------:R-:W-:-:S04]  /*acc0*/  F2FP.BF16.F32.PACK_AB R174, RZ, R174 ;  /* 0x000000aeffae723e */ /* 0x000fc800000010ff */
[----:B------:R-:W-:-:S07]  /*acd0*/  PRMT R147, R147, 0x5410, R174 ;  /* 0x0000541093937816 */ /* 0x000fce00000000ae */
.L_x_1402:
[----:B------:R-:W-:Y:S05]  /*ace0*/  BSYNC.RECONVERGENT B1 ;  /* 0x0000000000017941 */ /* 0x000fea0003800200 */
.L_x_1385:
        /* <DEDUP_REMOVED lines=8> */
.L_x_1382:
[----:B------:R-:W-:Y:S05]  /*ad70*/  BSYNC.RECONVERGENT B2 ;  /* 0x0000000000027941 */ /* 0x000fea0003800200 */
.L_x_1381:
[----:B------:R-:W-:Y:S04]  /*ad80*/  BSSY.RECONVERGENT B2, `(.L_x_1478) ;  /* 0x000033f000027945 */ /* 0x000fe80003800200 */
[----:B------:R-:W-:Y:S05]  /*ad90*/  @!P3 BRA `(.L_x_1479) ;  /* 0x0000003000f4b947 */ /* 0x000fea0003800000 */
[----:B------:R-:W-:Y:S04]  /*ada0*/  BSSY.RECONVERGENT B1, `(.L_x_1480) ;  /* 0x0000005000017945 */ /* 0x000fe80003800200 */
[----:B------:R-:W-:Y:S05]  /*adb0*/  @!P0 BRA `(.L_x_1481) ;  /* 0x00000000000c8947 */ /* 0x000fea0003800000 */
[----:B-----5:R-:W2:Y:S02]  /*adc0*/  LDC.64 R152, c[0x0][0x390] ;  /* 0x0000e400ff987b82 */ /* 0x020ea40000000a00 */
[----:B--2---:R-:W-:-:S06]  /*add0*/  IMAD.WIDE.U32 R152, R11, 0x10, R152 ;  /* 0x000000100b987825 */ /* 0x004fcc00078e0098 */
[----:B------:R-:W5:Y:S02]  /*ade0*/  LDG.E.128 R152, desc[UR6][R152.64] ;  /* 0x0000000698987981 */ /* 0x000f64000c1e1d00 */
.L_x_1481:
[----:B------:R-:W-:Y:S05]  /*adf0*/  BSYNC.RECONVERGENT B1 ;  /* 0x0000000000017941 */ /* 0x000fea0003800200 */
.L_x_1480:
        /* <DEDUP_REMOVED lines=9> */
[----:B------:R-:W-:Y:S01]  /*ae90*/  BSSY.RECONVERGENT B3, `(.L_x_1485) ;  /* 0x0000017000037945 */ /* 0x000fe20003800200 */
[----:B-----5:R-:W-:-:S04]  /*aea0*/  PRMT R69, R160, 0x7632, R69 ;  /* 0x00007632a0457816 */ /* 0x020fc80000000045 */
[----:B01----:R-:W-:-:S07]  /*aeb0*/  SHF.L.U32 R174, R69, 0x10, RZ ;  /* 0x0000001045ae7819 */ /* 0x003fce00000006ff */
[-CC-:B------:R-:W-:Y:S01]  /*aec0*/  @P1 FFMA.FTZ R68, R4, R173.reuse, R12.reuse ;  /* 0x000000ad04441223 */ /* 0x180fe2000001000c */
[----:B------:R-:W-:-:S03]  /*aed0*/  @P1 FFMA.FTZ R69, R183, R173, R12 ;  /* 0x000000adb7451223 */ /* 0x000fc6000001000c */
[----:B------:R-:W-:Y:S01]  /*aee0*/  @P1 FADD.FTZ R68, R250, -R68 ;  /* 0x80000044fa441221 */ /* 0x000fe20000010000 */
[----:B------:R-:W-:-:S03]  /*aef0*/  @P1 FADD.FTZ R69, R239, -R69 ;  /* 0x80000045ef451221 */ /* 0x000fc60000010000 */
[----:B------:R-:W-:Y:S01]  /*af00*/  @P1 FFMA.FTZ R174, R13, R68, R174 ;  /* 0x000000440dae1223 */ /* 0x000fe200000100ae */
[----:B------:R-:W-:-:S04]  /*af10*/  IMAD.U32 R68, R160, 0x10000, RZ ;  /* 0x00010000a0447824 */ /* 0x000fc800078e00ff */
        /* <DEDUP_REMOVED lines=14> */
.L_x_1486:
[----:B------:R-:W-:Y:S05]  /*b000*/  BSYNC.RECONVERGENT B3 ;  /* 0x0000000000037941 */ /* 0x000fea0003800200 */
.L_x_1485:
        /* <DEDUP_REMOVED lines=15> */
[----:B------:R-:W-:-:S07]  /*b100*/  PRMT R144, R144, 0x5410, R70 ;  /* 0x0000541090907816 */ /* 0x000fce0000000046 */
.L_x_1488:
[----:B------:R-:W-:Y:S05]  /*b110*/  BSYNC.RECONVERGENT B3 ;  /* 0x0000000000037941 */ /* 0x000fea0003800200 */
.L_x_1487:
        /* <DEDUP_REMOVED lines=12> */
[----:B------:R-:W-:-:S03]  /*b1e0*/  @P3 IMAD.U32 R175, R49, 0x10000, RZ ;  /* 0x0001000031af3824 */ /* 0x000fc600078e00ff */
[----:B------:R-:W-:Y:S01]  /*b1f0*/  FADD.FTZ R118, R118, R71 ;  /* 0x0000004776767221 */ /* 0x000fe20000010000 */
[----:B------:R-:W-:Y:S01]  /*b200*/  MOV R71, RZ ;  /* 0x000000ff00477202 */ /* 0x000fe20000000f00 */
[----:B------:R-:W-:-:S05]  /*b210*/  @P3 FMUL.FTZ R71, R70, R175 ;  /* 0x000000af46473220 */ /* 0x000fca0000410000 */
[----:B------:R-:W-:-:S04]  /*b220*/  F2FP.BF16.F32.PACK_AB R71, RZ, R71 ;  /* 0x00000047ff47723e */ /* 0x000fc800000010ff */
[----:B------:R-:W-:-:S07]  /*b230*/  PRMT R145, R71, 0x7610, R145 ;  /* 0x0000761047917816 */ /* 0x000fce0000000091 */
.L_x_1490:
[----:B------:R-:W-:Y:S05]  /*b240*/  BSYNC.RECONVERGENT B3 ;  /* 0x0000000000037941 */ /* 0x000fea0003800200 */
.L_x_1489:
        /* <DEDUP_REMOVED lines=21> */
.L_x_1492:
[----:B------:R-:W-:Y:S05]  /*b3a0*/  BSYNC.RECONVERGENT B3 ;  /* 0x0000000000037941 */ /* 0x000fea0003800200 */
.L_x_1491:
        /* <DEDUP_REMOVED lines=18> */
.L_x_1494:
[----:B------:R-:W-:Y:S05]  /*b4d0*/  BSYNC.RECONVERGENT B3 ;  /* 0x0000000000037941 */ /* 0x000fea0003800200 */
.L_x_1493:
        /* <DEDUP_REMOVED lines=13> */
[----:B------:R-:W-:-:S04]  /*b5b0*/  IMAD.MOV.U32 R71, RZ, RZ, RZ ;  /* 0x000000ffff477224 */ /* 0x000fc800078e00ff */
[----:B------:R-:W-:-:S04]  /*b5c0*/  @P3 FMUL.FTZ R71, R177, R178 ;  /* 0x000000b2b1473220 */ /* 0x000fc80000410000 */
[----:B------:R-:W-:Y:S01]  /*b5d0*/  FADD.FTZ R121, R121, R71 ;  /* 0x0000004779797221 */ /* 0x000fe20000010000 */
[----:B------:R-:W-:Y:S01]  /*b5e0*/  HFMA2 R71, -RZ, RZ, 0, 0 ;  /* 0x00000000ff477431 */ /* 0x000fe200000001ff */
[----:B--2---:R-:W-:-:S05]  /*b5f0*/  @P3 SHF.L.U32 R178, R179, 0x10, RZ ;  /* 0x00000010b3b23819 */ /* 0x004fca00000006ff */
[----:B------:R-:W-:-:S05]  /*b600*/  @P3 FMUL.FTZ R71, R177, R178 ;  /* 0x000000b2b1473220 */ /* 0x000fca0000410000 */
[----:B------:R-:W-:-:S04]  /*b610*/  F2FP.BF16.F32.PACK_AB R71, RZ, R71 ;  /* 0x00000047ff47723e */ /* 0x000fc800000010ff */
[----:B------:R-:W-:-:S07]  /*b620*/  PRMT R146, R146, 0x5410, R71 ;  /* 0x0000541092927816 */ /* 0x000fce0000000047 */
.L_x_1496:
[----:B------:R-:W-:Y:S05]  /*b630*/  BSYNC.RECONVERGENT B3 ;  /* 0x0000000000037941 */ /* 0x000fea0003800200 */
.L_x_1495:
        /* <DEDUP_REMOVED lines=26> */
.L_x_1498:
[----:B------:R-:W-:Y:S05]  /*b7e0*/  BSYNC.RECONVERGENT B3 ;  /* 0x0000000000037941 */ /* 0x000fea0003800200 */
.L_x_1497:
        /* <DEDUP_REMOVED lines=16> */
[----:B------:R-:W-:Y:S01]  /*b8f0*/  PRMT R147, R147, 0x5410, R175 ;  /* 0x0000541093937816 */ /* 0x000fe200000000af */
[----:B------:R-:W-:Y:S06]  /*b900*/  BRA `(.L_x_1499) ;  /* 0x0000002400f47947 */ /* 0x000fec0003800000 */
.L_x_1484:
[----:B------:R-:W-:Y:S01]  /*b910*/  BSSY.RECONVERGENT B3, `(.L_x_1500) ;  /* 0x0000013000037945 */ /* 0x000fe20003800200 */
[----:B------:R-:W-:-:S03]  /*b920*/  ISETP.GT.AND P3, PT, R14, RZ, PT ;  /* 0x000000ff0e00720c */ /* 0x000fc60003f64270 */
[----:B------:R-:W-:Y:S10]  /*b930*/  @!P0 BRA `(.L_x_1501) ;  /* 0x0000000000408947 */ /* 0x000ff40003800000 */
[----:B01----:R-:W-:Y:S01]  /*b940*/  @P3 FFMA.FTZ R174, R183, R173, R12 ;  /* 0x000000adb7ae3223 */ /* 0x003fe2000001000c */
[----:B-----5:R-:W-:Y:S01]  /*b950*/  LOP3.LUT P1, RZ, R184, 0xff, RZ, 0xc0, !PT ;  /* 0x000000ffb8ff7812 */ /* 0x020fe2000782c0ff */
[----:B------:R-:W-:Y:S02]  /*b960*/  IMAD.U32 R175, R160, 0x10000, RZ ;  /* 0x00010000a0af7824 */ /* 0x000fe400078e00ff */
[----:B------:R-:W-:-:S04]  /*b970*/  @P3 FADD.FTZ R174, R239, -R174 ;  /* 0x800000aeefae3221 */ /* 0x000fc80000010000 */
[----:B------:R-:W-:-:S04]  /*b980*/  @P3 FFMA.FTZ R175, R13, R174, R175 ;  /* 0x000000ae0daf3223 */ /* 0x000fc800000100af */
[----:B------:R-:W-:Y:S01]  /*b990*/  FMUL.FTZ R174, R175, UR13 ;  /* 0x0000000dafae7c20 */ /* 0x000fe20008410000 */
[----:B------:R-:W-:Y:S02]  /*b9a0*/  MOV R175, RZ ;  /* 0x000000ff00af7202 */ /* 0x000fe40000000f00 */
[----:B------:R-:W-:Y:S01]  /*b9b0*/  @P1 SHF.L.U32 R176, R152, 0x10, RZ ;  /* 0x0000001098b01819 */ /* 0x000fe200000006ff */
        /* <DEDUP_REMOVED lines=8> */
.L_x_1501:
[----:B------:R-:W-:Y:S05]  /*ba40*/  BSYNC.RECONVERGENT B3 ;  /* 0x0000000000037941 */ /* 0x000fea0003800200 */
.L_x_1500:
[----:B------:R-:W-:Y:S04]  /*ba50*/  BSSY.RECONVERGENT B3, `(.L_x_1502) ;  /* 0x0000015000037945 */ /* 0x000fe80003800200 */
[----:B------:R-:W-:Y:S05]  /*ba60*/  @!P0 BRA `(.L_x_1503) ;  /* 0x00000000004c8947 */ /* 0x000fea0003800000 */
[----:B------:R-:W2:Y:S01]  /*ba70*/  LDL R177, [R1+0xe4] ;  /* 0x0000e40001b17983 */ /* 0x000ea20000100800 */
[----:B01---5:R-:W-:Y:S01]  /*ba80*/  PRMT R175, R160, 0x7632, R175 ;  /* 0x00007632a0af7816 */ /* 0x023fe200000000af */
[----:B------:R-:W-:Y:S01]  /*ba90*/  @P3 FFMA.FTZ R174, R4, R173, R12 ;  /* 0x000000ad04ae3223 */ /* 0x000fe2000001000c */
[----:B------:R-:W-:Y:S02]  /*baa0*/  LOP3.LUT P1, RZ, R184, 0xff00, RZ, 0xc0, !PT ;  /* 0x0000ff00b8ff7812 */ /* 0x000fe4000782c0ff */
[----:B------:R-:W-:Y:S01]  /*bab0*/  SHF.L.U32 R175, R175, 0x10, RZ ;  /* 0x00000010afaf7819 */ /* 0x000fe200000006ff */
[----:B------:R-:W-:Y:S01]  /*bac0*/  @P3 FADD.FTZ R174, R250, -R174 ;  /* 0x800000aefaae3221 */ /* 0x000fe20000010000 */
[----:B------:R-:W-:-:S03]  /*bad0*/  MOV R176, RZ ;  /* 0x000000ff00b07202 */ /* 0x000fc60000000f00 */
[----:B------:R-:W-:-:S04]  /*bae0*/  @P3 FFMA.FTZ R175, R13, R174, R175 ;  /* 0x000000ae0daf3223 */ /* 0x000fc800000100af */
[----:B------:R-:W-:Y:S02]  /*baf0*/  FMUL.FTZ R174, R175, UR13 ;  /* 0x0000000dafae7c20 */ /* 0x000fe40008410000 */
[----:B------:R-:W-:Y:S02]  /*bb00*/  @P1 PRMT R175, R152, 0x7632, R175 ;  /* 0x0000763298af1816 */ /* 0x000fe400000000af */
[----:B------:R-:W-:Y:S02]  /*bb10*/  FMUL.FTZ R174, R174, UR12 ;  /* 0x0000000caeae7c20 */ /* 0x000fe40008410000 */
        /* <DEDUP_REMOVED lines=8> */
.L_x_1503:
[----:B------:R-:W-:Y:S05]  /*bba0*/  BSYNC.RECONVERGENT B3 ;  /* 0x0000000000037941 */ /* 0x000fea0003800200 */
.L_x_1502:
[----:B------:R-:W-:Y:S04]  /*bbb0*/  BSSY.RECONVERGENT B3, `(.L_x_1504) ;  /* 0x0000012000037945 */ /* 0x000fe80003800200 */
[----:B------:R-:W-:Y:S05]  /*bbc0*/  @!P0 BRA `(.L_x_1505) ;  /* 0x0000000000408947 */ /* 0x000fea0003800000 */
[----:B01----:R-:W-:Y:S01]  /*bbd0*/  @P3 FFMA.FTZ R174, R202, R173, R12 ;  /* 0x000000adcaae3223 */ /* 0x003fe2000001000c */
[----:B-----5:R-:W-:Y:S02]  /*bbe0*/  LOP3.LUT P1, RZ, R184, 0xff0000, RZ, 0xc0, !PT ;  /* 0x00ff0000b8ff7812 */ /* 0x020fe4000782c0ff */
[----:B------:R-:W-:Y:S01]  /*bbf0*/  SHF.L.U32 R175, R161, 0x10, RZ ;  /* 0x00000010a1af7819 */ /* 0x000fe200000006ff */
        /* <DEDUP_REMOVED lines=9> */
[----:B------:R-:W-:Y:S02]  /*bc90*/  IMAD.MOV.U32 R175, RZ, RZ, RZ ;  /* 0x000000ffffaf7224 */ /* 0x000fe400078e00ff */
[----:B------:R-:W-:-:S05]  /*bca0*/  @P1 FMUL.FTZ R175, R176, R174 ;  /* 0x000000aeb0af1220 */ /* 0x000fca0000410000 */
[----:B------:R-:W-:-:S04]  /*bcb0*/  F2FP.BF16.F32.PACK_AB R175, RZ, R175 ;  /* 0x000000afffaf723e */ /* 0x000fc800000010ff */
[----:B------:R-:W-:-:S07]  /*bcc0*/  PRMT R145, R175, 0x7610, R145 ;  /* 0x00007610af917816 */ /* 0x000fce0000000091 */
.L_x_1505:
[----:B------:R-:W-:Y:S05]  /*bcd0*/  BSYNC.RECONVERGENT B3 ;  /* 0x0000000000037941 */ /* 0x000fea0003800200 */
.L_x_1504:
[----:B------:R-:W-:Y:S04]  /*bce0*/  BSSY.RECONVERGENT B3, `(.L_x_1506) ;  /* 0x0000015000037945 */ /* 0x000fe80003800200 */
[----:B------:R-:W-:Y:S05]  /*bcf0*/  @!P0 BRA `(.L_x_1507) ;  /* 0x00000000004c8947 */ /* 0x000fea0003800000 */
[----:B------:R-:W2:Y:S01]  /*bd00*/  LDL R177, [R1+0xe8] ;  /* 0x0000e80001b17983 */ /* 0x000ea20000100800 */
[----:B01---5:R-:W-:Y:S01]  /*bd10*/  PRMT R175, R161, 0x7632, R175 ;  /* 0x00007632a1af7816 */ /* 0x023fe200000000af */
        /* <DEDUP_REMOVED lines=17> */
.L_x_1507:
[----:B------:R-:W-:Y:S05]  /*be30*/  BSYNC.RECONVERGENT B3 ;  /* 0x0000000000037941 */ /* 0x000fea0003800200 */
.L_x_1506:
        /* <DEDUP_REMOVED lines=18> */
.L_x_1509:
[----:B------:R-:W-:Y:S05]  /*bf60*/  BSYNC.RECONVERGENT B3 ;  /* 0x0000000000037941 */ /* 0x000fea0003800200 */
.L_x_1508:
        /* <DEDUP_REMOVED lines=21> */
.L_x_1511:
[----:B------:R-:W-:Y:S05]  /*c0c0*/  BSYNC.RECONVERGENT B3 ;  /* 0x0000000000037941 */ /* 0x000fea0003800200 */
.L_x_1510:
        /* <DEDUP_REMOVED lines=18> */
.L_x_1513:
[----:B------:R-:W-:Y:S05]  /*c1f0*/  BSYNC.RECONVERGENT B3 ;  /* 0x0000000000037941 */ /* 0x000fea0003800200 */
.L_x_1512:
[----:B------:R-:W-:Y:S05]  /*c200*/  @!P0 BRA `(.L_x_1499) ;  /* 0x0000001c00b48947 */ /* 0x000fea0003800000 */
[----:B------:R-:W2:Y:S01]  /*c210*/  LDL R177, [R1+0xf0] ;  /* 0x0000f00001b17983 */ /* 0x000ea20000100800 */
[----:B-----5:R-:W-:Y:S01]  /*c220*/  ISETP.GE.U32.AND P1, PT, R184, RZ, PT ;  /* 0x000000ffb800720c */ /* 0x020fe20003f26070 */
[----:B01----:R-:W-:Y:S01]  /*c230*/  @P3 FFMA.FTZ R174, R22, R173, R12 ;  /* 0x000000ad16ae3223 */ /* 0x003fe2000001000c */
        /* <DEDUP_REMOVED lines=16> */
[----:B------:R-:W-:Y:S01]  /*c340*/  PRMT R147, R147, 0x5410, R175 ;  /* 0x0000541093937816 */ /* 0x000fe200000000af */
[----:B------:R-:W-:Y:S06]  /*c350*/  BRA `(.L_x_1499) ;  /* 0x0000001c00607947 */ /* 0x000fec0003800000 */
.L_x_1483:
        /* <DEDUP_REMOVED lines=12> */
[----:B------:R-:W2:Y:S01]  /*c420*/  @P3 LDC.64 R68, c[0x0][0x408] ;  /* 0x00010200ff443b82 */ /* 0x000ea20000000a00 */
[----:B------:R-:W-:Y:S01]  /*c430*/  @P3 SHF.L.U32 R70, R152, 0x10, RZ ;  /* 0x0000001098463819 */ /* 0x000fe200000006ff */
[----:B--2---:R-:W-:-:S04]  /*c440*/  @P3 FMUL.FTZ R69, R69, R176 ;  /* 0x000000b045453220 */ /* 0x004fc80000410000 */
[----:B------:R-:W-:Y:S01]  /*c450*/  @P3 FMUL.FTZ R68, R69, R68 ;  /* 0x0000004445443220 */ /* 0x000fe20000410000 */
[----:B------:R-:W-:-:S03]  /*c460*/  HFMA2 R69, -RZ, RZ, 0, 0 ;  /* 0x00000000ff457431 */ /* 0x000fc600000001ff */
[----:B------:R-:W-:Y:S01]  /*c470*/  @P3 FMUL.FTZ R69, R70, R68 ;  /* 0x0000004446453220 */ /* 0x000fe20000410000 */
[----:B------:R-:W-:-:S03]  /*c480*/  @P3 SHF.L.U32 R70, R48, 0x10, RZ ;  /* 0x0000001030463819 */ /* 0x000fc600000006ff */
[----:B------:R-:W-:Y:S02]  /*c490*/  FADD.FTZ R116, R116, R69 ;  /* 0x0000004574747221 */ /* 0x000fe40000010000 */
[----:B------:R-:W2:Y:S02]  /*c4a0*/  @P3 LDC.64 R68, c[0x0][0x408] ;  /* 0x00010200ff443b82 */ /* 0x000ea40000000a00 */
[----:B--2---:R-:W-:-:S04]  /*c4b0*/  @P3 FMUL.FTZ R69, R69, R176 ;  /* 0x000000b045453220 */ /* 0x004fc80000410000 */
[----:B------:R-:W-:Y:S01]  /*c4c0*/  @P3 FMUL.FTZ R68, R69, R68 ;  /* 0x0000004445443220 */ /* 0x000fe20000410000 */
[----:B------:R-:W-:-:S03]  /*c4d0*/  MOV R69, RZ ;  /* 0x000000ff00457202 */ /* 0x000fc60000000f00 */
[----:B------:R-:W-:-:S05]  /*c4e0*/  @P3 FMUL.FTZ R69, R70, R68 ;  /* 0x0000004446453220 */ /* 0x000fca0000410000 */
[----:B------:R-:W-:-:S04]  /*c4f0*/  F2FP.BF16.F32.PACK_AB R69, RZ, R69 ;  /* 0x00000045ff45723e */ /* 0x000fc800000010ff */
[----:B01----:R-:W-:-:S07]  /*c500*/  PRMT R144, R69, 0x7610, R144 ;  /* 0x0000761045907816 */ /* 0x003fce0000000090 */
.L_x_1516:
[----:B------:R-:W-:Y:S05]  /*c510*/  BSYNC.RECONVERGENT B3 ;  /* 0x0000000000037941 */ /* 0x000fea0003800200 */
.L_x_1515:
[----:B------:R-:W-:Y:S01]  /*c520*/  FFMA.FTZ R68, R4, R173, R12 ;  /* 0x000000ad04447223 */ /* 0x000fe2000001000c */
[----:B------:R-:W-:Y:S03]  /*c530*/  BSSY.RECONVERGENT B3, `(.L_x_1517) ;  /* 0x0000017000037945 */ /* 0x000fe60003800200 */
[----:B------:R-:W-:-:S04]  /*c540*/  FADD.FTZ R68, R250, -R68 ;  /* 0x80000044fa447221 */ /* 0x000fc80000010000 */
[----:B------:R-:W-:-:S05]  /*c550*/  FMUL.FTZ R68, R13, R68 ;  /* 0x000000440d447220 */ /* 0x000fca0000410000 */
[----:B01----:R-:W-:Y:S01]  /*c560*/  FSEL R175, R68, RZ, P1 ;  /* 0x000000ff44af7208 */ /* 0x003fe20000800000 */
[----:B------:R-:W-:Y:S06]  /*c570*/  @!P0 BRA `(.L_x_1518) ;  /* 0x0000000000488947 */ /* 0x000fec0003800000 */
[----:B------:R-:W2:Y:S01]  /*c580*/  LDL R71, [R1+0xe4] ;  /* 0x0000e40001477983 */ /* 0x000ea20000100800 */
[----:B------:R-:W-:Y:S01]  /*c590*/  LOP3.LUT P3, RZ, R184, 0xff00, RZ, 0xc0, !PT ;  /* 0x0000ff00b8ff7812 */ /* 0x000fe2000786c0ff */
[----:B------:R-:W-:-:S12]  /*c5a0*/  HFMA2 R70, -RZ, RZ, 0, 0 ;  /* 0x00000000ff467431 */ /* 0x000fd800000001ff */
        /* <DEDUP_REMOVED lines=15> */
.L_x_1518:
[----:B------:R-:W-:Y:S05]  /*c6a0*/  BSYNC.RECONVERGENT B3 ;  /* 0x0000000000037941 */ /* 0x000fea0003800200 */
.L_x_1517:
        /* <DEDUP_REMOVED lines=22> */
.L_x_1520:
[----:B------:R-:W-:Y:S05]  /*c810*/  BSYNC.RECONVERGENT B3 ;  /* 0x0000000000037941 */ /* 0x000fea0003800200 */
.L_x_1519:
[----:B------:R-:W-:Y:S01]  /*c820*/  FFMA.FTZ R68, R3, R173, R12 ;  /* 0x000000ad03447223 */ /* 0x000fe2000001000c */
[----:B------:R-:W-:Y:S03]  /*c830*/  BSSY.RECONVERGENT B3, `(.L_x_1521) ;  /* 0x0000017000037945 */ /* 0x000fe60003800200 */
[----:B------:R-:W-:-:S04]  /*c840*/  FADD.FTZ R68, R249, -R68 ;  /* 0x80000044f9447221 */ /* 0x000fc80000010000 */
[----:B------:R-:W-:-:S05]  /*c850*/  FMUL.FTZ R68, R13, R68 ;  /* 0x000000440d447220 */ /* 0x000fca0000410000 */
[----:B------:R-:W-:Y:S01]  /*c860*/  FSEL R71, R68, RZ, P1 ;  /* 0x000000ff44477208 */ /* 0x000fe20000800000 */
[----:B------:R-:W-:Y:S06]  /*c870*/  @!P0 BRA `(.L_x_1522) ;  /* 0x0000000000488947 */ /* 0x000fec0003800000 */
[----:B------:R-:W2:Y:S01]  /*c880*/  LDL R177, [R1+0xe8] ;  /* 0x0000e80001b17983 */ /* 0x000ea20000100800 */
[----:B------:R-:W-:Y:S01]  /*c890*/  LOP3.LUT P3, RZ, R184, 0xff000000, RZ, 0xc0, !PT ;  /* 0xff000000b8ff7812 */ /* 0x000fe2000786c0ff */
[----:B------:R-:W-:-:S12]  /*c8a0*/  HFMA2 R70, -RZ, RZ, 0, 0 ;  /* 0x00000000ff467431 */ /* 0x000fd800000001ff */
        /* <DEDUP_REMOVED lines=15> */
.L_x_1522:
[----:B------:R-:W-:Y:S05]  /*c9a0*/  BSYNC.RECONVERGENT B3 ;  /* 0x0000000000037941 */ /* 0x000fea0003800200 */
.L_x_1521:
        /* <DEDUP_REMOVED lines=22> */
.L_x_1524:
[----:B------:R-:W-:Y:S05]  /*cb10*/  BSYNC.RECONVERGENT B3 ;  /* 0x0000000000037941 */ /* 0x000fea0003800200 */
.L_x_1523:
        /* <DEDUP_REMOVED lines=24> */
.L_x_1526:
[----:B------:R-:W-:Y:S05]  /*cca0*/  BSYNC.RECONVERGENT B3 ;  /* 0x0000000000037941 */ /* 0x000fea0003800200 */
.L_x_1525:
        /* <DEDUP_REMOVED lines=15> */
[----:B------:R-:W-:Y:S02]  /*cda0*/  @P1 IMAD.U32 R177, R155, 0x10000, RZ ;  /* 0x000100009bb11824 */ /* 0x000fe400078e00ff */
        /* <DEDUP_REMOVED lines=13> */
.L_x_1528:
[----:B------:R-:W-:Y:S05]  /*ce80*/  BSYNC.RECONVERGENT B3 ;  /* 0x0000000000037941 */ /* 0x000fea0003800200 */
.L_x_1527:
[----:B------:R-:W-:Y:S01]  /*ce90*/  F2FP.BF16.F32.PACK_AB R71, R176, R71 ;  /* 0x00000047b047723e */ /* 0x000fe200000010ff */
[----:B------:R-:W-:Y:S06]  /*cea0*/  @!P0 BRA `(.L_x_1499) ;  /* 0x00000010008c8947 */ /* 0x000fec0003800000 */
[----:B------:R-:W2:Y:S01]  /*ceb0*/  LDL R178, [R1+0xf0] ;  /* 0x0000f00001b27983 */ /* 0x000ea20000100800 */
[----:B------:R-:W-:Y:S01]  /*cec0*/  ISETP.GE.U32.AND P1, PT, R184, RZ, PT ;  /* 0x000000ffb800720c */ /* 0x000fe20003f26070 */
[----:B------:R-:W-:-:S03]  /*ced0*/  HFMA2 R177, -RZ, RZ, 0, 0 ;  /* 0x00000000ffb17431 */ /* 0x000fc600000001ff */
[----:B------:R-:W-:-:S13]  /*cee0*/  ISETP.GE.U32.AND.EX P1, PT, R185, 0x1000000, PT, P1 ;  /* 0x01000000b900780c */ /* 0x000fda0003f26110 */
        /* <DEDUP_REMOVED lines=14> */
[----:B------:R-:W-:Y:S01]  /*cfd0*/  PRMT R147, R147, 0x5410, R175 ;  /* 0x0000541093937816 */ /* 0x000fe200000000af */
[----:B------:R-:W-:Y:S06]  /*cfe0*/  BRA `(.L_x_1499) ;  /* 0x00000010003c7947 */ /* 0x000fec0003800000 */
.L_x_1514:
[----:B------:R-:W-:Y:S04]  /*cff0*/  BSSY.RECONVERGENT B3, `(.L_x_1529) ;  /* 0x0000020000037945 */ /* 0x000fe80003800200 */
[----:B------:R-:W-:Y:S05]  /*d000*/  @!P0 BRA `(.L_x_1530) ;  /* 0x0000000000788947 */ /* 0x000fea0003800000 */
[----:B-----5:R-:W-:Y:S01]  /*d010*/  LOP3.LUT P1, RZ, R184, 0xff, RZ, 0xc0, !PT ;  /* 0x000000ffb8ff7812 */ /* 0x020fe2000782c0ff */
[----:B------:R-:W-:Y:S01]  /*d020*/  BSSY.RECONVERGENT B4, `(.L_x_1531) ;  /* 0x000000c000047945 */ /* 0x000fe20003800200 */
[----:B01----:R-:W-:-:S11]  /*d030*/  HFMA2 R174, -RZ, RZ, 0, 0 ;  /* 0x00000000ffae7431 */ /* 0x003fd600000001ff */
        /* <DEDUP_REMOVED lines=10> */
.L_x_1532:
[----:B------:R-:W-:Y:S05]  /*d0e0*/  BSYNC.RECONVERGENT B4 ;  /* 0x0000000000047941 */ /* 0x000fea0003800200 */
.L_x_1531:
        /* <DEDUP_REMOVED lines=13> */
.L_x_1534:
[----:B------:R-:W-:Y:S05]  /*d1c0*/  BSYNC.RECONVERGENT B4 ;  /* 0x0000000000047941 */ /* 0x000fea0003800200 */
.L_x_1533:
[----:B------:R-:W-:-:S04]  /*d1d0*/  F2FP.BF16.F32.PACK_AB R174, RZ, R174 ;  /* 0x000000aeffae723e */ /* 0x000fc800000010ff */
[----:B------:R-:W-:-:S07]  /*d1e0*/  PRMT R144, R174, 0x7610, R144 ;  /* 0x00007610ae907816 */ /* 0x000fce0000000090 */
.L_x_1530:
[----:B------:R-:W-:Y:S05]  /*d1f0*/  BSYNC.RECONVERGENT B3 ;  /* 0x0000000000037941 */ /* 0x000fea0003800200 */
.L_x_1529:
        /* <DEDUP_REMOVED lines=16> */
.L_x_1538:
[----:B------:R-:W-:Y:S05]  /*d300*/  BSYNC.RECONVERGENT B4 ;  /* 0x0000000000047941 */ /* 0x000fea0003800200 */
.L_x_1537:
        /* <DEDUP_REMOVED lines=14> */
.L_x_1540:
[----:B------:R-:W-:Y:S05]  /*d3f0*/  BSYNC.RECONVERGENT B4 ;  /* 0x0000000000047941 */ /* 0x000fea0003800200 */
.L_x_1539:
[----:B------:R-:W-:-:S04]  /*d400*/  F2FP.BF16.F32.PACK_AB R174, RZ, R174 ;  /* 0x000000aeffae723e */ /* 0x000fc800000010ff */
[----:B------:R-:W-:-:S07]  /*d410*/  PRMT R144, R144, 0x5410, R174 ;  /* 0x0000541090907816 */ /* 0x000fce00000000ae */
.L_x_1536:
[----:B------:R-:W-:Y:S05]  /*d420*/  BSYNC.RECONVERGENT B3 ;  /* 0x0000000000037941 */ /* 0x000fea0003800200 */
.L_x_1535:
[----:B------:R-:W-:Y:S04]  /*d430*/  BSSY.RECONVERGENT B3, `(.L_x_1541) ;  /* 0x0000020000037945 */ /* 0x000fe80003800200 */
[----:B------:R-:W-:Y:S05]  /*d440*/  @!P0 BRA `(.L_x_1542) ;  /* 0x0000000000788947 */ /* 0x000fea0003800000 */
[----:B-----5:R-:W-:Y:S01]  /*d450*/  LOP3.LUT P1, RZ, R184, 0xff0000, RZ, 0xc0, !PT ;  /* 0x00ff0000b8ff7812 */ /* 0x020fe2000782c0ff */
[----:B------:R-:W-:Y:S01]  /*d460*/  BSSY.RECONVERGENT B4, `(.L_x_1543) ;  /* 0x000000c000047945 */ /* 0x000fe20003800200 */
[----:B01----:R-:W-:-:S11]  /*d470*/  MOV R174, RZ ;  /* 0x000000ff00ae7202 */ /* 0x003fd60000000f00 */
        /* <DEDUP_REMOVED lines=10> */
.L_x_1544:
[----:B------:R-:W-:Y:S05]  /*d520*/  BSYNC.RECONVERGENT B4 ;  /* 0x0000000000047941 */ /* 0x000fea0003800200 */
.L_x_1543:
        /* <DEDUP_REMOVED lines=13> */
.L_x_1546:
[----:B------:R-:W-:Y:S05]  /*d600*/  BSYNC.RECONVERGENT B4 ;  /* 0x0000000000047941 */ /* 0x000fea0003800200 */
.L_x_1545:
[----:B------:R-:W-:-:S04]  /*d610*/  F2FP.BF16.F32.PACK_AB R174, RZ, R174 ;  /* 0x000000aeffae723e */ /* 0x000fc800000010ff */
[----:B------:R-:W-:-:S07]  /*d620*/  PRMT R145, R174, 0x7610, R145 ;  /* 0x00007610ae917816 */ /* 0x000fce0000000091 */
.L_x_1542:
[----:B------:R-:W-:Y:S05]  /*d630*/  BSYNC.RECONVERGENT B3 ;  /* 0x0000000000037941 */ /* 0x000fea0003800200 */
.L_x_1541:
        /* <DEDUP_REMOVED lines=16> */
.L_x_1550:
[----:B------:R-:W-:Y:S05]  /*d740*/  BSYNC.RECONVERGENT B4 ;  /* 0x0000000000047941 */ /* 0x000fea0003800200 */
.L_x_1549:
        /* <DEDUP_REMOVED lines=14> */
.L_x_1552:
[----:B------:R-:W-:Y:S05]  /*d830*/  BSYNC.RECONVERGENT B4 ;  /* 0x0000000000047941 */ /* 0x000fea0003800200 */
.L_x_1551:
[----:B------:R-:W-:-:S04]  /*d840*/  F2FP.BF16.F32.PACK_AB R174, RZ, R174 ;  /* 0x000000aeffae723e */ /* 0x000fc800000010ff */
[----:B------:R-:W-:-:S07]  /*d850*/  PRMT R145, R145, 0x5410, R174 ;  /* 0x0000541091917816 */ /* 0x000fce00000000ae */
.L_x_1548:
[----:B------:R-:W-:Y:S05]  /*d860*/  BSYNC.RECONVERGENT B3 ;  /* 0x0000000000037941 */ /* 0x000fea0003800200 */
.L_x_1547:
        /* <DEDUP_REMOVED lines=15> */
.L_x_1556:
[----:B------:R-:W-:Y:S05]  /*d960*/  BSYNC.RECONVERGENT B4 ;  /* 0x0000000000047941 */ /* 0x000fea0003800200 */
.L_x_1555:
[----:B------:R-:W-:Y:S01]  /*d970*/  FADD.FTZ R120, R120, R174 ;  /* 0x000000ae78787221 */ /* 0x000fe20000010000 */
[----:B------:R-:W-:Y:S01]  /*d980*/  BSSY.RECONVERGENT B4, `(.L_x_1557) ;  /* 0x000000c000047945 */ /* 0x000fe20003800200 */
[----:B------:R-:W-:-:S03]  /*d990*/  HFMA2 R174, -RZ, RZ, 0, 0 ;  /* 0x00000000ffae7431 */ /* 0x000fc600000001ff */
        /* <DEDUP_REMOVED lines=10> */
.L_x_1558:
[----:B------:R-:W-:Y:S05]  /*da40*/  BSYNC.RECONVERGENT B4 ;  /* 0x0000000000047941 */ /* 0x000fea0003800200 */
.L_x_1557:
[----:B------:R-:W-:-:S04]  /*da50*/  F2FP.BF16.F32.PACK_AB R174, RZ, R174 ;  /* 0x000000aeffae723e */ /* 0x000fc800000010ff */
[----:B------:R-:W-:-:S07]  /*da60*/  PRMT R146, R174, 0x7610, R146 ;  /* 0x00007610ae927816 */ /* 0x000fce0000000092 */
.L_x_1554:
[----:B------:R-:W-:Y:S05]  /*da70*/  BSYNC.RECONVERGENT B3 ;  /* 0x0000000000037941 */ /* 0x000fea0003800200 */
.L_x_1553:
        /* <DEDUP_REMOVED lines=16> */
.L_x_1562:
[----:B------:R-:W-:Y:S05]  /*db80*/  BSYNC.RECONVERGENT B4 ;  /* 0x0000000000047941 */ /* 0x000fea0003800200 */
.L_x_1561:
        /* <DEDUP_REMOVED lines=14> */
.L_x_1564:
[----:B------:R-:W-:Y:S05]  /*dc70*/  BSYNC.RECONVERGENT B4 ;  /* 0x0000000000047941 */ /* 0x000fea0003800200 */
.L_x_1563:
[----:B------:R-:W-:-:S04]  /*dc80*/  F2FP.BF16.F32.PACK_AB R174, RZ, R174 ;  /* 0x000000aeffae723e */ /* 0x000fc800000010ff */
[----:B------:R-:W-:-:S07]  /*dc90*/  PRMT R146, R146, 0x5410, R174 ;  /* 0x0000541092927816 */ /* 0x000fce00000000ae */
.L_x_1560:
[----:B------:R-:W-:Y:S05]  /*dca0*/  BSYNC.RECONVERGENT B3 ;  /* 0x0000000000037941 */ /* 0x000fea0003800200 */
.L_x_1559:
        /* <DEDUP_REMOVED lines=15> */
.L_x_1568:
[----:B------:R-:W-:Y:S05]  /*dda0*/  BSYNC.RECONVERGENT B4 ;  /* 0x0000000000047941 */ /* 0x000fea0003800200 */
.L_x_1567:
        /* <DEDUP_REMOVED lines=13> */
.L_x_1570:
[----:B------:R-:W-:Y:S05]  /*de80*/  BSYNC.RECONVERGENT B4 ;  /* 0x0000000000047941 */ /* 0x000fea0003800200 */
.L_x_1569:
[----:B------:R-:W-:-:S04]  /*de90*/  F2FP.BF16.F32.PACK_AB R174, RZ, R174 ;  /* 0x000000aeffae723e */ /* 0x000fc800000010ff */
[----:B------:R-:W-:-:S07]  /*dea0*/  PRMT R147, R174, 0x7610, R147 ;  /* 0x00007610ae937816 */ /* 0x000fce0000000093 */
.L_x_1566:
[----:B------:R-:W-:Y:S05]  /*deb0*/  BSYNC.RECONVERGENT B3 ;  /* 0x0000000000037941 */ /* 0x000fea0003800200 */
.L_x_1565:
[----:B------:R-:W-:Y:S05]  /*dec0*/  @!P0 BRA `(.L_x_1499) ;  /* 0x0000000000848947 */ /* 0x000fea0003800000 */
[----:B-----5:R-:W-:Y:S01]  /*ded0*/  ISETP.GE.U32.AND P1, PT, R184, RZ, PT ;  /* 0x000000ffb800720c */ /* 0x020fe20003f26070 */
[----:B------:R-:W-:Y:S01]  /*dee0*/  BSSY.RECONVERGENT B3, `(.L_x_1571) ;  /* 0x000000e000037945 */ /* 0x000fe20003800200 */
[----:B01----:R-:W-:Y:S02]  /*def0*/  MOV R174, RZ ;  /* 0x000000ff00ae7202 */ /* 0x003fe40000000f00 */
        /* <DEDUP_REMOVED lines=12> */
.L_x_1572:
[----:B------:R-:W-:Y:S05]  /*dfc0*/  BSYNC.RECONVERGENT B3 ;  /* 0x0000000000037941 */ /* 0x000fea0003800200 */
.L_x_1571:
        /* <DEDUP_REMOVED lines=14> */
.L_x_1574:
[----:B------:R-:W-:Y:S05]  /*e0b0*/  BSYNC.RECONVERGENT B3 ;  /* 0x0000000000037941 */ /* 0x000fea0003800200 */
.L_x_1573:
[----:B------:R-:W-:-:S04]  /*e0c0*/  F2FP.BF16.F32.PACK_AB R174, RZ, R174 ;  /* 0x000000aeffae723e */ /* 0x000fc800000010ff */
[----:B------:R-:W-:-:S07]  /*e0d0*/  PRMT R147, R147, 0x5410, R174 ;  /* 0x0000541093937816 */ /* 0x000fce00000000ae */
.L_x_1499:
[----:B------:R-:W-:Y:S05]  /*e0e0*/  BSYNC.RECONVERGENT B1 ;  /* 0x0000000000017941 */ /* 0x000fea0003800200 */
.L_x_1482:
[----:B01----:R-:W0:Y:S02]  /*e0f0*/  @P2 LDC.64 R174, c[0x0][0x478] ;  /* 0x00011e00ffae2b82 */ /* 0x003e240000000a00 */
[----:B0-----:R-:W-:-:S04]  /*e100*/  @P2 IMAD.WIDE.U32 R174, R172, 0x10, R174 ;  /* 0x00000010acae2825 */ /* 0x001fc800078e00ae */
[----:B------:R-:W-:Y:S01]  /*e110*/  VIADD R172, R172, 0x20 ;  /* 0x00000020acac7836 */ /* 0x000fe20000000000 */
[----:B------:R0:W-:Y:S02]  /*e120*/  @P2 STG.E.128 desc[UR6][R174.64], R68 ;  /* 0x00000044ae002986 */ /* 0x0001e4000c101d06 */
[----:B0-----:R-:W0:Y:S02]  /*e130*/  @P0 LDC.64 R174, c[0x0][0x468] ;  /* 0x00011a00ffae0b82 */ /* 0x001e240000000a00 */
[C---:B0-----:R-:W-:Y:S01]  /*e140*/  @P0 IMAD.WIDE.U32 R174, R11.reuse, 0x10, R174 ;  /* 0x000000100bae0825 */ /* 0x041fe200078e00ae */
[----:B------:R-:W-:-:S04]  /*e150*/  IADD3 R11, PT, PT, R11, 0x20, RZ ;  /* 0x000000200b0b7810 */ /* 0x000fc80007ffe0ff */
[----:B------:R2:W-:Y:S03]  /*e160*/  @P0 STG.E.128 desc[UR6][R174.64], R144 ;  /* 0x00000090ae000986 */ /* 0x0005e6000c101d06 */
.L_x_1479:
[----:B------:R-:W-:Y:S05]  /*e170*/  BSYNC.RECONVERGENT B2 ;  /* 0x0000000000027941 */ /* 0x000fea0003800200 */
.L_x_1478:
[----:B------:R-:W-:Y:S04]  /*e180*/  BSSY.RECONVERGENT B2, `(.L_x_1575) ;  /* 0x000033f000027945 */ /* 0x000fe80003800200 */
[----:B------:R-:W-:Y:S05]  /*e190*/  @!P4 BRA `(.L_x_1576) ;  /* 0x0000003000f4c947 */ /* 0x000fea0003800000 */
[----:B------:R-:W-:Y:S04]  /*e1a0*/  BSSY.RECONVERGENT B1, `(.L_x_1577) ;  /* 0x0000005000017945 */ /* 0x000fe80003800200 */
[----:B------:R-:W-:Y:S05]  /*e1b0*/  @!P0 BRA `(.L_x_1578) ;  /* 0x00000000000c8947 */ /* 0x000fea0003800000 */
[----:B-----5:R-:W3:Y:S02]  /*e1c0*/  LDC.64 R152, c[0x0][0x390] ;  /* 0x0000e400ff987b82 */ /* 0x020ee40000000a00 */
[----:B---3--:R-:W-:-:S06]  /*e1d0*/  IMAD.WIDE.U32 R152, R11, 0x10, R152 ;  /* 0x000000100b987825 */ /* 0x008fcc00078e0098 */
[----:B------:R-:W5:Y:S02]  /*e1e0*/  LDG.E.128 R152, desc[UR6][R152.64] ;  /* 0x0000000698987981 */ /* 0x000f64000c1e1d00 */
.L_x_1578:
[----:B------:R-:W-:Y:S05]  /*e1f0*/  BSYNC.RECONVERGENT B1 ;  /* 0x0000000000017941 */ /* 0x000fea0003800200 */
.L_x_1577:
        /* <DEDUP_REMOVED lines=11> */
[----:B012---:R-:W-:-:S07]  /*e2b0*/  SHF.L.U32 R174, R69, 0x10, RZ ;  /* 0x0000001045ae7819 */ /* 0x007fce00000006ff */
[-CC-:B------:R-:W-:Y:S01]  /*e2c0*/  @P1 FFMA.FTZ R68, R19, R173.reuse, R12.reuse ;  /* 0x000000ad13441223 */ /* 0x180fe2000001000c */
[----:B------:R-:W-:-:S03]  /*e2d0*/  @P1 FFMA.FTZ R69, R182, R173, R12 ;  /* 0x000000adb6451223 */ /* 0x000fc6000001000c */
[----:B------:R-:W-:Y:S01]  /*e2e0*/  @P1 FADD.FTZ R68, R247, -R68 ;  /* 0x80000044f7441221 */ /* 0x000fe20000010000 */
[----:B------:R-:W-:-:S03]  /*e2f0*/  @P1 FADD.FTZ R69, R238, -R69 ;  /* 0x80000045ee451221 */ /* 0x000fc60000010000 */
        /* <DEDUP_REMOVED lines=16> */
.L_x_1583:
[----:B------:R-:W-:Y:S05]  /*e400*/  BSYNC.RECONVERGENT B3 ;  /* 0x0000000000037941 */ /* 0x000fea0003800200 */
.L_x_1582:
        /* <DEDUP_REMOVED lines=16> */
.L_x_1585:
[----:B------:R-:W-:Y:S05]  /*e510*/  BSYNC.RECONVERGENT B3 ;  /* 0x0000000000037941 */ /* 0x000fea0003800200 */
.L_x_1584:
        /* <DEDUP_REMOVED lines=18> */
.L_x_1587:
[----:B------:R-:W-:Y:S05]  /*e640*/  BSYNC.RECONVERGENT B3 ;  /* 0x0000000000037941 */ /* 0x000fea0003800200 */
.L_x_1586:
        /* <DEDUP_REMOVED lines=21> */
.L_x_1589:
[----:B------:R-:W-:Y:S05]  /*e7a0*/  BSYNC.RECONVERGENT B3 ;  /* 0x0000000000037941 */ /* 0x000fea0003800200 */
.L_x_1588:
        /* <DEDUP_REMOVED lines=18> */
.L_x_1591:
[----:B------:R-:W-:Y:S05]  /*e8d0*/  BSYNC.RECONVERGENT B3 ;  /* 0x0000000000037941 */ /* 0x000fea0003800200 */
.L_x_1590:
        /* <DEDUP_REMOVED lines=21> */
.L_x_1593:
[----:B------:R-:W-:Y:S05]  /*ea30*/  BSYNC.RECONVERGENT B3 ;  /* 0x0000000000037941 */ /* 0x000fea0003800200 */
.L_x_1592:
        /* <DEDUP_REMOVED lines=26> */
.L_x_1595:
[----:B------:R-:W-:Y:S05]  /*ebe0*/  BSYNC.RECONVERGENT B3 ;  /* 0x0000000000037941 */ /* 0x000fea0003800200 */
.L_x_1594:
[----:B------:R-:W-:Y:S01]  /*ebf0*/  F2FP.BF16.F32.PACK_AB R71, R174, R71 ;  /* 0x00000047ae47723e */ /* 0x000fe200000010ff */
[----:B------:R-:W-:Y:S06]  /*ec00*/  @!P0 BRA `(.L_x_1596) ;  /* 0x0000002800348947 */ /* 0x000fec0003800000 */
[----:B------:R-:W2:Y:S01]  /*ec10*/  LDL R177, [R1+0xe0] ;  /* 0x0000e00001b17983 */ /* 0x000ea20000100800 */
[----:B------:R-:W-:Y:S01]  /*ec20*/  ISETP.GE.U32.AND P1, PT, R190, RZ, PT ;  /* 0x000000ffbe00720c */ /* 0x000fe20003f26070 */
[----:B------:R-:W-:Y:S01]  /*ec30*/  FMUL.FTZ R174, R174, UR13 ;  /* 0x0000000daeae7c20 */ /* 0x000fe20008410000 */
[----:B------:R-:W-:Y:S02]  /*ec40*/  IMAD.MOV.U32 R176, RZ, RZ, RZ ;  /* 0x000000ffffb07224 */ /* 0x000fe400078e00ff */
        /* <DEDUP_REMOVED lines=12> */
.L_x_1581:
[----:B------:R-:W-:Y:S01]  /*ed10*/  BSSY.RECONVERGENT B3, `(.L_x_1597) ;  /* 0x0000013000037945 */ /* 0x000fe20003800200 */
[----:B------:R-:W-:-:S03]  /*ed20*/  ISETP.GT.AND P3, PT, R14, RZ, PT ;  /* 0x000000ff0e00720c */ /* 0x000fc60003f64270 */
[----:B------:R-:W-:Y:S10]  /*ed30*/  @!P0 BRA `(.L_x_1598) ;  /* 0x0000000000408947 */ /* 0x000ff40003800000 */
[----:B012---:R-:W-:Y:S01]  /*ed40*/  @P3 FFMA.FTZ R174, R182, R173, R12 ;  /* 0x000000adb6ae3223 */ /* 0x007fe2000001000c */
        /* <DEDUP_REMOVED lines=15> */
.L_x_1598:
[----:B------:R-:W-:Y:S05]  /*ee40*/  BSYNC.RECONVERGENT B3 ;  /* 0x0000000000037941 */ /* 0x000fea0003800200 */
.L_x_1597:
[----:B------:R-:W-:Y:S04]  /*ee50*/  BSSY.RECONVERGENT B3, `(.L_x_1599) ;  /* 0x0000015000037945 */ /* 0x000fe80003800200 */
[----:B------:R-:W-:Y:S05]  /*ee60*/  @!P0 BRA `(.L_x_1600) ;  /* 0x00000000004c8947 */ /* 0x000fea0003800000 */
[----:B------:R-:W3:Y:S01]  /*ee70*/  LDL R177, [R1+0x24] ;  /* 0x0000240001b17983 */ /* 0x000ee20000100800 */
[----:B012--5:R-:W-:Y:S01]  /*ee80*/  PRMT R175, R164, 0x7632, R175 ;  /* 0x00007632a4af7816 */ /* 0x027fe200000000af */
        /* <DEDUP_REMOVED lines=13> */
[----:B---3--:R-:W-:-:S05]  /*ef60*/  @P1 SHF.L.U32 R176, R177, 0x10, RZ ;  /* 0x00000010b1b01819 */ /* 0x008fca00000006ff */
[----:B------:R-:W-:-:S05]  /*ef70*/  @P1 FMUL.FTZ R175, R176, R174 ;  /* 0x000000aeb0af1220 */ /* 0x000fca0000410000 */
[----:B------:R-:W-:-:S04]  /*ef80*/  F2FP.BF16.F32.PACK_AB R175, RZ, R175 ;  /* 0x000000afffaf723e */ /* 0x000fc800000010ff */
[----:B------:R-:W-:-:S07]  /*ef90*/  PRMT R144, R144, 0x5410, R175 ;  /* 0x0000541090907816 */ /* 0x000fce00000000af */
.L_x_1600:
[----:B------:R-:W-:Y:S05]  /*efa0*/  BSYNC.RECONVERGENT B3 ;  /* 0x0000000000037941 */ /* 0x000fea0003800200 */
.L_x_1599:
[----:B------:R-:W-:Y:S04]  /*efb0*/  BSSY.RECONVERGENT B3, `(.L_x_1601) ;  /* 0x0000012000037945 */ /* 0x000fe80003800200 */
[----:B------:R-:W-:Y:S05]  /*efc0*/  @!P0 BRA `(.L_x_1602) ;  /* 0x0000000000408947 */ /* 0x000fea0003800000 */
[----:B012---:R-:W-:Y:S01]  /*efd0*/  @P3 FFMA.FTZ R174, R201, R173, R12 ;  /* 0x000000adc9ae3223 */ /* 0x007fe2000001000c */
        /* <DEDUP_REMOVED lines=15> */
.L_x_1602:
[----:B------:R-:W-:Y:S05]  /*f0d0*/  BSYNC.RECONVERGENT B3 ;  /* 0x0000000000037941 */ /* 0x000fea0003800200 */
.L_x_1601:
        /* <DEDUP_REMOVED lines=21> */
.L_x_1604:
[----:B------:R-:W-:Y:S05]  /*f230*/  BSYNC.RECONVERGENT B3 ;  /* 0x0000000000037941 */ /* 0x000fea0003800200 */
.L_x_1603:
[----:B------:R-:W-:Y:S04]  /*f240*/  BSSY.RECONVERGENT B3, `(.L_x_1605) ;  /* 0x0000012000037945 */ /* 0x000fe80003800200 */
[----:B------:R-:W-:Y:S05]  /*f250*/  @!P0 BRA `(.L_x_1606) ;  /* 0x0000000000408947 */ /* 0x000fea0003800000 */
        /* <DEDUP_REMOVED lines=16> */
.L_x_1606:
[----:B------:R-:W-:Y:S05]  /*f360*/  BSYNC.RECONVERGENT B3 ;  /* 0x0000000000037941 */ /* 0x000fea0003800200 */
.L_x_1605:
[----:B------:R-:W-:Y:S04]  /*f370*/  BSSY.RECONVERGENT B3, `(.L_x_1607) ;  /* 0x0000015000037945 */ /* 0x000fe80003800200 */
[----:B------:R-:W-:Y:S05]  /*f380*/  @!P0 BRA `(.L_x_1608) ;  /* 0x00000000004c8947 */ /* 0x000fea0003800000 */
[----:B------:R-:W3:Y:S01]  /*f390*/  LDL R177, [R1+0x2c] ;  /* 0x00002c0001b17983 */ /* 0x000ee20000100800 */
[----:B012--5:R-:W-:Y:S01]  /*f3a0*/  PRMT R175, R166, 0x7632, R175 ;  /* 0x00007632a6af7816 */ /* 0x027fe200000000af */
        /* <DEDUP_REMOVED lines=13> */
[----:B---3--:R-:W-:-:S05]  /*f480*/  @P1 SHF.L.U32 R176, R177, 0x10, RZ ;  /* 0x00000010b1b01819 */ /* 0x008fca00000006ff */
[----:B------:R-:W-:-:S05]  /*f490*/  @P1 FMUL.FTZ R175, R176, R174 ;  /* 0x000000aeb0af1220 */ /* 0x000fca0000410000 */
[----:B------:R-:W-:-:S04]  /*f4a0*/  F2FP.BF16.F32.PACK_AB R175, RZ, R175 ;  /* 0x000000afffaf723e */ /* 0x000fc800000010ff */
[----:B------:R-:W-:-:S07]  /*f4b0*/  PRMT R146, R146, 0x5410, R175 ;  /* 0x0000541092927816 */ /* 0x000fce00000000af */
.L_x_1608:
[----:B------:R-:W-:Y:S05]  /*f4c0*/  BSYNC.RECONVERGENT B3 ;  /* 0x0000000000037941 */ /* 0x000fea0003800200 */
.L_x_1607:
        /* <DEDUP_REMOVED lines=18> */
.L_x_1610:
[----:B------:R-:W-:Y:S05]  /*f5f0*/  BSYNC.RECONVERGENT B3 ;  /* 0x0000000000037941 */ /* 0x000fea0003800200 */
.L_x_1609:
[----:B------:R-:W-:Y:S05]  /*f600*/  @!P0 BRA `(.L_x_1596) ;  /* 0x0000001c00b48947 */ /* 0x000fea0003800000 */
[----:B------:R-:W3:Y:S01]  /*f610*/  LDL R177, [R1+0xe0] ;  /* 0x0000e00001b17983 */ /* 0x000ee20000100800 */
[----:B-----5:R-:W-:Y:S01]  /*f620*/  ISETP.GE.U32.AND P1, PT, R190, RZ, PT ;  /* 0x000000ffbe00720c */ /* 0x020fe20003f26070 */
[----:B012---:R-:W-:Y:S01]  /*f630*/  @P3 FFMA.FTZ R174, R181, R173, R12 ;  /* 0x000000adb5ae3223 */ /* 0x007fe2000001000c */
        /* <DEDUP_REMOVED lines=13> */
[----:B---3--:R-:W-:-:S05]  /*f710*/  @P1 SHF.L.U32 R176, R177, 0x10, RZ ;  /* 0x00000010b1b01819 */ /* 0x008fca00000006ff */
[----:B------:R-:W-:-:S05]  /*f720*/  @P1 FMUL.FTZ R175, R176, R174 ;  /* 0x000000aeb0af1220 */ /* 0x000fca0000410000 */
[----:B------:R-:W-:-:S04]  /*f730*/  F2FP.BF16.F32.PACK_AB R175, RZ, R175 ;  /* 0x000000afffaf723e */ /* 0x000fc800000010ff */
[----:B------:R-:W-:Y:S01]  /*f740*/  PRMT R147, R147, 0x5410, R175 ;  /* 0x0000541093937816 */ /* 0x000fe200000000af */
[----:B------:R-:W-:Y:S06]  /*f750*/  BRA `(.L_x_1596) ;  /* 0x0000001c00607947 */ /* 0x000fec0003800000 */
.L_x_1580:
        /* <DEDUP_REMOVED lines=12> */
[----:B------:R-:W3:Y:S01]  /*f820*/  @P3 LDC.64 R68, c[0x0][0x408] ;  /* 0x00010200ff443b82 */ /* 0x000ee20000000a00 */
[----:B------:R-:W-:Y:S01]  /*f830*/  @P3 SHF.L.U32 R70, R152, 0x10, RZ ;  /* 0x0000001098463819 */ /* 0x000fe200000006ff */
[----:B---3--:R-:W-:-:S04]  /*f840*/  @P3 FMUL.FTZ R69, R69, R176 ;  /* 0x000000b045453220 */ /* 0x008fc80000410000 */
[----:B------:R-:W-:Y:S01]  /*f850*/  @P3 FMUL.FTZ R68, R69, R68 ;  /* 0x0000004445443220 */ /* 0x000fe20000410000 */
[----:B------:R-:W-:-:S03]  /*f860*/  HFMA2 R69, -RZ, RZ, 0, 0 ;  /* 0x00000000ff457431 */ /* 0x000fc600000001ff */
[----:B------:R-:W-:Y:S01]  /*f870*/  @P3 FMUL.FTZ R69, R70, R68 ;  /* 0x0000004446453220 */ /* 0x000fe20000410000 */
[----:B------:R-:W-:-:S03]  /*f880*/  @P3 SHF.L.U32 R70, R56, 0x10, RZ ;  /* 0x0000001038463819 */ /* 0x000fc600000006ff */
[----:B------:R-:W-:Y:S02]  /*f890*/  FADD.FTZ R124, R124, R69 ;  /* 0x000000457c7c7221 */ /* 0x000fe40000010000 */
[----:B------:R-:W3:Y:S02]  /*f8a0*/  @P3 LDC.64 R68, c[0x0][0x408] ;  /* 0x00010200ff443b82 */ /* 0x000ee40000000a00 */
[----:B---3--:R-:W-:-:S04]  /*f8b0*/  @P3 FMUL.FTZ R69, R69, R176 ;  /* 0x000000b045453220 */ /* 0x008fc80000410000 */
[----:B------:R-:W-:Y:S01]  /*f8c0*/  @P3 FMUL.FTZ R68, R69, R68 ;  /* 0x0000004445443220 */ /* 0x000fe20000410000 */
[----:B------:R-:W-:-:S03]  /*f8d0*/  MOV R69, RZ ;  /* 0x000000ff00457202 */ /* 0x000fc60000000f00 */
[----:B------:R-:W-:-:S05]  /*f8e0*/  @P3 FMUL.FTZ R69, R70, R68 ;  /* 0x0000004446453220 */ /* 0x000fca0000410000 */
[----:B------:R-:W-:-:S04]  /*f8f0*/  F2FP.BF16.F32.PACK_AB R69, RZ, R69 ;  /* 0x00000045ff45723e */ /* 0x000fc800000010ff */
[----:B012---:R-:W-:-:S07]  /*f900*/  PRMT R144, R69, 0x7610, R144 ;  /* 0x0000761045907816 */ /* 0x007fce0000000090 */
.L_x_1613:
[----:B------:R-:W-:Y:S05]  /*f910*/  BSYNC.RECONVERGENT B3 ;  /* 0x0000000000037941 */ /* 0x000fea0003800200 */
.L_x_1612:
[----:B------:R-:W-:Y:S01]  /*f920*/  FFMA.FTZ R68, R19, R173, R12 ;  /* 0x000000ad13447223 */ /* 0x000fe2000001000c */
[----:B------:R-:W-:Y:S03]  /*f930*/  BSSY.RECONVERGENT B3, `(.L_x_1614) ;  /* 0x0000017000037945 */ /* 0x000fe60003800200 */
[----:B------:R-:W-:-:S04]  /*f940*/  FADD.FTZ R68, R247, -R68 ;  /* 0x80000044f7447221 */ /* 0x000fc80000010000 */
[----:B------:R-:W-:-:S05]  /*f950*/  FMUL.FTZ R68, R13, R68 ;  /* 0x000000440d447220 */ /* 0x000fca0000410000 */
[----:B012---:R-:W-:Y:S01]  /*f960*/  FSEL R175, R68, RZ, P1 ;  /* 0x000000ff44af7208 */ /* 0x007fe20000800000 */
        /* <DEDUP_REMOVED lines=19> */
.L_x_1615:
[----:B------:R-:W-:Y:S05]  /*faa0*/  BSYNC.RECONVERGENT B3 ;  /* 0x0000000000037941 */ /* 0x000fea0003800200 */
.L_x_1614:
        /* <DEDUP_REMOVED lines=22> */
.L_x_1617:
[----:B------:R-:W-:Y:S05]  /*fc10*/  BSYNC.RECONVERGENT B3 ;  /* 0x0000000000037941 */ /* 0x000fea0003800200 */
.L_x_1616:
        /* <DEDUP_REMOVED lines=24> */
.L_x_1619:
[----:B------:R-:W-:Y:S05]  /*fda0*/  BSYNC.RECONVERGENT B3 ;  /* 0x0000000000037941 */ /* 0x000fea0003800200 */
.L_x_1618:
        /* <DEDUP_REMOVED lines=22> */
.L_x_1621:
[----:B------:R-:W-:Y:S05]  /*ff10*/  BSYNC.RECONVERGENT B3 ;  /* 0x0000000000037941 */ /* 0x000fea0003800200 */
.L_x_1620:
        /* <DEDUP_REMOVED lines=19> */
[----:B------:R-:W-:Y:S01]  /*10050*/  IMAD.MOV.U32 R68, RZ, RZ, RZ ;  /* 0x000000ffff447224 */ /* 0x000fe200078e00ff */
[----:B--2---:R-:W-:-:S05]  /*10060*/  @P3 SHF.L.U32 R69, R179, 0x10, RZ ;  /* 0x00000010b3453819 */ /* 0x004fca00000006ff */
[----:B------:R-:W-:-:S05]  /*10070*/  @P3 FMUL.FTZ R68, R69, R178 ;  /* 0x000000b245443220 */ /* 0x000fca0000410000 */
[----:B------:R-:W-:-:S04]  /*10080*/  F2FP.BF16.F32.PACK_AB R68, RZ, R68 ;  /* 0x00000044ff44723e */ /* 0x000fc800000010ff */
[----:B------:R-:W-:-:S07]  /*10090*/  PRMT R146, R146, 0x5410, R68 ;  /* 0x0000541092927816 */ /* 0x000fce0000000044 */
.L_x_1623:
[----:B------:R-:W-:Y:S05]  /*100a0*/  BSYNC.RECONVERGENT B3 ;  /* 0x0000000000037941 */ /* 0x000fea0003800200 */
.L_x_1622:
        /* <DEDUP_REMOVED lines=29> */
.L_x_1625:
[----:B------:R-:W-:Y:S05]  /*10280*/  BSYNC.RECONVERGENT B3 ;  /* 0x0000000000037941 */ /* 0x000fea0003800200 */
.L_x_1624:
        /* <DEDUP_REMOVED lines=22> */
.L_x_1611:
[----:B------:R-:W-:Y:S04]  /*103f0*/  BSSY.RECONVERGENT B3, `(.L_x_1626) ;  /* 0x0000020000037945 */ /* 0x000fe80003800200 */
[----:B------:R-:W-:Y:S05]  /*10400*/  @!P0 BRA `(.L_x_1627) ;  /* 0x0000000000788947 */ /* 0x000fea0003800000 */
[----:B-----5:R-:W-:Y:S01]  /*10410*/  LOP3.LUT P1, RZ, R190, 0xff, RZ, 0xc0, !PT ;  /* 0x000000ffbeff7812 */ /* 0x020fe2000782c0ff */
[----:B------:R-:W-:Y:S01]  /*10420*/  BSSY.RECONVERGENT B4, `(.L_x_1628) ;  /* 0x000000c000047945 */ /* 0x000fe20003800200 */
[----:B012---:R-:W-:-:S11]  /*10430*/  MOV R174, RZ ;  /* 0x000000ff00ae7202 */ /* 0x007fd60000000f00 */
        /* <DEDUP_REMOVED lines=10> */
.L_x_1629:
[----:B------:R-:W-:Y:S05]  /*104e0*/  BSYNC.RECONVERGENT B4 ;  /* 0x0000000000047941 */ /* 0x000fea0003800200 */
.L_x_1628:
        /* <DEDUP_REMOVED lines=13> */
.L_x_1631:
[----:B------:R-:W-:Y:S05]  /*105c0*/  BSYNC.RECONVERGENT B4 ;  /* 0x0000000000047941 */ /* 0x000fea0003800200 */
.L_x_1630:
[----:B------:R-:W-:-:S04]  /*105d0*/  F2FP.BF16.F32.PACK_AB R174, RZ, R174 ;  /* 0x000000aeffae723e */ /* 0x000fc800000010ff */
[----:B------:R-:W-:-:S07]  /*105e0*/  PRMT R144, R174, 0x7610, R144 ;  /* 0x00007610ae907816 */ /* 0x000fce0000000090 */
.L_x_1627:
[----:B------:R-:W-:Y:S05]  /*105f0*/  BSYNC.RECONVERGENT B3 ;  /* 0x0000000000037941 */ /* 0x000fea0003800200 */
.L_x_1626:
        /* <DEDUP_REMOVED lines=16> */
.L_x_1635:
[----:B------:R-:W-:Y:S05]  /*10700*/  BSYNC.RECONVERGENT B4 ;  /* 0x0000000000047941 */ /* 0x000fea0003800200 */
.L_x_1634:
        /* <DEDUP_REMOVED lines=14> */
.L_x_1637:
[----:B------:R-:W-:Y:S05]  /*107f0*/  BSYNC.RECONVERGENT B4 ;  /* 0x0000000000047941 */ /* 0x000fea0003800200 */
.L_x_1636:
[----:B------:R-:W-:-:S04]  /*10800*/  F2FP.BF16.F32.PACK_AB R174, RZ, R174 ;  /* 0x000000aeffae723e */ /* 0x000fc800000010ff */
[----:B------:R-:W-:-:S07]  /*10810*/  PRMT R144, R144, 0x5410, R174 ;  /* 0x0000541090907816 */ /* 0x000fce00000000ae */
.L_x_1633:
[----:B------:R-:W-:Y:S05]  /*10820*/  BSYNC.RECONVERGENT B3 ;  /* 0x0000000000037941 */ /* 0x000fea0003800200 */
.L_x_1632:
        /* <DEDUP_REMOVED lines=15> */
.L_x_1641:
[----:B------:R-:W-:Y:S05]  /*10920*/  BSYNC.RECONVERGENT B4 ;  /* 0x0000000000047941 */ /* 0x000fea0003800200 */
.L_x_1640:
        /* <DEDUP_REMOVED lines=13> */
.L_x_1643:
[----:B------:R-:W-:Y:S05]  /*10a00*/  BSYNC.RECONVERGENT B4 ;  /* 0x0000000000047941 */ /* 0x000fea0003800200 */
.L_x_1642:
[----:B------:R-:W-:-:S04]  /*10a10*/  F2FP.BF16.F32.PACK_AB R174, RZ, R174 ;  /* 0x000000aeffae723e */ /* 0x000fc800000010ff */
[----:B------:R-:W-:-:S07]  /*10a20*/  PRMT R145, R174, 0x7610, R145 ;  /* 0x00007610ae917816 */ /* 0x000fce0000000091 */
.L_x_1639:
[----:B------:R-:W-:Y:S05]  /*10a30*/  BSYNC.RECONVERGENT B3 ;  /* 0x0000000000037941 */ /* 0x000fea0003800200 */
.L_x_1638:
        /* <DEDUP_REMOVED lines=16> */
.L_x_1647:
[----:B------:R-:W-:Y:S05]  /*10b40*/  BSYNC.RECONVERGENT B4 ;  /* 0x0000000000047941 */ /* 0x000fea0003800200 */
.L_x_1646:
        /* <DEDUP_REMOVED lines=14> */
.L_x_1649:
[----:B------:R-:W-:Y:S05]  /*10c30*/  BSYNC.RECONVERGENT B4 ;  /* 0x0000000000047941 */ /* 0x000fea0003800200 */
.L_x_1648:
[----:B------:R-:W-:-:S04]  /*10c40*/  F2FP.BF16.F32.PACK_AB R174, RZ, R174 ;  /* 0x000000aeffae723e */ /* 0x000fc800000010ff */
[----:B------:R-:W-:-:S07]  /*10c50*/  PRMT R145, R145, 0x5410, R174 ;  /* 0x0000541091917816 */ /* 0x000fce00000000ae */
.L_x_1645:
[----:B------:R-:W-:Y:S05]  /*10c60*/  BSYNC.RECONVERGENT B3 ;  /* 0x0000000000037941 */ /* 0x000fea0003800200 */
.L_x_1644:
[----:B------:R-:W-:Y:S04]  /*10c70*/  BSSY.RECONVERGENT B3, `(.L_x_1650) ;  /* 0x0000020000037945 */ /* 0x000fe80003800200 */
[----:B------:R-:W-:Y:S05]  /*10c80*/  @!P0 BRA `(.L_x_1651) ;  /* 0x0000000000788947 */ /* 0x000fea0003800000 */
[----:B-----5:R-:W-:Y:S01]  /*10c90*/  LOP3.LUT P1, RZ, R191, 0xff, RZ, 0xc0, !PT ;  /* 0x000000ffbfff7812 */ /* 0x020fe2000782c0ff */
[----:B------:R-:W-:Y:S01]  /*10ca0*/  BSSY.RECONVERGENT B4, `(.L_x_1652) ;  /* 0x000000c000047945 */ /* 0x000fe20003800200 */
[----:B012---:R-:W-:-:S11]  /*10cb0*/  IMAD.MOV.U32 R174, RZ, RZ, RZ ;  /* 0x000000ffffae7224 */ /* 0x007fd600078e00ff */
        /* <DEDUP_REMOVED lines=10> */
.L_x_1653:
[----:B------:R-:W-:Y:S05]  /*10d60*/  BSYNC.RECONVERGENT B4 ;  /* 0x0000000000047941 */ /* 0x000fea0003800200 */
.L_x_1652:
        /* <DEDUP_REMOVED lines=13> */
.L_x_1655:
[----:B------:R-:W-:Y:S05]  /*10e40*/  BSYNC.RECONVERGENT B4 ;  /* 0x0000000000047941 */ /* 0x000fea0003800200 */
.L_x_1654:
[----:B------:R-:W-:-:S04]  /*10e50*/  F2FP.BF16.F32.PACK_AB R174, RZ, R174 ;  /* 0x000000aeffae723e */ /* 0x000fc800000010ff */
[----:B------:R-:W-:-:S07]  /*10e60*/  PRMT R146, R174, 0x7610, R146 ;  /* 0x00007610ae927816 */ /* 0x000fce0000000092 */
.L_x_1651:
[----:B------:R-:W-:Y:S05]  /*10e70*/  BSYNC.RECONVERGENT B3 ;  /* 0x0000000000037941 */ /* 0x000fea0003800200 */
.L_x_1650:
[----:B------:R-:W-:Y:S04]  /*10e80*/  BSSY.RECONVERGENT B3, `(.L_x_1656) ;  /* 0x0000022000037945 */ /* 0x000fe80003800200 */
[----:B------:R-:W-:Y:S05]  /*10e90*/  @!P0 BRA `(.L_x_1657) ;  /* 0x0000000000808947 */ /* 0x000fea0003800000 */
[----:B-----5:R-:W-:Y:S01]  /*10ea0*/  LOP3.LUT P1, RZ, R191, 0xff00, RZ, 0xc0, !PT ;  /* 0x0000ff00bfff7812 */ /* 0x020fe2000782c0ff */
[----:B------:R-:W-:Y:S01]  /*10eb0*/  BSSY.RECONVERGENT B4, `(.L_x_1658) ;  /* 0x000000d000047945 */ /* 0x000fe20003800200 */
[----:B012---:R-:W-:-:S11]  /*10ec0*/  HFMA2 R174, -RZ, RZ, 0, 0 ;  /* 0x00000000ffae7431 */ /* 0x007fd600000001ff */
        /* <DEDUP_REMOVED lines=11> */
.L_x_1659:
[----:B------:R-:W-:Y:S05]  /*10f80*/  BSYNC.RECONVERGENT B4 ;  /* 0x0000000000047941 */ /* 0x000fea0003800200 */
.L_x_1658:
        /* <DEDUP_REMOVED lines=14> */
.L_x_1661:
[----:B------:R-:W-:Y:S05]  /*11070*/  BSYNC.RECONVERGENT B4 ;  /* 0x0000000000047941 */ /* 0x000fea0003800200 */
.L_x_1660:
[----:B------:R-:W-:-:S04]  /*11080*/  F2FP.BF16.F32.PACK_AB R174, RZ, R174 ;  /* 0x000000aeffae723e */ /* 0x000fc800000010ff */
[----:B------:R-:W-:-:S07]  /*11090*/  PRMT R146, R146, 0x5410, R174 ;  /* 0x0000541092927816 */ /* 0x000fce00000000ae */
.L_x_1657:
[----:B------:R-:W-:Y:S05]  /*110a0*/  BSYNC.RECONVERGENT B3 ;  /* 0x0000000000037941 */ /* 0x000fea0003800200 */
.L_x_1656:
        /* <DEDUP_REMOVED lines=15> */
.L_x_1665:
[----:B------:R-:W-:Y:S05]  /*111a0*/  BSYNC.RECONVERGENT B4 ;  /* 0x0000000000047941 */ /* 0x000fea0003800200 */
.L_x_1664:
        /* <DEDUP_REMOVED lines=13> */
.L_x_1667:
[----:B------:R-:W-:Y:S05]  /*11280*/  BSYNC.RECONVERGENT B4 ;  /* 0x0000000000047941 */ /* 0x000fea0003800200 */
.L_x_1666:
[----:B------:R-:W-:-:S04]  /*11290*/  F2FP.BF16.F32.PACK_AB R174, RZ, R174 ;  /* 0x000000aeffae723e */ /* 0x000fc800000010ff */
[----:B------:R-:W-:-:S07]  /*112a0*/  PRMT R147, R174, 0x7610, R147 ;  /* 0x00007610ae937816 */ /* 0x000fce0000000093 */
.L_x_1663:
[----:B------:R-:W-:Y:S05]  /*112b0*/  BSYNC.RECONVERGENT B3 ;  /* 0x0000000000037941 */ /* 0x000fea0003800200 */
.L_x_1662:
[----:B------:R-:W-:Y:S05]  /*112c0*/  @!P0 BRA `(.L_x_1596) ;  /* 0x0000000000848947 */ /* 0x000fea0003800000 */
[----:B-----5:R-:W-:Y:S01]  /*112d0*/  ISETP.GE.U32.AND P1, PT, R190, RZ, PT ;  /* 0x000000ffbe00720c */ /* 0x020fe20003f26070 */
[----:B------:R-:W-:Y:S01]  /*112e0*/  BSSY.RECONVERGENT B3, `(.L_x_1668) ;  /* 0x000000e000037945 */ /* 0x000fe20003800200 */
[----:B012---:R-:W-:Y:S02]  /*112f0*/  HFMA2 R174, -RZ, RZ, 0, 0 ;  /* 0x00000000ffae7431 */ /* 0x007fe400000001ff */
[----:B------:R-:W-:-:S13]  /*11300*/  ISETP.GE.U32.AND.EX P1, PT, R191, 0x1000000, PT, P1 ;  /* 0x01000000bf00780c */ /* 0x000fda0003f26110 */
[----:B------:R-:W-:Y:S05]  /*11310*/  @!P1 BRA `(.L_x_1669) ;  /* 0x0000000000289947 */ /* 0x000fea0003800000 */
[----:B------:R-:W-:Y:S01]  /*11320*/  FFMA.FTZ R174, R181, R173, R12 ;  /* 0x000000adb5ae7223 */ /* 0x000fe2000001000c */
[----:B------:R-:W-:Y:S02]  /*11330*/  ISETP.GT.AND P3, PT, R14, RZ, PT ;  /* 0x000000ff0e00720c */ /* 0x000fe40003f64270 */
[----:B------:R-:W-:Y:S01]  /*11340*/  PRMT R175, R155, 0x7632, R175 ;  /* 0x000076329baf7816 */ /* 0x000fe200000000af */
[----:B------:R-:W-:-:S04]  /*11350*/  FADD.FTZ R174, R241, -R174 ;  /* 0x800000aef1ae7221 */ /* 0x000fc80000010000 */
[----:B------:R-:W-:Y:S01]  /*11360*/  FMUL.FTZ R174, R13, R174 ;  /* 0x000000ae0dae7220 */ /* 0x000fe20000410000 */
[----:B------:R-:W-:-:S04]  /*11370*/  IMAD.U32 R175, R175, 0x10000, RZ ;  /* 0x00010000afaf7824 */ /* 0x000fc800078e00ff */
[----:B------:R-:W-:-:S05]  /*11380*/  FSEL R174, R174, RZ, P3 ;  /* 0x000000ffaeae7208 */ /* 0x000fca0001800000 */
[----:B------:R-:W-:-:S04]  /*11390*/  FMUL.FTZ R174, R174, UR13 ;  /* 0x0000000daeae7c20 */ /* 0x000fc80008410000 */
[----:B------:R-:W-:-:S04]  /*113a0*/  FMUL.FTZ R174, R174, UR12 ;  /* 0x0000000caeae7c20 */ /* 0x000fc80008410000 */
[----:B------:R-:W-:-:S07]  /*113b0*/  FMUL.FTZ R174, R175, R174 ;  /* 0x000000aeafae7220 */ /* 0x000fce0000410000 */
.L_x_1669:
[----:B------:R-:W-:Y:S05]  /*113c0*/  BSYNC.RECONVERGENT B3 ;  /* 0x0000000000037941 */ /* 0x000fea0003800200 */
.L_x_1668:
        /* <DEDUP_REMOVED lines=14> */
.L_x_1671:
[----:B------:R-:W-:Y:S05]  /*114b0*/  BSYNC.RECONVERGENT B3 ;  /* 0x0000000000037941 */ /* 0x000fea0003800200 */
.L_x_1670:
[----:B------:R-:W-:-:S04]  /*114c0*/  F2FP.BF16.F32.PACK_AB R174, RZ, R174 ;  /* 0x000000aeffae723e */ /* 0x000fc800000010ff */
[----:B------:R-:W-:-:S07]  /*114d0*/  PRMT R147, R147, 0x5410, R174 ;  /* 0x0000541093937816 */ /* 0x000fce00000000ae */
.L_x_1596:
[----:B------:R-:W-:Y:S05]  /*114e0*/  BSYNC.RECONVERGENT B1 ;  /* 0x0000000000017941 */ /* 0x000fea0003800200 */
.L_x_1579:
[----:B012---:R-:W0:Y:S02]  /*114f0*/  @P2 LDC.64 R174, c[0x0][0x478] ;  /* 0x00011e00ffae2b82 */ /* 0x007e240000000a00 */
[C---:B0-----:R-:W-:Y:S01]  /*11500*/  @P2 IMAD.WIDE.U32 R174, R172.reuse, 0x10, R174 ;  /* 0x00000010acae2825 */ /* 0x041fe200078e00ae */
[----:B------:R-:W-:-:S04]  /*11510*/  IADD3 R172, PT, PT, R172, 0x20, RZ ;  /* 0x00000020acac7810 */ /* 0x000fc80007ffe0ff */
[----:B------:R0:W-:Y:S02]  /*11520*/  @P2 STG.E.128 desc[UR6][R174.64], R68 ;  /* 0x00000044ae002986 */ /* 0x0001e4000c101d06 */
[----:B0-----:R-:W0:Y:S02]  /*11530*/  @P0 LDC.64 R174, c[0x0][0x468] ;  /* 0x00011a00ffae0b82 */ /* 0x001e240000000a00 */
[C---:B0-----:R-:W-:Y:S01]  /*11540*/  @P0 IMAD.WIDE.U32 R174, R11.reuse, 0x10, R174 ;  /* 0x000000100bae0825 */ /* 0x041fe200078e00ae */
[----:B------:R-:W-:-:S04]  /*11550*/  IADD3 R11, PT, PT, R11, 0x20, RZ ;  /* 0x000000200b0b7810 */ /* 0x000fc80007ffe0ff */
[----:B------:R3:W-:Y:S03]  /*11560*/  @P0 STG.E.128 desc[UR6][R174.64], R144 ;  /* 0x00000090ae000986 */ /* 0x0007e6000c101d06 */
.L_x_1576:
[----:B------:R-:W-:Y:S05]  /*11570*/  BSYNC.RECONVERGENT B2 ;  /* 0x0000000000027941 */ /* 0x000fea0003800200 */
.L_x_1575:
[----:B------:R-:W-:Y:S04]  /*11580*/  BSSY.RECONVERGENT B2, `(.L_x_1672) ;  /* 0x0000330000027945 */ /* 0x000fe80003800200 */
[----:B------:R-:W-:Y:S05]  /*11590*/  @!P5 BRA `(.L_x_1673) ;  /* 0x0000003000b8d947 */ /* 0x000fea0003800000 */
[----:B------:R-:W-:Y:S04]  /*115a0*/  BSSY.RECONVERGENT B1, `(.L_x_1674) ;  /* 0x0000005000017945 */ /* 0x000fe80003800200 */
[----:B------:R-:W-:Y:S05]  /*115b0*/  @!P0 BRA `(.L_x_1675) ;  /* 0x00000000000c8947 */ /* 0x000fea0003800000 */
[----:B-----5:R-:W4:Y:S02]  /*115c0*/  LDC.64 R152, c[0x0][0x390] ;  /* 0x0000e400ff987b82 */ /* 0x020f240000000a00 */
[----:B----4-:R-:W-:-:S06]  /*115d0*/  IMAD.WIDE.U32 R152, R11, 0x10, R152 ;  /* 0x000000100b987825 */ /* 0x010fcc00078e0098 */
[----:B------:R-:W5:Y:S02]  /*115e0*/  LDG.E.128 R152, desc[UR6][R152.64] ;  /* 0x0000000698987981 */ /* 0x000f64000c1e1d00 */
.L_x_1675:
[----:B------:R-:W-:Y:S05]  /*115f0*/  BSYNC.RECONVERGENT B1 ;  /* 0x0000000000017941 */ /* 0x000fea0003800200 */
.L_x_1674:
[----:B------:R-:W-:Y:S01]  /*11600*/  UISETP.NE.U32.AND UP0, UPT, UR10, URZ, UPT ;  /* 0x000000ff0a00728c */ /* 0x000fe2000bf05070 */
[----:B------:R-:W-:Y:S03]  /*11610*/  BSSY.RECONVERGENT B1, `(.L_x_1676) ;  /* 0x0000320000017945 */ /* 0x000fe60003800200 */
[----:B------:R-:W-:-:S09]  /*11620*/  UISETP.NE.AND.EX UP0, UPT, UR11, URZ, UPT, UP0 ;  /* 0x000000ff0b00728c */ /* 0x000fd2000bf05300 */
[----:B------:R-:W-:Y:S05]  /*11630*/  BRA.U !UP0, `(.L_x_1677) ;  /* 0x0000001508487547 */ /* 0x000fea000b800000 */
[----:B------:R-:W-:Y:S01]  /*11640*/  UISETP.NE.U32.AND UP0, UPT, UR20, URZ, UPT ;  /* 0x000000ff1400728c */ /* 0x000fe2000bf05070 */
[----:B------:R-:W-:Y:S02]  /*11650*/  PRMT R177, R67, 0x7632, R177 ;  /* 0x0000763243b17816 */ /* 0x000fe400000000b1 */
[----:B------:R-:W-:Y:S01]  /*11660*/  PRMT R176, R65, 0x7632, R176 ;  /* 0x0000763241b07816 */ /* 0x000fe200000000b0 */
[----:B------:R-:W-:Y:S01]  /*11670*/  UISETP.NE.AND.EX UP0, UPT, UR21, URZ, UPT, UP0 ;  /* 0x000000ff1500728c */ /* 0x000fe2000bf05300 */
[----:B0123--:R-:W-:Y:S02]  /*11680*/  PRMT R175, R64, 0x7632, R175 ;  /* 0x0000763240af7816 */ /* 0x00ffe400000000af */
[----:B------:R-:W-:-:S03]  /*11690*/  PRMT R174, R66, 0x7632, R174 ;  /* 0x0000763242ae7816 */ /* 0x000fc600000000ae */
[----:B------:R-:W-:-:S13]  /*116a0*/  PLOP3.LUT P2, PT, PT, PT, UP0, 0x80, 0x8 ;  /* 0x000000000008781c */ /* 0x000fda0003f4f008 */
[----:B------:R-:W-:Y:S05]  /*116b0*/  @!P2 BRA `(.L_x_1678) ;  /* 0x00000008009ca947 */ /* 0x000fea0003800000 */
[----:B------:R-:W-:Y:S01]  /*116c0*/  ISETP.GT.AND P1, PT, R14, RZ, PT ;  /* 0x000000ff0e00720c */ /* 0x000fe20003f24270 */
[----:B------:R-:W-:Y:S01]  /*116d0*/  BSSY.RECONVERGENT B3, `(.L_x_1679) ;  /* 0x0000012000037945 */ /* 0x000fe20003800200 */
[----:B-----5:R-:W-:-:S11]  /*116e0*/  SHF.L.U32 R68, R168, 0x10, RZ ;  /* 0x00000010a8447819 */ /* 0x020fd600000006ff */
        /* <DEDUP_REMOVED lines=16> */
.L_x_1680:
[----:B------:R-:W-:Y:S05]  /*117f0*/  BSYNC.RECONVERGENT B3 ;  /* 0x0000000000037941 */ /* 0x000fea0003800200 */
.L_x_1679:
[----:B------:R-:W-:Y:S01]  /*11800*/  PRMT R14, R168, 0x7632, R14 ;  /* 0x00007632a80e7816 */ /* 0x000fe2000000000e */
[----:B------:R-:W-:Y:S01]  /*11810*/  @P1 FFMA.FTZ R69, R198, R173, R12 ;  /* 0x000000adc6451223 */ /* 0x000fe2000001000c */
[----:B------:R-:W-:Y:S02]  /*11820*/  BSSY.RECONVERGENT B3, `(.L_x_1681) ;  /* 0x0000012000037945 */ /* 0x000fe40003800200 */
[----:B------:R-:W-:Y:S01]  /*11830*/  SHF.L.U32 R14, R14, 0x10, RZ ;  /* 0x000000100e0e7819 */ /* 0x000fe200000006ff */
[----:B------:R-:W-:-:S04]  /*11840*/  @P1 FADD.FTZ R69, R237, -R69 ;  /* 0x80000045ed451221 */ /* 0x000fc80000010000 */
[----:B------:R-:W-:Y:S01]  /*11850*/  @P1 FFMA.FTZ R14, R13, R69, R14 ;  /* 0x000000450d0e1223 */ /* 0x000fe2000001000e */
[----:B------:R-:W-:Y:S06]  /*11860*/  @!P0 BRA `(.L_x_1682) ;  /* 0x0000000000348947 */ /* 0x000fec0003800000 */
[----:B------:R-:W-:Y:S01]  /*11870*/  LOP3.LUT P3, RZ, R192, 0xff00, RZ, 0xc0, !PT ;  /* 0x0000ff00c0ff7812 */ /* 0x000fe2000786c0ff */
[----:B------:R-:W-:Y:S01]  /*11880*/  FMUL.FTZ R69, R14, UR13 ;  /* 0x0000000d0e457c20 */ /* 0x000fe20008410000 */
[----:B------:R-:W-:-:S03]  /*11890*/  HFMA2 R71, -RZ, RZ, 0, 0 ;  /* 0x00000000ff477431 */ /* 0x000fc600000001ff */
[----:B------:R-:W-:-:S08]  /*118a0*/  FMUL.FTZ R69, R69, UR12 ;  /* 0x0000000c45457c20 */ /* 0x000fd00008410000 */
[----:B------:R-:W-:-:S04]  /*118b0*/  @P3 PRMT R70, R152, 0x7632, R70 ;  /* 0x0000763298463816 */ /* 0x000fc80000000046 */
        /* <DEDUP_REMOVED lines=8> */
.L_x_1682:
[----:B------:R-:W-:Y:S05]  /*11940*/  BSYNC.RECONVERGENT B3 ;  /* 0x0000000000037941 */ /* 0x000fea0003800200 */
.L_x_1681:
        /* <DEDUP_REMOVED lines=18> */
.L_x_1684:
[----:B------:R-:W-:Y:S05]  /*11a70*/  BSYNC.RECONVERGENT B3 ;  /* 0x0000000000037941 */ /* 0x000fea0003800200 */
.L_x_1683:
        /* <DEDUP_REMOVED lines=15> */
[----:B------:R-:W-:Y:S02]  /*11b70*/  @P3 SHF.L.U32 R175, R176, 0x10, RZ ;  /* 0x00000010b0af3819 */ /* 0x000fe400000006ff */
[----:B------:R-:W-:-:S03]  /*11b80*/  MOV R176, RZ ;  /* 0x000000ff00b07202 */ /* 0x000fc60000000f00 */
[----:B------:R-:W-:-:S05]  /*11b90*/  @P3 FMUL.FTZ R176, R70, R175 ;  /* 0x000000af46b03220 */ /* 0x000fca0000410000 */
[----:B------:R-:W-:-:S04]  /*11ba0*/  F2FP.BF16.F32.PACK_AB R70, RZ, R176 ;  /* 0x000000b0ff46723e */ /* 0x000fc800000010ff */
[----:B------:R-:W-:-:S07]  /*11bb0*/  PRMT R145, R145, 0x5410, R70 ;  /* 0x0000541091917816 */ /* 0x000fce0000000046 */
.L_x_1686:
[----:B------:R-:W-:Y:S05]  /*11bc0*/  BSYNC.RECONVERGENT B3 ;  /* 0x0000000000037941 */ /* 0x000fea0003800200 */
.L_x_1685:
        /* <DEDUP_REMOVED lines=18> */
.L_x_1688:
[----:B------:R-:W-:Y:S05]  /*11cf0*/  BSYNC.RECONVERGENT B3 ;  /* 0x0000000000037941 */ /* 0x000fea0003800200 */
.L_x_1687:
        /* <DEDUP_REMOVED lines=9> */
[----:B------:R-:W-:-:S03]  /*11d90*/  MOV R178, RZ ;  /* 0x000000ff00b27202 */ /* 0x000fc60000000f00 */
[----:B------:R-:W-:-:S08]  /*11da0*/  FMUL.FTZ R176, R176, UR12 ;  /* 0x0000000cb0b07c20 */ /* 0x000fd00008410000 */
[----:B------:R-:W-:-:S04]  /*11db0*/  @P3 PRMT R179, R154, 0x7632, R179 ;  /* 0x000076329ab33816 */ /* 0x000fc800000000b3 */
[----:B------:R-:W-:-:S05]  /*11dc0*/  @P3 SHF.L.U32 R179, R179, 0x10, RZ ;  /* 0x00000010b3b33819 */ /* 0x000fca00000006ff */
[----:B------:R-:W-:-:S04]  /*11dd0*/  @P3 FMUL.FTZ R178, R176, R179 ;  /* 0x000000b3b0b23220 */ /* 0x000fc80000410000 */
[----:B------:R-:W-:Y:S01]  /*11de0*/  FADD.FTZ R137, R137, R178 ;  /* 0x000000b289897221 */ /* 0x000fe20000010000 */
[----:B------:R-:W-:Y:S01]  /*11df0*/  @P3 SHF.L.U32 R178, R174, 0x10, RZ ;  /* 0x00000010aeb23819 */ /* 0x000fe200000006ff */
[----:B------:R-:W-:-:S04]  /*11e00*/  HFMA2 R174, -RZ, RZ, 0, 0 ;  /* 0x00000000ffae7431 */ /* 0x000fc800000001ff */
[----:B------:R-:W-:-:S05]  /*11e10*/  @P3 FMUL.FTZ R174, R176, R178 ;  /* 0x000000b2b0ae3220 */ /* 0x000fca0000410000 */
[----:B------:R-:W-:-:S04]  /*11e20*/  F2FP.BF16.F32.PACK_AB R174, RZ, R174 ;  /* 0x000000aeffae723e */ /* 0x000fc800000010ff */
[----:B------:R-:W-:-:S07]  /*11e30*/  PRMT R146, R146, 0x5410, R174 ;  /* 0x0000541092927816 */ /* 0x000fce00000000ae */
.L_x_1690:
[----:B------:R-:W-:Y:S05]  /*11e40*/  BSYNC.RECONVERGENT B3 ;  /* 0x0000000000037941 */ /* 0x000fea0003800200 */
.L_x_1689:
[----:B------:R-:W2:Y:S04]  /*11e50*/  LDL R179, [R1+0x1c] ;  /* 0x00001c0001b37983 */ /* 0x000ea80000100800 */
[----:B------:R-:W3:Y:S01]  /*11e60*/  LDL R178, [R1+0x18] ;  /* 0x0000180001b27983 */ /* 0x000ee20000100800 */
[----:B------:R-:W-:Y:S01]  /*11e70*/  @P1 FFMA.FTZ R174, R227, R173, R12 ;  /* 0x000000ade3ae1223 */ /* 0x000fe2000001000c */
[----:B------:R-:W-:Y:S01]  /*11e80*/  BSSY.RECONVERGENT B3, `(.L_x_1691) ;  /* 0x0000019000037945 */ /* 0x000fe20003800200 */
[----:B------:R-:W-:Y:S02]  /*11e90*/  F2FP.BF16.F32.PACK_AB R70, R70, R175 ;  /* 0x000000af4646723e */ /* 0x000fe400000010ff */
[----:B------:R-:W-:Y:S01]  /*11ea0*/  @P1 FADD.FTZ R176, R228, -R174 ;  /* 0x800000aee4b01221 */ /* 0x000fe20000010000 */
[----:B------:R-:W-:-:S02]  /*11eb0*/  SHF.L.U32 R174, R171, 0x10, RZ ;  /* 0x00000010abae7819 */ /* 0x000fc400000006ff */
[----:B------:R-:W-:Y:S02]  /*11ec0*/  F2FP.BF16.F32.PACK_AB R69, R69, R71 ;  /* 0x000000474545723e */ /* 0x000fe400000010ff */
[----:B------:R-:W-:Y:S01]  /*11ed0*/  F2FP.BF16.F32.PACK_AB R68, R14, R68 ;  /* 0x000000440e44723e */ /* 0x000fe200000010ff */
[----:B------:R-:W-:Y:S01]  /*11ee0*/  @P1 FFMA.FTZ R174, R13, R176, R174 ;  /* 0x000000b00dae1223 */ /* 0x000fe200000100ae */
[--C-:B--2---:R-:W-:Y:S01]  /*11ef0*/  @P1 FFMA.FTZ R173, R179, R173, R12.reuse ;  /* 0x000000adb3ad1223 */ /* 0x104fe2000001000c */
[----:B------:R-:W-:-:S03]  /*11f00*/  PRMT R12, R171, 0x7632, R12 ;  /* 0x00007632ab0c7816 */ /* 0x000fc6000000000c */
[----:B---3--:R-:W-:Y:S01]  /*11f10*/  @P1 FADD.FTZ R173, R178, -R173 ;  /* 0x800000adb2ad1221 */ /* 0x008fe20000010000 */
        /* <DEDUP_REMOVED lines=15> */
.L_x_1692:
[----:B------:R-:W-:Y:S05]  /*12010*/  BSYNC.RECONVERGENT B3 ;  /* 0x0000000000037941 */ /* 0x000fea0003800200 */
.L_x_1691:
[----:B------:R-:W-:Y:S01]  /*12020*/  F2FP.BF16.F32.PACK_AB R71, R12, R174 ;  /* 0x000000ae0c47723e */ /* 0x000fe200000010ff */
[----:B------:R-:W-:Y:S06]  /*12030*/  @!P0 BRA `(.L_x_1693) ;  /* 0x0000002400f48947 */ /* 0x000fec0003800000 */
        /* <DEDUP_REMOVED lines=8> */
[----:B------:R-:W-:-:S03]  /*120c0*/  @P1 SHF.L.U32 R13, R177, 0x10, RZ ;  /* 0x00000010b10d1819 */ /* 0x000fc600000006ff */
[----:B------:R-:W-:Y:S01]  /*120d0*/  FADD.FTZ R139, R139, R14 ;  /* 0x0000000e8b8b7221 */ /* 0x000fe20000010000 */
[----:B------:R-:W-:Y:S01]  /*120e0*/  MOV R14, RZ ;  /* 0x000000ff000e7202 */ /* 0x000fe20000000f00 */
[----:B------:R-:W-:-:S05]  /*120f0*/  @P1 FMUL.FTZ R14, R12, R13 ;  /* 0x0000000d0c0e1220 */ /* 0x000fca0000410000 */
[----:B------:R-:W-:-:S04]  /*12100*/  F2FP.BF16.F32.PACK_AB R14, RZ, R14 ;  /* 0x0000000eff0e723e */ /* 0x000fc800000010ff */
[----:B------:R-:W-:Y:S01]  /*12110*/  PRMT R147, R147, 0x5410, R14 ;  /* 0x0000541093937816 */ /* 0x000fe2000000000e */
[----:B------:R-:W-:Y:S06]  /*12120*/  BRA `(.L_x_1693) ;  /* 0x0000002400b87947 */ /* 0x000fec0003800000 */
.L_x_1678:
[----:B------:R-:W-:Y:S01]  /*12130*/  BSSY.RECONVERGENT B3, `(.L_x_1694) ;  /* 0x0000013000037945 */ /* 0x000fe20003800200 */
[----:B------:R-:W-:-:S03]  /*12140*/  ISETP.GT.AND P1, PT, R14, RZ, PT ;  /* 0x000000ff0e00720c */ /* 0x000fc60003f24270 */
[----:B------:R-:W-:Y:S10]  /*12150*/  @!P0 BRA `(.L_x_1695) ;  /* 0x0000000000408947 */ /* 0x000ff40003800000 */
[----:B------:R-:W-:Y:S01]  /*12160*/  @P1 FFMA.FTZ R14, R200, R173, R12 ;  /* 0x000000adc80e1223 */ /* 0x000fe2000001000c */
[----:B-----5:R-:W-:-:S03]  /*12170*/  LOP3.LUT P3, RZ, R192, 0xff, RZ, 0xc0, !PT ;  /* 0x000000ffc0ff7812 */ /* 0x020fc6000786c0ff */
[----:B------:R-:W-:Y:S01]  /*12180*/  @P1 FADD.FTZ R178, R230, -R14 ;  /* 0x8000000ee6b21221 */ /* 0x000fe20000010000 */
[----:B------:R-:W-:-:S05]  /*12190*/  SHF.L.U32 R14, R168, 0x10, RZ ;  /* 0x00000010a80e7819 */ /* 0x000fca00000006ff */
[----:B------:R-:W-:-:S04]  /*121a0*/  @P1 FFMA.FTZ R14, R13, R178, R14 ;  /* 0x000000b20d0e1223 */ /* 0x000fc8000001000e */
[----:B------:R-:W-:Y:S01]  /*121b0*/  FMUL.FTZ R14, R14, UR13 ;  /* 0x0000000d0e0e7c20 */ /* 0x000fe20008410000 */
[----:B------:R-:W-:-:S03]  /*121c0*/  @P3 SHF.L.U32 R178, R152, 0x10, RZ ;  /* 0x0000001098b23819 */ /* 0x000fc600000006ff */
[----:B------:R-:W-:Y:S01]  /*121d0*/  FMUL.FTZ R179, R14, UR12 ;  /* 0x0000000c0eb37c20 */ /* 0x000fe20008410000 */
[----:B------:R-:W-:-:S03]  /*121e0*/  HFMA2 R14, -RZ, RZ, 0, 0 ;  /* 0x00000000ff0e7431 */ /* 0x000fc600000001ff */
[----:B------:R-:W-:Y:S01]  /*121f0*/  @P3 FMUL.FTZ R14, R178, R179 ;  /* 0x000000b3b20e3220 */ /* 0x000fe20000410000 */
[----:B------:R-:W-:-:S03]  /*12200*/  @P3 SHF.L.U32 R178, R64, 0x10, RZ ;  /* 0x0000001040b23819 */ /* 0x000fc600000006ff */
[----:B------:R-:W-:Y:S01]  /*12210*/  FADD.FTZ R132, R132, R14 ;  /* 0x0000000e84847221 */ /* 0x000fe20000010000 */
[----:B------:R-:W-:Y:S01]  /*12220*/  MOV R14, RZ ;  /* 0x000000ff000e7202 */ /* 0x000fe20000000f00 */
[----:B------:R-:W-:-:S05]  /*12230*/  @P3 FMUL.FTZ R14, R178, R179 ;  /* 0x000000b3b20e3220 */ /* 0x000fca0000410000 */
[----:B------:R-:W-:-:S04]  /*12240*/  F2FP.BF16.F32.PACK_AB R14, RZ, R14 ;  /* 0x0000000eff0e723e */ /* 0x000fc800000010ff */
[----:B------:R-:W-:-:S07]  /*12250*/  PRMT R144, R14, 0x7610, R144 ;  /* 0x000076100e907816 */ /* 0x000fce0000000090 */
.L_x_1695:
[----:B------:R-:W-:Y:S05]  /*12260*/  BSYNC.RECONVERGENT B3 ;  /* 0x0000000000037941 */ /* 0x000fea0003800200 */
.L_x_1694:
[----:B------:R-:W-:Y:S04]  /*12270*/  BSSY.RECONVERGENT B3, `(.L_x_1696) ;  /* 0x0000014000037945 */ /* 0x000fe80003800200 */
[----:B------:R-:W-:Y:S05]  /*12280*/  @!P0 BRA `(.L_x_1697) ;  /* 0x0000000000488947 */ /* 0x000fea0003800000 */
[----:B-----5:R-:W-:Y:S01]  /*12290*/  PRMT R14, R168, 0x7632, R14 ;  /* 0x00007632a80e7816 */ /* 0x020fe2000000000e */
[----:B------:R-:W-:Y:S01]  /*122a0*/  @P1 FFMA.FTZ R178, R198, R173, R12 ;  /* 0x000000adc6b21223 */ /* 0x000fe2000001000c */
[----:B------:R-:W-:Y:S02]  /*122b0*/  LOP3.LUT P3, RZ, R192, 0xff00, RZ, 0xc0, !PT ;  /* 0x0000ff00c0ff7812 */ /* 0x000fe4000786c0ff */
[----:B------:R-:W-:Y:S01]  /*122c0*/  SHF.L.U32 R14, R14, 0x10, RZ ;  /* 0x000000100e0e7819 */ /* 0x000fe200000006ff */
[----:B------:R-:W-:-:S04]  /*122d0*/  @P1 FADD.FTZ R178, R237, -R178 ;  /* 0x800000b2edb21221 */ /* 0x000fc80000010000 */
[----:B------:R-:W-:-:S04]  /*122e0*/  @P1 FFMA.FTZ R14, R13, R178, R14 ;  /* 0x000000b20d0e1223 */ /* 0x000fc8000001000e */
[----:B------:R-:W-:Y:S02]  /*122f0*/  FMUL.FTZ R179, R14, UR13 ;  /* 0x0000000d0eb37c20 */ /* 0x000fe40008410000 */
[----:B------:R-:W-:Y:S02]  /*12300*/  @P3 PRMT R14, R152, 0x7632, R14 ;  /* 0x00007632980e3816 */ /* 0x000fe4000000000e */
[----:B------:R-:W-:Y:S02]  /*12310*/  FMUL.FTZ R179, R179, UR12 ;  /* 0x0000000cb3b37c20 */ /* 0x000fe40008410000 */
[----:B------:R-:W-:Y:S01]  /*12320*/  @P3 SHF.L.U32 R178, R14, 0x10, RZ ;  /* 0x000000100eb23819 */ /* 0x000fe200000006ff */
[----:B------:R-:W-:-:S04]  /*12330*/  IMAD.MOV.U32 R14, RZ, RZ, RZ ;  /* 0x000000ffff0e7224 */ /* 0x000fc800078e00ff */
[----:B------:R-:W-:-:S04]  /*12340*/  @P3 FMUL.FTZ R14, R179, R178 ;  /* 0x000000b2b30e3220 */ /* 0x000fc80000410000 */
[----:B------:R-:W-:Y:S01]  /*12350*/  FADD.FTZ R133, R133, R14 ;  /* 0x0000000e85857221 */ /* 0x000fe20000010000 */
[----:B------:R-:W-:Y:S01]  /*12360*/  @P3 SHF.L.U32 R14, R175, 0x10, RZ ;  /* 0x00000010af0e3819 */ /* 0x000fe200000006ff */
[----:B------:R-:W-:-:S04]  /*12370*/  HFMA2 R175, -RZ, RZ, 0, 0 ;  /* 0x00000000ffaf7431 */ /* 0x000fc800000001ff */
[----:B------:R-:W-:-:S05]  /*12380*/  @P3 FMUL.FTZ R175, R14, R179 ;  /* 0x000000b30eaf3220 */ /* 0x000fca0000410000 */
[----:B------:R-:W-:-:S04]  /*12390*/  F2FP.BF16.F32.PACK_AB R14, RZ, R175 ;  /* 0x000000afff0e723e */ /* 0x000fc800000010ff */
[----:B------:R-:W-:-:S07]  /*123a0*/  PRMT R144, R144, 0x5410, R14 ;  /* 0x0000541090907816 */ /* 0x000fce000000000e */
.L_x_1697:
[----:B------:R-:W-:Y:S05]  /*123b0*/  BSYNC.RECONVERGENT B3 ;  /* 0x0000000000037941 */ /* 0x000fea0003800200 */
.L_x_1696:
[----:B------:R-:W-:Y:S04]  /*123c0*/  BSSY.RECONVERGENT B3, `(.L_x_1698) ;  /* 0x0000012000037945 */ /* 0x000fe80003800200 */
[----:B------:R-:W-:Y:S05]  /*123d0*/  @!P0 BRA `(.L_x_1699) ;  /* 0x0000000000408947 */ /* 0x000fea0003800000 */
[----:B------:R-:W-:Y:S01]  /*123e0*/  @P1 FFMA.FTZ R14, R205, R173, R12 ;  /* 0x000000adcd0e1223 */ /* 0x000fe2000001000c */
[----:B-----5:R-:W-:Y:S02]  /*123f0*/  LOP3.LUT P3, RZ, R192, 0xff0000, RZ, 0xc0, !PT ;  /* 0x00ff0000c0ff7812 */ /* 0x020fe4000786c0ff */
[----:B------:R-:W-:Y:S01]  /*12400*/  SHF.L.U32 R175, R169, 0x10, RZ ;  /* 0x00000010a9af7819 */ /* 0x000fe200000006ff */
[----:B------:R-:W-:-:S04]  /*12410*/  @P1 FADD.FTZ R14, R213, -R14 ;  /* 0x8000000ed50e1221 */ /* 0x000fc80000010000 */
[----:B------:R-:W-:-:S04]  /*12420*/  @P1 FFMA.FTZ R175, R13, R14, R175 ;  /* 0x0000000e0daf1223 */ /* 0x000fc800000100af */
[----:B------:R-:W-:Y:S02]  /*12430*/  FMUL.FTZ R14, R175, UR13 ;  /* 0x0000000daf0e7c20 */ /* 0x000fe40008410000 */
[----:B------:R-:W-:Y:S02]  /*12440*/  @P3 SHF.L.U32 R175, R153, 0x10, RZ ;  /* 0x0000001099af3819 */ /* 0x000fe400000006ff */
[----:B------:R-:W-:Y:S01]  /*12450*/  FMUL.FTZ R178, R14, UR12 ;  /* 0x0000000c0eb27c20 */ /* 0x000fe20008410000 */
[----:B------:R-:W-:-:S03]  /*12460*/  MOV R14, RZ ;  /* 0x000000ff000e7202 */ /* 0x000fc60000000f00 */
[----:B------:R-:W-:Y:S01]  /*12470*/  @P3 FMUL.FTZ R14, R175, R178 ;  /* 0x000000b2af0e3220 */ /* 0x000fe20000410000 */
[----:B------:R-:W-:-:S03]  /*12480*/  @P3 SHF.L.U32 R175, R65, 0x10, RZ ;  /* 0x0000001041af3819 */ /* 0x000fc600000006ff */
[----:B------:R-:W-:Y:S01]  /*12490*/  FADD.FTZ R134, R134, R14 ;  /* 0x0000000e86867221 */ /* 0x000fe20000010000 */
[----:B------:R-:W-:Y:S02]  /*124a0*/  HFMA2 R14, -RZ, RZ, 0, 0 ;  /* 0x00000000ff0e7431 */ /* 0x000fe400000001ff */
[----:B------:R-:W-:-:S05]  /*124b0*/  @P3 FMUL.FTZ R14, R175, R178 ;  /* 0x000000b2af0e3220 */ /* 0x000fca0000410000 */
[----:B------:R-:W-:-:S04]  /*124c0*/  F2FP.BF16.F32.PACK_AB R14, RZ, R14 ;  /* 0x0000000eff0e723e */ /* 0x000fc800000010ff */
[----:B------:R-:W-:-:S07]  /*124d0*/  PRMT R145, R14, 0x7610, R145 ;  /* 0x000076100e917816 */ /* 0x000fce0000000091 */
.L_x_1699:
[----:B------:R-:W-:Y:S05]  /*124e0*/  BSYNC.RECONVERGENT B3 ;  /* 0x0000000000037941 */ /* 0x000fea0003800200 */
.L_x_1698:
[----:B------:R-:W-:Y:S04]  /*124f0*/  BSSY.RECONVERGENT B3, `(.L_x_1700) ;  /* 0x0000014000037945 */ /* 0x000fe80003800200 */
[----:B------:R-:W-:Y:S05]  /*12500*/  @!P0 BRA `(.L_x_1701) ;  /* 0x0000000000488947 */ /* 0x000fea0003800000 */
[----:B-----5:R-:W-:Y:S01]  /*12510*/  LOP3.LUT P3, RZ, R192, 0xff000000, RZ, 0xc0, !PT ;  /* 0xff000000c0ff7812 */ /* 0x020fe2000786c0ff */
[----:B------:R-:W-:Y:S01]  /*12520*/  @P1 FFMA.FTZ R14, R197, R173, R12 ;  /* 0x000000adc50e1223 */ /* 0x000fe2000001000c */
[----:B------:R-:W-:-:S03]  /*12530*/  PRMT R175, R169, 0x7632, R175 ;  /* 0x00007632a9af7816 */ /* 0x000fc600000000af */
[----:B------:R-:W-:Y:S01]  /*12540*/  @P1 FADD.FTZ R14, R236, -R14 ;  /* 0x8000000eec0e1221 */ /* 0x000fe20000010000 */
[----:B------:R-:W-:-:S05]  /*12550*/  SHF.L.U32 R175, R175, 0x10, RZ ;  /* 0x00000010afaf7819 */ /* 0x000fca00000006ff */
[----:B------:R-:W-:Y:S02]  /*12560*/  @P1 FFMA.FTZ R175, R13, R14, R175 ;  /* 0x0000000e0daf1223 */ /* 0x000fe400000100af */
[----:B------:R-:W-:Y:S02]  /*12570*/  @P3 PRMT R14, R153, 0x7632, R14 ;  /* 0x00007632990e3816 */ /* 0x000fe4000000000e */
        /* <DEDUP_REMOVED lines=11> */
.L_x_1701:
[----:B------:R-:W-:Y:S05]  /*12630*/  BSYNC.RECONVERGENT B3 ;  /* 0x0000000000037941 */ /* 0x000fea0003800200 */
.L_x_1700:
[----:B------:R-:W-:Y:S04]  /*12640*/  BSSY.RECONVERGENT B3, `(.L_x_1702) ;  /* 0x0000012000037945 */ /* 0x000fe80003800200 */
[----:B------:R-:W-:Y:S05]  /*12650*/  @!P0 BRA `(.L_x_1703) ;  /* 0x0000000000408947 */ /* 0x000fea0003800000 */
[----:B------:R-:W-:Y:S01]  /*12660*/  @P1 FFMA.FTZ R14, R225, R173, R12 ;  /* 0x000000ade10e1223 */ /* 0x000fe2000001000c */
        /* <DEDUP_REMOVED lines=15> */
.L_x_1703:
[----:B------:R-:W-:Y:S05]  /*12760*/  BSYNC.RECONVERGENT B3 ;  /* 0x0000000000037941 */ /* 0x000fea0003800200 */
.L_x_1702:
[----:B------:R-:W-:Y:S04]  /*12770*/  BSSY.RECONVERGENT B3, `(.L_x_1704) ;  /* 0x0000014000037945 */ /* 0x000fe80003800200 */
[----:B------:R-:W-:Y:S05]  /*12780*/  @!P0 BRA `(.L_x_1705) ;  /* 0x0000000000488947 */ /* 0x000fea0003800000 */
[----:B-----5:R-:W-:Y:S01]  /*12790*/  LOP3.LUT P3, RZ, R193, 0xff00, RZ, 0xc0, !PT ;  /* 0x0000ff00c1ff7812 */ /* 0x020fe2000786c0ff */
[----:B------:R-:W-:Y:S01]  /*127a0*/  @P1 FFMA.FTZ R14, R196, R173, R12 ;  /* 0x000000adc40e1223 */ /* 0x000fe2000001000c */
[----:B------:R-:W-:Y:S02]  /*127b0*/  PRMT R175, R170, 0x7632, R175 ;  /* 0x00007632aaaf7816 */ /* 0x000fe400000000af */
[----:B------:R-:W-:Y:S01]  /*127c0*/  MOV R176, RZ ;  /* 0x000000ff00b07202 */ /* 0x000fe20000000f00 */
[----:B------:R-:W-:Y:S01]  /*127d0*/  @P1 FADD.FTZ R14, R235, -R14 ;  /* 0x8000000eeb0e1221 */ /* 0x000fe20000010000 */
[----:B------:R-:W-:-:S05]  /*127e0*/  SHF.L.U32 R175, R175, 0x10, RZ ;  /* 0x00000010afaf7819 */ /* 0x000fca00000006ff */
[----:B------:R-:W-:Y:S02]  /*127f0*/  @P1 FFMA.FTZ R175, R13, R14, R175 ;  /* 0x0000000e0daf1223 */ /* 0x000fe400000100af */
[----:B------:R-:W-:Y:S02]  /*12800*/  @P3 PRMT R14, R154, 0x7632, R14 ;  /* 0x000076329a0e3816 */ /* 0x000fe4000000000e */
[----:B------:R-:W-:Y:S02]  /*12810*/  FMUL.FTZ R175, R175, UR13 ;  /* 0x0000000dafaf7c20 */ /* 0x000fe40008410000 */
[----:B------:R-:W-:Y:S02]  /*12820*/  @P3 SHF.L.U32 R14, R14, 0x10, RZ ;  /* 0x000000100e0e3819 */ /* 0x000fe400000006ff */
[----:B------:R-:W-:-:S04]  /*12830*/  FMUL.FTZ R175, R175, UR12 ;  /* 0x0000000cafaf7c20 */ /* 0x000fc80008410000 */
[----:B------:R-:W-:Y:S01]  /*12840*/  @P3 FMUL.FTZ R176, R175, R14 ;  /* 0x0000000eafb03220 */ /* 0x000fe20000410000 */
[----:B------:R-:W-:Y:S01]  /*12850*/  @P3 SHF.L.U32 R14, R174, 0x10, RZ ;  /* 0x00000010ae0e3819 */ /* 0x000fe200000006ff */
[----:B------:R-:W-:Y:S02]  /*12860*/  HFMA2 R174, -RZ, RZ, 0, 0 ;  /* 0x00000000ffae7431 */ /* 0x000fe400000001ff */
[----:B------:R-:W-:Y:S02]  /*12870*/  FADD.FTZ R137, R137, R176 ;  /* 0x000000b089897221 */ /* 0x000fe40000010000 */
[----:B------:R-:W-:-:S05]  /*12880*/  @P3 FMUL.FTZ R174, R14, R175 ;  /* 0x000000af0eae3220 */ /* 0x000fca0000410000 */
[----:B------:R-:W-:-:S04]  /*12890*/  F2FP.BF16.F32.PACK_AB R14, RZ, R174 ;  /* 0x000000aeff0e723e */ /* 0x000fc800000010ff */
[----:B------:R-:W-:-:S07]  /*128a0*/  PRMT R146, R146, 0x5410, R14 ;  /* 0x0000541092927816 */ /* 0x000fce000000000e */
.L_x_1705:
[----:B------:R-:W-:Y:S05]  /*128b0*/  BSYNC.RECONVERGENT B3 ;  /* 0x0000000000037941 */ /* 0x000fea0003800200 */
.L_x_1704:
[----:B------:R-:W-:Y:S04]  /*128c0*/  BSSY.RECONVERGENT B3, `(.L_x_1706) ;  /* 0x0000012000037945 */ /* 0x000fe80003800200 */
[----:B------:R-:W-:Y:S05]  /*128d0*/  @!P0 BRA `(.L_x_1707) ;  /* 0x0000000000408947 */ /* 0x000fea0003800000 */
[----:B------:R-:W-:Y:S01]  /*128e0*/  @P1 FFMA.FTZ R14, R227, R173, R12 ;  /* 0x000000ade30e1223 */ /* 0x000fe2000001000c */
        /* <DEDUP_REMOVED lines=15> */
.L_x_1707:
[----:B------:R-:W-:Y:S05]  /*129e0*/  BSYNC.RECONVERGENT B3 ;  /* 0x0000000000037941 */ /* 0x000fea0003800200 */
.L_x_1706:
[----:B------:R-:W-:Y:S05]  /*129f0*/  @!P0 BRA `(.L_x_1693) ;  /* 0x0000001c00848947 */ /* 0x000fea0003800000 */
[----:B------:R-:W2:Y:S04]  /*12a00*/  LDL R175, [R1+0x1c] ;  /* 0x00001c0001af7983 */ /* 0x000ea80000100800 */
[----:B------:R-:W3:Y:S01]  /*12a10*/  LDL R174, [R1+0x18] ;  /* 0x0000180001ae7983 */ /* 0x000ee20000100800 */
[----:B-----5:R-:W-:-:S04]  /*12a20*/  PRMT R14, R171, 0x7632, R14 ;  /* 0x00007632ab0e7816 */ /* 0x020fc8000000000e */
[----:B------:R-:W-:Y:S01]  /*12a30*/  SHF.L.U32 R14, R14, 0x10, RZ ;  /* 0x000000100e0e7819 */ /* 0x000fe200000006ff */
[----:B--2---:R-:W-:-:S04]  /*12a40*/  @P1 FFMA.FTZ R12, R175, R173, R12 ;  /* 0x000000adaf0c1223 */ /* 0x004fc8000001000c */
[----:B---3--:R-:W-:-:S04]  /*12a50*/  @P1 FADD.FTZ R12, R174, -R12 ;  /* 0x8000000cae0c1221 */ /* 0x008fc80000010000 */
[----:B------:R-:W-:Y:S01]  /*12a60*/  @P1 FFMA.FTZ R14, R13, R12, R14 ;  /* 0x0000000c0d0e1223 */ /* 0x000fe2000001000e */
[----:B------:R-:W-:-:S03]  /*12a70*/  ISETP.GE.U32.AND P1, PT, R192, RZ, PT ;  /* 0x000000ffc000720c */ /* 0x000fc60003f26070 */
[----:B------:R-:W-:Y:S01]  /*12a80*/  FMUL.FTZ R13, R14, UR13 ;  /* 0x0000000d0e0d7c20 */ /* 0x000fe20008410000 */
[----:B------:R-:W-:Y:S01]  /*12a90*/  ISETP.GE.U32.AND.EX P1, PT, R193, 0x1000000, PT, P1 ;  /* 0x01000000c100780c */ /* 0x000fe20003f26110 */
[----:B------:R-:W-:Y:S02]  /*12aa0*/  HFMA2 R14, -RZ, RZ, 0, 0 ;  /* 0x00000000ff0e7431 */ /* 0x000fe400000001ff */
[----:B------:R-:W-:-:S10]  /*12ab0*/  FMUL.FTZ R13, R13, UR12 ;  /* 0x0000000c0d0d7c20 */ /* 0x000fd40008410000 */
        /* <DEDUP_REMOVED lines=10> */
.L_x_1677:
[----:B------:R-:W-:Y:S01]  /*12b60*/  UISETP.NE.U32.AND UP0, UPT, UR20, URZ, UPT ;  /* 0x000000ff1400728c */ /* 0x000fe2000bf05070 */
[----:B------:R-:W-:Y:S02]  /*12b70*/  PRMT R179, R67, 0x7632, R179 ;  /* 0x0000763243b37816 */ /* 0x000fe400000000b3 */
[----:B------:R-:W-:Y:S01]  /*12b80*/  PRMT R177, R65, 0x7632, R177 ;  /* 0x0000763241b17816 */ /* 0x000fe200000000b1 */
[----:B------:R-:W-:Y:S01]  /*12b90*/  UISETP.NE.AND.EX UP0, UPT, UR21, URZ, UPT, UP0 ;  /* 0x000000ff1500728c */ /* 0x000fe2000bf05300 */
[----:B------:R-:W-:Y:S02]  /*12ba0*/  PRMT R176, R64, 0x7632, R176 ;  /* 0x0000763240b07816 */ /* 0x000fe400000000b0 */
[----:B------:R-:W-:-:S03]  /*12bb0*/  PRMT R178, R66, 0x7632, R178 ;  /* 0x0000763242b27816 */ /* 0x000fc600000000b2 */
[----:B------:R-:W-:-:S13]  /*12bc0*/  PLOP3.LUT P2, PT, PT, PT, UP0, 0x80, 0x8 ;  /* 0x000000000008781c */ /* 0x000fda0003f4f008 */
[----:B------:R-:W-:Y:S05]  /*12bd0*/  @!P2 BRA `(.L_x_1708) ;  /* 0x0000000c0000a947 */ /* 0x000fea0003800000 */
[----:B------:R-:W-:Y:S01]  /*12be0*/  ISETP.GT.AND P1, PT, R14, RZ, PT ;  /* 0x000000ff0e00720c */ /* 0x000fe20003f24270 */
[----:B------:R-:W-:Y:S01]  /*12bf0*/  FFMA.FTZ R14, R200, R173, R12 ;  /* 0x000000adc80e7223 */ /* 0x000fe2000001000c */
[----:B------:R-:W-:Y:S03]  /*12c00*/  BSSY.RECONVERGENT B3, `(.L_x_1709) ;  /* 0x0000015000037945 */ /* 0x000fe60003800200 */
[----:B------:R-:W-:-:S04]  /*12c10*/  FADD.FTZ R14, R230, -R14 ;  /* 0x8000000ee60e7221 */ /* 0x000fc80000010000 */
[----:B-----5:R-:W-:-:S05]  /*12c20*/  FMUL.FTZ R14, R13, R14 ;  /* 0x0000000e0d0e7220 */ /* 0x020fca0000410000 */
[----:B0123--:R-:W-:Y:S01]  /*12c30*/  FSEL R175, R14, RZ, P1 ;  /* 0x000000ff0eaf7208 */ /* 0x00ffe20000800000 */
[----:B------:R-:W-:Y:S06]  /*12c40*/  @!P0 BRA `(.L_x_1710) ;  /* 0x0000000000408947 */ /* 0x000fec0003800000 */
[----:B------:R-:W-:-:S13]  /*12c50*/  LOP3.LUT P3, RZ, R192, 0xff, RZ, 0xc0, !PT ;  /* 0x000000ffc0ff7812 */ /* 0x000fda000786c0ff */
[----:B------:R-:W0:Y:S02]  /*12c60*/  @P3 LDC.64 R68, c[0x0][0x408] ;  /* 0x00010200ff443b82 */ /* 0x000e240000000a00 */
[----:B0-----:R-:W-:Y:S01]  /*12c70*/  @P3 FMUL.FTZ R14, R69, R175 ;  /* 0x000000af450e3220 */ /* 0x001fe20000410000 */
[----:B------:R-:W-:-:S03]  /*12c80*/  @P3 SHF.L.U32 R69, R152, 0x10, RZ ;  /* 0x0000001098453819 */ /* 0x000fc600000006ff */
[----:B------:R-:W-:Y:S01]  /*12c90*/  @P3 FMUL.FTZ R14, R14, R68 ;  /* 0x000000440e0e3220 */ /* 0x000fe20000410000 */
[----:B------:R-:W-:-:S03]  /*12ca0*/  HFMA2 R68, -RZ, RZ, 0, 0 ;  /* 0x00000000ff447431 */ /* 0x000fc600000001ff */
[----:B------:R-:W-:-:S04]  /*12cb0*/  @P3 FMUL.FTZ R68, R69, R14 ;  /* 0x0000000e45443220 */ /* 0x000fc80000410000 */
[----:B------:R-:W-:Y:S02]  /*12cc0*/  FADD.FTZ R132, R132, R68 ;  /* 0x0000004484847221 */ /* 0x000fe40000010000 */
[----:B------:R-:W0:Y:S02]  /*12cd0*/  @P3 LDC.64 R68, c[0x0][0x408] ;  /* 0x00010200ff443b82 */ /* 0x000e240000000a00 */
[----:B0-----:R-:W-:Y:S01]  /*12ce0*/  @P3 FMUL.FTZ R14, R69, R175 ;  /* 0x000000af450e3220 */ /* 0x001fe20000410000 */
[----:B------:R-:W-:-:S03]  /*12cf0*/  @P3 SHF.L.U32 R69, R64, 0x10, RZ ;  /* 0x0000001040453819 */ /* 0x000fc600000006ff */
[----:B------:R-:W-:Y:S01]  /*12d00*/  @P3 FMUL.FTZ R14, R14, R68 ;  /* 0x000000440e0e3220 */ /* 0x000fe20000410000 */
[----:B------:R-:W-:-:S03]  /*12d10*/  MOV R68, RZ ;  /* 0x000000ff00447202 */ /* 0x000fc60000000f00 */
[----:B------:R-:W-:-:S05]  /*12d20*/  @P3 FMUL.FTZ R68, R69, R14 ;  /* 0x0000000e45443220 */ /* 0x000fca0000410000 */
[----:B------:R-:W-:-:S04]  /*12d30*/  F2FP.BF16.F32.PACK_AB R14, RZ, R68 ;  /* 0x00000044ff0e723e */ /* 0x000fc800000010ff */
[----:B------:R-:W-:-:S07]  /*12d40*/  PRMT R144, R14, 0x7610, R144 ;  /* 0x000076100e907816 */ /* 0x000fce0000000090 */
.L_x_1710:
[----:B------:R-:W-:Y:S05]  /*12d50*/  BSYNC.RECONVERGENT B3 ;  /* 0x0000000000037941 */ /* 0x000fea0003800200 */
.L_x_1709:
        /* <DEDUP_REMOVED lines=8> */
[----:B0-----:R-:W-:Y:S01]  /*12de0*/  @P3 FMUL.FTZ R14, R69, R174 ;  /* 0x000000ae450e3220 */ /* 0x001fe20000410000 */
[----:B------:R-:W-:-:S03]  /*12df0*/  HFMA2 R69, -RZ, RZ, 0, 0 ;  /* 0x00000000ff457431 */ /* 0x000fc600000001ff */
[----:B------:R-:W-:Y:S01]  /*12e00*/  @P3 FMUL.FTZ R14, R14, R68 ;  /* 0x000000440e0e3220 */ /* 0x000fe20000410000 */
[----:B------:R-:W-:-:S04]  /*12e10*/  @P3 PRMT R68, R152, 0x7632, R68 ;  /* 0x0000763298443816 */ /* 0x000fc80000000044 */
[----:B------:R-:W-:-:S05]  /*12e20*/  @P3 SHF.L.U32 R68, R68, 0x10, RZ ;  /* 0x0000001044443819 */ /* 0x000fca00000006ff */
[----:B------:R-:W-:-:S04]  /*12e30*/  @P3 FMUL.FTZ R69, R68, R14 ;  /* 0x0000000e44453220 */ /* 0x000fc80000410000 */
[----:B------:R-:W-:Y:S02]  /*12e40*/  FADD.FTZ R133, R133, R69 ;  /* 0x0000004585857221 */ /* 0x000fe40000010000 */
[----:B------:R-:W0:Y:S02]  /*12e50*/  @P3 LDC.64 R68, c[0x0][0x408] ;  /* 0x00010200ff443b82 */ /* 0x000e240000000a00 */
[----:B0-----:R-:W-:Y:S01]  /*12e60*/  @P3 FMUL.FTZ R14, R69, R174 ;  /* 0x000000ae450e3220 */ /* 0x001fe20000410000 */
[----:B------:R-:W-:-:S03]  /*12e70*/  MOV R69, RZ ;  /* 0x000000ff00457202 */ /* 0x000fc60000000f00 */
[----:B------:R-:W-:Y:S01]  /*12e80*/  @P3 FMUL.FTZ R14, R14, R68 ;  /* 0x000000440e0e3220 */ /* 0x000fe20000410000 */
[----:B------:R-:W-:-:S04]  /*12e90*/  @P3 IMAD.U32 R68, R176, 0x10000, RZ ;  /* 0x00010000b0443824 */ /* 0x000fc800078e00ff */
[----:B------:R-:W-:-:S05]  /*12ea0*/  @P3 FMUL.FTZ R69, R68, R14 ;  /* 0x0000000e44453220 */ /* 0x000fca0000410000 */
[----:B------:R-:W-:-:S04]  /*12eb0*/  F2FP.BF16.F32.PACK_AB R14, RZ, R69 ;  /* 0x00000045ff0e723e */ /* 0x000fc800000010ff */
[----:B------:R-:W-:-:S07]  /*12ec0*/  PRMT R144, R144, 0x5410, R14 ;  /* 0x0000541090907816 */ /* 0x000fce000000000e */
.L_x_1712:
[----:B------:R-:W-:Y:S05]  /*12ed0*/  BSYNC.RECONVERGENT B3 ;  /* 0x0000000000037941 */ /* 0x000fea0003800200 */
.L_x_1711:
        /* <DEDUP_REMOVED lines=22> */
.L_x_1714:
[----:B------:R-:W-:Y:S05]  /*13040*/  BSYNC.RECONVERGENT B3 ;  /* 0x0000000000037941 */ /* 0x000fea0003800200 */
.L_x_1713:
        /* <DEDUP_REMOVED lines=10> */
[----:B------:R-:W-:Y:S01]  /*130f0*/  @P3 PRMT R68, R153, 0x7632, R68 ;  /* 0x0000763299443816 */ /* 0x000fe20000000044 */
[----:B------:R-:W-:-:S03]  /*13100*/  HFMA2 R69, -RZ, RZ, 0, 0 ;  /* 0x00000000ff457431 */ /* 0x000fc600000001ff */
[----:B------:R-:W-:-:S05]  /*13110*/  @P3 SHF.L.U32 R68, R68, 0x10, RZ ;  /* 0x0000001044443819 */ /* 0x000fca00000006ff */
[----:B------:R-:W-:Y:S01]  /*13120*/  @P3 FMUL.FTZ R69, R68, R70 ;  /* 0x0000004644453220 */ /* 0x000fe20000410000 */
[----:B------:R-:W-:-:S03]  /*13130*/  MOV R70, RZ ;  /* 0x000000ff00467202 */ /* 0x000fc60000000f00 */
[----:B------:R-:W-:Y:S02]  /*13140*/  FADD.FTZ R135, R135, R69 ;  /* 0x0000004587877221 */ /* 0x000fe40000010000 */
[----:B------:R-:W0:Y:S02]  /*13150*/  @P3 LDC.64 R68, c[0x0][0x408] ;  /* 0x00010200ff443b82 */ /* 0x000e240000000a00 */
[----:B0-----:R-:W-:-:S04]  /*13160*/  @P3 FMUL.FTZ R69, R69, R14 ;  /* 0x0000000e45453220 */ /* 0x001fc80000410000 */
[----:B------:R-:W-:Y:S01]  /*13170*/  @P3 FMUL.FTZ R68, R69, R68 ;  /* 0x0000004445443220 */ /* 0x000fe20000410000 */
[----:B------:R-:W-:-:S05]  /*13180*/  @P3 SHF.L.U32 R69, R177, 0x10, RZ ;  /* 0x00000010b1453819 */ /* 0x000fca00000006ff */
[----:B------:R-:W-:-:S05]  /*13190*/  @P3 FMUL.FTZ R70, R69, R68 ;  /* 0x0000004445463220 */ /* 0x000fca0000410000 */
[----:B------:R-:W-:-:S04]  /*131a0*/  F2FP.BF16.F32.PACK_AB R70, RZ, R70 ;  /* 0x00000046ff46723e */ /* 0x000fc800000010ff */
[----:B------:R-:W-:-:S07]  /*131b0*/  PRMT R145, R145, 0x5410, R70 ;  /* 0x0000541091917816 */ /* 0x000fce0000000046 */
.L_x_1716:
[----:B------:R-:W-:Y:S05]  /*131c0*/  BSYNC.RECONVERGENT B3 ;  /* 0x0000000000037941 */ /* 0x000fea0003800200 */
.L_x_1715:
        /* <DEDUP_REMOVED lines=17> */
[----:B------:R-:W-:Y:S01]  /*132e0*/  @P3 IMAD.U32 R69, R66, 0x10000, RZ ;  /* 0x0001000042453824 */ /* 0x000fe200078e00ff */
[----:B------:R-:W-:-:S03]  /*132f0*/  MOV R68, RZ ;  /* 0x000000ff00447202 */ /* 0x000fc60000000f00 */
[----:B------:R-:W-:-:S05]  /*13300*/  @P3 FMUL.FTZ R68, R69, R176 ;  /* 0x000000b045443220 */ /* 0x000fca0000410000 */
[----:B------:R-:W-:-:S04]  /*13310*/  F2FP.BF16.F32.PACK_AB R68, RZ, R68 ;  /* 0x00000044ff44723e */ /* 0x000fc800000010ff */
[----:B------:R-:W-:-:S07]  /*13320*/  PRMT R146, R68, 0x7610, R146 ;  /* 0x0000761044927816 */ /* 0x000fce0000000092 */
.L_x_1718:
[----:B------:R-:W-:Y:S05]  /*13330*/  BSYNC.RECONVERGENT B3 ;  /* 0x0000000000037941 */ /* 0x000fea0003800200 */
.L_x_1717:
        /* <DEDUP_REMOVED lines=18> */
[----:B------:R-:W-:Y:S02]  /*13460*/  @P3 SHF.L.U32 R68, R178, 0x10, RZ ;  /* 0x00000010b2443819 */ /* 0x000fe400000006ff */
[----:B------:R-:W-:-:S03]  /*13470*/  MOV R69, RZ ;  /* 0x000000ff00457202 */ /* 0x000fc60000000f00 */
[----:B------:R-:W-:-:S05]  /*13480*/  @P3 FMUL.FTZ R69, R68, R177 ;  /* 0x000000b144453220 */ /* 0x000fca0000410000 */
[----:B------:R-:W-:-:S04]  /*13490*/  F2FP.BF16.F32.PACK_AB R69, RZ, R69 ;  /* 0x00000045ff45723e */ /* 0x000fc800000010ff */
[----:B------:R-:W-:-:S07]  /*134a0*/  PRMT R146, R146, 0x5410, R69 ;  /* 0x0000541092927816 */ /* 0x000fce0000000045 */
.L_x_1720:
[----:B------:R-:W-:Y:S05]  /*134b0*/  BSYNC.RECONVERGENT B3 ;  /* 0x0000000000037941 */ /* 0x000fea0003800200 */
.L_x_1719:
[----:B------:R-:W2:Y:S04]  /*134c0*/  LDL R68, [R1+0x18] ;  /* 0x0000180001447983 */ /* 0x000ea80000100800 */
[----:B------:R-:W3:Y:S01]  /*134d0*/  LDL R177, [R1+0x1c] ;  /* 0x00001c0001b17983 */ /* 0x000ee20000100800 */
[----:B------:R-:W-:Y:S01]  /*134e0*/  BSSY.RECONVERGENT B3, `(.L_x_1721) ;  /* 0x000001e000037945 */ /* 0x000fe20003800200 */
[----:B------:R-:W-:Y:S02]  /*134f0*/  F2FP.BF16.F32.PACK_AB R70, R176, R70 ;  /* 0x00000046b046723e */ /* 0x000fe400000010ff */
[----:B--2---:R-:W-:Y:S01]  /*13500*/  MOV R69, R68 ;  /* 0x0000004400457202 */ /* 0x004fe20000000f00 */
[-CC-:B------:R-:W-:Y:S01]  /*13510*/  FFMA.FTZ R68, R227, R173.reuse, R12.reuse ;  /* 0x000000ade3447223 */ /* 0x180fe2000001000c */
[----:B---3--:R-:W-:-:S03]  /*13520*/  FFMA.FTZ R12, R177, R173, R12 ;  /* 0x000000adb10c7223 */ /* 0x008fc6000001000c */
[----:B------:R-:W-:Y:S01]  /*13530*/  FADD.FTZ R68, R228, -R68 ;  /* 0x80000044e4447221 */ /* 0x000fe20000010000 */
[----:B------:R-:W-:-:S03]  /*13540*/  FADD.FTZ R69, R69, -R12 ;  /* 0x8000000c45457221 */ /* 0x000fc60000010000 */
[C---:B------:R-:W-:Y:S01]  /*13550*/  FMUL.FTZ R12, R13.reuse, R68 ;  /* 0x000000440d0c7220 */ /* 0x040fe20000410000 */
[----:B------:R-:W-:Y:S01]  /*13560*/  F2FP.BF16.F32.PACK_AB R68, R174, R175 ;  /* 0x000000afae44723e */ /* 0x000fe200000010ff */
[----:B------:R-:W-:Y:S01]  /*13570*/  FMUL.FTZ R13, R13, R69 ;  /* 0x000000450d0d7220 */ /* 0x000fe20000410000 */
[----:B------:R-:W-:Y:S02]  /*13580*/  F2FP.BF16.F32.PACK_AB R69, R14, R71 ;  /* 0x000000470e45723e */ /* 0x000fe400000010ff */
        /* <DEDUP_REMOVED lines=19> */
.L_x_1722:
[----:B------:R-:W-:Y:S05]  /*136c0*/  BSYNC.RECONVERGENT B3 ;  /* 0x0000000000037941 */ /* 0x000fea0003800200 */
.L_x_1721:
        /* <DEDUP_REMOVED lines=12> */
[----:B------:R-:W-:Y:S02]  /*13790*/  IMAD.MOV.U32 R14, RZ, RZ, RZ ;  /* 0x000000ffff0e7224 */ /* 0x000fe400078e00ff */
[----:B------:R-:W-:-:S05]  /*137a0*/  @P1 FMUL.FTZ R14, R13, R12 ;  /* 0x0000000c0d0e1220 */ /* 0x000fca0000410000 */
[----:B------:R-:W-:-:S04]  /*137b0*/  F2FP.BF16.F32.PACK_AB R14, RZ, R14 ;  /* 0x0000000eff0e723e */ /* 0x000fc800000010ff */
[----:B------:R-:W-:Y:S01]  /*137c0*/  PRMT R147, R147, 0x5410, R14 ;  /* 0x0000541093937816 */ /* 0x000fe2000000000e */
[----:B------:R-:W-:Y:S06]  /*137d0*/  BRA `(.L_x_1693) ;  /* 0x00000010000c7947 */ /* 0x000fec0003800000 */
.L_x_1708:
[----:B------:R-:W-:Y:S04]  /*137e0*/  BSSY.RECONVERGENT B3, `(.L_x_1723) ;  /* 0x0000021000037945 */ /* 0x000fe80003800200 */
[----:B------:R-:W-:Y:S05]  /*137f0*/  @!P0 BRA `(.L_x_1724) ;  /* 0x00000000007c8947 */ /* 0x000fea0003800000 */
[----:B-----5:R-:W-:Y:S01]  /*13800*/  LOP3.LUT P1, RZ, R192, 0xff, RZ, 0xc0, !PT ;  /* 0x000000ffc0ff7812 */ /* 0x020fe2000782c0ff */
[----:B------:R-:W-:Y:S01]  /*13810*/  BSSY.RECONVERGENT B4, `(.L_x_1725) ;  /* 0x000000c000047945 */ /* 0x000fe20003800200 */
[----:B0123--:R-:W-:-:S11]  /*13820*/  MOV R174, RZ ;  /* 0x000000ff00ae7202 */ /* 0x00ffd60000000f00 */
[----:B------:R-:W-:Y:S05]  /*13830*/  @!P1 BRA `(.L_x_1726) ;  /* 0x0000000000249947 */ /* 0x000fea0003800000 */
[----:B------:R-:W-:Y:S01]  /*13840*/  FFMA.FTZ R174, R200, R173, R12 ;  /* 0x000000adc8ae7223 */ /* 0x000fe2000001000c */
[----:B------:R-:W-:-:S03]  /*13850*/  ISETP.GT.AND P3, PT, R14, RZ, PT ;  /* 0x000000ff0e00720c */ /* 0x000fc60003f64270 */
[----:B------:R-:W-:-:S04]  /*13860*/  FADD.FTZ R174, R230, -R174 ;  /* 0x800000aee6ae7221 */ /* 0x000fc80000010000 */
[----:B------:R-:W-:-:S05]  /*13870*/  FMUL.FTZ R174, R13, R174 ;  /* 0x000000ae0dae7220 */ /* 0x000fca0000410000 */
[----:B------:R-:W-:-:S05]  /*13880*/  FSEL R174, R174, RZ, P3 ;  /* 0x000000ffaeae7208 */ /* 0x000fca0001800000 */
[----:B------:R-:W-:-:S04]  /*13890*/  FMUL.FTZ R174, R174, UR13 ;  /* 0x0000000daeae7c20 */ /* 0x000fc80008410000 */
[----:B------:R-:W-:Y:S01]  /*138a0*/  FMUL.FTZ R175, R174, UR12 ;  /* 0x0000000caeaf7c20 */ /* 0x000fe20008410000 */
[----:B------:R-:W-:-:S05]  /*138b0*/  SHF.L.U32 R174, R152, 0x10, RZ ;  /* 0x0000001098ae7819 */ /* 0x000fca00000006ff */
[----:B------:R-:W-:-:S07]  /*138c0*/  FMUL.FTZ R174, R174, R175 ;  /* 0x000000afaeae7220 */ /* 0x000fce0000410000 */
.L_x_1726:
[----:B------:R-:W-:Y:S05]  /*138d0*/  BSYNC.RECONVERGENT B4 ;  /* 0x0000000000047941 */ /* 0x000fea0003800200 */
.L_x_1725:
        /* <DEDUP_REMOVED lines=13> */
.L_x_1728:
[----:B------:R-:W-:Y:S05]  /*139b0*/  BSYNC.RECONVERGENT B4 ;  /* 0x0000000000047941 */ /* 0x000fea0003800200 */
.L_x_1727:
[----:B------:R-:W-:-:S04]  /*139c0*/  F2FP.BF16.F32.PACK_AB R132, RZ, R132 ;  /* 0x00000084ff84723e */ /* 0x000fc800000010ff */
[----:B------:R-:W-:Y:S02]  /*139d0*/  PRMT R144, R132, 0x7610, R144 ;  /* 0x0000761084907816 */ /* 0x000fe40000000090 */
[----:B------:R-:W-:-:S07]  /*139e0*/  MOV R132, R175 ;  /* 0x000000af00847202 */ /* 0x000fce0000000f00 */
.L_x_1724:
[----:B------:R-:W-:Y:S05]  /*139f0*/  BSYNC.RECONVERGENT B3 ;  /* 0x0000000000037941 */ /* 0x000fea0003800200 */
.L_x_1723:
[----:B------:R-:W-:Y:S04]  /*13a00*/  BSSY.RECONVERGENT B3, `(.L_x_1729) ;  /* 0x0000022000037945 */ /* 0x000fe80003800200 */
[----:B------:R-:W-:Y:S05]  /*13a10*/  @!P0 BRA `(.L_x_1730) ;  /* 0x0000000000808947 */ /* 0x000fea0003800000 */
[----:B-----5:R-:W-:Y:S01]  /*13a20*/  LOP3.LUT P1, RZ, R192, 0xff00, RZ, 0xc0, !PT ;  /* 0x0000ff00c0ff7812 */ /* 0x020fe2000782c0ff */
[----:B------:R-:W-:Y:S01]  /*13a30*/  BSSY.RECONVERGENT B4, `(.L_x_1731) ;  /* 0x000000d000047945 */ /* 0x000fe20003800200 */
[----:B0123--:R-:W-:-:S11]  /*13a40*/  HFMA2 R174, -RZ, RZ, 0, 0 ;  /* 0x00000000ffae7431 */ /* 0x00ffd600000001ff */
        /* <DEDUP_REMOVED lines=11> */
.L_x_1732:
[----:B------:R-:W-:Y:S05]  /*13b00*/  BSYNC.RECONVERGENT B4 ;  /* 0x0000000000047941 */ /* 0x000fea0003800200 */
.L_x_1731:
        /* <DEDUP_REMOVED lines=13> */
.L_x_1734:
[----:B------:R-:W-:Y:S05]  /*13be0*/  BSYNC.RECONVERGENT B4 ;  /* 0x0000000000047941 */ /* 0x000fea0003800200 */
.L_x_1733:
[----:B------:R-:W-:-:S04]  /*13bf0*/  F2FP.BF16.F32.PACK_AB R133, RZ, R133 ;  /* 0x00000085ff85723e */ /* 0x000fc800000010ff */
[----:B------:R-:W-:Y:S02]  /*13c00*/  PRMT R144, R144, 0x5410, R133 ;  /* 0x0000541090907816 */ /* 0x000fe40000000085 */
[----:B------:R-:W-:-:S07]  /*13c10*/  MOV R133, R175 ;  /* 0x000000af00857202 */ /* 0x000fce0000000f00 */
.L_x_1730:
[----:B------:R-:W-:Y:S05]  /*13c20*/  BSYNC.RECONVERGENT B3 ;  /* 0x0000000000037941 */ /* 0x000fea0003800200 */
.L_x_1729:
[----:B------:R-:W-:Y:S04]  /*13c30*/  BSSY.RECONVERGENT B3, `(.L_x_1735) ;  /* 0x0000021000037945 */ /* 0x000fe80003800200 */
[----:B------:R-:W-:Y:S05]  /*13c40*/  @!P0 BRA `(.L_x_1736) ;  /* 0x00000000007c8947 */ /* 0x000fea0003800000 */
[----:B-----5:R-:W-:Y:S01]  /*13c50*/  LOP3.LUT P1, RZ, R192, 0xff0000, RZ, 0xc0, !PT ;  /* 0x00ff0000c0ff7812 */ /* 0x020fe2000782c0ff */
[----:B------:R-:W-:Y:S01]  /*13c60*/  BSSY.RECONVERGENT B4, `(.L_x_1737) ;  /* 0x000000c000047945 */ /* 0x000fe20003800200 */
[----:B0123--:R-:W-:-:S11]  /*13c70*/  HFMA2 R175, -RZ, RZ, 0, 0 ;  /* 0x00000000ffaf7431 */ /* 0x00ffd600000001ff */
        /* <DEDUP_REMOVED lines=10> */
.L_x_1738:
[----:B------:R-:W-:Y:S05]  /*13d20*/  BSYNC.RECONVERGENT B4 ;  /* 0x0000000000047941 */ /* 0x000fea0003800200 */
.L_x_1737:
[----:B------:R-:W-:Y:S01]  /*13d30*/  BSSY.RECONVERGENT B4, `(.L_x_1739) ;  /* 0x000000d000047945 */ /* 0x000fe20003800200 */
[----:B------:R-:W-:Y:S01]  /*13d40*/  FADD.FTZ R175, R134, R175 ;  /* 0x000000af86af7221 */ /* 0x000fe20000010000 */
[----:B------:R-:W-:Y:S02]  /*13d50*/  IMAD.MOV.U32 R134, RZ, RZ, RZ ;  /* 0x000000ffff867224 */ /* 0x000fe400078e00ff */
        /* <DEDUP_REMOVED lines=10> */
.L_x_1740:
[----:B------:R-:W-:Y:S05]  /*13e00*/  BSYNC.RECONVERGENT B4 ;  /* 0x0000000000047941 */ /* 0x000fea0003800200 */
.L_x_1739:
[----:B------:R-:W-:-:S04]  /*13e10*/  F2FP.BF16.F32.PACK_AB R134, RZ, R134 ;  /* 0x00000086ff86723e */ /* 0x000fc800000010ff */
[----:B------:R-:W-:Y:S02]  /*13e20*/  PRMT R145, R134, 0x7610, R145 ;  /* 0x0000761086917816 */ /* 0x000fe40000000091 */
[----:B------:R-:W-:-:S07]  /*13e30*/  MOV R134, R175 ;  /* 0x000000af00867202 */ /* 0x000fce0000000f00 */
.L_x_1736:
[----:B------:R-:W-:Y:S05]  /*13e40*/  BSYNC.RECONVERGENT B3 ;  /* 0x0000000000037941 */ /* 0x000fea0003800200 */
.L_x_1735:
        /* <DEDUP_REMOVED lines=16> */
.L_x_1744:
[----:B------:R-:W-:Y:S05]  /*13f50*/  BSYNC.RECONVERGENT B4 ;  /* 0x0000000000047941 */ /* 0x000fea0003800200 */
.L_x_1743:
        /* <DEDUP_REMOVED lines=13> */
.L_x_1746:
[----:B------:R-:W-:Y:S05]  /*14030*/  BSYNC.RECONVERGENT B4 ;  /* 0x0000000000047941 */ /* 0x000fea0003800200 */
.L_x_1745:
[----:B------:R-:W-:-:S04]  /*14040*/  F2FP.BF16.F32.PACK_AB R175, RZ, R175 ;  /* 0x000000afffaf723e */ /* 0x000fc800000010ff */
[----:B------:R-:W-:-:S07]  /*14050*/  PRMT R145, R145, 0x5410, R175 ;  /* 0x0000541091917816 */ /* 0x000fce00000000af */
.L_x_1742:
[----:B------:R-:W-:Y:S05]  /*14060*/  BSYNC.RECONVERGENT B3 ;  /* 0x0000000000037941 */ /* 0x000fea0003800200 */
.L_x_1741:
        /* <DEDUP_REMOVED lines=15> */
.L_x_1750:
[----:B------:R-:W-:Y:S05]  /*14160*/  BSYNC.RECONVERGENT B4 ;  /* 0x0000000000047941 */ /* 0x000fea0003800200 */
.L_x_1749:
        /* <DEDUP_REMOVED lines=13> */
.L_x_1752:
[----:B------:R-:W-:Y:S05]  /*14240*/  BSYNC.RECONVERGENT B4 ;  /* 0x0000000000047941 */ /* 0x000fea0003800200 */
.L_x_1751:
[----:B------:R-:W-:-:S04]  /*14250*/  F2FP.BF16.F32.PACK_AB R174, RZ, R174 ;  /* 0x000000aeffae723e */ /* 0x000fc800000010ff */
[----:B------:R-:W-:-:S07]  /*14260*/  PRMT R146, R174, 0x7610, R146 ;  /* 0x00007610ae927816 */ /* 0x000fce0000000092 */
.L_x_1748:
[----:B------:R-:W-:Y:S05]  /*14270*/  BSYNC.RECONVERGENT B3 ;  /* 0x0000000000037941 */ /* 0x000fea0003800200 */
.L_x_1747:
        /* <DEDUP_REMOVED lines=16> */
.L_x_1756:
[----:B------:R-:W-:Y:S05]  /*14380*/  BSYNC.RECONVERGENT B4 ;  /* 0x0000000000047941 */ /* 0x000fea0003800200 */
.L_x_1755:
        /* <DEDUP_REMOVED lines=13> */
.L_x_1758:
[----:B------:R-:W-:Y:S05]  /*14460*/  BSYNC.RECONVERGENT B4 ;  /* 0x0000000000047941 */ /* 0x000fea0003800200 */
.L_x_1757:
[----:B------:R-:W-:-:S04]  /*14470*/  F2FP.BF16.F32.PACK_AB R175, RZ, R175 ;  /* 0x000000afffaf723e */ /* 0x000fc800000010ff */
[----:B------:R-:W-:-:S07]  /*14480*/  PRMT R146, R146, 0x5410, R175 ;  /* 0x0000541092927816 */ /* 0x000fce00000000af */
.L_x_1754:
[----:B------:R-:W-:Y:S05]  /*14490*/  BSYNC.RECONVERGENT B3 ;  /* 0x0000000000037941 */ /* 0x000fea0003800200 */
.L_x_1753:
[----:B------:R-:W-:Y:S04]  /*144a0*/  BSSY.RECONVERGENT B3, `(.L_x_1759) ;  /* 0x0000020000037945 */ /* 0x000fe80003800200 */
[----:B------:R-:W-:Y:S05]  /*144b0*/  @!P0 BRA `(.L_x_1760) ;  /* 0x0000000000788947 */ /* 0x000fea0003800000 */
[----:B-----5:R-:W-:Y:S01]  /*144c0*/  LOP3.LUT P1, RZ, R193, 0xff0000, RZ, 0xc0, !PT ;  /* 0x00ff0000c1ff7812 */ /* 0x020fe2000782c0ff */
[----:B------:R-:W-:Y:S01]  /*144d0*/  BSSY.RECONVERGENT B4, `(.L_x_1761) ;  /* 0x000000c000047945 */ /* 0x000fe20003800200 */
[----:B0123--:R-:W-:-:S11]  /*144e0*/  MOV R174, RZ ;  /* 0x000000ff00ae7202 */ /* 0x00ffd60000000f00 */
        /* <DEDUP_REMOVED lines=10> */
.L_x_1762:
[----:B------:R-:W-:Y:S05]  /*14590*/  BSYNC.RECONVERGENT B4 ;  /* 0x0000000000047941 */ /* 0x000fea0003800200 */
.L_x_1761:
        /* <DEDUP_REMOVED lines=13> */
.L_x_1764:
[----:B------:R-:W-:Y:S05]  /*14670*/  BSYNC.RECONVERGENT B4 ;  /* 0x0000000000047941 */ /* 0x000fea0003800200 */
.L_x_1763:
[----:B------:R-:W-:-:S04]  /*14680*/  F2FP.BF16.F32.PACK_AB R174, RZ, R174 ;  /* 0x000000aeffae723e */ /* 0x000fc800000010ff */
[----:B------:R-:W-:-:S07]  /*14690*/  PRMT R147, R174, 0x7610, R147 ;  /* 0x00007610ae937816 */ /* 0x000fce0000000093 */
.L_x_1760:
[----:B------:R-:W-:Y:S05]  /*146a0*/  BSYNC.RECONVERGENT B3 ;  /* 0x0000000000037941 */ /* 0x000fea0003800200 */
.L_x_1759:
[----:B------:R-:W-:Y:S05]  /*146b0*/  @!P0 BRA `(.L_x_1693) ;  /* 0x0000000000548947 */ /* 0x000fea0003800000 */
[----:B0123--:R-:W2:Y:S04]  /*146c0*/  LDL R175, [R1+0x1c] ;  /* 0x00001c0001af7983 */ /* 0x00fea80000100800 */
[----:B------:R-:W3:Y:S01]  /*146d0*/  LDL R174, [R1+0x18] ;  /* 0x0000180001ae7983 */ /* 0x000ee20000100800 */
[----:B-----5:R-:W-:Y:S02]  /*146e0*/  ISETP.GE.U32.AND P1, PT, R192, RZ, PT ;  /* 0x000000ffc000720c */ /* 0x020fe40003f26070 */
[----:B------:R-:W-:Y:S02]  /*146f0*/  ISETP.GT.AND P3, PT, R14, RZ, PT ;  /* 0x000000ff0e00720c */ /* 0x000fe40003f64270 */
[----:B------:R-:W-:Y:S02]  /*14700*/  ISETP.GE.U32.AND.EX P1, PT, R193, 0x1000000, PT, P1 ;  /* 0x01000000c100780c */ /* 0x000fe40003f26110 */
[----:B------:R-:W-:Y:S01]  /*14710*/  MOV R14, RZ ;  /* 0x000000ff000e7202 */ /* 0x000fe20000000f00 */
[----:B--2---:R-:W-:-:S04]  /*14720*/  FFMA.FTZ R12, R175, R173, R12 ;  /* 0x000000adaf0c7223 */ /* 0x004fc8000001000c */
[----:B---3--:R-:W-:-:S04]  /*14730*/  FADD.FTZ R12, R174, -R12 ;  /* 0x8000000cae0c7221 */ /* 0x008fc80000010000 */
[----:B------:R-:W-:-:S05]  /*14740*/  FMUL.FTZ R12, R13, R12 ;  /* 0x0000000c0d0c7220 */ /* 0x000fca0000410000 */
[----:B------:R-:W-:-:S05]  /*14750*/  FSEL R12, R12, RZ, P3 ;  /* 0x000000ff0c0c7208 */ /* 0x000fca0001800000 */
[----:B------:R-:W-:Y:S01]  /*14760*/  FMUL.FTZ R13, R12, UR13 ;  /* 0x0000000d0c0d7c20 */ /* 0x000fe20008410000 */
[----:B------:R-:W-:-:S03]  /*14770*/  @P1 PRMT R12, R155, 0x7632, R12 ;  /* 0x000076329b0c1816 */ /* 0x000fc6000000000c */
[----:B------:R-:W-:Y:S01]  /*14780*/  FMUL.FTZ R13, R13, UR12 ;  /* 0x0000000c0d0d7c20 */ /* 0x000fe20008410000 */
        /* <DEDUP_REMOVED lines=8> */
.L_x_1693:
[----:B------:R-:W-:Y:S05]  /*14810*/  BSYNC.RECONVERGENT B1 ;  /* 0x0000000000017941 */ /* 0x000fea0003800200 */
.L_x_1676:
[----:B-----5:R-:W4:Y:S02]  /*14820*/  @P2 LDC.64 R12, c[0x0][0x478] ;  /* 0x00011e00ff0c2b82 */ /* 0x020f240000000a00 */
[----:B----4-:R-:W-:-:S05]  /*14830*/  @P2 IMAD.WIDE.U32 R12, R172, 0x10, R12 ;  /* 0x00000010ac0c2825 */ /* 0x010fca00078e000c */
[----:B------:R4:W-:Y:S02]  /*14840*/  @P2 STG.E.128 desc[UR6][R12.64], R68 ;  /* 0x000000440c002986 */ /* 0x0009e4000c101d06 */
[----:B----4-:R-:W4:Y:S02]  /*14850*/  @P0 LDC.64 R12, c[0x0][0x468] ;  /* 0x00011a00ff0c0b82 */ /* 0x010f240000000a00 */
[----:B----4-:R-:W-:-:S05]  /*14860*/  @P0 IMAD.WIDE.U32 R12, R11, 0x10, R12 ;  /* 0x000000100b0c0825 */ /* 0x010fca00078e000c */
[----:B------:R4:W-:Y:S02]  /*14870*/  @P0 STG.E.128 desc[UR6][R12.64], R144 ;  /* 0x000000900c000986 */ /* 0x0009e4000c101d06 */
.L_x_1673:
[----:B------:R-:W-:Y:S05]  /*14880*/  BSYNC.RECONVERGENT B2 ;  /* 0x0000000000027941 */ /* 0x000fea0003800200 */
.L_x_1672:
[----:B----45:R-:W4:Y:S02]  /*14890*/  LDC.64 R12, c[0x0][0x380] ;  /* 0x0000e000ff0c7b82 */ /* 0x030f240000000a00 */
[----:B----4-:R-:W-:-:S04]  /*148a0*/  LEA R15, R12, R15, 0x2 ;  /* 0x0000000f0c0f7211 */ /* 0x010fc800078e10ff */
[----:B------:R-:W-:-:S13]  /*148b0*/  ISETP.GE.AND P0, PT, R15, R13, PT ;  /* 0x0000000d0f00720c */ /* 0x000fda0003f06270 */
[----:B------:R-:W-:Y:S05]  /*148c0*/  @!P0 BRA `(.L_x_1765) ;  /* 0xfffffec400e08947 */ /* 0x000fea000383ffff */
.L_x_1270:
[----:B------:R-:W-:Y:S05]  /*148d0*/  BSYNC B0 ;  /* 0x0000000000007941 */ /* 0x000fea0003800000 */
.L_x_1269:
[----:B------:R-:W4:Y:S04]  /*148e0*/  LDL.LU R176, [R1+0x30] ;  /* 0x0000300001b07983 */ /* 0x000f280000300800 */
[----:B------:R-:W4:Y:S04]  /*148f0*/  LDL.LU R177, [R1+0x34] ;  /* 0x0000340001b17983 */ /* 0x000f280000300800 */
[----:B------:R-:W4:Y:S04]  /*14900*/  LDL.LU R178, [R1+0x38] ;  /* 0x0000380001b27983 */ /* 0x000f280000300800 */
[----:B------:R-:W4:Y:S01]  /*14910*/  LDL.LU R179, [R1+0x3c] ;  /* 0x00003c0001b37983 */ /* 0x000f220000300800 */
[----:B------:R-:W-:Y:S01]  /*14920*/  MOV R0, 0x400 ;  /* 0x0000040000007802 */ /* 0x000fe20000000f00 */
[----:B------:R-:W0:Y:S01]  /*14930*/  S2R R172, SR_TID.X ;  /* 0x0000000000ac7919 */ /* 0x000e220000002100 */
[----:B------:R-:W1:Y:S01]  /*14940*/  S2R R3, SR_CgaCtaId ;  /* 0x0000000000037919 */ /* 0x000e620000008800 */
[----:B0-----:R-:W-:-:S02]  /*14950*/  SHF.R.U32.HI R2, RZ, 0x5, R172 ;  /* 0x00000005ff027819 */ /* 0x001fc400000116ac */
[----:B-1----:R-:W-:-:S03]  /*14960*/  LEA R0, R3, R0, 0x18 ;  /* 0x0000000003007211 */ /* 0x002fc600078ec0ff */
[----:B------:R-:W-:-:S05]  /*14970*/  IMAD R17, R2, 0xa0, R17 ;  /* 0x000000a002117824 */ /* 0x000fca00078e0211 */
[----:B-----5:R-:W-:-:S05]  /*14980*/  LEA R34, R17, R0, 0x5 ;  /* 0x0000000011227211 */ /* 0x020fca00078e28ff */
[----:B----4-:R0:W-:Y:S04]  /*14990*/  STS.128 [R34], R176 ;  /* 0x000000b022007388 */ /* 0x0101e80000000c00 */
[----:B0-----:R-:W4:Y:S04]  /*149a0*/  LDL.LU R176, [R1+0x40] ;  /* 0x0000400001b07983 */ /* 0x001f280000300800 */
[----:B------:R-:W4:Y:S04]  /*149b0*/  LDL.LU R177, [R1+0x44] ;  /* 0x0000440001b17983 */ /* 0x000f280000300800 */
[----:B------:R-:W4:Y:S04]  /*149c0*/  LDL.LU R178, [R1+0x48] ;  /* 0x0000480001b27983 */ /* 0x000f280000300800 */
[----:B------:R-:W4:Y:S04]  /*149d0*/  LDL.LU R179, [R1+0x4c] ;  /* 0x00004c0001b37983 */ /* 0x000f280000300800 */
[----:B------:R-:W4:Y:S04]  /*149e0*/  LDL.LU R68, [R1+0x50] ;  /* 0x0000500001447983 */ /* 0x000f280000300800 */
[----:B------:R-:W4:Y:S04]  /*149f0*/  LDL.LU R69, [R1+0x54] ;  /* 0x0000540001457983 */ /* 0x000f280000300800 */
[----:B------:R-:W4:Y:S04]  /*14a00*/  LDL.LU R70, [R1+0x58] ;  /* 0x0000580001467983 */ /* 0x000f280000300800 */
[----:B------:R-:W4:Y:S04]  /*14a10*/  LDL.LU R71, [R1+0x5c] ;  /* 0x00005c0001477983 */ /* 0x000f280000300800 */
[----:B--23--:R-:W2:Y:S04]  /*14a20*/  LDL.LU R144, [R1+0x60] ;  /* 0x0000600001907983 */ /* 0x00cea80000300800 */
[----:B------:R-:W2:Y:S04]  /*14a30*/  LDL.LU R145, [R1+0x64] ;  /* 0x0000640001917983 */ /* 0x000ea80000300800 */
[----:B------:R-:W2:Y:S04]  /*14a40*/  LDL.LU R146, [R1+0x68] ;  /* 0x0000680001927983 */ /* 0x000ea80000300800 */
[----:B------:R-:W2:Y:S04]  /*14a50*/  LDL.LU R147, [R1+0x6c] ;  /* 0x00006c0001937983 */ /* 0x000ea80000300800 */
        /* <DEDUP_REMOVED lines=27> */
[----:B------:R-:W4:Y:S01]  /*14c10*/  LDL.LU R163, [R1+0xdc] ;  /* 0x0000dc0001a37983 */ /* 0x000f220000300800 */
[----:B------:R-:W-:Y:S05]  /*14c20*/  WARPSYNC.ALL ;  /* 0x0000000000007948 */ /* 0x000fea0003800000 */
[----:B------:R-:W-:Y:S01]  /*14c30*/  STS.128 [R34+0x10], R72 ;  /* 0x0000104822007388 */ /* 0x000fe20000000c00 */
[----:B------:R-:W-:Y:S01]  /*14c40*/  LEA R0, R172, R0, 0x2 ;  /* 0x00000000ac007211 */ /* 0x000fe200078e10ff */
[----:B------:R-:W0:Y:S01]  /*14c50*/  S2UR UR14, SR_CTAID.X ;  /* 0x00000000000e79c3 */ /* 0x000e220000002500 */
[----:B------:R-:W1:Y:S01]  /*14c60*/  LDCU.128 UR16, c[0x0][0x440] ;  /* 0x00008800ff1077ac */ /* 0x000e620008000c00 */
[----:B------:R-:W-:Y:S01]  /*14c70*/  STS.128 [R34+0x400], R148 ;  /* 0x0004009422007388 */ /* 0x000fe20000000c00 */
[----:B------:R-:W-:Y:S01]  /*14c80*/  BSSY.RECONVERGENT B0, `(.L_x_1766) ;  /* 0x00000c5000007945 */ /* 0x000fe20003800200 */
[----:B------:R-:W1:Y:S02]  /*14c90*/  LDCU.64 UR4, c[0x0][0x460] ;  /* 0x00008c00ff0477ac */ /* 0x000e640008000a00 */
        /* <DEDUP_REMOVED lines=9> */
[----:B------:R-:W0:Y:S04]  /*14d30*/  LDS R3, [R0+0x1400] ;  /* 0x0014000000037984 */ /* 0x000e280000000800 */
[----:B------:R-:W0:Y:S04]  /*14d40*/  LDS R35, [R0+0x200] ;  /* 0x0002000000237984 */ /* 0x000e280000000800 */
[----:B------:R-:W0:Y:S04]  /*14d50*/  LDS R38, [R0+0x1600] ;  /* 0x0016000000267984 */ /* 0x000e280000000800 */
[----:B------:R-:W0:Y:S04]  /*14d60*/  LDS R36, [R0+0x400] ;  /* 0x0004000000247984 */ /* 0x000e280000000800 */
[----:B------:R-:W0:Y:S04]  /*14d70*/  LDS R39, [R0+0x1800] ;  /* 0x0018000000277984 */ /* 0x000e280000000800 */
[----:B------:R-:W-:Y:S04]  /*14d80*/  LDS R40, [R0+0x600] ;  /* 0x0006000000287984 */ /* 0x000fe80000000800 */
[----:B------:R-:W-:Y:S04]  /*14d90*/  LDS R47, [R0+0x1a00] ;  /* 0x001a0000002f7984 */ /* 0x000fe80000000800 */
[----:B------:R-:W-:Y:S04]  /*14da0*/  LDS R41, [R0+0x800] ;  /* 0x0008000000297984 */ /* 0x000fe80000000800 */
[----:B------:R-:W-:Y:S04]  /*14db0*/  LDS R46, [R0+0x1c00] ;  /* 0x001c0000002e7984 */ /* 0x000fe80000000800 */
[----:B------:R-:W-:Y:S01]  /*14dc0*/  LDS R42, [R0+0xa00] ;  /* 0x000a0000002a7984 */ /* 0x000fe20000000800 */
[----:B-1----:R-:W-:-:S03]  /*14dd0*/  FADD.FTZ R2, RZ, R2 ;  /* 0x00000002ff027221 */ /* 0x002fc60000010000 */
[----:B------:R-:W-:Y:S01]  /*14de0*/  LDS R49, [R0+0x1e00] ;  /* 0x001e000000317984 */ /* 0x000fe20000000800 */
[----:B0-----:R-:W-:-:S03]  /*14df0*/  FADD.FTZ R37, R2, R3 ;  /* 0x0000000302257221 */ /* 0x001fc60000010000 */
[----:B------:R-:W-:Y:S01]  /*14e00*/  LDS R43, [R0+0xc00] ;  /* 0x000c0000002b7984 */ /* 0x000fe20000000800 */
[----:B------:R-:W-:-:S03]  /*14e10*/  FADD.FTZ R35, RZ, R35 ;  /* 0x00000023ff237221 */ /* 0x000fc60000010000 */
[----:B------:R-:W-:Y:S01]  /*14e20*/  LDS R32, [R0+0x2000] ;  /* 0x0020000000207984 */ /* 0x000fe20000000800 */
[----:B------:R-:W-:-:S03]  /*14e30*/  FADD.FTZ R35, R35, R38 ;  /* 0x0000002623237221 */ /* 0x000fc60000010000 */
[----:B------:R-:W-:Y:S01]  /*14e40*/  LDS R44, [R0+0xe00] ;  /* 0x000e0000002c7984 */ /* 0x000fe20000000800 */
[----:B------:R-:W-:-:S03]  /*14e50*/  FADD.FTZ R36, RZ, R36 ;  /* 0x00000024ff247221 */ /* 0x000fc60000010000 */
[----:B------:R-:W-:Y:S01]  /*14e60*/  LDS R31, [R0+0x2200] ;  /* 0x00220000001f7984 */ /* 0x000fe20000000800 */
[----:B------:R-:W-:-:S03]  /*14e70*/  FADD.FTZ R36, R36, R39 ;  /* 0x0000002724247221 */ /* 0x000fc60000010000 */
[----:B------:R-:W-:Y:S04]  /*14e80*/  LDS R45, [R0+0x1000] ;  /* 0x00100000002d7984 */ /* 0x000fe80000000800 */
[----:B------:R-:W-:Y:S04]  /*14e90*/  LDS R30, [R0+0x2400] ;  /* 0x00240000001e7984 */ /* 0x000fe80000000800 */
[----:B------:R-:W-:Y:S04]  /*14ea0*/  LDS R33, [R0+0x1200] ;  /* 0x0012000000217984 */ /* 0x000fe80000000800 */
[----:B------:R-:W-:Y:S04]  /*14eb0*/  LDS R29, [R0+0x2600] ;  /* 0x00260000001d7984 */ /* 0x000fe80000000800 */
[----:B------:R-:W0:Y:S04]  /*14ec0*/  LDS R48, [R0+0x2800] ;  /* 0x0028000000307984 */ /* 0x000e280000000800 */
[----:B------:R-:W1:Y:S04]  /*14ed0*/  LDS R50, [R0+0x2a00] ;  /* 0x002a000000327984 */ /* 0x000e680000000800 */
[----:B------:R-:W1:Y:S04]  /*14ee0*/  LDS R51, [R0+0x2c00] ;  /* 0x002c000000337984 */ /* 0x000e680000000800 */
[----:B------:R-:W-:Y:S04]  /*14ef0*/  LDS R28, [R0+0x2e00] ;  /* 0x002e0000001c7984 */ /* 0x000fe80000000800 */
[----:B------:R-:W-:Y:S04]  /*14f00*/  LDS R27, [R0+0x3000] ;  /* 0x00300000001b7984 */ /* 0x000fe80000000800 */
[----:B------:R-:W-:Y:S04]  /*14f10*/  LDS R26, [R0+0x3200] ;  /* 0x00320000001a7984 */ /* 0x000fe80000000800 */
[----:B------:R-:W-:Y:S04]  /*14f20*/  LDS R25, [R0+0x3400] ;  /* 0x0034000000197984 */ /* 0x000fe80000000800 */
[----:B------:R-:W-:Y:S04]  /*14f30*/  LDS R24, [R0+0x3600] ;  /* 0x0036000000187984 */ /* 0x000fe80000000800 */
[----:B------:R-:W-:Y:S04]  /*14f40*/  LDS R23, [R0+0x3800] ;  /* 0x0038000000177984 */ /* 0x000fe80000000800 */
[----:B------:R-:W-:Y:S04]  /*14f50*/  LDS R22, [R0+0x3a00] ;  /* 0x003a000000167984 */ /* 0x000fe80000000800 */
[----:B------:R-:W1:Y:S01]  /*14f60*/  LDS R52, [R0+0x3c00] ;  /* 0x003c000000347984 */ /* 0x000e620000000800 */
[----:B0-----:R-:W-:-:S03]  /*14f70*/  FADD.FTZ R37, R37, R48 ;  /* 0x0000003025257221 */ /* 0x001fc60000010000 */
[----:B------:R-:W-:Y:S01]  /*14f80*/  LDS R54, [R0+0x3e00] ;  /* 0x003e000000367984 */ /* 0x000fe20000000800 */
[----:B-1----:R-:W-:-:S03]  /*14f90*/  FADD.FTZ R35, R35, R50 ;  /* 0x0000003223237221 */ /* 0x002fc60000010000 */
[----:B------:R-:W0:Y:S01]  /*14fa0*/  LDS R55, [R0+0x4000] ;  /* 0x0040000000377984 */ /* 0x000e220000000800 */
[----:B------:R-:W-:-:S03]  /*14fb0*/  FADD.FTZ R36, R36, R51 ;  /* 0x0000003324247221 */ /* 0x000fc60000010000 */
        /* <DEDUP_REMOVED lines=8> */
[----:B------:R-:W-:Y:S01]  /*15040*/  FADD.FTZ R51, R37, R52 ;  /* 0x0000003425337221 */ /* 0x000fe20000010000 */
[----:B0-----:R-:W-:-:S04]  /*15050*/  FADD.FTZ R55, R36, R55 ;  /* 0x0000003724377221 */ /* 0x001fc80000010000 */
[----:B--2---:R-:W-:Y:S04]  /*15060*/  STS.128 [R34+0x800], R168 ;  /* 0x000800a822007388 */ /* 0x004fe80000000c00 */
[----:B---3--:R-:W-:Y:S04]  /*15070*/  STS.128 [R34+0x410], R224 ;  /* 0x000410e022007388 */ /* 0x008fe80000000c00 */
[----:B----4-:R-:W-:Y:S04]  /*15080*/  STS.128 [R34+0x810], R196 ;  /* 0x000810c422007388 */ /* 0x010fe80000000c00 */
[----:B------:R-:W-:Y:S04]  /*15090*/  STS.128 [R34+0xc00], R152 ;  /* 0x000c009822007388 */ /* 0x000fe80000000c00 */
[----:B------:R-:W-:Y:S04]  /*150a0*/  STS.128 [R34+0xc10], R144 ;  /* 0x000c109022007388 */ /* 0x000fe80000000c00 */
[----:B------:R-:W-:Y:S04]  /*150b0*/  STS.128 [R34+0x400], R164 ;  /* 0x000400a422007388 */ /* 0x000fe80000000c00 */
[----:B------:R-:W-:Y:S04]  /*150c0*/  STS.128 [R34+0x1000], R68 ;  /* 0x0010004422007388 */ /* 0x000fe80000000c00 */
[----:B------:R-:W-:Y:S04]  /*150d0*/  STS.128 [R34+0x1010], R176 ;  /* 0x001010b022007388 */ /* 0x000fe80000000c00 */
[----:B------:R-:W-:Y:S04]  /*150e0*/  STS.128 [R34+0x10], R236 ;  /* 0x000010ec22007388 */ /* 0x000fe80000000c00 */
[----:B------:R-:W-:Y:S01]  /*150f0*/  STS.128 [R34], R160 ;  /* 0x000000a022007388 */ /* 0x000fe20000000c00 */
[----:B------:R-:W-:Y:S06]  /*15100*/  BAR.SYNC.DEFER_BLOCKING 0x0 ;  /* 0x0000000000007b1d */ /* 0x000fec0000010000 */
[----:B------:R-:W-:Y:S04]  /*15110*/  LDS R53, [R0] ;  /* 0x0000000000357984 */ /* 0x000fe80000000800 */
[----:B------:R-:W-:Y:S04]  /*15120*/  LDS R65, [R0+0x1400] ;  /* 0x0014000000417984 */ /* 0x000fe80000000800 */
[----:B------:R-:W0:Y:S04]  /*15130*/  LDS R56, [R0+0x200] ;  /* 0x0002000000387984 */ /* 0x000e280000000800 */
[----:B------:R-:W1:Y:S04]  /*15140*/  LDS R67, [R0+0x1600] ;  /* 0x0016000000437984 */ /* 0x000e680000000800 */
[----:B------:R-:W2:Y:S04]  /*15150*/  LDS R57, [R0+0x400] ;  /* 0x0004000000397984 */ /* 0x000ea80000000800 */
[----:B------:R-:W3:Y:S04]  /*15160*/  LDS R66, [R0+0x1800] ;  /* 0x0018000000427984 */ /* 0x000ee80000000800 */
[----:B------:R-:W-:Y:S04]  /*15170*/  LDS R58, [R0+0x600] ;  /* 0x00060000003a7984 */ /* 0x000fe80000000800 */
[----:B------:R-:W-:Y:S04]  /*15180*/  LDS R69, [R0+0x1a00] ;  /* 0x001a000000457984 */ /* 0x000fe80000000800 */
[----:B------:R-:W-:Y:S04]  /*15190*/  LDS R59, [R0+0x800] ;  /* 0x00080000003b7984 */ /* 0x000fe80000000800 */
[----:B------:R-:W-:Y:S04]  /*151a0*/  LDS R68, [R0+0x1c00] ;  /* 0x001c000000447984 */ /* 0x000fe80000000800 */
[----:B------:R-:W-:Y:S04]  /*151b0*/  LDS R60, [R0+0xa00] ;  /* 0x000a0000003c7984 */ /* 0x000fe80000000800 */
[----:B------:R-:W-:Y:S04]  /*151c0*/  LDS R71, [R0+0x1e00] ;  /* 0x001e000000477984 */ /* 0x000fe80000000800 */
[----:B------:R-:W-:Y:S01]  /*151d0*/  LDS R61, [R0+0xc00] ;  /* 0x000c0000003d7984 */ /* 0x000fe20000000800 */
[----:B0-----:R-:W-:-:S03]  /*151e0*/  FADD.FTZ R56, RZ, R56 ;  /* 0x00000038ff387221 */ /* 0x001fc60000010000 */
[----:B------:R-:W-:Y:S01]  /*151f0*/  LDS R70, [R0+0x2000] ;  /* 0x0020000000467984 */ /* 0x000fe20000000800 */
[----:B-1----:R-:W-:-:S03]  /*15200*/  FADD.FTZ R56, R56, R67 ;  /* 0x0000004338387221 */ /* 0x002fc60000010000 */
[----:B------:R-:W-:Y:S01]  /*15210*/  LDS R62, [R0+0xe00] ;  /* 0x000e0000003e7984 */ /* 0x000fe20000000800 */
[----:B--2---:R-:W-:-:S03]  /*15220*/  FADD.FTZ R57, RZ, R57 ;  /* 0x00000039ff397221 */ /* 0x004fc60000010000 */
[----:B------:R-:W-:Y:S01]  /*15230*/  LDS R73, [R0+0x2200] ;  /* 0x0022000000497984 */ /* 0x000fe20000000800 */
[----:B---3--:R-:W-:-:S03]  /*15240*/  FADD.FTZ R57, R57, R66 ;  /* 0x0000004239397221 */ /* 0x008fc60000010000 */
[----:B------:R-:W-:Y:S04]  /*15250*/  LDS R63, [R0+0x1000] ;  /* 0x00100000003f7984 */ /* 0x000fe80000000800 */
[----:B------:R-:W-:Y:S04]  /*15260*/  LDS R72, [R0+0x2400] ;  /* 0x0024000000487984 */ /* 0x000fe80000000800 */
[----:B------:R-:W-:Y:S04]  /*15270*/  LDS R64, [R0+0x1200] ;  /* 0x0012000000407984 */ /* 0x000fe80000000800 */
[----:B------:R-:W-:Y:S04]  /*15280*/  LDS R75, [R0+0x2600] ;  /* 0x00260000004b7984 */ /* 0x000fe80000000800 */
[----:B------:R-:W-:Y:S04]  /*15290*/  LDS R77, [R0+0x2800] ;  /* 0x00280000004d7984 */ /* 0x000fe80000000800 */
[----:B------:R-:W0:Y:S04]  /*152a0*/  LDS R79, [R0+0x2a00] ;  /* 0x002a0000004f7984 */ /* 0x000e280000000800 */
        /* <DEDUP_REMOVED lines=9> */
[----:B------:R-:W2:Y:S01]  /*15340*/  LDS R85, [R0+0x3e00] ;  /* 0x003e000000557984 */ /* 0x000ea20000000800 */
[----:B0-----:R-:W-:-:S03]  /*15350*/  FADD.FTZ R56, R56, R79 ;  /* 0x0000004f38387221 */ /* 0x001fc60000010000 */
[----:B------:R-:W0:Y:S01]  /*15360*/  LDS R78, [R0+0x4000] ;  /* 0x00400000004e7984 */ /* 0x000e220000000800 */
[----:B-1----:R-:W-:-:S03]  /*15370*/  FADD.FTZ R57, R57, R74 ;  /* 0x0000004a39397221 */ /* 0x002fc60000010000 */
        /* <DEDUP_REMOVED lines=8> */
[----:B--2---:R-:W-:Y:S01]  /*15400*/  FADD.FTZ R85, R56, R85 ;  /* 0x0000005538557221 */ /* 0x004fe20000010000 */
[----:B0-----:R-:W-:-:S04]  /*15410*/  FADD.FTZ R57, R57, R78 ;  /* 0x0000004e39397221 */ /* 0x001fc80000010000 */
[----:B------:R0:W-:Y:S04]  /*15420*/  STS.128 [R34], R100 ;  /* 0x0000006422007388 */ /* 0x0001e80000000c00 */
[----:B------:R-:W-:Y:S04]  /*15430*/  STS.128 [R34+0x10], R104 ;  /* 0x0000106822007388 */ /* 0x000fe80000000c00 */
[----:B------:R-:W-:Y:S04]  /*15440*/  STS.128 [R34+0x400], R108 ;  /* 0x0004006c22007388 */ /* 0x000fe80000000c00 */
[----:B------:R-:W-:Y:S04]  /*15450*/  STS.128 [R34+0x410], R112 ;  /* 0x0004107022007388 */ /* 0x000fe80000000c00 */
[----:B------:R-:W-:Y:S01]  /*15460*/  STS.128 [R34+0x800], R116 ;  /* 0x0008007422007388 */ /* 0x000fe20000000c00 */
[----:B0-----:R-:W-:-:S03]  /*15470*/  LOP3.LUT R103, R172, 0x7f, RZ, 0x3c, !PT ;  /* 0x0000007fac677812 */ /* 0x001fc600078e3cff */
[----:B------:R-:W-:Y:S01]  /*15480*/  STS.128 [R34+0x810], R120 ;  /* 0x0008107822007388 */ /* 0x000fe20000000c00 */
[----:B------:R-:W-:Y:S01]  /*15490*/  IADD3 R103, PT, PT, R103, R18, RZ ;  /* 0x0000001267677210 */ /* 0x000fe20007ffe0ff */
[----:B------:R-:W-:Y:S01]  /*154a0*/  FADD.FTZ R18, RZ, R53 ;  /* 0x00000035ff127221 */ /* 0x000fe20000010000 */
[----:B------:R-:W-:Y:S01]  /*154b0*/  FADD.FTZ R53, R35, R54 ;  /* 0x0000003623357221 */ /* 0x000fe20000010000 */
[----:B------:R-:W-:Y:S01]  /*154c0*/  STS.128 [R34+0xc00], R124 ;  /* 0x000c007c22007388 */ /* 0x000fe20000000c00 */
[C---:B------:R-:W-:Y:S01]  /*154d0*/  ISETP.GE.U32.AND P4, PT, R103.reuse, 0x80, PT ;  /* 0x000000806700780c */ /* 0x040fe20003f86070 */
[----:B------:R-:W-:Y:S01]  /*154e0*/  FADD.FTZ R18, R18, R65 ;  /* 0x0000004112127221 */ /* 0x000fe20000010000 */
[----:B------:R-:W-:Y:S01]  /*154f0*/  ISETP.GE.U32.AND P3, PT, R103, 0x180, PT ;  /* 0x000001806700780c */ /* 0x000fe20003f66070 */
[----:B------:R-:W-:Y:S02]  /*15500*/  STS.128 [R34+0xc10], R128 ;  /* 0x000c108022007388 */ /* 0x000fe40000000c00 */
[----:B------:R-:W-:-:S02]  /*15510*/  FADD.FTZ R18, R18, R77 ;  /* 0x0000004d12127221 */ /* 0x000fc40000010000 */
[----:B------:R-:W-:Y:S02]  /*15520*/  STS.128 [R34+0x1000], R132 ;  /* 0x0010008422007388 */ /* 0x000fe40000000c00 */
[----:B------:R-:W-:Y:S02]  /*15530*/  FADD.FTZ R83, R18, R83 ;  /* 0x0000005312537221 */ /* 0x000fe40000010000 */
        /* <DEDUP_REMOVED lines=11> */
[----:B------:R-:W-:Y:S01]  /*155f0*/  SHF.L.U32 R48, R77, 0x2, RZ ;  /* 0x000000024d307819 */ /* 0x000fe200000006ff */
[----:B------:R-:W-:Y:S01]  /*15600*/  IMAD.X R18, RZ, RZ, RZ, P0 ;  /* 0x000000ffff127224 */ /* 0x000fe200000e06ff */
[----:B------:R-:W0:Y:S02]  /*15610*/  LDS R93, [R0+0x2800] ;  /* 0x00280000005d7984 */ /* 0x000e240000000800 */
[----:B------:R-:W-:-:S02]  /*15620*/  IADD3 R52, P0, PT, R48, UR18, RZ ;  /* 0x0000001230347c10 */ /* 0x000fc4000ff1e0ff */
[----:B------:R-:W0:Y:S01]  /*15630*/  LDS R95, [R0+0x2a00] ;  /* 0x002a0000005f7984 */ /* 0x000e220000000800 */
[----:B------:R-:W-:Y:S02]  /*15640*/  SHF.L.U64.HI R77, R77, 0x2, R18 ;  /* 0x000000024d4d7819 */ /* 0x000fe40000010212 */
[C---:B------:R-:W-:Y:S01]  /*15650*/  IADD3 R50, P1, PT, R48.reuse, UR16, RZ ;  /* 0x0000001030327c10 */ /* 0x040fe2000ff3e0ff */
[----:B------:R-:W0:Y:S01]  /*15660*/  LDS R97, [R0+0x2c00] ;  /* 0x002c000000617984 */ /* 0x000e220000000800 */
[----:B------:R-:W-:Y:S02]  /*15670*/  IADD3 R48, P2, PT, R48, UR4, RZ ;  /* 0x0000000430307c10 */ /* 0x000fe4000ff5e0ff */
[----:B------:R-:W-:Y:S01]  /*15680*/  IADD3.X R79, PT, PT, R77, UR17, RZ, P1, !PT ;  /* 0x000000114d4f7c10 */ /* 0x000fe20008ffe4ff */
[----:B------:R-:W0:Y:S01]  /*15690*/  LDS R99, [R0+0x3c00] ;  /* 0x003c000000637984 */ /* 0x000e220000000800 */
[----:B------:R-:W-:-:S03]  /*156a0*/  ISETP.GE.U32.AND P1, PT, R103, 0x280, PT ;  /* 0x000002806700780c */ /* 0x000fc60003f26070 */
[----:B------:R-:W0:Y:S01]  /*156b0*/  LDS R101, [R0+0x3e00] ;  /* 0x003e000000657984 */ /* 0x000e220000000800 */
[----:B-1----:R-:W-:-:S03]  /*156c0*/  FADD.FTZ R80, RZ, R80 ;  /* 0x00000050ff507221 */ /* 0x002fc60000010000 */
[----:B------:R-:W1:Y:S01]  /*156d0*/  LDS R39, [R0+0x4000] ;  /* 0x0040000000277984 */ /* 0x000e620000000800 */
[----:B--2---:R-:W-:Y:S01]  /*156e0*/  FADD.FTZ R82, RZ, R82 ;  /* 0x00000052ff527221 */ /* 0x004fe20000010000 */
[----:B---3--:R-:W-:Y:S01]  /*156f0*/  FADD.FTZ R84, RZ, R84 ;  /* 0x00000054ff547221 */ /* 0x008fe20000010000 */
[----:B----4-:R-:W-:Y:S01]  /*15700*/  FADD.FTZ R80, R80, R87 ;  /* 0x0000005750507221 */ /* 0x010fe20000010000 */
[C---:B------:R-:W-:Y:S02]  /*15710*/  IADD3.X R87, PT, PT, R77.reuse, UR19, RZ, P0, !PT ;  /* 0x000000134d577c10 */ /* 0x040fe400087fe4ff */
[----:B------:R-:W-:Y:S01]  /*15720*/  IADD3.X R77, PT, PT, R77, UR5, RZ, P2, !PT ;  /* 0x000000054d4d7c10 */ /* 0x000fe200097fe4ff */
[----:B0-----:R-:W-:Y:S01]  /*15730*/  FADD.FTZ R82, R82, R89 ;  /* 0x0000005952527221 */ /* 0x001fe20000010000 */
[C---:B------:R-:W-:Y:S02]  /*15740*/  ISETP.GE.U32.AND P2, PT, R103.reuse, 0x100, PT ;  /* 0x000001006700780c */ /* 0x040fe40003f46070 */
[----:B------:R-:W-:Y:S01]  /*15750*/  ISETP.GE.U32.AND P0, PT, R103, 0x200, PT ;  /* 0x000002006700780c */ /* 0x000fe20003f06070 */
[----:B------:R-:W-:Y:S01]  /*15760*/  FADD.FTZ R84, R84, R91 ;  /* 0x0000005b54547221 */ /* 0x000fe20000010000 */
[----:B------:R-:W-:Y:S01]  /*15770*/  FADD.FTZ R80, R80, R93 ;  /* 0x0000005d50507221 */ /* 0x000fe20000010000 */
[----:B------:R-:W-:-:S02]  /*15780*/  FADD.FTZ R82, R82, R95 ;  /* 0x0000005f52527221 */ /* 0x000fc40000010000 */
[----:B------:R-:W-:Y:S01]  /*15790*/  FADD.FTZ R84, R84, R97 ;  /* 0x0000006154547221 */ /* 0x000fe20000010000 */
[----:B------:R-:W-:Y:S01]  /*157a0*/  FADD.FTZ R99, R80, R99 ;  /* 0x0000006350637221 */ /* 0x000fe20000010000 */
[----:B------:R-:W-:Y:S02]  /*157b0*/  FADD.FTZ R101, R82, R101 ;  /* 0x0000006552657221 */ /* 0x000fe40000010000 */
[----:B-1----:R-:W-:Y:S01]  /*157c0*/  FADD.FTZ R65, R84, R39 ;  /* 0x0000002754417221 */ /* 0x002fe20000010000 */
        /* <DEDUP_REMOVED lines=16> */
.L_x_1767:
[----:B------:R-:W-:Y:S05]  /*158d0*/  BSYNC.RECONVERGENT B0 ;  /* 0x0000000000007941 */ /* 0x000fea0003800200 */
.L_x_1766:
        /* <DEDUP_REMOVED lines=17> */
.L_x_1769:
[----:B------:R-:W-:Y:S05]  /*159f0*/  BSYNC.RECONVERGENT B0 ;  /* 0x0000000000007941 */ /* 0x000fea0003800200 */
.L_x_1768:
        /* <DEDUP_REMOVED lines=17> */
.L_x_1771:
[----:B------:R-:W-:Y:S05]  /*15b10*/  BSYNC.RECONVERGENT B0 ;  /* 0x0000000000007941 */ /* 0x000fea0003800200 */
.L_x_1770:
[----:B------:R-:W-:Y:S01]  /*15b20*/  FADD.FTZ R42, RZ, R42 ;  /* 0x0000002aff2a7221 */ /* 0x000fe20000010000 */
[----:B------:R-:W-:Y:S01]  /*15b30*/  FADD.FTZ R44, RZ, R44 ;  /* 0x0000002cff2c7221 */ /* 0x000fe20000010000 */
        /* <DEDUP_REMOVED lines=23> */
[----:B------:R-:W3:Y:S01]  /*15cb0*/  LDS R26, [R0+0x1200] ;  /* 0x00120000001a7984 */ /* 0x000ee20000000800 */
[----:B------:R-:W-:Y:S01]  /*15cc0*/  FADD.FTZ R47, R40, R47 ;  /* 0x0000002f282f7221 */ /* 0x000fe20000010000 */
[----:B------:R-:W-:Y:S01]  /*15cd0*/  FADD.FTZ R59, RZ, R59 ;  /* 0x0000003bff3b7221 */ /* 0x000fe20000010000 */
[----:B------:R-:W-:Y:S01]  /*15ce0*/  FADD.FTZ R63, RZ, R63 ;  /* 0x0000003fff3f7221 */ /* 0x000fe20000010000 */
[----:B------:R-:W4:Y:S01]  /*15cf0*/  LDS R12, [R0+0x600] ;  /* 0x00060000000c7984 */ /* 0x000f220000000800 */
[----:B------:R-:W-:Y:S01]  /*15d00*/  FADD.FTZ R28, R47, R28 ;  /* 0x0000001c2f1c7221 */ /* 0x000fe20000010000 */
[----:B------:R-:W-:Y:S01]  /*15d10*/  FADD.FTZ R59, R59, R68 ;  /* 0x000000443b3b7221 */ /* 0x000fe20000010000 */
[----:B------:R-:W-:Y:S01]  /*15d20*/  FADD.FTZ R58, RZ, R58 ;  /* 0x0000003aff3a7221 */ /* 0x000fe20000010000 */
[----:B------:R-:W5:Y:S01]  /*15d30*/  LDS R14, [R0+0x800] ;  /* 0x00080000000e7984 */ /* 0x000f620000000800 */
[----:B------:R-:W-:Y:S01]  /*15d40*/  FADD.FTZ R60, RZ, R60 ;  /* 0x0000003cff3c7221 */ /* 0x000fe20000010000 */
[----:B------:R-:W-:Y:S01]  /*15d50*/  FADD.FTZ R62, RZ, R62 ;  /* 0x0000003eff3e7221 */ /* 0x000fe20000010000 */
[----:B------:R-:W-:Y:S01]  /*15d60*/  FADD.FTZ R58, R58, R69 ;  /* 0x000000453a3a7221 */ /* 0x000fe20000010000 */
[----:B------:R-:W5:Y:S01]  /*15d70*/  LDS R18, [R0+0xa00] ;  /* 0x000a000000127984 */ /* 0x000f620000000800 */
[----:B------:R-:W-:Y:S01]  /*15d80*/  FADD.FTZ R60, R60, R71 ;  /* 0x000000473c3c7221 */ /* 0x000fe20000010000 */
[----:B------:R-:W-:Y:S01]  /*15d90*/  FADD.FTZ R62, R62, R73 ;  /* 0x000000493e3e7221 */ /* 0x000fe20000010000 */
[----:B------:R-:W-:Y:S01]  /*15da0*/  FADD.FTZ R72, R63, R72 ;  /* 0x000000483f487221 */ /* 0x000fe20000010000 */
[----:B------:R-:W5:Y:S01]  /*15db0*/  LDS R20, [R0+0xc00] ;  /* 0x000c000000147984 */ /* 0x000f620000000800 */
[----:B------:R-:W-:Y:S01]  /*15dc0*/  FADD.FTZ R76, R59, R76 ;  /* 0x0000004c3b4c7221 */ /* 0x000fe20000010000 */
        /* <DEDUP_REMOVED lines=13> */
[----:B------:R-:W-:Y:S01]  /*15ea0*/  BSSY.RECONVERGENT B0, `(.L_x_1772) ;  /* 0x000004e000007945 */ /* 0x000fe20003800200 */
[----:B------:R-:W5:Y:S01]  /*15eb0*/  LDS R33, [R0+0x1a00] ;  /* 0x001a000000217984 */ /* 0x000f620000000800 */
[C---:B------:R-:W-:Y:S01]  /*15ec0*/  ISETP.GE.U32.AND P2, PT, R103.reuse, 0x300, PT ;  /* 0x000003006700780c */ /* 0x040fe20003f46070 */
[----:B------:R-:W-:Y:S01]  /*15ed0*/  FADD.FTZ R21, R28, R21 ;  /* 0x000000151c157221 */ /* 0x000fe20000010000 */
[C---:B------:R-:W-:Y:S01]  /*15ee0*/  ISETP.GE.U32.AND P3, PT, R103.reuse, 0x380, PT ;  /* 0x000003806700780c */ /* 0x040fe20003f66070 */
[----:B012---:R-:W0:Y:S01]  /*15ef0*/  LDS R35, [R0+0x1c00] ;  /* 0x001c000000237984 */ /* 0x007e220000000800 */
[----:B------:R-:W-:Y:S01]  /*15f00*/  ISETP.GE.U32.AND P4, PT, R103, 0x400, PT ;  /* 0x000004006700780c */ /* 0x000fe20003f86070 */
[----:B------:R-:W-:Y:S01]  /*15f10*/  FADD.FTZ R81, R81, R8 ;  /* 0x0000000851517221 */ /* 0x000fe20000010000 */
[C---:B------:R-:W-:Y:S01]  /*15f20*/  ISETP.GE.U32.AND P5, PT, R103.reuse, 0x480, PT ;  /* 0x000004806700780c */ /* 0x040fe20003fa6070 */
[----:B------:R-:W1:Y:S01]  /*15f30*/  LDS R37, [R0+0x1e00] ;  /* 0x001e000000257984 */ /* 0x000e620000000800 */
[----:B---3--:R-:W-:Y:S01]  /*15f40*/  FADD.FTZ R26, RZ, R26 ;  /* 0x0000001aff1a7221 */ /* 0x008fe20000010000 */
[----:B------:R-:W-:Y:S01]  /*15f50*/  ISETP.GE.U32.AND P6, PT, R103, 0x500, PT ;  /* 0x000005006700780c */ /* 0x000fe20003fc6070 */
[----:B------:R-:W-:Y:S01]  /*15f60*/  FADD.FTZ R11, R76, R7 ;  /* 0x000000074c0b7221 */ /* 0x000fe20000010000 */
[----:B------:R-:W2:Y:S01]  /*15f70*/  LDS R39, [R0+0x2000] ;  /* 0x0020000000277984 */ /* 0x000ea20000000800 */
[----:B----4-:R-:W-:Y:S01]  /*15f80*/  FADD.FTZ R12, RZ, R12 ;  /* 0x0000000cff0c7221 */ /* 0x010fe20000010000 */
[----:B------:R-:W-:Y:S01]  /*15f90*/  FADD.FTZ R19, R19, R6 ;  /* 0x0000000613137221 */ /* 0x000fe20000010000 */
[----:B------:R-:W-:Y:S01]  /*15fa0*/  FADD.FTZ R15, R15, R4 ;  /* 0x000000040f0f7221 */ /* 0x000fe20000010000 */
[----:B------:R-:W3:Y:S01]  /*15fb0*/  LDS R41, [R0+0x2200] ;  /* 0x0022000000297984 */ /* 0x000ee20000000800 */
[----:B-----5:R-:W-:Y:S01]  /*15fc0*/  FADD.FTZ R14, RZ, R14 ;  /* 0x0000000eff0e7221 */ /* 0x020fe20000010000 */
[----:B------:R-:W-:Y:S01]  /*15fd0*/  FADD.FTZ R31, R72, R3 ;  /* 0x00000003481f7221 */ /* 0x000fe20000010000 */
[----:B------:R-:W-:Y:S01]  /*15fe0*/  FADD.FTZ R75, R75, R2 ;  /* 0x000000024b4b7221 */ /* 0x000fe20000010000 */
[----:B------:R-:W4:Y:S01]  /*15ff0*/  LDS R43, [R0+0x2400] ;  /* 0x00240000002b7984 */ /* 0x000f220000000800 */
[----:B------:R-:W-:-:S03]  /*16000*/  FADD.FTZ R18, RZ, R18 ;  /* 0x00000012ff127221 */ /* 0x000fc60000010000 */
[----:B------:R-:W5:Y:S01]  /*16010*/  LDS R57, [R0+0x3a00] ;  /* 0x003a000000397984 */ /* 0x000f620000000800 */
[----:B------:R-:W-:-:S03]  /*16020*/  FADD.FTZ R20, RZ, R20 ;  /* 0x00000014ff147221 */ /* 0x000fc60000010000 */
[----:B------:R-:W5:Y:S01]  /*16030*/  LDS R45, [R0+0x2e00] ;  /* 0x002e0000002d7984 */ /* 0x000f620000000800 */
[----:B------:R-:W-:-:S03]  /*16040*/  FADD.FTZ R22, RZ, R22 ;  /* 0x00000016ff167221 */ /* 0x000fc60000010000 */
        /* <DEDUP_REMOVED lines=33> */
[----:B------:R-:W-:Y:S01]  /*16260*/  FADD.FTZ R71, R24, R71 ;  /* 0x0000004718477221 */ /* 0x000fe20000010000 */
        /* <DEDUP_REMOVED lines=17> */
.L_x_1773:
[----:B------:R-:W-:Y:S05]  /*16380*/  BSYNC.RECONVERGENT B0 ;  /* 0x0000000000007941 */ /* 0x000fea0003800200 */
.L_x_1772:
[----:B------:R-:W-:Y:S04]  /*16390*/  BSSY.RECONVERGENT B0, `(.L_x_1774) ;  /* 0x0000011000007945 */ /* 0x000fe80003800200 */
[----:B------:R-:W-:Y:S05]  /*163a0*/  @!P1 BRA `(.L_x_1775) ;  /* 0x00000000003c9947 */ /* 0x000fea0003800000 */
        /* <DEDUP_REMOVED lines=10> */
[----:B------:R-:W-:Y:S01]  /*16450*/  IADD3.X R87, PT, PT, RZ, R87, RZ, P1, !PT ;  /* 0x00000057ff577210 */ /* 0x000fe20000ffe4ff */
[----:B------:R0:W-:Y:S01]  /*16460*/  STG.E desc[UR6][R6.64], R63 ;  /* 0x0000003f06007986 */ /* 0x0001e2000c101906 */
[----:B------:R-:W-:Y:S02]  /*16470*/  IADD3 R48, P1, PT, R48, 0x200, RZ ;  /* 0x0000020030307810 */ /* 0x000fe40007f3e0ff */
[----:B------:R-:W-:Y:S02]  /*16480*/  IADD3.X R79, PT, PT, RZ, R79, RZ, P0, !PT ;  /* 0x0000004fff4f7210 */ /* 0x000fe400007fe4ff */
[----:B------:R-:W-:-:S09]  /*16490*/  IADD3.X R77, PT, PT, RZ, R77, RZ, P1, !PT ;  /* 0x0000004dff4d7210 */ /* 0x000fd20000ffe4ff */
.L_x_1775:
[----:B------:R-:W-:Y:S05]  /*164a0*/  BSYNC.RECONVERGENT B0 ;  /* 0x0000000000007941 */ /* 0x000fea0003800200 */
.L_x_1774:
        /* <DEDUP_REMOVED lines=17> */
.L_x_1777:
[----:B------:R-:W-:Y:S05]  /*165c0*/  BSYNC.RECONVERGENT B0 ;  /* 0x0000000000007941 */ /* 0x000fea0003800200 */
.L_x_1776:
[----:B------:R-:W-:Y:S04]  /*165d0*/  BSSY.RECONVERGENT B0, `(.L_x_1778) ;  /* 0x0000011000007945 */ /* 0x000fe80003800200 */
[----:B------:R-:W-:Y:S05]  /*165e0*/  @!P3 BRA `(.L_x_1779) ;  /* 0x00000000003cb947 */ /* 0x000fea0003800000 */
[----:B01----:R-:W-:Y:S01]  /*165f0*/  IMAD.MOV.U32 R2, RZ, RZ, R52 ;  /* 0x000000ffff027224 */ /* 0x003fe200078e0034 */
        /* <DEDUP_REMOVED lines=14> */
.L_x_1779:
[----:B------:R-:W-:Y:S05]  /*166e0*/  BSYNC.RECONVERGENT B0 ;  /* 0x0000000000007941 */ /* 0x000fea0003800200 */
.L_x_1778:
[----:B------:R-:W-:Y:S04]  /*166f0*/  BSSY.RECONVERGENT B0, `(.L_x_1780) ;  /* 0x0000011000007945 */ /* 0x000fe80003800200 */
[----:B------:R-:W-:Y:S05]  /*16700*/  @!P4 BRA `(.L_x_1781) ;  /* 0x00000000003cc947 */ /* 0x000fea0003800000 */
[----:B012---:R-:W-:Y:S01]  /*16710*/  MOV R2, R52 ;  /* 0x0000003400027202 */ /* 0x007fe20000000f00 */
        /* <DEDUP_REMOVED lines=14> */
.L_x_1781:
[----:B------:R-:W-:Y:S05]  /*16800*/  BSYNC.RECONVERGENT B0 ;  /* 0x0000000000007941 */ /* 0x000fea0003800200 */
.L_x_1780:
        /* <DEDUP_REMOVED lines=17> */
.L_x_1783:
[----:B------:R-:W-:Y:S05]  /*16920*/  BSYNC.RECONVERGENT B0 ;  /* 0x0000000000007941 */ /* 0x000fea0003800200 */
.L_x_1782:
[----:B01234-:R-:W-:Y:S01]  /*16930*/  MOV R2, R52 ;  /* 0x0000003400027202 */ /* 0x01ffe20000000f00 */
[----:B------:R-:W-:Y:S01]  /*16940*/  IMAD.MOV.U32 R3, RZ, RZ, R87 ;  /* 0x000000ffff037224 */ /* 0x000fe200078e0057 */
        /* <DEDUP_REMOVED lines=9> */
.L_x_1283:
[----:B-12---:R-:W-:Y:S01]  /*169e0*/  HFMA2 R172, -RZ, RZ, 0, 5.9604644775390625e-08 ;  /* 0x00000001ffac7431 */ /* 0x006fe200000001ff */
[----:B------:R-:W-:Y:S01]  /*169f0*/  BSSY B1, `(.L_x_1784) ;  /* 0x0000007000017945 */ /* 0x000fe20003800000 */
[----:B------:R-:W-:Y:S02]  /*16a00*/  MOV R173, R216 ;  /* 0x000000d800ad7202 */ /* 0x000fe40000000f00 */
[----:B------:R-:W-:Y:S02]  /*16a10*/  MOV R12, 0x1f ;  /* 0x0000001f000c7802 */ /* 0x000fe40000000f00 */
[----:B------:R-:W-:-:S07]  /*16a20*/  MOV R11, 0xffffffff ;  /* 0xffffffff000b7802 */ /* 0x000fce0000000f00 */
[----:B0----5:R-:W-:Y:S05]  /*16a30*/  WARPSYNC.COLLECTIVE R11, `(.L_x_1785) ;  /* 0x000000000b087348 */ /* 0x021fea0003c00000 */
[----:B0-----:R0:W1:Y:S02]  /*16a40*/  SHFL.BFLY P6, R176, R173, R172, R12 ;  /* 0x0c0000acadb07389 */ /* 0x00106400000c000c */
[----:B01---5:R-:W-:Y:S05]  /*16a50*/  ENDCOLLECTIVE ;  /* 0x000000000000791b */ /* 0x023fea0003800000 */
.L_x_1785:
[----:B------:R-:W-:Y:S05]  /*16a60*/  BSYNC B1 ;  /* 0x0000000000017941 */ /* 0x000fea0003800000 */
.L_x_1784:
        /* <DEDUP_REMOVED lines=9> */
.L_x_1786:
[----:B------:R-:W-:Y:S01]  /*16b00*/  HFMA2 R172, -RZ, RZ, 0, 1.1920928955078125e-07 ;  /* 0x00000002ffac7431 */ /* 0x000fe200000001ff */
[----:B------:R-:W-:Y:S01]  /*16b10*/  MOV R173, R174 ;  /* 0x000000ae00ad7202 */ /* 0x000fe20000000f00 */
[----:B------:R-:W-:-:S04]  /*16b20*/  IMAD.MOV.U32 R11, RZ, RZ, R176 ;  /* 0x000000ffff0b7224 */ /* 0x000fc800078e00b0 */
[----:B------:R-:W-:Y:S01]  /*16b30*/  FADD.FTZ R175, R11, R215 ;  /* 0x000000d70baf7221 */ /* 0x000fe20000010000 */
[----:B------:R-:W-:-:S07]  /*16b40*/  MOV R11, 0xffffffff ;  /* 0xffffffff000b7802 */ /* 0x000fce0000000f00 */
[----:B------:R-:W-:Y:S05]  /*16b50*/  WARPSYNC.COLLECTIVE R11, `(.L_x_1787) ;  /* 0x000000000b087348 */ /* 0x000fea0003c00000 */
[----:B------:R0:W1:Y:S02]  /*16b60*/  SHFL.BFLY P6, R176, R173, R172, R12 ;  /* 0x0c0000acadb07389 */ /* 0x00006400000c000c */
[----:B01----:R-:W-:Y:S05]  /*16b70*/  ENDCOLLECTIVE ;  /* 0x000000000000791b */ /* 0x003fea0003800000 */
.L_x_1787:
[----:B------:R-:W-:Y:S02]  /*16b80*/  MOV R173, R175 ;  /* 0x000000af00ad7202 */ /* 0x000fe40000000f00 */
[----:B------:R-:W-:-:S05]  /*16b90*/  MOV R11, R176 ;  /* 0x000000b0000b7202 */ /* 0x000fca0000000f00 */
[----:B------:R-:W-:Y:S01]  /*16ba0*/  FADD.FTZ R174, R174, R11 ;  /* 0x0000000baeae7221 */ /* 0x000fe20000010000 */
[----:B------:R-:W-:-:S07]  /*16bb0*/  MOV R11, 0xffffffff ;  /* 0xffffffff000b7802 */ /* 0x000fce0000000f00 */
[----:B------:R-:W-:Y:S05]  /*16bc0*/  WARPSYNC.COLLECTIVE R11, `(.L_x_1788) ;  /* 0x000000000b087348 */ /* 0x000fea0003c00000 */
[----:B------:R0:W1:Y:S02]  /*16bd0*/  SHFL.BFLY P6, R176, R173, R172, R12 ;  /* 0x0c0000acadb07389 */ /* 0x00006400000c000c */
[----:B01----:R-:W-:Y:S05]  /*16be0*/  ENDCOLLECTIVE ;  /* 0x000000000000791b */ /* 0x003fea0003800000 */
.L_x_1788:
        /* <DEDUP_REMOVED lines=8> */
.L_x_1789:
[----:B------:R-:W-:Y:S02]  /*16c70*/  MOV R173, R175 ;  /* 0x000000af00ad7202 */ /* 0x000fe40000000f00 */
[----:B------:R-:W-:-:S05]  /*16c80*/  MOV R11, R176 ;  /* 0x000000b0000b7202 */ /* 0x000fca0000000f00 */
[----:B------:R-:W-:Y:S01]  /*16c90*/  FADD.FTZ R174, R174, R11 ;  /* 0x0000000baeae7221 */ /* 0x000fe20000010000 */
[----:B------:R-:W-:-:S07]  /*16ca0*/  MOV R11, 0xffffffff ;  /* 0xffffffff000b7802 */ /* 0x000fce0000000f00 */
[----:B------:R-:W-:Y:S05]  /*16cb0*/  WARPSYNC.COLLECTIVE R11, `(.L_x_1790) ;  /* 0x000000000b087348 */ /* 0x000fea0003c00000 */
[----:B------:R0:W1:Y:S02]  /*16cc0*/  SHFL.BFLY P6, R176, R173, R172, R12 ;  /* 0x0c0000acadb07389 */ /* 0x00006400000c000c */
[----:B01----:R-:W-:Y:S05]  /*16cd0*/  ENDCOLLECTIVE ;  /* 0x000000000000791b */ /* 0x003fea0003800000 */
.L_x_1790:
[----:B------:R-:W-:Y:S01]  /*16ce0*/  HFMA2 R172, -RZ, RZ, 0, 4.76837158203125e-07 ;  /* 0x00000008ffac7431 */ /* 0x000fe200000001ff */
[----:B------:R-:W-:Y:S01]  /*16cf0*/  MOV R173, R174 ;  /* 0x000000ae00ad7202 */ /* 0x000fe20000000f00 */
[----:B------:R-:W-:-:S04]  /*16d00*/  IMAD.MOV.U32 R11, RZ, RZ, R176 ;  /* 0x000000ffff0b7224 */ /* 0x000fc800078e00b0 */
[----:B------:R-:W-:Y:S01]  /*16d10*/  FADD.FTZ R175, R175, R11 ;  /* 0x0000000bafaf7221 */ /* 0x000fe20000010000 */
[----:B------:R-:W-:-:S07]  /*16d20*/  MOV R11, 0xffffffff ;  /* 0xffffffff000b7802 */ /* 0x000fce0000000f00 */
[----:B------:R-:W-:Y:S05]  /*16d30*/  WARPSYNC.COLLECTIVE R11, `(.L_x_1791) ;  /* 0x000000000b087348 */ /* 0x000fea0003c00000 */
[----:B------:R0:W1:Y:S02]  /*16d40*/  SHFL.BFLY P6, R176, R173, R172, R12 ;  /* 0x0c0000acadb07389 */ /* 0x00006400000c000c */
[----:B01----:R-:W-:Y:S05]  /*16d50*/  ENDCOLLECTIVE ;  /* 0x000000000000791b */ /* 0x003fea0003800000 */
.L_x_1791:
[----:B------:R-:W-:Y:S02]  /*16d60*/  MOV R173, R175 ;  /* 0x000000af00ad7202 */ /* 0x000fe40000000f00 */
[----:B------:R-:W-:-:S05]  /*16d70*/  MOV R11, R176 ;  /* 0x000000b0000b7202 */ /* 0x000fca0000000f00 */
[----:B------:R-:W-:Y:S01]  /*16d80*/  FADD.FTZ R174, R174, R11 ;  /* 0x0000000baeae7221 */ /* 0x000fe20000010000 */
[----:B------:R-:W-:-:S07]  /*16d90*/  MOV R11, 0xffffffff ;  /* 0xffffffff000b7802 */ /* 0x000fce0000000f00 */
[----:B------:R-:W-:Y:S05]  /*16da0*/  WARPSYNC.COLLECTIVE R11, `(.L_x_1792) ;  /* 0x000000000b087348 */ /* 0x000fea0003c00000 */
[----:B------:R0:W1:Y:S02]  /*16db0*/  SHFL.BFLY P6, R176, R173, R172, R12 ;  /* 0x0c0000acadb07389 */ /* 0x00006400000c000c */
[----:B01----:R-:W-:Y:S05]  /*16dc0*/  ENDCOLLECTIVE ;  /* 0x000000000000791b */ /* 0x003fea0003800000 */
.L_x_1792:
        /* <DEDUP_REMOVED lines=8> */
.L_x_1793:
[----:B------:R-:W-:Y:S02]  /*16e50*/  MOV R173, R175 ;  /* 0x000000af00ad7202 */ /* 0x000fe40000000f00 */
[----:B------:R-:W-:-:S07]  /*16e60*/  MOV R177, R176 ;  /* 0x000000b000b17202 */ /* 0x000fce0000000f00 */
[----:B------:R-:W-:Y:S05]  /*16e70*/  WARPSYNC.COLLECTIVE R11, `(.L_x_1794) ;  /* 0x000000000b087348 */ /* 0x000fea0003c00000 */
[----:B------:R0:W1:Y:S02]  /*16e80*/  SHFL.BFLY P6, R176, R173, R172, R12 ;  /* 0x0c0000acadb07389 */ /* 0x00006400000c000c */
[----:B01----:R-:W-:Y:S05]  /*16e90*/  ENDCOLLECTIVE ;  /* 0x000000000000791b */ /* 0x003fea0003800000 */
.L_x_1794:
[----:B------:R-:W-:Y:S01]  /*16ea0*/  MOV R11, R176 ;  /* 0x000000b0000b7202 */ /* 0x000fe20000000f00 */
[----:B------:R-:W-:Y:S06]  /*16eb0*/  BRA `(.L_x_1795) ;  /* 0xfffffed400147947 */ /* 0x000fec000383ffff */
.L_x_1796:
        /* <DEDUP_REMOVED lines=12> */
.L_x_25369:


//--------------------- .text._ZN10layer_norm22ln_bwd_finalize_kernelINS_22Kernel_traits_finalizeILj1280E13__nv_bfloat16S2_S2_S2_fjLb1ELj1024ELj4ENS_18Kernel_traits_baseILj1280ES2_S2_S2_S2_fjLj1024EEEEELb1ELb1EEEvNS_9BwdParamsE --------------------------
	.section	.text._ZN10layer_norm22ln_bwd_finalize_kernelINS_22Kernel_traits_finalizeILj1280E13__nv_bfloat16S2_S2_S2_fjLb1ELj1024ELj4ENS_18Kernel_traits_baseILj1280ES2_S2_S2_S2_fjLj1024EEEEELb1ELb1EEEvNS_9BwdParamsE,"ax",@progbits
	.align	128
        .global         _ZN10layer_norm22ln_bwd_finalize_kernelINS_22Kernel_traits_finalizeILj1280E13__nv_bfloat16S2_S2_S2_fjLb1ELj1024ELj4ENS_18Kernel_traits_baseILj1280ES2_S2_S2_S2_fjLj1024EEEEELb1ELb1EEEvNS_9BwdParamsE
        .type           _ZN10layer_norm22ln_bwd_finalize_kernelINS_22Kernel_traits_finalizeILj1280E13__nv_bfloat16S2_S2_S2_fjLb1ELj1024ELj4ENS_18Kernel_traits_baseILj1280ES2_S2_S2_S2_fjLj1024EEEEELb1ELb1EEEvNS_9BwdParamsE,@function
        .size           _ZN10layer_norm22ln_bwd_finalize_kernelINS_22Kernel_traits_finalizeILj1280E13__nv_bfloat16S2_S2_S2_fjLb1ELj1024ELj4ENS_18Kernel_traits_baseILj1280ES2_S2_S2_S2_fjLj1024EEEEELb1ELb1EEEvNS_9BwdParamsE,(.L_x_25370 - _ZN10layer_norm22ln_bwd_finalize_kernelINS_22Kernel_traits_finalizeILj1280E13__nv_bfloat16S2_S2_S2_fjLb1ELj1024ELj4ENS_18Kernel_traits_baseILj1280ES2_S2_S2_S2_fjLj1024EEEEELb1ELb1EEEvNS_9BwdParamsE)
        .other          _ZN10layer_norm22ln_bwd_finalize_kernelINS_22Kernel_traits_finalizeILj1280E13__nv_bfloat16S2_S2_S2_fjLb1ELj1024ELj4ENS_18Kernel_traits_baseILj1280ES2_S2_S2_S2_fjLj1024EEEEELb1ELb1EEEvNS_9BwdParamsE,@"STO_CUDA_ENTRY STV_DEFAULT"
_ZN10layer_norm22ln_bwd_finalize_kernelINS_22Kernel_traits_finalizeILj1280E13__nv_bfloat16S2_S2_S2_fjLb1ELj1024ELj4ENS_18Kernel_traits_baseILj1280ES2_S2_S2_S2_fjLj1024EEEEELb1ELb1EEEvNS_9BwdParamsE:
.text._ZN10layer_norm22ln_bwd_finalize_kernelINS_22Kernel_traits_finalizeILj1280E13__nv_bfloat16S2_S2_S2_fjLb1ELj1024ELj4ENS_18Kernel_traits_baseILj1280ES2_S2_S2_S2_fjLj1024EEEEELb1ELb1EEEvNS_9BwdParamsE:
        /* <DEDUP_REMOVED lines=12> */
[----:B------:R-:W-:Y:S01]  /*00c0*/  HFMA2 R7, -RZ, RZ, 0, 0 ;  /* 0x00000000ff077431 */ /* 0x000fe200000001ff */
[----:B------:R-:W-:Y:S02]  /*00d0*/  LOP3.LUT R5, R2, 0x1f, RZ, 0xc0, !PT ;  /* 0x0000001f02057812 */ /* 0x000fe400078ec0ff */
[----:B------:R-:W-:Y:S02]  /*00e0*/  MOV R25, RZ ;  /* 0x000000ff00197202 */ /* 0x000fe40000000f00 */
[----:B0-----:R-:W-:-:S13]  /*00f0*/  ISETP.GE.U32.AND P0, PT, R4, UR8, PT ;  /* 0x0000000804007c0c */ /* 0x001fda000bf06070 */
[----:B-1----:R-:W-:Y:S05]  /*0100*/  @P0 BRA `(.L_x_1798) ;  /* 0x0000000c00840947 */ /* 0x002fea0003800000 */
        /* <DEDUP_REMOVED lines=12> */
[----:B------:R-:W0:Y:S01]  /*01d0*/  LDC R11, c[0x0][0x388] ;  /* 0x0000e200ff0b7b82 */ /* 0x000e220000000800 */
[C---:B------:R-:W-:Y:S02]  /*01e0*/  LOP3.LUT R13, R4.reuse, 0x80, RZ, 0xfc, !PT ;  /* 0x00000080040d7812 */ /* 0x040fe400078efcff */
[C---:B------:R-:W-:Y:S02]  /*01f0*/  LOP3.LUT R15, R4.reuse, 0xa0, RZ, 0xfc, !PT ;  /* 0x000000a0040f7812 */ /* 0x040fe400078efcff */
[C---:B------:R-:W-:Y:S02]  /*0200*/  LOP3.LUT R16, R4.reuse, 0xc0, RZ, 0xfc, !PT ;  /* 0x000000c004107812 */ /* 0x040fe400078efcff */
[C---:B------:R-:W-:Y:S02]  /*0210*/  LOP3.LUT R17, R4.reuse, 0xe0, RZ, 0xfc, !PT ;  /* 0x000000e004117812 */ /* 0x040fe400078efcff */
[C---:B------:R-:W-:Y:S02]  /*0220*/  LOP3.LUT R19, R4.reuse, 0x40, RZ, 0xfc, !PT ;  /* 0x0000004004137812 */ /* 0x040fe400078efcff */
[----:B------:R-:W-:-:S02]  /*0230*/  LOP3.LUT R21, R4, 0x60, RZ, 0xfc, !PT ;  /* 0x0000006004157812 */ /* 0x000fc400078efcff */
[----:B------:R-:W-:Y:S02]  /*0240*/  LOP3.LUT R24, R10, 0xffffff8, RZ, 0xc0, !PT ;  /* 0x0ffffff80a187812 */ /* 0x000fe400078ec0ff */
[----:B------:R-:W-:Y:S02]  /*0250*/  MOV R7, RZ ;  /* 0x000000ff00077202 */ /* 0x000fe40000000f00 */
[----:B------:R-:W-:Y:S02]  /*0260*/  MOV R6, R4 ;  /* 0x0000000400067202 */ /* 0x000fe40000000f00 */
[----:B------:R-:W-:Y:S01]  /*0270*/  IADD3 R24, PT, PT, -R24, RZ, RZ ;  /* 0x000000ff18187210 */ /* 0x000fe20007ffe1ff */
[-CC-:B0-----:R-:W-:Y:S02]  /*0280*/  IMAD R9, R9, R11.reuse, R12.reuse ;  /* 0x0000000b09097224 */ /* 0x181fe400078e020c */
[-CC-:B------:R-:W-:Y:S02]  /*0290*/  IMAD R14, R13, R11.reuse, R12.reuse ;  /* 0x0000000b0d0e7224 */ /* 0x180fe400078e020c */
[----:B------:R-:W-:-:S02]  /*02a0*/  IMAD R18, R15, R11, R12 ;  /* 0x0000000b0f127224 */ /* 0x000fc400078e020c */
[-CC-:B------:R-:W-:Y:S01]  /*02b0*/  IMAD R16, R16, R11.reuse, R12.reuse ;  /* 0x0000000b10107224 */ /* 0x180fe200078e020c */
[----:B------:R-:W-:Y:S01]  /*02c0*/  IADD3 R23, PT, PT, R5, R14, RZ ;  /* 0x0000000e05177210 */ /* 0x000fe20007ffe0ff */
[-CC-:B------:R-:W-:Y:S01]  /*02d0*/  IMAD R20, R17, R11.reuse, R12.reuse ;  /* 0x0000000b11147224 */ /* 0x180fe200078e020c */
[----:B------:R-:W-:Y:S01]  /*02e0*/  IADD3 R18, PT, PT, R5, R18, RZ ;  /* 0x0000001205127210 */ /* 0x000fe20007ffe0ff */
[-CC-:B------:R-:W-:Y:S01]  /*02f0*/  IMAD R22, R19, R11.reuse, R12.reuse ;  /* 0x0000000b13167224 */ /* 0x180fe200078e020c */
[----:B------:R-:W-:Y:S01]  /*0300*/  IADD3 R19, PT, PT, R5, R16, RZ ;  /* 0x0000001005137210 */ /* 0x000fe20007ffe0ff */
[--C-:B------:R-:W-:Y:S01]  /*0310*/  IMAD R28, R21, R11, R12.reuse ;  /* 0x0000000b151c7224 */ /* 0x100fe200078e020c */
[C---:B------:R-:W-:Y:S01]  /*0320*/  IADD3 R21, PT, PT, R5.reuse, R9, RZ ;  /* 0x0000000905157210 */ /* 0x040fe20007ffe0ff */
[----:B------:R-:W-:Y:S01]  /*0330*/  IMAD R12, R4, R11, R12 ;  /* 0x0000000b040c7224 */ /* 0x000fe200078e020c */
[C---:B------:R-:W-:Y:S02]  /*0340*/  IADD3 R13, PT, PT, R5.reuse, R22, RZ ;  /* 0x00000016050d7210 */ /* 0x040fe40007ffe0ff */
[----:B------:R-:W-:-:S02]  /*0350*/  IADD3 R20, PT, PT, R5, R20, RZ ;  /* 0x0000001405147210 */ /* 0x000fc40007ffe0ff */
[C---:B------:R-:W-:Y:S02]  /*0360*/  IADD3 R22, PT, PT, R5.reuse, R28, RZ ;  /* 0x0000001c05167210 */ /* 0x040fe40007ffe0ff */
[----:B------:R-:W-:-:S07]  /*0370*/  IADD3 R9, PT, PT, R5, R12, RZ ;  /* 0x0000000c05097210 */ /* 0x000fce0007ffe0ff */
.L_x_1801:
[----:B------:R-:W0:Y:S02]  /*0380*/  LDC.64 R14, c[0x0][0x440] ;  /* 0x00011000ff0e7b82 */ /* 0x000e240000000a00 */
[----:B0-----:R-:W-:-:S05]  /*0390*/  IMAD.WIDE.U32 R16, R9, 0x4, R14 ;  /* 0x0000000409107825 */ /* 0x001fca00078e000e */
[----:B------:R0:W2:Y:S02]  /*03a0*/  LDG.E R12, desc[UR6][R16.64] ;  /* 0x00000006100c7981 */ /* 0x0000a4000c1e1900 */
[----:B0-----:R-:W-:-:S05]  /*03b0*/  IMAD.WIDE.U32 R16, R21, 0x4, R14 ;  /* 0x0000000415107825 */ /* 0x001fca00078e000e */
[----:B------:R0:W3:Y:S02]  /*03c0*/  LDG.E R27, desc[UR6][R16.64] ;  /* 0x00000006101b7981 */ /* 0x0000e4000c1e1900 */
[----:B0-----:R-:W-:-:S04]  /*03d0*/  IMAD.WIDE.U32 R16, R13, 0x4, R14 ;  /* 0x000000040d107825 */ /* 0x001fc800078e000e */
[----:B--2---:R-:W-:Y:S02]  /*03e0*/  FADD.FTZ R12, R12, R7 ;  /* 0x000000070c0c7221 */ /* 0x004fe40000010000 */
[----:B------:R0:W2:Y:S02]  /*03f0*/  LDG.E R7, desc[UR6][R16.64] ;  /* 0x0000000610077981 */ /* 0x0000a4000c1e1900 */
[----:B0-----:R-:W-:-:S04]  /*0400*/  IMAD.WIDE.U32 R16, R22, 0x4, R14 ;  /* 0x0000000416107825 */ /* 0x001fc800078e000e */
[----:B---3--:R-:W-:Y:S01]  /*0410*/  FADD.FTZ R12, R12, R27 ;  /* 0x0000001b0c0c7221 */ /* 0x008fe20000010000 */
        /* <DEDUP_REMOVED lines=9> */
[----:B------:R0:W2:Y:S01]  /*04b0*/  LDG.E R7, desc[UR6][R16.64] ;  /* 0x0000000610077981 */ /* 0x0000a2000c1e1900 */
[----:B------:R-:W-:Y:S01]  /*04c0*/  IMAD.WIDE.U32 R14, R20, 0x4, R14 ;  /* 0x00000004140e7825 */ /* 0x000fe200078e000e */
[----:B0-----:R-:W0:Y:S03]  /*04d0*/  LDC.64 R16, c[0x0][0x448] ;  /* 0x00011200ff107b82 */ /* 0x001e260000000a00 */
[----:B---3--:R-:W-:Y:S02]  /*04e0*/  FADD.FTZ R28, R12, R27 ;  /* 0x0000001b0c1c7221 */ /* 0x008fe40000010000 */
[----:B------:R0:W3:Y:S02]  /*04f0*/  LDG.E R12, desc[UR6][R14.64] ;  /* 0x000000060e0c7981 */ /* 0x0000e4000c1e1900 */
[----:B0-----:R-:W-:-:S04]  /*0500*/  IMAD.WIDE.U32 R14, R9, 0x4, R16 ;  /* 0x00000004090e7825 */ /* 0x001fc800078e0010 */
[----:B--2---:R-:W-:Y:S02]  /*0510*/  FADD.FTZ R7, R28, R7 ;  /* 0x000000071c077221 */ /* 0x004fe40000010000 */
[----:B------:R0:W2:Y:S02]  /*0520*/  LDG.E R28, desc[UR6][R14.64] ;  /* 0x000000060e1c7981 */ /* 0x0000a4000c1e1900 */
        /* <DEDUP_REMOVED lines=15> */
[----:B0-----:R-:W-:-:S05]  /*0620*/  IMAD.WIDE.U32 R14, R19, 0x4, R16 ;  /* 0x00000004130e7825 */ /* 0x001fca00078e0010 */
[----:B------:R0:W4:Y:S02]  /*0630*/  LDG.E R27, desc[UR6][R14.64] ;  /* 0x000000060e1b7981 */ /* 0x000124000c1e1900 */
[----:B0-----:R-:W0:Y:S01]  /*0640*/  LDC.64 R14, c[0x0][0x460] ;  /* 0x00011800ff0e7b82 */ /* 0x001e220000000a00 */
[----:B------:R-:W-:-:S04]  /*0650*/  IMAD.WIDE.U32 R16, R20, 0x4, R16 ;  /* 0x0000000414107825 */ /* 0x000fc800078e0010 */
[----:B---3--:R-:W-:Y:S02]  /*0660*/  FADD.FTZ R7, R7, R12 ;  /* 0x0000000c07077221 */ /* 0x008fe40000010000 */
[----:B------:R0:W3:Y:S02]  /*0670*/  LDG.E R12, desc[UR6][R16.64] ;  /* 0x00000006100c7981 */ /* 0x0000e4000c1e1900 */
[----:B0-----:R-:W-:-:S04]  /*0680*/  IMAD.WIDE.U32 R16, R9, 0x4, R14 ;  /* 0x0000000409107825 */ /* 0x001fc800078e000e */
[----:B--2---:R-:W-:-:S04]  /*0690*/  FADD.FTZ R25, R25, R28 ;  /* 0x0000001c19197221 */ /* 0x004fc80000010000 */
[----:B----4-:R-:W-:Y:S02]  /*06a0*/  FADD.FTZ R25, R25, R27 ;  /* 0x0000001b19197221 */ /* 0x010fe40000010000 */
        /* <DEDUP_REMOVED lines=17> */
[----:B------:R-:W-:-:S06]  /*07c0*/  IMAD.WIDE.U32 R14, R20, 0x4, R14 ;  /* 0x00000004140e7825 */ /* 0x000fcc00078e000e */
[----:B------:R-:W4:Y:S01]  /*07d0*/  LDG.E R15, desc[UR6][R14.64] ;  /* 0x000000060e0f7981 */ /* 0x000f22000c1e1900 */
[----:B--2---:R-:W-:-:S03]  /*07e0*/  FADD.FTZ R26, R26, R27 ;  /* 0x0000001b1a1a7221 */ /* 0x004fc60000010000 */
[----:B------:R-:W2:Y:S01]  /*07f0*/  LDG.E R27, desc[UR6][R16.64] ;  /* 0x00000006101b7981 */ /* 0x000ea2000c1e1900 */
[----:B------:R-:W-:-:S04]  /*0800*/  IADD3 R24, PT, PT, R24, 0x8, RZ ;  /* 0x0000000818187810 */ /* 0x000fc80007ffe0ff */
[----:B------:R-:W-:Y:S01]  /*0810*/  ISETP.NE.AND P0, PT, R24, RZ, PT ;  /* 0x000000ff1800720c */ /* 0x000fe20003f05270 */
[----:B---3--:R-:W-:Y:S01]  /*0820*/  FADD.FTZ R25, R25, R12 ;  /* 0x0000000c19197221 */ /* 0x008fe20000010000 */
        /* <DEDUP_REMOVED lines=9> */
[----:B--2---:R-:W-:-:S04]  /*08c0*/  FADD.FTZ R26, R26, R27 ;  /* 0x0000001b1a1a7221 */ /* 0x004fc80000010000 */
[----:B----4-:R-:W-:Y:S01]  /*08d0*/  FADD.FTZ R26, R26, R15 ;  /* 0x0000000f1a1a7221 */ /* 0x010fe20000010000 */
[----:B------:R-:W-:Y:S06]  /*08e0*/  @P0 BRA `(.L_x_1801) ;  /* 0xfffffff800a40947 */ /* 0x000fec000383ffff */
.L_x_1800:
[----:B------:R-:W-:Y:S05]  /*08f0*/  BSYNC.RECONVERGENT B1 ;  /* 0x0000000000017941 */ /* 0x000fea0003800200 */
.L_x_1799:
[----:B------:R-:W-:-:S13]  /*0900*/  LOP3.LUT P0, R9, R10, 0x7, RZ, 0xc0, !PT ;  /* 0x000000070a097812 */ /* 0x000fda000780c0ff */
[----:B------:R-:W-:Y:S05]  /*0910*/  @!P0 BRA `(.L_x_1798) ;  /* 0x0000000400808947 */ /* 0x000fea0003800000 */
[----:B------:R-:W-:Y:S01]  /*0920*/  ISETP.GE.U32.AND P0, PT, R9, 0x4, PT ;  /* 0x000000040900780c */ /* 0x000fe20003f06070 */
[----:B------:R-:W-:Y:S01]  /*0930*/  BSSY.RECONVERGENT B1, `(.L_x_1802) ;  /* 0x0000030000017945 */ /* 0x000fe20003800200 */
[----:B------:R-:W-:-:S11]  /*0940*/  LOP3.LUT P1, R10, R10, 0x3, RZ, 0xc0, !PT ;  /* 0x000000030a0a7812 */ /* 0x000fd6000782c0ff */
[----:B------:R-:W-:Y:S05]  /*0950*/  @!P0 BRA `(.L_x_1803) ;  /* 0x0000000000b48947 */ /* 0x000fea0003800000 */
[----:B------:R-:W0:Y:S08]  /*0960*/  LDC R22, c[0x0][0x388] ;  /* 0x0000e200ff167b82 */ /* 0x000e300000000800 */
[----:B------:R-:W1:Y:S08]  /*0970*/  LDC.64 R12, c[0x0][0x440] ;  /* 0x00011000ff0c7b82 */ /* 0x000e700000000a00 */
[----:B------:R-:W2:Y:S01]  /*0980*/  LDC.64 R14, c[0x0][0x460] ;  /* 0x00011800ff0e7b82 */ /* 0x000ea20000000a00 */
[----:B0-----:R-:W-:-:S07]  /*0990*/  IMAD R9, R6, R22, R3 ;  /* 0x0000001606097224 */ /* 0x001fce00078e0203 */
[----:B------:R-:W0:Y:S01]  /*09a0*/  LDC.64 R16, c[0x0][0x448] ;  /* 0x00011200ff107b82 */ /* 0x000e220000000a00 */
[----:B-1----:R-:W-:-:S06]  /*09b0*/  IMAD.WIDE.U32 R20, R9, 0x4, R12 ;  /* 0x0000000409147825 */ /* 0x002fcc00078e000c */
[----:B------:R-:W3:Y:S01]  /*09c0*/  LDG.E R20, desc[UR6][R20.64] ;  /* 0x0000000614147981 */ /* 0x000ee2000c1e1900 */
[CC--:B------:R-:W-:Y:S01]  /*09d0*/  LEA R23, R22.reuse, R9.reuse, 0x5 ;  /* 0x0000000916177211 */ /* 0x0c0fe200078e28ff */
[----:B--2---:R-:W-:Y:S01]  /*09e0*/  IMAD.WIDE.U32 R18, R9, 0x4, R14 ;  /* 0x0000000409127825 */ /* 0x004fe200078e000e */
[----:B------:R-:W-:-:S04]  /*09f0*/  LEA R24, R22, R9, 0x6 ;  /* 0x0000000916187211 */ /* 0x000fc800078e30ff */
[----:B------:R1:W2:Y:S01]  /*0a00*/  LDG.E R27, desc[UR6][R18.64] ;  /* 0x00000006121b7981 */ /* 0x0002a2000c1e1900 */
[----:B0-----:R-:W-:-:S04]  /*0a10*/  IMAD.WIDE.U32 R28, R9, 0x4, R16 ;  /* 0x00000004091c7825 */ /* 0x001fc800078e0010 */
[C---:B-1----:R-:W-:Y:S02]  /*0a20*/  IMAD.WIDE.U32 R18, R24.reuse, 0x4, R12 ;  /* 0x0000000418127825 */ /* 0x042fe400078e000c */
[----:B------:R-:W4:Y:S04]  /*0a30*/  LDG.E R28, desc[UR6][R28.64] ;  /* 0x000000061c1c7981 */ /* 0x000f28000c1e1900 */
[----:B------:R0:W5:Y:S02]  /*0a40*/  LDG.E R9, desc[UR6][R18.64] ;  /* 0x0000000612097981 */ /* 0x000164000c1e1900 */
[----:B0-----:R-:W-:Y:S01]  /*0a50*/  IMAD.WIDE.U32 R18, R24, 0x4, R16 ;  /* 0x0000000418127825 */ /* 0x001fe200078e0010 */
[----:B------:R-:W-:-:S03]  /*0a60*/  LEA R22, R22, R24, 0x5 ;  /* 0x0000001816167211 */ /* 0x000fc600078e28ff */
[----:B---3--:R-:W-:Y:S01]  /*0a70*/  FADD.FTZ R11, R7, R20 ;  /* 0x00000014070b7221 */ /* 0x008fe20000010000 */
[----:B------:R-:W-:-:S05]  /*0a80*/  IMAD.WIDE.U32 R20, R23, 0x4, R12 ;  /* 0x0000000417147825 */ /* 0x000fca00078e000c */
[----:B------:R0:W3:Y:S02]  /*0a90*/  LDG.E R7, desc[UR6][R20.64] ;  /* 0x0000000614077981 */ /* 0x0000e4000c1e1900 */
[----:B0-----:R-:W-:-:S06]  /*0aa0*/  IMAD.WIDE.U32 R20, R23, 0x4, R16 ;  /* 0x0000000417147825 */ /* 0x001fcc00078e0010 */
[----:B------:R-:W5:Y:S04]  /*0ab0*/  LDG.E R21, desc[UR6][R20.64] ;  /* 0x0000000614157981 */ /* 0x000f68000c1e1900 */
[----:B------:R0:W5:Y:S01]  /*0ac0*/  LDG.E R20, desc[UR6][R18.64] ;  /* 0x0000000612147981 */ /* 0x000162000c1e1900 */
[----:B------:R-:W-:-:S04]  /*0ad0*/  IMAD.WIDE.U32 R12, R22, 0x4, R12 ;  /* 0x00000004160c7825 */ /* 0x000fc800078e000c */
[----:B------:R-:W-:Y:S02]  /*0ae0*/  IMAD.WIDE.U32 R16, R22, 0x4, R16 ;  /* 0x0000000416107825 */ /* 0x000fe400078e0010 */
[----:B------:R-:W5:Y:S02]  /*0af0*/  LDG.E R12, desc[UR6][R12.64] ;  /* 0x000000060c0c7981 */ /* 0x000f64000c1e1900 */
[--C-:B0-----:R-:W-:Y:S02]  /*0b00*/  IMAD.WIDE.U32 R18, R23, 0x4, R14.reuse ;  /* 0x0000000417127825 */ /* 0x101fe400078e000e */
[----:B------:R-:W5:Y:S04]  /*0b10*/  LDG.E R17, desc[UR6][R16.64] ;  /* 0x0000000610117981 */ /* 0x000f68000c1e1900 */
[----:B------:R0:W5:Y:S02]  /*0b20*/  LDG.E R23, desc[UR6][R18.64] ;  /* 0x0000000612177981 */ /* 0x000164000c1e1900 */
[----:B0-----:R-:W-:-:S04]  /*0b30*/  IMAD.WIDE.U32 R18, R24, 0x4, R14 ;  /* 0x0000000418127825 */ /* 0x001fc800078e000e */
[----:B------:R-:W-:Y:S02]  /*0b40*/  IMAD.WIDE.U32 R14, R22, 0x4, R14 ;  /* 0x00000004160e7825 */ /* 0x000fe400078e000e */
[----:B------:R-:W5:Y:S04]  /*0b50*/  LDG.E R22, desc[UR6][R18.64] ;  /* 0x0000000612167981 */ /* 0x000f68000c1e1900 */
[----:B------:R-:W5:Y:S01]  /*0b60*/  LDG.E R15, desc[UR6][R14.64] ;  /* 0x000000060e0f7981 */ /* 0x000f62000c1e1900 */
[----:B----4-:R-:W-:Y:S01]  /*0b70*/  FADD.FTZ R25, R25, R28 ;  /* 0x0000001c19197221 */ /* 0x010fe20000010000 */
[----:B--2---:R-:W-:Y:S01]  /*0b80*/  FADD.FTZ R26, R26, R27 ;  /* 0x0000001b1a1a7221 */ /* 0x004fe20000010000 */
[----:B------:R-:W-:Y:S01]  /*0b90*/  IADD3 R6, PT, PT, R6, 0x80, RZ ;  /* 0x0000008006067810 */ /* 0x000fe20007ffe0ff */
[----:B---3--:R-:W-:-:S04]  /*0ba0*/  FADD.FTZ R24, R11, R7 ;  /* 0x000000070b187221 */ /* 0x008fc80000010000 */
[----:B-----5:R-:W-:Y:S01]  /*0bb0*/  FADD.FTZ R9, R24, R9 ;  /* 0x0000000918097221 */ /* 0x020fe20000010000 */
[----:B------:R-:W-:-:S04]  /*0bc0*/  FADD.FTZ R21, R25, R21 ;  /* 0x0000001519157221 */ /* 0x000fc80000010000 */
[----:B------:R-:W-:Y:S01]  /*0bd0*/  FADD.FTZ R20, R21, R20 ;  /* 0x0000001415147221 */ /* 0x000fe20000010000 */
[----:B------:R-:W-:Y:S01]  /*0be0*/  FADD.FTZ R7, R9, R12 ;  /* 0x0000000c09077221 */ /* 0x000fe20000010000 */
[----:B------:R-:W-:Y:S02]  /*0bf0*/  FADD.FTZ R23, R26, R23 ;  /* 0x000000171a177221 */ /* 0x000fe40000010000 */
[----:B------:R-:W-:Y:S02]  /*0c00*/  FADD.FTZ R25, R20, R17 ;  /* 0x0000001114197221 */ /* 0x000fe40000010000 */
[----:B------:R-:W-:-:S04]  /*0c10*/  FADD.FTZ R22, R23, R22 ;  /* 0x0000001617167221 */ /* 0x000fc80000010000 */
[----:B------:R-:W-:-:S07]  /*0c20*/  FADD.FTZ R26, R22, R15 ;  /* 0x0000000f161a7221 */ /* 0x000fce0000010000 */
.L_x_1803:
[----:B------:R-:W-:Y:S05]  /*0c30*/  BSYNC.RECONVERGENT B1 ;  /* 0x0000000000017941 */ /* 0x000fea0003800200 */
.L_x_1802:
[----:B------:R-:W-:Y:S05]  /*0c40*/  @!P1 BRA `(.L_x_1798) ;  /* 0x0000000000b49947 */ /* 0x000fea0003800000 */
[----:B------:R-:W-:Y:S01]  /*0c50*/  ISETP.NE.AND P1, PT, R10, 0x1, PT ;  /* 0x000000010a00780c */ /* 0x000fe20003f25270 */
[----:B------:R-:W-:Y:S01]  /*0c60*/  BSSY.RECONVERGENT B1, `(.L_x_1804) ;  /* 0x000001c000017945 */ /* 0x000fe20003800200 */
[----:B------:R-:W-:-:S11]  /*0c70*/  LOP3.LUT P0, RZ, R8, 0x20, RZ, 0xc0, !PT ;  /* 0x0000002008ff7812 */ /* 0x000fd6000780c0ff */
[----:B------:R-:W-:Y:S05]  /*0c80*/  @!P1 BRA `(.L_x_1805) ;  /* 0x0000000000649947 */ /* 0x000fea0003800000 */
[----:B------:R-:W0:Y:S08]  /*0c90*/  LDC R12, c[0x0][0x388] ;  /* 0x0000e200ff0c7b82 */ /* 0x000e300000000800 */
[----:B------:R-:W1:Y:S08]  /*0ca0*/  LDC.64 R14, c[0x0][0x440] ;  /* 0x00011000ff0e7b82 */ /* 0x000e700000000a00 */
[----:B------:R-:W2:Y:S08]  /*0cb0*/  LDC.64 R10, c[0x0][0x448] ;  /* 0x00011200ff0a7b82 */ /* 0x000eb00000000a00 */
[----:B------:R-:W3:Y:S01]  /*0cc0*/  LDC.64 R8, c[0x0][0x460] ;  /* 0x00011800ff087b82 */ /* 0x000ee20000000a00 */
[----:B0-----:R-:W-:-:S05]  /*0cd0*/  IMAD R13, R6, R12, R3 ;  /* 0x0000000c060d7224 */ /* 0x001fca00078e0203 */
[----:B------:R-:W-:Y:S01]  /*0ce0*/  LEA R21, R12, R13, 0x5 ;  /* 0x0000000d0c157211 */ /* 0x000fe200078e28ff */
[----:B-1----:R-:W-:-:S04]  /*0cf0*/  IMAD.WIDE.U32 R18, R13, 0x4, R14 ;  /* 0x000000040d127825 */ /* 0x002fc800078e000e */
[----:B--2---:R-:W-:Y:S02]  /*0d00*/  IMAD.WIDE.U32 R16, R13, 0x4, R10 ;  /* 0x000000040d107825 */ /* 0x004fe400078e000a */
[----:B------:R-:W2:Y:S02]  /*0d10*/  LDG.E R18, desc[UR6][R18.64] ;  /* 0x0000000612127981 */ /* 0x000ea4000c1e1900 */
[----:B------:R-:W-:Y:S02]  /*0d20*/  IMAD.WIDE.U32 R14, R21, 0x4, R14 ;  /* 0x00000004150e7825 */ /* 0x000fe400078e000e */
[----:B------:R-:W4:Y:S02]  /*0d30*/  LDG.E R16, desc[UR6][R16.64] ;  /* 0x0000000610107981 */ /* 0x000f24000c1e1900 */
[----:B---3--:R-:W-:Y:S02]  /*0d40*/  IMAD.WIDE.U32 R12, R13, 0x4, R8 ;  /* 0x000000040d0c7825 */ /* 0x008fe400078e0008 */
[----:B------:R-:W3:Y:S02]  /*0d50*/  LDG.E R14, desc[UR6][R14.64] ;  /* 0x000000060e0e7981 */ /* 0x000ee4000c1e1900 */
[----:B------:R-:W-:-:S02]  /*0d60*/  IMAD.WIDE.U32 R10, R21, 0x4, R10 ;  /* 0x00000004150a7825 */ /* 0x000fc400078e000a */
[----:B------:R-:W5:Y:S02]  /*0d70*/  LDG.E R13, desc[UR6][R12.64] ;  /* 0x000000060c0d7981 */ /* 0x000f64000c1e1900 */
[----:B------:R-:W-:Y:S02]  /*0d80*/  IMAD.WIDE.U32 R8, R21, 0x4, R8 ;  /* 0x0000000415087825 */ /* 0x000fe400078e0008 */
[----:B------:R-:W5:Y:S04]  /*0d90*/  LDG.E R10, desc[UR6][R10.64] ;  /* 0x000000060a0a7981 */ /* 0x000f68000c1e1900 */
[----:B------:R-:W5:Y:S01]  /*0da0*/  LDG.E R9, desc[UR6][R8.64] ;  /* 0x0000000608097981 */ /* 0x000f62000c1e1900 */
[----:B------:R-:W-:Y:S01]  /*0db0*/  IADD3 R6, PT, PT, R6, 0x40, RZ ;  /* 0x0000004006067810 */ /* 0x000fe20007ffe0ff */
[----:B--2---:R-:W-:Y:S01]  /*0dc0*/  FADD.FTZ R7, R7, R18 ;  /* 0x0000001207077221 */ /* 0x004fe20000010000 */
[----:B----4-:R-:W-:-:S03]  /*0dd0*/  FADD.FTZ R25, R25, R16 ;  /* 0x0000001019197221 */ /* 0x010fc60000010000 */
[----:B---3--:R-:W-:Y:S01]  /*0de0*/  FADD.FTZ R7, R7, R14 ;  /* 0x0000000e07077221 */ /* 0x008fe20000010000 */
[----:B-----5:R-:W-:Y:S01]  /*0df0*/  FADD.FTZ R26, R26, R13 ;  /* 0x0000000d1a1a7221 */ /* 0x020fe20000010000 */
[----:B------:R-:W-:-:S03]  /*0e00*/  FADD.FTZ R25, R25, R10 ;  /* 0x0000000a19197221 */ /* 0x000fc60000010000 */
[----:B------:R-:W-:-:S07]  /*0e10*/  FADD.FTZ R26, R26, R9 ;  /* 0x000000091a1a7221 */ /* 0x000fce0000010000 */
.L_x_1805:
[----:B------:R-:W-:Y:S05]  /*0e20*/  BSYNC.RECONVERGENT B1 ;  /* 0x0000000000017941 */ /* 0x000fea0003800200 */
.L_x_1804:
[----:B------:R-:W-:Y:S05]  /*0e30*/  @P0 BRA `(.L_x_1798) ;  /* 0x0000000000380947 */ /* 0x000fea0003800000 */
[----:B------:R-:W0:Y:S01]  /*0e40*/  LDC.64 R10, c[0x0][0x440] ;  /* 0x00011000ff0a7b82 */ /* 0x000e220000000a00 */
[----:B------:R-:W1:Y:S07]  /*0e50*/  LDCU UR4, c[0x0][0x388] ;  /* 0x00007100ff0477ac */ /* 0x000e6e0008000800 */
[----:B------:R-:W2:Y:S08]  /*0e60*/  LDC.64 R12, c[0x0][0x448] ;  /* 0x00011200ff0c7b82 */ /* 0x000eb00000000a00 */
[----:B------:R-:W3:Y:S01]  /*0e70*/  LDC.64 R8, c[0x0][0x460] ;  /* 0x00011800ff087b82 */ /* 0x000ee20000000a00 */
[----:B-1----:R-:W-:-:S04]  /*0e80*/  IMAD R3, R6, UR4, R3 ;  /* 0x0000000406037c24 */ /* 0x002fc8000f8e0203 */
[----:B0-----:R-:W-:-:S06]  /*0e90*/  IMAD.WIDE.U32 R10, R3, 0x4, R10 ;  /* 0x00000004030a7825 */ /* 0x001fcc00078e000a */
[----:B------:R-:W4:Y:S01]  /*0ea0*/  LDG.E R10, desc[UR6][R10.64] ;  /* 0x000000060a0a7981 */ /* 0x000f22000c1e1900 */
[----:B--2---:R-:W-:-:S06]  /*0eb0*/  IMAD.WIDE.U32 R12, R3, 0x4, R12 ;  /* 0x00000004030c7825 */ /* 0x004fcc00078e000c */
[----:B------:R-:W2:Y:S01]  /*0ec0*/  LDG.E R12, desc[UR6][R12.64] ;  /* 0x000000060c0c7981 */ /* 0x000ea2000c1e1900 */
[----:B---3--:R-:W-:-:S06]  /*0ed0*/  IMAD.WIDE.U32 R8, R3, 0x4, R8 ;  /* 0x0000000403087825 */ /* 0x008fcc00078e0008 */
[----:B------:R-:W3:Y:S01]  /*0ee0*/  LDG.E R9, desc[UR6][R8.64] ;  /* 0x0000000608097981 */ /* 0x000ee2000c1e1900 */
[----:B----4-:R-:W-:Y:S01]  /*0ef0*/  FADD.FTZ R7, R7, R10 ;  /* 0x0000000a07077221 */ /* 0x010fe20000010000 */
[----:B--2---:R-:W-:Y:S01]  /*0f00*/  FADD.FTZ R25, R25, R12 ;  /* 0x0000000c19197221 */ /* 0x004fe20000010000 */
[----:B---3--:R-:W-:-:S07]  /*0f10*/  FADD.FTZ R26, R26, R9 ;  /* 0x000000091a1a7221 */ /* 0x008fce0000010000 */
.L_x_1798:
[----:B------:R-:W-:Y:S05]  /*0f20*/  BSYNC.RECONVERGENT B0 ;  /* 0x0000000000007941 */ /* 0x000fea0003800200 */
.L_x_1797:
[----:B------:R-:W0:Y:S01]  /*0f30*/  S2UR UR5, SR_CgaCtaId ;  /* 0x00000000000579c3 */ /* 0x000e220000008800 */
[----:B------:R-:W-:Y:S01]  /*0f40*/  UMOV UR4, 0x400 ;  /* 0x0000040000047882 */ /* 0x000fe20000000000 */
[--C-:B------:R-:W-:Y:S02]  /*0f50*/  LOP3.LUT R3, R4, 0x1f, R2.reuse, 0x78, !PT ;  /* 0x0000001f04037812 */ /* 0x100fe400078e7802 */
[----:B------:R-:W-:Y:S02]  /*0f60*/  SHF.L.U32 R6, R5, 0x7, RZ ;  /* 0x0000000705067819 */ /* 0x000fe400000006ff */
[C---:B------:R-:W-:Y:S02]  /*0f70*/  LOP3.LUT R2, R3.reuse, 0x3e0, R2, 0xf8, !PT ;  /* 0x000003e003027812 */ /* 0x040fe400078ef802 */
[----:B------:R-:W-:Y:S02]  /*0f80*/  SHF.L.U32 R3, R3, 0x2, RZ ;  /* 0x0000000203037819 */ /* 0x000fe400000006ff */
[----:B------:R-:W-:-:S02]  /*0f90*/  ISETP.NE.AND P1, PT, R5, RZ, PT ;  /* 0x000000ff0500720c */ /* 0x000fc40003f25270 */
[----:B------:R-:W-:Y:S02]  /*0fa0*/  LOP3.LUT R3, R6, R3, RZ, 0xfc, !PT ;  /* 0x0000000306037212 */ /* 0x000fe400078efcff */
[----:B------:R-:W-:-:S04]  /*0fb0*/  ISETP.GT.U32.AND P0, PT, R5, 0xf, PT ;  /* 0x0000000f0500780c */ /* 0x000fc80003f04070 */
[----:B------:R-:W-:Y:S01]  /*0fc0*/  ISETP.NE.OR P0, PT, R4, 0x1f, P0 ;  /* 0x0000001f0400780c */ /* 0x000fe20000705670 */
        /* <DEDUP_REMOVED lines=20> */
[----:B------:R-:W-:-:S03]  /*1110*/  @!P1 LEA R11, R4, UR4, 0x2 ;  /* 0x00000004040b9c11 */ /* 0x000fc6000f8e10ff */
[----:B------:R-:W0:Y:S01]  /*1120*/  SHFL.BFLY PT, R2, R7, 0x4, 0x1f ;  /* 0x0c801f0007027f89 */ /* 0x000e2200000e0000 */
[----:B--2---:R-:W-:-:S03]  /*1130*/  FADD.FTZ R14, R13, R14 ;  /* 0x0000000e0d0e7221 */ /* 0x004fc60000010000 */
[----:B------:R-:W1:Y:S04]  /*1140*/  SHFL.BFLY PT, R3, R12, 0x4, 0x1f ;  /* 0x0c801f000c037f89 */ /* 0x000e6800000e0000 */
[----:B------:R-:W2:Y:S01]  /*1150*/  SHFL.BFLY PT, R9, R14, 0x4, 0x1f ;  /* 0x0c801f000e097f89 */ /* 0x000ea200000e0000 */
        /* <DEDUP_REMOVED lines=27> */
[----:B------:R-:W-:Y:S02]  /*1310*/  IADD3 R11, PT, PT, R5, R0, RZ ;  /* 0x00000000050b7210 */ /* 0x000fe40007ffe0ff */
[----:B------:R-:W4:Y:S05]  /*1320*/  LDS.64 R16, [R10+0x3100] ;  /* 0x003100000a107984 */ /* 0x000f2a0000000a00 */
[----:B------:R-:W5:Y:S01]  /*1330*/  LDC.64 R2, c[0x0][0x4a0] ;  /* 0x00012800ff027b82 */ /* 0x000f620000000a00 */
[----:B0-----:R-:W-:-:S04]  /*1340*/  IMAD.WIDE.U32 R4, R11, 0x4, R8 ;  /* 0x000000040b047825 */ /* 0x001fc800078e0008 */
[----:B---3--:R-:W-:-:S04]  /*1350*/  IMAD.WIDE.U32 R6, R11, 0x4, R6 ;  /* 0x000000040b067825 */ /* 0x008fc800078e0006 */
[----:B-----5:R-:W-:Y:S01]  /*1360*/  IMAD.WIDE.U32 R2, R11, 0x4, R2 ;  /* 0x000000040b027825 */ /* 0x020fe200078e0002 */
[----:B-1----:R-:W-:Y:S02]  /*1370*/  F2FP.BF16.F32.PACK_AB R13, R13, R12 ;  /* 0x0000000c0d0d723e */ /* 0x002fe400000010ff */
[----:B--2---:R-:W-:-:S03]  /*1380*/  F2FP.BF16.F32.PACK_AB R15, R15, R14 ;  /* 0x0000000e0f0f723e */ /* 0x004fc600000010ff */
[----:B------:R-:W-:Y:S01]  /*1390*/  STG.E desc[UR6][R4.64], R13 ;  /* 0x0000000d04007986 */ /* 0x000fe2000c101906 */
[----:B----4-:R-:W-:-:S03]  /*13a0*/  F2FP.BF16.F32.PACK_AB R17, R17, R16 ;  /* 0x000000101111723e */ /* 0x010fc600000010ff */
[----:B------:R-:W-:Y:S04]  /*13b0*/  STG.E desc[UR6][R6.64], R15 ;  /* 0x0000000f06007986 */ /* 0x000fe8000c101906 */
[----:B------:R-:W-:Y:S01]  /*13c0*/  STG.E desc[UR6][R2.64], R17 ;  /* 0x0000001102007986 */ /* 0x000fe2000c101906 */
[----:B------:R-:W-:Y:S05]  /*13d0*/  EXIT ;  /* 0x000000000000794d */ /* 0x000fea0003800000 */
.L_x_1806:
        /* <DEDUP_REMOVED lines=10> */
.L_x_25370:


//--------------------- .text._ZN10layer_norm13ln_bwd_kernelINS_13Kernel_traitsI13__nv_bfloat16S2_S2_S2_fjLj1280ELj1ELj4ELj1ELj16ENS_18Kernel_traits_baseILj1280ES2_S2_S2_S2_fjLj128EEEEELb1ELb1ELb1ELb1EEEvNS_9BwdParamsE --------------------------
	.section	.text._ZN10layer_norm13ln_bwd_kernelINS_13Kernel_traitsI13__nv_bfloat16S2_S2_S2_fjLj1280ELj1ELj4ELj1ELj16ENS_18Kernel_traits_baseILj1280ES2_S2_S2_S2_fjLj128EEEEELb1ELb1ELb1ELb1EEEvNS_9BwdParamsE,"ax",@progbits
	.align	128
        .global         _ZN10layer_norm13ln_bwd_kernelINS_13Kernel_traitsI13__nv_bfloat16S2_S2_S2_fjLj1280ELj1ELj4ELj1ELj16ENS_18Kernel_traits_baseILj1280ES2_S2_S2_S2_fjLj128EEEEELb1ELb1ELb1ELb1EEEvNS_9BwdParamsE
        .type           _ZN10layer_norm13ln_bwd_kernelINS_13Kernel_traitsI13__nv_bfloat16S2_S2_S2_fjLj1280ELj1ELj4ELj1ELj16ENS_18Kernel_traits_baseILj1280ES2_S2_S2_S2_fjLj128EEEEELb1ELb1ELb1ELb1EEEvNS_9BwdParamsE,@function
        .size           _ZN10layer_norm13ln_bwd_kernelINS_13Kernel_traitsI13__nv_bfloat16S2_S2_S2_fjLj1280ELj1ELj4ELj1ELj16ENS_18Kernel_traits_baseILj1280ES2_S2_S2_S2_fjLj128EEEEELb1ELb1ELb1ELb1EEEvNS_9BwdParamsE,(.L_x_25371 - _ZN10layer_norm13ln_bwd_kernelINS_13Kernel_traitsI13__nv_bfloat16S2_S2_S2_fjLj1280ELj1ELj4ELj1ELj16ENS_18Kernel_traits_baseILj1280ES2_S2_S2_S2_fjLj128EEEEELb1ELb1ELb1ELb1EEEvNS_9BwdParamsE)
        .other          _ZN10layer_norm13ln_bwd_kernelINS_13Kernel_traitsI13__nv_bfloat16S2_S2_S2_fjLj1280ELj1ELj4ELj1ELj16ENS_18Kernel_traits_baseILj1280ES2_S2_S2_S2_fjLj128EEEEELb1ELb1ELb1ELb1EEEvNS_9BwdParamsE,@"STO_CUDA_ENTRY STV_DEFAULT"
_ZN10layer_norm13ln_bwd_kernelINS_13Kernel_traitsI13__nv_bfloat16S2_S2_S2_fjLj1280ELj1ELj4ELj1ELj16ENS_18Kernel_traits_baseILj1280ES2_S2_S2_S2_fjLj128EEEEELb1ELb1ELb1ELb1EEEvNS_9BwdParamsE:
.text._ZN10layer_norm13ln_bwd_kernelINS_13Kernel_traitsI13__nv_bfloat16S2_S2_S2_fjLj1280ELj1ELj4ELj1ELj16ENS_18Kernel_traits_baseILj1280ES2_S2_S2_S2_fjLj128EEEEELb1ELb1ELb1ELb1EEEvNS_9BwdParamsE:
        /* <DEDUP_REMOVED lines=16> */
[----:B------:R-:W0:Y:S01]  /*0100*/  LDCU.U8 UR9, c[0x0][0x410] ;  /* 0x00008200ff0977ac */ /* 0x000e220008000000 */
[----:B------:R-:W-:Y:S01]  /*0110*/  CS2R R150, SRZ ;  /* 0x0000000000967805 */ /* 0x000fe2000001ff00 */
[----:B------:R3:W-:Y:S01]  /*0120*/  STL [R1+0xb8], RZ ;  /* 0x0000b8ff01007387 */ /* 0x0007e20000100800 */
[----:B------:R-:W-:Y:S01]  /*0130*/  CS2R R144, SRZ ;  /* 0x0000000000907805 */ /* 0x000fe2000001ff00 */
[----:B------:R-:W2:Y:S01]  /*0140*/  LDCU UR10, c[0x0][0x400] ;  /* 0x00008000ff0a77ac */ /* 0x000ea20008000800 */
[----:B------:R-:W-:Y:S01]  /*0150*/  CS2R R146, SRZ ;  /* 0x0000000000927805 */ /* 0x000fe2000001ff00 */
[----:B------:R3:W-:Y:S01]  /*0160*/  STL [R1+0x9c], RZ ;  /* 0x00009cff01007387 */ /* 0x0007e20000100800 */
[----:B------:R-:W-:Y:S01]  /*0170*/  CS2R R140, SRZ ;  /* 0x00000000008c7805 */ /* 0x000fe2000001ff00 */
[----:B------:R-:W2:Y:S01]  /*0180*/  LDCU.64 UR12, c[0x0][0x408] ;  /* 0x00008100ff0c77ac */ /* 0x000ea20008000a00 */
        /* <DEDUP_REMOVED lines=82> */
[----:B------:R-:W3:Y:S01]  /*06b0*/  LDG.E.128 R72, desc[UR6][R4.64+0x200] ;  /* 0x0002000604487981 */ /* 0x000ee2000c1e1d00 */
[----:B-1----:R-:W-:-:S03]  /*06c0*/  IMAD.WIDE.U32 R2, R17, 0x10, R2 ;  /* 0x0000001011027825 */ /* 0x002fc600078e0002 */
[----:B------:R-:W3:Y:S04]  /*06d0*/  LDG.E.128 R68, desc[UR6][R4.64] ;  /* 0x0000000604447981 */ /* 0x000ee8000c1e1d00 */
[----:B------:R0:W5:Y:S04]  /*06e0*/  LDG.E.128 R44, desc[UR6][R4.64+0x800] ;  /* 0x00080006042c7981 */ /* 0x000168000c1e1d00 */
        /* <DEDUP_REMOVED lines=8> */
[----:B------:R-:W-:Y:S02]  /*0770*/  PRMT R14, R82, 0x7632, R14 ;  /* 0x00007632520e7816 */ /* 0x000fe4000000000e */
[----:B------:R-:W-:Y:S01]  /*0780*/  PRMT R13, R83, 0x7632, R13 ;  /* 0x00007632530d7816 */ /* 0x000fe2000000000d */
[----:B------:R2:W-:Y:S01]  /*0790*/  STL.S16 [R1+0xc0], R16 ;  /* 0x0000c01001007387 */ /* 0x0005e20000100600 */
[----:B----4-:R-:W-:Y:S02]  /*07a0*/  PRMT R12, R76, 0x7632, R12 ;  /* 0x000076324c0c7816 */ /* 0x010fe4000000000c */
[----:B------:R-:W-:Y:S01]  /*07b0*/  PRMT R11, R77, 0x7632, R11 ;  /* 0x000076324d0b7816 */ /* 0x000fe2000000000b */
[----:B------:R2:W-:Y:S01]  /*07c0*/  STL.S16 [R1+0xbc], R15 ;  /* 0x0000bc0f01007387 */ /* 0x0005e20000100600 */
[----:B------:R-:W-:-:S02]  /*07d0*/  PRMT R10, R78, 0x7632, R10 ;  /* 0x000076324e0a7816 */ /* 0x000fc4000000000a */
[----:B------:R-:W-:Y:S01]  /*07e0*/  PRMT R9, R79, 0x7632, R9 ;  /* 0x000076324f097816 */ /* 0x000fe20000000009 */
[----:B------:R2:W-:Y:S01]  /*07f0*/  STL.S16 [R1+0x8], R14 ;  /* 0x0000080e01007387 */ /* 0x0005e20000100600 */
[----:B---3--:R-:W-:Y:S02]  /*0800*/  PRMT R8, R72, 0x7632, R8 ;  /* 0x0000763248087816 */ /* 0x008fe40000000008 */
[----:B------:R-:W-:Y:S01]  /*0810*/  PRMT R7, R73, 0x7632, R7 ;  /* 0x0000763249077816 */ /* 0x000fe20000000007 */
[----:B------:R2:W-:Y:S01]  /*0820*/  STL.S16 [R1+0x4], R13 ;  /* 0x0000040d01007387 */ /* 0x0005e20000100600 */
[----:B------:R-:W-:-:S03]  /*0830*/  PRMT R6, R74, 0x7632, R6 ;  /* 0x000076324a067816 */ /* 0x000fc60000000006 */
[----:B------:R2:W-:Y:S01]  /*0840*/  STL.S16 [R1+0xd0], R12 ;  /* 0x0000d00c01007387 */ /* 0x0005e20000100600 */
[----:B0-----:R-:W-:-:S03]  /*0850*/  PRMT R5, R75, 0x7632, R5 ;  /* 0x000076324b057816 */ /* 0x001fc60000000005 */
[----:B------:R2:W-:Y:S01]  /*0860*/  STL.S16 [R1+0xcc], R11 ;  /* 0x0000cc0b01007387 */ /* 0x0005e20000100600 */
[----:B------:R-:W-:-:S03]  /*0870*/  PRMT R4, R68, 0x7632, R4 ;  /* 0x0000763244047816 */ /* 0x000fc60000000004 */
[----:B------:R2:W-:Y:S01]  /*0880*/  STL.S16 [R1+0xc8], R10 ;  /* 0x0000c80a01007387 */ /* 0x0005e20000100600 */
[----:B-1----:R-:W-:-:S03]  /*0890*/  PRMT R3, R69, 0x7632, R3 ;  /* 0x0000763245037816 */ /* 0x002fc60000000003 */
[----:B------:R2:W-:Y:S01]  /*08a0*/  STL.S16 [R1+0xc4], R9 ;  /* 0x0000c40901007387 */ /* 0x0005e20000100600 */
[----:B------:R-:W-:-:S03]  /*08b0*/  PRMT R0, R71, 0x7632, R0 ;  /* 0x0000763247007816 */ /* 0x000fc60000000000 */
        /* <DEDUP_REMOVED lines=8> */
[----:B------:R2:W-:Y:S02]  /*0940*/  STL.S16 [R1+0xe8], R2 ;  /* 0x0000e80201007387 */ /* 0x0005e40000100600 */
.L_x_2283:
[----:B0-----:R-:W0:Y:S08]  /*0950*/  LDC.64 R178, c[0x0][0x3f8] ;  /* 0x0000fe00ffb27b82 */ /* 0x001e300000000a00 */
[----:B-1----:R-:W1:Y:S01]  /*0960*/  LDC.64 R206, c[0x0][0x3f0] ;  /* 0x0000fc00ffce7b82 */ /* 0x002e620000000a00 */
[----:B0-----:R-:W-:-:S05]  /*0970*/  IMAD.WIDE R178, R218, 0x4, R178 ;  /* 0x00000004dab27825 */ /* 0x001fca00078e02b2 */
[----:B------:R0:W3:Y:S01]  /*0980*/  LDG.E R234, desc[UR6][R178.64] ;  /* 0x00000006b2ea7981 */ /* 0x0000e2000c1e1900 */
[----:B-1----:R-:W-:-:S05]  /*0990*/  IMAD.WIDE R206, R218, 0x4, R206 ;  /* 0x00000004dace7825 */ /* 0x002fca00078e02ce */
[----:B-----5:R-:W5:Y:S01]  /*09a0*/  LDG.E R233, desc[UR6][R206.64] ;  /* 0x00000006cee97981 */ /* 0x020f62000c1e1900 */
[----:B0-----:R-:W0:Y:S01]  /*09b0*/  LDC.64 R178, c[0x0][0x3c8] ;  /* 0x0000f200ffb27b82 */ /* 0x001e220000000a00 */
[----:B------:R-:W-:Y:S01]  /*09c0*/  BSSY.RECONVERGENT B1, `(.L_x_1809) ;  /* 0x00002c7000017945 */ /* 0x000fe20003800200 */
[----:B0-----:R-:W-:-:S05]  /*09d0*/  IMAD.WIDE R178, R218, 0x4, R178 ;  /* 0x00000004dab27825 */ /* 0x001fca00078e02b2 */
[----:B------:R0:W5:Y:S02]  /*09e0*/  LDG.E R219, desc[UR6][R178.64] ;  /* 0x00000006b2db7981 */ /* 0x000164000c1e1900 */
[----:B0-----:R-:W0:Y:S01]  /*09f0*/  LDC.64 R178, c[0x0][0x3c0] ;  /* 0x0000f000ffb27b82 */ /* 0x001e220000000a00 */
[----:B---3--:R-:W-:-:S13]  /*0a00*/  ISETP.GE.AND P1, PT, R234, 0x1, PT ;  /* 0x00000001ea00780c */ /* 0x008fda0003f26270 */
[----:B0-----:R-:W-:Y:S05]  /*0a10*/  @!P1 BRA `(.L_x_1810) ;  /* 0x0000002400ec9947 */ /* 0x001fea0003800000 */
[----:B------:R-:W0:Y:S01]  /*0a20*/  S2R R206, SR_TID.X ;  /* 0x0000000000ce7919 */ /* 0x000e220000002100 */
[----:B------:R-:W1:Y:S01]  /*0a30*/  LDC.64 R20, c[0x0][0x3a8] ;  /* 0x0000ea00ff147b82 */ /* 0x000e620000000a00 */
[C---:B--2---:R-:W-:Y:S01]  /*0a40*/  IMAD R0, R218.reuse, UR8, RZ ;  /* 0x00000008da007c24 */ /* 0x044fe2000f8e02ff */
[----:B------:R-:W2:Y:S04]  /*0a50*/  LDL.LU R250, [R1+0xb8] ;  /* 0x0000b80001fa7983 */ /* 0x000ea80000300800 */
[----:B------:R-:W-:Y:S01]  /*0a60*/  SHF.R.S32.HI R3, RZ, 0x1f, R0 ;  /* 0x0000001fff037819 */ /* 0x000fe20000011400 */
[----:B------:R-:W-:Y:S01]  /*0a70*/  IMAD.WIDE R222, R218, 0x4, R178 ;  /* 0x00000004dade7825 */ /* 0x000fe200078e02b2 */
[----:B------:R-:W-:Y:S01]  /*0a80*/  MOV R232, UR14 ;  /* 0x0000000e00e87c02 */ /* 0x000fe20008000f00 */
[----:B------:R-:W3:Y:S01]  /*0a90*/  LDC.64 R204, c[0x0][0x428] ;  /* 0x00010a00ffcc7b82 */ /* 0x000ee20000000a00 */
[----:B------:R-:W-:Y:S01]  /*0aa0*/  LEA.HI R3, R3, R0, RZ, 0x3 ;  /* 0x0000000003037211 */ /* 0x000fe200078f18ff */
[----:B------:R-:W4:Y:S04]  /*0ab0*/  LDL.LU R247, [R1+0xa0] ;  /* 0x0000a00001f77983 */ /* 0x000f280000300800 */
[----:B------:R-:W2:Y:S01]  /*0ac0*/  LDG.E R222, desc[UR6][R222.64] ;  /* 0x00000006dede7981 */ /* 0x000ea2000c1e1900 */
[----:B------:R-:W-:Y:S01]  /*0ad0*/  MOV R231, UR15 ;  /* 0x0000000f00e77c02 */ /* 0x000fe20008000f00 */
[----:B------:R-:W4:Y:S01]  /*0ae0*/  LDC.64 R214, c[0x0][0x3b0] ;  /* 0x0000ec00ffd67b82 */ /* 0x000f220000000a00 */
[----:B0-----:R-:W-:Y:S01]  /*0af0*/  LOP3.LUT R206, R206, 0x1f, RZ, 0xc0, !PT ;  /* 0x0000001fcece7812 */ /* 0x001fe200078ec0ff */
[----:B------:R-:W2:Y:S03]  /*0b00*/  LDL.LU R252, [R1+0xa8] ;  /* 0x0000a80001fc7983 */ /* 0x000ea60000300800 */
[----:B------:R-:W-:Y:S01]  /*0b10*/  LEA.HI.SX32 R202, R3, R206, 0x1d ;  /* 0x000000ce03ca7211 */ /* 0x000fe200078feaff */
[----:B------:R-:W2:Y:S03]  /*0b20*/  LDL.LU R251, [R1+0x90] ;  /* 0x0000900001fb7983 */ /* 0x000ea60000300800 */
[----:B------:R-:W-:-:S02]  /*0b30*/  IADD3 R201, PT, PT, R202, 0x20, RZ ;  /* 0x00000020cac97810 */ /* 0x000fc40007ffe0ff */
[C---:B------:R-:W-:Y:S01]  /*0b40*/  IADD3 R200, PT, PT, R202.reuse, 0x40, RZ ;  /* 0x00000040cac87810 */ /* 0x040fe20007ffe0ff */
[C-C-:B-1----:R-:W-:Y:S01]  /*0b50*/  IMAD.WIDE.U32 R196, R202.reuse, 0x10, R20.reuse ;  /* 0x00000010cac47825 */ /* 0x142fe200078e0014 */
[C---:B------:R-:W-:Y:S01]  /*0b60*/  IADD3 R3, PT, PT, R202.reuse, 0x60, RZ ;  /* 0x00000060ca037810 */ /* 0x040fe20007ffe0ff */
[----:B------:R-:W2:Y:S02]  /*0b70*/  LDL.LU R249, [R1+0x98] ;  /* 0x0000980001f97983 */ /* 0x000ea40000300800 */
[--C-:B------:R-:W-:Y:S01]  /*0b80*/  IMAD.WIDE.U32 R8, R201, 0x10, R20.reuse ;  /* 0x00000010c9087825 */ /* 0x100fe200078e0014 */
[----:B------:R-:W-:Y:S01]  /*0b90*/  IADD3 R0, PT, PT, R202, 0x80, RZ ;  /* 0x00000080ca007810 */ /* 0x000fe20007ffe0ff */
[----:B------:R-:W4:Y:S02]  /*0ba0*/  LDG.E.128 R196, desc[UR6][R196.64] ;  /* 0x00000006c4c47981 */ /* 0x000f24000c1e1d00 */
[--C-:B------:R-:W-:Y:S02]  /*0bb0*/  IMAD.WIDE.U32 R4, R200, 0x10, R20.reuse ;  /* 0x00000010c8047825 */ /* 0x100fe400078e0014 */
[----:B------:R-:W2:Y:S02]  /*0bc0*/  LDG.E.128 R8, desc[UR6][R8.64] ;  /* 0x0000000608087981 */ /* 0x000ea4000c1e1d00 */
[----:B------:R-:W-:-:S02]  /*0bd0*/  IMAD.WIDE.U32 R192, R3, 0x10, R20 ;  /* 0x0000001003c07825 */ /* 0x000fc400078e0014 */
[----:B------:R-:W2:Y:S01]  /*0be0*/  LDG.E.128 R4, desc[UR6][R4.64] ;  /* 0x0000000604047981 */ /* 0x000ea2000c1e1d00 */
[----:B------:R-:W-:Y:S01]  /*0bf0*/  IADD3 R2, PT, PT, R234, -0x1, RZ ;  /* 0xffffffffea027810 */ /* 0x000fe20007ffe0ff */
[----:B------:R-:W-:Y:S01]  /*0c00*/  IMAD.WIDE.U32 R20, R0, 0x10, R20 ;  /* 0x0000001000147825 */ /* 0x000fe200078e0014 */
[----:B------:R-:W-:Y:S01]  /*0c10*/  ISETP.NE.U32.AND P0, PT, R232, RZ, PT ;  /* 0x000000ffe800720c */ /* 0x000fe20003f05070 */
[----:B------:R-:W2:Y:S02]  /*0c20*/  LDG.E.128 R192, desc[UR6][R192.64] ;  /* 0x00000006c0c07981 */ /* 0x000ea4000c1e1d00 */
[----:B------:R-:W-:Y:S02]  /*0c30*/  IMAD R2, R2, UR8, RZ ;  /* 0x0000000802027c24 */ /* 0x000fe4000f8e02ff */
[----:B------:R-:W2:Y:S01]  /*0c40*/  LDG.E.128 R20, desc[UR6][R20.64] ;  /* 0x0000000614147981 */ /* 0x000ea2000c1e1d00 */
[----:B------:R-:W-:Y:S02]  /*0c50*/  ISETP.NE.AND.EX P0, PT, R231, RZ, PT, P0 ;  /* 0x000000ffe700720c */ /* 0x000fe40003f05300 */
[----:B-----5:R-:W-:-:S02]  /*0c60*/  ISETP.GE.AND P2, PT, R233, 0x1, PT ;  /* 0x00000001e900780c */ /* 0x020fc40003f46270 */
[----:B------:R-:W-:-:S04]  /*0c70*/  SHF.R.S32.HI R13, RZ, 0x1f, R2 ;  /* 0x0000001fff0d7819 */ /* 0x000fc80000011402 */
[----:B------:R-:W-:-:S05]  /*0c80*/  LEA.HI R13, R13, R2, RZ, 0x3 ;  /* 0x000000020d0d7211 */ /* 0x000fca00078f18ff */
[----:B------:R-:W0:Y:S01]  /*0c90*/  @P0 LDC.64 R18, c[0x0][0x438] ;  /* 0x00010e00ff120b82 */ /* 0x000e220000000a00 */
[----:B------:R-:W-:Y:S02]  /*0ca0*/  LEA.HI.SX32 R188, R13, R206, 0x1d ;  /* 0x000000ce0dbc7211 */ /* 0x000fe400078feaff */
[----:B------:R-:W-:-:S05]  /*0cb0*/  @P2 IADD3 R2, PT, PT, R233, -0x1, RZ ;  /* 0xffffffffe9022810 */ /* 0x000fca0007ffe0ff */
[----:B------:R-:W1:Y:S01]  /*0cc0*/  @P0 LDC.64 R16, c[0x0][0x438] ;  /* 0x00010e00ff100b82 */ /* 0x000e620000000a00 */
[----:B------:R-:W-:-:S07]  /*0cd0*/  @P2 IMAD R2, R2, UR8, RZ ;  /* 0x0000000802022c24 */ /* 0x000fce000f8e02ff */
[----:B------:R-:W1:Y:S08]  /*0ce0*/  @P0 LDC.64 R12, c[0x0][0x438] ;  /* 0x00010e00ff0c0b82 */ /* 0x000e700000000a00 */
[----:B------:R-:W1:Y:S08]  /*0cf0*/  @P0 LDC.64 R190, c[0x0][0x438] ;  /* 0x00010e00ffbe0b82 */ /* 0x000e700000000a00 */
[----:B------:R-:W1:Y:S01]  /*0d00*/  @P0 LDC.64 R14, c[0x0][0x438] ;  /* 0x00010e00ff0e0b82 */ /* 0x000e620000000a00 */
[----:B---3--:R-:W-:Y:S01]  /*0d10*/  IMAD.WIDE.U32 R172, R188, 0x10, R204 ;  /* 0x00000010bcac7825 */ /* 0x008fe200078e00cc */
[----:B------:R-:W-:-:S02]  /*0d20*/  @P2 SHF.R.S32.HI R189, RZ, 0x1f, R2 ;  /* 0x0000001fffbd2819 */ /* 0x000fc40000011402 */
[C---:B------:R-:W-:Y:S02]  /*0d30*/  IADD3 R177, PT, PT, R188.reuse, 0x20, RZ ;  /* 0x00000020bcb17810 */ /* 0x040fe40007ffe0ff */
[C---:B------:R-:W-:Y:S01]  /*0d40*/  IADD3 R181, PT, PT, R188.reuse, 0x40, RZ ;  /* 0x00000040bcb57810 */ /* 0x040fe20007ffe0ff */
[----:B------:R-:W3:Y:S01]  /*0d50*/  LDG.E.128 R172, desc[UR6][R172.64] ;  /* 0x00000006acac7981 */ /* 0x000ee2000c1e1d00 */
[C---:B------:R-:W-:Y:S02]  /*0d60*/  IADD3 R184, PT, PT, R188.reuse, 0x60, RZ ;  /* 0x00000060bcb87810 */ /* 0x040fe40007ffe0ff */
[----:B------:R-:W-:Y:S02]  /*0d70*/  IADD3 R188, PT, PT, R188, 0x80, RZ ;  /* 0x00000080bcbc7810 */ /* 0x000fe40007ffe0ff */
[----:B------:R-:W-:Y:S01]  /*0d80*/  @P2 LEA.HI R203, R189, R2, RZ, 0x3 ;  /* 0x00000002bdcb2211 */ /* 0x000fe200078f18ff */
[----:B------:R-:W-:Y:S01]  /*0d90*/  IMAD.WIDE.U32 R176, R177, 0x10, R204 ;  /* 0x00000010b1b07825 */ /* 0x000fe200078e00cc */
[----:B------:R-:W-:-:S02]  /*0da0*/  MOV R2, RZ ;  /* 0x000000ff00027202 */ /* 0x000fc40000000f00 */
[----:B------:R-:W-:Y:S01]  /*0db0*/  @P2 LEA.HI.SX32 R2, R203, R206, 0x1d ;  /* 0x000000cecb022211 */ /* 0x000fe200078feaff */
[--C-:B------:R-:W-:Y:S01]  /*0dc0*/  IMAD.WIDE.U32 R180, R181, 0x10, R204.reuse ;  /* 0x00000010b5b47825 */ /* 0x100fe200078e00cc */
[----:B------:R-:W-:Y:S01]  /*0dd0*/  ISETP.NE.AND P3, PT, RZ, UR9, PT ;  /* 0x00000009ff007c0c */ /* 0x000fe2000bf65270 */
[----:B------:R-:W3:Y:S02]  /*0de0*/  LDG.E.128 R176, desc[UR6][R176.64] ;  /* 0x00000006b0b07981 */ /* 0x000ee4000c1e1d00 */
[--C-:B------:R-:W-:Y:S02]  /*0df0*/  IMAD.WIDE.U32 R184, R184, 0x10, R204.reuse ;  /* 0x00000010b8b87825 */ /* 0x100fe400078e00cc */
[----:B------:R-:W3:Y:S02]  /*0e00*/  LDG.E.128 R180, desc[UR6][R180.64] ;  /* 0x00000006b4b47981 */ /* 0x000ee4000c1e1d00 */
[----:B------:R-:W-:Y:S02]  /*0e10*/  IMAD.WIDE.U32 R188, R188, 0x10, R204 ;  /* 0x00000010bcbc7825 */ /* 0x000fe400078e00cc */
[----:B------:R-:W3:Y:S02]  /*0e20*/  LDG.E.128 R184, desc[UR6][R184.64] ;  /* 0x00000006b8b87981 */ /* 0x000ee4000c1e1d00 */
[----:B0-----:R-:W-:-:S04]  /*0e30*/  @P0 IMAD.WIDE.U32 R204, R201, 0x10, R18 ;  /* 0x00000010c9cc0825 */ /* 0x001fc800078e0012 */
[----:B-1----:R-:W-:Y:S01]  /*0e40*/  @P0 IMAD.WIDE.U32 R16, R3, 0x10, R16 ;  /* 0x0000001003100825 */ /* 0x002fe200078e0010 */
[----:B------:R-:W-:Y:S01]  /*0e50*/  IADD3 R3, PT, PT, R2, 0x40, RZ ;  /* 0x0000004002037810 */ /* 0x000fe20007ffe0ff */
[----:B------:R0:W5:Y:S02]  /*0e60*/  @P0 LDG.E.128 R36, desc[UR6][R204.64] ;  /* 0x00000006cc240981 */ /* 0x000164000c1e1d00 */
[----:B------:R-:W-:Y:S02]  /*0e70*/  @P0 IMAD.WIDE.U32 R12, R0, 0x10, R12 ;  /* 0x00000010000c0825 */ /* 0x000fe400078e000c */
[----:B------:R-:W5:Y:S02]  /*0e80*/  @P0 LDG.E.128 R28, desc[UR6][R16.64] ;  /* 0x00000006101c0981 */ /* 0x000f64000c1e1d00 */
[----:B------:R-:W-:Y:S02]  /*0e90*/  @P0 IMAD.WIDE.U32 R206, R202, 0x10, R190 ;  /* 0x00000010cace0825 */ /* 0x000fe400078e00be */
[----:B------:R-:W5:Y:S02]  /*0ea0*/  @P0 LDG.E.128 R24, desc[UR6][R12.64] ;  /* 0x000000060c180981 */ /* 0x000f64000c1e1d00 */
[----:B------:R-:W-:-:S02]  /*0eb0*/  @P0 IMAD.WIDE.U32 R14, R200, 0x10, R14 ;  /* 0x00000010c80e0825 */ /* 0x000fc400078e000e */
[----:B------:R1:W5:Y:S04]  /*0ec0*/  @P0 LDG.E.128 R40, desc[UR6][R206.64] ;  /* 0x00000006ce280981 */ /* 0x000368000c1e1d00 */
[----:B------:R3:W5:Y:S04]  /*0ed0*/  @P0 LDG.E.128 R32, desc[UR6][R14.64] ;  /* 0x000000060e200981 */ /* 0x000768000c1e1d00 */
[----:B------:R-:W3:Y:S01]  /*0ee0*/  LDG.E.128 R188, desc[UR6][R188.64] ;  /* 0x00000006bcbc7981 */ /* 0x000ee2000c1e1d00 */
[C---:B----4-:R-:W-:Y:S02]  /*0ef0*/  PRMT R201, R198.reuse, 0x7632, R201 ;  /* 0x00007632c6c97816 */ /* 0x050fe400000000c9 */
[----:B------:R-:W-:-:S02]  /*0f00*/  SHF.L.U32 R221, R198, 0x10, RZ ;  /* 0x00000010c6dd7819 */ /* 0x000fc400000006ff */
[C---:B--2---:R-:W-:Y:S02]  /*0f10*/  PRMT R226, R9.reuse, 0x7632, R226 ;  /* 0x0000763209e27816 */ /* 0x044fe400000000e2 */
[----:B------:R-:W-:Y:S02]  /*0f20*/  SHF.L.U32 R224, R9, 0x10, RZ ;  /* 0x0000001009e07819 */ /* 0x000fe400000006ff */
[C---:B------:R-:W-:Y:S02]  /*0f30*/  PRMT R198, R4.reuse, 0x7632, R198 ;  /* 0x0000763204c67816 */ /* 0x040fe400000000c6 */
[----:B------:R-:W-:Y:S02]  /*0f40*/  SHF.L.U32 R216, R4, 0x10, RZ ;  /* 0x0000001004d87819 */ /* 0x000fe400000006ff */
[C---:B------:R-:W-:Y:S02]  /*0f50*/  PRMT R230, R8.reuse, 0x7632, R230 ;  /* 0x0000763208e67816 */ /* 0x040fe400000000e6 */
[----:B------:R-:W-:-:S02]  /*0f60*/  SHF.L.U32 R210, R8, 0x10, RZ ;  /* 0x0000001008d27819 */ /* 0x000fc400000006ff */
[C---:B------:R-:W-:Y:S02]  /*0f70*/  IADD3 R4, PT, PT, R2.reuse, 0x20, RZ ;  /* 0x0000002002047810 */ /* 0x040fe40007ffe0ff */
[C---:B------:R-:W-:Y:S02]  /*0f80*/  IADD3 R9, PT, PT, R2.reuse, 0x60, RZ ;  /* 0x0000006002097810 */ /* 0x040fe40007ffe0ff */
[----:B------:R-:W-:Y:S02]  /*0f90*/  IADD3 R8, PT, PT, R2, 0x80, RZ ;  /* 0x0000008002087810 */ /* 0x000fe40007ffe0ff */
        /* <DEDUP_REMOVED lines=10> */
[----:B------:R-:W-:Y:S01]  /*1040*/  IMAD.WIDE.U32 R6, R2, 0x8, R214 ;  /* 0x0000000802067825 */ /* 0x000fe200078e00d6 */
[C---:B------:R-:W-:Y:S02]  /*1050*/  PRMT R197, R5.reuse, 0x7632, R197 ;  /* 0x0000763205c57816 */ /* 0x040fe400000000c5 */
[----:B------:R-:W-:Y:S01]  /*1060*/  SHF.L.U32 R199, R5, 0x10, RZ ;  /* 0x0000001005c77819 */ /* 0x000fe200000006ff */
[----:B------:R-:W-:Y:S01]  /*1070*/  IMAD.WIDE.U32 R4, R4, 0x8, R214 ;  /* 0x0000000804047825 */ /* 0x000fe200078e00d6 */
[----:B------:R-:W-:-:S03]  /*1080*/  SHF.L.U32 R243, R22, 0x10, RZ ;  /* 0x0000001016f37819 */ /* 0x000fc600000006ff */
[----:B------:R-:W-:-:S04]  /*1090*/  IMAD.WIDE.U32 R2, R3, 0x8, R214 ;  /* 0x0000000803027825 */ /* 0x000fc800078e00d6 */
[----:B------:R-:W-:-:S04]  /*10a0*/  IMAD.WIDE.U32 R212, R9, 0x8, R214 ;  /* 0x0000000809d47825 */ /* 0x000fc800078e00d6 */
[----:B------:R-:W-:Y:S01]  /*10b0*/  IMAD.WIDE.U32 R214, R8, 0x8, R214 ;  /* 0x0000000808d67825 */ /* 0x000fe200078e00d6 */
[----:B------:R-:W-:Y:S01]  /*10c0*/  FSEL R8, R222, RZ, !P3 ;  /* 0x000000ffde087208 */ /* 0x000fe20005800000 */
[----:B------:R-:W5:Y:S04]  /*10d0*/  LDG.E.64 R212, desc[UR6][R212.64] ;  /* 0x00000006d4d47981 */ /* 0x000f68000c1e1b00 */
[----:B------:R-:W-:Y:S01]  /*10e0*/  FADD.FTZ R246, -R8, R243 ;  /* 0x000000f308f67221 */ /* 0x000fe20000010100 */
[----:B------:R-:W-:Y:S01]  /*10f0*/  SHF.L.U32 R201, R201, 0x10, RZ ;  /* 0x00000010c9c97819 */ /* 0x000fe200000006ff */
[----:B------:R-:W2:Y:S01]  /*1100*/  LDL.LU R243, [R1+0xb0] ;  /* 0x0000b00001f37983 */ /* 0x000ea20000300800 */
[----:B------:R-:W-:Y:S02]  /*1110*/  SHF.L.U32 R208, R10, 0x10, RZ ;  /* 0x000000100ad07819 */ /* 0x000fe400000006ff */
[----:B------:R-:W-:-:S02]  /*1120*/  PRMT R229, R11, 0x7632, R229 ;  /* 0x000076320be57816 */ /* 0x000fc400000000e5 */
[----:B------:R-:W-:Y:S01]  /*1130*/  SHF.L.U32 R211, R11, 0x10, RZ ;  /* 0x000000100bd37819 */ /* 0x000fe200000006ff */
[----:B------:R-:W5:Y:S01]  /*1140*/  LDG.E.64 R214, desc[UR6][R214.64] ;  /* 0x00000006d6d67981 */ /* 0x000f62000c1e1b00 */
[----:B0-----:R-:W-:Y:S02]  /*1150*/  SHF.L.U32 R205, R200, 0x10, RZ ;  /* 0x00000010c8cd7819 */ /* 0x001fe400000006ff */
[C---:B------:R-:W-:Y:S02]  /*1160*/  PRMT R11, R192.reuse, 0x7632, R11 ;  /* 0x00007632c00b7816 */ /* 0x040fe4000000000b */
[----:B------:R-:W-:Y:S02]  /*1170*/  SHF.L.U32 R228, R192, 0x10, RZ ;  /* 0x00000010c0e47819 */ /* 0x000fe400000006ff */
[----:B------:R-:W-:Y:S02]  /*1180*/  PRMT R9, R194, 0x7632, R9 ;  /* 0x00007632c2097816 */ /* 0x000fe40000000009 */
[----:B------:R-:W-:Y:S01]  /*1190*/  PRMT R18, R195, 0x7632, R18 ;  /* 0x00007632c3127816 */ /* 0x000fe20000000012 */
[----:B------:R-:W-:Y:S01]  /*11a0*/  FADD.FTZ R222, -R8, R209 ;  /* 0x000000d108de7221 */ /* 0x000fe20000010100 */
[----:B------:R-:W-:-:S02]  /*11b0*/  PRMT R227, R10, 0x7632, R227 ;  /* 0x000076320ae37816 */ /* 0x000fc400000000e3 */
[----:B------:R-:W-:Y:S02]  /*11c0*/  SHF.L.U32 R194, R194, 0x10, RZ ;  /* 0x00000010c2c27819 */ /* 0x000fe400000006ff */
[----:B------:R-:W-:Y:S02]  /*11d0*/  SHF.L.U32 R195, R195, 0x10, RZ ;  /* 0x00000010c3c37819 */ /* 0x000fe400000006ff */
[C---:B------:R-:W-:Y:S02]  /*11e0*/  PRMT R192, R20.reuse, 0x7632, R192 ;  /* 0x0000763214c07816 */ /* 0x040fe400000000c0 */
[----:B-1----:R-:W-:Y:S01]  /*11f0*/  SHF.L.U32 R206, R20, 0x10, RZ ;  /* 0x0000001014ce7819 */ /* 0x002fe200000006ff */
[C---:B------:R-:W-:Y:S01]  /*1200*/  FADD.FTZ R200, -R8.reuse, R201 ;  /* 0x000000c908c87221 */ /* 0x040fe20000010100 */
[C---:B------:R-:W-:Y:S02]  /*1210*/  PRMT R20, R21.reuse, 0x7632, R20 ;  /* 0x0000763215147816 */ /* 0x040fe40000000014 */
[----:B------:R-:W-:Y:S01]  /*1220*/  SHF.L.U32 R207, R21, 0x10, RZ ;  /* 0x0000001015cf7819 */ /* 0x000fe200000006ff */
[C---:B------:R-:W-:Y:S01]  /*1230*/  FADD.FTZ R201, -R8.reuse, R205 ;  /* 0x000000cd08c97221 */ /* 0x040fe20000010100 */
[----:B------:R-:W-:Y:S01]  /*1240*/  PRMT R10, R193, 0x7632, R10 ;  /* 0x00007632c10a7816 */ /* 0x000fe2000000000a */
[----:B------:R-:W-:Y:S01]  /*1250*/  FADD.FTZ R223, -R8, R210 ;  /* 0x000000d208df7221 */ /* 0x000fe20000010100 */
[----:B------:R-:W-:-:S02]  /*1260*/  PRMT R21, R22, 0x7632, R21 ;  /* 0x0000763216157816 */ /* 0x000fc40000000015 */
[----:B------:R-:W-:Y:S02]  /*1270*/  PRMT R242, R23, 0x7632, R242 ;  /* 0x0000763217f27816 */ /* 0x000fe400000000f2 */
[----:B------:R-:W-:Y:S01]  /*1280*/  SHF.L.U32 R209, R226, 0x10, RZ ;  /* 0x00000010e2d17819 */ /* 0x000fe200000006ff */
        /* <DEDUP_REMOVED lines=25> */
[----:B------:R-:W-:Y:S01]  /*1420*/  SHF.L.U32 R217, R242, 0x10, RZ ;  /* 0x00000010f2d97819 */ /* 0x000fe200000006ff */
[----:B------:R-:W-:Y:S01]  /*1430*/  FADD.FTZ R241, -R8, R206 ;  /* 0x000000ce08f17221 */ /* 0x000fe20000010100 */
[----:B------:R-:W-:Y:S01]  /*1440*/  PRMT R22, R48, 0x7632, R22 ;  /* 0x0000763230167816 */ /* 0x000fe20000000016 */
[----:B------:R-:W-:Y:S01]  /*1450*/  FADD.FTZ R206, -R8, R11 ;  /* 0x0000000b08ce7221 */ /* 0x000fe20000010100 */
[----:B---3--:R-:W-:Y:S01]  /*1460*/  PRMT R203, R172, 0x7632, R203 ;  /* 0x00007632accb7816 */ /* 0x008fe200000000cb */
        /* <DEDUP_REMOVED lines=26> */
[----:B------:R-:W-:-:S02]  /*1610*/  SHF.L.U32 R8, R22, 0x10, RZ ;  /* 0x0000001016087819 */ /* 0x000fc400000006ff */
[----:B------:R-:W-:Y:S02]  /*1620*/  PRMT R14, R49, 0x7632, R14 ;  /* 0x00007632310e7816 */ /* 0x000fe4000000000e */
[----:B------:R-:W-:Y:S02]  /*1630*/  PRMT R12, R173, 0x7632, R12 ;  /* 0x00007632ad0c7816 */ /* 0x000fe4000000000c */
[----:B------:R-:W-:Y:S01]  /*1640*/  PRMT R15, R175, 0x7632, R15 ;  /* 0x00007632af0f7816 */ /* 0x000fe2000000000f */
[----:B------:R-:W-:Y:S01]  /*1650*/  FMUL.FTZ R205, R219, R202 ;  /* 0x000000cadbcd7220 */ /* 0x000fe20000410000 */
[----:B------:R-:W-:Y:S02]  /*1660*/  SHF.L.U32 R22, R203, 0x10, RZ ;  /* 0x00000010cb167819 */ /* 0x000fe400000006ff */
[----:B------:R-:W-:Y:S01]  /*1670*/  PRMT R13, R50, 0x7632, R13 ;  /* 0x00007632320d7816 */ /* 0x000fe2000000000d */
[C---:B------:R-:W-:Y:S01]  /*1680*/  FMUL.FTZ R197, R219.reuse, R192 ;  /* 0x000000c0dbc57220 */ /* 0x040fe20000410000 */
[C---:B------:R-:W-:Y:S01]  /*1690*/  FMUL.FTZ R199, R219.reuse, R193 ;  /* 0x000000c1dbc77220 */ /* 0x040fe20000410000 */
[----:B------:R-:W-:Y:S01]  /*16a0*/  FMUL.FTZ R216, R8, R22 ;  /* 0x0000001608d87220 */ /* 0x000fe20000410000 */
[----:B------:R-:W-:Y:S01]  /*16b0*/  PRMT R8, R174, 0x7632, R8 ;  /* 0x00007632ae087816 */ /* 0x000fe20000000008 */
[C---:B------:R-:W-:Y:S01]  /*16c0*/  FMUL.FTZ R201, R219.reuse, R201 ;  /* 0x000000c9dbc97220 */ /* 0x040fe20000410000 */
[----:B------:R-:W-:Y:S01]  /*16d0*/  SHF.L.U32 R14, R14, 0x10, RZ ;  /* 0x000000100e0e7819 */ /* 0x000fe200000006ff */
[C---:B------:R-:W-:Y:S01]  /*16e0*/  FMUL.FTZ R23, R219.reuse, R23 ;  /* 0x00000017db177220 */ /* 0x040fe20000410000 */
[----:B------:R-:W-:Y:S01]  /*16f0*/  SHF.L.U32 R12, R12, 0x10, RZ ;  /* 0x000000100c0c7819 */ /* 0x000fe200000006ff */
[C---:B------:R-:W-:Y:S01]  /*1700*/  FMUL.FTZ R195, R219.reuse, R21 ;  /* 0x00000015dbc37220 */ /* 0x040fe20000410000 */
[----:B------:R-:W-:Y:S01]  /*1710*/  SHF.L.U32 R8, R8, 0x10, RZ ;  /* 0x0000001008087819 */ /* 0x000fe200000006ff */
[C---:B------:R-:W-:Y:S01]  /*1720*/  FMUL.FTZ R19, R219.reuse, R19 ;  /* 0x00000013db137220 */ /* 0x040fe20000410000 */
[C---:B------:R-:W-:Y:S01]  /*1730*/  FMUL.FTZ R11, R219.reuse, R11 ;  /* 0x0000000bdb0b7220 */ /* 0x040fe20000410000 */
[----:B------:R-:W-:Y:S01]  /*1740*/  FMUL.FTZ R203, R14, R12 ;  /* 0x0000000c0ecb7220 */ /* 0x000fe20000410000 */
[----:B------:R-:W-:Y:S01]  /*1750*/  PRMT R14, R176, 0x7632, R14 ;  /* 0x00007632b00e7816 */ /* 0x000fe2000000000e */
[----:B------:R-:W-:Y:S01]  /*1760*/  FMUL.FTZ R9, R219, R9 ;  /* 0x00000009db097220 */ /* 0x000fe20000410000 */
[----:B------:R-:W-:Y:S01]  /*1770*/  SHF.L.U32 R15, R15, 0x10, RZ ;  /* 0x000000100f0f7819 */ /* 0x000fe200000006ff */
[----:B------:R0:W5:Y:S01]  /*1780*/  LDG.E.64 R210, desc[UR6][R2.64] ;  /* 0x0000000602d27981 */ /* 0x000162000c1e1b00 */
[----:B------:R-:W-:-:S03]  /*1790*/  SHF.L.U32 R14, R14, 0x10, RZ ;  /* 0x000000100e0e7819 */ /* 0x000fc600000006ff */
[----:B------:R-:W-:Y:S02]  /*17a0*/  FADD.FTZ R250, R250, R15 ;  /* 0x0000000ffafa7221 */ /* 0x000fe40000010000 */
[----:B------:R-:W-:Y:S01]  /*17b0*/  FADD.FTZ R247, R247, R14 ;  /* 0x0000000ef7f77221 */ /* 0x000fe20000010000 */
[--C-:B------:R-:W-:Y:S01]  /*17c0*/  FADD.FTZ R159, R159, R12.reuse ;  /* 0x0000000c9f9f7221 */ /* 0x100fe20000010000 */
[----:B------:R-:W-:Y:S01]  /*17d0*/  FFMA.FTZ R87, R205, R12, R87 ;  /* 0x0000000ccd577223 */ /* 0x000fe20000010057 */
[----:B------:R-:W-:Y:S01]  /*17e0*/  PRMT R12, R51, 0x7632, R12 ;  /* 0x00007632330c7816 */ /* 0x000fe2000000000c */
[----:B------:R-:W-:-:S03]  /*17f0*/  FMUL.FTZ R217, R219, R204 ;  /* 0x000000ccdbd97220 */ /* 0x000fc60000410000 */
[----:B------:R-:W-:Y:S01]  /*1800*/  SHF.L.U32 R16, R12, 0x10, RZ ;  /* 0x000000100c107819 */ /* 0x000fe200000006ff */
[----:B------:R-:W-:-:S04]  /*1810*/  FMUL.FTZ R204, R219, R200 ;  /* 0x000000c8dbcc7220 */ /* 0x000fc80000410000 */
[----:B------:R-:W-:Y:S01]  /*1820*/  FMUL.FTZ R200, R16, R15 ;  /* 0x0000000f10c87220 */ /* 0x000fe20000410000 */
[----:B--2---:R-:W-:-:S05]  /*1830*/  FADD.FTZ R243, R243, R8 ;  /* 0x00000008f3f37221 */ /* 0x004fca0000010000 */
[----:B------:R-:W-:Y:S04]  /*1840*/  STL [R1+0xb0], R243 ;  /* 0x0000b0f301007387 */ /* 0x000fe80000100800 */
[----:B------:R-:W2:Y:S04]  /*1850*/  LDL.LU R208, [R1+0x80] ;  /* 0x0000800001d07983 */ /* 0x000ea80000300800 */
[----:B------:R-:W-:Y:S04]  /*1860*/  STL [R1+0xb8], R250 ;  /* 0x0000b8fa01007387 */ /* 0x000fe80000100800 */
[----:B------:R-:W-:Y:S04]  /*1870*/  STL [R1+0xa0], R247 ;  /* 0x0000a0f701007387 */ /* 0x000fe80000100800 */
[----:B------:R-:W3:Y:S04]  /*1880*/  LDL.LU R17, [R1+0x88] ;  /* 0x0000880001117983 */ /* 0x000ee80000300800 */
[----:B------:R-:W4:Y:S01]  /*1890*/  LDL.LU R16, [R1+0x70] ;  /* 0x0000700001107983 */ /* 0x000f220000300800 */
[----:B------:R-:W-:Y:S01]  /*18a0*/  SHF.L.U32 R13, R13, 0x10, RZ ;  /* 0x000000100d0d7819 */ /* 0x000fe200000006ff */
[----:B------:R-:W-:-:S04]  /*18b0*/  FFMA.FTZ R89, R204, R8, R89 ;  /* 0x00000008cc597223 */ /* 0x000fc80000010059 */
[----:B------:R-:W-:Y:S01]  /*18c0*/  FMUL.FTZ R202, R13, R8 ;  /* 0x000000080dca7220 */ /* 0x000fe20000410000 */
[----:B------:R-:W-:Y:S02]  /*18d0*/  PRMT R13, R52, 0x7632, R13 ;  /* 0x00007632340d7816 */ /* 0x000fe4000000000d */
[----:B------:R-:W-:Y:S02]  /*18e0*/  PRMT R8, R53, 0x7632, R8 ;  /* 0x0000763235087816 */ /* 0x000fe40000000008 */
[----:B------:R-:W-:Y:S02]  /*18f0*/  SHF.L.U32 R13, R13, 0x10, RZ ;  /* 0x000000100d0d7819 */ /* 0x000fe400000006ff */
[----:B------:R-:W-:Y:S02]  /*1900*/  PRMT R12, R177, 0x7632, R12 ;  /* 0x00007632b10c7816 */ /* 0x000fe4000000000c */
[----:B------:R-:W-:Y:S01]  /*1910*/  SHF.L.U32 R8, R8, 0x10, RZ ;  /* 0x0000001008087819 */ /* 0x000fe200000006ff */
[----:B------:R-:W-:Y:S01]  /*1920*/  FMUL.FTZ R198, R13, R14 ;  /* 0x0000000e0dc67220 */ /* 0x000fe20000410000 */
[----:B------:R-:W-:-:S02]  /*1930*/  SHF.L.U32 R12, R12, 0x10, RZ ;  /* 0x000000100c0c7819 */ /* 0x000fc400000006ff */
[----:B------:R-:W-:-:S03]  /*1940*/  PRMT R13, R178, 0x7632, R13 ;  /* 0x00007632b20d7816 */ /* 0x000fc6000000000d */
[-C--:B------:R-:W-:Y:S01]  /*1950*/  FMUL.FTZ R196, R8, R12.reuse ;  /* 0x0000000c08c47220 */ /* 0x080fe20000410000 */
[----:B------:R-:W-:Y:S01]  /*1960*/  FADD.FTZ R252, R252, R12 ;  /* 0x0000000cfcfc7221 */ /* 0x000fe20000010000 */
[----:B------:R-:W-:Y:S01]  /*1970*/  FFMA.FTZ R95, R197, R12, R95 ;  /* 0x0000000cc55f7223 */ /* 0x000fe2000001005f */
[----:B------:R-:W-:Y:S02]  /*1980*/  PRMT R8, R55, 0x7632, R8 ;  /* 0x0000763237087816 */ /* 0x000fe40000000008 */
[----:B------:R-:W-:Y:S02]  /*1990*/  SHF.L.U32 R13, R13, 0x10, RZ ;  /* 0x000000100d0d7819 */ /* 0x000fe400000006ff */
[----:B------:R-:W-:Y:S01]  /*19a0*/  PRMT R12, R179, 0x7632, R12 ;  /* 0x00007632b30c7816 */ /* 0x000fe2000000000c */
[----:B------:R-:W-:Y:S01]  /*19b0*/  FMUL.FTZ R193, R219, R20 ;  /* 0x00000014dbc17220 */ /* 0x000fe20000410000 */
[----:B------:R-:W-:Y:S01]  /*19c0*/  SHF.L.U32 R8, R8, 0x10, RZ ;  /* 0x0000001008087819 */ /* 0x000fe200000006ff */
[----:B------:R-:W-:Y:S01]  /*19d0*/  FADD.FTZ R251, R251, R13 ;  /* 0x0000000dfbfb7221 */ /* 0x000fe20000010000 */
[----:B------:R-:W-:Y:S01]  /*19e0*/  SHF.L.U32 R12, R12, 0x10, RZ ;  /* 0x000000100c0c7819 */ /* 0x000fe200000006ff */
[----:B------:R-:W-:Y:S01]  /*19f0*/  STL [R1+0xa8], R252 ;  /* 0x0000a8fc01007387 */ /* 0x000fe20000100800 */
[----:B------:R-:W-:Y:S01]  /*1a00*/  FFMA.FTZ R91, R201, R15, R91 ;  /* 0x0000000fc95b7223 */ /* 0x000fe2000001005b */
[----:B------:R-:W-:-:S02]  /*1a10*/  FFMA.FTZ R93, R199, R14, R93 ;  /* 0x0000000ec75d7223 */ /* 0x000fc4000001005d */
[-C--:B------:R-:W-:Y:S01]  /*1a20*/  FMUL.FTZ R192, R8, R12.reuse ;  /* 0x0000000c08c07220 */ /* 0x080fe20000410000 */
[--C-:B------:R-:W-:Y:S01]  /*1a30*/  FADD.FTZ R249, R249, R12.reuse ;  /* 0x0000000cf9f97221 */ /* 0x100fe20000010000 */
[----:B------:R-:W-:Y:S01]  /*1a40*/  FFMA.FTZ R99, R193, R12, R99 ;  /* 0x0000000cc1637223 */ /* 0x000fe20000010063 */
[----:B------:R-:W-:Y:S01]  /*1a50*/  STL [R1+0x90], R251 ;  /* 0x000090fb01007387 */ /* 0x000fe20000100800 */
[----:B------:R-:W-:Y:S02]  /*1a60*/  PRMT R12, R56, 0x7632, R12 ;  /* 0x00007632380c7816 */ /* 0x000fe4000000000c */
[----:B------:R-:W-:Y:S01]  /*1a70*/  PRMT R8, R180, 0x7632, R8 ;  /* 0x00007632b4087816 */ /* 0x000fe20000000008 */
[----:B------:R-:W4:Y:S01]  /*1a80*/  LDL.LU R15, [R1+0x78] ;  /* 0x00007800010f7983 */ /* 0x000f220000300800 */
[----:B------:R-:W-:Y:S02]  /*1a90*/  PRMT R14, R54, 0x7632, R14 ;  /* 0x00007632360e7816 */ /* 0x000fe4000000000e */
[----:B------:R-:W-:-:S02]  /*1aa0*/  SHF.L.U32 R12, R12, 0x10, RZ ;  /* 0x000000100c0c7819 */ /* 0x000fc400000006ff */
[----:B------:R-:W-:Y:S02]  /*1ab0*/  SHF.L.U32 R8, R8, 0x10, RZ ;  /* 0x0000001008087819 */ /* 0x000fe400000006ff */
[----:B------:R-:W-:Y:S01]  /*1ac0*/  SHF.L.U32 R14, R14, 0x10, RZ ;  /* 0x000000100e0e7819 */ /* 0x000fe200000006ff */
[----:B------:R-:W-:Y:S01]  /*1ad0*/  FADD.FTZ R157, R157, R22 ;  /* 0x000000169d9d7221 */ /* 0x000fe20000010000 */
[----:B------:R-:W-:Y:S01]  /*1ae0*/  FFMA.FTZ R85, R217, R22, R85 ;  /* 0x00000016d9557223 */ /* 0x000fe20000010055 */
[-C--:B------:R-:W-:Y:S01]  /*1af0*/  FMUL.FTZ R22, R12, R8.reuse ;  /* 0x000000080c167220 */ /* 0x080fe20000410000 */
[----:B------:R-:W-:Y:S01]  /*1b00*/  FFMA.FTZ R101, R23, R8, R101 ;  /* 0x0000000817657223 */ /* 0x000fe20000010065 */
[-C--:B------:R-:W-:Y:S01]  /*1b10*/  FMUL.FTZ R194, R14, R13.reuse ;  /* 0x0000000d0ec27220 */ /* 0x080fe20000410000 */
[----:B------:R-:W-:Y:S01]  /*1b20*/  FFMA.FTZ R97, R195, R13, R97 ;  /* 0x0000000dc3617223 */ /* 0x000fe20000010061 */
[----:B------:R-:W-:Y:S01]  /*1b30*/  PRMT R12, R57, 0x7632, R12 ;  /* 0x00007632390c7816 */ /* 0x000fe2000000000c */
[----:B------:R-:W4:Y:S01]  /*1b40*/  LDL.LU R13, [R1+0x60] ;  /* 0x00006000010d7983 */ /* 0x000f220000300800 */
[----:B------:R-:W-:-:S02]  /*1b50*/  FMUL.FTZ R21, R219, R18 ;  /* 0x00000012db157220 */ /* 0x000fc40000410000 */
[----:B------:R-:W-:Y:S01]  /*1b60*/  SHF.L.U32 R12, R12, 0x10, RZ ;  /* 0x000000100c0c7819 */ /* 0x000fe200000006ff */
[----:B------:R-:W-:Y:S01]  /*1b70*/  STL [R1+0x98], R249 ;  /* 0x000098f901007387 */ /* 0x000fe20000100800 */
[--C-:B--2---:R-:W-:Y:S01]  /*1b80*/  FADD.FTZ R208, R208, R8.reuse ;  /* 0x00000008d0d07221 */ /* 0x104fe20000010000 */
[----:B------:R-:W-:-:S04]  /*1b90*/  PRMT R8, R181, 0x7632, R8 ;  /* 0x00007632b5087816 */ /* 0x000fc80000000008 */
[----:B------:R-:W-:Y:S01]  /*1ba0*/  SHF.L.U32 R8, R8, 0x10, RZ ;  /* 0x0000001008087819 */ /* 0x000fe200000006ff */
[----:B------:R1:W-:Y:S04]  /*1bb0*/  STL [R1+0x80], R208 ;  /* 0x000080d001007387 */ /* 0x0003e80000100800 */
[-C--:B------:R-:W-:Y:S01]  /*1bc0*/  FMUL.FTZ R20, R12, R8.reuse ;  /* 0x000000080c147220 */ /* 0x080fe20000410000 */
[----:B------:R-:W-:Y:S01]  /*1bd0*/  FFMA.FTZ R103, R21, R8, R103 ;  /* 0x0000000815677223 */ /* 0x000fe20000010067 */
[--C-:B---3--:R-:W-:Y:S01]  /*1be0*/  FADD.FTZ R17, R17, R8.reuse ;  /* 0x0000000811117221 */ /* 0x108fe20000010000 */
[----:B------:R-:W-:Y:S01]  /*1bf0*/  PRMT R8, R182, 0x7632, R8 ;  /* 0x00007632b6087816 */ /* 0x000fe20000000008 */
[----:B------:R-:W2:Y:S03]  /*1c00*/  LDL.LU R209, [R1+0x68] ;  /* 0x0000680001d17983 */ /* 0x000ea60000300800 */
[----:B------:R-:W-:Y:S01]  /*1c10*/  SHF.L.U32 R8, R8, 0x10, RZ ;  /* 0x0000001008087819 */ /* 0x000fe200000006ff */
[----:B-1----:R-:W3:Y:S04]  /*1c20*/  LDL.LU R208, [R1+0x50] ;  /* 0x0000500001d07983 */ /* 0x002ee80000300800 */
[----:B----4-:R-:W-:Y:S01]  /*1c30*/  FADD.FTZ R16, R16, R8 ;  /* 0x0000000810107221 */ /* 0x010fe20000010000 */
[----:B------:R1:W-:Y:S04]  /*1c40*/  STL [R1+0x88], R17 ;  /* 0x0000881101007387 */ /* 0x0003e80000100800 */
[----:B------:R4:W-:Y:S01]  /*1c50*/  STL [R1+0x70], R16 ;  /* 0x0000701001007387 */ /* 0x0009e20000100800 */
[----:B-1----:R-:W-:-:S03]  /*1c60*/  FMUL.FTZ R17, R219, R207 ;  /* 0x000000cfdb117220 */ /* 0x002fc60000410000 */
[----:B------:R-:W3:Y:S01]  /*1c70*/  LDL.LU R207, [R1+0x58] ;  /* 0x0000580001cf7983 */ /* 0x000ee20000300800 */
[----:B------:R-:W-:-:S04]  /*1c80*/  PRMT R12, R58, 0x7632, R12 ;  /* 0x000076323a0c7816 */ /* 0x000fc8000000000c */
[----:B------:R-:W-:Y:S01]  /*1c90*/  SHF.L.U32 R12, R12, 0x10, RZ ;  /* 0x000000100c0c7819 */ /* 0x000fe200000006ff */
[----:B------:R-:W-:-:S04]  /*1ca0*/  FFMA.FTZ R105, R19, R8, R105 ;  /* 0x0000000813697223 */ /* 0x000fc80000010069 */
[----:B------:R-:W-:Y:S01]  /*1cb0*/  FMUL.FTZ R18, R12, R8 ;  /* 0x000000080c127220 */ /* 0x000fe20000410000 */
[----:B------:R-:W-:Y:S02]  /*1cc0*/  PRMT R12, R59, 0x7632, R12 ;  /* 0x000076323b0c7816 */ /* 0x000fe4000000000c */
[----:B------:R-:W-:Y:S02]  /*1cd0*/  PRMT R8, R183, 0x7632, R8 ;  /* 0x00007632b7087816 */ /* 0x000fe40000000008 */
[----:B------:R-:W-:Y:S02]  /*1ce0*/  SHF.L.U32 R12, R12, 0x10, RZ ;  /* 0x000000100c0c7819 */ /* 0x000fe400000006ff */
[----:B------:R-:W-:Y:S02]  /*1cf0*/  SHF.L.U32 R8, R8, 0x10, RZ ;  /* 0x0000001008087819 */ /* 0x000fe400000006ff */
[----:B------:R-:W-:-:S03]  /*1d00*/  PRMT R14, R60, 0x7632, R14 ;  /* 0x000076323c0e7816 */ /* 0x000fc6000000000e */
[-C--:B----4-:R-:W-:Y:S01]  /*1d10*/  FMUL.FTZ R16, R12, R8.reuse ;  /* 0x000000080c107220 */ /* 0x090fe20000410000 */
[----:B------:R-:W-:Y:S01]  /*1d20*/  FFMA.FTZ R107, R17, R8, R107 ;  /* 0x00000008116b7223 */ /* 0x000fe2000001006b */
[--C-:B------:R-:W-:Y:S01]  /*1d30*/  FADD.FTZ R15, R15, R8.reuse ;  /* 0x000000080f0f7221 */ /* 0x100fe20000010000 */
[----:B------:R-:W-:Y:S02]  /*1d40*/  PRMT R8, R184, 0x7632, R8 ;  /* 0x00007632b8087816 */ /* 0x000fe40000000008 */
[----:B------:R-:W-:Y:S02]  /*1d50*/  SHF.L.U32 R14, R14, 0x10, RZ ;  /* 0x000000100e0e7819 */ /* 0x000fe400000006ff */
[----:B------:R1:W-:Y:S01]  /*1d60*/  STL [R1+0x78], R15 ;  /* 0x0000780f01007387 */ /* 0x0003e20000100800 */
[----:B------:R-:W-:Y:S02]  /*1d70*/  SHF.L.U32 R8, R8, 0x10, RZ ;  /* 0x0000001008087819 */ /* 0x000fe400000006ff */
[----:B------:R-:W-:-:S03]  /*1d80*/  PRMT R12, R61, 0x7632, R12 ;  /* 0x000076323d0c7816 */ /* 0x000fc6000000000c */
[----:B------:R-:W-:Y:S01]  /*1d90*/  FMUL.FTZ R14, R14, R8 ;  /* 0x000000080e0e7220 */ /* 0x000fe20000410000 */
[----:B-1----:R-:W-:Y:S01]  /*1da0*/  FMUL.FTZ R15, R219, R206 ;  /* 0x000000cedb0f7220 */ /* 0x002fe20000410000 */
[----:B------:R-:W-:-:S03]  /*1db0*/  FADD.FTZ R13, R13, R8 ;  /* 0x000000080d0d7221 */ /* 0x000fc60000010000 */
[----:B------:R-:W-:Y:S01]  /*1dc0*/  FFMA.FTZ R109, R15, R8, R109 ;  /* 0x000000080f6d7223 */ /* 0x000fe2000001006d */
[----:B------:R-:W-:Y:S01]  /*1dd0*/  PRMT R8, R185, 0x7632, R8 ;  /* 0x00007632b9087816 */ /* 0x000fe20000000008 */
[----:B------:R1:W-:Y:S01]  /*1de0*/  STL [R1+0x60], R13 ;  /* 0x0000600d01007387 */ /* 0x0003e20000100800 */
[----:B------:R-:W-:Y:S02]  /*1df0*/  SHF.L.U32 R12, R12, 0x10, RZ ;  /* 0x000000100c0c7819 */ /* 0x000fe400000006ff */
[----:B------:R-:W-:Y:S01]  /*1e00*/  SHF.L.U32 R8, R8, 0x10, RZ ;  /* 0x0000001008087819 */ /* 0x000fe200000006ff */
[----:B-1----:R-:W-:-:S04]  /*1e10*/  FMUL.FTZ R13, R219, R10 ;  /* 0x0000000adb0d7220 */ /* 0x002fc80000410000 */
[-C--:B------:R-:W-:Y:S01]  /*1e20*/  FMUL.FTZ R12, R12, R8.reuse ;  /* 0x000000080c0c7220 */ /* 0x080fe20000410000 */
[----:B------:R-:W-:Y:S01]  /*1e30*/  FFMA.FTZ R111, R13, R8, R111 ;  /* 0x000000080d6f7223 */ /* 0x000fe2000001006f */
[----:B------:R-:W-:-:S04]  /*1e40*/  PRMT R206, R187, 0x7632, R206 ;  /* 0x00007632bbce7816 */ /* 0x000fc800000000ce */
[----:B------:R-:W-:Y:S01]  /*1e50*/  SHF.L.U32 R206, R206, 0x10, RZ ;  /* 0x00000010cece7819 */ /* 0x000fe200000006ff */
[--C-:B--2---:R-:W-:Y:S01]  /*1e60*/  FADD.FTZ R209, R209, R8.reuse ;  /* 0x00000008d1d17221 */ /* 0x104fe20000010000 */
[----:B------:R-:W-:-:S04]  /*1e70*/  PRMT R8, R186, 0x7632, R8 ;  /* 0x00007632ba087816 */ /* 0x000fc80000000008 */
[----:B------:R-:W-:Y:S01]  /*1e80*/  SHF.L.U32 R8, R8, 0x10, RZ ;  /* 0x0000001008087819 */ /* 0x000fe200000006ff */
[----:B------:R-:W-:Y:S04]  /*1e90*/  STL [R1+0x68], R209 ;  /* 0x000068d101007387 */ /* 0x000fe80000100800 */
[----:B---3--:R-:W-:-:S05]  /*1ea0*/  FADD.FTZ R208, R208, R8 ;  /* 0x00000008d0d07221 */ /* 0x008fca0000010000 */
[----:B------:R1:W-:Y:S04]  /*1eb0*/  STL [R1+0x50], R208 ;  /* 0x000050d001007387 */ /* 0x0003e80000100800 */
[----:B------:R-:W2:Y:S01]  /*1ec0*/  LDL.LU R252, [R1+0x10] ;  /* 0x0000100001fc7983 */ /* 0x000ea20000300800 */
[----:B------:R-:W-:-:S03]  /*1ed0*/  FADD.FTZ R207, R207, R206 ;  /* 0x000000cecfcf7221 */ /* 0x000fc60000010000 */
[----:B------:R-:W3:Y:S04]  /*1ee0*/  LDL.LU R251, [R1+0x48] ;  /* 0x0000480001fb7983 */ /* 0x000ee80000300800 */
[----:B------:R-:W4:Y:S04]  /*1ef0*/  LDL.LU R249, [R1+0x18] ;  /* 0x0000180001f97983 */ /* 0x000f280000300800 */
[----:B------:R0:W-:Y:S04]  /*1f00*/  STL [R1+0x58], R207 ;  /* 0x000058cf01007387 */ /* 0x0001e80000100800 */
[----:B------:R-:W3:Y:S04]  /*1f10*/  LDL.LU R250, [R1+0x30] ;  /* 0x0000300001fa7983 */ /* 0x000ee80000300800 */
[----:B------:R-:W3:Y:S04]  /*1f20*/  LDL.LU R247, [R1+0x20] ;  /* 0x0000200001f77983 */ /* 0x000ee80000300800 */
[----:B-1----:R-:W5:Y:S04]  /*1f30*/  LDG.E.64 R208, desc[UR6][R4.64] ;  /* 0x0000000604d07981 */ /* 0x002f68000c1e1b00 */
[----:B------:R-:W4:Y:S01]  /*1f40*/  LDL.LU R5, [R1+0x40] ;  /* 0x0000400001057983 */ /* 0x000f220000300800 */
[----:B------:R-:W-:-:S04]  /*1f50*/  PRMT R10, R62, 0x7632, R10 ;  /* 0x000076323e0a7816 */ /* 0x000fc8000000000a */
[----:B------:R-:W-:Y:S01]  /*1f60*/  SHF.L.U32 R10, R10, 0x10, RZ ;  /* 0x000000100a0a7819 */ /* 0x000fe200000006ff */
[----:B------:R-:W-:-:S04]  /*1f70*/  FFMA.FTZ R113, R11, R8, R113 ;  /* 0x000000080b717223 */ /* 0x000fc80000010071 */
[----:B------:R-:W-:Y:S01]  /*1f80*/  FMUL.FTZ R10, R10, R8 ;  /* 0x000000080a0a7220 */ /* 0x000fe20000410000 */
[----:B------:R-:W-:-:S04]  /*1f90*/  PRMT R8, R63, 0x7632, R8 ;  /* 0x000076323f087816 */ /* 0x000fc80000000008 */
[----:B------:R-:W-:Y:S01]  /*1fa0*/  SHF.L.U32 R8, R8, 0x10, RZ ;  /* 0x0000001008087819 */ /* 0x000fe200000006ff */
[----:B------:R-:W-:Y:S01]  /*1fb0*/  FFMA.FTZ R115, R9, R206, R115 ;  /* 0x000000ce09737223 */ /* 0x000fe20000010073 */
[----:B0-----:R-:W-:-:S03]  /*1fc0*/  PRMT R2, R188, 0x7632, R2 ;  /* 0x00007632bc027816 */ /* 0x001fc60000000002 */
[----:B------:R-:W-:Y:S01]  /*1fd0*/  FMUL.FTZ R8, R8, R206 ;  /* 0x000000ce08087220 */ /* 0x000fe20000410000 */
[----:B------:R-:W-:Y:S02]  /*1fe0*/  PRMT R206, R64, 0x7632, R206 ;  /* 0x0000763240ce7816 */ /* 0x000fe400000000ce */
[----:B------:R-:W-:Y:S02]  /*1ff0*/  SHF.L.U32 R2, R2, 0x10, RZ ;  /* 0x0000001002027819 */ /* 0x000fe400000006ff */
[----:B------:R-:W-:Y:S02]  /*2000*/  SHF.L.U32 R243, R206, 0x10, RZ ;  /* 0x00000010cef37819 */ /* 0x000fe400000006ff */
[----:B------:R0:W5:Y:S02]  /*2010*/  LDG.E.64 R206, desc[UR6][R6.64] ;  /* 0x0000000606ce7981 */ /* 0x000164000c1e1b00 */
[----:B0-----:R-:W-:Y:S01]  /*2020*/  FMUL.FTZ R7, R219, R244 ;  /* 0x000000f4db077220 */ /* 0x001fe20000410000 */
[----:B------:R-:W-:Y:S01]  /*2030*/  FMUL.FTZ R6, R243, R2 ;  /* 0x00000002f3067220 */ /* 0x000fe20000410000 */
[----:B------:R-:W-:-:S04]  /*2040*/  PRMT R3, R65, 0x7632, R3 ;  /* 0x0000763241037816 */ /* 0x000fc80000000003 */
[----:B------:R-:W-:Y:S01]  /*2050*/  SHF.L.U32 R3, R3, 0x10, RZ ;  /* 0x0000001003037819 */ /* 0x000fe200000006ff */
[----:B--2---:R-:W-:Y:S01]  /*2060*/  FFMA.FTZ R252, R7, R2, R252 ;  /* 0x0000000207fc7223 */ /* 0x004fe200000100fc */
[--C-:B----4-:R-:W-:Y:S01]  /*2070*/  FADD.FTZ R5, R5, R2.reuse ;  /* 0x0000000205057221 */ /* 0x110fe20000010000 */
[----:B------:R-:W-:-:S04]  /*2080*/  PRMT R2, R189, 0x7632, R2 ;  /* 0x00007632bd027816 */ /* 0x000fc80000000002 */
[----:B------:R0:W-:Y:S04]  /*2090*/  STL [R1+0x40], R5 ;  /* 0x0000400501007387 */ /* 0x0001e80000100800 */
[----:B------:R-:W-:Y:S04]  /*20a0*/  STL [R1+0x10], R252 ;  /* 0x000010fc01007387 */ /* 0x000fe80000100800 */
[----:B------:R-:W2:Y:S01]  /*20b0*/  LDL.LU R243, [R1+0x38] ;  /* 0x0000380001f37983 */ /* 0x000ea20000300800 */
[----:B------:R-:W-:Y:S01]  /*20c0*/  SHF.L.U32 R2, R2, 0x10, RZ ;  /* 0x0000001002027819 */ /* 0x000fe200000006ff */
[----:B0-----:R-:W-:-:S04]  /*20d0*/  FMUL.FTZ R5, R219, R242 ;  /* 0x000000f2db057220 */ /* 0x001fc80000410000 */
[-C--:B------:R-:W-:Y:S01]  /*20e0*/  FMUL.FTZ R4, R3, R2.reuse ;  /* 0x0000000203047220 */ /* 0x080fe20000410000 */
[----:B------:R-:W-:Y:S01]  /*20f0*/  PRMT R3, R190, 0x7632, R3 ;  /* 0x00007632be037816 */ /* 0x000fe20000000003 */
[----:B------:R-:W-:-:S03]  /*2100*/  FFMA.FTZ R249, R5, R2, R249 ;  /* 0x0000000205f97223 */ /* 0x000fc600000100f9 */
[----:B------:R-:W-:Y:S01]  /*2110*/  SHF.L.U32 R242, R3, 0x10, RZ ;  /* 0x0000001003f27819 */ /* 0x000fe200000006ff */
[----:B------:R-:W-:Y:S01]  /*2120*/  FMUL.FTZ R3, R219, R228 ;  /* 0x000000e4db037220 */ /* 0x000fe20000410000 */
[----:B---3--:R-:W-:Y:S01]  /*2130*/  FADD.FTZ R251, R251, R2 ;  /* 0x00000002fbfb7221 */ /* 0x008fe20000010000 */
[----:B------:R0:W-:Y:S02]  /*2140*/  STL [R1+0x18], R249 ;  /* 0x000018f901007387 */ /* 0x0001e40000100800 */
[----:B------:R-:W-:Y:S01]  /*2150*/  FADD.FTZ R250, R250, R242 ;  /* 0x000000f2fafa7221 */ /* 0x000fe20000010000 */
[----:B------:R-:W-:Y:S01]  /*2160*/  FFMA.FTZ R247, R3, R242, R247 ;  /* 0x000000f203f77223 */ /* 0x000fe200000100f7 */
[----:B------:R-:W-:Y:S04]  /*2170*/  STL [R1+0x48], R251 ;  /* 0x000048fb01007387 */ /* 0x000fe80000100800 */
[----:B0-----:R-:W3:Y:S04]  /*2180*/  LDL.LU R249, [R1+0x28] ;  /* 0x0000280001f97983 */ /* 0x001ee80000300800 */
[----:B------:R-:W-:Y:S04]  /*2190*/  STL [R1+0x30], R250 ;  /* 0x000030fa01007387 */ /* 0x000fe80000100800 */
[----:B------:R0:W-:Y:S04]  /*21a0*/  STL [R1+0x20], R247 ;  /* 0x000020f701007387 */ /* 0x0001e80000100800 */
[----:B------:R-:W4:Y:S01]  /*21b0*/  LDL.LU R244, [R1+0xac] ;  /* 0x0000ac0001f47983 */ /* 0x000f220000300800 */
[----:B------:R-:W-:-:S02]  /*21c0*/  PRMT R228, R191, 0x7632, R228 ;  /* 0x00007632bfe47816 */ /* 0x000fc400000000e4 */
[----:B------:R-:W-:Y:S02]  /*21d0*/  PRMT R2, R66, 0x7632, R2 ;  /* 0x0000763242027816 */ /* 0x000fe40000000002 */
[----:B------:R-:W-:Y:S02]  /*21e0*/  SHF.L.U32 R228, R228, 0x10, RZ ;  /* 0x00000010e4e47819 */ /* 0x000fe400000006ff */
[----:B------:R-:W-:-:S05]  /*21f0*/  SHF.L.U32 R2, R2, 0x10, RZ ;  /* 0x0000001002027819 */ /* 0x000fca00000006ff */
[----:B------:R-:W-:Y:S01]  /*2200*/  FMUL.FTZ R2, R2, R242 ;  /* 0x000000f202027220 */ /* 0x000fe20000410000 */
[----:B------:R-:W-:-:S04]  /*2210*/  PRMT R242, R67, 0x7632, R242 ;  /* 0x0000763243f27816 */ /* 0x000fc800000000f2 */
[----:B------:R-:W-:-:S05]  /*2220*/  SHF.L.U32 R242, R242, 0x10, RZ ;  /* 0x00000010f2f27819 */ /* 0x000fca00000006ff */
[----:B0-----:R-:W-:Y:S01]  /*2230*/  FMUL.FTZ R247, R242, R228 ;  /* 0x000000e4f2f77220 */ /* 0x001fe20000410000 */
[----:B------:R-:W-:Y:S01]  /*2240*/  FMUL.FTZ R250, R219, R225 ;  /* 0x000000e1dbfa7220 */ /* 0x000fe20000410000 */
[----:B------:R-:W-:Y:S01]  /*2250*/  SHF.L.U32 R174, R174, 0x10, RZ ;  /* 0x00000010aeae7819 */ /* 0x000fe200000006ff */
[----:B--2---:R-:W-:-:S05]  /*2260*/  FADD.FTZ R243, R243, R228 ;  /* 0x000000e4f3f37221 */ /* 0x004fca0000010000 */
[----:B------:R0:W-:Y:S04]  /*2270*/  STL [R1+0x38], R243 ;  /* 0x000038f301007387 */ /* 0x0001e80000100800 */
[----:B0-----:R-:W2:Y:S04]  /*2280*/  LDL.LU R243, [R1+0xb4] ;  /* 0x0000b40001f37983 */ /* 0x001ea80000300800 */
[----:B------:R-:W2:Y:S04]  /*2290*/  LDL.LU R252, [R1+0x9c] ;  /* 0x00009c0001fc7983 */ /* 0x000ea80000300800 */
[----:B------:R-:W2:Y:S01]  /*22a0*/  LDL.LU R242, [R1+0xa4] ;  /* 0x0000a40001f27983 */ /* 0x000ea20000300800 */
[----:B---3--:R-:W-:-:S03]  /*22b0*/  FFMA.FTZ R249, R250, R228, R249 ;  /* 0x000000e4faf97223 */ /* 0x008fc600000100f9 */
[----:B------:R-:W3:Y:S04]  /*22c0*/  LDL.LU R251, [R1+0x8c] ;  /* 0x00008c0001fb7983 */ /* 0x000ee80000300800 */
[----:B------:R0:W-:Y:S01]  /*22d0*/  STL [R1+0x28], R249 ;  /* 0x000028f901007387 */ /* 0x0001e20000100800 */
[----:B----4-:R-:W-:-:S05]  /*22e0*/  FADD.FTZ R244, R244, R174 ;  /* 0x000000aef4f47221 */ /* 0x010fca0000010000 */
[----:B------:R1:W-:Y:S04]  /*22f0*/  STL [R1+0xac], R244 ;  /* 0x0000acf401007387 */ /* 0x0003e80000100800 */
[----:B0-----:R-:W4:Y:S04]  /*2300*/  LDL.LU R249, [R1+0x94] ;  /* 0x0000940001f97983 */ /* 0x001f280000300800 */
[----:B-1----:R-:W4:Y:S01]  /*2310*/  LDL.LU R244, [R1+0x7c] ;  /* 0x00007c0001f47983 */ /* 0x002f220000300800 */
[----:B------:R-:W-:Y:S01]  /*2320*/  SHF.L.U32 R172, R172, 0x10, RZ ;  /* 0x00000010acac7819 */ /* 0x000fe200000006ff */
[C---:B------:R-:W-:Y:S01]  /*2330*/  FMUL.FTZ R0, R219.reuse, R0 ;  /* 0x00000000db007220 */ /* 0x040fe20000410000 */
        /* <DEDUP_REMOVED lines=8> */
[----:B------:R-:W-:Y:S01]  /*23c0*/  FFMA.FTZ R86, R220, R173, R86 ;  /* 0x000000addc567223 */ /* 0x000fe20000010056 */
[----:B------:R-:W-:-:S02]  /*23d0*/  FMUL.FTZ R221, R219, R221 ;  /* 0x000000dddbdd7220 */ /* 0x000fc40000410000 */
[----:B------:R-:W-:Y:S01]  /*23e0*/  FMUL.FTZ R173, R225, R173 ;  /* 0x000000ade1ad7220 */ /* 0x000fe20000410000 */
[----:B------:R-:W-:Y:S01]  /*23f0*/  SHF.L.U32 R225, R50, 0x10, RZ ;  /* 0x0000001032e17819 */ /* 0x000fe200000006ff */
[----:B------:R-:W-:Y:S01]  /*2400*/  FFMA.FTZ R88, R221, R174, R88 ;  /* 0x000000aedd587223 */ /* 0x000fe20000010058 */
[----:B------:R-:W-:Y:S01]  /*2410*/  SHF.L.U32 R175, R175, 0x10, RZ ;  /* 0x00000010afaf7819 */ /* 0x000fe200000006ff */
[----:B------:R-:W-:Y:S02]  /*2420*/  FMUL.FTZ R222, R219, R222 ;  /* 0x000000dedbde7220 */ /* 0x000fe40000410000 */
[----:B------:R-:W-:Y:S01]  /*2430*/  FMUL.FTZ R174, R225, R174 ;  /* 0x000000aee1ae7220 */ /* 0x000fe20000410000 */
[----:B------:R-:W-:Y:S01]  /*2440*/  SHF.L.U32 R225, R51, 0x10, RZ ;  /* 0x0000001033e17819 */ /* 0x000fe200000006ff */
[----:B------:R-:W-:Y:S01]  /*2450*/  FFMA.FTZ R90, R222, R175, R90 ;  /* 0x000000afde5a7223 */ /* 0x000fe2000001005a */
[----:B------:R-:W-:Y:S02]  /*2460*/  SHF.L.U32 R176, R176, 0x10, RZ ;  /* 0x00000010b0b07819 */ /* 0x000fe400000006ff */
[----:B------:R-:W-:Y:S01]  /*2470*/  SHF.L.U32 R177, R177, 0x10, RZ ;  /* 0x00000010b1b17819 */ /* 0x000fe200000006ff */
[C---:B------:R-:W-:Y:S01]  /*2480*/  FMUL.FTZ R223, R219.reuse, R223 ;  /* 0x000000dfdbdf7220 */ /* 0x040fe20000410000 */
[----:B------:R-:W-:-:S03]  /*2490*/  FMUL.FTZ R224, R219, R224 ;  /* 0x000000e0dbe07220 */ /* 0x000fc60000410000 */
[----:B------:R-:W-:Y:S01]  /*24a0*/  FFMA.FTZ R92, R223, R176, R92 ;  /* 0x000000b0df5c7223 */ /* 0x000fe2000001005c */
[----:B------:R-:W-:Y:S01]  /*24b0*/  FFMA.FTZ R94, R224, R177, R94 ;  /* 0x000000b1e05e7223 */ /* 0x000fe2000001005e */
[----:B------:R-:W-:Y:S01]  /*24c0*/  SHF.L.U32 R178, R178, 0x10, RZ ;  /* 0x00000010b2b27819 */ /* 0x000fe200000006ff */
[----:B------:R-:W-:Y:S01]  /*24d0*/  FMUL.FTZ R226, R219, R226 ;  /* 0x000000e2dbe27220 */ /* 0x000fe20000410000 */
[----:B------:R-:W-:-:S03]  /*24e0*/  SHF.L.U32 R179, R179, 0x10, RZ ;  /* 0x00000010b3b37819 */ /* 0x000fc600000006ff */
[----:B------:R-:W-:Y:S01]  /*24f0*/  FFMA.FTZ R96, R226, R178, R96 ;  /* 0x000000b2e2607223 */ /* 0x000fe20000010060 */
[----:B------:R-:W-:Y:S01]  /*2500*/  FMUL.FTZ R228, R219, R227 ;  /* 0x000000e3dbe47220 */ /* 0x000fe20000410000 */
[----:B--2---:R-:W-:Y:S01]  /*2510*/  FADD.FTZ R243, R243, R175 ;  /* 0x000000aff3f37221 */ /* 0x004fe20000010000 */
[----:B------:R-:W-:Y:S01]  /*2520*/  FMUL.FTZ R175, R225, R175 ;  /* 0x000000afe1af7220 */ /* 0x000fe20000410000 */
[----:B------:R-:W-:Y:S01]  /*2530*/  SHF.L.U32 R225, R52, 0x10, RZ ;  /* 0x0000001034e17819 */ /* 0x000fe200000006ff */
[----:B------:R-:W-:Y:S02]  /*2540*/  FADD.FTZ R252, R252, R176 ;  /* 0x000000b0fcfc7221 */ /* 0x000fe40000010000 */
[----:B------:R0:W-:Y:S01]  /*2550*/  STL [R1+0xb4], R243 ;  /* 0x0000b4f301007387 */ /* 0x0001e20000100800 */
[----:B------:R-:W-:Y:S01]  /*2560*/  FADD.FTZ R242, R242, R177 ;  /* 0x000000b1f2f27221 */ /* 0x000fe20000010000 */
[----:B------:R-:W-:Y:S01]  /*2570*/  FMUL.FTZ R176, R225, R176 ;  /* 0x000000b0e1b07220 */ /* 0x000fe20000410000 */
[----:B------:R-:W-:Y:S01]  /*2580*/  SHF.L.U32 R225, R53, 0x10, RZ ;  /* 0x0000001035e17819 */ /* 0x000fe200000006ff */
[----:B0-----:R-:W2:Y:S04]  /*2590*/  LDL.LU R243, [R1+0x84] ;  /* 0x0000840001f37983 */ /* 0x001ea80000300800 */
[----:B------:R-:W-:Y:S01]  /*25a0*/  STL [R1+0x9c], R252 ;  /* 0x00009cfc01007387 */ /* 0x000fe20000100800 */
[----:B------:R-:W-:-:S03]  /*25b0*/  FMUL.FTZ R177, R225, R177 ;  /* 0x000000b1e1b17220 */ /* 0x000fc60000410000 */
[----:B------:R0:W-:Y:S01]  /*25c0*/  STL [R1+0xa4], R242 ;  /* 0x0000a4f201007387 */ /* 0x0001e20000100800 */
[----:B------:R-:W-:Y:S01]  /*25d0*/  SHF.L.U32 R225, R54, 0x10, RZ ;  /* 0x0000001036e17819 */ /* 0x000fe200000006ff */
[----:B---3--:R-:W-:Y:S02]  /*25e0*/  FADD.FTZ R251, R251, R178 ;  /* 0x000000b2fbfb7221 */ /* 0x008fe40000010000 */
[----:B0-----:R-:W3:Y:S02]  /*25f0*/  LDL.LU R242, [R1+0x6c] ;  /* 0x00006c0001f27983 */ /* 0x001ee40000300800 */
[----:B------:R-:W-:Y:S01]  /*2600*/  FMUL.FTZ R225, R225, R178 ;  /* 0x000000b2e1e17220 */ /* 0x000fe20000410000 */
[----:B------:R-:W-:Y:S01]  /*2610*/  SHF.L.U32 R178, R55, 0x10, RZ ;  /* 0x0000001037b27819 */ /* 0x000fe200000006ff */
[----:B----4-:R-:W-:-:S04]  /*2620*/  FADD.FTZ R249, R249, R179 ;  /* 0x000000b3f9f97221 */ /* 0x010fc80000010000 */
[----:B------:R-:W-:Y:S01]  /*2630*/  FMUL.FTZ R227, R178, R179 ;  /* 0x000000b3b2e37220 */ /* 0x000fe20000410000 */
[----:B------:R-:W-:Y:S01]  /*2640*/  SHF.L.U32 R178, R180, 0x10, RZ ;  /* 0x00000010b4b27819 */ /* 0x000fe200000006ff */
[----:B------:R-:W-:Y:S04]  /*2650*/  STL [R1+0x8c], R251 ;  /* 0x00008cfb01007387 */ /* 0x000fe80000100800 */
[----:B------:R0:W-:Y:S01]  /*2660*/  STL [R1+0x94], R249 ;  /* 0x000094f901007387 */ /* 0x0001e20000100800 */
[----:B------:R-:W-:-:S03]  /*2670*/  FADD.FTZ R244, R244, R178 ;  /* 0x000000b2f4f47221 */ /* 0x000fc60000010000 */
[----:B0-----:R-:W4:Y:S04]  /*2680*/  LDL.LU R249, [R1+0x74] ;  /* 0x0000740001f97983 */ /* 0x001f280000300800 */
[----:B------:R0:W-:Y:S04]  /*2690*/  STL [R1+0x7c], R244 ;  /* 0x00007cf401007387 */ /* 0x0001e80000100800 */
[----:B0-----:R-:W4:Y:S01]  /*26a0*/  LDL.LU R244, [R1+0x5c] ;  /* 0x00005c0001f47983 */ /* 0x001f220000300800 */
[----:B------:R-:W-:Y:S01]  /*26b0*/  FFMA.FTZ R98, R228, R179, R98 ;  /* 0x000000b3e4627223 */ /* 0x000fe20000010062 */
        /* <DEDUP_REMOVED lines=14> */
[-C--:B------:R-:W-:Y:S01]  /*27a0*/  FFMA.FTZ R104, R235, R178.reuse, R104 ;  /* 0x000000b2eb687223 */ /* 0x080fe20000010068 */
[----:B------:R-:W-:Y:S01]  /*27b0*/  FMUL.FTZ R182, R179, R178 ;  /* 0x000000b2b3b67220 */ /* 0x000fe20000410000 */
[----:B------:R0:W-:Y:S01]  /*27c0*/  STL [R1+0x84], R243 ;  /* 0x000084f301007387 */ /* 0x0001e20000100800 */
[----:B---3--:R-:W-:Y:S01]  /*27d0*/  FADD.FTZ R242, R242, R178 ;  /* 0x000000b2f2f27221 */ /* 0x008fe20000010000 */
[----:B------:R-:W-:Y:S02]  /*27e0*/  FFMA.FTZ R178, R0, R172, RZ ;  /* 0x000000ac00b27223 */ /* 0x000fe400000100ff */
[----:B0-----:R-:W2:Y:S04]  /*27f0*/  LDL.LU R243, [R1+0x64] ;  /* 0x0000640001f37983 */ /* 0x001ea80000300800 */
[----:B------:R0:W-:Y:S02]  /*2800*/  STL [R1+0x6c], R242 ;  /* 0x00006cf201007387 */ /* 0x0001e40000100800 */
[----:B0-----:R-:W-:Y:S01]  /*2810*/  FFMA.FTZ R242, R217, R216, R178 ;  /* 0x000000d8d9f27223 */ /* 0x001fe200000100b2 */
[----:B------:R-:W-:-:S03]  /*2820*/  SHF.L.U32 R178, R183, 0x10, RZ ;  /* 0x00000010b7b27819 */ /* 0x000fc600000006ff */
[----:B------:R-:W-:-:S04]  /*2830*/  FFMA.FTZ R183, R220, R173, R242 ;  /* 0x000000addcb77223 */ /* 0x000fc800000100f2 */
[----:B------:R-:W-:Y:S01]  /*2840*/  FFMA.FTZ R242, R205, R203, R183 ;  /* 0x000000cbcdf27223 */ /* 0x000fe200000100b7 */
[----:B------:R-:W-:Y:S01]  /*2850*/  SHF.L.U32 R183, R59, 0x10, RZ ;  /* 0x000000103bb77819 */ /* 0x000fe200000006ff */
[----:B----4-:R-:W-:Y:S01]  /*2860*/  FADD.FTZ R249, R249, R178 ;  /* 0x000000b2f9f97221 */ /* 0x010fe20000010000 */
[----:B------:R-:W-:-:S03]  /*2870*/  FFMA.FTZ R106, R236, R178, R106 ;  /* 0x000000b2ec6a7223 */ /* 0x000fc6000001006a */
[----:B------:R-:W-:Y:S01]  /*2880*/  FMUL.FTZ R183, R183, R178 ;  /* 0x000000b2b7b77220 */ /* 0x000fe20000410000 */
[----:B------:R-:W-:Y:S01]  /*2890*/  SHF.L.U32 R178, R184, 0x10, RZ ;  /* 0x00000010b8b27819 */ /* 0x000fe200000006ff */
[----:B------:R0:W-:Y:S04]  /*28a0*/  STL [R1+0x74], R249 ;  /* 0x000074f901007387 */ /* 0x0001e80000100800 */
[----:B------:R-:W-:-:S05]  /*28b0*/  FADD.FTZ R244, R244, R178 ;  /* 0x000000b2f4f47221 */ /* 0x000fca0000010000 */
[----:B------:R1:W-:Y:S04]  /*28c0*/  STL [R1+0x5c], R244 ;  /* 0x00005cf401007387 */ /* 0x0003e80000100800 */
[----:B------:R-:W3:Y:S04]  /*28d0*/  LDL.LU R252, [R1+0x4c] ;  /* 0x00004c0001fc7983 */ /* 0x000ee80000300800 */
[----:B0-----:R-:W4:Y:S01]  /*28e0*/  LDL.LU R249, [R1+0x54] ;  /* 0x0000540001f97983 */ /* 0x001f220000300800 */
[----:B------:R-:W-:Y:S01]  /*28f0*/  FFMA.FTZ R242, R221, R174, R242 ;  /* 0x000000aeddf27223 */ /* 0x000fe200000100f2 */
[C---:B------:R-:W-:Y:S01]  /*2900*/  FMUL.FTZ R237, R219.reuse, R237 ;  /* 0x000000eddbed7220 */ /* 0x040fe20000410000 */
[----:B------:R-:W-:Y:S01]  /*2910*/  FMUL.FTZ R238, R219, R238 ;  /* 0x000000eedbee7220 */ /* 0x000fe20000410000 */
[----:B------:R-:W4:Y:S01]  /*2920*/  LDL.LU R251, [R1+0x3c] ;  /* 0x00003c0001fb7983 */ /* 0x000f220000300800 */
[----:B------:R-:W-:-:S04]  /*2930*/  FFMA.FTZ R242, R204, R202, R242 ;  /* 0x000000caccf27223 */ /* 0x000fc800000100f2 */
[----:B------:R-:W-:-:S04]  /*2940*/  FFMA.FTZ R184, R222, R175, R242 ;  /* 0x000000afdeb87223 */ /* 0x000fc800000100f2 */
[----:B------:R-:W-:Y:S01]  /*2950*/  FFMA.FTZ R242, R201, R200, R184 ;  /* 0x000000c8c9f27223 */ /* 0x000fe200000100b8 */
[----:B------:R-:W-:-:S03]  /*2960*/  SHF.L.U32 R184, R60, 0x10, RZ ;  /* 0x000000103cb87819 */ /* 0x000fc600000006ff */
[----:B------:R-:W-:Y:S01]  /*2970*/  FFMA.FTZ R242, R223, R176, R242 ;  /* 0x000000b0dff27223 */ /* 0x000fe200000100f2 */
[-C--:B------:R-:W-:Y:S01]  /*2980*/  FFMA.FTZ R108, R237, R178.reuse, R108 ;  /* 0x000000b2ed6c7223 */ /* 0x080fe2000001006c */
[----:B------:R-:W-:Y:S02]  /*2990*/  FMUL.FTZ R184, R184, R178 ;  /* 0x000000b2b8b87220 */ /* 0x000fe40000410000 */
[----:B------:R-:W-:Y:S01]  /*29a0*/  FFMA.FTZ R242, R199, R198, R242 ;  /* 0x000000c6c7f27223 */ /* 0x000fe200000100f2 */
        /* <DEDUP_REMOVED lines=8> */
[----:B------:R-:W-:Y:S01]  /*2a30*/  FMUL.FTZ R239, R219, R239 ;  /* 0x000000efdbef7220 */ /* 0x000fe20000410000 */
[----:B--2---:R-:W-:Y:S01]  /*2a40*/  FADD.FTZ R243, R243, R178 ;  /* 0x000000b2f3f37221 */ /* 0x004fe20000010000 */
[----:B------:R-:W-:Y:S01]  /*2a50*/  SHF.L.U32 R178, R186, 0x10, RZ ;  /* 0x00000010bab27819 */ /* 0x000fe200000006ff */
[----:B------:R-:W-:-:S03]  /*2a60*/  FFMA.FTZ R186, R228, R227, R242 ;  /* 0x000000e3e4ba7223 */ /* 0x000fc600000100f2 */
[----:B------:R0:W-:Y:S01]  /*2a70*/  STL [R1+0x64], R243 ;  /* 0x000064f301007387 */ /* 0x0001e20000100800 */
[----:B------:R-:W-:Y:S01]  /*2a80*/  FFMA.FTZ R242, R193, R192, R186 ;  /* 0x000000c0c1f27223 */ /* 0x000fe200000100ba */
[----:B------:R-:W-:Y:S02]  /*2a90*/  SHF.L.U32 R186, R62, 0x10, RZ ;  /* 0x000000103eba7819 */ /* 0x000fe400000006ff */
[----:B-1----:R-:W2:Y:S01]  /*2aa0*/  LDL.LU R244, [R1+0xc] ;  /* 0x00000c0001f47983 */ /* 0x002ea20000300800 */
[-C--:B------:R-:W-:Y:S02]  /*2ab0*/  FFMA.FTZ R112, R239, R178.reuse, R112 ;  /* 0x000000b2ef707223 */ /* 0x080fe40000010070 */
[----:B------:R-:W-:Y:S01]  /*2ac0*/  FMUL.FTZ R186, R186, R178 ;  /* 0x000000b2baba7220 */ /* 0x000fe20000410000 */
[----:B0-----:R-:W2:Y:S01]  /*2ad0*/  LDL.LU R243, [R1+0x44] ;  /* 0x0000440001f37983 */ /* 0x001ea20000300800 */
[----:B---3--:R-:W-:Y:S01]  /*2ae0*/  FADD.FTZ R252, R252, R178 ;  /* 0x000000b2fcfc7221 */ /* 0x008fe20000010000 */
[----:B------:R-:W-:-:S05]  /*2af0*/  SHF.L.U32 R178, R187, 0x10, RZ ;  /* 0x00000010bbb27819 */ /* 0x000fca00000006ff */
[----:B----4-:R-:W-:Y:S01]  /*2b00*/  FADD.FTZ R249, R249, R178 ;  /* 0x000000b2f9f97221 */ /* 0x010fe20000010000 */
[----:B------:R-:W-:Y:S04]  /*2b10*/  STL [R1+0x4c], R252 ;  /* 0x00004cfc01007387 */ /* 0x000fe80000100800 */
[----:B------:R0:W-:Y:S04]  /*2b20*/  STL [R1+0x54], R249 ;  /* 0x000054f901007387 */ /* 0x0001e80000100800 */
[----:B0-----:R-:W3:Y:S01]  /*2b30*/  LDL.LU R249, [R1+0x14] ;  /* 0x0000140001f97983 */ /* 0x001ee20000300800 */
[----:B------:R-:W-:-:S04]  /*2b40*/  FFMA.FTZ R242, R229, R180, R242 ;  /* 0x000000b4e5f27223 */ /* 0x000fc800000100f2 */
[----:B------:R-:W-:-:S04]  /*2b50*/  FFMA.FTZ R242, R23, R22, R242 ;  /* 0x0000001617f27223 */ /* 0x000fc800000100f2 */
[----:B------:R-:W-:Y:S01]  /*2b60*/  FFMA.FTZ R187, R230, R181, R242 ;  /* 0x000000b5e6bb7223 */ /* 0x000fe200000100f2 */
[----:B------:R-:W-:-:S03]  /*2b70*/  FMUL.FTZ R240, R219, R240 ;  /* 0x000000f0dbf07220 */ /* 0x000fc60000410000 */
[----:B------:R-:W-:Y:S01]  /*2b80*/  FFMA.FTZ R242, R21, R20, R187 ;  /* 0x0000001415f27223 */ /* 0x000fe200000100bb */
[----:B------:R-:W-:Y:S01]  /*2b90*/  SHF.L.U32 R187, R63, 0x10, RZ ;  /* 0x000000103fbb7819 */ /* 0x000fe200000006ff */
[----:B------:R-:W-:Y:S02]  /*2ba0*/  FFMA.FTZ R114, R240, R178, R114 ;  /* 0x000000b2f0727223 */ /* 0x000fe40000010072 */
[----:B------:R-:W-:Y:S02]  /*2bb0*/  FFMA.FTZ R242, R235, R182, R242 ;  /* 0x000000b6ebf27223 */ /* 0x000fe400000100f2 */
[----:B------:R-:W-:Y:S01]  /*2bc0*/  FMUL.FTZ R187, R187, R178 ;  /* 0x000000b2bbbb7220 */ /* 0x000fe20000410000 */
[----:B------:R-:W-:Y:S01]  /*2bd0*/  SHF.L.U32 R178, R188, 0x10, RZ ;  /* 0x00000010bcb27819 */ /* 0x000fe200000006ff */
[----:B------:R-:W-:Y:S01]  /*2be0*/  FMUL.FTZ R241, R219, R241 ;  /* 0x000000f1dbf17220 */ /* 0x000fe20000410000 */
[----:B------:R-:W-:-:S03]  /*2bf0*/  FFMA.FTZ R242, R19, R18, R242 ;  /* 0x0000001213f27223 */ /* 0x000fc600000100f2 */
[----:B------:R-:W-:Y:S01]  /*2c00*/  FADD.FTZ R251, R251, R178 ;  /* 0x000000b2fbfb7221 */ /* 0x000fe20000010000 */
[----:B------:R-:W-:-:S04]  /*2c10*/  FFMA.FTZ R188, R236, R183, R242 ;  /* 0x000000b7ecbc7223 */ /* 0x000fc800000100f2 */
[----:B------:R-:W-:Y:S01]  /*2c20*/  STL [R1+0x3c], R251 ;  /* 0x00003cfb01007387 */ /* 0x000fe20000100800 */
[----:B------:R-:W-:Y:S01]  /*2c30*/  FFMA.FTZ R242, R17, R16, R188 ;  /* 0x0000001011f27223 */ /* 0x000fe200000100bc */
[----:B------:R-:W-:-:S03]  /*2c40*/  SHF.L.U32 R188, R64, 0x10, RZ ;  /* 0x0000001040bc7819 */ /* 0x000fc600000006ff */
[----:B------:R-:W-:Y:S01]  /*2c50*/  FFMA.FTZ R242, R237, R184, R242 ;  /* 0x000000b8edf27223 */ /* 0x000fe200000100f2 */
[----:B------:R-:W-:Y:S01]  /*2c60*/  SHF.L.U32 R189, R189, 0x10, RZ ;  /* 0x00000010bdbd7819 */ /* 0x000fe200000006ff */
[----:B------:R-:W-:Y:S01]  /*2c70*/  FMUL.FTZ R188, R188, R178 ;  /* 0x000000b2bcbc7220 */ /* 0x000fe20000410000 */
[----:B------:R-:W-:-:S04]  /*2c80*/  FADD.FTZ R179, RZ, R172 ;  /* 0x000000acffb37221 */ /* 0x000fc80000010000 */
[----:B------:R-:W-:Y:S01]  /*2c90*/  FADD.FTZ R179, R216, R179 ;  /* 0x000000b3d8b37221 */ /* 0x000fe20000010000 */
[----:B--2---:R-:W-:-:S05]  /*2ca0*/  FFMA.FTZ R244, R241, R178, R244 ;  /* 0x000000b2f1f47223 */ /* 0x004fca00000100f4 */
[----:B------:R0:W-:Y:S01]  /*2cb0*/  STL [R1+0xc], R244 ;  /* 0x00000cf401007387 */ /* 0x0001e20000100800 */
[----:B------:R-:W-:Y:S01]  /*2cc0*/  FFMA.FTZ R178, R15, R14, R242 ;  /* 0x0000000e0fb27223 */ /* 0x000fe200000100f2 */
[----:B------:R-:W-:Y:S02]  /*2cd0*/  FMUL.FTZ R242, R219, R245 ;  /* 0x000000f5dbf27220 */ /* 0x000fe40000410000 */
[----:B0-----:R-:W2:Y:S01]  /*2ce0*/  LDL.LU R244, [R1+0x2c] ;  /* 0x00002c0001f47983 */ /* 0x001ea20000300800 */
[----:B------:R-:W-:-:S03]  /*2cf0*/  FADD.FTZ R243, R243, R189 ;  /* 0x000000bdf3f37221 */ /* 0x000fc60000010000 */
[----:B------:R-:W4:Y:S04]  /*2d00*/  LDL.LU R251, [R1+0x1c] ;  /* 0x00001c0001fb7983 */ /* 0x000f280000300800 */
[----:B------:R-:W-:Y:S04]  /*2d10*/  STL [R1+0x44], R243 ;  /* 0x000044f301007387 */ /* 0x000fe80000100800 */
[----:B------:R-:W4:Y:S01]  /*2d20*/  LDL.LU R245, [R1+0x34] ;  /* 0x0000340001f57983 */ /* 0x000f220000300800 */
[----:B---3--:R-:W-:-:S05]  /*2d30*/  FFMA.FTZ R249, R242, R189, R249 ;  /* 0x000000bdf2f97223 */ /* 0x008fca00000100f9 */
[----:B------:R0:W-:Y:S04]  /*2d40*/  STL [R1+0x14], R249 ;  /* 0x000014f901007387 */ /* 0x0001e80000100800 */
[----:B0-----:R-:W3:Y:S01]  /*2d50*/  LDL.LU R249, [R1+0x24] ;  /* 0x0000240001f97983 */ /* 0x001ee20000300800 */
        /* <DEDUP_REMOVED lines=24> */
[----:B------:R-:W-:-:S03]  /*2ee0*/  FFMA.FTZ R178, R238, R185, R178 ;  /* 0x000000b9eeb27223 */ /* 0x000fc600000100b2 */
[----:B------:R-:W-:Y:S01]  /*2ef0*/  FADD.FTZ R179, R179, R185 ;  /* 0x000000b9b3b37221 */ /* 0x000fe20000010000 */
[----:B------:R-:W-:Y:S01]  /*2f00*/  FFMA.FTZ R178, R13, R12, R178 ;  /* 0x0000000c0db27223 */ /* 0x000fe200000100b2 */
[----:B------:R-:W-:Y:S02]  /*2f10*/  SHF.L.U32 R190, R190, 0x10, RZ ;  /* 0x00000010bebe7819 */ /* 0x000fe400000006ff */
[----:B------:R-:W-:Y:S01]  /*2f20*/  FADD.FTZ R179, R179, R12 ;  /* 0x0000000cb3b37221 */ /* 0x000fe20000010000 */
[----:B------:R-:W-:Y:S01]  /*2f30*/  FFMA.FTZ R178, R239, R186, R178 ;  /* 0x000000baefb27223 */ /* 0x000fe200000100b2 */
[----:B------:R-:W-:Y:S02]  /*2f40*/  SHF.L.U32 R243, R65, 0x10, RZ ;  /* 0x0000001041f37819 */ /* 0x000fe400000006ff */
[----:B------:R-:W-:Y:S01]  /*2f50*/  FADD.FTZ R179, R179, R186 ;  /* 0x000000bab3b37221 */ /* 0x000fe20000010000 */
[----:B------:R-:W-:-:S03]  /*2f60*/  FFMA.FTZ R178, R11, R10, R178 ;  /* 0x0000000a0bb27223 */ /* 0x000fc600000100b2 */
[----:B------:R-:W-:Y:S01]  /*2f70*/  FADD.FTZ R179, R179, R10 ;  /* 0x0000000ab3b37221 */ /* 0x000fe20000010000 */
[----:B------:R-:W-:Y:S01]  /*2f80*/  FMUL.FTZ R189, R243, R189 ;  /* 0x000000bdf3bd7220 */ /* 0x000fe20000410000 */
        /* <DEDUP_REMOVED lines=13> */
[----:B--2---:R-:W-:-:S05]  /*3060*/  FADD.FTZ R244, R244, R190 ;  /* 0x000000bef4f47221 */ /* 0x004fca0000010000 */
[----:B------:R0:W-:Y:S01]  /*3070*/  STL [R1+0x2c], R244 ;  /* 0x00002cf401007387 */ /* 0x0001e20000100800 */
[----:B----4-:R-:W-:Y:S01]  /*3080*/  FFMA.FTZ R251, R243, R190, R251 ;  /* 0x000000bef3fb7223 */ /* 0x010fe200000100fb */
[----:B0-----:R-:W-:-:S05]  /*3090*/  SHF.L.U32 R244, R66, 0x10, RZ ;  /* 0x0000001042f47819 */ /* 0x001fca00000006ff */
[----:B------:R-:W-:Y:S01]  /*30a0*/  FMUL.FTZ R190, R244, R190 ;  /* 0x000000bef4be7220 */ /* 0x000fe20000410000 */
[----:B------:R-:W-:Y:S01]  /*30b0*/  SHF.L.U32 R244, R191, 0x10, RZ ;  /* 0x00000010bff47819 */ /* 0x000fe200000006ff */
[----:B------:R-:W-:-:S04]  /*30c0*/  FMUL.FTZ R191, R219, R248 ;  /* 0x000000f8dbbf7220 */ /* 0x000fc80000410000 */
[----:B------:R-:W-:Y:S01]  /*30d0*/  FADD.FTZ R245, R245, R244 ;  /* 0x000000f4f5f57221 */ /* 0x000fe20000010000 */
[----:B------:R-:W-:Y:S04]  /*30e0*/  STL [R1+0x1c], R251 ;  /* 0x00001cfb01007387 */ /* 0x000fe80000100800 */
[----:B------:R0:W-:Y:S01]  /*30f0*/  STL [R1+0x34], R245 ;  /* 0x000034f501007387 */ /* 0x0001e20000100800 */
[----:B------:R-:W-:Y:S01]  /*3100*/  FFMA.FTZ R178, R243, R190, R178 ;  /* 0x000000bef3b27223 */ /* 0x000fe200000100b2 */
[----:B------:R-:W-:-:S03]  /*3110*/  FADD.FTZ R179, R179, R190 ;  /* 0x000000beb3b37221 */ /* 0x000fc60000010000 */
[----:B------:R-:W-:Y:S01]  /*3120*/  FFMA.FTZ R178, R3, R2, R178 ;  /* 0x0000000203b27223 */ /* 0x000fe200000100b2 */
[----:B0-----:R-:W-:Y:S01]  /*3130*/  SHF.L.U32 R245, R67, 0x10, RZ ;  /* 0x0000001043f57819 */ /* 0x001fe200000006ff */
[----:B---3--:R-:W-:-:S05]  /*3140*/  FFMA.FTZ R249, R191, R244, R249 ;  /* 0x000000f4bff97223 */ /* 0x008fca00000100f9 */
[----:B------:R0:W-:Y:S01]  /*3150*/  STL [R1+0x24], R249 ;  /* 0x000024f901007387 */ /* 0x0001e20000100800 */
[----:B------:R-:W-:Y:S01]  /*3160*/  FMUL.FTZ R244, R245, R244 ;  /* 0x000000f4f5f47220 */ /* 0x000fe20000410000 */
[----:B------:R-:W-:-:S03]  /*3170*/  FADD.FTZ R179, R179, R2 ;  /* 0x00000002b3b37221 */ /* 0x000fc60000010000 */
[----:B------:R-:W-:Y:S01]  /*3180*/  FFMA.FTZ R178, R191, R244, R178 ;  /* 0x000000f4bfb27223 */ /* 0x000fe200000100b2 */
[----:B------:R-:W-:-:S03]  /*3190*/  FADD.FTZ R179, R179, R244 ;  /* 0x000000f4b3b37221 */ /* 0x000fc60000010000 */
[----:B------:R-:W-:Y:S01]  /*31a0*/  FFMA.FTZ R178, R250, R247, R178 ;  /* 0x000000f7fab27223 */ /* 0x000fe200000100b2 */
[----:B------:R-:W-:Y:S01]  /*31b0*/  FADD.FTZ R179, R179, R247 ;  /* 0x000000f7b3b37221 */ /* 0x000fe20000010000 */
[----:B0-----:R-:W-:Y:S06]  /*31c0*/  BRA `(.L_x_1811) ;  /* 0x0000000400187947 */ /* 0x001fec0003800000 */
.L_x_1810:
[----:B-----5:R-:W-:Y:S01]  /*31d0*/  ISETP.GE.AND P2, PT, R233, 0x1, PT ;  /* 0x00000001e900780c */ /* 0x020fe20003f46270 */
[----:B------:R-:W-:Y:S01]  /*31e0*/  HFMA2 R206, -RZ, RZ, 0, 0 ;  /* 0x00000000ffce7431 */ /* 0x000fe200000001ff */
[----:B------:R-:W-:Y:S02]  /*31f0*/  MOV R232, UR14 ;  /* 0x0000000e00e87c02 */ /* 0x000fe40008000f00 */
[----:B------:R-:W-:Y:S02]  /*3200*/  MOV R231, UR15 ;  /* 0x0000000f00e77c02 */ /* 0x000fe40008000f00 */
[----:B------:R-:W-:-:S04]  /*3210*/  ISETP.NE.U32.AND P0, PT, R232, RZ, PT ;  /* 0x000000ffe800720c */ /* 0x000fc80003f05070 */
[----:B------:R-:W-:-:S03]  /*3220*/  ISETP.NE.AND.EX P0, PT, R231, RZ, PT, P0 ;  /* 0x000000ffe700720c */ /* 0x000fc60003f05300 */
[----:B------:R-:W0:Y:S01]  /*3230*/  @P2 LDC R178, c[0x0][0x388] ;  /* 0x0000e200ffb22b82 */ /* 0x000e220000000800 */
[----:B------:R-:W-:-:S05]  /*3240*/  @P2 IADD3 R179, PT, PT, R233, -0x1, RZ ;  /* 0xffffffffe9b32810 */ /* 0x000fca0007ffe0ff */
[----:B0-----:R-:W-:-:S05]  /*3250*/  @P2 IMAD R178, R179, R178, RZ ;  /* 0x000000b2b3b22224 */ /* 0x001fca00078e02ff */
[----:B------:R-:W-:-:S04]  /*3260*/  @P2 SHF.R.S32.HI R179, RZ, 0x1f, R178 ;  /* 0x0000001fffb32819 */ /* 0x000fc800000114b2 */
[----:B------:R-:W-:Y:S02]  /*3270*/  @P2 LEA.HI R178, R179, R178, RZ, 0x3 ;  /* 0x000000b2b3b22211 */ /* 0x000fe400078f18ff */
[----:B------:R-:W0:Y:S02]  /*3280*/  @P2 S2R R179, SR_TID.X ;  /* 0x0000000000b32919 */ /* 0x000e240000002100 */
[----:B0-----:R-:W-:-:S04]  /*3290*/  @P2 LOP3.LUT R179, R179, 0x1f, RZ, 0xc0, !PT ;  /* 0x0000001fb3b32812 */ /* 0x001fc800078ec0ff */
[----:B------:R-:W-:Y:S02]  /*32a0*/  @P2 LEA.HI.SX32 R206, R178, R179, 0x1d ;  /* 0x000000b3b2ce2211 */ /* 0x000fe400078feaff */
[----:B------:R-:W-:Y:S01]  /*32b0*/  CS2R R178, SRZ ;  /* 0x0000000000b27805 */ /* 0x000fe2000001ff00 */
[----:B------:R-:W-:Y:S06]  /*32c0*/  @P0 BRA `(.L_x_1812) ;  /* 0x0000000000400947 */ /* 0x000fec0003800000 */
[----:B------:R-:W0:Y:S01]  /*32d0*/  LDC.64 R248, c[0x0][0x3b0] ;  /* 0x0000ec00fff87b82 */ /* 0x000e220000000a00 */
[C---:B------:R-:W-:Y:S02]  /*32e0*/  IADD3 R208, PT, PT, R206.reuse, 0x20, RZ ;  /* 0x00000020ced07810 */ /* 0x040fe40007ffe0ff */
[C---:B------:R-:W-:Y:S02]  /*32f0*/  IADD3 R210, PT, PT, R206.reuse, 0x40, RZ ;  /* 0x00000040ced27810 */ /* 0x040fe40007ffe0ff */
[C---:B------:R-:W-:Y:S02]  /*3300*/  IADD3 R212, PT, PT, R206.reuse, 0x60, RZ ;  /* 0x00000060ced47810 */ /* 0x040fe40007ffe0ff */
[C---:B------:R-:W-:Y:S01]  /*3310*/  IADD3 R214, PT, PT, R206.reuse, 0x80, RZ ;  /* 0x00000080ced67810 */ /* 0x040fe20007ffe0ff */
[----:B0-----:R-:W-:-:S04]  /*3320*/  IMAD.WIDE.U32 R206, R206, 0x8, R248 ;  /* 0x00000008cece7825 */ /* 0x001fc800078e00f8 */
        /* <DEDUP_REMOVED lines=10> */
.L_x_1812:
[----:B------:R-:W0:Y:S01]  /*33d0*/  S2R R26, SR_TID.X ;  /* 0x00000000001a7919 */ /* 0x000e220000002100 */
[----:B------:R-:W1:Y:S01]  /*33e0*/  LDC.64 R32, c[0x0][0x438] ;  /* 0x00010e00ff207b82 */ /* 0x000e620000000a00 */
[----:B------:R-:W-:Y:S01]  /*33f0*/  IMAD R24, R218, UR8, RZ ;  /* 0x00000008da187c24 */ /* 0x000fe2000f8e02ff */
[C---:B------:R-:W-:Y:S02]  /*3400*/  IADD3 R34, PT, PT, R206.reuse, 0x40, RZ ;  /* 0x00000040ce227810 */ /* 0x040fe40007ffe0ff */
[C---:B------:R-:W-:Y:S02]  /*3410*/  IADD3 R36, PT, PT, R206.reuse, 0x60, RZ ;  /* 0x00000060ce247810 */ /* 0x040fe40007ffe0ff */
[----:B------:R-:W-:Y:S02]  /*3420*/  SHF.R.S32.HI R25, RZ, 0x1f, R24 ;  /* 0x0000001fff197819 */ /* 0x000fe40000011418 */
[----:B------:R-:W3:Y:S01]  /*3430*/  LDC.64 R40, c[0x0][0x3b0] ;  /* 0x0000ec00ff287b82 */ /* 0x000ee20000000a00 */
[----:B------:R-:W-:-:S02]  /*3440*/  IADD3 R38, PT, PT, R206, 0x80, RZ ;  /* 0x00000080ce267810 */ /* 0x000fc40007ffe0ff */
[----:B------:R-:W-:Y:S02]  /*3450*/  LEA.HI R25, R25, R24, RZ, 0x3 ;  /* 0x0000001819197211 */ /* 0x000fe400078f18ff */
[----:B0-----:R-:W-:Y:S01]  /*3460*/  LOP3.LUT R26, R26, 0x1f, RZ, 0xc0, !PT ;  /* 0x0000001f1a1a7812 */ /* 0x001fe200078ec0ff */
[----:B---3--:R-:W-:-:S03]  /*3470*/  IMAD.WIDE.U32 R34, R34, 0x8, R40 ;  /* 0x0000000822227825 */ /* 0x008fc600078e0028 */
[----:B------:R-:W-:Y:S01]  /*3480*/  LEA.HI.SX32 R26, R25, R26, 0x1d ;  /* 0x0000001a191a7211 */ /* 0x000fe200078feaff */
[--C-:B------:R-:W-:Y:S01]  /*3490*/  IMAD.WIDE.U32 R36, R36, 0x8, R40.reuse ;  /* 0x0000000824247825 */ /* 0x100fe200078e0028 */
[----:B------:R-:W5:Y:S02]  /*34a0*/  LDG.E.64 R210, desc[UR6][R34.64] ;  /* 0x0000000622d27981 */ /* 0x000f64000c1e1b00 */
[----:B------:R-:W-:Y:S01]  /*34b0*/  IADD3 R28, PT, PT, R26, 0x20, RZ ;  /* 0x000000201a1c7810 */ /* 0x000fe20007ffe0ff */
[----:B------:R-:W-:Y:S01]  /*34c0*/  IMAD.WIDE.U32 R38, R38, 0x8, R40 ;  /* 0x0000000826267825 */ /* 0x000fe200078e0028 */
[C---:B------:R-:W-:Y:S01]  /*34d0*/  IADD3 R30, PT, PT, R26.reuse, 0x40, RZ ;  /* 0x000000401a1e7810 */ /* 0x040fe20007ffe0ff */
[----:B------:R-:W5:Y:S01]  /*34e0*/  LDG.E.64 R212, desc[UR6][R36.64] ;  /* 0x0000000624d47981 */ /* 0x000f62000c1e1b00 */
[----:B------:R-:W-:Y:S01]  /*34f0*/  IADD3 R25, PT, PT, R26, 0x60, RZ ;  /* 0x000000601a197810 */ /* 0x000fe20007ffe0ff */
[--C-:B-1----:R-:W-:Y:S01]  /*3500*/  IMAD.WIDE.U32 R28, R28, 0x10, R32.reuse ;  /* 0x000000101c1c7825 */ /* 0x102fe200078e0020 */
[C---:B------:R-:W-:Y:S01]  /*3510*/  IADD3 R24, PT, PT, R26.reuse, 0x80, RZ ;  /* 0x000000801a187810 */ /* 0x040fe20007ffe0ff */
[----:B------:R-:W5:Y:S02]  /*3520*/  LDG.E.64 R214, desc[UR6][R38.64] ;  /* 0x0000000626d67981 */ /* 0x000f64000c1e1b00 */
[----:B------:R-:W-:-:S04]  /*3530*/  IMAD.WIDE.U32 R26, R26, 0x10, R32 ;  /* 0x000000101a1a7825 */ /* 0x000fc800078e0020 */
[----:B------:R-:W-:-:S04]  /*3540*/  IMAD.WIDE.U32 R30, R30, 0x10, R32 ;  /* 0x000000101e1e7825 */ /* 0x000fc800078e0020 */
[--C-:B------:R-:W-:Y:S01]  /*3550*/  IMAD.WIDE.U32 R248, R25, 0x10, R32.reuse ;  /* 0x0000001019f87825 */ /* 0x100fe200078e0020 */
[----:B------:R-:W5:Y:S03]  /*3560*/  LDG.E.128 R36, desc[UR6][R28.64] ;  /* 0x000000061c247981 */ /* 0x000f66000c1e1d00 */
[----:B------:R-:W-:Y:S01]  /*3570*/  IMAD.WIDE.U32 R42, R24, 0x10, R32 ;  /* 0x00000010182a7825 */ /* 0x000fe200078e0020 */
[----:B------:R-:W-:-:S03]  /*3580*/  IADD3 R32, PT, PT, R206, 0x20, RZ ;  /* 0x00000020ce207810 */ /* 0x000fc60007ffe0ff */
[----:B------:R-:W-:-:S04]  /*3590*/  IMAD.WIDE.U32 R24, R206, 0x8, R40 ;  /* 0x00000008ce187825 */ /* 0x000fc800078e0028 */
[----:B------:R-:W-:Y:S01]  /*35a0*/  IMAD.WIDE.U32 R32, R32, 0x8, R40 ;  /* 0x0000000820207825 */ /* 0x000fe200078e0028 */
[----:B------:R0:W5:Y:S04]  /*35b0*/  LDG.E.64 R206, desc[UR6][R24.64] ;  /* 0x0000000618ce7981 */ /* 0x000168000c1e1b00 */
[----:B------:R1:W5:Y:S01]  /*35c0*/  LDG.E.64 R208, desc[UR6][R32.64] ;  /* 0x0000000620d07981 */ /* 0x000362000c1e1b00 */
[----:B0-----:R-:W-:Y:S02]  /*35d0*/  MOV R24, R42 ;  /* 0x0000002a00187202 */ /* 0x001fe40000000f00 */
[----:B------:R-:W-:Y:S02]  /*35e0*/  MOV R25, R43 ;  /* 0x0000002b00197202 */ /* 0x000fe40000000f00 */
[----:B------:R1:W5:Y:S04]  /*35f0*/  LDG.E.128 R40, desc[UR6][R26.64] ;  /* 0x000000061a287981 */ /* 0x000368000c1e1d00 */
[----:B------:R1:W5:Y:S04]  /*3600*/  LDG.E.128 R32, desc[UR6][R30.64] ;  /* 0x000000061e207981 */ /* 0x000368000c1e1d00 */
[----:B------:R-:W5:Y:S04]  /*3610*/  LDG.E.128 R24, desc[UR6][R24.64] ;  /* 0x0000000618187981 */ /* 0x000f68000c1e1d00 */
[----:B------:R1:W5:Y:S02]  /*3620*/  LDG.E.128 R28, desc[UR6][R248.64] ;  /* 0x00000006f81c7981 */ /* 0x000364000c1e1d00 */
.L_x_1811:
[----:B------:R-:W-:Y:S05]  /*3630*/  BSYNC.RECONVERGENT B1 ;  /* 0x0000000000017941 */ /* 0x000fea0003800200 */
.L_x_1809:
[----:B------:R-:W-:-:S03]  /*3640*/  UMOV UR4, 0xffffffff ;  /* 0xffffffff00047882 */ /* 0x000fc60000000000 */
[----:B------:R-:W-:Y:S05]  /*3650*/  BRA.DIV UR4, `(.L_x_1813) ;  /* 0x0000011a04bc7947 */ /* 0x000fea000b800000 */
[----:B------:R-:W1:Y:S02]  /*3660*/  SHFL.BFLY PT, R245, R179, 0x1, 0x1f ;  /* 0x0c201f00b3f57f89 */ /* 0x000e6400000e0000 */
[----:B-1----:R-:W-:Y:S02]  /*3670*/  FADD.FTZ R249, R245, R179 ;  /* 0x000000b3f5f97221 */ /* 0x002fe40000010000 */
        /* <DEDUP_REMOVED lines=10> */
[----:B------:R-:W0:Y:S04]  /*3720*/  SHFL.BFLY PT, R178, R249, 0x8, 0x1f ;  /* 0x0d001f00f9b27f89 */ /* 0x000e2800000e0000 */
[----:B------:R-:W1:Y:S01]  /*3730*/  SHFL.BFLY PT, R179, R251, 0x8, 0x1f ;  /* 0x0d001f00fbb37f89 */ /* 0x000e6200000e0000 */
[----:B0-----:R-:W-:Y:S01]  /*3740*/  FADD.FTZ R178, R249, R178 ;  /* 0x000000b2f9b27221 */ /* 0x001fe20000010000 */
[----:B-1----:R-:W-:-:S04]  /*3750*/  FADD.FTZ R249, R251, R179 ;  /* 0x000000b3fbf97221 */ /* 0x002fc80000010000 */
[----:B------:R0:W1:Y:S04]  /*3760*/  SHFL.BFLY PT, R251, R178, 0x10, 0x1f ;  /* 0x0e001f00b2fb7f89 */ /* 0x00006800000e0000 */
[----:B------:R0:W3:Y:S02]  /*3770*/  SHFL.BFLY PT, R179, R249, 0x10, 0x1f ;  /* 0x0e001f00f9b37f89 */ /* 0x0000e400000e0000 */
.L_x_2295:
[----:B------:R-:W4:Y:S01]  /*3780*/  S2R R246, SR_TID.X ;  /* 0x0000000000f67919 */ /* 0x000f220000002100 */
[----:B------:R-:W-:Y:S01]  /*3790*/  @P2 IADD3 R233, PT, PT, R233, -0x1, RZ ;  /* 0xffffffffe9e92810 */ /* 0x000fe20007ffe0ff */
[----:B01----:R-:W-:-:S04]  /*37a0*/  FADD.FTZ R178, R178, R251 ;  /* 0x000000fbb2b27221 */ /* 0x003fc80000010000 */
[----:B------:R-:W-:Y:S02]  /*37b0*/  @P2 IMAD R245, R233, UR8, RZ ;  /* 0x00000008e9f52c24 */ /* 0x000fe4000f8e02ff */
[----:B---3--:R-:W-:Y:S02]  /*37c0*/  FADD.FTZ R233, R249, R179 ;  /* 0x000000b3f9e97221 */ /* 0x008fe40000010000 */
[----:B------:R-:W0:Y:S01]  /*37d0*/  @P2 LDC.64 R248, c[0x0][0x390] ;  /* 0x0000e400fff82b82 */ /* 0x000e220000000a00 */
[----:B------:R-:W-:-:S04]  /*37e0*/  @P2 SHF.R.S32.HI R179, RZ, 0x1f, R245 ;  /* 0x0000001fffb32819 */ /* 0x000fc800000114f5 */
[----:B------:R-:W-:Y:S01]  /*37f0*/  @P2 LEA.HI R245, R179, R245, RZ, 0x3 ;  /* 0x000000f5b3f52211 */ /* 0x000fe200078f18ff */
[----:B------:R-:W-:Y:S01]  /*3800*/  HFMA2 R179, -RZ, RZ, 0, 0 ;  /* 0x00000000ffb37431 */ /* 0x000fe200000001ff */
[----:B----4-:R-:W-:-:S04]  /*3810*/  LOP3.LUT R251, R246, 0x1f, RZ, 0xc0, !PT ;  /* 0x0000001ff6fb7812 */ /* 0x010fc800078ec0ff */
[----:B------:R-:W-:Y:S01]  /*3820*/  @P2 LEA.HI.SX32 R179, R245, R251, 0x1d ;  /* 0x000000fbf5b32211 */ /* 0x000fe200078feaff */
[----:B------:R1:W-:Y:S04]  /*3830*/  STL [R1+0xf4], R251 ;  /* 0x0000f4fb01007387 */ /* 0x0003e80000100800 */
[----:B0-----:R-:W-:-:S05]  /*3840*/  @P2 IMAD.WIDE.U32 R248, R179, 0x10, R248 ;  /* 0x00000010b3f82825 */ /* 0x001fca00078e00f8 */
[----:B------:R1:W5:Y:S01]  /*3850*/  @P2 LDG.E.128 R160, desc[UR6][R248.64] ;  /* 0x00000006f8a02981 */ /* 0x000362000c1e1d00 */
[----:B------:R-:W-:Y:S01]  /*3860*/  ISETP.NE.U32.AND P0, PT, R232, RZ, PT ;  /* 0x000000ffe800720c */ /* 0x000fe20003f05070 */
[----:B------:R-:W-:Y:S02]  /*3870*/  IMAD R245, R218, UR8, RZ ;  /* 0x00000008daf57c24 */ /* 0x000fe4000f8e02ff */
[----:B------:R-:W-:Y:S01]  /*3880*/  FMUL.FTZ R246, R178, UR10 ;  /* 0x0000000ab2f67c20 */ /* 0x000fe20008410000 */
[----:B------:R-:W-:Y:S01]  /*3890*/  ISETP.NE.AND P3, PT, RZ, UR9, PT ;  /* 0x00000009ff007c0c */ /* 0x000fe2000bf65270 */
[----:B------:R-:W-:Y:S01]  /*38a0*/  BSSY.RECONVERGENT B1, `(.L_x_1814) ;  /* 0x0000346000017945 */ /* 0x000fe20003800200 */
[----:B------:R-:W-:Y:S02]  /*38b0*/  ISETP.NE.AND.EX P0, PT, R231, RZ, PT, P0 ;  /* 0x000000ffe700720c */ /* 0x000fe40003f05300 */
[----:B------:R-:W-:Y:S02]  /*38c0*/  SHF.R.S32.HI R178, RZ, 0x1f, R245 ;  /* 0x0000001fffb27819 */ /* 0x000fe400000114f5 */
[----:B------:R-:W-:-:S02]  /*38d0*/  FSEL R246, R246, RZ, !P3 ;  /* 0x000000fff6f67208 */ /* 0x000fc40005800000 */
[----:B------:R-:W-:Y:S01]  /*38e0*/  LEA.HI R245, R178, R245, RZ, 0x3 ;  /* 0x000000f5b2f57211 */ /* 0x000fe200078f18ff */
[----:B------:R-:W-:-:S03]  /*38f0*/  FMUL.FTZ R178, R233, UR10 ;  /* 0x0000000ae9b27c20 */ /* 0x000fc60008410000 */
[----:B------:R-:W-:-:S03]  /*3900*/  LEA.HI.SX32 R252, R245, R251, 0x1d ;  /* 0x000000fbf5fc7211 */ /* 0x000fc600078feaff */
[----:B-1----:R-:W-:Y:S05]  /*3910*/  @P0 BRA `(.L_x_1815) ;  /* 0x0000001c00800947 */ /* 0x002fea0003800000 */
[----:B------:R-:W-:Y:S02]  /*3920*/  MOV R233, UR20 ;  /* 0x0000001400e97c02 */ /* 0x000fe40008000f00 */
[----:B------:R-:W-:Y:S02]  /*3930*/  MOV R245, UR21 ;  /* 0x0000001500f57c02 */ /* 0x000fe40008000f00 */
[----:B------:R-:W-:-:S04]  /*3940*/  ISETP.NE.U32.AND P0, PT, R233, RZ, PT ;  /* 0x000000ffe900720c */ /* 0x000fc80003f05070 */
[----:B------:R-:W-:-:S13]  /*3950*/  ISETP.NE.AND.EX P0, PT, R245, RZ, PT, P0 ;  /* 0x000000fff500720c */ /* 0x000fda0003f05300 */
[----:B------:R-:W-:Y:S05]  /*3960*/  @P0 BRA `(.L_x_1816) ;  /* 0x0000001000400947 */ /* 0x000fea0003800000 */
[----:B------:R-:W-:Y:S04]  /*3970*/  BSSY.RECONVERGENT B2, `(.L_x_1817) ;  /* 0x0000020000027945 */ /* 0x000fe80003800200 */
[----:B------:R-:W-:Y:S05]  /*3980*/  @!P2 BRA `(.L_x_1818) ;  /* 0x000000000078a947 */ /* 0x000fea0003800000 */
[----:B-----5:R-:W-:Y:S01]  /*3990*/  LOP3.LUT P1, RZ, R206, 0xff, RZ, 0xc0, !PT ;  /* 0x000000ffceff7812 */ /* 0x020fe2000782c0ff */
[----:B------:R-:W-:Y:S01]  /*39a0*/  BSSY.RECONVERGENT B3, `(.L_x_1819) ;  /* 0x000000c000037945 */ /* 0x000fe20003800200 */
[----:B------:R-:W-:-:S11]  /*39b0*/  MOV R248, RZ ;  /* 0x000000ff00f87202 */ /* 0x000fd60000000f00 */
        /* <DEDUP_REMOVED lines=10> */
.L_x_1820:
[----:B------:R-:W-:Y:S05]  /*3a60*/  BSYNC.RECONVERGENT B3 ;  /* 0x0000000000037941 */ /* 0x000fea0003800200 */
.L_x_1819:
        /* <DEDUP_REMOVED lines=13> */
.L_x_1822:
[----:B------:R-:W-:Y:S05]  /*3b40*/  BSYNC.RECONVERGENT B3 ;  /* 0x0000000000037941 */ /* 0x000fea0003800200 */
.L_x_1821:
[----:B------:R-:W-:-:S04]  /*3b50*/  F2FP.BF16.F32.PACK_AB R248, RZ, R248 ;  /* 0x000000f8fff8723e */ /* 0x000fc800000010ff */
[----:B------:R-:W-:-:S07]  /*3b60*/  PRMT R164, R248, 0x7610, R164 ;  /* 0x00007610f8a47816 */ /* 0x000fce00000000a4 */
.L_x_1818:
[----:B------:R-:W-:Y:S05]  /*3b70*/  BSYNC.RECONVERGENT B2 ;  /* 0x0000000000027941 */ /* 0x000fea0003800200 */
.L_x_1817:
        /* <DEDUP_REMOVED lines=16> */
.L_x_1826:
[----:B------:R-:W-:Y:S05]  /*3c80*/  BSYNC.RECONVERGENT B3 ;  /* 0x0000000000037941 */ /* 0x000fea0003800200 */
.L_x_1825:
[----:B------:R-:W-:Y:S01]  /*3c90*/  FADD.FTZ R153, R153, R248 ;  /* 0x000000f899997221 */ /* 0x000fe20000010000 */
[----:B------:R-:W-:Y:S01]  /*3ca0*/  BSSY.RECONVERGENT B3, `(.L_x_1827) ;  /* 0x000000d000037945 */ /* 0x000fe20003800200 */
[----:B------:R-:W-:-:S03]  /*3cb0*/  HFMA2 R248, -RZ, RZ, 0, 0 ;  /* 0x00000000fff87431 */ /* 0x000fc600000001ff */
[----:B------:R-:W-:Y:S05]  /*3cc0*/  @!P0 BRA `(.L_x_1828) ;  /* 0x0000000000288947 */ /* 0x000fea0003800000 */
[----:B------:R-:W3:Y:S01]  /*3cd0*/  LDL R249, [R1+0xf0] ;  /* 0x0000f00001f97983 */ /* 0x000ee20000100800 */
[----:B------:R-:W-:Y:S01]  /*3ce0*/  FFMA.FTZ R248, R217, R178, R246 ;  /* 0x000000b2d9f87223 */ /* 0x000fe200000100f6 */
[----:B------:R-:W-:-:S03]  /*3cf0*/  ISETP.GT.AND P0, PT, R234, RZ, PT ;  /* 0x000000ffea00720c */ /* 0x000fc60003f04270 */
[----:B------:R-:W-:-:S04]  /*3d00*/  FADD.FTZ R248, R216, -R248 ;  /* 0x800000f8d8f87221 */ /* 0x000fc80000010000 */
[----:B------:R-:W-:-:S05]  /*3d10*/  FMUL.FTZ R248, R219, R248 ;  /* 0x000000f8dbf87220 */ /* 0x000fca0000410000 */
[----:B------:R-:W-:-:S05]  /*3d20*/  FSEL R248, R248, RZ, P0 ;  /* 0x000000fff8f87208 */ /* 0x000fca0000000000 */
[----:B------:R-:W-:-:S04]  /*3d30*/  FMUL.FTZ R248, R248, UR13 ;  /* 0x0000000df8f87c20 */ /* 0x000fc80008410000 */
[----:B------:R-:W-:Y:S01]  /*3d40*/  FMUL.FTZ R248, R248, UR12 ;  /* 0x0000000cf8f87c20 */ /* 0x000fe20008410000 */
[----:B---3--:R-:W-:-:S05]  /*3d50*/  SHF.L.U32 R249, R249, 0x10, RZ ;  /* 0x00000010f9f97819 */ /* 0x008fca00000006ff */
[----:B------:R-:W-:-:S07]  /*3d60*/  FMUL.FTZ R248, R248, R249 ;  /* 0x000000f9f8f87220 */ /* 0x000fce0000410000 */
.L_x_1828:
[----:B------:R-:W-:Y:S05]  /*3d70*/  BSYNC.RECONVERGENT B3 ;  /* 0x0000000000037941 */ /* 0x000fea0003800200 */
.L_x_1827:
[----:B------:R-:W-:-:S04]  /*3d80*/  F2FP.BF16.F32.PACK_AB R248, RZ, R248 ;  /* 0x000000f8fff8723e */ /* 0x000fc800000010ff */
[----:B------:R-:W-:-:S07]  /*3d90*/  PRMT R164, R164, 0x5410, R248 ;  /* 0x00005410a4a47816 */ /* 0x000fce00000000f8 */
.L_x_1824:
[----:B------:R-:W-:Y:S05]  /*3da0*/  BSYNC.RECONVERGENT B2 ;  /* 0x0000000000027941 */ /* 0x000fea0003800200 */
.L_x_1823:
        /* <DEDUP_REMOVED lines=15> */
.L_x_1832:
[----:B------:R-:W-:Y:S05]  /*3ea0*/  BSYNC.RECONVERGENT B3 ;  /* 0x0000000000037941 */ /* 0x000fea0003800200 */
.L_x_1831:
        /* <DEDUP_REMOVED lines=13> */
.L_x_1834:
[----:B------:R-:W-:Y:S05]  /*3f80*/  BSYNC.RECONVERGENT B3 ;  /* 0x0000000000037941 */ /* 0x000fea0003800200 */
.L_x_1833:
[----:B------:R-:W-:-:S04]  /*3f90*/  F2FP.BF16.F32.PACK_AB R248, RZ, R248 ;  /* 0x000000f8fff8723e */ /* 0x000fc800000010ff */
[----:B------:R-:W-:-:S07]  /*3fa0*/  PRMT R165, R248, 0x7610, R165 ;  /* 0x00007610f8a57816 */ /* 0x000fce00000000a5 */
.L_x_1830:
[----:B------:R-:W-:Y:S05]  /*3fb0*/  BSYNC.RECONVERGENT B2 ;  /* 0x0000000000027941 */ /* 0x000fea0003800200 */
.L_x_1829:
        /* <DEDUP_REMOVED lines=16> */
.L_x_1838:
[----:B------:R-:W-:Y:S05]  /*40c0*/  BSYNC.RECONVERGENT B3 ;  /* 0x0000000000037941 */ /* 0x000fea0003800200 */
.L_x_1837:
        /* <DEDUP_REMOVED lines=14> */
.L_x_1840:
[----:B------:R-:W-:Y:S05]  /*41b0*/  BSYNC.RECONVERGENT B3 ;  /* 0x0000000000037941 */ /* 0x000fea0003800200 */
.L_x_1839:
[----:B------:R-:W-:-:S04]  /*41c0*/  F2FP.BF16.F32.PACK_AB R248, RZ, R248 ;  /* 0x000000f8fff8723e */ /* 0x000fc800000010ff */
[----:B------:R-:W-:-:S07]  /*41d0*/  PRMT R165, R165, 0x5410, R248 ;  /* 0x00005410a5a57816 */ /* 0x000fce00000000f8 */
.L_x_1836:
[----:B------:R-:W-:Y:S05]  /*41e0*/  BSYNC.RECONVERGENT B2 ;  /* 0x0000000000027941 */ /* 0x000fea0003800200 */
.L_x_1835:
        /* <DEDUP_REMOVED lines=15> */
.L_x_1844:
[----:B------:R-:W-:Y:S05]  /*42e0*/  BSYNC.RECONVERGENT B3 ;  /* 0x0000000000037941 */ /* 0x000fea0003800200 */
.L_x_1843:
        /* <DEDUP_REMOVED lines=13> */
.L_x_1846:
[----:B------:R-:W-:Y:S05]  /*43c0*/  BSYNC.RECONVERGENT B3 ;  /* 0x0000000000037941 */ /* 0x000fea0003800200 */
.L_x_1845:
[----:B------:R-:W-:-:S04]  /*43d0*/  F2FP.BF16.F32.PACK_AB R248, RZ, R248 ;  /* 0x000000f8fff8723e */ /* 0x000fc800000010ff */
[----:B------:R-:W-:-:S07]  /*43e0*/  PRMT R166, R248, 0x7610, R166 ;  /* 0x00007610f8a67816 */ /* 0x000fce00000000a6 */
.L_x_1842:
[----:B------:R-:W-:Y:S05]  /*43f0*/  BSYNC.RECONVERGENT B2 ;  /* 0x0000000000027941 */ /* 0x000fea0003800200 */
.L_x_1841:
        /* <DEDUP_REMOVED lines=16> */
.L_x_1850:
[----:B------:R-:W-:Y:S05]  /*4500*/  BSYNC.RECONVERGENT B3 ;  /* 0x0000000000037941 */ /* 0x000fea0003800200 */
.L_x_1849:
        /* <DEDUP_REMOVED lines=14> */
.L_x_1852:
[----:B------:R-:W-:Y:S05]  /*45f0*/  BSYNC.RECONVERGENT B3 ;  /* 0x0000000000037941 */ /* 0x000fea0003800200 */
.L_x_1851:
[----:B------:R-:W-:-:S04]  /*4600*/  F2FP.BF16.F32.PACK_AB R248, RZ, R248 ;  /* 0x000000f8fff8723e */ /* 0x000fc800000010ff */
[----:B------:R-:W-:-:S07]  /*4610*/  PRMT R166, R166, 0x5410, R248 ;  /* 0x00005410a6a67816 */ /* 0x000fce00000000f8 */
.L_x_1848:
[----:B------:R-:W-:Y:S05]  /*4620*/  BSYNC.RECONVERGENT B2 ;  /* 0x0000000000027941 */ /* 0x000fea0003800200 */
.L_x_1847:
        /* <DEDUP_REMOVED lines=15> */
.L_x_1856:
[----:B------:R-:W-:Y:S05]  /*4720*/  BSYNC.RECONVERGENT B3 ;  /* 0x0000000000037941 */ /* 0x000fea0003800200 */
.L_x_1855:
        /* <DEDUP_REMOVED lines=13> */
.L_x_1858:
[----:B------:R-:W-:Y:S05]  /*4800*/  BSYNC.RECONVERGENT B3 ;  /* 0x0000000000037941 */ /* 0x000fea0003800200 */
.L_x_1857:
[----:B------:R-:W-:-:S04]  /*4810*/  F2FP.BF16.F32.PACK_AB R248, RZ, R248 ;  /* 0x000000f8fff8723e */ /* 0x000fc800000010ff */
[----:B------:R-:W-:-:S07]  /*4820*/  PRMT R167, R248, 0x7610, R167 ;  /* 0x00007610f8a77816 */ /* 0x000fce00000000a7 */
.L_x_1854:
[----:B------:R-:W-:Y:S05]  /*4830*/  BSYNC.RECONVERGENT B2 ;  /* 0x0000000000027941 */ /* 0x000fea0003800200 */
.L_x_1853:
        /* <DEDUP_REMOVED lines=16> */
.L_x_1861:
[----:B------:R-:W-:Y:S05]  /*4940*/  BSYNC.RECONVERGENT B2 ;  /* 0x0000000000027941 */ /* 0x000fea0003800200 */
.L_x_1860:
        /* <DEDUP_REMOVED lines=14> */
.L_x_1863:
[----:B------:R-:W-:Y:S05]  /*4a30*/  BSYNC.RECONVERGENT B2 ;  /* 0x0000000000027941 */ /* 0x000fea0003800200 */
.L_x_1862:
[----:B------:R-:W-:-:S04]  /*4a40*/  F2FP.BF16.F32.PACK_AB R206, RZ, R206 ;  /* 0x000000ceffce723e */ /* 0x000fc800000010ff */
[----:B------:R-:W-:Y:S01]  /*4a50*/  PRMT R167, R167, 0x5410, R206 ;  /* 0x00005410a7a77816 */ /* 0x000fe200000000ce */
[----:B------:R-:W-:Y:S06]  /*4a60*/  BRA `(.L_x_1859) ;  /* 0x0000002000a47947 */ /* 0x000fec0003800000 */
.L_x_1816:
[----:B------:R-:W-:Y:S01]  /*4a70*/  FFMA.FTZ R168, R0, R178, R246 ;  /* 0x000000b200a87223 */ /* 0x000fe200000100f6 */
[----:B------:R-:W-:Y:S01]  /*4a80*/  ISETP.GT.AND P0, PT, R234, RZ, PT ;  /* 0x000000ffea00720c */ /* 0x000fe20003f04270 */
[----:B------:R-:W-:Y:S02]  /*4a90*/  BSSY.RECONVERGENT B2, `(.L_x_1864) ;  /* 0x0000016000027945 */ /* 0x000fe40003800200 */
[----:B------:R-:W-:-:S04]  /*4aa0*/  FADD.FTZ R168, R172, -R168 ;  /* 0x800000a8aca87221 */ /* 0x000fc80000010000 */
[----:B------:R-:W-:-:S05]  /*4ab0*/  FMUL.FTZ R168, R219, R168 ;  /* 0x000000a8dba87220 */ /* 0x000fca0000410000 */
[----:B------:R-:W-:-:S05]  /*4ac0*/  FSEL R171, R168, RZ, P0 ;  /* 0x000000ffa8ab7208 */ /* 0x000fca0000000000 */
[----:B------:R0:W-:Y:S01]  /*4ad0*/  STL [R1], R171 ;  /* 0x000000ab01007387 */ /* 0x0001e20000100800 */
[----:B------:R-:W-:Y:S05]  /*4ae0*/  @!P2 BRA `(.L_x_1865) ;  /* 0x000000000040a947 */ /* 0x000fea0003800000 */
[----:B-----5:R-:W-:-:S13]  /*4af0*/  LOP3.LUT P1, RZ, R206, 0xff, RZ, 0xc0, !PT ;  /* 0x000000ffceff7812 */ /* 0x020fda000782c0ff */
[----:B------:R-:W1:Y:S02]  /*4b00*/  @P1 LDC.64 R168, c[0x0][0x408] ;  /* 0x00010200ffa81b82 */ /* 0x000e640000000a00 */
[----:B-1----:R-:W-:-:S04]  /*4b10*/  @P1 FMUL.FTZ R169, R169, R171 ;  /* 0x000000aba9a91220 */ /* 0x002fc80000410000 */
[----:B------:R-:W-:Y:S01]  /*4b20*/  @P1 FMUL.FTZ R170, R169, R168 ;  /* 0x000000a8a9aa1220 */ /* 0x000fe20000410000 */
[----:B------:R-:W-:Y:S02]  /*4b30*/  @P1 SHF.L.U32 R169, R160, 0x10, RZ ;  /* 0x00000010a0a91819 */ /* 0x000fe400000006ff */
[----:B------:R-:W-:-:S03]  /*4b40*/  MOV R168, RZ ;  /* 0x000000ff00a87202 */ /* 0x000fc60000000f00 */
[----:B------:R-:W-:-:S04]  /*4b50*/  @P1 FMUL.FTZ R168, R169, R170 ;  /* 0x000000aaa9a81220 */ /* 0x000fc80000410000 */
[----:B------:R-:W-:Y:S02]  /*4b60*/  FADD.FTZ R152, R152, R168 ;  /* 0x000000a898987221 */ /* 0x000fe40000010000 */
[----:B------:R-:W1:Y:S02]  /*4b70*/  @P1 LDC.64 R168, c[0x0][0x408] ;  /* 0x00010200ffa81b82 */ /* 0x000e640000000a00 */
[----:B-1----:R-:W-:-:S04]  /*4b80*/  @P1 FMUL.FTZ R169, R169, R171 ;  /* 0x000000aba9a91220 */ /* 0x002fc80000410000 */
[----:B------:R-:W-:Y:S01]  /*4b90*/  @P1 FMUL.FTZ R170, R169, R168 ;  /* 0x000000a8a9aa1220 */ /* 0x000fe20000410000 */
[----:B------:R-:W-:Y:S01]  /*4ba0*/  HFMA2 R168, -RZ, RZ, 0, 0 ;  /* 0x00000000ffa87431 */ /* 0x000fe200000001ff */
[----:B------:R-:W-:-:S05]  /*4bb0*/  @P1 SHF.L.U32 R169, R68, 0x10, RZ ;  /* 0x0000001044a91819 */ /* 0x000fca00000006ff */
[----:B------:R-:W-:-:S05]  /*4bc0*/  @P1 FMUL.FTZ R168, R169, R170 ;  /* 0x000000aaa9a81220 */ /* 0x000fca0000410000 */
[----:B------:R-:W-:-:S04]  /*4bd0*/  F2FP.BF16.F32.PACK_AB R168, RZ, R168 ;  /* 0x000000a8ffa8723e */ /* 0x000fc800000010ff */
[----:B------:R-:W-:-:S07]  /*4be0*/  PRMT R164, R168, 0x7610, R164 ;  /* 0x00007610a8a47816 */ /* 0x000fce00000000a4 */
.L_x_1865:
[----:B------:R-:W-:Y:S05]  /*4bf0*/  BSYNC.RECONVERGENT B2 ;  /* 0x0000000000027941 */ /* 0x000fea0003800200 */
.L_x_1864:
[----:B------:R-:W-:Y:S01]  /*4c00*/  FFMA.FTZ R168, R217, R178, R246 ;  /* 0x000000b2d9a87223 */ /* 0x000fe200000100f6 */
[----:B------:R-:W-:Y:S03]  /*4c10*/  BSSY.RECONVERGENT B2, `(.L_x_1866) ;  /* 0x0000017000027945 */ /* 0x000fe60003800200 */
[----:B------:R-:W-:-:S04]  /*4c20*/  FADD.FTZ R168, R216, -R168 ;  /* 0x800000a8d8a87221 */ /* 0x000fc80000010000 */
[----:B------:R-:W-:-:S05]  /*4c30*/  FMUL.FTZ R168, R219, R168 ;  /* 0x000000a8dba87220 */ /* 0x000fca0000410000 */
[----:B------:R-:W-:Y:S01]  /*4c40*/  FSEL R251, R168, RZ, P0 ;  /* 0x000000ffa8fb7208 */ /* 0x000fe20000000000 */
[----:B------:R-:W-:Y:S06]  /*4c50*/  @!P2 BRA `(.L_x_1867) ;  /* 0x000000000048a947 */ /* 0x000fec0003800000 */
[----:B0-----:R-:W3:Y:S01]  /*4c60*/  LDL R171, [R1+0xf0] ;  /* 0x0000f00001ab7983 */ /* 0x001ee20000100800 */
[----:B-----5:R-:W-:-:S13]  /*4c70*/  LOP3.LUT P1, RZ, R206, 0xff00, RZ, 0xc0, !PT ;  /* 0x0000ff00ceff7812 */ /* 0x020fda000782c0ff */
        /* <DEDUP_REMOVED lines=12> */
[----:B---3--:R-:W-:-:S05]  /*4d40*/  @P1 SHF.L.U32 R169, R171, 0x10, RZ ;  /* 0x00000010aba91819 */ /* 0x008fca00000006ff */
[----:B------:R-:W-:-:S05]  /*4d50*/  @P1 FMUL.FTZ R168, R169, R170 ;  /* 0x000000aaa9a81220 */ /* 0x000fca0000410000 */
[----:B------:R-:W-:-:S04]  /*4d60*/  F2FP.BF16.F32.PACK_AB R168, RZ, R168 ;  /* 0x000000a8ffa8723e */ /* 0x000fc800000010ff */
[----:B------:R-:W-:-:S07]  /*4d70*/  PRMT R164, R164, 0x5410, R168 ;  /* 0x00005410a4a47816 */ /* 0x000fce00000000a8 */
.L_x_1867:
[----:B------:R-:W-:Y:S05]  /*4d80*/  BSYNC.RECONVERGENT B2 ;  /* 0x0000000000027941 */ /* 0x000fea0003800200 */
.L_x_1866:
[----:B------:R-:W-:Y:S01]  /*4d90*/  FFMA.FTZ R168, R220, R178, R246 ;  /* 0x000000b2dca87223 */ /* 0x000fe200000100f6 */
[----:B------:R-:W-:Y:S03]  /*4da0*/  BSSY.RECONVERGENT B2, `(.L_x_1868) ;  /* 0x0000015000027945 */ /* 0x000fe60003800200 */
[----:B------:R-:W-:-:S04]  /*4db0*/  FADD.FTZ R168, R173, -R168 ;  /* 0x800000a8ada87221 */ /* 0x000fc80000010000 */
[----:B------:R-:W-:-:S05]  /*4dc0*/  FMUL.FTZ R168, R219, R168 ;  /* 0x000000a8dba87220 */ /* 0x000fca0000410000 */
[----:B------:R-:W-:Y:S01]  /*4dd0*/  FSEL R248, R168, RZ, P0 ;  /* 0x000000ffa8f87208 */ /* 0x000fe20000000000 */
[----:B------:R-:W-:Y:S06]  /*4de0*/  @!P2 BRA `(.L_x_1869) ;  /* 0x000000000040a947 */ /* 0x000fec0003800000 */
        /* <DEDUP_REMOVED lines=16> */
.L_x_1869:
[----:B------:R-:W-:Y:S05]  /*4ef0*/  BSYNC.RECONVERGENT B2 ;  /* 0x0000000000027941 */ /* 0x000fea0003800200 */
.L_x_1868:
[----:B------:R-:W-:Y:S01]  /*4f00*/  FFMA.FTZ R168, R205, R178, R246 ;  /* 0x000000b2cda87223 */ /* 0x000fe200000100f6 */
[----:B------:R-:W-:Y:S03]  /*4f10*/  BSSY.RECONVERGENT B2, `(.L_x_1870) ;  /* 0x0000017000027945 */ /* 0x000fe60003800200 */
[----:B------:R-:W-:-:S04]  /*4f20*/  FADD.FTZ R168, R203, -R168 ;  /* 0x800000a8cba87221 */ /* 0x000fc80000010000 */
[----:B------:R-:W-:-:S05]  /*4f30*/  FMUL.FTZ R168, R219, R168 ;  /* 0x000000a8dba87220 */ /* 0x000fca0000410000 */
[----:B0-----:R-:W-:Y:S01]  /*4f40*/  FSEL R171, R168, RZ, P0 ;  /* 0x000000ffa8ab7208 */ /* 0x001fe20000000000 */
[----:B------:R-:W-:Y:S06]  /*4f50*/  @!P2 BRA `(.L_x_1871) ;  /* 0x000000000048a947 */ /* 0x000fec0003800000 */
[----:B------:R-:W3:Y:S01]  /*4f60*/  LDL R249, [R1+0xec] ;  /* 0x0000ec0001f97983 */ /* 0x000ee20000100800 */
        /* <DEDUP_REMOVED lines=17> */
.L_x_1871:
[----:B------:R-:W-:Y:S05]  /*5080*/  BSYNC.RECONVERGENT B2 ;  /* 0x0000000000027941 */ /* 0x000fea0003800200 */
.L_x_1870:
[----:B------:R-:W-:Y:S01]  /*5090*/  FFMA.FTZ R168, R221, R178, R246 ;  /* 0x000000b2dda87223 */ /* 0x000fe200000100f6 */
[----:B------:R-:W-:Y:S03]  /*50a0*/  BSSY.RECONVERGENT B2, `(.L_x_1872) ;  /* 0x0000015000027945 */ /* 0x000fe60003800200 */
[----:B------:R-:W-:-:S04]  /*50b0*/  FADD.FTZ R168, R174, -R168 ;  /* 0x800000a8aea87221 */ /* 0x000fc80000010000 */
[----:B------:R-:W-:-:S05]  /*50c0*/  FMUL.FTZ R168, R219, R168 ;  /* 0x000000a8dba87220 */ /* 0x000fca0000410000 */
[----:B------:R-:W-:Y:S01]  /*50d0*/  FSEL R170, R168, RZ, P0 ;  /* 0x000000ffa8aa7208 */ /* 0x000fe20000000000 */
[----:B------:R-:W-:Y:S06]  /*50e0*/  @!P2 BRA `(.L_x_1873) ;  /* 0x000000000040a947 */ /* 0x000fec0003800000 */
[----:B-----5:R-:W-:-:S13]  /*50f0*/  LOP3.LUT P1, RZ, R207, 0xff, RZ, 0xc0, !PT ;  /* 0x000000ffcfff7812 */ /* 0x020fda000782c0ff */
        /* <DEDUP_REMOVED lines=15> */
.L_x_1873:
[----:B------:R-:W-:Y:S05]  /*51f0*/  BSYNC.RECONVERGENT B2 ;  /* 0x0000000000027941 */ /* 0x000fea0003800200 */
.L_x_1872:
[----:B------:R-:W-:Y:S01]  /*5200*/  FFMA.FTZ R168, R204, R178, R246 ;  /* 0x000000b2cca87223 */ /* 0x000fe200000100f6 */
[----:B------:R-:W-:Y:S03]  /*5210*/  BSSY.RECONVERGENT B2, `(.L_x_1874) ;  /* 0x0000019000027945 */ /* 0x000fe60003800200 */
[----:B------:R-:W-:-:S04]  /*5220*/  FADD.FTZ R168, R202, -R168 ;  /* 0x800000a8caa87221 */ /* 0x000fc80000010000 */
[----:B------:R-:W-:-:S05]  /*5230*/  FMUL.FTZ R168, R219, R168 ;  /* 0x000000a8dba87220 */ /* 0x000fca0000410000 */
[----:B------:R-:W-:Y:S01]  /*5240*/  FSEL R249, R168, RZ, P0 ;  /* 0x000000ffa8f97208 */ /* 0x000fe20000000000 */
[----:B------:R-:W-:Y:S06]  /*5250*/  @!P2 BRA `(.L_x_1875) ;  /* 0x000000000050a947 */ /* 0x000fec0003800000 */
[----:B-----5:R-:W-:Y:S01]  /*5260*/  LOP3.LUT P1, RZ, R207, 0xff00, RZ, 0xc0, !PT ;  /* 0x0000ff00cfff7812 */ /* 0x020fe2000782c0ff */
[----:B------:R2:W-:-:S12]  /*5270*/  STL [R1+0xf8], R0 ;  /* 0x0000f80001007387 */ /* 0x0005d80000100800 */
[----:B------:R-:W0:Y:S02]  /*5280*/  @P1 LDC.64 R168, c[0x0][0x408] ;  /* 0x00010200ffa81b82 */ /* 0x000e240000000a00 */
[----:B0-----:R-:W-:-:S04]  /*5290*/  @P1 FMUL.FTZ R169, R169, R249 ;  /* 0x000000f9a9a91220 */ /* 0x001fc80000410000 */
[----:B--2---:R-:W-:Y:S01]  /*52a0*/  @P1 FMUL.FTZ R0, R169, R168 ;  /* 0x000000a8a9001220 */ /* 0x004fe20000410000 */
[----:B------:R-:W-:Y:S02]  /*52b0*/  @P1 PRMT R169, R162, 0x7632, R169 ;  /* 0x00007632a2a91816 */ /* 0x000fe400000000a9 */
[----:B------:R-:W-:Y:S02]  /*52c0*/  MOV R168, RZ ;  /* 0x000000ff00a87202 */ /* 0x000fe40000000f00 */
[----:B------:R-:W-:-:S05]  /*52d0*/  @P1 SHF.L.U32 R169, R169, 0x10, RZ ;  /* 0x00000010a9a91819 */ /* 0x000fca00000006ff */
[----:B------:R-:W-:-:S04]  /*52e0*/  @P1 FMUL.FTZ R168, R169, R0 ;  /* 0x00000000a9a81220 */ /* 0x000fc80000410000 */
[----:B------:R-:W-:Y:S02]  /*52f0*/  FADD.FTZ R149, R149, R168 ;  /* 0x000000a895957221 */ /* 0x000fe40000010000 */
[----:B------:R-:W0:Y:S02]  /*5300*/  @P1 LDC.64 R168, c[0x0][0x408] ;  /* 0x00010200ffa81b82 */ /* 0x000e240000000a00 */
[----:B0-----:R-:W-:-:S04]  /*5310*/  @P1 FMUL.FTZ R169, R169, R249 ;  /* 0x000000f9a9a91220 */ /* 0x001fc80000410000 */
[----:B------:R-:W-:Y:S02]  /*5320*/  @P1 FMUL.FTZ R0, R169, R168 ;  /* 0x000000a8a9001220 */ /* 0x000fe40000410000 */
[----:B------:R-:W2:Y:S01]  /*5330*/  LDL R169, [R1+0xe8] ;  /* 0x0000e80001a97983 */ /* 0x000ea20000100800 */
[----:B------:R-:W-:Y:S01]  /*5340*/  HFMA2 R168, -RZ, RZ, 0, 0 ;  /* 0x00000000ffa87431 */ /* 0x000fe200000001ff */
[----:B--2---:R-:W-:-:S05]  /*5350*/  @P1 SHF.L.U32 R169, R169, 0x10, RZ ;  /* 0x00000010a9a91819 */ /* 0x004fca00000006ff */
[----:B------:R-:W-:Y:S02]  /*5360*/  @P1 FMUL.FTZ R168, R169, R0 ;  /* 0x00000000a9a81220 */ /* 0x000fe40000410000 */
[----:B------:R0:W5:Y:S03]  /*5370*/  LDL.LU R0, [R1+0xf8] ;  /* 0x0000f80001007983 */ /* 0x0001660000300800 */
[----:B------:R-:W-:-:S04]  /*5380*/  F2FP.BF16.F32.PACK_AB R168, RZ, R168 ;  /* 0x000000a8ffa8723e */ /* 0x000fc800000010ff */
[----:B------:R-:W-:-:S07]  /*5390*/  PRMT R166, R166, 0x5410, R168 ;  /* 0x00005410a6a67816 */ /* 0x000fce00000000a8 */
.L_x_1875:
[----:B------:R-:W-:Y:S05]  /*53a0*/  BSYNC.RECONVERGENT B2 ;  /* 0x0000000000027941 */ /* 0x000fea0003800200 */
.L_x_1874:
[----:B------:R-:W3:Y:S01]  /*53b0*/  LDL.LU R168, [R1] ;  /* 0x0000000001a87983 */ /* 0x000ee20000300800 */
[----:B------:R-:W-:Y:S01]  /*53c0*/  F2FP.BF16.F32.PACK_AB R169, R171, R248 ;  /* 0x000000f8aba9723e */ /* 0x000fe200000010ff */
[----:B------:R-:W-:Y:S01]  /*53d0*/  FFMA.FTZ R171, R222, R178, R246 ;  /* 0x000000b2deab7223 */ /* 0x000fe200000100f6 */
[----:B------:R-:W-:Y:S01]  /*53e0*/  BSSY.RECONVERGENT B2, `(.L_x_1876) ;  /* 0x000001d000027945 */ /* 0x000fe20003800200 */
[----:B------:R-:W-:Y:S02]  /*53f0*/  F2FP.BF16.F32.PACK_AB R170, R249, R170 ;  /* 0x000000aaf9aa723e */ /* 0x000fe400000010ff */
[----:B------:R-:W-:-:S04]  /*5400*/  FADD.FTZ R171, R175, -R171 ;  /* 0x800000abafab7221 */ /* 0x000fc80000010000 */
[----:B------:R-:W-:-:S05]  /*5410*/  FMUL.FTZ R171, R219, R171 ;  /* 0x000000abdbab7220 */ /* 0x000fca0000410000 */
[----:B------:R-:W-:Y:S02]  /*5420*/  FSEL R171, R171, RZ, P0 ;  /* 0x000000ffabab7208 */ /* 0x000fe40000000000 */
[----:B---3--:R-:W-:Y:S01]  /*5430*/  F2FP.BF16.F32.PACK_AB R168, R251, R168 ;  /* 0x000000a8fba8723e */ /* 0x008fe200000010ff */
[----:B------:R-:W-:-:S04]  /*5440*/  FFMA.FTZ R251, R201, R178, R246 ;  /* 0x000000b2c9fb7223 */ /* 0x000fc800000100f6 */
[----:B------:R-:W-:-:S04]  /*5450*/  FADD.FTZ R251, R200, -R251 ;  /* 0x800000fbc8fb7221 */ /* 0x000fc80000010000 */
[----:B------:R-:W-:-:S05]  /*5460*/  FMUL.FTZ R251, R219, R251 ;  /* 0x000000fbdbfb7220 */ /* 0x000fca0000410000 */
[----:B------:R-:W-:Y:S01]  /*5470*/  FSEL R251, R251, RZ, P0 ;  /* 0x000000fffbfb7208 */ /* 0x000fe20000000000 */
[----:B------:R-:W-:Y:S06]  /*5480*/  @!P2 BRA `(.L_x_1877) ;  /* 0x000000000048a947 */ /* 0x000fec0003800000 */
[----:B-----5:R-:W-:Y:S01]  /*5490*/  LOP3.LUT P0, RZ, R207, 0xff0000, RZ, 0xc0, !PT ;  /* 0x00ff0000cfff7812 */ /* 0x020fe2000780c0ff */
[----:B------:R2:W-:-:S12]  /*54a0*/  STL [R1+0xf8], R0 ;  /* 0x0000f80001007387 */ /* 0x0005d80000100800 */
[----:B------:R-:W1:Y:S02]  /*54b0*/  @P0 LDC.64 R248, c[0x0][0x408] ;  /* 0x00010200fff80b82 */ /* 0x000e640000000a00 */
[----:B-1----:R-:W-:-:S04]  /*54c0*/  @P0 FMUL.FTZ R249, R249, R171 ;  /* 0x000000abf9f90220 */ /* 0x002fc80000410000 */
[----:B--2---:R-:W-:Y:S01]  /*54d0*/  @P0 FMUL.FTZ R0, R249, R248 ;  /* 0x000000f8f9000220 */ /* 0x004fe20000410000 */
        /* <DEDUP_REMOVED lines=9> */
[----:B------:R-:W-:Y:S02]  /*5570*/  @P0 FMUL.FTZ R248, R249, R0 ;  /* 0x00000000f9f80220 */ /* 0x000fe40000410000 */
[----:B------:R1:W5:Y:S03]  /*5580*/  LDL.LU R0, [R1+0xf8] ;  /* 0x0000f80001007983 */ /* 0x0003660000300800 */
[----:B------:R-:W-:-:S04]  /*5590*/  F2FP.BF16.F32.PACK_AB R248, RZ, R248 ;  /* 0x000000f8fff8723e */ /* 0x000fc800000010ff */
[----:B------:R-:W-:-:S07]  /*55a0*/  PRMT R167, R248, 0x7610, R167 ;  /* 0x00007610f8a77816 */ /* 0x000fce00000000a7 */
.L_x_1877:
[----:B------:R-:W-:Y:S05]  /*55b0*/  BSYNC.RECONVERGENT B2 ;  /* 0x0000000000027941 */ /* 0x000fea0003800200 */
.L_x_1876:
[----:B------:R-:W-:Y:S01]  /*55c0*/  F2FP.BF16.F32.PACK_AB R171, R251, R171 ;  /* 0x000000abfbab723e */ /* 0x000fe200000010ff */
[----:B------:R-:W-:Y:S06]  /*55d0*/  @!P2 BRA `(.L_x_1859) ;  /* 0x0000001400c8a947 */ /* 0x000fec0003800000 */
[----:B------:R-:W3:Y:S01]  /*55e0*/  LDL R249, [R1+0xe4] ;  /* 0x0000e40001f97983 */ /* 0x000ee20000100800 */
[----:B-----5:R-:W-:Y:S02]  /*55f0*/  ISETP.GE.U32.AND P0, PT, R206, RZ, PT ;  /* 0x000000ffce00720c */ /* 0x020fe40003f06070 */
[----:B------:R-:W-:Y:S02]  /*5600*/  MOV R248, RZ ;  /* 0x000000ff00f87202 */ /* 0x000fe40000000f00 */
[----:B------:R-:W-:-:S13]  /*5610*/  ISETP.GE.U32.AND.EX P0, PT, R207, 0x1000000, PT, P0 ;  /* 0x01000000cf00780c */ /* 0x000fda0003f06100 */
[----:B------:R-:W4:Y:S02]  /*5620*/  @P0 LDC.64 R206, c[0x0][0x408] ;  /* 0x00010200ffce0b82 */ /* 0x000f240000000a00 */
[----:B----4-:R-:W-:-:S04]  /*5630*/  @P0 FMUL.FTZ R207, R251, R207 ;  /* 0x000000cffbcf0220 */ /* 0x010fc80000410000 */
[----:B------:R-:W-:Y:S01]  /*5640*/  @P0 FMUL.FTZ R206, R207, R206 ;  /* 0x000000cecfce0220 */ /* 0x000fe20000410000 */
[----:B------:R-:W-:-:S04]  /*5650*/  @P0 PRMT R207, R163, 0x7632, R207 ;  /* 0x00007632a3cf0816 */ /* 0x000fc800000000cf */
[----:B------:R-:W-:-:S05]  /*5660*/  @P0 SHF.L.U32 R207, R207, 0x10, RZ ;  /* 0x00000010cfcf0819 */ /* 0x000fca00000006ff */
[----:B------:R-:W-:Y:S02]  /*5670*/  @P0 FMUL.FTZ R248, R207, R206 ;  /* 0x000000cecff80220 */ /* 0x000fe40000410000 */
[----:B------:R-:W4:Y:S02]  /*5680*/  @P0 LDC.64 R206, c[0x0][0x408] ;  /* 0x00010200ffce0b82 */ /* 0x000f240000000a00 */
[----:B------:R-:W-:Y:S01]  /*5690*/  FADD.FTZ R151, R151, R248 ;  /* 0x000000f897977221 */ /* 0x000fe20000010000 */
[----:B----4-:R-:W-:-:S04]  /*56a0*/  @P0 FMUL.FTZ R207, R251, R207 ;  /* 0x000000cffbcf0220 */ /* 0x010fc80000410000 */
[----:B------:R-:W-:Y:S01]  /*56b0*/  @P0 FMUL.FTZ R206, R207, R206 ;  /* 0x000000cecfce0220 */ /* 0x000fe20000410000 */
[----:B------:R-:W-:Y:S01]  /*56c0*/  HFMA2 R207, -RZ, RZ, 0, 0 ;  /* 0x00000000ffcf7431 */ /* 0x000fe200000001ff */
[----:B---3--:R-:W-:-:S05]  /*56d0*/  @P0 SHF.L.U32 R248, R249, 0x10, RZ ;  /* 0x00000010f9f80819 */ /* 0x008fca00000006ff */
[----:B------:R-:W-:-:S05]  /*56e0*/  @P0 FMUL.FTZ R207, R248, R206 ;  /* 0x000000cef8cf0220 */ /* 0x000fca0000410000 */
[----:B------:R-:W-:-:S04]  /*56f0*/  F2FP.BF16.F32.PACK_AB R207, RZ, R207 ;  /* 0x000000cfffcf723e */ /* 0x000fc800000010ff */
[----:B------:R-:W-:Y:S01]  /*5700*/  PRMT R167, R167, 0x5410, R207 ;  /* 0x00005410a7a77816 */ /* 0x000fe200000000cf */
[----:B------:R-:W-:Y:S06]  /*5710*/  BRA `(.L_x_1859) ;  /* 0x0000001400787947 */ /* 0x000fec0003800000 */
.L_x_1815:
        /* <DEDUP_REMOVED lines=9> */
[----:B-----5:R-:W-:Y:S02]  /*57b0*/  SHF.L.U32 R249, R40, 0x10, RZ ;  /* 0x0000001028f97819 */ /* 0x020fe400000006ff */
[----:B------:R-:W-:Y:S01]  /*57c0*/  LOP3.LUT P0, RZ, R206, 0xff, RZ, 0xc0, !PT ;  /* 0x000000ffceff7812 */ /* 0x000fe2000780c0ff */
[----:B------:R-:W-:-:S04]  /*57d0*/  @P1 FADD.FTZ R248, R172, -R248 ;  /* 0x800000f8acf81221 */ /* 0x000fc80000010000 */
[----:B------:R-:W-:Y:S01]  /*57e0*/  @P1 FFMA.FTZ R249, R219, R248, R249 ;  /* 0x000000f8dbf91223 */ /* 0x000fe200000100f9 */
[----:B------:R-:W-:-:S03]  /*57f0*/  MOV R248, RZ ;  /* 0x000000ff00f87202 */ /* 0x000fc60000000f00 */
[----:B------:R-:W-:-:S04]  /*5800*/  FMUL.FTZ R249, R249, UR13 ;  /* 0x0000000df9f97c20 */ /* 0x000fc80008410000 */
        /* <DEDUP_REMOVED lines=9> */
.L_x_1880:
[----:B------:R-:W-:Y:S05]  /*58a0*/  BSYNC.RECONVERGENT B2 ;  /* 0x0000000000027941 */ /* 0x000fea0003800200 */
.L_x_1879:
        /* <DEDUP_REMOVED lines=13> */
[----:B------:R-:W-:-:S04]  /*5980*/  @P0 FMUL.FTZ R249, R251, R248 ;  /* 0x000000f8fbf90220 */ /* 0x000fc80000410000 */
[----:B------:R-:W-:Y:S02]  /*5990*/  FADD.FTZ R153, R153, R249 ;  /* 0x000000f999997221 */ /* 0x000fe40000010000 */
[----:B------:R-:W3:Y:S01]  /*59a0*/  LDL R249, [R1+0xf0] ;  /* 0x0000f00001f97983 */ /* 0x000ee20000100800 */
[----:B------:R-:W-:Y:S01]  /*59b0*/  HFMA2 R248, -RZ, RZ, 0, 0 ;  /* 0x00000000fff87431 */ /* 0x000fe200000001ff */
[----:B---3--:R-:W-:-:S05]  /*59c0*/  @P0 SHF.L.U32 R249, R249, 0x10, RZ ;  /* 0x00000010f9f90819 */ /* 0x008fca00000006ff */
[----:B------:R-:W-:-:S05]  /*59d0*/  @P0 FMUL.FTZ R248, R249, R251 ;  /* 0x000000fbf9f80220 */ /* 0x000fca0000410000 */
[----:B------:R-:W-:-:S04]  /*59e0*/  F2FP.BF16.F32.PACK_AB R248, RZ, R248 ;  /* 0x000000f8fff8723e */ /* 0x000fc800000010ff */
[----:B------:R-:W-:-:S07]  /*59f0*/  PRMT R164, R164, 0x5410, R248 ;  /* 0x00005410a4a47816 */ /* 0x000fce00000000f8 */
.L_x_1882:
[----:B------:R-:W-:Y:S05]  /*5a00*/  BSYNC.RECONVERGENT B2 ;  /* 0x0000000000027941 */ /* 0x000fea0003800200 */
.L_x_1881:
[----:B------:R-:W-:Y:S04]  /*5a10*/  BSSY.RECONVERGENT B2, `(.L_x_1883) ;  /* 0x0000012000027945 */ /* 0x000fe80003800200 */
[----:B------:R-:W-:Y:S05]  /*5a20*/  @!P2 BRA `(.L_x_1884) ;  /* 0x000000000040a947 */ /* 0x000fea0003800000 */
        /* <DEDUP_REMOVED lines=16> */
.L_x_1884:
[----:B------:R-:W-:Y:S05]  /*5b30*/  BSYNC.RECONVERGENT B2 ;  /* 0x0000000000027941 */ /* 0x000fea0003800200 */
.L_x_1883:
        /* <DEDUP_REMOVED lines=21> */
.L_x_1886:
[----:B------:R-:W-:Y:S05]  /*5c90*/  BSYNC.RECONVERGENT B2 ;  /* 0x0000000000027941 */ /* 0x000fea0003800200 */
.L_x_1885:
        /* <DEDUP_REMOVED lines=18> */
.L_x_1888:
[----:B------:R-:W-:Y:S05]  /*5dc0*/  BSYNC.RECONVERGENT B2 ;  /* 0x0000000000027941 */ /* 0x000fea0003800200 */
.L_x_1887:
        /* <DEDUP_REMOVED lines=21> */
.L_x_1890:
[----:B------:R-:W-:Y:S05]  /*5f20*/  BSYNC.RECONVERGENT B2 ;  /* 0x0000000000027941 */ /* 0x000fea0003800200 */
.L_x_1889:
        /* <DEDUP_REMOVED lines=18> */
.L_x_1892:
[----:B------:R-:W-:Y:S05]  /*6050*/  BSYNC.RECONVERGENT B2 ;  /* 0x0000000000027941 */ /* 0x000fea0003800200 */
.L_x_1891:
[----:B------:R-:W-:Y:S05]  /*6060*/  @!P2 BRA `(.L_x_1859) ;  /* 0x0000000c0024a947 */ /* 0x000fea0003800000 */
[----:B------:R-:W3:Y:S01]  /*6070*/  LDL R249, [R1+0xe4] ;  /* 0x0000e40001f97983 */ /* 0x000ee20000100800 */
[----:B-----5:R-:W-:Y:S01]  /*6080*/  ISETP.GE.U32.AND P0, PT, R206, RZ, PT ;  /* 0x000000ffce00720c */ /* 0x020fe20003f06070 */
[----:B------:R-:W-:-:S03]  /*6090*/  @P1 FFMA.FTZ R206, R201, R178, R246 ;  /* 0x000000b2c9ce1223 */ /* 0x000fc600000100f6 */
[----:B------:R-:W-:Y:S01]  /*60a0*/  ISETP.GE.U32.AND.EX P0, PT, R207, 0x1000000, PT, P0 ;  /* 0x01000000cf00780c */ /* 0x000fe20003f06100 */
[----:B------:R-:W-:Y:S01]  /*60b0*/  @P1 FADD.FTZ R206, R200, -R206 ;  /* 0x800000cec8ce1221 */ /* 0x000fe20000010000 */
[----:B------:R-:W-:-:S04]  /*60c0*/  PRMT R207, R43, 0x7632, R207 ;  /* 0x000076322bcf7816 */ /* 0x000fc800000000cf */
        /* <DEDUP_REMOVED lines=8> */
[----:B------:R-:W-:-:S03]  /*6150*/  HFMA2 R206, -RZ, RZ, 0, 0 ;  /* 0x00000000ffce7431 */ /* 0x000fc600000001ff */
[----:B------:R-:W-:Y:S01]  /*6160*/  FADD.FTZ R151, R151, R207 ;  /* 0x000000cf97977221 */ /* 0x000fe20000010000 */
[----:B---3--:R-:W-:-:S05]  /*6170*/  @P0 SHF.L.U32 R207, R249, 0x10, RZ ;  /* 0x00000010f9cf0819 */ /* 0x008fca00000006ff */
[----:B------:R-:W-:-:S05]  /*6180*/  @P0 FMUL.FTZ R206, R207, R248 ;  /* 0x000000f8cfce0220 */ /* 0x000fca0000410000 */
[----:B------:R-:W-:-:S04]  /*6190*/  F2FP.BF16.F32.PACK_AB R206, RZ, R206 ;  /* 0x000000ceffce723e */ /* 0x000fc800000010ff */
[----:B------:R-:W-:Y:S01]  /*61a0*/  PRMT R167, R167, 0x5410, R206 ;  /* 0x00005410a7a77816 */ /* 0x000fe200000000ce */
[----:B------:R-:W-:Y:S06]  /*61b0*/  BRA `(.L_x_1859) ;  /* 0x0000000800d07947 */ /* 0x000fec0003800000 */
.L_x_1878:
[----:B------:R-:W-:Y:S01]  /*61c0*/  ISETP.GT.AND P0, PT, R234, RZ, PT ;  /* 0x000000ffea00720c */ /* 0x000fe20003f04270 */
[----:B------:R-:W-:Y:S01]  /*61d0*/  BSSY.RECONVERGENT B2, `(.L_x_1893) ;  /* 0x0000017000027945 */ /* 0x000fe20003800200 */
[----:B-----5:R-:W-:-:S04]  /*61e0*/  PRMT R169, R40, 0x7632, R169 ;  /* 0x0000763228a97816 */ /* 0x020fc800000000a9 */
[----:B------:R-:W-:Y:S01]  /*61f0*/  SHF.L.U32 R248, R169, 0x10, RZ ;  /* 0x00000010a9f87819 */ /* 0x000fe200000006ff */
[----:B------:R-:W-:-:S04]  /*6200*/  @P1 FFMA.FTZ R169, R0, R178, R246 ;  /* 0x000000b200a91223 */ /* 0x000fc800000100f6 */
[----:B------:R-:W-:Y:S02]  /*6210*/  @P1 FADD.FTZ R169, R172, -R169 ;  /* 0x800000a9aca91221 */ /* 0x000fe40000010000 */
[----:B------:R-:W-:-:S04]  /*6220*/  @P0 FFMA.FTZ R168, R217, R178, R246 ;  /* 0x000000b2d9a80223 */ /* 0x000fc800000100f6 */
[----:B------:R-:W-:-:S04]  /*6230*/  @P0 FADD.FTZ R168, R216, -R168 ;  /* 0x800000a8d8a80221 */ /* 0x000fc80000010000 */
        /* <DEDUP_REMOVED lines=16> */
.L_x_1894:
[----:B------:R-:W-:Y:S05]  /*6340*/  BSYNC.RECONVERGENT B2 ;  /* 0x0000000000027941 */ /* 0x000fea0003800200 */
.L_x_1893:
[----:B------:R-:W-:Y:S04]  /*6350*/  BSSY.RECONVERGENT B2, `(.L_x_1895) ;  /* 0x0000010000027945 */ /* 0x000fe80003800200 */
[----:B------:R-:W-:Y:S05]  /*6360*/  @!P2 BRA `(.L_x_1896) ;  /* 0x000000000038a947 */ /* 0x000fea0003800000 */
[----:B------:R-:W3:Y:S01]  /*6370*/  LDL R249, [R1+0xf0] ;  /* 0x0000f00001f97983 */ /* 0x000ee20000100800 */
        /* <DEDUP_REMOVED lines=13> */
.L_x_1896:
[----:B------:R-:W-:Y:S05]  /*6450*/  BSYNC.RECONVERGENT B2 ;  /* 0x0000000000027941 */ /* 0x000fea0003800200 */
.L_x_1895:
        /* <DEDUP_REMOVED lines=18> */
.L_x_1898:
[----:B------:R-:W-:Y:S05]  /*6580*/  BSYNC.RECONVERGENT B2 ;  /* 0x0000000000027941 */ /* 0x000fea0003800200 */
.L_x_1897:
        /* <DEDUP_REMOVED lines=21> */
.L_x_1900:
[----:B------:R-:W-:Y:S05]  /*66e0*/  BSYNC.RECONVERGENT B2 ;  /* 0x0000000000027941 */ /* 0x000fea0003800200 */
.L_x_1899:
        /* <DEDUP_REMOVED lines=8> */
[----:B------:R2:W-:Y:S01]  /*6770*/  STL [R1+0xf8], R0 ;  /* 0x0000f80001007387 */ /* 0x0005e20000100800 */
[----:B------:R-:W-:Y:S02]  /*6780*/  MOV R170, RZ ;  /* 0x000000ff00aa7202 */ /* 0x000fe40000000f00 */
[----:B------:R-:W-:-:S08]  /*6790*/  FMUL.FTZ R171, R171, UR12 ;  /* 0x0000000cabab7c20 */ /* 0x000fd00008410000 */
[----:B--2---:R-:W-:-:S05]  /*67a0*/  @P1 SHF.L.U32 R0, R162, 0x10, RZ ;  /* 0x00000010a2001819 */ /* 0x004fca00000006ff */
[----:B------:R-:W-:Y:S01]  /*67b0*/  @P1 FMUL.FTZ R170, R0, R171 ;  /* 0x000000ab00aa1220 */ /* 0x000fe20000410000 */
[----:B------:R-:W-:-:S03]  /*67c0*/  @P1 SHF.L.U32 R0, R70, 0x10, RZ ;  /* 0x0000001046001819 */ /* 0x000fc600000006ff */
[----:B------:R-:W-:Y:S01]  /*67d0*/  FADD.FTZ R148, R148, R170 ;  /* 0x000000aa94947221 */ /* 0x000fe20000010000 */
[----:B------:R-:W-:Y:S02]  /*67e0*/  HFMA2 R170, -RZ, RZ, 0, 0 ;  /* 0x00000000ffaa7431 */ /* 0x000fe400000001ff */
[----:B------:R-:W-:Y:S02]  /*67f0*/  @P1 FMUL.FTZ R170, R0, R171 ;  /* 0x000000ab00aa1220 */ /* 0x000fe40000410000 */
[----:B------:R0:W5:Y:S03]  /*6800*/  LDL.LU R0, [R1+0xf8] ;  /* 0x0000f80001007983 */ /* 0x0001660000300800 */
[----:B------:R-:W-:-:S04]  /*6810*/  F2FP.BF16.F32.PACK_AB R170, RZ, R170 ;  /* 0x000000aaffaa723e */ /* 0x000fc800000010ff */
[----:B------:R-:W-:-:S07]  /*6820*/  PRMT R166, R170, 0x7610, R166 ;  /* 0x00007610aaa67816 */ /* 0x000fce00000000a6 */
.L_x_1902:
[----:B------:R-:W-:Y:S05]  /*6830*/  BSYNC.RECONVERGENT B2 ;  /* 0x0000000000027941 */ /* 0x000fea0003800200 */
.L_x_1901:
[----:B------:R-:W-:Y:S01]  /*6840*/  PRMT R170, R42, 0x7632, R170 ;  /* 0x000076322aaa7816 */ /* 0x000fe200000000aa */
[----:B------:R-:W-:Y:S01]  /*6850*/  @P0 FFMA.FTZ R171, R204, R178, R246 ;  /* 0x000000b2ccab0223 */ /* 0x000fe200000100f6 */
[----:B------:R-:W-:Y:S02]  /*6860*/  BSSY.RECONVERGENT B2, `(.L_x_1903) ;  /* 0x0000019000027945 */ /* 0x000fe40003800200 */
[----:B------:R-:W-:Y:S01]  /*6870*/  SHF.L.U32 R170, R170, 0x10, RZ ;  /* 0x00000010aaaa7819 */ /* 0x000fe200000006ff */
[----:B------:R-:W-:-:S04]  /*6880*/  @P0 FADD.FTZ R171, R202, -R171 ;  /* 0x800000abcaab0221 */ /* 0x000fc80000010000 */
[----:B------:R-:W-:Y:S01]  /*6890*/  @P0 FFMA.FTZ R170, R219, R171, R170 ;  /* 0x000000abdbaa0223 */ /* 0x000fe200000100aa */
[----:B------:R-:W-:Y:S06]  /*68a0*/  @!P2 BRA `(.L_x_1904) ;  /* 0x000000000050a947 */ /* 0x000fec0003800000 */
[----:B------:R-:W-:Y:S04]  /*68b0*/  STL [R1+0x100], R3 ;  /* 0x0001000301007387 */ /* 0x000fe80000100800 */
[----:B------:R-:W-:Y:S04]  /*68c0*/  STL [R1+0xfc], R2 ;  /* 0x0000fc0201007387 */ /* 0x000fe80000100800 */
[----:B-----5:R2:W-:Y:S04]  /*68d0*/  STL [R1+0xf8], R0 ;  /* 0x0000f80001007387 */ /* 0x0205e80000100800 */
[----:B--2---:R-:W2:Y:S01]  /*68e0*/  LDL R0, [R1+0xe8] ;  /* 0x0000e80001007983 */ /* 0x004ea20000100800 */
[----:B------:R-:W-:Y:S01]  /*68f0*/  LOP3.LUT P1, RZ, R207, 0xff00, RZ, 0xc0, !PT ;  /* 0x0000ff00cfff7812 */ /* 0x000fe2000782c0ff */
[----:B------:R-:W-:-:S04]  /*6900*/  FMUL.FTZ R171, R170, UR13 ;  /* 0x0000000daaab7c20 */ /* 0x000fc80008410000 */
[----:B------:R-:W-:Y:S01]  /*6910*/  FMUL.FTZ R2, R171, UR12 ;  /* 0x0000000cab027c20 */ /* 0x000fe20008410000 */
[----:B------:R-:W-:-:S07]  /*6920*/  MOV R171, RZ ;  /* 0x000000ff00ab7202 */ /* 0x000fce0000000f00 */
[----:B------:R-:W-:-:S04]  /*6930*/  @P1 PRMT R3, R162, 0x7632, R3 ;  /* 0x00007632a2031816 */ /* 0x000fc80000000003 */
[----:B------:R-:W-:-:S05]  /*6940*/  @P1 SHF.L.U32 R3, R3, 0x10, RZ ;  /* 0x0000001003031819 */ /* 0x000fca00000006ff */
[----:B------:R-:W-:Y:S02]  /*6950*/  @P1 FMUL.FTZ R171, R2, R3 ;  /* 0x0000000302ab1220 */ /* 0x000fe40000410000 */
[----:B------:R1:W5:Y:S02]  /*6960*/  LDL.LU R3, [R1+0x100] ;  /* 0x0001000001037983 */ /* 0x0003640000300800 */
[----:B------:R-:W-:Y:S01]  /*6970*/  FADD.FTZ R149, R149, R171 ;  /* 0x000000ab95957221 */ /* 0x000fe20000010000 */
[----:B------:R-:W-:Y:S01]  /*6980*/  HFMA2 R171, -RZ, RZ, 0, 0 ;  /* 0x00000000ffab7431 */ /* 0x000fe200000001ff */
[----:B--2---:R-:W-:-:S05]  /*6990*/  @P1 SHF.L.U32 R0, R0, 0x10, RZ ;  /* 0x0000001000001819 */ /* 0x004fca00000006ff */
[----:B------:R-:W-:Y:S02]  /*69a0*/  @P1 FMUL.FTZ R171, R0, R2 ;  /* 0x0000000200ab1220 */ /* 0x000fe40000410000 */
[----:B------:R1:W5:Y:S04]  /*69b0*/  LDL.LU R2, [R1+0xfc] ;  /* 0x0000fc0001027983 */ /* 0x0003680000300800 */
[----:B------:R1:W5:Y:S01]  /*69c0*/  LDL.LU R0, [R1+0xf8] ;  /* 0x0000f80001007983 */ /* 0x0003620000300800 */
[----:B------:R-:W-:-:S04]  /*69d0*/  F2FP.BF16.F32.PACK_AB R171, RZ, R171 ;  /* 0x000000abffab723e */ /* 0x000fc800000010ff */
[----:B------:R-:W-:-:S07]  /*69e0*/  PRMT R166, R166, 0x5410, R171 ;  /* 0x00005410a6a67816 */ /* 0x000fce00000000ab */
.L_x_1904:
[----:B------:R-:W-:Y:S05]  /*69f0*/  BSYNC.RECONVERGENT B2 ;  /* 0x0000000000027941 */ /* 0x000fea0003800200 */
.L_x_1903:
[----:B------:R-:W-:Y:S01]  /*6a00*/  @P0 FFMA.FTZ R171, R222, R178, R246 ;  /* 0x000000b2deab0223 */ /* 0x000fe200000100f6 */
[----:B-----5:R2:W-:Y:S03]  /*6a10*/  STL [R1+0xf8], R0 ;  /* 0x0000f80001007387 */ /* 0x0205e60000100800 */
[----:B--2---:R-:W-:Y:S01]  /*6a20*/  @P0 FADD.FTZ R0, R175, -R171 ;  /* 0x800000abaf000221 */ /* 0x004fe20000010000 */
[----:B------:R-:W-:-:S05]  /*6a30*/  SHF.L.U32 R171, R43, 0x10, RZ ;  /* 0x000000102bab7819 */ /* 0x000fca00000006ff */
[----:B------:R-:W-:Y:S02]  /*6a40*/  @P0 FFMA.FTZ R171, R219, R0, R171 ;  /* 0x00000000dbab0223 */ /* 0x000fe400000100ab */
[----:B------:R2:W5:Y:S01]  /*6a50*/  LDL.LU R0, [R1+0xf8] ;  /* 0x0000f80001007983 */ /* 0x0005620000300800 */
[----:B------:R-:W-:Y:S01]  /*6a60*/  F2FP.BF16.F32.PACK_AB R168, R248, R168 ;  /* 0x000000a8f8a8723e */ /* 0x000fe200000010ff */
[----:B------:R-:W-:Y:S01]  /*6a70*/  BSSY.RECONVERGENT B2, `(.L_x_1905) ;  /* 0x0000017000027945 */ /* 0x000fe20003800200 */
[----:B------:R-:W-:Y:S01]  /*6a80*/  F2FP.BF16.F32.PACK_AB R169, R169, R249 ;  /* 0x000000f9a9a9723e */ /* 0x000fe200000010ff */
[----:B------:R-:W-:Y:S01]  /*6a90*/  @P0 FFMA.FTZ R249, R201, R178, R246 ;  /* 0x000000b2c9f90223 */ /* 0x000fe200000100f6 */
[----:B------:R-:W-:Y:S02]  /*6aa0*/  PRMT R248, R43, 0x7632, R248 ;  /* 0x000076322bf87816 */ /* 0x000fe400000000f8 */
[----:B------:R-:W-:Y:S01]  /*6ab0*/  F2FP.BF16.F32.PACK_AB R170, R170, R251 ;  /* 0x000000fbaaaa723e */ /* 0x000fe200000010ff */
[----:B------:R-:W-:Y:S01]  /*6ac0*/  @P0 FADD.FTZ R249, R200, -R249 ;  /* 0x800000f9c8f90221 */ /* 0x000fe20000010000 */
[----:B------:R-:W-:-:S05]  /*6ad0*/  SHF.L.U32 R248, R248, 0x10, RZ ;  /* 0x00000010f8f87819 */ /* 0x000fca00000006ff */
[----:B------:R-:W-:Y:S01]  /*6ae0*/  @P0 FFMA.FTZ R248, R219, R249, R248 ;  /* 0x000000f9dbf80223 */ /* 0x000fe200000100f8 */
[----:B--2---:R-:W-:Y:S06]  /*6af0*/  @!P2 BRA `(.L_x_1906) ;  /* 0x000000000038a947 */ /* 0x004fec0003800000 */
[----:B------:R-:W-:Y:S01]  /*6b00*/  LOP3.LUT P0, RZ, R207, 0xff0000, RZ, 0xc0, !PT ;  /* 0x00ff0000cfff7812 */ /* 0x000fe2000780c0ff */
[----:B------:R-:W-:Y:S01]  /*6b10*/  FMUL.FTZ R251, R171, UR13 ;  /* 0x0000000dabfb7c20 */ /* 0x000fe20008410000 */
[----:B-----5:R2:W-:Y:S01]  /*6b20*/  STL [R1+0xf8], R0 ;  /* 0x0000f80001007387 */ /* 0x0205e20000100800 */
        /* <DEDUP_REMOVED lines=11> */
.L_x_1906:
[----:B------:R-:W-:Y:S05]  /*6be0*/  BSYNC.RECONVERGENT B2 ;  /* 0x0000000000027941 */ /* 0x000fea0003800200 */
.L_x_1905:
[----:B------:R-:W-:Y:S01]  /*6bf0*/  F2FP.BF16.F32.PACK_AB R171, R248, R171 ;  /* 0x000000abf8ab723e */ /* 0x000fe200000010ff */
[----:B------:R-:W-:Y:S06]  /*6c00*/  @!P2 BRA `(.L_x_1859) ;  /* 0x00000000003ca947 */ /* 0x000fec0003800000 */
[----:B------:R-:W3:Y:S01]  /*6c10*/  LDL R249, [R1+0xe4] ;  /* 0x0000e40001f97983 */ /* 0x000ee20000100800 */
[----:B------:R-:W-:Y:S01]  /*6c20*/  ISETP.GE.U32.AND P0, PT, R206, RZ, PT ;  /* 0x000000ffce00720c */ /* 0x000fe20003f06070 */
[----:B------:R-:W-:-:S03]  /*6c30*/  FMUL.FTZ R206, R248, UR13 ;  /* 0x0000000df8ce7c20 */ /* 0x000fc60008410000 */
[----:B------:R-:W-:Y:S01]  /*6c40*/  ISETP.GE.U32.AND.EX P0, PT, R207, 0x1000000, PT, P0 ;  /* 0x01000000cf00780c */ /* 0x000fe20003f06100 */
[----:B------:R-:W-:Y:S01]  /*6c50*/  FMUL.FTZ R248, R206, UR12 ;  /* 0x0000000ccef87c20 */ /* 0x000fe20008410000 */
[----:B------:R-:W-:-:S11]  /*6c60*/  MOV R206, RZ ;  /* 0x000000ff00ce7202 */ /* 0x000fd60000000f00 */
[----:B------:R-:W-:-:S04]  /*6c70*/  @P0 PRMT R207, R163, 0x7632, R207 ;  /* 0x00007632a3cf0816 */ /* 0x000fc800000000cf */
[----:B------:R-:W-:-:S05]  /*6c80*/  @P0 SHF.L.U32 R207, R207, 0x10, RZ ;  /* 0x00000010cfcf0819 */ /* 0x000fca00000006ff */
[----:B------:R-:W-:-:S04]  /*6c90*/  @P0 FMUL.FTZ R206, R248, R207 ;  /* 0x000000cff8ce0220 */ /* 0x000fc80000410000 */
[----:B------:R-:W-:Y:S01]  /*6ca0*/  FADD.FTZ R151, R151, R206 ;  /* 0x000000ce97977221 */ /* 0x000fe20000010000 */
[----:B------:R-:W-:Y:S01]  /*6cb0*/  HFMA2 R206, -RZ, RZ, 0, 0 ;  /* 0x00000000ffce7431 */ /* 0x000fe200000001ff */
[----:B---3--:R-:W-:-:S05]  /*6cc0*/  @P0 SHF.L.U32 R207, R249, 0x10, RZ ;  /* 0x00000010f9cf0819 */ /* 0x008fca00000006ff */
[----:B------:R-:W-:-:S05]  /*6cd0*/  @P0 FMUL.FTZ R206, R207, R248 ;  /* 0x000000f8cfce0220 */ /* 0x000fca0000410000 */
[----:B------:R-:W-:-:S04]  /*6ce0*/  F2FP.BF16.F32.PACK_AB R206, RZ, R206 ;  /* 0x000000ceffce723e */ /* 0x000fc800000010ff */
[----:B------:R-:W-:-:S07]  /*6cf0*/  PRMT R167, R167, 0x5410, R206 ;  /* 0x00005410a7a77816 */ /* 0x000fce00000000ce */
.L_x_1859:
[----:B------:R-:W-:Y:S05]  /*6d00*/  BSYNC.RECONVERGENT B1 ;  /* 0x0000000000017941 */ /* 0x000fea0003800200 */
.L_x_1814:
[----:B------:R-:W-:Y:S01]  /*6d10*/  ISETP.NE.U32.AND P0, PT, R233, RZ, PT ;  /* 0x000000ffe900720c */ /* 0x000fe20003f05070 */
[----:B------:R-:W-:Y:S01]  /*6d20*/  BSSY.RECONVERGENT B1, `(.L_x_1907) ;  /* 0x000000f000017945 */ /* 0x000fe20003800200 */
[----:B------:R-:W-:Y:S02]  /*6d30*/  ISETP.NE.U32.AND P1, PT, R232, RZ, PT ;  /* 0x000000ffe800720c */ /* 0x000fe40003f25070 */
[----:B------:R-:W-:Y:S02]  /*6d40*/  ISETP.NE.AND.EX P0, PT, R245, RZ, PT, P0 ;  /* 0x000000fff500720c */ /* 0x000fe40003f05300 */
[----:B------:R-:W-:-:S11]  /*6d50*/  ISETP.NE.AND.EX P1, PT, R231, RZ, PT, P1 ;  /* 0x000000ffe700720c */ /* 0x000fd60003f25310 */
[----:B-----5:R-:W3:Y:S02]  /*6d60*/  @P0 LDC.64 R206, c[0x0][0x478] ;  /* 0x00011e00ffce0b82 */ /* 0x020ee40000000a00 */
[----:B---3--:R-:W-:-:S05]  /*6d70*/  @P0 IMAD.WIDE.U32 R206, R252, 0x10, R206 ;  /* 0x00000010fcce0825 */ /* 0x008fca00078e00ce */
[----:B------:R3:W-:Y:S02]  /*6d80*/  @P0 STG.E.128 desc[UR6][R206.64], R168 ;  /* 0x000000a8ce000986 */ /* 0x0007e4000c101d06 */
[----:B---3--:R-:W3:Y:S02]  /*6d90*/  @P2 LDC.64 R206, c[0x0][0x468] ;  /* 0x00011a00ffce2b82 */ /* 0x008ee40000000a00 */
[----:B---3--:R-:W-:-:S05]  /*6da0*/  @P2 IMAD.WIDE.U32 R206, R179, 0x10, R206 ;  /* 0x00000010b3ce2825 */ /* 0x008fca00078e00ce */
[----:B------:R3:W-:Y:S01]  /*6db0*/  @P2 STG.E.128 desc[UR6][R206.64], R164 ;  /* 0x000000a4ce002986 */ /* 0x0007e2000c101d06 */
[----:B------:R-:W-:Y:S05]  /*6dc0*/  @!P2 BRA `(.L_x_1908) ;  /* 0x000000000010a947 */ /* 0x000fea0003800000 */
[----:B------:R-:W4:Y:S01]  /*6dd0*/  LDC.64 R162, c[0x0][0x390] ;  /* 0x0000e400ffa27b82 */ /* 0x000f220000000a00 */
[----:B------:R-:W-:-:S05]  /*6de0*/  IADD3 R160, PT, PT, R179, 0x20, RZ ;  /* 0x00000020b3a07810 */ /* 0x000fca0007ffe0ff */
[----:B----4-:R-:W-:-:S06]  /*6df0*/  IMAD.WIDE.U32 R160, R160, 0x10, R162 ;  /* 0x00000010a0a07825 */ /* 0x010fcc00078e00a2 */
[----:B------:R-:W5:Y:S02]  /*6e00*/  LDG.E.128 R160, desc[UR6][R160.64] ;  /* 0x00000006a0a07981 */ /* 0x000f64000c1e1d00 */
.L_x_1908:
[----:B------:R-:W-:Y:S05]  /*6e10*/  BSYNC.RECONVERGENT B1 ;  /* 0x0000000000017941 */ /* 0x000fea0003800200 */
.L_x_1907:
[----:B------:R-:W-:Y:S04]  /*6e20*/  BSSY.RECONVERGENT B1, `(.L_x_1909) ;  /* 0x0000326000017945 */ /* 0x000fe80003800200 */
[----:B------:R-:W-:Y:S05]  /*6e30*/  @!P1 BRA `(.L_x_1910) ;  /* 0x00000014003c9947 */ /* 0x000fea0003800000 */
[----:B------:R-:W-:Y:S05]  /*6e40*/  @!P0 BRA `(.L_x_1911) ;  /* 0x0000000800a48947 */ /* 0x000fea0003800000 */
[----:B------:R-:W-:Y:S01]  /*6e50*/  ISETP.GT.AND P3, PT, R234, RZ, PT ;  /* 0x000000ffea00720c */ /* 0x000fe20003f64270 */
[----:B------:R-:W-:Y:S01]  /*6e60*/  BSSY.RECONVERGENT B2, `(.L_x_1912) ;  /* 0x0000017000027945 */ /* 0x000fe20003800200 */
[C---:B------:R-:W-:Y:S02]  /*6e70*/  PRMT R168, R36.reuse, 0x7632, R168 ;  /* 0x0000763224a87816 */ /* 0x040fe400000000a8 */
[----:B---3--:R-:W-:Y:S02]  /*6e80*/  SHF.L.U32 R206, R36, 0x10, RZ ;  /* 0x0000001024ce7819 */ /* 0x008fe400000006ff */
[----:B------:R-:W-:-:S07]  /*6e90*/  SHF.L.U32 R168, R168, 0x10, RZ ;  /* 0x00000010a8a87819 */ /* 0x000fce00000006ff */
[----:B------:R-:W-:-:S04]  /*6ea0*/  @P3 FFMA.FTZ R169, R199, R178, R246 ;  /* 0x000000b2c7a93223 */ /* 0x000fc800000100f6 */
[----:B------:R-:W-:-:S04]  /*6eb0*/  @P3 FADD.FTZ R169, R198, -R169 ;  /* 0x800000a9c6a93221 */ /* 0x000fc80000010000 */
[----:B------:R-:W-:Y:S01]  /*6ec0*/  @P3 FFMA.FTZ R168, R219, R169, R168 ;  /* 0x000000a9dba83223 */ /* 0x000fe200000100a8 */
[----:B------:R-:W-:-:S04]  /*6ed0*/  @P3 FFMA.FTZ R169, R223, R178, R246 ;  /* 0x000000b2dfa93223 */ /* 0x000fc800000100f6 */
[----:B------:R-:W-:-:S04]  /*6ee0*/  @P3 FADD.FTZ R169, R176, -R169 ;  /* 0x800000a9b0a93221 */ /* 0x000fc80000010000 */
[----:B------:R-:W-:Y:S01]  /*6ef0*/  @P3 FFMA.FTZ R206, R219, R169, R206 ;  /* 0x000000a9dbce3223 */ /* 0x000fe200000100ce */
[----:B------:R-:W-:Y:S06]  /*6f00*/  @!P2 BRA `(.L_x_1913) ;  /* 0x000000000030a947 */ /* 0x000fec0003800000 */
[----:B------:R-:W-:Y:S01]  /*6f10*/  LOP3.LUT P4, RZ, R208, 0xff, RZ, 0xc0, !PT ;  /* 0x000000ffd0ff7812 */ /* 0x000fe2000788c0ff */
[----:B------:R-:W-:Y:S01]  /*6f20*/  FMUL.FTZ R169, R206, UR13 ;  /* 0x0000000dcea97c20 */ /* 0x000fe20008410000 */
[----:B------:R-:W-:-:S03]  /*6f30*/  MOV R170, RZ ;  /* 0x000000ff00aa7202 */ /* 0x000fc60000000f00 */
[----:B------:R-:W-:-:S08]  /*6f40*/  FMUL.FTZ R169, R169, UR12 ;  /* 0x0000000ca9a97c20 */ /* 0x000fd00008410000 */
[----:B-----5:R-:W-:-:S05]  /*6f50*/  @P4 SHF.L.U32 R171, R160, 0x10, RZ ;  /* 0x00000010a0ab4819 */ /* 0x020fca00000006ff */
[----:B------:R-:W-:Y:S01]  /*6f60*/  @P4 FMUL.FTZ R170, R171, R169 ;  /* 0x000000a9abaa4220 */ /* 0x000fe20000410000 */
[----:B------:R-:W-:-:S03]  /*6f70*/  @P4 SHF.L.U32 R171, R72, 0x10, RZ ;  /* 0x0000001048ab4819 */ /* 0x000fc600000006ff */
[----:B------:R-:W-:Y:S01]  /*6f80*/  FADD.FTZ R144, R144, R170 ;  /* 0x000000aa90907221 */ /* 0x000fe20000010000 */
[----:B------:R-:W-:Y:S02]  /*6f90*/  HFMA2 R170, -RZ, RZ, 0, 0 ;  /* 0x00000000ffaa7431 */ /* 0x000fe400000001ff */
[----:B------:R-:W-:-:S05]  /*6fa0*/  @P4 FMUL.FTZ R170, R169, R171 ;  /* 0x000000aba9aa4220 */ /* 0x000fca0000410000 */
[----:B------:R-:W-:-:S04]  /*6fb0*/  F2FP.BF16.F32.PACK_AB R170, RZ, R170 ;  /* 0x000000aaffaa723e */ /* 0x000fc800000010ff */
[----:B------:R-:W-:-:S07]  /*6fc0*/  PRMT R164, R170, 0x7610, R164 ;  /* 0x00007610aaa47816 */ /* 0x000fce00000000a4 */
.L_x_1913:
[----:B------:R-:W-:Y:S05]  /*6fd0*/  BSYNC.RECONVERGENT B2 ;  /* 0x0000000000027941 */ /* 0x000fea0003800200 */
.L_x_1912:
[----:B------:R-:W-:Y:S04]  /*6fe0*/  BSSY.RECONVERGENT B2, `(.L_x_1914) ;  /* 0x0000010000027945 */ /* 0x000fe80003800200 */
[----:B------:R-:W-:Y:S05]  /*6ff0*/  @!P2 BRA `(.L_x_1915) ;  /* 0x000000000038a947 */ /* 0x000fea0003800000 */
[----:B------:R-:W3:Y:S01]  /*7000*/  LDL R207, [R1+0xe0] ;  /* 0x0000e00001cf7983 */ /* 0x000ee20000100800 */
[----:B------:R-:W-:Y:S01]  /*7010*/  LOP3.LUT P4, RZ, R208, 0xff00, RZ, 0xc0, !PT ;  /* 0x0000ff00d0ff7812 */ /* 0x000fe2000788c0ff */
[----:B------:R-:W-:Y:S01]  /*7020*/  FMUL.FTZ R169, R168, UR13 ;  /* 0x0000000da8a97c20 */ /* 0x000fe20008410000 */
[----:B------:R-:W-:-:S03]  /*7030*/  MOV R171, RZ ;  /* 0x000000ff00ab7202 */ /* 0x000fc60000000f00 */
[----:B------:R-:W-:-:S08]  /*7040*/  FMUL.FTZ R169, R169, UR12 ;  /* 0x0000000ca9a97c20 */ /* 0x000fd00008410000 */
[----:B-----5:R-:W-:-:S04]  /*7050*/  @P4 PRMT R170, R160, 0x7632, R170 ;  /* 0x00007632a0aa4816 */ /* 0x020fc800000000aa */
        /* <DEDUP_REMOVED lines=8> */
.L_x_1915:
[----:B------:R-:W-:Y:S05]  /*70e0*/  BSYNC.RECONVERGENT B2 ;  /* 0x0000000000027941 */ /* 0x000fea0003800200 */
.L_x_1914:
        /* <DEDUP_REMOVED lines=18> */
.L_x_1917:
[----:B------:R-:W-:Y:S05]  /*7210*/  BSYNC.RECONVERGENT B2 ;  /* 0x0000000000027941 */ /* 0x000fea0003800200 */
.L_x_1916:
[----:B------:R-:W-:Y:S01]  /*7220*/  PRMT R171, R37, 0x7632, R171 ;  /* 0x0000763225ab7816 */ /* 0x000fe200000000ab */
[----:B------:R-:W-:Y:S01]  /*7230*/  @P3 FFMA.FTZ R170, R197, R178, R246 ;  /* 0x000000b2c5aa3223 */ /* 0x000fe200000100f6 */
[----:B------:R-:W-:Y:S02]  /*7240*/  BSSY.RECONVERGENT B2, `(.L_x_1918) ;  /* 0x0000013000027945 */ /* 0x000fe40003800200 */
[----:B------:R-:W-:Y:S01]  /*7250*/  SHF.L.U32 R207, R171, 0x10, RZ ;  /* 0x00000010abcf7819 */ /* 0x000fe200000006ff */
[----:B------:R-:W-:-:S04]  /*7260*/  @P3 FADD.FTZ R170, R196, -R170 ;  /* 0x800000aac4aa3221 */ /* 0x000fc80000010000 */
[----:B------:R-:W-:Y:S01]  /*7270*/  @P3 FFMA.FTZ R207, R219, R170, R207 ;  /* 0x000000aadbcf3223 */ /* 0x000fe200000100cf */
[----:B------:R-:W-:Y:S06]  /*7280*/  @!P2 BRA `(.L_x_1919) ;  /* 0x000000000038a947 */ /* 0x000fec0003800000 */
        /* <DEDUP_REMOVED lines=14> */
.L_x_1919:
[----:B------:R-:W-:Y:S05]  /*7370*/  BSYNC.RECONVERGENT B2 ;  /* 0x0000000000027941 */ /* 0x000fea0003800200 */
.L_x_1918:
        /* <DEDUP_REMOVED lines=18> */
.L_x_1921:
[----:B------:R-:W-:Y:S05]  /*74a0*/  BSYNC.RECONVERGENT B2 ;  /* 0x0000000000027941 */ /* 0x000fea0003800200 */
.L_x_1920:
        /* <DEDUP_REMOVED lines=21> */
.L_x_1923:
[----:B------:R-:W-:Y:S05]  /*7600*/  BSYNC.RECONVERGENT B2 ;  /* 0x0000000000027941 */ /* 0x000fea0003800200 */
.L_x_1922:
[--C-:B------:R-:W-:Y:S01]  /*7610*/  @P3 FFMA.FTZ R171, R228, R178, R246.reuse ;  /* 0x000000b2e4ab3223 */ /* 0x100fe200000100f6 */
[----:B------:R-:W-:Y:S01]  /*7620*/  F2FP.BF16.F32.PACK_AB R168, R168, R206 ;  /* 0x000000cea8a8723e */ /* 0x000fe200000010ff */
[----:B------:R-:W-:Y:S01]  /*7630*/  BSSY.RECONVERGENT B2, `(.L_x_1924) ;  /* 0x0000018000027945 */ /* 0x000fe20003800200 */
[----:B------:R-:W-:Y:S01]  /*7640*/  F2FP.BF16.F32.PACK_AB R169, R207, R169 ;  /* 0x000000a9cfa9723e */ /* 0x000fe200000010ff */
[----:B------:R-:W-:Y:S01]  /*7650*/  @P3 FFMA.FTZ R207, R193, R178, R246 ;  /* 0x000000b2c1cf3223 */ /* 0x000fe200000100f6 */
[----:B------:R-:W-:Y:S01]  /*7660*/  PRMT R206, R39, 0x7632, R206 ;  /* 0x0000763227ce7816 */ /* 0x000fe200000000ce */
        /* <DEDUP_REMOVED lines=20> */
.L_x_1925:
[----:B------:R-:W-:Y:S05]  /*77b0*/  BSYNC.RECONVERGENT B2 ;  /* 0x0000000000027941 */ /* 0x000fea0003800200 */
.L_x_1924:
[----:B------:R-:W-:Y:S01]  /*77c0*/  F2FP.BF16.F32.PACK_AB R171, R206, R171 ;  /* 0x000000abceab723e */ /* 0x000fe200000010ff */
[----:B------:R-:W-:Y:S06]  /*77d0*/  @!P2 BRA `(.L_x_1926) ;  /* 0x000000280028a947 */ /* 0x000fec0003800000 */
[----:B------:R-:W3:Y:S01]  /*77e0*/  LDL R231, [R1+0xd4] ;  /* 0x0000d40001e77983 */ /* 0x000ee20000100800 */
[----:B------:R-:W-:Y:S01]  /*77f0*/  ISETP.GE.U32.AND P3, PT, R208, RZ, PT ;  /* 0x000000ffd000720c */ /* 0x000fe20003f66070 */
[----:B------:R-:W-:Y:S01]  /*7800*/  FMUL.FTZ R206, R206, UR13 ;  /* 0x0000000dcece7c20 */ /* 0x000fe20008410000 */
[----:B------:R-:W-:Y:S02]  /*7810*/  MOV R208, RZ ;  /* 0x000000ff00d07202 */ /* 0x000fe40000000f00 */
[----:B------:R-:W-:Y:S01]  /*7820*/  ISETP.GE.U32.AND.EX P3, PT, R209, 0x1000000, PT, P3 ;  /* 0x01000000d100780c */ /* 0x000fe20003f66130 */
[----:B------:R-:W-:-:S12]  /*7830*/  FMUL.FTZ R206, R206, UR12 ;  /* 0x0000000ccece7c20 */ /* 0x000fd80008410000 */
        /* <DEDUP_REMOVED lines=10> */
.L_x_1911:
[----:B------:R-:W-:Y:S01]  /*78e0*/  BSSY.RECONVERGENT B2, `(.L_x_1927) ;  /* 0x0000013000027945 */ /* 0x000fe20003800200 */
[----:B------:R-:W-:-:S03]  /*78f0*/  ISETP.GT.AND P4, PT, R234, RZ, PT ;  /* 0x000000ffea00720c */ /* 0x000fc60003f84270 */
[----:B------:R-:W-:Y:S10]  /*7900*/  @!P2 BRA `(.L_x_1928) ;  /* 0x000000000040a947 */ /* 0x000ff40003800000 */
[----:B---3--:R-:W-:Y:S01]  /*7910*/  @P4 FFMA.FTZ R206, R223, R178, R246 ;  /* 0x000000b2dfce4223 */ /* 0x008fe200000100f6 */
[----:B------:R-:W-:Y:S02]  /*7920*/  LOP3.LUT P3, RZ, R208, 0xff, RZ, 0xc0, !PT ;  /* 0x000000ffd0ff7812 */ /* 0x000fe4000786c0ff */
[----:B------:R-:W-:Y:S01]  /*7930*/  SHF.L.U32 R207, R36, 0x10, RZ ;  /* 0x0000001024cf7819 */ /* 0x000fe200000006ff */
[----:B------:R-:W-:-:S04]  /*7940*/  @P4 FADD.FTZ R206, R176, -R206 ;  /* 0x800000ceb0ce4221 */ /* 0x000fc80000010000 */
[----:B------:R-:W-:-:S04]  /*7950*/  @P4 FFMA.FTZ R207, R219, R206, R207 ;  /* 0x000000cedbcf4223 */ /* 0x000fc800000100cf */
[----:B------:R-:W-:Y:S01]  /*7960*/  FMUL.FTZ R206, R207, UR13 ;  /* 0x0000000dcfce7c20 */ /* 0x000fe20008410000 */
[----:B------:R-:W-:Y:S02]  /*7970*/  MOV R207, RZ ;  /* 0x000000ff00cf7202 */ /* 0x000fe40000000f00 */
[----:B-----5:R-:W-:Y:S01]  /*7980*/  @P3 SHF.L.U32 R231, R160, 0x10, RZ ;  /* 0x00000010a0e73819 */ /* 0x020fe200000006ff */
        /* <DEDUP_REMOVED lines=8> */
.L_x_1928:
[----:B------:R-:W-:Y:S05]  /*7a10*/  BSYNC.RECONVERGENT B2 ;  /* 0x0000000000027941 */ /* 0x000fea0003800200 */
.L_x_1927:
[----:B------:R-:W-:Y:S04]  /*7a20*/  BSSY.RECONVERGENT B2, `(.L_x_1929) ;  /* 0x0000015000027945 */ /* 0x000fe80003800200 */
[----:B------:R-:W-:Y:S05]  /*7a30*/  @!P2 BRA `(.L_x_1930) ;  /* 0x00000000004ca947 */ /* 0x000fea0003800000 */
[----:B------:R-:W4:Y:S01]  /*7a40*/  LDL R232, [R1+0xe0] ;  /* 0x0000e00001e87983 */ /* 0x000f220000100800 */
[----:B---3--:R-:W-:Y:S01]  /*7a50*/  PRMT R207, R36, 0x7632, R207 ;  /* 0x0000763224cf7816 */ /* 0x008fe200000000cf */
[----:B------:R-:W-:Y:S01]  /*7a60*/  @P4 FFMA.FTZ R206, R199, R178, R246 ;  /* 0x000000b2c7ce4223 */ /* 0x000fe200000100f6 */
[----:B------:R-:W-:Y:S02]  /*7a70*/  LOP3.LUT P3, RZ, R208, 0xff00, RZ, 0xc0, !PT ;  /* 0x0000ff00d0ff7812 */ /* 0x000fe4000786c0ff */
[----:B------:R-:W-:Y:S01]  /*7a80*/  SHF.L.U32 R207, R207, 0x10, RZ ;  /* 0x00000010cfcf7819 */ /* 0x000fe200000006ff */
[----:B------:R-:W-:Y:S01]  /*7a90*/  @P4 FADD.FTZ R206, R198, -R206 ;  /* 0x800000cec6ce4221 */ /* 0x000fe20000010000 */
[----:B------:R-:W-:-:S03]  /*7aa0*/  MOV R231, RZ ;  /* 0x000000ff00e77202 */ /* 0x000fc60000000f00 */
[----:B------:R-:W-:-:S04]  /*7ab0*/  @P4 FFMA.FTZ R207, R219, R206, R207 ;  /* 0x000000cedbcf4223 */ /* 0x000fc800000100cf */
[----:B------:R-:W-:Y:S02]  /*7ac0*/  FMUL.FTZ R206, R207, UR13 ;  /* 0x0000000dcfce7c20 */ /* 0x000fe40008410000 */
[----:B-----5:R-:W-:Y:S02]  /*7ad0*/  @P3 PRMT R207, R160, 0x7632, R207 ;  /* 0x00007632a0cf3816 */ /* 0x020fe400000000cf */
[----:B------:R-:W-:Y:S02]  /*7ae0*/  FMUL.FTZ R206, R206, UR12 ;  /* 0x0000000ccece7c20 */ /* 0x000fe40008410000 */
[----:B------:R-:W-:-:S05]  /*7af0*/  @P3 SHF.L.U32 R207, R207, 0x10, RZ ;  /* 0x00000010cfcf3819 */ /* 0x000fca00000006ff */
[----:B------:R-:W-:Y:S01]  /*7b00*/  @P3 FMUL.FTZ R231, R206, R207 ;  /* 0x000000cfcee73220 */ /* 0x000fe20000410000 */
[----:B------:R-:W-:-:S03]  /*7b10*/  HFMA2 R207, -RZ, RZ, 0, 0 ;  /* 0x00000000ffcf7431 */ /* 0x000fc600000001ff */
[----:B------:R-:W-:Y:S01]  /*7b20*/  FADD.FTZ R145, R145, R231 ;  /* 0x000000e791917221 */ /* 0x000fe20000010000 */
[----:B----4-:R-:W-:-:S05]  /*7b30*/  @P3 SHF.L.U32 R231, R232, 0x10, RZ ;  /* 0x00000010e8e73819 */ /* 0x010fca00000006ff */
[----:B------:R-:W-:-:S05]  /*7b40*/  @P3 FMUL.FTZ R207, R231, R206 ;  /* 0x000000cee7cf3220 */ /* 0x000fca0000410000 */
[----:B------:R-:W-:-:S04]  /*7b50*/  F2FP.BF16.F32.PACK_AB R207, RZ, R207 ;  /* 0x000000cfffcf723e */ /* 0x000fc800000010ff */
[----:B------:R-:W-:-:S07]  /*7b60*/  PRMT R164, R164, 0x5410, R207 ;  /* 0x00005410a4a47816 */ /* 0x000fce00000000cf */
.L_x_1930:
[----:B------:R-:W-:Y:S05]  /*7b70*/  BSYNC.RECONVERGENT B2 ;  /* 0x0000000000027941 */ /* 0x000fea0003800200 */
.L_x_1929:
[----:B------:R-:W-:Y:S04]  /*7b80*/  BSSY.RECONVERGENT B2, `(.L_x_1931) ;  /* 0x0000012000027945 */ /* 0x000fe80003800200 */
[----:B------:R-:W-:Y:S05]  /*7b90*/  @!P2 BRA `(.L_x_1932) ;  /* 0x000000000040a947 */ /* 0x000fea0003800000 */
        /* <DEDUP_REMOVED lines=16> */
.L_x_1932:
[----:B------:R-:W-:Y:S05]  /*7ca0*/  BSYNC.RECONVERGENT B2 ;  /* 0x0000000000027941 */ /* 0x000fea0003800200 */
.L_x_1931:
        /* <DEDUP_REMOVED lines=21> */
.L_x_1934:
[----:B------:R-:W-:Y:S05]  /*7e00*/  BSYNC.RECONVERGENT B2 ;  /* 0x0000000000027941 */ /* 0x000fea0003800200 */
.L_x_1933:
        /* <DEDUP_REMOVED lines=18> */
.L_x_1936:
[----:B------:R-:W-:Y:S05]  /*7f30*/  BSYNC.RECONVERGENT B2 ;  /* 0x0000000000027941 */ /* 0x000fea0003800200 */
.L_x_1935:
        /* <DEDUP_REMOVED lines=21> */
.L_x_1938:
[----:B------:R-:W-:Y:S05]  /*8090*/  BSYNC.RECONVERGENT B2 ;  /* 0x0000000000027941 */ /* 0x000fea0003800200 */
.L_x_1937:
        /* <DEDUP_REMOVED lines=18> */
.L_x_1940:
[----:B------:R-:W-:Y:S05]  /*81c0*/  BSYNC.RECONVERGENT B2 ;  /* 0x0000000000027941 */ /* 0x000fea0003800200 */
.L_x_1939:
[----:B------:R-:W-:Y:S05]  /*81d0*/  @!P2 BRA `(.L_x_1926) ;  /* 0x0000001c00a8a947 */ /* 0x000fea0003800000 */
[----:B------:R-:W4:Y:S01]  /*81e0*/  LDL R231, [R1+0xd4] ;  /* 0x0000d40001e77983 */ /* 0x000f220000100800 */
[----:B------:R-:W-:Y:S01]  /*81f0*/  ISETP.GE.U32.AND P3, PT, R208, RZ, PT ;  /* 0x000000ffd000720c */ /* 0x000fe20003f66070 */
[----:B---3--:R-:W-:Y:S01]  /*8200*/  @P4 FFMA.FTZ R206, R193, R178, R246 ;  /* 0x000000b2c1ce4223 */ /* 0x008fe200000100f6 */
[----:B------:R-:W-:Y:S02]  /*8210*/  PRMT R207, R39, 0x7632, R207 ;  /* 0x0000763227cf7816 */ /* 0x000fe400000000cf */
[----:B------:R-:W-:Y:S01]  /*8220*/  ISETP.GE.U32.AND.EX P3, PT, R209, 0x1000000, PT, P3 ;  /* 0x01000000d100780c */ /* 0x000fe20003f66130 */
[----:B------:R-:W-:Y:S01]  /*8230*/  @P4 FADD.FTZ R206, R192, -R206 ;  /* 0x800000cec0ce4221 */ /* 0x000fe20000010000 */
[----:B------:R-:W-:Y:S02]  /*8240*/  SHF.L.U32 R207, R207, 0x10, RZ ;  /* 0x00000010cfcf7819 */ /* 0x000fe400000006ff */
        /* <DEDUP_REMOVED lines=12> */
[----:B------:R-:W-:Y:S01]  /*8310*/  PRMT R167, R167, 0x5410, R207 ;  /* 0x00005410a7a77816 */ /* 0x000fe200000000cf */
[----:B------:R-:W-:Y:S06]  /*8320*/  BRA `(.L_x_1926) ;  /* 0x0000001c00547947 */ /* 0x000fec0003800000 */
.L_x_1910:
[----:B------:R-:W-:Y:S05]  /*8330*/  @!P0 BRA `(.L_x_1941) ;  /* 0x0000000c00148947 */ /* 0x000fea0003800000 */
[----:B------:R-:W-:Y:S01]  /*8340*/  FFMA.FTZ R168, R223, R178, R246 ;  /* 0x000000b2dfa87223 */ /* 0x000fe200000100f6 */
[----:B------:R-:W-:Y:S01]  /*8350*/  ISETP.GT.AND P3, PT, R234, RZ, PT ;  /* 0x000000ffea00720c */ /* 0x000fe20003f64270 */
[----:B------:R-:W-:Y:S02]  /*8360*/  BSSY.RECONVERGENT B2, `(.L_x_1942) ;  /* 0x0000015000027945 */ /* 0x000fe40003800200 */
[----:B------:R-:W-:-:S04]  /*8370*/  FADD.FTZ R168, R176, -R168 ;  /* 0x800000a8b0a87221 */ /* 0x000fc80000010000 */
[----:B------:R-:W-:-:S05]  /*8380*/  FMUL.FTZ R168, R219, R168 ;  /* 0x000000a8dba87220 */ /* 0x000fca0000410000 */
[----:B------:R-:W-:Y:S01]  /*8390*/  FSEL R231, R168, RZ, P3 ;  /* 0x000000ffa8e77208 */ /* 0x000fe20001800000 */
[----:B------:R-:W-:Y:S06]  /*83a0*/  @!P2 BRA `(.L_x_1943) ;  /* 0x000000000040a947 */ /* 0x000fec0003800000 */
[----:B------:R-:W-:-:S13]  /*83b0*/  LOP3.LUT P4, RZ, R208, 0xff, RZ, 0xc0, !PT ;  /* 0x000000ffd0ff7812 */ /* 0x000fda000788c0ff */
[----:B------:R-:W4:Y:S01]  /*83c0*/  @P4 LDC.64 R168, c[0x0][0x408] ;  /* 0x00010200ffa84b82 */ /* 0x000f220000000a00 */
[----:B-----5:R-:W-:Y:S01]  /*83d0*/  @P4 SHF.L.U32 R170, R160, 0x10, RZ ;  /* 0x00000010a0aa4819 */ /* 0x020fe200000006ff */
[----:B----4-:R-:W-:-:S04]  /*83e0*/  @P4 FMUL.FTZ R169, R169, R231 ;  /* 0x000000e7a9a94220 */ /* 0x010fc80000410000 */
[----:B------:R-:W-:Y:S01]  /*83f0*/  @P4 FMUL.FTZ R168, R169, R168 ;  /* 0x000000a8a9a84220 */ /* 0x000fe20000410000 */
[----:B------:R-:W-:-:S03]  /*8400*/  MOV R169, RZ ;  /* 0x000000ff00a97202 */ /* 0x000fc60000000f00 */
[----:B------:R-:W-:Y:S01]  /*8410*/  @P4 FMUL.FTZ R169, R170, R168 ;  /* 0x000000a8aaa94220 */ /* 0x000fe20000410000 */
[----:B------:R-:W-:-:S03]  /*8420*/  @P4 SHF.L.U32 R170, R72, 0x10, RZ ;  /* 0x0000001048aa4819 */ /* 0x000fc600000006ff */
[----:B------:R-:W-:Y:S02]  /*8430*/  FADD.FTZ R144, R144, R169 ;  /* 0x000000a990907221 */ /* 0x000fe40000010000 */
[----:B------:R-:W4:Y:S02]  /*8440*/  @P4 LDC.64 R168, c[0x0][0x408] ;  /* 0x00010200ffa84b82 */ /* 0x000f240000000a00 */
[----:B----4-:R-:W-:-:S04]  /*8450*/  @P4 FMUL.FTZ R169, R169, R231 ;  /* 0x000000e7a9a94220 */ /* 0x010fc80000410000 */
[----:B------:R-:W-:Y:S01]  /*8460*/  @P4 FMUL.FTZ R168, R169, R168 ;  /* 0x000000a8a9a84220 */ /* 0x000fe20000410000 */
[----:B------:R-:W-:-:S03]  /*8470*/  HFMA2 R169, -RZ, RZ, 0, 0 ;  /* 0x00000000ffa97431 */ /* 0x000fc600000001ff */
[----:B------:R-:W-:-:S05]  /*8480*/  @P4 FMUL.FTZ R169, R170, R168 ;  /* 0x000000a8aaa94220 */ /* 0x000fca0000410000 */
[----:B------:R-:W-:-:S04]  /*8490*/  F2FP.BF16.F32.PACK_AB R169, RZ, R169 ;  /* 0x000000a9ffa9723e */ /* 0x000fc800000010ff */
[----:B---3--:R-:W-:-:S07]  /*84a0*/  PRMT R164, R169, 0x7610, R164 ;  /* 0x00007610a9a47816 */ /* 0x008fce00000000a4 */
.L_x_1943:
[----:B------:R-:W-:Y:S05]  /*84b0*/  BSYNC.RECONVERGENT B2 ;  /* 0x0000000000027941 */ /* 0x000fea0003800200 */
.L_x_1942:
[----:B------:R-:W-:Y:S01]  /*84c0*/  FFMA.FTZ R168, R199, R178, R246 ;  /* 0x000000b2c7a87223 */ /* 0x000fe200000100f6 */
[----:B------:R-:W-:Y:S03]  /*84d0*/  BSSY.RECONVERGENT B2, `(.L_x_1944) ;  /* 0x0000017000027945 */ /* 0x000fe60003800200 */
[----:B------:R-:W-:-:S04]  /*84e0*/  FADD.FTZ R168, R198, -R168 ;  /* 0x800000a8c6a87221 */ /* 0x000fc80000010000 */
[----:B------:R-:W-:-:S05]  /*84f0*/  FMUL.FTZ R168, R219, R168 ;  /* 0x000000a8dba87220 */ /* 0x000fca0000410000 */
[----:B---3--:R-:W-:Y:S01]  /*8500*/  FSEL R207, R168, RZ, P3 ;  /* 0x000000ffa8cf7208 */ /* 0x008fe20001800000 */
[----:B------:R-:W-:Y:S06]  /*8510*/  @!P2 BRA `(.L_x_1945) ;  /* 0x000000000048a947 */ /* 0x000fec0003800000 */
[----:B------:R-:W3:Y:S01]  /*8520*/  LDL R171, [R1+0xe0] ;  /* 0x0000e00001ab7983 */ /* 0x000ee20000100800 */
[----:B------:R-:W-:Y:S02]  /*8530*/  LOP3.LUT P4, RZ, R208, 0xff00, RZ, 0xc0, !PT ;  /* 0x0000ff00d0ff7812 */ /* 0x000fe4000788c0ff */
[----:B------:R-:W-:-:S11]  /*8540*/  MOV R170, RZ ;  /* 0x000000ff00aa7202 */ /* 0x000fd60000000f00 */
[----:B------:R-:W4:Y:S02]  /*8550*/  @P4 LDC.64 R168, c[0x0][0x408] ;  /* 0x00010200ffa84b82 */ /* 0x000f240000000a00 */
[----:B----4-:R-:W-:-:S04]  /*8560*/  @P4 FMUL.FTZ R169, R169, R207 ;  /* 0x000000cfa9a94220 */ /* 0x010fc80000410000 */
[----:B------:R-:W-:Y:S01]  /*8570*/  @P4 FMUL.FTZ R168, R169, R168 ;  /* 0x000000a8a9a84220 */ /* 0x000fe20000410000 */
[----:B-----5:R-:W-:-:S04]  /*8580*/  @P4 PRMT R169, R160, 0x7632, R169 ;  /* 0x00007632a0a94816 */ /* 0x020fc800000000a9 */
        /* <DEDUP_REMOVED lines=10> */
[----:B------:R-:W-:-:S07]  /*8630*/  PRMT R164, R164, 0x5410, R169 ;  /* 0x00005410a4a47816 */ /* 0x000fce00000000a9 */
.L_x_1945:
[----:B------:R-:W-:Y:S05]  /*8640*/  BSYNC.RECONVERGENT B2 ;  /* 0x0000000000027941 */ /* 0x000fea0003800200 */
.L_x_1944:
[----:B------:R-:W-:Y:S01]  /*8650*/  FFMA.FTZ R168, R224, R178, R246 ;  /* 0x000000b2e0a87223 */ /* 0x000fe200000100f6 */
[----:B------:R-:W-:Y:S03]  /*8660*/  BSSY.RECONVERGENT B2, `(.L_x_1946) ;  /* 0x0000015000027945 */ /* 0x000fe60003800200 */
[----:B------:R-:W-:-:S04]  /*8670*/  FADD.FTZ R168, R177, -R168 ;  /* 0x800000a8b1a87221 */ /* 0x000fc80000010000 */
[----:B------:R-:W-:-:S05]  /*8680*/  FMUL.FTZ R168, R219, R168 ;  /* 0x000000a8dba87220 */ /* 0x000fca0000410000 */
[----:B------:R-:W-:Y:S01]  /*8690*/  FSEL R206, R168, RZ, P3 ;  /* 0x000000ffa8ce7208 */ /* 0x000fe20001800000 */
[----:B------:R-:W-:Y:S06]  /*86a0*/  @!P2 BRA `(.L_x_1947) ;  /* 0x000000000040a947 */ /* 0x000fec0003800000 */
[----:B------:R-:W-:-:S13]  /*86b0*/  LOP3.LUT P4, RZ, R208, 0xff0000, RZ, 0xc0, !PT ;  /* 0x00ff0000d0ff7812 */ /* 0x000fda000788c0ff */
[----:B------:R-:W3:Y:S01]  /*86c0*/  @P4 LDC.64 R168, c[0x0][0x408] ;  /* 0x00010200ffa84b82 */ /* 0x000ee20000000a00 */
[----:B-----5:R-:W-:Y:S01]  /*86d0*/  @P4 SHF.L.U32 R170, R161, 0x10, RZ ;  /* 0x00000010a1aa4819 */ /* 0x020fe200000006ff */
[----:B---3--:R-:W-:-:S04]  /*86e0*/  @P4 FMUL.FTZ R169, R169, R206 ;  /* 0x000000cea9a94220 */ /* 0x008fc80000410000 */
[----:B------:R-:W-:Y:S01]  /*86f0*/  @P4 FMUL.FTZ R168, R169, R168 ;  /* 0x000000a8a9a84220 */ /* 0x000fe20000410000 */
[----:B------:R-:W-:-:S03]  /*8700*/  MOV R169, RZ ;  /* 0x000000ff00a97202 */ /* 0x000fc60000000f00 */
[----:B------:R-:W-:Y:S01]  /*8710*/  @P4 FMUL.FTZ R169, R170, R168 ;  /* 0x000000a8aaa94220 */ /* 0x000fe20000410000 */
[----:B------:R-:W-:-:S03]  /*8720*/  @P4 SHF.L.U32 R170, R73, 0x10, RZ ;  /* 0x0000001049aa4819 */ /* 0x000fc600000006ff */
[----:B------:R-:W-:Y:S02]  /*8730*/  FADD.FTZ R146, R146, R169 ;  /* 0x000000a992927221 */ /* 0x000fe40000010000 */
[----:B------:R-:W3:Y:S02]  /*8740*/  @P4 LDC.64 R168, c[0x0][0x408] ;  /* 0x00010200ffa84b82 */ /* 0x000ee40000000a00 */
[----:B---3--:R-:W-:-:S04]  /*8750*/  @P4 FMUL.FTZ R169, R169, R206 ;  /* 0x000000cea9a94220 */ /* 0x008fc80000410000 */
[----:B------:R-:W-:Y:S01]  /*8760*/  @P4 FMUL.FTZ R168, R169, R168 ;  /* 0x000000a8a9a84220 */ /* 0x000fe20000410000 */
[----:B------:R-:W-:-:S03]  /*8770*/  HFMA2 R169, -RZ, RZ, 0, 0 ;  /* 0x00000000ffa97431 */ /* 0x000fc600000001ff */
[----:B------:R-:W-:-:S05]  /*8780*/  @P4 FMUL.FTZ R169, R170, R168 ;  /* 0x000000a8aaa94220 */ /* 0x000fca0000410000 */
[----:B------:R-:W-:-:S04]  /*8790*/  F2FP.BF16.F32.PACK_AB R169, RZ, R169 ;  /* 0x000000a9ffa9723e */ /* 0x000fc800000010ff */
[----:B------:R-:W-:-:S07]  /*87a0*/  PRMT R165, R169, 0x7610, R165 ;  /* 0x00007610a9a57816 */ /* 0x000fce00000000a5 */
.L_x_1947:
[----:B------:R-:W-:Y:S05]  /*87b0*/  BSYNC.RECONVERGENT B2 ;  /* 0x0000000000027941 */ /* 0x000fea0003800200 */
.L_x_1946:
[----:B------:R-:W-:Y:S01]  /*87c0*/  FFMA.FTZ R168, R197, R178, R246 ;  /* 0x000000b2c5a87223 */ /* 0x000fe200000100f6 */
[----:B------:R-:W-:Y:S03]  /*87d0*/  BSSY.RECONVERGENT B2, `(.L_x_1948) ;  /* 0x0000017000027945 */ /* 0x000fe60003800200 */
[----:B------:R-:W-:-:S04]  /*87e0*/  FADD.FTZ R168, R196, -R168 ;  /* 0x800000a8c4a87221 */ /* 0x000fc80000010000 */
[----:B------:R-:W-:-:S05]  /*87f0*/  FMUL.FTZ R168, R219, R168 ;  /* 0x000000a8dba87220 */ /* 0x000fca0000410000 */
[----:B------:R-:W-:Y:S01]  /*8800*/  FSEL R171, R168, RZ, P3 ;  /* 0x000000ffa8ab7208 */ /* 0x000fe20001800000 */
        /* <DEDUP_REMOVED lines=19> */
.L_x_1949:
[----:B------:R-:W-:Y:S05]  /*8940*/  BSYNC.RECONVERGENT B2 ;  /* 0x0000000000027941 */ /* 0x000fea0003800200 */
.L_x_1948:
        /* <DEDUP_REMOVED lines=22> */
.L_x_1951:
[----:B------:R-:W-:Y:S05]  /*8ab0*/  BSYNC.RECONVERGENT B2 ;  /* 0x0000000000027941 */ /* 0x000fea0003800200 */
.L_x_1950:
        /* <DEDUP_REMOVED lines=24> */
.L_x_1953:
[----:B------:R-:W-:Y:S05]  /*8c40*/  BSYNC.RECONVERGENT B2 ;  /* 0x0000000000027941 */ /* 0x000fea0003800200 */
.L_x_1952:
        /* <DEDUP_REMOVED lines=29> */
.L_x_1955:
[----:B------:R-:W-:Y:S05]  /*8e20*/  BSYNC.RECONVERGENT B2 ;  /* 0x0000000000027941 */ /* 0x000fea0003800200 */
.L_x_1954:
[----:B------:R-:W-:Y:S01]  /*8e30*/  F2FP.BF16.F32.PACK_AB R171, R231, R171 ;  /* 0x000000abe7ab723e */ /* 0x000fe200000010ff */
[----:B------:R-:W-:Y:S06]  /*8e40*/  @!P2 BRA `(.L_x_1926) ;  /* 0x00000010008ca947 */ /* 0x000fec0003800000 */
[----:B------:R-:W3:Y:S01]  /*8e50*/  LDL R232, [R1+0xd4] ;  /* 0x0000d40001e87983 */ /* 0x000ee20000100800 */
[----:B------:R-:W-:Y:S02]  /*8e60*/  ISETP.GE.U32.AND P3, PT, R208, RZ, PT ;  /* 0x000000ffd000720c */ /* 0x000fe40003f66070 */
[----:B------:R-:W-:Y:S02]  /*8e70*/  MOV R208, RZ ;  /* 0x000000ff00d07202 */ /* 0x000fe40000000f00 */
[----:B------:R-:W-:-:S13]  /*8e80*/  ISETP.GE.U32.AND.EX P3, PT, R209, 0x1000000, PT, P3 ;  /* 0x01000000d100780c */ /* 0x000fda0003f66130 */
        /* <DEDUP_REMOVED lines=16> */
.L_x_1941:
[----:B------:R-:W-:Y:S04]  /*8f90*/  BSSY.RECONVERGENT B2, `(.L_x_1956) ;  /* 0x0000020000027945 */ /* 0x000fe80003800200 */
[----:B------:R-:W-:Y:S05]  /*8fa0*/  @!P2 BRA `(.L_x_1957) ;  /* 0x000000000078a947 */ /* 0x000fea0003800000 */
[----:B------:R-:W-:Y:S01]  /*8fb0*/  LOP3.LUT P3, RZ, R208, 0xff, RZ, 0xc0, !PT ;  /* 0x000000ffd0ff7812 */ /* 0x000fe2000786c0ff */
[----:B------:R-:W-:Y:S01]  /*8fc0*/  BSSY.RECONVERGENT B3, `(.L_x_1958) ;  /* 0x000000c000037945 */ /* 0x000fe20003800200 */
[----:B---3--:R-:W-:-:S11]  /*8fd0*/  MOV R206, RZ ;  /* 0x000000ff00ce7202 */ /* 0x008fd60000000f00 */
        /* <DEDUP_REMOVED lines=8> */
[----:B------:R-:W-:-:S04]  /*9060*/  FMUL.FTZ R206, R206, UR12 ;  /* 0x0000000ccece7c20 */ /* 0x000fc80008410000 */
[----:B------:R-:W-:-:S07]  /*9070*/  FMUL.FTZ R206, R207, R206 ;  /* 0x000000cecfce7220 */ /* 0x000fce0000410000 */
.L_x_1959:
[----:B------:R-:W-:Y:S05]  /*9080*/  BSYNC.RECONVERGENT B3 ;  /* 0x0000000000037941 */ /* 0x000fea0003800200 */
.L_x_1958:
        /* <DEDUP_REMOVED lines=13> */
.L_x_1961:
[----:B------:R-:W-:Y:S05]  /*9160*/  BSYNC.RECONVERGENT B3 ;  /* 0x0000000000037941 */ /* 0x000fea0003800200 */
.L_x_1960:
[----:B------:R-:W-:-:S04]  /*9170*/  F2FP.BF16.F32.PACK_AB R206, RZ, R206 ;  /* 0x000000ceffce723e */ /* 0x000fc800000010ff */
[----:B------:R-:W-:-:S07]  /*9180*/  PRMT R164, R206, 0x7610, R164 ;  /* 0x00007610cea47816 */ /* 0x000fce00000000a4 */
.L_x_1957:
[----:B------:R-:W-:Y:S05]  /*9190*/  BSYNC.RECONVERGENT B2 ;  /* 0x0000000000027941 */ /* 0x000fea0003800200 */
.L_x_1956:
        /* <DEDUP_REMOVED lines=14> */
[----:B------:R-:W-:-:S04]  /*9280*/  FMUL.FTZ R206, R206, UR12 ;  /* 0x0000000ccece7c20 */ /* 0x000fc80008410000 */
[----:B------:R-:W-:-:S07]  /*9290*/  FMUL.FTZ R206, R207, R206 ;  /* 0x000000cecfce7220 */ /* 0x000fce0000410000 */
.L_x_1965:
[----:B------:R-:W-:Y:S05]  /*92a0*/  BSYNC.RECONVERGENT B3 ;  /* 0x0000000000037941 */ /* 0x000fea0003800200 */
.L_x_1964:
        /* <DEDUP_REMOVED lines=14> */
.L_x_1967:
[----:B------:R-:W-:Y:S05]  /*9390*/  BSYNC.RECONVERGENT B3 ;  /* 0x0000000000037941 */ /* 0x000fea0003800200 */
.L_x_1966:
[----:B------:R-:W-:-:S04]  /*93a0*/  F2FP.BF16.F32.PACK_AB R206, RZ, R206 ;  /* 0x000000ceffce723e */ /* 0x000fc800000010ff */
[----:B------:R-:W-:-:S07]  /*93b0*/  PRMT R164, R164, 0x5410, R206 ;  /* 0x00005410a4a47816 */ /* 0x000fce00000000ce */
.L_x_1963:
[----:B------:R-:W-:Y:S05]  /*93c0*/  BSYNC.RECONVERGENT B2 ;  /* 0x0000000000027941 */ /* 0x000fea0003800200 */
.L_x_1962:
        /* <DEDUP_REMOVED lines=15> */
.L_x_1971:
[----:B------:R-:W-:Y:S05]  /*94c0*/  BSYNC.RECONVERGENT B3 ;  /* 0x0000000000037941 */ /* 0x000fea0003800200 */
.L_x_1970:
        /* <DEDUP_REMOVED lines=13> */
.L_x_1973:
[----:B------:R-:W-:Y:S05]  /*95a0*/  BSYNC.RECONVERGENT B3 ;  /* 0x0000000000037941 */ /* 0x000fea0003800200 */
.L_x_1972:
[----:B------:R-:W-:-:S04]  /*95b0*/  F2FP.BF16.F32.PACK_AB R206, RZ, R206 ;  /* 0x000000ceffce723e */ /* 0x000fc800000010ff */
[----:B------:R-:W-:-:S07]  /*95c0*/  PRMT R165, R206, 0x7610, R165 ;  /* 0x00007610cea57816 */ /* 0x000fce00000000a5 */
.L_x_1969:
[----:B------:R-:W-:Y:S05]  /*95d0*/  BSYNC.RECONVERGENT B2 ;  /* 0x0000000000027941 */ /* 0x000fea0003800200 */
.L_x_1968:
        /* <DEDUP_REMOVED lines=16> */
.L_x_1977:
[----:B------:R-:W-:Y:S05]  /*96e0*/  BSYNC.RECONVERGENT B3 ;  /* 0x0000000000037941 */ /* 0x000fea0003800200 */
.L_x_1976:
        /* <DEDUP_REMOVED lines=14> */
.L_x_1979:
[----:B------:R-:W-:Y:S05]  /*97d0*/  BSYNC.RECONVERGENT B3 ;  /* 0x0000000000037941 */ /* 0x000fea0003800200 */
.L_x_1978:
[----:B------:R-:W-:-:S04]  /*97e0*/  F2FP.BF16.F32.PACK_AB R206, RZ, R206 ;  /* 0x000000ceffce723e */ /* 0x000fc800000010ff */
[----:B------:R-:W-:-:S07]  /*97f0*/  PRMT R165, R165, 0x5410, R206 ;  /* 0x00005410a5a57816 */ /* 0x000fce00000000ce */
.L_x_1975:
[----:B------:R-:W-:Y:S05]  /*9800*/  BSYNC.RECONVERGENT B2 ;  /* 0x0000000000027941 */ /* 0x000fea0003800200 */
.L_x_1974:
        /* <DEDUP_REMOVED lines=15> */
.L_x_1983:
[----:B------:R-:W-:Y:S05]  /*9900*/  BSYNC.RECONVERGENT B3 ;  /* 0x0000000000037941 */ /* 0x000fea0003800200 */
.L_x_1982:
        /* <DEDUP_REMOVED lines=13> */
.L_x_1985:
[----:B------:R-:W-:Y:S05]  /*99e0*/  BSYNC.RECONVERGENT B3 ;  /* 0x0000000000037941 */ /* 0x000fea0003800200 */
.L_x_1984:
[----:B------:R-:W-:-:S04]  /*99f0*/  F2FP.BF16.F32.PACK_AB R206, RZ, R206 ;  /* 0x000000ceffce723e */ /* 0x000fc800000010ff */
[----:B------:R-:W-:-:S07]  /*9a00*/  PRMT R166, R206, 0x7610, R166 ;  /* 0x00007610cea67816 */ /* 0x000fce00000000a6 */
.L_x_1981:
[----:B------:R-:W-:Y:S05]  /*9a10*/  BSYNC.RECONVERGENT B2 ;  /* 0x0000000000027941 */ /* 0x000fea0003800200 */
.L_x_1980:
        /* <DEDUP_REMOVED lines=16> */
.L_x_1989:
[----:B------:R-:W-:Y:S05]  /*9b20*/  BSYNC.RECONVERGENT B3 ;  /* 0x0000000000037941 */ /* 0x000fea0003800200 */
.L_x_1988:
        /* <DEDUP_REMOVED lines=14> */
.L_x_1991:
[----:B------:R-:W-:Y:S05]  /*9c10*/  BSYNC.RECONVERGENT B3 ;  /* 0x0000000000037941 */ /* 0x000fea0003800200 */
.L_x_1990:
[----:B------:R-:W-:-:S04]  /*9c20*/  F2FP.BF16.F32.PACK_AB R206, RZ, R206 ;  /* 0x000000ceffce723e */ /* 0x000fc800000010ff */
[----:B------:R-:W-:-:S07]  /*9c30*/  PRMT R166, R166, 0x5410, R206 ;  /* 0x00005410a6a67816 */ /* 0x000fce00000000ce */
.L_x_1987:
[----:B------:R-:W-:Y:S05]  /*9c40*/  BSYNC.RECONVERGENT B2 ;  /* 0x0000000000027941 */ /* 0x000fea0003800200 */
.L_x_1986:
        /* <DEDUP_REMOVED lines=15> */
.L_x_1995:
[----:B------:R-:W-:Y:S05]  /*9d40*/  BSYNC.RECONVERGENT B3 ;  /* 0x0000000000037941 */ /* 0x000fea0003800200 */
.L_x_1994:
        /* <DEDUP_REMOVED lines=13> */
.L_x_1997:
[----:B------:R-:W-:Y:S05]  /*9e20*/  BSYNC.RECONVERGENT B3 ;  /* 0x0000000000037941 */ /* 0x000fea0003800200 */
.L_x_1996:
[----:B------:R-:W-:-:S04]  /*9e30*/  F2FP.BF16.F32.PACK_AB R206, RZ, R206 ;  /* 0x000000ceffce723e */ /* 0x000fc800000010ff */
[----:B------:R-:W-:-:S07]  /*9e40*/  PRMT R167, R206, 0x7610, R167 ;  /* 0x00007610cea77816 */ /* 0x000fce00000000a7 */
.L_x_1993:
[----:B------:R-:W-:Y:S05]  /*9e50*/  BSYNC.RECONVERGENT B2 ;  /* 0x0000000000027941 */ /* 0x000fea0003800200 */
.L_x_1992:
[----:B------:R-:W-:Y:S05]  /*9e60*/  @!P2 BRA `(.L_x_1926) ;  /* 0x000000000084a947 */ /* 0x000fea0003800000 */
[----:B------:R-:W-:Y:S01]  /*9e70*/  ISETP.GE.U32.AND P3, PT, R208, RZ, PT ;  /* 0x000000ffd000720c */ /* 0x000fe20003f66070 */
[----:B------:R-:W-:Y:S01]  /*9e80*/  BSSY.RECONVERGENT B2, `(.L_x_1998) ;  /* 0x000000e000027945 */ /* 0x000fe20003800200 */
[----:B---3--:R-:W-:Y:S02]  /*9e90*/  MOV R206, RZ ;  /* 0x000000ff00ce7202 */ /* 0x008fe40000000f00 */
[----:B------:R-:W-:-:S13]  /*9ea0*/  ISETP.GE.U32.AND.EX P3, PT, R209, 0x1000000, PT, P3 ;  /* 0x01000000d100780c */ /* 0x000fda0003f66130 */
        /* <DEDUP_REMOVED lines=11> */
.L_x_1999:
[----:B------:R-:W-:Y:S05]  /*9f60*/  BSYNC.RECONVERGENT B2 ;  /* 0x0000000000027941 */ /* 0x000fea0003800200 */
.L_x_1998:
        /* <DEDUP_REMOVED lines=14> */
.L_x_2001:
[----:B------:R-:W-:Y:S05]  /*a050*/  BSYNC.RECONVERGENT B2 ;  /* 0x0000000000027941 */ /* 0x000fea0003800200 */
.L_x_2000:
[----:B------:R-:W-:-:S04]  /*a060*/  F2FP.BF16.F32.PACK_AB R206, RZ, R206 ;  /* 0x000000ceffce723e */ /* 0x000fc800000010ff */
[----:B------:R-:W-:-:S07]  /*a070*/  PRMT R167, R167, 0x5410, R206 ;  /* 0x00005410a7a77816 */ /* 0x000fce00000000ce */
.L_x_1926:
[----:B------:R-:W-:Y:S05]  /*a080*/  BSYNC.RECONVERGENT B1 ;  /* 0x0000000000017941 */ /* 0x000fea0003800200 */
.L_x_1909:
[----:B---3--:R-:W3:Y:S01]  /*a090*/  @P0 LDC.64 R206, c[0x0][0x478] ;  /* 0x00011e00ffce0b82 */ /* 0x008ee20000000a00 */
[----:B------:R-:W-:Y:S01]  /*a0a0*/  @P0 IADD3 R208, PT, PT, R252, 0x20, RZ ;  /* 0x00000020fcd00810 */ /* 0x000fe20007ffe0ff */
[----:B------:R-:W-:Y:S04]  /*a0b0*/  BSSY.RECONVERGENT B1, `(.L_x_2002) ;  /* 0x000000c000017945 */ /* 0x000fe80003800200 */
[----:B---3--:R-:W-:Y:S01]  /*a0c0*/  @P0 IMAD.WIDE.U32 R206, R208, 0x10, R206 ;  /* 0x00000010d0ce0825 */ /* 0x008fe200078e00ce */
[----:B------:R-:W-:-:S04]  /*a0d0*/  @P2 IADD3 R208, PT, PT, R179, 0x20, RZ ;  /* 0x00000020b3d02810 */ /* 0x000fc80007ffe0ff */
[----:B------:R3:W-:Y:S02]  /*a0e0*/  @P0 STG.E.128 desc[UR6][R206.64], R168 ;  /* 0x000000a8ce000986 */ /* 0x0007e4000c101d06 */
[----:B---3--:R-:W3:Y:S02]  /*a0f0*/  @P2 LDC.64 R206, c[0x0][0x468] ;  /* 0x00011a00ffce2b82 */ /* 0x008ee40000000a00 */
[----:B---3--:R-:W-:-:S05]  /*a100*/  @P2 IMAD.WIDE.U32 R206, R208, 0x10, R206 ;  /* 0x00000010d0ce2825 */ /* 0x008fca00078e00ce */
[----:B------:R3:W-:Y:S01]  /*a110*/  @P2 STG.E.128 desc[UR6][R206.64], R164 ;  /* 0x000000a4ce002986 */ /* 0x0007e2000c101d06 */
[----:B------:R-:W-:Y:S05]  /*a120*/  @!P2 BRA `(.L_x_2003) ;  /* 0x000000000010a947 */ /* 0x000fea0003800000 */
[----:B-----5:R-:W4:Y:S01]  /*a130*/  LDC.64 R162, c[0x0][0x390] ;  /* 0x0000e400ffa27b82 */ /* 0x020f220000000a00 */
[----:B------:R-:W-:-:S05]  /*a140*/  IADD3 R160, PT, PT, R179, 0x40, RZ ;  /* 0x00000040b3a07810 */ /* 0x000fca0007ffe0ff */
[----:B----4-:R-:W-:-:S06]  /*a150*/  IMAD.WIDE.U32 R160, R160, 0x10, R162 ;  /* 0x00000010a0a07825 */ /* 0x010fcc00078e00a2 */
[----:B------:R-:W5:Y:S02]  /*a160*/  LDG.E.128 R160, desc[UR6][R160.64] ;  /* 0x00000006a0a07981 */ /* 0x000f64000c1e1d00 */
.L_x_2003:
[----:B------:R-:W-:Y:S05]  /*a170*/  BSYNC.RECONVERGENT B1 ;  /* 0x0000000000017941 */ /* 0x000fea0003800200 */
.L_x_2002:
        /* <DEDUP_REMOVED lines=27> */
.L_x_2008:
[----:B------:R-:W-:Y:S05]  /*a330*/  BSYNC.RECONVERGENT B2 ;  /* 0x0000000000027941 */ /* 0x000fea0003800200 */
.L_x_2007:
        /* <DEDUP_REMOVED lines=16> */
.L_x_2010:
[----:B------:R-:W-:Y:S05]  /*a440*/  BSYNC.RECONVERGENT B2 ;  /* 0x0000000000027941 */ /* 0x000fea0003800200 */
.L_x_2009:
        /* <DEDUP_REMOVED lines=18> */
.L_x_2012:
[----:B------:R-:W-:Y:S05]  /*a570*/  BSYNC.RECONVERGENT B2 ;  /* 0x0000000000027941 */ /* 0x000fea0003800200 */
.L_x_2011:
        /* <DEDUP_REMOVED lines=21> */
.L_x_2014:
[----:B------:R-:W-:Y:S05]  /*a6d0*/  BSYNC.RECONVERGENT B2 ;  /* 0x0000000000027941 */ /* 0x000fea0003800200 */
.L_x_2013:
        /* <DEDUP_REMOVED lines=18> */
.L_x_2016:
[----:B------:R-:W-:Y:S05]  /*a800*/  BSYNC.RECONVERGENT B2 ;  /* 0x0000000000027941 */ /* 0x000fea0003800200 */
.L_x_2015:
        /* <DEDUP_REMOVED lines=21> */
.L_x_2018:
[----:B------:R-:W-:Y:S05]  /*a960*/  BSYNC.RECONVERGENT B2 ;  /* 0x0000000000027941 */ /* 0x000fea0003800200 */
.L_x_2017:
        /* <DEDUP_REMOVED lines=26> */
.L_x_2020:
[----:B------:R-:W-:Y:S05]  /*ab10*/  BSYNC.RECONVERGENT B2 ;  /* 0x0000000000027941 */ /* 0x000fea0003800200 */
.L_x_2019:
        /* <DEDUP_REMOVED lines=18> */
.L_x_2006:
        /* <DEDUP_REMOVED lines=19> */
.L_x_2023:
[----:B------:R-:W-:Y:S05]  /*ad70*/  BSYNC.RECONVERGENT B2 ;  /* 0x0000000000027941 */ /* 0x000fea0003800200 */
.L_x_2022:
        /* <DEDUP_REMOVED lines=21> */
.L_x_2025:
[----:B------:R-:W-:Y:S05]  /*aed0*/  BSYNC.RECONVERGENT B2 ;  /* 0x0000000000027941 */ /* 0x000fea0003800200 */
.L_x_2024:
        /* <DEDUP_REMOVED lines=18> */
.L_x_2027:
[----:B------:R-:W-:Y:S05]  /*b000*/  BSYNC.RECONVERGENT B2 ;  /* 0x0000000000027941 */ /* 0x000fea0003800200 */
.L_x_2026:
        /* <DEDUP_REMOVED lines=21> */
.L_x_2029:
[----:B------:R-:W-:Y:S05]  /*b160*/  BSYNC.RECONVERGENT B2 ;  /* 0x0000000000027941 */ /* 0x000fea0003800200 */
.L_x_2028:
        /* <DEDUP_REMOVED lines=18> */
.L_x_2031:
[----:B------:R-:W-:Y:S05]  /*b290*/  BSYNC.RECONVERGENT B2 ;  /* 0x0000000000027941 */ /* 0x000fea0003800200 */
.L_x_2030:
        /* <DEDUP_REMOVED lines=21> */
.L_x_2033:
[----:B------:R-:W-:Y:S05]  /*b3f0*/  BSYNC.RECONVERGENT B2 ;  /* 0x0000000000027941 */ /* 0x000fea0003800200 */
.L_x_2032:
        /* <DEDUP_REMOVED lines=18> */
.L_x_2035:
[----:B------:R-:W-:Y:S05]  /*b520*/  BSYNC.RECONVERGENT B2 ;  /* 0x0000000000027941 */ /* 0x000fea0003800200 */
.L_x_2034:
        /* <DEDUP_REMOVED lines=22> */
.L_x_2005:
        /* <DEDUP_REMOVED lines=24> */
.L_x_2038:
[----:B------:R-:W-:Y:S05]  /*b810*/  BSYNC.RECONVERGENT B2 ;  /* 0x0000000000027941 */ /* 0x000fea0003800200 */
.L_x_2037:
        /* <DEDUP_REMOVED lines=24> */
.L_x_2040:
[----:B------:R-:W-:Y:S05]  /*b9a0*/  BSYNC.RECONVERGENT B2 ;  /* 0x0000000000027941 */ /* 0x000fea0003800200 */
.L_x_2039:
        /* <DEDUP_REMOVED lines=22> */
.L_x_2042:
[----:B------:R-:W-:Y:S05]  /*bb10*/  BSYNC.RECONVERGENT B2 ;  /* 0x0000000000027941 */ /* 0x000fea0003800200 */
.L_x_2041:
        /* <DEDUP_REMOVED lines=24> */
.L_x_2044:
[----:B------:R-:W-:Y:S05]  /*bca0*/  BSYNC.RECONVERGENT B2 ;  /* 0x0000000000027941 */ /* 0x000fea0003800200 */
.L_x_2043:
        /* <DEDUP_REMOVED lines=22> */
.L_x_2046:
[----:B------:R-:W-:Y:S05]  /*be10*/  BSYNC.RECONVERGENT B2 ;  /* 0x0000000000027941 */ /* 0x000fea0003800200 */
.L_x_2045:
        /* <DEDUP_REMOVED lines=24> */
.L_x_2048:
[----:B------:R-:W-:Y:S05]  /*bfa0*/  BSYNC.RECONVERGENT B2 ;  /* 0x0000000000027941 */ /* 0x000fea0003800200 */
.L_x_2047:
        /* <DEDUP_REMOVED lines=29> */
.L_x_2050:
[----:B------:R-:W-:Y:S05]  /*c180*/  BSYNC.RECONVERGENT B2 ;  /* 0x0000000000027941 */ /* 0x000fea0003800200 */
.L_x_2049:
        /* <DEDUP_REMOVED lines=22> */
.L_x_2036:
        /* <DEDUP_REMOVED lines=15> */
.L_x_2054:
[----:B------:R-:W-:Y:S05]  /*c3e0*/  BSYNC.RECONVERGENT B3 ;  /* 0x0000000000037941 */ /* 0x000fea0003800200 */
.L_x_2053:
        /* <DEDUP_REMOVED lines=13> */
.L_x_2056:
[----:B------:R-:W-:Y:S05]  /*c4c0*/  BSYNC.RECONVERGENT B3 ;  /* 0x0000000000037941 */ /* 0x000fea0003800200 */
.L_x_2055:
[----:B------:R-:W-:-:S04]  /*c4d0*/  F2FP.BF16.F32.PACK_AB R206, RZ, R206 ;  /* 0x000000ceffce723e */ /* 0x000fc800000010ff */
[----:B------:R-:W-:-:S07]  /*c4e0*/  PRMT R164, R206, 0x7610, R164 ;  /* 0x00007610cea47816 */ /* 0x000fce00000000a4 */
.L_x_2052:
[----:B------:R-:W-:Y:S05]  /*c4f0*/  BSYNC.RECONVERGENT B2 ;  /* 0x0000000000027941 */ /* 0x000fea0003800200 */
.L_x_2051:
        /* <DEDUP_REMOVED lines=16> */
.L_x_2060:
[----:B------:R-:W-:Y:S05]  /*c600*/  BSYNC.RECONVERGENT B3 ;  /* 0x0000000000037941 */ /* 0x000fea0003800200 */
.L_x_2059:
        /* <DEDUP_REMOVED lines=14> */
.L_x_2062:
[----:B------:R-:W-:Y:S05]  /*c6f0*/  BSYNC.RECONVERGENT B3 ;  /* 0x0000000000037941 */ /* 0x000fea0003800200 */
.L_x_2061:
[----:B------:R-:W-:-:S04]  /*c700*/  F2FP.BF16.F32.PACK_AB R206, RZ, R206 ;  /* 0x000000ceffce723e */ /* 0x000fc800000010ff */
[----:B------:R-:W-:-:S07]  /*c710*/  PRMT R164, R164, 0x5410, R206 ;  /* 0x00005410a4a47816 */ /* 0x000fce00000000ce */
.L_x_2058:
[----:B------:R-:W-:Y:S05]  /*c720*/  BSYNC.RECONVERGENT B2 ;  /* 0x0000000000027941 */ /* 0x000fea0003800200 */
.L_x_2057:
        /* <DEDUP_REMOVED lines=15> */
.L_x_2066:
[----:B------:R-:W-:Y:S05]  /*c820*/  BSYNC.RECONVERGENT B3 ;  /* 0x0000000000037941 */ /* 0x000fea0003800200 */
.L_x_2065:
        /* <DEDUP_REMOVED lines=13> */
.L_x_2068:
[----:B------:R-:W-:Y:S05]  /*c900*/  BSYNC.RECONVERGENT B3 ;  /* 0x0000000000037941 */ /* 0x000fea0003800200 */
.L_x_2067:
[----:B------:R-:W-:-:S04]  /*c910*/  F2FP.BF16.F32.PACK_AB R206, RZ, R206 ;  /* 0x000000ceffce723e */ /* 0x000fc800000010ff */
[----:B------:R-:W-:-:S07]  /*c920*/  PRMT R165, R206, 0x7610, R165 ;  /* 0x00007610cea57816 */ /* 0x000fce00000000a5 */
.L_x_2064:
[----:B------:R-:W-:Y:S05]  /*c930*/  BSYNC.RECONVERGENT B2 ;  /* 0x0000000000027941 */ /* 0x000fea0003800200 */
.L_x_2063:
        /* <DEDUP_REMOVED lines=16> */
.L_x_2072:
[----:B------:R-:W-:Y:S05]  /*ca40*/  BSYNC.RECONVERGENT B3 ;  /* 0x0000000000037941 */ /* 0x000fea0003800200 */
.L_x_2071:
        /* <DEDUP_REMOVED lines=14> */
.L_x_2074:
[----:B------:R-:W-:Y:S05]  /*cb30*/  BSYNC.RECONVERGENT B3 ;  /* 0x0000000000037941 */ /* 0x000fea0003800200 */
.L_x_2073:
[----:B------:R-:W-:-:S04]  /*cb40*/  F2FP.BF16.F32.PACK_AB R206, RZ, R206 ;  /* 0x000000ceffce723e */ /* 0x000fc800000010ff */
[----:B------:R-:W-:-:S07]  /*cb50*/  PRMT R165, R165, 0x5410, R206 ;  /* 0x00005410a5a57816 */ /* 0x000fce00000000ce */
.L_x_2070:
[----:B------:R-:W-:Y:S05]  /*cb60*/  BSYNC.RECONVERGENT B2 ;  /* 0x0000000000027941 */ /* 0x000fea0003800200 */
.L_x_2069:
        /* <DEDUP_REMOVED lines=15> */
.L_x_2078:
[----:B------:R-:W-:Y:S05]  /*cc60*/  BSYNC.RECONVERGENT B3 ;  /* 0x0000000000037941 */ /* 0x000fea0003800200 */
.L_x_2077:
        /* <DEDUP_REMOVED lines=13> */
.L_x_2080:
[----:B------:R-:W-:Y:S05]  /*cd40*/  BSYNC.RECONVERGENT B3 ;  /* 0x0000000000037941 */ /* 0x000fea0003800200 */
.L_x_2079:
[----:B------:R-:W-:-:S04]  /*cd50*/  F2FP.BF16.F32.PACK_AB R206, RZ, R206 ;  /* 0x000000ceffce723e */ /* 0x000fc800000010ff */
[----:B------:R-:W-:-:S07]  /*cd60*/  PRMT R166, R206, 0x7610, R166 ;  /* 0x00007610cea67816 */ /* 0x000fce00000000a6 */
.L_x_2076:
[----:B------:R-:W-:Y:S05]  /*cd70*/  BSYNC.RECONVERGENT B2 ;  /* 0x0000000000027941 */ /* 0x000fea0003800200 */
.L_x_2075:
        /* <DEDUP_REMOVED lines=16> */
.L_x_2084:
[----:B------:R-:W-:Y:S05]  /*ce80*/  BSYNC.RECONVERGENT B3 ;  /* 0x0000000000037941 */ /* 0x000fea0003800200 */
.L_x_2083:
        /* <DEDUP_REMOVED lines=14> */
.L_x_2086:
[----:B------:R-:W-:Y:S05]  /*cf70*/  BSYNC.RECONVERGENT B3 ;  /* 0x0000000000037941 */ /* 0x000fea0003800200 */
.L_x_2085:
[----:B------:R-:W-:-:S04]  /*cf80*/  F2FP.BF16.F32.PACK_AB R206, RZ, R206 ;  /* 0x000000ceffce723e */ /* 0x000fc800000010ff */
[----:B------:R-:W-:-:S07]  /*cf90*/  PRMT R166, R166, 0x5410, R206 ;  /* 0x00005410a6a67816 */ /* 0x000fce00000000ce */
.L_x_2082:
[----:B------:R-:W-:Y:S05]  /*cfa0*/  BSYNC.RECONVERGENT B2 ;  /* 0x0000000000027941 */ /* 0x000fea0003800200 */
.L_x_2081:
        /* <DEDUP_REMOVED lines=15> */
.L_x_2090:
[----:B------:R-:W-:Y:S05]  /*d0a0*/  BSYNC.RECONVERGENT B3 ;  /* 0x0000000000037941 */ /* 0x000fea0003800200 */
.L_x_2089:
        /* <DEDUP_REMOVED lines=13> */
.L_x_2092:
[----:B------:R-:W-:Y:S05]  /*d180*/  BSYNC.RECONVERGENT B3 ;  /* 0x0000000000037941 */ /* 0x000fea0003800200 */
.L_x_2091:
[----:B------:R-:W-:-:S04]  /*d190*/  F2FP.BF16.F32.PACK_AB R206, RZ, R206 ;  /* 0x000000ceffce723e */ /* 0x000fc800000010ff */
[----:B------:R-:W-:-:S07]  /*d1a0*/  PRMT R167, R206, 0x7610, R167 ;  /* 0x00007610cea77816 */ /* 0x000fce00000000a7 */
.L_x_2088:
[----:B------:R-:W-:Y:S05]  /*d1b0*/  BSYNC.RECONVERGENT B2 ;  /* 0x0000000000027941 */ /* 0x000fea0003800200 */
.L_x_2087:
        /* <DEDUP_REMOVED lines=16> */
.L_x_2094:
[----:B------:R-:W-:Y:S05]  /*d2c0*/  BSYNC.RECONVERGENT B2 ;  /* 0x0000000000027941 */ /* 0x000fea0003800200 */
.L_x_2093:
        /* <DEDUP_REMOVED lines=14> */
.L_x_2096:
[----:B------:R-:W-:Y:S05]  /*d3b0*/  BSYNC.RECONVERGENT B2 ;  /* 0x0000000000027941 */ /* 0x000fea0003800200 */
.L_x_2095:
[----:B------:R-:W-:-:S04]  /*d3c0*/  F2FP.BF16.F32.PACK_AB R206, RZ, R206 ;  /* 0x000000ceffce723e */ /* 0x000fc800000010ff */
[----:B------:R-:W-:-:S07]  /*d3d0*/  PRMT R167, R167, 0x5410, R206 ;  /* 0x00005410a7a77816 */ /* 0x000fce00000000ce */
.L_x_2021:
[----:B------:R-:W-:Y:S05]  /*d3e0*/  BSYNC.RECONVERGENT B1 ;  /* 0x0000000000017941 */ /* 0x000fea0003800200 */
.L_x_2004:
        /* <DEDUP_REMOVED lines=14> */
.L_x_2098:
[----:B------:R-:W-:Y:S05]  /*d4d0*/  BSYNC.RECONVERGENT B1 ;  /* 0x0000000000017941 */ /* 0x000fea0003800200 */
.L_x_2097:
        /* <DEDUP_REMOVED lines=27> */
.L_x_2103:
[----:B------:R-:W-:Y:S05]  /*d690*/  BSYNC.RECONVERGENT B2 ;  /* 0x0000000000027941 */ /* 0x000fea0003800200 */
.L_x_2102:
        /* <DEDUP_REMOVED lines=16> */
.L_x_2105:
[----:B------:R-:W-:Y:S05]  /*d7a0*/  BSYNC.RECONVERGENT B2 ;  /* 0x0000000000027941 */ /* 0x000fea0003800200 */
.L_x_2104:
        /* <DEDUP_REMOVED lines=18> */
.L_x_2107:
[----:B------:R-:W-:Y:S05]  /*d8d0*/  BSYNC.RECONVERGENT B2 ;  /* 0x0000000000027941 */ /* 0x000fea0003800200 */
.L_x_2106:
        /* <DEDUP_REMOVED lines=21> */
.L_x_2109:
[----:B------:R-:W-:Y:S05]  /*da30*/  BSYNC.RECONVERGENT B2 ;  /* 0x0000000000027941 */ /* 0x000fea0003800200 */
.L_x_2108:
        /* <DEDUP_REMOVED lines=18> */
.L_x_2111:
[----:B------:R-:W-:Y:S05]  /*db60*/  BSYNC.RECONVERGENT B2 ;  /* 0x0000000000027941 */ /* 0x000fea0003800200 */
.L_x_2110:
        /* <DEDUP_REMOVED lines=21> */
.L_x_2113:
[----:B------:R-:W-:Y:S05]  /*dcc0*/  BSYNC.RECONVERGENT B2 ;  /* 0x0000000000027941 */ /* 0x000fea0003800200 */
.L_x_2112:
        /* <DEDUP_REMOVED lines=26> */
.L_x_2115:
[----:B------:R-:W-:Y:S05]  /*de70*/  BSYNC.RECONVERGENT B2 ;  /* 0x0000000000027941 */ /* 0x000fea0003800200 */
.L_x_2114:
        /* <DEDUP_REMOVED lines=18> */
.L_x_2101:
        /* <DEDUP_REMOVED lines=19> */
.L_x_2118:
[----:B------:R-:W-:Y:S05]  /*e0d0*/  BSYNC.RECONVERGENT B2 ;  /* 0x0000000000027941 */ /* 0x000fea0003800200 */
.L_x_2117:
        /* <DEDUP_REMOVED lines=21> */
.L_x_2120:
[----:B------:R-:W-:Y:S05]  /*e230*/  BSYNC.RECONVERGENT B2 ;  /* 0x0000000000027941 */ /* 0x000fea0003800200 */
.L_x_2119:
        /* <DEDUP_REMOVED lines=18> */
.L_x_2122:
[----:B------:R-:W-:Y:S05]  /*e360*/  BSYNC.RECONVERGENT B2 ;  /* 0x0000000000027941 */ /* 0x000fea0003800200 */
.L_x_2121:
        /* <DEDUP_REMOVED lines=21> */
.L_x_2124:
[----:B------:R-:W-:Y:S05]  /*e4c0*/  BSYNC.RECONVERGENT B2 ;  /* 0x0000000000027941 */ /* 0x000fea0003800200 */
.L_x_2123:
        /* <DEDUP_REMOVED lines=18> */
.L_x_2126:
[----:B------:R-:W-:Y:S05]  /*e5f0*/  BSYNC.RECONVERGENT B2 ;  /* 0x0000000000027941 */ /* 0x000fea0003800200 */
.L_x_2125:
        /* <DEDUP_REMOVED lines=21> */
.L_x_2128:
[----:B------:R-:W-:Y:S05]  /*e750*/  BSYNC.RECONVERGENT B2 ;  /* 0x0000000000027941 */ /* 0x000fea0003800200 */
.L_x_2127:
        /* <DEDUP_REMOVED lines=18> */
.L_x_2130:
[----:B------:R-:W-:Y:S05]  /*e880*/  BSYNC.RECONVERGENT B2 ;  /* 0x0000000000027941 */ /* 0x000fea0003800200 */
.L_x_2129:
        /* <DEDUP_REMOVED lines=22> */
.L_x_2100:
[----:B------:R-:W-:Y:S05]  /*e9f0*/  @!P0 BRA `(.L_x_2131) ;  /* 0x0000000c00148947 */ /* 0x000fea0003800000 */
[----:B------:R-:W-:Y:S01]  /*ea00*/  FFMA.FTZ R168, R237, R178, R246 ;  /* 0x000000b2eda87223 */ /* 0x000fe200000100f6 */
[----:B------:R-:W-:Y:S01]  /*ea10*/  ISETP.GT.AND P3, PT, R234, RZ, PT ;  /* 0x000000ffea00720c */ /* 0x000fe20003f64270 */
[----:B------:R-:W-:Y:S02]  /*ea20*/  BSSY.RECONVERGENT B2, `(.L_x_2132) ;  /* 0x0000015000027945 */ /* 0x000fe40003800200 */
[----:B------:R-:W-:-:S04]  /*ea30*/  FADD.FTZ R168, R184, -R168 ;  /* 0x800000a8b8a87221 */ /* 0x000fc80000010000 */
[----:B------:R-:W-:-:S05]  /*ea40*/  FMUL.FTZ R168, R219, R168 ;  /* 0x000000a8dba87220 */ /* 0x000fca0000410000 */
[----:B---3--:R-:W-:Y:S01]  /*ea50*/  FSEL R207, R168, RZ, P3 ;  /* 0x000000ffa8cf7208 */ /* 0x008fe20001800000 */
        /* <DEDUP_REMOVED lines=17> */
.L_x_2133:
[----:B------:R-:W-:Y:S05]  /*eb70*/  BSYNC.RECONVERGENT B2 ;  /* 0x0000000000027941 */ /* 0x000fea0003800200 */
.L_x_2132:
        /* <DEDUP_REMOVED lines=24> */
.L_x_2135:
[----:B------:R-:W-:Y:S05]  /*ed00*/  BSYNC.RECONVERGENT B2 ;  /* 0x0000000000027941 */ /* 0x000fea0003800200 */
.L_x_2134:
        /* <DEDUP_REMOVED lines=22> */
.L_x_2137:
[----:B------:R-:W-:Y:S05]  /*ee70*/  BSYNC.RECONVERGENT B2 ;  /* 0x0000000000027941 */ /* 0x000fea0003800200 */
.L_x_2136:
        /* <DEDUP_REMOVED lines=24> */
.L_x_2139:
[----:B------:R-:W-:Y:S05]  /*f000*/  BSYNC.RECONVERGENT B2 ;  /* 0x0000000000027941 */ /* 0x000fea0003800200 */
.L_x_2138:
        /* <DEDUP_REMOVED lines=22> */
.L_x_2141:
[----:B------:R-:W-:Y:S05]  /*f170*/  BSYNC.RECONVERGENT B2 ;  /* 0x0000000000027941 */ /* 0x000fea0003800200 */
.L_x_2140:
        /* <DEDUP_REMOVED lines=24> */
.L_x_2143:
[----:B------:R-:W-:Y:S05]  /*f300*/  BSYNC.RECONVERGENT B2 ;  /* 0x0000000000027941 */ /* 0x000fea0003800200 */
.L_x_2142:
[----:B------:R-:W-:Y:S01]  /*f310*/  F2FP.BF16.F32.PACK_AB R169, R208, R171 ;  /* 0x000000abd0a9723e */ /* 0x000fe200000010ff */
[-CC-:B------:R-:W-:Y:S01]  /*f320*/  FFMA.FTZ R171, R240, R178.reuse, R246.reuse ;  /* 0x000000b2f0ab7223 */ /* 0x180fe200000100f6 */
        /* <DEDUP_REMOVED lines=27> */
.L_x_2145:
[----:B------:R-:W-:Y:S05]  /*f4e0*/  BSYNC.RECONVERGENT B2 ;  /* 0x0000000000027941 */ /* 0x000fea0003800200 */
.L_x_2144:
        /* <DEDUP_REMOVED lines=22> */
.L_x_2131:
        /* <DEDUP_REMOVED lines=15> */
.L_x_2149:
[----:B------:R-:W-:Y:S05]  /*f740*/  BSYNC.RECONVERGENT B3 ;  /* 0x0000000000037941 */ /* 0x000fea0003800200 */
.L_x_2148:
        /* <DEDUP_REMOVED lines=13> */
.L_x_2151:
[----:B------:R-:W-:Y:S05]  /*f820*/  BSYNC.RECONVERGENT B3 ;  /* 0x0000000000037941 */ /* 0x000fea0003800200 */
.L_x_2150:
[----:B------:R-:W-:-:S04]  /*f830*/  F2FP.BF16.F32.PACK_AB R206, RZ, R206 ;  /* 0x000000ceffce723e */ /* 0x000fc800000010ff */
[----:B------:R-:W-:-:S07]  /*f840*/  PRMT R164, R206, 0x7610, R164 ;  /* 0x00007610cea47816 */ /* 0x000fce00000000a4 */
.L_x_2147:
[----:B------:R-:W-:Y:S05]  /*f850*/  BSYNC.RECONVERGENT B2 ;  /* 0x0000000000027941 */ /* 0x000fea0003800200 */
.L_x_2146:
        /* <DEDUP_REMOVED lines=16> */
.L_x_2155:
[----:B------:R-:W-:Y:S05]  /*f960*/  BSYNC.RECONVERGENT B3 ;  /* 0x0000000000037941 */ /* 0x000fea0003800200 */
.L_x_2154:
        /* <DEDUP_REMOVED lines=14> */
.L_x_2157:
[----:B------:R-:W-:Y:S05]  /*fa50*/  BSYNC.RECONVERGENT B3 ;  /* 0x0000000000037941 */ /* 0x000fea0003800200 */
.L_x_2156:
[----:B------:R-:W-:-:S04]  /*fa60*/  F2FP.BF16.F32.PACK_AB R206, RZ, R206 ;  /* 0x000000ceffce723e */ /* 0x000fc800000010ff */
[----:B------:R-:W-:-:S07]  /*fa70*/  PRMT R164, R164, 0x5410, R206 ;  /* 0x00005410a4a47816 */ /* 0x000fce00000000ce */
.L_x_2153:
[----:B------:R-:W-:Y:S05]  /*fa80*/  BSYNC.RECONVERGENT B2 ;  /* 0x0000000000027941 */ /* 0x000fea0003800200 */
.L_x_2152:
        /* <DEDUP_REMOVED lines=15> */
.L_x_2161:
[----:B------:R-:W-:Y:S05]  /*fb80*/  BSYNC.RECONVERGENT B3 ;  /* 0x0000000000037941 */ /* 0x000fea0003800200 */
.L_x_2160:
        /* <DEDUP_REMOVED lines=13> */
.L_x_2163:
[----:B------:R-:W-:Y:S05]  /*fc60*/  BSYNC.RECONVERGENT B3 ;  /* 0x0000000000037941 */ /* 0x000fea0003800200 */
.L_x_2162:
[----:B------:R-:W-:-:S04]  /*fc70*/  F2FP.BF16.F32.PACK_AB R206, RZ, R206 ;  /* 0x000000ceffce723e */ /* 0x000fc800000010ff */
[----:B------:R-:W-:-:S07]  /*fc80*/  PRMT R165, R206, 0x7610, R165 ;  /* 0x00007610cea57816 */ /* 0x000fce00000000a5 */
.L_x_2159:
[----:B------:R-:W-:Y:S05]  /*fc90*/  BSYNC.RECONVERGENT B2 ;  /* 0x0000000000027941 */ /* 0x000fea0003800200 */
.L_x_2158:
        /* <DEDUP_REMOVED lines=16> */
.L_x_2167:
[----:B------:R-:W-:Y:S05]  /*fda0*/  BSYNC.RECONVERGENT B3 ;  /* 0x0000000000037941 */ /* 0x000fea0003800200 */
.L_x_2166:
        /* <DEDUP_REMOVED lines=14> */
.L_x_2169:
[----:B------:R-:W-:Y:S05]  /*fe90*/  BSYNC.RECONVERGENT B3 ;  /* 0x0000000000037941 */ /* 0x000fea0003800200 */
.L_x_2168:
[----:B------:R-:W-:-:S04]  /*fea0*/  F2FP.BF16.F32.PACK_AB R206, RZ, R206 ;  /* 0x000000ceffce723e */ /* 0x000fc800000010ff */
[----:B------:R-:W-:-:S07]  /*feb0*/  PRMT R165, R165, 0x5410, R206 ;  /* 0x00005410a5a57816 */ /* 0x000fce00000000ce */
.L_x_2165:
[----:B------:R-:W-:Y:S05]  /*fec0*/  BSYNC.RECONVERGENT B2 ;  /* 0x0000000000027941 */ /* 0x000fea0003800200 */
.L_x_2164:
        /* <DEDUP_REMOVED lines=15> */
.L_x_2173:
[----:B------:R-:W-:Y:S05]  /*ffc0*/  BSYNC.RECONVERGENT B3 ;  /* 0x0000000000037941 */ /* 0x000fea0003800200 */
.L_x_2172:
        /* <DEDUP_REMOVED lines=13> */
.L_x_2175:
[----:B------:R-:W-:Y:S05]  /*100a0*/  BSYNC.RECONVERGENT B3 ;  /* 0x0000000000037941 */ /* 0x000fea0003800200 */
.L_x_2174:
[----:B------:R-:W-:-:S04]  /*100b0*/  F2FP.BF16.F32.PACK_AB R206, RZ, R206 ;  /* 0x000000ceffce723e */ /* 0x000fc800000010ff */
[----:B------:R-:W-:-:S07]  /*100c0*/  PRMT R166, R206, 0x7610, R166 ;  /* 0x00007610cea67816 */ /* 0x000fce00000000a6 */
.L_x_2171:
[----:B------:R-:W-:Y:S05]  /*100d0*/  BSYNC.RECONVERGENT B2 ;  /* 0x0000000000027941 */ /* 0x000fea0003800200 */
.L_x_2170:
        /* <DEDUP_REMOVED lines=16> */
.L_x_2179:
[----:B------:R-:W-:Y:S05]  /*101e0*/  BSYNC.RECONVERGENT B3 ;  /* 0x0000000000037941 */ /* 0x000fea0003800200 */
.L_x_2178:
        /* <DEDUP_REMOVED lines=14> */
.L_x_2181:
[----:B------:R-:W-:Y:S05]  /*102d0*/  BSYNC.RECONVERGENT B3 ;  /* 0x0000000000037941 */ /* 0x000fea0003800200 */
.L_x_2180:
[----:B------:R-:W-:-:S04]  /*102e0*/  F2FP.BF16.F32.PACK_AB R206, RZ, R206 ;  /* 0x000000ceffce723e */ /* 0x000fc800000010ff */
[----:B------:R-:W-:-:S07]  /*102f0*/  PRMT R166, R166, 0x5410, R206 ;  /* 0x00005410a6a67816 */ /* 0x000fce00000000ce */
.L_x_2177:
[----:B------:R-:W-:Y:S05]  /*10300*/  BSYNC.RECONVERGENT B2 ;  /* 0x0000000000027941 */ /* 0x000fea0003800200 */
.L_x_2176:
        /* <DEDUP_REMOVED lines=15> */
.L_x_2185:
[----:B------:R-:W-:Y:S05]  /*10400*/  BSYNC.RECONVERGENT B3 ;  /* 0x0000000000037941 */ /* 0x000fea0003800200 */
.L_x_2184:
        /* <DEDUP_REMOVED lines=13> */
.L_x_2187:
[----:B------:R-:W-:Y:S05]  /*104e0*/  BSYNC.RECONVERGENT B3 ;  /* 0x0000000000037941 */ /* 0x000fea0003800200 */
.L_x_2186:
[----:B------:R-:W-:-:S04]  /*104f0*/  F2FP.BF16.F32.PACK_AB R206, RZ, R206 ;  /* 0x000000ceffce723e */ /* 0x000fc800000010ff */
[----:B------:R-:W-:-:S07]  /*10500*/  PRMT R167, R206, 0x7610, R167 ;  /* 0x00007610cea77816 */ /* 0x000fce00000000a7 */
.L_x_2183:
[----:B------:R-:W-:Y:S05]  /*10510*/  BSYNC.RECONVERGENT B2 ;  /* 0x0000000000027941 */ /* 0x000fea0003800200 */
.L_x_2182:
        /* <DEDUP_REMOVED lines=16> */
.L_x_2189:
[----:B------:R-:W-:Y:S05]  /*10620*/  BSYNC.RECONVERGENT B2 ;  /* 0x0000000000027941 */ /* 0x000fea0003800200 */
.L_x_2188:
        /* <DEDUP_REMOVED lines=14> */
.L_x_2191:
[----:B------:R-:W-:Y:S05]  /*10710*/  BSYNC.RECONVERGENT B2 ;  /* 0x0000000000027941 */ /* 0x000fea0003800200 */
.L_x_2190:
[----:B------:R-:W-:-:S04]  /*10720*/  F2FP.BF16.F32.PACK_AB R206, RZ, R206 ;  /* 0x000000ceffce723e */ /* 0x000fc800000010ff */
[----:B------:R-:W-:-:S07]  /*10730*/  PRMT R167, R167, 0x5410, R206 ;  /* 0x00005410a7a77816 */ /* 0x000fce00000000ce */
.L_x_2116:
[----:B------:R-:W-:Y:S05]  /*10740*/  BSYNC.RECONVERGENT B1 ;  /* 0x0000000000017941 */ /* 0x000fea0003800200 */
.L_x_2099:
[----:B---3--:R-:W3:Y:S01]  /*10750*/  @P0 LDC.64 R206, c[0x0][0x478] ;  /* 0x00011e00ffce0b82 */ /* 0x008ee20000000a00 */
[----:B------:R-:W-:Y:S01]  /*10760*/  @P0 IADD3 R208, PT, PT, R252, 0x60, RZ ;  /* 0x00000060fcd00810 */ /* 0x000fe20007ffe0ff */
[----:B------:R-:W-:Y:S01]  /*10770*/  BSSY.RECONVERGENT B1, `(.L_x_2192) ;  /* 0x000000c000017945 */ /* 0x000fe20003800200 */
[----:B------:R-:W-:-:S03]  /*10780*/  IADD3 R210, PT, PT, R179, 0x80, RZ ;  /* 0x00000080b3d27810 */ /* 0x000fc60007ffe0ff */
[----:B---3--:R-:W-:Y:S01]  /*10790*/  @P0 IMAD.WIDE.U32 R206, R208, 0x10, R206 ;  /* 0x00000010d0ce0825 */ /* 0x008fe200078e00ce */
[----:B------:R-:W-:-:S04]  /*107a0*/  @P2 IADD3 R208, PT, PT, R179, 0x60, RZ ;  /* 0x00000060b3d02810 */ /* 0x000fc80007ffe0ff */
[----:B------:R3:W-:Y:S02]  /*107b0*/  @P0 STG.E.128 desc[UR6][R206.64], R168 ;  /* 0x000000a8ce000986 */ /* 0x0007e4000c101d06 */
[----:B---3--:R-:W3:Y:S02]  /*107c0*/  @P2 LDC.64 R206, c[0x0][0x468] ;  /* 0x00011a00ffce2b82 */ /* 0x008ee40000000a00 */
[----:B---3--:R-:W-:-:S05]  /*107d0*/  @P2 IMAD.WIDE.U32 R206, R208, 0x10, R206 ;  /* 0x00000010d0ce2825 */ /* 0x008fca00078e00ce */
[----:B------:R3:W-:Y:S01]  /*107e0*/  @P2 STG.E.128 desc[UR6][R206.64], R164 ;  /* 0x000000a4ce002986 */ /* 0x0007e2000c101d06 */
[----:B------:R-:W-:Y:S05]  /*107f0*/  @!P2 BRA `(.L_x_2193) ;  /* 0x00000000000ca947 */ /* 0x000fea0003800000 */
[----:B-----5:R-:W4:Y:S02]  /*10800*/  LDC.64 R160, c[0x0][0x390] ;  /* 0x0000e400ffa07b82 */ /* 0x020f240000000a00 */
[----:B----4-:R-:W-:-:S06]  /*10810*/  IMAD.WIDE.U32 R160, R210, 0x10, R160 ;  /* 0x00000010d2a07825 */ /* 0x010fcc00078e00a0 */
[----:B------:R-:W5:Y:S02]  /*10820*/  LDG.E.128 R160, desc[UR6][R160.64] ;  /* 0x00000006a0a07981 */ /* 0x000f64000c1e1d00 */
.L_x_2193:
[----:B------:R-:W-:Y:S05]  /*10830*/  BSYNC.RECONVERGENT B1 ;  /* 0x0000000000017941 */ /* 0x000fea0003800200 */
.L_x_2192:
[----:B------:R-:W-:Y:S04]  /*10840*/  BSSY.RECONVERGENT B1, `(.L_x_2194) ;  /* 0x000030d000017945 */ /* 0x000fe80003800200 */
[----:B------:R-:W-:Y:S05]  /*10850*/  @!P1 BRA `(.L_x_2195) ;  /* 0x00000014002c9947 */ /* 0x000fea0003800000 */
[----:B------:R-:W-:Y:S02]  /*10860*/  PRMT R208, R44, 0x7632, R208 ;  /* 0x000076322cd07816 */ /* 0x000fe400000000d0 */
[----:B---3--:R-:W-:Y:S02]  /*10870*/  PRMT R207, R45, 0x7632, R207 ;  /* 0x000076322dcf7816 */ /* 0x008fe400000000cf */
[----:B------:R-:W-:Y:S02]  /*10880*/  PRMT R206, R47, 0x7632, R206 ;  /* 0x000076322fce7816 */ /* 0x000fe400000000ce */
[----:B------:R-:W-:Y:S01]  /*10890*/  PRMT R179, R46, 0x7632, R179 ;  /* 0x000076322eb37816 */ /* 0x000fe200000000b3 */
[----:B------:R-:W-:Y:S06]  /*108a0*/  @!P0 BRA `(.L_x_2196) ;  /* 0x0000000800948947 */ /* 0x000fec0003800000 */
[----:B------:R-:W-:Y:S01]  /*108b0*/  ISETP.GT.AND P1, PT, R234, RZ, PT ;  /* 0x000000ffea00720c */ /* 0x000fe20003f24270 */
[----:B------:R-:W-:Y:S01]  /*108c0*/  BSSY.RECONVERGENT B2, `(.L_x_2197) ;  /* 0x0000012000027945 */ /* 0x000fe20003800200 */
[----:B------:R-:W-:-:S11]  /*108d0*/  SHF.L.U32 R171, R24, 0x10, RZ ;  /* 0x0000001018ab7819 */ /* 0x000fd600000006ff */
        /* <DEDUP_REMOVED lines=16> */
.L_x_2198:
[----:B------:R-:W-:Y:S05]  /*109e0*/  BSYNC.RECONVERGENT B2 ;  /* 0x0000000000027941 */ /* 0x000fea0003800200 */
.L_x_2197:
        /* <DEDUP_REMOVED lines=11> */
[----:B-----5:R-:W-:-:S04]  /*10aa0*/  @P3 PRMT R170, R160, 0x7632, R170 ;  /* 0x00007632a0aa3816 */ /* 0x020fc800000000aa */
[----:B------:R-:W-:-:S05]  /*10ab0*/  @P3 SHF.L.U32 R170, R170, 0x10, RZ ;  /* 0x00000010aaaa3819 */ /* 0x000fca00000006ff */
[----:B------:R-:W-:Y:S01]  /*10ac0*/  @P3 FMUL.FTZ R209, R169, R170 ;  /* 0x000000aaa9d13220 */ /* 0x000fe20000410000 */
[----:B------:R-:W-:Y:S01]  /*10ad0*/  @P3 SHF.L.U32 R170, R208, 0x10, RZ ;  /* 0x00000010d0aa3819 */ /* 0x000fe200000006ff */
[----:B------:R-:W-:Y:S02]  /*10ae0*/  HFMA2 R208, -RZ, RZ, 0, 0 ;  /* 0x00000000ffd07431 */ /* 0x000fe400000001ff */
[----:B------:R-:W-:Y:S02]  /*10af0*/  FADD.FTZ R121, R121, R209 ;  /* 0x000000d179797221 */ /* 0x000fe40000010000 */
[----:B------:R-:W-:-:S05]  /*10b00*/  @P3 FMUL.FTZ R208, R169, R170 ;  /* 0x000000aaa9d03220 */ /* 0x000fca0000410000 */
[----:B------:R-:W-:-:S04]  /*10b10*/  F2FP.BF16.F32.PACK_AB R169, RZ, R208 ;  /* 0x000000d0ffa9723e */ /* 0x000fc800000010ff */
[----:B------:R-:W-:-:S07]  /*10b20*/  PRMT R164, R164, 0x5410, R169 ;  /* 0x00005410a4a47816 */ /* 0x000fce00000000a9 */
.L_x_2200:
[----:B------:R-:W-:Y:S05]  /*10b30*/  BSYNC.RECONVERGENT B2 ;  /* 0x0000000000027941 */ /* 0x000fea0003800200 */
.L_x_2199:
        /* <DEDUP_REMOVED lines=18> */
.L_x_2202:
[----:B------:R-:W-:Y:S05]  /*10c60*/  BSYNC.RECONVERGENT B2 ;  /* 0x0000000000027941 */ /* 0x000fea0003800200 */
.L_x_2201:
        /* <DEDUP_REMOVED lines=11> */
[----:B-----5:R-:W-:Y:S02]  /*10d20*/  @P3 PRMT R209, R161, 0x7632, R209 ;  /* 0x00007632a1d13816 */ /* 0x020fe400000000d1 */
[----:B------:R-:W-:Y:S02]  /*10d30*/  @P3 SHF.L.U32 R207, R207, 0x10, RZ ;  /* 0x00000010cfcf3819 */ /* 0x000fe400000006ff */
[----:B------:R-:W-:-:S05]  /*10d40*/  @P3 SHF.L.U32 R209, R209, 0x10, RZ ;  /* 0x00000010d1d13819 */ /* 0x000fca00000006ff */
[----:B------:R-:W-:Y:S01]  /*10d50*/  @P3 FMUL.FTZ R211, R170, R209 ;  /* 0x000000d1aad33220 */ /* 0x000fe20000410000 */
[----:B------:R-:W-:-:S03]  /*10d60*/  HFMA2 R209, -RZ, RZ, 0, 0 ;  /* 0x00000000ffd17431 */ /* 0x000fc600000001ff */
[----:B------:R-:W-:Y:S01]  /*10d70*/  FADD.FTZ R123, R123, R211 ;  /* 0x000000d37b7b7221 */ /* 0x000fe20000010000 */
[----:B------:R-:W-:-:S05]  /*10d80*/  @P3 FMUL.FTZ R209, R170, R207 ;  /* 0x000000cfaad13220 */ /* 0x000fca0000410000 */
[----:B------:R-:W-:-:S04]  /*10d90*/  F2FP.BF16.F32.PACK_AB R170, RZ, R209 ;  /* 0x000000d1ffaa723e */ /* 0x000fc800000010ff */
[----:B------:R-:W-:-:S07]  /*10da0*/  PRMT R165, R165, 0x5410, R170 ;  /* 0x00005410a5a57816 */ /* 0x000fce00000000aa */
.L_x_2204:
[----:B------:R-:W-:Y:S05]  /*10db0*/  BSYNC.RECONVERGENT B2 ;  /* 0x0000000000027941 */ /* 0x000fea0003800200 */
.L_x_2203:
        /* <DEDUP_REMOVED lines=18> */
.L_x_2206:
[----:B------:R-:W-:Y:S05]  /*10ee0*/  BSYNC.RECONVERGENT B2 ;  /* 0x0000000000027941 */ /* 0x000fea0003800200 */
.L_x_2205:
        /* <DEDUP_REMOVED lines=20> */
.L_x_2208:
[----:B------:R-:W-:Y:S05]  /*11030*/  BSYNC.RECONVERGENT B2 ;  /* 0x0000000000027941 */ /* 0x000fea0003800200 */
.L_x_2207:
[-CC-:B------:R-:W-:Y:S01]  /*11040*/  @P1 FFMA.FTZ R179, R191, R178.reuse, R246.reuse ;  /* 0x000000b2bfb31223 */ /* 0x180fe200000100f6 */
[----:B------:R-:W-:Y:S01]  /*11050*/  BSSY.RECONVERGENT B2, `(.L_x_2209) ;  /* 0x0000019000027945 */ /* 0x000fe20003800200 */
[----:B------:R-:W-:Y:S02]  /*11060*/  F2FP.BF16.F32.PACK_AB R170, R170, R207 ;  /* 0x000000cfaaaa723e */ /* 0x000fe400000010ff */
[----:B------:R-:W-:Y:S01]  /*11070*/  @P1 FADD.FTZ R209, R244, -R179 ;  /* 0x800000b3f4d11221 */ /* 0x000fe20000010000 */
[----:B------:R-:W-:Y:S02]  /*11080*/  SHF.L.U32 R179, R27, 0x10, RZ ;  /* 0x000000101bb37819 */ /* 0x000fe400000006ff */
[----:B------:R-:W-:Y:S02]  /*11090*/  F2FP.BF16.F32.PACK_AB R169, R208, R169 ;  /* 0x000000a9d0a9723e */ /* 0x000fe400000010ff */
[----:B------:R-:W-:Y:S01]  /*110a0*/  F2FP.BF16.F32.PACK_AB R168, R168, R171 ;  /* 0x000000aba8a8723e */ /* 0x000fe200000010ff */
[----:B------:R-:W-:Y:S01]  /*110b0*/  @P1 FFMA.FTZ R179, R219, R209, R179 ;  /* 0x000000d1dbb31223 */ /* 0x000fe200000100b3 */
[----:B------:R-:W-:Y:S01]  /*110c0*/  @P1 FFMA.FTZ R209, R250, R178, R246 ;  /* 0x000000b2fad11223 */ /* 0x000fe200000100f6 */
[----:B------:R-:W-:-:S03]  /*110d0*/  PRMT R178, R27, 0x7632, R178 ;  /* 0x000076321bb27816 */ /* 0x000fc600000000b2 */
[----:B------:R-:W-:Y:S01]  /*110e0*/  @P1 FADD.FTZ R209, R247, -R209 ;  /* 0x800000d1f7d11221 */ /* 0x000fe20000010000 */
[----:B------:R-:W-:-:S05]  /*110f0*/  SHF.L.U32 R178, R178, 0x10, RZ ;  /* 0x00000010b2b27819 */ /* 0x000fca00000006ff */
        /* <DEDUP_REMOVED lines=14> */
.L_x_2210:
[----:B------:R-:W-:Y:S05]  /*111e0*/  BSYNC.RECONVERGENT B2 ;  /* 0x0000000000027941 */ /* 0x000fea0003800200 */
.L_x_2209:
[----:B------:R-:W-:Y:S01]  /*111f0*/  F2FP.BF16.F32.PACK_AB R171, R178, R179 ;  /* 0x000000b3b2ab723e */ /* 0x000fe200000010ff */
[----:B------:R-:W-:Y:S06]  /*11200*/  @!P2 BRA `(.L_x_2211) ;  /* 0x0000002400c0a947 */ /* 0x000fec0003800000 */
        /* <DEDUP_REMOVED lines=13> */
[----:B------:R-:W-:Y:S01]  /*112e0*/  PRMT R167, R167, 0x5410, R178 ;  /* 0x00005410a7a77816 */ /* 0x000fe200000000b2 */
[----:B------:R-:W-:Y:S06]  /*112f0*/  BRA `(.L_x_2211) ;  /* 0x0000002400847947 */ /* 0x000fec0003800000 */
.L_x_2196:
[----:B------:R-:W-:Y:S01]  /*11300*/  BSSY.RECONVERGENT B2, `(.L_x_2212) ;  /* 0x0000013000027945 */ /* 0x000fe20003800200 */
[----:B------:R-:W-:-:S03]  /*11310*/  ISETP.GT.AND P1, PT, R234, RZ, PT ;  /* 0x000000ffea00720c */ /* 0x000fc60003f24270 */
[----:B------:R-:W-:Y:S10]  /*11320*/  @!P2 BRA `(.L_x_2213) ;  /* 0x000000000040a947 */ /* 0x000ff40003800000 */
[----:B------:R-:W-:Y:S01]  /*11330*/  @P1 FFMA.FTZ R209, R241, R178, R246 ;  /* 0x000000b2f1d11223 */ /* 0x000fe200000100f6 */
        /* <DEDUP_REMOVED lines=15> */
.L_x_2213:
[----:B------:R-:W-:Y:S05]  /*11430*/  BSYNC.RECONVERGENT B2 ;  /* 0x0000000000027941 */ /* 0x000fea0003800200 */
.L_x_2212:
[----:B------:R-:W-:Y:S04]  /*11440*/  BSSY.RECONVERGENT B2, `(.L_x_2214) ;  /* 0x0000014000027945 */ /* 0x000fe80003800200 */
[----:B------:R-:W-:Y:S05]  /*11450*/  @!P2 BRA `(.L_x_2215) ;  /* 0x000000000048a947 */ /* 0x000fea0003800000 */
[----:B------:R-:W-:Y:S01]  /*11460*/  PRMT R211, R24, 0x7632, R211 ;  /* 0x0000763218d37816 */ /* 0x000fe200000000d3 */
        /* <DEDUP_REMOVED lines=8> */
[----:B------:R-:W-:Y:S01]  /*114f0*/  FMUL.FTZ R209, R209, UR12 ;  /* 0x0000000cd1d17c20 */ /* 0x000fe20008410000 */
        /* <DEDUP_REMOVED lines=8> */
.L_x_2215:
[----:B------:R-:W-:Y:S05]  /*11580*/  BSYNC.RECONVERGENT B2 ;  /* 0x0000000000027941 */ /* 0x000fea0003800200 */
.L_x_2214:
[----:B------:R-:W-:Y:S04]  /*11590*/  BSSY.RECONVERGENT B2, `(.L_x_2216) ;  /* 0x0000012000027945 */ /* 0x000fe80003800200 */
[----:B------:R-:W-:Y:S05]  /*115a0*/  @!P2 BRA `(.L_x_2217) ;  /* 0x000000000040a947 */ /* 0x000fea0003800000 */
        /* <DEDUP_REMOVED lines=16> */
.L_x_2217:
[----:B------:R-:W-:Y:S05]  /*116b0*/  BSYNC.RECONVERGENT B2 ;  /* 0x0000000000027941 */ /* 0x000fea0003800200 */
.L_x_2216:
        /* <DEDUP_REMOVED lines=20> */
.L_x_2219:
[----:B------:R-:W-:Y:S05]  /*11800*/  BSYNC.RECONVERGENT B2 ;  /* 0x0000000000027941 */ /* 0x000fea0003800200 */
.L_x_2218:
        /* <DEDUP_REMOVED lines=18> */
.L_x_2221:
[----:B------:R-:W-:Y:S05]  /*11930*/  BSYNC.RECONVERGENT B2 ;  /* 0x0000000000027941 */ /* 0x000fea0003800200 */
.L_x_2220:
[----:B------:R-:W-:Y:S04]  /*11940*/  BSSY.RECONVERGENT B2, `(.L_x_2222) ;  /* 0x0000014000027945 */ /* 0x000fe80003800200 */
[----:B------:R-:W-:Y:S05]  /*11950*/  @!P2 BRA `(.L_x_2223) ;  /* 0x000000000048a947 */ /* 0x000fea0003800000 */
[----:B------:R-:W-:Y:S01]  /*11960*/  LOP3.LUT P3, RZ, R215, 0xff00, RZ, 0xc0, !PT ;  /* 0x0000ff00d7ff7812 */ /* 0x000fe2000786c0ff */
[----:B------:R-:W-:Y:S01]  /*11970*/  @P1 FFMA.FTZ R207, R3, R178, R246 ;  /* 0x000000b203cf1223 */ /* 0x000fe200000100f6 */
[----:B------:R-:W-:Y:S02]  /*11980*/  PRMT R208, R26, 0x7632, R208 ;  /* 0x000076321ad07816 */ /* 0x000fe400000000d0 */
[----:B------:R-:W-:Y:S01]  /*11990*/  MOV R209, RZ ;  /* 0x000000ff00d17202 */ /* 0x000fe20000000f00 */
[----:B------:R-:W-:Y:S01]  /*119a0*/  @P1 FADD.FTZ R207, R2, -R207 ;  /* 0x800000cf02cf1221 */ /* 0x000fe20000010000 */
[----:B------:R-:W-:-:S05]  /*119b0*/  SHF.L.U32 R208, R208, 0x10, RZ ;  /* 0x00000010d0d07819 */ /* 0x000fca00000006ff */
[----:B------:R-:W-:Y:S02]  /*119c0*/  @P1 FFMA.FTZ R208, R219, R207, R208 ;  /* 0x000000cfdbd01223 */ /* 0x000fe400000100d0 */
[----:B-----5:R-:W-:Y:S02]  /*119d0*/  @P3 PRMT R207, R162, 0x7632, R207 ;  /* 0x00007632a2cf3816 */ /* 0x020fe400000000cf */
[----:B------:R-:W-:Y:S01]  /*119e0*/  FMUL.FTZ R208, R208, UR13 ;  /* 0x0000000dd0d07c20 */ /* 0x000fe20008410000 */
[----:B------:R-:W-:Y:S02]  /*119f0*/  @P3 SHF.L.U32 R179, R179, 0x10, RZ ;  /* 0x00000010b3b33819 */ /* 0x000fe400000006ff */
[----:B------:R-:W-:Y:S01]  /*11a00*/  @P3 SHF.L.U32 R207, R207, 0x10, RZ ;  /* 0x00000010cfcf3819 */ /* 0x000fe200000006ff */
[----:B------:R-:W-:-:S04]  /*11a10*/  FMUL.FTZ R208, R208, UR12 ;  /* 0x0000000cd0d07c20 */ /* 0x000fc80008410000 */
[----:B------:R-:W-:Y:S01]  /*11a20*/  @P3 FMUL.FTZ R209, R208, R207 ;  /* 0x000000cfd0d13220 */ /* 0x000fe20000410000 */
[----:B------:R-:W-:-:S03]  /*11a30*/  HFMA2 R207, -RZ, RZ, 0, 0 ;  /* 0x00000000ffcf7431 */ /* 0x000fc600000001ff */
[----:B------:R-:W-:Y:S01]  /*11a40*/  FADD.FTZ R117, R117, R209 ;  /* 0x000000d175757221 */ /* 0x000fe20000010000 */
[----:B------:R-:W-:-:S05]  /*11a50*/  @P3 FMUL.FTZ R207, R179, R208 ;  /* 0x000000d0b3cf3220 */ /* 0x000fca0000410000 */
[----:B------:R-:W-:-:S04]  /*11a60*/  F2FP.BF16.F32.PACK_AB R179, RZ, R207 ;  /* 0x000000cfffb3723e */ /* 0x000fc800000010ff */
[----:B------:R-:W-:-:S07]  /*11a70*/  PRMT R166, R166, 0x5410, R179 ;  /* 0x00005410a6a67816 */ /* 0x000fce00000000b3 */
.L_x_2223:
[----:B------:R-:W-:Y:S05]  /*11a80*/  BSYNC.RECONVERGENT B2 ;  /* 0x0000000000027941 */ /* 0x000fea0003800200 */
.L_x_2222:
        /* <DEDUP_REMOVED lines=18> */
.L_x_2225:
[----:B------:R-:W-:Y:S05]  /*11bb0*/  BSYNC.RECONVERGENT B2 ;  /* 0x0000000000027941 */ /* 0x000fea0003800200 */
.L_x_2224:
[----:B------:R-:W-:Y:S05]  /*11bc0*/  @!P2 BRA `(.L_x_2211) ;  /* 0x0000001c0050a947 */ /* 0x000fea0003800000 */
[----:B------:R-:W-:Y:S01]  /*11bd0*/  PRMT R179, R27, 0x7632, R179 ;  /* 0x000076321bb37816 */ /* 0x000fe200000000b3 */
[----:B------:R-:W-:Y:S01]  /*11be0*/  @P1 FFMA.FTZ R178, R250, R178, R246 ;  /* 0x000000b2fab21223 */ /* 0x000fe200000100f6 */
[----:B------:R-:W-:Y:S02]  /*11bf0*/  MOV R207, RZ ;  /* 0x000000ff00cf7202 */ /* 0x000fe40000000f00 */
[----:B------:R-:W-:Y:S01]  /*11c00*/  SHF.L.U32 R179, R179, 0x10, RZ ;  /* 0x00000010b3b37819 */ /* 0x000fe200000006ff */
[----:B------:R-:W-:-:S04]  /*11c10*/  @P1 FADD.FTZ R178, R247, -R178 ;  /* 0x800000b2f7b21221 */ /* 0x000fc80000010000 */
[----:B------:R-:W-:Y:S01]  /*11c20*/  @P1 FFMA.FTZ R179, R219, R178, R179 ;  /* 0x000000b2dbb31223 */ /* 0x000fe200000100b3 */
[----:B------:R-:W-:-:S03]  /*11c30*/  ISETP.GE.U32.AND P1, PT, R214, RZ, PT ;  /* 0x000000ffd600720c */ /* 0x000fc60003f26070 */
[----:B------:R-:W-:Y:S01]  /*11c40*/  FMUL.FTZ R178, R179, UR13 ;  /* 0x0000000db3b27c20 */ /* 0x000fe20008410000 */
[----:B------:R-:W-:-:S03]  /*11c50*/  ISETP.GE.U32.AND.EX P1, PT, R215, 0x1000000, PT, P1 ;  /* 0x01000000d700780c */ /* 0x000fc60003f26110 */
[----:B------:R-:W-:-:S10]  /*11c60*/  FMUL.FTZ R178, R178, UR12 ;  /* 0x0000000cb2b27c20 */ /* 0x000fd40008410000 */
        /* <DEDUP_REMOVED lines=10> */
.L_x_2195:
[----:B------:R-:W-:Y:S02]  /*11d10*/  PRMT R209, R47, 0x7632, R209 ;  /* 0x000076322fd17816 */ /* 0x000fe400000000d1 */
[----:B------:R-:W-:Y:S02]  /*11d20*/  PRMT R208, R46, 0x7632, R208 ;  /* 0x000076322ed07816 */ /* 0x000fe400000000d0 */
[----:B---3--:R-:W-:Y:S02]  /*11d30*/  PRMT R207, R44, 0x7632, R207 ;  /* 0x000076322ccf7816 */ /* 0x008fe400000000cf */
[----:B------:R-:W-:Y:S01]  /*11d40*/  PRMT R206, R45, 0x7632, R206 ;  /* 0x000076322dce7816 */ /* 0x000fe200000000ce */
[----:B------:R-:W-:Y:S06]  /*11d50*/  @!P0 BRA `(.L_x_2226) ;  /* 0x0000000800f48947 */ /* 0x000fec0003800000 */
        /* <DEDUP_REMOVED lines=23> */
.L_x_2228:
[----:B------:R-:W-:Y:S05]  /*11ed0*/  BSYNC.RECONVERGENT B2 ;  /* 0x0000000000027941 */ /* 0x000fea0003800200 */
.L_x_2227:
[----:B------:R-:W-:Y:S01]  /*11ee0*/  FFMA.FTZ R168, R7, R178, R246 ;  /* 0x000000b207a87223 */ /* 0x000fe200000100f6 */
[----:B------:R-:W-:Y:S03]  /*11ef0*/  BSSY.RECONVERGENT B2, `(.L_x_2229) ;  /* 0x0000016000027945 */ /* 0x000fe60003800200 */
[----:B------:R-:W-:-:S04]  /*11f00*/  FADD.FTZ R168, R6, -R168 ;  /* 0x800000a806a87221 */ /* 0x000fc80000010000 */
[----:B------:R-:W-:-:S05]  /*11f10*/  FMUL.FTZ R168, R219, R168 ;  /* 0x000000a8dba87220 */ /* 0x000fca0000410000 */
[----:B------:R-:W-:Y:S01]  /*11f20*/  FSEL R171, R168, RZ, P1 ;  /* 0x000000ffa8ab7208 */ /* 0x000fe20000800000 */
[----:B------:R-:W-:Y:S06]  /*11f30*/  @!P2 BRA `(.L_x_2230) ;  /* 0x000000000044a947 */ /* 0x000fec0003800000 */
[----:B------:R-:W-:Y:S02]  /*11f40*/  LOP3.LUT P3, RZ, R214, 0xff00, RZ, 0xc0, !PT ;  /* 0x0000ff00d6ff7812 */ /* 0x000fe4000786c0ff */
[----:B------:R-:W-:-:S11]  /*11f50*/  MOV R170, RZ ;  /* 0x000000ff00aa7202 */ /* 0x000fd60000000f00 */
[----:B------:R-:W3:Y:S02]  /*11f60*/  @P3 LDC.64 R168, c[0x0][0x408] ;  /* 0x00010200ffa83b82 */ /* 0x000ee40000000a00 */
[----:B---3--:R-:W-:-:S04]  /*11f70*/  @P3 FMUL.FTZ R169, R169, R171 ;  /* 0x000000aba9a93220 */ /* 0x008fc80000410000 */
[----:B------:R-:W-:Y:S01]  /*11f80*/  @P3 FMUL.FTZ R168, R169, R168 ;  /* 0x000000a8a9a83220 */ /* 0x000fe20000410000 */
[----:B-----5:R-:W-:-:S04]  /*11f90*/  @P3 PRMT R169, R160, 0x7632, R169 ;  /* 0x00007632a0a93816 */ /* 0x020fc800000000a9 */
[----:B------:R-:W-:-:S05]  /*11fa0*/  @P3 SHF.L.U32 R169, R169, 0x10, RZ ;  /* 0x00000010a9a93819 */ /* 0x000fca00000006ff */
[----:B------:R-:W-:Y:S02]  /*11fb0*/  @P3 FMUL.FTZ R170, R169, R168 ;  /* 0x000000a8a9aa3220 */ /* 0x000fe40000410000 */
[----:B------:R-:W3:Y:S02]  /*11fc0*/  @P3 LDC.64 R168, c[0x0][0x408] ;  /* 0x00010200ffa83b82 */ /* 0x000ee40000000a00 */
[----:B------:R-:W-:Y:S01]  /*11fd0*/  FADD.FTZ R121, R121, R170 ;  /* 0x000000aa79797221 */ /* 0x000fe20000010000 */
[----:B------:R-:W-:Y:S02]  /*11fe0*/  HFMA2 R170, -RZ, RZ, 0, 0 ;  /* 0x00000000ffaa7431 */ /* 0x000fe400000001ff */
[----:B---3--:R-:W-:-:S04]  /*11ff0*/  @P3 FMUL.FTZ R169, R169, R171 ;  /* 0x000000aba9a93220 */ /* 0x008fc80000410000 */
[----:B------:R-:W-:Y:S01]  /*12000*/  @P3 FMUL.FTZ R168, R169, R168 ;  /* 0x000000a8a9a83220 */ /* 0x000fe20000410000 */
[----:B------:R-:W-:-:S05]  /*12010*/  @P3 SHF.L.U32 R169, R207, 0x10, RZ ;  /* 0x00000010cfa93819 */ /* 0x000fca00000006ff */
[----:B------:R-:W-:-:S05]  /*12020*/  @P3 FMUL.FTZ R170, R169, R168 ;  /* 0x000000a8a9aa3220 */ /* 0x000fca0000410000 */
[----:B------:R-:W-:-:S04]  /*12030*/  F2FP.BF16.F32.PACK_AB R170, RZ, R170 ;  /* 0x000000aaffaa723e */ /* 0x000fc800000010ff */
[----:B------:R-:W-:-:S07]  /*12040*/  PRMT R164, R164, 0x5410, R170 ;  /* 0x00005410a4a47816 */ /* 0x000fce00000000aa */
.L_x_2230:
[----:B------:R-:W-:Y:S05]  /*12050*/  BSYNC.RECONVERGENT B2 ;  /* 0x0000000000027941 */ /* 0x000fea0003800200 */
.L_x_2229:
        /* <DEDUP_REMOVED lines=22> */
.L_x_2232:
[----:B------:R-:W-:Y:S05]  /*121c0*/  BSYNC.RECONVERGENT B2 ;  /* 0x0000000000027941 */ /* 0x000fea0003800200 */
.L_x_2231:
        /* <DEDUP_REMOVED lines=23> */
.L_x_2234:
[----:B------:R-:W-:Y:S05]  /*12340*/  BSYNC.RECONVERGENT B2 ;  /* 0x0000000000027941 */ /* 0x000fea0003800200 */
.L_x_2233:
        /* <DEDUP_REMOVED lines=22> */
.L_x_2236:
[----:B------:R-:W-:Y:S05]  /*124b0*/  BSYNC.RECONVERGENT B2 ;  /* 0x0000000000027941 */ /* 0x000fea0003800200 */
.L_x_2235:
        /* <DEDUP_REMOVED lines=16> */
[----:B---3--:R-:W-:-:S04]  /*125c0*/  @P3 FMUL.FTZ R169, R169, R206 ;  /* 0x000000cea9a93220 */ /* 0x008fc80000410000 */
[----:B------:R-:W-:Y:S01]  /*125d0*/  @P3 FMUL.FTZ R168, R169, R168 ;  /* 0x000000a8a9a83220 */ /* 0x000fe20000410000 */
[----:B------:R-:W-:Y:S01]  /*125e0*/  @P3 SHF.L.U32 R169, R208, 0x10, RZ ;  /* 0x00000010d0a93819 */ /* 0x000fe200000006ff */
[----:B------:R-:W-:-:S04]  /*125f0*/  HFMA2 R208, -RZ, RZ, 0, 0 ;  /* 0x00000000ffd07431 */ /* 0x000fc800000001ff */
[----:B------:R-:W-:-:S05]  /*12600*/  @P3 FMUL.FTZ R208, R169, R168 ;  /* 0x000000a8a9d03220 */ /* 0x000fca0000410000 */
[----:B------:R-:W-:-:S04]  /*12610*/  F2FP.BF16.F32.PACK_AB R168, RZ, R208 ;  /* 0x000000d0ffa8723e */ /* 0x000fc800000010ff */
[----:B------:R-:W-:-:S07]  /*12620*/  PRMT R166, R166, 0x5410, R168 ;  /* 0x00005410a6a67816 */ /* 0x000fce00000000a8 */
.L_x_2238:
[----:B------:R-:W-:Y:S05]  /*12630*/  BSYNC.RECONVERGENT B2 ;  /* 0x0000000000027941 */ /* 0x000fea0003800200 */
.L_x_2237:
[-CC-:B------:R-:W-:Y:S01]  /*12640*/  FFMA.FTZ R168, R191, R178.reuse, R246.reuse ;  /* 0x000000b2bfa87223 */ /* 0x180fe200000100f6 */
[----:B------:R-:W-:Y:S01]  /*12650*/  FFMA.FTZ R169, R250, R178, R246 ;  /* 0x000000b2faa97223 */ /* 0x000fe200000100f6 */
[----:B------:R-:W-:Y:S01]  /*12660*/  F2FP.BF16.F32.PACK_AB R170, R206, R170 ;  /* 0x000000aaceaa723e */ /* 0x000fe200000010ff */
[----:B------:R-:W-:Y:S01]  /*12670*/  BSSY.RECONVERGENT B2, `(.L_x_2239) ;  /* 0x000001a000027945 */ /* 0x000fe20003800200 */
[----:B------:R-:W-:Y:S01]  /*12680*/  FADD.FTZ R168, R244, -R168 ;  /* 0x800000a8f4a87221 */ /* 0x000fe20000010000 */
[----:B------:R-:W-:-:S03]  /*12690*/  FADD.FTZ R169, R247, -R169 ;  /* 0x800000a9f7a97221 */ /* 0x000fc60000010000 */
[C---:B------:R-:W-:Y:S01]  /*126a0*/  FMUL.FTZ R178, R219.reuse, R168 ;  /* 0x000000a8dbb27220 */ /* 0x040fe20000410000 */
[----:B------:R-:W-:Y:S01]  /*126b0*/  FMUL.FTZ R206, R219, R169 ;  /* 0x000000a9dbce7220 */ /* 0x000fe20000410000 */
[----:B------:R-:W-:Y:S02]  /*126c0*/  F2FP.BF16.F32.PACK_AB R168, R171, R179 ;  /* 0x000000b3aba8723e */ /* 0x000fe400000010ff */
[----:B------:R-:W-:Y:S02]  /*126d0*/  F2FP.BF16.F32.PACK_AB R169, R211, R207 ;  /* 0x000000cfd3a9723e */ /* 0x000fe400000010ff */
        /* <DEDUP_REMOVED lines=19> */
.L_x_2240:
[----:B------:R-:W-:Y:S05]  /*12810*/  BSYNC.RECONVERGENT B2 ;  /* 0x0000000000027941 */ /* 0x000fea0003800200 */
.L_x_2239:
        /* <DEDUP_REMOVED lines=10> */
[----:B------:R-:W-:-:S03]  /*128c0*/  @P1 SHF.L.U32 R179, R209, 0x10, RZ ;  /* 0x00000010d1b31819 */ /* 0x000fc600000006ff */
[----:B------:R-:W-:Y:S01]  /*128d0*/  FADD.FTZ R119, R119, R206 ;  /* 0x000000ce77777221 */ /* 0x000fe20000010000 */
[----:B------:R-:W-:Y:S02]  /*128e0*/  HFMA2 R206, -RZ, RZ, 0, 0 ;  /* 0x00000000ffce7431 */ /* 0x000fe400000001ff */
[----:B------:R-:W-:-:S05]  /*128f0*/  @P1 FMUL.FTZ R206, R179, R178 ;  /* 0x000000b2b3ce1220 */ /* 0x000fca0000410000 */
[----:B------:R-:W-:-:S04]  /*12900*/  F2FP.BF16.F32.PACK_AB R178, RZ, R206 ;  /* 0x000000ceffb2723e */ /* 0x000fc800000010ff */
[----:B------:R-:W-:Y:S01]  /*12910*/  PRMT R167, R167, 0x5410, R178 ;  /* 0x00005410a7a77816 */ /* 0x000fe200000000b2 */
[----:B------:R-:W-:Y:S06]  /*12920*/  BRA `(.L_x_2211) ;  /* 0x0000000c00f87947 */ /* 0x000fec0003800000 */
.L_x_2226:
[----:B------:R-:W-:Y:S04]  /*12930*/  BSSY.RECONVERGENT B2, `(.L_x_2241) ;  /* 0x0000020000027945 */ /* 0x000fe80003800200 */
[----:B------:R-:W-:Y:S05]  /*12940*/  @!P2 BRA `(.L_x_2242) ;  /* 0x000000000078a947 */ /* 0x000fea0003800000 */
[----:B------:R-:W-:Y:S01]  /*12950*/  LOP3.LUT P1, RZ, R214, 0xff, RZ, 0xc0, !PT ;  /* 0x000000ffd6ff7812 */ /* 0x000fe2000782c0ff */
[----:B------:R-:W-:Y:S01]  /*12960*/  BSSY.RECONVERGENT B3, `(.L_x_2243) ;  /* 0x000000c000037945 */ /* 0x000fe20003800200 */
[----:B------:R-:W-:-:S11]  /*12970*/  MOV R179, RZ ;  /* 0x000000ff00b37202 */ /* 0x000fd60000000f00 */
        /* <DEDUP_REMOVED lines=10> */
.L_x_2244:
[----:B------:R-:W-:Y:S05]  /*12a20*/  BSYNC.RECONVERGENT B3 ;  /* 0x0000000000037941 */ /* 0x000fea0003800200 */
.L_x_2243:
        /* <DEDUP_REMOVED lines=13> */
.L_x_2246:
[----:B------:R-:W-:Y:S05]  /*12b00*/  BSYNC.RECONVERGENT B3 ;  /* 0x0000000000037941 */ /* 0x000fea0003800200 */
.L_x_2245:
[----:B------:R-:W-:-:S04]  /*12b10*/  F2FP.BF16.F32.PACK_AB R179, RZ, R179 ;  /* 0x000000b3ffb3723e */ /* 0x000fc800000010ff */
[----:B------:R-:W-:-:S07]  /*12b20*/  PRMT R164, R179, 0x7610, R164 ;  /* 0x00007610b3a47816 */ /* 0x000fce00000000a4 */
.L_x_2242:
[----:B------:R-:W-:Y:S05]  /*12b30*/  BSYNC.RECONVERGENT B2 ;  /* 0x0000000000027941 */ /* 0x000fea0003800200 */
.L_x_2241:
        /* <DEDUP_REMOVED lines=16> */
.L_x_2250:
[----:B------:R-:W-:Y:S05]  /*12c40*/  BSYNC.RECONVERGENT B3 ;  /* 0x0000000000037941 */ /* 0x000fea0003800200 */
.L_x_2249:
        /* <DEDUP_REMOVED lines=13> */
.L_x_2252:
[----:B------:R-:W-:Y:S05]  /*12d20*/  BSYNC.RECONVERGENT B3 ;  /* 0x0000000000037941 */ /* 0x000fea0003800200 */
.L_x_2251:
[----:B------:R-:W-:-:S04]  /*12d30*/  F2FP.BF16.F32.PACK_AB R179, RZ, R179 ;  /* 0x000000b3ffb3723e */ /* 0x000fc800000010ff */
[----:B------:R-:W-:-:S07]  /*12d40*/  PRMT R164, R164, 0x5410, R179 ;  /* 0x00005410a4a47816 */ /* 0x000fce00000000b3 */
.L_x_2248:
[----:B------:R-:W-:Y:S05]  /*12d50*/  BSYNC.RECONVERGENT B2 ;  /* 0x0000000000027941 */ /* 0x000fea0003800200 */
.L_x_2247:
        /* <DEDUP_REMOVED lines=15> */
.L_x_2256:
[----:B------:R-:W-:Y:S05]  /*12e50*/  BSYNC.RECONVERGENT B3 ;  /* 0x0000000000037941 */ /* 0x000fea0003800200 */
.L_x_2255:
        /* <DEDUP_REMOVED lines=13> */
.L_x_2258:
[----:B------:R-:W-:Y:S05]  /*12f30*/  BSYNC.RECONVERGENT B3 ;  /* 0x0000000000037941 */ /* 0x000fea0003800200 */
.L_x_2257:
[----:B------:R-:W-:-:S04]  /*12f40*/  F2FP.BF16.F32.PACK_AB R179, RZ, R179 ;  /* 0x000000b3ffb3723e */ /* 0x000fc800000010ff */
[----:B------:R-:W-:-:S07]  /*12f50*/  PRMT R165, R179, 0x7610, R165 ;  /* 0x00007610b3a57816 */ /* 0x000fce00000000a5 */
.L_x_2254:
[----:B------:R-:W-:Y:S05]  /*12f60*/  BSYNC.RECONVERGENT B2 ;  /* 0x0000000000027941 */ /* 0x000fea0003800200 */
.L_x_2253:
        /* <DEDUP_REMOVED lines=16> */
.L_x_2262:
[----:B------:R-:W-:Y:S05]  /*13070*/  BSYNC.RECONVERGENT B3 ;  /* 0x0000000000037941 */ /* 0x000fea0003800200 */
.L_x_2261:
        /* <DEDUP_REMOVED lines=13> */
.L_x_2264:
[----:B------:R-:W-:Y:S05]  /*13150*/  BSYNC.RECONVERGENT B3 ;  /* 0x0000000000037941 */ /* 0x000fea0003800200 */
.L_x_2263:
[----:B------:R-:W-:-:S04]  /*13160*/  F2FP.BF16.F32.PACK_AB R179, RZ, R179 ;  /* 0x000000b3ffb3723e */ /* 0x000fc800000010ff */
[----:B------:R-:W-:-:S07]  /*13170*/  PRMT R165, R165, 0x5410, R179 ;  /* 0x00005410a5a57816 */ /* 0x000fce00000000b3 */
.L_x_2260:
[----:B------:R-:W-:Y:S05]  /*13180*/  BSYNC.RECONVERGENT B2 ;  /* 0x0000000000027941 */ /* 0x000fea0003800200 */
.L_x_2259:
        /* <DEDUP_REMOVED lines=15> */
.L_x_2268:
[----:B------:R-:W-:Y:S05]  /*13280*/  BSYNC.RECONVERGENT B3 ;  /* 0x0000000000037941 */ /* 0x000fea0003800200 */
.L_x_2267:
        /* <DEDUP_REMOVED lines=13> */
.L_x_2270:
[----:B------:R-:W-:Y:S05]  /*13360*/  BSYNC.RECONVERGENT B3 ;  /* 0x0000000000037941 */ /* 0x000fea0003800200 */
.L_x_2269:
[----:B------:R-:W-:-:S04]  /*13370*/  F2FP.BF16.F32.PACK_AB R179, RZ, R179 ;  /* 0x000000b3ffb3723e */ /* 0x000fc800000010ff */
[----:B------:R-:W-:-:S07]  /*13380*/  PRMT R166, R179, 0x7610, R166 ;  /* 0x00007610b3a67816 */ /* 0x000fce00000000a6 */
.L_x_2266:
[----:B------:R-:W-:Y:S05]  /*13390*/  BSYNC.RECONVERGENT B2 ;  /* 0x0000000000027941 */ /* 0x000fea0003800200 */
.L_x_2265:
        /* <DEDUP_REMOVED lines=16> */
.L_x_2274:
[----:B------:R-:W-:Y:S05]  /*134a0*/  BSYNC.RECONVERGENT B3 ;  /* 0x0000000000037941 */ /* 0x000fea0003800200 */
.L_x_2273:
        /* <DEDUP_REMOVED lines=13> */
.L_x_2276:
[----:B------:R-:W-:Y:S05]  /*13580*/  BSYNC.RECONVERGENT B3 ;  /* 0x0000000000037941 */ /* 0x000fea0003800200 */
.L_x_2275:
[----:B------:R-:W-:-:S04]  /*13590*/  F2FP.BF16.F32.PACK_AB R179, RZ, R179 ;  /* 0x000000b3ffb3723e */ /* 0x000fc800000010ff */
[----:B------:R-:W-:-:S07]  /*135a0*/  PRMT R166, R166, 0x5410, R179 ;  /* 0x00005410a6a67816 */ /* 0x000fce00000000b3 */
.L_x_2272:
[----:B------:R-:W-:Y:S05]  /*135b0*/  BSYNC.RECONVERGENT B2 ;  /* 0x0000000000027941 */ /* 0x000fea0003800200 */
.L_x_2271:
        /* <DEDUP_REMOVED lines=15> */
.L_x_2280:
[----:B------:R-:W-:Y:S05]  /*136b0*/  BSYNC.RECONVERGENT B3 ;  /* 0x0000000000037941 */ /* 0x000fea0003800200 */
.L_x_2279:
        /* <DEDUP_REMOVED lines=13> */
.L_x_2282:
[----:B------:R-:W-:Y:S05]  /*13790*/  BSYNC.RECONVERGENT B3 ;  /* 0x0000000000037941 */ /* 0x000fea0003800200 */
.L_x_2281:
[----:B------:R-:W-:-:S04]  /*137a0*/  F2FP.BF16.F32.PACK_AB R179, RZ, R179 ;  /* 0x000000b3ffb3723e */ /* 0x000fc800000010ff */
[----:B------:R-:W-:-:S07]  /*137b0*/  PRMT R167, R179, 0x7610, R167 ;  /* 0x00007610b3a77816 */ /* 0x000fce00000000a7 */
.L_x_2278:
[----:B------:R-:W-:Y:S05]  /*137c0*/  BSYNC.RECONVERGENT B2 ;  /* 0x0000000000027941 */ /* 0x000fea0003800200 */
.L_x_2277:
[----:B------:R-:W-:Y:S05]  /*137d0*/  @!P2 BRA `(.L_x_2211) ;  /* 0x00000000004ca947 */ /* 0x000fea0003800000 */
[----:B------:R-:W-:Y:S01]  /*137e0*/  FFMA.FTZ R178, R250, R178, R246 ;  /* 0x000000b2fab27223 */ /* 0x000fe200000100f6 */
[----:B------:R-:W-:Y:S02]  /*137f0*/  ISETP.GE.U32.AND P1, PT, R214, RZ, PT ;  /* 0x000000ffd600720c */ /* 0x000fe40003f26070 */
[----:B------:R-:W-:Y:S01]  /*13800*/  ISETP.GT.AND P3, PT, R234, RZ, PT ;  /* 0x000000ffea00720c */ /* 0x000fe20003f64270 */
[----:B------:R-:W-:Y:S01]  /*13810*/  FADD.FTZ R178, R247, -R178 ;  /* 0x800000b2f7b27221 */ /* 0x000fe20000010000 */
[----:B------:R-:W-:Y:S02]  /*13820*/  ISETP.GE.U32.AND.EX P1, PT, R215, 0x1000000, PT, P1 ;  /* 0x01000000d700780c */ /* 0x000fe40003f26110 */
[----:B------:R-:W-:Y:S01]  /*13830*/  MOV R206, RZ ;  /* 0x000000ff00ce7202 */ /* 0x000fe20000000f00 */
[----:B------:R-:W-:-:S05]  /*13840*/  FMUL.FTZ R178, R219, R178 ;  /* 0x000000b2dbb27220 */ /* 0x000fca0000410000 */
[----:B------:R-:W-:-:S05]  /*13850*/  FSEL R178, R178, RZ, P3 ;  /* 0x000000ffb2b27208 */ /* 0x000fca0001800000 */
[----:B-----5:R-:W-:Y:S01]  /*13860*/  @P1 PRMT R179, R163, 0x7632, R179 ;  /* 0x00007632a3b31816 */ /* 0x020fe200000000b3 */
[----:B------:R-:W-:-:S03]  /*13870*/  FMUL.FTZ R178, R178, UR13 ;  /* 0x0000000db2b27c20 */ /* 0x000fc60008410000 */
        /* <DEDUP_REMOVED lines=9> */
.L_x_2211:
[----:B------:R-:W-:Y:S05]  /*13910*/  BSYNC.RECONVERGENT B1 ;  /* 0x0000000000017941 */ /* 0x000fea0003800200 */
.L_x_2194:
[----:B------:R-:W3:Y:S01]  /*13920*/  @P0 LDC.64 R178, c[0x0][0x478] ;  /* 0x00011e00ffb20b82 */ /* 0x000ee20000000a00 */
[----:B------:R-:W-:-:S05]  /*13930*/  @P0 IADD3 R206, PT, PT, R252, 0x80, RZ ;  /* 0x00000080fcce0810 */ /* 0x000fca0007ffe0ff */
[----:B---3--:R-:W-:-:S05]  /*13940*/  @P0 IMAD.WIDE.U32 R178, R206, 0x10, R178 ;  /* 0x00000010ceb20825 */ /* 0x008fca00078e00b2 */
[----:B------:R3:W-:Y:S02]  /*13950*/  @P0 STG.E.128 desc[UR6][R178.64], R168 ;  /* 0x000000a8b2000986 */ /* 0x0007e4000c101d06 */
[----:B---3--:R-:W3:Y:S02]  /*13960*/  @P2 LDC.64 R178, c[0x0][0x468] ;  /* 0x00011a00ffb22b82 */ /* 0x008ee40000000a00 */
[----:B---3--:R-:W-:-:S05]  /*13970*/  @P2 IMAD.WIDE.U32 R178, R210, 0x10, R178 ;  /* 0x00000010d2b22825 */ /* 0x008fca00078e00b2 */
[----:B------:R3:W-:Y:S02]  /*13980*/  @P2 STG.E.128 desc[UR6][R178.64], R164 ;  /* 0x000000a4b2002986 */ /* 0x0007e4000c101d06 */
[----:B---3--:R-:W3:Y:S02]  /*13990*/  LDC.64 R178, c[0x0][0x380] ;  /* 0x0000e000ffb27b82 */ /* 0x008ee40000000a00 */
[----:B---3--:R-:W-:-:S04]  /*139a0*/  LEA R218, R178, R218, 0x2 ;  /* 0x000000dab2da7211 */ /* 0x008fc800078e10ff */
[----:B------:R-:W-:-:S13]  /*139b0*/  ISETP.GE.AND P0, PT, R218, R179, PT ;  /* 0x000000b3da00720c */ /* 0x000fda0003f06270 */
[----:B------:R-:W-:Y:S05]  /*139c0*/  @!P0 BRA `(.L_x_2283) ;  /* 0xfffffecc00e08947 */ /* 0x000fea000383ffff */
.L_x_1808:
[----:B------:R-:W-:Y:S05]  /*139d0*/  BSYNC B0 ;  /* 0x0000000000007941 */ /* 0x000fea0003800000 */
.L_x_1807:
        /* <DEDUP_REMOVED lines=8> */
[----:B------:R-:W4:Y:S04]  /*13a60*/  LDL.LU R179, [R1+0xf4] ;  /* 0x0000f40001b37983 */ /* 0x000f280000300800 */
        /* <DEDUP_REMOVED lines=8> */
[----:B-----5:R-:W3:Y:S04]  /*13af0*/  LDL.LU R160, [R1+0x6c] ;  /* 0x00006c0001a07983 */ /* 0x020ee80000300800 */
        /* <DEDUP_REMOVED lines=20> */
[----:B------:R-:W2:Y:S01]  /*13c40*/  S2R R178, SR_TID.X ;  /* 0x0000000000b27919 */ /* 0x000ea20000002100 */
[----:B------:R-:W0:Y:S01]  /*13c50*/  S2R R3, SR_CgaCtaId ;  /* 0x0000000000037919 */ /* 0x000e220000008800 */
[----:B--2---:R-:W-:-:S02]  /*13c60*/  SHF.R.U32.HI R0, RZ, 0x5, R178 ;  /* 0x00000005ff007819 */ /* 0x004fc400000116b2 */
[----:B0-----:R-:W-:-:S03]  /*13c70*/  LEA R3, R3, R2, 0x18 ;  /* 0x0000000203037211 */ /* 0x001fc600078ec0ff */
[----:B----4-:R-:W-:-:S05]  /*13c80*/  IMAD R0, R0, 0xa0, R179 ;  /* 0x000000a000007824 */ /* 0x010fca00078e02b3 */
[-C--:B------:R-:W-:Y:S01]  /*13c90*/  LEA R2, R0, R3.reuse, 0x5 ;  /* 0x0000000300027211 */ /* 0x080fe200078e28ff */
[----:B------:R-:W-:Y:S05]  /*13ca0*/  WARPSYNC.ALL ;  /* 0x0000000000007948 */ /* 0x000fea0003800000 */
[----:B------:R-:W-:Y:S04]  /*13cb0*/  STS.128 [R2], R156 ;  /* 0x0000009c02007388 */ /* 0x000fe80000000c00 */
        /* <DEDUP_REMOVED lines=9> */
[----:B------:R-:W-:Y:S01]  /*13d50*/  LEA R0, R178, R3, 0x2 ;  /* 0x00000003b2007211 */ /* 0x000fe200078e10ff */
[----:B------:R-:W2:Y:S01]  /*13d60*/  LDCU.128 UR16, c[0x0][0x440] ;  /* 0x00008800ff1077ac */ /* 0x000ea20008000c00 */
[----:B------:R-:W-:Y:S06]  /*13d70*/  BAR.SYNC.DEFER_BLOCKING 0x0 ;  /* 0x0000000000007b1d */ /* 0x000fec0000010000 */
[----:B------:R-:W3:Y:S01]  /*13d80*/  LDCU.64 UR4, c[0x0][0x460] ;  /* 0x00008c00ff0477ac */ /* 0x000ee20008000a00 */
[----:B0-----:R-:W4:Y:S04]  /*13d90*/  LDL.LU R208, [R1+0x1c] ;  /* 0x00001c0001d07983 */ /* 0x001f280000300800 */
[----:B------:R-:W4:Y:S04]  /*13da0*/  LDL.LU R209, [R1+0x20] ;  /* 0x0000200001d17983 */ /* 0x000f280000300800 */
[----:B------:R-:W4:Y:S04]  /*13db0*/  LDL.LU R210, [R1+0x24] ;  /* 0x0000240001d27983 */ /* 0x000f280000300800 */
[----:B------:R-:W4:Y:S04]  /*13dc0*/  LDL.LU R211, [R1+0x28] ;  /* 0x0000280001d37983 */ /* 0x000f280000300800 */
[----:B------:R-:W2:Y:S04]  /*13dd0*/  LDL.LU R212, [R1+0xc] ;  /* 0x00000c0001d47983 */ /* 0x000ea80000300800 */
[----:B------:R-:W2:Y:S04]  /*13de0*/  LDL.LU R213, [R1+0x10] ;  /* 0x0000100001d57983 */ /* 0x000ea80000300800 */
[----:B------:R-:W2:Y:S04]  /*13df0*/  LDL.LU R214, [R1+0x14] ;  /* 0x0000140001d67983 */ /* 0x000ea80000300800 */
[----:B------:R-:W2:Y:S01]  /*13e00*/  LDL.LU R215, [R1+0x18] ;  /* 0x0000180001d77983 */ /* 0x000ea20000300800 */
[----:B------:R-:W0:Y:S03]  /*13e10*/  S2UR UR11, SR_CTAID.X ;  /* 0x00000000000b79c3 */ /* 0x000e260000002500 */
[----:B------:R-:W1:Y:S04]  /*13e20*/  LDS R3, [R0] ;  /* 0x0000000000037984 */ /* 0x000e680000000800 */
[----:B------:R-:W3:Y:S04]  /*13e30*/  LDS R4, [R0+0x200] ;  /* 0x0002000000047984 */ /* 0x000ee80000000800 */
        /* <DEDUP_REMOVED lines=9> */
[----:B-1----:R-:W-:-:S03]  /*13ed0*/  FADD.FTZ R3, RZ, R3 ;  /* 0x00000003ff037221 */ /* 0x002fc60000010000 */
[----:B------:R-:W1:Y:S01]  /*13ee0*/  LDS R17, [R0+0x1e00] ;  /* 0x001e000000117984 */ /* 0x000e620000000800 */
[----:B---3--:R-:W-:-:S03]  /*13ef0*/  FADD.FTZ R4, RZ, R4 ;  /* 0x00000004ff047221 */ /* 0x008fc60000010000 */
[----:B------:R-:W3:Y:S01]  /*13f00*/  LDS R9, [R0+0xc00] ;  /* 0x000c000000097984 */ /* 0x000ee20000000800 */
[----:B0-----:R-:W-:-:S03]  /*13f10*/  FADD.FTZ R3, R3, R14 ;  /* 0x0000000e03037221 */ /* 0x001fc60000010000 */
[----:B------:R-:W0:Y:S01]  /*13f20*/  LDS R20, [R0+0x2000] ;  /* 0x0020000000147984 */ /* 0x000e220000000800 */
[----:B------:R-:W-:-:S03]  /*13f30*/  FADD.FTZ R4, R4, R13 ;  /* 0x0000000d04047221 */ /* 0x000fc60000010000 */
[----:B------:R-:W0:Y:S01]  /*13f40*/  LDS R10, [R0+0xe00] ;  /* 0x000e0000000a7984 */ /* 0x000e220000000800 */
[----:B------:R-:W-:-:S03]  /*13f50*/  FADD.FTZ R5, RZ, R5 ;  /* 0x00000005ff057221 */ /* 0x000fc60000010000 */
        /* <DEDUP_REMOVED lines=13> */
[----:B-1----:R-:W-:-:S03]  /*14030*/  FADD.FTZ R8, R8, R17 ;  /* 0x0000001108087221 */ /* 0x002fc60000010000 */
[----:B------:R-:W1:Y:S01]  /*14040*/  LDS R26, [R0+0x2c00] ;  /* 0x002c0000001a7984 */ /* 0x000e620000000800 */
[----:B---3--:R-:W-:-:S03]  /*14050*/  FADD.FTZ R9, RZ, R9 ;  /* 0x00000009ff097221 */ /* 0x008fc60000010000 */
[----:B------:R-:W3:Y:S01]  /*14060*/  LDS R25, [R0+0x2e00] ;  /* 0x002e000000197984 */ /* 0x000ee20000000800 */
[----:B0-----:R-:W-:-:S03]  /*14070*/  FADD.FTZ R9, R9, R20 ;  /* 0x0000001409097221 */ /* 0x001fc60000010000 */
        /* <DEDUP_REMOVED lines=13> */
[----:B------:R-:W-:-:S03]  /*14150*/  FADD.FTZ R3, R3, R24 ;  /* 0x0000001803037221 */ /* 0x000fc60000010000 */
[----:B------:R-:W0:Y:S01]  /*14160*/  LDS R33, [R0+0x3e00] ;  /* 0x003e000000217984 */ /* 0x000e220000000800 */
[----:B------:R-:W-:-:S03]  /*14170*/  FADD.FTZ R4, R4, R23 ;  /* 0x0000001704047221 */ /* 0x000fc60000010000 */
[----:B------:R-:W0:Y:S01]  /*14180*/  LDS R36, [R0+0x4000] ;  /* 0x0040000000247984 */ /* 0x000e220000000800 */
[----:B-1----:R-:W-:-:S03]  /*14190*/  FADD.FTZ R5, R5, R26 ;  /* 0x0000001a05057221 */ /* 0x002fc60000010000 */
[----:B------:R-:W1:Y:S01]  /*141a0*/  LDS R35, [R0+0x4200] ;  /* 0x0042000000237984 */ /* 0x000e620000000800 */
[----:B---3--:R-:W-:-:S03]  /*141b0*/  FADD.FTZ R6, R6, R25 ;  /* 0x0000001906067221 */ /* 0x008fc60000010000 */
[----:B------:R-:W3:Y:S01]  /*141c0*/  LDS R38, [R0+0x4400] ;  /* 0x0044000000267984 */ /* 0x000ee20000000800 */
[----:B0-----:R-:W-:-:S03]  /*141d0*/  FADD.FTZ R7, R7, R28 ;  /* 0x0000001c07077221 */ /* 0x001fc60000010000 */
[----:B------:R-:W0:Y:S01]  /*141e0*/  LDS R37, [R0+0x4600] ;  /* 0x0046000000257984 */ /* 0x000e220000000800 */
[----:B------:R-:W-:-:S03]  /*141f0*/  FADD.FTZ R8, R8, R27 ;  /* 0x0000001b08087221 */ /* 0x000fc60000010000 */
[----:B------:R-:W0:Y:S01]  /*14200*/  LDS R40, [R0+0x4800] ;  /* 0x0048000000287984 */ /* 0x000e220000000800 */
[----:B------:R-:W-:-:S03]  /*14210*/  FADD.FTZ R9, R9, R30 ;  /* 0x0000001e09097221 */ /* 0x000fc60000010000 */
[----:B------:R-:W0:Y:S01]  /*14220*/  LDS R39, [R0+0x4a00] ;  /* 0x004a000000277984 */ /* 0x000e220000000800 */
[----:B------:R-:W-:-:S03]  /*14230*/  FADD.FTZ R10, R10, R29 ;  /* 0x0000001d0a0a7221 */ /* 0x000fc60000010000 */
[----:B------:R-:W0:Y:S01]  /*14240*/  LDS R42, [R0+0x4c00] ;  /* 0x004c0000002a7984 */ /* 0x000e220000000800 */
[----:B------:R-:W-:-:S03]  /*14250*/  FADD.FTZ R11, R11, R32 ;  /* 0x000000200b0b7221 */ /* 0x000fc60000010000 */
[----:B------:R-:W0:Y:S01]  /*14260*/  LDS R41, [R0+0x4e00] ;  /* 0x004e000000297984 */ /* 0x000e220000000800 */
[----:B------:R-:W-:Y:S01]  /*14270*/  FADD.FTZ R12, R12, R31 ;  /* 0x0000001f0c0c7221 */ /* 0x000fe20000010000 */
[----:B------:R-:W-:Y:S01]  /*14280*/  BAR.SYNC.DEFER_BLOCKING 0x0 ;  /* 0x0000000000007b1d */ /* 0x000fe20000010000 */
[----:B------:R-:W-:Y:S01]  /*14290*/  FADD.FTZ R13, R3, R34 ;  /* 0x00000022030d7221 */ /* 0x000fe20000010000 */
[----:B------:R-:W-:Y:S01]  /*142a0*/  FADD.FTZ R33, R4, R33 ;  /* 0x0000002104217221 */ /* 0x000fe20000010000 */
[----:B------:R-:W-:Y:S01]  /*142b0*/  FADD.FTZ R15, R5, R36 ;  /* 0x00000024050f7221 */ /* 0x000fe20000010000 */
[----:B-1----:R-:W-:Y:S01]  /*142c0*/  FADD.FTZ R35, R6, R35 ;  /* 0x0000002306237221 */ /* 0x002fe20000010000 */
[----:B---3--:R-:W-:Y:S01]  /*142d0*/  FADD.FTZ R17, R7, R38 ;  /* 0x0000002607117221 */ /* 0x008fe20000010000 */
[----:B0-----:R-:W-:Y:S01]  /*142e0*/  FADD.FTZ R37, R8, R37 ;  /* 0x0000002508257221 */ /* 0x001fe20000010000 */
[----:B------:R-:W-:Y:S01]  /*142f0*/  STS.128 [R2], R84 ;  /* 0x0000005402007388 */ /* 0x000fe20000000c00 */
[----:B------:R-:W-:-:S03]  /*14300*/  FADD.FTZ R9, R9, R40 ;  /* 0x0000002809097221 */ /* 0x000fc60000010000 */
[----:B------:R-:W-:Y:S01]  /*14310*/  STS.128 [R2+0x10], R88 ;  /* 0x0000105802007388 */ /* 0x000fe20000000c00 */
[----:B------:R-:W-:-:S03]  /*14320*/  FADD.FTZ R39, R10, R39 ;  /* 0x000000270a277221 */ /* 0x000fc60000010000 */
        /* <DEDUP_REMOVED lines=8> */
[----:B----4-:R-:W-:Y:S04]  /*143b0*/  STS.128 [R2+0x1010], R208 ;  /* 0x001010d002007388 */ /* 0x010fe80000000c00 */
[----:B--2---:R-:W-:Y:S01]  /*143c0*/  STS.128 [R2+0x1000], R212 ;  /* 0x001000d402007388 */ /* 0x004fe20000000c00 */
        /* <DEDUP_REMOVED lines=21> */
[----:B------:R-:W-:-:S03]  /*14520*/  FADD.FTZ R45, RZ, R45 ;  /* 0x0000002dff2d7221 */ /* 0x000fc60000010000 */
        /* <DEDUP_REMOVED lines=85> */
[----:B------:R-:W-:-:S02]  /*14a80*/  IADD3 R2, P0, PT, R6, UR18, RZ ;  /* 0x0000001206027c10 */ /* 0x000fc4000ff1e0ff */
[C---:B------:R-:W-:Y:S01]  /*14a90*/  IADD3 R4, P1, PT, R6.reuse, UR16, RZ ;  /* 0x0000001006047c10 */ /* 0x040fe2000ff3e0ff */
[----:B------:R-:W0:Y:S01]  /*14aa0*/  LDS R29, [R0+0x1800] ;  /* 0x00180000001d7984 */ /* 0x000e220000000800 */
[C---:B------:R-:W-:Y:S02]  /*14ab0*/  IADD3.X R3, PT, PT, R7.reuse, UR19, RZ, P0, !PT ;  /* 0x0000001307037c10 */ /* 0x040fe400087fe4ff */
[C---:B------:R-:W-:Y:S01]  /*14ac0*/  IADD3.X R5, PT, PT, R7.reuse, UR17, RZ, P1, !PT ;  /* 0x0000001107057c10 */ /* 0x040fe20008ffe4ff */
[----:B------:R-:W0:Y:S01]  /*14ad0*/  LDS R65, [R0+0x3e00] ;  /* 0x003e000000417984 */ /* 0x000e220000000800 */
        /* <DEDUP_REMOVED lines=12> */
[----:B------:R-:W-:-:S03]  /*14ba0*/  FADD.FTZ R8, RZ, R8 ;  /* 0x00000008ff087221 */ /* 0x000fc60000010000 */
[----:B------:R-:W0:Y:S01]  /*14bb0*/  LDS R10, [R0+0xa00] ;  /* 0x000a0000000a7984 */ /* 0x000e220000000800 */
[----:B------:R-:W-:-:S03]  /*14bc0*/  FADD.FTZ R61, R36, R43 ;  /* 0x0000002b243d7221 */ /* 0x000fc60000010000 */
[----:B------:R-:W-:Y:S01]  /*14bd0*/  STG.E desc[UR6][R2.64], R49 ;  /* 0x0000003102007986 */ /* 0x000fe2000c101906 */
[----:B------:R-:W-:-:S03]  /*14be0*/  FADD.FTZ R16, R25, R16 ;  /* 0x0000001019107221 */ /* 0x000fc60000010000 */
[----:B------:R-:W0:Y:S01]  /*14bf0*/  LDS R43, [R0+0x1c00] ;  /* 0x001c0000002b7984 */ /* 0x000e220000000800 */
[----:B------:R-:W-:-:S03]  /*14c00*/  FADD.FTZ R29, R8, R29 ;  /* 0x0000001d081d7221 */ /* 0x000fc60000010000 */
[----:B------:R-:W-:Y:S01]  /*14c10*/  STG.E desc[UR6][R4.64], R13 ;  /* 0x0000000d04007986 */ /* 0x000fe2000c101906 */
[----:B------:R-:W-:-:S03]  /*14c20*/  FADD.FTZ R65, R16, R65 ;  /* 0x0000004110417221 */ /* 0x000fc60000010000 */
[----:B------:R-:W0:Y:S04]  /*14c30*/  LDS R45, [R0+0x2e00] ;  /* 0x002e0000002d7984 */ /* 0x000e280000000800 */
        /* <DEDUP_REMOVED lines=11> */
[----:B------:R-:W-:-:S03]  /*14cf0*/  FADD.FTZ R10, RZ, R10 ;  /* 0x0000000aff0a7221 */ /* 0x000fc60000010000 */
[----:B------:R-:W-:Y:S04]  /*14d00*/  STG.E desc[UR6][R6.64], R61 ;  /* 0x0000003d06007986 */ /* 0x000fe8000c101906 */
[----:B------:R-:W0:Y:S01]  /*14d10*/  LDS R49, [R0+0x3200] ;  /* 0x0032000000317984 */ /* 0x000e220000000800 */
[----:B------:R-:W-:-:S03]  /*14d20*/  FADD.FTZ R14, R14, R43 ;  /* 0x0000002b0e0e7221 */ /* 0x000fc60000010000 */
[----:B------:R-:W-:Y:S04]  /*14d30*/  STG.E desc[UR6][R2.64+0x200], R51 ;  /* 0x0002003302007986 */ /* 0x000fe8000c101906 */
[----:B------:R-:W0:Y:S01]  /*14d40*/  LDS R69, [R0+0x4400] ;  /* 0x0044000000457984 */ /* 0x000e220000000800 */
[----:B------:R-:W-:-:S03]  /*14d50*/  FADD.FTZ R12, R12, R45 ;  /* 0x0000002d0c0c7221 */ /* 0x000fc60000010000 */
[----:B------:R-:W0:Y:S01]  /*14d60*/  LDS R16, [R0+0x1000] ;  /* 0x0010000000107984 */ /* 0x000e220000000800 */
        /* <DEDUP_REMOVED lines=13> */
[----:B------:R-:W-:-:S03]  /*14e40*/  FADD.FTZ R10, R10, R49 ;  /* 0x000000310a0a7221 */ /* 0x000fc60000010000 */
[----:B------:R-:W4:Y:S04]  /*14e50*/  LDS R27, [R0+0x2400] ;  /* 0x00240000001b7984 */ /* 0x000f280000000800 */
[----:B------:R-:W4:Y:S01]  /*14e60*/  LDS R33, [R0+0x3600] ;  /* 0x0036000000217984 */ /* 0x000f220000000800 */
[----:B------:R-:W-:-:S03]  /*14e70*/  FADD.FTZ R69, R14, R69 ;  /* 0x000000450e457221 */ /* 0x000fc60000010000 */
[----:B------:R-:W-:Y:S01]  /*14e80*/  STG.E desc[UR6][R4.64+0x400], R15 ;  /* 0x0004000f04007986 */ /* 0x000fe2000c101906 */
[----:B------:R-:W-:-:S03]  /*14e90*/  FADD.FTZ R16, RZ, R16 ;  /* 0x00000010ff107221 */ /* 0x000fc60000010000 */
[----:B------:R-:W4:Y:S04]  /*14ea0*/  LDS R26, [R0+0x4800] ;  /* 0x00480000001a7984 */ /* 0x000f280000000800 */
[----:B------:R-:W4:Y:S01]  /*14eb0*/  LDS R15, [R0+0x2600] ;  /* 0x00260000000f7984 */ /* 0x000f220000000800 */
        /* <DEDUP_REMOVED lines=12> */
[----:B------:R-:W-:-:S03]  /*14f80*/  FADD.FTZ R8, R8, R33 ;  /* 0x0000002108087221 */ /* 0x000fc60000010000 */
        /* <DEDUP_REMOVED lines=28> */
.L_x_1813:
[----:B------:R-:W-:Y:S01]  /*15150*/  HFMA2 R246, -RZ, RZ, 0, 1.847743988037109375e-06 ;  /* 0x0000001ffff67431 */ /* 0x000fe200000001ff */
[----:B------:R-:W-:Y:S01]  /*15160*/  BSSY B1, `(.L_x_2284) ;  /* 0x0000006000017945 */ /* 0x000fe20003800000 */
[----:B-1----:R-:W-:Y:S02]  /*15170*/  MOV R248, 0x1 ;  /* 0x0000000100f87802 */ /* 0x002fe40000000f00 */
[----:B------:R-:W-:-:S07]  /*15180*/  MOV R245, 0xffffffff ;  /* 0xffffffff00f57802 */ /* 0x000fce0000000f00 */
[----:B--2--5:R-:W-:Y:S05]  /*15190*/  WARPSYNC.COLLECTIVE R245, `(.L_x_2285) ;  /* 0x00000000f5087348 */ /* 0x024fea0003c00000 */
[----:B------:R0:W1:Y:S02]  /*151a0*/  SHFL.BFLY P0, R252, R179, R248, R246 ;  /* 0x0c0000f8b3fc7389 */ /* 0x00006400000000f6 */
[----:B012--5:R-:W-:Y:S05]  /*151b0*/  ENDCOLLECTIVE ;  /* 0x000000000000791b */ /* 0x027fea0003800000 */
.L_x_2285:
[----:B------:R-:W-:Y:S05]  /*151c0*/  BSYNC B1 ;  /* 0x0000000000017941 */ /* 0x000fea0003800000 */
.L_x_2284:
[----:B------:R-:W-:Y:S01]  /*151d0*/  MOV R245, R252 ;  /* 0x000000fc00f57202 */ /* 0x000fe20000000f00 */
[----:B------:R-:W-:Y:S01]  /*151e0*/  HFMA2 R248, -RZ, RZ, 0, 5.9604644775390625e-08 ;  /* 0x00000001fff87431 */ /* 0x000fe200000001ff */
[----:B------:R-:W-:-:S03]  /*151f0*/  MOV R246, 0x1f ;  /* 0x0000001f00f67802 */ /* 0x000fc60000000f00 */
[----:B------:R-:W-:Y:S01]  /*15200*/  FADD.FTZ R249, R245, R179 ;  /* 0x000000b3f5f97221 */ /* 0x000fe20000010000 */
[----:B------:R-:W-:Y:S02]  /*15210*/  MOV R179, R178 ;  /* 0x000000b200b37202 */ /* 0x000fe40000000f00 */
[----:B------:R-:W-:-:S07]  /*15220*/  MOV R245, 0xffffffff ;  /* 0xffffffff00f57802 */ /* 0x000fce0000000f00 */
[----:B------:R-:W-:Y:S05]  /*15230*/  WARPSYNC.COLLECTIVE R245, `(.L_x_2286) ;  /* 0x00000000f5087348 */ /* 0x000fea0003c00000 */
[----:B------:R0:W1:Y:S02]  /*15240*/  SHFL.BFLY P0, R252, R179, R248, R246 ;  /* 0x0c0000f8b3fc7389 */ /* 0x00006400000000f6 */
[----:B01----:R-:W-:Y:S05]  /*15250*/  ENDCOLLECTIVE ;  /* 0x000000000000791b */ /* 0x003fea0003800000 */
.L_x_2286:
[----:B------:R-:W-:Y:S01]  /*15260*/  HFMA2 R248, -RZ, RZ, 0, 1.1920928955078125e-07 ;  /* 0x00000002fff87431 */ /* 0x000fe200000001ff */
[----:B------:R-:W-:-:S05]  /*15270*/  MOV R179, R252 ;  /* 0x000000fc00b37202 */ /* 0x000fca0000000f00 */
[----:B------:R-:W-:Y:S01]  /*15280*/  FADD.FTZ R178, R179, R178 ;  /* 0x000000b2b3b27221 */ /* 0x000fe20000010000 */
[----:B------:R-:W-:-:S07]  /*15290*/  MOV R179, R249 ;  /* 0x000000f900b37202 */ /* 0x000fce0000000f00 */
[----:B------:R-:W-:Y:S05]  /*152a0*/  WARPSYNC.COLLECTIVE R245, `(.L_x_2287) ;  /* 0x00000000f5087348 */ /* 0x000fea0003c00000 */
[----:B------:R0:W1:Y:S02]  /*152b0*/  SHFL.BFLY P0, R252, R179, R248, R246 ;  /* 0x0c0000f8b3fc7389 */ /* 0x00006400000000f6 */
[----:B01----:R-:W-:Y:S05]  /*152c0*/  ENDCOLLECTIVE ;  /* 0x000000000000791b */ /* 0x003fea0003800000 */
.L_x_2287:
[----:B------:R-:W-:-:S05]  /*152d0*/  MOV R179, R252 ;  /* 0x000000fc00b37202 */ /* 0x000fca0000000f00 */
[----:B------:R-:W-:Y:S01]  /*152e0*/  FADD.FTZ R249, R249, R179 ;  /* 0x000000b3f9f97221 */ /* 0x000fe20000010000 */
[----:B------:R-:W-:-:S07]  /*152f0*/  MOV R179, R178 ;  /* 0x000000b200b37202 */ /* 0x000fce0000000f00 */
[----:B------:R-:W-:Y:S05]  /*15300*/  WARPSYNC.COLLECTIVE R245, `(.L_x_2288) ;  /* 0x00000000f5087348 */ /* 0x000fea0003c00000 */
[----:B------:R0:W1:Y:S02]  /*15310*/  SHFL.BFLY P0, R252, R179, R248, R246 ;  /* 0x0c0000f8b3fc7389 */ /* 0x00006400000000f6 */
[----:B01----:R-:W-:Y:S05]  /*15320*/  ENDCOLLECTIVE ;  /* 0x000000000000791b */ /* 0x003fea0003800000 */
.L_x_2288:
[----:B------:R-:W-:Y:S01]  /*15330*/  HFMA2 R248, -RZ, RZ, 0, 2.384185791015625e-07 ;  /* 0x00000004fff87431 */ /* 0x000fe200000001ff */
[----:B------:R-:W-:-:S05]  /*15340*/  MOV R179, R252 ;  /* 0x000000fc00b37202 */ /* 0x000fca0000000f00 */
[----:B------:R-:W-:Y:S01]  /*15350*/  FADD.FTZ R178, R178, R179 ;  /* 0x000000b3b2b27221 */ /* 0x000fe20000010000 */
[----:B------:R-:W-:-:S07]  /*15360*/  MOV R179, R249 ;  /* 0x000000f900b37202 */ /* 0x000fce0000000f00 */
[----:B------:R-:W-:Y:S05]  /*15370*/  WARPSYNC.COLLECTIVE R245, `(.L_x_2289) ;  /* 0x00000000f5087348 */ /* 0x000fea0003c00000 */
[----:B------:R0:W1:Y:S02]  /*15380*/  SHFL.BFLY P0, R252, R179, R248, R246 ;  /* 0x0c0000f8b3fc7389 */ /* 0x00006400000000f6 */
[----:B01----:R-:W-:Y:S05]  /*15390*/  ENDCOLLECTIVE ;  /* 0x000000000000791b */ /* 0x003fea0003800000 */
.L_x_2289:
[----:B------:R-:W-:-:S05]  /*153a0*/  MOV R179, R252 ;  /* 0x000000fc00b37202 */ /* 0x000fca0000000f00 */
[----:B------:R-:W-:Y:S01]  /*153b0*/  FADD.FTZ R249, R249, R179 ;  /* 0x000000b3f9f97221 */ /* 0x000fe20000010000 */
[----:B------:R-:W-:-:S07]  /*153c0*/  MOV R179, R178 ;  /* 0x000000b200b37202 */ /* 0x000fce0000000f00 */
[----:B------:R-:W-:Y:S05]  /*153d0*/  WARPSYNC.COLLECTIVE R245, `(.L_x_2290) ;  /* 0x00000000f5087348 */ /* 0x000fea0003c00000 */
[----:B------:R0:W1:Y:S02]  /*153e0*/  SHFL.BFLY P0, R252, R179, R248, R246 ;  /* 0x0c0000f8b3fc7389 */ /* 0x00006400000000f6 */
[----:B01----:R-:W-:Y:S05]  /*153f0*/  ENDCOLLECTIVE ;  /* 0x000000000000791b */ /* 0x003fea0003800000 */
.L_x_2290:
[----:B------:R-:W-:Y:S01]  /*15400*/  HFMA2 R248, -RZ, RZ, 0, 4.76837158203125e-07 ;  /* 0x00000008fff87431 */ /* 0x000fe200000001ff */
[----:B------:R-:W-:-:S05]  /*15410*/  MOV R179, R252 ;  /* 0x000000fc00b37202 */ /* 0x000fca0000000f00 */
[----:B------:R-:W-:Y:S01]  /*15420*/  FADD.FTZ R251, R178, R179 ;  /* 0x000000b3b2fb7221 */ /* 0x000fe20000010000 */
[----:B------:R-:W-:-:S07]  /*15430*/  MOV R179, R249 ;  /* 0x000000f900b37202 */ /* 0x000fce0000000f00 */
[----:B------:R-:W-:Y:S05]  /*15440*/  WARPSYNC.COLLECTIVE R245, `(.L_x_2291) ;  /* 0x00000000f5087348 */ /* 0x000fea0003c00000 */
[----:B------:R0:W1:Y:S02]  /*15450*/  SHFL.BFLY P0, R252, R179, R248, R246 ;  /* 0x0c0000f8b3fc7389 */ /* 0x00006400000000f6 */
[----:B01----:R-:W-:Y:S05]  /*15460*/  ENDCOLLECTIVE ;  /* 0x000000000000791b */ /* 0x003fea0003800000 */
.L_x_2291:
[----:B------:R-:W-:Y:S02]  /*15470*/  MOV R179, R251 ;  /* 0x000000fb00b37202 */ /* 0x000fe40000000f00 */
[----:B------:R-:W-:-:S07]  /*15480*/  MOV R178, R252 ;  /* 0x000000fc00b27202 */ /* 0x000fce0000000f00 */
[----:B------:R-:W-:Y:S05]  /*15490*/  WARPSYNC.COLLECTIVE R245, `(.L_x_2292) ;  /* 0x00000000f5087348 */ /* 0x000fea0003c00000 */
[----:B------:R0:W1:Y:S02]  /*154a0*/  SHFL.BFLY P0, R252, R179, R248, R246 ;  /* 0x0c0000f8b3fc7389 */ /* 0x00006400000000f6 */
[----:B01----:R-:W-:Y:S05]  /*154b0*/  ENDCOLLECTIVE ;  /* 0x000000000000791b */ /* 0x003fea0003800000 */
.L_x_2292:
[----:B------:R-:W-:Y:S01]  /*154c0*/  FADD.FTZ R178, R249, R178 ;  /* 0x000000b2f9b27221 */ /* 0x000fe20000010000 */
[----:B------:R-:W-:Y:S01]  /*154d0*/  HFMA2 R248, -RZ, RZ, 0, 9.5367431640625e-07 ;  /* 0x00000010fff87431 */ /* 0x000fe200000001ff */
[----:B------:R-:W-:-:S05]  /*154e0*/  MOV R179, R252 ;  /* 0x000000fc00b37202 */ /* 0x000fca0000000f00 */
[----:B------:R-:W-:Y:S01]  /*154f0*/  FADD.FTZ R249, R251, R179 ;  /* 0x000000b3fbf97221 */ /* 0x000fe20000010000 */
[----:B------:R-:W-:-:S07]  /*15500*/  MOV R179, R178 ;  /* 0x000000b200b37202 */ /* 0x000fce0000000f00 */
[----:B------:R-:W-:Y:S05]  /*15510*/  WARPSYNC.COLLECTIVE R245, `(.L_x_2293) ;  /* 0x00000000f5087348 */ /* 0x000fea0003c00000 */
[----:B------:R0:W1:Y:S02]  /*15520*/  SHFL.BFLY P0, R252, R179, R248, R246 ;  /* 0x0c0000f8b3fc7389 */ /* 0x00006400000000f6 */
[----:B01----:R-:W-:Y:S05]  /*15530*/  ENDCOLLECTIVE ;  /* 0x000000000000791b */ /* 0x003fea0003800000 */
.L_x_2293:
[----:B------:R-:W-:Y:S02]  /*15540*/  MOV R179, R249 ;  /* 0x000000f900b37202 */ /* 0x000fe40000000f00 */
[----:B------:R-:W-:-:S07]  /*15550*/  MOV R251, R252 ;  /* 0x000000fc00fb7202 */ /* 0x000fce0000000f00 */
[----:B------:R-:W-:Y:S05]  /*15560*/  WARPSYNC.COLLECTIVE R245, `(.L_x_2294) ;  /* 0x00000000f5087348 */ /* 0x000fea0003c00000 */
[----:B------:R0:W1:Y:S02]  /*15570*/  SHFL.BFLY P0, R252, R179, R248, R246 ;  /* 0x0c0000f8b3fc7389 */ /* 0x00006400000000f6 */
[----:B01----:R-:W-:Y:S05]  /*15580*/  ENDCOLLECTIVE ;  /* 0x000000000000791b */ /* 0x003fea0003800000 */
.L_x_2294:
[----:B------:R-:W-:Y:S01]  /*15590*/  MOV R179, R252 ;  /* 0x000000fc00b37202 */ /* 0x000fe20000000f00 */
[----:B------:R-:W-:Y:S06]  /*155a0*/  BRA `(.L_x_2295) ;  /* 0xfffffee000747947 */ /* 0x000fec000383ffff */
.L_x_2296:
        /* <DEDUP_REMOVED lines=13> */
.L_x_25371:


//--------------------- .text._ZN10layer_norm13ln_bwd_kernelINS_13Kernel_traitsI6__halfS2_S2_S2_fjLj1280ELj1ELj4ELj1ELj16ENS_18Kernel_traits_baseILj1280ES2_S2_S2_S2_fjLj128EEEEELb0ELb0ELb0ELb0EEEvNS_9BwdParamsE --------------------------
	.section	.text._ZN10layer_norm13ln_bwd_kernelINS_13Kernel_traitsI6__halfS2_S2_S2_fjLj1280ELj1ELj4ELj1ELj16ENS_18Kernel_traits_baseILj1280ES2_S2_S2_S2_fjLj128EEEEELb0ELb0ELb0ELb0EEEvNS_9BwdParamsE,"ax",@progbits
	.align	128
        .global         _ZN10layer_norm13ln_bwd_kernelINS_13Kernel_traitsI6__halfS2_S2_S2_fjLj1280ELj1ELj4ELj1ELj16ENS_18Kernel_traits_baseILj1280ES2_S2_S2_S2_fjLj128EEEEELb0ELb0ELb0ELb0EEEvNS_9BwdParamsE
        .type           _ZN10layer_norm13ln_bwd_kernelINS_13Kernel_traitsI6__halfS2_S2_S2_fjLj1280ELj1ELj4ELj1ELj16ENS_18Kernel_traits_baseILj1280ES2_S2_S2_S2_fjLj128EEEEELb0ELb0ELb0ELb0EEEvNS_9BwdParamsE,@function
        .size           _ZN10layer_norm13ln_bwd_kernelINS_13Kernel_traitsI6__halfS2_S2_S2_fjLj1280ELj1ELj4ELj1ELj16ENS_18Kernel_traits_baseILj1280ES2_S2_S2_S2_fjLj128EEEEELb0ELb0ELb0ELb0EEEvNS_9BwdParamsE,(.L_x_25372 - _ZN10layer_norm13ln_bwd_kernelINS_13Kernel_traitsI6__halfS2_S2_S2_fjLj1280ELj1ELj4ELj1ELj16ENS_18Kernel_traits_baseILj1280ES2_S2_S2_S2_fjLj128EEEEELb0ELb0ELb0ELb0EEEvNS_9BwdParamsE)
        .other          _ZN10layer_norm13ln_bwd_kernelINS_13Kernel_traitsI6__halfS2_S2_S2_fjLj1280ELj1ELj4ELj1ELj16ENS_18Kernel_traits_baseILj1280ES2_S2_S2_S2_fjLj128EEEEELb0ELb0ELb0ELb0EEEvNS_9BwdParamsE,@"STO_CUDA_ENTRY STV_DEFAULT"
_ZN10layer_norm13ln_bwd_kernelINS_13Kernel_traitsI6__halfS2_S2_S2_fjLj1280ELj1ELj4ELj1ELj16ENS_18Kernel_traits_baseILj1280ES2_S2_S2_S2_fjLj128EEEEELb0ELb0ELb0ELb0EEEvNS_9BwdParamsE:
.text._ZN10layer_norm13ln_bwd_kernelINS_13Kernel_traitsI6__halfS2_S2_S2_fjLj1280ELj1ELj4ELj1ELj16ENS_18Kernel_traits_baseILj1280ES2_S2_S2_S2_fjLj128EEEEELb0ELb0ELb0ELb0EEEvNS_9BwdParamsE:
        /* <DEDUP_REMOVED lines=14> */
[----:B------:R-:W-:-:S04]  /*00e0*/  LOP3.LUT R166, R168, 0x1f, RZ, 0x3c, !PT ;  /* 0x0000001fa8a67812 */ /* 0x000fc800078e3cff */
[----:B------:R-:W-:Y:S02]  /*00f0*/  LEA.HI.SX32 R166, R3, R166, 0x1d ;  /* 0x000000a603a67211 */ /* 0x000fe400078feaff */
[----:B------:R-:W-:Y:S02]  /*0100*/  MOV R3, R168 ;  /* 0x000000a800037202 */ /* 0x000fe40000000f00 */
[C---:B------:R-:W-:Y:S02]  /*0110*/  ISETP.GE.U32.AND P0, PT, R166.reuse, 0x20, PT ;  /* 0x00000020a600780c */ /* 0x040fe40003f06070 */
[C---:B------:R-:W-:Y:S02]  /*0120*/  ISETP.GE.U32.AND P1, PT, R166.reuse, 0x40, PT ;  /* 0x00000040a600780c */ /* 0x040fe40003f26070 */
[C---:B------:R-:W-:Y:S02]  /*0130*/  ISETP.GE.U32.AND P2, PT, R166.reuse, 0x60, PT ;  /* 0x00000060a600780c */ /* 0x040fe40003f46070 */
[----:B------:R-:W-:-:S02]  /*0140*/  ISETP.GE.U32.AND P3, PT, R166, 0x80, PT ;  /* 0x00000080a600780c */ /* 0x000fc40003f66070 */
        /* <DEDUP_REMOVED lines=85> */
[----:B0-----:R-:W-:-:S02]  /*06a0*/  ISETP.NE.U32.AND P0, PT, RZ, UR4, PT ;  /* 0x00000004ff007c0c */ /* 0x001fc4000bf05070 */
[----:B------:R-:W-:Y:S02]  /*06b0*/  CS2R R82, SRZ ;  /* 0x0000000000527805 */ /* 0x000fe4000001ff00 */
[----:B------:R-:W-:Y:S02]  /*06c0*/  CS2R R84, SRZ ;  /* 0x0000000000547805 */ /* 0x000fe4000001ff00 */
[----:B------:R-:W-:Y:S02]  /*06d0*/  CS2R R86, SRZ ;  /* 0x0000000000567805 */ /* 0x000fe4000001ff00 */
[----:B------:R-:W-:Y:S02]  /*06e0*/  ISETP.NE.AND.EX P0, PT, RZ, UR5, PT, P0 ;  /* 0x00000005ff007c0c */ /* 0x000fe4000bf05300 */
        /* <DEDUP_REMOVED lines=20> */
.L_x_2357:
        /* <DEDUP_REMOVED lines=21> */
[----:B------:R-:W-:Y:S01]  /*0980*/  LEA.HI.SX32 R170, R163, R168, 0x1d ;  /* 0x000000a8a3aa7211 */ /* 0x000fe200078feaff */
[----:B---3--:R-:W-:Y:S01]  /*0990*/  @P0 HADD2.F32 R172, -RZ, R156.H0_H0 ;  /* 0x2000009cffac0230 */ /* 0x008fe20000004100 */
        /* <DEDUP_REMOVED lines=17> */
[--C-:B------:R-:W-:Y:S02]  /*0ab0*/  HADD2.F32 R219, -RZ, R32.reuse.H0_H0 ;  /* 0x20000020ffdb7230 */ /* 0x100fe40000004100 */
[--C-:B------:R-:W-:Y:S02]  /*0ac0*/  HADD2.F32 R212, -RZ, R33.reuse.H1_H1 ;  /* 0x30000021ffd47230 */ /* 0x100fe40000004100 */
[----:B------:R-:W-:Y:S02]  /*0ad0*/  HADD2.F32 R216, -RZ, R32.H1_H1 ;  /* 0x30000020ffd87230 */ /* 0x000fe40000004100 */
[----:B------:R-:W-:Y:S02]  /*0ae0*/  HADD2.F32 R215, -RZ, R33.H0_H0 ;  /* 0x20000021ffd77230 */ /* 0x000fe40000004100 */
[----:B------:R-:W-:Y:S02]  /*0af0*/  HADD2.F32 R208, -RZ, R34.H1_H1 ;  /* 0x30000022ffd07230 */ /* 0x000fe40000004100 */
[----:B--2---:R-:W-:-:S02]  /*0b00*/  HADD2.F32 R207, -RZ, R156.H0_H0 ;  /* 0x2000009cffcf7230 */ /* 0x004fc40000004100 */
[--C-:B------:R-:W-:Y:S02]  /*0b10*/  HADD2.F32 R213, -RZ, R157.reuse.H1_H1 ;  /* 0x3000009dffd57230 */ /* 0x100fe40000004100 */
[--C-:B------:R-:W-:Y:S02]  /*0b20*/  HADD2.F32 R223, -RZ, R158.reuse.H0_H0 ;  /* 0x2000009effdf7230 */ /* 0x100fe40000004100 */
[----:B------:R-:W-:Y:S02]  /*0b30*/  HADD2.F32 R225, -RZ, R158.H1_H1 ;  /* 0x3000009effe17230 */ /* 0x000fe40000004100 */
[C---:B------:R-:W-:Y:S01]  /*0b40*/  FADD.FTZ R158, -R220.reuse, R207 ;  /* 0x000000cfdc9e7221 */ /* 0x040fe20000010100 */
[----:B------:R-:W-:Y:S02]  /*0b50*/  HADD2.F32 R211, -RZ, R157.H0_H0 ;  /* 0x2000009dffd37230 */ /* 0x000fe40000004100 */
[----:B------:R-:W-:Y:S01]  /*0b60*/  FADD.FTZ R214, -R220, R213 ;  /* 0x000000d5dcd67221 */ /* 0x000fe20000010100 */
[----:B------:R-:W-:-:S02]  /*0b70*/  HADD2.F32 R209, -RZ, R156.H1_H1 ;  /* 0x3000009cffd17230 */ /* 0x000fc40000004100 */
[C---:B-----5:R-:W-:Y:S01]  /*0b80*/  FMUL.FTZ R221, R171.reuse, R158 ;  /* 0x0000009eabdd7220 */ /* 0x060fe20000410000 */
[--C-:B---3--:R-:W-:Y:S02]  /*0b90*/  HADD2.F32 R157, -RZ, R160.reuse.H0_H0 ;  /* 0x200000a0ff9d7230 */ /* 0x108fe40000004100 */
[C---:B------:R-:W-:Y:S01]  /*0ba0*/  FADD.FTZ R158, -R220.reuse, R211 ;  /* 0x000000d3dc9e7221 */ /* 0x040fe20000010100 */
[--C-:B------:R-:W-:Y:S02]  /*0bb0*/  HADD2.F32 R204, -RZ, R161.reuse.H0_H0 ;  /* 0x200000a1ffcc7230 */ /* 0x100fe40000004100 */
[----:B------:R-:W-:Y:S01]  /*0bc0*/  FADD.FTZ R218, -R220, R209 ;  /* 0x000000d1dcda7221 */ /* 0x000fe20000010100 */
[----:B------:R-:W-:Y:S02]  /*0bd0*/  HADD2.F32 R161, -RZ, R161.H1_H1 ;  /* 0x300000a1ffa17230 */ /* 0x000fe40000004100 */
[----:B------:R-:W-:Y:S01]  /*0be0*/  FMUL.FTZ R214, R171, R214 ;  /* 0x000000d6abd67220 */ /* 0x000fe20000410000 */
[----:B------:R-:W-:-:S02]  /*0bf0*/  HADD2.F32 R160, -RZ, R160.H1_H1 ;  /* 0x300000a0ffa07230 */ /* 0x000fc40000004100 */
[-C--:B------:R-:W-:Y:S01]  /*0c00*/  FMUL.FTZ R219, R219, R157.reuse ;  /* 0x0000009ddbdb7220 */ /* 0x080fe20000410000 */
[----:B------:R-:W-:Y:S01]  /*0c10*/  FMUL.FTZ R217, R171, R158 ;  /* 0x0000009eabd97220 */ /* 0x000fe20000410000 */
[----:B------:R-:W-:Y:S01]  /*0c20*/  FADD.FTZ R88, R88, R157 ;  /* 0x0000009d58587221 */ /* 0x000fe20000010000 */
[----:B------:R-:W-:Y:S01]  /*0c30*/  FFMA.FTZ R52, R221, R157, R52 ;  /* 0x0000009ddd347223 */ /* 0x000fe20000010034 */
[----:B------:R-:W-:Y:S01]  /*0c40*/  FMUL.FTZ R218, R171, R218 ;  /* 0x000000daabda7220 */ /* 0x000fe20000410000 */
[----:B------:R-:W-:Y:S01]  /*0c50*/  FADD.FTZ R158, -R220, R223 ;  /* 0x000000dfdc9e7221 */ /* 0x000fe20000010100 */
[-C--:B------:R-:W-:Y:S01]  /*0c60*/  FMUL.FTZ R212, R212, R161.reuse ;  /* 0x000000a1d4d47220 */ /* 0x080fe20000410000 */
[----:B------:R-:W-:Y:S01]  /*0c70*/  FADD.FTZ R91, R91, R161 ;  /* 0x000000a15b5b7221 */ /* 0x000fe20000010000 */
[----:B------:R-:W-:Y:S01]  /*0c80*/  FFMA.FTZ R55, R214, R161, R55 ;  /* 0x000000a1d6377223 */ /* 0x000fe20000010037 */
[-C--:B------:R-:W-:Y:S01]  /*0c90*/  FMUL.FTZ R216, R216, R160.reuse ;  /* 0x000000a0d8d87220 */ /* 0x080fe20000410000 */
[----:B------:R-:W-:Y:S01]  /*0ca0*/  FADD.FTZ R157, RZ, R219 ;  /* 0x000000dbff9d7221 */ /* 0x000fe20000010000 */
[----:B------:R-:W-:Y:S01]  /*0cb0*/  FFMA.FTZ R161, R221, R219, RZ ;  /* 0x000000dbdda17223 */ /* 0x000fe200000100ff */
[----:B------:R-:W-:Y:S01]  /*0cc0*/  FADD.FTZ R89, R89, R160 ;  /* 0x000000a059597221 */ /* 0x000fe20000010000 */
[C---:B------:R-:W-:Y:S01]  /*0cd0*/  FFMA.FTZ R53, R218.reuse, R160, R53 ;  /* 0x000000a0da357223 */ /* 0x040fe20000010035 */
[----:B------:R-:W-:Y:S01]  /*0ce0*/  FMUL.FTZ R213, R171, R158 ;  /* 0x0000009eabd57220 */ /* 0x000fe20000410000 */
[----:B------:R-:W-:Y:S01]  /*0cf0*/  FMUL.FTZ R215, R215, R204 ;  /* 0x000000ccd7d77220 */ /* 0x000fe20000410000 */
[----:B------:R-:W-:Y:S01]  /*0d00*/  FADD.FTZ R158, R157, R216 ;  /* 0x000000d89d9e7221 */ /* 0x000fe20000010000 */
[----:B------:R-:W-:Y:S01]  /*0d10*/  FFMA.FTZ R160, R218, R216, R161 ;  /* 0x000000d8daa07223 */ /* 0x000fe200000100a1 */
[----:B------:R-:W-:-:S02]  /*0d20*/  HADD2.F32 R206, -RZ, R162.H0_H0 ;  /* 0x200000a2ffce7230 */ /* 0x000fc40000004100 */
[----:B------:R-:W-:Y:S01]  /*0d30*/  FADD.FTZ R210, -R220, R225 ;  /* 0x000000e1dcd27221 */ /* 0x000fe20000010100 */
[----:B------:R-:W-:Y:S02]  /*0d40*/  HADD2.F32 R211, -RZ, R34.H0_H0 ;  /* 0x20000022ffd37230 */ /* 0x000fe40000004100 */
[----:B------:R-:W-:Y:S01]  /*0d50*/  FADD.FTZ R157, R158, R215 ;  /* 0x000000d79e9d7221 */ /* 0x000fe20000010000 */
[----:B------:R-:W-:Y:S01]  /*0d60*/  FFMA.FTZ R161, R217, R215, R160 ;  /* 0x000000d7d9a17223 */ /* 0x000fe200000100a0 */
[----:B------:R-:W-:Y:S02]  /*0d70*/  HADD2.F32 R162, -RZ, R162.H1_H1 ;  /* 0x300000a2ffa27230 */ /* 0x000fe40000004100 */
[----:B------:R-:W-:Y:S01]  /*0d80*/  FMUL.FTZ R210, R171, R210 ;  /* 0x000000d2abd27220 */ /* 0x000fe20000410000 */
[--C-:B------:R-:W-:Y:S02]  /*0d90*/  HADD2.F32 R227, -RZ, R159.reuse.H0_H0 ;  /* 0x2000009fffe37230 */ /* 0x100fe40000004100 */
[----:B------:R-:W-:Y:S01]  /*0da0*/  FMUL.FTZ R211, R211, R206 ;  /* 0x000000ced3d37220 */ /* 0x000fe20000410000 */
[----:B------:R-:W-:Y:S01]  /*0db0*/  FADD.FTZ R158, R157, R212 ;  /* 0x000000d49d9e7221 */ /* 0x000fe20000010000 */
[----:B------:R-:W-:Y:S01]  /*0dc0*/  FFMA.FTZ R160, R214, R212, R161 ;  /* 0x000000d4d6a07223 */ /* 0x000fe200000100a1 */
[----:B------:R-:W-:-:S02]  /*0dd0*/  HADD2.F32 R159, -RZ, R159.H1_H1 ;  /* 0x3000009fff9f7230 */ /* 0x000fc40000004100 */
[-C--:B------:R-:W-:Y:S01]  /*0de0*/  FMUL.FTZ R208, R208, R162.reuse ;  /* 0x000000a2d0d07220 */ /* 0x080fe20000410000 */
[----:B------:R-:W-:Y:S02]  /*0df0*/  HADD2.F32 R224, -RZ, R163.H0_H0 ;  /* 0x200000a3ffe07230 */ /* 0x000fe40000004100 */
[----:B------:R-:W-:Y:S01]  /*0e00*/  FADD.FTZ R93, R93, R162 ;  /* 0x000000a25d5d7221 */ /* 0x000fe20000010000 */
[----:B------:R-:W-:Y:S01]  /*0e10*/  FFMA.FTZ R57, R210, R162, R57 ;  /* 0x000000a2d2397223 */ /* 0x000fe20000010039 */
[----:B------:R-:W-:Y:S02]  /*0e20*/  HADD2.F32 R207, -RZ, R35.H0_H0 ;  /* 0x20000023ffcf7230 */ /* 0x000fe40000004100 */
[----:B------:R-:W-:Y:S01]  /*0e30*/  FADD.FTZ R162, -R220, R227 ;  /* 0x000000e3dca27221 */ /* 0x000fe20000010100 */
[----:B------:R-:W-:Y:S01]  /*0e40*/  FADD.FTZ R157, R158, R211 ;  /* 0x000000d39e9d7221 */ /* 0x000fe20000010000 */
[----:B------:R-:W-:Y:S01]  /*0e50*/  FFMA.FTZ R161, R213, R211, R160 ;  /* 0x000000d3d5a17223 */ /* 0x000fe200000100a0 */
[----:B------:R-:W-:-:S02]  /*0e60*/  HADD2.F32 R156, -RZ, R163.H1_H1 ;  /* 0x300000a3ff9c7230 */ /* 0x000fc40000004100 */
[----:B------:R-:W-:Y:S01]  /*0e70*/  FADD.FTZ R92, R92, R206 ;  /* 0x000000ce5c5c7221 */ /* 0x000fe20000010000 */
[----:B------:R-:W-:Y:S01]  /*0e80*/  FFMA.FTZ R56, R213, R206, R56 ;  /* 0x000000ced5387223 */ /* 0x000fe20000010038 */
[----:B------:R-:W-:Y:S02]  /*0e90*/  HADD2.F32 R163, -RZ, R35.H1_H1 ;  /* 0x30000023ffa37230 */ /* 0x000fe40000004100 */
[----:B------:R-:W-:Y:S01]  /*0ea0*/  FMUL.FTZ R207, R207, R224 ;  /* 0x000000e0cfcf7220 */ /* 0x000fe20000410000 */
[----:B------:R-:W-:Y:S01]  /*0eb0*/  FMUL.FTZ R209, R171, R162 ;  /* 0x000000a2abd17220 */ /* 0x000fe20000410000 */
[----:B------:R-:W-:Y:S01]  /*0ec0*/  FADD.FTZ R206, -R220, R159 ;  /* 0x0000009fdcce7221 */ /* 0x000fe20000010100 */
[----:B------:R-:W-:Y:S01]  /*0ed0*/  FADD.FTZ R158, R157, R208 ;  /* 0x000000d09d9e7221 */ /* 0x000fe20000010000 */
[----:B------:R-:W-:Y:S01]  /*0ee0*/  FFMA.FTZ R160, R210, R208, R161 ;  /* 0x000000d0d2a07223 */ /* 0x000fe200000100a1 */
[----:B------:R-:W-:Y:S01]  /*0ef0*/  FADD.FTZ R90, R90, R204 ;  /* 0x000000cc5a5a7221 */ /* 0x000fe20000010000 */
[----:B------:R-:W-:Y:S01]  /*0f00*/  FFMA.FTZ R54, R217, R204, R54 ;  /* 0x000000ccd9367223 */ /* 0x000fe20000010036 */
[----:B------:R-:W-:Y:S01]  /*0f10*/  FMUL.FTZ R204, R163, R156 ;  /* 0x0000009ca3cc7220 */ /* 0x000fe20000410000 */
[----:B------:R-:W-:Y:S01]  /*0f20*/  FMUL.FTZ R206, R171, R206 ;  /* 0x000000ceabce7220 */ /* 0x000fe20000410000 */
[----:B------:R-:W-:Y:S01]  /*0f30*/  FADD.FTZ R157, R158, R207 ;  /* 0x000000cf9e9d7221 */ /* 0x000fe20000010000 */
[C---:B------:R-:W-:Y:S01]  /*0f40*/  FFMA.FTZ R159, R209.reuse, R207, R160 ;  /* 0x000000cfd19f7223 */ /* 0x040fe200000100a0 */
[----:B------:R-:W-:Y:S01]  /*0f50*/  FADD.FTZ R94, R94, R224 ;  /* 0x000000e05e5e7221 */ /* 0x000fe20000010000 */
[----:B------:R-:W-:Y:S01]  /*0f60*/  FFMA.FTZ R58, R209, R224, R58 ;  /* 0x000000e0d13a7223 */ /* 0x000fe2000001003a */
[----:B------:R-:W-:Y:S01]  /*0f70*/  FADD.FTZ R95, R95, R156 ;  /* 0x0000009c5f5f7221 */ /* 0x000fe20000010000 */
[----:B------:R-:W-:Y:S01]  /*0f80*/  FFMA.FTZ R59, R206, R156, R59 ;  /* 0x0000009cce3b7223 */ /* 0x000fe2000001003b */
[----:B------:R-:W-:Y:S01]  /*0f90*/  IADD3 R223, PT, PT, R170, 0x20, RZ ;  /* 0x00000020aadf7810 */ /* 0x000fe20007ffe0ff */
[----:B------:R-:W-:Y:S01]  /*0fa0*/  FADD.FTZ R226, R157, R204 ;  /* 0x000000cc9de27221 */ /* 0x000fe20000010000 */
[----:B------:R-:W-:-:S07]  /*0fb0*/  FFMA.FTZ R224, R206, R204, R159 ;  /* 0x000000cccee07223 */ /* 0x000fce000001009f */
.L_x_2302:
[----:B------:R-:W-:Y:S05]  /*0fc0*/  BSYNC.RECONVERGENT B2 ;  /* 0x0000000000027941 */ /* 0x000fea0003800200 */
.L_x_2301:
        /* <DEDUP_REMOVED lines=8> */
[--C-:B------:R-:W-:Y:S01]  /*1050*/  HADD2.F32 R203, -RZ, R36.reuse.H0_H0 ;  /* 0x20000024ffcb7230 */ /* 0x100fe20000004100 */
[----:B------:R-:W-:Y:S01]  /*1060*/  IADD3 R223, PT, PT, R223, 0x20, RZ ;  /* 0x00000020dfdf7810 */ /* 0x000fe20007ffe0ff */
[----:B------:R-:W-:Y:S02]  /*1070*/  HADD2.F32 R200, -RZ, R36.H1_H1 ;  /* 0x30000024ffc87230 */ /* 0x000fe40000004100 */
[--C-:B------:R-:W-:Y:S02]  /*1080*/  HADD2.F32 R196, -RZ, R37.reuse.H1_H1 ;  /* 0x30000025ffc47230 */ /* 0x100fe40000004100 */
[----:B------:R-:W-:Y:S02]  /*1090*/  HADD2.F32 R199, -RZ, R37.H0_H0 ;  /* 0x20000025ffc77230 */ /* 0x000fe40000004100 */
[----:B--2---:R-:W-:Y:S02]  /*10a0*/  HADD2.F32 R191, -RZ, R156.H0_H0 ;  /* 0x2000009cffbf7230 */ /* 0x004fe40000004100 */
[----:B------:R-:W-:-:S02]  /*10b0*/  HADD2.F32 R225, -RZ, R158.H0_H0 ;  /* 0x2000009effe17230 */ /* 0x000fc40000004100 */
[----:B------:R-:W-:Y:S02]  /*10c0*/  HADD2.F32 R227, -RZ, R158.H1_H1 ;  /* 0x3000009effe37230 */ /* 0x000fe40000004100 */
[C---:B------:R-:W-:Y:S01]  /*10d0*/  FADD.FTZ R158, -R220.reuse, R191 ;  /* 0x000000bfdc9e7221 */ /* 0x040fe20000010100 */
[----:B------:R-:W-:Y:S02]  /*10e0*/  HADD2.F32 R193, -RZ, R156.H1_H1 ;  /* 0x3000009cffc17230 */ /* 0x000fe40000004100 */
[--C-:B------:R-:W-:Y:S02]  /*10f0*/  HADD2.F32 R195, -RZ, R157.reuse.H0_H0 ;  /* 0x2000009dffc37230 */ /* 0x100fe40000004100 */
[----:B-----5:R-:W-:Y:S01]  /*1100*/  FMUL.FTZ R205, R171, R158 ;  /* 0x0000009eabcd7220 */ /* 0x020fe20000410000 */
[----:B------:R-:W-:Y:S02]  /*1110*/  HADD2.F32 R197, -RZ, R157.H1_H1 ;  /* 0x3000009dffc57230 */ /* 0x000fe40000004100 */
[----:B------:R-:W-:Y:S01]  /*1120*/  FADD.FTZ R202, -R220, R193 ;  /* 0x000000c1dcca7221 */ /* 0x000fe20000010100 */
[----:B---3--:R-:W-:-:S02]  /*1130*/  HADD2.F32 R188, -RZ, R160.H0_H0 ;  /* 0x200000a0ffbc7230 */ /* 0x008fc40000004100 */
[C---:B------:R-:W-:Y:S01]  /*1140*/  FADD.FTZ R158, -R220.reuse, R195 ;  /* 0x000000c3dc9e7221 */ /* 0x040fe20000010100 */
[----:B------:R-:W-:Y:S02]  /*1150*/  HADD2.F32 R160, -RZ, R160.H1_H1 ;  /* 0x300000a0ffa07230 */ /* 0x000fe40000004100 */
[C---:B------:R-:W-:Y:S01]  /*1160*/  FADD.FTZ R198, -R220.reuse, R197 ;  /* 0x000000c5dcc67221 */ /* 0x040fe20000010100 */
[--C-:B------:R-:W-:Y:S02]  /*1170*/  HADD2.F32 R190, -RZ, R161.reuse.H0_H0 ;  /* 0x200000a1ffbe7230 */ /* 0x100fe40000004100 */
[C---:B------:R-:W-:Y:S01]  /*1180*/  FMUL.FTZ R202, R171.reuse, R202 ;  /* 0x000000caabca7220 */ /* 0x040fe20000410000 */
[C---:B------:R-:W-:Y:S01]  /*1190*/  FMUL.FTZ R201, R171.reuse, R158 ;  /* 0x0000009eabc97220 */ /* 0x040fe20000410000 */
[----:B------:R-:W-:Y:S02]  /*11a0*/  HADD2.F32 R161, -RZ, R161.H1_H1 ;  /* 0x300000a1ffa17230 */ /* 0x000fe40000004100 */
[----:B------:R-:W-:Y:S01]  /*11b0*/  FADD.FTZ R158, -R220, R225 ;  /* 0x000000e1dc9e7221 */ /* 0x000fe20000010100 */
[----:B------:R-:W-:Y:S01]  /*11c0*/  FMUL.FTZ R198, R171, R198 ;  /* 0x000000c6abc67220 */ /* 0x000fe20000410000 */
[----:B------:R-:W-:Y:S01]  /*11d0*/  FMUL.FTZ R203, R203, R188 ;  /* 0x000000bccbcb7220 */ /* 0x000fe20000410000 */
[----:B------:R-:W-:-:S02]  /*11e0*/  HADD2.F32 R192, -RZ, R162.H0_H0 ;  /* 0x200000a2ffc07230 */ /* 0x000fc40000004100 */
[-C--:B------:R-:W-:Y:S01]  /*11f0*/  FMUL.FTZ R200, R200, R160.reuse ;  /* 0x000000a0c8c87220 */ /* 0x080fe20000410000 */
[----:B------:R-:W-:Y:S01]  /*1200*/  FADD.FTZ R133, R133, R160 ;  /* 0x000000a085857221 */ /* 0x000fe20000010000 */
[----:B------:R-:W-:Y:S01]  /*1210*/  FFMA.FTZ R97, R202, R160, R97 ;  /* 0x000000a0ca617223 */ /* 0x000fe20000010061 */
[----:B------:R-:W-:Y:S02]  /*1220*/  HADD2.F32 R195, -RZ, R38.H0_H0 ;  /* 0x20000026ffc37230 */ /* 0x000fe40000004100 */
[----:B------:R-:W-:Y:S01]  /*1230*/  FMUL.FTZ R197, R171, R158 ;  /* 0x0000009eabc57220 */ /* 0x000fe20000410000 */
[----:B------:R-:W-:Y:S02]  /*1240*/  HADD2.F32 R162, -RZ, R162.H1_H1 ;  /* 0x300000a2ffa27230 */ /* 0x000fe40000004100 */
[----:B------:R-:W-:Y:S01]  /*1250*/  FADD.FTZ R194, -R220, R227 ;  /* 0x000000e3dcc27221 */ /* 0x000fe20000010100 */
[----:B------:R-:W-:Y:S02]  /*1260*/  HADD2.F32 R160, -RZ, R38.H1_H1 ;  /* 0x30000026ffa07230 */ /* 0x000fe40000004100 */
[----:B------:R-:W-:Y:S01]  /*1270*/  FMUL.FTZ R196, R196, R161 ;  /* 0x000000a1c4c47220 */ /* 0x000fe20000410000 */
[----:B------:R-:W-:-:S02]  /*1280*/  HADD2.F32 R157, -RZ, R163.H0_H0 ;  /* 0x200000a3ff9d7230 */ /* 0x000fc40000004100 */
[----:B------:R-:W-:Y:S01]  /*1290*/  FADD.FTZ R135, R135, R161 ;  /* 0x000000a187877221 */ /* 0x000fe20000010000 */
[----:B------:R-:W-:Y:S02]  /*12a0*/  HADD2.F32 R156, -RZ, R163.H1_H1 ;  /* 0x300000a3ff9c7230 */ /* 0x000fe40000004100 */
[----:B------:R-:W-:Y:S01]  /*12b0*/  FFMA.FTZ R99, R198, R161, R99 ;  /* 0x000000a1c6637223 */ /* 0x000fe20000010063 */
[----:B------:R-:W-:Y:S01]  /*12c0*/  FADD.FTZ R161, R226, R203 ;  /* 0x000000cbe2a17221 */ /* 0x000fe20000010000 */
[----:B------:R-:W-:Y:S01]  /*12d0*/  FFMA.FTZ R163, R205, R203, R224 ;  /* 0x000000cbcda37223 */ /* 0x000fe200000100e0 */
[----:B------:R-:W-:Y:S02]  /*12e0*/  HADD2.F32 R229, -RZ, R159.H0_H0 ;  /* 0x2000009fffe57230 */ /* 0x000fe40000004100 */
[-C--:B------:R-:W-:Y:S01]  /*12f0*/  FMUL.FTZ R195, R195, R192.reuse ;  /* 0x000000c0c3c37220 */ /* 0x080fe20000410000 */
[----:B------:R-:W-:Y:S01]  /*1300*/  FADD.FTZ R136, R136, R192 ;  /* 0x000000c088887221 */ /* 0x000fe20000010000 */
[----:B------:R-:W-:Y:S01]  /*1310*/  FFMA.FTZ R100, R197, R192, R100 ;  /* 0x000000c0c5647223 */ /* 0x000fe20000010064 */
[----:B------:R-:W-:Y:S01]  /*1320*/  FMUL.FTZ R194, R171, R194 ;  /* 0x000000c2abc27220 */ /* 0x000fe20000410000 */
[----:B------:R-:W-:Y:S01]  /*1330*/  FMUL.FTZ R192, R160, R162 ;  /* 0x000000a2a0c07220 */ /* 0x000fe20000410000 */
[----:B------:R-:W-:Y:S01]  /*1340*/  FMUL.FTZ R199, R199, R190 ;  /* 0x000000bec7c77220 */ /* 0x000fe20000410000 */
[----:B------:R-:W-:Y:S01]  /*1350*/  FADD.FTZ R158, R161, R200 ;  /* 0x000000c8a19e7221 */ /* 0x000fe20000010000 */
[----:B------:R-:W-:Y:S01]  /*1360*/  FFMA.FTZ R160, R202, R200, R163 ;  /* 0x000000c8caa07223 */ /* 0x000fe200000100a3 */
[----:B------:R-:W-:Y:S01]  /*1370*/  FADD.FTZ R137, R137, R162 ;  /* 0x000000a289897221 */ /* 0x000fe20000010000 */
[----:B------:R-:W-:Y:S01]  /*1380*/  FFMA.FTZ R101, R194, R162, R101 ;  /* 0x000000a2c2657223 */ /* 0x000fe20000010065 */
[----:B------:R-:W-:Y:S01]  /*1390*/  FADD.FTZ R162, -R220, R229 ;  /* 0x000000e5dca27221 */ /* 0x000fe20000010100 */
[----:B------:R-:W-:Y:S01]  /*13a0*/  FADD.FTZ R161, R158, R199 ;  /* 0x000000c79ea17221 */ /* 0x000fe20000010000 */
[----:B------:R-:W-:Y:S01]  /*13b0*/  FFMA.FTZ R163, R201, R199, R160 ;  /* 0x000000c7c9a37223 */ /* 0x000fe200000100a0 */
[----:B------:R-:W-:Y:S01]  /*13c0*/  FADD.FTZ R132, R132, R188 ;  /* 0x000000bc84847221 */ /* 0x000fe20000010000 */
[----:B------:R-:W-:Y:S01]  /*13d0*/  FFMA.FTZ R96, R205, R188, R96 ;  /* 0x000000bccd607223 */ /* 0x000fe20000010060 */
[----:B------:R-:W-:-:S02]  /*13e0*/  HADD2.F32 R188, -RZ, R39.H0_H0 ;  /* 0x20000027ffbc7230 */ /* 0x000fc40000004100 */
[----:B------:R-:W-:Y:S01]  /*13f0*/  FMUL.FTZ R193, R171, R162 ;  /* 0x000000a2abc17220 */ /* 0x000fe20000410000 */
[----:B------:R-:W-:Y:S01]  /*1400*/  FADD.FTZ R158, R161, R196 ;  /* 0x000000c4a19e7221 */ /* 0x000fe20000010000 */
[----:B------:R-:W-:Y:S01]  /*1410*/  FFMA.FTZ R160, R198, R196, R163 ;  /* 0x000000c4c6a07223 */ /* 0x000fe200000100a3 */
[----:B------:R-:W-:Y:S02]  /*1420*/  HADD2.F32 R159, -RZ, R159.H1_H1 ;  /* 0x3000009fff9f7230 */ /* 0x000fe40000004100 */
[-C--:B------:R-:W-:Y:S01]  /*1430*/  FMUL.FTZ R191, R188, R157.reuse ;  /* 0x0000009dbcbf7220 */ /* 0x080fe20000410000 */
[----:B------:R-:W-:Y:S01]  /*1440*/  FADD.FTZ R138, R138, R157 ;  /* 0x0000009d8a8a7221 */ /* 0x000fe20000010000 */
[----:B------:R-:W-:Y:S01]  /*1450*/  FFMA.FTZ R102, R193, R157, R102 ;  /* 0x0000009dc1667223 */ /* 0x000fe20000010066 */
[----:B------:R-:W-:Y:S01]  /*1460*/  FADD.FTZ R157, R158, R195 ;  /* 0x000000c39e9d7221 */ /* 0x000fe20000010000 */
[----:B------:R-:W-:Y:S01]  /*1470*/  FFMA.FTZ R161, R197, R195, R160 ;  /* 0x000000c3c5a17223 */ /* 0x000fe200000100a0 */
[----:B------:R-:W-:Y:S01]  /*1480*/  FADD.FTZ R134, R134, R190 ;  /* 0x000000be86867221 */ /* 0x000fe20000010000 */
[----:B------:R-:W-:Y:S01]  /*1490*/  FFMA.FTZ R98, R201, R190, R98 ;  /* 0x000000bec9627223 */ /* 0x000fe20000010062 */
[----:B------:R-:W-:-:S02]  /*14a0*/  HADD2.F32 R225, -RZ, R39.H1_H1 ;  /* 0x30000027ffe17230 */ /* 0x000fc40000004100 */
[----:B------:R-:W-:Y:S01]  /*14b0*/  FADD.FTZ R190, -R220, R159 ;  /* 0x0000009fdcbe7221 */ /* 0x000fe20000010100 */
[----:B------:R-:W-:Y:S01]  /*14c0*/  FADD.FTZ R158, R157, R192 ;  /* 0x000000c09d9e7221 */ /* 0x000fe20000010000 */
[----:B------:R-:W-:Y:S01]  /*14d0*/  FFMA.FTZ R160, R194, R192, R161 ;  /* 0x000000c0c2a07223 */ /* 0x000fe200000100a1 */
[----:B------:R-:W-:Y:S01]  /*14e0*/  FADD.FTZ R139, R139, R156 ;  /* 0x0000009c8b8b7221 */ /* 0x000fe20000010000 */
[----:B------:R-:W-:Y:S01]  /*14f0*/  FMUL.FTZ R188, R225, R156 ;  /* 0x0000009ce1bc7220 */ /* 0x000fe20000410000 */
[----:B------:R-:W-:Y:S01]  /*1500*/  FMUL.FTZ R190, R171, R190 ;  /* 0x000000beabbe7220 */ /* 0x000fe20000410000 */
[----:B------:R-:W-:Y:S01]  /*1510*/  FADD.FTZ R157, R158, R191 ;  /* 0x000000bf9e9d7221 */ /* 0x000fe20000010000 */
[----:B------:R-:W-:Y:S02]  /*1520*/  FFMA.FTZ R159, R193, R191, R160 ;  /* 0x000000bfc19f7223 */ /* 0x000fe400000100a0 */
[C---:B------:R-:W-:Y:S01]  /*1530*/  FFMA.FTZ R103, R190.reuse, R156, R103 ;  /* 0x0000009cbe677223 */ /* 0x040fe20000010067 */
[----:B------:R-:W-:Y:S01]  /*1540*/  FADD.FTZ R226, R157, R188 ;  /* 0x000000bc9de27221 */ /* 0x000fe20000010000 */
[----:B------:R-:W-:-:S07]  /*1550*/  FFMA.FTZ R224, R190, R188, R159 ;  /* 0x000000bcbee07223 */ /* 0x000fce000001009f */
.L_x_2304:
[----:B------:R-:W-:Y:S05]  /*1560*/  BSYNC.RECONVERGENT B2 ;  /* 0x0000000000027941 */ /* 0x000fea0003800200 */
.L_x_2303:
        /* <DEDUP_REMOVED lines=10> */
[--C-:B------:R-:W-:Y:S02]  /*1610*/  HADD2.F32 R180, -RZ, R41.reuse.H1_H1 ;  /* 0x30000029ffb47230 */ /* 0x100fe40000004100 */
[----:B------:R-:W-:Y:S02]  /*1620*/  HADD2.F32 R184, -RZ, R40.H1_H1 ;  /* 0x30000028ffb87230 */ /* 0x000fe40000004100 */
[----:B------:R-:W-:Y:S02]  /*1630*/  HADD2.F32 R183, -RZ, R41.H0_H0 ;  /* 0x20000029ffb77230 */ /* 0x000fe40000004100 */
[----:B--2---:R-:W-:Y:S02]  /*1640*/  HADD2.F32 R173, -RZ, R156.H0_H0 ;  /* 0x2000009cffad7230 */ /* 0x004fe40000004100 */
[----:B------:R-:W-:-:S02]  /*1650*/  HADD2.F32 R181, -RZ, R158.H0_H0 ;  /* 0x2000009effb57230 */ /* 0x000fc40000004100 */
[----:B------:R-:W-:Y:S02]  /*1660*/  HADD2.F32 R225, -RZ, R158.H1_H1 ;  /* 0x3000009effe17230 */ /* 0x000fe40000004100 */
[C---:B------:R-:W-:Y:S01]  /*1670*/  FADD.FTZ R158, -R220.reuse, R173 ;  /* 0x000000addc9e7221 */ /* 0x040fe20000010100 */
[--C-:B------:R-:W-:Y:S02]  /*1680*/  HADD2.F32 R177, -RZ, R157.reuse.H0_H0 ;  /* 0x2000009dffb17230 */ /* 0x100fe40000004100 */
[----:B------:R-:W-:Y:S02]  /*1690*/  HADD2.F32 R179, -RZ, R157.H1_H1 ;  /* 0x3000009dffb37230 */ /* 0x000fe40000004100 */
[----:B-----5:R-:W-:Y:S01]  /*16a0*/  FMUL.FTZ R189, R171, R158 ;  /* 0x0000009eabbd7220 */ /* 0x020fe20000410000 */
[----:B------:R-:W-:Y:S02]  /*16b0*/  HADD2.F32 R175, -RZ, R156.H1_H1 ;  /* 0x3000009cffaf7230 */ /* 0x000fe40000004100 */
[----:B------:R-:W-:Y:S01]  /*16c0*/  FADD.FTZ R158, -R220, R177 ;  /* 0x000000b1dc9e7221 */ /* 0x000fe20000010100 */
[----:B---3--:R-:W-:-:S02]  /*16d0*/  HADD2.F32 R174, -RZ, R160.H0_H0 ;  /* 0x200000a0ffae7230 */ /* 0x008fc40000004100 */
[C---:B------:R-:W-:Y:S01]  /*16e0*/  FADD.FTZ R182, -R220.reuse, R179 ;  /* 0x000000b3dcb67221 */ /* 0x040fe20000010100 */
[--C-:B------:R-:W-:Y:S02]  /*16f0*/  HADD2.F32 R176, -RZ, R161.reuse.H0_H0 ;  /* 0x200000a1ffb07230 */ /* 0x100fe40000004100 */
[C---:B------:R-:W-:Y:S01]  /*1700*/  FMUL.FTZ R185, R171.reuse, R158 ;  /* 0x0000009eabb97220 */ /* 0x040fe20000410000 */
[----:B------:R-:W-:Y:S02]  /*1710*/  HADD2.F32 R161, -RZ, R161.H1_H1 ;  /* 0x300000a1ffa17230 */ /* 0x000fe40000004100 */
[C---:B------:R-:W-:Y:S01]  /*1720*/  FADD.FTZ R158, -R220.reuse, R181 ;  /* 0x000000b5dc9e7221 */ /* 0x040fe20000010100 */
[----:B------:R-:W-:Y:S02]  /*1730*/  HADD2.F32 R160, -RZ, R160.H1_H1 ;  /* 0x300000a0ffa07230 */ /* 0x000fe40000004100 */
[----:B------:R-:W-:Y:S01]  /*1740*/  FADD.FTZ R186, -R220, R175 ;  /* 0x000000afdcba7221 */ /* 0x000fe20000010100 */
[----:B------:R-:W-:Y:S01]  /*1750*/  FMUL.FTZ R182, R171, R182 ;  /* 0x000000b6abb67220 */ /* 0x000fe20000410000 */
[----:B------:R-:W-:Y:S01]  /*1760*/  FMUL.FTZ R187, R174, R187 ;  /* 0x000000bbaebb7220 */ /* 0x000fe20000410000 */
[----:B------:R-:W-:-:S02]  /*1770*/  HADD2.F32 R178, -RZ, R162.H0_H0 ;  /* 0x200000a2ffb27230 */ /* 0x000fc40000004100 */
[C---:B------:R-:W-:Y:S01]  /*1780*/  FMUL.FTZ R181, R171.reuse, R158 ;  /* 0x0000009eabb57220 */ /* 0x040fe20000410000 */
[----:B------:R-:W-:Y:S02]  /*1790*/  HADD2.F32 R179, -RZ, R42.H0_H0 ;  /* 0x2000002affb37230 */ /* 0x000fe40000004100 */
[----:B------:R-:W-:Y:S01]  /*17a0*/  FMUL.FTZ R186, R171, R186 ;  /* 0x000000baabba7220 */ /* 0x000fe20000410000 */
[--C-:B------:R-:W-:Y:S02]  /*17b0*/  HADD2.F32 R157, -RZ, R163.reuse.H0_H0 ;  /* 0x200000a3ff9d7230 */ /* 0x100fe40000004100 */
[----:B------:R-:W-:Y:S01]  /*17c0*/  FMUL.FTZ R180, R161, R180 ;  /* 0x000000b4a1b47220 */ /* 0x000fe20000410000 */
[----:B------:R-:W-:Y:S02]  /*17d0*/  HADD2.F32 R156, -RZ, R163.H1_H1 ;  /* 0x300000a3ff9c7230 */ /* 0x000fe40000004100 */
[----:B------:R-:W-:Y:S01]  /*17e0*/  FADD.FTZ R107, R107, R161 ;  /* 0x000000a16b6b7221 */ /* 0x000fe20000010000 */
[----:B------:R-:W-:Y:S01]  /*17f0*/  FFMA.FTZ R67, R182, R161, R67 ;  /* 0x000000a1b6437223 */ /* 0x000fe20000010043 */
[----:B------:R-:W-:Y:S01]  /*1800*/  FADD.FTZ R158, -R220, R225 ;  /* 0x000000e1dc9e7221 */ /* 0x000fe20000010100 */
[----:B------:R-:W-:Y:S01]  /*1810*/  FMUL.FTZ R184, R160, R184 ;  /* 0x000000b8a0b87220 */ /* 0x000fe20000410000 */
[----:B------:R-:W-:Y:S01]  /*1820*/  FADD.FTZ R161, R226, R187 ;  /* 0x000000bbe2a17221 */ /* 0x000fe20000010000 */
[----:B------:R-:W-:Y:S01]  /*1830*/  FFMA.FTZ R163, R189, R187, R224 ;  /* 0x000000bbbda37223 */ /* 0x000fe200000100e0 */
[----:B------:R-:W-:-:S02]  /*1840*/  HADD2.F32 R227, -RZ, R159.H0_H0 ;  /* 0x2000009fffe37230 */ /* 0x000fc40000004100 */
[----:B------:R-:W-:Y:S01]  /*1850*/  FMUL.FTZ R179, R178, R179 ;  /* 0x000000b3b2b37220 */ /* 0x000fe20000410000 */
[----:B------:R-:W-:Y:S01]  /*1860*/  FADD.FTZ R108, R108, R178 ;  /* 0x000000b26c6c7221 */ /* 0x000fe20000010000 */
[----:B------:R-:W-:Y:S01]  /*1870*/  FFMA.FTZ R68, R181, R178, R68 ;  /* 0x000000b2b5447223 */ /* 0x000fe20000010044 */
[----:B------:R-:W-:Y:S01]  /*1880*/  FADD.FTZ R105, R105, R160 ;  /* 0x000000a069697221 */ /* 0x000fe20000010000 */
[----:B------:R-:W-:Y:S01]  /*1890*/  FFMA.FTZ R65, R186, R160, R65 ;  /* 0x000000a0ba417223 */ /* 0x000fe20000010041 */
[----:B------:R-:W-:Y:S01]  /*18a0*/  FMUL.FTZ R183, R176, R183 ;  /* 0x000000b7b0b77220 */ /* 0x000fe20000410000 */
[----:B------:R-:W-:Y:S01]  /*18b0*/  FADD.FTZ R106, R106, R176 ;  /* 0x000000b06a6a7221 */ /* 0x000fe20000010000 */
[----:B------:R-:W-:Y:S01]  /*18c0*/  FFMA.FTZ R66, R185, R176, R66 ;  /* 0x000000b0b9427223 */ /* 0x000fe20000010042 */
[----:B------:R-:W-:Y:S01]  /*18d0*/  FMUL.FTZ R178, R171, R158 ;  /* 0x0000009eabb27220 */ /* 0x000fe20000410000 */
[----:B------:R-:W-:Y:S02]  /*18e0*/  HADD2.F32 R162, -RZ, R162.H1_H1 ;  /* 0x300000a2ffa27230 */ /* 0x000fe40000004100 */
[----:B------:R-:W-:Y:S01]  /*18f0*/  FADD.FTZ R158, R161, R184 ;  /* 0x000000b8a19e7221 */ /* 0x000fe20000010000 */
[----:B------:R-:W-:-:S02]  /*1900*/  HADD2.F32 R176, -RZ, R42.H1_H1 ;  /* 0x3000002affb07230 */ /* 0x000fc40000004100 */
[----:B------:R-:W-:Y:S01]  /*1910*/  FFMA.FTZ R160, R186, R184, R163 ;  /* 0x000000b8baa07223 */ /* 0x000fe200000100a3 */
[----:B------:R-:W-:Y:S01]  /*1920*/  FADD.FTZ R104, R104, R174 ;  /* 0x000000ae68687221 */ /* 0x000fe20000010000 */
[----:B------:R-:W-:Y:S01]  /*1930*/  FFMA.FTZ R64, R189, R174, R64 ;  /* 0x000000aebd407223 */ /* 0x000fe20000010040 */
[----:B------:R-:W-:Y:S01]  /*1940*/  FADD.FTZ R174, -R220, R227 ;  /* 0x000000e3dcae7221 */ /* 0x000fe20000010100 */
[----:B------:R-:W-:Y:S01]  /*1950*/  FADD.FTZ R161, R158, R183 ;  /* 0x000000b79ea17221 */ /* 0x000fe20000010000 */
[----:B------:R-:W-:Y:S01]  /*1960*/  FFMA.FTZ R163, R185, R183, R160 ;  /* 0x000000b7b9a37223 */ /* 0x000fe200000100a0 */
[----:B------:R-:W-:Y:S01]  /*1970*/  FMUL.FTZ R176, R162, R176 ;  /* 0x000000b0a2b07220 */ /* 0x000fe20000410000 */
[----:B------:R-:W-:Y:S01]  /*1980*/  FADD.FTZ R109, R109, R162 ;  /* 0x000000a26d6d7221 */ /* 0x000fe20000010000 */
[----:B------:R-:W-:Y:S01]  /*1990*/  FFMA.FTZ R69, R178, R162, R69 ;  /* 0x000000a2b2457223 */ /* 0x000fe20000010045 */
[----:B------:R-:W-:Y:S02]  /*19a0*/  HADD2.F32 R162, -RZ, R43.H0_H0 ;  /* 0x2000002bffa27230 */ /* 0x000fe40000004100 */
[----:B------:R-:W-:Y:S01]  /*19b0*/  FMUL.FTZ R177, R171, R174 ;  /* 0x000000aeabb17220 */ /* 0x000fe20000410000 */
[----:B------:R-:W-:Y:S01]  /*19c0*/  FADD.FTZ R158, R161, R180 ;  /* 0x000000b4a19e7221 */ /* 0x000fe20000010000 */
[----:B------:R-:W-:Y:S01]  /*19d0*/  FFMA.FTZ R160, R182, R180, R163 ;  /* 0x000000b4b6a07223 */ /* 0x000fe200000100a3 */
[----:B------:R-:W-:-:S02]  /*19e0*/  HADD2.F32 R159, -RZ, R159.H1_H1 ;  /* 0x3000009fff9f7230 */ /* 0x000fc40000004100 */
[----:B------:R-:W-:Y:S01]  /*19f0*/  FMUL.FTZ R175, R157, R162 ;  /* 0x000000a29daf7220 */ /* 0x000fe20000410000 */
[----:B------:R-:W-:Y:S01]  /*1a00*/  FADD.FTZ R110, R110, R157 ;  /* 0x0000009d6e6e7221 */ /* 0x000fe20000010000 */
[----:B------:R-:W-:Y:S01]  /*1a10*/  FFMA.FTZ R70, R177, R157, R70 ;  /* 0x0000009db1467223 */ /* 0x000fe20000010046 */
[----:B------:R-:W-:Y:S01]  /*1a20*/  FADD.FTZ R157, R158, R179 ;  /* 0x000000b39e9d7221 */ /* 0x000fe20000010000 */
[----:B------:R-:W-:Y:S01]  /*1a30*/  FFMA.FTZ R161, R181, R179, R160 ;  /* 0x000000b3b5a17223 */ /* 0x000fe200000100a0 */
[----:B------:R-:W-:Y:S02]  /*1a40*/  HADD2.F32 R173, -RZ, R43.H1_H1 ;  /* 0x3000002bffad7230 */ /* 0x000fe40000004100 */
[----:B------:R-:W-:Y:S01]  /*1a50*/  FADD.FTZ R174, -R220, R159 ;  /* 0x0000009fdcae7221 */ /* 0x000fe20000010100 */
[----:B------:R-:W-:Y:S01]  /*1a60*/  FADD.FTZ R158, R157, R176 ;  /* 0x000000b09d9e7221 */ /* 0x000fe20000010000 */
[----:B------:R-:W-:Y:S01]  /*1a70*/  FFMA.FTZ R160, R178, R176, R161 ;  /* 0x000000b0b2a07223 */ /* 0x000fe200000100a1 */
[----:B------:R-:W-:Y:S01]  /*1a80*/  FADD.FTZ R111, R111, R156 ;  /* 0x0000009c6f6f7221 */ /* 0x000fe20000010000 */
[----:B------:R-:W-:Y:S01]  /*1a90*/  FMUL.FTZ R173, R156, R173 ;  /* 0x000000ad9cad7220 */ /* 0x000fe20000410000 */
[----:B------:R-:W-:Y:S01]  /*1aa0*/  FMUL.FTZ R174, R171, R174 ;  /* 0x000000aeabae7220 */ /* 0x000fe20000410000 */
[----:B------:R-:W-:Y:S01]  /*1ab0*/  FADD.FTZ R158, R158, R175 ;  /* 0x000000af9e9e7221 */ /* 0x000fe20000010000 */
[----:B------:R-:W-:-:S02]  /*1ac0*/  FFMA.FTZ R160, R177, R175, R160 ;  /* 0x000000afb1a07223 */ /* 0x000fc400000100a0 */
[----:B------:R-:W-:Y:S01]  /*1ad0*/  FFMA.FTZ R71, R174, R156, R71 ;  /* 0x0000009cae477223 */ /* 0x000fe20000010047 */
[----:B------:R-:W-:Y:S01]  /*1ae0*/  FADD.FTZ R226, R158, R173 ;  /* 0x000000ad9ee27221 */ /* 0x000fe20000010000 */
[----:B------:R-:W-:-:S07]  /*1af0*/  FFMA.FTZ R224, R174, R173, R160 ;  /* 0x000000adaee07223 */ /* 0x000fce00000100a0 */
.L_x_2306:
[----:B------:R-:W-:Y:S05]  /*1b00*/  BSYNC.RECONVERGENT B2 ;  /* 0x0000000000027941 */ /* 0x000fea0003800200 */
.L_x_2305:
        /* <DEDUP_REMOVED lines=11> */
[----:B------:R-:W-:Y:S02]  /*1bc0*/  HADD2.F32 R158, -RZ, R47.H0_H0 ;  /* 0x2000002fff9e7230 */ /* 0x000fe40000004100 */
[--C-:B--2---:R-:W-:Y:S02]  /*1bd0*/  HADD2.F32 R3, -RZ, R4.reuse.H0_H0 ;  /* 0x20000004ff037230 */ /* 0x104fe40000004100 */
[----:B------:R-:W-:Y:S02]  /*1be0*/  HADD2.F32 R161, -RZ, R5.H0_H0 ;  /* 0x20000005ffa17230 */ /* 0x000fe40000004100 */
[----:B------:R-:W-:-:S02]  /*1bf0*/  HADD2.F32 R13, -RZ, R4.H1_H1 ;  /* 0x30000004ff0d7230 */ /* 0x000fc40000004100 */
[C---:B------:R-:W-:Y:S01]  /*1c00*/  FADD.FTZ R4, -R220.reuse, R3 ;  /* 0x00000003dc047221 */ /* 0x040fe20000010100 */
[--C-:B------:R-:W-:Y:S02]  /*1c10*/  HADD2.F32 R225, -RZ, R6.reuse.H0_H0 ;  /* 0x20000006ffe17230 */ /* 0x100fe40000004100 */
[----:B------:R-:W-:Y:S02]  /*1c20*/  HADD2.F32 R229, -RZ, R6.H1_H1 ;  /* 0x30000006ffe57230 */ /* 0x000fe40000004100 */
[----:B------:R-:W-:Y:S01]  /*1c30*/  FADD.FTZ R6, -R220, R161 ;  /* 0x000000a1dc067221 */ /* 0x000fe20000010100 */
[----:B------:R-:W-:Y:S02]  /*1c40*/  HADD2.F32 R163, -RZ, R5.H1_H1 ;  /* 0x30000005ffa37230 */ /* 0x000fe40000004100 */
[C---:B-----5:R-:W-:Y:S01]  /*1c50*/  FMUL.FTZ R167, R171.reuse, R4 ;  /* 0x00000004aba77220 */ /* 0x060fe20000410000 */
[--C-:B------:R-:W-:Y:S02]  /*1c60*/  HADD2.F32 R231, -RZ, R7.reuse.H0_H0 ;  /* 0x20000007ffe77230 */ /* 0x100fe40000004100 */
[----:B------:R-:W-:Y:S01]  /*1c70*/  FMUL.FTZ R3, R171, R6 ;  /* 0x00000006ab037220 */ /* 0x000fe20000410000 */
[----:B------:R-:W-:-:S02]  /*1c80*/  HADD2.F32 R157, -RZ, R7.H1_H1 ;  /* 0x30000007ff9d7230 */ /* 0x000fc40000004100 */
[C---:B------:R-:W-:Y:S01]  /*1c90*/  FADD.FTZ R6, -R220.reuse, R163 ;  /* 0x000000a3dc067221 */ /* 0x040fe20000010100 */
[----:B---3--:R-:W-:Y:S02]  /*1ca0*/  HADD2.F32 R5, -RZ, R8.H0_H0 ;  /* 0x20000008ff057230 */ /* 0x008fe40000004100 */
[----:B------:R-:W-:Y:S01]  /*1cb0*/  FADD.FTZ R164, -R220, R13 ;  /* 0x0000000ddca47221 */ /* 0x000fe20000010100 */
[----:B------:R-:W-:Y:S02]  /*1cc0*/  HADD2.F32 R7, -RZ, R9.H0_H0 ;  /* 0x20000009ff077230 */ /* 0x000fe40000004100 */
[----:B------:R-:W-:Y:S01]  /*1cd0*/  FMUL.FTZ R6, R171, R6 ;  /* 0x00000006ab067220 */ /* 0x000fe20000410000 */
[----:B------:R-:W-:Y:S02]  /*1ce0*/  HADD2.F32 R4, -RZ, R45.H0_H0 ;  /* 0x2000002dff047230 */ /* 0x000fe40000004100 */
[----:B------:R-:W-:Y:S01]  /*1cf0*/  FMUL.FTZ R165, R5, R165 ;  /* 0x000000a505a57220 */ /* 0x000fe20000410000 */
[----:B------:R-:W-:-:S02]  /*1d00*/  HADD2.F32 R227, -RZ, R10.H0_H0 ;  /* 0x2000000affe37230 */ /* 0x000fc40000004100 */
[----:B------:R-:W-:Y:S01]  /*1d10*/  FADD.FTZ R112, R112, R5 ;  /* 0x0000000570707221 */ /* 0x000fe20000010000 */
[----:B------:R-:W-:Y:S02]  /*1d20*/  HADD2.F32 R14, -RZ, R10.H1_H1 ;  /* 0x3000000aff0e7230 */ /* 0x000fe40000004100 */
[----:B------:R-:W-:Y:S01]  /*1d30*/  FADD.FTZ R10, -R220, R225 ;  /* 0x000000e1dc0a7221 */ /* 0x000fe20000010100 */
[----:B------:R-:W-:Y:S02]  /*1d40*/  HADD2.F32 R8, -RZ, R8.H1_H1 ;  /* 0x30000008ff087230 */ /* 0x000fe40000004100 */
[----:B------:R-:W-:Y:S01]  /*1d50*/  FFMA.FTZ R72, R167, R5, R72 ;  /* 0x00000005a7487223 */ /* 0x000fe20000010048 */
[----:B------:R-:W-:Y:S01]  /*1d60*/  FMUL.FTZ R4, R7, R4 ;  /* 0x0000000407047220 */ /* 0x000fe20000410000 */
[----:B------:R-:W-:Y:S01]  /*1d70*/  FADD.FTZ R114, R114, R7 ;  /* 0x0000000772727221 */ /* 0x000fe20000010000 */
[----:B------:R-:W-:Y:S01]  /*1d80*/  FFMA.FTZ R74, R3, R7, R74 ;  /* 0x00000007034a7223 */ /* 0x000fe2000001004a */
[----:B------:R-:W-:-:S02]  /*1d90*/  HADD2.F32 R12, -RZ, R9.H1_H1 ;  /* 0x30000009ff0c7230 */ /* 0x000fc40000004100 */
[C---:B------:R-:W-:Y:S01]  /*1da0*/  FMUL.FTZ R7, R171.reuse, R10 ;  /* 0x0000000aab077220 */ /* 0x040fe20000410000 */
[----:B------:R-:W-:Y:S02]  /*1db0*/  HADD2.F32 R5, -RZ, R45.H1_H1 ;  /* 0x3000002dff057230 */ /* 0x000fe40000004100 */
[----:B------:R-:W-:Y:S01]  /*1dc0*/  FADD.FTZ R10, -R220, R229 ;  /* 0x000000e5dc0a7221 */ /* 0x000fe20000010100 */
[--C-:B------:R-:W-:Y:S02]  /*1dd0*/  HADD2.F32 R159, -RZ, R11.reuse.H0_H0 ;  /* 0x2000000bff9f7230 */ /* 0x100fe40000004100 */
[----:B------:R-:W-:Y:S01]  /*1de0*/  FMUL.FTZ R164, R171, R164 ;  /* 0x000000a4aba47220 */ /* 0x000fe20000410000 */
[----:B------:R-:W-:Y:S02]  /*1df0*/  HADD2.F32 R156, -RZ, R11.H1_H1 ;  /* 0x3000000bff9c7230 */ /* 0x000fe40000004100 */
[----:B------:R-:W-:Y:S01]  /*1e00*/  FMUL.FTZ R31, R8, R31 ;  /* 0x0000001f081f7220 */ /* 0x000fe20000410000 */
[----:B------:R-:W-:Y:S01]  /*1e10*/  FADD.FTZ R226, R226, R165 ;  /* 0x000000a5e2e27221 */ /* 0x000fe20000010000 */
[----:B------:R-:W-:Y:S01]  /*1e20*/  FFMA.FTZ R11, R167, R165, R224 ;  /* 0x000000a5a70b7223 */ /* 0x000fe200000100e0 */
[----:B------:R-:W-:-:S02]  /*1e30*/  HADD2.F32 R9, -RZ, R46.H1_H1 ;  /* 0x3000002eff097230 */ /* 0x000fc40000004100 */
[----:B------:R-:W-:Y:S01]  /*1e40*/  FMUL.FTZ R5, R12, R5 ;  /* 0x000000050c057220 */ /* 0x000fe20000410000 */
[----:B------:R-:W-:Y:S01]  /*1e50*/  FADD.FTZ R115, R115, R12 ;  /* 0x0000000c73737221 */ /* 0x000fe20000010000 */
[----:B------:R-:W-:Y:S01]  /*1e60*/  FFMA.FTZ R75, R6, R12, R75 ;  /* 0x0000000c064b7223 */ /* 0x000fe2000001004b */
[----:B------:R-:W-:Y:S01]  /*1e70*/  FMUL.FTZ R10, R171, R10 ;  /* 0x0000000aab0a7220 */ /* 0x000fe20000410000 */
[----:B------:R-:W-:Y:S01]  /*1e80*/  FADD.FTZ R13, R226, R31 ;  /* 0x0000001fe20d7221 */ /* 0x000fe20000010000 */
[C---:B------:R-:W-:Y:S01]  /*1e90*/  FFMA.FTZ R12, R164.reuse, R31, R11 ;  /* 0x0000001fa40c7223 */ /* 0x040fe2000001000b */
[----:B------:R-:W-:Y:S01]  /*1ea0*/  FADD.FTZ R113, R113, R8 ;  /* 0x0000000871717221 */ /* 0x000fe20000010000 */
[----:B------:R-:W-:Y:S01]  /*1eb0*/  FFMA.FTZ R73, R164, R8, R73 ;  /* 0x00000008a4497223 */ /* 0x000fe20000010049 */
[----:B------:R-:W-:Y:S02]  /*1ec0*/  HADD2.F32 R8, -RZ, R46.H0_H0 ;  /* 0x2000002eff087230 */ /* 0x000fe40000004100 */
[----:B------:R-:W-:Y:S01]  /*1ed0*/  FMUL.FTZ R9, R14, R9 ;  /* 0x000000090e097220 */ /* 0x000fe20000410000 */
[----:B------:R-:W-:Y:S01]  /*1ee0*/  FADD.FTZ R117, R117, R14 ;  /* 0x0000000e75757221 */ /* 0x000fe20000010000 */
[----:B------:R-:W-:Y:S01]  /*1ef0*/  FFMA.FTZ R77, R10, R14, R77 ;  /* 0x0000000e0a4d7223 */ /* 0x000fe2000001004d */
[----:B------:R-:W-:Y:S01]  /*1f00*/  FADD.FTZ R160, -R220, R231 ;  /* 0x000000e7dca07221 */ /* 0x000fe20000010100 */
[----:B------:R-:W-:Y:S01]  /*1f10*/  FADD.FTZ R14, R13, R4 ;  /* 0x000000040d0e7221 */ /* 0x000fe20000010000 */
[----:B------:R-:W-:Y:S01]  /*1f20*/  FFMA.FTZ R161, R3, R4, R12 ;  /* 0x0000000403a17223 */ /* 0x000fe2000001000c */
[----:B------:R-:W-:Y:S01]  /*1f30*/  FMUL.FTZ R8, R227, R8 ;  /* 0x00000008e3087220 */ /* 0x000fe20000410000 */
[----:B------:R-:W-:Y:S01]  /*1f40*/  FMUL.FTZ R13, R171, R160 ;  /* 0x000000a0ab0d7220 */ /* 0x000fe20000410000 */
[----:B------:R-:W-:Y:S01]  /*1f50*/  FADD.FTZ R163, R14, R5 ;  /* 0x000000050ea37221 */ /* 0x000fe20000010000 */
[----:B------:R-:W-:Y:S01]  /*1f60*/  FFMA.FTZ R12, R6, R5, R161 ;  /* 0x00000005060c7223 */ /* 0x000fe200000100a1 */
[----:B------:R-:W-:Y:S01]  /*1f70*/  FMUL.FTZ R11, R159, R158 ;  /* 0x0000009e9f0b7220 */ /* 0x000fe20000410000 */
        /* <DEDUP_REMOVED lines=12> */
[----:B------:R-:W-:Y:S01]  /*2040*/  FFMA.FTZ R159, R13, R11, R160 ;  /* 0x0000000b0d9f7223 */ /* 0x000fe200000100a0 */
[----:B------:R-:W-:Y:S01]  /*2050*/  FFMA.FTZ R76, R7, R227, R76 ;  /* 0x000000e3074c7223 */ /* 0x000fe2000001004c */
[----:B------:R-:W-:Y:S01]  /*2060*/  FADD.FTZ R119, R119, R156 ;  /* 0x0000009c77777221 */ /* 0x000fe20000010000 */
[C---:B------:R-:W-:Y:S01]  /*2070*/  FFMA.FTZ R79, R14.reuse, R156, R79 ;  /* 0x0000009c0e4f7223 */ /* 0x040fe2000001004f */
[----:B------:R-:W-:Y:S01]  /*2080*/  FADD.FTZ R226, R157, R12 ;  /* 0x0000000c9de27221 */ /* 0x000fe20000010000 */
[----:B------:R-:W-:-:S07]  /*2090*/  FFMA.FTZ R224, R14, R12, R159 ;  /* 0x0000000c0ee07223 */ /* 0x000fce000001009f */
.L_x_2308:
[----:B------:R-:W-:Y:S05]  /*20a0*/  BSYNC.RECONVERGENT B2 ;  /* 0x0000000000027941 */ /* 0x000fea0003800200 */
.L_x_2307:
        /* <DEDUP_REMOVED lines=8> */
[----:B------:R-:W-:Y:S02]  /*2130*/  HADD2.F32 R163, -RZ, R51.H1_H1 ;  /* 0x30000033ffa37230 */ /* 0x000fe40000004100 */
[--C-:B--2---:R-:W-:Y:S02]  /*2140*/  HADD2.F32 R15, -RZ, R16.reuse.H0_H0 ;  /* 0x20000010ff0f7230 */ /* 0x104fe40000004100 */
[----:B------:R-:W-:Y:S02]  /*2150*/  HADD2.F32 R25, -RZ, R16.H1_H1 ;  /* 0x30000010ff197230 */ /* 0x000fe40000004100 */
[----:B------:R-:W-:Y:S02]  /*2160*/  HADD2.F32 R161, -RZ, R19.H0_H0 ;  /* 0x20000013ffa17230 */ /* 0x000fe40000004100 */
[----:B------:R-:W-:Y:S01]  /*2170*/  FADD.FTZ R16, -R220, R15 ;  /* 0x0000000fdc107221 */ /* 0x000fe20000010100 */
[----:B------:R-:W-:-:S02]  /*2180*/  HADD2.F32 R27, -RZ, R17.H0_H0 ;  /* 0x20000011ff1b7230 */ /* 0x000fc40000004100 */
[C---:B------:R-:W-:Y:S01]  /*2190*/  FADD.FTZ R24, -R220.reuse, R25 ;  /* 0x00000019dc187221 */ /* 0x040fe20000010100 */
[----:B------:R-:W-:Y:S02]  /*21a0*/  HADD2.F32 R29, -RZ, R17.H1_H1 ;  /* 0x30000011ff1d7230 */ /* 0x000fe40000004100 */
[----:B-----5:R-:W-:Y:S01]  /*21b0*/  FMUL.FTZ R15, R171, R16 ;  /* 0x00000010ab0f7220 */ /* 0x020fe20000410000 */
[--C-:B------:R-:W-:Y:S02]  /*21c0*/  HADD2.F32 R157, -RZ, R18.reuse.H0_H0 ;  /* 0x20000012ff9d7230 */ /* 0x100fe40000004100 */
[C---:B------:R-:W-:Y:S01]  /*21d0*/  FADD.FTZ R228, -R220.reuse, R161 ;  /* 0x000000a1dce47221 */ /* 0x040fe20000010100 */
[----:B------:R-:W-:Y:S02]  /*21e0*/  HADD2.F32 R159, -RZ, R18.H1_H1 ;  /* 0x30000012ff9f7230 */ /* 0x000fe40000004100 */
[----:B------:R-:W-:Y:S01]  /*21f0*/  FADD.FTZ R26, -R220, R27 ;  /* 0x0000001bdc1a7221 */ /* 0x000fe20000010100 */
[----:B------:R-:W-:-:S02]  /*2200*/  HADD2.F32 R19, -RZ, R19.H1_H1 ;  /* 0x30000013ff137230 */ /* 0x000fc40000004100 */
[C---:B------:R-:W-:Y:S01]  /*2210*/  FADD.FTZ R160, -R220.reuse, R157 ;  /* 0x0000009ddca07221 */ /* 0x040fe20000010100 */
[----:B------:R-:W-:Y:S02]  /*2220*/  HADD2.F32 R17, -RZ, R48.H0_H0 ;  /* 0x20000030ff117230 */ /* 0x000fe40000004100 */
[C---:B------:R-:W-:Y:S01]  /*2230*/  FADD.FTZ R28, -R220.reuse, R29 ;  /* 0x0000001ddc1c7221 */ /* 0x040fe20000010100 */
[--C-:B---3--:R-:W-:Y:S02]  /*2240*/  HADD2.F32 R18, -RZ, R20.reuse.H0_H0 ;  /* 0x20000014ff127230 */ /* 0x108fe40000004100 */
[C---:B------:R-:W-:Y:S01]  /*2250*/  FADD.FTZ R30, -R220.reuse, R19 ;  /* 0x00000013dc1e7221 */ /* 0x040fe20000010100 */
[----:B------:R-:W-:Y:S02]  /*2260*/  HADD2.F32 R20, -RZ, R20.H1_H1 ;  /* 0x30000014ff147230 */ /* 0x000fe40000004100 */
[----:B------:R-:W-:Y:S01]  /*2270*/  FADD.FTZ R162, -R220, R159 ;  /* 0x0000009fdca27221 */ /* 0x000fe20000010100 */
[----:B------:R-:W-:-:S02]  /*2280*/  HADD2.F32 R25, -RZ, R21.H0_H0 ;  /* 0x20000015ff197230 */ /* 0x000fc40000004100 */
[-C--:B------:R-:W-:Y:S01]  /*2290*/  FMUL.FTZ R16, R17, R18.reuse ;  /* 0x0000001211107220 */ /* 0x080fe20000410000 */
[----:B------:R-:W-:Y:S02]  /*22a0*/  HADD2.F32 R158, -RZ, R21.H1_H1 ;  /* 0x30000015ff9e7230 */ /* 0x000fe40000004100 */
[----:B------:R-:W-:Y:S01]  /*22b0*/  FADD.FTZ R120, R120, R18 ;  /* 0x0000001278787221 */ /* 0x000fe20000010000 */
[----:B------:R-:W-:Y:S02]  /*22c0*/  HADD2.F32 R19, -RZ, R48.H1_H1 ;  /* 0x30000030ff137230 */ /* 0x000fe40000004100 */
[----:B------:R-:W-:Y:S01]  /*22d0*/  FFMA.FTZ R80, R15, R18, R80 ;  /* 0x000000120f507223 */ /* 0x000fe20000010050 */
[--C-:B------:R-:W-:Y:S02]  /*22e0*/  HADD2.F32 R161, -RZ, R23.reuse.H0_H0 ;  /* 0x20000017ffa17230 */ /* 0x100fe40000004100 */
[----:B------:R-:W-:Y:S01]  /*22f0*/  FMUL.FTZ R18, R171, R24 ;  /* 0x00000018ab127220 */ /* 0x000fe20000410000 */
[----:B------:R-:W-:-:S02]  /*2300*/  HADD2.F32 R156, -RZ, R23.H1_H1 ;  /* 0x30000017ff9c7230 */ /* 0x000fc40000004100 */
[-C--:B------:R-:W-:Y:S01]  /*2310*/  FMUL.FTZ R17, R19, R20.reuse ;  /* 0x0000001413117220 */ /* 0x080fe20000410000 */
[--C-:B------:R-:W-:Y:S02]  /*2320*/  HADD2.F32 R21, -RZ, R49.reuse.H0_H0 ;  /* 0x20000031ff157230 */ /* 0x100fe40000004100 */
[----:B------:R-:W-:Y:S01]  /*2330*/  FADD.FTZ R121, R121, R20 ;  /* 0x0000001479797221 */ /* 0x000fe20000010000 */
[----:B------:R-:W-:Y:S02]  /*2340*/  HADD2.F32 R23, -RZ, R49.H1_H1 ;  /* 0x30000031ff177230 */ /* 0x000fe40000004100 */
[----:B------:R-:W-:Y:S01]  /*2350*/  FFMA.FTZ R81, R18, R20, R81 ;  /* 0x0000001412517223 */ /* 0x000fe20000010051 */
[----:B------:R-:W-:Y:S02]  /*2360*/  HADD2.F32 R27, -RZ, R22.H0_H0 ;  /* 0x20000016ff1b7230 */ /* 0x000fe40000004100 */
[----:B------:R-:W-:Y:S01]  /*2370*/  FMUL.FTZ R20, R21, R25 ;  /* 0x0000001915147220 */ /* 0x000fe20000410000 */
[----:B------:R-:W-:-:S02]  /*2380*/  HADD2.F32 R24, -RZ, R50.H0_H0 ;  /* 0x20000032ff187230 */ /* 0x000fc40000004100 */
[----:B------:R-:W-:Y:S01]  /*2390*/  FMUL.FTZ R21, R23, R158 ;  /* 0x0000009e17157220 */ /* 0x000fe20000410000 */
[----:B------:R-:W-:Y:S01]  /*23a0*/  FMUL.FTZ R23, R171, R160 ;  /* 0x000000a0ab177220 */ /* 0x000fe20000410000 */
[----:B------:R-:W-:Y:S01]  /*23b0*/  FADD.FTZ R124, R124, R27 ;  /* 0x0000001b7c7c7221 */ /* 0x000fe20000010000 */
[----:B------:R-:W-:Y:S01]  /*23c0*/  FADD.FTZ R226, R226, R16 ;  /* 0x00000010e2e27221 */ /* 0x000fe20000010000 */
[-C--:B------:R-:W-:Y:S01]  /*23d0*/  FMUL.FTZ R24, R24, R27.reuse ;  /* 0x0000001b18187220 */ /* 0x080fe20000410000 */
[----:B------:R-:W-:Y:S01]  /*23e0*/  FFMA.FTZ R84, R23, R27, R84 ;  /* 0x0000001b17547223 */ /* 0x000fe20000010054 */
[----:B------:R-:W-:Y:S01]  /*23f0*/  FFMA.FTZ R27, R15, R16, R224 ;  /* 0x000000100f1b7223 */ /* 0x000fe200000100e0 */
[----:B------:R-:W-:Y:S02]  /*2400*/  HADD2.F32 R220, -RZ, R22.H1_H1 ;  /* 0x30000016ffdc7230 */ /* 0x000fe40000004100 */
[C---:B------:R-:W-:Y:S01]  /*2410*/  FMUL.FTZ R22, R171.reuse, R28 ;  /* 0x0000001cab167220 */ /* 0x040fe20000410000 */
[----:B------:R-:W-:Y:S01]  /*2420*/  FADD.FTZ R29, R226, R17 ;  /* 0x00000011e21d7221 */ /* 0x000fe20000010000 */
[----:B------:R-:W-:Y:S01]  /*2430*/  FMUL.FTZ R19, R171, R26 ;  /* 0x0000001aab137220 */ /* 0x000fe20000410000 */
[----:B------:R-:W-:Y:S01]  /*2440*/  FFMA.FTZ R28, R18, R17, R27 ;  /* 0x00000011121c7223 */ /* 0x000fe2000001001b */
[----:B------:R-:W-:Y:S01]  /*2450*/  FADD.FTZ R123, R123, R158 ;  /* 0x0000009e7b7b7221 */ /* 0x000fe20000010000 */
[----:B------:R-:W-:Y:S01]  /*2460*/  FFMA.FTZ R83, R22, R158, R83 ;  /* 0x0000009e16537223 */ /* 0x000fe20000010053 */
[----:B------:R-:W-:Y:S01]  /*2470*/  FADD.FTZ R158, R29, R20 ;  /* 0x000000141d9e7221 */ /* 0x000fe20000010000 */
[C---:B------:R-:W-:Y:S01]  /*2480*/  FFMA.FTZ R27, R19.reuse, R20, R28 ;  /* 0x00000014131b7223 */ /* 0x040fe2000001001c */
[----:B------:R-:W-:Y:S01]  /*2490*/  FADD.FTZ R122, R122, R25 ;  /* 0x000000197a7a7221 */ /* 0x000fe20000010000 */
[----:B------:R-:W-:Y:S01]  /*24a0*/  FFMA.FTZ R82, R19, R25, R82 ;  /* 0x0000001913527223 */ /* 0x000fe20000010052 */
[----:B------:R-:W-:-:S02]  /*24b0*/  HADD2.F32 R25, -RZ, R50.H1_H1 ;  /* 0x30000032ff197230 */ /* 0x000fc40000004100 */
[----:B------:R-:W-:Y:S01]  /*24c0*/  FADD.FTZ R157, R158, R21 ;  /* 0x000000159e9d7221 */ /* 0x000fe20000010000 */
[----:B------:R-:W-:Y:S01]  /*24d0*/  FFMA.FTZ R28, R22, R21, R27 ;  /* 0x00000015161c7223 */ /* 0x000fe2000001001b */
[----:B------:R-:W-:Y:S02]  /*24e0*/  HADD2.F32 R159, -RZ, R51.H0_H0 ;  /* 0x20000033ff9f7230 */ /* 0x000fe40000004100 */
[----:B------:R-:W-:Y:S01]  /*24f0*/  FMUL.FTZ R26, R171, R162 ;  /* 0x000000a2ab1a7220 */ /* 0x000fe20000410000 */
[----:B------:R-:W-:Y:S01]  /*2500*/  FADD.FTZ R158, R157, R24 ;  /* 0x000000189d9e7221 */ /* 0x000fe20000010000 */
[----:B------:R-:W-:Y:S01]  /*2510*/  FMUL.FTZ R25, R25, R220 ;  /* 0x000000dc19197220 */ /* 0x000fe20000410000 */
[----:B------:R-:W-:Y:S01]  /*2520*/  FFMA.FTZ R157, R23, R24, R28 ;  /* 0x00000018179d7223 */ /* 0x000fe2000001001c */
        /* <DEDUP_REMOVED lines=17> */
.L_x_2300:
        /* <DEDUP_REMOVED lines=18> */
[--C-:B------:R-:W-:Y:S02]  /*2760*/  HADD2.F32 R219, -RZ, R32.reuse.H0_H0 ;  /* 0x20000020ffdb7230 */ /* 0x100fe40000004100 */
[--C-:B------:R-:W-:Y:S02]  /*2770*/  HADD2.F32 R212, -RZ, R33.reuse.H1_H1 ;  /* 0x30000021ffd47230 */ /* 0x100fe40000004100 */
[----:B------:R-:W-:Y:S02]  /*2780*/  HADD2.F32 R216, -RZ, R32.H1_H1 ;  /* 0x30000020ffd87230 */ /* 0x000fe40000004100 */
[----:B------:R-:W-:Y:S02]  /*2790*/  HADD2.F32 R215, -RZ, R33.H0_H0 ;  /* 0x20000021ffd77230 */ /* 0x000fe40000004100 */
[----:B------:R-:W-:Y:S02]  /*27a0*/  HADD2.F32 R208, -RZ, R34.H1_H1 ;  /* 0x30000022ffd07230 */ /* 0x000fe40000004100 */
[----:B---3--:R-:W-:-:S02]  /*27b0*/  HADD2.F32 R207, -RZ, R156.H0_H0 ;  /* 0x2000009cffcf7230 */ /* 0x008fc40000004100 */
        /* <DEDUP_REMOVED lines=8> */
[--C-:B----4-:R-:W-:Y:S02]  /*2840*/  HADD2.F32 R157, -RZ, R160.reuse.H0_H0 ;  /* 0x200000a0ff9d7230 */ /* 0x110fe40000004100 */
        /* <DEDUP_REMOVED lines=66> */
.L_x_2311:
[----:B------:R-:W-:Y:S05]  /*2c70*/  BSYNC.RECONVERGENT B2 ;  /* 0x0000000000027941 */ /* 0x000fea0003800200 */
.L_x_2310:
        /* <DEDUP_REMOVED lines=11> */
[----:B------:R-:W-:Y:S01]  /*2d30*/  HADD2.F32 R190, -RZ, R36.H0_H0 ;  /* 0x20000024ffbe7230 */ /* 0x000fe20000004100 */
[----:B------:R-:W-:Y:S01]  /*2d40*/  IADD3 R223, PT, PT, R223, 0x20, RZ ;  /* 0x00000020dfdf7810 */ /* 0x000fe20007ffe0ff */
[--C-:B--2---:R-:W-:Y:S02]  /*2d50*/  HADD2.F32 R191, -RZ, R156.reuse.H0_H0 ;  /* 0x2000009cffbf7230 */ /* 0x104fe40000004100 */
[----:B------:R-:W-:Y:S02]  /*2d60*/  HADD2.F32 R195, -RZ, R156.H1_H1 ;  /* 0x3000009cffc37230 */ /* 0x000fe40000004100 */
[--C-:B------:R-:W-:Y:S02]  /*2d70*/  HADD2.F32 R197, -RZ, R157.reuse.H0_H0 ;  /* 0x2000009dffc57230 */ /* 0x100fe40000004100 */
[----:B------:R-:W-:Y:S02]  /*2d80*/  HADD2.F32 R199, -RZ, R157.H1_H1 ;  /* 0x3000009dffc77230 */ /* 0x000fe40000004100 */
[----:B------:R-:W-:Y:S01]  /*2d90*/  FADD.FTZ R202, -R220, R195 ;  /* 0x000000c3dcca7221 */ /* 0x000fe20000010100 */
[----:B------:R-:W-:-:S02]  /*2da0*/  HADD2.F32 R227, -RZ, R158.H0_H0 ;  /* 0x2000009effe37230 */ /* 0x000fc40000004100 */
[----:B------:R-:W-:Y:S02]  /*2db0*/  HADD2.F32 R229, -RZ, R158.H1_H1 ;  /* 0x3000009effe57230 */ /* 0x000fe40000004100 */
[C---:B------:R-:W-:Y:S01]  /*2dc0*/  FADD.FTZ R158, -R220.reuse, R191 ;  /* 0x000000bfdc9e7221 */ /* 0x040fe20000010100 */
[--C-:B---3--:R-:W-:Y:S02]  /*2dd0*/  HADD2.F32 R193, -RZ, R160.reuse.H0_H0 ;  /* 0x200000a0ffc17230 */ /* 0x108fe40000004100 */
[C---:B-----5:R-:W-:Y:S01]  /*2de0*/  FMUL.FTZ R202, R171.reuse, R202 ;  /* 0x000000caabca7220 */ /* 0x060fe20000410000 */
[--C-:B------:R-:W-:Y:S02]  /*2df0*/  HADD2.F32 R157, -RZ, R163.reuse.H0_H0 ;  /* 0x200000a3ff9d7230 */ /* 0x100fe40000004100 */
[----:B------:R-:W-:Y:S01]  /*2e00*/  FMUL.FTZ R205, R171, R158 ;  /* 0x0000009eabcd7220 */ /* 0x000fe20000410000 */
[----:B------:R-:W-:Y:S02]  /*2e10*/  HADD2.F32 R156, -RZ, R163.H1_H1 ;  /* 0x300000a3ff9c7230 */ /* 0x000fe40000004100 */
[----:B------:R-:W-:Y:S01]  /*2e20*/  FADD.FTZ R158, -R220, R197 ;  /* 0x000000c5dc9e7221 */ /* 0x000fe20000010100 */
[----:B------:R-:W-:-:S02]  /*2e30*/  HADD2.F32 R160, -RZ, R160.H1_H1 ;  /* 0x300000a0ffa07230 */ /* 0x000fc40000004100 */
[----:B------:R-:W-:Y:S01]  /*2e40*/  FMUL.FTZ R203, R190, R193 ;  /* 0x000000c1becb7220 */ /* 0x000fe20000410000 */
[----:B------:R-:W-:Y:S02]  /*2e50*/  HADD2.F32 R163, -RZ, R36.H1_H1 ;  /* 0x30000024ffa37230 */ /* 0x000fe40000004100 */
[----:B------:R-:W-:Y:S01]  /*2e60*/  FMUL.FTZ R201, R171, R158 ;  /* 0x0000009eabc97220 */ /* 0x000fe20000410000 */
[--C-:B------:R-:W-:Y:S02]  /*2e70*/  HADD2.F32 R188, -RZ, R161.reuse.H1_H1 ;  /* 0x300000a1ffbc7230 */ /* 0x100fe40000004100 */
[----:B------:R-:W-:Y:S01]  /*2e80*/  FADD.FTZ R158, -R220, R227 ;  /* 0x000000e3dc9e7221 */ /* 0x000fe20000010100 */
[----:B------:R-:W-:Y:S02]  /*2e90*/  HADD2.F32 R225, -RZ, R161.H0_H0 ;  /* 0x200000a1ffe17230 */ /* 0x000fe40000004100 */
[----:B------:R-:W-:Y:S01]  /*2ea0*/  FMUL.FTZ R200, R163, R160 ;  /* 0x000000a0a3c87220 */ /* 0x000fe20000410000 */
[----:B------:R-:W-:-:S02]  /*2eb0*/  HADD2.F32 R163, -RZ, R37.H1_H1 ;  /* 0x30000025ffa37230 */ /* 0x000fc40000004100 */
[----:B------:R-:W-:Y:S01]  /*2ec0*/  FADD.FTZ R133, R133, R160 ;  /* 0x000000a085857221 */ /* 0x000fe20000010000 */
[--C-:B------:R-:W-:Y:S02]  /*2ed0*/  HADD2.F32 R161, -RZ, R162.reuse.H0_H0 ;  /* 0x200000a2ffa17230 */ /* 0x100fe40000004100 */
[----:B------:R-:W-:Y:S01]  /*2ee0*/  FFMA.FTZ R97, R202, R160, R97 ;  /* 0x000000a0ca617223 */ /* 0x000fe20000010061 */
[----:B------:R-:W-:Y:S02]  /*2ef0*/  HADD2.F32 R162, -RZ, R162.H1_H1 ;  /* 0x300000a2ffa27230 */ /* 0x000fe40000004100 */
[----:B------:R-:W-:Y:S01]  /*2f00*/  FMUL.FTZ R196, R163, R188 ;  /* 0x000000bca3c47220 */ /* 0x000fe20000410000 */
[--C-:B------:R-:W-:Y:S02]  /*2f10*/  HADD2.F32 R160, -RZ, R38.reuse.H0_H0 ;  /* 0x20000026ffa07230 */ /* 0x100fe40000004100 */
[----:B------:R-:W-:Y:S01]  /*2f20*/  FMUL.FTZ R197, R171, R158 ;  /* 0x0000009eabc57220 */ /* 0x000fe20000410000 */
[----:B------:R-:W-:-:S02]  /*2f30*/  HADD2.F32 R163, -RZ, R38.H1_H1 ;  /* 0x30000026ffa37230 */ /* 0x000fc40000004100 */
[----:B------:R-:W-:Y:S01]  /*2f40*/  FADD.FTZ R194, -R220, R229 ;  /* 0x000000e5dcc27221 */ /* 0x000fe20000010100 */
[----:B------:R-:W-:Y:S02]  /*2f50*/  HADD2.F32 R190, -RZ, R37.H0_H0 ;  /* 0x20000025ffbe7230 */ /* 0x000fe40000004100 */
[-C--:B------:R-:W-:Y:S01]  /*2f60*/  FMUL.FTZ R195, R160, R161.reuse ;  /* 0x000000a1a0c37220 */ /* 0x080fe20000410000 */
[----:B------:R-:W-:Y:S01]  /*2f70*/  FADD.FTZ R136, R136, R161 ;  /* 0x000000a188887221 */ /* 0x000fe20000010000 */
[----:B------:R-:W-:Y:S01]  /*2f80*/  FFMA.FTZ R100, R197, R161, R100 ;  /* 0x000000a1c5647223 */ /* 0x000fe20000010064 */
[----:B------:R-:W-:Y:S01]  /*2f90*/  FMUL.FTZ R192, R163, R162 ;  /* 0x000000a2a3c07220 */ /* 0x000fe20000410000 */
[----:B------:R-:W-:Y:S01]  /*2fa0*/  FADD.FTZ R161, R226, R203 ;  /* 0x000000cbe2a17221 */ /* 0x000fe20000010000 */
[----:B------:R-:W-:Y:S01]  /*2fb0*/  FFMA.FTZ R163, R205, R203, R224 ;  /* 0x000000cbcda37223 */ /* 0x000fe200000100e0 */
[----:B------:R-:W-:Y:S01]  /*2fc0*/  FADD.FTZ R198, -R220, R199 ;  /* 0x000000c7dcc67221 */ /* 0x000fe20000010100 */
[----:B------:R-:W-:-:S02]  /*2fd0*/  HADD2.F32 R231, -RZ, R159.H0_H0 ;  /* 0x2000009fffe77230 */ /* 0x000fc40000004100 */
[----:B------:R-:W-:Y:S01]  /*2fe0*/  FMUL.FTZ R194, R171, R194 ;  /* 0x000000c2abc27220 */ /* 0x000fe20000410000 */
[----:B------:R-:W-:Y:S01]  /*2ff0*/  FMUL.FTZ R199, R190, R225 ;  /* 0x000000e1bec77220 */ /* 0x000fe20000410000 */
[----:B------:R-:W-:Y:S01]  /*3000*/  FADD.FTZ R158, R161, R200 ;  /* 0x000000c8a19e7221 */ /* 0x000fe20000010000 */
[----:B------:R-:W-:Y:S01]  /*3010*/  FFMA.FTZ R160, R202, R200, R163 ;  /* 0x000000c8caa07223 */ /* 0x000fe200000100a3 */
[----:B------:R-:W-:Y:S01]  /*3020*/  FMUL.FTZ R198, R171, R198 ;  /* 0x000000c6abc67220 */ /* 0x000fe20000410000 */
[----:B------:R-:W-:Y:S01]  /*3030*/  FADD.FTZ R137, R137, R162 ;  /* 0x000000a289897221 */ /* 0x000fe20000010000 */
[----:B------:R-:W-:Y:S01]  /*3040*/  FFMA.FTZ R101, R194, R162, R101 ;  /* 0x000000a2c2657223 */ /* 0x000fe20000010065 */
[----:B------:R-:W-:Y:S01]  /*3050*/  FADD.FTZ R162, -R220, R231 ;  /* 0x000000e7dca27221 */ /* 0x000fe20000010100 */
[----:B------:R-:W-:Y:S01]  /*3060*/  FADD.FTZ R161, R158, R199 ;  /* 0x000000c79ea17221 */ /* 0x000fe20000010000 */
[----:B------:R-:W-:Y:S01]  /*3070*/  FFMA.FTZ R163, R201, R199, R160 ;  /* 0x000000c7c9a37223 */ /* 0x000fe200000100a0 */
        /* <DEDUP_REMOVED lines=28> */
.L_x_2313:
[----:B------:R-:W-:Y:S05]  /*3240*/  BSYNC.RECONVERGENT B2 ;  /* 0x0000000000027941 */ /* 0x000fea0003800200 */
.L_x_2312:
        /* <DEDUP_REMOVED lines=11> */
[--C-:B------:R-:W-:Y:S01]  /*3300*/  HADD2.F32 R187, -RZ, R40.reuse.H0_H0 ;  /* 0x20000028ffbb7230 */ /* 0x100fe20000004100 */
[----:B------:R-:W-:Y:S01]  /*3310*/  IADD3 R223, PT, PT, R223, 0x20, RZ ;  /* 0x00000020dfdf7810 */ /* 0x000fe20007ffe0ff */
[--C-:B------:R-:W-:Y:S02]  /*3320*/  HADD2.F32 R180, -RZ, R41.reuse.H1_H1 ;  /* 0x30000029ffb47230 */ /* 0x100fe40000004100 */
[----:B------:R-:W-:Y:S02]  /*3330*/  HADD2.F32 R184, -RZ, R40.H1_H1 ;  /* 0x30000028ffb87230 */ /* 0x000fe40000004100 */
[----:B------:R-:W-:Y:S02]  /*3340*/  HADD2.F32 R183, -RZ, R41.H0_H0 ;  /* 0x20000029ffb77230 */ /* 0x000fe40000004100 */
[----:B---3--:R-:W-:Y:S02]  /*3350*/  HADD2.F32 R173, -RZ, R156.H0_H0 ;  /* 0x2000009cffad7230 */ /* 0x008fe40000004100 */
        /* <DEDUP_REMOVED lines=8> */
[----:B----4-:R-:W-:-:S02]  /*33e0*/  HADD2.F32 R174, -RZ, R160.H0_H0 ;  /* 0x200000a0ffae7230 */ /* 0x010fc40000004100 */
[C---:B------:R-:W-:Y:S01]  /*33f0*/  FADD.FTZ R182, -R220.reuse, R179 ;  /* 0x000000b3dcb67221 */ /* 0x040fe20000010100 */
[--C-:B------:R-:W-:Y:S02]  /*3400*/  HADD2.F32 R176, -RZ, R161.reuse.H0_H0 ;  /* 0x200000a1ffb07230 */ /* 0x100fe40000004100 */
[C---:B------:R-:W-:Y:S01]  /*3410*/  FMUL.FTZ R185, R171.reuse, R158 ;  /* 0x0000009eabb97220 */ /* 0x040fe20000410000 */
[C---:B------:R-:W-:Y:S01]  /*3420*/  FADD.FTZ R158, -R220.reuse, R181 ;  /* 0x000000b5dc9e7221 */ /* 0x040fe20000010100 */
[----:B------:R-:W-:Y:S02]  /*3430*/  HADD2.F32 R161, -RZ, R161.H1_H1 ;  /* 0x300000a1ffa17230 */ /* 0x000fe40000004100 */
[----:B------:R-:W-:Y:S01]  /*3440*/  FADD.FTZ R186, -R220, R175 ;  /* 0x000000afdcba7221 */ /* 0x000fe20000010100 */
[----:B------:R-:W-:Y:S02]  /*3450*/  HADD2.F32 R160, -RZ, R160.H1_H1 ;  /* 0x300000a0ffa07230 */ /* 0x000fe40000004100 */
[----:B------:R-:W-:Y:S01]  /*3460*/  FMUL.FTZ R182, R171, R182 ;  /* 0x000000b6abb67220 */ /* 0x000fe20000410000 */
[----:B------:R-:W-:-:S02]  /*3470*/  HADD2.F32 R178, -RZ, R162.H0_H0 ;  /* 0x200000a2ffb27230 */ /* 0x000fc40000004100 */
[----:B------:R-:W-:Y:S01]  /*3480*/  FMUL.FTZ R187, R187, R174 ;  /* 0x000000aebbbb7220 */ /* 0x000fe20000410000 */
[----:B------:R-:W-:Y:S02]  /*3490*/  HADD2.F32 R179, -RZ, R42.H0_H0 ;  /* 0x2000002affb37230 */ /* 0x000fe40000004100 */
[C---:B------:R-:W-:Y:S01]  /*34a0*/  FMUL.FTZ R181, R171.reuse, R158 ;  /* 0x0000009eabb57220 */ /* 0x040fe20000410000 */
[----:B------:R-:W-:Y:S01]  /*34b0*/  FADD.FTZ R158, -R220, R225 ;  /* 0x000000e1dc9e7221 */ /* 0x000fe20000010100 */
[--C-:B------:R-:W-:Y:S02]  /*34c0*/  HADD2.F32 R157, -RZ, R163.reuse.H0_H0 ;  /* 0x200000a3ff9d7230 */ /* 0x100fe40000004100 */
[----:B------:R-:W-:Y:S01]  /*34d0*/  FMUL.FTZ R186, R171, R186 ;  /* 0x000000baabba7220 */ /* 0x000fe20000410000 */
[----:B------:R-:W-:Y:S02]  /*34e0*/  HADD2.F32 R156, -RZ, R163.H1_H1 ;  /* 0x300000a3ff9c7230 */ /* 0x000fe40000004100 */
[-C--:B------:R-:W-:Y:S01]  /*34f0*/  FMUL.FTZ R180, R180, R161.reuse ;  /* 0x000000a1b4b47220 */ /* 0x080fe20000410000 */
[----:B------:R-:W-:Y:S01]  /*3500*/  FADD.FTZ R107, R107, R161 ;  /* 0x000000a16b6b7221 */ /* 0x000fe20000010000 */
[----:B------:R-:W-:Y:S01]  /*3510*/  FFMA.FTZ R67, R182, R161, R67 ;  /* 0x000000a1b6437223 */ /* 0x000fe20000010043 */
[----:B------:R-:W-:Y:S01]  /*3520*/  FMUL.FTZ R184, R184, R160 ;  /* 0x000000a0b8b87220 */ /* 0x000fe20000410000 */
[-C--:B------:R-:W-:Y:S01]  /*3530*/  FMUL.FTZ R183, R183, R176.reuse ;  /* 0x000000b0b7b77220 */ /* 0x080fe20000410000 */
[----:B------:R-:W-:Y:S01]  /*3540*/  FADD.FTZ R106, R106, R176 ;  /* 0x000000b06a6a7221 */ /* 0x000fe20000010000 */
[----:B------:R-:W-:Y:S01]  /*3550*/  FFMA.FTZ R66, R185, R176, R66 ;  /* 0x000000b0b9427223 */ /* 0x000fe20000010042 */
[----:B------:R-:W-:Y:S01]  /*3560*/  FADD.FTZ R161, R226, R187 ;  /* 0x000000bbe2a17221 */ /* 0x000fe20000010000 */
[----:B------:R-:W-:Y:S01]  /*3570*/  FFMA.FTZ R163, R189, R187, R224 ;  /* 0x000000bbbda37223 */ /* 0x000fe200000100e0 */
[----:B------:R-:W-:-:S02]  /*3580*/  HADD2.F32 R162, -RZ, R162.H1_H1 ;  /* 0x300000a2ffa27230 */ /* 0x000fc40000004100 */
[-C--:B------:R-:W-:Y:S01]  /*3590*/  FMUL.FTZ R179, R179, R178.reuse ;  /* 0x000000b2b3b37220 */ /* 0x080fe20000410000 */
[----:B------:R-:W-:Y:S02]  /*35a0*/  HADD2.F32 R176, -RZ, R42.H1_H1 ;  /* 0x3000002affb07230 */ /* 0x000fe40000004100 */
[----:B------:R-:W-:Y:S01]  /*35b0*/  FADD.FTZ R108, R108, R178 ;  /* 0x000000b26c6c7221 */ /* 0x000fe20000010000 */
[----:B------:R-:W-:Y:S01]  /*35c0*/  FFMA.FTZ R68, R181, R178, R68 ;  /* 0x000000b2b5447223 */ /* 0x000fe20000010044 */
[----:B------:R-:W-:Y:S02]  /*35d0*/  HADD2.F32 R227, -RZ, R159.H0_H0 ;  /* 0x2000009fffe37230 */ /* 0x000fe40000004100 */
[----:B------:R-:W-:Y:S01]  /*35e0*/  FMUL.FTZ R178, R171, R158 ;  /* 0x0000009eabb27220 */ /* 0x000fe20000410000 */
[----:B------:R-:W-:Y:S01]  /*35f0*/  FADD.FTZ R105, R105, R160 ;  /* 0x000000a069697221 */ /* 0x000fe20000010000 */
[C---:B------:R-:W-:Y:S01]  /*3600*/  FFMA.FTZ R65, R186.reuse, R160, R65 ;  /* 0x000000a0ba417223 */ /* 0x040fe20000010041 */
[----:B------:R-:W-:Y:S01]  /*3610*/  FADD.FTZ R158, R161, R184 ;  /* 0x000000b8a19e7221 */ /* 0x000fe20000010000 */
[----:B------:R-:W-:Y:S01]  /*3620*/  FFMA.FTZ R160, R186, R184, R163 ;  /* 0x000000b8baa07223 */ /* 0x000fe200000100a3 */
[-C--:B------:R-:W-:Y:S01]  /*3630*/  FMUL.FTZ R176, R176, R162.reuse ;  /* 0x000000a2b0b07220 */ /* 0x080fe20000410000 */
        /* <DEDUP_REMOVED lines=26> */
[----:B------:R-:W-:Y:S01]  /*37e0*/  FFMA.FTZ R71, R174, R156, R71 ;  /* 0x0000009cae477223 */ /* 0x000fe20000010047 */
[----:B------:R-:W-:Y:S01]  /*37f0*/  FADD.FTZ R226, R158, R173 ;  /* 0x000000ad9ee27221 */ /* 0x000fe20000010000 */
[----:B------:R-:W-:-:S07]  /*3800*/  FFMA.FTZ R224, R174, R173, R160 ;  /* 0x000000adaee07223 */ /* 0x000fce00000100a0 */
.L_x_2315:
[----:B------:R-:W-:Y:S05]  /*3810*/  BSYNC.RECONVERGENT B2 ;  /* 0x0000000000027941 */ /* 0x000fea0003800200 */
.L_x_2314:
        /* <DEDUP_REMOVED lines=13> */
[----:B------:R-:W-:Y:S02]  /*38f0*/  HADD2.F32 R31, -RZ, R44.H1_H1 ;  /* 0x3000002cff1f7230 */ /* 0x000fe40000004100 */
[----:B------:R-:W-:Y:S02]  /*3900*/  HADD2.F32 R160, -RZ, R47.H0_H0 ;  /* 0x2000002fffa07230 */ /* 0x000fe40000004100 */
[--C-:B---3--:R-:W-:Y:S02]  /*3910*/  HADD2.F32 R3, -RZ, R4.reuse.H0_H0 ;  /* 0x20000004ff037230 */ /* 0x108fe40000004100 */
[----:B------:R-:W-:Y:S02]  /*3920*/  HADD2.F32 R13, -RZ, R4.H1_H1 ;  /* 0x30000004ff0d7230 */ /* 0x000fe40000004100 */
[----:B------:R-:W-:-:S02]  /*3930*/  HADD2.F32 R161, -RZ, R5.H0_H0 ;  /* 0x20000005ffa17230 */ /* 0x000fc40000004100 */
[C---:B------:R-:W-:Y:S01]  /*3940*/  FADD.FTZ R4, -R220.reuse, R3 ;  /* 0x00000003dc047221 */ /* 0x040fe20000010100 */
[----:B------:R-:W-:Y:S02]  /*3950*/  HADD2.F32 R163, -RZ, R5.H1_H1 ;  /* 0x30000005ffa37230 */ /* 0x000fe40000004100 */
[C---:B------:R-:W-:Y:S01]  /*3960*/  FADD.FTZ R164, -R220.reuse, R13 ;  /* 0x0000000ddca47221 */ /* 0x040fe20000010100 */
[--C-:B----4-:R-:W-:Y:S02]  /*3970*/  HADD2.F32 R5, -RZ, R8.reuse.H0_H0 ;  /* 0x20000008ff057230 */ /* 0x110fe40000004100 */
[C---:B-----5:R-:W-:Y:S01]  /*3980*/  FMUL.FTZ R167, R171.reuse, R4 ;  /* 0x00000004aba77220 */ /* 0x060fe20000410000 */
[----:B------:R-:W-:Y:S02]  /*3990*/  HADD2.F32 R8, -RZ, R8.H1_H1 ;  /* 0x30000008ff087230 */ /* 0x000fe40000004100 */
[----:B------:R-:W-:Y:S01]  /*39a0*/  FMUL.FTZ R164, R171, R164 ;  /* 0x000000a4aba47220 */ /* 0x000fe20000410000 */
[----:B------:R-:W-:Y:S01]  /*39b0*/  FADD.FTZ R4, -R220, R161 ;  /* 0x000000a1dc047221 */ /* 0x000fe20000010100 */
[----:B------:R-:W-:-:S02]  /*39c0*/  HADD2.F32 R225, -RZ, R6.H0_H0 ;  /* 0x20000006ffe17230 */ /* 0x000fc40000004100 */
[-C--:B------:R-:W-:Y:S01]  /*39d0*/  FMUL.FTZ R165, R165, R5.reuse ;  /* 0x00000005a5a57220 */ /* 0x080fe20000410000 */
[----:B------:R-:W-:Y:S02]  /*39e0*/  HADD2.F32 R227, -RZ, R6.H1_H1 ;  /* 0x30000006ffe37230 */ /* 0x000fe40000004100 */
[----:B------:R-:W-:Y:S01]  /*39f0*/  FADD.FTZ R112, R112, R5 ;  /* 0x0000000570707221 */ /* 0x000fe20000010000 */
[----:B------:R-:W-:Y:S01]  /*3a00*/  FFMA.FTZ R72, R167, R5, R72 ;  /* 0x00000005a7487223 */ /* 0x000fe20000010048 */
[----:B------:R-:W-:Y:S02]  /*3a10*/  HADD2.F32 R6, -RZ, R9.H0_H0 ;  /* 0x20000009ff067230 */ /* 0x000fe40000004100 */
[-C--:B------:R-:W-:Y:S01]  /*3a20*/  FMUL.FTZ R31, R31, R8.reuse ;  /* 0x000000081f1f7220 */ /* 0x080fe20000410000 */
[----:B------:R-:W-:Y:S02]  /*3a30*/  HADD2.F32 R5, -RZ, R45.H0_H0 ;  /* 0x2000002dff057230 */ /* 0x000fe40000004100 */
[----:B------:R-:W-:Y:S01]  /*3a40*/  FADD.FTZ R113, R113, R8 ;  /* 0x0000000871717221 */ /* 0x000fe20000010000 */
[----:B------:R-:W-:Y:S01]  /*3a50*/  FFMA.FTZ R73, R164, R8, R73 ;  /* 0x00000008a4497223 */ /* 0x000fe20000010049 */
[----:B------:R-:W-:Y:S01]  /*3a60*/  FMUL.FTZ R3, R171, R4 ;  /* 0x00000004ab037220 */ /* 0x000fe20000410000 */
[----:B------:R-:W-:Y:S01]  /*3a70*/  FADD.FTZ R8, -R220, R163 ;  /* 0x000000a3dc087221 */ /* 0x000fe20000010100 */
[----:B------:R-:W-:-:S02]  /*3a80*/  HADD2.F32 R229, -RZ, R7.H0_H0 ;  /* 0x20000007ffe57230 */ /* 0x000fc40000004100 */
[-C--:B------:R-:W-:Y:S01]  /*3a90*/  FMUL.FTZ R4, R5, R6.reuse ;  /* 0x0000000605047220 */ /* 0x080fe20000410000 */
[----:B------:R-:W-:Y:S02]  /*3aa0*/  HADD2.F32 R157, -RZ, R7.H1_H1 ;  /* 0x30000007ff9d7230 */ /* 0x000fe40000004100 */
[----:B------:R-:W-:Y:S01]  /*3ab0*/  FADD.FTZ R114, R114, R6 ;  /* 0x0000000672727221 */ /* 0x000fe20000010000 */
[----:B------:R-:W-:Y:S02]  /*3ac0*/  HADD2.F32 R12, -RZ, R9.H1_H1 ;  /* 0x30000009ff0c7230 */ /* 0x000fe40000004100 */
[----:B------:R-:W-:Y:S01]  /*3ad0*/  FFMA.FTZ R74, R3, R6, R74 ;  /* 0x00000006034a7223 */ /* 0x000fe2000001004a */
[----:B------:R-:W-:Y:S02]  /*3ae0*/  HADD2.F32 R7, -RZ, R45.H1_H1 ;  /* 0x3000002dff077230 */ /* 0x000fe40000004100 */
[----:B------:R-:W-:Y:S01]  /*3af0*/  FMUL.FTZ R6, R171, R8 ;  /* 0x00000008ab067220 */ /* 0x000fe20000410000 */
[----:B------:R-:W-:-:S02]  /*3b00*/  HADD2.F32 R14, -RZ, R10.H0_H0 ;  /* 0x2000000aff0e7230 */ /* 0x000fc40000004100 */
[----:B------:R-:W-:Y:S01]  /*3b10*/  FADD.FTZ R8, -R220, R225 ;  /* 0x000000e1dc087221 */ /* 0x000fe20000010100 */
[--C-:B------:R-:W-:Y:S02]  /*3b20*/  HADD2.F32 R159, -RZ, R11.reuse.H0_H0 ;  /* 0x2000000bff9f7230 */ /* 0x100fe40000004100 */
[----:B------:R-:W-:Y:S01]  /*3b30*/  FMUL.FTZ R5, R7, R12 ;  /* 0x0000000c07057220 */ /* 0x000fe20000410000 */
[----:B------:R-:W-:Y:S02]  /*3b40*/  HADD2.F32 R156, -RZ, R11.H1_H1 ;  /* 0x3000000bff9c7230 */ /* 0x000fe40000004100 */
[----:B------:R-:W-:Y:S01]  /*3b50*/  FMUL.FTZ R7, R171, R8 ;  /* 0x00000008ab077220 */ /* 0x000fe20000410000 */
[----:B------:R-:W-:Y:S02]  /*3b60*/  HADD2.F32 R9, -RZ, R46.H0_H0 ;  /* 0x2000002eff097230 */ /* 0x000fe40000004100 */
[----:B------:R-:W-:Y:S01]  /*3b70*/  FADD.FTZ R226, R226, R165 ;  /* 0x000000a5e2e27221 */ /* 0x000fe20000010000 */
[----:B------:R-:W-:-:S02]  /*3b80*/  HADD2.F32 R158, -RZ, R10.H1_H1 ;  /* 0x3000000aff9e7230 */ /* 0x000fc40000004100 */
[----:B------:R-:W-:Y:S01]  /*3b90*/  FADD.FTZ R10, -R220, R227 ;  /* 0x000000e3dc0a7221 */ /* 0x000fe20000010100 */
[----:B------:R-:W-:Y:S02]  /*3ba0*/  HADD2.F32 R11, -RZ, R46.H1_H1 ;  /* 0x3000002eff0b7230 */ /* 0x000fe40000004100 */
[----:B------:R-:W-:Y:S01]  /*3bb0*/  FMUL.FTZ R8, R9, R14 ;  /* 0x0000000e09087220 */ /* 0x000fe20000410000 */
[----:B------:R-:W-:Y:S01]  /*3bc0*/  FADD.FTZ R115, R115, R12 ;  /* 0x0000000c73737221 */ /* 0x000fe20000010000 */
[----:B------:R-:W-:Y:S01]  /*3bd0*/  FMUL.FTZ R10, R171, R10 ;  /* 0x0000000aab0a7220 */ /* 0x000fe20000410000 */
[----:B------:R-:W-:Y:S01]  /*3be0*/  FFMA.FTZ R75, R6, R12, R75 ;  /* 0x0000000c064b7223 */ /* 0x000fe2000001004b */
[-C--:B------:R-:W-:Y:S01]  /*3bf0*/  FMUL.FTZ R9, R11, R158.reuse ;  /* 0x0000009e0b097220 */ /* 0x080fe20000410000 */
[----:B------:R-:W-:Y:S01]  /*3c00*/  FFMA.FTZ R11, R167, R165, R224 ;  /* 0x000000a5a70b7223 */ /* 0x000fe200000100e0 */
[----:B------:R-:W-:Y:S01]  /*3c10*/  FADD.FTZ R13, R226, R31 ;  /* 0x0000001fe20d7221 */ /* 0x000fe20000010000 */
[----:B------:R-:W-:Y:S01]  /*3c20*/  FADD.FTZ R117, R117, R158 ;  /* 0x0000009e75757221 */ /* 0x000fe20000010000 */
[----:B------:R-:W-:Y:S01]  /*3c30*/  FFMA.FTZ R77, R10, R158, R77 ;  /* 0x0000009e0a4d7223 */ /* 0x000fe2000001004d */
[----:B------:R-:W-:Y:S01]  /*3c40*/  FFMA.FTZ R12, R164, R31, R11 ;  /* 0x0000001fa40c7223 */ /* 0x000fe2000001000b */
        /* <DEDUP_REMOVED lines=25> */
.L_x_2317:
[----:B------:R-:W-:Y:S05]  /*3de0*/  BSYNC.RECONVERGENT B2 ;  /* 0x0000000000027941 */ /* 0x000fea0003800200 */
.L_x_2316:
[----:B------:R-:W-:-:S13]  /*3df0*/  ISETP.GE.U32.AND P5, PT, R166, 0xa0, PT ;  /* 0x000000a0a600780c */ /* 0x000fda0003fa6070 */
        /* <DEDUP_REMOVED lines=8> */
[----:B--2---:R-:W-:-:S05]  /*3e80*/  IMAD.WIDE.U32 R24, R223, 0x10, R24 ;  /* 0x00000010df187825 */ /* 0x004fca00078e0018 */
[----:B------:R0:W5:Y:S01]  /*3e90*/  LDG.E.128 R60, desc[UR6][R24.64] ;  /* 0x00000006183c7981 */ /* 0x000162000c1e1d00 */
[--C-:B---3--:R-:W-:Y:S02]  /*3ea0*/  HADD2.F32 R15, -RZ, R16.reuse.H0_H0 ;  /* 0x20000010ff0f7230 */ /* 0x108fe40000004100 */
[--C-:B------:R-:W-:Y:S02]  /*3eb0*/  HADD2.F32 R29, -RZ, R17.reuse.H0_H0 ;  /* 0x20000011ff1d7230 */ /* 0x100fe40000004100 */
[----:B------:R-:W-:Y:S02]  /*3ec0*/  HADD2.F32 R157, -RZ, R17.H1_H1 ;  /* 0x30000011ff9d7230 */ /* 0x000fe40000004100 */
[----:B------:R-:W-:Y:S02]  /*3ed0*/  HADD2.F32 R161, -RZ, R19.H0_H0 ;  /* 0x20000013ffa17230 */ /* 0x000fe40000004100 */
[----:B0-----:R-:W-:Y:S01]  /*3ee0*/  FADD.FTZ R24, -R220, R29 ;  /* 0x0000001ddc187221 */ /* 0x001fe20000010100 */
[----:B------:R-:W-:-:S02]  /*3ef0*/  HADD2.F32 R27, -RZ, R16.H1_H1 ;  /* 0x30000010ff1b7230 */ /* 0x000fc40000004100 */
[C---:B------:R-:W-:Y:S01]  /*3f00*/  FADD.FTZ R16, -R220.reuse, R15 ;  /* 0x0000000fdc107221 */ /* 0x040fe20000010100 */
[--C-:B------:R-:W-:Y:S02]  /*3f10*/  HADD2.F32 R159, -RZ, R18.reuse.H0_H0 ;  /* 0x20000012ff9f7230 */ /* 0x100fe40000004100 */
[C---:B------:R-:W-:Y:S01]  /*3f20*/  FADD.FTZ R26, -R220.reuse, R157 ;  /* 0x0000009ddc1a7221 */ /* 0x040fe20000010100 */
[----:B------:R-:W-:Y:S02]  /*3f30*/  HADD2.F32 R17, -RZ, R18.H1_H1 ;  /* 0x30000012ff117230 */ /* 0x000fe40000004100 */
[C---:B------:R-:W-:Y:S01]  /*3f40*/  FADD.FTZ R18, -R220.reuse, R27 ;  /* 0x0000001bdc127221 */ /* 0x040fe20000010100 */
[----:B------:R-:W-:Y:S02]  /*3f50*/  HADD2.F32 R19, -RZ, R19.H1_H1 ;  /* 0x30000013ff137230 */ /* 0x000fe40000004100 */
[C---:B------:R-:W-:Y:S01]  /*3f60*/  FADD.FTZ R158, -R220.reuse, R159 ;  /* 0x0000009fdc9e7221 */ /* 0x040fe20000010100 */
[C---:B------:R-:W-:Y:S01]  /*3f70*/  FADD.FTZ R228, -R220.reuse, R161 ;  /* 0x000000a1dce47221 */ /* 0x040fe20000010100 */
[----:B------:R-:W-:Y:S01]  /*3f80*/  FADD.FTZ R160, -R220, R17 ;  /* 0x00000011dca07221 */ /* 0x000fe20000010100 */
[----:B----4-:R-:W-:-:S02]  /*3f90*/  HADD2.F32 R17, -RZ, R20.H0_H0 ;  /* 0x20000014ff117230 */ /* 0x010fc40000004100 */
[----:B------:R-:W-:Y:S01]  /*3fa0*/  FADD.FTZ R30, -R220, R19 ;  /* 0x00000013dc1e7221 */ /* 0x000fe20000010100 */
[----:B------:R-:W-:Y:S02]  /*3fb0*/  HADD2.F32 R220, -RZ, R48.H0_H0 ;  /* 0x20000030ffdc7230 */ /* 0x000fe40000004100 */
[----:B-----5:R-:W-:Y:S01]  /*3fc0*/  FMUL.FTZ R15, R171, R16 ;  /* 0x00000010ab0f7220 */ /* 0x020fe20000410000 */
[----:B------:R-:W-:Y:S02]  /*3fd0*/  HADD2.F32 R20, -RZ, R20.H1_H1 ;  /* 0x30000014ff147230 */ /* 0x000fe40000004100 */
[----:B------:R-:W-:Y:S01]  /*3fe0*/  FADD.FTZ R120, R120, R17 ;  /* 0x0000001178787221 */ /* 0x000fe20000010000 */
[----:B------:R-:W-:Y:S02]  /*3ff0*/  HADD2.F32 R19, -RZ, R48.H1_H1 ;  /* 0x30000030ff137230 */ /* 0x000fe40000004100 */
[-C--:B------:R-:W-:Y:S01]  /*4000*/  FMUL.FTZ R16, R220, R17.reuse ;  /* 0x00000011dc107220 */ /* 0x080fe20000410000 */
[----:B------:R-:W-:Y:S01]  /*4010*/  FFMA.FTZ R80, R15, R17, R80 ;  /* 0x000000110f507223 */ /* 0x000fe20000010050 */
[----:B------:R-:W-:-:S02]  /*4020*/  HADD2.F32 R27, -RZ, R22.H0_H0 ;  /* 0x20000016ff1b7230 */ /* 0x000fc40000004100 */
[----:B------:R-:W-:Y:S01]  /*4030*/  FMUL.FTZ R18, R171, R18 ;  /* 0x00000012ab127220 */ /* 0x000fe20000410000 */
[----:B------:R-:W-:Y:S02]  /*4040*/  HADD2.F32 R162, -RZ, R22.H1_H1 ;  /* 0x30000016ffa27230 */ /* 0x000fe40000004100 */
[----:B------:R-:W-:Y:S01]  /*4050*/  FMUL.FTZ R17, R19, R20 ;  /* 0x0000001413117220 */ /* 0x000fe20000410000 */
[----:B------:R-:W-:Y:S02]  /*4060*/  HADD2.F32 R25, -RZ, R21.H0_H0 ;  /* 0x20000015ff197230 */ /* 0x000fe40000004100 */
[----:B------:R-:W-:Y:S01]  /*4070*/  FMUL.FTZ R19, R171, R24 ;  /* 0x00000018ab137220 */ /* 0x000fe20000410000 */
[----:B------:R-:W-:Y:S02]  /*4080*/  HADD2.F32 R22, -RZ, R49.H0_H0 ;  /* 0x20000031ff167230 */ /* 0x000fe40000004100 */
[----:B------:R-:W-:Y:S01]  /*4090*/  FADD.FTZ R121, R121, R20 ;  /* 0x0000001479797221 */ /* 0x000fe20000010000 */
[----:B------:R-:W-:-:S02]  /*40a0*/  HADD2.F32 R159, -RZ, R23.H0_H0 ;  /* 0x20000017ff9f7230 */ /* 0x000fc40000004100 */
[----:B------:R-:W-:Y:S01]  /*40b0*/  FFMA.FTZ R81, R18, R20, R81 ;  /* 0x0000001412517223 */ /* 0x000fe20000010051 */
[----:B------:R-:W-:Y:S02]  /*40c0*/  HADD2.F32 R156, -RZ, R23.H1_H1 ;  /* 0x30000017ff9c7230 */ /* 0x000fe40000004100 */
[C---:B------:R-:W-:Y:S01]  /*40d0*/  FMUL.FTZ R23, R171.reuse, R158 ;  /* 0x0000009eab177220 */ /* 0x040fe20000410000 */
[----:B------:R-:W-:Y:S02]  /*40e0*/  HADD2.F32 R24, -RZ, R50.H0_H0 ;  /* 0x20000032ff187230 */ /* 0x000fe40000004100 */
[----:B------:R-:W-:Y:S01]  /*40f0*/  FMUL.FTZ R20, R22, R25 ;  /* 0x0000001916147220 */ /* 0x000fe20000410000 */
[----:B------:R-:W-:Y:S02]  /*4100*/  HADD2.F32 R28, -RZ, R21.H1_H1 ;  /* 0x30000015ff1c7230 */ /* 0x000fe40000004100 */
[----:B------:R-:W-:Y:S01]  /*4110*/  FMUL.FTZ R22, R171, R26 ;  /* 0x0000001aab167220 */ /* 0x000fe20000410000 */
[----:B------:R-:W-:-:S02]  /*4120*/  HADD2.F32 R21, -RZ, R49.H1_H1 ;  /* 0x30000031ff157230 */ /* 0x000fc40000004100 */
[-C--:B------:R-:W-:Y:S01]  /*4130*/  FMUL.FTZ R24, R24, R27.reuse ;  /* 0x0000001b18187220 */ /* 0x080fe20000410000 */
[----:B------:R-:W-:Y:S01]  /*4140*/  FADD.FTZ R124, R124, R27 ;  /* 0x0000001b7c7c7221 */ /* 0x000fe20000010000 */
[----:B------:R-:W-:Y:S01]  /*4150*/  FFMA.FTZ R84, R23, R27, R84 ;  /* 0x0000001b17547223 */ /* 0x000fe20000010054 */
[----:B------:R-:W-:Y:S01]  /*4160*/  FADD.FTZ R226, R226, R16 ;  /* 0x00000010e2e27221 */ /* 0x000fe20000010000 */
[----:B------:R-:W-:Y:S01]  /*4170*/  FFMA.FTZ R27, R15, R16, R224 ;  /* 0x000000100f1b7223 */ /* 0x000fe200000100e0 */
[-C--:B------:R-:W-:Y:S01]  /*4180*/  FMUL.FTZ R21, R21, R28.reuse ;  /* 0x0000001c15157220 */ /* 0x080fe20000410000 */
        /* <DEDUP_REMOVED lines=8> */
[----:B------:R-:W-:-:S02]  /*4210*/  HADD2.F32 R25, -RZ, R50.H1_H1 ;  /* 0x30000032ff197230 */ /* 0x000fc40000004100 */
[----:B------:R-:W-:Y:S01]  /*4220*/  FMUL.FTZ R26, R171, R160 ;  /* 0x000000a0ab1a7220 */ /* 0x000fe20000410000 */
[----:B------:R-:W-:Y:S01]  /*4230*/  FADD.FTZ R157, R158, R21 ;  /* 0x000000159e9d7221 */ /* 0x000fe20000010000 */
[----:B------:R-:W-:Y:S01]  /*4240*/  FFMA.FTZ R28, R22, R21, R27 ;  /* 0x00000015161c7223 */ /* 0x000fe2000001001b */
[--C-:B------:R-:W-:Y:S02]  /*4250*/  HADD2.F32 R220, -RZ, R51.reuse.H0_H0 ;  /* 0x20000033ffdc7230 */ /* 0x100fe40000004100 */
[----:B------:R-:W-:Y:S01]  /*4260*/  FMUL.FTZ R25, R25, R162 ;  /* 0x000000a219197220 */ /* 0x000fe20000410000 */
[----:B------:R-:W-:Y:S01]  /*4270*/  FADD.FTZ R158, R157, R24 ;  /* 0x000000189d9e7221 */ /* 0x000fe20000010000 */
[----:B------:R-:W-:Y:S01]  /*4280*/  FFMA.FTZ R157, R23, R24, R28 ;  /* 0x00000018179d7223 */ /* 0x000fe2000001001c */
[----:B------:R-:W-:Y:S02]  /*4290*/  HADD2.F32 R161, -RZ, R51.H1_H1 ;  /* 0x30000033ffa17230 */ /* 0x000fe40000004100 */
[----:B------:R-:W-:Y:S01]  /*42a0*/  FMUL.FTZ R29, R171, R228 ;  /* 0x000000e4ab1d7220 */ /* 0x000fe20000410000 */
[----:B------:R-:W-:Y:S01]  /*42b0*/  FMUL.FTZ R27, R220, R159 ;  /* 0x0000009fdc1b7220 */ /* 0x000fe20000410000 */
        /* <DEDUP_REMOVED lines=13> */
[----:B------:R-:W-:-:S07]  /*4390*/  FFMA.FTZ R224, R30, R28, R159 ;  /* 0x0000001c1ee07223 */ /* 0x000fce000001009f */
.L_x_2309:
[----:B------:R-:W-:Y:S05]  /*43a0*/  BSYNC.RECONVERGENT B1 ;  /* 0x0000000000017941 */ /* 0x000fea0003800200 */
.L_x_2299:
        /* <DEDUP_REMOVED lines=20> */
.L_x_2369:
        /* <DEDUP_REMOVED lines=8> */
[----:B0-----:R-:W-:Y:S02]  /*4570*/  FSEL R160, R157, RZ, !P0 ;  /* 0x000000ff9da07208 */ /* 0x001fe40004000000 */
        /* <DEDUP_REMOVED lines=39> */
[----:B------:R-:W-:-:S02]  /*47f0*/  F2FP.F16.F32.PACK_AB R156, R159, R156 ;  /* 0x0000009c9f9c723e */ /* 0x000fc400000000ff */
[----:B------:R-:W-:Y:S02]  /*4800*/  F2FP.F16.F32.PACK_AB R157, R158, R157 ;  /* 0x0000009d9e9d723e */ /* 0x000fe400000000ff */
[----:B------:R-:W-:Y:S02]  /*4810*/  F2FP.F16.F32.PACK_AB R158, R162, R225 ;  /* 0x000000e1a29e723e */ /* 0x000fe400000000ff */
[----:B------:R-:W-:Y:S01]  /*4820*/  F2FP.F16.F32.PACK_AB R159, R220, R229 ;  /* 0x000000e5dc9f723e */ /* 0x000fe200000000ff */
[----:B------:R-:W-:Y:S06]  /*4830*/  BRA `(.L_x_2324) ;  /* 0x0000000000a07947 */ /* 0x000fec0003800000 */
.L_x_2323:
        /* <DEDUP_REMOVED lines=24> */
[C---:B------:R-:W-:Y:S01]  /*49c0*/  F2FP.F16.F32.PACK_AB R130, R162.reuse, R159 ;  /* 0x0000009fa282723e */ /* 0x040fe200000000ff */
        /* <DEDUP_REMOVED lines=11> */
[----:B------:R-:W-:Y:S02]  /*4a80*/  F2FP.F16.F32.PACK_AB R159, R227, R222 ;  /* 0x000000dee39f723e */ /* 0x000fe400000000ff */
[----:B------:R-:W-:Y:S02]  /*4a90*/  F2FP.F16.F32.PACK_AB R158, R225, R220 ;  /* 0x000000dce19e723e */ /* 0x000fe400000000ff */
[----:B------:R-:W-:Y:S02]  /*4aa0*/  F2FP.F16.F32.PACK_AB R157, R223, R162 ;  /* 0x000000a2df9d723e */ /* 0x000fe400000000ff */
[----:B------:R-:W-:-:S07]  /*4ab0*/  F2FP.F16.F32.PACK_AB R156, R163, R156 ;  /* 0x0000009ca39c723e */ /* 0x000fce00000000ff */
.L_x_2324:
[----:B------:R-:W0:Y:S08]  /*4ac0*/  @P1 LDC.64 R222, c[0x0][0x478] ;  /* 0x00011e00ffde1b82 */ /* 0x000e300000000a00 */
[----:B------:R-:W1:Y:S01]  /*4ad0*/  LDC.64 R162, c[0x0][0x468] ;  /* 0x00011a00ffa27b82 */ /* 0x000e620000000a00 */
[----:B0-----:R-:W-:-:S05]  /*4ae0*/  @P1 IMAD.WIDE.U32 R222, R170, 0x10, R222 ;  /* 0x00000010aade1825 */ /* 0x001fca00078e00de */
[----:B------:R0:W-:Y:S01]  /*4af0*/  @P1 STG.E.128 desc[UR6][R222.64], R128 ;  /* 0x00000080de001986 */ /* 0x0001e2000c101d06 */
[C---:B-1----:R-:W-:Y:S01]  /*4b00*/  IMAD.WIDE.U32 R162, R170.reuse, 0x10, R162 ;  /* 0x00000010aaa27825 */ /* 0x042fe200078e00a2 */
[----:B------:R-:W-:-:S04]  /*4b10*/  IADD3 R170, PT, PT, R170, 0x20, RZ ;  /* 0x00000020aaaa7810 */ /* 0x000fc80007ffe0ff */
[----:B------:R0:W-:Y:S03]  /*4b20*/  STG.E.128 desc[UR6][R162.64], R156 ;  /* 0x0000009ca2007986 */ /* 0x0001e6000c101d06 */
.L_x_2322:
[----:B------:R-:W-:Y:S05]  /*4b30*/  BSYNC.RECONVERGENT B2 ;  /* 0x0000000000027941 */ /* 0x000fea0003800200 */
.L_x_2321:
[----:B------:R-:W-:Y:S04]  /*4b40*/  BSSY.RECONVERGENT B2, `(.L_x_2325) ;  /* 0x0000059000027945 */ /* 0x000fe80003800200 */
[----:B------:R-:W-:Y:S05]  /*4b50*/  @!P2 BRA `(.L_x_2326) ;  /* 0x00000004005ca947 */ /* 0x000fea0003800000 */
[----:B------:R-:W-:-:S04]  /*4b60*/  ISETP.NE.U32.AND P1, PT, RZ, UR12, PT ;  /* 0x0000000cff007c0c */ /* 0x000fc8000bf25070 */
[----:B------:R-:W-:-:S13]  /*4b70*/  ISETP.NE.AND.EX P1, PT, RZ, UR13, PT, P1 ;  /* 0x0000000dff007c0c */ /* 0x000fda000bf25310 */
[----:B------:R-:W-:Y:S05]  /*4b80*/  @!P1 BRA `(.L_x_2327) ;  /* 0x0000000000a49947 */ /* 0x000fea0003800000 */
[-CC-:B0-----:R-:W-:Y:S01]  /*4b90*/  FFMA.FTZ R156, R197, R161.reuse, R160.reuse ;  /* 0x000000a1c59c7223 */ /* 0x181fe200000100a0 */
        /* <DEDUP_REMOVED lines=38> */
[----:B------:R-:W-:Y:S01]  /*4e00*/  F2FP.F16.F32.PACK_AB R156, R163, R156 ;  /* 0x0000009ca39c723e */ /* 0x000fe200000000ff */
[----:B------:R-:W-:Y:S06]  /*4e10*/  BRA `(.L_x_2328) ;  /* 0x0000000000907947 */ /* 0x000fec0003800000 */
.L_x_2327:
        /* <DEDUP_REMOVED lines=35> */
[----:B------:R-:W-:-:S07]  /*5050*/  F2FP.F16.F32.PACK_AB R159, R220, R229 ;  /* 0x000000e5dc9f723e */ /* 0x000fce00000000ff */
.L_x_2328:
[----:B------:R-:W0:Y:S08]  /*5060*/  @P1 LDC.64 R222, c[0x0][0x478] ;  /* 0x00011e00ffde1b82 */ /* 0x000e300000000a00 */
[----:B------:R-:W1:Y:S01]  /*5070*/  LDC.64 R162, c[0x0][0x468] ;  /* 0x00011a00ffa27b82 */ /* 0x000e620000000a00 */
[----:B0-----:R-:W-:-:S05]  /*5080*/  @P1 IMAD.WIDE.U32 R222, R170, 0x10, R222 ;  /* 0x00000010aade1825 */ /* 0x001fca00078e00de */
[----:B------:R2:W-:Y:S01]  /*5090*/  @P1 STG.E.128 desc[UR6][R222.64], R128 ;  /* 0x00000080de001986 */ /* 0x0005e2000c101d06 */
[C---:B-1----:R-:W-:Y:S01]  /*50a0*/  IMAD.WIDE.U32 R162, R170.reuse, 0x10, R162 ;  /* 0x00000010aaa27825 */ /* 0x042fe200078e00a2 */
[----:B------:R-:W-:-:S04]  /*50b0*/  IADD3 R170, PT, PT, R170, 0x20, RZ ;  /* 0x00000020aaaa7810 */ /* 0x000fc80007ffe0ff */
[----:B------:R2:W-:Y:S03]  /*50c0*/  STG.E.128 desc[UR6][R162.64], R156 ;  /* 0x0000009ca2007986 */ /* 0x0005e6000c101d06 */
.L_x_2326:
[----:B------:R-:W-:Y:S05]  /*50d0*/  BSYNC.RECONVERGENT B2 ;  /* 0x0000000000027941 */ /* 0x000fea0003800200 */
.L_x_2325:
[----:B------:R-:W-:Y:S04]  /*50e0*/  BSSY.RECONVERGENT B2, `(.L_x_2329) ;  /* 0x0000059000027945 */ /* 0x000fe80003800200 */
[----:B------:R-:W-:Y:S05]  /*50f0*/  @!P3 BRA `(.L_x_2330) ;  /* 0x00000004005cb947 */ /* 0x000fea0003800000 */
[----:B------:R-:W-:-:S04]  /*5100*/  ISETP.NE.U32.AND P1, PT, RZ, UR12, PT ;  /* 0x0000000cff007c0c */ /* 0x000fc8000bf25070 */
[----:B------:R-:W-:-:S13]  /*5110*/  ISETP.NE.AND.EX P1, PT, RZ, UR13, PT, P1 ;  /* 0x0000000dff007c0c */ /* 0x000fda000bf25310 */
[----:B------:R-:W-:Y:S05]  /*5120*/  @!P1 BRA `(.L_x_2331) ;  /* 0x0000000000a49947 */ /* 0x000fea0003800000 */
[-CC-:B0-2---:R-:W-:Y:S01]  /*5130*/  FFMA.FTZ R162, R174, R161.reuse, R160.reuse ;  /* 0x000000a1aea27223 */ /* 0x185fe200000100a0 */
        /* <DEDUP_REMOVED lines=40> */
.L_x_2331:
        /* <DEDUP_REMOVED lines=36> */
.L_x_2332:
[----:B------:R-:W0:Y:S08]  /*5600*/  @P1 LDC.64 R222, c[0x0][0x478] ;  /* 0x00011e00ffde1b82 */ /* 0x000e300000000a00 */
[----:B------:R-:W1:Y:S01]  /*5610*/  LDC.64 R162, c[0x0][0x468] ;  /* 0x00011a00ffa27b82 */ /* 0x000e620000000a00 */
[----:B0-----:R-:W-:-:S05]  /*5620*/  @P1 IMAD.WIDE.U32 R222, R170, 0x10, R222 ;  /* 0x00000010aade1825 */ /* 0x001fca00078e00de */
[----:B------:R3:W-:Y:S01]  /*5630*/  @P1 STG.E.128 desc[UR6][R222.64], R128 ;  /* 0x00000080de001986 */ /* 0x0007e2000c101d06 */
[C---:B-1----:R-:W-:Y:S01]  /*5640*/  IMAD.WIDE.U32 R162, R170.reuse, 0x10, R162 ;  /* 0x00000010aaa27825 */ /* 0x042fe200078e00a2 */
[----:B------:R-:W-:-:S04]  /*5650*/  IADD3 R170, PT, PT, R170, 0x20, RZ ;  /* 0x00000020aaaa7810 */ /* 0x000fc80007ffe0ff */
[----:B------:R3:W-:Y:S03]  /*5660*/  STG.E.128 desc[UR6][R162.64], R156 ;  /* 0x0000009ca2007986 */ /* 0x0007e6000c101d06 */
.L_x_2330:
[----:B------:R-:W-:Y:S05]  /*5670*/  BSYNC.RECONVERGENT B2 ;  /* 0x0000000000027941 */ /* 0x000fea0003800200 */
.L_x_2329:
[----:B------:R-:W-:Y:S04]  /*5680*/  BSSY.RECONVERGENT B2, `(.L_x_2333) ;  /* 0x0000059000027945 */ /* 0x000fe80003800200 */
[----:B------:R-:W-:Y:S05]  /*5690*/  @!P4 BRA `(.L_x_2334) ;  /* 0x00000004005cc947 */ /* 0x000fea0003800000 */
[----:B------:R-:W-:-:S04]  /*56a0*/  ISETP.NE.U32.AND P1, PT, RZ, UR12, PT ;  /* 0x0000000cff007c0c */ /* 0x000fc8000bf25070 */
[----:B------:R-:W-:-:S13]  /*56b0*/  ISETP.NE.AND.EX P1, PT, RZ, UR13, PT, P1 ;  /* 0x0000000dff007c0c */ /* 0x000fda000bf25310 */
[----:B------:R-:W-:Y:S05]  /*56c0*/  @!P1 BRA `(.L_x_2335) ;  /* 0x0000000000a49947 */ /* 0x000fea0003800000 */
[-CC-:B0-23--:R-:W-:Y:S01]  /*56d0*/  FFMA.FTZ R162, R13, R161.reuse, R160.reuse ;  /* 0x000000a10da27223 */ /* 0x18dfe200000100a0 */
        /* <DEDUP_REMOVED lines=40> */
.L_x_2335:
        /* <DEDUP_REMOVED lines=36> */
.L_x_2336:
[----:B------:R-:W0:Y:S08]  /*5ba0*/  @P1 LDC.64 R222, c[0x0][0x478] ;  /* 0x00011e00ffde1b82 */ /* 0x000e300000000a00 */
[----:B------:R-:W1:Y:S01]  /*5bb0*/  LDC.64 R162, c[0x0][0x468] ;  /* 0x00011a00ffa27b82 */ /* 0x000e620000000a00 */
[----:B0-----:R-:W-:-:S05]  /*5bc0*/  @P1 IMAD.WIDE.U32 R222, R170, 0x10, R222 ;  /* 0x00000010aade1825 */ /* 0x001fca00078e00de */
[----:B------:R4:W-:Y:S01]  /*5bd0*/  @P1 STG.E.128 desc[UR6][R222.64], R128 ;  /* 0x00000080de001986 */ /* 0x0009e2000c101d06 */
[C---:B-1----:R-:W-:Y:S01]  /*5be0*/  IMAD.WIDE.U32 R162, R170.reuse, 0x10, R162 ;  /* 0x00000010aaa27825 */ /* 0x042fe200078e00a2 */
[----:B------:R-:W-:-:S04]  /*5bf0*/  IADD3 R170, PT, PT, R170, 0x20, RZ ;  /* 0x00000020aaaa7810 */ /* 0x000fc80007ffe0ff */
[----:B------:R4:W-:Y:S03]  /*5c00*/  STG.E.128 desc[UR6][R162.64], R156 ;  /* 0x0000009ca2007986 */ /* 0x0009e6000c101d06 */
.L_x_2334:
[----:B------:R-:W-:Y:S05]  /*5c10*/  BSYNC.RECONVERGENT B2 ;  /* 0x0000000000027941 */ /* 0x000fea0003800200 */
.L_x_2333:
        /* <DEDUP_REMOVED lines=30> */
[----:B------:R-:W-:Y:S01]  /*5e00*/  F2FP.F16.F32.PACK_AB R131, R131, R161 ;  /* 0x000000a18383723e */ /* 0x000fe200000000ff */
[-C--:B------:R-:W-:Y:S01]  /*5e10*/  FMUL.FTZ R220, R161, R172.reuse ;  /* 0x000000aca1dc7220 */ /* 0x080fe20000410000 */
[C---:B------:R-:W-:Y:S01]  /*5e20*/  F2FP.F16.F32.PACK_AB R129, R156.reuse, R129 ;  /* 0x000000819c81723e */ /* 0x040fe200000000ff */
        /* <DEDUP_REMOVED lines=10> */
[----:B------:R-:W-:Y:S01]  /*5ed0*/  F2FP.F16.F32.PACK_AB R156, R161, R156 ;  /* 0x0000009ca19c723e */ /* 0x000fe200000000ff */
[----:B------:R-:W-:Y:S06]  /*5ee0*/  BRA `(.L_x_2339) ;  /* 0x0000000000907947 */ /* 0x000fec0003800000 */
.L_x_2338:
        /* <DEDUP_REMOVED lines=36> */
.L_x_2339:
[----:B------:R-:W0:Y:S08]  /*6130*/  @P1 LDC.64 R162, c[0x0][0x478] ;  /* 0x00011e00ffa21b82 */ /* 0x000e300000000a00 */
[----:B------:R-:W1:Y:S01]  /*6140*/  LDC.64 R160, c[0x0][0x468] ;  /* 0x00011a00ffa07b82 */ /* 0x000e620000000a00 */
[----:B0-----:R-:W-:-:S05]  /*6150*/  @P1 IMAD.WIDE.U32 R162, R170, 0x10, R162 ;  /* 0x00000010aaa21825 */ /* 0x001fca00078e00a2 */
[----:B------:R0:W-:Y:S01]  /*6160*/  @P1 STG.E.128 desc[UR6][R162.64], R128 ;  /* 0x00000080a2001986 */ /* 0x0001e2000c101d06 */
[----:B-1----:R-:W-:-:S05]  /*6170*/  IMAD.WIDE.U32 R160, R170, 0x10, R160 ;  /* 0x00000010aaa07825 */ /* 0x002fca00078e00a0 */
[----:B------:R0:W-:Y:S01]  /*6180*/  STG.E.128 desc[UR6][R160.64], R156 ;  /* 0x0000009ca0007986 */ /* 0x0001e2000c101d06 */
[----:B------:R-:W-:Y:S05]  /*6190*/  BRA `(.L_x_2337) ;  /* 0x0000002000807947 */ /* 0x000fea0003800000 */
.L_x_2320:
[----:B------:R-:W-:-:S04]  /*61a0*/  UISETP.NE.U32.AND UP0, UPT, UR12, URZ, UPT ;  /* 0x000000ff0c00728c */ /* 0x000fc8000bf05070 */
[----:B------:R-:W-:-:S09]  /*61b0*/  UISETP.NE.AND.EX UP0, UPT, UR13, URZ, UPT, UP0 ;  /* 0x000000ff0d00728c */ /* 0x000fd2000bf05300 */
[----:B------:R-:W-:Y:S05]  /*61c0*/  BRA.U UP0, `(.L_x_2340) ;  /* 0x0000000d00f87547 */ /* 0x000fea000b800000 */
[----:B------:R-:W-:Y:S01]  /*61d0*/  ISETP.GT.U32.AND P1, PT, R166, 0x1f, PT ;  /* 0x0000001fa600780c */ /* 0x000fe20003f24070 */
[----:B------:R-:W-:-:S12]  /*61e0*/  BSSY.RECONVERGENT B2, `(.L_x_2341) ;  /* 0x0000032000027945 */ /* 0x000fd80003800200 */
[----:B------:R-:W-:Y:S05]  /*61f0*/  @!P1 BRA `(.L_x_2342) ;  /* 0x0000000000c09947 */ /* 0x000fea0003800000 */
[-CC-:B------:R-:W-:Y:S01]  /*6200*/  FFMA.FTZ R224, R209, R161.reuse, R160.reuse ;  /* 0x000000a1d1e07223 */ /* 0x180fe200000100a0 */
[--C-:B------:R-:W-:Y:S02]  /*6210*/  HADD2.F32 R162, -RZ, R143.reuse.H0_H0 ;  /* 0x2000008fffa27230 */ /* 0x100fe40000004100 */
[-CC-:B------:R-:W-:Y:S01]  /*6220*/  FFMA.FTZ R157, R210, R161.reuse, R160.reuse ;  /* 0x000000a1d29d7223 */ /* 0x180fe200000100a0 */
[-C--:B------:R-:W-:Y:S01]  /*6230*/  FFMA.FTZ R159, R206, R161.reuse, R160 ;  /* 0x000000a1ce9f7223 */ /* 0x080fe200000100a0 */
[----:B------:R-:W-:Y:S01]  /*6240*/  FADD.FTZ R224, R207, -R224 ;  /* 0x800000e0cfe07221 */ /* 0x000fe20000010000 */
[--C-:B------:R-:W-:Y:S02]  /*6250*/  HADD2.F32 R158, -RZ, R142.reuse.H1_H1 ;  /* 0x3000008eff9e7230 */ /* 0x100fe40000004100 */
[----:B------:R-:W-:Y:S01]  /*6260*/  FFMA.FTZ R222, R213, R161, R160 ;  /* 0x000000a1d5de7223 */ /* 0x000fe200000100a0 */
[----:B------:R-:W-:Y:S02]  /*6270*/  HADD2.F32 R220, -RZ, R143.H1_H1 ;  /* 0x3000008fffdc7230 */ /* 0x000fe40000004100 */
[----:B-----5:R-:W-:Y:S01]  /*6280*/  FFMA.FTZ R231, R171, R224, R162 ;  /* 0x000000e0abe77223 */ /* 0x020fe200000100a2 */
[----:B------:R-:W-:Y:S01]  /*6290*/  FADD.FTZ R157, R208, -R157 ;  /* 0x8000009dd09d7221 */ /* 0x000fe20000010000 */
[----:B------:R-:W0:Y:S01]  /*62a0*/  LDC.64 R162, c[0x0][0x468] ;  /* 0x00011a00ffa27b82 */ /* 0x000e220000000a00 */
[----:B------:R-:W-:Y:S01]  /*62b0*/  FADD.FTZ R159, R204, -R159 ;  /* 0x8000009fcc9f7221 */ /* 0x000fe20000010000 */
[----:B------:R-:W-:-:S02]  /*62c0*/  HADD2.F32 R156, -RZ, R142.H0_H0 ;  /* 0x2000008eff9c7230 */ /* 0x000fc40000004100 */
[----:B------:R-:W-:Y:S01]  /*62d0*/  FADD.FTZ R227, R211, -R222 ;  /* 0x800000ded3e37221 */ /* 0x000fe20000010000 */
[C---:B------:R-:W-:Y:S01]  /*62e0*/  FFMA.FTZ R229, R171.reuse, R157, R158 ;  /* 0x0000009dabe57223 */ /* 0x040fe2000001009e */
[----:B------:R-:W-:Y:S01]  /*62f0*/  FFMA.FTZ R233, R171, R159, R220 ;  /* 0x0000009fabe97223 */ /* 0x000fe200000100dc */
[-CC-:B------:R-:W-:Y:S01]  /*6300*/  FFMA.FTZ R226, R217, R161.reuse, R160.reuse ;  /* 0x000000a1d9e27223 */ /* 0x180fe200000100a0 */
[-CC-:B------:R-:W-:Y:S01]  /*6310*/  FFMA.FTZ R157, R214, R161.reuse, R160.reuse ;  /* 0x000000a1d69d7223 */ /* 0x180fe200000100a0 */
[-CC-:B------:R-:W-:Y:S01]  /*6320*/  FFMA.FTZ R224, R221, R161.reuse, R160.reuse ;  /* 0x000000a1dde07223 */ /* 0x180fe200000100a0 */
[----:B------:R-:W-:Y:S01]  /*6330*/  FFMA.FTZ R159, R218, R161, R160 ;  /* 0x000000a1da9f7223 */ /* 0x000fe200000100a0 */
[----:B------:R-:W-:Y:S01]  /*6340*/  FFMA.FTZ R227, R171, R227, R156 ;  /* 0x000000e3abe37223 */ /* 0x000fe2000001009c */
[--C-:B------:R-:W-:Y:S02]  /*6350*/  HADD2.F32 R220, -RZ, R141.reuse.H0_H0 ;  /* 0x2000008dffdc7230 */ /* 0x100fe40000004100 */
[----:B------:R-:W-:Y:S01]  /*6360*/  FADD.FTZ R223, R215, -R226 ;  /* 0x800000e2d7df7221 */ /* 0x000fe20000010000 */
[----:B------:R-:W-:-:S02]  /*6370*/  HADD2.F32 R222, -RZ, R141.H1_H1 ;  /* 0x3000008dffde7230 */ /* 0x000fc40000004100 */
[----:B------:R-:W-:Y:S01]  /*6380*/  FADD.FTZ R225, R212, -R157 ;  /* 0x8000009dd4e17221 */ /* 0x000fe20000010000 */
[--C-:B------:R-:W-:Y:S02]  /*6390*/  HADD2.F32 R156, -RZ, R140.reuse.H0_H0 ;  /* 0x2000008cff9c7230 */ /* 0x100fe40000004100 */
[----:B------:R-:W-:Y:S01]  /*63a0*/  FADD.FTZ R157, R219, -R224 ;  /* 0x800000e0db9d7221 */ /* 0x000fe20000010000 */
[----:B------:R-:W-:Y:S02]  /*63b0*/  HADD2.F32 R158, -RZ, R140.H1_H1 ;  /* 0x3000008cff9e7230 */ /* 0x000fe40000004100 */
[----:B------:R-:W-:Y:S01]  /*63c0*/  FADD.FTZ R159, R216, -R159 ;  /* 0x8000009fd89f7221 */ /* 0x000fe20000010000 */
[C---:B------:R-:W-:Y:S01]  /*63d0*/  FFMA.FTZ R223, R171.reuse, R223, R220 ;  /* 0x000000dfabdf7223 */ /* 0x040fe200000100dc */
[C---:B------:R-:W-:Y:S01]  /*63e0*/  FFMA.FTZ R225, R171.reuse, R225, R222 ;  /* 0x000000e1abe17223 */ /* 0x040fe200000100de */
[C---:B------:R-:W-:Y:S01]  /*63f0*/  FFMA.FTZ R157, R171.reuse, R157, R156 ;  /* 0x0000009dab9d7223 */ /* 0x040fe2000001009c */
[----:B------:R-:W-:Y:S01]  /*6400*/  FFMA.FTZ R159, R171, R159, R158 ;  /* 0x0000009fab9f7223 */ /* 0x000fe2000001009e */
        /* <DEDUP_REMOVED lines=8> */
[----:B------:R-:W-:Y:S01]  /*6490*/  F2FP.F16.F32.PACK_AB R159, R222, R231 ;  /* 0x000000e7de9f723e */ /* 0x000fe200000000ff */
[----:B0-----:R-:W-:Y:S01]  /*64a0*/  IMAD.WIDE.U32 R162, R170, 0x10, R162 ;  /* 0x00000010aaa27825 */ /* 0x001fe200078e00a2 */
[----:B------:R-:W-:-:S02]  /*64b0*/  F2FP.F16.F32.PACK_AB R158, R229, R158 ;  /* 0x0000009ee59e723e */ /* 0x000fc400000000ff */
[----:B------:R-:W-:Y:S02]  /*64c0*/  F2FP.F16.F32.PACK_AB R157, R225, R220 ;  /* 0x000000dce19d723e */ /* 0x000fe400000000ff */
[----:B------:R-:W-:Y:S02]  /*64d0*/  F2FP.F16.F32.PACK_AB R156, R223, R156 ;  /* 0x0000009cdf9c723e */ /* 0x000fe400000000ff */
[----:B------:R-:W-:-:S03]  /*64e0*/  IADD3 R170, PT, PT, R170, 0x20, RZ ;  /* 0x00000020aaaa7810 */ /* 0x000fc60007ffe0ff */
[----:B------:R0:W-:Y:S04]  /*64f0*/  STG.E.128 desc[UR6][R162.64], R156 ;  /* 0x0000009ca2007986 */ /* 0x0001e8000c101d06 */
.L_x_2342:
[----:B------:R-:W-:Y:S05]  /*6500*/  BSYNC.RECONVERGENT B2 ;  /* 0x0000000000027941 */ /* 0x000fea0003800200 */
.L_x_2341:
[----:B------:R-:W-:Y:S04]  /*6510*/  BSSY.RECONVERGENT B2, `(.L_x_2343) ;  /* 0x0000032000027945 */ /* 0x000fe80003800200 */
[----:B------:R-:W-:Y:S05]  /*6520*/  @!P2 BRA `(.L_x_2344) ;  /* 0x0000000000c0a947 */ /* 0x000fea0003800000 */
[-CC-:B------:R-:W-:Y:S01]  /*6530*/  FFMA.FTZ R224, R193, R161.reuse, R160.reuse ;  /* 0x000000a1c1e07223 */ /* 0x180fe200000100a0 */
[--C-:B0-----:R-:W-:Y:S02]  /*6540*/  HADD2.F32 R162, -RZ, R147.reuse.H0_H0 ;  /* 0x20000093ffa27230 */ /* 0x101fe40000004100 */
        /* <DEDUP_REMOVED lines=46> */
.L_x_2344:
[----:B------:R-:W-:Y:S05]  /*6830*/  BSYNC.RECONVERGENT B2 ;  /* 0x0000000000027941 */ /* 0x000fea0003800200 */
.L_x_2343:
[----:B------:R-:W-:Y:S04]  /*6840*/  BSSY.RECONVERGENT B2, `(.L_x_2345) ;  /* 0x0000032000027945 */ /* 0x000fe80003800200 */
[----:B------:R-:W-:Y:S05]  /*6850*/  @!P3 BRA `(.L_x_2346) ;  /* 0x0000000000c0b947 */ /* 0x000fea0003800000 */
[-CC-:B------:R-:W-:Y:S01]  /*6860*/  FFMA.FTZ R224, R177, R161.reuse, R160.reuse ;  /* 0x000000a1b1e07223 */ /* 0x180fe200000100a0 */
[--C-:B01----:R-:W-:Y:S02]  /*6870*/  HADD2.F32 R162, -RZ, R151.reuse.H0_H0 ;  /* 0x20000097ffa27230 */ /* 0x103fe40000004100 */
[-CC-:B------:R-:W-:Y:S01]  /*6880*/  FFMA.FTZ R157, R178, R161.reuse, R160.reuse ;  /* 0x000000a1b29d7223 */ /* 0x180fe200000100a0 */
[-C--:B------:R-:W-:Y:S01]  /*6890*/  FFMA.FTZ R226, R174, R161.reuse, R160 ;  /* 0x000000a1aee27223 */ /* 0x080fe200000100a0 */
[----:B------:R-:W-:Y:S01]  /*68a0*/  FADD.FTZ R224, R175, -R224 ;  /* 0x800000e0afe07221 */ /* 0x000fe20000010000 */
[--C-:B------:R-:W-:Y:S02]  /*68b0*/  HADD2.F32 R158, -RZ, R150.reuse.H1_H1 ;  /* 0x30000096ff9e7230 */ /* 0x100fe40000004100 */
[----:B------:R-:W-:Y:S01]  /*68c0*/  FFMA.FTZ R222, R181, R161, R160 ;  /* 0x000000a1b5de7223 */ /* 0x000fe200000100a0 */
[----:B------:R-:W-:Y:S01]  /*68d0*/  FADD.FTZ R157, R176, -R157 ;  /* 0x8000009db09d7221 */ /* 0x000fe20000010000 */
[----:B-----5:R-:W-:Y:S01]  /*68e0*/  FFMA.FTZ R231, R171, R224, R162 ;  /* 0x000000e0abe77223 */ /* 0x020fe200000100a2 */
[----:B------:R-:W-:Y:S01]  /*68f0*/  HADD2.F32 R220, -RZ, R151.H1_H1 ;  /* 0x30000097ffdc7230 */ /* 0x000fe20000004100 */
[----:B------:R-:W0:Y:S01]  /*6900*/  LDC.64 R162, c[0x0][0x468] ;  /* 0x00011a00ffa27b82 */ /* 0x000e220000000a00 */
[----:B------:R-:W-:-:S02]  /*6910*/  HADD2.F32 R156, -RZ, R150.H0_H0 ;  /* 0x20000096ff9c7230 */ /* 0x000fc40000004100 */
[----:B------:R-:W-:Y:S01]  /*6920*/  FADD.FTZ R233, R173, -R226 ;  /* 0x800000e2ade97221 */ /* 0x000fe20000010000 */
[----:B------:R-:W-:Y:S01]  /*6930*/  FADD.FTZ R227, R179, -R222 ;  /* 0x800000deb3e37221 */ /* 0x000fe20000010000 */
[----:B------:R-:W-:Y:S01]  /*6940*/  FFMA.FTZ R229, R171, R157, R158 ;  /* 0x0000009dabe57223 */ /* 0x000fe2000001009e */
[-CC-:B------:R-:W-:Y:S01]  /*6950*/  FFMA.FTZ R226, R185, R161.reuse, R160.reuse ;  /* 0x000000a1b9e27223 */ /* 0x180fe200000100a0 */
[-CC-:B------:R-:W-:Y:S01]  /*6960*/  FFMA.FTZ R157, R182, R161.reuse, R160.reuse ;  /* 0x000000a1b69d7223 */ /* 0x180fe200000100a0 */
[-CC-:B------:R-:W-:Y:S01]  /*6970*/  FFMA.FTZ R224, R189, R161.reuse, R160.reuse ;  /* 0x000000a1bde07223 */ /* 0x180fe200000100a0 */
[----:B------:R-:W-:Y:S01]  /*6980*/  FFMA.FTZ R159, R186, R161, R160 ;  /* 0x000000a1ba9f7223 */ /* 0x000fe200000100a0 */
[C---:B------:R-:W-:Y:S01]  /*6990*/  FFMA.FTZ R233, R171.reuse, R233, R220 ;  /* 0x000000e9abe97223 */ /* 0x040fe200000100dc */
        /* <DEDUP_REMOVED lines=28> */
.L_x_2346:
[----:B------:R-:W-:Y:S05]  /*6b60*/  BSYNC.RECONVERGENT B2 ;  /* 0x0000000000027941 */ /* 0x000fea0003800200 */
.L_x_2345:
[----:B------:R-:W-:Y:S04]  /*6b70*/  BSSY.RECONVERGENT B2, `(.L_x_2347) ;  /* 0x0000032000027945 */ /* 0x000fe80003800200 */
[----:B------:R-:W-:Y:S05]  /*6b80*/  @!P4 BRA `(.L_x_2348) ;  /* 0x0000000000c0c947 */ /* 0x000fea0003800000 */
[-CC-:B------:R-:W-:Y:S01]  /*6b90*/  FFMA.FTZ R224, R13, R161.reuse, R160.reuse ;  /* 0x000000a10de07223 */ /* 0x180fe200000100a0 */
[--C-:B012---:R-:W-:Y:S02]  /*6ba0*/  HADD2.F32 R162, -RZ, R155.reuse.H0_H0 ;  /* 0x2000009bffa27230 */ /* 0x107fe40000004100 */
[-CC-:B------:R-:W-:Y:S01]  /*6bb0*/  FFMA.FTZ R157, R7, R161.reuse, R160.reuse ;  /* 0x000000a1079d7223 */ /* 0x180fe200000100a0 */
[-C--:B------:R-:W-:Y:S01]  /*6bc0*/  FFMA.FTZ R159, R14, R161.reuse, R160 ;  /* 0x000000a10e9f7223 */ /* 0x080fe200000100a0 */
[----:B------:R-:W-:Y:S01]  /*6bd0*/  FADD.FTZ R224, R11, -R224 ;  /* 0x800000e00be07221 */ /* 0x000fe20000010000 */
[--C-:B------:R-:W-:Y:S02]  /*6be0*/  HADD2.F32 R156, -RZ, R154.reuse.H0_H0 ;  /* 0x2000009aff9c7230 */ /* 0x100fe40000004100 */
[----:B------:R-:W-:Y:S01]  /*6bf0*/  FFMA.FTZ R222, R10, R161, R160 ;  /* 0x000000a10ade7223 */ /* 0x000fe200000100a0 */
[----:B------:R-:W-:Y:S01]  /*6c00*/  FADD.FTZ R157, R8, -R157 ;  /* 0x8000009d089d7221 */ /* 0x000fe20000010000 */
[----:B-----5:R-:W-:Y:S01]  /*6c10*/  FFMA.FTZ R231, R171, R224, R162 ;  /* 0x000000e0abe77223 */ /* 0x020fe200000100a2 */
[----:B------:R-:W-:Y:S01]  /*6c20*/  HADD2.F32 R220, -RZ, R155.H1_H1 ;  /* 0x3000009bffdc7230 */ /* 0x000fe20000004100 */
[----:B------:R-:W0:Y:S01]  /*6c30*/  LDC.64 R162, c[0x0][0x468] ;  /* 0x00011a00ffa27b82 */ /* 0x000e220000000a00 */
[----:B------:R-:W-:-:S02]  /*6c40*/  HADD2.F32 R158, -RZ, R154.H1_H1 ;  /* 0x3000009aff9e7230 */ /* 0x000fc40000004100 */
        /* <DEDUP_REMOVED lines=36> */
.L_x_2348:
[----:B------:R-:W-:Y:S05]  /*6e90*/  BSYNC.RECONVERGENT B2 ;  /* 0x0000000000027941 */ /* 0x000fea0003800200 */
.L_x_2347:
[----:B------:R-:W-:Y:S05]  /*6ea0*/  @!P5 BRA `(.L_x_2337) ;  /* 0x00000014003cd947 */ /* 0x000fea0003800000 */
[-CC-:B0123--:R-:W-:Y:S01]  /*6eb0*/  FFMA.FTZ R159, R30, R161.reuse, R160.reuse ;  /* 0x000000a11e9f7223 */ /* 0x18ffe200000100a0 */
[--C-:B------:R-:W-:Y:S02]  /*6ec0*/  HADD2.F32 R156, -RZ, R63.reuse.H1_H1 ;  /* 0x3000003fff9c7230 */ /* 0x100fe40000004100 */
[-CC-:B------:R-:W-:Y:S01]  /*6ed0*/  FFMA.FTZ R157, R23, R161.reuse, R160.reuse ;  /* 0x000000a1179d7223 */ /* 0x180fe200000100a0 */
[-CC-:B------:R-:W-:Y:S01]  /*6ee0*/  FFMA.FTZ R226, R29, R161.reuse, R160.reuse ;  /* 0x000000a11de27223 */ /* 0x180fe200000100a0 */
[----:B------:R-:W-:Y:S01]  /*6ef0*/  FADD.FTZ R229, R28, -R159 ;  /* 0x8000009f1ce57221 */ /* 0x000fe20000010000 */
[-CC-:B------:R-:W-:Y:S01]  /*6f00*/  FFMA.FTZ R220, R26, R161.reuse, R160.reuse ;  /* 0x000000a11adc7223 */ /* 0x180fe200000100a0 */
[----:B------:R-:W-:Y:S01]  /*6f10*/  FADD.FTZ R223, R24, -R157 ;  /* 0x8000009d18df7221 */ /* 0x000fe20000010000 */
[----:B------:R-:W-:Y:S01]  /*6f20*/  FFMA.FTZ R163, R19, R161, R160 ;  /* 0x000000a113a37223 */ /* 0x000fe200000100a0 */
[----:B-----5:R-:W-:Y:S01]  /*6f30*/  FFMA.FTZ R229, R171, R229, R156 ;  /* 0x000000e5abe57223 */ /* 0x020fe2000001009c */
[-CC-:B------:R-:W-:Y:S01]  /*6f40*/  FFMA.FTZ R224, R22, R161.reuse, R160.reuse ;  /* 0x000000a116e07223 */ /* 0x180fe200000100a0 */
[----:B------:R-:W0:Y:S01]  /*6f50*/  LDC.64 R156, c[0x0][0x468] ;  /* 0x00011a00ff9c7b82 */ /* 0x000e220000000a00 */
[-CC-:B------:R-:W-:Y:S01]  /*6f60*/  FFMA.FTZ R159, R15, R161.reuse, R160.reuse ;  /* 0x000000a10f9f7223 */ /* 0x180fe200000100a0 */
[----:B------:R-:W-:Y:S01]  /*6f70*/  FFMA.FTZ R222, R18, R161, R160 ;  /* 0x000000a112de7223 */ /* 0x000fe200000100a0 */
[----:B------:R-:W-:-:S02]  /*6f80*/  HADD2.F32 R162, -RZ, R63.H0_H0 ;  /* 0x2000003fffa27230 */ /* 0x000fc40000004100 */
[----:B------:R-:W-:Y:S01]  /*6f90*/  FADD.FTZ R226, R27, -R226 ;  /* 0x800000e21be27221 */ /* 0x000fe20000010000 */
[--C-:B------:R-:W-:Y:S02]  /*6fa0*/  HADD2.F32 R158, -RZ, R62.reuse.H0_H0 ;  /* 0x2000003eff9e7230 */ /* 0x100fe40000004100 */
[----:B------:R-:W-:Y:S01]  /*6fb0*/  FADD.FTZ R225, R25, -R220 ;  /* 0x800000dc19e17221 */ /* 0x000fe20000010000 */
[----:B------:R-:W-:Y:S02]  /*6fc0*/  HADD2.F32 R160, -RZ, R62.H1_H1 ;  /* 0x3000003effa07230 */ /* 0x000fe40000004100 */
[C---:B------:R-:W-:Y:S01]  /*6fd0*/  FFMA.FTZ R227, R171.reuse, R226, R162 ;  /* 0x000000e2abe37223 */ /* 0x040fe200000100a2 */
[--C-:B------:R-:W-:Y:S02]  /*6fe0*/  HADD2.F32 R162, -RZ, R61.reuse.H0_H0 ;  /* 0x2000003dffa27230 */ /* 0x100fe40000004100 */
[----:B------:R-:W-:Y:S01]  /*6ff0*/  FFMA.FTZ R223, R171, R223, R158 ;  /* 0x000000dfabdf7223 */ /* 0x000fe2000001009e */
[----:B------:R-:W-:-:S02]  /*7000*/  HADD2.F32 R220, -RZ, R61.H1_H1 ;  /* 0x3000003dffdc7230 */ /* 0x000fc40000004100 */
[----:B------:R-:W-:Y:S01]  /*7010*/  FFMA.FTZ R225, R171, R225, R160 ;  /* 0x000000e1abe17223 */ /* 0x000fe200000100a0 */
[--C-:B------:R-:W-:Y:S02]  /*7020*/  HADD2.F32 R158, -RZ, R60.reuse.H0_H0 ;  /* 0x2000003cff9e7230 */ /* 0x100fe40000004100 */
[----:B------:R-:W-:Y:S01]  /*7030*/  FADD.FTZ R161, R20, -R163 ;  /* 0x800000a314a17221 */ /* 0x000fe20000010000 */
[----:B------:R-:W-:Y:S02]  /*7040*/  HADD2.F32 R160, -RZ, R60.H1_H1 ;  /* 0x3000003cffa07230 */ /* 0x000fe40000004100 */
[----:B------:R-:W-:Y:S01]  /*7050*/  FADD.FTZ R163, R21, -R224 ;  /* 0x800000e015a37221 */ /* 0x000fe20000010000 */
[----:B------:R-:W-:Y:S01]  /*7060*/  FADD.FTZ R159, R16, -R159 ;  /* 0x8000009f109f7221 */ /* 0x000fe20000010000 */
        /* <DEDUP_REMOVED lines=14> */
[----:B------:R-:W-:-:S02]  /*7150*/  F2FP.F16.F32.PACK_AB R159, R220, R227 ;  /* 0x000000e3dc9f723e */ /* 0x000fc400000000ff */
[----:B------:R-:W-:Y:S02]  /*7160*/  F2FP.F16.F32.PACK_AB R158, R225, R158 ;  /* 0x0000009ee19e723e */ /* 0x000fe400000000ff */
[----:B------:R-:W-:Y:S02]  /*7170*/  F2FP.F16.F32.PACK_AB R157, R163, R162 ;  /* 0x000000a2a39d723e */ /* 0x000fe400000000ff */
[----:B------:R-:W-:-:S05]  /*7180*/  F2FP.F16.F32.PACK_AB R156, R161, R160 ;  /* 0x000000a0a19c723e */ /* 0x000fca00000000ff */
[----:B------:R0:W-:Y:S01]  /*7190*/  STG.E.128 desc[UR6][R170.64], R156 ;  /* 0x0000009caa007986 */ /* 0x0001e2000c101d06 */
[----:B------:R-:W-:Y:S05]  /*71a0*/  BRA `(.L_x_2337) ;  /* 0x00000010007c7947 */ /* 0x000fea0003800000 */
.L_x_2340:
[----:B------:R-:W-:Y:S04]  /*71b0*/  BSSY.RECONVERGENT B2, `(.L_x_2349) ;  /* 0x0000039000027945 */ /* 0x000fe80003800200 */
[----:B------:R-:W-:Y:S05]  /*71c0*/  @!P1 BRA `(.L_x_2350) ;  /* 0x0000000000dc9947 */ /* 0x000fea0003800000 */
[-CC-:B------:R-:W-:Y:S01]  /*71d0*/  FFMA.FTZ R128, R221, R161.reuse, R160.reuse ;  /* 0x000000a1dd807223 */ /* 0x180fe200000100a0 */
[-CC-:B------:R-:W-:Y:S01]  /*71e0*/  FFMA.FTZ R159, R214, R161.reuse, R160.reuse ;  /* 0x000000a1d69f7223 */ /* 0x180fe200000100a0 */
[----:B------:R-:W-:Y:S02]  /*71f0*/  HADD2.F32 R130, -RZ, R140.H0_H0 ;  /* 0x2000008cff827230 */ /* 0x000fe40000004100 */
[-C--:B------:R-:W-:Y:S01]  /*7200*/  FFMA.FTZ R129, R218, R161.reuse, R160 ;  /* 0x000000a1da817223 */ /* 0x080fe200000100a0 */
[--C-:B------:R-:W-:Y:S02]  /*7210*/  HADD2.F32 R163, -RZ, R141.reuse.H1_H1 ;  /* 0x3000008dffa37230 */ /* 0x100fe40000004100 */
[----:B------:R-:W-:Y:S01]  /*7220*/  FADD.FTZ R128, R219, -R128 ;  /* 0x80000080db807221 */ /* 0x000fe20000010000 */
[----:B------:R-:W-:Y:S01]  /*7230*/  FADD.FTZ R162, R212, -R159 ;  /* 0x8000009fd4a27221 */ /* 0x000fe20000010000 */
[----:B------:R-:W-:Y:S01]  /*7240*/  FFMA.FTZ R158, R217, R161, R160 ;  /* 0x000000a1d99e7223 */ /* 0x000fe200000100a0 */
[----:B------:R-:W-:Y:S01]  /*7250*/  FADD.FTZ R156, R216, -R129 ;  /* 0x80000081d89c7221 */ /* 0x000fe20000010000 */
[----:B-----5:R-:W-:Y:S01]  /*7260*/  FFMA.FTZ R129, R171, R128, R130 ;  /* 0x00000080ab817223 */ /* 0x020fe20000010082 */
[----:B------:R-:W-:-:S02]  /*7270*/  HADD2.F32 R157, -RZ, R141.H0_H0 ;  /* 0x2000008dff9d7230 */ /* 0x000fc40000004100 */
[----:B------:R-:W-:Y:S01]  /*7280*/  FFMA.FTZ R130, R171, R162, R163 ;  /* 0x000000a2ab827223 */ /* 0x000fe200000100a3 */
[----:B------:R-:W0:Y:S01]  /*7290*/  LDC.64 R222, c[0x0][0x478] ;  /* 0x00011e00ffde7b82 */ /* 0x000e220000000a00 */
[----:B------:R-:W-:Y:S01]  /*72a0*/  FADD.FTZ R158, R215, -R158 ;  /* 0x8000009ed79e7221 */ /* 0x000fe20000010000 */
[----:B------:R-:W-:Y:S02]  /*72b0*/  HADD2.F32 R131, -RZ, R140.H1_H1 ;  /* 0x3000008cff837230 */ /* 0x000fe40000004100 */
[-CC-:B------:R-:W-:Y:S01]  /*72c0*/  FFMA.FTZ R128, R213, R161.reuse, R160.reuse ;  /* 0x000000a1d5807223 */ /* 0x180fe200000100a0 */
[-CC-:B------:R-:W-:Y:S01]  /*72d0*/  FFMA.FTZ R220, R209, R161.reuse, R160.reuse ;  /* 0x000000a1d1dc7223 */ /* 0x180fe200000100a0 */
[C---:B------:R-:W-:Y:S01]  /*72e0*/  FFMA.FTZ R159, R171.reuse, R158, R157 ;  /* 0x0000009eab9f7223 */ /* 0x040fe2000001009d */
[-CC-:B------:R-:W-:Y:S01]  /*72f0*/  FFMA.FTZ R157, R210, R161.reuse, R160.reuse ;  /* 0x000000a1d29d7223 */ /* 0x180fe200000100a0 */
[----:B------:R-:W-:Y:S01]  /*7300*/  FFMA.FTZ R131, R171, R156, R131 ;  /* 0x0000009cab837223 */ /* 0x000fe20000010083 */
[----:B------:R-:W1:Y:S01]  /*7310*/  LDC.64 R162, c[0x0][0x468] ;  /* 0x00011a00ffa27b82 */ /* 0x000e620000000a00 */
[----:B------:R-:W-:Y:S01]  /*7320*/  FFMA.FTZ R225, R206, R161, R160 ;  /* 0x000000a1cee17223 */ /* 0x000fe200000100a0 */
[----:B------:R-:W-:-:S02]  /*7330*/  HADD2.F32 R156, -RZ, R142.H0_H0 ;  /* 0x2000008eff9c7230 */ /* 0x000fc40000004100 */
[----:B------:R-:W-:Y:S01]  /*7340*/  FADD.FTZ R128, R211, -R128 ;  /* 0x80000080d3807221 */ /* 0x000fe20000010000 */
[----:B------:R-:W-:Y:S02]  /*7350*/  HADD2.F32 R227, -RZ, R142.H1_H1 ;  /* 0x3000008effe37230 */ /* 0x000fe40000004100 */
        /* <DEDUP_REMOVED lines=10> */
[----:B------:R-:W-:Y:S01]  /*7400*/  F2FP.F16.F32.PACK_AB R128, R131, R129 ;  /* 0x000000818380723e */ /* 0x000fe200000000ff */
[-C--:B------:R-:W-:Y:S01]  /*7410*/  FMUL.FTZ R158, R159, R172.reuse ;  /* 0x000000ac9f9e7220 */ /* 0x080fe20000410000 */
[C---:B------:R-:W-:Y:S01]  /*7420*/  F2FP.F16.F32.PACK_AB R129, R130.reuse, R159 ;  /* 0x0000009f8281723e */ /* 0x040fe200000000ff */
[-C--:B------:R-:W-:Y:S01]  /*7430*/  FMUL.FTZ R157, R131, R172.reuse ;  /* 0x000000ac839d7220 */ /* 0x080fe20000410000 */
[-C--:B------:R-:W-:Y:S01]  /*7440*/  FMUL.FTZ R159, R130, R172.reuse ;  /* 0x000000ac829f7220 */ /* 0x080fe20000410000 */
[-C--:B------:R-:W-:Y:S01]  /*7450*/  FMUL.FTZ R220, R225, R172.reuse ;  /* 0x000000ace1dc7220 */ /* 0x080fe20000410000 */
[C---:B------:R-:W-:Y:S01]  /*7460*/  F2FP.F16.F32.PACK_AB R130, R227.reuse, R225 ;  /* 0x000000e1e382723e */ /* 0x040fe200000000ff */
[-C--:B------:R-:W-:Y:S01]  /*7470*/  FMUL.FTZ R227, R227, R172.reuse ;  /* 0x000000ace3e37220 */ /* 0x080fe20000410000 */
[-C--:B------:R-:W-:Y:S01]  /*7480*/  FMUL.FTZ R224, R229, R172.reuse ;  /* 0x000000ace5e07220 */ /* 0x080fe20000410000 */
[----:B------:R-:W-:Y:S01]  /*7490*/  FMUL.FTZ R225, R231, R172 ;  /* 0x000000ace7e17220 */ /* 0x000fe20000410000 */
[----:B------:R-:W-:Y:S01]  /*74a0*/  F2FP.F16.F32.PACK_AB R156, R157, R156 ;  /* 0x0000009c9d9c723e */ /* 0x000fe200000000ff */
[----:B0-----:R-:W-:Y:S01]  /*74b0*/  IMAD.WIDE.U32 R222, R170, 0x10, R222 ;  /* 0x00000010aade7825 */ /* 0x001fe200078e00de */
[----:B------:R-:W-:-:S02]  /*74c0*/  F2FP.F16.F32.PACK_AB R131, R231, R229 ;  /* 0x000000e5e783723e */ /* 0x000fc400000000ff */
[----:B------:R-:W-:Y:S01]  /*74d0*/  F2FP.F16.F32.PACK_AB R157, R159, R158 ;  /* 0x0000009e9f9d723e */ /* 0x000fe200000000ff */
[C---:B-1----:R-:W-:Y:S01]  /*74e0*/  IMAD.WIDE.U32 R162, R170.reuse, 0x10, R162 ;  /* 0x00000010aaa27825 */ /* 0x042fe200078e00a2 */
[----:B------:R-:W-:Y:S01]  /*74f0*/  F2FP.F16.F32.PACK_AB R158, R227, R220 ;  /* 0x000000dce39e723e */ /* 0x000fe200000000ff */
[----:B------:R0:W-:Y:S01]  /*7500*/  STG.E.128 desc[UR6][R222.64], R128 ;  /* 0x00000080de007986 */ /* 0x0001e2000c101d06 */
[----:B------:R-:W-:Y:S02]  /*7510*/  F2FP.F16.F32.PACK_AB R159, R225, R224 ;  /* 0x000000e0e19f723e */ /* 0x000fe400000000ff */
[----:B------:R-:W-:-:S03]  /*7520*/  IADD3 R170, PT, PT, R170, 0x20, RZ ;  /* 0x00000020aaaa7810 */ /* 0x000fc60007ffe0ff */
[----:B------:R0:W-:Y:S04]  /*7530*/  STG.E.128 desc[UR6][R162.64], R156 ;  /* 0x0000009ca2007986 */ /* 0x0001e8000c101d06 */
.L_x_2350:
[----:B------:R-:W-:Y:S05]  /*7540*/  BSYNC.RECONVERGENT B2 ;  /* 0x0000000000027941 */ /* 0x000fea0003800200 */
.L_x_2349:
[----:B------:R-:W-:Y:S04]  /*7550*/  BSSY.RECONVERGENT B2, `(.L_x_2351) ;  /* 0x0000039000027945 */ /* 0x000fe80003800200 */
[----:B------:R-:W-:Y:S05]  /*7560*/  @!P2 BRA `(.L_x_2352) ;  /* 0x0000000000dca947 */ /* 0x000fea0003800000 */
[-CC-:B0-----:R-:W-:Y:S01]  /*7570*/  FFMA.FTZ R128, R205, R161.reuse, R160.reuse ;  /* 0x000000a1cd807223 */ /* 0x181fe200000100a0 */
        /* <DEDUP_REMOVED lines=54> */
.L_x_2352:
[----:B------:R-:W-:Y:S05]  /*78e0*/  BSYNC.RECONVERGENT B2 ;  /* 0x0000000000027941 */ /* 0x000fea0003800200 */
.L_x_2351:
[----:B------:R-:W-:Y:S04]  /*78f0*/  BSSY.RECONVERGENT B2, `(.L_x_2353) ;  /* 0x0000039000027945 */ /* 0x000fe80003800200 */
[----:B------:R-:W-:Y:S05]  /*7900*/  @!P3 BRA `(.L_x_2354) ;  /* 0x0000000000dcb947 */ /* 0x000fea0003800000 */
[-CC-:B01----:R-:W-:Y:S01]  /*7910*/  FFMA.FTZ R128, R189, R161.reuse, R160.reuse ;  /* 0x000000a1bd807223 */ /* 0x183fe200000100a0 */
        /* <DEDUP_REMOVED lines=54> */
.L_x_2354:
[----:B------:R-:W-:Y:S05]  /*7c80*/  BSYNC.RECONVERGENT B2 ;  /* 0x0000000000027941 */ /* 0x000fea0003800200 */
.L_x_2353:
[----:B------:R-:W-:Y:S04]  /*7c90*/  BSSY.RECONVERGENT B2, `(.L_x_2355) ;  /* 0x0000039000027945 */ /* 0x000fe80003800200 */
[----:B------:R-:W-:Y:S05]  /*7ca0*/  @!P4 BRA `(.L_x_2356) ;  /* 0x0000000000dcc947 */ /* 0x000fea0003800000 */
[-CC-:B012---:R-:W-:Y:S01]  /*7cb0*/  FFMA.FTZ R128, R167, R161.reuse, R160.reuse ;  /* 0x000000a1a7807223 */ /* 0x187fe200000100a0 */
[-CC-:B------:R-:W-:Y:S01]  /*7cc0*/  FFMA.FTZ R162, R6, R161.reuse, R160.reuse ;  /* 0x000000a106a27223 */ /* 0x180fe200000100a0 */
[----:B------:R-:W-:Y:S02]  /*7cd0*/  HADD2.F32 R130, -RZ, R152.H0_H0 ;  /* 0x20000098ff827230 */ /* 0x000fe40000004100 */
[-C--:B------:R-:W-:Y:S01]  /*7ce0*/  FFMA.FTZ R129, R3, R161.reuse, R160 ;  /* 0x000000a103817223 */ /* 0x080fe200000100a0 */
[--C-:B------:R-:W-:Y:S02]  /*7cf0*/  HADD2.F32 R163, -RZ, R153.reuse.H1_H1 ;  /* 0x30000099ffa37230 */ /* 0x100fe40000004100 */
[----:B------:R-:W-:Y:S01]  /*7d00*/  FADD.FTZ R128, R165, -R128 ;  /* 0x80000080a5807221 */ /* 0x000fe20000010000 */
[----:B------:R-:W-:Y:S01]  /*7d10*/  FADD.FTZ R162, R5, -R162 ;  /* 0x800000a205a27221 */ /* 0x000fe20000010000 */
[----:B------:R-:W-:Y:S01]  /*7d20*/  FADD.FTZ R158, R4, -R129 ;  /* 0x80000081049e7221 */ /* 0x000fe20000010000 */
[----:B------:R-:W-:Y:S01]  /*7d30*/  FFMA.FTZ R156, R164, R161, R160 ;  /* 0x000000a1a49c7223 */ /* 0x000fe200000100a0 */
[----:B-----5:R-:W-:Y:S01]  /*7d40*/  FFMA.FTZ R129, R171, R128, R130 ;  /* 0x00000080ab817223 */ /* 0x020fe20000010082 */
[----:B------:R-:W-:-:S02]  /*7d50*/  HADD2.F32 R157, -RZ, R153.H0_H0 ;  /* 0x20000099ff9d7230 */ /* 0x000fc40000004100 */
[----:B------:R-:W-:Y:S01]  /*7d60*/  FFMA.FTZ R130, R171, R162, R163 ;  /* 0x000000a2ab827223 */ /* 0x000fe200000100a3 */
[----:B------:R-:W0:Y:S01]  /*7d70*/  LDC.64 R222, c[0x0][0x478] ;  /* 0x00011e00ffde7b82 */ /* 0x000e220000000a00 */
[----:B------:R-:W-:Y:S02]  /*7d80*/  HADD2.F32 R131, -RZ, R152.H1_H1 ;  /* 0x30000098ff837230 */ /* 0x000fe40000004100 */
[----:B------:R-:W-:Y:S01]  /*7d90*/  FADD.FTZ R156, R31, -R156 ;  /* 0x8000009c1f9c7221 */ /* 0x000fe20000010000 */
[----:B------:R-:W-:Y:S01]  /*7da0*/  FFMA.FTZ R159, R171, R158, R157 ;  /* 0x0000009eab9f7223 */ /* 0x000fe2000001009d */
[-CC-:B------:R-:W-:Y:S01]  /*7db0*/  FFMA.FTZ R157, R7, R161.reuse, R160.reuse ;  /* 0x000000a1079d7223 */ /* 0x180fe200000100a0 */
[-CC-:B------:R-:W-:Y:S01]  /*7dc0*/  FFMA.FTZ R158, R10, R161.reuse, R160.reuse ;  /* 0x000000a10a9e7223 */ /* 0x180fe200000100a0 */
[----:B------:R-:W-:Y:S01]  /*7dd0*/  FFMA.FTZ R131, R171, R156, R131 ;  /* 0x0000009cab837223 */ /* 0x000fe20000010083 */
[-CC-:B------:R-:W-:Y:S01]  /*7de0*/  FFMA.FTZ R220, R13, R161.reuse, R160.reuse ;  /* 0x000000a10ddc7223 */ /* 0x180fe200000100a0 */
        /* <DEDUP_REMOVED lines=35> */
.L_x_2356:
[----:B------:R-:W-:Y:S05]  /*8020*/  BSYNC.RECONVERGENT B2 ;  /* 0x0000000000027941 */ /* 0x000fea0003800200 */
.L_x_2355:
[----:B------:R-:W-:Y:S05]  /*8030*/  @!P5 BRA `(.L_x_2337) ;  /* 0x0000000000d8d947 */ /* 0x000fea0003800000 */
[-CC-:B------:R-:W-:Y:S01]  /*8040*/  FFMA.FTZ R227, R30, R161.reuse, R160.reuse ;  /* 0x000000a11ee37223 */ /* 0x180fe200000100a0 */
[-CC-:B0123--:R-:W-:Y:S01]  /*8050*/  FFMA.FTZ R130, R29, R161.reuse, R160.reuse ;  /* 0x000000a11d827223 */ /* 0x18ffe200000100a0 */
[-CC-:B------:R-:W-:Y:S01]  /*8060*/  FFMA.FTZ R131, R15, R161.reuse, R160.reuse ;  /* 0x000000a10f837223 */ /* 0x180fe200000100a0 */
[-CC-:B------:R-:W-:Y:S01]  /*8070*/  FFMA.FTZ R156, R18, R161.reuse, R160.reuse ;  /* 0x000000a1129c7223 */ /* 0x180fe200000100a0 */
[-CC-:B------:R-:W-:Y:S01]  /*8080*/  FFMA.FTZ R163, R19, R161.reuse, R160.reuse ;  /* 0x000000a113a37223 */ /* 0x180fe200000100a0 */
[-CC-:B------:R-:W-:Y:S01]  /*8090*/  FFMA.FTZ R158, R22, R161.reuse, R160.reuse ;  /* 0x000000a1169e7223 */ /* 0x180fe200000100a0 */
[-CC-:B------:R-:W-:Y:S01]  /*80a0*/  FFMA.FTZ R223, R23, R161.reuse, R160.reuse ;  /* 0x000000a117df7223 */ /* 0x180fe200000100a0 */
[----:B------:R-:W-:Y:S01]  /*80b0*/  FFMA.FTZ R220, R26, R161, R160 ;  /* 0x000000a11adc7223 */ /* 0x000fe200000100a0 */
[----:B------:R-:W0:Y:S01]  /*80c0*/  LDC.64 R128, c[0x0][0x468] ;  /* 0x00011a00ff807b82 */ /* 0x000e220000000a00 */
[--C-:B------:R-:W-:Y:S02]  /*80d0*/  HADD2.F32 R159, -RZ, R60.reuse.H1_H1 ;  /* 0x3000003cff9f7230 */ /* 0x100fe40000004100 */
[----:B------:R-:W-:Y:S01]  /*80e0*/  FADD.FTZ R162, R27, -R130 ;  /* 0x800000821ba27221 */ /* 0x000fe20000010000 */
[----:B------:R-:W-:-:S02]  /*80f0*/  HADD2.F32 R157, -RZ, R60.H0_H0 ;  /* 0x2000003cff9d7230 */ /* 0x000fc40000004100 */
[----:B------:R-:W-:Y:S01]  /*8100*/  FADD.FTZ R156, R17, -R156 ;  /* 0x8000009c119c7221 */ /* 0x000fe20000010000 */
[----:B------:R-:W-:Y:S01]  /*8110*/  FADD.FTZ R130, R16, -R131 ;  /* 0x8000008310827221 */ /* 0x000fe20000010000 */
[----:B------:R-:W-:Y:S02]  /*8120*/  HADD2.F32 R225, -RZ, R63.H0_H0 ;  /* 0x2000003fffe17230 */ /* 0x000fe40000004100 */
[----:B------:R-:W-:Y:S01]  /*8130*/  FADD.FTZ R222, R28, -R227 ;  /* 0x800000e31cde7221 */ /* 0x000fe20000010000 */
[----:B------:R-:W1:Y:S01]  /*8140*/  LDC.64 R160, c[0x0][0x478] ;  /* 0x00011e00ffa07b82 */ /* 0x000e620000000a00 */
[C---:B-----5:R-:W-:Y:S01]  /*8150*/  FFMA.FTZ R159, R171.reuse, R156, R159 ;  /* 0x0000009cab9f7223 */ /* 0x060fe2000001009f */
[----:B------:R-:W-:Y:S01]  /*8160*/  FFMA.FTZ R157, R171, R130, R157 ;  /* 0x00000082ab9d7223 */ /* 0x000fe2000001009d */
[--C-:B------:R-:W-:Y:S02]  /*8170*/  HADD2.F32 R156, -RZ, R61.reuse.H0_H0 ;  /* 0x2000003dff9c7230 */ /* 0x100fe40000004100 */
[----:B------:R-:W-:Y:S01]  /*8180*/  FADD.FTZ R130, R20, -R163 ;  /* 0x800000a314827221 */ /* 0x000fe20000010000 */
[----:B------:R-:W-:-:S02]  /*8190*/  HADD2.F32 R131, -RZ, R61.H1_H1 ;  /* 0x3000003dff837230 */ /* 0x000fc40000004100 */
[----:B------:R-:W-:Y:S01]  /*81a0*/  FFMA.FTZ R229, R171, R162, R225 ;  /* 0x000000a2abe57223 */ /* 0x000fe200000100e1 */
[----:B------:R-:W-:Y:S01]  /*81b0*/  FADD.FTZ R158, R21, -R158 ;  /* 0x8000009e159e7221 */ /* 0x000fe20000010000 */
[----:B------:R-:W-:Y:S02]  /*81c0*/  HADD2.F32 R224, -RZ, R63.H1_H1 ;  /* 0x3000003fffe07230 */ /* 0x000fe40000004100 */
[----:B------:R-:W-:Y:S01]  /*81d0*/  FADD.FTZ R162, R24, -R223 ;  /* 0x800000df18a27221 */ /* 0x000fe20000010000 */
[--C-:B------:R-:W-:Y:S02]  /*81e0*/  HADD2.F32 R225, -RZ, R62.reuse.H0_H0 ;  /* 0x2000003effe17230 */ /* 0x100fe40000004100 */
[----:B------:R-:W-:Y:S01]  /*81f0*/  FADD.FTZ R220, R25, -R220 ;  /* 0x800000dc19dc7221 */ /* 0x000fe20000010000 */
[----:B------:R-:W-:Y:S02]  /*8200*/  HADD2.F32 R227, -RZ, R62.H1_H1 ;  /* 0x3000003effe37230 */ /* 0x000fe40000004100 */
[C---:B------:R-:W-:Y:S01]  /*8210*/  FFMA.FTZ R163, R171.reuse, R130, R156 ;  /* 0x00000082aba37223 */ /* 0x040fe2000001009c */
        /* <DEDUP_REMOVED lines=9> */
[----:B------:R-:W-:Y:S01]  /*82b0*/  FMUL.FTZ R223, R220, R172 ;  /* 0x000000acdcdf7220 */ /* 0x000fe20000410000 */
[----:B-1----:R-:W-:Y:S01]  /*82c0*/  IMAD.WIDE.U32 R160, R170, 0x10, R160 ;  /* 0x00000010aaa07825 */ /* 0x002fe200078e00a0 */
[----:B------:R-:W-:-:S03]  /*82d0*/  F2FP.F16.F32.PACK_AB R131, R224, R229 ;  /* 0x000000e5e083723e */ /* 0x000fc600000000ff */
[----:B0-----:R-:W-:Y:S01]  /*82e0*/  IMAD.WIDE.U32 R170, R170, 0x10, R128 ;  /* 0x00000010aaaa7825 */ /* 0x001fe200078e0080 */
[----:B------:R-:W-:-:S03]  /*82f0*/  F2FP.F16.F32.PACK_AB R128, R159, R157 ;  /* 0x0000009d9f80723e */ /* 0x000fc600000000ff */
[-C--:B------:R-:W-:Y:S01]  /*8300*/  FMUL.FTZ R157, R159, R172.reuse ;  /* 0x000000ac9f9d7220 */ /* 0x080fe20000410000 */
[C---:B------:R-:W-:Y:S01]  /*8310*/  F2FP.F16.F32.PACK_AB R129, R130.reuse, R163 ;  /* 0x000000a38281723e */ /* 0x040fe200000000ff */
[----:B------:R-:W-:Y:S01]  /*8320*/  FMUL.FTZ R163, R130, R172 ;  /* 0x000000ac82a37220 */ /* 0x000fe20000410000 */
[----:B------:R-:W-:Y:S02]  /*8330*/  F2FP.F16.F32.PACK_AB R130, R220, R225 ;  /* 0x000000e1dc82723e */ /* 0x000fe400000000ff */
[----:B------:R-:W-:Y:S02]  /*8340*/  F2FP.F16.F32.PACK_AB R156, R157, R156 ;  /* 0x0000009c9d9c723e */ /* 0x000fe400000000ff */
[----:B------:R-:W-:Y:S01]  /*8350*/  F2FP.F16.F32.PACK_AB R157, R163, R158 ;  /* 0x0000009ea39d723e */ /* 0x000fe200000000ff */
[----:B------:R0:W-:Y:S01]  /*8360*/  STG.E.128 desc[UR6][R160.64], R128 ;  /* 0x00000080a0007986 */ /* 0x0001e2000c101d06 */
[----:B------:R-:W-:Y:S02]  /*8370*/  F2FP.F16.F32.PACK_AB R159, R227, R222 ;  /* 0x000000dee39f723e */ /* 0x000fe400000000ff */
[----:B------:R-:W-:-:S05]  /*8380*/  F2FP.F16.F32.PACK_AB R158, R223, R162 ;  /* 0x000000a2df9e723e */ /* 0x000fca00000000ff */
[----:B------:R0:W-:Y:S02]  /*8390*/  STG.E.128 desc[UR6][R170.64], R156 ;  /* 0x0000009caa007986 */ /* 0x0001e4000c101d06 */
.L_x_2337:
[----:B------:R-:W-:Y:S05]  /*83a0*/  BSYNC.RECONVERGENT B1 ;  /* 0x0000000000017941 */ /* 0x000fea0003800200 */
.L_x_2319:
[----:B01234-:R-:W0:Y:S02]  /*83b0*/  LDC.64 R156, c[0x0][0x380] ;  /* 0x0000e000ff9c7b82 */ /* 0x01fe240000000a00 */
[----:B0-----:R-:W-:-:S04]  /*83c0*/  LEA R169, R156, R169, 0x2 ;  /* 0x000000a99ca97211 */ /* 0x001fc800078e10ff */
[----:B------:R-:W-:-:S13]  /*83d0*/  ISETP.GE.AND P1, PT, R169, R157, PT ;  /* 0x0000009da900720c */ /* 0x000fda0003f26270 */
[----:B------:R-:W-:Y:S05]  /*83e0*/  @!P1 BRA `(.L_x_2357) ;  /* 0xffffff8400109947 */ /* 0x000fea000383ffff */
.L_x_2298:
[----:B------:R-:W-:Y:S05]  /*83f0*/  BSYNC B0 ;  /* 0x0000000000007941 */ /* 0x000fea0003800000 */
.L_x_2297:
        /* <DEDUP_REMOVED lines=29> */
[----:B------:R-:W3:Y:S04]  /*85d0*/  LDS R4, [R6+0x200] ;  /* 0x0002000006047984 */ /* 0x000ee80000000800 */
[----:B------:R-:W4:Y:S04]  /*85e0*/  LDS R15, [R6+0x1600] ;  /* 0x00160000060f7984 */ /* 0x000f280000000800 */
[----:B------:R-:W2:Y:S04]  /*85f0*/  LDS R5, [R6+0x400] ;  /* 0x0004000006057984 */ /* 0x000ea80000000800 */
[----:B------:R-:W2:Y:S04]  /*8600*/  LDS R16, [R6+0x1800] ;  /* 0x0018000006107984 */ /* 0x000ea80000000800 */
[----:B------:R-:W2:Y:S04]  /*8610*/  LDS R7, [R6+0x600] ;  /* 0x0006000006077984 */ /* 0x000ea80000000800 */
[----:B------:R-:W2:Y:S04]  /*8620*/  LDS R18, [R6+0x1a00] ;  /* 0x001a000006127984 */ /* 0x000ea80000000800 */
[----:B------:R-:W2:Y:S04]  /*8630*/  LDS R8, [R6+0x800] ;  /* 0x0008000006087984 */ /* 0x000ea80000000800 */
[----:B------:R-:W2:Y:S04]  /*8640*/  LDS R17, [R6+0x1c00] ;  /* 0x001c000006117984 */ /* 0x000ea80000000800 */
[----:B------:R-:W2:Y:S01]  /*8650*/  LDS R9, [R6+0xa00] ;  /* 0x000a000006097984 */ /* 0x000ea20000000800 */
[----:B0-----:R-:W-:-:S03]  /*8660*/  FADD.FTZ R3, RZ, R3 ;  /* 0x00000003ff037221 */ /* 0x001fc60000010000 */
[----:B------:R-:W0:Y:S01]  /*8670*/  LDS R20, [R6+0x1e00] ;  /* 0x001e000006147984 */ /* 0x000e220000000800 */
[----:B-1----:R-:W-:-:S03]  /*8680*/  FADD.FTZ R3, R3, R14 ;  /* 0x0000000e03037221 */ /* 0x002fc60000010000 */
[----:B------:R-:W1:Y:S01]  /*8690*/  LDS R10, [R6+0xc00] ;  /* 0x000c0000060a7984 */ /* 0x000e620000000800 */
[----:B---3--:R-:W-:-:S03]  /*86a0*/  FADD.FTZ R4, RZ, R4 ;  /* 0x00000004ff047221 */ /* 0x008fc60000010000 */
[----:B------:R-:W3:Y:S01]  /*86b0*/  LDS R19, [R6+0x2000] ;  /* 0x0020000006137984 */ /* 0x000ee20000000800 */
[----:B----4-:R-:W-:-:S03]  /*86c0*/  FADD.FTZ R4, R4, R15 ;  /* 0x0000000f04047221 */ /* 0x010fc60000010000 */
[----:B------:R-:W4:Y:S01]  /*86d0*/  LDS R11, [R6+0xe00] ;  /* 0x000e0000060b7984 */ /* 0x000f220000000800 */
[----:B--2---:R-:W-:-:S03]  /*86e0*/  FADD.FTZ R5, RZ, R5 ;  /* 0x00000005ff057221 */ /* 0x004fc60000010000 */
[----:B------:R-:W2:Y:S01]  /*86f0*/  LDS R22, [R6+0x2200] ;  /* 0x0022000006167984 */ /* 0x000ea20000000800 */
[----:B------:R-:W-:-:S03]  /*8700*/  FADD.FTZ R5, R5, R16 ;  /* 0x0000001005057221 */ /* 0x000fc60000010000 */
[----:B------:R-:W2:Y:S01]  /*8710*/  LDS R12, [R6+0x1000] ;  /* 0x00100000060c7984 */ /* 0x000ea20000000800 */
[----:B------:R-:W-:-:S03]  /*8720*/  FADD.FTZ R7, RZ, R7 ;  /* 0x00000007ff077221 */ /* 0x000fc60000010000 */
        /* <DEDUP_REMOVED lines=9> */
[----:B0-----:R-:W-:-:S03]  /*87c0*/  FADD.FTZ R9, R9, R20 ;  /* 0x0000001409097221 */ /* 0x001fc60000010000 */
[----:B------:R-:W0:Y:S01]  /*87d0*/  LDS R28, [R6+0x2c00] ;  /* 0x002c0000061c7984 */ /* 0x000e220000000800 */
[----:B-1----:R-:W-:-:S03]  /*87e0*/  FADD.FTZ R10, RZ, R10 ;  /* 0x0000000aff0a7221 */ /* 0x002fc60000010000 */
[----:B------:R-:W1:Y:S01]  /*87f0*/  LDS R30, [R6+0x2e00] ;  /* 0x002e0000061e7984 */ /* 0x000e620000000800 */
[----:B---3--:R-:W-:-:S03]  /*8800*/  FADD.FTZ R10, R10, R19 ;  /* 0x000000130a0a7221 */ /* 0x008fc60000010000 */
[----:B------:R-:W3:Y:S01]  /*8810*/  LDS R25, [R6+0x3000] ;  /* 0x0030000006197984 */ /* 0x000ee20000000800 */
[----:B----4-:R-:W-:-:S03]  /*8820*/  FADD.FTZ R11, RZ, R11 ;  /* 0x0000000bff0b7221 */ /* 0x010fc60000010000 */
[----:B------:R-:W4:Y:S01]  /*8830*/  LDS R32, [R6+0x3200] ;  /* 0x0032000006207984 */ /* 0x000f220000000800 */
[----:B--2---:R-:W-:-:S03]  /*8840*/  FADD.FTZ R11, R11, R22 ;  /* 0x000000160b0b7221 */ /* 0x004fc60000010000 */
        /* <DEDUP_REMOVED lines=9> */
[----:B------:R-:W-:-:S03]  /*88e0*/  FADD.FTZ R3, R3, R26 ;  /* 0x0000001a03037221 */ /* 0x000fc60000010000 */
[----:B------:R-:W2:Y:S01]  /*88f0*/  LDS R31, [R6+0x3e00] ;  /* 0x003e0000061f7984 */ /* 0x000ea20000000800 */
[----:B------:R-:W-:-:S03]  /*8900*/  FADD.FTZ R4, R4, R23 ;  /* 0x0000001704047221 */ /* 0x000fc60000010000 */
[----:B------:R-:W2:Y:S01]  /*8910*/  LDS R40, [R6+0x4000] ;  /* 0x0040000006287984 */ /* 0x000ea20000000800 */
[----:B0-----:R-:W-:-:S03]  /*8920*/  FADD.FTZ R5, R5, R28 ;  /* 0x0000001c05057221 */ /* 0x001fc60000010000 */
[----:B------:R-:W0:Y:S01]  /*8930*/  LDS R42, [R6+0x4200] ;  /* 0x00420000062a7984 */ /* 0x000e220000000800 */
[----:B-1----:R-:W-:-:S03]  /*8940*/  FADD.FTZ R7, R7, R30 ;  /* 0x0000001e07077221 */ /* 0x002fc60000010000 */
[----:B------:R-:W1:Y:S01]  /*8950*/  LDS R33, [R6+0x4400] ;  /* 0x0044000006217984 */ /* 0x000e620000000800 */
[----:B---3--:R-:W-:-:S03]  /*8960*/  FADD.FTZ R8, R8, R25 ;  /* 0x0000001908087221 */ /* 0x008fc60000010000 */
[----:B------:R-:W3:Y:S01]  /*8970*/  LDS R44, [R6+0x4600] ;  /* 0x00460000062c7984 */ /* 0x000ee20000000800 */
[----:B----4-:R-:W-:-:S03]  /*8980*/  FADD.FTZ R9, R9, R32 ;  /* 0x0000002009097221 */ /* 0x010fc60000010000 */
[----:B------:R-:W4:Y:S01]  /*8990*/  LDS R35, [R6+0x4800] ;  /* 0x0048000006237984 */ /* 0x000f220000000800 */
[----:B--2---:R-:W-:-:S03]  /*89a0*/  FADD.FTZ R10, R10, R27 ;  /* 0x0000001b0a0a7221 */ /* 0x004fc60000010000 */
[----:B------:R-:W2:Y:S01]  /*89b0*/  LDS R46, [R6+0x4a00] ;  /* 0x004a0000062e7984 */ /* 0x000ea20000000800 */
[----:B------:R-:W-:-:S03]  /*89c0*/  FADD.FTZ R11, R11, R34 ;  /* 0x000000220b0b7221 */ /* 0x000fc60000010000 */
[----:B------:R-:W2:Y:S01]  /*89d0*/  LDS R37, [R6+0x4c00] ;  /* 0x004c000006257984 */ /* 0x000ea20000000800 */
[----:B------:R-:W-:-:S03]  /*89e0*/  FADD.FTZ R12, R12, R29 ;  /* 0x0000001d0c0c7221 */ /* 0x000fc60000010000 */
[----:B------:R-:W2:Y:S01]  /*89f0*/  LDS R48, [R6+0x4e00] ;  /* 0x004e000006307984 */ /* 0x000ea20000000800 */
[----:B------:R-:W-:Y:S01]  /*8a00*/  FADD.FTZ R13, R13, R36 ;  /* 0x000000240d0d7221 */ /* 0x000fe20000010000 */
[----:B------:R-:W-:Y:S01]  /*8a10*/  BAR.SYNC.DEFER_BLOCKING 0x0 ;  /* 0x0000000000007b1d */ /* 0x000fe20000010000 */
[----:B------:R-:W-:Y:S01]  /*8a20*/  FADD.FTZ R15, R3, R38 ;  /* 0x00000026030f7221 */ /* 0x000fe20000010000 */
[----:B------:R-:W-:Y:S01]  /*8a30*/  FADD.FTZ R31, R4, R31 ;  /* 0x0000001f041f7221 */ /* 0x000fe20000010000 */
[----:B------:R-:W-:Y:S01]  /*8a40*/  FADD.FTZ R23, R5, R40 ;  /* 0x0000002805177221 */ /* 0x000fe20000010000 */
[----:B0-----:R-:W-:Y:S01]  /*8a50*/  FADD.FTZ R7, R7, R42 ;  /* 0x0000002a07077221 */ /* 0x001fe20000010000 */
[----:B-1----:R-:W-:Y:S01]  /*8a60*/  FADD.FTZ R33, R8, R33 ;  /* 0x0000002108217221 */ /* 0x002fe20000010000 */
[----:B---3--:R-:W-:Y:S01]  /*8a70*/  FADD.FTZ R9, R9, R44 ;  /* 0x0000002c09097221 */ /* 0x008fe20000010000 */
[----:B------:R-:W-:Y:S01]  /*8a80*/  STS.128 [R168], R52 ;  /* 0x00000034a8007388 */ /* 0x000fe20000000c00 */
[----:B----4-:R-:W-:-:S03]  /*8a90*/  FADD.FTZ R35, R10, R35 ;  /* 0x000000230a237221 */ /* 0x010fc60000010000 */
[----:B------:R-:W-:Y:S01]  /*8aa0*/  STS.128 [R168+0x10], R56 ;  /* 0x00001038a8007388 */ /* 0x000fe20000000c00 */
[----:B--2---:R-:W-:-:S03]  /*8ab0*/  FADD.FTZ R11, R11, R46 ;  /* 0x0000002e0b0b7221 */ /* 0x004fc60000010000 */
[----:B------:R-:W-:Y:S01]  /*8ac0*/  STS.128 [R168+0x400], R96 ;  /* 0x00040060a8007388 */ /* 0x000fe20000000c00 */
[----:B------:R-:W-:-:S03]  /*8ad0*/  FADD.FTZ R37, R12, R37 ;  /* 0x000000250c257221 */ /* 0x000fc60000010000 */
[----:B------:R-:W-:Y:S01]  /*8ae0*/  STS.128 [R168+0x410], R100 ;  /* 0x00041064a8007388 */ /* 0x000fe20000000c00 */
[----:B------:R-:W-:-:S03]  /*8af0*/  FADD.FTZ R13, R13, R48 ;  /* 0x000000300d0d7221 */ /* 0x000fc60000010000 */
[----:B------:R0:W-:Y:S04]  /*8b00*/  STS.128 [R168+0x800], R64 ;  /* 0x00080040a8007388 */ /* 0x0001e80000000c00 */
[----:B------:R-:W-:Y:S04]  /*8b10*/  STS.128 [R168+0x810], R68 ;  /* 0x00081044a8007388 */ /* 0x000fe80000000c00 */
[----:B------:R-:W-:Y:S04]  /*8b20*/  STS.128 [R168+0xc00], R72 ;  /* 0x000c0048a8007388 */ /* 0x000fe80000000c00 */
[----:B------:R-:W-:Y:S04]  /*8b30*/  STS.128 [R168+0xc10], R76 ;  /* 0x000c104ca8007388 */ /* 0x000fe80000000c00 */
[----:B------:R-:W-:Y:S01]  /*8b40*/  STS.128 [R168+0x1000], R80 ;  /* 0x00100050a8007388 */ /* 0x000fe20000000c00 */
[----:B0-----:R-:W-:-:S03]  /*8b50*/  IADD3.X R64, PT, PT, RZ, RZ, RZ, P0, !PT ;  /* 0x000000ffff407210 */ /* 0x001fc600007fe4ff */
[----:B------:R-:W-:Y:S01]  /*8b60*/  STS.128 [R168+0x1010], R84 ;  /* 0x00101054a8007388 */ /* 0x000fe20000000c00 */
[C---:B------:R-:W-:Y:S02]  /*8b70*/  SHF.L.U64.HI R64, R49.reuse, 0x2, R64 ;  /* 0x0000000231407819 */ /* 0x040fe40000010240 */
[----:B------:R-:W-:Y:S01]  /*8b80*/  SHF.L.U32 R49, R49, 0x2, RZ ;  /* 0x0000000231317819 */ /* 0x000fe200000006ff */
[----:B------:R-:W-:Y:S03]  /*8b90*/  BAR.SYNC.DEFER_BLOCKING 0x0 ;  /* 0x0000000000007b1d */ /* 0x000fe60000010000 */
[C---:B------:R-:W-:Y:S02]  /*8ba0*/  IADD3 R51, P0, PT, R49.reuse, UR18, RZ ;  /* 0x0000001231337c10 */ /* 0x040fe4000ff1e0ff */
[----:B------:R-:W-:Y:S02]  /*8bb0*/  IADD3 R49, P1, PT, R49, UR16, RZ ;  /* 0x0000001031317c10 */ /* 0x000fe4000ff3e0ff */
[----:B------:R-:W-:-:S02]  /*8bc0*/  IADD3.X R66, PT, PT, R64, UR19, RZ, P0, !PT ;  /* 0x0000001340427c10 */ /* 0x000fc400087fe4ff */
[C---:B------:R-:W-:Y:S02]  /*8bd0*/  ISETP.GE.U32.AND P0, PT, R47.reuse, 0x80, PT ;  /* 0x000000802f00780c */ /* 0x040fe40003f06070 */
[----:B------:R-:W-:Y:S02]  /*8be0*/  IADD3.X R64, PT, PT, R64, UR17, RZ, P1, !PT ;  /* 0x0000001140407c10 */ /* 0x000fe40008ffe4ff */
[----:B------:R-:W-:-:S09]  /*8bf0*/  ISETP.GE.U32.AND P1, PT, R47, 0x100, PT ;  /* 0x000001002f00780c */ /* 0x000fd20003f26070 */
[----:B------:R-:W-:Y:S01]  /*8c00*/  @P0 MOV R2, R51 ;  /* 0x0000003300020202 */ /* 0x000fe20000000f00 */
[----:B------:R-:W0:Y:S01]  /*8c10*/  LDS R39, [R6] ;  /* 0x0000000006277984 */ /* 0x000e220000000800 */
[-C--:B------:R-:W-:Y:S02]  /*8c20*/  @P0 MOV R3, R66.reuse ;  /* 0x0000004200030202 */ /* 0x080fe40000000f00 */
[----:B------:R-:W-:Y:S01]  /*8c30*/  @P0 IADD3 R51, P2, PT, R51, 0x200, RZ ;  /* 0x0000020033330810 */ /* 0x000fe20007f5e0ff */
[----:B------:R-:W1:Y:S03]  /*8c40*/  LDS R50, [R6+0x1400] ;  /* 0x0014000006327984 */ /* 0x000e660000000800 */
[----:B------:R-:W-:Y:S01]  /*8c50*/  @P0 IADD3.X R66, PT, PT, RZ, R66, RZ, P2, !PT ;  /* 0x00000042ff420210 */ /* 0x000fe200017fe4ff */
        /* <DEDUP_REMOVED lines=15> */
[----:B---3--:R-:W-:Y:S01]  /*8d50*/  FADD.FTZ R39, R39, R60 ;  /* 0x0000003c27277221 */ /* 0x008fe20000010000 */
[----:B----4-:R-:W-:Y:S02]  /*8d60*/  FADD.FTZ R41, RZ, R41 ;  /* 0x00000029ff297221 */ /* 0x010fe40000010000 */
[----:B------:R-:W-:Y:S02]  /*8d70*/  LDS R20, [R6+0x3200] ;  /* 0x0032000006147984 */ /* 0x000fe40000000800 */
[----:B------:R-:W-:Y:S02]  /*8d80*/  FADD.FTZ R41, R41, R52 ;  /* 0x0000003429297221 */ /* 0x000fe40000010000 */
[----:B------:R2:W-:Y:S01]  /*8d90*/  @P0 STG.E desc[UR6][R2.64], R39 ;  /* 0x0000002702000986 */ /* 0x0005e2000c101906 */
[----:B------:R-:W-:-:S03]  /*8da0*/  FADD.FTZ R43, RZ, R43 ;  /* 0x0000002bff2b7221 */ /* 0x000fc60000010000 */
[----:B------:R-:W-:Y:S01]  /*8db0*/  LDS R39, [R6+0x2e00] ;  /* 0x002e000006277984 */ /* 0x000fe20000000800 */
[----:B------:R-:W-:-:S03]  /*8dc0*/  FADD.FTZ R41, R41, R58 ;  /* 0x0000003a29297221 */ /* 0x000fc60000010000 */
[----:B------:R-:W-:Y:S01]  /*8dd0*/  LDS R22, [R6+0x4600] ;  /* 0x0046000006167984 */ /* 0x000fe20000000800 */
[----:B------:R-:W-:Y:S01]  /*8de0*/  FADD.FTZ R43, R43, R54 ;  /* 0x000000362b2b7221 */ /* 0x000fe20000010000 */
[----:B--2---:R-:W-:Y:S02]  /*8df0*/  @P0 MOV R2, R49 ;  /* 0x0000003100020202 */ /* 0x004fe40000000f00 */
[----:B------:R-:W2:Y:S01]  /*8e00*/  LDS R16, [R6+0xc00] ;  /* 0x000c000006107984 */ /* 0x000ea20000000800 */
[-C--:B------:R-:W-:Y:S01]  /*8e10*/  @P0 MOV R3, R64.reuse ;  /* 0x0000004000030202 */ /* 0x080fe20000000f00 */
[----:B------:R-:W-:Y:S01]  /*8e20*/  FADD.FTZ R41, R41, R62 ;  /* 0x0000003e29297221 */ /* 0x000fe20000010000 */
[----:B------:R-:W-:Y:S01]  /*8e30*/  @P0 IADD3 R49, P3, PT, R49, 0x200, RZ ;  /* 0x0000020031310810 */ /* 0x000fe20007f7e0ff */
[----:B------:R-:W3:Y:S01]  /*8e40*/  LDS R17, [R6+0x2000] ;  /* 0x0020000006117984 */ /* 0x000ee20000000800 */
[----:B------:R-:W-:Y:S02]  /*8e50*/  FADD.FTZ R0, R43, R0 ;  /* 0x000000002b007221 */ /* 0x000fe40000010000 */
[----:B------:R-:W-:Y:S01]  /*8e60*/  @P0 IADD3.X R64, PT, PT, RZ, R64, RZ, P3, !PT ;  /* 0x00000040ff400210 */ /* 0x000fe20001ffe4ff */
[----:B------:R4:W-:Y:S01]  /*8e70*/  @P0 STG.E desc[UR6][R2.64], R15 ;  /* 0x0000000f02000986 */ /* 0x0009e2000c101906 */
[----:B------:R-:W-:Y:S01]  /*8e80*/  @P1 MOV R4, R49 ;  /* 0x0000003100041202 */ /* 0x000fe20000000f00 */
[----:B0-----:R-:W-:Y:S01]  /*8e90*/  FADD.FTZ R45, R0, R45 ;  /* 0x0000002d002d7221 */ /* 0x001fe20000010000 */
[----:B------:R-:W-:Y:S01]  /*8ea0*/  @P1 IADD3 R49, P2, PT, R49, 0x200, RZ ;  /* 0x0000020031311810 */ /* 0x000fe20007f5e0ff */
[----:B------:R-:W0:Y:S01]  /*8eb0*/  LDS R0, [R6+0x600] ;  /* 0x0006000006007984 */ /* 0x000e220000000800 */
[-C--:B------:R-:W-:Y:S01]  /*8ec0*/  @P1 MOV R5, R64.reuse ;  /* 0x0000004000051202 */ /* 0x080fe20000000f00 */
[----:B-1----:R-:W-:Y:S01]  /*8ed0*/  FADD.FTZ R14, RZ, R14 ;  /* 0x0000000eff0e7221 */ /* 0x002fe20000010000 */
[----:B------:R-:W-:Y:S01]  /*8ee0*/  @P1 IADD3.X R64, PT, PT, RZ, R64, RZ, P2, !PT ;  /* 0x00000040ff401210 */ /* 0x000fe200017fe4ff */
[----:B------:R-:W-:Y:S01]  /*8ef0*/  LDS R43, [R6+0x4200] ;  /* 0x00420000062b7984 */ /* 0x000fe20000000800 */
[----:B------:R-:W-:-:S02]  /*8f00*/  ISETP.GE.U32.AND P3, PT, R47, 0x300, PT ;  /* 0x000003002f00780c */ /* 0x000fc40003f66070 */
[----:B------:R-:W-:Y:S01]  /*8f10*/  ISETP.GE.U32.AND P2, PT, R47, 0x380, PT ;  /* 0x000003802f00780c */ /* 0x000fe20003f46070 */
[----:B------:R-:W1:Y:S01]  /*8f20*/  LDS R15, [R6+0xa00] ;  /* 0x000a0000060f7984 */ /* 0x000e620000000800 */
[----:B----4-:R-:W-:Y:S02]  /*8f30*/  @P1 MOV R2, R51 ;  /* 0x0000003300021202 */ /* 0x010fe40000000f00 */
[----:B------:R-:W-:Y:S01]  /*8f40*/  @P1 IADD3 R51, P0, PT, R51, 0x200, RZ ;  /* 0x0000020033331810 */ /* 0x000fe20007f1e0ff */
[----:B------:R-:W-:Y:S01]  /*8f50*/  LDS R29, [R6+0x4800] ;  /* 0x00480000061d7984 */ /* 0x000fe20000000800 */
[-C--:B------:R-:W-:Y:S02]  /*8f60*/  @P1 MOV R3, R66.reuse ;  /* 0x0000004200031202 */ /* 0x080fe40000000f00 */
[----:B------:R-:W-:Y:S01]  /*8f70*/  @P1 IADD3.X R66, PT, PT, RZ, R66, RZ, P0, !PT ;  /* 0x00000042ff421210 */ /* 0x000fe200007fe4ff */
[----:B------:R-:W-:Y:S01]  /*8f80*/  LDS R19, [R6+0x2200] ;  /* 0x0022000006137984 */ /* 0x000fe20000000800 */
[----:B------:R-:W-:-:S03]  /*8f90*/  ISETP.GE.U32.AND P0, PT, R47, 0x200, PT ;  /* 0x000002002f00780c */ /* 0x000fc60003f06070 */
[----:B------:R4:W-:Y:S04]  /*8fa0*/  @P1 STG.E desc[UR6][R2.64], R41 ;  /* 0x0000002902001986 */ /* 0x0009e8000c101906 */
[----:B------:R-:W-:Y:S04]  /*8fb0*/  @P1 STG.E desc[UR6][R4.64], R31 ;  /* 0x0000001f04001986 */ /* 0x000fe8000c101906 */
[----:B------:R-:W1:Y:S01]  /*8fc0*/  LDS R31, [R6+0x1c00] ;  /* 0x001c0000061f7984 */ /* 0x000e620000000800 */
[----:B--2---:R-:W-:Y:S01]  /*8fd0*/  FADD.FTZ R16, RZ, R16 ;  /* 0x00000010ff107221 */ /* 0x004fe20000010000 */
[----:B----4-:R-:W-:-:S02]  /*8fe0*/  @P5 MOV R2, R51 ;  /* 0x0000003300025202 */ /* 0x010fc40000000f00 */
[----:B------:R-:W2:Y:S01]  /*8ff0*/  LDS R41, [R6+0x3000] ;  /* 0x0030000006297984 */ /* 0x000ea20000000800 */
[----:B------:R-:W-:Y:S01]  /*9000*/  @P5 MOV R3, R66 ;  /* 0x0000004200035202 */ /* 0x000fe20000000f00 */
[----:B---3--:R-:W-:Y:S01]  /*9010*/  FADD.FTZ R16, R16, R17 ;  /* 0x0000001110107221 */ /* 0x008fe20000010000 */
[----:B------:R-:W-:Y:S01]  /*9020*/  @P5 IADD3 R51, P1, PT, R51, 0x200, RZ ;  /* 0x0000020033335810 */ /* 0x000fe20007f3e0ff */
[----:B------:R-:W3:Y:S01]  /*9030*/  LDS R8, [R6+0x1000] ;  /* 0x0010000006087984 */ /* 0x000ee20000000800 */
[----:B0-----:R-:W-:-:S03]  /*9040*/  FADD.FTZ R0, RZ, R0 ;  /* 0x00000000ff007221 */ /* 0x001fc60000010000 */
[----:B------:R0:W-:Y:S01]  /*9050*/  @P5 STG.E desc[UR6][R2.64], R45 ;  /* 0x0000002d02005986 */ /* 0x0001e2000c101906 */
[----:B------:R-:W-:Y:S02]  /*9060*/  @P5 IADD3.X R66, PT, PT, RZ, R66, RZ, P1, !PT ;  /* 0x00000042ff425210 */ /* 0x000fe40000ffe4ff */
[----:B------:R-:W-:Y:S01]  /*9070*/  ISETP.GE.U32.AND P1, PT, R47, 0x400, PT ;  /* 0x000004002f00780c */ /* 0x000fe20003f26070 */
[----:B------:R-:W4:Y:S01]  /*9080*/  LDS R45, [R6+0x4400] ;  /* 0x00440000062d7984 */ /* 0x000f220000000800 */
[----:B-1----:R-:W-:-:S03]  /*9090*/  FADD.FTZ R15, RZ, R15 ;  /* 0x0000000fff0f7221 */ /* 0x002fc60000010000 */
[----:B------:R-:W-:Y:S01]  /*90a0*/  LDS R25, [R6+0x3600] ;  /* 0x0036000006197984 */ /* 0x000fe20000000800 */
[----:B------:R-:W-:Y:S01]  /*90b0*/  FADD.FTZ R15, R15, R18 ;  /* 0x000000120f0f7221 */ /* 0x000fe20000010000 */
[----:B0-----:R-:W-:Y:S02]  /*90c0*/  @P5 MOV R2, R49 ;  /* 0x0000003100025202 */ /* 0x001fe40000000f00 */
[----:B------:R-:W0:Y:S01]  /*90d0*/  LDS R21, [R6+0x2400] ;  /* 0x0024000006157984 */ /* 0x000e220000000800 */
[-C--:B------:R-:W-:Y:S01]  /*90e0*/  @P5 MOV R3, R64.reuse ;  /* 0x0000004000035202 */ /* 0x080fe20000000f00 */
[----:B------:R-:W-:Y:S01]  /*90f0*/  FADD.FTZ R15, R15, R20 ;  /* 0x000000140f0f7221 */ /* 0x000fe20000010000 */
[----:B------:R-:W-:Y:S01]  /*9100*/  @P5 IADD3 R49, P6, PT, R49, 0x200, RZ ;  /* 0x0000020031315810 */ /* 0x000fe20007fde0ff */
[----:B------:R-:W1:Y:S03]  /*9110*/  LDS R27, [R6+0x3800] ;  /* 0x00380000061b7984 */ /* 0x000e660000000800 */
[----:B------:R-:W-:Y:S01]  /*9120*/  @P5 IADD3.X R64, PT, PT, RZ, R64, RZ, P6, !PT ;  /* 0x00000040ff405210 */ /* 0x000fe200037fe4ff */
[----:B------:R3:W-:Y:S01]  /*9130*/  @P5 STG.E desc[UR6][R2.64], R23 ;  /* 0x0000001702005986 */ /* 0x0007e2000c101906 */
[----:B------:R-:W-:-:S02]  /*9140*/  @P0 MOV R4, R49 ;  /* 0x0000003100040202 */ /* 0x000fc40000000f00 */
[----:B------:R-:W-:Y:S01]  /*9150*/  @P0 MOV R5, R64 ;  /* 0x0000004000050202 */ /* 0x000fe20000000f00 */
[----:B------:R-:W1:Y:S01]  /*9160*/  LDS R23, [R6+0x1a00] ;  /* 0x001a000006177984 */ /* 0x000e620000000800 */
[----:B------:R-:W-:Y:S01]  /*9170*/  ISETP.GE.U32.AND P5, PT, R47, 0x480, PT ;  /* 0x000004802f00780c */ /* 0x000fe20003fa6070 */
[----:B------:R-:W-:Y:S02]  /*9180*/  FADD.FTZ R14, R14, R31 ;  /* 0x0000001f0e0e7221 */ /* 0x000fe40000010000 */
[----:B------:R-:W-:Y:S02]  /*9190*/  LDS R31, [R6+0x4a00] ;  /* 0x004a0000061f7984 */ /* 0x000fe40000000800 */
[----:B--2---:R-:W-:Y:S01]  /*91a0*/  FADD.FTZ R14, R14, R41 ;  /* 0x000000290e0e7221 */ /* 0x004fe20000010000 */
[----:B---3--:R-:W-:Y:S01]  /*91b0*/  @P0 MOV R2, R51 ;  /* 0x0000003300020202 */ /* 0x008fe20000000f00 */
[----:B------:R-:W-:Y:S01]  /*91c0*/  LDS R10, [R6+0x2600] ;  /* 0x00260000060a7984 */ /* 0x000fe20000000800 */
[----:B------:R-:W-:Y:S01]  /*91d0*/  @P0 IADD3 R51, P6, PT, R51, 0x200, RZ ;  /* 0x0000020033330810 */ /* 0x000fe20007fde0ff */
[----:B------:R-:W-:Y:S01]  /*91e0*/  FADD.FTZ R8, RZ, R8 ;  /* 0x00000008ff087221 */ /* 0x000fe20000010000 */
[-C--:B------:R-:W-:Y:S01]  /*91f0*/  @P0 MOV R3, R66.reuse ;  /* 0x0000004200030202 */ /* 0x080fe20000000f00 */
[----:B------:R-:W-:Y:S01]  /*9200*/  LDS R17, [R6+0x4e00] ;  /* 0x004e000006117984 */ /* 0x000fe20000000800 */
[----:B------:R-:W-:-:S02]  /*9210*/  @P0 IADD3.X R66, PT, PT, RZ, R66, RZ, P6, !PT ;  /* 0x00000042ff420210 */ /* 0x000fc400037fe4ff */
[----:B------:R-:W-:Y:S01]  /*9220*/  @P0 IADD3 R49, P6, PT, R49, 0x200, RZ ;  /* 0x0000020031310810 */ /* 0x000fe20007fde0ff */
[----:B----4-:R-:W-:-:S03]  /*9230*/  FADD.FTZ R45, R14, R45 ;  /* 0x0000002d0e2d7221 */ /* 0x010fc60000010000 */
[----:B------:R-:W-:Y:S02]  /*9240*/  @P0 IADD3.X R64, PT, PT, RZ, R64, RZ, P6, !PT ;  /* 0x00000040ff400210 */ /* 0x000fe400037fe4ff */
[----:B------:R-:W-:Y:S01]  /*9250*/  ISETP.GE.U32.AND P6, PT, R47, 0x500, PT ;  /* 0x000005002f00780c */ /* 0x000fe20003fc6070 */
[----:B0-----:R-:W-:-:S04]  /*9260*/  FADD.FTZ R8, R8, R21 ;  /* 0x0000001508087221 */ /* 0x001fc80000010000 */
[----:B-1----:R-:W-:Y:S01]  /*9270*/  FADD.FTZ R8, R8, R27 ;  /* 0x0000001b08087221 */ /* 0x002fe20000010000 */
[----:B------:R-:W-:Y:S02]  /*9280*/  FADD.FTZ R0, R0, R23 ;  /* 0x0000001700007221 */ /* 0x000fe40000010000 */
[----:B------:R-:W0:Y:S02]  /*9290*/  LDS R23, [R6+0x3400] ;  /* 0x0034000006177984 */ /* 0x000e240000000800 */
[----:B------:R-:W-:Y:S02]  /*92a0*/  FADD.FTZ R0, R0, R39 ;  /* 0x0000002700007221 */ /* 0x000fe40000010000 */
[----:B------:R-:W1:Y:S02]  /*92b0*/  LDS R39, [R6+0x4c00] ;  /* 0x004c000006277984 */ /* 0x000e640000000800 */
[----:B------:R-:W-:Y:S02]  /*92c0*/  FADD.FTZ R43, R0, R43 ;  /* 0x0000002b002b7221 */ /* 0x000fe40000010000 */
[----:B------:R-:W2:Y:S04]  /*92d0*/  LDS R0, [R6+0xe00] ;  /* 0x000e000006007984 */ /* 0x000ea80000000800 */
[----:B------:R3:W-:Y:S04]  /*92e0*/  @P0 STG.E desc[UR6][R2.64], R43 ;  /* 0x0000002b02000986 */ /* 0x0007e8000c101906 */
[----:B------:R4:W-:Y:S04]  /*92f0*/  @P0 STG.E desc[UR6][R4.64], R7 ;  /* 0x0000000704000986 */ /* 0x0009e8000c101906 */
[----:B------:R-:W2:Y:S01]  /*9300*/  LDS R7, [R6+0x1200] ;  /* 0x0012000006077984 */ /* 0x000ea20000000800 */
[----:B---3--:R-:W-:-:S02]  /*9310*/  @P4 MOV R2, R51 ;  /* 0x0000003300024202 */ /* 0x008fc40000000f00 */
[-C--:B------:R-:W-:Y:S02]  /*9320*/  @P4 MOV R3, R66.reuse ;  /* 0x0000004200034202 */ /* 0x080fe40000000f00 */
[----:B------:R-:W-:Y:S01]  /*9330*/  @P4 IADD3 R51, P0, PT, R51, 0x200, RZ ;  /* 0x0000020033334810 */ /* 0x000fe20007f1e0ff */
[----:B----4-:R-:W-:Y:S02]  /*9340*/  FADD.FTZ R5, R15, R22 ;  /* 0x000000160f057221 */ /* 0x010fe40000010000 */
[----:B------:R3:W-:Y:S01]  /*9350*/  @P4 STG.E desc[UR6][R2.64], R45 ;  /* 0x0000002d02004986 */ /* 0x0007e2000c101906 */
[----:B------:R-:W-:-:S03]  /*9360*/  @P4 IADD3.X R66, PT, PT, RZ, R66, RZ, P0, !PT ;  /* 0x00000042ff424210 */ /* 0x000fc600007fe4ff */
[----:B------:R-:W4:Y:S01]  /*9370*/  LDS R15, [R6+0x3a00] ;  /* 0x003a0000060f7984 */ /* 0x000f220000000800 */
[----:B0-----:R-:W-:Y:S01]  /*9380*/  FADD.FTZ R16, R16, R23 ;  /* 0x0000001710107221 */ /* 0x001fe20000010000 */
[----:B---3--:R-:W-:-:S03]  /*9390*/  @P4 MOV R2, R49 ;  /* 0x0000003100024202 */ /* 0x008fc60000000f00 */
[----:B------:R-:W-:Y:S01]  /*93a0*/  FADD.FTZ R29, R16, R29 ;  /* 0x0000001d101d7221 */ /* 0x000fe20000010000 */
[-C--:B------:R-:W-:Y:S01]  /*93b0*/  @P4 MOV R3, R64.reuse ;  /* 0x0000004000034202 */ /* 0x080fe20000000f00 */
[----:B-1----:R-:W-:Y:S01]  /*93c0*/  FADD.FTZ R39, R8, R39 ;  /* 0x0000002708277221 */ /* 0x002fe20000010000 */
[----:B------:R-:W-:Y:S01]  /*93d0*/  @P4 IADD3 R49, P0, PT, R49, 0x200, RZ ;  /* 0x0000020031314810 */ /* 0x000fe20007f1e0ff */
[----:B--2---:R-:W-:Y:S02]  /*93e0*/  FADD.FTZ R0, RZ, R0 ;  /* 0x00000000ff007221 */ /* 0x004fe40000010000 */
        /* <DEDUP_REMOVED lines=12> */
[----:B----4-:R-:W-:-:S04]  /*94b0*/  FADD.FTZ R10, R10, R15 ;  /* 0x0000000f0a0a7221 */ /* 0x010fc80000010000 */
        /* <DEDUP_REMOVED lines=44> */
.L_x_2318:
        /* <DEDUP_REMOVED lines=8> */
.L_x_2359:
[----:B------:R-:W-:Y:S05]  /*9800*/  BSYNC B1 ;  /* 0x0000000000017941 */ /* 0x000fea0003800000 */
.L_x_2358:
        /* <DEDUP_REMOVED lines=8> */
.L_x_2360:
[----:B------:R-:W-:Y:S01]  /*9890*/  FADD.FTZ R157, R157, R226 ;  /* 0x000000e29d9d7221 */ /* 0x000fe20000010000 */
[----:B------:R-:W-:-:S04]  /*98a0*/  HFMA2 R227, -RZ, RZ, 0, 1.1920928955078125e-07 ;  /* 0x00000002ffe37431 */ /* 0x000fc800000001ff */
[----:B------:R-:W-:Y:S02]  /*98b0*/  MOV R225, R157 ;  /* 0x0000009d00e17202 */ /* 0x000fe40000000f00 */
[----:B------:R-:W-:-:S07]  /*98c0*/  MOV R159, R223 ;  /* 0x000000df009f7202 */ /* 0x000fce0000000f00 */
[----:B------:R-:W-:Y:S05]  /*98d0*/  WARPSYNC.COLLECTIVE R220, `(.L_x_2361) ;  /* 0x00000000dc087348 */ /* 0x000fea0003c00000 */
[----:B------:R0:W1:Y:S02]  /*98e0*/  SHFL.BFLY P6, R223, R225, R227, R228 ;  /* 0x0c0000e3e1df7389 */ /* 0x00006400000c00e4 */
[----:B01----:R-:W-:Y:S05]  /*98f0*/  ENDCOLLECTIVE ;  /* 0x000000000000791b */ /* 0x003fea0003800000 */
.L_x_2361:
[----:B------:R-:W-:-:S05]  /*9900*/  FADD.FTZ R159, R159, R224 ;  /* 0x000000e09f9f7221 */ /* 0x000fca0000010000 */
[----:B------:R-:W-:Y:S02]  /*9910*/  MOV R225, R159 ;  /* 0x0000009f00e17202 */ /* 0x000fe40000000f00 */
[----:B------:R-:W-:-:S07]  /*9920*/  MOV R156, R223 ;  /* 0x000000df009c7202 */ /* 0x000fce0000000f00 */
[----:B------:R-:W-:Y:S05]  /*9930*/  WARPSYNC.COLLECTIVE R220, `(.L_x_2362) ;  /* 0x00000000dc087348 */ /* 0x000fea0003c00000 */
[----:B------:R0:W1:Y:S02]  /*9940*/  SHFL.BFLY P6, R223, R225, R227, R228 ;  /* 0x0c0000e3e1df7389 */ /* 0x00006400000c00e4 */
[----:B01----:R-:W-:Y:S05]  /*9950*/  ENDCOLLECTIVE ;  /* 0x000000000000791b */ /* 0x003fea0003800000 */
.L_x_2362:
[----:B------:R-:W-:Y:S01]  /*9960*/  FADD.FTZ R156, R157, R156 ;  /* 0x0000009c9d9c7221 */ /* 0x000fe20000010000 */
[----:B------:R-:W-:-:S04]  /*9970*/  HFMA2 R227, -RZ, RZ, 0, 2.384185791015625e-07 ;  /* 0x00000004ffe37431 */ /* 0x000fc800000001ff */
[----:B------:R-:W-:Y:S02]  /*9980*/  MOV R225, R156 ;  /* 0x0000009c00e17202 */ /* 0x000fe40000000f00 */
[----:B------:R-:W-:-:S07]  /*9990*/  MOV R158, R223 ;  /* 0x000000df009e7202 */ /* 0x000fce0000000f00 */
[----:B------:R-:W-:Y:S05]  /*99a0*/  WARPSYNC.COLLECTIVE R220, `(.L_x_2363) ;  /* 0x00000000dc087348 */ /* 0x000fea0003c00000 */
[----:B------:R0:W1:Y:S02]  /*99b0*/  SHFL.BFLY P6, R223, R225, R227, R228 ;  /* 0x0c0000e3e1df7389 */ /* 0x00006400000c00e4 */
[----:B01----:R-:W-:Y:S05]  /*99c0*/  ENDCOLLECTIVE ;  /* 0x000000000000791b */ /* 0x003fea0003800000 */
.L_x_2363:
[----:B------:R-:W-:-:S05]  /*99d0*/  FADD.FTZ R158, R159, R158 ;  /* 0x0000009e9f9e7221 */ /* 0x000fca0000010000 */
[----:B------:R-:W-:Y:S02]  /*99e0*/  MOV R225, R158 ;  /* 0x0000009e00e17202 */ /* 0x000fe40000000f00 */
[----:B------:R-:W-:-:S07]  /*99f0*/  MOV R161, R223 ;  /* 0x000000df00a17202 */ /* 0x000fce0000000f00 */
[----:B------:R-:W-:Y:S05]  /*9a00*/  WARPSYNC.COLLECTIVE R220, `(.L_x_2364) ;  /* 0x00000000dc087348 */ /* 0x000fea0003c00000 */
[----:B------:R0:W1:Y:S02]  /*9a10*/  SHFL.BFLY P6, R223, R225, R227, R228 ;  /* 0x0c0000e3e1df7389 */ /* 0x00006400000c00e4 */
[----:B01----:R-:W-:Y:S05]  /*9a20*/  ENDCOLLECTIVE ;  /* 0x000000000000791b */ /* 0x003fea0003800000 */
.L_x_2364:
[----:B------:R-:W-:Y:S01]  /*9a30*/  FADD.FTZ R161, R156, R161 ;  /* 0x000000a19ca17221 */ /* 0x000fe20000010000 */
[----:B------:R-:W-:-:S04]  /*9a40*/  HFMA2 R227, -RZ, RZ, 0, 4.76837158203125e-07 ;  /* 0x00000008ffe37431 */ /* 0x000fc800000001ff */
[----:B------:R-:W-:Y:S02]  /*9a50*/  MOV R225, R161 ;  /* 0x000000a100e17202 */ /* 0x000fe40000000f00 */
[----:B------:R-:W-:-:S07]  /*9a60*/  MOV R163, R223 ;  /* 0x000000df00a37202 */ /* 0x000fce0000000f00 */
[----:B------:R-:W-:Y:S05]  /*9a70*/  WARPSYNC.COLLECTIVE R220, `(.L_x_2365) ;  /* 0x00000000dc087348 */ /* 0x000fea0003c00000 */
[----:B------:R0:W1:Y:S02]  /*9a80*/  SHFL.BFLY P6, R223, R225, R227, R228 ;  /* 0x0c0000e3e1df7389 */ /* 0x00006400000c00e4 */
[----:B01----:R-:W-:Y:S05]  /*9a90*/  ENDCOLLECTIVE ;  /* 0x000000000000791b */ /* 0x003fea0003800000 */
.L_x_2365:
[----:B------:R-:W-:-:S05]  /*9aa0*/  FADD.FTZ R163, R158, R163 ;  /* 0x000000a39ea37221 */ /* 0x000fca0000010000 */
[----:B------:R-:W-:Y:S02]  /*9ab0*/  MOV R225, R163 ;  /* 0x000000a300e17202 */ /* 0x000fe40000000f00 */
[----:B------:R-:W-:-:S07]  /*9ac0*/  MOV R160, R223 ;  /* 0x000000df00a07202 */ /* 0x000fce0000000f00 */
[----:B------:R-:W-:Y:S05]  /*9ad0*/  WARPSYNC.COLLECTIVE R220, `(.L_x_2366) ;  /* 0x00000000dc087348 */ /* 0x000fea0003c00000 */
[----:B------:R0:W1:Y:S02]  /*9ae0*/  SHFL.BFLY P6, R223, R225, R227, R228 ;  /* 0x0c0000e3e1df7389 */ /* 0x00006400000c00e4 */
[----:B01----:R-:W-:Y:S05]  /*9af0*/  ENDCOLLECTIVE ;  /* 0x000000000000791b */ /* 0x003fea0003800000 */
.L_x_2366:
[----:B------:R-:W-:Y:S01]  /*9b00*/  FADD.FTZ R160, R161, R160 ;  /* 0x000000a0a1a07221 */ /* 0x000fe20000010000 */
[----:B------:R-:W-:-:S04]  /*9b10*/  HFMA2 R227, -RZ, RZ, 0, 9.5367431640625e-07 ;  /* 0x00000010ffe37431 */ /* 0x000fc800000001ff */
[----:B------:R-:W-:Y:S02]  /*9b20*/  MOV R225, R160 ;  /* 0x000000a000e17202 */ /* 0x000fe40000000f00 */
[----:B------:R-:W-:-:S07]  /*9b30*/  MOV R162, R223 ;  /* 0x000000df00a27202 */ /* 0x000fce0000000f00 */
[----:B------:R-:W-:Y:S05]  /*9b40*/  WARPSYNC.COLLECTIVE R220, `(.L_x_2367) ;  /* 0x00000000dc087348 */ /* 0x000fea0003c00000 */
[----:B------:R0:W1:Y:S02]  /*9b50*/  SHFL.BFLY P6, R223, R225, R227, R228 ;  /* 0x0c0000e3e1df7389 */ /* 0x00006400000c00e4 */
[----:B01----:R-:W-:Y:S05]  /*9b60*/  ENDCOLLECTIVE ;  /* 0x000000000000791b */ /* 0x003fea0003800000 */
.L_x_2367:
[----:B------:R-:W-:-:S05]  /*9b70*/  FADD.FTZ R162, R163, R162 ;  /* 0x000000a2a3a27221 */ /* 0x000fca0000010000 */
[----:B------:R-:W-:Y:S02]  /*9b80*/  MOV R225, R162 ;  /* 0x000000a200e17202 */ /* 0x000fe40000000f00 */
[----:B------:R-:W-:-:S07]  /*9b90*/  MOV R157, R223 ;  /* 0x000000df009d7202 */ /* 0x000fce0000000f00 */
[----:B------:R-:W-:Y:S05]  /*9ba0*/  WARPSYNC.COLLECTIVE R220, `(.L_x_2368) ;  /* 0x00000000dc087348 */ /* 0x000fea0003c00000 */
[----:B------:R0:W1:Y:S02]  /*9bb0*/  SHFL.BFLY P6, R223, R225, R227, R228 ;  /* 0x0c0000e3e1df7389 */ /* 0x00006400000c00e4 */
[----:B01----:R-:W-:Y:S05]  /*9bc0*/  ENDCOLLECTIVE ;  /* 0x000000000000791b */ /* 0x003fea0003800000 */
.L_x_2368:
[----:B------:R-:W-:Y:S01]  /*9bd0*/  MOV R159, R223 ;  /* 0x000000df009f7202 */ /* 0x000fe20000000f00 */
[----:B------:R-:W-:Y:S06]  /*9be0*/  BRA `(.L_x_2369) ;  /* 0xffffffa800407947 */ /* 0x000fec000383ffff */
.L_x_2370:
        /* <DEDUP_REMOVED lines=9> */
.L_x_25372:


//--------------------- .text._ZN10layer_norm13ln_bwd_kernelINS_13Kernel_traitsI6__halfS2_S2_S2_fjLj1280ELj1ELj4ELj1ELj16ENS_18Kernel_traits_baseILj1280ES2_S2_S2_S2_fjLj128EEEEELb0ELb0ELb0ELb1EEEvNS_9BwdParamsE --------------------------
	.section	.text._ZN10layer_norm13ln_bwd_kernelINS_13Kernel_traitsI6__halfS2_S2_S2_fjLj1280ELj1ELj4ELj1ELj16ENS_18Kernel_traits_baseILj1280ES2_S2_S2_S2_fjLj128EEEEELb0ELb0ELb0ELb1EEEvNS_9BwdParamsE,"ax",@progbits
	.align	128
        .global         _ZN10layer_norm13ln_bwd_kernelINS_13Kernel_traitsI6__halfS2_S2_S2_fjLj1280ELj1ELj4ELj1ELj16ENS_18Kernel_traits_baseILj1280ES2_S2_S2_S2_fjLj128EEEEELb0ELb0ELb0ELb1EEEvNS_9BwdParamsE
        .type           _ZN10layer_norm13ln_bwd_kernelINS_13Kernel_traitsI6__halfS2_S2_S2_fjLj1280ELj1ELj4ELj1ELj16ENS_18Kernel_traits_baseILj1280ES2_S2_S2_S2_fjLj128EEEEELb0ELb0ELb0ELb1EEEvNS_9BwdParamsE,@function
        .size           _ZN10layer_norm13ln_bwd_kernelINS_13Kernel_traitsI6__halfS2_S2_S2_fjLj1280ELj1ELj4ELj1ELj16ENS_18Kernel_traits_baseILj1280ES2_S2_S2_S2_fjLj128EEEEELb0ELb0ELb0ELb1EEEvNS_9BwdParamsE,(.L_x_25373 - _ZN10layer_norm13ln_bwd_kernelINS_13Kernel_traitsI6__halfS2_S2_S2_fjLj1280ELj1ELj4ELj1ELj16ENS_18Kernel_traits_baseILj1280ES2_S2_S2_S2_fjLj128EEEEELb0ELb0ELb0ELb1EEEvNS_9BwdParamsE)
        .other          _ZN10layer_norm13ln_bwd_kernelINS_13Kernel_traitsI6__halfS2_S2_S2_fjLj1280ELj1ELj4ELj1ELj16ENS_18Kernel_traits_baseILj1280ES2_S2_S2_S2_fjLj128EEEEELb0ELb0ELb0ELb1EEEvNS_9BwdParamsE,@"STO_CUDA_ENTRY STV_DEFAULT"
_ZN10layer_norm13ln_bwd_kernelINS_13Kernel_traitsI6__halfS2_S2_S2_fjLj1280ELj1ELj4ELj1ELj16ENS_18Kernel_traits_baseILj1280ES2_S2_S2_S2_fjLj128EEEEELb0ELb0ELb0ELb1EEEvNS_9BwdParamsE:
.text._ZN10layer_norm13ln_bwd_kernelINS_13Kernel_traitsI6__halfS2_S2_S2_fjLj1280ELj1ELj4ELj1ELj16ENS_18Kernel_traits_baseILj1280ES2_S2_S2_S2_fjLj128EEEEELb0ELb0ELb0ELb1EEEvNS_9BwdParamsE:
        /* <DEDUP_REMOVED lines=62> */
[----:B------:R0:W5:Y:S04]  /*03e0*/  LDG.E.128 R44, desc[UR6][R2.64+0x800] ;  /* 0x00080006022c7981 */ /* 0x000168000c1e1d00 */
[----:B------:R0:W5:Y:S04]  /*03f0*/  LDG.E.128 R48, desc[UR6][R2.64+0x600] ;  /* 0x0006000602307981 */ /* 0x000168000c1e1d00 */
[----:B------:R0:W5:Y:S04]  /*0400*/  LDG.E.128 R52, desc[UR6][R2.64+0x400] ;  /* 0x0004000602347981 */ /* 0x000168000c1e1d00 */
[----:B------:R0:W5:Y:S04]  /*0410*/  LDG.E.128 R56, desc[UR6][R2.64+0x200] ;  /* 0x0002000602387981 */ /* 0x000168000c1e1d00 */
[----:B------:R0:W5:Y:S01]  /*0420*/  LDG.E.128 R60, desc[UR6][R2.64] ;  /* 0x00000006023c7981 */ /* 0x000162000c1e1d00 */
[----:B-1----:R-:W-:Y:S01]  /*0430*/  ISETP.NE.U32.AND P0, PT, RZ, UR4, PT ;  /* 0x00000004ff007c0c */ /* 0x002fe2000bf05070 */
[----:B------:R-:W-:Y:S01]  /*0440*/  HFMA2 R130, -RZ, RZ, 0, 0 ;  /* 0x00000000ff827431 */ /* 0x000fe200000001ff */
[----:B------:R-:W-:Y:S01]  /*0450*/  BSSY B1, `(.L_x_2373) ;  /* 0x00007b2000017945 */ /* 0x000fe20003800000 */
[----:B------:R0:W-:Y:S01]  /*0460*/  STL [R1+0x24], RZ ;  /* 0x000024ff01007387 */ /* 0x0001e20000100800 */
[----:B------:R-:W-:-:S02]  /*0470*/  ISETP.NE.AND.EX P0, PT, RZ, UR5, PT, P0 ;  /* 0x00000005ff007c0c */ /* 0x000fc4000bf05300 */
[----:B------:R-:W-:Y:S02]  /*0480*/  CS2R R128, SRZ ;  /* 0x0000000000807805 */ /* 0x000fe4000001ff00 */
[----:B------:R-:W-:Y:S01]  /*0490*/  MOV R131, R0 ;  /* 0x0000000000837202 */ /* 0x000fe20000000f00 */
        /* <DEDUP_REMOVED lines=26> */
[----:B------:R-:W-:Y:S01]  /*0640*/  MOV R9, RZ ;  /* 0x000000ff00097202 */ /* 0x000fe20000000f00 */
        /* <DEDUP_REMOVED lines=30> */
.L_x_2381:
        /* <DEDUP_REMOVED lines=19> */
[----:B------:R-:W-:Y:S01]  /*0960*/  LEA.HI.SX32 R6, R6, R3, 0x1d ;  /* 0x0000000306067211 */ /* 0x000fe200078feaff */
[----:B---3--:R-:W-:Y:S01]  /*0970*/  @P0 HADD2.F32 R7, -RZ, R84.H0_H0 ;  /* 0x20000054ff070230 */ /* 0x008fe20000004100 */
[----:B----4-:R-:W-:Y:S01]  /*0980*/  FSEL R153, R2, RZ, !P2 ;  /* 0x000000ff02997208 */ /* 0x010fe20005000000 */
[----:B-1----:R-:W-:Y:S06]  /*0990*/  @P1 BRA `(.L_x_2374) ;  /* 0x00000018000c1947 */ /* 0x002fec0003800000 */
[----:B------:R-:W0:Y:S08]  /*09a0*/  LDC.64 R112, c[0x0][0x3a8] ;  /* 0x0000ea00ff707b82 */ /* 0x000e300000000a00 */
[----:B------:R-:W1:Y:S01]  /*09b0*/  LDC.64 R120, c[0x0][0x428] ;  /* 0x00010a00ff787b82 */ /* 0x000e620000000a00 */
[C---:B------:R-:W-:Y:S02]  /*09c0*/  IADD3 R4, PT, PT, R6.reuse, 0x20, RZ ;  /* 0x0000002006047810 */ /* 0x040fe40007ffe0ff */
[----:B------:R-:W-:-:S02]  /*09d0*/  IADD3 R5, PT, PT, R6, 0x80, RZ ;  /* 0x0000008006057810 */ /* 0x000fc40007ffe0ff */
[C---:B------:R-:W-:Y:S02]  /*09e0*/  IADD3 R3, PT, PT, R6.reuse, 0x40, RZ ;  /* 0x0000004006037810 */ /* 0x040fe40007ffe0ff */
[----:B------:R-:W-:Y:S01]  /*09f0*/  IADD3 R2, PT, PT, R6, 0x60, RZ ;  /* 0x0000006006027810 */ /* 0x000fe20007ffe0ff */
[----:B0-----:R-:W-:-:S04]  /*0a00*/  IMAD.WIDE.U32 R96, R4, 0x10, R112 ;  /* 0x0000001004607825 */ /* 0x001fc800078e0070 */
[----:B------:R-:W-:Y:S02]  /*0a10*/  IMAD.WIDE.U32 R84, R5, 0x10, R112 ;  /* 0x0000001005547825 */ /* 0x000fe400078e0070 */
[----:B------:R-:W2:Y:S02]  /*0a20*/  LDG.E.128 R96, desc[UR6][R96.64] ;  /* 0x0000000660607981 */ /* 0x000ea4000c1e1d00 */
[C---:B-1----:R-:W-:Y:S02]  /*0a30*/  IMAD.WIDE.U32 R92, R6.reuse, 0x10, R120 ;  /* 0x00000010065c7825 */ /* 0x042fe400078e0078 */
[----:B------:R-:W3:Y:S02]  /*0a40*/  LDG.E.128 R84, desc[UR6][R84.64] ;  /* 0x0000000654547981 */ /* 0x000ee4000c1e1d00 */
[--C-:B------:R-:W-:Y:S02]  /*0a50*/  IMAD.WIDE.U32 R88, R6, 0x10, R112.reuse ;  /* 0x0000001006587825 */ /* 0x100fe400078e0070 */
[----:B------:R-:W4:Y:S02]  /*0a60*/  LDG.E.128 R92, desc[UR6][R92.64] ;  /* 0x000000065c5c7981 */ /* 0x000f24000c1e1d00 */
[----:B------:R-:W-:-:S02]  /*0a70*/  IMAD.WIDE.U32 R104, R3, 0x10, R112 ;  /* 0x0000001003687825 */ /* 0x000fc400078e0070 */
[----:B------:R-:W3:Y:S02]  /*0a80*/  LDG.E.128 R88, desc[UR6][R88.64] ;  /* 0x0000000658587981 */ /* 0x000ee4000c1e1d00 */
[----:B------:R-:W-:Y:S02]  /*0a90*/  IMAD.WIDE.U32 R108, R3, 0x10, R120 ;  /* 0x00000010036c7825 */ /* 0x000fe400078e0078 */
[----:B------:R-:W3:Y:S02]  /*0aa0*/  LDG.E.128 R104, desc[UR6][R104.64] ;  /* 0x0000000668687981 */ /* 0x000ee4000c1e1d00 */
[----:B------:R-:W-:Y:S02]  /*0ab0*/  IMAD.WIDE.U32 R112, R2, 0x10, R112 ;  /* 0x0000001002707825 */ /* 0x000fe400078e0070 */
[----:B------:R-:W3:Y:S04]  /*0ac0*/  LDG.E.128 R108, desc[UR6][R108.64] ;  /* 0x000000066c6c7981 */ /* 0x000ee8000c1e1d00 */
[----:B------:R-:W3:Y:S01]  /*0ad0*/  LDG.E.128 R112, desc[UR6][R112.64] ;  /* 0x0000000670707981 */ /* 0x000ee2000c1e1d00 */
[----:B------:R-:W-:-:S06]  /*0ae0*/  IMAD.WIDE.U32 R100, R4, 0x10, R120 ;  /* 0x0000001004647825 */ /* 0x000fcc00078e0078 */
[----:B------:R-:W3:Y:S01]  /*0af0*/  LDG.E.128 R100, desc[UR6][R100.64] ;  /* 0x0000000664647981 */ /* 0x000ee2000c1e1d00 */
[----:B------:R-:W-:-:S06]  /*0b00*/  IMAD.WIDE.U32 R116, R2, 0x10, R120 ;  /* 0x0000001002747825 */ /* 0x000fcc00078e0078 */
[----:B------:R-:W3:Y:S01]  /*0b10*/  LDG.E.128 R116, desc[UR6][R116.64] ;  /* 0x0000000674747981 */ /* 0x000ee2000c1e1d00 */
[----:B------:R-:W-:-:S06]  /*0b20*/  IMAD.WIDE.U32 R120, R5, 0x10, R120 ;  /* 0x0000001005787825 */ /* 0x000fcc00078e0078 */
[----:B------:R-:W3:Y:S01]  /*0b30*/  LDG.E.128 R120, desc[UR6][R120.64] ;  /* 0x0000000678787981 */ /* 0x000ee2000c1e1d00 */
[----:B------:R-:W-:Y:S02]  /*0b40*/  HADD2.F32 R231, -RZ, R60.H0_H0 ;  /* 0x2000003cffe77230 */ /* 0x000fe40000004100 */
[----:B------:R-:W-:Y:S02]  /*0b50*/  HADD2.F32 R224, -RZ, R63.H1_H1 ;  /* 0x3000003fffe07230 */ /* 0x000fe40000004100 */
[----:B------:R-:W-:Y:S02]  /*0b60*/  HADD2.F32 R223, -RZ, R56.H0_H0 ;  /* 0x20000038ffdf7230 */ /* 0x000fe40000004100 */
[----:B------:R-:W-:Y:S02]  /*0b70*/  HADD2.F32 R216, -RZ, R59.H1_H1 ;  /* 0x3000003bffd87230 */ /* 0x000fe40000004100 */
[----:B------:R-:W-:Y:S02]  /*0b80*/  HADD2.F32 R215, -RZ, R52.H0_H0 ;  /* 0x20000034ffd77230 */ /* 0x000fe40000004100 */
[----:B------:R-:W-:-:S02]  /*0b90*/  HADD2.F32 R212, -RZ, R53.H1_H1 ;  /* 0x30000035ffd47230 */ /* 0x000fc40000004100 */
[----:B------:R-:W-:Y:S02]  /*0ba0*/  HADD2.F32 R211, -RZ, R54.H0_H0 ;  /* 0x20000036ffd37230 */ /* 0x000fe40000004100 */
[----:B------:R-:W-:Y:S02]  /*0bb0*/  HADD2.F32 R208, -RZ, R55.H1_H1 ;  /* 0x30000037ffd07230 */ /* 0x000fe40000004100 */
[----:B------:R-:W-:Y:S02]  /*0bc0*/  HADD2.F32 R207, -RZ, R48.H0_H0 ;  /* 0x20000030ffcf7230 */ /* 0x000fe40000004100 */
[--C-:B------:R-:W-:Y:S02]  /*0bd0*/  HADD2.F32 R205, -RZ, R49.reuse.H0_H0 ;  /* 0x20000031ffcd7230 */ /* 0x100fe40000004100 */
[----:B------:R-:W-:Y:S02]  /*0be0*/  HADD2.F32 R204, -RZ, R49.H1_H1 ;  /* 0x30000031ffcc7230 */ /* 0x000fe40000004100 */
[----:B------:R-:W-:-:S02]  /*0bf0*/  HADD2.F32 R202, -RZ, R50.H0_H0 ;  /* 0x20000032ffca7230 */ /* 0x000fc40000004100 */
[--C-:B--2---:R-:W-:Y:S02]  /*0c00*/  HADD2.F32 R154, -RZ, R96.reuse.H0_H0 ;  /* 0x20000060ff9a7230 */ /* 0x104fe40000004100 */
[----:B------:R-:W-:Y:S02]  /*0c10*/  HADD2.F32 R156, -RZ, R96.H1_H1 ;  /* 0x30000060ff9c7230 */ /* 0x000fe40000004100 */
[--C-:B----4-:R-:W-:Y:S02]  /*0c20*/  HADD2.F32 R132, -RZ, R92.reuse.H0_H0 ;  /* 0x2000005cff847230 */ /* 0x110fe40000004100 */
[----:B------:R-:W-:Y:S02]  /*0c30*/  HADD2.F32 R134, -RZ, R92.H1_H1 ;  /* 0x3000005cff867230 */ /* 0x000fe40000004100 */
[--C-:B---3--:R-:W-:Y:S02]  /*0c40*/  HADD2.F32 R0, -RZ, R88.reuse.H0_H0 ;  /* 0x20000058ff007230 */ /* 0x108fe40000004100 */
[----:B------:R-:W-:-:S02]  /*0c50*/  HADD2.F32 R88, -RZ, R88.H1_H1 ;  /* 0x30000058ff587230 */ /* 0x000fc40000004100 */
[--C-:B------:R-:W-:Y:S02]  /*0c60*/  HADD2.F32 R92, -RZ, R108.reuse.H0_H0 ;  /* 0x2000006cff5c7230 */ /* 0x100fe40000004100 */
[----:B------:R-:W-:Y:S02]  /*0c70*/  HADD2.F32 R96, -RZ, R108.H1_H1 ;  /* 0x3000006cff607230 */ /* 0x000fe40000004100 */
[--C-:B------:R-:W-:Y:S02]  /*0c80*/  HADD2.F32 R108, -RZ, R112.reuse.H0_H0 ;  /* 0x20000070ff6c7230 */ /* 0x100fe40000004100 */
[----:B------:R-:W-:Y:S02]  /*0c90*/  HADD2.F32 R112, -RZ, R112.H1_H1 ;  /* 0x30000070ff707230 */ /* 0x000fe40000004100 */
[----:B------:R-:W-:Y:S01]  /*0ca0*/  FADD.FTZ R0, -R153, R0 ;  /* 0x0000000099007221 */ /* 0x000fe20000010100 */
[--C-:B------:R-:W-:Y:S02]  /*0cb0*/  HADD2.F32 R135, -RZ, R94.reuse.H0_H0 ;  /* 0x2000005eff877230 */ /* 0x100fe40000004100 */
[----:B------:R-:W-:-:S02]  /*0cc0*/  HADD2.F32 R138, -RZ, R94.H1_H1 ;  /* 0x3000005eff8a7230 */ /* 0x000fc40000004100 */
[--C-:B------:R-:W-:Y:S02]  /*0cd0*/  HADD2.F32 R162, -RZ, R98.reuse.H0_H0 ;  /* 0x20000062ffa27230 */ /* 0x100fe40000004100 */
[----:B------:R-:W-:Y:S02]  /*0ce0*/  HADD2.F32 R180, -RZ, R98.H1_H1 ;  /* 0x30000062ffb47230 */ /* 0x000fe40000004100 */
[----:B------:R-:W-:Y:S01]  /*0cf0*/  FADD.FTZ R159, -R153, R112 ;  /* 0x00000070999f7221 */ /* 0x000fe20000010100 */
[--C-:B------:R-:W-:Y:S02]  /*0d00*/  HADD2.F32 R94, -RZ, R110.reuse.H0_H0 ;  /* 0x2000006eff5e7230 */ /* 0x100fe40000004100 */
[----:B------:R-:W-:Y:S02]  /*0d10*/  HADD2.F32 R98, -RZ, R110.H1_H1 ;  /* 0x3000006eff627230 */ /* 0x000fe40000004100 */
[----:B------:R-:W-:Y:S02]  /*0d20*/  HADD2.F32 R148, -RZ, R90.H0_H0 ;  /* 0x2000005aff947230 */ /* 0x000fe40000004100 */
[----:B------:R-:W-:-:S02]  /*0d30*/  HADD2.F32 R110, -RZ, R113.H0_H0 ;  /* 0x20000071ff6e7230 */ /* 0x000fc40000004100 */
[----:B------:R-:W-:Y:S02]  /*0d40*/  HADD2.F32 R194, -RZ, R113.H1_H1 ;  /* 0x30000071ffc27230 */ /* 0x000fe40000004100 */
[--C-:B------:R-:W-:Y:S02]  /*0d50*/  HADD2.F32 R174, -RZ, R84.reuse.H0_H0 ;  /* 0x20000054ffae7230 */ /* 0x100fe40000004100 */
[----:B------:R-:W-:Y:S02]  /*0d60*/  HADD2.F32 R172, -RZ, R84.H1_H1 ;  /* 0x30000054ffac7230 */ /* 0x000fe40000004100 */
[----:B------:R-:W-:Y:S02]  /*0d70*/  HADD2.F32 R136, -RZ, R93.H1_H1 ;  /* 0x3000005dff887230 */ /* 0x000fe40000004100 */
[----:B------:R-:W-:Y:S02]  /*0d80*/  HADD2.F32 R137, -RZ, R95.H0_H0 ;  /* 0x2000005fff897230 */ /* 0x000fe40000004100 */
[----:B------:R-:W-:-:S02]  /*0d90*/  HADD2.F32 R198, -RZ, R115.H0_H0 ;  /* 0x20000073ffc67230 */ /* 0x000fc40000004100 */
[----:B------:R-:W-:Y:S02]  /*0da0*/  HADD2.F32 R200, -RZ, R115.H1_H1 ;  /* 0x30000073ffc87230 */ /* 0x000fe40000004100 */
[----:B------:R-:W-:Y:S02]  /*0db0*/  HADD2.F32 R113, -RZ, R61.H1_H1 ;  /* 0x3000003dff717230 */ /* 0x000fe40000004100 */
[----:B------:R-:W-:Y:S02]  /*0dc0*/  HADD2.F32 R112, -RZ, R63.H0_H0 ;  /* 0x2000003fff707230 */ /* 0x000fe40000004100 */
[----:B------:R-:W-:Y:S01]  /*0dd0*/  FADD.FTZ R203, -R153, R88 ;  /* 0x0000005899cb7221 */ /* 0x000fe20000010100 */
[----:B------:R-:W-:Y:S02]  /*0de0*/  HADD2.F32 R84, -RZ, R89.H0_H0 ;  /* 0x20000059ff547230 */ /* 0x000fe40000004100 */
[----:B------:R-:W-:Y:S01]  /*0df0*/  FMUL.FTZ R231, R231, R132 ;  /* 0x00000084e7e77220 */ /* 0x000fe20000410000 */
[----:B------:R-:W-:-:S02]  /*0e00*/  HADD2.F32 R115, -RZ, R60.H1_H1 ;  /* 0x3000003cff737230 */ /* 0x000fc40000004100 */
[----:B-----5:R-:W-:Y:S01]  /*0e10*/  FMUL.FTZ R0, R8, R0 ;  /* 0x0000000008007220 */ /* 0x020fe20000410000 */
[--C-:B------:R-:W-:Y:S02]  /*0e20*/  HADD2.F32 R166, -RZ, R86.reuse.H0_H0 ;  /* 0x20000056ffa67230 */ /* 0x100fe40000004100 */
[----:B------:R-:W-:Y:S01]  /*0e30*/  FADD.FTZ R197, -R153, R148 ;  /* 0x0000009499c57221 */ /* 0x000fe20000010100 */
[----:B------:R-:W-:Y:S02]  /*0e40*/  HADD2.F32 R164, -RZ, R86.H1_H1 ;  /* 0x30000056ffa47230 */ /* 0x000fe40000004100 */
[----:B------:R-:W-:Y:S01]  /*0e50*/  FMUL.FTZ R228, R113, R136 ;  /* 0x0000008871e47220 */ /* 0x000fe20000410000 */
[----:B------:R-:W-:Y:S02]  /*0e60*/  HADD2.F32 R86, -RZ, R89.H1_H1 ;  /* 0x30000059ff567230 */ /* 0x000fe40000004100 */
[----:B------:R-:W-:Y:S01]  /*0e70*/  FMUL.FTZ R225, R112, R137 ;  /* 0x0000008970e17220 */ /* 0x000fe20000410000 */
[----:B------:R-:W-:-:S02]  /*0e80*/  HADD2.F32 R133, -RZ, R93.H0_H0 ;  /* 0x2000005dff857230 */ /* 0x000fc40000004100 */
[----:B------:R-:W-:Y:S01]  /*0e90*/  FADD.FTZ R201, -R153, R84 ;  /* 0x0000005499c97221 */ /* 0x000fe20000010100 */
[----:B------:R-:W-:Y:S02]  /*0ea0*/  HADD2.F32 R148, -RZ, R61.H0_H0 ;  /* 0x2000003dff947230 */ /* 0x000fe40000004100 */
[----:B------:R-:W-:Y:S01]  /*0eb0*/  FMUL.FTZ R230, R115, R134 ;  /* 0x0000008673e67220 */ /* 0x000fe20000410000 */
[--C-:B------:R-:W-:Y:S02]  /*0ec0*/  HADD2.F32 R196, -RZ, R114.reuse.H0_H0 ;  /* 0x20000072ffc47230 */ /* 0x100fe40000004100 */
[----:B------:R-:W-:Y:S01]  /*0ed0*/  FMUL.FTZ R203, R8, R203 ;  /* 0x000000cb08cb7220 */ /* 0x000fe20000410000 */
[----:B------:R-:W-:Y:S01]  /*0ee0*/  FADD.FTZ R113, RZ, R231 ;  /* 0x000000e7ff717221 */ /* 0x000fe20000010000 */
[----:B------:R-:W-:Y:S01]  /*0ef0*/  FFMA.FTZ R112, R0, R231, RZ ;  /* 0x000000e700707223 */ /* 0x000fe200000100ff */
[----:B------:R-:W-:Y:S02]  /*0f00*/  HADD2.F32 R114, -RZ, R114.H1_H1 ;  /* 0x30000072ff727230 */ /* 0x000fe40000004100 */
[----:B------:R-:W-:Y:S01]  /*0f10*/  FADD.FTZ R199, -R153, R86 ;  /* 0x0000005699c77221 */ /* 0x000fe20000010100 */
[----:B------:R-:W-:Y:S01]  /*0f20*/  FMUL.FTZ R229, R148, R133 ;  /* 0x0000008594e57220 */ /* 0x000fe20000410000 */
[----:B------:R-:W-:Y:S01]  /*0f30*/  FMUL.FTZ R201, R8, R201 ;  /* 0x000000c908c97220 */ /* 0x000fe20000410000 */
[----:B------:R-:W-:Y:S01]  /*0f40*/  FADD.FTZ R113, R113, R230 ;  /* 0x000000e671717221 */ /* 0x000fe20000010000 */
[----:B------:R-:W-:Y:S01]  /*0f50*/  FFMA.FTZ R112, R203, R230, R112 ;  /* 0x000000e6cb707223 */ /* 0x000fe20000010070 */
[----:B------:R-:W-:Y:S01]  /*0f60*/  FADD.FTZ R155, -R153, R114 ;  /* 0x00000072999b7221 */ /* 0x000fe20000010100 */
[----:B------:R-:W-:-:S02]  /*0f70*/  HADD2.F32 R90, -RZ, R90.H1_H1 ;  /* 0x3000005aff5a7230 */ /* 0x000fc40000004100 */
[----:B------:R-:W-:Y:S01]  /*0f80*/  FMUL.FTZ R199, R8, R199 ;  /* 0x000000c708c77220 */ /* 0x000fe20000410000 */
[----:B------:R-:W-:Y:S02]  /*0f90*/  HADD2.F32 R114, -RZ, R62.H0_H0 ;  /* 0x2000003eff727230 */ /* 0x000fe40000004100 */
[----:B------:R-:W-:Y:S01]  /*0fa0*/  FADD.FTZ R113, R113, R229 ;  /* 0x000000e571717221 */ /* 0x000fe20000010000 */
[----:B------:R-:W-:Y:S01]  /*0fb0*/  FFMA.FTZ R112, R201, R229, R112 ;  /* 0x000000e5c9707223 */ /* 0x000fe20000010070 */
[----:B------:R-:W-:Y:S02]  /*0fc0*/  HADD2.F32 R139, -RZ, R95.H1_H1 ;  /* 0x3000005fff8b7230 */ /* 0x000fe40000004100 */
[--C-:B------:R-:W-:Y:S02]  /*0fd0*/  HADD2.F32 R182, -RZ, R99.reuse.H0_H0 ;  /* 0x20000063ffb67230 */ /* 0x100fe40000004100 */
[----:B------:R-:W-:Y:S02]  /*0fe0*/  HADD2.F32 R184, -RZ, R99.H1_H1 ;  /* 0x30000063ffb87230 */ /* 0x000fe40000004100 */
[----:B------:R-:W-:-:S02]  /*0ff0*/  HADD2.F32 R95, -RZ, R111.H0_H0 ;  /* 0x2000006fff5f7230 */ /* 0x000fc40000004100 */
        /* <DEDUP_REMOVED lines=9> */
[----:B------:R-:W-:Y:S01]  /*1090*/  FADD.FTZ R193, -R153, R150 ;  /* 0x0000009699c17221 */ /* 0x000fe20000010100 */
[----:B------:R-:W-:Y:S01]  /*10a0*/  FMUL.FTZ R226, R111, R138 ;  /* 0x0000008a6fe27220 */ /* 0x000fe20000410000 */
[C---:B------:R-:W-:Y:S01]  /*10b0*/  FMUL.FTZ R195, R8.reuse, R195 ;  /* 0x000000c308c37220 */ /* 0x040fe20000410000 */
[----:B------:R-:W-:Y:S01]  /*10c0*/  FADD.FTZ R113, R113, R227 ;  /* 0x000000e371717221 */ /* 0x000fe20000010000 */
[----:B------:R-:W-:Y:S01]  /*10d0*/  FFMA.FTZ R112, R197, R227, R112 ;  /* 0x000000e3c5707223 */ /* 0x000fe20000010070 */
[----:B------:R-:W-:Y:S01]  /*10e0*/  FADD.FTZ R191, -R153, R152 ;  /* 0x0000009899bf7221 */ /* 0x000fe20000010100 */
[----:B------:R-:W-:Y:S01]  /*10f0*/  FMUL.FTZ R193, R8, R193 ;  /* 0x000000c108c17220 */ /* 0x000fe20000410000 */
[----:B------:R-:W-:Y:S01]  /*1100*/  FADD.FTZ R113, R113, R226 ;  /* 0x000000e271717221 */ /* 0x000fe20000010000 */
[----:B------:R-:W-:Y:S01]  /*1110*/  FFMA.FTZ R112, R195, R226, R112 ;  /* 0x000000e2c3707223 */ /* 0x000fe20000010070 */
[----:B------:R-:W-:Y:S02]  /*1120*/  HADD2.F32 R140, -RZ, R100.H0_H0 ;  /* 0x20000064ff8c7230 */ /* 0x000fe40000004100 */
[----:B------:R-:W-:Y:S01]  /*1130*/  FADD.FTZ R189, -R153, R154 ;  /* 0x0000009a99bd7221 */ /* 0x000fe20000010100 */
[----:B------:R-:W-:-:S02]  /*1140*/  HADD2.F32 R158, -RZ, R97.H0_H0 ;  /* 0x20000061ff9e7230 */ /* 0x000fc40000004100 */
[----:B------:R-:W-:Y:S01]  /*1150*/  FMUL.FTZ R224, R224, R139 ;  /* 0x0000008be0e07220 */ /* 0x000fe20000410000 */
[----:B------:R-:W-:Y:S01]  /*1160*/  FMUL.FTZ R191, R8, R191 ;  /* 0x000000bf08bf7220 */ /* 0x000fe20000410000 */
[----:B------:R-:W-:Y:S01]  /*1170*/  FADD.FTZ R113, R113, R225 ;  /* 0x000000e171717221 */ /* 0x000fe20000010000 */
[----:B------:R-:W-:Y:S01]  /*1180*/  FFMA.FTZ R112, R193, R225, R112 ;  /* 0x000000e1c1707223 */ /* 0x000fe20000010070 */
[----:B------:R-:W-:Y:S02]  /*1190*/  HADD2.F32 R160, -RZ, R97.H1_H1 ;  /* 0x30000061ffa07230 */ /* 0x000fe40000004100 */
[--C-:B------:R-:W-:Y:S02]  /*11a0*/  HADD2.F32 R93, -RZ, R109.reuse.H0_H0 ;  /* 0x2000006dff5d7230 */ /* 0x100fe40000004100 */
[----:B------:R-:W-:Y:S02]  /*11b0*/  HADD2.F32 R97, -RZ, R109.H1_H1 ;  /* 0x3000006dff617230 */ /* 0x000fe40000004100 */
[----:B------:R-:W-:Y:S01]  /*11c0*/  FADD.FTZ R187, -R153, R156 ;  /* 0x0000009c99bb7221 */ /* 0x000fe20000010100 */
[----:B------:R-:W-:-:S02]  /*11d0*/  HADD2.F32 R142, -RZ, R100.H1_H1 ;  /* 0x30000064ff8e7230 */ /* 0x000fc40000004100 */
[----:B------:R-:W-:Y:S01]  /*11e0*/  FMUL.FTZ R223, R223, R140 ;  /* 0x0000008cdfdf7220 */ /* 0x000fe20000410000 */
[----:B------:R-:W-:Y:S02]  /*11f0*/  HADD2.F32 R109, -RZ, R56.H1_H1 ;  /* 0x30000038ff6d7230 */ /* 0x000fe40000004100 */
[----:B------:R-:W-:Y:S01]  /*1200*/  FMUL.FTZ R189, R8, R189 ;  /* 0x000000bd08bd7220 */ /* 0x000fe20000410000 */
[----:B------:R-:W-:Y:S01]  /*1210*/  FADD.FTZ R113, R113, R224 ;  /* 0x000000e071717221 */ /* 0x000fe20000010000 */
[----:B------:R-:W-:Y:S01]  /*1220*/  FFMA.FTZ R112, R191, R224, R112 ;  /* 0x000000e0bf707223 */ /* 0x000fe20000010070 */
[C---:B------:R-:W-:Y:S01]  /*1230*/  FADD.FTZ R185, -R153.reuse, R158 ;  /* 0x0000009e99b97221 */ /* 0x040fe20000010100 */
[----:B------:R-:W-:Y:S01]  /*1240*/  FADD.FTZ R158, -R153, R110 ;  /* 0x0000006e999e7221 */ /* 0x000fe20000010100 */
[----:B------:R-:W-:Y:S02]  /*1250*/  HADD2.F32 R141, -RZ, R101.H0_H0 ;  /* 0x20000065ff8d7230 */ /* 0x000fe40000004100 */
[----:B------:R-:W-:Y:S01]  /*1260*/  FMUL.FTZ R222, R109, R142 ;  /* 0x0000008e6dde7220 */ /* 0x000fe20000410000 */
[----:B------:R-:W-:-:S02]  /*1270*/  HADD2.F32 R110, -RZ, R57.H0_H0 ;  /* 0x20000039ff6e7230 */ /* 0x000fc40000004100 */
[----:B------:R-:W-:Y:S01]  /*1280*/  FMUL.FTZ R187, R8, R187 ;  /* 0x000000bb08bb7220 */ /* 0x000fe20000410000 */
[----:B------:R-:W-:Y:S01]  /*1290*/  FADD.FTZ R113, R113, R223 ;  /* 0x000000df71717221 */ /* 0x000fe20000010000 */
[----:B------:R-:W-:Y:S01]  /*12a0*/  FFMA.FTZ R112, R189, R223, R112 ;  /* 0x000000dfbd707223 */ /* 0x000fe20000010070 */
[--C-:B------:R-:W-:Y:S02]  /*12b0*/  HADD2.F32 R190, -RZ, R107.reuse.H0_H0 ;  /* 0x2000006bffbe7230 */ /* 0x100fe40000004100 */
[----:B------:R-:W-:Y:S02]  /*12c0*/  HADD2.F32 R192, -RZ, R107.H1_H1 ;  /* 0x3000006bffc07230 */ /* 0x000fe40000004100 */
[----:B------:R-:W-:Y:S01]  /*12d0*/  FADD.FTZ R183, -R153, R160 ;  /* 0x000000a099b77221 */ /* 0x000fe20000010100 */
[----:B------:R-:W-:Y:S02]  /*12e0*/  HADD2.F32 R144, -RZ, R101.H1_H1 ;  /* 0x30000065ff907230 */ /* 0x000fe40000004100 */
[----:B------:R-:W-:Y:S01]  /*12f0*/  FMUL.FTZ R221, R110, R141 ;  /* 0x0000008d6edd7220 */ /* 0x000fe20000410000 */
[----:B------:R-:W-:-:S02]  /*1300*/  HADD2.F32 R107, -RZ, R57.H1_H1 ;  /* 0x30000039ff6b7230 */ /* 0x000fc40000004100 */
[----:B------:R-:W-:Y:S01]  /*1310*/  FMUL.FTZ R185, R8, R185 ;  /* 0x000000b908b97220 */ /* 0x000fe20000410000 */
[----:B------:R-:W-:Y:S01]  /*1320*/  FADD.FTZ R113, R113, R222 ;  /* 0x000000de71717221 */ /* 0x000fe20000010000 */
[----:B------:R-:W-:Y:S01]  /*1330*/  FFMA.FTZ R112, R187, R222, R112 ;  /* 0x000000debb707223 */ /* 0x000fe20000010070 */
[C---:B------:R-:W-:Y:S01]  /*1340*/  FADD.FTZ R160, -R153.reuse, R108 ;  /* 0x0000006c99a07221 */ /* 0x040fe20000010100 */
[----:B------:R-:W-:Y:S02]  /*1350*/  HADD2.F32 R143, -RZ, R102.H0_H0 ;  /* 0x20000066ff8f7230 */ /* 0x000fe40000004100 */
[----:B------:R-:W-:Y:S01]  /*1360*/  FADD.FTZ R181, -R153, R162 ;  /* 0x000000a299b57221 */ /* 0x000fe20000010100 */
[----:B------:R-:W-:Y:S02]  /*1370*/  HADD2.F32 R108, -RZ, R58.H0_H0 ;  /* 0x2000003aff6c7230 */ /* 0x000fe40000004100 */
[----:B------:R-:W-:Y:S01]  /*1380*/  FMUL.FTZ R220, R107, R144 ;  /* 0x000000906bdc7220 */ /* 0x000fe20000410000 */
[----:B------:R-:W-:-:S02]  /*1390*/  HADD2.F32 R188, -RZ, R106.H0_H0 ;  /* 0x2000006affbc7230 */ /* 0x000fc40000004100 */
[----:B------:R-:W-:Y:S01]  /*13a0*/  FMUL.FTZ R183, R8, R183 ;  /* 0x000000b708b77220 */ /* 0x000fe20000410000 */
[----:B------:R-:W-:Y:S01]  /*13b0*/  FADD.FTZ R113, R113, R221 ;  /* 0x000000dd71717221 */ /* 0x000fe20000010000 */
[----:B------:R-:W-:Y:S01]  /*13c0*/  FFMA.FTZ R112, R185, R221, R112 ;  /* 0x000000ddb9707223 */ /* 0x000fe20000010070 */
[----:B------:R-:W-:Y:S02]  /*13d0*/  HADD2.F32 R146, -RZ, R102.H1_H1 ;  /* 0x30000066ff927230 */ /* 0x000fe40000004100 */
[----:B------:R-:W-:Y:S02]  /*13e0*/  HADD2.F32 R106, -RZ, R106.H1_H1 ;  /* 0x3000006aff6a7230 */ /* 0x000fe40000004100 */
[--C-:B------:R-:W-:Y:S02]  /*13f0*/  HADD2.F32 R102, -RZ, R105.reuse.H0_H0 ;  /* 0x20000069ff667230 */ /* 0x100fe40000004100 */
[----:B------:R-:W-:Y:S02]  /*1400*/  HADD2.F32 R186, -RZ, R105.H1_H1 ;  /* 0x30000069ffba7230 */ /* 0x000fe40000004100 */
[----:B------:R-:W-:Y:S01]  /*1410*/  FADD.FTZ R179, -R153, R180 ;  /* 0x000000b499b37221 */ /* 0x000fe20000010100 */
[----:B------:R-:W-:-:S02]  /*1420*/  HADD2.F32 R105, -RZ, R58.H1_H1 ;  /* 0x3000003aff697230 */ /* 0x000fc40000004100 */
[----:B------:R-:W-:Y:S01]  /*1430*/  FMUL.FTZ R219, R108, R143 ;  /* 0x0000008f6cdb7220 */ /* 0x000fe20000410000 */
[C---:B------:R-:W-:Y:S01]  /*1440*/  FMUL.FTZ R181, R8.reuse, R181 ;  /* 0x000000b508b57220 */ /* 0x040fe20000410000 */
[----:B------:R-:W-:Y:S01]  /*1450*/  FADD.FTZ R113, R113, R220 ;  /* 0x000000dc71717221 */ /* 0x000fe20000010000 */
[----:B------:R-:W-:Y:S01]  /*1460*/  FFMA.FTZ R112, R183, R220, R112 ;  /* 0x000000dcb7707223 */ /* 0x000fe20000010070 */
[C---:B------:R-:W-:Y:S01]  /*1470*/  FADD.FTZ R163, -R153.reuse, R106 ;  /* 0x0000006a99a37221 */ /* 0x040fe20000010100 */
[----:B------:R-:W-:Y:S02]  /*1480*/  HADD2.F32 R145, -RZ, R103.H0_H0 ;  /* 0x20000067ff917230 */ /* 0x000fe40000004100 */
[----:B------:R-:W-:Y:S01]  /*1490*/  FADD.FTZ R177, -R153, R182 ;  /* 0x000000b699b17221 */ /* 0x000fe20000010100 */
[----:B------:R-:W-:Y:S02]  /*14a0*/  HADD2.F32 R106, -RZ, R59.H0_H0 ;  /* 0x2000003bff6a7230 */ /* 0x000fe40000004100 */
[----:B------:R-:W-:Y:S01]  /*14b0*/  FMUL.FTZ R218, R105, R146 ;  /* 0x0000009269da7220 */ /* 0x000fe20000410000 */
[----:B------:R-:W-:Y:S01]  /*14c0*/  FMUL.FTZ R179, R8, R179 ;  /* 0x000000b308b37220 */ /* 0x000fe20000410000 */
[----:B------:R-:W-:Y:S01]  /*14d0*/  FADD.FTZ R113, R113, R219 ;  /* 0x000000db71717221 */ /* 0x000fe20000010000 */
[----:B------:R-:W-:Y:S01]  /*14e0*/  FFMA.FTZ R112, R181, R219, R112 ;  /* 0x000000dbb5707223 */ /* 0x000fe20000010070 */
[----:B------:R-:W-:-:S02]  /*14f0*/  HADD2.F32 R147, -RZ, R103.H1_H1 ;  /* 0x30000067ff937230 */ /* 0x000fc40000004100 */
[----:B------:R-:W-:Y:S01]  /*1500*/  FADD.FTZ R175, -R153, R184 ;  /* 0x000000b899af7221 */ /* 0x000fe20000010100 */
[--C-:B------:R-:W-:Y:S02]  /*1510*/  HADD2.F32 R100, -RZ, R104.reuse.H0_H0 ;  /* 0x20000068ff647230 */ /* 0x100fe40000004100 */
[----:B------:R-:W-:Y:S01]  /*1520*/  FMUL.FTZ R217, R106, R145 ;  /* 0x000000916ad97220 */ /* 0x000fe20000410000 */
[----:B------:R-:W-:Y:S01]  /*1530*/  FMUL.FTZ R177, R8, R177 ;  /* 0x000000b108b17220 */ /* 0x000fe20000410000 */
[----:B------:R-:W-:Y:S01]  /*1540*/  FADD.FTZ R113, R113, R218 ;  /* 0x000000da71717221 */ /* 0x000fe20000010000 */
[----:B------:R-:W-:Y:S01]  /*1550*/  FFMA.FTZ R112, R179, R218, R112 ;  /* 0x000000dab3707223 */ /* 0x000fe20000010070 */
[----:B------:R-:W-:Y:S02]  /*1560*/  HADD2.F32 R104, -RZ, R104.H1_H1 ;  /* 0x30000068ff687230 */ /* 0x000fe40000004100 */
[----:B------:R-:W-:Y:S01]  /*1570*/  FADD.FTZ R173, -R153, R100 ;  /* 0x0000006499ad7221 */ /* 0x000fe20000010100 */
[----:B------:R-:W-:Y:S01]  /*1580*/  FMUL.FTZ R216, R216, R147 ;  /* 0x00000093d8d87220 */ /* 0x000fe20000410000 */
        /* <DEDUP_REMOVED lines=9> */
[----:B------:R-:W-:Y:S02]  /*1620*/  HADD2.F32 R104, -RZ, R53.H0_H0 ;  /* 0x20000035ff687230 */ /* 0x000fe40000004100 */
[----:B------:R-:W-:Y:S01]  /*1630*/  FADD.FTZ R169, -R153, R102 ;  /* 0x0000006699a97221 */ /* 0x000fe20000010100 */
[----:B------:R-:W-:Y:S01]  /*1640*/  FMUL.FTZ R214, R103, R96 ;  /* 0x0000006067d67220 */ /* 0x000fe20000410000 */
[----:B------:R-:W-:Y:S01]  /*1650*/  FMUL.FTZ R171, R8, R171 ;  /* 0x000000ab08ab7220 */ /* 0x000fe20000410000 */
[----:B------:R-:W-:Y:S01]  /*1660*/  FADD.FTZ R113, R113, R215 ;  /* 0x000000d771717221 */ /* 0x000fe20000010000 */
[----:B------:R-:W-:Y:S01]  /*1670*/  FFMA.FTZ R112, R173, R215, R112 ;  /* 0x000000d7ad707223 */ /* 0x000fe20000010070 */
        /* <DEDUP_REMOVED lines=10> */
[----:B------:R-:W-:-:S02]  /*1720*/  HADD2.F32 R101, -RZ, R54.H1_H1 ;  /* 0x30000036ff657230 */ /* 0x000fc40000004100 */
        /* <DEDUP_REMOVED lines=15> */
[----:B------:R-:W-:-:S02]  /*1820*/  HADD2.F32 R100, -RZ, R116.H0_H0 ;  /* 0x20000074ff647230 */ /* 0x000fc40000004100 */
[----:B------:R-:W-:Y:S01]  /*1830*/  FMUL.FTZ R208, R208, R99 ;  /* 0x00000063d0d07220 */ /* 0x000fe20000410000 */
[----:B------:R-:W-:Y:S01]  /*1840*/  FMUL.FTZ R161, R8, R161 ;  /* 0x000000a108a17220 */ /* 0x000fe20000410000 */
[----:B------:R-:W-:Y:S01]  /*1850*/  FADD.FTZ R113, R113, R209 ;  /* 0x000000d171717221 */ /* 0x000fe20000010000 */
[----:B------:R-:W-:Y:S01]  /*1860*/  FFMA.FTZ R112, R162, R209, R112 ;  /* 0x000000d1a2707223 */ /* 0x000fe20000010070 */
[----:B------:R-:W-:Y:S02]  /*1870*/  HADD2.F32 R116, -RZ, R116.H1_H1 ;  /* 0x30000074ff747230 */ /* 0x000fe40000004100 */
[----:B------:R-:W-:Y:S01]  /*1880*/  FMUL.FTZ R207, R207, R100 ;  /* 0x00000064cfcf7220 */ /* 0x000fe20000410000 */
[----:B------:R-:W-:Y:S02]  /*1890*/  HADD2.F32 R91, -RZ, R48.H1_H1 ;  /* 0x30000030ff5b7230 */ /* 0x000fe40000004100 */
        /* <DEDUP_REMOVED lines=9> */
[----:B------:R-:W-:Y:S01]  /*1930*/  FADD.FTZ R157, -R153, R194 ;  /* 0x000000c2999d7221 */ /* 0x000fe20000010100 */
[--C-:B------:R-:W-:Y:S02]  /*1940*/  HADD2.F32 R178, -RZ, R87.reuse.H0_H0 ;  /* 0x20000057ffb27230 */ /* 0x100fe40000004100 */
[----:B------:R-:W-:Y:S01]  /*1950*/  FMUL.FTZ R205, R205, R84 ;  /* 0x00000054cdcd7220 */ /* 0x000fe20000410000 */
[----:B------:R-:W-:-:S02]  /*1960*/  HADD2.F32 R176, -RZ, R87.H1_H1 ;  /* 0x30000057ffb07230 */ /* 0x000fc40000004100 */
[----:B------:R-:W-:Y:S01]  /*1970*/  FMUL.FTZ R158, R8, R158 ;  /* 0x0000009e089e7220 */ /* 0x000fe20000410000 */
[--C-:B------:R-:W-:Y:S02]  /*1980*/  HADD2.F32 R170, -RZ, R85.reuse.H0_H0 ;  /* 0x20000055ffaa7230 */ /* 0x100fe40000004100 */
[----:B------:R-:W-:Y:S01]  /*1990*/  FADD.FTZ R113, R113, R206 ;  /* 0x000000ce71717221 */ /* 0x000fe20000010000 */
[----:B------:R-:W-:Y:S02]  /*19a0*/  HADD2.F32 R168, -RZ, R85.H1_H1 ;  /* 0x30000055ffa87230 */ /* 0x000fe40000004100 */
[----:B------:R-:W-:Y:S01]  /*19b0*/  FFMA.FTZ R112, R159, R206, R112 ;  /* 0x000000ce9f707223 */ /* 0x000fe20000010070 */
[--C-:B------:R-:W-:Y:S02]  /*19c0*/  HADD2.F32 R85, -RZ, R118.reuse.H0_H0 ;  /* 0x20000076ff557230 */ /* 0x100fe40000004100 */
        /* <DEDUP_REMOVED lines=15> */
[----:B------:R-:W-:-:S02]  /*1ac0*/  HADD2.F32 R118, -RZ, R118.H1_H1 ;  /* 0x30000076ff767230 */ /* 0x000fc40000004100 */
[----:B------:R-:W-:Y:S01]  /*1ad0*/  FMUL.FTZ R202, R202, R85 ;  /* 0x00000055caca7220 */ /* 0x000fe20000410000 */
[----:B------:R-:W-:Y:S02]  /*1ae0*/  HADD2.F32 R200, -RZ, R50.H1_H1 ;  /* 0x30000032ffc87230 */ /* 0x000fe40000004100 */
[----:B------:R-:W-:Y:S01]  /*1af0*/  FMUL.FTZ R156, R8, R156 ;  /* 0x0000009c089c7220 */ /* 0x000fe20000410000 */
[----:B------:R-:W-:Y:S01]  /*1b00*/  FADD.FTZ R113, R113, R204 ;  /* 0x000000cc71717221 */ /* 0x000fe20000010000 */
[----:B------:R-:W-:Y:S01]  /*1b10*/  FFMA.FTZ R112, R157, R204, R112 ;  /* 0x000000cc9d707223 */ /* 0x000fe20000010070 */
[----:B------:R-:W-:Y:S02]  /*1b20*/  HADD2.F32 R86, -RZ, R119.H0_H0 ;  /* 0x20000077ff567230 */ /* 0x000fe40000004100 */
[----:B------:R-:W-:Y:S01]  /*1b30*/  FMUL.FTZ R200, R200, R118 ;  /* 0x00000076c8c87220 */ /* 0x000fe20000410000 */
[----:B------:R-:W-:Y:S02]  /*1b40*/  HADD2.F32 R198, -RZ, R51.H0_H0 ;  /* 0x20000033ffc67230 */ /* 0x000fe40000004100 */
[----:B------:R-:W-:Y:S01]  /*1b50*/  FMUL.FTZ R155, R8, R155 ;  /* 0x0000009b089b7220 */ /* 0x000fe20000410000 */
[----:B------:R-:W-:Y:S01]  /*1b60*/  FADD.FTZ R113, R113, R202 ;  /* 0x000000ca71717221 */ /* 0x000fe20000010000 */
[----:B------:R-:W-:Y:S01]  /*1b70*/  FFMA.FTZ R112, R156, R202, R112 ;  /* 0x000000ca9c707223 */ /* 0x000fe20000010070 */
        /* <DEDUP_REMOVED lines=101> */
.L_x_2374:
[----:B------:R-:W0:Y:S01]  /*21d0*/  LDC.64 R88, c[0x0][0x428] ;  /* 0x00010a00ff587b82 */ /* 0x000e220000000a00 */
[C---:B------:R-:W-:Y:S02]  /*21e0*/  IADD3 R4, PT, PT, R6.reuse, 0x20, RZ ;  /* 0x0000002006047810 */ /* 0x040fe40007ffe0ff */
[----:B------:R-:W-:-:S05]  /*21f0*/  IADD3 R5, PT, PT, R6, 0x80, RZ ;  /* 0x0000008006057810 */ /* 0x000fca0007ffe0ff */
        /* <DEDUP_REMOVED lines=8> */
[----:B------:R-:W-:Y:S02]  /*2280*/  IMAD.WIDE.U32 R76, R4, 0x10, R84 ;  /* 0x00000010044c7825 */ /* 0x000fe400078e0054 */
[----:B------:R-:W4:Y:S04]  /*2290*/  LDG.E.128 R68, desc[UR6][R68.64] ;  /* 0x0000000644447981 */ /* 0x000f28000c1e1d00 */
[----:B------:R-:W4:Y:S01]  /*22a0*/  LDG.E.128 R76, desc[UR6][R76.64] ;  /* 0x000000064c4c7981 */ /* 0x000f22000c1e1d00 */
[----:B------:R-:W-:-:S05]  /*22b0*/  IADD3 R3, PT, PT, R6, 0x40, RZ ;  /* 0x0000004006037810 */ /* 0x000fca0007ffe0ff */
[----:B------:R-:W-:-:S06]  /*22c0*/  IMAD.WIDE.U32 R92, R3, 0x10, R84 ;  /* 0x00000010035c7825 */ /* 0x000fcc00078e0054 */
[----:B------:R-:W4:Y:S01]  /*22d0*/  LDG.E.128 R92, desc[UR6][R92.64] ;  /* 0x000000065c5c7981 */ /* 0x000f22000c1e1d00 */
[----:B------:R-:W-:Y:S01]  /*22e0*/  IADD3 R2, PT, PT, R6, 0x60, RZ ;  /* 0x0000006006027810 */ /* 0x000fe20007ffe0ff */
[----:B------:R-:W-:-:S04]  /*22f0*/  IMAD.WIDE.U32 R96, R3, 0x10, R88 ;  /* 0x0000001003607825 */ /* 0x000fc800078e0058 */
[C---:B------:R-:W-:Y:S02]  /*2300*/  IMAD.WIDE.U32 R100, R2.reuse, 0x10, R84 ;  /* 0x0000001002647825 */ /* 0x040fe400078e0054 */
[----:B------:R-:W4:Y:S04]  /*2310*/  LDG.E.128 R96, desc[UR6][R96.64] ;  /* 0x0000000660607981 */ /* 0x000f28000c1e1d00 */
[----:B------:R-:W4:Y:S01]  /*2320*/  LDG.E.128 R100, desc[UR6][R100.64] ;  /* 0x0000000664647981 */ /* 0x000f22000c1e1d00 */
[----:B------:R-:W-:-:S04]  /*2330*/  IMAD.WIDE.U32 R84, R2, 0x10, R88 ;  /* 0x0000001002547825 */ /* 0x000fc800078e0058 */
[----:B------:R-:W-:Y:S02]  /*2340*/  IMAD.WIDE.U32 R88, R5, 0x10, R88 ;  /* 0x0000001005587825 */ /* 0x000fe400078e0058 */
[----:B------:R-:W4:Y:S04]  /*2350*/  LDG.E.128 R84, desc[UR6][R84.64] ;  /* 0x0000000654547981 */ /* 0x000f28000c1e1d00 */
[----:B------:R-:W4:Y:S01]  /*2360*/  LDG.E.128 R88, desc[UR6][R88.64] ;  /* 0x0000000658587981 */ /* 0x000f22000c1e1d00 */
[--C-:B------:R-:W-:Y:S02]  /*2370*/  HADD2.F32 R231, -RZ, R60.reuse.H0_H0 ;  /* 0x2000003cffe77230 */ /* 0x100fe40000004100 */
[----:B------:R-:W-:Y:S02]  /*2380*/  HADD2.F32 R113, -RZ, R61.H1_H1 ;  /* 0x3000003dff717230 */ /* 0x000fe40000004100 */
[----:B------:R-:W-:-:S02]  /*2390*/  HADD2.F32 R115, -RZ, R60.H1_H1 ;  /* 0x3000003cff737230 */ /* 0x000fc40000004100 */
[----:B------:R-:W-:Y:S02]  /*23a0*/  HADD2.F32 R111, -RZ, R62.H1_H1 ;  /* 0x3000003eff6f7230 */ /* 0x000fe40000004100 */
[----:B------:R-:W-:Y:S02]  /*23b0*/  HADD2.F32 R224, -RZ, R63.H1_H1 ;  /* 0x3000003fffe07230 */ /* 0x000fe40000004100 */
[--C-:B------:R-:W-:Y:S02]  /*23c0*/  HADD2.F32 R223, -RZ, R56.reuse.H0_H0 ;  /* 0x20000038ffdf7230 */ /* 0x100fe40000004100 */
[----:B------:R-:W-:Y:S02]  /*23d0*/  HADD2.F32 R109, -RZ, R56.H1_H1 ;  /* 0x30000038ff6d7230 */ /* 0x000fe40000004100 */
[----:B------:R-:W-:Y:S02]  /*23e0*/  HADD2.F32 R107, -RZ, R57.H1_H1 ;  /* 0x30000039ff6b7230 */ /* 0x000fe40000004100 */
[----:B------:R-:W-:-:S02]  /*23f0*/  HADD2.F32 R105, -RZ, R58.H1_H1 ;  /* 0x3000003aff697230 */ /* 0x000fc40000004100 */
[----:B------:R-:W-:Y:S02]  /*2400*/  HADD2.F32 R216, -RZ, R59.H1_H1 ;  /* 0x3000003bffd87230 */ /* 0x000fe40000004100 */
[--C-:B--2---:R-:W-:Y:S02]  /*2410*/  HADD2.F32 R140, -RZ, R80.reuse.H0_H0 ;  /* 0x20000050ff8c7230 */ /* 0x104fe40000004100 */
[----:B------:R-:W-:Y:S02]  /*2420*/  HADD2.F32 R142, -RZ, R80.H1_H1 ;  /* 0x30000050ff8e7230 */ /* 0x000fe40000004100 */
[--C-:B------:R-:W-:Y:S02]  /*2430*/  HADD2.F32 R141, -RZ, R81.reuse.H0_H0 ;  /* 0x20000051ff8d7230 */ /* 0x100fe40000004100 */
[----:B------:R-:W-:Y:S02]  /*2440*/  HADD2.F32 R144, -RZ, R81.H1_H1 ;  /* 0x30000051ff907230 */ /* 0x000fe40000004100 */
[----:B------:R-:W0:Y:S01]  /*2450*/  LDC.64 R80, c[0x0][0x438] ;  /* 0x00010e00ff507b82 */ /* 0x000e220000000a00 */
[----:B---3--:R-:W-:-:S02]  /*2460*/  HADD2.F32 R132, -RZ, R72.H0_H0 ;  /* 0x20000048ff847230 */ /* 0x008fc40000004100 */
[--C-:B----4-:R-:W-:Y:S02]  /*2470*/  HADD2.F32 R174, -RZ, R64.reuse.H0_H0 ;  /* 0x20000040ffae7230 */ /* 0x110fe40000004100 */
[----:B------:R-:W-:Y:S02]  /*2480*/  HADD2.F32 R172, -RZ, R64.H1_H1 ;  /* 0x30000040ffac7230 */ /* 0x000fe40000004100 */
[--C-:B------:R-:W-:Y:S02]  /*2490*/  HADD2.F32 R170, -RZ, R65.reuse.H0_H0 ;  /* 0x20000041ffaa7230 */ /* 0x100fe40000004100 */
[----:B------:R-:W-:Y:S02]  /*24a0*/  HADD2.F32 R168, -RZ, R65.H1_H1 ;  /* 0x30000041ffa87230 */ /* 0x000fe40000004100 */
[--C-:B------:R-:W-:Y:S02]  /*24b0*/  HADD2.F32 R0, -RZ, R68.reuse.H0_H0 ;  /* 0x20000044ff007230 */ /* 0x100fe40000004100 */
[----:B------:R-:W-:-:S02]  /*24c0*/  HADD2.F32 R150, -RZ, R68.H1_H1 ;  /* 0x30000044ff967230 */ /* 0x000fc40000004100 */
[--C-:B------:R-:W-:Y:S02]  /*24d0*/  HADD2.F32 R152, -RZ, R69.reuse.H0_H0 ;  /* 0x20000045ff987230 */ /* 0x100fe40000004100 */
[----:B------:R-:W-:Y:S02]  /*24e0*/  HADD2.F32 R158, -RZ, R69.H1_H1 ;  /* 0x30000045ff9e7230 */ /* 0x000fe40000004100 */
[----:B------:R-:W-:Y:S02]  /*24f0*/  HADD2.F32 R134, -RZ, R72.H1_H1 ;  /* 0x30000048ff867230 */ /* 0x000fe40000004100 */
[--C-:B------:R-:W-:Y:S02]  /*2500*/  HADD2.F32 R133, -RZ, R73.reuse.H0_H0 ;  /* 0x20000049ff857230 */ /* 0x100fe40000004100 */
[----:B------:R-:W-:Y:S02]  /*2510*/  HADD2.F32 R136, -RZ, R73.H1_H1 ;  /* 0x30000049ff887230 */ /* 0x000fe40000004100 */
[----:B------:R-:W-:-:S02]  /*2520*/  HADD2.F32 R160, -RZ, R76.H0_H0 ;  /* 0x2000004cffa07230 */ /* 0x000fc40000004100 */
[----:B------:R-:W-:Y:S02]  /*2530*/  HADD2.F32 R180, -RZ, R76.H1_H1 ;  /* 0x3000004cffb47230 */ /* 0x000fe40000004100 */
[--C-:B------:R-:W-:Y:S02]  /*2540*/  HADD2.F32 R182, -RZ, R77.reuse.H0_H0 ;  /* 0x2000004dffb67230 */ /* 0x100fe40000004100 */
[----:B------:R-:W-:Y:S02]  /*2550*/  HADD2.F32 R184, -RZ, R77.H1_H1 ;  /* 0x3000004dffb87230 */ /* 0x000fe40000004100 */
[----:B0-----:R-:W-:-:S04]  /*2560*/  IMAD.WIDE.U32 R64, R6, 0x10, R80 ;  /* 0x0000001006407825 */ /* 0x001fc800078e0050 */
[----:B------:R-:W-:-:S04]  /*2570*/  IMAD.WIDE.U32 R68, R4, 0x10, R80 ;  /* 0x0000001004447825 */ /* 0x000fc800078e0050 */
[----:B------:R-:W-:-:S04]  /*2580*/  IMAD.WIDE.U32 R76, R3, 0x10, R80 ;  /* 0x00000010034c7825 */ /* 0x000fc800078e0050 */
[----:B------:R-:W-:-:S04]  /*2590*/  IMAD.WIDE.U32 R72, R2, 0x10, R80 ;  /* 0x0000001002487825 */ /* 0x000fc800078e0050 */
[----:B------:R-:W-:-:S04]  /*25a0*/  IMAD.WIDE.U32 R80, R5, 0x10, R80 ;  /* 0x0000001005507825 */ /* 0x000fc800078e0050 */
[--C-:B------:R-:W-:Y:S02]  /*25b0*/  HADD2.F32 R178, -RZ, R67.reuse.H0_H0 ;  /* 0x20000043ffb27230 */ /* 0x100fe40000004100 */
[----:B------:R-:W-:Y:S02]  /*25c0*/  HADD2.F32 R176, -RZ, R67.H1_H1 ;  /* 0x30000043ffb07230 */ /* 0x000fe40000004100 */
[--C-:B------:R-:W-:Y:S02]  /*25d0*/  HADD2.F32 R166, -RZ, R66.reuse.H0_H0 ;  /* 0x20000042ffa67230 */ /* 0x100fe40000004100 */
[----:B------:R-:W-:Y:S02]  /*25e0*/  HADD2.F32 R164, -RZ, R66.H1_H1 ;  /* 0x30000042ffa47230 */ /* 0x000fe40000004100 */
[--C-:B------:R-:W-:Y:S01]  /*25f0*/  HADD2.F32 R114, -RZ, R70.reuse.H0_H0 ;  /* 0x20000046ff727230 */ /* 0x100fe20000004100 */
[----:B------:R-:W5:Y:S01]  /*2600*/  LDG.E.128 R64, desc[UR6][R64.64] ;  /* 0x0000000640407981 */ /* 0x000f62000c1e1d00 */
[----:B------:R-:W-:-:S02]  /*2610*/  HADD2.F32 R116, -RZ, R70.H1_H1 ;  /* 0x30000046ff747230 */ /* 0x000fc40000004100 */
[--C-:B------:R-:W-:Y:S02]  /*2620*/  HADD2.F32 R104, -RZ, R71.reuse.H0_H0 ;  /* 0x20000047ff687230 */ /* 0x100fe40000004100 */
[----:B------:R-:W-:Y:S02]  /*2630*/  HADD2.F32 R106, -RZ, R71.H1_H1 ;  /* 0x30000047ff6a7230 */ /* 0x000fe40000004100 */
[--C-:B------:R-:W-:Y:S01]  /*2640*/  HADD2.F32 R135, -RZ, R74.reuse.H0_H0 ;  /* 0x2000004aff877230 */ /* 0x100fe20000004100 */
[----:B------:R-:W5:Y:S01]  /*2650*/  LDG.E.128 R68, desc[UR6][R68.64] ;  /* 0x0000000644447981 */ /* 0x000f62000c1e1d00 */
[----:B------:R-:W-:Y:S02]  /*2660*/  HADD2.F32 R138, -RZ, R74.H1_H1 ;  /* 0x3000004aff8a7230 */ /* 0x000fe40000004100 */
[--C-:B------:R-:W-:Y:S02]  /*2670*/  HADD2.F32 R137, -RZ, R75.reuse.H0_H0 ;  /* 0x2000004bff897230 */ /* 0x100fe40000004100 */
[----:B------:R-:W-:-:S02]  /*2680*/  HADD2.F32 R139, -RZ, R75.H1_H1 ;  /* 0x3000004bff8b7230 */ /* 0x000fc40000004100 */
[--C-:B------:R-:W-:Y:S01]  /*2690*/  HADD2.F32 R118, -RZ, R78.reuse.H0_H0 ;  /* 0x2000004eff767230 */ /* 0x100fe20000004100 */
[----:B------:R-:W5:Y:S01]  /*26a0*/  LDG.E.128 R72, desc[UR6][R72.64] ;  /* 0x0000000648487981 */ /* 0x000f62000c1e1d00 */
        /* <DEDUP_REMOVED lines=8> */
[----:B------:R-:W5:Y:S01]  /*2730*/  LDG.E.128 R80, desc[UR6][R80.64] ;  /* 0x0000000650507981 */ /* 0x000f62000c1e1d00 */
[----:B------:R-:W-:Y:S02]  /*2740*/  HADD2.F32 R112, -RZ, R95.H1_H1 ;  /* 0x3000005fff707230 */ /* 0x000fe40000004100 */
[C---:B------:R-:W-:Y:S01]  /*2750*/  FADD.FTZ R0, -R153.reuse, R0 ;  /* 0x0000000099007221 */ /* 0x040fe20000010100 */
[----:B------:R-:W-:Y:S02]  /*2760*/  HADD2.F32 R148, -RZ, R94.H1_H1 ;  /* 0x3000005eff947230 */ /* 0x000fe40000004100 */
[----:B------:R-:W-:Y:S01]  /*2770*/  FADD.FTZ R161, -R153, R112 ;  /* 0x0000007099a17221 */ /* 0x000fe20000010100 */
[----:B------:R-:W-:-:S02]  /*2780*/  HADD2.F32 R112, -RZ, R63.H0_H0 ;  /* 0x2000003fff707230 */ /* 0x000fc40000004100 */
[----:B------:R-:W-:Y:S01]  /*2790*/  FADD.FTZ R203, -R153, R150 ;  /* 0x0000009699cb7221 */ /* 0x000fe20000010100 */
[----:B------:R-:W-:Y:S01]  /*27a0*/  FMUL.FTZ R231, R231, R132 ;  /* 0x00000084e7e77220 */ /* 0x000fe20000410000 */
[----:B-----5:R-:W-:Y:S01]  /*27b0*/  FMUL.FTZ R0, R8, R0 ;  /* 0x0000000008007220 */ /* 0x020fe20000410000 */
[----:B------:R-:W-:Y:S01]  /*27c0*/  FADD.FTZ R163, -R153, R148 ;  /* 0x0000009499a37221 */ /* 0x000fe20000010100 */
[----:B------:R-:W-:Y:S02]  /*27d0*/  HADD2.F32 R148, -RZ, R61.H0_H0 ;  /* 0x2000003dff947230 */ /* 0x000fe40000004100 */
[----:B------:R-:W-:Y:S01]  /*27e0*/  FMUL.FTZ R228, R113, R136 ;  /* 0x0000008871e47220 */ /* 0x000fe20000410000 */
[----:B------:R-:W-:Y:S01]  /*27f0*/  FMUL.FTZ R225, R112, R137 ;  /* 0x0000008970e17220 */ /* 0x000fe20000410000 */
[----:B------:R-:W-:Y:S01]  /*2800*/  FADD.FTZ R201, -R153, R152 ;  /* 0x0000009899c97221 */ /* 0x000fe20000010100 */
[----:B------:R-:W-:Y:S01]  /*2810*/  FMUL.FTZ R230, R115, R134 ;  /* 0x0000008673e67220 */ /* 0x000fe20000410000 */
[----:B------:R-:W-:Y:S01]  /*2820*/  FMUL.FTZ R203, R8, R203 ;  /* 0x000000cb08cb7220 */ /* 0x000fe20000410000 */
[----:B------:R-:W-:Y:S01]  /*2830*/  FADD.FTZ R113, RZ, R231 ;  /* 0x000000e7ff717221 */ /* 0x000fe20000010000 */
[----:B------:R-:W-:Y:S01]  /*2840*/  FFMA.FTZ R112, R0, R231, RZ ;  /* 0x000000e700707223 */ /* 0x000fe200000100ff */
[----:B------:R-:W-:Y:S01]  /*2850*/  FADD.FTZ R199, -R153, R158 ;  /* 0x0000009e99c77221 */ /* 0x000fe20000010100 */
[----:B------:R-:W-:Y:S01]  /*2860*/  FMUL.FTZ R229, R148, R133 ;  /* 0x0000008594e57220 */ /* 0x000fe20000410000 */
[----:B------:R-:W-:Y:S01]  /*2870*/  FMUL.FTZ R201, R8, R201 ;  /* 0x000000c908c97220 */ /* 0x000fe20000410000 */
[----:B------:R-:W-:Y:S01]  /*2880*/  FADD.FTZ R113, R113, R230 ;  /* 0x000000e671717221 */ /* 0x000fe20000010000 */
[----:B------:R-:W-:Y:S01]  /*2890*/  FFMA.FTZ R112, R203, R230, R112 ;  /* 0x000000e6cb707223 */ /* 0x000fe20000010070 */
[----:B------:R-:W-:Y:S01]  /*28a0*/  FADD.FTZ R197, -R153, R114 ;  /* 0x0000007299c57221 */ /* 0x000fe20000010100 */
[----:B------:R-:W-:-:S02]  /*28b0*/  HADD2.F32 R114, -RZ, R62.H0_H0 ;  /* 0x2000003eff727230 */ /* 0x000fc40000004100 */
[----:B------:R-:W-:Y:S01]  /*28c0*/  FMUL.FTZ R199, R8, R199 ;  /* 0x000000c708c77220 */ /* 0x000fe20000410000 */
[----:B------:R-:W-:Y:S01]  /*28d0*/  FADD.FTZ R113, R113, R229 ;  /* 0x000000e571717221 */ /* 0x000fe20000010000 */
[----:B------:R-:W-:Y:S01]  /*28e0*/  FFMA.FTZ R112, R201, R229, R112 ;  /* 0x000000e5c9707223 */ /* 0x000fe20000010070 */
[----:B------:R-:W-:Y:S01]  /*28f0*/  FADD.FTZ R195, -R153, R116 ;  /* 0x0000007499c37221 */ /* 0x000fe20000010100 */
[----:B------:R-:W-:Y:S01]  /*2900*/  FMUL.FTZ R227, R114, R135 ;  /* 0x0000008772e37220 */ /* 0x000fe20000410000 */
[C---:B------:R-:W-:Y:S01]  /*2910*/  FMUL.FTZ R197, R8.reuse, R197 ;  /* 0x000000c508c57220 */ /* 0x040fe20000410000 */
        /* <DEDUP_REMOVED lines=22> */
[----:B------:R-:W-:-:S02]  /*2a80*/  HADD2.F32 R110, -RZ, R57.H0_H0 ;  /* 0x20000039ff6e7230 */ /* 0x000fc40000004100 */
        /* <DEDUP_REMOVED lines=27> */
[--C-:B------:R-:W-:Y:S02]  /*2c40*/  HADD2.F32 R186, -RZ, R92.reuse.H0_H0 ;  /* 0x2000005cffba7230 */ /* 0x100fe40000004100 */
[----:B------:R-:W-:Y:S01]  /*2c50*/  FMUL.FTZ R217, R106, R145 ;  /* 0x000000916ad97220 */ /* 0x000fe20000410000 */
[----:B------:R-:W-:Y:S01]  /*2c60*/  FMUL.FTZ R177, R8, R177 ;  /* 0x000000b108b17220 */ /* 0x000fe20000410000 */
[----:B------:R-:W-:Y:S01]  /*2c70*/  FADD.FTZ R113, R113, R218 ;  /* 0x000000da71717221 */ /* 0x000fe20000010000 */
[----:B------:R-:W-:Y:S01]  /*2c80*/  FFMA.FTZ R112, R179, R218, R112 ;  /* 0x000000dab3707223 */ /* 0x000fe20000010070 */
[----:B------:R-:W-:-:S02]  /*2c90*/  HADD2.F32 R188, -RZ, R92.H1_H1 ;  /* 0x3000005cffbc7230 */ /* 0x000fc40000004100 */
[----:B------:R-:W-:Y:S01]  /*2ca0*/  FADD.FTZ R173, -R153, R186 ;  /* 0x000000ba99ad7221 */ /* 0x000fe20000010100 */
[----:B------:R-:W-:Y:S02]  /*2cb0*/  HADD2.F32 R92, -RZ, R96.H0_H0 ;  /* 0x20000060ff5c7230 */ /* 0x000fe40000004100 */
[----:B------:R-:W-:Y:S01]  /*2cc0*/  FMUL.FTZ R216, R216, R147 ;  /* 0x00000093d8d87220 */ /* 0x000fe20000410000 */
[----:B------:R-:W-:Y:S02]  /*2cd0*/  HADD2.F32 R215, -RZ, R52.H0_H0 ;  /* 0x20000034ffd77230 */ /* 0x000fe40000004100 */
[----:B------:R-:W-:Y:S01]  /*2ce0*/  FMUL.FTZ R175, R8, R175 ;  /* 0x000000af08af7220 */ /* 0x000fe20000410000 */
[----:B------:R-:W-:Y:S01]  /*2cf0*/  FADD.FTZ R113, R113, R217 ;  /* 0x000000d971717221 */ /* 0x000fe20000010000 */
[----:B------:R-:W-:Y:S01]  /*2d00*/  FFMA.FTZ R112, R177, R217, R112 ;  /* 0x000000d9b1707223 */ /* 0x000fe20000010070 */
[--C-:B------:R-:W-:Y:S02]  /*2d10*/  HADD2.F32 R194, -RZ, R100.reuse.H0_H0 ;  /* 0x20000064ffc27230 */ /* 0x100fe40000004100 */
[----:B------:R-:W-:-:S02]  /*2d20*/  HADD2.F32 R196, -RZ, R100.H1_H1 ;  /* 0x30000064ffc47230 */ /* 0x000fc40000004100 */
[--C-:B------:R-:W-:Y:S02]  /*2d30*/  HADD2.F32 R154, -RZ, R103.reuse.H0_H0 ;  /* 0x20000067ff9a7230 */ /* 0x100fe40000004100 */
[----:B------:R-:W-:Y:S02]  /*2d40*/  HADD2.F32 R100, -RZ, R103.H1_H1 ;  /* 0x30000067ff647230 */ /* 0x000fe40000004100 */
[----:B------:R-:W-:Y:S01]  /*2d50*/  FADD.FTZ R171, -R153, R188 ;  /* 0x000000bc99ab7221 */ /* 0x000fe20000010100 */
[----:B------:R-:W-:Y:S02]  /*2d60*/  HADD2.F32 R190, -RZ, R93.H0_H0 ;  /* 0x2000005dffbe7230 */ /* 0x000fe40000004100 */
[----:B------:R-:W-:Y:S01]  /*2d70*/  FMUL.FTZ R215, R215, R92 ;  /* 0x0000005cd7d77220 */ /* 0x000fe20000410000 */
[----:B------:R-:W-:Y:S02]  /*2d80*/  HADD2.F32 R96, -RZ, R96.H1_H1 ;  /* 0x30000060ff607230 */ /* 0x000fe40000004100 */
[----:B------:R-:W-:Y:S01]  /*2d90*/  FMUL.FTZ R173, R8, R173 ;  /* 0x000000ad08ad7220 */ /* 0x000fe20000410000 */
[----:B------:R-:W-:-:S02]  /*2da0*/  HADD2.F32 R103, -RZ, R52.H1_H1 ;  /* 0x30000034ff677230 */ /* 0x000fc40000004100 */
[----:B------:R-:W-:Y:S01]  /*2db0*/  FADD.FTZ R113, R113, R216 ;  /* 0x000000d871717221 */ /* 0x000fe20000010000 */
[----:B------:R-:W-:Y:S01]  /*2dc0*/  FFMA.FTZ R112, R175, R216, R112 ;  /* 0x000000d8af707223 */ /* 0x000fe20000010070 */
[----:B------:R-:W-:Y:S02]  /*2dd0*/  HADD2.F32 R192, -RZ, R93.H1_H1 ;  /* 0x3000005dffc07230 */ /* 0x000fe40000004100 */
[----:B------:R-:W-:Y:S01]  /*2de0*/  FADD.FTZ R169, -R153, R190 ;  /* 0x000000be99a97221 */ /* 0x000fe20000010100 */
[----:B------:R-:W-:Y:S02]  /*2df0*/  HADD2.F32 R93, -RZ, R97.H0_H0 ;  /* 0x20000061ff5d7230 */ /* 0x000fe40000004100 */
[----:B------:R-:W-:Y:S01]  /*2e00*/  FMUL.FTZ R214, R103, R96 ;  /* 0x0000006067d67220 */ /* 0x000fe20000410000 */
[----:B------:R-:W-:Y:S02]  /*2e10*/  HADD2.F32 R104, -RZ, R53.H0_H0 ;  /* 0x20000035ff687230 */ /* 0x000fe40000004100 */
[----:B------:R-:W-:Y:S01]  /*2e20*/  FMUL.FTZ R171, R8, R171 ;  /* 0x000000ab08ab7220 */ /* 0x000fe20000410000 */
[----:B------:R-:W-:Y:S01]  /*2e30*/  FADD.FTZ R113, R113, R215 ;  /* 0x000000d771717221 */ /* 0x000fe20000010000 */
[----:B------:R-:W-:Y:S01]  /*2e40*/  FFMA.FTZ R112, R173, R215, R112 ;  /* 0x000000d7ad707223 */ /* 0x000fe20000010070 */
[----:B------:R-:W-:-:S02]  /*2e50*/  HADD2.F32 R122, -RZ, R94.H0_H0 ;  /* 0x2000005eff7a7230 */ /* 0x000fc40000004100 */
[----:B------:R-:W-:Y:S01]  /*2e60*/  FADD.FTZ R167, -R153, R192 ;  /* 0x000000c099a77221 */ /* 0x000fe20000010100 */
[----:B------:R-:W-:Y:S02]  /*2e70*/  HADD2.F32 R97, -RZ, R97.H1_H1 ;  /* 0x30000061ff617230 */ /* 0x000fe40000004100 */
[----:B------:R-:W-:Y:S01]  /*2e80*/  FMUL.FTZ R213, R104, R93 ;  /* 0x0000005d68d57220 */ /* 0x000fe20000410000 */
[----:B------:R-:W-:Y:S02]  /*2e90*/  HADD2.F32 R212, -RZ, R53.H1_H1 ;  /* 0x30000035ffd47230 */ /* 0x000fe40000004100 */
[----:B------:R-:W-:Y:S01]  /*2ea0*/  FMUL.FTZ R169, R8, R169 ;  /* 0x000000a908a97220 */ /* 0x000fe20000410000 */
[----:B------:R-:W-:Y:S01]  /*2eb0*/  FADD.FTZ R113, R113, R214 ;  /* 0x000000d671717221 */ /* 0x000fe20000010000 */
[----:B------:R-:W-:Y:S01]  /*2ec0*/  FFMA.FTZ R112, R171, R214, R112 ;  /* 0x000000d6ab707223 */ /* 0x000fe20000010070 */
[----:B------:R-:W-:Y:S02]  /*2ed0*/  HADD2.F32 R94, -RZ, R98.H0_H0 ;  /* 0x20000062ff5e7230 */ /* 0x000fe40000004100 */
[----:B------:R-:W-:Y:S01]  /*2ee0*/  FADD.FTZ R165, -R153, R122 ;  /* 0x0000007a99a57221 */ /* 0x000fe20000010100 */
[----:B------:R-:W-:-:S02]  /*2ef0*/  HADD2.F32 R211, -RZ, R54.H0_H0 ;  /* 0x20000036ffd37230 */ /* 0x000fc40000004100 */
[----:B------:R-:W-:Y:S01]  /*2f00*/  FMUL.FTZ R212, R212, R97 ;  /* 0x00000061d4d47220 */ /* 0x000fe20000410000 */
[--C-:B------:R-:W-:Y:S02]  /*2f10*/  HADD2.F32 R156, -RZ, R102.reuse.H0_H0 ;  /* 0x20000066ff9c7230 */ /* 0x100fe40000004100 */
[----:B------:R-:W-:Y:S01]  /*2f20*/  FMUL.FTZ R167, R8, R167 ;  /* 0x000000a708a77220 */ /* 0x000fe20000410000 */
[----:B------:R-:W-:Y:S01]  /*2f30*/  FADD.FTZ R113, R113, R213 ;  /* 0x000000d571717221 */ /* 0x000fe20000010000 */
[----:B------:R-:W-:Y:S01]  /*2f40*/  FFMA.FTZ R112, R169, R213, R112 ;  /* 0x000000d5a9707223 */ /* 0x000fe20000010070 */
[----:B------:R-:W-:Y:S02]  /*2f50*/  HADD2.F32 R102, -RZ, R102.H1_H1 ;  /* 0x30000066ff667230 */ /* 0x000fe40000004100 */
[--C-:B------:R-:W-:Y:S02]  /*2f60*/  HADD2.F32 R198, -RZ, R101.reuse.H0_H0 ;  /* 0x20000065ffc67230 */ /* 0x100fe40000004100 */
[----:B------:R-:W-:-:S02]  /*2f70*/  HADD2.F32 R200, -RZ, R101.H1_H1 ;  /* 0x30000065ffc87230 */ /* 0x000fc40000004100 */
[----:B------:R-:W-:Y:S01]  /*2f80*/  FMUL.FTZ R211, R211, R94 ;  /* 0x0000005ed3d37220 */ /* 0x000fe20000410000 */
[----:B------:R-:W-:Y:S02]  /*2f90*/  HADD2.F32 R162, -RZ, R95.H0_H0 ;  /* 0x2000005fffa27230 */ /* 0x000fe40000004100 */
[----:B------:R-:W-:Y:S01]  /*2fa0*/  FMUL.FTZ R165, R8, R165 ;  /* 0x000000a508a57220 */ /* 0x000fe20000410000 */
[----:B------:R-:W-:Y:S02]  /*2fb0*/  HADD2.F32 R98, -RZ, R98.H1_H1 ;  /* 0x30000062ff627230 */ /* 0x000fe40000004100 */
[----:B------:R-:W-:Y:S01]  /*2fc0*/  FADD.FTZ R113, R113, R212 ;  /* 0x000000d471717221 */ /* 0x000fe20000010000 */
[----:B------:R-:W-:Y:S02]  /*2fd0*/  HADD2.F32 R101, -RZ, R54.H1_H1 ;  /* 0x30000036ff657230 */ /* 0x000fe40000004100 */
[----:B------:R-:W-:Y:S01]  /*2fe0*/  FFMA.FTZ R112, R167, R212, R112 ;  /* 0x000000d4a7707223 */ /* 0x000fe20000010070 */
[----:B------:R-:W-:Y:S01]  /*2ff0*/  FADD.FTZ R155, -R153, R102 ;  /* 0x00000066999b7221 */ /* 0x000fe20000010100 */
[----:B------:R-:W-:-:S02]  /*3000*/  HADD2.F32 R95, -RZ, R99.H0_H0 ;  /* 0x20000063ff5f7230 */ /* 0x000fc40000004100 */
[----:B------:R-:W-:Y:S01]  /*3010*/  FADD.FTZ R162, -R153, R162 ;  /* 0x000000a299a27221 */ /* 0x000fe20000010100 */
[----:B------:R-:W-:Y:S02]  /*3020*/  HADD2.F32 R102, -RZ, R55.H0_H0 ;  /* 0x20000037ff667230 */ /* 0x000fe40000004100 */
        /* <DEDUP_REMOVED lines=21> */
[--C-:B------:R-:W-:Y:S02]  /*3180*/  HADD2.F32 R100, -RZ, R84.reuse.H0_H0 ;  /* 0x20000054ff647230 */ /* 0x100fe40000004100 */
[----:B------:R-:W-:Y:S01]  /*3190*/  FMUL.FTZ R162, R8, R162 ;  /* 0x000000a208a27220 */ /* 0x000fe20000410000 */
[----:B------:R-:W-:Y:S02]  /*31a0*/  HADD2.F32 R116, -RZ, R84.H1_H1 ;  /* 0x30000054ff747230 */ /* 0x000fe40000004100 */
[----:B------:R-:W-:Y:S01]  /*31b0*/  FADD.FTZ R113, R113, R210 ;  /* 0x000000d271717221 */ /* 0x000fe20000010000 */
[----:B------:R-:W-:Y:S02]  /*31c0*/  HADD2.F32 R208, -RZ, R55.H1_H1 ;  /* 0x30000037ffd07230 */ /* 0x000fe40000004100 */
[----:B------:R-:W-:Y:S01]  /*31d0*/  FFMA.FTZ R112, R163, R210, R112 ;  /* 0x000000d2a3707223 */ /* 0x000fe20000010070 */
[----:B------:R-:W-:-:S02]  /*31e0*/  HADD2.F32 R84, -RZ, R85.H0_H0 ;  /* 0x20000055ff547230 */ /* 0x000fc40000004100 */
[----:B------:R-:W-:Y:S02]  /*31f0*/  HADD2.F32 R117, -RZ, R85.H1_H1 ;  /* 0x30000055ff757230 */ /* 0x000fe40000004100 */
[--C-:B------:R-:W-:Y:S02]  /*3200*/  HADD2.F32 R85, -RZ, R86.reuse.H0_H0 ;  /* 0x20000056ff557230 */ /* 0x100fe40000004100 */
[----:B------:R-:W-:Y:S02]  /*3210*/  HADD2.F32 R118, -RZ, R86.H1_H1 ;  /* 0x30000056ff767230 */ /* 0x000fe40000004100 */
[--C-:B------:R-:W-:Y:S02]  /*3220*/  HADD2.F32 R86, -RZ, R87.reuse.H0_H0 ;  /* 0x20000057ff567230 */ /* 0x100fe40000004100 */
[----:B------:R-:W-:Y:S02]  /*3230*/  HADD2.F32 R119, -RZ, R87.H1_H1 ;  /* 0x30000057ff777230 */ /* 0x000fe40000004100 */
[----:B------:R-:W-:Y:S01]  /*3240*/  FMUL.FTZ R208, R208, R99 ;  /* 0x00000063d0d07220 */ /* 0x000fe20000410000 */
[----:B------:R-:W-:-:S02]  /*3250*/  HADD2.F32 R87, -RZ, R88.H0_H0 ;  /* 0x20000058ff577230 */ /* 0x000fc40000004100 */
[----:B------:R-:W-:Y:S01]  /*3260*/  FMUL.FTZ R161, R8, R161 ;  /* 0x000000a108a17220 */ /* 0x000fe20000410000 */
[----:B------:R-:W-:Y:S02]  /*3270*/  HADD2.F32 R120, -RZ, R88.H1_H1 ;  /* 0x30000058ff787230 */ /* 0x000fe40000004100 */
[----:B------:R-:W-:Y:S01]  /*3280*/  FADD.FTZ R113, R113, R209 ;  /* 0x000000d171717221 */ /* 0x000fe20000010000 */
[----:B------:R-:W-:Y:S02]  /*3290*/  HADD2.F32 R207, -RZ, R48.H0_H0 ;  /* 0x20000030ffcf7230 */ /* 0x000fe40000004100 */
[----:B------:R-:W-:Y:S01]  /*32a0*/  FFMA.FTZ R112, R162, R209, R112 ;  /* 0x000000d1a2707223 */ /* 0x000fe20000010070 */
[--C-:B------:R-:W-:Y:S02]  /*32b0*/  HADD2.F32 R88, -RZ, R89.reuse.H0_H0 ;  /* 0x20000059ff587230 */ /* 0x100fe40000004100 */
[----:B------:R-:W-:Y:S02]  /*32c0*/  HADD2.F32 R121, -RZ, R89.H1_H1 ;  /* 0x30000059ff797230 */ /* 0x000fe40000004100 */
[----:B------:R-:W-:-:S02]  /*32d0*/  HADD2.F32 R89, -RZ, R90.H0_H0 ;  /* 0x2000005aff597230 */ /* 0x000fc40000004100 */
[----:B------:R-:W-:Y:S02]  /*32e0*/  HADD2.F32 R122, -RZ, R90.H1_H1 ;  /* 0x3000005aff7a7230 */ /* 0x000fe40000004100 */
[--C-:B------:R-:W-:Y:S02]  /*32f0*/  HADD2.F32 R90, -RZ, R91.reuse.H0_H0 ;  /* 0x2000005bff5a7230 */ /* 0x100fe40000004100 */
        /* <DEDUP_REMOVED lines=122> */
.L_x_2375:
        /* <DEDUP_REMOVED lines=68> */
[----:B------:R-:W2:Y:S01]  /*3ee0*/  LDL.LU R241, [R1+0x5c] ;  /* 0x00005c0001f17983 */ /* 0x000ea20000300800 */
[----:B------:R-:W-:-:S03]  /*3ef0*/  FADD.FTZ R99, R99, R240 ;  /* 0x000000f063637221 */ /* 0x000fc60000010000 */
        /* <DEDUP_REMOVED lines=106> */
.L_x_2393:
        /* <DEDUP_REMOVED lines=58> */
[----:B------:R-:W0:Y:S01]  /*4940*/  LDC.64 R84, c[0x0][0x468] ;  /* 0x00011a00ff547b82 */ /* 0x000e220000000a00 */
        /* <DEDUP_REMOVED lines=113> */
[----:B------:R-:W-:Y:S01]  /*5060*/  F2FP.F16.F32.PACK_AB R6, R91, R92 ;  /* 0x0000005c5b06723e */ /* 0x000fe200000000ff */
[--C-:B------:R-:W-:Y:S01]  /*5070*/  IMAD.WIDE.U32 R102, R4, 0x10, R84.reuse ;  /* 0x0000001004667825 */ /* 0x100fe200078e0054 */
[----:B------:R-:W-:Y:S02]  /*5080*/  F2FP.F16.F32.PACK_AB R4, R87, R0 ;  /* 0x000000005704723e */ /* 0x000fe400000000ff */
[----:B------:R-:W-:Y:S01]  /*5090*/  F2FP.F16.F32.PACK_AB R87, R109, R112 ;  /* 0x000000706d57723e */ /* 0x000fe200000000ff */
[--C-:B------:R-:W-:Y:S01]  /*50a0*/  IMAD.WIDE.U32 R104, R3, 0x10, R84.reuse ;  /* 0x0000001003687825 */ /* 0x100fe200078e0054 */
[----:B------:R-:W-:Y:S02]  /*50b0*/  F2FP.F16.F32.PACK_AB R86, R99, R86 ;  /* 0x000000566356723e */ /* 0x000fe400000000ff */
[----:B------:R-:W-:Y:S01]  /*50c0*/  F2FP.F16.F32.PACK_AB R91, R117, R136 ;  /* 0x00000088755b723e */ /* 0x000fe200000000ff */
[----:B------:R-:W-:Y:S01]  /*50d0*/  IMAD.WIDE.U32 R106, R5, 0x10, R84 ;  /* 0x00000010056a7825 */ /* 0x000fe200078e0054 */
[----:B------:R-:W-:-:S02]  /*50e0*/  F2FP.F16.F32.PACK_AB R5, R89, R88 ;  /* 0x000000585905723e */ /* 0x000fc400000000ff */
[----:B------:R-:W-:Y:S01]  /*50f0*/  F2FP.F16.F32.PACK_AB R89, R113, R120 ;  /* 0x000000787159723e */ /* 0x000fe200000000ff */
[----:B------:R-:W-:Y:S01]  /*5100*/  IMAD.WIDE.U32 R2, R2, 0x10, R84 ;  /* 0x0000001002027825 */ /* 0x000fe200078e0054 */
[----:B------:R-:W-:Y:S01]  /*5110*/  F2FP.F16.F32.PACK_AB R85, R97, R90 ;  /* 0x0000005a6155723e */ /* 0x000fe200000000ff */
[----:B------:R3:W-:Y:S01]  /*5120*/  STG.E.128 desc[UR6][R100.64], R4 ;  /* 0x0000000464007986 */ /* 0x0007e2000c101d06 */
[----:B------:R-:W-:Y:S02]  /*5130*/  F2FP.F16.F32.PACK_AB R84, R95, R8 ;  /* 0x000000085f54723e */ /* 0x000fe400000000ff */
[----:B------:R-:W-:Y:S02]  /*5140*/  F2FP.F16.F32.PACK_AB R90, R115, R132 ;  /* 0x00000084735a723e */ /* 0x000fe400000000ff */
[----:B------:R-:W-:Y:S01]  /*5150*/  F2FP.F16.F32.PACK_AB R88, R111, R116 ;  /* 0x000000746f58723e */ /* 0x000fe200000000ff */
[----:B------:R3:W-:Y:S01]  /*5160*/  STG.E.128 desc[UR6][R102.64], R84 ;  /* 0x0000005466007986 */ /* 0x0007e2000c101d06 */
[----:B------:R-:W-:-:S02]  /*5170*/  F2FP.F16.F32.PACK_AB R95, R133, R152 ;  /* 0x00000098855f723e */ /* 0x000fc400000000ff */
[----:B------:R-:W-:Y:S01]  /*5180*/  F2FP.F16.F32.PACK_AB R94, R123, R94 ;  /* 0x0000005e7b5e723e */ /* 0x000fe200000000ff */
[----:B------:R3:W-:Y:S01]  /*5190*/  STG.E.128 desc[UR6][R104.64], R88 ;  /* 0x0000005868007986 */ /* 0x0007e2000c101d06 */
[----:B------:R-:W-:Y:S02]  /*51a0*/  F2FP.F16.F32.PACK_AB R93, R121, R144 ;  /* 0x00000090795d723e */ /* 0x000fe400000000ff */
[----:B------:R-:W-:Y:S02]  /*51b0*/  F2FP.F16.F32.PACK_AB R92, R119, R140 ;  /* 0x0000008c775c723e */ /* 0x000fe400000000ff */
[----:B------:R-:W-:Y:S02]  /*51c0*/  F2FP.F16.F32.PACK_AB R99, R141, R168 ;  /* 0x000000a88d63723e */ /* 0x000fe400000000ff */
[----:B------:R-:W-:Y:S01]  /*51d0*/  F2FP.F16.F32.PACK_AB R98, R139, R98 ;  /* 0x000000628b62723e */ /* 0x000fe200000000ff */
[----:B------:R3:W-:Y:S01]  /*51e0*/  STG.E.128 desc[UR6][R2.64], R92 ;  /* 0x0000005c02007986 */ /* 0x0007e2000c101d06 */
[----:B------:R-:W-:-:S02]  /*51f0*/  F2FP.F16.F32.PACK_AB R97, R137, R160 ;  /* 0x000000a08961723e */ /* 0x000fc400000000ff */
[----:B------:R-:W-:-:S05]  /*5200*/  F2FP.F16.F32.PACK_AB R96, R135, R156 ;  /* 0x0000009c8760723e */ /* 0x000fca00000000ff */
[----:B------:R3:W-:Y:S01]  /*5210*/  STG.E.128 desc[UR6][R106.64], R96 ;  /* 0x000000606a007986 */ /* 0x0007e2000c101d06 */
[----:B------:R-:W-:Y:S05]  /*5220*/  BRA `(.L_x_2379) ;  /* 0x0000002c00407947 */ /* 0x000fea0003800000 */
.L_x_2378:
[C-C-:B------:R-:W-:Y:S01]  /*5230*/  FFMA.FTZ R102, R84.reuse, R177, R85.reuse ;  /* 0x000000b154667223 */ /* 0x140fe20000010055 */
[C-C-:B------:R-:W-:Y:S01]  /*5240*/  FFMA.FTZ R88, R84.reuse, R0, R85.reuse ;  /* 0x0000000054587223 */ /* 0x140fe20000010055 */
[C-C-:B------:R-:W-:Y:S01]  /*5250*/  FFMA.FTZ R203, R84.reuse, R203, R85.reuse ;  /* 0x000000cb54cb7223 */ /* 0x140fe20000010055 */
[----:B------:R-:W-:Y:S01]  /*5260*/  FFMA.FTZ R90, R84, R201, R85 ;  /* 0x000000c9545a7223 */ /* 0x000fe20000010055 */
        /* <DEDUP_REMOVED lines=118> */
[----:B------:R-:W1:Y:S01]  /*59d0*/  LDC.64 R106, c[0x0][0x468] ;  /* 0x00011a00ff6a7b82 */ /* 0x000e620000000a00 */
[----:B------:R-:W-:Y:S01]  /*59e0*/  FMUL.FTZ R90, R86, R7 ;  /* 0x00000007565a7220 */ /* 0x000fe20000410000 */
[----:B------:R-:W-:Y:S01]  /*59f0*/  F2FP.F16.F32.PACK_AB R85, R199, R84 ;  /* 0x00000054c755723e */ /* 0x000fe200000000ff */
[----:B0-----:R-:W-:-:S04]  /*5a00*/  IMAD.WIDE.U32 R92, R6, 0x10, R102 ;  /* 0x00000010065c7825 */ /* 0x001fc800078e0066 */
[-C--:B------:R-:W-:Y:S01]  /*5a10*/  FMUL.FTZ R91, R94, R7.reuse ;  /* 0x000000075e5b7220 */ /* 0x080fe20000410000 */
[----:B------:R-:W-:Y:S01]  /*5a20*/  F2FP.F16.F32.PACK_AB R86, R195, R86 ;  /* 0x00000056c356723e */ /* 0x000fe200000000ff */
[CC--:B------:R-:W-:Y:S01]  /*5a30*/  FMUL.FTZ R96, R191.reuse, R7.reuse ;  /* 0x00000007bf607220 */ /* 0x0c0fe20000410000 */
[----:B------:R-:W-:Y:S01]  /*5a40*/  F2FP.F16.F32.PACK_AB R87, R191, R94 ;  /* 0x0000005ebf57723e */ /* 0x000fe200000000ff */
[-C--:B------:R-:W-:Y:S01]  /*5a50*/  FMUL.FTZ R94, R199, R7.reuse ;  /* 0x00000007c75e7220 */ /* 0x080fe20000410000 */
[----:B------:R-:W-:Y:S01]  /*5a60*/  F2FP.F16.F32.PACK_AB R84, R203, R88 ;  /* 0x00000058cb54723e */ /* 0x000fe200000000ff */
[----:B------:R-:W-:Y:S01]  /*5a70*/  FMUL.FTZ R195, R195, R7 ;  /* 0x00000007c3c37220 */ /* 0x000fe20000410000 */
[----:B------:R-:W-:Y:S01]  /*5a80*/  F2FP.F16.F32.PACK_AB R91, R96, R91 ;  /* 0x0000005b605b723e */ /* 0x000fe200000000ff */
[-C--:B------:R-:W-:Y:S01]  /*5a90*/  FMUL.FTZ R88, R88, R7.reuse ;  /* 0x0000000758587220 */ /* 0x080fe20000410000 */
[----:B------:R-:W-:Y:S01]  /*5aa0*/  FMUL.FTZ R203, R203, R7 ;  /* 0x00000007cbcb7220 */ /* 0x000fe20000410000 */
[----:B------:R0:W-:Y:S01]  /*5ab0*/  STG.E.128 desc[UR6][R92.64], R84 ;  /* 0x000000545c007986 */ /* 0x0001e2000c101d06 */
[----:B------:R-:W-:Y:S01]  /*5ac0*/  F2FP.F16.F32.PACK_AB R89, R94, R89 ;  /* 0x000000595e59723e */ /* 0x000fe200000000ff */
[-C--:B------:R-:W-:Y:S01]  /*5ad0*/  FMUL.FTZ R96, R100, R7.reuse ;  /* 0x0000000764607220 */ /* 0x080fe20000410000 */
[-C--:B------:R-:W-:Y:S01]  /*5ae0*/  FMUL.FTZ R94, R104, R7.reuse ;  /* 0x00000007685e7220 */ /* 0x080fe20000410000 */
[----:B------:R-:W-:Y:S01]  /*5af0*/  FMUL.FTZ R95, R108, R7 ;  /* 0x000000076c5f7220 */ /* 0x000fe20000410000 */
[----:B------:R-:W-:Y:S01]  /*5b00*/  F2FP.F16.F32.PACK_AB R90, R195, R90 ;  /* 0x0000005ac35a723e */ /* 0x000fe200000000ff */
[----:B------:R-:W-:Y:S01]  /*5b10*/  IMAD.WIDE.U32 R110, R3, 0x10, R102 ;  /* 0x00000010036e7825 */ /* 0x000fe200078e0066 */
[----:B------:R-:W-:-:S02]  /*5b20*/  F2FP.F16.F32.PACK_AB R88, R203, R88 ;  /* 0x00000058cb58723e */ /* 0x000fc400000000ff */
[----:B------:R-:W-:Y:S01]  /*5b30*/  F2FP.F16.F32.PACK_AB R97, R141, R140 ;  /* 0x0000008c8d61723e */ /* 0x000fe200000000ff */
[----:B-1----:R-:W-:Y:S01]  /*5b40*/  IMAD.WIDE.U32 R112, R6, 0x10, R106 ;  /* 0x0000001006707825 */ /* 0x002fe200078e006a */
[----:B------:R-:W-:-:S03]  /*5b50*/  F2FP.F16.F32.PACK_AB R99, R145, R144 ;  /* 0x000000909163723e */ /* 0x000fc600000000ff */
[-C--:B------:R-:W-:Y:S01]  /*5b60*/  FMUL.FTZ R140, R140, R7.reuse ;  /* 0x000000078c8c7220 */ /* 0x080fe20000410000 */
[-C--:B------:R-:W-:Y:S01]  /*5b70*/  FMUL.FTZ R141, R141, R7.reuse ;  /* 0x000000078d8d7220 */ /* 0x080fe20000410000 */
[----:B------:R-:W-:Y:S01]  /*5b80*/  IMAD.WIDE.U32 R114, R4, 0x10, R106 ;  /* 0x0000001004727825 */ /* 0x000fe200078e006a */
[----:B------:R1:W-:Y:S03]  /*5b90*/  STG.E.128 desc[UR6][R112.64], R88 ;  /* 0x0000005870007986 */ /* 0x0003e6000c101d06 */
[----:B------:R-:W-:Y:S01]  /*5ba0*/  FMUL.FTZ R144, R144, R7 ;  /* 0x0000000790907220 */ /* 0x000fe20000410000 */
[----:B------:R-:W-:Y:S01]  /*5bb0*/  F2FP.F16.F32.PACK_AB R6, R116, R117 ;  /* 0x000000757406723e */ /* 0x000fe200000000ff */
[-C--:B0-----:R-:W-:Y:S01]  /*5bc0*/  FMUL.FTZ R92, R98, R7.reuse ;  /* 0x00000007625c7220 */ /* 0x081fe20000410000 */
[C---:B------:R-:W-:Y:S01]  /*5bd0*/  F2FP.F16.F32.PACK_AB R85, R183.reuse, R100 ;  /* 0x00000064b755723e */ /* 0x040fe200000000ff */
[-C--:B------:R-:W-:Y:S01]  /*5be0*/  FMUL.FTZ R183, R183, R7.reuse ;  /* 0x00000007b7b77220 */ /* 0x080fe20000410000 */
[C---:B------:R-:W-:Y:S01]  /*5bf0*/  F2FP.F16.F32.PACK_AB R86, R179.reuse, R104 ;  /* 0x00000068b356723e */ /* 0x040fe200000000ff */
[-C--:B------:R-:W-:Y:S01]  /*5c00*/  FMUL.FTZ R179, R179, R7.reuse ;  /* 0x00000007b3b37220 */ /* 0x080fe20000410000 */
[----:B------:R-:W-:Y:S01]  /*5c10*/  F2FP.F16.F32.PACK_AB R84, R187, R98 ;  /* 0x00000062bb54723e */ /* 0x000fe200000000ff */
[-C--:B------:R-:W-:Y:S01]  /*5c20*/  FMUL.FTZ R100, R175, R7.reuse ;  /* 0x00000007af647220 */ /* 0x080fe20000410000 */
[----:B------:R-:W-:Y:S01]  /*5c30*/  FMUL.FTZ R187, R187, R7 ;  /* 0x00000007bbbb7220 */ /* 0x000fe20000410000 */
[----:B------:R-:W-:Y:S01]  /*5c40*/  F2FP.F16.F32.PACK_AB R87, R175, R108 ;  /* 0x0000006caf57723e */ /* 0x000fe200000000ff */
[----:B------:R-:W-:Y:S01]  /*5c50*/  IMAD.WIDE.U32 R108, R4, 0x10, R102 ;  /* 0x00000010046c7825 */ /* 0x000fe200078e0066 */
[----:B------:R-:W-:-:S02]  /*5c60*/  F2FP.F16.F32.PACK_AB R94, R179, R94 ;  /* 0x0000005eb35e723e */ /* 0x000fc400000000ff */
[----:B------:R-:W-:Y:S01]  /*5c70*/  F2FP.F16.F32.PACK_AB R95, R100, R95 ;  /* 0x0000005f645f723e */ /* 0x000fe200000000ff */
[----:B------:R-:W-:Y:S01]  /*5c80*/  IMAD.WIDE.U32 R100, R2, 0x10, R102 ;  /* 0x0000001002647825 */ /* 0x000fe200078e0066 */
[----:B------:R-:W-:Y:S01]  /*5c90*/  F2FP.F16.F32.PACK_AB R93, R183, R96 ;  /* 0x00000060b75d723e */ /* 0x000fe200000000ff */
[----:B------:R0:W-:Y:S01]  /*5ca0*/  STG.E.128 desc[UR6][R108.64], R84 ;  /* 0x000000546c007986 */ /* 0x0001e2000c101d06 */
[----:B------:R-:W-:Y:S01]  /*5cb0*/  F2FP.F16.F32.PACK_AB R92, R187, R92 ;  /* 0x0000005cbb5c723e */ /* 0x000fe200000000ff */
[----:B------:R-:W-:Y:S01]  /*5cc0*/  IMAD.WIDE.U32 R104, R3, 0x10, R106 ;  /* 0x0000001003687825 */ /* 0x000fe200078e006a */
[----:B------:R-:W-:-:S03]  /*5cd0*/  F2FP.F16.F32.PACK_AB R96, R139, R138 ;  /* 0x0000008a8b60723e */ /* 0x000fc600000000ff */
[-C--:B------:R-:W-:Y:S01]  /*5ce0*/  FMUL.FTZ R138, R138, R7.reuse ;  /* 0x000000078a8a7220 */ /* 0x080fe20000410000 */
[----:B------:R-:W-:Y:S01]  /*5cf0*/  F2FP.F16.F32.PACK_AB R98, R143, R142 ;  /* 0x0000008e8f62723e */ /* 0x000fe200000000ff */
[----:B------:R2:W-:Y:S01]  /*5d00*/  STG.E.128 desc[UR6][R114.64], R92 ;  /* 0x0000005c72007986 */ /* 0x0005e2000c101d06 */
[-C--:B------:R-:W-:Y:S01]  /*5d10*/  FMUL.FTZ R139, R139, R7.reuse ;  /* 0x000000078b8b7220 */ /* 0x080fe20000410000 */
[-C--:B------:R-:W-:Y:S01]  /*5d20*/  FMUL.FTZ R142, R142, R7.reuse ;  /* 0x000000078e8e7220 */ /* 0x080fe20000410000 */
[-C--:B------:R-:W-:Y:S01]  /*5d30*/  FMUL.FTZ R143, R143, R7.reuse ;  /* 0x000000078f8f7220 */ /* 0x080fe20000410000 */
[-C--:B-1----:R-:W-:Y:S01]  /*5d40*/  FMUL.FTZ R91, R145, R7.reuse ;  /* 0x00000007915b7220 */ /* 0x082fe20000410000 */
[----:B------:R-:W-:Y:S01]  /*5d50*/  IMAD.WIDE.U32 R2, R2, 0x10, R106 ;  /* 0x0000001002027825 */ /* 0x000fe200078e006a */
[----:B------:R1:W-:Y:S03]  /*5d60*/  STG.E.128 desc[UR6][R110.64], R96 ;  /* 0x000000606e007986 */ /* 0x0003e6000c101d06 */
[----:B------:R-:W-:Y:S01]  /*5d70*/  FMUL.FTZ R112, R8, R7 ;  /* 0x0000000708707220 */ /* 0x000fe20000410000 */
[----:B------:R-:W-:Y:S01]  /*5d80*/  F2FP.F16.F32.PACK_AB R90, R143, R142 ;  /* 0x0000008e8f5a723e */ /* 0x000fe200000000ff */
[----:B------:R-:W-:Y:S01]  /*5d90*/  IMAD.WIDE.U32 R102, R5, 0x10, R102 ;  /* 0x0000001005667825 */ /* 0x000fe200078e0066 */
[----:B------:R-:W-:-:S02]  /*5da0*/  F2FP.F16.F32.PACK_AB R91, R91, R144 ;  /* 0x000000905b5b723e */ /* 0x000fc400000000ff */
[----:B0-----:R-:W-:Y:S01]  /*5db0*/  F2FP.F16.F32.PACK_AB R84, R137, R136 ;  /* 0x000000888954723e */ /* 0x001fe200000000ff */
[----:B------:R-:W-:Y:S01]  /*5dc0*/  IMAD.WIDE.U32 R106, R5, 0x10, R106 ;  /* 0x00000010056a7825 */ /* 0x000fe200078e006a */
[----:B------:R-:W-:-:S03]  /*5dd0*/  F2FP.F16.F32.PACK_AB R86, R133, R132 ;  /* 0x000000848556723e */ /* 0x000fc600000000ff */
[-C--:B------:R-:W-:Y:S01]  /*5de0*/  FMUL.FTZ R108, R136, R7.reuse ;  /* 0x00000007886c7220 */ /* 0x080fe20000410000 */
[-C--:B------:R-:W-:Y:S01]  /*5df0*/  FMUL.FTZ R137, R137, R7.reuse ;  /* 0x0000000789897220 */ /* 0x080fe20000410000 */
[-C--:B------:R-:W-:Y:S01]  /*5e00*/  FMUL.FTZ R133, R133, R7.reuse ;  /* 0x0000000785857220 */ /* 0x080fe20000410000 */
[-C--:B--2---:R-:W-:Y:S01]  /*5e10*/  FMUL.FTZ R93, R134, R7.reuse ;  /* 0x00000007865d7220 */ /* 0x084fe20000410000 */
[-C--:B------:R-:W-:Y:S01]  /*5e20*/  FMUL.FTZ R92, R135, R7.reuse ;  /* 0x00000007875c7220 */ /* 0x080fe20000410000 */
[-C--:B------:R-:W-:Y:S01]  /*5e30*/  FMUL.FTZ R94, R132, R7.reuse ;  /* 0x00000007845e7220 */ /* 0x080fe20000410000 */
[----:B------:R-:W-:Y:S01]  /*5e40*/  FMUL.FTZ R95, R122, R7 ;  /* 0x000000077a5f7220 */ /* 0x000fe20000410000 */
[----:B------:R-:W-:Y:S01]  /*5e50*/  F2FP.F16.F32.PACK_AB R5, R118, R119 ;  /* 0x000000777605723e */ /* 0x000fe200000000ff */
[-C--:B------:R-:W-:Y:S01]  /*5e60*/  FMUL.FTZ R109, R120, R7.reuse ;  /* 0x00000007786d7220 */ /* 0x080fe20000410000 */
[-C--:B-1----:R-:W-:Y:S01]  /*5e70*/  FMUL.FTZ R96, R123, R7.reuse ;  /* 0x000000077b607220 */ /* 0x082fe20000410000 */
        /* <DEDUP_REMOVED lines=10> */
[----:B------:R2:W-:Y:S01]  /*5f20*/  STG.E.128 desc[UR6][R104.64], R88 ;  /* 0x0000005868007986 */ /* 0x0005e2000c101d06 */
[----:B------:R-:W-:Y:S02]  /*5f30*/  F2FP.F16.F32.PACK_AB R93, R92, R93 ;  /* 0x0000005d5c5d723e */ /* 0x000fe400000000ff */
[----:B------:R-:W-:Y:S01]  /*5f40*/  F2FP.F16.F32.PACK_AB R95, R96, R95 ;  /* 0x0000005f605f723e */ /* 0x000fe200000000ff */
[----:B------:R2:W-:Y:S01]  /*5f50*/  STG.E.128 desc[UR6][R100.64], R84 ;  /* 0x0000005464007986 */ /* 0x0005e2000c101d06 */
        /* <DEDUP_REMOVED lines=9> */
[----:B------:R-:W-:-:S05]  /*5ff0*/  F2FP.F16.F32.PACK_AB R96, R110, R109 ;  /* 0x0000006d6e60723e */ /* 0x000fca00000000ff */
[----:B------:R2:W-:Y:S01]  /*6000*/  STG.E.128 desc[UR6][R106.64], R96 ;  /* 0x000000606a007986 */ /* 0x0005e2000c101d06 */
[----:B------:R-:W-:Y:S05]  /*6010*/  BRA `(.L_x_2379) ;  /* 0x0000001c00c47947 */ /* 0x000fea0003800000 */
.L_x_2377:
[----:B------:R-:W-:-:S04]  /*6020*/  UISETP.NE.U32.AND UP0, UPT, UR14, URZ, UPT ;  /* 0x000000ff0e00728c */ /* 0x000fc8000bf05070 */
[----:B------:R-:W-:-:S09]  /*6030*/  UISETP.NE.AND.EX UP0, UPT, UR15, URZ, UPT, UP0 ;  /* 0x000000ff0f00728c */ /* 0x000fd2000bf05300 */
[----:B------:R-:W-:Y:S05]  /*6040*/  BRA.U UP0, `(.L_x_2380) ;  /* 0x0000000d00a07547 */ /* 0x000fea000b800000 */
[C-C-:B------:R-:W-:Y:S01]  /*6050*/  FFMA.FTZ R95, R84.reuse, R154, R85.reuse ;  /* 0x0000009a545f7223 */ /* 0x140fe20000010055 */
[C-C-:B------:R-:W-:Y:S01]  /*6060*/  FFMA.FTZ R103, R84.reuse, R172, R85.reuse ;  /* 0x000000ac54677223 */ /* 0x140fe20000010055 */
[C-C-:B------:R-:W-:Y:S01]  /*6070*/  FFMA.FTZ R111, R84.reuse, R168, R85.reuse ;  /* 0x000000a8546f7223 */ /* 0x140fe20000010055 */
[C-C-:B------:R-:W-:Y:S01]  /*6080*/  FFMA.FTZ R195, R84.reuse, R195, R85.reuse ;  /* 0x000000c354c37223 */ /* 0x140fe20000010055 */
[----:B------:R-:W-:Y:S01]  /*6090*/  FADD.FTZ R152, -R95, R198 ;  /* 0x000000c65f987221 */ /* 0x000fe20000010100 */
[C-C-:B------:R-:W-:Y:S01]  /*60a0*/  FFMA.FTZ R89, R84.reuse, R203, R85.reuse ;  /* 0x000000cb54597223 */ /* 0x140fe20000010055 */
        /* <DEDUP_REMOVED lines=37> */
[----:B------:R-:W-:-:S02]  /*6300*/  HADD2.F32 R111, -RZ, R66.H1_H1 ;  /* 0x30000042ff6f7230 */ /* 0x000fc40000004100 */
[----:B------:R-:W-:Y:S01]  /*6310*/  FADD.FTZ R94, -R195, R226 ;  /* 0x000000e2c35e7221 */ /* 0x000fe20000010100 */
[----:B------:R-:W-:Y:S02]  /*6320*/  HADD2.F32 R84, -RZ, R64.H1_H1 ;  /* 0x30000040ff547230 */ /* 0x000fe40000004100 */
[----:B------:R-:W-:Y:S01]  /*6330*/  FADD.FTZ R89, -R89, R230 ;  /* 0x000000e659597221 */ /* 0x000fe20000010100 */
[----:B------:R-:W-:Y:S01]  /*6340*/  FADD.FTZ R229, -R86, R229 ;  /* 0x000000e556e57221 */ /* 0x000fe20000010100 */
[C---:B------:R-:W-:Y:S01]  /*6350*/  FFMA.FTZ R94, R8.reuse, R94, R111 ;  /* 0x0000005e085e7223 */ /* 0x040fe2000001006f */
[----:B------:R-:W-:Y:S02]  /*6360*/  HADD2.F32 R111, -RZ, R71.H0_H0 ;  /* 0x20000047ff6f7230 */ /* 0x000fe40000004100 */
[----:B------:R-:W-:Y:S01]  /*6370*/  FFMA.FTZ R86, R8, R89, R84 ;  /* 0x0000005908567223 */ /* 0x000fe20000010054 */
[----:B------:R-:W-:Y:S01]  /*6380*/  FADD.FTZ R102, -R102, R217 ;  /* 0x000000d966667221 */ /* 0x000fe20000010100 */
[----:B------:R-:W-:-:S02]  /*6390*/  HADD2.F32 R89, -RZ, R70.H0_H0 ;  /* 0x20000046ff597230 */ /* 0x000fc40000004100 */
[----:B------:R-:W-:Y:S01]  /*63a0*/  FADD.FTZ R108, -R100, R219 ;  /* 0x000000db646c7221 */ /* 0x000fe20000010100 */
[----:B------:R-:W-:Y:S01]  /*63b0*/  FADD.FTZ R132, -R112, R211 ;  /* 0x000000d370847221 */ /* 0x000fe20000010100 */
[C---:B------:R-:W-:Y:S01]  /*63c0*/  FFMA.FTZ R112, R8.reuse, R102, R111 ;  /* 0x0000006608707223 */ /* 0x040fe2000001006f */
[--C-:B------:R-:W-:Y:S02]  /*63d0*/  HADD2.F32 R100, -RZ, R69.reuse.H0_H0 ;  /* 0x20000045ff647230 */ /* 0x100fe40000004100 */
[----:B------:R-:W-:Y:S01]  /*63e0*/  FFMA.FTZ R108, R8, R108, R89 ;  /* 0x0000006c086c7223 */ /* 0x000fe20000010059 */
[----:B------:R-:W-:Y:S02]  /*63f0*/  HADD2.F32 R102, -RZ, R69.H1_H1 ;  /* 0x30000045ff667230 */ /* 0x000fe40000004100 */
[----:B------:R-:W-:Y:S01]  /*6400*/  FADD.FTZ R221, -R96, R221 ;  /* 0x000000dd60dd7221 */ /* 0x000fe20000010100 */
[----:B------:R-:W-:Y:S01]  /*6410*/  FADD.FTZ R105, -R105, R220 ;  /* 0x000000dc69697221 */ /* 0x000fe20000010100 */
[----:B------:R-:W-:-:S02]  /*6420*/  HADD2.F32 R84, -RZ, R68.H0_H0 ;  /* 0x20000044ff547230 */ /* 0x000fc40000004100 */
[----:B------:R-:W-:Y:S01]  /*6430*/  FADD.FTZ R223, -R92, R223 ;  /* 0x000000df5cdf7221 */ /* 0x000fe20000010100 */
[----:B------:R-:W-:Y:S02]  /*6440*/  HADD2.F32 R89, -RZ, R68.H1_H1 ;  /* 0x30000044ff597230 */ /* 0x000fe40000004100 */
[----:B------:R-:W-:Y:S01]  /*6450*/  FADD.FTZ R85, -R187, R222 ;  /* 0x000000debb557221 */ /* 0x000fe20000010100 */
[----:B------:R-:W-:Y:S01]  /*6460*/  FADD.FTZ R215, -R104, R215 ;  /* 0x000000d768d77221 */ /* 0x000fe20000010100 */
[----:B------:R-:W-:Y:S01]  /*6470*/  FADD.FTZ R213, -R106, R213 ;  /* 0x000000d56ad57221 */ /* 0x000fe20000010100 */
[C---:B------:R-:W-:Y:S01]  /*6480*/  FFMA.FTZ R104, R8.reuse, R221, R100 ;  /* 0x000000dd08687223 */ /* 0x040fe20000010064 */
[C---:B------:R-:W-:Y:S01]  /*6490*/  FFMA.FTZ R106, R8.reuse, R105, R102 ;  /* 0x00000069086a7223 */ /* 0x040fe20000010066 */
[C---:B------:R-:W-:Y:S01]  /*64a0*/  FFMA.FTZ R100, R8.reuse, R223, R84 ;  /* 0x000000df08647223 */ /* 0x040fe20000010054 */
[----:B------:R-:W-:Y:S01]  /*64b0*/  FFMA.FTZ R102, R8, R85, R89 ;  /* 0x0000005508667223 */ /* 0x000fe20000010059 */
[----:B------:R-:W-:-:S02]  /*64c0*/  HADD2.F32 R116, -RZ, R77.H1_H1 ;  /* 0x3000004dff747230 */ /* 0x000fc40000004100 */
[----:B------:R-:W-:Y:S01]  /*64d0*/  FADD.FTZ R99, -R99, R212 ;  /* 0x000000d463637221 */ /* 0x000fe20000010100 */
[----:B------:R-:W-:Y:S02]  /*64e0*/  HADD2.F32 R85, -RZ, R77.H0_H0 ;  /* 0x2000004dff557230 */ /* 0x000fe40000004100 */
[----:B------:R-:W-:Y:S01]  /*64f0*/  FADD.FTZ R205, -R158, R205 ;  /* 0x000000cd9ecd7221 */ /* 0x000fe20000010100 */
[----:B------:R-:W-:Y:S02]  /*6500*/  HADD2.F32 R84, -RZ, R76.H0_H0 ;  /* 0x2000004cff547230 */ /* 0x000fe40000004100 */
[C---:B------:R-:W-:Y:S01]  /*6510*/  FFMA.FTZ R122, R8.reuse, R99, R116 ;  /* 0x00000063087a7223 */ /* 0x040fe20000010074 */
[----:B------:R-:W-:Y:S01]  /*6520*/  FADD.FTZ R148, -R93, R202 ;  /* 0x000000ca5d947221 */ /* 0x000fe20000010100 */
[C---:B------:R-:W-:Y:S01]  /*6530*/  FFMA.FTZ R120, R8.reuse, R213, R85 ;  /* 0x000000d508787223 */ /* 0x040fe20000010055 */
[----:B------:R-:W-:Y:S02]  /*6540*/  HADD2.F32 R85, -RZ, R74.H0_H0 ;  /* 0x2000004aff557230 */ /* 0x000fe40000004100 */
[----:B------:R-:W-:Y:S01]  /*6550*/  FFMA.FTZ R116, R8, R215, R84 ;  /* 0x000000d708747223 */ /* 0x000fe20000010054 */
[----:B------:R-:W-:-:S02]  /*6560*/  HADD2.F32 R84, -RZ, R73.H0_H0 ;  /* 0x20000049ff547230 */ /* 0x000fc40000004100 */
[----:B------:R-:W-:Y:S01]  /*6570*/  FADD.FTZ R107, -R107, R204 ;  /* 0x000000cc6b6b7221 */ /* 0x000fe20000010100 */
[----:B------:R-:W-:Y:S02]  /*6580*/  HADD2.F32 R140, -RZ, R73.H1_H1 ;  /* 0x30000049ff8c7230 */ /* 0x000fe40000004100 */
[C---:B------:R-:W-:Y:S01]  /*6590*/  FFMA.FTZ R148, R8.reuse, R148, R85 ;  /* 0x0000009408947223 */ /* 0x040fe20000010055 */
[--C-:B------:R-:W-:Y:S02]  /*65a0*/  HADD2.F32 R85, -RZ, R72.reuse.H0_H0 ;  /* 0x20000048ff557230 */ /* 0x100fe40000004100 */
[----:B------:R-:W-:Y:S01]  /*65b0*/  FFMA.FTZ R144, R8, R205, R84 ;  /* 0x000000cd08907223 */ /* 0x000fe20000010054 */
[----:B------:R-:W-:Y:S02]  /*65c0*/  HADD2.F32 R84, -RZ, R72.H1_H1 ;  /* 0x30000048ff547230 */ /* 0x000fe40000004100 */
[----:B------:R-:W-:Y:S01]  /*65d0*/  FADD.FTZ R207, -R160, R207 ;  /* 0x000000cfa0cf7221 */ /* 0x000fe20000010100 */
[----:B------:R-:W-:Y:S01]  /*65e0*/  FADD.FTZ R87, -R87, R206 ;  /* 0x000000ce57577221 */ /* 0x000fe20000010100 */
[----:B------:R-:W-:Y:S01]  /*65f0*/  FADD.FTZ R93, -R101, R194 ;  /* 0x000000c2655d7221 */ /* 0x000fe20000010100 */
[----:B------:R-:W-:Y:S01]  /*6600*/  FADD.FTZ R101, -R109, R190 ;  /* 0x000000be6d657221 */ /* 0x000fe20000010100 */
[----:B------:R-:W-:-:S02]  /*6610*/  HADD2.F32 R109, -RZ, R66.H0_H0 ;  /* 0x20000042ff6d7230 */ /* 0x000fc40000004100 */
[----:B------:R-:W-:Y:S01]  /*6620*/  FADD.FTZ R88, -R88, R227 ;  /* 0x000000e358587221 */ /* 0x000fe20000010100 */
[C---:B------:R-:W-:Y:S01]  /*6630*/  FFMA.FTZ R146, R8.reuse, R107, R140 ;  /* 0x0000006b08927223 */ /* 0x040fe2000001008c */
[C---:B------:R-:W-:Y:S01]  /*6640*/  FFMA.FTZ R140, R8.reuse, R207, R85 ;  /* 0x000000cf088c7223 */ /* 0x040fe20000010055 */
[----:B------:R-:W-:Y:S01]  /*6650*/  FFMA.FTZ R142, R8, R87, R84 ;  /* 0x00000057088e7223 */ /* 0x000fe20000010054 */
[----:B------:R-:W-:Y:S02]  /*6660*/  HADD2.F32 R156, -RZ, R81.H0_H0 ;  /* 0x20000051ff9c7230 */ /* 0x000fe40000004100 */
[----:B------:R-:W-:Y:S01]  /*6670*/  FADD.FTZ R164, -R113, R186 ;  /* 0x000000ba71a47221 */ /* 0x000fe20000010100 */
[----:B------:R-:W-:Y:S02]  /*6680*/  HADD2.F32 R85, -RZ, R82.H1_H1 ;  /* 0x30000052ff557230 */ /* 0x000fe40000004100 */
[----:B------:R-:W-:Y:S01]  /*6690*/  FADD.FTZ R166, -R115, R184 ;  /* 0x000000b873a67221 */ /* 0x000fe20000010100 */
[----:B------:R-:W-:-:S02]  /*66a0*/  HADD2.F32 R84, -RZ, R80.H0_H0 ;  /* 0x20000050ff547230 */ /* 0x000fc40000004100 */
[----:B------:R-:W-:Y:S01]  /*66b0*/  FFMA.FTZ R92, R8, R88, R109 ;  /* 0x00000058085c7223 */ /* 0x000fe2000001006d */
[----:B------:R-:W-:Y:S02]  /*66c0*/  HADD2.F32 R113, -RZ, R67.H0_H0 ;  /* 0x20000043ff717230 */ /* 0x000fe40000004100 */
[----:B------:R-:W-:Y:S01]  /*66d0*/  FADD.FTZ R90, -R90, R225 ;  /* 0x000000e15a5a7221 */ /* 0x000fe20000010100 */
[----:B------:R-:W-:Y:S02]  /*66e0*/  HADD2.F32 R109, -RZ, R65.H1_H1 ;  /* 0x30000041ff6d7230 */ /* 0x000fe40000004100 */
[----:B------:R-:W-:Y:S01]  /*66f0*/  FADD.FTZ R97, -R97, R228 ;  /* 0x000000e461617221 */ /* 0x000fe20000010100 */
[C---:B------:R-:W-:Y:S01]  /*6700*/  FFMA.FTZ R160, R8.reuse, R101, R156 ;  /* 0x0000006508a07223 */ /* 0x040fe2000001009c */
[C---:B------:R-:W-:Y:S01]  /*6710*/  FFMA.FTZ R166, R8.reuse, R166, R85 ;  /* 0x000000a608a67223 */ /* 0x040fe20000010055 */
[C---:B------:R-:W-:Y:S01]  /*6720*/  FFMA.FTZ R156, R8.reuse, R93, R84 ;  /* 0x0000005d089c7223 */ /* 0x040fe20000010054 */
[C---:B------:R-:W-:Y:S01]  /*6730*/  FFMA.FTZ R96, R8.reuse, R90, R113 ;  /* 0x0000005a08607223 */ /* 0x040fe20000010071 */
[----:B------:R-:W0:Y:S01]  /*6740*/  LDC.64 R84, c[0x0][0x468] ;  /* 0x00011a00ff547b82 */ /* 0x000e220000000a00 */
[----:B------:R-:W-:Y:S01]  /*6750*/  FFMA.FTZ R90, R8, R97, R109 ;  /* 0x00000061085a7223 */ /* 0x000fe2000001006d */
[----:B------:R-:W-:-:S02]  /*6760*/  HADD2.F32 R118, -RZ, R76.H1_H1 ;  /* 0x3000004cff767230 */ /* 0x000fc40000004100 */
[----:B------:R-:W-:Y:S01]  /*6770*/  FADD.FTZ R91, -R91, R214 ;  /* 0x000000d65b5b7221 */ /* 0x000fe20000010100 */
[----:B------:R-:W-:Y:S02]  /*6780*/  HADD2.F32 R89, -RZ, R75.H0_H0 ;  /* 0x2000004bff597230 */ /* 0x000fe40000004100 */
[----:B------:R-:W-:Y:S01]  /*6790*/  FADD.FTZ R231, -R0, R231 ;  /* 0x000000e700e77221 */ /* 0x000fe20000010100 */
[----:B------:R-:W-:Y:S02]  /*67a0*/  HADD2.F32 R97, -RZ, R70.H1_H1 ;  /* 0x30000046ff617230 */ /* 0x000fe40000004100 */
[----:B------:R-:W-:Y:S01]  /*67b0*/  FADD.FTZ R110, -R179, R218 ;  /* 0x000000dab36e7221 */ /* 0x000fe20000010100 */
[----:B------:R-:W-:Y:S02]  /*67c0*/  HADD2.F32 R0, -RZ, R65.H0_H0 ;  /* 0x20000041ff007230 */ /* 0x000fe40000004100 */
[C---:B------:R-:W-:Y:S01]  /*67d0*/  FFMA.FTZ R118, R8.reuse, R91, R118 ;  /* 0x0000005b08767223 */ /* 0x040fe20000010076 */
[C---:B------:R-:W-:Y:S01]  /*67e0*/  FFMA.FTZ R152, R8.reuse, R152, R89 ;  /* 0x0000009808987223 */ /* 0x040fe20000010059 */
[----:B------:R-:W-:Y:S01]  /*67f0*/  FFMA.FTZ R110, R8, R110, R97 ;  /* 0x0000006e086e7223 */ /* 0x000fe20000010061 */
[----:B------:R-:W-:-:S02]  /*6800*/  HADD2.F32 R91, -RZ, R75.H1_H1 ;  /* 0x3000004bff5b7230 */ /* 0x000fc40000004100 */
[----:B------:R-:W-:Y:S01]  /*6810*/  FADD.FTZ R150, -R155, R200 ;  /* 0x000000c89b967221 */ /* 0x000fe20000010100 */
[----:B------:R-:W-:Y:S02]  /*6820*/  HADD2.F32 R89, -RZ, R74.H1_H1 ;  /* 0x3000004aff597230 */ /* 0x000fe40000004100 */
[----:B------:R-:W-:Y:S01]  /*6830*/  FADD.FTZ R153, -R153, R196 ;  /* 0x000000c499997221 */ /* 0x000fe20000010100 */
[----:B------:R-:W-:Y:S02]  /*6840*/  HADD2.F32 R97, -RZ, R78.H0_H0 ;  /* 0x2000004eff617230 */ /* 0x000fe40000004100 */
[----:B------:R-:W-:Y:S01]  /*6850*/  FFMA.FTZ R88, R8, R229, R0 ;  /* 0x000000e508587223 */ /* 0x000fe20000010000 */
[----:B------:R-:W-:Y:S02]  /*6860*/  HADD2.F32 R115, -RZ, R67.H1_H1 ;  /* 0x30000043ff737230 */ /* 0x000fe40000004100 */
[----:B------:R-:W-:Y:S01]  /*6870*/  FADD.FTZ R98, -R191, R224 ;  /* 0x000000e0bf627221 */ /* 0x000fe20000010100 */
        /* <DEDUP_REMOVED lines=8> */
[----:B------:R-:W-:-:S02]  /*6900*/  HADD2.F32 R105, -RZ, R78.H1_H1 ;  /* 0x3000004eff697230 */ /* 0x000fc40000004100 */
[----:B------:R-:W-:Y:S01]  /*6910*/  FADD.FTZ R136, -R162, R209 ;  /* 0x000000d1a2887221 */ /* 0x000fe20000010100 */
[----:B------:R-:W-:Y:S01]  /*6920*/  FADD.FTZ R138, -R161, R208 ;  /* 0x000000d0a18a7221 */ /* 0x000fe20000010100 */
[C---:B------:R-:W-:Y:S01]  /*6930*/  FFMA.FTZ R132, R8.reuse, R132, R97 ;  /* 0x0000008408847223 */ /* 0x040fe20000010061 */
[--C-:B------:R-:W-:Y:S02]  /*6940*/  HADD2.F32 R91, -RZ, R83.reuse.H0_H0 ;  /* 0x20000053ff5b7230 */ /* 0x100fe40000004100 */
[----:B------:R-:W-:Y:S01]  /*6950*/  FADD.FTZ R168, -R117, R182 ;  /* 0x000000b675a87221 */ /* 0x000fe20000010100 */
[----:B------:R-:W-:Y:S02]  /*6960*/  HADD2.F32 R89, -RZ, R82.H0_H0 ;  /* 0x20000052ff597230 */ /* 0x000fe40000004100 */
[----:B------:R-:W-:Y:S01]  /*6970*/  FADD.FTZ R170, -R119, R180 ;  /* 0x000000b477aa7221 */ /* 0x000fe20000010100 */
[----:B------:R-:W-:Y:S02]  /*6980*/  HADD2.F32 R97, -RZ, R83.H1_H1 ;  /* 0x30000053ff617230 */ /* 0x000fe40000004100 */
[----:B------:R-:W-:Y:S01]  /*6990*/  FFMA.FTZ R98, R8, R98, R115 ;  /* 0x0000006208627223 */ /* 0x000fe20000010073 */
[----:B------:R-:W-:-:S02]  /*69a0*/  HADD2.F32 R162, -RZ, R81.H1_H1 ;  /* 0x30000051ffa27230 */ /* 0x000fc40000004100 */
[C---:B------:R-:W-:Y:S01]  /*69b0*/  FFMA.FTZ R0, R8.reuse, R231, R0 ;  /* 0x000000e708007223 */ /* 0x040fe20000010000 */
[----:B------:R-:W-:Y:S02]  /*69c0*/  HADD2.F32 R158, -RZ, R80.H1_H1 ;  /* 0x30000050ff9e7230 */ /* 0x000fe40000004100 */
        /* <DEDUP_REMOVED lines=80> */
.L_x_2380:
[C-C-:B------:R-:W-:Y:S01]  /*6ed0*/  FFMA.FTZ R0, R84.reuse, R0, R85.reuse ;  /* 0x0000000054007223 */ /* 0x140fe20000010055 */
[C-C-:B------:R-:W-:Y:S01]  /*6ee0*/  FFMA.FTZ R86, R84.reuse, R201, R85.reuse ;  /* 0x000000c954567223 */ /* 0x140fe20000010055 */
[C-C-:B------:R-:W-:Y:S01]  /*6ef0*/  FFMA.FTZ R195, R84.reuse, R195, R85.reuse ;  /* 0x000000c354c37223 */ /* 0x140fe20000010055 */
[----:B------:R-:W-:Y:S01]  /*6f00*/  FFMA.FTZ R90, R84, R193, R85 ;  /* 0x000000c1545a7223 */ /* 0x000fe20000010055 */
[----:B------:R-:W-:Y:S01]  /*6f10*/  FADD.FTZ R231, -R0, R231 ;  /* 0x000000e700e77221 */ /* 0x000fe20000010100 */
[----:B------:R-:W-:Y:S02]  /*6f20*/  HADD2.F32 R0, -RZ, R65.H0_H0 ;  /* 0x20000041ff007230 */ /* 0x000fe40000004100 */
[----:B------:R-:W-:Y:S01]  /*6f30*/  FADD.FTZ R229, -R86, R229 ;  /* 0x000000e556e57221 */ /* 0x000fe20000010100 */
[C-C-:B------:R-:W-:Y:S01]  /*6f40*/  FFMA.FTZ R89, R84.reuse, R172, R85.reuse ;  /* 0x000000ac54597223 */ /* 0x140fe20000010055 */
[C-C-:B------:R-:W-:Y:S01]  /*6f50*/  FFMA.FTZ R98, R84.reuse, R177, R85.reuse ;  /* 0x000000b154627223 */ /* 0x140fe20000010055 */
[----:B------:R-:W-:Y:S01]  /*6f60*/  FFMA.FTZ R95, R84, R178, R85 ;  /* 0x000000b2545f7223 */ /* 0x000fe20000010055 */
[----:B------:R-:W-:Y:S01]  /*6f70*/  FFMA.FTZ R229, R8, R229, R0 ;  /* 0x000000e508e57223 */ /* 0x000fe20000010000 */
[----:B------:R-:W-:-:S02]  /*6f80*/  HADD2.F32 R0, -RZ, R66.H1_H1 ;  /* 0x30000042ff007230 */ /* 0x000fc40000004100 */
[----:B------:R-:W-:Y:S01]  /*6f90*/  FADD.FTZ R195, -R195, R226 ;  /* 0x000000e2c3c37221 */ /* 0x000fe20000010100 */
[----:B------:R-:W-:Y:S02]  /*6fa0*/  HADD2.F32 R86, -RZ, R67.H0_H0 ;  /* 0x20000043ff567230 */ /* 0x000fe40000004100 */
        /* <DEDUP_REMOVED lines=37> */
[----:B------:R-:W-:-:S02]  /*7200*/  HADD2.F32 R95, -RZ, R64.H0_H0 ;  /* 0x20000040ff5f7230 */ /* 0x000fc40000004100 */
[C---:B------:R-:W-:Y:S01]  /*7210*/  FFMA.FTZ R195, R8.reuse, R195, R0 ;  /* 0x000000c308c37223 */ /* 0x040fe20000010000 */
[----:B------:R-:W-:Y:S01]  /*7220*/  FFMA.FTZ R98, R8, R225, R86 ;  /* 0x000000e108627223 */ /* 0x000fe20000010056 */
[----:B------:R-:W-:Y:S01]  /*7230*/  FADD.FTZ R223, -R92, R223 ;  /* 0x000000df5cdf7221 */ /* 0x000fe20000010100 */
[----:B------:R-:W-:Y:S02]  /*7240*/  HADD2.F32 R0, -RZ, R68.H1_H1 ;  /* 0x30000044ff007230 */ /* 0x000fe40000004100 */
[----:B------:R-:W-:Y:S01]  /*7250*/  FADD.FTZ R187, -R187, R222 ;  /* 0x000000debbbb7221 */ /* 0x000fe20000010100 */
[----:B------:R-:W-:Y:S02]  /*7260*/  HADD2.F32 R86, -RZ, R69.H0_H0 ;  /* 0x20000045ff567230 */ /* 0x000fe40000004100 */
[----:B------:R-:W-:Y:S01]  /*7270*/  FADD.FTZ R221, -R94, R221 ;  /* 0x000000dd5edd7221 */ /* 0x000fe20000010100 */
[----:B------:R-:W-:Y:S02]  /*7280*/  HADD2.F32 R92, -RZ, R67.H1_H1 ;  /* 0x30000043ff5c7230 */ /* 0x000fe40000004100 */
[----:B------:R-:W-:Y:S01]  /*7290*/  FADD.FTZ R191, -R191, R224 ;  /* 0x000000e0bfbf7221 */ /* 0x000fe20000010100 */
[----:B------:R-:W-:Y:S01]  /*72a0*/  FADD.FTZ R227, -R88, R227 ;  /* 0x000000e358e37221 */ /* 0x000fe20000010100 */
[C---:B------:R-:W-:Y:S01]  /*72b0*/  FFMA.FTZ R88, R8.reuse, R231, R95 ;  /* 0x000000e708587223 */ /* 0x040fe2000001005f */
[C---:B------:R-:W-:Y:S01]  /*72c0*/  FFMA.FTZ R95, R8.reuse, R187, R0 ;  /* 0x000000bb085f7223 */ /* 0x040fe20000010000 */
[C---:B------:R-:W-:Y:S01]  /*72d0*/  FFMA.FTZ R108, R8.reuse, R221, R86 ;  /* 0x000000dd086c7223 */ /* 0x040fe20000010056 */
[----:B------:R-:W-:Y:S01]  /*72e0*/  FFMA.FTZ R191, R8, R191, R92 ;  /* 0x000000bf08bf7223 */ /* 0x000fe2000001005c */
[----:B------:R-:W-:-:S02]  /*72f0*/  HADD2.F32 R0, -RZ, R70.H0_H0 ;  /* 0x20000046ff007230 */ /* 0x000fc40000004100 */
[----:B------:R-:W-:Y:S01]  /*7300*/  FADD.FTZ R219, -R96, R219 ;  /* 0x000000db60db7221 */ /* 0x000fe20000010100 */
[----:B------:R-:W-:Y:S02]  /*7310*/  HADD2.F32 R86, -RZ, R71.H0_H0 ;  /* 0x20000047ff567230 */ /* 0x000fe40000004100 */
[----:B------:R-:W-:Y:S01]  /*7320*/  FADD.FTZ R183, -R183, R220 ;  /* 0x000000dcb7b77221 */ /* 0x000fe20000010100 */
[----:B------:R-:W-:Y:S02]  /*7330*/  HADD2.F32 R92, -RZ, R69.H1_H1 ;  /* 0x30000045ff5c7230 */ /* 0x000fe40000004100 */
[C---:B------:R-:W-:Y:S01]  /*7340*/  FFMA.FTZ R110, R8.reuse, R219, R0 ;  /* 0x000000db086e7223 */ /* 0x040fe20000010000 */
[----:B------:R-:W-:Y:S02]  /*7350*/  HADD2.F32 R0, -RZ, R71.H1_H1 ;  /* 0x30000047ff007230 */ /* 0x000fe40000004100 */
[----:B------:R-:W-:Y:S01]  /*7360*/  FFMA.FTZ R112, R8, R217, R86 ;  /* 0x000000d908707223 */ /* 0x000fe20000010056 */
[----:B------:R-:W-:-:S02]  /*7370*/  HADD2.F32 R86, -RZ, R77.H1_H1 ;  /* 0x3000004dff567230 */ /* 0x000fc40000004100 */
[----:B------:R-:W-:Y:S01]  /*7380*/  FFMA.FTZ R183, R8, R183, R92 ;  /* 0x000000b708b77223 */ /* 0x000fe2000001005c */
[----:B------:R-:W-:Y:S01]  /*7390*/  FADD.FTZ R175, -R175, R216 ;  /* 0x000000d8afaf7221 */ /* 0x000fe20000010100 */
[----:B------:R-:W-:Y:S01]  /*73a0*/  FADD.FTZ R117, -R167, R212 ;  /* 0x000000d4a7757221 */ /* 0x000fe20000010100 */
[----:B------:R-:W-:Y:S02]  /*73b0*/  HADD2.F32 R92, -RZ, R76.H0_H0 ;  /* 0x2000004cff5c7230 */ /* 0x000fe40000004100 */
[----:B------:R-:W-:Y:S01]  /*73c0*/  FADD.FTZ R215, -R100, R215 ;  /* 0x000000d764d77221 */ /* 0x000fe20000010100 */
[C---:B------:R-:W-:Y:S01]  /*73d0*/  FFMA.FTZ R175, R8.reuse, R175, R0 ;  /* 0x000000af08af7223 */ /* 0x040fe20000010000 */
[----:B------:R-:W-:Y:S01]  /*73e0*/  FFMA.FTZ R117, R8, R117, R86 ;  /* 0x0000007508757223 */ /* 0x000fe20000010056 */
[----:B------:R-:W-:Y:S01]  /*73f0*/  FADD.FTZ R213, -R102, R213 ;  /* 0x000000d566d57221 */ /* 0x000fe20000010100 */
[----:B------:R-:W-:Y:S01]  /*7400*/  FFMA.FTZ R0, R8, R215, R92 ;  /* 0x000000d708007223 */ /* 0x000fe2000001005c */
[----:B------:R-:W-:-:S02]  /*7410*/  HADD2.F32 R86, -RZ, R79.H1_H1 ;  /* 0x3000004fff567230 */ /* 0x000fc40000004100 */
[----:B------:R-:W-:Y:S01]  /*7420*/  FADD.FTZ R121, -R161, R208 ;  /* 0x000000d0a1797221 */ /* 0x000fe20000010100 */
[----:B------:R-:W-:Y:S01]  /*7430*/  HADD2.F32 R92, -RZ, R78.H1_H1 ;  /* 0x3000004eff5c7230 */ /* 0x000fe20000004100 */
[----:B------:R-:W0:Y:S01]  /*7440*/  LDC.64 R102, c[0x0][0x478] ;  /* 0x00011e00ff667b82 */ /* 0x000e220000000a00 */
[----:B------:R-:W-:Y:S01]  /*7450*/  FADD.FTZ R119, -R163, R210 ;  /* 0x000000d2a3777221 */ /* 0x000fe20000010100 */
[C---:B------:R-:W-:Y:S01]  /*7460*/  FFMA.FTZ R121, R8.reuse, R121, R86 ;  /* 0x0000007908797223 */ /* 0x040fe20000010056 */
[----:B------:R-:W-:Y:S02]  /*7470*/  HADD2.F32 R86, -RZ, R72.H1_H1 ;  /* 0x30000048ff567230 */ /* 0x000fe40000004100 */
[----:B------:R-:W-:Y:S01]  /*7480*/  FADD.FTZ R133, -R159, R206 ;  /* 0x000000ce9f857221 */ /* 0x000fe20000010100 */
[----:B------:R-:W-:Y:S01]  /*7490*/  FFMA.FTZ R119, R8, R119, R92 ;  /* 0x0000007708777223 */ /* 0x000fe2000001005c */
[----:B------:R-:W-:Y:S02]  /*74a0*/  HADD2.F32 R92, -RZ, R73.H0_H0 ;  /* 0x20000049ff5c7230 */ /* 0x000fe40000004100 */
[----:B------:R-:W-:Y:S01]  /*74b0*/  FADD.FTZ R135, -R158, R205 ;  /* 0x000000cd9e877221 */ /* 0x000fe20000010100 */
[----:B------:R-:W-:Y:S01]  /*74c0*/  FADD.FTZ R101, -R99, R180 ;  /* 0x000000b463657221 */ /* 0x000fe20000010100 */
[----:B------:R-:W-:Y:S01]  /*74d0*/  FADD.FTZ R123, -R87, R202 ;  /* 0x000000ca577b7221 */ /* 0x000fe20000010100 */
[C---:B------:R-:W-:Y:S01]  /*74e0*/  FFMA.FTZ R133, R8.reuse, R133, R86 ;  /* 0x0000008508857223 */ /* 0x040fe20000010056 */
[----:B------:R-:W-:Y:S01]  /*74f0*/  HADD2.F32 R99, -RZ, R74.H1_H1 ;  /* 0x3000004aff637230 */ /* 0x000fe20000004100 */
[----:B------:R-:W1:Y:S01]  /*7500*/  LDC.64 R106, c[0x0][0x468] ;  /* 0x00011a00ff6a7b82 */ /* 0x000e620000000a00 */
[----:B------:R-:W-:Y:S01]  /*7510*/  FADD.FTZ R87, -R155, R200 ;  /* 0x000000c89b577221 */ /* 0x000fe20000010100 */
[----:B------:R-:W-:Y:S01]  /*7520*/  FFMA.FTZ R135, R8, R135, R92 ;  /* 0x0000008708877223 */ /* 0x000fe2000001005c */
[----:B------:R-:W-:-:S02]  /*7530*/  HADD2.F32 R86, -RZ, R75.H0_H0 ;  /* 0x2000004bff567230 */ /* 0x000fc40000004100 */
[----:B------:R-:W-:Y:S01]  /*7540*/  FADD.FTZ R137, -R137, R198 ;  /* 0x000000c689897221 */ /* 0x000fe20000010100 */
[----:B------:R-:W-:Y:S02]  /*7550*/  HADD2.F32 R100, -RZ, R70.H1_H1 ;  /* 0x30000046ff647230 */ /* 0x000fe40000004100 */
[----:B------:R-:W-:Y:S01]  /*7560*/  FADD.FTZ R179, -R179, R218 ;  /* 0x000000dab3b37221 */ /* 0x000fe20000010100 */
[----:B------:R-:W-:Y:S02]  /*7570*/  HADD2.F32 R92, -RZ, R80.H0_H0 ;  /* 0x20000050ff5c7230 */ /* 0x000fe40000004100 */
[----:B------:R-:W-:Y:S01]  /*7580*/  FADD.FTZ R139, -R139, R194 ;  /* 0x000000c28b8b7221 */ /* 0x000fe20000010100 */
[----:B------:R-:W-:Y:S02]  /*7590*/  HADD2.F32 R84, -RZ, R66.H0_H0 ;  /* 0x20000042ff547230 */ /* 0x000fe40000004100 */
[----:B------:R-:W-:Y:S01]  /*75a0*/  FADD.FTZ R203, -R203, R230 ;  /* 0x000000e6cbcb7221 */ /* 0x000fe20000010100 */
[----:B------:R-:W-:-:S02]  /*75b0*/  HADD2.F32 R94, -RZ, R64.H1_H1 ;  /* 0x30000040ff5e7230 */ /* 0x000fc40000004100 */
[----:B------:R-:W-:Y:S01]  /*75c0*/  FADD.FTZ R199, -R199, R228 ;  /* 0x000000e4c7c77221 */ /* 0x000fe20000010100 */
[----:B------:R-:W-:Y:S02]  /*75d0*/  HADD2.F32 R90, -RZ, R65.H1_H1 ;  /* 0x30000041ff5a7230 */ /* 0x000fe40000004100 */
[C---:B------:R-:W-:Y:S01]  /*75e0*/  FFMA.FTZ R138, R8.reuse, R87, R99 ;  /* 0x00000057088a7223 */ /* 0x040fe20000010063 */
[----:B------:R-:W-:Y:S02]  /*75f0*/  HADD2.F32 R120, -RZ, R83.H1_H1 ;  /* 0x30000053ff787230 */ /* 0x000fe40000004100 */
[----:B------:R-:W-:Y:S01]  /*7600*/  FFMA.FTZ R137, R8, R137, R86 ;  /* 0x0000008908897223 */ /* 0x000fe20000010056 */
[----:B------:R-:W-:Y:S02]  /*7610*/  HADD2.F32 R87, -RZ, R80.H1_H1 ;  /* 0x30000050ff577230 */ /* 0x000fe40000004100 */
[----:B------:R-:W-:Y:S01]  /*7620*/  FADD.FTZ R91, -R91, R188 ;  /* 0x000000bc5b5b7221 */ /* 0x000fe20000010100 */
[----:B------:R-:W-:-:S02]  /*7630*/  HADD2.F32 R144, -RZ, R81.H1_H1 ;  /* 0x30000051ff907230 */ /* 0x000fc40000004100 */
[C---:B------:R-:W-:Y:S01]  /*7640*/  FFMA.FTZ R179, R8.reuse, R179, R100 ;  /* 0x000000b308b37223 */ /* 0x040fe20000010064 */
[----:B------:R-:W-:Y:S02]  /*7650*/  HADD2.F32 R140, -RZ, R75.H1_H1 ;  /* 0x3000004bff8c7230 */ /* 0x000fe40000004100 */
[C---:B------:R-:W-:Y:S01]  /*7660*/  FFMA.FTZ R139, R8.reuse, R139, R92 ;  /* 0x0000008b088b7223 */ /* 0x040fe2000001005c */
[----:B------:R-:W-:Y:S02]  /*7670*/  HADD2.F32 R86, -RZ, R81.H0_H0 ;  /* 0x20000051ff567230 */ /* 0x000fe40000004100 */
[----:B------:R-:W-:Y:S01]  /*7680*/  FADD.FTZ R97, -R97, R196 ;  /* 0x000000c461617221 */ /* 0x000fe20000010100 */
[----:B------:R-:W-:Y:S01]  /*7690*/  FADD.FTZ R141, -R141, R190 ;  /* 0x000000be8d8d7221 */ /* 0x000fe20000010100 */
[----:B------:R-:W-:Y:S01]  /*76a0*/  FFMA.FTZ R84, R8, R227, R84 ;  /* 0x000000e308547223 */ /* 0x000fe20000010054 */
[----:B------:R-:W-:Y:S02]  /*76b0*/  HADD2.F32 R100, -RZ, R74.H0_H0 ;  /* 0x2000004aff647230 */ /* 0x000fe40000004100 */
[----:B------:R-:W-:Y:S01]  /*76c0*/  FADD.FTZ R143, -R143, R186 ;  /* 0x000000ba8f8f7221 */ /* 0x000fe20000010100 */
[----:B------:R-:W-:-:S02]  /*76d0*/  HADD2.F32 R92, -RZ, R82.H0_H0 ;  /* 0x20000052ff5c7230 */ /* 0x000fc40000004100 */
[----:B------:R-:W-:Y:S01]  /*76e0*/  FADD.FTZ R93, -R93, R184 ;  /* 0x000000b85d5d7221 */ /* 0x000fe20000010100 */
[----:B------:R-:W-:Y:S02]  /*76f0*/  HADD2.F32 R146, -RZ, R82.H1_H1 ;  /* 0x30000052ff927230 */ /* 0x000fe40000004100 */
[C---:B------:R-:W-:Y:S01]  /*7700*/  FFMA.FTZ R94, R8.reuse, R203, R94 ;  /* 0x000000cb085e7223 */ /* 0x040fe2000001005e */
[C---:B------:R-:W-:Y:S01]  /*7710*/  FFMA.FTZ R90, R8.reuse, R199, R90 ;  /* 0x000000c7085a7223 */ /* 0x040fe2000001005a */
[----:B------:R-:W-:Y:S02]  /*7720*/  HADD2.F32 R96, -RZ, R68.H0_H0 ;  /* 0x20000044ff607230 */ /* 0x000fe40000004100 */
[C---:B------:R-:W-:Y:S01]  /*7730*/  FFMA.FTZ R120, R8.reuse, R101, R120 ;  /* 0x0000006508787223 */ /* 0x040fe20000010078 */
[----:B------:R-:W-:Y:S02]  /*7740*/  HADD2.F32 R116, -RZ, R76.H1_H1 ;  /* 0x3000004cff747230 */ /* 0x000fe40000004100 */
[----:B------:R-:W-:Y:S01]  /*7750*/  FFMA.FTZ R142, R8, R85, R87 ;  /* 0x00000055088e7223 */ /* 0x000fe20000010057 */
[----:B------:R-:W-:-:S02]  /*7760*/  HADD2.F32 R118, -RZ, R77.H0_H0 ;  /* 0x2000004dff767230 */ /* 0x000fc40000004100 */
[----:B------:R-:W-:Y:S01]  /*7770*/  FFMA.FTZ R144, R8, R91, R144 ;  /* 0x0000005b08907223 */ /* 0x000fe20000010090 */
[----:B------:R-:W-:Y:S02]  /*7780*/  HADD2.F32 R122, -RZ, R78.H0_H0 ;  /* 0x2000004eff7a7230 */ /* 0x000fe40000004100 */
[----:B------:R-:W-:Y:S01]  /*7790*/  FADD.FTZ R171, -R171, R214 ;  /* 0x000000d6abab7221 */ /* 0x000fe20000010100 */
[----:B------:R-:W-:Y:S02]  /*77a0*/  HADD2.F32 R132, -RZ, R79.H0_H0 ;  /* 0x2000004fff847230 */ /* 0x000fe40000004100 */
[----:B------:R-:W-:Y:S01]  /*77b0*/  FADD.FTZ R211, -R104, R211 ;  /* 0x000000d368d37221 */ /* 0x000fe20000010100 */
[----:B------:R-:W-:Y:S02]  /*77c0*/  HADD2.F32 R134, -RZ, R72.H0_H0 ;  /* 0x20000048ff867230 */ /* 0x000fe40000004100 */
[----:B------:R-:W-:Y:S01]  /*77d0*/  FADD.FTZ R209, -R162, R209 ;  /* 0x000000d1a2d17221 */ /* 0x000fe20000010100 */
[----:B------:R-:W-:-:S02]  /*77e0*/  HADD2.F32 R136, -RZ, R73.H1_H1 ;  /* 0x30000049ff887230 */ /* 0x000fc40000004100 */
[----:B------:R-:W-:Y:S01]  /*77f0*/  FADD.FTZ R207, -R160, R207 ;  /* 0x000000cfa0cf7221 */ /* 0x000fe20000010100 */
[----:B------:R-:W-:Y:S01]  /*7800*/  FADD.FTZ R157, -R157, R204 ;  /* 0x000000cc9d9d7221 */ /* 0x000fe20000010100 */
[C---:B------:R-:W-:Y:S01]  /*7810*/  FFMA.FTZ R140, R8.reuse, R97, R140 ;  /* 0x00000061088c7223 */ /* 0x040fe2000001008c */
[----:B------:R-:W-:Y:S01]  /*7820*/  FFMA.FTZ R141, R8, R141, R86 ;  /* 0x0000008d088d7223 */ /* 0x000fe20000010056 */
[----:B------:R-:W-:Y:S02]  /*7830*/  HADD2.F32 R101, -RZ, R83.H0_H0 ;  /* 0x20000053ff657230 */ /* 0x000fe40000004100 */
[----:B------:R-:W-:Y:S01]  /*7840*/  FMUL.FTZ R91, R98, R7 ;  /* 0x00000007625b7220 */ /* 0x000fe20000410000 */
[----:B------:R-:W-:Y:S01]  /*7850*/  F2FP.F16.F32.PACK_AB R87, R191, R98 ;  /* 0x00000062bf57723e */ /* 0x000fe200000000ff */
[C---:B------:R-:W-:Y:S01]  /*7860*/  FFMA.FTZ R123, R8.reuse, R123, R100 ;  /* 0x0000007b087b7223 */ /* 0x040fe20000010064 */
[C---:B------:R-:W-:Y:S01]  /*7870*/  FFMA.FTZ R143, R8.reuse, R143, R92 ;  /* 0x0000008f088f7223 */ /* 0x040fe2000001005c */
[----:B------:R-:W-:Y:S01]  /*7880*/  FFMA.FTZ R146, R8, R93, R146 ;  /* 0x0000005d08927223 */ /* 0x000fe20000010092 */
[-C--:B------:R-:W-:Y:S01]  /*7890*/  FMUL.FTZ R97, R229, R7.reuse ;  /* 0x00000007e5617220 */ /* 0x080fe20000410000 */
[-C--:B------:R-:W-:Y:S01]  /*78a0*/  FMUL.FTZ R99, R84, R7.reuse ;  /* 0x0000000754637220 */ /* 0x080fe20000410000 */
[----:B------:R-:W-:Y:S01]  /*78b0*/  F2FP.F16.F32.PACK_AB R86, R195, R84 ;  /* 0x00000054c356723e */ /* 0x000fe200000000ff */
[----:B------:R-:W-:Y:S01]  /*78c0*/  FMUL.FTZ R98, R90, R7 ;  /* 0x000000075a627220 */ /* 0x000fe20000410000 */
[----:B0-----:R-:W-:Y:S01]  /*78d0*/  IMAD.WIDE.U32 R92, R6, 0x10, R102 ;  /* 0x00000010065c7825 */ /* 0x001fe200078e0066 */
[----:B------:R-:W-:-:S03]  /*78e0*/  F2FP.F16.F32.PACK_AB R85, R90, R229 ;  /* 0x000000e55a55723e */ /* 0x000fc600000000ff */
[----:B------:R-:W-:Y:S01]  /*78f0*/  FMUL.FTZ R100, R195, R7 ;  /* 0x00000007c3647220 */ /* 0x000fe20000410000 */
[----:B------:R-:W-:Y:S01]  /*7900*/  F2FP.F16.F32.PACK_AB R84, R94, R88 ;  /* 0x000000585e54723e */ /* 0x000fe200000000ff */
        /* <DEDUP_REMOVED lines=8> */
[----:B------:R-:W-:Y:S01]  /*7990*/  F2FP.F16.F32.PACK_AB R89, R98, R97 ;  /* 0x000000616259723e */ /* 0x000fe200000000ff */
[----:B------:R-:W-:Y:S01]  /*79a0*/  FMUL.FTZ R104, R191, R7 ;  /* 0x00000007bf687220 */ /* 0x000fe20000410000 */
[----:B------:R0:W-:Y:S01]  /*79b0*/  STG.E.128 desc[UR6][R92.64], R84 ;  /* 0x000000545c007986 */ /* 0x0001e2000c101d06 */
[----:B------:R-:W-:Y:S01]  /*79c0*/  F2FP.F16.F32.PACK_AB R90, R100, R99 ;  /* 0x00000063645a723e */ /* 0x000fe200000000ff */
[-C--:B------:R-:W-:Y:S01]  /*79d0*/  FMUL.FTZ R88, R88, R7.reuse ;  /* 0x0000000758587220 */ /* 0x080fe20000410000 */
[-C--:B------:R-:W-:Y:S01]  /*79e0*/  FMUL.FTZ R97, R94, R7.reuse ;  /* 0x000000075e617220 */ /* 0x080fe20000410000 */
[-C--:B------:R-:W-:Y:S01]  /*79f0*/  FMUL.FTZ R100, R175, R7.reuse ;  /* 0x00000007af647220 */ /* 0x080fe20000410000 */
[-C--:B------:R-:W-:Y:S01]  /*7a00*/  FMUL.FTZ R98, R108, R7.reuse ;  /* 0x000000076c627220 */ /* 0x080fe20000410000 */
[-C--:B------:R-:W-:Y:S01]  /*7a10*/  FMUL.FTZ R94, R110, R7.reuse ;  /* 0x000000076e5e7220 */ /* 0x080fe20000410000 */
[----:B------:R-:W-:Y:S01]  /*7a20*/  FMUL.FTZ R99, R95, R7 ;  /* 0x000000075f637220 */ /* 0x000fe20000410000 */
[----:B------:R-:W-:Y:S01]  /*7a30*/  F2FP.F16.F32.PACK_AB R91, R104, R91 ;  /* 0x0000005b685b723e */ /* 0x000fe200000000ff */
[----:B-1----:R-:W-:Y:S01]  /*7a40*/  IMAD.WIDE.U32 R114, R4, 0x10, R106 ;  /* 0x0000001004727825 */ /* 0x002fe200078e006a */
[----:B------:R-:W-:-:S03]  /*7a50*/  F2FP.F16.F32.PACK_AB R88, R97, R88 ;  /* 0x000000586158723e */ /* 0x000fc600000000ff */
[-C--:B------:R-:W-:Y:S01]  /*7a60*/  FMUL.FTZ R145, R116, R7.reuse ;  /* 0x0000000774917220 */ /* 0x080fe20000410000 */
[C---:B------:R-:W-:Y:S01]  /*7a70*/  F2FP.F16.F32.PACK_AB R97, R117.reuse, R118 ;  /* 0x000000767561723e */ /* 0x040fe200000000ff */
[-C--:B------:R-:W-:Y:S01]  /*7a80*/  FMUL.FTZ R118, R118, R7.reuse ;  /* 0x0000000776767220 */ /* 0x080fe20000410000 */
[----:B------:R-:W-:Y:S01]  /*7a90*/  FMUL.FTZ R117, R117, R7 ;  /* 0x0000000775757220 */ /* 0x000fe20000410000 */
[----:B------:R-:W-:Y:S01]  /*7aa0*/  IMAD.WIDE.U32 R104, R3, 0x10, R106 ;  /* 0x0000001003687825 */ /* 0x000fe200078e006a */
[----:B0-----:R-:W-:-:S03]  /*7ab0*/  F2FP.F16.F32.PACK_AB R85, R183, R108 ;  /* 0x0000006cb755723e */ /* 0x001fc600000000ff */
[-C--:B------:R-:W-:Y:S01]  /*7ac0*/  FMUL.FTZ R93, R112, R7.reuse ;  /* 0x00000007705d7220 */ /* 0x080fe20000410000 */
[----:B------:R-:W-:Y:S01]  /*7ad0*/  F2FP.F16.F32.PACK_AB R86, R179, R110 ;  /* 0x0000006eb356723e */ /* 0x000fe200000000ff */
[-C--:B------:R-:W-:Y:S01]  /*7ae0*/  FMUL.FTZ R183, R183, R7.reuse ;  /* 0x00000007b7b77220 */ /* 0x080fe20000410000 */
[-C--:B------:R-:W-:Y:S01]  /*7af0*/  FMUL.FTZ R179, R179, R7.reuse ;  /* 0x00000007b3b37220 */ /* 0x080fe20000410000 */
[----:B------:R-:W-:Y:S01]  /*7b00*/  FMUL.FTZ R92, R96, R7 ;  /* 0x00000007605c7220 */ /* 0x000fe20000410000 */
[----:B------:R-:W-:Y:S01]  /*7b10*/  F2FP.F16.F32.PACK_AB R87, R175, R112 ;  /* 0x00000070af57723e */ /* 0x000fe200000000ff */
[----:B------:R-:W-:Y:S01]  /*7b20*/  IMAD.WIDE.U32 R112, R6, 0x10, R106 ;  /* 0x0000001006707825 */ /* 0x000fe200078e006a */
[----:B------:R-:W-:Y:S02]  /*7b30*/  F2FP.F16.F32.PACK_AB R84, R95, R96 ;  /* 0x000000605f54723e */ /* 0x000fe400000000ff */
[----:B------:R-:W-:Y:S01]  /*7b40*/  F2FP.F16.F32.PACK_AB R95, R100, R93 ;  /* 0x0000005d645f723e */ /* 0x000fe200000000ff */
[--C-:B------:R-:W-:Y:S01]  /*7b50*/  IMAD.WIDE.U32 R108, R4, 0x10, R102.reuse ;  /* 0x00000010046c7825 */ /* 0x100fe200078e0066 */
[----:B------:R-:W-:Y:S01]  /*7b60*/  F2FP.F16.F32.PACK_AB R94, R179, R94 ;  /* 0x0000005eb35e723e */ /* 0x000fe200000000ff */
[----:B------:R0:W-:Y:S01]  /*7b70*/  STG.E.128 desc[UR6][R112.64], R88 ;  /* 0x0000005870007986 */ /* 0x0001e2000c101d06 */
[----:B------:R-:W-:Y:S01]  /*7b80*/  F2FP.F16.F32.PACK_AB R93, R183, R98 ;  /* 0x00000062b75d723e */ /* 0x000fe200000000ff */
[--C-:B------:R-:W-:Y:S01]  /*7b90*/  IMAD.WIDE.U32 R110, R3, 0x10, R102.reuse ;  /* 0x00000010036e7825 */ /* 0x100fe200078e0066 */
[----:B------:R-:W-:Y:S01]  /*7ba0*/  F2FP.F16.F32.PACK_AB R92, R99, R92 ;  /* 0x0000005c635c723e */ /* 0x000fe200000000ff */
[----:B------:R1:W-:Y:S01]  /*7bb0*/  STG.E.128 desc[UR6][R108.64], R84 ;  /* 0x000000546c007986 */ /* 0x0003e2000c101d06 */
[----:B------:R-:W-:Y:S01]  /*7bc0*/  F2FP.F16.F32.PACK_AB R96, R116, R0 ;  /* 0x000000007460723e */ /* 0x000fe200000000ff */
[-C--:B------:R-:W-:Y:S01]  /*7bd0*/  FMUL.FTZ R0, R0, R7.reuse ;  /* 0x0000000700007220 */ /* 0x080fe20000410000 */
[----:B------:R-:W-:Y:S01]  /*7be0*/  F2FP.F16.F32.PACK_AB R98, R119, R122 ;  /* 0x0000007a7762723e */ /* 0x000fe200000000ff */
[----:B------:R2:W-:Y:S01]  /*7bf0*/  STG.E.128 desc[UR6][R114.64], R92 ;  /* 0x0000005c72007986 */ /* 0x0005e2000c101d06 */
[----:B------:R-:W-:Y:S01]  /*7c00*/  F2FP.F16.F32.PACK_AB R99, R121, R132 ;  /* 0x000000847963723e */ /* 0x000fe200000000ff */
[-C--:B------:R-:W-:Y:S01]  /*7c10*/  FMUL.FTZ R122, R122, R7.reuse ;  /* 0x000000077a7a7220 */ /* 0x080fe20000410000 */
[-C--:B------:R-:W-:Y:S01]  /*7c20*/  FMUL.FTZ R119, R119, R7.reuse ;  /* 0x0000000777777220 */ /* 0x080fe20000410000 */
[----:B------:R-:W-:Y:S01]  /*7c30*/  FMUL.FTZ R132, R132, R7 ;  /* 0x0000000784847220 */ /* 0x000fe20000410000 */
[----:B------:R-:W-:Y:S01]  /*7c40*/  IMAD.WIDE.U32 R100, R2, 0x10, R102 ;  /* 0x0000001002647825 */ /* 0x000fe200078e0066 */
[----:B------:R3:W-:Y:S01]  /*7c50*/  STG.E.128 desc[UR6][R110.64], R96 ;  /* 0x000000606e007986 */ /* 0x0007e2000c101d06 */
[----:B------:R-:W-:-:S02]  /*7c60*/  F2FP.F16.F32.PACK_AB R4, R142, R139 ;  /* 0x0000008b8e04723e */ /* 0x000fc400000000ff */
[----:B------:R-:W-:-:S04]  /*7c70*/  IMAD.WIDE.U32 R2, R2, 0x10, R106 ;  /* 0x0000001002027825 */ /* 0x000fc800078e006a */
[-C--:B0-----:R-:W-:Y:S01]  /*7c80*/  FMUL.FTZ R91, R121, R7.reuse ;  /* 0x00000007795b7220 */ /* 0x081fe20000410000 */
[-C--:B------:R-:W-:Y:S01]  /*7c90*/  FMUL.FTZ R113, R146, R7.reuse ;  /* 0x0000000792717220 */ /* 0x080fe20000410000 */
[-C--:B------:R-:W-:Y:S01]  /*7ca0*/  FMUL.FTZ R112, R120, R7.reuse ;  /* 0x0000000778707220 */ /* 0x080fe20000410000 */
[----:B------:R-:W-:Y:S01]  /*7cb0*/  F2FP.F16.F32.PACK_AB R90, R119, R122 ;  /* 0x0000007a775a723e */ /* 0x000fe200000000ff */
[-C--:B-1----:R-:W-:Y:S01]  /*7cc0*/  FMUL.FTZ R108, R134, R7.reuse ;  /* 0x00000007866c7220 */ /* 0x082fe20000410000 */
[C---:B------:R-:W-:Y:S01]  /*7cd0*/  F2FP.F16.F32.PACK_AB R84, R133.reuse, R134 ;  /* 0x000000868554723e */ /* 0x040fe200000000ff */
[----:B------:R-:W-:Y:S01]  /*7ce0*/  FMUL.FTZ R133, R133, R7 ;  /* 0x0000000785857220 */ /* 0x000fe20000410000 */
[----:B------:R-:W-:Y:S01]  /*7cf0*/  F2FP.F16.F32.PACK_AB R85, R136, R135 ;  /* 0x000000878855723e */ /* 0x000fe200000000ff */
[----:B--2---:R-:W-:Y:S01]  /*7d00*/  FMUL.FTZ R93, R135, R7 ;  /* 0x00000007875d7220 */ /* 0x004fe20000410000 */
[----:B------:R-:W-:Y:S01]  /*7d10*/  F2FP.F16.F32.PACK_AB R87, R140, R137 ;  /* 0x000000898c57723e */ /* 0x000fe200000000ff */
        /* <DEDUP_REMOVED lines=9> */
[-C--:B------:R-:W-:Y:S01]  /*7db0*/  FMUL.FTZ R98, R143, R7.reuse ;  /* 0x000000078f627220 */ /* 0x080fe20000410000 */
[----:B------:R-:W-:Y:S01]  /*7dc0*/  FMUL.FTZ R99, R8, R7 ;  /* 0x0000000708637220 */ /* 0x000fe20000410000 */
[----:B------:R-:W-:Y:S01]  /*7dd0*/  F2FP.F16.F32.PACK_AB R91, R91, R132 ;  /* 0x000000845b5b723e */ /* 0x000fe200000000ff */
[----:B------:R-:W-:Y:S01]  /*7de0*/  IMAD.WIDE.U32 R102, R5, 0x10, R102 ;  /* 0x0000001005667825 */ /* 0x000fe200078e0066 */
[----:B------:R-:W-:-:S02]  /*7df0*/  F2FP.F16.F32.PACK_AB R89, R117, R118 ;  /* 0x000000767559723e */ /* 0x000fc400000000ff */
[----:B------:R-:W-:Y:S01]  /*7e00*/  F2FP.F16.F32.PACK_AB R88, R145, R0 ;  /* 0x000000009158723e */ /* 0x000fe200000000ff */
[----:B------:R-:W-:Y:S01]  /*7e10*/  IMAD.WIDE.U32 R106, R5, 0x10, R106 ;  /* 0x00000010056a7825 */ /* 0x000fe200078e006a */
        /* <DEDUP_REMOVED lines=8> */
[----:B------:R-:W-:Y:S01]  /*7ea0*/  F2FP.F16.F32.PACK_AB R6, R146, R143 ;  /* 0x0000008f9206723e */ /* 0x000fe200000000ff */
[----:B------:R1:W-:Y:S01]  /*7eb0*/  STG.E.128 desc[UR6][R2.64], R92 ;  /* 0x0000005c02007986 */ /* 0x0003e2000c101d06 */
[----:B------:R-:W-:Y:S02]  /*7ec0*/  F2FP.F16.F32.PACK_AB R7, R120, R8 ;  /* 0x000000087807723e */ /* 0x000fe400000000ff */
[----:B------:R-:W-:Y:S02]  /*7ed0*/  F2FP.F16.F32.PACK_AB R99, R112, R99 ;  /* 0x000000637063723e */ /* 0x000fe400000000ff */
[----:B------:R-:W-:Y:S01]  /*7ee0*/  F2FP.F16.F32.PACK_AB R98, R113, R98 ;  /* 0x000000627162723e */ /* 0x000fe200000000ff */
[----:B------:R1:W-:Y:S01]  /*7ef0*/  STG.E.128 desc[UR6][R102.64], R4 ;  /* 0x0000000466007986 */ /* 0x0003e2000c101d06 */
[----:B------:R-:W-:-:S02]  /*7f00*/  F2FP.F16.F32.PACK_AB R97, R111, R110 ;  /* 0x0000006e6f61723e */ /* 0x000fc400000000ff */
[----:B------:R-:W-:-:S05]  /*7f10*/  F2FP.F16.F32.PACK_AB R96, R109, R96 ;  /* 0x000000606d60723e */ /* 0x000fca00000000ff */
[----:B------:R1:W-:Y:S02]  /*7f20*/  STG.E.128 desc[UR6][R106.64], R96 ;  /* 0x000000606a007986 */ /* 0x0003e4000c101d06 */
.L_x_2379:
[----:B0123--:R-:W0:Y:S02]  /*7f30*/  LDC.64 R2, c[0x0][0x380] ;  /* 0x0000e000ff027b82 */ /* 0x00fe240000000a00 */
[----:B0-----:R-:W-:-:S04]  /*7f40*/  LEA R131, R2, R131, 0x2 ;  /* 0x0000008302837211 */ /* 0x001fc800078e10ff */
[----:B------:R-:W-:-:S13]  /*7f50*/  ISETP.GE.AND P1, PT, R131, R3, PT ;  /* 0x000000038300720c */ /* 0x000fda0003f26270 */
[----:B------:R-:W-:Y:S05]  /*7f60*/  @!P1 BRA `(.L_x_2381) ;  /* 0xffffff8800309947 */ /* 0x000fea000383ffff */
[----:B------:R-:W-:Y:S05]  /*7f70*/  BSYNC B1 ;  /* 0x0000000000017941 */ /* 0x000fea0003800000 */
.L_x_2373:
        /* <DEDUP_REMOVED lines=74> */
[----:B0-----:R-:W-:-:S07]  /*8420*/  MOV R12, R9 ;  /* 0x00000009000c7202 */ /* 0x001fce0000000f00 */
.L_x_2372:
[----:B------:R-:W-:Y:S05]  /*8430*/  BSYNC B0 ;  /* 0x0000000000007941 */ /* 0x000fea0003800000 */
.L_x_2371:
        /* <DEDUP_REMOVED lines=108> */
[----:B------:R-:W-:Y:S04]  /*8b00*/  STS.128 [R0+0x810], R52 ;  /* 0x0008103400007388 */ /* 0x000fe80000000c00 */
[----:B------:R0:W-:Y:S04]  /*8b10*/  STS.128 [R0+0xc00], R4 ;  /* 0x000c000400007388 */ /* 0x0001e80000000c00 */
[----:B------:R-:W-:Y:S04]  /*8b20*/  STS.128 [R0+0xc10], R44 ;  /* 0x000c102c00007388 */ /* 0x000fe80000000c00 */
[----:B------:R-:W-:Y:S04]  /*8b30*/  STS.128 [R0+0x1000], R128 ;  /* 0x0010008000007388 */ /* 0x000fe80000000c00 */
[----:B------:R1:W-:Y:S01]  /*8b40*/  STS.128 [R0+0x1010], R48 ;  /* 0x0010103000007388 */ /* 0x0003e20000000c00 */
[----:B------:R-:W-:Y:S01]  /*8b50*/  BAR.SYNC.DEFER_BLOCKING 0x0 ;  /* 0x0000000000007b1d */ /* 0x000fe20000010000 */
[----:B0-----:R-:W-:-:S07]  /*8b60*/  FADD.FTZ R7, R3, R70 ;  /* 0x0000004603077221 */ /* 0x001fce0000010000 */
        /* <DEDUP_REMOVED lines=111> */
.L_x_2376:
        /* <DEDUP_REMOVED lines=8> */
.L_x_2383:
[----:B------:R-:W-:Y:S05]  /*92e0*/  BSYNC B2 ;  /* 0x0000000000027941 */ /* 0x000fea0003800000 */
.L_x_2382:
[----:B------:R-:W-:Y:S01]  /*92f0*/  MOV R84, R87 ;  /* 0x0000005700547202 */ /* 0x000fe20000000f00 */
[----:B------:R-:W-:Y:S01]  /*9300*/  HFMA2 R87, -RZ, RZ, 0, 5.9604644775390625e-08 ;  /* 0x00000001ff577431 */ /* 0x000fe200000001ff */
[----:B------:R-:W-:Y:S01]  /*9310*/  MOV R86, R112 ;  /* 0x0000007000567202 */ /* 0x000fe20000000f00 */
[----:B------:R0:W-:Y:S01]  /*9320*/  STL [R1+0x28], R99 ;  /* 0x0000286301007387 */ /* 0x0001e20000100800 */
[----:B------:R-:W-:Y:S01]  /*9330*/  MOV R88, 0x1f ;  /* 0x0000001f00587802 */ /* 0x000fe20000000f00 */
[----:B------:R-:W-:Y:S01]  /*9340*/  FADD.FTZ R84, R84, R113 ;  /* 0x0000007154547221 */ /* 0x000fe20000010000 */
[----:B------:R-:W-:Y:S01]  /*9350*/  MOV R89, 0xffffffff ;  /* 0xffffffff00597802 */ /* 0x000fe20000000f00 */
[----:B------:R0:W-:Y:S06]  /*9360*/  STL [R1+0x2c], R95 ;  /* 0x00002c5f01007387 */ /* 0x0001ec0000100800 */
[----:B0-----:R-:W-:Y:S05]  /*9370*/  WARPSYNC.COLLECTIVE R89, `(.L_x_2384) ;  /* 0x0000000059087348 */ /* 0x001fea0003c00000 */
[----:B------:R1:W2:Y:S02]  /*9380*/  SHFL.BFLY P3, R87, R86, R87, R88 ;  /* 0x0c00005756577389 */ /* 0x0002a40000060058 */
[----:B012---:R-:W-:Y:S05]  /*9390*/  ENDCOLLECTIVE ;  /* 0x000000000000791b */ /* 0x007fea0003800000 */
.L_x_2384:
        /* <DEDUP_REMOVED lines=15> */
.L_x_2385:
        /* <DEDUP_REMOVED lines=15> */
.L_x_2386:
        /* <DEDUP_REMOVED lines=15> */
.L_x_2387:
[----:B------:R0:W-:Y:S04]  /*9670*/  STL [R1+0x7c], R102 ;  /* 0x00007c6601007387 */ /* 0x0001e80000100800 */
[----:B------:R0:W-:Y:S04]  /*9680*/  STL [R1+0x80], R103 ;  /* 0x0000806701007387 */ /* 0x0001e80000100800 */
[----:B------:R0:W-:Y:S01]  /*9690*/  STL [R1], R110 ;  /* 0x0000006e01007387 */ /* 0x0001e20000100800 */
        /* <DEDUP_REMOVED lines=12> */
.L_x_2388:
        /* <DEDUP_REMOVED lines=11> */
.L_x_2389:
[----:B------:R-:W-:Y:S02]  /*9810*/  MOV R86, R107 ;  /* 0x0000006b00567202 */ /* 0x000fe40000000f00 */
[----:B------:R-:W-:Y:S01]  /*9820*/  MOV R109, R87 ;  /* 0x00000057006d7202 */ /* 0x000fe20000000f00 */
[----:B------:R-:W-:-:S04]  /*9830*/  HFMA2 R87, -RZ, RZ, 0, 4.76837158203125e-07 ;  /* 0x00000008ff577431 */ /* 0x000fc800000001ff */
[----:B------:R-:W-:-:S07]  /*9840*/  FADD.FTZ R84, R100, R109 ;  /* 0x0000006d64547221 */ /* 0x000fce0000010000 */
[----:B------:R-:W-:Y:S05]  /*9850*/  WARPSYNC.COLLECTIVE R89, `(.L_x_2390) ;  /* 0x0000000059087348 */ /* 0x000fea0003c00000 */
[----:B------:R0:W1:Y:S02]  /*9860*/  SHFL.BFLY P3, R87, R86, R87, R88 ;  /* 0x0c00005756577389 */ /* 0x0000640000060058 */
[----:B01----:R-:W-:Y:S05]  /*9870*/  ENDCOLLECTIVE ;  /* 0x000000000000791b */ /* 0x003fea0003800000 */
.L_x_2390:
[----:B------:R-:W-:Y:S02]  /*9880*/  MOV R86, R84 ;  /* 0x0000005400567202 */ /* 0x000fe40000000f00 */
[----:B------:R-:W-:Y:S01]  /*9890*/  MOV R104, R87 ;  /* 0x0000005700687202 */ /* 0x000fe20000000f00 */
[----:B------:R-:W-:-:S04]  /*98a0*/  HFMA2 R87, -RZ, RZ, 0, 9.5367431640625e-07 ;  /* 0x00000010ff577431 */ /* 0x000fc800000001ff */
[----:B------:R-:W-:-:S07]  /*98b0*/  FADD.FTZ R85, R107, R104 ;  /* 0x000000686b557221 */ /* 0x000fce0000010000 */
[----:B------:R-:W-:Y:S05]  /*98c0*/  WARPSYNC.COLLECTIVE R89, `(.L_x_2391) ;  /* 0x0000000059087348 */ /* 0x000fea0003c00000 */
[----:B------:R0:W1:Y:S02]  /*98d0*/  SHFL.BFLY P3, R87, R86, R87, R88 ;  /* 0x0c00005756577389 */ /* 0x0000640000060058 */
[----:B01----:R-:W-:Y:S05]  /*98e0*/  ENDCOLLECTIVE ;  /* 0x000000000000791b */ /* 0x003fea0003800000 */
.L_x_2391:
[----:B------:R-:W-:Y:S02]  /*98f0*/  MOV R86, R85 ;  /* 0x0000005500567202 */ /* 0x000fe40000000f00 */
[----:B------:R-:W-:Y:S01]  /*9900*/  MOV R91, R87 ;  /* 0x00000057005b7202 */ /* 0x000fe20000000f00 */
[----:B------:R-:W-:-:S07]  /*9910*/  HFMA2 R87, -RZ, RZ, 0, 9.5367431640625e-07 ;  /* 0x00000010ff577431 */ /* 0x000fce00000001ff */
[----:B------:R-:W-:Y:S05]  /*9920*/  WARPSYNC.COLLECTIVE R89, `(.L_x_2392) ;  /* 0x0000000059087348 */ /* 0x000fea0003c00000 */
[----:B------:R0:W1:Y:S02]  /*9930*/  SHFL.BFLY P3, R87, R86, R87, R88 ;  /* 0x0c00005756577389 */ /* 0x0000640000060058 */
[----:B01----:R-:W-:Y:S05]  /*9940*/  ENDCOLLECTIVE ;  /* 0x000000000000791b */ /* 0x003fea0003800000 */
.L_x_2392:
[----:B------:R-:W-:Y:S01]  /*9950*/  MOV R90, R87 ;  /* 0x00000057005a7202 */ /* 0x000fe20000000f00 */
[----:B------:R-:W-:Y:S06]  /*9960*/  BRA `(.L_x_2393) ;  /* 0xffffffac000c7947 */ /* 0x000fec000383ffff */
.L_x_2394:
        /* <DEDUP_REMOVED lines=9> */
.L_x_25373:


//--------------------- .text._ZN10layer_norm13ln_bwd_kernelINS_13Kernel_traitsI6__halfS2_S2_S2_fjLj1280ELj1ELj4ELj1ELj16ENS_18Kernel_traits_baseILj1280ES2_S2_S2_S2_fjLj128EEEEELb0ELb0ELb1ELb0EEEvNS_9BwdParamsE --------------------------
	.section	.text._ZN10layer_norm13ln_bwd_kernelINS_13Kernel_traitsI6__halfS2_S2_S2_fjLj1280ELj1ELj4ELj1ELj16ENS_18Kernel_traits_baseILj1280ES2_S2_S2_S2_fjLj128EEEEELb0ELb0ELb1ELb0EEEvNS_9BwdParamsE,"ax",@progbits
	.align	128
        .global         _ZN10layer_norm13ln_bwd_kernelINS_13Kernel_traitsI6__halfS2_S2_S2_fjLj1280ELj1ELj4ELj1ELj16ENS_18Kernel_traits_baseILj1280ES2_S2_S2_S2_fjLj128EEEEELb0ELb0ELb1ELb0EEEvNS_9BwdParamsE
        .type           _ZN10layer_norm13ln_bwd_kernelINS_13Kernel_traitsI6__halfS2_S2_S2_fjLj1280ELj1ELj4ELj1ELj16ENS_18Kernel_traits_baseILj1280ES2_S2_S2_S2_fjLj128EEEEELb0ELb0ELb1ELb0EEEvNS_9BwdParamsE,@function
        .size           _ZN10layer_norm13ln_bwd_kernelINS_13Kernel_traitsI6__halfS2_S2_S2_fjLj1280ELj1ELj4ELj1ELj16ENS_18Kernel_traits_baseILj1280ES2_S2_S2_S2_fjLj128EEEEELb0ELb0ELb1ELb0EEEvNS_9BwdParamsE,(.L_x_25374 - _ZN10layer_norm13ln_bwd_kernelINS_13Kernel_traitsI6__halfS2_S2_S2_fjLj1280ELj1ELj4ELj1ELj16ENS_18Kernel_traits_baseILj1280ES2_S2_S2_S2_fjLj128EEEEELb0ELb0ELb1ELb0EEEvNS_9BwdParamsE)
        .other          _ZN10layer_norm13ln_bwd_kernelINS_13Kernel_traitsI6__halfS2_S2_S2_fjLj1280ELj1ELj4ELj1ELj16ENS_18Kernel_traits_baseILj1280ES2_S2_S2_S2_fjLj128EEEEELb0ELb0ELb1ELb0EEEvNS_9BwdParamsE,@"STO_CUDA_ENTRY STV_DEFAULT"
_ZN10layer_norm13ln_bwd_kernelINS_13Kernel_traitsI6__halfS2_S2_S2_fjLj1280ELj1ELj4ELj1ELj16ENS_18Kernel_traits_baseILj1280ES2_S2_S2_S2_fjLj128EEEEELb0ELb0ELb1ELb0EEEvNS_9BwdParamsE:
.text._ZN10layer_norm13ln_bwd_kernelINS_13Kernel_traitsI6__halfS2_S2_S2_fjLj1280ELj1ELj4ELj1ELj16ENS_18Kernel_traits_baseILj1280ES2_S2_S2_S2_fjLj128EEEEELb0ELb0ELb1ELb0EEEvNS_9BwdParamsE:
        /* <DEDUP_REMOVED lines=28> */
[----:B------:R-:W-:-:S06]  /*01c0*/  @P0 LOP3.LUT R19, R19, 0x20, RZ, 0xfc, !PT ;  /* 0x0000002013130812 */ /* 0x000fcc00078efcff */
[----:B------:R-:W2:Y:S01]  /*01d0*/  S2UR UR4, SR_CTAID.X ;  /* 0x00000000000479c3 */ /* 0x000ea20000002500 */
[C---:B---3--:R-:W-:Y:S01]  /*01e0*/  @P1 IMAD.WIDE.U32 R10, R19.reuse, 0x10, R8 ;  /* 0x00000010130a1825 */ /* 0x048fe200078e0008 */
[----:B------:R-:W-:Y:S01]  /*01f0*/  @P1 IADD3 R19, PT, PT, R19, 0x20, RZ ;  /* 0x0000002013131810 */ /* 0x000fe20007ffe0ff */
[----:B------:R3:W5:Y:S04]  /*0200*/  @P0 LDG.E.128 R36, desc[UR6][R6.64] ;  /* 0x0000000606240981 */ /* 0x000768000c1e1d00 */
[----:B------:R3:W5:Y:S01]  /*0210*/  @P1 LDG.E.128 R40, desc[UR6][R10.64] ;  /* 0x000000060a281981 */ /* 0x000762000c1e1d00 */
[----:B------:R-:W0:Y:S01]  /*0220*/  @P4 LDC.64 R16, c[0x0][0x3d0] ;  /* 0x0000f400ff104b82 */ /* 0x000e220000000a00 */
        /* <DEDUP_REMOVED lines=8> */
[----:B--2---:R-:W-:Y:S01]  /*02b0*/  USHF.L.U32 UR4, UR4, 0x2, URZ ;  /* 0x0000000204047899 */ /* 0x004fe200080006ff */
[----:B------:R-:W-:-:S05]  /*02c0*/  SHF.R.U32.HI R0, RZ, 0x5, R4 ;  /* 0x00000005ff007819 */ /* 0x000fca0000011604 */
[----:B------:R-:W-:-:S04]  /*02d0*/  LOP3.LUT R0, R0, UR4, RZ, 0xfc, !PT ;  /* 0x0000000400007c12 */ /* 0x000fc8000f8efcff */
[----:B------:R-:W-:Y:S01]  /*02e0*/  ISETP.GE.AND P0, PT, R0, UR5, PT ;  /* 0x0000000500007c0c */ /* 0x000fe2000bf06270 */
[----:B------:R-:W-:Y:S01]  /*02f0*/  BSSY B0, `(.L_x_2395) ;  /* 0x00008d3000007945 */ /* 0x000fe20003800000 */
        /* <DEDUP_REMOVED lines=81> */
.L_x_2514:
[----:B------:R-:W0:Y:S08]  /*0810*/  LDC.64 R8, c[0x0][0x3f8] ;  /* 0x0000fe00ff087b82 */ /* 0x000e300000000a00 */
[----:B------:R-:W1:Y:S08]  /*0820*/  LDC.64 R6, c[0x0][0x3c8] ;  /* 0x0000f200ff067b82 */ /* 0x000e700000000a00 */
[----:B------:R-:W2:Y:S01]  /*0830*/  LDC.64 R4, c[0x0][0x3f0] ;  /* 0x0000fc00ff047b82 */ /* 0x000ea20000000a00 */
[----:B0-----:R-:W-:-:S05]  /*0840*/  IMAD.WIDE R160, R0, 0x4, R8 ;  /* 0x0000000400a07825 */ /* 0x001fca00078e0208 */
[----:B------:R-:W3:Y:S01]  /*0850*/  LDG.E R11, desc[UR6][R160.64] ;  /* 0x00000006a00b7981 */ /* 0x000ee2000c1e1900 */
[----:B-1----:R-:W-:-:S05]  /*0860*/  IMAD.WIDE R6, R0, 0x4, R6 ;  /* 0x0000000400067825 */ /* 0x002fca00078e0206 */
[----:B-----5:R0:W5:Y:S01]  /*0870*/  LDG.E R10, desc[UR6][R6.64] ;  /* 0x00000006060a7981 */ /* 0x020162000c1e1900 */
        /* <DEDUP_REMOVED lines=9> */
[----:B------:R0:W2:Y:S01]  /*0910*/  LDG.E R7, desc[UR6][R6.64] ;  /* 0x0000000606077981 */ /* 0x0000a2000c1e1900 */
[----:B------:R-:W-:Y:S01]  /*0920*/  MOV R5, UR13 ;  /* 0x0000000d00057c02 */ /* 0x000fe20008000f00 */
[----:B------:R-:W-:Y:S01]  /*0930*/  BSSY.RECONVERGENT B2, `(.L_x_2399) ;  /* 0x0000074000027945 */ /* 0x000fe20003800200 */
[----:B------:R-:W-:Y:S01]  /*0940*/  IADD3 R8, PT, PT, R11, -0x1, RZ ;  /* 0xffffffff0b087810 */ /* 0x000fe20007ffe0ff */
[----:B------:R-:W1:Y:S01]  /*0950*/  S2R R4, SR_TID.X ;  /* 0x0000000000047919 */ /* 0x000e620000002100 */
[----:B------:R-:W-:Y:S01]  /*0960*/  ISETP.GE.U32.AND P6, PT, R2, 0x20, PT ;  /* 0x000000200200780c */ /* 0x000fe20003fc6070 */
[-C--:B------:R-:W-:Y:S01]  /*0970*/  IMAD R3, R0, R5.reuse, RZ ;  /* 0x0000000500037224 */ /* 0x080fe200078e02ff */
[----:B------:R-:W-:Y:S01]  /*0980*/  ISETP.NE.AND P0, PT, RZ, UR8, PT ;  /* 0x00000008ff007c0c */ /* 0x000fe2000bf05270 */
[----:B------:R-:W-:Y:S01]  /*0990*/  IMAD R160, R8, R5, RZ ;  /* 0x0000000508a07224 */ /* 0x000fe200078e02ff */
[----:B------:R-:W-:Y:S02]  /*09a0*/  ISETP.GE.U32.AND P5, PT, R2, 0x40, PT ;  /* 0x000000400200780c */ /* 0x000fe40003fa6070 */
[----:B------:R-:W-:-:S02]  /*09b0*/  SHF.R.S32.HI R8, RZ, 0x1f, R3 ;  /* 0x0000001fff087819 */ /* 0x000fc40000011403 */
[----:B------:R-:W-:Y:S02]  /*09c0*/  SHF.R.S32.HI R161, RZ, 0x1f, R160 ;  /* 0x0000001fffa17819 */ /* 0x000fe400000114a0 */
[----:B------:R-:W-:Y:S02]  /*09d0*/  LEA.HI R8, R8, R3, RZ, 0x3 ;  /* 0x0000000308087211 */ /* 0x000fe400078f18ff */
[----:B------:R-:W-:Y:S02]  /*09e0*/  LEA.HI R160, R161, R160, RZ, 0x3 ;  /* 0x000000a0a1a07211 */ /* 0x000fe400078f18ff */
[C---:B------:R-:W-:Y:S02]  /*09f0*/  ISETP.GE.U32.AND P2, PT, R2.reuse, 0x60, PT ;  /* 0x000000600200780c */ /* 0x040fe40003f46070 */
[C---:B------:R-:W-:Y:S02]  /*0a00*/  ISETP.GE.U32.AND P3, PT, R2.reuse, 0x80, PT ;  /* 0x000000800200780c */ /* 0x040fe40003f66070 */
[----:B------:R-:W-:-:S02]  /*0a10*/  ISETP.GE.U32.AND P4, PT, R2, 0xa0, PT ;  /* 0x000000a00200780c */ /* 0x000fc40003f86070 */
[----:B------:R-:W-:Y:S02]  /*0a20*/  MOV R231, RZ ;  /* 0x000000ff00e77202 */ /* 0x000fe40000000f00 */
[----:B------:R-:W-:Y:S02]  /*0a30*/  MOV R228, RZ ;  /* 0x000000ff00e47202 */ /* 0x000fe40000000f00 */
[----:B-1----:R-:W-:-:S04]  /*0a40*/  LOP3.LUT R3, R4, 0x1f, RZ, 0xc0, !PT ;  /* 0x0000001f04037812 */ /* 0x002fc800078ec0ff */
[-C--:B------:R-:W-:Y:S02]  /*0a50*/  LEA.HI.SX32 R8, R8, R3.reuse, 0x1d ;  /* 0x0000000308087211 */ /* 0x080fe400078feaff */
[----:B------:R-:W-:Y:S02]  /*0a60*/  LEA.HI.SX32 R177, R160, R3, 0x1d ;  /* 0x00000003a0b17211 */ /* 0x000fe400078feaff */
[----:B0-----:R-:W-:Y:S02]  /*0a70*/  MOV R6, R8 ;  /* 0x0000000800067202 */ /* 0x001fe40000000f00 */
        /* <DEDUP_REMOVED lines=11> */
[----:B------:R-:W-:Y:S02]  /*0b30*/  HADD2.F32 R227, -RZ, R36.H0_H0 ;  /* 0x20000024ffe37230 */ /* 0x000fe40000004100 */
[----:B0-----:R-:W-:-:S05]  /*0b40*/  @P0 IMAD.WIDE.U32 R20, R6, 0x10, R20 ;  /* 0x0000001006140825 */ /* 0x001fca00078e0014 */
[----:B------:R0:W5:Y:S01]  /*0b50*/  @P0 LDG.E.128 R124, desc[UR6][R20.64] ;  /* 0x00000006147c0981 */ /* 0x000162000c1e1d00 */
[----:B------:R-:W-:Y:S01]  /*0b60*/  HADD2.F32 R167, -RZ, R39.H1_H1 ;  /* 0x30000027ffa77230 */ /* 0x000fe20000004100 */
[----:B------:R-:W-:Y:S02]  /*0b70*/  IADD3 R177, PT, PT, R177, 0x20, RZ ;  /* 0x00000020b1b17810 */ /* 0x000fe40007ffe0ff */
[----:B------:R-:W-:Y:S01]  /*0b80*/  IADD3 R6, PT, PT, R6, 0x20, RZ ;  /* 0x0000002006067810 */ /* 0x000fe20007ffe0ff */
[--C-:B--2---:R-:W-:Y:S02]  /*0b90*/  HADD2.F32 R26, -RZ, R12.reuse.H0_H0 ;  /* 0x2000000cff1a7230 */ /* 0x104fe40000004100 */
[----:B------:R-:W-:Y:S02]  /*0ba0*/  HADD2.F32 R162, -RZ, R12.H1_H1 ;  /* 0x3000000cffa27230 */ /* 0x000fe40000004100 */
[--C-:B------:R-:W-:Y:S02]  /*0bb0*/  HADD2.F32 R164, -RZ, R13.reuse.H0_H0 ;  /* 0x2000000dffa47230 */ /* 0x100fe40000004100 */
[----:B------:R-:W-:Y:S01]  /*0bc0*/  FADD.FTZ R229, -R7, R26 ;  /* 0x0000001a07e57221 */ /* 0x000fe20000010100 */
[----:B------:R-:W-:-:S02]  /*0bd0*/  HADD2.F32 R166, -RZ, R13.H1_H1 ;  /* 0x3000000dffa67230 */ /* 0x000fc40000004100 */
[----:B------:R-:W-:Y:S01]  /*0be0*/  FADD.FTZ R13, -R7, R162 ;  /* 0x000000a2070d7221 */ /* 0x000fe20000010100 */
[----:B---3--:R-:W-:Y:S02]  /*0bf0*/  HADD2.F32 R12, -RZ, R16.H0_H0 ;  /* 0x20000010ff0c7230 */ /* 0x008fe40000004100 */
[----:B-----5:R-:W-:Y:S01]  /*0c00*/  FMUL.FTZ R229, R10, R229 ;  /* 0x000000e50ae57220 */ /* 0x020fe20000410000 */
[--C-:B------:R-:W-:Y:S02]  /*0c10*/  HADD2.F32 R228, -RZ, R14.reuse.H0_H0 ;  /* 0x2000000effe47230 */ /* 0x100fe40000004100 */
[----:B------:R-:W-:Y:S02]  /*0c20*/  HADD2.F32 R230, -RZ, R14.H1_H1 ;  /* 0x3000000effe67230 */ /* 0x000fe40000004100 */
[----:B------:R-:W-:Y:S01]  /*0c30*/  FMUL.FTZ R227, R227, R12 ;  /* 0x0000000ce3e37220 */ /* 0x000fe20000410000 */
[--C-:B------:R-:W-:Y:S02]  /*0c40*/  HADD2.F32 R22, -RZ, R15.reuse.H0_H0 ;  /* 0x2000000fff167230 */ /* 0x100fe40000004100 */
[----:B------:R-:W-:Y:S01]  /*0c50*/  FADD.FTZ R88, R88, R12 ;  /* 0x0000000c58587221 */ /* 0x000fe20000010000 */
[----:B------:R-:W-:-:S02]  /*0c60*/  HADD2.F32 R24, -RZ, R15.H1_H1 ;  /* 0x3000000fff187230 */ /* 0x000fc40000004100 */
[----:B------:R-:W-:Y:S01]  /*0c70*/  FFMA.FTZ R56, R229, R12, R56 ;  /* 0x0000000ce5387223 */ /* 0x000fe20000010038 */
[----:B------:R-:W-:Y:S02]  /*0c80*/  HADD2.F32 R16, -RZ, R16.H1_H1 ;  /* 0x30000010ff107230 */ /* 0x000fe40000004100 */
[----:B------:R-:W-:Y:S01]  /*0c90*/  FADD.FTZ R15, -R7, R164 ;  /* 0x000000a4070f7221 */ /* 0x000fe20000010100 */
[----:B------:R-:W-:Y:S02]  /*0ca0*/  HADD2.F32 R14, -RZ, R36.H1_H1 ;  /* 0x30000024ff0e7230 */ /* 0x000fe40000004100 */
[C---:B------:R-:W-:Y:S01]  /*0cb0*/  FMUL.FTZ R12, R10.reuse, R13 ;  /* 0x0000000d0a0c7220 */ /* 0x040fe20000410000 */
[--C-:B------:R-:W-:Y:S02]  /*0cc0*/  HADD2.F32 R161, -RZ, R19.reuse.H0_H0 ;  /* 0x20000013ffa17230 */ /* 0x100fe40000004100 */
[----:B------:R-:W-:Y:S01]  /*0cd0*/  FMUL.FTZ R15, R10, R15 ;  /* 0x0000000f0a0f7220 */ /* 0x000fe20000410000 */
[----:B------:R-:W-:-:S02]  /*0ce0*/  HADD2.F32 R160, -RZ, R19.H1_H1 ;  /* 0x30000013ffa07230 */ /* 0x000fc40000004100 */
[----:B------:R-:W-:Y:S01]  /*0cf0*/  FADD.FTZ R19, -R7, R166 ;  /* 0x000000a607137221 */ /* 0x000fe20000010100 */
[--C-:B0-----:R-:W-:Y:S02]  /*0d00*/  HADD2.F32 R20, -RZ, R17.reuse.H0_H0 ;  /* 0x20000011ff147230 */ /* 0x101fe40000004100 */
[-C--:B------:R-:W-:Y:S01]  /*0d10*/  FMUL.FTZ R13, R14, R16.reuse ;  /* 0x000000100e0d7220 */ /* 0x080fe20000410000 */
[----:B------:R-:W-:Y:S02]  /*0d20*/  HADD2.F32 R21, -RZ, R17.H1_H1 ;  /* 0x30000011ff157230 */ /* 0x000fe40000004100 */
[----:B------:R-:W-:Y:S01]  /*0d30*/  FADD.FTZ R89, R89, R16 ;  /* 0x0000001059597221 */ /* 0x000fe20000010000 */
[----:B------:R-:W-:Y:S02]  /*0d40*/  HADD2.F32 R17, -RZ, R37.H0_H0 ;  /* 0x20000025ff117230 */ /* 0x000fe40000004100 */
[----:B------:R-:W-:Y:S01]  /*0d50*/  FFMA.FTZ R57, R12, R16, R57 ;  /* 0x000000100c397223 */ /* 0x000fe20000010039 */
[----:B------:R-:W-:-:S02]  /*0d60*/  HADD2.F32 R23, -RZ, R18.H0_H0 ;  /* 0x20000012ff177230 */ /* 0x000fc40000004100 */
[----:B------:R-:W-:Y:S01]  /*0d70*/  FMUL.FTZ R16, R10, R19 ;  /* 0x000000130a107220 */ /* 0x000fe20000410000 */
[----:B------:R-:W-:Y:S02]  /*0d80*/  HADD2.F32 R163, -RZ, R18.H1_H1 ;  /* 0x30000012ffa37230 */ /* 0x000fe40000004100 */
[-C--:B------:R-:W-:Y:S01]  /*0d90*/  FMUL.FTZ R14, R17, R20.reuse ;  /* 0x00000014110e7220 */ /* 0x080fe20000410000 */
[----:B------:R-:W-:Y:S02]  /*0da0*/  HADD2.F32 R18, -RZ, R37.H1_H1 ;  /* 0x30000025ff127230 */ /* 0x000fe40000004100 */
[----:B------:R-:W-:Y:S01]  /*0db0*/  FADD.FTZ R90, R90, R20 ;  /* 0x000000145a5a7221 */ /* 0x000fe20000010000 */
[----:B------:R-:W-:Y:S01]  /*0dc0*/  FFMA.FTZ R58, R15, R20, R58 ;  /* 0x000000140f3a7223 */ /* 0x000fe2000001003a */
[--C-:B------:R-:W-:Y:S02]  /*0dd0*/  HADD2.F32 R20, -RZ, R38.reuse.H0_H0 ;  /* 0x20000026ff147230 */ /* 0x100fe40000004100 */
[----:B------:R-:W-:Y:S01]  /*0de0*/  FADD.FTZ R19, -R7, R228 ;  /* 0x000000e407137221 */ /* 0x000fe20000010100 */
[-C--:B------:R-:W-:Y:S01]  /*0df0*/  FMUL.FTZ R17, R18, R21.reuse ;  /* 0x0000001512117220 */ /* 0x080fe20000410000 */
[----:B------:R-:W-:Y:S01]  /*0e00*/  FADD.FTZ R91, R91, R21 ;  /* 0x000000155b5b7221 */ /* 0x000fe20000010000 */
[----:B------:R-:W-:Y:S01]  /*0e10*/  FFMA.FTZ R59, R16, R21, R59 ;  /* 0x00000015103b7223 */ /* 0x000fe2000001003b */
[----:B------:R-:W-:-:S02]  /*0e20*/  HADD2.F32 R26, -RZ, R38.H1_H1 ;  /* 0x30000026ff1a7230 */ /* 0x000fc40000004100 */
[----:B------:R-:W-:Y:S01]  /*0e30*/  FADD.FTZ R21, -R7, R230 ;  /* 0x000000e607157221 */ /* 0x000fe20000010100 */
[----:B------:R-:W-:Y:S01]  /*0e40*/  FMUL.FTZ R19, R10, R19 ;  /* 0x000000130a137220 */ /* 0x000fe20000410000 */
[----:B------:R-:W-:Y:S01]  /*0e50*/  FMUL.FTZ R18, R20, R23 ;  /* 0x0000001714127220 */ /* 0x000fe20000410000 */
[----:B------:R-:W-:Y:S01]  /*0e60*/  FADD.FTZ R92, R92, R23 ;  /* 0x000000175c5c7221 */ /* 0x000fe20000010000 */
[----:B------:R-:W-:Y:S01]  /*0e70*/  FMUL.FTZ R20, R10, R21 ;  /* 0x000000150a147220 */ /* 0x000fe20000410000 */
[----:B------:R-:W-:Y:S01]  /*0e80*/  FMUL.FTZ R21, R26, R163 ;  /* 0x000000a31a157220 */ /* 0x000fe20000410000 */
[----:B------:R-:W-:Y:S01]  /*0e90*/  FFMA.FTZ R60, R19, R23, R60 ;  /* 0x00000017133c7223 */ /* 0x000fe2000001003c */
[----:B------:R-:W-:Y:S01]  /*0ea0*/  FADD.FTZ R26, RZ, R227 ;  /* 0x000000e3ff1a7221 */ /* 0x000fe20000010000 */
[----:B------:R-:W-:Y:S01]  /*0eb0*/  FFMA.FTZ R23, R229, R227, RZ ;  /* 0x000000e3e5177223 */ /* 0x000fe200000100ff */
[----:B------:R-:W-:Y:S02]  /*0ec0*/  HADD2.F32 R162, -RZ, R39.H0_H0 ;  /* 0x20000027ffa27230 */ /* 0x000fe40000004100 */
[----:B------:R-:W-:Y:S01]  /*0ed0*/  FADD.FTZ R93, R93, R163 ;  /* 0x000000a35d5d7221 */ /* 0x000fe20000010000 */
[----:B------:R-:W-:Y:S01]  /*0ee0*/  FFMA.FTZ R61, R20, R163, R61 ;  /* 0x000000a3143d7223 */ /* 0x000fe2000001003d */
[----:B------:R-:W-:Y:S01]  /*0ef0*/  FADD.FTZ R163, R26, R13 ;  /* 0x0000000d1aa37221 */ /* 0x000fe20000010000 */
[----:B------:R-:W-:Y:S01]  /*0f00*/  FFMA.FTZ R26, R12, R13, R23 ;  /* 0x0000000d0c1a7223 */ /* 0x000fe20000010017 */
[----:B------:R-:W-:Y:S01]  /*0f10*/  FADD.FTZ R23, -R7, R22 ;  /* 0x0000001607177221 */ /* 0x000fe20000010100 */
[----:B------:R-:W-:Y:S01]  /*0f20*/  FMUL.FTZ R22, R162, R161 ;  /* 0x000000a1a2167220 */ /* 0x000fe20000410000 */
[----:B------:R-:W-:Y:S01]  /*0f30*/  FADD.FTZ R162, R163, R14 ;  /* 0x0000000ea3a27221 */ /* 0x000fe20000010000 */
[----:B------:R-:W-:Y:S01]  /*0f40*/  FFMA.FTZ R163, R15, R14, R26 ;  /* 0x0000000e0fa37223 */ /* 0x000fe2000001001a */
[----:B------:R-:W-:Y:S01]  /*0f50*/  FMUL.FTZ R23, R10, R23 ;  /* 0x000000170a177220 */ /* 0x000fe20000410000 */
[----:B------:R-:W-:Y:S01]  /*0f60*/  FADD.FTZ R94, R94, R161 ;  /* 0x000000a15e5e7221 */ /* 0x000fe20000010000 */
[----:B------:R-:W-:Y:S01]  /*0f70*/  FADD.FTZ R165, R162, R17 ;  /* 0x00000011a2a57221 */ /* 0x000fe20000010000 */
[----:B------:R-:W-:Y:S01]  /*0f80*/  FFMA.FTZ R26, R16, R17, R163 ;  /* 0x00000011101a7223 */ /* 0x000fe200000100a3 */
[----:B------:R-:W-:Y:S01]  /*0f90*/  FADD.FTZ R163, -R7, R24 ;  /* 0x0000001807a37221 */ /* 0x000fe20000010100 */
[----:B------:R-:W-:Y:S01]  /*0fa0*/  FFMA.FTZ R62, R23, R161, R62 ;  /* 0x000000a1173e7223 */ /* 0x000fe2000001003e */
        /* <DEDUP_REMOVED lines=11> */
[----:B------:R-:W-:-:S07]  /*1060*/  FFMA.FTZ R228, R26, R24, R161 ;  /* 0x000000181ae47223 */ /* 0x000fce00000100a1 */
.L_x_2400:
[----:B------:R-:W-:Y:S05]  /*1070*/  BSYNC.RECONVERGENT B2 ;  /* 0x0000000000027941 */ /* 0x000fea0003800200 */
.L_x_2399:
        /* <DEDUP_REMOVED lines=21> */
[--C-:B---3--:R-:W-:Y:S02]  /*11d0*/  HADD2.F32 R27, -RZ, R160.reuse.H0_H0 ;  /* 0x200000a0ff1b7230 */ /* 0x108fe40000004100 */
[----:B-----5:R-:W-:Y:S01]  /*11e0*/  FMUL.FTZ R25, R10, R25 ;  /* 0x000000190a197220 */ /* 0x020fe20000410000 */
[----:B0-----:R-:W-:Y:S02]  /*11f0*/  HADD2.F32 R164, -RZ, R160.H1_H1 ;  /* 0x300000a0ffa47230 */ /* 0x001fe40000004100 */
[----:B------:R-:W-:Y:S01]  /*1200*/  FADD.FTZ R175, -R7, R176 ;  /* 0x000000b007af7221 */ /* 0x000fe20000010100 */
[--C-:B------:R-:W-:Y:S02]  /*1210*/  HADD2.F32 R31, -RZ, R161.reuse.H0_H0 ;  /* 0x200000a1ff1f7230 */ /* 0x100fe40000004100 */
[----:B------:R-:W-:Y:S01]  /*1220*/  FADD.FTZ R96, R96, R27 ;  /* 0x0000001b60607221 */ /* 0x000fe20000010000 */
[----:B------:R-:W-:Y:S02]  /*1230*/  HADD2.F32 R165, -RZ, R161.H1_H1 ;  /* 0x300000a1ffa57230 */ /* 0x000fe40000004100 */
[----:B------:R-:W-:Y:S01]  /*1240*/  FFMA.FTZ R64, R25, R27, R64 ;  /* 0x0000001b19407223 */ /* 0x000fe20000010040 */
[----:B------:R-:W-:-:S02]  /*1250*/  HADD2.F32 R161, -RZ, R163.H0_H0 ;  /* 0x200000a3ffa17230 */ /* 0x000fc40000004100 */
[----:B------:R-:W-:Y:S01]  /*1260*/  FADD.FTZ R98, R98, R31 ;  /* 0x0000001f62627221 */ /* 0x000fe20000010000 */
[----:B------:R-:W-:Y:S02]  /*1270*/  HADD2.F32 R160, -RZ, R163.H1_H1 ;  /* 0x300000a3ffa07230 */ /* 0x000fe40000004100 */
[----:B------:R-:W-:Y:S01]  /*1280*/  FADD.FTZ R163, -R7, R170 ;  /* 0x000000aa07a37221 */ /* 0x000fe20000010100 */
[--C-:B------:R-:W-:Y:S02]  /*1290*/  HADD2.F32 R172, -RZ, R29.reuse.H0_H0 ;  /* 0x2000001dffac7230 */ /* 0x100fe40000004100 */
[----:B------:R-:W-:Y:S01]  /*12a0*/  FADD.FTZ R97, R97, R164 ;  /* 0x000000a461617221 */ /* 0x000fe20000010000 */
[----:B------:R-:W-:Y:S02]  /*12b0*/  HADD2.F32 R174, -RZ, R29.H1_H1 ;  /* 0x3000001dffae7230 */ /* 0x000fe40000004100 */
[----:B------:R-:W-:Y:S01]  /*12c0*/  FADD.FTZ R99, R99, R165 ;  /* 0x000000a563637221 */ /* 0x000fe20000010000 */
[----:B------:R-:W-:-:S02]  /*12d0*/  HADD2.F32 R28, -RZ, R40.H0_H0 ;  /* 0x20000028ff1c7230 */ /* 0x000fc40000004100 */
[----:B------:R-:W-:Y:S01]  /*12e0*/  FMUL.FTZ R175, R10, R175 ;  /* 0x000000af0aaf7220 */ /* 0x000fe20000410000 */
[--C-:B------:R-:W-:Y:S02]  /*12f0*/  HADD2.F32 R230, -RZ, R30.reuse.H0_H0 ;  /* 0x2000001effe67230 */ /* 0x100fe40000004100 */
[----:B------:R-:W-:Y:S01]  /*1300*/  FADD.FTZ R102, R102, R161 ;  /* 0x000000a166667221 */ /* 0x000fe20000010000 */
[----:B------:R-:W-:Y:S02]  /*1310*/  HADD2.F32 R232, -RZ, R30.H1_H1 ;  /* 0x3000001effe87230 */ /* 0x000fe40000004100 */
[----:B------:R-:W-:Y:S01]  /*1320*/  FMUL.FTZ R30, R10, R163 ;  /* 0x000000a30a1e7220 */ /* 0x000fe20000410000 */
[----:B------:R-:W-:Y:S02]  /*1330*/  HADD2.F32 R29, -RZ, R40.H1_H1 ;  /* 0x30000028ff1d7230 */ /* 0x000fe40000004100 */
[----:B------:R-:W-:Y:S01]  /*1340*/  FADD.FTZ R163, -R7, R172 ;  /* 0x000000ac07a37221 */ /* 0x000fe20000010100 */
[----:B------:R-:W-:Y:S01]  /*1350*/  FMUL.FTZ R28, R28, R27 ;  /* 0x0000001b1c1c7220 */ /* 0x000fe20000410000 */
[----:B------:R-:W-:-:S02]  /*1360*/  HADD2.F32 R167, -RZ, R162.H0_H0 ;  /* 0x200000a2ffa77230 */ /* 0x000fc40000004100 */
[-C--:B------:R-:W-:Y:S01]  /*1370*/  FFMA.FTZ R65, R30, R164.reuse, R65 ;  /* 0x000000a41e417223 */ /* 0x080fe20000010041 */
[----:B------:R-:W-:Y:S01]  /*1380*/  FMUL.FTZ R27, R29, R164 ;  /* 0x000000a41d1b7220 */ /* 0x000fe20000410000 */
[C---:B------:R-:W-:Y:S01]  /*1390*/  FMUL.FTZ R29, R10.reuse, R163 ;  /* 0x000000a30a1d7220 */ /* 0x040fe20000410000 */
[C---:B------:R-:W-:Y:S01]  /*13a0*/  FADD.FTZ R163, -R7.reuse, R174 ;  /* 0x000000ae07a37221 */ /* 0x040fe20000010100 */
[----:B------:R-:W-:Y:S02]  /*13b0*/  HADD2.F32 R178, -RZ, R162.H1_H1 ;  /* 0x300000a2ffb27230 */ /* 0x000fe40000004100 */
[----:B------:R-:W-:Y:S01]  /*13c0*/  FADD.FTZ R169, -R7, R230 ;  /* 0x000000e607a97221 */ /* 0x000fe20000010100 */
[--C-:B------:R-:W-:Y:S02]  /*13d0*/  HADD2.F32 R168, -RZ, R41.reuse.H0_H0 ;  /* 0x20000029ffa87230 */ /* 0x100fe40000004100 */
[----:B------:R-:W-:Y:S01]  /*13e0*/  FMUL.FTZ R170, R10, R163 ;  /* 0x000000a30aaa7220 */ /* 0x000fe20000410000 */
[----:B------:R-:W-:-:S02]  /*13f0*/  HADD2.F32 R162, -RZ, R41.H1_H1 ;  /* 0x30000029ffa27230 */ /* 0x000fc40000004100 */
[----:B------:R-:W-:Y:S01]  /*1400*/  FADD.FTZ R163, -R7, R232 ;  /* 0x000000e807a37221 */ /* 0x000fe20000010100 */
[-C--:B------:R-:W-:Y:S01]  /*1410*/  FFMA.FTZ R66, R29, R31.reuse, R66 ;  /* 0x0000001f1d427223 */ /* 0x080fe20000010042 */
[----:B------:R-:W-:Y:S01]  /*1420*/  FMUL.FTZ R168, R168, R31 ;  /* 0x0000001fa8a87220 */ /* 0x000fe20000410000 */
[-C--:B------:R-:W-:Y:S01]  /*1430*/  FFMA.FTZ R67, R170, R165.reuse, R67 ;  /* 0x000000a5aa437223 */ /* 0x080fe20000010043 */
[----:B------:R-:W-:Y:S01]  /*1440*/  FMUL.FTZ R31, R162, R165 ;  /* 0x000000a5a21f7220 */ /* 0x000fe20000410000 */
[C---:B------:R-:W-:Y:S01]  /*1450*/  FMUL.FTZ R174, R10.reuse, R163 ;  /* 0x000000a30aae7220 */ /* 0x040fe20000410000 */
[----:B------:R-:W-:Y:S01]  /*1460*/  FADD.FTZ R162, R231, R28 ;  /* 0x0000001ce7a27221 */ /* 0x000fe20000010000 */
[----:B------:R-:W-:Y:S01]  /*1470*/  FFMA.FTZ R163, R25, R28, R228 ;  /* 0x0000001c19a37223 */ /* 0x000fe200000100e4 */
[----:B------:R-:W-:Y:S02]  /*1480*/  HADD2.F32 R164, -RZ, R43.H0_H0 ;  /* 0x2000002bffa47230 */ /* 0x000fe40000004100 */
[----:B------:R-:W-:Y:S01]  /*1490*/  FMUL.FTZ R169, R10, R169 ;  /* 0x000000a90aa97220 */ /* 0x000fe20000410000 */
[----:B------:R-:W-:Y:S01]  /*14a0*/  FADD.FTZ R165, R162, R27 ;  /* 0x0000001ba2a57221 */ /* 0x000fe20000010000 */
[----:B------:R-:W-:Y:S01]  /*14b0*/  FFMA.FTZ R162, R30, R27, R163 ;  /* 0x0000001b1ea27223 */ /* 0x000fe200000100a3 */
[----:B------:R-:W-:-:S02]  /*14c0*/  HADD2.F32 R172, -RZ, R42.H0_H0 ;  /* 0x2000002affac7230 */ /* 0x000fc40000004100 */
[-C--:B------:R-:W-:Y:S01]  /*14d0*/  FMUL.FTZ R173, R164, R161.reuse ;  /* 0x000000a1a4ad7220 */ /* 0x080fe20000410000 */
[----:B------:R-:W-:Y:S01]  /*14e0*/  FADD.FTZ R164, R165, R168 ;  /* 0x000000a8a5a47221 */ /* 0x000fe20000010000 */
[----:B------:R-:W-:Y:S01]  /*14f0*/  FFMA.FTZ R163, R29, R168, R162 ;  /* 0x000000a81da37223 */ /* 0x000fe200000100a2 */
[----:B------:R-:W-:Y:S01]  /*1500*/  FFMA.FTZ R70, R175, R161, R70 ;  /* 0x000000a1af467223 */ /* 0x000fe20000010046 */
[----:B------:R-:W-:Y:S01]  /*1510*/  FMUL.FTZ R172, R172, R167 ;  /* 0x000000a7acac7220 */ /* 0x000fe20000410000 */
[----:B------:R-:W-:Y:S01]  /*1520*/  FADD.FTZ R165, R164, R31 ;  /* 0x0000001fa4a57221 */ /* 0x000fe20000010000 */
[----:B------:R-:W-:Y:S01]  /*1530*/  FFMA.FTZ R162, R170, R31, R163 ;  /* 0x0000001faaa27223 */ /* 0x000fe200000100a3 */
[----:B------:R-:W-:Y:S01]  /*1540*/  FMUL.FTZ R171, R171, R178 ;  /* 0x000000b2abab7220 */ /* 0x000fe20000410000 */
[----:B------:R-:W-:Y:S01]  /*1550*/  FADD.FTZ R100, R100, R167 ;  /* 0x000000a764647221 */ /* 0x000fe20000010000 */
[----:B------:R-:W-:Y:S01]  /*1560*/  FADD.FTZ R164, R165, R172 ;  /* 0x000000aca5a47221 */ /* 0x000fe20000010000 */
[C---:B------:R-:W-:Y:S01]  /*1570*/  FFMA.FTZ R161, R169.reuse, R172, R162 ;  /* 0x000000aca9a17223 */ /* 0x040fe200000100a2 */
[----:B------:R-:W-:Y:S01]  /*1580*/  FFMA.FTZ R68, R169, R167, R68 ;  /* 0x000000a7a9447223 */ /* 0x000fe20000010044 */
[----:B------:R-:W-:-:S02]  /*1590*/  HADD2.F32 R167, -RZ, R43.H1_H1 ;  /* 0x3000002bffa77230 */ /* 0x000fc40000004100 */
[----:B------:R-:W-:Y:S01]  /*15a0*/  FADD.FTZ R163, -R7, R166 ;  /* 0x000000a607a37221 */ /* 0x000fe20000010100 */
[----:B------:R-:W-:Y:S01]  /*15b0*/  FADD.FTZ R164, R164, R171 ;  /* 0x000000aba4a47221 */ /* 0x000fe20000010000 */
[C---:B------:R-:W-:Y:S01]  /*15c0*/  FFMA.FTZ R162, R174.reuse, R171, R161 ;  /* 0x000000abaea27223 */ /* 0x040fe200000100a1 */
[----:B------:R-:W-:Y:S01]  /*15d0*/  FADD.FTZ R101, R101, R178 ;  /* 0x000000b265657221 */ /* 0x000fe20000010000 */
[----:B------:R-:W-:Y:S01]  /*15e0*/  FFMA.FTZ R69, R174, R178, R69 ;  /* 0x000000b2ae457223 */ /* 0x000fe20000010045 */
[-C--:B------:R-:W-:Y:S01]  /*15f0*/  FMUL.FTZ R176, R167, R160.reuse ;  /* 0x000000a0a7b07220 */ /* 0x080fe20000410000 */
[----:B------:R-:W-:Y:S01]  /*1600*/  FMUL.FTZ R178, R10, R163 ;  /* 0x000000a30ab27220 */ /* 0x000fe20000410000 */
[----:B------:R-:W-:Y:S01]  /*1610*/  FADD.FTZ R231, R164, R173 ;  /* 0x000000ada4e77221 */ /* 0x000fe20000010000 */
[----:B------:R-:W-:Y:S01]  /*1620*/  FFMA.FTZ R161, R175, R173, R162 ;  /* 0x000000adafa17223 */ /* 0x000fe200000100a2 */
[----:B------:R-:W-:Y:S01]  /*1630*/  FADD.FTZ R103, R103, R160 ;  /* 0x000000a067677221 */ /* 0x000fe20000010000 */
[C---:B------:R-:W-:Y:S01]  /*1640*/  FFMA.FTZ R71, R178.reuse, R160, R71 ;  /* 0x000000a0b2477223 */ /* 0x040fe20000010047 */
[----:B------:R-:W-:Y:S01]  /*1650*/  FADD.FTZ R231, R231, R176 ;  /* 0x000000b0e7e77221 */ /* 0x000fe20000010000 */
[----:B------:R-:W-:-:S07]  /*1660*/  FFMA.FTZ R228, R178, R176, R161 ;  /* 0x000000b0b2e47223 */ /* 0x000fce00000100a1 */
.L_x_2402:
[----:B------:R-:W-:Y:S05]  /*1670*/  BSYNC.RECONVERGENT B2 ;  /* 0x0000000000027941 */ /* 0x000fea0003800200 */
.L_x_2401:
        /* <DEDUP_REMOVED lines=11> */
[----:B------:R-:W-:Y:S02]  /*1730*/  HADD2.F32 R189, -RZ, R46.H1_H1 ;  /* 0x3000002effbd7230 */ /* 0x000fe40000004100 */
[----:B0-----:R-:W-:-:S05]  /*1740*/  @P0 IMAD.WIDE.U32 R180, R6, 0x10, R180 ;  /* 0x0000001006b40825 */ /* 0x001fca00078e00b4 */
[----:B------:R0:W5:Y:S01]  /*1750*/  @P0 LDG.E.128 R132, desc[UR6][R180.64] ;  /* 0x00000006b4840981 */ /* 0x000162000c1e1d00 */
[----:B------:R-:W-:Y:S02]  /*1760*/  IADD3 R177, PT, PT, R177, 0x20, RZ ;  /* 0x00000020b1b17810 */ /* 0x000fe40007ffe0ff */
[----:B------:R-:W-:Y:S01]  /*1770*/  IADD3 R6, PT, PT, R6, 0x20, RZ ;  /* 0x0000002006067810 */ /* 0x000fe20007ffe0ff */
[----:B0-----:R-:W-:Y:S02]  /*1780*/  HADD2.F32 R181, -RZ, R44.H1_H1 ;  /* 0x3000002cffb57230 */ /* 0x001fe40000004100 */
[--C-:B--2---:R-:W-:Y:S02]  /*1790*/  HADD2.F32 R184, -RZ, R160.reuse.H0_H0 ;  /* 0x200000a0ffb87230 */ /* 0x104fe40000004100 */
[----:B------:R-:W-:Y:S02]  /*17a0*/  HADD2.F32 R190, -RZ, R161.H0_H0 ;  /* 0x200000a1ffbe7230 */ /* 0x000fe40000004100 */
[----:B------:R-:W-:-:S02]  /*17b0*/  HADD2.F32 R186, -RZ, R160.H1_H1 ;  /* 0x300000a0ffba7230 */ /* 0x000fc40000004100 */
[C---:B------:R-:W-:Y:S01]  /*17c0*/  FADD.FTZ R179, -R7.reuse, R184 ;  /* 0x000000b807b37221 */ /* 0x040fe20000010100 */
[--C-:B------:R-:W-:Y:S02]  /*17d0*/  HADD2.F32 R230, -RZ, R162.reuse.H0_H0 ;  /* 0x200000a2ffe67230 */ /* 0x100fe40000004100 */
[----:B------:R-:W-:Y:S01]  /*17e0*/  FADD.FTZ R183, -R7, R190 ;  /* 0x000000be07b77221 */ /* 0x000fe20000010100 */
[----:B------:R-:W-:Y:S02]  /*17f0*/  HADD2.F32 R232, -RZ, R162.H1_H1 ;  /* 0x300000a2ffe87230 */ /* 0x000fe40000004100 */
[C---:B-----5:R-:W-:Y:S01]  /*1800*/  FMUL.FTZ R179, R10.reuse, R179 ;  /* 0x000000b30ab37220 */ /* 0x060fe20000410000 */
[--C-:B------:R-:W-:Y:S02]  /*1810*/  HADD2.F32 R192, -RZ, R163.reuse.H0_H0 ;  /* 0x200000a3ffc07230 */ /* 0x100fe40000004100 */
[----:B------:R-:W-:Y:S01]  /*1820*/  FMUL.FTZ R183, R10, R183 ;  /* 0x000000b70ab77220 */ /* 0x000fe20000410000 */
[----:B------:R-:W-:-:S02]  /*1830*/  HADD2.F32 R162, -RZ, R163.H1_H1 ;  /* 0x300000a3ffa27230 */ /* 0x000fc40000004100 */
[C---:B------:R-:W-:Y:S01]  /*1840*/  FADD.FTZ R187, -R7.reuse, R230 ;  /* 0x000000e607bb7221 */ /* 0x040fe20000010100 */
[----:B------:R-:W-:Y:S02]  /*1850*/  HADD2.F32 R163, -RZ, R44.H0_H0 ;  /* 0x2000002cffa37230 */ /* 0x000fe40000004100 */
[----:B------:R-:W-:Y:S01]  /*1860*/  FADD.FTZ R193, -R7, R192 ;  /* 0x000000c007c17221 */ /* 0x000fe20000010100 */
[----:B---3--:R-:W-:Y:S02]  /*1870*/  HADD2.F32 R182, -RZ, R164.H0_H0 ;  /* 0x200000a4ffb67230 */ /* 0x008fe40000004100 */
[C---:B------:R-:W-:Y:S01]  /*1880*/  FMUL.FTZ R187, R10.reuse, R187 ;  /* 0x000000bb0abb7220 */ /* 0x040fe20000410000 */
[----:B------:R-:W-:Y:S02]  /*1890*/  HADD2.F32 R194, -RZ, R161.H1_H1 ;  /* 0x300000a1ffc27230 */ /* 0x000fe40000004100 */
[----:B------:R-:W-:Y:S01]  /*18a0*/  FMUL.FTZ R193, R10, R193 ;  /* 0x000000c10ac17220 */ /* 0x000fe20000410000 */
[----:B------:R-:W-:-:S02]  /*18b0*/  HADD2.F32 R161, -RZ, R167.H0_H0 ;  /* 0x200000a7ffa17230 */ /* 0x000fc40000004100 */
[-C--:B------:R-:W-:Y:S01]  /*18c0*/  FMUL.FTZ R180, R163, R182.reuse ;  /* 0x000000b6a3b47220 */ /* 0x080fe20000410000 */
[----:B------:R-:W-:Y:S02]  /*18d0*/  HADD2.F32 R160, -RZ, R167.H1_H1 ;  /* 0x300000a7ffa07230 */ /* 0x000fe40000004100 */
[----:B------:R-:W-:Y:S01]  /*18e0*/  FADD.FTZ R167, -R7, R186 ;  /* 0x000000ba07a77221 */ /* 0x000fe20000010100 */
[----:B------:R-:W-:Y:S02]  /*18f0*/  HADD2.F32 R185, -RZ, R165.H0_H0 ;  /* 0x200000a5ffb97230 */ /* 0x000fe40000004100 */
[----:B------:R-:W-:Y:S01]  /*1900*/  FADD.FTZ R104, R104, R182 ;  /* 0x000000b668687221 */ /* 0x000fe20000010000 */
[----:B------:R-:W-:Y:S02]  /*1910*/  HADD2.F32 R184, -RZ, R45.H0_H0 ;  /* 0x2000002dffb87230 */ /* 0x000fe40000004100 */
[----:B------:R-:W-:Y:S01]  /*1920*/  FFMA.FTZ R72, R179, R182, R72 ;  /* 0x000000b6b3487223 */ /* 0x000fe20000010048 */
[----:B------:R-:W-:-:S02]  /*1930*/  HADD2.F32 R164, -RZ, R164.H1_H1 ;  /* 0x300000a4ffa47230 */ /* 0x000fc40000004100 */
[----:B------:R-:W-:Y:S01]  /*1940*/  FMUL.FTZ R182, R10, R167 ;  /* 0x000000a70ab67220 */ /* 0x000fe20000410000 */
[----:B------:R-:W-:Y:S02]  /*1950*/  HADD2.F32 R188, -RZ, R165.H1_H1 ;  /* 0x300000a5ffbc7230 */ /* 0x000fe40000004100 */
[----:B------:R-:W-:Y:S01]  /*1960*/  FADD.FTZ R167, -R7, R194 ;  /* 0x000000c207a77221 */ /* 0x000fe20000010100 */
[----:B------:R-:W-:Y:S02]  /*1970*/  HADD2.F32 R163, -RZ, R45.H1_H1 ;  /* 0x3000002dffa37230 */ /* 0x000fe40000004100 */
[-C--:B------:R-:W-:Y:S01]  /*1980*/  FMUL.FTZ R184, R184, R185.reuse ;  /* 0x000000b9b8b87220 */ /* 0x080fe20000410000 */
[----:B------:R-:W-:Y:S01]  /*1990*/  FADD.FTZ R106, R106, R185 ;  /* 0x000000b96a6a7221 */ /* 0x000fe20000010000 */
[----:B------:R-:W-:Y:S01]  /*19a0*/  FFMA.FTZ R74, R183, R185, R74 ;  /* 0x000000b9b74a7223 */ /* 0x000fe2000001004a */
[-C--:B------:R-:W-:Y:S01]  /*19b0*/  FMUL.FTZ R181, R181, R164.reuse ;  /* 0x000000a4b5b57220 */ /* 0x080fe20000410000 */
[----:B------:R-:W-:Y:S01]  /*19c0*/  FADD.FTZ R105, R105, R164 ;  /* 0x000000a469697221 */ /* 0x000fe20000010000 */
[----:B------:R-:W-:Y:S01]  /*19d0*/  FFMA.FTZ R73, R182, R164, R73 ;  /* 0x000000a4b6497223 */ /* 0x000fe20000010049 */
[----:B------:R-:W-:Y:S01]  /*19e0*/  FMUL.FTZ R185, R163, R188 ;  /* 0x000000bca3b97220 */ /* 0x000fe20000410000 */
[----:B------:R-:W-:-:S02]  /*19f0*/  HADD2.F32 R165, -RZ, R166.H0_H0 ;  /* 0x200000a6ffa57230 */ /* 0x000fc40000004100 */
[----:B------:R-:W-:Y:S01]  /*1a00*/  FMUL.FTZ R186, R10, R167 ;  /* 0x000000a70aba7220 */ /* 0x000fe20000410000 */
[----:B------:R-:W-:Y:S02]  /*1a10*/  HADD2.F32 R164, -RZ, R46.H0_H0 ;  /* 0x2000002effa47230 */ /* 0x000fe40000004100 */
[----:B------:R-:W-:Y:S01]  /*1a20*/  FADD.FTZ R163, -R7, R232 ;  /* 0x000000e807a37221 */ /* 0x000fe20000010100 */
[----:B------:R-:W-:Y:S02]  /*1a30*/  HADD2.F32 R166, -RZ, R166.H1_H1 ;  /* 0x300000a6ffa67230 */ /* 0x000fe40000004100 */
[----:B------:R-:W-:Y:S01]  /*1a40*/  FADD.FTZ R107, R107, R188 ;  /* 0x000000bc6b6b7221 */ /* 0x000fe20000010000 */
[----:B------:R-:W-:Y:S01]  /*1a50*/  FFMA.FTZ R75, R186, R188, R75 ;  /* 0x000000bcba4b7223 */ /* 0x000fe2000001004b */
[----:B------:R-:W-:Y:S01]  /*1a60*/  FMUL.FTZ R190, R10, R163 ;  /* 0x000000a30abe7220 */ /* 0x000fe20000410000 */
[-C--:B------:R-:W-:Y:S01]  /*1a70*/  FMUL.FTZ R188, R164, R165.reuse ;  /* 0x000000a5a4bc7220 */ /* 0x080fe20000410000 */
[----:B------:R-:W-:Y:S01]  /*1a80*/  FADD.FTZ R164, R231, R180 ;  /* 0x000000b4e7a47221 */ /* 0x000fe20000010000 */
[----:B------:R-:W-:Y:S01]  /*1a90*/  FFMA.FTZ R163, R179, R180, R228 ;  /* 0x000000b4b3a37223 */ /* 0x000fe200000100e4 */
[-C--:B------:R-:W-:Y:S01]  /*1aa0*/  FMUL.FTZ R189, R189, R166.reuse ;  /* 0x000000a6bdbd7220 */ /* 0x080fe20000410000 */
[----:B------:R-:W-:Y:S01]  /*1ab0*/  FADD.FTZ R109, R109, R166 ;  /* 0x000000a66d6d7221 */ /* 0x000fe20000010000 */
[----:B------:R-:W-:Y:S01]  /*1ac0*/  FFMA.FTZ R77, R190, R166, R77 ;  /* 0x000000a6be4d7223 */ /* 0x000fe2000001004d */
[----:B------:R-:W-:Y:S01]  /*1ad0*/  FADD.FTZ R108, R108, R165 ;  /* 0x000000a56c6c7221 */ /* 0x000fe20000010000 */
[----:B------:R-:W-:Y:S01]  /*1ae0*/  FFMA.FTZ R76, R187, R165, R76 ;  /* 0x000000a5bb4c7223 */ /* 0x000fe2000001004c */
[----:B------:R-:W-:-:S02]  /*1af0*/  HADD2.F32 R166, -RZ, R47.H0_H0 ;  /* 0x2000002fffa67230 */ /* 0x000fc40000004100 */
[----:B------:R-:W-:Y:S01]  /*1b00*/  FADD.FTZ R165, R164, R181 ;  /* 0x000000b5a4a57221 */ /* 0x000fe20000010000 */
[----:B------:R-:W-:Y:S01]  /*1b10*/  FFMA.FTZ R164, R182, R181, R163 ;  /* 0x000000b5b6a47223 */ /* 0x000fe200000100a3 */
[----:B------:R-:W-:Y:S01]  /*1b20*/  FADD.FTZ R110, R110, R161 ;  /* 0x000000a16e6e7221 */ /* 0x000fe20000010000 */
[-C--:B------:R-:W-:Y:S01]  /*1b30*/  FFMA.FTZ R78, R193, R161.reuse, R78 ;  /* 0x000000a1c14e7223 */ /* 0x080fe2000001004e */
[----:B------:R-:W-:Y:S01]  /*1b40*/  FMUL.FTZ R191, R166, R161 ;  /* 0x000000a1a6bf7220 */ /* 0x000fe20000410000 */
[----:B------:R-:W-:Y:S01]  /*1b50*/  FADD.FTZ R166, R165, R184 ;  /* 0x000000b8a5a67221 */ /* 0x000fe20000010000 */
[----:B------:R-:W-:Y:S01]  /*1b60*/  FFMA.FTZ R163, R183, R184, R164 ;  /* 0x000000b8b7a37223 */ /* 0x000fe200000100a4 */
[----:B------:R-:W-:Y:S02]  /*1b70*/  HADD2.F32 R167, -RZ, R47.H1_H1 ;  /* 0x3000002fffa77230 */ /* 0x000fe40000004100 */
[----:B------:R-:W-:Y:S01]  /*1b80*/  FADD.FTZ R111, R111, R160 ;  /* 0x000000a06f6f7221 */ /* 0x000fe20000010000 */
[----:B------:R-:W-:Y:S01]  /*1b90*/  FADD.FTZ R165, R166, R185 ;  /* 0x000000b9a6a57221 */ /* 0x000fe20000010000 */
[----:B------:R-:W-:Y:S01]  /*1ba0*/  FFMA.FTZ R164, R186, R185, R163 ;  /* 0x000000b9baa47223 */ /* 0x000fe200000100a3 */
[----:B------:R-:W-:Y:S01]  /*1bb0*/  FADD.FTZ R163, -R7, R162 ;  /* 0x000000a207a37221 */ /* 0x000fe20000010100 */
[----:B------:R-:W-:Y:S01]  /*1bc0*/  FMUL.FTZ R192, R167, R160 ;  /* 0x000000a0a7c07220 */ /* 0x000fe20000410000 */
[----:B------:R-:W-:Y:S01]  /*1bd0*/  FADD.FTZ R162, R165, R188 ;  /* 0x000000bca5a27221 */ /* 0x000fe20000010000 */
[----:B------:R-:W-:Y:S01]  /*1be0*/  FFMA.FTZ R161, R187, R188, R164 ;  /* 0x000000bcbba17223 */ /* 0x000fe200000100a4 */
[----:B------:R-:W-:-:S02]  /*1bf0*/  FMUL.FTZ R194, R10, R163 ;  /* 0x000000a30ac27220 */ /* 0x000fc40000410000 */
[----:B------:R-:W-:Y:S01]  /*1c00*/  FADD.FTZ R162, R162, R189 ;  /* 0x000000bda2a27221 */ /* 0x000fe20000010000 */
[----:B------:R-:W-:Y:S01]  /*1c10*/  FFMA.FTZ R164, R190, R189, R161 ;  /* 0x000000bdbea47223 */ /* 0x000fe200000100a1 */
[----:B------:R-:W-:Y:S02]  /*1c20*/  FFMA.FTZ R79, R194, R160, R79 ;  /* 0x000000a0c24f7223 */ /* 0x000fe4000001004f */
[----:B------:R-:W-:Y:S01]  /*1c30*/  FADD.FTZ R231, R162, R191 ;  /* 0x000000bfa2e77221 */ /* 0x000fe20000010000 */
[----:B------:R-:W-:-:S03]  /*1c40*/  FFMA.FTZ R161, R193, R191, R164 ;  /* 0x000000bfc1a17223 */ /* 0x000fc600000100a4 */
[----:B------:R-:W-:Y:S01]  /*1c50*/  FADD.FTZ R231, R231, R192 ;  /* 0x000000c0e7e77221 */ /* 0x000fe20000010000 */
[----:B------:R-:W-:-:S07]  /*1c60*/  FFMA.FTZ R228, R194, R192, R161 ;  /* 0x000000c0c2e47223 */ /* 0x000fce00000100a1 */
.L_x_2404:
[----:B------:R-:W-:Y:S05]  /*1c70*/  BSYNC.RECONVERGENT B2 ;  /* 0x0000000000027941 */ /* 0x000fea0003800200 */
.L_x_2403:
        /* <DEDUP_REMOVED lines=95> */
.L_x_2406:
[----:B------:R-:W-:Y:S05]  /*2270*/  BSYNC.RECONVERGENT B2 ;  /* 0x0000000000027941 */ /* 0x000fea0003800200 */
.L_x_2405:
        /* <DEDUP_REMOVED lines=12> */
[--C-:B0-----:R-:W-:Y:S02]  /*2340*/  HADD2.F32 R212, -RZ, R52.reuse.H0_H0 ;  /* 0x20000034ffd47230 */ /* 0x101fe40000004100 */
[----:B------:R-:W-:Y:S02]  /*2350*/  HADD2.F32 R213, -RZ, R52.H1_H1 ;  /* 0x30000034ffd57230 */ /* 0x000fe40000004100 */
[--C-:B--2---:R-:W-:Y:S02]  /*2360*/  HADD2.F32 R6, -RZ, R160.reuse.H0_H0 ;  /* 0x200000a0ff067230 */ /* 0x104fe40000004100 */
[----:B------:R-:W-:Y:S02]  /*2370*/  HADD2.F32 R214, -RZ, R160.H1_H1 ;  /* 0x300000a0ffd67230 */ /* 0x000fe40000004100 */
[----:B------:R-:W-:-:S02]  /*2380*/  HADD2.F32 R160, -RZ, R161.H1_H1 ;  /* 0x300000a1ffa07230 */ /* 0x000fc40000004100 */
[C---:B------:R-:W-:Y:S01]  /*2390*/  FADD.FTZ R211, -R7.reuse, R6 ;  /* 0x0000000607d37221 */ /* 0x040fe20000010100 */
[----:B------:R-:W-:Y:S02]  /*23a0*/  HADD2.F32 R216, -RZ, R161.H0_H0 ;  /* 0x200000a1ffd87230 */ /* 0x000fe40000004100 */
[----:B---3--:R-:W-:Y:S02]  /*23b0*/  HADD2.F32 R161, -RZ, R164.H0_H0 ;  /* 0x200000a4ffa17230 */ /* 0x008fe40000004100 */
[----:B------:R-:W-:Y:S01]  /*23c0*/  FADD.FTZ R217, -R7, R160 ;  /* 0x000000a007d97221 */ /* 0x000fe20000010100 */
[----:B------:R-:W-:Y:S02]  /*23d0*/  HADD2.F32 R218, -RZ, R162.H0_H0 ;  /* 0x200000a2ffda7230 */ /* 0x000fe40000004100 */
[----:B-----5:R-:W-:Y:S01]  /*23e0*/  FMUL.FTZ R211, R10, R211 ;  /* 0x000000d30ad37220 */ /* 0x020fe20000410000 */
[--C-:B------:R-:W-:Y:S02]  /*23f0*/  HADD2.F32 R177, -RZ, R165.reuse.H0_H0 ;  /* 0x200000a5ffb17230 */ /* 0x100fe40000004100 */
[----:B------:R-:W-:Y:S01]  /*2400*/  FMUL.FTZ R212, R212, R161 ;  /* 0x000000a1d4d47220 */ /* 0x000fe20000410000 */
[----:B------:R-:W-:-:S02]  /*2410*/  HADD2.F32 R165, -RZ, R165.H1_H1 ;  /* 0x300000a5ffa57230 */ /* 0x000fc40000004100 */
[C---:B------:R-:W-:Y:S01]  /*2420*/  FADD.FTZ R219, -R7.reuse, R218 ;  /* 0x000000da07db7221 */ /* 0x040fe20000010100 */
[----:B------:R-:W-:Y:S02]  /*2430*/  HADD2.F32 R160, -RZ, R53.H1_H1 ;  /* 0x30000035ffa07230 */ /* 0x000fe40000004100 */
[----:B------:R-:W-:Y:S01]  /*2440*/  FMUL.FTZ R218, R10, R217 ;  /* 0x000000d90ada7220 */ /* 0x000fe20000410000 */
[----:B------:R-:W-:Y:S02]  /*2450*/  HADD2.F32 R164, -RZ, R164.H1_H1 ;  /* 0x300000a4ffa47230 */ /* 0x000fe40000004100 */
[----:B------:R-:W-:Y:S01]  /*2460*/  FADD.FTZ R215, -R7, R216 ;  /* 0x000000d807d77221 */ /* 0x000fe20000010100 */
[--C-:B------:R-:W-:Y:S02]  /*2470*/  HADD2.F32 R220, -RZ, R163.reuse.H0_H0 ;  /* 0x200000a3ffdc7230 */ /* 0x100fe40000004100 */
[----:B------:R-:W-:Y:S01]  /*2480*/  FMUL.FTZ R217, R160, R165 ;  /* 0x000000a5a0d97220 */ /* 0x000fe20000410000 */
[----:B------:R-:W-:-:S02]  /*2490*/  HADD2.F32 R222, -RZ, R163.H1_H1 ;  /* 0x300000a3ffde7230 */ /* 0x000fc40000004100 */
[----:B------:R-:W-:Y:S01]  /*24a0*/  FADD.FTZ R163, -R7, R214 ;  /* 0x000000d607a37221 */ /* 0x000fe20000010100 */
[----:B------:R-:W-:Y:S02]  /*24b0*/  HADD2.F32 R162, -RZ, R162.H1_H1 ;  /* 0x300000a2ffa27230 */ /* 0x000fe40000004100 */
[----:B------:R-:W-:Y:S01]  /*24c0*/  FADD.FTZ R116, R116, R161 ;  /* 0x000000a174747221 */ /* 0x000fe20000010000 */
[----:B------:R-:W-:Y:S01]  /*24d0*/  FFMA.FTZ R80, R211, R161, R80 ;  /* 0x000000a1d3507223 */ /* 0x000fe20000010050 */
[----:B------:R-:W-:Y:S02]  /*24e0*/  HADD2.F32 R216, -RZ, R53.H0_H0 ;  /* 0x20000035ffd87230 */ /* 0x000fe40000004100 */
[----:B------:R-:W-:Y:S01]  /*24f0*/  FMUL.FTZ R213, R213, R164 ;  /* 0x000000a4d5d57220 */ /* 0x000fe20000410000 */
[----:B------:R-:W-:Y:S01]  /*2500*/  FADD.FTZ R160, R231, R212 ;  /* 0x000000d4e7a07221 */ /* 0x000fe20000010000 */
[----:B------:R-:W-:Y:S01]  /*2510*/  FADD.FTZ R225, -R7, R220 ;  /* 0x000000dc07e17221 */ /* 0x000fe20000010100 */
[----:B------:R-:W-:Y:S01]  /*2520*/  FMUL.FTZ R214, R10, R163 ;  /* 0x000000a30ad67220 */ /* 0x000fe20000410000 */
[----:B------:R-:W-:Y:S01]  /*2530*/  FFMA.FTZ R161, R211, R212, R228 ;  /* 0x000000d4d3a17223 */ /* 0x000fe200000100e4 */
[----:B------:R-:W-:Y:S01]  /*2540*/  FADD.FTZ R223, -R7, R162 ;  /* 0x000000a207df7221 */ /* 0x000fe20000010100 */
[----:B------:R-:W-:-:S02]  /*2550*/  HADD2.F32 R221, -RZ, R166.H0_H0 ;  /* 0x200000a6ffdd7230 */ /* 0x000fc40000004100 */
[----:B------:R-:W-:Y:S01]  /*2560*/  FMUL.FTZ R219, R10, R219 ;  /* 0x000000db0adb7220 */ /* 0x000fe20000410000 */
[----:B------:R-:W-:Y:S02]  /*2570*/  HADD2.F32 R220, -RZ, R54.H0_H0 ;  /* 0x20000036ffdc7230 */ /* 0x000fe40000004100 */
[----:B------:R-:W-:Y:S01]  /*2580*/  FADD.FTZ R163, R160, R213 ;  /* 0x000000d5a0a37221 */ /* 0x000fe20000010000 */
[----:B------:R-:W-:Y:S02]  /*2590*/  HADD2.F32 R166, -RZ, R166.H1_H1 ;  /* 0x300000a6ffa67230 */ /* 0x000fe40000004100 */
[----:B------:R-:W-:Y:S01]  /*25a0*/  FMUL.FTZ R215, R10, R215 ;  /* 0x000000d70ad77220 */ /* 0x000fe20000410000 */
[----:B------:R-:W-:Y:S02]  /*25b0*/  HADD2.F32 R162, -RZ, R54.H1_H1 ;  /* 0x30000036ffa27230 */ /* 0x000fe40000004100 */
[----:B------:R-:W-:Y:S01]  /*25c0*/  FMUL.FTZ R216, R216, R177 ;  /* 0x000000b1d8d87220 */ /* 0x000fe20000410000 */
[----:B------:R-:W-:Y:S01]  /*25d0*/  FFMA.FTZ R160, R214, R213, R161 ;  /* 0x000000d5d6a07223 */ /* 0x000fe200000100a1 */
[-C--:B------:R-:W-:Y:S01]  /*25e0*/  FMUL.FTZ R220, R220, R221.reuse ;  /* 0x000000dddcdc7220 */ /* 0x080fe20000410000 */
        /* <DEDUP_REMOVED lines=9> */
[----:B------:R-:W-:Y:S01]  /*2680*/  FADD.FTZ R7, -R7, R222 ;  /* 0x000000de07077221 */ /* 0x000fe20000010100 */
[----:B------:R-:W-:-:S02]  /*2690*/  HADD2.F32 R233, -RZ, R167.H0_H0 ;  /* 0x200000a7ffe97230 */ /* 0x000fc40000004100 */
[----:B------:R-:W-:Y:S01]  /*26a0*/  FMUL.FTZ R222, R10, R223 ;  /* 0x000000df0ade7220 */ /* 0x000fe20000410000 */
[----:B------:R-:W-:Y:S02]  /*26b0*/  HADD2.F32 R164, -RZ, R55.H0_H0 ;  /* 0x20000037ffa47230 */ /* 0x000fe40000004100 */
[----:B------:R-:W-:Y:S01]  /*26c0*/  FADD.FTZ R162, R163, R220 ;  /* 0x000000dca3a27221 */ /* 0x000fe20000010000 */
[----:B------:R-:W-:Y:S01]  /*26d0*/  FFMA.FTZ R161, R219, R220, R160 ;  /* 0x000000dcdba17223 */ /* 0x000fe200000100a0 */
[----:B------:R-:W-:Y:S01]  /*26e0*/  FADD.FTZ R119, R119, R165 ;  /* 0x000000a577777221 */ /* 0x000fe20000010000 */
[----:B------:R-:W-:Y:S01]  /*26f0*/  FFMA.FTZ R83, R218, R165, R83 ;  /* 0x000000a5da537223 */ /* 0x000fe20000010053 */
[----:B------:R-:W-:Y:S02]  /*2700*/  HADD2.F32 R6, -RZ, R167.H1_H1 ;  /* 0x300000a7ff067230 */ /* 0x000fe40000004100 */
[----:B------:R-:W-:Y:S01]  /*2710*/  FMUL.FTZ R223, R164, R233 ;  /* 0x000000e9a4df7220 */ /* 0x000fe20000410000 */
[----:B------:R-:W-:-:S02]  /*2720*/  HADD2.F32 R165, -RZ, R55.H1_H1 ;  /* 0x30000037ffa57230 */ /* 0x000fc40000004100 */
        /* <DEDUP_REMOVED lines=18> */
.L_x_2398:
        /* <DEDUP_REMOVED lines=10> */
[C---:B------:R-:W-:Y:S02]  /*28f0*/  ISETP.GE.U32.AND P0, PT, R2.reuse, 0x20, PT ;  /* 0x000000200200780c */ /* 0x040fe40003f06070 */
[C---:B------:R-:W-:Y:S02]  /*2900*/  ISETP.GE.U32.AND P2, PT, R2.reuse, 0x40, PT ;  /* 0x000000400200780c */ /* 0x040fe40003f46070 */
[C---:B------:R-:W-:Y:S02]  /*2910*/  ISETP.GE.U32.AND P3, PT, R2.reuse, 0x60, PT ;  /* 0x000000600200780c */ /* 0x040fe40003f66070 */
[C---:B------:R-:W-:Y:S02]  /*2920*/  ISETP.GE.U32.AND P4, PT, R2.reuse, 0x80, PT ;  /* 0x000000800200780c */ /* 0x040fe40003f86070 */
[----:B------:R-:W-:Y:S02]  /*2930*/  ISETP.GE.U32.AND P5, PT, R2, 0xa0, PT ;  /* 0x000000a00200780c */ /* 0x000fe40003fa6070 */
[----:B------:R-:W-:-:S03]  /*2940*/  MOV R177, R8 ;  /* 0x0000000800b17202 */ /* 0x000fc60000000f00 */
[----:B------:R-:W0:Y:S08]  /*2950*/  @P0 LDC.64 R166, c[0x0][0x438] ;  /* 0x00010e00ffa60b82 */ /* 0x000e300000000a00 */
[----:B------:R-:W1:Y:S08]  /*2960*/  @P2 LDC.64 R164, c[0x0][0x438] ;  /* 0x00010e00ffa42b82 */ /* 0x000e700000000a00 */
[----:B------:R-:W2:Y:S08]  /*2970*/  @P3 LDC.64 R162, c[0x0][0x438] ;  /* 0x00010e00ffa23b82 */ /* 0x000eb00000000a00 */
[----:B------:R-:W3:Y:S01]  /*2980*/  @P4 LDC.64 R160, c[0x0][0x438] ;  /* 0x00010e00ffa04b82 */ /* 0x000ee20000000a00 */
[C---:B0-----:R-:W-:Y:S01]  /*2990*/  @P0 IMAD.WIDE.U32 R166, R177.reuse, 0x10, R166 ;  /* 0x00000010b1a60825 */ /* 0x041fe200078e00a6 */
[----:B------:R-:W-:-:S04]  /*29a0*/  @P0 IADD3 R177, PT, PT, R177, 0x20, RZ ;  /* 0x00000020b1b10810 */ /* 0x000fc80007ffe0ff */
[----:B------:R0:W5:Y:S02]  /*29b0*/  @P0 LDG.E.128 R124, desc[UR6][R166.64] ;  /* 0x00000006a67c0981 */ /* 0x000164000c1e1d00 */
[----:B------:R-:W4:Y:S01]  /*29c0*/  @P5 LDC.64 R6, c[0x0][0x438] ;  /* 0x00010e00ff065b82 */ /* 0x000f220000000a00 */
[C---:B-1----:R-:W-:Y:S01]  /*29d0*/  @P2 IMAD.WIDE.U32 R164, R177.reuse, 0x10, R164 ;  /* 0x00000010b1a42825 */ /* 0x042fe200078e00a4 */
[----:B------:R-:W-:-:S04]  /*29e0*/  @P2 IADD3 R177, PT, PT, R177, 0x20, RZ ;  /* 0x00000020b1b12810 */ /* 0x000fc80007ffe0ff */
[----:B------:R0:W5:Y:S01]  /*29f0*/  @P2 LDG.E.128 R128, desc[UR6][R164.64] ;  /* 0x00000006a4802981 */ /* 0x000162000c1e1d00 */
[C---:B--2---:R-:W-:Y:S01]  /*2a00*/  @P3 IMAD.WIDE.U32 R162, R177.reuse, 0x10, R162 ;  /* 0x00000010b1a23825 */ /* 0x044fe200078e00a2 */
[----:B------:R-:W-:-:S04]  /*2a10*/  @P3 IADD3 R177, PT, PT, R177, 0x20, RZ ;  /* 0x00000020b1b13810 */ /* 0x000fc80007ffe0ff */
[----:B------:R0:W5:Y:S01]  /*2a20*/  @P3 LDG.E.128 R132, desc[UR6][R162.64] ;  /* 0x00000006a2843981 */ /* 0x000162000c1e1d00 */
[C---:B---3--:R-:W-:Y:S01]  /*2a30*/  @P4 IMAD.WIDE.U32 R160, R177.reuse, 0x10, R160 ;  /* 0x00000010b1a04825 */ /* 0x048fe200078e00a0 */
[----:B------:R-:W-:-:S04]  /*2a40*/  @P4 IADD3 R177, PT, PT, R177, 0x20, RZ ;  /* 0x00000020b1b14810 */ /* 0x000fc80007ffe0ff */
[----:B------:R0:W5:Y:S01]  /*2a50*/  @P4 LDG.E.128 R32, desc[UR6][R160.64] ;  /* 0x00000006a0204981 */ /* 0x000162000c1e1d00 */
[----:B----4-:R-:W-:-:S05]  /*2a60*/  @P5 IMAD.WIDE.U32 R6, R177, 0x10, R6 ;  /* 0x00000010b1065825 */ /* 0x010fca00078e0006 */
[----:B------:R0:W5:Y:S02]  /*2a70*/  @P5 LDG.E.128 R156, desc[UR6][R6.64] ;  /* 0x00000006069c5981 */ /* 0x000164000c1e1d00 */
.L_x_2407:
[----:B------:R-:W-:Y:S05]  /*2a80*/  BSYNC.RECONVERGENT B1 ;  /* 0x0000000000017941 */ /* 0x000fea0003800200 */
.L_x_2397:
[----:B------:R-:W-:Y:S01]  /*2a90*/  UMOV UR4, 0xffffffff ;  /* 0xffffffff00047882 */ /* 0x000fe20000000000 */
[----:B-----5:R-:W-:Y:S02]  /*2aa0*/  ISETP.GE.AND P2, PT, R9, 0x1, PT ;  /* 0x000000010900780c */ /* 0x020fe40003f46270 */
[----:B------:R-:W-:Y:S11]  /*2ab0*/  BRA.DIV UR4, `(.L_x_2408) ;  /* 0x0000007a043c7947 */ /* 0x000ff6000b800000 */
[----:B0-----:R-:W0:Y:S04]  /*2ac0*/  SHFL.BFLY PT, R6, R231, 0x1, 0x1f ;  /* 0x0c201f00e7067f89 */ /* 0x001e2800000e0000 */
        /* <DEDUP_REMOVED lines=17> */
.L_x_2526:
        /* <DEDUP_REMOVED lines=9> */
[----:B------:R-:W-:-:S02]  /*2c70*/  MOV R163, R8 ;  /* 0x0000000800a37202 */ /* 0x000fc40000000f00 */
[----:B------:R-:W-:Y:S02]  /*2c80*/  @P2 SHF.R.S32.HI R9, RZ, 0x1f, R160 ;  /* 0x0000001fff092819 */ /* 0x000fe400000114a0 */
[----:B------:R-:W-:Y:S02]  /*2c90*/  FSEL R165, R165, RZ, !P0 ;  /* 0x000000ffa5a57208 */ /* 0x000fe40004000000 */
[----:B------:R-:W-:-:S04]  /*2ca0*/  @P2 LEA.HI R160, R9, R160, RZ, 0x3 ;  /* 0x000000a009a02211 */ /* 0x000fc800078f18ff */
[----:B------:R-:W-:Y:S01]  /*2cb0*/  @P2 LEA.HI.SX32 R161, R160, R3, 0x1d ;  /* 0x00000003a0a12211 */ /* 0x000fe200078feaff */
[----:B------:R-:W-:Y:S01]  /*2cc0*/  FMUL.FTZ R160, R7, UR9 ;  /* 0x0000000907a07c20 */ /* 0x000fe20008410000 */
        /* <DEDUP_REMOVED lines=18> */
[----:B------:R-:W-:-:S04]  /*2df0*/  F2FP.F16.F32.PACK_AB R7, RZ, R7 ;  /* 0x00000007ff07723e */ /* 0x000fc800000000ff */
[----:B------:R-:W-:-:S07]  /*2e00*/  PRMT R136, R7, 0x7610, R136 ;  /* 0x0000761007887816 */ /* 0x000fce0000000088 */
.L_x_2415:
[----:B------:R-:W-:Y:S05]  /*2e10*/  BSYNC.RECONVERGENT B3 ;  /* 0x0000000000037941 */ /* 0x000fea0003800200 */
.L_x_2414:
        /* <DEDUP_REMOVED lines=10> */
.L_x_2417:
[----:B------:R-:W-:Y:S05]  /*2ec0*/  BSYNC.RECONVERGENT B3 ;  /* 0x0000000000037941 */ /* 0x000fea0003800200 */
.L_x_2416:
        /* <DEDUP_REMOVED lines=10> */
.L_x_2419:
[----:B------:R-:W-:Y:S05]  /*2f70*/  BSYNC.RECONVERGENT B3 ;  /* 0x0000000000037941 */ /* 0x000fea0003800200 */
.L_x_2418:
        /* <DEDUP_REMOVED lines=10> */
.L_x_2421:
[----:B------:R-:W-:Y:S05]  /*3020*/  BSYNC.RECONVERGENT B3 ;  /* 0x0000000000037941 */ /* 0x000fea0003800200 */
.L_x_2420:
        /* <DEDUP_REMOVED lines=10> */
.L_x_2423:
[----:B------:R-:W-:Y:S05]  /*30d0*/  BSYNC.RECONVERGENT B3 ;  /* 0x0000000000037941 */ /* 0x000fea0003800200 */
.L_x_2422:
        /* <DEDUP_REMOVED lines=10> */
.L_x_2425:
[----:B------:R-:W-:Y:S05]  /*3180*/  BSYNC.RECONVERGENT B3 ;  /* 0x0000000000037941 */ /* 0x000fea0003800200 */
.L_x_2424:
        /* <DEDUP_REMOVED lines=10> */
.L_x_2427:
[----:B------:R-:W-:Y:S05]  /*3230*/  BSYNC.RECONVERGENT B3 ;  /* 0x0000000000037941 */ /* 0x000fea0003800200 */
.L_x_2426:
        /* <DEDUP_REMOVED lines=8> */
[----:B------:R-:W-:Y:S01]  /*32c0*/  PRMT R139, R139, 0x5410, R7 ;  /* 0x000054108b8b7816 */ /* 0x000fe20000000007 */
[----:B------:R-:W-:Y:S06]  /*32d0*/  BRA `(.L_x_2428) ;  /* 0x0000000c00487947 */ /* 0x000fec0003800000 */
.L_x_2413:
[----:B------:R-:W0:Y:S01]  /*32e0*/  @P2 LDC R9, c[0x0][0x40c] ;  /* 0x00010300ff092b82 */ /* 0x000e220000000800 */
[-CC-:B------:R-:W-:Y:S01]  /*32f0*/  FFMA.FTZ R6, R229, R160.reuse, R165.reuse ;  /* 0x000000a0e5067223 */ /* 0x180fe200000100a5 */
[-CC-:B------:R-:W-:Y:S01]  /*3300*/  FFMA.FTZ R8, R12, R160.reuse, R165.reuse ;  /* 0x000000a00c087223 */ /* 0x180fe200000100a5 */
[----:B------:R-:W-:Y:S01]  /*3310*/  ISETP.GT.AND P0, PT, R11, RZ, PT ;  /* 0x000000ff0b00720c */ /* 0x000fe20003f04270 */
[-CC-:B------:R-:W-:Y:S01]  /*3320*/  FFMA.FTZ R228, R20, R160.reuse, R165.reuse ;  /* 0x000000a014e47223 */ /* 0x180fe200000100a5 */
[----:B------:R-:W-:Y:S01]  /*3330*/  FADD.FTZ R7, R227, -R6 ;  /* 0x80000006e3077221 */ /* 0x000fe20000010000 */
[----:B------:R-:W-:Y:S01]  /*3340*/  FADD.FTZ R145, R13, -R8 ;  /* 0x800000080d917221 */ /* 0x000fe20000010000 */
[----:B------:R-:W-:Y:S01]  /*3350*/  FFMA.FTZ R233, R23, R160, R165 ;  /* 0x000000a017e97223 */ /* 0x000fe200000100a5 */
[----:B------:R-:W1:Y:S01]  /*3360*/  @P2 LDC R146, c[0x0][0x40c] ;  /* 0x00010300ff922b82 */ /* 0x000e620000000800 */
[C---:B------:R-:W-:Y:S01]  /*3370*/  FMUL.FTZ R7, R10.reuse, R7 ;  /* 0x000000070a077220 */ /* 0x040fe20000410000 */
[----:B------:R-:W-:Y:S01]  /*3380*/  FMUL.FTZ R145, R10, R145 ;  /* 0x000000910a917220 */ /* 0x000fe20000410000 */
[----:B------:R-:W-:Y:S01]  /*3390*/  FADD.FTZ R231, R21, -R228 ;  /* 0x800000e415e77221 */ /* 0x000fe20000010000 */
[----:B------:R-:W-:-:S02]  /*33a0*/  FADD.FTZ R233, R22, -R233 ;  /* 0x800000e916e97221 */ /* 0x000fc40000010000 */
[----:B------:R-:W-:Y:S01]  /*33b0*/  FSEL R144, R7, RZ, P0 ;  /* 0x000000ff07907208 */ /* 0x000fe20000000000 */
[C---:B------:R-:W-:Y:S01]  /*33c0*/  FMUL.FTZ R231, R10.reuse, R231 ;  /* 0x000000e70ae77220 */ /* 0x040fe20000410000 */
[----:B------:R-:W2:Y:S01]  /*33d0*/  @P2 LDC R166, c[0x0][0x40c] ;  /* 0x00010300ffa62b82 */ /* 0x000ea20000000800 */
[----:B------:R-:W-:Y:S01]  /*33e0*/  FSEL R7, R145, RZ, P0 ;  /* 0x000000ff91077208 */ /* 0x000fe20000000000 */
[----:B------:R-:W-:Y:S01]  /*33f0*/  FFMA.FTZ R145, R19, R160, R165 ;  /* 0x000000a013917223 */ /* 0x000fe200000100a5 */
[----:B------:R-:W-:Y:S01]  /*3400*/  FMUL.FTZ R233, R10, R233 ;  /* 0x000000e90ae97220 */ /* 0x000fe20000410000 */
[----:B------:R-:W-:Y:S02]  /*3410*/  FSEL R231, R231, RZ, P0 ;  /* 0x000000ffe7e77208 */ /* 0x000fe40000000000 */
[----:B------:R-:W-:Y:S02]  /*3420*/  FADD.FTZ R177, R18, -R145 ;  /* 0x8000009112b17221 */ /* 0x000fe40000010000 */
[----:B------:R-:W3:Y:S01]  /*3430*/  @P2 LDC R235, c[0x0][0x40c] ;  /* 0x00010300ffeb2b82 */ /* 0x000ee20000000800 */
[----:B0-----:R-:W-:Y:S01]  /*3440*/  @P2 FMUL.FTZ R6, R9, R144 ;  /* 0x0000009009062220 */ /* 0x001fe20000410000 */
[----:B------:R-:W-:Y:S01]  /*3450*/  FFMA.FTZ R9, R15, R160, R165 ;  /* 0x000000a00f097223 */ /* 0x000fe200000100a5 */
[----:B------:R-:W-:Y:S01]  /*3460*/  FMUL.FTZ R177, R10, R177 ;  /* 0x000000b10ab17220 */ /* 0x000fe20000410000 */
[----:B------:R-:W-:-:S02]  /*3470*/  FSEL R233, R233, RZ, P0 ;  /* 0x000000ffe9e97208 */ /* 0x000fc40000000000 */
[----:B------:R-:W-:Y:S01]  /*3480*/  FADD.FTZ R9, R14, -R9 ;  /* 0x800000090e097221 */ /* 0x000fe20000010000 */
[----:B------:R-:W-:Y:S01]  /*3490*/  @P2 F2FP.F16.F32.PACK_AB R6, RZ, R6 ;  /* 0x00000006ff06223e */ /* 0x000fe200000000ff */
[----:B------:R-:W0:Y:S01]  /*34a0*/  @P2 LDC R167, c[0x0][0x40c] ;  /* 0x00010300ffa72b82 */ /* 0x000e220000000800 */
[----:B-1----:R-:W-:Y:S01]  /*34b0*/  @P2 FMUL.FTZ R8, R146, R7 ;  /* 0x0000000792082220 */ /* 0x002fe20000410000 */
[----:B------:R-:W-:Y:S01]  /*34c0*/  FMUL.FTZ R9, R10, R9 ;  /* 0x000000090a097220 */ /* 0x000fe20000410000 */
[----:B------:R-:W-:Y:S01]  /*34d0*/  FFMA.FTZ R146, R16, R160, R165 ;  /* 0x000000a010927223 */ /* 0x000fe200000100a5 */
[----:B------:R-:W-:Y:S02]  /*34e0*/  FSEL R230, R177, RZ, P0 ;  /* 0x000000ffb1e67208 */ /* 0x000fe40000000000 */
[----:B------:R-:W-:Y:S01]  /*34f0*/  @P2 PRMT R136, R6, 0x7610, R136 ;  /* 0x0000761006882816 */ /* 0x000fe20000000088 */
[----:B------:R-:W-:Y:S01]  /*3500*/  FADD.FTZ R147, R17, -R146 ;  /* 0x8000009211937221 */ /* 0x000fe20000010000 */
[----:B------:R-:W1:Y:S01]  /*3510*/  @P2 LDC R232, c[0x0][0x40c] ;  /* 0x00010300ffe82b82 */ /* 0x000e620000000800 */
[----:B------:R-:W-:-:S02]  /*3520*/  FSEL R145, R9, RZ, P0 ;  /* 0x000000ff09917208 */ /* 0x000fc40000000000 */
[----:B------:R-:W-:Y:S01]  /*3530*/  FMUL.FTZ R147, R10, R147 ;  /* 0x000000930a937220 */ /* 0x000fe20000410000 */
[----:B------:R-:W-:Y:S02]  /*3540*/  @P2 F2FP.F16.F32.PACK_AB R8, RZ, R8 ;  /* 0x00000008ff08223e */ /* 0x000fe400000000ff */
[----:B--2---:R-:W-:Y:S01]  /*3550*/  @P2 FMUL.FTZ R9, R166, R145 ;  /* 0x00000091a6092220 */ /* 0x004fe20000410000 */
[----:B------:R-:W-:Y:S01]  /*3560*/  F2FP.F16.F32.PACK_AB R144, R7, R144 ;  /* 0x000000900790723e */ /* 0x000fe200000000ff */
[----:B------:R-:W2:Y:S01]  /*3570*/  @P2 LDC R234, c[0x0][0x40c] ;  /* 0x00010300ffea2b82 */ /* 0x000ea20000000800 */
[----:B---3--:R-:W-:Y:S01]  /*3580*/  @P2 FMUL.FTZ R166, R235, R230 ;  /* 0x000000e6eba62220 */ /* 0x008fe20000410000 */
[----:B------:R-:W-:Y:S01]  /*3590*/  FFMA.FTZ R235, R26, R160, R165 ;  /* 0x000000a01aeb7223 */ /* 0x000fe200000100a5 */
[----:B------:R-:W-:Y:S02]  /*35a0*/  FSEL R228, R147, RZ, P0 ;  /* 0x000000ff93e47208 */ /* 0x000fe40000000000 */
[----:B------:R-:W-:Y:S01]  /*35b0*/  @P2 F2FP.F16.F32.PACK_AB R9, RZ, R9 ;  /* 0x00000009ff09223e */ /* 0x000fe200000000ff */
[----:B------:R-:W-:Y:S01]  /*35c0*/  FADD.FTZ R235, R24, -R235 ;  /* 0x800000eb18eb7221 */ /* 0x000fe20000010000 */
[----:B------:R-:W-:Y:S01]  /*35d0*/  @P2 F2FP.F16.F32.PACK_AB R166, RZ, R166 ;  /* 0x000000a6ffa6223e */ /* 0x000fe200000000ff */
[----:B0-----:R-:W-:Y:S01]  /*35e0*/  @P2 FMUL.FTZ R146, R167, R228 ;  /* 0x000000e4a7922220 */ /* 0x001fe20000410000 */
[----:B------:R-:W-:Y:S01]  /*35f0*/  @P2 PRMT R137, R9, 0x7610, R137 ;  /* 0x0000761009892816 */ /* 0x000fe20000000089 */
[----:B------:R-:W-:Y:S01]  /*3600*/  FMUL.FTZ R235, R10, R235 ;  /* 0x000000eb0aeb7220 */ /* 0x000fe20000410000 */
[----:B------:R-:W-:-:S02]  /*3610*/  @P2 PRMT R138, R166, 0x7610, R138 ;  /* 0x00007610a68a2816 */ /* 0x000fc4000000008a */
[----:B------:R-:W-:Y:S02]  /*3620*/  @P2 F2FP.F16.F32.PACK_AB R147, RZ, R146 ;  /* 0x00000092ff93223e */ /* 0x000fe400000000ff */
[----:B------:R-:W-:Y:S01]  /*3630*/  FSEL R6, R235, RZ, P0 ;  /* 0x000000ffeb067208 */ /* 0x000fe20000000000 */
[----:B-1----:R-:W-:Y:S01]  /*3640*/  @P2 FMUL.FTZ R167, R232, R231 ;  /* 0x000000e7e8a72220 */ /* 0x002fe20000410000 */
[----:B------:R-:W-:Y:S02]  /*3650*/  @P2 PRMT R137, R137, 0x5410, R147 ;  /* 0x0000541089892816 */ /* 0x000fe40000000093 */
[----:B------:R-:W-:Y:S02]  /*3660*/  F2FP.F16.F32.PACK_AB R145, R228, R145 ;  /* 0x00000091e491723e */ /* 0x000fe400000000ff */
[----:B------:R-:W-:Y:S02]  /*3670*/  @P2 F2FP.F16.F32.PACK_AB R167, RZ, R167 ;  /* 0x000000a7ffa7223e */ /* 0x000fe400000000ff */
[----:B------:R-:W-:Y:S01]  /*3680*/  F2FP.F16.F32.PACK_AB R146, R231, R230 ;  /* 0x000000e6e792723e */ /* 0x000fe200000000ff */
[----:B--2---:R-:W-:Y:S01]  /*3690*/  @P2 FMUL.FTZ R177, R234, R233 ;  /* 0x000000e9eab12220 */ /* 0x004fe20000410000 */
[----:B------:R-:W-:-:S02]  /*36a0*/  @P2 PRMT R136, R136, 0x5410, R8 ;  /* 0x0000541088882816 */ /* 0x000fc40000000008 */
[----:B------:R-:W-:Y:S02]  /*36b0*/  F2FP.F16.F32.PACK_AB R147, R6, R233 ;  /* 0x000000e90693723e */ /* 0x000fe400000000ff */
[----:B------:R-:W-:Y:S02]  /*36c0*/  @P2 F2FP.F16.F32.PACK_AB R177, RZ, R177 ;  /* 0x000000b1ffb1223e */ /* 0x000fe400000000ff */
[----:B------:R-:W-:Y:S02]  /*36d0*/  @P2 PRMT R138, R138, 0x5410, R167 ;  /* 0x000054108a8a2816 */ /* 0x000fe400000000a7 */
[----:B------:R-:W-:Y:S01]  /*36e0*/  @P2 PRMT R139, R177, 0x7610, R139 ;  /* 0x00007610b18b2816 */ /* 0x000fe2000000008b */
[----:B------:R-:W-:Y:S06]  /*36f0*/  @!P2 BRA `(.L_x_2428) ;  /* 0x000000080040a947 */ /* 0x000fec0003800000 */
[----:B------:R-:W-:-:S05]  /*3700*/  FMUL.FTZ R6, R6, UR12 ;  /* 0x0000000c06067c20 */ /* 0x000fca0008410000 */
[----:B------:R-:W-:-:S04]  /*3710*/  F2FP.F16.F32.PACK_AB R6, RZ, R6 ;  /* 0x00000006ff06723e */ /* 0x000fc800000000ff */
[----:B------:R-:W-:Y:S01]  /*3720*/  PRMT R139, R139, 0x5410, R6 ;  /* 0x000054108b8b7816 */ /* 0x000fe20000000006 */
[----:B------:R-:W-:Y:S06]  /*3730*/  BRA `(.L_x_2428) ;  /* 0x0000000800307947 */ /* 0x000fec0003800000 */
.L_x_2412:
[----:B------:R-:W-:Y:S02]  /*3740*/  MOV R162, UR14 ;  /* 0x0000000e00a27c02 */ /* 0x000fe40008000f00 */
[----:B------:R-:W-:Y:S02]  /*3750*/  MOV R164, UR15 ;  /* 0x0000000f00a47c02 */ /* 0x000fe40008000f00 */
[----:B------:R-:W-:-:S04]  /*3760*/  ISETP.NE.U32.AND P0, PT, R162, RZ, PT ;  /* 0x000000ffa200720c */ /* 0x000fc80003f05070 */
[----:B------:R-:W-:-:S13]  /*3770*/  ISETP.NE.AND.EX P0, PT, R164, RZ, PT, P0 ;  /* 0x000000ffa400720c */ /* 0x000fda0003f05300 */
[----:B------:R-:W-:Y:S05]  /*3780*/  @P0 BRA `(.L_x_2429) ;  /* 0x0000000400080947 */ /* 0x000fea0003800000 */
[----:B------:R-:W-:Y:S01]  /*3790*/  ISETP.GT.AND P0, PT, R11, RZ, PT ;  /* 0x000000ff0b00720c */ /* 0x000fe20003f04270 */
[----:B------:R-:W0:Y:S01]  /*37a0*/  @P2 LDC R8, c[0x0][0x40c] ;  /* 0x00010300ff082b82 */ /* 0x000e220000000800 */
[--C-:B------:R-:W-:Y:S02]  /*37b0*/  HADD2.F32 R7, -RZ, R124.reuse.H0_H0 ;  /* 0x2000007cff077230 */ /* 0x100fe40000004100 */
[----:B------:R-:W-:Y:S02]  /*37c0*/  HADD2.F32 R9, -RZ, R124.H1_H1 ;  /* 0x3000007cff097230 */ /* 0x000fe40000004100 */
[----:B------:R-:W-:Y:S02]  /*37d0*/  HADD2.F32 R167, -RZ, R125.H0_H0 ;  /* 0x2000007dffa77230 */ /* 0x000fe40000004100 */
[----:B------:R-:W-:Y:S01]  /*37e0*/  HADD2.F32 R231, -RZ, R126.H0_H0 ;  /* 0x2000007effe77230 */ /* 0x000fe20000004100 */
[----:B------:R-:W1:Y:S01]  /*37f0*/  @P2 LDC R228, c[0x0][0x40c] ;  /* 0x00010300ffe42b82 */ /* 0x000e620000000800 */
[----:B------:R-:W-:-:S03]  /*3800*/  HADD2.F32 R235, -RZ, R127.H0_H0 ;  /* 0x2000007fffeb7230 */ /* 0x000fc60000004100 */
        /* <DEDUP_REMOVED lines=10> */
[----:B------:R-:W-:-:S02]  /*38b0*/  HADD2.F32 R177, -RZ, R125.H1_H1 ;  /* 0x3000007dffb17230 */ /* 0x000fc40000004100 */
[----:B------:R-:W-:Y:S01]  /*38c0*/  @P0 FFMA.FTZ R167, R10, R230, R167 ;  /* 0x000000e60aa70223 */ /* 0x000fe200000100a7 */
[----:B0-----:R-:W-:Y:S01]  /*38d0*/  @P2 FMUL.FTZ R7, R7, R8 ;  /* 0x0000000807072220 */ /* 0x001fe20000410000 */
[-C--:B------:R-:W-:Y:S01]  /*38e0*/  @P0 FFMA.FTZ R8, R16, R160.reuse, R165 ;  /* 0x000000a010080223 */ /* 0x080fe200000100a5 */
[----:B------:R-:W0:Y:S01]  /*38f0*/  @P2 LDC R6, c[0x0][0x40c] ;  /* 0x00010300ff062b82 */ /* 0x000e220000000800 */
[----:B------:R-:W-:Y:S01]  /*3900*/  @P0 FADD.FTZ R230, R18, -R233 ;  /* 0x800000e912e60221 */ /* 0x000fe20000010000 */
[----:B------:R-:W-:Y:S01]  /*3910*/  @P0 FFMA.FTZ R237, R23, R160, R165 ;  /* 0x000000a017ed0223 */ /* 0x000fe200000100a5 */
[----:B------:R-:W-:Y:S01]  /*3920*/  @P0 FADD.FTZ R8, R17, -R8 ;  /* 0x8000000811080221 */ /* 0x000fe20000010000 */
[----:B------:R-:W-:Y:S02]  /*3930*/  HADD2.F32 R233, -RZ, R126.H1_H1 ;  /* 0x3000007effe97230 */ /* 0x000fe40000004100 */
[C---:B------:R-:W-:Y:S01]  /*3940*/  @P0 FFMA.FTZ R231, R10.reuse, R230, R231 ;  /* 0x000000e60ae70223 */ /* 0x040fe200000100e7 */
[----:B-1----:R-:W-:Y:S01]  /*3950*/  @P2 FMUL.FTZ R9, R9, R228 ;  /* 0x000000e409092220 */ /* 0x002fe20000410000 */
[----:B------:R-:W-:Y:S01]  /*3960*/  @P0 FFMA.FTZ R177, R10, R8, R177 ;  /* 0x000000080ab10223 */ /* 0x000fe200000100b1 */
[----:B------:R-:W1:Y:S01]  /*3970*/  @P2 LDC R166, c[0x0][0x40c] ;  /* 0x00010300ffa62b82 */ /* 0x000e620000000800 */
[----:B------:R-:W-:Y:S01]  /*3980*/  @P0 FFMA.FTZ R8, R20, R160, R165 ;  /* 0x000000a014080223 */ /* 0x000fe200000100a5 */
[----:B------:R-:W-:Y:S01]  /*3990*/  @P0 FADD.FTZ R228, R22, -R237 ;  /* 0x800000ed16e40221 */ /* 0x000fe20000010000 */
[----:B------:R-:W-:-:S02]  /*39a0*/  @P2 F2FP.F16.F32.PACK_AB R7, RZ, R7 ;  /* 0x00000007ff07223e */ /* 0x000fc400000000ff */
[----:B------:R-:W-:Y:S01]  /*39b0*/  @P0 FADD.FTZ R8, R21, -R8 ;  /* 0x8000000815080221 */ /* 0x000fe20000010000 */
[C---:B------:R-:W-:Y:S01]  /*39c0*/  @P0 FFMA.FTZ R235, R10.reuse, R228, R235 ;  /* 0x000000e40aeb0223 */ /* 0x040fe200000100eb */
[----:B------:R-:W-:Y:S01]  /*39d0*/  @P2 F2FP.F16.F32.PACK_AB R9, RZ, R9 ;  /* 0x00000009ff09223e */ /* 0x000fe200000000ff */
[----:B------:R-:W3:Y:S01]  /*39e0*/  @P2 LDC R234, c[0x0][0x40c] ;  /* 0x00010300ffea2b82 */ /* 0x000ee20000000800 */
[----:B------:R-:W-:Y:S01]  /*39f0*/  @P0 FFMA.FTZ R233, R10, R8, R233 ;  /* 0x000000080ae90223 */ /* 0x000fe200000100e9 */
[----:B--2---:R-:W-:Y:S01]  /*3a00*/  @P2 FMUL.FTZ R231, R231, R232 ;  /* 0x000000e8e7e72220 */ /* 0x004fe20000410000 */
[----:B------:R-:W-:-:S04]  /*3a10*/  @P2 PRMT R136, R7, 0x7610, R136 ;  /* 0x0000761007882816 */ /* 0x000fc80000000088 */
[----:B------:R-:W-:Y:S01]  /*3a20*/  @P2 F2FP.F16.F32.PACK_AB R231, RZ, R231 ;  /* 0x000000e7ffe7223e */ /* 0x000fe200000000ff */
[----:B------:R-:W2:Y:S01]  /*3a30*/  @P2 LDC R236, c[0x0][0x40c] ;  /* 0x00010300ffec2b82 */ /* 0x000ea20000000800 */
[----:B0-----:R-:W-:Y:S01]  /*3a40*/  @P2 FMUL.FTZ R167, R167, R6 ;  /* 0x00000006a7a72220 */ /* 0x001fe20000410000 */
[----:B------:R-:W-:Y:S02]  /*3a50*/  @P2 PRMT R136, R136, 0x5410, R9 ;  /* 0x0000541088882816 */ /* 0x000fe40000000009 */
[----:B------:R-:W-:Y:S02]  /*3a60*/  @P2 PRMT R138, R231, 0x7610, R138 ;  /* 0x00007610e78a2816 */ /* 0x000fe4000000008a */
[----:B------:R-:W-:Y:S01]  /*3a70*/  @P2 F2FP.F16.F32.PACK_AB R167, RZ, R167 ;  /* 0x000000a7ffa7223e */ /* 0x000fe200000000ff */
[----:B-1----:R-:W-:-:S03]  /*3a80*/  @P2 FMUL.FTZ R177, R177, R166 ;  /* 0x000000a6b1b12220 */ /* 0x002fc60000410000 */
[----:B------:R-:W-:Y:S02]  /*3a90*/  @P2 PRMT R137, R167, 0x7610, R137 ;  /* 0x00007610a7892816 */ /* 0x000fe40000000089 */
[----:B------:R-:W-:Y:S01]  /*3aa0*/  @P2 F2FP.F16.F32.PACK_AB R177, RZ, R177 ;  /* 0x000000b1ffb1223e */ /* 0x000fe200000000ff */
[----:B---3--:R-:W-:-:S03]  /*3ab0*/  @P2 FMUL.FTZ R233, R233, R234 ;  /* 0x000000eae9e92220 */ /* 0x008fc60000410000 */
[----:B------:R-:W-:Y:S02]  /*3ac0*/  @P2 PRMT R137, R137, 0x5410, R177 ;  /* 0x0000541089892816 */ /* 0x000fe400000000b1 */
[----:B------:R-:W-:Y:S01]  /*3ad0*/  @P2 F2FP.F16.F32.PACK_AB R233, RZ, R233 ;  /* 0x000000e9ffe9223e */ /* 0x000fe200000000ff */
[----:B--2---:R-:W-:-:S03]  /*3ae0*/  @P2 FMUL.FTZ R235, R235, R236 ;  /* 0x000000ecebeb2220 */ /* 0x004fc60000410000 */
[----:B------:R-:W-:Y:S02]  /*3af0*/  @P2 PRMT R138, R138, 0x5410, R233 ;  /* 0x000054108a8a2816 */ /* 0x000fe400000000e9 */
[----:B------:R-:W-:-:S04]  /*3b00*/  @P2 F2FP.F16.F32.PACK_AB R235, RZ, R235 ;  /* 0x000000ebffeb223e */ /* 0x000fc800000000ff */
[----:B------:R-:W-:Y:S01]  /*3b10*/  @P2 PRMT R139, R235, 0x7610, R139 ;  /* 0x00007610eb8b2816 */ /* 0x000fe2000000008b */
[----:B------:R-:W-:Y:S06]  /*3b20*/  @!P2 BRA `(.L_x_2428) ;  /* 0x000000040034a947 */ /* 0x000fec0003800000 */
[----:B------:R-:W-:Y:S01]  /*3b30*/  @P0 FFMA.FTZ R9, R26, R160, R165 ;  /* 0x000000a01a090223 */ /* 0x000fe200000100a5 */
[----:B------:R-:W-:-:S03]  /*3b40*/  HADD2.F32 R7, -RZ, R127.H1_H1 ;  /* 0x3000007fff077230 */ /* 0x000fc60000004100 */
[----:B------:R-:W-:-:S04]  /*3b50*/  @P0 FADD.FTZ R9, R24, -R9 ;  /* 0x8000000918090221 */ /* 0x000fc80000010000 */
[----:B------:R-:W-:-:S04]  /*3b60*/  @P0 FFMA.FTZ R7, R10, R9, R7 ;  /* 0x000000090a070223 */ /* 0x000fc80000010007 */
[----:B------:R-:W-:-:S05]  /*3b70*/  FMUL.FTZ R7, R7, UR12 ;  /* 0x0000000c07077c20 */ /* 0x000fca0008410000 */
[----:B------:R-:W-:-:S04]  /*3b80*/  F2FP.F16.F32.PACK_AB R7, RZ, R7 ;  /* 0x00000007ff07723e */ /* 0x000fc800000000ff */
[----:B------:R-:W-:Y:S01]  /*3b90*/  PRMT R139, R139, 0x5410, R7 ;  /* 0x000054108b8b7816 */ /* 0x000fe20000000007 */
[----:B------:R-:W-:Y:S06]  /*3ba0*/  BRA `(.L_x_2428) ;  /* 0x0000000400147947 */ /* 0x000fec0003800000 */
.L_x_2429:
[----:B------:R-:W-:Y:S01]  /*3bb0*/  ISETP.GT.AND P0, PT, R11, RZ, PT ;  /* 0x000000ff0b00720c */ /* 0x000fe20003f04270 */
[----:B------:R-:W0:Y:S01]  /*3bc0*/  @P2 LDC R166, c[0x0][0x40c] ;  /* 0x00010300ffa62b82 */ /* 0x000e220000000800 */
[--C-:B------:R-:W-:Y:S02]  /*3bd0*/  HADD2.F32 R9, -RZ, R126.reuse.H1_H1 ;  /* 0x3000007eff097230 */ /* 0x100fe40000004100 */
[----:B------:R-:W-:Y:S01]  /*3be0*/  @P1 FFMA.FTZ R6, R229, R160, R165 ;  /* 0x000000a0e5061223 */ /* 0x000fe200000100a5 */
[----:B------:R-:W-:Y:S02]  /*3bf0*/  HADD2.F32 R146, -RZ, R126.H0_H0 ;  /* 0x2000007eff927230 */ /* 0x000fe40000004100 */
[----:B------:R-:W-:Y:S02]  /*3c00*/  HADD2.F32 R7, -RZ, R124.H0_H0 ;  /* 0x2000007cff077230 */ /* 0x000fe40000004100 */
[----:B------:R-:W-:Y:S01]  /*3c10*/  @P1 FADD.FTZ R6, R227, -R6 ;  /* 0x80000006e3061221 */ /* 0x000fe20000010000 */
[----:B------:R-:W1:Y:S03]  /*3c20*/  @P2 LDC R228, c[0x0][0x40c] ;  /* 0x00010300ffe42b82 */ /* 0x000e660000000800 */
[----:B------:R-:W-:Y:S01]  /*3c30*/  @P1 FFMA.FTZ R7, R10, R6, R7 ;  /* 0x000000060a071223 */ /* 0x000fe20000010007 */
[----:B------:R-:W-:-:S02]  /*3c40*/  HADD2.F32 R6, -RZ, R125.H1_H1 ;  /* 0x3000007dff067230 */ /* 0x000fc40000004100 */
[-CC-:B------:R-:W-:Y:S01]  /*3c50*/  @P0 FFMA.FTZ R8, R20, R160.reuse, R165.reuse ;  /* 0x000000a014080223 */ /* 0x180fe200000100a5 */
[-CC-:B------:R-:W-:Y:S01]  /*3c60*/  @P0 FFMA.FTZ R145, R19, R160.reuse, R165.reuse ;  /* 0x000000a013910223 */ /* 0x180fe200000100a5 */
[-CC-:B------:R-:W-:Y:S01]  /*3c70*/  @P0 FFMA.FTZ R147, R15, R160.reuse, R165.reuse ;  /* 0x000000a00f930223 */ /* 0x180fe200000100a5 */
[----:B------:R-:W-:Y:S01]  /*3c80*/  @P0 FFMA.FTZ R177, R23, R160, R165 ;  /* 0x000000a017b10223 */ /* 0x000fe200000100a5 */
[----:B------:R-:W2:Y:S01]  /*3c90*/  @P2 LDC R231, c[0x0][0x40c] ;  /* 0x00010300ffe72b82 */ /* 0x000ea20000000800 */
[----:B------:R-:W-:Y:S01]  /*3ca0*/  @P0 FADD.FTZ R8, R21, -R8 ;  /* 0x8000000815080221 */ /* 0x000fe20000010000 */
[----:B------:R-:W-:Y:S01]  /*3cb0*/  @P0 FADD.FTZ R145, R18, -R145 ;  /* 0x8000009112910221 */ /* 0x000fe20000010000 */
[----:B------:R-:W-:Y:S01]  /*3cc0*/  @P0 FADD.FTZ R147, R14, -R147 ;  /* 0x800000930e930221 */ /* 0x000fe20000010000 */
[----:B------:R-:W-:Y:S01]  /*3cd0*/  @P0 FADD.FTZ R177, R22, -R177 ;  /* 0x800000b116b10221 */ /* 0x000fe20000010000 */
[----:B------:R-:W-:Y:S01]  /*3ce0*/  @P0 FFMA.FTZ R9, R10, R8, R9 ;  /* 0x000000080a090223 */ /* 0x000fe20000010009 */
[----:B------:R-:W-:Y:S01]  /*3cf0*/  @P0 FFMA.FTZ R8, R16, R160, R165 ;  /* 0x000000a010080223 */ /* 0x000fe200000100a5 */
[----:B------:R-:W-:Y:S01]  /*3d00*/  @P0 FFMA.FTZ R146, R10, R145, R146 ;  /* 0x000000910a920223 */ /* 0x000fe20000010092 */
[----:B------:R-:W3:Y:S01]  /*3d10*/  @P2 LDC R233, c[0x0][0x40c] ;  /* 0x00010300ffe92b82 */ /* 0x000ee20000000800 */
[----:B------:R-:W-:-:S02]  /*3d20*/  HADD2.F32 R145, -RZ, R125.H0_H0 ;  /* 0x2000007dff917230 */ /* 0x000fc40000004100 */
[----:B------:R-:W-:Y:S01]  /*3d30*/  @P0 FADD.FTZ R167, R17, -R8 ;  /* 0x8000000811a70221 */ /* 0x000fe20000010000 */
[-CC-:B------:R-:W-:Y:S01]  /*3d40*/  @P0 FFMA.FTZ R8, R12, R160.reuse, R165.reuse ;  /* 0x000000a00c080223 */ /* 0x180fe200000100a5 */
[----:B------:R-:W-:Y:S01]  /*3d50*/  @P0 FFMA.FTZ R235, R26, R160, R165 ;  /* 0x000000a01aeb0223 */ /* 0x000fe200000100a5 */
[----:B0-----:R-:W-:Y:S01]  /*3d60*/  @P2 FMUL.FTZ R166, R9, R166 ;  /* 0x000000a609a62220 */ /* 0x001fe20000410000 */
[C---:B------:R-:W-:Y:S01]  /*3d70*/  @P0 FFMA.FTZ R145, R10.reuse, R147, R145 ;  /* 0x000000930a910223 */ /* 0x040fe20000010091 */
[----:B------:R-:W-:Y:S01]  /*3d80*/  @P0 FFMA.FTZ R6, R10, R167, R6 ;  /* 0x000000a70a060223 */ /* 0x000fe20000010006 */
[----:B------:R-:W0:Y:S01]  /*3d90*/  @P2 LDC R230, c[0x0][0x40c] ;  /* 0x00010300ffe62b82 */ /* 0x000e220000000800 */
[----:B------:R-:W-:Y:S02]  /*3da0*/  HADD2.F32 R147, -RZ, R124.H1_H1 ;  /* 0x3000007cff937230 */ /* 0x000fe40000004100 */
[----:B------:R-:W-:Y:S01]  /*3db0*/  @P0 FADD.FTZ R8, R13, -R8 ;  /* 0x800000080d080221 */ /* 0x000fe20000010000 */
[----:B------:R-:W-:-:S02]  /*3dc0*/  HADD2.F32 R167, -RZ, R127.H0_H0 ;  /* 0x2000007fffa77230 */ /* 0x000fc40000004100 */
[----:B------:R-:W-:Y:S01]  /*3dd0*/  @P0 FADD.FTZ R235, R24, -R235 ;  /* 0x800000eb18eb0221 */ /* 0x000fe20000010000 */
[----:B------:R-:W-:Y:S01]  /*3de0*/  @P2 F2FP.F16.F32.PACK_AB R232, RZ, R166 ;  /* 0x000000a6ffe8223e */ /* 0x000fe200000000ff */
[C---:B------:R-:W-:Y:S01]  /*3df0*/  @P0 FFMA.FTZ R147, R10.reuse, R8, R147 ;  /* 0x000000080a930223 */ /* 0x040fe20000010093 */
[----:B-1----:R-:W-:Y:S01]  /*3e00*/  @P2 FMUL.FTZ R8, R145, R228 ;  /* 0x000000e491082220 */ /* 0x002fe20000410000 */
[----:B------:R-:W1:Y:S01]  /*3e10*/  @P2 LDC R236, c[0x0][0x40c] ;  /* 0x00010300ffec2b82 */ /* 0x000e620000000800 */
[----:B------:R-:W-:Y:S01]  /*3e20*/  @P0 FFMA.FTZ R167, R10, R177, R167 ;  /* 0x000000b10aa70223 */ /* 0x000fe200000100a7 */
[----:B------:R-:W-:Y:S02]  /*3e30*/  HADD2.F32 R177, -RZ, R127.H1_H1 ;  /* 0x3000007fffb17230 */ /* 0x000fe40000004100 */
[----:B--2---:R-:W-:Y:S01]  /*3e40*/  @P2 FMUL.FTZ R144, R146, R231 ;  /* 0x000000e792902220 */ /* 0x004fe20000410000 */
[----:B------:R-:W-:Y:S02]  /*3e50*/  @P2 F2FP.F16.F32.PACK_AB R228, RZ, R8 ;  /* 0x00000008ffe4223e */ /* 0x000fe400000000ff */
[----:B------:R-:W-:Y:S01]  /*3e60*/  F2FP.F16.F32.PACK_AB R146, R9, R146 ;  /* 0x000000920992723e */ /* 0x000fe200000000ff */
[----:B------:R-:W-:Y:S01]  /*3e70*/  @P0 FFMA.FTZ R177, R10, R235, R177 ;  /* 0x000000eb0ab10223 */ /* 0x000fe200000100b1 */
[----:B------:R-:W2:Y:S01]  /*3e80*/  @P2 LDC R234, c[0x0][0x40c] ;  /* 0x00010300ffea2b82 */ /* 0x000ea20000000800 */
[----:B---3--:R-:W-:Y:S01]  /*3e90*/  @P2 FMUL.FTZ R166, R6, R233 ;  /* 0x000000e906a62220 */ /* 0x008fe20000410000 */
[----:B------:R-:W-:-:S02]  /*3ea0*/  @P2 F2FP.F16.F32.PACK_AB R231, RZ, R144 ;  /* 0x00000090ffe7223e */ /* 0x000fc400000000ff */
[----:B------:R-:W-:Y:S02]  /*3eb0*/  @P2 PRMT R137, R228, 0x7610, R137 ;  /* 0x00007610e4892816 */ /* 0x000fe40000000089 */
[----:B------:R-:W-:Y:S02]  /*3ec0*/  @P2 PRMT R138, R231, 0x7610, R138 ;  /* 0x00007610e78a2816 */ /* 0x000fe4000000008a */
[----:B------:R-:W3:Y:S01]  /*3ed0*/  @P2 LDC R238, c[0x0][0x40c] ;  /* 0x00010300ffee2b82 */ /* 0x000ee20000000800 */
[----:B0-----:R-:W-:Y:S01]  /*3ee0*/  @P2 FMUL.FTZ R8, R7, R230 ;  /* 0x000000e607082220 */ /* 0x001fe20000410000 */
[----:B------:R-:W-:Y:S02]  /*3ef0*/  @P2 F2FP.F16.F32.PACK_AB R230, RZ, R166 ;  /* 0x000000a6ffe6223e */ /* 0x000fe400000000ff */
[----:B------:R-:W-:Y:S02]  /*3f00*/  F2FP.F16.F32.PACK_AB R145, R6, R145 ;  /* 0x000000910691723e */ /* 0x000fe400000000ff */
[----:B------:R-:W-:Y:S01]  /*3f10*/  @P2 F2FP.F16.F32.PACK_AB R8, RZ, R8 ;  /* 0x00000008ff08223e */ /* 0x000fe200000000ff */
[----:B-1----:R-:W-:Y:S01]  /*3f20*/  @P2 FMUL.FTZ R233, R167, R236 ;  /* 0x000000eca7e92220 */ /* 0x002fe20000410000 */
[----:B------:R-:W-:-:S02]  /*3f30*/  @P2 PRMT R138, R138, 0x5410, R232 ;  /* 0x000054108a8a2816 */ /* 0x000fc400000000e8 */
[----:B------:R-:W-:Y:S02]  /*3f40*/  @P2 PRMT R136, R8, 0x7610, R136 ;  /* 0x0000761008882816 */ /* 0x000fe40000000088 */
[----:B------:R-:W-:Y:S02]  /*3f50*/  @P2 F2FP.F16.F32.PACK_AB R233, RZ, R233 ;  /* 0x000000e9ffe9223e */ /* 0x000fe400000000ff */
[----:B------:R-:W-:Y:S01]  /*3f60*/  @P2 PRMT R137, R137, 0x5410, R230 ;  /* 0x0000541089892816 */ /* 0x000fe200000000e6 */
[----:B--2---:R-:W-:Y:S01]  /*3f70*/  @P2 FMUL.FTZ R144, R147, R234 ;  /* 0x000000ea93902220 */ /* 0x004fe20000410000 */
[----:B------:R-:W-:-:S04]  /*3f80*/  @P2 PRMT R139, R233, 0x7610, R139 ;  /* 0x00007610e98b2816 */ /* 0x000fc8000000008b */
[----:B------:R-:W-:Y:S02]  /*3f90*/  @P2 F2FP.F16.F32.PACK_AB R166, RZ, R144 ;  /* 0x00000090ffa6223e */ /* 0x000fe400000000ff */
[----:B------:R-:W-:Y:S01]  /*3fa0*/  F2FP.F16.F32.PACK_AB R144, R147, R7 ;  /* 0x000000079390723e */ /* 0x000fe200000000ff */
[C---:B---3--:R-:W-:Y:S01]  /*3fb0*/  @P2 FMUL.FTZ R234, R177.reuse, R238 ;  /* 0x000000eeb1ea2220 */ /* 0x048fe20000410000 */
[----:B------:R-:W-:Y:S02]  /*3fc0*/  F2FP.F16.F32.PACK_AB R147, R177, R167 ;  /* 0x000000a7b193723e */ /* 0x000fe400000000ff */
[----:B------:R-:W-:Y:S02]  /*3fd0*/  @P2 PRMT R136, R136, 0x5410, R166 ;  /* 0x0000541088882816 */ /* 0x000fe400000000a6 */
[----:B------:R-:W-:-:S04]  /*3fe0*/  @P2 F2FP.F16.F32.PACK_AB R234, RZ, R234 ;  /* 0x000000eaffea223e */ /* 0x000fc800000000ff */
[----:B------:R-:W-:-:S07]  /*3ff0*/  @P2 PRMT R139, R139, 0x5410, R234 ;  /* 0x000054108b8b2816 */ /* 0x000fce00000000ea */
.L_x_2428:
[----:B------:R-:W-:Y:S05]  /*4000*/  BSYNC.RECONVERGENT B1 ;  /* 0x0000000000017941 */ /* 0x000fea0003800200 */
.L_x_2411:
        /* <DEDUP_REMOVED lines=10> */
.L_x_2410:
[----:B------:R-:W-:Y:S05]  /*40b0*/  BSYNC.RECONVERGENT B2 ;  /* 0x0000000000027941 */ /* 0x000fea0003800200 */
.L_x_2409:
        /* <DEDUP_REMOVED lines=13> */
[--C-:B0-----:R-:W-:Y:S02]  /*4190*/  HADD2.F32 R7, -RZ, R130.reuse.H0_H0 ;  /* 0x20000082ff077230 */ /* 0x101fe40000004100 */
[----:B------:R-:W-:-:S05]  /*41a0*/  HADD2.F32 R146, -RZ, R130.H1_H1 ;  /* 0x30000082ff927230 */ /* 0x000fca0000004100 */
[----:B------:R-:W0:Y:S04]  /*41b0*/  @P2 LDC R235, c[0x0][0x40c] ;  /* 0x00010300ffeb2b82 */ /* 0x000e280000000800 */
        /* <DEDUP_REMOVED lines=10> */
[----:B------:R-:W-:-:S02]  /*4260*/  HADD2.F32 R9, -RZ, R128.H0_H0 ;  /* 0x20000080ff097230 */ /* 0x000fc40000004100 */
[-CC-:B------:R-:W-:Y:S01]  /*4270*/  @P1 FFMA.FTZ R167, R29, R160.reuse, R165.reuse ;  /* 0x000000a01da71223 */ /* 0x180fe200000100a5 */
[----:B------:R-:W3:Y:S01]  /*4280*/  @P2 LDC R232, c[0x0][0x40c] ;  /* 0x00010300ffe82b82 */ /* 0x000ee20000000800 */
[--C-:B------:R-:W-:Y:S02]  /*4290*/  HADD2.F32 R6, -RZ, R129.reuse.H1_H1 ;  /* 0x30000081ff067230 */ /* 0x100fe40000004100 */
[----:B------:R-:W-:Y:S01]  /*42a0*/  @P1 FFMA.FTZ R144, R175, R160, R165 ;  /* 0x000000a0af901223 */ /* 0x000fe200000100a5 */
[C---:B------:R-:W-:Y:S01]  /*42b0*/  @P1 FFMA.FTZ R146, R10.reuse, R145, R146 ;  /* 0x000000910a921223 */ /* 0x040fe20000010092 */
[----:B------:R-:W-:Y:S01]  /*42c0*/  @P1 FFMA.FTZ R9, R10, R8, R9 ;  /* 0x000000080a091223 */ /* 0x000fe20000010009 */
[----:B------:R-:W-:Y:S02]  /*42d0*/  HADD2.F32 R145, -RZ, R129.H0_H0 ;  /* 0x20000081ff917230 */ /* 0x000fe40000004100 */
[----:B------:R-:W-:Y:S01]  /*42e0*/  @P1 FFMA.FTZ R8, R30, R160, R165 ;  /* 0x000000a01e081223 */ /* 0x000fe200000100a5 */
[----:B------:R-:W-:Y:S01]  /*42f0*/  @P1 FADD.FTZ R167, R168, -R167 ;  /* 0x800000a7a8a71221 */ /* 0x000fe20000010000 */
[----:B------:R-:W4:Y:S01]  /*4300*/  @P2 LDC R233, c[0x0][0x40c] ;  /* 0x00010300ffe92b82 */ /* 0x000f220000000800 */
[----:B------:R-:W-:Y:S01]  /*4310*/  @P1 FADD.FTZ R164, R173, -R144 ;  /* 0x80000090ada41221 */ /* 0x000fe20000010000 */
[----:B------:R-:W-:Y:S01]  /*4320*/  @P1 FFMA.FTZ R6, R10, R177, R6 ;  /* 0x000000b10a061223 */ /* 0x000fe20000010006 */
[----:B-1----:R-:W-:Y:S01]  /*4330*/  @P2 FMUL.FTZ R144, R7, R162 ;  /* 0x000000a207902220 */ /* 0x002fe20000410000 */
[----:B------:R-:W-:-:S02]  /*4340*/  HADD2.F32 R177, -RZ, R128.H1_H1 ;  /* 0x30000080ffb17230 */ /* 0x000fc40000004100 */
[----:B0-----:R-:W-:Y:S01]  /*4350*/  @P2 FMUL.FTZ R162, R146, R235 ;  /* 0x000000eb92a22220 */ /* 0x001fe20000410000 */
[--C-:B------:R-:W-:Y:S02]  /*4360*/  HADD2.F32 R147, -RZ, R131.reuse.H0_H0 ;  /* 0x20000083ff937230 */ /* 0x100fe40000004100 */
[----:B------:R-:W-:Y:S01]  /*4370*/  @P1 FFMA.FTZ R231, R178, R160, R165 ;  /* 0x000000a0b2e71223 */ /* 0x000fe200000100a5 */
[----:B------:R-:W0:Y:S01]  /*4380*/  @P2 LDC R234, c[0x0][0x40c] ;  /* 0x00010300ffea2b82 */ /* 0x000e220000000800 */
[----:B------:R-:W-:Y:S01]  /*4390*/  @P1 FADD.FTZ R8, R27, -R8 ;  /* 0x800000081b081221 */ /* 0x000fe20000010000 */
[----:B------:R-:W-:Y:S01]  /*43a0*/  @P1 FFMA.FTZ R145, R10, R167, R145 ;  /* 0x000000a70a911223 */ /* 0x000fe20000010091 */
[----:B------:R-:W-:Y:S02]  /*43b0*/  HADD2.F32 R167, -RZ, R131.H1_H1 ;  /* 0x30000083ffa77230 */ /* 0x000fe40000004100 */
[----:B------:R-:W-:Y:S01]  /*43c0*/  @P1 FADD.FTZ R166, R176, -R231 ;  /* 0x800000e7b0a61221 */ /* 0x000fe20000010000 */
[C---:B------:R-:W-:Y:S01]  /*43d0*/  @P1 FFMA.FTZ R177, R10.reuse, R8, R177 ;  /* 0x000000080ab11223 */ /* 0x040fe200000100b1 */
[----:B------:R-:W-:Y:S01]  /*43e0*/  @P2 F2FP.F16.F32.PACK_AB R230, RZ, R162 ;  /* 0x000000a2ffe6223e */ /* 0x000fe200000000ff */
[C---:B------:R-:W-:Y:S01]  /*43f0*/  @P1 FFMA.FTZ R147, R10.reuse, R164, R147 ;  /* 0x000000a40a931223 */ /* 0x040fe20000010093 */
[----:B------:R-:W1:Y:S01]  /*4400*/  @P2 LDC R238, c[0x0][0x40c] ;  /* 0x00010300ffee2b82 */ /* 0x000e620000000800 */
[----:B--2---:R-:W-:Y:S01]  /*4410*/  @P2 FMUL.FTZ R162, R145, R236 ;  /* 0x000000ec91a22220 */ /* 0x004fe20000410000 */
[----:B---3--:R-:W-:Y:S01]  /*4420*/  @P2 FMUL.FTZ R8, R9, R232 ;  /* 0x000000e809082220 */ /* 0x008fe20000410000 */
[----:B------:R-:W-:Y:S01]  /*4430*/  @P1 FFMA.FTZ R167, R10, R166, R167 ;  /* 0x000000a60aa71223 */ /* 0x000fe200000100a7 */
[----:B------:R-:W-:-:S02]  /*4440*/  @P2 F2FP.F16.F32.PACK_AB R228, RZ, R144 ;  /* 0x00000090ffe4223e */ /* 0x000fc400000000ff */
[----:B------:R-:W-:Y:S01]  /*4450*/  @P2 F2FP.F16.F32.PACK_AB R164, RZ, R162 ;  /* 0x000000a2ffa4223e */ /* 0x000fe200000000ff */
[----:B----4-:R-:W-:Y:S01]  /*4460*/  @P2 FMUL.FTZ R166, R6, R233 ;  /* 0x000000e906a62220 */ /* 0x010fe20000410000 */
[----:B------:R-:W-:Y:S02]  /*4470*/  @P2 F2FP.F16.F32.PACK_AB R8, RZ, R8 ;  /* 0x00000008ff08223e */ /* 0x000fe400000000ff */
[----:B------:R-:W-:Y:S02]  /*4480*/  @P2 PRMT R138, R228, 0x7610, R138 ;  /* 0x00007610e48a2816 */ /* 0x000fe4000000008a */
[----:B------:R-:W-:Y:S02]  /*4490*/  @P2 F2FP.F16.F32.PACK_AB R166, RZ, R166 ;  /* 0x000000a6ffa6223e */ /* 0x000fe400000000ff */
[----:B------:R-:W-:Y:S01]  /*44a0*/  @P2 PRMT R137, R164, 0x7610, R137 ;  /* 0x00007610a4892816 */ /* 0x000fe20000000089 */
[----:B0-----:R-:W-:Y:S01]  /*44b0*/  @P2 FMUL.FTZ R144, R177, R234 ;  /* 0x000000eab1902220 */ /* 0x001fe20000410000 */
[----:B------:R-:W-:-:S02]  /*44c0*/  @P2 PRMT R136, R8, 0x7610, R136 ;  /* 0x0000761008882816 */ /* 0x000fc40000000088 */
[----:B------:R-:W-:Y:S02]  /*44d0*/  F2FP.F16.F32.PACK_AB R146, R146, R7 ;  /* 0x000000079292723e */ /* 0x000fe400000000ff */
[----:B------:R-:W-:Y:S02]  /*44e0*/  @P2 F2FP.F16.F32.PACK_AB R162, RZ, R144 ;  /* 0x00000090ffa2223e */ /* 0x000fe400000000ff */
[----:B------:R-:W-:Y:S01]  /*44f0*/  F2FP.F16.F32.PACK_AB R145, R6, R145 ;  /* 0x000000910691723e */ /* 0x000fe200000000ff */
[----:B-1----:R-:W-:Y:S01]  /*4500*/  @P2 FMUL.FTZ R231, R147, R238 ;  /* 0x000000ee93e72220 */ /* 0x002fe20000410000 */
[----:B------:R-:W-:Y:S02]  /*4510*/  F2FP.F16.F32.PACK_AB R144, R177, R9 ;  /* 0x00000009b190723e */ /* 0x000fe400000000ff */
[----:B------:R-:W-:Y:S02]  /*4520*/  @P2 PRMT R138, R138, 0x5410, R230 ;  /* 0x000054108a8a2816 */ /* 0x000fe400000000e6 */
[----:B------:R-:W-:-:S02]  /*4530*/  @P2 F2FP.F16.F32.PACK_AB R231, RZ, R231 ;  /* 0x000000e7ffe7223e */ /* 0x000fc400000000ff */
[----:B------:R-:W-:Y:S02]  /*4540*/  @P2 PRMT R137, R137, 0x5410, R166 ;  /* 0x0000541089892816 */ /* 0x000fe400000000a6 */
[----:B------:R-:W-:Y:S02]  /*4550*/  F2FP.F16.F32.PACK_AB R147, R167, R147 ;  /* 0x00000093a793723e */ /* 0x000fe400000000ff */
[----:B------:R-:W-:Y:S02]  /*4560*/  @P2 PRMT R136, R136, 0x5410, R162 ;  /* 0x0000541088882816 */ /* 0x000fe400000000a2 */
[----:B------:R-:W-:Y:S01]  /*4570*/  @P2 PRMT R139, R231, 0x7610, R139 ;  /* 0x00007610e78b2816 */ /* 0x000fe2000000008b */
[----:B------:R-:W-:Y:S06]  /*4580*/  @!P2 BRA `(.L_x_2435) ;  /* 0x0000000c0098a947 */ /* 0x000fec0003800000 */
[----:B------:R-:W-:-:S05]  /*4590*/  FMUL.FTZ R167, R167, UR12 ;  /* 0x0000000ca7a77c20 */ /* 0x000fca0008410000 */
[----:B------:R-:W-:-:S04]  /*45a0*/  F2FP.F16.F32.PACK_AB R167, RZ, R167 ;  /* 0x000000a7ffa7723e */ /* 0x000fc800000000ff */
[----:B------:R-:W-:Y:S01]  /*45b0*/  PRMT R139, R139, 0x5410, R167 ;  /* 0x000054108b8b7816 */ /* 0x000fe200000000a7 */
[----:B------:R-:W-:Y:S06]  /*45c0*/  BRA `(.L_x_2435) ;  /* 0x0000000c00887947 */ /* 0x000fec0003800000 */
.L_x_2434:
[----:B------:R-:W-:Y:S01]  /*45d0*/  ISETP.GT.AND P1, PT, R11, RZ, PT ;  /* 0x000000ff0b00720c */ /* 0x000fe20003f24270 */
[----:B------:R-:W1:Y:S01]  /*45e0*/  @P2 LDC R164, c[0x0][0x40c] ;  /* 0x00010300ffa42b82 */ /* 0x000e620000000800 */
[----:B0-----:R-:W-:Y:S02]  /*45f0*/  HADD2.F32 R7, -RZ, R128.H0_H0 ;  /* 0x20000080ff077230 */ /* 0x001fe40000004100 */
[--C-:B------:R-:W-:Y:S02]  /*4600*/  HADD2.F32 R167, -RZ, R129.reuse.H0_H0 ;  /* 0x20000081ffa77230 */ /* 0x100fe40000004100 */
[----:B------:R-:W-:Y:S02]  /*4610*/  HADD2.F32 R177, -RZ, R129.H1_H1 ;  /* 0x30000081ffb17230 */ /* 0x000fe40000004100 */
[----:B------:R-:W-:Y:S01]  /*4620*/  HADD2.F32 R233, -RZ, R130.H1_H1 ;  /* 0x30000082ffe97230 */ /* 0x000fe20000004100 */
[----:B------:R-:W0:Y:S01]  /*4630*/  @P2 LDC R8, c[0x0][0x40c] ;  /* 0x00010300ff082b82 */ /* 0x000e220000000800 */
[----:B------:R-:W-:-:S03]  /*4640*/  HADD2.F32 R235, -RZ, R131.H0_H0 ;  /* 0x20000083ffeb7230 */ /* 0x000fc60000004100 */
[-CC-:B------:R-:W-:Y:S01]  /*4650*/  @P1 FFMA.FTZ R9, R25, R160.reuse, R165.reuse ;  /* 0x000000a019091223 */ /* 0x180fe200000100a5 */
[-CC-:B------:R-:W-:Y:S01]  /*4660*/  @P1 FFMA.FTZ R162, R30, R160.reuse, R165.reuse ;  /* 0x000000a01ea21223 */ /* 0x180fe200000100a5 */
[-CC-:B------:R-:W-:Y:S01]  /*4670*/  @P1 FFMA.FTZ R231, R29, R160.reuse, R165.reuse ;  /* 0x000000a01de71223 */ /* 0x180fe200000100a5 */
[----:B------:R-:W-:Y:S01]  /*4680*/  @P1 FFMA.FTZ R237, R169, R160, R165 ;  /* 0x000000a0a9ed1223 */ /* 0x000fe200000100a5 */
[----:B------:R-:W-:Y:S01]  /*4690*/  @P1 FADD.FTZ R6, R28, -R9 ;  /* 0x800000091c061221 */ /* 0x000fe20000010000 */
[----:B------:R-:W-:Y:S02]  /*46a0*/  HADD2.F32 R9, -RZ, R128.H1_H1 ;  /* 0x30000080ff097230 */ /* 0x000fe40000004100 */
[----:B------:R-:W-:Y:S01]  /*46b0*/  @P1 FADD.FTZ R162, R27, -R162 ;  /* 0x800000a21ba21221 */ /* 0x000fe20000010000 */
[----:B------:R-:W2:Y:S01]  /*46c0*/  @P2 LDC R166, c[0x0][0x40c] ;  /* 0x00010300ffa62b82 */ /* 0x000ea20000000800 */
[----:B------:R-:W-:Y:S01]  /*46d0*/  @P1 FFMA.FTZ R7, R10, R6, R7 ;  /* 0x000000060a071223 */ /* 0x000fe20000010007 */
[----:B------:R-:W-:Y:S01]  /*46e0*/  @P1 FADD.FTZ R231, R168, -R231 ;  /* 0x800000e7a8e71221 */ /* 0x000fe20000010000 */
[----:B------:R-:W-:Y:S01]  /*46f0*/  @P1 FFMA.FTZ R9, R10, R162, R9 ;  /* 0x000000a20a091223 */ /* 0x000fe20000010009 */
[----:B------:R-:W-:Y:S01]  /*4700*/  @P1 FFMA.FTZ R228, R175, R160, R165 ;  /* 0x000000a0afe41223 */ /* 0x000fe200000100a5 */
[----:B------:R-:W-:Y:S01]  /*4710*/  @P1 FADD.FTZ R237, R172, -R237 ;  /* 0x800000edaced1221 */ /* 0x000fe20000010000 */
[----:B------:R-:W-:Y:S01]  /*4720*/  @P1 FFMA.FTZ R167, R10, R231, R167 ;  /* 0x000000e70aa71223 */ /* 0x000fe200000100a7 */
[----:B-1----:R-:W-:Y:S01]  /*4730*/  @P2 FMUL.FTZ R9, R9, R164 ;  /* 0x000000a409092220 */ /* 0x002fe20000410000 */
[----:B------:R-:W1:Y:S01]  /*4740*/  @P2 LDC R6, c[0x0][0x40c] ;  /* 0x00010300ff062b82 */ /* 0x000e620000000800 */
[----:B------:R-:W-:-:S02]  /*4750*/  HADD2.F32 R231, -RZ, R130.H0_H0 ;  /* 0x20000082ffe77230 */ /* 0x000fc40000004100 */
[----:B------:R-:W-:Y:S01]  /*4760*/  @P1 FADD.FTZ R228, R173, -R228 ;  /* 0x800000e4ade41221 */ /* 0x000fe20000010000 */
[----:B------:R-:W-:Y:S01]  /*4770*/  @P2 F2FP.F16.F32.PACK_AB R9, RZ, R9 ;  /* 0x00000009ff09223e */ /* 0x000fe200000000ff */
[----:B0-----:R-:W-:Y:S01]  /*4780*/  @P2 FMUL.FTZ R7, R7, R8 ;  /* 0x0000000807072220 */ /* 0x001fe20000410000 */
[----:B------:R-:W-:Y:S01]  /*4790*/  @P1 FFMA.FTZ R8, R170, R160, R165 ;  /* 0x000000a0aa081223 */ /* 0x000fe200000100a5 */
[C---:B------:R-:W-:Y:S01]  /*47a0*/  @P1 FFMA.FTZ R231, R10.reuse, R237, R231 ;  /* 0x000000ed0ae71223 */ /* 0x040fe200000100e7 */
[----:B------:R-:W0:Y:S01]  /*47b0*/  @P2 LDC R164, c[0x0][0x40c] ;  /* 0x00010300ffa42b82 */ /* 0x000e220000000800 */
[----:B------:R-:W-:Y:S01]  /*47c0*/  @P1 FFMA.FTZ R235, R10, R228, R235 ;  /* 0x000000e40aeb1223 */ /* 0x000fe200000100eb */
[----:B------:R-:W-:Y:S01]  /*47d0*/  @P1 FADD.FTZ R8, R31, -R8 ;  /* 0x800000081f081221 */ /* 0x000fe20000010000 */
[----:B------:R-:W-:-:S03]  /*47e0*/  @P2 F2FP.F16.F32.PACK_AB R7, RZ, R7 ;  /* 0x00000007ff07223e */ /* 0x000fc600000000ff */
[----:B------:R-:W-:Y:S01]  /*47f0*/  @P1 FFMA.FTZ R177, R10, R8, R177 ;  /* 0x000000080ab11223 */ /* 0x000fe200000100b1 */
[----:B------:R-:W-:Y:S01]  /*4800*/  @P1 FFMA.FTZ R8, R174, R160, R165 ;  /* 0x000000a0ae081223 */ /* 0x000fe200000100a5 */
[----:B------:R-:W3:Y:S01]  /*4810*/  @P2 LDC R162, c[0x0][0x40c] ;  /* 0x00010300ffa22b82 */ /* 0x000ee20000000800 */
[----:B------:R-:W-:Y:S02]  /*4820*/  @P2 PRMT R136, R7, 0x7610, R136 ;  /* 0x0000761007882816 */ /* 0x000fe40000000088 */
[----:B------:R-:W-:Y:S02]  /*4830*/  @P1 FADD.FTZ R8, R171, -R8 ;  /* 0x80000008ab081221 */ /* 0x000fe40000010000 */
[----:B------:R-:W-:Y:S02]  /*4840*/  @P2 PRMT R136, R136, 0x5410, R9 ;  /* 0x0000541088882816 */ /* 0x000fe40000000009 */
[----:B------:R-:W-:Y:S01]  /*4850*/  @P1 FFMA.FTZ R233, R10, R8, R233 ;  /* 0x000000080ae91223 */ /* 0x000fe200000100e9 */
[----:B------:R-:W4:Y:S01]  /*4860*/  @P2 LDC R230, c[0x0][0x40c] ;  /* 0x00010300ffe62b82 */ /* 0x000f220000000800 */
[----:B-1----:R-:W-:-:S02]  /*4870*/  @P2 FMUL.FTZ R167, R167, R6 ;  /* 0x00000006a7a72220 */ /* 0x002fc40000410000 */
[----:B--2---:R-:W-:-:S03]  /*4880*/  @P2 FMUL.FTZ R233, R233, R166 ;  /* 0x000000a6e9e92220 */ /* 0x004fc60000410000 */
[----:B------:R-:W-:Y:S01]  /*4890*/  @P2 F2FP.F16.F32.PACK_AB R167, RZ, R167 ;  /* 0x000000a7ffa7223e */ /* 0x000fe200000000ff */
[----:B0-----:R-:W-:Y:S01]  /*48a0*/  @P2 FMUL.FTZ R231, R231, R164 ;  /* 0x000000a4e7e72220 */ /* 0x001fe20000410000 */
[----:B------:R-:W-:Y:S02]  /*48b0*/  @P2 F2FP.F16.F32.PACK_AB R233, RZ, R233 ;  /* 0x000000e9ffe9223e */ /* 0x000fe400000000ff */
[----:B------:R-:W-:Y:S02]  /*48c0*/  @P2 PRMT R137, R167, 0x7610, R137 ;  /* 0x00007610a7892816 */ /* 0x000fe40000000089 */
[----:B------:R-:W-:Y:S01]  /*48d0*/  @P2 F2FP.F16.F32.PACK_AB R231, RZ, R231 ;  /* 0x000000e7ffe7223e */ /* 0x000fe200000000ff */
[----:B---3--:R-:W-:-:S03]  /*48e0*/  @P2 FMUL.FTZ R177, R177, R162 ;  /* 0x000000a2b1b12220 */ /* 0x008fc60000410000 */
[----:B------:R-:W-:Y:S02]  /*48f0*/  @P2 PRMT R138, R231, 0x7610, R138 ;  /* 0x00007610e78a2816 */ /* 0x000fe4000000008a */
[----:B------:R-:W-:Y:S02]  /*4900*/  @P2 F2FP.F16.F32.PACK_AB R177, RZ, R177 ;  /* 0x000000b1ffb1223e */ /* 0x000fe400000000ff */
[----:B------:R-:W-:Y:S01]  /*4910*/  @P2 PRMT R138, R138, 0x5410, R233 ;  /* 0x000054108a8a2816 */ /* 0x000fe200000000e9 */
[----:B----4-:R-:W-:Y:S01]  /*4920*/  @P2 FMUL.FTZ R235, R235, R230 ;  /* 0x000000e6ebeb2220 */ /* 0x010fe20000410000 */
[----:B------:R-:W-:-:S04]  /*4930*/  @P2 PRMT R137, R137, 0x5410, R177 ;  /* 0x0000541089892816 */ /* 0x000fc800000000b1 */
        /* <DEDUP_REMOVED lines=11> */
.L_x_2433:
[----:B------:R-:W-:-:S04]  /*49f0*/  UISETP.NE.U32.AND UP0, UPT, UR14, URZ, UPT ;  /* 0x000000ff0e00728c */ /* 0x000fc8000bf05070 */
[----:B------:R-:W-:-:S06]  /*4a00*/  UISETP.NE.AND.EX UP0, UPT, UR15, URZ, UPT, UP0 ;  /* 0x000000ff0f00728c */ /* 0x000fcc000bf05300 */
[----:B------:R-:W-:-:S13]  /*4a10*/  PLOP3.LUT P0, PT, PT, PT, UP0, 0x80, 0x8 ;  /* 0x000000000008781c */ /* 0x000fda0003f0f008 */
        /* <DEDUP_REMOVED lines=12> */
[----:B------:R-:W-:Y:S01]  /*4ae0*/  FADD.FTZ R231, R171, -R146 ;  /* 0x80000092abe77221 */ /* 0x000fe20000010000 */
[----:B------:R-:W-:Y:S01]  /*4af0*/  FFMA.FTZ R164, R175, R160, R165 ;  /* 0x000000a0afa47223 */ /* 0x000fe200000100a5 */
[----:B------:R-:W-:Y:S01]  /*4b00*/  FADD.FTZ R167, R172, -R167 ;  /* 0x800000a7aca77221 */ /* 0x000fe20000010000 */
[----:B------:R-:W-:-:S02]  /*4b10*/  FSEL R144, R144, RZ, P1 ;  /* 0x000000ff90907208 */ /* 0x000fc40000800000 */
[----:B------:R-:W2:Y:S01]  /*4b20*/  @P2 LDC R162, c[0x0][0x40c] ;  /* 0x00010300ffa22b82 */ /* 0x000ea20000000800 */
[----:B------:R-:W-:Y:S01]  /*4b30*/  FSEL R9, R9, RZ, P1 ;  /* 0x000000ff09097208 */ /* 0x000fe20000800000 */
[----:B------:R-:W-:-:S04]  /*4b40*/  FADD.FTZ R235, R173, -R164 ;  /* 0x800000a4adeb7221 */ /* 0x000fc80000010000 */
[----:B------:R-:W-:Y:S02]  /*4b50*/  FMUL.FTZ R164, R10, R235 ;  /* 0x000000eb0aa47220 */ /* 0x000fe40000410000 */
[----:B------:R-:W3:Y:S01]  /*4b60*/  @P2 LDC R177, c[0x0][0x40c] ;  /* 0x00010300ffb12b82 */ /* 0x000ee20000000800 */
[----:B0-----:R-:W-:Y:S01]  /*4b70*/  @P2 FMUL.FTZ R6, R145, R144 ;  /* 0x0000009091062220 */ /* 0x001fe20000410000 */
[----:B------:R-:W-:Y:S01]  /*4b80*/  FFMA.FTZ R145, R29, R160, R165 ;  /* 0x000000a01d917223 */ /* 0x000fe200000100a5 */
[----:B------:R-:W-:Y:S02]  /*4b90*/  FSEL R232, R164, RZ, P1 ;  /* 0x000000ffa4e87208 */ /* 0x000fe40000800000 */
[----:B------:R-:W-:Y:S01]  /*4ba0*/  F2FP.F16.F32.PACK_AB R144, R9, R144 ;  /* 0x000000900990723e */ /* 0x000fe200000000ff */
[----:B------:R-:W-:Y:S01]  /*4bb0*/  FADD.FTZ R145, R168, -R145 ;  /* 0x80000091a8917221 */ /* 0x000fe20000010000 */
[----:B------:R-:W-:Y:S01]  /*4bc0*/  @P2 F2FP.F16.F32.PACK_AB R6, RZ, R6 ;  /* 0x00000006ff06223e */ /* 0x000fe200000000ff */
[----:B-1----:R-:W-:Y:S01]  /*4bd0*/  @P2 FMUL.FTZ R7, R8, R9 ;  /* 0x0000000908072220 */ /* 0x002fe20000410000 */
[----:B------:R-:W0:Y:S01]  /*4be0*/  @P2 LDC R166, c[0x0][0x40c] ;  /* 0x00010300ffa62b82 */ /* 0x000e220000000800 */
[----:B------:R-:W-:Y:S01]  /*4bf0*/  FFMA.FTZ R8, R170, R160, R165 ;  /* 0x000000a0aa087223 */ /* 0x000fe200000100a5 */
[----:B------:R-:W-:Y:S01]  /*4c00*/  FMUL.FTZ R145, R10, R145 ;  /* 0x000000910a917220 */ /* 0x000fe20000410000 */
[----:B------:R-:W-:-:S02]  /*4c10*/  @P2 PRMT R136, R6, 0x7610, R136 ;  /* 0x0000761006882816 */ /* 0x000fc40000000088 */
[----:B------:R-:W-:Y:S01]  /*4c20*/  FADD.FTZ R147, R31, -R8 ;  /* 0x800000081f937221 */ /* 0x000fe20000010000 */
[----:B------:R-:W-:Y:S02]  /*4c30*/  @P2 F2FP.F16.F32.PACK_AB R7, RZ, R7 ;  /* 0x00000007ff07223e */ /* 0x000fe400000000ff */
[----:B------:R-:W1:Y:S01]  /*4c40*/  @P2 LDC R233, c[0x0][0x40c] ;  /* 0x00010300ffe92b82 */ /* 0x000e620000000800 */
[C---:B------:R-:W-:Y:S01]  /*4c50*/  FMUL.FTZ R146, R10.reuse, R147 ;  /* 0x000000930a927220 */ /* 0x040fe20000410000 */
[----:B------:R-:W-:Y:S01]  /*4c60*/  FSEL R145, R145, RZ, P1 ;  /* 0x000000ff91917208 */ /* 0x000fe20000800000 */
[----:B------:R-:W-:Y:S01]  /*4c70*/  FMUL.FTZ R147, R10, R167 ;  /* 0x000000a70a937220 */ /* 0x000fe20000410000 */
[----:B------:R-:W-:Y:S02]  /*4c80*/  @P2 PRMT R136, R136, 0x5410, R7 ;  /* 0x0000541088882816 */ /* 0x000fe40000000007 */
[----:B------:R-:W-:Y:S01]  /*4c90*/  FSEL R228, R146, RZ, P1 ;  /* 0x000000ff92e47208 */ /* 0x000fe20000800000 */
[----:B--2---:R-:W-:Y:S01]  /*4ca0*/  @P2 FMUL.FTZ R8, R162, R145 ;  /* 0x00000091a2082220 */ /* 0x004fe20000410000 */
[----:B------:R-:W2:Y:S01]  /*4cb0*/  @P2 LDC R237, c[0x0][0x40c] ;  /* 0x00010300ffed2b82 */ /* 0x000ea20000000800 */
[----:B------:R-:W-:Y:S01]  /*4cc0*/  FMUL.FTZ R162, R10, R231 ;  /* 0x000000e70aa27220 */ /* 0x000fe20000410000 */
[----:B------:R-:W-:Y:S01]  /*4cd0*/  FSEL R167, R147, RZ, P1 ;  /* 0x000000ff93a77208 */ /* 0x000fe20000800000 */
[----:B---3--:R-:W-:Y:S01]  /*4ce0*/  @P2 FMUL.FTZ R146, R177, R228 ;  /* 0x000000e4b1922220 */ /* 0x008fe20000410000 */
[----:B------:R-:W-:Y:S01]  /*4cf0*/  FFMA.FTZ R177, R178, R160, R165 ;  /* 0x000000a0b2b17223 */ /* 0x000fe200000100a5 */
[----:B------:R-:W-:-:S02]  /*4d00*/  @P2 F2FP.F16.F32.PACK_AB R8, RZ, R8 ;  /* 0x00000008ff08223e */ /* 0x000fc400000000ff */
[----:B------:R-:W-:Y:S01]  /*4d10*/  FSEL R230, R162, RZ, P1 ;  /* 0x000000ffa2e67208 */ /* 0x000fe20000800000 */
[----:B0-----:R-:W-:Y:S01]  /*4d20*/  @P2 FMUL.FTZ R162, R166, R167 ;  /* 0x000000a7a6a22220 */ /* 0x001fe20000410000 */
[----:B------:R-:W-:Y:S01]  /*4d30*/  FADD.FTZ R177, R176, -R177 ;  /* 0x800000b1b0b17221 */ /* 0x000fe20000010000 */
[----:B------:R-:W-:Y:S02]  /*4d40*/  @P2 F2FP.F16.F32.PACK_AB R147, RZ, R146 ;  /* 0x00000092ff93223e */ /* 0x000fe400000000ff */
[----:B------:R-:W-:Y:S01]  /*4d50*/  @P2 PRMT R137, R8, 0x7610, R137 ;  /* 0x0000761008892816 */ /* 0x000fe20000000089 */
[----:B------:R-:W-:Y:S01]  /*4d60*/  FMUL.FTZ R9, R10, R177 ;  /* 0x000000b10a097220 */ /* 0x000fe20000410000 */
[----:B------:R-:W-:Y:S01]  /*4d70*/  @P2 F2FP.F16.F32.PACK_AB R162, RZ, R162 ;  /* 0x000000a2ffa2223e */ /* 0x000fe200000000ff */
[----:B-1----:R-:W-:Y:S01]  /*4d80*/  @P2 FMUL.FTZ R164, R233, R230 ;  /* 0x000000e6e9a42220 */ /* 0x002fe20000410000 */
[----:B------:R-:W-:Y:S02]  /*4d90*/  @P2 PRMT R137, R137, 0x5410, R147 ;  /* 0x0000541089892816 */ /* 0x000fe40000000093 */
[----:B------:R-:W-:-:S02]  /*4da0*/  FSEL R9, R9, RZ, P1 ;  /* 0x000000ff09097208 */ /* 0x000fc40000800000 */
[----:B------:R-:W-:Y:S02]  /*4db0*/  @P2 F2FP.F16.F32.PACK_AB R164, RZ, R164 ;  /* 0x000000a4ffa4223e */ /* 0x000fe400000000ff */
[----:B------:R-:W-:Y:S01]  /*4dc0*/  @P2 PRMT R138, R162, 0x7610, R138 ;  /* 0x00007610a28a2816 */ /* 0x000fe2000000008a */
[----:B--2---:R-:W-:Y:S01]  /*4dd0*/  @P2 FMUL.FTZ R166, R237, R232 ;  /* 0x000000e8eda62220 */ /* 0x004fe20000410000 */
[----:B------:R-:W-:Y:S02]  /*4de0*/  F2FP.F16.F32.PACK_AB R145, R228, R145 ;  /* 0x00000091e491723e */ /* 0x000fe400000000ff */
[----:B------:R-:W-:Y:S02]  /*4df0*/  F2FP.F16.F32.PACK_AB R146, R230, R167 ;  /* 0x000000a7e692723e */ /* 0x000fe400000000ff */
[----:B------:R-:W-:Y:S02]  /*4e00*/  @P2 F2FP.F16.F32.PACK_AB R166, RZ, R166 ;  /* 0x000000a6ffa6223e */ /* 0x000fe400000000ff */
[----:B------:R-:W-:-:S02]  /*4e10*/  F2FP.F16.F32.PACK_AB R147, R9, R232 ;  /* 0x000000e80993723e */ /* 0x000fc400000000ff */
[----:B------:R-:W-:Y:S02]  /*4e20*/  @P2 PRMT R138, R138, 0x5410, R164 ;  /* 0x000054108a8a2816 */ /* 0x000fe400000000a4 */
[----:B------:R-:W-:Y:S01]  /*4e30*/  @P2 PRMT R139, R166, 0x7610, R139 ;  /* 0x00007610a68b2816 */ /* 0x000fe2000000008b */
[----:B------:R-:W-:Y:S06]  /*4e40*/  @!P2 BRA `(.L_x_2435) ;  /* 0x000000040068a947 */ /* 0x000fec0003800000 */
[----:B------:R-:W-:-:S05]  /*4e50*/  FMUL.FTZ R9, R9, UR12 ;  /* 0x0000000c09097c20 */ /* 0x000fca0008410000 */
[----:B------:R-:W-:-:S04]  /*4e60*/  F2FP.F16.F32.PACK_AB R9, RZ, R9 ;  /* 0x00000009ff09723e */ /* 0x000fc800000000ff */
[----:B------:R-:W-:Y:S01]  /*4e70*/  PRMT R139, R139, 0x5410, R9 ;  /* 0x000054108b8b7816 */ /* 0x000fe20000000009 */
[----:B------:R-:W-:Y:S06]  /*4e80*/  BRA `(.L_x_2435) ;  /* 0x0000000400587947 */ /* 0x000fec0003800000 */
.L_x_2436:
        /* <DEDUP_REMOVED lines=8> */
[----:B------:R-:W-:-:S04]  /*4f10*/  F2FP.F16.F32.PACK_AB R6, RZ, R6 ;  /* 0x00000006ff06723e */ /* 0x000fc800000000ff */
[----:B------:R-:W-:-:S07]  /*4f20*/  PRMT R136, R6, 0x7610, R136 ;  /* 0x0000761006887816 */ /* 0x000fce0000000088 */
.L_x_2438:
[----:B------:R-:W-:Y:S05]  /*4f30*/  BSYNC.RECONVERGENT B3 ;  /* 0x0000000000037941 */ /* 0x000fea0003800200 */
.L_x_2437:
        /* <DEDUP_REMOVED lines=10> */
.L_x_2440:
[----:B------:R-:W-:Y:S05]  /*4fe0*/  BSYNC.RECONVERGENT B3 ;  /* 0x0000000000037941 */ /* 0x000fea0003800200 */
.L_x_2439:
        /* <DEDUP_REMOVED lines=10> */
.L_x_2442:
[----:B------:R-:W-:Y:S05]  /*5090*/  BSYNC.RECONVERGENT B3 ;  /* 0x0000000000037941 */ /* 0x000fea0003800200 */
.L_x_2441:
        /* <DEDUP_REMOVED lines=10> */
.L_x_2444:
[----:B------:R-:W-:Y:S05]  /*5140*/  BSYNC.RECONVERGENT B3 ;  /* 0x0000000000037941 */ /* 0x000fea0003800200 */
.L_x_2443:
        /* <DEDUP_REMOVED lines=10> */
.L_x_2446:
[----:B------:R-:W-:Y:S05]  /*51f0*/  BSYNC.RECONVERGENT B3 ;  /* 0x0000000000037941 */ /* 0x000fea0003800200 */
.L_x_2445:
        /* <DEDUP_REMOVED lines=10> */
.L_x_2448:
[----:B------:R-:W-:Y:S05]  /*52a0*/  BSYNC.RECONVERGENT B3 ;  /* 0x0000000000037941 */ /* 0x000fea0003800200 */
.L_x_2447:
        /* <DEDUP_REMOVED lines=10> */
.L_x_2450:
[----:B------:R-:W-:Y:S05]  /*5350*/  BSYNC.RECONVERGENT B3 ;  /* 0x0000000000037941 */ /* 0x000fea0003800200 */
.L_x_2449:
        /* <DEDUP_REMOVED lines=9> */
.L_x_2435:
[----:B------:R-:W-:Y:S05]  /*53f0*/  BSYNC.RECONVERGENT B1 ;  /* 0x0000000000017941 */ /* 0x000fea0003800200 */
.L_x_2432:
        /* <DEDUP_REMOVED lines=8> */
.L_x_2431:
[----:B------:R-:W-:Y:S05]  /*5480*/  BSYNC.RECONVERGENT B2 ;  /* 0x0000000000027941 */ /* 0x000fea0003800200 */
.L_x_2430:
        /* <DEDUP_REMOVED lines=13> */
[--C-:B0-2---:R-:W-:Y:S02]  /*5560*/  HADD2.F32 R7, -RZ, R134.reuse.H0_H0 ;  /* 0x20000086ff077230 */ /* 0x105fe40000004100 */
        /* <DEDUP_REMOVED lines=67> */
.L_x_2455:
[----:B------:R-:W-:Y:S01]  /*59a0*/  ISETP.GT.AND P1, PT, R11, RZ, PT ;  /* 0x000000ff0b00720c */ /* 0x000fe20003f24270 */
[----:B------:R-:W1:Y:S01]  /*59b0*/  @P2 LDC R164, c[0x0][0x40c] ;  /* 0x00010300ffa42b82 */ /* 0x000e620000000800 */
[----:B0-2---:R-:W-:Y:S02]  /*59c0*/  HADD2.F32 R7, -RZ, R132.H0_H0 ;  /* 0x20000084ff077230 */ /* 0x005fe40000004100 */
        /* <DEDUP_REMOVED lines=63> */
.L_x_2454:
[----:B------:R-:W-:-:S04]  /*5dc0*/  UISETP.NE.U32.AND UP0, UPT, UR14, URZ, UPT ;  /* 0x000000ff0e00728c */ /* 0x000fc8000bf05070 */
[----:B------:R-:W-:-:S06]  /*5dd0*/  UISETP.NE.AND.EX UP0, UPT, UR15, URZ, UPT, UP0 ;  /* 0x000000ff0f00728c */ /* 0x000fcc000bf05300 */
[----:B------:R-:W-:-:S13]  /*5de0*/  PLOP3.LUT P0, PT, PT, PT, UP0, 0x80, 0x8 ;  /* 0x000000000008781c */ /* 0x000fda0003f0f008 */
[----:B------:R-:W-:Y:S05]  /*5df0*/  @!P0 BRA `(.L_x_2457) ;  /* 0x0000000400188947 */ /* 0x000fea0003800000 */
[----:B0-2---:R-:W0:Y:S01]  /*5e00*/  @P2 LDC R145, c[0x0][0x40c] ;  /* 0x00010300ff912b82 */ /* 0x005e220000000800 */
        /* <DEDUP_REMOVED lines=69> */
.L_x_2457:
        /* <DEDUP_REMOVED lines=8> */
[----:B------:R-:W-:-:S04]  /*62e0*/  F2FP.F16.F32.PACK_AB R6, RZ, R6 ;  /* 0x00000006ff06723e */ /* 0x000fc800000000ff */
[----:B------:R-:W-:-:S07]  /*62f0*/  PRMT R136, R6, 0x7610, R136 ;  /* 0x0000761006887816 */ /* 0x000fce0000000088 */
.L_x_2459:
[----:B------:R-:W-:Y:S05]  /*6300*/  BSYNC.RECONVERGENT B3 ;  /* 0x0000000000037941 */ /* 0x000fea0003800200 */
.L_x_2458:
        /* <DEDUP_REMOVED lines=10> */
.L_x_2461:
[----:B------:R-:W-:Y:S05]  /*63b0*/  BSYNC.RECONVERGENT B3 ;  /* 0x0000000000037941 */ /* 0x000fea0003800200 */
.L_x_2460:
        /* <DEDUP_REMOVED lines=10> */
.L_x_2463:
[----:B------:R-:W-:Y:S05]  /*6460*/  BSYNC.RECONVERGENT B3 ;  /* 0x0000000000037941 */ /* 0x000fea0003800200 */
.L_x_2462:
        /* <DEDUP_REMOVED lines=10> */
.L_x_2465:
[----:B------:R-:W-:Y:S05]  /*6510*/  BSYNC.RECONVERGENT B3 ;  /* 0x0000000000037941 */ /* 0x000fea0003800200 */
.L_x_2464:
        /* <DEDUP_REMOVED lines=10> */
.L_x_2467:
[----:B------:R-:W-:Y:S05]  /*65c0*/  BSYNC.RECONVERGENT B3 ;  /* 0x0000000000037941 */ /* 0x000fea0003800200 */
.L_x_2466:
        /* <DEDUP_REMOVED lines=10> */
.L_x_2469:
[----:B------:R-:W-:Y:S05]  /*6670*/  BSYNC.RECONVERGENT B3 ;  /* 0x0000000000037941 */ /* 0x000fea0003800200 */
.L_x_2468:
        /* <DEDUP_REMOVED lines=10> */
.L_x_2471:
[----:B------:R-:W-:Y:S05]  /*6720*/  BSYNC.RECONVERGENT B3 ;  /* 0x0000000000037941 */ /* 0x000fea0003800200 */
.L_x_2470:
        /* <DEDUP_REMOVED lines=9> */
.L_x_2456:
[----:B------:R-:W-:Y:S05]  /*67c0*/  BSYNC.RECONVERGENT B1 ;  /* 0x0000000000017941 */ /* 0x000fea0003800200 */
.L_x_2453:
        /* <DEDUP_REMOVED lines=8> */
.L_x_2452:
[----:B------:R-:W-:Y:S05]  /*6850*/  BSYNC.RECONVERGENT B2 ;  /* 0x0000000000027941 */ /* 0x000fea0003800200 */
.L_x_2451:
        /* <DEDUP_REMOVED lines=13> */
[--C-:B0-23--:R-:W-:Y:S02]  /*6930*/  HADD2.F32 R7, -RZ, R34.reuse.H0_H0 ;  /* 0x20000022ff077230 */ /* 0x10dfe40000004100 */
        /* <DEDUP_REMOVED lines=67> */
.L_x_2476:
[----:B------:R-:W-:Y:S01]  /*6d70*/  ISETP.GT.AND P1, PT, R11, RZ, PT ;  /* 0x000000ff0b00720c */ /* 0x000fe20003f24270 */
[----:B------:R-:W1:Y:S01]  /*6d80*/  @P2 LDC R164, c[0x0][0x40c] ;  /* 0x00010300ffa42b82 */ /* 0x000e620000000800 */
[----:B0-23--:R-:W-:Y:S02]  /*6d90*/  HADD2.F32 R7, -RZ, R32.H0_H0 ;  /* 0x20000020ff077230 */ /* 0x00dfe40000004100 */
        /* <DEDUP_REMOVED lines=63> */
.L_x_2475:
[----:B------:R-:W-:-:S04]  /*7190*/  UISETP.NE.U32.AND UP0, UPT, UR14, URZ, UPT ;  /* 0x000000ff0e00728c */ /* 0x000fc8000bf05070 */
[----:B------:R-:W-:-:S06]  /*71a0*/  UISETP.NE.AND.EX UP0, UPT, UR15, URZ, UPT, UP0 ;  /* 0x000000ff0f00728c */ /* 0x000fcc000bf05300 */
[----:B------:R-:W-:-:S13]  /*71b0*/  PLOP3.LUT P0, PT, PT, PT, UP0, 0x80, 0x8 ;  /* 0x000000000008781c */ /* 0x000fda0003f0f008 */
[----:B------:R-:W-:Y:S05]  /*71c0*/  @!P0 BRA `(.L_x_2478) ;  /* 0x0000000400188947 */ /* 0x000fea0003800000 */
[----:B0-23--:R-:W0:Y:S01]  /*71d0*/  @P2 LDC R145, c[0x0][0x40c] ;  /* 0x00010300ff912b82 */ /* 0x00de220000000800 */
        /* <DEDUP_REMOVED lines=69> */
.L_x_2478:
        /* <DEDUP_REMOVED lines=8> */
[----:B------:R-:W-:-:S04]  /*76b0*/  F2FP.F16.F32.PACK_AB R6, RZ, R6 ;  /* 0x00000006ff06723e */ /* 0x000fc800000000ff */
[----:B------:R-:W-:-:S07]  /*76c0*/  PRMT R136, R6, 0x7610, R136 ;  /* 0x0000761006887816 */ /* 0x000fce0000000088 */
.L_x_2480:
[----:B------:R-:W-:Y:S05]  /*76d0*/  BSYNC.RECONVERGENT B3 ;  /* 0x0000000000037941 */ /* 0x000fea0003800200 */
.L_x_2479:
        /* <DEDUP_REMOVED lines=10> */
.L_x_2482:
[----:B------:R-:W-:Y:S05]  /*7780*/  BSYNC.RECONVERGENT B3 ;  /* 0x0000000000037941 */ /* 0x000fea0003800200 */
.L_x_2481:
        /* <DEDUP_REMOVED lines=10> */
.L_x_2484:
[----:B------:R-:W-:Y:S05]  /*7830*/  BSYNC.RECONVERGENT B3 ;  /* 0x0000000000037941 */ /* 0x000fea0003800200 */
.L_x_2483:
        /* <DEDUP_REMOVED lines=10> */
.L_x_2486:
[----:B------:R-:W-:Y:S05]  /*78e0*/  BSYNC.RECONVERGENT B3 ;  /* 0x0000000000037941 */ /* 0x000fea0003800200 */
.L_x_2485:
        /* <DEDUP_REMOVED lines=10> */
.L_x_2488:
[----:B------:R-:W-:Y:S05]  /*7990*/  BSYNC.RECONVERGENT B3 ;  /* 0x0000000000037941 */ /* 0x000fea0003800200 */
.L_x_2487:
        /* <DEDUP_REMOVED lines=10> */
.L_x_2490:
[----:B------:R-:W-:Y:S05]  /*7a40*/  BSYNC.RECONVERGENT B3 ;  /* 0x0000000000037941 */ /* 0x000fea0003800200 */
.L_x_2489:
        /* <DEDUP_REMOVED lines=10> */
.L_x_2492:
[----:B------:R-:W-:Y:S05]  /*7af0*/  BSYNC.RECONVERGENT B3 ;  /* 0x0000000000037941 */ /* 0x000fea0003800200 */
.L_x_2491:
        /* <DEDUP_REMOVED lines=9> */
.L_x_2477:
[----:B------:R-:W-:Y:S05]  /*7b90*/  BSYNC.RECONVERGENT B1 ;  /* 0x0000000000017941 */ /* 0x000fea0003800200 */
.L_x_2474:
        /* <DEDUP_REMOVED lines=8> */
.L_x_2473:
[----:B------:R-:W-:Y:S05]  /*7c20*/  BSYNC.RECONVERGENT B2 ;  /* 0x0000000000027941 */ /* 0x000fea0003800200 */
.L_x_2472:
        /* <DEDUP_REMOVED lines=13> */
[----:B0-234-:R-:W-:Y:S02]  /*7d00*/  HADD2.F32 R7, -RZ, R156.H0_H0 ;  /* 0x2000009cff077230 */ /* 0x01dfe40000004100 */
[--C-:B------:R-:W-:Y:S02]  /*7d10*/  HADD2.F32 R11, -RZ, R158.reuse.H0_H0 ;  /* 0x2000009eff0b7230 */ /* 0x100fe40000004100 */
[----:B------:R-:W-:Y:S02]  /*7d20*/  HADD2.F32 R146, -RZ, R158.H1_H1 ;  /* 0x3000009eff927230 */ /* 0x000fe40000004100 */
[----:B------:R-:W-:Y:S01]  /*7d30*/  HADD2.F32 R145, -RZ, R157.H0_H0 ;  /* 0x2000009dff917230 */ /* 0x000fe20000004100 */
[----:B------:R-:W0:Y:S04]  /*7d40*/  @P2 LDC R231, c[0x0][0x40c] ;  /* 0x00010300ffe72b82 */ /* 0x000e280000000800 */
[-CC-:B------:R-:W-:Y:S01]  /*7d50*/  @P1 FFMA.FTZ R9, R211, R160.reuse, R165.reuse ;  /* 0x000000a0d3091223 */ /* 0x180fe200000100a5 */
[-CC-:B------:R-:W-:Y:S01]  /*7d60*/  @P1 FFMA.FTZ R167, R219, R160.reuse, R165.reuse ;  /* 0x000000a0dba71223 */ /* 0x180fe200000100a5 */
[-CC-:B------:R-:W-:Y:S01]  /*7d70*/  @P1 FFMA.FTZ R147, R215, R160.reuse, R165.reuse ;  /* 0x000000a0d7931223 */ /* 0x180fe200000100a5 */
[-C--:B------:R-:W-:Y:S01]  /*7d80*/  @P1 FFMA.FTZ R6, R214, R160.reuse, R165 ;  /* 0x000000a0d6061223 */ /* 0x080fe200000100a5 */
[----:B------:R-:W2:Y:S01]  /*7d90*/  @P2 LDC R230, c[0x0][0x40c] ;  /* 0x00010300ffe62b82 */ /* 0x000ea20000000800 */
[----:B------:R-:W-:Y:S01]  /*7da0*/  @P1 FADD.FTZ R9, R212, -R9 ;  /* 0x80000009d4091221 */ /* 0x000fe20000010000 */
[-CC-:B------:R-:W-:Y:S01]  /*7db0*/  @P1 FFMA.FTZ R144, R218, R160.reuse, R165.reuse ;  /* 0x000000a0da901223 */ /* 0x180fe200000100a5 */
[-CC-:B------:R-:W-:Y:S01]  /*7dc0*/  @P1 FFMA.FTZ R162, R222, R160.reuse, R165.reuse ;  /* 0x000000a0dea21223 */ /* 0x180fe200000100a5 */
[-CC-:B------:R-:W-:Y:S01]  /*7dd0*/  @P1 FFMA.FTZ R177, R226, R160.reuse, R165.reuse ;  /* 0x000000a0e2b11223 */ /* 0x180fe200000100a5 */
[----:B------:R-:W-:Y:S01]  /*7de0*/  @P1 FFMA.FTZ R164, R225, R160, R165 ;  /* 0x000000a0e1a41223 */ /* 0x000fe200000100a5 */
[----:B------:R-:W-:Y:S01]  /*7df0*/  @P1 FADD.FTZ R160, R220, -R167 ;  /* 0x800000a7dca01221 */ /* 0x000fe20000010000 */
[----:B------:R-:W-:Y:S01]  /*7e00*/  @P1 FFMA.FTZ R7, R10, R9, R7 ;  /* 0x000000090a071223 */ /* 0x000fe20000010007 */
[----:B------:R-:W3:Y:S01]  /*7e10*/  @P2 LDC R166, c[0x0][0x40c] ;  /* 0x00010300ffa62b82 */ /* 0x000ee20000000800 */
[----:B------:R-:W-:-:S02]  /*7e20*/  HADD2.F32 R9, -RZ, R156.H1_H1 ;  /* 0x3000009cff097230 */ /* 0x000fc40000004100 */
[----:B------:R-:W-:Y:S01]  /*7e30*/  @P1 FADD.FTZ R8, R216, -R147 ;  /* 0x80000093d8081221 */ /* 0x000fe20000010000 */
[----:B------:R-:W-:Y:S01]  /*7e40*/  @P1 FADD.FTZ R6, R213, -R6 ;  /* 0x80000006d5061221 */ /* 0x000fe20000010000 */
[----:B------:R-:W-:Y:S01]  /*7e50*/  @P1 FADD.FTZ R147, R221, -R162 ;  /* 0x800000a2dd931221 */ /* 0x000fe20000010000 */
[C---:B------:R-:W-:Y:S01]  /*7e60*/  @P1 FFMA.FTZ R11, R10.reuse, R160, R11 ;  /* 0x000000a00a0b1223 */ /* 0x040fe2000001000b */
[----:B------:R-:W-:Y:S02]  /*7e70*/  HADD2.F32 R165, -RZ, R159.H0_H0 ;  /* 0x2000009fffa57230 */ /* 0x000fe40000004100 */
[C---:B------:R-:W-:Y:S01]  /*7e80*/  @P1 FFMA.FTZ R9, R10.reuse, R6, R9 ;  /* 0x000000060a091223 */ /* 0x040fe20000010009 */
[----:B------:R-:W4:Y:S01]  /*7e90*/  @P2 LDC R232, c[0x0][0x40c] ;  /* 0x00010300ffe82b82 */ /* 0x000f220000000800 */
[----:B------:R-:W-:Y:S01]  /*7ea0*/  @P1 FFMA.FTZ R146, R10, R147, R146 ;  /* 0x000000930a921223 */ /* 0x000fe20000010092 */
[----:B------:R-:W-:Y:S02]  /*7eb0*/  HADD2.F32 R147, -RZ, R157.H1_H1 ;  /* 0x3000009dff937230 */ /* 0x000fe40000004100 */
[----:B-1----:R-:W-:Y:S01]  /*7ec0*/  @P2 FMUL.FTZ R6, R11, R234 ;  /* 0x000000ea0b062220 */ /* 0x002fe20000410000 */
[----:B------:R-:W-:-:S02]  /*7ed0*/  HADD2.F32 R167, -RZ, R159.H1_H1 ;  /* 0x3000009fffa77230 */ /* 0x000fc40000004100 */
[----:B------:R-:W-:Y:S01]  /*7ee0*/  @P1 FADD.FTZ R144, R217, -R144 ;  /* 0x80000090d9901221 */ /* 0x000fe20000010000 */
[----:B------:R-:W-:Y:S01]  /*7ef0*/  @P1 FADD.FTZ R160, R224, -R177 ;  /* 0x800000b1e0a01221 */ /* 0x000fe20000010000 */
[----:B------:R-:W-:Y:S01]  /*7f00*/  @P1 FADD.FTZ R164, R223, -R164 ;  /* 0x800000a4dfa41221 */ /* 0x000fe20000010000 */
[----:B------:R-:W1:Y:S01]  /*7f10*/  @P2 LDC R228, c[0x0][0x40c] ;  /* 0x00010300ffe42b82 */ /* 0x000e620000000800 */
[----:B------:R-:W-:Y:S01]  /*7f20*/  @P1 FFMA.FTZ R145, R10, R8, R145 ;  /* 0x000000080a911223 */ /* 0x000fe20000010091 */
[----:B0-----:R-:W-:Y:S01]  /*7f30*/  @P2 FMUL.FTZ R8, R146, R231 ;  /* 0x000000e792082220 */ /* 0x001fe20000410000 */
[C---:B------:R-:W-:Y:S01]  /*7f40*/  @P1 FFMA.FTZ R147, R10.reuse, R144, R147 ;  /* 0x000000900a931223 */ /* 0x040fe20000010093 */
[C---:B------:R-:W-:Y:S01]  /*7f50*/  @P1 FFMA.FTZ R165, R10.reuse, R164, R165 ;  /* 0x000000a40aa51223 */ /* 0x040fe200000100a5 */
[----:B------:R-:W-:Y:S01]  /*7f60*/  @P1 FFMA.FTZ R167, R10, R160, R167 ;  /* 0x000000a00aa71223 */ /* 0x000fe200000100a7 */
[----:B------:R-:W-:Y:S01]  /*7f70*/  @P2 F2FP.F16.F32.PACK_AB R162, RZ, R6 ;  /* 0x00000006ffa2223e */ /* 0x000fe200000000ff */
[----:B--2---:R-:W-:Y:S01]  /*7f80*/  @P2 FMUL.FTZ R10, R145, R230 ;  /* 0x000000e6910a2220 */ /* 0x004fe20000410000 */
[----:B------:R-:W0:Y:S01]  /*7f90*/  @P2 LDC R236, c[0x0][0x40c] ;  /* 0x00010300ffec2b82 */ /* 0x000e220000000800 */
[----:B---3--:R-:W-:Y:S01]  /*7fa0*/  @P2 FMUL.FTZ R6, R7, R166 ;  /* 0x000000a607062220 */ /* 0x008fe20000410000 */
[----:B------:R-:W-:-:S02]  /*7fb0*/  @P2 F2FP.F16.F32.PACK_AB R164, RZ, R8 ;  /* 0x00000008ffa4223e */ /* 0x000fc400000000ff */
[----:B------:R-:W-:Y:S02]  /*7fc0*/  @P2 F2FP.F16.F32.PACK_AB R10, RZ, R10 ;  /* 0x0000000aff0a223e */ /* 0x000fe400000000ff */
[----:B------:R-:W-:Y:S01]  /*7fd0*/  @P2 F2FP.F16.F32.PACK_AB R6, RZ, R6 ;  /* 0x00000006ff06223e */ /* 0x000fe200000000ff */
[----:B----4-:R-:W-:Y:S01]  /*7fe0*/  @P2 FMUL.FTZ R144, R147, R232 ;  /* 0x000000e893902220 */ /* 0x010fe20000410000 */
[----:B------:R-:W-:Y:S02]  /*7ff0*/  @P2 PRMT R138, R162, 0x7610, R138 ;  /* 0x00007610a28a2816 */ /* 0x000fe4000000008a */
[----:B------:R-:W-:Y:S02]  /*8000*/  @P2 PRMT R137, R10, 0x7610, R137 ;  /* 0x000076100a892816 */ /* 0x000fe40000000089 */
[----:B------:R-:W-:Y:S02]  /*8010*/  @P2 F2FP.F16.F32.PACK_AB R160, RZ, R144 ;  /* 0x00000090ffa0223e */ /* 0x000fe400000000ff */
[----:B------:R-:W-:Y:S01]  /*8020*/  @P2 PRMT R136, R6, 0x7610, R136 ;  /* 0x0000761006882816 */ /* 0x000fe20000000088 */
[----:B-1----:R-:W-:Y:S01]  /*8030*/  @P2 FMUL.FTZ R8, R9, R228 ;  /* 0x000000e409082220 */ /* 0x002fe20000410000 */
[----:B------:R-:W-:-:S02]  /*8040*/  F2FP.F16.F32.PACK_AB R145, R147, R145 ;  /* 0x000000919391723e */ /* 0x000fc400000000ff */
[----:B------:R-:W-:Y:S02]  /*8050*/  F2FP.F16.F32.PACK_AB R146, R146, R11 ;  /* 0x0000000b9292723e */ /* 0x000fe400000000ff */
[----:B------:R-:W-:Y:S02]  /*8060*/  @P2 F2FP.F16.F32.PACK_AB R8, RZ, R8 ;  /* 0x00000008ff08223e */ /* 0x000fe400000000ff */
[----:B------:R-:W-:Y:S01]  /*8070*/  F2FP.F16.F32.PACK_AB R144, R9, R7 ;  /* 0x000000070990723e */ /* 0x000fe200000000ff */
[----:B0-----:R-:W-:Y:S01]  /*8080*/  @P2 FMUL.FTZ R166, R165, R236 ;  /* 0x000000eca5a62220 */ /* 0x001fe20000410000 */
[----:B------:R-:W-:Y:S02]  /*8090*/  @P2 PRMT R138, R138, 0x5410, R164 ;  /* 0x000054108a8a2816 */ /* 0x000fe400000000a4 */
[----:B------:R-:W-:Y:S02]  /*80a0*/  @P2 PRMT R137, R137, 0x5410, R160 ;  /* 0x0000541089892816 */ /* 0x000fe400000000a0 */
[----:B------:R-:W-:-:S02]  /*80b0*/  @P2 F2FP.F16.F32.PACK_AB R166, RZ, R166 ;  /* 0x000000a6ffa6223e */ /* 0x000fc400000000ff */
        /* <DEDUP_REMOVED lines=8> */
.L_x_2497:
[----:B------:R-:W-:Y:S01]  /*8140*/  ISETP.GT.AND P1, PT, R11, RZ, PT ;  /* 0x000000ff0b00720c */ /* 0x000fe20003f24270 */
[----:B0-234-:R-:W0:Y:S01]  /*8150*/  @P2 LDC R8, c[0x0][0x40c] ;  /* 0x00010300ff082b82 */ /* 0x01de220000000800 */
[----:B------:R-:W-:Y:S02]  /*8160*/  HADD2.F32 R7, -RZ, R156.H0_H0 ;  /* 0x2000009cff077230 */ /* 0x000fe40000004100 */
[--C-:B------:R-:W-:Y:S02]  /*8170*/  HADD2.F32 R11, -RZ, R157.reuse.H0_H0 ;  /* 0x2000009dff0b7230 */ /* 0x100fe40000004100 */
[----:B------:R-:W-:Y:S02]  /*8180*/  HADD2.F32 R167, -RZ, R157.H1_H1 ;  /* 0x3000009dffa77230 */ /* 0x000fe40000004100 */
[----:B------:R-:W-:Y:S01]  /*8190*/  HADD2.F32 R231, -RZ, R158.H1_H1 ;  /* 0x3000009effe77230 */ /* 0x000fe20000004100 */
[----:B------:R-:W1:Y:S01]  /*81a0*/  @P2 LDC R164, c[0x0][0x40c] ;  /* 0x00010300ffa42b82 */ /* 0x000e620000000800 */
        /* <DEDUP_REMOVED lines=12> */
[----:B------:R-:W-:Y:S01]  /*8270*/  @P1 FADD.FTZ R235, R220, -R235 ;  /* 0x800000ebdceb1221 */ /* 0x000fe20000010000 */
[----:B0-----:R-:W-:Y:S01]  /*8280*/  @P2 FMUL.FTZ R7, R7, R8 ;  /* 0x0000000807072220 */ /* 0x001fe20000410000 */
[----:B------:R-:W-:Y:S01]  /*8290*/  @P1 FFMA.FTZ R8, R218, R160, R165 ;  /* 0x000000a0da081223 */ /* 0x000fe200000100a5 */
[----:B------:R-:W-:Y:S01]  /*82a0*/  @P1 FFMA.FTZ R11, R10, R177, R11 ;  /* 0x000000b10a0b1223 */ /* 0x000fe2000001000b */
[----:B------:R-:W0:Y:S01]  /*82b0*/  @P2 LDC R6, c[0x0][0x40c] ;  /* 0x00010300ff062b82 */ /* 0x000e220000000800 */
[----:B------:R-:W-:-:S02]  /*82c0*/  HADD2.F32 R177, -RZ, R158.H0_H0 ;  /* 0x2000009effb17230 */ /* 0x000fc40000004100 */
[----:B------:R-:W-:Y:S01]  /*82d0*/  @P1 FADD.FTZ R8, R217, -R8 ;  /* 0x80000008d9081221 */ /* 0x000fe20000010000 */
[----:B------:R-:W-:Y:S01]  /*82e0*/  @P2 F2FP.F16.F32.PACK_AB R7, RZ, R7 ;  /* 0x00000007ff07223e */ /* 0x000fe200000000ff */
[----:B-1----:R-:W-:Y:S02]  /*82f0*/  @P2 FMUL.FTZ R9, R9, R164 ;  /* 0x000000a409092220 */ /* 0x002fe40000410000 */
[----:B------:R-:W-:Y:S01]  /*8300*/  @P1 FFMA.FTZ R167, R10, R8, R167 ;  /* 0x000000080aa71223 */ /* 0x000fe200000100a7 */
[-CC-:B------:R-:W-:Y:S01]  /*8310*/  @P1 FFMA.FTZ R8, R222, R160.reuse, R165.reuse ;  /* 0x000000a0de081223 */ /* 0x180fe200000100a5 */
[----:B------:R-:W1:Y:S01]  /*8320*/  @P2 LDC R162, c[0x0][0x40c] ;  /* 0x00010300ffa22b82 */ /* 0x000e620000000800 */
[----:B------:R-:W-:Y:S01]  /*8330*/  @P1 FFMA.FTZ R164, R225, R160, R165 ;  /* 0x000000a0e1a41223 */ /* 0x000fe200000100a5 */
[C---:B------:R-:W-:Y:S01]  /*8340*/  @P1 FFMA.FTZ R177, R10.reuse, R235, R177 ;  /* 0x000000eb0ab11223 */ /* 0x040fe200000100b1 */
[----:B------:R-:W-:Y:S01]  /*8350*/  @P1 FADD.FTZ R8, R221, -R8 ;  /* 0x80000008dd081221 */ /* 0x000fe20000010000 */
[----:B------:R-:W-:Y:S01]  /*8360*/  @P2 F2FP.F16.F32.PACK_AB R9, RZ, R9 ;  /* 0x00000009ff09223e */ /* 0x000fe200000000ff */
[----:B------:R-:W-:Y:S01]  /*8370*/  @P1 FADD.FTZ R164, R223, -R164 ;  /* 0x800000a4dfa41221 */ /* 0x000fe20000010000 */
[----:B------:R-:W-:Y:S01]  /*8380*/  @P2 PRMT R136, R7, 0x7610, R136 ;  /* 0x0000761007882816 */ /* 0x000fe20000000088 */
[C---:B------:R-:W-:Y:S01]  /*8390*/  @P1 FFMA.FTZ R231, R10.reuse, R8, R231 ;  /* 0x000000080ae71223 */ /* 0x040fe200000100e7 */
[----:B------:R-:W3:Y:S01]  /*83a0*/  @P2 LDC R228, c[0x0][0x40c] ;  /* 0x00010300ffe42b82 */ /* 0x000ee20000000800 */
[----:B------:R-:W-:Y:S01]  /*83b0*/  @P1 FFMA.FTZ R233, R10, R164, R233 ;  /* 0x000000a40ae91223 */ /* 0x000fe200000100e9 */
[----:B--2---:R-:W-:Y:S01]  /*83c0*/  @P2 FMUL.FTZ R177, R177, R166 ;  /* 0x000000a6b1b12220 */ /* 0x004fe20000410000 */
[----:B------:R-:W-:-:S04]  /*83d0*/  @P2 PRMT R136, R136, 0x5410, R9 ;  /* 0x0000541088882816 */ /* 0x000fc80000000009 */
[----:B------:R-:W-:Y:S01]  /*83e0*/  @P2 F2FP.F16.F32.PACK_AB R177, RZ, R177 ;  /* 0x000000b1ffb1223e */ /* 0x000fe200000000ff */
[----:B------:R-:W2:Y:S01]  /*83f0*/  @P2 LDC R230, c[0x0][0x40c] ;  /* 0x00010300ffe62b82 */ /* 0x000ea20000000800 */
[----:B0-----:R-:W-:Y:S02]  /*8400*/  @P2 FMUL.FTZ R11, R11, R6 ;  /* 0x000000060b0b2220 */ /* 0x001fe40000410000 */
[----:B------:R-:W-:-:S03]  /*8410*/  @P2 PRMT R138, R177, 0x7610, R138 ;  /* 0x00007610b18a2816 */ /* 0x000fc6000000008a */
        /* <DEDUP_REMOVED lines=20> */
.L_x_2496:
[----:B------:R-:W-:-:S04]  /*8560*/  UISETP.NE.U32.AND UP0, UPT, UR14, URZ, UPT ;  /* 0x000000ff0e00728c */ /* 0x000fc8000bf05070 */
[----:B------:R-:W-:-:S06]  /*8570*/  UISETP.NE.AND.EX UP0, UPT, UR15, URZ, UPT, UP0 ;  /* 0x000000ff0f00728c */ /* 0x000fcc000bf05300 */
[----:B------:R-:W-:-:S13]  /*8580*/  PLOP3.LUT P0, PT, PT, PT, UP0, 0x80, 0x8 ;  /* 0x000000000008781c */ /* 0x000fda0003f0f008 */
[----:B------:R-:W-:Y:S05]  /*8590*/  @!P0 BRA `(.L_x_2499) ;  /* 0x0000000400188947 */ /* 0x000fea0003800000 */
[----:B------:R-:W-:Y:S01]  /*85a0*/  ISETP.GT.AND P1, PT, R11, RZ, PT ;  /* 0x000000ff0b00720c */ /* 0x000fe20003f24270 */
[----:B------:R-:W1:Y:S01]  /*85b0*/  @P2 LDC R231, c[0x0][0x40c] ;  /* 0x00010300ffe72b82 */ /* 0x000e620000000800 */
[-CC-:B0-234-:R-:W-:Y:S01]  /*85c0*/  FFMA.FTZ R146, R222, R160.reuse, R165.reuse ;  /* 0x000000a0de927223 */ /* 0x19dfe200000100a5 */
[-CC-:B------:R-:W-:Y:S01]  /*85d0*/  FFMA.FTZ R167, R219, R160.reuse, R165.reuse ;  /* 0x000000a0dba77223 */ /* 0x180fe200000100a5 */
[-CC-:B------:R-:W-:Y:S01]  /*85e0*/  FFMA.FTZ R147, R215, R160.reuse, R165.reuse ;  /* 0x000000a0d7937223 */ /* 0x180fe200000100a5 */
[-CC-:B------:R-:W-:Y:S01]  /*85f0*/  FFMA.FTZ R144, R218, R160.reuse, R165.reuse ;  /* 0x000000a0da907223 */ /* 0x180fe200000100a5 */
[-CC-:B------:R-:W-:Y:S01]  /*8600*/  FFMA.FTZ R145, R211, R160.reuse, R165.reuse ;  /* 0x000000a0d3917223 */ /* 0x180fe200000100a5 */
[-CC-:B------:R-:W-:Y:S01]  /*8610*/  FFMA.FTZ R162, R214, R160.reuse, R165.reuse ;  /* 0x000000a0d6a27223 */ /* 0x180fe200000100a5 */
[-CC-:B------:R-:W-:Y:S01]  /*8620*/  FFMA.FTZ R233, R226, R160.reuse, R165.reuse ;  /* 0x000000a0e2e97223 */ /* 0x180fe200000100a5 */
[----:B------:R-:W0:Y:S01]  /*8630*/  @P2 LDC R11, c[0x0][0x40c] ;  /* 0x00010300ff0b2b82 */ /* 0x000e220000000800 */
[----:B------:R-:W-:Y:S01]  /*8640*/  FFMA.FTZ R160, R225, R160, R165 ;  /* 0x000000a0e1a07223 */ /* 0x000fe200000100a5 */
[----:B------:R-:W-:Y:S01]  /*8650*/  FADD.FTZ R165, R221, -R146 ;  /* 0x80000092dda57221 */ /* 0x000fe20000010000 */
[----:B------:R-:W-:Y:S01]  /*8660*/  FADD.FTZ R177, R217, -R144 ;  /* 0x80000090d9b17221 */ /* 0x000fe20000010000 */
[----:B------:R-:W-:Y:S01]  /*8670*/  FADD.FTZ R167, R220, -R167 ;  /* 0x800000a7dca77221 */ /* 0x000fe20000010000 */
[----:B------:R-:W-:Y:S01]  /*8680*/  FADD.FTZ R147, R216, -R147 ;  /* 0x80000093d8937221 */ /* 0x000fe20000010000 */
[----:B------:R-:W-:Y:S01]  /*8690*/  FMUL.FTZ R144, R10, R165 ;  /* 0x000000a50a907220 */ /* 0x000fe20000410000 */
[----:B------:R-:W-:Y:S01]  /*86a0*/  FADD.FTZ R145, R212, -R145 ;  /* 0x80000091d4917221 */ /* 0x000fe20000010000 */
[----:B------:R-:W2:Y:S01]  /*86b0*/  @P2 LDC R8, c[0x0][0x40c] ;  /* 0x00010300ff082b82 */ /* 0x000ea20000000800 */
[----:B------:R-:W-:Y:S01]  /*86c0*/  FMUL.FTZ R146, R10, R167 ;  /* 0x000000a70a927220 */ /* 0x000fe20000410000 */
[----:B------:R-:W-:Y:S01]  /*86d0*/  FADD.FTZ R165, R213, -R162 ;  /* 0x800000a2d5a57221 */ /* 0x000fe20000010000 */
[----:B------:R-:W-:Y:S01]  /*86e0*/  FADD.FTZ R235, R224, -R233 ;  /* 0x800000e9e0eb7221 */ /* 0x000fe20000010000 */
[----:B------:R-:W-:Y:S01]  /*86f0*/  FSEL R167, R144, RZ, P1 ;  /* 0x000000ff90a77208 */ /* 0x000fe20000800000 */
[C---:B------:R-:W-:Y:S01]  /*8700*/  FMUL.FTZ R147, R10.reuse, R147 ;  /* 0x000000930a937220 */ /* 0x040fe20000410000 */
[----:B------:R-:W-:Y:S01]  /*8710*/  FADD.FTZ R233, R223, -R160 ;  /* 0x800000a0dfe97221 */ /* 0x000fe20000010000 */
[C---:B------:R-:W-:Y:S01]  /*8720*/  FMUL.FTZ R144, R10.reuse, R145 ;  /* 0x000000910a907220 */ /* 0x040fe20000410000 */
[----:B------:R-:W3:Y:S01]  /*8730*/  @P2 LDC R164, c[0x0][0x40c] ;  /* 0x00010300ffa42b82 */ /* 0x000ee20000000800 */
[C---:B------:R-:W-:Y:S01]  /*8740*/  FMUL.FTZ R145, R10.reuse, R165 ;  /* 0x000000a50a917220 */ /* 0x040fe20000410000 */
[C---:B------:R-:W-:Y:S01]  /*8750*/  FMUL.FTZ R160, R10.reuse, R177 ;  /* 0x000000b10aa07220 */ /* 0x040fe20000410000 */
[C---:B------:R-:W-:Y:S01]  /*8760*/  FMUL.FTZ R165, R10.reuse, R235 ;  /* 0x000000eb0aa57220 */ /* 0x040fe20000410000 */
[----:B------:R-:W-:Y:S01]  /*8770*/  FMUL.FTZ R10, R10, R233 ;  /* 0x000000e90a0a7220 */ /* 0x000fe20000410000 */
[----:B------:R-:W-:-:S02]  /*8780*/  FSEL R166, R147, RZ, P1 ;  /* 0x000000ff93a67208 */ /* 0x000fc40000800000 */
[----:B------:R-:W-:Y:S01]  /*8790*/  FSEL R146, R146, RZ, P1 ;  /* 0x000000ff92927208 */ /* 0x000fe20000800000 */
[----:B------:R-:W4:Y:S01]  /*87a0*/  @P2 LDC R9, c[0x0][0x40c] ;  /* 0x00010300ff092b82 */ /* 0x000f220000000800 */
[----:B------:R-:W-:Y:S01]  /*87b0*/  FSEL R147, R144, RZ, P1 ;  /* 0x000000ff90937208 */ /* 0x000fe20000800000 */
[----:B0-----:R-:W-:Y:S01]  /*87c0*/  @P2 FMUL.FTZ R11, R11, R166 ;  /* 0x000000a60b0b2220 */ /* 0x001fe20000410000 */
[----:B------:R-:W-:Y:S01]  /*87d0*/  FSEL R160, R160, RZ, P1 ;  /* 0x000000ffa0a07208 */ /* 0x000fe20000800000 */
[----:B-1----:R-:W-:Y:S01]  /*87e0*/  @P2 FMUL.FTZ R162, R231, R146 ;  /* 0x00000092e7a22220 */ /* 0x002fe20000410000 */
[----:B------:R-:W-:Y:S02]  /*87f0*/  FSEL R144, R145, RZ, P1 ;  /* 0x000000ff91907208 */ /* 0x000fe40000800000 */
[----:B------:R-:W-:Y:S01]  /*8800*/  FSEL R177, R10, RZ, P1 ;  /* 0x000000ff0ab17208 */ /* 0x000fe20000800000 */
[----:B------:R-:W0:Y:S01]  /*8810*/  @P2 LDC R7, c[0x0][0x40c] ;  /* 0x00010300ff072b82 */ /* 0x000e220000000800 */
[----:B--2---:R-:W-:Y:S01]  /*8820*/  @P2 FMUL.FTZ R8, R8, R147 ;  /* 0x0000009308082220 */ /* 0x004fe20000410000 */
[----:B------:R-:W-:-:S02]  /*8830*/  @P2 F2FP.F16.F32.PACK_AB R162, RZ, R162 ;  /* 0x000000a2ffa2223e */ /* 0x000fc400000000ff */
[----:B------:R-:W-:Y:S02]  /*8840*/  @P2 F2FP.F16.F32.PACK_AB R11, RZ, R11 ;  /* 0x0000000bff0b223e */ /* 0x000fe400000000ff */
[----:B------:R-:W-:Y:S02]  /*8850*/  @P2 F2FP.F16.F32.PACK_AB R8, RZ, R8 ;  /* 0x00000008ff08223e */ /* 0x000fe400000000ff */
[----:B------:R-:W1:Y:S01]  /*8860*/  @P2 LDC R6, c[0x0][0x40c] ;  /* 0x00010300ff062b82 */ /* 0x000e620000000800 */
[----:B---3--:R-:W-:Y:S01]  /*8870*/  @P2 FMUL.FTZ R164, R164, R167 ;  /* 0x000000a7a4a42220 */ /* 0x008fe20000410000 */
[----:B------:R-:W-:Y:S02]  /*8880*/  @P2 PRMT R138, R162, 0x7610, R138 ;  /* 0x00007610a28a2816 */ /* 0x000fe4000000008a */
[----:B------:R-:W-:Y:S02]  /*8890*/  FSEL R10, R165, RZ, P1 ;  /* 0x000000ffa50a7208 */ /* 0x000fe40000800000 */
[----:B------:R-:W-:Y:S01]  /*88a0*/  @P2 F2FP.F16.F32.PACK_AB R164, RZ, R164 ;  /* 0x000000a4ffa4223e */ /* 0x000fe200000000ff */
[----:B----4-:R-:W-:Y:S01]  /*88b0*/  @P2 FMUL.FTZ R9, R9, R160 ;  /* 0x000000a009092220 */ /* 0x010fe20000410000 */
[----:B------:R-:W-:-:S02]  /*88c0*/  @P2 PRMT R137, R11, 0x7610, R137 ;  /* 0x000076100b892816 */ /* 0x000fc40000000089 */
[----:B------:R-:W-:Y:S02]  /*88d0*/  @P2 PRMT R136, R8, 0x7610, R136 ;  /* 0x0000761008882816 */ /* 0x000fe40000000088 */
[----:B------:R-:W-:Y:S02]  /*88e0*/  @P2 F2FP.F16.F32.PACK_AB R9, RZ, R9 ;  /* 0x00000009ff09223e */ /* 0x000fe400000000ff */
[----:B------:R-:W-:Y:S01]  /*88f0*/  F2FP.F16.F32.PACK_AB R146, R167, R146 ;  /* 0x00000092a792723e */ /* 0x000fe200000000ff */
[----:B0-----:R-:W-:Y:S01]  /*8900*/  @P2 FMUL.FTZ R7, R7, R144 ;  /* 0x0000009007072220 */ /* 0x001fe20000410000 */
[----:B------:R-:W-:Y:S02]  /*8910*/  F2FP.F16.F32.PACK_AB R144, R144, R147 ;  /* 0x000000939090723e */ /* 0x000fe400000000ff */
[----:B------:R-:W-:Y:S02]  /*8920*/  F2FP.F16.F32.PACK_AB R145, R160, R166 ;  /* 0x000000a6a091723e */ /* 0x000fe400000000ff */
[----:B------:R-:W-:-:S02]  /*8930*/  @P2 F2FP.F16.F32.PACK_AB R7, RZ, R7 ;  /* 0x00000007ff07223e */ /* 0x000fc400000000ff */
[----:B------:R-:W-:Y:S01]  /*8940*/  @P2 PRMT R138, R138, 0x5410, R164 ;  /* 0x000054108a8a2816 */ /* 0x000fe200000000a4 */
[-C--:B-1----:R-:W-:Y:S01]  /*8950*/  @P2 FMUL.FTZ R6, R6, R177.reuse ;  /* 0x000000b106062220 */ /* 0x082fe20000410000 */
[----:B------:R-:W-:Y:S02]  /*8960*/  @P2 PRMT R137, R137, 0x5410, R9 ;  /* 0x0000541089892816 */ /* 0x000fe40000000009 */
        /* <DEDUP_REMOVED lines=9> */
.L_x_2499:
[----:B0-234-:R-:W0:Y:S01]  /*8a00*/  @P2 LDC R9, c[0x0][0x40c] ;  /* 0x00010300ff092b82 */ /* 0x01de220000000800 */
[----:B------:R-:W-:Y:S01]  /*8a10*/  FFMA.FTZ R7, R226, R160, R165 ;  /* 0x000000a0e2077223 */ /* 0x000fe200000100a5 */
[----:B------:R-:W-:Y:S01]  /*8a20*/  ISETP.GT.AND P1, PT, R11, RZ, PT ;  /* 0x000000ff0b00720c */ /* 0x000fe20003f24270 */
[----:B------:R-:W-:Y:S02]  /*8a30*/  BSSY.RECONVERGENT B3, `(.L_x_2500) ;  /* 0x000000e000037945 */ /* 0x000fe40003800200 */
[----:B------:R-:W-:-:S04]  /*8a40*/  FADD.FTZ R7, R224, -R7 ;  /* 0x80000007e0077221 */ /* 0x000fc80000010000 */
[----:B------:R-:W-:-:S05]  /*8a50*/  FMUL.FTZ R6, R10, R7 ;  /* 0x000000070a067220 */ /* 0x000fca0000410000 */
[----:B------:R-:W-:-:S05]  /*8a60*/  FSEL R6, R6, RZ, P1 ;  /* 0x000000ff06067208 */ /* 0x000fca0000800000 */
[----:B0-----:R-:W-:Y:S01]  /*8a70*/  @P2 FMUL.FTZ R6, R6, R9 ;  /* 0x0000000906062220 */ /* 0x001fe20000410000 */
[----:B------:R-:W-:Y:S06]  /*8a80*/  @!P2 BRA `(.L_x_2501) ;  /* 0x000000000020a947 */ /* 0x000fec0003800000 */
        /* <DEDUP_REMOVED lines=8> */
.L_x_2501:
[----:B------:R-:W-:Y:S05]  /*8b10*/  BSYNC.RECONVERGENT B3 ;  /* 0x0000000000037941 */ /* 0x000fea0003800200 */
.L_x_2500:
        /* <DEDUP_REMOVED lines=10> */
.L_x_2503:
[----:B------:R-:W-:Y:S05]  /*8bc0*/  BSYNC.RECONVERGENT B3 ;  /* 0x0000000000037941 */ /* 0x000fea0003800200 */
.L_x_2502:
        /* <DEDUP_REMOVED lines=10> */
.L_x_2505:
[----:B------:R-:W-:Y:S05]  /*8c70*/  BSYNC.RECONVERGENT B3 ;  /* 0x0000000000037941 */ /* 0x000fea0003800200 */
.L_x_2504:
        /* <DEDUP_REMOVED lines=10> */
.L_x_2507:
[----:B------:R-:W-:Y:S05]  /*8d20*/  BSYNC.RECONVERGENT B3 ;  /* 0x0000000000037941 */ /* 0x000fea0003800200 */
.L_x_2506:
        /* <DEDUP_REMOVED lines=10> */
.L_x_2509:
[----:B------:R-:W-:Y:S05]  /*8dd0*/  BSYNC.RECONVERGENT B3 ;  /* 0x0000000000037941 */ /* 0x000fea0003800200 */
.L_x_2508:
        /* <DEDUP_REMOVED lines=10> */
.L_x_2511:
[----:B------:R-:W-:Y:S05]  /*8e80*/  BSYNC.RECONVERGENT B3 ;  /* 0x0000000000037941 */ /* 0x000fea0003800200 */
.L_x_2510:
        /* <DEDUP_REMOVED lines=10> */
.L_x_2513:
[----:B------:R-:W-:Y:S05]  /*8f30*/  BSYNC.RECONVERGENT B3 ;  /* 0x0000000000037941 */ /* 0x000fea0003800200 */
.L_x_2512:
[----:B------:R-:W-:-:S04]  /*8f40*/  @P2 F2FP.F16.F32.PACK_AB R6, RZ, R6 ;  /* 0x00000006ff06223e */ /* 0x000fc800000000ff */
[----:B------:R-:W-:-:S07]  /*8f50*/  @P2 PRMT R139, R139, 0x5410, R6 ;  /* 0x000054108b8b2816 */ /* 0x000fce0000000006 */
.L_x_2498:
[----:B------:R-:W-:Y:S05]  /*8f60*/  BSYNC.RECONVERGENT B1 ;  /* 0x0000000000017941 */ /* 0x000fea0003800200 */
.L_x_2495:
[----:B------:R-:W0:Y:S08]  /*8f70*/  @P0 LDC.64 R8, c[0x0][0x478] ;  /* 0x00011e00ff080b82 */ /* 0x000e300000000a00 */
[----:B------:R-:W1:Y:S01]  /*8f80*/  @P2 LDC.64 R6, c[0x0][0x468] ;  /* 0x00011a00ff062b82 */ /* 0x000e620000000a00 */
[----:B0-----:R-:W-:-:S05]  /*8f90*/  @P0 IMAD.WIDE.U32 R8, R163, 0x10, R8 ;  /* 0x00000010a3080825 */ /* 0x001fca00078e0008 */
[----:B------:R0:W-:Y:S01]  /*8fa0*/  @P0 STG.E.128 desc[UR6][R8.64], R144 ;  /* 0x0000009008000986 */ /* 0x0001e2000c101d06 */
[----:B-1----:R-:W-:-:S05]  /*8fb0*/  @P2 IMAD.WIDE.U32 R6, R161, 0x10, R6 ;  /* 0x00000010a1062825 */ /* 0x002fca00078e0006 */
[----:B------:R0:W-:Y:S02]  /*8fc0*/  @P2 STG.E.128 desc[UR6][R6.64], R136 ;  /* 0x0000008806002986 */ /* 0x0001e4000c101d06 */
.L_x_2494:
[----:B------:R-:W-:Y:S05]  /*8fd0*/  BSYNC.RECONVERGENT B2 ;  /* 0x0000000000027941 */ /* 0x000fea0003800200 */
.L_x_2493:
[----:B0-234-:R-:W0:Y:S02]  /*8fe0*/  LDC.64 R6, c[0x0][0x380] ;  /* 0x0000e000ff067b82 */ /* 0x01de240000000a00 */
[----:B0-----:R-:W-:-:S04]  /*8ff0*/  LEA R0, R6, R0, 0x2 ;  /* 0x0000000006007211 */ /* 0x001fc800078e10ff */
[----:B------:R-:W-:-:S13]  /*9000*/  ISETP.GE.AND P0, PT, R0, R7, PT ;  /* 0x000000070000720c */ /* 0x000fda0003f06270 */
[----:B------:R-:W-:Y:S05]  /*9010*/  @!P0 BRA `(.L_x_2514) ;  /* 0xffffff7400fc8947 */ /* 0x000fea000383ffff */
.L_x_2396:
[----:B------:R-:W-:Y:S05]  /*9020*/  BSYNC B0 ;  /* 0x0000000000007941 */ /* 0x000fea0003800000 */
.L_x_2395:
        /* <DEDUP_REMOVED lines=8> */
[----:B-1---5:R-:W-:-:S03]  /*90b0*/  IMAD R55, R5, UR4, RZ ;  /* 0x0000000405377c24 */ /* 0x022fc6000f8e02ff */
[-C--:B------:R-:W-:Y:S02]  /*90c0*/  LEA R3, R3, R0.reuse, 0x5 ;  /* 0x0000000003037211 */ /* 0x080fe400078e28ff */
[C---:B------:R-:W-:Y:S02]  /*90d0*/  LEA R0, R4.reuse, R0, 0x2 ;  /* 0x0000000004007211 */ /* 0x040fe400078e10ff */
[----:B------:R-:W-:Y:S01]  /*90e0*/  IADD3 R48, P0, PT, R55, R4, RZ ;  /* 0x0000000437307210 */ /* 0x000fe20007f1e0ff */
[----:B------:R-:W-:Y:S01]  /*90f0*/  STS.128 [R3], R88 ;  /* 0x0000005803007388 */ /* 0x000fe20000000c00 */
[----:B------:R-:W-:-:S03]  /*9100*/  LOP3.LUT R4, R4, 0x7f, RZ, 0x3c, !PT ;  /* 0x0000007f04047812 */ /* 0x000fc600078e3cff */
[----:B------:R-:W-:Y:S01]  /*9110*/  STS.128 [R3+0x10], R92 ;  /* 0x0000105c03007388 */ /* 0x000fe20000000c00 */
[----:B------:R-:W-:-:S03]  /*9120*/  IADD3 R46, PT, PT, R4, R5, RZ ;  /* 0x00000005042e7210 */ /* 0x000fc60007ffe0ff */
[----:B------:R-:W-:Y:S01]  /*9130*/  STS.128 [R3+0x400], R96 ;  /* 0x0004006003007388 */ /* 0x000fe20000000c00 */
[C---:B------:R-:W-:Y:S02]  /*9140*/  ISETP.GE.U32.AND P5, PT, R46.reuse, 0x180, PT ;  /* 0x000001802e00780c */ /* 0x040fe40003fa6070 */
[----:B------:R-:W-:Y:S01]  /*9150*/  ISETP.GE.U32.AND P4, PT, R46, 0x280, PT ;  /* 0x000002802e00780c */ /* 0x000fe20003f86070 */
        /* <DEDUP_REMOVED lines=91> */
[----:B------:R0:W-:Y:S01]  /*9710*/  STS.128 [R3+0x410], R68 ;  /* 0x0004104403007388 */ /* 0x0001e20000000c00 */
[----:B------:R-:W-:-:S03]  /*9720*/  FADD.FTZ R49, R14, R49 ;  /* 0x000000310e317221 */ /* 0x000fc60000010000 */
        /* <DEDUP_REMOVED lines=8> */
[----:B------:R0:W-:Y:S01]  /*97b0*/  STS.128 [R3+0x1010], R84 ;  /* 0x0010105403007388 */ /* 0x0001e20000000c00 */
[----:B------:R-:W-:Y:S02]  /*97c0*/  BAR.SYNC.DEFER_BLOCKING 0x0 ;  /* 0x0000000000007b1d */ /* 0x000fe40000010000 */
[C---:B------:R-:W-:Y:S02]  /*97d0*/  IADD3 R50, P0, PT, R48.reuse, UR18, RZ ;  /* 0x0000001230327c10 */ /* 0x040fe4000ff1e0ff */
[----:B------:R-:W-:Y:S02]  /*97e0*/  IADD3 R48, P1, PT, R48, UR16, RZ ;  /* 0x0000001030307c10 */ /* 0x000fe4000ff3e0ff */
[----:B------:R-:W-:-:S02]  /*97f0*/  IADD3.X R71, PT, PT, R69, UR19, RZ, P0, !PT ;  /* 0x0000001345477c10 */ /* 0x000fc400087fe4ff */
[C---:B------:R-:W-:Y:S02]  /*9800*/  ISETP.GE.U32.AND P0, PT, R46.reuse, 0x80, PT ;  /* 0x000000802e00780c */ /* 0x040fe40003f06070 */
[----:B------:R-:W-:Y:S02]  /*9810*/  IADD3.X R69, PT, PT, R69, UR17, RZ, P1, !PT ;  /* 0x0000001145457c10 */ /* 0x000fe40008ffe4ff */
[----:B------:R-:W-:-:S09]  /*9820*/  ISETP.GE.U32.AND P1, PT, R46, 0x100, PT ;  /* 0x000001002e00780c */ /* 0x000fd20003f26070 */
[----:B------:R-:W-:Y:S02]  /*9830*/  @P0 MOV R2, R50 ;  /* 0x0000003200020202 */ /* 0x000fe40000000f00 */
[----:B0-----:R-:W-:Y:S01]  /*9840*/  @P0 MOV R3, R71 ;  /* 0x0000004700030202 */ /* 0x001fe20000000f00 */
[----:B------:R-:W0:Y:S01]  /*9850*/  LDS R40, [R0] ;  /* 0x0000000000287984 */ /* 0x000e220000000800 */
[----:B------:R-:W-:-:S03]  /*9860*/  @P0 IADD3 R50, P2, PT, R50, 0x200, RZ ;  /* 0x0000020032320810 */ /* 0x000fc60007f5e0ff */
[----:B------:R-:W1:Y:S01]  /*9870*/  LDS R51, [R0+0x1400] ;  /* 0x0014000000337984 */ /* 0x000e620000000800 */
[----:B------:R-:W-:-:S03]  /*9880*/  @P0 IADD3.X R71, PT, PT, RZ, R71, RZ, P2, !PT ;  /* 0x00000047ff470210 */ /* 0x000fc600017fe4ff */
        /* <DEDUP_REMOVED lines=14> */
[----:B------:R-:W2:Y:S01]  /*9970*/  LDS R17, [R0+0x1a00] ;  /* 0x001a000000117984 */ /* 0x000ea20000000800 */
[----:B---3--:R-:W-:Y:S01]  /*9980*/  FADD.FTZ R63, R40, R63 ;  /* 0x0000003f283f7221 */ /* 0x008fe20000010000 */
[----:B----4-:R-:W-:Y:S02]  /*9990*/  FADD.FTZ R42, RZ, R42 ;  /* 0x0000002aff2a7221 */ /* 0x010fe40000010000 */
[----:B------:R-:W3:Y:S02]  /*99a0*/  LDS R27, [R0+0x2e00] ;  /* 0x002e0000001b7984 */ /* 0x000ee40000000800 */
[----:B------:R-:W-:Y:S02]  /*99b0*/  FADD.FTZ R42, R42, R53 ;  /* 0x000000352a2a7221 */ /* 0x000fe40000010000 */
[----:B------:R4:W-:Y:S01]  /*99c0*/  @P0 STG.E desc[UR6][R2.64], R63 ;  /* 0x0000003f02000986 */ /* 0x0009e2000c101906 */
[----:B------:R-:W-:-:S03]  /*99d0*/  FADD.FTZ R44, RZ, R44 ;  /* 0x0000002cff2c7221 */ /* 0x000fc60000010000 */
[----:B------:R-:W-:Y:S01]  /*99e0*/  LDS R24, [R0+0x1c00] ;  /* 0x001c000000187984 */ /* 0x000fe20000000800 */
[----:B------:R-:W-:-:S03]  /*99f0*/  FADD.FTZ R42, R42, R59 ;  /* 0x0000003b2a2a7221 */ /* 0x000fc60000010000 */
[----:B------:R-:W3:Y:S01]  /*9a00*/  LDS R29, [R0+0x4200] ;  /* 0x00420000001d7984 */ /* 0x000ee20000000800 */
[----:B------:R-:W-:Y:S01]  /*9a10*/  FADD.FTZ R44, R44, R55 ;  /* 0x000000372c2c7221 */ /* 0x000fe20000010000 */
[----:B----4-:R-:W-:Y:S02]  /*9a20*/  @P0 MOV R2, R48 ;  /* 0x0000003000020202 */ /* 0x010fe40000000f00 */
        /* <DEDUP_REMOVED lines=15> */
[----:B------:R-:W1:Y:S01]  /*9b20*/  LDS R18, [R0+0x1e00] ;  /* 0x001e000000127984 */ /* 0x000e620000000800 */
[----:B------:R-:W-:Y:S01]  /*9b30*/  ISETP.GE.U32.AND P3, PT, R46, 0x300, PT ;  /* 0x000003002e00780c */ /* 0x000fe20003f66070 */
[----:B--2---:R-:W-:Y:S01]  /*9b40*/  FADD.FTZ R6, R6, R17 ;  /* 0x0000001106067221 */ /* 0x004fe20000010000 */
[----:B------:R-:W-:Y:S01]  /*9b50*/  ISETP.GE.U32.AND P2, PT, R46, 0x380, PT ;  /* 0x000003802e00780c */ /* 0x000fe20003f46070 */
[----:B------:R-:W2:Y:S01]  /*9b60*/  LDS R20, [R0+0x3200] ;  /* 0x0032000000147984 */ /* 0x000ea20000000800 */
[----:B----4-:R-:W-:-:S02]  /*9b70*/  @P1 MOV R2, R50 ;  /* 0x0000003200021202 */ /* 0x010fc40000000f00 */
[----:B------:R-:W-:Y:S01]  /*9b80*/  @P1 IADD3 R50, P0, PT, R50, 0x200, RZ ;  /* 0x0000020032321810 */ /* 0x000fe20007f1e0ff */
[----:B------:R-:W-:Y:S01]  /*9b90*/  LDS R22, [R0+0x4600] ;  /* 0x0046000000167984 */ /* 0x000fe20000000800 */
[-C--:B------:R-:W-:Y:S01]  /*9ba0*/  @P1 MOV R3, R71.reuse ;  /* 0x0000004700031202 */ /* 0x080fe20000000f00 */
[----:B---3--:R-:W-:Y:S01]  /*9bb0*/  FADD.FTZ R6, R6, R27 ;  /* 0x0000001b06067221 */ /* 0x008fe20000010000 */
[----:B------:R-:W-:Y:S01]  /*9bc0*/  @P1 IADD3.X R71, PT, PT, RZ, R71, RZ, P0, !PT ;  /* 0x00000047ff471210 */ /* 0x000fe200007fe4ff */
[----:B------:R-:W3:Y:S01]  /*9bd0*/  LDS R16, [R0+0xc00] ;  /* 0x000c000000107984 */ /* 0x000ee20000000800 */
[----:B------:R-:W-:-:S03]  /*9be0*/  ISETP.GE.U32.AND P0, PT, R46, 0x200, PT ;  /* 0x000002002e00780c */ /* 0x000fc60003f06070 */
[----:B------:R4:W-:Y:S01]  /*9bf0*/  @P1 STG.E desc[UR6][R2.64], R65 ;  /* 0x0000004102001986 */ /* 0x0009e2000c101906 */
[----:B------:R-:W-:-:S03]  /*9c00*/  FADD.FTZ R29, R6, R29 ;  /* 0x0000001d061d7221 */ /* 0x000fc60000010000 */
[----:B------:R-:W-:Y:S04]  /*9c10*/  @P1 STG.E desc[UR6][R4.64], R41 ;  /* 0x0000002904001986 */ /* 0x000fe8000c101906 */
[----:B------:R-:W3:Y:S01]  /*9c20*/  LDS R17, [R0+0x2000] ;  /* 0x0020000000117984 */ /* 0x000ee20000000800 */
[----:B----4-:R-:W-:-:S03]  /*9c30*/  @P5 MOV R2, R50 ;  /* 0x0000003200025202 */ /* 0x010fc60000000f00 */
[----:B------:R-:W4:Y:S01]  /*9c40*/  LDS R21, [R0+0x3400] ;  /* 0x0034000000157984 */ /* 0x000f220000000800 */
[-C--:B------:R-:W-:Y:S02]  /*9c50*/  @P5 MOV R3, R71.reuse ;  /* 0x0000004700035202 */ /* 0x080fe40000000f00 */
[----:B------:R-:W-:Y:S01]  /*9c60*/  @P5 IADD3 R50, P1, PT, R50, 0x200, RZ ;  /* 0x0000020032325810 */ /* 0x000fe20007f3e0ff */
[----:B------:R-:W4:Y:S03]  /*9c70*/  LDS R27, [R0+0x4800] ;  /* 0x00480000001b7984 */ /* 0x000f260000000800 */
[----:B------:R-:W-:Y:S01]  /*9c80*/  @P5 IADD3.X R71, PT, PT, RZ, R71, RZ, P1, !PT ;  /* 0x00000047ff475210 */ /* 0x000fe20000ffe4ff */
[----:B------:R2:W-:Y:S01]  /*9c90*/  @P5 STG.E desc[UR6][R2.64], R67 ;  /* 0x0000004302005986 */ /* 0x0005e2000c101906 */
[----:B0-----:R-:W-:Y:S01]  /*9ca0*/  FADD.FTZ R15, RZ, R15 ;  /* 0x0000000fff0f7221 */ /* 0x001fe20000010000 */
[----:B------:R-:W-:-:S02]  /*9cb0*/  ISETP.GE.U32.AND P1, PT, R46, 0x400, PT ;  /* 0x000004002e00780c */ /* 0x000fc40003f26070 */
[----:B------:R-:W0:Y:S01]  /*9cc0*/  LDS R6, [R0+0xe00] ;  /* 0x000e000000067984 */ /* 0x000e220000000800 */
[----:B-1----:R-:W-:-:S03]  /*9cd0*/  FADD.FTZ R15, R15, R18 ;  /* 0x000000120f0f7221 */ /* 0x002fc60000010000 */
[----:B------:R-:W1:Y:S01]  /*9ce0*/  LDS R19, [R0+0x2200] ;  /* 0x0022000000137984 */ /* 0x000e620000000800 */
[----:B--2---:R-:W-:Y:S01]  /*9cf0*/  FADD.FTZ R15, R15, R20 ;  /* 0x000000140f0f7221 */ /* 0x004fe20000010000 */
[----:B------:R-:W-:Y:S02]  /*9d00*/  @P5 MOV R2, R48 ;  /* 0x0000003000025202 */ /* 0x000fe40000000f00 */
[----:B------:R-:W2:Y:S01]  /*9d10*/  LDS R23, [R0+0x3600] ;  /* 0x0036000000177984 */ /* 0x000ea20000000800 */
[-C--:B------:R-:W-:Y:S01]  /*9d20*/  @P5 MOV R3, R69.reuse ;  /* 0x0000004500035202 */ /* 0x080fe20000000f00 */
[----:B---3--:R-:W-:Y:S01]  /*9d30*/  FADD.FTZ R16, RZ, R16 ;  /* 0x00000010ff107221 */ /* 0x008fe20000010000 */
[----:B------:R-:W-:Y:S01]  /*9d40*/  @P5 IADD3 R48, P6, PT, R48, 0x200, RZ ;  /* 0x0000020030305810 */ /* 0x000fe20007fde0ff */
[----:B------:R-:W-:Y:S03]  /*9d50*/  LDS R10, [R0+0x2400] ;  /* 0x00240000000a7984 */ /* 0x000fe60000000800 */
[----:B------:R-:W-:Y:S01]  /*9d60*/  @P5 IADD3.X R69, PT, PT, RZ, R69, RZ, P6, !PT ;  /* 0x00000045ff455210 */ /* 0x000fe200037fe4ff */
[----:B------:R3:W-:Y:S01]  /*9d70*/  @P5 STG.E desc[UR6][R2.64], R7 ;  /* 0x0000000702005986 */ /* 0x0007e2000c101906 */
[----:B------:R-:W-:-:S02]  /*9d80*/  @P0 MOV R4, R48 ;  /* 0x0000003000040202 */ /* 0x000fc40000000f00 */
[----:B------:R-:W-:Y:S01]  /*9d90*/  @P0 MOV R5, R69 ;  /* 0x0000004500050202 */ /* 0x000fe20000000f00 */
[----:B------:R-:W2:Y:S01]  /*9da0*/  LDS R7, [R0+0x800] ;  /* 0x0008000000077984 */ /* 0x000ea20000000800 */
[----:B------:R-:W-:Y:S01]  /*9db0*/  ISETP.GE.U32.AND P5, PT, R46, 0x480, PT ;  /* 0x000004802e00780c */ /* 0x000fe20003fa6070 */
[----:B------:R-:W-:Y:S02]  /*9dc0*/  FADD.FTZ R16, R16, R17 ;  /* 0x0000001110107221 */ /* 0x000fe40000010000 */
[----:B------:R-:W2:Y:S02]  /*9dd0*/  LDS R31, [R0+0x4a00] ;  /* 0x004a0000001f7984 */ /* 0x000ea40000000800 */
[----:B----4-:R-:W-:Y:S01]  /*9de0*/  FADD.FTZ R16, R16, R21 ;  /* 0x0000001510107221 */ /* 0x010fe20000010000 */
[----:B---3--:R-:W-:Y:S01]  /*9df0*/  @P0 MOV R2, R50 ;  /* 0x0000003200020202 */ /* 0x008fe20000000f00 */
[----:B------:R-:W-:Y:S01]  /*9e00*/  LDS R12, [R0+0x3800] ;  /* 0x00380000000c7984 */ /* 0x000fe20000000800 */
[----:B------:R-:W-:Y:S01]  /*9e10*/  @P0 IADD3 R50, P6, PT, R50, 0x200, RZ ;  /* 0x0000020032320810 */ /* 0x000fe20007fde0ff */
[----:B------:R-:W-:Y:S01]  /*9e20*/  FADD.FTZ R27, R16, R27 ;  /* 0x0000001b101b7221 */ /* 0x000fe20000010000 */
[-C--:B------:R-:W-:Y:S01]  /*9e30*/  @P0 MOV R3, R71.reuse ;  /* 0x0000004700030202 */ /* 0x080fe20000000f00 */
[----:B------:R-:W3:Y:S01]  /*9e40*/  LDS R8, [R0+0x1200] ;  /* 0x0012000000087984 */ /* 0x000ee20000000800 */
[----:B------:R-:W-:-:S02]  /*9e50*/  @P0 IADD3.X R71, PT, PT, RZ, R71, RZ, P6, !PT ;  /* 0x00000047ff470210 */ /* 0x000fc400037fe4ff */
[----:B------:R-:W-:Y:S01]  /*9e60*/  @P0 IADD3 R48, P6, PT, R48, 0x200, RZ ;  /* 0x0000020030300810 */ /* 0x000fe20007fde0ff */
[----:B------:R4:W-:Y:S01]  /*9e70*/  @P0 STG.E desc[UR6][R2.64], R29 ;  /* 0x0000001d02000986 */ /* 0x0009e2000c101906 */
[----:B0-----:R-:W-:Y:S02]  /*9e80*/  FADD.FTZ R6, RZ, R6 ;  /* 0x00000006ff067221 */ /* 0x001fe40000010000 */
[----:B------:R-:W-:Y:S01]  /*9e90*/  @P0 IADD3.X R69, PT, PT, RZ, R69, RZ, P6, !PT ;  /* 0x00000045ff450210 */ /* 0x000fe200037fe4ff */
[----:B------:R0:W-:Y:S01]  /*9ea0*/  @P0 STG.E desc[UR6][R4.64], R43 ;  /* 0x0000002b04000986 */ /* 0x0001e2000c101906 */
[----:B------:R-:W-:Y:S01]  /*9eb0*/  ISETP.GE.U32.AND P6, PT, R46, 0x500, PT ;  /* 0x000005002e00780c */ /* 0x000fe20003fc6070 */
[----:B-1----:R-:W-:Y:S02]  /*9ec0*/  FADD.FTZ R6, R6, R19 ;  /* 0x0000001306067221 */ /* 0x002fe40000010000 */
[----:B------:R-:W-:Y:S02]  /*9ed0*/  LDS R14, [R0+0x4c00] ;  /* 0x004c0000000e7984 */ /* 0x000fe40000000800 */
[----:B--2---:R-:W-:Y:S01]  /*9ee0*/  FADD.FTZ R6, R6, R23 ;  /* 0x0000001706067221 */ /* 0x004fe20000010000 */
[----:B----4-:R-:W-:Y:S01]  /*9ef0*/  @P4 MOV R2, R50 ;  /* 0x0000003200024202 */ /* 0x010fe20000000f00 */
[----:B------:R-:W-:Y:S01]  /*9f00*/  LDS R17, [R0+0x4e00] ;  /* 0x004e000000117984 */ /* 0x000fe20000000800 */
[----:B------:R-:W-:-:S02]  /*9f10*/  @P4 MOV R3, R71 ;  /* 0x0000004700034202 */ /* 0x000fc40000000f00 */
[----:B------:R-:W-:Y:S01]  /*9f20*/  @P4 IADD3 R50, P0, PT, R50, 0x200, RZ ;  /* 0x0000020032324810 */ /* 0x000fe20007f1e0ff */
[----:B0-----:R-:W-:Y:S02]  /*9f30*/  FADD.FTZ R5, R15, R22 ;  /* 0x000000160f057221 */ /* 0x001fe40000010000 */
[----:B------:R-:W0:Y:S01]  /*9f40*/  LDS R15, [R0+0x2600] ;  /* 0x00260000000f7984 */ /* 0x000e220000000800 */
[----:B------:R-:W-:Y:S01]  /*9f50*/  @P4 IADD3.X R71, PT, PT, RZ, R71, RZ, P0, !PT ;  /* 0x00000047ff474210 */ /* 0x000fe200007fe4ff */
[----:B------:R-:W-:-:S04]  /*9f60*/  FADD.FTZ R7, RZ, R7 ;  /* 0x00000007ff077221 */ /* 0x000fc80000010000 */
[----:B------:R-:W-:Y:S01]  /*9f70*/  FADD.FTZ R7, R7, R24 ;  /* 0x0000001807077221 */ /* 0x000fe20000010000 */
[----:B------:R-:W-:-:S03]  /*9f80*/  FADD.FTZ R31, R6, R31 ;  /* 0x0000001f061f7221 */ /* 0x000fc60000010000 */
[----:B------:R-:W-:-:S04]  /*9f90*/  FADD.FTZ R7, R7, R32 ;  /* 0x0000002007077221 */ /* 0x000fc80000010000 */
[----:B------:R-:W-:Y:S01]  /*9fa0*/  FADD.FTZ R25, R7, R40 ;  /* 0x0000002807197221 */ /* 0x000fe20000010000 */
[----:B---3--:R-:W-:Y:S01]  /*9fb0*/  FADD.FTZ R8, RZ, R8 ;  /* 0x00000008ff087221 */ /* 0x008fe20000010000 */
[----:B------:R-:W1:Y:S04]  /*9fc0*/  LDS R7, [R0+0x1000] ;  /* 0x0010000000077984 */ /* 0x000e680000000800 */
[----:B------:R2:W-:Y:S02]  /*9fd0*/  @P4 STG.E desc[UR6][R2.64], R25 ;  /* 0x0000001902004986 */ /* 0x0005e4000c101906 */
[----:B--2---:R-:W-:Y:S02]  /*9fe0*/  @P4 MOV R2, R48 ;  /* 0x0000003000024202 */ /* 0x004fe40000000f00 */
[----:B------:R-:W-:-:S02]  /*9ff0*/  @P4 MOV R3, R69 ;  /* 0x0000004500034202 */ /* 0x000fc40000000f00 */
[----:B------:R-:W-:Y:S01]  /*a000*/  @P4 IADD3 R48, P0, PT, R48, 0x200, RZ ;  /* 0x0000020030304810 */ /* 0x000fe20007f1e0ff */
[----:B0-----:R-:W-:Y:S02]  /*a010*/  FADD.FTZ R8, R8, R15 ;  /* 0x0000000f08087221 */ /* 0x001fe40000010000 */
[----:B------:R0:W-:Y:S01]  /*a020*/  @P4 STG.E desc[UR6][R2.64], R9 ;  /* 0x0000000902004986 */ /* 0x0001e2000c101906 */
[----:B------:R-:W-:-:S03]  /*a030*/  @P4 IADD3.X R69, PT, PT, RZ, R69, RZ, P0, !PT ;  /* 0x00000045ff454210 */ /* 0x000fc600007fe4ff */
[----:B------:R-:W2:Y:S01]  /*a040*/  LDS R9, [R0+0x3a00] ;  /* 0x003a000000097984 */ /* 0x000ea20000000800 */
[----:B0-----:R-:W-:Y:S02]  /*a050*/  @P3 MOV R2, R50 ;  /* 0x0000003200023202 */ /* 0x001fe40000000f00 */
[-C--:B------:R-:W-:Y:S02]  /*a060*/  @P3 MOV R3, R71.reuse ;  /* 0x0000004700033202 */ /* 0x080fe40000000f00 */
[----:B------:R-:W-:Y:S01]  /*a070*/  @P3 IADD3 R50, P0, PT, R50, 0x200, RZ ;  /* 0x0000020032323810 */ /* 0x000fe20007f1e0ff */
[----:B-1----:R-:W-:Y:S02]  /*a080*/  FADD.FTZ R7, RZ, R7 ;  /* 0x00000007ff077221 */ /* 0x002fe40000010000 */
        /* <DEDUP_REMOVED lines=26> */
[----:B0-----:R-:W-:Y:S01]  /*a230*/  FADD.FTZ R11, R7, R14 ;  /* 0x0000000e070b7221 */ /* 0x001fe20000010000 */
[----:B------:R-:W-:-:S02]  /*a240*/  @P1 MOV R2, R50 ;  /* 0x0000003200021202 */ /* 0x000fc40000000f00 */
        /* <DEDUP_REMOVED lines=22> */
.L_x_2408:
[----:B------:R-:W-:Y:S01]  /*a3b0*/  HFMA2 R177, -RZ, RZ, 0, 5.9604644775390625e-08 ;  /* 0x00000001ffb17431 */ /* 0x000fe200000001ff */
[----:B------:R-:W-:Y:S01]  /*a3c0*/  BSSY B1, `(.L_x_2515) ;  /* 0x0000006000017945 */ /* 0x000fe20003800000 */
[----:B------:R-:W-:Y:S02]  /*a3d0*/  MOV R230, 0x1f ;  /* 0x0000001f00e67802 */ /* 0x000fe40000000f00 */
[----:B0-----:R-:W-:-:S07]  /*a3e0*/  MOV R166, 0xffffffff ;  /* 0xffffffff00a67802 */ /* 0x001fce0000000f00 */
[----:B------:R-:W-:Y:S05]  /*a3f0*/  WARPSYNC.COLLECTIVE R166, `(.L_x_2516) ;  /* 0x00000000a6087348 */ /* 0x000fea0003c00000 */
[----:B------:R0:W1:Y:S02]  /*a400*/  SHFL.BFLY P0, R167, R231, R177, R230 ;  /* 0x0c0000b1e7a77389 */ /* 0x00006400000000e6 */
[----:B01----:R-:W-:Y:S05]  /*a410*/  ENDCOLLECTIVE ;  /* 0x000000000000791b */ /* 0x003fea0003800000 */
.L_x_2516:
[----:B------:R-:W-:Y:S05]  /*a420*/  BSYNC B1 ;  /* 0x0000000000017941 */ /* 0x000fea0003800000 */
.L_x_2515:
        /* <DEDUP_REMOVED lines=9> */
.L_x_2517:
[----:B------:R-:W-:Y:S01]  /*a4c0*/  HFMA2 R177, -RZ, RZ, 0, 1.1920928955078125e-07 ;  /* 0x00000002ffb17431 */ /* 0x000fe200000001ff */
[----:B------:R-:W-:Y:S02]  /*a4d0*/  MOV R231, R6 ;  /* 0x0000000600e77202 */ /* 0x000fe40000000f00 */
[----:B------:R-:W-:-:S07]  /*a4e0*/  MOV R7, R167 ;  /* 0x000000a700077202 */ /* 0x000fce0000000f00 */
[----:B------:R-:W-:Y:S05]  /*a4f0*/  WARPSYNC.COLLECTIVE R166, `(.L_x_2518) ;  /* 0x00000000a6087348 */ /* 0x000fea0003c00000 */
[----:B------:R0:W1:Y:S02]  /*a500*/  SHFL.BFLY P0, R167, R231, R177, R230 ;  /* 0x0c0000b1e7a77389 */ /* 0x00006400000000e6 */
[----:B01----:R-:W-:Y:S05]  /*a510*/  ENDCOLLECTIVE ;  /* 0x000000000000791b */ /* 0x003fea0003800000 */
.L_x_2518:
[----:B------:R-:W-:-:S05]  /*a520*/  FADD.FTZ R7, R7, R228 ;  /* 0x000000e407077221 */ /* 0x000fca0000010000 */
[----:B------:R-:W-:Y:S02]  /*a530*/  MOV R231, R7 ;  /* 0x0000000700e77202 */ /* 0x000fe40000000f00 */
[----:B------:R-:W-:-:S07]  /*a540*/  MOV R161, R167 ;  /* 0x000000a700a17202 */ /* 0x000fce0000000f00 */
[----:B------:R-:W-:Y:S05]  /*a550*/  WARPSYNC.COLLECTIVE R166, `(.L_x_2519) ;  /* 0x00000000a6087348 */ /* 0x000fea0003c00000 */
[----:B------:R0:W1:Y:S02]  /*a560*/  SHFL.BFLY P0, R167, R231, R177, R230 ;  /* 0x0c0000b1e7a77389 */ /* 0x00006400000000e6 */
[----:B01----:R-:W-:Y:S05]  /*a570*/  ENDCOLLECTIVE ;  /* 0x000000000000791b */ /* 0x003fea0003800000 */
.L_x_2519:
[----:B------:R-:W-:Y:S01]  /*a580*/  FADD.FTZ R161, R6, R161 ;  /* 0x000000a106a17221 */ /* 0x000fe20000010000 */
[----:B------:R-:W-:-:S04]  /*a590*/  HFMA2 R177, -RZ, RZ, 0, 2.384185791015625e-07 ;  /* 0x00000004ffb17431 */ /* 0x000fc800000001ff */
[----:B------:R-:W-:Y:S02]  /*a5a0*/  MOV R231, R161 ;  /* 0x000000a100e77202 */ /* 0x000fe40000000f00 */
[----:B------:R-:W-:-:S07]  /*a5b0*/  MOV R160, R167 ;  /* 0x000000a700a07202 */ /* 0x000fce0000000f00 */
[----:B------:R-:W-:Y:S05]  /*a5c0*/  WARPSYNC.COLLECTIVE R166, `(.L_x_2520) ;  /* 0x00000000a6087348 */ /* 0x000fea0003c00000 */
[----:B------:R0:W1:Y:S02]  /*a5d0*/  SHFL.BFLY P0, R167, R231, R177, R230 ;  /* 0x0c0000b1e7a77389 */ /* 0x00006400000000e6 */
[----:B01----:R-:W-:Y:S05]  /*a5e0*/  ENDCOLLECTIVE ;  /* 0x000000000000791b */ /* 0x003fea0003800000 */
.L_x_2520:
[----:B------:R-:W-:-:S05]  /*a5f0*/  FADD.FTZ R160, R7, R160 ;  /* 0x000000a007a07221 */ /* 0x000fca0000010000 */
[----:B------:R-:W-:Y:S02]  /*a600*/  MOV R231, R160 ;  /* 0x000000a000e77202 */ /* 0x000fe40000000f00 */
[----:B------:R-:W-:-:S07]  /*a610*/  MOV R162, R167 ;  /* 0x000000a700a27202 */ /* 0x000fce0000000f00 */
[----:B------:R-:W-:Y:S05]  /*a620*/  WARPSYNC.COLLECTIVE R166, `(.L_x_2521) ;  /* 0x00000000a6087348 */ /* 0x000fea0003c00000 */
[----:B------:R0:W1:Y:S02]  /*a630*/  SHFL.BFLY P0, R167, R231, R177, R230 ;  /* 0x0c0000b1e7a77389 */ /* 0x00006400000000e6 */
[----:B01----:R-:W-:Y:S05]  /*a640*/  ENDCOLLECTIVE ;  /* 0x000000000000791b */ /* 0x003fea0003800000 */
.L_x_2521:
[----:B------:R-:W-:Y:S01]  /*a650*/  FADD.FTZ R162, R161, R162 ;  /* 0x000000a2a1a27221 */ /* 0x000fe20000010000 */
[----:B------:R-:W-:-:S04]  /*a660*/  HFMA2 R177, -RZ, RZ, 0, 4.76837158203125e-07 ;  /* 0x00000008ffb17431 */ /* 0x000fc800000001ff */
[----:B------:R-:W-:Y:S02]  /*a670*/  MOV R231, R162 ;  /* 0x000000a200e77202 */ /* 0x000fe40000000f00 */
[----:B------:R-:W-:-:S07]  /*a680*/  MOV R163, R167 ;  /* 0x000000a700a37202 */ /* 0x000fce0000000f00 */
[----:B------:R-:W-:Y:S05]  /*a690*/  WARPSYNC.COLLECTIVE R166, `(.L_x_2522) ;  /* 0x00000000a6087348 */ /* 0x000fea0003c00000 */
[----:B------:R0:W1:Y:S02]  /*a6a0*/  SHFL.BFLY P0, R167, R231, R177, R230 ;  /* 0x0c0000b1e7a77389 */ /* 0x00006400000000e6 */
[----:B01----:R-:W-:Y:S05]  /*a6b0*/  ENDCOLLECTIVE ;  /* 0x000000000000791b */ /* 0x003fea0003800000 */
.L_x_2522:
[----:B------:R-:W-:-:S05]  /*a6c0*/  FADD.FTZ R163, R160, R163 ;  /* 0x000000a3a0a37221 */ /* 0x000fca0000010000 */
[----:B------:R-:W-:Y:S02]  /*a6d0*/  MOV R231, R163 ;  /* 0x000000a300e77202 */ /* 0x000fe40000000f00 */
[----:B------:R-:W-:-:S07]  /*a6e0*/  MOV R165, R167 ;  /* 0x000000a700a57202 */ /* 0x000fce0000000f00 */
[----:B------:R-:W-:Y:S05]  /*a6f0*/  WARPSYNC.COLLECTIVE R166, `(.L_x_2523) ;  /* 0x00000000a6087348 */ /* 0x000fea0003c00000 */
[----:B------:R0:W1:Y:S02]  /*a700*/  SHFL.BFLY P0, R167, R231, R177, R230 ;  /* 0x0c0000b1e7a77389 */ /* 0x00006400000000e6 */
[----:B01----:R-:W-:Y:S05]  /*a710*/  ENDCOLLECTIVE ;  /* 0x000000000000791b */ /* 0x003fea0003800000 */
.L_x_2523:
[----:B------:R-:W-:Y:S01]  /*a720*/  FADD.FTZ R165, R162, R165 ;  /* 0x000000a5a2a57221 */ /* 0x000fe20000010000 */
[----:B------:R-:W-:-:S04]  /*a730*/  HFMA2 R177, -RZ, RZ, 0, 9.5367431640625e-07 ;  /* 0x00000010ffb17431 */ /* 0x000fc800000001ff */
[----:B------:R-:W-:Y:S02]  /*a740*/  MOV R231, R165 ;  /* 0x000000a500e77202 */ /* 0x000fe40000000f00 */
[----:B------:R-:W-:-:S07]  /*a750*/  MOV R164, R167 ;  /* 0x000000a700a47202 */ /* 0x000fce0000000f00 */
[----:B------:R-:W-:Y:S05]  /*a760*/  WARPSYNC.COLLECTIVE R166, `(.L_x_2524) ;  /* 0x00000000a6087348 */ /* 0x000fea0003c00000 */
[----:B------:R0:W1:Y:S02]  /*a770*/  SHFL.BFLY P0, R167, R231, R177, R230 ;  /* 0x0c0000b1e7a77389 */ /* 0x00006400000000e6 */
[----:B01----:R-:W-:Y:S05]  /*a780*/  ENDCOLLECTIVE ;  /* 0x000000000000791b */ /* 0x003fea0003800000 */
.L_x_2524:
[----:B------:R-:W-:-:S05]  /*a790*/  FADD.FTZ R164, R163, R164 ;  /* 0x000000a4a3a47221 */ /* 0x000fca0000010000 */
[----:B------:R-:W-:Y:S02]  /*a7a0*/  MOV R231, R164 ;  /* 0x000000a400e77202 */ /* 0x000fe40000000f00 */
[----:B------:R-:W-:-:S07]  /*a7b0*/  MOV R6, R167 ;  /* 0x000000a700067202 */ /* 0x000fce0000000f00 */
[----:B------:R-:W-:Y:S05]  /*a7c0*/  WARPSYNC.COLLECTIVE R166, `(.L_x_2525) ;  /* 0x00000000a6087348 */ /* 0x000fea0003c00000 */
[----:B------:R0:W1:Y:S02]  /*a7d0*/  SHFL.BFLY P0, R167, R231, R177, R230 ;  /* 0x0c0000b1e7a77389 */ /* 0x00006400000000e6 */
[----:B01----:R-:W-:Y:S05]  /*a7e0*/  ENDCOLLECTIVE ;  /* 0x000000000000791b */ /* 0x003fea0003800000 */
.L_x_2525:
[----:B------:R-:W-:Y:S01]  /*a7f0*/  MOV R7, R167 ;  /* 0x000000a700077202 */ /* 0x000fe20000000f00 */
[----:B------:R-:W-:Y:S06]  /*a800*/  BRA `(.L_x_2526) ;  /* 0xffffff8000f47947 */ /* 0x000fec000383ffff */
.L_x_2527:
        /* <DEDUP_REMOVED lines=15> */
.L_x_25374:


//--------------------- .text._ZN10layer_norm13ln_bwd_kernelINS_13Kernel_traitsI6__halfS2_S2_S2_fjLj1280ELj1ELj4ELj1ELj16ENS_18Kernel_traits_baseILj1280ES2_S2_S2_S2_fjLj128EEEEELb0ELb0ELb1ELb1EEEvNS_9BwdParamsE --------------------------
	.section	.text._ZN10layer_norm13ln_bwd_kernelINS_13Kernel_traitsI6__halfS2_S2_S2_fjLj1280ELj1ELj4ELj1ELj16ENS_18Kernel_traits_baseILj1280ES2_S2_S2_S2_fjLj128EEEEELb0ELb0ELb1ELb1EEEvNS_9BwdParamsE,"ax",@progbits
	.align	128
        .global         _ZN10layer_norm13ln_bwd_kernelINS_13Kernel_traitsI6__halfS2_S2_S2_fjLj1280ELj1ELj4ELj1ELj16ENS_18Kernel_traits_baseILj1280ES2_S2_S2_S2_fjLj128EEEEELb0ELb0ELb1ELb1EEEvNS_9BwdParamsE
        .type           _ZN10layer_norm13ln_bwd_kernelINS_13Kernel_traitsI6__halfS2_S2_S2_fjLj1280ELj1ELj4ELj1ELj16ENS_18Kernel_traits_baseILj1280ES2_S2_S2_S2_fjLj128EEEEELb0ELb0ELb1ELb1EEEvNS_9BwdParamsE,@function
        .size           _ZN10layer_norm13ln_bwd_kernelINS_13Kernel_traitsI6__halfS2_S2_S2_fjLj1280ELj1ELj4ELj1ELj16ENS_18Kernel_traits_baseILj1280ES2_S2_S2_S2_fjLj128EEEEELb0ELb0ELb1ELb1EEEvNS_9BwdParamsE,(.L_x_25375 - _ZN10layer_norm13ln_bwd_kernelINS_13Kernel_traitsI6__halfS2_S2_S2_fjLj1280ELj1ELj4ELj1ELj16ENS_18Kernel_traits_baseILj1280ES2_S2_S2_S2_fjLj128EEEEELb0ELb0ELb1ELb1EEEvNS_9BwdParamsE)
        .other          _ZN10layer_norm13ln_bwd_kernelINS_13Kernel_traitsI6__halfS2_S2_S2_fjLj1280ELj1ELj4ELj1ELj16ENS_18Kernel_traits_baseILj1280ES2_S2_S2_S2_fjLj128EEEEELb0ELb0ELb1ELb1EEEvNS_9BwdParamsE,@"STO_CUDA_ENTRY STV_DEFAULT"
_ZN10layer_norm13ln_bwd_kernelINS_13Kernel_traitsI6__halfS2_S2_S2_fjLj1280ELj1ELj4ELj1ELj16ENS_18Kernel_traits_baseILj1280ES2_S2_S2_S2_fjLj128EEEEELb0ELb0ELb1ELb1EEEvNS_9BwdParamsE:
.text._ZN10layer_norm13ln_bwd_kernelINS_13Kernel_traitsI6__halfS2_S2_S2_fjLj1280ELj1ELj4ELj1ELj16ENS_18Kernel_traits_baseILj1280ES2_S2_S2_S2_fjLj128EEEEELb0ELb0ELb1ELb1EEEvNS_9BwdParamsE:
        /* <DEDUP_REMOVED lines=67> */
.L_x_2629:
[----:B------:R-:W1:Y:S08]  /*0430*/  LDC.64 R4, c[0x0][0x3f8] ;  /* 0x0000fe00ff047b82 */ /* 0x000e700000000a00 */
[----:B------:R-:W2:Y:S08]  /*0440*/  LDC.64 R20, c[0x0][0x3c8] ;  /* 0x0000f200ff147b82 */ /* 0x000eb00000000a00 */
[----:B------:R-:W3:Y:S01]  /*0450*/  LDC.64 R6, c[0x0][0x3f0] ;  /* 0x0000fc00ff067b82 */ /* 0x000ee20000000a00 */
[----:B-1----:R-:W-:-:S05]  /*0460*/  IMAD.WIDE R214, R0, 0x4, R4 ;  /* 0x0000000400d67825 */ /* 0x002fca00078e0204 */
[----:B0-----:R-:W4:Y:S01]  /*0470*/  LDG.E R2, desc[UR6][R214.64] ;  /* 0x00000006d6027981 */ /* 0x001f22000c1e1900 */
[----:B--2---:R-:W-:-:S05]  /*0480*/  IMAD.WIDE R20, R0, 0x4, R20 ;  /* 0x0000000400147825 */ /* 0x004fca00078e0214 */
[----:B-----5:R0:W5:Y:S01]  /*0490*/  LDG.E R4, desc[UR6][R20.64] ;  /* 0x0000000614047981 */ /* 0x020162000c1e1900 */
[----:B---3--:R-:W-:-:S05]  /*04a0*/  IMAD.WIDE R6, R0, 0x4, R6 ;  /* 0x0000000400067825 */ /* 0x008fca00078e0206 */
[----:B------:R0:W5:Y:S01]  /*04b0*/  LDG.E R5, desc[UR6][R6.64] ;  /* 0x0000000606057981 */ /* 0x000162000c1e1900 */
[----:B------:R-:W-:Y:S01]  /*04c0*/  BSSY.RECONVERGENT B1, `(.L_x_2530) ;  /* 0x00001f2000017945 */ /* 0x000fe20003800200 */
[----:B------:R-:W-:Y:S02]  /*04d0*/  MOV R170, RZ ;  /* 0x000000ff00aa7202 */ /* 0x000fe40000000f00 */
[----:B------:R-:W-:Y:S02]  /*04e0*/  MOV R201, RZ ;  /* 0x000000ff00c97202 */ /* 0x000fe40000000f00 */
[----:B----4-:R-:W-:-:S13]  /*04f0*/  ISETP.GE.AND P3, PT, R2, 0x1, PT ;  /* 0x000000010200780c */ /* 0x010fda0003f66270 */
[----:B0-----:R-:W-:Y:S05]  /*0500*/  @!P3 BRA `(.L_x_2531) ;  /* 0x0000001c004cb947 */ /* 0x001fea0003800000 */
[----:B------:R-:W0:Y:S01]  /*0510*/  S2R R8, SR_TID.X ;  /* 0x0000000000087919 */ /* 0x000e220000002100 */
[----:B------:R-:W-:Y:S01]  /*0520*/  IMAD R3, R0, UR9, RZ ;  /* 0x0000000900037c24 */ /* 0x000fe2000f8e02ff */
[----:B------:R-:W-:Y:S01]  /*0530*/  IADD3 R7, PT, PT, R2, -0x1, RZ ;  /* 0xffffffff02077810 */ /* 0x000fe20007ffe0ff */
[----:B------:R-:W1:Y:S03]  /*0540*/  LDC.64 R152, c[0x0][0x3a8] ;  /* 0x0000ea00ff987b82 */ /* 0x000e660000000a00 */
[----:B------:R-:W-:Y:S01]  /*0550*/  SHF.R.S32.HI R6, RZ, 0x1f, R3 ;  /* 0x0000001fff067819 */ /* 0x000fe20000011403 */
[----:B------:R-:W-:-:S03]  /*0560*/  IMAD R7, R7, UR9, RZ ;  /* 0x0000000907077c24 */ /* 0x000fc6000f8e02ff */
[----:B------:R-:W-:Y:S01]  /*0570*/  LEA.HI R6, R6, R3, RZ, 0x3 ;  /* 0x0000000306067211 */ /* 0x000fe200078f18ff */
[----:B------:R-:W2:Y:S01]  /*0580*/  LDC.64 R168, c[0x0][0x428] ;  /* 0x00010a00ffa87b82 */ /* 0x000ea20000000a00 */
[----:B------:R-:W-:Y:S02]  /*0590*/  LEA R12, P0, R0, UR10, 0x2 ;  /* 0x0000000a000c7c11 */ /* 0x000fe4000f8010ff */
[----:B0-----:R-:W-:Y:S02]  /*05a0*/  LOP3.LUT R3, R8, 0x1f, RZ, 0xc0, !PT ;  /* 0x0000001f08037812 */ /* 0x001fe400078ec0ff */
[----:B------:R-:W-:Y:S02]  /*05b0*/  SHF.R.S32.HI R8, RZ, 0x1f, R7 ;  /* 0x0000001fff087819 */ /* 0x000fe40000011407 */
[----:B------:R-:W-:Y:S02]  /*05c0*/  LEA.HI.SX32 R15, R6, R3, 0x1d ;  /* 0x00000003060f7211 */ /* 0x000fe400078feaff */
[----:B------:R-:W-:-:S02]  /*05d0*/  LEA.HI R7, R8, R7, RZ, 0x3 ;  /* 0x0000000708077211 */ /* 0x000fc400078f18ff */
[C---:B------:R-:W-:Y:S01]  /*05e0*/  IADD3 R17, PT, PT, R15.reuse, 0x20, RZ ;  /* 0x000000200f117810 */ /* 0x040fe20007ffe0ff */
[--C-:B-1----:R-:W-:Y:S01]  /*05f0*/  IMAD.WIDE.U32 R8, R15, 0x10, R152.reuse ;  /* 0x000000100f087825 */ /* 0x102fe200078e0098 */
[----:B------:R-:W-:Y:S02]  /*0600*/  LEA.HI.SX32 R7, R7, R3, 0x1d ;  /* 0x0000000307077211 */ /* 0x000fe400078feaff */
[----:B------:R-:W-:Y:S02]  /*0610*/  IADD3 R19, PT, PT, R15, 0x40, RZ ;  /* 0x000000400f137810 */ /* 0x000fe40007ffe0ff */
[----:B------:R-:W-:Y:S02]  /*0620*/  IADD3 R165, PT, PT, R7, 0x20, RZ ;  /* 0x0000002007a57810 */ /* 0x000fe40007ffe0ff */
[C---:B------:R-:W-:Y:S02]  /*0630*/  IADD3 R23, PT, PT, R15.reuse, 0x60, RZ ;  /* 0x000000600f177810 */ /* 0x040fe40007ffe0ff */
[----:B------:R-:W-:Y:S01]  /*0640*/  IADD3 R189, PT, PT, R15, 0x80, RZ ;  /* 0x000000800fbd7810 */ /* 0x000fe20007ffe0ff */
[----:B------:R-:W-:Y:S01]  /*0650*/  IMAD.WIDE.U32 R160, R17, 0x10, R152 ;  /* 0x0000001011a07825 */ /* 0x000fe200078e0098 */
[----:B------:R-:W-:Y:S01]  /*0660*/  IADD3 R181, PT, PT, R7, 0x60, RZ ;  /* 0x0000006007b57810 */ /* 0x000fe20007ffe0ff */
[----:B------:R-:W3:Y:S01]  /*0670*/  LDG.E.128 R8, desc[UR6][R8.64] ;  /* 0x0000000608087981 */ /* 0x000ee2000c1e1d00 */
[----:B------:R-:W-:Y:S01]  /*0680*/  SHF.R.S32.HI R3, RZ, 0x1f, R0 ;  /* 0x0000001fff037819 */ /* 0x000fe20000011400 */
[----:B--2---:R-:W-:Y:S01]  /*0690*/  IMAD.WIDE.U32 R164, R165, 0x10, R168 ;  /* 0x00000010a5a47825 */ /* 0x004fe200078e00a8 */
[----:B------:R-:W-:Y:S01]  /*06a0*/  IADD3 R173, PT, PT, R7, 0x40, RZ ;  /* 0x0000004007ad7810 */ /* 0x000fe20007ffe0ff */
[----:B------:R-:W2:Y:S01]  /*06b0*/  LDG.E.128 R160, desc[UR6][R160.64] ;  /* 0x00000006a0a07981 */ /* 0x000ea2000c1e1d00 */
[----:B------:R-:W-:Y:S01]  /*06c0*/  LEA.HI.X R13, R0, UR11, R3, 0x2, P0 ;  /* 0x0000000b000d7c11 */ /* 0x000fe200080f1403 */
[--C-:B------:R-:W-:Y:S01]  /*06d0*/  IMAD.WIDE.U32 R156, R19, 0x10, R152.reuse ;  /* 0x00000010139c7825 */ /* 0x100fe200078e0098 */
[----:B------:R-:W-:Y:S01]  /*06e0*/  IADD3 R3, PT, PT, R7, 0x80, RZ ;  /* 0x0000008007037810 */ /* 0x000fe20007ffe0ff */
[----:B------:R-:W4:Y:S02]  /*06f0*/  LDG.E.128 R164, desc[UR6][R164.64] ;  /* 0x00000006a4a47981 */ /* 0x000f24000c1e1d00 */
[----:B------:R-:W-:-:S02]  /*0700*/  IMAD.WIDE.U32 R176, R23, 0x10, R152 ;  /* 0x0000001017b07825 */ /* 0x000fc400078e0098 */
[----:B------:R-:W2:Y:S02]  /*0710*/  LDG.E R21, desc[UR6][R12.64] ;  /* 0x000000060c157981 */ /* 0x000ea4000c1e1900 */
[----:B------:R-:W-:Y:S02]  /*0720*/  IMAD.WIDE.U32 R180, R181, 0x10, R168 ;  /* 0x00000010b5b47825 */ /* 0x000fe400078e00a8 */
[----:B------:R-:W2:Y:S02]  /*0730*/  LDG.E.128 R156, desc[UR6][R156.64] ;  /* 0x000000069c9c7981 */ /* 0x000ea4000c1e1d00 */
[----:B------:R-:W-:Y:S02]  /*0740*/  IMAD.WIDE.U32 R152, R189, 0x10, R152 ;  /* 0x00000010bd987825 */ /* 0x000fe400078e0098 */
[----:B------:R-:W2:Y:S02]  /*0750*/  LDG.E.128 R180, desc[UR6][R180.64] ;  /* 0x00000006b4b47981 */ /* 0x000ea4000c1e1d00 */
[----:B------:R-:W-:-:S02]  /*0760*/  IMAD.WIDE.U32 R184, R7, 0x10, R168 ;  /* 0x0000001007b87825 */ /* 0x000fc400078e00a8 */
[----:B------:R-:W2:Y:S02]  /*0770*/  LDG.E.128 R152, desc[UR6][R152.64] ;  /* 0x0000000698987981 */ /* 0x000ea4000c1e1d00 */
[--C-:B------:R-:W-:Y:S02]  /*0780*/  IMAD.WIDE.U32 R172, R173, 0x10, R168.reuse ;  /* 0x00000010adac7825 */ /* 0x100fe400078e00a8 */
[----:B------:R-:W2:Y:S02]  /*0790*/  LDG.E.128 R184, desc[UR6][R184.64] ;  /* 0x00000006b8b87981 */ /* 0x000ea4000c1e1d00 */
[----:B------:R-:W-:Y:S02]  /*07a0*/  IMAD.WIDE.U32 R168, R3, 0x10, R168 ;  /* 0x0000001003a87825 */ /* 0x000fe400078e00a8 */
[----:B------:R-:W2:Y:S04]  /*07b0*/  LDG.E.128 R172, desc[UR6][R172.64] ;  /* 0x00000006acac7981 */ /* 0x000ea8000c1e1d00 */
[----:B------:R-:W2:Y:S04]  /*07c0*/  LDG.E.128 R168, desc[UR6][R168.64] ;  /* 0x00000006a8a87981 */ /* 0x000ea8000c1e1d00 */
[----:B------:R-:W2:Y:S01]  /*07d0*/  LDG.E.128 R176, desc[UR6][R176.64] ;  /* 0x00000006b0b07981 */ /* 0x000ea2000c1e1d00 */
[----:B------:R-:W-:-:S02]  /*07e0*/  MOV R6, UR14 ;  /* 0x0000000e00067c02 */ /* 0x000fc40008000f00 */
[----:B------:R-:W-:Y:S02]  /*07f0*/  MOV R7, UR15 ;  /* 0x0000000f00077c02 */ /* 0x000fe40008000f00 */
[----:B------:R-:W-:-:S04]  /*0800*/  ISETP.NE.U32.AND P0, PT, R6, RZ, PT ;  /* 0x000000ff0600720c */ /* 0x000fc80003f05070 */
[----:B------:R-:W-:-:S13]  /*0810*/  ISETP.NE.AND.EX P0, PT, R7, RZ, PT, P0 ;  /* 0x000000ff0700720c */ /* 0x000fda0003f05300 */
[----:B------:R-:W0:Y:S08]  /*0820*/  @P0 LDC.64 R194, c[0x0][0x438] ;  /* 0x00010e00ffc20b82 */ /* 0x000e300000000a00 */
[----:B------:R-:W1:Y:S08]  /*0830*/  @P0 LDC.64 R198, c[0x0][0x438] ;  /* 0x00010e00ffc60b82 */ /* 0x000e700000000a00 */
[----:B------:R-:W1:Y:S08]  /*0840*/  @P0 LDC.64 R196, c[0x0][0x438] ;  /* 0x00010e00ffc40b82 */ /* 0x000e700000000a00 */
[----:B------:R-:W1:Y:S01]  /*0850*/  @P0 LDC.64 R192, c[0x0][0x438] ;  /* 0x00010e00ffc00b82 */ /* 0x000e620000000a00 */
[----:B------:R-:W-:Y:S01]  /*0860*/  ISETP.NE.AND P1, PT, RZ, UR8, PT ;  /* 0x00000008ff007c0c */ /* 0x000fe2000bf25270 */
[----:B0-----:R-:W-:-:S05]  /*0870*/  @P0 IMAD.WIDE.U32 R194, R19, 0x10, R194 ;  /* 0x0000001013c20825 */ /* 0x001fca00078e00c2 */
[----:B------:R-:W5:Y:S01]  /*0880*/  @P0 LDG.E.128 R120, desc[UR6][R194.64] ;  /* 0x00000006c2780981 */ /* 0x000f62000c1e1d00 */
[----:B------:R-:W0:Y:S01]  /*0890*/  @P0 LDC.64 R200, c[0x0][0x438] ;  /* 0x00010e00ffc80b82 */ /* 0x000e220000000a00 */
[----:B-1----:R-:W-:-:S05]  /*08a0*/  @P0 IMAD.WIDE.U32 R198, R17, 0x10, R198 ;  /* 0x0000001011c60825 */ /* 0x002fca00078e00c6 */
[----:B------:R-:W5:Y:S01]  /*08b0*/  @P0 LDG.E.128 R116, desc[UR6][R198.64] ;  /* 0x00000006c6740981 */ /* 0x000f62000c1e1d00 */
[----:B------:R-:W-:-:S05]  /*08c0*/  @P0 IMAD.WIDE.U32 R196, R15, 0x10, R196 ;  /* 0x000000100fc40825 */ /* 0x000fca00078e00c4 */
[----:B------:R-:W5:Y:S01]  /*08d0*/  @P0 LDG.E.128 R112, desc[UR6][R196.64] ;  /* 0x00000006c4700981 */ /* 0x000f62000c1e1d00 */
[----:B------:R-:W-:-:S05]  /*08e0*/  @P0 IMAD.WIDE.U32 R192, R23, 0x10, R192 ;  /* 0x0000001017c00825 */ /* 0x000fca00078e00c0 */
[----:B------:R-:W5:Y:S01]  /*08f0*/  @P0 LDG.E.128 R124, desc[UR6][R192.64] ;  /* 0x00000006c07c0981 */ /* 0x000f62000c1e1d00 */
[----:B0-----:R-:W-:-:S05]  /*0900*/  @P0 IMAD.WIDE.U32 R200, R189, 0x10, R200 ;  /* 0x00000010bdc80825 */ /* 0x001fca00078e00c8 */
[----:B------:R0:W5:Y:S02]  /*0910*/  @P0 LDG.E.128 R128, desc[UR6][R200.64] ;  /* 0x00000006c8800981 */ /* 0x000164000c1e1d00 */
[----:B0-----:R-:W-:Y:S02]  /*0920*/  HADD2.F32 R200, -RZ, R92.H0_H0 ;  /* 0x2000005cffc87230 */ /* 0x001fe40000004100 */
[----:B------:R-:W-:Y:S02]  /*0930*/  HADD2.F32 R192, -RZ, R97.H0_H0 ;  /* 0x20000061ffc07230 */ /* 0x000fe40000004100 */
[----:B------:R-:W-:Y:S02]  /*0940*/  HADD2.F32 R194, -RZ, R98.H0_H0 ;  /* 0x20000062ffc27230 */ /* 0x000fe40000004100 */
[----:B------:R-:W-:Y:S02]  /*0950*/  HADD2.F32 R198, -RZ, R99.H0_H0 ;  /* 0x20000063ffc67230 */ /* 0x000fe40000004100 */
[----:B---3--:R-:W-:-:S02]  /*0960*/  HADD2.F32 R20, -RZ, R8.H0_H0 ;  /* 0x20000008ff147230 */ /* 0x008fc40000004100 */
[----:B------:R-:W-:Y:S02]  /*0970*/  HADD2.F32 R19, -RZ, R8.H1_H1 ;  /* 0x30000008ff137230 */ /* 0x000fe40000004100 */
[----:B------:R-:W-:Y:S02]  /*0980*/  HADD2.F32 R18, -RZ, R9.H0_H0 ;  /* 0x20000009ff127230 */ /* 0x000fe40000004100 */
[--C-:B----4-:R-:W-:Y:S02]  /*0990*/  HADD2.F32 R191, -RZ, R167.reuse.H0_H0 ;  /* 0x200000a7ffbf7230 */ /* 0x110fe40000004100 */
[----:B------:R-:W-:Y:S01]  /*09a0*/  HADD2.F32 R202, -RZ, R167.H1_H1 ;  /* 0x300000a7ffca7230 */ /* 0x000fe20000004100 */
[----:B--2---:R-:W-:Y:S01]  /*09b0*/  FSEL R21, R21, RZ, !P1 ;  /* 0x000000ff15157208 */ /* 0x004fe20004800000 */
[----:B------:R-:W-:Y:S02]  /*09c0*/  HADD2.F32 R3, -RZ, R11.H1_H1 ;  /* 0x3000000bff037230 */ /* 0x000fe40000004100 */
[----:B------:R-:W-:-:S02]  /*09d0*/  HADD2.F32 R167, -RZ, R156.H0_H0 ;  /* 0x2000009cffa77230 */ /* 0x000fc40000004100 */
[----:B------:R-:W-:Y:S02]  /*09e0*/  HADD2.F32 R203, -RZ, R156.H1_H1 ;  /* 0x3000009cffcb7230 */ /* 0x000fe40000004100 */
[--C-:B------:R-:W-:Y:S02]  /*09f0*/  HADD2.F32 R217, -RZ, R183.reuse.H0_H0 ;  /* 0x200000b7ffd97230 */ /* 0x100fe40000004100 */
[----:B------:R-:W-:Y:S02]  /*0a00*/  HADD2.F32 R218, -RZ, R183.H1_H1 ;  /* 0x300000b7ffda7230 */ /* 0x000fe40000004100 */
[----:B------:R-:W-:Y:S02]  /*0a10*/  HADD2.F32 R183, -RZ, R152.H0_H0 ;  /* 0x20000098ffb77230 */ /* 0x000fe40000004100 */
[--C-:B------:R-:W-:Y:S02]  /*0a20*/  HADD2.F32 R156, -RZ, R157.reuse.H0_H0 ;  /* 0x2000009dff9c7230 */ /* 0x100fe40000004100 */
[----:B------:R-:W-:-:S02]  /*0a30*/  HADD2.F32 R204, -RZ, R157.H1_H1 ;  /* 0x3000009dffcc7230 */ /* 0x000fc40000004100 */
[----:B------:R-:W-:Y:S02]  /*0a40*/  HADD2.F32 R152, -RZ, R152.H1_H1 ;  /* 0x30000098ff987230 */ /* 0x000fe40000004100 */
[--C-:B------:R-:W-:Y:S02]  /*0a50*/  HADD2.F32 R157, -RZ, R158.reuse.H0_H0 ;  /* 0x2000009eff9d7230 */ /* 0x100fe40000004100 */
[----:B------:R-:W-:Y:S02]  /*0a60*/  HADD2.F32 R205, -RZ, R158.H1_H1 ;  /* 0x3000009effcd7230 */ /* 0x000fe40000004100 */
[C---:B------:R-:W-:Y:S01]  /*0a70*/  FADD.FTZ R223, -R21.reuse, R20 ;  /* 0x0000001415df7221 */ /* 0x040fe20000010100 */
[----:B------:R-:W-:Y:S02]  /*0a80*/  HADD2.F32 R158, -RZ, R159.H0_H0 ;  /* 0x2000009fff9e7230 */ /* 0x000fe40000004100 */
[----:B------:R-:W-:Y:S01]  /*0a90*/  FADD.FTZ R19, -R21, R19 ;  /* 0x0000001315137221 */ /* 0x000fe20000010100 */
[----:B------:R-:W-:-:S02]  /*0aa0*/  HADD2.F32 R17, -RZ, R9.H1_H1 ;  /* 0x30000009ff117230 */ /* 0x000fc40000004100 */
[C---:B------:R-:W-:Y:S01]  /*0ab0*/  FADD.FTZ R225, -R21.reuse, R18 ;  /* 0x0000001215e17221 */ /* 0x040fe20000010100 */
[--C-:B------:R-:W-:Y:S02]  /*0ac0*/  HADD2.F32 R16, -RZ, R10.reuse.H0_H0 ;  /* 0x2000000aff107230 */ /* 0x100fe40000004100 */
[C---:B------:R-:W-:Y:S01]  /*0ad0*/  FADD.FTZ R249, -R21.reuse, R152 ;  /* 0x0000009815f97221 */ /* 0x040fe20000010100 */
[----:B------:R-:W-:Y:S02]  /*0ae0*/  HADD2.F32 R15, -RZ, R10.H1_H1 ;  /* 0x3000000aff0f7230 */ /* 0x000fe40000004100 */
[C---:B------:R-:W-:Y:S01]  /*0af0*/  FADD.FTZ R199, -R21.reuse, R3 ;  /* 0x0000000315c77221 */ /* 0x040fe20000010100 */
[----:B------:R-:W-:Y:S02]  /*0b00*/  HADD2.F32 R14, -RZ, R11.H0_H0 ;  /* 0x2000000bff0e7230 */ /* 0x000fe40000004100 */
[----:B------:R-:W-:Y:S01]  /*0b10*/  FADD.FTZ R233, -R21, R156 ;  /* 0x0000009c15e97221 */ /* 0x000fe20000010100 */
[----:B------:R-:W-:-:S02]  /*0b20*/  HADD2.F32 R9, -RZ, R184.H0_H0 ;  /* 0x200000b8ff097230 */ /* 0x000fc40000004100 */
[----:B------:R-:W-:Y:S01]  /*0b30*/  FADD.FTZ R237, -R21, R158 ;  /* 0x0000009e15ed7221 */ /* 0x000fe20000010100 */
[----:B------:R-:W-:Y:S02]  /*0b40*/  HADD2.F32 R8, -RZ, R184.H1_H1 ;  /* 0x300000b8ff087230 */ /* 0x000fe40000004100 */
[----:B-----5:R-:W-:Y:S01]  /*0b50*/  FMUL.FTZ R3, R4, R223 ;  /* 0x000000df04037220 */ /* 0x020fe20000410000 */
[--C-:B------:R-:W-:Y:S02]  /*0b60*/  HADD2.F32 R11, -RZ, R185.reuse.H0_H0 ;  /* 0x200000b9ff0b7230 */ /* 0x100fe40000004100 */
[----:B------:R-:W-:Y:S02]  /*0b70*/  HADD2.F32 R10, -RZ, R185.H1_H1 ;  /* 0x300000b9ff0a7230 */ /* 0x000fe40000004100 */
[----:B------:R-:W-:Y:S02]  /*0b80*/  HADD2.F32 R152, -RZ, R104.H0_H0 ;  /* 0x20000068ff987230 */ /* 0x000fe40000004100 */
[----:B------:R-:W-:-:S02]  /*0b90*/  HADD2.F32 R18, -RZ, R171.H0_H0 ;  /* 0x200000abff127230 */ /* 0x000fc40000004100 */
[----:B------:R-:W-:Y:S02]  /*0ba0*/  HADD2.F32 R20, -RZ, R171.H1_H1 ;  /* 0x300000abff147230 */ /* 0x000fe40000004100 */
[----:B------:R-:W-:Y:S01]  /*0bb0*/  FMUL.FTZ R156, R4, R19 ;  /* 0x00000013049c7220 */ /* 0x000fe20000410000 */
[--C-:B------:R-:W-:Y:S02]  /*0bc0*/  HADD2.F32 R184, -RZ, R160.reuse.H0_H0 ;  /* 0x200000a0ffb87230 */ /* 0x100fe40000004100 */
[----:B------:R-:W-:Y:S02]  /*0bd0*/  HADD2.F32 R185, -RZ, R160.H1_H1 ;  /* 0x300000a0ffb97230 */ /* 0x000fe40000004100 */
[----:B------:R-:W-:Y:S02]  /*0be0*/  HADD2.F32 R171, -RZ, R104.H1_H1 ;  /* 0x30000068ffab7230 */ /* 0x000fe40000004100 */
[----:B------:R-:W-:Y:S02]  /*0bf0*/  HADD2.F32 R160, -RZ, R161.H0_H0 ;  /* 0x200000a1ffa07230 */ /* 0x000fe40000004100 */
[----:B------:R-:W-:-:S02]  /*0c00*/  HADD2.F32 R209, -RZ, R175.H0_H0 ;  /* 0x200000afffd17230 */ /* 0x000fc40000004100 */
[----:B------:R-:W-:Y:S02]  /*0c10*/  HADD2.F32 R210, -RZ, R175.H1_H1 ;  /* 0x300000afffd27230 */ /* 0x000fe40000004100 */
[----:B------:R-:W-:Y:S02]  /*0c20*/  HADD2.F32 R158, -RZ, R105.H0_H0 ;  /* 0x20000069ff9e7230 */ /* 0x000fe40000004100 */
[C---:B------:R-:W-:Y:S01]  /*0c30*/  FADD.FTZ R17, -R21.reuse, R17 ;  /* 0x0000001115117221 */ /* 0x040fe20000010100 */
[--C-:B------:R-:W-:Y:S02]  /*0c40*/  HADD2.F32 R175, -RZ, R176.reuse.H0_H0 ;  /* 0x200000b0ffaf7230 */ /* 0x100fe40000004100 */
[----:B------:R-:W-:Y:S01]  /*0c50*/  FADD.FTZ R227, -R21, R16 ;  /* 0x0000001015e37221 */ /* 0x000fe20000010100 */
[----:B------:R-:W-:Y:S02]  /*0c60*/  HADD2.F32 R176, -RZ, R176.H1_H1 ;  /* 0x300000b0ffb07230 */ /* 0x000fe40000004100 */
[-C--:B------:R-:W-:Y:S01]  /*0c70*/  FMUL.FTZ R152, R152, R9.reuse ;  /* 0x0000000998987220 */ /* 0x080fe20000410000 */
[----:B------:R-:W-:Y:S01]  /*0c80*/  FADD.FTZ R132, R132, R9 ;  /* 0x0000000984847221 */ /* 0x000fe20000010000 */
[----:B------:R-:W-:Y:S01]  /*0c90*/  FFMA.FTZ R36, R3, R9, R36 ;  /* 0x0000000903247223 */ /* 0x000fe20000010024 */
[----:B------:R-:W-:-:S02]  /*0ca0*/  HADD2.F32 R13, -RZ, R186.H0_H0 ;  /* 0x200000baff0d7230 */ /* 0x000fc40000004100 */
[-C--:B------:R-:W-:Y:S01]  /*0cb0*/  FMUL.FTZ R9, R171, R8.reuse ;  /* 0x00000008ab097220 */ /* 0x080fe20000410000 */
[----:B------:R-:W-:Y:S02]  /*0cc0*/  HADD2.F32 R12, -RZ, R186.H1_H1 ;  /* 0x300000baff0c7230 */ /* 0x000fe40000004100 */
[----:B------:R-:W-:Y:S01]  /*0cd0*/  FADD.FTZ R133, R133, R8 ;  /* 0x0000000885857221 */ /* 0x000fe20000010000 */
[----:B------:R-:W-:Y:S01]  /*0ce0*/  FFMA.FTZ R37, R156, R8, R37 ;  /* 0x000000089c257223 */ /* 0x000fe20000010025 */
[--C-:B------:R-:W-:Y:S02]  /*0cf0*/  HADD2.F32 R23, -RZ, R187.reuse.H0_H0 ;  /* 0x200000bbff177230 */ /* 0x100fe40000004100 */
[C---:B------:R-:W-:Y:S01]  /*0d00*/  FADD.FTZ R195, -R21.reuse, R184 ;  /* 0x000000b815c37221 */ /* 0x040fe20000010100 */
[----:B------:R-:W-:Y:S02]  /*0d10*/  HADD2.F32 R22, -RZ, R187.H1_H1 ;  /* 0x300000bbff167230 */ /* 0x000fe40000004100 */
[----:B------:R-:W-:Y:S01]  /*0d20*/  FADD.FTZ R193, -R21, R160 ;  /* 0x000000a015c17221 */ /* 0x000fe20000010100 */
[----:B------:R-:W-:-:S02]  /*0d30*/  HADD2.F32 R186, -RZ, R161.H1_H1 ;  /* 0x300000a1ffba7230 */ /* 0x000fc40000004100 */
[----:B------:R-:W-:Y:S01]  /*0d40*/  FMUL.FTZ R225, R4, R225 ;  /* 0x000000e104e17220 */ /* 0x000fe20000410000 */
[----:B------:R-:W-:Y:S02]  /*0d50*/  HADD2.F32 R19, -RZ, R105.H1_H1 ;  /* 0x30000069ff137230 */ /* 0x000fe40000004100 */
[----:B------:R-:W-:Y:S01]  /*0d60*/  FMUL.FTZ R8, R158, R11 ;  /* 0x0000000b9e087220 */ /* 0x000fe20000410000 */
[--C-:B------:R-:W-:Y:S02]  /*0d70*/  HADD2.F32 R161, -RZ, R162.reuse.H0_H0 ;  /* 0x200000a2ffa17230 */ /* 0x100fe40000004100 */
[----:B------:R-:W-:Y:S01]  /*0d80*/  FMUL.FTZ R158, R4, R17 ;  /* 0x00000011049e7220 */ /* 0x000fe20000410000 */
[----:B------:R-:W-:Y:S02]  /*0d90*/  HADD2.F32 R187, -RZ, R162.H1_H1 ;  /* 0x300000a2ffbb7230 */ /* 0x000fe40000004100 */
[----:B------:R-:W-:Y:S01]  /*0da0*/  FADD.FTZ R241, -R21, R176 ;  /* 0x000000b015f17221 */ /* 0x000fe20000010100 */
[----:B------:R-:W-:-:S02]  /*0db0*/  HADD2.F32 R160, -RZ, R106.H0_H0 ;  /* 0x2000006affa07230 */ /* 0x000fc40000004100 */
[----:B------:R-:W-:Y:S01]  /*0dc0*/  FMUL.FTZ R227, R4, R227 ;  /* 0x000000e304e37220 */ /* 0x000fe20000410000 */
[--C-:B------:R-:W-:Y:S02]  /*0dd0*/  HADD2.F32 R162, -RZ, R163.reuse.H0_H0 ;  /* 0x200000a3ffa27230 */ /* 0x100fe40000004100 */
[----:B------:R-:W-:Y:S02]  /*0de0*/  HADD2.F32 R188, -RZ, R163.H1_H1 ;  /* 0x300000a3ffbc7230 */ /* 0x000fe40000004100 */
[----:B------:R-:W-:Y:S02]  /*0df0*/  HADD2.F32 R212, -RZ, R178.H0_H0 ;  /* 0x200000b2ffd47230 */ /* 0x000fe40000004100 */
[----:B------:R-:W-:Y:S02]  /*0e00*/  HADD2.F32 R17, -RZ, R106.H1_H1 ;  /* 0x3000006aff117230 */ /* 0x000fe40000004100 */
[----:B------:R-:W-:Y:S01]  /*0e10*/  FADD.FTZ R15, -R21, R15 ;  /* 0x0000000f150f7221 */ /* 0x000fe20000010100 */
[----:B------:R-:W-:-:S02]  /*0e20*/  HADD2.F32 R163, -RZ, R164.H0_H0 ;  /* 0x200000a4ffa37230 */ /* 0x000fc40000004100 */
[----:B------:R-:W-:Y:S01]  /*0e30*/  FADD.FTZ R134, R134, R11 ;  /* 0x0000000b86867221 */ /* 0x000fe20000010000 */
[----:B------:R-:W-:Y:S02]  /*0e40*/  HADD2.F32 R178, -RZ, R178.H1_H1 ;  /* 0x300000b2ffb27230 */ /* 0x000fe40000004100 */
[----:B------:R-:W-:Y:S01]  /*0e50*/  FFMA.FTZ R38, R225, R11, R38 ;  /* 0x0000000be1267223 */ /* 0x000fe20000010026 */
[----:B------:R-:W-:Y:S02]  /*0e60*/  HADD2.F32 R176, -RZ, R100.H0_H0 ;  /* 0x20000064ffb07230 */ /* 0x000fe40000004100 */
[----:B------:R-:W-:Y:S01]  /*0e70*/  FMUL.FTZ R195, R4, R195 ;  /* 0x000000c304c37220 */ /* 0x000fe20000410000 */
[-C--:B------:R-:W-:Y:S01]  /*0e80*/  FMUL.FTZ R11, R19, R10.reuse ;  /* 0x0000000a130b7220 */ /* 0x080fe20000410000 */
[----:B------:R-:W-:Y:S01]  /*0e90*/  FADD.FTZ R135, R135, R10 ;  /* 0x0000000a87877221 */ /* 0x000fe20000010000 */
[----:B------:R-:W-:Y:S01]  /*0ea0*/  FFMA.FTZ R39, R158, R10, R39 ;  /* 0x0000000a9e277223 */ /* 0x000fe20000010027 */
[C---:B------:R-:W-:Y:S01]  /*0eb0*/  FADD.FTZ R161, -R21.reuse, R161 ;  /* 0x000000a115a17221 */ /* 0x040fe20000010100 */
[----:B------:R-:W-:Y:S01]  /*0ec0*/  FADD.FTZ R187, -R21, R187 ;  /* 0x000000bb15bb7221 */ /* 0x000fe20000010100 */
[-C--:B------:R-:W-:Y:S01]  /*0ed0*/  FMUL.FTZ R10, R160, R13.reuse ;  /* 0x0000000da00a7220 */ /* 0x080fe20000410000 */
[----:B------:R-:W-:Y:S01]  /*0ee0*/  FADD.FTZ R140, R140, R13 ;  /* 0x0000000d8c8c7221 */ /* 0x000fe20000010000 */
[----:B------:R-:W-:Y:S01]  /*0ef0*/  FFMA.FTZ R40, R227, R13, R40 ;  /* 0x0000000de3287223 */ /* 0x000fe20000010028 */
[----:B------:R-:W-:-:S02]  /*0f00*/  HADD2.F32 R189, -RZ, R165.H0_H0 ;  /* 0x200000a5ffbd7230 */ /* 0x000fc40000004100 */
[----:B------:R-:W-:Y:S01]  /*0f10*/  FADD.FTZ R229, -R21, R162 ;  /* 0x000000a215e57221 */ /* 0x000fe20000010100 */
[----:B------:R-:W-:Y:S02]  /*0f20*/  HADD2.F32 R190, -RZ, R165.H1_H1 ;  /* 0x300000a5ffbe7230 */ /* 0x000fe40000004100 */
[----:B------:R-:W-:Y:S01]  /*0f30*/  FMUL.FTZ R13, R17, R12 ;  /* 0x0000000c110d7220 */ /* 0x000fe20000410000 */
[--C-:B------:R-:W-:Y:S02]  /*0f40*/  HADD2.F32 R165, -RZ, R166.reuse.H0_H0 ;  /* 0x200000a6ffa57230 */ /* 0x100fe40000004100 */
[----:B------:R-:W-:Y:S01]  /*0f50*/  FADD.FTZ R245, -R21, R178 ;  /* 0x000000b215f57221 */ /* 0x000fe20000010100 */
[----:B------:R-:W-:Y:S01]  /*0f60*/  FMUL.FTZ R160, R4, R15 ;  /* 0x0000000f04a07220 */ /* 0x000fe20000410000 */
[----:B------:R-:W-:Y:S02]  /*0f70*/  HADD2.F32 R162, -RZ, R107.H0_H0 ;  /* 0x2000006bffa27230 */ /* 0x000fe40000004100 */
[-C--:B------:R-:W-:Y:S01]  /*0f80*/  FMUL.FTZ R17, R176, R163.reuse ;  /* 0x000000a3b0117220 */ /* 0x080fe20000410000 */
[----:B------:R-:W-:Y:S01]  /*0f90*/  FADD.FTZ R84, R84, R163 ;  /* 0x000000a354547221 */ /* 0x000fe20000010000 */
[----:B------:R-:W-:Y:S01]  /*0fa0*/  FFMA.FTZ R44, R195, R163, R44 ;  /* 0x000000a3c32c7223 */ /* 0x000fe2000001002c */
[----:B------:R-:W-:-:S02]  /*0fb0*/  HADD2.F32 R166, -RZ, R166.H1_H1 ;  /* 0x300000a6ffa67230 */ /* 0x000fc40000004100 */
[C---:B------:R-:W-:Y:S01]  /*0fc0*/  FADD.FTZ R201, -R21.reuse, R186 ;  /* 0x000000ba15c97221 */ /* 0x040fe20000010100 */
[--C-:B------:R-:W-:Y:S02]  /*0fd0*/  HADD2.F32 R178, -RZ, R102.reuse.H0_H0 ;  /* 0x20000066ffb27230 */ /* 0x100fe40000004100 */
[C---:B------:R-:W-:Y:S01]  /*0fe0*/  FMUL.FTZ R161, R4.reuse, R161 ;  /* 0x000000a104a17220 */ /* 0x040fe20000410000 */
[----:B------:R-:W-:Y:S02]  /*0ff0*/  HADD2.F32 R163, -RZ, R102.H1_H1 ;  /* 0x30000066ffa37230 */ /* 0x000fe40000004100 */
[----:B------:R-:W-:Y:S01]  /*1000*/  FMUL.FTZ R184, R4, R187 ;  /* 0x000000bb04b87220 */ /* 0x000fe20000410000 */
[----:B------:R-:W-:Y:S02]  /*1010*/  HADD2.F32 R186, -RZ, R103.H0_H0 ;  /* 0x20000067ffba7230 */ /* 0x000fe40000004100 */
[----:B------:R-:W-:Y:S01]  /*1020*/  FADD.FTZ R231, -R21, R188 ;  /* 0x000000bc15e77221 */ /* 0x000fe20000010100 */
[----:B------:R-:W-:Y:S01]  /*1030*/  FADD.FTZ R141, R141, R12 ;  /* 0x0000000c8d8d7221 */ /* 0x000fe20000010000 */
[----:B------:R-:W-:Y:S01]  /*1040*/  FFMA.FTZ R41, R160, R12, R41 ;  /* 0x0000000ca0297223 */ /* 0x000fe20000010029 */
[----:B------:R-:W-:-:S02]  /*1050*/  HADD2.F32 R15, -RZ, R107.H1_H1 ;  /* 0x3000006bff0f7230 */ /* 0x000fc40000004100 */
[----:B------:R-:W-:Y:S01]  /*1060*/  FMUL.FTZ R12, R162, R23 ;  /* 0x00000017a20c7220 */ /* 0x000fe20000410000 */
[----:B------:R-:W-:Y:S01]  /*1070*/  FMUL.FTZ R162, R4, R199 ;  /* 0x000000c704a27220 */ /* 0x000fe20000410000 */
[-C--:B------:R-:W-:Y:S01]  /*1080*/  FMUL.FTZ R178, R178, R165.reuse ;  /* 0x000000a5b2b27220 */ /* 0x080fe20000410000 */
[----:B------:R-:W-:Y:S01]  /*1090*/  FADD.FTZ R148, R148, R165 ;  /* 0x000000a594947221 */ /* 0x000fe20000010000 */
[----:B------:R-:W-:Y:S01]  /*10a0*/  FFMA.FTZ R48, R161, R165, R48 ;  /* 0x000000a5a1307223 */ /* 0x000fe20000010030 */
[-C--:B------:R-:W-:Y:S01]  /*10b0*/  FMUL.FTZ R163, R163, R166.reuse ;  /* 0x000000a6a3a37220 */ /* 0x080fe20000410000 */
[----:B------:R-:W-:Y:S01]  /*10c0*/  FADD.FTZ R149, R149, R166 ;  /* 0x000000a695957221 */ /* 0x000fe20000010000 */
[----:B------:R-:W-:Y:S01]  /*10d0*/  FFMA.FTZ R49, R184, R166, R49 ;  /* 0x000000a6b8317223 */ /* 0x000fe20000010031 */
[----:B------:R-:W-:Y:S01]  /*10e0*/  FADD.FTZ R185, -R21, R185 ;  /* 0x000000b915b97221 */ /* 0x000fe20000010100 */
[----:B------:R-:W-:Y:S02]  /*10f0*/  HADD2.F32 R165, -RZ, R103.H1_H1 ;  /* 0x30000067ffa57230 */ /* 0x000fe40000004100 */
[----:B------:R-:W-:Y:S01]  /*1100*/  FMUL.FTZ R166, R186, R191 ;  /* 0x000000bfbaa67220 */ /* 0x000fe20000410000 */
[----:B------:R-:W-:Y:S01]  /*1110*/  FMUL.FTZ R186, R4, R231 ;  /* 0x000000e704ba7220 */ /* 0x000fe20000410000 */
[----:B------:R-:W-:-:S02]  /*1120*/  HADD2.F32 R164, -RZ, R164.H1_H1 ;  /* 0x300000a4ffa47230 */ /* 0x000fc40000004100 */
[-C--:B------:R-:W-:Y:S01]  /*1130*/  FMUL.FTZ R15, R15, R22.reuse ;  /* 0x000000160f0f7220 */ /* 0x080fe20000410000 */
[----:B------:R-:W-:Y:S01]  /*1140*/  FADD.FTZ R143, R143, R22 ;  /* 0x000000168f8f7221 */ /* 0x000fe20000010000 */
[----:B------:R-:W-:Y:S01]  /*1150*/  FFMA.FTZ R43, R162, R22, R43 ;  /* 0x00000016a22b7223 */ /* 0x000fe2000001002b */
[----:B------:R-:W-:Y:S02]  /*1160*/  HADD2.F32 R19, -RZ, R100.H1_H1 ;  /* 0x30000064ff137230 */ /* 0x000fe40000004100 */
[C---:B------:R-:W-:Y:S01]  /*1170*/  FMUL.FTZ R22, R4.reuse, R185 ;  /* 0x000000b904167220 */ /* 0x040fe20000410000 */
[----:B------:R-:W-:Y:S02]  /*1180*/  HADD2.F32 R176, -RZ, R101.H0_H0 ;  /* 0x20000065ffb07230 */ /* 0x000fe40000004100 */
[----:B------:R-:W-:Y:S01]  /*1190*/  FMUL.FTZ R193, R4, R193 ;  /* 0x000000c104c17220 */ /* 0x000fe20000410000 */
[-C--:B------:R-:W-:Y:S01]  /*11a0*/  FMUL.FTZ R165, R165, R202.reuse ;  /* 0x000000caa5a57220 */ /* 0x080fe20000410000 */
[----:B------:R-:W-:Y:S01]  /*11b0*/  FADD.FTZ R151, R151, R202 ;  /* 0x000000ca97977221 */ /* 0x000fe20000010000 */
[----:B------:R-:W-:Y:S01]  /*11c0*/  FFMA.FTZ R51, R186, R202, R51 ;  /* 0x000000caba337223 */ /* 0x000fe20000010033 */
[----:B------:R-:W-:Y:S01]  /*11d0*/  FADD.FTZ R202, RZ, R152 ;  /* 0x00000098ffca7221 */ /* 0x000fe20000010000 */
[----:B------:R-:W-:Y:S01]  /*11e0*/  FFMA.FTZ R187, R3, R152, RZ ;  /* 0x0000009803bb7223 */ /* 0x000fe200000100ff */
[-C--:B------:R-:W-:Y:S01]  /*11f0*/  FMUL.FTZ R19, R19, R164.reuse ;  /* 0x000000a413137220 */ /* 0x080fe20000410000 */
[----:B------:R-:W-:Y:S01]  /*1200*/  FADD.FTZ R85, R85, R164 ;  /* 0x000000a455557221 */ /* 0x000fe20000010000 */
[----:B------:R-:W-:Y:S01]  /*1210*/  FFMA.FTZ R45, R22, R164, R45 ;  /* 0x000000a4162d7223 */ /* 0x000fe2000001002d */
[----:B------:R-:W-:Y:S01]  /*1220*/  FADD.FTZ R197, -R21, R14 ;  /* 0x0000000e15c57221 */ /* 0x000fe20000010100 */
[-C--:B------:R-:W-:Y:S01]  /*1230*/  FMUL.FTZ R164, R176, R189.reuse ;  /* 0x000000bdb0a47220 */ /* 0x080fe20000410000 */
[----:B------:R-:W-:Y:S01]  /*1240*/  FADD.FTZ R86, R86, R189 ;  /* 0x000000bd56567221 */ /* 0x000fe20000010000 */
[----:B------:R-:W-:Y:S01]  /*1250*/  FFMA.FTZ R46, R193, R189, R46 ;  /* 0x000000bdc12e7223 */ /* 0x000fe2000001002e */
[----:B------:R-:W-:Y:S01]  /*1260*/  FADD.FTZ R189, R202, R9 ;  /* 0x00000009cabd7221 */ /* 0x000fe20000010000 */
[----:B------:R-:W-:Y:S01]  /*1270*/  FMUL.FTZ R229, R4, R229 ;  /* 0x000000e504e57220 */ /* 0x000fe20000410000 */
[----:B------:R-:W-:Y:S01]  /*1280*/  FFMA.FTZ R202, R156, R9, R187 ;  /* 0x000000099cca7223 */ /* 0x000fe200000100bb */
[C---:B------:R-:W-:Y:S01]  /*1290*/  FADD.FTZ R175, -R21.reuse, R175 ;  /* 0x000000af15af7221 */ /* 0x040fe20000010100 */
[----:B------:R-:W-:Y:S01]  /*12a0*/  FADD.FTZ R235, -R21, R204 ;  /* 0x000000cc15eb7221 */ /* 0x000fe20000010100 */
[----:B------:R-:W-:Y:S01]  /*12b0*/  FMUL.FTZ R197, R4, R197 ;  /* 0x000000c504c57220 */ /* 0x000fe20000410000 */
[----:B------:R-:W-:-:S02]  /*12c0*/  HADD2.F32 R213, -RZ, R179.H0_H0 ;  /* 0x200000b3ffd57230 */ /* 0x000fc40000004100 */
[----:B------:R-:W-:Y:S01]  /*12d0*/  FADD.FTZ R204, R189, R8 ;  /* 0x00000008bdcc7221 */ /* 0x000fe20000010000 */
[----:B------:R-:W-:Y:S02]  /*12e0*/  HADD2.F32 R214, -RZ, R179.H1_H1 ;  /* 0x300000b3ffd67230 */ /* 0x000fe40000004100 */
[----:B------:R-:W-:Y:S01]  /*12f0*/  FADD.FTZ R150, R150, R191 ;  /* 0x000000bf96967221 */ /* 0x000fe20000010000 */
[--C-:B------:R-:W-:Y:S02]  /*1300*/  HADD2.F32 R179, -RZ, R180.reuse.H0_H0 ;  /* 0x200000b4ffb37230 */ /* 0x100fe40000004100 */
[----:B------:R-:W-:Y:S01]  /*1310*/  FFMA.FTZ R50, R229, R191, R50 ;  /* 0x000000bfe5327223 */ /* 0x000fe20000010032 */
[----:B------:R-:W-:Y:S01]  /*1320*/  FFMA.FTZ R187, R225, R8, R202 ;  /* 0x00000008e1bb7223 */ /* 0x000fe200000100ca */
[----:B------:R-:W-:Y:S02]  /*1330*/  HADD2.F32 R180, -RZ, R180.H1_H1 ;  /* 0x300000b4ffb47230 */ /* 0x000fe40000004100 */
[----:B------:R-:W-:Y:S01]  /*1340*/  FMUL.FTZ R175, R4, R175 ;  /* 0x000000af04af7220 */ /* 0x000fe20000410000 */
[----:B------:R-:W-:-:S02]  /*1350*/  HADD2.F32 R191, -RZ, R92.H1_H1 ;  /* 0x3000005cffbf7230 */ /* 0x000fc40000004100 */
[----:B------:R-:W-:Y:S01]  /*1360*/  FADD.FTZ R142, R142, R23 ;  /* 0x000000178e8e7221 */ /* 0x000fe20000010000 */
[----:B------:R-:W-:Y:S01]  /*1370*/  FFMA.FTZ R42, R197, R23, R42 ;  /* 0x00000017c52a7223 */ /* 0x000fe2000001002a */
[----:B------:R-:W-:Y:S01]  /*1380*/  FMUL.FTZ R202, R4, R241 ;  /* 0x000000f104ca7220 */ /* 0x000fe20000410000 */
[----:B------:R-:W-:Y:S02]  /*1390*/  HADD2.F32 R206, -RZ, R159.H1_H1 ;  /* 0x3000009fffce7230 */ /* 0x000fe40000004100 */
[----:B------:R-:W-:Y:S01]  /*13a0*/  FADD.FTZ R189, R204, R11 ;  /* 0x0000000bccbd7221 */ /* 0x000fe20000010000 */
[----:B------:R-:W-:Y:S02]  /*13b0*/  HADD2.F32 R23, -RZ, R101.H1_H1 ;  /* 0x30000065ff177230 */ /* 0x000fe40000004100 */
[C---:B------:R-:W-:Y:S01]  /*13c0*/  FADD.FTZ R167, -R21.reuse, R167 ;  /* 0x000000a715a77221 */ /* 0x040fe20000010100 */
[----:B------:R-:W-:Y:S01]  /*13d0*/  FMUL.FTZ R176, R4, R201 ;  /* 0x000000c904b07220 */ /* 0x000fe20000410000 */
[----:B------:R-:W-:Y:S01]  /*13e0*/  FFMA.FTZ R204, R158, R11, R187 ;  /* 0x0000000b9ecc7223 */ /* 0x000fe200000100bb */
[----:B------:R-:W-:Y:S01]  /*13f0*/  FADD.FTZ R203, -R21, R203 ;  /* 0x000000cb15cb7221 */ /* 0x000fe20000010100 */
[-C--:B------:R-:W-:Y:S01]  /*1400*/  FMUL.FTZ R200, R200, R179.reuse ;  /* 0x000000b3c8c87220 */ /* 0x080fe20000410000 */
[----:B------:R-:W-:Y:S01]  /*1410*/  FADD.FTZ R80, R80, R179 ;  /* 0x000000b350507221 */ /* 0x000fe20000010000 */
[----:B------:R-:W-:Y:S01]  /*1420*/  FFMA.FTZ R60, R175, R179, R60 ;  /* 0x000000b3af3c7223 */ /* 0x000fe2000001003c */
[-C--:B------:R-:W-:Y:S01]  /*1430*/  FMUL.FTZ R179, R191, R180.reuse ;  /* 0x000000b4bfb37220 */ /* 0x080fe20000410000 */
[----:B------:R-:W-:Y:S01]  /*1440*/  FADD.FTZ R81, R81, R180 ;  /* 0x000000b451517221 */ /* 0x000fe20000010000 */
[----:B------:R-:W-:Y:S01]  /*1450*/  FFMA.FTZ R61, R202, R180, R61 ;  /* 0x000000b4ca3d7223 */ /* 0x000fe2000001003d */
[----:B------:R-:W-:-:S02]  /*1460*/  HADD2.F32 R159, -RZ, R172.H0_H0 ;  /* 0x200000acff9f7230 */ /* 0x000fc40000004100 */
[----:B------:R-:W-:Y:S01]  /*1470*/  FADD.FTZ R180, R189, R10 ;  /* 0x0000000abdb47221 */ /* 0x000fe20000010000 */
[----:B------:R-:W-:Y:S02]  /*1480*/  HADD2.F32 R188, -RZ, R96.H0_H0 ;  /* 0x20000060ffbc7230 */ /* 0x000fe40000004100 */
[----:B------:R-:W-:Y:S01]  /*1490*/  FADD.FTZ R239, -R21, R206 ;  /* 0x000000ce15ef7221 */ /* 0x000fe20000010100 */
[----:B------:R-:W-:Y:S02]  /*14a0*/  HADD2.F32 R172, -RZ, R172.H1_H1 ;  /* 0x300000acffac7230 */ /* 0x000fe40000004100 */
[-C--:B------:R-:W-:Y:S01]  /*14b0*/  FMUL.FTZ R23, R23, R190.reuse ;  /* 0x000000be17177220 */ /* 0x080fe20000410000 */
[----:B------:R-:W-:Y:S01]  /*14c0*/  FADD.FTZ R87, R87, R190 ;  /* 0x000000be57577221 */ /* 0x000fe20000010000 */
[----:B------:R-:W-:Y:S01]  /*14d0*/  FFMA.FTZ R47, R176, R190, R47 ;  /* 0x000000beb02f7223 */ /* 0x000fe2000001002f */
[----:B------:R-:W-:Y:S01]  /*14e0*/  FMUL.FTZ R167, R4, R167 ;  /* 0x000000a704a77220 */ /* 0x000fe20000410000 */
[----:B------:R-:W-:-:S02]  /*14f0*/  HADD2.F32 R171, -RZ, R96.H1_H1 ;  /* 0x30000060ffab7230 */ /* 0x000fc40000004100 */
[----:B------:R-:W-:Y:S01]  /*1500*/  FFMA.FTZ R187, R227, R10, R204 ;  /* 0x0000000ae3bb7223 */ /* 0x000fe200000100cc */
[----:B------:R-:W-:Y:S02]  /*1510*/  HADD2.F32 R207, -RZ, R173.H0_H0 ;  /* 0x200000adffcf7230 */ /* 0x000fe40000004100 */
[----:B------:R-:W-:Y:S01]  /*1520*/  FMUL.FTZ R190, R4, R203 ;  /* 0x000000cb04be7220 */ /* 0x000fe20000410000 */
[----:B------:R-:W-:Y:S02]  /*1530*/  HADD2.F32 R215, -RZ, R181.H0_H0 ;  /* 0x200000b5ffd77230 */ /* 0x000fe40000004100 */
[----:B------:R-:W-:Y:S02]  /*1540*/  HADD2.F32 R206, -RZ, R93.H0_H0 ;  /* 0x2000005dffce7230 */ /* 0x000fe40000004100 */
[----:B------:R-:W-:Y:S01]  /*1550*/  FADD.FTZ R189, R180, R13 ;  /* 0x0000000db4bd7221 */ /* 0x000fe20000010000 */
[-C--:B------:R-:W-:Y:S01]  /*1560*/  FMUL.FTZ R188, R188, R159.reuse ;  /* 0x0000009fbcbc7220 */ /* 0x080fe20000410000 */
[----:B------:R-:W-:Y:S01]  /*1570*/  FADD.FTZ R28, R28, R159 ;  /* 0x0000009f1c1c7221 */ /* 0x000fe20000010000 */
[----:B------:R-:W-:Y:S01]  /*1580*/  FFMA.FTZ R52, R167, R159, R52 ;  /* 0x0000009fa7347223 */ /* 0x000fe20000010034 */
[----:B------:R-:W-:Y:S01]  /*1590*/  FFMA.FTZ R204, R160, R13, R187 ;  /* 0x0000000da0cc7223 */ /* 0x000fe200000100bb */
[-C--:B------:R-:W-:Y:S01]  /*15a0*/  FMUL.FTZ R159, R171, R172.reuse ;  /* 0x000000acab9f7220 */ /* 0x080fe20000410000 */
[----:B------:R-:W-:Y:S01]  /*15b0*/  FADD.FTZ R29, R29, R172 ;  /* 0x000000ac1d1d7221 */ /* 0x000fe20000010000 */
[----:B------:R-:W-:Y:S01]  /*15c0*/  FFMA.FTZ R53, R190, R172, R53 ;  /* 0x000000acbe357223 */ /* 0x000fe20000010035 */
[----:B------:R-:W-:-:S02]  /*15d0*/  HADD2.F32 R208, -RZ, R173.H1_H1 ;  /* 0x300000adffd07230 */ /* 0x000fc40000004100 */
[----:B------:R-:W-:Y:S01]  /*15e0*/  FMUL.FTZ R172, R192, R207 ;  /* 0x000000cfc0ac7220 */ /* 0x000fe20000410000 */
[----:B------:R-:W-:Y:S02]  /*15f0*/  HADD2.F32 R171, -RZ, R97.H1_H1 ;  /* 0x30000061ffab7230 */ /* 0x000fe40000004100 */
[----:B------:R-:W-:Y:S01]  /*1600*/  FMUL.FTZ R180, R206, R215 ;  /* 0x000000d7ceb47220 */ /* 0x000fe20000410000 */
[----:B------:R-:W-:Y:S01]  /*1610*/  FMUL.FTZ R192, R4, R235 ;  /* 0x000000eb04c07220 */ /* 0x000fe20000410000 */
        /* <DEDUP_REMOVED lines=8> */
[----:B------:R-:W-:Y:S01]  /*16a0*/  FADD.FTZ R157, -R21, R157 ;  /* 0x0000009d159d7221 */ /* 0x000fe20000010100 */
[----:B------:R-:W-:Y:S01]  /*16b0*/  FADD.FTZ R206, R206, R17 ;  /* 0x00000011cece7221 */ /* 0x000fe20000010000 */
[----:B------:R-:W-:Y:S02]  /*16c0*/  HADD2.F32 R177, -RZ, R177.H1_H1 ;  /* 0x300000b1ffb17230 */ /* 0x000fe40000004100 */
[----:B------:R-:W-:Y:S01]  /*16d0*/  FFMA.FTZ R187, R195, R17, R208 ;  /* 0x00000011c3bb7223 */ /* 0x000fe200000100d0 */
[----:B------:R-:W-:Y:S01]  /*16e0*/  FADD.FTZ R205, -R21, R205 ;  /* 0x000000cd15cd7221 */ /* 0x000fe20000010100 */
[--C-:B------:R-:W-:Y:S02]  /*16f0*/  HADD2.F32 R173, -RZ, R174.reuse.H0_H0 ;  /* 0x200000aeffad7230 */ /* 0x100fe40000004100 */
[----:B------:R-:W-:Y:S01]  /*1700*/  FADD.FTZ R189, R206, R19 ;  /* 0x00000013cebd7221 */ /* 0x000fe20000010000 */
[----:B------:R-:W-:Y:S02]  /*1710*/  HADD2.F32 R174, -RZ, R174.H1_H1 ;  /* 0x300000aeffae7230 */ /* 0x000fe40000004100 */
[----:B------:R-:W-:Y:S01]  /*1720*/  FMUL.FTZ R157, R4, R157 ;  /* 0x0000009d049d7220 */ /* 0x000fe20000410000 */
[----:B------:R-:W-:-:S02]  /*1730*/  HADD2.F32 R185, -RZ, R98.H1_H1 ;  /* 0x30000062ffb97230 */ /* 0x000fc40000004100 */
[----:B------:R-:W-:Y:S01]  /*1740*/  FFMA.FTZ R206, R22, R19, R187 ;  /* 0x0000001316ce7223 */ /* 0x000fe200000100bb */
[----:B------:R-:W-:Y:S02]  /*1750*/  HADD2.F32 R216, -RZ, R181.H1_H1 ;  /* 0x300000b5ffd87230 */ /* 0x000fe40000004100 */
[----:B------:R-:W-:Y:S01]  /*1760*/  FADD.FTZ R177, -R21, R177 ;  /* 0x000000b115b17221 */ /* 0x000fe20000010100 */
[----:B------:R-:W-:Y:S02]  /*1770*/  HADD2.F32 R191, -RZ, R93.H1_H1 ;  /* 0x3000005dffbf7230 */ /* 0x000fe40000004100 */
[----:B------:R-:W-:Y:S01]  /*1780*/  FMUL.FTZ R196, R4, R205 ;  /* 0x000000cd04c47220 */ /* 0x000fe20000410000 */
[----:B------:R-:W-:Y:S01]  /*1790*/  FADD.FTZ R208, R189, R164 ;  /* 0x000000a4bdd07221 */ /* 0x000fe20000010000 */
[-C--:B------:R-:W-:Y:S01]  /*17a0*/  FMUL.FTZ R194, R194, R173.reuse ;  /* 0x000000adc2c27220 */ /* 0x080fe20000410000 */
[----:B------:R-:W-:Y:S01]  /*17b0*/  FADD.FTZ R136, R136, R173 ;  /* 0x000000ad88887221 */ /* 0x000fe20000010000 */
[----:B------:R-:W-:Y:S01]  /*17c0*/  FFMA.FTZ R56, R157, R173, R56 ;  /* 0x000000ad9d387223 */ /* 0x000fe20000010038 */
[----:B------:R-:W-:Y:S01]  /*17d0*/  FFMA.FTZ R189, R193, R164, R206 ;  /* 0x000000a4c1bd7223 */ /* 0x000fe200000100ce */
[-C--:B------:R-:W-:Y:S01]  /*17e0*/  FMUL.FTZ R173, R185, R174.reuse ;  /* 0x000000aeb9ad7220 */ /* 0x080fe20000410000 */
[----:B------:R-:W-:Y:S01]  /*17f0*/  FMUL.FTZ R204, R4, R177 ;  /* 0x000000b104cc7220 */ /* 0x000fe20000410000 */
[----:B------:R-:W-:Y:S01]  /*1800*/  FADD.FTZ R137, R137, R174 ;  /* 0x000000ae89897221 */ /* 0x000fe20000010000 */
[----:B------:R-:W-:Y:S01]  /*1810*/  FFMA.FTZ R57, R196, R174, R57 ;  /* 0x000000aec4397223 */ /* 0x000fe20000010039 */
[----:B------:R-:W-:-:S02]  /*1820*/  HADD2.F32 R185, -RZ, R99.H1_H1 ;  /* 0x30000063ffb97230 */ /* 0x000fc40000004100 */
[----:B------:R-:W-:Y:S01]  /*1830*/  FMUL.FTZ R177, R191, R216 ;  /* 0x000000d8bfb17220 */ /* 0x000fe20000410000 */
[----:B------:R-:W-:Y:S01]  /*1840*/  FMUL.FTZ R174, R4, R239 ;  /* 0x000000ef04ae7220 */ /* 0x000fe20000410000 */
[----:B------:R-:W-:Y:S01]  /*1850*/  FADD.FTZ R191, R208, R23 ;  /* 0x00000017d0bf7221 */ /* 0x000fe20000010000 */
[----:B------:R-:W-:Y:S01]  /*1860*/  FFMA.FTZ R206, R176, R23, R189 ;  /* 0x00000017b0ce7223 */ /* 0x000fe200000100bd */
[----:B------:R-:W-:Y:S01]  /*1870*/  FADD.FTZ R243, -R21, R212 ;  /* 0x000000d415f37221 */ /* 0x000fe20000010100 */
[-C--:B------:R-:W-:Y:S01]  /*1880*/  FMUL.FTZ R185, R185, R210.reuse ;  /* 0x000000d2b9b97220 */ /* 0x080fe20000410000 */
[----:B------:R-:W-:Y:S01]  /*1890*/  FADD.FTZ R139, R139, R210 ;  /* 0x000000d28b8b7221 */ /* 0x000fe20000010000 */
[----:B------:R-:W-:Y:S01]  /*18a0*/  FFMA.FTZ R59, R174, R210, R59 ;  /* 0x000000d2ae3b7223 */ /* 0x000fe2000001003b */
[----:B------:R-:W-:Y:S01]  /*18b0*/  FADD.FTZ R208, R191, R178 ;  /* 0x000000b2bfd07221 */ /* 0x000fe20000010000 */
[----:B------:R-:W-:Y:S02]  /*18c0*/  HADD2.F32 R181, -RZ, R182.H0_H0 ;  /* 0x200000b6ffb57230 */ /* 0x000fe40000004100 */
[----:B------:R-:W-:Y:S01]  /*18d0*/  FFMA.FTZ R189, R161, R178, R206 ;  /* 0x000000b2a1bd7223 */ /* 0x000fe200000100ce */
[----:B------:R-:W-:-:S02]  /*18e0*/  HADD2.F32 R210, -RZ, R94.H0_H0 ;  /* 0x2000005effd27230 */ /* 0x000fc40000004100 */
[C---:B------:R-:W-:Y:S01]  /*18f0*/  FMUL.FTZ R243, R4.reuse, R243 ;  /* 0x000000f304f37220 */ /* 0x040fe20000410000 */
[----:B------:R-:W-:Y:S02]  /*1900*/  HADD2.F32 R182, -RZ, R182.H1_H1 ;  /* 0x300000b6ffb67230 */ /* 0x000fe40000004100 */
[----:B------:R-:W-:Y:S01]  /*1910*/  FMUL.FTZ R206, R4, R245 ;  /* 0x000000f504ce7220 */ /* 0x000fe20000410000 */
[----:B------:R-:W-:Y:S02]  /*1920*/  HADD2.F32 R199, -RZ, R94.H1_H1 ;  /* 0x3000005effc77230 */ /* 0x000fe40000004100 */
        /* <DEDUP_REMOVED lines=12> */
[----:B------:R-:W-:Y:S02]  /*19f0*/  FFMA.FTZ R210, R186, R165, R189 ;  /* 0x000000a5bad27223 */ /* 0x000fe400000100bd */
[----:B------:R-:W-:Y:S01]  /*1a00*/  FMUL.FTZ R182, R208, R217 ;  /* 0x000000d9d0b67220 */ /* 0x000fe20000410000 */
[----:B------:R-:W-:Y:S01]  /*1a10*/  FADD.FTZ R208, R191, R188 ;  /* 0x000000bcbfd07221 */ /* 0x000fe20000010000 */
[----:B------:R-:W-:Y:S01]  /*1a20*/  FFMA.FTZ R189, R167, R188, R210 ;  /* 0x000000bca7bd7223 */ /* 0x000fe200000100d2 */
[----:B------:R-:W-:Y:S02]  /*1a30*/  FMUL.FTZ R233, R4, R233 ;  /* 0x000000e904e97220 */ /* 0x000fe40000410000 */
[----:B------:R-:W-:Y:S01]  /*1a40*/  FADD.FTZ R191, R208, R159 ;  /* 0x0000009fd0bf7221 */ /* 0x000fe20000010000 */
[----:B------:R-:W-:Y:S01]  /*1a50*/  FFMA.FTZ R210, R190, R159, R189 ;  /* 0x0000009fbed27223 */ /* 0x000fe200000100bd */
[----:B------:R-:W-:-:S02]  /*1a60*/  HADD2.F32 R199, -RZ, R95.H1_H1 ;  /* 0x3000005fffc77230 */ /* 0x000fc40000004100 */
[----:B------:R-:W-:Y:S01]  /*1a70*/  FADD.FTZ R212, R191, R172 ;  /* 0x000000acbfd47221 */ /* 0x000fe20000010000 */
[----:B------:R-:W-:Y:S01]  /*1a80*/  FFMA.FTZ R191, R233, R172, R210 ;  /* 0x000000ace9bf7223 */ /* 0x000fe200000100d2 */
[----:B------:R-:W-:Y:S02]  /*1a90*/  HADD2.F32 R219, -RZ, R153.H0_H0 ;  /* 0x20000099ffdb7230 */ /* 0x000fe40000004100 */
[----:B------:R-:W-:Y:S01]  /*1aa0*/  FMUL.FTZ R189, R199, R218 ;  /* 0x000000dac7bd7220 */ /* 0x000fe20000410000 */
[----:B------:R-:W-:Y:S02]  /*1ab0*/  HADD2.F32 R220, -RZ, R154.H0_H0 ;  /* 0x2000009affdc7230 */ /* 0x000fe40000004100 */
[----:B------:R-:W-:Y:S01]  /*1ac0*/  FADD.FTZ R199, R212, R171 ;  /* 0x000000abd4c77221 */ /* 0x000fe20000010000 */
[----:B------:R-:W-:Y:S02]  /*1ad0*/  HADD2.F32 R221, -RZ, R155.H0_H0 ;  /* 0x2000009bffdd7230 */ /* 0x000fe40000004100 */
[----:B------:R-:W-:Y:S01]  /*1ae0*/  FFMA.FTZ R210, R192, R171, R191 ;  /* 0x000000abc0d27223 */ /* 0x000fe200000100bf */
[----:B------:R-:W-:-:S02]  /*1af0*/  HADD2.F32 R153, -RZ, R153.H1_H1 ;  /* 0x30000099ff997230 */ /* 0x000fc40000004100 */
[----:B------:R-:W-:Y:S02]  /*1b00*/  HADD2.F32 R154, -RZ, R154.H1_H1 ;  /* 0x3000009aff9a7230 */ /* 0x000fe40000004100 */
[----:B------:R-:W-:Y:S02]  /*1b10*/  HADD2.F32 R155, -RZ, R155.H1_H1 ;  /* 0x3000009bff9b7230 */ /* 0x000fe40000004100 */
[----:B------:R-:W-:Y:S01]  /*1b20*/  FADD.FTZ R183, -R21, R183 ;  /* 0x000000b715b77221 */ /* 0x000fe20000010100 */
        /* <DEDUP_REMOVED lines=11> */
[----:B------:R-:W-:-:S02]  /*1be0*/  HADD2.F32 R21, -RZ, R168.H0_H0 ;  /* 0x200000a8ff157230 */ /* 0x000fc40000004100 */
[----:B------:R-:W-:Y:S01]  /*1bf0*/  FMUL.FTZ R198, R198, R209 ;  /* 0x000000d1c6c67220 */ /* 0x000fe20000410000 */
[----:B------:R-:W-:Y:S02]  /*1c00*/  HADD2.F32 R214, -RZ, R88.H0_H0 ;  /* 0x20000058ffd67230 */ /* 0x000fe40000004100 */
[----:B------:R-:W-:Y:S01]  /*1c10*/  FMUL.FTZ R191, R4, R183 ;  /* 0x000000b704bf7220 */ /* 0x000fe20000410000 */
[----:B------:R-:W-:Y:S01]  /*1c20*/  FADD.FTZ R201, R212, R173 ;  /* 0x000000add4c97221 */ /* 0x000fe20000010000 */
[----:B------:R-:W-:Y:S01]  /*1c30*/  FMUL.FTZ R237, R4, R237 ;  /* 0x000000ed04ed7220 */ /* 0x000fe20000410000 */
[----:B------:R-:W-:Y:S01]  /*1c40*/  FFMA.FTZ R210, R196, R173, R199 ;  /* 0x000000adc4d27223 */ /* 0x000fe200000100c7 */
[-C--:B------:R-:W-:Y:S01]  /*1c50*/  FMUL.FTZ R183, R214, R21.reuse ;  /* 0x00000015d6b77220 */ /* 0x080fe20000410000 */
[----:B------:R-:W-:Y:S01]  /*1c60*/  FADD.FTZ R32, R32, R21 ;  /* 0x0000001520207221 */ /* 0x000fe20000010000 */
[----:B------:R-:W-:Y:S01]  /*1c70*/  FFMA.FTZ R68, R191, R21, R68 ;  /* 0x00000015bf447223 */ /* 0x000fe20000010044 */
[----:B------:R-:W-:Y:S01]  /*1c80*/  FADD.FTZ R212, R201, R198 ;  /* 0x000000c6c9d47221 */ /* 0x000fe20000010000 */
[----:B------:R-:W-:Y:S01]  /*1c90*/  FFMA.FTZ R21, R237, R198, R210 ;  /* 0x000000c6ed157223 */ /* 0x000fe200000100d2 */
[----:B------:R-:W-:-:S02]  /*1ca0*/  HADD2.F32 R168, -RZ, R168.H1_H1 ;  /* 0x300000a8ffa87230 */ /* 0x000fc40000004100 */
[----:B------:R-:W-:Y:S01]  /*1cb0*/  FMUL.FTZ R210, R4, R249 ;  /* 0x000000f904d27220 */ /* 0x000fe20000410000 */
[----:B------:R-:W-:Y:S02]  /*1cc0*/  HADD2.F32 R203, -RZ, R88.H1_H1 ;  /* 0x30000058ffcb7230 */ /* 0x000fe40000004100 */
[----:B------:R-:W-:Y:S01]  /*1cd0*/  FADD.FTZ R201, R212, R185 ;  /* 0x000000b9d4c97221 */ /* 0x000fe20000010000 */
[----:B------:R-:W-:Y:S01]  /*1ce0*/  FFMA.FTZ R212, R174, R185, R21 ;  /* 0x000000b9aed47223 */ /* 0x000fe20000010015 */
[----:B------:R-:W-:Y:S01]  /*1cf0*/  FADD.FTZ R33, R33, R168 ;  /* 0x000000a821217221 */ /* 0x000fe20000010000 */
[-C--:B------:R-:W-:Y:S01]  /*1d00*/  FFMA.FTZ R69, R210, R168.reuse, R69 ;  /* 0x000000a8d2457223 */ /* 0x080fe20000010045 */
[----:B------:R-:W-:Y:S01]  /*1d10*/  FMUL.FTZ R199, R203, R168 ;  /* 0x000000a8cbc77220 */ /* 0x000fe20000410000 */
[----:B------:R-:W-:Y:S01]  /*1d20*/  FADD.FTZ R168, R201, R200 ;  /* 0x000000c8c9a87221 */ /* 0x000fe20000010000 */
[----:B------:R-:W-:Y:S01]  /*1d30*/  FFMA.FTZ R21, R175, R200, R212 ;  /* 0x000000c8af157223 */ /* 0x000fe200000100d4 */
[----:B------:R-:W-:-:S02]  /*1d40*/  FMUL.FTZ R211, R4, R211 ;  /* 0x000000d304d37220 */ /* 0x000fc40000410000 */
        /* <DEDUP_REMOVED lines=8> */
[----:B------:R-:W-:Y:S02]  /*1dd0*/  HADD2.F32 R14, -RZ, R169.H0_H0 ;  /* 0x200000a9ff0e7230 */ /* 0x000fe40000004100 */
[C---:B------:R-:W-:Y:S01]  /*1de0*/  FMUL.FTZ R219, R4.reuse, R219 ;  /* 0x000000db04db7220 */ /* 0x040fe20000410000 */
[----:B------:R-:W-:Y:S02]  /*1df0*/  HADD2.F32 R203, -RZ, R89.H0_H0 ;  /* 0x20000059ffcb7230 */ /* 0x000fe40000004100 */
[----:B------:R-:W-:Y:S01]  /*1e00*/  FMUL.FTZ R212, R4, R153 ;  /* 0x0000009904d47220 */ /* 0x000fe20000410000 */
[----:B------:R-:W-:-:S02]  /*1e10*/  HADD2.F32 R16, -RZ, R169.H1_H1 ;  /* 0x300000a9ff107230 */ /* 0x000fc40000004100 */
[----:B------:R-:W-:Y:S01]  /*1e20*/  FADD.FTZ R214, R214, R187 ;  /* 0x000000bbd6d67221 */ /* 0x000fe20000010000 */
[----:B------:R-:W-:Y:S02]  /*1e30*/  HADD2.F32 R205, -RZ, R89.H1_H1 ;  /* 0x30000059ffcd7230 */ /* 0x000fe40000004100 */
        /* <DEDUP_REMOVED lines=8> */
[----:B------:R-:W-:Y:S01]  /*1ec0*/  FMUL.FTZ R213, R4, R213 ;  /* 0x000000d504d57220 */ /* 0x000fe20000410000 */
[----:B------:R-:W-:Y:S01]  /*1ed0*/  FFMA.FTZ R16, R206, R181, R21 ;  /* 0x000000b5ce107223 */ /* 0x000fe20000010015 */
[----:B------:R-:W-:-:S02]  /*1ee0*/  HADD2.F32 R169, -RZ, R170.H0_H0 ;  /* 0x200000aaffa97230 */ /* 0x000fc40000004100 */
[----:B------:R-:W-:Y:S01]  /*1ef0*/  FADD.FTZ R214, R153, R182 ;  /* 0x000000b699d67221 */ /* 0x000fe20000010000 */
[----:B------:R-:W-:Y:S02]  /*1f00*/  HADD2.F32 R216, -RZ, R90.H0_H0 ;  /* 0x2000005affd87230 */ /* 0x000fe40000004100 */
[----:B------:R-:W-:Y:S01]  /*1f10*/  FMUL.FTZ R208, R4, R247 ;  /* 0x000000f704d07220 */ /* 0x000fe20000410000 */
[----:B------:R-:W-:Y:S01]  /*1f20*/  FFMA.FTZ R21, R213, R182, R16 ;  /* 0x000000b6d5157223 */ /* 0x000fe20000010010 */
[----:B------:R-:W-:Y:S01]  /*1f30*/  FADD.FTZ R214, R214, R189 ;  /* 0x000000bdd6d67221 */ /* 0x000fe20000010000 */
[----:B------:R-:W-:Y:S02]  /*1f40*/  FMUL.FTZ R16, R216, R169 ;  /* 0x000000a9d8107220 */ /* 0x000fe40000410000 */
[----:B------:R-:W-:Y:S01]  /*1f50*/  FFMA.FTZ R216, R208, R189, R21 ;  /* 0x000000bdd0d87223 */ /* 0x000fe20000010015 */
[----:B------:R-:W-:Y:S01]  /*1f60*/  FMUL.FTZ R251, R4, R251 ;  /* 0x000000fb04fb7220 */ /* 0x000fe20000410000 */
[----:B------:R-:W-:-:S02]  /*1f70*/  FADD.FTZ R214, R214, R183 ;  /* 0x000000b7d6d67221 */ /* 0x000fc40000010000 */
[----:B------:R-:W-:Y:S01]  /*1f80*/  FFMA.FTZ R21, R191, R183, R216 ;  /* 0x000000b7bf157223 */ /* 0x000fe200000100d8 */
[----:B------:R-:W-:Y:S01]  /*1f90*/  FADD.FTZ R24, R24, R169 ;  /* 0x000000a918187221 */ /* 0x000fe20000010000 */
[----:B------:R-:W-:Y:S01]  /*1fa0*/  FFMA.FTZ R72, R251, R169, R72 ;  /* 0x000000a9fb487223 */ /* 0x000fe20000010048 */
[----:B------:R-:W-:Y:S01]  /*1fb0*/  FADD.FTZ R169, R214, R199 ;  /* 0x000000c7d6a97221 */ /* 0x000fe20000010000 */
[----:B------:R-:W-:Y:S01]  /*1fc0*/  FFMA.FTZ R214, R210, R199, R21 ;  /* 0x000000c7d2d67223 */ /* 0x000fe20000010015 */
[----:B------:R-:W-:Y:S02]  /*1fd0*/  HADD2.F32 R170, -RZ, R170.H1_H1 ;  /* 0x300000aaffaa7230 */ /* 0x000fe40000004100 */
        /* <DEDUP_REMOVED lines=9> */
[----:B------:R-:W-:-:S02]  /*2070*/  HADD2.F32 R203, -RZ, R91.H0_H0 ;  /* 0x2000005bffcb7230 */ /* 0x000fc40000004100 */
[----:B------:R-:W-:Y:S01]  /*2080*/  FADD.FTZ R214, R201, R16 ;  /* 0x00000010c9d67221 */ /* 0x000fe20000010000 */
[----:B------:R-:W-:Y:S01]  /*2090*/  FFMA.FTZ R21, R251, R16, R170 ;  /* 0x00000010fb157223 */ /* 0x000fe200000100aa */
[----:B------:R-:W-:Y:S01]  /*20a0*/  FMUL.FTZ R221, R4, R221 ;  /* 0x000000dd04dd7220 */ /* 0x000fe20000410000 */
[----:B------:R-:W-:Y:S02]  /*20b0*/  HADD2.F32 R205, -RZ, R91.H1_H1 ;  /* 0x3000005bffcd7230 */ /* 0x000fe40000004100 */
[-C--:B------:R-:W-:Y:S01]  /*20c0*/  FMUL.FTZ R169, R203, R18.reuse ;  /* 0x00000012cba97220 */ /* 0x080fe20000410000 */
        /* <DEDUP_REMOVED lines=22> */
[----:B------:R-:W-:Y:S06]  /*2230*/  BRA `(.L_x_2532) ;  /* 0x0000000000687947 */ /* 0x000fec0003800000 */
.L_x_2531:
        /* <DEDUP_REMOVED lines=26> */
.L_x_2532:
[----:B------:R-:W-:Y:S05]  /*23e0*/  BSYNC.RECONVERGENT B1 ;  /* 0x0000000000017941 */ /* 0x000fea0003800200 */
.L_x_2530:
        /* <DEDUP_REMOVED lines=21> */
.L_x_2641:
[----:B------:R-:W0:Y:S01]  /*2540*/  S2R R170, SR_TID.X ;  /* 0x0000000000aa7919 */ /* 0x000e220000002100 */
[----:B------:R-:W-:Y:S01]  /*2550*/  ISETP.NE.U32.AND P1, PT, R6, RZ, PT ;  /* 0x000000ff0600720c */ /* 0x000fe20003f25070 */
[----:B------:R-:W-:Y:S01]  /*2560*/  IMAD R205, R0, UR9, RZ ;  /* 0x0000000900cd7c24 */ /* 0x000fe2000f8e02ff */
[----:B------:R-:W-:Y:S01]  /*2570*/  @P2 IADD3 R5, PT, PT, R5, -0x1, RZ ;  /* 0xffffffff05052810 */ /* 0x000fe20007ffe0ff */
[----:B-1----:R-:W-:Y:S01]  /*2580*/  FADD.FTZ R20, R207, R20 ;  /* 0x00000014cf147221 */ /* 0x002fe20000010000 */
[----:B------:R-:W-:Y:S01]  /*2590*/  ISETP.NE.AND.EX P1, PT, R7, RZ, PT, P1 ;  /* 0x000000ff0700720c */ /* 0x000fe20003f25310 */
[----:B------:R-:W-:Y:S01]  /*25a0*/  HFMA2 R203, -RZ, RZ, 0, 0 ;  /* 0x00000000ffcb7431 */ /* 0x000fe200000001ff */
[----:B------:R-:W-:Y:S01]  /*25b0*/  SHF.R.S32.HI R216, RZ, 0x1f, R205 ;  /* 0x0000001fffd87819 */ /* 0x000fe200000114cd */
[----:B------:R-:W-:Y:S02]  /*25c0*/  @P2 IMAD R21, R5, UR9, RZ ;  /* 0x0000000905152c24 */ /* 0x000fe4000f8e02ff */
[----:B--2---:R-:W-:Y:S01]  /*25d0*/  FADD.FTZ R5, R201, R218 ;  /* 0x000000dac9057221 */ /* 0x004fe20000010000 */
[----:B------:R-:W-:Y:S01]  /*25e0*/  FMUL.FTZ R214, R20, UR12 ;  /* 0x0000000c14d67c20 */ /* 0x000fe20008410000 */
[----:B------:R-:W-:Y:S01]  /*25f0*/  ISETP.NE.AND P4, PT, RZ, UR8, PT ;  /* 0x00000008ff007c0c */ /* 0x000fe2000bf85270 */
[----:B------:R-:W-:Y:S01]  /*2600*/  BSSY.RECONVERGENT B1, `(.L_x_2534) ;  /* 0x0000138000017945 */ /* 0x000fe20003800200 */
[----:B------:R-:W-:Y:S01]  /*2610*/  @P2 SHF.R.S32.HI R6, RZ, 0x1f, R21 ;  /* 0x0000001fff062819 */ /* 0x000fe20000011415 */
[----:B------:R-:W-:Y:S01]  /*2620*/  FMUL.FTZ R5, R5, UR12 ;  /* 0x0000000c05057c20 */ /* 0x000fe20008410000 */
[----:B------:R-:W-:-:S02]  /*2630*/  LEA.HI R216, R216, R205, RZ, 0x3 ;  /* 0x000000cdd8d87211 */ /* 0x000fc400078f18ff */
[----:B------:R-:W-:Y:S02]  /*2640*/  @P2 LEA.HI R6, R6, R21, RZ, 0x3 ;  /* 0x0000001506062211 */ /* 0x000fe400078f18ff */
[----:B------:R-:W-:Y:S02]  /*2650*/  FSEL R214, R214, RZ, !P4 ;  /* 0x000000ffd6d67208 */ /* 0x000fe40006000000 */
[----:B0-----:R-:W-:-:S04]  /*2660*/  LOP3.LUT R201, R170, 0x1f, RZ, 0xc0, !PT ;  /* 0x0000001faac97812 */ /* 0x001fc800078ec0ff */
        /* <DEDUP_REMOVED lines=18> */
.L_x_2538:
[----:B------:R-:W-:Y:S05]  /*2790*/  BSYNC.RECONVERGENT B2 ;  /* 0x0000000000027941 */ /* 0x000fea0003800200 */
.L_x_2537:
        /* <DEDUP_REMOVED lines=10> */
.L_x_2540:
[----:B------:R-:W-:Y:S05]  /*2840*/  BSYNC.RECONVERGENT B2 ;  /* 0x0000000000027941 */ /* 0x000fea0003800200 */
.L_x_2539:
        /* <DEDUP_REMOVED lines=10> */
.L_x_2542:
[----:B------:R-:W-:Y:S05]  /*28f0*/  BSYNC.RECONVERGENT B2 ;  /* 0x0000000000027941 */ /* 0x000fea0003800200 */
.L_x_2541:
        /* <DEDUP_REMOVED lines=10> */
.L_x_2544:
[----:B------:R-:W-:Y:S05]  /*29a0*/  BSYNC.RECONVERGENT B2 ;  /* 0x0000000000027941 */ /* 0x000fea0003800200 */
.L_x_2543:
        /* <DEDUP_REMOVED lines=10> */
.L_x_2546:
[----:B------:R-:W-:Y:S05]  /*2a50*/  BSYNC.RECONVERGENT B2 ;  /* 0x0000000000027941 */ /* 0x000fea0003800200 */
.L_x_2545:
        /* <DEDUP_REMOVED lines=10> */
.L_x_2548:
[----:B------:R-:W-:Y:S05]  /*2b00*/  BSYNC.RECONVERGENT B2 ;  /* 0x0000000000027941 */ /* 0x000fea0003800200 */
.L_x_2547:
        /* <DEDUP_REMOVED lines=10> */
.L_x_2550:
[----:B------:R-:W-:Y:S05]  /*2bb0*/  BSYNC.RECONVERGENT B2 ;  /* 0x0000000000027941 */ /* 0x000fea0003800200 */
.L_x_2549:
        /* <DEDUP_REMOVED lines=10> */
.L_x_2536:
[----:B------:R-:W0:Y:S01]  /*2c60*/  @P2 LDC R21, c[0x0][0x40c] ;  /* 0x00010300ff152b82 */ /* 0x000e220000000800 */
        /* <DEDUP_REMOVED lines=9> */
[C---:B------:R-:W-:Y:S01]  /*2d00*/  FMUL.FTZ R77, R4.reuse, R77 ;  /* 0x0000004d044d7220 */ /* 0x040fe20000410000 */
[----:B------:R-:W-:Y:S01]  /*2d10*/  FADD.FTZ R79, R11, -R218 ;  /* 0x800000da0b4f7221 */ /* 0x000fe20000010000 */
[----:B------:R-:W-:Y:S01]  /*2d20*/  FFMA.FTZ R231, R197, R5, R214 ;  /* 0x00000005c5e77223 */ /* 0x000fe200000100d6 */
[----:B------:R-:W-:Y:S01]  /*2d30*/  FADD.FTZ R223, R13, -R220 ;  /* 0x800000dc0ddf7221 */ /* 0x000fe20000010000 */
[----:B------:R-:W-:Y:S01]  /*2d40*/  FSEL R76, R7, RZ, P1 ;  /* 0x000000ff074c7208 */ /* 0x000fe20000800000 */
[----:B------:R-:W-:Y:S01]  /*2d50*/  FMUL.FTZ R79, R4, R79 ;  /* 0x0000004f044f7220 */ /* 0x000fe20000410000 */
[----:B------:R-:W2:Y:S01]  /*2d60*/  @P2 LDC R207, c[0x0][0x40c] ;  /* 0x00010300ffcf2b82 */ /* 0x000ea20000000800 */
[----:B------:R-:W-:Y:S01]  /*2d70*/  FSEL R7, R77, RZ, P1 ;  /* 0x000000ff4d077208 */ /* 0x000fe20000800000 */
[--C-:B------:R-:W-:Y:S01]  /*2d80*/  FFMA.FTZ R77, R227, R5, R214.reuse ;  /* 0x00000005e34d7223 */ /* 0x100fe200000100d6 */
[----:B------:R-:W-:Y:S01]  /*2d90*/  FADD.FTZ R231, R12, -R231 ;  /* 0x800000e70ce77221 */ /* 0x000fe20000010000 */
[----:B------:R-:W-:Y:S01]  /*2da0*/  FMUL.FTZ R223, R4, R223 ;  /* 0x000000df04df7220 */ /* 0x000fe20000410000 */
[----:B------:R-:W-:Y:S01]  /*2db0*/  FSEL R218, R79, RZ, P1 ;  /* 0x000000ff4fda7208 */ /* 0x000fe20000800000 */
[----:B------:R-:W-:Y:S01]  /*2dc0*/  FADD.FTZ R209, R10, -R77 ;  /* 0x8000004d0ad17221 */ /* 0x000fe20000010000 */
[C---:B------:R-:W-:Y:S01]  /*2dd0*/  FMUL.FTZ R231, R4.reuse, R231 ;  /* 0x000000e704e77220 */ /* 0x040fe20000410000 */
[----:B------:R-:W3:Y:S01]  /*2de0*/  @P2 LDC R217, c[0x0][0x40c] ;  /* 0x00010300ffd92b82 */ /* 0x000ee20000000800 */
[----:B0-----:R-:W-:Y:S01]  /*2df0*/  @P2 FMUL.FTZ R6, R21, R76 ;  /* 0x0000004c15062220 */ /* 0x001fe20000410000 */
[--C-:B------:R-:W-:Y:S01]  /*2e00*/  FFMA.FTZ R21, R225, R5, R214.reuse ;  /* 0x00000005e1157223 */ /* 0x100fe200000100d6 */
[----:B------:R-:W-:Y:S01]  /*2e10*/  FMUL.FTZ R209, R4, R209 ;  /* 0x000000d104d17220 */ /* 0x000fe20000410000 */
[----:B------:R-:W-:Y:S01]  /*2e20*/  FFMA.FTZ R226, R162, R5, R214 ;  /* 0x00000005a2e27223 */ /* 0x000fe200000100d6 */
[----:B------:R-:W-:Y:S01]  /*2e30*/  FSEL R223, R223, RZ, P1 ;  /* 0x000000ffdfdf7208 */ /* 0x000fe20000800000 */
[----:B------:R-:W-:Y:S01]  /*2e40*/  FADD.FTZ R21, R8, -R21 ;  /* 0x8000001508157221 */ /* 0x000fe20000010000 */
[----:B------:R-:W-:Y:S01]  /*2e50*/  FSEL R231, R231, RZ, P1 ;  /* 0x000000ffe7e77208 */ /* 0x000fe20000800000 */
[----:B------:R-:W0:Y:S01]  /*2e60*/  @P2 LDC R20, c[0x0][0x40c] ;  /* 0x00010300ff142b82 */ /* 0x000e220000000800 */
[----:B------:R-:W-:Y:S01]  /*2e70*/  FSEL R220, R209, RZ, P1 ;  /* 0x000000ffd1dc7208 */ /* 0x000fe20000800000 */
[----:B------:R-:W-:Y:S01]  /*2e80*/  FMUL.FTZ R21, R4, R21 ;  /* 0x0000001504157220 */ /* 0x000fe20000410000 */
[----:B------:R-:W-:Y:S01]  /*2e90*/  FADD.FTZ R235, R15, -R226 ;  /* 0x800000e20feb7221 */ /* 0x000fe20000010000 */
[----:B------:R-:W-:-:S02]  /*2ea0*/  @P2 F2FP.F16.F32.PACK_AB R6, RZ, R6 ;  /* 0x00000006ff06223e */ /* 0x000fc400000000ff */
[----:B------:R-:W-:Y:S01]  /*2eb0*/  F2FP.F16.F32.PACK_AB R76, R7, R76 ;  /* 0x0000004c074c723e */ /* 0x000fe200000000ff */
[----:B------:R-:W-:Y:S01]  /*2ec0*/  FMUL.FTZ R235, R4, R235 ;  /* 0x000000eb04eb7220 */ /* 0x000fe20000410000 */
[----:B------:R-:W4:Y:S01]  /*2ed0*/  @P2 LDC R222, c[0x0][0x40c] ;  /* 0x00010300ffde2b82 */ /* 0x000f220000000800 */
[----:B------:R-:W-:Y:S02]  /*2ee0*/  FSEL R77, R21, RZ, P1 ;  /* 0x000000ff154d7208 */ /* 0x000fe40000800000 */
[----:B------:R-:W-:Y:S02]  /*2ef0*/  @P2 PRMT R108, R6, 0x7610, R108 ;  /* 0x00007610066c2816 */ /* 0x000fe4000000006c */
[----:B------:R-:W-:Y:S01]  /*2f00*/  FSEL R6, R235, RZ, P1 ;  /* 0x000000ffeb067208 */ /* 0x000fe20000800000 */
[-C--:B-1----:R-:W-:Y:S01]  /*2f10*/  @P2 FMUL.FTZ R21, R78, R77.reuse ;  /* 0x0000004d4e152220 */ /* 0x082fe20000410000 */
[----:B--2---:R-:W-:Y:S01]  /*2f20*/  @P2 FMUL.FTZ R78, R207, R218 ;  /* 0x000000dacf4e2220 */ /* 0x004fe20000410000 */
[----:B------:R-:W1:Y:S01]  /*2f30*/  @P2 LDC R224, c[0x0][0x40c] ;  /* 0x00010300ffe02b82 */ /* 0x000e620000000800 */
[----:B---3--:R-:W-:Y:S01]  /*2f40*/  @P2 FMUL.FTZ R207, R217, R220 ;  /* 0x000000dcd9cf2220 */ /* 0x008fe20000410000 */
[----:B------:R-:W-:-:S02]  /*2f50*/  F2FP.F16.F32.PACK_AB R77, R218, R77 ;  /* 0x0000004dda4d723e */ /* 0x000fc400000000ff */
[----:B------:R-:W-:Y:S02]  /*2f60*/  @P2 F2FP.F16.F32.PACK_AB R21, RZ, R21 ;  /* 0x00000015ff15223e */ /* 0x000fe400000000ff */
[----:B------:R-:W-:Y:S01]  /*2f70*/  @P2 F2FP.F16.F32.PACK_AB R207, RZ, R207 ;  /* 0x000000cfffcf223e */ /* 0x000fe200000000ff */
[----:B0-----:R-:W-:Y:S01]  /*2f80*/  @P2 FMUL.FTZ R20, R20, R7 ;  /* 0x0000000714142220 */ /* 0x001fe20000410000 */
[----:B------:R-:W-:Y:S02]  /*2f90*/  @P2 F2FP.F16.F32.PACK_AB R79, RZ, R78 ;  /* 0x0000004eff4f223e */ /* 0x000fe400000000ff */
[----:B------:R-:W-:Y:S02]  /*2fa0*/  @P2 PRMT R109, R21, 0x7610, R109 ;  /* 0x00007610156d2816 */ /* 0x000fe4000000006d */
[----:B------:R-:W-:Y:S02]  /*2fb0*/  @P2 F2FP.F16.F32.PACK_AB R20, RZ, R20 ;  /* 0x00000014ff14223e */ /* 0x000fe400000000ff */
[----:B------:R-:W-:Y:S01]  /*2fc0*/  @P2 PRMT R110, R207, 0x7610, R110 ;  /* 0x00007610cf6e2816 */ /* 0x000fe2000000006e */
[----:B----4-:R-:W-:Y:S01]  /*2fd0*/  @P2 FMUL.FTZ R209, R222, R223 ;  /* 0x000000dfded12220 */ /* 0x010fe20000410000 */
[----:B------:R-:W-:-:S02]  /*2fe0*/  @P2 PRMT R109, R109, 0x5410, R79 ;  /* 0x000054106d6d2816 */ /* 0x000fc4000000004f */
[----:B------:R-:W-:Y:S02]  /*2ff0*/  F2FP.F16.F32.PACK_AB R78, R223, R220 ;  /* 0x000000dcdf4e723e */ /* 0x000fe400000000ff */
[----:B------:R-:W-:Y:S02]  /*3000*/  @P2 F2FP.F16.F32.PACK_AB R209, RZ, R209 ;  /* 0x000000d1ffd1223e */ /* 0x000fe400000000ff */
[----:B------:R-:W-:Y:S01]  /*3010*/  @P2 PRMT R108, R108, 0x5410, R20 ;  /* 0x000054106c6c2816 */ /* 0x000fe20000000014 */
[-C--:B-1----:R-:W-:Y:S01]  /*3020*/  @P2 FMUL.FTZ R217, R224, R231.reuse ;  /* 0x000000e7e0d92220 */ /* 0x082fe20000410000 */
[----:B------:R-:W-:Y:S02]  /*3030*/  F2FP.F16.F32.PACK_AB R79, R6, R231 ;  /* 0x000000e7064f723e */ /* 0x000fe400000000ff */
[----:B------:R-:W-:Y:S02]  /*3040*/  @P2 PRMT R110, R110, 0x5410, R209 ;  /* 0x000054106e6e2816 */ /* 0x000fe400000000d1 */
[----:B------:R-:W-:-:S04]  /*3050*/  @P2 F2FP.F16.F32.PACK_AB R217, RZ, R217 ;  /* 0x000000d9ffd9223e */ /* 0x000fc800000000ff */
[----:B------:R-:W-:Y:S01]  /*3060*/  @P2 PRMT R111, R217, 0x7610, R111 ;  /* 0x00007610d96f2816 */ /* 0x000fe2000000006f */
[----:B------:R-:W-:Y:S06]  /*3070*/  @!P2 BRA `(.L_x_2551) ;  /* 0x000000080040a947 */ /* 0x000fec0003800000 */
[----:B------:R-:W-:-:S05]  /*3080*/  FMUL.FTZ R6, R6, UR13 ;  /* 0x0000000d06067c20 */ /* 0x000fca0008410000 */
[----:B------:R-:W-:-:S04]  /*3090*/  F2FP.F16.F32.PACK_AB R6, RZ, R6 ;  /* 0x00000006ff06723e */ /* 0x000fc800000000ff */
[----:B------:R-:W-:Y:S01]  /*30a0*/  PRMT R111, R111, 0x5410, R6 ;  /* 0x000054106f6f7816 */ /* 0x000fe20000000006 */
[----:B------:R-:W-:Y:S06]  /*30b0*/  BRA `(.L_x_2551) ;  /* 0x0000000800307947 */ /* 0x000fec0003800000 */
.L_x_2535:
[----:B------:R-:W-:Y:S02]  /*30c0*/  MOV R215, UR20 ;  /* 0x0000001400d77c02 */ /* 0x000fe40008000f00 */
[----:B------:R-:W-:Y:S02]  /*30d0*/  MOV R216, UR21 ;  /* 0x0000001500d87c02 */ /* 0x000fe40008000f00 */
[----:B------:R-:W-:-:S04]  /*30e0*/  ISETP.NE.U32.AND P1, PT, R215, RZ, PT ;  /* 0x000000ffd700720c */ /* 0x000fc80003f25070 */
[----:B------:R-:W-:-:S13]  /*30f0*/  ISETP.NE.AND.EX P1, PT, R216, RZ, PT, P1 ;  /* 0x000000ffd800720c */ /* 0x000fda0003f25310 */
[----:B------:R-:W-:Y:S05]  /*3100*/  @P1 BRA `(.L_x_2552) ;  /* 0x0000000400081947 */ /* 0x000fea0003800000 */
[----:B------:R-:W-:Y:S01]  /*3110*/  ISETP.GT.AND P1, PT, R2, RZ, PT ;  /* 0x000000ff0200720c */ /* 0x000fe20003f24270 */
[----:B------:R-:W0:Y:S01]  /*3120*/  @P2 LDC R220, c[0x0][0x40c] ;  /* 0x00010300ffdc2b82 */ /* 0x000e220000000800 */
        /* <DEDUP_REMOVED lines=9> */
[-C--:B------:R-:W-:Y:S01]  /*31c0*/  @P1 FFMA.FTZ R235, R227, R5.reuse, R214 ;  /* 0x00000005e3eb1223 */ /* 0x080fe200000100d6 */
        /* <DEDUP_REMOVED lines=10> */
[----:B0-----:R-:W-:Y:S01]  /*3270*/  @P2 FMUL.FTZ R21, R21, R220 ;  /* 0x000000dc15152220 */ /* 0x001fe20000410000 */
[----:B------:R-:W0:Y:S01]  /*3280*/  @P2 LDC R6, c[0x0][0x40c] ;  /* 0x00010300ff062b82 */ /* 0x000e220000000800 */
[----:B------:R-:W-:-:S02]  /*3290*/  HADD2.F32 R217, -RZ, R114.H0_H0 ;  /* 0x20000072ffd97230 */ /* 0x000fc40000004100 */
[----:B------:R-:W-:Y:S01]  /*32a0*/  @P1 FADD.FTZ R224, R12, -R239 ;  /* 0x800000ef0ce01221 */ /* 0x000fe20000010000 */
[----:B------:R-:W-:Y:S01]  /*32b0*/  @P2 F2FP.F16.F32.PACK_AB R21, RZ, R21 ;  /* 0x00000015ff15223e */ /* 0x000fe200000000ff */
[----:B-1----:R-:W-:Y:S01]  /*32c0*/  @P2 FMUL.FTZ R7, R7, R20 ;  /* 0x0000001407072220 */ /* 0x002fe20000410000 */
[----:B------:R-:W-:Y:S01]  /*32d0*/  @P1 FFMA.FTZ R20, R158, R5, R214 ;  /* 0x000000059e141223 */ /* 0x000fe200000100d6 */
[C---:B------:R-:W-:Y:S01]  /*32e0*/  @P1 FFMA.FTZ R217, R4.reuse, R235, R217 ;  /* 0x000000eb04d91223 */ /* 0x040fe200000100d9 */
[----:B------:R-:W1:Y:S01]  /*32f0*/  @P2 LDC R220, c[0x0][0x40c] ;  /* 0x00010300ffdc2b82 */ /* 0x000e620000000800 */
        /* <DEDUP_REMOVED lines=11> */
[----:B0-----:R-:W-:-:S02]  /*33b0*/  @P2 FMUL.FTZ R207, R207, R6 ;  /* 0x00000006cfcf2220 */ /* 0x001fc40000410000 */
[----:B--2---:R-:W-:-:S03]  /*33c0*/  @P2 FMUL.FTZ R223, R223, R222 ;  /* 0x000000dedfdf2220 */ /* 0x004fc60000410000 */
[----:B------:R-:W-:Y:S01]  /*33d0*/  @P2 F2FP.F16.F32.PACK_AB R207, RZ, R207 ;  /* 0x000000cfffcf223e */ /* 0x000fe200000000ff */
[----:B-1----:R-:W-:Y:S01]  /*33e0*/  @P2 FMUL.FTZ R217, R217, R220 ;  /* 0x000000dcd9d92220 */ /* 0x002fe20000410000 */
        /* <DEDUP_REMOVED lines=20> */
.L_x_2552:
[----:B------:R-:W-:Y:S01]  /*3530*/  ISETP.GT.AND P1, PT, R2, RZ, PT ;  /* 0x000000ff0200720c */ /* 0x000fe20003f24270 */
[----:B------:R-:W0:Y:S01]  /*3540*/  @P2 LDC R218, c[0x0][0x40c] ;  /* 0x00010300ffda2b82 */ /* 0x000e220000000800 */
[----:B------:R-:W-:Y:S01]  /*3550*/  @P3 FFMA.FTZ R21, R3, R5, R214 ;  /* 0x0000000503153223 */ /* 0x000fe200000100d6 */
[----:B------:R-:W-:Y:S02]  /*3560*/  HADD2.F32 R7, -RZ, R112.H0_H0 ;  /* 0x20000070ff077230 */ /* 0x000fe40000004100 */
[--C-:B------:R-:W-:Y:S02]  /*3570*/  HADD2.F32 R79, -RZ, R114.reuse.H1_H1 ;  /* 0x30000072ff4f7230 */ /* 0x100fe40000004100 */
[----:B------:R-:W-:Y:S01]  /*3580*/  @P3 FADD.FTZ R6, R152, -R21 ;  /* 0x8000001598063221 */ /* 0x000fe20000010000 */
[----:B------:R-:W-:Y:S01]  /*3590*/  HADD2.F32 R21, -RZ, R114.H0_H0 ;  /* 0x20000072ff157230 */ /* 0x000fe20000004100 */
[----:B------:R-:W1:Y:S02]  /*35a0*/  @P2 LDC R226, c[0x0][0x40c] ;  /* 0x00010300ffe22b82 */ /* 0x000e640000000800 */
[----:B------:R-:W-:Y:S01]  /*35b0*/  @P3 FFMA.FTZ R7, R4, R6, R7 ;  /* 0x0000000604073223 */ /* 0x000fe20000010007 */
[----:B------:R-:W-:-:S02]  /*35c0*/  HADD2.F32 R6, -RZ, R113.H0_H0 ;  /* 0x20000071ff067230 */ /* 0x000fc40000004100 */
[-CC-:B------:R-:W-:Y:S01]  /*35d0*/  @P1 FFMA.FTZ R77, R227, R5.reuse, R214.reuse ;  /* 0x00000005e34d1223 */ /* 0x180fe200000100d6 */
[-CC-:B------:R-:W-:Y:S01]  /*35e0*/  @P1 FFMA.FTZ R207, R225, R5.reuse, R214.reuse ;  /* 0x00000005e1cf1223 */ /* 0x180fe200000100d6 */
[-CC-:B------:R-:W-:Y:S01]  /*35f0*/  @P1 FFMA.FTZ R78, R158, R5.reuse, R214.reuse ;  /* 0x000000059e4e1223 */ /* 0x180fe200000100d6 */
[-C--:B------:R-:W-:Y:S01]  /*3600*/  @P1 FFMA.FTZ R222, R160, R5.reuse, R214 ;  /* 0x00000005a0de1223 */ /* 0x080fe200000100d6 */
[----:B------:R-:W2:Y:S01]  /*3610*/  @P2 LDC R223, c[0x0][0x40c] ;  /* 0x00010300ffdf2b82 */ /* 0x000ea20000000800 */
[----:B------:R-:W-:Y:S01]  /*3620*/  @P1 FADD.FTZ R20, R10, -R77 ;  /* 0x8000004d0a141221 */ /* 0x000fe20000010000 */
[----:B------:R-:W-:Y:S01]  /*3630*/  @P1 FADD.FTZ R217, R8, -R207 ;  /* 0x800000cf08d91221 */ /* 0x000fe20000010000 */
[----:B------:R-:W-:Y:S02]  /*3640*/  HADD2.F32 R77, -RZ, R113.H1_H1 ;  /* 0x30000071ff4d7230 */ /* 0x000fe40000004100 */
[----:B------:R-:W-:Y:S01]  /*3650*/  @P1 FADD.FTZ R78, R11, -R78 ;  /* 0x8000004e0b4e1221 */ /* 0x000fe20000010000 */
[----:B------:R-:W-:Y:S01]  /*3660*/  @P1 FFMA.FTZ R21, R4, R20, R21 ;  /* 0x0000001404151223 */ /* 0x000fe20000010015 */
[----:B------:R-:W-:Y:S01]  /*3670*/  @P1 FFMA.FTZ R20, R156, R5, R214 ;  /* 0x000000059c141223 */ /* 0x000fe200000100d6 */
[----:B------:R-:W-:Y:S01]  /*3680*/  @P1 FADD.FTZ R222, R13, -R222 ;  /* 0x800000de0dde1221 */ /* 0x000fe20000010000 */
[----:B------:R-:W3:Y:S01]  /*3690*/  @P2 LDC R224, c[0x0][0x40c] ;  /* 0x00010300ffe02b82 */ /* 0x000ee20000000800 */
[----:B------:R-:W-:-:S02]  /*36a0*/  HADD2.F32 R76, -RZ, R112.H1_H1 ;  /* 0x30000070ff4c7230 */ /* 0x000fc40000004100 */
[C---:B------:R-:W-:Y:S01]  /*36b0*/  @P1 FFMA.FTZ R6, R4.reuse, R217, R6 ;  /* 0x000000d904061223 */ /* 0x040fe20000010006 */
[----:B------:R-:W-:Y:S01]  /*36c0*/  @P1 FADD.FTZ R207, R9, -R20 ;  /* 0x8000001409cf1221 */ /* 0x000fe20000010000 */
[-CC-:B------:R-:W-:Y:S01]  /*36d0*/  @P1 FFMA.FTZ R217, R197, R5.reuse, R214.reuse ;  /* 0x00000005c5d91223 */ /* 0x180fe200000100d6 */
[C---:B------:R-:W-:Y:S01]  /*36e0*/  @P1 FFMA.FTZ R77, R4.reuse, R78, R77 ;  /* 0x0000004e044d1223 */ /* 0x040fe2000001004d */
[----:B------:R-:W-:Y:S01]  /*36f0*/  @P1 FFMA.FTZ R79, R4, R222, R79 ;  /* 0x000000de044f1223 */ /* 0x000fe2000001004f */
[----:B------:R-:W-:Y:S01]  /*3700*/  @P1 FFMA.FTZ R78, R162, R5, R214 ;  /* 0x00000005a24e1223 */ /* 0x000fe200000100d6 */
[----:B------:R-:W4:Y:S01]  /*3710*/  @P2 LDC R228, c[0x0][0x40c] ;  /* 0x00010300ffe42b82 */ /* 0x000f220000000800 */
[----:B------:R-:W-:Y:S01]  /*3720*/  @P1 FFMA.FTZ R76, R4, R207, R76 ;  /* 0x000000cf044c1223 */ /* 0x000fe2000001004c */
[----:B------:R-:W-:Y:S01]  /*3730*/  @P1 FADD.FTZ R222, R12, -R217 ;  /* 0x800000d90cde1221 */ /* 0x000fe20000010000 */
[--C-:B------:R-:W-:Y:S02]  /*3740*/  HADD2.F32 R207, -RZ, R115.reuse.H0_H0 ;  /* 0x20000073ffcf7230 */ /* 0x100fe40000004100 */
[----:B0-----:R-:W-:Y:S01]  /*3750*/  @P2 FMUL.FTZ R217, R21, R218 ;  /* 0x000000da15d92220 */ /* 0x001fe20000410000 */
[----:B------:R-:W-:Y:S01]  /*3760*/  @P1 FADD.FTZ R235, R15, -R78 ;  /* 0x8000004e0feb1221 */ /* 0x000fe20000010000 */
[----:B-1----:R-:W-:Y:S01]  /*3770*/  @P2 FMUL.FTZ R218, R79, R226 ;  /* 0x000000e24fda2220 */ /* 0x002fe20000410000 */
[----:B------:R-:W-:Y:S01]  /*3780*/  HADD2.F32 R20, -RZ, R115.H1_H1 ;  /* 0x30000073ff147230 */ /* 0x000fe20000004100 */
[----:B------:R-:W0:Y:S01]  /*3790*/  @P2 LDC R220, c[0x0][0x40c] ;  /* 0x00010300ffdc2b82 */ /* 0x000e220000000800 */
[----:B--2---:R-:W-:Y:S01]  /*37a0*/  @P2 FMUL.FTZ R78, R6, R223 ;  /* 0x000000df064e2220 */ /* 0x004fe20000410000 */
[C---:B------:R-:W-:Y:S01]  /*37b0*/  @P1 FFMA.FTZ R207, R4.reuse, R222, R207 ;  /* 0x000000de04cf1223 */ /* 0x040fe200000100cf */
[----:B------:R-:W-:Y:S01]  /*37c0*/  @P2 F2FP.F16.F32.PACK_AB R223, RZ, R218 ;  /* 0x000000daffdf223e */ /* 0x000fe200000000ff */
[----:B------:R-:W-:Y:S01]  /*37d0*/  @P1 FFMA.FTZ R20, R4, R235, R20 ;  /* 0x000000eb04141223 */ /* 0x000fe20000010014 */
[----:B------:R-:W-:-:S02]  /*37e0*/  @P2 F2FP.F16.F32.PACK_AB R222, RZ, R217 ;  /* 0x000000d9ffde223e */ /* 0x000fc400000000ff */
[----:B------:R-:W-:Y:S01]  /*37f0*/  @P2 F2FP.F16.F32.PACK_AB R218, RZ, R78 ;  /* 0x0000004effda223e */ /* 0x000fe200000000ff */
[----:B------:R-:W1:Y:S01]  /*3800*/  @P2 LDC R231, c[0x0][0x40c] ;  /* 0x00010300ffe72b82 */ /* 0x000e620000000800 */
[----:B---3--:R-:W-:Y:S01]  /*3810*/  @P2 FMUL.FTZ R78, R7, R224 ;  /* 0x000000e0074e2220 */ /* 0x008fe20000410000 */
[----:B------:R-:W-:Y:S02]  /*3820*/  @P2 PRMT R110, R222, 0x7610, R110 ;  /* 0x00007610de6e2816 */ /* 0x000fe4000000006e */
[----:B------:R-:W-:Y:S02]  /*3830*/  @P2 PRMT R109, R218, 0x7610, R109 ;  /* 0x00007610da6d2816 */ /* 0x000fe4000000006d */
[----:B------:R-:W-:Y:S02]  /*3840*/  @P2 PRMT R110, R110, 0x5410, R223 ;  /* 0x000054106e6e2816 */ /* 0x000fe400000000df */
[----:B------:R-:W2:Y:S01]  /*3850*/  @P2 LDC R209, c[0x0][0x40c] ;  /* 0x00010300ffd12b82 */ /* 0x000ea20000000800 */
[----:B----4-:R-:W-:-:S05]  /*3860*/  @P2 FMUL.FTZ R224, R207, R228 ;  /* 0x000000e4cfe02220 */ /* 0x010fca0000410000 */
[----:B------:R-:W-:Y:S01]  /*3870*/  @P2 F2FP.F16.F32.PACK_AB R224, RZ, R224 ;  /* 0x000000e0ffe0223e */ /* 0x000fe200000000ff */
[C---:B0-----:R-:W-:Y:S01]  /*3880*/  @P2 FMUL.FTZ R220, R77.reuse, R220 ;  /* 0x000000dc4ddc2220 */ /* 0x041fe20000410000 */
[----:B------:R-:W-:Y:S02]  /*3890*/  F2FP.F16.F32.PACK_AB R77, R77, R6 ;  /* 0x000000064d4d723e */ /* 0x000fe400000000ff */
[----:B------:R-:W-:Y:S02]  /*38a0*/  @P2 PRMT R111, R224, 0x7610, R111 ;  /* 0x00007610e06f2816 */ /* 0x000fe4000000006f */
[----:B------:R-:W-:Y:S01]  /*38b0*/  @P2 F2FP.F16.F32.PACK_AB R220, RZ, R220 ;  /* 0x000000dcffdc223e */ /* 0x000fe200000000ff */
[C---:B-1----:R-:W-:Y:S01]  /*38c0*/  @P2 FMUL.FTZ R217, R76.reuse, R231 ;  /* 0x000000e74cd92220 */ /* 0x042fe20000410000 */
[----:B------:R-:W-:Y:S02]  /*38d0*/  F2FP.F16.F32.PACK_AB R76, R76, R7 ;  /* 0x000000074c4c723e */ /* 0x000fe400000000ff */
[----:B------:R-:W-:-:S02]  /*38e0*/  @P2 PRMT R109, R109, 0x5410, R220 ;  /* 0x000054106d6d2816 */ /* 0x000fc400000000dc */
[----:B------:R-:W-:Y:S01]  /*38f0*/  @P2 F2FP.F16.F32.PACK_AB R217, RZ, R217 ;  /* 0x000000d9ffd9223e */ /* 0x000fe200000000ff */
[C---:B--2---:R-:W-:Y:S01]  /*3900*/  @P2 FMUL.FTZ R226, R20.reuse, R209 ;  /* 0x000000d114e22220 */ /* 0x044fe20000410000 */
[----:B------:R-:W-:Y:S02]  /*3910*/  @P2 F2FP.F16.F32.PACK_AB R209, RZ, R78 ;  /* 0x0000004effd1223e */ /* 0x000fe400000000ff */
[----:B------:R-:W-:Y:S02]  /*3920*/  F2FP.F16.F32.PACK_AB R78, R79, R21 ;  /* 0x000000154f4e723e */ /* 0x000fe400000000ff */
[----:B------:R-:W-:Y:S02]  /*3930*/  @P2 F2FP.F16.F32.PACK_AB R226, RZ, R226 ;  /* 0x000000e2ffe2223e */ /* 0x000fe400000000ff */
[----:B------:R-:W-:Y:S02]  /*3940*/  @P2 PRMT R108, R209, 0x7610, R108 ;  /* 0x00007610d16c2816 */ /* 0x000fe4000000006c */
[----:B------:R-:W-:-:S02]  /*3950*/  F2FP.F16.F32.PACK_AB R79, R20, R207 ;  /* 0x000000cf144f723e */ /* 0x000fc400000000ff */
[----:B------:R-:W-:Y:S02]  /*3960*/  @P2 PRMT R108, R108, 0x5410, R217 ;  /* 0x000054106c6c2816 */ /* 0x000fe400000000d9 */
[----:B------:R-:W-:-:S07]  /*3970*/  @P2 PRMT R111, R111, 0x5410, R226 ;  /* 0x000054106f6f2816 */ /* 0x000fce00000000e2 */
.L_x_2551:
[----:B------:R-:W-:Y:S05]  /*3980*/  BSYNC.RECONVERGENT B1 ;  /* 0x0000000000017941 */ /* 0x000fea0003800200 */
.L_x_2534:
        /* <DEDUP_REMOVED lines=13> */
[--C-:B0-----:R-:W-:Y:S02]  /*3a60*/  HADD2.F32 R7, -RZ, R118.reuse.H0_H0 ;  /* 0x20000076ff077230 */ /* 0x101fe40000004100 */
[----:B------:R-:W-:Y:S02]  /*3a70*/  HADD2.F32 R78, -RZ, R118.H1_H1 ;  /* 0x30000076ff4e7230 */ /* 0x000fe40000004100 */
[--C-:B------:R-:W-:Y:S02]  /*3a80*/  HADD2.F32 R223, -RZ, R119.reuse.H0_H0 ;  /* 0x20000077ffdf7230 */ /* 0x100fe40000004100 */
[----:B------:R-:W-:Y:S01]  /*3a90*/  HADD2.F32 R220, -RZ, R119.H1_H1 ;  /* 0x30000077ffdc7230 */ /* 0x000fe20000004100 */
        /* <DEDUP_REMOVED lines=8> */
[----:B------:R-:W-:-:S02]  /*3b20*/  HADD2.F32 R6, -RZ, R117.H1_H1 ;  /* 0x30000075ff067230 */ /* 0x000fc40000004100 */
[----:B------:R-:W-:Y:S01]  /*3b30*/  @P3 FADD.FTZ R207, R23, -R76 ;  /* 0x8000004c17cf3221 */ /* 0x000fe20000010000 */
[C---:B------:R-:W-:Y:S01]  /*3b40*/  @P3 FFMA.FTZ R7, R4.reuse, R21, R7 ;  /* 0x0000001504073223 */ /* 0x040fe20000010007 */
[--C-:B------:R-:W-:Y:S02]  /*3b50*/  HADD2.F32 R21, -RZ, R116.reuse.H0_H0 ;  /* 0x20000074ff157230 */ /* 0x100fe40000004100 */
[----:B------:R-:W-:Y:S01]  /*3b60*/  @P3 FFMA.FTZ R79, R193, R5, R214 ;  /* 0x00000005c14f3223 */ /* 0x000fe200000100d6 */
[----:B------:R-:W3:Y:S01]  /*3b70*/  @P2 LDC R218, c[0x0][0x40c] ;  /* 0x00010300ffda2b82 */ /* 0x000ee20000000800 */
[----:B------:R-:W-:Y:S01]  /*3b80*/  @P3 FADD.FTZ R20, R17, -R20 ;  /* 0x8000001411143221 */ /* 0x000fe20000010000 */
[C---:B------:R-:W-:Y:S01]  /*3b90*/  @P3 FFMA.FTZ R78, R4.reuse, R77, R78 ;  /* 0x0000004d044e3223 */ /* 0x040fe2000001004e */
[----:B------:R-:W-:Y:S02]  /*3ba0*/  HADD2.F32 R77, -RZ, R117.H0_H0 ;  /* 0x20000075ff4d7230 */ /* 0x000fe40000004100 */
[----:B------:R-:W-:Y:S01]  /*3bb0*/  @P3 FFMA.FTZ R6, R4, R207, R6 ;  /* 0x000000cf04063223 */ /* 0x000fe20000010006 */
[----:B------:R-:W-:Y:S01]  /*3bc0*/  @P3 FADD.FTZ R79, R164, -R79 ;  /* 0x8000004fa44f3221 */ /* 0x000fe20000010000 */
[-CC-:B------:R-:W-:Y:S01]  /*3bd0*/  @P3 FFMA.FTZ R207, R229, R5.reuse, R214.reuse ;  /* 0x00000005e5cf3223 */ /* 0x180fe200000100d6 */
[----:B------:R-:W-:Y:S01]  /*3be0*/  @P3 FFMA.FTZ R21, R4, R20, R21 ;  /* 0x0000001404153223 */ /* 0x000fe20000010015 */
[----:B------:R-:W4:Y:S01]  /*3bf0*/  @P2 LDC R215, c[0x0][0x40c] ;  /* 0x00010300ffd72b82 */ /* 0x000f220000000800 */
[--C-:B------:R-:W-:Y:S01]  /*3c00*/  @P3 FFMA.FTZ R20, R22, R5, R214.reuse ;  /* 0x0000000516143223 */ /* 0x100fe200000100d6 */
[----:B------:R-:W-:Y:S01]  /*3c10*/  @P3 FFMA.FTZ R77, R4, R79, R77 ;  /* 0x0000004f044d3223 */ /* 0x000fe2000001004d */
[----:B------:R-:W-:Y:S01]  /*3c20*/  @P3 FFMA.FTZ R76, R186, R5, R214 ;  /* 0x00000005ba4c3223 */ /* 0x000fe200000100d6 */
[----:B------:R-:W-:Y:S01]  /*3c30*/  @P3 FADD.FTZ R216, R166, -R207 ;  /* 0x800000cfa6d83221 */ /* 0x000fe20000010000 */
[----:B------:R-:W-:-:S02]  /*3c40*/  HADD2.F32 R79, -RZ, R116.H1_H1 ;  /* 0x30000074ff4f7230 */ /* 0x000fc40000004100 */
[----:B-1----:R-:W-:Y:S01]  /*3c50*/  @P2 FMUL.FTZ R207, R78, R217 ;  /* 0x000000d94ecf2220 */ /* 0x002fe20000410000 */
[----:B------:R-:W-:Y:S01]  /*3c60*/  @P3 FADD.FTZ R20, R19, -R20 ;  /* 0x8000001413143221 */ /* 0x000fe20000010000 */
[----:B------:R-:W1:Y:S01]  /*3c70*/  @P2 LDC R222, c[0x0][0x40c] ;  /* 0x00010300ffde2b82 */ /* 0x000e620000000800 */
[----:B------:R-:W-:Y:S01]  /*3c80*/  @P3 FADD.FTZ R209, R165, -R76 ;  /* 0x8000004ca5d13221 */ /* 0x000fe20000010000 */
[----:B0-----:R-:W-:Y:S01]  /*3c90*/  @P2 FMUL.FTZ R76, R7, R226 ;  /* 0x000000e2074c2220 */ /* 0x001fe20000410000 */
[C---:B------:R-:W-:Y:S01]  /*3ca0*/  @P3 FFMA.FTZ R79, R4.reuse, R20, R79 ;  /* 0x00000014044f3223 */ /* 0x040fe2000001004f */
[----:B------:R-:W-:Y:S01]  /*3cb0*/  @P2 F2FP.F16.F32.PACK_AB R217, RZ, R207 ;  /* 0x000000cfffd9223e */ /* 0x000fe200000000ff */
[C---:B------:R-:W-:Y:S01]  /*3cc0*/  @P3 FFMA.FTZ R223, R4.reuse, R216, R223 ;  /* 0x000000d804df3223 */ /* 0x040fe200000100df */
[----:B--2---:R-:W-:Y:S01]  /*3cd0*/  @P2 FMUL.FTZ R207, R77, R224 ;  /* 0x000000e04dcf2220 */ /* 0x004fe20000410000 */
[----:B------:R-:W-:Y:S01]  /*3ce0*/  @P2 F2FP.F16.F32.PACK_AB R216, RZ, R76 ;  /* 0x0000004cffd8223e */ /* 0x000fe200000000ff */
[----:B------:R-:W0:Y:S01]  /*3cf0*/  @P2 LDC R228, c[0x0][0x40c] ;  /* 0x00010300ffe42b82 */ /* 0x000e220000000800 */
[----:B---3--:R-:W-:Y:S01]  /*3d00*/  @P2 FMUL.FTZ R20, R21, R218 ;  /* 0x000000da15142220 */ /* 0x008fe20000410000 */
[----:B------:R-:W-:Y:S01]  /*3d10*/  @P3 FFMA.FTZ R220, R4, R209, R220 ;  /* 0x000000d104dc3223 */ /* 0x000fe200000100dc */
[----:B------:R-:W-:-:S02]  /*3d20*/  @P2 F2FP.F16.F32.PACK_AB R209, RZ, R207 ;  /* 0x000000cfffd1223e */ /* 0x000fc400000000ff */
[----:B------:R-:W-:Y:S02]  /*3d30*/  @P2 PRMT R110, R216, 0x7610, R110 ;  /* 0x00007610d86e2816 */ /* 0x000fe4000000006e */
[----:B------:R-:W-:Y:S01]  /*3d40*/  @P2 F2FP.F16.F32.PACK_AB R20, RZ, R20 ;  /* 0x00000014ff14223e */ /* 0x000fe200000000ff */
[----:B----4-:R-:W-:Y:S01]  /*3d50*/  @P2 FMUL.FTZ R215, R6, R215 ;  /* 0x000000d706d72220 */ /* 0x010fe20000410000 */
[----:B------:R-:W-:Y:S02]  /*3d60*/  @P2 PRMT R109, R209, 0x7610, R109 ;  /* 0x00007610d16d2816 */ /* 0x000fe4000000006d */
[----:B------:R-:W-:Y:S02]  /*3d70*/  @P2 PRMT R108, R20, 0x7610, R108 ;  /* 0x00007610146c2816 */ /* 0x000fe4000000006c */
[----:B------:R-:W-:Y:S02]  /*3d80*/  @P2 F2FP.F16.F32.PACK_AB R215, RZ, R215 ;  /* 0x000000d7ffd7223e */ /* 0x000fe400000000ff */
[----:B------:R-:W-:Y:S01]  /*3d90*/  F2FP.F16.F32.PACK_AB R78, R78, R7 ;  /* 0x000000074e4e723e */ /* 0x000fe200000000ff */
[----:B-1----:R-:W-:Y:S01]  /*3da0*/  @P2 FMUL.FTZ R76, R79, R222 ;  /* 0x000000de4f4c2220 */ /* 0x002fe20000410000 */
[----:B------:R-:W-:-:S02]  /*3db0*/  F2FP.F16.F32.PACK_AB R77, R6, R77 ;  /* 0x0000004d064d723e */ /* 0x000fc400000000ff */
[----:B------:R-:W-:Y:S02]  /*3dc0*/  @P2 PRMT R110, R110, 0x5410, R217 ;  /* 0x000054106e6e2816 */ /* 0x000fe400000000d9 */
[----:B------:R-:W-:Y:S02]  /*3dd0*/  @P2 F2FP.F16.F32.PACK_AB R207, RZ, R76 ;  /* 0x0000004cffcf223e */ /* 0x000fe400000000ff */
[----:B------:R-:W-:Y:S01]  /*3de0*/  F2FP.F16.F32.PACK_AB R76, R79, R21 ;  /* 0x000000154f4c723e */ /* 0x000fe200000000ff */
[----:B0-----:R-:W-:Y:S01]  /*3df0*/  @P2 FMUL.FTZ R218, R223, R228 ;  /* 0x000000e4dfda2220 */ /* 0x001fe20000410000 */
[----:B------:R-:W-:Y:S02]  /*3e00*/  @P2 PRMT R109, R109, 0x5410, R215 ;  /* 0x000054106d6d2816 */ /* 0x000fe400000000d7 */
[----:B------:R-:W-:Y:S02]  /*3e10*/  F2FP.F16.F32.PACK_AB R79, R220, R223 ;  /* 0x000000dfdc4f723e */ /* 0x000fe400000000ff */
[----:B------:R-:W-:-:S02]  /*3e20*/  @P2 F2FP.F16.F32.PACK_AB R218, RZ, R218 ;  /* 0x000000daffda223e */ /* 0x000fc400000000ff */
[----:B------:R-:W-:Y:S02]  /*3e30*/  @P2 PRMT R108, R108, 0x5410, R207 ;  /* 0x000054106c6c2816 */ /* 0x000fe400000000cf */
[----:B------:R-:W-:Y:S01]  /*3e40*/  @P2 PRMT R111, R218, 0x7610, R111 ;  /* 0x00007610da6f2816 */ /* 0x000fe2000000006f */
[----:B------:R-:W-:Y:S06]  /*3e50*/  @!P2 BRA `(.L_x_2556) ;  /* 0x0000000c008ca947 */ /* 0x000fec0003800000 */
[----:B------:R-:W-:-:S05]  /*3e60*/  FMUL.FTZ R220, R220, UR13 ;  /* 0x0000000ddcdc7c20 */ /* 0x000fca0008410000 */
[----:B------:R-:W-:-:S04]  /*3e70*/  F2FP.F16.F32.PACK_AB R220, RZ, R220 ;  /* 0x000000dcffdc723e */ /* 0x000fc800000000ff */
[----:B------:R-:W-:Y:S01]  /*3e80*/  PRMT R111, R111, 0x5410, R220 ;  /* 0x000054106f6f7816 */ /* 0x000fe200000000dc */
[----:B------:R-:W-:Y:S06]  /*3e90*/  BRA `(.L_x_2556) ;  /* 0x0000000c007c7947 */ /* 0x000fec0003800000 */
.L_x_2555:
[----:B------:R-:W-:Y:S01]  /*3ea0*/  ISETP.GT.AND P3, PT, R2, RZ, PT ;  /* 0x000000ff0200720c */ /* 0x000fe20003f64270 */
[----:B0-----:R-:W0:Y:S01]  /*3eb0*/  @P2 LDC R20, c[0x0][0x40c] ;  /* 0x00010300ff142b82 */ /* 0x001e220000000800 */
[--C-:B------:R-:W-:Y:S02]  /*3ec0*/  HADD2.F32 R7, -RZ, R116.reuse.H0_H0 ;  /* 0x20000074ff077230 */ /* 0x100fe40000004100 */
[----:B------:R-:W-:Y:S02]  /*3ed0*/  HADD2.F32 R21, -RZ, R116.H1_H1 ;  /* 0x30000074ff157230 */ /* 0x000fe40000004100 */
[--C-:B------:R-:W-:Y:S02]  /*3ee0*/  HADD2.F32 R207, -RZ, R117.reuse.H0_H0 ;  /* 0x20000075ffcf7230 */ /* 0x100fe40000004100 */
[----:B------:R-:W-:Y:S01]  /*3ef0*/  HADD2.F32 R209, -RZ, R117.H1_H1 ;  /* 0x30000075ffd17230 */ /* 0x000fe20000004100 */
[----:B------:R-:W1:Y:S01]  /*3f00*/  @P2 LDC R218, c[0x0][0x40c] ;  /* 0x00010300ffda2b82 */ /* 0x000e620000000800 */
[----:B------:R-:W-:-:S02]  /*3f10*/  HADD2.F32 R217, -RZ, R118.H1_H1 ;  /* 0x30000076ffd97230 */ /* 0x000fc40000004100 */
[----:B------:R-:W-:Y:S02]  /*3f20*/  HADD2.F32 R223, -RZ, R119.H0_H0 ;  /* 0x20000077ffdf7230 */ /* 0x000fe40000004100 */
[-CC-:B------:R-:W-:Y:S01]  /*3f30*/  @P3 FFMA.FTZ R6, R195, R5.reuse, R214.reuse ;  /* 0x00000005c3063223 */ /* 0x180fe200000100d6 */
[-CC-:B------:R-:W-:Y:S01]  /*3f40*/  @P3 FFMA.FTZ R216, R22, R5.reuse, R214.reuse ;  /* 0x0000000516d83223 */ /* 0x180fe200000100d6 */
[-CC-:B------:R-:W-:Y:S01]  /*3f50*/  @P3 FFMA.FTZ R215, R193, R5.reuse, R214.reuse ;  /* 0x00000005c1d73223 */ /* 0x180fe200000100d6 */
[-C--:B------:R-:W-:Y:S01]  /*3f60*/  @P3 FFMA.FTZ R231, R161, R5.reuse, R214 ;  /* 0x00000005a1e73223 */ /* 0x080fe200000100d6 */
[----:B------:R-:W-:Y:S01]  /*3f70*/  @P3 FADD.FTZ R6, R17, -R6 ;  /* 0x8000000611063221 */ /* 0x000fe20000010000 */
[----:B------:R-:W-:Y:S01]  /*3f80*/  @P3 FADD.FTZ R216, R19, -R216 ;  /* 0x800000d813d83221 */ /* 0x000fe20000010000 */
[----:B------:R-:W2:Y:S01]  /*3f90*/  @P2 LDC R220, c[0x0][0x40c] ;  /* 0x00010300ffdc2b82 */ /* 0x000ea20000000800 */
[----:B------:R-:W-:Y:S01]  /*3fa0*/  @P3 FADD.FTZ R215, R164, -R215 ;  /* 0x800000d7a4d73221 */ /* 0x000fe20000010000 */
[C---:B------:R-:W-:Y:S01]  /*3fb0*/  @P3 FFMA.FTZ R7, R4.reuse, R6, R7 ;  /* 0x0000000604073223 */ /* 0x040fe20000010007 */
[C---:B------:R-:W-:Y:S01]  /*3fc0*/  @P3 FFMA.FTZ R21, R4.reuse, R216, R21 ;  /* 0x000000d804153223 */ /* 0x040fe20000010015 */
[--C-:B------:R-:W-:Y:S01]  /*3fd0*/  @P3 FFMA.FTZ R235, R229, R5, R214.reuse ;  /* 0x00000005e5eb3223 */ /* 0x100fe200000100d6 */
[----:B------:R-:W-:Y:S01]  /*3fe0*/  @P3 FFMA.FTZ R207, R4, R215, R207 ;  /* 0x000000d704cf3223 */ /* 0x000fe200000100cf */
[----:B0-----:R-:W-:Y:S01]  /*3ff0*/  @P2 FMUL.FTZ R7, R7, R20 ;  /* 0x0000001407072220 */ /* 0x001fe20000410000 */
[----:B------:R-:W-:Y:S01]  /*4000*/  @P3 FFMA.FTZ R20, R176, R5, R214 ;  /* 0x00000005b0143223 */ /* 0x000fe200000100d6 */
[----:B------:R-:W0:Y:S01]  /*4010*/  @P2 LDC R6, c[0x0][0x40c] ;  /* 0x00010300ff062b82 */ /* 0x000e220000000800 */
[----:B------:R-:W-:-:S02]  /*4020*/  HADD2.F32 R215, -RZ, R118.H0_H0 ;  /* 0x20000076ffd77230 */ /* 0x000fc40000004100 */
[----:B------:R-:W-:Y:S01]  /*4030*/  @P3 FADD.FTZ R231, R178, -R231 ;  /* 0x800000e7b2e73221 */ /* 0x000fe20000010000 */
[----:B------:R-:W-:Y:S01]  /*4040*/  @P3 FADD.FTZ R20, R23, -R20 ;  /* 0x8000001417143221 */ /* 0x000fe20000010000 */
[----:B------:R-:W-:Y:S01]  /*4050*/  @P2 F2FP.F16.F32.PACK_AB R7, RZ, R7 ;  /* 0x00000007ff07223e */ /* 0x000fe200000000ff */
[----:B-1----:R-:W-:Y:S02]  /*4060*/  @P2 FMUL.FTZ R21, R21, R218 ;  /* 0x000000da15152220 */ /* 0x002fe40000410000 */
[----:B------:R-:W-:Y:S01]  /*4070*/  @P3 FFMA.FTZ R209, R4, R20, R209 ;  /* 0x0000001404d13223 */ /* 0x000fe200000100d1 */
[----:B------:R-:W1:Y:S01]  /*4080*/  @P2 LDC R216, c[0x0][0x40c] ;  /* 0x00010300ffd82b82 */ /* 0x000e620000000800 */
[----:B------:R-:W-:Y:S01]  /*4090*/  @P3 FFMA.FTZ R20, R184, R5, R214 ;  /* 0x00000005b8143223 */ /* 0x000fe200000100d6 */
[----:B------:R-:W-:Y:S01]  /*40a0*/  @P3 FADD.FTZ R218, R166, -R235 ;  /* 0x800000eba6da3221 */ /* 0x000fe20000010000 */
[C---:B------:R-:W-:Y:S01]  /*40b0*/  @P3 FFMA.FTZ R215, R4.reuse, R231, R215 ;  /* 0x000000e704d73223 */ /* 0x040fe200000100d7 */
[----:B------:R-:W-:Y:S01]  /*40c0*/  @P2 F2FP.F16.F32.PACK_AB R21, RZ, R21 ;  /* 0x00000015ff15223e */ /* 0x000fe200000000ff */
[----:B------:R-:W-:Y:S01]  /*40d0*/  @P3 FADD.FTZ R20, R163, -R20 ;  /* 0x80000014a3143221 */ /* 0x000fe20000010000 */
[C---:B------:R-:W-:Y:S01]  /*40e0*/  @P3 FFMA.FTZ R223, R4.reuse, R218, R223 ;  /* 0x000000da04df3223 */ /* 0x040fe200000100df */
[----:B------:R-:W-:Y:S01]  /*40f0*/  @P2 PRMT R108, R7, 0x7610, R108 ;  /* 0x00007610076c2816 */ /* 0x000fe2000000006c */
        /* <DEDUP_REMOVED lines=28> */
.L_x_2554:
        /* <DEDUP_REMOVED lines=8> */
[--C-:B------:R-:W-:Y:S01]  /*4340*/  FFMA.FTZ R217, R229, R5, R214.reuse ;  /* 0x00000005e5d97223 */ /* 0x100fe200000100d6 */
[----:B------:R-:W1:Y:S01]  /*4350*/  @P2 LDC R78, c[0x0][0x40c] ;  /* 0x00010300ff4e2b82 */ /* 0x000e620000000800 */
[C---:B------:R-:W-:Y:S01]  /*4360*/  FMUL.FTZ R76, R4.reuse, R7 ;  /* 0x00000007044c7220 */ /* 0x040fe20000410000 */
[----:B------:R-:W-:Y:S01]  /*4370*/  FMUL.FTZ R21, R4, R21 ;  /* 0x0000001504157220 */ /* 0x000fe20000410000 */
[----:B------:R-:W-:Y:S01]  /*4380*/  FADD.FTZ R207, R178, -R207 ;  /* 0x800000cfb2cf7221 */ /* 0x000fe20000010000 */
[----:B------:R-:W-:Y:S01]  /*4390*/  FADD.FTZ R217, R166, -R217 ;  /* 0x800000d9a6d97221 */ /* 0x000fe20000010000 */
[----:B------:R-:W-:Y:S01]  /*43a0*/  FFMA.FTZ R218, R184, R5, R214 ;  /* 0x00000005b8da7223 */ /* 0x000fe200000100d6 */
[----:B------:R-:W-:-:S02]  /*43b0*/  FSEL R76, R76, RZ, P3 ;  /* 0x000000ff4c4c7208 */ /* 0x000fc40001800000 */
[----:B------:R-:W2:Y:S01]  /*43c0*/  @P2 LDC R79, c[0x0][0x40c] ;  /* 0x00010300ff4f2b82 */ /* 0x000ea20000000800 */
[----:B------:R-:W-:Y:S01]  /*43d0*/  FSEL R21, R21, RZ, P3 ;  /* 0x000000ff15157208 */ /* 0x000fe20001800000 */
[----:B------:R-:W-:Y:S01]  /*43e0*/  FADD.FTZ R215, R163, -R218 ;  /* 0x800000daa3d77221 */ /* 0x000fe20000010000 */
[----:B0-----:R-:W-:-:S05]  /*43f0*/  @P2 FMUL.FTZ R6, R77, R76 ;  /* 0x0000004c4d062220 */ /* 0x001fca0000410000 */
[----:B------:R-:W0:Y:S01]  /*4400*/  @P2 LDC R222, c[0x0][0x40c] ;  /* 0x00010300ffde2b82 */ /* 0x000e220000000800 */
[--C-:B------:R-:W-:Y:S01]  /*4410*/  FFMA.FTZ R77, R193, R5, R214.reuse ;  /* 0x00000005c14d7223 */ /* 0x100fe200000100d6 */
[----:B------:R-:W-:Y:S02]  /*4420*/  F2FP.F16.F32.PACK_AB R76, R21, R76 ;  /* 0x0000004c154c723e */ /* 0x000fe400000000ff */
[----:B------:R-:W-:Y:S01]  /*4430*/  @P2 F2FP.F16.F32.PACK_AB R6, RZ, R6 ;  /* 0x00000006ff06223e */ /* 0x000fe200000000ff */
[----:B------:R-:W-:Y:S01]  /*4440*/  FADD.FTZ R77, R164, -R77 ;  /* 0x8000004da44d7221 */ /* 0x000fe20000010000 */
[----:B-1----:R-:W-:Y:S01]  /*4450*/  @P2 FMUL.FTZ R7, R78, R21 ;  /* 0x000000154e072220 */ /* 0x002fe20000410000 */
[----:B------:R-:W-:Y:S01]  /*4460*/  FFMA.FTZ R78, R176, R5, R214 ;  /* 0x00000005b04e7223 */ /* 0x000fe200000100d6 */
[----:B------:R-:W1:Y:S01]  /*4470*/  @P2 LDC R209, c[0x0][0x40c] ;  /* 0x00010300ffd12b82 */ /* 0x000e620000000800 */
[----:B------:R-:W-:Y:S01]  /*4480*/  FMUL.FTZ R20, R4, R77 ;  /* 0x0000004d04147220 */ /* 0x000fe20000410000 */
[----:B------:R-:W-:Y:S01]  /*4490*/  @P2 PRMT R108, R6, 0x7610, R108 ;  /* 0x00007610066c2816 */ /* 0x000fe2000000006c */
[----:B------:R-:W-:Y:S01]  /*44a0*/  FADD.FTZ R77, R23, -R78 ;  /* 0x8000004e174d7221 */ /* 0x000fe20000010000 */
[C---:B------:R-:W-:Y:S01]  /*44b0*/  FMUL.FTZ R78, R4.reuse, R207 ;  /* 0x000000cf044e7220 */ /* 0x040fe20000410000 */
[----:B------:R-:W-:Y:S01]  /*44c0*/  FMUL.FTZ R207, R4, R217 ;  /* 0x000000d904cf7220 */ /* 0x000fe20000410000 */
[----:B------:R-:W-:Y:S01]  /*44d0*/  FSEL R216, R20, RZ, P3 ;  /* 0x000000ff14d87208 */ /* 0x000fe20001800000 */
[----:B------:R-:W-:Y:S01]  /*44e0*/  FMUL.FTZ R77, R4, R77 ;  /* 0x0000004d044d7220 */ /* 0x000fe20000410000 */
[----:B------:R-:W3:Y:S01]  /*44f0*/  @P2 LDC R224, c[0x0][0x40c] ;  /* 0x00010300ffe02b82 */ /* 0x000ee20000000800 */
[----:B------:R-:W-:-:S02]  /*4500*/  FSEL R218, R78, RZ, P3 ;  /* 0x000000ff4eda7208 */ /* 0x000fc40001800000 */
[----:B--2---:R-:W-:Y:S01]  /*4510*/  @P2 FMUL.FTZ R20, R79, R216 ;  /* 0x000000d84f142220 */ /* 0x004fe20000410000 */
[----:B------:R-:W-:Y:S01]  /*4520*/  FSEL R217, R77, RZ, P3 ;  /* 0x000000ff4dd97208 */ /* 0x000fe20001800000 */
[----:B------:R-:W-:Y:S01]  /*4530*/  FMUL.FTZ R79, R4, R215 ;  /* 0x000000d7044f7220 */ /* 0x000fe20000410000 */
[----:B------:R-:W-:Y:S02]  /*4540*/  FSEL R220, R207, RZ, P3 ;  /* 0x000000ffcfdc7208 */ /* 0x000fe40001800000 */
[----:B------:R-:W2:Y:S01]  /*4550*/  @P2 LDC R231, c[0x0][0x40c] ;  /* 0x00010300ffe72b82 */ /* 0x000ea20000000800 */
[----:B0-----:R-:W-:Y:S01]  /*4560*/  @P2 FMUL.FTZ R77, R222, R217 ;  /* 0x000000d9de4d2220 */ /* 0x001fe20000410000 */
[----:B------:R-:W-:Y:S01]  /*4570*/  FFMA.FTZ R222, R186, R5, R214 ;  /* 0x00000005bade7223 */ /* 0x000fe200000100d6 */
[----:B------:R-:W-:Y:S02]  /*4580*/  FSEL R223, R79, RZ, P3 ;  /* 0x000000ff4fdf7208 */ /* 0x000fe40001800000 */
[----:B------:R-:W-:-:S02]  /*4590*/  @P2 F2FP.F16.F32.PACK_AB R20, RZ, R20 ;  /* 0x00000014ff14223e */ /* 0x000fc400000000ff */
[----:B------:R-:W-:Y:S01]  /*45a0*/  @P2 F2FP.F16.F32.PACK_AB R79, RZ, R77 ;  /* 0x0000004dff4f223e */ /* 0x000fe200000000ff */
[----:B-1----:R-:W-:Y:S01]  /*45b0*/  @P2 FMUL.FTZ R78, R209, R218 ;  /* 0x000000dad14e2220 */ /* 0x002fe20000410000 */
[----:B------:R-:W-:Y:S01]  /*45c0*/  FADD.FTZ R77, R165, -R222 ;  /* 0x800000dea54d7221 */ /* 0x000fe20000010000 */
[----:B------:R-:W-:Y:S02]  /*45d0*/  @P2 PRMT R109, R20, 0x7610, R109 ;  /* 0x00007610146d2816 */ /* 0x000fe4000000006d */
[----:B------:R-:W-:Y:S01]  /*45e0*/  @P2 F2FP.F16.F32.PACK_AB R7, RZ, R7 ;  /* 0x00000007ff07223e */ /* 0x000fe200000000ff */
[----:B------:R-:W-:Y:S01]  /*45f0*/  FMUL.FTZ R21, R4, R77 ;  /* 0x0000004d04157220 */ /* 0x000fe20000410000 */
[----:B------:R-:W-:Y:S01]  /*4600*/  @P2 F2FP.F16.F32.PACK_AB R207, RZ, R78 ;  /* 0x0000004effcf223e */ /* 0x000fe200000000ff */
[----:B---3--:R-:W-:Y:S01]  /*4610*/  @P2 FMUL.FTZ R209, R224, R223 ;  /* 0x000000dfe0d12220 */ /* 0x008fe20000410000 */
        /* <DEDUP_REMOVED lines=8> */
[----:B------:R-:W-:-:S02]  /*46a0*/  @P2 PRMT R108, R108, 0x5410, R7 ;  /* 0x000054106c6c2816 */ /* 0x000fc40000000007 */
        /* <DEDUP_REMOVED lines=8> */
.L_x_2557:
        /* <DEDUP_REMOVED lines=10> */
.L_x_2559:
[----:B------:R-:W-:Y:S05]  /*47d0*/  BSYNC.RECONVERGENT B2 ;  /* 0x0000000000027941 */ /* 0x000fea0003800200 */
.L_x_2558:
        /* <DEDUP_REMOVED lines=10> */
.L_x_2561:
[----:B------:R-:W-:Y:S05]  /*4880*/  BSYNC.RECONVERGENT B2 ;  /* 0x0000000000027941 */ /* 0x000fea0003800200 */
.L_x_2560:
        /* <DEDUP_REMOVED lines=10> */
.L_x_2563:
[----:B------:R-:W-:Y:S05]  /*4930*/  BSYNC.RECONVERGENT B2 ;  /* 0x0000000000027941 */ /* 0x000fea0003800200 */
.L_x_2562:
        /* <DEDUP_REMOVED lines=10> */
.L_x_2565:
[----:B------:R-:W-:Y:S05]  /*49e0*/  BSYNC.RECONVERGENT B2 ;  /* 0x0000000000027941 */ /* 0x000fea0003800200 */
.L_x_2564:
        /* <DEDUP_REMOVED lines=10> */
.L_x_2567:
[----:B------:R-:W-:Y:S05]  /*4a90*/  BSYNC.RECONVERGENT B2 ;  /* 0x0000000000027941 */ /* 0x000fea0003800200 */
.L_x_2566:
        /* <DEDUP_REMOVED lines=10> */
.L_x_2569:
[----:B------:R-:W-:Y:S05]  /*4b40*/  BSYNC.RECONVERGENT B2 ;  /* 0x0000000000027941 */ /* 0x000fea0003800200 */
.L_x_2568:
        /* <DEDUP_REMOVED lines=10> */
.L_x_2571:
[----:B------:R-:W-:Y:S05]  /*4bf0*/  BSYNC.RECONVERGENT B2 ;  /* 0x0000000000027941 */ /* 0x000fea0003800200 */
.L_x_2570:
        /* <DEDUP_REMOVED lines=9> */
.L_x_2556:
[----:B------:R-:W-:Y:S05]  /*4c90*/  BSYNC.RECONVERGENT B1 ;  /* 0x0000000000017941 */ /* 0x000fea0003800200 */
.L_x_2553:
        /* <DEDUP_REMOVED lines=13> */
[--C-:B0-----:R-:W-:Y:S02]  /*4d70*/  HADD2.F32 R78, -RZ, R122.reuse.H1_H1 ;  /* 0x3000007aff4e7230 */ /* 0x101fe40000004100 */
[----:B------:R-:W-:Y:S02]  /*4d80*/  HADD2.F32 R7, -RZ, R122.H0_H0 ;  /* 0x2000007aff077230 */ /* 0x000fe40000004100 */
[--C-:B------:R-:W-:Y:S02]  /*4d90*/  HADD2.F32 R223, -RZ, R123.reuse.H0_H0 ;  /* 0x2000007bffdf7230 */ /* 0x100fe40000004100 */
[----:B------:R-:W-:Y:S01]  /*4da0*/  HADD2.F32 R220, -RZ, R123.H1_H1 ;  /* 0x3000007bffdc7230 */ /* 0x000fe20000004100 */
[----:B------:R-:W0:Y:S04]  /*4db0*/  @P2 LDC R226, c[0x0][0x40c] ;  /* 0x00010300ffe22b82 */ /* 0x000e280000000800 */
[-CC-:B------:R-:W-:Y:S01]  /*4dc0*/  @P3 FFMA.FTZ R6, R196, R5.reuse, R214.reuse ;  /* 0x00000005c4063223 */ /* 0x180fe200000100d6 */
[-CC-:B------:R-:W-:Y:S01]  /*4dd0*/  @P3 FFMA.FTZ R21, R157, R5.reuse, R214.reuse ;  /* 0x000000059d153223 */ /* 0x180fe200000100d6 */
[-CC-:B------:R-:W-:Y:S01]  /*4de0*/  @P3 FFMA.FTZ R207, R233, R5.reuse, R214.reuse ;  /* 0x00000005e9cf3223 */ /* 0x180fe200000100d6 */
[-C--:B------:R-:W-:Y:S01]  /*4df0*/  @P3 FFMA.FTZ R20, R192, R5.reuse, R214 ;  /* 0x00000005c0143223 */ /* 0x080fe200000100d6 */
[----:B------:R-:W2:Y:S01]  /*4e00*/  @P2 LDC R224, c[0x0][0x40c] ;  /* 0x00010300ffe02b82 */ /* 0x000ea20000000800 */
[----:B------:R-:W-:Y:S01]  /*4e10*/  @P3 FADD.FTZ R77, R173, -R6 ;  /* 0x80000006ad4d3221 */ /* 0x000fe20000010000 */
[----:B------:R-:W-:Y:S01]  /*4e20*/  @P3 FADD.FTZ R21, R194, -R21 ;  /* 0x80000015c2153221 */ /* 0x000fe20000010000 */
[----:B------:R-:W-:Y:S01]  /*4e30*/  @P3 FFMA.FTZ R79, R167, R5, R214 ;  /* 0x00000005a74f3223 */ /* 0x000fe200000100d6 */
[----:B------:R-:W-:Y:S01]  /*4e40*/  @P3 FADD.FTZ R207, R172, -R207 ;  /* 0x800000cfaccf3221 */ /* 0x000fe20000010000 */
[----:B------:R-:W-:Y:S01]  /*4e50*/  @P3 FFMA.FTZ R78, R4, R77, R78 ;  /* 0x0000004d044e3223 */ /* 0x000fe2000001004e */
[----:B------:R-:W-:-:S02]  /*4e60*/  HADD2.F32 R77, -RZ, R121.H0_H0 ;  /* 0x20000079ff4d7230 */ /* 0x000fc40000004100 */
[----:B------:R-:W-:Y:S01]  /*4e70*/  @P3 FFMA.FTZ R7, R4, R21, R7 ;  /* 0x0000001504073223 */ /* 0x000fe20000010007 */
[----:B------:R-:W3:Y:S01]  /*4e80*/  @P2 LDC R218, c[0x0][0x40c] ;  /* 0x00010300ffda2b82 */ /* 0x000ee20000000800 */
[--C-:B------:R-:W-:Y:S02]  /*4e90*/  HADD2.F32 R21, -RZ, R120.reuse.H0_H0 ;  /* 0x20000078ff157230 */ /* 0x100fe40000004100 */
[----:B------:R-:W-:Y:S01]  /*4ea0*/  @P3 FADD.FTZ R209, R171, -R20 ;  /* 0x80000014abd13221 */ /* 0x000fe20000010000 */
[----:B------:R-:W-:Y:S01]  /*4eb0*/  @P3 FADD.FTZ R20, R188, -R79 ;  /* 0x8000004fbc143221 */ /* 0x000fe20000010000 */
[C---:B------:R-:W-:Y:S01]  /*4ec0*/  @P3 FFMA.FTZ R77, R4.reuse, R207, R77 ;  /* 0x000000cf044d3223 */ /* 0x040fe2000001004d */
[-CC-:B------:R-:W-:Y:S01]  /*4ed0*/  @P3 FFMA.FTZ R207, R237, R5.reuse, R214.reuse ;  /* 0x00000005edcf3223 */ /* 0x180fe200000100d6 */
[----:B------:R-:W-:Y:S02]  /*4ee0*/  HADD2.F32 R6, -RZ, R121.H1_H1 ;  /* 0x30000079ff067230 */ /* 0x000fe40000004100 */
[----:B------:R-:W-:Y:S01]  /*4ef0*/  @P3 FFMA.FTZ R21, R4, R20, R21 ;  /* 0x0000001404153223 */ /* 0x000fe20000010015 */
[----:B------:R-:W4:Y:S01]  /*4f00*/  @P2 LDC R215, c[0x0][0x40c] ;  /* 0x00010300ffd72b82 */ /* 0x000f220000000800 */
[-CC-:B------:R-:W-:Y:S01]  /*4f10*/  @P3 FFMA.FTZ R20, R190, R5.reuse, R214.reuse ;  /* 0x00000005be143223 */ /* 0x180fe200000100d6 */
[----:B------:R-:W-:Y:S01]  /*4f20*/  @P3 FFMA.FTZ R76, R174, R5, R214 ;  /* 0x00000005ae4c3223 */ /* 0x000fe200000100d6 */
[----:B------:R-:W-:Y:S01]  /*4f30*/  @P3 FADD.FTZ R216, R198, -R207 ;  /* 0x800000cfc6d83221 */ /* 0x000fe20000010000 */
[----:B------:R-:W-:-:S02]  /*4f40*/  HADD2.F32 R79, -RZ, R120.H1_H1 ;  /* 0x30000078ff4f7230 */ /* 0x000fc40000004100 */
[----:B-1----:R-:W-:Y:S01]  /*4f50*/  @P2 FMUL.FTZ R207, R78, R217 ;  /* 0x000000d94ecf2220 */ /* 0x002fe20000410000 */
[----:B------:R-:W-:Y:S01]  /*4f60*/  @P3 FADD.FTZ R20, R159, -R20 ;  /* 0x800000149f143221 */ /* 0x000fe20000010000 */
[C---:B------:R-:W-:Y:S01]  /*4f70*/  @P3 FFMA.FTZ R6, R4.reuse, R209, R6 ;  /* 0x000000d104063223 */ /* 0x040fe20000010006 */
        /* <DEDUP_REMOVED lines=35> */
.L_x_2574:
[----:B------:R-:W-:Y:S01]  /*51b0*/  ISETP.GT.AND P3, PT, R2, RZ, PT ;  /* 0x000000ff0200720c */ /* 0x000fe20003f64270 */
[----:B0-----:R-:W0:Y:S01]  /*51c0*/  @P2 LDC R20, c[0x0][0x40c] ;  /* 0x00010300ff142b82 */ /* 0x001e220000000800 */
        /* <DEDUP_REMOVED lines=17> */
[-CC-:B------:R-:W-:Y:S01]  /*52e0*/  @P3 FFMA.FTZ R235, R237, R5.reuse, R214.reuse ;  /* 0x00000005edeb3223 */ /* 0x180fe200000100d6 */
[----:B0-----:R-:W-:Y:S01]  /*52f0*/  @P2 FMUL.FTZ R7, R7, R20 ;  /* 0x0000001407072220 */ /* 0x001fe20000410000 */
[----:B------:R-:W-:Y:S01]  /*5300*/  @P3 FFMA.FTZ R20, R192, R5, R214 ;  /* 0x00000005c0143223 */ /* 0x000fe200000100d6 */
[----:B------:R-:W-:Y:S01]  /*5310*/  @P3 FFMA.FTZ R207, R4, R215, R207 ;  /* 0x000000d704cf3223 */ /* 0x000fe200000100cf */
[----:B------:R-:W0:Y:S01]  /*5320*/  @P2 LDC R6, c[0x0][0x40c] ;  /* 0x00010300ff062b82 */ /* 0x000e220000000800 */
[----:B------:R-:W-:-:S02]  /*5330*/  HADD2.F32 R215, -RZ, R122.H0_H0 ;  /* 0x2000007affd77230 */ /* 0x000fc40000004100 */
[----:B------:R-:W-:Y:S01]  /*5340*/  @P3 FADD.FTZ R20, R171, -R20 ;  /* 0x80000014ab143221 */ /* 0x000fe20000010000 */
[----:B------:R-:W-:Y:S01]  /*5350*/  @P3 FADD.FTZ R231, R194, -R231 ;  /* 0x800000e7c2e73221 */ /* 0x000fe20000010000 */
[----:B------:R-:W-:Y:S01]  /*5360*/  @P2 F2FP.F16.F32.PACK_AB R7, RZ, R7 ;  /* 0x00000007ff07223e */ /* 0x000fe200000000ff */
[----:B-1----:R-:W-:Y:S01]  /*5370*/  @P2 FMUL.FTZ R21, R21, R218 ;  /* 0x000000da15152220 */ /* 0x002fe20000410000 */
[----:B------:R-:W-:Y:S01]  /*5380*/  @P3 FFMA.FTZ R209, R4, R20, R209 ;  /* 0x0000001404d13223 */ /* 0x000fe200000100d1 */
[----:B------:R-:W-:Y:S01]  /*5390*/  @P3 FFMA.FTZ R20, R196, R5, R214 ;  /* 0x00000005c4143223 */ /* 0x000fe200000100d6 */
[----:B------:R-:W1:Y:S01]  /*53a0*/  @P2 LDC R216, c[0x0][0x40c] ;  /* 0x00010300ffd82b82 */ /* 0x000e620000000800 */
[----:B------:R-:W-:Y:S01]  /*53b0*/  @P3 FADD.FTZ R218, R198, -R235 ;  /* 0x800000ebc6da3221 */ /* 0x000fe20000010000 */
[C---:B------:R-:W-:Y:S01]  /*53c0*/  @P3 FFMA.FTZ R215, R4.reuse, R231, R215 ;  /* 0x000000e704d73223 */ /* 0x040fe200000100d7 */
[----:B------:R-:W-:Y:S01]  /*53d0*/  @P3 FADD.FTZ R20, R173, -R20 ;  /* 0x80000014ad143221 */ /* 0x000fe20000010000 */
[----:B------:R-:W-:Y:S01]  /*53e0*/  @P2 F2FP.F16.F32.PACK_AB R21, RZ, R21 ;  /* 0x00000015ff15223e */ /* 0x000fe200000000ff */
[C---:B------:R-:W-:Y:S01]  /*53f0*/  @P3 FFMA.FTZ R223, R4.reuse, R218, R223 ;  /* 0x000000da04df3223 */ /* 0x040fe200000100df */
[----:B------:R-:W-:Y:S01]  /*5400*/  @P2 PRMT R108, R7, 0x7610, R108 ;  /* 0x00007610076c2816 */ /* 0x000fe2000000006c */
[----:B------:R-:W-:Y:S01]  /*5410*/  @P3 FFMA.FTZ R217, R4, R20, R217 ;  /* 0x0000001404d93223 */ /* 0x000fe200000100d9 */
[----:B------:R-:W3:Y:S01]  /*5420*/  @P2 LDC R222, c[0x0][0x40c] ;  /* 0x00010300ffde2b82 */ /* 0x000ee20000000800 */
[----:B--2---:R-:W-:Y:S01]  /*5430*/  @P2 FMUL.FTZ R215, R215, R220 ;  /* 0x000000dcd7d72220 */ /* 0x004fe20000410000 */
[----:B------:R-:W-:-:S04]  /*5440*/  @P2 PRMT R108, R108, 0x5410, R21 ;  /* 0x000054106c6c2816 */ /* 0x000fc80000000015 */
[----:B------:R-:W-:Y:S02]  /*5450*/  @P2 F2FP.F16.F32.PACK_AB R215, RZ, R215 ;  /* 0x000000d7ffd7223e */ /* 0x000fe400000000ff */
[----:B------:R-:W2:Y:S01]  /*5460*/  @P2 LDC R224, c[0x0][0x40c] ;  /* 0x00010300ffe02b82 */ /* 0x000ea20000000800 */
[----:B0-----:R-:W-:Y:S01]  /*5470*/  @P2 FMUL.FTZ R207, R207, R6 ;  /* 0x00000006cfcf2220 */ /* 0x001fe20000410000 */
[----:B------:R-:W-:-:S04]  /*5480*/  @P2 PRMT R110, R215, 0x7610, R110 ;  /* 0x00007610d76e2816 */ /* 0x000fc8000000006e */
        /* <DEDUP_REMOVED lines=20> */
.L_x_2573:
        /* <DEDUP_REMOVED lines=12> */
[-CC-:B------:R-:W-:Y:S01]  /*5690*/  FFMA.FTZ R217, R237, R5.reuse, R214.reuse ;  /* 0x00000005edd97223 */ /* 0x180fe200000100d6 */
[----:B------:R-:W-:Y:S01]  /*56a0*/  FADD.FTZ R207, R194, -R207 ;  /* 0x800000cfc2cf7221 */ /* 0x000fe20000010000 */
[----:B------:R-:W-:Y:S01]  /*56b0*/  FFMA.FTZ R218, R196, R5, R214 ;  /* 0x00000005c4da7223 */ /* 0x000fe200000100d6 */
[----:B------:R-:W-:Y:S01]  /*56c0*/  FSEL R76, R76, RZ, P3 ;  /* 0x000000ff4c4c7208 */ /* 0x000fe20001800000 */
[----:B------:R-:W-:Y:S01]  /*56d0*/  FADD.FTZ R217, R198, -R217 ;  /* 0x800000d9c6d97221 */ /* 0x000fe20000010000 */
[----:B------:R-:W2:Y:S01]  /*56e0*/  @P2 LDC R79, c[0x0][0x40c] ;  /* 0x00010300ff4f2b82 */ /* 0x000ea20000000800 */
[----:B------:R-:W-:Y:S01]  /*56f0*/  FSEL R21, R21, RZ, P3 ;  /* 0x000000ff15157208 */ /* 0x000fe20001800000 */
[----:B------:R-:W-:Y:S01]  /*5700*/  FADD.FTZ R215, R173, -R218 ;  /* 0x800000daadd77221 */ /* 0x000fe20000010000 */
[----:B0-----:R-:W-:-:S05]  /*5710*/  @P2 FMUL.FTZ R6, R77, R76 ;  /* 0x0000004c4d062220 */ /* 0x001fca0000410000 */
[----:B------:R-:W0:Y:S01]  /*5720*/  @P2 LDC R222, c[0x0][0x40c] ;  /* 0x00010300ffde2b82 */ /* 0x000e220000000800 */
[----:B------:R-:W-:Y:S01]  /*5730*/  FFMA.FTZ R77, R233, R5, R214 ;  /* 0x00000005e94d7223 */ /* 0x000fe200000100d6 */
[----:B------:R-:W-:Y:S02]  /*5740*/  F2FP.F16.F32.PACK_AB R76, R21, R76 ;  /* 0x0000004c154c723e */ /* 0x000fe400000000ff */
[----:B------:R-:W-:Y:S01]  /*5750*/  @P2 F2FP.F16.F32.PACK_AB R6, RZ, R6 ;  /* 0x00000006ff06223e */ /* 0x000fe200000000ff */
[----:B------:R-:W-:Y:S01]  /*5760*/  FADD.FTZ R77, R172, -R77 ;  /* 0x8000004dac4d7221 */ /* 0x000fe20000010000 */
[----:B-1----:R-:W-:Y:S02]  /*5770*/  @P2 FMUL.FTZ R7, R20, R21 ;  /* 0x0000001514072220 */ /* 0x002fe40000410000 */
[----:B------:R-:W1:Y:S01]  /*5780*/  @P2 LDC R209, c[0x0][0x40c] ;  /* 0x00010300ffd12b82 */ /* 0x000e620000000800 */
[C---:B------:R-:W-:Y:S01]  /*5790*/  FMUL.FTZ R20, R4.reuse, R77 ;  /* 0x0000004d04147220 */ /* 0x040fe20000410000 */
[----:B------:R-:W-:Y:S01]  /*57a0*/  FADD.FTZ R77, R171, -R78 ;  /* 0x8000004eab4d7221 */ /* 0x000fe20000010000 */
[C---:B------:R-:W-:Y:S01]  /*57b0*/  FMUL.FTZ R78, R4.reuse, R207 ;  /* 0x000000cf044e7220 */ /* 0x040fe20000410000 */
[C---:B------:R-:W-:Y:S01]  /*57c0*/  FMUL.FTZ R207, R4.reuse, R217 ;  /* 0x000000d904cf7220 */ /* 0x040fe20000410000 */
[----:B------:R-:W-:Y:S01]  /*57d0*/  @P2 F2FP.F16.F32.PACK_AB R7, RZ, R7 ;  /* 0x00000007ff07223e */ /* 0x000fe200000000ff */
[----:B------:R-:W-:Y:S01]  /*57e0*/  FMUL.FTZ R77, R4, R77 ;  /* 0x0000004d044d7220 */ /* 0x000fe20000410000 */
[----:B------:R-:W-:Y:S01]  /*57f0*/  FSEL R216, R20, RZ, P3 ;  /* 0x000000ff14d87208 */ /* 0x000fe20001800000 */
[----:B------:R-:W3:Y:S01]  /*5800*/  @P2 LDC R224, c[0x0][0x40c] ;  /* 0x00010300ffe02b82 */ /* 0x000ee20000000800 */
[----:B------:R-:W-:-:S02]  /*5810*/  FSEL R218, R78, RZ, P3 ;  /* 0x000000ff4eda7208 */ /* 0x000fc40001800000 */
[----:B------:R-:W-:Y:S01]  /*5820*/  FSEL R217, R77, RZ, P3 ;  /* 0x000000ff4dd97208 */ /* 0x000fe20001800000 */
[----:B--2---:R-:W-:Y:S01]  /*5830*/  @P2 FMUL.FTZ R20, R79, R216 ;  /* 0x000000d84f142220 */ /* 0x004fe20000410000 */
        /* <DEDUP_REMOVED lines=11> */
[----:B------:R-:W-:Y:S01]  /*58f0*/  @P2 PRMT R108, R6, 0x7610, R108 ;  /* 0x00007610066c2816 */ /* 0x000fe2000000006c */
        /* <DEDUP_REMOVED lines=20> */
.L_x_2576:
        /* <DEDUP_REMOVED lines=10> */
.L_x_2578:
[----:B------:R-:W-:Y:S05]  /*5ae0*/  BSYNC.RECONVERGENT B2 ;  /* 0x0000000000027941 */ /* 0x000fea0003800200 */
.L_x_2577:
        /* <DEDUP_REMOVED lines=10> */
.L_x_2580:
[----:B------:R-:W-:Y:S05]  /*5b90*/  BSYNC.RECONVERGENT B2 ;  /* 0x0000000000027941 */ /* 0x000fea0003800200 */
.L_x_2579:
        /* <DEDUP_REMOVED lines=10> */
.L_x_2582:
[----:B------:R-:W-:Y:S05]  /*5c40*/  BSYNC.RECONVERGENT B2 ;  /* 0x0000000000027941 */ /* 0x000fea0003800200 */
.L_x_2581:
        /* <DEDUP_REMOVED lines=10> */
.L_x_2584:
[----:B------:R-:W-:Y:S05]  /*5cf0*/  BSYNC.RECONVERGENT B2 ;  /* 0x0000000000027941 */ /* 0x000fea0003800200 */
.L_x_2583:
        /* <DEDUP_REMOVED lines=10> */
.L_x_2586:
[----:B------:R-:W-:Y:S05]  /*5da0*/  BSYNC.RECONVERGENT B2 ;  /* 0x0000000000027941 */ /* 0x000fea0003800200 */
.L_x_2585:
        /* <DEDUP_REMOVED lines=10> */
.L_x_2588:
[----:B------:R-:W-:Y:S05]  /*5e50*/  BSYNC.RECONVERGENT B2 ;  /* 0x0000000000027941 */ /* 0x000fea0003800200 */
.L_x_2587:
        /* <DEDUP_REMOVED lines=10> */
.L_x_2590:
[----:B------:R-:W-:Y:S05]  /*5f00*/  BSYNC.RECONVERGENT B2 ;  /* 0x0000000000027941 */ /* 0x000fea0003800200 */
.L_x_2589:
        /* <DEDUP_REMOVED lines=9> */
.L_x_2575:
[----:B------:R-:W-:Y:S05]  /*5fa0*/  BSYNC.RECONVERGENT B1 ;  /* 0x0000000000017941 */ /* 0x000fea0003800200 */
.L_x_2572:
        /* <DEDUP_REMOVED lines=15> */
[----:B------:R-:W-:Y:S02]  /*60a0*/  HADD2.F32 R7, -RZ, R126.H0_H0 ;  /* 0x2000007eff077230 */ /* 0x000fe40000004100 */
[--C-:B------:R-:W-:Y:S01]  /*60b0*/  HADD2.F32 R223, -RZ, R127.reuse.H0_H0 ;  /* 0x2000007fffdf7230 */ /* 0x100fe20000004100 */
[----:B------:R-:W0:Y:S01]  /*60c0*/  @P2 LDC R226, c[0x0][0x40c] ;  /* 0x00010300ffe22b82 */ /* 0x000e220000000800 */
[----:B------:R-:W-:-:S03]  /*60d0*/  HADD2.F32 R220, -RZ, R127.H1_H1 ;  /* 0x3000007fffdc7230 */ /* 0x000fc60000004100 */
[-CC-:B------:R-:W-:Y:S01]  /*60e0*/  @P3 FFMA.FTZ R20, R206, R5.reuse, R214.reuse ;  /* 0x00000005ce143223 */ /* 0x180fe200000100d6 */
[-CC-:B------:R-:W-:Y:S01]  /*60f0*/  @P3 FFMA.FTZ R207, R211, R5.reuse, R214.reuse ;  /* 0x00000005d3cf3223 */ /* 0x180fe200000100d6 */
[-CC-:B------:R-:W-:Y:S01]  /*6100*/  @P3 FFMA.FTZ R6, R243, R5.reuse, R214.reuse ;  /* 0x00000005f3063223 */ /* 0x180fe200000100d6 */
[-C--:B------:R-:W-:Y:S01]  /*6110*/  @P3 FFMA.FTZ R79, R175, R5.reuse, R214 ;  /* 0x00000005af4f3223 */ /* 0x080fe200000100d6 */
[----:B------:R-:W2:Y:S01]  /*6120*/  @P2 LDC R224, c[0x0][0x40c] ;  /* 0x00010300ffe02b82 */ /* 0x000ea20000000800 */
[----:B------:R-:W-:Y:S01]  /*6130*/  @P3 FADD.FTZ R21, R181, -R20 ;  /* 0x80000014b5153221 */ /* 0x000fe20000010000 */
[----:B------:R-:W-:Y:S01]  /*6140*/  @P3 FFMA.FTZ R20, R204, R5, R214 ;  /* 0x00000005cc143223 */ /* 0x000fe200000100d6 */
[----:B------:R-:W-:Y:S01]  /*6150*/  @P3 FADD.FTZ R207, R180, -R207 ;  /* 0x800000cfb4cf3221 */ /* 0x000fe20000010000 */
[----:B------:R-:W-:Y:S01]  /*6160*/  @P3 FADD.FTZ R6, R187, -R6 ;  /* 0x80000006bb063221 */ /* 0x000fe20000010000 */
[----:B------:R-:W-:Y:S01]  /*6170*/  @P3 FFMA.FTZ R78, R4, R21, R78 ;  /* 0x00000015044e3223 */ /* 0x000fe2000001004e */
[----:B------:R-:W-:-:S02]  /*6180*/  HADD2.F32 R21, -RZ, R124.H0_H0 ;  /* 0x2000007cff157230 */ /* 0x000fc40000004100 */
[----:B------:R-:W-:Y:S01]  /*6190*/  @P3 FADD.FTZ R209, R177, -R20 ;  /* 0x80000014b1d13221 */ /* 0x000fe20000010000 */
[----:B------:R-:W3:Y:S01]  /*61a0*/  @P2 LDC R218, c[0x0][0x40c] ;  /* 0x00010300ffda2b82 */ /* 0x000ee20000000800 */
[----:B------:R-:W-:Y:S01]  /*61b0*/  @P3 FADD.FTZ R20, R200, -R79 ;  /* 0x8000004fc8143221 */ /* 0x000fe20000010000 */
[C---:B------:R-:W-:Y:S01]  /*61c0*/  @P3 FFMA.FTZ R77, R4.reuse, R207, R77 ;  /* 0x000000cf044d3223 */ /* 0x040fe2000001004d */
[-CC-:B------:R-:W-:Y:S01]  /*61d0*/  @P3 FFMA.FTZ R207, R213, R5.reuse, R214.reuse ;  /* 0x00000005d5cf3223 */ /* 0x180fe200000100d6 */
[C---:B------:R-:W-:Y:S01]  /*61e0*/  @P3 FFMA.FTZ R7, R4.reuse, R6, R7 ;  /* 0x0000000604073223 */ /* 0x040fe20000010007 */
[----:B------:R-:W-:Y:S01]  /*61f0*/  @P3 FFMA.FTZ R21, R4, R20, R21 ;  /* 0x0000001404153223 */ /* 0x000fe20000010015 */
[----:B------:R-:W-:Y:S02]  /*6200*/  HADD2.F32 R6, -RZ, R125.H1_H1 ;  /* 0x3000007dff067230 */ /* 0x000fe40000004100 */
[-CC-:B------:R-:W-:Y:S01]  /*6210*/  @P3 FFMA.FTZ R20, R202, R5.reuse, R214.reuse ;  /* 0x00000005ca143223 */ /* 0x180fe200000100d6 */
[----:B------:R-:W4:Y:S01]  /*6220*/  @P2 LDC R215, c[0x0][0x40c] ;  /* 0x00010300ffd72b82 */ /* 0x000f220000000800 */
[----:B------:R-:W-:Y:S01]  /*6230*/  @P3 FFMA.FTZ R76, R208, R5, R214 ;  /* 0x00000005d04c3223 */ /* 0x000fe200000100d6 */
[----:B------:R-:W-:Y:S01]  /*6240*/  @P3 FADD.FTZ R216, R182, -R207 ;  /* 0x800000cfb6d83221 */ /* 0x000fe20000010000 */
[----:B------:R-:W-:-:S02]  /*6250*/  HADD2.F32 R79, -RZ, R124.H1_H1 ;  /* 0x3000007cff4f7230 */ /* 0x000fc40000004100 */
[----:B-1----:R-:W-:Y:S01]  /*6260*/  @P2 FMUL.FTZ R207, R78, R217 ;  /* 0x000000d94ecf2220 */ /* 0x002fe20000410000 */
[----:B------:R-:W-:Y:S01]  /*6270*/  @P3 FADD.FTZ R20, R179, -R20 ;  /* 0x80000014b3143221 */ /* 0x000fe20000010000 */
[C---:B------:R-:W-:Y:S01]  /*6280*/  @P3 FFMA.FTZ R6, R4.reuse, R209, R6 ;  /* 0x000000d104063223 */ /* 0x040fe20000010006 */
[----:B------:R-:W-:Y:S01]  /*6290*/  @P3 FADD.FTZ R209, R189, -R76 ;  /* 0x8000004cbdd13221 */ /* 0x000fe20000010000 */
[----:B------:R-:W1:Y:S01]  /*62a0*/  @P2 LDC R222, c[0x0][0x40c] ;  /* 0x00010300ffde2b82 */ /* 0x000e620000000800 */
[----:B0-----:R-:W-:Y:S01]  /*62b0*/  @P2 FMUL.FTZ R76, R7, R226 ;  /* 0x000000e2074c2220 */ /* 0x001fe20000410000 */
[C---:B------:R-:W-:Y:S01]  /*62c0*/  @P3 FFMA.FTZ R79, R4.reuse, R20, R79 ;  /* 0x00000014044f3223 */ /* 0x040fe2000001004f */
[----:B------:R-:W-:Y:S01]  /*62d0*/  @P2 F2FP.F16.F32.PACK_AB R217, RZ, R207 ;  /* 0x000000cfffd9223e */ /* 0x000fe200000000ff */
[C---:B------:R-:W-:Y:S01]  /*62e0*/  @P3 FFMA.FTZ R223, R4.reuse, R216, R223 ;  /* 0x000000d804df3223 */ /* 0x040fe200000100df */
[----:B--2---:R-:W-:Y:S01]  /*62f0*/  @P2 FMUL.FTZ R207, R77, R224 ;  /* 0x000000e04dcf2220 */ /* 0x004fe20000410000 */
[----:B------:R-:W-:Y:S01]  /*6300*/  @P2 F2FP.F16.F32.PACK_AB R216, RZ, R76 ;  /* 0x0000004cffd8223e */ /* 0x000fe200000000ff */
[----:B------:R-:W-:Y:S01]  /*6310*/  @P3 FFMA.FTZ R220, R4, R209, R220 ;  /* 0x000000d104dc3223 */ /* 0x000fe200000100dc */
[----:B------:R-:W0:Y:S01]  /*6320*/  @P2 LDC R228, c[0x0][0x40c] ;  /* 0x00010300ffe42b82 */ /* 0x000e220000000800 */
[----:B---3--:R-:W-:Y:S01]  /*6330*/  @P2 FMUL.FTZ R20, R21, R218 ;  /* 0x000000da15142220 */ /* 0x008fe20000410000 */
        /* <DEDUP_REMOVED lines=24> */
.L_x_2593:
[----:B------:R-:W-:Y:S01]  /*64c0*/  ISETP.GT.AND P3, PT, R2, RZ, PT ;  /* 0x000000ff0200720c */ /* 0x000fe20003f64270 */
[----:B0-----:R-:W0:Y:S01]  /*64d0*/  @P2 LDC R20, c[0x0][0x40c] ;  /* 0x00010300ff142b82 */ /* 0x001e220000000800 */
[----:B------:R-:W-:Y:S02]  /*64e0*/  HADD2.F32 R7, -RZ, R124.H0_H0 ;  /* 0x2000007cff077230 */ /* 0x000fe40000004100 */
[--C-:B------:R-:W-:Y:S02]  /*64f0*/  HADD2.F32 R209, -RZ, R125.reuse.H1_H1 ;  /* 0x3000007dffd17230 */ /* 0x100fe40000004100 */
[----:B------:R-:W-:Y:S02]  /*6500*/  HADD2.F32 R207, -RZ, R125.H0_H0 ;  /* 0x2000007dffcf7230 */ /* 0x000fe40000004100 */
        /* <DEDUP_REMOVED lines=21> */
[C---:B------:R-:W-:Y:S01]  /*6660*/  @P3 FFMA.FTZ R223, R4.reuse, R224, R223 ;  /* 0x000000e004df3223 */ /* 0x040fe200000100df */
[----:B------:R-:W-:Y:S01]  /*6670*/  @P2 F2FP.F16.F32.PACK_AB R7, RZ, R7 ;  /* 0x00000007ff07223e */ /* 0x000fe200000000ff */
[----:B-1----:R-:W-:Y:S01]  /*6680*/  @P2 FMUL.FTZ R21, R21, R218 ;  /* 0x000000da15152220 */ /* 0x002fe20000410000 */
[----:B------:R-:W-:Y:S01]  /*6690*/  @P3 FFMA.FTZ R209, R4, R20, R209 ;  /* 0x0000001404d13223 */ /* 0x000fe200000100d1 */
[-CC-:B------:R-:W-:Y:S01]  /*66a0*/  @P3 FFMA.FTZ R20, R243, R5.reuse, R214.reuse ;  /* 0x00000005f3143223 */ /* 0x180fe200000100d6 */
[----:B------:R-:W1:Y:S01]  /*66b0*/  @P2 LDC R216, c[0x0][0x40c] ;  /* 0x00010300ffd82b82 */ /* 0x000e620000000800 */
[----:B------:R-:W-:Y:S01]  /*66c0*/  @P3 FFMA.FTZ R218, R206, R5, R214 ;  /* 0x00000005ceda3223 */ /* 0x000fe200000100d6 */
[----:B------:R-:W-:Y:S01]  /*66d0*/  @P2 F2FP.F16.F32.PACK_AB R21, RZ, R21 ;  /* 0x00000015ff15223e */ /* 0x000fe200000000ff */
[----:B------:R-:W-:Y:S01]  /*66e0*/  @P3 FADD.FTZ R20, R187, -R20 ;  /* 0x80000014bb143221 */ /* 0x000fe20000010000 */
[----:B------:R-:W-:Y:S01]  /*66f0*/  @P2 PRMT R108, R7, 0x7610, R108 ;  /* 0x00007610076c2816 */ /* 0x000fe2000000006c */
[----:B------:R-:W-:-:S02]  /*6700*/  @P3 FADD.FTZ R218, R181, -R218 ;  /* 0x800000dab5da3221 */ /* 0x000fc40000010000 */
[C---:B------:R-:W-:Y:S01]  /*6710*/  @P3 FFMA.FTZ R215, R4.reuse, R20, R215 ;  /* 0x0000001404d73223 */ /* 0x040fe200000100d7 */
[----:B------:R-:W3:Y:S01]  /*6720*/  @P2 LDC R222, c[0x0][0x40c] ;  /* 0x00010300ffde2b82 */ /* 0x000ee20000000800 */
[----:B------:R-:W-:Y:S01]  /*6730*/  @P3 FFMA.FTZ R217, R4, R218, R217 ;  /* 0x000000da04d93223 */ /* 0x000fe200000100d9 */
[----:B------:R-:W-:Y:S01]  /*6740*/  @P2 PRMT R108, R108, 0x5410, R21 ;  /* 0x000054106c6c2816 */ /* 0x000fe20000000015 */
[----:B--2---:R-:W-:-:S05]  /*6750*/  @P2 FMUL.FTZ R215, R215, R220 ;  /* 0x000000dcd7d72220 */ /* 0x004fca0000410000 */
[----:B------:R-:W2:Y:S01]  /*6760*/  @P2 LDC R226, c[0x0][0x40c] ;  /* 0x00010300ffe22b82 */ /* 0x000ea20000000800 */
[----:B0-----:R-:W-:Y:S01]  /*6770*/  @P2 FMUL.FTZ R207, R207, R6 ;  /* 0x00000006cfcf2220 */ /* 0x001fe20000410000 */
[----:B------:R-:W-:-:S04]  /*6780*/  @P2 F2FP.F16.F32.PACK_AB R215, RZ, R215 ;  /* 0x000000d7ffd7223e */ /* 0x000fc800000000ff */
[----:B------:R-:W-:Y:S01]  /*6790*/  @P2 F2FP.F16.F32.PACK_AB R207, RZ, R207 ;  /* 0x000000cfffcf223e */ /* 0x000fe200000000ff */
[----:B-1----:R-:W-:Y:S01]  /*67a0*/  @P2 FMUL.FTZ R209, R209, R216 ;  /* 0x000000d8d1d12220 */ /* 0x002fe20000410000 */
[----:B------:R-:W-:Y:S02]  /*67b0*/  @P2 PRMT R110, R215, 0x7610, R110 ;  /* 0x00007610d76e2816 */ /* 0x000fe4000000006e */
        /* <DEDUP_REMOVED lines=18> */
.L_x_2592:
        /* <DEDUP_REMOVED lines=12> */
[-C--:B------:R-:W-:Y:S01]  /*69a0*/  FFMA.FTZ R217, R213, R5.reuse, R214 ;  /* 0x00000005d5d97223 */ /* 0x080fe200000100d6 */
        /* <DEDUP_REMOVED lines=58> */
.L_x_2595:
        /* <DEDUP_REMOVED lines=10> */
.L_x_2597:
[----:B------:R-:W-:Y:S05]  /*6df0*/  BSYNC.RECONVERGENT B2 ;  /* 0x0000000000027941 */ /* 0x000fea0003800200 */
.L_x_2596:
        /* <DEDUP_REMOVED lines=10> */
.L_x_2599:
[----:B------:R-:W-:Y:S05]  /*6ea0*/  BSYNC.RECONVERGENT B2 ;  /* 0x0000000000027941 */ /* 0x000fea0003800200 */
.L_x_2598:
        /* <DEDUP_REMOVED lines=10> */
.L_x_2601:
[----:B------:R-:W-:Y:S05]  /*6f50*/  BSYNC.RECONVERGENT B2 ;  /* 0x0000000000027941 */ /* 0x000fea0003800200 */
.L_x_2600:
        /* <DEDUP_REMOVED lines=10> */
.L_x_2603:
[----:B------:R-:W-:Y:S05]  /*7000*/  BSYNC.RECONVERGENT B2 ;  /* 0x0000000000027941 */ /* 0x000fea0003800200 */
.L_x_2602:
        /* <DEDUP_REMOVED lines=10> */
.L_x_2605:
[----:B------:R-:W-:Y:S05]  /*70b0*/  BSYNC.RECONVERGENT B2 ;  /* 0x0000000000027941 */ /* 0x000fea0003800200 */
.L_x_2604:
        /* <DEDUP_REMOVED lines=10> */
.L_x_2607:
[----:B------:R-:W-:Y:S05]  /*7160*/  BSYNC.RECONVERGENT B2 ;  /* 0x0000000000027941 */ /* 0x000fea0003800200 */
.L_x_2606:
        /* <DEDUP_REMOVED lines=10> */
.L_x_2609:
[----:B------:R-:W-:Y:S05]  /*7210*/  BSYNC.RECONVERGENT B2 ;  /* 0x0000000000027941 */ /* 0x000fea0003800200 */
.L_x_2608:
        /* <DEDUP_REMOVED lines=9> */
.L_x_2594:
[----:B------:R-:W-:Y:S05]  /*72b0*/  BSYNC.RECONVERGENT B1 ;  /* 0x0000000000017941 */ /* 0x000fea0003800200 */
.L_x_2591:
        /* <DEDUP_REMOVED lines=13> */
[----:B0-----:R-:W-:Y:S02]  /*7390*/  HADD2.F32 R7, -RZ, R128.H0_H0 ;  /* 0x20000080ff077230 */ /* 0x001fe40000004100 */
[--C-:B------:R-:W-:Y:S02]  /*73a0*/  HADD2.F32 R78, -RZ, R130.reuse.H0_H0 ;  /* 0x20000082ff4e7230 */ /* 0x100fe40000004100 */
[----:B------:R-:W-:Y:S02]  /*73b0*/  HADD2.F32 R21, -RZ, R130.H1_H1 ;  /* 0x30000082ff157230 */ /* 0x000fe40000004100 */
[----:B------:R-:W-:Y:S01]  /*73c0*/  HADD2.F32 R77, -RZ, R129.H0_H0 ;  /* 0x20000081ff4d7230 */ /* 0x000fe20000004100 */
[----:B------:R-:W0:Y:S01]  /*73d0*/  @P2 LDC R226, c[0x0][0x40c] ;  /* 0x00010300ffe22b82 */ /* 0x000e220000000800 */
[----:B------:R-:W-:-:S02]  /*73e0*/  HADD2.F32 R216, -RZ, R131.H1_H1 ;  /* 0x30000083ffd87230 */ /* 0x000fc40000004100 */
[----:B------:R-:W-:Y:S02]  /*73f0*/  HADD2.F32 R215, -RZ, R131.H0_H0 ;  /* 0x20000083ffd77230 */ /* 0x000fe40000004100 */
        /* <DEDUP_REMOVED lines=8> */
[-C--:B------:R-:W-:Y:S01]  /*7480*/  @P0 FFMA.FTZ R76, R18, R5.reuse, R214 ;  /* 0x00000005124c0223 */ /* 0x080fe200000100d6 */
[----:B------:R-:W-:Y:S01]  /*7490*/  @P0 FADD.FTZ R209, R16, -R209 ;  /* 0x800000d110d10221 */ /* 0x000fe20000010000 */
[----:B------:R-:W-:Y:S01]  /*74a0*/  @P0 FADD.FTZ R20, R153, -R20 ;  /* 0x8000001499140221 */ /* 0x000fe20000010000 */
[----:B------:R-:W-:Y:S01]  /*74b0*/  @P0 FFMA.FTZ R214, R221, R5, R214 ;  /* 0x00000005ddd60223 */ /* 0x000fe200000100d6 */
[----:B------:R-:W3:Y:S01]  /*74c0*/  @P2 LDC R218, c[0x0][0x40c] ;  /* 0x00010300ffda2b82 */ /* 0x000ee20000000800 */
[----:B------:R-:W-:Y:S01]  /*74d0*/  @P0 FFMA.FTZ R7, R4, R2, R7 ;  /* 0x0000000204070223 */ /* 0x000fe20000010007 */
[----:B------:R-:W-:-:S02]  /*74e0*/  HADD2.F32 R5, -RZ, R128.H1_H1 ;  /* 0x30000080ff057230 */ /* 0x000fc40000004100 */
[----:B------:R-:W-:Y:S01]  /*74f0*/  @P0 FADD.FTZ R6, R199, -R6 ;  /* 0x80000006c7060221 */ /* 0x000fe20000010000 */
[----:B------:R-:W-:Y:S01]  /*7500*/  @P0 FADD.FTZ R2, R168, -R79 ;  /* 0x8000004fa8020221 */ /* 0x000fe20000010000 */
[C---:B------:R-:W-:Y:S01]  /*7510*/  @P0 FFMA.FTZ R78, R4.reuse, R209, R78 ;  /* 0x000000d1044e0223 */ /* 0x040fe2000001004e */
[C---:B------:R-:W-:Y:S01]  /*7520*/  @P0 FFMA.FTZ R21, R4.reuse, R20, R21 ;  /* 0x0000001404150223 */ /* 0x040fe20000010015 */
[C---:B------:R-:W-:Y:S01]  /*7530*/  @P0 FFMA.FTZ R5, R4.reuse, R6, R5 ;  /* 0x0000000604050223 */ /* 0x040fe20000010005 */
[----:B------:R-:W4:Y:S01]  /*7540*/  @P2 LDC R224, c[0x0][0x40c] ;  /* 0x00010300ffe02b82 */ /* 0x000f220000000800 */
[----:B------:R-:W-:Y:S01]  /*7550*/  @P0 FFMA.FTZ R77, R4, R2, R77 ;  /* 0x00000002044d0223 */ /* 0x000fe2000001004d */
[----:B------:R-:W-:Y:S02]  /*7560*/  HADD2.F32 R79, -RZ, R129.H1_H1 ;  /* 0x30000081ff4f7230 */ /* 0x000fe40000004100 */
[----:B------:R-:W-:Y:S01]  /*7570*/  @P0 FADD.FTZ R207, R14, -R207 ;  /* 0x800000cf0ecf0221 */ /* 0x000fe20000010000 */
[----:B------:R-:W-:Y:S01]  /*7580*/  @P0 FADD.FTZ R209, R155, -R76 ;  /* 0x8000004c9bd10221 */ /* 0x000fe20000010000 */
[----:B-1----:R-:W-:Y:S01]  /*7590*/  @P2 FMUL.FTZ R2, R78, R217 ;  /* 0x000000d94e022220 */ /* 0x002fe20000410000 */
[----:B0-----:R-:W-:Y:S01]  /*75a0*/  @P2 FMUL.FTZ R6, R21, R226 ;  /* 0x000000e215062220 */ /* 0x001fe20000410000 */
[----:B------:R-:W-:Y:S01]  /*75b0*/  @P0 FADD.FTZ R214, R169, -R214 ;  /* 0x800000d6a9d60221 */ /* 0x000fe20000010000 */
[----:B------:R-:W0:Y:S01]  /*75c0*/  @P2 LDC R220, c[0x0][0x40c] ;  /* 0x00010300ffdc2b82 */ /* 0x000e220000000800 */
[C---:B------:R-:W-:Y:S01]  /*75d0*/  @P0 FFMA.FTZ R79, R4.reuse, R207, R79 ;  /* 0x000000cf044f0223 */ /* 0x040fe2000001004f */
[C---:B------:R-:W-:Y:S01]  /*75e0*/  @P0 FFMA.FTZ R216, R4.reuse, R209, R216 ;  /* 0x000000d104d80223 */ /* 0x040fe200000100d8 */
[----:B------:R-:W-:Y:S01]  /*75f0*/  @P2 F2FP.F16.F32.PACK_AB R207, RZ, R2 ;  /* 0x00000002ffcf223e */ /* 0x000fe200000000ff */
[----:B------:R-:W-:Y:S01]  /*7600*/  @P0 FFMA.FTZ R215, R4, R214, R215 ;  /* 0x000000d604d70223 */ /* 0x000fe200000100d7 */
[----:B------:R-:W-:Y:S01]  /*7610*/  @P2 F2FP.F16.F32.PACK_AB R209, RZ, R6 ;  /* 0x00000006ffd1223e */ /* 0x000fe200000000ff */
[----:B--2---:R-:W-:Y:S01]  /*7620*/  @P2 FMUL.FTZ R6, R77, R222 ;  /* 0x000000de4d062220 */ /* 0x004fe20000410000 */
[----:B------:R-:W-:Y:S01]  /*7630*/  @P2 PRMT R110, R207, 0x7610, R110 ;  /* 0x00007610cf6e2816 */ /* 0x000fe2000000006e */
[----:B------:R-:W1:Y:S01]  /*7640*/  @P2 LDC R228, c[0x0][0x40c] ;  /* 0x00010300ffe42b82 */ /* 0x000e620000000800 */
[----:B---3--:R-:W-:Y:S01]  /*7650*/  @P2 FMUL.FTZ R2, R7, R218 ;  /* 0x000000da07022220 */ /* 0x008fe20000410000 */
[----:B------:R-:W-:-:S02]  /*7660*/  F2FP.F16.F32.PACK_AB R77, R79, R77 ;  /* 0x0000004d4f4d723e */ /* 0x000fc400000000ff */
[----:B------:R-:W-:Y:S02]  /*7670*/  @P2 F2FP.F16.F32.PACK_AB R6, RZ, R6 ;  /* 0x00000006ff06223e */ /* 0x000fe400000000ff */
[----:B------:R-:W-:Y:S01]  /*7680*/  @P2 F2FP.F16.F32.PACK_AB R2, RZ, R2 ;  /* 0x00000002ff02223e */ /* 0x000fe200000000ff */
[----:B----4-:R-:W-:Y:S01]  /*7690*/  @P2 FMUL.FTZ R20, R79, R224 ;  /* 0x000000e04f142220 */ /* 0x010fe20000410000 */
[----:B------:R-:W-:Y:S02]  /*76a0*/  @P2 PRMT R109, R6, 0x7610, R109 ;  /* 0x00007610066d2816 */ /* 0x000fe4000000006d */
[----:B------:R-:W-:Y:S02]  /*76b0*/  @P2 PRMT R108, R2, 0x7610, R108 ;  /* 0x00007610026c2816 */ /* 0x000fe4000000006c */
[----:B------:R-:W-:Y:S02]  /*76c0*/  @P2 F2FP.F16.F32.PACK_AB R20, RZ, R20 ;  /* 0x00000014ff14223e */ /* 0x000fe400000000ff */
[----:B------:R-:W-:Y:S01]  /*76d0*/  F2FP.F16.F32.PACK_AB R78, R21, R78 ;  /* 0x0000004e154e723e */ /* 0x000fe200000000ff */
[----:B0-----:R-:W-:Y:S01]  /*76e0*/  @P2 FMUL.FTZ R4, R5, R220 ;  /* 0x000000dc05042220 */ /* 0x001fe20000410000 */
[----:B------:R-:W-:-:S02]  /*76f0*/  @P2 PRMT R110, R110, 0x5410, R209 ;  /* 0x000054106e6e2816 */ /* 0x000fc400000000d1 */
[----:B------:R-:W-:Y:S02]  /*7700*/  @P2 PRMT R109, R109, 0x5410, R20 ;  /* 0x000054106d6d2816 */ /* 0x000fe40000000014 */
[----:B------:R-:W-:Y:S02]  /*7710*/  @P2 F2FP.F16.F32.PACK_AB R4, RZ, R4 ;  /* 0x00000004ff04223e */ /* 0x000fe400000000ff */
[----:B------:R-:W-:Y:S01]  /*7720*/  F2FP.F16.F32.PACK_AB R79, R216, R215 ;  /* 0x000000d7d84f723e */ /* 0x000fe200000000ff */
[----:B-1----:R-:W-:Y:S01]  /*7730*/  @P2 FMUL.FTZ R76, R215, R228 ;  /* 0x000000e4d74c2220 */ /* 0x002fe20000410000 */
[----:B------:R-:W-:-:S04]  /*7740*/  @P2 PRMT R108, R108, 0x5410, R4 ;  /* 0x000054106c6c2816 */ /* 0x000fc80000000004 */
[----:B------:R-:W-:Y:S02]  /*7750*/  @P2 F2FP.F16.F32.PACK_AB R214, RZ, R76 ;  /* 0x0000004cffd6223e */ /* 0x000fe400000000ff */
[----:B------:R-:W-:Y:S02]  /*7760*/  F2FP.F16.F32.PACK_AB R76, R5, R7 ;  /* 0x00000007054c723e */ /* 0x000fe400000000ff */
[----:B------:R-:W-:Y:S01]  /*7770*/  @P2 PRMT R111, R214, 0x7610, R111 ;  /* 0x00007610d66f2816 */ /* 0x000fe2000000006f */
[----:B------:R-:W-:Y:S06]  /*7780*/  @!P2 BRA `(.L_x_2613) ;  /* 0x0000000c008ca947 */ /* 0x000fec0003800000 */
[----:B------:R-:W-:-:S05]  /*7790*/  FMUL.FTZ R216, R216, UR13 ;  /* 0x0000000dd8d87c20 */ /* 0x000fca0008410000 */
[----:B------:R-:W-:-:S04]  /*77a0*/  F2FP.F16.F32.PACK_AB R216, RZ, R216 ;  /* 0x000000d8ffd8723e */ /* 0x000fc800000000ff */
[----:B------:R-:W-:Y:S01]  /*77b0*/  PRMT R111, R111, 0x5410, R216 ;  /* 0x000054106f6f7816 */ /* 0x000fe200000000d8 */
[----:B------:R-:W-:Y:S06]  /*77c0*/  BRA `(.L_x_2613) ;  /* 0x0000000c007c7947 */ /* 0x000fec0003800000 */
.L_x_2612:
[----:B------:R-:W-:Y:S01]  /*77d0*/  ISETP.GT.AND P0, PT, R2, RZ, PT ;  /* 0x000000ff0200720c */ /* 0x000fe20003f04270 */
[----:B0-----:R-:W0:Y:S01]  /*77e0*/  @P2 LDC R6, c[0x0][0x40c] ;  /* 0x00010300ff062b82 */ /* 0x001e220000000800 */
[--C-:B------:R-:W-:Y:S02]  /*77f0*/  HADD2.F32 R7, -RZ, R128.reuse.H0_H0 ;  /* 0x20000080ff077230 */ /* 0x100fe40000004100 */
[----:B------:R-:W-:Y:S02]  /*7800*/  HADD2.F32 R21, -RZ, R128.H1_H1 ;  /* 0x30000080ff157230 */ /* 0x000fe40000004100 */
[--C-:B------:R-:W-:Y:S02]  /*7810*/  HADD2.F32 R207, -RZ, R129.reuse.H0_H0 ;  /* 0x20000081ffcf7230 */ /* 0x100fe40000004100 */
        /* <DEDUP_REMOVED lines=13> */
[----:B------:R-:W-:Y:S01]  /*78f0*/  @P0 FFMA.FTZ R231, R251, R5, R214 ;  /* 0x00000005fbe70223 */ /* 0x000fe200000100d6 */
[----:B------:R-:W-:Y:S01]  /*7900*/  @P0 FFMA.FTZ R207, R4, R215, R207 ;  /* 0x000000d704cf0223 */ /* 0x000fe200000100cf */
[----:B0-----:R-:W-:Y:S01]  /*7910*/  @P2 FMUL.FTZ R7, R7, R6 ;  /* 0x0000000607072220 */ /* 0x001fe20000410000 */
[----:B------:R-:W-:Y:S01]  /*7920*/  @P0 FADD.FTZ R6, R14, -R217 ;  /* 0x800000d90e060221 */ /* 0x000fe20000010000 */
[----:B------:R-:W0:Y:S01]  /*7930*/  @P2 LDC R2, c[0x0][0x40c] ;  /* 0x00010300ff022b82 */ /* 0x000e220000000800 */
[----:B------:R-:W-:-:S02]  /*7940*/  HADD2.F32 R215, -RZ, R130.H0_H0 ;  /* 0x20000082ffd77230 */ /* 0x000fc40000004100 */
[----:B------:R-:W-:Y:S01]  /*7950*/  @P0 FADD.FTZ R231, R16, -R231 ;  /* 0x800000e710e70221 */ /* 0x000fe20000010000 */
[----:B------:R-:W-:Y:S01]  /*7960*/  @P0 FFMA.FTZ R209, R4, R6, R209 ;  /* 0x0000000604d10223 */ /* 0x000fe200000100d1 */
[-CC-:B------:R-:W-:Y:S01]  /*7970*/  @P0 FFMA.FTZ R6, R154, R5.reuse, R214.reuse ;  /* 0x000000059a060223 */ /* 0x180fe200000100d6 */
[----:B------:R-:W-:Y:S02]  /*7980*/  HADD2.F32 R217, -RZ, R130.H1_H1 ;  /* 0x30000082ffd97230 */ /* 0x000fe40000004100 */
[----:B-1----:R-:W-:Y:S01]  /*7990*/  @P2 FMUL.FTZ R21, R21, R216 ;  /* 0x000000d815152220 */ /* 0x002fe20000410000 */
[----:B------:R-:W-:Y:S01]  /*79a0*/  @P0 FFMA.FTZ R216, R221, R5, R214 ;  /* 0x00000005ddd80223 */ /* 0x000fe200000100d6 */
[----:B------:R-:W1:Y:S01]  /*79b0*/  @P2 LDC R20, c[0x0][0x40c] ;  /* 0x00010300ff142b82 */ /* 0x000e620000000800 */
[----:B------:R-:W-:Y:S01]  /*79c0*/  @P0 FADD.FTZ R6, R153, -R6 ;  /* 0x8000000699060221 */ /* 0x000fe20000010000 */
[C---:B------:R-:W-:Y:S01]  /*79d0*/  @P0 FFMA.FTZ R215, R4.reuse, R231, R215 ;  /* 0x000000e704d70223 */ /* 0x040fe200000100d7 */
[----:B------:R-:W-:Y:S01]  /*79e0*/  @P0 FADD.FTZ R216, R169, -R216 ;  /* 0x800000d8a9d80221 */ /* 0x000fe20000010000 */
[----:B------:R-:W-:Y:S01]  /*79f0*/  @P2 F2FP.F16.F32.PACK_AB R7, RZ, R7 ;  /* 0x00000007ff07223e */ /* 0x000fe200000000ff */
[C---:B------:R-:W-:Y:S01]  /*7a00*/  @P0 FFMA.FTZ R217, R4.reuse, R6, R217 ;  /* 0x0000000604d90223 */ /* 0x040fe200000100d9 */
[----:B------:R-:W-:Y:S01]  /*7a10*/  @P2 F2FP.F16.F32.PACK_AB R21, RZ, R21 ;  /* 0x00000015ff15223e */ /* 0x000fe200000000ff */
[----:B------:R-:W-:Y:S01]  /*7a20*/  @P0 FFMA.FTZ R223, R4, R216, R223 ;  /* 0x000000d804df0223 */ /* 0x000fe200000100df */
[----:B------:R-:W3:Y:S01]  /*7a30*/  @P2 LDC R220, c[0x0][0x40c] ;  /* 0x00010300ffdc2b82 */ /* 0x000ee20000000800 */
[----:B--2---:R-:W-:Y:S01]  /*7a40*/  @P2 FMUL.FTZ R215, R215, R218 ;  /* 0x000000dad7d72220 */ /* 0x004fe20000410000 */
[----:B------:R-:W-:-:S04]  /*7a50*/  @P2 PRMT R108, R7, 0x7610, R108 ;  /* 0x00007610076c2816 */ /* 0x000fc8000000006c */
[----:B------:R-:W-:Y:S02]  /*7a60*/  @P2 F2FP.F16.F32.PACK_AB R215, RZ, R215 ;  /* 0x000000d7ffd7223e */ /* 0x000fe400000000ff */
        /* <DEDUP_REMOVED lines=24> */
.L_x_2611:
[----:B------:R-:W-:Y:S05]  /*7bf0*/  @!P1 BRA `(.L_x_2614) ;  /* 0x0000000400189947 */ /* 0x000fea0003800000 */
[----:B------:R-:W1:Y:S01]  /*7c00*/  @P2 LDC R215, c[0x0][0x40c] ;  /* 0x00010300ffd72b82 */ /* 0x000e620000000800 */
[-CC-:B0-----:R-:W-:Y:S01]  /*7c10*/  FFMA.FTZ R77, R251, R5.reuse, R214.reuse ;  /* 0x00000005fb4d7223 */ /* 0x181fe200000100d6 */
[-CC-:B------:R-:W-:Y:S01]  /*7c20*/  FFMA.FTZ R78, R154, R5.reuse, R214.reuse ;  /* 0x000000059a4e7223 */ /* 0x180fe200000100d6 */
[-CC-:B------:R-:W-:Y:S01]  /*7c30*/  FFMA.FTZ R21, R219, R5.reuse, R214.reuse ;  /* 0x00000005db157223 */ /* 0x180fe200000100d6 */
[-CC-:B------:R-:W-:Y:S01]  /*7c40*/  FFMA.FTZ R79, R212, R5.reuse, R214.reuse ;  /* 0x00000005d44f7223 */ /* 0x180fe200000100d6 */
[-CC-:B------:R-:W-:Y:S01]  /*7c50*/  FFMA.FTZ R20, R191, R5.reuse, R214.reuse ;  /* 0x00000005bf147223 */ /* 0x180fe200000100d6 */
[-CC-:B------:R-:W-:Y:S01]  /*7c60*/  FFMA.FTZ R76, R210, R5.reuse, R214.reuse ;  /* 0x00000005d24c7223 */ /* 0x180fe200000100d6 */
[-CC-:B------:R-:W-:Y:S01]  /*7c70*/  FFMA.FTZ R216, R18, R5.reuse, R214.reuse ;  /* 0x0000000512d87223 */ /* 0x180fe200000100d6 */
[----:B------:R-:W0:Y:S01]  /*7c80*/  @P2 LDC R223, c[0x0][0x40c] ;  /* 0x00010300ffdf2b82 */ /* 0x000e220000000800 */
[----:B------:R-:W-:Y:S01]  /*7c90*/  ISETP.GT.AND P0, PT, R2, RZ, PT ;  /* 0x000000ff0200720c */ /* 0x000fe20003f04270 */
[----:B------:R-:W-:Y:S01]  /*7ca0*/  FFMA.FTZ R214, R221, R5, R214 ;  /* 0x00000005ddd67223 */ /* 0x000fe200000100d6 */
[----:B------:R-:W-:Y:S01]  /*7cb0*/  FADD.FTZ R209, R16, -R77 ;  /* 0x8000004d10d17221 */ /* 0x000fe20000010000 */
[----:B------:R-:W-:Y:S01]  /*7cc0*/  FADD.FTZ R217, R153, -R78 ;  /* 0x8000004e99d97221 */ /* 0x000fe20000010000 */
[----:B------:R-:W-:Y:S01]  /*7cd0*/  FADD.FTZ R207, R14, -R79 ;  /* 0x8000004f0ecf7221 */ /* 0x000fe20000010000 */
[----:B------:R-:W-:Y:S01]  /*7ce0*/  FADD.FTZ R79, R183, -R20 ;  /* 0x80000014b74f7221 */ /* 0x000fe20000010000 */
[----:B------:R-:W-:Y:S01]  /*7cf0*/  FMUL.FTZ R20, R4, R209 ;  /* 0x000000d104147220 */ /* 0x000fe20000410000 */
[----:B------:R-:W2:Y:S01]  /*7d00*/  @P2 LDC R6, c[0x0][0x40c] ;  /* 0x00010300ff062b82 */ /* 0x000ea20000000800 */
[----:B------:R-:W-:Y:S01]  /*7d10*/  FADD.FTZ R77, R168, -R21 ;  /* 0x80000015a84d7221 */ /* 0x000fe20000010000 */
[----:B------:R-:W-:Y:S01]  /*7d20*/  FMUL.FTZ R21, R4, R217 ;  /* 0x000000d904157220 */ /* 0x000fe20000410000 */
[----:B------:R-:W-:Y:S01]  /*7d30*/  FADD.FTZ R209, R199, -R76 ;  /* 0x8000004cc7d17221 */ /* 0x000fe20000010000 */
[----:B------:R-:W-:Y:S01]  /*7d40*/  FADD.FTZ R235, R155, -R216 ;  /* 0x800000d89beb7221 */ /* 0x000fe20000010000 */
[----:B------:R-:W-:Y:S01]  /*7d50*/  FSEL R216, R20, RZ, P0 ;  /* 0x000000ff14d87208 */ /* 0x000fe20000000000 */
[----:B------:R-:W-:Y:S01]  /*7d60*/  FADD.FTZ R231, R169, -R214 ;  /* 0x800000d6a9e77221 */ /* 0x000fe20000010000 */
[C---:B------:R-:W-:Y:S01]  /*7d70*/  FMUL.FTZ R76, R4.reuse, R77 ;  /* 0x0000004d044c7220 */ /* 0x040fe20000410000 */
[----:B------:R-:W3:Y:S01]  /*7d80*/  @P2 LDC R218, c[0x0][0x40c] ;  /* 0x00010300ffda2b82 */ /* 0x000ee20000000800 */
[C---:B------:R-:W-:Y:S01]  /*7d90*/  FMUL.FTZ R20, R4.reuse, R79 ;  /* 0x0000004f04147220 */ /* 0x040fe20000410000 */
[----:B------:R-:W-:Y:S01]  /*7da0*/  FSEL R217, R21, RZ, P0 ;  /* 0x000000ff15d97208 */ /* 0x000fe20000000000 */
[C---:B------:R-:W-:Y:S01]  /*7db0*/  FMUL.FTZ R21, R4.reuse, R209 ;  /* 0x000000d104157220 */ /* 0x040fe20000410000 */
[C---:B------:R-:W-:Y:S01]  /*7dc0*/  FMUL.FTZ R77, R4.reuse, R207 ;  /* 0x000000cf044d7220 */ /* 0x040fe20000410000 */
[C---:B------:R-:W-:Y:S01]  /*7dd0*/  FMUL.FTZ R209, R4.reuse, R235 ;  /* 0x000000eb04d17220 */ /* 0x040fe20000410000 */
[----:B-1----:R-:W-:Y:S01]  /*7de0*/  @P2 FMUL.FTZ R78, R215, R216 ;  /* 0x000000d8d74e2220 */ /* 0x002fe20000410000 */
[----:B------:R-:W-:Y:S01]  /*7df0*/  FMUL.FTZ R4, R4, R231 ;  /* 0x000000e704047220 */ /* 0x000fe20000410000 */
[----:B------:R-:W1:Y:S01]  /*7e00*/  @P2 LDC R7, c[0x0][0x40c] ;  /* 0x00010300ff072b82 */ /* 0x000e620000000800 */
[----:B------:R-:W-:-:S02]  /*7e10*/  FSEL R214, R76, RZ, P0 ;  /* 0x000000ff4cd67208 */ /* 0x000fc40000000000 */
[----:B------:R-:W-:Y:S02]  /*7e20*/  FSEL R215, R20, RZ, P0 ;  /* 0x000000ff14d77208 */ /* 0x000fe40000000000 */
[----:B------:R-:W-:Y:S02]  /*7e30*/  FSEL R76, R21, RZ, P0 ;  /* 0x000000ff154c7208 */ /* 0x000fe40000000000 */
[----:B------:R-:W-:Y:S01]  /*7e40*/  FSEL R77, R77, RZ, P0 ;  /* 0x000000ff4d4d7208 */ /* 0x000fe20000000000 */
[----:B------:R-:W4:Y:S01]  /*7e50*/  @P2 LDC R5, c[0x0][0x40c] ;  /* 0x00010300ff052b82 */ /* 0x000f220000000800 */
[----:B------:R-:W-:Y:S01]  /*7e60*/  FSEL R21, R4, RZ, P0 ;  /* 0x000000ff04157208 */ /* 0x000fe20000000000 */
[----:B0-----:R-:W-:Y:S01]  /*7e70*/  @P2 FMUL.FTZ R4, R223, R214 ;  /* 0x000000d6df042220 */ /* 0x001fe20000410000 */
[----:B--2---:R-:W-:Y:S01]  /*7e80*/  @P2 FMUL.FTZ R6, R6, R215 ;  /* 0x000000d706062220 */ /* 0x004fe20000410000 */
[----:B------:R-:W-:Y:S02]  /*7e90*/  @P2 F2FP.F16.F32.PACK_AB R79, RZ, R78 ;  /* 0x0000004eff4f223e */ /* 0x000fe400000000ff */
[----:B------:R-:W-:-:S02]  /*7ea0*/  FSEL R20, R209, RZ, P0 ;  /* 0x000000ffd1147208 */ /* 0x000fc40000000000 */
[----:B------:R-:W0:Y:S01]  /*7eb0*/  @P2 LDC R2, c[0x0][0x40c] ;  /* 0x00010300ff022b82 */ /* 0x000e220000000800 */
[----:B---3--:R-:W-:Y:S01]  /*7ec0*/  @P2 FMUL.FTZ R207, R218, R217 ;  /* 0x000000d9dacf2220 */ /* 0x008fe20000410000 */
[----:B------:R-:W-:Y:S02]  /*7ed0*/  @P2 F2FP.F16.F32.PACK_AB R4, RZ, R4 ;  /* 0x00000004ff04223e */ /* 0x000fe400000000ff */
[----:B------:R-:W-:Y:S02]  /*7ee0*/  @P2 F2FP.F16.F32.PACK_AB R6, RZ, R6 ;  /* 0x00000006ff06223e */ /* 0x000fe400000000ff */
[----:B------:R-:W-:Y:S01]  /*7ef0*/  @P2 F2FP.F16.F32.PACK_AB R207, RZ, R207 ;  /* 0x000000cfffcf223e */ /* 0x000fe200000000ff */
[----:B-1----:R-:W-:Y:S01]  /*7f00*/  @P2 FMUL.FTZ R7, R7, R77 ;  /* 0x0000004d07072220 */ /* 0x002fe20000410000 */
[----:B------:R-:W-:Y:S02]  /*7f10*/  @P2 PRMT R110, R79, 0x7610, R110 ;  /* 0x000076104f6e2816 */ /* 0x000fe4000000006e */
[----:B------:R-:W-:-:S02]  /*7f20*/  @P2 PRMT R109, R4, 0x7610, R109 ;  /* 0x00007610046d2816 */ /* 0x000fc4000000006d */
[----:B------:R-:W-:Y:S02]  /*7f30*/  @P2 F2FP.F16.F32.PACK_AB R7, RZ, R7 ;  /* 0x00000007ff07223e */ /* 0x000fe400000000ff */
[----:B------:R-:W-:Y:S01]  /*7f40*/  @P2 PRMT R108, R6, 0x7610, R108 ;  /* 0x00007610066c2816 */ /* 0x000fe2000000006c */
[----:B----4-:R-:W-:Y:S01]  /*7f50*/  @P2 FMUL.FTZ R5, R5, R76 ;  /* 0x0000004c05052220 */ /* 0x010fe20000410000 */
[----:B------:R-:W-:Y:S02]  /*7f60*/  F2FP.F16.F32.PACK_AB R78, R217, R216 ;  /* 0x000000d8d94e723e */ /* 0x000fe400000000ff */
[----:B------:R-:W-:Y:S02]  /*7f70*/  F2FP.F16.F32.PACK_AB R77, R77, R214 ;  /* 0x000000d64d4d723e */ /* 0x000fe400000000ff */
[----:B------:R-:W-:Y:S02]  /*7f80*/  @P2 F2FP.F16.F32.PACK_AB R5, RZ, R5 ;  /* 0x00000005ff05223e */ /* 0x000fe400000000ff */
[----:B------:R-:W-:Y:S01]  /*7f90*/  F2FP.F16.F32.PACK_AB R76, R76, R215 ;  /* 0x000000d74c4c723e */ /* 0x000fe200000000ff */
[----:B0-----:R-:W-:Y:S01]  /*7fa0*/  @P2 FMUL.FTZ R2, R2, R21 ;  /* 0x0000001502022220 */ /* 0x001fe20000410000 */
[----:B------:R-:W-:-:S02]  /*7fb0*/  @P2 PRMT R110, R110, 0x5410, R207 ;  /* 0x000054106e6e2816 */ /* 0x000fc400000000cf */
[----:B------:R-:W-:Y:S02]  /*7fc0*/  @P2 PRMT R109, R109, 0x5410, R7 ;  /* 0x000054106d6d2816 */ /* 0x000fe40000000007 */
[----:B------:R-:W-:Y:S02]  /*7fd0*/  @P2 F2FP.F16.F32.PACK_AB R2, RZ, R2 ;  /* 0x00000002ff02223e */ /* 0x000fe400000000ff */
        /* <DEDUP_REMOVED lines=8> */
.L_x_2614:
[----:B0-----:R-:W0:Y:S01]  /*8060*/  @P2 LDC R21, c[0x0][0x40c] ;  /* 0x00010300ff152b82 */ /* 0x001e220000000800 */
        /* <DEDUP_REMOVED lines=16> */
.L_x_2616:
[----:B------:R-:W-:Y:S05]  /*8170*/  BSYNC.RECONVERGENT B2 ;  /* 0x0000000000027941 */ /* 0x000fea0003800200 */
.L_x_2615:
        /* <DEDUP_REMOVED lines=10> */
.L_x_2618:
[----:B------:R-:W-:Y:S05]  /*8220*/  BSYNC.RECONVERGENT B2 ;  /* 0x0000000000027941 */ /* 0x000fea0003800200 */
.L_x_2617:
        /* <DEDUP_REMOVED lines=10> */
.L_x_2620:
[----:B------:R-:W-:Y:S05]  /*82d0*/  BSYNC.RECONVERGENT B2 ;  /* 0x0000000000027941 */ /* 0x000fea0003800200 */
.L_x_2619:
        /* <DEDUP_REMOVED lines=10> */
.L_x_2622:
[----:B------:R-:W-:Y:S05]  /*8380*/  BSYNC.RECONVERGENT B2 ;  /* 0x0000000000027941 */ /* 0x000fea0003800200 */
.L_x_2621:
        /* <DEDUP_REMOVED lines=10> */
.L_x_2624:
[----:B------:R-:W-:Y:S05]  /*8430*/  BSYNC.RECONVERGENT B2 ;  /* 0x0000000000027941 */ /* 0x000fea0003800200 */
.L_x_2623:
        /* <DEDUP_REMOVED lines=10> */
.L_x_2626:
[----:B------:R-:W-:Y:S05]  /*84e0*/  BSYNC.RECONVERGENT B2 ;  /* 0x0000000000027941 */ /* 0x000fea0003800200 */
.L_x_2625:
        /* <DEDUP_REMOVED lines=10> */
.L_x_2628:
[----:B------:R-:W-:Y:S05]  /*8590*/  BSYNC.RECONVERGENT B2 ;  /* 0x0000000000027941 */ /* 0x000fea0003800200 */
.L_x_2627:
[----:B------:R-:W-:-:S04]  /*85a0*/  @P2 F2FP.F16.F32.PACK_AB R6, RZ, R6 ;  /* 0x00000006ff06223e */ /* 0x000fc800000000ff */
[----:B------:R-:W-:-:S07]  /*85b0*/  @P2 PRMT R111, R111, 0x5410, R6 ;  /* 0x000054106f6f2816 */ /* 0x000fce0000000006 */
.L_x_2613:
[----:B------:R-:W-:Y:S05]  /*85c0*/  BSYNC.RECONVERGENT B1 ;  /* 0x0000000000017941 */ /* 0x000fea0003800200 */
.L_x_2610:
        /* <DEDUP_REMOVED lines=11> */
[----:B---3--:R-:W-:Y:S05]  /*8680*/  @!P0 BRA `(.L_x_2629) ;  /* 0xffffff7c00688947 */ /* 0x008fea000383ffff */
.L_x_2529:
[----:B------:R-:W-:Y:S05]  /*8690*/  BSYNC B0 ;  /* 0x0000000000007941 */ /* 0x000fea0003800000 */
.L_x_2528:
        /* <DEDUP_REMOVED lines=224> */
.L_x_2533:
        /* <DEDUP_REMOVED lines=8> */
.L_x_2631:
[----:B------:R-:W-:Y:S05]  /*9520*/  BSYNC B1 ;  /* 0x0000000000017941 */ /* 0x000fea0003800000 */
.L_x_2630:
        /* <DEDUP_REMOVED lines=8> */
.L_x_2632:
[----:B------:R-:W-:Y:S01]  /*95b0*/  FADD.FTZ R21, R21, R170 ;  /* 0x000000aa15157221 */ /* 0x000fe20000010000 */
[----:B------:R-:W-:-:S04]  /*95c0*/  HFMA2 R215, -RZ, RZ, 0, 1.1920928955078125e-07 ;  /* 0x00000002ffd77431 */ /* 0x000fc800000001ff */
[----:B------:R-:W-:Y:S02]  /*95d0*/  MOV R220, R21 ;  /* 0x0000001500dc7202 */ /* 0x000fe40000000f00 */
[----:B------:R-:W-:-:S07]  /*95e0*/  MOV R20, R218 ;  /* 0x000000da00147202 */ /* 0x000fce0000000f00 */
[----:B------:R-:W-:Y:S05]  /*95f0*/  WARPSYNC.COLLECTIVE R209, `(.L_x_2633) ;  /* 0x00000000d1087348 */ /* 0x000fea0003c00000 */
[----:B------:R0:W1:Y:S02]  /*9600*/  SHFL.BFLY P1, R218, R220, R215, R222 ;  /* 0x0c0000d7dcda7389 */ /* 0x00006400000200de */
[----:B01----:R-:W-:Y:S05]  /*9610*/  ENDCOLLECTIVE ;  /* 0x000000000000791b */ /* 0x003fea0003800000 */
.L_x_2633:
[----:B------:R-:W-:-:S05]  /*9620*/  FADD.FTZ R20, R20, R201 ;  /* 0x000000c914147221 */ /* 0x000fca0000010000 */
[----:B------:R-:W-:Y:S02]  /*9630*/  MOV R220, R20 ;  /* 0x0000001400dc7202 */ /* 0x000fe40000000f00 */
[----:B------:R-:W-:-:S07]  /*9640*/  MOV R214, R218 ;  /* 0x000000da00d67202 */ /* 0x000fce0000000f00 */
[----:B------:R-:W-:Y:S05]  /*9650*/  WARPSYNC.COLLECTIVE R209, `(.L_x_2634) ;  /* 0x00000000d1087348 */ /* 0x000fea0003c00000 */
[----:B------:R0:W1:Y:S02]  /*9660*/  SHFL.BFLY P1, R218, R220, R215, R222 ;  /* 0x0c0000d7dcda7389 */ /* 0x00006400000200de */
[----:B01----:R-:W-:Y:S05]  /*9670*/  ENDCOLLECTIVE ;  /* 0x000000000000791b */ /* 0x003fea0003800000 */
.L_x_2634:
[----:B------:R-:W-:Y:S01]  /*9680*/  FADD.FTZ R214, R21, R214 ;  /* 0x000000d615d67221 */ /* 0x000fe20000010000 */
[----:B------:R-:W-:-:S04]  /*9690*/  HFMA2 R215, -RZ, RZ, 0, 2.384185791015625e-07 ;  /* 0x00000004ffd77431 */ /* 0x000fc800000001ff */
[----:B------:R-:W-:Y:S02]  /*96a0*/  MOV R220, R214 ;  /* 0x000000d600dc7202 */ /* 0x000fe40000000f00 */
[----:B------:R-:W-:-:S07]  /*96b0*/  MOV R203, R218 ;  /* 0x000000da00cb7202 */ /* 0x000fce0000000f00 */
[----:B------:R-:W-:Y:S05]  /*96c0*/  WARPSYNC.COLLECTIVE R209, `(.L_x_2635) ;  /* 0x00000000d1087348 */ /* 0x000fea0003c00000 */
[----:B------:R0:W1:Y:S02]  /*96d0*/  SHFL.BFLY P1, R218, R220, R215, R222 ;  /* 0x0c0000d7dcda7389 */ /* 0x00006400000200de */
[----:B01----:R-:W-:Y:S05]  /*96e0*/  ENDCOLLECTIVE ;  /* 0x000000000000791b */ /* 0x003fea0003800000 */
.L_x_2635:
[----:B------:R-:W-:-:S05]  /*96f0*/  FADD.FTZ R203, R20, R203 ;  /* 0x000000cb14cb7221 */ /* 0x000fca0000010000 */
[----:B------:R-:W-:Y:S02]  /*9700*/  MOV R220, R203 ;  /* 0x000000cb00dc7202 */ /* 0x000fe40000000f00 */
[----:B------:R-:W-:-:S07]  /*9710*/  MOV R205, R218 ;  /* 0x000000da00cd7202 */ /* 0x000fce0000000f00 */
[----:B------:R-:W-:Y:S05]  /*9720*/  WARPSYNC.COLLECTIVE R209, `(.L_x_2636) ;  /* 0x00000000d1087348 */ /* 0x000fea0003c00000 */
[----:B------:R0:W1:Y:S02]  /*9730*/  SHFL.BFLY P1, R218, R220, R215, R222 ;  /* 0x0c0000d7dcda7389 */ /* 0x00006400000200de */
[----:B01----:R-:W-:Y:S05]  /*9740*/  ENDCOLLECTIVE ;  /* 0x000000000000791b */ /* 0x003fea0003800000 */
.L_x_2636:
[----:B------:R-:W-:Y:S01]  /*9750*/  FADD.FTZ R205, R214, R205 ;  /* 0x000000cdd6cd7221 */ /* 0x000fe20000010000 */
[----:B------:R-:W-:-:S04]  /*9760*/  HFMA2 R215, -RZ, RZ, 0, 4.76837158203125e-07 ;  /* 0x00000008ffd77431 */ /* 0x000fc800000001ff */
[----:B------:R-:W-:Y:S02]  /*9770*/  MOV R220, R205 ;  /* 0x000000cd00dc7202 */ /* 0x000fe40000000f00 */
[----:B------:R-:W-:-:S07]  /*9780*/  MOV R216, R218 ;  /* 0x000000da00d87202 */ /* 0x000fce0000000f00 */
[----:B------:R-:W-:Y:S05]  /*9790*/  WARPSYNC.COLLECTIVE R209, `(.L_x_2637) ;  /* 0x00000000d1087348 */ /* 0x000fea0003c00000 */
[----:B------:R0:W1:Y:S02]  /*97a0*/  SHFL.BFLY P1, R218, R220, R215, R222 ;  /* 0x0c0000d7dcda7389 */ /* 0x00006400000200de */
[----:B01----:R-:W-:Y:S05]  /*97b0*/  ENDCOLLECTIVE ;  /* 0x000000000000791b */ /* 0x003fea0003800000 */
.L_x_2637:
[----:B------:R-:W-:-:S05]  /*97c0*/  FADD.FTZ R216, R203, R216 ;  /* 0x000000d8cbd87221 */ /* 0x000fca0000010000 */
[----:B------:R-:W-:Y:S02]  /*97d0*/  MOV R220, R216 ;  /* 0x000000d800dc7202 */ /* 0x000fe40000000f00 */
[----:B------:R-:W-:-:S07]  /*97e0*/  MOV R170, R218 ;  /* 0x000000da00aa7202 */ /* 0x000fce0000000f00 */
[----:B------:R-:W-:Y:S05]  /*97f0*/  WARPSYNC.COLLECTIVE R209, `(.L_x_2638) ;  /* 0x00000000d1087348 */ /* 0x000fea0003c00000 */
[----:B------:R0:W1:Y:S02]  /*9800*/  SHFL.BFLY P1, R218, R220, R215, R222 ;  /* 0x0c0000d7dcda7389 */ /* 0x00006400000200de */
[----:B01----:R-:W-:Y:S05]  /*9810*/  ENDCOLLECTIVE ;  /* 0x000000000000791b */ /* 0x003fea0003800000 */
.L_x_2638:
[----:B------:R-:W-:Y:S01]  /*9820*/  FADD.FTZ R207, R205, R170 ;  /* 0x000000aacdcf7221 */ /* 0x000fe20000010000 */
[----:B------:R-:W-:-:S04]  /*9830*/  HFMA2 R215, -RZ, RZ, 0, 9.5367431640625e-07 ;  /* 0x00000010ffd77431 */ /* 0x000fc800000001ff */
[----:B------:R-:W-:Y:S02]  /*9840*/  MOV R220, R207 ;  /* 0x000000cf00dc7202 */ /* 0x000fe40000000f00 */
[----:B------:R-:W-:-:S07]  /*9850*/  MOV R201, R218 ;  /* 0x000000da00c97202 */ /* 0x000fce0000000f00 */
[----:B------:R-:W-:Y:S05]  /*9860*/  WARPSYNC.COLLECTIVE R209, `(.L_x_2639) ;  /* 0x00000000d1087348 */ /* 0x000fea0003c00000 */
[----:B------:R0:W1:Y:S02]  /*9870*/  SHFL.BFLY P1, R218, R220, R215, R222 ;  /* 0x0c0000d7dcda7389 */ /* 0x00006400000200de */
[----:B01----:R-:W-:Y:S05]  /*9880*/  ENDCOLLECTIVE ;  /* 0x000000000000791b */ /* 0x003fea0003800000 */
.L_x_2639:
[----:B------:R-:W-:-:S05]  /*9890*/  FADD.FTZ R201, R216, R201 ;  /* 0x000000c9d8c97221 */ /* 0x000fca0000010000 */
[----:B------:R-:W-:Y:S02]  /*98a0*/  MOV R220, R201 ;  /* 0x000000c900dc7202 */ /* 0x000fe40000000f00 */
[----:B------:R-:W-:-:S07]  /*98b0*/  MOV R20, R218 ;  /* 0x000000da00147202 */ /* 0x000fce0000000f00 */
[----:B------:R-:W-:Y:S05]  /*98c0*/  WARPSYNC.COLLECTIVE R209, `(.L_x_2640) ;  /* 0x00000000d1087348 */ /* 0x000fea0003c00000 */
[----:B------:R0:W1:Y:S02]  /*98d0*/  SHFL.BFLY P1, R218, R220, R215, R222 ;  /* 0x0c0000d7dcda7389 */ /* 0x00006400000200de */
[----:B01----:R-:W-:Y:S05]  /*98e0*/  ENDCOLLECTIVE ;  /* 0x000000000000791b */ /* 0x003fea0003800000 */
.L_x_2640:
[----:B------:R-:W-:Y:S05]  /*98f0*/  BRA `(.L_x_2641) ;  /* 0xffffff8c00107947 */ /* 0x000fea000383ffff */
.L_x_2642:
        /* <DEDUP_REMOVED lines=16> */
.L_x_25375:


//--------------------- .text._ZN10layer_norm13ln_bwd_kernelINS_13Kernel_traitsI6__halfS2_S2_S2_fjLj1280ELj1ELj4ELj1ELj16ENS_18Kernel_traits_baseILj1280ES2_S2_S2_S2_fjLj128EEEEELb0ELb1ELb0ELb0EEEvNS_9BwdParamsE --------------------------
	.section	.text._ZN10layer_norm13ln_bwd_kernelINS_13Kernel_traitsI6__halfS2_S2_S2_fjLj1280ELj1ELj4ELj1ELj16ENS_18Kernel_traits_baseILj1280ES2_S2_S2_S2_fjLj128EEEEELb0ELb1ELb0ELb0EEEvNS_9BwdParamsE,"ax",@progbits
	.align	128
        .global         _ZN10layer_norm13ln_bwd_kernelINS_13Kernel_traitsI6__halfS2_S2_S2_fjLj1280ELj1ELj4ELj1ELj16ENS_18Kernel_traits_baseILj1280ES2_S2_S2_S2_fjLj128EEEEELb0ELb1ELb0ELb0EEEvNS_9BwdParamsE
        .type           _ZN10layer_norm13ln_bwd_kernelINS_13Kernel_traitsI6__halfS2_S2_S2_fjLj1280ELj1ELj4ELj1ELj16ENS_18Kernel_traits_baseILj1280ES2_S2_S2_S2_fjLj128EEEEELb0ELb1ELb0ELb0EEEvNS_9BwdParamsE,@function
        .size           _ZN10layer_norm13ln_bwd_kernelINS_13Kernel_traitsI6__halfS2_S2_S2_fjLj1280ELj1ELj4ELj1ELj16ENS_18Kernel_traits_baseILj1280ES2_S2_S2_S2_fjLj128EEEEELb0ELb1ELb0ELb0EEEvNS_9BwdParamsE,(.L_x_25376 - _ZN10layer_norm13ln_bwd_kernelINS_13Kernel_traitsI6__halfS2_S2_S2_fjLj1280ELj1ELj4ELj1ELj16ENS_18Kernel_traits_baseILj1280ES2_S2_S2_S2_fjLj128EEEEELb0ELb1ELb0ELb0EEEvNS_9BwdParamsE)
        .other          _ZN10layer_norm13ln_bwd_kernelINS_13Kernel_traitsI6__halfS2_S2_S2_fjLj1280ELj1ELj4ELj1ELj16ENS_18Kernel_traits_baseILj1280ES2_S2_S2_S2_fjLj128EEEEELb0ELb1ELb0ELb0EEEvNS_9BwdParamsE,@"STO_CUDA_ENTRY STV_DEFAULT"
_ZN10layer_norm13ln_bwd_kernelINS_13Kernel_traitsI6__halfS2_S2_S2_fjLj1280ELj1ELj4ELj1ELj16ENS_18Kernel_traits_baseILj1280ES2_S2_S2_S2_fjLj128EEEEELb0ELb1ELb0ELb0EEEvNS_9BwdParamsE:
.text._ZN10layer_norm13ln_bwd_kernelINS_13Kernel_traitsI6__halfS2_S2_S2_fjLj1280ELj1ELj4ELj1ELj16ENS_18Kernel_traits_baseILj1280ES2_S2_S2_S2_fjLj128EEEEELb0ELb1ELb0ELb0EEEvNS_9BwdParamsE:
        /* <DEDUP_REMOVED lines=17> */
[----:B------:R1:W-:Y:S01]  /*0110*/  STL [R1+0x7c], R10 ;  /* 0x00007c0a01007387 */ /* 0x0003e20000100800 */
[----:B------:R-:W-:Y:S02]  /*0120*/  MOV R27, R10 ;  /* 0x0000000a001b7202 */ /* 0x000fe40000000f00 */
[----:B------:R-:W-:-:S04]  /*0130*/  LEA.HI.SX32 R207, R0, R207, 0x1d ;  /* 0x000000cf00cf7211 */ /* 0x000fc800078feaff */
[C---:B------:R-:W-:Y:S02]  /*0140*/  ISETP.GE.U32.AND P0, PT, R207.reuse, 0x20, PT ;  /* 0x00000020cf00780c */ /* 0x040fe40003f06070 */
[C---:B------:R-:W-:Y:S02]  /*0150*/  ISETP.GE.U32.AND P1, PT, R207.reuse, 0x40, PT ;  /* 0x00000040cf00780c */ /* 0x040fe40003f26070 */
[C---:B------:R-:W-:Y:S02]  /*0160*/  ISETP.GE.U32.AND P2, PT, R207.reuse, 0x60, PT ;  /* 0x00000060cf00780c */ /* 0x040fe40003f46070 */
[C---:B------:R-:W-:Y:S02]  /*0170*/  ISETP.GE.U32.AND P3, PT, R207.reuse, 0x80, PT ;  /* 0x00000080cf00780c */ /* 0x040fe40003f66070 */
[----:B------:R-:W-:-:S05]  /*0180*/  ISETP.GE.U32.AND P4, PT, R207, 0xa0, PT ;  /* 0x000000a0cf00780c */ /* 0x000fca0003f86070 */
[----:B---3--:R-:W3:Y:S08]  /*0190*/  @P0 LDC.64 R2, c[0x0][0x3d0] ;  /* 0x0000f400ff020b82 */ /* 0x008ef00000000a00 */
[----:B------:R-:W4:Y:S08]  /*01a0*/  @P0 LDC.64 R4, c[0x0][0x3e8] ;  /* 0x0000fa00ff040b82 */ /* 0x000f300000000a00 */
[----:B------:R-:W1:Y:S08]  /*01b0*/  @P1 LDC.64 R6, c[0x0][0x3d0] ;  /* 0x0000f400ff061b82 */ /* 0x000e700000000a00 */
[----:B------:R-:W2:Y:S01]  /*01c0*/  @P1 LDC.64 R8, c[0x0][0x3e8] ;  /* 0x0000fa00ff081b82 */ /* 0x000ea20000000a00 */
[----:B---3--:R-:W-:-:S07]  /*01d0*/  @P0 IMAD.WIDE.U32 R2, R27, 0x10, R2 ;  /* 0x000000101b020825 */ /* 0x008fce00078e0002 */
[----:B------:R-:W3:Y:S01]  /*01e0*/  S2UR UR4, SR_CTAID.X ;  /* 0x00000000000479c3 */ /* 0x000ee20000002500 */
[C---:B----4-:R-:W-:Y:S01]  /*01f0*/  @P0 IMAD.WIDE.U32 R4, R27.reuse, 0x10, R4 ;  /* 0x000000101b040825 */ /* 0x050fe200078e0004 */
[----:B------:R-:W-:Y:S01]  /*0200*/  @P0 LOP3.LUT R27, R27, 0x20, RZ, 0xfc, !PT ;  /* 0x000000201b1b0812 */ /* 0x000fe200078efcff */
[----:B------:R4:W-:Y:S01]  /*0210*/  STL [R1+0x60], RZ ;  /* 0x000060ff01007387 */ /* 0x0009e20000100800 */
[----:B------:R-:W-:-:S03]  /*0220*/  SHF.R.U32.HI R0, RZ, 0x5, R26 ;  /* 0x00000005ff007819 */ /* 0x000fc6000001161a */
[----:B0-----:R0:W5:Y:S01]  /*0230*/  @P0 LDG.E.128 R180, desc[UR6][R2.64] ;  /* 0x0000000602b40981 */ /* 0x001162000c1e1d00 */
[----:B------:R-:W4:Y:S01]  /*0240*/  @P2 LDC.64 R14, c[0x0][0x3d0] ;  /* 0x0000f400ff0e2b82 */ /* 0x000f220000000a00 */
[C---:B-1----:R-:W-:Y:S02]  /*0250*/  @P1 IMAD.WIDE.U32 R10, R27.reuse, 0x10, R6 ;  /* 0x000000101b0a1825 */ /* 0x042fe400078e0006 */
[----:B------:R1:W5:Y:S04]  /*0260*/  @P0 LDG.E.128 R176, desc[UR6][R4.64] ;  /* 0x0000000604b00981 */ /* 0x000368000c1e1d00 */
[----:B------:R1:W5:Y:S01]  /*0270*/  @P1 LDG.E.128 R172, desc[UR6][R10.64] ;  /* 0x000000060aac1981 */ /* 0x000362000c1e1d00 */
[----:B------:R-:W0:Y:S01]  /*0280*/  @P2 LDC.64 R16, c[0x0][0x3e8] ;  /* 0x0000fa00ff102b82 */ /* 0x000e220000000a00 */
[C---:B--2---:R-:W-:Y:S01]  /*0290*/  @P1 IMAD.WIDE.U32 R12, R27.reuse, 0x10, R8 ;  /* 0x000000101b0c1825 */ /* 0x044fe200078e0008 */
[----:B------:R-:W-:-:S04]  /*02a0*/  @P1 IADD3 R27, PT, PT, R27, 0x20, RZ ;  /* 0x000000201b1b1810 */ /* 0x000fc80007ffe0ff */
[----:B------:R1:W5:Y:S02]  /*02b0*/  @P1 LDG.E.128 R168, desc[UR6][R12.64] ;  /* 0x000000060ca81981 */ /* 0x000364000c1e1d00 */
[----:B------:R-:W2:Y:S08]  /*02c0*/  @P3 LDC.64 R18, c[0x0][0x3d0] ;  /* 0x0000f400ff123b82 */ /* 0x000eb00000000a00 */
[----:B------:R-:W3:Y:S01]  /*02d0*/  @P3 LDC.64 R20, c[0x0][0x3e8] ;  /* 0x0000fa00ff143b82 */ /* 0x000ee20000000a00 */
[----:B----4-:R-:W-:-:S05]  /*02e0*/  @P2 IMAD.WIDE.U32 R14, R27, 0x10, R14 ;  /* 0x000000101b0e2825 */ /* 0x010fca00078e000e */
[----:B------:R1:W5:Y:S02]  /*02f0*/  @P2 LDG.E.128 R164, desc[UR6][R14.64] ;  /* 0x000000060ea42981 */ /* 0x000364000c1e1d00 */
[----:B------:R-:W4:Y:S01]  /*0300*/  @P4 LDC.64 R22, c[0x0][0x3d0] ;  /* 0x0000f400ff164b82 */ /* 0x000f220000000a00 */
[C---:B0-----:R-:W-:Y:S01]  /*0310*/  @P2 IMAD.WIDE.U32 R16, R27.reuse, 0x10, R16 ;  /* 0x000000101b102825 */ /* 0x041fe200078e0010 */
[----:B------:R-:W-:-:S04]  /*0320*/  @P2 IADD3 R27, PT, PT, R27, 0x20, RZ ;  /* 0x000000201b1b2810 */ /* 0x000fc80007ffe0ff */
[----:B------:R1:W5:Y:S02]  /*0330*/  @P2 LDG.E.128 R160, desc[UR6][R16.64] ;  /* 0x0000000610a02981 */ /* 0x000364000c1e1d00 */
[----:B------:R-:W0:Y:S01]  /*0340*/  @P4 LDC.64 R24, c[0x0][0x3e8] ;  /* 0x0000fa00ff184b82 */ /* 0x000e220000000a00 */
[----:B--2---:R-:W-:-:S05]  /*0350*/  @P3 IMAD.WIDE.U32 R18, R27, 0x10, R18 ;  /* 0x000000101b123825 */ /* 0x004fca00078e0012 */
[----:B------:R1:W5:Y:S01]  /*0360*/  @P3 LDG.E.128 R156, desc[UR6][R18.64] ;  /* 0x00000006129c3981 */ /* 0x000362000c1e1d00 */
[C---:B---3--:R-:W-:Y:S01]  /*0370*/  @P3 IMAD.WIDE.U32 R20, R27.reuse, 0x10, R20 ;  /* 0x000000101b143825 */ /* 0x048fe200078e0014 */
[----:B------:R-:W-:-:S04]  /*0380*/  @P3 IADD3 R27, PT, PT, R27, 0x20, RZ ;  /* 0x000000201b1b3810 */ /* 0x000fc80007ffe0ff */
[----:B------:R1:W5:Y:S01]  /*0390*/  @P3 LDG.E.128 R152, desc[UR6][R20.64] ;  /* 0x0000000614983981 */ /* 0x000362000c1e1d00 */
[----:B----4-:R-:W-:-:S05]  /*03a0*/  @P4 IMAD.WIDE.U32 R6, R27, 0x10, R22 ;  /* 0x000000101b064825 */ /* 0x010fca00078e0016 */
[----:B------:R1:W5:Y:S01]  /*03b0*/  @P4 LDG.E.128 R148, desc[UR6][R6.64] ;  /* 0x0000000606944981 */ /* 0x000362000c1e1d00 */
[----:B0-----:R-:W-:-:S05]  /*03c0*/  @P4 IMAD.WIDE.U32 R8, R27, 0x10, R24 ;  /* 0x000000101b084825 */ /* 0x001fca00078e0018 */
        /* <DEDUP_REMOVED lines=10> */
[----:B------:R-:W-:-:S03]  /*0470*/  USHF.L.U32 UR4, UR4, 0x2, URZ ;  /* 0x0000000204047899 */ /* 0x000fc600080006ff */
[----:B------:R1:W-:Y:S04]  /*0480*/  STL [R1+0x48], RZ ;  /* 0x000048ff01007387 */ /* 0x0003e80000100800 */
[----:B------:R1:W-:Y:S04]  /*0490*/  STL [R1+0x4c], RZ ;  /* 0x00004cff01007387 */ /* 0x0003e80000100800 */
        /* <DEDUP_REMOVED lines=64> */
[----:B-1----:R-:W-:Y:S06]  /*08a0*/  @P0 BRA `(.L_x_2644) ;  /* 0x000000b400540947 */ /* 0x002fec0003800000 */
[----:B------:R0:W-:Y:S01]  /*08b0*/  STL [R1+0x60], RZ ;  /* 0x000060ff01007387 */ /* 0x0001e20000100800 */
[----:B------:R-:W1:Y:S01]  /*08c0*/  LDCU.64 UR4, c[0x0][0x3e0] ;  /* 0x00007c00ff0477ac */ /* 0x000e620008000a00 */
        /* <DEDUP_REMOVED lines=17> */
[----:B-1----:R-:W-:Y:S01]  /*09e0*/  ISETP.NE.U32.AND P0, PT, RZ, UR4, PT ;  /* 0x00000004ff007c0c */ /* 0x002fe2000bf05070 */
[----:B------:R0:W-:Y:S01]  /*09f0*/  STL [R1+0x54], RZ ;  /* 0x000054ff01007387 */ /* 0x0001e20000100800 */
[----:B------:R-:W-:Y:S02]  /*0a00*/  CS2R R118, SRZ ;  /* 0x0000000000767805 */ /* 0x000fe4000001ff00 */
[----:B------:R-:W-:Y:S02]  /*0a10*/  CS2R R112, SRZ ;  /* 0x0000000000707805 */ /* 0x000fe4000001ff00 */
[----:B------:R-:W-:Y:S01]  /*0a20*/  ISETP.NE.AND.EX P0, PT, RZ, UR5, PT, P0 ;  /* 0x00000005ff007c0c */ /* 0x000fe2000bf05300 */
        /* <DEDUP_REMOVED lines=50> */
[----:B------:R0:W-:Y:S02]  /*0d50*/  STL [R1+0x1c], RZ ;  /* 0x00001cff01007387 */ /* 0x0001e40000100800 */
.L_x_2704:
[----:B------:R-:W2:Y:S01]  /*0d60*/  LDL R189, [R1+0x70] ;  /* 0x0000700001bd7983 */ /* 0x000ea20000100800 */
[----:B------:R-:W2:Y:S08]  /*0d70*/  @P0 LDC.64 R18, c[0x0][0x3e0] ;  /* 0x0000f800ff120b82 */ /* 0x000eb00000000a00 */
[----:B------:R-:W1:Y:S01]  /*0d80*/  LDC.64 R184, c[0x0][0x3c0] ;  /* 0x0000f000ffb87b82 */ /* 0x000e620000000a00 */
[----:B------:R-:W3:Y:S07]  /*0d90*/  S2R R188, SR_TID.X ;  /* 0x0000000000bc7919 */ /* 0x000eee0000002100 */
[----:B------:R-:W4:Y:S01]  /*0da0*/  LDC.64 R186, c[0x0][0x3c8] ;  /* 0x0000f200ffba7b82 */ /* 0x000f220000000a00 */
[----:B--2---:R-:W-:-:S05]  /*0db0*/  @P0 IMAD.WIDE R18, R189, 0x2, R18 ;  /* 0x00000002bd120825 */ /* 0x004fca00078e0212 */
[----:B------:R1:W2:Y:S02]  /*0dc0*/  @P0 LDG.E.U16 R20, desc[UR6][R18.64] ;  /* 0x0000000612140981 */ /* 0x0002a4000c1e1500 */
[----:B-1----:R-:W-:-:S05]  /*0dd0*/  IMAD.WIDE R18, R189, 0x4, R184 ;  /* 0x00000004bd127825 */ /* 0x002fca00078e02b8 */
[----:B------:R4:W3:Y:S01]  /*0de0*/  LDG.E R184, desc[UR6][R18.64] ;  /* 0x0000000612b87981 */ /* 0x0008e2000c1e1900 */
[----:B------:R-:W-:Y:S01]  /*0df0*/  MOV R190, UR15 ;  /* 0x0000000f00be7c02 */ /* 0x000fe20008000f00 */
[----:B------:R-:W-:Y:S02]  /*0e00*/  HFMA2 R21, -RZ, RZ, 1.875, 0 ;  /* 0x3f800000ff157431 */ /* 0x000fe400000001ff */
[----:B----4-:R-:W-:-:S05]  /*0e10*/  IMAD.WIDE R18, R189, 0x4, R186 ;  /* 0x00000004bd127825 */ /* 0x010fca00078e02ba */
[----:B-----5:R1:W5:Y:S01]  /*0e20*/  LDG.E R22, desc[UR6][R18.64] ;  /* 0x0000000612167981 */ /* 0x020362000c1e1900 */
[----:B------:R-:W-:Y:S01]  /*0e30*/  ISETP.NE.U32.AND P1, PT, RZ, UR10, PT ;  /* 0x0000000aff007c0c */ /* 0x000fe2000bf25070 */
[----:B------:R-:W-:Y:S01]  /*0e40*/  BSSY.RECONVERGENT B1, `(.L_x_2645) ;  /* 0x0000418000017945 */ /* 0x000fe20003800200 */
[----:B------:R-:W-:Y:S01]  /*0e50*/  ISETP.NE.AND P3, PT, RZ, UR8, PT ;  /* 0x00000008ff007c0c */ /* 0x000fe2000bf65270 */
[----:B------:R-:W-:Y:S01]  /*0e60*/  STL [R1+0x78], R190 ;  /* 0x000078be01007387 */ /* 0x000fe20000100800 */
[----:B------:R-:W-:Y:S01]  /*0e70*/  ISETP.NE.AND.EX P2, PT, RZ, UR11, PT, P1 ;  /* 0x0000000bff007c0c */ /* 0x000fe2000bf45310 */
[----:B-1----:R-:W-:-:S05]  /*0e80*/  IMAD R18, R189, R190, RZ ;  /* 0x000000bebd127224 */ /* 0x002fca00078e02ff */
[----:B------:R-:W-:-:S04]  /*0e90*/  SHF.R.S32.HI R19, RZ, 0x1f, R18 ;  /* 0x0000001fff137819 */ /* 0x000fc80000011412 */
[----:B------:R-:W-:Y:S01]  /*0ea0*/  LEA.HI R18, R19, R18, RZ, 0x3 ;  /* 0x0000001213127211 */ /* 0x000fe200078f18ff */
[----:B--2---:R-:W-:Y:S01]  /*0eb0*/  @P0 HADD2.F32 R21, -RZ, R20.H0_H0 ;  /* 0x20000014ff150230 */ /* 0x004fe20000004100 */
[----:B---3--:R-:W-:-:S04]  /*0ec0*/  LOP3.LUT R20, R188, 0x1f, RZ, 0xc0, !PT ;  /* 0x0000001fbc147812 */ /* 0x008fc800078ec0ff */
[----:B------:R-:W-:Y:S01]  /*0ed0*/  LEA.HI.SX32 R18, R18, R20, 0x1d ;  /* 0x0000001412127211 */ /* 0x000fe200078feaff */
[----:B------:R1:W-:Y:S01]  /*0ee0*/  STL [R1+0x7c], R20 ;  /* 0x00007c1401007387 */ /* 0x0003e20000100800 */
[----:B------:R-:W-:Y:S02]  /*0ef0*/  FSEL R19, R184, RZ, !P3 ;  /* 0x000000ffb8137208 */ /* 0x000fe40005800000 */
[----:B-1----:R-:W-:-:S05]  /*0f00*/  P2R R20, PR, RZ, 0x4 ;  /* 0x00000004ff147803 */ /* 0x002fca0000000000 */
        /* <DEDUP_REMOVED lines=8> */
[----:B-1----:R-:W-:-:S02]  /*0f90*/  MOV R20, RZ ;  /* 0x000000ff00147202 */ /* 0x002fc40000000f00 */
[----:B------:R-:W-:Y:S01]  /*0fa0*/  MOV R236, R18 ;  /* 0x0000001200ec7202 */ /* 0x000fe20000000f00 */
[----:B------:R-:W-:Y:S06]  /*0fb0*/  @!P1 BRA `(.L_x_2648) ;  /* 0x0000000400a09947 */ /* 0x000fec0003800000 */
[----:B------:R-:W1:Y:S01]  /*0fc0*/  LDC.64 R16, c[0x0][0x3a8] ;  /* 0x0000ea00ff107b82 */ /* 0x000e620000000a00 */
[----:B------:R-:W2:Y:S04]  /*0fd0*/  LDL.LU R248, [R1+0x60] ;  /* 0x0000600001f87983 */ /* 0x000ea80000300800 */
[----:B------:R-:W3:Y:S03]  /*0fe0*/  LDL.LU R200, [R1+0x64] ;  /* 0x0000640001c87983 */ /* 0x000ee60000300800 */
[----:B------:R-:W4:Y:S01]  /*0ff0*/  LDC.64 R184, c[0x0][0x428] ;  /* 0x00010a00ffb87b82 */ /* 0x000f220000000a00 */
[----:B------:R-:W3:Y:S04]  /*1000*/  LDL.LU R243, [R1+0x68] ;  /* 0x0000680001f37983 */ /* 0x000ee80000300800 */
[----:B------:R-:W3:Y:S04]  /*1010*/  LDL.LU R23, [R1+0x6c] ;  /* 0x00006c0001177983 */ /* 0x000ee80000300800 */
[----:B------:R-:W3:Y:S04]  /*1020*/  LDL.LU R237, [R1+0x50] ;  /* 0x0000500001ed7983 */ /* 0x000ee80000300800 */
[----:B------:R-:W3:Y:S01]  /*1030*/  LDL.LU R226, [R1+0x54] ;  /* 0x0000540001e27983 */ /* 0x000ee20000300800 */
[----:B-1----:R-:W-:-:S03]  /*1040*/  IMAD.WIDE.U32 R16, R18, 0x10, R16 ;  /* 0x0000001012107825 */ /* 0x002fc600078e0010 */
[----:B------:R-:W3:Y:S04]  /*1050*/  LDL.LU R222, [R1+0x58] ;  /* 0x0000580001de7983 */ /* 0x000ee80000300800 */
[----:B------:R4:W2:Y:S04]  /*1060*/  LDG.E.128 R188, desc[UR6][R16.64] ;  /* 0x0000000610bc7981 */ /* 0x0008a8000c1e1d00 */
[----:B------:R-:W3:Y:S01]  /*1070*/  LDL.LU R205, [R1+0x5c] ;  /* 0x00005c0001cd7983 */ /* 0x000ee20000300800 */
[----:B----4-:R-:W-:-:S05]  /*1080*/  IMAD.WIDE.U32 R16, R18, 0x10, R184 ;  /* 0x0000001012107825 */ /* 0x010fca00078e00b8 */
[----:B------:R1:W4:Y:S02]  /*1090*/  LDG.E.128 R184, desc[UR6][R16.64] ;  /* 0x0000000610b87981 */ /* 0x000324000c1e1d00 */
[----:B-1----:R-:W-:Y:S02]  /*10a0*/  HADD2.F32 R17, -RZ, R180.H0_H0 ;  /* 0x200000b4ff117230 */ /* 0x002fe40000004100 */
[----:B------:R-:W-:Y:S01]  /*10b0*/  HADD2.F32 R20, -RZ, R182.H1_H1 ;  /* 0x300000b6ff147230 */ /* 0x000fe20000004100 */
[----:B------:R-:W-:Y:S01]  /*10c0*/  IADD3 R236, PT, PT, R18, 0x20, RZ ;  /* 0x0000002012ec7810 */ /* 0x000fe20007ffe0ff */
[----:B--2---:R-:W-:-:S05]  /*10d0*/  HADD2.F32 R15, -RZ, R188.H0_H0 ;  /* 0x200000bcff0f7230 */ /* 0x004fca0000004100 */
[----:B------:R-:W-:Y:S01]  /*10e0*/  FADD.FTZ R16, -R19, R15 ;  /* 0x0000000f13107221 */ /* 0x000fe20000010100 */
[----:B------:R-:W-:-:S03]  /*10f0*/  HADD2.F32 R15, -RZ, R188.H1_H1 ;  /* 0x300000bcff0f7230 */ /* 0x000fc60000004100 */
[----:B-----5:R-:W-:Y:S01]  /*1100*/  FMUL.FTZ R206, R22, R16 ;  /* 0x0000001016ce7220 */ /* 0x020fe20000410000 */
[----:B----4-:R-:W-:-:S05]  /*1110*/  HADD2.F32 R16, -RZ, R184.H0_H0 ;  /* 0x200000b8ff107230 */ /* 0x010fca0000004100 */
[-C--:B------:R-:W-:Y:S01]  /*1120*/  FMUL.FTZ R230, R17, R16.reuse ;  /* 0x0000001011e67220 */ /* 0x080fe20000410000 */
[----:B------:R-:W-:Y:S01]  /*1130*/  FADD.FTZ R124, R124, R16 ;  /* 0x000000107c7c7221 */ /* 0x000fe20000010000 */
[----:B------:R-:W-:Y:S01]  /*1140*/  FFMA.FTZ R248, R206, R16, R248 ;  /* 0x00000010cef87223 */ /* 0x000fe200000100f8 */
[C---:B------:R-:W-:Y:S01]  /*1150*/  FADD.FTZ R17, -R19.reuse, R15 ;  /* 0x0000000f13117221 */ /* 0x040fe20000010100 */
[----:B------:R-:W-:Y:S02]  /*1160*/  HADD2.F32 R16, -RZ, R189.H0_H0 ;  /* 0x200000bdff107230 */ /* 0x000fe40000004100 */
[----:B------:R-:W-:Y:S02]  /*1170*/  HADD2.F32 R15, -RZ, R184.H1_H1 ;  /* 0x300000b8ff0f7230 */ /* 0x000fe40000004100 */
[----:B------:R-:W-:Y:S01]  /*1180*/  FMUL.FTZ R220, R22, R17 ;  /* 0x0000001116dc7220 */ /* 0x000fe20000410000 */
[----:B------:R-:W-:Y:S02]  /*1190*/  HADD2.F32 R17, -RZ, R180.H1_H1 ;  /* 0x300000b4ff117230 */ /* 0x000fe40000004100 */
[----:B------:R-:W-:Y:S01]  /*11a0*/  FADD.FTZ R16, -R19, R16 ;  /* 0x0000001013107221 */ /* 0x000fe20000010100 */
[----:B------:R-:W-:Y:S01]  /*11b0*/  FADD.FTZ R125, R125, R15 ;  /* 0x0000000f7d7d7221 */ /* 0x000fe20000010000 */
[-C--:B---3--:R-:W-:Y:S01]  /*11c0*/  FFMA.FTZ R200, R220, R15.reuse, R200 ;  /* 0x0000000fdcc87223 */ /* 0x088fe200000100c8 */
[----:B------:R-:W-:Y:S01]  /*11d0*/  FMUL.FTZ R196, R17, R15 ;  /* 0x0000000f11c47220 */ /* 0x000fe20000410000 */
[----:B------:R-:W-:Y:S01]  /*11e0*/  FMUL.FTZ R211, R22, R16 ;  /* 0x0000001016d37220 */ /* 0x000fe20000410000 */
[----:B------:R-:W-:-:S02]  /*11f0*/  HADD2.F32 R16, -RZ, R185.H0_H0 ;  /* 0x200000b9ff107230 */ /* 0x000fc40000004100 */
[----:B------:R-:W-:Y:S02]  /*1200*/  HADD2.F32 R17, -RZ, R181.H0_H0 ;  /* 0x200000b5ff117230 */ /* 0x000fe40000004100 */
[----:B------:R-:W-:Y:S01]  /*1210*/  HADD2.F32 R15, -RZ, R189.H1_H1 ;  /* 0x300000bdff0f7230 */ /* 0x000fe20000004100 */
[----:B------:R1:W-:Y:S01]  /*1220*/  STL [R1+0x60], R248 ;  /* 0x000060f801007387 */ /* 0x0003e20000100800 */
[----:B------:R-:W-:Y:S01]  /*1230*/  FADD.FTZ R126, R126, R16 ;  /* 0x000000107e7e7221 */ /* 0x000fe20000010000 */
[-C--:B------:R-:W-:Y:S02]  /*1240*/  FFMA.FTZ R243, R211, R16.reuse, R243 ;  /* 0x00000010d3f37223 */ /* 0x080fe400000100f3 */
[----:B------:R2:W-:Y:S01]  /*1250*/  STL [R1+0x64], R200 ;  /* 0x000064c801007387 */ /* 0x0005e20000100800 */
[----:B-1----:R-:W-:Y:S01]  /*1260*/  FMUL.FTZ R248, R17, R16 ;  /* 0x0000001011f87220 */ /* 0x002fe20000410000 */
[----:B------:R-:W-:Y:S01]  /*1270*/  FADD.FTZ R17, -R19, R15 ;  /* 0x0000000f13117221 */ /* 0x000fe20000010100 */
[----:B------:R-:W-:-:S02]  /*1280*/  HADD2.F32 R15, -RZ, R185.H1_H1 ;  /* 0x300000b9ff0f7230 */ /* 0x000fc40000004100 */
[----:B------:R-:W-:Y:S02]  /*1290*/  HADD2.F32 R16, -RZ, R190.H0_H0 ;  /* 0x200000beff107230 */ /* 0x000fe40000004100 */
[----:B--2---:R-:W-:Y:S01]  /*12a0*/  FMUL.FTZ R200, R22, R17 ;  /* 0x0000001116c87220 */ /* 0x004fe20000410000 */
[----:B------:R-:W-:Y:S03]  /*12b0*/  STL [R1], R196 ;  /* 0x000000c401007387 */ /* 0x000fe60000100800 */
[----:B------:R-:W-:Y:S01]  /*12c0*/  FFMA.FTZ R23, R200, R15, R23 ;  /* 0x0000000fc8177223 */ /* 0x000fe20000010017 */
[----:B------:R-:W-:Y:S01]  /*12d0*/  FADD.FTZ R16, -R19, R16 ;  /* 0x0000001013107221 */ /* 0x000fe20000010100 */
[----:B------:R1:W-:Y:S01]  /*12e0*/  STL [R1+0x68], R243 ;  /* 0x000068f301007387 */ /* 0x0003e20000100800 */
[----:B------:R-:W-:-:S03]  /*12f0*/  HADD2.F32 R17, -RZ, R181.H1_H1 ;  /* 0x300000b5ff117230 */ /* 0x000fc60000004100 */
[----:B------:R2:W-:Y:S01]  /*1300*/  STL [R1+0x6c], R23 ;  /* 0x00006c1701007387 */ /* 0x0005e20000100800 */
[----:B------:R-:W-:Y:S01]  /*1310*/  FADD.FTZ R127, R127, R15 ;  /* 0x0000000f7f7f7221 */ /* 0x000fe20000010000 */
[----:B-1----:R-:W-:Y:S01]  /*1320*/  FMUL.FTZ R243, R17, R15 ;  /* 0x0000000f11f37220 */ /* 0x002fe20000410000 */
[----:B--2---:R-:W-:Y:S01]  /*1330*/  FMUL.FTZ R23, R22, R16 ;  /* 0x0000001016177220 */ /* 0x004fe20000410000 */
[----:B------:R-:W-:Y:S02]  /*1340*/  HADD2.F32 R16, -RZ, R186.H0_H0 ;  /* 0x200000baff107230 */ /* 0x000fe40000004100 */
[----:B------:R-:W-:Y:S02]  /*1350*/  HADD2.F32 R15, -RZ, R190.H1_H1 ;  /* 0x300000beff0f7230 */ /* 0x000fe40000004100 */
[----:B------:R-:W-:Y:S02]  /*1360*/  HADD2.F32 R17, -RZ, R182.H0_H0 ;  /* 0x200000b6ff117230 */ /* 0x000fe40000004100 */
[----:B------:R-:W-:Y:S01]  /*1370*/  FFMA.FTZ R237, R23, R16, R237 ;  /* 0x0000001017ed7223 */ /* 0x000fe200000100ed */
[----:B------:R-:W-:Y:S01]  /*1380*/  FADD.FTZ R15, -R19, R15 ;  /* 0x0000000f130f7221 */ /* 0x000fe20000010100 */
[----:B------:R-:W-:-:S03]  /*1390*/  FADD.FTZ R120, R120, R16 ;  /* 0x0000001078787221 */ /* 0x000fc60000010000 */
[----:B------:R1:W-:Y:S01]  /*13a0*/  STL [R1+0x50], R237 ;  /* 0x000050ed01007387 */ /* 0x0003e20000100800 */
[----:B------:R-:W-:Y:S02]  /*13b0*/  HADD2.F32 R184, -RZ, R191.H0_H0 ;  /* 0x200000bfffb87230 */ /* 0x000fe40000004100 */
[----:B-1----:R-:W-:Y:S01]  /*13c0*/  FMUL.FTZ R237, R17, R16 ;  /* 0x0000001011ed7220 */ /* 0x002fe20000410000 */
[----:B------:R-:W-:Y:S02]  /*13d0*/  HADD2.F32 R16, -RZ, R186.H1_H1 ;  /* 0x300000baff107230 */ /* 0x000fe40000004100 */
[----:B------:R-:W-:-:S04]  /*13e0*/  FMUL.FTZ R17, R22, R15 ;  /* 0x0000000f16117220 */ /* 0x000fc80000410000 */
[----:B------:R-:W-:Y:S01]  /*13f0*/  FFMA.FTZ R226, R17, R16, R226 ;  /* 0x0000001011e27223 */ /* 0x000fe200000100e2 */
[----:B------:R-:W-:Y:S01]  /*1400*/  FADD.FTZ R15, -R19, R184 ;  /* 0x000000b8130f7221 */ /* 0x000fe20000010100 */
[----:B------:R-:W-:-:S03]  /*1410*/  FADD.FTZ R121, R121, R16 ;  /* 0x0000001079797221 */ /* 0x000fc60000010000 */
[----:B------:R1:W-:Y:S01]  /*1420*/  STL [R1+0x54], R226 ;  /* 0x000054e201007387 */ /* 0x0003e20000100800 */
[----:B------:R-:W-:Y:S02]  /*1430*/  HADD2.F32 R185, -RZ, R191.H1_H1 ;  /* 0x300000bfffb97230 */ /* 0x000fe40000004100 */
[----:B------:R-:W-:Y:S02]  /*1440*/  HADD2.F32 R184, -RZ, R183.H0_H0 ;  /* 0x200000b7ffb87230 */ /* 0x000fe40000004100 */
[----:B-1----:R-:W-:Y:S01]  /*1450*/  FMUL.FTZ R226, R20, R16 ;  /* 0x0000001014e27220 */ /* 0x002fe20000410000 */
[----:B------:R-:W-:Y:S02]  /*1460*/  HADD2.F32 R20, -RZ, R187.H0_H0 ;  /* 0x200000bbff147230 */ /* 0x000fe40000004100 */
[----:B------:R-:W-:-:S04]  /*1470*/  FMUL.FTZ R16, R22, R15 ;  /* 0x0000000f16107220 */ /* 0x000fc80000410000 */
[----:B------:R-:W-:Y:S01]  /*1480*/  FFMA.FTZ R222, R16, R20, R222 ;  /* 0x0000001410de7223 */ /* 0x000fe200000100de */
[----:B------:R-:W-:Y:S01]  /*1490*/  FADD.FTZ R15, -R19, R185 ;  /* 0x000000b9130f7221 */ /* 0x000fe20000010100 */
[----:B------:R-:W-:-:S03]  /*14a0*/  FADD.FTZ R122, R122, R20 ;  /* 0x000000147a7a7221 */ /* 0x000fc60000010000 */
[----:B------:R1:W-:Y:S01]  /*14b0*/  STL [R1+0x58], R222 ;  /* 0x000058de01007387 */ /* 0x0003e20000100800 */
[----:B------:R-:W-:Y:S01]  /*14c0*/  FMUL.FTZ R15, R22, R15 ;  /* 0x0000000f160f7220 */ /* 0x000fe20000410000 */
[----:B-1----:R-:W-:Y:S01]  /*14d0*/  FMUL.FTZ R222, R184, R20 ;  /* 0x00000014b8de7220 */ /* 0x002fe20000410000 */
[----:B------:R-:W-:Y:S02]  /*14e0*/  HADD2.F32 R20, -RZ, R187.H1_H1 ;  /* 0x300000bbff147230 */ /* 0x000fe40000004100 */
[----:B------:R-:W-:-:S03]  /*14f0*/  HADD2.F32 R184, -RZ, R183.H1_H1 ;  /* 0x300000b7ffb87230 */ /* 0x000fc60000004100 */
[----:B------:R-:W-:Y:S01]  /*1500*/  FFMA.FTZ R205, R15, R20, R205 ;  /* 0x000000140fcd7223 */ /* 0x000fe200000100cd */
[----:B------:R-:W-:-:S04]  /*1510*/  FADD.FTZ R123, R123, R20 ;  /* 0x000000147b7b7221 */ /* 0x000fc80000010000 */
[----:B------:R1:W-:Y:S02]  /*1520*/  STL [R1+0x5c], R205 ;  /* 0x00005ccd01007387 */ /* 0x0003e40000100800 */
[----:B-1----:R-:W-:Y:S01]  /*1530*/  FMUL.FTZ R205, R184, R20 ;  /* 0x00000014b8cd7220 */ /* 0x002fe20000410000 */
        /* <DEDUP_REMOVED lines=15> */
[----:B------:R-:W-:-:S07]  /*1630*/  FFMA.FTZ R20, R15, R205, R20 ;  /* 0x000000cd0f147223 */ /* 0x000fce0000010014 */
.L_x_2648:
[----:B------:R-:W-:Y:S05]  /*1640*/  BSYNC.RECONVERGENT B2 ;  /* 0x0000000000027941 */ /* 0x000fea0003800200 */
.L_x_2647:
[----:B------:R-:W-:Y:S04]  /*1650*/  BSSY.RECONVERGENT B2, `(.L_x_2649) ;  /* 0x000006b000027945 */ /* 0x000fe80003800200 */
[----:B------:R-:W-:Y:S05]  /*1660*/  @!P2 BRA `(.L_x_2650) ;  /* 0x0000000400a4a947 */ /* 0x000fea0003800000 */
[----:B------:R-:W1:Y:S01]  /*1670*/  LDC.64 R12, c[0x0][0x3a8] ;  /* 0x0000ea00ff0c7b82 */ /* 0x000e620000000a00 */
[----:B------:R-:W2:Y:S04]  /*1680*/  LDL.LU R225, [R1+0x40] ;  /* 0x0000400001e17983 */ /* 0x000ea80000300800 */
[----:B------:R-:W3:Y:S03]  /*1690*/  LDL.LU R14, [R1+0x44] ;  /* 0x00004400010e7983 */ /* 0x000ee60000300800 */
[----:B------:R-:W4:Y:S01]  /*16a0*/  LDC.64 R188, c[0x0][0x428] ;  /* 0x00010a00ffbc7b82 */ /* 0x000f220000000a00 */
[----:B------:R-:W3:Y:S04]  /*16b0*/  LDL.LU R235, [R1+0x48] ;  /* 0x0000480001eb7983 */ /* 0x000ee80000300800 */
[----:B------:R-:W3:Y:S04]  /*16c0*/  LDL.LU R204, [R1+0x4c] ;  /* 0x00004c0001cc7983 */ /* 0x000ee80000300800 */
[----:B------:R-:W3:Y:S01]  /*16d0*/  LDL.LU R216, [R1+0x30] ;  /* 0x0000300001d87983 */ /* 0x000ee20000300800 */
[----:B-1----:R-:W-:-:S05]  /*16e0*/  IMAD.WIDE.U32 R12, R236, 0x10, R12 ;  /* 0x00000010ec0c7825 */ /* 0x002fca00078e000c */
[----:B------:R4:W2:Y:S02]  /*16f0*/  LDG.E.128 R184, desc[UR6][R12.64] ;  /* 0x000000060cb87981 */ /* 0x0008a4000c1e1d00 */
[----:B----4-:R-:W-:-:S05]  /*1700*/  IMAD.WIDE.U32 R12, R236, 0x10, R188 ;  /* 0x00000010ec0c7825 */ /* 0x010fca00078e00bc */
[----:B------:R1:W4:Y:S02]  /*1710*/  LDG.E.128 R188, desc[UR6][R12.64] ;  /* 0x000000060cbc7981 */ /* 0x000324000c1e1d00 */
[----:B-1----:R-:W-:Y:S02]  /*1720*/  HADD2.F32 R13, -RZ, R172.H0_H0 ;  /* 0x200000acff0d7230 */ /* 0x002fe40000004100 */
[----:B--2---:R-:W-:-:S05]  /*1730*/  HADD2.F32 R11, -RZ, R184.H0_H0 ;  /* 0x200000b8ff0b7230 */ /* 0x004fca0000004100 */
[----:B------:R-:W-:Y:S01]  /*1740*/  FADD.FTZ R12, -R19, R11 ;  /* 0x0000000b130c7221 */ /* 0x000fe20000010100 */
[----:B------:R-:W-:-:S03]  /*1750*/  HADD2.F32 R11, -RZ, R184.H1_H1 ;  /* 0x300000b8ff0b7230 */ /* 0x000fc60000004100 */
[----:B-----5:R-:W-:Y:S01]  /*1760*/  FMUL.FTZ R229, R22, R12 ;  /* 0x0000000c16e57220 */ /* 0x020fe20000410000 */
[----:B----4-:R-:W-:-:S05]  /*1770*/  HADD2.F32 R12, -RZ, R188.H0_H0 ;  /* 0x200000bcff0c7230 */ /* 0x010fca0000004100 */
[----:B------:R-:W-:Y:S01]  /*1780*/  FFMA.FTZ R225, R229, R12, R225 ;  /* 0x0000000ce5e17223 */ /* 0x000fe200000100e1 */
[----:B------:R-:W-:-:S04]  /*1790*/  FADD.FTZ R116, R116, R12 ;  /* 0x0000000c74747221 */ /* 0x000fc80000010000 */
[----:B------:R1:W-:Y:S02]  /*17a0*/  STL [R1+0x40], R225 ;  /* 0x000040e101007387 */ /* 0x0003e40000100800 */
[----:B-1----:R-:W-:Y:S01]  /*17b0*/  FMUL.FTZ R225, R13, R12 ;  /* 0x0000000c0de17220 */ /* 0x002fe20000410000 */
[C---:B------:R-:W-:Y:S01]  /*17c0*/  FADD.FTZ R13, -R19.reuse, R11 ;  /* 0x0000000b130d7221 */ /* 0x040fe20000010100 */
[----:B------:R-:W-:Y:S02]  /*17d0*/  HADD2.F32 R11, -RZ, R185.H0_H0 ;  /* 0x200000b9ff0b7230 */ /* 0x000fe40000004100 */
[----:B------:R-:W-:Y:S02]  /*17e0*/  HADD2.F32 R12, -RZ, R188.H1_H1 ;  /* 0x300000bcff0c7230 */ /* 0x000fe40000004100 */
[C---:B------:R-:W-:Y:S01]  /*17f0*/  FMUL.FTZ R219, R22.reuse, R13 ;  /* 0x0000000d16db7220 */ /* 0x040fe20000410000 */
[----:B------:R-:W-:Y:S02]  /*1800*/  HADD2.F32 R13, -RZ, R172.H1_H1 ;  /* 0x300000acff0d7230 */ /* 0x000fe40000004100 */
[----:B------:R-:W-:Y:S01]  /*1810*/  FADD.FTZ R11, -R19, R11 ;  /* 0x0000000b130b7221 */ /* 0x000fe20000010100 */
[----:B------:R-:W-:Y:S01]  /*1820*/  STL [R1+0xc], R225 ;  /* 0x00000ce101007387 */ /* 0x000fe20000100800 */
[----:B------:R-:W-:Y:S01]  /*1830*/  FADD.FTZ R117, R117, R12 ;  /* 0x0000000c75757221 */ /* 0x000fe20000010000 */
[-C--:B---3--:R-:W-:Y:S01]  /*1840*/  FFMA.FTZ R14, R219, R12.reuse, R14 ;  /* 0x0000000cdb0e7223 */ /* 0x088fe2000001000e */
[----:B------:R-:W-:Y:S01]  /*1850*/  FMUL.FTZ R252, R13, R12 ;  /* 0x0000000c0dfc7220 */ /* 0x000fe20000410000 */
[----:B------:R-:W-:Y:S01]  /*1860*/  FMUL.FTZ R210, R22, R11 ;  /* 0x0000000b16d27220 */ /* 0x000fe20000410000 */
[----:B------:R-:W-:-:S02]  /*1870*/  HADD2.F32 R11, -RZ, R189.H0_H0 ;  /* 0x200000bdff0b7230 */ /* 0x000fc40000004100 */
[----:B------:R-:W-:Y:S01]  /*1880*/  HADD2.F32 R12, -RZ, R173.H0_H0 ;  /* 0x200000adff0c7230 */ /* 0x000fe20000004100 */
[----:B------:R1:W-:Y:S01]  /*1890*/  STL [R1+0x44], R14 ;  /* 0x0000440e01007387 */ /* 0x0003e20000100800 */
[----:B------:R-:W-:Y:S02]  /*18a0*/  HADD2.F32 R13, -RZ, R185.H1_H1 ;  /* 0x300000b9ff0d7230 */ /* 0x000fe40000004100 */
[----:B------:R-:W-:Y:S01]  /*18b0*/  FADD.FTZ R118, R118, R11 ;  /* 0x0000000b76767221 */ /* 0x000fe20000010000 */
[-C--:B------:R-:W-:Y:S01]  /*18c0*/  FFMA.FTZ R235, R210, R11.reuse, R235 ;  /* 0x0000000bd2eb7223 */ /* 0x080fe200000100eb */
[----:B------:R-:W-:Y:S01]  /*18d0*/  FMUL.FTZ R247, R12, R11 ;  /* 0x0000000b0cf77220 */ /* 0x000fe20000410000 */
[----:B------:R-:W-:Y:S02]  /*18e0*/  HADD2.F32 R12, -RZ, R189.H1_H1 ;  /* 0x300000bdff0c7230 */ /* 0x000fe40000004100 */
[----:B------:R-:W-:Y:S01]  /*18f0*/  FADD.FTZ R11, -R19, R13 ;  /* 0x0000000d130b7221 */ /* 0x000fe20000010100 */
[----:B------:R-:W-:Y:S01]  /*1900*/  HADD2.F32 R13, -RZ, R173.H1_H1 ;  /* 0x300000adff0d7230 */ /* 0x000fe20000004100 */
[----:B------:R-:W-:Y:S02]  /*1910*/  STL [R1+0x48], R235 ;  /* 0x000048eb01007387 */ /* 0x000fe40000100800 */
[----:B------:R-:W-:Y:S01]  /*1920*/  FMUL.FTZ R199, R22, R11 ;  /* 0x0000000b16c77220 */ /* 0x000fe20000410000 */
[----:B-1----:R-:W-:-:S02]  /*1930*/  HADD2.F32 R14, -RZ, R186.H0_H0 ;  /* 0x200000baff0e7230 */ /* 0x002fc40000004100 */
[----:B------:R-:W-:Y:S01]  /*1940*/  FADD.FTZ R119, R119, R12 ;  /* 0x0000000c77777221 */ /* 0x000fe20000010000 */
[----:B------:R-:W-:Y:S01]  /*1950*/  FFMA.FTZ R204, R199, R12, R204 ;  /* 0x0000000cc7cc7223 */ /* 0x000fe200000100cc */
[----:B------:R-:W-:Y:S02]  /*1960*/  HADD2.F32 R186, -RZ, R186.H1_H1 ;  /* 0x300000baffba7230 */ /* 0x000fe40000004100 */
[----:B------:R-:W-:Y:S02]  /*1970*/  FADD.FTZ R11, -R19, R14 ;  /* 0x0000000e130b7221 */ /* 0x000fe40000010100 */
[----:B------:R1:W-:Y:S04]  /*1980*/  STL [R1+0x4c], R204 ;  /* 0x00004ccc01007387 */ /* 0x0003e80000100800 */
[----:B-1----:R-:W2:Y:S01]  /*1990*/  LDL.LU R204, [R1+0x34] ;  /* 0x0000340001cc7983 */ /* 0x002ea20000300800 */
[----:B------:R-:W-:Y:S01]  /*19a0*/  HADD2.F32 R184, -RZ, R187.H0_H0 ;  /* 0x200000bbffb87230 */ /* 0x000fe20000004100 */
[----:B------:R-:W-:-:S02]  /*19b0*/  MOV R188, R225 ;  /* 0x000000e100bc7202 */ /* 0x000fc40000000f00 */
[----:B------:R-:W3:Y:S04]  /*19c0*/  LDL.LU R185, [R1+0x38] ;  /* 0x0000380001b97983 */ /* 0x000ee80000300800 */
[----:B------:R-:W4:Y:S01]  /*19d0*/  LDL.LU R189, [R1+0x3c] ;  /* 0x00003c0001bd7983 */ /* 0x000f220000300800 */
[----:B------:R-:W-:Y:S01]  /*19e0*/  FMUL.FTZ R242, R13, R12 ;  /* 0x0000000c0df27220 */ /* 0x000fe20000410000 */
[----:B------:R-:W-:Y:S02]  /*19f0*/  HADD2.F32 R12, -RZ, R190.H0_H0 ;  /* 0x200000beff0c7230 */ /* 0x000fe40000004100 */
[----:B------:R-:W-:Y:S01]  /*1a00*/  FMUL.FTZ R14, R22, R11 ;  /* 0x0000000b160e7220 */ /* 0x000fe20000410000 */
[----:B------:R-:W-:Y:S02]  /*1a10*/  HADD2.F32 R13, -RZ, R174.H0_H0 ;  /* 0x200000aeff0d7230 */ /* 0x000fe40000004100 */
[----:B------:R-:W-:Y:S01]  /*1a20*/  FADD.FTZ R11, -R19, R186 ;  /* 0x000000ba130b7221 */ /* 0x000fe20000010100 */
[----:B------:R-:W-:-:S02]  /*1a30*/  HADD2.F32 R187, -RZ, R187.H1_H1 ;  /* 0x300000bbffbb7230 */ /* 0x000fc40000004100 */
[----:B------:R-:W-:Y:S01]  /*1a40*/  FADD.FTZ R112, R112, R12 ;  /* 0x0000000c70707221 */ /* 0x000fe20000010000 */
[-C--:B------:R-:W-:Y:S01]  /*1a50*/  FFMA.FTZ R216, R14, R12.reuse, R216 ;  /* 0x0000000c0ed87223 */ /* 0x080fe200000100d8 */
[----:B------:R-:W-:Y:S01]  /*1a60*/  FMUL.FTZ R235, R13, R12 ;  /* 0x0000000c0deb7220 */ /* 0x000fe20000410000 */
[----:B------:R-:W-:Y:S01]  /*1a70*/  FMUL.FTZ R13, R22, R11 ;  /* 0x0000000b160d7220 */ /* 0x000fe20000410000 */
[----:B------:R-:W-:Y:S02]  /*1a80*/  HADD2.F32 R12, -RZ, R190.H1_H1 ;  /* 0x300000beff0c7230 */ /* 0x000fe40000004100 */
[----:B------:R-:W-:Y:S01]  /*1a90*/  FFMA.FTZ R20, R229, R188, R20 ;  /* 0x000000bce5147223 */ /* 0x000fe20000010014 */
[----:B------:R-:W-:Y:S01]  /*1aa0*/  HADD2.F32 R11, -RZ, R174.H1_H1 ;  /* 0x300000aeff0b7230 */ /* 0x000fe20000004100 */
[----:B------:R1:W-:Y:S01]  /*1ab0*/  STL [R1+0x30], R216 ;  /* 0x000030d801007387 */ /* 0x0003e20000100800 */
[----:B------:R-:W-:Y:S01]  /*1ac0*/  IADD3 R236, PT, PT, R236, 0x20, RZ ;  /* 0x00000020ecec7810 */ /* 0x000fe20007ffe0ff */
[----:B------:R-:W-:Y:S01]  /*1ad0*/  FADD.FTZ R113, R113, R12 ;  /* 0x0000000c71717221 */ /* 0x000fe20000010000 */
[----:B------:R-:W-:Y:S01]  /*1ae0*/  FFMA.FTZ R20, R219, R252, R20 ;  /* 0x000000fcdb147223 */ /* 0x000fe20000010014 */
[----:B------:R-:W-:Y:S01]  /*1af0*/  FMUL.FTZ R225, R11, R12 ;  /* 0x0000000c0be17220 */ /* 0x000fe20000410000 */
[----:B------:R-:W-:-:S02]  /*1b00*/  HADD2.F32 R11, -RZ, R191.H0_H0 ;  /* 0x200000bfff0b7230 */ /* 0x000fc40000004100 */
[----:B------:R-:W-:-:S03]  /*1b10*/  FFMA.FTZ R20, R210, R247, R20 ;  /* 0x000000f7d2147223 */ /* 0x000fc60000010014 */
[----:B------:R-:W-:Y:S01]  /*1b20*/  FADD.FTZ R114, R114, R11 ;  /* 0x0000000b72727221 */ /* 0x000fe20000010000 */
[----:B------:R-:W-:-:S04]  /*1b30*/  FFMA.FTZ R20, R199, R242, R20 ;  /* 0x000000f2c7147223 */ /* 0x000fc80000010014 */
[----:B------:R-:W-:-:S04]  /*1b40*/  FFMA.FTZ R20, R14, R235, R20 ;  /* 0x000000eb0e147223 */ /* 0x000fc80000010014 */
[C---:B------:R-:W-:Y:S01]  /*1b50*/  FFMA.FTZ R20, R13.reuse, R225, R20 ;  /* 0x000000e10d147223 */ /* 0x040fe20000010014 */
[----:B--2---:R-:W-:Y:S01]  /*1b60*/  FFMA.FTZ R204, R13, R12, R204 ;  /* 0x0000000c0dcc7223 */ /* 0x004fe200000100cc */
[----:B------:R-:W-:Y:S01]  /*1b70*/  FADD.FTZ R12, -R19, R184 ;  /* 0x000000b8130c7221 */ /* 0x000fe20000010100 */
[----:B------:R-:W-:-:S03]  /*1b80*/  HADD2.F32 R184, -RZ, R175.H0_H0 ;  /* 0x200000afffb87230 */ /* 0x000fc60000004100 */
[----:B------:R-:W-:Y:S01]  /*1b90*/  FMUL.FTZ R12, R22, R12 ;  /* 0x0000000c160c7220 */ /* 0x000fe20000410000 */
[----:B------:R-:W-:Y:S01]  /*1ba0*/  STL [R1+0x34], R204 ;  /* 0x000034cc01007387 */ /* 0x000fe20000100800 */
[-C--:B-1----:R-:W-:Y:S01]  /*1bb0*/  FMUL.FTZ R216, R184, R11.reuse ;  /* 0x0000000bb8d87220 */ /* 0x082fe20000410000 */
[----:B------:R-:W-:Y:S02]  /*1bc0*/  HADD2.F32 R184, -RZ, R191.H1_H1 ;  /* 0x300000bfffb87230 */ /* 0x000fe40000004100 */
[C---:B---3--:R-:W-:Y:S01]  /*1bd0*/  FFMA.FTZ R185, R12.reuse, R11, R185 ;  /* 0x0000000b0cb97223 */ /* 0x048fe200000100b9 */
[----:B------:R-:W-:Y:S01]  /*1be0*/  FADD.FTZ R11, -R19, R187 ;  /* 0x000000bb130b7221 */ /* 0x000fe20000010100 */
[----:B------:R-:W-:Y:S01]  /*1bf0*/  FFMA.FTZ R20, R12, R216, R20 ;  /* 0x000000d80c147223 */ /* 0x000fe20000010014 */
[----:B------:R-:W-:Y:S02]  /*1c00*/  FADD.FTZ R115, R115, R184 ;  /* 0x000000b873737221 */ /* 0x000fe40000010000 */
[----:B------:R1:W-:Y:S01]  /*1c10*/  STL [R1+0x38], R185 ;  /* 0x000038b901007387 */ /* 0x0003e20000100800 */
[----:B------:R-:W-:-:S04]  /*1c20*/  FMUL.FTZ R11, R22, R11 ;  /* 0x0000000b160b7220 */ /* 0x000fc80000410000 */
[----:B----4-:R-:W-:Y:S01]  /*1c30*/  FFMA.FTZ R189, R11, R184, R189 ;  /* 0x000000b80bbd7223 */ /* 0x010fe200000100bd */
[----:B-1----:R-:W-:-:S04]  /*1c40*/  HADD2.F32 R185, -RZ, R175.H1_H1 ;  /* 0x300000afffb97230 */ /* 0x002fc80000004100 */
[----:B------:R1:W-:Y:S01]  /*1c50*/  STL [R1+0x3c], R189 ;  /* 0x00003cbd01007387 */ /* 0x0003e20000100800 */
[----:B------:R-:W-:Y:S01]  /*1c60*/  FMUL.FTZ R204, R185, R184 ;  /* 0x000000b8b9cc7220 */ /* 0x000fe20000410000 */
[----:B------:R-:W-:-:S03]  /*1c70*/  FADD.FTZ R184, R196, R188 ;  /* 0x000000bcc4b87221 */ /* 0x000fc60000010000 */
[----:B------:R-:W-:Y:S01]  /*1c80*/  FFMA.FTZ R20, R11, R204, R20 ;  /* 0x000000cc0b147223 */ /* 0x000fe20000010014 */
[----:B------:R-:W-:-:S04]  /*1c90*/  FADD.FTZ R184, R184, R252 ;  /* 0x000000fcb8b87221 */ /* 0x000fc80000010000 */
[----:B------:R-:W-:-:S04]  /*1ca0*/  FADD.FTZ R184, R184, R247 ;  /* 0x000000f7b8b87221 */ /* 0x000fc80000010000 */
[----:B------:R-:W-:-:S04]  /*1cb0*/  FADD.FTZ R184, R184, R242 ;  /* 0x000000f2b8b87221 */ /* 0x000fc80000010000 */
[----:B------:R-:W-:-:S04]  /*1cc0*/  FADD.FTZ R184, R184, R235 ;  /* 0x000000ebb8b87221 */ /* 0x000fc80000010000 */
[----:B------:R-:W-:-:S04]  /*1cd0*/  FADD.FTZ R184, R184, R225 ;  /* 0x000000e1b8b87221 */ /* 0x000fc80000010000 */
[----:B------:R-:W-:-:S04]  /*1ce0*/  FADD.FTZ R184, R184, R216 ;  /* 0x000000d8b8b87221 */ /* 0x000fc80000010000 */
[----:B-1----:R-:W-:-:S07]  /*1cf0*/  FADD.FTZ R196, R184, R204 ;  /* 0x000000ccb8c47221 */ /* 0x002fce0000010000 */
.L_x_2650:
[----:B------:R-:W-:Y:S05]  /*1d00*/  BSYNC.RECONVERGENT B2 ;  /* 0x0000000000027941 */ /* 0x000fea0003800200 */
.L_x_2649:
        /* <DEDUP_REMOVED lines=26> */
[----:B------:R-:W-:Y:S01]  /*1eb0*/  FMUL.FTZ R218, R22, R9 ;  /* 0x0000000916da7220 */ /* 0x000fe20000410000 */
[----:B------:R-:W-:Y:S02]  /*1ec0*/  HADD2.F32 R9, -RZ, R164.H1_H1 ;  /* 0x300000a4ff097230 */ /* 0x000fe40000004100 */
[----:B------:R-:W-:Y:S01]  /*1ed0*/  FADD.FTZ R7, -R19, R7 ;  /* 0x0000000713077221 */ /* 0x000fe20000010100 */
[----:B------:R-:W-:Y:S01]  /*1ee0*/  STL [R1+0x8], R224 ;  /* 0x000008e001007387 */ /* 0x000fe20000100800 */
[----:B------:R-:W-:Y:S01]  /*1ef0*/  FADD.FTZ R109, R109, R8 ;  /* 0x000000086d6d7221 */ /* 0x000fe20000010000 */
[----:B---3--:R-:W-:Y:S01]  /*1f00*/  FFMA.FTZ R10, R218, R8, R10 ;  /* 0x00000008da0a7223 */ /* 0x008fe2000001000a */
[----:B------:R-:W-:Y:S01]  /*1f10*/  FMUL.FTZ R251, R8, R9 ;  /* 0x0000000908fb7220 */ /* 0x000fe20000410000 */
[----:B------:R-:W-:Y:S01]  /*1f20*/  FMUL.FTZ R209, R22, R7 ;  /* 0x0000000716d17220 */ /* 0x000fe20000410000 */
[----:B------:R-:W-:-:S02]  /*1f30*/  HADD2.F32 R7, -RZ, R189.H0_H0 ;  /* 0x200000bdff077230 */ /* 0x000fc40000004100 */
[----:B------:R-:W-:Y:S01]  /*1f40*/  HADD2.F32 R8, -RZ, R165.H0_H0 ;  /* 0x200000a5ff087230 */ /* 0x000fe20000004100 */
[----:B------:R1:W-:Y:S01]  /*1f50*/  STL [R1+0x24], R10 ;  /* 0x0000240a01007387 */ /* 0x0003e20000100800 */
[----:B------:R-:W-:Y:S02]  /*1f60*/  HADD2.F32 R9, -RZ, R185.H1_H1 ;  /* 0x300000b9ff097230 */ /* 0x000fe40000004100 */
[----:B------:R-:W-:Y:S01]  /*1f70*/  FADD.FTZ R110, R110, R7 ;  /* 0x000000076e6e7221 */ /* 0x000fe20000010000 */
[----:B------:R-:W-:Y:S01]  /*1f80*/  FFMA.FTZ R234, R209, R7, R234 ;  /* 0x00000007d1ea7223 */ /* 0x000fe200000100ea */
        /* <DEDUP_REMOVED lines=24> */
[----:B------:R-:W-:Y:S01]  /*2110*/  FFMA.FTZ R215, R10, R8, R215 ;  /* 0x000000080ad77223 */ /* 0x000fe200000100d7 */
        /* <DEDUP_REMOVED lines=21> */
[----:B-1----:R-:W-:Y:S01]  /*2270*/  FMUL.FTZ R215, R7, R184 ;  /* 0x000000b807d77220 */ /* 0x002fe20000410000 */
        /* <DEDUP_REMOVED lines=20> */
.L_x_2652:
[----:B------:R-:W-:Y:S05]  /*23c0*/  BSYNC.RECONVERGENT B2 ;  /* 0x0000000000027941 */ /* 0x000fea0003800200 */
.L_x_2651:
[----:B------:R-:W-:Y:S04]  /*23d0*/  BSSY.RECONVERGENT B2, `(.L_x_2653) ;  /* 0x000005b000027945 */ /* 0x000fe80003800200 */
[----:B------:R-:W-:Y:S05]  /*23e0*/  @!P4 BRA `(.L_x_2654) ;  /* 0x000000040064c947 */ /* 0x000fea0003800000 */
[----:B------:R-:W1:Y:S08]  /*23f0*/  LDC.64 R4, c[0x0][0x3a8] ;  /* 0x0000ea00ff047b82 */ /* 0x000e700000000a00 */
[----:B------:R-:W2:Y:S01]  /*2400*/  LDC.64 R188, c[0x0][0x428] ;  /* 0x00010a00ffbc7b82 */ /* 0x000ea20000000a00 */
[----:B-1----:R-:W-:-:S05]  /*2410*/  IMAD.WIDE.U32 R4, R236, 0x10, R4 ;  /* 0x00000010ec047825 */ /* 0x002fca00078e0004 */
[----:B------:R2:W3:Y:S02]  /*2420*/  LDG.E.128 R184, desc[UR6][R4.64] ;  /* 0x0000000604b87981 */ /* 0x0004e4000c1e1d00 */
[----:B--2---:R-:W-:-:S05]  /*2430*/  IMAD.WIDE.U32 R4, R236, 0x10, R188 ;  /* 0x00000010ec047825 */ /* 0x004fca00078e00bc */
[----:B------:R1:W2:Y:S01]  /*2440*/  LDG.E.128 R188, desc[UR6][R4.64] ;  /* 0x0000000604bc7981 */ /* 0x0002a2000c1e1d00 */
[----:B------:R-:W-:Y:S01]  /*2450*/  IADD3 R236, PT, PT, R236, 0x20, RZ ;  /* 0x00000020ecec7810 */ /* 0x000fe20007ffe0ff */
[----:B-1----:R-:W-:Y:S02]  /*2460*/  HADD2.F32 R5, -RZ, R156.H0_H0 ;  /* 0x2000009cff057230 */ /* 0x002fe40000004100 */
[----:B---3--:R-:W-:-:S05]  /*2470*/  HADD2.F32 R3, -RZ, R184.H0_H0 ;  /* 0x200000b8ff037230 */ /* 0x008fca0000004100 */
[----:B------:R-:W-:Y:S01]  /*2480*/  FADD.FTZ R4, -R19, R3 ;  /* 0x0000000313047221 */ /* 0x000fe20000010100 */
[----:B------:R-:W-:Y:S02]  /*2490*/  HADD2.F32 R3, -RZ, R184.H1_H1 ;  /* 0x300000b8ff037230 */ /* 0x000fe40000004100 */
[--C-:B------:R-:W-:Y:S02]  /*24a0*/  HADD2.F32 R184, -RZ, R187.reuse.H0_H0 ;  /* 0x200000bbffb87230 */ /* 0x100fe40000004100 */
[----:B-----5:R-:W-:Y:S01]  /*24b0*/  FMUL.FTZ R227, R22, R4 ;  /* 0x0000000416e37220 */ /* 0x020fe20000410000 */
[----:B------:R-:W-:Y:S02]  /*24c0*/  HADD2.F32 R187, -RZ, R187.H1_H1 ;  /* 0x300000bbffbb7230 */ /* 0x000fe40000004100 */
[----:B--2---:R-:W-:-:S05]  /*24d0*/  HADD2.F32 R4, -RZ, R188.H0_H0 ;  /* 0x200000bcff047230 */ /* 0x004fca0000004100 */
[----:B------:R-:W-:Y:S01]  /*24e0*/  FMUL.FTZ R6, R4, R5 ;  /* 0x0000000504067220 */ /* 0x000fe20000410000 */
[----:B------:R-:W-:Y:S01]  /*24f0*/  FADD.FTZ R5, -R19, R3 ;  /* 0x0000000313057221 */ /* 0x000fe20000010100 */
[----:B------:R-:W-:Y:S02]  /*2500*/  HADD2.F32 R3, -RZ, R185.H0_H0 ;  /* 0x200000b9ff037230 */ /* 0x000fe40000004100 */
[----:B------:R-:W-:Y:S01]  /*2510*/  FADD.FTZ R100, R100, R4 ;  /* 0x0000000464647221 */ /* 0x000fe20000010000 */
[----:B------:R-:W-:Y:S01]  /*2520*/  FFMA.FTZ R140, R227, R4, R140 ;  /* 0x00000004e38c7223 */ /* 0x000fe2000001008c */
[----:B------:R-:W-:Y:S01]  /*2530*/  FMUL.FTZ R217, R22, R5 ;  /* 0x0000000516d97220 */ /* 0x000fe20000410000 */
[----:B------:R-:W-:Y:S02]  /*2540*/  HADD2.F32 R4, -RZ, R188.H1_H1 ;  /* 0x300000bcff047230 */ /* 0x000fe40000004100 */
[----:B------:R-:W-:Y:S01]  /*2550*/  FADD.FTZ R3, -R19, R3 ;  /* 0x0000000313037221 */ /* 0x000fe20000010100 */
[----:B------:R-:W-:Y:S01]  /*2560*/  HADD2.F32 R5, -RZ, R156.H1_H1 ;  /* 0x3000009cff057230 */ /* 0x000fe20000004100 */
[----:B------:R1:W-:Y:S01]  /*2570*/  STL [R1+0x4], R6 ;  /* 0x0000040601007387 */ /* 0x0003e20000100800 */
[----:B------:R-:W-:Y:S01]  /*2580*/  MOV R188, R6 ;  /* 0x0000000600bc7202 */ /* 0x000fe20000000f00 */
[----:B------:R-:W-:Y:S01]  /*2590*/  FADD.FTZ R101, R101, R4 ;  /* 0x0000000465657221 */ /* 0x000fe20000010000 */
[----:B------:R-:W-:Y:S01]  /*25a0*/  FFMA.FTZ R141, R217, R4, R141 ;  /* 0x00000004d98d7223 */ /* 0x000fe2000001008d */
[----:B------:R-:W-:Y:S01]  /*25b0*/  FMUL.FTZ R250, R4, R5 ;  /* 0x0000000504fa7220 */ /* 0x000fe20000410000 */
[----:B------:R-:W-:Y:S01]  /*25c0*/  FMUL.FTZ R208, R22, R3 ;  /* 0x0000000316d07220 */ /* 0x000fe20000410000 */
[----:B------:R-:W-:-:S02]  /*25d0*/  HADD2.F32 R3, -RZ, R189.H0_H0 ;  /* 0x200000bdff037230 */ /* 0x000fc40000004100 */
[----:B------:R-:W-:Y:S01]  /*25e0*/  FFMA.FTZ R20, R227, R188, R20 ;  /* 0x000000bce3147223 */ /* 0x000fe20000010014 */
[----:B------:R-:W-:Y:S02]  /*25f0*/  HADD2.F32 R4, -RZ, R157.H0_H0 ;  /* 0x2000009dff047230 */ /* 0x000fe40000004100 */
[----:B------:R-:W-:Y:S02]  /*2600*/  HADD2.F32 R5, -RZ, R185.H1_H1 ;  /* 0x300000b9ff057230 */ /* 0x000fe40000004100 */
[----:B------:R-:W-:Y:S01]  /*2610*/  FADD.FTZ R102, R102, R3 ;  /* 0x0000000366667221 */ /* 0x000fe20000010000 */
[----:B------:R-:W-:Y:S01]  /*2620*/  FFMA.FTZ R142, R208, R3, R142 ;  /* 0x00000003d08e7223 */ /* 0x000fe2000001008e */
[----:B------:R-:W-:Y:S01]  /*2630*/  FMUL.FTZ R245, R3, R4 ;  /* 0x0000000403f57220 */ /* 0x000fe20000410000 */
[----:B-1----:R-:W-:Y:S02]  /*2640*/  HADD2.F32 R6, -RZ, R186.H0_H0 ;  /* 0x200000baff067230 */ /* 0x002fe40000004100 */
[----:B------:R-:W-:Y:S01]  /*2650*/  FADD.FTZ R3, -R19, R5 ;  /* 0x0000000513037221 */ /* 0x000fe20000010100 */
[----:B------:R-:W-:-:S02]  /*2660*/  HADD2.F32 R4, -RZ, R189.H1_H1 ;  /* 0x300000bdff047230 */ /* 0x000fc40000004100 */
[----:B------:R-:W-:Y:S01]  /*2670*/  FFMA.FTZ R20, R217, R250, R20 ;  /* 0x000000fad9147223 */ /* 0x000fe20000010014 */
[----:B------:R-:W-:Y:S02]  /*2680*/  HADD2.F32 R5, -RZ, R157.H1_H1 ;  /* 0x3000009dff057230 */ /* 0x000fe40000004100 */
[----:B------:R-:W-:Y:S01]  /*2690*/  FMUL.FTZ R197, R22, R3 ;  /* 0x0000000316c57220 */ /* 0x000fe20000410000 */
[----:B------:R-:W-:Y:S01]  /*26a0*/  FADD.FTZ R3, -R19, R6 ;  /* 0x0000000613037221 */ /* 0x000fe20000010100 */
[----:B------:R-:W-:Y:S02]  /*26b0*/  HADD2.F32 R186, -RZ, R186.H1_H1 ;  /* 0x300000baffba7230 */ /* 0x000fe40000004100 */
        /* <DEDUP_REMOVED lines=11> */
[----:B------:R-:W-:Y:S01]  /*2770*/  FMUL.FTZ R5, R22, R3 ;  /* 0x0000000316057220 */ /* 0x000fe20000410000 */
[----:B------:R-:W-:-:S02]  /*2780*/  HADD2.F32 R4, -RZ, R190.H1_H1 ;  /* 0x300000beff047230 */ /* 0x000fc40000004100 */
[----:B------:R-:W-:Y:S01]  /*2790*/  FFMA.FTZ R20, R208, R245, R20 ;  /* 0x000000f5d0147223 */ /* 0x000fe20000010014 */
[----:B------:R-:W-:Y:S02]  /*27a0*/  HADD2.F32 R3, -RZ, R158.H1_H1 ;  /* 0x3000009eff037230 */ /* 0x000fe40000004100 */
[----:B------:R-:W-:Y:S01]  /*27b0*/  FADD.FTZ R97, R97, R4 ;  /* 0x0000000461617221 */ /* 0x000fe20000010000 */
[----:B------:R-:W-:Y:S02]  /*27c0*/  FFMA.FTZ R137, R5, R4, R137 ;  /* 0x0000000405897223 */ /* 0x000fe40000010089 */
[----:B------:R-:W-:Y:S01]  /*27d0*/  FMUL.FTZ R223, R4, R3 ;  /* 0x0000000304df7220 */ /* 0x000fe20000410000 */
[----:B------:R-:W-:Y:S01]  /*27e0*/  FADD.FTZ R4, -R19, R184 ;  /* 0x000000b813047221 */ /* 0x000fe20000010100 */
[----:B------:R-:W-:Y:S02]  /*27f0*/  HADD2.F32 R184, -RZ, R159.H0_H0 ;  /* 0x2000009fffb87230 */ /* 0x000fe40000004100 */
[----:B------:R-:W-:Y:S01]  /*2800*/  FFMA.FTZ R20, R197, R240, R20 ;  /* 0x000000f0c5147223 */ /* 0x000fe20000010014 */
[----:B------:R-:W-:-:S02]  /*2810*/  HADD2.F32 R3, -RZ, R191.H0_H0 ;  /* 0x200000bfff037230 */ /* 0x000fc40000004100 */
[----:B------:R-:W-:Y:S01]  /*2820*/  FMUL.FTZ R4, R22, R4 ;  /* 0x0000000416047220 */ /* 0x000fe20000410000 */
[----:B------:R-:W-:Y:S02]  /*2830*/  FFMA.FTZ R20, R6, R233, R20 ;  /* 0x000000e906147223 */ /* 0x000fe40000010014 */
[----:B------:R-:W-:Y:S01]  /*2840*/  FMUL.FTZ R214, R3, R184 ;  /* 0x000000b803d67220 */ /* 0x000fe20000410000 */
[----:B------:R-:W-:Y:S01]  /*2850*/  FFMA.FTZ R138, R4, R3, R138 ;  /* 0x00000003048a7223 */ /* 0x000fe2000001008a */
[----:B------:R-:W-:Y:S01]  /*2860*/  FADD.FTZ R98, R98, R3 ;  /* 0x0000000362627221 */ /* 0x000fe20000010000 */
[----:B------:R-:W-:Y:S01]  /*2870*/  FADD.FTZ R3, -R19, R187 ;  /* 0x000000bb13037221 */ /* 0x000fe20000010100 */
[----:B------:R-:W-:Y:S02]  /*2880*/  HADD2.F32 R184, -RZ, R191.H1_H1 ;  /* 0x300000bfffb87230 */ /* 0x000fe40000004100 */
[----:B------:R-:W-:Y:S01]  /*2890*/  FFMA.FTZ R20, R5, R223, R20 ;  /* 0x000000df05147223 */ /* 0x000fe20000010014 */
[----:B------:R-:W-:-:S02]  /*28a0*/  FMUL.FTZ R3, R22, R3 ;  /* 0x0000000316037220 */ /* 0x000fc40000410000 */
[----:B------:R-:W-:Y:S01]  /*28b0*/  FMUL.FTZ R202, R184, R185 ;  /* 0x000000b9b8ca7220 */ /* 0x000fe20000410000 */
[----:B------:R-:W-:Y:S01]  /*28c0*/  FADD.FTZ R99, R99, R184 ;  /* 0x000000b863637221 */ /* 0x000fe20000010000 */
[----:B------:R-:W-:Y:S01]  /*28d0*/  FFMA.FTZ R139, R3, R184, R139 ;  /* 0x000000b8038b7223 */ /* 0x000fe2000001008b */
[----:B------:R-:W-:Y:S01]  /*28e0*/  FADD.FTZ R184, R196, R188 ;  /* 0x000000bcc4b87221 */ /* 0x000fe20000010000 */
[----:B------:R-:W-:-:S03]  /*28f0*/  FFMA.FTZ R20, R4, R214, R20 ;  /* 0x000000d604147223 */ /* 0x000fc60000010014 */
[----:B------:R-:W-:Y:S01]  /*2900*/  FADD.FTZ R184, R184, R250 ;  /* 0x000000fab8b87221 */ /* 0x000fe20000010000 */
[----:B------:R-:W-:-:S03]  /*2910*/  FFMA.FTZ R20, R3, R202, R20 ;  /* 0x000000ca03147223 */ /* 0x000fc60000010014 */
[----:B------:R-:W-:-:S04]  /*2920*/  FADD.FTZ R184, R184, R245 ;  /* 0x000000f5b8b87221 */ /* 0x000fc80000010000 */
[----:B------:R-:W-:-:S04]  /*2930*/  FADD.FTZ R184, R184, R240 ;  /* 0x000000f0b8b87221 */ /* 0x000fc80000010000 */
[----:B------:R-:W-:-:S04]  /*2940*/  FADD.FTZ R184, R184, R233 ;  /* 0x000000e9b8b87221 */ /* 0x000fc80000010000 */
[----:B------:R-:W-:-:S04]  /*2950*/  FADD.FTZ R184, R184, R223 ;  /* 0x000000dfb8b87221 */ /* 0x000fc80000010000 */
[----:B------:R-:W-:-:S04]  /*2960*/  FADD.FTZ R184, R184, R214 ;  /* 0x000000d6b8b87221 */ /* 0x000fc80000010000 */
[----:B------:R-:W-:-:S07]  /*2970*/  FADD.FTZ R196, R184, R202 ;  /* 0x000000cab8c47221 */ /* 0x000fce0000010000 */
.L_x_2654:
[----:B------:R-:W-:Y:S05]  /*2980*/  BSYNC.RECONVERGENT B2 ;  /* 0x0000000000027941 */ /* 0x000fea0003800200 */
.L_x_2653:
[----:B------:R-:W-:-:S13]  /*2990*/  ISETP.GE.U32.AND P5, PT, R207, 0xa0, PT ;  /* 0x000000a0cf00780c */ /* 0x000fda0003fa6070 */
[----:B------:R-:W-:Y:S05]  /*29a0*/  @!P5 BRA `(.L_x_2655) ;  /* 0x000000240084d947 */ /* 0x000fea0003800000 */
[----:B------:R-:W1:Y:S08]  /*29b0*/  LDC.64 R184, c[0x0][0x3a8] ;  /* 0x0000ea00ffb87b82 */ /* 0x000e700000000a00 */
[----:B------:R-:W2:Y:S01]  /*29c0*/  LDC.64 R186, c[0x0][0x428] ;  /* 0x00010a00ffba7b82 */ /* 0x000ea20000000a00 */
[----:B-1----:R-:W-:-:S05]  /*29d0*/  IMAD.WIDE.U32 R184, R236, 0x10, R184 ;  /* 0x00000010ecb87825 */ /* 0x002fca00078e00b8 */
[----:B------:R-:W3:Y:S01]  /*29e0*/  LDG.E.128 R188, desc[UR6][R184.64] ;  /* 0x00000006b8bc7981 */ /* 0x000ee2000c1e1d00 */
[----:B--2---:R-:W-:-:S06]  /*29f0*/  IMAD.WIDE.U32 R186, R236, 0x10, R186 ;  /* 0x00000010ecba7825 */ /* 0x004fcc00078e00ba */
[----:B------:R-:W2:Y:S01]  /*2a00*/  LDG.E.128 R184, desc[UR6][R186.64] ;  /* 0x00000006bab87981 */ /* 0x000ea2000c1e1d00 */
[----:B---3--:R-:W-:-:S05]  /*2a10*/  HADD2.F32 R2, -RZ, R188.H0_H0 ;  /* 0x200000bcff027230 */ /* 0x008fca0000004100 */
[----:B------:R-:W-:Y:S01]  /*2a20*/  FADD.FTZ R2, -R19, R2 ;  /* 0x0000000213027221 */ /* 0x000fe20000010100 */
[----:B------:R-:W-:Y:S02]  /*2a30*/  HADD2.F32 R0, -RZ, R188.H1_H1 ;  /* 0x300000bcff007230 */ /* 0x000fe40000004100 */
[----:B------:R-:W-:Y:S02]  /*2a40*/  HADD2.F32 R188, -RZ, R148.H0_H0 ;  /* 0x20000094ffbc7230 */ /* 0x000fe40000004100 */
[----:B-----5:R-:W-:Y:S01]  /*2a50*/  FMUL.FTZ R212, R22, R2 ;  /* 0x0000000216d47220 */ /* 0x020fe20000410000 */
[----:B--2---:R-:W-:-:S05]  /*2a60*/  HADD2.F32 R2, -RZ, R184.H0_H0 ;  /* 0x200000b8ff027230 */ /* 0x004fca0000004100 */
[----:B------:R-:W-:Y:S01]  /*2a70*/  FADD.FTZ R92, R92, R2 ;  /* 0x000000025c5c7221 */ /* 0x000fe20000010000 */
[-C--:B------:R-:W-:Y:S01]  /*2a80*/  FFMA.FTZ R132, R212, R2.reuse, R132 ;  /* 0x00000002d4847223 */ /* 0x080fe20000010084 */
[----:B------:R-:W-:Y:S01]  /*2a90*/  FMUL.FTZ R249, R188, R2 ;  /* 0x00000002bcf97220 */ /* 0x000fe20000410000 */
[----:B------:R-:W-:Y:S02]  /*2aa0*/  HADD2.F32 R2, -RZ, R189.H0_H0 ;  /* 0x200000bdff027230 */ /* 0x000fe40000004100 */
[C---:B------:R-:W-:Y:S01]  /*2ab0*/  FADD.FTZ R188, -R19.reuse, R0 ;  /* 0x0000000013bc7221 */ /* 0x040fe20000010100 */
[----:B------:R-:W-:Y:S02]  /*2ac0*/  HADD2.F32 R0, -RZ, R184.H1_H1 ;  /* 0x300000b8ff007230 */ /* 0x000fe40000004100 */
[----:B------:R-:W-:Y:S02]  /*2ad0*/  HADD2.F32 R184, -RZ, R148.H1_H1 ;  /* 0x30000094ffb87230 */ /* 0x000fe40000004100 */
[----:B------:R-:W-:Y:S01]  /*2ae0*/  FADD.FTZ R2, -R19, R2 ;  /* 0x0000000213027221 */ /* 0x000fe20000010100 */
[----:B------:R-:W-:Y:S01]  /*2af0*/  FMUL.FTZ R238, R22, R188 ;  /* 0x000000bc16ee7220 */ /* 0x000fe20000410000 */
[----:B------:R-:W-:Y:S01]  /*2b00*/  FADD.FTZ R93, R93, R0 ;  /* 0x000000005d5d7221 */ /* 0x000fe20000010000 */
[----:B------:R-:W-:Y:S01]  /*2b10*/  FMUL.FTZ R244, R184, R0 ;  /* 0x00000000b8f47220 */ /* 0x000fe20000410000 */
[----:B------:R-:W-:Y:S01]  /*2b20*/  FMUL.FTZ R195, R22, R2 ;  /* 0x0000000216c37220 */ /* 0x000fe20000410000 */
[----:B------:R-:W-:-:S02]  /*2b30*/  HADD2.F32 R2, -RZ, R185.H0_H0 ;  /* 0x200000b9ff027230 */ /* 0x000fc40000004100 */
[----:B------:R-:W-:Y:S01]  /*2b40*/  FFMA.FTZ R133, R238, R0, R133 ;  /* 0x00000000ee857223 */ /* 0x000fe20000010085 */
[----:B------:R-:W-:Y:S02]  /*2b50*/  HADD2.F32 R184, -RZ, R149.H0_H0 ;  /* 0x20000095ffb87230 */ /* 0x000fe40000004100 */
[----:B------:R-:W-:Y:S02]  /*2b60*/  HADD2.F32 R0, -RZ, R189.H1_H1 ;  /* 0x300000bdff007230 */ /* 0x000fe40000004100 */
[----:B------:R-:W-:Y:S01]  /*2b70*/  FADD.FTZ R94, R94, R2 ;  /* 0x000000025e5e7221 */ /* 0x000fe20000010000 */
[-C--:B------:R-:W-:Y:S01]  /*2b80*/  FFMA.FTZ R134, R195, R2.reuse, R134 ;  /* 0x00000002c3867223 */ /* 0x080fe20000010086 */
[----:B------:R-:W-:Y:S01]  /*2b90*/  FMUL.FTZ R239, R184, R2 ;  /* 0x00000002b8ef7220 */ /* 0x000fe20000410000 */
[----:B------:R-:W-:Y:S02]  /*2ba0*/  HADD2.F32 R2, -RZ, R185.H1_H1 ;  /* 0x300000b9ff027230 */ /* 0x000fe40000004100 */
[----:B------:R-:W-:Y:S01]  /*2bb0*/  FADD.FTZ R0, -R19, R0 ;  /* 0x0000000013007221 */ /* 0x000fe20000010100 */
[----:B------:R-:W-:-:S02]  /*2bc0*/  HADD2.F32 R185, -RZ, R190.H0_H0 ;  /* 0x200000beffb97230 */ /* 0x000fc40000004100 */
[----:B------:R-:W-:Y:S02]  /*2bd0*/  HADD2.F32 R184, -RZ, R149.H1_H1 ;  /* 0x30000095ffb87230 */ /* 0x000fe40000004100 */
[----:B------:R-:W-:Y:S01]  /*2be0*/  FMUL.FTZ R194, R22, R0 ;  /* 0x0000000016c27220 */ /* 0x000fe20000410000 */
[----:B------:R-:W-:Y:S01]  /*2bf0*/  FADD.FTZ R0, -R19, R185 ;  /* 0x000000b913007221 */ /* 0x000fe20000010100 */
[----:B------:R-:W-:Y:S02]  /*2c00*/  FADD.FTZ R95, R95, R2 ;  /* 0x000000025f5f7221 */ /* 0x000fe40000010000 */
[-C--:B------:R-:W-:Y:S01]  /*2c10*/  FFMA.FTZ R135, R194, R2.reuse, R135 ;  /* 0x00000002c2877223 */ /* 0x080fe20000010087 */
[----:B------:R-:W-:Y:S01]  /*2c20*/  FMUL.FTZ R232, R184, R2 ;  /* 0x00000002b8e87220 */ /* 0x000fe20000410000 */
[----:B------:R-:W-:Y:S01]  /*2c30*/  FMUL.FTZ R193, R22, R0 ;  /* 0x0000000016c17220 */ /* 0x000fe20000410000 */
[----:B------:R-:W-:Y:S02]  /*2c40*/  HADD2.F32 R2, -RZ, R190.H1_H1 ;  /* 0x300000beff027230 */ /* 0x000fe40000004100 */
[----:B------:R-:W-:-:S02]  /*2c50*/  HADD2.F32 R0, -RZ, R186.H0_H0 ;  /* 0x200000baff007230 */ /* 0x000fc40000004100 */
[----:B------:R-:W-:Y:S02]  /*2c60*/  HADD2.F32 R184, -RZ, R150.H0_H0 ;  /* 0x20000096ffb87230 */ /* 0x000fe40000004100 */
[----:B------:R-:W-:Y:S01]  /*2c70*/  FADD.FTZ R2, -R19, R2 ;  /* 0x0000000213027221 */ /* 0x000fe20000010100 */
[----:B------:R-:W-:Y:S01]  /*2c80*/  FADD.FTZ R88, R88, R0 ;  /* 0x0000000058587221 */ /* 0x000fe20000010000 */
[-C--:B------:R-:W-:Y:S01]  /*2c90*/  FFMA.FTZ R128, R193, R0.reuse, R128 ;  /* 0x00000000c1807223 */ /* 0x080fe20000010080 */
[----:B------:R-:W-:Y:S01]  /*2ca0*/  FMUL.FTZ R231, R184, R0 ;  /* 0x00000000b8e77220 */ /* 0x000fe20000410000 */
[----:B------:R-:W-:Y:S02]  /*2cb0*/  HADD2.F32 R0, -RZ, R186.H1_H1 ;  /* 0x300000baff007230 */ /* 0x000fe40000004100 */
[----:B------:R-:W-:Y:S02]  /*2cc0*/  HADD2.F32 R184, -RZ, R150.H1_H1 ;  /* 0x30000096ffb87230 */ /* 0x000fe40000004100 */
[----:B------:R-:W-:Y:S01]  /*2cd0*/  FMUL.FTZ R2, R22, R2 ;  /* 0x0000000216027220 */ /* 0x000fe20000410000 */
[----:B------:R-:W-:-:S02]  /*2ce0*/  FADD.FTZ R89, R89, R0 ;  /* 0x0000000059597221 */ /* 0x000fc40000010000 */
[-C--:B------:R-:W-:Y:S01]  /*2cf0*/  FMUL.FTZ R221, R184, R0.reuse ;  /* 0x00000000b8dd7220 */ /* 0x080fe20000410000 */
[--C-:B------:R-:W-:Y:S02]  /*2d00*/  HADD2.F32 R184, -RZ, R191.reuse.H0_H0 ;  /* 0x200000bfffb87230 */ /* 0x100fe40000004100 */
[----:B------:R-:W-:Y:S01]  /*2d10*/  FFMA.FTZ R129, R2, R0, R129 ;  /* 0x0000000002817223 */ /* 0x000fe20000010081 */
[----:B------:R-:W-:Y:S02]  /*2d20*/  HADD2.F32 R0, -RZ, R191.H1_H1 ;  /* 0x300000bfff007230 */ /* 0x000fe40000004100 */
[C---:B------:R-:W-:Y:S01]  /*2d30*/  FADD.FTZ R184, -R19.reuse, R184 ;  /* 0x000000b813b87221 */ /* 0x040fe20000010100 */
[----:B------:R-:W-:Y:S02]  /*2d40*/  HADD2.F32 R185, -RZ, R151.H0_H0 ;  /* 0x20000097ffb97230 */ /* 0x000fe40000004100 */
[----:B------:R-:W-:Y:S01]  /*2d50*/  FADD.FTZ R0, -R19, R0 ;  /* 0x0000000013007221 */ /* 0x000fe20000010100 */
[----:B------:R-:W-:-:S02]  /*2d60*/  HADD2.F32 R19, -RZ, R187.H0_H0 ;  /* 0x200000bbff137230 */ /* 0x000fc40000004100 */
[C---:B------:R-:W-:Y:S01]  /*2d70*/  FMUL.FTZ R192, R22.reuse, R184 ;  /* 0x000000b816c07220 */ /* 0x040fe20000410000 */
[----:B------:R-:W-:Y:S02]  /*2d80*/  HADD2.F32 R184, -RZ, R151.H1_H1 ;  /* 0x30000097ffb87230 */ /* 0x000fe40000004100 */
[----:B------:R-:W-:Y:S01]  /*2d90*/  FMUL.FTZ R0, R22, R0 ;  /* 0x0000000016007220 */ /* 0x000fe20000410000 */
[-C--:B------:R-:W-:Y:S01]  /*2da0*/  FMUL.FTZ R213, R185, R19.reuse ;  /* 0x00000013b9d57220 */ /* 0x080fe20000410000 */
[----:B------:R-:W-:Y:S01]  /*2db0*/  FFMA.FTZ R130, R192, R19, R130 ;  /* 0x00000013c0827223 */ /* 0x000fe20000010082 */
[----:B------:R-:W-:Y:S01]  /*2dc0*/  FADD.FTZ R90, R90, R19 ;  /* 0x000000135a5a7221 */ /* 0x000fe20000010000 */
[----:B------:R-:W-:Y:S02]  /*2dd0*/  HADD2.F32 R19, -RZ, R187.H1_H1 ;  /* 0x300000bbff137230 */ /* 0x000fe40000004100 */
[----:B------:R-:W-:-:S03]  /*2de0*/  FFMA.FTZ R20, R212, R249, R20 ;  /* 0x000000f9d4147223 */ /* 0x000fc60000010014 */
[-C--:B------:R-:W-:Y:S01]  /*2df0*/  FMUL.FTZ R201, R184, R19.reuse ;  /* 0x00000013b8c97220 */ /* 0x080fe20000410000 */
[----:B------:R-:W-:Y:S01]  /*2e00*/  FFMA.FTZ R131, R0, R19, R131 ;  /* 0x0000001300837223 */ /* 0x000fe20000010083 */
[----:B------:R-:W-:Y:S01]  /*2e10*/  FADD.FTZ R91, R91, R19 ;  /* 0x000000135b5b7221 */ /* 0x000fe20000010000 */
        /* <DEDUP_REMOVED lines=16> */
.L_x_2646:
        /* <DEDUP_REMOVED lines=23> */
[----:B-1----:R-:W1:Y:S02]  /*3090*/  LDC.64 R16, c[0x0][0x438] ;  /* 0x00010e00ff107b82 */ /* 0x002e640000000a00 */
[----:B-1----:R-:W-:-:S05]  /*30a0*/  IMAD.WIDE.U32 R16, R18, 0x10, R16 ;  /* 0x0000001012107825 */ /* 0x002fca00078e0010 */
[----:B------:R1:W5:Y:S02]  /*30b0*/  LDG.E.128 R44, desc[UR6][R16.64] ;  /* 0x00000006102c7981 */ /* 0x000364000c1e1d00 */
[----:B-1----:R-:W-:Y:S02]  /*30c0*/  HADD2.F32 R17, -RZ, R180.H0_H0 ;  /* 0x200000b4ff117230 */ /* 0x002fe40000004100 */
[----:B------:R-:W-:Y:S02]  /*30d0*/  HADD2.F32 R20, -RZ, R182.H1_H1 ;  /* 0x300000b6ff147230 */ /* 0x000fe40000004100 */
        /* <DEDUP_REMOVED lines=20> */
[----:B------:R-:W-:-:S03]  /*3220*/  HADD2.F32 R15, -RZ, R185.H1_H1 ;  /* 0x300000b9ff0f7230 */ /* 0x000fc60000004100 */
[-C--:B------:R-:W-:Y:S02]  /*3230*/  FMUL.FTZ R248, R17, R16.reuse ;  /* 0x0000001011f87220 */ /* 0x080fe40000410000 */
[----:B------:R-:W-:Y:S01]  /*3240*/  FADD.FTZ R17, -R19, R15 ;  /* 0x0000000f13117221 */ /* 0x000fe20000010100 */
[----:B------:R-:W-:Y:S01]  /*3250*/  FADD.FTZ R126, R126, R16 ;  /* 0x000000107e7e7221 */ /* 0x000fe20000010000 */
[----:B------:R-:W-:Y:S01]  /*3260*/  FFMA.FTZ R23, R211, R16, R23 ;  /* 0x00000010d3177223 */ /* 0x000fe20000010017 */
[----:B------:R1:W-:Y:S01]  /*3270*/  STL [R1+0x60], R200 ;  /* 0x000060c801007387 */ /* 0x0003e20000100800 */
[----:B------:R-:W-:Y:S02]  /*3280*/  HADD2.F32 R16, -RZ, R186.H0_H0 ;  /* 0x200000baff107230 */ /* 0x000fe40000004100 */
[----:B------:R-:W-:Y:S01]  /*3290*/  HADD2.F32 R15, -RZ, R189.H1_H1 ;  /* 0x300000bdff0f7230 */ /* 0x000fe20000004100 */
[----:B------:R2:W-:Y:S02]  /*32a0*/  STL [R1+0x64], R243 ;  /* 0x000064f301007387 */ /* 0x0005e40000100800 */
[----:B------:R-:W-:Y:S01]  /*32b0*/  FADD.FTZ R16, -R19, R16 ;  /* 0x0000001013107221 */ /* 0x000fe20000010100 */
[----:B-1----:R-:W-:Y:S01]  /*32c0*/  FMUL.FTZ R200, R22, R17 ;  /* 0x0000001116c87220 */ /* 0x002fe20000410000 */
[----:B------:R-:W-:Y:S01]  /*32d0*/  HADD2.F32 R17, -RZ, R181.H1_H1 ;  /* 0x300000b5ff117230 */ /* 0x000fe20000004100 */
[----:B------:R-:W-:Y:S01]  /*32e0*/  STL [R1], R196 ;  /* 0x000000c401007387 */ /* 0x000fe20000100800 */
[----:B------:R-:W-:Y:S01]  /*32f0*/  FADD.FTZ R127, R127, R15 ;  /* 0x0000000f7f7f7221 */ /* 0x000fe20000010000 */
[----:B------:R-:W-:-:S02]  /*3300*/  FFMA.FTZ R237, R200, R15, R237 ;  /* 0x0000000fc8ed7223 */ /* 0x000fc400000100ed */
[----:B--2---:R-:W-:Y:S01]  /*3310*/  FMUL.FTZ R243, R17, R15 ;  /* 0x0000000f11f37220 */ /* 0x004fe20000410000 */
[----:B------:R1:W-:Y:S01]  /*3320*/  STL [R1+0x68], R23 ;  /* 0x0000681701007387 */ /* 0x0003e20000100800 */
[----:B------:R-:W-:Y:S02]  /*3330*/  HADD2.F32 R15, -RZ, R186.H1_H1 ;  /* 0x300000baff0f7230 */ /* 0x000fe40000004100 */
[----:B------:R-:W-:Y:S01]  /*3340*/  HADD2.F32 R17, -RZ, R182.H0_H0 ;  /* 0x200000b6ff117230 */ /* 0x000fe20000004100 */
[----:B------:R2:W-:Y:S01]  /*3350*/  STL [R1+0x6c], R237 ;  /* 0x00006ced01007387 */ /* 0x0005e20000100800 */
[----:B------:R-:W-:Y:S02]  /*3360*/  HADD2.F32 R184, -RZ, R187.H0_H0 ;  /* 0x200000bbffb87230 */ /* 0x000fe40000004100 */
[----:B------:R-:W-:Y:S01]  /*3370*/  FADD.FTZ R15, -R19, R15 ;  /* 0x0000000f130f7221 */ /* 0x000fe20000010100 */
[----:B-1----:R-:W-:Y:S01]  /*3380*/  FMUL.FTZ R23, R22, R16 ;  /* 0x0000001016177220 */ /* 0x002fe20000410000 */
[----:B------:R-:W-:-:S05]  /*3390*/  HADD2.F32 R16, -RZ, R190.H0_H0 ;  /* 0x200000beff107230 */ /* 0x000fca0000004100 */
[----:B------:R-:W-:Y:S01]  /*33a0*/  FADD.FTZ R120, R120, R16 ;  /* 0x0000001078787221 */ /* 0x000fe20000010000 */
[-C--:B------:R-:W-:Y:S01]  /*33b0*/  FFMA.FTZ R226, R23, R16.reuse, R226 ;  /* 0x0000001017e27223 */ /* 0x080fe200000100e2 */
[----:B--2---:R-:W-:Y:S01]  /*33c0*/  FMUL.FTZ R237, R17, R16 ;  /* 0x0000001011ed7220 */ /* 0x004fe20000410000 */
[----:B------:R-:W-:Y:S02]  /*33d0*/  HADD2.F32 R16, -RZ, R190.H1_H1 ;  /* 0x300000beff107230 */ /* 0x000fe40000004100 */
[----:B------:R-:W-:Y:S01]  /*33e0*/  FMUL.FTZ R17, R22, R15 ;  /* 0x0000000f16117220 */ /* 0x000fe20000410000 */
[----:B------:R-:W-:Y:S01]  /*33f0*/  FADD.FTZ R15, -R19, R184 ;  /* 0x000000b8130f7221 */ /* 0x000fe20000010100 */
[----:B------:R1:W-:Y:S01]  /*3400*/  STL [R1+0x50], R226 ;  /* 0x000050e201007387 */ /* 0x0003e20000100800 */
[----:B------:R-:W-:Y:S01]  /*3410*/  FADD.FTZ R121, R121, R16 ;  /* 0x0000001079797221 */ /* 0x000fe20000010000 */
[-C--:B------:R-:W-:Y:S01]  /*3420*/  FFMA.FTZ R222, R17, R16.reuse, R222 ;  /* 0x0000001011de7223 */ /* 0x080fe200000100de */
[----:B-1----:R-:W-:Y:S01]  /*3430*/  FMUL.FTZ R226, R20, R16 ;  /* 0x0000001014e27220 */ /* 0x002fe20000410000 */
[----:B------:R-:W-:Y:S01]  /*3440*/  FMUL.FTZ R16, R22, R15 ;  /* 0x0000000f16107220 */ /* 0x000fe20000410000 */
[----:B------:R-:W-:-:S02]  /*3450*/  HADD2.F32 R15, -RZ, R191.H0_H0 ;  /* 0x200000bfff0f7230 */ /* 0x000fc40000004100 */
[----:B------:R-:W-:Y:S01]  /*3460*/  HADD2.F32 R20, -RZ, R183.H0_H0 ;  /* 0x200000b7ff147230 */ /* 0x000fe20000004100 */
[----:B------:R1:W-:Y:S02]  /*3470*/  STL [R1+0x54], R222 ;  /* 0x000054de01007387 */ /* 0x0003e40000100800 */
[----:B------:R-:W-:Y:S01]  /*3480*/  FADD.FTZ R122, R122, R15 ;  /* 0x0000000f7a7a7221 */ /* 0x000fe20000010000 */
[-C--:B------:R-:W-:Y:S01]  /*3490*/  FFMA.FTZ R205, R16, R15.reuse, R205 ;  /* 0x0000000f10cd7223 */ /* 0x080fe200000100cd */
[----:B------:R-:W-:Y:S02]  /*34a0*/  HADD2.F32 R187, -RZ, R187.H1_H1 ;  /* 0x300000bbffbb7230 */ /* 0x000fe40000004100 */
[----:B-1----:R-:W-:Y:S01]  /*34b0*/  FMUL.FTZ R222, R20, R15 ;  /* 0x0000000f14de7220 */ /* 0x002fe20000410000 */
[----:B------:R-:W-:-:S04]  /*34c0*/  FFMA.FTZ R15, R206, R230, RZ ;  /* 0x000000e6ce0f7223 */ /* 0x000fc800000100ff */
[----:B------:R-:W-:-:S04]  /*34d0*/  FFMA.FTZ R15, R220, R196, R15 ;  /* 0x000000c4dc0f7223 */ /* 0x000fc8000001000f */
[----:B------:R-:W-:Y:S01]  /*34e0*/  FFMA.FTZ R184, R211, R248, R15 ;  /* 0x000000f8d3b87223 */ /* 0x000fe2000001000f */
[----:B------:R-:W-:Y:S01]  /*34f0*/  FADD.FTZ R15, -R19, R187 ;  /* 0x000000bb130f7221 */ /* 0x000fe20000010100 */
[----:B------:R-:W-:Y:S02]  /*3500*/  HADD2.F32 R185, -RZ, R191.H1_H1 ;  /* 0x300000bfffb97230 */ /* 0x000fe40000004100 */
[----:B------:R-:W-:Y:S01]  /*3510*/  FADD.FTZ R20, RZ, R230 ;  /* 0x000000e6ff147221 */ /* 0x000fe20000010000 */
[----:B------:R-:W-:-:S03]  /*3520*/  FMUL.FTZ R15, R22, R15 ;  /* 0x0000000f160f7220 */ /* 0x000fc60000410000 */
[----:B------:R-:W-:Y:S01]  /*3530*/  FADD.FTZ R20, R20, R196 ;  /* 0x000000c414147221 */ /* 0x000fe20000010000 */
[----:B------:R-:W-:Y:S01]  /*3540*/  FFMA.FTZ R236, R15, R185, R236 ;  /* 0x000000b90fec7223 */ /* 0x000fe200000100ec */
[----:B------:R1:W-:Y:S02]  /*3550*/  STL [R1+0x58], R205 ;  /* 0x000058cd01007387 */ /* 0x0003e40000100800 */
[----:B------:R-:W-:Y:S02]  /*3560*/  FADD.FTZ R20, R20, R248 ;  /* 0x000000f814147221 */ /* 0x000fe40000010000 */
[----:B------:R2:W-:Y:S02]  /*3570*/  STL [R1+0x5c], R236 ;  /* 0x00005cec01007387 */ /* 0x0005e40000100800 */
[----:B------:R-:W-:Y:S01]  /*3580*/  FADD.FTZ R20, R20, R243 ;  /* 0x000000f314147221 */ /* 0x000fe20000010000 */
[----:B------:R-:W-:-:S03]  /*3590*/  FFMA.FTZ R184, R200, R243, R184 ;  /* 0x000000f3c8b87223 */ /* 0x000fc600000100b8 */
[----:B------:R-:W-:Y:S01]  /*35a0*/  FADD.FTZ R20, R20, R237 ;  /* 0x000000ed14147221 */ /* 0x000fe20000010000 */
[----:B------:R-:W-:Y:S01]  /*35b0*/  FFMA.FTZ R184, R23, R237, R184 ;  /* 0x000000ed17b87223 */ /* 0x000fe200000100b8 */
[----:B------:R-:W-:Y:S02]  /*35c0*/  HADD2.F32 R186, -RZ, R183.H1_H1 ;  /* 0x300000b7ffba7230 */ /* 0x000fe40000004100 */
[----:B------:R-:W-:Y:S01]  /*35d0*/  FADD.FTZ R20, R20, R226 ;  /* 0x000000e214147221 */ /* 0x000fe20000010000 */
[----:B------:R-:W-:Y:S02]  /*35e0*/  FFMA.FTZ R184, R17, R226, R184 ;  /* 0x000000e211b87223 */ /* 0x000fe400000100b8 */
[----:B-1----:R-:W-:Y:S01]  /*35f0*/  FMUL.FTZ R205, R186, R185 ;  /* 0x000000b9bacd7220 */ /* 0x002fe20000410000 */
[----:B------:R-:W-:Y:S01]  /*3600*/  FADD.FTZ R20, R20, R222 ;  /* 0x000000de14147221 */ /* 0x000fe20000010000 */
[----:B------:R-:W-:Y:S01]  /*3610*/  FFMA.FTZ R184, R16, R222, R184 ;  /* 0x000000de10b87223 */ /* 0x000fe200000100b8 */
[----:B------:R-:W-:Y:S01]  /*3620*/  FADD.FTZ R123, R123, R185 ;  /* 0x000000b97b7b7221 */ /* 0x000fe20000010000 */
[----:B------:R-:W-:Y:S01]  /*3630*/  IADD3 R188, PT, PT, R18, 0x20, RZ ;  /* 0x0000002012bc7810 */ /* 0x000fe20007ffe0ff */
[----:B------:R-:W-:Y:S01]  /*3640*/  FADD.FTZ R196, R20, R205 ;  /* 0x000000cd14c47221 */ /* 0x000fe20000010000 */
[----:B--2---:R-:W-:-:S07]  /*3650*/  FFMA.FTZ R20, R15, R205, R184 ;  /* 0x000000cd0f147223 */ /* 0x004fce00000100b8 */
.L_x_2657:
[----:B------:R-:W-:Y:S05]  /*3660*/  BSYNC.RECONVERGENT B2 ;  /* 0x0000000000027941 */ /* 0x000fea0003800200 */
.L_x_2656:
        /* <DEDUP_REMOVED lines=17> */
[----:B--2---:R-:W-:-:S05]  /*3780*/  HADD2.F32 R11, -RZ, R184.H0_H0 ;  /* 0x200000b8ff0b7230 */ /* 0x004fca0000004100 */
[----:B------:R-:W-:-:S04]  /*3790*/  FADD.FTZ R12, -R19, R11 ;  /* 0x0000000b130c7221 */ /* 0x000fc80000010100 */
[----:B-----5:R-:W-:Y:S01]  /*37a0*/  FMUL.FTZ R229, R22, R12 ;  /* 0x0000000c16e57220 */ /* 0x020fe20000410000 */
[----:B----4-:R-:W-:Y:S02]  /*37b0*/  HADD2.F32 R12, -RZ, R40.H0_H0 ;  /* 0x20000028ff0c7230 */ /* 0x010fe40000004100 */
[----:B------:R-:W-:-:S03]  /*37c0*/  HADD2.F32 R11, -RZ, R184.H1_H1 ;  /* 0x300000b8ff0b7230 */ /* 0x000fc60000004100 */
        /* <DEDUP_REMOVED lines=16> */
[----:B------:R-:W-:Y:S02]  /*38d0*/  HADD2.F32 R11, -RZ, R185.H1_H1 ;  /* 0x300000b9ff0b7230 */ /* 0x000fe40000004100 */
[----:B------:R-:W-:Y:S01]  /*38e0*/  FADD.FTZ R118, R118, R12 ;  /* 0x0000000c76767221 */ /* 0x000fe20000010000 */
[-C--:B------:R-:W-:Y:S01]  /*38f0*/  FFMA.FTZ R225, R210, R12.reuse, R225 ;  /* 0x0000000cd2e17223 */ /* 0x080fe200000100e1 */
[----:B------:R-:W-:Y:S01]  /*3900*/  FMUL.FTZ R247, R13, R12 ;  /* 0x0000000c0df77220 */ /* 0x000fe20000410000 */
[----:B------:R-:W1:Y:S01]  /*3910*/  LDC.64 R184, c[0x0][0x438] ;  /* 0x00010e00ffb87b82 */ /* 0x000e620000000a00 */
[----:B------:R-:W-:Y:S01]  /*3920*/  FADD.FTZ R13, -R19, R11 ;  /* 0x0000000b130d7221 */ /* 0x000fe20000010100 */
[----:B------:R-:W-:Y:S02]  /*3930*/  HADD2.F32 R11, -RZ, R186.H0_H0 ;  /* 0x200000baff0b7230 */ /* 0x000fe40000004100 */
[----:B------:R-:W-:-:S02]  /*3940*/  HADD2.F32 R12, -RZ, R41.H1_H1 ;  /* 0x30000029ff0c7230 */ /* 0x000fc40000004100 */
[C---:B------:R-:W-:Y:S01]  /*3950*/  FMUL.FTZ R199, R22.reuse, R13 ;  /* 0x0000000d16c77220 */ /* 0x040fe20000410000 */
[----:B------:R-:W-:Y:S02]  /*3960*/  HADD2.F32 R13, -RZ, R173.H1_H1 ;  /* 0x300000adff0d7230 */ /* 0x000fe40000004100 */
[----:B------:R-:W-:Y:S01]  /*3970*/  FADD.FTZ R11, -R19, R11 ;  /* 0x0000000b130b7221 */ /* 0x000fe20000010100 */
[----:B------:R-:W-:Y:S01]  /*3980*/  FADD.FTZ R119, R119, R12 ;  /* 0x0000000c77777221 */ /* 0x000fe20000010000 */
[-C--:B------:R-:W-:Y:S01]  /*3990*/  FFMA.FTZ R216, R199, R12.reuse, R216 ;  /* 0x0000000cc7d87223 */ /* 0x080fe200000100d8 */
[----:B------:R-:W-:Y:S01]  /*39a0*/  FMUL.FTZ R242, R13, R12 ;  /* 0x0000000c0df27220 */ /* 0x000fe20000410000 */
[----:B------:R-:W-:Y:S01]  /*39b0*/  FMUL.FTZ R14, R22, R11 ;  /* 0x0000000b160e7220 */ /* 0x000fe20000410000 */
[----:B------:R-:W-:Y:S02]  /*39c0*/  HADD2.F32 R12, -RZ, R42.H0_H0 ;  /* 0x2000002aff0c7230 */ /* 0x000fe40000004100 */
[----:B------:R-:W-:-:S02]  /*39d0*/  HADD2.F32 R13, -RZ, R174.H0_H0 ;  /* 0x200000aeff0d7230 */ /* 0x000fc40000004100 */
[----:B------:R-:W-:Y:S01]  /*39e0*/  HADD2.F32 R11, -RZ, R186.H1_H1 ;  /* 0x300000baff0b7230 */ /* 0x000fe20000004100 */
[----:B------:R-:W-:Y:S04]  /*39f0*/  STL [R1+0xc], R189 ;  /* 0x00000cbd01007387 */ /* 0x000fe80000100800 */
[----:B------:R2:W-:Y:S01]  /*3a00*/  STL [R1+0x44], R235 ;  /* 0x000044eb01007387 */ /* 0x0005e20000100800 */
[----:B------:R-:W-:Y:S01]  /*3a10*/  FADD.FTZ R112, R112, R12 ;  /* 0x0000000c70707221 */ /* 0x000fe20000010000 */
[-C--:B------:R-:W-:Y:S01]  /*3a20*/  FFMA.FTZ R204, R14, R12.reuse, R204 ;  /* 0x0000000c0ecc7223 */ /* 0x080fe200000100cc */
[----:B------:R-:W-:Y:S02]  /*3a30*/  HADD2.F32 R40, -RZ, R174.H1_H1 ;  /* 0x300000aeff287230 */ /* 0x000fe40000004100 */
[----:B--2---:R-:W-:Y:S01]  /*3a40*/  FMUL.FTZ R235, R13, R12 ;  /* 0x0000000c0deb7220 */ /* 0x004fe20000410000 */
[----:B------:R-:W-:Y:S01]  /*3a50*/  FADD.FTZ R13, -R19, R11 ;  /* 0x0000000b130d7221 */ /* 0x000fe20000010100 */
[----:B------:R-:W-:-:S02]  /*3a60*/  HADD2.F32 R11, -RZ, R187.H0_H0 ;  /* 0x200000bbff0b7230 */ /* 0x000fc40000004100 */
[----:B------:R-:W-:Y:S02]  /*3a70*/  HADD2.F32 R12, -RZ, R42.H1_H1 ;  /* 0x3000002aff0c7230 */ /* 0x000fe40000004100 */
[----:B------:R-:W-:Y:S01]  /*3a80*/  FMUL.FTZ R13, R22, R13 ;  /* 0x0000000d160d7220 */ /* 0x000fe20000410000 */
[----:B------:R-:W-:Y:S01]  /*3a90*/  FADD.FTZ R11, -R19, R11 ;  /* 0x0000000b130b7221 */ /* 0x000fe20000010100 */
[----:B------:R2:W-:Y:S01]  /*3aa0*/  STL [R1+0x48], R225 ;  /* 0x000048e101007387 */ /* 0x0005e20000100800 */
[----:B------:R-:W-:Y:S01]  /*3ab0*/  FADD.FTZ R113, R113, R12 ;  /* 0x0000000c71717221 */ /* 0x000fe20000010000 */
[-C--:B------:R-:W-:Y:S01]  /*3ac0*/  FFMA.FTZ R236, R13, R12.reuse, R236 ;  /* 0x0000000c0dec7223 */ /* 0x080fe200000100ec */
[----:B------:R-:W-:Y:S01]  /*3ad0*/  HADD2.F32 R41, -RZ, R187.H1_H1 ;  /* 0x300000bbff297230 */ /* 0x000fe20000004100 */
[----:B------:R3:W-:Y:S01]  /*3ae0*/  STL [R1+0x4c], R216 ;  /* 0x00004cd801007387 */ /* 0x0007e20000100800 */
[----:B--2---:R-:W-:Y:S01]  /*3af0*/  FMUL.FTZ R225, R40, R12 ;  /* 0x0000000c28e17220 */ /* 0x004fe20000410000 */
[----:B------:R-:W-:Y:S01]  /*3b00*/  FMUL.FTZ R12, R22, R11 ;  /* 0x0000000b160c7220 */ /* 0x000fe20000410000 */
[----:B------:R-:W-:-:S02]  /*3b10*/  HADD2.F32 R11, -RZ, R43.H0_H0 ;  /* 0x2000002bff0b7230 */ /* 0x000fc40000004100 */
[----:B------:R-:W-:-:S03]  /*3b20*/  HADD2.F32 R40, -RZ, R175.H0_H0 ;  /* 0x200000afff287230 */ /* 0x000fc60000004100 */
[----:B------:R-:W-:Y:S01]  /*3b30*/  FADD.FTZ R114, R114, R11 ;  /* 0x0000000b72727221 */ /* 0x000fe20000010000 */
[-C--:B------:R-:W-:Y:S01]  /*3b40*/  FFMA.FTZ R191, R12, R11.reuse, R191 ;  /* 0x0000000b0cbf7223 */ /* 0x080fe200000100bf */
[----:B---3--:R-:W-:Y:S01]  /*3b50*/  FMUL.FTZ R216, R40, R11 ;  /* 0x0000000b28d87220 */ /* 0x008fe20000410000 */
[----:B------:R-:W-:Y:S01]  /*3b60*/  FADD.FTZ R11, -R19, R41 ;  /* 0x00000029130b7221 */ /* 0x000fe20000010100 */
[----:B------:R-:W-:Y:S02]  /*3b70*/  HADD2.F32 R43, -RZ, R43.H1_H1 ;  /* 0x3000002bff2b7230 */ /* 0x000fe40000004100 */
[----:B-1----:R-:W-:-:S04]  /*3b80*/  IMAD.WIDE.U32 R40, R188, 0x10, R184 ;  /* 0x00000010bc287825 */ /* 0x002fc800078e00b8 */
[----:B------:R-:W-:Y:S01]  /*3b90*/  FMUL.FTZ R11, R22, R11 ;  /* 0x0000000b160b7220 */ /* 0x000fe20000410000 */
[----:B------:R-:W-:Y:S01]  /*3ba0*/  HADD2.F32 R42, -RZ, R175.H1_H1 ;  /* 0x300000afff2a7230 */ /* 0x000fe20000004100 */
[----:B------:R1:W-:Y:S01]  /*3bb0*/  STL [R1+0x30], R204 ;  /* 0x000030cc01007387 */ /* 0x0003e20000100800 */
[----:B------:R-:W-:Y:S01]  /*3bc0*/  FADD.FTZ R115, R115, R43 ;  /* 0x0000002b73737221 */ /* 0x000fe20000010000 */
[-C--:B------:R-:W-:Y:S02]  /*3bd0*/  FFMA.FTZ R190, R11, R43.reuse, R190 ;  /* 0x0000002b0bbe7223 */ /* 0x080fe400000100be */
[----:B-1----:R-:W-:Y:S02]  /*3be0*/  FMUL.FTZ R204, R42, R43 ;  /* 0x0000002b2acc7220 */ /* 0x002fe40000410000 */
        /* <DEDUP_REMOVED lines=8> */
[----:B------:R1:W-:Y:S04]  /*3c70*/  STL [R1+0x38], R191 ;  /* 0x000038bf01007387 */ /* 0x0003e80000100800 */
[----:B------:R1:W-:Y:S01]  /*3c80*/  STL [R1+0x3c], R190 ;  /* 0x00003cbe01007387 */ /* 0x0003e20000100800 */
        /* <DEDUP_REMOVED lines=10> */
[----:B-1----:R-:W-:-:S07]  /*3d30*/  FFMA.FTZ R20, R11, R204, R20 ;  /* 0x000000cc0b147223 */ /* 0x002fce0000010014 */
.L_x_2659:
[----:B------:R-:W-:Y:S05]  /*3d40*/  BSYNC.RECONVERGENT B2 ;  /* 0x0000000000027941 */ /* 0x000fea0003800200 */
.L_x_2658:
        /* <DEDUP_REMOVED lines=46> */
[----:B------:R-:W-:Y:S01]  /*4030*/  FMUL.FTZ R198, R22, R9 ;  /* 0x0000000916c67220 */ /* 0x000fe20000410000 */
        /* <DEDUP_REMOVED lines=62> */
.L_x_2661:
[----:B------:R-:W-:Y:S05]  /*4420*/  BSYNC.RECONVERGENT B2 ;  /* 0x0000000000027941 */ /* 0x000fea0003800200 */
.L_x_2660:
[----:B------:R-:W-:Y:S04]  /*4430*/  BSSY.RECONVERGENT B2, `(.L_x_2662) ;  /* 0x000005d000027945 */ /* 0x000fe80003800200 */
[----:B------:R-:W-:Y:S05]  /*4440*/  @!P4 BRA `(.L_x_2663) ;  /* 0x00000004006cc947 */ /* 0x000fea0003800000 */
[----:B------:R-:W1:Y:S08]  /*4450*/  LDC.64 R4, c[0x0][0x3a8] ;  /* 0x0000ea00ff047b82 */ /* 0x000e700000000a00 */
[----:B------:R-:W2:Y:S01]  /*4460*/  LDC.64 R32, c[0x0][0x428] ;  /* 0x00010a00ff207b82 */ /* 0x000ea20000000a00 */
[----:B-1----:R-:W-:-:S05]  /*4470*/  IMAD.WIDE.U32 R4, R188, 0x10, R4 ;  /* 0x00000010bc047825 */ /* 0x002fca00078e0004 */
[----:B------:R2:W3:Y:S02]  /*4480*/  LDG.E.128 R184, desc[UR6][R4.64] ;  /* 0x0000000604b87981 */ /* 0x0004e4000c1e1d00 */
[----:B--2---:R-:W-:-:S05]  /*4490*/  IMAD.WIDE.U32 R4, R188, 0x10, R32 ;  /* 0x00000010bc047825 */ /* 0x004fca00078e0020 */
[----:B------:R1:W2:Y:S02]  /*44a0*/  LDG.E.128 R32, desc[UR6][R4.64] ;  /* 0x0000000604207981 */ /* 0x0002a4000c1e1d00 */
[----:B-1----:R-:W-:Y:S02]  /*44b0*/  HADD2.F32 R5, -RZ, R156.H0_H0 ;  /* 0x2000009cff057230 */ /* 0x002fe40000004100 */
[----:B---3--:R-:W-:-:S05]  /*44c0*/  HADD2.F32 R3, -RZ, R184.H0_H0 ;  /* 0x200000b8ff037230 */ /* 0x008fca0000004100 */
[----:B------:R-:W-:Y:S01]  /*44d0*/  FADD.FTZ R4, -R19, R3 ;  /* 0x0000000313047221 */ /* 0x000fe20000010100 */
[----:B------:R-:W-:-:S03]  /*44e0*/  HADD2.F32 R3, -RZ, R184.H1_H1 ;  /* 0x300000b8ff037230 */ /* 0x000fc60000004100 */
[----:B-----5:R-:W-:Y:S01]  /*44f0*/  FMUL.FTZ R227, R22, R4 ;  /* 0x0000000416e37220 */ /* 0x020fe20000410000 */
[----:B--2---:R-:W-:-:S05]  /*4500*/  HADD2.F32 R4, -RZ, R32.H0_H0 ;  /* 0x20000020ff047230 */ /* 0x004fca0000004100 */
[-C--:B------:R-:W-:Y:S01]  /*4510*/  FMUL.FTZ R189, R5, R4.reuse ;  /* 0x0000000405bd7220 */ /* 0x080fe20000410000 */
[----:B------:R-:W-:Y:S01]  /*4520*/  FADD.FTZ R100, R100, R4 ;  /* 0x0000000464647221 */ /* 0x000fe20000010000 */
[----:B------:R-:W-:Y:S01]  /*4530*/  FFMA.FTZ R140, R227, R4, R140 ;  /* 0x00000004e38c7223 */ /* 0x000fe2000001008c */
[----:B------:R-:W-:Y:S01]  /*4540*/  FADD.FTZ R5, -R19, R3 ;  /* 0x0000000313057221 */ /* 0x000fe20000010100 */
[----:B------:R-:W-:Y:S02]  /*4550*/  HADD2.F32 R4, -RZ, R185.H0_H0 ;  /* 0x200000b9ff047230 */ /* 0x000fe40000004100 */
[----:B------:R-:W-:Y:S01]  /*4560*/  FFMA.FTZ R20, R227, R189, R20 ;  /* 0x000000bde3147223 */ /* 0x000fe20000010014 */
[----:B------:R-:W-:Y:S02]  /*4570*/  HADD2.F32 R3, -RZ, R32.H1_H1 ;  /* 0x30000020ff037230 */ /* 0x000fe40000004100 */
[----:B------:R-:W-:Y:S01]  /*4580*/  FMUL.FTZ R217, R22, R5 ;  /* 0x0000000516d97220 */ /* 0x000fe20000410000 */
[----:B------:R-:W-:-:S02]  /*4590*/  HADD2.F32 R5, -RZ, R156.H1_H1 ;  /* 0x3000009cff057230 */ /* 0x000fc40000004100 */
[----:B------:R-:W-:Y:S01]  /*45a0*/  FADD.FTZ R4, -R19, R4 ;  /* 0x0000000413047221 */ /* 0x000fe20000010100 */
[----:B------:R-:W-:Y:S02]  /*45b0*/  HADD2.F32 R32, -RZ, R158.H1_H1 ;  /* 0x3000009eff207230 */ /* 0x000fe40000004100 */
[----:B------:R-:W-:Y:S01]  /*45c0*/  FADD.FTZ R101, R101, R3 ;  /* 0x0000000365657221 */ /* 0x000fe20000010000 */
[-C--:B------:R-:W-:Y:S01]  /*45d0*/  FFMA.FTZ R141, R217, R3.reuse, R141 ;  /* 0x00000003d98d7223 */ /* 0x080fe2000001008d */
[----:B------:R-:W-:Y:S01]  /*45e0*/  FMUL.FTZ R250, R5, R3 ;  /* 0x0000000305fa7220 */ /* 0x000fe20000410000 */
[----:B------:R-:W-:Y:S01]  /*45f0*/  FMUL.FTZ R208, R22, R4 ;  /* 0x0000000416d07220 */ /* 0x000fe20000410000 */
[----:B------:R-:W-:Y:S01]  /*4600*/  HADD2.F32 R4, -RZ, R33.H0_H0 ;  /* 0x20000021ff047230 */ /* 0x000fe20000004100 */
[----:B------:R1:W-:Y:S01]  /*4610*/  STL [R1+0x4], R189 ;  /* 0x000004bd01007387 */ /* 0x0003e20000100800 */
[----:B------:R-:W-:Y:S02]  /*4620*/  HADD2.F32 R5, -RZ, R157.H0_H0 ;  /* 0x2000009dff057230 */ /* 0x000fe40000004100 */
[----:B------:R-:W-:-:S02]  /*4630*/  HADD2.F32 R3, -RZ, R185.H1_H1 ;  /* 0x300000b9ff037230 */ /* 0x000fc40000004100 */
[----:B------:R-:W-:Y:S01]  /*4640*/  FADD.FTZ R102, R102, R4 ;  /* 0x0000000466667221 */ /* 0x000fe20000010000 */
[-C--:B------:R-:W-:Y:S01]  /*4650*/  FFMA.FTZ R142, R208, R4.reuse, R142 ;  /* 0x00000004d08e7223 */ /* 0x080fe2000001008e */
[----:B------:R-:W-:Y:S01]  /*4660*/  FMUL.FTZ R245, R5, R4 ;  /* 0x0000000405f57220 */ /* 0x000fe20000410000 */
[----:B------:R-:W-:Y:S02]  /*4670*/  HADD2.F32 R4, -RZ, R33.H1_H1 ;  /* 0x30000021ff047230 */ /* 0x000fe40000004100 */
[----:B------:R-:W-:Y:S01]  /*4680*/  FADD.FTZ R5, -R19, R3 ;  /* 0x0000000313057221 */ /* 0x000fe20000010100 */
[----:B------:R-:W-:Y:S01]  /*4690*/  HADD2.F32 R3, -RZ, R186.H0_H0 ;  /* 0x200000baff037230 */ /* 0x000fe20000004100 */
[----:B------:R-:W2:Y:S01]  /*46a0*/  LDC.64 R184, c[0x0][0x438] ;  /* 0x00010e00ffb87b82 */ /* 0x000ea20000000a00 */
[----:B------:R-:W-:Y:S02]  /*46b0*/  HADD2.F32 R33, -RZ, R187.H1_H1 ;  /* 0x300000bbff217230 */ /* 0x000fe40000004100 */
[----:B------:R-:W-:Y:S01]  /*46c0*/  FMUL.FTZ R197, R22, R5 ;  /* 0x0000000516c57220 */ /* 0x000fe20000410000 */
[----:B------:R-:W-:-:S02]  /*46d0*/  HADD2.F32 R5, -RZ, R157.H1_H1 ;  /* 0x3000009dff057230 */ /* 0x000fc40000004100 */
[----:B------:R-:W-:Y:S01]  /*46e0*/  FADD.FTZ R3, -R19, R3 ;  /* 0x0000000313037221 */ /* 0x000fe20000010100 */
[----:B------:R-:W-:Y:S01]  /*46f0*/  FADD.FTZ R103, R103, R4 ;  /* 0x0000000467677221 */ /* 0x000fe20000010000 */
[-C--:B------:R-:W-:Y:S01]  /*4700*/  FFMA.FTZ R143, R197, R4.reuse, R143 ;  /* 0x00000004c58f7223 */ /* 0x080fe2000001008f */
[----:B------:R-:W-:Y:S01]  /*4710*/  FMUL.FTZ R240, R5, R4 ;  /* 0x0000000405f07220 */ /* 0x000fe20000410000 */
[----:B------:R-:W-:Y:S01]  /*4720*/  FMUL.FTZ R6, R22, R3 ;  /* 0x0000000316067220 */ /* 0x000fe20000410000 */
[----:B------:R-:W-:Y:S02]  /*4730*/  HADD2.F32 R4, -RZ, R34.H0_H0 ;  /* 0x20000022ff047230 */ /* 0x000fe40000004100 */
[----:B------:R-:W-:Y:S02]  /*4740*/  HADD2.F32 R5, -RZ, R158.H0_H0 ;  /* 0x2000009eff057230 */ /* 0x000fe40000004100 */
[----:B------:R-:W-:Y:S02]  /*4750*/  HADD2.F32 R3, -RZ, R186.H1_H1 ;  /* 0x300000baff037230 */ /* 0x000fe40000004100 */
[----:B------:R-:W-:Y:S01]  /*4760*/  FADD.FTZ R96, R96, R4 ;  /* 0x0000000460607221 */ /* 0x000fe20000010000 */
[-C--:B------:R-:W-:Y:S01]  /*4770*/  FFMA.FTZ R136, R6, R4.reuse, R136 ;  /* 0x0000000406887223 */ /* 0x080fe20000010088 */
[----:B------:R-:W-:Y:S01]  /*4780*/  FMUL.FTZ R233, R5, R4 ;  /* 0x0000000405e97220 */ /* 0x000fe20000410000 */
[----:B------:R-:W-:-:S02]  /*4790*/  HADD2.F32 R4, -RZ, R34.H1_H1 ;  /* 0x30000022ff047230 */ /* 0x000fc40000004100 */
[----:B------:R-:W-:Y:S01]  /*47a0*/  FADD.FTZ R5, -R19, R3 ;  /* 0x0000000313057221 */ /* 0x000fe20000010100 */
[----:B------:R-:W-:Y:S02]  /*47b0*/  HADD2.F32 R3, -RZ, R187.H0_H0 ;  /* 0x200000bbff037230 */ /* 0x000fe40000004100 */
[--C-:B------:R-:W-:Y:S02]  /*47c0*/  HADD2.F32 R34, -RZ, R159.reuse.H1_H1 ;  /* 0x3000009fff227230 */ /* 0x100fe40000004100 */
[----:B------:R-:W-:Y:S01]  /*47d0*/  FMUL.FTZ R5, R22, R5 ;  /* 0x0000000516057220 */ /* 0x000fe20000410000 */
[----:B------:R-:W-:Y:S01]  /*47e0*/  FADD.FTZ R97, R97, R4 ;  /* 0x0000000461617221 */ /* 0x000fe20000010000 */
[----:B------:R-:W-:Y:S01]  /*47f0*/  FADD.FTZ R3, -R19, R3 ;  /* 0x0000000313037221 */ /* 0x000fe20000010100 */
[-C--:B------:R-:W-:Y:S01]  /*4800*/  FMUL.FTZ R223, R32, R4.reuse ;  /* 0x0000000420df7220 */ /* 0x080fe20000410000 */
[----:B------:R-:W-:Y:S01]  /*4810*/  FFMA.FTZ R137, R5, R4, R137 ;  /* 0x0000000405897223 */ /* 0x000fe20000010089 */
[----:B------:R-:W-:-:S02]  /*4820*/  HADD2.F32 R32, -RZ, R159.H0_H0 ;  /* 0x2000009fff207230 */ /* 0x000fc40000004100 */
[----:B------:R-:W-:Y:S01]  /*4830*/  FMUL.FTZ R4, R22, R3 ;  /* 0x0000000316047220 */ /* 0x000fe20000410000 */
[--C-:B------:R-:W-:Y:S02]  /*4840*/  HADD2.F32 R3, -RZ, R35.reuse.H0_H0 ;  /* 0x20000023ff037230 */ /* 0x100fe40000004100 */
[----:B------:R-:W-:-:S03]  /*4850*/  HADD2.F32 R35, -RZ, R35.H1_H1 ;  /* 0x30000023ff237230 */ /* 0x000fc60000004100 */
[----:B------:R-:W-:Y:S01]  /*4860*/  FADD.FTZ R98, R98, R3 ;  /* 0x0000000362627221 */ /* 0x000fe20000010000 */
[-C--:B------:R-:W-:Y:S01]  /*4870*/  FFMA.FTZ R138, R4, R3.reuse, R138 ;  /* 0x00000003048a7223 */ /* 0x080fe2000001008a */
[----:B------:R-:W-:Y:S01]  /*4880*/  FMUL.FTZ R214, R32, R3 ;  /* 0x0000000320d67220 */ /* 0x000fe20000410000 */
[----:B------:R-:W-:Y:S01]  /*4890*/  FADD.FTZ R3, -R19, R33 ;  /* 0x0000002113037221 */ /* 0x000fe20000010100 */
[----:B--2---:R-:W-:-:S04]  /*48a0*/  IMAD.WIDE.U32 R32, R188, 0x10, R184 ;  /* 0x00000010bc207825 */ /* 0x004fc800078e00b8 */
[----:B------:R-:W-:Y:S01]  /*48b0*/  FADD.FTZ R99, R99, R35 ;  /* 0x0000002363637221 */ /* 0x000fe20000010000 */
[----:B------:R-:W-:Y:S01]  /*48c0*/  FMUL.FTZ R202, R34, R35 ;  /* 0x0000002322ca7220 */ /* 0x000fe20000410000 */
[----:B------:R-:W-:-:S04]  /*48d0*/  FMUL.FTZ R3, R22, R3 ;  /* 0x0000000316037220 */ /* 0x000fc80000410000 */
[----:B------:R-:W-:Y:S02]  /*48e0*/  FFMA.FTZ R139, R3, R35, R139 ;  /* 0x00000023038b7223 */ /* 0x000fe4000001008b */
[----:B------:R-:W5:Y:S01]  /*48f0*/  LDG.E.128 R32, desc[UR6][R32.64] ;  /* 0x0000000620207981 */ /* 0x000f62000c1e1d00 */
[----:B------:R-:W-:Y:S01]  /*4900*/  FADD.FTZ R184, R196, R189 ;  /* 0x000000bdc4b87221 */ /* 0x000fe20000010000 */
[----:B------:R-:W-:Y:S01]  /*4910*/  FFMA.FTZ R20, R217, R250, R20 ;  /* 0x000000fad9147223 */ /* 0x000fe20000010014 */
[----:B------:R-:W-:Y:S02]  /*4920*/  IADD3 R188, PT, PT, R188, 0x20, RZ ;  /* 0x00000020bcbc7810 */ /* 0x000fe40007ffe0ff */
        /* <DEDUP_REMOVED lines=12> */
[----:B-1----:R-:W-:-:S07]  /*49f0*/  FADD.FTZ R196, R184, R202 ;  /* 0x000000cab8c47221 */ /* 0x002fce0000010000 */
.L_x_2663:
[----:B------:R-:W-:Y:S05]  /*4a00*/  BSYNC.RECONVERGENT B2 ;  /* 0x0000000000027941 */ /* 0x000fea0003800200 */
.L_x_2662:
[----:B------:R-:W-:-:S13]  /*4a10*/  ISETP.GE.U32.AND P5, PT, R207, 0xa0, PT ;  /* 0x000000a0cf00780c */ /* 0x000fda0003fa6070 */
[----:B------:R-:W-:Y:S05]  /*4a20*/  @!P5 BRA `(.L_x_2655) ;  /* 0x000000040064d947 */ /* 0x000fea0003800000 */
[----:B------:R-:W1:Y:S08]  /*4a30*/  LDC.64 R28, c[0x0][0x3a8] ;  /* 0x0000ea00ff1c7b82 */ /* 0x000e700000000a00 */
[----:B------:R-:W2:Y:S01]  /*4a40*/  LDC.64 R30, c[0x0][0x428] ;  /* 0x00010a00ff1e7b82 */ /* 0x000ea20000000a00 */
[----:B-1----:R-:W-:-:S05]  /*4a50*/  IMAD.WIDE.U32 R28, R188, 0x10, R28 ;  /* 0x00000010bc1c7825 */ /* 0x002fca00078e001c */
[----:B------:R2:W3:Y:S02]  /*4a60*/  LDG.E.128 R184, desc[UR6][R28.64] ;  /* 0x000000061cb87981 */ /* 0x0004e4000c1e1d00 */
[----:B--2---:R-:W-:-:S06]  /*4a70*/  IMAD.WIDE.U32 R28, R188, 0x10, R30 ;  /* 0x00000010bc1c7825 */ /* 0x004fcc00078e001e */
[----:B------:R-:W2:Y:S01]  /*4a80*/  LDG.E.128 R28, desc[UR6][R28.64] ;  /* 0x000000061c1c7981 */ /* 0x000ea2000c1e1d00 */
[--C-:B---3--:R-:W-:Y:S02]  /*4a90*/  HADD2.F32 R192, -RZ, R185.reuse.H0_H0 ;  /* 0x200000b9ffc07230 */ /* 0x108fe40000004100 */
[--C-:B------:R-:W-:Y:S02]  /*4aa0*/  HADD2.F32 R190, -RZ, R184.reuse.H0_H0 ;  /* 0x200000b8ffbe7230 */ /* 0x100fe40000004100 */
[----:B------:R-:W-:Y:S02]  /*4ab0*/  HADD2.F32 R185, -RZ, R185.H1_H1 ;  /* 0x300000b9ffb97230 */ /* 0x000fe40000004100 */
[----:B------:R-:W-:Y:S02]  /*4ac0*/  HADD2.F32 R189, -RZ, R184.H1_H1 ;  /* 0x300000b8ffbd7230 */ /* 0x000fe40000004100 */
[----:B------:R-:W-:Y:S01]  /*4ad0*/  FADD.FTZ R190, -R19, R190 ;  /* 0x000000be13be7221 */ /* 0x000fe20000010100 */
[----:B------:R-:W-:-:S02]  /*4ae0*/  HADD2.F32 R2, -RZ, R186.H0_H0 ;  /* 0x200000baff027230 */ /* 0x000fc40000004100 */
[----:B------:R-:W-:Y:S02]  /*4af0*/  HADD2.F32 R184, -RZ, R186.H1_H1 ;  /* 0x300000baffb87230 */ /* 0x000fe40000004100 */
[C---:B------:R-:W-:Y:S01]  /*4b00*/  FADD.FTZ R186, -R19.reuse, R185 ;  /* 0x000000b913ba7221 */ /* 0x040fe20000010100 */
[--C-:B------:R-:W-:Y:S02]  /*4b10*/  HADD2.F32 R0, -RZ, R187.reuse.H0_H0 ;  /* 0x200000bbff007230 */ /* 0x100fe40000004100 */
[C---:B------:R-:W-:Y:S01]  /*4b20*/  FADD.FTZ R185, -R19.reuse, R2 ;  /* 0x0000000213b97221 */ /* 0x040fe20000010100 */
[----:B------:R-:W-:Y:S02]  /*4b30*/  HADD2.F32 R191, -RZ, R187.H1_H1 ;  /* 0x300000bbffbf7230 */ /* 0x000fe40000004100 */
[C---:B------:R-:W-:Y:S01]  /*4b40*/  FADD.FTZ R2, -R19.reuse, R184 ;  /* 0x000000b813027221 */ /* 0x040fe20000010100 */
[C---:B------:R-:W-:Y:S01]  /*4b50*/  FADD.FTZ R189, -R19.reuse, R189 ;  /* 0x000000bd13bd7221 */ /* 0x040fe20000010100 */
[C---:B------:R-:W-:Y:S01]  /*4b60*/  FADD.FTZ R184, -R19.reuse, R0 ;  /* 0x0000000013b87221 */ /* 0x040fe20000010100 */
[C---:B------:R-:W-:Y:S01]  /*4b70*/  FADD.FTZ R187, -R19.reuse, R192 ;  /* 0x000000c013bb7221 */ /* 0x040fe20000010100 */
[----:B------:R-:W-:Y:S01]  /*4b80*/  FADD.FTZ R0, -R19, R191 ;  /* 0x000000bf13007221 */ /* 0x000fe20000010100 */
[----:B-----5:R-:W-:Y:S01]  /*4b90*/  FMUL.FTZ R212, R22, R190 ;  /* 0x000000be16d47220 */ /* 0x020fe20000410000 */
[----:B--2---:R-:W-:-:S02]  /*4ba0*/  HADD2.F32 R19, -RZ, R28.H0_H0 ;  /* 0x2000001cff137230 */ /* 0x004fc40000004100 */
[C---:B------:R-:W-:Y:S01]  /*4bb0*/  FMUL.FTZ R238, R22.reuse, R189 ;  /* 0x000000bd16ee7220 */ /* 0x040fe20000410000 */
[----:B------:R-:W-:Y:S02]  /*4bc0*/  HADD2.F32 R190, -RZ, R148.H0_H0 ;  /* 0x20000094ffbe7230 */ /* 0x000fe40000004100 */
[C---:B------:R-:W-:Y:S01]  /*4bd0*/  FMUL.FTZ R195, R22.reuse, R187 ;  /* 0x000000bb16c37220 */ /* 0x040fe20000410000 */
[----:B------:R-:W-:Y:S01]  /*4be0*/  FMUL.FTZ R194, R22, R186 ;  /* 0x000000ba16c27220 */ /* 0x000fe20000410000 */
[----:B------:R-:W-:Y:S01]  /*4bf0*/  FADD.FTZ R92, R92, R19 ;  /* 0x000000135c5c7221 */ /* 0x000fe20000010000 */
[-C--:B------:R-:W-:Y:S01]  /*4c00*/  FFMA.FTZ R132, R212, R19.reuse, R132 ;  /* 0x00000013d4847223 */ /* 0x080fe20000010084 */
[----:B------:R-:W-:Y:S01]  /*4c10*/  FMUL.FTZ R249, R190, R19 ;  /* 0x00000013bef97220 */ /* 0x000fe20000410000 */
[----:B------:R-:W-:Y:S01]  /*4c20*/  HADD2.F32 R19, -RZ, R28.H1_H1 ;  /* 0x3000001cff137230 */ /* 0x000fe20000004100 */
[----:B------:R-:W1:Y:S01]  /*4c30*/  LDC.64 R186, c[0x0][0x438] ;  /* 0x00010e00ffba7b82 */ /* 0x000e620000000a00 */
[----:B------:R-:W-:-:S02]  /*4c40*/  HADD2.F32 R28, -RZ, R148.H1_H1 ;  /* 0x30000094ff1c7230 */ /* 0x000fc40000004100 */
[C---:B------:R-:W-:Y:S01]  /*4c50*/  FMUL.FTZ R193, R22.reuse, R185 ;  /* 0x000000b916c17220 */ /* 0x040fe20000410000 */
[----:B------:R-:W-:Y:S01]  /*4c60*/  FMUL.FTZ R2, R22, R2 ;  /* 0x0000000216027220 */ /* 0x000fe20000410000 */
[----:B------:R-:W-:Y:S01]  /*4c70*/  FADD.FTZ R93, R93, R19 ;  /* 0x000000135d5d7221 */ /* 0x000fe20000010000 */
[-C--:B------:R-:W-:Y:S01]  /*4c80*/  FFMA.FTZ R133, R238, R19.reuse, R133 ;  /* 0x00000013ee857223 */ /* 0x080fe20000010085 */
[----:B------:R-:W-:Y:S01]  /*4c90*/  FMUL.FTZ R244, R28, R19 ;  /* 0x000000131cf47220 */ /* 0x000fe20000410000 */
[----:B------:R-:W-:Y:S02]  /*4ca0*/  HADD2.F32 R19, -RZ, R29.H0_H0 ;  /* 0x2000001dff137230 */ /* 0x000fe40000004100 */
[C---:B------:R-:W-:Y:S01]  /*4cb0*/  FMUL.FTZ R192, R22.reuse, R184 ;  /* 0x000000b816c07220 */ /* 0x040fe20000410000 */
[----:B------:R-:W-:Y:S02]  /*4cc0*/  HADD2.F32 R28, -RZ, R149.H0_H0 ;  /* 0x20000095ff1c7230 */ /* 0x000fe40000004100 */
[----:B------:R-:W-:Y:S01]  /*4cd0*/  FMUL.FTZ R0, R22, R0 ;  /* 0x0000000016007220 */ /* 0x000fe20000410000 */
[----:B------:R-:W-:Y:S01]  /*4ce0*/  FADD.FTZ R94, R94, R19 ;  /* 0x000000135e5e7221 */ /* 0x000fe20000010000 */
[-C--:B------:R-:W-:Y:S01]  /*4cf0*/  FFMA.FTZ R134, R195, R19.reuse, R134 ;  /* 0x00000013c3867223 */ /* 0x080fe20000010086 */
[----:B------:R-:W-:Y:S01]  /*4d00*/  FMUL.FTZ R239, R28, R19 ;  /* 0x000000131cef7220 */ /* 0x000fe20000410000 */
[----:B------:R-:W-:-:S02]  /*4d10*/  HADD2.F32 R19, -RZ, R29.H1_H1 ;  /* 0x3000001dff137230 */ /* 0x000fc40000004100 */
[----:B------:R-:W-:-:S03]  /*4d20*/  HADD2.F32 R28, -RZ, R149.H1_H1 ;  /* 0x30000095ff1c7230 */ /* 0x000fc60000004100 */
[----:B------:R-:W-:Y:S01]  /*4d30*/  FADD.FTZ R95, R95, R19 ;  /* 0x000000135f5f7221 */ /* 0x000fe20000010000 */
[-C--:B------:R-:W-:Y:S01]  /*4d40*/  FFMA.FTZ R135, R194, R19.reuse, R135 ;  /* 0x00000013c2877223 */ /* 0x080fe20000010087 */
[----:B------:R-:W-:Y:S01]  /*4d50*/  FMUL.FTZ R232, R28, R19 ;  /* 0x000000131ce87220 */ /* 0x000fe20000410000 */
[----:B------:R-:W-:Y:S02]  /*4d60*/  HADD2.F32 R19, -RZ, R150.H0_H0 ;  /* 0x20000096ff137230 */ /* 0x000fe40000004100 */
[----:B------:R-:W-:-:S05]  /*4d70*/  HADD2.F32 R28, -RZ, R30.H0_H0 ;  /* 0x2000001eff1c7230 */ /* 0x000fca0000004100 */
[----:B------:R-:W-:Y:S01]  /*4d80*/  FADD.FTZ R88, R88, R28 ;  /* 0x0000001c58587221 */ /* 0x000fe20000010000 */
[-C--:B------:R-:W-:Y:S01]  /*4d90*/  FFMA.FTZ R128, R193, R28.reuse, R128 ;  /* 0x0000001cc1807223 */ /* 0x080fe20000010080 */
[----:B------:R-:W-:Y:S01]  /*4da0*/  FMUL.FTZ R231, R19, R28 ;  /* 0x0000001c13e77220 */ /* 0x000fe20000410000 */
[----:B------:R-:W-:Y:S02]  /*4db0*/  HADD2.F32 R19, -RZ, R30.H1_H1 ;  /* 0x3000001eff137230 */ /* 0x000fe40000004100 */
[----:B------:R-:W-:Y:S02]  /*4dc0*/  HADD2.F32 R28, -RZ, R150.H1_H1 ;  /* 0x30000096ff1c7230 */ /* 0x000fe40000004100 */
[----:B------:R-:W-:Y:S02]  /*4dd0*/  HADD2.F32 R30, -RZ, R151.H1_H1 ;  /* 0x30000097ff1e7230 */ /* 0x000fe40000004100 */
[----:B------:R-:W-:Y:S01]  /*4de0*/  FADD.FTZ R89, R89, R19 ;  /* 0x0000001359597221 */ /* 0x000fe20000010000 */
[-C--:B------:R-:W-:Y:S01]  /*4df0*/  FFMA.FTZ R129, R2, R19.reuse, R129 ;  /* 0x0000001302817223 */ /* 0x080fe20000010081 */
[----:B------:R-:W-:Y:S01]  /*4e00*/  FMUL.FTZ R221, R28, R19 ;  /* 0x000000131cdd7220 */ /* 0x000fe20000410000 */
[----:B------:R-:W-:-:S02]  /*4e10*/  HADD2.F32 R19, -RZ, R31.H0_H0 ;  /* 0x2000001fff137230 */ /* 0x000fc40000004100 */
[----:B------:R-:W-:-:S03]  /*4e20*/  HADD2.F32 R28, -RZ, R151.H0_H0 ;  /* 0x20000097ff1c7230 */ /* 0x000fc60000004100 */
[----:B------:R-:W-:Y:S01]  /*4e30*/  FADD.FTZ R90, R90, R19 ;  /* 0x000000135a5a7221 */ /* 0x000fe20000010000 */
[-C--:B------:R-:W-:Y:S01]  /*4e40*/  FFMA.FTZ R130, R192, R19.reuse, R130 ;  /* 0x00000013c0827223 */ /* 0x080fe20000010082 */
[----:B------:R-:W-:Y:S01]  /*4e50*/  FMUL.FTZ R213, R28, R19 ;  /* 0x000000131cd57220 */ /* 0x000fe20000410000 */
[----:B-1----:R-:W-:-:S04]  /*4e60*/  IMAD.WIDE.U32 R28, R188, 0x10, R186 ;  /* 0x00000010bc1c7825 */ /* 0x002fc800078e00ba */
[----:B------:R-:W-:-:S05]  /*4e70*/  HADD2.F32 R19, -RZ, R31.H1_H1 ;  /* 0x3000001fff137230 */ /* 0x000fca0000004100 */
[-C--:B------:R-:W-:Y:S01]  /*4e80*/  FMUL.FTZ R201, R30, R19.reuse ;  /* 0x000000131ec97220 */ /* 0x080fe20000410000 */
[----:B------:R-:W-:Y:S01]  /*4e90*/  FADD.FTZ R91, R91, R19 ;  /* 0x000000135b5b7221 */ /* 0x000fe20000010000 */
[----:B------:R-:W5:Y:S01]  /*4ea0*/  LDG.E.128 R28, desc[UR6][R28.64] ;  /* 0x000000061c1c7981 */ /* 0x000f62000c1e1d00 */
        /* <DEDUP_REMOVED lines=17> */
.L_x_2655:
[----:B------:R-:W-:Y:S05]  /*4fc0*/  BSYNC.RECONVERGENT B1 ;  /* 0x0000000000017941 */ /* 0x000fea0003800200 */
.L_x_2645:
[----:B------:R-:W-:-:S03]  /*4fd0*/  UMOV UR4, 0xffffffff ;  /* 0xffffffff00047882 */ /* 0x000fc60000000000 */
[----:B------:R-:W-:Y:S05]  /*4fe0*/  BRA.DIV UR4, `(.L_x_2664) ;  /* 0x0000008e04ac7947 */ /* 0x000fea000b800000 */
        /* <DEDUP_REMOVED lines=16> */
[----:B------:R1:W2:Y:S04]  /*50f0*/  SHFL.BFLY PT, R188, R20, 0x10, 0x1f ;  /* 0x0e001f0014bc7f89 */ /* 0x0002a800000e0000 */
[----:B------:R1:W3:Y:S02]  /*5100*/  SHFL.BFLY PT, R184, R187, 0x10, 0x1f ;  /* 0x0e001f00bbb87f89 */ /* 0x0002e400000e0000 */
.L_x_2734:
[----:B------:R-:W4:Y:S01]  /*5110*/  LDL.LU R185, [R1+0x74] ;  /* 0x0000740001b97983 */ /* 0x000f220000300800 */
[----:B-12---:R-:W-:Y:S01]  /*5120*/  FADD.FTZ R20, R20, R188 ;  /* 0x000000bc14147221 */ /* 0x006fe20000010000 */
[----:B------:R-:W-:Y:S01]  /*5130*/  P2R R19, PR, RZ, 0x1 ;  /* 0x00000001ff137803 */ /* 0x000fe20000000000 */
[----:B---3--:R-:W-:Y:S01]  /*5140*/  FADD.FTZ R184, R187, R184 ;  /* 0x000000b8bbb87221 */ /* 0x008fe20000010000 */
[----:B------:R-:W-:Y:S01]  /*5150*/  ISETP.NE.AND P0, PT, RZ, UR8, PT ;  /* 0x00000008ff007c0c */ /* 0x000fe2000bf05270 */
[----:B------:R-:W-:Y:S01]  /*5160*/  FMUL.FTZ R20, R20, UR9 ;  /* 0x0000000914147c20 */ /* 0x000fe20008410000 */
[----:B------:R-:W-:Y:S04]  /*5170*/  BSSY.RECONVERGENT B1, `(.L_x_2665) ;  /* 0x00006c2000017945 */ /* 0x000fe80003800200 */
[----:B------:R-:W-:-:S02]  /*5180*/  FSEL R20, R20, RZ, !P0 ;  /* 0x000000ff14147208 */ /* 0x000fc40004000000 */
[----:B------:R-:W-:Y:S01]  /*5190*/  ISETP.NE.AND P0, PT, R19, RZ, PT ;  /* 0x000000ff1300720c */ /* 0x000fe20003f05270 */
[----:B------:R-:W-:Y:S01]  /*51a0*/  FMUL.FTZ R19, R184, UR9 ;  /* 0x00000009b8137c20 */ /* 0x000fe20008410000 */
[----:B----4-:R-:W-:-:S13]  /*51b0*/  ISETP.NE.AND P6, PT, R185, RZ, PT ;  /* 0x000000ffb900720c */ /* 0x010fda0003fc5270 */
[----:B------:R-:W-:Y:S05]  /*51c0*/  @P6 BRA `(.L_x_2666) ;  /* 0x0000003000c06947 */ /* 0x000fea0003800000 */
[----:B------:R-:W-:Y:S04]  /*51d0*/  BSSY.RECONVERGENT B2, `(.L_x_2667) ;  /* 0x00000a3000027945 */ /* 0x000fe80003800200 */
[----:B------:R-:W-:Y:S05]  /*51e0*/  @!P1 BRA `(.L_x_2668) ;  /* 0x0000000800849947 */ /* 0x000fea0003800000 */
[----:B------:R-:W1:Y:S01]  /*51f0*/  LDC.64 R184, c[0x0][0x390] ;  /* 0x0000e400ffb87b82 */ /* 0x000e620000000a00 */
[----:B------:R2:W5:Y:S01]  /*5200*/  LDL R191, [R1] ;  /* 0x0000000001bf7983 */ /* 0x0005620000100800 */
[----:B-1----:R-:W-:-:S06]  /*5210*/  IMAD.WIDE.U32 R184, R18, 0x10, R184 ;  /* 0x0000001012b87825 */ /* 0x002fcc00078e00b8 */
[----:B------:R-:W5:Y:S01]  /*5220*/  LDG.E.128 R184, desc[UR6][R184.64] ;  /* 0x00000006b8b87981 */ /* 0x000f62000c1e1d00 */
[----:B------:R-:W-:-:S04]  /*5230*/  ISETP.NE.U32.AND P1, PT, RZ, UR12, PT ;  /* 0x0000000cff007c0c */ /* 0x000fc8000bf25070 */
[----:B------:R-:W-:-:S13]  /*5240*/  ISETP.NE.AND.EX P1, PT, RZ, UR13, PT, P1 ;  /* 0x0000000dff007c0c */ /* 0x000fda000bf25310 */
[----:B--2---:R-:W-:Y:S05]  /*5250*/  @P1 BRA `(.L_x_2669) ;  /* 0x0000000400141947 */ /* 0x004fea0003800000 */
[----:B------:R-:W-:Y:S01]  /*5260*/  FFMA.FTZ R188, R16, R19, R20 ;  /* 0x0000001310bc7223 */ /* 0x000fe20000010014 */
[--C-:B-----5:R-:W-:Y:S02]  /*5270*/  HADD2.F32 R189, -RZ, R187.reuse.H0_H0 ;  /* 0x200000bbffbd7230 */ /* 0x120fe40000004100 */
[----:B------:R-:W-:Y:S02]  /*5280*/  HADD2.F32 R187, -RZ, R187.H1_H1 ;  /* 0x300000bbffbb7230 */ /* 0x000fe40000004100 */
[----:B------:R-:W-:-:S04]  /*5290*/  FADD.FTZ R188, R222, -R188 ;  /* 0x800000bcdebc7221 */ /* 0x000fc80000010000 */
[----:B------:R-:W-:-:S04]  /*52a0*/  FMUL.FTZ R188, R22, R188 ;  /* 0x000000bc16bc7220 */ /* 0x000fc80000410000 */
[----:B------:R-:W-:-:S04]  /*52b0*/  FMUL.FTZ R190, R188, R21 ;  /* 0x00000015bcbe7220 */ /* 0x000fc80000410000 */
[----:B------:R-:W-:Y:S01]  /*52c0*/  FFMA.FTZ R189, R190, R189, R82 ;  /* 0x000000bdbebd7223 */ /* 0x000fe20000010052 */
[----:B------:R-:W-:-:S05]  /*52d0*/  HADD2.F32 R82, -RZ, R179.H0_H0 ;  /* 0x200000b3ff527230 */ /* 0x000fca0000004100 */
[----:B------:R-:W-:Y:S01]  /*52e0*/  FMUL.FTZ R190, R190, R82 ;  /* 0x00000052bebe7220 */ /* 0x000fe20000410000 */
[----:B------:R-:W-:-:S04]  /*52f0*/  FFMA.FTZ R82, R15, R19, R20 ;  /* 0x000000130f527223 */ /* 0x000fc80000010014 */
[----:B------:R-:W-:-:S04]  /*5300*/  FADD.FTZ R82, R205, -R82 ;  /* 0x80000052cd527221 */ /* 0x000fc80000010000 */
[----:B------:R-:W-:-:S04]  /*5310*/  FMUL.FTZ R82, R22, R82 ;  /* 0x0000005216527220 */ /* 0x000fc80000410000 */
[----:B------:R-:W-:-:S04]  /*5320*/  FMUL.FTZ R82, R82, R21 ;  /* 0x0000001552527220 */ /* 0x000fc80000410000 */
[----:B------:R-:W-:Y:S01]  /*5330*/  FFMA.FTZ R188, R82, R187, R83 ;  /* 0x000000bb52bc7223 */ /* 0x000fe20000010053 */
[----:B------:R-:W-:Y:S02]  /*5340*/  HADD2.F32 R83, -RZ, R179.H1_H1 ;  /* 0x300000b3ff537230 */ /* 0x000fe40000004100 */
[----:B------:R-:W-:-:S03]  /*5350*/  HADD2.F32 R187, -RZ, R186.H0_H0 ;  /* 0x200000baffbb7230 */ /* 0x000fc60000004100 */
[----:B------:R-:W-:Y:S01]  /*5360*/  FMUL.FTZ R83, R82, R83 ;  /* 0x0000005352537220 */ /* 0x000fe20000410000 */
[----:B------:R-:W-:-:S04]  /*5370*/  FFMA.FTZ R82, R23, R19, R20 ;  /* 0x0000001317527223 */ /* 0x000fc80000010014 */
[----:B------:R-:W-:Y:S01]  /*5380*/  FADD.FTZ R82, R237, -R82 ;  /* 0x80000052ed527221 */ /* 0x000fe20000010000 */
[----:B------:R-:W-:-:S03]  /*5390*/  F2FP.F16.F32.PACK_AB R83, R83, R190 ;  /* 0x000000be5353723e */ /* 0x000fc600000000ff */
[----:B------:R-:W-:-:S04]  /*53a0*/  FMUL.FTZ R82, R22, R82 ;  /* 0x0000005216527220 */ /* 0x000fc80000410000 */
[----:B------:R-:W-:-:S04]  /*53b0*/  FMUL.FTZ R82, R82, R21 ;  /* 0x0000001552527220 */ /* 0x000fc80000410000 */
[----:B------:R-:W-:Y:S01]  /*53c0*/  FFMA.FTZ R187, R82, R187, R80 ;  /* 0x000000bb52bb7223 */ /* 0x000fe20000010050 */
[----:B------:R-:W-:-:S05]  /*53d0*/  HADD2.F32 R80, -RZ, R178.H0_H0 ;  /* 0x200000b2ff507230 */ /* 0x000fca0000004100 */
[----:B------:R-:W-:Y:S01]  /*53e0*/  FMUL.FTZ R190, R82, R80 ;  /* 0x0000005052be7220 */ /* 0x000fe20000410000 */
[----:B------:R-:W-:Y:S01]  /*53f0*/  FFMA.FTZ R80, R17, R19, R20 ;  /* 0x0000001311507223 */ /* 0x000fe20000010014 */
[----:B------:R-:W-:-:S03]  /*5400*/  HADD2.F32 R82, -RZ, R186.H1_H1 ;  /* 0x300000baff527230 */ /* 0x000fc60000004100 */
[----:B------:R-:W-:-:S04]  /*5410*/  FADD.FTZ R80, R226, -R80 ;  /* 0x80000050e2507221 */ /* 0x000fc80000010000 */
[----:B------:R-:W-:-:S04]  /*5420*/  FMUL.FTZ R80, R22, R80 ;  /* 0x0000005016507220 */ /* 0x000fc80000410000 */
[----:B------:R-:W-:-:S04]  /*5430*/  FMUL.FTZ R80, R80, R21 ;  /* 0x0000001550507220 */ /* 0x000fc80000410000 */
[----:B------:R-:W-:Y:S01]  /*5440*/  FFMA.FTZ R186, R80, R82, R81 ;  /* 0x0000005250ba7223 */ /* 0x000fe20000010051 */
[----:B------:R-:W-:-:S05]  /*5450*/  HADD2.F32 R81, -RZ, R178.H1_H1 ;  /* 0x300000b2ff517230 */ /* 0x000fca0000004100 */
[----:B------:R-:W-:Y:S01]  /*5460*/  FMUL.FTZ R81, R80, R81 ;  /* 0x0000005150517220 */ /* 0x000fe20000410000 */
[----:B------:R-:W-:-:S04]  /*5470*/  FFMA.FTZ R80, R211, R19, R20 ;  /* 0x00000013d3507223 */ /* 0x000fc80000010014 */
[----:B------:R-:W-:Y:S01]  /*5480*/  FADD.FTZ R80, R248, -R80 ;  /* 0x80000050f8507221 */ /* 0x000fe20000010000 */
[----:B------:R-:W-:Y:S01]  /*5490*/  F2FP.F16.F32.PACK_AB R82, R81, R190 ;  /* 0x000000be5152723e */ /* 0x000fe200000000ff */
[----:B------:R-:W-:Y:S02]  /*54a0*/  HADD2.F32 R81, -RZ, R185.H0_H0 ;  /* 0x200000b9ff517230 */ /* 0x000fe40000004100 */
[----:B------:R-:W-:-:S04]  /*54b0*/  FMUL.FTZ R80, R22, R80 ;  /* 0x0000005016507220 */ /* 0x000fc80000410000 */
[----:B------:R-:W-:-:S04]  /*54c0*/  FMUL.FTZ R80, R80, R21 ;  /* 0x0000001550507220 */ /* 0x000fc80000410000 */
[----:B------:R-:W-:Y:S01]  /*54d0*/  FFMA.FTZ R86, R80, R81, R86 ;  /* 0x0000005150567223 */ /* 0x000fe20000010056 */
[----:B------:R-:W-:-:S05]  /*54e0*/  HADD2.F32 R81, -RZ, R177.H0_H0 ;  /* 0x200000b1ff517230 */ /* 0x000fca0000004100 */
[----:B------:R-:W-:Y:S01]  /*54f0*/  FMUL.FTZ R190, R80, R81 ;  /* 0x0000005150be7220 */ /* 0x000fe20000410000 */
[----:B------:R-:W-:Y:S01]  /*5500*/  FFMA.FTZ R80, R200, R19, R20 ;  /* 0x00000013c8507223 */ /* 0x000fe20000010014 */
[----:B------:R-:W-:Y:S02]  /*5510*/  HADD2.F32 R81, -RZ, R185.H1_H1 ;  /* 0x300000b9ff517230 */ /* 0x000fe40000004100 */
[----:B------:R-:W-:Y:S02]  /*5520*/  HADD2.F32 R185, -RZ, R184.H0_H0 ;  /* 0x200000b8ffb97230 */ /* 0x000fe40000004100 */
        /* <DEDUP_REMOVED lines=21> */
[----:B------:R-:W-:-:S05]  /*5680*/  FMUL.FTZ R80, R80, R84 ;  /* 0x0000005450507220 */ /* 0x000fca0000410000 */
[----:B------:R-:W-:Y:S01]  /*5690*/  F2FP.F16.F32.PACK_AB R80, R80, R190 ;  /* 0x000000be5050723e */ /* 0x000fe200000000ff */
[----:B------:R-:W-:Y:S06]  /*56a0*/  BRA `(.L_x_2670) ;  /* 0x0000000400207947 */ /* 0x000fec0003800000 */
.L_x_2669:
[----:B------:R-:W-:Y:S01]  /*56b0*/  FFMA.FTZ R24, R16, R19, R20 ;  /* 0x0000001310187223 */ /* 0x000fe20000010014 */
[----:B-----5:R-:W-:Y:S02]  /*56c0*/  HADD2.F32 R25, -RZ, R187.H0_H0 ;  /* 0x200000bbff197230 */ /* 0x020fe40000004100 */
[----:B------:R-:W-:Y:S02]  /*56d0*/  HADD2.F32 R26, -RZ, R179.H0_H0 ;  /* 0x200000b3ff1a7230 */ /* 0x000fe40000004100 */
[----:B------:R-:W-:-:S04]  /*56e0*/  FADD.FTZ R24, R222, -R24 ;  /* 0x80000018de187221 */ /* 0x000fc80000010000 */
[----:B------:R-:W-:-:S04]  /*56f0*/  FMUL.FTZ R27, R22, R24 ;  /* 0x00000018161b7220 */ /* 0x000fc80000410000 */
[----:B------:R-:W-:-:S04]  /*5700*/  FMUL.FTZ R24, R27, R21 ;  /* 0x000000151b187220 */ /* 0x000fc80000410000 */
[C---:B------:R-:W-:Y:S01]  /*5710*/  FFMA.FTZ R189, R24.reuse, R25, R82 ;  /* 0x0000001918bd7223 */ /* 0x040fe20000010052 */
[----:B------:R-:W-:Y:S01]  /*5720*/  FFMA.FTZ R25, R15, R19, R20 ;  /* 0x000000130f197223 */ /* 0x000fe20000010014 */
[----:B------:R-:W-:Y:S01]  /*5730*/  FMUL.FTZ R24, R24, R26 ;  /* 0x0000001a18187220 */ /* 0x000fe20000410000 */
[----:B------:R-:W-:Y:S02]  /*5740*/  HADD2.F32 R82, -RZ, R187.H1_H1 ;  /* 0x300000bbff527230 */ /* 0x000fe40000004100 */
[----:B------:R-:W-:-:S04]  /*5750*/  FADD.FTZ R25, R205, -R25 ;  /* 0x80000019cd197221 */ /* 0x000fc80000010000 */
[----:B------:R-:W-:-:S04]  /*5760*/  FMUL.FTZ R25, R22, R25 ;  /* 0x0000001916197220 */ /* 0x000fc80000410000 */
[C---:B------:R-:W-:Y:S01]  /*5770*/  FMUL.FTZ R26, R25.reuse, R21 ;  /* 0x00000015191a7220 */ /* 0x040fe20000410000 */
[----:B------:R-:W-:Y:S01]  /*5780*/  F2FP.F16.F32.PACK_AB R27, R25, R27 ;  /* 0x0000001b191b723e */ /* 0x000fe200000000ff */
[----:B------:R-:W-:Y:S02]  /*5790*/  HADD2.F32 R25, -RZ, R179.H1_H1 ;  /* 0x300000b3ff197230 */ /* 0x000fe40000004100 */
[C---:B------:R-:W-:Y:S01]  /*57a0*/  FFMA.FTZ R188, R26.reuse, R82, R83 ;  /* 0x000000521abc7223 */ /* 0x040fe20000010053 */
[----:B------:R-:W-:Y:S02]  /*57b0*/  HADD2.F32 R82, -RZ, R186.H1_H1 ;  /* 0x300000baff527230 */ /* 0x000fe40000004100 */
        /* <DEDUP_REMOVED lines=13> */
[C---:B------:R-:W-:Y:S01]  /*5890*/  FMUL.FTZ R80, R25.reuse, R21 ;  /* 0x0000001519507220 */ /* 0x040fe20000410000 */
[----:B------:R-:W-:Y:S01]  /*58a0*/  F2FP.F16.F32.PACK_AB R26, R25, R26 ;  /* 0x0000001a191a723e */ /* 0x000fe200000000ff */
[----:B------:R-:W-:Y:S02]  /*58b0*/  HADD2.F32 R25, -RZ, R178.H1_H1 ;  /* 0x300000b2ff197230 */ /* 0x000fe40000004100 */
[----:B------:R-:W-:-:S03]  /*58c0*/  FFMA.FTZ R186, R80, R82, R81 ;  /* 0x0000005250ba7223 */ /* 0x000fc60000010051 */
[----:B------:R-:W-:Y:S01]  /*58d0*/  FMUL.FTZ R82, R80, R25 ;  /* 0x0000001950527220 */ /* 0x000fe20000410000 */
[----:B------:R-:W-:Y:S01]  /*58e0*/  FFMA.FTZ R25, R211, R19, R20 ;  /* 0x00000013d3197223 */ /* 0x000fe20000010014 */
[--C-:B------:R-:W-:Y:S02]  /*58f0*/  HADD2.F32 R80, -RZ, R185.reuse.H0_H0 ;  /* 0x200000b9ff507230 */ /* 0x100fe40000004100 */
[----:B------:R-:W-:Y:S02]  /*5900*/  HADD2.F32 R185, -RZ, R185.H1_H1 ;  /* 0x300000b9ffb97230 */ /* 0x000fe40000004100 */
[----:B------:R-:W-:Y:S01]  /*5910*/  FADD.FTZ R25, R248, -R25 ;  /* 0x80000019f8197221 */ /* 0x000fe20000010000 */
[----:B------:R-:W-:-:S03]  /*5920*/  F2FP.F16.F32.PACK_AB R82, R82, R24 ;  /* 0x000000185252723e */ /* 0x000fc600000000ff */
        /* <DEDUP_REMOVED lines=9> */
[----:B------:R-:W-:-:S03]  /*59c0*/  F2FP.F16.F32.PACK_AB R25, R80, R25 ;  /* 0x000000195019723e */ /* 0x000fc600000000ff */
[----:B------:R-:W-:Y:S01]  /*59d0*/  FFMA.FTZ R87, R81, R185, R87 ;  /* 0x000000b951577223 */ /* 0x000fe20000010057 */
[----:B------:R-:W-:-:S05]  /*59e0*/  HADD2.F32 R185, -RZ, R177.H1_H1 ;  /* 0x300000b1ffb97230 */ /* 0x000fca0000004100 */
[----:B------:R-:W-:Y:S01]  /*59f0*/  FMUL.FTZ R81, R81, R185 ;  /* 0x000000b951517220 */ /* 0x000fe20000410000 */
[--C-:B------:R-:W-:Y:S02]  /*5a00*/  HADD2.F32 R185, -RZ, R184.reuse.H0_H0 ;  /* 0x200000b8ffb97230 */ /* 0x100fe40000004100 */
[----:B------:R-:W-:Y:S02]  /*5a10*/  HADD2.F32 R184, -RZ, R184.H1_H1 ;  /* 0x300000b8ffb87230 */ /* 0x000fe40000004100 */
[----:B------:R-:W-:Y:S01]  /*5a20*/  F2FP.F16.F32.PACK_AB R81, R81, R24 ;  /* 0x000000185151723e */ /* 0x000fe200000000ff */
[----:B------:R-:W-:-:S04]  /*5a30*/  FFMA.FTZ R24, R206, R19, R20 ;  /* 0x00000013ce187223 */ /* 0x000fc80000010014 */
        /* <DEDUP_REMOVED lines=13> */
[----:B------:R-:W-:-:S05]  /*5b10*/  FMUL.FTZ R80, R80, R85 ;  /* 0x0000005550507220 */ /* 0x000fca0000410000 */
[----:B------:R-:W-:-:S07]  /*5b20*/  F2FP.F16.F32.PACK_AB R80, R80, R190 ;  /* 0x000000be5050723e */ /* 0x000fce00000000ff */
.L_x_2670:
[----:B------:R-:W1:Y:S02]  /*5b30*/  @P1 LDC.64 R84, c[0x0][0x478] ;  /* 0x00011e00ff541b82 */ /* 0x000e640000000a00 */
[----:B-1----:R-:W-:-:S05]  /*5b40*/  @P1 IMAD.WIDE.U32 R84, R18, 0x10, R84 ;  /* 0x0000001012541825 */ /* 0x002fca00078e0054 */
[----:B------:R1:W-:Y:S02]  /*5b50*/  @P1 STG.E.128 desc[UR6][R84.64], R24 ;  /* 0x0000001854001986 */ /* 0x0003e4000c101d06 */
[----:B-1----:R-:W1:Y:S02]  /*5b60*/  LDC.64 R84, c[0x0][0x468] ;  /* 0x00011a00ff547b82 */ /* 0x002e640000000a00 */
[C---:B-1----:R-:W-:Y:S01]  /*5b70*/  IMAD.WIDE.U32 R84, R18.reuse, 0x10, R84 ;  /* 0x0000001012547825 */ /* 0x042fe200078e0054 */
[----:B------:R-:W-:-:S04]  /*5b80*/  IADD3 R18, PT, PT, R18, 0x20, RZ ;  /* 0x0000002012127810 */ /* 0x000fc80007ffe0ff */
[----:B------:R1:W-:Y:S02]  /*5b90*/  STG.E.128 desc[UR6][R84.64], R80 ;  /* 0x0000005054007986 */ /* 0x0003e4000c101d06 */
[----:B-1----:R-:W-:Y:S02]  /*5ba0*/  MOV R84, R185 ;  /* 0x000000b900547202 */ /* 0x002fe40000000f00 */
[----:B------:R-:W-:Y:S02]  /*5bb0*/  MOV R85, R184 ;  /* 0x000000b800557202 */ /* 0x000fe40000000f00 */
[----:B------:R-:W-:Y:S02]  /*5bc0*/  MOV R80, R187 ;  /* 0x000000bb00507202 */ /* 0x000fe40000000f00 */
[----:B------:R-:W-:Y:S02]  /*5bd0*/  MOV R81, R186 ;  /* 0x000000ba00517202 */ /* 0x000fe40000000f00 */
[----:B------:R-:W-:-:S02]  /*5be0*/  MOV R82, R189 ;  /* 0x000000bd00527202 */ /* 0x000fc40000000f00 */
[----:B------:R-:W-:-:S07]  /*5bf0*/  MOV R83, R188 ;  /* 0x000000bc00537202 */ /* 0x000fce0000000f00 */
.L_x_2668:
[----:B------:R-:W-:Y:S05]  /*5c00*/  BSYNC.RECONVERGENT B2 ;  /* 0x0000000000027941 */ /* 0x000fea0003800200 */
.L_x_2667:
[----:B------:R-:W-:Y:S04]  /*5c10*/  BSSY.RECONVERGENT B2, `(.L_x_2671) ;  /* 0x00000a3000027945 */ /* 0x000fe80003800200 */
[----:B------:R-:W-:Y:S05]  /*5c20*/  @!P2 BRA `(.L_x_2672) ;  /* 0x000000080084a947 */ /* 0x000fea0003800000 */
[----:B------:R-:W1:Y:S01]  /*5c30*/  LDC.64 R184, c[0x0][0x390] ;  /* 0x0000e400ffb87b82 */ /* 0x000e620000000a00 */
[----:B------:R2:W5:Y:S01]  /*5c40*/  LDL R191, [R1+0xc] ;  /* 0x00000c0001bf7983 */ /* 0x0005620000100800 */
[----:B-1----:R-:W-:-:S06]  /*5c50*/  IMAD.WIDE.U32 R184, R18, 0x10, R184 ;  /* 0x0000001012b87825 */ /* 0x002fcc00078e00b8 */
[----:B------:R-:W5:Y:S01]  /*5c60*/  LDG.E.128 R184, desc[UR6][R184.64] ;  /* 0x00000006b8b87981 */ /* 0x000f62000c1e1d00 */
[----:B------:R-:W-:-:S04]  /*5c70*/  ISETP.NE.U32.AND P1, PT, RZ, UR12, PT ;  /* 0x0000000cff007c0c */ /* 0x000fc8000bf25070 */
[----:B------:R-:W-:-:S13]  /*5c80*/  ISETP.NE.AND.EX P1, PT, RZ, UR13, PT, P1 ;  /* 0x0000000dff007c0c */ /* 0x000fda000bf25310 */
[----:B--2---:R-:W-:Y:S05]  /*5c90*/  @!P1 BRA `(.L_x_2673) ;  /* 0x0000000400249947 */ /* 0x004fea0003800000 */
        /* <DEDUP_REMOVED lines=71> */
[----:B------:R-:W-:Y:S01]  /*6110*/  F2FP.F16.F32.PACK_AB R72, R72, R190 ;  /* 0x000000be4848723e */ /* 0x000fe200000000ff */
[----:B------:R-:W-:Y:S06]  /*6120*/  BRA `(.L_x_2674) ;  /* 0x0000000400107947 */ /* 0x000fec0003800000 */
.L_x_2673:
        /* <DEDUP_REMOVED lines=67> */
[----:B------:R-:W-:-:S07]  /*6560*/  F2FP.F16.F32.PACK_AB R72, R72, R190 ;  /* 0x000000be4848723e */ /* 0x000fce00000000ff */
.L_x_2674:
        /* <DEDUP_REMOVED lines=13> */
.L_x_2672:
[----:B------:R-:W-:Y:S05]  /*6640*/  BSYNC.RECONVERGENT B2 ;  /* 0x0000000000027941 */ /* 0x000fea0003800200 */
.L_x_2671:
        /* <DEDUP_REMOVED lines=82> */
.L_x_2677:
        /* <DEDUP_REMOVED lines=68> */
.L_x_2678:
        /* <DEDUP_REMOVED lines=13> */
.L_x_2676:
[----:B------:R-:W-:Y:S05]  /*7080*/  BSYNC.RECONVERGENT B2 ;  /* 0x0000000000027941 */ /* 0x000fea0003800200 */
.L_x_2675:
        /* <DEDUP_REMOVED lines=82> */
.L_x_2681:
        /* <DEDUP_REMOVED lines=68> */
.L_x_2682:
        /* <DEDUP_REMOVED lines=13> */
.L_x_2680:
[----:B------:R-:W-:Y:S05]  /*7ac0*/  BSYNC.RECONVERGENT B2 ;  /* 0x0000000000027941 */ /* 0x000fea0003800200 */
.L_x_2679:
[----:B------:R-:W-:Y:S05]  /*7ad0*/  @!P5 BRA `(.L_x_2683) ;  /* 0x0000004000acd947 */ /* 0x000fea0003800000 */
[----:B------:R-:W1:Y:S02]  /*7ae0*/  LDC.64 R184, c[0x0][0x390] ;  /* 0x0000e400ffb87b82 */ /* 0x000e640000000a00 */
[----:B-1----:R-:W-:-:S06]  /*7af0*/  IMAD.WIDE.U32 R184, R18, 0x10, R184 ;  /* 0x0000001012b87825 */ /* 0x002fcc00078e00b8 */
[----:B------:R-:W5:Y:S01]  /*7b00*/  LDG.E.128 R184, desc[UR6][R184.64] ;  /* 0x00000006b8b87981 */ /* 0x000f62000c1e1d00 */
[----:B------:R-:W-:-:S04]  /*7b10*/  ISETP.NE.U32.AND P1, PT, RZ, UR12, PT ;  /* 0x0000000cff007c0c */ /* 0x000fc8000bf25070 */
[----:B------:R-:W-:-:S13]  /*7b20*/  ISETP.NE.AND.EX P1, PT, RZ, UR13, PT, P1 ;  /* 0x0000000dff007c0c */ /* 0x000fda000bf25310 */
[----:B------:R-:W-:Y:S05]  /*7b30*/  @!P1 BRA `(.L_x_2684) ;  /* 0x0000000400249947 */ /* 0x000fea0003800000 */
[----:B------:R-:W-:Y:S01]  /*7b40*/  FFMA.FTZ R24, R0, R19, R20 ;  /* 0x0000001300187223 */ /* 0x000fe20000010014 */
[----:B-----5:R-:W-:-:S03]  /*7b50*/  HADD2.F32 R25, -RZ, R187.H1_H1 ;  /* 0x300000bbff197230 */ /* 0x020fc60000004100 */
[----:B------:R-:W-:-:S04]  /*7b60*/  FADD.FTZ R24, R201, -R24 ;  /* 0x80000018c9187221 */ /* 0x000fc80000010000 */
[----:B------:R-:W-:-:S04]  /*7b70*/  FMUL.FTZ R27, R22, R24 ;  /* 0x00000018161b7220 */ /* 0x000fc80000410000 */
[----:B------:R-:W-:-:S04]  /*7b80*/  FMUL.FTZ R24, R27, R21 ;  /* 0x000000151b187220 */ /* 0x000fc80000410000 */
[----:B------:R-:W-:Y:S01]  /*7b90*/  FFMA.FTZ R190, R24, R25, R51 ;  /* 0x0000001918be7223 */ /* 0x000fe20000010033 */
[----:B------:R-:W-:Y:S01]  /*7ba0*/  FFMA.FTZ R25, R192, R19, R20 ;  /* 0x00000013c0197223 */ /* 0x000fe20000010014 */
[----:B------:R-:W-:-:S03]  /*7bb0*/  HADD2.F32 R51, -RZ, R187.H0_H0 ;  /* 0x200000bbff337230 */ /* 0x000fc60000004100 */
[----:B------:R-:W-:-:S04]  /*7bc0*/  FADD.FTZ R25, R213, -R25 ;  /* 0x80000019d5197221 */ /* 0x000fc80000010000 */
[----:B------:R-:W-:-:S04]  /*7bd0*/  FMUL.FTZ R26, R22, R25 ;  /* 0x00000019161a7220 */ /* 0x000fc80000410000 */
[----:B------:R-:W-:Y:S01]  /*7be0*/  FMUL.FTZ R25, R26, R21 ;  /* 0x000000151a197220 */ /* 0x000fe20000410000 */
[----:B------:R-:W-:Y:S01]  /*7bf0*/  F2FP.F16.F32.PACK_AB R27, R27, R26 ;  /* 0x0000001a1b1b723e */ /* 0x000fe200000000ff */
[--C-:B------:R-:W-:Y:S02]  /*7c00*/  HADD2.F32 R26, -RZ, R147.reuse.H0_H0 ;  /* 0x20000093ff1a7230 */ /* 0x100fe40000004100 */
[C---:B------:R-:W-:Y:S01]  /*7c10*/  FFMA.FTZ R188, R25.reuse, R51, R50 ;  /* 0x0000003319bc7223 */ /* 0x040fe20000010032 */
[----:B------:R-:W-:Y:S02]  /*7c20*/  HADD2.F32 R50, -RZ, R186.H1_H1 ;  /* 0x300000baff327230 */ /* 0x000fe40000004100 */
[----:B------:R-:W-:Y:S01]  /*7c30*/  FMUL.FTZ R25, R25, R26 ;  /* 0x0000001a19197220 */ /* 0x000fe20000410000 */
        /* <DEDUP_REMOVED lines=22> */
[----:B------:R-:W-:Y:S01]  /*7da0*/  FFMA.FTZ R24, R195, R19, R20 ;  /* 0x00000013c3187223 */ /* 0x000fe20000010014 */
[----:B------:R-:W-:-:S03]  /*7db0*/  HADD2.F32 R49, -RZ, R145.H0_H0 ;  /* 0x20000091ff317230 */ /* 0x000fc60000004100 */
[----:B------:R-:W-:-:S04]  /*7dc0*/  FADD.FTZ R24, R239, -R24 ;  /* 0x80000018ef187221 */ /* 0x000fc80000010000 */
[----:B------:R-:W-:-:S04]  /*7dd0*/  FMUL.FTZ R25, R22, R24 ;  /* 0x0000001816197220 */ /* 0x000fc80000410000 */
[----:B------:R-:W-:-:S04]  /*7de0*/  FMUL.FTZ R24, R25, R21 ;  /* 0x0000001519187220 */ /* 0x000fc80000410000 */
[C---:B------:R-:W-:Y:S01]  /*7df0*/  FFMA.FTZ R54, R24.reuse, R48, R54 ;  /* 0x0000003018367223 */ /* 0x040fe20000010036 */
[----:B------:R-:W-:Y:S01]  /*7e00*/  FMUL.FTZ R49, R24, R49 ;  /* 0x0000003118317220 */ /* 0x000fe20000410000 */
[----:B------:R-:W-:-:S04]  /*7e10*/  FFMA.FTZ R24, R194, R19, R20 ;  /* 0x00000013c2187223 */ /* 0x000fc80000010014 */
[----:B------:R-:W-:-:S04]  /*7e20*/  FADD.FTZ R24, R232, -R24 ;  /* 0x80000018e8187221 */ /* 0x000fc80000010000 */
[----:B------:R-:W-:-:S04]  /*7e30*/  FMUL.FTZ R24, R22, R24 ;  /* 0x0000001816187220 */ /* 0x000fc80000410000 */
[C---:B------:R-:W-:Y:S01]  /*7e40*/  FMUL.FTZ R48, R24.reuse, R21 ;  /* 0x0000001518307220 */ /* 0x040fe20000410000 */
[----:B------:R-:W-:Y:S01]  /*7e50*/  F2FP.F16.F32.PACK_AB R25, R24, R25 ;  /* 0x000000191819723e */ /* 0x000fe200000000ff */
[-CC-:B------:R-:W-:Y:S01]  /*7e60*/  FFMA.FTZ R24, R212, R19.reuse, R20.reuse ;  /* 0x00000013d4187223 */ /* 0x180fe20000010014 */
[----:B------:R-:W-:Y:S01]  /*7e70*/  FFMA.FTZ R19, R238, R19, R20 ;  /* 0x00000013ee137223 */ /* 0x000fe20000010014 */
[----:B------:R-:W-:Y:S01]  /*7e80*/  FFMA.FTZ R55, R48, R185, R55 ;  /* 0x000000b930377223 */ /* 0x000fe20000010037 */
[----:B------:R-:W-:Y:S02]  /*7e90*/  HADD2.F32 R185, -RZ, R145.H1_H1 ;  /* 0x30000091ffb97230 */ /* 0x000fe40000004100 */
[----:B------:R-:W-:Y:S01]  /*7ea0*/  FADD.FTZ R24, R249, -R24 ;  /* 0x80000018f9187221 */ /* 0x000fe20000010000 */
[----:B------:R-:W-:Y:S01]  /*7eb0*/  FADD.FTZ R19, R244, -R19 ;  /* 0x80000013f4137221 */ /* 0x000fe20000010000 */
[----:B------:R-:W-:Y:S02]  /*7ec0*/  HADD2.F32 R20, -RZ, R144.H1_H1 ;  /* 0x30000090ff147230 */ /* 0x000fe40000004100 */
[----:B------:R-:W-:Y:S01]  /*7ed0*/  FMUL.FTZ R48, R48, R185 ;  /* 0x000000b930307220 */ /* 0x000fe20000410000 */
[----:B------:R-:W-:Y:S01]  /*7ee0*/  FMUL.FTZ R24, R22, R24 ;  /* 0x0000001816187220 */ /* 0x000fe20000410000 */
[----:B------:R-:W-:-:S02]  /*7ef0*/  HADD2.F32 R185, -RZ, R184.H0_H0 ;  /* 0x200000b8ffb97230 */ /* 0x000fc40000004100 */
[----:B------:R-:W-:Y:S01]  /*7f00*/  FMUL.FTZ R19, R22, R19 ;  /* 0x0000001316137220 */ /* 0x000fe20000410000 */
[----:B------:R-:W-:Y:S01]  /*7f10*/  HADD2.F32 R22, -RZ, R184.H1_H1 ;  /* 0x300000b8ff167230 */ /* 0x000fe20000004100 */
[----:B------:R-:W-:Y:S01]  /*7f20*/  F2FP.F16.F32.PACK_AB R49, R48, R49 ;  /* 0x000000313031723e */ /* 0x000fe200000000ff */
[-C--:B------:R-:W-:Y:S01]  /*7f30*/  FMUL.FTZ R48, R24, R21.reuse ;  /* 0x0000001518307220 */ /* 0x080fe20000410000 */
[C---:B------:R-:W-:Y:S01]  /*7f40*/  FMUL.FTZ R21, R19.reuse, R21 ;  /* 0x0000001513157220 */ /* 0x040fe20000410000 */
[----:B------:R-:W-:Y:S02]  /*7f50*/  F2FP.F16.F32.PACK_AB R24, R19, R24 ;  /* 0x000000181318723e */ /* 0x000fe400000000ff */
[----:B------:R-:W-:Y:S01]  /*7f60*/  FFMA.FTZ R52, R48, R185, R52 ;  /* 0x000000b930347223 */ /* 0x000fe20000010034 */
[----:B------:R-:W-:Y:S02]  /*7f70*/  HADD2.F32 R185, -RZ, R144.H0_H0 ;  /* 0x20000090ffb97230 */ /* 0x000fe40000004100 */
[C---:B------:R-:W-:Y:S01]  /*7f80*/  FMUL.FTZ R20, R21.reuse, R20 ;  /* 0x0000001415147220 */ /* 0x040fe20000410000 */
[----:B------:R-:W-:-:S02]  /*7f90*/  FFMA.FTZ R22, R21, R22, R53 ;  /* 0x0000001615167223 */ /* 0x000fc40000010035 */
[----:B------:R-:W-:-:S05]  /*7fa0*/  FMUL.FTZ R48, R48, R185 ;  /* 0x000000b930307220 */ /* 0x000fca0000410000 */
[----:B------:R-:W-:Y:S01]  /*7fb0*/  F2FP.F16.F32.PACK_AB R48, R20, R48 ;  /* 0x000000301430723e */ /* 0x000fe200000000ff */
[----:B------:R-:W-:Y:S06]  /*7fc0*/  BRA `(.L_x_2685) ;  /* 0x0000000400107947 */ /* 0x000fec0003800000 */
.L_x_2684:
[----:B------:R-:W-:Y:S01]  /*7fd0*/  FFMA.FTZ R188, R0, R19, R20 ;  /* 0x0000001300bc7223 */ /* 0x000fe20000010014 */
[--C-:B-----5:R-:W-:Y:S02]  /*7fe0*/  HADD2.F32 R190, -RZ, R187.reuse.H1_H1 ;  /* 0x300000bbffbe7230 */ /* 0x120fe40000004100 */
[----:B------:R-:W-:Y:S02]  /*7ff0*/  HADD2.F32 R187, -RZ, R187.H0_H0 ;  /* 0x200000bbffbb7230 */ /* 0x000fe40000004100 */
[----:B------:R-:W-:-:S04]  /*8000*/  FADD.FTZ R188, R201, -R188 ;  /* 0x800000bcc9bc7221 */ /* 0x000fc80000010000 */
[----:B------:R-:W-:-:S04]  /*8010*/  FMUL.FTZ R188, R22, R188 ;  /* 0x000000bc16bc7220 */ /* 0x000fc80000410000 */
[----:B------:R-:W-:-:S04]  /*8020*/  FMUL.FTZ R189, R188, R21 ;  /* 0x00000015bcbd7220 */ /* 0x000fc80000410000 */
[----:B------:R-:W-:Y:S01]  /*8030*/  FFMA.FTZ R190, R189, R190, R51 ;  /* 0x000000bebdbe7223 */ /* 0x000fe20000010033 */
[----:B------:R-:W-:-:S04]  /*8040*/  FFMA.FTZ R51, R192, R19, R20 ;  /* 0x00000013c0337223 */ /* 0x000fc80000010014 */
[----:B------:R-:W-:-:S04]  /*8050*/  FADD.FTZ R51, R213, -R51 ;  /* 0x80000033d5337221 */ /* 0x000fc80000010000 */
[----:B------:R-:W-:-:S04]  /*8060*/  FMUL.FTZ R51, R22, R51 ;  /* 0x0000003316337220 */ /* 0x000fc80000410000 */
[----:B------:R-:W-:-:S04]  /*8070*/  FMUL.FTZ R51, R51, R21 ;  /* 0x0000001533337220 */ /* 0x000fc80000410000 */
[----:B------:R-:W-:Y:S01]  /*8080*/  FFMA.FTZ R188, R51, R187, R50 ;  /* 0x000000bb33bc7223 */ /* 0x000fe20000010032 */
[----:B------:R-:W-:Y:S02]  /*8090*/  HADD2.F32 R50, -RZ, R147.H0_H0 ;  /* 0x20000093ff327230 */ /* 0x000fe40000004100 */
[----:B------:R-:W-:-:S03]  /*80a0*/  HADD2.F32 R187, -RZ, R186.H0_H0 ;  /* 0x200000baffbb7230 */ /* 0x000fc60000004100 */
[----:B------:R-:W-:Y:S01]  /*80b0*/  FMUL.FTZ R51, R51, R50 ;  /* 0x0000003233337220 */ /* 0x000fe20000410000 */
[----:B------:R-:W-:-:S05]  /*80c0*/  HADD2.F32 R50, -RZ, R147.H1_H1 ;  /* 0x30000093ff327230 */ /* 0x000fca0000004100 */
[----:B------:R-:W-:-:S05]  /*80d0*/  FMUL.FTZ R50, R189, R50 ;  /* 0x00000032bd327220 */ /* 0x000fca0000410000 */
        /* <DEDUP_REMOVED lines=34> */
[-CC-:B------:R-:W-:Y:S01]  /*8300*/  FFMA.FTZ R48, R212, R19.reuse, R20.reuse ;  /* 0x00000013d4307223 */ /* 0x180fe20000010014 */
[----:B------:R-:W-:Y:S01]  /*8310*/  FFMA.FTZ R19, R238, R19, R20 ;  /* 0x00000013ee137223 */ /* 0x000fe20000010014 */
[----:B------:R-:W-:Y:S02]  /*8320*/  HADD2.F32 R20, -RZ, R144.H1_H1 ;  /* 0x30000090ff147230 */ /* 0x000fe40000004100 */
[----:B------:R-:W-:Y:S01]  /*8330*/  FADD.FTZ R48, R249, -R48 ;  /* 0x80000030f9307221 */ /* 0x000fe20000010000 */
[----:B------:R-:W-:Y:S01]  /*8340*/  FADD.FTZ R19, R244, -R19 ;  /* 0x80000013f4137221 */ /* 0x000fe20000010000 */
[----:B------:R-:W-:Y:S02]  /*8350*/  F2FP.F16.F32.PACK_AB R49, R49, R189 ;  /* 0x000000bd3131723e */ /* 0x000fe400000000ff */
[C---:B------:R-:W-:Y:S01]  /*8360*/  FMUL.FTZ R48, R22.reuse, R48 ;  /* 0x0000003016307220 */ /* 0x040fe20000410000 */
[----:B------:R-:W-:Y:S01]  /*8370*/  FMUL.FTZ R19, R22, R19 ;  /* 0x0000001316137220 */ /* 0x000fe20000410000 */
[----:B------:R-:W-:-:S02]  /*8380*/  HADD2.F32 R22, -RZ, R184.H1_H1 ;  /* 0x300000b8ff167230 */ /* 0x000fc40000004100 */
[-C--:B------:R-:W-:Y:S01]  /*8390*/  FMUL.FTZ R48, R48, R21.reuse ;  /* 0x0000001530307220 */ /* 0x080fe20000410000 */
[----:B------:R-:W-:-:S03]  /*83a0*/  FMUL.FTZ R19, R19, R21 ;  /* 0x0000001513137220 */ /* 0x000fc60000410000 */
[C---:B------:R-:W-:Y:S01]  /*83b0*/  FFMA.FTZ R52, R48.reuse, R185, R52 ;  /* 0x000000b930347223 */ /* 0x040fe20000010034 */
[----:B------:R-:W-:Y:S02]  /*83c0*/  HADD2.F32 R185, -RZ, R144.H0_H0 ;  /* 0x20000090ffb97230 */ /* 0x000fe40000004100 */
[C---:B------:R-:W-:Y:S01]  /*83d0*/  FMUL.FTZ R20, R19.reuse, R20 ;  /* 0x0000001413147220 */ /* 0x040fe20000410000 */
[----:B------:R-:W-:Y:S02]  /*83e0*/  FFMA.FTZ R22, R19, R22, R53 ;  /* 0x0000001613167223 */ /* 0x000fe40000010035 */
[----:B------:R-:W-:-:S05]  /*83f0*/  FMUL.FTZ R48, R48, R185 ;  /* 0x000000b930307220 */ /* 0x000fca0000410000 */
[----:B------:R-:W-:-:S07]  /*8400*/  F2FP.F16.F32.PACK_AB R48, R20, R48 ;  /* 0x000000301430723e */ /* 0x000fce00000000ff */
.L_x_2685:
[----:B------:R-:W1:Y:S01]  /*8410*/  @P1 LDC.64 R20, c[0x0][0x478] ;  /* 0x00011e00ff141b82 */ /* 0x000e620000000a00 */
[----:B------:R-:W-:Y:S01]  /*8420*/  MOV R53, R22 ;  /* 0x0000001600357202 */ /* 0x000fe20000000f00 */
[----:B-1----:R-:W-:-:S05]  /*8430*/  @P1 IMAD.WIDE.U32 R20, R18, 0x10, R20 ;  /* 0x0000001012141825 */ /* 0x002fca00078e0014 */
[----:B------:R1:W-:Y:S02]  /*8440*/  @P1 STG.E.128 desc[UR6][R20.64], R24 ;  /* 0x0000001814001986 */ /* 0x0003e4000c101d06 */
[----:B-1----:R-:W1:Y:S02]  /*8450*/  LDC.64 R20, c[0x0][0x468] ;  /* 0x00011a00ff147b82 */ /* 0x002e640000000a00 */
[----:B-1----:R-:W-:-:S05]  /*8460*/  IMAD.WIDE.U32 R18, R18, 0x10, R20 ;  /* 0x0000001012127825 */ /* 0x002fca00078e0014 */
[----:B------:R1:W-:Y:S02]  /*8470*/  STG.E.128 desc[UR6][R18.64], R48 ;  /* 0x0000003012007986 */ /* 0x0003e4000c101d06 */
[----:B-1----:R-:W-:Y:S02]  /*8480*/  MOV R48, R187 ;  /* 0x000000bb00307202 */ /* 0x002fe40000000f00 */
[----:B------:R-:W-:Y:S02]  /*8490*/  MOV R49, R186 ;  /* 0x000000ba00317202 */ /* 0x000fe40000000f00 */
[----:B------:R-:W-:Y:S02]  /*84a0*/  MOV R50, R188 ;  /* 0x000000bc00327202 */ /* 0x000fe40000000f00 */
[----:B------:R-:W-:Y:S01]  /*84b0*/  MOV R51, R190 ;  /* 0x000000be00337202 */ /* 0x000fe20000000f00 */
[----:B------:R-:W-:Y:S06]  /*84c0*/  BRA `(.L_x_2683) ;  /* 0x0000003800307947 */ /* 0x000fec0003800000 */
.L_x_2666:
[----:B------:R-:W-:Y:S04]  /*84d0*/  BSSY.RECONVERGENT B2, `(.L_x_2686) ;  /* 0x00000b8000027945 */ /* 0x000fe80003800200 */
[----:B------:R-:W-:Y:S05]  /*84e0*/  @!P1 BRA `(.L_x_2687) ;  /* 0x0000000800d89947 */ /* 0x000fea0003800000 */
[----:B------:R-:W1:Y:S02]  /*84f0*/  LDC.64 R184, c[0x0][0x390] ;  /* 0x0000e400ffb87b82 */ /* 0x000e640000000a00 */
[----:B-1----:R-:W-:-:S06]  /*8500*/  IMAD.WIDE.U32 R184, R18, 0x10, R184 ;  /* 0x0000001012b87825 */ /* 0x002fcc00078e00b8 */
[----:B------:R-:W5:Y:S01]  /*8510*/  LDG.E.128 R184, desc[UR6][R184.64] ;  /* 0x00000006b8b87981 */ /* 0x000f62000c1e1d00 */
[----:B------:R-:W-:-:S04]  /*8520*/  UISETP.NE.U32.AND UP0, UPT, UR12, URZ, UPT ;  /* 0x000000ff0c00728c */ /* 0x000fc8000bf05070 */
[----:B------:R-:W-:-:S09]  /*8530*/  UISETP.NE.AND.EX UP0, UPT, UR13, URZ, UPT, UP0 ;  /* 0x000000ff0d00728c */ /* 0x000fd2000bf05300 */
[----:B------:R-:W-:Y:S05]  /*8540*/  BRA.U UP0, `(.L_x_2688) ;  /* 0x0000000500387547 */ /* 0x000fea000b800000 */
[----:B------:R-:W2:Y:S01]  /*8550*/  LDL R190, [R1] ;  /* 0x0000000001be7983 */ /* 0x000ea20000100800 */
[----:B------:R-:W-:Y:S01]  /*8560*/  FFMA.FTZ R188, R206, R19, R20 ;  /* 0x00000013cebc7223 */ /* 0x000fe20000010014 */
[----:B------:R-:W-:Y:S02]  /*8570*/  HADD2.F32 R189, -RZ, R44.H0_H0 ;  /* 0x2000002cffbd7230 */ /* 0x000fe40000004100 */
[--C-:B-----5:R-:W-:Y:S02]  /*8580*/  HADD2.F32 R191, -RZ, R185.reuse.H0_H0 ;  /* 0x200000b9ffbf7230 */ /* 0x120fe40000004100 */
[----:B------:R-:W-:Y:S01]  /*8590*/  FADD.FTZ R188, R230, -R188 ;  /* 0x800000bce6bc7221 */ /* 0x000fe20000010000 */
[----:B------:R-:W-:Y:S02]  /*85a0*/  HADD2.F32 R185, -RZ, R185.H1_H1 ;  /* 0x300000b9ffb97230 */ /* 0x000fe40000004100 */
[----:B------:R-:W-:Y:S02]  /*85b0*/  HADD2.F32 R236, -RZ, R47.H1_H1 ;  /* 0x3000002fffec7230 */ /* 0x000fe40000004100 */
[----:B------:R-:W-:Y:S01]  /*85c0*/  FFMA.FTZ R188, R22, R188, R189 ;  /* 0x000000bc16bc7223 */ /* 0x000fe200000100bd */
[----:B------:R-:W-:-:S02]  /*85d0*/  HADD2.F32 R189, -RZ, R184.H0_H0 ;  /* 0x200000b8ffbd7230 */ /* 0x000fc40000004100 */
[----:B------:R-:W-:Y:S02]  /*85e0*/  HADD2.F32 R184, -RZ, R184.H1_H1 ;  /* 0x300000b8ffb87230 */ /* 0x000fe40000004100 */
[----:B------:R-:W-:-:S04]  /*85f0*/  FMUL.FTZ R188, R188, R21 ;  /* 0x00000015bcbc7220 */ /* 0x000fc80000410000 */
[----:B------:R-:W-:Y:S01]  /*8600*/  FFMA.FTZ R196, R188, R189, R84 ;  /* 0x000000bdbcc47223 */ /* 0x000fe20000010054 */
[----:B------:R-:W-:Y:S01]  /*8610*/  FFMA.FTZ R84, R220, R19, R20 ;  /* 0x00000013dc547223 */ /* 0x000fe20000010014 */
[----:B------:R-:W-:-:S03]  /*8620*/  HADD2.F32 R189, -RZ, R44.H1_H1 ;  /* 0x3000002cffbd7230 */ /* 0x000fc60000004100 */
[----:B--2---:R-:W-:Y:S01]  /*8630*/  FADD.FTZ R84, R190, -R84 ;  /* 0x80000054be547221 */ /* 0x004fe20000010000 */
[--C-:B------:R-:W-:Y:S02]  /*8640*/  HADD2.F32 R190, -RZ, R186.reuse.H0_H0 ;  /* 0x200000baffbe7230 */ /* 0x100fe40000004100 */
[----:B------:R-:W-:Y:S02]  /*8650*/  HADD2.F32 R186, -RZ, R186.H1_H1 ;  /* 0x300000baffba7230 */ /* 0x000fe40000004100 */
[----:B------:R-:W-:Y:S01]  /*8660*/  FFMA.FTZ R84, R22, R84, R189 ;  /* 0x0000005416547223 */ /* 0x000fe200000100bd */
[----:B------:R-:W-:-:S03]  /*8670*/  HADD2.F32 R189, -RZ, R45.H0_H0 ;  /* 0x2000002dffbd7230 */ /* 0x000fc60000004100 */
[----:B------:R-:W-:-:S04]  /*8680*/  FMUL.FTZ R84, R84, R21 ;  /* 0x0000001554547220 */ /* 0x000fc80000410000 */
[----:B------:R-:W-:Y:S01]  /*8690*/  FFMA.FTZ R184, R84, R184, R85 ;  /* 0x000000b854b87223 */ /* 0x000fe20000010055 */
[----:B------:R-:W-:-:S04]  /*86a0*/  FFMA.FTZ R85, R211, R19, R20 ;  /* 0x00000013d3557223 */ /* 0x000fc80000010014 */
[----:B------:R-:W-:-:S04]  /*86b0*/  FADD.FTZ R85, R248, -R85 ;  /* 0x80000055f8557221 */ /* 0x000fc80000010000 */
[----:B------:R-:W-:Y:S01]  /*86c0*/  FFMA.FTZ R85, R22, R85, R189 ;  /* 0x0000005516557223 */ /* 0x000fe200000100bd */
[----:B------:R-:W-:-:S03]  /*86d0*/  HADD2.F32 R189, -RZ, R45.H1_H1 ;  /* 0x3000002dffbd7230 */ /* 0x000fc60000004100 */
[----:B------:R-:W-:-:S04]  /*86e0*/  FMUL.FTZ R85, R85, R21 ;  /* 0x0000001555557220 */ /* 0x000fc80000410000 */
[----:B------:R-:W-:Y:S01]  /*86f0*/  FFMA.FTZ R191, R85, R191, R86 ;  /* 0x000000bf55bf7223 */ /* 0x000fe20000010056 */
[----:B------:R-:W-:-:S04]  /*8700*/  FFMA.FTZ R86, R200, R19, R20 ;  /* 0x00000013c8567223 */ /* 0x000fc80000010014 */
[----:B------:R-:W-:-:S04]  /*8710*/  FADD.FTZ R86, R243, -R86 ;  /* 0x80000056f3567221 */ /* 0x000fc80000010000 */
        /* <DEDUP_REMOVED lines=19> */
[--C-:B------:R-:W-:Y:S02]  /*8850*/  HADD2.F32 R189, -RZ, R187.reuse.H0_H0 ;  /* 0x200000bbffbd7230 */ /* 0x100fe40000004100 */
[----:B------:R-:W-:Y:S02]  /*8860*/  HADD2.F32 R187, -RZ, R187.H1_H1 ;  /* 0x300000bbffbb7230 */ /* 0x000fe40000004100 */
[----:B------:R-:W-:-:S04]  /*8870*/  FMUL.FTZ R81, R81, R21 ;  /* 0x0000001551517220 */ /* 0x000fc80000410000 */
[----:B------:R-:W-:Y:S01]  /*8880*/  FFMA.FTZ R189, R81, R189, R82 ;  /* 0x000000bd51bd7223 */ /* 0x000fe20000010052 */
[----:B------:R-:W-:-:S04]  /*8890*/  FFMA.FTZ R82, R15, R19, R20 ;  /* 0x000000130f527223 */ /* 0x000fc80000010014 */
[----:B------:R-:W-:-:S04]  /*88a0*/  FADD.FTZ R82, R205, -R82 ;  /* 0x80000052cd527221 */ /* 0x000fc80000010000 */
[----:B------:R-:W-:-:S04]  /*88b0*/  FFMA.FTZ R82, R22, R82, R236 ;  /* 0x0000005216527223 */ /* 0x000fc800000100ec */
[----:B------:R-:W-:-:S04]  /*88c0*/  FMUL.FTZ R82, R82, R21 ;  /* 0x0000001552527220 */ /* 0x000fc80000410000 */
[----:B------:R-:W-:Y:S01]  /*88d0*/  FFMA.FTZ R187, R82, R187, R83 ;  /* 0x000000bb52bb7223 */ /* 0x000fe20000010053 */
[----:B------:R-:W-:-:S05]  /*88e0*/  HADD2.F32 R83, -RZ, R179.H0_H0 ;  /* 0x200000b3ff537230 */ /* 0x000fca0000004100 */
[----:B------:R-:W-:Y:S01]  /*88f0*/  FMUL.FTZ R81, R83, R81 ;  /* 0x0000005153517220 */ /* 0x000fe20000410000 */
[----:B------:R-:W-:-:S05]  /*8900*/  HADD2.F32 R83, -RZ, R179.H1_H1 ;  /* 0x300000b3ff537230 */ /* 0x000fca0000004100 */
[----:B------:R-:W-:Y:S01]  /*8910*/  FMUL.FTZ R83, R83, R82 ;  /* 0x0000005253537220 */ /* 0x000fe20000410000 */
[----:B------:R-:W-:-:S04]  /*8920*/  HADD2.F32 R82, -RZ, R176.H1_H1 ;  /* 0x300000b0ff527230 */ /* 0x000fc80000004100 */
[----:B------:R-:W-:Y:S01]  /*8930*/  F2FP.F16.F32.PACK_AB R83, R83, R81 ;  /* 0x000000515353723e */ /* 0x000fe200000000ff */
[----:B------:R-:W-:Y:S02]  /*8940*/  HADD2.F32 R81, -RZ, R178.H0_H0 ;  /* 0x200000b2ff517230 */ /* 0x000fe40000004100 */
[----:B------:R-:W-:-:S03]  /*8950*/  FMUL.FTZ R84, R82, R84 ;  /* 0x0000005452547220 */ /* 0x000fc60000410000 */
[----:B------:R-:W-:Y:S01]  /*8960*/  FMUL.FTZ R236, R81, R87 ;  /* 0x0000005751ec7220 */ /* 0x000fe20000410000 */
[----:B------:R-:W-:-:S05]  /*8970*/  HADD2.F32 R81, -RZ, R178.H1_H1 ;  /* 0x300000b2ff517230 */ /* 0x000fca0000004100 */
[----:B------:R-:W-:Y:S01]  /*8980*/  FMUL.FTZ R87, R81, R80 ;  /* 0x0000005051577220 */ /* 0x000fe20000410000 */
[--C-:B------:R-:W-:Y:S02]  /*8990*/  HADD2.F32 R80, -RZ, R177.reuse.H0_H0 ;  /* 0x200000b1ff507230 */ /* 0x100fe40000004100 */
[----:B------:R-:W-:Y:S02]  /*89a0*/  HADD2.F32 R81, -RZ, R177.H1_H1 ;  /* 0x300000b1ff517230 */ /* 0x000fe40000004100 */
[----:B------:R-:W-:Y:S01]  /*89b0*/  F2FP.F16.F32.PACK_AB R82, R87, R236 ;  /* 0x000000ec5752723e */ /* 0x000fe200000000ff */
[----:B------:R-:W-:Y:S01]  /*89c0*/  FMUL.FTZ R85, R80, R85 ;  /* 0x0000005550557220 */ /* 0x000fe20000410000 */
[----:B------:R-:W-:Y:S02]  /*89d0*/  HADD2.F32 R80, -RZ, R176.H0_H0 ;  /* 0x200000b0ff507230 */ /* 0x000fe40000004100 */
[----:B------:R-:W-:-:S03]  /*89e0*/  FMUL.FTZ R81, R81, R86 ;  /* 0x0000005651517220 */ /* 0x000fc60000410000 */
[----:B------:R-:W-:Y:S02]  /*89f0*/  FMUL.FTZ R80, R80, R188 ;  /* 0x000000bc50507220 */ /* 0x000fe40000410000 */
[----:B------:R-:W-:-:S03]  /*8a00*/  F2FP.F16.F32.PACK_AB R81, R81, R85 ;  /* 0x000000555151723e */ /* 0x000fc600000000ff */
[----:B------:R-:W-:Y:S01]  /*8a10*/  F2FP.F16.F32.PACK_AB R80, R84, R80 ;  /* 0x000000505450723e */ /* 0x000fe200000000ff */
[----:B------:R-:W-:Y:S06]  /*8a20*/  BRA `(.L_x_2689) ;  /* 0x0000000400447947 */ /* 0x000fec0003800000 */
.L_x_2688:
[----:B------:R-:W2:Y:S01]  /*8a30*/  LDL R188, [R1] ;  /* 0x0000000001bc7983 */ /* 0x000ea20000100800 */
[----:B------:R-:W-:Y:S01]  /*8a40*/  FFMA.FTZ R27, R16, R19, R20 ;  /* 0x00000013101b7223 */ /* 0x000fe20000010014 */
[----:B------:R-:W-:Y:S02]  /*8a50*/  HADD2.F32 R24, -RZ, R47.H0_H0 ;  /* 0x2000002fff187230 */ /* 0x000fe40000004100 */
[----:B-----5:R-:W-:Y:S02]  /*8a60*/  HADD2.F32 R26, -RZ, R187.H0_H0 ;  /* 0x200000bbff1a7230 */ /* 0x020fe40000004100 */
[----:B------:R-:W-:-:S04]  /*8a70*/  FADD.FTZ R27, R222, -R27 ;  /* 0x8000001bde1b7221 */ /* 0x000fc80000010000 */
[----:B------:R-:W-:Y:S01]  /*8a80*/  FFMA.FTZ R27, R22, R27, R24 ;  /* 0x0000001b161b7223 */ /* 0x000fe20000010018 */
[----:B------:R-:W-:-:S03]  /*8a90*/  HADD2.F32 R24, -RZ, R179.H0_H0 ;  /* 0x200000b3ff187230 */ /* 0x000fc60000004100 */
[----:B------:R-:W-:-:S04]  /*8aa0*/  FMUL.FTZ R25, R27, R21 ;  /* 0x000000151b197220 */ /* 0x000fc80000410000 */
[----:B------:R-:W-:Y:S01]  /*8ab0*/  FFMA.FTZ R189, R25, R26, R82 ;  /* 0x0000001a19bd7223 */ /* 0x000fe20000010052 */
[----:B------:R-:W-:Y:S01]  /*8ac0*/  FMUL.FTZ R24, R24, R25 ;  /* 0x0000001918187220 */ /* 0x000fe20000410000 */
[----:B------:R-:W-:Y:S01]  /*8ad0*/  FFMA.FTZ R25, R15, R19, R20 ;  /* 0x000000130f197223 */ /* 0x000fe20000010014 */
[----:B------:R-:W-:Y:S02]  /*8ae0*/  HADD2.F32 R26, -RZ, R47.H1_H1 ;  /* 0x3000002fff1a7230 */ /* 0x000fe40000004100 */
[----:B------:R-:W-:Y:S02]  /*8af0*/  HADD2.F32 R82, -RZ, R187.H1_H1 ;  /* 0x300000bbff527230 */ /* 0x000fe40000004100 */
[----:B------:R-:W-:-:S04]  /*8b00*/  FADD.FTZ R25, R205, -R25 ;  /* 0x80000019cd197221 */ /* 0x000fc80000010000 */
[----:B------:R-:W-:-:S04]  /*8b10*/  FFMA.FTZ R25, R22, R25, R26 ;  /* 0x0000001916197223 */ /* 0x000fc8000001001a */
[C---:B------:R-:W-:Y:S01]  /*8b20*/  FMUL.FTZ R26, R25.reuse, R21 ;  /* 0x00000015191a7220 */ /* 0x040fe20000410000 */
[----:B------:R-:W-:Y:S01]  /*8b30*/  F2FP.F16.F32.PACK_AB R27, R25, R27 ;  /* 0x0000001b191b723e */ /* 0x000fe200000000ff */
[----:B------:R-:W-:Y:S02]  /*8b40*/  HADD2.F32 R25, -RZ, R186.H0_H0 ;  /* 0x200000baff197230 */ /* 0x000fe40000004100 */
[----:B------:R-:W-:Y:S01]  /*8b50*/  FFMA.FTZ R187, R26, R82, R83 ;  /* 0x000000521abb7223 */ /* 0x000fe20000010053 */
[----:B------:R-:W-:Y:S02]  /*8b60*/  HADD2.F32 R83, -RZ, R179.H1_H1 ;  /* 0x300000b3ff537230 */ /* 0x000fe40000004100 */
[----:B------:R-:W-:-:S03]  /*8b70*/  HADD2.F32 R82, -RZ, R46.H0_H0 ;  /* 0x2000002eff527230 */ /* 0x000fc60000004100 */
[----:B------:R-:W-:Y:S01]  /*8b80*/  FMUL.FTZ R83, R83, R26 ;  /* 0x0000001a53537220 */ /* 0x000fe20000410000 */
[----:B------:R-:W-:-:S04]  /*8b90*/  FFMA.FTZ R26, R23, R19, R20 ;  /* 0x00000013171a7223 */ /* 0x000fc80000010014 */
[----:B------:R-:W-:Y:S01]  /*8ba0*/  FADD.FTZ R26, R237, -R26 ;  /* 0x8000001aed1a7221 */ /* 0x000fe20000010000 */
[----:B------:R-:W-:-:S03]  /*8bb0*/  F2FP.F16.F32.PACK_AB R83, R83, R24 ;  /* 0x000000185353723e */ /* 0x000fc600000000ff */
[----:B------:R-:W-:Y:S01]  /*8bc0*/  FFMA.FTZ R26, R22, R26, R82 ;  /* 0x0000001a161a7223 */ /* 0x000fe20000010052 */
[----:B------:R-:W-:-:S03]  /*8bd0*/  HADD2.F32 R82, -RZ, R186.H1_H1 ;  /* 0x300000baff527230 */ /* 0x000fc60000004100 */
[----:B------:R-:W-:-:S04]  /*8be0*/  FMUL.FTZ R24, R26, R21 ;  /* 0x000000151a187220 */ /* 0x000fc80000410000 */
[----:B------:R-:W-:Y:S01]  /*8bf0*/  FFMA.FTZ R190, R24, R25, R80 ;  /* 0x0000001918be7223 */ /* 0x000fe20000010050 */
[----:B------:R-:W-:Y:S02]  /*8c00*/  HADD2.F32 R25, -RZ, R178.H0_H0 ;  /* 0x200000b2ff197230 */ /* 0x000fe40000004100 */
[----:B------:R-:W-:-:S03]  /*8c10*/  HADD2.F32 R80, -RZ, R46.H1_H1 ;  /* 0x3000002eff507230 */ /* 0x000fc60000004100 */
[----:B------:R-:W-:Y:S01]  /*8c20*/  FMUL.FTZ R24, R25, R24 ;  /* 0x0000001819187220 */ /* 0x000fe20000410000 */
[----:B------:R-:W-:-:S04]  /*8c30*/  FFMA.FTZ R25, R17, R19, R20 ;  /* 0x0000001311197223 */ /* 0x000fc80000010014 */
[----:B------:R-:W-:-:S04]  /*8c40*/  FADD.FTZ R25, R226, -R25 ;  /* 0x80000019e2197221 */ /* 0x000fc80000010000 */
[----:B------:R-:W-:-:S04]  /*8c50*/  FFMA.FTZ R25, R22, R25, R80 ;  /* 0x0000001916197223 */ /* 0x000fc80000010050 */
[C---:B------:R-:W-:Y:S01]  /*8c60*/  FMUL.FTZ R80, R25.reuse, R21 ;  /* 0x0000001519507220 */ /* 0x040fe20000410000 */
[----:B------:R-:W-:Y:S01]  /*8c70*/  F2FP.F16.F32.PACK_AB R26, R25, R26 ;  /* 0x0000001a191a723e */ /* 0x000fe200000000ff */
[----:B------:R-:W-:Y:S02]  /*8c80*/  HADD2.F32 R25, -RZ, R178.H1_H1 ;  /* 0x300000b2ff197230 */ /* 0x000fe40000004100 */
[----:B------:R-:W-:Y:S01]  /*8c90*/  FFMA.FTZ R186, R80, R82, R81 ;  /* 0x0000005250ba7223 */ /* 0x000fe20000010051 */
[--C-:B------:R-:W-:Y:S02]  /*8ca0*/  HADD2.F32 R81, -RZ, R45.reuse.H1_H1 ;  /* 0x3000002dff517230 */ /* 0x100fe40000004100 */
[----:B------:R-:W-:Y:S01]  /*8cb0*/  FMUL.FTZ R82, R25, R80 ;  /* 0x0000005019527220 */ /* 0x000fe20000410000 */
[----:B------:R-:W-:Y:S01]  /*8cc0*/  FFMA.FTZ R25, R211, R19, R20 ;  /* 0x00000013d3197223 */ /* 0x000fe20000010014 */
[----:B------:R-:W-:-:S03]  /*8cd0*/  HADD2.F32 R80, -RZ, R45.H0_H0 ;  /* 0x2000002dff507230 */ /* 0x000fc60000004100 */
[----:B------:R-:W-:Y:S01]  /*8ce0*/  FADD.FTZ R25, R248, -R25 ;  /* 0x80000019f8197221 */ /* 0x000fe20000010000 */
[----:B------:R-:W-:-:S03]  /*8cf0*/  F2FP.F16.F32.PACK_AB R82, R82, R24 ;  /* 0x000000185252723e */ /* 0x000fc600000000ff */
[----:B------:R-:W-:Y:S01]  /*8d00*/  FFMA.FTZ R25, R22, R25, R80 ;  /* 0x0000001916197223 */ /* 0x000fe20000010050 */
[----:B------:R-:W-:-:S03]  /*8d10*/  HADD2.F32 R80, -RZ, R185.H0_H0 ;  /* 0x200000b9ff507230 */ /* 0x000fc60000004100 */
        /* <DEDUP_REMOVED lines=15> */
[----:B------:R-:W-:-:S04]  /*8e10*/  HADD2.F32 R86, -RZ, R184.H0_H0 ;  /* 0x200000b8ff567230 */ /* 0x000fc80000004100 */
[----:B------:R-:W-:Y:S01]  /*8e20*/  F2FP.F16.F32.PACK_AB R81, R81, R24 ;  /* 0x000000185151723e */ /* 0x000fe200000000ff */
[----:B------:R-:W-:-:S04]  /*8e30*/  FFMA.FTZ R24, R206, R19, R20 ;  /* 0x00000013ce187223 */ /* 0x000fc80000010014 */
[----:B------:R-:W-:-:S04]  /*8e40*/  FADD.FTZ R24, R230, -R24 ;  /* 0x80000018e6187221 */ /* 0x000fc80000010000 */
[----:B------:R-:W-:-:S04]  /*8e50*/  FFMA.FTZ R24, R22, R24, R80 ;  /* 0x0000001816187223 */ /* 0x000fc80000010050 */
[----:B------:R-:W-:-:S04]  /*8e60*/  FMUL.FTZ R80, R24, R21 ;  /* 0x0000001518507220 */ /* 0x000fc80000410000 */
[----:B------:R-:W-:Y:S01]  /*8e70*/  FFMA.FTZ R196, R80, R86, R84 ;  /* 0x0000005650c47223 */ /* 0x000fe20000010054 */
[----:B------:R-:W-:Y:S01]  /*8e80*/  FMUL.FTZ R87, R87, R80 ;  /* 0x0000005057577220 */ /* 0x000fe20000410000 */
[----:B------:R-:W-:Y:S01]  /*8e90*/  FFMA.FTZ R80, R220, R19, R20 ;  /* 0x00000013dc507223 */ /* 0x000fe20000010014 */
[----:B------:R-:W-:Y:S02]  /*8ea0*/  HADD2.F32 R84, -RZ, R44.H1_H1 ;  /* 0x3000002cff547230 */ /* 0x000fe40000004100 */
[----:B------:R-:W-:Y:S02]  /*8eb0*/  HADD2.F32 R86, -RZ, R184.H1_H1 ;  /* 0x300000b8ff567230 */ /* 0x000fe40000004100 */
[----:B--2---:R-:W-:-:S04]  /*8ec0*/  FADD.FTZ R80, R188, -R80 ;  /* 0x80000050bc507221 */ /* 0x004fc80000010000 */
[----:B------:R-:W-:-:S04]  /*8ed0*/  FFMA.FTZ R84, R22, R80, R84 ;  /* 0x0000005016547223 */ /* 0x000fc80000010054 */
[C---:B------:R-:W-:Y:S01]  /*8ee0*/  FMUL.FTZ R80, R84.reuse, R21 ;  /* 0x0000001554507220 */ /* 0x040fe20000410000 */
[----:B------:R-:W-:-:S03]  /*8ef0*/  F2FP.F16.F32.PACK_AB R24, R84, R24 ;  /* 0x000000185418723e */ /* 0x000fc600000000ff */
[----:B------:R-:W-:Y:S01]  /*8f00*/  FFMA.FTZ R184, R80, R86, R85 ;  /* 0x0000005650b87223 */ /* 0x000fe20000010055 */
[----:B------:R-:W-:-:S05]  /*8f10*/  HADD2.F32 R85, -RZ, R176.H1_H1 ;  /* 0x300000b0ff557230 */ /* 0x000fca0000004100 */
[----:B------:R-:W-:-:S05]  /*8f20*/  FMUL.FTZ R80, R85, R80 ;  /* 0x0000005055507220 */ /* 0x000fca0000410000 */
[----:B------:R-:W-:-:S07]  /*8f30*/  F2FP.F16.F32.PACK_AB R80, R80, R87 ;  /* 0x000000575050723e */ /* 0x000fce00000000ff */
.L_x_2689:
[----:B------:R-:W-:Y:S02]  /*8f40*/  ISETP.NE.U32.AND P1, PT, RZ, UR12, PT ;  /* 0x0000000cff007c0c */ /* 0x000fe4000bf25070 */
[----:B------:R-:W-:Y:S02]  /*8f50*/  MOV R86, R191 ;  /* 0x000000bf00567202 */ /* 0x000fe40000000f00 */
[----:B------:R-:W-:Y:S02]  /*8f60*/  ISETP.NE.AND.EX P1, PT, RZ, UR13, PT, P1 ;  /* 0x0000000dff007c0c */ /* 0x000fe4000bf25310 */
[----:B------:R-:W-:-:S11]  /*8f70*/  MOV R87, R185 ;  /* 0x000000b900577202 */ /* 0x000fd60000000f00 */
        /* <DEDUP_REMOVED lines=13> */
.L_x_2687:
[----:B------:R-:W-:Y:S05]  /*9050*/  BSYNC.RECONVERGENT B2 ;  /* 0x0000000000027941 */ /* 0x000fea0003800200 */
.L_x_2686:
        /* <DEDUP_REMOVED lines=84> */
[----:B------:R-:W-:-:S03]  /*95a0*/  F2FP.F16.F32.PACK_AB R24, R76, R24 ;  /* 0x000000184c18723e */ /* 0x000fc600000000ff */
[----:B------:R-:W-:Y:S01]  /*95b0*/  FFMA.FTZ R184, R72, R78, R77 ;  /* 0x0000004e48b87223 */ /* 0x000fe2000001004d */
[----:B------:R-:W-:-:S05]  /*95c0*/  HADD2.F32 R77, -RZ, R168.H1_H1 ;  /* 0x300000a8ff4d7230 */ /* 0x000fca0000004100 */
[----:B------:R-:W-:-:S05]  /*95d0*/  FMUL.FTZ R72, R77, R72 ;  /* 0x000000484d487220 */ /* 0x000fca0000410000 */
[----:B------:R-:W-:Y:S01]  /*95e0*/  F2FP.F16.F32.PACK_AB R72, R72, R79 ;  /* 0x0000004f4848723e */ /* 0x000fe200000000ff */
[----:B------:R-:W-:Y:S06]  /*95f0*/  BRA `(.L_x_2693) ;  /* 0x0000000400307947 */ /* 0x000fec0003800000 */
.L_x_2692:
[----:B------:R-:W-:Y:S01]  /*9600*/  FFMA.FTZ R188, R229, R19, R20 ;  /* 0x00000013e5bc7223 */ /* 0x000fe20000010014 */
[----:B-----5:R-:W-:Y:S02]  /*9610*/  HADD2.F32 R189, -RZ, R40.H0_H0 ;  /* 0x20000028ffbd7230 */ /* 0x020fe40000004100 */
[--C-:B------:R-:W-:Y:S02]  /*9620*/  HADD2.F32 R191, -RZ, R185.reuse.H0_H0 ;  /* 0x200000b9ffbf7230 */ /* 0x100fe40000004100 */
[----:B------:R-:W-:Y:S01]  /*9630*/  FADD.FTZ R188, R236, -R188 ;  /* 0x800000bcecbc7221 */ /* 0x000fe20000010000 */
[----:B------:R-:W-:Y:S02]  /*9640*/  HADD2.F32 R185, -RZ, R185.H1_H1 ;  /* 0x300000b9ffb97230 */ /* 0x000fe40000004100 */
[----:B------:R-:W-:Y:S02]  /*9650*/  HADD2.F32 R190, -RZ, R186.H0_H0 ;  /* 0x200000baffbe7230 */ /* 0x000fe40000004100 */
[----:B------:R-:W-:Y:S01]  /*9660*/  FFMA.FTZ R188, R22, R188, R189 ;  /* 0x000000bc16bc7223 */ /* 0x000fe200000100bd */
[----:B------:R-:W-:-:S02]  /*9670*/  HADD2.F32 R189, -RZ, R184.H0_H0 ;  /* 0x200000b8ffbd7230 */ /* 0x000fc40000004100 */
[----:B------:R-:W-:Y:S02]  /*9680*/  HADD2.F32 R184, -RZ, R184.H1_H1 ;  /* 0x300000b8ffb87230 */ /* 0x000fe40000004100 */
[----:B------:R-:W-:Y:S01]  /*9690*/  FMUL.FTZ R188, R188, R21 ;  /* 0x00000015bcbc7220 */ /* 0x000fe20000410000 */
[----:B------:R-:W-:-:S03]  /*96a0*/  HADD2.F32 R186, -RZ, R186.H1_H1 ;  /* 0x300000baffba7230 */ /* 0x000fc60000004100 */
[----:B------:R-:W-:Y:S01]  /*96b0*/  FFMA.FTZ R196, R188, R189, R76 ;  /* 0x000000bdbcc47223 */ /* 0x000fe2000001004c */
[----:B------:R-:W-:-:S04]  /*96c0*/  FFMA.FTZ R76, R219, R19, R20 ;  /* 0x00000013db4c7223 */ /* 0x000fc80000010014 */
[----:B------:R-:W-:Y:S01]  /*96d0*/  FADD.FTZ R189, R252, -R76 ;  /* 0x8000004cfcbd7221 */ /* 0x000fe20000010000 */
[----:B------:R-:W-:-:S05]  /*96e0*/  HADD2.F32 R76, -RZ, R40.H1_H1 ;  /* 0x30000028ff4c7230 */ /* 0x000fca0000004100 */
[----:B------:R-:W-:-:S04]  /*96f0*/  FFMA.FTZ R76, R22, R189, R76 ;  /* 0x000000bd164c7223 */ /* 0x000fc8000001004c */
[----:B------:R-:W-:-:S04]  /*9700*/  FMUL.FTZ R76, R76, R21 ;  /* 0x000000154c4c7220 */ /* 0x000fc80000410000 */
[----:B------:R-:W-:Y:S01]  /*9710*/  FFMA.FTZ R184, R76, R184, R77 ;  /* 0x000000b84cb87223 */ /* 0x000fe2000001004d */
[----:B------:R-:W-:-:S04]  /*9720*/  FFMA.FTZ R77, R210, R19, R20 ;  /* 0x00000013d24d7223 */ /* 0x000fc80000010014 */
[----:B------:R-:W-:Y:S01]  /*9730*/  FADD.FTZ R189, R247, -R77 ;  /* 0x8000004df7bd7221 */ /* 0x000fe20000010000 */
[----:B------:R-:W-:-:S05]  /*9740*/  HADD2.F32 R77, -RZ, R41.H0_H0 ;  /* 0x20000029ff4d7230 */ /* 0x000fca0000004100 */
[----:B------:R-:W-:-:S04]  /*9750*/  FFMA.FTZ R77, R22, R189, R77 ;  /* 0x000000bd164d7223 */ /* 0x000fc8000001004d */
[----:B------:R-:W-:-:S04]  /*9760*/  FMUL.FTZ R77, R77, R21 ;  /* 0x000000154d4d7220 */ /* 0x000fc80000410000 */
        /* <DEDUP_REMOVED lines=22> */
[----:B------:R-:W-:Y:S01]  /*98d0*/  FFMA.FTZ R73, R22, R189, R73 ;  /* 0x000000bd16497223 */ /* 0x000fe20000010049 */
[--C-:B------:R-:W-:Y:S02]  /*98e0*/  HADD2.F32 R189, -RZ, R187.reuse.H0_H0 ;  /* 0x200000bbffbd7230 */ /* 0x100fe40000004100 */
[----:B------:R-:W-:Y:S02]  /*98f0*/  HADD2.F32 R187, -RZ, R187.H1_H1 ;  /* 0x300000bbffbb7230 */ /* 0x000fe40000004100 */
        /* <DEDUP_REMOVED lines=27> */
[----:B------:R-:W-:-:S07]  /*9ab0*/  F2FP.F16.F32.PACK_AB R72, R76, R72 ;  /* 0x000000484c48723e */ /* 0x000fce00000000ff */
.L_x_2693:
[----:B------:R-:W1:Y:S01]  /*9ac0*/  @P1 LDC.64 R76, c[0x0][0x478] ;  /* 0x00011e00ff4c1b82 */ /* 0x000e620000000a00 */
[----:B------:R-:W-:Y:S02]  /*9ad0*/  MOV R78, R191 ;  /* 0x000000bf004e7202 */ /* 0x000fe40000000f00 */
[----:B------:R-:W-:Y:S01]  /*9ae0*/  MOV R79, R185 ;  /* 0x000000b9004f7202 */ /* 0x000fe20000000f00 */
        /* <DEDUP_REMOVED lines=12> */
.L_x_2691:
[----:B------:R-:W-:Y:S05]  /*9bb0*/  BSYNC.RECONVERGENT B2 ;  /* 0x0000000000027941 */ /* 0x000fea0003800200 */
.L_x_2690:
        /* <DEDUP_REMOVED lines=90> */
.L_x_2696:
        /* <DEDUP_REMOVED lines=76> */
.L_x_2697:
        /* <DEDUP_REMOVED lines=15> */
.L_x_2695:
[----:B------:R-:W-:Y:S05]  /*a710*/  BSYNC.RECONVERGENT B2 ;  /* 0x0000000000027941 */ /* 0x000fea0003800200 */
.L_x_2694:
        /* <DEDUP_REMOVED lines=90> */
.L_x_2700:
        /* <DEDUP_REMOVED lines=76> */
.L_x_2701:
        /* <DEDUP_REMOVED lines=15> */
.L_x_2699:
[----:B------:R-:W-:Y:S05]  /*b270*/  BSYNC.RECONVERGENT B2 ;  /* 0x0000000000027941 */ /* 0x000fea0003800200 */
.L_x_2698:
[----:B------:R-:W-:Y:S05]  /*b280*/  @!P5 BRA `(.L_x_2683) ;  /* 0x0000000800c0d947 */ /* 0x000fea0003800000 */
[----:B------:R-:W1:Y:S02]  /*b290*/  LDC.64 R184, c[0x0][0x390] ;  /* 0x0000e400ffb87b82 */ /* 0x000e640000000a00 */
[----:B-1----:R-:W-:-:S06]  /*b2a0*/  IMAD.WIDE.U32 R184, R18, 0x10, R184 ;  /* 0x0000001012b87825 */ /* 0x002fcc00078e00b8 */
[----:B------:R-:W5:Y:S01]  /*b2b0*/  LDG.E.128 R184, desc[UR6][R184.64] ;  /* 0x00000006b8b87981 */ /* 0x000f62000c1e1d00 */
[----:B------:R-:W-:-:S04]  /*b2c0*/  ISETP.NE.U32.AND P1, PT, RZ, UR12, PT ;  /* 0x0000000cff007c0c */ /* 0x000fc8000bf25070 */
[----:B------:R-:W-:-:S13]  /*b2d0*/  ISETP.NE.AND.EX P1, PT, RZ, UR13, PT, P1 ;  /* 0x0000000dff007c0c */ /* 0x000fda000bf25310 */
[----:B------:R-:W-:Y:S05]  /*b2e0*/  @!P1 BRA `(.L_x_2702) ;  /* 0x0000000400449947 */ /* 0x000fea0003800000 */
[-CC-:B------:R-:W-:Y:S01]  /*b2f0*/  FFMA.FTZ R27, R0, R19.reuse, R20.reuse ;  /* 0x00000013001b7223 */ /* 0x180fe20000010014 */
[----:B-----5:R-:W-:Y:S02]  /*b300*/  HADD2.F32 R24, -RZ, R31.H1_H1 ;  /* 0x3000001fff187230 */ /* 0x020fe40000004100 */
[----:B------:R-:W-:Y:S01]  /*b310*/  FFMA.FTZ R25, R192, R19, R20 ;  /* 0x00000013c0197223 */ /* 0x000fe20000010014 */
[----:B------:R-:W-:Y:S02]  /*b320*/  HADD2.F32 R26, -RZ, R187.H1_H1 ;  /* 0x300000bbff1a7230 */ /* 0x000fe40000004100 */
[----:B------:R-:W-:Y:S01]  /*b330*/  FADD.FTZ R27, R201, -R27 ;  /* 0x8000001bc91b7221 */ /* 0x000fe20000010000 */
[----:B------:R-:W-:-:S03]  /*b340*/  FADD.FTZ R25, R213, -R25 ;  /* 0x80000019d5197221 */ /* 0x000fc60000010000 */
[----:B------:R-:W-:Y:S01]  /*b350*/  FFMA.FTZ R27, R22, R27, R24 ;  /* 0x0000001b161b7223 */ /* 0x000fe20000010018 */
[----:B------:R-:W-:-:S05]  /*b360*/  HADD2.F32 R24, -RZ, R31.H0_H0 ;  /* 0x2000001fff187230 */ /* 0x000fca0000004100 */
[----:B------:R-:W-:Y:S01]  /*b370*/  FFMA.FTZ R25, R22, R25, R24 ;  /* 0x0000001916197223 */ /* 0x000fe20000010018 */
[----:B------:R-:W-:-:S04]  /*b380*/  FMUL.FTZ R24, R27, R21 ;  /* 0x000000151b187220 */ /* 0x000fc80000410000 */
[----:B------:R-:W-:Y:S01]  /*b390*/  FFMA.FTZ R190, R24, R26, R51 ;  /* 0x0000001a18be7223 */ /* 0x000fe20000010033 */
[----:B------:R-:W-:Y:S01]  /*b3a0*/  FMUL.FTZ R26, R25, R21 ;  /* 0x00000015191a7220 */ /* 0x000fe20000410000 */
[----:B------:R-:W-:Y:S01]  /*b3b0*/  F2FP.F16.F32.PACK_AB R27, R27, R25 ;  /* 0x000000191b1b723e */ /* 0x000fe200000000ff */
[----:B------:R-:W-:Y:S02]  /*b3c0*/  HADD2.F32 R51, -RZ, R187.H0_H0 ;  /* 0x200000bbff337230 */ /* 0x000fe40000004100 */
[----:B------:R-:W-:-:S03]  /*b3d0*/  HADD2.F32 R25, -RZ, R147.H0_H0 ;  /* 0x20000093ff197230 */ /* 0x000fc60000004100 */
[----:B------:R-:W-:Y:S01]  /*b3e0*/  FFMA.FTZ R187, R26, R51, R50 ;  /* 0x000000331abb7223 */ /* 0x000fe20000010032 */
[----:B------:R-:W-:Y:S02]  /*b3f0*/  HADD2.F32 R50, -RZ, R30.H0_H0 ;  /* 0x2000001eff327230 */ /* 0x000fe40000004100 */
[----:B------:R-:W-:Y:S01]  /*b400*/  FMUL.FTZ R25, R25, R26 ;  /* 0x0000001a19197220 */ /* 0x000fe20000410000 */
[----:B------:R-:W-:-:S05]  /*b410*/  HADD2.F32 R26, -RZ, R147.H1_H1 ;  /* 0x30000093ff1a7230 */ /* 0x000fca0000004100 */
[----:B------:R-:W-:Y:S01]  /*b420*/  FMUL.FTZ R24, R26, R24 ;  /* 0x000000181a187220 */ /* 0x000fe20000410000 */
[----:B------:R-:W-:-:S04]  /*b430*/  FFMA.FTZ R26, R193, R19, R20 ;  /* 0x00000013c11a7223 */ /* 0x000fc80000010014 */
[----:B------:R-:W-:Y:S01]  /*b440*/  FADD.FTZ R26, R231, -R26 ;  /* 0x8000001ae71a7221 */ /* 0x000fe20000010000 */
[----:B------:R-:W-:Y:S01]  /*b450*/  F2FP.F16.F32.PACK_AB R51, R24, R25 ;  /* 0x000000191833723e */ /* 0x000fe200000000ff */
[--C-:B------:R-:W-:Y:S02]  /*b460*/  HADD2.F32 R25, -RZ, R186.reuse.H0_H0 ;  /* 0x200000baff197230 */ /* 0x100fe40000004100 */
        /* <DEDUP_REMOVED lines=12> */
[----:B------:R-:W-:Y:S02]  /*b530*/  FFMA.FTZ R25, R195, R19, R20 ;  /* 0x00000013c3197223 */ /* 0x000fe40000010014 */
[----:B------:R-:W-:Y:S01]  /*b540*/  FFMA.FTZ R186, R48, R50, R49 ;  /* 0x0000003230ba7223 */ /* 0x000fe20000010031 */
[----:B------:R-:W-:Y:S02]  /*b550*/  HADD2.F32 R49, -RZ, R146.H1_H1 ;  /* 0x30000092ff317230 */ /* 0x000fe40000004100 */
[----:B------:R-:W-:-:S03]  /*b560*/  FADD.FTZ R25, R239, -R25 ;  /* 0x80000019ef197221 */ /* 0x000fc60000010000 */
[----:B------:R-:W-:Y:S01]  /*b570*/  FMUL.FTZ R49, R49, R48 ;  /* 0x0000003031317220 */ /* 0x000fe20000410000 */
[----:B------:R-:W-:-:S04]  /*b580*/  HADD2.F32 R48, -RZ, R185.H0_H0 ;  /* 0x200000b9ff307230 */ /* 0x000fc80000004100 */
[----:B------:R-:W-:Y:S01]  /*b590*/  F2FP.F16.F32.PACK_AB R50, R49, R24 ;  /* 0x000000183132723e */ /* 0x000fe200000000ff */
[----:B------:R-:W-:Y:S02]  /*b5a0*/  HADD2.F32 R24, -RZ, R29.H0_H0 ;  /* 0x2000001dff187230 */ /* 0x000fe40000004100 */
[----:B------:R-:W-:-:S03]  /*b5b0*/  HADD2.F32 R49, -RZ, R145.H0_H0 ;  /* 0x20000091ff317230 */ /* 0x000fc60000004100 */
        /* <DEDUP_REMOVED lines=11> */
[-CC-:B------:R-:W-:Y:S01]  /*b670*/  FFMA.FTZ R24, R212, R19.reuse, R20.reuse ;  /* 0x00000013d4187223 */ /* 0x180fe20000010014 */
[----:B------:R-:W-:Y:S01]  /*b680*/  FFMA.FTZ R19, R238, R19, R20 ;  /* 0x00000013ee137223 */ /* 0x000fe20000010014 */
[----:B------:R-:W-:Y:S01]  /*b690*/  FFMA.FTZ R55, R48, R54, R55 ;  /* 0x0000003630377223 */ /* 0x000fe20000010037 */
[----:B------:R-:W-:Y:S02]  /*b6a0*/  HADD2.F32 R54, -RZ, R145.H1_H1 ;  /* 0x30000091ff367230 */ /* 0x000fe40000004100 */
[----:B------:R-:W-:Y:S01]  /*b6b0*/  FADD.FTZ R24, R249, -R24 ;  /* 0x80000018f9187221 */ /* 0x000fe20000010000 */
[----:B------:R-:W-:Y:S02]  /*b6c0*/  HADD2.F32 R20, -RZ, R28.H1_H1 ;  /* 0x3000001cff147230 */ /* 0x000fe40000004100 */
[----:B------:R-:W-:Y:S01]  /*b6d0*/  FADD.FTZ R19, R244, -R19 ;  /* 0x80000013f4137221 */ /* 0x000fe20000010000 */
[----:B------:R-:W-:Y:S01]  /*b6e0*/  FMUL.FTZ R48, R54, R48 ;  /* 0x0000003036307220 */ /* 0x000fe20000410000 */
[----:B------:R-:W-:-:S02]  /*b6f0*/  HADD2.F32 R54, -RZ, R184.H0_H0 ;  /* 0x200000b8ff367230 */ /* 0x000fc40000004100 */
[----:B------:R-:W-:Y:S01]  /*b700*/  FFMA.FTZ R19, R22, R19, R20 ;  /* 0x0000001316137223 */ /* 0x000fe20000010014 */
[----:B------:R-:W-:Y:S01]  /*b710*/  HADD2.F32 R20, -RZ, R184.H1_H1 ;  /* 0x300000b8ff147230 */ /* 0x000fe20000004100 */
[----:B------:R-:W-:Y:S01]  /*b720*/  F2FP.F16.F32.PACK_AB R49, R48, R49 ;  /* 0x000000313031723e */ /* 0x000fe200000000ff */
[----:B------:R-:W-:-:S05]  /*b730*/  HADD2.F32 R48, -RZ, R28.H0_H0 ;  /* 0x2000001cff307230 */ /* 0x000fca0000004100 */
[----:B------:R-:W-:-:S04]  /*b740*/  FFMA.FTZ R24, R22, R24, R48 ;  /* 0x0000001816187223 */ /* 0x000fc80000010030 */
[-C--:B------:R-:W-:Y:S01]  /*b750*/  FMUL.FTZ R48, R24, R21.reuse ;  /* 0x0000001518307220 */ /* 0x080fe20000410000 */
[C---:B------:R-:W-:Y:S01]  /*b760*/  FMUL.FTZ R21, R19.reuse, R21 ;  /* 0x0000001513157220 */ /* 0x040fe20000410000 */
[----:B------:R-:W-:Y:S02]  /*b770*/  F2FP.F16.F32.PACK_AB R24, R19, R24 ;  /* 0x000000181318723e */ /* 0x000fe400000000ff */
[----:B------:R-:W-:Y:S01]  /*b780*/  FFMA.FTZ R236, R48, R54, R52 ;  /* 0x0000003630ec7223 */ /* 0x000fe20000010034 */
[----:B------:R-:W-:Y:S01]  /*b790*/  FFMA.FTZ R189, R21, R20, R53 ;  /* 0x0000001415bd7223 */ /* 0x000fe20000010035 */
[--C-:B------:R-:W-:Y:S02]  /*b7a0*/  HADD2.F32 R52, -RZ, R144.reuse.H0_H0 ;  /* 0x20000090ff347230 */ /* 0x100fe40000004100 */
[----:B------:R-:W-:-:S03]  /*b7b0*/  HADD2.F32 R20, -RZ, R144.H1_H1 ;  /* 0x30000090ff147230 */ /* 0x000fc60000004100 */
[----:B------:R-:W-:Y:S02]  /*b7c0*/  FMUL.FTZ R48, R52, R48 ;  /* 0x0000003034307220 */ /* 0x000fe40000410000 */
[----:B------:R-:W-:-:S05]  /*b7d0*/  FMUL.FTZ R20, R20, R21 ;  /* 0x0000001514147220 */ /* 0x000fca0000410000 */
[----:B------:R-:W-:Y:S01]  /*b7e0*/  F2FP.F16.F32.PACK_AB R48, R20, R48 ;  /* 0x000000301430723e */ /* 0x000fe200000000ff */
[----:B------:R-:W-:Y:S06]  /*b7f0*/  BRA `(.L_x_2703) ;  /* 0x0000000400307947 */ /* 0x000fec0003800000 */
.L_x_2702:
[----:B------:R-:W-:Y:S01]  /*b800*/  FFMA.FTZ R188, R212, R19, R20 ;  /* 0x00000013d4bc7223 */ /* 0x000fe20000010014 */
[----:B-----5:R-:W-:-:S03]  /*b810*/  HADD2.F32 R189, -RZ, R28.H0_H0 ;  /* 0x2000001cffbd7230 */ /* 0x020fc60000004100 */
[----:B------:R-:W-:-:S04]  /*b820*/  FADD.FTZ R188, R249, -R188 ;  /* 0x800000bcf9bc7221 */ /* 0x000fc80000010000 */
        /* <DEDUP_REMOVED lines=22> */
[----:B------:R-:W-:Y:S01]  /*b990*/  FFMA.FTZ R54, R22, R184, R54 ;  /* 0x000000b816367223 */ /* 0x000fe20000010036 */
[----:B------:R-:W-:-:S03]  /*b9a0*/  FFMA.FTZ R184, R193, R19, R20 ;  /* 0x00000013c1b87223 */ /* 0x000fc60000010014 */
[----:B------:R-:W-:-:S04]  /*b9b0*/  FMUL.FTZ R54, R54, R21 ;  /* 0x0000001536367220 */ /* 0x000fc80000410000 */
[----:B------:R-:W-:Y:S01]  /*b9c0*/  FFMA.FTZ R55, R54, R185, R55 ;  /* 0x000000b936377223 */ /* 0x000fe20000010037 */
        /* <DEDUP_REMOVED lines=13> */
[-CC-:B------:R-:W-:Y:S01]  /*baa0*/  FFMA.FTZ R49, R0, R19.reuse, R20.reuse ;  /* 0x0000001300317223 */ /* 0x180fe20000010014 */
[----:B------:R-:W-:-:S03]  /*bab0*/  FFMA.FTZ R19, R192, R19, R20 ;  /* 0x00000013c0137223 */ /* 0x000fc60000010014 */
[----:B------:R-:W-:Y:S01]  /*bac0*/  FADD.FTZ R185, R201, -R49 ;  /* 0x80000031c9b97221 */ /* 0x000fe20000010000 */
[--C-:B------:R-:W-:Y:S02]  /*bad0*/  HADD2.F32 R49, -RZ, R31.reuse.H1_H1 ;  /* 0x3000001fff317230 */ /* 0x100fe40000004100 */
[----:B------:R-:W-:Y:S01]  /*bae0*/  FADD.FTZ R20, R213, -R19 ;  /* 0x80000013d5147221 */ /* 0x000fe20000010000 */
[----:B------:R-:W-:Y:S02]  /*baf0*/  HADD2.F32 R19, -RZ, R31.H0_H0 ;  /* 0x2000001fff137230 */ /* 0x000fe40000004100 */
[----:B------:R-:W-:-:S03]  /*bb00*/  FFMA.FTZ R49, R22, R185, R49 ;  /* 0x000000b916317223 */ /* 0x000fc60000010031 */
[----:B------:R-:W-:Y:S01]  /*bb10*/  FFMA.FTZ R20, R22, R20, R19 ;  /* 0x0000001416147223 */ /* 0x000fe20000010013 */
[----:B------:R-:W-:Y:S02]  /*bb20*/  HADD2.F32 R22, -RZ, R187.H0_H0 ;  /* 0x200000bbff167230 */ /* 0x000fe40000004100 */
[-C--:B------:R-:W-:Y:S01]  /*bb30*/  FMUL.FTZ R19, R49, R21.reuse ;  /* 0x0000001531137220 */ /* 0x080fe20000410000 */
[----:B------:R-:W-:Y:S02]  /*bb40*/  HADD2.F32 R49, -RZ, R145.H1_H1 ;  /* 0x30000091ff317230 */ /* 0x000fe40000004100 */
[----:B------:R-:W-:Y:S01]  /*bb50*/  FMUL.FTZ R21, R20, R21 ;  /* 0x0000001514157220 */ /* 0x000fe20000410000 */
[----:B------:R-:W-:-:S03]  /*bb60*/  HADD2.F32 R20, -RZ, R187.H1_H1 ;  /* 0x300000bbff147230 */ /* 0x000fc60000004100 */
[----:B------:R-:W-:Y:S01]  /*bb70*/  FFMA.FTZ R187, R21, R22, R50 ;  /* 0x0000001615bb7223 */ /* 0x000fe20000010032 */
[--C-:B------:R-:W-:Y:S02]  /*bb80*/  HADD2.F32 R22, -RZ, R147.reuse.H0_H0 ;  /* 0x20000093ff167230 */ /* 0x100fe40000004100 */
[----:B------:R-:W-:Y:S01]  /*bb90*/  FFMA.FTZ R190, R19, R20, R51 ;  /* 0x0000001413be7223 */ /* 0x000fe20000010033 */
[----:B------:R-:W-:Y:S02]  /*bba0*/  HADD2.F32 R20, -RZ, R147.H1_H1 ;  /* 0x30000093ff147230 */ /* 0x000fe40000004100 */
[----:B------:R-:W-:Y:S01]  /*bbb0*/  FMUL.FTZ R49, R49, R54 ;  /* 0x0000003631317220 */ /* 0x000fe20000410000 */
[----:B------:R-:W-:Y:S02]  /*bbc0*/  HADD2.F32 R50, -RZ, R144.H1_H1 ;  /* 0x30000090ff327230 */ /* 0x000fe40000004100 */
[----:B------:R-:W-:Y:S01]  /*bbd0*/  FMUL.FTZ R51, R22, R21 ;  /* 0x0000001516337220 */ /* 0x000fe20000410000 */
[----:B------:R-:W-:-:S02]  /*bbe0*/  HADD2.F32 R21, -RZ, R146.H1_H1 ;  /* 0x30000092ff157230 */ /* 0x000fc40000004100 */
[----:B------:R-:W-:Y:S01]  /*bbf0*/  FMUL.FTZ R19, R20, R19 ;  /* 0x0000001314137220 */ /* 0x000fe20000410000 */
[----:B------:R-:W-:Y:S02]  /*bc00*/  HADD2.F32 R20, -RZ, R146.H0_H0 ;  /* 0x20000092ff147230 */ /* 0x000fe40000004100 */
[----:B------:R-:W-:Y:S01]  /*bc10*/  FMUL.FTZ R52, R50, R52 ;  /* 0x0000003432347220 */ /* 0x000fe20000410000 */
[----:B------:R-:W-:Y:S02]  /*bc20*/  HADD2.F32 R22, -RZ, R145.H0_H0 ;  /* 0x20000091ff167230 */ /* 0x000fe40000004100 */
[----:B------:R-:W-:Y:S01]  /*bc30*/  FMUL.FTZ R21, R21, R48 ;  /* 0x0000003015157220 */ /* 0x000fe20000410000 */
[----:B------:R-:W-:Y:S02]  /*bc40*/  HADD2.F32 R48, -RZ, R144.H0_H0 ;  /* 0x20000090ff307230 */ /* 0x000fe40000004100 */
[----:B------:R-:W-:Y:S01]  /*bc50*/  FMUL.FTZ R20, R20, R184 ;  /* 0x000000b814147220 */ /* 0x000fe20000410000 */
[----:B------:R-:W-:Y:S01]  /*bc60*/  F2FP.F16.F32.PACK_AB R51, R19, R51 ;  /* 0x000000331333723e */ /* 0x000fe200000000ff */
[----:B------:R-:W-:Y:S01]  /*bc70*/  FMUL.FTZ R22, R22, R53 ;  /* 0x0000003516167220 */ /* 0x000fe20000410000 */
[----:B------:R-:W-:-:S02]  /*bc80*/  FMUL.FTZ R48, R48, R188 ;  /* 0x000000bc30307220 */ /* 0x000fc40000410000 */
[----:B------:R-:W-:Y:S02]  /*bc90*/  F2FP.F16.F32.PACK_AB R50, R21, R20 ;  /* 0x000000141532723e */ /* 0x000fe400000000ff */
[----:B------:R-:W-:Y:S02]  /*bca0*/  F2FP.F16.F32.PACK_AB R49, R49, R22 ;  /* 0x000000163131723e */ /* 0x000fe400000000ff */
[----:B------:R-:W-:-:S07]  /*bcb0*/  F2FP.F16.F32.PACK_AB R48, R52, R48 ;  /* 0x000000303430723e */ /* 0x000fce00000000ff */
.L_x_2703:
[----:B------:R-:W1:Y:S01]  /*bcc0*/  @P1 LDC.64 R20, c[0x0][0x478] ;  /* 0x00011e00ff141b82 */ /* 0x000e620000000a00 */
[----:B------:R-:W-:Y:S02]  /*bcd0*/  MOV R52, R236 ;  /* 0x000000ec00347202 */ /* 0x000fe40000000f00 */
[----:B------:R-:W-:Y:S02]  /*bce0*/  MOV R53, R189 ;  /* 0x000000bd00357202 */ /* 0x000fe40000000f00 */
        /* <DEDUP_REMOVED lines=9> */
[----:B------:R-:W-:-:S07]  /*bd80*/  MOV R51, R190 ;  /* 0x000000be00337202 */ /* 0x000fce0000000f00 */
.L_x_2683:
[----:B------:R-:W-:Y:S05]  /*bd90*/  BSYNC.RECONVERGENT B1 ;  /* 0x0000000000017941 */ /* 0x000fea0003800200 */
.L_x_2665:
[----:B------:R-:W2:Y:S01]  /*bda0*/  LDL.LU R20, [R1+0x70] ;  /* 0x0000700001147983 */ /* 0x000ea20000300800 */
[----:B------:R-:W2:Y:S02]  /*bdb0*/  LDC.64 R18, c[0x0][0x380] ;  /* 0x0000e000ff127b82 */ /* 0x000ea40000000a00 */
[----:B--2---:R-:W-:-:S04]  /*bdc0*/  LEA R20, R18, R20, 0x2 ;  /* 0x0000001412147211 */ /* 0x004fc800078e10ff */
[----:B------:R-:W-:Y:S01]  /*bdd0*/  ISETP.GE.AND P1, PT, R20, R19, PT ;  /* 0x000000131400720c */ /* 0x000fe20003f26270 */
[----:B------:R1:W-:-:S12]  /*bde0*/  STL [R1+0x70], R20 ;  /* 0x0000701401007387 */ /* 0x0003d80000100800 */
[----:B-1----:R-:W-:Y:S05]  /*bdf0*/  @!P1 BRA `(.L_x_2704) ;  /* 0xffffff4c00d89947 */ /* 0x002fea000383ffff */
.L_x_2644:
[----:B------:R-:W-:Y:S05]  /*be00*/  BSYNC B0 ;  /* 0x0000000000007941 */ /* 0x000fea0003800000 */
.L_x_2643:
[----:B------:R-:W2:Y:S04]  /*be10*/  LDL.LU R25, [R1+0x7c] ;  /* 0x00007c0001197983 */ /* 0x000ea80000300800 */
        /* <DEDUP_REMOVED lines=14> */
[----:B------:R-:W3:Y:S01]  /*bf00*/  LDL.LU R18, [R1+0x48] ;  /* 0x0000480001127983 */ /* 0x000ee20000300800 */
[----:B------:R-:W-:-:S03]  /*bf10*/  MOV R2, 0x400 ;  /* 0x0000040000027802 */ /* 0x000fc60000000f00 */
[----:B------:R-:W3:Y:S04]  /*bf20*/  LDL.LU R215, [R1+0x4c] ;  /* 0x00004c0001d77983 */ /* 0x000ee80000300800 */
[----:B------:R-:W3:Y:S04]  /*bf30*/  LDL.LU R232, [R1+0x50] ;  /* 0x0000500001e87983 */ /* 0x000ee80000300800 */
[----:B------:R-:W3:Y:S04]  /*bf40*/  LDL.LU R233, [R1+0x54] ;  /* 0x0000540001e97983 */ /* 0x000ee80000300800 */
[----:B------:R-:W3:Y:S04]  /*bf50*/  LDL.LU R234, [R1+0x58] ;  /* 0x0000580001ea7983 */ /* 0x000ee80000300800 */
[----:B------:R-:W3:Y:S01]  /*bf60*/  LDL.LU R235, [R1+0x5c] ;  /* 0x00005c0001eb7983 */ /* 0x000ee20000300800 */
[----:B------:R-:W1:Y:S01]  /*bf70*/  S2R R184, SR_TID.X ;  /* 0x0000000000b87919 */ /* 0x000e620000002100 */
[----:B------:R-:W0:Y:S01]  /*bf80*/  S2R R3, SR_CgaCtaId ;  /* 0x0000000000037919 */ /* 0x000e220000008800 */
[----:B------:R-:W-:Y:S05]  /*bf90*/  WARPSYNC.ALL ;  /* 0x0000000000007948 */ /* 0x000fea0003800000 */
[----:B-1----:R-:W-:-:S02]  /*bfa0*/  SHF.R.U32.HI R0, RZ, 0x5, R184 ;  /* 0x00000005ff007819 */ /* 0x002fc400000116b8 */
[----:B----4-:R-:W-:-:S03]  /*bfb0*/  MOV R192, R24 ;  /* 0x0000001800c07202 */ /* 0x010fc60000000f00 */
[----:B--2---:R-:W-:Y:S01]  /*bfc0*/  IMAD R0, R0, 0xa0, R25 ;  /* 0x000000a000007824 */ /* 0x004fe200078e0219 */
[----:B---3--:R-:W-:Y:S02]  /*bfd0*/  MOV R193, R236 ;  /* 0x000000ec00c17202 */ /* 0x008fe40000000f00 */
[----:B------:R-:W-:Y:S01]  /*bfe0*/  MOV R194, R196 ;  /* 0x000000c400c27202 */ /* 0x000fe20000000f00 */
[----:B------:R-:W1:Y:S01]  /*bff0*/  LDCU.128 UR16, c[0x0][0x440] ;  /* 0x00008800ff1077ac */ /* 0x000e620008000c00 */
[----:B------:R-:W2:Y:S01]  /*c000*/  LDL.LU R196, [R1+0x60] ;  /* 0x0000600001c47983 */ /* 0x000ea20000300800 */
[----:B------:R-:W-:Y:S01]  /*c010*/  MOV R195, R187 ;  /* 0x000000bb00c37202 */ /* 0x000fe20000000f00 */
[----:B------:R-:W3:Y:S02]  /*c020*/  LDCU.64 UR4, c[0x0][0x460] ;  /* 0x00008c00ff0477ac */ /* 0x000ee40008000a00 */
[----:B------:R-:W2:Y:S01]  /*c030*/  LDL.LU R197, [R1+0x64] ;  /* 0x0000640001c57983 */ /* 0x000ea20000300800 */
[----:B------:R-:W-:-:S03]  /*c040*/  MOV R4, R186 ;  /* 0x000000ba00047202 */ /* 0x000fc60000000f00 */
[----:B------:R-:W2:Y:S01]  /*c050*/  LDL.LU R198, [R1+0x68] ;  /* 0x0000680001c67983 */ /* 0x000ea20000300800 */
[----:B------:R-:W-:-:S03]  /*c060*/  MOV R5, R185 ;  /* 0x000000b900057202 */ /* 0x000fc60000000f00 */
[----:B------:R-:W2:Y:S01]  /*c070*/  LDL.LU R199, [R1+0x6c] ;  /* 0x00006c0001c77983 */ /* 0x000ea20000300800 */
[----:B------:R-:W-:-:S03]  /*c080*/  MOV R6, R22 ;  /* 0x0000001600067202 */ /* 0x000fc60000000f00 */
[----:B------:R-:W4:Y:S01]  /*c090*/  LDL.LU R185, [R1+0x78] ;  /* 0x0000780001b97983 */ /* 0x000f220000300800 */
[----:B0-----:R-:W-:Y:S02]  /*c0a0*/  LEA R3, R3, R2, 0x18 ;  /* 0x0000000203037211 */ /* 0x001fe400078ec0ff */
[----:B------:R-:W-:Y:S02]  /*c0b0*/  MOV R7, R21 ;  /* 0x0000001500077202 */ /* 0x000fe40000000f00 */
[----:B------:R-:W-:Y:S02]  /*c0c0*/  LEA R33, R0, R3, 0x5 ;  /* 0x0000000300217211 */ /* 0x000fe400078e28ff */
[----:B------:R-:W-:-:S03]  /*c0d0*/  MOV R212, R20 ;  /* 0x0000001400d47202 */ /* 0x000fc60000000f00 */
[----:B------:R-:W-:Y:S01]  /*c0e0*/  STS.128 [R33], R124 ;  /* 0x0000007c21007388 */ /* 0x000fe20000000c00 */
[----:B------:R-:W-:-:S03]  /*c0f0*/  MOV R213, R19 ;  /* 0x0000001300d57202 */ /* 0x000fc60000000f00 */
[----:B------:R-:W-:Y:S01]  /*c100*/  STS.128 [R33+0x10], R120 ;  /* 0x0000107821007388 */ /* 0x000fe20000000c00 */
[----:B------:R-:W-:-:S03]  /*c110*/  MOV R214, R18 ;  /* 0x0000001200d67202 */ /* 0x000fc60000000f00 */
        /* <DEDUP_REMOVED lines=10> */
[----:B------:R-:W0:Y:S04]  /*c1c0*/  LDS R2, [R0] ;  /* 0x0000000000027984 */ /* 0x000e280000000800 */
[----:B------:R-:W1:Y:S04]  /*c1d0*/  LDS R3, [R0+0x1400] ;  /* 0x0014000000037984 */ /* 0x000e680000000800 */
[----:B------:R-:W3:Y:S04]  /*c1e0*/  LDS R34, [R0+0x200] ;  /* 0x0002000000227984 */ /* 0x000ee80000000800 */
        /* <DEDUP_REMOVED lines=38> */
[----:B0-----:R-:W-:-:S05]  /*c450*/  FADD.FTZ R2, RZ, R2 ;  /* 0x00000002ff027221 */ /* 0x001fca0000010000 */
        /* <DEDUP_REMOVED lines=9> */
[----:B--2---:R-:W-:Y:S01]  /*c4f0*/  STS.128 [R33], R196 ;  /* 0x000000c421007388 */ /* 0x004fe20000000c00 */
        /* <DEDUP_REMOVED lines=54> */
[----:B---3--:R-:W-:-:S04]  /*c860*/  FADD.FTZ R34, RZ, R34 ;  /* 0x00000022ff227221 */ /* 0x008fc80000010000 */
[----:B------:R-:W-:-:S03]  /*c870*/  FADD.FTZ R34, R34, R37 ;  /* 0x0000002522227221 */ /* 0x000fc60000010000 */
[----:B------:R-:W1:Y:S01]  /*c880*/  S2UR UR14, SR_CTAID.X ;  /* 0x00000000000e79c3 */ /* 0x000e620000002500 */
[----:B------:R-:W-:-:S07]  /*c890*/  FADD.FTZ R36, R36, R39 ;  /* 0x0000002724247221 */ /* 0x000fce0000010000 */
[----:B0-----:R-:W1:Y:S01]  /*c8a0*/  LDC R49, c[0x0][0x388] ;  /* 0x0000e200ff317b82 */ /* 0x001e620000000800 */
[----:B------:R-:W0:Y:S04]  /*c8b0*/  LDS R84, [R0] ;  /* 0x0000000000547984 */ /* 0x000e280000000800 */
[----:B------:R-:W2:Y:S04]  /*c8c0*/  LDS R80, [R0+0x200] ;  /* 0x0002000000507984 */ /* 0x000ea80000000800 */
[----:B------:R-:W3:Y:S04]  /*c8d0*/  LDS R69, [R0+0x1400] ;  /* 0x0014000000457984 */ /* 0x000ee80000000800 */
        /* <DEDUP_REMOVED lines=8> */
[----:B------:R-:W3:Y:S01]  /*c960*/  LDS R39, [R0+0x4000] ;  /* 0x0040000000277984 */ /* 0x000ee20000000800 */
[----:B------:R-:W-:Y:S01]  /*c970*/  LOP3.LUT R33, R184, 0x7f, RZ, 0x3c, !PT ;  /* 0x0000007fb8217812 */ /* 0x000fe200078e3cff */
[----:B-1----:R-:W-:-:S02]  /*c980*/  IMAD R49, R49, UR14, RZ ;  /* 0x0000000e31317c24 */ /* 0x002fc4000f8e02ff */
[----:B0-----:R-:W-:Y:S01]  /*c990*/  FADD.FTZ R84, RZ, R84 ;  /* 0x00000054ff547221 */ /* 0x001fe20000010000 */
[----:B--2---:R-:W-:Y:S01]  /*c9a0*/  FADD.FTZ R80, RZ, R80 ;  /* 0x00000050ff507221 */ /* 0x004fe20000010000 */
[----:B----4-:R-:W-:Y:S01]  /*c9b0*/  IADD3 R54, PT, PT, R33, R185, RZ ;  /* 0x000000b921367210 */ /* 0x010fe20007ffe0ff */
[----:B------:R-:W-:Y:S01]  /*c9c0*/  FADD.FTZ R34, R34, R91 ;  /* 0x0000005b22227221 */ /* 0x000fe20000010000 */
[----:B---3--:R-:W-:Y:S01]  /*c9d0*/  FADD.FTZ R69, R84, R69 ;  /* 0x0000004554457221 */ /* 0x008fe20000010000 */
[----:B------:R-:W-:Y:S01]  /*c9e0*/  FADD.FTZ R65, R80, R65 ;  /* 0x0000004150417221 */ /* 0x000fe20000010000 */
        /* <DEDUP_REMOVED lines=58> */
.L_x_2706:
[----:B------:R-:W-:Y:S05]  /*cd90*/  BSYNC.RECONVERGENT B0 ;  /* 0x0000000000007941 */ /* 0x000fea0003800200 */
.L_x_2705:
        /* <DEDUP_REMOVED lines=17> */
.L_x_2708:
[----:B------:R-:W-:Y:S05]  /*ceb0*/  BSYNC.RECONVERGENT B0 ;  /* 0x0000000000007941 */ /* 0x000fea0003800200 */
.L_x_2707:
        /* <DEDUP_REMOVED lines=17> */
.L_x_2710:
[----:B------:R-:W-:Y:S05]  /*cfd0*/  BSYNC.RECONVERGENT B0 ;  /* 0x0000000000007941 */ /* 0x000fea0003800200 */
.L_x_2709:
        /* <DEDUP_REMOVED lines=134> */
.L_x_2712:
[----:B------:R-:W-:Y:S05]  /*d840*/  BSYNC.RECONVERGENT B0 ;  /* 0x0000000000007941 */ /* 0x000fea0003800200 */
.L_x_2711:
        /* <DEDUP_REMOVED lines=17> */
.L_x_2714:
[----:B------:R-:W-:Y:S05]  /*d960*/  BSYNC.RECONVERGENT B0 ;  /* 0x0000000000007941 */ /* 0x000fea0003800200 */
.L_x_2713:
        /* <DEDUP_REMOVED lines=17> */
.L_x_2716:
[----:B------:R-:W-:Y:S05]  /*da80*/  BSYNC.RECONVERGENT B0 ;  /* 0x0000000000007941 */ /* 0x000fea0003800200 */
.L_x_2715:
        /* <DEDUP_REMOVED lines=17> */
.L_x_2718:
[----:B------:R-:W-:Y:S05]  /*dba0*/  BSYNC.RECONVERGENT B0 ;  /* 0x0000000000007941 */ /* 0x000fea0003800200 */
.L_x_2717:
        /* <DEDUP_REMOVED lines=17> */
.L_x_2720:
[----:B------:R-:W-:Y:S05]  /*dcc0*/  BSYNC.RECONVERGENT B0 ;  /* 0x0000000000007941 */ /* 0x000fea0003800200 */
.L_x_2719:
        /* <DEDUP_REMOVED lines=17> */
.L_x_2722:
[----:B------:R-:W-:Y:S05]  /*dde0*/  BSYNC.RECONVERGENT B0 ;  /* 0x0000000000007941 */ /* 0x000fea0003800200 */
.L_x_2721:
        /* <DEDUP_REMOVED lines=11> */
.L_x_2664:
[----:B------:R-:W-:Y:S01]  /*dea0*/  HFMA2 R185, -RZ, RZ, 0, 5.9604644775390625e-08 ;  /* 0x00000001ffb97431 */ /* 0x000fe200000001ff */
[----:B------:R-:W-:Y:S01]  /*deb0*/  BSSY B1, `(.L_x_2723) ;  /* 0x0000007000017945 */ /* 0x000fe20003800000 */
[----:B------:R-:W-:Y:S02]  /*dec0*/  MOV R186, R196 ;  /* 0x000000c400ba7202 */ /* 0x000fe40000000f00 */
[----:B------:R-:W-:Y:S02]  /*ded0*/  MOV R184, 0x1f ;  /* 0x0000001f00b87802 */ /* 0x000fe40000000f00 */
[----:B------:R-:W-:-:S07]  /*dee0*/  MOV R19, 0xffffffff ;  /* 0xffffffff00137802 */ /* 0x000fce0000000f00 */
[----:B0----5:R-:W-:Y:S05]  /*def0*/  WARPSYNC.COLLECTIVE R19, `(.L_x_2724) ;  /* 0x0000000013087348 */ /* 0x021fea0003c00000 */
[----:B------:R1:W2:Y:S02]  /*df00*/  SHFL.BFLY P6, R189, R186, R185, R184 ;  /* 0x0c0000b9babd7389 */ /* 0x0002a400000c00b8 */
[----:B012--5:R-:W-:Y:S05]  /*df10*/  ENDCOLLECTIVE ;  /* 0x000000000000791b */ /* 0x027fea0003800000 */
.L_x_2724:
[----:B------:R-:W-:Y:S05]  /*df20*/  BSYNC B1 ;  /* 0x0000000000017941 */ /* 0x000fea0003800000 */
.L_x_2723:
        /* <DEDUP_REMOVED lines=9> */
.L_x_2725:
        /* <DEDUP_REMOVED lines=8> */
.L_x_2726:
[----:B------:R-:W-:Y:S02]  /*e040*/  MOV R186, R20 ;  /* 0x0000001400ba7202 */ /* 0x000fe40000000f00 */
[----:B------:R-:W-:-:S05]  /*e050*/  MOV R19, R189 ;  /* 0x000000bd00137202 */ /* 0x000fca0000000f00 */
[----:B------:R-:W-:Y:S01]  /*e060*/  FADD.FTZ R187, R187, R19 ;  /* 0x00000013bbbb7221 */ /* 0x000fe20000010000 */
[----:B------:R-:W-:-:S07]  /*e070*/  MOV R19, 0xffffffff ;  /* 0xffffffff00137802 */ /* 0x000fce0000000f00 */
[----:B------:R-:W-:Y:S05]  /*e080*/  WARPSYNC.COLLECTIVE R19, `(.L_x_2727) ;  /* 0x0000000013087348 */ /* 0x000fea0003c00000 */
[----:B------:R0:W1:Y:S02]  /*e090*/  SHFL.BFLY P6, R189, R186, R185, R184 ;  /* 0x0c0000b9babd7389 */ /* 0x00006400000c00b8 */
[----:B01----:R-:W-:Y:S05]  /*e0a0*/  ENDCOLLECTIVE ;  /* 0x000000000000791b */ /* 0x003fea0003800000 */
.L_x_2727:
        /* <DEDUP_REMOVED lines=8> */
.L_x_2728:
[----:B------:R-:W-:Y:S02]  /*e130*/  MOV R186, R20 ;  /* 0x0000001400ba7202 */ /* 0x000fe40000000f00 */
[----:B------:R-:W-:-:S05]  /*e140*/  MOV R19, R189 ;  /* 0x000000bd00137202 */ /* 0x000fca0000000f00 */
[----:B------:R-:W-:Y:S01]  /*e150*/  FADD.FTZ R187, R187, R19 ;  /* 0x00000013bbbb7221 */ /* 0x000fe20000010000 */
[----:B------:R-:W-:-:S07]  /*e160*/  MOV R19, 0xffffffff ;  /* 0xffffffff00137802 */ /* 0x000fce0000000f00 */
[----:B------:R-:W-:Y:S05]  /*e170*/  WARPSYNC.COLLECTIVE R19, `(.L_x_2729) ;  /* 0x0000000013087348 */ /* 0x000fea0003c00000 */
[----:B------:R0:W1:Y:S02]  /*e180*/  SHFL.BFLY P6, R189, R186, R185, R184 ;  /* 0x0c0000b9babd7389 */ /* 0x00006400000c00b8 */
[----:B01----:R-:W-:Y:S05]  /*e190*/  ENDCOLLECTIVE ;  /* 0x000000000000791b */ /* 0x003fea0003800000 */
.L_x_2729:
        /* <DEDUP_REMOVED lines=8> */
.L_x_2730:
[----:B------:R-:W-:Y:S02]  /*e220*/  MOV R186, R188 ;  /* 0x000000bc00ba7202 */ /* 0x000fe40000000f00 */
[----:B------:R-:W-:-:S05]  /*e230*/  MOV R19, R189 ;  /* 0x000000bd00137202 */ /* 0x000fca0000000f00 */
[----:B------:R-:W-:Y:S01]  /*e240*/  FADD.FTZ R20, R187, R19 ;  /* 0x00000013bb147221 */ /* 0x000fe20000010000 */
[----:B------:R-:W-:-:S07]  /*e250*/  MOV R19, 0xffffffff ;  /* 0xffffffff00137802 */ /* 0x000fce0000000f00 */
[----:B------:R-:W-:Y:S05]  /*e260*/  WARPSYNC.COLLECTIVE R19, `(.L_x_2731) ;  /* 0x0000000013087348 */ /* 0x000fea0003c00000 */
[----:B------:R0:W1:Y:S02]  /*e270*/  SHFL.BFLY P6, R189, R186, R185, R184 ;  /* 0x0c0000b9babd7389 */ /* 0x00006400000c00b8 */
[----:B01----:R-:W-:Y:S05]  /*e280*/  ENDCOLLECTIVE ;  /* 0x000000000000791b */ /* 0x003fea0003800000 */
.L_x_2731:
        /* <DEDUP_REMOVED lines=8> */
.L_x_2732:
[----:B------:R-:W-:Y:S02]  /*e310*/  MOV R186, R187 ;  /* 0x000000bb00ba7202 */ /* 0x000fe40000000f00 */
[----:B------:R-:W-:-:S07]  /*e320*/  MOV R188, R189 ;  /* 0x000000bd00bc7202 */ /* 0x000fce0000000f00 */
[----:B------:R-:W-:Y:S05]  /*e330*/  WARPSYNC.COLLECTIVE R19, `(.L_x_2733) ;  /* 0x0000000013087348 */ /* 0x000fea0003c00000 */
[----:B------:R0:W1:Y:S02]  /*e340*/  SHFL.BFLY P6, R189, R186, R185, R184 ;  /* 0x0c0000b9babd7389 */ /* 0x00006400000c00b8 */
[----:B01----:R-:W-:Y:S05]  /*e350*/  ENDCOLLECTIVE ;  /* 0x000000000000791b */ /* 0x003fea0003800000 */
.L_x_2733:
[----:B------:R-:W-:Y:S01]  /*e360*/  MOV R184, R189 ;  /* 0x000000bd00b87202 */ /* 0x000fe20000000f00 */
[----:B------:R-:W-:Y:S06]  /*e370*/  BRA `(.L_x_2734) ;  /* 0xffffff6c00647947 */ /* 0x000fec000383ffff */
.L_x_2735:
        /* <DEDUP_REMOVED lines=16> */
.L_x_25376:


//--------------------- .text._ZN10layer_norm13ln_bwd_kernelINS_13Kernel_traitsI6__halfS2_S2_S2_fjLj1280ELj1ELj4ELj1ELj16ENS_18Kernel_traits_baseILj1280ES2_S2_S2_S2_fjLj128EEEEELb0ELb1ELb0ELb1EEEvNS_9BwdParamsE --------------------------
	.section	.text._ZN10layer_norm13ln_bwd_kernelINS_13Kernel_traitsI6__halfS2_S2_S2_fjLj1280ELj1ELj4ELj1ELj16ENS_18Kernel_traits_baseILj1280ES2_S2_S2_S2_fjLj128EEEEELb0ELb1ELb0ELb1EEEvNS_9BwdParamsE,"ax",@progbits
	.align	128
        .global         _ZN10layer_norm13ln_bwd_kernelINS_13Kernel_traitsI6__halfS2_S2_S2_fjLj1280ELj1ELj4ELj1ELj16ENS_18Kernel_traits_baseILj1280ES2_S2_S2_S2_fjLj128EEEEELb0ELb1ELb0ELb1EEEvNS_9BwdParamsE
        .type           _ZN10layer_norm13ln_bwd_kernelINS_13Kernel_traitsI6__halfS2_S2_S2_fjLj1280ELj1ELj4ELj1ELj16ENS_18Kernel_traits_baseILj1280ES2_S2_S2_S2_fjLj128EEEEELb0ELb1ELb0ELb1EEEvNS_9BwdParamsE,@function
        .size           _ZN10layer_norm13ln_bwd_kernelINS_13Kernel_traitsI6__halfS2_S2_S2_fjLj1280ELj1ELj4ELj1ELj16ENS_18Kernel_traits_baseILj1280ES2_S2_S2_S2_fjLj128EEEEELb0ELb1ELb0ELb1EEEvNS_9BwdParamsE,(.L_x_25377 - _ZN10layer_norm13ln_bwd_kernelINS_13Kernel_traitsI6__halfS2_S2_S2_fjLj1280ELj1ELj4ELj1ELj16ENS_18Kernel_traits_baseILj1280ES2_S2_S2_S2_fjLj128EEEEELb0ELb1ELb0ELb1EEEvNS_9BwdParamsE)
        .other          _ZN10layer_norm13ln_bwd_kernelINS_13Kernel_traitsI6__halfS2_S2_S2_fjLj1280ELj1ELj4ELj1ELj16ENS_18Kernel_traits_baseILj1280ES2_S2_S2_S2_fjLj128EEEEELb0ELb1ELb0ELb1EEEvNS_9BwdParamsE,@"STO_CUDA_ENTRY STV_DEFAULT"
_ZN10layer_norm13ln_bwd_kernelINS_13Kernel_traitsI6__halfS2_S2_S2_fjLj1280ELj1ELj4ELj1ELj16ENS_18Kernel_traits_baseILj1280ES2_S2_S2_S2_fjLj128EEEEELb0ELb1ELb0ELb1EEEvNS_9BwdParamsE:
.text._ZN10layer_norm13ln_bwd_kernelINS_13Kernel_traitsI6__halfS2_S2_S2_fjLj1280ELj1ELj4ELj1ELj16ENS_18Kernel_traits_baseILj1280ES2_S2_S2_S2_fjLj128EEEEELb0ELb1ELb0ELb1EEEvNS_9BwdParamsE:
        /* <DEDUP_REMOVED lines=33> */
[----:B-1----:R-:W-:Y:S02]  /*0210*/  SHF.R.U32.HI R0, RZ, 0x5, R3 ;  /* 0x00000005ff007819 */ /* 0x002fe40000011603 */
[----:B------:R-:W-:Y:S02]  /*0220*/  CS2R R24, SRZ ;  /* 0x0000000000187805 */ /* 0x000fe4000001ff00 */
[----:B------:R-:W-:Y:S02]  /*0230*/  LOP3.LUT R3, R3, 0x1f, RZ, 0xc0, !PT ;  /* 0x0000001f03037812 */ /* 0x000fe400078ec0ff */
[----:B------:R-:W-:Y:S02]  /*0240*/  CS2R R26, SRZ ;  /* 0x00000000001a7805 */ /* 0x000fe4000001ff00 */
[----:B------:R-:W-:Y:S02]  /*0250*/  LOP3.LUT R2, R0, UR4, RZ, 0xfc, !PT ;  /* 0x0000000400027c12 */ /* 0x000fe4000f8efcff */
[----:B------:R-:W-:-:S02]  /*0260*/  CS2R R28, SRZ ;  /* 0x00000000001c7805 */ /* 0x000fc4000001ff00 */
[----:B------:R-:W-:Y:S01]  /*0270*/  CS2R R30, SRZ ;  /* 0x00000000001e7805 */ /* 0x000fe2000001ff00 */
[----:B------:R1:W-:Y:S01]  /*0280*/  STL [R1+0x120], R3 ;  /* 0x0001200301007387 */ /* 0x0003e20000100800 */
[----:B---3--:R-:W-:Y:S02]  /*0290*/  ISETP.GE.AND P0, PT, R2, UR5, PT ;  /* 0x0000000502007c0c */ /* 0x008fe4000bf06270 */
        /* <DEDUP_REMOVED lines=37> */
[----:B------:R0:W-:Y:S01]  /*04f0*/  STL [R1+0x28], RZ ;  /* 0x000028ff01007387 */ /* 0x0001e20000100800 */
[----:B------:R-:W1:Y:S01]  /*0500*/  LDC.64 R4, c[0x0][0x3d0] ;  /* 0x0000f400ff047b82 */ /* 0x000e620000000a00 */
[----:B------:R-:W2:Y:S02]  /*0510*/  LDCU.64 UR4, c[0x0][0x3e0] ;  /* 0x00007c00ff0477ac */ /* 0x000ea40008000a00 */
[----:B------:R0:W-:Y:S04]  /*0520*/  STL [R1+0x24], RZ ;  /* 0x000024ff01007387 */ /* 0x0001e80000100800 */
[----:B------:R0:W-:Y:S01]  /*0530*/  STL [R1+0x20], RZ ;  /* 0x000020ff01007387 */ /* 0x0001e20000100800 */
[----:B------:R-:W3:Y:S03]  /*0540*/  LDC.64 R6, c[0x0][0x3e8] ;  /* 0x0000fa00ff067b82 */ /* 0x000ee60000000a00 */
[----:B------:R0:W-:Y:S04]  /*0550*/  STL [R1+0x1c], RZ ;  /* 0x00001cff01007387 */ /* 0x0001e80000100800 */
[----:B------:R0:W-:Y:S04]  /*0560*/  STL [R1+0x18], RZ ;  /* 0x000018ff01007387 */ /* 0x0001e80000100800 */
[----:B------:R0:W-:Y:S04]  /*0570*/  STL [R1+0x14], RZ ;  /* 0x000014ff01007387 */ /* 0x0001e80000100800 */
[----:B------:R0:W-:Y:S01]  /*0580*/  STL [R1+0x10], RZ ;  /* 0x000010ff01007387 */ /* 0x0001e20000100800 */
[----:B-1----:R-:W-:-:S03]  /*0590*/  IMAD.WIDE.U32 R4, R3, 0x10, R4 ;  /* 0x0000001003047825 */ /* 0x002fc600078e0004 */
[----:B------:R0:W-:Y:S04]  /*05a0*/  STL [R1+0xc], RZ ;  /* 0x00000cff01007387 */ /* 0x0001e80000100800 */
[----:B------:R0:W-:Y:S01]  /*05b0*/  STL [R1+0x8], RZ ;  /* 0x000008ff01007387 */ /* 0x0001e20000100800 */
[----:B---3--:R-:W-:-:S03]  /*05c0*/  IMAD.WIDE.U32 R6, R3, 0x10, R6 ;  /* 0x0000001003067825 */ /* 0x008fc600078e0006 */
        /* <DEDUP_REMOVED lines=93> */
[----:B--2---:R-:W-:Y:S01]  /*0ba0*/  ISETP.NE.U32.AND P0, PT, RZ, UR4, PT ;  /* 0x00000004ff007c0c */ /* 0x004fe2000bf05070 */
[----:B------:R-:W-:Y:S01]  /*0bb0*/  HFMA2 R3, -RZ, RZ, 0, 0 ;  /* 0x00000000ff037431 */ /* 0x000fe200000001ff */
[----:B------:R-:W-:Y:S01]  /*0bc0*/  BSSY B1, `(.L_x_2738) ;  /* 0x0000acf000017945 */ /* 0x000fe20003800000 */
[----:B------:R-:W5:Y:S01]  /*0bd0*/  LDG.E.128 R108, desc[UR6][R4.64+0x800] ;  /* 0x00080006046c7981 */ /* 0x000f62000c1e1d00 */
[----:B------:R-:W-:-:S02]  /*0be0*/  ISETP.NE.AND.EX P0, PT, RZ, UR5, PT, P0 ;  /* 0x00000005ff007c0c */ /* 0x000fc4000bf05300 */
[----:B------:R-:W-:Y:S02]  /*0bf0*/  CS2R R8, SRZ ;  /* 0x0000000000087805 */ /* 0x000fe4000001ff00 */
[----:B------:R-:W-:Y:S01]  /*0c00*/  CS2R R10, SRZ ;  /* 0x00000000000a7805 */ /* 0x000fe2000001ff00 */
[----:B------:R-:W5:Y:S01]  /*0c10*/  LDG.E.128 R104, desc[UR6][R4.64+0x600] ;  /* 0x0006000604687981 */ /* 0x000f62000c1e1d00 */
[----:B------:R-:W-:Y:S02]  /*0c20*/  CS2R R12, SRZ ;  /* 0x00000000000c7805 */ /* 0x000fe4000001ff00 */
[----:B------:R-:W-:Y:S02]  /*0c30*/  CS2R R14, SRZ ;  /* 0x00000000000e7805 */ /* 0x000fe4000001ff00 */
[----:B------:R-:W-:Y:S01]  /*0c40*/  CS2R R16, SRZ ;  /* 0x0000000000107805 */ /* 0x000fe2000001ff00 */
[----:B------:R-:W5:Y:S01]  /*0c50*/  LDG.E.128 R100, desc[UR6][R4.64+0x400] ;  /* 0x0004000604647981 */ /* 0x000f62000c1e1d00 */
[----:B------:R-:W-:-:S02]  /*0c60*/  CS2R R18, SRZ ;  /* 0x0000000000127805 */ /* 0x000fc4000001ff00 */
[----:B------:R-:W-:Y:S01]  /*0c70*/  MOV R20, RZ ;  /* 0x000000ff00147202 */ /* 0x000fe20000000f00 */
[----:B------:R-:W5:Y:S04]  /*0c80*/  LDG.E.128 R96, desc[UR6][R4.64+0x200] ;  /* 0x0002000604607981 */ /* 0x000f68000c1e1d00 */
[----:B------:R1:W5:Y:S04]  /*0c90*/  LDG.E.128 R92, desc[UR6][R4.64] ;  /* 0x00000006045c7981 */ /* 0x000368000c1e1d00 */
[----:B------:R-:W5:Y:S04]  /*0ca0*/  LDG.E.128 R88, desc[UR6][R6.64+0x800] ;  /* 0x0008000606587981 */ /* 0x000f68000c1e1d00 */
[----:B------:R-:W5:Y:S01]  /*0cb0*/  LDG.E.128 R84, desc[UR6][R6.64+0x600] ;  /* 0x0006000606547981 */ /* 0x000f62000c1e1d00 */
[----:B-1----:R-:W-:-:S03]  /*0cc0*/  CS2R R4, SRZ ;  /* 0x0000000000047805 */ /* 0x002fc6000001ff00 */
[----:B------:R-:W5:Y:S04]  /*0cd0*/  LDG.E.128 R80, desc[UR6][R6.64+0x400] ;  /* 0x0004000606507981 */ /* 0x000f68000c1e1d00 */
[----:B------:R-:W5:Y:S04]  /*0ce0*/  LDG.E.128 R76, desc[UR6][R6.64+0x200] ;  /* 0x00020006064c7981 */ /* 0x000f68000c1e1d00 */
[----:B------:R1:W5:Y:S02]  /*0cf0*/  LDG.E.128 R72, desc[UR6][R6.64] ;  /* 0x0000000606487981 */ /* 0x000364000c1e1d00 */
[----:B01----:R-:W-:-:S07]  /*0d00*/  CS2R R6, SRZ ;  /* 0x0000000000067805 */ /* 0x003fce000001ff00 */
.L_x_2764:
        /* <DEDUP_REMOVED lines=8> */
[----:B--2---:R-:W-:-:S05]  /*0d90*/  IMAD.WIDE R22, R2, 0x4, R26 ;  /* 0x0000000402167825 */ /* 0x004fca00078e021a */
[----:B-----5:R0:W5:Y:S01]  /*0da0*/  LDG.E R21, desc[UR6][R22.64] ;  /* 0x0000000616157981 */ /* 0x020162000c1e1900 */
[----:B------:R-:W-:Y:S01]  /*0db0*/  ISETP.NE.U32.AND P1, PT, RZ, UR10, PT ;  /* 0x0000000aff007c0c */ /* 0x000fe2000bf25070 */
[----:B------:R-:W-:-:S03]  /*0dc0*/  IMAD R26, R2, UR9, RZ ;  /* 0x00000009021a7c24 */ /* 0x000fc6000f8e02ff */
[----:B------:R-:W-:Y:S02]  /*0dd0*/  ISETP.NE.AND.EX P1, PT, RZ, UR11, PT, P1 ;  /* 0x0000000bff007c0c */ /* 0x000fe4000bf25310 */
[----:B0-----:R-:W-:-:S05]  /*0de0*/  LOP3.LUT R23, R28, 0x1f, RZ, 0xc0, !PT ;  /* 0x0000001f1c177812 */ /* 0x001fca00078ec0ff */
[----:B------:R0:W-:Y:S01]  /*0df0*/  STL [R1+0x120], R23 ;  /* 0x0001201701007387 */ /* 0x0001e20000100800 */
[----:B------:R-:W-:Y:S02]  /*0e00*/  SHF.R.S32.HI R27, RZ, 0x1f, R26 ;  /* 0x0000001fff1b7819 */ /* 0x000fe4000001141a */
[----:B------:R-:W-:Y:S02]  /*0e10*/  ISETP.NE.AND P2, PT, RZ, UR8, PT ;  /* 0x00000008ff007c0c */ /* 0x000fe4000bf45270 */
[----:B------:R-:W-:Y:S02]  /*0e20*/  LEA.HI R27, R27, R26, RZ, 0x3 ;  /* 0x0000001a1b1b7211 */ /* 0x000fe400078f18ff */
[----:B------:R-:W-:Y:S02]  /*0e30*/  MOV R22, 0x3f800000 ;  /* 0x3f80000000167802 */ /* 0x000fe40000000f00 */
[----:B------:R-:W-:Y:S02]  /*0e40*/  LEA.HI.SX32 R143, R27, R23, 0x1d ;  /* 0x000000171b8f7211 */ /* 0x000fe400078feaff */
[----:B---3--:R-:W-:Y:S01]  /*0e50*/  FSEL R124, R24, RZ, !P2 ;  /* 0x000000ff187c7208 */ /* 0x008fe20005000000 */
[----:B----4-:R-:W-:Y:S01]  /*0e60*/  @P0 HADD2.F32 R22, -RZ, R0.H0_H0 ;  /* 0x20000000ff160230 */ /* 0x010fe20000004100 */
[----:B0-----:R-:W-:Y:S06]  /*0e70*/  @P1 BRA `(.L_x_2739) ;  /* 0x00000018000c1947 */ /* 0x001fec0003800000 */
[----:B------:R-:W0:Y:S08]  /*0e80*/  LDC.64 R40, c[0x0][0x3a8] ;  /* 0x0000ea00ff287b82 */ /* 0x000e300000000a00 */
[----:B------:R-:W1:Y:S01]  /*0e90*/  LDC.64 R116, c[0x0][0x428] ;  /* 0x00010a00ff747b82 */ /* 0x000e620000000a00 */
[C---:B------:R-:W-:Y:S02]  /*0ea0*/  IADD3 R142, PT, PT, R143.reuse, 0x20, RZ ;  /* 0x000000208f8e7810 */ /* 0x040fe40007ffe0ff */
[----:B------:R-:W-:-:S02]  /*0eb0*/  IADD3 R125, PT, PT, R143, 0x40, RZ ;  /* 0x000000408f7d7810 */ /* 0x000fc40007ffe0ff */
[C---:B------:R-:W-:Y:S02]  /*0ec0*/  IADD3 R24, PT, PT, R143.reuse, 0x60, RZ ;  /* 0x000000608f187810 */ /* 0x040fe40007ffe0ff */
[C---:B------:R-:W-:Y:S01]  /*0ed0*/  IADD3 R23, PT, PT, R143.reuse, 0x80, RZ ;  /* 0x000000808f177810 */ /* 0x040fe20007ffe0ff */
[----:B0-----:R-:W-:-:S04]  /*0ee0*/  IMAD.WIDE.U32 R132, R143, 0x10, R40 ;  /* 0x000000108f847825 */ /* 0x001fc800078e0028 */
[----:B------:R-:W-:Y:S02]  /*0ef0*/  IMAD.WIDE.U32 R112, R23, 0x10, R40 ;  /* 0x0000001017707825 */ /* 0x000fe400078e0028 */
[----:B------:R-:W2:Y:S02]  /*0f00*/  LDG.E.128 R132, desc[UR6][R132.64] ;  /* 0x0000000684847981 */ /* 0x000ea4000c1e1d00 */
[--C-:B-1----:R-:W-:Y:S02]  /*0f10*/  IMAD.WIDE.U32 R128, R143, 0x10, R116.reuse ;  /* 0x000000108f807825 */ /* 0x102fe400078e0074 */
[----:B------:R-:W3:Y:S02]  /*0f20*/  LDG.E.128 R112, desc[UR6][R112.64] ;  /* 0x0000000670707981 */ /* 0x000ee4000c1e1d00 */
[--C-:B------:R-:W-:Y:S02]  /*0f30*/  IMAD.WIDE.U32 R28, R142, 0x10, R116.reuse ;  /* 0x000000108e1c7825 */ /* 0x100fe400078e0074 */
[----:B------:R-:W4:Y:S02]  /*0f40*/  LDG.E.128 R128, desc[UR6][R128.64] ;  /* 0x0000000680807981 */ /* 0x000f24000c1e1d00 */
[----:B------:R-:W-:-:S02]  /*0f50*/  IMAD.WIDE.U32 R36, R125, 0x10, R116 ;  /* 0x000000107d247825 */ /* 0x000fc400078e0074 */
[----:B------:R-:W3:Y:S02]  /*0f60*/  LDG.E.128 R28, desc[UR6][R28.64] ;  /* 0x000000061c1c7981 */ /* 0x000ee4000c1e1d00 */
[--C-:B------:R-:W-:Y:S02]  /*0f70*/  IMAD.WIDE.U32 R44, R24, 0x10, R116.reuse ;  /* 0x00000010182c7825 */ /* 0x100fe400078e0074 */
[----:B------:R-:W3:Y:S02]  /*0f80*/  LDG.E.128 R36, desc[UR6][R36.64] ;  /* 0x0000000624247981 */ /* 0x000ee4000c1e1d00 */
[----:B------:R-:W-:Y:S02]  /*0f90*/  IMAD.WIDE.U32 R116, R23, 0x10, R116 ;  /* 0x0000001017747825 */ /* 0x000fe400078e0074 */
[----:B------:R-:W3:Y:S04]  /*0fa0*/  LDG.E.128 R44, desc[UR6][R44.64] ;  /* 0x000000062c2c7981 */ /* 0x000ee8000c1e1d00 */
[----:B------:R-:W3:Y:S01]  /*0fb0*/  LDG.E.128 R116, desc[UR6][R116.64] ;  /* 0x0000000674747981 */ /* 0x000ee2000c1e1d00 */
[----:B------:R-:W-:-:S06]  /*0fc0*/  IMAD.WIDE.U32 R120, R142, 0x10, R40 ;  /* 0x000000108e787825 */ /* 0x000fcc00078e0028 */
[----:B------:R-:W3:Y:S01]  /*0fd0*/  LDG.E.128 R120, desc[UR6][R120.64] ;  /* 0x0000000678787981 */ /* 0x000ee2000c1e1d00 */
[----:B------:R-:W-:-:S04]  /*0fe0*/  IMAD.WIDE.U32 R32, R125, 0x10, R40 ;  /* 0x000000107d207825 */ /* 0x000fc800078e0028 */
[----:B------:R-:W-:Y:S02]  /*0ff0*/  IMAD.WIDE.U32 R40, R24, 0x10, R40 ;  /* 0x0000001018287825 */ /* 0x000fe400078e0028 */
[----:B------:R-:W3:Y:S04]  /*1000*/  LDG.E.128 R32, desc[UR6][R32.64] ;  /* 0x0000000620207981 */ /* 0x000ee8000c1e1d00 */
[----:B------:R-:W3:Y:S01]  /*1010*/  LDG.E.128 R40, desc[UR6][R40.64] ;  /* 0x0000000628287981 */ /* 0x000ee2000c1e1d00 */
[--C-:B------:R-:W-:Y:S02]  /*1020*/  HADD2.F32 R197, -RZ, R92.reuse.H0_H0 ;  /* 0x2000005cffc57230 */ /* 0x100fe40000004100 */
[----:B------:R-:W-:Y:S02]  /*1030*/  HADD2.F32 R196, -RZ, R92.H1_H1 ;  /* 0x3000005cffc47230 */ /* 0x000fe40000004100 */
[----:B------:R-:W-:-:S02]  /*1040*/  HADD2.F32 R195, -RZ, R93.H0_H0 ;  /* 0x2000005dffc37230 */ /* 0x000fc40000004100 */
[----:B------:R-:W-:Y:S02]  /*1050*/  HADD2.F32 R194, -RZ, R93.H1_H1 ;  /* 0x3000005dffc27230 */ /* 0x000fe40000004100 */
[--C-:B------:R-:W-:Y:S02]  /*1060*/  HADD2.F32 R193, -RZ, R94.reuse.H0_H0 ;  /* 0x2000005effc17230 */ /* 0x100fe40000004100 */
[----:B------:R-:W-:Y:S02]  /*1070*/  HADD2.F32 R192, -RZ, R94.H1_H1 ;  /* 0x3000005effc07230 */ /* 0x000fe40000004100 */
        /* <DEDUP_REMOVED lines=10> */
[----:B------:R-:W-:Y:S02]  /*1120*/  HADD2.F32 R127, -RZ, R100.H1_H1 ;  /* 0x30000064ff7f7230 */ /* 0x000fe40000004100 */
[--C-:B--2---:R-:W-:Y:S02]  /*1130*/  HADD2.F32 R0, -RZ, R132.reuse.H0_H0 ;  /* 0x20000084ff007230 */ /* 0x104fe40000004100 */
[----:B------:R-:W-:-:S03]  /*1140*/  HADD2.F32 R189, -RZ, R132.H1_H1 ;  /* 0x30000084ffbd7230 */ /* 0x000fc60000004100 */
[C---:B------:R-:W-:Y:S01]  /*1150*/  FADD.FTZ R0, -R124.reuse, R0 ;  /* 0x000000007c007221 */ /* 0x040fe20000010100 */
[--C-:B----4-:R-:W-:Y:S02]  /*1160*/  HADD2.F32 R148, -RZ, R128.reuse.H0_H0 ;  /* 0x20000080ff947230 */ /* 0x110fe40000004100 */
[----:B------:R-:W-:Y:S01]  /*1170*/  FADD.FTZ R189, -R124, R189 ;  /* 0x000000bd7cbd7221 */ /* 0x000fe20000010100 */
[--C-:B------:R-:W-:Y:S02]  /*1180*/  HADD2.F32 R188, -RZ, R133.reuse.H0_H0 ;  /* 0x20000085ffbc7230 */ /* 0x100fe40000004100 */
[----:B-----5:R-:W-:Y:S01]  /*1190*/  FMUL.FTZ R0, R21, R0 ;  /* 0x0000000015007220 */ /* 0x020fe20000410000 */
[----:B------:R-:W-:Y:S02]  /*11a0*/  HADD2.F32 R147, -RZ, R128.H1_H1 ;  /* 0x30000080ff937230 */ /* 0x000fe40000004100 */
[----:B------:R-:W-:Y:S01]  /*11b0*/  FMUL.FTZ R197, R197, R148 ;  /* 0x00000094c5c57220 */ /* 0x000fe20000410000 */
[----:B------:R-:W-:-:S02]  /*11c0*/  HADD2.F32 R187, -RZ, R133.H1_H1 ;  /* 0x30000085ffbb7230 */ /* 0x000fc40000004100 */
[----:B------:R-:W-:Y:S01]  /*11d0*/  FADD.FTZ R188, -R124, R188 ;  /* 0x000000bc7cbc7221 */ /* 0x000fe20000010100 */
[----:B------:R-:W-:Y:S02]  /*11e0*/  HADD2.F32 R146, -RZ, R129.H0_H0 ;  /* 0x20000081ff927230 */ /* 0x000fe40000004100 */
[----:B------:R-:W-:Y:S01]  /*11f0*/  FMUL.FTZ R196, R196, R147 ;  /* 0x00000093c4c47220 */ /* 0x000fe20000410000 */
[----:B------:R-:W-:Y:S01]  /*1200*/  FMUL.FTZ R189, R21, R189 ;  /* 0x000000bd15bd7220 */ /* 0x000fe20000410000 */
[----:B------:R-:W-:Y:S02]  /*1210*/  HADD2.F32 R186, -RZ, R134.H0_H0 ;  /* 0x20000086ffba7230 */ /* 0x000fe40000004100 */
[--C-:B---3--:R-:W-:Y:S02]  /*1220*/  HADD2.F32 R204, -RZ, R117.reuse.H0_H0 ;  /* 0x20000075ffcc7230 */ /* 0x108fe40000004100 */
[----:B------:R-:W-:Y:S02]  /*1230*/  HADD2.F32 R207, -RZ, R117.H1_H1 ;  /* 0x30000075ffcf7230 */ /* 0x000fe40000004100 */
[----:B------:R-:W-:Y:S01]  /*1240*/  FADD.FTZ R117, RZ, R197 ;  /* 0x000000c5ff757221 */ /* 0x000fe20000010000 */
[----:B------:R-:W-:-:S02]  /*1250*/  HADD2.F32 R208, -RZ, R119.H0_H0 ;  /* 0x20000077ffd07230 */ /* 0x000fc40000004100 */
[----:B------:R-:W-:Y:S02]  /*1260*/  HADD2.F32 R212, -RZ, R119.H1_H1 ;  /* 0x30000077ffd47230 */ /* 0x000fe40000004100 */
[----:B------:R-:W-:Y:S01]  /*1270*/  FFMA.FTZ R119, R0, R197, RZ ;  /* 0x000000c500777223 */ /* 0x000fe200000100ff */
        /* <DEDUP_REMOVED lines=10> */
[----:B------:R-:W-:Y:S01]  /*1320*/  FMUL.FTZ R187, R21, R187 ;  /* 0x000000bb15bb7220 */ /* 0x000fe20000410000 */
[----:B------:R-:W-:Y:S01]  /*1330*/  FADD.FTZ R117, R117, R195 ;  /* 0x000000c375757221 */ /* 0x000fe20000010000 */
[----:B------:R-:W-:Y:S01]  /*1340*/  FFMA.FTZ R119, R188, R195, R119 ;  /* 0x000000c3bc777223 */ /* 0x000fe20000010077 */
[--C-:B------:R-:W-:Y:S02]  /*1350*/  HADD2.F32 R27, -RZ, R115.reuse.H0_H0 ;  /* 0x20000073ff1b7230 */ /* 0x100fe40000004100 */
[----:B------:R-:W-:Y:S02]  /*1360*/  HADD2.F32 R126, -RZ, R115.H1_H1 ;  /* 0x30000073ff7e7230 */ /* 0x000fe40000004100 */
[----:B------:R-:W-:Y:S01]  /*1370*/  FADD.FTZ R185, -R124, R185 ;  /* 0x000000b97cb97221 */ /* 0x000fe20000010100 */
[----:B------:R-:W-:-:S02]  /*1380*/  HADD2.F32 R184, -RZ, R135.H0_H0 ;  /* 0x20000087ffb87230 */ /* 0x000fc40000004100 */
[----:B------:R-:W-:Y:S01]  /*1390*/  FMUL.FTZ R193, R193, R144 ;  /* 0x00000090c1c17220 */ /* 0x000fe20000410000 */
[----:B------:R-:W-:Y:S02]  /*13a0*/  HADD2.F32 R115, -RZ, R130.H1_H1 ;  /* 0x30000082ff737230 */ /* 0x000fe40000004100 */
[----:B------:R-:W-:Y:S01]  /*13b0*/  FMUL.FTZ R186, R21, R186 ;  /* 0x000000ba15ba7220 */ /* 0x000fe20000410000 */
[----:B------:R-:W-:Y:S01]  /*13c0*/  FADD.FTZ R117, R117, R194 ;  /* 0x000000c275757221 */ /* 0x000fe20000010000 */
[----:B------:R-:W-:Y:S01]  /*13d0*/  FFMA.FTZ R119, R187, R194, R119 ;  /* 0x000000c2bb777223 */ /* 0x000fe20000010077 */
[--C-:B------:R-:W-:Y:S02]  /*13e0*/  HADD2.F32 R215, -RZ, R114.reuse.H0_H0 ;  /* 0x20000072ffd77230 */ /* 0x100fe40000004100 */
[----:B------:R-:W-:Y:S02]  /*13f0*/  HADD2.F32 R213, -RZ, R114.H1_H1 ;  /* 0x30000072ffd57230 */ /* 0x000fe40000004100 */
[----:B------:R-:W-:Y:S01]  /*1400*/  FADD.FTZ R184, -R124, R184 ;  /* 0x000000b87cb87221 */ /* 0x000fe20000010100 */
[----:B------:R-:W-:-:S02]  /*1410*/  HADD2.F32 R183, -RZ, R135.H1_H1 ;  /* 0x30000087ffb77230 */ /* 0x000fc40000004100 */
[----:B------:R-:W-:Y:S01]  /*1420*/  FMUL.FTZ R192, R192, R115 ;  /* 0x00000073c0c07220 */ /* 0x000fe20000410000 */
[----:B------:R-:W-:Y:S02]  /*1430*/  HADD2.F32 R114, -RZ, R131.H0_H0 ;  /* 0x20000083ff727230 */ /* 0x000fe40000004100 */
        /* <DEDUP_REMOVED lines=17> */
[--C-:B------:R-:W-:Y:S02]  /*1550*/  HADD2.F32 R112, -RZ, R28.reuse.H0_H0 ;  /* 0x2000001cff707230 */ /* 0x100fe40000004100 */
[----:B------:R-:W-:Y:S01]  /*1560*/  FMUL.FTZ R183, R21, R183 ;  /* 0x000000b715b77220 */ /* 0x000fe20000410000 */
[----:B------:R-:W-:Y:S01]  /*1570*/  FADD.FTZ R117, R117, R191 ;  /* 0x000000bf75757221 */ /* 0x000fe20000010000 */
[----:B------:R-:W-:Y:S01]  /*1580*/  FFMA.FTZ R119, R184, R191, R119 ;  /* 0x000000bfb8777223 */ /* 0x000fe20000010077 */
[--C-:B------:R-:W-:Y:S02]  /*1590*/  HADD2.F32 R168, -RZ, R121.reuse.H0_H0 ;  /* 0x20000079ffa87230 */ /* 0x100fe40000004100 */
[----:B------:R-:W-:Y:S01]  /*15a0*/  FADD.FTZ R169, -R124, R169 ;  /* 0x000000a97ca97221 */ /* 0x000fe20000010100 */
[----:B------:R-:W-:Y:S02]  /*15b0*/  HADD2.F32 R150, -RZ, R28.H1_H1 ;  /* 0x3000001cff967230 */ /* 0x000fe40000004100 */
        /* <DEDUP_REMOVED lines=11> */
[----:B------:R-:W-:Y:S02]  /*1670*/  HADD2.F32 R166, -RZ, R122.H0_H0 ;  /* 0x2000007affa67230 */ /* 0x000fe40000004100 */
[----:B------:R-:W-:Y:S01]  /*1680*/  FADD.FTZ R167, -R124, R167 ;  /* 0x000000a77ca77221 */ /* 0x000fe20000010100 */
[----:B------:R-:W-:-:S02]  /*1690*/  HADD2.F32 R152, -RZ, R29.H1_H1 ;  /* 0x3000001dff987230 */ /* 0x000fc40000004100 */
[----:B------:R-:W-:Y:S01]  /*16a0*/  FMUL.FTZ R176, R176, R149 ;  /* 0x00000095b0b07220 */ /* 0x000fe20000410000 */
[----:B------:R-:W-:Y:S01]  /*16b0*/  FMUL.FTZ R168, R21, R168 ;  /* 0x000000a815a87220 */ /* 0x000fe20000410000 */
[----:B------:R-:W-:Y:S01]  /*16c0*/  FADD.FTZ R117, R117, R177 ;  /* 0x000000b175757221 */ /* 0x000fe20000010000 */
[----:B------:R-:W-:Y:S01]  /*16d0*/  FFMA.FTZ R119, R169, R177, R119 ;  /* 0x000000b1a9777223 */ /* 0x000fe20000010077 */
[----:B------:R-:W-:Y:S02]  /*16e0*/  HADD2.F32 R165, -RZ, R122.H1_H1 ;  /* 0x3000007affa57230 */ /* 0x000fe40000004100 */
[----:B------:R-:W-:Y:S01]  /*16f0*/  FADD.FTZ R166, -R124, R166 ;  /* 0x000000a67ca67221 */ /* 0x000fe20000010100 */
[----:B------:R-:W-:Y:S02]  /*1700*/  HADD2.F32 R151, -RZ, R30.H0_H0 ;  /* 0x2000001eff977230 */ /* 0x000fe40000004100 */
[----:B------:R-:W-:Y:S01]  /*1710*/  FMUL.FTZ R175, R175, R152 ;  /* 0x00000098afaf7220 */ /* 0x000fe20000410000 */
[----:B------:R-:W-:Y:S01]  /*1720*/  FMUL.FTZ R167, R21, R167 ;  /* 0x000000a715a77220 */ /* 0x000fe20000410000 */
[----:B------:R-:W-:Y:S01]  /*1730*/  FADD.FTZ R117, R117, R176 ;  /* 0x000000b075757221 */ /* 0x000fe20000010000 */
[----:B------:R-:W-:Y:S01]  /*1740*/  FFMA.FTZ R119, R168, R176, R119 ;  /* 0x000000b0a8777223 */ /* 0x000fe20000010077 */
[----:B------:R-:W-:-:S02]  /*1750*/  HADD2.F32 R164, -RZ, R123.H0_H0 ;  /* 0x2000007bffa47230 */ /* 0x000fc40000004100 */
[----:B------:R-:W-:Y:S01]  /*1760*/  FADD.FTZ R165, -R124, R165 ;  /* 0x000000a57ca57221 */ /* 0x000fe20000010100 */
[----:B------:R-:W-:Y:S02]  /*1770*/  HADD2.F32 R154, -RZ, R30.H1_H1 ;  /* 0x3000001eff9a7230 */ /* 0x000fe40000004100 */
[----:B------:R-:W-:Y:S01]  /*1780*/  FMUL.FTZ R174, R174, R151 ;  /* 0x00000097aeae7220 */ /* 0x000fe20000410000 */
[----:B------:R-:W-:Y:S01]  /*1790*/  FMUL.FTZ R166, R21, R166 ;  /* 0x000000a615a67220 */ /* 0x000fe20000410000 */
[----:B------:R-:W-:Y:S01]  /*17a0*/  FADD.FTZ R117, R117, R175 ;  /* 0x000000af75757221 */ /* 0x000fe20000010000 */
[----:B------:R-:W-:Y:S01]  /*17b0*/  FFMA.FTZ R119, R167, R175, R119 ;  /* 0x000000afa7777223 */ /* 0x000fe20000010077 */
[----:B------:R-:W-:Y:S02]  /*17c0*/  HADD2.F32 R163, -RZ, R123.H1_H1 ;  /* 0x3000007bffa37230 */ /* 0x000fe40000004100 */
[----:B------:R-:W-:Y:S01]  /*17d0*/  FADD.FTZ R164, -R124, R164 ;  /* 0x000000a47ca47221 */ /* 0x000fe20000010100 */
[----:B------:R-:W-:-:S02]  /*17e0*/  HADD2.F32 R153, -RZ, R31.H0_H0 ;  /* 0x2000001fff997230 */ /* 0x000fc40000004100 */
        /* <DEDUP_REMOVED lines=12> */
[----:B------:R-:W-:Y:S02]  /*18b0*/  HADD2.F32 R122, -RZ, R42.H1_H1 ;  /* 0x3000002aff7a7230 */ /* 0x000fe40000004100 */
[C---:B------:R-:W-:Y:S01]  /*18c0*/  FADD.FTZ R42, -R124.reuse, R126 ;  /* 0x0000007e7c2a7221 */ /* 0x040fe20000010100 */
        /* <DEDUP_REMOVED lines=19> */
[----:B------:R-:W-:Y:S02]  /*1a00*/  HADD2.F32 R128, -RZ, R101.H0_H0 ;  /* 0x20000065ff807230 */ /* 0x000fe40000004100 */
[----:B------:R-:W-:Y:S01]  /*1a10*/  FMUL.FTZ R135, R21, R135 ;  /* 0x0000008715877220 */ /* 0x000fe20000410000 */
[----:B------:R-:W-:Y:S01]  /*1a20*/  FADD.FTZ R117, R117, R126 ;  /* 0x0000007e75757221 */ /* 0x000fe20000010000 */
[----:B------:R-:W-:Y:S01]  /*1a30*/  FFMA.FTZ R119, R134, R126, R119 ;  /* 0x0000007e86777223 */ /* 0x000fe20000010077 */
[----:B------:R-:W-:Y:S02]  /*1a40*/  HADD2.F32 R138, -RZ, R34.H0_H0 ;  /* 0x20000022ff8a7230 */ /* 0x000fe40000004100 */
[----:B------:R-:W-:Y:S01]  /*1a50*/  FADD.FTZ R137, -R124, R137 ;  /* 0x000000897c897221 */ /* 0x000fe20000010100 */
[----:B------:R-:W-:Y:S02]  /*1a60*/  HADD2.F32 R160, -RZ, R37.H1_H1 ;  /* 0x30000025ffa07230 */ /* 0x000fe40000004100 */
[----:B------:R-:W-:Y:S01]  /*1a70*/  FMUL.FTZ R128, R128, R157 ;  /* 0x0000009d80807220 */ /* 0x000fe20000410000 */
[----:B------:R-:W-:-:S02]  /*1a80*/  HADD2.F32 R129, -RZ, R101.H1_H1 ;  /* 0x30000065ff817230 */ /* 0x000fc40000004100 */
[----:B------:R-:W-:Y:S01]  /*1a90*/  FMUL.FTZ R136, R21, R136 ;  /* 0x0000008815887220 */ /* 0x000fe20000410000 */
        /* <DEDUP_REMOVED lines=24> */
[--C-:B------:R-:W-:Y:S02]  /*1c20*/  HADD2.F32 R214, -RZ, R40.reuse.H0_H0 ;  /* 0x20000028ffd67230 */ /* 0x100fe40000004100 */
[----:B------:R-:W-:Y:S01]  /*1c30*/  FADD.FTZ R117, R117, R130 ;  /* 0x0000008275757221 */ /* 0x000fe20000010000 */
[----:B------:R-:W-:Y:S02]  /*1c40*/  HADD2.F32 R211, -RZ, R40.H1_H1 ;  /* 0x30000028ffd37230 */ /* 0x000fe40000004100 */
[----:B------:R-:W-:Y:S01]  /*1c50*/  FFMA.FTZ R119, R138, R130, R119 ;  /* 0x000000828a777223 */ /* 0x000fe20000010077 */
[----:B------:R-:W-:-:S02]  /*1c60*/  HADD2.F32 R210, -RZ, R41.H0_H0 ;  /* 0x20000029ffd27230 */ /* 0x000fc40000004100 */
[----:B------:R-:W-:Y:S02]  /*1c70*/  HADD2.F32 R120, -RZ, R41.H1_H1 ;  /* 0x30000029ff787230 */ /* 0x000fe40000004100 */
        /* <DEDUP_REMOVED lines=29> */
[----:B------:R-:W-:Y:S01]  /*1e50*/  FFMA.FTZ R119, R140, R132, R119 ;  /* 0x000000848c777223 */ /* 0x000fe20000010077 */
[--C-:B------:R-:W-:Y:S02]  /*1e60*/  HADD2.F32 R202, -RZ, R116.reuse.H0_H0 ;  /* 0x20000074ffca7230 */ /* 0x100fe40000004100 */
[----:B------:R-:W-:Y:S02]  /*1e70*/  HADD2.F32 R205, -RZ, R116.H1_H1 ;  /* 0x30000074ffcd7230 */ /* 0x000fe40000004100 */
[----:B------:R-:W-:Y:S01]  /*1e80*/  FMUL.FTZ R116, R21, R214 ;  /* 0x000000d615747220 */ /* 0x000fe20000410000 */
[----:B------:R-:W-:-:S02]  /*1e90*/  HADD2.F32 R182, -RZ, R44.H1_H1 ;  /* 0x3000002cffb67230 */ /* 0x000fc40000004100 */
[----:B------:R-:W-:Y:S01]  /*1ea0*/  FMUL.FTZ R25, R25, R180 ;  /* 0x000000b419197220 */ /* 0x000fe20000410000 */
[----:B------:R-:W-:Y:S02]  /*1eb0*/  HADD2.F32 R26, -RZ, R104.H1_H1 ;  /* 0x30000068ff1a7230 */ /* 0x000fe40000004100 */
[----:B------:R-:W-:Y:S01]  /*1ec0*/  FADD.FTZ R214, R117, R133 ;  /* 0x0000008575d67221 */ /* 0x000fe20000010000 */
[----:B------:R-:W-:Y:S01]  /*1ed0*/  FFMA.FTZ R119, R141, R133, R119 ;  /* 0x000000858d777223 */ /* 0x000fe20000010077 */
[--C-:B------:R-:W-:Y:S02]  /*1ee0*/  HADD2.F32 R206, -RZ, R118.reuse.H0_H0 ;  /* 0x20000076ffce7230 */ /* 0x100fe40000004100 */
[C---:B------:R-:W-:Y:S01]  /*1ef0*/  FMUL.FTZ R117, R21.reuse, R213 ;  /* 0x000000d515757220 */ /* 0x040fe20000410000 */
[----:B------:R-:W-:Y:S02]  /*1f00*/  HADD2.F32 R209, -RZ, R118.H1_H1 ;  /* 0x30000076ffd17230 */ /* 0x000fe40000004100 */
[----:B------:R-:W-:Y:S01]  /*1f10*/  FMUL.FTZ R118, R21, R211 ;  /* 0x000000d315767220 */ /* 0x000fe20000410000 */
[----:B------:R-:W-:-:S02]  /*1f20*/  HADD2.F32 R181, -RZ, R45.H0_H0 ;  /* 0x2000002dffb57230 */ /* 0x000fc40000004100 */
[----:B------:R-:W-:Y:S01]  /*1f30*/  FMUL.FTZ R26, R26, R182 ;  /* 0x000000b61a1a7220 */ /* 0x000fe20000410000 */
[----:B------:R-:W-:Y:S02]  /*1f40*/  HADD2.F32 R27, -RZ, R105.H0_H0 ;  /* 0x20000069ff1b7230 */ /* 0x000fe40000004100 */
        /* <DEDUP_REMOVED lines=10> */
[----:B------:R-:W-:Y:S02]  /*1ff0*/  HADD2.F32 R29, -RZ, R106.H0_H0 ;  /* 0x2000006aff1d7230 */ /* 0x000fe40000004100 */
        /* <DEDUP_REMOVED lines=107> */
.L_x_2739:
[----:B------:R-:W0:Y:S01]  /*26b0*/  LDC.64 R40, c[0x0][0x3a8] ;  /* 0x0000ea00ff287b82 */ /* 0x000e220000000a00 */
[C---:B------:R-:W-:Y:S02]  /*26c0*/  IADD3 R142, PT, PT, R143.reuse, 0x20, RZ ;  /* 0x000000208f8e7810 */ /* 0x040fe40007ffe0ff */
[----:B------:R-:W-:-:S05]  /*26d0*/  IADD3 R23, PT, PT, R143, 0x80, RZ ;  /* 0x000000808f177810 */ /* 0x000fca0007ffe0ff */
[----:B------:R-:W1:Y:S01]  /*26e0*/  LDC.64 R32, c[0x0][0x428] ;  /* 0x00010a00ff207b82 */ /* 0x000e620000000a00 */
[----:B0-----:R-:W-:-:S04]  /*26f0*/  IMAD.WIDE.U32 R52, R142, 0x10, R40 ;  /* 0x000000108e347825 */ /* 0x001fc800078e0028 */
[--C-:B------:R-:W-:Y:S02]  /*2700*/  IMAD.WIDE.U32 R60, R23, 0x10, R40.reuse ;  /* 0x00000010173c7825 */ /* 0x100fe400078e0028 */
[----:B------:R-:W2:Y:S02]  /*2710*/  LDG.E.128 R52, desc[UR6][R52.64] ;  /* 0x0000000634347981 */ /* 0x000ea4000c1e1d00 */
[C---:B------:R-:W-:Y:S02]  /*2720*/  IMAD.WIDE.U32 R64, R143.reuse, 0x10, R40 ;  /* 0x000000108f407825 */ /* 0x040fe400078e0028 */
[----:B------:R-:W3:Y:S02]  /*2730*/  LDG.E.128 R60, desc[UR6][R60.64] ;  /* 0x000000063c3c7981 */ /* 0x000ee4000c1e1d00 */
[--C-:B-1----:R-:W-:Y:S02]  /*2740*/  IMAD.WIDE.U32 R56, R143, 0x10, R32.reuse ;  /* 0x000000108f387825 */ /* 0x102fe400078e0020 */
[----:B------:R-:W4:Y:S04]  /*2750*/  LDG.E.128 R64, desc[UR6][R64.64] ;  /* 0x0000000640407981 */ /* 0x000f28000c1e1d00 */
[----:B------:R-:W4:Y:S01]  /*2760*/  LDG.E.128 R56, desc[UR6][R56.64] ;  /* 0x0000000638387981 */ /* 0x000f22000c1e1d00 */
[----:B------:R-:W-:-:S06]  /*2770*/  IMAD.WIDE.U32 R152, R142, 0x10, R32 ;  /* 0x000000108e987825 */ /* 0x000fcc00078e0020 */
[----:B------:R-:W4:Y:S01]  /*2780*/  LDG.E.128 R152, desc[UR6][R152.64] ;  /* 0x0000000698987981 */ /* 0x000f22000c1e1d00 */
[C---:B------:R-:W-:Y:S02]  /*2790*/  IADD3 R125, PT, PT, R143.reuse, 0x40, RZ ;  /* 0x000000408f7d7810 */ /* 0x040fe40007ffe0ff */
[----:B------:R-:W-:-:S03]  /*27a0*/  IADD3 R24, PT, PT, R143, 0x60, RZ ;  /* 0x000000608f187810 */ /* 0x000fc60007ffe0ff */
[----:B------:R-:W-:-:S04]  /*27b0*/  IMAD.WIDE.U32 R44, R125, 0x10, R40 ;  /* 0x000000107d2c7825 */ /* 0x000fc800078e0028 */
[----:B------:R-:W-:Y:S02]  /*27c0*/  IMAD.WIDE.U32 R36, R125, 0x10, R32 ;  /* 0x000000107d247825 */ /* 0x000fe400078e0020 */
[----:B------:R-:W4:Y:S02]  /*27d0*/  LDG.E.128 R44, desc[UR6][R44.64] ;  /* 0x000000062c2c7981 */ /* 0x000f24000c1e1d00 */
[C---:B------:R-:W-:Y:S02]  /*27e0*/  IMAD.WIDE.U32 R40, R24.reuse, 0x10, R40 ;  /* 0x0000001018287825 */ /* 0x040fe400078e0028 */
[----:B------:R-:W4:Y:S04]  /*27f0*/  LDG.E.128 R36, desc[UR6][R36.64] ;  /* 0x0000000624247981 */ /* 0x000f28000c1e1d00 */
[----:B------:R-:W4:Y:S01]  /*2800*/  LDG.E.128 R40, desc[UR6][R40.64] ;  /* 0x0000000628287981 */ /* 0x000f22000c1e1d00 */
[----:B------:R-:W-:-:S06]  /*2810*/  IMAD.WIDE.U32 R28, R24, 0x10, R32 ;  /* 0x00000010181c7825 */ /* 0x000fcc00078e0020 */
[----:B------:R-:W4:Y:S01]  /*2820*/  LDG.E.128 R28, desc[UR6][R28.64] ;  /* 0x000000061c1c7981 */ /* 0x000f22000c1e1d00 */
[----:B------:R-:W-:-:S06]  /*2830*/  IMAD.WIDE.U32 R32, R23, 0x10, R32 ;  /* 0x0000001017207825 */ /* 0x000fcc00078e0020 */
[----:B------:R-:W4:Y:S01]  /*2840*/  LDG.E.128 R32, desc[UR6][R32.64] ;  /* 0x0000000620207981 */ /* 0x000f22000c1e1d00 */
[--C-:B------:R-:W-:Y:S02]  /*2850*/  HADD2.F32 R197, -RZ, R92.reuse.H0_H0 ;  /* 0x2000005cffc57230 */ /* 0x100fe40000004100 */
[----:B------:R-:W-:Y:S02]  /*2860*/  HADD2.F32 R196, -RZ, R92.H1_H1 ;  /* 0x3000005cffc47230 */ /* 0x000fe40000004100 */
[--C-:B------:R-:W-:Y:S02]  /*2870*/  HADD2.F32 R195, -RZ, R93.reuse.H0_H0 ;  /* 0x2000005dffc37230 */ /* 0x100fe40000004100 */
[----:B------:R-:W-:Y:S02]  /*2880*/  HADD2.F32 R194, -RZ, R93.H1_H1 ;  /* 0x3000005dffc27230 */ /* 0x000fe40000004100 */
[--C-:B------:R-:W-:Y:S02]  /*2890*/  HADD2.F32 R193, -RZ, R94.reuse.H0_H0 ;  /* 0x2000005effc17230 */ /* 0x100fe40000004100 */
[----:B------:R-:W-:-:S02]  /*28a0*/  HADD2.F32 R192, -RZ, R94.H1_H1 ;  /* 0x3000005effc07230 */ /* 0x000fc40000004100 */
        /* <DEDUP_REMOVED lines=8> */
[--C-:B--2---:R-:W-:Y:S02]  /*2930*/  HADD2.F32 R170, -RZ, R52.reuse.H0_H0 ;  /* 0x20000034ffaa7230 */ /* 0x104fe40000004100 */
[----:B------:R-:W-:Y:S02]  /*2940*/  HADD2.F32 R169, -RZ, R52.H1_H1 ;  /* 0x30000034ffa97230 */ /* 0x000fe40000004100 */
[--C-:B------:R-:W-:Y:S02]  /*2950*/  HADD2.F32 R168, -RZ, R53.reuse.H0_H0 ;  /* 0x20000035ffa87230 */ /* 0x100fe40000004100 */
[----:B------:R-:W-:-:S02]  /*2960*/  HADD2.F32 R167, -RZ, R53.H1_H1 ;  /* 0x30000035ffa77230 */ /* 0x000fc40000004100 */
[----:B------:R-:W0:Y:S01]  /*2970*/  LDC.64 R52, c[0x0][0x438] ;  /* 0x00010e00ff347b82 */ /* 0x000e220000000a00 */
[--C-:B---3--:R-:W-:Y:S02]  /*2980*/  HADD2.F32 R127, -RZ, R60.reuse.H0_H0 ;  /* 0x2000003cff7f7230 */ /* 0x108fe40000004100 */
[----:B------:R-:W-:Y:S02]  /*2990*/  HADD2.F32 R128, -RZ, R60.H1_H1 ;  /* 0x3000003cff807230 */ /* 0x000fe40000004100 */
[--C-:B------:R-:W-:Y:S02]  /*29a0*/  HADD2.F32 R27, -RZ, R61.reuse.H0_H0 ;  /* 0x2000003dff1b7230 */ /* 0x100fe40000004100 */
[----:B------:R-:W-:Y:S02]  /*29b0*/  HADD2.F32 R126, -RZ, R61.H1_H1 ;  /* 0x3000003dff7e7230 */ /* 0x000fe40000004100 */
[--C-:B----4-:R-:W-:Y:S02]  /*29c0*/  HADD2.F32 R0, -RZ, R64.reuse.H0_H0 ;  /* 0x20000040ff007230 */ /* 0x110fe40000004100 */
[----:B------:R-:W-:-:S02]  /*29d0*/  HADD2.F32 R189, -RZ, R64.H1_H1 ;  /* 0x30000040ffbd7230 */ /* 0x000fc40000004100 */
[--C-:B------:R-:W-:Y:S02]  /*29e0*/  HADD2.F32 R188, -RZ, R65.reuse.H0_H0 ;  /* 0x20000041ffbc7230 */ /* 0x100fe40000004100 */
[----:B------:R-:W-:Y:S02]  /*29f0*/  HADD2.F32 R187, -RZ, R65.H1_H1 ;  /* 0x30000041ffbb7230 */ /* 0x000fe40000004100 */
[--C-:B------:R-:W-:Y:S02]  /*2a00*/  HADD2.F32 R148, -RZ, R56.reuse.H0_H0 ;  /* 0x20000038ff947230 */ /* 0x100fe40000004100 */
[----:B------:R-:W-:Y:S02]  /*2a10*/  HADD2.F32 R147, -RZ, R56.H1_H1 ;  /* 0x30000038ff937230 */ /* 0x000fe40000004100 */
[--C-:B------:R-:W-:Y:S02]  /*2a20*/  HADD2.F32 R146, -RZ, R57.reuse.H0_H0 ;  /* 0x20000039ff927230 */ /* 0x100fe40000004100 */
[----:B------:R-:W-:-:S02]  /*2a30*/  HADD2.F32 R145, -RZ, R57.H1_H1 ;  /* 0x30000039ff917230 */ /* 0x000fc40000004100 */
[----:B0-----:R-:W-:-:S04]  /*2a40*/  IMAD.WIDE.U32 R68, R143, 0x10, R52 ;  /* 0x000000108f447825 */ /* 0x001fc800078e0034 */
[--C-:B------:R-:W-:Y:S02]  /*2a50*/  IMAD.WIDE.U32 R64, R142, 0x10, R52.reuse ;  /* 0x000000108e407825 */ /* 0x100fe400078e0034 */
[----:B------:R-:W5:Y:S02]  /*2a60*/  LDG.E.128 R68, desc[UR6][R68.64] ;  /* 0x0000000644447981 */ /* 0x000f64000c1e1d00 */
        /* <DEDUP_REMOVED lines=22> */
[----:B------:R-:W5:Y:S01]  /*2bd0*/  LDG.E.128 R52, desc[UR6][R52.64] ;  /* 0x0000000634347981 */ /* 0x000f62000c1e1d00 */
[C---:B------:R-:W-:Y:S01]  /*2be0*/  FADD.FTZ R0, -R124.reuse, R0 ;  /* 0x000000007c007221 */ /* 0x040fe20000010100 */
[----:B------:R-:W-:Y:S01]  /*2bf0*/  FADD.FTZ R189, -R124, R189 ;  /* 0x000000bd7cbd7221 */ /* 0x000fe20000010100 */
[----:B------:R-:W-:-:S02]  /*2c00*/  FMUL.FTZ R197, R197, R148 ;  /* 0x00000094c5c57220 */ /* 0x000fc40000410000 */
[C---:B-----5:R-:W-:Y:S01]  /*2c10*/  FMUL.FTZ R0, R21.reuse, R0 ;  /* 0x0000000015007220 */ /* 0x060fe20000410000 */
[----:B------:R-:W-:Y:S01]  /*2c20*/  FADD.FTZ R188, -R124, R188 ;  /* 0x000000bc7cbc7221 */ /* 0x000fe20000010100 */
[----:B------:R-:W-:Y:S01]  /*2c30*/  FMUL.FTZ R196, R196, R147 ;  /* 0x00000093c4c47220 */ /* 0x000fe20000410000 */
[----:B------:R-:W-:Y:S01]  /*2c40*/  FMUL.FTZ R189, R21, R189 ;  /* 0x000000bd15bd7220 */ /* 0x000fe20000410000 */
[----:B------:R-:W-:Y:S01]  /*2c50*/  FADD.FTZ R211, RZ, R197 ;  /* 0x000000c5ffd37221 */ /* 0x000fe20000010000 */
[----:B------:R-:W-:Y:S01]  /*2c60*/  FFMA.FTZ R210, R0, R197, RZ ;  /* 0x000000c500d27223 */ /* 0x000fe200000100ff */
[C---:B------:R-:W-:Y:S01]  /*2c70*/  FADD.FTZ R187, -R124.reuse, R187 ;  /* 0x000000bb7cbb7221 */ /* 0x040fe20000010100 */
        /* <DEDUP_REMOVED lines=25> */
[----:B------:R-:W-:Y:S01]  /*2e10*/  FADD.FTZ R170, -R124, R170 ;  /* 0x000000aa7caa7221 */ /* 0x000fe20000010100 */
        /* <DEDUP_REMOVED lines=36> */
[----:B------:R-:W-:Y:S02]  /*3060*/  HADD2.F32 R172, -RZ, R99.H0_H0 ;  /* 0x20000063ffac7230 */ /* 0x000fe40000004100 */
        /* <DEDUP_REMOVED lines=25> */
[C---:B------:R-:W-:Y:S01]  /*3200*/  FADD.FTZ R43, -R124.reuse, R127 ;  /* 0x0000007f7c2b7221 */ /* 0x040fe20000010100 */
[--C-:B------:R-:W-:Y:S02]  /*3210*/  HADD2.F32 R136, -RZ, R45.reuse.H0_H0 ;  /* 0x2000002dff887230 */ /* 0x100fe40000004100 */
[----:B------:R-:W-:Y:S01]  /*3220*/  FADD.FTZ R135, -R124, R135 ;  /* 0x000000877c877221 */ /* 0x000fe20000010100 */
[----:B------:R-:W-:Y:S02]  /*3230*/  HADD2.F32 R158, -RZ, R36.H1_H1 ;  /* 0x30000024ff9e7230 */ /* 0x000fe40000004100 */
[----:B------:R-:W-:Y:S01]  /*3240*/  FMUL.FTZ R126, R126, R156 ;  /* 0x0000009c7e7e7220 */ /* 0x000fe20000410000 */
[----:B------:R-:W-:Y:S02]  /*3250*/  HADD2.F32 R127, -RZ, R100.H1_H1 ;  /* 0x30000064ff7f7230 */ /* 0x000fe40000004100 */
[----:B------:R-:W-:Y:S01]  /*3260*/  FMUL.FTZ R134, R21, R134 ;  /* 0x0000008615867220 */ /* 0x000fe20000410000 */
[----:B------:R-:W-:Y:S01]  /*3270*/  FADD.FTZ R211, R211, R171 ;  /* 0x000000abd3d37221 */ /* 0x000fe20000010000 */
[----:B------:R-:W-:Y:S01]  /*3280*/  FFMA.FTZ R210, R163, R171, R210 ;  /* 0x000000aba3d27223 */ /* 0x000fe200000100d2 */
        /* <DEDUP_REMOVED lines=12> */
[----:B------:R-:W-:Y:S02]  /*3350*/  HADD2.F32 R160, -RZ, R37.H1_H1 ;  /* 0x30000025ffa07230 */ /* 0x000fe40000004100 */
[----:B------:R-:W-:Y:S01]  /*3360*/  FADD.FTZ R137, -R124, R137 ;  /* 0x000000897c897221 */ /* 0x000fe20000010100 */
[----:B------:R-:W-:Y:S02]  /*3370*/  HADD2.F32 R129, -RZ, R101.H1_H1 ;  /* 0x30000065ff817230 */ /* 0x000fe40000004100 */
[----:B------:R-:W-:Y:S01]  /*3380*/  FMUL.FTZ R128, R128, R157 ;  /* 0x0000009d80807220 */ /* 0x000fe20000410000 */
[----:B------:R-:W-:Y:S01]  /*3390*/  FMUL.FTZ R136, R21, R136 ;  /* 0x0000008815887220 */ /* 0x000fe20000410000 */
[----:B------:R-:W-:Y:S01]  /*33a0*/  FADD.FTZ R211, R211, R127 ;  /* 0x0000007fd3d37221 */ /* 0x000fe20000010000 */
[----:B------:R-:W-:Y:S01]  /*33b0*/  FFMA.FTZ R210, R135, R127, R210 ;  /* 0x0000007f87d27223 */ /* 0x000fe200000100d2 */
[----:B------:R-:W-:-:S02]  /*33c0*/  HADD2.F32 R121, -RZ, R42.H0_H0 ;  /* 0x2000002aff797230 */ /* 0x000fc40000004100 */
[----:B------:R-:W-:Y:S02]  /*33d0*/  HADD2.F32 R122, -RZ, R42.H1_H1 ;  /* 0x3000002aff7a7230 */ /* 0x000fe40000004100 */
        /* <DEDUP_REMOVED lines=26> */
[----:B------:R-:W-:-:S02]  /*3580*/  HADD2.F32 R179, -RZ, R39.H1_H1 ;  /* 0x30000027ffb37230 */ /* 0x000fc40000004100 */
[----:B------:R-:W-:Y:S01]  /*3590*/  FADD.FTZ R141, -R124, R141 ;  /* 0x0000008d7c8d7221 */ /* 0x000fe20000010100 */
[----:B------:R-:W-:Y:S02]  /*35a0*/  HADD2.F32 R133, -RZ, R103.H1_H1 ;  /* 0x30000067ff857230 */ /* 0x000fe40000004100 */
        /* <DEDUP_REMOVED lines=52> */
[----:B------:R-:W-:Y:S02]  /*38f0*/  HADD2.F32 R203, -RZ, R31.H1_H1 ;  /* 0x3000001fffcb7230 */ /* 0x000fe40000004100 */
[----:B------:R-:W-:Y:S01]  /*3900*/  FMUL.FTZ R30, R30, R201 ;  /* 0x000000c91e1e7220 */ /* 0x000fe20000410000 */
[----:B------:R-:W-:Y:S02]  /*3910*/  HADD2.F32 R31, -RZ, R107.H0_H0 ;  /* 0x2000006bff1f7230 */ /* 0x000fe40000004100 */
[----:B------:R-:W-:Y:S01]  /*3920*/  FMUL.FTZ R122, R21, R122 ;  /* 0x0000007a157a7220 */ /* 0x000fe20000410000 */
[----:B------:R-:W-:Y:S01]  /*3930*/  FADD.FTZ R211, R211, R29 ;  /* 0x0000001dd3d37221 */ /* 0x000fe20000010000 */
[----:B------:R-:W-:Y:S01]  /*3940*/  FFMA.FTZ R210, R121, R29, R210 ;  /* 0x0000001d79d27223 */ /* 0x000fe200000100d2 */
[--C-:B------:R-:W-:Y:S02]  /*3950*/  HADD2.F32 R202, -RZ, R32.reuse.H0_H0 ;  /* 0x20000020ffca7230 */ /* 0x100fe40000004100 */
[----:B------:R-:W-:-:S02]  /*3960*/  HADD2.F32 R205, -RZ, R32.H1_H1 ;  /* 0x30000020ffcd7230 */ /* 0x000fc40000004100 */
[----:B------:R-:W-:Y:S01]  /*3970*/  FMUL.FTZ R31, R31, R200 ;  /* 0x000000c81f1f7220 */ /* 0x000fe20000410000 */
[----:B------:R-:W-:Y:S02]  /*3980*/  HADD2.F32 R32, -RZ, R107.H1_H1 ;  /* 0x3000006bff207230 */ /* 0x000fe40000004100 */
[----:B------:R-:W-:Y:S01]  /*3990*/  FMUL.FTZ R123, R21, R123 ;  /* 0x0000007b157b7220 */ /* 0x000fe20000410000 */
[----:B------:R-:W-:Y:S01]  /*39a0*/  FADD.FTZ R211, R211, R30 ;  /* 0x0000001ed3d37221 */ /* 0x000fe20000010000 */
[----:B------:R-:W-:Y:S01]  /*39b0*/  FFMA.FTZ R210, R122, R30, R210 ;  /* 0x0000001e7ad27223 */ /* 0x000fe200000100d2 */
[--C-:B------:R-:W-:Y:S02]  /*39c0*/  HADD2.F32 R204, -RZ, R33.reuse.H0_H0 ;  /* 0x20000021ffcc7230 */ /* 0x100fe40000004100 */
[----:B------:R-:W-:Y:S02]  /*39d0*/  HADD2.F32 R207, -RZ, R33.H1_H1 ;  /* 0x30000021ffcf7230 */ /* 0x000fe40000004100 */
[----:B------:R-:W-:Y:S01]  /*39e0*/  FMUL.FTZ R32, R32, R203 ;  /* 0x000000cb20207220 */ /* 0x000fe20000410000 */
[----:B------:R-:W-:-:S02]  /*39f0*/  HADD2.F32 R33, -RZ, R108.H0_H0 ;  /* 0x2000006cff217230 */ /* 0x000fc40000004100 */
[----:B------:R-:W-:Y:S01]  /*3a00*/  FMUL.FTZ R124, R21, R124 ;  /* 0x0000007c157c7220 */ /* 0x000fe20000410000 */
[----:B------:R-:W-:Y:S01]  /*3a10*/  FADD.FTZ R211, R211, R31 ;  /* 0x0000001fd3d37221 */ /* 0x000fe20000010000 */
[----:B------:R-:W-:Y:S01]  /*3a20*/  FFMA.FTZ R210, R123, R31, R210 ;  /* 0x0000001f7bd27223 */ /* 0x000fe200000100d2 */
        /* <DEDUP_REMOVED lines=85> */
.L_x_2740:
[----:B------:R0:W-:Y:S01]  /*3f80*/  STL [R1+0x1a0], R2 ;  /* 0x0001a00201007387 */ /* 0x0001e20000100800 */
[----:B------:R-:W-:Y:S01]  /*3f90*/  FADD.FTZ R20, R252, R20 ;  /* 0x00000014fc147221 */ /* 0x000fe20000010000 */
[----:B------:R-:W-:Y:S01]  /*3fa0*/  FADD.FTZ R19, R251, R19 ;  /* 0x00000013fb137221 */ /* 0x000fe20000010000 */
[----:B------:R-:W-:Y:S01]  /*3fb0*/  FADD.FTZ R18, R250, R18 ;  /* 0x00000012fa127221 */ /* 0x000fe20000010000 */
[----:B------:R-:W-:Y:S01]  /*3fc0*/  FADD.FTZ R17, R249, R17 ;  /* 0x00000011f9117221 */ /* 0x000fe20000010000 */
[----:B0-----:R-:W2:Y:S04]  /*3fd0*/  LDL.LU R2, [R1+0x54] ;  /* 0x0000540001027983 */ /* 0x001ea80000300800 */
[----:B------:R0:W-:Y:S01]  /*3fe0*/  STL [R1+0x19c], R0 ;  /* 0x00019c0001007387 */ /* 0x0001e20000100800 */
[----:B------:R-:W-:Y:S01]  /*3ff0*/  FADD.FTZ R16, R248, R16 ;  /* 0x00000010f8107221 */ /* 0x000fe20000010000 */
[----:B------:R-:W-:Y:S01]  /*4000*/  FADD.FTZ R15, R247, R15 ;  /* 0x0000000ff70f7221 */ /* 0x000fe20000010000 */
[----:B------:R-:W-:Y:S01]  /*4010*/  FADD.FTZ R14, R246, R14 ;  /* 0x0000000ef60e7221 */ /* 0x000fe20000010000 */
[----:B0-----:R-:W3:Y:S04]  /*4020*/  LDL.LU R0, [R1+0x50] ;  /* 0x0000500001007983 */ /* 0x001ee80000300800 */
[----:B------:R-:W4:Y:S04]  /*4030*/  LDL.LU R252, [R1+0x64] ;  /* 0x0000640001fc7983 */ /* 0x000f280000300800 */
[----:B------:R-:W4:Y:S04]  /*4040*/  LDL.LU R251, [R1+0x60] ;  /* 0x0000600001fb7983 */ /* 0x000f280000300800 */
        /* <DEDUP_REMOVED lines=12> */
[----:B------:R-:W4:Y:S04]  /*4110*/  LDL.LU R244, [R1+0x3c] ;  /* 0x00003c0001f47983 */ /* 0x000f280000300800 */
[----:B------:R-:W4:Y:S04]  /*4120*/  LDL.LU R243, [R1+0x38] ;  /* 0x0000380001f37983 */ /* 0x000f280000300800 */
[----:B------:R-:W4:Y:S04]  /*4130*/  LDL.LU R242, [R1+0x34] ;  /* 0x0000340001f27983 */ /* 0x000f280000300800 */
[----:B------:R-:W4:Y:S04]  /*4140*/  LDL.LU R241, [R1+0x30] ;  /* 0x0000300001f17983 */ /* 0x000f280000300800 */
[----:B------:R-:W4:Y:S01]  /*4150*/  LDL.LU R240, [R1+0x2c] ;  /* 0x00002c0001f07983 */ /* 0x000f220000300800 */
[----:B--2---:R-:W-:-:S03]  /*4160*/  FADD.FTZ R225, R225, R2 ;  /* 0x00000002e1e17221 */ /* 0x004fc60000010000 */
        /* <DEDUP_REMOVED lines=21> */
[----:B------:R-:W-:Y:S01]  /*42c0*/  FADD.FTZ R218, R218, R243 ;  /* 0x000000f3dada7221 */ /* 0x000fe20000010000 */
[----:B------:R-:W-:Y:S01]  /*42d0*/  FADD.FTZ R217, R217, R242 ;  /* 0x000000f2d9d97221 */ /* 0x000fe20000010000 */
[----:B------:R-:W-:Y:S02]  /*42e0*/  FADD.FTZ R216, R216, R241 ;  /* 0x000000f1d8d87221 */ /* 0x000fe40000010000 */
[----:B------:R-:W4:Y:S01]  /*42f0*/  LDL.LU R241, [R1+0xf4] ;  /* 0x0000f40001f17983 */ /* 0x000f220000300800 */
[----:B------:R-:W-:-:S03]  /*4300*/  FADD.FTZ R215, R215, R240 ;  /* 0x000000f0d7d77221 */ /* 0x000fc60000010000 */
        /* <DEDUP_REMOVED lines=37> */
[----:B----4-:R-:W-:-:S03]  /*4560*/  FADD.FTZ R204, R204, R241 ;  /* 0x000000f1cccc7221 */ /* 0x010fc60000010000 */
[----:B------:R-:W4:Y:S01]  /*4570*/  LDL.LU R241, [R1+0xa8] ;  /* 0x0000a80001f17983 */ /* 0x000f220000300800 */
[----:B------:R-:W-:-:S03]  /*4580*/  FADD.FTZ R205, R205, R240 ;  /* 0x000000f0cdcd7221 */ /* 0x000fc60000010000 */
[----:B------:R-:W4:Y:S01]  /*4590*/  LDL.LU R240, [R1+0xac] ;  /* 0x0000ac0001f07983 */ /* 0x000f220000300800 */
[----:B--2---:R-:W-:-:S03]  /*45a0*/  FADD.FTZ R202, R202, R2 ;  /* 0x00000002caca7221 */ /* 0x004fc60000010000 */
[----:B------:R0:W5:Y:S01]  /*45b0*/  LDL.LU R2, [R1+0x1a0] ;  /* 0x0001a00001027983 */ /* 0x0001620000300800 */
[----:B---3--:R-:W-:-:S03]  /*45c0*/  FADD.FTZ R203, R203, R0 ;  /* 0x00000000cbcb7221 */ /* 0x008fc60000010000 */
[----:B------:R0:W5:Y:S01]  /*45d0*/  LDL.LU R0, [R1+0x19c] ;  /* 0x00019c0001007983 */ /* 0x0001620000300800 */
[----:B------:R-:W-:-:S03]  /*45e0*/  FADD.FTZ R200, R200, R252 ;  /* 0x000000fcc8c87221 */ /* 0x000fc60000010000 */
[----:B------:R-:W2:Y:S01]  /*45f0*/  LDL.LU R252, [R1+0xb0] ;  /* 0x0000b00001fc7983 */ /* 0x000ea20000300800 */
[----:B------:R-:W-:-:S03]  /*4600*/  FADD.FTZ R201, R201, R251 ;  /* 0x000000fbc9c97221 */ /* 0x000fc60000010000 */
[----:B------:R-:W3:Y:S01]  /*4610*/  LDL.LU R251, [R1+0xb4] ;  /* 0x0000b40001fb7983 */ /* 0x000ee20000300800 */
[----:B------:R-:W-:-:S03]  /*4620*/  FADD.FTZ R198, R198, R250 ;  /* 0x000000fac6c67221 */ /* 0x000fc60000010000 */
[----:B------:R-:W3:Y:S01]  /*4630*/  LDL.LU R250, [R1] ;  /* 0x0000000001fa7983 */ /* 0x000ee20000300800 */
[----:B------:R-:W-:-:S03]  /*4640*/  FADD.FTZ R199, R199, R249 ;  /* 0x000000f9c7c77221 */ /* 0x000fc60000010000 */
[----:B------:R-:W3:Y:S01]  /*4650*/  LDL.LU R249, [R1+0x4] ;  /* 0x0000040001f97983 */ /* 0x000ee20000300800 */
        /* <DEDUP_REMOVED lines=14> */
[----:B----4-:R-:W-:-:S03]  /*4740*/  FADD.FTZ R160, R160, R241 ;  /* 0x000000f1a0a07221 */ /* 0x010fc60000010000 */
[----:B------:R-:W4:Y:S01]  /*4750*/  LDL.LU R241, [R1+0x24] ;  /* 0x0000240001f17983 */ /* 0x000f220000300800 */
[----:B------:R-:W-:-:S03]  /*4760*/  FADD.FTZ R157, R157, R240 ;  /* 0x000000f09d9d7221 */ /* 0x000fc60000010000 */
[----:B------:R-:W4:Y:S01]  /*4770*/  LDL.LU R240, [R1+0x28] ;  /* 0x0000280001f07983 */ /* 0x000f220000300800 */
        /* <DEDUP_REMOVED lines=17> */
[----:B----4-:R-:W-:Y:S01]  /*4890*/  FADD.FTZ R147, R147, R241 ;  /* 0x000000f193937221 */ /* 0x010fe20000010000 */
[----:B------:R-:W-:Y:S01]  /*48a0*/  FADD.FTZ R148, R148, R240 ;  /* 0x000000f094947221 */ /* 0x000fe20000010000 */
[----:B0-----:R-:W-:Y:S06]  /*48b0*/  BRA.DIV UR4, `(.L_x_2741) ;  /* 0x0000008a04bc7947 */ /* 0x001fec000b800000 */
        /* <DEDUP_REMOVED lines=11> */
[----:B------:R-:W-:Y:S04]  /*4970*/  STL [R1+0x44], R221 ;  /* 0x000044dd01007387 */ /* 0x000fe80000100800 */
[----:B------:R-:W-:Y:S04]  /*4980*/  STL [R1+0x48], R222 ;  /* 0x000048de01007387 */ /* 0x000fe80000100800 */
[----:B------:R-:W-:Y:S04]  /*4990*/  STL [R1+0x4c], R223 ;  /* 0x00004cdf01007387 */ /* 0x000fe80000100800 */
[----:B------:R-:W-:Y:S04]  /*49a0*/  STL [R1+0x50], R224 ;  /* 0x000050e001007387 */ /* 0x000fe80000100800 */
[----:B------:R-:W-:Y:S01]  /*49b0*/  STL [R1+0x54], R225 ;  /* 0x000054e101007387 */ /* 0x000fe20000100800 */
[----:B0-----:R-:W-:-:S03]  /*49c0*/  FADD.FTZ R151, R151, R153 ;  /* 0x0000009997977221 */ /* 0x001fc60000010000 */
        /* <DEDUP_REMOVED lines=19> */
[----:B------:R-:W-:Y:S04]  /*4b00*/  STL [R1+0x88], R238 ;  /* 0x000088ee01007387 */ /* 0x000fe80000100800 */
[----:B------:R-:W-:Y:S04]  /*4b10*/  STL [R1+0x8c], R239 ;  /* 0x00008cef01007387 */ /* 0x000fe80000100800 */
[----:B------:R-:W-:Y:S04]  /*4b20*/  STL [R1+0x90], R213 ;  /* 0x000090d501007387 */ /* 0x000fe80000100800 */
[----:B------:R-:W-:Y:S04]  /*4b30*/  STL [R1+0xf4], R214 ;  /* 0x0000f4d601007387 */ /* 0x000fe80000100800 */
[----:B------:R-:W-:Y:S04]  /*4b40*/  STL [R1+0x94], R212 ;  /* 0x000094d401007387 */ /* 0x000fe80000100800 */
[----:B------:R-:W-:Y:S01]  /*4b50*/  STL [R1+0xe8], R208 ;  /* 0x0000e8d001007387 */ /* 0x000fe20000100800 */
[----:B0-----:R-:W-:-:S03]  /*4b60*/  FADD.FTZ R151, R151, R153 ;  /* 0x0000009997977221 */ /* 0x001fc60000010000 */
[----:B------:R-:W-:Y:S04]  /*4b70*/  STL [R1+0xec], R209 ;  /* 0x0000ecd101007387 */ /* 0x000fe80000100800 */
[----:B------:R-:W-:Y:S04]  /*4b80*/  STL [R1+0xf0], R206 ;  /* 0x0000f0ce01007387 */ /* 0x000fe80000100800 */
[----:B------:R-:W-:Y:S04]  /*4b90*/  STL [R1+0x98], R207 ;  /* 0x000098cf01007387 */ /* 0x000fe80000100800 */
[----:B------:R-:W0:Y:S04]  /*4ba0*/  SHFL.BFLY PT, R153, R152, 0x8, 0x1f ;  /* 0x0d001f0098997f89 */ /* 0x000e2800000e0000 */
[----:B------:R1:W-:Y:S04]  /*4bb0*/  STL [R1+0xdc], R204 ;  /* 0x0000dccc01007387 */ /* 0x0003e80000100800 */
[----:B------:R1:W-:Y:S04]  /*4bc0*/  STL [R1+0xe0], R205 ;  /* 0x0000e0cd01007387 */ /* 0x0003e80000100800 */
[----:B------:R1:W-:Y:S04]  /*4bd0*/  STL [R1+0xe4], R202 ;  /* 0x0000e4ca01007387 */ /* 0x0003e80000100800 */
[----:B------:R1:W-:Y:S04]  /*4be0*/  STL [R1+0x9c], R203 ;  /* 0x00009ccb01007387 */ /* 0x0003e80000100800 */
[----:B------:R1:W-:Y:S04]  /*4bf0*/  STL [R1+0xd0], R200 ;  /* 0x0000d0c801007387 */ /* 0x0003e80000100800 */
[----:B------:R1:W-:Y:S01]  /*4c00*/  STL [R1+0xd4], R201 ;  /* 0x0000d4c901007387 */ /* 0x0003e20000100800 */
[----:B0-----:R-:W-:-:S03]  /*4c10*/  FADD.FTZ R152, R152, R153 ;  /* 0x0000009998987221 */ /* 0x001fc60000010000 */
        /* <DEDUP_REMOVED lines=24> */
[----:B------:R1:W2:Y:S04]  /*4da0*/  SHFL.BFLY PT, R153, R152, 0x10, 0x1f ;  /* 0x0e001f0098997f89 */ /* 0x0002a800000e0000 */
[----:B------:R1:W-:Y:S02]  /*4db0*/  STL [R1+0x28], R148 ;  /* 0x0000289401007387 */ /* 0x0003e40000100800 */
.L_x_2776:
        /* <DEDUP_REMOVED lines=18> */
[----:B------:R-:W-:Y:S01]  /*4ee0*/  FADD.FTZ R197, -R0, R197 ;  /* 0x000000c500c57221 */ /* 0x000fe20000010100 */
[----:B------:R-:W-:Y:S01]  /*4ef0*/  FADD.FTZ R193, -R186, R193 ;  /* 0x000000c1bac17221 */ /* 0x000fe20000010100 */
[C---:B------:R-:W-:Y:S01]  /*4f00*/  FMUL.FTZ R145, R21.reuse, R184 ;  /* 0x000000b815917220 */ /* 0x040fe20000410000 */
[----:B------:R-:W-:Y:S01]  /*4f10*/  FMUL.FTZ R144, R21, R144 ;  /* 0x0000009015907220 */ /* 0x000fe20000410000 */
[----:B------:R-:W-:-:S02]  /*4f20*/  HADD2.F32 R0, -RZ, R115.H0_H0 ;  /* 0x20000073ff007230 */ /* 0x000fc40000004100 */
[----:B------:R-:W-:Y:S01]  /*4f30*/  FFMA.FTZ R185, R147, R185, R146 ;  /* 0x000000b993b97223 */ /* 0x000fe20000010092 */
[----:B------:R-:W-:Y:S02]  /*4f40*/  HADD2.F32 R149, -RZ, R115.H1_H1 ;  /* 0x30000073ff957230 */ /* 0x000fe40000004100 */
[-C--:B------:R-:W-:Y:S01]  /*4f50*/  FMUL.FTZ R145, R145, R22.reuse ;  /* 0x0000001691917220 */ /* 0x080fe20000410000 */
[--C-:B------:R-:W-:Y:S02]  /*4f60*/  HADD2.F32 R148, -RZ, R75.reuse.H0_H0 ;  /* 0x2000004bff947230 */ /* 0x100fe40000004100 */
[----:B------:R-:W-:Y:S01]  /*4f70*/  FMUL.FTZ R115, R144, R22 ;  /* 0x0000001690737220 */ /* 0x000fe20000410000 */
[----:B------:R-:W-:Y:S02]  /*4f80*/  HADD2.F32 R144, -RZ, R75.H1_H1 ;  /* 0x3000004bff907230 */ /* 0x000fe40000004100 */
[----:B------:R-:W-:Y:S01]  /*4f90*/  FMUL.FTZ R193, R21, R193 ;  /* 0x000000c115c17220 */ /* 0x000fe20000410000 */
[C---:B------:R-:W-:Y:S01]  /*4fa0*/  FMUL.FTZ R0, R145.reuse, R0 ;  /* 0x0000000091007220 */ /* 0x040fe20000410000 */
[----:B------:R-:W-:Y:S01]  /*4fb0*/  FMUL.FTZ R145, R145, R148 ;  /* 0x0000009491917220 */ /* 0x000fe20000410000 */
[----:B------:R-:W-:Y:S01]  /*4fc0*/  FMUL.FTZ R149, R115, R149 ;  /* 0x0000009573957220 */ /* 0x000fe20000410000 */
[----:B------:R-:W-:Y:S01]  /*4fd0*/  FADD.FTZ R192, -R185, R192 ;  /* 0x000000c0b9c07221 */ /* 0x000fe20000010100 */
[----:B------:R-:W-:Y:S01]  /*4fe0*/  FMUL.FTZ R115, R115, R144 ;  /* 0x0000009073737220 */ /* 0x000fe20000410000 */
[----:B------:R-:W-:-:S02]  /*4ff0*/  HADD2.F32 R148, -RZ, R114.H0_H0 ;  /* 0x20000072ff947230 */ /* 0x000fc40000004100 */
[----:B------:R-:W-:Y:S01]  /*5000*/  FMUL.FTZ R144, R193, R22 ;  /* 0x00000016c1907220 */ /* 0x000fe20000410000 */
[--C-:B------:R-:W-:Y:S02]  /*5010*/  HADD2.F32 R150, -RZ, R74.reuse.H0_H0 ;  /* 0x2000004aff967230 */ /* 0x100fe40000004100 */
[----:B------:R-:W-:Y:S01]  /*5020*/  FFMA.FTZ R188, R147, R188, R146 ;  /* 0x000000bc93bc7223 */ /* 0x000fe20000010092 */
[----:B------:R-:W-:Y:S01]  /*5030*/  FMUL.FTZ R192, R21, R192 ;  /* 0x000000c015c07220 */ /* 0x000fe20000410000 */
[C---:B------:R-:W-:Y:S01]  /*5040*/  FMUL.FTZ R148, R144.reuse, R148 ;  /* 0x0000009490947220 */ /* 0x040fe20000410000 */
[----:B------:R-:W-:Y:S02]  /*5050*/  HADD2.F32 R151, -RZ, R74.H1_H1 ;  /* 0x3000004aff977230 */ /* 0x000fe40000004100 */
[----:B------:R-:W-:Y:S01]  /*5060*/  FMUL.FTZ R144, R144, R150 ;  /* 0x0000009690907220 */ /* 0x000fe20000410000 */
[----:B------:R-:W-:Y:S01]  /*5070*/  FADD.FTZ R195, -R188, R195 ;  /* 0x000000c3bcc37221 */ /* 0x000fe20000010100 */
[----:B------:R-:W-:-:S02]  /*5080*/  HADD2.F32 R150, -RZ, R114.H1_H1 ;  /* 0x30000072ff967230 */ /* 0x000fc40000004100 */
[----:B------:R-:W-:Y:S01]  /*5090*/  FMUL.FTZ R114, R192, R22 ;  /* 0x00000016c0727220 */ /* 0x000fe20000410000 */
[----:B------:R-:W-:Y:S01]  /*50a0*/  FFMA.FTZ R187, R147, R187, R146 ;  /* 0x000000bb93bb7223 */ /* 0x000fe20000010092 */
[----:B------:R-:W-:Y:S01]  /*50b0*/  FMUL.FTZ R155, R21, R195 ;  /* 0x000000c3159b7220 */ /* 0x000fe20000410000 */
[----:B------:R-:W-:Y:S02]  /*50c0*/  HADD2.F32 R152, -RZ, R73.H0_H0 ;  /* 0x20000049ff987230 */ /* 0x000fe40000004100 */
[C---:B------:R-:W-:Y:S01]  /*50d0*/  FMUL.FTZ R150, R114.reuse, R150 ;  /* 0x0000009672967220 */ /* 0x040fe20000410000 */
[----:B------:R-:W-:Y:S01]  /*50e0*/  FMUL.FTZ R114, R114, R151 ;  /* 0x0000009772727220 */ /* 0x000fe20000410000 */
[----:B------:R-:W-:Y:S01]  /*50f0*/  FADD.FTZ R194, -R187, R194 ;  /* 0x000000c2bbc27221 */ /* 0x000fe20000010100 */
[----:B------:R-:W-:Y:S02]  /*5100*/  HADD2.F32 R151, -RZ, R113.H0_H0 ;  /* 0x20000071ff977230 */ /* 0x000fe40000004100 */
[----:B------:R-:W-:Y:S01]  /*5110*/  FMUL.FTZ R155, R155, R22 ;  /* 0x000000169b9b7220 */ /* 0x000fe20000410000 */
[----:B------:R-:W-:-:S02]  /*5120*/  HADD2.F32 R153, -RZ, R73.H1_H1 ;  /* 0x30000049ff997230 */ /* 0x000fc40000004100 */
[----:B------:R-:W-:Y:S01]  /*5130*/  FMUL.FTZ R194, R21, R194 ;  /* 0x000000c215c27220 */ /* 0x000fe20000410000 */
[----:B------:R-:W-:Y:S01]  /*5140*/  FFMA.FTZ R189, R147, R189, R146 ;  /* 0x000000bd93bd7223 */ /* 0x000fe20000010092 */
[C---:B------:R-:W-:Y:S01]  /*5150*/  FMUL.FTZ R151, R155.reuse, R151 ;  /* 0x000000979b977220 */ /* 0x040fe20000410000 */
[----:B------:R-:W-:Y:S01]  /*5160*/  FMUL.FTZ R155, R155, R152 ;  /* 0x000000989b9b7220 */ /* 0x000fe20000410000 */
[----:B------:R-:W-:Y:S02]  /*5170*/  HADD2.F32 R152, -RZ, R113.H1_H1 ;  /* 0x30000071ff987230 */ /* 0x000fe40000004100 */
[----:B------:R-:W-:Y:S01]  /*5180*/  FMUL.FTZ R113, R194, R22 ;  /* 0x00000016c2717220 */ /* 0x000fe20000410000 */
[----:B------:R-:W-:Y:S01]  /*5190*/  FMUL.FTZ R156, R21, R197 ;  /* 0x000000c5159c7220 */ /* 0x000fe20000410000 */
[----:B------:R-:W-:Y:S01]  /*51a0*/  FADD.FTZ R196, -R189, R196 ;  /* 0x000000c4bdc47221 */ /* 0x000fe20000010100 */
[----:B------:R-:W-:Y:S02]  /*51b0*/  HADD2.F32 R154, -RZ, R72.H0_H0 ;  /* 0x20000048ff9a7230 */ /* 0x000fe40000004100 */
[C---:B------:R-:W-:Y:S01]  /*51c0*/  FMUL.FTZ R152, R113.reuse, R152 ;  /* 0x0000009871987220 */ /* 0x040fe20000410000 */
[----:B------:R-:W-:Y:S01]  /*51d0*/  FMUL.FTZ R113, R113, R153 ;  /* 0x0000009971717220 */ /* 0x000fe20000410000 */
[----:B------:R-:W-:-:S02]  /*51e0*/  HADD2.F32 R153, -RZ, R112.H0_H0 ;  /* 0x20000070ff997230 */ /* 0x000fc40000004100 */
[----:B------:R-:W-:Y:S01]  /*51f0*/  FMUL.FTZ R156, R156, R22 ;  /* 0x000000169c9c7220 */ /* 0x000fe20000410000 */
[----:B------:R-:W-:Y:S01]  /*5200*/  FMUL.FTZ R196, R21, R196 ;  /* 0x000000c415c47220 */ /* 0x000fe20000410000 */
[----:B------:R-:W-:Y:S02]  /*5210*/  F2FP.F16.F32.PACK_AB R115, R115, R145 ;  /* 0x000000917373723e */ /* 0x000fe400000000ff */
[C---:B------:R-:W-:Y:S01]  /*5220*/  FMUL.FTZ R153, R156.reuse, R153 ;  /* 0x000000999c997220 */ /* 0x040fe20000410000 */
[----:B------:R-:W-:Y:S01]  /*5230*/  FMUL.FTZ R156, R156, R154 ;  /* 0x0000009a9c9c7220 */ /* 0x000fe20000410000 */
[----:B------:R-:W-:Y:S02]  /*5240*/  HADD2.F32 R154, -RZ, R112.H1_H1 ;  /* 0x30000070ff9a7230 */ /* 0x000fe40000004100 */
[----:B------:R-:W-:Y:S01]  /*5250*/  FMUL.FTZ R196, R196, R22 ;  /* 0x00000016c4c47220 */ /* 0x000fe20000410000 */
[----:B------:R-:W-:Y:S01]  /*5260*/  HADD2.F32 R112, -RZ, R72.H1_H1 ;  /* 0x30000048ff707230 */ /* 0x000fe20000004100 */
[----:B------:R-:W-:-:S02]  /*5270*/  F2FP.F16.F32.PACK_AB R114, R114, R144 ;  /* 0x000000907272723e */ /* 0x000fc400000000ff */
[C---:B------:R-:W-:Y:S01]  /*5280*/  FMUL.FTZ R154, R196.reuse, R154 ;  /* 0x0000009ac49a7220 */ /* 0x040fe20000410000 */
[----:B------:R-:W-:Y:S01]  /*5290*/  F2FP.F16.F32.PACK_AB R113, R113, R155 ;  /* 0x0000009b7171723e */ /* 0x000fe200000000ff */
[----:B------:R-:W-:-:S05]  /*52a0*/  FMUL.FTZ R112, R196, R112 ;  /* 0x00000070c4707220 */ /* 0x000fca0000410000 */
[----:B------:R-:W-:Y:S01]  /*52b0*/  F2FP.F16.F32.PACK_AB R112, R112, R156 ;  /* 0x0000009c7070723e */ /* 0x000fe200000000ff */
[----:B------:R-:W-:Y:S06]  /*52c0*/  BRA `(.L_x_2744) ;  /* 0x0000000400207947 */ /* 0x000fec0003800000 */
.L_x_2743:
[C-C-:B------:R-:W-:Y:S01]  /*52d0*/  FFMA.FTZ R184, R147.reuse, R184, R146.reuse ;  /* 0x000000b893b87223 */ /* 0x140fe20000010092 */
[C-C-:B------:R-:W-:Y:S01]  /*52e0*/  FFMA.FTZ R49, R147.reuse, R183, R146.reuse ;  /* 0x000000b793317223 */ /* 0x140fe20000010092 */
[----:B-----5:R-:W-:Y:S01]  /*52f0*/  FFMA.FTZ R0, R147, R0, R146 ;  /* 0x0000000093007223 */ /* 0x020fe20000010092 */
[----:B------:R-:W-:Y:S02]  /*5300*/  HADD2.F32 R48, -RZ, R75.H0_H0 ;  /* 0x2000004bff307230 */ /* 0x000fe40000004100 */
[----:B------:R-:W-:Y:S01]  /*5310*/  FADD.FTZ R51, -R184, R191 ;  /* 0x000000bfb8337221 */ /* 0x000fe20000010100 */
[----:B------:R-:W-:Y:S01]  /*5320*/  FADD.FTZ R49, -R49, R190 ;  /* 0x000000be31317221 */ /* 0x000fe20000010100 */
[----:B------:R-:W-:Y:S01]  /*5330*/  FADD.FTZ R197, -R0, R197 ;  /* 0x000000c500c57221 */ /* 0x000fe20000010100 */
[--C-:B------:R-:W-:Y:S02]  /*5340*/  HADD2.F32 R0, -RZ, R115.reuse.H0_H0 ;  /* 0x20000073ff007230 */ /* 0x100fe40000004100 */
[C---:B------:R-:W-:Y:S01]  /*5350*/  FMUL.FTZ R51, R21.reuse, R51 ;  /* 0x0000003315337220 */ /* 0x040fe20000410000 */
[----:B------:R-:W-:Y:S01]  /*5360*/  FMUL.FTZ R49, R21, R49 ;  /* 0x0000003115317220 */ /* 0x000fe20000410000 */
[----:B------:R-:W-:Y:S01]  /*5370*/  FFMA.FTZ R186, R147, R186, R146 ;  /* 0x000000ba93ba7223 */ /* 0x000fe20000010092 */
[----:B------:R-:W-:-:S02]  /*5380*/  HADD2.F32 R115, -RZ, R115.H1_H1 ;  /* 0x30000073ff737230 */ /* 0x000fc40000004100 */
[-C--:B------:R-:W-:Y:S01]  /*5390*/  FMUL.FTZ R50, R51, R22.reuse ;  /* 0x0000001633327220 */ /* 0x080fe20000410000 */
[----:B------:R-:W-:Y:S01]  /*53a0*/  FFMA.FTZ R185, R147, R185, R146 ;  /* 0x000000b993b97223 */ /* 0x000fe20000010092 */
[C---:B------:R-:W-:Y:S01]  /*53b0*/  F2FP.F16.F32.PACK_AB R51, R49.reuse, R51 ;  /* 0x000000333133723e */ /* 0x040fe200000000ff */
[----:B------:R-:W-:Y:S01]  /*53c0*/  FMUL.FTZ R49, R49, R22 ;  /* 0x0000001631317220 */ /* 0x000fe20000410000 */
[C---:B------:R-:W-:Y:S01]  /*53d0*/  FMUL.FTZ R0, R50.reuse, R0 ;  /* 0x0000000032007220 */ /* 0x040fe20000410000 */
[----:B------:R-:W-:Y:S01]  /*53e0*/  FMUL.FTZ R48, R50, R48 ;  /* 0x0000003032307220 */ /* 0x000fe20000410000 */
[----:B------:R-:W-:Y:S02]  /*53f0*/  HADD2.F32 R50, -RZ, R75.H1_H1 ;  /* 0x3000004bff327230 */ /* 0x000fe40000004100 */
[----:B------:R-:W-:Y:S01]  /*5400*/  FADD.FTZ R193, -R186, R193 ;  /* 0x000000c1bac17221 */ /* 0x000fe20000010100 */
[----:B------:R-:W-:Y:S01]  /*5410*/  FMUL.FTZ R149, R49, R115 ;  /* 0x0000007331957220 */ /* 0x000fe20000410000 */
[----:B------:R-:W-:Y:S01]  /*5420*/  FADD.FTZ R192, -R185, R192 ;  /* 0x000000c0b9c07221 */ /* 0x000fe20000010100 */
[----:B------:R-:W-:-:S02]  /*5430*/  HADD2.F32 R148, -RZ, R114.H0_H0 ;  /* 0x20000072ff947230 */ /* 0x000fc40000004100 */
[----:B------:R-:W-:Y:S01]  /*5440*/  FMUL.FTZ R115, R49, R50 ;  /* 0x0000003231737220 */ /* 0x000fe20000410000 */
[C---:B------:R-:W-:Y:S01]  /*5450*/  FMUL.FTZ R50, R21.reuse, R193 ;  /* 0x000000c115327220 */ /* 0x040fe20000410000 */
[----:B------:R-:W-:Y:S02]  /*5460*/  HADD2.F32 R49, -RZ, R74.H0_H0 ;  /* 0x2000004aff317230 */ /* 0x000fe40000004100 */
[----:B------:R-:W-:Y:S01]  /*5470*/  FMUL.FTZ R192, R21, R192 ;  /* 0x000000c015c07220 */ /* 0x000fe20000410000 */
[----:B------:R-:W-:Y:S02]  /*5480*/  HADD2.F32 R150, -RZ, R114.H1_H1 ;  /* 0x30000072ff967230 */ /* 0x000fe40000004100 */
[----:B------:R-:W-:Y:S01]  /*5490*/  FMUL.FTZ R144, R50, R22 ;  /* 0x0000001632907220 */ /* 0x000fe20000410000 */
[----:B------:R-:W-:Y:S02]  /*54a0*/  HADD2.F32 R114, -RZ, R74.H1_H1 ;  /* 0x3000004aff727230 */ /* 0x000fe40000004100 */
[C-C-:B------:R-:W-:Y:S01]  /*54b0*/  FFMA.FTZ R188, R147.reuse, R188, R146.reuse ;  /* 0x000000bc93bc7223 */ /* 0x140fe20000010092 */
[----:B------:R-:W-:Y:S01]  /*54c0*/  FFMA.FTZ R187, R147, R187, R146 ;  /* 0x000000bb93bb7223 */ /* 0x000fe20000010092 */
[C---:B------:R-:W-:Y:S01]  /*54d0*/  FMUL.FTZ R148, R144.reuse, R148 ;  /* 0x0000009490947220 */ /* 0x040fe20000410000 */
[----:B------:R-:W-:Y:S01]  /*54e0*/  FMUL.FTZ R49, R144, R49 ;  /* 0x0000003190317220 */ /* 0x000fe20000410000 */
[----:B------:R-:W-:Y:S01]  /*54f0*/  FMUL.FTZ R144, R192, R22 ;  /* 0x00000016c0907220 */ /* 0x000fe20000410000 */
[----:B------:R-:W-:Y:S01]  /*5500*/  FADD.FTZ R195, -R188, R195 ;  /* 0x000000c3bcc37221 */ /* 0x000fe20000010100 */
[----:B------:R-:W-:Y:S01]  /*5510*/  FADD.FTZ R194, -R187, R194 ;  /* 0x000000c2bbc27221 */ /* 0x000fe20000010100 */
[----:B------:R-:W-:Y:S01]  /*5520*/  F2FP.F16.F32.PACK_AB R115, R115, R48 ;  /* 0x000000307373723e */ /* 0x000fe200000000ff */
[C---:B------:R-:W-:Y:S01]  /*5530*/  FMUL.FTZ R114, R144.reuse, R114 ;  /* 0x0000007290727220 */ /* 0x040fe20000410000 */
[----:B------:R-:W-:Y:S01]  /*5540*/  FMUL.FTZ R150, R144, R150 ;  /* 0x0000009690967220 */ /* 0x000fe20000410000 */
[----:B------:R-:W-:-:S02]  /*5550*/  HADD2.F32 R151, -RZ, R113.H0_H0 ;  /* 0x20000071ff977230 */ /* 0x000fc40000004100 */
[C---:B------:R-:W-:Y:S01]  /*5560*/  FMUL.FTZ R194, R21.reuse, R194 ;  /* 0x000000c215c27220 */ /* 0x040fe20000410000 */
[----:B------:R-:W-:Y:S01]  /*5570*/  HADD2.F32 R48, -RZ, R73.H0_H0 ;  /* 0x20000049ff307230 */ /* 0x000fe20000004100 */
[----:B------:R-:W-:Y:S01]  /*5580*/  F2FP.F16.F32.PACK_AB R114, R114, R49 ;  /* 0x000000317272723e */ /* 0x000fe200000000ff */
[----:B------:R-:W-:Y:S01]  /*5590*/  FMUL.FTZ R49, R21, R195 ;  /* 0x000000c315317220 */ /* 0x000fe20000410000 */
[----:B------:R-:W-:Y:S02]  /*55a0*/  HADD2.F32 R152, -RZ, R113.H1_H1 ;  /* 0x30000071ff987230 */ /* 0x000fe40000004100 */
[----:B------:R-:W-:Y:S01]  /*55b0*/  FFMA.FTZ R189, R147, R189, R146 ;  /* 0x000000bd93bd7223 */ /* 0x000fe20000010092 */
[----:B------:R-:W-:Y:S02]  /*55c0*/  HADD2.F32 R113, -RZ, R73.H1_H1 ;  /* 0x30000049ff717230 */ /* 0x000fe40000004100 */
[----:B------:R-:W-:Y:S01]  /*55d0*/  FMUL.FTZ R144, R49, R22 ;  /* 0x0000001631907220 */ /* 0x000fe20000410000 */
[----:B------:R-:W-:-:S02]  /*55e0*/  HADD2.F32 R153, -RZ, R112.H0_H0 ;  /* 0x20000070ff997230 */ /* 0x000fc40000004100 */
[----:B------:R-:W-:Y:S01]  /*55f0*/  FADD.FTZ R196, -R189, R196 ;  /* 0x000000c4bdc47221 */ /* 0x000fe20000010100 */
[----:B------:R-:W-:Y:S02]  /*5600*/  HADD2.F32 R154, -RZ, R112.H1_H1 ;  /* 0x30000070ff9a7230 */ /* 0x000fe40000004100 */
[C---:B------:R-:W-:Y:S01]  /*5610*/  FMUL.FTZ R151, R144.reuse, R151 ;  /* 0x0000009790977220 */ /* 0x040fe20000410000 */
[----:B------:R-:W-:Y:S01]  /*5620*/  FMUL.FTZ R48, R144, R48 ;  /* 0x0000003090307220 */ /* 0x000fe20000410000 */
[----:B------:R-:W-:Y:S01]  /*5630*/  FMUL.FTZ R144, R194, R22 ;  /* 0x00000016c2907220 */ /* 0x000fe20000410000 */
[----:B------:R-:W-:Y:S01]  /*5640*/  FMUL.FTZ R196, R21, R196 ;  /* 0x000000c415c47220 */ /* 0x000fe20000410000 */
[--C-:B------:R-:W-:Y:S01]  /*5650*/  HADD2.F32 R112, -RZ, R72.reuse.H1_H1 ;  /* 0x30000048ff707230 */ /* 0x100fe20000004100 */
[----:B------:R-:W-:Y:S01]  /*5660*/  F2FP.F16.F32.PACK_AB R50, R192, R50 ;  /* 0x00000032c032723e */ /* 0x000fe200000000ff */
[C---:B------:R-:W-:Y:S01]  /*5670*/  FMUL.FTZ R113, R144.reuse, R113 ;  /* 0x0000007190717220 */ /* 0x040fe20000410000 */
[----:B------:R-:W-:Y:S01]  /*5680*/  FMUL.FTZ R152, R144, R152 ;  /* 0x0000009890987220 */ /* 0x000fe20000410000 */
[----:B------:R-:W-:Y:S01]  /*5690*/  HADD2.F32 R144, -RZ, R72.H0_H0 ;  /* 0x20000048ff907230 */ /* 0x000fe20000004100 */
[----:B------:R-:W-:-:S02]  /*56a0*/  F2FP.F16.F32.PACK_AB R49, R194, R49 ;  /* 0x00000031c231723e */ /* 0x000fc400000000ff */
[----:B------:R-:W-:Y:S01]  /*56b0*/  F2FP.F16.F32.PACK_AB R113, R113, R48 ;  /* 0x000000307171723e */ /* 0x000fe200000000ff */
[----:B------:R-:W-:-:S04]  /*56c0*/  FMUL.FTZ R48, R21, R197 ;  /* 0x000000c515307220 */ /* 0x000fc80000410000 */
[----:B------:R-:W-:Y:S01]  /*56d0*/  FMUL.FTZ R145, R48, R22 ;  /* 0x0000001630917220 */ /* 0x000fe20000410000 */
[----:B------:R-:W-:-:S03]  /*56e0*/  F2FP.F16.F32.PACK_AB R48, R196, R48 ;  /* 0x00000030c430723e */ /* 0x000fc600000000ff */
[C---:B------:R-:W-:Y:S01]  /*56f0*/  FMUL.FTZ R153, R145.reuse, R153 ;  /* 0x0000009991997220 */ /* 0x040fe20000410000 */
[----:B------:R-:W-:Y:S01]  /*5700*/  FMUL.FTZ R144, R145, R144 ;  /* 0x0000009091907220 */ /* 0x000fe20000410000 */
[----:B------:R-:W-:-:S04]  /*5710*/  FMUL.FTZ R145, R196, R22 ;  /* 0x00000016c4917220 */ /* 0x000fc80000410000 */
[C---:B------:R-:W-:Y:S01]  /*5720*/  FMUL.FTZ R112, R145.reuse, R112 ;  /* 0x0000007091707220 */ /* 0x040fe20000410000 */
[----:B------:R-:W-:-:S04]  /*5730*/  FMUL.FTZ R154, R145, R154 ;  /* 0x0000009a919a7220 */ /* 0x000fc80000410000 */
[----:B------:R-:W-:-:S07]  /*5740*/  F2FP.F16.F32.PACK_AB R112, R112, R144 ;  /* 0x000000907070723e */ /* 0x000fce00000000ff */
.L_x_2744:
        /* <DEDUP_REMOVED lines=11> */
[----:B-----5:R-:W-:Y:S02]  /*5800*/  HADD2.F32 R155, -RZ, R115.H0_H0 ;  /* 0x20000073ff9b7230 */ /* 0x020fe40000004100 */
[----:B------:R-:W-:Y:S01]  /*5810*/  FFMA.FTZ R166, R147, R166, R146 ;  /* 0x000000a693a67223 */ /* 0x000fe20000010092 */
[----:B------:R-:W-:Y:S01]  /*5820*/  FADD.FTZ R51, -R164, R172 ;  /* 0x000000aca4337221 */ /* 0x000fe20000010100 */
[----:B------:R-:W-:Y:S01]  /*5830*/  FADD.FTZ R49, -R49, R171 ;  /* 0x000000ab31317221 */ /* 0x000fe20000010100 */
[----:B------:R-:W-:Y:S02]  /*5840*/  HADD2.F32 R48, -RZ, R79.H0_H0 ;  /* 0x2000004fff307230 */ /* 0x000fe40000004100 */
[----:B------:R-:W-:Y:S01]  /*5850*/  FADD.FTZ R174, -R166, R174 ;  /* 0x000000aea6ae7221 */ /* 0x000fe20000010100 */
[C---:B------:R-:W-:Y:S01]  /*5860*/  FMUL.FTZ R51, R21.reuse, R51 ;  /* 0x0000003315337220 */ /* 0x040fe20000410000 */
[----:B------:R-:W-:Y:S01]  /*5870*/  FMUL.FTZ R49, R21, R49 ;  /* 0x0000003115317220 */ /* 0x000fe20000410000 */
[----:B------:R-:W-:-:S02]  /*5880*/  HADD2.F32 R115, -RZ, R115.H1_H1 ;  /* 0x30000073ff737230 */ /* 0x000fc40000004100 */
[----:B------:R-:W-:Y:S01]  /*5890*/  FFMA.FTZ R165, R147, R165, R146 ;  /* 0x000000a593a57223 */ /* 0x000fe20000010092 */
[-C--:B------:R-:W-:Y:S01]  /*58a0*/  FMUL.FTZ R50, R51, R22.reuse ;  /* 0x0000001633327220 */ /* 0x080fe20000410000 */
[--C-:B------:R-:W-:Y:S01]  /*58b0*/  HADD2.F32 R157, -RZ, R114.reuse.H0_H0 ;  /* 0x20000072ff9d7230 */ /* 0x100fe20000004100 */
[C---:B------:R-:W-:Y:S01]  /*58c0*/  F2FP.F16.F32.PACK_AB R51, R49.reuse, R51 ;  /* 0x000000333133723e */ /* 0x040fe200000000ff */
[----:B------:R-:W-:Y:S01]  /*58d0*/  FMUL.FTZ R49, R49, R22 ;  /* 0x0000001631317220 */ /* 0x000fe20000410000 */
[C---:B------:R-:W-:Y:S01]  /*58e0*/  FMUL.FTZ R155, R50.reuse, R155 ;  /* 0x0000009b329b7220 */ /* 0x040fe20000410000 */
[----:B------:R-:W-:Y:S01]  /*58f0*/  FMUL.FTZ R48, R50, R48 ;  /* 0x0000003032307220 */ /* 0x000fe20000410000 */
[----:B------:R-:W-:Y:S02]  /*5900*/  HADD2.F32 R50, -RZ, R79.H1_H1 ;  /* 0x3000004fff327230 */ /* 0x000fe40000004100 */
[----:B------:R-:W-:Y:S01]  /*5910*/  FMUL.FTZ R156, R49, R115 ;  /* 0x00000073319c7220 */ /* 0x000fe20000410000 */
[----:B------:R-:W-:Y:S01]  /*5920*/  FADD.FTZ R173, -R165, R173 ;  /* 0x000000ada5ad7221 */ /* 0x000fe20000010100 */
[----:B------:R-:W-:-:S02]  /*5930*/  HADD2.F32 R159, -RZ, R114.H1_H1 ;  /* 0x30000072ff9f7230 */ /* 0x000fc40000004100 */
[----:B------:R-:W-:Y:S01]  /*5940*/  FFMA.FTZ R168, R147, R168, R146 ;  /* 0x000000a893a87223 */ /* 0x000fe20000010092 */
[----:B------:R-:W-:Y:S01]  /*5950*/  FMUL.FTZ R115, R49, R50 ;  /* 0x0000003231737220 */ /* 0x000fe20000410000 */
[C---:B------:R-:W-:Y:S01]  /*5960*/  FMUL.FTZ R50, R21.reuse, R174 ;  /* 0x000000ae15327220 */ /* 0x040fe20000410000 */
[--C-:B------:R-:W-:Y:S02]  /*5970*/  HADD2.F32 R49, -RZ, R78.reuse.H0_H0 ;  /* 0x2000004eff317230 */ /* 0x100fe40000004100 */
[----:B------:R-:W-:Y:S01]  /*5980*/  FMUL.FTZ R173, R21, R173 ;  /* 0x000000ad15ad7220 */ /* 0x000fe20000410000 */
[----:B------:R-:W-:Y:S02]  /*5990*/  HADD2.F32 R114, -RZ, R78.H1_H1 ;  /* 0x3000004eff727230 */ /* 0x000fe40000004100 */
[----:B------:R-:W-:Y:S01]  /*59a0*/  FMUL.FTZ R143, R50, R22 ;  /* 0x00000016328f7220 */ /* 0x000fe20000410000 */
[----:B------:R-:W-:Y:S01]  /*59b0*/  FADD.FTZ R176, -R168, R176 ;  /* 0x000000b0a8b07221 */ /* 0x000fe20000010100 */
[----:B------:R-:W-:Y:S01]  /*59c0*/  FFMA.FTZ R167, R147, R167, R146 ;  /* 0x000000a793a77223 */ /* 0x000fe20000010092 */
[----:B------:R-:W-:Y:S01]  /*59d0*/  F2FP.F16.F32.PACK_AB R115, R115, R48 ;  /* 0x000000307373723e */ /* 0x000fe200000000ff */
[C---:B------:R-:W-:Y:S01]  /*59e0*/  FMUL.FTZ R157, R143.reuse, R157 ;  /* 0x0000009d8f9d7220 */ /* 0x040fe20000410000 */
[----:B------:R-:W-:Y:S01]  /*59f0*/  FMUL.FTZ R49, R143, R49 ;  /* 0x000000318f317220 */ /* 0x000fe20000410000 */
[----:B------:R-:W-:Y:S01]  /*5a00*/  FMUL.FTZ R143, R173, R22 ;  /* 0x00000016ad8f7220 */ /* 0x000fe20000410000 */
[----:B------:R-:W-:Y:S01]  /*5a10*/  FADD.FTZ R175, -R167, R175 ;  /* 0x000000afa7af7221 */ /* 0x000fe20000010100 */
[----:B------:R-:W-:-:S02]  /*5a20*/  HADD2.F32 R158, -RZ, R113.H0_H0 ;  /* 0x20000071ff9e7230 */ /* 0x000fc40000004100 */
[----:B------:R-:W-:Y:S01]  /*5a30*/  FFMA.FTZ R170, R147, R170, R146 ;  /* 0x000000aa93aa7223 */ /* 0x000fe20000010092 */
[C---:B------:R-:W-:Y:S01]  /*5a40*/  FMUL.FTZ R114, R143.reuse, R114 ;  /* 0x000000728f727220 */ /* 0x040fe20000410000 */
[----:B------:R-:W-:Y:S01]  /*5a50*/  FMUL.FTZ R159, R143, R159 ;  /* 0x0000009f8f9f7220 */ /* 0x000fe20000410000 */
[----:B------:R-:W-:Y:S02]  /*5a60*/  HADD2.F32 R48, -RZ, R77.H0_H0 ;  /* 0x2000004dff307230 */ /* 0x000fe40000004100 */
[C---:B------:R-:W-:Y:S01]  /*5a70*/  FMUL.FTZ R175, R21.reuse, R175 ;  /* 0x000000af15af7220 */ /* 0x040fe20000410000 */
[----:B------:R-:W-:Y:S01]  /*5a80*/  HADD2.F32 R160, -RZ, R113.H1_H1 ;  /* 0x30000071ffa07230 */ /* 0x000fe20000004100 */
[----:B------:R-:W-:Y:S01]  /*5a90*/  F2FP.F16.F32.PACK_AB R114, R114, R49 ;  /* 0x000000317272723e */ /* 0x000fe200000000ff */
[----:B------:R-:W-:Y:S01]  /*5aa0*/  FMUL.FTZ R49, R21, R176 ;  /* 0x000000b015317220 */ /* 0x000fe20000410000 */
[----:B------:R-:W-:Y:S02]  /*5ab0*/  HADD2.F32 R113, -RZ, R77.H1_H1 ;  /* 0x3000004dff717230 */ /* 0x000fe40000004100 */
[----:B------:R-:W-:Y:S01]  /*5ac0*/  FADD.FTZ R178, -R170, R178 ;  /* 0x000000b2aab27221 */ /* 0x000fe20000010100 */
[----:B------:R-:W-:Y:S01]  /*5ad0*/  FFMA.FTZ R169, R147, R169, R146 ;  /* 0x000000a993a97223 */ /* 0x000fe20000010092 */
[----:B------:R-:W-:Y:S01]  /*5ae0*/  FMUL.FTZ R143, R49, R22 ;  /* 0x00000016318f7220 */ /* 0x000fe20000410000 */
[--C-:B------:R-:W-:Y:S01]  /*5af0*/  HADD2.F32 R161, -RZ, R112.reuse.H0_H0 ;  /* 0x20000070ffa17230 */ /* 0x100fe20000004100 */
[----:B------:R-:W-:Y:S01]  /*5b00*/  F2FP.F16.F32.PACK_AB R50, R173, R50 ;  /* 0x00000032ad32723e */ /* 0x000fe200000000ff */
[----:B------:R-:W-:Y:S01]  /*5b10*/  FADD.FTZ R177, -R169, R177 ;  /* 0x000000b1a9b17221 */ /* 0x000fe20000010100 */
[C---:B------:R-:W-:Y:S01]  /*5b20*/  FMUL.FTZ R158, R143.reuse, R158 ;  /* 0x0000009e8f9e7220 */ /* 0x040fe20000410000 */
[----:B------:R-:W-:Y:S01]  /*5b30*/  FMUL.FTZ R48, R143, R48 ;  /* 0x000000308f307220 */ /* 0x000fe20000410000 */
[----:B------:R-:W-:Y:S01]  /*5b40*/  FMUL.FTZ R143, R175, R22 ;  /* 0x00000016af8f7220 */ /* 0x000fe20000410000 */
[----:B------:R-:W-:Y:S01]  /*5b50*/  FMUL.FTZ R177, R21, R177 ;  /* 0x000000b115b17220 */ /* 0x000fe20000410000 */
[----:B------:R-:W-:Y:S01]  /*5b60*/  HADD2.F32 R162, -RZ, R112.H1_H1 ;  /* 0x30000070ffa27230 */ /* 0x000fe20000004100 */
[----:B------:R-:W-:Y:S01]  /*5b70*/  F2FP.F16.F32.PACK_AB R49, R175, R49 ;  /* 0x00000031af31723e */ /* 0x000fe200000000ff */
[C---:B------:R-:W-:Y:S01]  /*5b80*/  FMUL.FTZ R113, R143.reuse, R113 ;  /* 0x000000718f717220 */ /* 0x040fe20000410000 */
[----:B------:R-:W-:Y:S01]  /*5b90*/  FMUL.FTZ R160, R143, R160 ;  /* 0x000000a08fa07220 */ /* 0x000fe20000410000 */
[----:B------:R-:W-:-:S02]  /*5ba0*/  HADD2.F32 R143, -RZ, R76.H0_H0 ;  /* 0x2000004cff8f7230 */ /* 0x000fc40000004100 */
[----:B------:R-:W-:Y:S01]  /*5bb0*/  HADD2.F32 R112, -RZ, R76.H1_H1 ;  /* 0x3000004cff707230 */ /* 0x000fe20000004100 */
        /* <DEDUP_REMOVED lines=9> */
[----:B------:R-:W-:Y:S01]  /*5c50*/  F2FP.F16.F32.PACK_AB R112, R112, R143 ;  /* 0x0000008f7070723e */ /* 0x000fe200000000ff */
[----:B------:R-:W-:Y:S06]  /*5c60*/  BRA `(.L_x_2746) ;  /* 0x0000000400107947 */ /* 0x000fec0003800000 */
.L_x_2745:
[C-C-:B------:R-:W-:Y:S01]  /*5c70*/  FFMA.FTZ R143, R147.reuse, R163, R146.reuse ;  /* 0x000000a3938f7223 */ /* 0x140fe20000010092 */
[C-C-:B------:R-:W-:Y:S01]  /*5c80*/  FFMA.FTZ R164, R147.reuse, R164, R146.reuse ;  /* 0x000000a493a47223 */ /* 0x140fe20000010092 */
[----:B------:R-:W-:Y:S01]  /*5c90*/  FFMA.FTZ R166, R147, R166, R146 ;  /* 0x000000a693a67223 */ /* 0x000fe20000010092 */
[--C-:B-----5:R-:W-:Y:S02]  /*5ca0*/  HADD2.F32 R155, -RZ, R115.reuse.H0_H0 ;  /* 0x20000073ff9b7230 */ /* 0x120fe40000004100 */
[----:B------:R-:W-:Y:S01]  /*5cb0*/  FADD.FTZ R143, -R143, R171 ;  /* 0x000000ab8f8f7221 */ /* 0x000fe20000010100 */
[----:B------:R-:W-:Y:S01]  /*5cc0*/  FADD.FTZ R164, -R164, R172 ;  /* 0x000000aca4a47221 */ /* 0x000fe20000010100 */
[----:B------:R-:W-:Y:S01]  /*5cd0*/  FADD.FTZ R174, -R166, R174 ;  /* 0x000000aea6ae7221 */ /* 0x000fe20000010100 */
[----:B------:R-:W-:Y:S02]  /*5ce0*/  HADD2.F32 R156, -RZ, R115.H1_H1 ;  /* 0x30000073ff9c7230 */ /* 0x000fe40000004100 */
[C---:B------:R-:W-:Y:S01]  /*5cf0*/  FMUL.FTZ R143, R21.reuse, R143 ;  /* 0x0000008f158f7220 */ /* 0x040fe20000410000 */
[----:B------:R-:W-:Y:S01]  /*5d00*/  FMUL.FTZ R144, R21, R164 ;  /* 0x000000a415907220 */ /* 0x000fe20000410000 */
[----:B------:R-:W-:Y:S01]  /*5d10*/  FFMA.FTZ R165, R147, R165, R146 ;  /* 0x000000a593a57223 */ /* 0x000fe20000010092 */
[----:B------:R-:W-:-:S02]  /*5d20*/  HADD2.F32 R145, -RZ, R79.H0_H0 ;  /* 0x2000004fff917230 */ /* 0x000fc40000004100 */
[-C--:B------:R-:W-:Y:S01]  /*5d30*/  FMUL.FTZ R115, R143, R22.reuse ;  /* 0x000000168f737220 */ /* 0x080fe20000410000 */
[----:B------:R-:W-:Y:S01]  /*5d40*/  FMUL.FTZ R144, R144, R22 ;  /* 0x0000001690907220 */ /* 0x000fe20000410000 */
[----:B------:R-:W-:Y:S02]  /*5d50*/  HADD2.F32 R143, -RZ, R79.H1_H1 ;  /* 0x3000004fff8f7230 */ /* 0x000fe40000004100 */
[----:B------:R-:W-:Y:S01]  /*5d60*/  FMUL.FTZ R174, R21, R174 ;  /* 0x000000ae15ae7220 */ /* 0x000fe20000410000 */
[----:B------:R-:W-:Y:S01]  /*5d70*/  FADD.FTZ R173, -R165, R173 ;  /* 0x000000ada5ad7221 */ /* 0x000fe20000010100 */
[C---:B------:R-:W-:Y:S01]  /*5d80*/  FMUL.FTZ R155, R144.reuse, R155 ;  /* 0x0000009b909b7220 */ /* 0x040fe20000410000 */
[C---:B------:R-:W-:Y:S01]  /*5d90*/  FMUL.FTZ R156, R115.reuse, R156 ;  /* 0x0000009c739c7220 */ /* 0x040fe20000410000 */
[----:B------:R-:W-:Y:S01]  /*5da0*/  FMUL.FTZ R144, R144, R145 ;  /* 0x0000009190907220 */ /* 0x000fe20000410000 */
[----:B------:R-:W-:Y:S01]  /*5db0*/  FMUL.FTZ R115, R115, R143 ;  /* 0x0000008f73737220 */ /* 0x000fe20000410000 */
[----:B------:R-:W-:-:S02]  /*5dc0*/  HADD2.F32 R157, -RZ, R114.H0_H0 ;  /* 0x20000072ff9d7230 */ /* 0x000fc40000004100 */
[----:B------:R-:W-:Y:S01]  /*5dd0*/  FFMA.FTZ R168, R147, R168, R146 ;  /* 0x000000a893a87223 */ /* 0x000fe20000010092 */
[-C--:B------:R-:W-:Y:S01]  /*5de0*/  FMUL.FTZ R143, R174, R22.reuse ;  /* 0x00000016ae8f7220 */ /* 0x080fe20000410000 */
[----:B------:R-:W-:Y:S02]  /*5df0*/  HADD2.F32 R145, -RZ, R78.H0_H0 ;  /* 0x2000004eff917230 */ /* 0x000fe40000004100 */
[----:B------:R-:W-:Y:S01]  /*5e00*/  FMUL.FTZ R173, R21, R173 ;  /* 0x000000ad15ad7220 */ /* 0x000fe20000410000 */
[----:B------:R-:W-:Y:S01]  /*5e10*/  FADD.FTZ R176, -R168, R176 ;  /* 0x000000b0a8b07221 */ /* 0x000fe20000010100 */
[C---:B------:R-:W-:Y:S01]  /*5e20*/  FMUL.FTZ R157, R143.reuse, R157 ;  /* 0x0000009d8f9d7220 */ /* 0x040fe20000410000 */
[----:B------:R-:W-:Y:S02]  /*5e30*/  HADD2.F32 R159, -RZ, R114.H1_H1 ;  /* 0x30000072ff9f7230 */ /* 0x000fe40000004100 */
[----:B------:R-:W-:Y:S01]  /*5e40*/  FMUL.FTZ R143, R143, R145 ;  /* 0x000000918f8f7220 */ /* 0x000fe20000410000 */
[----:B------:R-:W-:Y:S01]  /*5e50*/  FMUL.FTZ R114, R173, R22 ;  /* 0x00000016ad727220 */ /* 0x000fe20000410000 */
[----:B------:R-:W-:-:S02]  /*5e60*/  HADD2.F32 R145, -RZ, R78.H1_H1 ;  /* 0x3000004eff917230 */ /* 0x000fc40000004100 */
[--C-:B------:R-:W-:Y:S01]  /*5e70*/  FFMA.FTZ R167, R147, R167, R146.reuse ;  /* 0x000000a793a77223 */ /* 0x100fe20000010092 */
[----:B------:R-:W-:Y:S01]  /*5e80*/  FMUL.FTZ R176, R21, R176 ;  /* 0x000000b015b07220 */ /* 0x000fe20000410000 */
[C---:B------:R-:W-:Y:S01]  /*5e90*/  FMUL.FTZ R159, R114.reuse, R159 ;  /* 0x0000009f729f7220 */ /* 0x040fe20000410000 */
[----:B------:R-:W-:Y:S02]  /*5ea0*/  HADD2.F32 R158, -RZ, R113.H0_H0 ;  /* 0x20000071ff9e7230 */ /* 0x000fe40000004100 */
[----:B------:R-:W-:Y:S01]  /*5eb0*/  FADD.FTZ R175, -R167, R175 ;  /* 0x000000afa7af7221 */ /* 0x000fe20000010100 */
[----:B------:R-:W-:Y:S01]  /*5ec0*/  FMUL.FTZ R114, R114, R145 ;  /* 0x0000009172727220 */ /* 0x000fe20000410000 */
[----:B------:R-:W-:Y:S01]  /*5ed0*/  FMUL.FTZ R145, R176, R22 ;  /* 0x00000016b0917220 */ /* 0x000fe20000410000 */
[--C-:B------:R-:W-:Y:S02]  /*5ee0*/  HADD2.F32 R160, -RZ, R77.reuse.H0_H0 ;  /* 0x2000004dffa07230 */ /* 0x100fe40000004100 */
[----:B------:R-:W-:Y:S01]  /*5ef0*/  FFMA.FTZ R170, R147, R170, R146 ;  /* 0x000000aa93aa7223 */ /* 0x000fe20000010092 */
[----:B------:R-:W-:Y:S01]  /*5f00*/  FMUL.FTZ R175, R21, R175 ;  /* 0x000000af15af7220 */ /* 0x000fe20000410000 */
[----:B------:R-:W-:Y:S01]  /*5f10*/  FMUL.FTZ R158, R145, R158 ;  /* 0x0000009e919e7220 */ /* 0x000fe20000410000 */
[----:B------:R-:W-:-:S02]  /*5f20*/  HADD2.F32 R161, -RZ, R77.H1_H1 ;  /* 0x3000004dffa17230 */ /* 0x000fc40000004100 */
[----:B------:R-:W-:Y:S01]  /*5f30*/  FMUL.FTZ R145, R145, R160 ;  /* 0x000000a091917220 */ /* 0x000fe20000410000 */
[----:B------:R-:W-:Y:S01]  /*5f40*/  FADD.FTZ R178, -R170, R178 ;  /* 0x000000b2aab27221 */ /* 0x000fe20000010100 */
[----:B------:R-:W-:Y:S02]  /*5f50*/  HADD2.F32 R160, -RZ, R113.H1_H1 ;  /* 0x30000071ffa07230 */ /* 0x000fe40000004100 */
[----:B------:R-:W-:Y:S01]  /*5f60*/  FMUL.FTZ R113, R175, R22 ;  /* 0x00000016af717220 */ /* 0x000fe20000410000 */
[----:B------:R-:W-:Y:S01]  /*5f70*/  FFMA.FTZ R169, R147, R169, R146 ;  /* 0x000000a993a97223 */ /* 0x000fe20000010092 */
[----:B------:R-:W-:Y:S01]  /*5f80*/  FMUL.FTZ R163, R21, R178 ;  /* 0x000000b215a37220 */ /* 0x000fe20000410000 */
[----:B------:R-:W-:Y:S02]  /*5f90*/  HADD2.F32 R162, -RZ, R76.H0_H0 ;  /* 0x2000004cffa27230 */ /* 0x000fe40000004100 */
[C---:B------:R-:W-:Y:S01]  /*5fa0*/  FMUL.FTZ R160, R113.reuse, R160 ;  /* 0x000000a071a07220 */ /* 0x040fe20000410000 */
[----:B------:R-:W-:Y:S01]  /*5fb0*/  FMUL.FTZ R113, R113, R161 ;  /* 0x000000a171717220 */ /* 0x000fe20000410000 */
[----:B------:R-:W-:-:S02]  /*5fc0*/  HADD2.F32 R161, -RZ, R112.H0_H0 ;  /* 0x20000070ffa17230 */ /* 0x000fc40000004100 */
[----:B------:R-:W-:Y:S01]  /*5fd0*/  FADD.FTZ R177, -R169, R177 ;  /* 0x000000b1a9b17221 */ /* 0x000fe20000010100 */
[----:B------:R-:W-:Y:S01]  /*5fe0*/  FMUL.FTZ R163, R163, R22 ;  /* 0x00000016a3a37220 */ /* 0x000fe20000410000 */
[----:B------:R-:W-:Y:S02]  /*5ff0*/  F2FP.F16.F32.PACK_AB R115, R115, R144 ;  /* 0x000000907373723e */ /* 0x000fe400000000ff */
[----:B------:R-:W-:Y:S01]  /*6000*/  FMUL.FTZ R177, R21, R177 ;  /* 0x000000b115b17220 */ /* 0x000fe20000410000 */
[C---:B------:R-:W-:Y:S01]  /*6010*/  FMUL.FTZ R161, R163.reuse, R161 ;  /* 0x000000a1a3a17220 */ /* 0x040fe20000410000 */
[----:B------:R-:W-:Y:S01]  /*6020*/  FMUL.FTZ R163, R163, R162 ;  /* 0x000000a2a3a37220 */ /* 0x000fe20000410000 */
[----:B------:R-:W-:Y:S02]  /*6030*/  HADD2.F32 R162, -RZ, R112.H1_H1 ;  /* 0x30000070ffa27230 */ /* 0x000fe40000004100 */
[----:B------:R-:W-:Y:S01]  /*6040*/  FMUL.FTZ R177, R177, R22 ;  /* 0x00000016b1b17220 */ /* 0x000fe20000410000 */
[----:B------:R-:W-:Y:S01]  /*6050*/  HADD2.F32 R112, -RZ, R76.H1_H1 ;  /* 0x3000004cff707230 */ /* 0x000fe20000004100 */
[----:B------:R-:W-:-:S02]  /*6060*/  F2FP.F16.F32.PACK_AB R114, R114, R143 ;  /* 0x0000008f7272723e */ /* 0x000fc400000000ff */
[----:B------:R-:W-:Y:S01]  /*6070*/  FMUL.FTZ R162, R177, R162 ;  /* 0x000000a2b1a27220 */ /* 0x000fe20000410000 */
[----:B------:R-:W-:Y:S01]  /*6080*/  F2FP.F16.F32.PACK_AB R113, R113, R145 ;  /* 0x000000917171723e */ /* 0x000fe200000000ff */
[----:B------:R-:W-:-:S05]  /*6090*/  FMUL.FTZ R112, R177, R112 ;  /* 0x00000070b1707220 */ /* 0x000fca0000410000 */
[----:B------:R-:W-:-:S07]  /*60a0*/  F2FP.F16.F32.PACK_AB R112, R112, R163 ;  /* 0x000000a37070723e */ /* 0x000fce00000000ff */
.L_x_2746:
        /* <DEDUP_REMOVED lines=11> */
[--C-:B------:R-:W-:Y:S01]  /*6160*/  FFMA.FTZ R50, R147, R138, R146.reuse ;  /* 0x0000008a93327223 */ /* 0x100fe20000010092 */
[----:B------:R-:W-:Y:S01]  /*6170*/  FADD.FTZ R49, -R49, R129 ;  /* 0x0000008131317221 */ /* 0x000fe20000010100 */
[C---:B------:R-:W-:Y:S01]  /*6180*/  FFMA.FTZ R129, R147.reuse, R141, R146 ;  /* 0x0000008d93817223 */ /* 0x040fe20000010092 */
[----:B------:R-:W-:Y:S01]  /*6190*/  FADD.FTZ R51, -R140, R132 ;  /* 0x000000848c337221 */ /* 0x000fe20000010100 */
[----:B------:R-:W-:Y:S01]  /*61a0*/  FFMA.FTZ R132, R147, R139, R146 ;  /* 0x0000008b93847223 */ /* 0x000fe20000010092 */
[----:B------:R-:W-:Y:S01]  /*61b0*/  FADD.FTZ R48, -R48, R128 ;  /* 0x0000008030307221 */ /* 0x000fe20000010100 */
[----:B------:R-:W-:Y:S01]  /*61c0*/  FADD.FTZ R129, -R129, R133 ;  /* 0x0000008581817221 */ /* 0x000fe20000010100 */
[C---:B------:R-:W-:Y:S01]  /*61d0*/  FMUL.FTZ R51, R21.reuse, R51 ;  /* 0x0000003315337220 */ /* 0x040fe20000410000 */
[----:B------:R-:W-:Y:S01]  /*61e0*/  FADD.FTZ R50, -R50, R130 ;  /* 0x0000008232327221 */ /* 0x000fe20000010100 */
[----:B------:R-:W-:Y:S01]  /*61f0*/  FADD.FTZ R132, -R132, R131 ;  /* 0x0000008384847221 */ /* 0x000fe20000010100 */
[----:B------:R-:W-:Y:S01]  /*6200*/  FMUL.FTZ R129, R21, R129 ;  /* 0x0000008115817220 */ /* 0x000fe20000410000 */
[----:B-----5:R-:W-:-:S02]  /*6210*/  HADD2.F32 R128, -RZ, R115.H0_H0 ;  /* 0x20000073ff807230 */ /* 0x020fc40000004100 */
[----:B------:R-:W-:Y:S01]  /*6220*/  FMUL.FTZ R130, R51, R22 ;  /* 0x0000001633827220 */ /* 0x000fe20000410000 */
[----:B------:R-:W-:Y:S02]  /*6230*/  HADD2.F32 R131, -RZ, R83.H0_H0 ;  /* 0x20000053ff837230 */ /* 0x000fe40000004100 */
[----:B------:R-:W-:Y:S01]  /*6240*/  FFMA.FTZ R134, R147, R134, R146 ;  /* 0x0000008693867223 */ /* 0x000fe20000010092 */
[----:B------:R-:W-:Y:S01]  /*6250*/  HADD2.F32 R115, -RZ, R115.H1_H1 ;  /* 0x30000073ff737230 */ /* 0x000fe20000004100 */
[C---:B------:R-:W-:Y:S01]  /*6260*/  F2FP.F16.F32.PACK_AB R51, R129.reuse, R51 ;  /* 0x000000338133723e */ /* 0x040fe200000000ff */
[----:B------:R-:W-:Y:S01]  /*6270*/  FMUL.FTZ R129, R129, R22 ;  /* 0x0000001681817220 */ /* 0x000fe20000410000 */
[----:B------:R-:W-:Y:S02]  /*6280*/  HADD2.F32 R133, -RZ, R83.H1_H1 ;  /* 0x30000053ff857230 */ /* 0x000fe40000004100 */
[C---:B------:R-:W-:Y:S01]  /*6290*/  FMUL.FTZ R128, R130.reuse, R128 ;  /* 0x0000008082807220 */ /* 0x040fe20000410000 */
[----:B------:R-:W-:Y:S01]  /*62a0*/  FMUL.FTZ R131, R130, R131 ;  /* 0x0000008382837220 */ /* 0x000fe20000410000 */
[----:B------:R-:W-:Y:S01]  /*62b0*/  FMUL.FTZ R50, R21, R50 ;  /* 0x0000003215327220 */ /* 0x000fe20000410000 */
[C---:B------:R-:W-:Y:S01]  /*62c0*/  FMUL.FTZ R130, R129.reuse, R115 ;  /* 0x0000007381827220 */ /* 0x040fe20000410000 */
[----:B------:R-:W-:Y:S01]  /*62d0*/  FMUL.FTZ R115, R129, R133 ;  /* 0x0000008581737220 */ /* 0x000fe20000410000 */
[----:B------:R-:W-:Y:S01]  /*62e0*/  FADD.FTZ R126, -R134, R126 ;  /* 0x0000007e867e7221 */ /* 0x000fe20000010100 */
[----:B------:R-:W-:-:S02]  /*62f0*/  HADD2.F32 R129, -RZ, R114.H0_H0 ;  /* 0x20000072ff817230 */ /* 0x000fc40000004100 */
[----:B------:R-:W-:Y:S01]  /*6300*/  FMUL.FTZ R134, R50, R22 ;  /* 0x0000001632867220 */ /* 0x000fe20000410000 */
[----:B------:R-:W-:Y:S02]  /*6310*/  HADD2.F32 R133, -RZ, R82.H0_H0 ;  /* 0x20000052ff857230 */ /* 0x000fe40000004100 */
[----:B------:R-:W-:Y:S01]  /*6320*/  FFMA.FTZ R135, R147, R135, R146 ;  /* 0x0000008793877223 */ /* 0x000fe20000010092 */
[----:B------:R-:W-:Y:S01]  /*6330*/  F2FP.F16.F32.PACK_AB R115, R115, R131 ;  /* 0x000000837373723e */ /* 0x000fe200000000ff */
[C---:B------:R-:W-:Y:S01]  /*6340*/  FMUL.FTZ R129, R134.reuse, R129 ;  /* 0x0000008186817220 */ /* 0x040fe20000410000 */
[----:B------:R-:W-:Y:S02]  /*6350*/  HADD2.F32 R131, -RZ, R113.H0_H0 ;  /* 0x20000071ff837230 */ /* 0x000fe40000004100 */
[----:B------:R-:W-:Y:S01]  /*6360*/  FMUL.FTZ R133, R134, R133 ;  /* 0x0000008586857220 */ /* 0x000fe20000410000 */
[----:B------:R-:W-:Y:S01]  /*6370*/  FMUL.FTZ R134, R21, R132 ;  /* 0x0000008415867220 */ /* 0x000fe20000410000 */
[----:B------:R-:W-:-:S02]  /*6380*/  HADD2.F32 R132, -RZ, R114.H1_H1 ;  /* 0x30000072ff847230 */ /* 0x000fc40000004100 */
[----:B------:R-:W-:Y:S01]  /*6390*/  FADD.FTZ R127, -R135, R127 ;  /* 0x0000007f877f7221 */ /* 0x000fe20000010100 */
[----:B------:R-:W-:Y:S02]  /*63a0*/  HADD2.F32 R114, -RZ, R82.H1_H1 ;  /* 0x30000052ff727230 */ /* 0x000fe40000004100 */
[C---:B------:R-:W-:Y:S01]  /*63b0*/  FMUL.FTZ R135, R134.reuse, R22 ;  /* 0x0000001686877220 */ /* 0x040fe20000410000 */
[----:B------:R-:W-:Y:S01]  /*63c0*/  F2FP.F16.F32.PACK_AB R50, R134, R50 ;  /* 0x000000328632723e */ /* 0x000fe200000000ff */
[----:B------:R-:W-:Y:S01]  /*63d0*/  FMUL.FTZ R134, R21, R48 ;  /* 0x0000003015867220 */ /* 0x000fe20000410000 */
[----:B------:R-:W-:Y:S02]  /*63e0*/  HADD2.F32 R48, -RZ, R81.H0_H0 ;  /* 0x20000051ff307230 */ /* 0x000fe40000004100 */
[----:B------:R-:W-:Y:S01]  /*63f0*/  FMUL.FTZ R114, R135, R114 ;  /* 0x0000007287727220 */ /* 0x000fe20000410000 */
[----:B------:R-:W-:Y:S01]  /*6400*/  FMUL.FTZ R49, R21, R49 ;  /* 0x0000003115317220 */ /* 0x000fe20000410000 */
[----:B------:R-:W-:Y:S01]  /*6410*/  FMUL.FTZ R132, R135, R132 ;  /* 0x0000008487847220 */ /* 0x000fe20000410000 */
[----:B------:R-:W-:-:S02]  /*6420*/  FMUL.FTZ R127, R21, R127 ;  /* 0x0000007f157f7220 */ /* 0x000fc40000410000 */
[----:B------:R-:W-:Y:S01]  /*6430*/  F2FP.F16.F32.PACK_AB R114, R114, R133 ;  /* 0x000000857272723e */ /* 0x000fe200000000ff */
[-C--:B------:R-:W-:Y:S01]  /*6440*/  FMUL.FTZ R133, R134, R22.reuse ;  /* 0x0000001686857220 */ /* 0x080fe20000410000 */
[C---:B------:R-:W-:Y:S01]  /*6450*/  FMUL.FTZ R135, R49.reuse, R22 ;  /* 0x0000001631877220 */ /* 0x040fe20000410000 */
[----:B------:R-:W-:Y:S01]  /*6460*/  F2FP.F16.F32.PACK_AB R49, R49, R134 ;  /* 0x000000863131723e */ /* 0x000fe200000000ff */
[----:B------:R-:W-:Y:S02]  /*6470*/  HADD2.F32 R134, -RZ, R112.H0_H0 ;  /* 0x20000070ff867230 */ /* 0x000fe40000004100 */
[C---:B------:R-:W-:Y:S01]  /*6480*/  FMUL.FTZ R131, R133.reuse, R131 ;  /* 0x0000008385837220 */ /* 0x040fe20000410000 */
[----:B------:R-:W-:Y:S01]  /*6490*/  FMUL.FTZ R48, R133, R48 ;  /* 0x0000003085307220 */ /* 0x000fe20000410000 */
[----:B------:R-:W-:Y:S02]  /*64a0*/  HADD2.F32 R133, -RZ, R113.H1_H1 ;  /* 0x30000071ff857230 */ /* 0x000fe40000004100 */
[----:B------:R-:W-:Y:S01]  /*64b0*/  FMUL.FTZ R136, R127, R22 ;  /* 0x000000167f887220 */ /* 0x000fe20000410000 */
[----:B------:R-:W-:-:S02]  /*64c0*/  HADD2.F32 R113, -RZ, R81.H1_H1 ;  /* 0x30000051ff717230 */ /* 0x000fc40000004100 */
[----:B------:R-:W-:-:S03]  /*64d0*/  FMUL.FTZ R133, R135, R133 ;  /* 0x0000008587857220 */ /* 0x000fc60000410000 */
[----:B------:R-:W-:-:S05]  /*64e0*/  FMUL.FTZ R113, R135, R113 ;  /* 0x0000007187717220 */ /* 0x000fca0000410000 */
[----:B------:R-:W-:Y:S01]  /*64f0*/  F2FP.F16.F32.PACK_AB R113, R113, R48 ;  /* 0x000000307171723e */ /* 0x000fe200000000ff */
[----:B------:R-:W-:Y:S01]  /*6500*/  FMUL.FTZ R48, R21, R126 ;  /* 0x0000007e15307220 */ /* 0x000fe20000410000 */
[----:B------:R-:W-:-:S03]  /*6510*/  HADD2.F32 R126, -RZ, R80.H0_H0 ;  /* 0x20000050ff7e7230 */ /* 0x000fc60000004100 */
[----:B------:R-:W-:Y:S01]  /*6520*/  FMUL.FTZ R135, R48, R22 ;  /* 0x0000001630877220 */ /* 0x000fe20000410000 */
[----:B------:R-:W-:-:S03]  /*6530*/  F2FP.F16.F32.PACK_AB R48, R127, R48 ;  /* 0x000000307f30723e */ /* 0x000fc600000000ff */
[C---:B------:R-:W-:Y:S01]  /*6540*/  FMUL.FTZ R134, R135.reuse, R134 ;  /* 0x0000008687867220 */ /* 0x040fe20000410000 */
[----:B------:R-:W-:Y:S01]  /*6550*/  FMUL.FTZ R126, R135, R126 ;  /* 0x0000007e877e7220 */ /* 0x000fe20000410000 */
[----:B------:R-:W-:Y:S02]  /*6560*/  HADD2.F32 R135, -RZ, R112.H1_H1 ;  /* 0x30000070ff877230 */ /* 0x000fe40000004100 */
[----:B------:R-:W-:-:S03]  /*6570*/  HADD2.F32 R112, -RZ, R80.H1_H1 ;  /* 0x30000050ff707230 */ /* 0x000fc60000004100 */
[C---:B------:R-:W-:Y:S02]  /*6580*/  FMUL.FTZ R135, R136.reuse, R135 ;  /* 0x0000008788877220 */ /* 0x040fe40000410000 */
[----:B------:R-:W-:-:S05]  /*6590*/  FMUL.FTZ R112, R136, R112 ;  /* 0x0000007088707220 */ /* 0x000fca0000410000 */
[----:B------:R-:W-:Y:S01]  /*65a0*/  F2FP.F16.F32.PACK_AB R112, R112, R126 ;  /* 0x0000007e7070723e */ /* 0x000fe200000000ff */
[----:B------:R-:W-:Y:S06]  /*65b0*/  BRA `(.L_x_2748) ;  /* 0x0000000400107947 */ /* 0x000fec0003800000 */
.L_x_2747:
[C-C-:B------:R-:W-:Y:S01]  /*65c0*/  FFMA.FTZ R135, R147.reuse, R135, R146.reuse ;  /* 0x0000008793877223 */ /* 0x140fe20000010092 */
[C-C-:B------:R-:W-:Y:S01]  /*65d0*/  FFMA.FTZ R140, R147.reuse, R140, R146.reuse ;  /* 0x0000008c938c7223 */ /* 0x140fe20000010092 */
[C-C-:B------:R-:W-:Y:S01]  /*65e0*/  FFMA.FTZ R134, R147.reuse, R134, R146.reuse ;  /* 0x0000008693867223 */ /* 0x140fe20000010092 */
[--C-:B------:R-:W-:Y:S01]  /*65f0*/  FFMA.FTZ R138, R147, R138, R146.reuse ;  /* 0x0000008a938a7223 */ /* 0x100fe20000010092 */
[----:B------:R-:W-:Y:S01]  /*6600*/  FADD.FTZ R127, -R135, R127 ;  /* 0x0000007f877f7221 */ /* 0x000fe20000010100 */
[C---:B------:R-:W-:Y:S01]  /*6610*/  FFMA.FTZ R135, R147.reuse, R137, R146 ;  /* 0x0000008993877223 */ /* 0x040fe20000010092 */
[----:B------:R-:W-:Y:S01]  /*6620*/  FADD.FTZ R140, -R140, R132 ;  /* 0x000000848c8c7221 */ /* 0x000fe20000010100 */
[----:B------:R-:W-:Y:S01]  /*6630*/  FADD.FTZ R126, -R134, R126 ;  /* 0x0000007e867e7221 */ /* 0x000fe20000010100 */
[--C-:B------:R-:W-:Y:S01]  /*6640*/  FFMA.FTZ R134, R147, R136, R146.reuse ;  /* 0x0000008893867223 */ /* 0x100fe20000010092 */
[----:B------:R-:W-:Y:S01]  /*6650*/  FADD.FTZ R135, -R135, R129 ;  /* 0x0000008187877221 */ /* 0x000fe20000010100 */
[----:B------:R-:W-:Y:S01]  /*6660*/  FFMA.FTZ R129, R147, R141, R146 ;  /* 0x0000008d93817223 */ /* 0x000fe20000010092 */
[----:B------:R-:W-:Y:S01]  /*6670*/  FMUL.FTZ R137, R21, R140 ;  /* 0x0000008c15897220 */ /* 0x000fe20000410000 */
[----:B------:R-:W-:Y:S01]  /*6680*/  FADD.FTZ R134, -R134, R128 ;  /* 0x0000008086867221 */ /* 0x000fe20000010100 */
[----:B-----5:R-:W-:-:S02]  /*6690*/  HADD2.F32 R128, -RZ, R115.H0_H0 ;  /* 0x20000073ff807230 */ /* 0x020fc40000004100 */
[----:B------:R-:W-:Y:S01]  /*66a0*/  FADD.FTZ R129, -R129, R133 ;  /* 0x0000008581817221 */ /* 0x000fe20000010100 */
[----:B------:R-:W-:Y:S01]  /*66b0*/  FMUL.FTZ R137, R137, R22 ;  /* 0x0000001689897220 */ /* 0x000fe20000410000 */
[----:B------:R-:W-:Y:S02]  /*66c0*/  HADD2.F32 R132, -RZ, R83.H0_H0 ;  /* 0x20000053ff847230 */ /* 0x000fe40000004100 */
[----:B------:R-:W-:Y:S01]  /*66d0*/  FADD.FTZ R130, -R138, R130 ;  /* 0x000000828a827221 */ /* 0x000fe20000010100 */
[----:B------:R-:W-:Y:S01]  /*66e0*/  FMUL.FTZ R129, R21, R129 ;  /* 0x0000008115817220 */ /* 0x000fe20000410000 */
[----:B------:R-:W-:Y:S01]  /*66f0*/  FMUL.FTZ R128, R137, R128 ;  /* 0x0000008089807220 */ /* 0x000fe20000410000 */
[----:B------:R-:W-:Y:S01]  /*6700*/  FFMA.FTZ R139, R147, R139, R146 ;  /* 0x0000008b938b7223 */ /* 0x000fe20000010092 */
[----:B------:R-:W-:Y:S01]  /*6710*/  FMUL.FTZ R137, R137, R132 ;  /* 0x0000008489897220 */ /* 0x000fe20000410000 */
[----:B------:R-:W-:Y:S02]  /*6720*/  HADD2.F32 R132, -RZ, R115.H1_H1 ;  /* 0x30000073ff847230 */ /* 0x000fe40000004100 */
[----:B------:R-:W-:Y:S01]  /*6730*/  FMUL.FTZ R115, R129, R22 ;  /* 0x0000001681737220 */ /* 0x000fe20000410000 */
[----:B------:R-:W-:-:S02]  /*6740*/  HADD2.F32 R129, -RZ, R83.H1_H1 ;  /* 0x30000053ff817230 */ /* 0x000fc40000004100 */
[----:B------:R-:W-:Y:S01]  /*6750*/  FMUL.FTZ R136, R21, R130 ;  /* 0x0000008215887220 */ /* 0x000fe20000410000 */
[----:B------:R-:W-:Y:S01]  /*6760*/  FADD.FTZ R131, -R139, R131 ;  /* 0x000000838b837221 */ /* 0x000fe20000010100 */
[C---:B------:R-:W-:Y:S01]  /*6770*/  FMUL.FTZ R130, R115.reuse, R132 ;  /* 0x0000008473827220 */ /* 0x040fe20000410000 */
[----:B------:R-:W-:Y:S02]  /*6780*/  HADD2.F32 R132, -RZ, R82.H0_H0 ;  /* 0x20000052ff847230 */ /* 0x000fe40000004100 */
[----:B------:R-:W-:Y:S01]  /*6790*/  FMUL.FTZ R115, R115, R129 ;  /* 0x0000008173737220 */ /* 0x000fe20000410000 */
[----:B------:R-:W-:Y:S02]  /*67a0*/  HADD2.F32 R129, -RZ, R114.H0_H0 ;  /* 0x20000072ff817230 */ /* 0x000fe40000004100 */
[----:B------:R-:W-:Y:S01]  /*67b0*/  FMUL.FTZ R136, R136, R22 ;  /* 0x0000001688887220 */ /* 0x000fe20000410000 */
[C---:B------:R-:W-:Y:S01]  /*67c0*/  FMUL.FTZ R131, R21.reuse, R131 ;  /* 0x0000008315837220 */ /* 0x040fe20000410000 */
[----:B------:R-:W-:Y:S01]  /*67d0*/  FMUL.FTZ R134, R21, R134 ;  /* 0x0000008615867220 */ /* 0x000fe20000410000 */
[----:B------:R-:W-:-:S02]  /*67e0*/  HADD2.F32 R133, -RZ, R81.H0_H0 ;  /* 0x20000051ff857230 */ /* 0x000fc40000004100 */
[C---:B------:R-:W-:Y:S01]  /*67f0*/  FMUL.FTZ R129, R136.reuse, R129 ;  /* 0x0000008188817220 */ /* 0x040fe20000410000 */
[----:B------:R-:W-:Y:S01]  /*6800*/  FMUL.FTZ R136, R136, R132 ;  /* 0x0000008488887220 */ /* 0x000fe20000410000 */
[----:B------:R-:W-:Y:S02]  /*6810*/  HADD2.F32 R132, -RZ, R114.H1_H1 ;  /* 0x30000072ff847230 */ /* 0x000fe40000004100 */
[-C--:B------:R-:W-:Y:S01]  /*6820*/  FMUL.FTZ R114, R131, R22.reuse ;  /* 0x0000001683727220 */ /* 0x080fe20000410000 */
[----:B------:R-:W-:Y:S02]  /*6830*/  HADD2.F32 R131, -RZ, R82.H1_H1 ;  /* 0x30000052ff837230 */ /* 0x000fe40000004100 */
[----:B------:R-:W-:Y:S01]  /*6840*/  FMUL.FTZ R138, R134, R22 ;  /* 0x00000016868a7220 */ /* 0x000fe20000410000 */
[----:B------:R-:W-:Y:S01]  /*6850*/  FMUL.FTZ R135, R21, R135 ;  /* 0x0000008715877220 */ /* 0x000fe20000410000 */
[----:B------:R-:W-:Y:S01]  /*6860*/  FMUL.FTZ R132, R114, R132 ;  /* 0x0000008472847220 */ /* 0x000fe20000410000 */
[----:B------:R-:W-:-:S02]  /*6870*/  HADD2.F32 R134, -RZ, R81.H1_H1 ;  /* 0x30000051ff867230 */ /* 0x000fc40000004100 */
[----:B------:R-:W-:Y:S01]  /*6880*/  FMUL.FTZ R114, R114, R131 ;  /* 0x0000008372727220 */ /* 0x000fe20000410000 */
[--C-:B------:R-:W-:Y:S02]  /*6890*/  HADD2.F32 R131, -RZ, R113.reuse.H0_H0 ;  /* 0x20000071ff837230 */ /* 0x100fe40000004100 */
[C---:B------:R-:W-:Y:S01]  /*68a0*/  FMUL.FTZ R126, R21.reuse, R126 ;  /* 0x0000007e157e7220 */ /* 0x040fe20000410000 */
[----:B------:R-:W-:Y:S01]  /*68b0*/  FMUL.FTZ R127, R21, R127 ;  /* 0x0000007f157f7220 */ /* 0x000fe20000410000 */
[----:B------:R-:W-:Y:S01]  /*68c0*/  F2FP.F16.F32.PACK_AB R115, R115, R137 ;  /* 0x000000897373723e */ /* 0x000fe200000000ff */
[C---:B------:R-:W-:Y:S01]  /*68d0*/  FMUL.FTZ R131, R138.reuse, R131 ;  /* 0x000000838a837220 */ /* 0x040fe20000410000 */
[----:B------:R-:W-:Y:S01]  /*68e0*/  FMUL.FTZ R138, R138, R133 ;  /* 0x000000858a8a7220 */ /* 0x000fe20000410000 */
[----:B------:R-:W-:Y:S02]  /*68f0*/  HADD2.F32 R133, -RZ, R113.H1_H1 ;  /* 0x30000071ff857230 */ /* 0x000fe40000004100 */
[-C--:B------:R-:W-:Y:S01]  /*6900*/  FMUL.FTZ R113, R135, R22.reuse ;  /* 0x0000001687717220 */ /* 0x080fe20000410000 */
[----:B------:R-:W-:Y:S01]  /*6910*/  FMUL.FTZ R126, R126, R22 ;  /* 0x000000167e7e7220 */ /* 0x000fe20000410000 */
[----:B------:R-:W-:-:S02]  /*6920*/  HADD2.F32 R135, -RZ, R80.H0_H0 ;  /* 0x20000050ff877230 */ /* 0x000fc40000004100 */
[----:B------:R-:W-:Y:S01]  /*6930*/  FMUL.FTZ R127, R127, R22 ;  /* 0x000000167f7f7220 */ /* 0x000fe20000410000 */
[C---:B------:R-:W-:Y:S01]  /*6940*/  FMUL.FTZ R133, R113.reuse, R133 ;  /* 0x0000008571857220 */ /* 0x040fe20000410000 */
[----:B------:R-:W-:Y:S01]  /*6950*/  FMUL.FTZ R113, R113, R134 ;  /* 0x0000008671717220 */ /* 0x000fe20000410000 */
[----:B------:R-:W-:Y:S01]  /*6960*/  HADD2.F32 R134, -RZ, R112.H0_H0 ;  /* 0x20000070ff867230 */ /* 0x000fe20000004100 */
[----:B------:R-:W-:-:S03]  /*6970*/  F2FP.F16.F32.PACK_AB R114, R114, R136 ;  /* 0x000000887272723e */ /* 0x000fc600000000ff */
[----:B------:R-:W-:Y:S01]  /*6980*/  F2FP.F16.F32.PACK_AB R113, R113, R138 ;  /* 0x0000008a7171723e */ /* 0x000fe200000000ff */
[C---:B------:R-:W-:Y:S01]  /*6990*/  FMUL.FTZ R134, R126.reuse, R134 ;  /* 0x000000867e867220 */ /* 0x040fe20000410000 */
[----:B------:R-:W-:Y:S01]  /*69a0*/  FMUL.FTZ R126, R126, R135 ;  /* 0x000000877e7e7220 */ /* 0x000fe20000410000 */
[----:B------:R-:W-:Y:S02]  /*69b0*/  HADD2.F32 R135, -RZ, R112.H1_H1 ;  /* 0x30000070ff877230 */ /* 0x000fe40000004100 */
[----:B------:R-:W-:-:S03]  /*69c0*/  HADD2.F32 R112, -RZ, R80.H1_H1 ;  /* 0x30000050ff707230 */ /* 0x000fc60000004100 */
[C---:B------:R-:W-:Y:S02]  /*69d0*/  FMUL.FTZ R135, R127.reuse, R135 ;  /* 0x000000877f877220 */ /* 0x040fe40000410000 */
[----:B------:R-:W-:-:S05]  /*69e0*/  FMUL.FTZ R112, R127, R112 ;  /* 0x000000707f707220 */ /* 0x000fca0000410000 */
[----:B------:R-:W-:-:S07]  /*69f0*/  F2FP.F16.F32.PACK_AB R112, R112, R126 ;  /* 0x0000007e7070723e */ /* 0x000fce00000000ff */
.L_x_2748:
        /* <DEDUP_REMOVED lines=17> */
[----:B------:R-:W-:Y:S01]  /*6b10*/  FADD.FTZ R48, -R48, R29 ;  /* 0x0000001d30307221 */ /* 0x000fe20000010100 */
[----:B------:R-:W-:Y:S01]  /*6b20*/  FFMA.FTZ R29, R147, R122, R146 ;  /* 0x0000007a931d7223 */ /* 0x000fe20000010092 */
[----:B------:R-:W-:Y:S01]  /*6b30*/  FMUL.FTZ R51, R21, R116 ;  /* 0x0000007415337220 */ /* 0x000fe20000410000 */
[----:B------:R-:W-:Y:S01]  /*6b40*/  FADD.FTZ R118, -R31, R32 ;  /* 0x000000201f767221 */ /* 0x000fe20000010100 */
[----:B-----5:R-:W-:-:S02]  /*6b50*/  HADD2.F32 R32, -RZ, R115.H0_H0 ;  /* 0x20000073ff207230 */ /* 0x020fc40000004100 */
[----:B------:R-:W-:Y:S01]  /*6b60*/  FADD.FTZ R50, -R29, R30 ;  /* 0x0000001e1d327221 */ /* 0x000fe20000010100 */
[----:B------:R-:W-:Y:S02]  /*6b70*/  HADD2.F32 R30, -RZ, R87.H0_H0 ;  /* 0x20000057ff1e7230 */ /* 0x000fe40000004100 */
[----:B------:R-:W-:Y:S01]  /*6b80*/  FMUL.FTZ R31, R51, R22 ;  /* 0x00000016331f7220 */ /* 0x000fe20000410000 */
[----:B------:R-:W-:Y:S01]  /*6b90*/  FADD.FTZ R26, -R49, R26 ;  /* 0x0000001a311a7221 */ /* 0x000fe20000010100 */
[----:B------:R-:W-:Y:S01]  /*6ba0*/  FMUL.FTZ R118, R21, R118 ;  /* 0x0000007615767220 */ /* 0x000fe20000410000 */
[----:B------:R-:W-:Y:S01]  /*6bb0*/  FFMA.FTZ R49, R147, R120, R146 ;  /* 0x0000007893317223 */ /* 0x000fe20000010092 */
[C---:B------:R-:W-:Y:S01]  /*6bc0*/  FMUL.FTZ R32, R31.reuse, R32 ;  /* 0x000000201f207220 */ /* 0x040fe20000410000 */
[----:B------:R-:W-:Y:S01]  /*6bd0*/  FMUL.FTZ R31, R31, R30 ;  /* 0x0000001e1f1f7220 */ /* 0x000fe20000410000 */
[----:B------:R-:W-:Y:S02]  /*6be0*/  HADD2.F32 R115, -RZ, R115.H1_H1 ;  /* 0x30000073ff737230 */ /* 0x000fe40000004100 */
[----:B------:R-:W-:Y:S01]  /*6bf0*/  FMUL.FTZ R30, R118, R22 ;  /* 0x00000016761e7220 */ /* 0x000fe20000410000 */
[----:B------:R-:W-:-:S02]  /*6c00*/  HADD2.F32 R29, -RZ, R87.H1_H1 ;  /* 0x30000057ff1d7230 */ /* 0x000fc40000004100 */
[----:B------:R-:W-:Y:S01]  /*6c10*/  FADD.FTZ R28, -R49, R28 ;  /* 0x0000001c311c7221 */ /* 0x000fe20000010100 */
[----:B------:R-:W-:Y:S01]  /*6c20*/  FMUL.FTZ R49, R21, R48 ;  /* 0x0000003015317220 */ /* 0x000fe20000410000 */
[C---:B------:R-:W-:Y:S01]  /*6c30*/  FMUL.FTZ R116, R30.reuse, R115 ;  /* 0x000000731e747220 */ /* 0x040fe20000410000 */
[----:B------:R-:W-:Y:S02]  /*6c40*/  HADD2.F32 R48, -RZ, R114.H0_H0 ;  /* 0x20000072ff307230 */ /* 0x000fe40000004100 */
[----:B------:R-:W-:Y:S01]  /*6c50*/  FMUL.FTZ R30, R30, R29 ;  /* 0x0000001d1e1e7220 */ /* 0x000fe20000410000 */
[----:B------:R-:W-:Y:S01]  /*6c60*/  FMUL.FTZ R29, R49, R22 ;  /* 0x00000016311d7220 */ /* 0x000fe20000410000 */
[----:B------:R-:W-:Y:S01]  /*6c70*/  FMUL.FTZ R50, R21, R50 ;  /* 0x0000003215327220 */ /* 0x000fe20000410000 */
[----:B------:R-:W-:Y:S01]  /*6c80*/  F2FP.F16.F32.PACK_AB R51, R118, R51 ;  /* 0x000000337633723e */ /* 0x000fe200000000ff */
[----:B------:R-:W-:Y:S02]  /*6c90*/  HADD2.F32 R118, -RZ, R86.H0_H0 ;  /* 0x20000056ff767230 */ /* 0x000fe40000004100 */
[----:B------:R-:W-:Y:S01]  /*6ca0*/  FMUL.FTZ R115, R29, R48 ;  /* 0x000000301d737220 */ /* 0x000fe20000410000 */
[----:B------:R-:W-:-:S02]  /*6cb0*/  HADD2.F32 R119, -RZ, R114.H1_H1 ;  /* 0x30000072ff777230 */ /* 0x000fc40000004100 */
[----:B------:R-:W-:Y:S01]  /*6cc0*/  FMUL.FTZ R48, R50, R22 ;  /* 0x0000001632307220 */ /* 0x000fe20000410000 */
[----:B------:R-:W-:Y:S02]  /*6cd0*/  HADD2.F32 R121, -RZ, R86.H1_H1 ;  /* 0x30000056ff797230 */ /* 0x000fe40000004100 */
[----:B------:R-:W-:Y:S01]  /*6ce0*/  FMUL.FTZ R29, R29, R118 ;  /* 0x000000761d1d7220 */ /* 0x000fe20000410000 */
[C---:B------:R-:W-:Y:S01]  /*6cf0*/  FMUL.FTZ R27, R21.reuse, R27 ;  /* 0x0000001b151b7220 */ /* 0x040fe20000410000 */
[----:B------:R-:W-:Y:S01]  /*6d00*/  FMUL.FTZ R118, R48, R119 ;  /* 0x0000007730767220 */ /* 0x000fe20000410000 */
[----:B------:R-:W-:Y:S01]  /*6d10*/  F2FP.F16.F32.PACK_AB R31, R30, R31 ;  /* 0x0000001f1e1f723e */ /* 0x000fe200000000ff */
[----:B------:R-:W-:Y:S01]  /*6d20*/  FMUL.FTZ R48, R48, R121 ;  /* 0x0000007930307220 */ /* 0x000fe20000410000 */
[--C-:B------:R-:W-:Y:S02]  /*6d30*/  HADD2.F32 R114, -RZ, R113.reuse.H0_H0 ;  /* 0x20000071ff727230 */ /* 0x100fe40000004100 */
[----:B------:R-:W-:Y:S01]  /*6d40*/  FMUL.FTZ R28, R21, R28 ;  /* 0x0000001c151c7220 */ /* 0x000fe20000410000 */
[----:B------:R-:W-:Y:S01]  /*6d50*/  F2FP.F16.F32.PACK_AB R50, R50, R49 ;  /* 0x000000313232723e */ /* 0x000fe200000000ff */
[----:B------:R-:W-:Y:S01]  /*6d60*/  HADD2.F32 R113, -RZ, R113.H1_H1 ;  /* 0x30000071ff717230 */ /* 0x000fe20000004100 */
[----:B------:R-:W-:Y:S01]  /*6d70*/  F2FP.F16.F32.PACK_AB R30, R48, R29 ;  /* 0x0000001d301e723e */ /* 0x000fe200000000ff */
[----:B------:R-:W-:-:S02]  /*6d80*/  HADD2.F32 R48, -RZ, R85.H0_H0 ;  /* 0x20000055ff307230 */ /* 0x000fc40000004100 */
[----:B------:R-:W-:Y:S01]  /*6d90*/  FMUL.FTZ R29, R27, R22 ;  /* 0x000000161b1d7220 */ /* 0x000fe20000410000 */
[----:B------:R-:W-:Y:S02]  /*6da0*/  HADD2.F32 R49, -RZ, R85.H1_H1 ;  /* 0x30000055ff317230 */ /* 0x000fe40000004100 */
[----:B------:R-:W-:Y:S01]  /*6db0*/  FMUL.FTZ R25, R21, R25 ;  /* 0x0000001915197220 */ /* 0x000fe20000410000 */
[--C-:B------:R-:W-:Y:S02]  /*6dc0*/  HADD2.F32 R119, -RZ, R112.reuse.H0_H0 ;  /* 0x20000070ff777230 */ /* 0x100fe40000004100 */
[C---:B------:R-:W-:Y:S01]  /*6dd0*/  FMUL.FTZ R114, R29.reuse, R114 ;  /* 0x000000721d727220 */ /* 0x040fe20000410000 */
[----:B------:R-:W-:Y:S01]  /*6de0*/  FMUL.FTZ R29, R29, R48 ;  /* 0x000000301d1d7220 */ /* 0x000fe20000410000 */
[----:B------:R-:W-:Y:S01]  /*6df0*/  FMUL.FTZ R48, R28, R22 ;  /* 0x000000161c307220 */ /* 0x000fe20000410000 */
[----:B------:R-:W-:Y:S01]  /*6e00*/  FMUL.FTZ R26, R21, R26 ;  /* 0x0000001a151a7220 */ /* 0x000fe20000410000 */
[----:B------:R-:W-:-:S02]  /*6e10*/  HADD2.F32 R121, -RZ, R112.H1_H1 ;  /* 0x30000070ff797230 */ /* 0x000fc40000004100 */
[C---:B------:R-:W-:Y:S01]  /*6e20*/  FMUL.FTZ R113, R48.reuse, R113 ;  /* 0x0000007130717220 */ /* 0x040fe20000410000 */
[----:B------:R-:W-:Y:S01]  /*6e30*/  FMUL.FTZ R48, R48, R49 ;  /* 0x0000003130307220 */ /* 0x000fe20000410000 */
[----:B------:R-:W-:Y:S01]  /*6e40*/  F2FP.F16.F32.PACK_AB R49, R28, R27 ;  /* 0x0000001b1c31723e */ /* 0x000fe200000000ff */
[--C-:B------:R-:W-:Y:S02]  /*6e50*/  HADD2.F32 R27, -RZ, R84.reuse.H0_H0 ;  /* 0x20000054ff1b7230 */ /* 0x100fe40000004100 */
[-C--:B------:R-:W-:Y:S01]  /*6e60*/  FMUL.FTZ R28, R25, R22.reuse ;  /* 0x00000016191c7220 */ /* 0x080fe20000410000 */
[----:B------:R-:W-:Y:S01]  /*6e70*/  F2FP.F16.F32.PACK_AB R29, R48, R29 ;  /* 0x0000001d301d723e */ /* 0x000fe200000000ff */
[----:B------:R-:W-:Y:S02]  /*6e80*/  FMUL.FTZ R48, R26, R22 ;  /* 0x000000161a307220 */ /* 0x000fe40000410000 */
[C---:B------:R-:W-:Y:S01]  /*6e90*/  FMUL.FTZ R119, R28.reuse, R119 ;  /* 0x000000771c777220 */ /* 0x040fe20000410000 */
[----:B------:R-:W-:Y:S01]  /*6ea0*/  FMUL.FTZ R28, R28, R27 ;  /* 0x0000001b1c1c7220 */ /* 0x000fe20000410000 */
[----:B------:R-:W-:-:S02]  /*6eb0*/  HADD2.F32 R27, -RZ, R84.H1_H1 ;  /* 0x30000054ff1b7230 */ /* 0x000fc40000004100 */
[----:B------:R-:W-:-:S03]  /*6ec0*/  FMUL.FTZ R112, R48, R121 ;  /* 0x0000007930707220 */ /* 0x000fc60000410000 */
[----:B------:R-:W-:Y:S01]  /*6ed0*/  FMUL.FTZ R27, R48, R27 ;  /* 0x0000001b301b7220 */ /* 0x000fe20000410000 */
[----:B------:R-:W-:-:S04]  /*6ee0*/  F2FP.F16.F32.PACK_AB R48, R26, R25 ;  /* 0x000000191a30723e */ /* 0x000fc800000000ff */
[----:B------:R-:W-:Y:S01]  /*6ef0*/  F2FP.F16.F32.PACK_AB R28, R27, R28 ;  /* 0x0000001c1b1c723e */ /* 0x000fe200000000ff */
[----:B------:R-:W-:Y:S06]  /*6f00*/  BRA `(.L_x_2750) ;  /* 0x0000000400107947 */ /* 0x000fec0003800000 */
.L_x_2749:
[C-C-:B------:R-:W-:Y:S01]  /*6f10*/  FFMA.FTZ R123, R147.reuse, R123, R146.reuse ;  /* 0x0000007b937b7223 */ /* 0x140fe20000010092 */
[C-C-:B------:R-:W-:Y:S01]  /*6f20*/  FFMA.FTZ R121, R147.reuse, R121, R146.reuse ;  /* 0x0000007993797223 */ /* 0x140fe20000010092 */
[C-C-:B------:R-:W-:Y:S01]  /*6f30*/  FFMA.FTZ R118, R147.reuse, R118, R146.reuse ;  /* 0x0000007693767223 */ /* 0x140fe20000010092 */
[--C-:B------:R-:W-:Y:S01]  /*6f40*/  FFMA.FTZ R116, R147, R116, R146.reuse ;  /* 0x0000007493747223 */ /* 0x100fe20000010092 */
[----:B------:R-:W-:Y:S01]  /*6f50*/  FADD.FTZ R123, -R123, R31 ;  /* 0x0000001f7b7b7221 */ /* 0x000fe20000010100 */
[----:B------:R-:W-:Y:S01]  /*6f60*/  FADD.FTZ R121, -R121, R29 ;  /* 0x0000001d79797221 */ /* 0x000fe20000010100 */
[----:B------:R-:W-:Y:S01]  /*6f70*/  FFMA.FTZ R29, R147, R124, R146 ;  /* 0x0000007c931d7223 */ /* 0x000fe20000010092 */
[----:B------:R-:W-:Y:S01]  /*6f80*/  FADD.FTZ R26, -R118, R26 ;  /* 0x0000001a761a7221 */ /* 0x000fe20000010100 */
[----:B------:R-:W-:Y:S01]  /*6f90*/  FMUL.FTZ R31, R21, R123 ;  /* 0x0000007b151f7220 */ /* 0x000fe20000410000 */
[----:B------:R-:W-:Y:S01]  /*6fa0*/  FADD.FTZ R25, -R116, R25 ;  /* 0x0000001974197221 */ /* 0x000fe20000010100 */
[----:B------:R-:W-:Y:S01]  /*6fb0*/  FADD.FTZ R118, -R29, R32 ;  /* 0x000000201d767221 */ /* 0x000fe20000010100 */
[----:B-----5:R-:W-:-:S02]  /*6fc0*/  HADD2.F32 R32, -RZ, R115.H0_H0 ;  /* 0x20000073ff207230 */ /* 0x020fc40000004100 */
[----:B------:R-:W-:Y:S01]  /*6fd0*/  FMUL.FTZ R31, R31, R22 ;  /* 0x000000161f1f7220 */ /* 0x000fe20000410000 */
[----:B------:R-:W-:Y:S02]  /*6fe0*/  HADD2.F32 R116, -RZ, R87.H0_H0 ;  /* 0x20000057ff747230 */ /* 0x000fe40000004100 */
[----:B------:R-:W-:Y:S01]  /*6ff0*/  FMUL.FTZ R29, R21, R118 ;  /* 0x00000076151d7220 */ /* 0x000fe20000410000 */
[--C-:B------:R-:W-:Y:S01]  /*7000*/  FFMA.FTZ R120, R147, R120, R146.reuse ;  /* 0x0000007893787223 */ /* 0x100fe20000010092 */
[----:B------:R-:W-:Y:S01]  /*7010*/  FMUL.FTZ R32, R31, R32 ;  /* 0x000000201f207220 */ /* 0x000fe20000410000 */
[----:B------:R-:W-:Y:S01]  /*7020*/  FFMA.FTZ R122, R147, R122, R146 ;  /* 0x0000007a937a7223 */ /* 0x000fe20000010092 */
[----:B------:R-:W-:Y:S01]  /*7030*/  FMUL.FTZ R31, R31, R116 ;  /* 0x000000741f1f7220 */ /* 0x000fe20000410000 */
[----:B------:R-:W-:Y:S02]  /*7040*/  HADD2.F32 R116, -RZ, R115.H1_H1 ;  /* 0x30000073ff747230 */ /* 0x000fe40000004100 */
[----:B------:R-:W-:Y:S01]  /*7050*/  FMUL.FTZ R29, R29, R22 ;  /* 0x000000161d1d7220 */ /* 0x000fe20000410000 */
[----:B------:R-:W-:-:S02]  /*7060*/  HADD2.F32 R118, -RZ, R87.H1_H1 ;  /* 0x30000057ff767230 */ /* 0x000fc40000004100 */
[----:B------:R-:W-:Y:S01]  /*7070*/  FMUL.FTZ R121, R21, R121 ;  /* 0x0000007915797220 */ /* 0x000fe20000410000 */
[----:B------:R-:W-:Y:S01]  /*7080*/  FFMA.FTZ R119, R147, R119, R146 ;  /* 0x0000007793777223 */ /* 0x000fe20000010092 */
[----:B------:R-:W-:Y:S01]  /*7090*/  FADD.FTZ R28, -R120, R28 ;  /* 0x0000001c781c7221 */ /* 0x000fe20000010100 */
[----:B------:R-:W-:Y:S01]  /*70a0*/  FADD.FTZ R30, -R122, R30 ;  /* 0x0000001e7a1e7221 */ /* 0x000fe20000010100 */
[C---:B------:R-:W-:Y:S01]  /*70b0*/  FMUL.FTZ R116, R29.reuse, R116 ;  /* 0x000000741d747220 */ /* 0x040fe20000410000 */
[----:B------:R-:W-:Y:S01]  /*70c0*/  FMUL.FTZ R29, R29, R118 ;  /* 0x000000761d1d7220 */ /* 0x000fe20000410000 */
[----:B------:R-:W-:Y:S02]  /*70d0*/  HADD2.F32 R115, -RZ, R114.H0_H0 ;  /* 0x20000072ff737230 */ /* 0x000fe40000004100 */
[----:B------:R-:W-:Y:S01]  /*70e0*/  FMUL.FTZ R118, R121, R22 ;  /* 0x0000001679767220 */ /* 0x000fe20000410000 */
[----:B------:R-:W-:Y:S02]  /*70f0*/  HADD2.F32 R120, -RZ, R86.H0_H0 ;  /* 0x20000056ff787230 */ /* 0x000fe40000004100 */
[----:B------:R-:W-:Y:S01]  /*7100*/  FADD.FTZ R27, -R119, R27 ;  /* 0x0000001b771b7221 */ /* 0x000fe20000010100 */
[----:B------:R-:W-:Y:S01]  /*7110*/  FMUL.FTZ R119, R21, R30 ;  /* 0x0000001e15777220 */ /* 0x000fe20000410000 */
[----:B------:R-:W-:Y:S01]  /*7120*/  FMUL.FTZ R115, R118, R115 ;  /* 0x0000007376737220 */ /* 0x000fe20000410000 */
[----:B------:R-:W-:-:S02]  /*7130*/  HADD2.F32 R121, -RZ, R85.H0_H0 ;  /* 0x20000055ff797230 */ /* 0x000fc40000004100 */
[----:B------:R-:W-:Y:S01]  /*7140*/  FMUL.FTZ R30, R118, R120 ;  /* 0x00000078761e7220 */ /* 0x000fe20000410000 */
[----:B------:R-:W-:Y:S02]  /*7150*/  HADD2.F32 R118, -RZ, R114.H1_H1 ;  /* 0x30000072ff767230 */ /* 0x000fe40000004100 */
[----:B------:R-:W-:Y:S01]  /*7160*/  FMUL.FTZ R114, R119, R22 ;  /* 0x0000001677727220 */ /* 0x000fe20000410000 */
[----:B------:R-:W-:Y:S02]  /*7170*/  HADD2.F32 R119, -RZ, R86.H1_H1 ;  /* 0x30000056ff777230 */ /* 0x000fe40000004100 */
[C---:B------:R-:W-:Y:S01]  /*7180*/  FMUL.FTZ R120, R21.reuse, R27 ;  /* 0x0000001b15787220 */ /* 0x040fe20000410000 */
[----:B------:R-:W-:Y:S01]  /*7190*/  FMUL.FTZ R122, R21, R26 ;  /* 0x0000001a157a7220 */ /* 0x000fe20000410000 */
[C---:B------:R-:W-:Y:S01]  /*71a0*/  FMUL.FTZ R118, R114.reuse, R118 ;  /* 0x0000007672767220 */ /* 0x040fe20000410000 */
[----:B------:R-:W-:Y:S01]  /*71b0*/  F2FP.F16.F32.PACK_AB R31, R29, R31 ;  /* 0x0000001f1d1f723e */ /* 0x000fe200000000ff */
[----:B------:R-:W-:Y:S01]  /*71c0*/  FMUL.FTZ R27, R114, R119 ;  /* 0x00000077721b7220 */ /* 0x000fe20000410000 */
[----:B------:R-:W-:-:S02]  /*71d0*/  HADD2.F32 R114, -RZ, R113.H0_H0 ;  /* 0x20000071ff727230 */ /* 0x000fc40000004100 */
[----:B------:R-:W-:Y:S01]  /*71e0*/  FMUL.FTZ R120, R120, R22 ;  /* 0x0000001678787220 */ /* 0x000fe20000410000 */
[----:B------:R-:W-:Y:S01]  /*71f0*/  FMUL.FTZ R119, R21, R28 ;  /* 0x0000001c15777220 */ /* 0x000fe20000410000 */
[----:B------:R-:W-:Y:S02]  /*7200*/  HADD2.F32 R113, -RZ, R113.H1_H1 ;  /* 0x30000071ff717230 */ /* 0x000fe40000004100 */
[----:B------:R-:W-:Y:S01]  /*7210*/  FMUL.FTZ R122, R122, R22 ;  /* 0x000000167a7a7220 */ /* 0x000fe20000410000 */
[C---:B------:R-:W-:Y:S01]  /*7220*/  FMUL.FTZ R114, R120.reuse, R114 ;  /* 0x0000007278727220 */ /* 0x040fe20000410000 */
[----:B------:R-:W-:Y:S01]  /*7230*/  FMUL.FTZ R28, R120, R121 ;  /* 0x00000079781c7220 */ /* 0x000fe20000410000 */
[----:B------:R-:W-:Y:S02]  /*7240*/  HADD2.F32 R120, -RZ, R85.H1_H1 ;  /* 0x30000055ff787230 */ /* 0x000fe40000004100 */
[----:B------:R-:W-:Y:S01]  /*7250*/  FMUL.FTZ R119, R119, R22 ;  /* 0x0000001677777220 */ /* 0x000fe20000410000 */
[----:B------:R-:W-:Y:S01]  /*7260*/  FMUL.FTZ R121, R21, R25 ;  /* 0x0000001915797220 */ /* 0x000fe20000410000 */
[----:B------:R-:W-:-:S02]  /*7270*/  F2FP.F16.F32.PACK_AB R30, R27, R30 ;  /* 0x0000001e1b1e723e */ /* 0x000fc400000000ff */
[C---:B------:R-:W-:Y:S01]  /*7280*/  FMUL.FTZ R25, R119.reuse, R120 ;  /* 0x0000007877197220 */ /* 0x040fe20000410000 */
[----:B------:R-:W-:Y:S01]  /*7290*/  FMUL.FTZ R113, R119, R113 ;  /* 0x0000007177717220 */ /* 0x000fe20000410000 */
[----:B------:R-:W-:Y:S01]  /*72a0*/  FMUL.FTZ R120, R121, R22 ;  /* 0x0000001679787220 */ /* 0x000fe20000410000 */
[----:B------:R-:W-:Y:S02]  /*72b0*/  HADD2.F32 R119, -RZ, R112.H0_H0 ;  /* 0x20000070ff777230 */ /* 0x000fe40000004100 */
[----:B------:R-:W-:Y:S01]  /*72c0*/  HADD2.F32 R121, -RZ, R84.H0_H0 ;  /* 0x20000054ff797230 */ /* 0x000fe20000004100 */
[----:B------:R-:W-:Y:S01]  /*72d0*/  F2FP.F16.F32.PACK_AB R29, R25, R28 ;  /* 0x0000001c191d723e */ /* 0x000fe200000000ff */
[----:B------:R-:W-:Y:S02]  /*72e0*/  HADD2.F32 R112, -RZ, R112.H1_H1 ;  /* 0x30000070ff707230 */ /* 0x000fe40000004100 */
[C---:B------:R-:W-:Y:S01]  /*72f0*/  FMUL.FTZ R119, R120.reuse, R119 ;  /* 0x0000007778777220 */ /* 0x040fe20000410000 */
[----:B------:R-:W-:Y:S01]  /*7300*/  FMUL.FTZ R26, R120, R121 ;  /* 0x00000079781a7220 */ /* 0x000fe20000410000 */
[----:B------:R-:W-:-:S02]  /*7310*/  HADD2.F32 R120, -RZ, R84.H1_H1 ;  /* 0x30000054ff787230 */ /* 0x000fc40000004100 */
[----:B------:R-:W-:-:S03]  /*7320*/  FMUL.FTZ R112, R122, R112 ;  /* 0x000000707a707220 */ /* 0x000fc60000410000 */
[----:B------:R-:W-:-:S05]  /*7330*/  FMUL.FTZ R120, R122, R120 ;  /* 0x000000787a787220 */ /* 0x000fca0000410000 */
[----:B------:R-:W-:-:S07]  /*7340*/  F2FP.F16.F32.PACK_AB R28, R120, R26 ;  /* 0x0000001a781c723e */ /* 0x000fce00000000ff */
.L_x_2750:
        /* <DEDUP_REMOVED lines=32> */
[----:B-----5:R-:W-:-:S02]  /*7550*/  HADD2.F32 R21, -RZ, R27.H0_H0 ;  /* 0x2000001bff157230 */ /* 0x020fc40000004100 */
[-C--:B------:R-:W-:Y:S01]  /*7560*/  FMUL.FTZ R38, R51, R22.reuse ;  /* 0x0000001633267220 */ /* 0x080fe20000410000 */
[----:B------:R-:W-:Y:S01]  /*7570*/  HADD2.F32 R31, -RZ, R27.H1_H1 ;  /* 0x3000001bff1f7230 */ /* 0x000fe20000004100 */
[C---:B------:R-:W-:Y:S01]  /*7580*/  F2FP.F16.F32.PACK_AB R51, R40.reuse, R51 ;  /* 0x000000332833723e */ /* 0x040fe200000000ff */
[--C-:B------:R-:W-:Y:S02]  /*7590*/  HADD2.F32 R27, -RZ, R91.reuse.H0_H0 ;  /* 0x2000005bff1b7230 */ /* 0x100fe40000004100 */
[-C--:B------:R-:W-:Y:S01]  /*75a0*/  FMUL.FTZ R40, R40, R22.reuse ;  /* 0x0000001628287220 */ /* 0x080fe20000410000 */
[----:B------:R-:W-:Y:S02]  /*75b0*/  HADD2.F32 R37, -RZ, R91.H1_H1 ;  /* 0x3000005bff257230 */ /* 0x000fe40000004100 */
[C---:B------:R-:W-:Y:S01]  /*75c0*/  FMUL.FTZ R21, R38.reuse, R21 ;  /* 0x0000001526157220 */ /* 0x040fe20000410000 */
[----:B------:R-:W-:Y:S02]  /*75d0*/  HADD2.F32 R39, -RZ, R90.H0_H0 ;  /* 0x2000005aff277230 */ /* 0x000fe40000004100 */
[----:B------:R-:W-:Y:S01]  /*75e0*/  FMUL.FTZ R38, R38, R27 ;  /* 0x0000001b26267220 */ /* 0x000fe20000410000 */
[----:B------:R-:W-:Y:S01]  /*75f0*/  FMUL.FTZ R28, R33, R22 ;  /* 0x00000016211c7220 */ /* 0x000fe20000410000 */
[----:B------:R-:W-:Y:S01]  /*7600*/  FMUL.FTZ R27, R40, R37 ;  /* 0x00000025281b7220 */ /* 0x000fe20000410000 */
[----:B------:R-:W-:-:S02]  /*7610*/  HADD2.F32 R37, -RZ, R26.H0_H0 ;  /* 0x2000001aff257230 */ /* 0x000fc40000004100 */
[----:B------:R-:W-:Y:S01]  /*7620*/  FMUL.FTZ R31, R40, R31 ;  /* 0x0000001f281f7220 */ /* 0x000fe20000410000 */
[----:B------:R-:W-:Y:S01]  /*7630*/  HADD2.F32 R26, -RZ, R26.H1_H1 ;  /* 0x3000001aff1a7230 */ /* 0x000fe20000004100 */
[----:B------:R-:W-:Y:S01]  /*7640*/  F2FP.F16.F32.PACK_AB R50, R34, R33 ;  /* 0x000000212232723e */ /* 0x000fe200000000ff */
[----:B------:R-:W-:Y:S02]  /*7650*/  HADD2.F32 R36, -RZ, R90.H1_H1 ;  /* 0x3000005aff247230 */ /* 0x000fe40000004100 */
[C---:B------:R-:W-:Y:S01]  /*7660*/  FMUL.FTZ R30, R28.reuse, R37 ;  /* 0x000000251c1e7220 */ /* 0x040fe20000410000 */
[----:B------:R-:W-:Y:S01]  /*7670*/  FMUL.FTZ R28, R28, R39 ;  /* 0x000000271c1c7220 */ /* 0x000fe20000410000 */
[-C--:B------:R-:W-:Y:S01]  /*7680*/  FMUL.FTZ R39, R34, R22.reuse ;  /* 0x0000001622277220 */ /* 0x080fe20000410000 */
[-C--:B------:R-:W-:Y:S01]  /*7690*/  FMUL.FTZ R40, R49, R22.reuse ;  /* 0x0000001631287220 */ /* 0x080fe20000410000 */
[C---:B------:R-:W-:Y:S01]  /*76a0*/  F2FP.F16.F32.PACK_AB R49, R35.reuse, R49 ;  /* 0x000000312331723e */ /* 0x040fe200000000ff */
[----:B------:R-:W-:Y:S01]  /*76b0*/  FMUL.FTZ R35, R35, R22 ;  /* 0x0000001623237220 */ /* 0x000fe20000410000 */
[----:B------:R-:W-:Y:S01]  /*76c0*/  FMUL.FTZ R34, R39, R26 ;  /* 0x0000001a27227220 */ /* 0x000fe20000410000 */
[----:B------:R-:W-:-:S02]  /*76d0*/  HADD2.F32 R26, -RZ, R89.H1_H1 ;  /* 0x30000059ff1a7230 */ /* 0x000fc40000004100 */
[----:B------:R-:W-:Y:S01]  /*76e0*/  FMUL.FTZ R39, R39, R36 ;  /* 0x0000002427277220 */ /* 0x000fe20000410000 */
[--C-:B------:R-:W-:Y:S01]  /*76f0*/  HADD2.F32 R36, -RZ, R25.reuse.H1_H1 ;  /* 0x30000019ff247230 */ /* 0x100fe20000004100 */
[----:B------:R-:W-:Y:S01]  /*7700*/  F2FP.F16.F32.PACK_AB R27, R27, R38 ;  /* 0x000000261b1b723e */ /* 0x000fe200000000ff */
[----:B------:R-:W-:Y:S02]  /*7710*/  HADD2.F32 R33, -RZ, R25.H0_H0 ;  /* 0x20000019ff217230 */ /* 0x000fe40000004100 */
[----:B------:R-:W-:Y:S01]  /*7720*/  FMUL.FTZ R43, R35, R26 ;  /* 0x0000001a232b7220 */ /* 0x000fe20000410000 */
[----:B------:R-:W-:Y:S02]  /*7730*/  HADD2.F32 R26, -RZ, R24.H0_H0 ;  /* 0x20000018ff1a7230 */ /* 0x000fe40000004100 */
[----:B------:R-:W-:Y:S01]  /*7740*/  FMUL.FTZ R25, R29, R22 ;  /* 0x000000161d197220 */ /* 0x000fe20000410000 */
[----:B------:R-:W-:Y:S02]  /*7750*/  HADD2.F32 R42, -RZ, R88.H0_H0 ;  /* 0x20000058ff2a7230 */ /* 0x000fe40000004100 */
[----:B------:R-:W-:Y:S01]  /*7760*/  FMUL.FTZ R36, R35, R36 ;  /* 0x0000002423247220 */ /* 0x000fe20000410000 */
[----:B------:R-:W-:-:S02]  /*7770*/  HADD2.F32 R37, -RZ, R89.H0_H0 ;  /* 0x20000059ff257230 */ /* 0x000fc40000004100 */
[C---:B------:R-:W-:Y:S01]  /*7780*/  FMUL.FTZ R35, R25.reuse, R26 ;  /* 0x0000001a19237220 */ /* 0x040fe20000410000 */
[----:B------:R-:W-:Y:S01]  /*7790*/  FMUL.FTZ R22, R48, R22 ;  /* 0x0000001630167220 */ /* 0x000fe20000410000 */
[----:B------:R-:W-:Y:S01]  /*77a0*/  FMUL.FTZ R42, R25, R42 ;  /* 0x0000002a192a7220 */ /* 0x000fe20000410000 */
[----:B------:R-:W-:Y:S02]  /*77b0*/  HADD2.F32 R25, -RZ, R88.H1_H1 ;  /* 0x30000058ff197230 */ /* 0x000fe40000004100 */
[C---:B------:R-:W-:Y:S01]  /*77c0*/  FMUL.FTZ R33, R40.reuse, R33 ;  /* 0x0000002128217220 */ /* 0x040fe20000410000 */
[----:B------:R-:W-:Y:S01]  /*77d0*/  FMUL.FTZ R40, R40, R37 ;  /* 0x0000002528287220 */ /* 0x000fe20000410000 */
[----:B------:R-:W-:Y:S01]  /*77e0*/  HADD2.F32 R37, -RZ, R24.H1_H1 ;  /* 0x30000018ff257230 */ /* 0x000fe20000004100 */
[----:B------:R-:W-:Y:S01]  /*77f0*/  F2FP.F16.F32.PACK_AB R48, R48, R29 ;  /* 0x0000001d3030723e */ /* 0x000fe200000000ff */
[----:B------:R-:W-:Y:S01]  /*7800*/  FMUL.FTZ R41, R22, R25 ;  /* 0x0000001916297220 */ /* 0x000fe20000410000 */
[----:B------:R-:W-:-:S02]  /*7810*/  F2FP.F16.F32.PACK_AB R26, R39, R28 ;  /* 0x0000001c271a723e */ /* 0x000fc400000000ff */
[----:B------:R-:W-:Y:S01]  /*7820*/  FMUL.FTZ R37, R22, R37 ;  /* 0x0000002516257220 */ /* 0x000fe20000410000 */
[----:B------:R-:W-:Y:S02]  /*7830*/  F2FP.F16.F32.PACK_AB R25, R43, R40 ;  /* 0x000000282b19723e */ /* 0x000fe400000000ff */
[----:B------:R-:W-:Y:S01]  /*7840*/  F2FP.F16.F32.PACK_AB R24, R41, R42 ;  /* 0x0000002a2918723e */ /* 0x000fe200000000ff */
[----:B------:R-:W-:Y:S06]  /*7850*/  BRA `(.L_x_2752) ;  /* 0x0000000400107947 */ /* 0x000fec0003800000 */
.L_x_2751:
        /* <DEDUP_REMOVED lines=32> */
[----:B-----5:R-:W-:-:S02]  /*7a60*/  HADD2.F32 R22, -RZ, R27.H0_H0 ;  /* 0x2000001bff167230 */ /* 0x020fc40000004100 */
[--C-:B------:R-:W-:Y:S02]  /*7a70*/  HADD2.F32 R30, -RZ, R91.reuse.H0_H0 ;  /* 0x2000005bff1e7230 */ /* 0x100fe40000004100 */
[----:B------:R-:W-:Y:S02]  /*7a80*/  HADD2.F32 R34, -RZ, R91.H1_H1 ;  /* 0x3000005bff227230 */ /* 0x000fe40000004100 */
[C---:B------:R-:W-:Y:S01]  /*7a90*/  FMUL.FTZ R21, R41.reuse, R22 ;  /* 0x0000001629157220 */ /* 0x040fe20000410000 */
[--C-:B------:R-:W-:Y:S02]  /*7aa0*/  HADD2.F32 R38, -RZ, R90.reuse.H1_H1 ;  /* 0x3000005aff267230 */ /* 0x100fe40000004100 */
[----:B------:R-:W-:Y:S01]  /*7ab0*/  FMUL.FTZ R22, R41, R30 ;  /* 0x0000001e29167220 */ /* 0x000fe20000410000 */
[----:B------:R-:W-:Y:S02]  /*7ac0*/  HADD2.F32 R30, -RZ, R27.H1_H1 ;  /* 0x3000001bff1e7230 */ /* 0x000fe40000004100 */
[----:B------:R-:W-:Y:S01]  /*7ad0*/  FMUL.FTZ R27, R29, R34 ;  /* 0x000000221d1b7220 */ /* 0x000fe20000410000 */
[----:B------:R-:W-:-:S02]  /*7ae0*/  HADD2.F32 R34, -RZ, R90.H0_H0 ;  /* 0x2000005aff227230 */ /* 0x000fc40000004100 */
[----:B------:R-:W-:Y:S02]  /*7af0*/  HADD2.F32 R40, -RZ, R88.H1_H1 ;  /* 0x30000058ff287230 */ /* 0x000fe40000004100 */
[----:B------:R-:W-:Y:S01]  /*7b00*/  FMUL.FTZ R31, R29, R30 ;  /* 0x0000001e1d1f7220 */ /* 0x000fe20000410000 */
[--C-:B------:R-:W-:Y:S02]  /*7b10*/  HADD2.F32 R30, -RZ, R26.reuse.H0_H0 ;  /* 0x2000001aff1e7230 */ /* 0x100fe40000004100 */
[----:B------:R-:W-:Y:S01]  /*7b20*/  FMUL.FTZ R29, R33, R34 ;  /* 0x00000022211d7220 */ /* 0x000fe20000410000 */
[----:B------:R-:W-:Y:S01]  /*7b30*/  HADD2.F32 R26, -RZ, R26.H1_H1 ;  /* 0x3000001aff1a7230 */ /* 0x000fe20000004100 */
[----:B------:R-:W-:Y:S01]  /*7b40*/  F2FP.F16.F32.PACK_AB R27, R27, R22 ;  /* 0x000000161b1b723e */ /* 0x000fe200000000ff */
[----:B------:R-:W-:Y:S01]  /*7b50*/  FMUL.FTZ R30, R33, R30 ;  /* 0x0000001e211e7220 */ /* 0x000fe20000410000 */
[----:B------:R-:W-:Y:S02]  /*7b60*/  HADD2.F32 R33, -RZ, R25.H0_H0 ;  /* 0x20000019ff217230 */ /* 0x000fe40000004100 */
[C---:B------:R-:W-:Y:S01]  /*7b70*/  FMUL.FTZ R34, R39.reuse, R26 ;  /* 0x0000001a27227220 */ /* 0x040fe20000410000 */
[----:B------:R-:W-:Y:S01]  /*7b80*/  FMUL.FTZ R26, R39, R38 ;  /* 0x00000026271a7220 */ /* 0x000fe20000410000 */
[----:B------:R-:W-:-:S02]  /*7b90*/  HADD2.F32 R39, -RZ, R89.H0_H0 ;  /* 0x20000059ff277230 */ /* 0x000fc40000004100 */
[----:B------:R-:W-:Y:S01]  /*7ba0*/  FMUL.FTZ R33, R36, R33 ;  /* 0x0000002124217220 */ /* 0x000fe20000410000 */
[----:B------:R-:W-:Y:S01]  /*7bb0*/  HADD2.F32 R38, -RZ, R89.H1_H1 ;  /* 0x30000059ff267230 */ /* 0x000fe20000004100 */
[----:B------:R-:W-:Y:S01]  /*7bc0*/  F2FP.F16.F32.PACK_AB R26, R26, R29 ;  /* 0x0000001d1a1a723e */ /* 0x000fe200000000ff */
[----:B------:R-:W-:Y:S01]  /*7bd0*/  FMUL.FTZ R41, R36, R39 ;  /* 0x0000002724297220 */ /* 0x000fe20000410000 */
[----:B------:R-:W-:Y:S02]  /*7be0*/  HADD2.F32 R36, -RZ, R25.H1_H1 ;  /* 0x30000019ff247230 */ /* 0x000fe40000004100 */
[----:B------:R-:W-:Y:S01]  /*7bf0*/  FMUL.FTZ R39, R37, R40 ;  /* 0x0000002825277220 */ /* 0x000fe20000410000 */
[----:B------:R-:W-:Y:S02]  /*7c00*/  HADD2.F32 R25, -RZ, R88.H0_H0 ;  /* 0x20000058ff197230 */ /* 0x000fe40000004100 */
[----:B------:R-:W-:Y:S01]  /*7c10*/  FMUL.FTZ R42, R35, R38 ;  /* 0x00000026232a7220 */ /* 0x000fe20000410000 */
[----:B------:R-:W-:-:S02]  /*7c20*/  HADD2.F32 R38, -RZ, R24.H1_H1 ;  /* 0x30000018ff267230 */ /* 0x000fc40000004100 */
[----:B------:R-:W-:Y:S01]  /*7c30*/  FMUL.FTZ R36, R35, R36 ;  /* 0x0000002423247220 */ /* 0x000fe20000410000 */
[----:B------:R-:W-:Y:S02]  /*7c40*/  HADD2.F32 R35, -RZ, R24.H0_H0 ;  /* 0x20000018ff237230 */ /* 0x000fe40000004100 */
[----:B------:R-:W-:Y:S01]  /*7c50*/  FMUL.FTZ R24, R28, R25 ;  /* 0x000000191c187220 */ /* 0x000fe20000410000 */
[----:B------:R-:W-:Y:S01]  /*7c60*/  F2FP.F16.F32.PACK_AB R25, R42, R41 ;  /* 0x000000292a19723e */ /* 0x000fe200000000ff */
[----:B------:R-:W-:Y:S01]  /*7c70*/  FMUL.FTZ R37, R37, R38 ;  /* 0x0000002625257220 */ /* 0x000fe20000410000 */
[----:B------:R-:W-:Y:S02]  /*7c80*/  FMUL.FTZ R35, R28, R35 ;  /* 0x000000231c237220 */ /* 0x000fe40000410000 */
[----:B------:R-:W-:-:S07]  /*7c90*/  F2FP.F16.F32.PACK_AB R24, R39, R24 ;  /* 0x000000182718723e */ /* 0x000fce00000000ff */
.L_x_2752:
[----:B------:R-:W0:Y:S02]  /*7ca0*/  @P1 LDC.64 R28, c[0x0][0x478] ;  /* 0x00011e00ff1c1b82 */ /* 0x000e240000000a00 */
[----:B0-----:R-:W-:-:S04]  /*7cb0*/  @P1 IMAD.WIDE.U32 R28, R23, 0x10, R28 ;  /* 0x00000010171c1825 */ /* 0x001fc800078e001c */
[----:B------:R-:W-:Y:S01]  /*7cc0*/  IMAD.WIDE.U32 R22, R23, 0x10, R180 ;  /* 0x0000001017167825 */ /* 0x000fe200078e00b4 */
[----:B------:R1:W-:Y:S04]  /*7cd0*/  @P1 STG.E.128 desc[UR6][R28.64], R48 ;  /* 0x000000301c001986 */ /* 0x0003e8000c101d06 */
[----:B------:R1:W-:Y:S01]  /*7ce0*/  STG.E.128 desc[UR6][R22.64], R24 ;  /* 0x0000001816007986 */ /* 0x0003e2000c101d06 */
[----:B------:R-:W-:Y:S05]  /*7cf0*/  BRA `(.L_x_2753) ;  /* 0x0000003000fc7947 */ /* 0x000fea0003800000 */
.L_x_2742:
        /* <DEDUP_REMOVED lines=8> */
[--C-:B------:R-:W-:Y:S02]  /*7d80*/  HADD2.F32 R153, -RZ, R71.reuse.H0_H0 ;  /* 0x20000047ff997230 */ /* 0x100fe40000004100 */
[----:B------:R-:W-:Y:S01]  /*7d90*/  FFMA.FTZ R148, R147, R186, R146 ;  /* 0x000000ba93947223 */ /* 0x000fe20000010092 */
[----:B------:R-:W-:Y:S01]  /*7da0*/  FADD.FTZ R144, -R184, R191 ;  /* 0x000000bfb8907221 */ /* 0x000fe20000010100 */
[----:B------:R-:W-:Y:S02]  /*7db0*/  HADD2.F32 R151, -RZ, R71.H1_H1 ;  /* 0x30000047ff977230 */ /* 0x000fe40000004100 */
[----:B------:R-:W-:Y:S01]  /*7dc0*/  FADD.FTZ R149, -R183, R190 ;  /* 0x000000beb7957221 */ /* 0x000fe20000010100 */
[----:B------:R-:W-:Y:S01]  /*7dd0*/  FFMA.FTZ R185, R147, R185, R146 ;  /* 0x000000b993b97223 */ /* 0x000fe20000010092 */
[----:B------:R-:W-:Y:S01]  /*7de0*/  FFMA.FTZ R144, R21, R144, R153 ;  /* 0x0000009015907223 */ /* 0x000fe20000010099 */
[----:B------:R-:W-:-:S02]  /*7df0*/  HADD2.F32 R153, -RZ, R70.H0_H0 ;  /* 0x20000046ff997230 */ /* 0x000fc40000004100 */
[----:B------:R-:W-:Y:S01]  /*7e00*/  FFMA.FTZ R149, R21, R149, R151 ;  /* 0x0000009515957223 */ /* 0x000fe20000010097 */
[----:B------:R-:W-:Y:S01]  /*7e10*/  FADD.FTZ R148, -R148, R193 ;  /* 0x000000c194947221 */ /* 0x000fe20000010100 */
[----:B------:R-:W-:Y:S02]  /*7e20*/  HADD2.F32 R151, -RZ, R70.H1_H1 ;  /* 0x30000046ff977230 */ /* 0x000fe40000004100 */
[----:B------:R-:W-:Y:S01]  /*7e30*/  FADD.FTZ R150, -R185, R192 ;  /* 0x000000c0b9967221 */ /* 0x000fe20000010100 */
[C-C-:B------:R-:W-:Y:S01]  /*7e40*/  FFMA.FTZ R145, R147.reuse, R188, R146.reuse ;  /* 0x000000bc93917223 */ /* 0x140fe20000010092 */
[----:B------:R-:W-:Y:S01]  /*7e50*/  FFMA.FTZ R152, R147, R187, R146 ;  /* 0x000000bb93987223 */ /* 0x000fe20000010092 */
[C---:B------:R-:W-:Y:S01]  /*7e60*/  FFMA.FTZ R148, R21.reuse, R148, R153 ;  /* 0x0000009415947223 */ /* 0x040fe20000010099 */
[----:B------:R-:W-:Y:S01]  /*7e70*/  FFMA.FTZ R150, R21, R150, R151 ;  /* 0x0000009615967223 */ /* 0x000fe20000010097 */
[--C-:B------:R-:W-:Y:S02]  /*7e80*/  HADD2.F32 R153, -RZ, R69.reuse.H0_H0 ;  /* 0x20000045ff997230 */ /* 0x100fe40000004100 */
[----:B------:R-:W-:Y:S01]  /*7e90*/  FADD.FTZ R145, -R145, R195 ;  /* 0x000000c391917221 */ /* 0x000fe20000010100 */
[----:B------:R-:W-:-:S02]  /*7ea0*/  HADD2.F32 R151, -RZ, R69.H1_H1 ;  /* 0x30000045ff977230 */ /* 0x000fc40000004100 */
[----:B------:R-:W-:Y:S01]  /*7eb0*/  FADD.FTZ R152, -R152, R194 ;  /* 0x000000c298987221 */ /* 0x000fe20000010100 */
[C-C-:B-----5:R-:W-:Y:S01]  /*7ec0*/  FFMA.FTZ R0, R147.reuse, R0, R146.reuse ;  /* 0x0000000093007223 */ /* 0x160fe20000010092 */
[----:B------:R-:W-:Y:S01]  /*7ed0*/  FFMA.FTZ R154, R147, R189, R146 ;  /* 0x000000bd939a7223 */ /* 0x000fe20000010092 */
[C---:B------:R-:W-:Y:S01]  /*7ee0*/  FFMA.FTZ R145, R21.reuse, R145, R153 ;  /* 0x0000009115917223 */ /* 0x040fe20000010099 */
[C---:B------:R-:W-:Y:S01]  /*7ef0*/  FFMA.FTZ R152, R21.reuse, R152, R151 ;  /* 0x0000009815987223 */ /* 0x040fe20000010097 */
[--C-:B------:R-:W-:Y:S02]  /*7f00*/  HADD2.F32 R153, -RZ, R68.reuse.H0_H0 ;  /* 0x20000044ff997230 */ /* 0x100fe40000004100 */
[----:B------:R-:W-:Y:S01]  /*7f10*/  FADD.FTZ R0, -R0, R197 ;  /* 0x000000c500007221 */ /* 0x000fe20000010100 */
[----:B------:R-:W-:Y:S02]  /*7f20*/  HADD2.F32 R151, -RZ, R68.H1_H1 ;  /* 0x30000044ff977230 */ /* 0x000fe40000004100 */
[----:B------:R-:W-:Y:S01]  /*7f30*/  FADD.FTZ R154, -R154, R196 ;  /* 0x000000c49a9a7221 */ /* 0x000fe20000010100 */
[----:B------:R-:W-:Y:S01]  /*7f40*/  FMUL.FTZ R144, R144, R22 ;  /* 0x0000001690907220 */ /* 0x000fe20000410000 */
[----:B------:R-:W-:Y:S01]  /*7f50*/  FFMA.FTZ R153, R21, R0, R153 ;  /* 0x0000000015997223 */ /* 0x000fe20000010099 */
[----:B------:R-:W-:-:S02]  /*7f60*/  HADD2.F32 R0, -RZ, R115.H0_H0 ;  /* 0x20000073ff007230 */ /* 0x000fc40000004100 */
[----:B------:R-:W-:Y:S01]  /*7f70*/  FFMA.FTZ R154, R21, R154, R151 ;  /* 0x0000009a159a7223 */ /* 0x000fe20000010097 */
[----:B------:R-:W-:Y:S02]  /*7f80*/  HADD2.F32 R151, -RZ, R75.H0_H0 ;  /* 0x2000004bff977230 */ /* 0x000fe40000004100 */
[----:B------:R-:W-:Y:S01]  /*7f90*/  FMUL.FTZ R145, R145, R22 ;  /* 0x0000001691917220 */ /* 0x000fe20000410000 */
[----:B------:R-:W-:Y:S02]  /*7fa0*/  HADD2.F32 R115, -RZ, R115.H1_H1 ;  /* 0x30000073ff737230 */ /* 0x000fe40000004100 */
[----:B------:R-:W-:Y:S01]  /*7fb0*/  FMUL.FTZ R0, R144, R0 ;  /* 0x0000000090007220 */ /* 0x000fe20000410000 */
[----:B------:R-:W-:Y:S02]  /*7fc0*/  HADD2.F32 R155, -RZ, R75.H1_H1 ;  /* 0x3000004bff9b7230 */ /* 0x000fe40000004100 */
[----:B------:R-:W-:Y:S01]  /*7fd0*/  FMUL.FTZ R144, R151, R144 ;  /* 0x0000009097907220 */ /* 0x000fe20000410000 */
[----:B------:R-:W-:Y:S01]  /*7fe0*/  FMUL.FTZ R151, R149, R22 ;  /* 0x0000001695977220 */ /* 0x000fe20000410000 */
[----:B------:R-:W-:-:S02]  /*7ff0*/  HADD2.F32 R156, -RZ, R74.H1_H1 ;  /* 0x3000004aff9c7230 */ /* 0x000fc40000004100 */
[-C--:B------:R-:W-:Y:S01]  /*8000*/  FMUL.FTZ R154, R154, R22.reuse ;  /* 0x000000169a9a7220 */ /* 0x080fe20000410000 */
[----:B------:R-:W-:Y:S02]  /*8010*/  HADD2.F32 R157, -RZ, R73.H1_H1 ;  /* 0x30000049ff9d7230 */ /* 0x000fe40000004100 */
[----:B------:R-:W-:Y:S01]  /*8020*/  FMUL.FTZ R149, R151, R115 ;  /* 0x0000007397957220 */ /* 0x000fe20000410000 */
[----:B------:R-:W-:Y:S01]  /*8030*/  FMUL.FTZ R115, R155, R151 ;  /* 0x000000979b737220 */ /* 0x000fe20000410000 */
[----:B------:R-:W-:Y:S01]  /*8040*/  FMUL.FTZ R155, R148, R22 ;  /* 0x00000016949b7220 */ /* 0x000fe20000410000 */
[----:B------:R-:W-:Y:S02]  /*8050*/  HADD2.F32 R148, -RZ, R114.H0_H0 ;  /* 0x20000072ff947230 */ /* 0x000fe40000004100 */
[----:B------:R-:W-:Y:S01]  /*8060*/  HADD2.F32 R151, -RZ, R74.H0_H0 ;  /* 0x2000004aff977230 */ /* 0x000fe20000004100 */
[----:B------:R-:W-:Y:S01]  /*8070*/  F2FP.F16.F32.PACK_AB R115, R115, R144 ;  /* 0x000000907373723e */ /* 0x000fe200000000ff */
[----:B------:R-:W-:-:S02]  /*8080*/  HADD2.F32 R114, -RZ, R114.H1_H1 ;  /* 0x30000072ff727230 */ /* 0x000fc40000004100 */
[----:B------:R-:W-:Y:S01]  /*8090*/  FMUL.FTZ R148, R155, R148 ;  /* 0x000000949b947220 */ /* 0x000fe20000410000 */
[----:B------:R-:W-:Y:S01]  /*80a0*/  FMUL.FTZ R155, R151, R155 ;  /* 0x0000009b979b7220 */ /* 0x000fe20000410000 */
[----:B------:R-:W-:-:S04]  /*80b0*/  FMUL.FTZ R151, R150, R22 ;  /* 0x0000001696977220 */ /* 0x000fc80000410000 */
[----:B------:R-:W-:Y:S01]  /*80c0*/  FMUL.FTZ R150, R151, R114 ;  /* 0x0000007297967220 */ /* 0x000fe20000410000 */
[----:B------:R-:W-:Y:S01]  /*80d0*/  FMUL.FTZ R114, R156, R151 ;  /* 0x000000979c727220 */ /* 0x000fe20000410000 */
[----:B------:R-:W-:Y:S02]  /*80e0*/  HADD2.F32 R151, -RZ, R113.H0_H0 ;  /* 0x20000071ff977230 */ /* 0x000fe40000004100 */
[----:B------:R-:W-:Y:S02]  /*80f0*/  HADD2.F32 R156, -RZ, R73.H0_H0 ;  /* 0x20000049ff9c7230 */ /* 0x000fe40000004100 */
[----:B------:R-:W-:Y:S02]  /*8100*/  HADD2.F32 R113, -RZ, R113.H1_H1 ;  /* 0x30000071ff717230 */ /* 0x000fe40000004100 */
[----:B------:R-:W-:Y:S01]  /*8110*/  FMUL.FTZ R151, R145, R151 ;  /* 0x0000009791977220 */ /* 0x000fe20000410000 */
[----:B------:R-:W-:Y:S01]  /*8120*/  F2FP.F16.F32.PACK_AB R114, R114, R155 ;  /* 0x0000009b7272723e */ /* 0x000fe200000000ff */
[----:B------:R-:W-:Y:S01]  /*8130*/  FMUL.FTZ R145, R156, R145 ;  /* 0x000000919c917220 */ /* 0x000fe20000410000 */
[----:B------:R-:W-:-:S04]  /*8140*/  FMUL.FTZ R156, R152, R22 ;  /* 0x00000016989c7220 */ /* 0x000fc80000410000 */
[----:B------:R-:W-:Y:S01]  /*8150*/  FMUL.FTZ R152, R156, R113 ;  /* 0x000000719c987220 */ /* 0x000fe20000410000 */
[----:B------:R-:W-:Y:S01]  /*8160*/  FMUL.FTZ R113, R157, R156 ;  /* 0x0000009c9d717220 */ /* 0x000fe20000410000 */
[----:B------:R-:W-:Y:S01]  /*8170*/  FMUL.FTZ R156, R153, R22 ;  /* 0x00000016999c7220 */ /* 0x000fe20000410000 */
[----:B------:R-:W-:Y:S02]  /*8180*/  HADD2.F32 R153, -RZ, R112.H0_H0 ;  /* 0x20000070ff997230 */ /* 0x000fe40000004100 */
[----:B------:R-:W-:Y:S01]  /*8190*/  HADD2.F32 R157, -RZ, R72.H0_H0 ;  /* 0x20000048ff9d7230 */ /* 0x000fe20000004100 */
[----:B------:R-:W-:Y:S02]  /*81a0*/  F2FP.F16.F32.PACK_AB R113, R113, R145 ;  /* 0x000000917171723e */ /* 0x000fe400000000ff */
[----:B------:R-:W-:Y:S02]  /*81b0*/  FMUL.FTZ R153, R156, R153 ;  /* 0x000000999c997220 */ /* 0x000fe40000410000 */
[----:B------:R-:W-:Y:S01]  /*81c0*/  FMUL.FTZ R156, R157, R156 ;  /* 0x0000009c9d9c7220 */ /* 0x000fe20000410000 */
[----:B------:R-:W-:-:S02]  /*81d0*/  HADD2.F32 R157, -RZ, R112.H1_H1 ;  /* 0x30000070ff9d7230 */ /* 0x000fc40000004100 */
[----:B------:R-:W-:-:S05]  /*81e0*/  HADD2.F32 R112, -RZ, R72.H1_H1 ;  /* 0x30000048ff707230 */ /* 0x000fca0000004100 */
[----:B------:R-:W-:Y:S01]  /*81f0*/  FMUL.FTZ R112, R112, R154 ;  /* 0x0000009a70707220 */ /* 0x000fe20000410000 */
[----:B------:R-:W-:-:S04]  /*8200*/  FMUL.FTZ R154, R154, R157 ;  /* 0x0000009d9a9a7220 */ /* 0x000fc80000410000 */
[----:B------:R-:W-:Y:S01]  /*8210*/  F2FP.F16.F32.PACK_AB R112, R112, R156 ;  /* 0x0000009c7070723e */ /* 0x000fe200000000ff */
[----:B------:R-:W-:Y:S06]  /*8220*/  BRA `(.L_x_2755) ;  /* 0x0000000400407947 */ /* 0x000fec0003800000 */
.L_x_2754:
[C-C-:B-----5:R-:W-:Y:S01]  /*8230*/  FFMA.FTZ R0, R147.reuse, R0, R146.reuse ;  /* 0x0000000093007223 */ /* 0x160fe20000010092 */
[C-C-:B------:R-:W-:Y:S01]  /*8240*/  FFMA.FTZ R184, R147.reuse, R184, R146.reuse ;  /* 0x000000b893b87223 */ /* 0x140fe20000010092 */
[----:B------:R-:W-:Y:S01]  /*8250*/  FFMA.FTZ R183, R147, R183, R146 ;  /* 0x000000b793b77223 */ /* 0x000fe20000010092 */
[--C-:B------:R-:W-:Y:S02]  /*8260*/  HADD2.F32 R48, -RZ, R71.reuse.H0_H0 ;  /* 0x20000047ff307230 */ /* 0x100fe40000004100 */
[----:B------:R-:W-:Y:S01]  /*8270*/  FADD.FTZ R197, -R0, R197 ;  /* 0x000000c500c57221 */ /* 0x000fe20000010100 */
[----:B------:R-:W-:Y:S01]  /*8280*/  FADD.FTZ R49, -R184, R191 ;  /* 0x000000bfb8317221 */ /* 0x000fe20000010100 */
[----:B------:R-:W-:Y:S02]  /*8290*/  HADD2.F32 R0, -RZ, R71.H1_H1 ;  /* 0x30000047ff007230 */ /* 0x000fe40000004100 */
[----:B------:R-:W-:Y:S01]  /*82a0*/  FADD.FTZ R51, -R183, R190 ;  /* 0x000000beb7337221 */ /* 0x000fe20000010100 */
[----:B------:R-:W-:-:S02]  /*82b0*/  HADD2.F32 R144, -RZ, R115.H1_H1 ;  /* 0x30000073ff907230 */ /* 0x000fc40000004100 */
[C---:B------:R-:W-:Y:S01]  /*82c0*/  FFMA.FTZ R49, R21.reuse, R49, R48 ;  /* 0x0000003115317223 */ /* 0x040fe20000010030 */
[----:B------:R-:W-:Y:S02]  /*82d0*/  HADD2.F32 R48, -RZ, R75.H0_H0 ;  /* 0x2000004bff307230 */ /* 0x000fe40000004100 */
[----:B------:R-:W-:Y:S01]  /*82e0*/  FFMA.FTZ R51, R21, R51, R0 ;  /* 0x0000003315337223 */ /* 0x000fe20000010000 */
[----:B------:R-:W-:Y:S02]  /*82f0*/  HADD2.F32 R0, -RZ, R115.H0_H0 ;  /* 0x20000073ff007230 */ /* 0x000fe40000004100 */
[----:B------:R-:W-:Y:S01]  /*8300*/  FMUL.FTZ R50, R49, R22 ;  /* 0x0000001631327220 */ /* 0x000fe20000410000 */
[--C-:B------:R-:W-:Y:S01]  /*8310*/  FFMA.FTZ R186, R147, R186, R146.reuse ;  /* 0x000000ba93ba7223 */ /* 0x100fe20000010092 */
[----:B------:R-:W-:Y:S01]  /*8320*/  FMUL.FTZ R149, R51, R22 ;  /* 0x0000001633957220 */ /* 0x000fe20000410000 */
[----:B------:R-:W-:Y:S01]  /*8330*/  FFMA.FTZ R185, R147, R185, R146 ;  /* 0x000000b993b97223 */ /* 0x000fe20000010092 */
[----:B------:R-:W-:Y:S01]  /*8340*/  FMUL.FTZ R0, R50, R0 ;  /* 0x0000000032007220 */ /* 0x000fe20000410000 */
[----:B------:R-:W-:Y:S01]  /*8350*/  FMUL.FTZ R48, R48, R50 ;  /* 0x0000003230307220 */ /* 0x000fe20000410000 */
[----:B------:R-:W-:-:S02]  /*8360*/  HADD2.F32 R50, -RZ, R75.H1_H1 ;  /* 0x3000004bff327230 */ /* 0x000fc40000004100 */
[----:B------:R-:W-:Y:S01]  /*8370*/  FADD.FTZ R193, -R186, R193 ;  /* 0x000000c1bac17221 */ /* 0x000fe20000010100 */
[----:B------:R-:W-:Y:S01]  /*8380*/  FADD.FTZ R192, -R185, R192 ;  /* 0x000000c0b9c07221 */ /* 0x000fe20000010100 */
[----:B------:R-:W-:Y:S02]  /*8390*/  HADD2.F32 R148, -RZ, R114.H0_H0 ;  /* 0x20000072ff947230 */ /* 0x000fe40000004100 */
[----:B------:R-:W-:Y:S01]  /*83a0*/  FFMA.FTZ R188, R147, R188, R146 ;  /* 0x000000bc93bc7223 */ /* 0x000fe20000010092 */
[----:B------:R-:W-:Y:S01]  /*83b0*/  FMUL.FTZ R115, R50, R149 ;  /* 0x0000009532737220 */ /* 0x000fe20000410000 */
[--C-:B------:R-:W-:Y:S02]  /*83c0*/  HADD2.F32 R50, -RZ, R70.reuse.H0_H0 ;  /* 0x20000046ff327230 */ /* 0x100fe40000004100 */
[----:B------:R-:W-:Y:S01]  /*83d0*/  FMUL.FTZ R149, R149, R144 ;  /* 0x0000009095957220 */ /* 0x000fe20000410000 */
[----:B------:R-:W-:Y:S01]  /*83e0*/  F2FP.F16.F32.PACK_AB R51, R51, R49 ;  /* 0x000000313333723e */ /* 0x000fe200000000ff */
[----:B------:R-:W-:Y:S01]  /*83f0*/  HADD2.F32 R49, -RZ, R69.H0_H0 ;  /* 0x20000045ff317230 */ /* 0x000fe20000004100 */
[----:B------:R-:W-:Y:S01]  /*8400*/  F2FP.F16.F32.PACK_AB R115, R115, R48 ;  /* 0x000000307373723e */ /* 0x000fe200000000ff */
[----:B------:R-:W-:-:S02]  /*8410*/  HADD2.F32 R48, -RZ, R70.H1_H1 ;  /* 0x30000046ff307230 */ /* 0x000fc40000004100 */
[----:B------:R-:W-:Y:S01]  /*8420*/  FFMA.FTZ R50, R21, R193, R50 ;  /* 0x000000c115327223 */ /* 0x000fe20000010032 */
[----:B------:R-:W-:Y:S01]  /*8430*/  FADD.FTZ R195, -R188, R195 ;  /* 0x000000c3bcc37221 */ /* 0x000fe20000010100 */
[----:B------:R-:W-:Y:S02]  /*8440*/  HADD2.F32 R114, -RZ, R114.H1_H1 ;  /* 0x30000072ff727230 */ /* 0x000fe40000004100 */
[----:B------:R-:W-:Y:S01]  /*8450*/  FFMA.FTZ R187, R147, R187, R146 ;  /* 0x000000bb93bb7223 */ /* 0x000fe20000010092 */
[C---:B------:R-:W-:Y:S01]  /*8460*/  FFMA.FTZ R192, R21.reuse, R192, R48 ;  /* 0x000000c015c07223 */ /* 0x040fe20000010030 */
[--C-:B------:R-:W-:Y:S02]  /*8470*/  HADD2.F32 R48, -RZ, R74.reuse.H0_H0 ;  /* 0x2000004aff307230 */ /* 0x100fe40000004100 */
[----:B------:R-:W-:Y:S01]  /*8480*/  FMUL.FTZ R144, R50, R22 ;  /* 0x0000001632907220 */ /* 0x000fe20000410000 */
[----:B------:R-:W-:Y:S01]  /*8490*/  FFMA.FTZ R49, R21, R195, R49 ;  /* 0x000000c315317223 */ /* 0x000fe20000010031 */
[----:B------:R-:W-:Y:S01]  /*84a0*/  HADD2.F32 R151, -RZ, R113.H0_H0 ;  /* 0x20000071ff977230 */ /* 0x000fe20000004100 */
[----:B------:R-:W-:Y:S01]  /*84b0*/  F2FP.F16.F32.PACK_AB R50, R192, R50 ;  /* 0x00000032c032723e */ /* 0x000fe200000000ff */
[----:B------:R-:W-:Y:S01]  /*84c0*/  FMUL.FTZ R148, R144, R148 ;  /* 0x0000009490947220 */ /* 0x000fe20000410000 */
[----:B------:R-:W-:Y:S01]  /*84d0*/  FMUL.FTZ R48, R48, R144 ;  /* 0x0000009030307220 */ /* 0x000fe20000410000 */
[----:B------:R-:W-:Y:S01]  /*84e0*/  FMUL.FTZ R192, R192, R22 ;  /* 0x00000016c0c07220 */ /* 0x000fe20000410000 */
[----:B------:R-:W-:-:S02]  /*84f0*/  HADD2.F32 R144, -RZ, R74.H1_H1 ;  /* 0x3000004aff907230 */ /* 0x000fc40000004100 */
[----:B------:R-:W-:Y:S01]  /*8500*/  FMUL.FTZ R145, R49, R22 ;  /* 0x0000001631917220 */ /* 0x000fe20000410000 */
[----:B------:R-:W-:Y:S01]  /*8510*/  FADD.FTZ R194, -R187, R194 ;  /* 0x000000c2bbc27221 */ /* 0x000fe20000010100 */
[----:B------:R-:W-:Y:S01]  /*8520*/  FMUL.FTZ R150, R192, R114 ;  /* 0x00000072c0967220 */ /* 0x000fe20000410000 */
[----:B------:R-:W-:Y:S02]  /*8530*/  HADD2.F32 R113, -RZ, R113.H1_H1 ;  /* 0x30000071ff717230 */ /* 0x000fe40000004100 */
[----:B------:R-:W-:Y:S01]  /*8540*/  FMUL.FTZ R114, R144, R192 ;  /* 0x000000c090727220 */ /* 0x000fe20000410000 */
[----:B------:R-:W-:Y:S02]  /*8550*/  HADD2.F32 R144, -RZ, R73.H0_H0 ;  /* 0x20000049ff907230 */ /* 0x000fe40000004100 */
[----:B------:R-:W-:Y:S01]  /*8560*/  FMUL.FTZ R151, R145, R151 ;  /* 0x0000009791977220 */ /* 0x000fe20000410000 */
[----:B------:R-:W-:Y:S02]  /*8570*/  HADD2.F32 R153, -RZ, R112.H0_H0 ;  /* 0x20000070ff997230 */ /* 0x000fe40000004100 */
[----:B------:R-:W-:Y:S01]  /*8580*/  FFMA.FTZ R189, R147, R189, R146 ;  /* 0x000000bd93bd7223 */ /* 0x000fe20000010092 */
[----:B------:R-:W-:Y:S01]  /*8590*/  F2FP.F16.F32.PACK_AB R114, R114, R48 ;  /* 0x000000307272723e */ /* 0x000fe200000000ff */
[----:B------:R-:W-:Y:S01]  /*85a0*/  FMUL.FTZ R144, R144, R145 ;  /* 0x0000009190907220 */ /* 0x000fe20000410000 */
[----:B------:R-:W-:-:S02]  /*85b0*/  HADD2.F32 R145, -RZ, R69.H1_H1 ;  /* 0x30000045ff917230 */ /* 0x000fc40000004100 */
[----:B------:R-:W-:Y:S01]  /*85c0*/  FADD.FTZ R196, -R189, R196 ;  /* 0x000000c4bdc47221 */ /* 0x000fe20000010100 */
[----:B------:R-:W-:Y:S02]  /*85d0*/  HADD2.F32 R48, -RZ, R73.H1_H1 ;  /* 0x30000049ff307230 */ /* 0x000fe40000004100 */
[----:B------:R-:W-:Y:S02]  /*85e0*/  HADD2.F32 R154, -RZ, R112.H1_H1 ;  /* 0x30000070ff9a7230 */ /* 0x000fe40000004100 */
[----:B------:R-:W-:Y:S01]  /*85f0*/  FFMA.FTZ R194, R21, R194, R145 ;  /* 0x000000c215c27223 */ /* 0x000fe20000010091 */
[----:B------:R-:W-:-:S04]  /*8600*/  HADD2.F32 R112, -RZ, R72.H1_H1 ;  /* 0x30000048ff707230 */ /* 0x000fc80000004100 */
[C---:B------:R-:W-:Y:S01]  /*8610*/  F2FP.F16.F32.PACK_AB R49, R194.reuse, R49 ;  /* 0x00000031c231723e */ /* 0x040fe200000000ff */
[----:B------:R-:W-:-:S04]  /*8620*/  FMUL.FTZ R194, R194, R22 ;  /* 0x00000016c2c27220 */ /* 0x000fc80000410000 */
[----:B------:R-:W-:Y:S01]  /*8630*/  FMUL.FTZ R152, R194, R113 ;  /* 0x00000071c2987220 */ /* 0x000fe20000410000 */
[----:B------:R-:W-:Y:S01]  /*8640*/  FMUL.FTZ R113, R48, R194 ;  /* 0x000000c230717220 */ /* 0x000fe20000410000 */
[----:B------:R-:W-:-:S04]  /*8650*/  HADD2.F32 R48, -RZ, R68.H0_H0 ;  /* 0x20000044ff307230 */ /* 0x000fc80000004100 */
[----:B------:R-:W-:Y:S01]  /*8660*/  F2FP.F16.F32.PACK_AB R113, R113, R144 ;  /* 0x000000907171723e */ /* 0x000fe200000000ff */
[----:B------:R-:W-:Y:S01]  /*8670*/  FFMA.FTZ R48, R21, R197, R48 ;  /* 0x000000c515307223 */ /* 0x000fe20000010030 */
[----:B------:R-:W-:-:S03]  /*8680*/  HADD2.F32 R144, -RZ, R72.H0_H0 ;  /* 0x20000048ff907230 */ /* 0x000fc60000004100 */
[----:B------:R-:W-:-:S04]  /*8690*/  FMUL.FTZ R145, R48, R22 ;  /* 0x0000001630917220 */ /* 0x000fc80000410000 */
[----:B------:R-:W-:Y:S01]  /*86a0*/  FMUL.FTZ R153, R145, R153 ;  /* 0x0000009991997220 */ /* 0x000fe20000410000 */
[----:B------:R-:W-:Y:S01]  /*86b0*/  FMUL.FTZ R144, R144, R145 ;  /* 0x0000009190907220 */ /* 0x000fe20000410000 */
[----:B------:R-:W-:-:S05]  /*86c0*/  HADD2.F32 R145, -RZ, R68.H1_H1 ;  /* 0x30000044ff917230 */ /* 0x000fca0000004100 */
[----:B------:R-:W-:-:S04]  /*86d0*/  FFMA.FTZ R196, R21, R196, R145 ;  /* 0x000000c415c47223 */ /* 0x000fc80000010091 */
[C---:B------:R-:W-:Y:S01]  /*86e0*/  FMUL.FTZ R145, R196.reuse, R22 ;  /* 0x00000016c4917220 */ /* 0x040fe20000410000 */
[----:B------:R-:W-:-:S03]  /*86f0*/  F2FP.F16.F32.PACK_AB R48, R196, R48 ;  /* 0x00000030c430723e */ /* 0x000fc600000000ff */
[----:B------:R-:W-:Y:S01]  /*8700*/  FMUL.FTZ R112, R112, R145 ;  /* 0x0000009170707220 */ /* 0x000fe20000410000 */
[----:B------:R-:W-:-:S04]  /*8710*/  FMUL.FTZ R154, R145, R154 ;  /* 0x0000009a919a7220 */ /* 0x000fc80000410000 */
[----:B------:R-:W-:-:S07]  /*8720*/  F2FP.F16.F32.PACK_AB R112, R112, R144 ;  /* 0x000000907070723e */ /* 0x000fce00000000ff */
.L_x_2755:
        /* <DEDUP_REMOVED lines=13> */
[--C-:B------:R-:W-:Y:S02]  /*8800*/  HADD2.F32 R50, -RZ, R67.reuse.H0_H0 ;  /* 0x20000043ff327230 */ /* 0x100fe40000004100 */
[----:B------:R-:W-:Y:S01]  /*8810*/  FFMA.FTZ R166, R147, R166, R146 ;  /* 0x000000a693a67223 */ /* 0x000fe20000010092 */
[----:B------:R-:W-:Y:S01]  /*8820*/  FADD.FTZ R49, -R164, R172 ;  /* 0x000000aca4317221 */ /* 0x000fe20000010100 */
[----:B------:R-:W-:Y:S02]  /*8830*/  HADD2.F32 R48, -RZ, R67.H1_H1 ;  /* 0x30000043ff307230 */ /* 0x000fe40000004100 */
[----:B------:R-:W-:Y:S01]  /*8840*/  FADD.FTZ R51, -R163, R171 ;  /* 0x000000aba3337221 */ /* 0x000fe20000010100 */
[--C-:B-----5:R-:W-:Y:S02]  /*8850*/  HADD2.F32 R155, -RZ, R115.reuse.H0_H0 ;  /* 0x20000073ff9b7230 */ /* 0x120fe40000004100 */
[----:B------:R-:W-:Y:S01]  /*8860*/  FFMA.FTZ R49, R21, R49, R50 ;  /* 0x0000003115317223 */ /* 0x000fe20000010032 */
[----:B------:R-:W-:-:S02]  /*8870*/  HADD2.F32 R143, -RZ, R115.H1_H1 ;  /* 0x30000073ff8f7230 */ /* 0x000fc40000004100 */
[----:B------:R-:W-:Y:S01]  /*8880*/  FFMA.FTZ R51, R21, R51, R48 ;  /* 0x0000003315337223 */ /* 0x000fe20000010030 */
[--C-:B------:R-:W-:Y:S02]  /*8890*/  HADD2.F32 R48, -RZ, R79.reuse.H0_H0 ;  /* 0x2000004fff307230 */ /* 0x100fe40000004100 */
[-C--:B------:R-:W-:Y:S01]  /*88a0*/  FMUL.FTZ R50, R49, R22.reuse ;  /* 0x0000001631327220 */ /* 0x080fe20000410000 */
[----:B------:R-:W-:Y:S01]  /*88b0*/  FFMA.FTZ R165, R147, R165, R146 ;  /* 0x000000a593a57223 */ /* 0x000fe20000010092 */
[----:B------:R-:W-:Y:S01]  /*88c0*/  FMUL.FTZ R156, R51, R22 ;  /* 0x00000016339c7220 */ /* 0x000fe20000410000 */
[----:B------:R-:W-:Y:S01]  /*88d0*/  FADD.FTZ R174, -R166, R174 ;  /* 0x000000aea6ae7221 */ /* 0x000fe20000010100 */
[----:B------:R-:W-:Y:S01]  /*88e0*/  FMUL.FTZ R155, R50, R155 ;  /* 0x0000009b329b7220 */ /* 0x000fe20000410000 */
[----:B------:R-:W-:Y:S01]  /*88f0*/  FMUL.FTZ R48, R48, R50 ;  /* 0x0000003230307220 */ /* 0x000fe20000410000 */
[----:B------:R-:W-:Y:S02]  /*8900*/  HADD2.F32 R50, -RZ, R79.H1_H1 ;  /* 0x3000004fff327230 */ /* 0x000fe40000004100 */
[----:B------:R-:W-:Y:S01]  /*8910*/  FADD.FTZ R173, -R165, R173 ;  /* 0x000000ada5ad7221 */ /* 0x000fe20000010100 */
[----:B------:R-:W-:-:S02]  /*8920*/  HADD2.F32 R157, -RZ, R114.H0_H0 ;  /* 0x20000072ff9d7230 */ /* 0x000fc40000004100 */
[----:B------:R-:W-:Y:S01]  /*8930*/  FFMA.FTZ R168, R147, R168, R146 ;  /* 0x000000a893a87223 */ /* 0x000fe20000010092 */
[----:B------:R-:W-:Y:S01]  /*8940*/  F2FP.F16.F32.PACK_AB R51, R51, R49 ;  /* 0x000000313333723e */ /* 0x000fe200000000ff */
[----:B------:R-:W-:Y:S01]  /*8950*/  FMUL.FTZ R115, R50, R156 ;  /* 0x0000009c32737220 */ /* 0x000fe20000410000 */
[--C-:B------:R-:W-:Y:S02]  /*8960*/  HADD2.F32 R50, -RZ, R66.reuse.H0_H0 ;  /* 0x20000042ff327230 */ /* 0x100fe40000004100 */
[----:B------:R-:W-:Y:S01]  /*8970*/  FMUL.FTZ R156, R156, R143 ;  /* 0x0000008f9c9c7220 */ /* 0x000fe20000410000 */
[----:B------:R-:W-:Y:S02]  /*8980*/  HADD2.F32 R49, -RZ, R65.H0_H0 ;  /* 0x20000041ff317230 */ /* 0x000fe40000004100 */
[----:B------:R-:W-:Y:S01]  /*8990*/  FADD.FTZ R176, -R168, R176 ;  /* 0x000000b0a8b07221 */ /* 0x000fe20000010100 */
[----:B------:R-:W-:Y:S01]  /*89a0*/  F2FP.F16.F32.PACK_AB R115, R115, R48 ;  /* 0x000000307373723e */ /* 0x000fe200000000ff */
[----:B------:R-:W-:-:S02]  /*89b0*/  HADD2.F32 R48, -RZ, R66.H1_H1 ;  /* 0x30000042ff307230 */ /* 0x000fc40000004100 */
[C---:B------:R-:W-:Y:S01]  /*89c0*/  FFMA.FTZ R50, R21.reuse, R174, R50 ;  /* 0x000000ae15327223 */ /* 0x040fe20000010032 */
[----:B------:R-:W-:Y:S02]  /*89d0*/  HADD2.F32 R114, -RZ, R114.H1_H1 ;  /* 0x30000072ff727230 */ /* 0x000fe40000004100 */
[C---:B------:R-:W-:Y:S01]  /*89e0*/  FFMA.FTZ R49, R21.reuse, R176, R49 ;  /* 0x000000b015317223 */ /* 0x040fe20000010031 */
[----:B------:R-:W-:Y:S02]  /*89f0*/  HADD2.F32 R158, -RZ, R113.H0_H0 ;  /* 0x20000071ff9e7230 */ /* 0x000fe40000004100 */
[----:B------:R-:W-:Y:S01]  /*8a00*/  FFMA.FTZ R173, R21, R173, R48 ;  /* 0x000000ad15ad7223 */ /* 0x000fe20000010030 */
[--C-:B------:R-:W-:Y:S02]  /*8a10*/  HADD2.F32 R48, -RZ, R78.reuse.H0_H0 ;  /* 0x2000004eff307230 */ /* 0x100fe40000004100 */
[-C--:B------:R-:W-:Y:S01]  /*8a20*/  FMUL.FTZ R143, R50, R22.reuse ;  /* 0x00000016328f7220 */ /* 0x080fe20000410000 */
[----:B------:R-:W-:Y:S01]  /*8a30*/  FMUL.FTZ R144, R49, R22 ;  /* 0x0000001631907220 */ /* 0x000fe20000410000 */
[----:B------:R-:W-:Y:S01]  /*8a40*/  FFMA.FTZ R167, R147, R167, R146 ;  /* 0x000000a793a77223 */ /* 0x000fe20000010092 */
        /* <DEDUP_REMOVED lines=11> */
[C-C-:B------:R-:W-:Y:S01]  /*8b00*/  FFMA.FTZ R170, R147.reuse, R170, R146.reuse ;  /* 0x000000aa93aa7223 */ /* 0x140fe20000010092 */
[----:B------:R-:W-:Y:S02]  /*8b10*/  HADD2.F32 R161, -RZ, R112.H0_H0 ;  /* 0x20000070ffa17230 */ /* 0x000fe40000004100 */
[----:B------:R-:W-:Y:S01]  /*8b20*/  FFMA.FTZ R169, R147, R169, R146 ;  /* 0x000000a993a97223 */ /* 0x000fe20000010092 */
[----:B------:R-:W-:Y:S01]  /*8b30*/  F2FP.F16.F32.PACK_AB R114, R114, R48 ;  /* 0x000000307272723e */ /* 0x000fe200000000ff */
[----:B------:R-:W-:Y:S01]  /*8b40*/  FMUL.FTZ R143, R143, R144 ;  /* 0x000000908f8f7220 */ /* 0x000fe20000410000 */
[----:B------:R-:W-:-:S02]  /*8b50*/  HADD2.F32 R144, -RZ, R65.H1_H1 ;  /* 0x30000041ff907230 */ /* 0x000fc40000004100 */
[----:B------:R-:W-:Y:S01]  /*8b60*/  FADD.FTZ R178, -R170, R178 ;  /* 0x000000b2aab27221 */ /* 0x000fe20000010100 */
[----:B------:R-:W-:Y:S02]  /*8b70*/  HADD2.F32 R48, -RZ, R77.H1_H1 ;  /* 0x3000004dff307230 */ /* 0x000fe40000004100 */
[----:B------:R-:W-:Y:S01]  /*8b80*/  FADD.FTZ R177, -R169, R177 ;  /* 0x000000b1a9b17221 */ /* 0x000fe20000010100 */
        /* <DEDUP_REMOVED lines=20> */
[----:B------:R-:W-:Y:S01]  /*8cd0*/  F2FP.F16.F32.PACK_AB R112, R112, R143 ;  /* 0x0000008f7070723e */ /* 0x000fe200000000ff */
[----:B------:R-:W-:Y:S06]  /*8ce0*/  BRA `(.L_x_2757) ;  /* 0x0000000400307947 */ /* 0x000fec0003800000 */
.L_x_2756:
[C-C-:B------:R-:W-:Y:S01]  /*8cf0*/  FFMA.FTZ R163, R147.reuse, R163, R146.reuse ;  /* 0x000000a393a37223 */ /* 0x140fe20000010092 */
[C-C-:B------:R-:W-:Y:S01]  /*8d00*/  FFMA.FTZ R164, R147.reuse, R164, R146.reuse ;  /* 0x000000a493a47223 */ /* 0x140fe20000010092 */
[--C-:B------:R-:W-:Y:S02]  /*8d10*/  HADD2.F32 R155, -RZ, R67.reuse.H1_H1 ;  /* 0x30000043ff9b7230 */ /* 0x100fe40000004100 */
[----:B------:R-:W-:Y:S01]  /*8d20*/  FFMA.FTZ R165, R147, R165, R146 ;  /* 0x000000a593a57223 */ /* 0x000fe20000010092 */
[----:B------:R-:W-:Y:S01]  /*8d30*/  FADD.FTZ R156, -R163, R171 ;  /* 0x000000aba39c7221 */ /* 0x000fe20000010100 */
[----:B------:R-:W-:Y:S02]  /*8d40*/  HADD2.F32 R157, -RZ, R67.H0_H0 ;  /* 0x20000043ff9d7230 */ /* 0x000fe40000004100 */
[----:B------:R-:W-:Y:S01]  /*8d50*/  FADD.FTZ R143, -R164, R172 ;  /* 0x000000aca48f7221 */ /* 0x000fe20000010100 */
[----:B------:R-:W-:Y:S01]  /*8d60*/  FFMA.FTZ R145, R147, R166, R146 ;  /* 0x000000a693917223 */ /* 0x000fe20000010092 */
[----:B------:R-:W-:Y:S01]  /*8d70*/  FFMA.FTZ R156, R21, R156, R155 ;  /* 0x0000009c159c7223 */ /* 0x000fe2000001009b */
[----:B------:R-:W-:-:S02]  /*8d80*/  HADD2.F32 R155, -RZ, R66.H1_H1 ;  /* 0x30000042ff9b7230 */ /* 0x000fc40000004100 */
[----:B------:R-:W-:Y:S01]  /*8d90*/  FFMA.FTZ R143, R21, R143, R157 ;  /* 0x0000008f158f7223 */ /* 0x000fe2000001009d */
[----:B------:R-:W-:Y:S01]  /*8da0*/  FADD.FTZ R158, -R165, R173 ;  /* 0x000000ada59e7221 */ /* 0x000fe20000010100 */
[----:B------:R-:W-:Y:S02]  /*8db0*/  HADD2.F32 R157, -RZ, R66.H0_H0 ;  /* 0x20000042ff9d7230 */ /* 0x000fe40000004100 */
[----:B------:R-:W-:Y:S01]  /*8dc0*/  FADD.FTZ R145, -R145, R174 ;  /* 0x000000ae91917221 */ /* 0x000fe20000010100 */
[C-C-:B------:R-:W-:Y:S01]  /*8dd0*/  FFMA.FTZ R160, R147.reuse, R167, R146.reuse ;  /* 0x000000a793a07223 */ /* 0x140fe20000010092 */
[----:B------:R-:W-:Y:S01]  /*8de0*/  FFMA.FTZ R144, R147, R168, R146 ;  /* 0x000000a893907223 */ /* 0x000fe20000010092 */
[C---:B------:R-:W-:Y:S01]  /*8df0*/  FFMA.FTZ R158, R21.reuse, R158, R155 ;  /* 0x0000009e159e7223 */ /* 0x040fe2000001009b */
[----:B------:R-:W-:Y:S01]  /*8e00*/  FFMA.FTZ R145, R21, R145, R157 ;  /* 0x0000009115917223 */ /* 0x000fe2000001009d */
[--C-:B------:R-:W-:Y:S02]  /*8e10*/  HADD2.F32 R155, -RZ, R65.reuse.H1_H1 ;  /* 0x30000041ff9b7230 */ /* 0x100fe40000004100 */
[----:B------:R-:W-:Y:S01]  /*8e20*/  FADD.FTZ R160, -R160, R175 ;  /* 0x000000afa0a07221 */ /* 0x000fe20000010100 */
[----:B------:R-:W-:-:S02]  /*8e30*/  HADD2.F32 R157, -RZ, R65.H0_H0 ;  /* 0x20000041ff9d7230 */ /* 0x000fc40000004100 */
[----:B------:R-:W-:Y:S01]  /*8e40*/  FADD.FTZ R144, -R144, R176 ;  /* 0x000000b090907221 */ /* 0x000fe20000010100 */
[C-C-:B------:R-:W-:Y:S01]  /*8e50*/  FFMA.FTZ R162, R147.reuse, R169, R146.reuse ;  /* 0x000000a993a27223 */ /* 0x140fe20000010092 */
[----:B------:R-:W-:Y:S01]  /*8e60*/  FFMA.FTZ R170, R147, R170, R146 ;  /* 0x000000aa93aa7223 */ /* 0x000fe20000010092 */
[C---:B------:R-:W-:Y:S01]  /*8e70*/  FFMA.FTZ R160, R21.reuse, R160, R155 ;  /* 0x000000a015a07223 */ /* 0x040fe2000001009b */
[----:B------:R-:W-:Y:S01]  /*8e80*/  FFMA.FTZ R144, R21, R144, R157 ;  /* 0x0000009015907223 */ /* 0x000fe2000001009d */
[--C-:B------:R-:W-:Y:S02]  /*8e90*/  HADD2.F32 R155, -RZ, R64.reuse.H1_H1 ;  /* 0x30000040ff9b7230 */ /* 0x100fe40000004100 */
[----:B------:R-:W-:Y:S01]  /*8ea0*/  FADD.FTZ R162, -R162, R177 ;  /* 0x000000b1a2a27221 */ /* 0x000fe20000010100 */
[----:B------:R-:W-:Y:S02]  /*8eb0*/  HADD2.F32 R157, -RZ, R64.H0_H0 ;  /* 0x20000040ff9d7230 */ /* 0x000fe40000004100 */
[----:B------:R-:W-:Y:S01]  /*8ec0*/  FADD.FTZ R170, -R170, R178 ;  /* 0x000000b2aaaa7221 */ /* 0x000fe20000010100 */
[----:B------:R-:W-:Y:S01]  /*8ed0*/  FMUL.FTZ R143, R143, R22 ;  /* 0x000000168f8f7220 */ /* 0x000fe20000410000 */
[----:B------:R-:W-:Y:S01]  /*8ee0*/  FFMA.FTZ R162, R21, R162, R155 ;  /* 0x000000a215a27223 */ /* 0x000fe2000001009b */
[----:B-----5:R-:W-:-:S02]  /*8ef0*/  HADD2.F32 R155, -RZ, R115.H0_H0 ;  /* 0x20000073ff9b7230 */ /* 0x020fc40000004100 */
[----:B------:R-:W-:Y:S01]  /*8f00*/  FFMA.FTZ R170, R21, R170, R157 ;  /* 0x000000aa15aa7223 */ /* 0x000fe2000001009d */
[----:B------:R-:W-:Y:S02]  /*8f10*/  HADD2.F32 R157, -RZ, R79.H0_H0 ;  /* 0x2000004fff9d7230 */ /* 0x000fe40000004100 */
[-C--:B------:R-:W-:Y:S01]  /*8f20*/  FMUL.FTZ R145, R145, R22.reuse ;  /* 0x0000001691917220 */ /* 0x080fe20000410000 */
[----:B------:R-:W-:Y:S02]  /*8f30*/  HADD2.F32 R115, -RZ, R115.H1_H1 ;  /* 0x30000073ff737230 */ /* 0x000fe40000004100 */
[----:B------:R-:W-:Y:S01]  /*8f40*/  FMUL.FTZ R155, R143, R155 ;  /* 0x0000009b8f9b7220 */ /* 0x000fe20000410000 */
[----:B------:R-:W-:Y:S02]  /*8f50*/  HADD2.F32 R159, -RZ, R79.H1_H1 ;  /* 0x3000004fff9f7230 */ /* 0x000fe40000004100 */
[----:B------:R-:W-:Y:S01]  /*8f60*/  FMUL.FTZ R143, R157, R143 ;  /* 0x0000008f9d8f7220 */ /* 0x000fe20000410000 */
[-C--:B------:R-:W-:Y:S01]  /*8f70*/  FMUL.FTZ R157, R156, R22.reuse ;  /* 0x000000169c9d7220 */ /* 0x080fe20000410000 */
[----:B------:R-:W-:Y:S01]  /*8f80*/  FMUL.FTZ R158, R158, R22 ;  /* 0x000000169e9e7220 */ /* 0x000fe20000410000 */
[----:B------:R-:W-:-:S02]  /*8f90*/  HADD2.F32 R161, -RZ, R78.H1_H1 ;  /* 0x3000004effa17230 */ /* 0x000fc40000004100 */
[-C--:B------:R-:W-:Y:S01]  /*8fa0*/  FMUL.FTZ R144, R144, R22.reuse ;  /* 0x0000001690907220 */ /* 0x080fe20000410000 */
[----:B------:R-:W-:Y:S01]  /*8fb0*/  FMUL.FTZ R156, R157, R115 ;  /* 0x000000739d9c7220 */ /* 0x000fe20000410000 */
[----:B------:R-:W-:Y:S01]  /*8fc0*/  FMUL.FTZ R115, R159, R157 ;  /* 0x0000009d9f737220 */ /* 0x000fe20000410000 */
[----:B------:R-:W-:Y:S02]  /*8fd0*/  HADD2.F32 R157, -RZ, R114.H0_H0 ;  /* 0x20000072ff9d7230 */ /* 0x000fe40000004100 */
[-C--:B------:R-:W-:Y:S01]  /*8fe0*/  FMUL.FTZ R170, R170, R22.reuse ;  /* 0x00000016aaaa7220 */ /* 0x080fe20000410000 */
[----:B------:R-:W-:Y:S02]  /*8ff0*/  HADD2.F32 R159, -RZ, R78.H0_H0 ;  /* 0x2000004eff9f7230 */ /* 0x000fe40000004100 */
[----:B------:R-:W-:Y:S01]  /*9000*/  FMUL.FTZ R162, R162, R22 ;  /* 0x00000016a2a27220 */ /* 0x000fe20000410000 */
[----:B------:R-:W-:Y:S02]  /*9010*/  HADD2.F32 R114, -RZ, R114.H1_H1 ;  /* 0x30000072ff727230 */ /* 0x000fe40000004100 */
[----:B------:R-:W-:Y:S01]  /*9020*/  FMUL.FTZ R157, R145, R157 ;  /* 0x0000009d919d7220 */ /* 0x000fe20000410000 */
[----:B------:R-:W-:-:S02]  /*9030*/  HADD2.F32 R163, -RZ, R77.H1_H1 ;  /* 0x3000004dffa37230 */ /* 0x000fc40000004100 */
[----:B------:R-:W-:Y:S01]  /*9040*/  FMUL.FTZ R145, R159, R145 ;  /* 0x000000919f917220 */ /* 0x000fe20000410000 */
[----:B------:R-:W-:Y:S02]  /*9050*/  HADD2.F32 R164, -RZ, R112.H1_H1 ;  /* 0x30000070ffa47230 */ /* 0x000fe40000004100 */
[----:B------:R-:W-:Y:S01]  /*9060*/  FMUL.FTZ R159, R158, R114 ;  /* 0x000000729e9f7220 */ /* 0x000fe20000410000 */
[----:B------:R-:W-:Y:S01]  /*9070*/  FMUL.FTZ R114, R161, R158 ;  /* 0x0000009ea1727220 */ /* 0x000fe20000410000 */
[----:B------:R-:W-:Y:S01]  /*9080*/  HADD2.F32 R158, -RZ, R113.H0_H0 ;  /* 0x20000071ff9e7230 */ /* 0x000fe20000004100 */
[----:B------:R-:W-:Y:S01]  /*9090*/  F2FP.F16.F32.PACK_AB R115, R115, R143 ;  /* 0x0000008f7373723e */ /* 0x000fe200000000ff */
        /* <DEDUP_REMOVED lines=8> */
[----:B------:R-:W-:Y:S02]  /*9120*/  HADD2.F32 R161, -RZ, R112.H0_H0 ;  /* 0x20000070ffa17230 */ /* 0x000fe40000004100 */
[--C-:B------:R-:W-:Y:S02]  /*9130*/  HADD2.F32 R163, -RZ, R76.reuse.H0_H0 ;  /* 0x2000004cffa37230 */ /* 0x100fe40000004100 */
[----:B------:R-:W-:Y:S02]  /*9140*/  HADD2.F32 R112, -RZ, R76.H1_H1 ;  /* 0x3000004cff707230 */ /* 0x000fe40000004100 */
[----:B------:R-:W-:Y:S01]  /*9150*/  FMUL.FTZ R161, R170, R161 ;  /* 0x000000a1aaa17220 */ /* 0x000fe20000410000 */
[----:B------:R-:W-:Y:S01]  /*9160*/  F2FP.F16.F32.PACK_AB R113, R113, R144 ;  /* 0x000000907171723e */ /* 0x000fe200000000ff */
[----:B------:R-:W-:Y:S01]  /*9170*/  FMUL.FTZ R163, R163, R170 ;  /* 0x000000aaa3a37220 */ /* 0x000fe20000410000 */
[----:B------:R-:W-:Y:S01]  /*9180*/  FMUL.FTZ R112, R112, R162 ;  /* 0x000000a270707220 */ /* 0x000fe20000410000 */
[----:B------:R-:W-:-:S04]  /*9190*/  FMUL.FTZ R162, R162, R164 ;  /* 0x000000a4a2a27220 */ /* 0x000fc80000410000 */
[----:B------:R-:W-:-:S07]  /*91a0*/  F2FP.F16.F32.PACK_AB R112, R112, R163 ;  /* 0x000000a37070723e */ /* 0x000fce00000000ff */
.L_x_2757:
        /* <DEDUP_REMOVED lines=13> */
[--C-:B------:R-:W-:Y:S02]  /*9280*/  HADD2.F32 R129, -RZ, R63.reuse.H0_H0 ;  /* 0x2000003fff817230 */ /* 0x100fe40000004100 */
[----:B------:R-:W-:Y:S01]  /*9290*/  FADD.FTZ R49, -R49, R128 ;  /* 0x0000008031317221 */ /* 0x000fe20000010100 */
        /* <DEDUP_REMOVED lines=8> */
[----:B-----5:R-:W-:Y:S02]  /*9320*/  HADD2.F32 R128, -RZ, R115.H0_H0 ;  /* 0x20000073ff807230 */ /* 0x020fe40000004100 */
[----:B------:R-:W-:Y:S01]  /*9330*/  FMUL.FTZ R130, R132, R22 ;  /* 0x0000001684827220 */ /* 0x000fe20000410000 */
[C-C-:B------:R-:W-:Y:S01]  /*9340*/  FFMA.FTZ R134, R147.reuse, R134, R146.reuse ;  /* 0x0000008693867223 */ /* 0x140fe20000010092 */
[----:B------:R-:W-:Y:S02]  /*9350*/  HADD2.F32 R133, -RZ, R83.H1_H1 ;  /* 0x30000053ff857230 */ /* 0x000fe40000004100 */
[----:B------:R-:W-:Y:S01]  /*9360*/  FFMA.FTZ R139, R147, R139, R146 ;  /* 0x0000008b938b7223 */ /* 0x000fe20000010092 */
[----:B------:R-:W-:Y:S01]  /*9370*/  FMUL.FTZ R128, R130, R128 ;  /* 0x0000008082807220 */ /* 0x000fe20000410000 */
[----:B------:R-:W-:Y:S01]  /*9380*/  FMUL.FTZ R129, R129, R130 ;  /* 0x0000008281817220 */ /* 0x000fe20000410000 */
[C---:B------:R-:W-:Y:S01]  /*9390*/  FMUL.FTZ R130, R51.reuse, R22 ;  /* 0x0000001633827220 */ /* 0x040fe20000410000 */
[----:B------:R-:W-:Y:S01]  /*93a0*/  FADD.FTZ R126, -R134, R126 ;  /* 0x0000007e867e7221 */ /* 0x000fe20000010100 */
[----:B------:R-:W-:Y:S01]  /*93b0*/  HADD2.F32 R134, -RZ, R115.H1_H1 ;  /* 0x30000073ff867230 */ /* 0x000fe20000004100 */
[----:B------:R-:W-:Y:S01]  /*93c0*/  F2FP.F16.F32.PACK_AB R51, R51, R132 ;  /* 0x000000843333723e */ /* 0x000fe200000000ff */
[----:B------:R-:W-:Y:S01]  /*93d0*/  FMUL.FTZ R115, R133, R130 ;  /* 0x0000008285737220 */ /* 0x000fe20000410000 */
[----:B------:R-:W-:-:S02]  /*93e0*/  HADD2.F32 R132, -RZ, R62.H1_H1 ;  /* 0x3000003eff847230 */ /* 0x000fc40000004100 */
[----:B------:R-:W-:Y:S01]  /*93f0*/  FADD.FTZ R131, -R139, R131 ;  /* 0x000000838b837221 */ /* 0x000fe20000010100 */
[----:B------:R-:W-:Y:S02]  /*9400*/  HADD2.F32 R133, -RZ, R82.H0_H0 ;  /* 0x20000052ff857230 */ /* 0x000fe40000004100 */
[----:B------:R-:W-:Y:S01]  /*9410*/  FMUL.FTZ R130, R130, R134 ;  /* 0x0000008682827220 */ /* 0x000fe20000410000 */
[----:B------:R-:W-:Y:S01]  /*9420*/  F2FP.F16.F32.PACK_AB R115, R115, R129 ;  /* 0x000000817373723e */ /* 0x000fe200000000ff */
[----:B------:R-:W-:Y:S02]  /*9430*/  HADD2.F32 R129, -RZ, R62.H0_H0 ;  /* 0x2000003eff817230 */ /* 0x000fe40000004100 */
[----:B------:R-:W-:Y:S01]  /*9440*/  FFMA.FTZ R131, R21, R131, R132 ;  /* 0x0000008315837223 */ /* 0x000fe20000010084 */
[----:B------:R-:W-:Y:S02]  /*9450*/  HADD2.F32 R134, -RZ, R82.H1_H1 ;  /* 0x30000052ff867230 */ /* 0x000fe40000004100 */
[----:B------:R-:W-:Y:S01]  /*9460*/  FFMA.FTZ R135, R147, R135, R146 ;  /* 0x0000008793877223 */ /* 0x000fe20000010092 */
[----:B------:R-:W-:Y:S01]  /*9470*/  FFMA.FTZ R50, R21, R50, R129 ;  /* 0x0000003215327223 */ /* 0x000fe20000010081 */
[----:B------:R-:W-:-:S02]  /*9480*/  HADD2.F32 R129, -RZ, R61.H0_H0 ;  /* 0x2000003dff817230 */ /* 0x000fc40000004100 */
[----:B------:R-:W-:Y:S01]  /*9490*/  FADD.FTZ R127, -R135, R127 ;  /* 0x0000007f877f7221 */ /* 0x000fe20000010100 */
[----:B------:R-:W-:Y:S01]  /*94a0*/  FMUL.FTZ R132, R50, R22 ;  /* 0x0000001632847220 */ /* 0x000fe20000410000 */
[----:B------:R-:W-:Y:S01]  /*94b0*/  F2FP.F16.F32.PACK_AB R50, R131, R50 ;  /* 0x000000328332723e */ /* 0x000fe200000000ff */
[----:B------:R-:W-:Y:S01]  /*94c0*/  FFMA.FTZ R49, R21, R49, R129 ;  /* 0x0000003115317223 */ /* 0x000fe20000010081 */
[--C-:B------:R-:W-:Y:S02]  /*94d0*/  HADD2.F32 R129, -RZ, R114.reuse.H0_H0 ;  /* 0x20000072ff817230 */ /* 0x100fe40000004100 */
[----:B------:R-:W-:Y:S01]  /*94e0*/  FMUL.FTZ R131, R131, R22 ;  /* 0x0000001683837220 */ /* 0x000fe20000410000 */
[----:B------:R-:W-:Y:S02]  /*94f0*/  HADD2.F32 R114, -RZ, R114.H1_H1 ;  /* 0x30000072ff727230 */ /* 0x000fe40000004100 */
[----:B------:R-:W-:Y:S01]  /*9500*/  FMUL.FTZ R133, R133, R132 ;  /* 0x0000008485857220 */ /* 0x000fe20000410000 */
[----:B------:R-:W-:Y:S01]  /*9510*/  FMUL.FTZ R135, R49, R22 ;  /* 0x0000001631877220 */ /* 0x000fe20000410000 */
[----:B------:R-:W-:Y:S01]  /*9520*/  FMUL.FTZ R129, R132, R129 ;  /* 0x0000008184817220 */ /* 0x000fe20000410000 */
[----:B------:R-:W-:Y:S01]  /*9530*/  FMUL.FTZ R132, R131, R114 ;  /* 0x0000007283847220 */ /* 0x000fe20000410000 */
[----:B------:R-:W-:Y:S01]  /*9540*/  FMUL.FTZ R114, R134, R131 ;  /* 0x0000008386727220 */ /* 0x000fe20000410000 */
[----:B------:R-:W-:-:S02]  /*9550*/  HADD2.F32 R131, -RZ, R113.H0_H0 ;  /* 0x20000071ff837230 */ /* 0x000fc40000004100 */
[----:B------:R-:W-:Y:S02]  /*9560*/  HADD2.F32 R134, -RZ, R81.H0_H0 ;  /* 0x20000051ff867230 */ /* 0x000fe40000004100 */
[----:B------:R-:W-:Y:S02]  /*9570*/  HADD2.F32 R113, -RZ, R113.H1_H1 ;  /* 0x30000071ff717230 */ /* 0x000fe40000004100 */
[----:B------:R-:W-:Y:S01]  /*9580*/  FMUL.FTZ R131, R135, R131 ;  /* 0x0000008387837220 */ /* 0x000fe20000410000 */
[----:B------:R-:W-:Y:S01]  /*9590*/  F2FP.F16.F32.PACK_AB R114, R114, R133 ;  /* 0x000000857272723e */ /* 0x000fe200000000ff */
[----:B------:R-:W-:Y:S01]  /*95a0*/  FMUL.FTZ R134, R134, R135 ;  /* 0x0000008786867220 */ /* 0x000fe20000410000 */
[----:B------:R-:W-:-:S05]  /*95b0*/  HADD2.F32 R135, -RZ, R61.H1_H1 ;  /* 0x3000003dff877230 */ /* 0x000fca0000004100 */
        /* <DEDUP_REMOVED lines=9> */
[----:B------:R-:W-:Y:S02]  /*9650*/  HADD2.F32 R134, -RZ, R112.H0_H0 ;  /* 0x20000070ff867230 */ /* 0x000fe40000004100 */
[----:B------:R-:W-:Y:S02]  /*9660*/  HADD2.F32 R126, -RZ, R80.H0_H0 ;  /* 0x20000050ff7e7230 */ /* 0x000fe40000004100 */
[----:B------:R-:W-:-:S04]  /*9670*/  FMUL.FTZ R135, R48, R22 ;  /* 0x0000001630877220 */ /* 0x000fc80000410000 */
[----:B------:R-:W-:Y:S01]  /*9680*/  FMUL.FTZ R134, R135, R134 ;  /* 0x0000008687867220 */ /* 0x000fe20000410000 */
[----:B------:R-:W-:Y:S01]  /*9690*/  FMUL.FTZ R126, R126, R135 ;  /* 0x000000877e7e7220 */ /* 0x000fe20000410000 */
[----:B------:R-:W-:-:S05]  /*96a0*/  HADD2.F32 R135, -RZ, R60.H1_H1 ;  /* 0x3000003cff877230 */ /* 0x000fca0000004100 */
[----:B------:R-:W-:Y:S01]  /*96b0*/  FFMA.FTZ R127, R21, R127, R135 ;  /* 0x0000007f157f7223 */ /* 0x000fe20000010087 */
[----:B------:R-:W-:Y:S02]  /*96c0*/  HADD2.F32 R135, -RZ, R112.H1_H1 ;  /* 0x30000070ff877230 */ /* 0x000fe40000004100 */
[----:B------:R-:W-:Y:S02]  /*96d0*/  HADD2.F32 R112, -RZ, R80.H1_H1 ;  /* 0x30000050ff707230 */ /* 0x000fe40000004100 */
[C---:B------:R-:W-:Y:S01]  /*96e0*/  FMUL.FTZ R136, R127.reuse, R22 ;  /* 0x000000167f887220 */ /* 0x040fe20000410000 */
[----:B------:R-:W-:-:S03]  /*96f0*/  F2FP.F16.F32.PACK_AB R48, R127, R48 ;  /* 0x000000307f30723e */ /* 0x000fc600000000ff */
[----:B------:R-:W-:Y:S01]  /*9700*/  FMUL.FTZ R112, R112, R136 ;  /* 0x0000008870707220 */ /* 0x000fe20000410000 */
[----:B------:R-:W-:-:S04]  /*9710*/  FMUL.FTZ R135, R136, R135 ;  /* 0x0000008788877220 */ /* 0x000fc80000410000 */
[----:B------:R-:W-:Y:S01]  /*9720*/  F2FP.F16.F32.PACK_AB R112, R112, R126 ;  /* 0x0000007e7070723e */ /* 0x000fe200000000ff */
[----:B------:R-:W-:Y:S06]  /*9730*/  BRA `(.L_x_2759) ;  /* 0x0000000400307947 */ /* 0x000fec0003800000 */
.L_x_2758:
[C-C-:B------:R-:W-:Y:S01]  /*9740*/  FFMA.FTZ R135, R147.reuse, R135, R146.reuse ;  /* 0x0000008793877223 */ /* 0x140fe20000010092 */
[C-C-:B------:R-:W-:Y:S01]  /*9750*/  FFMA.FTZ R134, R147.reuse, R134, R146.reuse ;  /* 0x0000008693867223 */ /* 0x140fe20000010092 */
[C-C-:B------:R-:W-:Y:S01]  /*9760*/  FFMA.FTZ R140, R147.reuse, R140, R146.reuse ;  /* 0x0000008c938c7223 */ /* 0x140fe20000010092 */
[--C-:B------:R-:W-:Y:S01]  /*9770*/  FFMA.FTZ R141, R147, R141, R146.reuse ;  /* 0x0000008d938d7223 */ /* 0x100fe20000010092 */
[----:B------:R-:W-:Y:S01]  /*9780*/  FADD.FTZ R135, -R135, R127 ;  /* 0x0000007f87877221 */ /* 0x000fe20000010100 */
[----:B------:R-:W-:Y:S01]  /*9790*/  FFMA.FTZ R127, R147, R136, R146 ;  /* 0x00000088937f7223 */ /* 0x000fe20000010092 */
[----:B------:R-:W-:Y:S01]  /*97a0*/  FADD.FTZ R134, -R134, R126 ;  /* 0x0000007e86867221 */ /* 0x000fe20000010100 */
[----:B------:R-:W-:Y:S01]  /*97b0*/  FADD.FTZ R126, -R140, R132 ;  /* 0x000000848c7e7221 */ /* 0x000fe20000010100 */
[----:B------:R-:W-:Y:S02]  /*97c0*/  HADD2.F32 R132, -RZ, R63.H1_H1 ;  /* 0x3000003fff847230 */ /* 0x000fe40000004100 */
[----:B------:R-:W-:Y:S01]  /*97d0*/  FADD.FTZ R127, -R127, R128 ;  /* 0x000000807f7f7221 */ /* 0x000fe20000010100 */
[C-C-:B------:R-:W-:Y:S01]  /*97e0*/  FFMA.FTZ R128, R147.reuse, R138, R146.reuse ;  /* 0x0000008a93807223 */ /* 0x140fe20000010092 */
[C-C-:B------:R-:W-:Y:S01]  /*97f0*/  FFMA.FTZ R139, R147.reuse, R139, R146.reuse ;  /* 0x0000008b938b7223 */ /* 0x140fe20000010092 */
[----:B------:R-:W-:Y:S01]  /*9800*/  FFMA.FTZ R137, R147, R137, R146 ;  /* 0x0000008993897223 */ /* 0x000fe20000010092 */
[----:B------:R-:W-:-:S02]  /*9810*/  HADD2.F32 R136, -RZ, R83.H1_H1 ;  /* 0x30000053ff887230 */ /* 0x000fc40000004100 */
[----:B------:R-:W-:Y:S01]  /*9820*/  FADD.FTZ R128, -R128, R130 ;  /* 0x0000008280807221 */ /* 0x000fe20000010100 */
[----:B------:R-:W-:Y:S01]  /*9830*/  FADD.FTZ R130, -R141, R133 ;  /* 0x000000858d827221 */ /* 0x000fe20000010100 */
[----:B------:R-:W-:Y:S02]  /*9840*/  HADD2.F32 R133, -RZ, R63.H0_H0 ;  /* 0x2000003fff857230 */ /* 0x000fe40000004100 */
[----:B------:R-:W-:Y:S01]  /*9850*/  FADD.FTZ R131, -R139, R131 ;  /* 0x000000838b837221 */ /* 0x000fe20000010100 */
[----:B------:R-:W-:Y:S01]  /*9860*/  FADD.FTZ R129, -R137, R129 ;  /* 0x0000008189817221 */ /* 0x000fe20000010100 */
[C---:B------:R-:W-:Y:S01]  /*9870*/  FFMA.FTZ R130, R21.reuse, R130, R132 ;  /* 0x0000008215827223 */ /* 0x040fe20000010084 */
[--C-:B------:R-:W-:Y:S02]  /*9880*/  HADD2.F32 R132, -RZ, R62.reuse.H0_H0 ;  /* 0x2000003eff847230 */ /* 0x100fe40000004100 */
[----:B------:R-:W-:Y:S01]  /*9890*/  FFMA.FTZ R126, R21, R126, R133 ;  /* 0x0000007e157e7223 */ /* 0x000fe20000010085 */
[----:B------:R-:W-:-:S02]  /*98a0*/  HADD2.F32 R133, -RZ, R62.H1_H1 ;  /* 0x3000003eff857230 */ /* 0x000fc40000004100 */
[----:B------:R-:W-:Y:S02]  /*98b0*/  HADD2.F32 R137, -RZ, R82.H1_H1 ;  /* 0x30000052ff897230 */ /* 0x000fe40000004100 */
[C---:B------:R-:W-:Y:S01]  /*98c0*/  FFMA.FTZ R132, R21.reuse, R128, R132 ;  /* 0x0000008015847223 */ /* 0x040fe20000010084 */
[--C-:B------:R-:W-:Y:S02]  /*98d0*/  HADD2.F32 R128, -RZ, R61.reuse.H0_H0 ;  /* 0x2000003dff807230 */ /* 0x100fe40000004100 */
[C---:B------:R-:W-:Y:S01]  /*98e0*/  FFMA.FTZ R131, R21.reuse, R131, R133 ;  /* 0x0000008315837223 */ /* 0x040fe20000010085 */
[----:B------:R-:W-:Y:S02]  /*98f0*/  HADD2.F32 R133, -RZ, R61.H1_H1 ;  /* 0x3000003dff857230 */ /* 0x000fe40000004100 */
[-C--:B------:R-:W-:Y:S01]  /*9900*/  FMUL.FTZ R126, R126, R22.reuse ;  /* 0x000000167e7e7220 */ /* 0x080fe20000410000 */
[----:B------:R-:W-:Y:S01]  /*9910*/  FMUL.FTZ R132, R132, R22 ;  /* 0x0000001684847220 */ /* 0x000fe20000410000 */
[----:B------:R-:W-:Y:S01]  /*9920*/  FFMA.FTZ R127, R21, R127, R128 ;  /* 0x0000007f157f7223 */ /* 0x000fe20000010080 */
[----:B------:R-:W-:-:S02]  /*9930*/  HADD2.F32 R128, -RZ, R60.H1_H1 ;  /* 0x3000003cff807230 */ /* 0x000fc40000004100 */
[----:B------:R-:W-:Y:S01]  /*9940*/  FFMA.FTZ R133, R21, R129, R133 ;  /* 0x0000008115857223 */ /* 0x000fe20000010085 */
[----:B------:R-:W-:Y:S02]  /*9950*/  HADD2.F32 R129, -RZ, R60.H0_H0 ;  /* 0x2000003cff817230 */ /* 0x000fe40000004100 */
[-C--:B------:R-:W-:Y:S01]  /*9960*/  FMUL.FTZ R131, R131, R22.reuse ;  /* 0x0000001683837220 */ /* 0x080fe20000410000 */
[----:B------:R-:W-:Y:S01]  /*9970*/  FMUL.FTZ R127, R127, R22 ;  /* 0x000000167f7f7220 */ /* 0x000fe20000410000 */
[C---:B------:R-:W-:Y:S01]  /*9980*/  FFMA.FTZ R135, R21.reuse, R135, R128 ;  /* 0x0000008715877223 */ /* 0x040fe20000010080 */
[----:B-----5:R-:W-:Y:S02]  /*9990*/  HADD2.F32 R128, -RZ, R115.H0_H0 ;  /* 0x20000073ff807230 */ /* 0x020fe40000004100 */
[----:B------:R-:W-:Y:S01]  /*99a0*/  FFMA.FTZ R134, R21, R134, R129 ;  /* 0x0000008615867223 */ /* 0x000fe20000010081 */
[----:B------:R-:W-:Y:S02]  /*99b0*/  HADD2.F32 R129, -RZ, R83.H0_H0 ;  /* 0x20000053ff817230 */ /* 0x000fe40000004100 */
[----:B------:R-:W-:Y:S01]  /*99c0*/  FMUL.FTZ R135, R135, R22 ;  /* 0x0000001687877220 */ /* 0x000fe20000410000 */
[----:B------:R-:W-:-:S02]  /*99d0*/  HADD2.F32 R115, -RZ, R115.H1_H1 ;  /* 0x30000073ff737230 */ /* 0x000fc40000004100 */
[----:B------:R-:W-:Y:S01]  /*99e0*/  FMUL.FTZ R128, R126, R128 ;  /* 0x000000807e807220 */ /* 0x000fe20000410000 */
[----:B------:R-:W-:Y:S02]  /*99f0*/  HADD2.F32 R138, -RZ, R81.H1_H1 ;  /* 0x30000051ff8a7230 */ /* 0x000fe40000004100 */
        /* <DEDUP_REMOVED lines=31> */
[----:B------:R-:W-:-:S07]  /*9bf0*/  F2FP.F16.F32.PACK_AB R112, R112, R137 ;  /* 0x000000897070723e */ /* 0x000fce00000000ff */
.L_x_2759:
        /* <DEDUP_REMOVED lines=13> */
[----:B------:R-:W-:Y:S01]  /*9cd0*/  FFMA.FTZ R48, R147, R121, R146 ;  /* 0x0000007993307223 */ /* 0x000fe20000010092 */
[----:B------:R-:W-:Y:S01]  /*9ce0*/  FADD.FTZ R26, -R49, R26 ;  /* 0x0000001a311a7221 */ /* 0x000fe20000010100 */
[C-C-:B------:R-:W-:Y:S01]  /*9cf0*/  FFMA.FTZ R49, R147.reuse, R120, R146.reuse ;  /* 0x0000007893317223 */ /* 0x140fe20000010092 */
[----:B------:R-:W-:Y:S01]  /*9d00*/  FADD.FTZ R51, -R50, R31 ;  /* 0x0000001f32337221 */ /* 0x000fe20000010100 */
[----:B------:R-:W-:Y:S01]  /*9d10*/  FADD.FTZ R48, -R48, R29 ;  /* 0x0000001d30307221 */ /* 0x000fe20000010100 */
[----:B------:R-:W-:Y:S01]  /*9d20*/  FFMA.FTZ R29, R147, R124, R146 ;  /* 0x0000007c931d7223 */ /* 0x000fe20000010092 */
[----:B------:R-:W-:-:S02]  /*9d30*/  HADD2.F32 R50, -RZ, R59.H1_H1 ;  /* 0x3000003bff327230 */ /* 0x000fc40000004100 */
[----:B------:R-:W-:Y:S01]  /*9d40*/  FADD.FTZ R28, -R49, R28 ;  /* 0x0000001c311c7221 */ /* 0x000fe20000010100 */
[----:B------:R-:W-:Y:S01]  /*9d50*/  FFMA.FTZ R49, R147, R122, R146 ;  /* 0x0000007a93317223 */ /* 0x000fe20000010092 */
[----:B------:R-:W-:Y:S01]  /*9d60*/  FADD.FTZ R29, -R29, R32 ;  /* 0x000000201d1d7221 */ /* 0x000fe20000010100 */
[----:B------:R-:W-:Y:S02]  /*9d70*/  HADD2.F32 R32, -RZ, R59.H0_H0 ;  /* 0x2000003bff207230 */ /* 0x000fe40000004100 */
[----:B------:R-:W-:Y:S01]  /*9d80*/  FADD.FTZ R25, -R116, R25 ;  /* 0x0000001974197221 */ /* 0x000fe20000010100 */
[----:B------:R-:W-:Y:S01]  /*9d90*/  FADD.FTZ R30, -R49, R30 ;  /* 0x0000001e311e7221 */ /* 0x000fe20000010100 */
[C---:B------:R-:W-:Y:S01]  /*9da0*/  FFMA.FTZ R29, R21.reuse, R29, R50 ;  /* 0x0000001d151d7223 */ /* 0x040fe20000010032 */
[----:B------:R-:W-:Y:S02]  /*9db0*/  HADD2.F32 R50, -RZ, R87.H0_H0 ;  /* 0x20000057ff327230 */ /* 0x000fe40000004100 */
[----:B------:R-:W-:Y:S01]  /*9dc0*/  FFMA.FTZ R51, R21, R51, R32 ;  /* 0x0000003315337223 */ /* 0x000fe20000010020 */
[----:B-----5:R-:W-:-:S02]  /*9dd0*/  HADD2.F32 R32, -RZ, R115.H0_H0 ;  /* 0x20000073ff207230 */ /* 0x020fc40000004100 */
[-C--:B------:R-:W-:Y:S01]  /*9de0*/  FMUL.FTZ R116, R29, R22.reuse ;  /* 0x000000161d747220 */ /* 0x080fe20000410000 */
[----:B------:R-:W-:Y:S02]  /*9df0*/  HADD2.F32 R49, -RZ, R87.H1_H1 ;  /* 0x30000057ff317230 */ /* 0x000fe40000004100 */
[----:B------:R-:W-:Y:S01]  /*9e00*/  FMUL.FTZ R31, R51, R22 ;  /* 0x00000016331f7220 */ /* 0x000fe20000410000 */
[----:B------:R-:W-:Y:S01]  /*9e10*/  F2FP.F16.F32.PACK_AB R51, R29, R51 ;  /* 0x000000331d33723e */ /* 0x000fe200000000ff */
[----:B------:R-:W-:Y:S02]  /*9e20*/  HADD2.F32 R29, -RZ, R58.H1_H1 ;  /* 0x3000003aff1d7230 */ /* 0x000fe40000004100 */
[----:B------:R-:W-:Y:S01]  /*9e30*/  FMUL.FTZ R32, R31, R32 ;  /* 0x000000201f207220 */ /* 0x000fe20000410000 */
[----:B------:R-:W-:Y:S01]  /*9e40*/  FMUL.FTZ R31, R50, R31 ;  /* 0x0000001f321f7220 */ /* 0x000fe20000410000 */
[----:B------:R-:W-:Y:S01]  /*9e50*/  FMUL.FTZ R50, R49, R116 ;  /* 0x0000007431327220 */ /* 0x000fe20000410000 */
[----:B------:R-:W-:-:S02]  /*9e60*/  HADD2.F32 R115, -RZ, R115.H1_H1 ;  /* 0x30000073ff737230 */ /* 0x000fc40000004100 */
[C---:B------:R-:W-:Y:S01]  /*9e70*/  FFMA.FTZ R29, R21.reuse, R30, R29 ;  /* 0x0000001e151d7223 */ /* 0x040fe2000001001d */
[----:B------:R-:W-:Y:S01]  /*9e80*/  HADD2.F32 R49, -RZ, R86.H0_H0 ;  /* 0x20000056ff317230 */ /* 0x000fe20000004100 */
[----:B------:R-:W-:Y:S01]  /*9e90*/  F2FP.F16.F32.PACK_AB R31, R50, R31 ;  /* 0x0000001f321f723e */ /* 0x000fe200000000ff */
[----:B------:R-:W-:Y:S02]  /*9ea0*/  HADD2.F32 R50, -RZ, R58.H0_H0 ;  /* 0x2000003aff327230 */ /* 0x000fe40000004100 */
[----:B------:R-:W-:Y:S01]  /*9eb0*/  FMUL.FTZ R116, R116, R115 ;  /* 0x0000007374747220 */ /* 0x000fe20000410000 */
[--C-:B------:R-:W-:Y:S02]  /*9ec0*/  HADD2.F32 R115, -RZ, R114.reuse.H0_H0 ;  /* 0x20000072ff737230 */ /* 0x100fe40000004100 */
[----:B------:R-:W-:Y:S02]  /*9ed0*/  HADD2.F32 R114, -RZ, R114.H1_H1 ;  /* 0x30000072ff727230 */ /* 0x000fe40000004100 */
[----:B------:R-:W-:Y:S01]  /*9ee0*/  FFMA.FTZ R48, R21, R48, R50 ;  /* 0x0000003015307223 */ /* 0x000fe20000010032 */
[----:B------:R-:W-:-:S02]  /*9ef0*/  HADD2.F32 R50, -RZ, R57.H0_H0 ;  /* 0x20000039ff327230 */ /* 0x000fc40000004100 */
[--C-:B------:R-:W-:Y:S02]  /*9f00*/  HADD2.F32 R119, -RZ, R112.reuse.H0_H0 ;  /* 0x20000070ff777230 */ /* 0x100fe40000004100 */
[----:B------:R-:W-:Y:S01]  /*9f10*/  FMUL.FTZ R30, R48, R22 ;  /* 0x00000016301e7220 */ /* 0x000fe20000410000 */
[----:B------:R-:W-:Y:S02]  /*9f20*/  HADD2.F32 R121, -RZ, R112.H1_H1 ;  /* 0x30000070ff797230 */ /* 0x000fe40000004100 */
[----:B------:R-:W-:Y:S01]  /*9f30*/  FFMA.FTZ R27, R21, R27, R50 ;  /* 0x0000001b151b7223 */ /* 0x000fe20000010032 */
[C---:B------:R-:W-:Y:S01]  /*9f40*/  F2FP.F16.F32.PACK_AB R50, R29.reuse, R48 ;  /* 0x000000301d32723e */ /* 0x040fe200000000ff */
[----:B------:R-:W-:Y:S01]  /*9f50*/  FMUL.FTZ R29, R29, R22 ;  /* 0x000000161d1d7220 */ /* 0x000fe20000410000 */
[----:B------:R-:W-:Y:S02]  /*9f60*/  HADD2.F32 R48, -RZ, R86.H1_H1 ;  /* 0x30000056ff307230 */ /* 0x000fe40000004100 */
[----:B------:R-:W-:Y:S01]  /*9f70*/  FMUL.FTZ R115, R30, R115 ;  /* 0x000000731e737220 */ /* 0x000fe20000410000 */
[----:B------:R-:W-:Y:S01]  /*9f80*/  FMUL.FTZ R30, R49, R30 ;  /* 0x0000001e311e7220 */ /* 0x000fe20000410000 */
[----:B------:R-:W-:Y:S01]  /*9f90*/  FMUL.FTZ R118, R29, R114 ;  /* 0x000000721d767220 */ /* 0x000fe20000410000 */
[----:B------:R-:W-:-:S02]  /*9fa0*/  HADD2.F32 R114, -RZ, R113.H0_H0 ;  /* 0x20000071ff727230 */ /* 0x000fc40000004100 */
[----:B------:R-:W-:Y:S01]  /*9fb0*/  FMUL.FTZ R49, R48, R29 ;  /* 0x0000001d30317220 */ /* 0x000fe20000410000 */
[----:B------:R-:W-:Y:S02]  /*9fc0*/  HADD2.F32 R48, -RZ, R85.H0_H0 ;  /* 0x20000055ff307230 */ /* 0x000fe40000004100 */
[----:B------:R-:W-:Y:S01]  /*9fd0*/  FMUL.FTZ R29, R27, R22 ;  /* 0x000000161b1d7220 */ /* 0x000fe20000410000 */
[----:B------:R-:W-:Y:S01]  /*9fe0*/  HADD2.F32 R113, -RZ, R113.H1_H1 ;  /* 0x30000071ff717230 */ /* 0x000fe20000004100 */
[----:B------:R-:W-:Y:S02]  /*9ff0*/  F2FP.F16.F32.PACK_AB R30, R49, R30 ;  /* 0x0000001e311e723e */ /* 0x000fe400000000ff */
[----:B------:R-:W-:Y:S01]  /*a000*/  FMUL.FTZ R114, R29, R114 ;  /* 0x000000721d727220 */ /* 0x000fe20000410000 */
[----:B------:R-:W-:Y:S01]  /*a010*/  FMUL.FTZ R29, R48, R29 ;  /* 0x0000001d301d7220 */ /* 0x000fe20000410000 */
[----:B------:R-:W-:-:S05]  /*a020*/  HADD2.F32 R48, -RZ, R57.H1_H1 ;  /* 0x30000039ff307230 */ /* 0x000fca0000004100 */
[----:B------:R-:W-:-:S05]  /*a030*/  FFMA.FTZ R28, R21, R28, R48 ;  /* 0x0000001c151c7223 */ /* 0x000fca0000010030 */
[C---:B------:R-:W-:Y:S01]  /*a040*/  F2FP.F16.F32.PACK_AB R49, R28.reuse, R27 ;  /* 0x0000001b1c31723e */ /* 0x040fe200000000ff */
[----:B------:R-:W-:Y:S02]  /*a050*/  HADD2.F32 R27, -RZ, R85.H1_H1 ;  /* 0x30000055ff1b7230 */ /* 0x000fe40000004100 */
[----:B------:R-:W-:-:S04]  /*a060*/  FMUL.FTZ R28, R28, R22 ;  /* 0x000000161c1c7220 */ /* 0x000fc80000410000 */
[----:B------:R-:W-:Y:S01]  /*a070*/  FMUL.FTZ R113, R28, R113 ;  /* 0x000000711c717220 */ /* 0x000fe20000410000 */
[----:B------:R-:W-:Y:S01]  /*a080*/  FMUL.FTZ R48, R27, R28 ;  /* 0x0000001c1b307220 */ /* 0x000fe20000410000 */
[----:B------:R-:W-:Y:S02]  /*a090*/  HADD2.F32 R28, -RZ, R56.H0_H0 ;  /* 0x20000038ff1c7230 */ /* 0x000fe40000004100 */
[----:B------:R-:W-:Y:S02]  /*a0a0*/  HADD2.F32 R27, -RZ, R84.H0_H0 ;  /* 0x20000054ff1b7230 */ /* 0x000fe40000004100 */
[----:B------:R-:W-:Y:S01]  /*a0b0*/  F2FP.F16.F32.PACK_AB R29, R48, R29 ;  /* 0x0000001d301d723e */ /* 0x000fe200000000ff */
[----:B------:R-:W-:Y:S01]  /*a0c0*/  FFMA.FTZ R25, R21, R25, R28 ;  /* 0x0000001915197223 */ /* 0x000fe2000001001c */
[----:B------:R-:W-:-:S03]  /*a0d0*/  HADD2.F32 R48, -RZ, R56.H1_H1 ;  /* 0x30000038ff307230 */ /* 0x000fc60000004100 */
[----:B------:R-:W-:Y:S02]  /*a0e0*/  FMUL.FTZ R28, R25, R22 ;  /* 0x00000016191c7220 */ /* 0x000fe40000410000 */
[----:B------:R-:W-:Y:S02]  /*a0f0*/  FFMA.FTZ R26, R21, R26, R48 ;  /* 0x0000001a151a7223 */ /* 0x000fe40000010030 */
[----:B------:R-:W-:Y:S01]  /*a100*/  FMUL.FTZ R119, R28, R119 ;  /* 0x000000771c777220 */ /* 0x000fe20000410000 */
[----:B------:R-:W-:Y:S01]  /*a110*/  FMUL.FTZ R28, R27, R28 ;  /* 0x0000001c1b1c7220 */ /* 0x000fe20000410000 */
[----:B------:R-:W-:Y:S02]  /*a120*/  HADD2.F32 R27, -RZ, R84.H1_H1 ;  /* 0x30000054ff1b7230 */ /* 0x000fe40000004100 */
[----:B------:R-:W-:-:S04]  /*a130*/  FMUL.FTZ R48, R26, R22 ;  /* 0x000000161a307220 */ /* 0x000fc80000410000 */
[----:B------:R-:W-:Y:S01]  /*a140*/  FMUL.FTZ R27, R27, R48 ;  /* 0x000000301b1b7220 */ /* 0x000fe20000410000 */
[----:B------:R-:W-:Y:S01]  /*a150*/  FMUL.FTZ R112, R48, R121 ;  /* 0x0000007930707220 */ /* 0x000fe20000410000 */
[----:B------:R-:W-:-:S03]  /*a160*/  F2FP.F16.F32.PACK_AB R48, R26, R25 ;  /* 0x000000191a30723e */ /* 0x000fc600000000ff */
[----:B------:R-:W-:Y:S01]  /*a170*/  F2FP.F16.F32.PACK_AB R28, R27, R28 ;  /* 0x0000001c1b1c723e */ /* 0x000fe200000000ff */
[----:B------:R-:W-:Y:S06]  /*a180*/  BRA `(.L_x_2761) ;  /* 0x0000000400307947 */ /* 0x000fec0003800000 */
.L_x_2760:
        /* <DEDUP_REMOVED lines=8> */
[----:B------:R-:W-:Y:S01]  /*a210*/  FADD.FTZ R25, -R118, R26 ;  /* 0x0000001a76197221 */ /* 0x000fe20000010100 */
[C-C-:B------:R-:W-:Y:S01]  /*a220*/  FFMA.FTZ R29, R147.reuse, R124, R146.reuse ;  /* 0x0000007c931d7223 */ /* 0x140fe20000010092 */
[----:B------:R-:W-:Y:S01]  /*a230*/  FFMA.FTZ R26, R147, R123, R146 ;  /* 0x0000007b931a7223 */ /* 0x000fe20000010092 */
[----:B------:R-:W-:Y:S01]  /*a240*/  FADD.FTZ R119, -R119, R28 ;  /* 0x0000001c77777221 */ /* 0x000fe20000010100 */
[----:B------:R-:W-:-:S02]  /*a250*/  HADD2.F32 R28, -RZ, R59.H0_H0 ;  /* 0x2000003bff1c7230 */ /* 0x000fc40000004100 */
[----:B------:R-:W-:Y:S01]  /*a260*/  FADD.FTZ R32, -R29, R32 ;  /* 0x000000201d207221 */ /* 0x000fe20000010100 */
[----:B------:R-:W-:Y:S01]  /*a270*/  FADD.FTZ R26, -R26, R31 ;  /* 0x0000001f1a1a7221 */ /* 0x000fe20000010100 */
[----:B------:R-:W-:Y:S02]  /*a280*/  HADD2.F32 R29, -RZ, R59.H1_H1 ;  /* 0x3000003bff1d7230 */ /* 0x000fe40000004100 */
[----:B------:R-:W-:Y:S01]  /*a290*/  FFMA.FTZ R122, R147, R122, R146 ;  /* 0x0000007a937a7223 */ /* 0x000fe20000010092 */
[----:B------:R-:W-:Y:S02]  /*a2a0*/  HADD2.F32 R120, -RZ, R86.H1_H1 ;  /* 0x30000056ff787230 */ /* 0x000fe40000004100 */
[C---:B------:R-:W-:Y:S01]  /*a2b0*/  FFMA.FTZ R31, R21.reuse, R26, R28 ;  /* 0x0000001a151f7223 */ /* 0x040fe2000001001c */
[----:B------:R-:W-:Y:S02]  /*a2c0*/  HADD2.F32 R28, -RZ, R57.H0_H0 ;  /* 0x20000039ff1c7230 */ /* 0x000fe40000004100 */
[----:B------:R-:W-:Y:S01]  /*a2d0*/  FFMA.FTZ R26, R21, R32, R29 ;  /* 0x00000020151a7223 */ /* 0x000fe2000001001d */
[----:B------:R-:W-:-:S02]  /*a2e0*/  HADD2.F32 R29, -RZ, R58.H1_H1 ;  /* 0x3000003aff1d7230 */ /* 0x000fc40000004100 */
[----:B------:R-:W-:Y:S01]  /*a2f0*/  FADD.FTZ R118, -R122, R30 ;  /* 0x0000001e7a767221 */ /* 0x000fe20000010100 */
[----:B------:R-:W-:Y:S02]  /*a300*/  HADD2.F32 R32, -RZ, R57.H1_H1 ;  /* 0x30000039ff207230 */ /* 0x000fe40000004100 */
[----:B------:R-:W-:Y:S01]  /*a310*/  FMUL.FTZ R31, R31, R22 ;  /* 0x000000161f1f7220 */ /* 0x000fe20000410000 */
[----:B------:R-:W-:Y:S02]  /*a320*/  HADD2.F32 R30, -RZ, R58.H0_H0 ;  /* 0x2000003aff1e7230 */ /* 0x000fe40000004100 */
[C---:B------:R-:W-:Y:S01]  /*a330*/  FFMA.FTZ R118, R21.reuse, R118, R29 ;  /* 0x0000007615767223 */ /* 0x040fe2000001001d */
[C---:B------:R-:W-:Y:S01]  /*a340*/  FFMA.FTZ R29, R21.reuse, R27, R28 ;  /* 0x0000001b151d7223 */ /* 0x040fe2000001001c */
[----:B------:R-:W-:Y:S01]  /*a350*/  FFMA.FTZ R119, R21, R119, R32 ;  /* 0x0000007715777223 */ /* 0x000fe20000010020 */
[--C-:B------:R-:W-:Y:S02]  /*a360*/  HADD2.F32 R32, -RZ, R56.reuse.H1_H1 ;  /* 0x30000038ff207230 */ /* 0x100fe40000004100 */
[----:B------:R-:W-:Y:S01]  /*a370*/  FMUL.FTZ R26, R26, R22 ;  /* 0x000000161a1a7220 */ /* 0x000fe20000410000 */
[----:B------:R-:W-:-:S02]  /*a380*/  HADD2.F32 R27, -RZ, R56.H0_H0 ;  /* 0x20000038ff1b7230 */ /* 0x000fc40000004100 */
[----:B------:R-:W-:Y:S01]  /*a390*/  FFMA.FTZ R30, R21, R121, R30 ;  /* 0x00000079151e7223 */ /* 0x000fe2000001001e */
[----:B------:R-:W-:Y:S01]  /*a3a0*/  FMUL.FTZ R29, R29, R22 ;  /* 0x000000161d1d7220 */ /* 0x000fe20000410000 */
[C---:B------:R-:W-:Y:S01]  /*a3b0*/  FFMA.FTZ R25, R21.reuse, R25, R32 ;  /* 0x0000001915197223 */ /* 0x040fe20000010020 */
[----:B-----5:R-:W-:Y:S02]  /*a3c0*/  HADD2.F32 R32, -RZ, R115.H0_H0 ;  /* 0x20000073ff207230 */ /* 0x020fe40000004100 */
[----:B------:R-:W-:Y:S01]  /*a3d0*/  FFMA.FTZ R28, R21, R116, R27 ;  /* 0x00000074151c7223 */ /* 0x000fe2000001001b */
[----:B------:R-:W-:Y:S02]  /*a3e0*/  HADD2.F32 R116, -RZ, R87.H0_H0 ;  /* 0x20000057ff747230 */ /* 0x000fe40000004100 */
[----:B------:R-:W-:Y:S01]  /*a3f0*/  FMUL.FTZ R30, R30, R22 ;  /* 0x000000161e1e7220 */ /* 0x000fe20000410000 */
[----:B------:R-:W-:Y:S02]  /*a400*/  HADD2.F32 R115, -RZ, R115.H1_H1 ;  /* 0x30000073ff737230 */ /* 0x000fe40000004100 */
[----:B------:R-:W-:Y:S01]  /*a410*/  FMUL.FTZ R32, R31, R32 ;  /* 0x000000201f207220 */ /* 0x000fe20000410000 */
[----:B------:R-:W-:-:S02]  /*a420*/  HADD2.F32 R27, -RZ, R87.H1_H1 ;  /* 0x30000057ff1b7230 */ /* 0x000fc40000004100 */
[----:B------:R-:W-:Y:S01]  /*a430*/  FMUL.FTZ R31, R116, R31 ;  /* 0x0000001f741f7220 */ /* 0x000fe20000410000 */
[----:B------:R-:W-:Y:S01]  /*a440*/  FMUL.FTZ R119, R119, R22 ;  /* 0x0000001677777220 */ /* 0x000fe20000410000 */
[----:B------:R-:W-:Y:S01]  /*a450*/  FMUL.FTZ R116, R26, R115 ;  /* 0x000000731a747220 */ /* 0x000fe20000410000 */
[----:B------:R-:W-:Y:S02]  /*a460*/  HADD2.F32 R115, -RZ, R114.H0_H0 ;  /* 0x20000072ff737230 */ /* 0x000fe40000004100 */
[----:B------:R-:W-:Y:S01]  /*a470*/  FMUL.FTZ R26, R27, R26 ;  /* 0x0000001a1b1a7220 */ /* 0x000fe20000410000 */
[----:B------:R-:W-:Y:S02]  /*a480*/  HADD2.F32 R27, -RZ, R86.H0_H0 ;  /* 0x20000056ff1b7230 */ /* 0x000fe40000004100 */
[----:B------:R-:W-:Y:S01]  /*a490*/  FMUL.FTZ R28, R28, R22 ;  /* 0x000000161c1c7220 */ /* 0x000fe20000410000 */
[----:B------:R-:W-:Y:S02]  /*a4a0*/  HADD2.F32 R114, -RZ, R114.H1_H1 ;  /* 0x30000072ff727230 */ /* 0x000fe40000004100 */
[----:B------:R-:W-:Y:S01]  /*a4b0*/  FMUL.FTZ R115, R30, R115 ;  /* 0x000000731e737220 */ /* 0x000fe20000410000 */
[----:B------:R-:W-:-:S02]  /*a4c0*/  HADD2.F32 R121, -RZ, R84.H0_H0 ;  /* 0x20000054ff797230 */ /* 0x000fc40000004100 */
[----:B------:R-:W-:Y:S01]  /*a4d0*/  FMUL.FTZ R30, R27, R30 ;  /* 0x0000001e1b1e7220 */ /* 0x000fe20000410000 */
[----:B------:R-:W-:Y:S01]  /*a4e0*/  FMUL.FTZ R27, R118, R22 ;  /* 0x00000016761b7220 */ /* 0x000fe20000410000 */
[----:B------:R-:W-:-:S03]  /*a4f0*/  F2FP.F16.F32.PACK_AB R31, R26, R31 ;  /* 0x0000001f1a1f723e */ /* 0x000fc600000000ff */
        /* <DEDUP_REMOVED lines=8> */
[----:B------:R-:W-:-:S02]  /*a580*/  HADD2.F32 R120, -RZ, R85.H1_H1 ;  /* 0x30000055ff787230 */ /* 0x000fc40000004100 */
[----:B------:R-:W-:-:S03]  /*a590*/  FMUL.FTZ R113, R119, R113 ;  /* 0x0000007177717220 */ /* 0x000fc60000410000 */
[----:B------:R-:W-:Y:S01]  /*a5a0*/  FMUL.FTZ R120, R120, R119 ;  /* 0x0000007778787220 */ /* 0x000fe20000410000 */
[--C-:B------:R-:W-:Y:S02]  /*a5b0*/  HADD2.F32 R119, -RZ, R112.reuse.H0_H0 ;  /* 0x20000070ff777230 */ /* 0x100fe40000004100 */
[----:B------:R-:W-:Y:S02]  /*a5c0*/  HADD2.F32 R112, -RZ, R112.H1_H1 ;  /* 0x30000070ff707230 */ /* 0x000fe40000004100 */
[----:B------:R-:W-:Y:S01]  /*a5d0*/  F2FP.F16.F32.PACK_AB R29, R120, R29 ;  /* 0x0000001d781d723e */ /* 0x000fe200000000ff */
[----:B------:R-:W-:Y:S01]  /*a5e0*/  FMUL.FTZ R119, R28, R119 ;  /* 0x000000771c777220 */ /* 0x000fe20000410000 */
[----:B------:R-:W-:Y:S01]  /*a5f0*/  FMUL.FTZ R28, R121, R28 ;  /* 0x0000001c791c7220 */ /* 0x000fe20000410000 */
[----:B------:R-:W-:Y:S01]  /*a600*/  FMUL.FTZ R121, R25, R22 ;  /* 0x0000001619797220 */ /* 0x000fe20000410000 */
[----:B------:R-:W-:-:S03]  /*a610*/  HADD2.F32 R25, -RZ, R84.H1_H1 ;  /* 0x30000054ff197230 */ /* 0x000fc60000004100 */
[----:B------:R-:W-:Y:S02]  /*a620*/  FMUL.FTZ R112, R121, R112 ;  /* 0x0000007079707220 */ /* 0x000fe40000410000 */
[----:B------:R-:W-:-:S05]  /*a630*/  FMUL.FTZ R25, R25, R121 ;  /* 0x0000007919197220 */ /* 0x000fca0000410000 */
[----:B------:R-:W-:-:S07]  /*a640*/  F2FP.F16.F32.PACK_AB R28, R25, R28 ;  /* 0x0000001c191c723e */ /* 0x000fce00000000ff */
.L_x_2761:
        /* <DEDUP_REMOVED lines=13> */
[--C-:B------:R-:W-:Y:S02]  /*a720*/  HADD2.F32 R30, -RZ, R55.reuse.H0_H0 ;  /* 0x20000037ff1e7230 */ /* 0x100fe40000004100 */
[----:B------:R-:W-:Y:S01]  /*a730*/  FADD.FTZ R51, -R46, R39 ;  /* 0x000000272e337221 */ /* 0x000fe20000010100 */
[C-C-:B------:R-:W-:Y:S01]  /*a740*/  FFMA.FTZ R28, R147.reuse, R43, R146.reuse ;  /* 0x0000002b931c7223 */ /* 0x140fe20000010092 */
[C-C-:B------:R-:W-:Y:S01]  /*a750*/  FFMA.FTZ R44, R147.reuse, R47, R146.reuse ;  /* 0x0000002f932c7223 */ /* 0x140fe20000010092 */
[C-C-:B------:R-:W-:Y:S01]  /*a760*/  FFMA.FTZ R117, R147.reuse, R117, R146.reuse ;  /* 0x0000007593757223 */ /* 0x140fe20000010092 */
[----:B------:R-:W-:Y:S01]  /*a770*/  FFMA.FTZ R147, R147, R42, R146 ;  /* 0x0000002a93937223 */ /* 0x000fe20000010092 */
[----:B------:R-:W-:Y:S01]  /*a780*/  FADD.FTZ R48, -R29, R34 ;  /* 0x000000221d307221 */ /* 0x000fe20000010100 */
[----:B------:R-:W-:Y:S01]  /*a790*/  FFMA.FTZ R51, R21, R51, R30 ;  /* 0x0000003315337223 */ /* 0x000fe2000001001e */
[----:B------:R-:W-:Y:S01]  /*a7a0*/  FADD.FTZ R44, -R44, R37 ;  /* 0x000000252c2c7221 */ /* 0x000fe20000010100 */
[----:B------:R-:W-:-:S02]  /*a7b0*/  HADD2.F32 R34, -RZ, R55.H1_H1 ;  /* 0x30000037ff227230 */ /* 0x000fc40000004100 */
[----:B------:R-:W-:Y:S01]  /*a7c0*/  FADD.FTZ R37, -R147, R40 ;  /* 0x0000002893257221 */ /* 0x000fe20000010100 */
[--C-:B------:R-:W-:Y:S02]  /*a7d0*/  HADD2.F32 R30, -RZ, R53.reuse.H0_H0 ;  /* 0x20000035ff1e7230 */ /* 0x100fe40000004100 */
[----:B------:R-:W-:Y:S01]  /*a7e0*/  FADD.FTZ R36, -R31, R36 ;  /* 0x000000241f247221 */ /* 0x000fe20000010100 */
[----:B------:R-:W-:Y:S01]  /*a7f0*/  FADD.FTZ R28, -R28, R33 ;  /* 0x000000211c1c7221 */ /* 0x000fe20000010100 */
[C---:B------:R-:W-:Y:S01]  /*a800*/  FFMA.FTZ R37, R21.reuse, R37, R34 ;  /* 0x0000002515257223 */ /* 0x040fe20000010022 */
[--C-:B------:R-:W-:Y:S02]  /*a810*/  HADD2.F32 R50, -RZ, R54.reuse.H0_H0 ;  /* 0x20000036ff327230 */ /* 0x100fe40000004100 */
[----:B------:R-:W-:Y:S01]  /*a820*/  FFMA.FTZ R49, R21, R49, R30 ;  /* 0x0000003115317223 */ /* 0x000fe2000001001e */
[----:B------:R-:W-:Y:S02]  /*a830*/  HADD2.F32 R34, -RZ, R54.H1_H1 ;  /* 0x30000036ff227230 */ /* 0x000fe40000004100 */
[----:B------:R-:W-:Y:S01]  /*a840*/  FADD.FTZ R33, -R117, R38 ;  /* 0x0000002675217221 */ /* 0x000fe20000010100 */
[----:B------:R-:W-:-:S02]  /*a850*/  HADD2.F32 R30, -RZ, R53.H1_H1 ;  /* 0x30000035ff1e7230 */ /* 0x000fc40000004100 */
[C---:B------:R-:W-:Y:S01]  /*a860*/  FFMA.FTZ R50, R21.reuse, R44, R50 ;  /* 0x0000002c15327223 */ /* 0x040fe20000010032 */
[--C-:B------:R-:W-:Y:S02]  /*a870*/  HADD2.F32 R29, -RZ, R52.reuse.H0_H0 ;  /* 0x20000034ff1d7230 */ /* 0x100fe40000004100 */
[C---:B------:R-:W-:Y:S01]  /*a880*/  FFMA.FTZ R33, R21.reuse, R33, R34 ;  /* 0x0000002115217223 */ /* 0x040fe20000010022 */
[----:B------:R-:W-:Y:S02]  /*a890*/  HADD2.F32 R31, -RZ, R52.H1_H1 ;  /* 0x30000034ff1f7230 */ /* 0x000fe40000004100 */
[----:B------:R-:W-:Y:S01]  /*a8a0*/  FFMA.FTZ R35, R21, R36, R30 ;  /* 0x0000002415237223 */ /* 0x000fe2000001001e */
[----:B------:R-:W-:Y:S01]  /*a8b0*/  FMUL.FTZ R38, R51, R22 ;  /* 0x0000001633267220 */ /* 0x000fe20000410000 */
[C---:B------:R-:W-:Y:S01]  /*a8c0*/  FFMA.FTZ R29, R21.reuse, R28, R29 ;  /* 0x0000001c151d7223 */ /* 0x040fe2000001001d */
[--C-:B-----5:R-:W-:Y:S02]  /*a8d0*/  HADD2.F32 R28, -RZ, R27.reuse.H1_H1 ;  /* 0x3000001bff1c7230 */ /* 0x120fe40000004100 */
[----:B------:R-:W-:Y:S01]  /*a8e0*/  FFMA.FTZ R48, R21, R48, R31 ;  /* 0x0000003015307223 */ /* 0x000fe2000001001f */
[----:B------:R-:W-:-:S02]  /*a8f0*/  HADD2.F32 R21, -RZ, R27.H0_H0 ;  /* 0x2000001bff157230 */ /* 0x000fc40000004100 */
[C---:B------:R-:W-:Y:S01]  /*a900*/  FMUL.FTZ R27, R37.reuse, R22 ;  /* 0x00000016251b7220 */ /* 0x040fe20000410000 */
[--C-:B------:R-:W-:Y:S01]  /*a910*/  HADD2.F32 R31, -RZ, R91.reuse.H0_H0 ;  /* 0x2000005bff1f7230 */ /* 0x100fe20000004100 */
[----:B------:R-:W-:Y:S01]  /*a920*/  F2FP.F16.F32.PACK_AB R51, R37, R51 ;  /* 0x000000332533723e */ /* 0x000fe200000000ff */
[--C-:B------:R-:W-:Y:S02]  /*a930*/  HADD2.F32 R37, -RZ, R26.reuse.H0_H0 ;  /* 0x2000001aff257230 */ /* 0x100fe40000004100 */
[----:B------:R-:W-:Y:S01]  /*a940*/  FMUL.FTZ R21, R38, R21 ;  /* 0x0000001526157220 */ /* 0x000fe20000410000 */
[----:B------:R-:W-:Y:S02]  /*a950*/  HADD2.F32 R26, -RZ, R26.H1_H1 ;  /* 0x3000001aff1a7230 */ /* 0x000fe40000004100 */
[----:B------:R-:W-:Y:S01]  /*a960*/  FMUL.FTZ R38, R31, R38 ;  /* 0x000000261f267220 */ /* 0x000fe20000410000 */
[----:B------:R-:W-:Y:S01]  /*a970*/  FMUL.FTZ R31, R27, R28 ;  /* 0x0000001c1b1f7220 */ /* 0x000fe20000410000 */
[----:B------:R-:W-:Y:S01]  /*a980*/  FMUL.FTZ R28, R50, R22 ;  /* 0x00000016321c7220 */ /* 0x000fe20000410000 */
[C---:B------:R-:W-:Y:S01]  /*a990*/  F2FP.F16.F32.PACK_AB R50, R33.reuse, R50 ;  /* 0x000000322132723e */ /* 0x040fe200000000ff */
[----:B------:R-:W-:Y:S01]  /*a9a0*/  FMUL.FTZ R33, R33, R22 ;  /* 0x0000001621217220 */ /* 0x000fe20000410000 */
[----:B------:R-:W-:-:S02]  /*a9b0*/  HADD2.F32 R30, -RZ, R91.H1_H1 ;  /* 0x3000005bff1e7230 */ /* 0x000fc40000004100 */
[----:B------:R-:W-:Y:S01]  /*a9c0*/  FMUL.FTZ R40, R49, R22 ;  /* 0x0000001631287220 */ /* 0x000fe20000410000 */
[--C-:B------:R-:W-:Y:S02]  /*a9d0*/  HADD2.F32 R39, -RZ, R90.reuse.H0_H0 ;  /* 0x2000005aff277230 */ /* 0x100fe40000004100 */
[----:B------:R-:W-:Y:S01]  /*a9e0*/  FMUL.FTZ R34, R33, R26 ;  /* 0x0000001a21227220 */ /* 0x000fe20000410000 */
[----:B------:R-:W-:Y:S01]  /*a9f0*/  HADD2.F32 R36, -RZ, R90.H1_H1 ;  /* 0x3000005aff247230 */ /* 0x000fe20000004100 */
[C---:B------:R-:W-:Y:S01]  /*aa00*/  F2FP.F16.F32.PACK_AB R49, R35.reuse, R49 ;  /* 0x000000312331723e */ /* 0x040fe200000000ff */
[----:B------:R-:W-:Y:S02]  /*aa10*/  HADD2.F32 R26, -RZ, R89.H1_H1 ;  /* 0x30000059ff1a7230 */ /* 0x000fe40000004100 */
[----:B------:R-:W-:Y:S01]  /*aa20*/  FMUL.FTZ R27, R30, R27 ;  /* 0x0000001b1e1b7220 */ /* 0x000fe20000410000 */
[----:B------:R-:W-:Y:S01]  /*aa30*/  FMUL.FTZ R35, R35, R22 ;  /* 0x0000001623237220 */ /* 0x000fe20000410000 */
[----:B------:R-:W-:Y:S01]  /*aa40*/  FMUL.FTZ R30, R28, R37 ;  /* 0x000000251c1e7220 */ /* 0x000fe20000410000 */
[----:B------:R-:W-:Y:S01]  /*aa50*/  FMUL.FTZ R28, R39, R28 ;  /* 0x0000001c271c7220 */ /* 0x000fe20000410000 */
        /* <DEDUP_REMOVED lines=9> */
[----:B------:R-:W-:-:S02]  /*aaf0*/  HADD2.F32 R37, -RZ, R89.H0_H0 ;  /* 0x20000059ff257230 */ /* 0x000fc40000004100 */
[----:B------:R-:W-:Y:S01]  /*ab00*/  FMUL.FTZ R35, R25, R26 ;  /* 0x0000001a19237220 */ /* 0x000fe20000410000 */
[----:B------:R-:W-:Y:S01]  /*ab10*/  FMUL.FTZ R33, R40, R33 ;  /* 0x0000002128217220 */ /* 0x000fe20000410000 */
[----:B------:R-:W-:Y:S01]  /*ab20*/  FMUL.FTZ R41, R42, R25 ;  /* 0x000000192a297220 */ /* 0x000fe20000410000 */
[----:B------:R-:W-:Y:S02]  /*ab30*/  HADD2.F32 R25, -RZ, R88.H1_H1 ;  /* 0x30000058ff197230 */ /* 0x000fe40000004100 */
[----:B------:R-:W-:Y:S01]  /*ab40*/  FMUL.FTZ R40, R37, R40 ;  /* 0x0000002825287220 */ /* 0x000fe20000410000 */
[----:B------:R-:W-:Y:S01]  /*ab50*/  HADD2.F32 R37, -RZ, R24.H1_H1 ;  /* 0x30000018ff257230 */ /* 0x000fe20000004100 */
[----:B------:R-:W-:Y:S01]  /*ab60*/  F2FP.F16.F32.PACK_AB R48, R48, R29 ;  /* 0x0000001d3030723e */ /* 0x000fe200000000ff */
[----:B------:R-:W-:Y:S01]  /*ab70*/  FMUL.FTZ R24, R25, R22 ;  /* 0x0000001619187220 */ /* 0x000fe20000410000 */
[----:B------:R-:W-:Y:S02]  /*ab80*/  F2FP.F16.F32.PACK_AB R27, R27, R38 ;  /* 0x000000261b1b723e */ /* 0x000fe400000000ff */
[----:B------:R-:W-:Y:S01]  /*ab90*/  FMUL.FTZ R37, R22, R37 ;  /* 0x0000002516257220 */ /* 0x000fe20000410000 */
[----:B------:R-:W-:-:S02]  /*aba0*/  F2FP.F16.F32.PACK_AB R26, R39, R28 ;  /* 0x0000001c271a723e */ /* 0x000fc400000000ff */
[----:B------:R-:W-:Y:S02]  /*abb0*/  F2FP.F16.F32.PACK_AB R25, R43, R40 ;  /* 0x000000282b19723e */ /* 0x000fe400000000ff */
[----:B------:R-:W-:Y:S01]  /*abc0*/  F2FP.F16.F32.PACK_AB R24, R24, R41 ;  /* 0x000000291818723e */ /* 0x000fe200000000ff */
[----:B------:R-:W-:Y:S06]  /*abd0*/  BRA `(.L_x_2763) ;  /* 0x0000000400307947 */ /* 0x000fec0003800000 */
.L_x_2762:
[C-C-:B------:R-:W-:Y:S01]  /*abe0*/  FFMA.FTZ R29, R147.reuse, R46, R146.reuse ;  /* 0x0000002e931d7223 */ /* 0x140fe20000010092 */
[C-C-:B------:R-:W-:Y:S01]  /*abf0*/  FFMA.FTZ R30, R147.reuse, R41, R146.reuse ;  /* 0x00000029931e7223 */ /* 0x140fe20000010092 */
[C-C-:B------:R-:W-:Y:S01]  /*ac00*/  FFMA.FTZ R31, R147.reuse, R44, R146.reuse ;  /* 0x0000002c931f7223 */ /* 0x140fe20000010092 */
[----:B------:R-:W-:Y:S01]  /*ac10*/  FFMA.FTZ R44, R147, R47, R146 ;  /* 0x0000002f932c7223 */ /* 0x000fe20000010092 */
[----:B------:R-:W-:Y:S01]  /*ac20*/  FADD.FTZ R36, -R29, R36 ;  /* 0x000000241d247221 */ /* 0x000fe20000010100 */
[----:B------:R-:W-:Y:S02]  /*ac30*/  HADD2.F32 R29, -RZ, R55.H0_H0 ;  /* 0x20000037ff1d7230 */ /* 0x000fe40000004100 */
[----:B------:R-:W-:Y:S01]  /*ac40*/  FADD.FTZ R30, -R30, R39 ;  /* 0x000000271e1e7221 */ /* 0x000fe20000010100 */
[----:B------:R-:W-:Y:S01]  /*ac50*/  FFMA.FTZ R117, R147, R117, R146 ;  /* 0x0000007593757223 */ /* 0x000fe20000010092 */
[----:B------:R-:W-:Y:S01]  /*ac60*/  FADD.FTZ R34, -R31, R34 ;  /* 0x000000221f227221 */ /* 0x000fe20000010100 */
[----:B------:R-:W-:-:S02]  /*ac70*/  HADD2.F32 R31, -RZ, R54.H1_H1 ;  /* 0x30000036ff1f7230 */ /* 0x000fc40000004100 */
[----:B------:R-:W-:Y:S01]  /*ac80*/  FFMA.FTZ R41, R21, R30, R29 ;  /* 0x0000001e15297223 */ /* 0x000fe2000001001d */
[----:B------:R-:W-:Y:S02]  /*ac90*/  HADD2.F32 R29, -RZ, R54.H0_H0 ;  /* 0x20000036ff1d7230 */ /* 0x000fe40000004100 */
[----:B------:R-:W-:Y:S01]  /*aca0*/  FADD.FTZ R44, -R44, R37 ;  /* 0x000000252c2c7221 */ /* 0x000fe20000010100 */
        /* <DEDUP_REMOVED lines=8> */
[----:B------:R-:W-:Y:S01]  /*ad30*/  FFMA.FTZ R147, R147, R42, R146 ;  /* 0x0000002a93937223 */ /* 0x000fe20000010092 */
[----:B------:R-:W-:Y:S01]  /*ad40*/  FADD.FTZ R28, -R28, R33 ;  /* 0x000000211c1c7221 */ /* 0x000fe20000010100 */
[C---:B------:R-:W-:Y:S01]  /*ad50*/  FFMA.FTZ R33, R21.reuse, R120, R29 ;  /* 0x0000007815217223 */ /* 0x040fe2000001001d */
[----:B------:R-:W-:Y:S02]  /*ad60*/  HADD2.F32 R42, -RZ, R55.H1_H1 ;  /* 0x30000037ff2a7230 */ /* 0x000fe40000004100 */
[----:B------:R-:W-:Y:S01]  /*ad70*/  FFMA.FTZ R35, R21, R36, R31 ;  /* 0x0000002415237223 */ /* 0x000fe2000001001f */
[--C-:B------:R-:W-:Y:S02]  /*ad80*/  HADD2.F32 R29, -RZ, R52.reuse.H0_H0 ;  /* 0x20000034ff1d7230 */ /* 0x100fe40000004100 */
[----:B------:R-:W-:Y:S01]  /*ad90*/  FADD.FTZ R40, -R147, R40 ;  /* 0x0000002893287221 */ /* 0x000fe20000010100 */
[----:B------:R-:W-:Y:S02]  /*ada0*/  HADD2.F32 R31, -RZ, R52.H1_H1 ;  /* 0x30000034ff1f7230 */ /* 0x000fe40000004100 */
[-C--:B------:R-:W-:Y:S01]  /*adb0*/  FMUL.FTZ R41, R41, R22.reuse ;  /* 0x0000001629297220 */ /* 0x080fe20000410000 */
[----:B------:R-:W-:Y:S01]  /*adc0*/  FMUL.FTZ R39, R39, R22 ;  /* 0x0000001627277220 */ /* 0x000fe20000410000 */
        /* <DEDUP_REMOVED lines=12> */
[----:B------:R-:W-:Y:S01]  /*ae90*/  FMUL.FTZ R21, R41, R22 ;  /* 0x0000001629157220 */ /* 0x000fe20000410000 */
[----:B------:R-:W-:Y:S02]  /*aea0*/  HADD2.F32 R33, -RZ, R26.H0_H0 ;  /* 0x2000001aff217230 */ /* 0x000fe40000004100 */
[----:B------:R-:W-:Y:S01]  /*aeb0*/  FMUL.FTZ R22, R30, R41 ;  /* 0x000000291e167220 */ /* 0x000fe20000410000 */
[----:B------:R-:W-:Y:S02]  /*aec0*/  HADD2.F32 R30, -RZ, R27.H1_H1 ;  /* 0x3000001bff1e7230 */ /* 0x000fe40000004100 */
[----:B------:R-:W-:Y:S01]  /*aed0*/  FMUL.FTZ R27, R34, R43 ;  /* 0x0000002b221b7220 */ /* 0x000fe20000410000 */
[----:B------:R-:W-:-:S02]  /*aee0*/  HADD2.F32 R41, -RZ, R90.H0_H0 ;  /* 0x2000005aff297230 */ /* 0x000fc40000004100 */
[----:B------:R-:W-:Y:S02]  /*aef0*/  HADD2.F32 R26, -RZ, R26.H1_H1 ;  /* 0x3000001aff1a7230 */ /* 0x000fe40000004100 */
[----:B------:R-:W-:Y:S01]  /*af00*/  FMUL.FTZ R31, R43, R30 ;  /* 0x0000001e2b1f7220 */ /* 0x000fe20000410000 */
[----:B------:R-:W-:Y:S01]  /*af10*/  FMUL.FTZ R30, R28, R33 ;  /* 0x000000211c1e7220 */ /* 0x000fe20000410000 */
[----:B------:R-:W-:Y:S01]  /*af20*/  FMUL.FTZ R28, R41, R28 ;  /* 0x0000001c291c7220 */ /* 0x000fe20000410000 */
[----:B------:R-:W-:Y:S02]  /*af30*/  HADD2.F32 R38, -RZ, R90.H1_H1 ;  /* 0x3000005aff267230 */ /* 0x000fe40000004100 */
[----:B------:R-:W-:Y:S01]  /*af40*/  FMUL.FTZ R34, R39, R26 ;  /* 0x0000001a27227220 */ /* 0x000fe20000410000 */
[----:B------:R-:W-:Y:S01]  /*af50*/  HADD2.F32 R33, -RZ, R25.H0_H0 ;  /* 0x20000019ff217230 */ /* 0x000fe20000004100 */
[----:B------:R-:W-:Y:S01]  /*af60*/  F2FP.F16.F32.PACK_AB R27, R27, R22 ;  /* 0x000000161b1b723e */ /* 0x000fe200000000ff */
[----:B------:R-:W-:-:S02]  /*af70*/  HADD2.F32 R41, -RZ, R89.H0_H0 ;  /* 0x20000059ff297230 */ /* 0x000fc40000004100 */
[----:B------:R-:W-:Y:S01]  /*af80*/  FMUL.FTZ R39, R38, R39 ;  /* 0x0000002726277220 */ /* 0x000fe20000410000 */
[----:B------:R-:W-:Y:S02]  /*af90*/  HADD2.F32 R26, -RZ, R89.H1_H1 ;  /* 0x30000059ff1a7230 */ /* 0x000fe40000004100 */
[----:B------:R-:W-:Y:S01]  /*afa0*/  FMUL.FTZ R33, R36, R33 ;  /* 0x0000002124217220 */ /* 0x000fe20000410000 */
[--C-:B------:R-:W-:Y:S02]  /*afb0*/  HADD2.F32 R38, -RZ, R24.reuse.H1_H1 ;  /* 0x30000018ff267230 */ /* 0x100fe40000004100 */
[----:B------:R-:W-:Y:S01]  /*afc0*/  FMUL.FTZ R41, R41, R36 ;  /* 0x0000002429297220 */ /* 0x000fe20000410000 */
[----:B------:R-:W-:Y:S02]  /*afd0*/  HADD2.F32 R36, -RZ, R25.H1_H1 ;  /* 0x30000019ff247230 */ /* 0x000fe40000004100 */
[----:B------:R-:W-:Y:S01]  /*afe0*/  FMUL.FTZ R42, R26, R35 ;  /* 0x000000231a2a7220 */ /* 0x000fe20000410000 */
[----:B------:R-:W-:-:S02]  /*aff0*/  HADD2.F32 R26, -RZ, R24.H0_H0 ;  /* 0x20000018ff1a7230 */ /* 0x000fc40000004100 */
[--C-:B------:R-:W-:Y:S02]  /*b000*/  HADD2.F32 R24, -RZ, R88.reuse.H0_H0 ;  /* 0x20000058ff187230 */ /* 0x100fe40000004100 */
[----:B------:R-:W-:Y:S01]  /*b010*/  FMUL.FTZ R36, R35, R36 ;  /* 0x0000002423247220 */ /* 0x000fe20000410000 */
[----:B------:R-:W-:Y:S02]  /*b020*/  HADD2.F32 R40, -RZ, R88.H1_H1 ;  /* 0x30000058ff287230 */ /* 0x000fe40000004100 */
[----:B------:R-:W-:Y:S01]  /*b030*/  FMUL.FTZ R35, R29, R26 ;  /* 0x0000001a1d237220 */ /* 0x000fe20000410000 */
[----:B------:R-:W-:Y:S01]  /*b040*/  F2FP.F16.F32.PACK_AB R26, R39, R28 ;  /* 0x0000001c271a723e */ /* 0x000fe200000000ff */
[----:B------:R-:W-:Y:S01]  /*b050*/  FMUL.FTZ R24, R24, R29 ;  /* 0x0000001d18187220 */ /* 0x000fe20000410000 */
[----:B------:R-:W-:Y:S01]  /*b060*/  F2FP.F16.F32.PACK_AB R25, R42, R41 ;  /* 0x000000292a19723e */ /* 0x000fe200000000ff */
[----:B------:R-:W-:Y:S01]  /*b070*/  FMUL.FTZ R29, R40, R37 ;  /* 0x00000025281d7220 */ /* 0x000fe20000410000 */
[----:B------:R-:W-:-:S04]  /*b080*/  FMUL.FTZ R37, R37, R38 ;  /* 0x0000002625257220 */ /* 0x000fc80000410000 */
[----:B------:R-:W-:-:S07]  /*b090*/  F2FP.F16.F32.PACK_AB R24, R29, R24 ;  /* 0x000000181d18723e */ /* 0x000fce00000000ff */
.L_x_2763:
[----:B------:R-:W0:Y:S02]  /*b0a0*/  @P1 LDC.64 R28, c[0x0][0x478] ;  /* 0x00011e00ff1c1b82 */ /* 0x000e240000000a00 */
[----:B0-----:R-:W-:-:S04]  /*b0b0*/  @P1 IMAD.WIDE.U32 R28, R23, 0x10, R28 ;  /* 0x00000010171c1825 */ /* 0x001fc800078e001c */
[----:B------:R-:W-:Y:S01]  /*b0c0*/  IMAD.WIDE.U32 R22, R23, 0x10, R180 ;  /* 0x0000001017167825 */ /* 0x000fe200078e00b4 */
[----:B------:R0:W-:Y:S04]  /*b0d0*/  @P1 STG.E.128 desc[UR6][R28.64], R48 ;  /* 0x000000301c001986 */ /* 0x0001e8000c101d06 */
[----:B------:R0:W-:Y:S02]  /*b0e0*/  STG.E.128 desc[UR6][R22.64], R24 ;  /* 0x0000001816007986 */ /* 0x0001e4000c101d06 */
.L_x_2753:
[----:B01----:R-:W2:Y:S01]  /*b0f0*/  LDL.LU R24, [R1+0xf8] ;  /* 0x0000f80001187983 */ /* 0x003ea20000300800 */
[----:B------:R-:W0:Y:S03]  /*b100*/  LDC.64 R22, c[0x0][0x380] ;  /* 0x0000e000ff167b82 */ /* 0x000e260000000a00 */
        /* <DEDUP_REMOVED lines=123> */
.L_x_2738:
        /* <DEDUP_REMOVED lines=30> */
[----:B------:R1:W5:Y:S01]  /*baa0*/  LDL.LU R74, [R1] ;  /* 0x00000000014a7983 */ /* 0x0003620000300800 */
[----:B------:R-:W-:Y:S02]  /*bab0*/  MOV R51, R139 ;  /* 0x0000008b00337202 */ /* 0x000fe40000000f00 */
        /* <DEDUP_REMOVED lines=66> */
[----:B-1----:R-:W-:-:S07]  /*bee0*/  MOV R21, R19 ;  /* 0x0000001300157202 */ /* 0x002fce0000000f00 */
.L_x_2737:
[----:B------:R-:W-:Y:S05]  /*bef0*/  BSYNC B0 ;  /* 0x0000000000007941 */ /* 0x000fea0003800000 */
.L_x_2736:
[----:B------:R-:W2:Y:S01]  /*bf00*/  LDL.LU R12, [R1+0x120] ;  /* 0x00012000010c7983 */ /* 0x000ea20000300800 */
[----:B------:R-:W-:Y:S01]  /*bf10*/  MOV R2, 0x400 ;  /* 0x0000040000027802 */ /* 0x000fe20000000f00 */
[----:B------:R-:W-:Y:S05]  /*bf20*/  WARPSYNC.ALL ;  /* 0x0000000000007948 */ /* 0x000fea0003800000 */
[----:B------:R-:W0:Y:S01]  /*bf30*/  S2R R132, SR_TID.X ;  /* 0x0000000000847919 */ /* 0x000e220000002100 */
[----:B------:R-:W1:Y:S01]  /*bf40*/  S2UR UR13, SR_CTAID.X ;  /* 0x00000000000d79c3 */ /* 0x000e620000002500 */
[----:B------:R-:W3:Y:S01]  /*bf50*/  LDCU.128 UR16, c[0x0][0x440] ;  /* 0x00008800ff1077ac */ /* 0x000ee20008000c00 */
[----:B------:R-:W4:Y:S01]  /*bf60*/  S2R R3, SR_CgaCtaId ;  /* 0x0000000000037919 */ /* 0x000f220000008800 */
[----:B------:R-:W3:Y:S01]  /*bf70*/  LDCU.64 UR4, c[0x0][0x460] ;  /* 0x00008c00ff0477ac */ /* 0x000ee20008000a00 */
[----:B0-----:R-:W-:-:S02]  /*bf80*/  SHF.R.U32.HI R0, RZ, 0x5, R132 ;  /* 0x00000005ff007819 */ /* 0x001fc40000011684 */
[----:B----4-:R-:W-:-:S03]  /*bf90*/  LEA R3, R3, R2, 0x18 ;  /* 0x0000000203037211 */ /* 0x010fc600078ec0ff */
        /* <DEDUP_REMOVED lines=29> */
[----:B----4-:R-:W-:-:S03]  /*c170*/  FADD.FTZ R3, R3, R18 ;  /* 0x0000001203037221 */ /* 0x010fc60000010000 */
[----:B------:R-:W4:Y:S01]  /*c180*/  LDS R68, [R0+0x2000] ;  /* 0x0020000000447984 */ /* 0x000f220000000800 */
[----:B---3--:R-:W-:-:S03]  /*c190*/  FADD.FTZ R4, R4, R17 ;  /* 0x0000001104047221 */ /* 0x008fc60000010000 */
[----:B------:R-:W3:Y:S01]  /*c1a0*/  LDS R14, [R0+0xe00] ;  /* 0x000e0000000e7984 */ /* 0x000ee20000000800 */
        /* <DEDUP_REMOVED lines=18> */
[----:B----4-:R-:W-:-:S03]  /*c2d0*/  FADD.FTZ R13, R13, R68 ;  /* 0x000000440d0d7221 */ /* 0x010fc60000010000 */
[----:B------:R-:W4:Y:S01]  /*c2e0*/  LDS R76, [R0+0x3000] ;  /* 0x00300000004c7984 */ /* 0x000f220000000800 */
[----:B---3--:R-:W-:-:S03]  /*c2f0*/  FADD.FTZ R14, RZ, R14 ;  /* 0x0000000eff0e7221 */ /* 0x008fc60000010000 */
[----:B------:R-:W3:Y:S01]  /*c300*/  LDS R75, [R0+0x3200] ;  /* 0x00320000004b7984 */ /* 0x000ee20000000800 */
        /* <DEDUP_REMOVED lines=9> */
[----:B------:R-:W-:Y:S01]  /*c3a0*/  LDS R82, [R0+0x3c00] ;  /* 0x003c000000527984 */ /* 0x000fe20000000800 */
[----:B------:R-:W-:-:S03]  /*c3b0*/  FADD.FTZ R3, R3, R72 ;  /* 0x0000004803037221 */ /* 0x000fc60000010000 */
[----:B------:R-:W1:Y:S01]  /*c3c0*/  LDS R81, [R0+0x3e00] ;  /* 0x003e000000517984 */ /* 0x000e620000000800 */
[----:B------:R-:W-:-:S03]  /*c3d0*/  FADD.FTZ R4, R4, R71 ;  /* 0x0000004704047221 */ /* 0x000fc60000010000 */
[----:B------:R-:W-:Y:S01]  /*c3e0*/  LDS R84, [R0+0x4000] ;  /* 0x0040000000547984 */ /* 0x000fe20000000800 */
[----:B0-----:R-:W-:-:S03]  /*c3f0*/  FADD.FTZ R5, R5, R74 ;  /* 0x0000004a05057221 */ /* 0x001fc60000010000 */
[----:B------:R-:W0:Y:S01]  /*c400*/  LDS R83, [R0+0x4200] ;  /* 0x0042000000537984 */ /* 0x000e220000000800 */
[----:B--2---:R-:W-:-:S03]  /*c410*/  FADD.FTZ R6, R6, R73 ;  /* 0x0000004906067221 */ /* 0x004fc60000010000 */
[----:B------:R-:W2:Y:S01]  /*c420*/  LDS R86, [R0+0x4400] ;  /* 0x0044000000567984 */ /* 0x000ea20000000800 */
[----:B----4-:R-:W-:-:S03]  /*c430*/  FADD.FTZ R7, R7, R76 ;  /* 0x0000004c07077221 */ /* 0x010fc60000010000 */
[----:B------:R-:W4:Y:S01]  /*c440*/  LDS R85, [R0+0x4600] ;  /* 0x0046000000557984 */ /* 0x000f220000000800 */
[----:B---3--:R-:W-:-:S03]  /*c450*/  FADD.FTZ R12, R12, R75 ;  /* 0x0000004b0c0c7221 */ /* 0x008fc60000010000 */
[----:B------:R-:W3:Y:S01]  /*c460*/  LDS R88, [R0+0x4800] ;  /* 0x0048000000587984 */ /* 0x000ee20000000800 */
        /* <DEDUP_REMOVED lines=9> */
[----:B0-----:R-:W-:Y:S01]  /*c500*/  FADD.FTZ R83, R6, R83 ;  /* 0x0000005306537221 */ /* 0x001fe20000010000 */
[----:B--2---:R-:W-:Y:S01]  /*c510*/  FADD.FTZ R17, R7, R86 ;  /* 0x0000005607117221 */ /* 0x004fe20000010000 */
[----:B----4-:R-:W-:Y:S02]  /*c520*/  FADD.FTZ R85, R12, R85 ;  /* 0x000000550c557221 */ /* 0x010fe40000010000 */
[----:B------:R-:W-:Y:S01]  /*c530*/  STS.128 [R2], R20 ;  /* 0x0000001402007388 */ /* 0x000fe20000000c00 */
[----:B---3--:R-:W-:-:S03]  /*c540*/  FADD.FTZ R13, R13, R88 ;  /* 0x000000580d0d7221 */ /* 0x008fc60000010000 */
[----:B------:R0:W-:Y:S01]  /*c550*/  STS.128 [R2+0x10], R8 ;  /* 0x0000100802007388 */ /* 0x0001e20000000c00 */
[----:B-1----:R-:W-:-:S03]  /*c560*/  FADD.FTZ R87, R14, R87 ;  /* 0x000000570e577221 */ /* 0x002fc60000010000 */
[----:B------:R-:W-:Y:S01]  /*c570*/  STS.128 [R2+0x400], R128 ;  /* 0x0004008002007388 */ /* 0x000fe20000000c00 */
[----:B------:R-:W-:-:S03]  /*c580*/  FADD.FTZ R15, R15, R90 ;  /* 0x0000005a0f0f7221 */ /* 0x000fc60000010000 */
[----:B------:R-:W-:Y:S01]  /*c590*/  STS.128 [R2+0x410], R124 ;  /* 0x0004107c02007388 */ /* 0x000fe20000000c00 */
[----:B------:R-:W-:-:S03]  /*c5a0*/  FADD.FTZ R89, R16, R89 ;  /* 0x0000005910597221 */ /* 0x000fc60000010000 */
[----:B------:R-:W-:Y:S04]  /*c5b0*/  STS.128 [R2+0x800], R120 ;  /* 0x0008007802007388 */ /* 0x000fe80000000c00 */
[----:B------:R-:W-:Y:S01]  /*c5c0*/  STS.128 [R2+0x810], R116 ;  /* 0x0008107402007388 */ /* 0x000fe20000000c00 */
[----:B0-----:R-:W-:Y:S01]  /*c5d0*/  FADD.FTZ R9, R3, R82 ;  /* 0x0000005203097221 */ /* 0x001fe20000010000 */
[----:B------:R-:W-:Y:S02]  /*c5e0*/  FADD.FTZ R11, R5, R84 ;  /* 0x00000054050b7221 */ /* 0x000fe40000010000 */
        /* <DEDUP_REMOVED lines=19> */
[----:B--2---:R-:W-:-:S03]  /*c720*/  FADD.FTZ R18, RZ, R18 ;  /* 0x00000012ff127221 */ /* 0x004fc60000010000 */
[----:B------:R-:W2:Y:S01]  /*c730*/  LDS R5, [R0+0xc00] ;  /* 0x000c000000057984 */ /* 0x000ea20000000800 */
[----:B---3--:R-:W-:-:S03]  /*c740*/  FADD.FTZ R20, RZ, R20 ;  /* 0x00000014ff147221 */ /* 0x008fc60000010000 */
        /* <DEDUP_REMOVED lines=49> */
[----:B------:R-:W-:Y:S01]  /*ca60*/  LDS R76, [R0+0x4c00] ;  /* 0x004c0000004c7984 */ /* 0x000fe20000000800 */
        /* <DEDUP_REMOVED lines=10> */
[----:B------:R0:W-:Y:S01]  /*cb10*/  STS.128 [R2], R24 ;  /* 0x0000001802007388 */ /* 0x0001e20000000c00 */
[----:B----4-:R-:W-:-:S03]  /*cb20*/  FADD.FTZ R23, R5, R74 ;  /* 0x0000004a05177221 */ /* 0x010fc60000010000 */
[----:B------:R-:W-:Y:S01]  /*cb30*/  STS.128 [R2+0x10], R28 ;  /* 0x0000101c02007388 */ /* 0x000fe20000000c00 */
[----:B------:R-:W-:-:S03]  /*cb40*/  FADD.FTZ R97, R6, R97 ;  /* 0x0000006106617221 */ /* 0x000fc60000010000 */
[----:B------:R-:W-:Y:S04]  /*cb50*/  STS.128 [R2+0x400], R32 ;  /* 0x0004002002007388 */ /* 0x000fe80000000c00 */
[----:B------:R-:W-:Y:S01]  /*cb60*/  STS.128 [R2+0x410], R36 ;  /* 0x0004102402007388 */ /* 0x000fe20000000c00 */
[----:B------:R-:W-:-:S03]  /*cb70*/  FADD.FTZ R99, R8, R99 ;  /* 0x0000006308637221 */ /* 0x000fc60000010000 */
[----:B------:R-:W-:Y:S01]  /*cb80*/  STS.128 [R2+0x800], R40 ;  /* 0x0008002802007388 */ /* 0x000fe20000000c00 */
[----:B0-----:R-:W-:-:S03]  /*cb90*/  FADD.FTZ R25, R7, R76 ;  /* 0x0000004c07197221 */ /* 0x001fc60000010000 */
        /* <DEDUP_REMOVED lines=22> */
[----:B------:R-:W-:Y:S01]  /*cd00*/  LDS R18, [R0+0x2c00] ;  /* 0x002c000000127984 */ /* 0x000fe20000000800 */
[C---:B------:R-:W-:Y:S02]  /*cd10*/  IADD3.X R3, PT, PT, R7.reuse, UR19, RZ, P0, !PT ;  /* 0x0000001307037c10 */ /* 0x040fe400087fe4ff */
[C---:B------:R-:W-:Y:S01]  /*cd20*/  IADD3.X R5, PT, PT, R7.reuse, UR17, RZ, P1, !PT ;  /* 0x0000001107057c10 */ /* 0x040fe20008ffe4ff */
[----:B------:R-:W0:Y:S01]  /*cd30*/  LDS R41, [R0+0x3e00] ;  /* 0x003e000000297984 */ /* 0x000e220000000800 */
[----:B------:R-:W-:Y:S01]  /*cd40*/  IADD3 R6, P2, PT, R6, UR4, RZ ;  /* 0x0000000406067c10 */ /* 0x000fe2000ff5e0ff */
[----:B-1----:R-:W-:Y:S02]  /*cd50*/  FADD.FTZ R24, RZ, R24 ;  /* 0x00000018ff187221 */ /* 0x002fe40000010000 */
[----:B------:R-:W-:Y:S01]  /*cd60*/  LDS R43, [R0+0x4000] ;  /* 0x00400000002b7984 */ /* 0x000fe20000000800 */
[----:B------:R-:W-:Y:S01]  /*cd70*/  IADD3.X R7, PT, PT, R7, UR5, RZ, P2, !PT ;  /* 0x0000000507077c10 */ /* 0x000fe200097fe4ff */
[----:B--2---:R-:W-:-:S02]  /*cd80*/  FADD.FTZ R24, R24, R27 ;  /* 0x0000001b18187221 */ /* 0x004fc40000010000 */
[----:B------:R-:W1:Y:S02]  /*cd90*/  LDS R12, [R0+0x600] ;  /* 0x00060000000c7984 */ /* 0x000e640000000800 */
[----:B---3--:R-:W-:Y:S02]  /*cda0*/  FADD.FTZ R24, R24, R31 ;  /* 0x0000001f18187221 */ /* 0x008fe40000010000 */
[----:B------:R-:W2:Y:S01]  /*cdb0*/  LDS R27, [R0+0x1800] ;  /* 0x00180000001b7984 */ /* 0x000ea20000000800 */
[----:B----4-:R-:W-:-:S03]  /*cdc0*/  FADD.FTZ R10, RZ, R10 ;  /* 0x0000000aff0a7221 */ /* 0x010fc60000010000 */
[----:B------:R-:W3:Y:S01]  /*cdd0*/  LDS R31, [R0+0x1a00] ;  /* 0x001a0000001f7984 */ /* 0x000ee20000000800 */
[----:B0-----:R-:W-:-:S03]  /*cde0*/  FADD.FTZ R8, RZ, R8 ;  /* 0x00000008ff087221 */ /* 0x001fc60000010000 */
[----:B------:R-:W0:Y:S01]  /*cdf0*/  LDS R14, [R0+0x800] ;  /* 0x00080000000e7984 */ /* 0x000e220000000800 */
[----:B------:R-:W-:-:S03]  /*ce00*/  FADD.FTZ R29, R10, R29 ;  /* 0x0000001d0a1d7221 */ /* 0x000fc60000010000 */
[----:B------:R-:W-:Y:S01]  /*ce10*/  STG.E desc[UR6][R2.64], R21 ;  /* 0x0000001502007986 */ /* 0x000fe2000c101906 */
[----:B------:R-:W-:-:S03]  /*ce20*/  FADD.FTZ R39, R24, R33 ;  /* 0x0000002118277221 */ /* 0x000fc60000010000 */
[----:B------:R-:W4:Y:S01]  /*ce30*/  LDS R10, [R0+0xa00] ;  /* 0x000a0000000a7984 */ /* 0x000f220000000800 */
[----:B------:R-:W-:-:S03]  /*ce40*/  FADD.FTZ R16, R29, R16 ;  /* 0x000000101d107221 */ /* 0x000fc60000010000 */
[----:B------:R-:W4:Y:S04]  /*ce50*/  LDS R33, [R0+0x1c00] ;  /* 0x001c000000217984 */ /* 0x000f280000000800 */
[----:B------:R-:W-:Y:S01]  /*ce60*/  STG.E desc[UR6][R4.64], R9 ;  /* 0x0000000904007986 */ /* 0x000fe2000c101906 */
[----:B------:R-:W-:-:S03]  /*ce70*/  FADD.FTZ R41, R16, R41 ;  /* 0x0000002910297221 */ /* 0x000fc60000010000 */
[----:B------:R-:W4:Y:S04]  /*ce80*/  LDS R35, [R0+0x2e00] ;  /* 0x002e000000237984 */ /* 0x000f280000000800 */
[----:B------:R-:W4:Y:S04]  /*ce90*/  LDS R9, [R0+0xc00] ;  /* 0x000c000000097984 */ /* 0x000f280000000800 */
[----:B------:R-:W4:Y:S01]  /*cea0*/  LDS R21, [R0+0x1e00] ;  /* 0x001e000000157984 */ /* 0x000f220000000800 */
[----:B-1----:R-:W-:Y:S01]  /*ceb0*/  FADD.FTZ R12, RZ, R12 ;  /* 0x0000000cff0c7221 */ /* 0x002fe20000010000 */
[----:B--2---:R-:W-:-:S02]  /*cec0*/  FADD.FTZ R27, R8, R27 ;  /* 0x0000001b081b7221 */ /* 0x004fc40000010000 */
[----:B------:R-:W1:Y:S02]  /*ced0*/  LDS R37, [R0+0x3000] ;  /* 0x0030000000257984 */ /* 0x000e640000000800 */
[----:B------:R-:W-:Y:S02]  /*cee0*/  FADD.FTZ R18, R27, R18 ;  /* 0x000000121b127221 */ /* 0x000fe40000010000 */
[----:B------:R-:W2:Y:S01]  /*cef0*/  LDS R47, [R0+0x4200] ;  /* 0x00420000002f7984 */ /* 0x000ea20000000800 */
[----:B---3--:R-:W-:Y:S01]  /*cf00*/  FADD.FTZ R12, R12, R31 ;  /* 0x0000001f0c0c7221 */ /* 0x008fe20000010000 */
[----:B------:R-:W-:Y:S02]  /*cf10*/  FADD.FTZ R45, R18, R43 ;  /* 0x0000002b122d7221 */ /* 0x000fe40000010000 */
[----:B------:R-:W3:Y:S01]  /*cf20*/  LDS R8, [R0+0xe00] ;  /* 0x000e000000087984 */ /* 0x000ee20000000800 */
[----:B0-----:R-:W-:-:S03]  /*cf30*/  FADD.FTZ R14, RZ, R14 ;  /* 0x0000000eff0e7221 */ /* 0x001fc60000010000 */
[----:B------:R-:W-:Y:S01]  /*cf40*/  STG.E desc[UR6][R6.64], R39 ;  /* 0x0000002706007986 */ /* 0x000fe2000c101906 */
[----:B----4-:R-:W-:-:S03]  /*cf50*/  FADD.FTZ R10, RZ, R10 ;  /* 0x0000000aff0a7221 */ /* 0x010fc60000010000 */
[----:B------:R-:W0:Y:S01]  /*cf60*/  LDS R20, [R0+0x2000] ;  /* 0x0020000000147984 */ /* 0x000e220000000800 */
[----:B------:R-:W-:-:S03]  /*cf70*/  FADD.FTZ R14, R14, R33 ;  /* 0x000000210e0e7221 */ /* 0x000fc60000010000 */
[----:B------:R-:W4:Y:S04]  /*cf80*/  LDS R39, [R0+0x3200] ;  /* 0x0032000000277984 */ /* 0x000f280000000800 */
[----:B------:R-:W4:Y:S01]  /*cf90*/  LDS R49, [R0+0x4400] ;  /* 0x0044000000317984 */ /* 0x000f220000000800 */
[----:B------:R-:W-:-:S03]  /*cfa0*/  FADD.FTZ R12, R12, R35 ;  /* 0x000000230c0c7221 */ /* 0x000fc60000010000 */
[----:B------:R-:W4:Y:S01]  /*cfb0*/  LDS R16, [R0+0x1000] ;  /* 0x0010000000107984 */ /* 0x000f220000000800 */
[----:B------:R-:W-:-:S03]  /*cfc0*/  FADD.FTZ R9, RZ, R9 ;  /* 0x00000009ff097221 */ /* 0x000fc60000010000 */
[----:B------:R-:W4:Y:S01]  /*cfd0*/  LDS R27, [R0+0x2200] ;  /* 0x00220000001b7984 */ /* 0x000f220000000800 */
[----:B------:R-:W-:-:S03]  /*cfe0*/  FADD.FTZ R10, R10, R21 ;  /* 0x000000150a0a7221 */ /* 0x000fc60000010000 */
[----:B------:R-:W-:Y:S04]  /*cff0*/  STG.E desc[UR6][R2.64+0x200], R79 ;  /* 0x0002004f02007986 */ /* 0x000fe8000c101906 */
[----:B------:R-:W4:Y:S01]  /*d000*/  LDS R22, [R0+0x3400] ;  /* 0x0034000000167984 */ /* 0x000f220000000800 */
[----:B-1----:R-:W-:-:S03]  /*d010*/  FADD.FTZ R14, R14, R37 ;  /* 0x000000250e0e7221 */ /* 0x002fc60000010000 */
[----:B------:R-:W-:Y:S01]  /*d020*/  STG.E desc[UR6][R4.64+0x200], R81 ;  /* 0x0002005104007986 */ /* 0x000fe2000c101906 */
[----:B--2---:R-:W-:-:S03]  /*d030*/  FADD.FTZ R47, R12, R47 ;  /* 0x0000002f0c2f7221 */ /* 0x004fc60000010000 */
[----:B------:R-:W1:Y:S01]  /*d040*/  LDS R51, [R0+0x4600] ;  /* 0x0046000000337984 */ /* 0x000e620000000800 */
[----:B---3--:R-:W-:-:S03]  /*d050*/  FADD.FTZ R8, RZ, R8 ;  /* 0x00000008ff087221 */ /* 0x008fc60000010000 */
[----:B------:R-:W2:Y:S04]  /*d060*/  LDS R18, [R0+0x1200] ;  /* 0x0012000000127984 */ /* 0x000ea80000000800 */
[----:B------:R-:W-:Y:S01]  /*d070*/  STG.E desc[UR6][R6.64+0x200], R41 ;  /* 0x0002002906007986 */ /* 0x000fe2000c101906 */
[----:B0-----:R-:W-:-:S03]  /*d080*/  FADD.FTZ R9, R9, R20 ;  /* 0x0000001409097221 */ /* 0x001fc60000010000 */
[----:B------:R-:W0:Y:S01]  /*d090*/  LDS R29, [R0+0x2400] ;  /* 0x00240000001d7984 */ /* 0x000e220000000800 */
[----:B----4-:R-:W-:-:S03]  /*d0a0*/  FADD.FTZ R10, R10, R39 ;  /* 0x000000270a0a7221 */ /* 0x010fc60000010000 */
[----:B------:R-:W-:Y:S01]  /*d0b0*/  STG.E desc[UR6][R2.64+0x400], R91 ;  /* 0x0004005b02007986 */ /* 0x000fe2000c101906 */
[----:B------:R-:W-:-:S03]  /*d0c0*/  FADD.FTZ R49, R14, R49 ;  /* 0x000000310e317221 */ /* 0x000fc60000010000 */
[----:B------:R-:W3:Y:S01]  /*d0d0*/  LDS R41, [R0+0x3600] ;  /* 0x0036000000297984 */ /* 0x000ee20000000800 */
[----:B------:R-:W-:-:S03]  /*d0e0*/  FADD.FTZ R16, RZ, R16 ;  /* 0x00000010ff107221 */ /* 0x000fc60000010000 */
[----:B------:R-:W-:Y:S01]  /*d0f0*/  STG.E desc[UR6][R4.64+0x400], R11 ;  /* 0x0004000b04007986 */ /* 0x000fe2000c101906 */
[----:B------:R-:W-:-:S03]  /*d100*/  FADD.FTZ R8, R8, R27 ;  /* 0x0000001b08087221 */ /* 0x000fc60000010000 */
[----:B------:R-:W4:Y:S04]  /*d110*/  LDS R26, [R0+0x4800] ;  /* 0x00480000001a7984 */ /* 0x000f280000000800 */
[----:B------:R-:W4:Y:S01]  /*d120*/  LDS R11, [R0+0x2600] ;  /* 0x00260000000b7984 */ /* 0x000f220000000800 */
[----:B------:R-:W-:-:S03]  /*d130*/  FADD.FTZ R9, R9, R22 ;  /* 0x0000001609097221 */ /* 0x000fc60000010000 */
[----:B------:R-:W4:Y:S04]  /*d140*/  LDS R43, [R0+0x3800] ;  /* 0x00380000002b7984 */ /* 0x000f280000000800 */
[----:B------:R-:W4:Y:S01]  /*d150*/  LDS R53, [R0+0x4a00] ;  /* 0x004a000000357984 */ /* 0x000f220000000800 */
[----:B-1----:R-:W-:-:S03]  /*d160*/  FADD.FTZ R51, R10, R51 ;  /* 0x000000330a337221 */ /* 0x002fc60000010000 */
[----:B------:R-:W1:Y:S01]  /*d170*/  LDS R24, [R0+0x3a00] ;  /* 0x003a000000187984 */ /* 0x000e620000000800 */
[----:B--2---:R-:W-:-:S03]  /*d180*/  FADD.FTZ R18, RZ, R18 ;  /* 0x00000012ff127221 */ /* 0x004fc60000010000 */
[----:B------:R-:W2:Y:S04]  /*d190*/  LDS R31, [R0+0x4c00] ;  /* 0x004c0000001f7984 */ /* 0x000ea80000000800 */
[----:B------:R-:W2:Y:S01]  /*d1a0*/  LDS R28, [R0+0x4e00] ;  /* 0x004e0000001c7984 */ /* 0x000ea20000000800 */
[----:B0-----:R-:W-:-:S03]  /*d1b0*/  FADD.FTZ R16, R16, R29 ;  /* 0x0000001d10107221 */ /* 0x001fc60000010000 */
[----:B------:R-:W-:Y:S04]  /*d1c0*/  STG.E desc[UR6][R6.64+0x400], R45 ;  /* 0x0004002d06007986 */ /* 0x000fe8000c101906 */
        /* <DEDUP_REMOVED lines=11> */
[----:B------:R-:W-:Y:S01]  /*d280*/  STG.E desc[UR6][R2.64+0xa00], R95 ;  /* 0x000a005f02007986 */ /* 0x000fe2000c101906 */
[----:B-1----:R-:W-:-:S03]  /*d290*/  FADD.FTZ R11, R11, R24 ;  /* 0x000000180b0b7221 */ /* 0x002fc60000010000 */
        /* <DEDUP_REMOVED lines=17> */
.L_x_2741:
[----:B------:R-:W-:Y:S01]  /*d3b0*/  HFMA2 R153, -RZ, RZ, 0, 5.9604644775390625e-08 ;  /* 0x00000001ff997431 */ /* 0x000fe200000001ff */
[----:B------:R-:W-:Y:S01]  /*d3c0*/  BSSY B2, `(.L_x_2765) ;  /* 0x0000006000027945 */ /* 0x000fe20003800000 */
[----:B------:R-:W-:Y:S02]  /*d3d0*/  MOV R154, 0x1f ;  /* 0x0000001f009a7802 */ /* 0x000fe40000000f00 */
[----:B------:R-:W-:-:S07]  /*d3e0*/  MOV R155, 0xffffffff ;  /* 0xffffffff009b7802 */ /* 0x000fce0000000f00 */
[----:B-----5:R-:W-:Y:S05]  /*d3f0*/  WARPSYNC.COLLECTIVE R155, `(.L_x_2766) ;  /* 0x000000009b087348 */ /* 0x020fea0003c00000 */
[----:B------:R0:W1:Y:S02]  /*d400*/  SHFL.BFLY P3, R153, R211, R153, R154 ;  /* 0x0c000099d3997389 */ /* 0x000064000006009a */
[----:B01---5:R-:W-:Y:S05]  /*d410*/  ENDCOLLECTIVE ;  /* 0x000000000000791b */ /* 0x023fea0003800000 */
.L_x_2766:
[----:B------:R-:W-:Y:S05]  /*d420*/  BSYNC B2 ;  /* 0x0000000000027941 */ /* 0x000fea0003800000 */
.L_x_2765:
[----:B------:R-:W-:Y:S01]  /*d430*/  MOV R151, R153 ;  /* 0x0000009900977202 */ /* 0x000fe20000000f00 */
[----:B------:R-:W-:Y:S01]  /*d440*/  HFMA2 R153, -RZ, RZ, 0, 5.9604644775390625e-08 ;  /* 0x00000001ff997431 */ /* 0x000fe200000001ff */
[----:B------:R-:W-:Y:S01]  /*d450*/  MOV R154, 0x1f ;  /* 0x0000001f009a7802 */ /* 0x000fe20000000f00 */
[----:B------:R0:W-:Y:S01]  /*d460*/  STL [R1+0x2c], R215 ;  /* 0x00002cd701007387 */ /* 0x0001e20000100800 */
[----:B------:R-:W-:Y:S01]  /*d470*/  MOV R155, 0xffffffff ;  /* 0xffffffff009b7802 */ /* 0x000fe20000000f00 */
[----:B------:R-:W-:Y:S01]  /*d480*/  FADD.FTZ R151, R151, R211 ;  /* 0x000000d397977221 */ /* 0x000fe20000010000 */
[----:B------:R-:W-:Y:S01]  /*d490*/  MOV R211, R210 ;  /* 0x000000d200d37202 */ /* 0x000fe20000000f00 */
[----:B------:R0:W-:Y:S06]  /*d4a0*/  STL [R1+0x30], R216 ;  /* 0x000030d801007387 */ /* 0x0001ec0000100800 */
[----:B0-----:R-:W-:Y:S05]  /*d4b0*/  WARPSYNC.COLLECTIVE R155, `(.L_x_2767) ;  /* 0x000000009b087348 */ /* 0x001fea0003c00000 */
[----:B------:R1:W2:Y:S02]  /*d4c0*/  SHFL.BFLY P3, R153, R211, R153, R154 ;  /* 0x0c000099d3997389 */ /* 0x0002a4000006009a */
[----:B012---:R-:W-:Y:S05]  /*d4d0*/  ENDCOLLECTIVE ;  /* 0x000000000000791b */ /* 0x007fea0003800000 */
.L_x_2767:
[----:B------:R0:W-:Y:S04]  /*d4e0*/  STL [R1+0x34], R217 ;  /* 0x000034d901007387 */ /* 0x0001e80000100800 */
[----:B------:R0:W-:Y:S04]  /*d4f0*/  STL [R1+0x38], R218 ;  /* 0x000038da01007387 */ /* 0x0001e80000100800 */
[----:B------:R0:W-:Y:S01]  /*d500*/  STL [R1+0x3c], R219 ;  /* 0x00003cdb01007387 */ /* 0x0001e20000100800 */
[----:B------:R-:W-:-:S03]  /*d510*/  MOV R211, R151 ;  /* 0x0000009700d37202 */ /* 0x000fc60000000f00 */
[----:B------:R0:W-:Y:S04]  /*d520*/  STL [R1+0x40], R220 ;  /* 0x000040dc01007387 */ /* 0x0001e80000100800 */
[----:B------:R0:W-:Y:S01]  /*d530*/  STL [R1+0x44], R221 ;  /* 0x000044dd01007387 */ /* 0x0001e20000100800 */
[----:B------:R-:W-:Y:S01]  /*d540*/  FADD.FTZ R210, R153, R210 ;  /* 0x000000d299d27221 */ /* 0x000fe20000010000 */
[----:B------:R-:W-:Y:S02]  /*d550*/  HFMA2 R153, -RZ, RZ, 0, 1.1920928955078125e-07 ;  /* 0x00000002ff997431 */ /* 0x000fe400000001ff */
[----:B------:R0:W-:Y:S04]  /*d560*/  STL [R1+0x48], R222 ;  /* 0x000048de01007387 */ /* 0x0001e80000100800 */
[----:B------:R0:W-:Y:S04]  /*d570*/  STL [R1+0x4c], R223 ;  /* 0x00004cdf01007387 */ /* 0x0001e80000100800 */
[----:B------:R0:W-:Y:S02]  /*d580*/  STL [R1+0x50], R224 ;  /* 0x000050e001007387 */ /* 0x0001e40000100800 */
[----:B0-----:R-:W-:Y:S05]  /*d590*/  WARPSYNC.COLLECTIVE R155, `(.L_x_2768) ;  /* 0x000000009b087348 */ /* 0x001fea0003c00000 */
[----:B------:R1:W2:Y:S02]  /*d5a0*/  SHFL.BFLY P3, R153, R211, R153, R154 ;  /* 0x0c000099d3997389 */ /* 0x0002a4000006009a */
[----:B012---:R-:W-:Y:S05]  /*d5b0*/  ENDCOLLECTIVE ;  /* 0x000000000000791b */ /* 0x007fea0003800000 */
.L_x_2768:
        /* <DEDUP_REMOVED lines=14> */
.L_x_2769:
[----:B------:R0:W-:Y:S04]  /*d6a0*/  STL [R1+0x74], R233 ;  /* 0x000074e901007387 */ /* 0x0001e80000100800 */
[----:B------:R0:W-:Y:S04]  /*d6b0*/  STL [R1+0x78], R234 ;  /* 0x000078ea01007387 */ /* 0x0001e80000100800 */
[----:B------:R0:W-:Y:S01]  /*d6c0*/  STL [R1+0x7c], R235 ;  /* 0x00007ceb01007387 */ /* 0x0001e20000100800 */
[----:B------:R-:W-:-:S03]  /*d6d0*/  MOV R211, R151 ;  /* 0x0000009700d37202 */ /* 0x000fc60000000f00 */
[----:B------:R0:W-:Y:S04]  /*d6e0*/  STL [R1+0x80], R236 ;  /* 0x000080ec01007387 */ /* 0x0001e80000100800 */
[----:B------:R0:W-:Y:S01]  /*d6f0*/  STL [R1+0x84], R237 ;  /* 0x000084ed01007387 */ /* 0x0001e20000100800 */
[----:B------:R-:W-:Y:S01]  /*d700*/  FADD.FTZ R210, R210, R153 ;  /* 0x00000099d2d27221 */ /* 0x000fe20000010000 */
[----:B------:R-:W-:Y:S02]  /*d710*/  HFMA2 R153, -RZ, RZ, 0, 2.384185791015625e-07 ;  /* 0x00000004ff997431 */ /* 0x000fe400000001ff */
[----:B------:R0:W-:Y:S04]  /*d720*/  STL [R1+0x88], R238 ;  /* 0x000088ee01007387 */ /* 0x0001e80000100800 */
[----:B------:R0:W-:Y:S04]  /*d730*/  STL [R1+0x8c], R239 ;  /* 0x00008cef01007387 */ /* 0x0001e80000100800 */
[----:B------:R0:W-:Y:S02]  /*d740*/  STL [R1+0x90], R213 ;  /* 0x000090d501007387 */ /* 0x0001e40000100800 */
[----:B0-----:R-:W-:Y:S05]  /*d750*/  WARPSYNC.COLLECTIVE R155, `(.L_x_2770) ;  /* 0x000000009b087348 */ /* 0x001fea0003c00000 */
[----:B------:R1:W2:Y:S02]  /*d760*/  SHFL.BFLY P3, R153, R211, R153, R154 ;  /* 0x0c000099d3997389 */ /* 0x0002a4000006009a */
[----:B012---:R-:W-:Y:S05]  /*d770*/  ENDCOLLECTIVE ;  /* 0x000000000000791b */ /* 0x007fea0003800000 */
.L_x_2770:
        /* <DEDUP_REMOVED lines=14> */
.L_x_2771:
        /* <DEDUP_REMOVED lines=15> */
.L_x_2772:
[----:B------:R0:W-:Y:S04]  /*d950*/  STL [R1+0xcc], R180 ;  /* 0x0000ccb401007387 */ /* 0x0001e80000100800 */
[----:B------:R0:W-:Y:S04]  /*d960*/  STL [R1+0xa4], R179 ;  /* 0x0000a4b301007387 */ /* 0x0001e80000100800 */
[----:B------:R0:W-:Y:S01]  /*d970*/  STL [R1+0xb8], R161 ;  /* 0x0000b8a101007387 */ /* 0x0001e20000100800 */
[----:B------:R-:W-:-:S03]  /*d980*/  MOV R211, R152 ;  /* 0x0000009800d37202 */ /* 0x000fc60000000f00 */
[----:B------:R0:W-:Y:S04]  /*d990*/  STL [R1+0xbc], R162 ;  /* 0x0000bca201007387 */ /* 0x0001e80000100800 */
[----:B------:R0:W-:Y:S01]  /*d9a0*/  STL [R1+0xc0], R159 ;  /* 0x0000c09f01007387 */ /* 0x0001e20000100800 */
[----:B------:R-:W-:Y:S01]  /*d9b0*/  FADD.FTZ R151, R151, R153 ;  /* 0x0000009997977221 */ /* 0x000fe20000010000 */
[----:B------:R-:W-:Y:S02]  /*d9c0*/  HFMA2 R153, -RZ, RZ, 0, 4.76837158203125e-07 ;  /* 0x00000008ff997431 */ /* 0x000fe400000001ff */
[----:B------:R0:W-:Y:S04]  /*d9d0*/  STL [R1+0xa8], R160 ;  /* 0x0000a8a001007387 */ /* 0x0001e80000100800 */
[----:B------:R0:W-:Y:S04]  /*d9e0*/  STL [R1+0xac], R157 ;  /* 0x0000ac9d01007387 */ /* 0x0001e80000100800 */
[----:B------:R0:W-:Y:S02]  /*d9f0*/  STL [R1+0xb0], R158 ;  /* 0x0000b09e01007387 */ /* 0x0001e40000100800 */
[----:B0-----:R-:W-:Y:S05]  /*da00*/  WARPSYNC.COLLECTIVE R155, `(.L_x_2773) ;  /* 0x000000009b087348 */ /* 0x001fea0003c00000 */
[----:B------:R1:W2:Y:S02]  /*da10*/  SHFL.BFLY P3, R153, R211, R153, R154 ;  /* 0x0c000099d3997389 */ /* 0x0002a4000006009a */
[----:B012---:R-:W-:Y:S05]  /*da20*/  ENDCOLLECTIVE ;  /* 0x000000000000791b */ /* 0x007fea0003800000 */
.L_x_2773:
[----:B------:R0:W-:Y:S04]  /*da30*/  STL [R1+0xb4], R156 ;  /* 0x0000b49c01007387 */ /* 0x0001e80000100800 */
[----:B------:R0:W-:Y:S04]  /*da40*/  STL [R1], R149 ;  /* 0x0000009501007387 */ /* 0x0001e80000100800 */
[----:B------:R0:W-:Y:S01]  /*da50*/  STL [R1+0x4], R150 ;  /* 0x0000049601007387 */ /* 0x0001e20000100800 */
[----:B------:R-:W-:-:S03]  /*da60*/  MOV R211, R151 ;  /* 0x0000009700d37202 */ /* 0x000fc60000000f00 */
[----:B------:R0:W-:Y:S04]  /*da70*/  STL [R1+0x8], R112 ;  /* 0x0000087001007387 */ /* 0x0001e80000100800 */
[----:B------:R0:W-:Y:S01]  /*da80*/  STL [R1+0xc], R113 ;  /* 0x00000c7101007387 */ /* 0x0001e20000100800 */
[----:B------:R-:W-:Y:S01]  /*da90*/  FADD.FTZ R152, R152, R153 ;  /* 0x0000009998987221 */ /* 0x000fe20000010000 */
[----:B------:R-:W-:Y:S02]  /*daa0*/  HFMA2 R153, -RZ, RZ, 0, 9.5367431640625e-07 ;  /* 0x00000010ff997431 */ /* 0x000fe400000001ff */
[----:B------:R0:W-:Y:S04]  /*dab0*/  STL [R1+0x10], R114 ;  /* 0x0000107201007387 */ /* 0x0001e80000100800 */
[----:B------:R0:W-:Y:S04]  /*dac0*/  STL [R1+0x14], R115 ;  /* 0x0000147301007387 */ /* 0x0001e80000100800 */
[----:B------:R0:W-:Y:S02]  /*dad0*/  STL [R1+0x18], R144 ;  /* 0x0000189001007387 */ /* 0x0001e40000100800 */
[----:B0-----:R-:W-:Y:S05]  /*dae0*/  WARPSYNC.COLLECTIVE R155, `(.L_x_2774) ;  /* 0x000000009b087348 */ /* 0x001fea0003c00000 */
[----:B------:R1:W2:Y:S02]  /*daf0*/  SHFL.BFLY P3, R153, R211, R153, R154 ;  /* 0x0c000099d3997389 */ /* 0x0002a4000006009a */
[----:B012---:R-:W-:Y:S05]  /*db00*/  ENDCOLLECTIVE ;  /* 0x000000000000791b */ /* 0x007fea0003800000 */
.L_x_2774:
[----:B------:R0:W-:Y:S04]  /*db10*/  STL [R1+0x1c], R145 ;  /* 0x00001c9101007387 */ /* 0x0001e80000100800 */
[----:B------:R0:W-:Y:S04]  /*db20*/  STL [R1+0x20], R146 ;  /* 0x0000209201007387 */ /* 0x0001e80000100800 */
[----:B------:R0:W-:Y:S01]  /*db30*/  STL [R1+0x24], R147 ;  /* 0x0000249301007387 */ /* 0x0001e20000100800 */
[----:B------:R-:W-:-:S03]  /*db40*/  MOV R211, R152 ;  /* 0x0000009800d37202 */ /* 0x000fc60000000f00 */
[----:B------:R0:W-:Y:S01]  /*db50*/  STL [R1+0x28], R148 ;  /* 0x0000289401007387 */ /* 0x0001e20000100800 */
[----:B------:R-:W-:Y:S01]  /*db60*/  MOV R156, R153 ;  /* 0x00000099009c7202 */ /* 0x000fe20000000f00 */
[----:B------:R-:W-:-:S07]  /*db70*/  HFMA2 R153, -RZ, RZ, 0, 9.5367431640625e-07 ;  /* 0x00000010ff997431 */ /* 0x000fce00000001ff */
[----:B0-----:R-:W-:Y:S05]  /*db80*/  WARPSYNC.COLLECTIVE R155, `(.L_x_2775) ;  /* 0x000000009b087348 */ /* 0x001fea0003c00000 */
[----:B------:R1:W2:Y:S02]  /*db90*/  SHFL.BFLY P3, R153, R211, R153, R154 ;  /* 0x0c000099d3997389 */ /* 0x0002a4000006009a */
[----:B012---:R-:W-:Y:S05]  /*dba0*/  ENDCOLLECTIVE ;  /* 0x000000000000791b */ /* 0x007fea0003800000 */
.L_x_2775:
[----:B------:R-:W-:Y:S05]  /*dbb0*/  BRA `(.L_x_2776) ;  /* 0xffffff7000807947 */ /* 0x000fea000383ffff */
.L_x_2777:
        /* <DEDUP_REMOVED lines=12> */
.L_x_25377:


//--------------------- .text._ZN10layer_norm13ln_bwd_kernelINS_13Kernel_traitsI6__halfS2_S2_S2_fjLj1280ELj1ELj4ELj1ELj16ENS_18Kernel_traits_baseILj1280ES2_S2_S2_S2_fjLj128EEEEELb0ELb1ELb1ELb0EEEvNS_9BwdParamsE --------------------------
	.section	.text._ZN10layer_norm13ln_bwd_kernelINS_13Kernel_traitsI6__halfS2_S2_S2_fjLj1280ELj1ELj4ELj1ELj16ENS_18Kernel_traits_baseILj1280ES2_S2_S2_S2_fjLj128EEEEELb0ELb1ELb1ELb0EEEvNS_9BwdParamsE,"ax",@progbits
	.align	128
        .global         _ZN10layer_norm13ln_bwd_kernelINS_13Kernel_traitsI6__halfS2_S2_S2_fjLj1280ELj1ELj4ELj1ELj16ENS_18Kernel_traits_baseILj1280ES2_S2_S2_S2_fjLj128EEEEELb0ELb1ELb1ELb0EEEvNS_9BwdParamsE
        .type           _ZN10layer_norm13ln_bwd_kernelINS_13Kernel_traitsI6__halfS2_S2_S2_fjLj1280ELj1ELj4ELj1ELj16ENS_18Kernel_traits_baseILj1280ES2_S2_S2_S2_fjLj128EEEEELb0ELb1ELb1ELb0EEEvNS_9BwdParamsE,@function
        .size           _ZN10layer_norm13ln_bwd_kernelINS_13Kernel_traitsI6__halfS2_S2_S2_fjLj1280ELj1ELj4ELj1ELj16ENS_18Kernel_traits_baseILj1280ES2_S2_S2_S2_fjLj128EEEEELb0ELb1ELb1ELb0EEEvNS_9BwdParamsE,(.L_x_25378 - _ZN10layer_norm13ln_bwd_kernelINS_13Kernel_traitsI6__halfS2_S2_S2_fjLj1280ELj1ELj4ELj1ELj16ENS_18Kernel_traits_baseILj1280ES2_S2_S2_S2_fjLj128EEEEELb0ELb1ELb1ELb0EEEvNS_9BwdParamsE)
        .other          _ZN10layer_norm13ln_bwd_kernelINS_13Kernel_traitsI6__halfS2_S2_S2_fjLj1280ELj1ELj4ELj1ELj16ENS_18Kernel_traits_baseILj1280ES2_S2_S2_S2_fjLj128EEEEELb0ELb1ELb1ELb0EEEvNS_9BwdParamsE,@"STO_CUDA_ENTRY STV_DEFAULT"
_ZN10layer_norm13ln_bwd_kernelINS_13Kernel_traitsI6__halfS2_S2_S2_fjLj1280ELj1ELj4ELj1ELj16ENS_18Kernel_traits_baseILj1280ES2_S2_S2_S2_fjLj128EEEEELb0ELb1ELb1ELb0EEEvNS_9BwdParamsE:
.text._ZN10layer_norm13ln_bwd_kernelINS_13Kernel_traitsI6__halfS2_S2_S2_fjLj1280ELj1ELj4ELj1ELj16ENS_18Kernel_traits_baseILj1280ES2_S2_S2_S2_fjLj128EEEEELb0ELb1ELb1ELb0EEEvNS_9BwdParamsE:
        /* <DEDUP_REMOVED lines=18> */
[----:B------:R4:W-:Y:S01]  /*0120*/  STL [R1+0x8], R12 ;  /* 0x0000080c01007387 */ /* 0x0009e20000100800 */
[----:B------:R-:W-:-:S02]  /*0130*/  MOV R69, R12 ;  /* 0x0000000c00457202 */ /* 0x000fc40000000f00 */
[----:B------:R-:W-:-:S04]  /*0140*/  LEA.HI.SX32 R7, R0, R7, 0x1d ;  /* 0x0000000700077211 */ /* 0x000fc800078feaff */
[C---:B------:R-:W-:Y:S02]  /*0150*/  ISETP.GE.U32.AND P0, PT, R7.reuse, 0x20, PT ;  /* 0x000000200700780c */ /* 0x040fe40003f06070 */
[C---:B------:R-:W-:Y:S02]  /*0160*/  ISETP.GE.U32.AND P1, PT, R7.reuse, 0x40, PT ;  /* 0x000000400700780c */ /* 0x040fe40003f26070 */
[C---:B------:R-:W-:Y:S02]  /*0170*/  ISETP.GE.U32.AND P2, PT, R7.reuse, 0x60, PT ;  /* 0x000000600700780c */ /* 0x040fe40003f46070 */
[C---:B------:R-:W-:Y:S02]  /*0180*/  ISETP.GE.U32.AND P3, PT, R7.reuse, 0x80, PT ;  /* 0x000000800700780c */ /* 0x040fe40003f66070 */
[----:B------:R-:W-:-:S05]  /*0190*/  ISETP.GE.U32.AND P4, PT, R7, 0xa0, PT ;  /* 0x000000a00700780c */ /* 0x000fca0003f86070 */
[----:B---3--:R-:W3:Y:S08]  /*01a0*/  @P0 LDC.64 R2, c[0x0][0x3d0] ;  /* 0x0000f400ff020b82 */ /* 0x008ef00000000a00 */
[----:B------:R-:W2:Y:S08]  /*01b0*/  @P0 LDC.64 R4, c[0x0][0x3e8] ;  /* 0x0000fa00ff040b82 */ /* 0x000eb00000000a00 */
[----:B------:R-:W4:Y:S08]  /*01c0*/  @P1 LDC.64 R8, c[0x0][0x3d0] ;  /* 0x0000f400ff081b82 */ /* 0x000f300000000a00 */
[----:B------:R-:W0:Y:S01]  /*01d0*/  @P1 LDC.64 R10, c[0x0][0x3e8] ;  /* 0x0000fa00ff0a1b82 */ /* 0x000e220000000a00 */
[C---:B---3--:R-:W-:Y:S01]  /*01e0*/  @P0 IMAD.WIDE.U32 R2, R69.reuse, 0x10, R2 ;  /* 0x0000001045020825 */ /* 0x048fe200078e0002 */
[----:B------:R3:W-:Y:S06]  /*01f0*/  STL [R1+0x94], RZ ;  /* 0x000094ff01007387 */ /* 0x0007ec0000100800 */
[----:B------:R-:W1:Y:S01]  /*0200*/  @P2 LDC.64 R16, c[0x0][0x3d0] ;  /* 0x0000f400ff102b82 */ /* 0x000e620000000a00 */
[C---:B--2---:R-:W-:Y:S01]  /*0210*/  @P0 IMAD.WIDE.U32 R4, R69.reuse, 0x10, R4 ;  /* 0x0000001045040825 */ /* 0x044fe200078e0004 */
[----:B------:R-:W-:-:S06]  /*0220*/  @P0 LOP3.LUT R69, R69, 0x20, RZ, 0xfc, !PT ;  /* 0x0000002045450812 */ /* 0x000fcc00078efcff */
[----:B------:R-:W2:Y:S01]  /*0230*/  @P2 LDC.64 R18, c[0x0][0x3e8] ;  /* 0x0000fa00ff122b82 */ /* 0x000ea20000000a00 */
[----:B----4-:R-:W-:-:S07]  /*0240*/  @P1 IMAD.WIDE.U32 R12, R69, 0x10, R8 ;  /* 0x00000010450c1825 */ /* 0x010fce00078e0008 */
[----:B------:R-:W4:Y:S01]  /*0250*/  @P3 LDC.64 R20, c[0x0][0x3d0] ;  /* 0x0000f400ff143b82 */ /* 0x000f220000000a00 */
[C---:B0-----:R-:W-:Y:S01]  /*0260*/  @P1 IMAD.WIDE.U32 R14, R69.reuse, 0x10, R10 ;  /* 0x00000010450e1825 */ /* 0x041fe200078e000a */
[----:B------:R-:W-:Y:S01]  /*0270*/  @P1 IADD3 R69, PT, PT, R69, 0x20, RZ ;  /* 0x0000002045451810 */ /* 0x000fe20007ffe0ff */
[----:B------:R3:W5:Y:S04]  /*0280*/  @P1 LDG.E.128 R36, desc[UR6][R12.64] ;  /* 0x000000060c241981 */ /* 0x000768000c1e1d00 */
[----:B------:R3:W5:Y:S01]  /*0290*/  @P1 LDG.E.128 R40, desc[UR6][R14.64] ;  /* 0x000000060e281981 */ /* 0x000762000c1e1d00 */
[----:B------:R-:W0:Y:S01]  /*02a0*/  @P3 LDC.64 R22, c[0x0][0x3e8] ;  /* 0x0000fa00ff163b82 */ /* 0x000e220000000a00 */
[----:B-1----:R-:W-:-:S07]  /*02b0*/  @P2 IMAD.WIDE.U32 R16, R69, 0x10, R16 ;  /* 0x0000001045102825 */ /* 0x002fce00078e0010 */
[----:B------:R-:W1:Y:S01]  /*02c0*/  @P4 LDC.64 R24, c[0x0][0x3d0] ;  /* 0x0000f400ff184b82 */ /* 0x000e620000000a00 */
[C---:B--2---:R-:W-:Y:S01]  /*02d0*/  @P2 IMAD.WIDE.U32 R18, R69.reuse, 0x10, R18 ;  /* 0x0000001045122825 */ /* 0x044fe200078e0012 */
[----:B------:R-:W-:Y:S01]  /*02e0*/  @P2 IADD3 R69, PT, PT, R69, 0x20, RZ ;  /* 0x0000002045452810 */ /* 0x000fe20007ffe0ff */
[----:B------:R3:W5:Y:S04]  /*02f0*/  @P2 LDG.E.128 R44, desc[UR6][R16.64] ;  /* 0x00000006102c2981 */ /* 0x000768000c1e1d00 */
[----:B------:R3:W5:Y:S01]  /*0300*/  @P2 LDG.E.128 R48, desc[UR6][R18.64] ;  /* 0x0000000612302981 */ /* 0x000762000c1e1d00 */
[----:B------:R-:W2:Y:S01]  /*0310*/  @P4 LDC.64 R26, c[0x0][0x3e8] ;  /* 0x0000fa00ff1a4b82 */ /* 0x000ea20000000a00 */
[C---:B----4-:R-:W-:Y:S02]  /*0320*/  @P3 IMAD.WIDE.U32 R20, R69.reuse, 0x10, R20 ;  /* 0x0000001045143825 */ /* 0x050fe400078e0014 */
[----:B------:R3:W-:Y:S04]  /*0330*/  STL [R1+0x98], RZ ;  /* 0x000098ff01007387 */ /* 0x0007e80000100800 */
[----:B------:R3:W5:Y:S01]  /*0340*/  @P3 LDG.E.128 R52, desc[UR6][R20.64] ;  /* 0x0000000614343981 */ /* 0x000762000c1e1d00 */
[C---:B0-----:R-:W-:Y:S01]  /*0350*/  @P3 IMAD.WIDE.U32 R22, R69.reuse, 0x10, R22 ;  /* 0x0000001045163825 */ /* 0x041fe200078e0016 */
[----:B------:R-:W-:Y:S01]  /*0360*/  @P3 IADD3 R69, PT, PT, R69, 0x20, RZ ;  /* 0x0000002045453810 */ /* 0x000fe20007ffe0ff */
[----:B------:R-:W0:Y:S01]  /*0370*/  S2UR UR4, SR_CTAID.X ;  /* 0x00000000000479c3 */ /* 0x000e220000002500 */
[----:B------:R-:W-:Y:S01]  /*0380*/  SHF.R.U32.HI R6, RZ, 0x5, R6 ;  /* 0x00000005ff067819 */ /* 0x000fe20000011606 */
[----:B------:R3:W5:Y:S02]  /*0390*/  @P0 LDG.E.128 R28, desc[UR6][R2.64] ;  /* 0x00000006021c0981 */ /* 0x000764000c1e1d00 */
[----:B-1----:R-:W-:-:S02]  /*03a0*/  @P4 IMAD.WIDE.U32 R8, R69, 0x10, R24 ;  /* 0x0000001045084825 */ /* 0x002fc400078e0018 */
[----:B------:R3:W5:Y:S04]  /*03b0*/  @P3 LDG.E.128 R56, desc[UR6][R22.64] ;  /* 0x0000000616383981 */ /* 0x000768000c1e1d00 */
[----:B------:R3:W5:Y:S01]  /*03c0*/  @P4 LDG.E.128 R60, desc[UR6][R8.64] ;  /* 0x00000006083c4981 */ /* 0x000762000c1e1d00 */
[----:B--2---:R-:W-:-:S03]  /*03d0*/  @P4 IMAD.WIDE.U32 R10, R69, 0x10, R26 ;  /* 0x00000010450a4825 */ /* 0x004fc600078e001a */
        /* <DEDUP_REMOVED lines=37> */
[----:B------:R3:W-:Y:S01]  /*0630*/  STL [R1+0x20], RZ ;  /* 0x000020ff01007387 */ /* 0x0007e20000100800 */
        /* <DEDUP_REMOVED lines=45> */
[----:B------:R0:W-:Y:S01]  /*0910*/  STL [R1+0x94], RZ ;  /* 0x000094ff01007387 */ /* 0x0001e20000100800 */
[----:B------:R-:W-:Y:S02]  /*0920*/  CS2R R76, SRZ ;  /* 0x00000000004c7805 */ /* 0x000fe4000001ff00 */
        /* <DEDUP_REMOVED lines=76> */
.L_x_2907:
[----:B------:R-:W1:Y:S08]  /*0df0*/  LDC.64 R2, c[0x0][0x3f8] ;  /* 0x0000fe00ff027b82 */ /* 0x000e700000000a00 */
[----:B------:R-:W2:Y:S01]  /*0e00*/  LDC.64 R180, c[0x0][0x3f0] ;  /* 0x0000fc00ffb47b82 */ /* 0x000ea20000000a00 */
[----:B-1----:R-:W-:-:S05]  /*0e10*/  IMAD.WIDE R2, R6, 0x4, R2 ;  /* 0x0000000406027825 */ /* 0x002fca00078e0202 */
[----:B------:R1:W3:Y:S01]  /*0e20*/  LDG.E R5, desc[UR6][R2.64] ;  /* 0x0000000602057981 */ /* 0x0002e2000c1e1900 */
[C---:B--2---:R-:W-:Y:S01]  /*0e30*/  IMAD.WIDE R180, R6.reuse, 0x4, R180 ;  /* 0x0000000406b47825 */ /* 0x044fe200078e02b4 */
[----:B-1----:R-:W1:Y:S03]  /*0e40*/  LDC.64 R2, c[0x0][0x3c8] ;  /* 0x0000f200ff027b82 */ /* 0x002e660000000a00 */
[----:B-1----:R-:W-:-:S05]  /*0e50*/  IMAD.WIDE R2, R6, 0x4, R2 ;  /* 0x0000000406027825 */ /* 0x002fca00078e0202 */
[----:B-----5:R1:W5:Y:S04]  /*0e60*/  LDG.E R4, desc[UR6][R2.64] ;  /* 0x0000000602047981 */ /* 0x020368000c1e1900 */
[----:B------:R-:W2:Y:S01]  /*0e70*/  LDG.E R2, desc[UR6][R180.64] ;  /* 0x00000006b4027981 */ /* 0x000ea2000c1e1900 */
[----:B------:R-:W-:Y:S01]  /*0e80*/  BSSY.RECONVERGENT B1, `(.L_x_2780) ;  /* 0x000026b000017945 */ /* 0x000fe20003800200 */
[----:B------:R-:W-:Y:S02]  /*0e90*/  CS2R R218, SRZ ;  /* 0x0000000000da7805 */ /* 0x000fe4000001ff00 */
[----:B---3--:R-:W-:Y:S01]  /*0ea0*/  ISETP.GE.AND P1, PT, R5, 0x1, PT ;  /* 0x000000010500780c */ /* 0x008fe20003f26270 */
[----:B--2---:R1:W-:-:S12]  /*0eb0*/  STL [R1+0x10], R2 ;  /* 0x0000100201007387 */ /* 0x0043d80000100800 */
[----:B------:R-:W-:Y:S05]  /*0ec0*/  @!P1 BRA `(.L_x_2781) ;  /* 0x0000002400049947 */ /* 0x000fea0003800000 */
[----:B-1----:R-:W1:Y:S02]  /*0ed0*/  LDC.64 R2, c[0x0][0x3c0] ;  /* 0x0000f000ff027b82 */ /* 0x002e640000000a00 */
[----:B-1----:R-:W-:-:S06]  /*0ee0*/  IMAD.WIDE R2, R6, 0x4, R2 ;  /* 0x0000000406027825 */ /* 0x002fcc00078e0202 */
[----:B------:R1:W2:Y:S01]  /*0ef0*/  LDG.E R3, desc[UR6][R2.64] ;  /* 0x0000000602037981 */ /* 0x0002a2000c1e1900 */
[----:B------:R-:W-:Y:S01]  /*0f00*/  MOV R181, UR14 ;  /* 0x0000000e00b57c02 */ /* 0x000fe20008000f00 */
[----:B------:R-:W-:Y:S01]  /*0f10*/  BSSY.RECONVERGENT B2, `(.L_x_2782) ;  /* 0x0000086000027945 */ /* 0x000fe20003800200 */
[C---:B------:R-:W-:Y:S01]  /*0f20*/  ISETP.GE.U32.AND P6, PT, R7.reuse, 0x20, PT ;  /* 0x000000200700780c */ /* 0x040fe20003fc6070 */
[----:B------:R-:W3:Y:S01]  /*0f30*/  S2R R182, SR_TID.X ;  /* 0x0000000000b67919 */ /* 0x000ee20000002100 */
[----:B------:R-:W-:Y:S01]  /*0f40*/  ISETP.NE.AND P0, PT, RZ, UR8, PT ;  /* 0x00000008ff007c0c */ /* 0x000fe2000bf05270 */
[----:B------:R-:W-:Y:S01]  /*0f50*/  IMAD R180, R6, R181, RZ ;  /* 0x000000b506b47224 */ /* 0x000fe200078e02ff */
[C---:B------:R-:W-:Y:S01]  /*0f60*/  ISETP.GE.U32.AND P5, PT, R7.reuse, 0x40, PT ;  /* 0x000000400700780c */ /* 0x040fe20003fa6070 */
[----:B------:R4:W-:Y:S01]  /*0f70*/  STL [R1+0x4], R181 ;  /* 0x000004b501007387 */ /* 0x0009e20000100800 */
[----:B------:R-:W-:Y:S02]  /*0f80*/  ISETP.GE.U32.AND P2, PT, R7, 0x60, PT ;  /* 0x000000600700780c */ /* 0x000fe40003f46070 */
[----:B------:R-:W-:-:S02]  /*0f90*/  CS2R R218, SRZ ;  /* 0x0000000000da7805 */ /* 0x000fc4000001ff00 */
[----:B-1----:R-:W-:Y:S02]  /*0fa0*/  IADD3 R2, PT, PT, R5, -0x1, RZ ;  /* 0xffffffff05027810 */ /* 0x002fe40007ffe0ff */
[C---:B------:R-:W-:Y:S02]  /*0fb0*/  ISETP.GE.U32.AND P3, PT, R7.reuse, 0x80, PT ;  /* 0x000000800700780c */ /* 0x040fe40003f66070 */
[----:B------:R-:W-:Y:S01]  /*0fc0*/  ISETP.GE.U32.AND P4, PT, R7, 0xa0, PT ;  /* 0x000000a00700780c */ /* 0x000fe20003f86070 */
[----:B------:R-:W-:Y:S01]  /*0fd0*/  IMAD R2, R2, R181, RZ ;  /* 0x000000b502027224 */ /* 0x000fe200078e02ff */
[----:B----4-:R-:W-:-:S04]  /*0fe0*/  SHF.R.S32.HI R181, RZ, 0x1f, R180 ;  /* 0x0000001fffb57819 */ /* 0x010fc800000114b4 */
[----:B------:R-:W-:Y:S02]  /*0ff0*/  LEA.HI R180, R181, R180, RZ, 0x3 ;  /* 0x000000b4b5b47211 */ /* 0x000fe400078f18ff */
[----:B------:R-:W-:-:S04]  /*1000*/  SHF.R.S32.HI R181, RZ, 0x1f, R2 ;  /* 0x0000001fffb57819 */ /* 0x000fc80000011402 */
[----:B------:R-:W-:Y:S02]  /*1010*/  LEA.HI R2, R181, R2, RZ, 0x3 ;  /* 0x00000002b5027211 */ /* 0x000fe400078f18ff */
[----:B---3--:R-:W-:-:S04]  /*1020*/  LOP3.LUT R182, R182, 0x1f, RZ, 0xc0, !PT ;  /* 0x0000001fb6b67812 */ /* 0x008fc800078ec0ff */
[-C--:B------:R-:W-:Y:S01]  /*1030*/  LEA.HI.SX32 R180, R180, R182.reuse, 0x1d ;  /* 0x000000b6b4b47211 */ /* 0x080fe200078feaff */
[----:B------:R1:W-:Y:S01]  /*1040*/  STL [R1+0x8], R182 ;  /* 0x000008b601007387 */ /* 0x0003e20000100800 */
[----:B------:R-:W-:Y:S02]  /*1050*/  LEA.HI.SX32 R193, R2, R182, 0x1d ;  /* 0x000000b602c17211 */ /* 0x000fe400078feaff */
[----:B------:R-:W-:Y:S01]  /*1060*/  MOV R2, R180 ;  /* 0x000000b400027202 */ /* 0x000fe20000000f00 */
[----:B------:R1:W-:Y:S01]  /*1070*/  STL [R1+0xc], R180 ;  /* 0x00000cb401007387 */ /* 0x0003e20000100800 */
[----:B--2---:R-:W-:Y:S01]  /*1080*/  FSEL R3, R3, RZ, !P0 ;  /* 0x000000ff03037208 */ /* 0x004fe20004000000 */
[----:B-1----:R-:W-:Y:S06]  /*1090*/  @!P6 BRA `(.L_x_2783) ;  /* 0x0000000400b4e947 */ /* 0x002fec0003800000 */
        /* <DEDUP_REMOVED lines=10> */
[----:B------:R-:W3:Y:S04]  /*1140*/  LDL.LU R216, [R1+0x90] ;  /* 0x0000900001d87983 */ /* 0x000ee80000300800 */
[----:B------:R-:W2:Y:S01]  /*1150*/  LDG.E.128 R180, desc[UR6][R180.64] ;  /* 0x00000006b4b47981 */ /* 0x000ea2000c1e1d00 */
[----:B----4-:R-:W-:-:S06]  /*1160*/  IMAD.WIDE.U32 R184, R193, 0x10, R184 ;  /* 0x00000010c1b87825 */ /* 0x010fcc00078e00b8 */
[----:B------:R-:W4:Y:S01]  /*1170*/  LDG.E.128 R184, desc[UR6][R184.64] ;  /* 0x00000006b8b87981 */ /* 0x000f22000c1e1d00 */
[----:B------:R-:W-:-:S04]  /*1180*/  ISETP.NE.U32.AND P0, PT, RZ, UR10, PT ;  /* 0x0000000aff007c0c */ /* 0x000fc8000bf05070 */
[----:B------:R-:W-:-:S13]  /*1190*/  ISETP.NE.AND.EX P0, PT, RZ, UR11, PT, P0 ;  /* 0x0000000bff007c0c */ /* 0x000fda000bf05300 */
[----:B------:R-:W1:Y:S02]  /*11a0*/  @P0 LDC.64 R214, c[0x0][0x438] ;  /* 0x00010e00ffd60b82 */ /* 0x000e640000000a00 */
[----:B-1----:R-:W-:-:S05]  /*11b0*/  @P0 IMAD.WIDE.U32 R214, R2, 0x10, R214 ;  /* 0x0000001002d60825 */ /* 0x002fca00078e00d6 */
[----:B------:R1:W5:Y:S01]  /*11c0*/  @P0 LDG.E.128 R152, desc[UR6][R214.64] ;  /* 0x00000006d6980981 */ /* 0x000362000c1e1d00 */
[----:B------:R-:W-:Y:S02]  /*11d0*/  IADD3 R193, PT, PT, R193, 0x20, RZ ;  /* 0x00000020c1c17810 */ /* 0x000fe40007ffe0ff */
[----:B------:R-:W-:Y:S01]  /*11e0*/  IADD3 R2, PT, PT, R2, 0x20, RZ ;  /* 0x0000002002027810 */ /* 0x000fe20007ffe0ff */
[--C-:B--2---:R-:W-:Y:S02]  /*11f0*/  HADD2.F32 R0, -RZ, R180.reuse.H0_H0 ;  /* 0x200000b4ff007230 */ /* 0x104fe40000004100 */
[----:B------:R-:W-:Y:S02]  /*1200*/  HADD2.F32 R14, -RZ, R180.H1_H1 ;  /* 0x300000b4ff0e7230 */ /* 0x000fe40000004100 */
[----:B------:R-:W-:Y:S02]  /*1210*/  HADD2.F32 R180, -RZ, R28.H0_H0 ;  /* 0x2000001cffb47230 */ /* 0x000fe40000004100 */
[----:B------:R-:W-:Y:S01]  /*1220*/  FADD.FTZ R0, -R3, R0 ;  /* 0x0000000003007221 */ /* 0x000fe20000010100 */
[----:B----4-:R-:W-:-:S02]  /*1230*/  HADD2.F32 R18, -RZ, R184.H0_H0 ;  /* 0x200000b8ff127230 */ /* 0x010fc40000004100 */
[----:B------:R-:W-:Y:S01]  /*1240*/  FADD.FTZ R14, -R3, R14 ;  /* 0x0000000e030e7221 */ /* 0x000fe20000010100 */
[----:B-----5:R-:W-:Y:S02]  /*1250*/  FMUL.FTZ R0, R4, R0 ;  /* 0x0000000004007220 */ /* 0x020fe40000410000 */
[----:B------:R-:W-:Y:S02]  /*1260*/  FADD.FTZ R80, R80, R18 ;  /* 0x0000001250507221 */ /* 0x000fe40000010000 */
[-C--:B------:R-:W-:Y:S01]  /*1270*/  FFMA.FTZ R192, R0, R18.reuse, R192 ;  /* 0x0000001200c07223 */ /* 0x080fe200000100c0 */
[----:B------:R-:W-:Y:S01]  /*1280*/  FMUL.FTZ R231, R180, R18 ;  /* 0x00000012b4e77220 */ /* 0x000fe20000410000 */
[----:B------:R-:W-:Y:S02]  /*1290*/  HADD2.F32 R18, -RZ, R181.H0_H0 ;  /* 0x200000b5ff127230 */ /* 0x000fe40000004100 */
[----:B------:R-:W-:Y:S01]  /*12a0*/  FMUL.FTZ R14, R4, R14 ;  /* 0x0000000e040e7220 */ /* 0x000fe20000410000 */
[----:B------:R-:W-:Y:S01]  /*12b0*/  HADD2.F32 R180, -RZ, R184.H1_H1 ;  /* 0x300000b8ffb47230 */ /* 0x000fe20000004100 */
[----:B------:R2:W-:Y:S01]  /*12c0*/  STL [R1+0x94], R192 ;  /* 0x000094c001007387 */ /* 0x0005e20000100800 */
[----:B------:R-:W-:-:S02]  /*12d0*/  HADD2.F32 R184, -RZ, R28.H1_H1 ;  /* 0x3000001cffb87230 */ /* 0x000fc40000004100 */
[----:B------:R-:W-:Y:S01]  /*12e0*/  FADD.FTZ R18, -R3, R18 ;  /* 0x0000001203127221 */ /* 0x000fe20000010100 */
[----:B------:R-:W-:Y:S02]  /*12f0*/  HADD2.F32 R181, -RZ, R181.H1_H1 ;  /* 0x300000b5ffb57230 */ /* 0x000fe40000004100 */
[----:B------:R-:W-:Y:S01]  /*1300*/  FADD.FTZ R81, R81, R180 ;  /* 0x000000b451517221 */ /* 0x000fe20000010000 */
[-C--:B---3--:R-:W-:Y:S01]  /*1310*/  FFMA.FTZ R242, R14, R180.reuse, R242 ;  /* 0x000000b40ef27223 */ /* 0x088fe200000100f2 */
[----:B------:R-:W-:Y:S01]  /*1320*/  FMUL.FTZ R250, R184, R180 ;  /* 0x000000b4b8fa7220 */ /* 0x000fe20000410000 */
[----:B------:R-:W-:Y:S02]  /*1330*/  HADD2.F32 R180, -RZ, R185.H0_H0 ;  /* 0x200000b9ffb47230 */ /* 0x000fe40000004100 */
[----:B------:R-:W-:Y:S01]  /*1340*/  FMUL.FTZ R18, R4, R18 ;  /* 0x0000001204127220 */ /* 0x000fe20000410000 */
[----:B------:R-:W-:Y:S01]  /*1350*/  HADD2.F32 R184, -RZ, R29.H0_H0 ;  /* 0x2000001dffb87230 */ /* 0x000fe20000004100 */
[----:B------:R3:W-:Y:S01]  /*1360*/  STL [R1+0x98], R242 ;  /* 0x000098f201007387 */ /* 0x0007e20000100800 */
[----:B------:R-:W-:Y:S01]  /*1370*/  FADD.FTZ R82, R82, R180 ;  /* 0x000000b452527221 */ /* 0x000fe20000010000 */
[----:B------:R-:W-:-:S02]  /*1380*/  FFMA.FTZ R196, R18, R180, R196 ;  /* 0x000000b412c47223 */ /* 0x000fc400000100c4 */
[----:B------:R-:W-:Y:S01]  /*1390*/  FMUL.FTZ R246, R184, R180 ;  /* 0x000000b4b8f67220 */ /* 0x000fe20000410000 */
[--C-:B------:R-:W-:Y:S02]  /*13a0*/  HADD2.F32 R180, -RZ, R182.reuse.H0_H0 ;  /* 0x200000b6ffb47230 */ /* 0x100fe40000004100 */
[C---:B------:R-:W-:Y:S01]  /*13b0*/  FADD.FTZ R184, -R3.reuse, R181 ;  /* 0x000000b503b87221 */ /* 0x040fe20000010100 */
[----:B------:R-:W-:Y:S01]  /*13c0*/  HADD2.F32 R181, -RZ, R185.H1_H1 ;  /* 0x300000b9ffb57230 */ /* 0x000fe20000004100 */
[----:B------:R4:W-:Y:S01]  /*13d0*/  STL [R1+0x9c], R196 ;  /* 0x00009cc401007387 */ /* 0x0009e20000100800 */
[----:B------:R-:W-:Y:S02]  /*13e0*/  HADD2.F32 R182, -RZ, R182.H1_H1 ;  /* 0x300000b6ffb67230 */ /* 0x000fe40000004100 */
[----:B------:R-:W-:Y:S01]  /*13f0*/  FADD.FTZ R180, -R3, R180 ;  /* 0x000000b403b47221 */ /* 0x000fe20000010100 */
[----:B--2---:R-:W-:Y:S01]  /*1400*/  FMUL.FTZ R192, R4, R184 ;  /* 0x000000b804c07220 */ /* 0x004fe20000410000 */
[----:B------:R-:W-:-:S02]  /*1410*/  HADD2.F32 R184, -RZ, R29.H1_H1 ;  /* 0x3000001dffb87230 */ /* 0x000fc40000004100 */
[----:B------:R-:W-:Y:S01]  /*1420*/  FADD.FTZ R83, R83, R181 ;  /* 0x000000b553537221 */ /* 0x000fe20000010000 */
[----:B------:R-:W-:Y:S01]  /*1430*/  FADD.FTZ R182, -R3, R182 ;  /* 0x000000b603b67221 */ /* 0x000fe20000010100 */
[-C--:B------:R-:W-:Y:S01]  /*1440*/  FFMA.FTZ R237, R192, R181.reuse, R237 ;  /* 0x000000b5c0ed7223 */ /* 0x080fe200000100ed */
[----:B---3--:R-:W-:Y:S01]  /*1450*/  FMUL.FTZ R242, R184, R181 ;  /* 0x000000b5b8f27220 */ /* 0x008fe20000410000 */
[----:B----4-:R-:W-:Y:S01]  /*1460*/  FMUL.FTZ R196, R4, R180 ;  /* 0x000000b404c47220 */ /* 0x010fe20000410000 */
[----:B------:R-:W-:Y:S02]  /*1470*/  HADD2.F32 R180, -RZ, R186.H0_H0 ;  /* 0x200000baffb47230 */ /* 0x000fe40000004100 */
[----:B------:R2:W-:Y:S01]  /*1480*/  STL [R1+0xa0], R237 ;  /* 0x0000a0ed01007387 */ /* 0x0005e20000100800 */
[----:B------:R-:W-:Y:S02]  /*1490*/  HADD2.F32 R181, -RZ, R30.H0_H0 ;  /* 0x2000001effb57230 */ /* 0x000fe40000004100 */
[----:B------:R-:W-:Y:S01]  /*14a0*/  FFMA.FTZ R211, R196, R180, R211 ;  /* 0x000000b4c4d37223 */ /* 0x000fe200000100d3 */
[----:B------:R-:W-:-:S04]  /*14b0*/  FADD.FTZ R84, R84, R180 ;  /* 0x000000b454547221 */ /* 0x000fc80000010000 */
[----:B------:R3:W-:Y:S01]  /*14c0*/  STL [R1+0x84], R211 ;  /* 0x000084d301007387 */ /* 0x0007e20000100800 */
[----:B--2---:R-:W-:Y:S01]  /*14d0*/  FMUL.FTZ R237, R181, R180 ;  /* 0x000000b4b5ed7220 */ /* 0x004fe20000410000 */
[----:B------:R-:W-:Y:S02]  /*14e0*/  HADD2.F32 R180, -RZ, R186.H1_H1 ;  /* 0x300000baffb47230 */ /* 0x000fe40000004100 */
[----:B------:R-:W-:-:S03]  /*14f0*/  HADD2.F32 R181, -RZ, R183.H0_H0 ;  /* 0x200000b7ffb57230 */ /* 0x000fc60000004100 */
[----:B------:R-:W-:Y:S02]  /*1500*/  FADD.FTZ R85, R85, R180 ;  /* 0x000000b455557221 */ /* 0x000fe40000010000 */
[----:B------:R-:W-:Y:S01]  /*1510*/  FADD.FTZ R181, -R3, R181 ;  /* 0x000000b503b57221 */ /* 0x000fe20000010100 */
[C---:B---3--:R-:W-:Y:S01]  /*1520*/  FMUL.FTZ R211, R4.reuse, R182 ;  /* 0x000000b604d37220 */ /* 0x048fe20000410000 */
[----:B------:R-:W-:Y:S02]  /*1530*/  HADD2.F32 R182, -RZ, R30.H1_H1 ;  /* 0x3000001effb67230 */ /* 0x000fe40000004100 */
[----:B-1----:R-:W-:Y:S01]  /*1540*/  FMUL.FTZ R215, R4, R181 ;  /* 0x000000b504d77220 */ /* 0x002fe20000410000 */
[----:B------:R-:W-:Y:S01]  /*1550*/  FFMA.FTZ R230, R211, R180, R230 ;  /* 0x000000b4d3e67223 */ /* 0x000fe200000100e6 */
[----:B------:R-:W-:-:S04]  /*1560*/  HADD2.F32 R181, -RZ, R187.H0_H0 ;  /* 0x200000bbffb57230 */ /* 0x000fc80000004100 */
[----:B------:R1:W-:Y:S01]  /*1570*/  STL [R1+0x88], R230 ;  /* 0x000088e601007387 */ /* 0x0003e20000100800 */
[----:B------:R-:W-:Y:S01]  /*1580*/  FFMA.FTZ R217, R215, R181, R217 ;  /* 0x000000b5d7d97223 */ /* 0x000fe200000100d9 */
[----:B------:R-:W-:-:S04]  /*1590*/  FADD.FTZ R86, R86, R181 ;  /* 0x000000b556567221 */ /* 0x000fc80000010000 */
[----:B------:R2:W-:Y:S01]  /*15a0*/  STL [R1+0x8c], R217 ;  /* 0x00008cd901007387 */ /* 0x0005e20000100800 */
[----:B-1----:R-:W-:Y:S01]  /*15b0*/  FMUL.FTZ R230, R182, R180 ;  /* 0x000000b4b6e67220 */ /* 0x002fe20000410000 */
[----:B------:R-:W-:Y:S02]  /*15c0*/  HADD2.F32 R180, -RZ, R183.H1_H1 ;  /* 0x300000b7ffb47230 */ /* 0x000fe40000004100 */
[----:B------:R-:W-:-:S03]  /*15d0*/  HADD2.F32 R182, -RZ, R31.H0_H0 ;  /* 0x2000001fffb67230 */ /* 0x000fc60000004100 */
[----:B------:R-:W-:Y:S02]  /*15e0*/  FADD.FTZ R180, -R3, R180 ;  /* 0x000000b403b47221 */ /* 0x000fe40000010100 */
[----:B------:R-:W-:Y:S01]  /*15f0*/  FMUL.FTZ R214, R182, R181 ;  /* 0x000000b5b6d67220 */ /* 0x000fe20000410000 */
[----:B------:R-:W-:Y:S02]  /*1600*/  HADD2.F32 R181, -RZ, R187.H1_H1 ;  /* 0x300000bbffb57230 */ /* 0x000fe40000004100 */
[----:B--2---:R-:W-:Y:S01]  /*1610*/  FMUL.FTZ R217, R4, R180 ;  /* 0x000000b404d97220 */ /* 0x004fe20000410000 */
        /* <DEDUP_REMOVED lines=21> */
.L_x_2783:
[----:B------:R-:W-:Y:S05]  /*1770*/  BSYNC.RECONVERGENT B2 ;  /* 0x0000000000027941 */ /* 0x000fea0003800200 */
.L_x_2782:
[----:B------:R-:W-:Y:S04]  /*1780*/  BSSY.RECONVERGENT B2, `(.L_x_2784) ;  /* 0x0000070000027945 */ /* 0x000fe80003800200 */
[----:B------:R-:W-:Y:S05]  /*1790*/  @!P5 BRA `(.L_x_2785) ;  /* 0x0000000400b8d947 */ /* 0x000fea0003800000 */
[----:B------:R-:W1:Y:S01]  /*17a0*/  LDC.64 R180, c[0x0][0x3a8] ;  /* 0x0000ea00ffb47b82 */ /* 0x000e620000000a00 */
[----:B------:R-:W2:Y:S04]  /*17b0*/  LDL.LU R220, [R1+0x74] ;  /* 0x0000740001dc7983 */ /* 0x000ea80000300800 */
[----:B------:R-:W3:Y:S03]  /*17c0*/  LDL.LU R210, [R1+0x78] ;  /* 0x0000780001d27983 */ /* 0x000ee60000300800 */
[----:B------:R-:W4:Y:S01]  /*17d0*/  LDC.64 R184, c[0x0][0x428] ;  /* 0x00010a00ffb87b82 */ /* 0x000f220000000a00 */
[----:B------:R-:W3:Y:S04]  /*17e0*/  LDL.LU R229, [R1+0x7c] ;  /* 0x00007c0001e57983 */ /* 0x000ee80000300800 */
[----:B------:R-:W3:Y:S01]  /*17f0*/  LDL.LU R208, [R1+0x80] ;  /* 0x0000800001d07983 */ /* 0x000ee20000300800 */
[----:B------:R-:W-:-:S03]  /*1800*/  ISETP.NE.U32.AND P0, PT, RZ, UR10, PT ;  /* 0x0000000aff007c0c */ /* 0x000fc6000bf05070 */
[----:B------:R-:W3:Y:S01]  /*1810*/  LDL.LU R209, [R1+0x64] ;  /* 0x0000640001d17983 */ /* 0x000ee20000300800 */
[----:B-1----:R-:W-:-:S04]  /*1820*/  IMAD.WIDE.U32 R180, R2, 0x10, R180 ;  /* 0x0000001002b47825 */ /* 0x002fc800078e00b4 */
[----:B----4-:R-:W-:Y:S02]  /*1830*/  IMAD.WIDE.U32 R184, R193, 0x10, R184 ;  /* 0x00000010c1b87825 */ /* 0x010fe400078e00b8 */
[----:B------:R-:W4:Y:S01]  /*1840*/  LDG.E.128 R180, desc[UR6][R180.64] ;  /* 0x00000006b4b47981 */ /* 0x000f22000c1e1d00 */
[----:B------:R-:W-:-:S03]  /*1850*/  ISETP.NE.AND.EX P0, PT, RZ, UR11, PT, P0 ;  /* 0x0000000bff007c0c */ /* 0x000fc6000bf05300 */
[----:B------:R-:W3:Y:S04]  /*1860*/  LDL.LU R221, [R1+0x68] ;  /* 0x0000680001dd7983 */ /* 0x000ee80000300800 */
[----:B------:R-:W2:Y:S06]  /*1870*/  LDG.E.128 R184, desc[UR6][R184.64] ;  /* 0x00000006b8b87981 */ /* 0x000eac000c1e1d00 */
[----:B------:R-:W1:Y:S02]  /*1880*/  @P0 LDC.64 R190, c[0x0][0x438] ;  /* 0x00010e00ffbe0b82 */ /* 0x000e640000000a00 */
[----:B-1----:R-:W-:-:S05]  /*1890*/  @P0 IMAD.WIDE.U32 R190, R2, 0x10, R190 ;  /* 0x0000001002be0825 */ /* 0x002fca00078e00be */
[----:B------:R1:W5:Y:S01]  /*18a0*/  @P0 LDG.E.128 R24, desc[UR6][R190.64] ;  /* 0x00000006be180981 */ /* 0x000362000c1e1d00 */
[----:B----4-:R-:W-:-:S05]  /*18b0*/  HADD2.F32 R9, -RZ, R180.H0_H0 ;  /* 0x200000b4ff097230 */ /* 0x010fca0000004100 */
[----:B------:R-:W-:Y:S01]  /*18c0*/  FADD.FTZ R9, -R3, R9 ;  /* 0x0000000903097221 */ /* 0x000fe20000010100 */
[----:B--2---:R-:W-:-:S03]  /*18d0*/  HADD2.F32 R17, -RZ, R184.H0_H0 ;  /* 0x200000b8ff117230 */ /* 0x004fc60000004100 */
[----:B-----5:R-:W-:Y:S01]  /*18e0*/  FMUL.FTZ R9, R4, R9 ;  /* 0x0000000904097220 */ /* 0x020fe20000410000 */
[----:B------:R-:W-:Y:S02]  /*18f0*/  HADD2.F32 R13, -RZ, R180.H1_H1 ;  /* 0x300000b4ff0d7230 */ /* 0x000fe40000004100 */
[----:B------:R-:W-:Y:S02]  /*1900*/  HADD2.F32 R180, -RZ, R36.H0_H0 ;  /* 0x20000024ffb47230 */ /* 0x000fe40000004100 */
[----:B------:R-:W-:Y:S01]  /*1910*/  FFMA.FTZ R220, R9, R17, R220 ;  /* 0x0000001109dc7223 */ /* 0x000fe200000100dc */
[----:B------:R-:W-:-:S04]  /*1920*/  FADD.FTZ R13, -R3, R13 ;  /* 0x0000000d030d7221 */ /* 0x000fc80000010100 */
[----:B------:R2:W-:Y:S01]  /*1930*/  STL [R1+0x74], R220 ;  /* 0x000074dc01007387 */ /* 0x0005e20000100800 */
[----:B------:R-:W-:Y:S01]  /*1940*/  FMUL.FTZ R13, R4, R13 ;  /* 0x0000000d040d7220 */ /* 0x000fe20000410000 */
[----:B------:R-:W-:Y:S01]  /*1950*/  FADD.FTZ R68, R68, R17 ;  /* 0x0000001144447221 */ /* 0x000fe20000010000 */
[----:B--2---:R-:W-:Y:S01]  /*1960*/  FMUL.FTZ R220, R180, R17 ;  /* 0x00000011b4dc7220 */ /* 0x004fe20000410000 */
[----:B------:R-:W-:Y:S02]  /*1970*/  HADD2.F32 R180, -RZ, R184.H1_H1 ;  /* 0x300000b8ffb47230 */ /* 0x000fe40000004100 */
[----:B------:R-:W-:Y:S02]  /*1980*/  HADD2.F32 R184, -RZ, R36.H1_H1 ;  /* 0x30000024ffb87230 */ /* 0x000fe40000004100 */
[----:B------:R-:W-:Y:S02]  /*1990*/  HADD2.F32 R17, -RZ, R181.H0_H0 ;  /* 0x200000b5ff117230 */ /* 0x000fe40000004100 */
[----:B------:R-:W-:Y:S01]  /*19a0*/  FADD.FTZ R69, R69, R180 ;  /* 0x000000b445457221 */ /* 0x000fe20000010000 */
[-C--:B---3--:R-:W-:Y:S01]  /*19b0*/  FFMA.FTZ R210, R13, R180.reuse, R210 ;  /* 0x000000b40dd27223 */ /* 0x088fe200000100d2 */
[----:B------:R-:W-:Y:S01]  /*19c0*/  FMUL.FTZ R249, R184, R180 ;  /* 0x000000b4b8f97220 */ /* 0x000fe20000410000 */
[----:B------:R-:W-:-:S02]  /*19d0*/  HADD2.F32 R180, -RZ, R185.H0_H0 ;  /* 0x200000b9ffb47230 */ /* 0x000fc40000004100 */
[----:B------:R-:W-:Y:S02]  /*19e0*/  HADD2.F32 R184, -RZ, R37.H0_H0 ;  /* 0x20000025ffb87230 */ /* 0x000fe40000004100 */
[----:B------:R-:W-:Y:S02]  /*19f0*/  HADD2.F32 R181, -RZ, R181.H1_H1 ;  /* 0x300000b5ffb57230 */ /* 0x000fe40000004100 */
[C---:B------:R-:W-:Y:S01]  /*1a00*/  FADD.FTZ R17, -R3.reuse, R17 ;  /* 0x0000001103117221 */ /* 0x040fe20000010100 */
[----:B------:R-:W-:Y:S02]  /*1a10*/  FMUL.FTZ R245, R184, R180 ;  /* 0x000000b4b8f57220 */ /* 0x000fe40000410000 */
[----:B------:R-:W-:Y:S01]  /*1a20*/  FADD.FTZ R184, -R3, R181 ;  /* 0x000000b503b87221 */ /* 0x000fe20000010100 */
[C---:B------:R-:W-:Y:S01]  /*1a30*/  FMUL.FTZ R17, R4.reuse, R17 ;  /* 0x0000001104117220 */ /* 0x040fe20000410000 */
[----:B------:R-:W-:Y:S02]  /*1a40*/  HADD2.F32 R181, -RZ, R185.H1_H1 ;  /* 0x300000b9ffb57230 */ /* 0x000fe40000004100 */
[----:B-1----:R-:W-:Y:S01]  /*1a50*/  FMUL.FTZ R191, R4, R184 ;  /* 0x000000b804bf7220 */ /* 0x002fe20000410000 */
[----:B------:R-:W-:Y:S01]  /*1a60*/  FFMA.FTZ R229, R17, R180, R229 ;  /* 0x000000b411e57223 */ /* 0x000fe200000100e5 */
[----:B------:R-:W-:Y:S02]  /*1a70*/  STL [R1], R220 ;  /* 0x000000dc01007387 */ /* 0x000fe40000100800 */
[----:B------:R-:W-:-:S02]  /*1a80*/  FFMA.FTZ R208, R191, R181, R208 ;  /* 0x000000b5bfd07223 */ /* 0x000fc400000100d0 */
[----:B------:R-:W-:Y:S04]  /*1a90*/  STL [R1+0x78], R210 ;  /* 0x000078d201007387 */ /* 0x000fe80000100800 */
[----:B------:R-:W-:Y:S04]  /*1aa0*/  STL [R1+0x7c], R229 ;  /* 0x00007ce501007387 */ /* 0x000fe80000100800 */
[----:B------:R1:W-:Y:S04]  /*1ab0*/  STL [R1+0x80], R208 ;  /* 0x000080d001007387 */ /* 0x0003e80000100800 */
[----:B-1----:R-:W2:Y:S04]  /*1ac0*/  LDL.LU R208, [R1+0x6c] ;  /* 0x00006c0001d07983 */ /* 0x002ea80000300800 */
[----:B------:R-:W3:Y:S01]  /*1ad0*/  LDL.LU R185, [R1+0x70] ;  /* 0x0000700001b97983 */ /* 0x000ee20000300800 */
[----:B------:R-:W-:Y:S01]  /*1ae0*/  FADD.FTZ R70, R70, R180 ;  /* 0x000000b446467221 */ /* 0x000fe20000010000 */
[----:B------:R-:W-:-:S02]  /*1af0*/  HADD2.F32 R180, -RZ, R182.H0_H0 ;  /* 0x200000b6ffb47230 */ /* 0x000fc40000004100 */
[----:B------:R-:W-:-:S03]  /*1b00*/  HADD2.F32 R184, -RZ, R37.H1_H1 ;  /* 0x30000025ffb87230 */ /* 0x000fc60000004100 */
[----:B------:R-:W-:Y:S01]  /*1b10*/  FADD.FTZ R180, -R3, R180 ;  /* 0x000000b403b47221 */ /* 0x000fe20000010100 */
[----:B------:R-:W-:Y:S01]  /*1b20*/  FADD.FTZ R71, R71, R181 ;  /* 0x000000b547477221 */ /* 0x000fe20000010000 */
[----:B------:R-:W-:Y:S01]  /*1b30*/  FMUL.FTZ R241, R184, R181 ;  /* 0x000000b5b8f17220 */ /* 0x000fe20000410000 */
[----:B------:R-:W-:Y:S02]  /*1b40*/  HADD2.F32 R181, -RZ, R38.H0_H0 ;  /* 0x20000026ffb57230 */ /* 0x000fe40000004100 */
[----:B------:R-:W-:Y:S01]  /*1b50*/  FMUL.FTZ R190, R4, R180 ;  /* 0x000000b404be7220 */ /* 0x000fe20000410000 */
[----:B------:R-:W-:Y:S02]  /*1b60*/  HADD2.F32 R180, -RZ, R186.H0_H0 ;  /* 0x200000baffb47230 */ /* 0x000fe40000004100 */
[----:B------:R-:W-:-:S03]  /*1b70*/  HADD2.F32 R182, -RZ, R182.H1_H1 ;  /* 0x300000b6ffb67230 */ /* 0x000fc60000004100 */
[-C--:B------:R-:W-:Y:S01]  /*1b80*/  FMUL.FTZ R236, R181, R180.reuse ;  /* 0x000000b4b5ec7220 */ /* 0x080fe20000410000 */
[----:B------:R-:W-:Y:S02]  /*1b90*/  HADD2.F32 R181, -RZ, R183.H0_H0 ;  /* 0x200000b7ffb57230 */ /* 0x000fe40000004100 */
[----:B------:R-:W-:Y:S01]  /*1ba0*/  FADD.FTZ R72, R72, R180 ;  /* 0x000000b448487221 */ /* 0x000fe20000010000 */
[----:B------:R-:W-:Y:S01]  /*1bb0*/  FFMA.FTZ R209, R190, R180, R209 ;  /* 0x000000b4bed17223 */ /* 0x000fe200000100d1 */
[C---:B------:R-:W-:Y:S01]  /*1bc0*/  FADD.FTZ R180, -R3.reuse, R182 ;  /* 0x000000b603b47221 */ /* 0x040fe20000010100 */
[----:B------:R-:W-:Y:S01]  /*1bd0*/  FADD.FTZ R181, -R3, R181 ;  /* 0x000000b503b57221 */ /* 0x000fe20000010100 */
[----:B------:R-:W-:Y:S02]  /*1be0*/  HADD2.F32 R182, -RZ, R186.H1_H1 ;  /* 0x300000baffb67230 */ /* 0x000fe40000004100 */
[----:B------:R-:W-:Y:S01]  /*1bf0*/  FMUL.FTZ R210, R4, R180 ;  /* 0x000000b404d27220 */ /* 0x000fe20000410000 */
[----:B------:R1:W-:Y:S01]  /*1c00*/  STL [R1+0x64], R209 ;  /* 0x000064d101007387 */ /* 0x0003e20000100800 */
[----:B------:R-:W-:-:S02]  /*1c10*/  HADD2.F32 R180, -RZ, R187.H0_H0 ;  /* 0x200000bbffb47230 */ /* 0x000fc40000004100 */
[----:B------:R-:W-:Y:S02]  /*1c20*/  HADD2.F32 R184, -RZ, R38.H1_H1 ;  /* 0x30000026ffb87230 */ /* 0x000fe40000004100 */
[-C--:B------:R-:W-:Y:S01]  /*1c30*/  FFMA.FTZ R221, R210, R182.reuse, R221 ;  /* 0x000000b6d2dd7223 */ /* 0x080fe200000100dd */
[----:B------:R-:W-:Y:S02]  /*1c40*/  HADD2.F32 R183, -RZ, R183.H1_H1 ;  /* 0x300000b7ffb77230 */ /* 0x000fe40000004100 */
[----:B-1----:R-:W-:Y:S01]  /*1c50*/  FMUL.FTZ R209, R4, R181 ;  /* 0x000000b504d17220 */ /* 0x002fe20000410000 */
[----:B------:R-:W-:Y:S02]  /*1c60*/  HADD2.F32 R181, -RZ, R39.H0_H0 ;  /* 0x20000027ffb57230 */ /* 0x000fe40000004100 */
[----:B------:R-:W-:Y:S01]  /*1c70*/  FADD.FTZ R73, R73, R182 ;  /* 0x000000b649497221 */ /* 0x000fe20000010000 */
[----:B------:R-:W-:Y:S01]  /*1c80*/  FMUL.FTZ R229, R184, R182 ;  /* 0x000000b6b8e57220 */ /* 0x000fe20000410000 */
[----:B------:R-:W-:Y:S01]  /*1c90*/  FADD.FTZ R182, R219, R220 ;  /* 0x000000dcdbb67221 */ /* 0x000fe20000010000 */
[----:B------:R-:W-:Y:S01]  /*1ca0*/  STL [R1+0x68], R221 ;  /* 0x000068dd01007387 */ /* 0x000fe20000100800 */
[----:B------:R-:W-:Y:S01]  /*1cb0*/  FADD.FTZ R183, -R3, R183 ;  /* 0x000000b703b77221 */ /* 0x000fe20000010100 */
[----:B------:R-:W-:Y:S01]  /*1cc0*/  FADD.FTZ R74, R74, R180 ;  /* 0x000000b44a4a7221 */ /* 0x000fe20000010000 */
[----:B------:R-:W-:-:S02]  /*1cd0*/  FFMA.FTZ R184, R9, R220, R218 ;  /* 0x000000dc09b87223 */ /* 0x000fc400000100da */
[----:B------:R-:W-:Y:S01]  /*1ce0*/  FMUL.FTZ R220, R4, R183 ;  /* 0x000000b704dc7220 */ /* 0x000fe20000410000 */
[----:B------:R-:W-:Y:S01]  /*1cf0*/  HADD2.F32 R183, -RZ, R39.H1_H1 ;  /* 0x30000027ffb77230 */ /* 0x000fe20000004100 */
[----:B------:R-:W-:Y:S02]  /*1d00*/  IADD3 R193, PT, PT, R193, 0x20, RZ ;  /* 0x00000020c1c17810 */ /* 0x000fe40007ffe0ff */
[----:B------:R-:W-:Y:S01]  /*1d10*/  IADD3 R2, PT, PT, R2, 0x20, RZ ;  /* 0x0000002002027810 */ /* 0x000fe20007ffe0ff */
[----:B--2---:R-:W-:-:S05]  /*1d20*/  FFMA.FTZ R208, R209, R180, R208 ;  /* 0x000000b4d1d07223 */ /* 0x004fca00000100d0 */
[----:B------:R1:W-:Y:S02]  /*1d30*/  STL [R1+0x6c], R208 ;  /* 0x00006cd001007387 */ /* 0x0003e40000100800 */
[----:B-1----:R-:W-:Y:S01]  /*1d40*/  FMUL.FTZ R208, R181, R180 ;  /* 0x000000b4b5d07220 */ /* 0x002fe20000410000 */
[----:B------:R-:W-:Y:S01]  /*1d50*/  FADD.FTZ R180, R182, R249 ;  /* 0x000000f9b6b47221 */ /* 0x000fe20000010000 */
[----:B------:R-:W-:Y:S02]  /*1d60*/  HADD2.F32 R182, -RZ, R187.H1_H1 ;  /* 0x300000bbffb67230 */ /* 0x000fe40000004100 */
[----:B------:R-:W-:-:S03]  /*1d70*/  FFMA.FTZ R181, R13, R249, R184 ;  /* 0x000000f90db57223 */ /* 0x000fc600000100b8 */
[----:B---3--:R-:W-:Y:S01]  /*1d80*/  FFMA.FTZ R185, R220, R182, R185 ;  /* 0x000000b6dcb97223 */ /* 0x008fe200000100b9 */
[----:B------:R-:W-:Y:S01]  /*1d90*/  FADD.FTZ R180, R180, R245 ;  /* 0x000000f5b4b47221 */ /* 0x000fe20000010000 */
[----:B------:R-:W-:-:S03]  /*1da0*/  FFMA.FTZ R181, R17, R245, R181 ;  /* 0x000000f511b57223 */ /* 0x000fc600000100b5 */
[----:B------:R1:W-:Y:S01]  /*1db0*/  STL [R1+0x70], R185 ;  /* 0x000070b901007387 */ /* 0x0003e20000100800 */
        /* <DEDUP_REMOVED lines=9> */
[----:B------:R-:W-:Y:S02]  /*1e50*/  FADD.FTZ R75, R75, R182 ;  /* 0x000000b64b4b7221 */ /* 0x000fe40000010000 */
[----:B------:R-:W-:Y:S01]  /*1e60*/  FADD.FTZ R219, R180, R221 ;  /* 0x000000ddb4db7221 */ /* 0x000fe20000010000 */
[----:B-1----:R-:W-:-:S07]  /*1e70*/  FFMA.FTZ R218, R220, R221, R181 ;  /* 0x000000dddcda7223 */ /* 0x002fce00000100b5 */
.L_x_2785:
[----:B------:R-:W-:Y:S05]  /*1e80*/  BSYNC.RECONVERGENT B2 ;  /* 0x0000000000027941 */ /* 0x000fea0003800200 */
.L_x_2784:
        /* <DEDUP_REMOVED lines=20> */
[--C-:B--2---:R-:W-:Y:S02]  /*1fd0*/  HADD2.F32 R8, -RZ, R180.reuse.H0_H0 ;  /* 0x200000b4ff087230 */ /* 0x104fe40000004100 */
[----:B------:R-:W-:Y:S02]  /*1fe0*/  HADD2.F32 R12, -RZ, R180.H1_H1 ;  /* 0x300000b4ff0c7230 */ /* 0x000fe40000004100 */
[----:B------:R-:W-:Y:S02]  /*1ff0*/  HADD2.F32 R180, -RZ, R44.H0_H0 ;  /* 0x2000002cffb47230 */ /* 0x000fe40000004100 */
[C---:B------:R-:W-:Y:S01]  /*2000*/  FADD.FTZ R8, -R3.reuse, R8 ;  /* 0x0000000803087221 */ /* 0x040fe20000010100 */
[----:B------:R-:W-:Y:S01]  /*2010*/  FADD.FTZ R12, -R3, R12 ;  /* 0x0000000c030c7221 */ /* 0x000fe20000010100 */
[----:B----4-:R-:W-:Y:S02]  /*2020*/  HADD2.F32 R16, -RZ, R184.H0_H0 ;  /* 0x200000b8ff107230 */ /* 0x010fe40000004100 */
[C---:B-----5:R-:W-:Y:S01]  /*2030*/  FMUL.FTZ R8, R4.reuse, R8 ;  /* 0x0000000804087220 */ /* 0x060fe20000410000 */
[----:B------:R-:W-:-:S02]  /*2040*/  FMUL.FTZ R12, R4, R12 ;  /* 0x0000000c040c7220 */ /* 0x000fc40000410000 */
[----:B------:R-:W-:Y:S01]  /*2050*/  FADD.FTZ R88, R88, R16 ;  /* 0x0000001058587221 */ /* 0x000fe20000010000 */
[-C--:B------:R-:W-:Y:S01]  /*2060*/  FFMA.FTZ R235, R8, R16.reuse, R235 ;  /* 0x0000001008eb7223 */ /* 0x080fe200000100eb */
[----:B------:R-:W-:Y:S01]  /*2070*/  FMUL.FTZ R252, R180, R16 ;  /* 0x00000010b4fc7220 */ /* 0x000fe20000410000 */
[--C-:B------:R-:W-:Y:S02]  /*2080*/  HADD2.F32 R16, -RZ, R181.reuse.H0_H0 ;  /* 0x200000b5ff107230 */ /* 0x100fe40000004100 */
[----:B------:R-:W-:Y:S01]  /*2090*/  HADD2.F32 R180, -RZ, R184.H1_H1 ;  /* 0x300000b8ffb47230 */ /* 0x000fe20000004100 */
[----:B------:R2:W-:Y:S01]  /*20a0*/  STL [R1+0x54], R235 ;  /* 0x000054eb01007387 */ /* 0x0005e20000100800 */
[----:B------:R-:W-:Y:S02]  /*20b0*/  HADD2.F32 R184, -RZ, R44.H1_H1 ;  /* 0x3000002cffb87230 */ /* 0x000fe40000004100 */
[----:B------:R-:W-:Y:S01]  /*20c0*/  FADD.FTZ R16, -R3, R16 ;  /* 0x0000001003107221 */ /* 0x000fe20000010100 */
[----:B------:R-:W-:-:S02]  /*20d0*/  HADD2.F32 R181, -RZ, R181.H1_H1 ;  /* 0x300000b5ffb57230 */ /* 0x000fc40000004100 */
[----:B------:R-:W-:Y:S01]  /*20e0*/  FADD.FTZ R89, R89, R180 ;  /* 0x000000b459597221 */ /* 0x000fe20000010000 */
[-C--:B---3--:R-:W-:Y:S01]  /*20f0*/  FFMA.FTZ R207, R12, R180.reuse, R207 ;  /* 0x000000b40ccf7223 */ /* 0x088fe200000100cf */
[----:B------:R-:W-:Y:S01]  /*2100*/  FMUL.FTZ R248, R184, R180 ;  /* 0x000000b4b8f87220 */ /* 0x000fe20000410000 */
[----:B------:R-:W-:Y:S02]  /*2110*/  HADD2.F32 R180, -RZ, R185.H0_H0 ;  /* 0x200000b9ffb47230 */ /* 0x000fe40000004100 */
[----:B------:R-:W-:Y:S01]  /*2120*/  FMUL.FTZ R16, R4, R16 ;  /* 0x0000001004107220 */ /* 0x000fe20000410000 */
[----:B------:R-:W-:Y:S01]  /*2130*/  HADD2.F32 R184, -RZ, R45.H0_H0 ;  /* 0x2000002dffb87230 */ /* 0x000fe20000004100 */
[----:B------:R3:W-:Y:S02]  /*2140*/  STL [R1+0x58], R207 ;  /* 0x000058cf01007387 */ /* 0x0007e40000100800 */
[-C--:B------:R-:W-:Y:S01]  /*2150*/  FFMA.FTZ R206, R16, R180.reuse, R206 ;  /* 0x000000b410ce7223 */ /* 0x080fe200000100ce */
[----:B------:R-:W-:Y:S01]  /*2160*/  FADD.FTZ R90, R90, R180 ;  /* 0x000000b45a5a7221 */ /* 0x000fe20000010000 */
[----:B------:R-:W-:Y:S01]  /*2170*/  FMUL.FTZ R244, R184, R180 ;  /* 0x000000b4b8f47220 */ /* 0x000fe20000410000 */
[----:B------:R-:W-:Y:S01]  /*2180*/  FADD.FTZ R184, -R3, R181 ;  /* 0x000000b503b87221 */ /* 0x000fe20000010100 */
[----:B------:R-:W-:Y:S01]  /*2190*/  HADD2.F32 R181, -RZ, R185.H1_H1 ;  /* 0x300000b9ffb57230 */ /* 0x000fe20000004100 */
[----:B------:R4:W-:Y:S01]  /*21a0*/  STL [R1+0x5c], R206 ;  /* 0x00005cce01007387 */ /* 0x0009e20000100800 */
[----:B------:R-:W-:-:S02]  /*21b0*/  HADD2.F32 R180, -RZ, R182.H0_H0 ;  /* 0x200000b6ffb47230 */ /* 0x000fc40000004100 */
[----:B-1----:R-:W-:Y:S01]  /*21c0*/  FMUL.FTZ R189, R4, R184 ;  /* 0x000000b804bd7220 */ /* 0x002fe20000410000 */
[----:B------:R-:W-:Y:S01]  /*21d0*/  HADD2.F32 R184, -RZ, R45.H1_H1 ;  /* 0x3000002dffb87230 */ /* 0x000fe20000004100 */
[----:B------:R-:W4:Y:S01]  /*21e0*/  LDL.LU R185, [R1+0x50] ;  /* 0x0000500001b97983 */ /* 0x000f220000300800 */
[----:B------:R-:W-:Y:S01]  /*21f0*/  FADD.FTZ R91, R91, R181 ;  /* 0x000000b55b5b7221 */ /* 0x000fe20000010000 */
[----:B------:R-:W-:Y:S01]  /*2200*/  FADD.FTZ R180, -R3, R180 ;  /* 0x000000b403b47221 */ /* 0x000fe20000010100 */
[-C--:B------:R-:W-:Y:S01]  /*2210*/  FFMA.FTZ R205, R189, R181.reuse, R205 ;  /* 0x000000b5bdcd7223 */ /* 0x080fe200000100cd */
[----:B------:R-:W-:Y:S01]  /*2220*/  FMUL.FTZ R240, R184, R181 ;  /* 0x000000b5b8f07220 */ /* 0x000fe20000410000 */
[----:B------:R-:W-:Y:S02]  /*2230*/  HADD2.F32 R181, -RZ, R46.H0_H0 ;  /* 0x2000002effb57230 */ /* 0x000fe40000004100 */
[----:B------:R-:W-:Y:S01]  /*2240*/  FMUL.FTZ R188, R4, R180 ;  /* 0x000000b404bc7220 */ /* 0x000fe20000410000 */
[----:B------:R-:W-:-:S02]  /*2250*/  HADD2.F32 R180, -RZ, R186.H0_H0 ;  /* 0x200000baffb47230 */ /* 0x000fc40000004100 */
[----:B------:R-:W-:-:S03]  /*2260*/  HADD2.F32 R182, -RZ, R182.H1_H1 ;  /* 0x300000b6ffb67230 */ /* 0x000fc60000004100 */
[-C--:B--2---:R-:W-:Y:S01]  /*2270*/  FMUL.FTZ R235, R181, R180.reuse ;  /* 0x000000b4b5eb7220 */ /* 0x084fe20000410000 */
[--C-:B------:R-:W-:Y:S02]  /*2280*/  HADD2.F32 R181, -RZ, R183.reuse.H0_H0 ;  /* 0x200000b7ffb57230 */ /* 0x100fe40000004100 */
[----:B------:R-:W-:Y:S01]  /*2290*/  FADD.FTZ R92, R92, R180 ;  /* 0x000000b45c5c7221 */ /* 0x000fe20000010000 */
[----:B------:R-:W-:Y:S01]  /*22a0*/  FFMA.FTZ R204, R188, R180, R204 ;  /* 0x000000b4bccc7223 */ /* 0x000fe200000100cc */
[C---:B------:R-:W-:Y:S01]  /*22b0*/  FADD.FTZ R180, -R3.reuse, R182 ;  /* 0x000000b603b47221 */ /* 0x040fe20000010100 */
[----:B------:R-:W-:Y:S02]  /*22c0*/  HADD2.F32 R182, -RZ, R186.H1_H1 ;  /* 0x300000baffb67230 */ /* 0x000fe40000004100 */
[----:B------:R-:W-:Y:S01]  /*22d0*/  FADD.FTZ R181, -R3, R181 ;  /* 0x000000b503b57221 */ /* 0x000fe20000010100 */
[----:B------:R-:W-:Y:S02]  /*22e0*/  HADD2.F32 R184, -RZ, R46.H1_H1 ;  /* 0x3000002effb87230 */ /* 0x000fe40000004100 */
[----:B---3--:R-:W-:Y:S01]  /*22f0*/  FMUL.FTZ R207, R4, R180 ;  /* 0x000000b404cf7220 */ /* 0x008fe20000410000 */
[----:B------:R1:W-:Y:S01]  /*2300*/  STL [R1+0x60], R205 ;  /* 0x000060cd01007387 */ /* 0x0003e20000100800 */
[----:B------:R-:W-:-:S02]  /*2310*/  HADD2.F32 R183, -RZ, R183.H1_H1 ;  /* 0x300000b7ffb77230 */ /* 0x000fc40000004100 */
[----:B------:R-:W-:Y:S01]  /*2320*/  FADD.FTZ R93, R93, R182 ;  /* 0x000000b65d5d7221 */ /* 0x000fe20000010000 */
[----:B------:R-:W-:Y:S02]  /*2330*/  HADD2.F32 R180, -RZ, R187.H0_H0 ;  /* 0x200000bbffb47230 */ /* 0x000fe40000004100 */
[-C--:B------:R-:W-:Y:S01]  /*2340*/  FFMA.FTZ R222, R207, R182.reuse, R222 ;  /* 0x000000b6cfde7223 */ /* 0x080fe200000100de */
[----:B----4-:R-:W-:Y:S01]  /*2350*/  FMUL.FTZ R206, R184, R182 ;  /* 0x000000b6b8ce7220 */ /* 0x010fe20000410000 */
[----:B------:R-:W-:Y:S01]  /*2360*/  FADD.FTZ R182, R219, R252 ;  /* 0x000000fcdbb67221 */ /* 0x000fe20000010000 */
[----:B-1----:R-:W-:Y:S01]  /*2370*/  FMUL.FTZ R205, R4, R181 ;  /* 0x000000b504cd7220 */ /* 0x002fe20000410000 */
[----:B------:R-:W-:Y:S01]  /*2380*/  HADD2.F32 R181, -RZ, R47.H0_H0 ;  /* 0x2000002fffb57230 */ /* 0x000fe20000004100 */
[----:B------:R1:W-:Y:S01]  /*2390*/  STL [R1+0x44], R204 ;  /* 0x000044cc01007387 */ /* 0x0003e20000100800 */
[----:B------:R-:W-:Y:S01]  /*23a0*/  FADD.FTZ R183, -R3, R183 ;  /* 0x000000b703b77221 */ /* 0x000fe20000010100 */
[----:B------:R-:W-:Y:S01]  /*23b0*/  FADD.FTZ R94, R94, R180 ;  /* 0x000000b45e5e7221 */ /* 0x000fe20000010000 */
[----:B------:R-:W-:Y:S01]  /*23c0*/  FFMA.FTZ R223, R205, R180, R223 ;  /* 0x000000b4cddf7223 */ /* 0x000fe200000100df */
[----:B------:R2:W-:Y:S01]  /*23d0*/  STL [R1+0x48], R222 ;  /* 0x000048de01007387 */ /* 0x0005e20000100800 */
[----:B------:R-:W-:Y:S01]  /*23e0*/  FFMA.FTZ R184, R8, R252, R218 ;  /* 0x000000fc08b87223 */ /* 0x000fe200000100da */
[----:B-1----:R-:W-:Y:S01]  /*23f0*/  FMUL.FTZ R204, R181, R180 ;  /* 0x000000b4b5cc7220 */ /* 0x002fe20000410000 */
[----:B------:R-:W-:Y:S01]  /*2400*/  FADD.FTZ R180, R182, R248 ;  /* 0x000000f8b6b47221 */ /* 0x000fe20000010000 */
[----:B------:R-:W-:-:S02]  /*2410*/  HADD2.F32 R182, -RZ, R187.H1_H1 ;  /* 0x300000bbffb67230 */ /* 0x000fc40000004100 */
[----:B--2---:R-:W-:Y:S01]  /*2420*/  FMUL.FTZ R222, R4, R183 ;  /* 0x000000b704de7220 */ /* 0x004fe20000410000 */
[----:B------:R-:W-:Y:S01]  /*2430*/  FFMA.FTZ R181, R12, R248, R184 ;  /* 0x000000f80cb57223 */ /* 0x000fe200000100b8 */
[----:B------:R1:W-:Y:S01]  /*2440*/  STL [R1+0x4c], R223 ;  /* 0x00004cdf01007387 */ /* 0x0003e20000100800 */
[----:B------:R-:W-:Y:S02]  /*2450*/  FADD.FTZ R180, R180, R244 ;  /* 0x000000f4b4b47221 */ /* 0x000fe40000010000 */
[----:B------:R-:W-:Y:S02]  /*2460*/  FFMA.FTZ R181, R16, R244, R181 ;  /* 0x000000f410b57223 */ /* 0x000fe400000100b5 */
[----:B------:R-:W-:Y:S02]  /*2470*/  FADD.FTZ R180, R180, R240 ;  /* 0x000000f0b4b47221 */ /* 0x000fe40000010000 */
[----:B------:R-:W-:Y:S02]  /*2480*/  FFMA.FTZ R181, R189, R240, R181 ;  /* 0x000000f0bdb57223 */ /* 0x000fe400000100b5 */
[----:B------:R-:W-:-:S02]  /*2490*/  FADD.FTZ R180, R180, R235 ;  /* 0x000000ebb4b47221 */ /* 0x000fc40000010000 */
        /* <DEDUP_REMOVED lines=10> */
[----:B------:R-:W-:Y:S01]  /*2540*/  IADD3 R2, PT, PT, R2, 0x20, RZ ;  /* 0x0000002002027810 */ /* 0x000fe20007ffe0ff */
[C---:B------:R-:W-:Y:S01]  /*2550*/  FFMA.FTZ R218, R222.reuse, R223, R181 ;  /* 0x000000dfdeda7223 */ /* 0x040fe200000100b5 */
[----:B------:R-:W-:-:S05]  /*2560*/  FFMA.FTZ R185, R222, R182, R185 ;  /* 0x000000b6deb97223 */ /* 0x000fca00000100b9 */
[----:B------:R1:W-:Y:S02]  /*2570*/  STL [R1+0x50], R185 ;  /* 0x000050b901007387 */ /* 0x0003e40000100800 */
.L_x_2787:
[----:B------:R-:W-:Y:S05]  /*2580*/  BSYNC.RECONVERGENT B2 ;  /* 0x0000000000027941 */ /* 0x000fea0003800200 */
.L_x_2786:
[----:B------:R-:W-:Y:S04]  /*2590*/  BSSY.RECONVERGENT B2, `(.L_x_2788) ;  /* 0x000006f000027945 */ /* 0x000fe80003800200 */
[----:B------:R-:W-:Y:S05]  /*25a0*/  @!P3 BRA `(.L_x_2789) ;  /* 0x0000000400b4b947 */ /* 0x000fea0003800000 */
[----:B------:R-:W2:Y:S01]  /*25b0*/  LDC.64 R10, c[0x0][0x3a8] ;  /* 0x0000ea00ff0a7b82 */ /* 0x000ea20000000a00 */
[----:B------:R-:W3:Y:S04]  /*25c0*/  LDL.LU R202, [R1+0x34] ;  /* 0x0000340001ca7983 */ /* 0x000ee80000300800 */
[----:B------:R-:W4:Y:S03]  /*25d0*/  LDL.LU R201, [R1+0x38] ;  /* 0x0000380001c97983 */ /* 0x000f260000300800 */
[----:B------:R-:W0:Y:S01]  /*25e0*/  LDC.64 R180, c[0x0][0x428] ;  /* 0x00010a00ffb47b82 */ /* 0x000e220000000a00 */
[----:B------:R-:W4:Y:S04]  /*25f0*/  LDL.LU R224, [R1+0x3c] ;  /* 0x00003c0001e07983 */ /* 0x000f280000300800 */
[----:B------:R-:W4:Y:S01]  /*2600*/  LDL.LU R184, [R1+0x40] ;  /* 0x0000400001b87983 */ /* 0x000f220000300800 */
[----:B------:R-:W-:-:S03]  /*2610*/  ISETP.NE.U32.AND P0, PT, RZ, UR10, PT ;  /* 0x0000000aff007c0c */ /* 0x000fc6000bf05070 */
[----:B------:R-:W4:Y:S01]  /*2620*/  LDL.LU R187, [R1+0x24] ;  /* 0x0000240001bb7983 */ /* 0x000f220000300800 */
[----:B--2---:R-:W-:Y:S01]  /*2630*/  IMAD.WIDE.U32 R10, R2, 0x10, R10 ;  /* 0x00000010020a7825 */ /* 0x004fe200078e000a */
[----:B------:R-:W-:Y:S02]  /*2640*/  ISETP.NE.AND.EX P0, PT, RZ, UR11, PT, P0 ;  /* 0x0000000bff007c0c */ /* 0x000fe4000bf05300 */
[----:B------:R-:W2:Y:S04]  /*2650*/  LDL.LU R186, [R1+0x28] ;  /* 0x0000280001ba7983 */ /* 0x000ea80000300800 */
[----:B------:R0:W3:Y:S04]  /*2660*/  LDG.E.128 R20, desc[UR6][R10.64] ;  /* 0x000000060a147981 */ /* 0x0000e8000c1e1d00 */
[----:B-1----:R-:W2:Y:S01]  /*2670*/  LDL.LU R185, [R1+0x2c] ;  /* 0x00002c0001b97983 */ /* 0x002ea20000300800 */
[----:B0-----:R-:W-:-:S05]  /*2680*/  IMAD.WIDE.U32 R10, R193, 0x10, R180 ;  /* 0x00000010c10a7825 */ /* 0x001fca00078e00b4 */
[----:B------:R0:W4:Y:S02]  /*2690*/  LDG.E.128 R180, desc[UR6][R10.64] ;  /* 0x000000060ab47981 */ /* 0x000124000c1e1d00 */
[----:B0-----:R-:W0:Y:S02]  /*26a0*/  @P0 LDC.64 R10, c[0x0][0x438] ;  /* 0x00010e00ff0a0b82 */ /* 0x001e240000000a00 */
[----:B0-----:R-:W-:-:S05]  /*26b0*/  @P0 IMAD.WIDE.U32 R10, R2, 0x10, R10 ;  /* 0x00000010020a0825 */ /* 0x001fca00078e000a */
[----:B------:R3:W5:Y:S02]  /*26c0*/  @P0 LDG.E.128 R172, desc[UR6][R10.64] ;  /* 0x000000060aac0981 */ /* 0x000764000c1e1d00 */
[--C-:B---3--:R-:W-:Y:S02]  /*26d0*/  HADD2.F32 R10, -RZ, R20.reuse.H0_H0 ;  /* 0x20000014ff0a7230 */ /* 0x108fe40000004100 */
[----:B------:R-:W-:-:S03]  /*26e0*/  HADD2.F32 R11, -RZ, R20.H1_H1 ;  /* 0x30000014ff0b7230 */ /* 0x000fc60000004100 */
[----:B------:R-:W-:Y:S01]  /*26f0*/  FADD.FTZ R10, -R3, R10 ;  /* 0x0000000a030a7221 */ /* 0x000fe20000010100 */
[----:B------:R-:W-:-:S03]  /*2700*/  HADD2.F32 R20, -RZ, R52.H0_H0 ;  /* 0x20000034ff147230 */ /* 0x000fc60000004100 */
[----:B-----5:R-:W-:Y:S01]  /*2710*/  FMUL.FTZ R10, R4, R10 ;  /* 0x0000000a040a7220 */ /* 0x020fe20000410000 */
[----:B------:R-:W-:Y:S01]  /*2720*/  FADD.FTZ R11, -R3, R11 ;  /* 0x0000000b030b7221 */ /* 0x000fe20000010100 */
[----:B----4-:R-:W-:-:S03]  /*2730*/  HADD2.F32 R15, -RZ, R180.H0_H0 ;  /* 0x200000b4ff0f7230 */ /* 0x010fc60000004100 */
[----:B------:R-:W-:Y:S02]  /*2740*/  FMUL.FTZ R11, R4, R11 ;  /* 0x0000000b040b7220 */ /* 0x000fe40000410000 */
[----:B------:R-:W-:Y:S01]  /*2750*/  FADD.FTZ R96, R96, R15 ;  /* 0x0000000f60607221 */ /* 0x000fe20000010000 */
[-C--:B------:R-:W-:Y:S01]  /*2760*/  FFMA.FTZ R202, R10, R15.reuse, R202 ;  /* 0x0000000f0aca7223 */ /* 0x080fe200000100ca */
[----:B------:R-:W-:Y:S01]  /*2770*/  FMUL.FTZ R251, R20, R15 ;  /* 0x0000000f14fb7220 */ /* 0x000fe20000410000 */
[--C-:B------:R-:W-:Y:S02]  /*2780*/  HADD2.F32 R15, -RZ, R21.reuse.H0_H0 ;  /* 0x20000015ff0f7230 */ /* 0x100fe40000004100 */
[----:B------:R-:W-:Y:S02]  /*2790*/  HADD2.F32 R20, -RZ, R180.H1_H1 ;  /* 0x300000b4ff147230 */ /* 0x000fe40000004100 */
[----:B------:R-:W-:Y:S02]  /*27a0*/  HADD2.F32 R21, -RZ, R21.H1_H1 ;  /* 0x30000015ff157230 */ /* 0x000fe40000004100 */
[----:B------:R-:W-:-:S02]  /*27b0*/  HADD2.F32 R180, -RZ, R52.H1_H1 ;  /* 0x30000034ffb47230 */ /* 0x000fc40000004100 */
[----:B------:R-:W-:Y:S01]  /*27c0*/  FADD.FTZ R15, -R3, R15 ;  /* 0x0000000f030f7221 */ /* 0x000fe20000010100 */
[----:B------:R-:W-:Y:S01]  /*27d0*/  FADD.FTZ R97, R97, R20 ;  /* 0x0000001461617221 */ /* 0x000fe20000010000 */
[----:B------:R-:W-:Y:S01]  /*27e0*/  FADD.FTZ R21, -R3, R21 ;  /* 0x0000001503157221 */ /* 0x000fe20000010100 */
[-C--:B------:R-:W-:Y:S01]  /*27f0*/  FFMA.FTZ R201, R11, R20.reuse, R201 ;  /* 0x000000140bc97223 */ /* 0x080fe200000100c9 */
[----:B------:R-:W-:Y:S01]  /*2800*/  FMUL.FTZ R247, R180, R20 ;  /* 0x00000014b4f77220 */ /* 0x000fe20000410000 */
[--C-:B------:R-:W-:Y:S02]  /*2810*/  HADD2.F32 R20, -RZ, R181.reuse.H0_H0 ;  /* 0x200000b5ff147230 */ /* 0x100fe40000004100 */
[C---:B------:R-:W-:Y:S01]  /*2820*/  FMUL.FTZ R15, R4.reuse, R15 ;  /* 0x0000000f040f7220 */ /* 0x040fe20000410000 */
[----:B------:R-:W-:Y:S02]  /*2830*/  HADD2.F32 R181, -RZ, R181.H1_H1 ;  /* 0x300000b5ffb57230 */ /* 0x000fe40000004100 */
[----:B------:R-:W-:Y:S01]  /*2840*/  FMUL.FTZ R21, R4, R21 ;  /* 0x0000001504157220 */ /* 0x000fe20000410000 */
[----:B------:R-:W-:-:S03]  /*2850*/  FFMA.FTZ R224, R15, R20, R224 ;  /* 0x000000140fe07223 */ /* 0x000fc600000100e0 */
[----:B------:R-:W-:Y:S01]  /*2860*/  FFMA.FTZ R184, R21, R181, R184 ;  /* 0x000000b515b87223 */ /* 0x000fe200000100b8 */
[----:B------:R-:W-:Y:S04]  /*2870*/  STL [R1+0x34], R202 ;  /* 0x000034ca01007387 */ /* 0x000fe80000100800 */
[----:B------:R-:W-:Y:S04]  /*2880*/  STL [R1+0x38], R201 ;  /* 0x000038c901007387 */ /* 0x000fe80000100800 */
[----:B------:R-:W-:Y:S04]  /*2890*/  STL [R1+0x3c], R224 ;  /* 0x00003ce001007387 */ /* 0x000fe80000100800 */
[----:B------:R0:W-:Y:S04]  /*28a0*/  STL [R1+0x40], R184 ;  /* 0x000040b801007387 */ /* 0x0001e80000100800 */
[----:B0-----:R-:W3:Y:S01]  /*28b0*/  LDL.LU R184, [R1+0x30] ;  /* 0x0000300001b87983 */ /* 0x001ee20000300800 */
[----:B------:R-:W-:-:S02]  /*28c0*/  HADD2.F32 R180, -RZ, R53.H0_H0 ;  /* 0x20000035ffb47230 */ /* 0x000fc40000004100 */
[----:B------:R-:W-:-:S03]  /*28d0*/  FADD.FTZ R98, R98, R20 ;  /* 0x0000001462627221 */ /* 0x000fc60000010000 */
[----:B------:R-:W-:Y:S01]  /*28e0*/  FMUL.FTZ R243, R180, R20 ;  /* 0x00000014b4f37220 */ /* 0x000fe20000410000 */
[----:B------:R-:W-:Y:S02]  /*28f0*/  HADD2.F32 R20, -RZ, R22.H0_H0 ;  /* 0x20000016ff147230 */ /* 0x000fe40000004100 */
[----:B------:R-:W-:Y:S02]  /*2900*/  HADD2.F32 R180, -RZ, R53.H1_H1 ;  /* 0x30000035ffb47230 */ /* 0x000fe40000004100 */
[----:B------:R-:W-:Y:S01]  /*2910*/  FADD.FTZ R99, R99, R181 ;  /* 0x000000b563637221 */ /* 0x000fe20000010000 */
[----:B------:R-:W-:Y:S02]  /*2920*/  FADD.FTZ R20, -R3, R20 ;  /* 0x0000001403147221 */ /* 0x000fe40000010100 */
[----:B------:R-:W-:Y:S01]  /*2930*/  FMUL.FTZ R239, R180, R181 ;  /* 0x000000b5b4ef7220 */ /* 0x000fe20000410000 */
[----:B------:R-:W-:Y:S02]  /*2940*/  HADD2.F32 R180, -RZ, R182.H0_H0 ;  /* 0x200000b6ffb47230 */ /* 0x000fe40000004100 */
[----:B------:R-:W-:Y:S01]  /*2950*/  FMUL.FTZ R20, R4, R20 ;  /* 0x0000001404147220 */ /* 0x000fe20000410000 */
[----:B------:R-:W-:-:S02]  /*2960*/  HADD2.F32 R181, -RZ, R54.H0_H0 ;  /* 0x20000036ffb57230 */ /* 0x000fc40000004100 */
[----:B------:R-:W-:Y:S02]  /*2970*/  HADD2.F32 R22, -RZ, R22.H1_H1 ;  /* 0x30000016ff167230 */ /* 0x000fe40000004100 */
[----:B------:R-:W-:Y:S01]  /*2980*/  FADD.FTZ R100, R100, R180 ;  /* 0x000000b464647221 */ /* 0x000fe20000010000 */
[-C--:B------:R-:W-:Y:S01]  /*2990*/  FFMA.FTZ R187, R20, R180.reuse, R187 ;  /* 0x000000b414bb7223 */ /* 0x080fe200000100bb */
[----:B------:R-:W-:Y:S01]  /*29a0*/  FMUL.FTZ R234, R181, R180 ;  /* 0x000000b4b5ea7220 */ /* 0x000fe20000410000 */
[--C-:B------:R-:W-:Y:S02]  /*29b0*/  HADD2.F32 R180, -RZ, R23.reuse.H0_H0 ;  /* 0x20000017ffb47230 */ /* 0x100fe40000004100 */
[----:B------:R-:W-:Y:S01]  /*29c0*/  FADD.FTZ R22, -R3, R22 ;  /* 0x0000001603167221 */ /* 0x000fe20000010100 */
[----:B------:R-:W-:Y:S02]  /*29d0*/  HADD2.F32 R23, -RZ, R23.H1_H1 ;  /* 0x30000017ff177230 */ /* 0x000fe40000004100 */
[----:B------:R-:W-:-:S02]  /*29e0*/  HADD2.F32 R182, -RZ, R182.H1_H1 ;  /* 0x300000b6ffb67230 */ /* 0x000fc40000004100 */
[C---:B------:R-:W-:Y:S01]  /*29f0*/  FADD.FTZ R180, -R3.reuse, R180 ;  /* 0x000000b403b47221 */ /* 0x040fe20000010100 */
[----:B------:R-:W-:Y:S02]  /*2a00*/  HADD2.F32 R181, -RZ, R54.H1_H1 ;  /* 0x30000036ffb57230 */ /* 0x000fe40000004100 */
[C---:B------:R-:W-:Y:S01]  /*2a10*/  FMUL.FTZ R203, R4.reuse, R22 ;  /* 0x0000001604cb7220 */ /* 0x040fe20000410000 */
[----:B------:R-:W-:Y:S01]  /*2a20*/  FADD.FTZ R23, -R3, R23 ;  /* 0x0000001703177221 */ /* 0x000fe20000010100 */
[--C-:B------:R-:W-:Y:S02]  /*2a30*/  HADD2.F32 R22, -RZ, R183.reuse.H0_H0 ;  /* 0x200000b7ff167230 */ /* 0x100fe40000004100 */
[C---:B------:R-:W-:Y:S01]  /*2a40*/  FMUL.FTZ R201, R4.reuse, R180 ;  /* 0x000000b404c97220 */ /* 0x040fe20000410000 */
[-C--:B------:R-:W-:Y:S01]  /*2a50*/  FMUL.FTZ R202, R181, R182.reuse ;  /* 0x000000b6b5ca7220 */ /* 0x080fe20000410000 */
[----:B------:R-:W-:Y:S02]  /*2a60*/  HADD2.F32 R183, -RZ, R183.H1_H1 ;  /* 0x300000b7ffb77230 */ /* 0x000fe40000004100 */
[----:B------:R-:W-:Y:S01]  /*2a70*/  FADD.FTZ R101, R101, R182 ;  /* 0x000000b665657221 */ /* 0x000fe20000010000 */
[----:B--2---:R-:W-:Y:S01]  /*2a80*/  FFMA.FTZ R186, R203, R182, R186 ;  /* 0x000000b6cbba7223 */ /* 0x004fe200000100ba */
[----:B------:R-:W-:Y:S01]  /*2a90*/  FADD.FTZ R181, R219, R251 ;  /* 0x000000fbdbb57221 */ /* 0x000fe20000010000 */
[----:B------:R-:W-:Y:S01]  /*2aa0*/  FMUL.FTZ R23, R4, R23 ;  /* 0x0000001704177220 */ /* 0x000fe20000410000 */
[----:B------:R-:W-:Y:S01]  /*2ab0*/  FFMA.FTZ R182, R10, R251, R218 ;  /* 0x000000fb0ab67223 */ /* 0x000fe200000100da */
[----:B------:R-:W-:-:S02]  /*2ac0*/  HADD2.F32 R180, -RZ, R55.H0_H0 ;  /* 0x20000037ffb47230 */ /* 0x000fc40000004100 */
[-C--:B------:R-:W-:Y:S01]  /*2ad0*/  FFMA.FTZ R185, R201, R22.reuse, R185 ;  /* 0x00000016c9b97223 */ /* 0x080fe200000100b9 */
[----:B------:R-:W-:Y:S01]  /*2ae0*/  FADD.FTZ R181, R181, R247 ;  /* 0x000000f7b5b57221 */ /* 0x000fe20000010000 */
[----:B------:R-:W-:Y:S01]  /*2af0*/  FFMA.FTZ R182, R11, R247, R182 ;  /* 0x000000f70bb67223 */ /* 0x000fe200000100b6 */
[----:B------:R2:W-:Y:S01]  /*2b00*/  STL [R1+0x24], R187 ;  /* 0x000024bb01007387 */ /* 0x0005e20000100800 */
[----:B------:R-:W-:Y:S01]  /*2b10*/  FADD.FTZ R102, R102, R22 ;  /* 0x0000001666667221 */ /* 0x000fe20000010000 */
[----:B------:R-:W-:Y:S01]  /*2b20*/  FMUL.FTZ R22, R180, R22 ;  /* 0x00000016b4167220 */ /* 0x000fe20000410000 */
[----:B------:R-:W-:Y:S01]  /*2b30*/  FADD.FTZ R180, R181, R243 ;  /* 0x000000f3b5b47221 */ /* 0x000fe20000010000 */
[----:B------:R2:W-:Y:S01]  /*2b40*/  STL [R1+0x28], R186 ;  /* 0x000028ba01007387 */ /* 0x0005e20000100800 */
[----:B------:R-:W-:-:S03]  /*2b50*/  FFMA.FTZ R181, R15, R243, R182 ;  /* 0x000000f30fb57223 */ /* 0x000fc600000100b6 */
[----:B------:R2:W-:Y:S01]  /*2b60*/  STL [R1+0x2c], R185 ;  /* 0x00002cb901007387 */ /* 0x0005e20000100800 */
[----:B------:R-:W-:Y:S01]  /*2b70*/  FADD.FTZ R180, R180, R239 ;  /* 0x000000efb4b47221 */ /* 0x000fe20000010000 */
[----:B------:R-:W-:-:S03]  /*2b80*/  FFMA.FTZ R181, R21, R239, R181 ;  /* 0x000000ef15b57223 */ /* 0x000fc600000100b5 */
[----:B------:R-:W-:Y:S01]  /*2b90*/  FADD.FTZ R180, R180, R234 ;  /* 0x000000eab4b47221 */ /* 0x000fe20000010000 */
[----:B------:R-:W-:Y:S01]  /*2ba0*/  FFMA.FTZ R181, R20, R234, R181 ;  /* 0x000000ea14b57223 */ /* 0x000fe200000100b5 */
[----:B------:R-:W-:Y:S02]  /*2bb0*/  HADD2.F32 R182, -RZ, R55.H1_H1 ;  /* 0x30000037ffb67230 */ /* 0x000fe40000004100 */
[----:B------:R-:W-:Y:S01]  /*2bc0*/  FADD.FTZ R180, R180, R202 ;  /* 0x000000cab4b47221 */ /* 0x000fe20000010000 */
[----:B------:R-:W-:Y:S02]  /*2bd0*/  FFMA.FTZ R181, R203, R202, R181 ;  /* 0x000000cacbb57223 */ /* 0x000fe400000100b5 */
[-C--:B------:R-:W-:Y:S01]  /*2be0*/  FMUL.FTZ R224, R182, R183.reuse ;  /* 0x000000b7b6e07220 */ /* 0x080fe20000410000 */
[----:B------:R-:W-:Y:S01]  /*2bf0*/  FADD.FTZ R180, R180, R22 ;  /* 0x00000016b4b47221 */ /* 0x000fe20000010000 */
[----:B------:R-:W-:Y:S01]  /*2c00*/  FFMA.FTZ R181, R201, R22, R181 ;  /* 0x00000016c9b57223 */ /* 0x000fe200000100b5 */
[----:B------:R-:W-:Y:S01]  /*2c10*/  FADD.FTZ R103, R103, R183 ;  /* 0x000000b767677221 */ /* 0x000fe20000010000 */
[----:B------:R-:W-:Y:S01]  /*2c20*/  IADD3 R193, PT, PT, R193, 0x20, RZ ;  /* 0x00000020c1c17810 */ /* 0x000fe20007ffe0ff */
[----:B------:R-:W-:Y:S01]  /*2c30*/  FADD.FTZ R219, R180, R224 ;  /* 0x000000e0b4db7221 */ /* 0x000fe20000010000 */
[----:B------:R-:W-:Y:S01]  /*2c40*/  IADD3 R2, PT, PT, R2, 0x20, RZ ;  /* 0x0000002002027810 */ /* 0x000fe20007ffe0ff */
[C---:B------:R-:W-:Y:S01]  /*2c50*/  FFMA.FTZ R218, R23.reuse, R224, R181 ;  /* 0x000000e017da7223 */ /* 0x040fe200000100b5 */
[----:B---3--:R-:W-:-:S05]  /*2c60*/  FFMA.FTZ R184, R23, R183, R184 ;  /* 0x000000b717b87223 */ /* 0x008fca00000100b8 */
[----:B------:R2:W-:Y:S02]  /*2c70*/  STL [R1+0x30], R184 ;  /* 0x000030b801007387 */ /* 0x0005e40000100800 */
.L_x_2789:
[----:B------:R-:W-:Y:S05]  /*2c80*/  BSYNC.RECONVERGENT B2 ;  /* 0x0000000000027941 */ /* 0x000fea0003800200 */
.L_x_2788:
[----:B------:R-:W-:Y:S05]  /*2c90*/  @!P4 BRA `(.L_x_2790) ;  /* 0x000000080024c947 */ /* 0x000fea0003800000 */
[----:B------:R-:W3:Y:S01]  /*2ca0*/  LDC.64 R180, c[0x0][0x3a8] ;  /* 0x0000ea00ffb47b82 */ /* 0x000ee20000000a00 */
[----:B------:R-:W4:Y:S04]  /*2cb0*/  LDL.LU R225, [R1+0x14] ;  /* 0x0000140001e17983 */ /* 0x000f280000300800 */
[----:B------:R-:W4:Y:S03]  /*2cc0*/  LDL.LU R226, [R1+0x18] ;  /* 0x0000180001e27983 */ /* 0x000f260000300800 */
[----:B------:R-:W0:Y:S01]  /*2cd0*/  LDC.64 R182, c[0x0][0x428] ;  /* 0x00010a00ffb67b82 */ /* 0x000e220000000a00 */
[----:B------:R-:W4:Y:S04]  /*2ce0*/  LDL.LU R227, [R1+0x1c] ;  /* 0x00001c0001e37983 */ /* 0x000f280000300800 */
[----:B------:R-:W4:Y:S01]  /*2cf0*/  LDL.LU R228, [R1+0x20] ;  /* 0x0000200001e47983 */ /* 0x000f220000300800 */
[----:B---3--:R-:W-:-:S05]  /*2d00*/  IMAD.WIDE.U32 R180, R2, 0x10, R180 ;  /* 0x0000001002b47825 */ /* 0x008fca00078e00b4 */
[----:B-12---:R0:W2:Y:S02]  /*2d10*/  LDG.E.128 R184, desc[UR6][R180.64] ;  /* 0x00000006b4b87981 */ /* 0x0060a4000c1e1d00 */
[----:B0-----:R-:W-:-:S06]  /*2d20*/  IMAD.WIDE.U32 R180, R193, 0x10, R182 ;  /* 0x00000010c1b47825 */ /* 0x001fcc00078e00b6 */
[----:B------:R-:W3:Y:S01]  /*2d30*/  LDG.E.128 R180, desc[UR6][R180.64] ;  /* 0x00000006b4b47981 */ /* 0x000ee2000c1e1d00 */
[----:B------:R-:W-:-:S04]  /*2d40*/  ISETP.NE.U32.AND P0, PT, RZ, UR10, PT ;  /* 0x0000000aff007c0c */ /* 0x000fc8000bf05070 */
[----:B------:R-:W-:-:S13]  /*2d50*/  ISETP.NE.AND.EX P0, PT, RZ, UR11, PT, P0 ;  /* 0x0000000bff007c0c */ /* 0x000fda000bf05300 */
[----:B------:R-:W0:Y:S02]  /*2d60*/  @P0 LDC.64 R194, c[0x0][0x438] ;  /* 0x00010e00ffc20b82 */ /* 0x000e240000000a00 */
[----:B0-----:R-:W-:-:S05]  /*2d70*/  @P0 IMAD.WIDE.U32 R194, R2, 0x10, R194 ;  /* 0x0000001002c20825 */ /* 0x001fca00078e00c2 */
[----:B------:R0:W5:Y:S01]  /*2d80*/  @P0 LDG.E.128 R176, desc[UR6][R194.64] ;  /* 0x00000006c2b00981 */ /* 0x000162000c1e1d00 */
[--C-:B--2---:R-:W-:Y:S02]  /*2d90*/  HADD2.F32 R19, -RZ, R184.reuse.H0_H0 ;  /* 0x200000b8ff137230 */ /* 0x104fe40000004100 */
[----:B0-----:R-:W-:Y:S02]  /*2da0*/  HADD2.F32 R195, -RZ, R184.H1_H1 ;  /* 0x300000b8ffc37230 */ /* 0x001fe40000004100 */
[--C-:B------:R-:W-:Y:S02]  /*2db0*/  HADD2.F32 R194, -RZ, R185.reuse.H0_H0 ;  /* 0x200000b9ffc27230 */ /* 0x100fe40000004100 */
[C---:B------:R-:W-:Y:S01]  /*2dc0*/  FADD.FTZ R19, -R3.reuse, R19 ;  /* 0x0000001303137221 */ /* 0x040fe20000010100 */
[----:B------:R-:W-:Y:S02]  /*2dd0*/  HADD2.F32 R197, -RZ, R185.H1_H1 ;  /* 0x300000b9ffc57230 */ /* 0x000fe40000004100 */
[----:B------:R-:W-:Y:S01]  /*2de0*/  FADD.FTZ R195, -R3, R195 ;  /* 0x000000c303c37221 */ /* 0x000fe20000010100 */
[----:B------:R-:W-:-:S02]  /*2df0*/  HADD2.F32 R185, -RZ, R186.H0_H0 ;  /* 0x200000baffb97230 */ /* 0x000fc40000004100 */
[----:B-----5:R-:W-:Y:S01]  /*2e00*/  FMUL.FTZ R19, R4, R19 ;  /* 0x0000001304137220 */ /* 0x020fe20000410000 */
[----:B------:R-:W-:Y:S02]  /*2e10*/  HADD2.F32 R184, -RZ, R186.H1_H1 ;  /* 0x300000baffb87230 */ /* 0x000fe40000004100 */
[C---:B------:R-:W-:Y:S01]  /*2e20*/  FADD.FTZ R186, -R3.reuse, R197 ;  /* 0x000000c503ba7221 */ /* 0x040fe20000010100 */
[--C-:B------:R-:W-:Y:S02]  /*2e30*/  HADD2.F32 R2, -RZ, R187.reuse.H0_H0 ;  /* 0x200000bbff027230 */ /* 0x100fe40000004100 */
[C---:B------:R-:W-:Y:S01]  /*2e40*/  FADD.FTZ R185, -R3.reuse, R185 ;  /* 0x000000b903b97221 */ /* 0x040fe20000010100 */
[----:B------:R-:W-:Y:S02]  /*2e50*/  HADD2.F32 R193, -RZ, R187.H1_H1 ;  /* 0x300000bbffc17230 */ /* 0x000fe40000004100 */
[C---:B------:R-:W-:Y:S01]  /*2e60*/  FADD.FTZ R187, -R3.reuse, R194 ;  /* 0x000000c203bb7221 */ /* 0x040fe20000010100 */
[C---:B------:R-:W-:Y:S01]  /*2e70*/  FADD.FTZ R184, -R3.reuse, R184 ;  /* 0x000000b803b87221 */ /* 0x040fe20000010100 */
[----:B------:R-:W-:Y:S01]  /*2e80*/  FADD.FTZ R2, -R3, R2 ;  /* 0x0000000203027221 */ /* 0x000fe20000010100 */
[----:B------:R-:W-:-:S02]  /*2e90*/  HADD2.F32 R194, -RZ, R60.H0_H0 ;  /* 0x2000003cffc27230 */ /* 0x000fc40000004100 */
[----:B------:R-:W-:Y:S01]  /*2ea0*/  FADD.FTZ R3, -R3, R193 ;  /* 0x000000c103037221 */ /* 0x000fe20000010100 */
[--C-:B---3--:R-:W-:Y:S02]  /*2eb0*/  HADD2.F32 R193, -RZ, R180.reuse.H0_H0 ;  /* 0x200000b4ffc17230 */ /* 0x108fe40000004100 */
[C---:B------:R-:W-:Y:S01]  /*2ec0*/  FMUL.FTZ R195, R4.reuse, R195 ;  /* 0x000000c304c37220 */ /* 0x040fe20000410000 */
[----:B------:R-:W-:Y:S02]  /*2ed0*/  HADD2.F32 R180, -RZ, R180.H1_H1 ;  /* 0x300000b4ffb47230 */ /* 0x000fe40000004100 */
[C---:B------:R-:W-:Y:S01]  /*2ee0*/  FMUL.FTZ R200, R4.reuse, R186 ;  /* 0x000000ba04c87220 */ /* 0x040fe20000410000 */
[----:B------:R-:W-:Y:S01]  /*2ef0*/  FMUL.FTZ R198, R4, R185 ;  /* 0x000000b904c67220 */ /* 0x000fe20000410000 */
[----:B------:R-:W-:Y:S01]  /*2f00*/  FADD.FTZ R104, R104, R193 ;  /* 0x000000c168687221 */ /* 0x000fe20000010000 */
[-C--:B----4-:R-:W-:Y:S01]  /*2f10*/  FFMA.FTZ R225, R19, R193.reuse, R225 ;  /* 0x000000c113e17223 */ /* 0x090fe200000100e1 */
[----:B------:R-:W-:Y:S01]  /*2f20*/  FMUL.FTZ R238, R194, R193 ;  /* 0x000000c1c2ee7220 */ /* 0x000fe20000410000 */
[----:B------:R-:W-:-:S02]  /*2f30*/  HADD2.F32 R193, -RZ, R60.H1_H1 ;  /* 0x3000003cffc17230 */ /* 0x000fc40000004100 */
[----:B------:R-:W-:Y:S01]  /*2f40*/  FADD.FTZ R105, R105, R180 ;  /* 0x000000b469697221 */ /* 0x000fe20000010000 */
[-C--:B------:R-:W-:Y:S01]  /*2f50*/  FFMA.FTZ R226, R195, R180.reuse, R226 ;  /* 0x000000b4c3e27223 */ /* 0x080fe200000100e2 */
[C---:B------:R-:W-:Y:S01]  /*2f60*/  FMUL.FTZ R194, R4.reuse, R187 ;  /* 0x000000bb04c27220 */ /* 0x040fe20000410000 */
[----:B------:R-:W-:Y:S02]  /*2f70*/  HADD2.F32 R187, -RZ, R61.H0_H0 ;  /* 0x2000003dffbb7230 */ /* 0x000fe40000004100 */
[----:B------:R-:W-:Y:S01]  /*2f80*/  FMUL.FTZ R233, R193, R180 ;  /* 0x000000b4c1e97220 */ /* 0x000fe20000410000 */
[--C-:B------:R-:W-:Y:S02]  /*2f90*/  HADD2.F32 R180, -RZ, R181.reuse.H0_H0 ;  /* 0x200000b5ffb47230 */ /* 0x100fe40000004100 */
[----:B------:R-:W-:Y:S01]  /*2fa0*/  FMUL.FTZ R213, R4, R184 ;  /* 0x000000b804d57220 */ /* 0x000fe20000410000 */
[----:B------:R-:W-:Y:S01]  /*2fb0*/  HADD2.F32 R181, -RZ, R181.H1_H1 ;  /* 0x300000b5ffb57230 */ /* 0x000fe20000004100 */
[----:B------:R0:W-:Y:S01]  /*2fc0*/  STL [R1+0x14], R225 ;  /* 0x000014e101007387 */ /* 0x0001e20000100800 */
[----:B------:R-:W-:Y:S01]  /*2fd0*/  FADD.FTZ R106, R106, R180 ;  /* 0x000000b46a6a7221 */ /* 0x000fe20000010000 */
[-C--:B------:R-:W-:Y:S01]  /*2fe0*/  FFMA.FTZ R227, R194, R180.reuse, R227 ;  /* 0x000000b4c2e37223 */ /* 0x080fe200000100e3 */
[----:B------:R-:W-:Y:S01]  /*2ff0*/  FMUL.FTZ R232, R187, R180 ;  /* 0x000000b4bbe87220 */ /* 0x000fe20000410000 */
[----:B------:R-:W-:-:S02]  /*3000*/  HADD2.F32 R180, -RZ, R61.H1_H1 ;  /* 0x3000003dffb47230 */ /* 0x000fc40000004100 */
[----:B------:R-:W-:Y:S01]  /*3010*/  FADD.FTZ R107, R107, R181 ;  /* 0x000000b56b6b7221 */ /* 0x000fe20000010000 */
[-C--:B------:R-:W-:Y:S01]  /*3020*/  FFMA.FTZ R228, R200, R181.reuse, R228 ;  /* 0x000000b5c8e47223 */ /* 0x080fe200000100e4 */
[----:B------:R-:W-:Y:S01]  /*3030*/  STL [R1+0x18], R226 ;  /* 0x000018e201007387 */ /* 0x000fe20000100800 */
[----:B------:R-:W-:Y:S01]  /*3040*/  FMUL.FTZ R199, R180, R181 ;  /* 0x000000b5b4c77220 */ /* 0x000fe20000410000 */
[----:B------:R-:W-:Y:S02]  /*3050*/  HADD2.F32 R180, -RZ, R182.H0_H0 ;  /* 0x200000b6ffb47230 */ /* 0x000fe40000004100 */
[----:B0-----:R-:W-:Y:S01]  /*3060*/  FMUL.FTZ R225, R4, R2 ;  /* 0x0000000204e17220 */ /* 0x001fe20000410000 */
[----:B------:R-:W-:Y:S01]  /*3070*/  HADD2.F32 R181, -RZ, R62.H0_H0 ;  /* 0x2000003effb57230 */ /* 0x000fe20000004100 */
[----:B------:R0:W-:Y:S01]  /*3080*/  STL [R1+0x1c], R227 ;  /* 0x00001ce301007387 */ /* 0x0001e20000100800 */
[----:B------:R-:W-:Y:S02]  /*3090*/  HADD2.F32 R182, -RZ, R182.H1_H1 ;  /* 0x300000b6ffb67230 */ /* 0x000fe40000004100 */
[----:B------:R-:W-:Y:S01]  /*30a0*/  FADD.FTZ R108, R108, R180 ;  /* 0x000000b46c6c7221 */ /* 0x000fe20000010000 */
[-C--:B------:R-:W-:Y:S01]  /*30b0*/  FFMA.FTZ R76, R198, R180.reuse, R76 ;  /* 0x000000b4c64c7223 */ /* 0x080fe2000001004c */
[----:B------:R-:W-:Y:S01]  /*30c0*/  FMUL.FTZ R197, R181, R180 ;  /* 0x000000b4b5c57220 */ /* 0x000fe20000410000 */
[----:B------:R-:W-:-:S02]  /*30d0*/  HADD2.F32 R180, -RZ, R62.H1_H1 ;  /* 0x3000003effb47230 */ /* 0x000fc40000004100 */
[----:B------:R-:W-:Y:S01]  /*30e0*/  FADD.FTZ R109, R109, R182 ;  /* 0x000000b66d6d7221 */ /* 0x000fe20000010000 */
[-C--:B------:R-:W-:Y:S01]  /*30f0*/  FFMA.FTZ R77, R213, R182.reuse, R77 ;  /* 0x000000b6d54d7223 */ /* 0x080fe2000001004d */
[----:B------:R-:W-:Y:S01]  /*3100*/  FADD.FTZ R181, R219, R238 ;  /* 0x000000eedbb57221 */ /* 0x000fe20000010000 */
[----:B------:R1:W-:Y:S01]  /*3110*/  STL [R1+0x20], R228 ;  /* 0x000020e401007387 */ /* 0x0003e20000100800 */
[----:B------:R-:W-:Y:S01]  /*3120*/  FMUL.FTZ R212, R180, R182 ;  /* 0x000000b6b4d47220 */ /* 0x000fe20000410000 */
[----:B------:R-:W-:Y:S01]  /*3130*/  FFMA.FTZ R182, R19, R238, R218 ;  /* 0x000000ee13b67223 */ /* 0x000fe200000100da */
[----:B------:R-:W-:Y:S01]  /*3140*/  FADD.FTZ R2, R181, R233 ;  /* 0x000000e9b5027221 */ /* 0x000fe20000010000 */
[----:B------:R-:W-:Y:S02]  /*3150*/  HADD2.F32 R180, -RZ, R183.H0_H0 ;  /* 0x200000b7ffb47230 */ /* 0x000fe40000004100 */
[----:B0-----:R-:W-:Y:S01]  /*3160*/  FMUL.FTZ R227, R4, R3 ;  /* 0x0000000304e37220 */ /* 0x001fe20000410000 */
[----:B------:R-:W-:Y:S01]  /*3170*/  FFMA.FTZ R181, R195, R233, R182 ;  /* 0x000000e9c3b57223 */ /* 0x000fe200000100b6 */
[----:B------:R-:W-:Y:S01]  /*3180*/  FADD.FTZ R2, R2, R232 ;  /* 0x000000e802027221 */ /* 0x000fe20000010000 */
[----:B------:R-:W-:-:S02]  /*3190*/  HADD2.F32 R182, -RZ, R63.H0_H0 ;  /* 0x2000003fffb67230 */ /* 0x000fc40000004100 */
[----:B------:R-:W-:Y:S01]  /*31a0*/  FADD.FTZ R110, R110, R180 ;  /* 0x000000b46e6e7221 */ /* 0x000fe20000010000 */
[----:B------:R-:W-:Y:S01]  /*31b0*/  FFMA.FTZ R181, R194, R232, R181 ;  /* 0x000000e8c2b57223 */ /* 0x000fe200000100b5 */
[----:B------:R-:W-:Y:S01]  /*31c0*/  FADD.FTZ R2, R2, R199 ;  /* 0x000000c702027221 */ /* 0x000fe20000010000 */
[-C--:B------:R-:W-:Y:S01]  /*31d0*/  FFMA.FTZ R78, R225, R180.reuse, R78 ;  /* 0x000000b4e14e7223 */ /* 0x080fe2000001004e */
[----:B------:R-:W-:Y:S01]  /*31e0*/  FMUL.FTZ R226, R182, R180 ;  /* 0x000000b4b6e27220 */ /* 0x000fe20000410000 */
[----:B------:R-:W-:Y:S01]  /*31f0*/  FFMA.FTZ R181, R200, R199, R181 ;  /* 0x000000c7c8b57223 */ /* 0x000fe200000100b5 */
[----:B------:R-:W-:Y:S01]  /*3200*/  FADD.FTZ R2, R2, R197 ;  /* 0x000000c502027221 */ /* 0x000fe20000010000 */
[----:B------:R-:W-:Y:S02]  /*3210*/  HADD2.F32 R183, -RZ, R183.H1_H1 ;  /* 0x300000b7ffb77230 */ /* 0x000fe40000004100 */
[----:B------:R-:W-:Y:S01]  /*3220*/  FFMA.FTZ R3, R198, R197, R181 ;  /* 0x000000c5c6037223 */ /* 0x000fe200000100b5 */
[----:B------:R-:W-:-:S02]  /*3230*/  HADD2.F32 R180, -RZ, R63.H1_H1 ;  /* 0x3000003fffb47230 */ /* 0x000fc40000004100 */
[----:B------:R-:W-:Y:S01]  /*3240*/  FADD.FTZ R2, R2, R212 ;  /* 0x000000d402027221 */ /* 0x000fe20000010000 */
[----:B------:R-:W-:Y:S01]  /*3250*/  FADD.FTZ R111, R111, R183 ;  /* 0x000000b76f6f7221 */ /* 0x000fe20000010000 */
[----:B------:R-:W-:Y:S01]  /*3260*/  FFMA.FTZ R3, R213, R212, R3 ;  /* 0x000000d4d5037223 */ /* 0x000fe20000010003 */
[-C--:B------:R-:W-:Y:S01]  /*3270*/  FFMA.FTZ R79, R227, R183.reuse, R79 ;  /* 0x000000b7e34f7223 */ /* 0x080fe2000001004f */
[----:B-1----:R-:W-:Y:S01]  /*3280*/  FMUL.FTZ R228, R180, R183 ;  /* 0x000000b7b4e47220 */ /* 0x002fe20000410000 */
[----:B------:R-:W-:Y:S01]  /*3290*/  FADD.FTZ R2, R2, R226 ;  /* 0x000000e202027221 */ /* 0x000fe20000010000 */
[----:B------:R-:W-:-:S03]  /*32a0*/  FFMA.FTZ R3, R225, R226, R3 ;  /* 0x000000e2e1037223 */ /* 0x000fc60000010003 */
[----:B------:R-:W-:Y:S01]  /*32b0*/  FADD.FTZ R219, R2, R228 ;  /* 0x000000e402db7221 */ /* 0x000fe20000010000 */
[----:B------:R-:W-:Y:S01]  /*32c0*/  FFMA.FTZ R218, R227, R228, R3 ;  /* 0x000000e4e3da7223 */ /* 0x000fe20000010003 */
[----:B------:R-:W-:Y:S06]  /*32d0*/  BRA `(.L_x_2790) ;  /* 0x0000000000947947 */ /* 0x000fec0003800000 */
.L_x_2781:
[----:B------:R-:W2:Y:S01]  /*32e0*/  S2R R180, SR_TID.X ;  /* 0x0000000000b47919 */ /* 0x000ea20000002100 */
[----:B-1----:R-:W-:Y:S01]  /*32f0*/  MOV R2, UR14 ;  /* 0x0000000e00027c02 */ /* 0x002fe20008000f00 */
[----:B------:R-:W-:-:S04]  /*3300*/  UISETP.NE.U32.AND UP0, UPT, UR10, URZ, UPT ;  /* 0x000000ff0a00728c */ /* 0x000fc8000bf05070 */
[----:B------:R1:W-:Y:S01]  /*3310*/  STL [R1+0x4], R2 ;  /* 0x0000040201007387 */ /* 0x0003e20000100800 */
[----:B------:R-:W-:Y:S01]  /*3320*/  UISETP.NE.AND.EX UP0, UPT, UR11, URZ, UPT, UP0 ;  /* 0x000000ff0b00728c */ /* 0x000fe2000bf05300 */
[----:B-1----:R-:W-:-:S05]  /*3330*/  IMAD R2, R6, R2, RZ ;  /* 0x0000000206027224 */ /* 0x002fca00078e02ff */
[----:B------:R-:W-:-:S04]  /*3340*/  SHF.R.S32.HI R3, RZ, 0x1f, R2 ;  /* 0x0000001fff037819 */ /* 0x000fc80000011402 */
[----:B------:R-:W-:Y:S02]  /*3350*/  LEA.HI R3, R3, R2, RZ, 0x3 ;  /* 0x0000000203037211 */ /* 0x000fe400078f18ff */
[----:B--2---:R-:W-:-:S04]  /*3360*/  LOP3.LUT R2, R180, 0x1f, RZ, 0xc0, !PT ;  /* 0x0000001fb4027812 */ /* 0x004fc800078ec0ff */
[----:B------:R-:W-:Y:S01]  /*3370*/  LEA.HI.SX32 R180, R3, R2, 0x1d ;  /* 0x0000000203b47211 */ /* 0x000fe200078feaff */
[----:B------:R3:W-:Y:S04]  /*3380*/  STL [R1+0x8], R2 ;  /* 0x0000080201007387 */ /* 0x0007e80000100800 */
[----:B------:R3:W-:Y:S01]  /*3390*/  STL [R1+0xc], R180 ;  /* 0x00000cb401007387 */ /* 0x0007e20000100800 */
[----:B------:R-:W-:Y:S05]  /*33a0*/  BRA.U !UP0, `(.L_x_2790) ;  /* 0x0000000108607547 */ /* 0x000fea000b800000 */
[C---:B------:R-:W-:Y:S02]  /*33b0*/  ISETP.GE.U32.AND P0, PT, R7.reuse, 0x20, PT ;  /* 0x000000200700780c */ /* 0x040fe40003f06070 */
[C---:B------:R-:W-:Y:S02]  /*33c0*/  ISETP.GE.U32.AND P2, PT, R7.reuse, 0x40, PT ;  /* 0x000000400700780c */ /* 0x040fe40003f46070 */
[----:B------:R-:W-:-:S09]  /*33d0*/  ISETP.GE.U32.AND P3, PT, R7, 0x60, PT ;  /* 0x000000600700780c */ /* 0x000fd20003f66070 */
[----:B---3--:R-:W1:Y:S08]  /*33e0*/  @P0 LDC.64 R2, c[0x0][0x438] ;  /* 0x00010e00ff020b82 */ /* 0x008e700000000a00 */
[----:B------:R-:W2:Y:S08]  /*33f0*/  @P2 LDC.64 R184, c[0x0][0x438] ;  /* 0x00010e00ffb82b82 */ /* 0x000eb00000000a00 */
[----:B------:R-:W3:Y:S01]  /*3400*/  @P3 LDC.64 R182, c[0x0][0x438] ;  /* 0x00010e00ffb63b82 */ /* 0x000ee20000000a00 */
[C---:B-1----:R-:W-:Y:S01]  /*3410*/  @P0 IMAD.WIDE.U32 R2, R180.reuse, 0x10, R2 ;  /* 0x00000010b4020825 */ /* 0x042fe200078e0002 */
[----:B------:R-:W-:-:S04]  /*3420*/  @P0 IADD3 R180, PT, PT, R180, 0x20, RZ ;  /* 0x00000020b4b40810 */ /* 0x000fc80007ffe0ff */
[----:B------:R2:W5:Y:S01]  /*3430*/  @P0 LDG.E.128 R152, desc[UR6][R2.64] ;  /* 0x0000000602980981 */ /* 0x000562000c1e1d00 */
[----:B------:R-:W-:Y:S01]  /*3440*/  ISETP.GE.U32.AND P0, PT, R7, 0x80, PT ;  /* 0x000000800700780c */ /* 0x000fe20003f06070 */
[C---:B--2---:R-:W-:Y:S01]  /*3450*/  @P2 IMAD.WIDE.U32 R2, R180.reuse, 0x10, R184 ;  /* 0x00000010b4022825 */ /* 0x044fe200078e00b8 */
[----:B------:R-:W-:-:S04]  /*3460*/  @P2 IADD3 R180, PT, PT, R180, 0x20, RZ ;  /* 0x00000020b4b42810 */ /* 0x000fc80007ffe0ff */
[----:B------:R3:W5:Y:S01]  /*3470*/  @P2 LDG.E.128 R24, desc[UR6][R2.64] ;  /* 0x0000000602182981 */ /* 0x000762000c1e1d00 */
[----:B------:R-:W-:Y:S01]  /*3480*/  ISETP.GE.U32.AND P2, PT, R7, 0xa0, PT ;  /* 0x000000a00700780c */ /* 0x000fe20003f46070 */
[----:B---3--:R-:W-:-:S05]  /*3490*/  @P3 IMAD.WIDE.U32 R2, R180, 0x10, R182 ;  /* 0x00000010b4023825 */ /* 0x008fca00078e00b6 */
[----:B------:R-:W1:Y:S01]  /*34a0*/  @P0 LDC.64 R182, c[0x0][0x438] ;  /* 0x00010e00ffb60b82 */ /* 0x000e620000000a00 */
[----:B------:R2:W5:Y:S01]  /*34b0*/  @P3 LDG.E.128 R168, desc[UR6][R2.64] ;  /* 0x0000000602a83981 */ /* 0x000562000c1e1d00 */
[----:B------:R-:W-:-:S06]  /*34c0*/  @P3 IADD3 R180, PT, PT, R180, 0x20, RZ ;  /* 0x00000020b4b43810 */ /* 0x000fcc0007ffe0ff */
[----:B--2---:R-:W2:Y:S01]  /*34d0*/  @P2 LDC.64 R2, c[0x0][0x438] ;  /* 0x00010e00ff022b82 */ /* 0x004ea20000000a00 */
[C---:B-1----:R-:W-:Y:S01]  /*34e0*/  @P0 IMAD.WIDE.U32 R182, R180.reuse, 0x10, R182 ;  /* 0x00000010b4b60825 */ /* 0x042fe200078e00b6 */
[----:B------:R-:W-:-:S04]  /*34f0*/  @P0 IADD3 R180, PT, PT, R180, 0x20, RZ ;  /* 0x00000020b4b40810 */ /* 0x000fc80007ffe0ff */
[----:B------:R4:W5:Y:S01]  /*3500*/  @P0 LDG.E.128 R172, desc[UR6][R182.64] ;  /* 0x00000006b6ac0981 */ /* 0x000962000c1e1d00 */
[----:B--2---:R-:W-:-:S05]  /*3510*/  @P2 IMAD.WIDE.U32 R2, R180, 0x10, R2 ;  /* 0x00000010b4022825 */ /* 0x004fca00078e0002 */
[----:B------:R4:W5:Y:S02]  /*3520*/  @P2 LDG.E.128 R176, desc[UR6][R2.64] ;  /* 0x0000000602b02981 */ /* 0x000964000c1e1d00 */
.L_x_2790:
[----:B------:R-:W-:Y:S05]  /*3530*/  BSYNC.RECONVERGENT B1 ;  /* 0x0000000000017941 */ /* 0x000fea0003800200 */
.L_x_2780:
[----:B--2---:R-:W2:Y:S01]  /*3540*/  LDL R187, [R1+0x10] ;  /* 0x0000100001bb7983 */ /* 0x004ea20000100800 */
[----:B------:R-:W-:Y:S01]  /*3550*/  UMOV UR4, 0xffffffff ;  /* 0xffffffff00047882 */ /* 0x000fe20000000000 */
[----:B--2---:R-:W-:Y:S02]  /*3560*/  ISETP.GE.AND P2, PT, R187, 0x1, PT ;  /* 0x00000001bb00780c */ /* 0x004fe40003f46270 */
[----:B------:R-:W-:Y:S11]  /*3570*/  BRA.DIV UR4, `(.L_x_2791) ;  /* 0x000000b204387947 */ /* 0x000ff6000b800000 */
[----:B---34-:R-:W2:Y:S02]  /*3580*/  SHFL.BFLY PT, R2, R219, 0x1, 0x1f ;  /* 0x0c201f00db027f89 */ /* 0x018ea400000e0000 */
        /* <DEDUP_REMOVED lines=14> */
[----:B-1----:R1:W3:Y:S01]  /*3670*/  SHFL.BFLY PT, R185, R182, 0x10, 0x1f ;  /* 0x0e001f00b6b97f89 */ /* 0x0022e200000e0000 */
[----:B--2---:R-:W-:-:S05]  /*3680*/  FADD.FTZ R183, R183, R2 ;  /* 0x00000002b7b77221 */ /* 0x004fca0000010000 */
[----:B---3--:R1:W2:Y:S02]  /*3690*/  SHFL.BFLY PT, R2, R183, 0x10, 0x1f ;  /* 0x0e001f00b7027f89 */ /* 0x0082a400000e0000 */
.L_x_2937:
[----:B------:R-:W3:Y:S04]  /*36a0*/  LDL R181, [R1+0x4] ;  /* 0x0000040001b57983 */ /* 0x000ee80000100800 */
[----:B------:R-:W4:Y:S04]  /*36b0*/  LDL R186, [R1+0x8] ;  /* 0x0000080001ba7983 */ /* 0x000f280000100800 */
[----:B------:R-:W4:Y:S01]  /*36c0*/  LDL.LU R184, [R1+0xc] ;  /* 0x00000c0001b87983 */ /* 0x000f220000300800 */
[----:B------:R-:W-:Y:S01]  /*36d0*/  @P2 IADD3 R180, PT, PT, R187, -0x1, RZ ;  /* 0xffffffffbbb42810 */ /* 0x000fe20007ffe0ff */
[----:B------:R-:W-:Y:S01]  /*36e0*/  FADD.FTZ R3, R182, R185 ;  /* 0x000000b9b6037221 */ /* 0x000fe20000010000 */
[----:B------:R-:W-:Y:S01]  /*36f0*/  ISETP.GE.U32.AND P3, PT, R7, 0x20, PT ;  /* 0x000000200700780c */ /* 0x000fe20003f66070 */
[----:B--2---:R-:W-:Y:S01]  /*3700*/  FADD.FTZ R2, R183, R2 ;  /* 0x00000002b7027221 */ /* 0x004fe20000010000 */
[----:B------:R-:W-:Y:S01]  /*3710*/  ISETP.NE.AND P0, PT, RZ, UR8, PT ;  /* 0x00000008ff007c0c */ /* 0x000fe2000bf05270 */
[----:B------:R-:W-:Y:S01]  /*3720*/  FMUL.FTZ R3, R3, UR9 ;  /* 0x0000000903037c20 */ /* 0x000fe20008410000 */
[----:B------:R-:W-:Y:S01]  /*3730*/  BSSY.RECONVERGENT B1, `(.L_x_2792) ;  /* 0x00001cd000017945 */ /* 0x000fe20003800200 */
[----:B-1----:R-:W-:-:S03]  /*3740*/  FMUL.FTZ R182, R2, UR9 ;  /* 0x0000000902b67c20 */ /* 0x002fc60008410000 */
[----:B------:R-:W-:Y:S01]  /*3750*/  FSEL R183, R3, RZ, !P0 ;  /* 0x000000ff03b77208 */ /* 0x000fe20004000000 */
[----:B---3--:R-:W-:-:S05]  /*3760*/  @P2 IMAD R180, R180, R181, RZ ;  /* 0x000000b5b4b42224 */ /* 0x008fca00078e02ff */
[----:B------:R-:W-:-:S04]  /*3770*/  @P2 SHF.R.S32.HI R181, RZ, 0x1f, R180 ;  /* 0x0000001fffb52819 */ /* 0x000fc800000114b4 */
[----:B------:R-:W-:Y:S01]  /*3780*/  @P2 LEA.HI R181, R181, R180, RZ, 0x3 ;  /* 0x000000b4b5b52211 */ /* 0x000fe200078f18ff */
[----:B------:R-:W-:-:S03]  /*3790*/  HFMA2 R180, -RZ, RZ, 0, 0 ;  /* 0x00000000ffb47431 */ /* 0x000fc600000001ff */
[----:B----4-:R-:W-:Y:S02]  /*37a0*/  @P2 LEA.HI.SX32 R180, R181, R186, 0x1d ;  /* 0x000000bab5b42211 */ /* 0x010fe400078feaff */
[----:B------:R-:W-:Y:S01]  /*37b0*/  MOV R181, R184 ;  /* 0x000000b800b57202 */ /* 0x000fe20000000f00 */
[----:B------:R-:W-:Y:S06]  /*37c0*/  @!P3 BRA `(.L_x_2793) ;  /* 0x0000001c000cb947 */ /* 0x000fec0003800000 */
[----:B------:R-:W-:Y:S04]  /*37d0*/  BSSY.RECONVERGENT B2, `(.L_x_2794) ;  /* 0x0000005000027945 */ /* 0x000fe80003800200 */
[----:B------:R-:W-:Y:S05]  /*37e0*/  @!P2 BRA `(.L_x_2795) ;  /* 0x00000000000ca947 */ /* 0x000fea0003800000 */
[----:B------:R-:W1:Y:S02]  /*37f0*/  LDC.64 R2, c[0x0][0x390] ;  /* 0x0000e400ff027b82 */ /* 0x000e640000000a00 */
[----:B-1----:R-:W-:-:S05]  /*3800*/  IMAD.WIDE.U32 R2, R180, 0x10, R2 ;  /* 0x00000010b4027825 */ /* 0x002fca00078e0002 */
[----:B------:R1:W5:Y:S02]  /*3810*/  LDG.E.128 R164, desc[UR6][R2.64] ;  /* 0x0000000602a47981 */ /* 0x000364000c1e1d00 */
.L_x_2795:
[----:B------:R-:W-:Y:S05]  /*3820*/  BSYNC.RECONVERGENT B2 ;  /* 0x0000000000027941 */ /* 0x000fea0003800200 */
.L_x_2794:
[----:B------:R-:W-:Y:S01]  /*3830*/  UISETP.NE.U32.AND UP0, UPT, UR10, URZ, UPT ;  /* 0x000000ff0a00728c */ /* 0x000fe2000bf05070 */
[----:B------:R-:W-:Y:S03]  /*3840*/  BSSY.RECONVERGENT B2, `(.L_x_2796) ;  /* 0x00001b1000027945 */ /* 0x000fe60003800200 */
[----:B------:R-:W-:-:S09]  /*3850*/  UISETP.NE.AND.EX UP0, UPT, UR11, URZ, UPT, UP0 ;  /* 0x000000ff0b00728c */ /* 0x000fd2000bf05300 */
[----:B------:R-:W-:Y:S05]  /*3860*/  BRA.U UP0, `(.L_x_2797) ;  /* 0x0000000d00887547 */ /* 0x000fea000b800000 */
[----:B-1----:R-:W-:Y:S02]  /*3870*/  MOV R2, UR20 ;  /* 0x0000001400027c02 */ /* 0x002fe40008000f00 */
[----:B------:R-:W-:Y:S02]  /*3880*/  MOV R3, UR21 ;  /* 0x0000001500037c02 */ /* 0x000fe40008000f00 */
[----:B------:R-:W-:-:S04]  /*3890*/  ISETP.NE.U32.AND P0, PT, R2, RZ, PT ;  /* 0x000000ff0200720c */ /* 0x000fc80003f05070 */
[----:B------:R-:W-:-:S13]  /*38a0*/  ISETP.NE.AND.EX P0, PT, R3, RZ, PT, P0 ;  /* 0x000000ff0300720c */ /* 0x000fda0003f05300 */
[----:B------:R-:W-:Y:S05]  /*38b0*/  @P0 BRA `(.L_x_2798) ;  /* 0x0000000400dc0947 */ /* 0x000fea0003800000 */
[----:B------:R-:W-:Y:S04]  /*38c0*/  BSSY.RECONVERGENT B3, `(.L_x_2799) ;  /* 0x000000e000037945 */ /* 0x000fe80003800200 */
[----:B------:R-:W-:Y:S05]  /*38d0*/  @!P2 BRA `(.L_x_2800) ;  /* 0x000000000030a947 */ /* 0x000fea0003800000 */
[----:B------:R-:W-:Y:S01]  /*38e0*/  FFMA.FTZ R184, R0, R182, R183 ;  /* 0x000000b600b87223 */ /* 0x000fe200000100b7 */
[----:B------:R-:W-:Y:S01]  /*38f0*/  ISETP.GT.AND P0, PT, R5, RZ, PT ;  /* 0x000000ff0500720c */ /* 0x000fe20003f04270 */
[----:B-----5:R-:W-:Y:S02]  /*3900*/  HADD2.F32 R185, -RZ, R164.H0_H0 ;  /* 0x200000a4ffb97230 */ /* 0x020fe40000004100 */
[----:B------:R-:W-:-:S04]  /*3910*/  FADD.FTZ R184, R231, -R184 ;  /* 0x800000b8e7b87221 */ /* 0x000fc80000010000 */
[----:B------:R-:W-:-:S05]  /*3920*/  FMUL.FTZ R184, R4, R184 ;  /* 0x000000b804b87220 */ /* 0x000fca0000410000 */
[----:B------:R-:W-:-:S05]  /*3930*/  FSEL R184, R184, RZ, P0 ;  /* 0x000000ffb8b87208 */ /* 0x000fca0000000000 */
[----:B------:R-:W-:-:S04]  /*3940*/  FMUL.FTZ R184, R184, UR12 ;  /* 0x0000000cb8b87c20 */ /* 0x000fc80008410000 */
[----:B------:R-:W-:Y:S01]  /*3950*/  FFMA.FTZ R112, R184, R185, R112 ;  /* 0x000000b9b8707223 */ /* 0x000fe20000010070 */
[----:B------:R-:W-:-:S05]  /*3960*/  HADD2.F32 R185, -RZ, R32.H0_H0 ;  /* 0x20000020ffb97230 */ /* 0x000fca0000004100 */
[----:B------:R-:W-:-:S05]  /*3970*/  FMUL.FTZ R184, R184, R185 ;  /* 0x000000b9b8b87220 */ /* 0x000fca0000410000 */
[----:B------:R-:W-:-:S04]  /*3980*/  F2FP.F16.F32.PACK_AB R184, RZ, R184 ;  /* 0x000000b8ffb8723e */ /* 0x000fc800000000ff */
[----:B------:R-:W-:-:S07]  /*3990*/  PRMT R156, R184, 0x7610, R156 ;  /* 0x00007610b89c7816 */ /* 0x000fce000000009c */
.L_x_2800:
[----:B------:R-:W-:Y:S05]  /*39a0*/  BSYNC.RECONVERGENT B3 ;  /* 0x0000000000037941 */ /* 0x000fea0003800200 */
.L_x_2799:
[----:B------:R-:W-:Y:S04]  /*39b0*/  BSSY.RECONVERGENT B3, `(.L_x_2801) ;  /* 0x000000e000037945 */ /* 0x000fe80003800200 */
[----:B------:R-:W-:Y:S05]  /*39c0*/  @!P2 BRA `(.L_x_2802) ;  /* 0x000000000030a947 */ /* 0x000fea0003800000 */
[----:B------:R-:W-:Y:S01]  /*39d0*/  FFMA.FTZ R184, R14, R182, R183 ;  /* 0x000000b60eb87223 */ /* 0x000fe200000100b7 */
[----:B------:R-:W-:Y:S01]  /*39e0*/  ISETP.GT.AND P0, PT, R5, RZ, PT ;  /* 0x000000ff0500720c */ /* 0x000fe20003f04270 */
[----:B-----5:R-:W-:Y:S02]  /*39f0*/  HADD2.F32 R185, -RZ, R164.H1_H1 ;  /* 0x300000a4ffb97230 */ /* 0x020fe40000004100 */
[----:B------:R-:W-:-:S04]  /*3a00*/  FADD.FTZ R184, R250, -R184 ;  /* 0x800000b8fab87221 */ /* 0x000fc80000010000 */
[----:B------:R-:W-:-:S05]  /*3a10*/  FMUL.FTZ R184, R4, R184 ;  /* 0x000000b804b87220 */ /* 0x000fca0000410000 */
[----:B------:R-:W-:-:S05]  /*3a20*/  FSEL R184, R184, RZ, P0 ;  /* 0x000000ffb8b87208 */ /* 0x000fca0000000000 */
[----:B------:R-:W-:-:S04]  /*3a30*/  FMUL.FTZ R184, R184, UR12 ;  /* 0x0000000cb8b87c20 */ /* 0x000fc80008410000 */
[----:B------:R-:W-:Y:S01]  /*3a40*/  FFMA.FTZ R113, R184, R185, R113 ;  /* 0x000000b9b8717223 */ /* 0x000fe20000010071 */
[----:B------:R-:W-:-:S05]  /*3a50*/  HADD2.F32 R185, -RZ, R32.H1_H1 ;  /* 0x30000020ffb97230 */ /* 0x000fca0000004100 */
[----:B------:R-:W-:-:S05]  /*3a60*/  FMUL.FTZ R184, R184, R185 ;  /* 0x000000b9b8b87220 */ /* 0x000fca0000410000 */
[----:B------:R-:W-:-:S04]  /*3a70*/  F2FP.F16.F32.PACK_AB R184, RZ, R184 ;  /* 0x000000b8ffb8723e */ /* 0x000fc800000000ff */
[----:B------:R-:W-:-:S07]  /*3a80*/  PRMT R156, R156, 0x5410, R184 ;  /* 0x000054109c9c7816 */ /* 0x000fce00000000b8 */
.L_x_2802:
[----:B------:R-:W-:Y:S05]  /*3a90*/  BSYNC.RECONVERGENT B3 ;  /* 0x0000000000037941 */ /* 0x000fea0003800200 */
.L_x_2801:
        /* <DEDUP_REMOVED lines=14> */
.L_x_2804:
[----:B------:R-:W-:Y:S05]  /*3b80*/  BSYNC.RECONVERGENT B3 ;  /* 0x0000000000037941 */ /* 0x000fea0003800200 */
.L_x_2803:
        /* <DEDUP_REMOVED lines=14> */
.L_x_2806:
[----:B------:R-:W-:Y:S05]  /*3c70*/  BSYNC.RECONVERGENT B3 ;  /* 0x0000000000037941 */ /* 0x000fea0003800200 */
.L_x_2805:
        /* <DEDUP_REMOVED lines=14> */
.L_x_2808:
[----:B------:R-:W-:Y:S05]  /*3d60*/  BSYNC.RECONVERGENT B3 ;  /* 0x0000000000037941 */ /* 0x000fea0003800200 */
.L_x_2807:
        /* <DEDUP_REMOVED lines=14> */
.L_x_2810:
[----:B------:R-:W-:Y:S05]  /*3e50*/  BSYNC.RECONVERGENT B3 ;  /* 0x0000000000037941 */ /* 0x000fea0003800200 */
.L_x_2809:
        /* <DEDUP_REMOVED lines=14> */
.L_x_2812:
[----:B------:R-:W-:Y:S05]  /*3f40*/  BSYNC.RECONVERGENT B3 ;  /* 0x0000000000037941 */ /* 0x000fea0003800200 */
.L_x_2811:
        /* <DEDUP_REMOVED lines=12> */
[----:B------:R-:W-:Y:S01]  /*4010*/  PRMT R159, R159, 0x5410, R184 ;  /* 0x000054109f9f7816 */ /* 0x000fe200000000b8 */
[----:B------:R-:W-:Y:S06]  /*4020*/  BRA `(.L_x_2813) ;  /* 0x0000001000c87947 */ /* 0x000fec0003800000 */
.L_x_2798:
[----:B------:R-:W1:Y:S01]  /*4030*/  @P2 LDC R162, c[0x0][0x40c] ;  /* 0x00010300ffa22b82 */ /* 0x000e620000000800 */
[-CC-:B------:R-:W-:Y:S01]  /*4040*/  FFMA.FTZ R160, R0, R182.reuse, R183.reuse ;  /* 0x000000b600a07223 */ /* 0x180fe200000100b7 */
[----:B------:R-:W-:Y:S01]  /*4050*/  ISETP.GT.AND P0, PT, R5, RZ, PT ;  /* 0x000000ff0500720c */ /* 0x000fe20003f04270 */
[----:B------:R-:W-:Y:S01]  /*4060*/  FFMA.FTZ R163, R14, R182, R183 ;  /* 0x000000b60ea37223 */ /* 0x000fe200000100b7 */
[----:B-----5:R-:W-:Y:S02]  /*4070*/  @P2 HADD2.F32 R161, -RZ, R164.H0_H0 ;  /* 0x200000a4ffa12230 */ /* 0x020fe40000004100 */
[----:B------:R-:W-:Y:S01]  /*4080*/  FADD.FTZ R160, R231, -R160 ;  /* 0x800000a0e7a07221 */ /* 0x000fe20000010000 */
[----:B------:R-:W-:Y:S02]  /*4090*/  @P2 HADD2.F32 R185, -RZ, R32.H0_H0 ;  /* 0x20000020ffb92230 */ /* 0x000fe40000004100 */
[----:B------:R-:W-:Y:S01]  /*40a0*/  FADD.FTZ R163, R250, -R163 ;  /* 0x800000a3faa37221 */ /* 0x000fe20000010000 */
[----:B------:R-:W2:Y:S01]  /*40b0*/  @P2 LDC R184, c[0x0][0x40c] ;  /* 0x00010300ffb82b82 */ /* 0x000ea20000000800 */
[----:B------:R-:W-:Y:S01]  /*40c0*/  FMUL.FTZ R160, R4, R160 ;  /* 0x000000a004a07220 */ /* 0x000fe20000410000 */
[----:B------:R-:W-:-:S02]  /*40d0*/  @P2 HADD2.F32 R187, -RZ, R166.H1_H1 ;  /* 0x300000a6ffbb2230 */ /* 0x000fc40000004100 */
[----:B------:R-:W-:Y:S02]  /*40e0*/  FMUL.FTZ R163, R4, R163 ;  /* 0x000000a304a37220 */ /* 0x000fe40000410000 */
[----:B------:R-:W-:-:S03]  /*40f0*/  FSEL R160, R160, RZ, P0 ;  /* 0x000000ffa0a07208 */ /* 0x000fc60000000000 */
[----:B------:R-:W-:Y:S01]  /*4100*/  FSEL R163, R163, RZ, P0 ;  /* 0x000000ffa3a37208 */ /* 0x000fe20000000000 */
[----:B------:R-:W3:Y:S01]  /*4110*/  @P2 LDC R186, c[0x0][0x40c] ;  /* 0x00010300ffba2b82 */ /* 0x000ee20000000800 */
[-C--:B-1----:R-:W-:Y:S02]  /*4120*/  @P2 FMUL.FTZ R162, R162, R160.reuse ;  /* 0x000000a0a2a22220 */ /* 0x082fe40000410000 */
[----:B------:R-:W-:Y:S02]  /*4130*/  F2FP.F16.F32.PACK_AB R160, R163, R160 ;  /* 0x000000a0a3a0723e */ /* 0x000fe400000000ff */
[-C--:B------:R-:W-:Y:S01]  /*4140*/  @P2 FFMA.FTZ R112, R161, R162.reuse, R112 ;  /* 0x000000a2a1702223 */ /* 0x080fe20000010070 */
[----:B------:R-:W-:Y:S02]  /*4150*/  @P2 FMUL.FTZ R162, R185, R162 ;  /* 0x000000a2b9a22220 */ /* 0x000fe40000410000 */
[----:B------:R-:W1:Y:S01]  /*4160*/  @P2 LDC R161, c[0x0][0x40c] ;  /* 0x00010300ffa12b82 */ /* 0x000e620000000800 */
[----:B------:R-:W-:-:S02]  /*4170*/  FFMA.FTZ R185, R18, R182, R183 ;  /* 0x000000b612b97223 */ /* 0x000fc400000100b7 */
[----:B------:R-:W-:Y:S02]  /*4180*/  @P2 F2FP.F16.F32.PACK_AB R162, RZ, R162 ;  /* 0x000000a2ffa2223e */ /* 0x000fe400000000ff */
[----:B------:R-:W-:Y:S02]  /*4190*/  FADD.FTZ R185, R246, -R185 ;  /* 0x800000b9f6b97221 */ /* 0x000fe40000010000 */
[----:B------:R-:W-:Y:S01]  /*41a0*/  @P2 PRMT R156, R162, 0x7610, R156 ;  /* 0x00007610a29c2816 */ /* 0x000fe2000000009c */
[----:B--2---:R-:W-:Y:S01]  /*41b0*/  @P2 FMUL.FTZ R162, R184, R163 ;  /* 0x000000a3b8a22220 */ /* 0x004fe20000410000 */
[----:B------:R-:W-:Y:S02]  /*41c0*/  @P2 HADD2.F32 R184, -RZ, R164.H1_H1 ;  /* 0x300000a4ffb82230 */ /* 0x000fe40000004100 */
[----:B------:R-:W-:-:S03]  /*41d0*/  FMUL.FTZ R185, R4, R185 ;  /* 0x000000b904b97220 */ /* 0x000fc60000410000 */
[----:B------:R-:W-:Y:S02]  /*41e0*/  @P2 FFMA.FTZ R113, R184, R162, R113 ;  /* 0x000000a2b8712223 */ /* 0x000fe40000010071 */
[----:B------:R-:W-:Y:S01]  /*41f0*/  FSEL R184, R185, RZ, P0 ;  /* 0x000000ffb9b87208 */ /* 0x000fe20000000000 */
[----:B------:R-:W-:-:S05]  /*4200*/  @P2 HADD2.F32 R185, -RZ, R32.H1_H1 ;  /* 0x30000020ffb92230 */ /* 0x000fca0000004100 */
[----:B------:R-:W-:Y:S01]  /*4210*/  @P2 FMUL.FTZ R162, R185, R162 ;  /* 0x000000a2b9a22220 */ /* 0x000fe20000410000 */
[----:B------:R-:W-:Y:S02]  /*4220*/  @P2 HADD2.F32 R185, -RZ, R165.H0_H0 ;  /* 0x200000a5ffb92230 */ /* 0x000fe40000004100 */
[----:B-1----:R-:W-:Y:S02]  /*4230*/  @P2 FMUL.FTZ R161, R161, R184 ;  /* 0x000000b8a1a12220 */ /* 0x002fe40000410000 */
[----:B------:R-:W-:Y:S02]  /*4240*/  @P2 F2FP.F16.F32.PACK_AB R162, RZ, R162 ;  /* 0x000000a2ffa2223e */ /* 0x000fe400000000ff */
[----:B------:R-:W-:Y:S01]  /*4250*/  @P2 FFMA.FTZ R114, R185, R161, R114 ;  /* 0x000000a1b9722223 */ /* 0x000fe20000010072 */
[----:B------:R-:W-:Y:S01]  /*4260*/  @P2 HADD2.F32 R185, -RZ, R33.H0_H0 ;  /* 0x20000021ffb92230 */ /* 0x000fe20000004100 */
[----:B------:R-:W-:-:S04]  /*4270*/  @P2 PRMT R156, R156, 0x5410, R162 ;  /* 0x000054109c9c2816 */ /* 0x000fc800000000a2 */
[----:B------:R-:W-:-:S05]  /*4280*/  @P2 FMUL.FTZ R161, R185, R161 ;  /* 0x000000a1b9a12220 */ /* 0x000fca0000410000 */
[----:B------:R-:W-:Y:S01]  /*4290*/  @P2 F2FP.F16.F32.PACK_AB R185, RZ, R161 ;  /* 0x000000a1ffb9223e */ /* 0x000fe200000000ff */
[----:B------:R-:W-:-:S03]  /*42a0*/  FFMA.FTZ R161, R192, R182, R183 ;  /* 0x000000b6c0a17223 */ /* 0x000fc600000100b7 */
[----:B------:R-:W-:Y:S01]  /*42b0*/  @P2 PRMT R157, R185, 0x7610, R157 ;  /* 0x00007610b99d2816 */ /* 0x000fe2000000009d */
[----:B------:R-:W-:Y:S01]  /*42c0*/  FADD.FTZ R161, R242, -R161 ;  /* 0x800000a1f2a17221 */ /* 0x000fe20000010000 */
[----:B------:R-:W-:-:S03]  /*42d0*/  @P2 HADD2.F32 R185, -RZ, R165.H1_H1 ;  /* 0x300000a5ffb92230 */ /* 0x000fc60000004100 */
[----:B------:R-:W-:-:S05]  /*42e0*/  FMUL.FTZ R161, R4, R161 ;  /* 0x000000a104a17220 */ /* 0x000fca0000410000 */
[----:B------:R-:W-:-:S05]  /*42f0*/  FSEL R161, R161, RZ, P0 ;  /* 0x000000ffa1a17208 */ /* 0x000fca0000000000 */
[----:B---3--:R-:W-:Y:S01]  /*4300*/  @P2 FMUL.FTZ R162, R186, R161 ;  /* 0x000000a1baa22220 */ /* 0x008fe20000410000 */
[----:B------:R-:W-:Y:S01]  /*4310*/  @P2 HADD2.F32 R186, -RZ, R166.H0_H0 ;  /* 0x200000a6ffba2230 */ /* 0x000fe20000004100 */
[----:B------:R-:W-:Y:S01]  /*4320*/  F2FP.F16.F32.PACK_AB R161, R161, R184 ;  /* 0x000000b8a1a1723e */ /* 0x000fe200000000ff */
[----:B------:R-:W-:Y:S01]  /*4330*/  FFMA.FTZ R184, R217, R182, R183 ;  /* 0x000000b6d9b87223 */ /* 0x000fe200000100b7 */
[----:B------:R-:W-:Y:S01]  /*4340*/  @P2 FFMA.FTZ R115, R185, R162, R115 ;  /* 0x000000a2b9732223 */ /* 0x000fe20000010073 */
[----:B------:R-:W-:Y:S02]  /*4350*/  @P2 HADD2.F32 R185, -RZ, R33.H1_H1 ;  /* 0x30000021ffb92230 */ /* 0x000fe40000004100 */
[----:B------:R-:W-:-:S03]  /*4360*/  FADD.FTZ R184, R216, -R184 ;  /* 0x800000b8d8b87221 */ /* 0x000fc60000010000 */
[----:B------:R-:W-:Y:S01]  /*4370*/  @P2 FMUL.FTZ R162, R185, R162 ;  /* 0x000000a2b9a22220 */ /* 0x000fe20000410000 */
[----:B------:R-:W-:Y:S01]  /*4380*/  FMUL.FTZ R184, R4, R184 ;  /* 0x000000b804b87220 */ /* 0x000fe20000410000 */
[----:B------:R-:W1:Y:S03]  /*4390*/  @P2 LDC R185, c[0x0][0x40c] ;  /* 0x00010300ffb92b82 */ /* 0x000e660000000800 */
[----:B------:R-:W-:Y:S02]  /*43a0*/  @P2 F2FP.F16.F32.PACK_AB R162, RZ, R162 ;  /* 0x000000a2ffa2223e */ /* 0x000fe400000000ff */
[----:B------:R-:W-:Y:S02]  /*43b0*/  FSEL R184, R184, RZ, P0 ;  /* 0x000000ffb8b87208 */ /* 0x000fe40000000000 */
[----:B------:R-:W-:Y:S01]  /*43c0*/  @P2 PRMT R157, R157, 0x5410, R162 ;  /* 0x000054109d9d2816 */ /* 0x000fe200000000a2 */
[----:B------:R-:W-:-:S04]  /*43d0*/  FFMA.FTZ R162, R196, R182, R183 ;  /* 0x000000b6c4a27223 */ /* 0x000fc800000100b7 */
[----:B------:R-:W-:-:S04]  /*43e0*/  FADD.FTZ R162, R237, -R162 ;  /* 0x800000a2eda27221 */ /* 0x000fc80000010000 */
[----:B------:R-:W-:-:S05]  /*43f0*/  FMUL.FTZ R162, R4, R162 ;  /* 0x000000a204a27220 */ /* 0x000fca0000410000 */
[----:B------:R-:W-:-:S05]  /*4400*/  FSEL R162, R162, RZ, P0 ;  /* 0x000000ffa2a27208 */ /* 0x000fca0000000000 */
[----:B-1----:R-:W-:-:S04]  /*4410*/  @P2 FMUL.FTZ R185, R185, R162 ;  /* 0x000000a2b9b92220 */ /* 0x002fc80000410000 */
[----:B------:R-:W-:Y:S01]  /*4420*/  @P2 FFMA.FTZ R116, R186, R185, R116 ;  /* 0x000000b9ba742223 */ /* 0x000fe20000010074 */
[----:B------:R-:W-:-:S05]  /*4430*/  @P2 HADD2.F32 R186, -RZ, R34.H0_H0 ;  /* 0x20000022ffba2230 */ /* 0x000fca0000004100 */
[----:B------:R-:W-:Y:S02]  /*4440*/  @P2 FMUL.FTZ R185, R186, R185 ;  /* 0x000000b9bab92220 */ /* 0x000fe40000410000 */
[----:B------:R-:W1:Y:S03]  /*4450*/  @P2 LDC R186, c[0x0][0x40c] ;  /* 0x00010300ffba2b82 */ /* 0x000e660000000800 */
[----:B------:R-:W-:-:S04]  /*4460*/  @P2 F2FP.F16.F32.PACK_AB R185, RZ, R185 ;  /* 0x000000b9ffb9223e */ /* 0x000fc800000000ff */
[----:B------:R-:W-:Y:S01]  /*4470*/  @P2 PRMT R158, R185, 0x7610, R158 ;  /* 0x00007610b99e2816 */ /* 0x000fe2000000009e */
[----:B------:R-:W-:-:S04]  /*4480*/  FFMA.FTZ R185, R211, R182, R183 ;  /* 0x000000b6d3b97223 */ /* 0x000fc800000100b7 */
[----:B------:R-:W-:-:S04]  /*4490*/  FADD.FTZ R185, R230, -R185 ;  /* 0x800000b9e6b97221 */ /* 0x000fc80000010000 */
[----:B------:R-:W-:-:S05]  /*44a0*/  FMUL.FTZ R185, R4, R185 ;  /* 0x000000b904b97220 */ /* 0x000fca0000410000 */
[----:B------:R-:W-:-:S04]  /*44b0*/  FSEL R185, R185, RZ, P0 ;  /* 0x000000ffb9b97208 */ /* 0x000fc80000000000 */
[----:B------:R-:W-:Y:S01]  /*44c0*/  F2FP.F16.F32.PACK_AB R162, R185, R162 ;  /* 0x000000a2b9a2723e */ /* 0x000fe200000000ff */
[----:B-1----:R-:W-:-:S04]  /*44d0*/  @P2 FMUL.FTZ R186, R186, R185 ;  /* 0x000000b9baba2220 */ /* 0x002fc80000410000 */
[----:B------:R-:W-:Y:S01]  /*44e0*/  @P2 FFMA.FTZ R117, R187, R186, R117 ;  /* 0x000000babb752223 */ /* 0x000fe20000010075 */
[----:B------:R-:W-:-:S05]  /*44f0*/  @P2 HADD2.F32 R187, -RZ, R34.H1_H1 ;  /* 0x30000022ffbb2230 */ /* 0x000fca0000004100 */
[----:B------:R-:W-:Y:S01]  /*4500*/  @P2 FMUL.FTZ R186, R187, R186 ;  /* 0x000000babbba2220 */ /* 0x000fe20000410000 */
[----:B------:R-:W-:-:S04]  /*4510*/  FFMA.FTZ R187, R215, R182, R183 ;  /* 0x000000b6d7bb7223 */ /* 0x000fc800000100b7 */
[----:B------:R-:W-:Y:S01]  /*4520*/  @P2 F2FP.F16.F32.PACK_AB R186, RZ, R186 ;  /* 0x000000baffba223e */ /* 0x000fe200000000ff */
[----:B------:R-:W-:-:S03]  /*4530*/  FADD.FTZ R187, R214, -R187 ;  /* 0x800000bbd6bb7221 */ /* 0x000fc60000010000 */
[----:B------:R-:W-:Y:S01]  /*4540*/  @P2 PRMT R158, R158, 0x5410, R186 ;  /* 0x000054109e9e2816 */ /* 0x000fe200000000ba */
[----:B------:R-:W-:Y:S01]  /*4550*/  FMUL.FTZ R187, R4, R187 ;  /* 0x000000bb04bb7220 */ /* 0x000fe20000410000 */
[----:B------:R-:W1:Y:S04]  /*4560*/  @P2 LDC R186, c[0x0][0x40c] ;  /* 0x00010300ffba2b82 */ /* 0x000e680000000800 */
[----:B------:R-:W-:Y:S01]  /*4570*/  FSEL R193, R187, RZ, P0 ;  /* 0x000000ffbbc17208 */ /* 0x000fe20000000000 */
[----:B------:R-:W-:-:S03]  /*4580*/  @P2 HADD2.F32 R187, -RZ, R167.H0_H0 ;  /* 0x200000a7ffbb2230 */ /* 0x000fc60000004100 */
[-C--:B------:R-:W-:Y:S01]  /*4590*/  F2FP.F16.F32.PACK_AB R163, R184, R193.reuse ;  /* 0x000000c1b8a3723e */ /* 0x080fe200000000ff */
[----:B-1----:R-:W-:-:S04]  /*45a0*/  @P2 FMUL.FTZ R186, R186, R193 ;  /* 0x000000c1baba2220 */ /* 0x002fc80000410000 */
[----:B------:R-:W-:Y:S01]  /*45b0*/  @P2 FFMA.FTZ R118, R187, R186, R118 ;  /* 0x000000babb762223 */ /* 0x000fe20000010076 */
[----:B------:R-:W-:-:S05]  /*45c0*/  @P2 HADD2.F32 R187, -RZ, R35.H0_H0 ;  /* 0x20000023ffbb2230 */ /* 0x000fca0000004100 */
[----:B------:R-:W-:-:S05]  /*45d0*/  @P2 FMUL.FTZ R186, R187, R186 ;  /* 0x000000babbba2220 */ /* 0x000fca0000410000 */
[----:B------:R-:W-:-:S04]  /*45e0*/  @P2 F2FP.F16.F32.PACK_AB R186, RZ, R186 ;  /* 0x000000baffba223e */ /* 0x000fc800000000ff */
[----:B------:R-:W-:Y:S01]  /*45f0*/  @P2 PRMT R159, R186, 0x7610, R159 ;  /* 0x00007610ba9f2816 */ /* 0x000fe2000000009f */
[----:B------:R-:W-:Y:S06]  /*4600*/  @!P2 BRA `(.L_x_2813) ;  /* 0x0000000c0050a947 */ /* 0x000fec0003800000 */
[----:B------:R-:W-:Y:S02]  /*4610*/  HADD2.F32 R185, -RZ, R167.H1_H1 ;  /* 0x300000a7ffb97230 */ /* 0x000fe40000004100 */
[----:B------:R-:W-:-:S04]  /*4620*/  FMUL.FTZ R184, R184, UR12 ;  /* 0x0000000cb8b87c20 */ /* 0x000fc80008410000 */
[----:B------:R-:W-:Y:S01]  /*4630*/  FFMA.FTZ R119, R185, R184, R119 ;  /* 0x000000b8b9777223 */ /* 0x000fe20000010077 */
[----:B------:R-:W-:-:S05]  /*4640*/  HADD2.F32 R185, -RZ, R35.H1_H1 ;  /* 0x30000023ffb97230 */ /* 0x000fca0000004100 */
[----:B------:R-:W-:-:S05]  /*4650*/  FMUL.FTZ R184, R185, R184 ;  /* 0x000000b8b9b87220 */ /* 0x000fca0000410000 */
[----:B------:R-:W-:-:S04]  /*4660*/  F2FP.F16.F32.PACK_AB R184, RZ, R184 ;  /* 0x000000b8ffb8723e */ /* 0x000fc800000000ff */
[----:B------:R-:W-:Y:S01]  /*4670*/  PRMT R159, R159, 0x5410, R184 ;  /* 0x000054109f9f7816 */ /* 0x000fe200000000b8 */
[----:B------:R-:W-:Y:S06]  /*4680*/  BRA `(.L_x_2813) ;  /* 0x0000000c00307947 */ /* 0x000fec0003800000 */
.L_x_2797:
[----:B-1----:R-:W-:Y:S02]  /*4690*/  MOV R2, UR20 ;  /* 0x0000001400027c02 */ /* 0x002fe40008000f00 */
[----:B------:R-:W-:Y:S02]  /*46a0*/  MOV R3, UR21 ;  /* 0x0000001500037c02 */ /* 0x000fe40008000f00 */
[----:B------:R-:W-:-:S04]  /*46b0*/  ISETP.NE.U32.AND P0, PT, R2, RZ, PT ;  /* 0x000000ff0200720c */ /* 0x000fc80003f05070 */
[----:B------:R-:W-:-:S13]  /*46c0*/  ISETP.NE.AND.EX P0, PT, R3, RZ, PT, P0 ;  /* 0x000000ff0300720c */ /* 0x000fda0003f05300 */
[----:B------:R-:W-:Y:S05]  /*46d0*/  @P0 BRA `(.L_x_2814) ;  /* 0x0000000400880947 */ /* 0x000fea0003800000 */
[----:B------:R-:W-:Y:S01]  /*46e0*/  ISETP.GT.AND P0, PT, R5, RZ, PT ;  /* 0x000000ff0500720c */ /* 0x000fe20003f04270 */
[----:B-----5:R-:W-:-:S12]  /*46f0*/  HADD2.F32 R184, -RZ, R152.H0_H0 ;  /* 0x20000098ffb87230 */ /* 0x020fd80000004100 */
[----:B------:R-:W-:-:S04]  /*4700*/  @P0 FFMA.FTZ R185, R0, R182, R183 ;  /* 0x000000b600b90223 */ /* 0x000fc800000100b7 */
[----:B------:R-:W-:-:S04]  /*4710*/  @P0 FADD.FTZ R185, R231, -R185 ;  /* 0x800000b9e7b90221 */ /* 0x000fc80000010000 */
[----:B------:R-:W-:Y:S02]  /*4720*/  @P0 FFMA.FTZ R184, R4, R185, R184 ;  /* 0x000000b904b80223 */ /* 0x000fe400000100b8 */
[----:B------:R-:W1:Y:S02]  /*4730*/  @P2 LDC R185, c[0x0][0x40c] ;  /* 0x00010300ffb92b82 */ /* 0x000e640000000800 */
[----:B-1----:R-:W-:Y:S01]  /*4740*/  @P2 FMUL.FTZ R185, R184, R185 ;  /* 0x000000b9b8b92220 */ /* 0x002fe20000410000 */
[----:B------:R-:W-:-:S05]  /*4750*/  @P2 HADD2.F32 R184, -RZ, R164.H0_H0 ;  /* 0x200000a4ffb82230 */ /* 0x000fca0000004100 */
[----:B------:R-:W-:Y:S01]  /*4760*/  @P2 FFMA.FTZ R112, R184, R185, R112 ;  /* 0x000000b9b8702223 */ /* 0x000fe20000010070 */
[----:B------:R-:W-:-:S05]  /*4770*/  @P2 HADD2.F32 R184, -RZ, R32.H0_H0 ;  /* 0x20000020ffb82230 */ /* 0x000fca0000004100 */
[----:B------:R-:W-:Y:S01]  /*4780*/  @P2 FMUL.FTZ R184, R184, R185 ;  /* 0x000000b9b8b82220 */ /* 0x000fe20000410000 */
[----:B------:R-:W-:-:S04]  /*4790*/  @P0 FFMA.FTZ R185, R14, R182, R183 ;  /* 0x000000b60eb90223 */ /* 0x000fc800000100b7 */
[----:B------:R-:W-:Y:S01]  /*47a0*/  @P2 F2FP.F16.F32.PACK_AB R184, RZ, R184 ;  /* 0x000000b8ffb8223e */ /* 0x000fe200000000ff */
[----:B------:R-:W-:-:S03]  /*47b0*/  @P0 FADD.FTZ R185, R250, -R185 ;  /* 0x800000b9fab90221 */ /* 0x000fc60000010000 */
[----:B------:R-:W-:Y:S01]  /*47c0*/  @P2 PRMT R156, R184, 0x7610, R156 ;  /* 0x00007610b89c2816 */ /* 0x000fe2000000009c */
[----:B------:R-:W-:-:S05]  /*47d0*/  HADD2.F32 R184, -RZ, R152.H1_H1 ;  /* 0x30000098ffb87230 */ /* 0x000fca0000004100 */
[----:B------:R-:W-:Y:S02]  /*47e0*/  @P0 FFMA.FTZ R184, R4, R185, R184 ;  /* 0x000000b904b80223 */ /* 0x000fe400000100b8 */
[----:B------:R-:W1:Y:S02]  /*47f0*/  @P2 LDC R185, c[0x0][0x40c] ;  /* 0x00010300ffb92b82 */ /* 0x000e640000000800 */
[----:B-1----:R-:W-:Y:S01]  /*4800*/  @P2 FMUL.FTZ R185, R184, R185 ;  /* 0x000000b9b8b92220 */ /* 0x002fe20000410000 */
[----:B------:R-:W-:-:S05]  /*4810*/  @P2 HADD2.F32 R184, -RZ, R164.H1_H1 ;  /* 0x300000a4ffb82230 */ /* 0x000fca0000004100 */
[----:B------:R-:W-:Y:S01]  /*4820*/  @P2 FFMA.FTZ R113, R184, R185, R113 ;  /* 0x000000b9b8712223 */ /* 0x000fe20000010071 */
[----:B------:R-:W-:-:S05]  /*4830*/  @P2 HADD2.F32 R184, -RZ, R32.H1_H1 ;  /* 0x30000020ffb82230 */ /* 0x000fca0000004100 */
[----:B------:R-:W-:Y:S01]  /*4840*/  @P2 FMUL.FTZ R184, R184, R185 ;  /* 0x000000b9b8b82220 */ /* 0x000fe20000410000 */
[----:B------:R-:W-:-:S04]  /*4850*/  @P0 FFMA.FTZ R185, R18, R182, R183 ;  /* 0x000000b612b90223 */ /* 0x000fc800000100b7 */
[----:B------:R-:W-:Y:S01]  /*4860*/  @P2 F2FP.F16.F32.PACK_AB R184, RZ, R184 ;  /* 0x000000b8ffb8223e */ /* 0x000fe200000000ff */
[----:B------:R-:W-:-:S03]  /*4870*/  @P0 FADD.FTZ R185, R246, -R185 ;  /* 0x800000b9f6b90221 */ /* 0x000fc60000010000 */
[----:B------:R-:W-:Y:S01]  /*4880*/  @P2 PRMT R156, R156, 0x5410, R184 ;  /* 0x000054109c9c2816 */ /* 0x000fe200000000b8 */
[----:B------:R-:W-:-:S05]  /*4890*/  HADD2.F32 R184, -RZ, R153.H0_H0 ;  /* 0x20000099ffb87230 */ /* 0x000fca0000004100 */
        /* <DEDUP_REMOVED lines=54> */
[----:B------:R-:W-:-:S05]  /*4c00*/  @P2 FMUL.FTZ R184, R184, R185 ;  /* 0x000000b9b8b82220 */ /* 0x000fca0000410000 */
[----:B------:R-:W-:-:S04]  /*4c10*/  @P2 F2FP.F16.F32.PACK_AB R184, RZ, R184 ;  /* 0x000000b8ffb8223e */ /* 0x000fc800000000ff */
[----:B------:R-:W-:Y:S01]  /*4c20*/  @P2 PRMT R159, R184, 0x7610, R159 ;  /* 0x00007610b89f2816 */ /* 0x000fe2000000009f */
[----:B------:R-:W-:Y:S06]  /*4c30*/  @!P2 BRA `(.L_x_2813) ;  /* 0x0000000400c4a947 */ /* 0x000fec0003800000 */
[----:B------:R-:W-:Y:S01]  /*4c40*/  @P0 FFMA.FTZ R184, R217, R182, R183 ;  /* 0x000000b6d9b80223 */ /* 0x000fe200000100b7 */
[----:B------:R-:W-:-:S03]  /*4c50*/  HADD2.F32 R185, -RZ, R155.H1_H1 ;  /* 0x3000009bffb97230 */ /* 0x000fc60000004100 */
[----:B------:R-:W-:-:S04]  /*4c60*/  @P0 FADD.FTZ R184, R216, -R184 ;  /* 0x800000b8d8b80221 */ /* 0x000fc80000010000 */
[----:B------:R-:W-:Y:S01]  /*4c70*/  @P0 FFMA.FTZ R185, R4, R184, R185 ;  /* 0x000000b804b90223 */ /* 0x000fe200000100b9 */
[----:B------:R-:W-:-:S03]  /*4c80*/  HADD2.F32 R184, -RZ, R167.H1_H1 ;  /* 0x300000a7ffb87230 */ /* 0x000fc60000004100 */
[----:B------:R-:W-:-:S04]  /*4c90*/  FMUL.FTZ R185, R185, UR12 ;  /* 0x0000000cb9b97c20 */ /* 0x000fc80008410000 */
[----:B------:R-:W-:Y:S01]  /*4ca0*/  FFMA.FTZ R119, R184, R185, R119 ;  /* 0x000000b9b8777223 */ /* 0x000fe20000010077 */
[----:B------:R-:W-:-:S05]  /*4cb0*/  HADD2.F32 R184, -RZ, R35.H1_H1 ;  /* 0x30000023ffb87230 */ /* 0x000fca0000004100 */
[----:B------:R-:W-:-:S05]  /*4cc0*/  FMUL.FTZ R184, R184, R185 ;  /* 0x000000b9b8b87220 */ /* 0x000fca0000410000 */
[----:B------:R-:W-:-:S04]  /*4cd0*/  F2FP.F16.F32.PACK_AB R184, RZ, R184 ;  /* 0x000000b8ffb8723e */ /* 0x000fc800000000ff */
[----:B------:R-:W-:Y:S01]  /*4ce0*/  PRMT R159, R159, 0x5410, R184 ;  /* 0x000054109f9f7816 */ /* 0x000fe200000000b8 */
[----:B------:R-:W-:Y:S06]  /*4cf0*/  BRA `(.L_x_2813) ;  /* 0x0000000400947947 */ /* 0x000fec0003800000 */
.L_x_2814:
[----:B------:R-:W1:Y:S01]  /*4d00*/  @P2 LDC R163, c[0x0][0x40c] ;  /* 0x00010300ffa32b82 */ /* 0x000e620000000800 */
[----:B------:R-:W-:Y:S01]  /*4d10*/  ISETP.GT.AND P0, PT, R5, RZ, PT ;  /* 0x000000ff0500720c */ /* 0x000fe20003f04270 */
[----:B------:R-:W-:Y:S01]  /*4d20*/  @P1 FFMA.FTZ R161, R0, R182, R183 ;  /* 0x000000b600a11223 */ /* 0x000fe200000100b7 */
[--C-:B-----5:R-:W-:Y:S02]  /*4d30*/  HADD2.F32 R160, -RZ, R152.reuse.H0_H0 ;  /* 0x20000098ffa07230 */ /* 0x120fe40000004100 */
[----:B------:R-:W-:Y:S02]  /*4d40*/  HADD2.F32 R184, -RZ, R152.H1_H1 ;  /* 0x30000098ffb87230 */ /* 0x000fe40000004100 */
[----:B------:R-:W-:Y:S01]  /*4d50*/  @P1 FADD.FTZ R161, R231, -R161 ;  /* 0x800000a1e7a11221 */ /* 0x000fe20000010000 */
[----:B------:R-:W-:Y:S02]  /*4d60*/  @P2 HADD2.F32 R162, -RZ, R32.H0_H0 ;  /* 0x20000020ffa22230 */ /* 0x000fe40000004100 */
[----:B------:R-:W-:-:S02]  /*4d70*/  HADD2.F32 R185, -RZ, R153.H0_H0 ;  /* 0x20000099ffb97230 */ /* 0x000fc40000004100 */
[----:B------:R-:W-:Y:S01]  /*4d80*/  @P1 FFMA.FTZ R160, R4, R161, R160 ;  /* 0x000000a104a01223 */ /* 0x000fe200000100a0 */
[----:B------:R-:W-:Y:S02]  /*4d90*/  HADD2.F32 R187, -RZ, R154.H1_H1 ;  /* 0x3000009affbb7230 */ /* 0x000fe40000004100 */
[----:B------:R-:W-:Y:S02]  /*4da0*/  @P2 HADD2.F32 R193, -RZ, R167.H0_H0 ;  /* 0x200000a7ffc12230 */ /* 0x000fe40000004100 */
[----:B------:R-:W-:-:S04]  /*4db0*/  @P0 FFMA.FTZ R161, R14, R182, R183 ;  /* 0x000000b60ea10223 */ /* 0x000fc800000100b7 */
[----:B------:R-:W-:-:S04]  /*4dc0*/  @P0 FADD.FTZ R161, R250, -R161 ;  /* 0x800000a1faa10221 */ /* 0x000fc80000010000 */
[----:B------:R-:W-:Y:S01]  /*4dd0*/  @P0 FFMA.FTZ R184, R4, R161, R184 ;  /* 0x000000a104b80223 */ /* 0x000fe200000100b8 */
[----:B------:R-:W-:Y:S02]  /*4de0*/  @P2 HADD2.F32 R161, -RZ, R164.H0_H0 ;  /* 0x200000a4ffa12230 */ /* 0x000fe40000004100 */
[----:B-1----:R-:W-:Y:S02]  /*4df0*/  @P2 FMUL.FTZ R163, R160, R163 ;  /* 0x000000a3a0a32220 */ /* 0x002fe40000410000 */
[----:B------:R-:W-:Y:S02]  /*4e00*/  F2FP.F16.F32.PACK_AB R160, R184, R160 ;  /* 0x000000a0b8a0723e */ /* 0x000fe400000000ff */
[-C--:B------:R-:W-:Y:S01]  /*4e10*/  @P2 FFMA.FTZ R112, R161, R163.reuse, R112 ;  /* 0x000000a3a1702223 */ /* 0x080fe20000010070 */
[----:B------:R-:W-:Y:S01]  /*4e20*/  @P2 FMUL.FTZ R163, R162, R163 ;  /* 0x000000a3a2a32220 */ /* 0x000fe20000410000 */
[----:B------:R-:W-:Y:S01]  /*4e30*/  @P0 FFMA.FTZ R161, R18, R182, R183 ;  /* 0x000000b612a10223 */ /* 0x000fe200000100b7 */
[----:B------:R-:W1:Y:S03]  /*4e40*/  @P2 LDC R162, c[0x0][0x40c] ;  /* 0x00010300ffa22b82 */ /* 0x000e660000000800 */
[----:B------:R-:W-:Y:S01]  /*4e50*/  @P0 FADD.FTZ R161, R246, -R161 ;  /* 0x800000a1f6a10221 */ /* 0x000fe20000010000 */
[----:B------:R-:W-:-:S03]  /*4e60*/  @P2 F2FP.F16.F32.PACK_AB R163, RZ, R163 ;  /* 0x000000a3ffa3223e */ /* 0x000fc600000000ff */
[----:B------:R-:W-:Y:S01]  /*4e70*/  @P0 FFMA.FTZ R185, R4, R161, R185 ;  /* 0x000000a104b90223 */ /* 0x000fe200000100b9 */
[----:B------:R-:W-:Y:S01]  /*4e80*/  @P2 PRMT R156, R163, 0x7610, R156 ;  /* 0x00007610a39c2816 */ /* 0x000fe2000000009c */
[----:B------:R-:W2:Y:S01]  /*4e90*/  @P2 LDC R161, c[0x0][0x40c] ;  /* 0x00010300ffa12b82 */ /* 0x000ea20000000800 */
[----:B------:R-:W-:Y:S02]  /*4ea0*/  @P2 HADD2.F32 R163, -RZ, R164.H1_H1 ;  /* 0x300000a4ffa32230 */ /* 0x000fe40000004100 */
[----:B-1----:R-:W-:-:S05]  /*4eb0*/  @P2 FMUL.FTZ R162, R184, R162 ;  /* 0x000000a2b8a22220 */ /* 0x002fca0000410000 */
[----:B------:R-:W1:Y:S01]  /*4ec0*/  @P2 LDC R184, c[0x0][0x40c] ;  /* 0x00010300ffb82b82 */ /* 0x000e620000000800 */
[----:B------:R-:W-:Y:S01]  /*4ed0*/  @P2 FFMA.FTZ R113, R163, R162, R113 ;  /* 0x000000a2a3712223 */ /* 0x000fe20000010071 */
[----:B------:R-:W-:Y:S02]  /*4ee0*/  @P2 HADD2.F32 R163, -RZ, R32.H1_H1 ;  /* 0x30000020ffa32230 */ /* 0x000fe40000004100 */
[----:B--2---:R-:W-:-:S03]  /*4ef0*/  @P2 FMUL.FTZ R161, R185, R161 ;  /* 0x000000a1b9a12220 */ /* 0x004fc60000410000 */
[----:B------:R-:W-:Y:S01]  /*4f00*/  @P2 FMUL.FTZ R163, R163, R162 ;  /* 0x000000a2a3a32220 */ /* 0x000fe20000410000 */
[----:B------:R-:W-:-:S04]  /*4f10*/  @P2 HADD2.F32 R162, -RZ, R165.H0_H0 ;  /* 0x200000a5ffa22230 */ /* 0x000fc80000004100 */
[----:B------:R-:W-:Y:S01]  /*4f20*/  @P2 F2FP.F16.F32.PACK_AB R163, RZ, R163 ;  /* 0x000000a3ffa3223e */ /* 0x000fe200000000ff */
[-C--:B------:R-:W-:Y:S01]  /*4f30*/  @P2 FFMA.FTZ R114, R162, R161.reuse, R114 ;  /* 0x000000a1a2722223 */ /* 0x080fe20000010072 */
[----:B------:R-:W-:Y:S02]  /*4f40*/  @P2 HADD2.F32 R162, -RZ, R33.H0_H0 ;  /* 0x20000021ffa22230 */ /* 0x000fe40000004100 */
[----:B------:R-:W-:Y:S01]  /*4f50*/  @P2 PRMT R156, R156, 0x5410, R163 ;  /* 0x000054109c9c2816 */ /* 0x000fe200000000a3 */
[----:B------:R-:W-:Y:S02]  /*4f60*/  @P2 HADD2.F32 R163, -RZ, R165.H1_H1 ;  /* 0x300000a5ffa32230 */ /* 0x000fe40000004100 */
[----:B------:R-:W-:Y:S01]  /*4f70*/  @P2 FMUL.FTZ R162, R162, R161 ;  /* 0x000000a1a2a22220 */ /* 0x000fe20000410000 */
[----:B------:R-:W-:-:S04]  /*4f80*/  @P0 FFMA.FTZ R161, R192, R182, R183 ;  /* 0x000000b6c0a10223 */ /* 0x000fc800000100b7 */
[----:B------:R-:W-:Y:S01]  /*4f90*/  @P0 FADD.FTZ R186, R242, -R161 ;  /* 0x800000a1f2ba0221 */ /* 0x000fe20000010000 */
[----:B------:R-:W-:Y:S01]  /*4fa0*/  HADD2.F32 R161, -RZ, R153.H1_H1 ;  /* 0x30000099ffa17230 */ /* 0x000fe20000004100 */
[----:B------:R-:W-:-:S04]  /*4fb0*/  @P2 F2FP.F16.F32.PACK_AB R162, RZ, R162 ;  /* 0x000000a2ffa2223e */ /* 0x000fc800000000ff */
[----:B------:R-:W-:Y:S01]  /*4fc0*/  @P0 FFMA.FTZ R161, R4, R186, R161 ;  /* 0x000000ba04a10223 */ /* 0x000fe200000100a1 */
[----:B------:R-:W-:Y:S01]  /*4fd0*/  @P2 PRMT R157, R162, 0x7610, R157 ;  /* 0x00007610a29d2816 */ /* 0x000fe2000000009d */
[----:B------:R-:W2:Y:S02]  /*4fe0*/  @P2 LDC R186, c[0x0][0x40c] ;  /* 0x00010300ffba2b82 */ /* 0x000ea40000000800 */
[C---:B--2---:R-:W-:Y:S01]  /*4ff0*/  @P2 FMUL.FTZ R162, R161.reuse, R186 ;  /* 0x000000baa1a22220 */ /* 0x044fe20000410000 */
[----:B------:R-:W-:Y:S01]  /*5000*/  HADD2.F32 R186, -RZ, R154.H0_H0 ;  /* 0x2000009affba7230 */ /* 0x000fe20000004100 */
[----:B------:R-:W-:Y:S01]  /*5010*/  F2FP.F16.F32.PACK_AB R161, R161, R185 ;  /* 0x000000b9a1a1723e */ /* 0x000fe200000000ff */
[----:B------:R-:W-:Y:S02]  /*5020*/  HADD2.F32 R185, -RZ, R155.H1_H1 ;  /* 0x3000009bffb97230 */ /* 0x000fe40000004100 */
[----:B------:R-:W-:Y:S01]  /*5030*/  @P2 FFMA.FTZ R115, R163, R162, R115 ;  /* 0x000000a2a3732223 */ /* 0x000fe20000010073 */
[----:B------:R-:W-:-:S05]  /*5040*/  @P2 HADD2.F32 R163, -RZ, R33.H1_H1 ;  /* 0x30000021ffa32230 */ /* 0x000fca0000004100 */
[----:B------:R-:W-:Y:S01]  /*5050*/  @P2 FMUL.FTZ R162, R163, R162 ;  /* 0x000000a2a3a22220 */ /* 0x000fe20000410000 */
[----:B------:R-:W-:-:S04]  /*5060*/  @P2 HADD2.F32 R163, -RZ, R166.H0_H0 ;  /* 0x200000a6ffa32230 */ /* 0x000fc80000004100 */
[----:B------:R-:W-:-:S04]  /*5070*/  @P2 F2FP.F16.F32.PACK_AB R162, RZ, R162 ;  /* 0x000000a2ffa2223e */ /* 0x000fc800000000ff */
[----:B------:R-:W-:Y:S01]  /*5080*/  @P2 PRMT R157, R157, 0x5410, R162 ;  /* 0x000054109d9d2816 */ /* 0x000fe200000000a2 */
[----:B------:R-:W-:-:S04]  /*5090*/  @P0 FFMA.FTZ R162, R196, R182, R183 ;  /* 0x000000b6c4a20223 */ /* 0x000fc800000100b7 */
[----:B------:R-:W-:-:S04]  /*50a0*/  @P0 FADD.FTZ R162, R237, -R162 ;  /* 0x800000a2eda20221 */ /* 0x000fc80000010000 */
[----:B------:R-:W-:Y:S02]  /*50b0*/  @P0 FFMA.FTZ R186, R4, R162, R186 ;  /* 0x000000a204ba0223 */ /* 0x000fe400000100ba */
[----:B------:R-:W2:Y:S02]  /*50c0*/  @P2 LDC R162, c[0x0][0x40c] ;  /* 0x00010300ffa22b82 */ /* 0x000ea40000000800 */
[----:B--2---:R-:W-:-:S04]  /*50d0*/  @P2 FMUL.FTZ R162, R186, R162 ;  /* 0x000000a2baa22220 */ /* 0x004fc80000410000 */
[----:B------:R-:W-:Y:S01]  /*50e0*/  @P2 FFMA.FTZ R116, R163, R162, R116 ;  /* 0x000000a2a3742223 */ /* 0x000fe20000010074 */
[----:B------:R-:W-:-:S05]  /*50f0*/  @P2 HADD2.F32 R163, -RZ, R34.H0_H0 ;  /* 0x20000022ffa32230 */ /* 0x000fca0000004100 */
[----:B------:R-:W-:Y:S01]  /*5100*/  @P2 FMUL.FTZ R162, R163, R162 ;  /* 0x000000a2a3a22220 */ /* 0x000fe20000410000 */
[----:B------:R-:W-:-:S04]  /*5110*/  @P2 HADD2.F32 R163, -RZ, R166.H1_H1 ;  /* 0x300000a6ffa32230 */ /* 0x000fc80000004100 */
        /* <DEDUP_REMOVED lines=8> */
[----:B------:R-:W-:-:S05]  /*51a0*/  @P2 HADD2.F32 R163, -RZ, R34.H1_H1 ;  /* 0x30000022ffa32230 */ /* 0x000fca0000004100 */
[----:B------:R-:W-:Y:S01]  /*51b0*/  @P2 FMUL.FTZ R162, R163, R162 ;  /* 0x000000a2a3a22220 */ /* 0x000fe20000410000 */
[----:B------:R-:W-:-:S04]  /*51c0*/  HADD2.F32 R163, -RZ, R155.H0_H0 ;  /* 0x2000009bffa37230 */ /* 0x000fc80000004100 */
        /* <DEDUP_REMOVED lines=9> */
[----:B------:R-:W-:-:S05]  /*5260*/  @P2 FMUL.FTZ R162, R193, R162 ;  /* 0x000000a2c1a22220 */ /* 0x000fca0000410000 */
[----:B------:R-:W-:-:S04]  /*5270*/  @P2 F2FP.F16.F32.PACK_AB R162, RZ, R162 ;  /* 0x000000a2ffa2223e */ /* 0x000fc800000000ff */
[----:B------:R-:W-:Y:S02]  /*5280*/  @P2 PRMT R159, R162, 0x7610, R159 ;  /* 0x00007610a29f2816 */ /* 0x000fe4000000009f */
[----:B------:R-:W-:Y:S01]  /*5290*/  F2FP.F16.F32.PACK_AB R162, R187, R186 ;  /* 0x000000babba2723e */ /* 0x000fe200000000ff */
[----:B------:R-:W-:-:S04]  /*52a0*/  @P0 FFMA.FTZ R186, R217, R182, R183 ;  /* 0x000000b6d9ba0223 */ /* 0x000fc800000100b7 */
[----:B------:R-:W-:-:S04]  /*52b0*/  @P0 FADD.FTZ R186, R216, -R186 ;  /* 0x800000bad8ba0221 */ /* 0x000fc80000010000 */
[----:B------:R-:W-:Y:S01]  /*52c0*/  @P0 FFMA.FTZ R185, R4, R186, R185 ;  /* 0x000000ba04b90223 */ /* 0x000fe200000100b9 */
[----:B------:R-:W-:-:S03]  /*52d0*/  @P2 HADD2.F32 R186, -RZ, R167.H1_H1 ;  /* 0x300000a7ffba2230 */ /* 0x000fc60000004100 */
[C---:B-1----:R-:W-:Y:S01]  /*52e0*/  @P2 FMUL.FTZ R184, R185.reuse, R184 ;  /* 0x000000b8b9b82220 */ /* 0x042fe20000410000 */
[----:B------:R-:W-:-:S03]  /*52f0*/  F2FP.F16.F32.PACK_AB R163, R185, R163 ;  /* 0x000000a3b9a3723e */ /* 0x000fc600000000ff */
[----:B------:R-:W-:Y:S01]  /*5300*/  @P2 FFMA.FTZ R119, R186, R184, R119 ;  /* 0x000000b8ba772223 */ /* 0x000fe20000010077 */
[----:B------:R-:W-:-:S05]  /*5310*/  @P2 HADD2.F32 R186, -RZ, R35.H1_H1 ;  /* 0x30000023ffba2230 */ /* 0x000fca0000004100 */
[----:B------:R-:W-:-:S05]  /*5320*/  @P2 FMUL.FTZ R186, R186, R184 ;  /* 0x000000b8baba2220 */ /* 0x000fca0000410000 */
[----:B------:R-:W-:-:S04]  /*5330*/  @P2 F2FP.F16.F32.PACK_AB R186, RZ, R186 ;  /* 0x000000baffba223e */ /* 0x000fc800000000ff */
[----:B------:R-:W-:-:S07]  /*5340*/  @P2 PRMT R159, R159, 0x5410, R186 ;  /* 0x000054109f9f2816 */ /* 0x000fce00000000ba */
.L_x_2813:
[----:B------:R-:W-:Y:S05]  /*5350*/  BSYNC.RECONVERGENT B2 ;  /* 0x0000000000027941 */ /* 0x000fea0003800200 */
.L_x_2796:
[----:B------:R-:W-:-:S04]  /*5360*/  ISETP.NE.U32.AND P0, PT, R2, RZ, PT ;  /* 0x000000ff0200720c */ /* 0x000fc80003f05070 */
[----:B------:R-:W-:-:S13]  /*5370*/  ISETP.NE.AND.EX P0, PT, R3, RZ, PT, P0 ;  /* 0x000000ff0300720c */ /* 0x000fda0003f05300 */
[----:B------:R-:W1:Y:S02]  /*5380*/  @P0 LDC.64 R2, c[0x0][0x478] ;  /* 0x00011e00ff020b82 */ /* 0x000e640000000a00 */
[C---:B-1----:R-:W-:Y:S01]  /*5390*/  @P0 IMAD.WIDE.U32 R2, R181.reuse, 0x10, R2 ;  /* 0x00000010b5020825 */ /* 0x042fe200078e0002 */
[----:B------:R-:W-:-:S04]  /*53a0*/  IADD3 R181, PT, PT, R181, 0x20, RZ ;  /* 0x00000020b5b57810 */ /* 0x000fc80007ffe0ff */
[----:B------:R1:W-:Y:S02]  /*53b0*/  @P0 STG.E.128 desc[UR6][R2.64], R160 ;  /* 0x000000a002000986 */ /* 0x0003e4000c101d06 */
[----:B-1----:R-:W1:Y:S02]  /*53c0*/  @P2 LDC.64 R2, c[0x0][0x468] ;  /* 0x00011a00ff022b82 */ /* 0x002e640000000a00 */
[C---:B-1----:R-:W-:Y:S01]  /*53d0*/  @P2 IMAD.WIDE.U32 R2, R180.reuse, 0x10, R2 ;  /* 0x00000010b4022825 */ /* 0x042fe200078e0002 */
[----:B------:R-:W-:-:S04]  /*53e0*/  IADD3 R180, PT, PT, R180, 0x20, RZ ;  /* 0x00000020b4b47810 */ /* 0x000fc80007ffe0ff */
[----:B------:R1:W-:Y:S03]  /*53f0*/  @P2 STG.E.128 desc[UR6][R2.64], R156 ;  /* 0x0000009c02002986 */ /* 0x0003e6000c101d06 */
.L_x_2793:
[----:B------:R-:W-:Y:S05]  /*5400*/  BSYNC.RECONVERGENT B1 ;  /* 0x0000000000017941 */ /* 0x000fea0003800200 */
.L_x_2792:
[----:B------:R-:W-:Y:S01]  /*5410*/  ISETP.GE.U32.AND P0, PT, R7, 0x40, PT ;  /* 0x000000400700780c */ /* 0x000fe20003f06070 */
[----:B------:R-:W-:-:S12]  /*5420*/  BSSY.RECONVERGENT B1, `(.L_x_2815) ;  /* 0x00001c5000017945 */ /* 0x000fd80003800200 */
[----:B------:R-:W-:Y:S05]  /*5430*/  @!P0 BRA `(.L_x_2816) ;  /* 0x0000001c000c8947 */ /* 0x000fea0003800000 */
[----:B------:R-:W-:Y:S04]  /*5440*/  BSSY.RECONVERGENT B2, `(.L_x_2817) ;  /* 0x0000005000027945 */ /* 0x000fe80003800200 */
[----:B------:R-:W-:Y:S05]  /*5450*/  @!P2 BRA `(.L_x_2818) ;  /* 0x00000000000ca947 */ /* 0x000fea0003800000 */
[----:B-1----:R-:W1:Y:S02]  /*5460*/  LDC.64 R2, c[0x0][0x390] ;  /* 0x0000e400ff027b82 */ /* 0x002e640000000a00 */
[----:B-1----:R-:W-:-:S05]  /*5470*/  IMAD.WIDE.U32 R2, R180, 0x10, R2 ;  /* 0x00000010b4027825 */ /* 0x002fca00078e0002 */
[----:B-----5:R2:W5:Y:S02]  /*5480*/  LDG.E.128 R164, desc[UR6][R2.64] ;  /* 0x0000000602a47981 */ /* 0x020564000c1e1d00 */
.L_x_2818:
[----:B------:R-:W-:Y:S05]  /*5490*/  BSYNC.RECONVERGENT B2 ;  /* 0x0000000000027941 */ /* 0x000fea0003800200 */
.L_x_2817:
        /* <DEDUP_REMOVED lines=8> */
[----:B------:R-:W3:Y:S01]  /*5520*/  LDL R184, [R1] ;  /* 0x0000000001b87983 */ /* 0x000ee20000100800 */
[----:B------:R-:W-:Y:S01]  /*5530*/  ISETP.GT.AND P1, PT, R5, RZ, PT ;  /* 0x000000ff0500720c */ /* 0x000fe20003f24270 */
[----:B-12---:R-:W1:Y:S01]  /*5540*/  @P2 LDC R2, c[0x0][0x40c] ;  /* 0x00010300ff022b82 */ /* 0x006e620000000800 */
[----:B------:R-:W-:Y:S02]  /*5550*/  @P2 HADD2.F32 R162, -RZ, R40.H0_H0 ;  /* 0x20000028ffa22230 */ /* 0x000fe40000004100 */
[----:B-----5:R-:W-:Y:S02]  /*5560*/  HADD2.F32 R163, -RZ, R25.H0_H0 ;  /* 0x20000019ffa37230 */ /* 0x020fe40000004100 */
[----:B------:R-:W-:Y:S02]  /*5570*/  @P2 HADD2.F32 R185, -RZ, R166.H1_H1 ;  /* 0x300000a6ffb92230 */ /* 0x000fe40000004100 */
[----:B------:R-:W-:-:S05]  /*5580*/  @P2 HADD2.F32 R186, -RZ, R167.H0_H0 ;  /* 0x200000a7ffba2230 */ /* 0x000fca0000004100 */
[-CC-:B------:R-:W-:Y:S01]  /*5590*/  @P1 FFMA.FTZ R3, R9, R182.reuse, R183.reuse ;  /* 0x000000b609031223 */ /* 0x180fe200000100b7 */
[----:B------:R-:W-:-:S04]  /*55a0*/  @P1 FFMA.FTZ R161, R13, R182, R183 ;  /* 0x000000b60da11223 */ /* 0x000fc800000100b7 */
[----:B------:R-:W-:Y:S01]  /*55b0*/  @P1 FADD.FTZ R161, R249, -R161 ;  /* 0x800000a1f9a11221 */ /* 0x000fe20000010000 */
[----:B---3--:R-:W-:Y:S01]  /*55c0*/  @P1 FADD.FTZ R160, R184, -R3 ;  /* 0x80000003b8a01221 */ /* 0x008fe20000010000 */
[----:B------:R-:W-:-:S05]  /*55d0*/  HADD2.F32 R3, -RZ, R24.H0_H0 ;  /* 0x20000018ff037230 */ /* 0x000fca0000004100 */
[----:B------:R-:W-:Y:S01]  /*55e0*/  @P1 FFMA.FTZ R3, R4, R160, R3 ;  /* 0x000000a004031223 */ /* 0x000fe20000010003 */
[----:B------:R-:W-:-:S03]  /*55f0*/  HADD2.F32 R160, -RZ, R24.H1_H1 ;  /* 0x30000018ffa07230 */ /* 0x000fc60000004100 */
[----:B-1----:R-:W-:Y:S02]  /*5600*/  @P2 FMUL.FTZ R2, R3, R2 ;  /* 0x0000000203022220 */ /* 0x002fe40000410000 */
[----:B------:R-:W-:Y:S01]  /*5610*/  @P1 FFMA.FTZ R160, R4, R161, R160 ;  /* 0x000000a104a01223 */ /* 0x000fe200000100a0 */
[----:B------:R-:W-:-:S05]  /*5620*/  @P2 HADD2.F32 R161, -RZ, R164.H0_H0 ;  /* 0x200000a4ffa12230 */ /* 0x000fca0000004100 */
[----:B------:R-:W-:Y:S01]  /*5630*/  @P2 FFMA.FTZ R120, R161, R2, R120 ;  /* 0x00000002a1782223 */ /* 0x000fe20000010078 */
[----:B------:R-:W-:Y:S01]  /*5640*/  @P2 FMUL.FTZ R2, R2, R162 ;  /* 0x000000a202022220 */ /* 0x000fe20000410000 */
[----:B------:R-:W1:Y:S01]  /*5650*/  @P2 LDC R161, c[0x0][0x40c] ;  /* 0x00010300ffa12b82 */ /* 0x000e620000000800 */
[----:B------:R-:W-:-:S03]  /*5660*/  @P1 FFMA.FTZ R162, R17, R182, R183 ;  /* 0x000000b611a21223 */ /* 0x000fc600000100b7 */
[----:B------:R-:W-:Y:S01]  /*5670*/  @P2 F2FP.F16.F32.PACK_AB R2, RZ, R2 ;  /* 0x00000002ff02223e */ /* 0x000fe200000000ff */
[----:B------:R-:W-:-:S03]  /*5680*/  @P1 FADD.FTZ R162, R245, -R162 ;  /* 0x800000a2f5a21221 */ /* 0x000fc60000010000 */
[----:B------:R-:W-:Y:S01]  /*5690*/  @P2 PRMT R156, R2, 0x7610, R156 ;  /* 0x00007610029c2816 */ /* 0x000fe2000000009c */
[----:B------:R-:W-:Y:S02]  /*56a0*/  @P1 FFMA.FTZ R163, R4, R162, R163 ;  /* 0x000000a204a31223 */ /* 0x000fe400000100a3 */
[----:B------:R-:W2:Y:S01]  /*56b0*/  @P2 LDC R162, c[0x0][0x40c] ;  /* 0x00010300ffa22b82 */ /* 0x000ea20000000800 */
[C---:B-1----:R-:W-:Y:S01]  /*56c0*/  @P2 FMUL.FTZ R2, R160.reuse, R161 ;  /* 0x000000a1a0022220 */ /* 0x042fe20000410000 */
[----:B------:R-:W-:Y:S01]  /*56d0*/  @P2 HADD2.F32 R161, -RZ, R164.H1_H1 ;  /* 0x300000a4ffa12230 */ /* 0x000fe20000004100 */
[----:B------:R-:W-:-:S04]  /*56e0*/  F2FP.F16.F32.PACK_AB R160, R160, R3 ;  /* 0x00000003a0a0723e */ /* 0x000fc800000000ff */
[----:B------:R-:W-:Y:S01]  /*56f0*/  @P2 FFMA.FTZ R121, R161, R2, R121 ;  /* 0x00000002a1792223 */ /* 0x000fe20000010079 */
[----:B------:R-:W-:Y:S02]  /*5700*/  @P2 HADD2.F32 R161, -RZ, R40.H1_H1 ;  /* 0x30000028ffa12230 */ /* 0x000fe40000004100 */
[----:B--2---:R-:W-:-:S03]  /*5710*/  @P2 FMUL.FTZ R162, R163, R162 ;  /* 0x000000a2a3a22220 */ /* 0x004fc60000410000 */
[----:B------:R-:W-:Y:S01]  /*5720*/  @P2 FMUL.FTZ R2, R2, R161 ;  /* 0x000000a102022220 */ /* 0x000fe20000410000 */
[----:B------:R-:W-:-:S04]  /*5730*/  @P2 HADD2.F32 R161, -RZ, R165.H0_H0 ;  /* 0x200000a5ffa12230 */ /* 0x000fc80000004100 */
[----:B------:R-:W-:Y:S01]  /*5740*/  @P2 F2FP.F16.F32.PACK_AB R2, RZ, R2 ;  /* 0x00000002ff02223e */ /* 0x000fe200000000ff */
[----:B------:R-:W-:Y:S01]  /*5750*/  @P2 FFMA.FTZ R122, R161, R162, R122 ;  /* 0x000000a2a17a2223 */ /* 0x000fe2000001007a */
[----:B------:R-:W-:Y:S02]  /*5760*/  @P2 HADD2.F32 R161, -RZ, R41.H0_H0 ;  /* 0x20000029ffa12230 */ /* 0x000fe40000004100 */
[----:B------:R-:W-:-:S03]  /*5770*/  @P2 PRMT R156, R156, 0x5410, R2 ;  /* 0x000054109c9c2816 */ /* 0x000fc60000000002 */
[----:B------:R-:W-:Y:S01]  /*5780*/  @P2 FMUL.FTZ R162, R162, R161 ;  /* 0x000000a1a2a22220 */ /* 0x000fe20000410000 */
[----:B------:R-:W-:-:S04]  /*5790*/  @P1 FFMA.FTZ R161, R191, R182, R183 ;  /* 0x000000b6bfa11223 */ /* 0x000fc800000100b7 */
[----:B------:R-:W-:Y:S01]  /*57a0*/  @P1 FADD.FTZ R184, R241, -R161 ;  /* 0x800000a1f1b81221 */ /* 0x000fe20000010000 */
[----:B------:R-:W-:Y:S01]  /*57b0*/  HADD2.F32 R161, -RZ, R25.H1_H1 ;  /* 0x30000019ffa17230 */ /* 0x000fe20000004100 */
[----:B------:R-:W-:-:S04]  /*57c0*/  @P2 F2FP.F16.F32.PACK_AB R162, RZ, R162 ;  /* 0x000000a2ffa2223e */ /* 0x000fc800000000ff */
[----:B------:R-:W-:Y:S01]  /*57d0*/  @P1 FFMA.FTZ R161, R4, R184, R161 ;  /* 0x000000b804a11223 */ /* 0x000fe200000100a1 */
[----:B------:R-:W-:Y:S01]  /*57e0*/  @P2 PRMT R157, R162, 0x7610, R157 ;  /* 0x00007610a29d2816 */ /* 0x000fe2000000009d */
[----:B------:R-:W1:Y:S01]  /*57f0*/  @P2 LDC R184, c[0x0][0x40c] ;  /* 0x00010300ffb82b82 */ /* 0x000e620000000800 */
[----:B------:R-:W-:Y:S02]  /*5800*/  @P2 HADD2.F32 R162, -RZ, R165.H1_H1 ;  /* 0x300000a5ffa22230 */ /* 0x000fe40000004100 */
[C---:B-1----:R-:W-:Y:S01]  /*5810*/  @P2 FMUL.FTZ R2, R161.reuse, R184 ;  /* 0x000000b8a1022220 */ /* 0x042fe20000410000 */
[----:B------:R-:W-:Y:S01]  /*5820*/  @P2 HADD2.F32 R184, -RZ, R166.H0_H0 ;  /* 0x200000a6ffb82230 */ /* 0x000fe20000004100 */
[----:B------:R-:W-:Y:S01]  /*5830*/  F2FP.F16.F32.PACK_AB R161, R161, R163 ;  /* 0x000000a3a1a1723e */ /* 0x000fe200000000ff */
[----:B------:R-:W-:Y:S01]  /*5840*/  @P1 FFMA.FTZ R163, R220, R182, R183 ;  /* 0x000000b6dca31223 */ /* 0x000fe200000100b7 */
[----:B------:R-:W-:Y:S01]  /*5850*/  @P2 FFMA.FTZ R123, R162, R2, R123 ;  /* 0x00000002a27b2223 */ /* 0x000fe2000001007b */
[----:B------:R-:W-:-:S02]  /*5860*/  @P2 HADD2.F32 R162, -RZ, R41.H1_H1 ;  /* 0x30000029ffa22230 */ /* 0x000fc40000004100 */
[----:B------:R-:W-:-:S03]  /*5870*/  @P1 FADD.FTZ R163, R221, -R163 ;  /* 0x800000a3dda31221 */ /* 0x000fc60000010000 */
[----:B------:R-:W-:Y:S01]  /*5880*/  @P2 FMUL.FTZ R2, R2, R162 ;  /* 0x000000a202022220 */ /* 0x000fe20000410000 */
[----:B------:R-:W-:-:S04]  /*5890*/  HADD2.F32 R162, -RZ, R26.H0_H0 ;  /* 0x2000001affa27230 */ /* 0x000fc80000004100 */
[----:B------:R-:W-:-:S04]  /*58a0*/  @P2 F2FP.F16.F32.PACK_AB R2, RZ, R2 ;  /* 0x00000002ff02223e */ /* 0x000fc800000000ff */
[----:B------:R-:W-:Y:S01]  /*58b0*/  @P2 PRMT R157, R157, 0x5410, R2 ;  /* 0x000054109d9d2816 */ /* 0x000fe20000000002 */
[----:B------:R-:W-:-:S04]  /*58c0*/  @P1 FFMA.FTZ R2, R190, R182, R183 ;  /* 0x000000b6be021223 */ /* 0x000fc800000100b7 */
[----:B------:R-:W-:-:S04]  /*58d0*/  @P1 FADD.FTZ R2, R236, -R2 ;  /* 0x80000002ec021221 */ /* 0x000fc80000010000 */
[----:B------:R-:W-:Y:S02]  /*58e0*/  @P1 FFMA.FTZ R162, R4, R2, R162 ;  /* 0x0000000204a21223 */ /* 0x000fe400000100a2 */
[----:B------:R-:W1:Y:S02]  /*58f0*/  @P2 LDC R2, c[0x0][0x40c] ;  /* 0x00010300ff022b82 */ /* 0x000e640000000800 */
[----:B-1----:R-:W-:-:S04]  /*5900*/  @P2 FMUL.FTZ R2, R162, R2 ;  /* 0x00000002a2022220 */ /* 0x002fc80000410000 */
[----:B------:R-:W-:Y:S01]  /*5910*/  @P2 FFMA.FTZ R124, R184, R2, R124 ;  /* 0x00000002b87c2223 */ /* 0x000fe2000001007c */
[----:B------:R-:W-:-:S05]  /*5920*/  @P2 HADD2.F32 R184, -RZ, R42.H0_H0 ;  /* 0x2000002affb82230 */ /* 0x000fca0000004100 */
[----:B------:R-:W-:Y:S01]  /*5930*/  @P2 FMUL.FTZ R2, R2, R184 ;  /* 0x000000b802022220 */ /* 0x000fe20000410000 */
[----:B------:R-:W-:-:S04]  /*5940*/  HADD2.F32 R184, -RZ, R26.H1_H1 ;  /* 0x3000001affb87230 */ /* 0x000fc80000004100 */
[----:B------:R-:W-:-:S04]  /*5950*/  @P2 F2FP.F16.F32.PACK_AB R2, RZ, R2 ;  /* 0x00000002ff02223e */ /* 0x000fc800000000ff */
[----:B------:R-:W-:Y:S01]  /*5960*/  @P2 PRMT R158, R2, 0x7610, R158 ;  /* 0x00007610029e2816 */ /* 0x000fe2000000009e */
[----:B------:R-:W-:-:S04]  /*5970*/  @P1 FFMA.FTZ R2, R210, R182, R183 ;  /* 0x000000b6d2021223 */ /* 0x000fc800000100b7 */
[----:B------:R-:W-:-:S04]  /*5980*/  @P1 FADD.FTZ R2, R229, -R2 ;  /* 0x80000002e5021221 */ /* 0x000fc80000010000 */
[----:B------:R-:W-:Y:S02]  /*5990*/  @P1 FFMA.FTZ R184, R4, R2, R184 ;  /* 0x0000000204b81223 */ /* 0x000fe400000100b8 */
[----:B------:R-:W1:Y:S03]  /*59a0*/  @P2 LDC R2, c[0x0][0x40c] ;  /* 0x00010300ff022b82 */ /* 0x000e660000000800 */
[C---:B------:R-:W-:Y:S01]  /*59b0*/  F2FP.F16.F32.PACK_AB R162, R184.reuse, R162 ;  /* 0x000000a2b8a2723e */ /* 0x040fe200000000ff */
[----:B-1----:R-:W-:Y:S01]  /*59c0*/  @P2 FMUL.FTZ R2, R184, R2 ;  /* 0x00000002b8022220 */ /* 0x002fe20000410000 */
[----:B------:R-:W-:-:S03]  /*59d0*/  HADD2.F32 R184, -RZ, R27.H1_H1 ;  /* 0x3000001bffb87230 */ /* 0x000fc60000004100 */
[----:B------:R-:W-:Y:S01]  /*59e0*/  @P2 FFMA.FTZ R125, R185, R2, R125 ;  /* 0x00000002b97d2223 */ /* 0x000fe2000001007d */
[----:B------:R-:W-:Y:S02]  /*59f0*/  @P2 HADD2.F32 R185, -RZ, R42.H1_H1 ;  /* 0x3000002affb92230 */ /* 0x000fe40000004100 */
[----:B------:R-:W-:-:S03]  /*5a00*/  @P1 FFMA.FTZ R184, R4, R163, R184 ;  /* 0x000000a304b81223 */ /* 0x000fc600000100b8 */
[----:B------:R-:W-:-:S05]  /*5a10*/  @P2 FMUL.FTZ R2, R2, R185 ;  /* 0x000000b902022220 */ /* 0x000fca0000410000 */
[----:B------:R-:W-:-:S04]  /*5a20*/  @P2 F2FP.F16.F32.PACK_AB R2, RZ, R2 ;  /* 0x00000002ff02223e */ /* 0x000fc800000000ff */
[----:B------:R-:W-:Y:S01]  /*5a30*/  @P2 PRMT R158, R158, 0x5410, R2 ;  /* 0x000054109e9e2816 */ /* 0x000fe20000000002 */
[----:B------:R-:W-:-:S04]  /*5a40*/  @P1 FFMA.FTZ R2, R209, R182, R183 ;  /* 0x000000b6d1021223 */ /* 0x000fc800000100b7 */
[----:B------:R-:W-:Y:S01]  /*5a50*/  @P1 FADD.FTZ R185, R208, -R2 ;  /* 0x80000002d0b91221 */ /* 0x000fe20000010000 */
[----:B------:R-:W-:-:S05]  /*5a60*/  HADD2.F32 R2, -RZ, R27.H0_H0 ;  /* 0x2000001bff027230 */ /* 0x000fca0000004100 */
[----:B------:R-:W-:Y:S02]  /*5a70*/  @P1 FFMA.FTZ R2, R4, R185, R2 ;  /* 0x000000b904021223 */ /* 0x000fe40000010002 */
[----:B------:R-:W1:Y:S03]  /*5a80*/  @P2 LDC R185, c[0x0][0x40c] ;  /* 0x00010300ffb92b82 */ /* 0x000e660000000800 */
[----:B------:R-:W-:Y:S01]  /*5a90*/  F2FP.F16.F32.PACK_AB R163, R184, R2 ;  /* 0x00000002b8a3723e */ /* 0x000fe200000000ff */
        /* <DEDUP_REMOVED lines=15> */
.L_x_2821:
[----:B-12---:R-:W2:Y:S01]  /*5b90*/  LDL R2, [R1] ;  /* 0x0000000001027983 */ /* 0x006ea20000100800 */
[----:B------:R-:W-:-:S13]  /*5ba0*/  ISETP.GT.AND P1, PT, R5, RZ, PT ;  /* 0x000000ff0500720c */ /* 0x000fda0003f24270 */
[----:B------:R-:W-:-:S04]  /*5bb0*/  @P1 FFMA.FTZ R3, R9, R182, R183 ;  /* 0x000000b609031223 */ /* 0x000fc800000100b7 */
[----:B--2---:R-:W-:Y:S01]  /*5bc0*/  @P1 FADD.FTZ R3, R2, -R3 ;  /* 0x8000000302031221 */ /* 0x004fe20000010000 */
[----:B-----5:R-:W-:-:S05]  /*5bd0*/  HADD2.F32 R2, -RZ, R24.H0_H0 ;  /* 0x20000018ff027230 */ /* 0x020fca0000004100 */
        /* <DEDUP_REMOVED lines=94> */
.L_x_2820:
[----:B------:R-:W-:-:S04]  /*61c0*/  UISETP.NE.U32.AND UP0, UPT, UR20, URZ, UPT ;  /* 0x000000ff1400728c */ /* 0x000fc8000bf05070 */
[----:B------:R-:W-:-:S06]  /*61d0*/  UISETP.NE.AND.EX UP0, UPT, UR21, URZ, UPT, UP0 ;  /* 0x000000ff1500728c */ /* 0x000fcc000bf05300 */
[----:B------:R-:W-:-:S13]  /*61e0*/  PLOP3.LUT P0, PT, PT, PT, UP0, 0x80, 0x8 ;  /* 0x000000000008781c */ /* 0x000fda0003f0f008 */
[----:B------:R-:W-:Y:S05]  /*61f0*/  @!P0 BRA `(.L_x_2823) ;  /* 0x00000004009c8947 */ /* 0x000fea0003800000 */
[----:B------:R-:W3:Y:S01]  /*6200*/  LDL R184, [R1] ;  /* 0x0000000001b87983 */ /* 0x000ee20000100800 */
[----:B-12---:R-:W1:Y:S01]  /*6210*/  @P2 LDC R2, c[0x0][0x40c] ;  /* 0x00010300ff022b82 */ /* 0x006e620000000800 */
[-CC-:B------:R-:W-:Y:S01]  /*6220*/  FFMA.FTZ R3, R9, R182.reuse, R183.reuse ;  /* 0x000000b609037223 */ /* 0x180fe200000100b7 */
[----:B------:R-:W-:Y:S01]  /*6230*/  ISETP.GT.AND P1, PT, R5, RZ, PT ;  /* 0x000000ff0500720c */ /* 0x000fe20003f24270 */
[----:B------:R-:W-:Y:S01]  /*6240*/  FFMA.FTZ R160, R13, R182, R183 ;  /* 0x000000b60da07223 */ /* 0x000fe200000100b7 */
[----:B-----5:R-:W-:Y:S02]  /*6250*/  @P2 HADD2.F32 R161, -RZ, R164.H0_H0 ;  /* 0x200000a4ffa12230 */ /* 0x020fe40000004100 */
[----:B------:R-:W-:Y:S02]  /*6260*/  @P2 HADD2.F32 R163, -RZ, R40.H0_H0 ;  /* 0x20000028ffa32230 */ /* 0x000fe40000004100 */
[----:B------:R-:W-:Y:S01]  /*6270*/  FADD.FTZ R160, R249, -R160 ;  /* 0x800000a0f9a07221 */ /* 0x000fe20000010000 */
[----:B------:R-:W2:Y:S01]  /*6280*/  @P2 LDC R162, c[0x0][0x40c] ;  /* 0x00010300ffa22b82 */ /* 0x000ea20000000800 */
[----:B------:R-:W-:-:S02]  /*6290*/  @P2 HADD2.F32 R185, -RZ, R166.H1_H1 ;  /* 0x300000a6ffb92230 */ /* 0x000fc40000004100 */
[----:B------:R-:W-:Y:S01]  /*62a0*/  FMUL.FTZ R160, R4, R160 ;  /* 0x000000a004a07220 */ /* 0x000fe20000410000 */
[----:B------:R-:W-:-:S04]  /*62b0*/  @P2 HADD2.F32 R186, -RZ, R167.H0_H0 ;  /* 0x200000a7ffba2230 */ /* 0x000fc80000004100 */
[----:B------:R-:W-:Y:S01]  /*62c0*/  FSEL R160, R160, RZ, P1 ;  /* 0x000000ffa0a07208 */ /* 0x000fe20000800000 */
[----:B---3--:R-:W-:Y:S02]  /*62d0*/  FADD.FTZ R3, R184, -R3 ;  /* 0x80000003b8037221 */ /* 0x008fe40000010000 */
[----:B------:R-:W3:Y:S02]  /*62e0*/  @P2 LDC R184, c[0x0][0x40c] ;  /* 0x00010300ffb82b82 */ /* 0x000ee40000000800 */
[----:B------:R-:W-:-:S05]  /*62f0*/  FMUL.FTZ R3, R4, R3 ;  /* 0x0000000304037220 */ /* 0x000fca0000410000 */
[----:B------:R-:W-:-:S05]  /*6300*/  FSEL R3, R3, RZ, P1 ;  /* 0x000000ff03037208 */ /* 0x000fca0000800000 */
[----:B-1----:R-:W-:-:S04]  /*6310*/  @P2 FMUL.FTZ R2, R2, R3 ;  /* 0x0000000302022220 */ /* 0x002fc80000410000 */
[-C--:B------:R-:W-:Y:S01]  /*6320*/  @P2 FFMA.FTZ R120, R161, R2.reuse, R120 ;  /* 0x00000002a1782223 */ /* 0x080fe20000010078 */
[----:B------:R-:W-:Y:S01]  /*6330*/  @P2 FMUL.FTZ R2, R163, R2 ;  /* 0x00000002a3022220 */ /* 0x000fe20000410000 */
[----:B------:R-:W1:Y:S01]  /*6340*/  @P2 LDC R161, c[0x0][0x40c] ;  /* 0x00010300ffa12b82 */ /* 0x000e620000000800 */
[----:B------:R-:W-:-:S03]  /*6350*/  FFMA.FTZ R163, R17, R182, R183 ;  /* 0x000000b611a37223 */ /* 0x000fc600000100b7 */
[----:B------:R-:W-:Y:S01]  /*6360*/  @P2 F2FP.F16.F32.PACK_AB R2, RZ, R2 ;  /* 0x00000002ff02223e */ /* 0x000fe200000000ff */
[----:B------:R-:W-:-:S03]  /*6370*/  FADD.FTZ R163, R245, -R163 ;  /* 0x800000a3f5a37221 */ /* 0x000fc60000010000 */
[----:B------:R-:W-:Y:S01]  /*6380*/  @P2 PRMT R156, R2, 0x7610, R156 ;  /* 0x00007610029c2816 */ /* 0x000fe2000000009c */
[----:B--2---:R-:W-:Y:S01]  /*6390*/  @P2 FMUL.FTZ R2, R162, R160 ;  /* 0x000000a0a2022220 */ /* 0x004fe20000410000 */
[----:B------:R-:W-:Y:S02]  /*63a0*/  @P2 HADD2.F32 R162, -RZ, R164.H1_H1 ;  /* 0x300000a4ffa22230 */ /* 0x000fe40000004100 */
[----:B------:R-:W-:Y:S01]  /*63b0*/  FMUL.FTZ R163, R4, R163 ;  /* 0x000000a304a37220 */ /* 0x000fe20000410000 */
[----:B------:R-:W-:Y:S02]  /*63c0*/  F2FP.F16.F32.PACK_AB R160, R160, R3 ;  /* 0x00000003a0a0723e */ /* 0x000fe400000000ff */
[----:B------:R-:W-:Y:S01]  /*63d0*/  @P2 FFMA.FTZ R121, R162, R2, R121 ;  /* 0x00000002a2792223 */ /* 0x000fe20000010079 */
[----:B------:R-:W-:Y:S01]  /*63e0*/  @P2 HADD2.F32 R162, -RZ, R40.H1_H1 ;  /* 0x30000028ffa22230 */ /* 0x000fe20000004100 */
[----:B------:R-:W-:-:S04]  /*63f0*/  FSEL R163, R163, RZ, P1 ;  /* 0x000000ffa3a37208 */ /* 0x000fc80000800000 */
[----:B------:R-:W-:Y:S01]  /*6400*/  @P2 FMUL.FTZ R2, R162, R2 ;  /* 0x00000002a2022220 */ /* 0x000fe20000410000 */
[----:B------:R-:W-:Y:S02]  /*6410*/  @P2 HADD2.F32 R162, -RZ, R165.H0_H0 ;  /* 0x200000a5ffa22230 */ /* 0x000fe40000004100 */
[----:B-1----:R-:W-:Y:S02]  /*6420*/  @P2 FMUL.FTZ R161, R161, R163 ;  /* 0x000000a3a1a12220 */ /* 0x002fe40000410000 */
[----:B------:R-:W-:Y:S02]  /*6430*/  @P2 F2FP.F16.F32.PACK_AB R2, RZ, R2 ;  /* 0x00000002ff02223e */ /* 0x000fe400000000ff */
[----:B------:R-:W-:Y:S01]  /*6440*/  @P2 FFMA.FTZ R122, R162, R161, R122 ;  /* 0x000000a1a27a2223 */ /* 0x000fe2000001007a */
[----:B------:R-:W-:Y:S01]  /*6450*/  @P2 HADD2.F32 R162, -RZ, R41.H0_H0 ;  /* 0x20000029ffa22230 */ /* 0x000fe20000004100 */
[----:B------:R-:W-:-:S04]  /*6460*/  @P2 PRMT R156, R156, 0x5410, R2 ;  /* 0x000054109c9c2816 */ /* 0x000fc80000000002 */
[----:B------:R-:W-:Y:S01]  /*6470*/  @P2 FMUL.FTZ R162, R162, R161 ;  /* 0x000000a1a2a22220 */ /* 0x000fe20000410000 */
[----:B------:R-:W-:-:S04]  /*6480*/  FFMA.FTZ R161, R191, R182, R183 ;  /* 0x000000b6bfa17223 */ /* 0x000fc800000100b7 */
[----:B------:R-:W-:Y:S01]  /*6490*/  FADD.FTZ R161, R241, -R161 ;  /* 0x800000a1f1a17221 */ /* 0x000fe20000010000 */
[----:B------:R-:W-:-:S03]  /*64a0*/  @P2 F2FP.F16.F32.PACK_AB R162, RZ, R162 ;  /* 0x000000a2ffa2223e */ /* 0x000fc600000000ff */
[----:B------:R-:W-:Y:S01]  /*64b0*/  FMUL.FTZ R161, R4, R161 ;  /* 0x000000a104a17220 */ /* 0x000fe20000410000 */
[----:B------:R-:W-:Y:S01]  /*64c0*/  @P2 PRMT R157, R162, 0x7610, R157 ;  /* 0x00007610a29d2816 */ /* 0x000fe2000000009d */
[----:B------:R-:W-:-:S03]  /*64d0*/  @P2 HADD2.F32 R162, -RZ, R165.H1_H1 ;  /* 0x300000a5ffa22230 */ /* 0x000fc60000004100 */
        /* <DEDUP_REMOVED lines=9> */
[----:B------:R-:W-:-:S04]  /*6570*/  FMUL.FTZ R163, R4, R163 ;  /* 0x000000a304a37220 */ /* 0x000fc80000410000 */
[----:B------:R-:W-:Y:S02]  /*6580*/  @P2 F2FP.F16.F32.PACK_AB R162, RZ, R2 ;  /* 0x00000002ffa2223e */ /* 0x000fe400000000ff */
[----:B------:R-:W1:Y:S02]  /*6590*/  @P2 LDC R2, c[0x0][0x40c] ;  /* 0x00010300ff022b82 */ /* 0x000e640000000800 */
        /* <DEDUP_REMOVED lines=8> */
[----:B------:R-:W-:Y:S01]  /*6620*/  @P2 FMUL.FTZ R2, R184, R2 ;  /* 0x00000002b8022220 */ /* 0x000fe20000410000 */
[----:B------:R-:W-:-:S04]  /*6630*/  FFMA.FTZ R184, R210, R182, R183 ;  /* 0x000000b6d2b87223 */ /* 0x000fc800000100b7 */
[----:B------:R-:W-:Y:S01]  /*6640*/  @P2 F2FP.F16.F32.PACK_AB R2, RZ, R2 ;  /* 0x00000002ff02223e */ /* 0x000fe200000000ff */
[----:B------:R-:W-:-:S03]  /*6650*/  FADD.FTZ R184, R229, -R184 ;  /* 0x800000b8e5b87221 */ /* 0x000fc60000010000 */
[----:B------:R-:W-:Y:S01]  /*6660*/  @P2 PRMT R158, R2, 0x7610, R158 ;  /* 0x00007610029e2816 */ /* 0x000fe2000000009e */
[----:B------:R-:W-:Y:S01]  /*6670*/  FMUL.FTZ R184, R4, R184 ;  /* 0x000000b804b87220 */ /* 0x000fe20000410000 */
[----:B------:R-:W1:Y:S04]  /*6680*/  @P2 LDC R2, c[0x0][0x40c] ;  /* 0x00010300ff022b82 */ /* 0x000e680000000800 */
[----:B------:R-:W-:-:S04]  /*6690*/  FSEL R184, R184, RZ, P1 ;  /* 0x000000ffb8b87208 */ /* 0x000fc80000800000 */
[----:B------:R-:W-:Y:S01]  /*66a0*/  F2FP.F16.F32.PACK_AB R162, R184, R162 ;  /* 0x000000a2b8a2723e */ /* 0x000fe200000000ff */
[----:B-1----:R-:W-:Y:S01]  /*66b0*/  @P2 FMUL.FTZ R2, R2, R184 ;  /* 0x000000b802022220 */ /* 0x002fe20000410000 */
[----:B------:R-:W-:-:S03]  /*66c0*/  FSEL R184, R163, RZ, P1 ;  /* 0x000000ffa3b87208 */ /* 0x000fc60000800000 */
[----:B------:R-:W-:Y:S01]  /*66d0*/  @P2 FFMA.FTZ R125, R185, R2, R125 ;  /* 0x00000002b97d2223 */ /* 0x000fe2000001007d */
[----:B------:R-:W-:-:S05]  /*66e0*/  @P2 HADD2.F32 R185, -RZ, R42.H1_H1 ;  /* 0x3000002affb92230 */ /* 0x000fca0000004100 */
        /* <DEDUP_REMOVED lines=24> */
.L_x_2823:
[----:B------:R-:W-:Y:S04]  /*6870*/  BSSY.RECONVERGENT B3, `(.L_x_2824) ;  /* 0x000000f000037945 */ /* 0x000fe80003800200 */
[----:B------:R-:W-:Y:S05]  /*6880*/  @!P2 BRA `(.L_x_2825) ;  /* 0x000000000034a947 */ /* 0x000fea0003800000 */
[----:B-12---:R-:W2:Y:S01]  /*6890*/  LDL R3, [R1] ;  /* 0x0000000001037983 */ /* 0x006ea20000100800 */
[----:B------:R-:W-:Y:S01]  /*68a0*/  FFMA.FTZ R2, R9, R182, R183 ;  /* 0x000000b609027223 */ /* 0x000fe200000100b7 */
[----:B------:R-:W-:-:S03]  /*68b0*/  ISETP.GT.AND P1, PT, R5, RZ, PT ;  /* 0x000000ff0500720c */ /* 0x000fc60003f24270 */
[----:B--2---:R-:W-:Y:S01]  /*68c0*/  FADD.FTZ R2, R3, -R2 ;  /* 0x8000000203027221 */ /* 0x004fe20000010000 */
[----:B-----5:R-:W-:-:S03]  /*68d0*/  HADD2.F32 R3, -RZ, R164.H0_H0 ;  /* 0x200000a4ff037230 */ /* 0x020fc60000004100 */
        /* <DEDUP_REMOVED lines=8> */
.L_x_2825:
[----:B------:R-:W-:Y:S05]  /*6960*/  BSYNC.RECONVERGENT B3 ;  /* 0x0000000000037941 */ /* 0x000fea0003800200 */
.L_x_2824:
[----:B------:R-:W-:Y:S04]  /*6970*/  BSSY.RECONVERGENT B3, `(.L_x_2826) ;  /* 0x000000e000037945 */ /* 0x000fe80003800200 */
[----:B------:R-:W-:Y:S05]  /*6980*/  @!P2 BRA `(.L_x_2827) ;  /* 0x000000000030a947 */ /* 0x000fea0003800000 */
[----:B-12---:R-:W-:Y:S01]  /*6990*/  FFMA.FTZ R2, R13, R182, R183 ;  /* 0x000000b60d027223 */ /* 0x006fe200000100b7 */
        /* <DEDUP_REMOVED lines=11> */
.L_x_2827:
[----:B------:R-:W-:Y:S05]  /*6a50*/  BSYNC.RECONVERGENT B3 ;  /* 0x0000000000037941 */ /* 0x000fea0003800200 */
.L_x_2826:
[----:B------:R-:W-:Y:S04]  /*6a60*/  BSSY.RECONVERGENT B3, `(.L_x_2828) ;  /* 0x000000e000037945 */ /* 0x000fe80003800200 */
[----:B------:R-:W-:Y:S05]  /*6a70*/  @!P2 BRA `(.L_x_2829) ;  /* 0x000000000030a947 */ /* 0x000fea0003800000 */
[----:B-12---:R-:W-:Y:S01]  /*6a80*/  FFMA.FTZ R2, R17, R182, R183 ;  /* 0x000000b611027223 */ /* 0x006fe200000100b7 */
        /* <DEDUP_REMOVED lines=11> */
.L_x_2829:
[----:B------:R-:W-:Y:S05]  /*6b40*/  BSYNC.RECONVERGENT B3 ;  /* 0x0000000000037941 */ /* 0x000fea0003800200 */
.L_x_2828:
        /* <DEDUP_REMOVED lines=14> */
.L_x_2831:
[----:B------:R-:W-:Y:S05]  /*6c30*/  BSYNC.RECONVERGENT B3 ;  /* 0x0000000000037941 */ /* 0x000fea0003800200 */
.L_x_2830:
        /* <DEDUP_REMOVED lines=14> */
.L_x_2833:
[----:B------:R-:W-:Y:S05]  /*6d20*/  BSYNC.RECONVERGENT B3 ;  /* 0x0000000000037941 */ /* 0x000fea0003800200 */
.L_x_2832:
        /* <DEDUP_REMOVED lines=14> */
.L_x_2835:
[----:B------:R-:W-:Y:S05]  /*6e10*/  BSYNC.RECONVERGENT B3 ;  /* 0x0000000000037941 */ /* 0x000fea0003800200 */
.L_x_2834:
        /* <DEDUP_REMOVED lines=14> */
.L_x_2837:
[----:B------:R-:W-:Y:S05]  /*6f00*/  BSYNC.RECONVERGENT B3 ;  /* 0x0000000000037941 */ /* 0x000fea0003800200 */
.L_x_2836:
        /* <DEDUP_REMOVED lines=13> */
.L_x_2822:
[----:B------:R-:W-:Y:S05]  /*6fe0*/  BSYNC.RECONVERGENT B2 ;  /* 0x0000000000027941 */ /* 0x000fea0003800200 */
.L_x_2819:
[----:B-12---:R-:W1:Y:S02]  /*6ff0*/  @P0 LDC.64 R2, c[0x0][0x478] ;  /* 0x00011e00ff020b82 */ /* 0x006e640000000a00 */
[C---:B-1----:R-:W-:Y:S01]  /*7000*/  @P0 IMAD.WIDE.U32 R2, R181.reuse, 0x10, R2 ;  /* 0x00000010b5020825 */ /* 0x042fe200078e0002 */
[----:B------:R-:W-:-:S04]  /*7010*/  IADD3 R181, PT, PT, R181, 0x20, RZ ;  /* 0x00000020b5b57810 */ /* 0x000fc80007ffe0ff */
[----:B------:R1:W-:Y:S02]  /*7020*/  @P0 STG.E.128 desc[UR6][R2.64], R160 ;  /* 0x000000a002000986 */ /* 0x0003e4000c101d06 */
[----:B-1----:R-:W1:Y:S02]  /*7030*/  @P2 LDC.64 R2, c[0x0][0x468] ;  /* 0x00011a00ff022b82 */ /* 0x002e640000000a00 */
[C---:B-1----:R-:W-:Y:S01]  /*7040*/  @P2 IMAD.WIDE.U32 R2, R180.reuse, 0x10, R2 ;  /* 0x00000010b4022825 */ /* 0x042fe200078e0002 */
[----:B------:R-:W-:-:S04]  /*7050*/  IADD3 R180, PT, PT, R180, 0x20, RZ ;  /* 0x00000020b4b47810 */ /* 0x000fc80007ffe0ff */
[----:B------:R2:W-:Y:S03]  /*7060*/  @P2 STG.E.128 desc[UR6][R2.64], R156 ;  /* 0x0000009c02002986 */ /* 0x0005e6000c101d06 */
.L_x_2816:
[----:B------:R-:W-:Y:S05]  /*7070*/  BSYNC.RECONVERGENT B1 ;  /* 0x0000000000017941 */ /* 0x000fea0003800200 */
.L_x_2815:
[----:B------:R-:W-:Y:S01]  /*7080*/  ISETP.GE.U32.AND P0, PT, R7, 0x60, PT ;  /* 0x000000600700780c */ /* 0x000fe20003f06070 */
[----:B------:R-:W-:-:S12]  /*7090*/  BSSY.RECONVERGENT B1, `(.L_x_2838) ;  /* 0x00001c1000017945 */ /* 0x000fd80003800200 */
[----:B------:R-:W-:Y:S05]  /*70a0*/  @!P0 BRA `(.L_x_2839) ;  /* 0x0000001800fc8947 */ /* 0x000fea0003800000 */
[----:B------:R-:W-:Y:S04]  /*70b0*/  BSSY.RECONVERGENT B2, `(.L_x_2840) ;  /* 0x0000005000027945 */ /* 0x000fe80003800200 */
[----:B------:R-:W-:Y:S05]  /*70c0*/  @!P2 BRA `(.L_x_2841) ;  /* 0x00000000000ca947 */ /* 0x000fea0003800000 */
[----:B-12---:R-:W1:Y:S02]  /*70d0*/  LDC.64 R2, c[0x0][0x390] ;  /* 0x0000e400ff027b82 */ /* 0x006e640000000a00 */
[----:B-1----:R-:W-:-:S05]  /*70e0*/  IMAD.WIDE.U32 R2, R180, 0x10, R2 ;  /* 0x00000010b4027825 */ /* 0x002fca00078e0002 */
[----:B-----5:R3:W5:Y:S02]  /*70f0*/  LDG.E.128 R164, desc[UR6][R2.64] ;  /* 0x0000000602a47981 */ /* 0x020764000c1e1d00 */
.L_x_2841:
[----:B------:R-:W-:Y:S05]  /*7100*/  BSYNC.RECONVERGENT B2 ;  /* 0x0000000000027941 */ /* 0x000fea0003800200 */
.L_x_2840:
        /* <DEDUP_REMOVED lines=9> */
[----:B-123--:R-:W1:Y:S01]  /*71a0*/  @P2 LDC R2, c[0x0][0x40c] ;  /* 0x00010300ff022b82 */ /* 0x00ee620000000800 */
[----:B------:R-:W-:Y:S02]  /*71b0*/  @P2 HADD2.F32 R162, -RZ, R48.H0_H0 ;  /* 0x20000030ffa22230 */ /* 0x000fe40000004100 */
[----:B-----5:R-:W-:Y:S02]  /*71c0*/  HADD2.F32 R163, -RZ, R169.H0_H0 ;  /* 0x200000a9ffa37230 */ /* 0x020fe40000004100 */
[----:B------:R-:W-:Y:S02]  /*71d0*/  @P2 HADD2.F32 R185, -RZ, R166.H1_H1 ;  /* 0x300000a6ffb92230 */ /* 0x000fe40000004100 */
[----:B------:R-:W-:-:S05]  /*71e0*/  @P2 HADD2.F32 R186, -RZ, R167.H0_H0 ;  /* 0x200000a7ffba2230 */ /* 0x000fca0000004100 */
[-CC-:B------:R-:W-:Y:S01]  /*71f0*/  @P1 FFMA.FTZ R3, R8, R182.reuse, R183.reuse ;  /* 0x000000b608031223 */ /* 0x180fe200000100b7 */
[----:B------:R-:W-:-:S03]  /*7200*/  @P1 FFMA.FTZ R161, R12, R182, R183 ;  /* 0x000000b60ca11223 */ /* 0x000fc600000100b7 */
[----:B------:R-:W-:Y:S01]  /*7210*/  @P1 FADD.FTZ R160, R252, -R3 ;  /* 0x80000003fca01221 */ /* 0x000fe20000010000 */
[----:B------:R-:W-:Y:S02]  /*7220*/  HADD2.F32 R3, -RZ, R168.H0_H0 ;  /* 0x200000a8ff037230 */ /* 0x000fe40000004100 */
[----:B------:R-:W-:-:S03]  /*7230*/  @P1 FADD.FTZ R161, R248, -R161 ;  /* 0x800000a1f8a11221 */ /* 0x000fc60000010000 */
        /* <DEDUP_REMOVED lines=91> */
.L_x_2844:
[----:B------:R-:W-:Y:S01]  /*77f0*/  ISETP.GT.AND P1, PT, R5, RZ, PT ;  /* 0x000000ff0500720c */ /* 0x000fe20003f24270 */
[----:B-123-5:R-:W-:-:S12]  /*7800*/  HADD2.F32 R2, -RZ, R168.H0_H0 ;  /* 0x200000a8ff027230 */ /* 0x02efd80000004100 */
        /* <DEDUP_REMOVED lines=96> */
.L_x_2843:
[----:B------:R-:W-:-:S04]  /*7e10*/  UISETP.NE.U32.AND UP0, UPT, UR20, URZ, UPT ;  /* 0x000000ff1400728c */ /* 0x000fc8000bf05070 */
[----:B------:R-:W-:-:S06]  /*7e20*/  UISETP.NE.AND.EX UP0, UPT, UR21, URZ, UPT, UP0 ;  /* 0x000000ff1500728c */ /* 0x000fcc000bf05300 */
[----:B------:R-:W-:-:S13]  /*7e30*/  PLOP3.LUT P0, PT, PT, PT, UP0, 0x80, 0x8 ;  /* 0x000000000008781c */ /* 0x000fda0003f0f008 */
[----:B------:R-:W-:Y:S05]  /*7e40*/  @!P0 BRA `(.L_x_2846) ;  /* 0x0000000400988947 */ /* 0x000fea0003800000 */
[----:B-123--:R-:W1:Y:S01]  /*7e50*/  @P2 LDC R2, c[0x0][0x40c] ;  /* 0x00010300ff022b82 */ /* 0x00ee620000000800 */
        /* <DEDUP_REMOVED lines=10> */
[----:B------:R-:W-:Y:S01]  /*7f00*/  FMUL.FTZ R160, R4, R160 ;  /* 0x000000a004a07220 */ /* 0x000fe20000410000 */
[----:B------:R-:W-:Y:S01]  /*7f10*/  @P2 HADD2.F32 R186, -RZ, R167.H0_H0 ;  /* 0x200000a7ffba2230 */ /* 0x000fe20000004100 */
[----:B------:R-:W-:-:S03]  /*7f20*/  FSEL R3, R3, RZ, P1 ;  /* 0x000000ff03037208 */ /* 0x000fc60000800000 */
[----:B------:R-:W-:Y:S01]  /*7f30*/  FSEL R160, R160, RZ, P1 ;  /* 0x000000ffa0a07208 */ /* 0x000fe20000800000 */
[----:B------:R-:W3:Y:S01]  /*7f40*/  @P2 LDC R184, c[0x0][0x40c] ;  /* 0x00010300ffb82b82 */ /* 0x000ee20000000800 */
[----:B-1----:R-:W-:-:S04]  /*7f50*/  @P2 FMUL.FTZ R2, R2, R3 ;  /* 0x0000000302022220 */ /* 0x002fc80000410000 */
[-C--:B------:R-:W-:Y:S01]  /*7f60*/  @P2 FFMA.FTZ R128, R161, R2.reuse, R128 ;  /* 0x00000002a1802223 */ /* 0x080fe20000010080 */
[----:B------:R-:W-:Y:S02]  /*7f70*/  @P2 FMUL.FTZ R2, R163, R2 ;  /* 0x00000002a3022220 */ /* 0x000fe40000410000 */
[----:B------:R-:W1:Y:S01]  /*7f80*/  @P2 LDC R161, c[0x0][0x40c] ;  /* 0x00010300ffa12b82 */ /* 0x000e620000000800 */
[----:B------:R-:W-:Y:S02]  /*7f90*/  FFMA.FTZ R163, R16, R182, R183 ;  /* 0x000000b610a37223 */ /* 0x000fe400000100b7 */
[----:B------:R-:W-:Y:S02]  /*7fa0*/  @P2 F2FP.F16.F32.PACK_AB R2, RZ, R2 ;  /* 0x00000002ff02223e */ /* 0x000fe400000000ff */
[----:B------:R-:W-:Y:S02]  /*7fb0*/  FADD.FTZ R163, R244, -R163 ;  /* 0x800000a3f4a37221 */ /* 0x000fe40000010000 */
[----:B------:R-:W-:Y:S01]  /*7fc0*/  @P2 PRMT R156, R2, 0x7610, R156 ;  /* 0x00007610029c2816 */ /* 0x000fe2000000009c */
[----:B--2---:R-:W-:Y:S01]  /*7fd0*/  @P2 FMUL.FTZ R2, R162, R160 ;  /* 0x000000a0a2022220 */ /* 0x004fe20000410000 */
[----:B------:R-:W-:-:S02]  /*7fe0*/  @P2 HADD2.F32 R162, -RZ, R164.H1_H1 ;  /* 0x300000a4ffa22230 */ /* 0x000fc40000004100 */
        /* <DEDUP_REMOVED lines=76> */
.L_x_2846:
[----:B------:R-:W-:Y:S04]  /*84b0*/  BSSY.RECONVERGENT B3, `(.L_x_2847) ;  /* 0x000000e000037945 */ /* 0x000fe80003800200 */
[----:B------:R-:W-:Y:S05]  /*84c0*/  @!P2 BRA `(.L_x_2848) ;  /* 0x000000000030a947 */ /* 0x000fea0003800000 */
[----:B-123--:R-:W-:Y:S01]  /*84d0*/  FFMA.FTZ R2, R8, R182, R183 ;  /* 0x000000b608027223 */ /* 0x00efe200000100b7 */
        /* <DEDUP_REMOVED lines=11> */
.L_x_2848:
[----:B------:R-:W-:Y:S05]  /*8590*/  BSYNC.RECONVERGENT B3 ;  /* 0x0000000000037941 */ /* 0x000fea0003800200 */
.L_x_2847:
[----:B------:R-:W-:Y:S04]  /*85a0*/  BSSY.RECONVERGENT B3, `(.L_x_2849) ;  /* 0x000000e000037945 */ /* 0x000fe80003800200 */
[----:B------:R-:W-:Y:S05]  /*85b0*/  @!P2 BRA `(.L_x_2850) ;  /* 0x000000000030a947 */ /* 0x000fea0003800000 */
[----:B-123--:R-:W-:Y:S01]  /*85c0*/  FFMA.FTZ R2, R12, R182, R183 ;  /* 0x000000b60c027223 */ /* 0x00efe200000100b7 */
        /* <DEDUP_REMOVED lines=11> */
.L_x_2850:
[----:B------:R-:W-:Y:S05]  /*8680*/  BSYNC.RECONVERGENT B3 ;  /* 0x0000000000037941 */ /* 0x000fea0003800200 */
.L_x_2849:
        /* <DEDUP_REMOVED lines=14> */
.L_x_2852:
[----:B------:R-:W-:Y:S05]  /*8770*/  BSYNC.RECONVERGENT B3 ;  /* 0x0000000000037941 */ /* 0x000fea0003800200 */
.L_x_2851:
        /* <DEDUP_REMOVED lines=14> */
.L_x_2854:
[----:B------:R-:W-:Y:S05]  /*8860*/  BSYNC.RECONVERGENT B3 ;  /* 0x0000000000037941 */ /* 0x000fea0003800200 */
.L_x_2853:
        /* <DEDUP_REMOVED lines=14> */
.L_x_2856:
[----:B------:R-:W-:Y:S05]  /*8950*/  BSYNC.RECONVERGENT B3 ;  /* 0x0000000000037941 */ /* 0x000fea0003800200 */
.L_x_2855:
        /* <DEDUP_REMOVED lines=14> */
.L_x_2858:
[----:B------:R-:W-:Y:S05]  /*8a40*/  BSYNC.RECONVERGENT B3 ;  /* 0x0000000000037941 */ /* 0x000fea0003800200 */
.L_x_2857:
        /* <DEDUP_REMOVED lines=14> */
.L_x_2860:
[----:B------:R-:W-:Y:S05]  /*8b30*/  BSYNC.RECONVERGENT B3 ;  /* 0x0000000000037941 */ /* 0x000fea0003800200 */
.L_x_2859:
        /* <DEDUP_REMOVED lines=13> */
.L_x_2845:
[----:B------:R-:W-:Y:S05]  /*8c10*/  BSYNC.RECONVERGENT B2 ;  /* 0x0000000000027941 */ /* 0x000fea0003800200 */
.L_x_2842:
[----:B-123--:R-:W1:Y:S02]  /*8c20*/  @P0 LDC.64 R2, c[0x0][0x478] ;  /* 0x00011e00ff020b82 */ /* 0x00ee640000000a00 */
[C---:B-1----:R-:W-:Y:S01]  /*8c30*/  @P0 IMAD.WIDE.U32 R2, R181.reuse, 0x10, R2 ;  /* 0x00000010b5020825 */ /* 0x042fe200078e0002 */
[----:B------:R-:W-:-:S04]  /*8c40*/  IADD3 R181, PT, PT, R181, 0x20, RZ ;  /* 0x00000020b5b57810 */ /* 0x000fc80007ffe0ff */
[----:B------:R1:W-:Y:S02]  /*8c50*/  @P0 STG.E.128 desc[UR6][R2.64], R160 ;  /* 0x000000a002000986 */ /* 0x0003e4000c101d06 */
[----:B-1----:R-:W1:Y:S02]  /*8c60*/  @P2 LDC.64 R2, c[0x0][0x468] ;  /* 0x00011a00ff022b82 */ /* 0x002e640000000a00 */
[C---:B-1----:R-:W-:Y:S01]  /*8c70*/  @P2 IMAD.WIDE.U32 R2, R180.reuse, 0x10, R2 ;  /* 0x00000010b4022825 */ /* 0x042fe200078e0002 */
[----:B------:R-:W-:-:S04]  /*8c80*/  IADD3 R180, PT, PT, R180, 0x20, RZ ;  /* 0x00000020b4b47810 */ /* 0x000fc80007ffe0ff */
[----:B------:R3:W-:Y:S03]  /*8c90*/  @P2 STG.E.128 desc[UR6][R2.64], R156 ;  /* 0x0000009c02002986 */ /* 0x0007e6000c101d06 */
.L_x_2839:
[----:B------:R-:W-:Y:S05]  /*8ca0*/  BSYNC.RECONVERGENT B1 ;  /* 0x0000000000017941 */ /* 0x000fea0003800200 */
.L_x_2838:
[----:B------:R-:W-:Y:S01]  /*8cb0*/  ISETP.GE.U32.AND P0, PT, R7, 0x80, PT ;  /* 0x000000800700780c */ /* 0x000fe20003f06070 */
[----:B------:R-:W-:-:S12]  /*8cc0*/  BSSY.RECONVERGENT B1, `(.L_x_2861) ;  /* 0x00001c1000017945 */ /* 0x000fd80003800200 */
[----:B------:R-:W-:Y:S05]  /*8cd0*/  @!P0 BRA `(.L_x_2862) ;  /* 0x0000001800fc8947 */ /* 0x000fea0003800000 */
[----:B------:R-:W-:Y:S04]  /*8ce0*/  BSSY.RECONVERGENT B2, `(.L_x_2863) ;  /* 0x0000005000027945 */ /* 0x000fe80003800200 */
[----:B------:R-:W-:Y:S05]  /*8cf0*/  @!P2 BRA `(.L_x_2864) ;  /* 0x00000000000ca947 */ /* 0x000fea0003800000 */
[----:B-123--:R-:W1:Y:S02]  /*8d00*/  LDC.64 R2, c[0x0][0x390] ;  /* 0x0000e400ff027b82 */ /* 0x00ee640000000a00 */
[----:B-1----:R-:W-:-:S05]  /*8d10*/  IMAD.WIDE.U32 R2, R180, 0x10, R2 ;  /* 0x00000010b4027825 */ /* 0x002fca00078e0002 */
[----:B-----5:R4:W5:Y:S02]  /*8d20*/  LDG.E.128 R164, desc[UR6][R2.64] ;  /* 0x0000000602a47981 */ /* 0x020964000c1e1d00 */
.L_x_2864:
[----:B------:R-:W-:Y:S05]  /*8d30*/  BSYNC.RECONVERGENT B2 ;  /* 0x0000000000027941 */ /* 0x000fea0003800200 */
.L_x_2863:
        /* <DEDUP_REMOVED lines=9> */
[----:B-1234-:R-:W1:Y:S01]  /*8dd0*/  @P2 LDC R2, c[0x0][0x40c] ;  /* 0x00010300ff022b82 */ /* 0x01ee620000000800 */
        /* <DEDUP_REMOVED lines=100> */
.L_x_2867:
[----:B------:R-:W-:Y:S01]  /*9420*/  ISETP.GT.AND P1, PT, R5, RZ, PT ;  /* 0x000000ff0500720c */ /* 0x000fe20003f24270 */
[----:B-12345:R-:W-:-:S12]  /*9430*/  HADD2.F32 R2, -RZ, R172.H0_H0 ;  /* 0x200000acff027230 */ /* 0x03efd80000004100 */
        /* <DEDUP_REMOVED lines=96> */
.L_x_2866:
[----:B------:R-:W-:-:S04]  /*9a40*/  UISETP.NE.U32.AND UP0, UPT, UR20, URZ, UPT ;  /* 0x000000ff1400728c */ /* 0x000fc8000bf05070 */
[----:B------:R-:W-:-:S06]  /*9a50*/  UISETP.NE.AND.EX UP0, UPT, UR21, URZ, UPT, UP0 ;  /* 0x000000ff1500728c */ /* 0x000fcc000bf05300 */
[----:B------:R-:W-:-:S13]  /*9a60*/  PLOP3.LUT P0, PT, PT, PT, UP0, 0x80, 0x8 ;  /* 0x000000000008781c */ /* 0x000fda0003f0f008 */
[----:B------:R-:W-:Y:S05]  /*9a70*/  @!P0 BRA `(.L_x_2869) ;  /* 0x0000000400988947 */ /* 0x000fea0003800000 */
[----:B-1234-:R-:W1:Y:S01]  /*9a80*/  @P2 LDC R2, c[0x0][0x40c] ;  /* 0x00010300ff022b82 */ /* 0x01ee620000000800 */
        /* <DEDUP_REMOVED lines=101> */
.L_x_2869:
[----:B------:R-:W-:Y:S04]  /*a0e0*/  BSSY.RECONVERGENT B3, `(.L_x_2870) ;  /* 0x000000e000037945 */ /* 0x000fe80003800200 */
[----:B------:R-:W-:Y:S05]  /*a0f0*/  @!P2 BRA `(.L_x_2871) ;  /* 0x000000000030a947 */ /* 0x000fea0003800000 */
[----:B-1234-:R-:W-:Y:S01]  /*a100*/  FFMA.FTZ R2, R10, R182, R183 ;  /* 0x000000b60a027223 */ /* 0x01efe200000100b7 */
        /* <DEDUP_REMOVED lines=11> */
.L_x_2871:
[----:B------:R-:W-:Y:S05]  /*a1c0*/  BSYNC.RECONVERGENT B3 ;  /* 0x0000000000037941 */ /* 0x000fea0003800200 */
.L_x_2870:
[----:B------:R-:W-:Y:S04]  /*a1d0*/  BSSY.RECONVERGENT B3, `(.L_x_2872) ;  /* 0x000000e000037945 */ /* 0x000fe80003800200 */
[----:B------:R-:W-:Y:S05]  /*a1e0*/  @!P2 BRA `(.L_x_2873) ;  /* 0x000000000030a947 */ /* 0x000fea0003800000 */
[----:B-1234-:R-:W-:Y:S01]  /*a1f0*/  FFMA.FTZ R2, R11, R182, R183 ;  /* 0x000000b60b027223 */ /* 0x01efe200000100b7 */
        /* <DEDUP_REMOVED lines=11> */
.L_x_2873:
[----:B------:R-:W-:Y:S05]  /*a2b0*/  BSYNC.RECONVERGENT B3 ;  /* 0x0000000000037941 */ /* 0x000fea0003800200 */
.L_x_2872:
        /* <DEDUP_REMOVED lines=14> */
.L_x_2875:
[----:B------:R-:W-:Y:S05]  /*a3a0*/  BSYNC.RECONVERGENT B3 ;  /* 0x0000000000037941 */ /* 0x000fea0003800200 */
.L_x_2874:
        /* <DEDUP_REMOVED lines=14> */
.L_x_2877:
[----:B------:R-:W-:Y:S05]  /*a490*/  BSYNC.RECONVERGENT B3 ;  /* 0x0000000000037941 */ /* 0x000fea0003800200 */
.L_x_2876:
        /* <DEDUP_REMOVED lines=14> */
.L_x_2879:
[----:B------:R-:W-:Y:S05]  /*a580*/  BSYNC.RECONVERGENT B3 ;  /* 0x0000000000037941 */ /* 0x000fea0003800200 */
.L_x_2878:
        /* <DEDUP_REMOVED lines=14> */
.L_x_2881:
[----:B------:R-:W-:Y:S05]  /*a670*/  BSYNC.RECONVERGENT B3 ;  /* 0x0000000000037941 */ /* 0x000fea0003800200 */
.L_x_2880:
        /* <DEDUP_REMOVED lines=14> */
.L_x_2883:
[----:B------:R-:W-:Y:S05]  /*a760*/  BSYNC.RECONVERGENT B3 ;  /* 0x0000000000037941 */ /* 0x000fea0003800200 */
.L_x_2882:
        /* <DEDUP_REMOVED lines=13> */
.L_x_2868:
[----:B------:R-:W-:Y:S05]  /*a840*/  BSYNC.RECONVERGENT B2 ;  /* 0x0000000000027941 */ /* 0x000fea0003800200 */
.L_x_2865:
[----:B-1234-:R-:W1:Y:S02]  /*a850*/  @P0 LDC.64 R2, c[0x0][0x478] ;  /* 0x00011e00ff020b82 */ /* 0x01ee640000000a00 */
[C---:B-1----:R-:W-:Y:S01]  /*a860*/  @P0 IMAD.WIDE.U32 R2, R181.reuse, 0x10, R2 ;  /* 0x00000010b5020825 */ /* 0x042fe200078e0002 */
[----:B------:R-:W-:-:S04]  /*a870*/  IADD3 R181, PT, PT, R181, 0x20, RZ ;  /* 0x00000020b5b57810 */ /* 0x000fc80007ffe0ff */
[----:B------:R1:W-:Y:S02]  /*a880*/  @P0 STG.E.128 desc[UR6][R2.64], R160 ;  /* 0x000000a002000986 */ /* 0x0003e4000c101d06 */
[----:B-1----:R-:W1:Y:S02]  /*a890*/  @P2 LDC.64 R2, c[0x0][0x468] ;  /* 0x00011a00ff022b82 */ /* 0x002e640000000a00 */
[C---:B-1----:R-:W-:Y:S01]  /*a8a0*/  @P2 IMAD.WIDE.U32 R2, R180.reuse, 0x10, R2 ;  /* 0x00000010b4022825 */ /* 0x042fe200078e0002 */
[----:B------:R-:W-:-:S04]  /*a8b0*/  IADD3 R180, PT, PT, R180, 0x20, RZ ;  /* 0x00000020b4b47810 */ /* 0x000fc80007ffe0ff */
[----:B------:R4:W-:Y:S03]  /*a8c0*/  @P2 STG.E.128 desc[UR6][R2.64], R156 ;  /* 0x0000009c02002986 */ /* 0x0009e6000c101d06 */
.L_x_2862:
[----:B------:R-:W-:Y:S05]  /*a8d0*/  BSYNC.RECONVERGENT B1 ;  /* 0x0000000000017941 */ /* 0x000fea0003800200 */
.L_x_2861:
[----:B------:R-:W-:Y:S01]  /*a8e0*/  ISETP.GE.U32.AND P0, PT, R7, 0xa0, PT ;  /* 0x000000a00700780c */ /* 0x000fe20003f06070 */
[----:B------:R-:W-:-:S12]  /*a8f0*/  BSSY.RECONVERGENT B1, `(.L_x_2884) ;  /* 0x00001bf000017945 */ /* 0x000fd80003800200 */
[----:B------:R-:W-:Y:S05]  /*a900*/  @!P0 BRA `(.L_x_2885) ;  /* 0x0000001800f48947 */ /* 0x000fea0003800000 */
[----:B------:R-:W-:Y:S04]  /*a910*/  BSSY.RECONVERGENT B2, `(.L_x_2886) ;  /* 0x0000005000027945 */ /* 0x000fe80003800200 */
[----:B------:R-:W-:Y:S05]  /*a920*/  @!P2 BRA `(.L_x_2887) ;  /* 0x00000000000ca947 */ /* 0x000fea0003800000 */
[----:B-1234-:R-:W1:Y:S02]  /*a930*/  LDC.64 R2, c[0x0][0x390] ;  /* 0x0000e400ff027b82 */ /* 0x01ee640000000a00 */
[----:B-1----:R-:W-:-:S05]  /*a940*/  IMAD.WIDE.U32 R2, R180, 0x10, R2 ;  /* 0x00000010b4027825 */ /* 0x002fca00078e0002 */
[----:B-----5:R1:W5:Y:S02]  /*a950*/  LDG.E.128 R164, desc[UR6][R2.64] ;  /* 0x0000000602a47981 */ /* 0x020364000c1e1d00 */
.L_x_2887:
[----:B------:R-:W-:Y:S05]  /*a960*/  BSYNC.RECONVERGENT B2 ;  /* 0x0000000000027941 */ /* 0x000fea0003800200 */
.L_x_2886:
        /* <DEDUP_REMOVED lines=10> */
[----:B-----5:R-:W-:Y:S02]  /*aa10*/  HADD2.F32 R5, -RZ, R176.H0_H0 ;  /* 0x200000b0ff057230 */ /* 0x020fe40000004100 */
[----:B------:R-:W-:Y:S02]  /*aa20*/  @P2 HADD2.F32 R162, -RZ, R64.H0_H0 ;  /* 0x20000040ffa22230 */ /* 0x000fe40000004100 */
[----:B------:R-:W-:Y:S02]  /*aa30*/  @P2 HADD2.F32 R184, -RZ, R166.H1_H1 ;  /* 0x300000a6ffb82230 */ /* 0x000fe40000004100 */
[----:B------:R-:W-:-:S05]  /*aa40*/  @P2 HADD2.F32 R185, -RZ, R167.H0_H0 ;  /* 0x200000a7ffb92230 */ /* 0x000fca0000004100 */
[-CC-:B------:R-:W-:Y:S01]  /*aa50*/  @P1 FFMA.FTZ R3, R19, R182.reuse, R183.reuse ;  /* 0x000000b613031223 */ /* 0x180fe200000100b7 */
[-CC-:B------:R-:W-:Y:S01]  /*aa60*/  @P1 FFMA.FTZ R161, R194, R182.reuse, R183.reuse ;  /* 0x000000b6c2a11223 */ /* 0x180fe200000100b7 */
[-C--:B------:R-:W-:Y:S02]  /*aa70*/  @P1 FFMA.FTZ R163, R200, R182.reuse, R183 ;  /* 0x000000b6c8a31223 */ /* 0x080fe400000100b7 */
[----:B------:R-:W-:Y:S01]  /*aa80*/  @P1 FADD.FTZ R3, R238, -R3 ;  /* 0x80000003ee031221 */ /* 0x000fe20000010000 */
[----:B------:R-:W-:Y:S01]  /*aa90*/  @P1 FADD.FTZ R161, R232, -R161 ;  /* 0x800000a1e8a11221 */ /* 0x000fe20000010000 */
[----:B------:R-:W-:Y:S02]  /*aaa0*/  @P1 FADD.FTZ R163, R199, -R163 ;  /* 0x800000a3c7a31221 */ /* 0x000fe40000010000 */
[----:B------:R-:W-:Y:S01]  /*aab0*/  @P1 FFMA.FTZ R5, R4, R3, R5 ;  /* 0x0000000304051223 */ /* 0x000fe20000010005 */
[----:B------:R-:W-:-:S03]  /*aac0*/  @P1 FFMA.FTZ R3, R195, R182, R183 ;  /* 0x000000b6c3031223 */ /* 0x000fc600000100b7 */
[----:B-1----:R-:W-:Y:S01]  /*aad0*/  @P2 FMUL.FTZ R2, R5, R2 ;  /* 0x0000000205022220 */ /* 0x002fe20000410000 */
[----:B------:R-:W-:Y:S01]  /*aae0*/  @P1 FADD.FTZ R160, R233, -R3 ;  /* 0x80000003e9a01221 */ /* 0x000fe20000010000 */
[----:B------:R-:W-:Y:S02]  /*aaf0*/  HADD2.F32 R3, -RZ, R176.H1_H1 ;  /* 0x300000b0ff037230 */ /* 0x000fe40000004100 */
[----:B------:R-:W-:-:S03]  /*ab00*/  @P2 FMUL.FTZ R162, R2, R162 ;  /* 0x000000a202a22220 */ /* 0x000fc60000410000 */
[----:B------:R-:W-:Y:S01]  /*ab10*/  @P1 FFMA.FTZ R3, R4, R160, R3 ;  /* 0x000000a004031223 */ /* 0x000fe20000010003 */
[----:B------:R-:W-:Y:S01]  /*ab20*/  @P2 HADD2.F32 R160, -RZ, R164.H0_H0 ;  /* 0x200000a4ffa02230 */ /* 0x000fe20000004100 */
[----:B------:R-:W-:-:S04]  /*ab30*/  @P2 F2FP.F16.F32.PACK_AB R162, RZ, R162 ;  /* 0x000000a2ffa2223e */ /* 0x000fc800000000ff */
[----:B------:R-:W-:Y:S01]  /*ab40*/  @P2 FFMA.FTZ R144, R160, R2, R144 ;  /* 0x00000002a0902223 */ /* 0x000fe20000010090 */
[----:B------:R-:W-:Y:S01]  /*ab50*/  HADD2.F32 R160, -RZ, R177.H0_H0 ;  /* 0x200000b1ffa07230 */ /* 0x000fe20000004100 */
[----:B------:R-:W1:Y:S01]  /*ab60*/  @P2 LDC R2, c[0x0][0x40c] ;  /* 0x00010300ff022b82 */ /* 0x000e620000000800 */
[----:B------:R-:W-:Y:S01]  /*ab70*/  @P2 PRMT R156, R162, 0x7610, R156 ;  /* 0x00007610a29c2816 */ /* 0x000fe2000000009c */
[----:B------:R-:W-:Y:S02]  /*ab80*/  @P2 HADD2.F32 R162, -RZ, R164.H1_H1 ;  /* 0x300000a4ffa22230 */ /* 0x000fe40000004100 */
[----:B------:R-:W-:-:S04]  /*ab90*/  @P1 FFMA.FTZ R160, R4, R161, R160 ;  /* 0x000000a104a01223 */ /* 0x000fc800000100a0 */
[----:B------:R-:W2:Y:S01]  /*aba0*/  @P2 LDC R161, c[0x0][0x40c] ;  /* 0x00010300ffa12b82 */ /* 0x000ea20000000800 */
[----:B-1----:R-:W-:-:S04]  /*abb0*/  @P2 FMUL.FTZ R2, R3, R2 ;  /* 0x0000000203022220 */ /* 0x002fc80000410000 */
        /* <DEDUP_REMOVED lines=10> */
[----:B------:R-:W-:-:S04]  /*ac60*/  HADD2.F32 R161, -RZ, R177.H1_H1 ;  /* 0x300000b1ffa17230 */ /* 0x000fc80000004100 */
[----:B------:R-:W-:Y:S01]  /*ac70*/  @P2 F2FP.F16.F32.PACK_AB R162, RZ, R162 ;  /* 0x000000a2ffa2223e */ /* 0x000fe200000000ff */
[----:B------:R-:W-:Y:S02]  /*ac80*/  @P1 FFMA.FTZ R161, R4, R163, R161 ;  /* 0x000000a304a11223 */ /* 0x000fe400000100a1 */
[----:B------:R-:W1:Y:S01]  /*ac90*/  @P2 LDC R163, c[0x0][0x40c] ;  /* 0x00010300ffa32b82 */ /* 0x000e620000000800 */
[----:B------:R-:W-:Y:S01]  /*aca0*/  @P2 PRMT R157, R162, 0x7610, R157 ;  /* 0x00007610a29d2816 */ /* 0x000fe2000000009d */
[----:B------:R-:W-:Y:S02]  /*acb0*/  @P2 HADD2.F32 R162, -RZ, R165.H1_H1 ;  /* 0x300000a5ffa22230 */ /* 0x000fe40000004100 */
[C---:B-1----:R-:W-:Y:S01]  /*acc0*/  @P2 FMUL.FTZ R2, R161.reuse, R163 ;  /* 0x000000a3a1022220 */ /* 0x042fe20000410000 */
[----:B------:R-:W-:Y:S01]  /*acd0*/  @P2 HADD2.F32 R163, -RZ, R166.H0_H0 ;  /* 0x200000a6ffa32230 */ /* 0x000fe20000004100 */
[----:B------:R-:W-:Y:S02]  /*ace0*/  F2FP.F16.F32.PACK_AB R161, R161, R160 ;  /* 0x000000a0a1a1723e */ /* 0x000fe400000000ff */
[----:B------:R-:W-:Y:S01]  /*acf0*/  @P2 FFMA.FTZ R147, R162, R2, R147 ;  /* 0x00000002a2932223 */ /* 0x000fe20000010093 */
[----:B------:R-:W-:Y:S01]  /*ad00*/  @P2 HADD2.F32 R162, -RZ, R65.H1_H1 ;  /* 0x30000041ffa22230 */ /* 0x000fe20000004100 */
[----:B------:R-:W-:-:S04]  /*ad10*/  F2FP.F16.F32.PACK_AB R160, R3, R5 ;  /* 0x0000000503a0723e */ /* 0x000fc800000000ff */
        /* <DEDUP_REMOVED lines=20> */
[----:B-1----:R-:W-:-:S04]  /*ae60*/  @P2 FMUL.FTZ R2, R163, R2 ;  /* 0x00000002a3022220 */ /* 0x002fc80000410000 */
[----:B------:R-:W-:Y:S01]  /*ae70*/  @P2 FFMA.FTZ R149, R184, R2, R149 ;  /* 0x00000002b8952223 */ /* 0x000fe20000010095 */
[----:B------:R-:W-:-:S05]  /*ae80*/  @P2 HADD2.F32 R184, -RZ, R66.H1_H1 ;  /* 0x30000042ffb82230 */ /* 0x000fca0000004100 */
[----:B------:R-:W-:-:S05]  /*ae90*/  @P2 FMUL.FTZ R2, R2, R184 ;  /* 0x000000b802022220 */ /* 0x000fca0000410000 */
[----:B------:R-:W-:-:S04]  /*aea0*/  @P2 F2FP.F16.F32.PACK_AB R2, RZ, R2 ;  /* 0x00000002ff02223e */ /* 0x000fc800000000ff */
[----:B------:R-:W-:Y:S01]  /*aeb0*/  @P2 PRMT R158, R158, 0x5410, R2 ;  /* 0x000054109e9e2816 */ /* 0x000fe20000000002 */
[-CC-:B------:R-:W-:Y:S01]  /*aec0*/  @P1 FFMA.FTZ R2, R225, R182.reuse, R183.reuse ;  /* 0x000000b6e1021223 */ /* 0x180fe200000100b7 */
[----:B------:R-:W-:Y:S01]  /*aed0*/  @P1 FFMA.FTZ R183, R227, R182, R183 ;  /* 0x000000b6e3b71223 */ /* 0x000fe200000100b7 */
[--C-:B------:R-:W-:Y:S02]  /*aee0*/  HADD2.F32 R182, -RZ, R179.reuse.H1_H1 ;  /* 0x300000b3ffb67230 */ /* 0x100fe40000004100 */
[----:B------:R-:W-:Y:S01]  /*aef0*/  @P1 FADD.FTZ R184, R226, -R2 ;  /* 0x80000002e2b81221 */ /* 0x000fe20000010000 */
[----:B------:R-:W-:Y:S02]  /*af00*/  HADD2.F32 R2, -RZ, R179.H0_H0 ;  /* 0x200000b3ff027230 */ /* 0x000fe40000004100 */
[----:B------:R-:W-:-:S03]  /*af10*/  @P1 FADD.FTZ R183, R228, -R183 ;  /* 0x800000b7e4b71221 */ /* 0x000fc60000010000 */
[C---:B------:R-:W-:Y:S01]  /*af20*/  @P1 FFMA.FTZ R2, R4.reuse, R184, R2 ;  /* 0x000000b804021223 */ /* 0x040fe20000010002 */
[----:B------:R-:W-:Y:S01]  /*af30*/  @P1 FFMA.FTZ R182, R4, R183, R182 ;  /* 0x000000b704b61223 */ /* 0x000fe200000100b6 */
[----:B------:R-:W1:Y:S04]  /*af40*/  @P2 LDC R184, c[0x0][0x40c] ;  /* 0x00010300ffb82b82 */ /* 0x000e680000000800 */
        /* <DEDUP_REMOVED lines=16> */
.L_x_2890:
        /* <DEDUP_REMOVED lines=98> */
.L_x_2889:
[----:B------:R-:W-:-:S04]  /*b670*/  UISETP.NE.U32.AND UP0, UPT, UR20, URZ, UPT ;  /* 0x000000ff1400728c */ /* 0x000fc8000bf05070 */
[----:B------:R-:W-:-:S06]  /*b680*/  UISETP.NE.AND.EX UP0, UPT, UR21, URZ, UPT, UP0 ;  /* 0x000000ff1500728c */ /* 0x000fcc000bf05300 */
[----:B------:R-:W-:-:S13]  /*b690*/  PLOP3.LUT P0, PT, PT, PT, UP0, 0x80, 0x8 ;  /* 0x000000000008781c */ /* 0x000fda0003f0f008 */
[----:B------:R-:W-:Y:S05]  /*b6a0*/  @!P0 BRA `(.L_x_2892) ;  /* 0x0000000400988947 */ /* 0x000fea0003800000 */
[----:B-1234-:R-:W1:Y:S01]  /*b6b0*/  @P2 LDC R2, c[0x0][0x40c] ;  /* 0x00010300ff022b82 */ /* 0x01ee620000000800 */
[----:B------:R-:W-:Y:S01]  /*b6c0*/  FFMA.FTZ R3, R19, R182, R183 ;  /* 0x000000b613037223 */ /* 0x000fe200000100b7 */
[----:B------:R-:W-:Y:S01]  /*b6d0*/  ISETP.GT.AND P1, PT, R5, RZ, PT ;  /* 0x000000ff0500720c */ /* 0x000fe20003f24270 */
[----:B-----5:R-:W-:Y:S02]  /*b6e0*/  @P2 HADD2.F32 R161, -RZ, R164.H0_H0 ;  /* 0x200000a4ffa12230 */ /* 0x020fe40000004100 */
[----:B------:R-:W-:Y:S01]  /*b6f0*/  FADD.FTZ R3, R238, -R3 ;  /* 0x80000003ee037221 */ /* 0x000fe20000010000 */
[----:B------:R-:W-:Y:S02]  /*b700*/  @P2 HADD2.F32 R162, -RZ, R64.H0_H0 ;  /* 0x20000040ffa22230 */ /* 0x000fe40000004100 */
[----:B------:R-:W2:Y:S01]  /*b710*/  @P2 LDC R160, c[0x0][0x40c] ;  /* 0x00010300ffa02b82 */ /* 0x000ea20000000800 */
[----:B------:R-:W-:Y:S01]  /*b720*/  FMUL.FTZ R3, R4, R3 ;  /* 0x0000000304037220 */ /* 0x000fe20000410000 */
[----:B------:R-:W-:-:S02]  /*b730*/  @P2 HADD2.F32 R184, -RZ, R166.H1_H1 ;  /* 0x300000a6ffb82230 */ /* 0x000fc40000004100 */
[----:B------:R-:W-:Y:S02]  /*b740*/  @P2 HADD2.F32 R185, -RZ, R167.H0_H0 ;  /* 0x200000a7ffb92230 */ /* 0x000fe40000004100 */
[----:B------:R-:W-:Y:S01]  /*b750*/  FSEL R5, R3, RZ, P1 ;  /* 0x000000ff03057208 */ /* 0x000fe20000800000 */
[----:B------:R-:W-:Y:S01]  /*b760*/  FFMA.FTZ R3, R195, R182, R183 ;  /* 0x000000b6c3037223 */ /* 0x000fe200000100b7 */
[----:B------:R-:W3:Y:S03]  /*b770*/  @P2 LDC R163, c[0x0][0x40c] ;  /* 0x00010300ffa32b82 */ /* 0x000ee60000000800 */
[----:B------:R-:W-:-:S04]  /*b780*/  FADD.FTZ R3, R233, -R3 ;  /* 0x80000003e9037221 */ /* 0x000fc80000010000 */
[----:B------:R-:W-:Y:S01]  /*b790*/  FMUL.FTZ R3, R4, R3 ;  /* 0x0000000304037220 */ /* 0x000fe20000410000 */
[----:B-1----:R-:W-:-:S04]  /*b7a0*/  @P2 FMUL.FTZ R2, R2, R5 ;  /* 0x0000000502022220 */ /* 0x002fc80000410000 */
[-C--:B------:R-:W-:Y:S01]  /*b7b0*/  @P2 FFMA.FTZ R144, R161, R2.reuse, R144 ;  /* 0x00000002a1902223 */ /* 0x080fe20000010090 */
[----:B------:R-:W-:Y:S01]  /*b7c0*/  @P2 FMUL.FTZ R2, R162, R2 ;  /* 0x00000002a2022220 */ /* 0x000fe20000410000 */
[----:B------:R-:W1:Y:S01]  /*b7d0*/  @P2 LDC R161, c[0x0][0x40c] ;  /* 0x00010300ffa12b82 */ /* 0x000e620000000800 */
[----:B------:R-:W-:Y:S01]  /*b7e0*/  FFMA.FTZ R162, R194, R182, R183 ;  /* 0x000000b6c2a27223 */ /* 0x000fe200000100b7 */
[----:B------:R-:W-:Y:S02]  /*b7f0*/  FSEL R3, R3, RZ, P1 ;  /* 0x000000ff03037208 */ /* 0x000fe40000800000 */
[----:B------:R-:W-:Y:S01]  /*b800*/  @P2 F2FP.F16.F32.PACK_AB R2, RZ, R2 ;  /* 0x00000002ff02223e */ /* 0x000fe200000000ff */
[----:B------:R-:W-:-:S03]  /*b810*/  FADD.FTZ R162, R232, -R162 ;  /* 0x800000a2e8a27221 */ /* 0x000fc60000010000 */
        /* <DEDUP_REMOVED lines=24> */
[----:B------:R-:W-:Y:S02]  /*b9a0*/  F2FP.F16.F32.PACK_AB R161, R161, R160 ;  /* 0x000000a0a1a1723e */ /* 0x000fe400000000ff */
[----:B------:R-:W-:Y:S01]  /*b9b0*/  @P2 FFMA.FTZ R147, R162, R2, R147 ;  /* 0x00000002a2932223 */ /* 0x000fe20000010093 */
[----:B------:R-:W-:Y:S01]  /*b9c0*/  @P2 HADD2.F32 R162, -RZ, R65.H1_H1 ;  /* 0x30000041ffa22230 */ /* 0x000fe20000004100 */
[----:B------:R-:W-:-:S04]  /*b9d0*/  F2FP.F16.F32.PACK_AB R160, R3, R5 ;  /* 0x0000000503a0723e */ /* 0x000fc800000000ff */
[----:B------:R-:W-:-:S05]  /*b9e0*/  @P2 FMUL.FTZ R2, R162, R2 ;  /* 0x00000002a2022220 */ /* 0x000fca0000410000 */
        /* <DEDUP_REMOVED lines=19> */
[----:B-1----:R-:W-:-:S04]  /*bb20*/  @P2 FMUL.FTZ R2, R2, R163 ;  /* 0x000000a302022220 */ /* 0x002fc80000410000 */
[----:B------:R-:W-:Y:S01]  /*bb30*/  @P2 FFMA.FTZ R149, R184, R2, R149 ;  /* 0x00000002b8952223 */ /* 0x000fe20000010095 */
[----:B------:R-:W-:-:S05]  /*bb40*/  @P2 HADD2.F32 R184, -RZ, R66.H1_H1 ;  /* 0x30000042ffb82230 */ /* 0x000fca0000004100 */
[----:B------:R-:W-:Y:S02]  /*bb50*/  @P2 FMUL.FTZ R2, R184, R2 ;  /* 0x00000002b8022220 */ /* 0x000fe40000410000 */
[----:B------:R-:W1:Y:S03]  /*bb60*/  @P2 LDC R184, c[0x0][0x40c] ;  /* 0x00010300ffb82b82 */ /* 0x000e660000000800 */
[----:B------:R-:W-:-:S04]  /*bb70*/  @P2 F2FP.F16.F32.PACK_AB R2, RZ, R2 ;  /* 0x00000002ff02223e */ /* 0x000fc800000000ff */
[----:B------:R-:W-:Y:S01]  /*bb80*/  @P2 PRMT R158, R158, 0x5410, R2 ;  /* 0x000054109e9e2816 */ /* 0x000fe20000000002 */
[-CC-:B------:R-:W-:Y:S01]  /*bb90*/  FFMA.FTZ R2, R225, R182.reuse, R183.reuse ;  /* 0x000000b6e1027223 */ /* 0x180fe200000100b7 */
[----:B------:R-:W-:-:S03]  /*bba0*/  FFMA.FTZ R182, R227, R182, R183 ;  /* 0x000000b6e3b67223 */ /* 0x000fc600000100b7 */
[----:B------:R-:W-:Y:S01]  /*bbb0*/  FADD.FTZ R2, R226, -R2 ;  /* 0x80000002e2027221 */ /* 0x000fe20000010000 */
[----:B------:R-:W-:-:S03]  /*bbc0*/  FADD.FTZ R182, R228, -R182 ;  /* 0x800000b6e4b67221 */ /* 0x000fc60000010000 */
[C---:B------:R-:W-:Y:S01]  /*bbd0*/  FMUL.FTZ R2, R4.reuse, R2 ;  /* 0x0000000204027220 */ /* 0x040fe20000410000 */
[----:B------:R-:W-:-:S04]  /*bbe0*/  FMUL.FTZ R4, R4, R182 ;  /* 0x000000b604047220 */ /* 0x000fc80000410000 */
[----:B------:R-:W-:Y:S02]  /*bbf0*/  FSEL R2, R2, RZ, P1 ;  /* 0x000000ff02027208 */ /* 0x000fe40000800000 */
[----:B------:R-:W-:-:S03]  /*bc00*/  FSEL R4, R4, RZ, P1 ;  /* 0x000000ff04047208 */ /* 0x000fc60000800000 */
[-C--:B-1----:R-:W-:Y:S01]  /*bc10*/  @P2 FMUL.FTZ R184, R184, R2.reuse ;  /* 0x00000002b8b82220 */ /* 0x082fe20000410000 */
[----:B------:R-:W-:-:S03]  /*bc20*/  F2FP.F16.F32.PACK_AB R163, R4, R2 ;  /* 0x0000000204a3723e */ /* 0x000fc600000000ff */
        /* <DEDUP_REMOVED lines=14> */
.L_x_2892:
        /* <DEDUP_REMOVED lines=14> */
.L_x_2894:
[----:B------:R-:W-:Y:S05]  /*bdf0*/  BSYNC.RECONVERGENT B3 ;  /* 0x0000000000037941 */ /* 0x000fea0003800200 */
.L_x_2893:
        /* <DEDUP_REMOVED lines=14> */
.L_x_2896:
[----:B------:R-:W-:Y:S05]  /*bee0*/  BSYNC.RECONVERGENT B3 ;  /* 0x0000000000037941 */ /* 0x000fea0003800200 */
.L_x_2895:
        /* <DEDUP_REMOVED lines=14> */
.L_x_2898:
[----:B------:R-:W-:Y:S05]  /*bfd0*/  BSYNC.RECONVERGENT B3 ;  /* 0x0000000000037941 */ /* 0x000fea0003800200 */
.L_x_2897:
        /* <DEDUP_REMOVED lines=14> */
.L_x_2900:
[----:B------:R-:W-:Y:S05]  /*c0c0*/  BSYNC.RECONVERGENT B3 ;  /* 0x0000000000037941 */ /* 0x000fea0003800200 */
.L_x_2899:
        /* <DEDUP_REMOVED lines=14> */
.L_x_2902:
[----:B------:R-:W-:Y:S05]  /*c1b0*/  BSYNC.RECONVERGENT B3 ;  /* 0x0000000000037941 */ /* 0x000fea0003800200 */
.L_x_2901:
        /* <DEDUP_REMOVED lines=14> */
.L_x_2904:
[----:B------:R-:W-:Y:S05]  /*c2a0*/  BSYNC.RECONVERGENT B3 ;  /* 0x0000000000037941 */ /* 0x000fea0003800200 */
.L_x_2903:
        /* <DEDUP_REMOVED lines=14> */
.L_x_2906:
[----:B------:R-:W-:Y:S05]  /*c390*/  BSYNC.RECONVERGENT B3 ;  /* 0x0000000000037941 */ /* 0x000fea0003800200 */
.L_x_2905:
[----:B-1234-:R-:W-:Y:S01]  /*c3a0*/  FFMA.FTZ R2, R227, R182, R183 ;  /* 0x000000b6e3027223 */ /* 0x01efe200000100b7 */
[----:B------:R-:W-:-:S03]  /*c3b0*/  ISETP.GT.AND P1, PT, R5, RZ, PT ;  /* 0x000000ff0500720c */ /* 0x000fc60003f24270 */
[----:B------:R-:W-:-:S04]  /*c3c0*/  FADD.FTZ R2, R228, -R2 ;  /* 0x80000002e4027221 */ /* 0x000fc80000010000 */
[----:B-----5:R-:W-:Y:S02]  /*c3d0*/  FMUL.FTZ R3, R4, R2 ;  /* 0x0000000204037220 */ /* 0x020fe40000410000 */
[----:B------:R-:W1:Y:S03]  /*c3e0*/  @P2 LDC R2, c[0x0][0x40c] ;  /* 0x00010300ff022b82 */ /* 0x000e660000000800 */
[----:B------:R-:W-:-:S05]  /*c3f0*/  FSEL R3, R3, RZ, P1 ;  /* 0x000000ff03037208 */ /* 0x000fca0000800000 */
[----:B-1----:R-:W-:Y:S01]  /*c400*/  @P2 FMUL.FTZ R2, R3, R2 ;  /* 0x0000000203022220 */ /* 0x002fe20000410000 */
[----:B------:R-:W-:-:S05]  /*c410*/  @P2 HADD2.F32 R3, -RZ, R167.H1_H1 ;  /* 0x300000a7ff032230 */ /* 0x000fca0000004100 */
[----:B------:R-:W-:Y:S01]  /*c420*/  @P2 FFMA.FTZ R151, R3, R2, R151 ;  /* 0x0000000203972223 */ /* 0x000fe20000010097 */
[----:B------:R-:W-:-:S05]  /*c430*/  @P2 HADD2.F32 R3, -RZ, R67.H1_H1 ;  /* 0x30000043ff032230 */ /* 0x000fca0000004100 */
[----:B------:R-:W-:-:S05]  /*c440*/  @P2 FMUL.FTZ R2, R3, R2 ;  /* 0x0000000203022220 */ /* 0x000fca0000410000 */
[----:B------:R-:W-:-:S04]  /*c450*/  @P2 F2FP.F16.F32.PACK_AB R2, RZ, R2 ;  /* 0x00000002ff02223e */ /* 0x000fc800000000ff */
[----:B------:R-:W-:-:S07]  /*c460*/  @P2 PRMT R159, R159, 0x5410, R2 ;  /* 0x000054109f9f2816 */ /* 0x000fce0000000002 */
.L_x_2891:
[----:B------:R-:W-:Y:S05]  /*c470*/  BSYNC.RECONVERGENT B2 ;  /* 0x0000000000027941 */ /* 0x000fea0003800200 */
.L_x_2888:
[----:B------:R-:W1:Y:S02]  /*c480*/  @P0 LDC.64 R2, c[0x0][0x478] ;  /* 0x00011e00ff020b82 */ /* 0x000e640000000a00 */
[----:B-1----:R-:W-:-:S05]  /*c490*/  @P0 IMAD.WIDE.U32 R2, R181, 0x10, R2 ;  /* 0x00000010b5020825 */ /* 0x002fca00078e0002 */
[----:B------:R1:W-:Y:S02]  /*c4a0*/  @P0 STG.E.128 desc[UR6][R2.64], R160 ;  /* 0x000000a002000986 */ /* 0x0003e4000c101d06 */
[----:B-1----:R-:W1:Y:S02]  /*c4b0*/  @P2 LDC.64 R2, c[0x0][0x468] ;  /* 0x00011a00ff022b82 */ /* 0x002e640000000a00 */
[----:B-1----:R-:W-:-:S05]  /*c4c0*/  @P2 IMAD.WIDE.U32 R2, R180, 0x10, R2 ;  /* 0x00000010b4022825 */ /* 0x002fca00078e0002 */
[----:B------:R1:W-:Y:S02]  /*c4d0*/  @P2 STG.E.128 desc[UR6][R2.64], R156 ;  /* 0x0000009c02002986 */ /* 0x0003e4000c101d06 */
.L_x_2885:
[----:B------:R-:W-:Y:S05]  /*c4e0*/  BSYNC.RECONVERGENT B1 ;  /* 0x0000000000017941 */ /* 0x000fea0003800200 */
.L_x_2884:
[----:B-1234-:R-:W1:Y:S02]  /*c4f0*/  LDC.64 R2, c[0x0][0x380] ;  /* 0x0000e000ff027b82 */ /* 0x01ee640000000a00 */
[----:B-1----:R-:W-:-:S04]  /*c500*/  LEA R6, R2, R6, 0x2 ;  /* 0x0000000602067211 */ /* 0x002fc800078e10ff */
[----:B------:R-:W-:-:S13]  /*c510*/  ISETP.GE.AND P0, PT, R6, R3, PT ;  /* 0x000000030600720c */ /* 0x000fda0003f06270 */
[----:B------:R-:W-:Y:S05]  /*c520*/  @!P0 BRA `(.L_x_2907) ;  /* 0xffffff4800308947 */ /* 0x000fea000383ffff */
.L_x_2779:
[----:B------:R-:W-:Y:S05]  /*c530*/  BSYNC B0 ;  /* 0x0000000000007941 */ /* 0x000fea0003800000 */
.L_x_2778:
[----:B-----5:R-:W2:Y:S04]  /*c540*/  LDL.LU R167, [R1+0x8] ;  /* 0x0000080001a77983 */ /* 0x020ea80000300800 */
        /* <DEDUP_REMOVED lines=40> */
[----:B-1----:R-:W-:Y:S01]  /*c7d0*/  SHF.R.U32.HI R0, RZ, 0x5, R180 ;  /* 0x00000005ff007819 */ /* 0x002fe200000116b4 */
[----:B------:R-:W1:Y:S01]  /*c7e0*/  LDCU.128 UR16, c[0x0][0x440] ;  /* 0x00008800ff1077ac */ /* 0x000e620008000c00 */
[----:B0-----:R-:W-:Y:S01]  /*c7f0*/  LEA R3, R3, R2, 0x18 ;  /* 0x0000000203037211 */ /* 0x001fe200078ec0ff */
[----:B------:R-:W0:Y:S02]  /*c800*/  LDCU.64 UR4, c[0x0][0x460] ;  /* 0x00008c00ff0477ac */ /* 0x000e240008000a00 */
[----:B--2---:R-:W-:Y:S01]  /*c810*/  IMAD R0, R0, 0xa0, R167 ;  /* 0x000000a000007824 */ /* 0x004fe200078e02a7 */
[----:B----4-:R-:W-:-:S02]  /*c820*/  MOV R164, R219 ;  /* 0x000000db00a47202 */ /* 0x010fc40000000f00 */
[----:B---3--:R-:W-:Y:S02]  /*c830*/  MOV R165, R218 ;  /* 0x000000da00a57202 */ /* 0x008fe40000000f00 */
[----:B------:R-:W-:Y:S02]  /*c840*/  MOV R166, R193 ;  /* 0x000000c100a67202 */ /* 0x000fe40000000f00 */
[----:B------:R-:W-:Y:S02]  /*c850*/  MOV R176, R182 ;  /* 0x000000b600b07202 */ /* 0x000fe40000000f00 */
[----:B------:R-:W-:Y:S02]  /*c860*/  MOV R177, R181 ;  /* 0x000000b500b17202 */ /* 0x000fe40000000f00 */
[----:B------:R-:W2:Y:S01]  /*c870*/  LDL.LU R181, [R1+0x4] ;  /* 0x0000040001b57983 */ /* 0x000ea20000300800 */
[----:B------:R-:W-:Y:S02]  /*c880*/  LEA R33, R0, R3, 0x5 ;  /* 0x0000000300217211 */ /* 0x000fe400078e28ff */
[----:B------:R-:W-:-:S02]  /*c890*/  MOV R167, R183 ;  /* 0x000000b700a77202 */ /* 0x000fc40000000f00 */
[----:B------:R-:W-:Y:S01]  /*c8a0*/  MOV R178, R5 ;  /* 0x0000000500b27202 */ /* 0x000fe20000000f00 */
[----:B------:R-:W-:Y:S01]  /*c8b0*/  STS.128 [R33], R80 ;  /* 0x0000005021007388 */ /* 0x000fe20000000c00 */
[----:B------:R-:W-:-:S03]  /*c8c0*/  MOV R179, R4 ;  /* 0x0000000400b37202 */ /* 0x000fc60000000f00 */
[----:B------:R3:W-:Y:S04]  /*c8d0*/  STS.128 [R33+0x10], R84 ;  /* 0x0000105421007388 */ /* 0x0007e80000000c00 */
[----:B------:R-:W-:Y:S04]  /*c8e0*/  STS.128 [R33+0x400], R68 ;  /* 0x0004004421007388 */ /* 0x000fe80000000c00 */
[----:B------:R-:W-:Y:S04]  /*c8f0*/  STS.128 [R33+0x410], R72 ;  /* 0x0004104821007388 */ /* 0x000fe80000000c00 */
[----:B------:R-:W-:Y:S04]  /*c900*/  STS.128 [R33+0x800], R88 ;  /* 0x0008005821007388 */ /* 0x000fe80000000c00 */
[----:B------:R-:W-:Y:S01]  /*c910*/  STS.128 [R33+0x810], R92 ;  /* 0x0008105c21007388 */ /* 0x000fe20000000c00 */
[----:B------:R-:W-:Y:S01]  /*c920*/  LEA R0, R180, R3, 0x2 ;  /* 0x00000003b4007211 */ /* 0x000fe200078e10ff */
[----:B---3--:R-:W3:Y:S02]  /*c930*/  LDC R84, c[0x0][0x388] ;  /* 0x0000e200ff547b82 */ /* 0x008ee40000000800 */
[----:B------:R-:W-:Y:S04]  /*c940*/  STS.128 [R33+0xc00], R96 ;  /* 0x000c006021007388 */ /* 0x000fe80000000c00 */
[----:B------:R-:W-:Y:S04]  /*c950*/  STS.128 [R33+0xc10], R100 ;  /* 0x000c106421007388 */ /* 0x000fe80000000c00 */
[----:B------:R-:W-:Y:S04]  /*c960*/  STS.128 [R33+0x1000], R104 ;  /* 0x0010006821007388 */ /* 0x000fe80000000c00 */
[----:B------:R-:W-:Y:S01]  /*c970*/  STS.128 [R33+0x1010], R108 ;  /* 0x0010106c21007388 */ /* 0x000fe20000000c00 */
[----:B------:R-:W-:Y:S06]  /*c980*/  BAR.SYNC.DEFER_BLOCKING 0x0 ;  /* 0x0000000000007b1d */ /* 0x000fec0000010000 */
[----:B------:R-:W4:Y:S04]  /*c990*/  LDS R2, [R0] ;  /* 0x0000000000027984 */ /* 0x000f280000000800 */
[----:B------:R-:W1:Y:S04]  /*c9a0*/  LDS R3, [R0+0x1400] ;  /* 0x0014000000037984 */ /* 0x000e680000000800 */
[----:B------:R-:W0:Y:S04]  /*c9b0*/  LDS R34, [R0+0x200] ;  /* 0x0002000000227984 */ /* 0x000e280000000800 */
        /* <DEDUP_REMOVED lines=104> */
[----:B---3--:R-:W-:-:S03]  /*d040*/  FADD.FTZ R34, R34, R37 ;  /* 0x0000002522227221 */ /* 0x008fc60000010000 */
[----:B------:R-:W0:Y:S01]  /*d050*/  S2UR UR13, SR_CTAID.X ;  /* 0x00000000000d79c3 */ /* 0x000e220000002500 */
[----:B------:R-:W-:Y:S01]  /*d060*/  FADD.FTZ R36, R36, R39 ;  /* 0x0000002724247221 */ /* 0x000fe20000010000 */
[----:B------:R-:W3:Y:S04]  /*d070*/  LDS R74, [R0] ;  /* 0x00000000004a7984 */ /* 0x000ee80000000800 */
        /* <DEDUP_REMOVED lines=11> */
[----:B-1----:R-:W-:Y:S01]  /*d130*/  FADD.FTZ R52, RZ, R52 ;  /* 0x00000034ff347221 */ /* 0x002fe20000010000 */
[----:B----4-:R-:W-:-:S03]  /*d140*/  LOP3.LUT R33, R180, 0x7f, RZ, 0x3c, !PT ;  /* 0x0000007fb4217812 */ /* 0x010fc600078e3cff */
[----:B------:R-:W-:Y:S01]  /*d150*/  FADD.FTZ R52, R52, R65 ;  /* 0x0000004134347221 */ /* 0x000fe20000010000 */
[----:B------:R-:W-:-:S03]  /*d160*/  FADD.FTZ R35, RZ, R35 ;  /* 0x00000023ff237221 */ /* 0x000fc60000010000 */
[----:B--2---:R-:W-:Y:S01]  /*d170*/  FADD.FTZ R52, R52, R77 ;  /* 0x0000004d34347221 */ /* 0x004fe20000010000 */
[----:B0-----:R-:W-:Y:S01]  /*d180*/  IMAD R77, R84, UR13, RZ ;  /* 0x0000000d544d7c24 */ /* 0x001fe2000f8e02ff */
[----:B------:R-:W-:Y:S01]  /*d190*/  IADD3 R82, PT, PT, R33, R181, RZ ;  /* 0x000000b521527210 */ /* 0x000fe20007ffe0ff */
[----:B------:R-:W-:Y:S01]  /*d1a0*/  FADD.FTZ R35, R35, R38 ;  /* 0x0000002623237221 */ /* 0x000fe20000010000 */
[----:B------:R-:W-:Y:S02]  /*d1b0*/  FADD.FTZ R34, R34, R51 ;  /* 0x0000003322227221 */ /* 0x000fe40000010000 */
[----:B------:R-:W-:Y:S02]  /*d1c0*/  IADD3 R77, P0, PT, R77, R180, RZ ;  /* 0x000000b44d4d7210 */ /* 0x000fe40007f1e0ff */
[----:B------:R-:W-:Y:S01]  /*d1d0*/  ISETP.GE.U32.AND P4, PT, R82, 0x80, PT ;  /* 0x000000805200780c */ /* 0x000fe20003f86070 */
[----:B------:R-:W-:Y:S01]  /*d1e0*/  FADD.FTZ R35, R35, R48 ;  /* 0x0000003023237221 */ /* 0x000fe20000010000 */
[----:B------:R-:W-:Y:S01]  /*d1f0*/  FADD.FTZ R54, RZ, R54 ;  /* 0x00000036ff367221 */ /* 0x000fe20000010000 */
[----:B------:R-:W-:Y:S01]  /*d200*/  FADD.FTZ R55, R34, R55 ;  /* 0x0000003722377221 */ /* 0x000fe20000010000 */
[----:B------:R-:W-:Y:S01]  /*d210*/  FADD.FTZ R56, RZ, R56 ;  /* 0x00000038ff387221 */ /* 0x000fe20000010000 */
[----:B---3--:R-:W-:Y:S01]  /*d220*/  FADD.FTZ R74, RZ, R74 ;  /* 0x0000004aff4a7221 */ /* 0x008fe20000010000 */
[----:B------:R-:W-:Y:S01]  /*d230*/  FADD.FTZ R76, RZ, R76 ;  /* 0x0000004cff4c7221 */ /* 0x000fe20000010000 */
[----:B------:R-:W-:Y:S01]  /*d240*/  FADD.FTZ R78, RZ, R78 ;  /* 0x0000004eff4e7221 */ /* 0x000fe20000010000 */
        /* <DEDUP_REMOVED lines=9> */
[----:B------:R-:W-:Y:S02]  /*d2e0*/  SHF.L.U64.HI R77, R77, 0x2, R34 ;  /* 0x000000024d4d7819 */ /* 0x000fe40000010222 */
[----:B------:R-:W-:-:S02]  /*d2f0*/  IADD3 R52, P0, PT, R48, UR18, RZ ;  /* 0x0000001230347c10 */ /* 0x000fc4000ff1e0ff */
        /* <DEDUP_REMOVED lines=37> */
.L_x_2909:
[----:B------:R-:W-:Y:S05]  /*d550*/  BSYNC.RECONVERGENT B0 ;  /* 0x0000000000007941 */ /* 0x000fea0003800200 */
.L_x_2908:
        /* <DEDUP_REMOVED lines=17> */
.L_x_2911:
[----:B------:R-:W-:Y:S05]  /*d670*/  BSYNC.RECONVERGENT B0 ;  /* 0x0000000000007941 */ /* 0x000fea0003800200 */
.L_x_2910:
        /* <DEDUP_REMOVED lines=17> */
.L_x_2913:
[----:B------:R-:W-:Y:S05]  /*d790*/  BSYNC.RECONVERGENT B0 ;  /* 0x0000000000007941 */ /* 0x000fea0003800200 */
.L_x_2912:
        /* <DEDUP_REMOVED lines=28> */
[----:B------:R-:W-:Y:S01]  /*d960*/  FADD.FTZ R61, RZ, R61 ;  /* 0x0000003dff3d7221 */ /* 0x000fe20000010000 */
[----:B------:R-:W-:Y:S01]  /*d970*/  FADD.FTZ R13, R30, R13 ;  /* 0x0000000d1e0d7221 */ /* 0x000fe20000010000 */
[----:B------:R-:W-:Y:S01]  /*d980*/  FADD.FTZ R58, RZ, R58 ;  /* 0x0000003aff3a7221 */ /* 0x000fe20000010000 */
[----:B------:R-:W2:Y:S01]  /*d990*/  LDS R14, [R0+0x800] ;  /* 0x00080000000e7984 */ /* 0x000ea20000000800 */
[----:B------:R-:W-:Y:S01]  /*d9a0*/  FADD.FTZ R68, R61, R68 ;  /* 0x000000443d447221 */ /* 0x000fe20000010000 */
[----:B------:R-:W-:Y:S01]  /*d9b0*/  FADD.FTZ R57, RZ, R57 ;  /* 0x00000039ff397221 */ /* 0x000fe20000010000 */
[----:B------:R-:W-:Y:S01]  /*d9c0*/  FADD.FTZ R58, R58, R71 ;  /* 0x000000473a3a7221 */ /* 0x000fe20000010000 */
[----:B------:R-:W3:Y:S01]  /*d9d0*/  LDS R20, [R0+0xa00] ;  /* 0x000a000000147984 */ /* 0x000ee20000000800 */
[----:B------:R-:W-:Y:S01]  /*d9e0*/  FADD.FTZ R59, RZ, R59 ;  /* 0x0000003bff3b7221 */ /* 0x000fe20000010000 */
[----:B------:R-:W-:Y:S01]  /*d9f0*/  FADD.FTZ R60, RZ, R60 ;  /* 0x0000003cff3c7221 */ /* 0x000fe20000010000 */
[----:B------:R-:W-:Y:S01]  /*da00*/  FADD.FTZ R62, RZ, R62 ;  /* 0x0000003eff3e7221 */ /* 0x000fe20000010000 */
[----:B------:R-:W4:Y:S01]  /*da10*/  LDS R22, [R0+0xc00] ;  /* 0x000c000000167984 */ /* 0x000f220000000800 */
[----:B------:R-:W-:Y:S01]  /*da20*/  FADD.FTZ R63, RZ, R63 ;  /* 0x0000003fff3f7221 */ /* 0x000fe20000010000 */
        /* <DEDUP_REMOVED lines=93> */
.L_x_2915:
[----:B------:R-:W-:Y:S05]  /*e000*/  BSYNC.RECONVERGENT B0 ;  /* 0x0000000000007941 */ /* 0x000fea0003800200 */
.L_x_2914:
        /* <DEDUP_REMOVED lines=17> */
.L_x_2917:
[----:B------:R-:W-:Y:S05]  /*e120*/  BSYNC.RECONVERGENT B0 ;  /* 0x0000000000007941 */ /* 0x000fea0003800200 */
.L_x_2916:
        /* <DEDUP_REMOVED lines=17> */
.L_x_2919:
[----:B------:R-:W-:Y:S05]  /*e240*/  BSYNC.RECONVERGENT B0 ;  /* 0x0000000000007941 */ /* 0x000fea0003800200 */
.L_x_2918:
        /* <DEDUP_REMOVED lines=17> */
.L_x_2921:
[----:B------:R-:W-:Y:S05]  /*e360*/  BSYNC.RECONVERGENT B0 ;  /* 0x0000000000007941 */ /* 0x000fea0003800200 */
.L_x_2920:
        /* <DEDUP_REMOVED lines=17> */
.L_x_2923:
[----:B------:R-:W-:Y:S05]  /*e480*/  BSYNC.RECONVERGENT B0 ;  /* 0x0000000000007941 */ /* 0x000fea0003800200 */
.L_x_2922:
        /* <DEDUP_REMOVED lines=17> */
.L_x_2925:
[----:B------:R-:W-:Y:S05]  /*e5a0*/  BSYNC.RECONVERGENT B0 ;  /* 0x0000000000007941 */ /* 0x000fea0003800200 */
.L_x_2924:
        /* <DEDUP_REMOVED lines=11> */
.L_x_2791:
[----:B---3--:R-:W-:Y:S01]  /*e660*/  HFMA2 R180, -RZ, RZ, 0, 5.9604644775390625e-08 ;  /* 0x00000001ffb47431 */ /* 0x008fe200000001ff */
[----:B------:R-:W-:Y:S01]  /*e670*/  BSSY B1, `(.L_x_2926) ;  /* 0x0000007000017945 */ /* 0x000fe20003800000 */
[----:B------:R-:W-:Y:S02]  /*e680*/  MOV R181, R219 ;  /* 0x000000db00b57202 */ /* 0x000fe40000000f00 */
[----:B----4-:R-:W-:Y:S02]  /*e690*/  MOV R3, 0x1f ;  /* 0x0000001f00037802 */ /* 0x010fe40000000f00 */
[----:B------:R-:W-:-:S07]  /*e6a0*/  MOV R2, 0xffffffff ;  /* 0xffffffff00027802 */ /* 0x000fce0000000f00 */
[----:B01---5:R-:W-:Y:S05]  /*e6b0*/  WARPSYNC.COLLECTIVE R2, `(.L_x_2927) ;  /* 0x0000000002087348 */ /* 0x023fea0003c00000 */
[----:B------:R2:W3:Y:S02]  /*e6c0*/  SHFL.BFLY P0, R184, R181, R180, R3 ;  /* 0x0c0000b4b5b87389 */ /* 0x0004e40000000003 */
[----:B0123-5:R-:W-:Y:S05]  /*e6d0*/  ENDCOLLECTIVE ;  /* 0x000000000000791b */ /* 0x02ffea0003800000 */
.L_x_2927:
[----:B------:R-:W-:Y:S05]  /*e6e0*/  BSYNC B1 ;  /* 0x0000000000017941 */ /* 0x000fea0003800000 */
.L_x_2926:
        /* <DEDUP_REMOVED lines=9> */
.L_x_2928:
        /* <DEDUP_REMOVED lines=8> */
.L_x_2929:
[----:B------:R-:W-:Y:S02]  /*e800*/  MOV R181, R183 ;  /* 0x000000b700b57202 */ /* 0x000fe40000000f00 */
[----:B------:R-:W-:-:S05]  /*e810*/  MOV R2, R184 ;  /* 0x000000b800027202 */ /* 0x000fca0000000f00 */
[----:B------:R-:W-:Y:S01]  /*e820*/  FADD.FTZ R182, R182, R2 ;  /* 0x00000002b6b67221 */ /* 0x000fe20000010000 */
[----:B------:R-:W-:-:S07]  /*e830*/  MOV R2, 0xffffffff ;  /* 0xffffffff00027802 */ /* 0x000fce0000000f00 */
[----:B------:R-:W-:Y:S05]  /*e840*/  WARPSYNC.COLLECTIVE R2, `(.L_x_2930) ;  /* 0x0000000002087348 */ /* 0x000fea0003c00000 */
[----:B------:R0:W1:Y:S02]  /*e850*/  SHFL.BFLY P0, R184, R181, R180, R3 ;  /* 0x0c0000b4b5b87389 */ /* 0x0000640000000003 */
[----:B01----:R-:W-:Y:S05]  /*e860*/  ENDCOLLECTIVE ;  /* 0x000000000000791b */ /* 0x003fea0003800000 */
.L_x_2930:
        /* <DEDUP_REMOVED lines=8> */
.L_x_2931:
[----:B------:R-:W-:Y:S02]  /*e8f0*/  MOV R181, R183 ;  /* 0x000000b700b57202 */ /* 0x000fe40000000f00 */
[----:B------:R-:W-:-:S05]  /*e900*/  MOV R2, R184 ;  /* 0x000000b800027202 */ /* 0x000fca0000000f00 */
[----:B------:R-:W-:Y:S01]  /*e910*/  FADD.FTZ R182, R182, R2 ;  /* 0x00000002b6b67221 */ /* 0x000fe20000010000 */
[----:B------:R-:W-:-:S07]  /*e920*/  MOV R2, 0xffffffff ;  /* 0xffffffff00027802 */ /* 0x000fce0000000f00 */
[----:B------:R-:W-:Y:S05]  /*e930*/  WARPSYNC.COLLECTIVE R2, `(.L_x_2932) ;  /* 0x0000000002087348 */ /* 0x000fea0003c00000 */
[----:B------:R0:W1:Y:S02]  /*e940*/  SHFL.BFLY P0, R184, R181, R180, R3 ;  /* 0x0c0000b4b5b87389 */ /* 0x0000640000000003 */
[----:B01----:R-:W-:Y:S05]  /*e950*/  ENDCOLLECTIVE ;  /* 0x000000000000791b */ /* 0x003fea0003800000 */
.L_x_2932:
        /* <DEDUP_REMOVED lines=8> */
.L_x_2933:
[----:B------:R-:W-:Y:S02]  /*e9e0*/  MOV R181, R183 ;  /* 0x000000b700b57202 */ /* 0x000fe40000000f00 */
[----:B------:R-:W-:-:S05]  /*e9f0*/  MOV R2, R184 ;  /* 0x000000b800027202 */ /* 0x000fca0000000f00 */
[----:B------:R-:W-:Y:S01]  /*ea00*/  FADD.FTZ R182, R182, R2 ;  /* 0x00000002b6b67221 */ /* 0x000fe20000010000 */
[----:B------:R-:W-:-:S07]  /*ea10*/  MOV R2, 0xffffffff ;  /* 0xffffffff00027802 */ /* 0x000fce0000000f00 */
[----:B------:R-:W-:Y:S05]  /*ea20*/  WARPSYNC.COLLECTIVE R2, `(.L_x_2934) ;  /* 0x0000000002087348 */ /* 0x000fea0003c00000 */
[----:B------:R0:W1:Y:S02]  /*ea30*/  SHFL.BFLY P0, R184, R181, R180, R3 ;  /* 0x0c0000b4b5b87389 */ /* 0x0000640000000003 */
[----:B01----:R-:W-:Y:S05]  /*ea40*/  ENDCOLLECTIVE ;  /* 0x000000000000791b */ /* 0x003fea0003800000 */
.L_x_2934:
        /* <DEDUP_REMOVED lines=8> */
.L_x_2935:
[----:B------:R-:W-:Y:S02]  /*ead0*/  MOV R181, R183 ;  /* 0x000000b700b57202 */ /* 0x000fe40000000f00 */
[----:B------:R-:W-:-:S07]  /*eae0*/  MOV R185, R184 ;  /* 0x000000b800b97202 */ /* 0x000fce0000000f00 */
[----:B------:R-:W-:Y:S05]  /*eaf0*/  WARPSYNC.COLLECTIVE R2, `(.L_x_2936) ;  /* 0x0000000002087348 */ /* 0x000fea0003c00000 */
[----:B------:R0:W1:Y:S02]  /*eb00*/  SHFL.BFLY P0, R184, R181, R180, R3 ;  /* 0x0c0000b4b5b87389 */ /* 0x0000640000000003 */
[----:B01----:R-:W-:Y:S05]  /*eb10*/  ENDCOLLECTIVE ;  /* 0x000000000000791b */ /* 0x003fea0003800000 */
.L_x_2936:
[----:B------:R-:W-:Y:S01]  /*eb20*/  MOV R2, R184 ;  /* 0x000000b800027202 */ /* 0x000fe20000000f00 */
[----:B------:R-:W-:Y:S06]  /*eb30*/  BRA `(.L_x_2937) ;  /* 0xffffff4800d87947 */ /* 0x000fec000383ffff */
.L_x_2938:
        /* <DEDUP_REMOVED lines=12> */
.L_x_25378:


//--------------------- .text._ZN10layer_norm13ln_bwd_kernelINS_13Kernel_traitsI6__halfS2_S2_S2_fjLj1280ELj1ELj4ELj1ELj16ENS_18Kernel_traits_baseILj1280ES2_S2_S2_S2_fjLj128EEEEELb0ELb1ELb1ELb1EEEvNS_9BwdParamsE --------------------------
	.section	.text._ZN10layer_norm13ln_bwd_kernelINS_13Kernel_traitsI6__halfS2_S2_S2_fjLj1280ELj1ELj4ELj1ELj16ENS_18Kernel_traits_baseILj1280ES2_S2_S2_S2_fjLj128EEEEELb0ELb1ELb1ELb1EEEvNS_9BwdParamsE,"ax",@progbits
	.align	128
        .global         _ZN10layer_norm13ln_bwd_kernelINS_13Kernel_traitsI6__halfS2_S2_S2_fjLj1280ELj1ELj4ELj1ELj16ENS_18Kernel_traits_baseILj1280ES2_S2_S2_S2_fjLj128EEEEELb0ELb1ELb1ELb1EEEvNS_9BwdParamsE
        .type           _ZN10layer_norm13ln_bwd_kernelINS_13Kernel_traitsI6__halfS2_S2_S2_fjLj1280ELj1ELj4ELj1ELj16ENS_18Kernel_traits_baseILj1280ES2_S2_S2_S2_fjLj128EEEEELb0ELb1ELb1ELb1EEEvNS_9BwdParamsE,@function
        .size           _ZN10layer_norm13ln_bwd_kernelINS_13Kernel_traitsI6__halfS2_S2_S2_fjLj1280ELj1ELj4ELj1ELj16ENS_18Kernel_traits_baseILj1280ES2_S2_S2_S2_fjLj128EEEEELb0ELb1ELb1ELb1EEEvNS_9BwdParamsE,(.L_x_25379 - _ZN10layer_norm13ln_bwd_kernelINS_13Kernel_traitsI6__halfS2_S2_S2_fjLj1280ELj1ELj4ELj1ELj16ENS_18Kernel_traits_baseILj1280ES2_S2_S2_S2_fjLj128EEEEELb0ELb1ELb1ELb1EEEvNS_9BwdParamsE)
        .other          _ZN10layer_norm13ln_bwd_kernelINS_13Kernel_traitsI6__halfS2_S2_S2_fjLj1280ELj1ELj4ELj1ELj16ENS_18Kernel_traits_baseILj1280ES2_S2_S2_S2_fjLj128EEEEELb0ELb1ELb1ELb1EEEvNS_9BwdParamsE,@"STO_CUDA_ENTRY STV_DEFAULT"
_ZN10layer_norm13ln_bwd_kernelINS_13Kernel_traitsI6__halfS2_S2_S2_fjLj1280ELj1ELj4ELj1ELj16ENS_18Kernel_traits_baseILj1280ES2_S2_S2_S2_fjLj128EEEEELb0ELb1ELb1ELb1EEEvNS_9BwdParamsE:
.text._ZN10layer_norm13ln_bwd_kernelINS_13Kernel_traitsI6__halfS2_S2_S2_fjLj1280ELj1ELj4ELj1ELj16ENS_18Kernel_traits_baseILj1280ES2_S2_S2_S2_fjLj128EEEEELb0ELb1ELb1ELb1EEEvNS_9BwdParamsE:
        /* <DEDUP_REMOVED lines=99> */
[----:B------:R0:W5:Y:S01]  /*0630*/  LDG.E.128 R76, desc[UR6][R2.64+0x800] ;  /* 0x00080006024c7981 */ /* 0x000162000c1e1d00 */
[----:B-1----:R-:W-:-:S03]  /*0640*/  IMAD.WIDE.U32 R4, R6, 0x10, R4 ;  /* 0x0000001006047825 */ /* 0x002fc600078e0004 */
[----:B------:R0:W5:Y:S04]  /*0650*/  LDG.E.128 R72, desc[UR6][R2.64+0x600] ;  /* 0x0006000602487981 */ /* 0x000168000c1e1d00 */
[----:B------:R0:W5:Y:S04]  /*0660*/  LDG.E.128 R68, desc[UR6][R2.64+0x400] ;  /* 0x0004000602447981 */ /* 0x000168000c1e1d00 */
[----:B------:R0:W5:Y:S04]  /*0670*/  LDG.E.128 R64, desc[UR6][R2.64+0x200] ;  /* 0x0002000602407981 */ /* 0x000168000c1e1d00 */
[----:B------:R0:W5:Y:S04]  /*0680*/  LDG.E.128 R60, desc[UR6][R2.64] ;  /* 0x00000006023c7981 */ /* 0x000168000c1e1d00 */
[----:B------:R0:W5:Y:S04]  /*0690*/  LDG.E.128 R56, desc[UR6][R4.64+0x800] ;  /* 0x0008000604387981 */ /* 0x000168000c1e1d00 */
[----:B------:R0:W5:Y:S04]  /*06a0*/  LDG.E.128 R52, desc[UR6][R4.64+0x600] ;  /* 0x0006000604347981 */ /* 0x000168000c1e1d00 */
[----:B------:R0:W5:Y:S04]  /*06b0*/  LDG.E.128 R48, desc[UR6][R4.64+0x400] ;  /* 0x0004000604307981 */ /* 0x000168000c1e1d00 */
[----:B------:R0:W5:Y:S04]  /*06c0*/  LDG.E.128 R44, desc[UR6][R4.64+0x200] ;  /* 0x00020006042c7981 */ /* 0x000168000c1e1d00 */
[----:B------:R0:W5:Y:S01]  /*06d0*/  LDG.E.128 R40, desc[UR6][R4.64] ;  /* 0x0000000604287981 */ /* 0x000162000c1e1d00 */
[----:B------:R-:W-:-:S07]  /*06e0*/  HFMA2 R164, -RZ, RZ, 0, 0 ;  /* 0x00000000ffa47431 */ /* 0x000fce00000001ff */
.L_x_3048:
[----:B------:R-:W1:Y:S08]  /*06f0*/  LDC.64 R206, c[0x0][0x3f0] ;  /* 0x0000fc00ffce7b82 */ /* 0x000e700000000a00 */
[----:B------:R-:W2:Y:S01]  /*0700*/  LDC.64 R184, c[0x0][0x3f8] ;  /* 0x0000fe00ffb87b82 */ /* 0x000ea20000000a00 */
[----:B-1----:R-:W-:-:S06]  /*0710*/  IMAD.WIDE R206, R205, 0x4, R206 ;  /* 0x00000004cdce7825 */ /* 0x002fcc00078e02ce */
[----:B------:R-:W4:Y:S01]  /*0720*/  LDG.E R206, desc[UR6][R206.64] ;  /* 0x00000006cece7981 */ /* 0x000f22000c1e1900 */
[----:B--2---:R-:W-:-:S05]  /*0730*/  IMAD.WIDE R184, R205, 0x4, R184 ;  /* 0x00000004cdb87825 */ /* 0x004fca00078e02b8 */
[----:B------:R1:W2:Y:S02]  /*0740*/  LDG.E R209, desc[UR6][R184.64] ;  /* 0x00000006b8d17981 */ /* 0x0002a4000c1e1900 */
[----:B-1----:R-:W1:Y:S01]  /*0750*/  LDC.64 R184, c[0x0][0x3c8] ;  /* 0x0000f200ffb87b82 */ /* 0x002e620000000a00 */
[----:B------:R-:W-:Y:S01]  /*0760*/  BSSY.RECONVERGENT B1, `(.L_x_2941) ;  /* 0x0000233000017945 */ /* 0x000fe20003800200 */
[----:B-1----:R-:W-:-:S05]  /*0770*/  IMAD.WIDE R184, R205, 0x4, R184 ;  /* 0x00000004cdb87825 */ /* 0x002fca00078e02b8 */
[----:B-----5:R1:W5:Y:S02]  /*0780*/  LDG.E R208, desc[UR6][R184.64] ;  /* 0x00000006b8d07981 */ /* 0x020364000c1e1900 */
[----:B-1----:R-:W-:Y:S02]  /*0790*/  CS2R R184, SRZ ;  /* 0x0000000000b87805 */ /* 0x002fe4000001ff00 */
[----:B----4-:R1:W-:Y:S01]  /*07a0*/  STL [R1+0x4], R206 ;  /* 0x000004ce01007387 */ /* 0x0103e20000100800 */
[----:B--2---:R-:W-:-:S13]  /*07b0*/  ISETP.GE.AND P3, PT, R209, 0x1, PT ;  /* 0x00000001d100780c */ /* 0x004fda0003f66270 */
[----:B-1----:R-:W-:Y:S05]  /*07c0*/  @!P3 BRA `(.L_x_2942) ;  /* 0x000000200048b947 */ /* 0x002fea0003800000 */
[----:B0-----:R-:W0:Y:S01]  /*07d0*/  S2R R4, SR_TID.X ;  /* 0x0000000000047919 */ /* 0x001e220000002100 */
[----:B------:R-:W1:Y:S01]  /*07e0*/  LDC.64 R180, c[0x0][0x3a8] ;  /* 0x0000ea00ffb47b82 */ /* 0x000e620000000a00 */
[----:B------:R-:W-:Y:S01]  /*07f0*/  IADD3 R2, PT, PT, R209, -0x1, RZ ;  /* 0xffffffffd1027810 */ /* 0x000fe20007ffe0ff */
[----:B------:R-:W-:-:S04]  /*0800*/  IMAD R0, R205, UR9, RZ ;  /* 0x00000009cd007c24 */ /* 0x000fc8000f8e02ff */
[----:B------:R-:W-:Y:S01]  /*0810*/  IMAD R2, R2, UR9, RZ ;  /* 0x0000000902027c24 */ /* 0x000fe2000f8e02ff */
[----:B------:R-:W-:Y:S01]  /*0820*/  SHF.R.S32.HI R3, RZ, 0x1f, R0 ;  /* 0x0000001fff037819 */ /* 0x000fe20000011400 */
[----:B------:R-:W2:Y:S03]  /*0830*/  LDC.64 R224, c[0x0][0x428] ;  /* 0x00010a00ffe07b82 */ /* 0x000ea60000000a00 */
[----:B------:R-:W-:Y:S02]  /*0840*/  SHF.R.S32.HI R5, RZ, 0x1f, R2 ;  /* 0x0000001fff057819 */ /* 0x000fe40000011402 */
[----:B------:R-:W-:Y:S02]  /*0850*/  LEA.HI R3, R3, R0, RZ, 0x3 ;  /* 0x0000000003037211 */ /* 0x000fe400078f18ff */
[----:B------:R-:W-:Y:S01]  /*0860*/  LEA.HI R2, R5, R2, RZ, 0x3 ;  /* 0x0000000205027211 */ /* 0x000fe200078f18ff */
[----:B------:R-:W4:Y:S01]  /*0870*/  LDC.64 R200, c[0x0][0x3c0] ;  /* 0x0000f000ffc87b82 */ /* 0x000f220000000a00 */
[----:B0-----:R-:W-:-:S04]  /*0880*/  LOP3.LUT R4, R4, 0x1f, RZ, 0xc0, !PT ;  /* 0x0000001f04047812 */ /* 0x001fc800078ec0ff */
[-C--:B------:R-:W-:Y:S02]  /*0890*/  LEA.HI.SX32 R218, R3, R4.reuse, 0x1d ;  /* 0x0000000403da7211 */ /* 0x080fe400078feaff */
[----:B------:R-:W-:-:S03]  /*08a0*/  LEA.HI.SX32 R2, R2, R4, 0x1d ;  /* 0x0000000402027211 */ /* 0x000fc600078feaff */
[C---:B-1----:R-:W-:Y:S01]  /*08b0*/  IMAD.WIDE.U32 R8, R218.reuse, 0x10, R180 ;  /* 0x00000010da087825 */ /* 0x042fe200078e00b4 */
[----:B------:R-:W-:Y:S02]  /*08c0*/  IADD3 R216, PT, PT, R218, 0x20, RZ ;  /* 0x00000020dad87810 */ /* 0x000fe40007ffe0ff */
[----:B------:R-:W-:Y:S02]  /*08d0*/  IADD3 R197, PT, PT, R2, 0x20, RZ ;  /* 0x0000002002c57810 */ /* 0x000fe40007ffe0ff */
[C---:B------:R-:W-:Y:S02]  /*08e0*/  IADD3 R220, PT, PT, R218.reuse, 0x40, RZ ;  /* 0x00000040dadc7810 */ /* 0x040fe40007ffe0ff */
[----:B------:R-:W-:Y:S01]  /*08f0*/  IADD3 R204, PT, PT, R218, 0x60, RZ ;  /* 0x00000060dacc7810 */ /* 0x000fe20007ffe0ff */
[----:B--2---:R-:W-:Y:S01]  /*0900*/  IMAD.WIDE.U32 R188, R2, 0x10, R224 ;  /* 0x0000001002bc7825 */ /* 0x004fe200078e00e0 */
[----:B------:R-:W-:Y:S01]  /*0910*/  IADD3 R3, PT, PT, R218, 0x80, RZ ;  /* 0x00000080da037810 */ /* 0x000fe20007ffe0ff */
[----:B------:R-:W2:Y:S02]  /*0920*/  LDG.E.128 R8, desc[UR6][R8.64] ;  /* 0x0000000608087981 */ /* 0x000ea4000c1e1d00 */
[----:B----4-:R-:W-:-:S02]  /*0930*/  IMAD.WIDE R200, R205, 0x4, R200 ;  /* 0x00000004cdc87825 */ /* 0x010fc400078e02c8 */
[----:B------:R-:W4:Y:S02]  /*0940*/  LDG.E.128 R188, desc[UR6][R188.64] ;  /* 0x00000006bcbc7981 */ /* 0x000f24000c1e1d00 */
[----:B------:R-:W-:Y:S02]  /*0950*/  IMAD.WIDE.U32 R4, R216, 0x10, R180 ;  /* 0x00000010d8047825 */ /* 0x000fe400078e00b4 */
[----:B------:R0:W4:Y:S02]  /*0960*/  LDG.E R0, desc[UR6][R200.64] ;  /* 0x00000006c8007981 */ /* 0x000124000c1e1900 */
[----:B------:R-:W-:Y:S02]  /*0970*/  IMAD.WIDE.U32 R196, R197, 0x10, R224 ;  /* 0x00000010c5c47825 */ /* 0x000fe400078e00e0 */
[----:B---3--:R-:W3:Y:S02]  /*0980*/  LDG.E.128 R4, desc[UR6][R4.64] ;  /* 0x0000000604047981 */ /* 0x008ee4000c1e1d00 */
[----:B------:R-:W-:-:S02]  /*0990*/  IMAD.WIDE.U32 R12, R220, 0x10, R180 ;  /* 0x00000010dc0c7825 */ /* 0x000fc400078e00b4 */
[----:B------:R-:W3:Y:S02]  /*09a0*/  LDG.E.128 R196, desc[UR6][R196.64] ;  /* 0x00000006c4c47981 */ /* 0x000ee4000c1e1d00 */
[--C-:B------:R-:W-:Y:S02]  /*09b0*/  IMAD.WIDE.U32 R16, R204, 0x10, R180.reuse ;  /* 0x00000010cc107825 */ /* 0x100fe400078e00b4 */
[----:B------:R-:W3:Y:S02]  /*09c0*/  LDG.E.128 R12, desc[UR6][R12.64] ;  /* 0x000000060c0c7981 */ /* 0x000ee4000c1e1d00 */
[----:B------:R-:W-:Y:S02]  /*09d0*/  IMAD.WIDE.U32 R192, R3, 0x10, R180 ;  /* 0x0000001003c07825 */ /* 0x000fe400078e00b4 */
[----:B------:R-:W3:Y:S04]  /*09e0*/  LDG.E.128 R16, desc[UR6][R16.64] ;  /* 0x0000000610107981 */ /* 0x000ee8000c1e1d00 */
[----:B------:R-:W3:Y:S01]  /*09f0*/  LDG.E.128 R192, desc[UR6][R192.64] ;  /* 0x00000006c0c07981 */ /* 0x000ee2000c1e1d00 */
[----:B------:R-:W-:-:S02]  /*0a00*/  MOV R207, UR18 ;  /* 0x0000001200cf7c02 */ /* 0x000fc40008000f00 */
[----:B------:R-:W-:Y:S02]  /*0a10*/  MOV R206, UR19 ;  /* 0x0000001300ce7c02 */ /* 0x000fe40008000f00 */
[----:B------:R-:W-:-:S04]  /*0a20*/  ISETP.NE.U32.AND P0, PT, R207, RZ, PT ;  /* 0x000000ffcf00720c */ /* 0x000fc80003f05070 */
[----:B------:R-:W-:-:S13]  /*0a30*/  ISETP.NE.AND.EX P0, PT, R206, RZ, PT, P0 ;  /* 0x000000ffce00720c */ /* 0x000fda0003f05300 */
[----:B------:R-:W1:Y:S08]  /*0a40*/  @P0 LDC.64 R214, c[0x0][0x438] ;  /* 0x00010e00ffd60b82 */ /* 0x000e700000000a00 */
[----:B------:R-:W1:Y:S08]  /*0a50*/  @P0 LDC.64 R210, c[0x0][0x438] ;  /* 0x00010e00ffd20b82 */ /* 0x000e700000000a00 */
[----:B------:R-:W1:Y:S08]  /*0a60*/  @P0 LDC.64 R212, c[0x0][0x438] ;  /* 0x00010e00ffd40b82 */ /* 0x000e700000000a00 */
[----:B0-----:R-:W0:Y:S08]  /*0a70*/  @P0 LDC.64 R200, c[0x0][0x438] ;  /* 0x00010e00ffc80b82 */ /* 0x001e300000000a00 */
[----:B------:R-:W0:Y:S01]  /*0a80*/  @P0 LDC.64 R202, c[0x0][0x438] ;  /* 0x00010e00ffca0b82 */ /* 0x000e220000000a00 */
[----:B------:R-:W-:-:S02]  /*0a90*/  IADD3 R181, PT, PT, R2, 0x40, RZ ;  /* 0x0000004002b57810 */ /* 0x000fc40007ffe0ff */
[C---:B------:R-:W-:Y:S02]  /*0aa0*/  IADD3 R185, PT, PT, R2.reuse, 0x60, RZ ;  /* 0x0000006002b97810 */ /* 0x040fe40007ffe0ff */
[----:B------:R-:W-:Y:S02]  /*0ab0*/  IADD3 R2, PT, PT, R2, 0x80, RZ ;  /* 0x0000008002027810 */ /* 0x000fe40007ffe0ff */
[----:B------:R-:W-:Y:S01]  /*0ac0*/  ISETP.NE.AND P1, PT, RZ, UR8, PT ;  /* 0x00000008ff007c0c */ /* 0x000fe2000bf25270 */
[----:B-1----:R-:W-:-:S04]  /*0ad0*/  @P0 IMAD.WIDE.U32 R218, R218, 0x10, R214 ;  /* 0x00000010dada0825 */ /* 0x002fc800078e00d6 */
[----:B------:R-:W-:Y:S01]  /*0ae0*/  @P0 IMAD.WIDE.U32 R214, R220, 0x10, R210 ;  /* 0x00000010dcd60825 */ /* 0x000fe200078e00d2 */
[----:B------:R-:W5:Y:S03]  /*0af0*/  @P0 LDG.E.128 R36, desc[UR6][R218.64] ;  /* 0x00000006da240981 */ /* 0x000f66000c1e1d00 */
[--C-:B------:R-:W-:Y:S01]  /*0b00*/  IMAD.WIDE.U32 R180, R181, 0x10, R224.reuse ;  /* 0x00000010b5b47825 */ /* 0x100fe200078e00e0 */
[----:B------:R-:W5:Y:S03]  /*0b10*/  @P0 LDG.E.128 R28, desc[UR6][R214.64] ;  /* 0x00000006d61c0981 */ /* 0x000f66000c1e1d00 */
[----:B------:R-:W-:Y:S02]  /*0b20*/  IMAD.WIDE.U32 R184, R185, 0x10, R224 ;  /* 0x00000010b9b87825 */ /* 0x000fe400078e00e0 */
[----:B------:R-:W3:Y:S02]  /*0b30*/  LDG.E.128 R180, desc[UR6][R180.64] ;  /* 0x00000006b4b47981 */ /* 0x000ee4000c1e1d00 */
[----:B------:R-:W-:-:S02]  /*0b40*/  @P0 IMAD.WIDE.U32 R216, R216, 0x10, R212 ;  /* 0x00000010d8d80825 */ /* 0x000fc400078e00d4 */
[----:B------:R-:W3:Y:S02]  /*0b50*/  LDG.E.128 R184, desc[UR6][R184.64] ;  /* 0x00000006b8b87981 */ /* 0x000ee4000c1e1d00 */
[----:B0-----:R-:W-:Y:S02]  /*0b60*/  @P0 IMAD.WIDE.U32 R210, R3, 0x10, R200 ;  /* 0x0000001003d20825 */ /* 0x001fe400078e00c8 */
[----:B------:R-:W5:Y:S02]  /*0b70*/  @P0 LDG.E.128 R32, desc[UR6][R216.64] ;  /* 0x00000006d8200981 */ /* 0x000f64000c1e1d00 */
[----:B------:R-:W-:Y:S02]  /*0b80*/  @P0 IMAD.WIDE.U32 R202, R204, 0x10, R202 ;  /* 0x00000010ccca0825 */ /* 0x000fe400078e00ca */
[----:B------:R-:W5:Y:S04]  /*0b90*/  @P0 LDG.E.128 R20, desc[UR6][R210.64] ;  /* 0x00000006d2140981 */ /* 0x000f68000c1e1d00 */
[----:B------:R-:W5:Y:S01]  /*0ba0*/  @P0 LDG.E.128 R24, desc[UR6][R202.64] ;  /* 0x00000006ca180981 */ /* 0x000f62000c1e1d00 */
[----:B--2---:R-:W-:-:S02]  /*0bb0*/  HADD2.F32 R226, -RZ, R8.H0_H0 ;  /* 0x20000008ffe27230 */ /* 0x004fc40000004100 */
[----:B------:R-:W-:Y:S02]  /*0bc0*/  HADD2.F32 R222, -RZ, R8.H1_H1 ;  /* 0x30000008ffde7230 */ /* 0x000fe40000004100 */
[--C-:B------:R-:W-:Y:S02]  /*0bd0*/  HADD2.F32 R244, -RZ, R9.reuse.H0_H0 ;  /* 0x20000009fff47230 */ /* 0x100fe40000004100 */
[----:B------:R-:W-:Y:S02]  /*0be0*/  HADD2.F32 R243, -RZ, R9.H1_H1 ;  /* 0x30000009fff37230 */ /* 0x000fe40000004100 */
[----:B------:R-:W-:Y:S01]  /*0bf0*/  IMAD.WIDE.U32 R8, R2, 0x10, R224 ;  /* 0x0000001002087825 */ /* 0x000fe200078e00e0 */
[----:B----4-:R-:W-:-:S03]  /*0c00*/  FSEL R0, R0, RZ, !P1 ;  /* 0x000000ff00007208 */ /* 0x010fc60004800000 */
        /* <DEDUP_REMOVED lines=12> */
[----:B------:R0:W2:Y:S01]  /*0cd0*/  LDG.E.128 R188, desc[UR6][R8.64] ;  /* 0x0000000608bc7981 */ /* 0x0000a2000c1e1d00 */
[----:B---3--:R-:W-:Y:S02]  /*0ce0*/  HADD2.F32 R246, -RZ, R6.H0_H0 ;  /* 0x20000006fff67230 */ /* 0x008fe40000004100 */
[--C-:B------:R-:W-:Y:S02]  /*0cf0*/  HADD2.F32 R2, -RZ, R199.reuse.H0_H0 ;  /* 0x200000c7ff027230 */ /* 0x100fe40000004100 */
[----:B------:R-:W-:Y:S02]  /*0d00*/  HADD2.F32 R212, -RZ, R199.H1_H1 ;  /* 0x300000c7ffd47230 */ /* 0x000fe40000004100 */
[--C-:B------:R-:W-:Y:S02]  /*0d10*/  HADD2.F32 R204, -RZ, R4.reuse.H0_H0 ;  /* 0x20000004ffcc7230 */ /* 0x100fe40000004100 */
[----:B------:R-:W-:Y:S02]  /*0d20*/  HADD2.F32 R3, -RZ, R4.H1_H1 ;  /* 0x30000004ff037230 */ /* 0x000fe40000004100 */
[----:B0-----:R-:W-:-:S02]  /*0d30*/  HADD2.F32 R9, -RZ, R196.H0_H0 ;  /* 0x200000c4ff097230 */ /* 0x001fc40000004100 */
[----:B------:R-:W-:Y:S02]  /*0d40*/  HADD2.F32 R8, -RZ, R196.H1_H1 ;  /* 0x300000c4ff087230 */ /* 0x000fe40000004100 */
[--C-:B------:R-:W-:Y:S02]  /*0d50*/  HADD2.F32 R241, -RZ, R5.reuse.H0_H0 ;  /* 0x20000005fff17230 */ /* 0x100fe40000004100 */
[----:B------:R-:W-:Y:S02]  /*0d60*/  HADD2.F32 R230, -RZ, R5.H1_H1 ;  /* 0x30000005ffe67230 */ /* 0x000fe40000004100 */
[----:B------:R-:W-:Y:S02]  /*0d70*/  HADD2.F32 R245, -RZ, R6.H1_H1 ;  /* 0x30000006fff57230 */ /* 0x000fe40000004100 */
[--C-:B------:R-:W-:Y:S02]  /*0d80*/  HADD2.F32 R250, -RZ, R7.reuse.H0_H0 ;  /* 0x20000007fffa7230 */ /* 0x100fe40000004100 */
[----:B------:R-:W-:-:S02]  /*0d90*/  HADD2.F32 R249, -RZ, R7.H1_H1 ;  /* 0x30000007fff97230 */ /* 0x000fc40000004100 */
[----:B------:R-:W-:Y:S02]  /*0da0*/  HADD2.F32 R218, -RZ, R13.H1_H1 ;  /* 0x3000000dffda7230 */ /* 0x000fe40000004100 */
[--C-:B------:R-:W-:Y:S02]  /*0db0*/  HADD2.F32 R196, -RZ, R18.reuse.H0_H0 ;  /* 0x20000012ffc47230 */ /* 0x100fe40000004100 */
[----:B------:R-:W-:Y:S02]  /*0dc0*/  HADD2.F32 R199, -RZ, R18.H1_H1 ;  /* 0x30000012ffc77230 */ /* 0x000fe40000004100 */
[----:B------:R-:W-:Y:S01]  /*0dd0*/  FADD.FTZ R18, -R0, R248 ;  /* 0x000000f800127221 */ /* 0x000fe20000010100 */
[--C-:B------:R-:W-:Y:S01]  /*0de0*/  HADD2.F32 R7, -RZ, R197.reuse.H0_H0 ;  /* 0x200000c5ff077230 */ /* 0x100fe20000004100 */
[----:B------:R-:W3:Y:S01]  /*0df0*/  LDL.LU R248, [R1+0x78] ;  /* 0x0000780001f87983 */ /* 0x000ee20000300800 */
[----:B------:R-:W-:Y:S02]  /*0e00*/  HADD2.F32 R6, -RZ, R197.H1_H1 ;  /* 0x300000c5ff067230 */ /* 0x000fe40000004100 */
[----:B------:R-:W-:-:S02]  /*0e10*/  HADD2.F32 R5, -RZ, R198.H0_H0 ;  /* 0x200000c6ff057230 */ /* 0x000fc40000004100 */
[----:B------:R-:W-:Y:S02]  /*0e20*/  HADD2.F32 R4, -RZ, R198.H1_H1 ;  /* 0x300000c6ff047230 */ /* 0x000fe40000004100 */
[----:B------:R-:W-:Y:S02]  /*0e30*/  HADD2.F32 R238, -RZ, R15.H0_H0 ;  /* 0x2000000fffee7230 */ /* 0x000fe40000004100 */
[--C-:B------:R-:W-:Y:S02]  /*0e40*/  HADD2.F32 R227, -RZ, R16.reuse.H0_H0 ;  /* 0x20000010ffe37230 */ /* 0x100fe40000004100 */
[----:B------:R-:W-:Y:S02]  /*0e50*/  HADD2.F32 R229, -RZ, R16.H1_H1 ;  /* 0x30000010ffe57230 */ /* 0x000fe40000004100 */
[----:B------:R-:W-:Y:S01]  /*0e60*/  FADD.FTZ R16, -R0, R252 ;  /* 0x000000fc00107221 */ /* 0x000fe20000010100 */
[--C-:B------:R-:W-:Y:S01]  /*0e70*/  HADD2.F32 R198, -RZ, R14.reuse.H0_H0 ;  /* 0x2000000effc67230 */ /* 0x100fe20000004100 */
[----:B------:R-:W4:Y:S01]  /*0e80*/  LDL.LU R252, [R1+0x74] ;  /* 0x0000740001fc7983 */ /* 0x000f220000300800 */
[----:B------:R-:W-:-:S02]  /*0e90*/  HADD2.F32 R197, -RZ, R14.H1_H1 ;  /* 0x3000000effc57230 */ /* 0x000fc40000004100 */
[C---:B------:R-:W-:Y:S01]  /*0ea0*/  FADD.FTZ R14, -R0.reuse, R251 ;  /* 0x000000fb000e7221 */ /* 0x040fe20000010100 */
[----:B------:R-:W-:Y:S01]  /*0eb0*/  HADD2.F32 R233, -RZ, R193.H0_H0 ;  /* 0x200000c1ffe97230 */ /* 0x000fe20000004100 */
[----:B------:R-:W2:Y:S01]  /*0ec0*/  LDL.LU R251, [R1+0x70] ;  /* 0x0000700001fb7983 */ /* 0x000ea20000300800 */
[--C-:B------:R-:W-:Y:S02]  /*0ed0*/  HADD2.F32 R242, -RZ, R195.reuse.H0_H0 ;  /* 0x200000c3fff27230 */ /* 0x100fe40000004100 */
[----:B------:R-:W-:Y:S02]  /*0ee0*/  HADD2.F32 R240, -RZ, R195.H1_H1 ;  /* 0x300000c3fff07230 */ /* 0x000fe40000004100 */
[C---:B------:R-:W-:Y:S01]  /*0ef0*/  FADD.FTZ R195, -R0.reuse, R226 ;  /* 0x000000e200c37221 */ /* 0x040fe20000010100 */
[----:B------:R-:W-:Y:S02]  /*0f00*/  HADD2.F32 R236, -RZ, R193.H1_H1 ;  /* 0x300000c1ffec7230 */ /* 0x000fe40000004100 */
[----:B------:R-:W-:Y:S01]  /*0f10*/  FADD.FTZ R226, -R0, R246 ;  /* 0x000000f600e27221 */ /* 0x000fe20000010100 */
[----:B------:R-:W-:-:S02]  /*0f20*/  HADD2.F32 R234, -RZ, R15.H1_H1 ;  /* 0x3000000fffea7230 */ /* 0x000fc40000004100 */
[C---:B------:R-:W-:Y:S01]  /*0f30*/  FADD.FTZ R15, -R0.reuse, R3 ;  /* 0x00000003000f7221 */ /* 0x040fe20000010100 */
[----:B------:R-:W3:Y:S01]  /*0f40*/  LDL.LU R246, [R1+0x6c] ;  /* 0x00006c0001f67983 */ /* 0x000ee20000300800 */
[C---:B------:R-:W-:Y:S01]  /*0f50*/  FADD.FTZ R216, -R0.reuse, R250 ;  /* 0x000000fa00d87221 */ /* 0x040fe20000010100 */
[C---:B------:R-:W-:Y:S01]  /*0f60*/  FADD.FTZ R217, -R0.reuse, R218 ;  /* 0x000000da00d97221 */ /* 0x040fe20000010100 */
[--C-:B------:R-:W-:Y:S01]  /*0f70*/  HADD2.F32 R232, -RZ, R19.reuse.H0_H0 ;  /* 0x20000013ffe87230 */ /* 0x100fe20000004100 */
[----:B------:R-:W2:Y:S01]  /*0f80*/  LDL.LU R250, [R1+0x88] ;  /* 0x0000880001fa7983 */ /* 0x000ea20000300800 */
[----:B------:R-:W-:Y:S02]  /*0f90*/  HADD2.F32 R237, -RZ, R19.H1_H1 ;  /* 0x30000013ffed7230 */ /* 0x000fe40000004100 */
[C---:B------:R-:W-:Y:S01]  /*0fa0*/  FADD.FTZ R3, -R0.reuse, R249 ;  /* 0x000000f900037221 */ /* 0x040fe20000010100 */
[C---:B------:R-:W-:Y:S01]  /*0fb0*/  FADD.FTZ R218, -R0.reuse, R238 ;  /* 0x000000ee00da7221 */ /* 0x040fe20000010100 */
[C---:B------:R-:W-:Y:S01]  /*0fc0*/  FADD.FTZ R19, -R0.reuse, R243 ;  /* 0x000000f300137221 */ /* 0x040fe20000010100 */
[----:B------:R-:W3:Y:S01]  /*0fd0*/  LDL.LU R249, [R1+0x84] ;  /* 0x0000840001f97983 */ /* 0x000ee20000300800 */
[C---:B------:R-:W-:Y:S01]  /*0fe0*/  FADD.FTZ R238, -R0.reuse, R233 ;  /* 0x000000e900ee7221 */ /* 0x040fe20000010100 */
[----:B------:R-:W-:-:S02]  /*0ff0*/  FADD.FTZ R243, -R0, R236 ;  /* 0x000000ec00f37221 */ /* 0x000fc40000010100 */
[----:B------:R-:W2:Y:S04]  /*1000*/  LDL.LU R233, [R1+0x80] ;  /* 0x0000800001e97983 */ /* 0x000ea80000300800 */
[----:B------:R-:W2:Y:S01]  /*1010*/  LDL.LU R236, [R1+0x7c] ;  /* 0x00007c0001ec7983 */ /* 0x000ea20000300800 */
[--C-:B------:R-:W-:Y:S02]  /*1020*/  HADD2.F32 R221, -RZ, R12.reuse.H0_H0 ;  /* 0x2000000cffdd7230 */ /* 0x100fe40000004100 */
[----:B------:R-:W-:Y:S02]  /*1030*/  HADD2.F32 R223, -RZ, R12.H1_H1 ;  /* 0x3000000cffdf7230 */ /* 0x000fe40000004100 */
[----:B------:R-:W-:Y:S02]  /*1040*/  HADD2.F32 R219, -RZ, R13.H0_H0 ;  /* 0x2000000dffdb7230 */ /* 0x000fe40000004100 */
[----:B------:R-:W-:-:S02]  /*1050*/  HADD2.F32 R225, -RZ, R17.H0_H0 ;  /* 0x20000011ffe17230 */ /* 0x000fc40000004100 */
[----:B------:R-:W-:Y:S02]  /*1060*/  HADD2.F32 R231, -RZ, R17.H1_H1 ;  /* 0x30000011ffe77230 */ /* 0x000fe40000004100 */
[--C-:B------:R-:W-:Y:S02]  /*1070*/  HADD2.F32 R235, -RZ, R192.reuse.H0_H0 ;  /* 0x200000c0ffeb7230 */ /* 0x100fe40000004100 */
[----:B------:R-:W-:Y:S02]  /*1080*/  HADD2.F32 R239, -RZ, R192.H1_H1 ;  /* 0x300000c0ffef7230 */ /* 0x000fe40000004100 */
[--C-:B------:R-:W-:Y:S02]  /*1090*/  HADD2.F32 R202, -RZ, R194.reuse.H0_H0 ;  /* 0x200000c2ffca7230 */ /* 0x100fe40000004100 */
[----:B------:R-:W-:Y:S02]  /*10a0*/  HADD2.F32 R203, -RZ, R194.H1_H1 ;  /* 0x300000c2ffcb7230 */ /* 0x000fe40000004100 */
        /* <DEDUP_REMOVED lines=28> */
[----:B------:R-:W-:-:S02]  /*1270*/  HADD2.F32 R195, -RZ, R60.H1_H1 ;  /* 0x3000003cffc37230 */ /* 0x000fc40000004100 */
[----:B------:R-:W-:Y:S02]  /*1280*/  HADD2.F32 R194, -RZ, R60.H0_H0 ;  /* 0x2000003cffc27230 */ /* 0x000fe40000004100 */
[C---:B------:R-:W-:Y:S01]  /*1290*/  FMUL.FTZ R197, R208.reuse, R18 ;  /* 0x00000012d0c57220 */ /* 0x040fe20000410000 */
[C---:B------:R-:W-:Y:S01]  /*12a0*/  FMUL.FTZ R199, R208.reuse, R19 ;  /* 0x00000013d0c77220 */ /* 0x040fe20000410000 */
[----:B------:R-:W-:Y:S01]  /*12b0*/  FMUL.FTZ R202, R195, R200 ;  /* 0x000000c8c3ca7220 */ /* 0x000fe20000410000 */
[--C-:B------:R-:W-:Y:S02]  /*12c0*/  HADD2.F32 R18, -RZ, R62.reuse.H1_H1 ;  /* 0x3000003eff127230 */ /* 0x100fe40000004100 */
[C---:B------:R-:W-:Y:S01]  /*12d0*/  FMUL.FTZ R203, R208.reuse, R193 ;  /* 0x000000c1d0cb7220 */ /* 0x040fe20000410000 */
[----:B------:R-:W-:Y:S02]  /*12e0*/  HADD2.F32 R19, -RZ, R62.H0_H0 ;  /* 0x2000003eff137230 */ /* 0x000fe40000004100 */
[----:B------:R-:W-:Y:S01]  /*12f0*/  FMUL.FTZ R195, R208, R17 ;  /* 0x00000011d0c37220 */ /* 0x000fe20000410000 */
[-C--:B------:R-:W-:Y:S01]  /*1300*/  FMUL.FTZ R204, R194, R201.reuse ;  /* 0x000000c9c2cc7220 */ /* 0x080fe20000410000 */
[----:B------:R-:W-:Y:S01]  /*1310*/  FADD.FTZ R164, R164, R201 ;  /* 0x000000c9a4a47221 */ /* 0x000fe20000010000 */
[----:B------:R-:W-:Y:S01]  /*1320*/  FFMA.FTZ R80, R0, R201, R80 ;  /* 0x000000c900507223 */ /* 0x000fe20000010050 */
[----:B------:R-:W-:-:S02]  /*1330*/  HADD2.F32 R193, -RZ, R61.H0_H0 ;  /* 0x2000003dffc17230 */ /* 0x000fc40000004100 */
[----:B------:R-:W-:Y:S01]  /*1340*/  FMUL.FTZ R201, R208, R192 ;  /* 0x000000c0d0c97220 */ /* 0x000fe20000410000 */
[-C--:B------:R-:W-:Y:S01]  /*1350*/  FMUL.FTZ R194, R18, R213.reuse ;  /* 0x000000d512c27220 */ /* 0x080fe20000410000 */
[----:B------:R-:W-:Y:S01]  /*1360*/  FFMA.FTZ R85, R195, R213, R85 ;  /* 0x000000d5c3557223 */ /* 0x000fe20000010055 */
[----:B------:R-:W-:Y:S01]  /*1370*/  FADD.FTZ R165, R165, R200 ;  /* 0x000000c8a5a57221 */ /* 0x000fe20000010000 */
[----:B------:R-:W-:Y:S01]  /*1380*/  FFMA.FTZ R81, R203, R200, R81 ;  /* 0x000000c8cb517223 */ /* 0x000fe20000010051 */
[-C--:B------:R-:W-:Y:S01]  /*1390*/  FMUL.FTZ R196, R19, R220.reuse ;  /* 0x000000dc13c47220 */ /* 0x080fe20000410000 */
[----:B------:R-:W-:Y:S01]  /*13a0*/  FFMA.FTZ R84, R197, R220, R84 ;  /* 0x000000dcc5547223 */ /* 0x000fe20000010054 */
[-C--:B------:R-:W-:Y:S01]  /*13b0*/  FMUL.FTZ R200, R193, R228.reuse ;  /* 0x000000e4c1c87220 */ /* 0x080fe20000410000 */
[----:B------:R-:W-:Y:S01]  /*13c0*/  FADD.FTZ R166, R166, R228 ;  /* 0x000000e4a6a67221 */ /* 0x000fe20000010000 */
[----:B------:R-:W-:Y:S01]  /*13d0*/  FFMA.FTZ R82, R201, R228, R82 ;  /* 0x000000e4c9527223 */ /* 0x000fe20000010052 */
[----:B------:R-:W-:-:S02]  /*13e0*/  HADD2.F32 R192, -RZ, R61.H1_H1 ;  /* 0x3000003dffc07230 */ /* 0x000fc40000004100 */
[----:B------:R-:W-:Y:S01]  /*13f0*/  FADD.FTZ R167, R167, R224 ;  /* 0x000000e0a7a77221 */ /* 0x000fe20000010000 */
[-C--:B------:R-:W-:Y:S02]  /*1400*/  FFMA.FTZ R83, R199, R224.reuse, R83 ;  /* 0x000000e0c7537223 */ /* 0x080fe40000010053 */
[----:B------:R-:W-:Y:S01]  /*1410*/  FMUL.FTZ R198, R192, R224 ;  /* 0x000000e0c0c67220 */ /* 0x000fe20000410000 */
[----:B----4-:R-:W-:Y:S01]  /*1420*/  FADD.FTZ R252, R252, R7 ;  /* 0x00000007fcfc7221 */ /* 0x010fe20000010000 */
[----:B---3--:R-:W-:Y:S01]  /*1430*/  FADD.FTZ R249, R249, R11 ;  /* 0x0000000bf9f97221 */ /* 0x008fe20000010000 */
[----:B--2---:R-:W-:Y:S01]  /*1440*/  FADD.FTZ R233, R233, R213 ;  /* 0x000000d5e9e97221 */ /* 0x004fe20000010000 */
[----:B------:R-:W-:-:S05]  /*1450*/  FADD.FTZ R236, R236, R220 ;  /* 0x000000dcecec7221 */ /* 0x000fca0000010000 */
[----:B------:R0:W-:Y:S04]  /*1460*/  STL [R1+0x7c], R236 ;  /* 0x00007cec01007387 */ /* 0x0001e80000100800 */
[----:B------:R1:W-:Y:S04]  /*1470*/  STL [R1+0x80], R233 ;  /* 0x000080e901007387 */ /* 0x0003e80000100800 */
[----:B------:R-:W-:Y:S04]  /*1480*/  STL [R1+0x84], R249 ;  /* 0x000084f901007387 */ /* 0x000fe80000100800 */
[----:B------:R-:W2:Y:S04]  /*1490*/  LDL.LU R213, [R1+0x5c] ;  /* 0x00005c0001d57983 */ /* 0x000ea80000300800 */
[----:B------:R-:W3:Y:S04]  /*14a0*/  LDL.LU R220, [R1+0x60] ;  /* 0x0000600001dc7983 */ /* 0x000ee80000300800 */
[----:B------:R-:W4:Y:S01]  /*14b0*/  LDL.LU R228, [R1+0x64] ;  /* 0x0000640001e47983 */ /* 0x000f220000300800 */
[----:B------:R-:W-:Y:S01]  /*14c0*/  FADD.FTZ R250, R250, R10 ;  /* 0x0000000afafa7221 */ /* 0x000fe20000010000 */
[----:B------:R-:W-:Y:S01]  /*14d0*/  FADD.FTZ R246, R246, R9 ;  /* 0x00000009f6f67221 */ /* 0x000fe20000010000 */
[----:B------:R-:W-:-:S03]  /*14e0*/  FADD.FTZ R251, R251, R8 ;  /* 0x00000008fbfb7221 */ /* 0x000fc60000010000 */
[----:B------:R-:W-:Y:S04]  /*14f0*/  STL [R1+0x88], R250 ;  /* 0x000088fa01007387 */ /* 0x000fe80000100800 */
[----:B------:R-:W4:Y:S04]  /*1500*/  LDL.LU R224, [R1+0x68] ;  /* 0x0000680001e07983 */ /* 0x000f280000300800 */
[----:B------:R-:W-:Y:S04]  /*1510*/  STL [R1+0x6c], R246 ;  /* 0x00006cf601007387 */ /* 0x000fe80000100800 */
[----:B------:R-:W-:Y:S04]  /*1520*/  STL [R1+0x70], R251 ;  /* 0x000070fb01007387 */ /* 0x000fe80000100800 */
[----:B------:R-:W-:Y:S04]  /*1530*/  STL [R1+0x74], R252 ;  /* 0x000074fc01007387 */ /* 0x000fe80000100800 */
[----:B------:R-:W4:Y:S04]  /*1540*/  LDL.LU R242, [R1+0x4c] ;  /* 0x00004c0001f27983 */ /* 0x000f280000300800 */
[----:B------:R-:W4:Y:S04]  /*1550*/  LDL.LU R240, [R1+0x50] ;  /* 0x0000500001f07983 */ /* 0x000f280000300800 */
[----:B0-----:R-:W4:Y:S01]  /*1560*/  LDL.LU R236, [R1+0x54] ;  /* 0x0000540001ec7983 */ /* 0x001f220000300800 */
[----:B------:R-:W-:-:S02]  /*1570*/  HADD2.F32 R17, -RZ, R63.H0_H0 ;  /* 0x2000003fff117230 */ /* 0x000fc40000004100 */
[C---:B------:R-:W-:Y:S01]  /*1580*/  FMUL.FTZ R193, R208.reuse, R16 ;  /* 0x00000010d0c17220 */ /* 0x040fe20000410000 */
[----:B------:R-:W-:Y:S02]  /*1590*/  HADD2.F32 R18, -RZ, R63.H1_H1 ;  /* 0x3000003fff127230 */ /* 0x000fe40000004100 */
[C---:B------:R-:W-:Y:S01]  /*15a0*/  FMUL.FTZ R19, R208.reuse, R14 ;  /* 0x0000000ed0137220 */ /* 0x040fe20000410000 */
[-C--:B------:R-:W-:Y:S01]  /*15b0*/  FMUL.FTZ R192, R17, R11.reuse ;  /* 0x0000000b11c07220 */ /* 0x080fe20000410000 */
[----:B------:R-:W-:Y:S01]  /*15c0*/  FFMA.FTZ R86, R193, R11, R86 ;  /* 0x0000000bc1567223 */ /* 0x000fe20000010056 */
[--C-:B------:R-:W-:Y:S02]  /*15d0*/  HADD2.F32 R11, -RZ, R64.reuse.H0_H0 ;  /* 0x20000040ff0b7230 */ /* 0x100fe40000004100 */
[----:B------:R-:W-:Y:S01]  /*15e0*/  FMUL.FTZ R17, R208, R12 ;  /* 0x0000000cd0117220 */ /* 0x000fe20000410000 */
[-C--:B------:R-:W-:Y:S01]  /*15f0*/  FMUL.FTZ R18, R18, R10.reuse ;  /* 0x0000000a12127220 */ /* 0x080fe20000410000 */
[----:B------:R-:W-:Y:S01]  /*1600*/  FFMA.FTZ R87, R19, R10, R87 ;  /* 0x0000000a13577223 */ /* 0x000fe20000010057 */
[----:B------:R-:W-:Y:S01]  /*1610*/  FADD.FTZ R248, R248, R6 ;  /* 0x00000006f8f87221 */ /* 0x000fe20000010000 */
[----:B------:R-:W-:-:S02]  /*1620*/  HADD2.F32 R10, -RZ, R64.H1_H1 ;  /* 0x30000040ff0a7230 */ /* 0x000fc40000004100 */
[-C--:B------:R-:W-:Y:S01]  /*1630*/  FMUL.FTZ R16, R11, R9.reuse ;  /* 0x000000090b107220 */ /* 0x080fe20000410000 */
[----:B------:R-:W-:Y:S01]  /*1640*/  FFMA.FTZ R88, R17, R9, R88 ;  /* 0x0000000911587223 */ /* 0x000fe20000010058 */
[--C-:B------:R-:W-:Y:S02]  /*1650*/  HADD2.F32 R9, -RZ, R65.reuse.H0_H0 ;  /* 0x20000041ff097230 */ /* 0x100fe40000004100 */
[C---:B------:R-:W-:Y:S01]  /*1660*/  FMUL.FTZ R13, R208.reuse, R13 ;  /* 0x0000000dd00d7220 */ /* 0x040fe20000410000 */
[----:B------:R-:W-:Y:S01]  /*1670*/  FMUL.FTZ R11, R208, R230 ;  /* 0x000000e6d00b7220 */ /* 0x000fe20000410000 */
[----:B------:R-:W-:Y:S01]  /*1680*/  STL [R1+0x78], R248 ;  /* 0x000078f801007387 */ /* 0x000fe20000100800 */
[----:B------:R-:W-:Y:S01]  /*1690*/  FMUL.FTZ R14, R10, R8 ;  /* 0x000000080a0e7220 */ /* 0x000fe20000410000 */
[----:B------:R-:W-:Y:S02]  /*16a0*/  HADD2.F32 R10, -RZ, R65.H1_H1 ;  /* 0x30000041ff0a7230 */ /* 0x000fe40000004100 */
[-C--:B------:R-:W-:Y:S01]  /*16b0*/  FMUL.FTZ R12, R9, R7.reuse ;  /* 0x00000007090c7220 */ /* 0x080fe20000410000 */
[----:B------:R-:W4:Y:S01]  /*16c0*/  LDL.LU R230, [R1+0x58] ;  /* 0x0000580001e67983 */ /* 0x000f220000300800 */
[----:B------:R-:W-:Y:S01]  /*16d0*/  FFMA.FTZ R90, R13, R7, R90 ;  /* 0x000000070d5a7223 */ /* 0x000fe2000001005a */
[----:B------:R-:W-:Y:S01]  /*16e0*/  FMUL.FTZ R15, R208, R15 ;  /* 0x0000000fd00f7220 */ /* 0x000fe20000410000 */
[----:B------:R-:W-:-:S02]  /*16f0*/  HADD2.F32 R7, -RZ, R66.H0_H0 ;  /* 0x20000042ff077230 */ /* 0x000fc40000004100 */
[----:B------:R-:W-:Y:S01]  /*1700*/  FMUL.FTZ R9, R208, R226 ;  /* 0x000000e2d0097220 */ /* 0x000fe20000410000 */
[----:B------:R-:W-:Y:S01]  /*1710*/  FMUL.FTZ R10, R10, R6 ;  /* 0x000000060a0a7220 */ /* 0x000fe20000410000 */
[----:B------:R-:W-:Y:S01]  /*1720*/  FFMA.FTZ R89, R15, R8, R89 ;  /* 0x000000080f597223 */ /* 0x000fe20000010059 */
[----:B------:R-:W-:Y:S01]  /*1730*/  FFMA.FTZ R91, R11, R6, R91 ;  /* 0x000000060b5b7223 */ /* 0x000fe2000001005b */
[----:B------:R-:W-:Y:S02]  /*1740*/  HADD2.F32 R6, -RZ, R66.H1_H1 ;  /* 0x30000042ff067230 */ /* 0x000fe40000004100 */
[-C--:B------:R-:W-:Y:S01]  /*1750*/  FMUL.FTZ R8, R7, R5.reuse ;  /* 0x0000000507087220 */ /* 0x080fe20000410000 */
[----:B------:R-:W-:Y:S01]  /*1760*/  FMUL.FTZ R7, R208, R222 ;  /* 0x000000ded0077220 */ /* 0x000fe20000410000 */
[----:B------:R-:W-:Y:S01]  /*1770*/  FFMA.FTZ R92, R9, R5, R92 ;  /* 0x00000005095c7223 */ /* 0x000fe2000001005c */
[-C--:B------:R-:W-:Y:S02]  /*1780*/  FMUL.FTZ R6, R6, R4.reuse ;  /* 0x0000000406067220 */ /* 0x080fe40000410000 */
[----:B------:R-:W-:Y:S01]  /*1790*/  FFMA.FTZ R93, R7, R4, R93 ;  /* 0x00000004075d7223 */ /* 0x000fe2000001005d */
[----:B--2---:R-:W-:Y:S01]  /*17a0*/  FADD.FTZ R213, R213, R5 ;  /* 0x00000005d5d57221 */ /* 0x004fe20000010000 */
[----:B---3--:R-:W-:-:S04]  /*17b0*/  FADD.FTZ R220, R220, R4 ;  /* 0x00000004dcdc7221 */ /* 0x008fc80000010000 */
[----:B------:R0:W-:Y:S01]  /*17c0*/  STL [R1+0x5c], R213 ;  /* 0x00005cd501007387 */ /* 0x0001e20000100800 */
[----:B----4-:R-:W-:-:S03]  /*17d0*/  FADD.FTZ R228, R228, R2 ;  /* 0x00000002e4e47221 */ /* 0x010fc60000010000 */
[----:B------:R2:W-:Y:S04]  /*17e0*/  STL [R1+0x60], R220 ;  /* 0x000060dc01007387 */ /* 0x0005e80000100800 */
[----:B------:R3:W-:Y:S04]  /*17f0*/  STL [R1+0x64], R228 ;  /* 0x000064e401007387 */ /* 0x0007e80000100800 */
[----:B-1----:R-:W4:Y:S01]  /*1800*/  LDL.LU R233, [R1+0x3c] ;  /* 0x00003c0001e97983 */ /* 0x002f220000300800 */
[--C-:B0-----:R-:W-:Y:S02]  /*1810*/  HADD2.F32 R213, -RZ, R67.reuse.H0_H0 ;  /* 0x20000043ffd57230 */ /* 0x101fe40000004100 */
[C---:B------:R-:W-:Y:S01]  /*1820*/  FMUL.FTZ R5, R208.reuse, R216 ;  /* 0x000000d8d0057220 */ /* 0x040fe20000410000 */
[----:B--2---:R-:W-:Y:S01]  /*1830*/  HADD2.F32 R220, -RZ, R67.H1_H1 ;  /* 0x30000043ffdc7230 */ /* 0x004fe20000004100 */
[----:B------:R-:W2:Y:S01]  /*1840*/  LDL.LU R222, [R1+0x40] ;  /* 0x0000400001de7983 */ /* 0x000ea20000300800 */
[----:B------:R-:W-:Y:S01]  /*1850*/  FMUL.FTZ R4, R208, R3 ;  /* 0x00000003d0047220 */ /* 0x000fe20000410000 */
[-C--:B------:R-:W-:Y:S01]  /*1860*/  FMUL.FTZ R3, R213, R2.reuse ;  /* 0x00000002d5037220 */ /* 0x080fe20000410000 */
[----:B------:R-:W-:Y:S01]  /*1870*/  FFMA.FTZ R94, R5, R2, R94 ;  /* 0x00000002055e7223 */ /* 0x000fe2000001005e */
[----:B------:R-:W-:Y:S01]  /*1880*/  FMUL.FTZ R2, R220, R212 ;  /* 0x000000d4dc027220 */ /* 0x000fe20000410000 */
[----:B------:R-:W-:-:S02]  /*1890*/  HADD2.F32 R216, -RZ, R180.H0_H0 ;  /* 0x200000b4ffd87230 */ /* 0x000fc40000004100 */
[----:B------:R-:W-:Y:S01]  /*18a0*/  FMUL.FTZ R213, R208, R211 ;  /* 0x000000d3d0d57220 */ /* 0x000fe20000410000 */
[----:B------:R-:W-:Y:S01]  /*18b0*/  HADD2.F32 R180, -RZ, R180.H1_H1 ;  /* 0x300000b4ffb47230 */ /* 0x000fe20000004100 */
[----:B---3--:R-:W3:Y:S01]  /*18c0*/  LDL.LU R228, [R1+0x44] ;  /* 0x0000440001e47983 */ /* 0x008ee20000300800 */
[----:B------:R-:W-:Y:S02]  /*18d0*/  HADD2.F32 R220, -RZ, R68.H1_H1 ;  /* 0x30000044ffdc7230 */ /* 0x000fe40000004100 */
[----:B------:R-:W-:Y:S01]  /*18e0*/  FADD.FTZ R224, R224, R212 ;  /* 0x000000d4e0e07221 */ /* 0x000fe20000010000 */
[-C--:B------:R-:W-:Y:S02]  /*18f0*/  FFMA.FTZ R97, R213, R180.reuse, R97 ;  /* 0x000000b4d5617223 */ /* 0x080fe40000010061 */
[----:B------:R-:W-:Y:S01]  /*1900*/  FMUL.FTZ R211, R220, R180 ;  /* 0x000000b4dcd37220 */ /* 0x000fe20000410000 */
[----:B------:R-:W-:Y:S01]  /*1910*/  FADD.FTZ R240, R240, R180 ;  /* 0x000000b4f0f07221 */ /* 0x000fe20000010000 */
[----:B------:R-:W-:-:S02]  /*1920*/  HADD2.F32 R180, -RZ, R181.H0_H0 ;  /* 0x200000b5ffb47230 */ /* 0x000fc40000004100 */
[----:B------:R-:W-:Y:S01]  /*1930*/  FADD.FTZ R242, R242, R216 ;  /* 0x000000d8f2f27221 */ /* 0x000fe20000010000 */
[----:B------:R0:W-:Y:S02]  /*1940*/  STL [R1+0x68], R224 ;  /* 0x000068e001007387 */ /* 0x0001e40000100800 */
[----:B------:R-:W-:Y:S02]  /*1950*/  FADD.FTZ R236, R236, R180 ;  /* 0x000000b4ecec7221 */ /* 0x000fe40000010000 */
[----:B0-----:R-:W3:Y:S04]  /*1960*/  LDL.LU R224, [R1+0x48] ;  /* 0x0000480001e07983 */ /* 0x001ee80000300800 */
[----:B------:R0:W-:Y:S04]  /*1970*/  STL [R1+0x4c], R242 ;  /* 0x00004cf201007387 */ /* 0x0001e80000100800 */
[----:B------:R1:W-:Y:S04]  /*1980*/  STL [R1+0x50], R240 ;  /* 0x000050f001007387 */ /* 0x0003e80000100800 */
[----:B------:R-:W-:Y:S04]  /*1990*/  STL [R1+0x54], R236 ;  /* 0x000054ec01007387 */ /* 0x000fe80000100800 */
[----:B------:R-:W3:Y:S04]  /*19a0*/  LDL.LU R226, [R1+0x2c] ;  /* 0x00002c0001e27983 */ /* 0x000ee80000300800 */
[----:B0-----:R-:W3:Y:S04]  /*19b0*/  LDL.LU R242, [R1+0x30] ;  /* 0x0000300001f27983 */ /* 0x001ee80000300800 */
[----:B-1----:R-:W3:Y:S01]  /*19c0*/  LDL.LU R240, [R1+0x34] ;  /* 0x0000340001f07983 */ /* 0x002ee20000300800 */
[----:B------:R-:W-:Y:S01]  /*19d0*/  FFMA.FTZ R95, R4, R212, R95 ;  /* 0x000000d4045f7223 */ /* 0x000fe2000001005f */
[----:B------:R-:W-:-:S02]  /*19e0*/  HADD2.F32 R212, -RZ, R68.H0_H0 ;  /* 0x20000044ffd47230 */ /* 0x000fc40000004100 */
[C---:B------:R-:W-:Y:S01]  /*19f0*/  FMUL.FTZ R214, R208.reuse, R214 ;  /* 0x000000d6d0d67220 */ /* 0x040fe20000410000 */
[----:B------:R-:W-:-:S03]  /*1a00*/  FMUL.FTZ R210, R208, R210 ;  /* 0x000000d2d0d27220 */ /* 0x000fc60000410000 */
[-C--:B------:R-:W-:Y:S01]  /*1a10*/  FFMA.FTZ R96, R214, R216.reuse, R96 ;  /* 0x000000d8d6607223 */ /* 0x080fe20000010060 */
[----:B------:R-:W-:Y:S01]  /*1a20*/  FMUL.FTZ R212, R212, R216 ;  /* 0x000000d8d4d47220 */ /* 0x000fe20000410000 */
[----:B------:R-:W-:Y:S02]  /*1a30*/  HADD2.F32 R216, -RZ, R69.H0_H0 ;  /* 0x20000045ffd87230 */ /* 0x000fe40000004100 */
[-C--:B------:R-:W-:Y:S01]  /*1a40*/  FFMA.FTZ R98, R210, R180.reuse, R98 ;  /* 0x000000b4d2627223 */ /* 0x080fe20000010062 */
[----:B------:R-:W-:Y:S02]  /*1a50*/  HADD2.F32 R181, -RZ, R181.H1_H1 ;  /* 0x300000b5ffb57230 */ /* 0x000fe40000004100 */
[----:B------:R-:W-:Y:S01]  /*1a60*/  FMUL.FTZ R217, R208, R217 ;  /* 0x000000d9d0d97220 */ /* 0x000fe20000410000 */
[----:B------:R-:W-:Y:S01]  /*1a70*/  FMUL.FTZ R180, R216, R180 ;  /* 0x000000b4d8b47220 */ /* 0x000fe20000410000 */
[----:B------:R-:W-:Y:S02]  /*1a80*/  HADD2.F32 R216, -RZ, R69.H1_H1 ;  /* 0x30000045ffd87230 */ /* 0x000fe40000004100 */
[----:B------:R-:W-:Y:S01]  /*1a90*/  FADD.FTZ R230, R230, R181 ;  /* 0x000000b5e6e67221 */ /* 0x000fe20000010000 */
[----:B------:R-:W-:Y:S01]  /*1aa0*/  FFMA.FTZ R99, R217, R181, R99 ;  /* 0x000000b5d9637223 */ /* 0x000fe20000010063 */
[----:B------:R-:W-:Y:S01]  /*1ab0*/  FMUL.FTZ R215, R208, R215 ;  /* 0x000000d7d0d77220 */ /* 0x000fe20000410000 */
[----:B------:R-:W-:Y:S01]  /*1ac0*/  FMUL.FTZ R216, R216, R181 ;  /* 0x000000b5d8d87220 */ /* 0x000fe20000410000 */
[----:B------:R-:W-:-:S02]  /*1ad0*/  HADD2.F32 R181, -RZ, R182.H0_H0 ;  /* 0x200000b6ffb57230 */ /* 0x000fc40000004100 */
[----:B------:R-:W-:Y:S02]  /*1ae0*/  HADD2.F32 R220, -RZ, R70.H0_H0 ;  /* 0x20000046ffdc7230 */ /* 0x000fe40000004100 */
[----:B------:R-:W-:Y:S02]  /*1af0*/  HADD2.F32 R182, -RZ, R182.H1_H1 ;  /* 0x300000b6ffb67230 */ /* 0x000fe40000004100 */
[----:B------:R-:W-:Y:S01]  /*1b00*/  FFMA.FTZ R100, R215, R181, R100 ;  /* 0x000000b5d7647223 */ /* 0x000fe20000010064 */
[----:B------:R0:W-:Y:S01]  /*1b10*/  STL [R1+0x58], R230 ;  /* 0x000058e601007387 */ /* 0x0001e20000100800 */
[----:B------:R-:W-:-:S03]  /*1b20*/  FMUL.FTZ R218, R208, R218 ;  /* 0x000000dad0da7220 */ /* 0x000fc60000410000 */
[----:B0-----:R-:W3:Y:S01]  /*1b30*/  LDL.LU R230, [R1+0x38] ;  /* 0x0000380001e67983 */ /* 0x001ee20000300800 */
[C---:B------:R-:W-:Y:S01]  /*1b40*/  FMUL.FTZ R223, R208.reuse, R223 ;  /* 0x000000dfd0df7220 */ /* 0x040fe20000410000 */
[----:B------:R-:W-:Y:S01]  /*1b50*/  FMUL.FTZ R227, R208, R227 ;  /* 0x000000e3d0e37220 */ /* 0x000fe20000410000 */
[----:B----4-:R-:W-:Y:S01]  /*1b60*/  FADD.FTZ R233, R233, R181 ;  /* 0x000000b5e9e97221 */ /* 0x010fe20000010000 */
[----:B------:R-:W-:Y:S01]  /*1b70*/  FMUL.FTZ R181, R220, R181 ;  /* 0x000000b5dcb57220 */ /* 0x000fe20000410000 */
[----:B------:R-:W-:Y:S01]  /*1b80*/  FMUL.FTZ R220, R208, R219 ;  /* 0x000000dbd0dc7220 */ /* 0x000fe20000410000 */
[----:B------:R-:W-:Y:S02]  /*1b90*/  HADD2.F32 R219, -RZ, R70.H1_H1 ;  /* 0x30000046ffdb7230 */ /* 0x000fe40000004100 */
[----:B--2---:R-:W-:Y:S01]  /*1ba0*/  FADD.FTZ R222, R222, R182 ;  /* 0x000000b6dede7221 */ /* 0x004fe20000010000 */
[----:B------:R-:W-:Y:S01]  /*1bb0*/  STL [R1+0x3c], R233 ;  /* 0x00003ce901007387 */ /* 0x000fe20000100800 */
[-C--:B------:R-:W-:Y:S01]  /*1bc0*/  FFMA.FTZ R101, R220, R182.reuse, R101 ;  /* 0x000000b6dc657223 */ /* 0x080fe20000010065 */
[----:B------:R-:W-:-:S02]  /*1bd0*/  FMUL.FTZ R219, R219, R182 ;  /* 0x000000b6dbdb7220 */ /* 0x000fc40000410000 */
[----:B------:R0:W-:Y:S01]  /*1be0*/  STL [R1+0x40], R222 ;  /* 0x000040de01007387 */ /* 0x0001e20000100800 */
[--C-:B------:R-:W-:Y:S02]  /*1bf0*/  HADD2.F32 R182, -RZ, R183.reuse.H0_H0 ;  /* 0x200000b7ffb67230 */ /* 0x100fe40000004100 */
[----:B------:R-:W-:-:S03]  /*1c00*/  HADD2.F32 R183, -RZ, R183.H1_H1 ;  /* 0x300000b7ffb77230 */ /* 0x000fc60000004100 */
[----:B---3--:R-:W-:Y:S01]  /*1c10*/  FADD.FTZ R228, R228, R182 ;  /* 0x000000b6e4e47221 */ /* 0x008fe20000010000 */
[----:B0-----:R-:W-:Y:S02]  /*1c20*/  HADD2.F32 R222, -RZ, R71.H0_H0 ;  /* 0x20000047ffde7230 */ /* 0x001fe40000004100 */
[----:B------:R-:W-:-:S03]  /*1c30*/  FFMA.FTZ R102, R218, R182, R102 ;  /* 0x000000b6da667223 */ /* 0x000fc60000010066 */
[----:B------:R-:W-:Y:S01]  /*1c40*/  FMUL.FTZ R182, R222, R182 ;  /* 0x000000b6deb67220 */ /* 0x000fe20000410000 */
[----:B------:R-:W-:Y:S02]  /*1c50*/  HADD2.F32 R222, -RZ, R71.H1_H1 ;  /* 0x30000047ffde7230 */ /* 0x000fe40000004100 */
[----:B------:R-:W-:-:S03]  /*1c60*/  FFMA.FTZ R103, R223, R183, R103 ;  /* 0x000000b7df677223 */ /* 0x000fc60000010067 */
[----:B------:R-:W-:Y:S01]  /*1c70*/  FMUL.FTZ R222, R222, R183 ;  /* 0x000000b7dede7220 */ /* 0x000fe20000410000 */
[----:B------:R-:W-:Y:S01]  /*1c80*/  FADD.FTZ R224, R224, R183 ;  /* 0x000000b7e0e07221 */ /* 0x000fe20000010000 */
[--C-:B------:R-:W-:Y:S01]  /*1c90*/  HADD2.F32 R183, -RZ, R184.reuse.H0_H0 ;  /* 0x200000b8ffb77230 */ /* 0x100fe20000004100 */
[----:B------:R0:W-:Y:S01]  /*1ca0*/  STL [R1+0x44], R228 ;  /* 0x000044e401007387 */ /* 0x0001e20000100800 */
[----:B------:R-:W-:-:S03]  /*1cb0*/  HADD2.F32 R184, -RZ, R184.H1_H1 ;  /* 0x300000b8ffb87230 */ /* 0x000fc60000004100 */
[----:B0-----:R-:W2:Y:S01]  /*1cc0*/  LDL.LU R228, [R1+0x1c] ;  /* 0x00001c0001e47983 */ /* 0x001ea20000300800 */
[----:B------:R-:W-:-:S03]  /*1cd0*/  FADD.FTZ R226, R226, R183 ;  /* 0x000000b7e2e27221 */ /* 0x000fc60000010000 */
[----:B------:R-:W3:Y:S04]  /*1ce0*/  LDL.LU R233, [R1+0x20] ;  /* 0x0000200001e97983 */ /* 0x000ee80000300800 */
[----:B------:R-:W4:Y:S04]  /*1cf0*/  LDL.LU R236, [R1+0x24] ;  /* 0x0000240001ec7983 */ /* 0x000f280000300800 */
[----:B------:R-:W-:Y:S04]  /*1d00*/  STL [R1+0x48], R224 ;  /* 0x000048e001007387 */ /* 0x000fe80000100800 */
[----:B------:R0:W-:Y:S01]  /*1d10*/  STL [R1+0x2c], R226 ;  /* 0x00002ce201007387 */ /* 0x0001e20000100800 */
[----:B------:R-:W-:Y:S01]  /*1d20*/  FADD.FTZ R242, R242, R184 ;  /* 0x000000b8f2f27221 */ /* 0x000fe20000010000 */
[----:B------:R-:W-:Y:S01]  /*1d30*/  FFMA.FTZ R105, R227, R184, R105 ;  /* 0x000000b8e3697223 */ /* 0x000fe20000010069 */
[----:B0-----:R-:W-:-:S05]  /*1d40*/  HADD2.F32 R226, -RZ, R72.H1_H1 ;  /* 0x30000048ffe27230 */ /* 0x001fca0000004100 */
[----:B------:R-:W-:Y:S01]  /*1d50*/  FMUL.FTZ R226, R226, R184 ;  /* 0x000000b8e2e27220 */ /* 0x000fe20000410000 */
[----:B------:R-:W-:Y:S01]  /*1d60*/  HADD2.F32 R184, -RZ, R185.H0_H0 ;  /* 0x200000b9ffb87230 */ /* 0x000fe20000004100 */
[----:B------:R0:W-:Y:S04]  /*1d70*/  STL [R1+0x30], R242 ;  /* 0x000030f201007387 */ /* 0x0001e80000100800 */
[----:B------:R-:W-:-:S05]  /*1d80*/  FADD.FTZ R240, R240, R184 ;  /* 0x000000b8f0f07221 */ /* 0x000fca0000010000 */
[----:B------:R1:W-:Y:S04]  /*1d90*/  STL [R1+0x34], R240 ;  /* 0x000034f001007387 */ /* 0x0003e80000100800 */
[----:B0-----:R-:W4:Y:S01]  /*1da0*/  LDL.LU R242, [R1+0x28] ;  /* 0x0000280001f27983 */ /* 0x001f220000300800 */
[----:B------:R-:W-:Y:S01]  /*1db0*/  FMUL.FTZ R221, R208, R221 ;  /* 0x000000ddd0dd7220 */ /* 0x000fe20000410000 */
[----:B------:R-:W-:-:S03]  /*1dc0*/  HADD2.F32 R224, -RZ, R72.H0_H0 ;  /* 0x20000048ffe07230 */ /* 0x000fc60000004100 */
[-C--:B------:R-:W-:Y:S01]  /*1dd0*/  FFMA.FTZ R104, R221, R183.reuse, R104 ;  /* 0x000000b7dd687223 */ /* 0x080fe20000010068 */
[----:B------:R-:W-:Y:S02]  /*1de0*/  HADD2.F32 R185, -RZ, R185.H1_H1 ;  /* 0x300000b9ffb97230 */ /* 0x000fe40000004100 */
[----:B------:R-:W-:Y:S01]  /*1df0*/  FMUL.FTZ R183, R224, R183 ;  /* 0x000000b7e0b77220 */ /* 0x000fe20000410000 */
[--C-:B------:R-:W-:Y:S02]  /*1e00*/  HADD2.F32 R224, -RZ, R73.reuse.H0_H0 ;  /* 0x20000049ffe07230 */ /* 0x100fe40000004100 */
[----:B------:R-:W-:Y:S01]  /*1e10*/  FMUL.FTZ R225, R208, R225 ;  /* 0x000000e1d0e17220 */ /* 0x000fe20000410000 */
[----:B-1----:R-:W4:Y:S01]  /*1e20*/  LDL.LU R240, [R1+0xc] ;  /* 0x00000c0001f07983 */ /* 0x002f220000300800 */
[----:B------:R-:W-:Y:S02]  /*1e30*/  FADD.FTZ R230, R230, R185 ;  /* 0x000000b9e6e67221 */ /* 0x000fe40000010000 */
[-C--:B------:R-:W-:Y:S01]  /*1e40*/  FFMA.FTZ R106, R225, R184.reuse, R106 ;  /* 0x000000b8e16a7223 */ /* 0x080fe2000001006a */
[----:B------:R-:W-:Y:S01]  /*1e50*/  FMUL.FTZ R224, R224, R184 ;  /* 0x000000b8e0e07220 */ /* 0x000fe20000410000 */
[----:B------:R-:W-:Y:S01]  /*1e60*/  HADD2.F32 R184, -RZ, R73.H1_H1 ;  /* 0x30000049ffb87230 */ /* 0x000fe20000004100 */
[----:B------:R-:W4:Y:S01]  /*1e70*/  LDL.LU R248, [R1+0x10] ;  /* 0x0000100001f87983 */ /* 0x000f220000300800 */
[----:B------:R-:W-:-:S03]  /*1e80*/  FMUL.FTZ R231, R208, R231 ;  /* 0x000000e7d0e77220 */ /* 0x000fc60000410000 */
[----:B------:R0:W-:Y:S01]  /*1e90*/  STL [R1+0x38], R230 ;  /* 0x000038e601007387 */ /* 0x0001e20000100800 */
[----:B------:R-:W-:Y:S01]  /*1ea0*/  FFMA.FTZ R107, R231, R185, R107 ;  /* 0x000000b9e76b7223 */ /* 0x000fe2000001006b */
[----:B------:R-:W-:Y:S01]  /*1eb0*/  FMUL.FTZ R229, R208, R229 ;  /* 0x000000e5d0e57220 */ /* 0x000fe20000410000 */
[----:B0-----:R-:W-:Y:S01]  /*1ec0*/  FMUL.FTZ R230, R184, R185 ;  /* 0x000000b9b8e67220 */ /* 0x001fe20000410000 */
[----:B------:R-:W-:Y:S02]  /*1ed0*/  HADD2.F32 R184, -RZ, R186.H0_H0 ;  /* 0x200000baffb87230 */ /* 0x000fe40000004100 */
[----:B------:R-:W-:Y:S02]  /*1ee0*/  HADD2.F32 R185, -RZ, R74.H0_H0 ;  /* 0x2000004affb97230 */ /* 0x000fe40000004100 */
[----:B------:R-:W-:Y:S02]  /*1ef0*/  HADD2.F32 R186, -RZ, R186.H1_H1 ;  /* 0x300000baffba7230 */ /* 0x000fe40000004100 */
[----:B------:R-:W-:Y:S01]  /*1f00*/  FFMA.FTZ R108, R229, R184, R108 ;  /* 0x000000b8e56c7223 */ /* 0x000fe2000001006c */
[----:B------:R-:W-:-:S04]  /*1f10*/  FMUL.FTZ R234, R208, R234 ;  /* 0x000000ead0ea7220 */ /* 0x000fc80000410000 */
[----:B------:R-:W-:Y:S01]  /*1f20*/  FFMA.FTZ R109, R234, R186, R109 ;  /* 0x000000baea6d7223 */ /* 0x000fe2000001006d */
[----:B--2---:R-:W-:-:S05]  /*1f30*/  FADD.FTZ R228, R228, R184 ;  /* 0x000000b8e4e47221 */ /* 0x004fca0000010000 */
[----:B------:R0:W-:Y:S01]  /*1f40*/  STL [R1+0x1c], R228 ;  /* 0x00001ce401007387 */ /* 0x0001e20000100800 */
[----:B---3--:R-:W-:Y:S01]  /*1f50*/  FADD.FTZ R233, R233, R186 ;  /* 0x000000bae9e97221 */ /* 0x008fe20000010000 */
[----:B0-----:R-:W-:Y:S01]  /*1f60*/  FMUL.FTZ R228, R185, R184 ;  /* 0x000000b8b9e47220 */ /* 0x001fe20000410000 */
[----:B------:R-:W-:-:S03]  /*1f70*/  HADD2.F32 R184, -RZ, R74.H1_H1 ;  /* 0x3000004affb87230 */ /* 0x000fc60000004100 */
[----:B------:R0:W-:Y:S02]  /*1f80*/  STL [R1+0x20], R233 ;  /* 0x000020e901007387 */ /* 0x0001e40000100800 */
[----:B0-----:R-:W-:Y:S01]  /*1f90*/  FMUL.FTZ R233, R184, R186 ;  /* 0x000000bab8e97220 */ /* 0x001fe20000410000 */
[--C-:B------:R-:W-:Y:S02]  /*1fa0*/  HADD2.F32 R186, -RZ, R187.reuse.H0_H0 ;  /* 0x200000bbffba7230 */ /* 0x100fe40000004100 */
[----:B------:R-:W-:-:S03]  /*1fb0*/  HADD2.F32 R187, -RZ, R187.H1_H1 ;  /* 0x300000bbffbb7230 */ /* 0x000fc60000004100 */
[----:B----4-:R-:W-:-:S05]  /*1fc0*/  FADD.FTZ R236, R236, R186 ;  /* 0x000000baecec7221 */ /* 0x010fca0000010000 */
[----:B------:R-:W-:Y:S01]  /*1fd0*/  STL [R1+0x24], R236 ;  /* 0x000024ec01007387 */ /* 0x000fe20000100800 */
[----:B------:R-:W-:-:S05]  /*1fe0*/  FADD.FTZ R242, R242, R187 ;  /* 0x000000bbf2f27221 */ /* 0x000fca0000010000 */
[----:B------:R0:W-:Y:S04]  /*1ff0*/  STL [R1+0x28], R242 ;  /* 0x000028f201007387 */ /* 0x0001e80000100800 */
[----:B0-----:R-:W2:Y:S04]  /*2000*/  LDL.LU R242, [R1+0x14] ;  /* 0x0000140001f27983 */ /* 0x001ea80000300800 */
[----:B------:R-:W3:Y:S01]  /*2010*/  LDL.LU R246, [R1+0x18] ;  /* 0x0000180001f67983 */ /* 0x000ee20000300800 */
[----:B------:R-:W-:Y:S01]  /*2020*/  FFMA.FTZ R185, R0, R204, RZ ;  /* 0x000000cc00b97223 */ /* 0x000fe200000100ff */
[----:B------:R-:W-:-:S03]  /*2030*/  FADD.FTZ R184, RZ, R204 ;  /* 0x000000ccffb87221 */ /* 0x000fc60000010000 */
[----:B------:R-:W-:Y:S01]  /*2040*/  FFMA.FTZ R185, R203, R202, R185 ;  /* 0x000000cacbb97223 */ /* 0x000fe200000100b9 */
[----:B------:R-:W-:-:S03]  /*2050*/  FADD.FTZ R184, R202, R184 ;  /* 0x000000b8cab87221 */ /* 0x000fc60000010000 */
[----:B------:R-:W-:Y:S01]  /*2060*/  FFMA.FTZ R185, R201, R200, R185 ;  /* 0x000000c8c9b97223 */ /* 0x000fe200000100b9 */
[----:B------:R-:W-:Y:S01]  /*2070*/  FADD.FTZ R184, R200, R184 ;  /* 0x000000b8c8b87221 */ /* 0x000fe20000010000 */
[----:B------:R-:W-:Y:S01]  /*2080*/  FMUL.FTZ R232, R208, R232 ;  /* 0x000000e8d0e87220 */ /* 0x000fe20000410000 */
[--C-:B------:R-:W-:Y:S02]  /*2090*/  HADD2.F32 R236, -RZ, R75.reuse.H0_H0 ;  /* 0x2000004bffec7230 */ /* 0x100fe40000004100 */
[----:B------:R-:W-:Y:S01]  /*20a0*/  FFMA.FTZ R185, R199, R198, R185 ;  /* 0x000000c6c7b97223 */ /* 0x000fe200000100b9 */
[----:B------:R-:W-:Y:S01]  /*20b0*/  FADD.FTZ R184, R198, R184 ;  /* 0x000000b8c6b87221 */ /* 0x000fe20000010000 */
[-C--:B------:R-:W-:Y:S01]  /*20c0*/  FFMA.FTZ R110, R232, R186.reuse, R110 ;  /* 0x000000bae86e7223 */ /* 0x080fe2000001006e */
[----:B------:R-:W-:Y:S01]  /*20d0*/  FMUL.FTZ R186, R236, R186 ;  /* 0x000000baecba7220 */ /* 0x000fe20000410000 */
[----:B------:R-:W-:Y:S01]  /*20e0*/  FFMA.FTZ R185, R197, R196, R185 ;  /* 0x000000c4c5b97223 */ /* 0x000fe200000100b9 */
[----:B------:R-:W-:Y:S01]  /*20f0*/  FADD.FTZ R184, R196, R184 ;  /* 0x000000b8c4b87221 */ /* 0x000fe20000010000 */
[----:B------:R-:W-:-:S02]  /*2100*/  HADD2.F32 R236, -RZ, R75.H1_H1 ;  /* 0x3000004bffec7230 */ /* 0x000fc40000004100 */
[----:B------:R-:W-:Y:S01]  /*2110*/  FMUL.FTZ R237, R208, R237 ;  /* 0x000000edd0ed7220 */ /* 0x000fe20000410000 */
[----:B------:R-:W-:Y:S01]  /*2120*/  FFMA.FTZ R185, R195, R194, R185 ;  /* 0x000000c2c3b97223 */ /* 0x000fe200000100b9 */
[----:B------:R-:W-:Y:S02]  /*2130*/  FADD.FTZ R184, R194, R184 ;  /* 0x000000b8c2b87221 */ /* 0x000fe40000010000 */
[-C--:B------:R-:W-:Y:S01]  /*2140*/  FFMA.FTZ R111, R237, R187.reuse, R111 ;  /* 0x000000bbed6f7223 */ /* 0x080fe2000001006f */
[----:B------:R-:W-:Y:S01]  /*2150*/  FMUL.FTZ R236, R236, R187 ;  /* 0x000000bbecec7220 */ /* 0x000fe20000410000 */
[----:B------:R-:W-:Y:S02]  /*2160*/  HADD2.F32 R187, -RZ, R188.H0_H0 ;  /* 0x200000bcffbb7230 */ /* 0x000fe40000004100 */
[----:B------:R-:W-:Y:S01]  /*2170*/  FFMA.FTZ R185, R193, R192, R185 ;  /* 0x000000c0c1b97223 */ /* 0x000fe200000100b9 */
[----:B------:R-:W-:-:S03]  /*2180*/  FADD.FTZ R184, R192, R184 ;  /* 0x000000b8c0b87221 */ /* 0x000fc60000010000 */
[----:B------:R-:W-:Y:S01]  /*2190*/  FFMA.FTZ R185, R19, R18, R185 ;  /* 0x0000001213b97223 */ /* 0x000fe200000100b9 */
[----:B------:R-:W-:Y:S01]  /*21a0*/  FADD.FTZ R240, R240, R187 ;  /* 0x000000bbf0f07221 */ /* 0x000fe20000010000 */
[----:B------:R-:W-:Y:S02]  /*21b0*/  FADD.FTZ R184, R18, R184 ;  /* 0x000000b812b87221 */ /* 0x000fe40000010000 */
[----:B------:R-:W-:Y:S01]  /*21c0*/  FFMA.FTZ R185, R17, R16, R185 ;  /* 0x0000001011b97223 */ /* 0x000fe200000100b9 */
[----:B------:R-:W-:Y:S01]  /*21d0*/  FMUL.FTZ R235, R208, R235 ;  /* 0x000000ebd0eb7220 */ /* 0x000fe20000410000 */
[----:B------:R-:W-:Y:S01]  /*21e0*/  FADD.FTZ R184, R16, R184 ;  /* 0x000000b810b87221 */ /* 0x000fe20000010000 */
[----:B------:R0:W-:Y:S01]  /*21f0*/  STL [R1+0xc], R240 ;  /* 0x00000cf001007387 */ /* 0x0001e20000100800 */
[----:B------:R-:W-:Y:S01]  /*2200*/  FFMA.FTZ R185, R15, R14, R185 ;  /* 0x0000000e0fb97223 */ /* 0x000fe200000100b9 */
[----:B------:R-:W-:Y:S01]  /*2210*/  FFMA.FTZ R112, R235, R187, R112 ;  /* 0x000000bbeb707223 */ /* 0x000fe20000010070 */
[----:B------:R-:W-:Y:S01]  /*2220*/  FADD.FTZ R184, R14, R184 ;  /* 0x000000b80eb87221 */ /* 0x000fe20000010000 */
[----:B0-----:R-:W-:-:S03]  /*2230*/  HADD2.F32 R240, -RZ, R76.H0_H0 ;  /* 0x2000004cfff07230 */ /* 0x001fc60000004100 */
[----:B------:R-:W-:Y:S02]  /*2240*/  FADD.FTZ R184, R12, R184 ;  /* 0x000000b80cb87221 */ /* 0x000fe40000010000 */
[----:B------:R-:W-:Y:S01]  /*2250*/  FMUL.FTZ R187, R240, R187 ;  /* 0x000000bbf0bb7220 */ /* 0x000fe20000410000 */
[----:B------:R-:W-:Y:S01]  /*2260*/  FFMA.FTZ R240, R13, R12, R185 ;  /* 0x0000000c0df07223 */ /* 0x000fe200000100b9 */
[----:B------:R-:W-:Y:S02]  /*2270*/  HADD2.F32 R185, -RZ, R188.H1_H1 ;  /* 0x300000bcffb97230 */ /* 0x000fe40000004100 */
[----:B------:R-:W-:Y:S01]  /*2280*/  FADD.FTZ R184, R10, R184 ;  /* 0x000000b80ab87221 */ /* 0x000fe20000010000 */
[----:B------:R-:W-:Y:S01]  /*2290*/  FFMA.FTZ R188, R11, R10, R240 ;  /* 0x0000000a0bbc7223 */ /* 0x000fe200000100f0 */
[----:B------:R-:W-:Y:S01]  /*22a0*/  FMUL.FTZ R240, R208, R239 ;  /* 0x000000efd0f07220 */ /* 0x000fe20000410000 */
[----:B------:R-:W-:Y:S02]  /*22b0*/  HADD2.F32 R239, -RZ, R76.H1_H1 ;  /* 0x3000004cffef7230 */ /* 0x000fe40000004100 */
[----:B------:R-:W-:Y:S01]  /*22c0*/  FADD.FTZ R184, R8, R184 ;  /* 0x000000b808b87221 */ /* 0x000fe20000010000 */
[----:B------:R-:W-:Y:S01]  /*22d0*/  FFMA.FTZ R188, R9, R8, R188 ;  /* 0x0000000809bc7223 */ /* 0x000fe200000100bc */
[----:B------:R-:W-:Y:S01]  /*22e0*/  FADD.FTZ R248, R248, R185 ;  /* 0x000000b9f8f87221 */ /* 0x000fe20000010000 */
[-C--:B------:R-:W-:Y:S01]  /*22f0*/  FFMA.FTZ R113, R240, R185.reuse, R113 ;  /* 0x000000b9f0717223 */ /* 0x080fe20000010071 */
[----:B------:R-:W-:Y:S01]  /*2300*/  FMUL.FTZ R239, R239, R185 ;  /* 0x000000b9efef7220 */ /* 0x000fe20000410000 */
[----:B------:R-:W-:Y:S01]  /*2310*/  FFMA.FTZ R188, R7, R6, R188 ;  /* 0x0000000607bc7223 */ /* 0x000fe200000100bc */
[----:B------:R-:W-:Y:S01]  /*2320*/  FADD.FTZ R184, R6, R184 ;  /* 0x000000b806b87221 */ /* 0x000fe20000010000 */
[----:B------:R-:W-:-:S02]  /*2330*/  HADD2.F32 R185, -RZ, R189.H0_H0 ;  /* 0x200000bdffb97230 */ /* 0x000fc40000004100 */
[----:B------:R-:W-:Y:S01]  /*2340*/  FFMA.FTZ R188, R5, R3, R188 ;  /* 0x0000000305bc7223 */ /* 0x000fe200000100bc */
[----:B------:R-:W-:Y:S01]  /*2350*/  FADD.FTZ R184, R3, R184 ;  /* 0x000000b803b87221 */ /* 0x000fe20000010000 */
[----:B------:R-:W-:Y:S02]  /*2360*/  STL [R1+0x10], R248 ;  /* 0x000010f801007387 */ /* 0x000fe40000100800 */
[----:B------:R-:W-:Y:S01]  /*2370*/  FFMA.FTZ R188, R4, R2, R188 ;  /* 0x0000000204bc7223 */ /* 0x000fe200000100bc */
[----:B------:R-:W-:-:S04]  /*2380*/  FADD.FTZ R184, R2, R184 ;  /* 0x000000b802b87221 */ /* 0x000fc80000010000 */
[----:B------:R-:W-:Y:S01]  /*2390*/  FADD.FTZ R184, R212, R184 ;  /* 0x000000b8d4b87221 */ /* 0x000fe20000010000 */
[----:B------:R-:W-:-:S03]  /*23a0*/  FMUL.FTZ R238, R208, R238 ;  /* 0x000000eed0ee7220 */ /* 0x000fc60000410000 */
[----:B------:R-:W-:Y:S01]  /*23b0*/  FADD.FTZ R184, R211, R184 ;  /* 0x000000b8d3b87221 */ /* 0x000fe20000010000 */
[----:B------:R-:W-:-:S03]  /*23c0*/  FFMA.FTZ R114, R238, R185, R114 ;  /* 0x000000b9ee727223 */ /* 0x000fc60000010072 */
        /* <DEDUP_REMOVED lines=10> */
[----:B------:R-:W-:-:S04]  /*2470*/  FADD.FTZ R184, R184, R230 ;  /* 0x000000e6b8b87221 */ /* 0x000fc80000010000 */
[----:B------:R-:W-:Y:S01]  /*2480*/  FADD.FTZ R184, R184, R228 ;  /* 0x000000e4b8b87221 */ /* 0x000fe20000010000 */
[----:B------:R-:W-:-:S03]  /*2490*/  FMUL.FTZ R241, R208, R241 ;  /* 0x000000f1d0f17220 */ /* 0x000fc60000410000 */
[----:B------:R-:W-:-:S04]  /*24a0*/  FADD.FTZ R184, R184, R233 ;  /* 0x000000e9b8b87221 */ /* 0x000fc80000010000 */
[----:B------:R-:W-:-:S04]  /*24b0*/  FADD.FTZ R184, R184, R186 ;  /* 0x000000bab8b87221 */ /* 0x000fc80000010000 */
[----:B------:R-:W-:Y:S01]  /*24c0*/  FADD.FTZ R184, R184, R236 ;  /* 0x000000ecb8b87221 */ /* 0x000fe20000010000 */
[----:B------:R-:W-:-:S03]  /*24d0*/  FMUL.FTZ R245, R208, R245 ;  /* 0x000000f5d0f57220 */ /* 0x000fc60000410000 */
[----:B------:R-:W-:-:S04]  /*24e0*/  FADD.FTZ R184, R184, R187 ;  /* 0x000000bbb8b87221 */ /* 0x000fc80000010000 */
[----:B------:R-:W-:Y:S01]  /*24f0*/  FADD.FTZ R184, R184, R239 ;  /* 0x000000efb8b87221 */ /* 0x000fe20000010000 */
[----:B--2---:R-:W-:-:S05]  /*2500*/  FADD.FTZ R242, R242, R185 ;  /* 0x000000b9f2f27221 */ /* 0x004fca0000010000 */
[----:B------:R0:W-:Y:S02]  /*2510*/  STL [R1+0x14], R242 ;  /* 0x000014f201007387 */ /* 0x0001e40000100800 */
[----:B0-----:R-:W-:Y:S01]  /*2520*/  FFMA.FTZ R242, R214, R212, R188 ;  /* 0x000000d4d6f27223 */ /* 0x001fe200000100bc */
[----:B------:R-:W-:-:S03]  /*2530*/  HADD2.F32 R188, -RZ, R77.H0_H0 ;  /* 0x2000004dffbc7230 */ /* 0x000fc60000004100 */
[----:B------:R-:W-:Y:S02]  /*2540*/  FFMA.FTZ R242, R213, R211, R242 ;  /* 0x000000d3d5f27223 */ /* 0x000fe400000100f2 */
[----:B------:R-:W-:Y:S02]  /*2550*/  FMUL.FTZ R188, R188, R185 ;  /* 0x000000b9bcbc7220 */ /* 0x000fe40000410000 */
[----:B------:R-:W-:Y:S01]  /*2560*/  FFMA.FTZ R242, R210, R180, R242 ;  /* 0x000000b4d2f27223 */ /* 0x000fe200000100f2 */
[----:B------:R-:W-:-:S03]  /*2570*/  HADD2.F32 R185, -RZ, R189.H1_H1 ;  /* 0x300000bdffb97230 */ /* 0x000fc60000004100 */
[----:B------:R-:W-:-:S04]  /*2580*/  FFMA.FTZ R189, R217, R216, R242 ;  /* 0x000000d8d9bd7223 */ /* 0x000fc800000100f2 */
[----:B------:R-:W-:-:S04]  /*2590*/  FFMA.FTZ R189, R215, R181, R189 ;  /* 0x000000b5d7bd7223 */ /* 0x000fc800000100bd */
[----:B------:R-:W-:Y:S01]  /*25a0*/  FFMA.FTZ R189, R220, R219, R189 ;  /* 0x000000dbdcbd7223 */ /* 0x000fe200000100bd */
[----:B---3--:R-:W-:-:S03]  /*25b0*/  FADD.FTZ R246, R246, R185 ;  /* 0x000000b9f6f67221 */ /* 0x008fc60000010000 */
[----:B------:R-:W-:-:S04]  /*25c0*/  FFMA.FTZ R189, R218, R182, R189 ;  /* 0x000000b6dabd7223 */ /* 0x000fc800000100bd */
[----:B------:R-:W-:Y:S01]  /*25d0*/  FFMA.FTZ R189, R223, R222, R189 ;  /* 0x000000dedfbd7223 */ /* 0x000fe200000100bd */
[----:B------:R0:W-:Y:S03]  /*25e0*/  STL [R1+0x18], R246 ;  /* 0x000018f601007387 */ /* 0x0001e60000100800 */
[----:B0-----:R-:W-:-:S04]  /*25f0*/  FFMA.FTZ R246, R221, R183, R189 ;  /* 0x000000b7ddf67223 */ /* 0x001fc800000100bd */
[----:B------:R-:W-:-:S04]  /*2600*/  FFMA.FTZ R246, R227, R226, R246 ;  /* 0x000000e2e3f67223 */ /* 0x000fc800000100f6 */
[----:B------:R-:W-:Y:S01]  /*2610*/  FFMA.FTZ R246, R225, R224, R246 ;  /* 0x000000e0e1f67223 */ /* 0x000fe200000100f6 */
[----:B------:R-:W-:-:S03]  /*2620*/  HADD2.F32 R242, -RZ, R77.H1_H1 ;  /* 0x3000004dfff27230 */ /* 0x000fc60000004100 */
[----:B------:R-:W-:Y:S01]  /*2630*/  FFMA.FTZ R246, R231, R230, R246 ;  /* 0x000000e6e7f67223 */ /* 0x000fe200000100f6 */
[----:B------:R-:W-:-:S03]  /*2640*/  FFMA.FTZ R115, R243, R185, R115 ;  /* 0x000000b9f3737223 */ /* 0x000fc60000010073 */
[----:B------:R-:W-:Y:S01]  /*2650*/  FFMA.FTZ R246, R229, R228, R246 ;  /* 0x000000e4e5f67223 */ /* 0x000fe200000100f6 */
[----:B------:R-:W-:Y:S01]  /*2660*/  FMUL.FTZ R242, R242, R185 ;  /* 0x000000b9f2f27220 */ /* 0x000fe20000410000 */
[----:B------:R-:W-:Y:S02]  /*2670*/  HADD2.F32 R185, -RZ, R190.H0_H0 ;  /* 0x200000beffb97230 */ /* 0x000fe40000004100 */
[----:B------:R-:W-:Y:S02]  /*2680*/  HADD2.F32 R189, -RZ, R78.H0_H0 ;  /* 0x2000004effbd7230 */ /* 0x000fe40000004100 */
[----:B------:R-:W-:Y:S01]  /*2690*/  FFMA.FTZ R246, R234, R233, R246 ;  /* 0x000000e9eaf67223 */ /* 0x000fe200000100f6 */
[----:B------:R-:W-:Y:S01]  /*26a0*/  FADD.FTZ R160, R160, R185 ;  /* 0x000000b9a0a07221 */ /* 0x000fe20000010000 */
[-C--:B------:R-:W-:Y:S02]  /*26b0*/  FFMA.FTZ R116, R241, R185.reuse, R116 ;  /* 0x000000b9f1747223 */ /* 0x080fe40000010074 */
[----:B------:R-:W-:Y:S01]  /*26c0*/  FFMA.FTZ R246, R232, R186, R246 ;  /* 0x000000bae8f67223 */ /* 0x000fe200000100f6 */
[----:B------:R-:W-:Y:S01]  /*26d0*/  FMUL.FTZ R189, R189, R185 ;  /* 0x000000b9bdbd7220 */ /* 0x000fe20000410000 */
[----:B------:R-:W-:-:S02]  /*26e0*/  HADD2.F32 R185, -RZ, R190.H1_H1 ;  /* 0x300000beffb97230 */ /* 0x000fc40000004100 */
[----:B------:R-:W-:Y:S01]  /*26f0*/  FMUL.FTZ R190, R208, R244 ;  /* 0x000000f4d0be7220 */ /* 0x000fe20000410000 */
[----:B------:R-:W-:Y:S02]  /*2700*/  HADD2.F32 R244, -RZ, R78.H1_H1 ;  /* 0x3000004efff47230 */ /* 0x000fe40000004100 */
[----:B------:R-:W-:Y:S01]  /*2710*/  FFMA.FTZ R246, R237, R236, R246 ;  /* 0x000000ecedf67223 */ /* 0x000fe200000100f6 */
[----:B------:R-:W-:Y:S01]  /*2720*/  FADD.FTZ R161, R161, R185 ;  /* 0x000000b9a1a17221 */ /* 0x000fe20000010000 */
[----:B------:R-:W-:Y:S02]  /*2730*/  FFMA.FTZ R117, R190, R185, R117 ;  /* 0x000000b9be757223 */ /* 0x000fe40000010075 */
[----:B------:R-:W-:Y:S01]  /*2740*/  FFMA.FTZ R248, R235, R187, R246 ;  /* 0x000000bbebf87223 */ /* 0x000fe200000100f6 */
[----:B------:R-:W-:Y:S01]  /*2750*/  FMUL.FTZ R244, R244, R185 ;  /* 0x000000b9f4f47220 */ /* 0x000fe20000410000 */
[----:B------:R-:W-:Y:S02]  /*2760*/  HADD2.F32 R185, -RZ, R191.H0_H0 ;  /* 0x200000bfffb97230 */ /* 0x000fe40000004100 */
[----:B------:R-:W-:-:S02]  /*2770*/  HADD2.F32 R246, -RZ, R79.H0_H0 ;  /* 0x2000004ffff67230 */ /* 0x000fc40000004100 */
[----:B------:R-:W-:Y:S01]  /*2780*/  FFMA.FTZ R248, R240, R239, R248 ;  /* 0x000000eff0f87223 */ /* 0x000fe200000100f8 */
[----:B------:R-:W-:Y:S01]  /*2790*/  FADD.FTZ R162, R162, R185 ;  /* 0x000000b9a2a27221 */ /* 0x000fe20000010000 */
[-C--:B------:R-:W-:Y:S01]  /*27a0*/  FFMA.FTZ R118, R245, R185.reuse, R118 ;  /* 0x000000b9f5767223 */ /* 0x080fe20000010076 */
[----:B------:R-:W-:Y:S01]  /*27b0*/  FMUL.FTZ R246, R246, R185 ;  /* 0x000000b9f6f67220 */ /* 0x000fe20000410000 */
[----:B------:R-:W-:Y:S01]  /*27c0*/  FFMA.FTZ R185, R238, R188, R248 ;  /* 0x000000bceeb97223 */ /* 0x000fe200000100f8 */
[----:B------:R-:W-:-:S03]  /*27d0*/  FADD.FTZ R248, R184, R188 ;  /* 0x000000bcb8f87221 */ /* 0x000fc60000010000 */
[----:B------:R-:W-:Y:S01]  /*27e0*/  FFMA.FTZ R185, R243, R242, R185 ;  /* 0x000000f2f3b97223 */ /* 0x000fe200000100b9 */
[----:B------:R-:W-:Y:S01]  /*27f0*/  FADD.FTZ R248, R248, R242 ;  /* 0x000000f2f8f87221 */ /* 0x000fe20000010000 */
[----:B------:R-:W-:Y:S02]  /*2800*/  HADD2.F32 R184, -RZ, R191.H1_H1 ;  /* 0x300000bfffb87230 */ /* 0x000fe40000004100 */
[----:B------:R-:W-:Y:S01]  /*2810*/  FMUL.FTZ R191, R208, R247 ;  /* 0x000000f7d0bf7220 */ /* 0x000fe20000410000 */
[----:B------:R-:W-:Y:S01]  /*2820*/  FFMA.FTZ R185, R241, R189, R185 ;  /* 0x000000bdf1b97223 */ /* 0x000fe200000100b9 */
[----:B------:R-:W-:Y:S01]  /*2830*/  FADD.FTZ R248, R248, R189 ;  /* 0x000000bdf8f87221 */ /* 0x000fe20000010000 */
[----:B------:R-:W-:Y:S02]  /*2840*/  HADD2.F32 R247, -RZ, R79.H1_H1 ;  /* 0x3000004ffff77230 */ /* 0x000fe40000004100 */
        /* <DEDUP_REMOVED lines=8> */
[----:B------:R-:W-:Y:S01]  /*28d0*/  FADD.FTZ R184, R184, R247 ;  /* 0x000000f7b8b87221 */ /* 0x000fe20000010000 */
[----:B------:R-:W-:Y:S06]  /*28e0*/  BRA `(.L_x_2943) ;  /* 0x0000000000687947 */ /* 0x000fec0003800000 */
.L_x_2942:
[----:B------:R-:W-:Y:S02]  /*28f0*/  MOV R207, UR18 ;  /* 0x0000001200cf7c02 */ /* 0x000fe40008000f00 */
[----:B------:R-:W-:Y:S02]  /*2900*/  MOV R206, UR19 ;  /* 0x0000001300ce7c02 */ /* 0x000fe40008000f00 */
[----:B------:R-:W-:-:S04]  /*2910*/  ISETP.NE.U32.AND P0, PT, R207, RZ, PT ;  /* 0x000000ffcf00720c */ /* 0x000fc80003f05070 */
[----:B------:R-:W-:-:S13]  /*2920*/  ISETP.NE.AND.EX P0, PT, R206, RZ, PT, P0 ;  /* 0x000000ffce00720c */ /* 0x000fda0003f05300 */
[----:B------:R-:W-:Y:S05]  /*2930*/  @!P0 BRA `(.L_x_2943) ;  /* 0x0000000000548947 */ /* 0x000fea0003800000 */
[----:B------:R-:W1:Y:S01]  /*2940*/  S2R R22, SR_TID.X ;  /* 0x0000000000167919 */ /* 0x000e620000002100 */
[----:B------:R-:W2:Y:S01]  /*2950*/  LDC.64 R248, c[0x0][0x438] ;  /* 0x00010e00fff87b82 */ /* 0x000ea20000000a00 */
[----:B------:R-:W-:-:S05]  /*2960*/  IMAD R20, R205, UR9, RZ ;  /* 0x00000009cd147c24 */ /* 0x000fca000f8e02ff */
[----:B------:R-:W-:-:S04]  /*2970*/  SHF.R.S32.HI R21, RZ, 0x1f, R20 ;  /* 0x0000001fff157819 */ /* 0x000fc80000011414 */
[----:B------:R-:W-:Y:S02]  /*2980*/  LEA.HI R21, R21, R20, RZ, 0x3 ;  /* 0x0000001415157211 */ /* 0x000fe400078f18ff */
[----:B-1----:R-:W-:-:S04]  /*2990*/  LOP3.LUT R22, R22, 0x1f, RZ, 0xc0, !PT ;  /* 0x0000001f16167812 */ /* 0x002fc800078ec0ff */
[----:B------:R-:W-:-:S04]  /*29a0*/  LEA.HI.SX32 R22, R21, R22, 0x1d ;  /* 0x0000001615167211 */ /* 0x000fc800078feaff */
[C---:B------:R-:W-:Y:S02]  /*29b0*/  IADD3 R20, PT, PT, R22.reuse, 0x20, RZ ;  /* 0x0000002016147810 */ /* 0x040fe40007ffe0ff */
[C---:B------:R-:W-:Y:S02]  /*29c0*/  IADD3 R24, PT, PT, R22.reuse, 0x40, RZ ;  /* 0x0000004016187810 */ /* 0x040fe40007ffe0ff */
[----:B------:R-:W-:Y:S01]  /*29d0*/  IADD3 R26, PT, PT, R22, 0x60, RZ ;  /* 0x00000060161a7810 */ /* 0x000fe20007ffe0ff */
[----:B--2---:R-:W-:Y:S01]  /*29e0*/  IMAD.WIDE.U32 R20, R20, 0x10, R248 ;  /* 0x0000001014147825 */ /* 0x004fe200078e00f8 */
        /* <DEDUP_REMOVED lines=10> */
.L_x_2943:
[----:B------:R-:W-:Y:S05]  /*2a90*/  BSYNC.RECONVERGENT B1 ;  /* 0x0000000000017941 */ /* 0x000fea0003800200 */
.L_x_2941:
[----:B-1----:R-:W2:Y:S01]  /*2aa0*/  LDL R248, [R1+0x4] ;  /* 0x0000040001f87983 */ /* 0x002ea20000100800 */
[----:B------:R-:W-:Y:S01]  /*2ab0*/  UMOV UR4, 0xffffffff ;  /* 0xffffffff00047882 */ /* 0x000fe20000000000 */
[----:B--2---:R-:W-:Y:S02]  /*2ac0*/  ISETP.GE.AND P2, PT, R248, 0x1, PT ;  /* 0x00000001f800780c */ /* 0x004fe40003f46270 */
        /* <DEDUP_REMOVED lines=16> */
[----:B------:R-:W2:Y:S01]  /*2bd0*/  SHFL.BFLY PT, R248, R251, 0x10, 0x1f ;  /* 0x0e001f00fbf87f89 */ /* 0x000ea200000e0000 */
[----:B-1----:R-:W-:-:S03]  /*2be0*/  FADD.FTZ R185, R185, R184 ;  /* 0x000000b8b9b97221 */ /* 0x002fc60000010000 */
[----:B--2---:R1:W-:Y:S04]  /*2bf0*/  STL [R1], R248 ;  /* 0x000000f801007387 */ /* 0x0043e80000100800 */
[----:B------:R1:W2:Y:S02]  /*2c00*/  SHFL.BFLY PT, R184, R185, 0x10, 0x1f ;  /* 0x0e001f00b9b87f89 */ /* 0x0002a400000e0000 */
.L_x_3060:
[----:B-1----:R-:W4:Y:S04]  /*2c10*/  LDL.LU R248, [R1] ;  /* 0x0000000001f87983 */ /* 0x002f280000300800 */
[----:B------:R-:W3:Y:S01]  /*2c20*/  LDL.LU R250, [R1+0x4] ;  /* 0x0000040001fa7983 */ /* 0x000ee20000300800 */
[----:B------:R-:W-:Y:S01]  /*2c30*/  ISETP.NE.U32.AND P1, PT, R207, RZ, PT ;  /* 0x000000ffcf00720c */ /* 0x000fe20003f25070 */
[----:B------:R-:W1:Y:S03]  /*2c40*/  S2R R249, SR_TID.X ;  /* 0x0000000000f97919 */ /* 0x000e660000002100 */
[----:B------:R-:W-:Y:S01]  /*2c50*/  ISETP.NE.AND.EX P1, PT, R206, RZ, PT, P1 ;  /* 0x000000ffce00720c */ /* 0x000fe20003f25310 */
[----:B------:R-:W-:Y:S01]  /*2c60*/  HFMA2 R206, -RZ, RZ, 0, 0 ;  /* 0x00000000ffce7431 */ /* 0x000fe200000001ff */
[----:B-1----:R-:W-:-:S05]  /*2c70*/  LOP3.LUT R249, R249, 0x1f, RZ, 0xc0, !PT ;  /* 0x0000001ff9f97812 */ /* 0x002fca00078ec0ff */
[----:B------:R1:W-:Y:S01]  /*2c80*/  STL [R1+0x8], R249 ;  /* 0x000008f901007387 */ /* 0x0003e20000100800 */
[----:B------:R-:W-:Y:S01]  /*2c90*/  ISETP.NE.AND P4, PT, RZ, UR8, PT ;  /* 0x00000008ff007c0c */ /* 0x000fe2000bf85270 */
[----:B------:R-:W-:Y:S01]  /*2ca0*/  BSSY.RECONVERGENT B1, `(.L_x_2945) ;  /* 0x00001ce000017945 */ /* 0x000fe20003800200 */
[----:B----4-:R-:W-:Y:S01]  /*2cb0*/  FADD.FTZ R251, R251, R248 ;  /* 0x000000f8fbfb7221 */ /* 0x010fe20000010000 */
[----:B--2---:R-:W-:Y:S01]  /*2cc0*/  FADD.FTZ R248, R185, R184 ;  /* 0x000000b8b9f87221 */ /* 0x004fe20000010000 */
[----:B---3--:R-:W-:-:S05]  /*2cd0*/  @P2 IADD3 R184, PT, PT, R250, -0x1, RZ ;  /* 0xfffffffffab82810 */ /* 0x008fca0007ffe0ff */
[----:B------:R-:W-:-:S05]  /*2ce0*/  @P2 IMAD R184, R184, UR9, RZ ;  /* 0x00000009b8b82c24 */ /* 0x000fca000f8e02ff */
[----:B------:R-:W-:-:S04]  /*2cf0*/  @P2 SHF.R.S32.HI R185, RZ, 0x1f, R184 ;  /* 0x0000001fffb92819 */ /* 0x000fc800000114b8 */
[----:B------:R-:W-:-:S04]  /*2d00*/  @P2 LEA.HI R185, R185, R184, RZ, 0x3 ;  /* 0x000000b8b9b92211 */ /* 0x000fc800078f18ff */
[----:B------:R-:W-:Y:S02]  /*2d10*/  @P2 LEA.HI.SX32 R206, R185, R249, 0x1d ;  /* 0x000000f9b9ce2211 */ /* 0x000fe400078feaff */
[----:B------:R-:W2:Y:S01]  /*2d20*/  @P2 LDC.64 R184, c[0x0][0x390] ;  /* 0x0000e400ffb82b82 */ /* 0x000ea20000000a00 */
[----:B------:R-:W-:Y:S02]  /*2d30*/  FMUL.FTZ R248, R248, UR10 ;  /* 0x0000000af8f87c20 */ /* 0x000fe40008410000 */
[----:B--2---:R-:W-:-:S05]  /*2d40*/  @P2 IMAD.WIDE.U32 R184, R206, 0x10, R184 ;  /* 0x00000010ceb82825 */ /* 0x004fca00078e00b8 */
[----:B------:R2:W5:Y:S02]  /*2d50*/  @P2 LDG.E.128 R168, desc[UR6][R184.64] ;  /* 0x00000006b8a82981 */ /* 0x000564000c1e1d00 */
[----:B--2---:R-:W-:Y:S02]  /*2d60*/  IMAD R185, R205, UR9, RZ ;  /* 0x00000009cdb97c24 */ /* 0x004fe4000f8e02ff */
[----:B------:R-:W-:-:S03]  /*2d70*/  FMUL.FTZ R184, R251, UR10 ;  /* 0x0000000afbb87c20 */ /* 0x000fc60008410000 */
[----:B------:R-:W-:Y:S02]  /*2d80*/  SHF.R.S32.HI R207, RZ, 0x1f, R185 ;  /* 0x0000001fffcf7819 */ /* 0x000fe400000114b9 */
[----:B------:R-:W-:Y:S02]  /*2d90*/  FSEL R250, R184, RZ, !P4 ;  /* 0x000000ffb8fa7208 */ /* 0x000fe40006000000 */
[----:B------:R-:W-:-:S04]  /*2da0*/  LEA.HI R185, R207, R185, RZ, 0x3 ;  /* 0x000000b9cfb97211 */ /* 0x000fc800078f18ff */
[----:B------:R-:W-:Y:S01]  /*2db0*/  LEA.HI.SX32 R207, R185, R249, 0x1d ;  /* 0x000000f9b9cf7211 */ /* 0x000fe200078feaff */
[----:B-1----:R-:W-:Y:S06]  /*2dc0*/  @P1 BRA `(.L_x_2946) ;  /* 0x0000000c00981947 */ /* 0x002fec0003800000 */
        /* <DEDUP_REMOVED lines=19> */
.L_x_2949:
[----:B------:R-:W-:Y:S05]  /*2f00*/  BSYNC.RECONVERGENT B2 ;  /* 0x0000000000027941 */ /* 0x000fea0003800200 */
.L_x_2948:
        /* <DEDUP_REMOVED lines=14> */
.L_x_2951:
[----:B------:R-:W-:Y:S05]  /*2ff0*/  BSYNC.RECONVERGENT B2 ;  /* 0x0000000000027941 */ /* 0x000fea0003800200 */
.L_x_2950:
        /* <DEDUP_REMOVED lines=14> */
.L_x_2953:
[----:B------:R-:W-:Y:S05]  /*30e0*/  BSYNC.RECONVERGENT B2 ;  /* 0x0000000000027941 */ /* 0x000fea0003800200 */
.L_x_2952:
        /* <DEDUP_REMOVED lines=14> */
.L_x_2955:
[----:B------:R-:W-:Y:S05]  /*31d0*/  BSYNC.RECONVERGENT B2 ;  /* 0x0000000000027941 */ /* 0x000fea0003800200 */
.L_x_2954:
        /* <DEDUP_REMOVED lines=14> */
.L_x_2957:
[----:B------:R-:W-:Y:S05]  /*32c0*/  BSYNC.RECONVERGENT B2 ;  /* 0x0000000000027941 */ /* 0x000fea0003800200 */
.L_x_2956:
        /* <DEDUP_REMOVED lines=14> */
.L_x_2959:
[----:B------:R-:W-:Y:S05]  /*33b0*/  BSYNC.RECONVERGENT B2 ;  /* 0x0000000000027941 */ /* 0x000fea0003800200 */
.L_x_2958:
        /* <DEDUP_REMOVED lines=14> */
.L_x_2961:
[----:B------:R-:W-:Y:S05]  /*34a0*/  BSYNC.RECONVERGENT B2 ;  /* 0x0000000000027941 */ /* 0x000fea0003800200 */
.L_x_2960:
        /* <DEDUP_REMOVED lines=14> */
.L_x_2947:
[----:B------:R-:W1:Y:S01]  /*3590*/  @P2 LDC R178, c[0x0][0x40c] ;  /* 0x00010300ffb22b82 */ /* 0x000e620000000800 */
[----:B------:R-:W-:Y:S01]  /*35a0*/  FFMA.FTZ R176, R0, R248, R250 ;  /* 0x000000f800b07223 */ /* 0x000fe200000100fa */
[----:B------:R-:W-:Y:S01]  /*35b0*/  ISETP.GT.AND P1, PT, R209, RZ, PT ;  /* 0x000000ffd100720c */ /* 0x000fe20003f24270 */
[----:B------:R0:W-:Y:S01]  /*35c0*/  STL [R1+0x90], R3 ;  /* 0x0000900301007387 */ /* 0x0001e20000100800 */
[----:B-----5:R-:W-:Y:S02]  /*35d0*/  @P2 HADD2.F32 R177, -RZ, R168.H0_H0 ;  /* 0x200000a8ffb12230 */ /* 0x020fe40000004100 */
[----:B------:R-:W-:Y:S01]  /*35e0*/  FADD.FTZ R176, R204, -R176 ;  /* 0x800000b0ccb07221 */ /* 0x000fe20000010000 */
[----:B------:R-:W-:Y:S01]  /*35f0*/  @P2 HADD2.F32 R249, -RZ, R40.H0_H0 ;  /* 0x20000028fff92230 */ /* 0x000fe20000004100 */
[----:B------:R2:W-:Y:S01]  /*3600*/  STL [R1+0x8c], R2 ;  /* 0x00008c0201007387 */ /* 0x0005e20000100800 */
[----:B------:R-:W3:Y:S01]  /*3610*/  @P2 LDC R179, c[0x0][0x40c] ;  /* 0x00010300ffb32b82 */ /* 0x000ee20000000800 */
[----:B------:R-:W-:Y:S01]  /*3620*/  FMUL.FTZ R176, R208, R176 ;  /* 0x000000b0d0b07220 */ /* 0x000fe20000410000 */
[----:B------:R-:W-:-:S04]  /*3630*/  @P2 HADD2.F32 R252, -RZ, R170.H1_H1 ;  /* 0x300000aafffc2230 */ /* 0x000fc80000004100 */
[----:B0-----:R-:W-:Y:S01]  /*3640*/  FSEL R3, R176, RZ, P1 ;  /* 0x000000ffb0037208 */ /* 0x001fe20000800000 */
[----:B------:R-:W-:Y:S01]  /*3650*/  FFMA.FTZ R176, R203, R248, R250 ;  /* 0x000000f8cbb07223 */ /* 0x000fe200000100fa */
[----:B------:R-:W0:Y:S03]  /*3660*/  @P2 LDC R251, c[0x0][0x40c] ;  /* 0x00010300fffb2b82 */ /* 0x000e260000000800 */
        /* <DEDUP_REMOVED lines=11> */
[----:B---3--:R-:W-:Y:S01]  /*3720*/  @P2 FMUL.FTZ R178, R179, R176 ;  /* 0x000000b0b3b22220 */ /* 0x008fe20000410000 */
[----:B------:R-:W-:Y:S02]  /*3730*/  @P2 HADD2.F32 R179, -RZ, R168.H1_H1 ;  /* 0x300000a8ffb32230 */ /* 0x000fe40000004100 */
[----:B------:R-:W-:Y:S01]  /*3740*/  FMUL.FTZ R249, R208, R249 ;  /* 0x000000f9d0f97220 */ /* 0x000fe20000410000 */
[----:B------:R-:W-:Y:S02]  /*3750*/  F2FP.F16.F32.PACK_AB R176, R176, R3 ;  /* 0x00000003b0b0723e */ /* 0x000fe400000000ff */
[----:B------:R3:W5:Y:S01]  /*3760*/  LDL.LU R3, [R1+0x90] ;  /* 0x0000900001037983 */ /* 0x0007620000300800 */
[----:B------:R-:W-:Y:S01]  /*3770*/  @P2 FFMA.FTZ R157, R179, R178, R157 ;  /* 0x000000b2b39d2223 */ /* 0x000fe2000001009d */
        /* <DEDUP_REMOVED lines=17> */
[----:B0-----:R-:W-:Y:S01]  /*3890*/  @P2 FMUL.FTZ R178, R251, R177 ;  /* 0x000000b1fbb22220 */ /* 0x001fe20000410000 */
        /* <DEDUP_REMOVED lines=8> */
[----:B------:R-:W0:Y:S03]  /*3920*/  @P2 LDC R249, c[0x0][0x40c] ;  /* 0x00010300fff92b82 */ /* 0x000e260000000800 */
[----:B------:R-:W-:-:S04]  /*3930*/  @P2 F2FP.F16.F32.PACK_AB R178, RZ, R178 ;  /* 0x000000b2ffb2223e */ /* 0x000fc800000000ff */
[----:B------:R-:W-:Y:S01]  /*3940*/  @P2 PRMT R173, R173, 0x5410, R178 ;  /* 0x00005410adad2816 */ /* 0x000fe200000000b2 */
[----:B------:R-:W-:-:S04]  /*3950*/  FFMA.FTZ R178, R197, R248, R250 ;  /* 0x000000f8c5b27223 */ /* 0x000fc800000100fa */
[----:B------:R-:W-:-:S04]  /*3960*/  FADD.FTZ R178, R196, -R178 ;  /* 0x800000b2c4b27221 */ /* 0x000fc80000010000 */
[----:B------:R-:W-:-:S05]  /*3970*/  FMUL.FTZ R178, R208, R178 ;  /* 0x000000b2d0b27220 */ /* 0x000fca0000410000 */
[----:B------:R-:W-:-:S05]  /*3980*/  FSEL R178, R178, RZ, P1 ;  /* 0x000000ffb2b27208 */ /* 0x000fca0000800000 */
[----:B0-----:R-:W-:-:S04]  /*3990*/  @P2 FMUL.FTZ R249, R249, R178 ;  /* 0x000000b2f9f92220 */ /* 0x001fc80000410000 */
[----:B------:R-:W-:Y:S01]  /*39a0*/  @P2 FFMA.FTZ R152, R251, R249, R152 ;  /* 0x000000f9fb982223 */ /* 0x000fe20000010098 */
[----:B------:R-:W-:-:S05]  /*39b0*/  @P2 HADD2.F32 R251, -RZ, R42.H0_H0 ;  /* 0x2000002afffb2230 */ /* 0x000fca0000004100 */
[----:B------:R-:W-:Y:S02]  /*39c0*/  @P2 FMUL.FTZ R249, R251, R249 ;  /* 0x000000f9fbf92220 */ /* 0x000fe40000410000 */
[----:B------:R-:W0:Y:S03]  /*39d0*/  @P2 LDC R251, c[0x0][0x40c] ;  /* 0x00010300fffb2b82 */ /* 0x000e260000000800 */
[----:B------:R-:W-:-:S04]  /*39e0*/  @P2 F2FP.F16.F32.PACK_AB R249, RZ, R249 ;  /* 0x000000f9fff9223e */ /* 0x000fc800000000ff */
[----:B------:R-:W-:Y:S01]  /*39f0*/  @P2 PRMT R174, R249, 0x7610, R174 ;  /* 0x00007610f9ae2816 */ /* 0x000fe200000000ae */
[----:B------:R-:W-:-:S04]  /*3a00*/  FFMA.FTZ R249, R195, R248, R250 ;  /* 0x000000f8c3f97223 */ /* 0x000fc800000100fa */
[----:B------:R-:W-:-:S04]  /*3a10*/  FADD.FTZ R249, R194, -R249 ;  /* 0x800000f9c2f97221 */ /* 0x000fc80000010000 */
[----:B------:R-:W-:-:S05]  /*3a20*/  FMUL.FTZ R249, R208, R249 ;  /* 0x000000f9d0f97220 */ /* 0x000fca0000410000 */
[----:B------:R-:W-:-:S04]  /*3a30*/  FSEL R249, R249, RZ, P1 ;  /* 0x000000fff9f97208 */ /* 0x000fc80000800000 */
[----:B------:R-:W-:Y:S01]  /*3a40*/  F2FP.F16.F32.PACK_AB R178, R249, R178 ;  /* 0x000000b2f9b2723e */ /* 0x000fe200000000ff */
[----:B0-----:R-:W-:Y:S01]  /*3a50*/  @P2 FMUL.FTZ R251, R251, R249 ;  /* 0x000000f9fbfb2220 */ /* 0x001fe20000410000 */
[----:B------:R-:W-:-:S03]  /*3a60*/  FSEL R249, R179, RZ, P1 ;  /* 0x000000ffb3f97208 */ /* 0x000fc60000800000 */
        /* <DEDUP_REMOVED lines=8> */
[----:B------:R-:W0:Y:S04]  /*3af0*/  @P2 LDC R251, c[0x0][0x40c] ;  /* 0x00010300fffb2b82 */ /* 0x000e280000000800 */
[----:B--2---:R-:W-:Y:S01]  /*3b00*/  FSEL R2, R252, RZ, P1 ;  /* 0x000000fffc027208 */ /* 0x004fe20000800000 */
[----:B------:R-:W-:-:S03]  /*3b10*/  @P2 HADD2.F32 R252, -RZ, R171.H0_H0 ;  /* 0x200000abfffc2230 */ /* 0x000fc60000004100 */
[-C--:B------:R-:W-:Y:S01]  /*3b20*/  F2FP.F16.F32.PACK_AB R179, R249, R2.reuse ;  /* 0x00000002f9b3723e */ /* 0x080fe200000000ff */
[----:B0-----:R-:W-:Y:S02]  /*3b30*/  @P2 FMUL.FTZ R251, R251, R2 ;  /* 0x00000002fbfb2220 */ /* 0x001fe40000410000 */
[----:B------:R3:W5:Y:S02]  /*3b40*/  LDL.LU R2, [R1+0x8c] ;  /* 0x00008c0001027983 */ /* 0x0007640000300800 */
[----:B------:R-:W-:Y:S01]  /*3b50*/  @P2 FFMA.FTZ R154, R252, R251, R154 ;  /* 0x000000fbfc9a2223 */ /* 0x000fe2000001009a */
[----:B------:R-:W-:-:S05]  /*3b60*/  @P2 HADD2.F32 R252, -RZ, R43.H0_H0 ;  /* 0x2000002bfffc2230 */ /* 0x000fca0000004100 */
[----:B------:R-:W-:-:S05]  /*3b70*/  @P2 FMUL.FTZ R251, R252, R251 ;  /* 0x000000fbfcfb2220 */ /* 0x000fca0000410000 */
[----:B------:R-:W-:-:S04]  /*3b80*/  @P2 F2FP.F16.F32.PACK_AB R251, RZ, R251 ;  /* 0x000000fbfffb223e */ /* 0x000fc800000000ff */
[----:B------:R-:W-:Y:S01]  /*3b90*/  @P2 PRMT R175, R251, 0x7610, R175 ;  /* 0x00007610fbaf2816 */ /* 0x000fe200000000af */
[----:B---3--:R-:W-:Y:S06]  /*3ba0*/  @!P2 BRA `(.L_x_2962) ;  /* 0x0000000c0074a947 */ /* 0x008fec0003800000 */
        /* <DEDUP_REMOVED lines=8> */
.L_x_2946:
[----:B------:R-:W-:Y:S02]  /*3c30*/  MOV R184, UR20 ;  /* 0x0000001400b87c02 */ /* 0x000fe40008000f00 */
        /* <DEDUP_REMOVED lines=102> */
.L_x_2963:
[----:B------:R-:W1:Y:S01]  /*42a0*/  @P2 LDC R179, c[0x0][0x40c] ;  /* 0x00010300ffb32b82 */ /* 0x000e620000000800 */
[----:B------:R-:W-:Y:S01]  /*42b0*/  ISETP.GT.AND P1, PT, R209, RZ, PT ;  /* 0x000000ffd100720c */ /* 0x000fe20003f24270 */
[----:B------:R-:W-:Y:S01]  /*42c0*/  @P3 FFMA.FTZ R177, R0, R248, R250 ;  /* 0x000000f800b13223 */ /* 0x000fe200000100fa */
[--C-:B-----5:R-:W-:Y:S01]  /*42d0*/  HADD2.F32 R176, -RZ, R36.reuse.H0_H0 ;  /* 0x20000024ffb07230 */ /* 0x120fe20000004100 */
[----:B------:R0:W-:Y:S01]  /*42e0*/  STL [R1+0x98], R5 ;  /* 0x0000980501007387 */ /* 0x0001e20000100800 */
[----:B------:R-:W-:Y:S02]  /*42f0*/  HADD2.F32 R249, -RZ, R36.H1_H1 ;  /* 0x30000024fff97230 */ /* 0x000fe40000004100 */
[----:B------:R-:W-:Y:S01]  /*4300*/  @P3 FADD.FTZ R177, R204, -R177 ;  /* 0x800000b1ccb13221 */ /* 0x000fe20000010000 */
[----:B------:R-:W-:Y:S01]  /*4310*/  @P2 HADD2.F32 R178, -RZ, R40.H0_H0 ;  /* 0x20000028ffb22230 */ /* 0x000fe20000004100 */
[----:B------:R2:W-:Y:S01]  /*4320*/  STL [R1+0x94], R4 ;  /* 0x0000940401007387 */ /* 0x0005e20000100800 */
[----:B------:R-:W-:-:S02]  /*4330*/  HADD2.F32 R251, -RZ, R37.H0_H0 ;  /* 0x20000025fffb7230 */ /* 0x000fc40000004100 */
[----:B------:R-:W-:Y:S01]  /*4340*/  @P3 FFMA.FTZ R176, R208, R177, R176 ;  /* 0x000000b1d0b03223 */ /* 0x000fe200000100b0 */
[----:B------:R3:W-:Y:S01]  /*4350*/  STL [R1+0x90], R3 ;  /* 0x0000900301007387 */ /* 0x0007e20000100800 */
[----:B------:R-:W-:Y:S01]  /*4360*/  @P1 FFMA.FTZ R177, R203, R248, R250 ;  /* 0x000000f8cbb11223 */ /* 0x000fe200000100fa */
[----:B0-----:R-:W-:Y:S02]  /*4370*/  @P2 HADD2.F32 R5, -RZ, R170.H1_H1 ;  /* 0x300000aaff052230 */ /* 0x001fe40000004100 */
[----:B------:R0:W-:Y:S01]  /*4380*/  STL [R1+0x8c], R2 ;  /* 0x00008c0201007387 */ /* 0x0001e20000100800 */
[----:B------:R-:W-:Y:S01]  /*4390*/  @P1 FADD.FTZ R177, R202, -R177 ;  /* 0x800000b1cab11221 */ /* 0x000fe20000010000 */
[----:B--2---:R-:W-:-:S03]  /*43a0*/  @P2 HADD2.F32 R4, -RZ, R42.H1_H1 ;  /* 0x3000002aff042230 */ /* 0x004fc60000004100 */
[----:B------:R-:W-:Y:S01]  /*43b0*/  @P1 FFMA.FTZ R249, R208, R177, R249 ;  /* 0x000000b1d0f91223 */ /* 0x000fe200000100f9 */
[----:B------:R-:W-:Y:S02]  /*43c0*/  @P2 HADD2.F32 R177, -RZ, R168.H0_H0 ;  /* 0x200000a8ffb12230 */ /* 0x000fe40000004100 */
[----:B-1----:R-:W-:-:S04]  /*43d0*/  @P2 FMUL.FTZ R179, R176, R179 ;  /* 0x000000b3b0b32220 */ /* 0x002fc80000410000 */
[-C--:B------:R-:W-:Y:S01]  /*43e0*/  @P2 FFMA.FTZ R156, R177, R179.reuse, R156 ;  /* 0x000000b3b19c2223 */ /* 0x080fe2000001009c */
[----:B------:R-:W-:Y:S01]  /*43f0*/  @P2 FMUL.FTZ R179, R178, R179 ;  /* 0x000000b3b2b32220 */ /* 0x000fe20000410000 */
[----:B------:R-:W1:Y:S01]  /*4400*/  @P2 LDC R177, c[0x0][0x40c] ;  /* 0x00010300ffb12b82 */ /* 0x000e620000000800 */
[----:B------:R-:W-:-:S03]  /*4410*/  @P1 FFMA.FTZ R178, R201, R248, R250 ;  /* 0x000000f8c9b21223 */ /* 0x000fc600000100fa */
[----:B------:R-:W-:Y:S01]  /*4420*/  @P2 F2FP.F16.F32.PACK_AB R179, RZ, R179 ;  /* 0x000000b3ffb3223e */ /* 0x000fe200000000ff */
[----:B------:R-:W-:-:S03]  /*4430*/  @P1 FADD.FTZ R178, R200, -R178 ;  /* 0x800000b2c8b21221 */ /* 0x000fc60000010000 */
[----:B------:R-:W-:Y:S01]  /*4440*/  @P2 PRMT R172, R179, 0x7610, R172 ;  /* 0x00007610b3ac2816 */ /* 0x000fe200000000ac */
[----:B------:R-:W-:Y:S01]  /*4450*/  @P1 FFMA.FTZ R251, R208, R178, R251 ;  /* 0x000000b2d0fb1223 */ /* 0x000fe200000100fb */
[----:B------:R-:W-:Y:S01]  /*4460*/  @P2 HADD2.F32 R179, -RZ, R168.H1_H1 ;  /* 0x300000a8ffb32230 */ /* 0x000fe20000004100 */
[----:B------:R-:W2:Y:S01]  /*4470*/  @P2 LDC R178, c[0x0][0x40c] ;  /* 0x00010300ffb22b82 */ /* 0x000ea20000000800 */
[----:B-1----:R-:W-:-:S04]  /*4480*/  @P2 FMUL.FTZ R177, R249, R177 ;  /* 0x000000b1f9b12220 */ /* 0x002fc80000410000 */
[----:B------:R-:W-:Y:S01]  /*4490*/  @P2 FFMA.FTZ R157, R179, R177, R157 ;  /* 0x000000b1b39d2223 */ /* 0x000fe2000001009d */
[----:B------:R-:W-:-:S05]  /*44a0*/  @P2 HADD2.F32 R179, -RZ, R40.H1_H1 ;  /* 0x30000028ffb32230 */ /* 0x000fca0000004100 */
[----:B------:R-:W-:Y:S01]  /*44b0*/  @P2 FMUL.FTZ R179, R179, R177 ;  /* 0x000000b1b3b32220 */ /* 0x000fe20000410000 */
[----:B------:R-:W-:Y:S02]  /*44c0*/  @P2 HADD2.F32 R177, -RZ, R169.H0_H0 ;  /* 0x200000a9ffb12230 */ /* 0x000fe40000004100 */
[----:B--2---:R-:W-:-:S04]  /*44d0*/  @P2 FMUL.FTZ R178, R251, R178 ;  /* 0x000000b2fbb22220 */ /* 0x004fc80000410000 */
[----:B------:R-:W-:Y:S01]  /*44e0*/  @P2 FFMA.FTZ R158, R177, R178, R158 ;  /* 0x000000b2b19e2223 */ /* 0x000fe2000001009e */
[----:B------:R-:W-:-:S05]  /*44f0*/  @P2 HADD2.F32 R177, -RZ, R41.H0_H0 ;  /* 0x20000029ffb12230 */ /* 0x000fca0000004100 */
[----:B------:R-:W-:Y:S01]  /*4500*/  @P2 FMUL.FTZ R177, R177, R178 ;  /* 0x000000b2b1b12220 */ /* 0x000fe20000410000 */
[----:B------:R-:W-:-:S04]  /*4510*/  @P2 F2FP.F16.F32.PACK_AB R178, RZ, R179 ;  /* 0x000000b3ffb2223e */ /* 0x000fc800000000ff */
[----:B------:R-:W-:Y:S01]  /*4520*/  @P2 F2FP.F16.F32.PACK_AB R179, RZ, R177 ;  /* 0x000000b1ffb3223e */ /* 0x000fe200000000ff */
[----:B------:R-:W-:Y:S01]  /*4530*/  @P1 FFMA.FTZ R177, R199, R248, R250 ;  /* 0x000000f8c7b11223 */ /* 0x000fe200000100fa */
[----:B------:R-:W-:Y:S02]  /*4540*/  @P2 PRMT R172, R172, 0x5410, R178 ;  /* 0x00005410acac2816 */ /* 0x000fe400000000b2 */
[----:B------:R-:W-:Y:S01]  /*4550*/  @P2 PRMT R173, R179, 0x7610, R173 ;  /* 0x00007610b3ad2816 */ /* 0x000fe200000000ad */
[----:B------:R-:W-:Y:S01]  /*4560*/  @P1 FADD.FTZ R252, R198, -R177 ;  /* 0x800000b1c6fc1221 */ /* 0x000fe20000010000 */
[----:B------:R-:W-:Y:S02]  /*4570*/  HADD2.F32 R177, -RZ, R37.H1_H1 ;  /* 0x30000025ffb17230 */ /* 0x000fe40000004100 */
[----:B------:R-:W-:-:S03]  /*4580*/  @P2 HADD2.F32 R179, -RZ, R169.H1_H1 ;  /* 0x300000a9ffb32230 */ /* 0x000fc60000004100 */
[----:B------:R-:W-:Y:S02]  /*4590*/  @P1 FFMA.FTZ R177, R208, R252, R177 ;  /* 0x000000fcd0b11223 */ /* 0x000fe400000100b1 */
[----:B------:R-:W1:Y:S02]  /*45a0*/  @P2 LDC R252, c[0x0][0x40c] ;  /* 0x00010300fffc2b82 */ /* 0x000e640000000800 */
[----:B-1----:R-:W-:Y:S01]  /*45b0*/  @P2 FMUL.FTZ R178, R177, R252 ;  /* 0x000000fcb1b22220 */ /* 0x002fe20000410000 */
[----:B------:R-:W-:-:S03]  /*45c0*/  @P2 HADD2.F32 R252, -RZ, R170.H0_H0 ;  /* 0x200000aafffc2230 */ /* 0x000fc60000004100 */
        /* <DEDUP_REMOVED lines=20> */
[----:B------:R-:W1:Y:S02]  /*4710*/  @P2 LDC R179, c[0x0][0x40c] ;  /* 0x00010300ffb32b82 */ /* 0x000e640000000800 */
[----:B-1----:R-:W-:-:S04]  /*4720*/  @P2 FMUL.FTZ R179, R252, R179 ;  /* 0x000000b3fcb32220 */ /* 0x002fc80000410000 */
[-C--:B------:R-:W-:Y:S01]  /*4730*/  @P2 FFMA.FTZ R153, R5, R179.reuse, R153 ;  /* 0x000000b305992223 */ /* 0x080fe20000010099 */
[----:B------:R-:W-:-:S05]  /*4740*/  @P2 FMUL.FTZ R179, R4, R179 ;  /* 0x000000b304b32220 */ /* 0x000fca0000410000 */
[----:B------:R-:W-:-:S04]  /*4750*/  @P2 F2FP.F16.F32.PACK_AB R179, RZ, R179 ;  /* 0x000000b3ffb3223e */ /* 0x000fc800000000ff */
[----:B------:R-:W-:Y:S01]  /*4760*/  @P2 PRMT R174, R174, 0x5410, R179 ;  /* 0x00005410aeae2816 */ /* 0x000fe200000000b3 */
[----:B------:R-:W-:-:S04]  /*4770*/  @P1 FFMA.FTZ R179, R193, R248, R250 ;  /* 0x000000f8c1b31223 */ /* 0x000fc800000100fa */
[----:B------:R-:W-:Y:S01]  /*4780*/  @P1 FADD.FTZ R4, R192, -R179 ;  /* 0x800000b3c0041221 */ /* 0x000fe20000010000 */
[----:B------:R-:W-:-:S05]  /*4790*/  HADD2.F32 R179, -RZ, R39.H0_H0 ;  /* 0x20000027ffb37230 */ /* 0x000fca0000004100 */
[----:B------:R-:W-:Y:S02]  /*47a0*/  @P1 FFMA.FTZ R179, R208, R4, R179 ;  /* 0x00000004d0b31223 */ /* 0x000fe400000100b3 */
[----:B------:R-:W1:Y:S02]  /*47b0*/  @P2 LDC R4, c[0x0][0x40c] ;  /* 0x00010300ff042b82 */ /* 0x000e640000000800 */
[----:B-1----:R-:W-:Y:S01]  /*47c0*/  @P2 FMUL.FTZ R5, R179, R4 ;  /* 0x00000004b3052220 */ /* 0x002fe20000410000 */
[----:B------:R-:W-:-:S05]  /*47d0*/  @P2 HADD2.F32 R4, -RZ, R171.H0_H0 ;  /* 0x200000abff042230 */ /* 0x000fca0000004100 */
[----:B------:R-:W-:Y:S01]  /*47e0*/  @P2 FFMA.FTZ R154, R4, R5, R154 ;  /* 0x00000005049a2223 */ /* 0x000fe2000001009a */
[----:B------:R-:W-:-:S05]  /*47f0*/  @P2 HADD2.F32 R4, -RZ, R43.H0_H0 ;  /* 0x2000002bff042230 */ /* 0x000fca0000004100 */
[----:B------:R-:W-:Y:S02]  /*4800*/  @P2 FMUL.FTZ R4, R4, R5 ;  /* 0x0000000504042220 */ /* 0x000fe40000410000 */
[----:B------:R1:W5:Y:S03]  /*4810*/  LDL.LU R5, [R1+0x98] ;  /* 0x0000980001057983 */ /* 0x0003660000300800 */
[----:B---3--:R-:W-:Y:S02]  /*4820*/  @P2 F2FP.F16.F32.PACK_AB R3, RZ, R4 ;  /* 0x00000004ff03223e */ /* 0x008fe400000000ff */
[----:B------:R1:W5:Y:S02]  /*4830*/  LDL.LU R4, [R1+0x94] ;  /* 0x0000940001047983 */ /* 0x0003640000300800 */
[----:B0-----:R-:W-:Y:S02]  /*4840*/  PRMT R2, R3, 0x7610, R2 ;  /* 0x0000761003027816 */ /* 0x001fe40000000002 */
[----:B------:R1:W5:Y:S02]  /*4850*/  LDL.LU R3, [R1+0x90] ;  /* 0x0000900001037983 */ /* 0x0003640000300800 */
[----:B------:R-:W-:-:S02]  /*4860*/  @P2 PRMT R175, R2, 0x7610, R175 ;  /* 0x0000761002af2816 */ /* 0x000fc400000000af */
[----:B------:R1:W5:Y:S01]  /*4870*/  LDL.LU R2, [R1+0x8c] ;  /* 0x00008c0001027983 */ /* 0x0003620000300800 */
[----:B------:R-:W-:Y:S02]  /*4880*/  F2FP.F16.F32.PACK_AB R176, R249, R176 ;  /* 0x000000b0f9b0723e */ /* 0x000fe400000000ff */
[----:B------:R-:W0:Y:S01]  /*4890*/  @P2 LDC R249, c[0x0][0x40c] ;  /* 0x00010300fff92b82 */ /* 0x000e220000000800 */
[----:B------:R-:W-:Y:S01]  /*48a0*/  F2FP.F16.F32.PACK_AB R177, R177, R251 ;  /* 0x000000fbb1b1723e */ /* 0x000fe200000000ff */
[----:B------:R-:W-:Y:S01]  /*48b0*/  @P1 FFMA.FTZ R251, R19, R248, R250 ;  /* 0x000000f813fb1223 */ /* 0x000fe200000100fa */
[----:B------:R-:W-:-:S03]  /*48c0*/  F2FP.F16.F32.PACK_AB R178, R252, R178 ;  /* 0x000000b2fcb2723e */ /* 0x000fc600000000ff */
[----:B------:R-:W-:Y:S01]  /*48d0*/  @P1 FADD.FTZ R252, R18, -R251 ;  /* 0x800000fb12fc1221 */ /* 0x000fe20000010000 */
[----:B------:R-:W-:-:S05]  /*48e0*/  HADD2.F32 R251, -RZ, R39.H1_H1 ;  /* 0x30000027fffb7230 */ /* 0x000fca0000004100 */
[----:B------:R-:W-:Y:S01]  /*48f0*/  @P1 FFMA.FTZ R251, R208, R252, R251 ;  /* 0x000000fcd0fb1223 */ /* 0x000fe200000100fb */
[----:B------:R-:W-:-:S04]  /*4900*/  @P2 HADD2.F32 R252, -RZ, R171.H1_H1 ;  /* 0x300000abfffc2230 */ /* 0x000fc80000004100 */
[C---:B------:R-:W-:Y:S01]  /*4910*/  F2FP.F16.F32.PACK_AB R179, R251.reuse, R179 ;  /* 0x000000b3fbb3723e */ /* 0x040fe200000000ff */
[----:B0-----:R-:W-:-:S04]  /*4920*/  @P2 FMUL.FTZ R249, R251, R249 ;  /* 0x000000f9fbf92220 */ /* 0x001fc80000410000 */
[----:B------:R-:W-:Y:S01]  /*4930*/  @P2 FFMA.FTZ R155, R252, R249, R155 ;  /* 0x000000f9fc9b2223 */ /* 0x000fe2000001009b */
[----:B------:R-:W-:-:S05]  /*4940*/  @P2 HADD2.F32 R252, -RZ, R43.H1_H1 ;  /* 0x3000002bfffc2230 */ /* 0x000fca0000004100 */
[----:B------:R-:W-:-:S05]  /*4950*/  @P2 FMUL.FTZ R249, R252, R249 ;  /* 0x000000f9fcf92220 */ /* 0x000fca0000410000 */
[----:B------:R-:W-:-:S04]  /*4960*/  @P2 F2FP.F16.F32.PACK_AB R249, RZ, R249 ;  /* 0x000000f9fff9223e */ /* 0x000fc800000000ff */
[----:B-1----:R-:W-:-:S07]  /*4970*/  @P2 PRMT R175, R175, 0x5410, R249 ;  /* 0x00005410afaf2816 */ /* 0x002fce00000000f9 */
.L_x_2962:
[----:B------:R-:W-:Y:S05]  /*4980*/  BSYNC.RECONVERGENT B1 ;  /* 0x0000000000017941 */ /* 0x000fea0003800200 */
.L_x_2945:
[----:B------:R-:W-:Y:S01]  /*4990*/  ISETP.NE.U32.AND P1, PT, R184, RZ, PT ;  /* 0x000000ffb800720c */ /* 0x000fe20003f25070 */
[----:B------:R-:W-:Y:S03]  /*49a0*/  BSSY.RECONVERGENT B1, `(.L_x_2964) ;  /* 0x000000d000017945 */ /* 0x000fe60003800200 */
[----:B------:R-:W-:-:S13]  /*49b0*/  ISETP.NE.AND.EX P1, PT, R185, RZ, PT, P1 ;  /* 0x000000ffb900720c */ /* 0x000fda0003f25310 */
[----:B------:R-:W1:Y:S02]  /*49c0*/  @P1 LDC.64 R184, c[0x0][0x478] ;  /* 0x00011e00ffb81b82 */ /* 0x000e640000000a00 */
[----:B-1----:R-:W-:-:S05]  /*49d0*/  @P1 IMAD.WIDE.U32 R184, R207, 0x10, R184 ;  /* 0x00000010cfb81825 */ /* 0x002fca00078e00b8 */
[----:B------:R1:W-:Y:S02]  /*49e0*/  @P1 STG.E.128 desc[UR6][R184.64], R176 ;  /* 0x000000b0b8001986 */ /* 0x0003e4000c101d06 */
[----:B-1----:R-:W1:Y:S02]  /*49f0*/  @P2 LDC.64 R184, c[0x0][0x468] ;  /* 0x00011a00ffb82b82 */ /* 0x002e640000000a00 */
[----:B-1----:R-:W-:-:S05]  /*4a00*/  @P2 IMAD.WIDE.U32 R184, R206, 0x10, R184 ;  /* 0x00000010ceb82825 */ /* 0x002fca00078e00b8 */
[----:B------:R1:W-:Y:S01]  /*4a10*/  @P2 STG.E.128 desc[UR6][R184.64], R172 ;  /* 0x000000acb8002986 */ /* 0x0003e2000c101d06 */
[----:B------:R-:W-:Y:S05]  /*4a20*/  @!P2 BRA `(.L_x_2965) ;  /* 0x000000000010a947 */ /* 0x000fea0003800000 */
[----:B-----5:R-:W2:Y:S01]  /*4a30*/  LDC.64 R170, c[0x0][0x390] ;  /* 0x0000e400ffaa7b82 */ /* 0x020ea20000000a00 */
[----:B------:R-:W-:-:S05]  /*4a40*/  IADD3 R168, PT, PT, R206, 0x20, RZ ;  /* 0x00000020cea87810 */ /* 0x000fca0007ffe0ff */
[----:B--2---:R-:W-:-:S06]  /*4a50*/  IMAD.WIDE.U32 R168, R168, 0x10, R170 ;  /* 0x00000010a8a87825 */ /* 0x004fcc00078e00aa */
[----:B------:R-:W5:Y:S02]  /*4a60*/  LDG.E.128 R168, desc[UR6][R168.64] ;  /* 0x00000006a8a87981 */ /* 0x000f64000c1e1d00 */
.L_x_2965:
[----:B------:R-:W-:Y:S05]  /*4a70*/  BSYNC.RECONVERGENT B1 ;  /* 0x0000000000017941 */ /* 0x000fea0003800200 */
.L_x_2964:
[----:B------:R-:W-:Y:S04]  /*4a80*/  BSSY.RECONVERGENT B1, `(.L_x_2966) ;  /* 0x00001a8000017945 */ /* 0x000fe80003800200 */
[----:B------:R-:W-:Y:S05]  /*4a90*/  @!P0 BRA `(.L_x_2967) ;  /* 0x0000000c00248947 */ /* 0x000fea0003800000 */
[----:B------:R-:W-:Y:S05]  /*4aa0*/  @!P1 BRA `(.L_x_2968) ;  /* 0x0000000400989947 */ /* 0x000fea0003800000 */
[----:B------:R-:W-:Y:S01]  /*4ab0*/  ISETP.GT.AND P3, PT, R209, RZ, PT ;  /* 0x000000ffd100720c */ /* 0x000fe20003f64270 */
[----:B------:R-:W2:Y:S01]  /*4ac0*/  @P2 LDC R179, c[0x0][0x40c] ;  /* 0x00010300ffb32b82 */ /* 0x000ea20000000800 */
[--C-:B-----5:R-:W-:Y:S02]  /*4ad0*/  HADD2.F32 R176, -RZ, R32.reuse.H0_H0 ;  /* 0x20000020ffb07230 */ /* 0x120fe40000004100 */
[----:B-1----:R-:W-:Y:S02]  /*4ae0*/  HADD2.F32 R184, -RZ, R32.H1_H1 ;  /* 0x30000020ffb87230 */ /* 0x002fe40000004100 */
[----:B------:R-:W-:Y:S02]  /*4af0*/  @P2 HADD2.F32 R178, -RZ, R44.H0_H0 ;  /* 0x2000002cffb22230 */ /* 0x000fe40000004100 */
[----:B------:R-:W-:Y:S02]  /*4b00*/  HADD2.F32 R185, -RZ, R33.H0_H0 ;  /* 0x20000021ffb97230 */ /* 0x000fe40000004100 */
[----:B------:R-:W-:-:S02]  /*4b10*/  @P2 HADD2.F32 R251, -RZ, R170.H1_H1 ;  /* 0x300000aafffb2230 */ /* 0x000fc40000004100 */
[----:B------:R-:W-:Y:S02]  /*4b20*/  @P2 HADD2.F32 R252, -RZ, R171.H0_H0 ;  /* 0x200000abfffc2230 */ /* 0x000fe40000004100 */
[----:B------:R-:W-:-:S04]  /*4b30*/  @P3 FFMA.FTZ R177, R17, R248, R250 ;  /* 0x000000f811b13223 */ /* 0x000fc800000100fa */
[----:B------:R-:W-:-:S04]  /*4b40*/  @P3 FADD.FTZ R177, R16, -R177 ;  /* 0x800000b110b13221 */ /* 0x000fc80000010000 */
[----:B------:R-:W-:Y:S01]  /*4b50*/  @P3 FFMA.FTZ R176, R208, R177, R176 ;  /* 0x000000b1d0b03223 */ /* 0x000fe200000100b0 */
[----:B------:R-:W-:-:S03]  /*4b60*/  @P3 FFMA.FTZ R177, R15, R248, R250 ;  /* 0x000000f80fb13223 */ /* 0x000fc600000100fa */
[----:B--2---:R-:W-:Y:S01]  /*4b70*/  @P2 FMUL.FTZ R179, R176, R179 ;  /* 0x000000b3b0b32220 */ /* 0x004fe20000410000 */
[----:B------:R-:W-:-:S04]  /*4b80*/  @P3 FADD.FTZ R177, R14, -R177 ;  /* 0x800000b10eb13221 */ /* 0x000fc80000010000 */
[----:B------:R-:W-:Y:S01]  /*4b90*/  @P3 FFMA.FTZ R184, R208, R177, R184 ;  /* 0x000000b1d0b83223 */ /* 0x000fe200000100b8 */
[----:B------:R-:W-:-:S04]  /*4ba0*/  @P2 HADD2.F32 R177, -RZ, R168.H0_H0 ;  /* 0x200000a8ffb12230 */ /* 0x000fc80000004100 */
[----:B------:R-:W-:Y:S01]  /*4bb0*/  F2FP.F16.F32.PACK_AB R176, R184, R176 ;  /* 0x000000b0b8b0723e */ /* 0x000fe200000000ff */
[----:B------:R-:W-:Y:S01]  /*4bc0*/  @P2 FFMA.FTZ R148, R177, R179, R148 ;  /* 0x000000b3b1942223 */ /* 0x000fe20000010094 */
        /* <DEDUP_REMOVED lines=55> */
[----:B------:R-:W-:Y:S01]  /*4f40*/  @P3 FADD.FTZ R249, R2, -R185 ;  /* 0x800000b902f93221 */ /* 0x000fe20000010000 */
[----:B------:R-:W-:Y:S02]  /*4f50*/  HADD2.F32 R185, -RZ, R35.H1_H1 ;  /* 0x30000023ffb97230 */ /* 0x000fe40000004100 */
[----:B------:R-:W-:Y:S01]  /*4f60*/  @P2 FFMA.FTZ R145, R251, R179, R145 ;  /* 0x000000b3fb912223 */ /* 0x000fe20000010091 */
[----:B------:R-:W-:-:S02]  /*4f70*/  @P2 HADD2.F32 R251, -RZ, R46.H1_H1 ;  /* 0x3000002efffb2230 */ /* 0x000fc40000004100 */
        /* <DEDUP_REMOVED lines=25> */
.L_x_2968:
[----:B------:R-:W-:Y:S01]  /*5110*/  ISETP.GT.AND P3, PT, R209, RZ, PT ;  /* 0x000000ffd100720c */ /* 0x000fe20003f64270 */
[----:B-1---5:R-:W-:-:S12]  /*5120*/  HADD2.F32 R184, -RZ, R32.H0_H0 ;  /* 0x20000020ffb87230 */ /* 0x022fd80000004100 */
        /* <DEDUP_REMOVED lines=96> */
.L_x_2967:
[----:B------:R-:W-:Y:S05]  /*5730*/  @!P1 BRA `(.L_x_2970) ;  /* 0x0000000400989947 */ /* 0x000fea0003800000 */
[----:B------:R-:W2:Y:S01]  /*5740*/  @P2 LDC R179, c[0x0][0x40c] ;  /* 0x00010300ffb32b82 */ /* 0x000ea20000000800 */
[-CC-:B------:R-:W-:Y:S01]  /*5750*/  FFMA.FTZ R176, R17, R248.reuse, R250.reuse ;  /* 0x000000f811b07223 */ /* 0x180fe200000100fa */
[----:B------:R-:W-:Y:S01]  /*5760*/  ISETP.GT.AND P3, PT, R209, RZ, PT ;  /* 0x000000ffd100720c */ /* 0x000fe20003f64270 */
[----:B------:R-:W-:Y:S01]  /*5770*/  FFMA.FTZ R177, R15, R248, R250 ;  /* 0x000000f80fb17223 */ /* 0x000fe200000100fa */
[----:B-1---5:R-:W-:Y:S02]  /*5780*/  @P2 HADD2.F32 R184, -RZ, R168.H0_H0 ;  /* 0x200000a8ffb82230 */ /* 0x022fe40000004100 */
[----:B------:R-:W-:Y:S01]  /*5790*/  FADD.FTZ R176, R16, -R176 ;  /* 0x800000b010b07221 */ /* 0x000fe20000010000 */
[----:B------:R-:W-:Y:S02]  /*57a0*/  @P2 HADD2.F32 R185, -RZ, R44.H0_H0 ;  /* 0x2000002cffb92230 */ /* 0x000fe40000004100 */
[----:B------:R-:W-:Y:S01]  /*57b0*/  FADD.FTZ R177, R14, -R177 ;  /* 0x800000b10eb17221 */ /* 0x000fe20000010000 */
[----:B------:R-:W1:Y:S01]  /*57c0*/  @P2 LDC R178, c[0x0][0x40c] ;  /* 0x00010300ffb22b82 */ /* 0x000e620000000800 */
[----:B------:R-:W-:Y:S01]  /*57d0*/  FMUL.FTZ R176, R208, R176 ;  /* 0x000000b0d0b07220 */ /* 0x000fe20000410000 */
[----:B------:R-:W-:-:S02]  /*57e0*/  @P2 HADD2.F32 R251, -RZ, R170.H1_H1 ;  /* 0x300000aafffb2230 */ /* 0x000fc40000004100 */
[----:B------:R-:W-:Y:S02]  /*57f0*/  @P2 HADD2.F32 R252, -RZ, R171.H0_H0 ;  /* 0x200000abfffc2230 */ /* 0x000fe40000004100 */
[----:B------:R-:W-:Y:S02]  /*5800*/  FSEL R176, R176, RZ, P3 ;  /* 0x000000ffb0b07208 */ /* 0x000fe40001800000 */
[----:B------:R-:W3:Y:S03]  /*5810*/  @P2 LDC R249, c[0x0][0x40c] ;  /* 0x00010300fff92b82 */ /* 0x000ee60000000800 */
[----:B--2---:R-:W-:-:S04]  /*5820*/  @P2 FMUL.FTZ R179, R179, R176 ;  /* 0x000000b0b3b32220 */ /* 0x004fc80000410000 */
[-C--:B------:R-:W-:Y:S01]  /*5830*/  @P2 FFMA.FTZ R148, R184, R179.reuse, R148 ;  /* 0x000000b3b8942223 */ /* 0x080fe20000010094 */
[----:B------:R-:W-:Y:S01]  /*5840*/  @P2 FMUL.FTZ R179, R185, R179 ;  /* 0x000000b3b9b32220 */ /* 0x000fe20000410000 */
[----:B------:R-:W-:Y:S01]  /*5850*/  FMUL.FTZ R184, R208, R177 ;  /* 0x000000b1d0b87220 */ /* 0x000fe20000410000 */
[----:B------:R-:W-:Y:S01]  /*5860*/  FFMA.FTZ R185, R13, R248, R250 ;  /* 0x000000f80db97223 */ /* 0x000fe200000100fa */
[----:B------:R-:W2:Y:S02]  /*5870*/  @P2 LDC R177, c[0x0][0x40c] ;  /* 0x00010300ffb12b82 */ /* 0x000ea40000000800 */
[----:B------:R-:W-:Y:S01]  /*5880*/  @P2 F2FP.F16.F32.PACK_AB R179, RZ, R179 ;  /* 0x000000b3ffb3223e */ /* 0x000fe200000000ff */
[----:B------:R-:W-:Y:S01]  /*5890*/  FADD.FTZ R185, R12, -R185 ;  /* 0x800000b90cb97221 */ /* 0x000fe20000010000 */
[----:B------:R-:W-:Y:S02]  /*58a0*/  FSEL R184, R184, RZ, P3 ;  /* 0x000000ffb8b87208 */ /* 0x000fe40001800000 */
[----:B------:R-:W-:Y:S01]  /*58b0*/  @P2 PRMT R172, R179, 0x7610, R172 ;  /* 0x00007610b3ac2816 */ /* 0x000fe200000000ac */
[----:B------:R-:W-:Y:S01]  /*58c0*/  FMUL.FTZ R179, R208, R185 ;  /* 0x000000b9d0b37220 */ /* 0x000fe20000410000 */
[----:B------:R-:W-:-:S02]  /*58d0*/  @P2 HADD2.F32 R185, -RZ, R168.H1_H1 ;  /* 0x300000a8ffb92230 */ /* 0x000fc40000004100 */
[----:B-1----:R-:W-:Y:S01]  /*58e0*/  @P2 FMUL.FTZ R178, R178, R184 ;  /* 0x000000b8b2b22220 */ /* 0x002fe20000410000 */
[----:B------:R-:W-:-:S03]  /*58f0*/  F2FP.F16.F32.PACK_AB R176, R184, R176 ;  /* 0x000000b0b8b0723e */ /* 0x000fc600000000ff */
[----:B------:R-:W-:Y:S01]  /*5900*/  @P2 FFMA.FTZ R149, R185, R178, R149 ;  /* 0x000000b2b9952223 */ /* 0x000fe20000010095 */
[----:B------:R-:W-:Y:S01]  /*5910*/  FSEL R185, R179, RZ, P3 ;  /* 0x000000ffb3b97208 */ /* 0x000fe20001800000 */
[----:B------:R-:W-:-:S05]  /*5920*/  @P2 HADD2.F32 R179, -RZ, R44.H1_H1 ;  /* 0x3000002cffb32230 */ /* 0x000fca0000004100 */
[----:B------:R-:W-:Y:S01]  /*5930*/  @P2 FMUL.FTZ R178, R179, R178 ;  /* 0x000000b2b3b22220 */ /* 0x000fe20000410000 */
[----:B------:R-:W-:Y:S02]  /*5940*/  @P2 HADD2.F32 R179, -RZ, R169.H0_H0 ;  /* 0x200000a9ffb32230 */ /* 0x000fe40000004100 */
[----:B--2---:R-:W-:Y:S02]  /*5950*/  @P2 FMUL.FTZ R177, R177, R185 ;  /* 0x000000b9b1b12220 */ /* 0x004fe40000410000 */
        /* <DEDUP_REMOVED lines=51> */
[----:B------:R-:W-:-:S05]  /*5c90*/  FSEL R179, R179, RZ, P3 ;  /* 0x000000ffb3b37208 */ /* 0x000fca0001800000 */
        /* <DEDUP_REMOVED lines=16> */
.L_x_2970:
[----:B------:R-:W-:Y:S04]  /*5da0*/  BSSY.RECONVERGENT B2, `(.L_x_2971) ;  /* 0x000000e000027945 */ /* 0x000fe80003800200 */
[----:B------:R-:W-:Y:S05]  /*5db0*/  @!P2 BRA `(.L_x_2972) ;  /* 0x000000000030a947 */ /* 0x000fea0003800000 */
[----:B-1----:R-:W-:Y:S01]  /*5dc0*/  FFMA.FTZ R184, R17, R248, R250 ;  /* 0x000000f811b87223 */ /* 0x002fe200000100fa */
        /* <DEDUP_REMOVED lines=11> */
.L_x_2972:
[----:B------:R-:W-:Y:S05]  /*5e80*/  BSYNC.RECONVERGENT B2 ;  /* 0x0000000000027941 */ /* 0x000fea0003800200 */
.L_x_2971:
[----:B------:R-:W-:Y:S04]  /*5e90*/  BSSY.RECONVERGENT B2, `(.L_x_2973) ;  /* 0x000000e000027945 */ /* 0x000fe80003800200 */
[----:B------:R-:W-:Y:S05]  /*5ea0*/  @!P2 BRA `(.L_x_2974) ;  /* 0x000000000030a947 */ /* 0x000fea0003800000 */
[----:B-1----:R-:W-:Y:S01]  /*5eb0*/  FFMA.FTZ R184, R15, R248, R250 ;  /* 0x000000f80fb87223 */ /* 0x002fe200000100fa */
        /* <DEDUP_REMOVED lines=11> */
.L_x_2974:
[----:B------:R-:W-:Y:S05]  /*5f70*/  BSYNC.RECONVERGENT B2 ;  /* 0x0000000000027941 */ /* 0x000fea0003800200 */
.L_x_2973:
        /* <DEDUP_REMOVED lines=14> */
.L_x_2976:
[----:B------:R-:W-:Y:S05]  /*6060*/  BSYNC.RECONVERGENT B2 ;  /* 0x0000000000027941 */ /* 0x000fea0003800200 */
.L_x_2975:
        /* <DEDUP_REMOVED lines=14> */
.L_x_2978:
[----:B------:R-:W-:Y:S05]  /*6150*/  BSYNC.RECONVERGENT B2 ;  /* 0x0000000000027941 */ /* 0x000fea0003800200 */
.L_x_2977:
        /* <DEDUP_REMOVED lines=14> */
.L_x_2980:
[----:B------:R-:W-:Y:S05]  /*6240*/  BSYNC.RECONVERGENT B2 ;  /* 0x0000000000027941 */ /* 0x000fea0003800200 */
.L_x_2979:
        /* <DEDUP_REMOVED lines=14> */
.L_x_2982:
[----:B------:R-:W-:Y:S05]  /*6330*/  BSYNC.RECONVERGENT B2 ;  /* 0x0000000000027941 */ /* 0x000fea0003800200 */
.L_x_2981:
[----:B------:R-:W-:Y:S04]  /*6340*/  BSSY.RECONVERGENT B2, `(.L_x_2983) ;  /* 0x000000e000027945 */ /* 0x000fe80003800200 */
[----:B------:R-:W-:Y:S05]  /*6350*/  @!P2 BRA `(.L_x_2984) ;  /* 0x000000000030a947 */ /* 0x000fea0003800000 */
[----:B-1---5:R-:W-:Y:S01]  /*6360*/  FFMA.FTZ R184, R5, R248, R250 ;  /* 0x000000f805b87223 */ /* 0x022fe200000100fa */
[----:B------:R-:W-:Y:S01]  /*6370*/  ISETP.GT.AND P3, PT, R209, RZ, PT ;  /* 0x000000ffd100720c */ /* 0x000fe20003f64270 */
[----:B------:R-:W-:Y:S02]  /*6380*/  HADD2.F32 R185, -RZ, R171.H0_H0 ;  /* 0x200000abffb97230 */ /* 0x000fe40000004100 */
        /* <DEDUP_REMOVED lines=9> */
.L_x_2984:
[----:B------:R-:W-:Y:S05]  /*6420*/  BSYNC.RECONVERGENT B2 ;  /* 0x0000000000027941 */ /* 0x000fea0003800200 */
.L_x_2983:
[----:B------:R-:W-:Y:S05]  /*6430*/  @!P2 BRA `(.L_x_2969) ;  /* 0x000000000030a947 */ /* 0x000fea0003800000 */
[----:B-1---5:R-:W-:Y:S01]  /*6440*/  FFMA.FTZ R184, R4, R248, R250 ;  /* 0x000000f804b87223 */ /* 0x022fe200000100fa */
[----:B------:R-:W-:Y:S01]  /*6450*/  ISETP.GT.AND P3, PT, R209, RZ, PT ;  /* 0x000000ffd100720c */ /* 0x000fe20003f64270 */
[----:B------:R-:W-:Y:S02]  /*6460*/  HADD2.F32 R185, -RZ, R171.H1_H1 ;  /* 0x300000abffb97230 */ /* 0x000fe40000004100 */
        /* <DEDUP_REMOVED lines=9> */
.L_x_2969:
[----:B------:R-:W-:Y:S05]  /*6500*/  BSYNC.RECONVERGENT B1 ;  /* 0x0000000000017941 */ /* 0x000fea0003800200 */
.L_x_2966:
[----:B-1----:R-:W1:Y:S01]  /*6510*/  @P1 LDC.64 R184, c[0x0][0x478] ;  /* 0x00011e00ffb81b82 */ /* 0x002e620000000a00 */
[----:B------:R-:W-:Y:S01]  /*6520*/  @P1 IADD3 R249, PT, PT, R207, 0x20, RZ ;  /* 0x00000020cff91810 */ /* 0x000fe20007ffe0ff */
[----:B------:R-:W-:Y:S04]  /*6530*/  BSSY.RECONVERGENT B1, `(.L_x_2985) ;  /* 0x000000c000017945 */ /* 0x000fe80003800200 */
[----:B-1----:R-:W-:Y:S01]  /*6540*/  @P1 IMAD.WIDE.U32 R184, R249, 0x10, R184 ;  /* 0x00000010f9b81825 */ /* 0x002fe200078e00b8 */
[----:B------:R-:W-:-:S04]  /*6550*/  @P2 IADD3 R249, PT, PT, R206, 0x20, RZ ;  /* 0x00000020cef92810 */ /* 0x000fc80007ffe0ff */
        /* <DEDUP_REMOVED lines=9> */
.L_x_2986:
[----:B------:R-:W-:Y:S05]  /*65f0*/  BSYNC.RECONVERGENT B1 ;  /* 0x0000000000017941 */ /* 0x000fea0003800200 */
.L_x_2985:
        /* <DEDUP_REMOVED lines=105> */
.L_x_2989:
        /* <DEDUP_REMOVED lines=98> */
.L_x_2988:
        /* <DEDUP_REMOVED lines=103> */
.L_x_2991:
        /* <DEDUP_REMOVED lines=14> */
.L_x_2993:
[----:B------:R-:W-:Y:S05]  /*7a00*/  BSYNC.RECONVERGENT B2 ;  /* 0x0000000000027941 */ /* 0x000fea0003800200 */
.L_x_2992:
        /* <DEDUP_REMOVED lines=14> */
.L_x_2995:
[----:B------:R-:W-:Y:S05]  /*7af0*/  BSYNC.RECONVERGENT B2 ;  /* 0x0000000000027941 */ /* 0x000fea0003800200 */
.L_x_2994:
        /* <DEDUP_REMOVED lines=14> */
.L_x_2997:
[----:B------:R-:W-:Y:S05]  /*7be0*/  BSYNC.RECONVERGENT B2 ;  /* 0x0000000000027941 */ /* 0x000fea0003800200 */
.L_x_2996:
        /* <DEDUP_REMOVED lines=14> */
.L_x_2999:
[----:B------:R-:W-:Y:S05]  /*7cd0*/  BSYNC.RECONVERGENT B2 ;  /* 0x0000000000027941 */ /* 0x000fea0003800200 */
.L_x_2998:
        /* <DEDUP_REMOVED lines=14> */
.L_x_3001:
[----:B------:R-:W-:Y:S05]  /*7dc0*/  BSYNC.RECONVERGENT B2 ;  /* 0x0000000000027941 */ /* 0x000fea0003800200 */
.L_x_3000:
        /* <DEDUP_REMOVED lines=14> */
.L_x_3003:
[----:B------:R-:W-:Y:S05]  /*7eb0*/  BSYNC.RECONVERGENT B2 ;  /* 0x0000000000027941 */ /* 0x000fea0003800200 */
.L_x_3002:
        /* <DEDUP_REMOVED lines=14> */
.L_x_3005:
[----:B------:R-:W-:Y:S05]  /*7fa0*/  BSYNC.RECONVERGENT B2 ;  /* 0x0000000000027941 */ /* 0x000fea0003800200 */
.L_x_3004:
        /* <DEDUP_REMOVED lines=13> */
.L_x_2990:
[----:B------:R-:W-:Y:S05]  /*8080*/  BSYNC.RECONVERGENT B1 ;  /* 0x0000000000017941 */ /* 0x000fea0003800200 */
.L_x_2987:
        /* <DEDUP_REMOVED lines=14> */
.L_x_3007:
[----:B------:R-:W-:Y:S05]  /*8170*/  BSYNC.RECONVERGENT B1 ;  /* 0x0000000000017941 */ /* 0x000fea0003800200 */
.L_x_3006:
        /* <DEDUP_REMOVED lines=105> */
.L_x_3010:
        /* <DEDUP_REMOVED lines=98> */
.L_x_3009:
        /* <DEDUP_REMOVED lines=103> */
.L_x_3012:
        /* <DEDUP_REMOVED lines=14> */
.L_x_3014:
[----:B------:R-:W-:Y:S05]  /*9580*/  BSYNC.RECONVERGENT B2 ;  /* 0x0000000000027941 */ /* 0x000fea0003800200 */
.L_x_3013:
        /* <DEDUP_REMOVED lines=14> */
.L_x_3016:
[----:B------:R-:W-:Y:S05]  /*9670*/  BSYNC.RECONVERGENT B2 ;  /* 0x0000000000027941 */ /* 0x000fea0003800200 */
.L_x_3015:
        /* <DEDUP_REMOVED lines=14> */
.L_x_3018:
[----:B------:R-:W-:Y:S05]  /*9760*/  BSYNC.RECONVERGENT B2 ;  /* 0x0000000000027941 */ /* 0x000fea0003800200 */
.L_x_3017:
        /* <DEDUP_REMOVED lines=14> */
.L_x_3020:
[----:B------:R-:W-:Y:S05]  /*9850*/  BSYNC.RECONVERGENT B2 ;  /* 0x0000000000027941 */ /* 0x000fea0003800200 */
.L_x_3019:
        /* <DEDUP_REMOVED lines=14> */
.L_x_3022:
[----:B------:R-:W-:Y:S05]  /*9940*/  BSYNC.RECONVERGENT B2 ;  /* 0x0000000000027941 */ /* 0x000fea0003800200 */
.L_x_3021:
        /* <DEDUP_REMOVED lines=14> */
.L_x_3024:
[----:B------:R-:W-:Y:S05]  /*9a30*/  BSYNC.RECONVERGENT B2 ;  /* 0x0000000000027941 */ /* 0x000fea0003800200 */
.L_x_3023:
        /* <DEDUP_REMOVED lines=14> */
.L_x_3026:
[----:B------:R-:W-:Y:S05]  /*9b20*/  BSYNC.RECONVERGENT B2 ;  /* 0x0000000000027941 */ /* 0x000fea0003800200 */
.L_x_3025:
        /* <DEDUP_REMOVED lines=13> */
.L_x_3011:
[----:B------:R-:W-:Y:S05]  /*9c00*/  BSYNC.RECONVERGENT B1 ;  /* 0x0000000000017941 */ /* 0x000fea0003800200 */
.L_x_3008:
[----:B-1----:R-:W1:Y:S01]  /*9c10*/  @P1 LDC.64 R184, c[0x0][0x478] ;  /* 0x00011e00ffb81b82 */ /* 0x002e620000000a00 */
[----:B------:R-:W-:Y:S01]  /*9c20*/  @P1 IADD3 R249, PT, PT, R207, 0x60, RZ ;  /* 0x00000060cff91810 */ /* 0x000fe20007ffe0ff */
[----:B------:R-:W-:Y:S04]  /*9c30*/  BSSY.RECONVERGENT B1, `(.L_x_3027) ;  /* 0x000000c000017945 */ /* 0x000fe80003800200 */
[----:B-1----:R-:W-:Y:S01]  /*9c40*/  @P1 IMAD.WIDE.U32 R184, R249, 0x10, R184 ;  /* 0x00000010f9b81825 */ /* 0x002fe200078e00b8 */
[C---:B------:R-:W-:Y:S02]  /*9c50*/  @P2 IADD3 R249, PT, PT, R206.reuse, 0x60, RZ ;  /* 0x00000060cef92810 */ /* 0x040fe40007ffe0ff */
[----:B------:R-:W-:Y:S02]  /*9c60*/  IADD3 R206, PT, PT, R206, 0x80, RZ ;  /* 0x00000080cece7810 */ /* 0x000fe40007ffe0ff */
[----:B------:R1:W-:Y:S02]  /*9c70*/  @P1 STG.E.128 desc[UR6][R184.64], R176 ;  /* 0x000000b0b8001986 */ /* 0x0003e4000c101d06 */
[----:B-1----:R-:W1:Y:S02]  /*9c80*/  @P2 LDC.64 R184, c[0x0][0x468] ;  /* 0x00011a00ffb82b82 */ /* 0x002e640000000a00 */
[----:B-1----:R-:W-:-:S05]  /*9c90*/  @P2 IMAD.WIDE.U32 R184, R249, 0x10, R184 ;  /* 0x00000010f9b82825 */ /* 0x002fca00078e00b8 */
[----:B------:R1:W-:Y:S01]  /*9ca0*/  @P2 STG.E.128 desc[UR6][R184.64], R172 ;  /* 0x000000acb8002986 */ /* 0x0003e2000c101d06 */
[----:B------:R-:W-:Y:S05]  /*9cb0*/  @!P2 BRA `(.L_x_3028) ;  /* 0x00000000000ca947 */ /* 0x000fea0003800000 */
[----:B-----5:R-:W2:Y:S02]  /*9cc0*/  LDC.64 R168, c[0x0][0x390] ;  /* 0x0000e400ffa87b82 */ /* 0x020ea40000000a00 */
[----:B--2---:R-:W-:-:S06]  /*9cd0*/  IMAD.WIDE.U32 R168, R206, 0x10, R168 ;  /* 0x00000010cea87825 */ /* 0x004fcc00078e00a8 */
[----:B------:R-:W5:Y:S02]  /*9ce0*/  LDG.E.128 R168, desc[UR6][R168.64] ;  /* 0x00000006a8a87981 */ /* 0x000f64000c1e1d00 */
.L_x_3028:
[----:B------:R-:W-:Y:S05]  /*9cf0*/  BSYNC.RECONVERGENT B1 ;  /* 0x0000000000017941 */ /* 0x000fea0003800200 */
.L_x_3027:
[----:B------:R-:W-:Y:S04]  /*9d00*/  BSSY.RECONVERGENT B1, `(.L_x_3029) ;  /* 0x00001a8000017945 */ /* 0x000fe80003800200 */
[----:B------:R-:W-:Y:S05]  /*9d10*/  @!P0 BRA `(.L_x_3030) ;  /* 0x0000000c00248947 */ /* 0x000fea0003800000 */
[----:B------:R-:W-:Y:S05]  /*9d20*/  @!P1 BRA `(.L_x_3031) ;  /* 0x0000000400989947 */ /* 0x000fea0003800000 */
[----:B------:R-:W-:Y:S01]  /*9d30*/  ISETP.GT.AND P0, PT, R209, RZ, PT ;  /* 0x000000ffd100720c */ /* 0x000fe20003f04270 */
[----:B------:R-:W2:Y:S01]  /*9d40*/  @P2 LDC R177, c[0x0][0x40c] ;  /* 0x00010300ffb12b82 */ /* 0x000ea20000000800 */
[----:B-1---5:R-:W-:Y:S02]  /*9d50*/  HADD2.F32 R184, -RZ, R20.H0_H0 ;  /* 0x20000014ffb87230 */ /* 0x022fe40000004100 */
[----:B------:R-:W-:Y:S02]  /*9d60*/  @P2 HADD2.F32 R179, -RZ, R56.H0_H0 ;  /* 0x20000038ffb32230 */ /* 0x000fe40000004100 */
[----:B------:R-:W-:Y:S02]  /*9d70*/  HADD2.F32 R209, -RZ, R21.H0_H0 ;  /* 0x20000015ffd17230 */ /* 0x000fe40000004100 */
[----:B------:R-:W-:Y:S02]  /*9d80*/  HADD2.F32 R249, -RZ, R22.H1_H1 ;  /* 0x30000016fff97230 */ /* 0x000fe40000004100 */
[----:B------:R-:W-:-:S03]  /*9d90*/  @P2 HADD2.F32 R251, -RZ, R171.H0_H0 ;  /* 0x200000abfffb2230 */ /* 0x000fc60000004100 */
[-CC-:B------:R-:W-:Y:S01]  /*9da0*/  @P0 FFMA.FTZ R176, R235, R248.reuse, R250.reuse ;  /* 0x000000f8ebb00223 */ /* 0x180fe200000100fa */
[----:B------:R-:W-:-:S03]  /*9db0*/  @P0 FFMA.FTZ R178, R240, R248, R250 ;  /* 0x000000f8f0b20223 */ /* 0x000fc600000100fa */
[----:B------:R-:W-:Y:S01]  /*9dc0*/  @P0 FADD.FTZ R176, R187, -R176 ;  /* 0x800000b0bbb00221 */ /* 0x000fe20000010000 */
[----:B------:R-:W-:-:S03]  /*9dd0*/  @P0 FADD.FTZ R178, R239, -R178 ;  /* 0x800000b2efb20221 */ /* 0x000fc60000010000 */
[----:B------:R-:W-:Y:S01]  /*9de0*/  @P0 FFMA.FTZ R184, R208, R176, R184 ;  /* 0x000000b0d0b80223 */ /* 0x000fe200000100b8 */
[----:B------:R-:W-:-:S03]  /*9df0*/  HADD2.F32 R176, -RZ, R20.H1_H1 ;  /* 0x30000014ffb07230 */ /* 0x000fc60000004100 */
[----:B--2---:R-:W-:Y:S02]  /*9e00*/  @P2 FMUL.FTZ R177, R184, R177 ;  /* 0x000000b1b8b12220 */ /* 0x004fe40000410000 */
        /* <DEDUP_REMOVED lines=12> */
[C---:B-1----:R-:W-:Y:S01]  /*9ed0*/  @P2 FMUL.FTZ R178, R176.reuse, R178 ;  /* 0x000000b2b0b22220 */ /* 0x042fe20000410000 */
[----:B------:R-:W-:-:S03]  /*9ee0*/  F2FP.F16.F32.PACK_AB R176, R176, R184 ;  /* 0x000000b8b0b0723e */ /* 0x000fc600000000ff */
[----:B------:R-:W-:Y:S01]  /*9ef0*/  @P2 FFMA.FTZ R125, R177, R178, R125 ;  /* 0x000000b2b17d2223 */ /* 0x000fe2000001007d */
        /* <DEDUP_REMOVED lines=19> */
[----:B------:R-:W-:Y:S02]  /*a030*/  F2FP.F16.F32.PACK_AB R177, R177, R209 ;  /* 0x000000d1b1b1723e */ /* 0x000fe400000000ff */
        /* <DEDUP_REMOVED lines=33> */
[----:B-1----:R-:W-:-:S04]  /*a250*/  @P2 FMUL.FTZ R185, R179, R185 ;  /* 0x000000b9b3b92220 */ /* 0x002fc80000410000 */
[----:B------:R-:W-:Y:S01]  /*a260*/  @P2 FFMA.FTZ R122, R251, R185, R122 ;  /* 0x000000b9fb7a2223 */ /* 0x000fe2000001007a */
[----:B------:R-:W-:-:S05]  /*a270*/  @P2 HADD2.F32 R251, -RZ, R59.H0_H0 ;  /* 0x2000003bfffb2230 */ /* 0x000fca0000004100 */
[----:B------:R-:W-:-:S05]  /*a280*/  @P2 FMUL.FTZ R185, R185, R251 ;  /* 0x000000fbb9b92220 */ /* 0x000fca0000410000 */
[----:B------:R-:W-:-:S04]  /*a290*/  @P2 F2FP.F16.F32.PACK_AB R185, RZ, R185 ;  /* 0x000000b9ffb9223e */ /* 0x000fc800000000ff */
[----:B------:R-:W-:Y:S01]  /*a2a0*/  @P2 PRMT R175, R185, 0x7610, R175 ;  /* 0x00007610b9af2816 */ /* 0x000fe200000000af */
[----:B------:R-:W-:-:S04]  /*a2b0*/  @P0 FFMA.FTZ R185, R191, R248, R250 ;  /* 0x000000f8bfb90223 */ /* 0x000fc800000100fa */
[----:B------:R-:W-:Y:S01]  /*a2c0*/  @P0 FADD.FTZ R248, R247, -R185 ;  /* 0x800000b9f7f80221 */ /* 0x000fe20000010000 */
[----:B------:R-:W-:-:S05]  /*a2d0*/  HADD2.F32 R185, -RZ, R23.H1_H1 ;  /* 0x30000017ffb97230 */ /* 0x000fca0000004100 */
[----:B------:R-:W-:-:S05]  /*a2e0*/  @P0 FFMA.FTZ R185, R208, R248, R185 ;  /* 0x000000f8d0b90223 */ /* 0x000fca00000100b9 */
[----:B------:R-:W-:Y:S01]  /*a2f0*/  F2FP.F16.F32.PACK_AB R179, R185, R179 ;  /* 0x000000b3b9b3723e */ /* 0x000fe200000000ff */
        /* <DEDUP_REMOVED lines=9> */
.L_x_3031:
        /* <DEDUP_REMOVED lines=98> */
.L_x_3030:
[----:B------:R-:W-:Y:S05]  /*a9b0*/  @!P1 BRA `(.L_x_3033) ;  /* 0x0000000400989947 */ /* 0x000fea0003800000 */
[----:B------:R-:W2:Y:S01]  /*a9c0*/  @P2 LDC R178, c[0x0][0x40c] ;  /* 0x00010300ffb22b82 */ /* 0x000ea20000000800 */
[----:B------:R-:W-:Y:S01]  /*a9d0*/  FFMA.FTZ R176, R235, R248, R250 ;  /* 0x000000f8ebb07223 */ /* 0x000fe200000100fa */
[----:B------:R-:W-:Y:S01]  /*a9e0*/  ISETP.GT.AND P0, PT, R209, RZ, PT ;  /* 0x000000ffd100720c */ /* 0x000fe20003f04270 */
[----:B-----5:R-:W-:Y:S02]  /*a9f0*/  @P2 HADD2.F32 R177, -RZ, R168.H0_H0 ;  /* 0x200000a8ffb12230 */ /* 0x020fe40000004100 */
[----:B------:R-:W-:Y:S01]  /*aa00*/  FADD.FTZ R176, R187, -R176 ;  /* 0x800000b0bbb07221 */ /* 0x000fe20000010000 */
[----:B-1----:R-:W-:Y:S02]  /*aa10*/  @P2 HADD2.F32 R185, -RZ, R56.H0_H0 ;  /* 0x20000038ffb92230 */ /* 0x002fe40000004100 */
[----:B------:R-:W1:Y:S01]  /*aa20*/  @P2 LDC R179, c[0x0][0x40c] ;  /* 0x00010300ffb32b82 */ /* 0x000e620000000800 */
        /* <DEDUP_REMOVED lines=8> */
[----:B--2---:R-:W-:-:S04]  /*aab0*/  @P2 FMUL.FTZ R178, R178, R184 ;  /* 0x000000b8b2b22220 */ /* 0x004fc80000410000 */
[-C--:B------:R-:W-:Y:S01]  /*aac0*/  @P2 FFMA.FTZ R124, R177, R178.reuse, R124 ;  /* 0x000000b2b17c2223 */ /* 0x080fe2000001007c */
[----:B------:R-:W-:Y:S01]  /*aad0*/  @P2 FMUL.FTZ R178, R185, R178 ;  /* 0x000000b2b9b22220 */ /* 0x000fe20000410000 */
[----:B------:R-:W2:Y:S01]  /*aae0*/  @P2 LDC R177, c[0x0][0x40c] ;  /* 0x00010300ffb12b82 */ /* 0x000ea20000000800 */
[----:B------:R-:W-:Y:S01]  /*aaf0*/  FFMA.FTZ R185, R238, R248, R250 ;  /* 0x000000f8eeb97223 */ /* 0x000fe200000100fa */
[----:B------:R-:W-:Y:S02]  /*ab00*/  FSEL R176, R176, RZ, P0 ;  /* 0x000000ffb0b07208 */ /* 0x000fe40000000000 */
[----:B------:R-:W-:Y:S01]  /*ab10*/  @P2 F2FP.F16.F32.PACK_AB R178, RZ, R178 ;  /* 0x000000b2ffb2223e */ /* 0x000fe200000000ff */
[----:B------:R-:W-:Y:S02]  /*ab20*/  FADD.FTZ R185, R188, -R185 ;  /* 0x800000b9bcb97221 */ /* 0x000fe40000010000 */
[----:B-1----:R-:W-:Y:S01]  /*ab30*/  @P2 FMUL.FTZ R179, R179, R176 ;  /* 0x000000b0b3b32220 */ /* 0x002fe20000410000 */
[----:B------:R-:W-:Y:S01]  /*ab40*/  @P2 PRMT R172, R178, 0x7610, R172 ;  /* 0x00007610b2ac2816 */ /* 0x000fe200000000ac */
[----:B------:R-:W-:Y:S01]  /*ab50*/  FMUL.FTZ R178, R208, R185 ;  /* 0x000000b9d0b27220 */ /* 0x000fe20000410000 */
[----:B------:R-:W-:Y:S01]  /*ab60*/  @P2 HADD2.F32 R185, -RZ, R168.H1_H1 ;  /* 0x300000a8ffb92230 */ /* 0x000fe20000004100 */
[----:B------:R-:W-:-:S04]  /*ab70*/  F2FP.F16.F32.PACK_AB R176, R176, R184 ;  /* 0x000000b8b0b0723e */ /* 0x000fc800000000ff */
        /* <DEDUP_REMOVED lines=74> */
.L_x_3033:
        /* <DEDUP_REMOVED lines=14> */
.L_x_3035:
[----:B------:R-:W-:Y:S05]  /*b100*/  BSYNC.RECONVERGENT B2 ;  /* 0x0000000000027941 */ /* 0x000fea0003800200 */
.L_x_3034:
        /* <DEDUP_REMOVED lines=14> */
.L_x_3037:
[----:B------:R-:W-:Y:S05]  /*b1f0*/  BSYNC.RECONVERGENT B2 ;  /* 0x0000000000027941 */ /* 0x000fea0003800200 */
.L_x_3036:
        /* <DEDUP_REMOVED lines=14> */
.L_x_3039:
[----:B------:R-:W-:Y:S05]  /*b2e0*/  BSYNC.RECONVERGENT B2 ;  /* 0x0000000000027941 */ /* 0x000fea0003800200 */
.L_x_3038:
        /* <DEDUP_REMOVED lines=14> */
.L_x_3041:
[----:B------:R-:W-:Y:S05]  /*b3d0*/  BSYNC.RECONVERGENT B2 ;  /* 0x0000000000027941 */ /* 0x000fea0003800200 */
.L_x_3040:
        /* <DEDUP_REMOVED lines=14> */
.L_x_3043:
[----:B------:R-:W-:Y:S05]  /*b4c0*/  BSYNC.RECONVERGENT B2 ;  /* 0x0000000000027941 */ /* 0x000fea0003800200 */
.L_x_3042:
        /* <DEDUP_REMOVED lines=14> */
.L_x_3045:
[----:B------:R-:W-:Y:S05]  /*b5b0*/  BSYNC.RECONVERGENT B2 ;  /* 0x0000000000027941 */ /* 0x000fea0003800200 */
.L_x_3044:
        /* <DEDUP_REMOVED lines=14> */
.L_x_3047:
[----:B------:R-:W-:Y:S05]  /*b6a0*/  BSYNC.RECONVERGENT B2 ;  /* 0x0000000000027941 */ /* 0x000fea0003800200 */
.L_x_3046:
[----:B-1----:R-:W-:Y:S01]  /*b6b0*/  FFMA.FTZ R184, R191, R248, R250 ;  /* 0x000000f8bfb87223 */ /* 0x002fe200000100fa */
        /* <DEDUP_REMOVED lines=12> */
.L_x_3032:
[----:B------:R-:W-:Y:S05]  /*b780*/  BSYNC.RECONVERGENT B1 ;  /* 0x0000000000017941 */ /* 0x000fea0003800200 */
.L_x_3029:
[----:B------:R-:W1:Y:S01]  /*b790*/  @P1 LDC.64 R184, c[0x0][0x478] ;  /* 0x00011e00ffb81b82 */ /* 0x000e620000000a00 */
[----:B------:R-:W-:-:S05]  /*b7a0*/  @P1 IADD3 R207, PT, PT, R207, 0x80, RZ ;  /* 0x00000080cfcf1810 */ /* 0x000fca0007ffe0ff */
[----:B-1----:R-:W-:-:S05]  /*b7b0*/  @P1 IMAD.WIDE.U32 R184, R207, 0x10, R184 ;  /* 0x00000010cfb81825 */ /* 0x002fca00078e00b8 */
[----:B------:R1:W-:Y:S02]  /*b7c0*/  @P1 STG.E.128 desc[UR6][R184.64], R176 ;  /* 0x000000b0b8001986 */ /* 0x0003e4000c101d06 */
[----:B-1----:R-:W1:Y:S02]  /*b7d0*/  @P2 LDC.64 R184, c[0x0][0x468] ;  /* 0x00011a00ffb82b82 */ /* 0x002e640000000a00 */
[----:B-1----:R-:W-:-:S05]  /*b7e0*/  @P2 IMAD.WIDE.U32 R184, R206, 0x10, R184 ;  /* 0x00000010ceb82825 */ /* 0x002fca00078e00b8 */
[----:B------:R1:W-:Y:S02]  /*b7f0*/  @P2 STG.E.128 desc[UR6][R184.64], R172 ;  /* 0x000000acb8002986 */ /* 0x0003e4000c101d06 */
[----:B-1----:R-:W1:Y:S02]  /*b800*/  LDC.64 R184, c[0x0][0x380] ;  /* 0x0000e000ffb87b82 */ /* 0x002e640000000a00 */
[----:B-1----:R-:W-:-:S04]  /*b810*/  LEA R205, R184, R205, 0x2 ;  /* 0x000000cdb8cd7211 */ /* 0x002fc800078e10ff */
[----:B------:R-:W-:-:S13]  /*b820*/  ISETP.GE.AND P0, PT, R205, R185, PT ;  /* 0x000000b9cd00720c */ /* 0x000fda0003f06270 */
[----:B------:R-:W-:Y:S05]  /*b830*/  @!P0 BRA `(.L_x_3048) ;  /* 0xffffff4c00ac8947 */ /* 0x000fea000383ffff */
.L_x_2940:
[----:B------:R-:W-:Y:S05]  /*b840*/  BSYNC B0 ;  /* 0x0000000000007941 */ /* 0x000fea0003800000 */
.L_x_2939:
[----:B------:R-:W2:Y:S04]  /*b850*/  LDL.LU R175, [R1+0x7c] ;  /* 0x00007c0001af7983 */ /* 0x000ea80000300800 */
        /* <DEDUP_REMOVED lines=23> */
[----:B--2---:R-:W-:-:S03]  /*b9d0*/  MOV R236, R175 ;  /* 0x000000af00ec7202 */ /* 0x004fc60000000f00 */
[----:B------:R-:W2:Y:S01]  /*b9e0*/  LDL.LU R175, [R1+0x38] ;  /* 0x0000380001af7983 */ /* 0x000ea20000300800 */
[----:B----4-:R-:W-:Y:S02]  /*b9f0*/  MOV R237, R178 ;  /* 0x000000b200ed7202 */ /* 0x010fe40000000f00 */
[----:B-----5:R-:W-:Y:S02]  /*ba00*/  MOV R238, R177 ;  /* 0x000000b100ee7202 */ /* 0x020fe40000000f00 */
[----:B---3--:R-:W-:Y:S02]  /*ba10*/  MOV R239, R176 ;  /* 0x000000b000ef7202 */ /* 0x008fe40000000f00 */
[----:B------:R-:W3:Y:S01]  /*ba20*/  LDL.LU R176, [R1+0x1c] ;  /* 0x00001c0001b07983 */ /* 0x000ee20000300800 */
[----:B------:R-:W-:-:S03]  /*ba30*/  MOV R188, R179 ;  /* 0x000000b300bc7202 */ /* 0x000fc60000000f00 */
[----:B------:R-:W3:Y:S01]  /*ba40*/  LDL.LU R177, [R1+0x20] ;  /* 0x0000200001b17983 */ /* 0x000ee20000300800 */
[----:B0-----:R-:W0:Y:S01]  /*ba50*/  S2R R3, SR_CgaCtaId ;  /* 0x0000000000037919 */ /* 0x001e220000008800 */
[----:B------:R-:W-:Y:S02]  /*ba60*/  MOV R2, 0x400 ;  /* 0x0000040000027802 */ /* 0x000fe40000000f00 */
[----:B------:R-:W-:Y:S01]  /*ba70*/  MOV R190, R251 ;  /* 0x000000fb00be7202 */ /* 0x000fe20000000f00 */
[----:B------:R-:W3:Y:S01]  /*ba80*/  LDL.LU R178, [R1+0x24] ;  /* 0x0000240001b27983 */ /* 0x000ee20000300800 */
[----:B------:R-:W-:Y:S02]  /*ba90*/  MOV R189, R252 ;  /* 0x000000fc00bd7202 */ /* 0x000fe40000000f00 */
[----:B------:R-:W-:Y:S01]  /*baa0*/  MOV R191, R250 ;  /* 0x000000fa00bf7202 */ /* 0x000fe20000000f00 */
[----:B------:R-:W3:Y:S01]  /*bab0*/  LDL.LU R179, [R1+0x28] ;  /* 0x0000280001b37983 */ /* 0x000ee20000300800 */
[----:B------:R-:W-:-:S02]  /*bac0*/  MOV R244, R249 ;  /* 0x000000f900f47202 */ /* 0x000fc40000000f00 */
[----:B------:R-:W-:Y:S02]  /*bad0*/  MOV R245, R248 ;  /* 0x000000f800f57202 */ /* 0x000fe40000000f00 */
[----:B------:R-:W4:Y:S01]  /*bae0*/  LDL.LU R248, [R1+0xc] ;  /* 0x00000c0001f87983 */ /* 0x000f220000300800 */
[----:B------:R-:W-:-:S03]  /*baf0*/  MOV R246, R209 ;  /* 0x000000d100f67202 */ /* 0x000fc60000000f00 */
[----:B------:R-:W4:Y:S01]  /*bb00*/  LDL.LU R249, [R1+0x10] ;  /* 0x0000100001f97983 */ /* 0x000f220000300800 */
[----:B------:R-:W-:-:S03]  /*bb10*/  MOV R247, R208 ;  /* 0x000000d000f77202 */ /* 0x000fc60000000f00 */
[----:B------:R-:W4:Y:S01]  /*bb20*/  LDL.LU R250, [R1+0x14] ;  /* 0x0000140001fa7983 */ /* 0x000f220000300800 */
[----:B------:R-:W-:-:S03]  /*bb30*/  MOV R168, R207 ;  /* 0x000000cf00a87202 */ /* 0x000fc60000000f00 */
[----:B------:R-:W4:Y:S01]  /*bb40*/  LDL.LU R251, [R1+0x18] ;  /* 0x0000180001fb7983 */ /* 0x000f220000300800 */
[----:B------:R-:W-:Y:S02]  /*bb50*/  MOV R169, R206 ;  /* 0x000000ce00a97202 */ /* 0x000fe40000000f00 */
[----:B------:R-:W-:Y:S02]  /*bb60*/  MOV R170, R184 ;  /* 0x000000b800aa7202 */ /* 0x000fe40000000f00 */
[----:B------:R-:W1:Y:S01]  /*bb70*/  S2R R184, SR_TID.X ;  /* 0x0000000000b87919 */ /* 0x000e620000002100 */
[----:B0-----:R-:W-:Y:S01]  /*bb80*/  LEA R3, R3, R2, 0x18 ;  /* 0x0000000203037211 */ /* 0x001fe200078ec0ff */
[----:B------:R-:W-:Y:S05]  /*bb90*/  WARPSYNC.ALL ;  /* 0x0000000000007948 */ /* 0x000fea0003800000 */
[----:B-1----:R-:W-:Y:S01]  /*bba0*/  SHF.R.U32.HI R0, RZ, 0x5, R184 ;  /* 0x00000005ff007819 */ /* 0x002fe200000116b8 */
[----:B------:R-:W0:Y:S04]  /*bbb0*/  LDCU.128 UR12, c[0x0][0x440] ;  /* 0x00008800ff0c77ac */ /* 0x000e280008000c00 */
[----:B------:R-:W-:Y:S01]  /*bbc0*/  IMAD R0, R0, 0xa0, R185 ;  /* 0x000000a000007824 */ /* 0x000fe200078e02b9 */
[----:B------:R-:W1:Y:S04]  /*bbd0*/  LDCU.64 UR4, c[0x0][0x460] ;  /* 0x00008c00ff0477ac */ /* 0x000e680008000a00 */
[----:B------:R-:W-:-:S05]  /*bbe0*/  LEA R2, R0, R3, 0x5 ;  /* 0x0000000300027211 */ /* 0x000fca00078e28ff */
[----:B------:R-:W-:Y:S04]  /*bbf0*/  STS.128 [R2], R164 ;  /* 0x000000a402007388 */ /* 0x000fe80000000c00 */
[----:B------:R-:W-:Y:S04]  /*bc00*/  STS.128 [R2+0x10], R236 ;  /* 0x000010ec02007388 */ /* 0x000fe80000000c00 */
[----:B------:R-:W-:Y:S04]  /*bc10*/  STS.128 [R2+0x400], R240 ;  /* 0x000400f002007388 */ /* 0x000fe80000000c00 */
[----:B------:R-:W-:Y:S04]  /*bc20*/  STS.128 [R2+0x410], R188 ;  /* 0x000410bc02007388 */ /* 0x000fe80000000c00 */
[----:B------:R-:W-:Y:S04]  /*bc30*/  STS.128 [R2+0x800], R244 ;  /* 0x000800f402007388 */ /* 0x000fe80000000c00 */
[----:B------:R-:W-:Y:S04]  /*bc40*/  STS.128 [R2+0x810], R168 ;  /* 0x000810a802007388 */ /* 0x000fe80000000c00 */
[----:B------:R-:W-:Y:S01]  /*bc50*/  STS.128 [R2+0x1010], R160 ;  /* 0x001010a002007388 */ /* 0x000fe20000000c00 */
[----:B------:R-:W-:-:S03]  /*bc60*/  LEA R0, R184, R3, 0x2 ;  /* 0x00000003b8007211 */ /* 0x000fc600078e10ff */
[----:B--2---:R-:W-:Y:S04]  /*bc70*/  STS.128 [R2+0xc00], R172 ;  /* 0x000c00ac02007388 */ /* 0x004fe80000000c00 */
[----:B---3--:R-:W-:Y:S04]  /*bc80*/  STS.128 [R2+0xc10], R176 ;  /* 0x000c10b002007388 */ /* 0x008fe80000000c00 */
[----:B----4-:R-:W-:Y:S01]  /*bc90*/  STS.128 [R2+0x1000], R248 ;  /* 0x001000f802007388 */ /* 0x010fe20000000c00 */
[----:B------:R-:W-:Y:S06]  /*bca0*/  BAR.SYNC.DEFER_BLOCKING 0x0 ;  /* 0x0000000000007b1d */ /* 0x000fec0000010000 */
[----:B------:R-:W2:Y:S04]  /*bcb0*/  LDS R3, [R0] ;  /* 0x0000000000037984 */ /* 0x000ea80000000800 */
[----:B------:R-:W-:Y:S04]  /*bcc0*/  LDS R4, [R0+0x200] ;  /* 0x0002000000047984 */ /* 0x000fe80000000800 */
[----:B------:R-:W3:Y:S04]  /*bcd0*/  LDS R14, [R0+0x1400] ;  /* 0x00140000000e7984 */ /* 0x000ee80000000800 */
[----:B------:R-:W-:Y:S04]  /*bce0*/  LDS R13, [R0+0x1600] ;  /* 0x00160000000d7984 */ /* 0x000fe80000000800 */
[----:B------:R-:W4:Y:S04]  /*bcf0*/  LDS R5, [R0+0x400] ;  /* 0x0004000000057984 */ /* 0x000f280000000800 */
[----:B------:R-:W-:Y:S04]  /*bd00*/  LDS R16, [R0+0x1800] ;  /* 0x0018000000107984 */ /* 0x000fe80000000800 */
[----:B------:R-:W5:Y:S04]  /*bd10*/  LDS R6, [R0+0x600] ;  /* 0x0006000000067984 */ /* 0x000f680000000800 */
[----:B------:R-:W-:Y:S04]  /*bd20*/  LDS R15, [R0+0x1a00] ;  /* 0x001a0000000f7984 */ /* 0x000fe80000000800 */
[----:B------:R-:W0:Y:S04]  /*bd30*/  LDS R7, [R0+0x800] ;  /* 0x0008000000077984 */ /* 0x000e280000000800 */
[----:B------:R-:W-:Y:S04]  /*bd40*/  LDS R18, [R0+0x1c00] ;  /* 0x001c000000127984 */ /* 0x000fe80000000800 */
[----:B------:R-:W1:Y:S04]  /*bd50*/  LDS R8, [R0+0xa00] ;  /* 0x000a000000087984 */ /* 0x000e680000000800 */
[----:B------:R-:W-:Y:S04]  /*bd60*/  LDS R17, [R0+0x1e00] ;  /* 0x001e000000117984 */ /* 0x000fe80000000800 */
[----:B------:R-:W-:Y:S04]  /*bd70*/  LDS R9, [R0+0xc00] ;  /* 0x000c000000097984 */ /* 0x000fe80000000800 */
[----:B------:R-:W-:Y:S04]  /*bd80*/  LDS R20, [R0+0x2000] ;  /* 0x0020000000147984 */ /* 0x000fe80000000800 */
[----:B------:R-:W1:Y:S04]  /*bd90*/  LDS R10, [R0+0xe00] ;  /* 0x000e0000000a7984 */ /* 0x000e680000000800 */
[----:B------:R-:W-:Y:S04]  /*bda0*/  LDS R19, [R0+0x2200] ;  /* 0x0022000000137984 */ /* 0x000fe80000000800 */
[----:B------:R-:W-:Y:S04]  /*bdb0*/  LDS R11, [R0+0x1000] ;  /* 0x00100000000b7984 */ /* 0x000fe80000000800 */
[----:B------:R-:W-:Y:S04]  /*bdc0*/  LDS R22, [R0+0x2400] ;  /* 0x0024000000167984 */ /* 0x000fe80000000800 */
[----:B------:R-:W1:Y:S04]  /*bdd0*/  LDS R12, [R0+0x1200] ;  /* 0x00120000000c7984 */ /* 0x000e680000000800 */
[----:B------:R-:W1:Y:S04]  /*bde0*/  LDS R21, [R0+0x2600] ;  /* 0x0026000000157984 */ /* 0x000e680000000800 */
[----:B------:R-:W1:Y:S04]  /*bdf0*/  LDS R24, [R0+0x2800] ;  /* 0x0028000000187984 */ /* 0x000e680000000800 */
[----:B------:R-:W1:Y:S04]  /*be00*/  LDS R23, [R0+0x2a00] ;  /* 0x002a000000177984 */ /* 0x000e680000000800 */
[----:B------:R-:W1:Y:S04]  /*be10*/  LDS R26, [R0+0x2c00] ;  /* 0x002c0000001a7984 */ /* 0x000e680000000800 */
[----:B------:R-:W1:Y:S04]  /*be20*/  LDS R25, [R0+0x2e00] ;  /* 0x002e000000197984 */ /* 0x000e680000000800 */
[----:B------:R-:W1:Y:S04]  /*be30*/  LDS R28, [R0+0x3000] ;  /* 0x00300000001c7984 */ /* 0x000e680000000800 */
[----:B------:R-:W1:Y:S04]  /*be40*/  LDS R27, [R0+0x3200] ;  /* 0x00320000001b7984 */ /* 0x000e680000000800 */
[----:B------:R-:W-:Y:S04]  /*be50*/  LDS R30, [R0+0x3400] ;  /* 0x00340000001e7984 */ /* 0x000fe80000000800 */
[----:B------:R-:W1:Y:S04]  /*be60*/  LDS R29, [R0+0x3600] ;  /* 0x00360000001d7984 */ /* 0x000e680000000800 */
[----:B------:R-:W-:Y:S04]  /*be70*/  LDS R32, [R0+0x3800] ;  /* 0x0038000000207984 */ /* 0x000fe80000000800 */
        /* <DEDUP_REMOVED lines=24> */
[----:B---3--:R-:W-:-:S05]  /*c000*/  FADD.FTZ R3, R3, R14 ;  /* 0x0000000e03037221 */ /* 0x008fca0000010000 */
[----:B------:R-:W2:Y:S04]  /*c010*/  LDS R14, [R0] ;  /* 0x00000000000e7984 */ /* 0x000ea80000000800 */
[----:B------:R-:W3:Y:S04]  /*c020*/  LDS R44, [R0+0x400] ;  /* 0x00040000002c7984 */ /* 0x000ee80000000800 */
[----:B------:R-:W3:Y:S04]  /*c030*/  LDS R47, [R0+0x1400] ;  /* 0x00140000002f7984 */ /* 0x000ee80000000800 */
[----:B------:R-:W3:Y:S01]  /*c040*/  LDS R49, [R0+0x1800] ;  /* 0x0018000000317984 */ /* 0x000ee20000000800 */
[----:B------:R-:W-:Y:S01]  /*c050*/  FADD.FTZ R4, RZ, R4 ;  /* 0x00000004ff047221 */ /* 0x000fe20000010000 */
[----:B----4-:R-:W-:Y:S01]  /*c060*/  FADD.FTZ R5, RZ, R5 ;  /* 0x00000005ff057221 */ /* 0x010fe20000010000 */
[----:B-----5:R-:W-:Y:S01]  /*c070*/  FADD.FTZ R6, RZ, R6 ;  /* 0x00000006ff067221 */ /* 0x020fe20000010000 */
[----:B0-----:R-:W-:Y:S01]  /*c080*/  FADD.FTZ R7, RZ, R7 ;  /* 0x00000007ff077221 */ /* 0x001fe20000010000 */
[----:B-1----:R-:W-:Y:S01]  /*c090*/  FADD.FTZ R8, RZ, R8 ;  /* 0x00000008ff087221 */ /* 0x002fe20000010000 */
        /* <DEDUP_REMOVED lines=21> */
[----:B------:R-:W-:Y:S01]  /*c1f0*/  LDS R43, [R0+0x200] ;  /* 0x00020000002b7984 */ /* 0x000fe20000000800 */
[----:B--2---:R-:W-:-:S03]  /*c200*/  FADD.FTZ R14, RZ, R14 ;  /* 0x0000000eff0e7221 */ /* 0x004fc60000010000 */
[----:B------:R-:W-:Y:S01]  /*c210*/  LDS R45, [R0+0x600] ;  /* 0x00060000002d7984 */ /* 0x000fe20000000800 */
[----:B---3--:R-:W-:Y:S01]  /*c220*/  FADD.FTZ R44, RZ, R44 ;  /* 0x0000002cff2c7221 */ /* 0x008fe20000010000 */
        /* <DEDUP_REMOVED lines=45> */
[----:B------:R-:W3:Y:S01]  /*c500*/  LDS R59, [R0+0x4e00] ;  /* 0x004e0000003b7984 */ /* 0x000ee20000000800 */
        /* <DEDUP_REMOVED lines=13> */
[----:B------:R-:W-:Y:S01]  /*c5e0*/  FADD.FTZ R3, RZ, R3 ;  /* 0x00000003ff037221 */ /* 0x000fe20000010000 */
[----:B------:R-:W-:Y:S01]  /*c5f0*/  FADD.FTZ R43, RZ, R43 ;  /* 0x0000002bff2b7221 */ /* 0x000fe20000010000 */
[----:B------:R-:W-:-:S04]  /*c600*/  FADD.FTZ R4, RZ, R4 ;  /* 0x00000004ff047221 */ /* 0x000fc80000010000 */
[----:B------:R-:W0:Y:S01]  /*c610*/  S2UR UR16, SR_CTAID.X ;  /* 0x00000000001079c3 */ /* 0x000e220000002500 */
[----:B------:R-:W-:Y:S01]  /*c620*/  FADD.FTZ R7, RZ, R7 ;  /* 0x00000007ff077221 */ /* 0x000fe20000010000 */
[----:B-1----:R-:W-:-:S06]  /*c630*/  FADD.FTZ R14, R14, R25 ;  /* 0x000000190e0e7221 */ /* 0x002fcc0000010000 */
[----:B----4-:R-:W0:Y:S01]  /*c640*/  LDC R2, c[0x0][0x388] ;  /* 0x0000e200ff027b82 */ /* 0x010e220000000800 */
[----:B------:R-:W1:Y:S04]  /*c650*/  LDS R36, [R0] ;  /* 0x0000000000247984 */ /* 0x000e680000000800 */
[----:B------:R-:W4:Y:S04]  /*c660*/  LDS R61, [R0+0x1400] ;  /* 0x00140000003d7984 */ /* 0x000f280000000800 */
[----:B------:R-:W5:Y:S01]  /*c670*/  LDS R63, [R0+0x2800] ;  /* 0x00280000003f7984 */ /* 0x000f620000000800 */
[----:B------:R-:W-:Y:S01]  /*c680*/  FADD.FTZ R8, R8, R23 ;  /* 0x0000001708087221 */ /* 0x000fe20000010000 */
[----:B------:R-:W-:Y:S01]  /*c690*/  FADD.FTZ R3, R3, R10 ;  /* 0x0000000a03037221 */ /* 0x000fe20000010000 */
[----:B------:R-:W-:Y:S01]  /*c6a0*/  FADD.FTZ R43, R43, R46 ;  /* 0x0000002e2b2b7221 */ /* 0x000fe20000010000 */
[----:B------:R-:W5:Y:S01]  /*c6b0*/  LDS R10, [R0+0x200] ;  /* 0x00020000000a7984 */ /* 0x000f620000000800 */
[----:B--2---:R-:W-:Y:S01]  /*c6c0*/  FADD.FTZ R8, R8, R47 ;  /* 0x0000002f08087221 */ /* 0x004fe20000010000 */
[----:B------:R-:W-:Y:S01]  /*c6d0*/  FADD.FTZ R4, R4, R19 ;  /* 0x0000001304047221 */ /* 0x000fe20000010000 */
[----:B------:R-:W-:Y:S01]  /*c6e0*/  FADD.FTZ R18, R43, R18 ;  /* 0x000000122b127221 */ /* 0x000fe20000010000 */
[----:B------:R-:W2:Y:S01]  /*c6f0*/  LDS R25, [R0+0x1600] ;  /* 0x0016000000197984 */ /* 0x000ea20000000800 */
[----:B---3--:R-:W-:-:S03]  /*c700*/  FADD.FTZ R59, R8, R59 ;  /* 0x0000003b083b7221 */ /* 0x008fc60000010000 */
[----:B------:R-:W3:Y:S01]  /*c710*/  LDS R8, [R0+0x400] ;  /* 0x0004000000087984 */ /* 0x000ee20000000800 */
[----:B------:R-:W-:Y:S01]  /*c720*/  FADD.FTZ R7, R7, R16 ;  /* 0x0000001007077221 */ /* 0x000fe20000010000 */
[----:B------:R-:W-:Y:S02]  /*c730*/  FADD.FTZ R4, R4, R29 ;  /* 0x0000001d04047221 */ /* 0x000fe40000010000 */
[----:B------:R-:W3:Y:S01]  /*c740*/  LDS R43, [R0+0x3c00] ;  /* 0x003c0000002b7984 */ /* 0x000ee20000000800 */
[----:B------:R-:W-:-:S03]  /*c750*/  FADD.FTZ R51, R18, R51 ;  /* 0x0000003312337221 */ /* 0x000fc60000010000 */
[----:B------:R-:W3:Y:S04]  /*c760*/  LDS R16, [R0+0x2a00] ;  /* 0x002a000000107984 */ /* 0x000ee80000000800 */
[----:B------:R-:W3:Y:S04]  /*c770*/  LDS R29, [R0+0x1800] ;  /* 0x00180000001d7984 */ /* 0x000ee80000000800 */
[----:B------:R-:W3:Y:S01]  /*c780*/  LDS R65, [R0+0x3e00] ;  /* 0x003e000000417984 */ /* 0x000ee20000000800 */
[----:B-1----:R-:W-:-:S03]  /*c790*/  FADD.FTZ R36, RZ, R36 ;  /* 0x00000024ff247221 */ /* 0x002fc60000010000 */
[----:B------:R-:W1:Y:S01]  /*c7a0*/  LDS R18, [R0+0x2c00] ;  /* 0x002c000000127984 */ /* 0x000e620000000800 */
[----:B----4-:R-:W-:Y:S01]  /*c7b0*/  FADD.FTZ R36, R36, R61 ;  /* 0x0000003d24247221 */ /* 0x010fe20000010000 */
[----:B------:R-:W-:Y:S01]  /*c7c0*/  FADD.FTZ R5, RZ, R5 ;  /* 0x00000005ff057221 */ /* 0x000fe20000010000 */
[----:B------:R-:W-:Y:S01]  /*c7d0*/  FADD.FTZ R6, RZ, R6 ;  /* 0x00000006ff067221 */ /* 0x000fe20000010000 */
[----:B0-----:R-:W-:Y:S02]  /*c7e0*/  IMAD R2, R2, UR16, RZ ;  /* 0x0000001002027c24 */ /* 0x001fe4000f8e02ff */
[----:B-----5:R-:W-:Y:S01]  /*c7f0*/  FADD.FTZ R36, R36, R63 ;  /* 0x0000003f24247221 */ /* 0x020fe20000010000 */
[----:B------:R-:W-:Y:S01]  /*c800*/  FADD.FTZ R3, R3, R22 ;  /* 0x0000001603037221 */ /* 0x000fe20000010000 */
[----:B------:R-:W0:Y:S01]  /*c810*/  LDS R63, [R0+0x4000] ;  /* 0x00400000003f7984 */ /* 0x000e220000000800 */
[----:B------:R-:W-:Y:S01]  /*c820*/  FADD.FTZ R5, R5, R12 ;  /* 0x0000000c05057221 */ /* 0x000fe20000010000 */
[----:B------:R-:W-:-:S02]  /*c830*/  FADD.FTZ R6, R6, R21 ;  /* 0x0000001506067221 */ /* 0x000fc40000010000 */
[----:B------:R-:W4:Y:S01]  /*c840*/  LDS R12, [R0+0x600] ;  /* 0x00060000000c7984 */ /* 0x000f220000000800 */
[----:B------:R-:W-:Y:S01]  /*c850*/  FADD.FTZ R7, R7, R26 ;  /* 0x0000001a07077221 */ /* 0x000fe20000010000 */
[----:B------:R-:W-:Y:S02]  /*c860*/  FADD.FTZ R6, R6, R31 ;  /* 0x0000001f06067221 */ /* 0x000fe40000010000 */
[----:B------:R-:W5:Y:S01]  /*c870*/  LDS R31, [R0+0x1a00] ;  /* 0x001a0000001f7984 */ /* 0x000f620000000800 */
[----:B------:R-:W-:Y:S01]  /*c880*/  FADD.FTZ R23, R7, R34 ;  /* 0x0000002207177221 */ /* 0x000fe20000010000 */
[----:B------:R-:W-:Y:S01]  /*c890*/  IADD3 R7, P0, PT, R2, R184, RZ ;  /* 0x000000b802077210 */ /* 0x000fe20007f1e0ff */
[----:B------:R-:W-:Y:S01]  /*c8a0*/  FADD.FTZ R57, R6, R57 ;  /* 0x0000003906397221 */ /* 0x000fe20000010000 */
[----:B------:R-:W-:Y:S01]  /*c8b0*/  FADD.FTZ R45, RZ, R45 ;  /* 0x0000002dff2d7221 */ /* 0x000fe20000010000 */
[----:B------:R-:W-:Y:S01]  /*c8c0*/  FADD.FTZ R5, R5, R24 ;  /* 0x0000001805057221 */ /* 0x000fe20000010000 */
[----:B------:R-:W-:Y:S01]  /*c8d0*/  IADD3.X R2, PT, PT, RZ, RZ, RZ, P0, !PT ;  /* 0x000000ffff027210 */ /* 0x000fe200007fe4ff */
[----:B------:R-:W-:Y:S01]  /*c8e0*/  FADD.FTZ R55, R4, R55 ;  /* 0x0000003704377221 */ /* 0x000fe20000010000 */
[C---:B------:R-:W-:Y:S01]  /*c8f0*/  SHF.L.U32 R6, R7.reuse, 0x2, RZ ;  /* 0x0000000207067819 */ /* 0x040fe200000006ff */
[----:B------:R-:W-:Y:S01]  /*c900*/  FADD.FTZ R10, RZ, R10 ;  /* 0x0000000aff0a7221 */ /* 0x000fe20000010000 */
[----:B------:R-:W-:Y:S01]  /*c910*/  SHF.L.U64.HI R7, R7, 0x2, R2 ;  /* 0x0000000207077819 */ /* 0x000fe20000010202 */
[----:B------:R-:W-:Y:S01]  /*c920*/  FADD.FTZ R19, R3, R30 ;  /* 0x0000001e03137221 */ /* 0x000fe20000010000 */
[C---:B------:R-:W-:Y:S01]  /*c930*/  IADD3 R2, P0, PT, R6.reuse, UR14, RZ ;  /* 0x0000000e06027c10 */ /* 0x040fe2000ff1e0ff */
[----:B------:R-:W-:Y:S01]  /*c940*/  FADD.FTZ R45, R45, R48 ;  /* 0x000000302d2d7221 */ /* 0x000fe20000010000 */
[----:B------:R-:W-:Y:S01]  /*c950*/  IADD3 R4, P1, PT, R6, UR12, RZ ;  /* 0x0000000c06047c10 */ /* 0x000fe2000ff3e0ff */
[----:B------:R-:W-:Y:S01]  /*c960*/  FADD.FTZ R49, R14, R49 ;  /* 0x000000310e317221 */ /* 0x000fe20000010000 */
[----:B------:R-:W-:Y:S01]  /*c970*/  FADD.FTZ R21, R5, R32 ;  /* 0x0000002005157221 */ /* 0x000fe20000010000 */
[C---:B------:R-:W-:Y:S01]  /*c980*/  IADD3.X R3, PT, PT, R7.reuse, UR15, RZ, P0, !PT ;  /* 0x0000000f07037c10 */ /* 0x040fe200087fe4ff */
[----:B------:R-:W5:Y:S01]  /*c990*/  LDS R14, [R0+0x800] ;  /* 0x00080000000e7984 */ /* 0x000f620000000800 */
[----:B------:R-:W-:Y:S01]  /*c9a0*/  IADD3.X R5, PT, PT, R7, UR13, RZ, P1, !PT ;  /* 0x0000000d07057c10 */ /* 0x000fe20008ffe4ff */
[----:B--2---:R-:W-:Y:S01]  /*c9b0*/  FADD.FTZ R25, R10, R25 ;  /* 0x000000190a197221 */ /* 0x004fe20000010000 */
[----:B---3--:R-:W-:Y:S01]  /*c9c0*/  FADD.FTZ R8, RZ, R8 ;  /* 0x00000008ff087221 */ /* 0x008fe20000010000 */
[----:B------:R-:W-:Y:S01]  /*c9d0*/  IADD3 R6, P2, PT, R6, UR4, RZ ;  /* 0x0000000406067c10 */ /* 0x000fe2000ff5e0ff */
[----:B------:R-:W-:Y:S01]  /*c9e0*/  FADD.FTZ R61, R36, R43 ;  /* 0x0000002b243d7221 */ /* 0x000fe20000010000 */
[----:B------:R-:W2:Y:S01]  /*c9f0*/  LDS R10, [R0+0xa00] ;  /* 0x000a0000000a7984 */ /* 0x000ea20000000800 */
[----:B------:R-:W-:Y:S01]  /*ca00*/  FADD.FTZ R20, R45, R20 ;  /* 0x000000142d147221 */ /* 0x000fe20000010000 */
[----:B------:R-:W-:Y:S01]  /*ca10*/  FADD.FTZ R16, R25, R16 ;  /* 0x0000001019107221 */ /* 0x000fe20000010000 */
[----:B------:R-:W-:Y:S01]  /*ca20*/  FADD.FTZ R29, R8, R29 ;  /* 0x0000001d081d7221 */ /* 0x000fe20000010000 */
[----:B------:R-:W-:Y:S01]  /*ca30*/  STG.E desc[UR6][R2.64], R49 ;  /* 0x0000003102007986 */ /* 0x000fe2000c101906 */
[----:B------:R-:W-:Y:S01]  /*ca40*/  FADD.FTZ R27, R44, R27 ;  /* 0x0000001b2c1b7221 */ /* 0x000fe20000010000 */
[----:B------:R-:W-:-:S02]  /*ca50*/  IADD3.X R7, PT, PT, R7, UR5, RZ, P2, !PT ;  /* 0x0000000507077c10 */ /* 0x000fc400097fe4ff */
[----:B------:R-:W-:Y:S04]  /*ca60*/  LDS R43, [R0+0x1c00] ;  /* 0x001c0000002b7984 */ /* 0x000fe80000000800 */
[----:B------:R-:W-:Y:S04]  /*ca70*/  STG.E desc[UR6][R4.64], R13 ;  /* 0x0000000d04007986 */ /* 0x000fe8000c101906 */
[----:B------:R-:W3:Y:S01]  /*ca80*/  LDS R45, [R0+0x2e00] ;  /* 0x002e0000002d7984 */ /* 0x000ee20000000800 */
[----:B------:R-:W-:-:S03]  /*ca90*/  FADD.FTZ R53, R20, R53 ;  /* 0x0000003514357221 */ /* 0x000fc60000010000 */
[----:B------:R-:W3:Y:S01]  /*caa0*/  LDS R13, [R0+0xc00] ;  /* 0x000c0000000d7984 */ /* 0x000ee20000000800 */
[----:B------:R-:W-:Y:S01]  /*cab0*/  FADD.FTZ R65, R16, R65 ;  /* 0x0000004110417221 */ /* 0x000fe20000010000 */
[----:B-1----:R-:W-:Y:S02]  /*cac0*/  FADD.FTZ R18, R29, R18 ;  /* 0x000000121d127221 */ /* 0x002fe40000010000 */
[----:B------:R-:W1:Y:S01]  /*cad0*/  LDS R25, [R0+0x1e00] ;  /* 0x001e000000197984 */ /* 0x000e620000000800 */
[----:B------:R-:W-:-:S03]  /*cae0*/  FADD.FTZ R27, R27, R28 ;  /* 0x0000001c1b1b7221 */ /* 0x000fc60000010000 */
[----:B------:R-:W-:Y:S04]  /*caf0*/  LDS R47, [R0+0x3000] ;  /* 0x00300000002f7984 */ /* 0x000fe80000000800 */
[----:B------:R-:W1:Y:S04]  /*cb00*/  LDS R67, [R0+0x4200] ;  /* 0x0042000000437984 */ /* 0x000e680000000800 */
[----:B------:R-:W1:Y:S04]  /*cb10*/  LDS R8, [R0+0xe00] ;  /* 0x000e000000087984 */ /* 0x000e680000000800 */
[----:B------:R-:W1:Y:S01]  /*cb20*/  LDS R20, [R0+0x2000] ;  /* 0x0020000000147984 */ /* 0x000e620000000800 */
[----:B0-----:R-:W-:-:S03]  /*cb30*/  FADD.FTZ R63, R18, R63 ;  /* 0x0000003f123f7221 */ /* 0x001fc60000010000 */
[----:B------:R-:W-:Y:S04]  /*cb40*/  STG.E desc[UR6][R6.64], R61 ;  /* 0x0000003d06007986 */ /* 0x000fe8000c101906 */
[----:B------:R-:W0:Y:S04]  /*cb50*/  LDS R49, [R0+0x3200] ;  /* 0x0032000000317984 */ /* 0x000e280000000800 */
[----:B------:R-:W-:Y:S04]  /*cb60*/  STG.E desc[UR6][R2.64+0x200], R51 ;  /* 0x0002003302007986 */ /* 0x000fe8000c101906 */
[----:B------:R-:W0:Y:S04]  /*cb70*/  LDS R69, [R0+0x4400] ;  /* 0x0044000000457984 */ /* 0x000e280000000800 */
[----:B------:R-:W0:Y:S04]  /*cb80*/  LDS R16, [R0+0x1000] ;  /* 0x0010000000107984 */ /* 0x000e280000000800 */
[----:B------:R-:W-:Y:S04]  /*cb90*/  STG.E desc[UR6][R4.64+0x200], R33 ;  /* 0x0002002104007986 */ /* 0x000fe8000c101906 */
[----:B------:R-:W0:Y:S04]  /*cba0*/  LDS R29, [R0+0x2200] ;  /* 0x00220000001d7984 */ /* 0x000e280000000800 */
[----:B------:R-:W-:Y:S04]  /*cbb0*/  STG.E desc[UR6][R6.64+0x200], R65 ;  /* 0x0002004106007986 */ /* 0x000fe8000c101906 */
[----:B------:R-:W0:Y:S04]  /*cbc0*/  LDS R22, [R0+0x3400] ;  /* 0x0034000000167984 */ /* 0x000e280000000800 */
[----:B------:R-:W0:Y:S04]  /*cbd0*/  LDS R61, [R0+0x4600] ;  /* 0x00460000003d7984 */ /* 0x000e280000000800 */
[----:B------:R-:W-:Y:S04]  /*cbe0*/  STG.E desc[UR6][R2.64+0x400], R27 ;  /* 0x0004001b02007986 */ /* 0x000fe8000c101906 */
[----:B------:R-:W0:Y:S01]  /*cbf0*/  LDS R18, [R0+0x1200] ;  /* 0x0012000000127984 */ /* 0x000e220000000800 */
[----:B----4-:R-:W-:-:S03]  /*cc00*/  FADD.FTZ R12, RZ, R12 ;  /* 0x0000000cff0c7221 */ /* 0x010fc60000010000 */
[----:B------:R-:W4:Y:S04]  /*cc10*/  LDS R27, [R0+0x2400] ;  /* 0x00240000001b7984 */ /* 0x000f280000000800 */
[----:B------:R-:W4:Y:S04]  /*cc20*/  LDS R33, [R0+0x3600] ;  /* 0x0036000000217984 */ /* 0x000f280000000800 */
[----:B------:R-:W-:Y:S04]  /*cc30*/  STG.E desc[UR6][R4.64+0x400], R15 ;  /* 0x0004000f04007986 */ /* 0x000fe8000c101906 */
[----:B------:R-:W4:Y:S04]  /*cc40*/  LDS R26, [R0+0x4800] ;  /* 0x00480000001a7984 */ /* 0x000f280000000800 */
[----:B------:R-:W4:Y:S01]  /*cc50*/  LDS R15, [R0+0x2600] ;  /* 0x00260000000f7984 */ /* 0x000f220000000800 */
[----:B-----5:R-:W-:-:S03]  /*cc60*/  FADD.FTZ R12, R12, R31 ;  /* 0x0000001f0c0c7221 */ /* 0x020fc60000010000 */
[----:B------:R-:W5:Y:S04]  /*cc70*/  LDS R51, [R0+0x3800] ;  /* 0x0038000000337984 */ /* 0x000f680000000800 */
[----:B------:R-:W5:Y:S04]  /*cc80*/  LDS R65, [R0+0x4a00] ;  /* 0x004a000000417984 */ /* 0x000f680000000800 */
[----:B------:R-:W5:Y:S04]  /*cc90*/  LDS R24, [R0+0x3a00] ;  /* 0x003a000000187984 */ /* 0x000f680000000800 */
[----:B------:R-:W5:Y:S04]  /*cca0*/  LDS R31, [R0+0x4c00] ;  /* 0x004c0000001f7984 */ /* 0x000f680000000800 */
[----:B------:R-:W5:Y:S01]  /*ccb0*/  LDS R28, [R0+0x4e00] ;  /* 0x004e0000001c7984 */ /* 0x000f620000000800 */
[----:B------:R-:W-:Y:S01]  /*ccc0*/  FADD.FTZ R14, RZ, R14 ;  /* 0x0000000eff0e7221 */ /* 0x000fe20000010000 */
[----:B--2---:R-:W-:Y:S01]  /*ccd0*/  FADD.FTZ R10, RZ, R10 ;  /* 0x0000000aff0a7221 */ /* 0x004fe20000010000 */
[----:B---3--:R-:W-:-:S02]  /*cce0*/  FADD.FTZ R12, R12, R45 ;  /* 0x0000002d0c0c7221 */ /* 0x008fc40000010000 */
[----:B------:R-:W-:Y:S01]  /*ccf0*/  FADD.FTZ R14, R14, R43 ;  /* 0x0000002b0e0e7221 */ /* 0x000fe20000010000 */
[----:B------:R-:W-:Y:S01]  /*cd00*/  FADD.FTZ R13, RZ, R13 ;  /* 0x0000000dff0d7221 */ /* 0x000fe20000010000 */
[----:B-1----:R-:W-:Y:S01]  /*cd10*/  FADD.FTZ R10, R10, R25 ;  /* 0x000000190a0a7221 */ /* 0x002fe20000010000 */
[----:B------:R-:W-:Y:S01]  /*cd20*/  FADD.FTZ R67, R12, R67 ;  /* 0x000000430c437221 */ /* 0x000fe20000010000 */
[----:B------:R-:W-:Y:S01]  /*cd30*/  FADD.FTZ R14, R14, R47 ;  /* 0x0000002f0e0e7221 */ /* 0x000fe20000010000 */
[----:B------:R-:W-:Y:S01]  /*cd40*/  FADD.FTZ R8, RZ, R8 ;  /* 0x00000008ff087221 */ /* 0x000fe20000010000 */
[----:B------:R-:W-:Y:S01]  /*cd50*/  FADD.FTZ R13, R13, R20 ;  /* 0x000000140d0d7221 */ /* 0x000fe20000010000 */
[----:B------:R-:W-:Y:S01]  /*cd60*/  STG.E desc[UR6][R6.64+0x400], R63 ;  /* 0x0004003f06007986 */ /* 0x000fe2000c101906 */
[----:B0-----:R-:W-:Y:S01]  /*cd70*/  FADD.FTZ R10, R10, R49 ;  /* 0x000000310a0a7221 */ /* 0x001fe20000010000 */
[----:B------:R-:W-:Y:S01]  /*cd80*/  FADD.FTZ R69, R14, R69 ;  /* 0x000000450e457221 */ /* 0x000fe20000010000 */
[----:B------:R-:W-:Y:S01]  /*cd90*/  FADD.FTZ R16, RZ, R16 ;  /* 0x00000010ff107221 */ /* 0x000fe20000010000 */
[----:B------:R-:W-:Y:S01]  /*cda0*/  STG.E desc[UR6][R2.64+0x600], R53 ;  /* 0x0006003502007986 */ /* 0x000fe2000c101906 */
[----:B------:R-:W-:Y:S01]  /*cdb0*/  FADD.FTZ R8, R8, R29 ;  /* 0x0000001d08087221 */ /* 0x000fe20000010000 */
[----:B------:R-:W-:-:S02]  /*cdc0*/  FADD.FTZ R13, R13, R22 ;  /* 0x000000160d0d7221 */ /* 0x000fc40000010000 */
[----:B------:R-:W-:Y:S01]  /*cdd0*/  STG.E desc[UR6][R4.64+0x600], R35 ;  /* 0x0006002304007986 */ /* 0x000fe2000c101906 */
[----:B------:R-:W-:Y:S01]  /*cde0*/  FADD.FTZ R61, R10, R61 ;  /* 0x0000003d0a3d7221 */ /* 0x000fe20000010000 */
[----:B------:R-:W-:Y:S02]  /*cdf0*/  FADD.FTZ R18, RZ, R18 ;  /* 0x00000012ff127221 */ /* 0x000fe40000010000 */
[----:B------:R-:W-:Y:S01]  /*ce00*/  STG.E desc[UR6][R6.64+0x600], R67 ;  /* 0x0006004306007986 */ /* 0x000fe2000c101906 */
[----:B----4-:R-:W-:Y:S01]  /*ce10*/  FADD.FTZ R16, R16, R27 ;  /* 0x0000001b10107221 */ /* 0x010fe20000010000 */
[----:B------:R-:W-:Y:S02]  /*ce20*/  FADD.FTZ R9, R9, R40 ;  /* 0x0000002809097221 */ /* 0x000fe40000010000 */
[----:B------:R-:W-:Y:S01]  /*ce30*/  STG.E desc[UR6][R2.64+0x800], R19 ;  /* 0x0008001302007986 */ /* 0x000fe2000c101906 */
[----:B------:R-:W-:Y:S01]  /*ce40*/  FADD.FTZ R8, R8, R33 ;  /* 0x0000002108087221 */ /* 0x000fe20000010000 */
[----:B------:R-:W-:-:S02]  /*ce50*/  FADD.FTZ R13, R13, R26 ;  /* 0x0000001a0d0d7221 */ /* 0x000fc40000010000 */
[----:B------:R-:W-:Y:S01]  /*ce60*/  STG.E desc[UR6][R4.64+0x800], R17 ;  /* 0x0008001104007986 */ /* 0x000fe2000c101906 */
[----:B------:R-:W-:-:S03]  /*ce70*/  FADD.FTZ R15, R18, R15 ;  /* 0x0000000f120f7221 */ /* 0x000fc60000010000 */
        /* <DEDUP_REMOVED lines=8> */
[----:B------:R-:W-:Y:S01]  /*cf00*/  STG.E desc[UR6][R2.64+0xc00], R21 ;  /* 0x000c001502007986 */ /* 0x000fe2000c101906 */
[----:B------:R-:W-:-:S03]  /*cf10*/  FADD.FTZ R31, R16, R31 ;  /* 0x0000001f101f7221 */ /* 0x000fc60000010000 */
[----:B------:R-:W-:Y:S04]  /*cf20*/  STG.E desc[UR6][R4.64+0xc00], R9 ;  /* 0x000c000904007986 */ /* 0x000fe8000c101906 */
        /* <DEDUP_REMOVED lines=12> */
.L_x_2944:
[----:B------:R-:W-:Y:S01]  /*cff0*/  HFMA2 R250, -RZ, RZ, 0, 5.9604644775390625e-08 ;  /* 0x00000001fffa7431 */ /* 0x000fe200000001ff */
[----:B------:R-:W-:Y:S01]  /*d000*/  BSSY B1, `(.L_x_3049) ;  /* 0x0000006000017945 */ /* 0x000fe20003800000 */
[----:B------:R-:W-:Y:S02]  /*d010*/  MOV R249, 0x1f ;  /* 0x0000001f00f97802 */ /* 0x000fe40000000f00 */
[----:B------:R-:W-:-:S07]  /*d020*/  MOV R248, 0xffffffff ;  /* 0xffffffff00f87802 */ /* 0x000fce0000000f00 */
[----:B0--3-5:R-:W-:Y:S05]  /*d030*/  WARPSYNC.COLLECTIVE R248, `(.L_x_3050) ;  /* 0x00000000f8087348 */ /* 0x029fea0003c00000 */
[----:B------:R1:W2:Y:S02]  /*d040*/  SHFL.BFLY P1, R252, R184, R250, R249 ;  /* 0x0c0000fab8fc7389 */ /* 0x0002a400000200f9 */
[----:B0123-5:R-:W-:Y:S05]  /*d050*/  ENDCOLLECTIVE ;  /* 0x000000000000791b */ /* 0x02ffea0003800000 */
.L_x_3050:
[----:B------:R-:W-:Y:S05]  /*d060*/  BSYNC B1 ;  /* 0x0000000000017941 */ /* 0x000fea0003800000 */
.L_x_3049:
        /* <DEDUP_REMOVED lines=9> */
.L_x_3051:
[----:B------:R-:W-:Y:S01]  /*d100*/  HFMA2 R250, -RZ, RZ, 0, 1.1920928955078125e-07 ;  /* 0x00000002fffa7431 */ /* 0x000fe200000001ff */
[----:B------:R-:W-:-:S05]  /*d110*/  MOV R184, R252 ;  /* 0x000000fc00b87202 */ /* 0x000fca0000000f00 */
[----:B------:R-:W-:Y:S01]  /*d120*/  FADD.FTZ R185, R184, R185 ;  /* 0x000000b9b8b97221 */ /* 0x000fe20000010000 */
[----:B------:R-:W-:-:S07]  /*d130*/  MOV R184, R251 ;  /* 0x000000fb00b87202 */ /* 0x000fce0000000f00 */
[----:B------:R-:W-:Y:S05]  /*d140*/  WARPSYNC.COLLECTIVE R248, `(.L_x_3052) ;  /* 0x00000000f8087348 */ /* 0x000fea0003c00000 */
[----:B------:R0:W1:Y:S02]  /*d150*/  SHFL.BFLY P1, R252, R184, R250, R249 ;  /* 0x0c0000fab8fc7389 */ /* 0x00006400000200f9 */
[----:B01----:R-:W-:Y:S05]  /*d160*/  ENDCOLLECTIVE ;  /* 0x000000000000791b */ /* 0x003fea0003800000 */
.L_x_3052:
[----:B------:R-:W-:-:S05]  /*d170*/  MOV R184, R252 ;  /* 0x000000fc00b87202 */ /* 0x000fca0000000f00 */
[----:B------:R-:W-:Y:S01]  /*d180*/  FADD.FTZ R251, R251, R184 ;  /* 0x000000b8fbfb7221 */ /* 0x000fe20000010000 */
[----:B------:R-:W-:-:S07]  /*d190*/  MOV R184, R185 ;  /* 0x000000b900b87202 */ /* 0x000fce0000000f00 */
[----:B------:R-:W-:Y:S05]  /*d1a0*/  WARPSYNC.COLLECTIVE R248, `(.L_x_3053) ;  /* 0x00000000f8087348 */ /* 0x000fea0003c00000 */
[----:B------:R0:W1:Y:S02]  /*d1b0*/  SHFL.BFLY P1, R252, R184, R250, R249 ;  /* 0x0c0000fab8fc7389 */ /* 0x00006400000200f9 */
[----:B01----:R-:W-:Y:S05]  /*d1c0*/  ENDCOLLECTIVE ;  /* 0x000000000000791b */ /* 0x003fea0003800000 */
.L_x_3053:
[----:B------:R-:W-:Y:S01]  /*d1d0*/  HFMA2 R250, -RZ, RZ, 0, 2.384185791015625e-07 ;  /* 0x00000004fffa7431 */ /* 0x000fe200000001ff */
[----:B------:R-:W-:-:S05]  /*d1e0*/  MOV R184, R252 ;  /* 0x000000fc00b87202 */ /* 0x000fca0000000f00 */
[----:B------:R-:W-:Y:S01]  /*d1f0*/  FADD.FTZ R185, R185, R184 ;  /* 0x000000b8b9b97221 */ /* 0x000fe20000010000 */
[----:B------:R-:W-:-:S07]  /*d200*/  MOV R184, R251 ;  /* 0x000000fb00b87202 */ /* 0x000fce0000000f00 */
[----:B------:R-:W-:Y:S05]  /*d210*/  WARPSYNC.COLLECTIVE R248, `(.L_x_3054) ;  /* 0x00000000f8087348 */ /* 0x000fea0003c00000 */
[----:B------:R0:W1:Y:S02]  /*d220*/  SHFL.BFLY P1, R252, R184, R250, R249 ;  /* 0x0c0000fab8fc7389 */ /* 0x00006400000200f9 */
[----:B01----:R-:W-:Y:S05]  /*d230*/  ENDCOLLECTIVE ;  /* 0x000000000000791b */ /* 0x003fea0003800000 */
.L_x_3054:
[----:B------:R-:W-:-:S05]  /*d240*/  MOV R184, R252 ;  /* 0x000000fc00b87202 */ /* 0x000fca0000000f00 */
[----:B------:R-:W-:Y:S01]  /*d250*/  FADD.FTZ R251, R251, R184 ;  /* 0x000000b8fbfb7221 */ /* 0x000fe20000010000 */
[----:B------:R-:W-:-:S07]  /*d260*/  MOV R184, R185 ;  /* 0x000000b900b87202 */ /* 0x000fce0000000f00 */
[----:B------:R-:W-:Y:S05]  /*d270*/  WARPSYNC.COLLECTIVE R248, `(.L_x_3055) ;  /* 0x00000000f8087348 */ /* 0x000fea0003c00000 */
[----:B------:R0:W1:Y:S02]  /*d280*/  SHFL.BFLY P1, R252, R184, R250, R249 ;  /* 0x0c0000fab8fc7389 */ /* 0x00006400000200f9 */
[----:B01----:R-:W-:Y:S05]  /*d290*/  ENDCOLLECTIVE ;  /* 0x000000000000791b */ /* 0x003fea0003800000 */
.L_x_3055:
[----:B------:R-:W-:Y:S01]  /*d2a0*/  HFMA2 R250, -RZ, RZ, 0, 4.76837158203125e-07 ;  /* 0x00000008fffa7431 */ /* 0x000fe200000001ff */
[----:B------:R-:W-:-:S05]  /*d2b0*/  MOV R184, R252 ;  /* 0x000000fc00b87202 */ /* 0x000fca0000000f00 */
[----:B------:R-:W-:Y:S01]  /*d2c0*/  FADD.FTZ R185, R185, R184 ;  /* 0x000000b8b9b97221 */ /* 0x000fe20000010000 */
[----:B------:R-:W-:-:S07]  /*d2d0*/  MOV R184, R251 ;  /* 0x000000fb00b87202 */ /* 0x000fce0000000f00 */
[----:B------:R-:W-:Y:S05]  /*d2e0*/  WARPSYNC.COLLECTIVE R248, `(.L_x_3056) ;  /* 0x00000000f8087348 */ /* 0x000fea0003c00000 */
[----:B------:R0:W1:Y:S02]  /*d2f0*/  SHFL.BFLY P1, R252, R184, R250, R249 ;  /* 0x0c0000fab8fc7389 */ /* 0x00006400000200f9 */
[----:B01----:R-:W-:Y:S05]  /*d300*/  ENDCOLLECTIVE ;  /* 0x000000000000791b */ /* 0x003fea0003800000 */
.L_x_3056:
[----:B------:R-:W-:-:S05]  /*d310*/  MOV R184, R252 ;  /* 0x000000fc00b87202 */ /* 0x000fca0000000f00 */
[----:B------:R-:W-:Y:S01]  /*d320*/  FADD.FTZ R251, R251, R184 ;  /* 0x000000b8fbfb7221 */ /* 0x000fe20000010000 */
[----:B------:R-:W-:-:S07]  /*d330*/  MOV R184, R185 ;  /* 0x000000b900b87202 */ /* 0x000fce0000000f00 */
[----:B------:R-:W-:Y:S05]  /*d340*/  WARPSYNC.COLLECTIVE R248, `(.L_x_3057) ;  /* 0x00000000f8087348 */ /* 0x000fea0003c00000 */
[----:B------:R0:W1:Y:S02]  /*d350*/  SHFL.BFLY P1, R252, R184, R250, R249 ;  /* 0x0c0000fab8fc7389 */ /* 0x00006400000200f9 */
[----:B01----:R-:W-:Y:S05]  /*d360*/  ENDCOLLECTIVE ;  /* 0x000000000000791b */ /* 0x003fea0003800000 */
.L_x_3057:
[----:B------:R-:W-:Y:S01]  /*d370*/  HFMA2 R250, -RZ, RZ, 0, 9.5367431640625e-07 ;  /* 0x00000010fffa7431 */ /* 0x000fe200000001ff */
[----:B------:R-:W-:-:S05]  /*d380*/  MOV R184, R252 ;  /* 0x000000fc00b87202 */ /* 0x000fca0000000f00 */
[----:B------:R-:W-:Y:S01]  /*d390*/  FADD.FTZ R185, R185, R184 ;  /* 0x000000b8b9b97221 */ /* 0x000fe20000010000 */
[----:B------:R-:W-:-:S07]  /*d3a0*/  MOV R184, R251 ;  /* 0x000000fb00b87202 */ /* 0x000fce0000000f00 */
[----:B------:R-:W-:Y:S05]  /*d3b0*/  WARPSYNC.COLLECTIVE R248, `(.L_x_3058) ;  /* 0x00000000f8087348 */ /* 0x000fea0003c00000 */
[----:B------:R0:W1:Y:S02]  /*d3c0*/  SHFL.BFLY P1, R252, R184, R250, R249 ;  /* 0x0c0000fab8fc7389 */ /* 0x00006400000200f9 */
[----:B01----:R-:W-:Y:S05]  /*d3d0*/  ENDCOLLECTIVE ;  /* 0x000000000000791b */ /* 0x003fea0003800000 */
.L_x_3058:
[----:B------:R-:W-:Y:S01]  /*d3e0*/  MOV R184, R185 ;  /* 0x000000b900b87202 */ /* 0x000fe20000000f00 */
[----:B------:R0:W-:Y:S06]  /*d3f0*/  STL [R1], R252 ;  /* 0x000000fc01007387 */ /* 0x0001ec0000100800 */
[----:B0-----:R-:W-:Y:S05]  /*d400*/  WARPSYNC.COLLECTIVE R248, `(.L_x_3059) ;  /* 0x00000000f8087348 */ /* 0x001fea0003c00000 */
[----:B0-----:R0:W1:Y:S02]  /*d410*/  SHFL.BFLY P1, R252, R184, R250, R249 ;  /* 0x0c0000fab8fc7389 */ /* 0x00106400000200f9 */
[----:B01----:R-:W-:Y:S05]  /*d420*/  ENDCOLLECTIVE ;  /* 0x000000000000791b */ /* 0x003fea0003800000 */
.L_x_3059:
[----:B------:R-:W-:Y:S01]  /*d430*/  MOV R184, R252 ;  /* 0x000000fc00b87202 */ /* 0x000fe20000000f00 */
[----:B------:R-:W-:Y:S06]  /*d440*/  BRA `(.L_x_3060) ;  /* 0xffffff5400f07947 */ /* 0x000fec000383ffff */
.L_x_3061:
        /* <DEDUP_REMOVED lines=11> */
.L_x_25379:


//--------------------- .text._ZN10layer_norm13ln_bwd_kernelINS_13Kernel_traitsI6__halfS2_S2_S2_fjLj1280ELj1ELj4ELj1ELj16ENS_18Kernel_traits_baseILj1280ES2_S2_S2_S2_fjLj128EEEEELb1ELb0ELb0ELb0EEEvNS_9BwdParamsE --------------------------
	.section	.text._ZN10layer_norm13ln_bwd_kernelINS_13Kernel_traitsI6__halfS2_S2_S2_fjLj1280ELj1ELj4ELj1ELj16ENS_18Kernel_traits_baseILj1280ES2_S2_S2_S2_fjLj128EEEEELb1ELb0ELb0ELb0EEEvNS_9BwdParamsE,"ax",@progbits
	.align	128
        .global         _ZN10layer_norm13ln_bwd_kernelINS_13Kernel_traitsI6__halfS2_S2_S2_fjLj1280ELj1ELj4ELj1ELj16ENS_18Kernel_traits_baseILj1280ES2_S2_S2_S2_fjLj128EEEEELb1ELb0ELb0ELb0EEEvNS_9BwdParamsE
        .type           _ZN10layer_norm13ln_bwd_kernelINS_13Kernel_traitsI6__halfS2_S2_S2_fjLj1280ELj1ELj4ELj1ELj16ENS_18Kernel_traits_baseILj1280ES2_S2_S2_S2_fjLj128EEEEELb1ELb0ELb0ELb0EEEvNS_9BwdParamsE,@function
        .size           _ZN10layer_norm13ln_bwd_kernelINS_13Kernel_traitsI6__halfS2_S2_S2_fjLj1280ELj1ELj4ELj1ELj16ENS_18Kernel_traits_baseILj1280ES2_S2_S2_S2_fjLj128EEEEELb1ELb0ELb0ELb0EEEvNS_9BwdParamsE,(.L_x_25380 - _ZN10layer_norm13ln_bwd_kernelINS_13Kernel_traitsI6__halfS2_S2_S2_fjLj1280ELj1ELj4ELj1ELj16ENS_18Kernel_traits_baseILj1280ES2_S2_S2_S2_fjLj128EEEEELb1ELb0ELb0ELb0EEEvNS_9BwdParamsE)
        .other          _ZN10layer_norm13ln_bwd_kernelINS_13Kernel_traitsI6__halfS2_S2_S2_fjLj1280ELj1ELj4ELj1ELj16ENS_18Kernel_traits_baseILj1280ES2_S2_S2_S2_fjLj128EEEEELb1ELb0ELb0ELb0EEEvNS_9BwdParamsE,@"STO_CUDA_ENTRY STV_DEFAULT"
_ZN10layer_norm13ln_bwd_kernelINS_13Kernel_traitsI6__halfS2_S2_S2_fjLj1280ELj1ELj4ELj1ELj16ENS_18Kernel_traits_baseILj1280ES2_S2_S2_S2_fjLj128EEEEELb1ELb0ELb0ELb0EEEvNS_9BwdParamsE:
.text._ZN10layer_norm13ln_bwd_kernelINS_13Kernel_traitsI6__halfS2_S2_S2_fjLj1280ELj1ELj4ELj1ELj16ENS_18Kernel_traits_baseILj1280ES2_S2_S2_S2_fjLj128EEEEELb1ELb0ELb0ELb0EEEvNS_9BwdParamsE:
        /* <DEDUP_REMOVED lines=132> */
.L_x_3112:
[----:B------:R-:W0:Y:S08]  /*0840*/  @P5 LDC.64 R152, c[0x0][0x3e0] ;  /* 0x0000f800ff985b82 */ /* 0x000e300000000a00 */
[----:B------:R-:W1:Y:S01]  /*0850*/  LDC.64 R154, c[0x0][0x3c0] ;  /* 0x0000f000ff9a7b82 */ /* 0x000e620000000a00 */
[----:B0-----:R-:W-:-:S07]  /*0860*/  @P5 IMAD.WIDE R156, R164, 0x2, R152 ;  /* 0x00000002a49c5825 */ /* 0x001fce00078e0298 */
[----:B------:R-:W0:Y:S01]  /*0870*/  LDC.64 R152, c[0x0][0x3c8] ;  /* 0x0000f200ff987b82 */ /* 0x000e220000000a00 */
[----:B-----5:R2:W5:Y:S01]  /*0880*/  @P5 LDG.E.U16 R217, desc[UR6][R156.64] ;  /* 0x000000069cd95981 */ /* 0x020562000c1e1500 */
[----:B-1----:R-:W-:-:S06]  /*0890*/  IMAD.WIDE R154, R164, 0x4, R154 ;  /* 0x00000004a49a7825 */ /* 0x002fcc00078e029a */
[----:B------:R-:W3:Y:S01]  /*08a0*/  LDG.E R154, desc[UR6][R154.64] ;  /* 0x000000069a9a7981 */ /* 0x000ee2000c1e1900 */
[----:B0-----:R-:W-:-:S05]  /*08b0*/  IMAD.WIDE R152, R164, 0x4, R152 ;  /* 0x00000004a4987825 */ /* 0x001fca00078e0298 */
[----:B------:R2:W5:Y:S01]  /*08c0*/  LDG.E R214, desc[UR6][R152.64] ;  /* 0x0000000698d67981 */ /* 0x000562000c1e1900 */
[----:B------:R-:W0:Y:S01]  /*08d0*/  S2R R162, SR_TID.X ;  /* 0x0000000000a27919 */ /* 0x000e220000002100 */
[----:B------:R-:W-:Y:S02]  /*08e0*/  MOV R161, UR15 ;  /* 0x0000000f00a17c02 */ /* 0x000fe40008000f00 */
[----:B------:R-:W-:-:S03]  /*08f0*/  ISETP.GE.U32.AND P4, PT, R163, 0x20, PT ;  /* 0x00000020a300780c */ /* 0x000fc60003f86070 */
[----:B------:R-:W-:-:S05]  /*0900*/  IMAD R158, R164, R161, RZ ;  /* 0x000000a1a49e7224 */ /* 0x000fca00078e02ff */
[----:B------:R-:W-:-:S04]  /*0910*/  SHF.R.S32.HI R159, RZ, 0x1f, R158 ;  /* 0x0000001fff9f7819 */ /* 0x000fc8000001149e */
[----:B------:R-:W-:Y:S01]  /*0920*/  LEA.HI R158, R159, R158, RZ, 0x3 ;  /* 0x0000009e9f9e7211 */ /* 0x000fe200078f18ff */
[----:B------:R-:W-:Y:S01]  /*0930*/  BSSY.RECONVERGENT B1, `(.L_x_3064) ;  /* 0x000006a000017945 */ /* 0x000fe20003800200 */
[----:B------:R-:W-:Y:S02]  /*0940*/  ISETP.NE.AND P0, PT, RZ, UR8, PT ;  /* 0x00000008ff007c0c */ /* 0x000fe4000bf05270 */
[----:B------:R-:W-:Y:S02]  /*0950*/  CS2R R218, SRZ ;  /* 0x0000000000da7805 */ /* 0x000fe4000001ff00 */
[C---:B------:R-:W-:Y:S02]  /*0960*/  ISETP.GE.U32.AND P3, PT, R163.reuse, 0x40, PT ;  /* 0x00000040a300780c */ /* 0x040fe40003f66070 */
[C---:B------:R-:W-:Y:S02]  /*0970*/  ISETP.GE.U32.AND P2, PT, R163.reuse, 0x60, PT ;  /* 0x00000060a300780c */ /* 0x040fe40003f46070 */
[----:B------:R-:W-:-:S02]  /*0980*/  ISETP.GE.U32.AND P1, PT, R163, 0x80, PT ;  /* 0x00000080a300780c */ /* 0x000fc40003f26070 */
[----:B0-----:R-:W-:-:S04]  /*0990*/  LOP3.LUT R165, R162, 0x1f, RZ, 0xc0, !PT ;  /* 0x0000001fa2a57812 */ /* 0x001fc800078ec0ff */
[----:B------:R-:W-:-:S04]  /*09a0*/  LEA.HI.SX32 R215, R158, R165, 0x1d ;  /* 0x000000a59ed77211 */ /* 0x000fc800078feaff */
[----:B------:R-:W-:Y:S02]  /*09b0*/  MOV R228, R215 ;  /* 0x000000d700e47202 */ /* 0x000fe40000000f00 */
[----:B---3--:R-:W-:Y:S01]  /*09c0*/  FSEL R216, R154, RZ, !P0 ;  /* 0x000000ff9ad87208 */ /* 0x008fe20004000000 */
[----:B--2---:R-:W-:Y:S06]  /*09d0*/  @!P4 BRA `(.L_x_3065) ;  /* 0x00000004007cc947 */ /* 0x004fec0003800000 */
[----:B------:R-:W0:Y:S08]  /*09e0*/  LDC.64 R152, c[0x0][0x3a8] ;  /* 0x0000ea00ff987b82 */ /* 0x000e300000000a00 */
[----:B------:R-:W1:Y:S01]  /*09f0*/  LDC.64 R156, c[0x0][0x428] ;  /* 0x00010a00ff9c7b82 */ /* 0x000e620000000a00 */
[----:B------:R-:W-:-:S07]  /*0a00*/  ISETP.NE.U32.AND P0, PT, RZ, UR10, PT ;  /* 0x0000000aff007c0c */ /* 0x000fce000bf05070 */
[----:B------:R-:W2:Y:S01]  /*0a10*/  LDC.64 R198, c[0x0][0x3b0] ;  /* 0x0000ec00ffc67b82 */ /* 0x000ea20000000a00 */
[----:B0-----:R-:W-:-:S06]  /*0a20*/  IMAD.WIDE.U32 R152, R215, 0x10, R152 ;  /* 0x00000010d7987825 */ /* 0x001fcc00078e0098 */
[----:B------:R-:W3:Y:S01]  /*0a30*/  LDG.E.128 R152, desc[UR6][R152.64] ;  /* 0x0000000698987981 */ /* 0x000ee2000c1e1d00 */
[----:B-1----:R-:W-:-:S06]  /*0a40*/  IMAD.WIDE.U32 R156, R215, 0x10, R156 ;  /* 0x00000010d79c7825 */ /* 0x002fcc00078e009c */
[----:B------:R-:W4:Y:S01]  /*0a50*/  LDG.E.128 R156, desc[UR6][R156.64] ;  /* 0x000000069c9c7981 */ /* 0x000f22000c1e1d00 */
[----:B------:R-:W-:Y:S01]  /*0a60*/  ISETP.NE.AND.EX P0, PT, RZ, UR11, PT, P0 ;  /* 0x0000000bff007c0c */ /* 0x000fe2000bf05300 */
[----:B--2---:R-:W-:-:S04]  /*0a70*/  IMAD.WIDE.U32 R198, R215, 0x8, R198 ;  /* 0x00000008d7c67825 */ /* 0x004fc800078e00c6 */
[--C-:B------:R-:W-:Y:S01]  /*0a80*/  HADD2.F32 R211, -RZ, R36.reuse.H0_H0 ;  /* 0x20000024ffd37230 */ /* 0x100fe20000004100 */
[----:B------:R0:W5:Y:S07]  /*0a90*/  LDG.E.64 R230, desc[UR6][R198.64] ;  /* 0x00000006c6e67981 */ /* 0x00016e000c1e1b00 */
[----:B------:R-:W1:Y:S01]  /*0aa0*/  @P0 LDC.64 R200, c[0x0][0x438] ;  /* 0x00010e00ffc80b82 */ /* 0x000e620000000a00 */
[----:B------:R-:W-:Y:S02]  /*0ab0*/  HADD2.F32 R206, -RZ, R37.H1_H1 ;  /* 0x30000025ffce7230 */ /* 0x000fe40000004100 */
[----:B------:R-:W-:-:S02]  /*0ac0*/  HADD2.F32 R210, -RZ, R36.H1_H1 ;  /* 0x30000024ffd27230 */ /* 0x000fc40000004100 */
[----:B------:R-:W-:Y:S02]  /*0ad0*/  HADD2.F32 R202, -RZ, R38.H1_H1 ;  /* 0x30000026ffca7230 */ /* 0x000fe40000004100 */
[----:B-1----:R-:W-:-:S05]  /*0ae0*/  @P0 IMAD.WIDE.U32 R200, R215, 0x10, R200 ;  /* 0x00000010d7c80825 */ /* 0x002fca00078e00c8 */
[----:B------:R1:W5:Y:S01]  /*0af0*/  @P0 LDG.E.128 R128, desc[UR6][R200.64] ;  /* 0x00000006c8800981 */ /* 0x000362000c1e1d00 */
[----:B------:R-:W-:Y:S01]  /*0b00*/  IADD3 R228, PT, PT, R215, 0x20, RZ ;  /* 0x00000020d7e47810 */ /* 0x000fe20007ffe0ff */
[--C-:B---3--:R-:W-:Y:S02]  /*0b10*/  HADD2.F32 R203, -RZ, R152.reuse.H0_H0 ;  /* 0x20000098ffcb7230 */ /* 0x108fe40000004100 */
[----:B------:R-:W-:Y:S02]  /*0b20*/  HADD2.F32 R229, -RZ, R153.H1_H1 ;  /* 0x30000099ffe57230 */ /* 0x000fe40000004100 */
[----:B------:R-:W-:Y:S02]  /*0b30*/  HADD2.F32 R205, -RZ, R152.H1_H1 ;  /* 0x30000098ffcd7230 */ /* 0x000fe40000004100 */
[C---:B------:R-:W-:Y:S01]  /*0b40*/  FADD.FTZ R203, -R216.reuse, R203 ;  /* 0x000000cbd8cb7221 */ /* 0x040fe20000010100 */
[--C-:B------:R-:W-:Y:S02]  /*0b50*/  HADD2.F32 R233, -RZ, R154.reuse.H0_H0 ;  /* 0x2000009affe97230 */ /* 0x100fe40000004100 */
[----:B------:R-:W-:Y:S01]  /*0b60*/  FADD.FTZ R229, -R216, R229 ;  /* 0x000000e5d8e57221 */ /* 0x000fe20000010100 */
[----:B------:R-:W-:-:S02]  /*0b70*/  HADD2.F32 R235, -RZ, R154.H1_H1 ;  /* 0x3000009affeb7230 */ /* 0x000fc40000004100 */
[--C-:B----4-:R-:W-:Y:S02]  /*0b80*/  HADD2.F32 R154, -RZ, R156.reuse.H0_H0 ;  /* 0x2000009cff9a7230 */ /* 0x110fe40000004100 */
[----:B-----5:R-:W-:Y:S01]  /*0b90*/  FMUL.FTZ R213, R214, R203 ;  /* 0x000000cbd6d57220 */ /* 0x020fe20000410000 */
[----:B------:R-:W-:Y:S02]  /*0ba0*/  HADD2.F32 R207, -RZ, R153.H0_H0 ;  /* 0x20000099ffcf7230 */ /* 0x000fe40000004100 */
[--C-:B0-----:R-:W-:Y:S02]  /*0bb0*/  HADD2.F32 R199, -RZ, R157.reuse.H0_H0 ;  /* 0x2000009dffc77230 */ /* 0x101fe40000004100 */
[----:B------:R-:W-:Y:S01]  /*0bc0*/  FADD.FTZ R205, -R216, R205 ;  /* 0x000000cdd8cd7221 */ /* 0x000fe20000010100 */
[----:B------:R-:W-:Y:S02]  /*0bd0*/  HADD2.F32 R157, -RZ, R157.H1_H1 ;  /* 0x3000009dff9d7230 */ /* 0x000fe40000004100 */
[----:B------:R-:W-:Y:S01]  /*0be0*/  FMUL.FTZ R208, R214, R229 ;  /* 0x000000e5d6d07220 */ /* 0x000fe20000410000 */
[----:B------:R-:W-:-:S02]  /*0bf0*/  HADD2.F32 R156, -RZ, R156.H1_H1 ;  /* 0x3000009cff9c7230 */ /* 0x000fc40000004100 */
[-C--:B------:R-:W-:Y:S01]  /*0c00*/  FMUL.FTZ R211, R211, R154.reuse ;  /* 0x0000009ad3d37220 */ /* 0x080fe20000410000 */
[----:B------:R-:W-:Y:S01]  /*0c10*/  FADD.FTZ R88, R88, R154 ;  /* 0x0000009a58587221 */ /* 0x000fe20000010000 */
[----:B------:R-:W-:Y:S01]  /*0c20*/  FFMA.FTZ R56, R213, R154, R56 ;  /* 0x0000009ad5387223 */ /* 0x000fe20000010038 */
[----:B------:R-:W-:Y:S02]  /*0c30*/  HADD2.F32 R154, -RZ, R37.H0_H0 ;  /* 0x20000025ff9a7230 */ /* 0x000fe40000004100 */
        /* <DEDUP_REMOVED lines=8> */
[----:B------:R-:W-:Y:S01]  /*0cc0*/  FADD.FTZ R157, RZ, R211 ;  /* 0x000000d3ff9d7221 */ /* 0x000fe20000010000 */
[----:B------:R-:W-:Y:S01]  /*0cd0*/  FFMA.FTZ R159, R213, R211, RZ ;  /* 0x000000d3d59f7223 */ /* 0x000fe200000100ff */
[----:B------:R-:W-:Y:S01]  /*0ce0*/  FADD.FTZ R235, -R216, R235 ;  /* 0x000000ebd8eb7221 */ /* 0x000fe20000010100 */
[----:B------:R-:W-:-:S02]  /*0cf0*/  HADD2.F32 R219, -RZ, R155.H0_H0 ;  /* 0x2000009bffdb7230 */ /* 0x000fc40000004100 */
[----:B------:R-:W-:Y:S01]  /*0d00*/  FMUL.FTZ R209, R214, R207 ;  /* 0x000000cfd6d17220 */ /* 0x000fe20000410000 */
[--C-:B------:R-:W-:Y:S02]  /*0d10*/  HADD2.F32 R198, -RZ, R158.reuse.H0_H0 ;  /* 0x2000009effc67230 */ /* 0x100fe40000004100 */
[----:B------:R-:W-:Y:S01]  /*0d20*/  FADD.FTZ R89, R89, R156 ;  /* 0x0000009c59597221 */ /* 0x000fe20000010000 */
[----:B------:R-:W-:Y:S01]  /*0d30*/  FFMA.FTZ R57, R212, R156, R57 ;  /* 0x0000009cd4397223 */ /* 0x000fe20000010039 */
[----:B------:R-:W-:Y:S01]  /*0d40*/  FMUL.FTZ R207, R154, R199 ;  /* 0x000000c79acf7220 */ /* 0x000fe20000410000 */
[----:B------:R-:W-:Y:S02]  /*0d50*/  HADD2.F32 R158, -RZ, R158.H1_H1 ;  /* 0x3000009eff9e7230 */ /* 0x000fe40000004100 */
[----:B------:R-:W-:Y:S01]  /*0d60*/  FADD.FTZ R154, R157, R210 ;  /* 0x000000d29d9a7221 */ /* 0x000fe20000010000 */
[----:B------:R-:W-:Y:S01]  /*0d70*/  FFMA.FTZ R156, R212, R210, R159 ;  /* 0x000000d2d49c7223 */ /* 0x000fe2000001009f */
[----:B------:R-:W-:Y:S01]  /*0d80*/  FMUL.FTZ R204, R214, R235 ;  /* 0x000000ebd6cc7220 */ /* 0x000fe20000410000 */
[----:B------:R-:W-:-:S02]  /*0d90*/  HADD2.F32 R203, -RZ, R38.H0_H0 ;  /* 0x20000026ffcb7230 */ /* 0x000fc40000004100 */
[C---:B-1----:R-:W-:Y:S01]  /*0da0*/  FADD.FTZ R201, -R216.reuse, R219 ;  /* 0x000000dbd8c97221 */ /* 0x042fe20000010100 */
[----:B------:R-:W-:Y:S01]  /*0db0*/  FADD.FTZ R205, -R216, R233 ;  /* 0x000000e9d8cd7221 */ /* 0x000fe20000010100 */
[----:B------:R-:W-:Y:S01]  /*0dc0*/  FADD.FTZ R157, R154, R207 ;  /* 0x000000cf9a9d7221 */ /* 0x000fe20000010000 */
[----:B------:R-:W-:Y:S01]  /*0dd0*/  FFMA.FTZ R159, R209, R207, R156 ;  /* 0x000000cfd19f7223 */ /* 0x000fe2000001009c */
[-C--:B------:R-:W-:Y:S01]  /*0de0*/  FMUL.FTZ R202, R202, R158.reuse ;  /* 0x0000009ecaca7220 */ /* 0x080fe20000410000 */
[----:B------:R-:W-:Y:S01]  /*0df0*/  FADD.FTZ R93, R93, R158 ;  /* 0x0000009e5d5d7221 */ /* 0x000fe20000010000 */
[----:B------:R-:W-:Y:S01]  /*0e00*/  FFMA.FTZ R61, R204, R158, R61 ;  /* 0x0000009ecc3d7223 */ /* 0x000fe2000001003d */
[----:B------:R-:W-:Y:S02]  /*0e10*/  HADD2.F32 R158, -RZ, R39.H0_H0 ;  /* 0x20000027ff9e7230 */ /* 0x000fe40000004100 */
[C---:B------:R-:W-:Y:S01]  /*0e20*/  FMUL.FTZ R201, R214.reuse, R201 ;  /* 0x000000c9d6c97220 */ /* 0x040fe20000410000 */
[----:B------:R-:W-:Y:S01]  /*0e30*/  FMUL.FTZ R205, R214, R205 ;  /* 0x000000cdd6cd7220 */ /* 0x000fe20000410000 */
[----:B------:R-:W-:Y:S01]  /*0e40*/  FMUL.FTZ R203, R203, R198 ;  /* 0x000000c6cbcb7220 */ /* 0x000fe20000410000 */
[----:B------:R-:W-:Y:S01]  /*0e50*/  FADD.FTZ R154, R157, R206 ;  /* 0x000000ce9d9a7221 */ /* 0x000fe20000010000 */
[----:B------:R-:W-:Y:S01]  /*0e60*/  FFMA.FTZ R156, R208, R206, R159 ;  /* 0x000000ced09c7223 */ /* 0x000fe2000001009f */
[----:B------:R-:W-:Y:S01]  /*0e70*/  FADD.FTZ R90, R90, R199 ;  /* 0x000000c75a5a7221 */ /* 0x000fe20000010000 */
[----:B------:R-:W-:Y:S01]  /*0e80*/  FFMA.FTZ R58, R209, R199, R58 ;  /* 0x000000c7d13a7223 */ /* 0x000fe2000001003a */
[----:B------:R-:W-:-:S02]  /*0e90*/  HADD2.F32 R155, -RZ, R155.H1_H1 ;  /* 0x3000009bff9b7230 */ /* 0x000fc40000004100 */
[-C--:B------:R-:W-:Y:S01]  /*0ea0*/  FMUL.FTZ R199, R158, R153.reuse ;  /* 0x000000999ec77220 */ /* 0x080fe20000410000 */
        /* <DEDUP_REMOVED lines=18> */
.L_x_3065:
[----:B------:R-:W-:Y:S05]  /*0fd0*/  BSYNC.RECONVERGENT B1 ;  /* 0x0000000000017941 */ /* 0x000fea0003800200 */
.L_x_3064:
[----:B------:R-:W-:Y:S04]  /*0fe0*/  BSSY.RECONVERGENT B1, `(.L_x_3066) ;  /* 0x0000061000017945 */ /* 0x000fe80003800200 */
[----:B------:R-:W-:Y:S05]  /*0ff0*/  @!P3 BRA `(.L_x_3067) ;  /* 0x00000004007cb947 */ /* 0x000fea0003800000 */
        /* <DEDUP_REMOVED lines=39> */
[----:B------:R-:W-:Y:S01]  /*1270*/  FMUL.FTZ R196, R214, R189 ;  /* 0x000000bdd6c47220 */ /* 0x000fe20000410000 */
        /* <DEDUP_REMOVED lines=19> */
[----:B------:R-:W-:Y:S02]  /*13b0*/  HADD2.F32 R152, -RZ, R159.H1_H1 ;  /* 0x3000009fff987230 */ /* 0x000fe40000004100 */
[----:B------:R-:W-:Y:S01]  /*13c0*/  FADD.FTZ R189, -R216, R235 ;  /* 0x000000ebd8bd7221 */ /* 0x000fe20000010100 */
[----:B------:R-:W-:Y:S02]  /*13d0*/  HADD2.F32 R187, -RZ, R42.H0_H0 ;  /* 0x2000002affbb7230 */ /* 0x000fe40000004100 */
[----:B------:R-:W-:Y:S01]  /*13e0*/  FADD.FTZ R157, R154, R191 ;  /* 0x000000bf9a9d7221 */ /* 0x000fe20000010000 */
[----:B------:R-:W-:Y:S01]  /*13f0*/  FFMA.FTZ R159, R193, R191, R156 ;  /* 0x000000bfc19f7223 */ /* 0x000fe2000001009c */
[-C--:B------:R-:W-:Y:S01]  /*1400*/  FMUL.FTZ R186, R186, R158.reuse ;  /* 0x0000009ebaba7220 */ /* 0x080fe20000410000 */
[----:B------:R-:W-:Y:S01]  /*1410*/  FADD.FTZ R137, R137, R158 ;  /* 0x0000009e89897221 */ /* 0x000fe20000010000 */
[----:B------:R-:W-:Y:S01]  /*1420*/  FFMA.FTZ R101, R188, R158, R101 ;  /* 0x0000009ebc657223 */ /* 0x000fe20000010065 */
[----:B------:R-:W-:-:S02]  /*1430*/  HADD2.F32 R158, -RZ, R43.H0_H0 ;  /* 0x2000002bff9e7230 */ /* 0x000fc40000004100 */
[C---:B------:R-:W-:Y:S01]  /*1440*/  FMUL.FTZ R185, R214.reuse, R185 ;  /* 0x000000b9d6b97220 */ /* 0x040fe20000410000 */
[----:B------:R-:W-:Y:S01]  /*1450*/  FMUL.FTZ R189, R214, R189 ;  /* 0x000000bdd6bd7220 */ /* 0x000fe20000410000 */
[----:B------:R-:W-:Y:S01]  /*1460*/  FMUL.FTZ R187, R187, R182 ;  /* 0x000000b6bbbb7220 */ /* 0x000fe20000410000 */
[----:B------:R-:W-:Y:S01]  /*1470*/  FADD.FTZ R154, R157, R190 ;  /* 0x000000be9d9a7221 */ /* 0x000fe20000010000 */
[----:B------:R-:W-:Y:S01]  /*1480*/  FFMA.FTZ R156, R192, R190, R159 ;  /* 0x000000bec09c7223 */ /* 0x000fe2000001009f */
        /* <DEDUP_REMOVED lines=22> */
.L_x_3067:
[----:B------:R-:W-:Y:S05]  /*15f0*/  BSYNC.RECONVERGENT B1 ;  /* 0x0000000000017941 */ /* 0x000fea0003800200 */
.L_x_3066:
        /* <DEDUP_REMOVED lines=14> */
[----:B------:R-:W-:-:S02]  /*16e0*/  HADD2.F32 R178, -RZ, R45.H0_H0 ;  /* 0x2000002dffb27230 */ /* 0x000fc40000004100 */
[--C-:B------:R-:W-:Y:S02]  /*16f0*/  HADD2.F32 R180, -RZ, R44.reuse.H0_H0 ;  /* 0x2000002cffb47230 */ /* 0x100fe40000004100 */
[----:B------:R-:W-:Y:S02]  /*1700*/  HADD2.F32 R181, -RZ, R44.H1_H1 ;  /* 0x3000002cffb57230 */ /* 0x000fe40000004100 */
[----:B------:R-:W-:Y:S02]  /*1710*/  HADD2.F32 R176, -RZ, R46.H0_H0 ;  /* 0x2000002effb07230 */ /* 0x000fe40000004100 */
[----:B0-----:R-:W-:-:S05]  /*1720*/  @P0 IMAD.WIDE.U32 R166, R228, 0x10, R166 ;  /* 0x00000010e4a60825 */ /* 0x001fca00078e00a6 */
[----:B------:R0:W5:Y:S01]  /*1730*/  @P0 LDG.E.128 R140, desc[UR6][R166.64] ;  /* 0x00000006a68c0981 */ /* 0x000162000c1e1d00 */
[----:B------:R-:W-:Y:S01]  /*1740*/  HADD2.F32 R174, -RZ, R47.H0_H0 ;  /* 0x2000002fffae7230 */ /* 0x000fe20000004100 */
[----:B------:R-:W-:Y:S01]  /*1750*/  IADD3 R228, PT, PT, R228, 0x20, RZ ;  /* 0x00000020e4e47810 */ /* 0x000fe20007ffe0ff */
[----:B---3--:R-:W-:Y:S02]  /*1760*/  HADD2.F32 R171, -RZ, R152.H0_H0 ;  /* 0x20000098ffab7230 */ /* 0x008fe40000004100 */
[----:B------:R-:W-:-:S03]  /*1770*/  HADD2.F32 R179, -RZ, R153.H0_H0 ;  /* 0x20000099ffb37230 */ /* 0x000fc60000004100 */
[----:B------:R-:W-:-:S04]  /*1780*/  FADD.FTZ R171, -R216, R171 ;  /* 0x000000abd8ab7221 */ /* 0x000fc80000010100 */
[----:B-----5:R-:W-:Y:S01]  /*1790*/  FMUL.FTZ R173, R214, R171 ;  /* 0x000000abd6ad7220 */ /* 0x020fe20000410000 */
[----:B------:R-:W-:Y:S01]  /*17a0*/  FADD.FTZ R171, -R216, R179 ;  /* 0x000000b3d8ab7221 */ /* 0x000fe20000010100 */
[----:B------:R-:W-:Y:S02]  /*17b0*/  HADD2.F32 R229, -RZ, R153.H1_H1 ;  /* 0x30000099ffe57230 */ /* 0x000fe40000004100 */
[----:B----4-:R-:W-:Y:S02]  /*17c0*/  HADD2.F32 R169, -RZ, R157.H0_H0 ;  /* 0x2000009dffa97230 */ /* 0x010fe40000004100 */
[----:B------:R-:W-:Y:S01]  /*17d0*/  FMUL.FTZ R171, R214, R171 ;  /* 0x000000abd6ab7220 */ /* 0x000fe20000410000 */
[----:B------:R-:W-:Y:S02]  /*17e0*/  HADD2.F32 R233, -RZ, R154.H0_H0 ;  /* 0x2000009affe97230 */ /* 0x000fe40000004100 */
[----:B------:R-:W-:Y:S01]  /*17f0*/  FADD.FTZ R229, -R216, R229 ;  /* 0x000000e5d8e57221 */ /* 0x000fe20000010100 */
[----:B0-----:R-:W-:-:S02]  /*1800*/  HADD2.F32 R167, -RZ, R156.H0_H0 ;  /* 0x2000009cffa77230 */ /* 0x001fc40000004100 */
[-C--:B------:R-:W-:Y:S01]  /*1810*/  FMUL.FTZ R178, R178, R169.reuse ;  /* 0x000000a9b2b27220 */ /* 0x080fe20000410000 */
[----:B------:R-:W-:Y:S01]  /*1820*/  FADD.FTZ R106, R106, R169 ;  /* 0x000000a96a6a7221 */ /* 0x000fe20000010000 */
[----:B------:R-:W-:Y:S01]  /*1830*/  FFMA.FTZ R66, R171, R169, R66 ;  /* 0x000000a9ab427223 */ /* 0x000fe20000010042 */
[----:B------:R-:W-:Y:S02]  /*1840*/  HADD2.F32 R177, -RZ, R152.H1_H1 ;  /* 0x30000098ffb17230 */ /* 0x000fe40000004100 */
[----:B------:R-:W-:Y:S01]  /*1850*/  FADD.FTZ R169, -R216, R233 ;  /* 0x000000e9d8a97221 */ /* 0x000fe20000010100 */
[----:B------:R-:W-:Y:S02]  /*1860*/  HADD2.F32 R235, -RZ, R154.H1_H1 ;  /* 0x3000009affeb7230 */ /* 0x000fe40000004100 */
[----:B------:R-:W-:Y:S01]  /*1870*/  FMUL.FTZ R170, R214, R229 ;  /* 0x000000e5d6aa7220 */ /* 0x000fe20000410000 */
[----:B------:R-:W-:Y:S02]  /*1880*/  HADD2.F32 R154, -RZ, R157.H1_H1 ;  /* 0x3000009dff9a7230 */ /* 0x000fe40000004100 */
[----:B------:R-:W-:-:S02]  /*1890*/  HADD2.F32 R179, -RZ, R45.H1_H1 ;  /* 0x3000002dffb37230 */ /* 0x000fc40000004100 */
[----:B------:R-:W-:Y:S01]  /*18a0*/  FMUL.FTZ R180, R180, R167 ;  /* 0x000000a7b4b47220 */ /* 0x000fe20000410000 */
[----:B------:R-:W-:Y:S02]  /*18b0*/  HADD2.F32 R156, -RZ, R156.H1_H1 ;  /* 0x3000009cff9c7230 */ /* 0x000fe40000004100 */
[----:B------:R-:W-:Y:S01]  /*18c0*/  FMUL.FTZ R169, R214, R169 ;  /* 0x000000a9d6a97220 */ /* 0x000fe20000410000 */
[----:B------:R-:W-:Y:S02]  /*18d0*/  HADD2.F32 R157, -RZ, R158.H0_H0 ;  /* 0x2000009eff9d7230 */ /* 0x000fe40000004100 */
[----:B------:R-:W-:Y:S01]  /*18e0*/  FADD.FTZ R177, -R216, R177 ;  /* 0x000000b1d8b17221 */ /* 0x000fe20000010100 */
        /* <DEDUP_REMOVED lines=8> */
[----:B------:R-:W-:Y:S01]  /*1970*/  FMUL.FTZ R172, R214, R177 ;  /* 0x000000b1d6ac7220 */ /* 0x000fe20000410000 */
[----:B------:R-:W-:Y:S01]  /*1980*/  FFMA.FTZ R157, R173, R180, R218 ;  /* 0x000000b4ad9d7223 */ /* 0x000fe200000100da */
[----:B------:R-:W-:-:S02]  /*1990*/  HADD2.F32 R175, -RZ, R155.H0_H0 ;  /* 0x2000009bffaf7230 */ /* 0x000fc40000004100 */
[--C-:B------:R-:W-:Y:S02]  /*19a0*/  HADD2.F32 R153, -RZ, R159.reuse.H0_H0 ;  /* 0x2000009fff997230 */ /* 0x100fe40000004100 */
[----:B------:R-:W-:Y:S02]  /*19b0*/  HADD2.F32 R152, -RZ, R159.H1_H1 ;  /* 0x3000009fff987230 */ /* 0x000fe40000004100 */
[----:B------:R-:W-:Y:S01]  /*19c0*/  FADD.FTZ R159, R154, R181 ;  /* 0x000000b59a9f7221 */ /* 0x000fe20000010000 */
[----:B------:R-:W-:Y:S01]  /*19d0*/  FFMA.FTZ R154, R172, R181, R157 ;  /* 0x000000b5ac9a7223 */ /* 0x000fe2000001009d */
[----:B------:R-:W-:Y:S01]  /*19e0*/  FADD.FTZ R104, R104, R167 ;  /* 0x000000a768687221 */ /* 0x000fe20000010000 */
[----:B------:R-:W-:Y:S01]  /*19f0*/  FFMA.FTZ R64, R173, R167, R64 ;  /* 0x000000a7ad407223 */ /* 0x000fe20000010040 */
[----:B------:R-:W-:Y:S01]  /*1a00*/  FADD.FTZ R105, R105, R156 ;  /* 0x0000009c69697221 */ /* 0x000fe20000010000 */
[----:B------:R-:W-:Y:S01]  /*1a10*/  FFMA.FTZ R65, R172, R156, R65 ;  /* 0x0000009cac417223 */ /* 0x000fe20000010041 */
[----:B------:R-:W-:Y:S01]  /*1a20*/  FADD.FTZ R167, -R216, R175 ;  /* 0x000000afd8a77221 */ /* 0x000fe20000010100 */
[----:B------:R-:W-:Y:S01]  /*1a30*/  FADD.FTZ R156, R159, R178 ;  /* 0x000000b29f9c7221 */ /* 0x000fe20000010000 */
[----:B------:R-:W-:Y:S01]  /*1a40*/  FFMA.FTZ R157, R171, R178, R154 ;  /* 0x000000b2ab9d7223 */ /* 0x000fe2000001009a */
[----:B------:R-:W-:-:S02]  /*1a50*/  HADD2.F32 R158, -RZ, R158.H1_H1 ;  /* 0x3000009eff9e7230 */ /* 0x000fc40000004100 */
[----:B------:R-:W-:Y:S01]  /*1a60*/  FMUL.FTZ R167, R214, R167 ;  /* 0x000000a7d6a77220 */ /* 0x000fe20000410000 */
[----:B------:R-:W-:Y:S02]  /*1a70*/  HADD2.F32 R177, -RZ, R46.H1_H1 ;  /* 0x3000002effb17230 */ /* 0x000fe40000004100 */
[----:B------:R-:W-:Y:S01]  /*1a80*/  FADD.FTZ R235, -R216, R235 ;  /* 0x000000ebd8eb7221 */ /* 0x000fe20000010100 */
[----:B------:R-:W-:Y:S01]  /*1a90*/  FADD.FTZ R159, R156, R179 ;  /* 0x000000b39c9f7221 */ /* 0x000fe20000010000 */
[----:B------:R-:W-:Y:S01]  /*1aa0*/  FFMA.FTZ R154, R170, R179, R157 ;  /* 0x000000b3aa9a7223 */ /* 0x000fe2000001009d */
[----:B------:R-:W-:Y:S02]  /*1ab0*/  HADD2.F32 R155, -RZ, R155.H1_H1 ;  /* 0x3000009bff9b7230 */ /* 0x000fe40000004100 */
[-C--:B------:R-:W-:Y:S01]  /*1ac0*/  FMUL.FTZ R174, R174, R153.reuse ;  /* 0x00000099aeae7220 */ /* 0x080fe20000410000 */
[----:B------:R-:W-:Y:S01]  /*1ad0*/  FADD.FTZ R110, R110, R153 ;  /* 0x000000996e6e7221 */ /* 0x000fe20000010000 */
[----:B------:R-:W-:Y:S01]  /*1ae0*/  FFMA.FTZ R70, R167, R153, R70 ;  /* 0x00000099a7467223 */ /* 0x000fe20000010046 */
[----:B------:R-:W-:Y:S01]  /*1af0*/  FMUL.FTZ R177, R177, R158 ;  /* 0x0000009eb1b17220 */ /* 0x000fe20000410000 */
[----:B------:R-:W-:Y:S01]  /*1b00*/  FMUL.FTZ R168, R214, R235 ;  /* 0x000000ebd6a87220 */ /* 0x000fe20000410000 */
[----:B------:R-:W-:Y:S01]  /*1b10*/  FADD.FTZ R156, R159, R176 ;  /* 0x000000b09f9c7221 */ /* 0x000fe20000010000 */
[----:B------:R-:W-:Y:S01]  /*1b20*/  FFMA.FTZ R153, R169, R176, R154 ;  /* 0x000000b0a9997223 */ /* 0x000fe2000001009a */
[----:B------:R-:W-:-:S02]  /*1b30*/  HADD2.F32 R219, -RZ, R47.H1_H1 ;  /* 0x3000002fffdb7230 */ /* 0x000fc40000004100 */
        /* <DEDUP_REMOVED lines=13> */
.L_x_3069:
[----:B------:R-:W-:Y:S05]  /*1c10*/  BSYNC.RECONVERGENT B1 ;  /* 0x0000000000017941 */ /* 0x000fea0003800200 */
.L_x_3068:
        /* <DEDUP_REMOVED lines=15> */
[----:B0-----:R-:W-:-:S05]  /*1d10*/  @P0 IMAD.WIDE.U32 R2, R228, 0x10, R2 ;  /* 0x00000010e4020825 */ /* 0x001fca00078e0002 */
[----:B------:R0:W5:Y:S02]  /*1d20*/  @P0 LDG.E.128 R144, desc[UR6][R2.64] ;  /* 0x0000000602900981 */ /* 0x000164000c1e1d00 */
[----:B0-----:R-:W-:Y:S02]  /*1d30*/  HADD2.F32 R2, -RZ, R49.H0_H0 ;  /* 0x20000031ff027230 */ /* 0x001fe40000004100 */
[----:B------:R-:W-:Y:S01]  /*1d40*/  HADD2.F32 R154, -RZ, R51.H0_H0 ;  /* 0x20000033ff9a7230 */ /* 0x000fe20000004100 */
[----:B------:R-:W-:Y:S01]  /*1d50*/  IADD3 R228, PT, PT, R228, 0x20, RZ ;  /* 0x00000020e4e47810 */ /* 0x000fe20007ffe0ff */
[--C-:B---3--:R-:W-:Y:S02]  /*1d60*/  HADD2.F32 R31, -RZ, R4.reuse.H0_H0 ;  /* 0x20000004ff1f7230 */ /* 0x108fe40000004100 */
[----:B------:R-:W-:-:S03]  /*1d70*/  HADD2.F32 R159, -RZ, R4.H1_H1 ;  /* 0x30000004ff9f7230 */ /* 0x000fc60000004100 */
[----:B------:R-:W-:Y:S01]  /*1d80*/  FADD.FTZ R3, -R216, R31 ;  /* 0x0000001fd8037221 */ /* 0x000fe20000010100 */
[--C-:B------:R-:W-:Y:S02]  /*1d90*/  HADD2.F32 R229, -RZ, R5.reuse.H0_H0 ;  /* 0x20000005ffe57230 */ /* 0x100fe40000004100 */
[----:B------:R-:W-:Y:S02]  /*1da0*/  HADD2.F32 R233, -RZ, R5.H1_H1 ;  /* 0x30000005ffe97230 */ /* 0x000fe40000004100 */
[----:B-----5:R-:W-:Y:S01]  /*1db0*/  FMUL.FTZ R3, R214, R3 ;  /* 0x00000003d6037220 */ /* 0x020fe20000410000 */
[----:B----4-:R-:W-:Y:S02]  /*1dc0*/  HADD2.F32 R5, -RZ, R8.H0_H0 ;  /* 0x20000008ff057230 */ /* 0x010fe40000004100 */
[C---:B------:R-:W-:Y:S01]  /*1dd0*/  FADD.FTZ R159, -R216.reuse, R159 ;  /* 0x0000009fd89f7221 */ /* 0x040fe20000010100 */
[----:B------:R-:W-:Y:S02]  /*1de0*/  HADD2.F32 R235, -RZ, R6.H0_H0 ;  /* 0x20000006ffeb7230 */ /* 0x000fe40000004100 */
[----:B------:R-:W-:Y:S01]  /*1df0*/  FADD.FTZ R233, -R216, R233 ;  /* 0x000000e9d8e97221 */ /* 0x000fe20000010100 */
[-C--:B------:R-:W-:Y:S01]  /*1e00*/  FMUL.FTZ R160, R160, R5.reuse ;  /* 0x00000005a0a07220 */ /* 0x080fe20000410000 */
[----:B------:R-:W-:Y:S01]  /*1e10*/  FADD.FTZ R112, R112, R5 ;  /* 0x0000000570707221 */ /* 0x000fe20000010000 */
[----:B------:R-:W-:Y:S01]  /*1e20*/  FFMA.FTZ R72, R3, R5, R72 ;  /* 0x0000000503487223 */ /* 0x000fe20000010048 */
[----:B------:R-:W-:Y:S01]  /*1e30*/  FADD.FTZ R5, -R216, R229 ;  /* 0x000000e5d8057221 */ /* 0x000fe20000010100 */
[----:B------:R-:W-:-:S02]  /*1e40*/  HADD2.F32 R8, -RZ, R8.H1_H1 ;  /* 0x30000008ff087230 */ /* 0x000fc40000004100 */
[C---:B------:R-:W-:Y:S01]  /*1e50*/  FMUL.FTZ R0, R214.reuse, R159 ;  /* 0x0000009fd6007220 */ /* 0x040fe20000410000 */
[----:B------:R-:W-:Y:S02]  /*1e60*/  HADD2.F32 R31, -RZ, R48.H1_H1 ;  /* 0x30000030ff1f7230 */ /* 0x000fe40000004100 */
[--C-:B------:R-:W-:Y:S02]  /*1e70*/  HADD2.F32 R13, -RZ, R7.reuse.H0_H0 ;  /* 0x20000007ff0d7230 */ /* 0x100fe40000004100 */
[----:B------:R-:W-:Y:S02]  /*1e80*/  HADD2.F32 R153, -RZ, R7.H1_H1 ;  /* 0x30000007ff997230 */ /* 0x000fe40000004100 */
[----:B------:R-:W-:Y:S01]  /*1e90*/  FMUL.FTZ R5, R214, R5 ;  /* 0x00000005d6057220 */ /* 0x000fe20000410000 */
[----:B------:R-:W-:Y:S02]  /*1ea0*/  HADD2.F32 R237, -RZ, R6.H1_H1 ;  /* 0x30000006ffed7230 */ /* 0x000fe40000004100 */
[----:B------:R-:W-:-:S02]  /*1eb0*/  HADD2.F32 R7, -RZ, R9.H0_H0 ;  /* 0x20000009ff077230 */ /* 0x000fc40000004100 */
[----:B------:R-:W-:Y:S01]  /*1ec0*/  FMUL.FTZ R4, R214, R233 ;  /* 0x000000e9d6047220 */ /* 0x000fe20000410000 */
[----:B------:R-:W-:Y:S02]  /*1ed0*/  HADD2.F32 R9, -RZ, R9.H1_H1 ;  /* 0x30000009ff097230 */ /* 0x000fe40000004100 */
[----:B------:R-:W-:Y:S02]  /*1ee0*/  HADD2.F32 R6, -RZ, R49.H1_H1 ;  /* 0x30000031ff067230 */ /* 0x000fe40000004100 */
[-C--:B------:R-:W-:Y:S01]  /*1ef0*/  FMUL.FTZ R31, R31, R8.reuse ;  /* 0x000000081f1f7220 */ /* 0x080fe20000410000 */
[----:B------:R-:W-:Y:S01]  /*1f00*/  FADD.FTZ R113, R113, R8 ;  /* 0x0000000871717221 */ /* 0x000fe20000010000 */
[----:B------:R-:W-:Y:S01]  /*1f10*/  FFMA.FTZ R73, R0, R8, R73 ;  /* 0x0000000800497223 */ /* 0x000fe20000010049 */
[----:B------:R-:W-:Y:S01]  /*1f20*/  FADD.FTZ R235, -R216, R235 ;  /* 0x000000ebd8eb7221 */ /* 0x000fe20000010100 */
[--C-:B------:R-:W-:Y:S02]  /*1f30*/  HADD2.F32 R157, -RZ, R10.reuse.H0_H0 ;  /* 0x2000000aff9d7230 */ /* 0x100fe40000004100 */
[----:B------:R-:W-:Y:S01]  /*1f40*/  FMUL.FTZ R2, R2, R7 ;  /* 0x0000000702027220 */ /* 0x000fe20000410000 */
[----:B------:R-:W-:-:S02]  /*1f50*/  HADD2.F32 R14, -RZ, R10.H1_H1 ;  /* 0x3000000aff0e7230 */ /* 0x000fc40000004100 */
[----:B------:R-:W-:Y:S01]  /*1f60*/  FADD.FTZ R114, R114, R7 ;  /* 0x0000000772727221 */ /* 0x000fe20000010000 */
[--C-:B------:R-:W-:Y:S02]  /*1f70*/  HADD2.F32 R8, -RZ, R50.reuse.H0_H0 ;  /* 0x20000032ff087230 */ /* 0x100fe40000004100 */
[----:B------:R-:W-:Y:S01]  /*1f80*/  FFMA.FTZ R74, R5, R7, R74 ;  /* 0x00000007054a7223 */ /* 0x000fe2000001004a */
[----:B------:R-:W-:Y:S02]  /*1f90*/  HADD2.F32 R10, -RZ, R50.H1_H1 ;  /* 0x30000032ff0a7230 */ /* 0x000fe40000004100 */
[-C--:B------:R-:W-:Y:S01]  /*1fa0*/  FMUL.FTZ R7, R6, R9.reuse ;  /* 0x0000000906077220 */ /* 0x080fe20000410000 */
[----:B------:R-:W-:Y:S01]  /*1fb0*/  FADD.FTZ R115, R115, R9 ;  /* 0x0000000973737221 */ /* 0x000fe20000010000 */
[----:B------:R-:W-:Y:S01]  /*1fc0*/  FFMA.FTZ R75, R4, R9, R75 ;  /* 0x00000009044b7223 */ /* 0x000fe2000001004b */
[----:B------:R-:W-:Y:S01]  /*1fd0*/  FMUL.FTZ R9, R214, R235 ;  /* 0x000000ebd6097220 */ /* 0x000fe20000410000 */
[----:B------:R-:W-:Y:S01]  /*1fe0*/  FADD.FTZ R237, -R216, R237 ;  /* 0x000000edd8ed7221 */ /* 0x000fe20000010100 */
[----:B------:R-:W-:-:S02]  /*1ff0*/  HADD2.F32 R155, -RZ, R11.H0_H0 ;  /* 0x2000000bff9b7230 */ /* 0x000fc40000004100 */
[----:B------:R-:W-:Y:S01]  /*2000*/  FADD.FTZ R12, R219, R160 ;  /* 0x000000a0db0c7221 */ /* 0x000fe20000010000 */
[----:B------:R-:W-:Y:S02]  /*2010*/  HADD2.F32 R152, -RZ, R11.H1_H1 ;  /* 0x3000000bff987230 */ /* 0x000fe40000004100 */
[-C--:B------:R-:W-:Y:S01]  /*2020*/  FMUL.FTZ R6, R8, R157.reuse ;  /* 0x0000009d08067220 */ /* 0x080fe20000410000 */
        /* <DEDUP_REMOVED lines=9> */
[----:B------:R-:W-:Y:S01]  /*20c0*/  FADD.FTZ R13, -R216, R13 ;  /* 0x0000000dd80d7221 */ /* 0x000fe20000010100 */
[----:B------:R-:W-:Y:S01]  /*20d0*/  FADD.FTZ R14, R157, R2 ;  /* 0x000000029d0e7221 */ /* 0x000fe20000010000 */
[----:B------:R-:W-:-:S02]  /*20e0*/  FFMA.FTZ R157, R5, R2, R12 ;  /* 0x00000002059d7223 */ /* 0x000fc4000001000c */
        /* <DEDUP_REMOVED lines=20> */
.L_x_3071:
[----:B------:R-:W-:Y:S05]  /*2230*/  BSYNC.RECONVERGENT B1 ;  /* 0x0000000000017941 */ /* 0x000fea0003800200 */
.L_x_3070:
        /* <DEDUP_REMOVED lines=16> */
[----:B------:R3:W5:Y:S01]  /*2340*/  LDG.E.64 R224, desc[UR6][R24.64] ;  /* 0x0000000618e07981 */ /* 0x000762000c1e1b00 */
[----:B------:R-:W-:Y:S02]  /*2350*/  HADD2.F32 R156, -RZ, R55.H0_H0 ;  /* 0x20000037ff9c7230 */ /* 0x000fe40000004100 */
[--C-:B---3--:R-:W-:Y:S02]  /*2360*/  HADD2.F32 R24, -RZ, R21.reuse.H0_H0 ;  /* 0x20000015ff187230 */ /* 0x108fe40000004100 */
[----:B------:R-:W-:Y:S02]  /*2370*/  HADD2.F32 R26, -RZ, R21.H1_H1 ;  /* 0x30000015ff1a7230 */ /* 0x000fe40000004100 */
[----:B------:R-:W-:Y:S02]  /*2380*/  HADD2.F32 R152, -RZ, R23.H1_H1 ;  /* 0x30000017ff987230 */ /* 0x000fe40000004100 */
[----:B------:R-:W-:Y:S02]  /*2390*/  HADD2.F32 R21, -RZ, R53.H0_H0 ;  /* 0x20000035ff157230 */ /* 0x000fe40000004100 */
[----:B------:R-:W-:-:S02]  /*23a0*/  HADD2.F32 R154, -RZ, R22.H1_H1 ;  /* 0x30000016ff9a7230 */ /* 0x000fc40000004100 */
[--C-:B--2---:R-:W-:Y:S02]  /*23b0*/  HADD2.F32 R15, -RZ, R16.reuse.H0_H0 ;  /* 0x20000010ff0f7230 */ /* 0x104fe40000004100 */
[----:B------:R-:W-:Y:S02]  /*23c0*/  HADD2.F32 R27, -RZ, R16.H1_H1 ;  /* 0x30000010ff1b7230 */ /* 0x000fe40000004100 */
[--C-:B------:R-:W-:Y:S02]  /*23d0*/  HADD2.F32 R29, -RZ, R17.reuse.H0_H0 ;  /* 0x20000011ff1d7230 */ /* 0x100fe40000004100 */
[----:B------:R-:W-:Y:S02]  /*23e0*/  HADD2.F32 R153, -RZ, R17.H1_H1 ;  /* 0x30000011ff997230 */ /* 0x000fe40000004100 */
[----:B------:R-:W-:Y:S02]  /*23f0*/  HADD2.F32 R17, -RZ, R18.H1_H1 ;  /* 0x30000012ff117230 */ /* 0x000fe40000004100 */
[----:B------:R-:W-:-:S02]  /*2400*/  HADD2.F32 R229, -RZ, R19.H0_H0 ;  /* 0x20000013ffe57230 */ /* 0x000fc40000004100 */
[----:B------:R-:W-:Y:S02]  /*2410*/  HADD2.F32 R19, -RZ, R19.H1_H1 ;  /* 0x30000013ff137230 */ /* 0x000fe40000004100 */
[C---:B------:R-:W-:Y:S01]  /*2420*/  FADD.FTZ R15, -R216.reuse, R15 ;  /* 0x0000000fd80f7221 */ /* 0x040fe20000010100 */
[----:B------:R-:W-:Y:S02]  /*2430*/  HADD2.F32 R155, -RZ, R18.H0_H0 ;  /* 0x20000012ff9b7230 */ /* 0x000fe40000004100 */
[C---:B------:R-:W-:Y:S01]  /*2440*/  FADD.FTZ R27, -R216.reuse, R27 ;  /* 0x0000001bd81b7221 */ /* 0x040fe20000010100 */
[C---:B------:R-:W-:Y:S01]  /*2450*/  FADD.FTZ R157, -R216.reuse, R153 ;  /* 0x00000099d89d7221 */ /* 0x040fe20000010100 */
[C---:B------:R-:W-:Y:S01]  /*2460*/  FADD.FTZ R233, -R216.reuse, R17 ;  /* 0x00000011d8e97221 */ /* 0x040fe20000010100 */
[C---:B------:R-:W-:Y:S01]  /*2470*/  FADD.FTZ R153, -R216.reuse, R19 ;  /* 0x00000013d8997221 */ /* 0x040fe20000010100 */
[----:B------:R-:W-:Y:S02]  /*2480*/  HADD2.F32 R16, -RZ, R52.H0_H0 ;  /* 0x20000034ff107230 */ /* 0x000fe40000004100 */
[----:B------:R-:W-:Y:S01]  /*2490*/  FADD.FTZ R25, -R216, R29 ;  /* 0x0000001dd8197221 */ /* 0x000fe20000010100 */
[----:B------:R-:W-:-:S02]  /*24a0*/  HADD2.F32 R17, -RZ, R20.H0_H0 ;  /* 0x20000014ff117230 */ /* 0x000fc40000004100 */
[----:B------:R-:W-:Y:S01]  /*24b0*/  FADD.FTZ R159, -R216, R155 ;  /* 0x0000009bd89f7221 */ /* 0x000fe20000010100 */
[----:B------:R-:W-:Y:S02]  /*24c0*/  HADD2.F32 R20, -RZ, R20.H1_H1 ;  /* 0x30000014ff147230 */ /* 0x000fe40000004100 */
[----:B-----5:R-:W-:Y:S01]  /*24d0*/  FMUL.FTZ R15, R214, R15 ;  /* 0x0000000fd60f7220 */ /* 0x020fe20000410000 */
[----:B------:R-:W-:Y:S02]  /*24e0*/  HADD2.F32 R19, -RZ, R52.H1_H1 ;  /* 0x30000034ff137230 */ /* 0x000fe40000004100 */
[----:B------:R-:W-:Y:S01]  /*24f0*/  FADD.FTZ R29, -R216, R229 ;  /* 0x000000e5d81d7221 */ /* 0x000fe20000010100 */
[----:B------:R-:W-:Y:S02]  /*2500*/  HADD2.F32 R155, -RZ, R23.H0_H0 ;  /* 0x20000017ff9b7230 */ /* 0x000fe40000004100 */
[----:B------:R-:W-:Y:S01]  /*2510*/  FMUL.FTZ R18, R214, R27 ;  /* 0x0000001bd6127220 */ /* 0x000fe20000410000 */
[----:B------:R-:W-:-:S02]  /*2520*/  HADD2.F32 R229, -RZ, R22.H0_H0 ;  /* 0x20000016ffe57230 */ /* 0x000fc40000004100 */
[----:B------:R-:W-:Y:S01]  /*2530*/  FMUL.FTZ R22, R214, R157 ;  /* 0x0000009dd6167220 */ /* 0x000fe20000410000 */
        /* <DEDUP_REMOVED lines=13> */
[----:B------:R-:W-:-:S02]  /*2610*/  FMUL.FTZ R19, R214, R25 ;  /* 0x00000019d6137220 */ /* 0x000fc40000410000 */
[----:B------:R-:W-:Y:S01]  /*2620*/  FADD.FTZ R157, R26, R17 ;  /* 0x000000111a9d7221 */ /* 0x000fe20000010000 */
[----:B------:R-:W-:Y:S01]  /*2630*/  FFMA.FTZ R28, R18, R17, R27 ;  /* 0x00000011121c7223 */ /* 0x000fe2000001001b */
[----:B------:R-:W-:Y:S01]  /*2640*/  FADD.FTZ R122, R122, R24 ;  /* 0x000000187a7a7221 */ /* 0x000fe20000010000 */
[----:B------:R-:W-:Y:S01]  /*2650*/  FFMA.FTZ R82, R19, R24, R82 ;  /* 0x0000001813527223 */ /* 0x000fe20000010052 */
[--C-:B------:R-:W-:Y:S02]  /*2660*/  HADD2.F32 R24, -RZ, R54.reuse.H0_H0 ;  /* 0x20000036ff187230 */ /* 0x100fe40000004100 */
        /* <DEDUP_REMOVED lines=13> */
[----:B------:R-:W-:-:S02]  /*2740*/  HADD2.F32 R159, -RZ, R55.H1_H1 ;  /* 0x30000037ff9f7230 */ /* 0x000fc40000004100 */
[----:B------:R-:W-:Y:S01]  /*2750*/  FMUL.FTZ R27, R156, R155 ;  /* 0x0000009b9c1b7220 */ /* 0x000fe20000410000 */
[----:B------:R-:W-:Y:S01]  /*2760*/  FMUL.FTZ R29, R214, R29 ;  /* 0x0000001dd61d7220 */ /* 0x000fe20000410000 */
        /* <DEDUP_REMOVED lines=14> */
.L_x_3073:
[----:B------:R-:W-:Y:S05]  /*2850*/  BSYNC.RECONVERGENT B1 ;  /* 0x0000000000017941 */ /* 0x000fea0003800200 */
.L_x_3072:
[----:B------:R-:W-:Y:S01]  /*2860*/  ISETP.NE.U32.AND P6, PT, RZ, UR10, PT ;  /* 0x0000000aff007c0c */ /* 0x000fe2000bfc5070 */
[----:B------:R-:W-:Y:S01]  /*2870*/  HFMA2 R216, -RZ, RZ, 1.875, 0 ;  /* 0x3f800000ffd87431 */ /* 0x000fe200000001ff */
[----:B------:R-:W-:Y:S02]  /*2880*/  UMOV UR4, 0xffffffff ;  /* 0xffffffff00047882 */ /* 0x000fe40000000000 */
[----:B------:R-:W-:Y:S01]  /*2890*/  ISETP.NE.AND.EX P6, PT, RZ, UR11, PT, P6 ;  /* 0x0000000bff007c0c */ /* 0x000fe2000bfc5360 */
[----:B-----5:R-:W-:-:S03]  /*28a0*/  @P5 HADD2.F32 R216, -RZ, R217.H0_H0 ;  /* 0x200000d9ffd85230 */ /* 0x020fc60000004100 */
        /* <DEDUP_REMOVED lines=20> */
.L_x_3124:
        /* <DEDUP_REMOVED lines=19> */
[-C--:B------:R-:W-:Y:S01]  /*2b20*/  FFMA.FTZ R152, R205, R218.reuse, R217 ;  /* 0x000000dacd987223 */ /* 0x080fe200000100d9 */
[----:B------:R-:W-:Y:S01]  /*2b30*/  LOP3.LUT P6, RZ, R231, 0xff0000, RZ, 0xc0, !PT ;  /* 0x00ff0000e7ff7812 */ /* 0x000fe200078cc0ff */
[----:B------:R-:W-:Y:S01]  /*2b40*/  FADD.FTZ R155, R199, -R154 ;  /* 0x8000009ac79b7221 */ /* 0x000fe20000010000 */
[----:B------:R-:W-:Y:S01]  /*2b50*/  FADD.FTZ R157, R198, -R153 ;  /* 0x80000099c69d7221 */ /* 0x000fe20000010000 */
[----:B------:R-:W-:Y:S01]  /*2b60*/  FADD.FTZ R153, R203, -R152 ;  /* 0x80000098cb997221 */ /* 0x000fe20000010000 */
[-CC-:B------:R-:W-:Y:S01]  /*2b70*/  FFMA.FTZ R228, R209, R218.reuse, R217.reuse ;  /* 0x000000dad1e47223 */ /* 0x180fe200000100d9 */
[C---:B------:R-:W-:Y:S01]  /*2b80*/  FMUL.FTZ R155, R214.reuse, R155 ;  /* 0x0000009bd69b7220 */ /* 0x040fe20000410000 */
[C---:B------:R-:W-:Y:S01]  /*2b90*/  FMUL.FTZ R157, R214.reuse, R157 ;  /* 0x0000009dd69d7220 */ /* 0x040fe20000410000 */
[----:B------:R-:W-:Y:S01]  /*2ba0*/  FMUL.FTZ R153, R214, R153 ;  /* 0x00000099d6997220 */ /* 0x000fe20000410000 */
[--C-:B0-----:R-:W-:Y:S01]  /*2bb0*/  FFMA.FTZ R159, R208, R218, R217.reuse ;  /* 0x000000dad09f7223 */ /* 0x101fe200000100d9 */
[-C--:B------:R-:W-:Y:S01]  /*2bc0*/  FMUL.FTZ R155, R155, R216.reuse ;  /* 0x000000d89b9b7220 */ /* 0x080fe20000410000 */
[-C--:B------:R-:W-:Y:S01]  /*2bd0*/  FMUL.FTZ R157, R157, R216.reuse ;  /* 0x000000d89d9d7220 */ /* 0x080fe20000410000 */
[----:B------:R-:W-:Y:S01]  /*2be0*/  FMUL.FTZ R153, R153, R216 ;  /* 0x000000d899997220 */ /* 0x000fe20000410000 */
[----:B------:R-:W-:Y:S01]  /*2bf0*/  ISETP.GE.U32.AND P4, PT, R230, RZ, PT ;  /* 0x000000ffe600720c */ /* 0x000fe20003f86070 */
[----:B------:R-:W-:Y:S01]  /*2c00*/  FMUL.FTZ R152, R155, UR14 ;  /* 0x0000000e9b987c20 */ /* 0x000fe20008410000 */
[----:B------:R-:W-:Y:S01]  /*2c10*/  FMUL.FTZ R155, R157, UR14 ;  /* 0x0000000e9d9b7c20 */ /* 0x000fe20008410000 */
[-C--:B------:R-:W-:Y:S01]  /*2c20*/  FFMA.FTZ R157, R204, R218.reuse, R217 ;  /* 0x000000dacc9d7223 */ /* 0x080fe200000100d9 */
[----:B------:R-:W-:Y:S01]  /*2c30*/  FMUL.FTZ R153, R153, UR14 ;  /* 0x0000000e99997c20 */ /* 0x000fe20008410000 */
[----:B------:R-:W-:Y:S01]  /*2c40*/  FADD.FTZ R219, R207, -R228 ;  /* 0x800000e4cfdb7221 */ /* 0x000fe20000010000 */
[----:B------:R-:W-:Y:S01]  /*2c50*/  FSEL R152, R152, RZ, P6 ;  /* 0x000000ff98987208 */ /* 0x000fe20003000000 */
[----:B------:R-:W-:Y:S01]  /*2c60*/  FADD.FTZ R229, R202, -R157 ;  /* 0x8000009dcae57221 */ /* 0x000fe20000010000 */
[----:B------:R-:W-:Y:S01]  /*2c70*/  LOP3.LUT P6, RZ, R231, 0xff, RZ, 0xc0, !PT ;  /* 0x000000ffe7ff7812 */ /* 0x000fe200078cc0ff */
[-CC-:B------:R-:W-:Y:S01]  /*2c80*/  FFMA.FTZ R158, R213, R218.reuse, R217.reuse ;  /* 0x000000dad59e7223 */ /* 0x180fe200000100d9 */
[----:B------:R-:W0:Y:S01]  /*2c90*/  LDC.64 R156, c[0x0][0x468] ;  /* 0x00011a00ff9c7b82 */ /* 0x000e220000000a00 */
[----:B------:R-:W-:Y:S01]  /*2ca0*/  FMUL.FTZ R233, R214, R229 ;  /* 0x000000e5d6e97220 */ /* 0x000fe20000410000 */
[----:B------:R-:W-:Y:S01]  /*2cb0*/  FSEL R154, R153, RZ, P6 ;  /* 0x000000ff999a7208 */ /* 0x000fe20003000000 */
[----:B------:R-:W-:Y:S01]  /*2cc0*/  FFMA.FTZ R153, R212, R218, R217 ;  /* 0x000000dad4997223 */ /* 0x000fe200000100d9 */
[----:B------:R-:W-:Y:S01]  /*2cd0*/  FADD.FTZ R229, R206, -R159 ;  /* 0x8000009fcee57221 */ /* 0x000fe20000010000 */
[----:B------:R-:W-:Y:S01]  /*2ce0*/  ISETP.GE.U32.AND.EX P4, PT, R231, 0x1000000, PT, P4 ;  /* 0x01000000e700780c */ /* 0x000fe20003f86140 */
[-C--:B------:R-:W-:Y:S01]  /*2cf0*/  FMUL.FTZ R233, R233, R216.reuse ;  /* 0x000000d8e9e97220 */ /* 0x080fe20000410000 */
[----:B------:R-:W-:Y:S01]  /*2d00*/  FADD.FTZ R159, R210, -R153 ;  /* 0x80000099d29f7221 */ /* 0x000fe20000010000 */
[C---:B------:R-:W-:Y:S01]  /*2d10*/  FMUL.FTZ R219, R214.reuse, R219 ;  /* 0x000000dbd6db7220 */ /* 0x040fe20000410000 */
[C---:B------:R-:W-:Y:S01]  /*2d20*/  FMUL.FTZ R229, R214.reuse, R229 ;  /* 0x000000e5d6e57220 */ /* 0x040fe20000410000 */
[----:B------:R-:W-:Y:S01]  /*2d30*/  FADD.FTZ R153, R211, -R158 ;  /* 0x8000009ed3997221 */ /* 0x000fe20000010000 */
[----:B------:R-:W-:Y:S01]  /*2d40*/  FSEL R155, R155, RZ, P4 ;  /* 0x000000ff9b9b7208 */ /* 0x000fe20002000000 */
[----:B------:R-:W-:Y:S01]  /*2d50*/  FMUL.FTZ R233, R233, UR14 ;  /* 0x0000000ee9e97c20 */ /* 0x000fe20008410000 */
[----:B------:R-:W-:Y:S01]  /*2d60*/  LOP3.LUT P4, RZ, R231, 0xff00, RZ, 0xc0, !PT ;  /* 0x0000ff00e7ff7812 */ /* 0x000fe2000788c0ff */
[-C--:B------:R-:W-:Y:S01]  /*2d70*/  FMUL.FTZ R219, R219, R216.reuse ;  /* 0x000000d8dbdb7220 */ /* 0x080fe20000410000 */
[-C--:B------:R-:W-:Y:S01]  /*2d80*/  FMUL.FTZ R229, R229, R216.reuse ;  /* 0x000000d8e5e57220 */ /* 0x080fe20000410000 */
[C---:B------:R-:W-:Y:S01]  /*2d90*/  FMUL.FTZ R159, R214.reuse, R159 ;  /* 0x0000009fd69f7220 */ /* 0x040fe20000410000 */
[----:B------:R-:W-:Y:S01]  /*2da0*/  FMUL.FTZ R153, R214, R153 ;  /* 0x00000099d6997220 */ /* 0x000fe20000410000 */
[----:B------:R-:W-:Y:S01]  /*2db0*/  FMUL.FTZ R219, R219, UR14 ;  /* 0x0000000edbdb7c20 */ /* 0x000fe20008410000 */
[----:B------:R-:W-:Y:S01]  /*2dc0*/  FSEL R233, R233, RZ, P4 ;  /* 0x000000ffe9e97208 */ /* 0x000fe20002000000 */
[----:B------:R-:W-:Y:S01]  /*2dd0*/  FMUL.FTZ R229, R229, UR14 ;  /* 0x0000000ee5e57c20 */ /* 0x000fe20008410000 */
[C---:B------:R-:W-:Y:S01]  /*2de0*/  LOP3.LUT P6, RZ, R230.reuse, 0xff0000, RZ, 0xc0, !PT ;  /* 0x00ff0000e6ff7812 */ /* 0x040fe200078cc0ff */
[-C--:B------:R-:W-:Y:S01]  /*2df0*/  FMUL.FTZ R159, R159, R216.reuse ;  /* 0x000000d89f9f7220 */ /* 0x080fe20000410000 */
[C---:B------:R-:W-:Y:S01]  /*2e00*/  LOP3.LUT P4, RZ, R230.reuse, 0xff000000, RZ, 0xc0, !PT ;  /* 0xff000000e6ff7812 */ /* 0x040fe2000788c0ff */
[----:B------:R-:W-:Y:S01]  /*2e10*/  FMUL.FTZ R153, R153, R216 ;  /* 0x000000d899997220 */ /* 0x000fe20000410000 */
[----:B------:R-:W-:Y:S01]  /*2e20*/  FSEL R219, R219, RZ, P6 ;  /* 0x000000ffdbdb7208 */ /* 0x000fe20003000000 */
[----:B------:R-:W-:Y:S01]  /*2e30*/  FMUL.FTZ R159, R159, UR14 ;  /* 0x0000000e9f9f7c20 */ /* 0x000fe20008410000 */
[----:B------:R-:W-:Y:S01]  /*2e40*/  FSEL R228, R229, RZ, P4 ;  /* 0x000000ffe5e47208 */ /* 0x000fe20002000000 */
[----:B------:R-:W-:Y:S01]  /*2e50*/  FMUL.FTZ R153, R153, UR14 ;  /* 0x0000000e99997c20 */ /* 0x000fe20008410000 */
[C---:B------:R-:W-:Y:S01]  /*2e60*/  LOP3.LUT P6, RZ, R230.reuse, 0xff00, RZ, 0xc0, !PT ;  /* 0x0000ff00e6ff7812 */ /* 0x040fe200078cc0ff */
[----:B0-----:R-:W-:Y:S01]  /*2e70*/  IMAD.WIDE.U32 R156, R215, 0x10, R156 ;  /* 0x00000010d79c7825 */ /* 0x001fe200078e009c */
[----:B------:R-:W-:-:S02]  /*2e80*/  LOP3.LUT P4, RZ, R230, 0xff, RZ, 0xc0, !PT ;  /* 0x000000ffe6ff7812 */ /* 0x000fc4000788c0ff */
[----:B------:R-:W-:Y:S02]  /*2e90*/  FSEL R159, R159, RZ, P6 ;  /* 0x000000ff9f9f7208 */ /* 0x000fe40003000000 */
[----:B------:R-:W-:Y:S02]  /*2ea0*/  FSEL R158, R153, RZ, P4 ;  /* 0x000000ff999e7208 */ /* 0x000fe40002000000 */
[----:B------:R-:W-:Y:S02]  /*2eb0*/  F2FP.F16.F32.PACK_AB R155, R155, R152 ;  /* 0x000000989b9b723e */ /* 0x000fe400000000ff */
[----:B------:R-:W-:Y:S02]  /*2ec0*/  F2FP.F16.F32.PACK_AB R154, R233, R154 ;  /* 0x0000009ae99a723e */ /* 0x000fe400000000ff */
[----:B------:R-:W-:Y:S02]  /*2ed0*/  F2FP.F16.F32.PACK_AB R153, R228, R219 ;  /* 0x000000dbe499723e */ /* 0x000fe400000000ff */
[----:B------:R-:W-:-:S02]  /*2ee0*/  F2FP.F16.F32.PACK_AB R152, R159, R158 ;  /* 0x0000009e9f98723e */ /* 0x000fc400000000ff */
[----:B------:R-:W-:-:S03]  /*2ef0*/  IADD3 R215, PT, PT, R215, 0x20, RZ ;  /* 0x00000020d7d77810 */ /* 0x000fc60007ffe0ff */
[----:B------:R1:W-:Y:S04]  /*2f00*/  STG.E.128 desc[UR6][R156.64], R152 ;  /* 0x000000989c007986 */ /* 0x0003e8000c101d06 */
.L_x_3079:
[----:B------:R-:W-:Y:S05]  /*2f10*/  BSYNC.RECONVERGENT B2 ;  /* 0x0000000000027941 */ /* 0x000fea0003800200 */
.L_x_3078:
[----:B------:R-:W-:Y:S04]  /*2f20*/  BSSY.RECONVERGENT B2, `(.L_x_3080) ;  /* 0x0000043000027945 */ /* 0x000fe80003800200 */
[----:B------:R-:W-:Y:S05]  /*2f30*/  @!P3 BRA `(.L_x_3081) ;  /* 0x000000040004b947 */ /* 0x000fea0003800000 */
[-CC-:B-1----:R-:W-:Y:S01]  /*2f40*/  FFMA.FTZ R153, R184, R218.reuse, R217.reuse ;  /* 0x000000dab8997223 */ /* 0x182fe200000100d9 */
        /* <DEDUP_REMOVED lines=10> */
[--C-:B------:R-:W-:Y:S01]  /*2ff0*/  FFMA.FTZ R228, R193, R218, R217.reuse ;  /* 0x000000dac1e47223 */ /* 0x100fe200000100d9 */
[-C--:B------:R-:W-:Y:S01]  /*3000*/  FMUL.FTZ R157, R157, R216.reuse ;  /* 0x000000d89d9d7220 */ /* 0x080fe20000410000 */
[-C--:B------:R-:W-:Y:S01]  /*3010*/  FMUL.FTZ R153, R153, R216.reuse ;  /* 0x000000d899997220 */ /* 0x080fe20000410000 */
[----:B------:R-:W-:Y:S01]  /*3020*/  FMUL.FTZ R155, R155, R216 ;  /* 0x000000d89b9b7220 */ /* 0x000fe20000410000 */
[-C--:B0-----:R-:W-:Y:S01]  /*3030*/  FFMA.FTZ R159, R192, R218.reuse, R217 ;  /* 0x000000dac09f7223 */ /* 0x081fe200000100d9 */
[----:B------:R-:W-:Y:S01]  /*3040*/  FADD.FTZ R233, R186, -R219 ;  /* 0x800000dbbae97221 */ /* 0x000fe20000010000 */
[----:B------:R-:W-:Y:S01]  /*3050*/  FMUL.FTZ R153, R153, UR14 ;  /* 0x0000000e99997c20 */ /* 0x000fe20008410000 */
[----:B------:R-:W-:Y:S01]  /*3060*/  FMUL.FTZ R152, R155, UR14 ;  /* 0x0000000e9b987c20 */ /* 0x000fe20008410000 */
[----:B------:R-:W-:Y:S01]  /*3070*/  FADD.FTZ R219, R191, -R228 ;  /* 0x800000e4bfdb7221 */ /* 0x000fe20000010000 */
[----:B------:R-:W-:Y:S01]  /*3080*/  FMUL.FTZ R155, R157, UR14 ;  /* 0x0000000e9d9b7c20 */ /* 0x000fe20008410000 */
[-CC-:B------:R-:W-:Y:S01]  /*3090*/  FFMA.FTZ R158, R197, R218.reuse, R217.reuse ;  /* 0x000000dac59e7223 */ /* 0x180fe200000100d9 */
[----:B------:R-:W-:Y:S01]  /*30a0*/  FSEL R154, R153, RZ, P6 ;  /* 0x000000ff999a7208 */ /* 0x000fe20003000000 */
[----:B------:R-:W-:Y:S01]  /*30b0*/  FFMA.FTZ R153, R196, R218, R217 ;  /* 0x000000dac4997223 */ /* 0x000fe200000100d9 */
[----:B------:R-:W0:Y:S01]  /*30c0*/  LDC.64 R156, c[0x0][0x468] ;  /* 0x00011a00ff9c7b82 */ /* 0x000e220000000a00 */
[----:B------:R-:W-:Y:S01]  /*30d0*/  FADD.FTZ R229, R190, -R159 ;  /* 0x8000009fbee57221 */ /* 0x000fe20000010000 */
[----:B------:R-:W-:Y:S01]  /*30e0*/  ISETP.GE.U32.AND P3, PT, R226, RZ, PT ;  /* 0x000000ffe200720c */ /* 0x000fe20003f66070 */
[----:B------:R-:W-:Y:S01]  /*30f0*/  FADD.FTZ R159, R194, -R153 ;  /* 0x80000099c29f7221 */ /* 0x000fe20000010000 */
[C---:B------:R-:W-:Y:S01]  /*3100*/  FMUL.FTZ R233, R214.reuse, R233 ;  /* 0x000000e9d6e97220 */ /* 0x040fe20000410000 */
[C---:B------:R-:W-:Y:S01]  /*3110*/  FMUL.FTZ R219, R214.reuse, R219 ;  /* 0x000000dbd6db7220 */ /* 0x040fe20000410000 */
[----:B------:R-:W-:Y:S01]  /*3120*/  FADD.FTZ R153, R195, -R158 ;  /* 0x8000009ec3997221 */ /* 0x000fe20000010000 */
[----:B------:R-:W-:Y:S01]  /*3130*/  LOP3.LUT P4, RZ, R227, 0xff0000, RZ, 0xc0, !PT ;  /* 0x00ff0000e3ff7812 */ /* 0x000fe2000788c0ff */
[-C--:B------:R-:W-:Y:S01]  /*3140*/  FMUL.FTZ R233, R233, R216.reuse ;  /* 0x000000d8e9e97220 */ /* 0x080fe20000410000 */
[----:B------:R-:W-:Y:S01]  /*3150*/  ISETP.GE.U32.AND.EX P3, PT, R227, 0x1000000, PT, P3 ;  /* 0x01000000e300780c */ /* 0x000fe20003f66130 */
[-C--:B------:R-:W-:Y:S01]  /*3160*/  FMUL.FTZ R219, R219, R216.reuse ;  /* 0x000000d8dbdb7220 */ /* 0x080fe20000410000 */
[C---:B------:R-:W-:Y:S01]  /*3170*/  FMUL.FTZ R229, R214.reuse, R229 ;  /* 0x000000e5d6e57220 */ /* 0x040fe20000410000 */
[C---:B------:R-:W-:Y:S01]  /*3180*/  FMUL.FTZ R159, R214.reuse, R159 ;  /* 0x0000009fd69f7220 */ /* 0x040fe20000410000 */
[----:B------:R-:W-:Y:S01]  /*3190*/  FMUL.FTZ R153, R214, R153 ;  /* 0x00000099d6997220 */ /* 0x000fe20000410000 */
[----:B------:R-:W-:Y:S01]  /*31a0*/  FSEL R152, R152, RZ, P4 ;  /* 0x000000ff98987208 */ /* 0x000fe20002000000 */
[----:B------:R-:W-:Y:S01]  /*31b0*/  FMUL.FTZ R233, R233, UR14 ;  /* 0x0000000ee9e97c20 */ /* 0x000fe20008410000 */
[----:B------:R-:W-:Y:S01]  /*31c0*/  FSEL R155, R155, RZ, P3 ;  /* 0x000000ff9b9b7208 */ /* 0x000fe20001800000 */
[----:B------:R-:W-:Y:S01]  /*31d0*/  FMUL.FTZ R219, R219, UR14 ;  /* 0x0000000edbdb7c20 */ /* 0x000fe20008410000 */
[----:B------:R-:W-:Y:S01]  /*31e0*/  LOP3.LUT P4, RZ, R227, 0xff00, RZ, 0xc0, !PT ;  /* 0x0000ff00e3ff7812 */ /* 0x000fe2000788c0ff */
[-C--:B------:R-:W-:Y:S01]  /*31f0*/  FMUL.FTZ R229, R229, R216.reuse ;  /* 0x000000d8e5e57220 */ /* 0x080fe20000410000 */
[C---:B------:R-:W-:Y:S01]  /*3200*/  LOP3.LUT P3, RZ, R226.reuse, 0xff0000, RZ, 0xc0, !PT ;  /* 0x00ff0000e2ff7812 */ /* 0x040fe2000786c0ff */
[-C--:B------:R-:W-:Y:S01]  /*3210*/  FMUL.FTZ R159, R159, R216.reuse ;  /* 0x000000d89f9f7220 */ /* 0x080fe20000410000 */
[----:B------:R-:W-:Y:S01]  /*3220*/  FMUL.FTZ R153, R153, R216 ;  /* 0x000000d899997220 */ /* 0x000fe20000410000 */
[----:B------:R-:W-:Y:S01]  /*3230*/  FSEL R233, R233, RZ, P4 ;  /* 0x000000ffe9e97208 */ /* 0x000fe20002000000 */
[----:B------:R-:W-:Y:S01]  /*3240*/  FMUL.FTZ R229, R229, UR14 ;  /* 0x0000000ee5e57c20 */ /* 0x000fe20008410000 */
[----:B------:R-:W-:Y:S01]  /*3250*/  FMUL.FTZ R159, R159, UR14 ;  /* 0x0000000e9f9f7c20 */ /* 0x000fe20008410000 */
[----:B------:R-:W-:Y:S01]  /*3260*/  FMUL.FTZ R153, R153, UR14 ;  /* 0x0000000e99997c20 */ /* 0x000fe20008410000 */
[----:B------:R-:W-:Y:S01]  /*3270*/  FSEL R219, R219, RZ, P3 ;  /* 0x000000ffdbdb7208 */ /* 0x000fe20001800000 */
[----:B0-----:R-:W-:Y:S01]  /*3280*/  IMAD.WIDE.U32 R156, R215, 0x10, R156 ;  /* 0x00000010d79c7825 */ /* 0x001fe200078e009c */
[----:B------:R-:W-:-:S02]  /*3290*/  LOP3.LUT P6, RZ, R226, 0xff000000, RZ, 0xc0, !PT ;  /* 0xff000000e2ff7812 */ /* 0x000fc400078cc0ff */
[C---:B------:R-:W-:Y:S02]  /*32a0*/  LOP3.LUT P4, RZ, R226.reuse, 0xff00, RZ, 0xc0, !PT ;  /* 0x0000ff00e2ff7812 */ /* 0x040fe4000788c0ff */
[----:B------:R-:W-:Y:S02]  /*32b0*/  LOP3.LUT P3, RZ, R226, 0xff, RZ, 0xc0, !PT ;  /* 0x000000ffe2ff7812 */ /* 0x000fe4000786c0ff */
[----:B------:R-:W-:Y:S02]  /*32c0*/  FSEL R228, R229, RZ, P6 ;  /* 0x000000ffe5e47208 */ /* 0x000fe40003000000 */
[----:B------:R-:W-:Y:S02]  /*32d0*/  FSEL R159, R159, RZ, P4 ;  /* 0x000000ff9f9f7208 */ /* 0x000fe40002000000 */
[----:B------:R-:W-:Y:S02]  /*32e0*/  FSEL R158, R153, RZ, P3 ;  /* 0x000000ff999e7208 */ /* 0x000fe40001800000 */
[----:B------:R-:W-:-:S02]  /*32f0*/  F2FP.F16.F32.PACK_AB R155, R155, R152 ;  /* 0x000000989b9b723e */ /* 0x000fc400000000ff */
[----:B------:R-:W-:Y:S02]  /*3300*/  F2FP.F16.F32.PACK_AB R154, R233, R154 ;  /* 0x0000009ae99a723e */ /* 0x000fe400000000ff */
[----:B------:R-:W-:Y:S02]  /*3310*/  F2FP.F16.F32.PACK_AB R153, R228, R219 ;  /* 0x000000dbe499723e */ /* 0x000fe400000000ff */
[----:B------:R-:W-:Y:S02]  /*3320*/  F2FP.F16.F32.PACK_AB R152, R159, R158 ;  /* 0x0000009e9f98723e */ /* 0x000fe400000000ff */
[----:B------:R-:W-:-:S03]  /*3330*/  IADD3 R215, PT, PT, R215, 0x20, RZ ;  /* 0x00000020d7d77810 */ /* 0x000fc60007ffe0ff */
[----:B------:R2:W-:Y:S04]  /*3340*/  STG.E.128 desc[UR6][R156.64], R152 ;  /* 0x000000989c007986 */ /* 0x0005e8000c101d06 */
.L_x_3081:
[----:B------:R-:W-:Y:S05]  /*3350*/  BSYNC.RECONVERGENT B2 ;  /* 0x0000000000027941 */ /* 0x000fea0003800200 */
.L_x_3080:
[----:B------:R-:W-:Y:S04]  /*3360*/  BSSY.RECONVERGENT B2, `(.L_x_3082) ;  /* 0x0000043000027945 */ /* 0x000fe80003800200 */
[----:B------:R-:W-:Y:S05]  /*3370*/  @!P2 BRA `(.L_x_3083) ;  /* 0x000000040004a947 */ /* 0x000fea0003800000 */
[-CC-:B-12---:R-:W-:Y:S01]  /*3380*/  FFMA.FTZ R153, R169, R218.reuse, R217.reuse ;  /* 0x000000daa9997223 */ /* 0x186fe200000100d9 */
        /* <DEDUP_REMOVED lines=14> */
[----:B------:R-:W-:Y:S01]  /*3470*/  FADD.FTZ R233, R177, -R232 ;  /* 0x800000e8b1e97221 */ /* 0x000fe20000010000 */
[----:B------:R-:W-:Y:S01]  /*3480*/  FMUL.FTZ R153, R153, UR14 ;  /* 0x0000000e99997c20 */ /* 0x000fe20008410000 */
[----:B------:R-:W-:Y:S01]  /*3490*/  FMUL.FTZ R152, R155, UR14 ;  /* 0x0000000e9b987c20 */ /* 0x000fe20008410000 */
[----:B------:R-:W-:Y:S01]  /*34a0*/  FMUL.FTZ R155, R157, UR14 ;  /* 0x0000000e9d9b7c20 */ /* 0x000fe20008410000 */
[-CC-:B------:R-:W-:Y:S01]  /*34b0*/  FFMA.FTZ R228, R170, R218.reuse, R217.reuse ;  /* 0x000000daaae47223 */ /* 0x180fe200000100d9 */
[-CC-:B------:R-:W-:Y:S01]  /*34c0*/  FFMA.FTZ R158, R172, R218.reuse, R217.reuse ;  /* 0x000000daac9e7223 */ /* 0x180fe200000100d9 */
[----:B------:R-:W-:Y:S01]  /*34d0*/  FSEL R154, R153, RZ, P4 ;  /* 0x000000ff999a7208 */ /* 0x000fe20002000000 */
[----:B------:R-:W-:Y:S01]  /*34e0*/  FFMA.FTZ R153, R173, R218, R217 ;  /* 0x000000daad997223 */ /* 0x000fe200000100d9 */
[----:B------:R-:W0:Y:S01]  /*34f0*/  LDC.64 R156, c[0x0][0x468] ;  /* 0x00011a00ff9c7b82 */ /* 0x000e220000000a00 */
[----:B------:R-:W-:Y:S01]  /*3500*/  FADD.FTZ R219, R178, -R159 ;  /* 0x8000009fb2db7221 */ /* 0x000fe20000010000 */
[----:B------:R-:W-:Y:S01]  /*3510*/  FMUL.FTZ R233, R214, R233 ;  /* 0x000000e9d6e97220 */ /* 0x000fe20000410000 */
[----:B------:R-:W-:Y:S01]  /*3520*/  FADD.FTZ R229, R179, -R228 ;  /* 0x800000e4b3e57221 */ /* 0x000fe20000010000 */
[----:B------:R-:W-:Y:S01]  /*3530*/  FADD.FTZ R159, R181, -R158 ;  /* 0x8000009eb59f7221 */ /* 0x000fe20000010000 */
[----:B------:R-:W-:Y:S01]  /*3540*/  FADD.FTZ R153, R180, -R153 ;  /* 0x80000099b4997221 */ /* 0x000fe20000010000 */
[-C--:B------:R-:W-:Y:S01]  /*3550*/  FMUL.FTZ R233, R233, R216.reuse ;  /* 0x000000d8e9e97220 */ /* 0x080fe20000410000 */
[----:B------:R-:W-:Y:S01]  /*3560*/  ISETP.GE.U32.AND P2, PT, R222, RZ, PT ;  /* 0x000000ffde00720c */ /* 0x000fe20003f46070 */
[C---:B------:R-:W-:Y:S01]  /*3570*/  FMUL.FTZ R219, R214.reuse, R219 ;  /* 0x000000dbd6db7220 */ /* 0x040fe20000410000 */
[C---:B------:R-:W-:Y:S01]  /*3580*/  FMUL.FTZ R229, R214.reuse, R229 ;  /* 0x000000e5d6e57220 */ /* 0x040fe20000410000 */
[C---:B------:R-:W-:Y:S01]  /*3590*/  FMUL.FTZ R159, R214.reuse, R159 ;  /* 0x0000009fd69f7220 */ /* 0x040fe20000410000 */
[----:B------:R-:W-:Y:S01]  /*35a0*/  FMUL.FTZ R153, R214, R153 ;  /* 0x00000099d6997220 */ /* 0x000fe20000410000 */
[----:B------:R-:W-:Y:S01]  /*35b0*/  FMUL.FTZ R233, R233, UR14 ;  /* 0x0000000ee9e97c20 */ /* 0x000fe20008410000 */
[----:B------:R-:W-:Y:S01]  /*35c0*/  LOP3.LUT P3, RZ, R223, 0xff0000, RZ, 0xc0, !PT ;  /* 0x00ff0000dfff7812 */ /* 0x000fe2000786c0ff */
[-C--:B------:R-:W-:Y:S01]  /*35d0*/  FMUL.FTZ R219, R219, R216.reuse ;  /* 0x000000d8dbdb7220 */ /* 0x080fe20000410000 */
[----:B------:R-:W-:Y:S01]  /*35e0*/  LOP3.LUT P6, RZ, R223, 0xff00, RZ, 0xc0, !PT ;  /* 0x0000ff00dfff7812 */ /* 0x000fe200078cc0ff */
[-C--:B------:R-:W-:Y:S01]  /*35f0*/  FMUL.FTZ R229, R229, R216.reuse ;  /* 0x000000d8e5e57220 */ /* 0x080fe20000410000 */
[----:B------:R-:W-:Y:S01]  /*3600*/  ISETP.GE.U32.AND.EX P2, PT, R223, 0x1000000, PT, P2 ;  /* 0x01000000df00780c */ /* 0x000fe20003f46120 */
[-C--:B------:R-:W-:Y:S01]  /*3610*/  FMUL.FTZ R159, R159, R216.reuse ;  /* 0x000000d89f9f7220 */ /* 0x080fe20000410000 */
[----:B------:R-:W-:Y:S01]  /*3620*/  FMUL.FTZ R153, R153, R216 ;  /* 0x000000d899997220 */ /* 0x000fe20000410000 */
[----:B------:R-:W-:Y:S01]  /*3630*/  FSEL R152, R152, RZ, P3 ;  /* 0x000000ff98987208 */ /* 0x000fe20001800000 */
[----:B------:R-:W-:Y:S01]  /*3640*/  FMUL.FTZ R219, R219, UR14 ;  /* 0x0000000edbdb7c20 */ /* 0x000fe20008410000 */
        /* <DEDUP_REMOVED lines=14> */
[----:B------:R-:W-:Y:S02]  /*3730*/  F2FP.F16.F32.PACK_AB R155, R155, R152 ;  /* 0x000000989b9b723e */ /* 0x000fe400000000ff */
[----:B------:R-:W-:Y:S02]  /*3740*/  F2FP.F16.F32.PACK_AB R154, R233, R154 ;  /* 0x0000009ae99a723e */ /* 0x000fe400000000ff */
[----:B------:R-:W-:Y:S02]  /*3750*/  F2FP.F16.F32.PACK_AB R153, R228, R219 ;  /* 0x000000dbe499723e */ /* 0x000fe400000000ff */
[----:B------:R-:W-:Y:S02]  /*3760*/  F2FP.F16.F32.PACK_AB R152, R159, R158 ;  /* 0x0000009e9f98723e */ /* 0x000fe400000000ff */
[----:B------:R-:W-:-:S03]  /*3770*/  IADD3 R215, PT, PT, R215, 0x20, RZ ;  /* 0x00000020d7d77810 */ /* 0x000fc60007ffe0ff */
[----:B------:R3:W-:Y:S04]  /*3780*/  STG.E.128 desc[UR6][R156.64], R152 ;  /* 0x000000989c007986 */ /* 0x0007e8000c101d06 */
.L_x_3083:
[----:B------:R-:W-:Y:S05]  /*3790*/  BSYNC.RECONVERGENT B2 ;  /* 0x0000000000027941 */ /* 0x000fea0003800200 */
.L_x_3082:
[----:B------:R-:W-:Y:S04]  /*37a0*/  BSSY.RECONVERGENT B2, `(.L_x_3084) ;  /* 0x0000043000027945 */ /* 0x000fe80003800200 */
[----:B------:R-:W-:Y:S05]  /*37b0*/  @!P1 BRA `(.L_x_3085) ;  /* 0x0000000400049947 */ /* 0x000fea0003800000 */
[-CC-:B-123--:R-:W-:Y:S01]  /*37c0*/  FFMA.FTZ R153, R9, R218.reuse, R217.reuse ;  /* 0x000000da09997223 */ /* 0x18efe200000100d9 */
        /* <DEDUP_REMOVED lines=14> */
[-CC-:B------:R-:W-:Y:S01]  /*38b0*/  FFMA.FTZ R228, R4, R218.reuse, R217.reuse ;  /* 0x000000da04e47223 */ /* 0x180fe200000100d9 */
[----:B------:R-:W-:Y:S01]  /*38c0*/  FMUL.FTZ R153, R153, UR14 ;  /* 0x0000000e99997c20 */ /* 0x000fe20008410000 */
[----:B------:R-:W-:Y:S01]  /*38d0*/  FMUL.FTZ R152, R155, UR14 ;  /* 0x0000000e9b987c20 */ /* 0x000fe20008410000 */
[----:B------:R-:W-:Y:S01]  /*38e0*/  FMUL.FTZ R155, R157, UR14 ;  /* 0x0000000e9d9b7c20 */ /* 0x000fe20008410000 */
[-CC-:B------:R-:W-:Y:S01]  /*38f0*/  FFMA.FTZ R158, R0, R218.reuse, R217.reuse ;  /* 0x000000da009e7223 */ /* 0x180fe200000100d9 */
[----:B------:R-:W0:Y:S01]  /*3900*/  LDC.64 R156, c[0x0][0x468] ;  /* 0x00011a00ff9c7b82 */ /* 0x000e220000000a00 */
[----:B------:R-:W-:Y:S01]  /*3910*/  FSEL R154, R153, RZ, P3 ;  /* 0x000000ff999a7208 */ /* 0x000fe20001800000 */
[----:B------:R-:W-:Y:S01]  /*3920*/  FFMA.FTZ R153, R3, R218, R217 ;  /* 0x000000da03997223 */ /* 0x000fe200000100d9 */
[----:B------:R-:W-:Y:S01]  /*3930*/  FADD.FTZ R233, R8, -R219 ;  /* 0x800000db08e97221 */ /* 0x000fe20000010000 */
[----:B------:R-:W-:Y:S01]  /*3940*/  FADD.FTZ R219, R2, -R159 ;  /* 0x8000009f02db7221 */ /* 0x000fe20000010000 */
[----:B------:R-:W-:Y:S01]  /*3950*/  FADD.FTZ R229, R7, -R228 ;  /* 0x800000e407e57221 */ /* 0x000fe20000010000 */
[----:B------:R-:W-:Y:S01]  /*3960*/  FADD.FTZ R159, R31, -R158 ;  /* 0x8000009e1f9f7221 */ /* 0x000fe20000010000 */
[----:B------:R-:W-:Y:S01]  /*3970*/  FADD.FTZ R153, R160, -R153 ;  /* 0x80000099a0997221 */ /* 0x000fe20000010000 */
[----:B------:R-:W-:Y:S01]  /*3980*/  ISETP.GE.U32.AND P1, PT, R220, RZ, PT ;  /* 0x000000ffdc00720c */ /* 0x000fe20003f26070 */
[C---:B------:R-:W-:Y:S01]  /*3990*/  FMUL.FTZ R233, R214.reuse, R233 ;  /* 0x000000e9d6e97220 */ /* 0x040fe20000410000 */
[C---:B------:R-:W-:Y:S01]  /*39a0*/  FMUL.FTZ R219, R214.reuse, R219 ;  /* 0x000000dbd6db7220 */ /* 0x040fe20000410000 */
[C---:B------:R-:W-:Y:S01]  /*39b0*/  FMUL.FTZ R229, R214.reuse, R229 ;  /* 0x000000e5d6e57220 */ /* 0x040fe20000410000 */
[C---:B------:R-:W-:Y:S01]  /*39c0*/  FMUL.FTZ R159, R214.reuse, R159 ;  /* 0x0000009fd69f7220 */ /* 0x040fe20000410000 */
[----:B------:R-:W-:Y:S01]  /*39d0*/  FMUL.FTZ R153, R214, R153 ;  /* 0x00000099d6997220 */ /* 0x000fe20000410000 */
[----:B------:R-:W-:Y:S01]  /*39e0*/  LOP3.LUT P2, RZ, R221, 0xff0000, RZ, 0xc0, !PT ;  /* 0x00ff0000ddff7812 */ /* 0x000fe2000784c0ff */
[-C--:B------:R-:W-:Y:S01]  /*39f0*/  FMUL.FTZ R233, R233, R216.reuse ;  /* 0x000000d8e9e97220 */ /* 0x080fe20000410000 */
[----:B------:R-:W-:Y:S01]  /*3a00*/  ISETP.GE.U32.AND.EX P1, PT, R221, 0x1000000, PT, P1 ;  /* 0x01000000dd00780c */ /* 0x000fe20003f26110 */
[-C--:B------:R-:W-:Y:S01]  /*3a10*/  FMUL.FTZ R219, R219, R216.reuse ;  /* 0x000000d8dbdb7220 */ /* 0x080fe20000410000 */
[-C--:B------:R-:W-:Y:S01]  /*3a20*/  FMUL.FTZ R229, R229, R216.reuse ;  /* 0x000000d8e5e57220 */ /* 0x080fe20000410000 */
        /* <DEDUP_REMOVED lines=8> */
[----:B------:R-:W-:Y:S01]  /*3ab0*/  FMUL.FTZ R153, R153, UR14 ;  /* 0x0000000e99997c20 */ /* 0x000fe20008410000 */
[----:B------:R-:W-:Y:S01]  /*3ac0*/  LOP3.LUT P4, RZ, R221, 0xff00, RZ, 0xc0, !PT ;  /* 0x0000ff00ddff7812 */ /* 0x000fe2000788c0ff */
        /* <DEDUP_REMOVED lines=16> */
.L_x_3085:
[----:B------:R-:W-:Y:S05]  /*3bd0*/  BSYNC.RECONVERGENT B2 ;  /* 0x0000000000027941 */ /* 0x000fea0003800200 */
.L_x_3084:
[----:B------:R-:W-:Y:S05]  /*3be0*/  @!P0 BRA `(.L_x_3086) ;  /* 0x0000004c00448947 */ /* 0x000fea0003800000 */
[-CC-:B0-----:R-:W-:Y:S01]  /*3bf0*/  FFMA.FTZ R159, R30, R218.reuse, R217.reuse ;  /* 0x000000da1e9f7223 */ /* 0x181fe200000100d9 */
[-CC-:B------:R-:W-:Y:S01]  /*3c00*/  FFMA.FTZ R228, R29, R218.reuse, R217.reuse ;  /* 0x000000da1de47223 */ /* 0x180fe200000100d9 */
[----:B-1234-:R-:W0:Y:S01]  /*3c10*/  LDC.64 R152, c[0x0][0x468] ;  /* 0x00011a00ff987b82 */ /* 0x01ee220000000a00 */
[-CC-:B------:R-:W-:Y:S01]  /*3c20*/  FFMA.FTZ R157, R23, R218.reuse, R217.reuse ;  /* 0x000000da179d7223 */ /* 0x180fe200000100d9 */
[-CC-:B------:R-:W-:Y:S01]  /*3c30*/  FFMA.FTZ R158, R26, R218.reuse, R217.reuse ;  /* 0x000000da1a9e7223 */ /* 0x180fe200000100d9 */
        /* <DEDUP_REMOVED lines=9> */
[C---:B------:R-:W-:Y:S01]  /*3cd0*/  FMUL.FTZ R235, R214.reuse, R235 ;  /* 0x000000ebd6eb7220 */ /* 0x040fe20000410000 */
[----:B------:R-:W-:Y:S01]  /*3ce0*/  FMUL.FTZ R233, R214, R233 ;  /* 0x000000e9d6e97220 */ /* 0x000fe20000410000 */
[----:B------:R-:W-:Y:S01]  /*3cf0*/  FADD.FTZ R229, R25, -R158 ;  /* 0x8000009e19e57221 */ /* 0x000fe20000010000 */
[----:B------:R-:W-:Y:S01]  /*3d00*/  FADD.FTZ R155, R17, -R154 ;  /* 0x8000009a119b7221 */ /* 0x000fe20000010000 */
[----:B------:R-:W-:Y:S01]  /*3d10*/  FADD.FTZ R217, R16, -R217 ;  /* 0x800000d910d97221 */ /* 0x000fe20000010000 */
[C---:B------:R-:W-:Y:S01]  /*3d20*/  FMUL.FTZ R159, R214.reuse, R159 ;  /* 0x0000009fd69f7220 */ /* 0x040fe20000410000 */
[-C--:B------:R-:W-:Y:S01]  /*3d30*/  FMUL.FTZ R235, R235, R216.reuse ;  /* 0x000000d8ebeb7220 */ /* 0x080fe20000410000 */
[-C--:B------:R-:W-:Y:S01]  /*3d40*/  FMUL.FTZ R233, R233, R216.reuse ;  /* 0x000000d8e9e97220 */ /* 0x080fe20000410000 */
[C---:B------:R-:W-:Y:S01]  /*3d50*/  FMUL.FTZ R219, R214.reuse, R219 ;  /* 0x000000dbd6db7220 */ /* 0x040fe20000410000 */
[C---:B------:R-:W-:Y:S01]  /*3d60*/  FMUL.FTZ R229, R214.reuse, R229 ;  /* 0x000000e5d6e57220 */ /* 0x040fe20000410000 */
[C---:B------:R-:W-:Y:S01]  /*3d70*/  FMUL.FTZ R157, R214.reuse, R157 ;  /* 0x0000009dd69d7220 */ /* 0x040fe20000410000 */
[C---:B------:R-:W-:Y:S01]  /*3d80*/  FMUL.FTZ R155, R214.reuse, R155 ;  /* 0x0000009bd69b7220 */ /* 0x040fe20000410000 */
[----:B------:R-:W-:Y:S01]  /*3d90*/  FMUL.FTZ R217, R214, R217 ;  /* 0x000000d9d6d97220 */ /* 0x000fe20000410000 */
[C---:B------:R-:W-:Y:S01]  /*3da0*/  ISETP.GE.U32.AND P0, PT, R224.reuse, RZ, PT ;  /* 0x000000ffe000720c */ /* 0x040fe20003f06070 */
[-C--:B------:R-:W-:Y:S01]  /*3db0*/  FMUL.FTZ R159, R159, R216.reuse ;  /* 0x000000d89f9f7220 */ /* 0x080fe20000410000 */
[----:B------:R-:W-:Y:S01]  /*3dc0*/  FMUL.FTZ R233, R233, UR14 ;  /* 0x0000000ee9e97c20 */ /* 0x000fe20008410000 */
[----:B------:R-:W-:Y:S01]  /*3dd0*/  FMUL.FTZ R235, R235, UR14 ;  /* 0x0000000eebeb7c20 */ /* 0x000fe20008410000 */
[-C--:B------:R-:W-:Y:S01]  /*3de0*/  FMUL.FTZ R219, R219, R216.reuse ;  /* 0x000000d8dbdb7220 */ /* 0x080fe20000410000 */
[-C--:B------:R-:W-:Y:S01]  /*3df0*/  FMUL.FTZ R229, R229, R216.reuse ;  /* 0x000000d8e5e57220 */ /* 0x080fe20000410000 */
[-C--:B------:R-:W-:Y:S01]  /*3e00*/  FMUL.FTZ R154, R157, R216.reuse ;  /* 0x000000d89d9a7220 */ /* 0x080fe20000410000 */
[-C--:B------:R-:W-:Y:S01]  /*3e10*/  FMUL.FTZ R155, R155, R216.reuse ;  /* 0x000000d89b9b7220 */ /* 0x080fe20000410000 */
[----:B------:R-:W-:Y:S01]  /*3e20*/  FMUL.FTZ R217, R217, R216 ;  /* 0x000000d8d9d97220 */ /* 0x000fe20000410000 */
[----:B------:R-:W-:Y:S01]  /*3e30*/  LOP3.LUT P4, RZ, R225, 0xff0000, RZ, 0xc0, !PT ;  /* 0x00ff0000e1ff7812 */ /* 0x000fe2000788c0ff */
[----:B------:R-:W-:Y:S01]  /*3e40*/  FMUL.FTZ R159, R159, UR14 ;  /* 0x0000000e9f9f7c20 */ /* 0x000fe20008410000 */
[----:B------:R-:W-:Y:S01]  /*3e50*/  ISETP.GE.U32.AND.EX P0, PT, R225, 0x1000000, PT, P0 ;  /* 0x01000000e100780c */ /* 0x000fe20003f06100 */
        /* <DEDUP_REMOVED lines=19> */
[----:B------:R-:W-:Y:S02]  /*3f90*/  FSEL R152, R217, RZ, P0 ;  /* 0x000000ffd9987208 */ /* 0x000fe40000000000 */
[----:B------:R-:W-:Y:S02]  /*3fa0*/  F2FP.F16.F32.PACK_AB R155, R216, R233 ;  /* 0x000000e9d89b723e */ /* 0x000fe400000000ff */
[----:B------:R-:W-:Y:S02]  /*3fb0*/  F2FP.F16.F32.PACK_AB R154, R214, R219 ;  /* 0x000000dbd69a723e */ /* 0x000fe400000000ff */
[----:B------:R-:W-:-:S02]  /*3fc0*/  F2FP.F16.F32.PACK_AB R153, R158, R153 ;  /* 0x000000999e99723e */ /* 0x000fc400000000ff */
[----:B------:R-:W-:-:S05]  /*3fd0*/  F2FP.F16.F32.PACK_AB R152, R159, R152 ;  /* 0x000000989f98723e */ /* 0x000fca00000000ff */
[----:B------:R0:W-:Y:S01]  /*3fe0*/  STG.E.128 desc[UR6][R156.64], R152 ;  /* 0x000000989c007986 */ /* 0x0001e2000c101d06 */
[----:B------:R-:W-:Y:S05]  /*3ff0*/  BRA `(.L_x_3086) ;  /* 0x0000004800407947 */ /* 0x000fea0003800000 */
.L_x_3077:
[----:B------:R-:W-:Y:S01]  /*4000*/  ISETP.GT.U32.AND P4, PT, R163, 0x1f, PT ;  /* 0x0000001fa300780c */ /* 0x000fe20003f84070 */
[----:B------:R-:W-:-:S12]  /*4010*/  BSSY.RECONVERGENT B2, `(.L_x_3087) ;  /* 0x000004a000027945 */ /* 0x000fd80003800200 */
[----:B------:R-:W-:Y:S05]  /*4020*/  @!P4 BRA `(.L_x_3088) ;  /* 0x000000040020c947 */ /* 0x000fea0003800000 */
[-CC-:B------:R-:W-:Y:S01]  /*4030*/  FFMA.FTZ R157, R200, R218.reuse, R217.reuse ;  /* 0x000000dac89d7223 */ /* 0x180fe200000100d9 */
[-CC-:B------:R-:W-:Y:S01]  /*4040*/  FFMA.FTZ R152, R201, R218.reuse, R217.reuse ;  /* 0x000000dac9987223 */ /* 0x180fe200000100d9 */
[-C--:B------:R-:W-:Y:S01]  /*4050*/  FFMA.FTZ R155, R204, R218.reuse, R217 ;  /* 0x000000dacc9b7223 */ /* 0x080fe200000100d9 */
[----:B------:R-:W-:Y:S01]  /*4060*/  ISETP.GE.U32.AND P4, PT, R230, RZ, PT ;  /* 0x000000ffe600720c */ /* 0x000fe20003f86070 */
[----:B------:R-:W-:Y:S01]  /*4070*/  FADD.FTZ R157, R198, -R157 ;  /* 0x8000009dc69d7221 */ /* 0x000fe20000010000 */
[----:B------:R-:W-:Y:S01]  /*4080*/  FADD.FTZ R153, R199, -R152 ;  /* 0x80000098c7997221 */ /* 0x000fe20000010000 */
[----:B------:R-:W-:Y:S01]  /*4090*/  FFMA.FTZ R152, R205, R218, R217 ;  /* 0x000000dacd987223 */ /* 0x000fe200000100d9 */
[----:B------:R-:W-:Y:S01]  /*40a0*/  FADD.FTZ R155, R202, -R155 ;  /* 0x8000009bca9b7221 */ /* 0x000fe20000010000 */
[C---:B0-----:R-:W-:Y:S01]  /*40b0*/  FMUL.FTZ R158, R214.reuse, R157 ;  /* 0x0000009dd69e7220 */ /* 0x041fe20000410000 */
[C---:B------:R-:W-:Y:S01]  /*40c0*/  FMUL.FTZ R159, R214.reuse, R153 ;  /* 0x00000099d69f7220 */ /* 0x040fe20000410000 */
[----:B------:R-:W-:Y:S01]  /*40d0*/  FADD.FTZ R153, R203, -R152 ;  /* 0x80000098cb997221 */ /* 0x000fe20000010000 */
[----:B------:R-:W-:Y:S01]  /*40e0*/  FMUL.FTZ R154, R214, R155 ;  /* 0x0000009bd69a7220 */ /* 0x000fe20000410000 */
[-C--:B------:R-:W-:Y:S01]  /*40f0*/  FMUL.FTZ R157, R158, R216.reuse ;  /* 0x000000d89e9d7220 */ /* 0x080fe20000410000 */
[-C--:B------:R-:W-:Y:S01]  /*4100*/  FMUL.FTZ R152, R159, R216.reuse ;  /* 0x000000d89f987220 */ /* 0x080fe20000410000 */
[----:B------:R-:W-:Y:S01]  /*4110*/  FMUL.FTZ R153, R214, R153 ;  /* 0x00000099d6997220 */ /* 0x000fe20000410000 */
[----:B------:R-:W-:Y:S01]  /*4120*/  ISETP.GE.U32.AND.EX P4, PT, R231, 0x1000000, PT, P4 ;  /* 0x01000000e700780c */ /* 0x000fe20003f86140 */
[----:B------:R-:W-:Y:S01]  /*4130*/  FMUL.FTZ R157, R157, UR14 ;  /* 0x0000000e9d9d7c20 */ /* 0x000fe20008410000 */
[-C--:B------:R-:W-:Y:S01]  /*4140*/  FMUL.FTZ R155, R154, R216.reuse ;  /* 0x000000d89a9b7220 */ /* 0x080fe20000410000 */
[----:B------:R-:W-:Y:S01]  /*4150*/  FMUL.FTZ R156, R152, UR14 ;  /* 0x0000000e989c7c20 */ /* 0x000fe20008410000 */
[----:B------:R-:W-:Y:S01]  /*4160*/  LOP3.LUT P6, RZ, R231, 0xff0000, RZ, 0xc0, !PT ;  /* 0x00ff0000e7ff7812 */ /* 0x000fe200078cc0ff */
[----:B------:R-:W-:Y:S01]  /*4170*/  FMUL.FTZ R152, R153, R216 ;  /* 0x000000d899987220 */ /* 0x000fe20000410000 */
[----:B------:R-:W-:Y:S01]  /*4180*/  FMUL.FTZ R155, R155, UR14 ;  /* 0x0000000e9b9b7c20 */ /* 0x000fe20008410000 */
[----:B------:R-:W-:Y:S01]  /*4190*/  FSEL R219, R157, RZ, P4 ;  /* 0x000000ff9ddb7208 */ /* 0x000fe20002000000 */
[----:B------:R-:W0:Y:S01]  /*41a0*/  LDC.64 R232, c[0x0][0x478] ;  /* 0x00011e00ffe87b82 */ /* 0x000e220000000a00 */
[----:B------:R-:W-:Y:S01]  /*41b0*/  LOP3.LUT P4, RZ, R231, 0xff00, RZ, 0xc0, !PT ;  /* 0x0000ff00e7ff7812 */ /* 0x000fe2000788c0ff */
[----:B------:R-:W-:Y:S01]  /*41c0*/  FMUL.FTZ R152, R152, UR14 ;  /* 0x0000000e98987c20 */ /* 0x000fe20008410000 */
[----:B------:R-:W-:-:S02]  /*41d0*/  FSEL R156, R156, RZ, P6 ;  /* 0x000000ff9c9c7208 */ /* 0x000fc40003000000 */
[----:B------:R-:W-:Y:S02]  /*41e0*/  LOP3.LUT P6, RZ, R231, 0xff, RZ, 0xc0, !PT ;  /* 0x000000ffe7ff7812 */ /* 0x000fe400078cc0ff */
[----:B------:R-:W-:Y:S02]  /*41f0*/  FSEL R157, R155, RZ, P4 ;  /* 0x000000ff9b9d7208 */ /* 0x000fe40002000000 */
[----:B------:R-:W-:Y:S02]  /*4200*/  F2FP.F16.F32.PACK_AB R155, R158, R159 ;  /* 0x0000009f9e9b723e */ /* 0x000fe400000000ff */
[----:B------:R-:W-:Y:S01]  /*4210*/  F2FP.F16.F32.PACK_AB R159, R219, R156 ;  /* 0x0000009cdb9f723e */ /* 0x000fe200000000ff */
[-CC-:B------:R-:W-:Y:S01]  /*4220*/  FFMA.FTZ R156, R209, R218.reuse, R217.reuse ;  /* 0x000000dad19c7223 */ /* 0x180fe200000100d9 */
[----:B------:R-:W-:Y:S02]  /*4230*/  FSEL R152, R152, RZ, P6 ;  /* 0x000000ff98987208 */ /* 0x000fe40003000000 */
[----:B------:R-:W-:Y:S01]  /*4240*/  F2FP.F16.F32.PACK_AB R154, R154, R153 ;  /* 0x000000999a9a723e */ /* 0x000fe200000000ff */
[--C-:B------:R-:W-:Y:S01]  /*4250*/  FFMA.FTZ R153, R208, R218, R217.reuse ;  /* 0x000000dad0997223 */ /* 0x100fe200000100d9 */
[----:B------:R-:W-:Y:S01]  /*4260*/  FADD.FTZ R229, R207, -R156 ;  /* 0x8000009ccfe57221 */ /* 0x000fe20000010000 */
[----:B------:R-:W-:Y:S01]  /*4270*/  F2FP.F16.F32.PACK_AB R158, R157, R152 ;  /* 0x000000989d9e723e */ /* 0x000fe200000000ff */
[-C--:B------:R-:W-:Y:S01]  /*4280*/  FFMA.FTZ R152, R213, R218.reuse, R217 ;  /* 0x000000dad5987223 */ /* 0x080fe200000100d9 */
[----:B------:R-:W-:Y:S01]  /*4290*/  FADD.FTZ R237, R206, -R153 ;  /* 0x80000099ceed7221 */ /* 0x000fe20000010000 */
[----:B------:R-:W-:Y:S01]  /*42a0*/  FFMA.FTZ R157, R212, R218, R217 ;  /* 0x000000dad49d7223 */ /* 0x000fe200000100d9 */
[C---:B------:R-:W-:Y:S01]  /*42b0*/  FMUL.FTZ R235, R214.reuse, R229 ;  /* 0x000000e5d6eb7220 */ /* 0x040fe20000410000 */
[----:B------:R-:W-:Y:S01]  /*42c0*/  FADD.FTZ R153, R211, -R152 ;  /* 0x80000098d3997221 */ /* 0x000fe20000010000 */
[----:B------:R-:W-:Y:S01]  /*42d0*/  FMUL.FTZ R237, R214, R237 ;  /* 0x000000edd6ed7220 */ /* 0x000fe20000410000 */
[----:B------:R-:W1:Y:S01]  /*42e0*/  LDC.64 R228, c[0x0][0x468] ;  /* 0x00011a00ffe47b82 */ /* 0x000e620000000a00 */
[----:B------:R-:W-:Y:S01]  /*42f0*/  FADD.FTZ R219, R210, -R157 ;  /* 0x8000009dd2db7221 */ /* 0x000fe20000010000 */
[C---:B------:R-:W-:Y:S01]  /*4300*/  FMUL.FTZ R157, R214.reuse, R153 ;  /* 0x00000099d69d7220 */ /* 0x040fe20000410000 */
[-C--:B------:R-:W-:Y:S01]  /*4310*/  FMUL.FTZ R156, R235, R216.reuse ;  /* 0x000000d8eb9c7220 */ /* 0x080fe20000410000 */
[C---:B------:R-:W-:Y:S01]  /*4320*/  F2FP.F16.F32.PACK_AB R153, R237.reuse, R235 ;  /* 0x000000ebed99723e */ /* 0x040fe200000000ff */
[----:B------:R-:W-:Y:S01]  /*4330*/  FMUL.FTZ R152, R214, R219 ;  /* 0x000000dbd6987220 */ /* 0x000fe20000410000 */
[-C--:B------:R-:W-:Y:S01]  /*4340*/  FMUL.FTZ R237, R237, R216.reuse ;  /* 0x000000d8eded7220 */ /* 0x080fe20000410000 */
[----:B------:R-:W-:Y:S01]  /*4350*/  FMUL.FTZ R219, R156, UR14 ;  /* 0x0000000e9cdb7c20 */ /* 0x000fe20008410000 */
[----:B------:R-:W-:Y:S01]  /*4360*/  LOP3.LUT P4, RZ, R230, 0xff0000, RZ, 0xc0, !PT ;  /* 0x00ff0000e6ff7812 */ /* 0x000fe2000788c0ff */
[CC--:B------:R-:W-:Y:S01]  /*4370*/  FMUL.FTZ R156, R152.reuse, R216.reuse ;  /* 0x000000d8989c7220 */ /* 0x0c0fe20000410000 */
[----:B------:R-:W-:Y:S01]  /*4380*/  F2FP.F16.F32.PACK_AB R152, R152, R157 ;  /* 0x0000009d9898723e */ /* 0x000fe200000000ff */
[----:B------:R-:W-:Y:S01]  /*4390*/  FMUL.FTZ R237, R237, UR14 ;  /* 0x0000000eeded7c20 */ /* 0x000fe20008410000 */
[----:B------:R-:W-:Y:S01]  /*43a0*/  LOP3.LUT P6, RZ, R230, 0xff000000, RZ, 0xc0, !PT ;  /* 0xff000000e6ff7812 */ /* 0x000fe200078cc0ff */
        /* <DEDUP_REMOVED lines=9> */
[----:B------:R-:W-:Y:S01]  /*4440*/  FSEL R219, R219, RZ, P6 ;  /* 0x000000ffdbdb7208 */ /* 0x000fe20003000000 */
[----:B-1----:R-:W-:Y:S01]  /*4450*/  IMAD.WIDE.U32 R228, R215, 0x10, R228 ;  /* 0x00000010d7e47825 */ /* 0x002fe200078e00e4 */
[----:B------:R-:W-:Y:S01]  /*4460*/  F2FP.F16.F32.PACK_AB R157, R237, R234 ;  /* 0x000000eaed9d723e */ /* 0x000fe200000000ff */
[----:B------:R1:W-:Y:S01]  /*4470*/  STG.E.128 desc[UR6][R232.64], R152 ;  /* 0x00000098e8007986 */ /* 0x0003e2000c101d06 */
[----:B------:R-:W-:Y:S02]  /*4480*/  F2FP.F16.F32.PACK_AB R156, R219, R156 ;  /* 0x0000009cdb9c723e */ /* 0x000fe400000000ff */
[----:B------:R-:W-:-:S03]  /*4490*/  IADD3 R215, PT, PT, R215, 0x20, RZ ;  /* 0x00000020d7d77810 */ /* 0x000fc60007ffe0ff */
[----:B------:R1:W-:Y:S04]  /*44a0*/  STG.E.128 desc[UR6][R228.64], R156 ;  /* 0x0000009ce4007986 */ /* 0x0003e8000c101d06 */
.L_x_3088:
[----:B------:R-:W-:Y:S05]  /*44b0*/  BSYNC.RECONVERGENT B2 ;  /* 0x0000000000027941 */ /* 0x000fea0003800200 */
.L_x_3087:
[----:B------:R-:W-:Y:S04]  /*44c0*/  BSSY.RECONVERGENT B2, `(.L_x_3089) ;  /* 0x000004a000027945 */ /* 0x000fe80003800200 */
[----:B------:R-:W-:Y:S05]  /*44d0*/  @!P3 BRA `(.L_x_3090) ;  /* 0x000000040020b947 */ /* 0x000fea0003800000 */
[-CC-:B-1----:R-:W-:Y:S01]  /*44e0*/  FFMA.FTZ R154, R185, R218.reuse, R217.reuse ;  /* 0x000000dab99a7223 */ /* 0x182fe200000100d9 */
[-CC-:B0-----:R-:W-:Y:S01]  /*44f0*/  FFMA.FTZ R159, R184, R218.reuse, R217.reuse ;  /* 0x000000dab89f7223 */ /* 0x181fe200000100d9 */
[-CC-:B------:R-:W-:Y:S01]  /*4500*/  FFMA.FTZ R152, R189, R218.reuse, R217.reuse ;  /* 0x000000dabd987223 */ /* 0x180fe200000100d9 */
[----:B------:R-:W-:Y:S01]  /*4510*/  FFMA.FTZ R155, R188, R218, R217 ;  /* 0x000000dabc9b7223 */ /* 0x000fe200000100d9 */
[----:B------:R-:W-:Y:S01]  /*4520*/  FADD.FTZ R157, R183, -R154 ;  /* 0x8000009ab79d7221 */ /* 0x000fe20000010000 */
[----:B------:R-:W-:Y:S01]  /*4530*/  FADD.FTZ R219, R182, -R159 ;  /* 0x8000009fb6db7221 */ /* 0x000fe20000010000 */
        /* <DEDUP_REMOVED lines=8> */
[----:B------:R-:W-:Y:S01]  /*45c0*/  ISETP.GE.U32.AND P3, PT, R226, RZ, PT ;  /* 0x000000ffe200720c */ /* 0x000fe20003f66070 */
[-C--:B------:R-:W-:Y:S01]  /*45d0*/  FMUL.FTZ R152, R153, R216.reuse ;  /* 0x000000d899987220 */ /* 0x080fe20000410000 */
[----:B------:R-:W-:Y:S01]  /*45e0*/  FMUL.FTZ R156, R156, UR14 ;  /* 0x0000000e9c9c7c20 */ /* 0x000fe20008410000 */
[----:B------:R-:W-:Y:S01]  /*45f0*/  LOP3.LUT P4, RZ, R227, 0xff0000, RZ, 0xc0, !PT ;  /* 0x00ff0000e3ff7812 */ /* 0x000fe2000788c0ff */
[----:B------:R-:W-:Y:S01]  /*4600*/  FMUL.FTZ R155, R154, R216 ;  /* 0x000000d89a9b7220 */ /* 0x000fe20000410000 */
[----:B------:R-:W-:Y:S01]  /*4610*/  FMUL.FTZ R157, R157, UR14 ;  /* 0x0000000e9d9d7c20 */ /* 0x000fe20008410000 */
[----:B------:R-:W-:Y:S01]  /*4620*/  ISETP.GE.U32.AND.EX P3, PT, R227, 0x1000000, PT, P3 ;  /* 0x01000000e300780c */ /* 0x000fe20003f66130 */
[----:B------:R-:W-:Y:S01]  /*4630*/  FMUL.FTZ R152, R152, UR14 ;  /* 0x0000000e98987c20 */ /* 0x000fe20008410000 */
[----:B------:R-:W-:Y:S01]  /*4640*/  FMUL.FTZ R155, R155, UR14 ;  /* 0x0000000e9b9b7c20 */ /* 0x000fe20008410000 */
[----:B------:R-:W-:Y:S01]  /*4650*/  FSEL R156, R156, RZ, P4 ;  /* 0x000000ff9c9c7208 */ /* 0x000fe20002000000 */
[----:B------:R-:W0:Y:S01]  /*4660*/  LDC.64 R232, c[0x0][0x478] ;  /* 0x00011e00ffe87b82 */ /* 0x000e220000000a00 */
[----:B------:R-:W-:-:S02]  /*4670*/  LOP3.LUT P6, RZ, R227, 0xff, RZ, 0xc0, !PT ;  /* 0x000000ffe3ff7812 */ /* 0x000fc400078cc0ff */
[----:B------:R-:W-:Y:S02]  /*4680*/  LOP3.LUT P4, RZ, R227, 0xff00, RZ, 0xc0, !PT ;  /* 0x0000ff00e3ff7812 */ /* 0x000fe4000788c0ff */
[----:B------:R-:W-:Y:S02]  /*4690*/  FSEL R229, R157, RZ, P3 ;  /* 0x000000ff9de57208 */ /* 0x000fe40001800000 */
[----:B------:R-:W-:Y:S02]  /*46a0*/  FSEL R152, R152, RZ, P6 ;  /* 0x000000ff98987208 */ /* 0x000fe40003000000 */
[----:B------:R-:W-:Y:S02]  /*46b0*/  FSEL R157, R155, RZ, P4 ;  /* 0x000000ff9b9d7208 */ /* 0x000fe40002000000 */
[----:B------:R-:W-:Y:S02]  /*46c0*/  F2FP.F16.F32.PACK_AB R155, R219, R159 ;  /* 0x0000009fdb9b723e */ /* 0x000fe400000000ff */
[----:B------:R-:W-:Y:S01]  /*46d0*/  F2FP.F16.F32.PACK_AB R159, R229, R156 ;  /* 0x0000009ce59f723e */ /* 0x000fe200000000ff */
[-CC-:B------:R-:W-:Y:S01]  /*46e0*/  FFMA.FTZ R156, R193, R218.reuse, R217.reuse ;  /* 0x000000dac19c7223 */ /* 0x180fe200000100d9 */
[--C-:B------:R-:W-:Y:S01]  /*46f0*/  FFMA.FTZ R229, R192, R218, R217.reuse ;  /* 0x000000dac0e57223 */ /* 0x100fe200000100d9 */
[----:B------:R-:W-:Y:S01]  /*4700*/  F2FP.F16.F32.PACK_AB R158, R157, R152 ;  /* 0x000000989d9e723e */ /* 0x000fe200000000ff */
[-CC-:B------:R-:W-:Y:S01]  /*4710*/  FFMA.FTZ R152, R197, R218.reuse, R217.reuse ;  /* 0x000000dac5987223 */ /* 0x180fe200000100d9 */
[----:B------:R-:W-:Y:S01]  /*4720*/  FFMA.FTZ R157, R196, R218, R217 ;  /* 0x000000dac49d7223 */ /* 0x000fe200000100d9 */
[----:B------:R-:W-:Y:S01]  /*4730*/  FADD.FTZ R219, R191, -R156 ;  /* 0x8000009cbfdb7221 */ /* 0x000fe20000010000 */
[----:B------:R-:W-:Y:S01]  /*4740*/  F2FP.F16.F32.PACK_AB R154, R154, R153 ;  /* 0x000000999a9a723e */ /* 0x000fe200000000ff */
[----:B------:R-:W-:Y:S01]  /*4750*/  FADD.FTZ R235, R190, -R229 ;  /* 0x800000e5beeb7221 */ /* 0x000fe20000010000 */
[----:B------:R-:W-:Y:S01]  /*4760*/  FADD.FTZ R153, R195, -R152 ;  /* 0x80000098c3997221 */ /* 0x000fe20000010000 */
[----:B------:R-:W-:Y:S01]  /*4770*/  FADD.FTZ R157, R194, -R157 ;  /* 0x8000009dc29d7221 */ /* 0x000fe20000010000 */
[----:B------:R-:W1:Y:S01]  /*4780*/  LDC.64 R228, c[0x0][0x468] ;  /* 0x00011a00ffe47b82 */ /* 0x000e620000000a00 */
[C---:B------:R-:W-:Y:S01]  /*4790*/  FMUL.FTZ R219, R214.reuse, R219 ;  /* 0x000000dbd6db7220 */ /* 0x040fe20000410000 */
[C---:B------:R-:W-:Y:S01]  /*47a0*/  FMUL.FTZ R153, R214.reuse, R153 ;  /* 0x00000099d6997220 */ /* 0x040fe20000410000 */
[C---:B------:R-:W-:Y:S01]  /*47b0*/  FMUL.FTZ R157, R214.reuse, R157 ;  /* 0x0000009dd69d7220 */ /* 0x040fe20000410000 */
[----:B------:R-:W-:Y:S01]  /*47c0*/  FMUL.FTZ R235, R214, R235 ;  /* 0x000000ebd6eb7220 */ /* 0x000fe20000410000 */
[-C--:B------:R-:W-:Y:S01]  /*47d0*/  FMUL.FTZ R234, R219, R216.reuse ;  /* 0x000000d8dbea7220 */ /* 0x080fe20000410000 */
[----:B------:R-:W-:Y:S01]  /*47e0*/  FMUL.FTZ R156, R153, R216 ;  /* 0x000000d8999c7220 */ /* 0x000fe20000410000 */
[----:B------:R-:W-:Y:S01]  /*47f0*/  LOP3.LUT P6, RZ, R226, 0xff0000, RZ, 0xc0, !PT ;  /* 0x00ff0000e2ff7812 */ /* 0x000fe200078cc0ff */
[----:B0-----:R-:W-:Y:S01]  /*4800*/  IMAD.WIDE.U32 R232, R215, 0x10, R232 ;  /* 0x00000010d7e87825 */ /* 0x001fe200078e00e8 */
[----:B------:R-:W-:-:S03]  /*4810*/  F2FP.F16.F32.PACK_AB R152, R157, R153 ;  /* 0x000000999d98723e */ /* 0x000fc600000000ff */
[----:B------:R-:W-:Y:S01]  /*4820*/  FMUL.FTZ R234, R234, UR14 ;  /* 0x0000000eeaea7c20 */ /* 0x000fe20008410000 */
[----:B------:R-:W-:Y:S01]  /*4830*/  F2FP.F16.F32.PACK_AB R153, R235, R219 ;  /* 0x000000dbeb99723e */ /* 0x000fe200000000ff */
[-C--:B------:R-:W-:Y:S01]  /*4840*/  FMUL.FTZ R157, R157, R216.reuse ;  /* 0x000000d89d9d7220 */ /* 0x080fe20000410000 */
[----:B------:R-:W-:Y:S01]  /*4850*/  FMUL.FTZ R235, R235, R216 ;  /* 0x000000d8ebeb7220 */ /* 0x000fe20000410000 */
[----:B------:R-:W-:Y:S01]  /*4860*/  FMUL.FTZ R156, R156, UR14 ;  /* 0x0000000e9c9c7c20 */ /* 0x000fe20008410000 */
[----:B------:R-:W-:Y:S01]  /*4870*/  FSEL R234, R234, RZ, P6 ;  /* 0x000000ffeaea7208 */ /* 0x000fe20003000000 */
[----:B------:R-:W-:Y:S01]  /*4880*/  FMUL.FTZ R157, R157, UR14 ;  /* 0x0000000e9d9d7c20 */ /* 0x000fe20008410000 */
[----:B------:R-:W-:Y:S01]  /*4890*/  FMUL.FTZ R235, R235, UR14 ;  /* 0x0000000eebeb7c20 */ /* 0x000fe20008410000 */
[C---:B------:R-:W-:Y:S01]  /*48a0*/  LOP3.LUT P3, RZ, R226.reuse, 0xff000000, RZ, 0xc0, !PT ;  /* 0xff000000e2ff7812 */ /* 0x040fe2000786c0ff */
[----:B------:R2:W-:Y:S01]  /*48b0*/  STG.E.128 desc[UR6][R232.64], R152 ;  /* 0x00000098e8007986 */ /* 0x0005e2000c101d06 */
[----:B------:R-:W-:-:S02]  /*48c0*/  LOP3.LUT P4, RZ, R226, 0xff, RZ, 0xc0, !PT ;  /* 0x000000ffe2ff7812 */ /* 0x000fc4000788c0ff */
[----:B------:R-:W-:Y:S02]  /*48d0*/  LOP3.LUT P6, RZ, R226, 0xff00, RZ, 0xc0, !PT ;  /* 0x0000ff00e2ff7812 */ /* 0x000fe400078cc0ff */
[----:B------:R-:W-:Y:S01]  /*48e0*/  FSEL R235, R235, RZ, P3 ;  /* 0x000000ffebeb7208 */ /* 0x000fe20001800000 */
[----:B-1----:R-:W-:Y:S01]  /*48f0*/  IMAD.WIDE.U32 R228, R215, 0x10, R228 ;  /* 0x00000010d7e47825 */ /* 0x002fe200078e00e4 */
[----:B------:R-:W-:Y:S02]  /*4900*/  FSEL R156, R156, RZ, P4 ;  /* 0x000000ff9c9c7208 */ /* 0x000fe40002000000 */
[----:B------:R-:W-:Y:S02]  /*4910*/  FSEL R219, R157, RZ, P6 ;  /* 0x000000ff9ddb7208 */ /* 0x000fe40003000000 */
[----:B------:R-:W-:Y:S02]  /*4920*/  F2FP.F16.F32.PACK_AB R157, R235, R234 ;  /* 0x000000eaeb9d723e */ /* 0x000fe400000000ff */
[----:B------:R-:W-:-:S02]  /*4930*/  F2FP.F16.F32.PACK_AB R156, R219, R156 ;  /* 0x0000009cdb9c723e */ /* 0x000fc400000000ff */
[----:B------:R-:W-:-:S03]  /*4940*/  IADD3 R215, PT, PT, R215, 0x20, RZ ;  /* 0x00000020d7d77810 */ /* 0x000fc60007ffe0ff */
[----:B------:R2:W-:Y:S04]  /*4950*/  STG.E.128 desc[UR6][R228.64], R156 ;  /* 0x0000009ce4007986 */ /* 0x0005e8000c101d06 */
.L_x_3090:
[----:B------:R-:W-:Y:S05]  /*4960*/  BSYNC.RECONVERGENT B2 ;  /* 0x0000000000027941 */ /* 0x000fea0003800200 */
.L_x_3089:
[----:B------:R-:W-:Y:S04]  /*4970*/  BSSY.RECONVERGENT B2, `(.L_x_3091) ;  /* 0x000004a000027945 */ /* 0x000fe80003800200 */
[----:B------:R-:W-:Y:S05]  /*4980*/  @!P2 BRA `(.L_x_3092) ;  /* 0x000000040020a947 */ /* 0x000fea0003800000 */
[-CC-:B-12---:R-:W-:Y:S01]  /*4990*/  FFMA.FTZ R155, R167, R218.reuse, R217.reuse ;  /* 0x000000daa79b7223 */ /* 0x186fe200000100d9 */
[-CC-:B------:R-:W-:Y:S01]  /*49a0*/  FFMA.FTZ R154, R166, R218.reuse, R217.reuse ;  /* 0x000000daa69a7223 */ /* 0x180fe200000100d9 */
[-CC-:B------:R-:W-:Y:S01]  /*49b0*/  FFMA.FTZ R153, R169, R218.reuse, R217.reuse ;  /* 0x000000daa9997223 */ /* 0x180fe200000100d9 */
[----:B------:R-:W-:Y:S01]  /*49c0*/  FFMA.FTZ R152, R168, R218, R217 ;  /* 0x000000daa8987223 */ /* 0x000fe200000100d9 */
[----:B------:R-:W-:Y:S01]  /*49d0*/  FADD.FTZ R157, R174, -R155 ;  /* 0x8000009bae9d7221 */ /* 0x000fe20000010000 */
[----:B------:R-:W-:Y:S01]  /*49e0*/  FADD.FTZ R219, R175, -R154 ;  /* 0x8000009aafdb7221 */ /* 0x000fe20000010000 */
[----:B------:R-:W-:Y:S01]  /*49f0*/  FADD.FTZ R153, R176, -R153 ;  /* 0x80000099b0997221 */ /* 0x000fe20000010000 */
[----:B------:R-:W-:Y:S01]  /*4a00*/  FADD.FTZ R155, R177, -R152 ;  /* 0x80000098b19b7221 */ /* 0x000fe20000010000 */
[C---:B0-----:R-:W-:Y:S01]  /*4a10*/  FMUL.FTZ R159, R214.reuse, R157 ;  /* 0x0000009dd69f7220 */ /* 0x041fe20000410000 */
[C---:B------:R-:W-:Y:S01]  /*4a20*/  FMUL.FTZ R219, R214.reuse, R219 ;  /* 0x000000dbd6db7220 */ /* 0x040fe20000410000 */
[C---:B------:R-:W-:Y:S01]  /*4a30*/  FMUL.FTZ R153, R214.reuse, R153 ;  /* 0x00000099d6997220 */ /* 0x040fe20000410000 */
[----:B------:R-:W-:Y:S01]  /*4a40*/  FMUL.FTZ R154, R214, R155 ;  /* 0x0000009bd69a7220 */ /* 0x000fe20000410000 */
[----:B------:R-:W-:Y:S01]  /*4a50*/  ISETP.GE.U32.AND P2, PT, R222, RZ, PT ;  /* 0x000000ffde00720c */ /* 0x000fe20003f46070 */
[-C--:B------:R-:W-:Y:S01]  /*4a60*/  FMUL.FTZ R157, R219, R216.reuse ;  /* 0x000000d8db9d7220 */ /* 0x080fe20000410000 */
[-C--:B------:R-:W-:Y:S01]  /*4a70*/  FMUL.FTZ R152, R153, R216.reuse ;  /* 0x000000d899987220 */ /* 0x080fe20000410000 */
[-C--:B------:R-:W-:Y:S01]  /*4a80*/  FMUL.FTZ R155, R154, R216.reuse ;  /* 0x000000d89a9b7220 */ /* 0x080fe20000410000 */
[----:B------:R-:W-:Y:S01]  /*4a90*/  FMUL.FTZ R156, R159, R216 ;  /* 0x000000d89f9c7220 */ /* 0x000fe20000410000 */
[----:B------:R-:W-:Y:S01]  /*4aa0*/  FMUL.FTZ R157, R157, UR14 ;  /* 0x0000000e9d9d7c20 */ /* 0x000fe20008410000 */
[----:B------:R-:W-:Y:S01]  /*4ab0*/  ISETP.GE.U32.AND.EX P2, PT, R223, 0x1000000, PT, P2 ;  /* 0x01000000df00780c */ /* 0x000fe20003f46120 */
[----:B------:R-:W-:Y:S01]  /*4ac0*/  FMUL.FTZ R152, R152, UR14 ;  /* 0x0000000e98987c20 */ /* 0x000fe20008410000 */
[----:B------:R-:W-:Y:S01]  /*4ad0*/  FMUL.FTZ R155, R155, UR14 ;  /* 0x0000000e9b9b7c20 */ /* 0x000fe20008410000 */
[C---:B------:R-:W-:Y:S01]  /*4ae0*/  LOP3.LUT P3, RZ, R223.reuse, 0xff, RZ, 0xc0, !PT ;  /* 0x000000ffdfff7812 */ /* 0x040fe2000786c0ff */
[----:B------:R-:W-:Y:S01]  /*4af0*/  FMUL.FTZ R156, R156, UR14 ;  /* 0x0000000e9c9c7c20 */ /* 0x000fe20008410000 */
[C---:B------:R-:W-:Y:S01]  /*4b00*/  LOP3.LUT P6, RZ, R223.reuse, 0xff00, RZ, 0xc0, !PT ;  /* 0x0000ff00dfff7812 */ /* 0x040fe200078cc0ff */
[----:B------:R-:W0:Y:S01]  /*4b10*/  LDC.64 R232, c[0x0][0x478] ;  /* 0x00011e00ffe87b82 */ /* 0x000e220000000a00 */
[----:B------:R-:W-:-:S02]  /*4b20*/  LOP3.LUT P4, RZ, R223, 0xff0000, RZ, 0xc0, !PT ;  /* 0x00ff0000dfff7812 */ /* 0x000fc4000788c0ff */
[----:B------:R-:W-:Y:S02]  /*4b30*/  FSEL R229, R157, RZ, P2 ;  /* 0x000000ff9de57208 */ /* 0x000fe40001000000 */
[----:B------:R-:W-:Y:S02]  /*4b40*/  FSEL R152, R152, RZ, P3 ;  /* 0x000000ff98987208 */ /* 0x000fe40001800000 */
[----:B------:R-:W-:Y:S02]  /*4b50*/  FSEL R157, R155, RZ, P6 ;  /* 0x000000ff9b9d7208 */ /* 0x000fe40003000000 */
[----:B------:R-:W-:Y:S02]  /*4b60*/  FSEL R156, R156, RZ, P4 ;  /* 0x000000ff9c9c7208 */ /* 0x000fe40002000000 */
[----:B------:R-:W-:Y:S02]  /*4b70*/  F2FP.F16.F32.PACK_AB R155, R219, R159 ;  /* 0x0000009fdb9b723e */ /* 0x000fe400000000ff */
[----:B------:R-:W-:Y:S01]  /*4b80*/  F2FP.F16.F32.PACK_AB R158, R157, R152 ;  /* 0x000000989d9e723e */ /* 0x000fe200000000ff */
[-CC-:B------:R-:W-:Y:S01]  /*4b90*/  FFMA.FTZ R157, R171, R218.reuse, R217.reuse ;  /* 0x000000daab9d7223 */ /* 0x180fe200000100d9 */
[----:B------:R-:W-:Y:S01]  /*4ba0*/  F2FP.F16.F32.PACK_AB R154, R154, R153 ;  /* 0x000000999a9a723e */ /* 0x000fe200000000ff */
[--C-:B------:R-:W-:Y:S01]  /*4bb0*/  FFMA.FTZ R153, R173, R218, R217.reuse ;  /* 0x000000daad997223 */ /* 0x100fe200000100d9 */
[----:B------:R-:W-:Y:S01]  /*4bc0*/  F2FP.F16.F32.PACK_AB R159, R229, R156 ;  /* 0x0000009ce59f723e */ /* 0x000fe200000000ff */
[-CC-:B------:R-:W-:Y:S01]  /*4bd0*/  FFMA.FTZ R152, R172, R218.reuse, R217.reuse ;  /* 0x000000daac987223 */ /* 0x180fe200000100d9 */
[----:B------:R-:W-:Y:S01]  /*4be0*/  FFMA.FTZ R156, R170, R218, R217 ;  /* 0x000000daaa9c7223 */ /* 0x000fe200000100d9 */
[----:B------:R-:W1:Y:S01]  /*4bf0*/  LDC.64 R228, c[0x0][0x468] ;  /* 0x00011a00ffe47b82 */ /* 0x000e620000000a00 */
        /* <DEDUP_REMOVED lines=13> */
[-C--:B------:R-:W-:Y:S01]  /*4cd0*/  FMUL.FTZ R237, R237, R216.reuse ;  /* 0x000000d8eded7220 */ /* 0x080fe20000410000 */
[C---:B------:R-:W-:Y:S01]  /*4ce0*/  F2FP.F16.F32.PACK_AB R152, R219.reuse, R157 ;  /* 0x0000009ddb98723e */ /* 0x040fe200000000ff */
[----:B------:R-:W-:Y:S01]  /*4cf0*/  FMUL.FTZ R219, R219, R216 ;  /* 0x000000d8dbdb7220 */ /* 0x000fe20000410000 */
[----:B------:R-:W-:Y:S01]  /*4d00*/  FMUL.FTZ R234, R234, UR14 ;  /* 0x0000000eeaea7c20 */ /* 0x000fe20008410000 */
[----:B------:R-:W-:Y:S01]  /*4d10*/  FMUL.FTZ R237, R237, UR14 ;  /* 0x0000000eeded7c20 */ /* 0x000fe20008410000 */
[----:B------:R-:W-:Y:S01]  /*4d20*/  FMUL.FTZ R156, R156, UR14 ;  /* 0x0000000e9c9c7c20 */ /* 0x000fe20008410000 */
[----:B------:R-:W-:Y:S01]  /*4d30*/  FMUL.FTZ R219, R219, UR14 ;  /* 0x0000000edbdb7c20 */ /* 0x000fe20008410000 */
[C---:B------:R-:W-:Y:S01]  /*4d40*/  LOP3.LUT P6, RZ, R222.reuse, 0xff000000, RZ, 0xc0, !PT ;  /* 0xff000000deff7812 */ /* 0x040fe200078cc0ff */
[----:B------:R3:W-:Y:S01]  /*4d50*/  STG.E.128 desc[UR6][R232.64], R152 ;  /* 0x00000098e8007986 */ /* 0x0007e2000c101d06 */
[C---:B------:R-:W-:Y:S01]  /*4d60*/  LOP3.LUT P2, RZ, R222.reuse, 0xff, RZ, 0xc0, !PT ;  /* 0x000000ffdeff7812 */ /* 0x040fe2000784c0ff */
[----:B-1----:R-:W-:Y:S01]  /*4d70*/  IMAD.WIDE.U32 R228, R215, 0x10, R228 ;  /* 0x00000010d7e47825 */ /* 0x002fe200078e00e4 */
[----:B------:R-:W-:-:S02]  /*4d80*/  LOP3.LUT P3, RZ, R222, 0xff00, RZ, 0xc0, !PT ;  /* 0x0000ff00deff7812 */ /* 0x000fc4000786c0ff */
[----:B------:R-:W-:Y:S02]  /*4d90*/  FSEL R157, R234, RZ, P4 ;  /* 0x000000ffea9d7208 */ /* 0x000fe40002000000 */
[----:B------:R-:W-:Y:S02]  /*4da0*/  FSEL R234, R237, RZ, P6 ;  /* 0x000000ffedea7208 */ /* 0x000fe40003000000 */
[----:B------:R-:W-:Y:S02]  /*4db0*/  FSEL R156, R156, RZ, P2 ;  /* 0x000000ff9c9c7208 */ /* 0x000fe40001000000 */
[----:B------:R-:W-:Y:S02]  /*4dc0*/  FSEL R219, R219, RZ, P3 ;  /* 0x000000ffdbdb7208 */ /* 0x000fe40001800000 */
[----:B------:R-:W-:Y:S02]  /*4dd0*/  F2FP.F16.F32.PACK_AB R157, R234, R157 ;  /* 0x0000009dea9d723e */ /* 0x000fe400000000ff */
[----:B------:R-:W-:-:S02]  /*4de0*/  F2FP.F16.F32.PACK_AB R156, R219, R156 ;  /* 0x0000009cdb9c723e */ /* 0x000fc400000000ff */
[----:B------:R-:W-:-:S03]  /*4df0*/  IADD3 R215, PT, PT, R215, 0x20, RZ ;  /* 0x00000020d7d77810 */ /* 0x000fc60007ffe0ff */
[----:B------:R3:W-:Y:S04]  /*4e00*/  STG.E.128 desc[UR6][R228.64], R156 ;  /* 0x0000009ce4007986 */ /* 0x0007e8000c101d06 */
.L_x_3092:
[----:B------:R-:W-:Y:S05]  /*4e10*/  BSYNC.RECONVERGENT B2 ;  /* 0x0000000000027941 */ /* 0x000fea0003800200 */
.L_x_3091:
[----:B------:R-:W-:Y:S04]  /*4e20*/  BSSY.RECONVERGENT B2, `(.L_x_3093) ;  /* 0x000004a000027945 */ /* 0x000fe80003800200 */
[----:B------:R-:W-:Y:S05]  /*4e30*/  @!P1 BRA `(.L_x_3094) ;  /* 0x0000000400209947 */ /* 0x000fea0003800000 */
[-CC-:B0123--:R-:W-:Y:S01]  /*4e40*/  FFMA.FTZ R159, R14, R218.reuse, R217.reuse ;  /* 0x000000da0e9f7223 */ /* 0x18ffe200000100d9 */
[-CC-:B------:R-:W-:Y:S01]  /*4e50*/  FFMA.FTZ R153, R9, R218.reuse, R217.reuse ;  /* 0x000000da09997223 */ /* 0x180fe200000100d9 */
        /* <DEDUP_REMOVED lines=11> */
[----:B------:R-:W-:Y:S01]  /*4f10*/  ISETP.GE.U32.AND P1, PT, R220, RZ, PT ;  /* 0x000000ffdc00720c */ /* 0x000fe20003f26070 */
        /* <DEDUP_REMOVED lines=58> */
.L_x_3094:
[----:B------:R-:W-:Y:S05]  /*52c0*/  BSYNC.RECONVERGENT B2 ;  /* 0x0000000000027941 */ /* 0x000fea0003800200 */
.L_x_3093:
[----:B------:R-:W-:Y:S05]  /*52d0*/  @!P0 BRA `(.L_x_3086) ;  /* 0x0000003400888947 */ /* 0x000fea0003800000 */
[----:B-1234-:R-:W1:Y:S01]  /*52e0*/  LDC.64 R154, c[0x0][0x478] ;  /* 0x00011e00ff9a7b82 */ /* 0x01ee620000000a00 */
[-CC-:B0-----:R-:W-:Y:S01]  /*52f0*/  FFMA.FTZ R159, R30, R218.reuse, R217.reuse ;  /* 0x000000da1e9f7223 */ /* 0x181fe200000100d9 */
[-CC-:B------:R-:W-:Y:S01]  /*5300*/  FFMA.FTZ R157, R15, R218.reuse, R217.reuse ;  /* 0x000000da0f9d7223 */ /* 0x180fe200000100d9 */
[-CC-:B------:R-:W-:Y:S01]  /*5310*/  FFMA.FTZ R156, R18, R218.reuse, R217.reuse ;  /* 0x000000da129c7223 */ /* 0x180fe200000100d9 */
[-CC-:B------:R-:W-:Y:S01]  /*5320*/  FFMA.FTZ R219, R19, R218.reuse, R217.reuse ;  /* 0x000000da13db7223 */ /* 0x180fe200000100d9 */
[-CC-:B------:R-:W-:Y:S01]  /*5330*/  FFMA.FTZ R158, R22, R218.reuse, R217.reuse ;  /* 0x000000da169e7223 */ /* 0x180fe200000100d9 */
[-CC-:B------:R-:W-:Y:S01]  /*5340*/  FFMA.FTZ R233, R23, R218.reuse, R217.reuse ;  /* 0x000000da17e97223 */ /* 0x180fe200000100d9 */
[-CC-:B------:R-:W-:Y:S01]  /*5350*/  FFMA.FTZ R228, R26, R218.reuse, R217.reuse ;  /* 0x000000da1ae47223 */ /* 0x180fe200000100d9 */
[----:B------:R-:W0:Y:S01]  /*5360*/  LDC.64 R152, c[0x0][0x468] ;  /* 0x00011a00ff987b82 */ /* 0x000e220000000a00 */
        /* <DEDUP_REMOVED lines=17> */
[----:B-1----:R-:W-:-:S04]  /*5480*/  IMAD.WIDE.U32 R218, R215, 0x10, R154 ;  /* 0x00000010d7da7825 */ /* 0x002fc800078e009a */
[-C--:B------:R-:W-:Y:S01]  /*5490*/  FMUL.FTZ R156, R157, R216.reuse ;  /* 0x000000d89d9c7220 */ /* 0x080fe20000410000 */
[-C--:B------:R-:W-:Y:S01]  /*54a0*/  FMUL.FTZ R158, R233, R216.reuse ;  /* 0x000000d8e99e7220 */ /* 0x080fe20000410000 */
[C---:B------:R-:W-:Y:S01]  /*54b0*/  F2FP.F16.F32.PACK_AB R154, R235.reuse, R233 ;  /* 0x000000e9eb9a723e */ /* 0x040fe200000000ff */
[----:B------:R-:W-:Y:S01]  /*54c0*/  FMUL.FTZ R235, R235, R216 ;  /* 0x000000d8ebeb7220 */ /* 0x000fe20000410000 */
[----:B------:R-:W-:Y:S01]  /*54d0*/  ISETP.GE.U32.AND P0, PT, R224, RZ, PT ;  /* 0x000000ffe000720c */ /* 0x000fe20003f06070 */
[----:B0-----:R-:W-:Y:S01]  /*54e0*/  IMAD.WIDE.U32 R214, R215, 0x10, R152 ;  /* 0x00000010d7d67825 */ /* 0x001fe200078e0098 */
[----:B------:R-:W-:-:S03]  /*54f0*/  F2FP.F16.F32.PACK_AB R152, R159, R157 ;  /* 0x0000009d9f98723e */ /* 0x000fc600000000ff */
[-C--:B------:R-:W-:Y:S01]  /*5500*/  FMUL.FTZ R157, R217, R216.reuse ;  /* 0x000000d8d99d7220 */ /* 0x080fe20000410000 */
[----:B------:R-:W-:Y:S01]  /*5510*/  F2FP.F16.F32.PACK_AB R153, R229, R217 ;  /* 0x000000d9e599723e */ /* 0x000fe200000000ff */
[-C--:B------:R-:W-:Y:S01]  /*5520*/  FMUL.FTZ R159, R159, R216.reuse ;  /* 0x000000d89f9f7220 */ /* 0x080fe20000410000 */
[-C--:B------:R-:W-:Y:S01]  /*5530*/  FMUL.FTZ R229, R229, R216.reuse ;  /* 0x000000d8e5e57220 */ /* 0x080fe20000410000 */
[-C--:B------:R-:W-:Y:S01]  /*5540*/  FMUL.FTZ R217, R228, R216.reuse ;  /* 0x000000d8e4d97220 */ /* 0x080fe20000410000 */
[----:B------:R-:W-:Y:S01]  /*5550*/  FMUL.FTZ R216, R237, R216 ;  /* 0x000000d8edd87220 */ /* 0x000fe20000410000 */
[----:B------:R-:W-:Y:S01]  /*5560*/  LOP3.LUT P4, RZ, R225, 0xff0000, RZ, 0xc0, !PT ;  /* 0x00ff0000e1ff7812 */ /* 0x000fe2000788c0ff */
[----:B------:R-:W-:Y:S01]  /*5570*/  FMUL.FTZ R156, R156, UR14 ;  /* 0x0000000e9c9c7c20 */ /* 0x000fe20008410000 */
[----:B------:R-:W-:Y:S01]  /*5580*/  FMUL.FTZ R217, R217, UR14 ;  /* 0x0000000ed9d97c20 */ /* 0x000fe20008410000 */
[----:B------:R-:W-:Y:S01]  /*5590*/  FMUL.FTZ R216, R216, UR14 ;  /* 0x0000000ed8d87c20 */ /* 0x000fe20008410000 */
[----:B------:R-:W-:Y:S01]  /*55a0*/  ISETP.GE.U32.AND.EX P0, PT, R225, 0x1000000, PT, P0 ;  /* 0x01000000e100780c */ /* 0x000fe20003f06100 */
[----:B------:R-:W-:Y:S01]  /*55b0*/  FMUL.FTZ R158, R158, UR14 ;  /* 0x0000000e9e9e7c20 */ /* 0x000fe20008410000 */
[----:B------:R-:W-:Y:S01]  /*55c0*/  F2FP.F16.F32.PACK_AB R155, R228, R237 ;  /* 0x000000ede49b723e */ /* 0x000fe200000000ff */
[----:B------:R-:W-:Y:S01]  /*55d0*/  FMUL.FTZ R235, R235, UR14 ;  /* 0x0000000eebeb7c20 */ /* 0x000fe20008410000 */
[----:B------:R-:W-:Y:S01]  /*55e0*/  FSEL R228, R216, RZ, P4 ;  /* 0x000000ffd8e47208 */ /* 0x000fe20002000000 */
[----:B------:R-:W-:Y:S01]  /*55f0*/  FMUL.FTZ R157, R157, UR14 ;  /* 0x0000000e9d9d7c20 */ /* 0x000fe20008410000 */
[----:B------:R-:W-:Y:S01]  /*5600*/  FSEL R233, R217, RZ, P0 ;  /* 0x000000ffd9e97208 */ /* 0x000fe20000000000 */
[----:B------:R-:W-:Y:S01]  /*5610*/  FMUL.FTZ R229, R229, UR14 ;  /* 0x0000000ee5e57c20 */ /* 0x000fe20008410000 */
[----:B------:R-:W-:Y:S01]  /*5620*/  FMUL.FTZ R159, R159, UR14 ;  /* 0x0000000e9f9f7c20 */ /* 0x000fe20008410000 */
[C---:B------:R-:W-:Y:S01]  /*5630*/  LOP3.LUT P1, RZ, R225.reuse, 0xff, RZ, 0xc0, !PT ;  /* 0x000000ffe1ff7812 */ /* 0x040fe2000782c0ff */
[----:B------:R0:W-:Y:S01]  /*5640*/  STG.E.128 desc[UR6][R218.64], R152 ;  /* 0x00000098da007986 */ /* 0x0001e2000c101d06 */
[----:B------:R-:W-:-:S02]  /*5650*/  LOP3.LUT P3, RZ, R225, 0xff00, RZ, 0xc0, !PT ;  /* 0x0000ff00e1ff7812 */ /* 0x000fc4000786c0ff */
[C---:B------:R-:W-:Y:S02]  /*5660*/  LOP3.LUT P2, RZ, R224.reuse, 0xff0000, RZ, 0xc0, !PT ;  /* 0x00ff0000e0ff7812 */ /* 0x040fe4000784c0ff */
[C---:B------:R-:W-:Y:S02]  /*5670*/  LOP3.LUT P6, RZ, R224.reuse, 0xff000000, RZ, 0xc0, !PT ;  /* 0xff000000e0ff7812 */ /* 0x040fe400078cc0ff */
[C---:B------:R-:W-:Y:S02]  /*5680*/  LOP3.LUT P4, RZ, R224.reuse, 0xff, RZ, 0xc0, !PT ;  /* 0x000000ffe0ff7812 */ /* 0x040fe4000788c0ff */
[----:B------:R-:W-:Y:S02]  /*5690*/  LOP3.LUT P0, RZ, R224, 0xff00, RZ, 0xc0, !PT ;  /* 0x0000ff00e0ff7812 */ /* 0x000fe4000780c0ff */
[----:B------:R-:W-:Y:S02]  /*56a0*/  FSEL R158, R158, RZ, P1 ;  /* 0x000000ff9e9e7208 */ /* 0x000fe40000800000 */
[----:B------:R-:W-:-:S02]  /*56b0*/  FSEL R235, R235, RZ, P3 ;  /* 0x000000ffebeb7208 */ /* 0x000fc40001800000 */
[----:B------:R-:W-:Y:S02]  /*56c0*/  FSEL R157, R157, RZ, P2 ;  /* 0x000000ff9d9d7208 */ /* 0x000fe40001000000 */
[----:B------:R-:W-:Y:S02]  /*56d0*/  FSEL R216, R229, RZ, P6 ;  /* 0x000000ffe5d87208 */ /* 0x000fe40003000000 */
[----:B------:R-:W-:Y:S02]  /*56e0*/  FSEL R156, R156, RZ, P4 ;  /* 0x000000ff9c9c7208 */ /* 0x000fe40002000000 */
[----:B------:R-:W-:Y:S02]  /*56f0*/  FSEL R217, R159, RZ, P0 ;  /* 0x000000ff9fd97208 */ /* 0x000fe40000000000 */
[----:B------:R-:W-:Y:S02]  /*5700*/  F2FP.F16.F32.PACK_AB R159, R233, R228 ;  /* 0x000000e4e99f723e */ /* 0x000fe400000000ff */
[----:B------:R-:W-:-:S02]  /*5710*/  F2FP.F16.F32.PACK_AB R158, R235, R158 ;  /* 0x0000009eeb9e723e */ /* 0x000fc400000000ff */
[----:B------:R-:W-:Y:S02]  /*5720*/  F2FP.F16.F32.PACK_AB R157, R216, R157 ;  /* 0x0000009dd89d723e */ /* 0x000fe400000000ff */
[----:B------:R-:W-:-:S05]  /*5730*/  F2FP.F16.F32.PACK_AB R156, R217, R156 ;  /* 0x0000009cd99c723e */ /* 0x000fca00000000ff */
[----:B------:R0:W-:Y:S01]  /*5740*/  STG.E.128 desc[UR6][R214.64], R156 ;  /* 0x0000009cd6007986 */ /* 0x0001e2000c101d06 */
[----:B------:R-:W-:Y:S05]  /*5750*/  BRA `(.L_x_3086) ;  /* 0x0000003000687947 */ /* 0x000fea0003800000 */
.L_x_3076:
        /* <DEDUP_REMOVED lines=9> */
[--C-:B0-----:R-:W-:Y:S02]  /*57f0*/  HADD2.F32 R159, -RZ, R131.reuse.H1_H1 ;  /* 0x30000083ff9f7230 */ /* 0x101fe40000004100 */
[----:B------:R-:W-:Y:S01]  /*5800*/  FADD.FTZ R229, R198, -R229 ;  /* 0x800000e5c6e57221 */ /* 0x000fe20000010000 */
[----:B------:R-:W-:Y:S02]  /*5810*/  HADD2.F32 R153, -RZ, R131.H0_H0 ;  /* 0x20000083ff997230 */ /* 0x000fe40000004100 */
[----:B------:R-:W-:Y:S01]  /*5820*/  FADD.FTZ R152, R199, -R152 ;  /* 0x80000098c7987221 */ /* 0x000fe20000010000 */
[--C-:B------:R-:W-:Y:S02]  /*5830*/  HADD2.F32 R155, -RZ, R130.reuse.H0_H0 ;  /* 0x20000082ff9b7230 */ /* 0x100fe40000004100 */
[----:B------:R-:W-:Y:S01]  /*5840*/  FFMA.FTZ R219, R204, R218, R217 ;  /* 0x000000daccdb7223 */ /* 0x000fe200000100d9 */
[----:B------:R-:W-:Y:S01]  /*5850*/  FADD.FTZ R154, R203, -R154 ;  /* 0x8000009acb9a7221 */ /* 0x000fe20000010000 */
[----:B------:R-:W-:-:S02]  /*5860*/  HADD2.F32 R157, -RZ, R130.H1_H1 ;  /* 0x30000082ff9d7230 */ /* 0x000fc40000004100 */
[C---:B------:R-:W-:Y:S01]  /*5870*/  FFMA.FTZ R237, R214.reuse, R229, R159 ;  /* 0x000000e5d6ed7223 */ /* 0x040fe2000001009f */
[----:B------:R-:W-:Y:S01]  /*5880*/  FFMA.FTZ R235, R214, R152, R153 ;  /* 0x00000098d6eb7223 */ /* 0x000fe20000010099 */
[----:B------:R-:W-:Y:S01]  /*5890*/  FADD.FTZ R156, R202, -R219 ;  /* 0x800000dbca9c7221 */ /* 0x000fe20000010000 */
[----:B------:R-:W-:Y:S01]  /*58a0*/  FFMA.FTZ R229, R214, R154, R155 ;  /* 0x0000009ad6e57223 */ /* 0x000fe2000001009b */
[-CC-:B------:R-:W-:Y:S01]  /*58b0*/  FFMA.FTZ R152, R209, R218.reuse, R217.reuse ;  /* 0x000000dad1987223 */ /* 0x180fe200000100d9 */
[----:B------:R-:W-:Y:S01]  /*58c0*/  FFMA.FTZ R155, R208, R218, R217 ;  /* 0x000000dad09b7223 */ /* 0x000fe200000100d9 */
[--C-:B------:R-:W-:Y:S02]  /*58d0*/  HADD2.F32 R153, -RZ, R129.reuse.H0_H0 ;  /* 0x20000081ff997230 */ /* 0x100fe40000004100 */
[----:B------:R-:W-:Y:S01]  /*58e0*/  FFMA.FTZ R233, R214, R156, R157 ;  /* 0x0000009cd6e97223 */ /* 0x000fe2000001009d */
[----:B------:R-:W-:Y:S01]  /*58f0*/  FADD.FTZ R152, R207, -R152 ;  /* 0x80000098cf987221 */ /* 0x000fe20000010000 */
[----:B------:R-:W-:-:S02]  /*5900*/  HADD2.F32 R157, -RZ, R129.H1_H1 ;  /* 0x30000081ff9d7230 */ /* 0x000fc40000004100 */
[----:B------:R-:W-:Y:S01]  /*5910*/  FFMA.FTZ R219, R212, R218, R217 ;  /* 0x000000dad4db7223 */ /* 0x000fe200000100d9 */
[----:B------:R-:W-:Y:S01]  /*5920*/  FADD.FTZ R156, R206, -R155 ;  /* 0x8000009bce9c7221 */ /* 0x000fe20000010000 */
[-C--:B------:R-:W-:Y:S01]  /*5930*/  FMUL.FTZ R235, R235, R216.reuse ;  /* 0x000000d8ebeb7220 */ /* 0x080fe20000410000 */
[----:B------:R-:W-:Y:S01]  /*5940*/  FMUL.FTZ R237, R237, R216 ;  /* 0x000000d8eded7220 */ /* 0x000fe20000410000 */
[----:B------:R-:W-:Y:S01]  /*5950*/  ISETP.GE.U32.AND P4, PT, R230, RZ, PT ;  /* 0x000000ffe600720c */ /* 0x000fe20003f86070 */
[----:B------:R-:W-:Y:S01]  /*5960*/  FFMA.FTZ R159, R214, R152, R153 ;  /* 0x00000098d69f7223 */ /* 0x000fe20000010099 */
[----:B------:R-:W-:Y:S01]  /*5970*/  FADD.FTZ R154, R210, -R219 ;  /* 0x800000dbd29a7221 */ /* 0x000fe20000010000 */
[----:B------:R-:W-:Y:S01]  /*5980*/  FFMA.FTZ R152, R213, R218, R217 ;  /* 0x000000dad5987223 */ /* 0x000fe200000100d9 */
[----:B------:R-:W-:Y:S01]  /*5990*/  FFMA.FTZ R219, R214, R156, R157 ;  /* 0x0000009cd6db7223 */ /* 0x000fe2000001009d */
[----:B------:R-:W-:Y:S01]  /*59a0*/  FMUL.FTZ R235, R235, UR14 ;  /* 0x0000000eebeb7c20 */ /* 0x000fe20008410000 */
[----:B------:R-:W-:Y:S01]  /*59b0*/  FMUL.FTZ R237, R237, UR14 ;  /* 0x0000000eeded7c20 */ /* 0x000fe20008410000 */
[----:B------:R-:W0:Y:S01]  /*59c0*/  LDC.64 R156, c[0x0][0x468] ;  /* 0x00011a00ff9c7b82 */ /* 0x000e220000000a00 */
[----:B------:R-:W-:Y:S01]  /*59d0*/  LOP3.LUT P6, RZ, R231, 0xff0000, RZ, 0xc0, !PT ;  /* 0x00ff0000e7ff7812 */ /* 0x000fe200078cc0ff */
[-C--:B------:R-:W-:Y:S01]  /*59e0*/  FMUL.FTZ R229, R229, R216.reuse ;  /* 0x000000d8e5e57220 */ /* 0x080fe20000410000 */
[----:B------:R-:W-:Y:S01]  /*59f0*/  ISETP.GE.U32.AND.EX P4, PT, R231, 0x1000000, PT, P4 ;  /* 0x01000000e700780c */ /* 0x000fe20003f86140 */
[----:B------:R-:W-:Y:S01]  /*5a00*/  FMUL.FTZ R233, R233, R216 ;  /* 0x000000d8e9e97220 */ /* 0x000fe20000410000 */
[----:B------:R-:W-:-:S02]  /*5a10*/  HADD2.F32 R153, -RZ, R128.H0_H0 ;  /* 0x20000080ff997230 */ /* 0x000fc40000004100 */
[----:B------:R-:W-:Y:S01]  /*5a20*/  FADD.FTZ R152, R211, -R152 ;  /* 0x80000098d3987221 */ /* 0x000fe20000010000 */
[----:B------:R-:W-:Y:S01]  /*5a30*/  HADD2.F32 R155, -RZ, R128.H1_H1 ;  /* 0x30000080ff9b7230 */ /* 0x000fe20000004100 */
[----:B------:R-:W-:Y:S01]  /*5a40*/  FSEL R235, R235, RZ, P6 ;  /* 0x000000ffebeb7208 */ /* 0x000fe20003000000 */
[----:B------:R-:W-:Y:S01]  /*5a50*/  FMUL.FTZ R229, R229, UR14 ;  /* 0x0000000ee5e57c20 */ /* 0x000fe20008410000 */
[----:B------:R-:W-:Y:S01]  /*5a60*/  FSEL R228, R237, RZ, P4 ;  /* 0x000000ffede47208 */ /* 0x000fe20002000000 */
[----:B------:R-:W-:Y:S01]  /*5a70*/  FMUL.FTZ R233, R233, UR14 ;  /* 0x0000000ee9e97c20 */ /* 0x000fe20008410000 */
[----:B------:R-:W-:Y:S01]  /*5a80*/  LOP3.LUT P6, RZ, R231, 0xff, RZ, 0xc0, !PT ;  /* 0x000000ffe7ff7812 */ /* 0x000fe200078cc0ff */
[-C--:B------:R-:W-:Y:S01]  /*5a90*/  FMUL.FTZ R159, R159, R216.reuse ;  /* 0x000000d89f9f7220 */ /* 0x080fe20000410000 */
[----:B------:R-:W-:Y:S01]  /*5aa0*/  LOP3.LUT P4, RZ, R231, 0xff00, RZ, 0xc0, !PT ;  /* 0x0000ff00e7ff7812 */ /* 0x000fe2000788c0ff */
[----:B------:R-:W-:Y:S01]  /*5ab0*/  FMUL.FTZ R219, R219, R216 ;  /* 0x000000d8dbdb7220 */ /* 0x000fe20000410000 */
[C---:B------:R-:W-:Y:S01]  /*5ac0*/  FFMA.FTZ R153, R214.reuse, R152, R153 ;  /* 0x00000098d6997223 */ /* 0x040fe20000010099 */
[----:B------:R-:W-:Y:S01]  /*5ad0*/  FFMA.FTZ R155, R214, R154, R155 ;  /* 0x0000009ad69b7223 */ /* 0x000fe2000001009b */
[----:B------:R-:W-:Y:S01]  /*5ae0*/  FSEL R154, R229, RZ, P6 ;  /* 0x000000ffe59a7208 */ /* 0x000fe20003000000 */
        /* <DEDUP_REMOVED lines=22> */
.L_x_3097:
[----:B------:R-:W-:Y:S05]  /*5c50*/  BSYNC.RECONVERGENT B2 ;  /* 0x0000000000027941 */ /* 0x000fea0003800200 */
.L_x_3096:
[----:B------:R-:W-:Y:S04]  /*5c60*/  BSSY.RECONVERGENT B2, `(.L_x_3098) ;  /* 0x000004b000027945 */ /* 0x000fe80003800200 */
[----:B------:R-:W-:Y:S05]  /*5c70*/  @!P3 BRA `(.L_x_3099) ;  /* 0x000000040024b947 */ /* 0x000fea0003800000 */
[-CC-:B-1----:R-:W-:Y:S01]  /*5c80*/  FFMA.FTZ R154, R185, R218.reuse, R217.reuse ;  /* 0x000000dab99a7223 */ /* 0x182fe200000100d9 */
[-CC-:B------:R-:W-:Y:S01]  /*5c90*/  FFMA.FTZ R219, R188, R218.reuse, R217.reuse ;  /* 0x000000dabcdb7223 */ /* 0x180fe200000100d9 */
[----:B------:R-:W-:Y:S02]  /*5ca0*/  HADD2.F32 R155, -RZ, R34.H1_H1 ;  /* 0x30000022ff9b7230 */ /* 0x000fe40000004100 */
[----:B------:R-:W-:Y:S01]  /*5cb0*/  FFMA.FTZ R229, R184, R218, R217 ;  /* 0x000000dab8e57223 */ /* 0x000fe200000100d9 */
[----:B------:R-:W-:Y:S01]  /*5cc0*/  FADD.FTZ R235, R183, -R154 ;  /* 0x8000009ab7eb7221 */ /* 0x000fe20000010000 */
[----:B------:R-:W-:Y:S01]  /*5cd0*/  FADD.FTZ R154, R186, -R219 ;  /* 0x800000dbba9a7221 */ /* 0x000fe20000010000 */
[--C-:B------:R-:W-:Y:S02]  /*5ce0*/  HADD2.F32 R157, -RZ, R35.reuse.H0_H0 ;  /* 0x20000023ff9d7230 */ /* 0x100fe40000004100 */
[----:B------:R-:W-:Y:S01]  /*5cf0*/  FADD.FTZ R156, R182, -R229 ;  /* 0x800000e5b69c7221 */ /* 0x000fe20000010000 */
[----:B0-----:R-:W-:-:S02]  /*5d00*/  HADD2.F32 R159, -RZ, R35.H1_H1 ;  /* 0x30000023ff9f7230 */ /* 0x001fc40000004100 */
[C---:B------:R-:W-:Y:S01]  /*5d10*/  FFMA.FTZ R233, R214.reuse, R154, R155 ;  /* 0x0000009ad6e97223 */ /* 0x040fe2000001009b */
[-CC-:B------:R-:W-:Y:S01]  /*5d20*/  FFMA.FTZ R152, R189, R218.reuse, R217.reuse ;  /* 0x000000dabd987223 */ /* 0x180fe200000100d9 */
[----:B------:R-:W-:Y:S01]  /*5d30*/  FFMA.FTZ R154, R193, R218, R217 ;  /* 0x000000dac19a7223 */ /* 0x000fe200000100d9 */
[----:B------:R-:W-:Y:S02]  /*5d40*/  HADD2.F32 R153, -RZ, R34.H0_H0 ;  /* 0x20000022ff997230 */ /* 0x000fe40000004100 */
[C---:B------:R-:W-:Y:S01]  /*5d50*/  FFMA.FTZ R235, R214.reuse, R235, R157 ;  /* 0x000000ebd6eb7223 */ /* 0x040fe2000001009d */
[----:B------:R-:W-:Y:S01]  /*5d60*/  FFMA.FTZ R237, R214, R156, R159 ;  /* 0x0000009cd6ed7223 */ /* 0x000fe2000001009f */
[----:B------:R-:W-:Y:S01]  /*5d70*/  FADD.FTZ R152, R187, -R152 ;  /* 0x80000098bb987221 */ /* 0x000fe20000010000 */
[--C-:B------:R-:W-:Y:S02]  /*5d80*/  HADD2.F32 R157, -RZ, R33.reuse.H0_H0 ;  /* 0x20000021ff9d7230 */ /* 0x100fe40000004100 */
[----:B------:R-:W-:Y:S01]  /*5d90*/  FFMA.FTZ R159, R196, R218, R217 ;  /* 0x000000dac49f7223 */ /* 0x000fe200000100d9 */
[----:B------:R-:W-:Y:S01]  /*5da0*/  FADD.FTZ R156, R191, -R154 ;  /* 0x8000009abf9c7221 */ /* 0x000fe20000010000 */
[----:B------:R-:W-:Y:S01]  /*5db0*/  FFMA.FTZ R229, R214, R152, R153 ;  /* 0x00000098d6e57223 */ /* 0x000fe20000010099 */
[-C--:B------:R-:W-:Y:S01]  /*5dc0*/  FFMA.FTZ R239, R192, R218.reuse, R217 ;  /* 0x000000dac0ef7223 */ /* 0x080fe200000100d9 */
[----:B------:R-:W-:Y:S01]  /*5dd0*/  FADD.FTZ R154, R194, -R159 ;  /* 0x8000009fc29a7221 */ /* 0x000fe20000010000 */
[----:B------:R-:W-:Y:S01]  /*5de0*/  FFMA.FTZ R152, R197, R218, R217 ;  /* 0x000000dac5987223 */ /* 0x000fe200000100d9 */
[----:B------:R-:W-:Y:S01]  /*5df0*/  FFMA.FTZ R159, R214, R156, R157 ;  /* 0x0000009cd69f7223 */ /* 0x000fe2000001009d */
[-C--:B------:R-:W-:Y:S01]  /*5e00*/  FMUL.FTZ R235, R235, R216.reuse ;  /* 0x000000d8ebeb7220 */ /* 0x080fe20000410000 */
[----:B------:R-:W0:Y:S01]  /*5e10*/  LDC.64 R156, c[0x0][0x468] ;  /* 0x00011a00ff9c7b82 */ /* 0x000e220000000a00 */
[----:B------:R-:W-:Y:S01]  /*5e20*/  FMUL.FTZ R237, R237, R216 ;  /* 0x000000d8eded7220 */ /* 0x000fe20000410000 */
[----:B------:R-:W-:Y:S01]  /*5e30*/  HADD2.F32 R219, -RZ, R33.H1_H1 ;  /* 0x30000021ffdb7230 */ /* 0x000fe20000004100 */
[----:B------:R-:W-:Y:S01]  /*5e40*/  ISETP.GE.U32.AND P3, PT, R226, RZ, PT ;  /* 0x000000ffe200720c */ /* 0x000fe20003f66070 */
[----:B------:R-:W-:-:S02]  /*5e50*/  HADD2.F32 R153, -RZ, R32.H0_H0 ;  /* 0x20000020ff997230 */ /* 0x000fc40000004100 */
[----:B------:R-:W-:Y:S01]  /*5e60*/  FADD.FTZ R158, R190, -R239 ;  /* 0x800000efbe9e7221 */ /* 0x000fe20000010000 */
[----:B------:R-:W-:Y:S02]  /*5e70*/  HADD2.F32 R155, -RZ, R32.H1_H1 ;  /* 0x30000020ff9b7230 */ /* 0x000fe40000004100 */
[----:B------:R-:W-:Y:S01]  /*5e80*/  FADD.FTZ R152, R195, -R152 ;  /* 0x80000098c3987221 */ /* 0x000fe20000010000 */
[----:B------:R-:W-:Y:S01]  /*5e90*/  FMUL.FTZ R235, R235, UR14 ;  /* 0x0000000eebeb7c20 */ /* 0x000fe20008410000 */
[----:B------:R-:W-:Y:S01]  /*5ea0*/  FMUL.FTZ R237, R237, UR14 ;  /* 0x0000000eeded7c20 */ /* 0x000fe20008410000 */
[----:B------:R-:W-:Y:S01]  /*5eb0*/  LOP3.LUT P4, RZ, R227, 0xff0000, RZ, 0xc0, !PT ;  /* 0x00ff0000e3ff7812 */ /* 0x000fe2000788c0ff */
[-C--:B------:R-:W-:Y:S01]  /*5ec0*/  FMUL.FTZ R229, R229, R216.reuse ;  /* 0x000000d8e5e57220 */ /* 0x080fe20000410000 */
[----:B------:R-:W-:Y:S01]  /*5ed0*/  ISETP.GE.U32.AND.EX P3, PT, R227, 0x1000000, PT, P3 ;  /* 0x01000000e300780c */ /* 0x000fe20003f66130 */
[-C--:B------:R-:W-:Y:S01]  /*5ee0*/  FMUL.FTZ R233, R233, R216.reuse ;  /* 0x000000d8e9e97220 */ /* 0x080fe20000410000 */
[----:B------:R-:W-:Y:S01]  /*5ef0*/  FMUL.FTZ R159, R159, R216 ;  /* 0x000000d89f9f7220 */ /* 0x000fe20000410000 */
[C---:B------:R-:W-:Y:S01]  /*5f00*/  FFMA.FTZ R219, R214.reuse, R158, R219 ;  /* 0x0000009ed6db7223 */ /* 0x040fe200000100db */
[C---:B------:R-:W-:Y:S01]  /*5f10*/  FFMA.FTZ R153, R214.reuse, R152, R153 ;  /* 0x00000098d6997223 */ /* 0x040fe20000010099 */
[----:B------:R-:W-:Y:S01]  /*5f20*/  FFMA.FTZ R155, R214, R154, R155 ;  /* 0x0000009ad69b7223 */ /* 0x000fe2000001009b */
[----:B------:R-:W-:Y:S01]  /*5f30*/  FSEL R235, R235, RZ, P4 ;  /* 0x000000ffebeb7208 */ /* 0x000fe20002000000 */
[----:B------:R-:W-:Y:S01]  /*5f40*/  FMUL.FTZ R229, R229, UR14 ;  /* 0x0000000ee5e57c20 */ /* 0x000fe20008410000 */
[----:B------:R-:W-:Y:S01]  /*5f50*/  FSEL R228, R237, RZ, P3 ;  /* 0x000000ffede47208 */ /* 0x000fe20001800000 */
[----:B------:R-:W-:Y:S01]  /*5f60*/  FMUL.FTZ R233, R233, UR14 ;  /* 0x0000000ee9e97c20 */ /* 0x000fe20008410000 */
[----:B------:R-:W-:Y:S01]  /*5f70*/  FMUL.FTZ R159, R159, UR14 ;  /* 0x0000000e9f9f7c20 */ /* 0x000fe20008410000 */
[----:B------:R-:W-:Y:S01]  /*5f80*/  LOP3.LUT P6, RZ, R227, 0xff, RZ, 0xc0, !PT ;  /* 0x000000ffe3ff7812 */ /* 0x000fe200078cc0ff */
[-C--:B------:R-:W-:Y:S01]  /*5f90*/  FMUL.FTZ R219, R219, R216.reuse ;  /* 0x000000d8dbdb7220 */ /* 0x080fe20000410000 */
[----:B------:R-:W-:Y:S01]  /*5fa0*/  LOP3.LUT P4, RZ, R227, 0xff00, RZ, 0xc0, !PT ;  /* 0x0000ff00e3ff7812 */ /* 0x000fe2000788c0ff */
[-C--:B------:R-:W-:Y:S01]  /*5fb0*/  FMUL.FTZ R153, R153, R216.reuse ;  /* 0x000000d899997220 */ /* 0x080fe20000410000 */
[C---:B------:R-:W-:Y:S01]  /*5fc0*/  LOP3.LUT P3, RZ, R226.reuse, 0xff0000, RZ, 0xc0, !PT ;  /* 0x00ff0000e2ff7812 */ /* 0x040fe2000786c0ff */
[----:B------:R-:W-:Y:S01]  /*5fd0*/  FMUL.FTZ R155, R155, R216 ;  /* 0x000000d89b9b7220 */ /* 0x000fe20000410000 */
[----:B------:R-:W-:Y:S01]  /*5fe0*/  FSEL R154, R229, RZ, P6 ;  /* 0x000000ffe59a7208 */ /* 0x000fe20003000000 */
[----:B------:R-:W-:Y:S01]  /*5ff0*/  FMUL.FTZ R219, R219, UR14 ;  /* 0x0000000edbdb7c20 */ /* 0x000fe20008410000 */
[----:B------:R-:W-:Y:S01]  /*6000*/  FSEL R233, R233, RZ, P4 ;  /* 0x000000ffe9e97208 */ /* 0x000fe20002000000 */
        /* <DEDUP_REMOVED lines=16> */
.L_x_3099:
[----:B------:R-:W-:Y:S05]  /*6110*/  BSYNC.RECONVERGENT B2 ;  /* 0x0000000000027941 */ /* 0x000fea0003800200 */
.L_x_3098:
[----:B------:R-:W-:Y:S04]  /*6120*/  BSSY.RECONVERGENT B2, `(.L_x_3100) ;  /* 0x000004b000027945 */ /* 0x000fe80003800200 */
[----:B------:R-:W-:Y:S05]  /*6130*/  @!P2 BRA `(.L_x_3101) ;  /* 0x000000040024a947 */ /* 0x000fea0003800000 */
[-CC-:B------:R-:W-:Y:S01]  /*6140*/  FFMA.FTZ R229, R167, R218.reuse, R217.reuse ;  /* 0x000000daa7e57223 */ /* 0x180fe200000100d9 */
[-CC-:B-12---:R-:W-:Y:S01]  /*6150*/  FFMA.FTZ R152, R166, R218.reuse, R217.reuse ;  /* 0x000000daa6987223 */ /* 0x186fe200000100d9 */
[----:B------:R-:W-:Y:S01]  /*6160*/  FFMA.FTZ R219, R169, R218, R217 ;  /* 0x000000daa9db7223 */ /* 0x000fe200000100d9 */
[--C-:B------:R-:W-:Y:S02]  /*6170*/  HADD2.F32 R157, -RZ, R143.reuse.H0_H0 ;  /* 0x2000008fff9d7230 */ /* 0x100fe40000004100 */
[----:B------:R-:W-:Y:S01]  /*6180*/  FADD.FTZ R229, R174, -R229 ;  /* 0x800000e5aee57221 */ /* 0x000fe20000010000 */
[----:B------:R-:W-:Y:S02]  /*6190*/  HADD2.F32 R153, -RZ, R142.H0_H0 ;  /* 0x2000008eff997230 */ /* 0x000fe40000004100 */
[----:B------:R-:W-:Y:S01]  /*61a0*/  FADD.FTZ R156, R175, -R152 ;  /* 0x80000098af9c7221 */ /* 0x000fe20000010000 */
[----:B------:R-:W-:Y:S01]  /*61b0*/  FADD.FTZ R152, R176, -R219 ;  /* 0x800000dbb0987221 */ /* 0x000fe20000010000 */
[----:B0-----:R-:W-:-:S02]  /*61c0*/  HADD2.F32 R159, -RZ, R143.H1_H1 ;  /* 0x3000008fff9f7230 */ /* 0x001fc40000004100 */
[----:B------:R-:W-:Y:S01]  /*61d0*/  FFMA.FTZ R235, R214, R229, R157 ;  /* 0x000000e5d6eb7223 */ /* 0x000fe2000001009d */
[----:B------:R-:W-:Y:S01]  /*61e0*/  FFMA.FTZ R154, R168, R218, R217 ;  /* 0x000000daa89a7223 */ /* 0x000fe200000100d9 */
[----:B------:R-:W-:Y:S01]  /*61f0*/  FFMA.FTZ R229, R214, R152, R153 ;  /* 0x00000098d6e57223 */ /* 0x000fe20000010099 */
[-CC-:B------:R-:W-:Y:S01]  /*6200*/  FFMA.FTZ R152, R170, R218.reuse, R217.reuse ;  /* 0x000000daaa987223 */ /* 0x180fe200000100d9 */
[----:B------:R-:W-:Y:S01]  /*6210*/  FFMA.FTZ R239, R171, R218, R217 ;  /* 0x000000daabef7223 */ /* 0x000fe200000100d9 */
[----:B------:R-:W-:Y:S02]  /*6220*/  HADD2.F32 R155, -RZ, R142.H1_H1 ;  /* 0x3000008eff9b7230 */ /* 0x000fe40000004100 */
[----:B------:R-:W-:Y:S01]  /*6230*/  FFMA.FTZ R237, R214, R156, R159 ;  /* 0x0000009cd6ed7223 */ /* 0x000fe2000001009f */
[----:B------:R-:W-:Y:S01]  /*6240*/  FADD.FTZ R154, R177, -R154 ;  /* 0x8000009ab19a7221 */ /* 0x000fe20000010000 */
[--C-:B------:R-:W-:Y:S02]  /*6250*/  HADD2.F32 R157, -RZ, R141.reuse.H0_H0 ;  /* 0x2000008dff9d7230 */ /* 0x100fe40000004100 */
[----:B------:R-:W-:Y:S01]  /*6260*/  FFMA.FTZ R159, R173, R218, R217 ;  /* 0x000000daad9f7223 */ /* 0x000fe200000100d9 */
[----:B------:R-:W-:-:S02]  /*6270*/  HADD2.F32 R219, -RZ, R141.H1_H1 ;  /* 0x3000008dffdb7230 */ /* 0x000fc40000004100 */
[----:B------:R-:W-:Y:S01]  /*6280*/  FADD.FTZ R156, R179, -R152 ;  /* 0x80000098b39c7221 */ /* 0x000fe20000010000 */
[----:B------:R-:W-:Y:S01]  /*6290*/  FADD.FTZ R239, R178, -R239 ;  /* 0x800000efb2ef7221 */ /* 0x000fe20000010000 */
[----:B------:R-:W-:Y:S01]  /*62a0*/  FFMA.FTZ R233, R214, R154, R155 ;  /* 0x0000009ad6e97223 */ /* 0x000fe2000001009b */
[----:B------:R-:W-:Y:S01]  /*62b0*/  FADD.FTZ R152, R180, -R159 ;  /* 0x8000009fb4987221 */ /* 0x000fe20000010000 */
[----:B------:R-:W-:Y:S01]  /*62c0*/  FFMA.FTZ R154, R172, R218, R217 ;  /* 0x000000daac9a7223 */ /* 0x000fe200000100d9 */
[C---:B------:R-:W-:Y:S01]  /*62d0*/  FFMA.FTZ R159, R214.reuse, R239, R157 ;  /* 0x000000efd69f7223 */ /* 0x040fe2000001009d */
[C---:B------:R-:W-:Y:S01]  /*62e0*/  FFMA.FTZ R219, R214.reuse, R156, R219 ;  /* 0x0000009cd6db7223 */ /* 0x040fe200000100db */
[--C-:B------:R-:W-:Y:S01]  /*62f0*/  HADD2.F32 R153, -RZ, R140.reuse.H0_H0 ;  /* 0x2000008cff997230 */ /* 0x100fe20000004100 */
[----:B------:R-:W0:Y:S01]  /*6300*/  LDC.64 R156, c[0x0][0x468] ;  /* 0x00011a00ff9c7b82 */ /* 0x000e220000000a00 */
[----:B------:R-:W-:Y:S02]  /*6310*/  HADD2.F32 R155, -RZ, R140.H1_H1 ;  /* 0x3000008cff9b7230 */ /* 0x000fe40000004100 */
[----:B------:R-:W-:Y:S01]  /*6320*/  FADD.FTZ R154, R181, -R154 ;  /* 0x8000009ab59a7221 */ /* 0x000fe20000010000 */
[-C--:B------:R-:W-:Y:S01]  /*6330*/  FMUL.FTZ R235, R235, R216.reuse ;  /* 0x000000d8ebeb7220 */ /* 0x080fe20000410000 */
[-C--:B------:R-:W-:Y:S01]  /*6340*/  FMUL.FTZ R237, R237, R216.reuse ;  /* 0x000000d8eded7220 */ /* 0x080fe20000410000 */
[-C--:B------:R-:W-:Y:S01]  /*6350*/  FMUL.FTZ R229, R229, R216.reuse ;  /* 0x000000d8e5e57220 */ /* 0x080fe20000410000 */
[----:B------:R-:W-:Y:S01]  /*6360*/  FMUL.FTZ R233, R233, R216 ;  /* 0x000000d8e9e97220 */ /* 0x000fe20000410000 */
[C---:B------:R-:W-:Y:S01]  /*6370*/  FFMA.FTZ R153, R214.reuse, R152, R153 ;  /* 0x00000098d6997223 */ /* 0x040fe20000010099 */
[----:B------:R-:W-:Y:S01]  /*6380*/  FFMA.FTZ R155, R214, R154, R155 ;  /* 0x0000009ad69b7223 */ /* 0x000fe2000001009b */
[C---:B------:R-:W-:Y:S01]  /*6390*/  ISETP.GE.U32.AND P2, PT, R222.reuse, RZ, PT ;  /* 0x000000ffde00720c */ /* 0x040fe20003f46070 */
[----:B------:R-:W-:Y:S01]  /*63a0*/  FMUL.FTZ R235, R235, UR14 ;  /* 0x0000000eebeb7c20 */ /* 0x000fe20008410000 */
[----:B------:R-:W-:Y:S01]  /*63b0*/  LOP3.LUT P3, RZ, R223, 0xff0000, RZ, 0xc0, !PT ;  /* 0x00ff0000dfff7812 */ /* 0x000fe2000786c0ff */
[----:B------:R-:W-:Y:S01]  /*63c0*/  FMUL.FTZ R237, R237, UR14 ;  /* 0x0000000eeded7c20 */ /* 0x000fe20008410000 */
[----:B------:R-:W-:Y:S01]  /*63d0*/  FMUL.FTZ R229, R229, UR14 ;  /* 0x0000000ee5e57c20 */ /* 0x000fe20008410000 */
[-C--:B------:R-:W-:Y:S01]  /*63e0*/  FMUL.FTZ R159, R159, R216.reuse ;  /* 0x000000d89f9f7220 */ /* 0x080fe20000410000 */
[----:B------:R-:W-:Y:S01]  /*63f0*/  FMUL.FTZ R233, R233, UR14 ;  /* 0x0000000ee9e97c20 */ /* 0x000fe20008410000 */
[----:B------:R-:W-:Y:S01]  /*6400*/  LOP3.LUT P4, RZ, R223, 0xff, RZ, 0xc0, !PT ;  /* 0x000000ffdfff7812 */ /* 0x000fe2000788c0ff */
[-C--:B------:R-:W-:Y:S01]  /*6410*/  FMUL.FTZ R219, R219, R216.reuse ;  /* 0x000000d8dbdb7220 */ /* 0x080fe20000410000 */
[----:B------:R-:W-:Y:S01]  /*6420*/  LOP3.LUT P6, RZ, R223, 0xff00, RZ, 0xc0, !PT ;  /* 0x0000ff00dfff7812 */ /* 0x000fe200078cc0ff */
[-C--:B------:R-:W-:Y:S01]  /*6430*/  FMUL.FTZ R153, R153, R216.reuse ;  /* 0x000000d899997220 */ /* 0x080fe20000410000 */
[----:B------:R-:W-:Y:S01]  /*6440*/  ISETP.GE.U32.AND.EX P2, PT, R223, 0x1000000, PT, P2 ;  /* 0x01000000df00780c */ /* 0x000fe20003f46120 */
[----:B------:R-:W-:Y:S01]  /*6450*/  FMUL.FTZ R155, R155, R216 ;  /* 0x000000d89b9b7220 */ /* 0x000fe20000410000 */
[----:B------:R-:W-:Y:S01]  /*6460*/  FSEL R235, R235, RZ, P3 ;  /* 0x000000ffebeb7208 */ /* 0x000fe20001800000 */
[----:B------:R-:W-:Y:S01]  /*6470*/  FMUL.FTZ R159, R159, UR14 ;  /* 0x0000000e9f9f7c20 */ /* 0x000fe20008410000 */
[C---:B------:R-:W-:Y:S01]  /*6480*/  LOP3.LUT P3, RZ, R222.reuse, 0xff0000, RZ, 0xc0, !PT ;  /* 0x00ff0000deff7812 */ /* 0x040fe2000786c0ff */
[----:B------:R-:W-:Y:S01]  /*6490*/  FMUL.FTZ R219, R219, UR14 ;  /* 0x0000000edbdb7c20 */ /* 0x000fe20008410000 */
[----:B------:R-:W-:Y:S01]  /*64a0*/  FSEL R228, R237, RZ, P2 ;  /* 0x000000ffede47208 */ /* 0x000fe20001000000 */
[----:B------:R-:W-:Y:S01]  /*64b0*/  FMUL.FTZ R153, R153, UR14 ;  /* 0x0000000e99997c20 */ /* 0x000fe20008410000 */
[----:B------:R-:W-:Y:S01]  /*64c0*/  FSEL R154, R229, RZ, P4 ;  /* 0x000000ffe59a7208 */ /* 0x000fe20002000000 */
        /* <DEDUP_REMOVED lines=9> */
[----:B------:R-:W-:-:S02]  /*6560*/  FSEL R152, R153, RZ, P6 ;  /* 0x000000ff99987208 */ /* 0x000fc40003000000 */
[----:B------:R-:W-:Y:S02]  /*6570*/  F2FP.F16.F32.PACK_AB R155, R228, R235 ;  /* 0x000000ebe49b723e */ /* 0x000fe400000000ff */
[----:B------:R-:W-:Y:S02]  /*6580*/  F2FP.F16.F32.PACK_AB R154, R233, R154 ;  /* 0x0000009ae99a723e */ /* 0x000fe400000000ff */
[----:B------:R-:W-:Y:S02]  /*6590*/  F2FP.F16.F32.PACK_AB R153, R219, R158 ;  /* 0x0000009edb99723e */ /* 0x000fe400000000ff */
[----:B------:R-:W-:Y:S02]  /*65a0*/  F2FP.F16.F32.PACK_AB R152, R159, R152 ;  /* 0x000000989f98723e */ /* 0x000fe400000000ff */
[----:B------:R-:W-:-:S03]  /*65b0*/  IADD3 R215, PT, PT, R215, 0x20, RZ ;  /* 0x00000020d7d77810 */ /* 0x000fc60007ffe0ff */
[----:B------:R3:W-:Y:S04]  /*65c0*/  STG.E.128 desc[UR6][R156.64], R152 ;  /* 0x000000989c007986 */ /* 0x0007e8000c101d06 */
.L_x_3101:
[----:B------:R-:W-:Y:S05]  /*65d0*/  BSYNC.RECONVERGENT B2 ;  /* 0x0000000000027941 */ /* 0x000fea0003800200 */
.L_x_3100:
[----:B------:R-:W-:Y:S04]  /*65e0*/  BSSY.RECONVERGENT B2, `(.L_x_3102) ;  /* 0x000004b000027945 */ /* 0x000fe80003800200 */
[----:B------:R-:W-:Y:S05]  /*65f0*/  @!P1 BRA `(.L_x_3103) ;  /* 0x0000000400249947 */ /* 0x000fea0003800000 */
[-CC-:B-123--:R-:W-:Y:S01]  /*6600*/  FFMA.FTZ R152, R13, R218.reuse, R217.reuse ;  /* 0x000000da0d987223 */ /* 0x18efe200000100d9 */
[-CC-:B------:R-:W-:Y:S01]  /*6610*/  FFMA.FTZ R219, R9, R218.reuse, R217.reuse ;  /* 0x000000da09db7223 */ /* 0x180fe200000100d9 */
[----:B------:R-:W-:Y:S02]  /*6620*/  HADD2.F32 R153, -RZ, R146.H0_H0 ;  /* 0x20000092ff997230 */ /* 0x000fe40000004100 */
[-CC-:B------:R-:W-:Y:S01]  /*6630*/  FFMA.FTZ R229, R10, R218.reuse, R217.reuse ;  /* 0x000000da0ae57223 */ /* 0x180fe200000100d9 */
[----:B------:R-:W-:Y:S01]  /*6640*/  FADD.FTZ R235, R11, -R152 ;  /* 0x800000980beb7221 */ /* 0x000fe20000010000 */
[----:B------:R-:W-:Y:S01]  /*6650*/  FFMA.FTZ R233, R14, R218, R217 ;  /* 0x000000da0ee97223 */ /* 0x000fe200000100d9 */
[----:B------:R-:W-:Y:S01]  /*6660*/  FADD.FTZ R152, R6, -R219 ;  /* 0x800000db06987221 */ /* 0x000fe20000010000 */
[--C-:B------:R-:W-:Y:S02]  /*6670*/  HADD2.F32 R157, -RZ, R147.reuse.H0_H0 ;  /* 0x20000093ff9d7230 */ /* 0x100fe40000004100 */
[----:B------:R-:W-:Y:S01]  /*6680*/  FADD.FTZ R154, R8, -R229 ;  /* 0x800000e5089a7221 */ /* 0x000fe20000010000 */
[----:B0-----:R-:W-:-:S02]  /*6690*/  HADD2.F32 R159, -RZ, R147.H1_H1 ;  /* 0x30000093ff9f7230 */ /* 0x001fc40000004100 */
[----:B------:R-:W-:Y:S01]  /*66a0*/  FADD.FTZ R156, R12, -R233 ;  /* 0x800000e90c9c7221 */ /* 0x000fe20000010000 */
[----:B------:R-:W-:Y:S01]  /*66b0*/  FFMA.FTZ R229, R214, R152, R153 ;  /* 0x00000098d6e57223 */ /* 0x000fe20000010099 */
[-CC-:B------:R-:W-:Y:S01]  /*66c0*/  FFMA.FTZ R152, R4, R218.reuse, R217.reuse ;  /* 0x000000da04987223 */ /* 0x180fe200000100d9 */
[----:B------:R-:W-:Y:S01]  /*66d0*/  FFMA.FTZ R239, R5, R218, R217 ;  /* 0x000000da05ef7223 */ /* 0x000fe200000100d9 */
[----:B------:R-:W-:Y:S02]  /*66e0*/  HADD2.F32 R155, -RZ, R146.H1_H1 ;  /* 0x30000092ff9b7230 */ /* 0x000fe40000004100 */
[C---:B------:R-:W-:Y:S01]  /*66f0*/  FFMA.FTZ R235, R214.reuse, R235, R157 ;  /* 0x000000ebd6eb7223 */ /* 0x040fe2000001009d */
[----:B------:R-:W-:Y:S01]  /*6700*/  FFMA.FTZ R237, R214, R156, R159 ;  /* 0x0000009cd6ed7223 */ /* 0x000fe2000001009f */
        /* <DEDUP_REMOVED lines=16> */
[----:B------:R-:W-:Y:S01]  /*6810*/  FMUL.FTZ R229, R229, R216 ;  /* 0x000000d8e5e57220 */ /* 0x000fe20000410000 */
[C---:B------:R-:W-:Y:S01]  /*6820*/  FFMA.FTZ R153, R214.reuse, R152, R153 ;  /* 0x00000098d6997223 */ /* 0x040fe20000010099 */
[----:B------:R-:W-:Y:S01]  /*6830*/  FFMA.FTZ R155, R214, R154, R155 ;  /* 0x0000009ad69b7223 */ /* 0x000fe2000001009b */
[C---:B------:R-:W-:Y:S01]  /*6840*/  ISETP.GE.U32.AND P1, PT, R220.reuse, RZ, PT ;  /* 0x000000ffdc00720c */ /* 0x040fe20003f26070 */
[----:B------:R-:W-:Y:S01]  /*6850*/  FMUL.FTZ R235, R235, UR14 ;  /* 0x0000000eebeb7c20 */ /* 0x000fe20008410000 */
[----:B------:R-:W-:Y:S01]  /*6860*/  FMUL.FTZ R237, R237, UR14 ;  /* 0x0000000eeded7c20 */ /* 0x000fe20008410000 */
[----:B------:R-:W-:Y:S01]  /*6870*/  FMUL.FTZ R229, R229, UR14 ;  /* 0x0000000ee5e57c20 */ /* 0x000fe20008410000 */
[-C--:B------:R-:W-:Y:S01]  /*6880*/  FMUL.FTZ R159, R159, R216.reuse ;  /* 0x000000d89f9f7220 */ /* 0x080fe20000410000 */
[----:B------:R-:W-:Y:S01]  /*6890*/  LOP3.LUT P2, RZ, R221, 0xff0000, RZ, 0xc0, !PT ;  /* 0x00ff0000ddff7812 */ /* 0x000fe2000784c0ff */
[-C--:B------:R-:W-:Y:S01]  /*68a0*/  FMUL.FTZ R233, R233, R216.reuse ;  /* 0x000000d8e9e97220 */ /* 0x080fe20000410000 */
[----:B------:R-:W-:Y:S01]  /*68b0*/  LOP3.LUT P3, RZ, R221, 0xff, RZ, 0xc0, !PT ;  /* 0x000000ffddff7812 */ /* 0x000fe2000786c0ff */
[-C--:B------:R-:W-:Y:S01]  /*68c0*/  FMUL.FTZ R219, R219, R216.reuse ;  /* 0x000000d8dbdb7220 */ /* 0x080fe20000410000 */
[----:B------:R-:W-:Y:S01]  /*68d0*/  ISETP.GE.U32.AND.EX P1, PT, R221, 0x1000000, PT, P1 ;  /* 0x01000000dd00780c */ /* 0x000fe20003f26110 */
[-C--:B------:R-:W-:Y:S01]  /*68e0*/  FMUL.FTZ R153, R153, R216.reuse ;  /* 0x000000d899997220 */ /* 0x080fe20000410000 */
[----:B------:R-:W-:Y:S01]  /*68f0*/  FMUL.FTZ R155, R155, R216 ;  /* 0x000000d89b9b7220 */ /* 0x000fe20000410000 */
        /* <DEDUP_REMOVED lines=8> */
[----:B------:R-:W-:Y:S01]  /*6980*/  FMUL.FTZ R153, R153, UR14 ;  /* 0x0000000e99997c20 */ /* 0x000fe20008410000 */
[----:B------:R-:W-:Y:S01]  /*6990*/  LOP3.LUT P4, RZ, R221, 0xff00, RZ, 0xc0, !PT ;  /* 0x0000ff00ddff7812 */ /* 0x000fe2000788c0ff */
        /* <DEDUP_REMOVED lines=15> */
.L_x_3103:
[----:B------:R-:W-:Y:S05]  /*6a90*/  BSYNC.RECONVERGENT B2 ;  /* 0x0000000000027941 */ /* 0x000fea0003800200 */
.L_x_3102:
[----:B------:R-:W-:Y:S05]  /*6aa0*/  @!P0 BRA `(.L_x_3086) ;  /* 0x0000001c00948947 */ /* 0x000fea0003800000 */
[-CC-:B-1234-:R-:W-:Y:S01]  /*6ab0*/  FFMA.FTZ R155, R30, R218.reuse, R217.reuse ;  /* 0x000000da1e9b7223 */ /* 0x19efe200000100d9 */
[--C-:B------:R-:W-:Y:S02]  /*6ac0*/  HADD2.F32 R153, -RZ, R151.reuse.H1_H1 ;  /* 0x30000097ff997230 */ /* 0x100fe40000004100 */
[-CC-:B------:R-:W-:Y:S01]  /*6ad0*/  FFMA.FTZ R152, R26, R218.reuse, R217.reuse ;  /* 0x000000da1a987223 */ /* 0x180fe200000100d9 */
[-C--:B------:R-:W-:Y:S01]  /*6ae0*/  FFMA.FTZ R156, R29, R218.reuse, R217 ;  /* 0x000000da1d9c7223 */ /* 0x080fe200000100d9 */
[----:B------:R-:W-:Y:S01]  /*6af0*/  FADD.FTZ R155, R28, -R155 ;  /* 0x8000009b1c9b7221 */ /* 0x000fe20000010000 */
[----:B------:R-:W-:Y:S01]  /*6b00*/  FFMA.FTZ R219, R23, R218, R217 ;  /* 0x000000da17db7223 */ /* 0x000fe200000100d9 */
[----:B0-----:R-:W-:Y:S01]  /*6b10*/  FADD.FTZ R158, R25, -R152 ;  /* 0x80000098199e7221 */ /* 0x001fe20000010000 */
[----:B------:R-:W-:Y:S02]  /*6b20*/  HADD2.F32 R159, -RZ, R151.H0_H0 ;  /* 0x20000097ff9f7230 */ /* 0x000fe40000004100 */
[----:B------:R-:W-:Y:S01]  /*6b30*/  FFMA.FTZ R235, R214, R155, R153 ;  /* 0x0000009bd6eb7223 */ /* 0x000fe20000010099 */
[--C-:B------:R-:W-:Y:S01]  /*6b40*/  HADD2.F32 R155, -RZ, R150.reuse.H0_H0 ;  /* 0x20000096ff9b7230 */ /* 0x100fe20000004100 */
[----:B------:R-:W0:Y:S01]  /*6b50*/  LDC.64 R152, c[0x0][0x468] ;  /* 0x00011a00ff987b82 */ /* 0x000e220000000a00 */
[----:B------:R-:W-:Y:S01]  /*6b60*/  FADD.FTZ R233, R27, -R156 ;  /* 0x8000009c1be97221 */ /* 0x000fe20000010000 */
[----:B------:R-:W-:-:S02]  /*6b70*/  HADD2.F32 R157, -RZ, R150.H1_H1 ;  /* 0x30000096ff9d7230 */ /* 0x000fc40000004100 */
[----:B------:R-:W-:Y:S01]  /*6b80*/  FADD.FTZ R156, R24, -R219 ;  /* 0x800000db189c7221 */ /* 0x000fe20000010000 */
[-CC-:B------:R-:W-:Y:S01]  /*6b90*/  FFMA.FTZ R154, R22, R218.reuse, R217.reuse ;  /* 0x000000da169a7223 */ /* 0x180fe200000100d9 */
[-CC-:B------:R-:W-:Y:S01]  /*6ba0*/  FFMA.FTZ R239, R19, R218.reuse, R217.reuse ;  /* 0x000000da13ef7223 */ /* 0x180fe200000100d9 */
[-CC-:B------:R-:W-:Y:S01]  /*6bb0*/  FFMA.FTZ R237, R15, R218.reuse, R217.reuse ;  /* 0x000000da0fed7223 */ /* 0x180fe200000100d9 */
[----:B------:R-:W-:Y:S01]  /*6bc0*/  FFMA.FTZ R218, R18, R218, R217 ;  /* 0x000000da12da7223 */ /* 0x000fe200000100d9 */
[C---:B------:R-:W-:Y:S01]  /*6bd0*/  FFMA.FTZ R233, R214.reuse, R233, R159 ;  /* 0x000000e9d6e97223 */ /* 0x040fe2000001009f */
        /* <DEDUP_REMOVED lines=13> */
[-C--:B------:R-:W-:Y:S01]  /*6cb0*/  FMUL.FTZ R235, R235, R216.reuse ;  /* 0x000000d8ebeb7220 */ /* 0x080fe20000410000 */
[----:B------:R-:W-:Y:S01]  /*6cc0*/  FMUL.FTZ R233, R233, R216 ;  /* 0x000000d8e9e97220 */ /* 0x000fe20000410000 */
[----:B------:R-:W-:Y:S01]  /*6cd0*/  FFMA.FTZ R157, R214, R218, R157 ;  /* 0x000000dad69d7223 */ /* 0x000fe2000001009d */
[C---:B------:R-:W-:Y:S01]  /*6ce0*/  ISETP.GE.U32.AND P0, PT, R224.reuse, RZ, PT ;  /* 0x000000ffe000720c */ /* 0x040fe20003f06070 */
[-C--:B------:R-:W-:Y:S01]  /*6cf0*/  FMUL.FTZ R219, R219, R216.reuse ;  /* 0x000000d8dbdb7220 */ /* 0x080fe20000410000 */
[-C--:B------:R-:W-:Y:S01]  /*6d00*/  FMUL.FTZ R229, R229, R216.reuse ;  /* 0x000000d8e5e57220 */ /* 0x080fe20000410000 */
[-C--:B------:R-:W-:Y:S01]  /*6d10*/  FMUL.FTZ R159, R159, R216.reuse ;  /* 0x000000d89f9f7220 */ /* 0x080fe20000410000 */
[-C--:B------:R-:W-:Y:S01]  /*6d20*/  FMUL.FTZ R217, R217, R216.reuse ;  /* 0x000000d8d9d97220 */ /* 0x080fe20000410000 */
[-C--:B------:R-:W-:Y:S01]  /*6d30*/  FMUL.FTZ R155, R155, R216.reuse ;  /* 0x000000d89b9b7220 */ /* 0x080fe20000410000 */
[----:B------:R-:W-:Y:S01]  /*6d40*/  FMUL.FTZ R233, R233, UR14 ;  /* 0x0000000ee9e97c20 */ /* 0x000fe20008410000 */
[----:B------:R-:W-:Y:S01]  /*6d50*/  FMUL.FTZ R235, R235, UR14 ;  /* 0x0000000eebeb7c20 */ /* 0x000fe20008410000 */
        /* <DEDUP_REMOVED lines=30> */
.L_x_3095:
[----:B------:R-:W-:Y:S04]  /*6f40*/  BSSY.RECONVERGENT B2, `(.L_x_3104) ;  /* 0x0000052000027945 */ /* 0x000fe80003800200 */
[----:B------:R-:W-:Y:S05]  /*6f50*/  @!P4 BRA `(.L_x_3105) ;  /* 0x000000040040c947 */ /* 0x000fea0003800000 */
[-CC-:B------:R-:W-:Y:S01]  /*6f60*/  FFMA.FTZ R152, R213, R218.reuse, R217.reuse ;  /* 0x000000dad5987223 */ /* 0x180fe200000100d9 */
[--C-:B------:R-:W-:Y:S02]  /*6f70*/  HADD2.F32 R153, -RZ, R128.reuse.H0_H0 ;  /* 0x20000080ff997230 */ /* 0x100fe40000004100 */
[-CC-:B------:R-:W-:Y:S01]  /*6f80*/  FFMA.FTZ R155, R212, R218.reuse, R217.reuse ;  /* 0x000000dad49b7223 */ /* 0x180fe200000100d9 */
[-CC-:B------:R-:W-:Y:S01]  /*6f90*/  FFMA.FTZ R156, R201, R218.reuse, R217.reuse ;  /* 0x000000dac99c7223 */ /* 0x180fe200000100d9 */
[----:B------:R-:W-:Y:S01]  /*6fa0*/  FADD.FTZ R157, R211, -R152 ;  /* 0x80000098d39d7221 */ /* 0x000fe20000010000 */
[----:B------:R-:W-:Y:S01]  /*6fb0*/  FFMA.FTZ R152, R205, R218, R217 ;  /* 0x000000dacd987223 */ /* 0x000fe200000100d9 */
[----:B0-----:R-:W-:Y:S02]  /*6fc0*/  HADD2.F32 R159, -RZ, R128.H1_H1 ;  /* 0x30000080ff9f7230 */ /* 0x001fe40000004100 */
[----:B------:R-:W-:Y:S01]  /*6fd0*/  FADD.FTZ R155, R210, -R155 ;  /* 0x8000009bd29b7221 */ /* 0x000fe20000010000 */
[----:B------:R-:W-:Y:S01]  /*6fe0*/  FFMA.FTZ R157, R214, R157, R153 ;  /* 0x0000009dd69d7223 */ /* 0x000fe20000010099 */
[----:B------:R-:W-:Y:S01]  /*6ff0*/  FADD.FTZ R153, R203, -R152 ;  /* 0x80000098cb997221 */ /* 0x000fe20000010000 */
[----:B------:R-:W-:-:S02]  /*7000*/  HADD2.F32 R152, -RZ, R131.H0_H0 ;  /* 0x20000083ff987230 */ /* 0x000fc40000004100 */
[----:B------:R-:W-:Y:S01]  /*7010*/  FADD.FTZ R219, R199, -R156 ;  /* 0x8000009cc7db7221 */ /* 0x000fe20000010000 */
[----:B------:R-:W-:Y:S01]  /*7020*/  FFMA.FTZ R156, R214, R155, R159 ;  /* 0x0000009bd69c7223 */ /* 0x000fe2000001009f */
[--C-:B------:R-:W-:Y:S02]  /*7030*/  HADD2.F32 R154, -RZ, R130.reuse.H0_H0 ;  /* 0x20000082ff9a7230 */ /* 0x100fe40000004100 */
[-CC-:B------:R-:W-:Y:S01]  /*7040*/  FFMA.FTZ R229, R200, R218.reuse, R217.reuse ;  /* 0x000000dac8e57223 */ /* 0x180fe200000100d9 */
[----:B------:R-:W-:Y:S01]  /*7050*/  FFMA.FTZ R155, R214, R219, R152 ;  /* 0x000000dbd69b7223 */ /* 0x000fe20000010098 */
[----:B------:R-:W-:Y:S02]  /*7060*/  HADD2.F32 R158, -RZ, R131.H1_H1 ;  /* 0x30000083ff9e7230 */ /* 0x000fe40000004100 */
[----:B------:R-:W-:Y:S01]  /*7070*/  FFMA.FTZ R159, R204, R218, R217 ;  /* 0x000000dacc9f7223 */ /* 0x000fe200000100d9 */
[----:B------:R-:W-:Y:S01]  /*7080*/  FADD.FTZ R229, R198, -R229 ;  /* 0x800000e5c6e57221 */ /* 0x000fe20000010000 */
[----:B------:R-:W-:Y:S01]  /*7090*/  FMUL.FTZ R152, R155, R216 ;  /* 0x000000d89b987220 */ /* 0x000fe20000410000 */
[----:B------:R-:W-:Y:S01]  /*70a0*/  FFMA.FTZ R153, R214, R153, R154 ;  /* 0x00000099d6997223 */ /* 0x000fe2000001009a */
[----:B------:R-:W-:Y:S01]  /*70b0*/  LOP3.LUT P6, RZ, R231, 0xff0000, RZ, 0xc0, !PT ;  /* 0x00ff0000e7ff7812 */ /* 0x000fe200078cc0ff */
[----:B------:R-:W-:-:S02]  /*70c0*/  HADD2.F32 R219, -RZ, R130.H1_H1 ;  /* 0x30000082ffdb7230 */ /* 0x000fc40000004100 */
[----:B------:R-:W-:Y:S01]  /*70d0*/  FMUL.FTZ R154, R152, UR14 ;  /* 0x0000000e989a7c20 */ /* 0x000fe20008410000 */
[----:B------:R-:W-:Y:S01]  /*70e0*/  FFMA.FTZ R235, R214, R229, R158 ;  /* 0x000000e5d6eb7223 */ /* 0x000fe2000001009e */
[----:B------:R-:W-:Y:S01]  /*70f0*/  FADD.FTZ R159, R202, -R159 ;  /* 0x8000009fca9f7221 */ /* 0x000fe20000010000 */
[-CC-:B------:R-:W-:Y:S01]  /*7100*/  FFMA.FTZ R152, R209, R218.reuse, R217.reuse ;  /* 0x000000dad1987223 */ /* 0x180fe200000100d9 */
[----:B------:R-:W-:Y:S01]  /*7110*/  ISETP.GE.U32.AND P4, PT, R230, RZ, PT ;  /* 0x000000ffe600720c */ /* 0x000fe20003f86070 */
[----:B------:R-:W-:Y:S01]  /*7120*/  FFMA.FTZ R229, R208, R218, R217 ;  /* 0x000000dad0e57223 */ /* 0x000fe200000100d9 */
[----:B------:R-:W-:Y:S01]  /*7130*/  FSEL R233, R154, RZ, P6 ;  /* 0x000000ff9ae97208 */ /* 0x000fe20003000000 */
[-C--:B------:R-:W-:Y:S01]  /*7140*/  FMUL.FTZ R154, R235, R216.reuse ;  /* 0x000000d8eb9a7220 */ /* 0x080fe20000410000 */
[----:B------:R-:W-:Y:S01]  /*7150*/  FFMA.FTZ R228, R214, R159, R219 ;  /* 0x0000009fd6e47223 */ /* 0x000fe200000100db */
[----:B------:R-:W-:Y:S01]  /*7160*/  FADD.FTZ R159, R207, -R152 ;  /* 0x80000098cf9f7221 */ /* 0x000fe20000010000 */
[-C--:B------:R-:W-:Y:S01]  /*7170*/  FMUL.FTZ R152, R153, R216.reuse ;  /* 0x000000d899987220 */ /* 0x080fe20000410000 */
[----:B------:R-:W-:Y:S01]  /*7180*/  FMUL.FTZ R234, R154, UR14 ;  /* 0x0000000e9aea7c20 */ /* 0x000fe20008410000 */
[----:B------:R-:W-:Y:S01]  /*7190*/  FMUL.FTZ R158, R228, R216 ;  /* 0x000000d8e49e7220 */ /* 0x000fe20000410000 */
[----:B------:R-:W-:Y:S01]  /*71a0*/  ISETP.GE.U32.AND.EX P4, PT, R231, 0x1000000, PT, P4 ;  /* 0x01000000e700780c */ /* 0x000fe20003f86140 */
[----:B------:R-:W-:Y:S01]  /*71b0*/  FMUL.FTZ R154, R152, UR14 ;  /* 0x0000000e989a7c20 */ /* 0x000fe20008410000 */
[----:B------:R-:W-:-:S02]  /*71c0*/  HADD2.F32 R152, -RZ, R129.H1_H1 ;  /* 0x30000081ff987230 */ /* 0x000fc40000004100 */
[----:B------:R-:W-:Y:S01]  /*71d0*/  FADD.FTZ R229, R206, -R229 ;  /* 0x800000e5cee57221 */ /* 0x000fe20000010000 */
[----:B------:R-:W-:Y:S01]  /*71e0*/  FMUL.FTZ R232, R158, UR14 ;  /* 0x0000000e9ee87c20 */ /* 0x000fe20008410000 */
[----:B------:R-:W-:Y:S01]  /*71f0*/  FSEL R236, R234, RZ, P4 ;  /* 0x000000ffeaec7208 */ /* 0x000fe20002000000 */
[----:B------:R-:W-:Y:S01]  /*7200*/  HADD2.F32 R219, -RZ, R129.H0_H0 ;  /* 0x20000081ffdb7230 */ /* 0x000fe20000004100 */
[C---:B------:R-:W-:Y:S01]  /*7210*/  LOP3.LUT P4, RZ, R231.reuse, 0xff00, RZ, 0xc0, !PT ;  /* 0x0000ff00e7ff7812 */ /* 0x040fe2000788c0ff */
[----:B------:R-:W-:Y:S01]  /*7220*/  FFMA.FTZ R234, R214, R229, R152 ;  /* 0x000000e5d6ea7223 */ /* 0x000fe20000010098 */
[----:B------:R-:W-:Y:S02]  /*7230*/  LOP3.LUT P6, RZ, R231, 0xff, RZ, 0xc0, !PT ;  /* 0x000000ffe7ff7812 */ /* 0x000fe400078cc0ff */
[----:B------:R-:W-:Y:S01]  /*7240*/  FSEL R229, R232, RZ, P4 ;  /* 0x000000ffe8e57208 */ /* 0x000fe20002000000 */
[----:B------:R-:W-:Y:S01]  /*7250*/  FFMA.FTZ R219, R214, R159, R219 ;  /* 0x0000009fd6db7223 */ /* 0x000fe200000100db */
[----:B------:R-:W-:-:S02]  /*7260*/  FSEL R158, R154, RZ, P6 ;  /* 0x000000ff9a9e7208 */ /* 0x000fc40003000000 */
[----:B------:R-:W-:Y:S01]  /*7270*/  F2FP.F16.F32.PACK_AB R159, R236, R233 ;  /* 0x000000e9ec9f723e */ /* 0x000fe200000000ff */
[----:B------:R-:W-:Y:S01]  /*7280*/  FMUL.FTZ R152, R219, R216 ;  /* 0x000000d8db987220 */ /* 0x000fe20000410000 */
[----:B------:R-:W-:Y:S01]  /*7290*/  F2FP.F16.F32.PACK_AB R154, R228, R153 ;  /* 0x00000099e49a723e */ /* 0x000fe200000000ff */
[----:B------:R-:W0:Y:S01]  /*72a0*/  LDC.64 R232, c[0x0][0x478] ;  /* 0x00011e00ffe87b82 */ /* 0x000e220000000a00 */
[----:B------:R-:W-:Y:S02]  /*72b0*/  F2FP.F16.F32.PACK_AB R158, R229, R158 ;  /* 0x0000009ee59e723e */ /* 0x000fe400000000ff */
[----:B------:R-:W-:Y:S01]  /*72c0*/  F2FP.F16.F32.PACK_AB R155, R235, R155 ;  /* 0x0000009beb9b723e */ /* 0x000fe200000000ff */
[CC--:B------:R-:W-:Y:S01]  /*72d0*/  FMUL.FTZ R235, R234.reuse, R216.reuse ;  /* 0x000000d8eaeb7220 */ /* 0x0c0fe20000410000 */
[----:B------:R-:W-:Y:S01]  /*72e0*/  F2FP.F16.F32.PACK_AB R153, R234, R219 ;  /* 0x000000dbea99723e */ /* 0x000fe200000000ff */
[----:B------:R-:W-:Y:S01]  /*72f0*/  FMUL.FTZ R234, R152, UR14 ;  /* 0x0000000e98ea7c20 */ /* 0x000fe20008410000 */
[----:B------:R-:W-:Y:S01]  /*7300*/  LOP3.LUT P4, RZ, R230, 0xff0000, RZ, 0xc0, !PT ;  /* 0x00ff0000e6ff7812 */ /* 0x000fe2000788c0ff */
[----:B------:R-:W1:Y:S01]  /*7310*/  LDC.64 R228, c[0x0][0x468] ;  /* 0x00011a00ffe47b82 */ /* 0x000e620000000a00 */
[-C--:B------:R-:W-:Y:S01]  /*7320*/  FMUL.FTZ R219, R157, R216.reuse ;  /* 0x000000d89ddb7220 */ /* 0x080fe20000410000 */
[----:B------:R-:W-:Y:S01]  /*7330*/  F2FP.F16.F32.PACK_AB R152, R156, R157 ;  /* 0x0000009d9c98723e */ /* 0x000fe200000000ff */
[----:B------:R-:W-:Y:S01]  /*7340*/  FMUL.FTZ R235, R235, UR14 ;  /* 0x0000000eebeb7c20 */ /* 0x000fe20008410000 */
[----:B------:R-:W-:Y:S01]  /*7350*/  LOP3.LUT P6, RZ, R230, 0xff000000, RZ, 0xc0, !PT ;  /* 0xff000000e6ff7812 */ /* 0x000fe200078cc0ff */
[----:B------:R-:W-:Y:S01]  /*7360*/  FMUL.FTZ R156, R156, R216 ;  /* 0x000000d89c9c7220 */ /* 0x000fe20000410000 */
[----:B------:R-:W-:Y:S01]  /*7370*/  FSEL R234, R234, RZ, P4 ;  /* 0x000000ffeaea7208 */ /* 0x000fe20002000000 */
[----:B------:R-:W-:Y:S01]  /*7380*/  FMUL.FTZ R219, R219, UR14 ;  /* 0x0000000edbdb7c20 */ /* 0x000fe20008410000 */
[----:B------:R-:W-:Y:S01]  /*7390*/  LOP3.LUT P4, RZ, R230, 0xff, RZ, 0xc0, !PT ;  /* 0x000000ffe6ff7812 */ /* 0x000fe2000788c0ff */
[----:B------:R-:W-:Y:S01]  /*73a0*/  FMUL.FTZ R157, R156, UR14 ;  /* 0x0000000e9c9d7c20 */ /* 0x000fe20008410000 */
[----:B------:R-:W-:-:S02]  /*73b0*/  FSEL R235, R235, RZ, P6 ;  /* 0x000000ffebeb7208 */ /* 0x000fc40003000000 */
[----:B------:R-:W-:Y:S02]  /*73c0*/  LOP3.LUT P6, RZ, R230, 0xff00, RZ, 0xc0, !PT ;  /* 0x0000ff00e6ff7812 */ /* 0x000fe400078cc0ff */
[----:B------:R-:W-:Y:S02]  /*73d0*/  FSEL R156, R219, RZ, P4 ;  /* 0x000000ffdb9c7208 */ /* 0x000fe40002000000 */
[----:B------:R-:W-:Y:S01]  /*73e0*/  FSEL R219, R157, RZ, P6 ;  /* 0x000000ff9ddb7208 */ /* 0x000fe20003000000 */
[----:B0-----:R-:W-:Y:S01]  /*73f0*/  IMAD.WIDE.U32 R232, R215, 0x10, R232 ;  /* 0x00000010d7e87825 */ /* 0x001fe200078e00e8 */
[----:B------:R-:W-:Y:S02]  /*7400*/  F2FP.F16.F32.PACK_AB R157, R235, R234 ;  /* 0x000000eaeb9d723e */ /* 0x000fe400000000ff */
[----:B------:R-:W-:Y:S02]  /*7410*/  F2FP.F16.F32.PACK_AB R156, R219, R156 ;  /* 0x0000009cdb9c723e */ /* 0x000fe400000000ff */
[----:B------:R2:W-:Y:S01]  /*7420*/  STG.E.128 desc[UR6][R232.64], R152 ;  /* 0x00000098e8007986 */ /* 0x0005e2000c101d06 */
[C---:B-1----:R-:W-:Y:S01]  /*7430*/  IMAD.WIDE.U32 R228, R215.reuse, 0x10, R228 ;  /* 0x00000010d7e47825 */ /* 0x042fe200078e00e4 */
[----:B------:R-:W-:-:S04]  /*7440*/  IADD3 R215, PT, PT, R215, 0x20, RZ ;  /* 0x00000020d7d77810 */ /* 0x000fc80007ffe0ff */
[----:B------:R2:W-:Y:S03]  /*7450*/  STG.E.128 desc[UR6][R228.64], R156 ;  /* 0x0000009ce4007986 */ /* 0x0005e6000c101d06 */
.L_x_3105:
[----:B------:R-:W-:Y:S05]  /*7460*/  BSYNC.RECONVERGENT B2 ;  /* 0x0000000000027941 */ /* 0x000fea0003800200 */
.L_x_3104:
[----:B------:R-:W-:Y:S04]  /*7470*/  BSSY.RECONVERGENT B2, `(.L_x_3106) ;  /* 0x0000052000027945 */ /* 0x000fe80003800200 */
[----:B------:R-:W-:Y:S05]  /*7480*/  @!P3 BRA `(.L_x_3107) ;  /* 0x000000040040b947 */ /* 0x000fea0003800000 */
[-CC-:B--2---:R-:W-:Y:S01]  /*7490*/  FFMA.FTZ R152, R197, R218.reuse, R217.reuse ;  /* 0x000000dac5987223 */ /* 0x184fe200000100d9 */
[-CC-:B------:R-:W-:Y:S01]  /*74a0*/  FFMA.FTZ R157, R196, R218.reuse, R217.reuse ;  /* 0x000000dac49d7223 */ /* 0x180fe200000100d9 */
[----:B------:R-:W-:Y:S01]  /*74b0*/  FFMA.FTZ R156, R193, R218, R217 ;  /* 0x000000dac19c7223 */ /* 0x000fe200000100d9 */
[--C-:B------:R-:W-:Y:S02]  /*74c0*/  HADD2.F32 R155, -RZ, R32.reuse.H0_H0 ;  /* 0x20000020ff9b7230 */ /* 0x100fe40000004100 */
[----:B------:R-:W-:Y:S01]  /*74d0*/  FADD.FTZ R153, R195, -R152 ;  /* 0x80000098c3997221 */ /* 0x000fe20000010000 */
[----:B------:R-:W-:Y:S02]  /*74e0*/  HADD2.F32 R154, -RZ, R32.H1_H1 ;  /* 0x30000020ff9a7230 */ /* 0x000fe40000004100 */
[----:B------:R-:W-:Y:S01]  /*74f0*/  FADD.FTZ R157, R194, -R157 ;  /* 0x8000009dc29d7221 */ /* 0x000fe20000010000 */
[----:B0-----:R-:W-:Y:S02]  /*7500*/  HADD2.F32 R158, -RZ, R33.H0_H0 ;  /* 0x20000021ff9e7230 */ /* 0x001fe40000004100 */
[----:B------:R-:W-:Y:S01]  /*7510*/  FADD.FTZ R159, R191, -R156 ;  /* 0x8000009cbf9f7221 */ /* 0x000fe20000010000 */
[C---:B------:R-:W-:Y:S01]  /*7520*/  FFMA.FTZ R152, R214.reuse, R153, R155 ;  /* 0x00000099d6987223 */ /* 0x040fe2000001009b */
[----:B------:R-:W-:Y:S01]  /*7530*/  FFMA.FTZ R153, R214, R157, R154 ;  /* 0x0000009dd6997223 */ /* 0x000fe2000001009a */
[----:B------:R-:W-:-:S02]  /*7540*/  HADD2.F32 R228, -RZ, R35.H0_H0 ;  /* 0x20000023ffe47230 */ /* 0x000fc40000004100 */
[----:B------:R-:W-:Y:S01]  /*7550*/  FFMA.FTZ R157, R214, R159, R158 ;  /* 0x0000009fd69d7223 */ /* 0x000fe2000001009e */
[-CC-:B------:R-:W-:Y:S01]  /*7560*/  FFMA.FTZ R158, R185, R218.reuse, R217.reuse ;  /* 0x000000dab99e7223 */ /* 0x180fe200000100d9 */
[-CC-:B------:R-:W-:Y:S01]  /*7570*/  FFMA.FTZ R235, R184, R218.reuse, R217.reuse ;  /* 0x000000dab8eb7223 */ /* 0x180fe200000100d9 */
[-CC-:B------:R-:W-:Y:S01]  /*7580*/  FFMA.FTZ R219, R188, R218.reuse, R217.reuse ;  /* 0x000000dabcdb7223 */ /* 0x180fe200000100d9 */
[----:B------:R-:W-:Y:S01]  /*7590*/  FFMA.FTZ R154, R189, R218, R217 ;  /* 0x000000dabd9a7223 */ /* 0x000fe200000100d9 */
[----:B------:R-:W-:Y:S01]  /*75a0*/  FADD.FTZ R233, R183, -R158 ;  /* 0x8000009eb7e97221 */ /* 0x000fe20000010000 */
[----:B------:R-:W-:Y:S02]  /*75b0*/  HADD2.F32 R232, -RZ, R35.H1_H1 ;  /* 0x30000023ffe87230 */ /* 0x000fe40000004100 */
[----:B------:R-:W-:Y:S01]  /*75c0*/  FADD.FTZ R235, R182, -R235 ;  /* 0x800000ebb6eb7221 */ /* 0x000fe20000010000 */
[--C-:B------:R-:W-:Y:S02]  /*75d0*/  HADD2.F32 R156, -RZ, R34.reuse.H1_H1 ;  /* 0x30000022ff9c7230 */ /* 0x100fe40000004100 */
[----:B------:R-:W-:Y:S01]  /*75e0*/  FFMA.FTZ R233, R214, R233, R228 ;  /* 0x000000e9d6e97223 */ /* 0x000fe200000100e4 */
[----:B------:R-:W-:-:S02]  /*75f0*/  HADD2.F32 R159, -RZ, R34.H0_H0 ;  /* 0x20000022ff9f7230 */ /* 0x000fc40000004100 */
[----:B------:R-:W-:Y:S01]  /*7600*/  FADD.FTZ R229, R186, -R219 ;  /* 0x800000dbbae57221 */ /* 0x000fe20000010000 */
[----:B------:R-:W-:Y:S01]  /*7610*/  FADD.FTZ R155, R187, -R154 ;  /* 0x8000009abb9b7221 */ /* 0x000fe20000010000 */
[C---:B------:R-:W-:Y:S01]  /*7620*/  FFMA.FTZ R234, R214.reuse, R235, R232 ;  /* 0x000000ebd6ea7223 */ /* 0x040fe200000100e8 */
[-C--:B------:R-:W-:Y:S01]  /*7630*/  FMUL.FTZ R228, R233, R216.reuse ;  /* 0x000000d8e9e47220 */ /* 0x080fe20000410000 */
[C---:B------:R-:W-:Y:S01]  /*7640*/  FFMA.FTZ R156, R214.reuse, R229, R156 ;  /* 0x000000e5d69c7223 */ /* 0x040fe2000001009c */
[----:B------:R-:W-:Y:S01]  /*7650*/  FFMA.FTZ R219, R214, R155, R159 ;  /* 0x0000009bd6db7223 */ /* 0x000fe2000001009f */
[----:B------:R-:W-:Y:S01]  /*7660*/  FMUL.FTZ R232, R234, R216 ;  /* 0x000000d8eae87220 */ /* 0x000fe20000410000 */
[----:B------:R-:W-:Y:S01]  /*7670*/  FMUL.FTZ R229, R228, UR14 ;  /* 0x0000000ee4e57c20 */ /* 0x000fe20008410000 */
[----:B------:R-:W-:Y:S01]  /*7680*/  LOP3.LUT P4, RZ, R227, 0xff0000, RZ, 0xc0, !PT ;  /* 0x00ff0000e3ff7812 */ /* 0x000fe2000788c0ff */
[----:B------:R-:W-:Y:S01]  /*7690*/  FFMA.FTZ R155, R192, R218, R217 ;  /* 0x000000dac09b7223 */ /* 0x000fe200000100d9 */
[-C--:B------:R-:W-:Y:S01]  /*76a0*/  FMUL.FTZ R158, R156, R216.reuse ;  /* 0x000000d89c9e7220 */ /* 0x080fe20000410000 */
[----:B------:R-:W-:Y:S01]  /*76b0*/  ISETP.GE.U32.AND P3, PT, R226, RZ, PT ;  /* 0x000000ffe200720c */ /* 0x000fe20003f66070 */
[----:B------:R-:W-:Y:S01]  /*76c0*/  FMUL.FTZ R154, R219, R216 ;  /* 0x000000d8db9a7220 */ /* 0x000fe20000410000 */
[----:B------:R-:W-:-:S02]  /*76d0*/  HADD2.F32 R159, -RZ, R33.H1_H1 ;  /* 0x30000021ff9f7230 */ /* 0x000fc40000004100 */
[----:B------:R-:W-:Y:S01]  /*76e0*/  FMUL.FTZ R236, R232, UR14 ;  /* 0x0000000ee8ec7c20 */ /* 0x000fe20008410000 */
[----:B------:R-:W-:Y:S01]  /*76f0*/  FADD.FTZ R155, R190, -R155 ;  /* 0x8000009bbe9b7221 */ /* 0x000fe20000010000 */
[----:B------:R-:W-:Y:S01]  /*7700*/  FMUL.FTZ R228, R158, UR14 ;  /* 0x0000000e9ee47c20 */ /* 0x000fe20008410000 */
[----:B------:R-:W-:Y:S01]  /*7710*/  FSEL R232, R229, RZ, P4 ;  /* 0x000000ffe5e87208 */ /* 0x000fe20002000000 */
[----:B------:R-:W-:Y:S01]  /*7720*/  FMUL.FTZ R154, R154, UR14 ;  /* 0x0000000e9a9a7c20 */ /* 0x000fe20008410000 */
[C---:B------:R-:W-:Y:S01]  /*7730*/  ISETP.GE.U32.AND.EX P3, PT, R227.reuse, 0x1000000, PT, P3 ;  /* 0x01000000e300780c */ /* 0x040fe20003f66130 */
[----:B------:R-:W-:Y:S01]  /*7740*/  FFMA.FTZ R235, R214, R155, R159 ;  /* 0x0000009bd6eb7223 */ /* 0x000fe2000001009f */
[C---:B------:R-:W-:Y:S02]  /*7750*/  LOP3.LUT P4, RZ, R227.reuse, 0xff00, RZ, 0xc0, !PT ;  /* 0x0000ff00e3ff7812 */ /* 0x040fe4000788c0ff */
[----:B------:R-:W-:Y:S02]  /*7760*/  LOP3.LUT P6, RZ, R227, 0xff, RZ, 0xc0, !PT ;  /* 0x000000ffe3ff7812 */ /* 0x000fe400078cc0ff */
[----:B------:R-:W-:-:S02]  /*7770*/  FSEL R159, R236, RZ, P3 ;  /* 0x000000ffec9f7208 */ /* 0x000fc40001800000 */
[----:B------:R-:W-:Y:S02]  /*7780*/  FSEL R229, R228, RZ, P4 ;  /* 0x000000ffe4e57208 */ /* 0x000fe40002000000 */
[----:B------:R-:W-:Y:S02]  /*7790*/  FSEL R158, R154, RZ, P6 ;  /* 0x000000ff9a9e7208 */ /* 0x000fe40003000000 */
[----:B------:R-:W-:Y:S01]  /*77a0*/  F2FP.F16.F32.PACK_AB R155, R234, R233 ;  /* 0x000000e9ea9b723e */ /* 0x000fe200000000ff */
[----:B------:R-:W-:Y:S01]  /*77b0*/  FMUL.FTZ R234, R157, R216 ;  /* 0x000000d89dea7220 */ /* 0x000fe20000410000 */
[----:B------:R-:W-:Y:S02]  /*77c0*/  F2FP.F16.F32.PACK_AB R159, R159, R232 ;  /* 0x000000e89f9f723e */ /* 0x000fe400000000ff */
[----:B------:R-:W-:Y:S01]  /*77d0*/  F2FP.F16.F32.PACK_AB R158, R229, R158 ;  /* 0x0000009ee59e723e */ /* 0x000fe200000000ff */
[----:B------:R-:W0:Y:S01]  /*77e0*/  LDC.64 R232, c[0x0][0x478] ;  /* 0x00011e00ffe87b82 */ /* 0x000e220000000a00 */
[----:B------:R-:W-:Y:S01]  /*77f0*/  F2FP.F16.F32.PACK_AB R154, R156, R219 ;  /* 0x000000db9c9a723e */ /* 0x000fe200000000ff */
[----:B------:R-:W-:Y:S01]  /*7800*/  FMUL.FTZ R156, R152, R216 ;  /* 0x000000d8989c7220 */ /* 0x000fe20000410000 */
[C---:B------:R-:W-:Y:S01]  /*7810*/  F2FP.F16.F32.PACK_AB R152, R153.reuse, R152 ;  /* 0x000000989998723e */ /* 0x040fe200000000ff */
[-C--:B------:R-:W-:Y:S01]  /*7820*/  FMUL.FTZ R219, R153, R216.reuse ;  /* 0x000000d899db7220 */ /* 0x080fe20000410000 */
[C---:B------:R-:W-:Y:S01]  /*7830*/  F2FP.F16.F32.PACK_AB R153, R235.reuse, R157 ;  /* 0x0000009deb99723e */ /* 0x040fe200000000ff */
[----:B------:R-:W-:Y:S01]  /*7840*/  FMUL.FTZ R234, R234, UR14 ;  /* 0x0000000eeaea7c20 */ /* 0x000fe20008410000 */
[----:B------:R-:W-:Y:S01]  /*7850*/  LOP3.LUT P6, RZ, R226, 0xff0000, RZ, 0xc0, !PT ;  /* 0x00ff0000e2ff7812 */ /* 0x000fe200078cc0ff */
[----:B------:R-:W1:Y:S01]  /*7860*/  LDC.64 R228, c[0x0][0x468] ;  /* 0x00011a00ffe47b82 */ /* 0x000e620000000a00 */
[----:B------:R-:W-:Y:S01]  /*7870*/  FMUL.FTZ R235, R235, R216 ;  /* 0x000000d8ebeb7220 */ /* 0x000fe20000410000 */
[----:B------:R-:W-:Y:S01]  /*7880*/  FMUL.FTZ R156, R156, UR14 ;  /* 0x0000000e9c9c7c20 */ /* 0x000fe20008410000 */
[----:B------:R-:W-:Y:S01]  /*7890*/  FMUL.FTZ R219, R219, UR14 ;  /* 0x0000000edbdb7c20 */ /* 0x000fe20008410000 */
[----:B------:R-:W-:Y:S01]  /*78a0*/  FSEL R157, R234, RZ, P6 ;  /* 0x000000ffea9d7208 */ /* 0x000fe20003000000 */
[----:B------:R-:W-:Y:S01]  /*78b0*/  FMUL.FTZ R235, R235, UR14 ;  /* 0x0000000eebeb7c20 */ /* 0x000fe20008410000 */
[----:B------:R-:W-:-:S02]  /*78c0*/  LOP3.LUT P3, RZ, R226, 0xff000000, RZ, 0xc0, !PT ;  /* 0xff000000e2ff7812 */ /* 0x000fc4000786c0ff */
[C---:B------:R-:W-:Y:S02]  /*78d0*/  LOP3.LUT P4, RZ, R226.reuse, 0xff, RZ, 0xc0, !PT ;  /* 0x000000ffe2ff7812 */ /* 0x040fe4000788c0ff */
[----:B------:R-:W-:Y:S02]  /*78e0*/  LOP3.LUT P6, RZ, R226, 0xff00, RZ, 0xc0, !PT ;  /* 0x0000ff00e2ff7812 */ /* 0x000fe400078cc0ff */
[----:B------:R-:W-:Y:S02]  /*78f0*/  FSEL R234, R235, RZ, P3 ;  /* 0x000000ffebea7208 */ /* 0x000fe40001800000 */
[----:B------:R-:W-:Y:S02]  /*7900*/  FSEL R156, R156, RZ, P4 ;  /* 0x000000ff9c9c7208 */ /* 0x000fe40002000000 */
[----:B------:R-:W-:Y:S01]  /*7910*/  FSEL R219, R219, RZ, P6 ;  /* 0x000000ffdbdb7208 */ /* 0x000fe20003000000 */
[----:B0-----:R-:W-:Y:S01]  /*7920*/  IMAD.WIDE.U32 R232, R215, 0x10, R232 ;  /* 0x00000010d7e87825 */ /* 0x001fe200078e00e8 */
[----:B------:R-:W-:-:S02]  /*7930*/  F2FP.F16.F32.PACK_AB R157, R234, R157 ;  /* 0x0000009dea9d723e */ /* 0x000fc400000000ff */
[----:B------:R-:W-:Y:S02]  /*7940*/  F2FP.F16.F32.PACK_AB R156, R219, R156 ;  /* 0x0000009cdb9c723e */ /* 0x000fe400000000ff */
[----:B------:R3:W-:Y:S01]  /*7950*/  STG.E.128 desc[UR6][R232.64], R152 ;  /* 0x00000098e8007986 */ /* 0x0007e2000c101d06 */
[C---:B-1----:R-:W-:Y:S01]  /*7960*/  IMAD.WIDE.U32 R228, R215.reuse, 0x10, R228 ;  /* 0x00000010d7e47825 */ /* 0x042fe200078e00e4 */
[----:B------:R-:W-:-:S04]  /*7970*/  IADD3 R215, PT, PT, R215, 0x20, RZ ;  /* 0x00000020d7d77810 */ /* 0x000fc80007ffe0ff */
[----:B------:R3:W-:Y:S03]  /*7980*/  STG.E.128 desc[UR6][R228.64], R156 ;  /* 0x0000009ce4007986 */ /* 0x0007e6000c101d06 */
.L_x_3107:
[----:B------:R-:W-:Y:S05]  /*7990*/  BSYNC.RECONVERGENT B2 ;  /* 0x0000000000027941 */ /* 0x000fea0003800200 */
.L_x_3106:
[----:B------:R-:W-:Y:S04]  /*79a0*/  BSSY.RECONVERGENT B2, `(.L_x_3108) ;  /* 0x0000052000027945 */ /* 0x000fe80003800200 */
[----:B------:R-:W-:Y:S05]  /*79b0*/  @!P2 BRA `(.L_x_3109) ;  /* 0x000000040040a947 */ /* 0x000fea0003800000 */
[-CC-:B--23--:R-:W-:Y:S01]  /*79c0*/  FFMA.FTZ R153, R173, R218.reuse, R217.reuse ;  /* 0x000000daad997223 */ /* 0x18cfe200000100d9 */
[--C-:B------:R-:W-:Y:S02]  /*79d0*/  HADD2.F32 R157, -RZ, R140.reuse.H0_H0 ;  /* 0x2000008cff9d7230 */ /* 0x100fe40000004100 */
[-CC-:B------:R-:W-:Y:S01]  /*79e0*/  FFMA.FTZ R152, R172, R218.reuse, R217.reuse ;  /* 0x000000daac987223 */ /* 0x180fe200000100d9 */
[-C--:B0-----:R-:W-:Y:S01]  /*79f0*/  FFMA.FTZ R159, R171, R218.reuse, R217 ;  /* 0x000000daab9f7223 */ /* 0x081fe200000100d9 */
[----:B------:R-:W-:Y:S01]  /*7a00*/  FADD.FTZ R153, R180, -R153 ;  /* 0x80000099b4997221 */ /* 0x000fe20000010000 */
[-CC-:B------:R-:W-:Y:S01]  /*7a10*/  FFMA.FTZ R156, R170, R218.reuse, R217.reuse ;  /* 0x000000daaa9c7223 */ /* 0x180fe200000100d9 */
[----:B------:R-:W-:Y:S02]  /*7a20*/  HADD2.F32 R155, -RZ, R140.H1_H1 ;  /* 0x3000008cff9b7230 */ /* 0x000fe40000004100 */
[----:B------:R-:W-:Y:S01]  /*7a30*/  FFMA.FTZ R229, R169, R218, R217 ;  /* 0x000000daa9e57223 */ /* 0x000fe200000100d9 */
[----:B------:R-:W-:Y:S01]  /*7a40*/  FFMA.FTZ R157, R214, R153, R157 ;  /* 0x00000099d69d7223 */ /* 0x000fe2000001009d */
[----:B------:R-:W-:-:S02]  /*7a50*/  HADD2.F32 R154, -RZ, R141.H0_H0 ;  /* 0x2000008dff9a7230 */ /* 0x000fc40000004100 */
[----:B------:R-:W-:Y:S01]  /*7a60*/  FADD.FTZ R153, R181, -R152 ;  /* 0x80000098b5997221 */ /* 0x000fe20000010000 */
[----:B------:R-:W-:Y:S02]  /*7a70*/  HADD2.F32 R158, -RZ, R141.H1_H1 ;  /* 0x3000008dff9e7230 */ /* 0x000fe40000004100 */
[----:B------:R-:W-:Y:S01]  /*7a80*/  FADD.FTZ R159, R178, -R159 ;  /* 0x8000009fb29f7221 */ /* 0x000fe20000010000 */
[----:B------:R-:W-:Y:S02]  /*7a90*/  HADD2.F32 R228, -RZ, R142.H0_H0 ;  /* 0x2000008effe47230 */ /* 0x000fe40000004100 */
[----:B------:R-:W-:Y:S01]  /*7aa0*/  FADD.FTZ R219, R179, -R156 ;  /* 0x8000009cb3db7221 */ /* 0x000fe20000010000 */
[----:B------:R-:W-:Y:S01]  /*7ab0*/  FADD.FTZ R229, R176, -R229 ;  /* 0x800000e5b0e57221 */ /* 0x000fe20000010000 */
[C---:B------:R-:W-:Y:S01]  /*7ac0*/  FFMA.FTZ R156, R214.reuse, R153, R155 ;  /* 0x00000099d69c7223 */ /* 0x040fe2000001009b */
[C---:B------:R-:W-:Y:S01]  /*7ad0*/  FFMA.FTZ R153, R214.reuse, R159, R154 ;  /* 0x0000009fd6997223 */ /* 0x040fe2000001009a */
[----:B------:R-:W-:Y:S01]  /*7ae0*/  FFMA.FTZ R152, R214, R219, R158 ;  /* 0x000000dbd6987223 */ /* 0x000fe2000001009e */
[-CC-:B------:R-:W-:Y:S01]  /*7af0*/  FFMA.FTZ R154, R168, R218.reuse, R217.reuse ;  /* 0x000000daa89a7223 */ /* 0x180fe200000100d9 */
[----:B------:R-:W-:Y:S01]  /*7b00*/  FFMA.FTZ R229, R214, R229, R228 ;  /* 0x000000e5d6e57223 */ /* 0x000fe200000100e4 */
[-CC-:B------:R-:W-:Y:S01]  /*7b10*/  FFMA.FTZ R219, R167, R218.reuse, R217.reuse ;  /* 0x000000daa7db7223 */ /* 0x180fe200000100d9 */
[----:B------:R-:W-:Y:S01]  /*7b20*/  FFMA.FTZ R228, R166, R218, R217 ;  /* 0x000000daa6e47223 */ /* 0x000fe200000100d9 */
[----:B------:R-:W-:-:S02]  /*7b30*/  HADD2.F32 R158, -RZ, R143.H0_H0 ;  /* 0x2000008fff9e7230 */ /* 0x000fc40000004100 */
[----:B------:R-:W-:Y:S01]  /*7b40*/  FADD.FTZ R155, R177, -R154 ;  /* 0x8000009ab19b7221 */ /* 0x000fe20000010000 */
[----:B------:R-:W-:Y:S01]  /*7b50*/  FADD.FTZ R219, R174, -R219 ;  /* 0x800000dbaedb7221 */ /* 0x000fe20000010000 */
[----:B------:R-:W-:Y:S02]  /*7b60*/  HADD2.F32 R154, -RZ, R143.H1_H1 ;  /* 0x3000008fff9a7230 */ /* 0x000fe40000004100 */
[----:B------:R-:W-:Y:S01]  /*7b70*/  FADD.FTZ R235, R175, -R228 ;  /* 0x800000e4afeb7221 */ /* 0x000fe20000010000 */
[----:B------:R-:W-:Y:S02]  /*7b80*/  HADD2.F32 R159, -RZ, R142.H1_H1 ;  /* 0x3000008eff9f7230 */ /* 0x000fe40000004100 */
[----:B------:R-:W-:Y:S01]  /*7b90*/  FFMA.FTZ R233, R214, R219, R158 ;  /* 0x000000dbd6e97223 */ /* 0x000fe2000001009e */
[----:B------:R-:W-:Y:S01]  /*7ba0*/  ISETP.GE.U32.AND P2, PT, R222, RZ, PT ;  /* 0x000000ffde00720c */ /* 0x000fe20003f46070 */
[C---:B------:R-:W-:Y:S01]  /*7bb0*/  FFMA.FTZ R235, R214.reuse, R235, R154 ;  /* 0x000000ebd6eb7223 */ /* 0x040fe2000001009a */
[-C--:B------:R-:W-:Y:S01]  /*7bc0*/  FMUL.FTZ R154, R229, R216.reuse ;  /* 0x000000d8e59a7220 */ /* 0x080fe20000410000 */
[----:B------:R-:W-:Y:S01]  /*7bd0*/  FFMA.FTZ R155, R214, R155, R159 ;  /* 0x0000009bd69b7223 */ /* 0x000fe2000001009f */
[-C--:B------:R-:W-:Y:S01]  /*7be0*/  FMUL.FTZ R159, R233, R216.reuse ;  /* 0x000000d8e99f7220 */ /* 0x080fe20000410000 */
[-C--:B------:R-:W-:Y:S01]  /*7bf0*/  FMUL.FTZ R228, R235, R216.reuse ;  /* 0x000000d8ebe47220 */ /* 0x080fe20000410000 */
[----:B------:R-:W-:Y:S01]  /*7c00*/  LOP3.LUT P4, RZ, R223, 0xff0000, RZ, 0xc0, !PT ;  /* 0x00ff0000dfff7812 */ /* 0x000fe2000788c0ff */
[-C--:B------:R-:W-:Y:S01]  /*7c10*/  FMUL.FTZ R158, R155, R216.reuse ;  /* 0x000000d89b9e7220 */ /* 0x080fe20000410000 */
[----:B------:R-:W-:Y:S01]  /*7c20*/  FMUL.FTZ R219, R159, UR14 ;  /* 0x0000000e9fdb7c20 */ /* 0x000fe20008410000 */
[----:B------:R-:W-:Y:S01]  /*7c30*/  FMUL.FTZ R232, R228, UR14 ;  /* 0x0000000ee4e87c20 */ /* 0x000fe20008410000 */
[C---:B------:R-:W-:Y:S01]  /*7c40*/  ISETP.GE.U32.AND.EX P2, PT, R223.reuse, 0x1000000, PT, P2 ;  /* 0x01000000df00780c */ /* 0x040fe20003f46120 */
[----:B------:R-:W-:Y:S01]  /*7c50*/  FMUL.FTZ R154, R154, UR14 ;  /* 0x0000000e9a9a7c20 */ /* 0x000fe20008410000 */
[C---:B------:R-:W-:Y:S01]  /*7c60*/  LOP3.LUT P3, RZ, R223.reuse, 0xff, RZ, 0xc0, !PT ;  /* 0x000000ffdfff7812 */ /* 0x040fe2000786c0ff */
[----:B------:R-:W-:Y:S01]  /*7c70*/  FMUL.FTZ R159, R158, UR14 ;  /* 0x0000000e9e9f7c20 */ /* 0x000fe20008410000 */
[----:B------:R-:W-:Y:S01]  /*7c80*/  LOP3.LUT P6, RZ, R223, 0xff00, RZ, 0xc0, !PT ;  /* 0x0000ff00dfff7812 */ /* 0x000fe200078cc0ff */
[----:B------:R-:W-:Y:S01]  /*7c90*/  FMUL.FTZ R234, R153, R216 ;  /* 0x000000d899ea7220 */ /* 0x000fe20000410000 */
[----:B------:R-:W-:-:S02]  /*7ca0*/  FSEL R228, R219, RZ, P4 ;  /* 0x000000ffdbe47208 */ /* 0x000fc40002000000 */
[----:B------:R-:W-:Y:S01]  /*7cb0*/  FSEL R237, R232, RZ, P2 ;  /* 0x000000ffe8ed7208 */ /* 0x000fe20001000000 */
[----:B------:R-:W-:Y:S01]  /*7cc0*/  FMUL.FTZ R234, R234, UR14 ;  /* 0x0000000eeaea7c20 */ /* 0x000fe20008410000 */
[----:B------:R-:W-:Y:S02]  /*7cd0*/  FSEL R158, R154, RZ, P3 ;  /* 0x000000ff9a9e7208 */ /* 0x000fe40001800000 */
[----:B------:R-:W-:Y:S02]  /*7ce0*/  F2FP.F16.F32.PACK_AB R154, R155, R229 ;  /* 0x000000e59b9a723e */ /* 0x000fe400000000ff */
[----:B------:R-:W-:Y:S02]  /*7cf0*/  FSEL R219, R159, RZ, P6 ;  /* 0x000000ff9fdb7208 */ /* 0x000fe40003000000 */
[----:B------:R-:W-:Y:S01]  /*7d00*/  F2FP.F16.F32.PACK_AB R155, R235, R233 ;  /* 0x000000e9eb9b723e */ /* 0x000fe200000000ff */
[C---:B------:R-:W-:Y:S01]  /*7d10*/  FMUL.FTZ R235, R152.reuse, R216 ;  /* 0x000000d898eb7220 */ /* 0x040fe20000410000 */
[----:B------:R-:W-:Y:S01]  /*7d20*/  F2FP.F16.F32.PACK_AB R159, R237, R228 ;  /* 0x000000e4ed9f723e */ /* 0x000fe200000000ff */
[----:B------:R-:W0:Y:S01]  /*7d30*/  LDC.64 R232, c[0x0][0x478] ;  /* 0x00011e00ffe87b82 */ /* 0x000e220000000a00 */
[----:B------:R-:W-:Y:S01]  /*7d40*/  F2FP.F16.F32.PACK_AB R158, R219, R158 ;  /* 0x0000009edb9e723e */ /* 0x000fe200000000ff */
[-C--:B------:R-:W-:Y:S01]  /*7d50*/  FMUL.FTZ R219, R157, R216.reuse ;  /* 0x000000d89ddb7220 */ /* 0x080fe20000410000 */
[----:B------:R-:W-:Y:S01]  /*7d60*/  F2FP.F16.F32.PACK_AB R153, R152, R153 ;  /* 0x000000999899723e */ /* 0x000fe200000000ff */
[----:B------:R-:W-:Y:S01]  /*7d70*/  FMUL.FTZ R235, R235, UR14 ;  /* 0x0000000eebeb7c20 */ /* 0x000fe20008410000 */
[C---:B------:R-:W-:Y:S01]  /*7d80*/  F2FP.F16.F32.PACK_AB R152, R156.reuse, R157 ;  /* 0x0000009d9c98723e */ /* 0x040fe200000000ff */
[----:B------:R-:W-:Y:S01]  /*7d90*/  FMUL.FTZ R156, R156, R216 ;  /* 0x000000d89c9c7220 */ /* 0x000fe20000410000 */
[----:B------:R-:W-:Y:S01]  /*7da0*/  FMUL.FTZ R219, R219, UR14 ;  /* 0x0000000edbdb7c20 */ /* 0x000fe20008410000 */
[----:B------:R-:W1:Y:S01]  /*7db0*/  LDC.64 R228, c[0x0][0x468] ;  /* 0x00011a00ffe47b82 */ /* 0x000e620000000a00 */
[----:B------:R-:W-:Y:S01]  /*7dc0*/  LOP3.LUT P2, RZ, R222, 0xff, RZ, 0xc0, !PT ;  /* 0x000000ffdeff7812 */ /* 0x000fe2000784c0ff */
[----:B------:R-:W-:Y:S01]  /*7dd0*/  FMUL.FTZ R157, R156, UR14 ;  /* 0x0000000e9c9d7c20 */ /* 0x000fe20008410000 */
[----:B------:R-:W-:-:S02]  /*7de0*/  LOP3.LUT P4, RZ, R222, 0xff0000, RZ, 0xc0, !PT ;  /* 0x00ff0000deff7812 */ /* 0x000fc4000788c0ff */
[C---:B------:R-:W-:Y:S02]  /*7df0*/  LOP3.LUT P6, RZ, R222.reuse, 0xff000000, RZ, 0xc0, !PT ;  /* 0xff000000deff7812 */ /* 0x040fe400078cc0ff */
[----:B------:R-:W-:Y:S02]  /*7e00*/  LOP3.LUT P3, RZ, R222, 0xff00, RZ, 0xc0, !PT ;  /* 0x0000ff00deff7812 */ /* 0x000fe4000786c0ff */
[----:B------:R-:W-:Y:S02]  /*7e10*/  FSEL R156, R219, RZ, P2 ;  /* 0x000000ffdb9c7208 */ /* 0x000fe40001000000 */
        /* <DEDUP_REMOVED lines=10> */
.L_x_3109:
[----:B------:R-:W-:Y:S05]  /*7ec0*/  BSYNC.RECONVERGENT B2 ;  /* 0x0000000000027941 */ /* 0x000fea0003800200 */
.L_x_3108:
[----:B------:R-:W-:Y:S04]  /*7ed0*/  BSSY.RECONVERGENT B2, `(.L_x_3110) ;  /* 0x0000052000027945 */ /* 0x000fe80003800200 */
[----:B------:R-:W-:Y:S05]  /*7ee0*/  @!P1 BRA `(.L_x_3111) ;  /* 0x0000000400409947 */ /* 0x000fea0003800000 */
[-CC-:B--234-:R-:W-:Y:S01]  /*7ef0*/  FFMA.FTZ R153, R3, R218.reuse, R217.reuse ;  /* 0x000000da03997223 */ /* 0x19cfe200000100d9 */
[--C-:B------:R-:W-:Y:S02]  /*7f00*/  HADD2.F32 R157, -RZ, R144.reuse.H0_H0 ;  /* 0x20000090ff9d7230 */ /* 0x100fe40000004100 */
[-CC-:B------:R-:W-:Y:S01]  /*7f10*/  FFMA.FTZ R152, R0, R218.reuse, R217.reuse ;  /* 0x000000da00987223 */ /* 0x180fe200000100d9 */
[-C--:B0-----:R-:W-:Y:S01]  /*7f20*/  FFMA.FTZ R159, R5, R218.reuse, R217 ;  /* 0x000000da059f7223 */ /* 0x081fe200000100d9 */
[----:B------:R-:W-:Y:S01]  /*7f30*/  FADD.FTZ R153, R160, -R153 ;  /* 0x80000099a0997221 */ /* 0x000fe20000010000 */
[----:B------:R-:W-:Y:S02]  /*7f40*/  HADD2.F32 R155, -RZ, R144.H1_H1 ;  /* 0x30000090ff9b7230 */ /* 0x000fe40000004100 */
[----:B------:R-:W-:Y:S01]  /*7f50*/  FFMA.FTZ R156, R4, R218, R217 ;  /* 0x000000da049c7223 */ /* 0x000fe200000100d9 */
[--C-:B------:R-:W-:Y:S02]  /*7f60*/  HADD2.F32 R154, -RZ, R145.reuse.H0_H0 ;  /* 0x20000091ff9a7230 */ /* 0x100fe40000004100 */
[----:B------:R-:W-:Y:S01]  /*7f70*/  FFMA.FTZ R157, R214, R153, R157 ;  /* 0x00000099d69d7223 */ /* 0x000fe2000001009d */
[----:B------:R-:W-:Y:S01]  /*7f80*/  FADD.FTZ R153, R31, -R152 ;  /* 0x800000981f997221 */ /* 0x000fe20000010000 */
[----:B------:R-:W-:Y:S01]  /*7f90*/  FADD.FTZ R159, R2, -R159 ;  /* 0x8000009f029f7221 */ /* 0x000fe20000010000 */
[----:B------:R-:W-:Y:S01]  /*7fa0*/  FADD.FTZ R219, R7, -R156 ;  /* 0x8000009c07db7221 */ /* 0x000fe20000010000 */
[----:B------:R-:W-:-:S02]  /*7fb0*/  HADD2.F32 R158, -RZ, R145.H1_H1 ;  /* 0x30000091ff9e7230 */ /* 0x000fc40000004100 */
        /* <DEDUP_REMOVED lines=21> */
[----:B------:R-:W-:Y:S01]  /*8110*/  ISETP.GE.U32.AND P1, PT, R220, RZ, PT ;  /* 0x000000ffdc00720c */ /* 0x000fe20003f26070 */
[-C--:B------:R-:W-:Y:S01]  /*8120*/  FMUL.FTZ R154, R229, R216.reuse ;  /* 0x000000d8e59a7220 */ /* 0x080fe20000410000 */
[-C--:B------:R-:W-:Y:S01]  /*8130*/  FMUL.FTZ R158, R155, R216.reuse ;  /* 0x000000d89b9e7220 */ /* 0x080fe20000410000 */
[----:B------:R-:W-:Y:S01]  /*8140*/  FMUL.FTZ R219, R159, UR14 ;  /* 0x0000000e9fdb7c20 */ /* 0x000fe20008410000 */
[C---:B------:R-:W-:Y:S01]  /*8150*/  LOP3.LUT P4, RZ, R221.reuse, 0xff0000, RZ, 0xc0, !PT ;  /* 0x00ff0000ddff7812 */ /* 0x040fe2000788c0ff */
        /* <DEDUP_REMOVED lines=41> */
.L_x_3111:
[----:B------:R-:W-:Y:S05]  /*83f0*/  BSYNC.RECONVERGENT B2 ;  /* 0x0000000000027941 */ /* 0x000fea0003800200 */
.L_x_3110:
        /* <DEDUP_REMOVED lines=9> */
[----:B------:R-:W0:Y:S01]  /*8490*/  LDC.64 R152, c[0x0][0x468] ;  /* 0x00011a00ff987b82 */ /* 0x000e220000000a00 */
[----:B------:R-:W-:Y:S01]  /*84a0*/  FADD.FTZ R159, R17, -R156 ;  /* 0x8000009c119f7221 */ /* 0x000fe20000010000 */
[----:B------:R-:W-:-:S02]  /*84b0*/  HADD2.F32 R235, -RZ, R151.H1_H1 ;  /* 0x30000097ffeb7230 */ /* 0x000fc40000004100 */
[----:B------:R-:W-:Y:S01]  /*84c0*/  FADD.FTZ R217, R28, -R157 ;  /* 0x8000009d1cd97221 */ /* 0x000fe20000010000 */
[--C-:B------:R-:W-:Y:S02]  /*84d0*/  HADD2.F32 R154, -RZ, R148.reuse.H0_H0 ;  /* 0x20000094ff9a7230 */ /* 0x100fe40000004100 */
[----:B------:R-:W-:Y:S01]  /*84e0*/  FADD.FTZ R157, R16, -R155 ;  /* 0x8000009b109d7221 */ /* 0x000fe20000010000 */
[--C-:B------:R-:W-:Y:S02]  /*84f0*/  HADD2.F32 R156, -RZ, R149.reuse.H0_H0 ;  /* 0x20000095ff9c7230 */ /* 0x100fe40000004100 */
[----:B------:R-:W-:Y:S01]  /*8500*/  FADD.FTZ R229, R20, -R229 ;  /* 0x800000e514e57221 */ /* 0x000fe20000010000 */
[----:B------:R-:W1:Y:S01]  /*8510*/  LDC.64 R218, c[0x0][0x478] ;  /* 0x00011e00ffda7b82 */ /* 0x000e620000000a00 */
[----:B------:R-:W-:Y:S02]  /*8520*/  HADD2.F32 R158, -RZ, R148.H1_H1 ;  /* 0x30000094ff9e7230 */ /* 0x000fe40000004100 */
[C---:B------:R-:W-:Y:S01]  /*8530*/  FFMA.FTZ R155, R214.reuse, R217, R235 ;  /* 0x000000d9d69b7223 */ /* 0x040fe200000100eb */
[C---:B------:R-:W-:Y:S01]  /*8540*/  FFMA.FTZ R157, R214.reuse, R157, R154 ;  /* 0x0000009dd69d7223 */ /* 0x040fe2000001009a */
        /* <DEDUP_REMOVED lines=8> */
[----:B------:R-:W-:Y:S02]  /*85d0*/  HADD2.F32 R228, -RZ, R151.H0_H0 ;  /* 0x20000097ffe47230 */ /* 0x000fe40000004100 */
[----:B------:R-:W-:Y:S01]  /*85e0*/  FADD.FTZ R237, R27, -R234 ;  /* 0x800000ea1bed7221 */ /* 0x000fe20000010000 */
[C---:B------:R-:W-:Y:S01]  /*85f0*/  FFMA.FTZ R159, R214.reuse, R159, R217 ;  /* 0x0000009fd69f7223 */ /* 0x040fe200000100d9 */
[C---:B------:R-:W-:Y:S01]  /*8600*/  FFMA.FTZ R233, R214.reuse, R233, R154 ;  /* 0x000000e9d6e97223 */ /* 0x040fe2000001009a */
[C---:B------:R-:W-:Y:S01]  /*8610*/  FFMA.FTZ R235, R214.reuse, R235, R156 ;  /* 0x000000ebd6eb7223 */ /* 0x040fe2000001009c */
[----:B------:R-:W-:Y:S01]  /*8620*/  FFMA.FTZ R228, R214, R237, R228 ;  /* 0x000000edd6e47223 */ /* 0x000fe200000100e4 */
[-C--:B------:R-:W-:Y:S01]  /*8630*/  FMUL.FTZ R156, R157, R216.reuse ;  /* 0x000000d89d9c7220 */ /* 0x080fe20000410000 */
[----:B------:R-:W-:Y:S01]  /*8640*/  FMUL.FTZ R217, R233, R216 ;  /* 0x000000d8e9d97220 */ /* 0x000fe20000410000 */
[----:B------:R-:W-:-:S02]  /*8650*/  ISETP.GE.U32.AND P0, PT, R224, RZ, PT ;  /* 0x000000ffe000720c */ /* 0x000fc40003f06070 */
[C---:B------:R-:W-:Y:S01]  /*8660*/  F2FP.F16.F32.PACK_AB R154, R235.reuse, R233 ;  /* 0x000000e9eb9a723e */ /* 0x040fe200000000ff */
[----:B------:R-:W-:Y:S01]  /*8670*/  FMUL.FTZ R235, R235, R216 ;  /* 0x000000d8ebeb7220 */ /* 0x000fe20000410000 */
[----:B-1----:R-:W-:Y:S01]  /*8680*/  IMAD.WIDE.U32 R218, R215, 0x10, R218 ;  /* 0x00000010d7da7825 */ /* 0x002fe200078e00da */
[----:B------:R-:W-:-:S03]  /*8690*/  LOP3.LUT P4, RZ, R225, 0xff0000, RZ, 0xc0, !PT ;  /* 0x00ff0000e1ff7812 */ /* 0x000fc6000788c0ff */
[----:B------:R-:W-:Y:S01]  /*86a0*/  FMUL.FTZ R217, R217, UR14 ;  /* 0x0000000ed9d97c20 */ /* 0x000fe20008410000 */
[----:B------:R-:W-:Y:S01]  /*86b0*/  ISETP.GE.U32.AND.EX P0, PT, R225, 0x1000000, PT, P0 ;  /* 0x01000000e100780c */ /* 0x000fe20003f06100 */
[----:B0-----:R-:W-:Y:S01]  /*86c0*/  IMAD.WIDE.U32 R214, R215, 0x10, R152 ;  /* 0x00000010d7d67825 */ /* 0x001fe200078e0098 */
[----:B------:R-:W-:-:S03]  /*86d0*/  F2FP.F16.F32.PACK_AB R152, R158, R157 ;  /* 0x0000009d9e98723e */ /* 0x000fc600000000ff */
[-C--:B------:R-:W-:Y:S01]  /*86e0*/  FMUL.FTZ R157, R229, R216.reuse ;  /* 0x000000d8e59d7220 */ /* 0x080fe20000410000 */
[C---:B------:R-:W-:Y:S01]  /*86f0*/  F2FP.F16.F32.PACK_AB R153, R159.reuse, R229 ;  /* 0x000000e59f99723e */ /* 0x040fe200000000ff */
[-C--:B------:R-:W-:Y:S01]  /*8700*/  FMUL.FTZ R158, R158, R216.reuse ;  /* 0x000000d89e9e7220 */ /* 0x080fe20000410000 */
[-C--:B------:R-:W-:Y:S01]  /*8710*/  FMUL.FTZ R159, R159, R216.reuse ;  /* 0x000000d89f9f7220 */ /* 0x080fe20000410000 */
[CC--:B------:R-:W-:Y:S01]  /*8720*/  FMUL.FTZ R229, R155.reuse, R216.reuse ;  /* 0x000000d89be57220 */ /* 0x0c0fe20000410000 */
[----:B------:R-:W-:Y:S01]  /*8730*/  FMUL.FTZ R216, R228, R216 ;  /* 0x000000d8e4d87220 */ /* 0x000fe20000410000 */
[----:B------:R-:W-:Y:S01]  /*8740*/  F2FP.F16.F32.PACK_AB R155, R155, R228 ;  /* 0x000000e49b9b723e */ /* 0x000fe200000000ff */
[----:B------:R-:W-:Y:S01]  /*8750*/  FMUL.FTZ R156, R156, UR14 ;  /* 0x0000000e9c9c7c20 */ /* 0x000fe20008410000 */
[----:B------:R-:W-:Y:S01]  /*8760*/  FMUL.FTZ R228, R229, UR14 ;  /* 0x0000000ee5e47c20 */ /* 0x000fe20008410000 */
[----:B------:R-:W-:Y:S01]  /*8770*/  FMUL.FTZ R216, R216, UR14 ;  /* 0x0000000ed8d87c20 */ /* 0x000fe20008410000 */
[----:B------:R-:W-:Y:S01]  /*8780*/  LOP3.LUT P1, RZ, R225, 0xff, RZ, 0xc0, !PT ;  /* 0x000000ffe1ff7812 */ /* 0x000fe2000782c0ff */
[----:B------:R-:W-:Y:S01]  /*8790*/  FMUL.FTZ R235, R235, UR14 ;  /* 0x0000000eebeb7c20 */ /* 0x000fe20008410000 */
[----:B------:R-:W-:Y:S01]  /*87a0*/  FMUL.FTZ R157, R157, UR14 ;  /* 0x0000000e9d9d7c20 */ /* 0x000fe20008410000 */
[----:B------:R-:W-:Y:S01]  /*87b0*/  FSEL R232, R228, RZ, P0 ;  /* 0x000000ffe4e87208 */ /* 0x000fe20000000000 */
[----:B------:R-:W-:Y:S01]  /*87c0*/  FMUL.FTZ R159, R159, UR14 ;  /* 0x0000000e9f9f7c20 */ /* 0x000fe20008410000 */
[----:B------:R-:W-:Y:S01]  /*87d0*/  FSEL R229, R216, RZ, P4 ;  /* 0x000000ffd8e57208 */ /* 0x000fe20002000000 */
[----:B------:R-:W-:Y:S01]  /*87e0*/  FMUL.FTZ R158, R158, UR14 ;  /* 0x0000000e9e9e7c20 */ /* 0x000fe20008410000 */
[----:B------:R-:W-:Y:S01]  /*87f0*/  LOP3.LUT P3, RZ, R225, 0xff00, RZ, 0xc0, !PT ;  /* 0x0000ff00e1ff7812 */ /* 0x000fe2000786c0ff */
[----:B------:R0:W-:Y:S01]  /*8800*/  STG.E.128 desc[UR6][R218.64], R152 ;  /* 0x00000098da007986 */ /* 0x0001e2000c101d06 */
        /* <DEDUP_REMOVED lines=14> */
[----:B------:R0:W-:Y:S02]  /*88f0*/  STG.E.128 desc[UR6][R214.64], R156 ;  /* 0x0000009cd6007986 */ /* 0x0001e4000c101d06 */
.L_x_3086:
[----:B------:R-:W-:Y:S05]  /*8900*/  BSYNC.RECONVERGENT B1 ;  /* 0x0000000000017941 */ /* 0x000fea0003800200 */
.L_x_3075:
[----:B01234-:R-:W0:Y:S02]  /*8910*/  LDC.64 R152, c[0x0][0x380] ;  /* 0x0000e000ff987b82 */ /* 0x01fe240000000a00 */
[----:B0-----:R-:W-:-:S04]  /*8920*/  LEA R164, R152, R164, 0x2 ;  /* 0x000000a498a47211 */ /* 0x001fc800078e10ff */
[----:B------:R-:W-:-:S13]  /*8930*/  ISETP.GE.AND P0, PT, R164, R153, PT ;  /* 0x00000099a400720c */ /* 0x000fda0003f06270 */
[----:B------:R-:W-:Y:S05]  /*8940*/  @!P0 BRA `(.L_x_3112) ;  /* 0xffffff7c00bc8947 */ /* 0x000fea000383ffff */
.L_x_3063:
[----:B------:R-:W-:Y:S05]  /*8950*/  BSYNC B0 ;  /* 0x0000000000007941 */ /* 0x000fea0003800000 */
.L_x_3062:
        /* <DEDUP_REMOVED lines=155> */
[----:B------:R-:W-:Y:S01]  /*9310*/  LDS R38, [R0+0x4200] ;  /* 0x0042000000267984 */ /* 0x000fe20000000800 */
[----:B------:R-:W-:Y:S01]  /*9320*/  FADD.FTZ R61, R40, R61 ;  /* 0x0000003d283d7221 */ /* 0x000fe20000010000 */
[----:B--2---:R-:W-:Y:S02]  /*9330*/  @P0 MOV R2, R44 ;  /* 0x0000002c00020202 */ /* 0x004fe40000000f00 */
[----:B------:R-:W2:Y:S01]  /*9340*/  LDS R23, [R0+0x1c00] ;  /* 0x001c000000177984 */ /* 0x000ea20000000800 */
[----:B------:R-:W-:Y:S01]  /*9350*/  @P0 IADD3 R44, P3, PT, R44, 0x200, RZ ;  /* 0x000002002c2c0810 */ /* 0x000fe20007f7e0ff */
[----:B------:R-:W-:Y:S01]  /*9360*/  FADD.FTZ R42, RZ, R42 ;  /* 0x0000002aff2a7221 */ /* 0x000fe20000010000 */
[-C--:B------:R-:W-:Y:S01]  /*9370*/  @P0 MOV R3, R65.reuse ;  /* 0x0000004100030202 */ /* 0x080fe20000000f00 */
[----:B------:R-:W4:Y:S01]  /*9380*/  LDS R15, [R0+0xa00] ;  /* 0x000a0000000f7984 */ /* 0x000f220000000800 */
[----:B------:R-:W-:Y:S01]  /*9390*/  @P0 IADD3.X R65, PT, PT, RZ, R65, RZ, P3, !PT ;  /* 0x00000041ff410210 */ /* 0x000fe20001ffe4ff */
[----:B------:R-:W-:Y:S01]  /*93a0*/  FADD.FTZ R42, R42, R51 ;  /* 0x000000332a2a7221 */ /* 0x000fe20000010000 */
[----:B------:R-:W-:Y:S01]  /*93b0*/  @P1 MOV R4, R44 ;  /* 0x0000002c00041202 */ /* 0x000fe20000000f00 */
[----:B------:R1:W-:Y:S01]  /*93c0*/  @P0 STG.E desc[UR6][R2.64], R35 ;  /* 0x0000002302000986 */ /* 0x0003e2000c101906 */
[----:B------:R-:W-:Y:S01]  /*93d0*/  @P1 MOV R5, R65 ;  /* 0x0000004100051202 */ /* 0x000fe20000000f00 */
[----:B0-----:R-:W-:-:S02]  /*93e0*/  FADD.FTZ R42, R42, R57 ;  /* 0x000000392a2a7221 */ /* 0x001fc40000010000 */
[----:B------:R-:W0:Y:S01]  /*93f0*/  LDS R25, [R0+0x3000] ;  /* 0x0030000000197984 */ /* 0x000e220000000800 */
[----:B------:R-:W-:Y:S01]  /*9400*/  @P1 IADD3 R44, P2, PT, R44, 0x200, RZ ;  /* 0x000002002c2c1810 */ /* 0x000fe20007f5e0ff */
[----:B-1----:R-:W-:Y:S02]  /*9410*/  FADD.FTZ R63, R42, R63 ;  /* 0x0000003f2a3f7221 */ /* 0x002fe40000010000 */
[----:B------:R-:W1:Y:S01]  /*9420*/  LDS R18, [R0+0x1e00] ;  /* 0x001e000000127984 */ /* 0x000e620000000800 */
[----:B------:R-:W-:Y:S02]  /*9430*/  @P1 IADD3.X R65, PT, PT, RZ, R65, RZ, P2, !PT ;  /* 0x00000041ff411210 */ /* 0x000fe400017fe4ff */
[----:B------:R-:W-:Y:S01]  /*9440*/  ISETP.GE.U32.AND P3, PT, R162, 0x300, PT ;  /* 0x00000300a200780c */ /* 0x000fe20003f66070 */
[----:B------:R-:W1:Y:S01]  /*9450*/  LDS R35, [R0+0x4400] ;  /* 0x0044000000237984 */ /* 0x000e620000000800 */
[----:B------:R-:W-:Y:S02]  /*9460*/  @P1 MOV R2, R46 ;  /* 0x0000002e00021202 */ /* 0x000fe40000000f00 */
[----:B------:R-:W-:Y:S01]  /*9470*/  @P1 MOV R3, R67 ;  /* 0x0000004300031202 */ /* 0x000fe20000000f00 */
[----:B------:R-:W1:Y:S01]  /*9480*/  LDS R20, [R0+0x3200] ;  /* 0x0032000000147984 */ /* 0x000e620000000800 */
[----:B------:R-:W-:-:S02]  /*9490*/  @P1 IADD3 R46, P0, PT, R46, 0x200, RZ ;  /* 0x000002002e2e1810 */ /* 0x000fc40007f1e0ff */
[C---:B------:R-:W-:Y:S01]  /*94a0*/  ISETP.GE.U32.AND P2, PT, R162.reuse, 0x380, PT ;  /* 0x00000380a200780c */ /* 0x040fe20003f46070 */
[----:B------:R2:W-:Y:S01]  /*94b0*/  @P1 STG.E desc[UR6][R2.64], R61 ;  /* 0x0000003d02001986 */ /* 0x0005e2000c101906 */
[----:B------:R-:W-:Y:S02]  /*94c0*/  @P1 IADD3.X R67, PT, PT, RZ, R67, RZ, P0, !PT ;  /* 0x00000043ff431210 */ /* 0x000fe400007fe4ff */
[----:B------:R-:W-:Y:S01]  /*94d0*/  ISETP.GE.U32.AND P0, PT, R162, 0x200, PT ;  /* 0x00000200a200780c */ /* 0x000fe20003f06070 */
[----:B------:R-:W-:Y:S01]  /*94e0*/  @P1 STG.E desc[UR6][R4.64], R13 ;  /* 0x0000000d04001986 */ /* 0x000fe2000c101906 */
[----:B---3--:R-:W-:-:S03]  /*94f0*/  FADD.FTZ R14, RZ, R14 ;  /* 0x0000000eff0e7221 */ /* 0x008fc60000010000 */
[----:B------:R-:W3:Y:S04]  /*9500*/  LDS R13, [R0+0x600] ;  /* 0x00060000000d7984 */ /* 0x000ee80000000800 */
[----:B------:R-:W-:Y:S01]  /*9510*/  LDS R24, [R0+0x4600] ;  /* 0x0046000000187984 */ /* 0x000fe20000000800 */
[----:B--2---:R-:W-:Y:S01]  /*9520*/  @P5 MOV R2, R46 ;  /* 0x0000002e00025202 */ /* 0x004fe20000000f00 */
[----:B------:R-:W-:Y:S01]  /*9530*/  FADD.FTZ R14, R14, R23 ;  /* 0x000000170e0e7221 */ /* 0x000fe20000010000 */
[----:B------:R-:W-:Y:S01]  /*9540*/  @P5 MOV R3, R67 ;  /* 0x0000004300035202 */ /* 0x000fe20000000f00 */
[----:B------:R-:W2:Y:S01]  /*9550*/  LDS R16, [R0+0xc00] ;  /* 0x000c000000107984 */ /* 0x000ea20000000800 */
[----:B------:R-:W-:Y:S01]  /*9560*/  @P5 IADD3 R46, P1, PT, R46, 0x200, RZ ;  /* 0x000002002e2e5810 */ /* 0x000fe20007f3e0ff */
[----:B----4-:R-:W-:-:S02]  /*9570*/  FADD.FTZ R15, RZ, R15 ;  /* 0x0000000fff0f7221 */ /* 0x010fc40000010000 */
[----:B------:R-:W4:Y:S01]  /*9580*/  LDS R17, [R0+0x2000] ;  /* 0x0020000000117984 */ /* 0x000f220000000800 */
[----:B------:R-:W-:Y:S02]  /*9590*/  @P5 IADD3.X R67, PT, PT, RZ, R67, RZ, P1, !PT ;  /* 0x00000043ff435210 */ /* 0x000fe40000ffe4ff */
[----:B------:R-:W-:Y:S01]  /*95a0*/  ISETP.GE.U32.AND P1, PT, R162, 0x400, PT ;  /* 0x00000400a200780c */ /* 0x000fe20003f26070 */
[----:B------:R-:W4:Y:S01]  /*95b0*/  LDS R21, [R0+0x3400] ;  /* 0x0034000000157984 */ /* 0x000f220000000800 */
[----:B0-----:R-:W-:-:S03]  /*95c0*/  FADD.FTZ R14, R14, R25 ;  /* 0x000000190e0e7221 */ /* 0x001fc60000010000 */
[----:B------:R0:W-:Y:S01]  /*95d0*/  @P5 STG.E desc[UR6][R2.64], R63 ;  /* 0x0000003f02005986 */ /* 0x0001e2000c101906 */
[----:B-1----:R-:W-:-:S03]  /*95e0*/  FADD.FTZ R15, R15, R18 ;  /* 0x000000120f0f7221 */ /* 0x002fc60000010000 */
[----:B------:R-:W1:Y:S01]  /*95f0*/  LDS R27, [R0+0x4800] ;  /* 0x00480000001b7984 */ /* 0x000e620000000800 */
[----:B------:R-:W-:-:S03]  /*9600*/  FADD.FTZ R35, R14, R35 ;  /* 0x000000230e237221 */ /* 0x000fc60000010000 */
[----:B------:R-:W1:Y:S01]  /*9610*/  LDS R6, [R0+0xe00] ;  /* 0x000e000000067984 */ /* 0x000e620000000800 */
[----:B------:R-:W-:Y:S01]  /*9620*/  FADD.FTZ R15, R15, R20 ;  /* 0x000000140f0f7221 */ /* 0x000fe20000010000 */
[----:B0-----:R-:W-:Y:S02]  /*9630*/  @P5 MOV R2, R44 ;  /* 0x0000002c00025202 */ /* 0x001fe40000000f00 */
[----:B------:R-:W0:Y:S01]  /*9640*/  LDS R8, [R0+0x1000] ;  /* 0x0010000000087984 */ /* 0x000e220000000800 */
[----:B------:R-:W-:Y:S02]  /*9650*/  @P5 MOV R3, R65 ;  /* 0x0000004100035202 */ /* 0x000fe40000000f00 */
[----:B------:R-:W-:Y:S01]  /*9660*/  @P5 IADD3 R44, P6, PT, R44, 0x200, RZ ;  /* 0x000002002c2c5810 */ /* 0x000fe20007fde0ff */
[----:B------:R-:W-:Y:S01]  /*9670*/  LDS R23, [R0+0x3600] ;  /* 0x0036000000177984 */ /* 0x000fe20000000800 */
[----:B---3--:R-:W-:-:S03]  /*9680*/  FADD.FTZ R13, RZ, R13 ;  /* 0x0000000dff0d7221 */ /* 0x008fc60000010000 */
[----:B------:R3:W-:Y:S01]  /*9690*/  @P5 STG.E desc[UR6][R2.64], R37 ;  /* 0x0000002502005986 */ /* 0x0007e2000c101906 */
[----:B------:R-:W-:Y:S01]  /*96a0*/  @P5 IADD3.X R65, PT, PT, RZ, R65, RZ, P6, !PT ;  /* 0x00000041ff415210 */ /* 0x000fe200037fe4ff */
[----:B------:R-:W-:Y:S01]  /*96b0*/  FADD.FTZ R13, R13, R22 ;  /* 0x000000160d0d7221 */ /* 0x000fe20000010000 */
[----:B------:R-:W-:Y:S01]  /*96c0*/  @P0 MOV R4, R44 ;  /* 0x0000002c00040202 */ /* 0x000fe20000000f00 */
[----:B------:R-:W-:Y:S01]  /*96d0*/  LDS R29, [R0+0x4a00] ;  /* 0x004a0000001d7984 */ /* 0x000fe20000000800 */
[----:B------:R-:W-:Y:S01]  /*96e0*/  @P0 MOV R5, R65 ;  /* 0x0000004100050202 */ /* 0x000fe20000000f00 */
[----:B------:R-:W-:Y:S01]  /*96f0*/  FADD.FTZ R13, R13, R30 ;  /* 0x0000001e0d0d7221 */ /* 0x000fe20000010000 */
[----:B--2---:R-:W-:Y:S01]  /*9700*/  FADD.FTZ R16, RZ, R16 ;  /* 0x00000010ff107221 */ /* 0x004fe20000010000 */
[----:B------:R-:W-:Y:S01]  /*9710*/  LDS R25, [R0+0x3800] ;  /* 0x0038000000197984 */ /* 0x000fe20000000800 */
[----:B------:R-:W-:Y:S01]  /*9720*/  ISETP.GE.U32.AND P5, PT, R162, 0x480, PT ;  /* 0x00000480a200780c */ /* 0x000fe20003fa6070 */
[----:B------:R-:W-:Y:S01]  /*9730*/  FADD.FTZ R19, R13, R38 ;  /* 0x000000260d137221 */ /* 0x000fe20000010000 */
[----:B---3--:R-:W-:Y:S01]  /*9740*/  @P0 MOV R2, R46 ;  /* 0x0000002e00020202 */ /* 0x008fe20000000f00 */
[----:B------:R-:W2:Y:S01]  /*9750*/  LDS R13, [R0+0x2200] ;  /* 0x00220000000d7984 */ /* 0x000ea20000000800 */
[-C--:B------:R-:W-:Y:S01]  /*9760*/  @P0 MOV R3, R67.reuse ;  /* 0x0000004300030202 */ /* 0x080fe20000000f00 */
[----:B----4-:R-:W-:Y:S01]  /*9770*/  FADD.FTZ R16, R16, R17 ;  /* 0x0000001110107221 */ /* 0x010fe20000010000 */
[----:B------:R-:W-:Y:S01]  /*9780*/  @P0 IADD3 R46, P6, PT, R46, 0x200, RZ ;  /* 0x000002002e2e0810 */ /* 0x000fe20007fde0ff */
[----:B------:R-:W3:Y:S02]  /*9790*/  LDS R10, [R0+0x1200] ;  /* 0x00120000000a7984 */ /* 0x000ee40000000800 */
[----:B------:R-:W-:Y:S01]  /*97a0*/  FADD.FTZ R16, R16, R21 ;  /* 0x0000001510107221 */ /* 0x000fe20000010000 */
[----:B------:R-:W-:Y:S01]  /*97b0*/  @P0 IADD3.X R67, PT, PT, RZ, R67, RZ, P6, !PT ;  /* 0x00000043ff430210 */ /* 0x000fe200037fe4ff */
[----:B------:R4:W-:Y:S01]  /*97c0*/  @P0 STG.E desc[UR6][R2.64], R19 ;  /* 0x0000001302000986 */ /* 0x0009e2000c101906 */
[----:B------:R-:W-:Y:S01]  /*97d0*/  @P0 IADD3 R44, P6, PT, R44, 0x200, RZ ;  /* 0x000002002c2c0810 */ /* 0x000fe20007fde0ff */
[----:B-1----:R-:W-:-:S02]  /*97e0*/  FADD.FTZ R27, R16, R27 ;  /* 0x0000001b101b7221 */ /* 0x002fc40000010000 */
[----:B------:R-:W1:Y:S01]  /*97f0*/  LDS R19, [R0+0x2400] ;  /* 0x0024000000137984 */ /* 0x000e620000000800 */
[----:B------:R-:W-:Y:S01]  /*9800*/  @P0 IADD3.X R65, PT, PT, RZ, R65, RZ, P6, !PT ;  /* 0x00000041ff410210 */ /* 0x000fe200037fe4ff */
[----:B------:R-:W-:Y:S01]  /*9810*/  FADD.FTZ R6, RZ, R6 ;  /* 0x00000006ff067221 */ /* 0x000fe20000010000 */
[----:B------:R-:W-:Y:S01]  /*9820*/  ISETP.GE.U32.AND P6, PT, R162, 0x500, PT ;  /* 0x00000500a200780c */ /* 0x000fe20003fc6070 */
[----:B------:R4:W-:Y:S01]  /*9830*/  @P0 STG.E desc[UR6][R4.64], R39 ;  /* 0x0000002704000986 */ /* 0x0009e2000c101906 */
[----:B0-----:R-:W-:Y:S01]  /*9840*/  FADD.FTZ R8, RZ, R8 ;  /* 0x00000008ff087221 */ /* 0x001fe20000010000 */
[----:B----4-:R-:W-:Y:S02]  /*9850*/  @P4 MOV R2, R46 ;  /* 0x0000002e00024202 */ /* 0x010fe40000000f00 */
[----:B------:R-:W0:Y:S01]  /*9860*/  LDS R31, [R0+0x4c00] ;  /* 0x004c0000001f7984 */ /* 0x000e220000000800 */
[----:B------:R-:W-:Y:S02]  /*9870*/  @P4 MOV R3, R67 ;  /* 0x0000004300034202 */ /* 0x000fe40000000f00 */
[----:B------:R-:W-:Y:S01]  /*9880*/  @P4 IADD3 R46, P0, PT, R46, 0x200, RZ ;  /* 0x000002002e2e4810 */ /* 0x000fe20007f1e0ff */
[----:B------:R-:W-:Y:S01]  /*9890*/  LDS R17, [R0+0x3a00] ;  /* 0x003a000000117984 */ /* 0x000fe20000000800 */
[----:B------:R-:W-:-:S03]  /*98a0*/  FADD.FTZ R5, R15, R24 ;  /* 0x000000180f057221 */ /* 0x000fc60000010000 */
[----:B------:R4:W-:Y:S01]  /*98b0*/  @P4 STG.E desc[UR6][R2.64], R35 ;  /* 0x0000002302004986 */ /* 0x0009e2000c101906 */
[----:B------:R-:W-:-:S03]  /*98c0*/  @P4 IADD3.X R67, PT, PT, RZ, R67, RZ, P0, !PT ;  /* 0x00000043ff434210 */ /* 0x000fc600007fe4ff */
[----:B------:R-:W0:Y:S04]  /*98d0*/  LDS R15, [R0+0x2600] ;  /* 0x00260000000f7984 */ /* 0x000e280000000800 */
[----:B------:R-:W0:Y:S01]  /*98e0*/  LDS R21, [R0+0x4e00] ;  /* 0x004e000000157984 */ /* 0x000e220000000800 */
[----:B--2---:R-:W-:Y:S01]  /*98f0*/  FADD.FTZ R6, R6, R13 ;  /* 0x0000000d06067221 */ /* 0x004fe20000010000 */
[----:B----4-:R-:W-:Y:S02]  /*9900*/  @P4 MOV R2, R44 ;  /* 0x0000002c00024202 */ /* 0x010fe40000000f00 */
[----:B------:R-:W-:Y:S01]  /*9910*/  @P4 MOV R3, R65 ;  /* 0x0000004100034202 */ /* 0x000fe20000000f00 */
[----:B------:R-:W-:Y:S01]  /*9920*/  FADD.FTZ R6, R6, R23 ;  /* 0x0000001706067221 */ /* 0x000fe20000010000 */
[----:B------:R-:W-:Y:S01]  /*9930*/  @P4 IADD3 R44, P0, PT, R44, 0x200, RZ ;  /* 0x000002002c2c4810 */ /* 0x000fe20007f1e0ff */
[----:B---3--:R-:W-:-:S02]  /*9940*/  FADD.FTZ R10, RZ, R10 ;  /* 0x0000000aff0a7221 */ /* 0x008fc40000010000 */
[----:B------:R2:W-:Y:S01]  /*9950*/  @P4 STG.E desc[UR6][R2.64], R7 ;  /* 0x0000000702004986 */ /* 0x0005e2000c101906 */
[----:B------:R-:W-:Y:S01]  /*9960*/  @P4 IADD3.X R65, PT, PT, RZ, R65, RZ, P0, !PT ;  /* 0x00000041ff414210 */ /* 0x000fe200007fe4ff */
[----:B------:R-:W-:Y:S01]  /*9970*/  FADD.FTZ R29, R6, R29 ;  /* 0x0000001d061d7221 */ /* 0x000fe20000010000 */
[----:B-1----:R-:W-:-:S04]  /*9980*/  FADD.FTZ R8, R8, R19 ;  /* 0x0000001308087221 */ /* 0x002fc80000010000 */
[----:B------:R-:W-:Y:S01]  /*9990*/  FADD.FTZ R8, R8, R25 ;  /* 0x0000001908087221 */ /* 0x000fe20000010000 */
[----:B--2---:R-:W-:-:S03]  /*99a0*/  @P3 MOV R2, R46 ;  /* 0x0000002e00023202 */ /* 0x004fc60000000f00 */
[----:B0-----:R-:W-:Y:S01]  /*99b0*/  FADD.FTZ R31, R8, R31 ;  /* 0x0000001f081f7221 */ /* 0x001fe20000010000 */
[----:B------:R-:W-:Y:S02]  /*99c0*/  @P3 MOV R3, R67 ;  /* 0x0000004300033202 */ /* 0x000fe40000000f00 */
[----:B------:R-:W-:-:S03]  /*99d0*/  @P3 IADD3 R46, P0, PT, R46, 0x200, RZ ;  /* 0x000002002e2e3810 */ /* 0x000fc60007f1e0ff */
[----:B------:R0:W-:Y:S01]  /*99e0*/  @P3 STG.E desc[UR6][R2.64], R5 ;  /* 0x0000000502003986 */ /* 0x0001e2000c101906 */
[----:B------:R-:W-:Y:S01]  /*99f0*/  @P3 IADD3.X R67, PT, PT, RZ, R67, RZ, P0, !PT ;  /* 0x00000043ff433210 */ /* 0x000fe200007fe4ff */
[----:B------:R-:W-:-:S04]  /*9a00*/  FADD.FTZ R10, R10, R15 ;  /* 0x0000000f0a0a7221 */ /* 0x000fc80000010000 */
[----:B------:R-:W-:Y:S01]  /*9a10*/  FADD.FTZ R10, R10, R17 ;  /* 0x000000110a0a7221 */ /* 0x000fe20000010000 */
[----:B0-----:R-:W-:Y:S02]  /*9a20*/  @P3 MOV R2, R44 ;  /* 0x0000002c00023202 */ /* 0x001fe40000000f00 */
[----:B------:R-:W-:Y:S01]  /*9a30*/  @P3 MOV R3, R65 ;  /* 0x0000004100033202 */ /* 0x000fe20000000f00 */
[----:B------:R-:W-:Y:S01]  /*9a40*/  FADD.FTZ R21, R10, R21 ;  /* 0x000000150a157221 */ /* 0x000fe20000010000 */
        /* <DEDUP_REMOVED lines=41> */
.L_x_3074:
[----:B------:R-:W-:Y:S01]  /*9ce0*/  BSSY B1, `(.L_x_3113) ;  /* 0x0000008000017945 */ /* 0x000fe20003800000 */
[----:B------:R-:W-:Y:S02]  /*9cf0*/  MOV R232, R219 ;  /* 0x000000db00e87202 */ /* 0x000fe40000000f00 */
[----:B------:R-:W-:Y:S02]  /*9d00*/  MOV R229, 0x1 ;  /* 0x0000000100e57802 */ /* 0x000fe40000000f00 */
[----:B------:R-:W-:Y:S02]  /*9d10*/  MOV R234, 0x1f ;  /* 0x0000001f00ea7802 */ /* 0x000fe40000000f00 */
[----:B------:R-:W-:-:S07]  /*9d20*/  MOV R217, 0xffffffff ;  /* 0xffffffff00d97802 */ /* 0x000fce0000000f00 */
[----:B------:R-:W-:Y:S05]  /*9d30*/  WARPSYNC.COLLECTIVE R217, `(.L_x_3114) ;  /* 0x00000000d9087348 */ /* 0x000fea0003c00000 */
[----:B------:R0:W1:Y:S02]  /*9d40*/  SHFL.BFLY P6, R228, R232, R229, R234 ;  /* 0x0c0000e5e8e47389 */ /* 0x00006400000c00ea */
[----:B01----:R-:W-:Y:S05]  /*9d50*/  ENDCOLLECTIVE ;  /* 0x000000000000791b */ /* 0x003fea0003800000 */
.L_x_3114:
[----:B------:R-:W-:Y:S05]  /*9d60*/  BSYNC B1 ;  /* 0x0000000000017941 */ /* 0x000fea0003800000 */
.L_x_3113:
        /* <DEDUP_REMOVED lines=8> */
.L_x_3115:
[----:B------:R-:W-:Y:S01]  /*9df0*/  FADD.FTZ R152, R152, R219 ;  /* 0x000000db98987221 */ /* 0x000fe20000010000 */
[----:B------:R-:W-:-:S04]  /*9e00*/  HFMA2 R229, -RZ, RZ, 0, 1.1920928955078125e-07 ;  /* 0x00000002ffe57431 */ /* 0x000fc800000001ff */
[----:B------:R-:W-:Y:S02]  /*9e10*/  MOV R232, R152 ;  /* 0x0000009800e87202 */ /* 0x000fe40000000f00 */
[----:B------:R-:W-:-:S07]  /*9e20*/  MOV R153, R228 ;  /* 0x000000e400997202 */ /* 0x000fce0000000f00 */
[----:B------:R-:W-:Y:S05]  /*9e30*/  WARPSYNC.COLLECTIVE R217, `(.L_x_3116) ;  /* 0x00000000d9087348 */ /* 0x000fea0003c00000 */
[----:B------:R0:W1:Y:S02]  /*9e40*/  SHFL.BFLY P6, R228, R232, R229, R234 ;  /* 0x0c0000e5e8e47389 */ /* 0x00006400000c00ea */
[----:B01----:R-:W-:Y:S05]  /*9e50*/  ENDCOLLECTIVE ;  /* 0x000000000000791b */ /* 0x003fea0003800000 */
.L_x_3116:
[----:B------:R-:W-:-:S05]  /*9e60*/  FADD.FTZ R153, R153, R218 ;  /* 0x000000da99997221 */ /* 0x000fca0000010000 */
[----:B------:R-:W-:Y:S02]  /*9e70*/  MOV R232, R153 ;  /* 0x0000009900e87202 */ /* 0x000fe40000000f00 */
[----:B------:R-:W-:-:S07]  /*9e80*/  MOV R155, R228 ;  /* 0x000000e4009b7202 */ /* 0x000fce0000000f00 */
[----:B------:R-:W-:Y:S05]  /*9e90*/  WARPSYNC.COLLECTIVE R217, `(.L_x_3117) ;  /* 0x00000000d9087348 */ /* 0x000fea0003c00000 */
[----:B------:R0:W1:Y:S02]  /*9ea0*/  SHFL.BFLY P6, R228, R232, R229, R234 ;  /* 0x0c0000e5e8e47389 */ /* 0x00006400000c00ea */
[----:B01----:R-:W-:Y:S05]  /*9eb0*/  ENDCOLLECTIVE ;  /* 0x000000000000791b */ /* 0x003fea0003800000 */
.L_x_3117:
[----:B------:R-:W-:Y:S01]  /*9ec0*/  FADD.FTZ R155, R152, R155 ;  /* 0x0000009b989b7221 */ /* 0x000fe20000010000 */
[----:B------:R-:W-:-:S04]  /*9ed0*/  HFMA2 R229, -RZ, RZ, 0, 2.384185791015625e-07 ;  /* 0x00000004ffe57431 */ /* 0x000fc800000001ff */
[----:B------:R-:W-:Y:S02]  /*9ee0*/  MOV R232, R155 ;  /* 0x0000009b00e87202 */ /* 0x000fe40000000f00 */
[----:B------:R-:W-:-:S07]  /*9ef0*/  MOV R154, R228 ;  /* 0x000000e4009a7202 */ /* 0x000fce0000000f00 */
[----:B------:R-:W-:Y:S05]  /*9f00*/  WARPSYNC.COLLECTIVE R217, `(.L_x_3118) ;  /* 0x00000000d9087348 */ /* 0x000fea0003c00000 */
[----:B------:R0:W1:Y:S02]  /*9f10*/  SHFL.BFLY P6, R228, R232, R229, R234 ;  /* 0x0c0000e5e8e47389 */ /* 0x00006400000c00ea */
[----:B01----:R-:W-:Y:S05]  /*9f20*/  ENDCOLLECTIVE ;  /* 0x000000000000791b */ /* 0x003fea0003800000 */
.L_x_3118:
[----:B------:R-:W-:-:S05]  /*9f30*/  FADD.FTZ R154, R153, R154 ;  /* 0x0000009a999a7221 */ /* 0x000fca0000010000 */
[----:B------:R-:W-:Y:S02]  /*9f40*/  MOV R232, R154 ;  /* 0x0000009a00e87202 */ /* 0x000fe40000000f00 */
[----:B------:R-:W-:-:S07]  /*9f50*/  MOV R156, R228 ;  /* 0x000000e4009c7202 */ /* 0x000fce0000000f00 */
[----:B------:R-:W-:Y:S05]  /*9f60*/  WARPSYNC.COLLECTIVE R217, `(.L_x_3119) ;  /* 0x00000000d9087348 */ /* 0x000fea0003c00000 */
[----:B------:R0:W1:Y:S02]  /*9f70*/  SHFL.BFLY P6, R228, R232, R229, R234 ;  /* 0x0c0000e5e8e47389 */ /* 0x00006400000c00ea */
[----:B01----:R-:W-:Y:S05]  /*9f80*/  ENDCOLLECTIVE ;  /* 0x000000000000791b */ /* 0x003fea0003800000 */
.L_x_3119:
[----:B------:R-:W-:Y:S01]  /*9f90*/  FADD.FTZ R156, R155, R156 ;  /* 0x0000009c9b9c7221 */ /* 0x000fe20000010000 */
[----:B------:R-:W-:-:S04]  /*9fa0*/  HFMA2 R229, -RZ, RZ, 0, 4.76837158203125e-07 ;  /* 0x00000008ffe57431 */ /* 0x000fc800000001ff */
[----:B------:R-:W-:Y:S02]  /*9fb0*/  MOV R232, R156 ;  /* 0x0000009c00e87202 */ /* 0x000fe40000000f00 */
[----:B------:R-:W-:-:S07]  /*9fc0*/  MOV R157, R228 ;  /* 0x000000e4009d7202 */ /* 0x000fce0000000f00 */
[----:B------:R-:W-:Y:S05]  /*9fd0*/  WARPSYNC.COLLECTIVE R217, `(.L_x_3120) ;  /* 0x00000000d9087348 */ /* 0x000fea0003c00000 */
[----:B------:R0:W1:Y:S02]  /*9fe0*/  SHFL.BFLY P6, R228, R232, R229, R234 ;  /* 0x0c0000e5e8e47389 */ /* 0x00006400000c00ea */
[----:B01----:R-:W-:Y:S05]  /*9ff0*/  ENDCOLLECTIVE ;  /* 0x000000000000791b */ /* 0x003fea0003800000 */
.L_x_3120:
[----:B------:R-:W-:-:S05]  /*a000*/  FADD.FTZ R157, R154, R157 ;  /* 0x0000009d9a9d7221 */ /* 0x000fca0000010000 */
[----:B------:R-:W-:Y:S02]  /*a010*/  MOV R232, R157 ;  /* 0x0000009d00e87202 */ /* 0x000fe40000000f00 */
[----:B------:R-:W-:-:S07]  /*a020*/  MOV R159, R228 ;  /* 0x000000e4009f7202 */ /* 0x000fce0000000f00 */
[----:B------:R-:W-:Y:S05]  /*a030*/  WARPSYNC.COLLECTIVE R217, `(.L_x_3121) ;  /* 0x00000000d9087348 */ /* 0x000fea0003c00000 */
[----:B------:R0:W1:Y:S02]  /*a040*/  SHFL.BFLY P6, R228, R232, R229, R234 ;  /* 0x0c0000e5e8e47389 */ /* 0x00006400000c00ea */
[----:B01----:R-:W-:Y:S05]  /*a050*/  ENDCOLLECTIVE ;  /* 0x000000000000791b */ /* 0x003fea0003800000 */
.L_x_3121:
[----:B------:R-:W-:Y:S01]  /*a060*/  FADD.FTZ R159, R156, R159 ;  /* 0x0000009f9c9f7221 */ /* 0x000fe20000010000 */
[----:B------:R-:W-:-:S04]  /*a070*/  HFMA2 R229, -RZ, RZ, 0, 9.5367431640625e-07 ;  /* 0x00000010ffe57431 */ /* 0x000fc800000001ff */
[----:B------:R-:W-:Y:S02]  /*a080*/  MOV R232, R159 ;  /* 0x0000009f00e87202 */ /* 0x000fe40000000f00 */
[----:B------:R-:W-:-:S07]  /*a090*/  MOV R158, R228 ;  /* 0x000000e4009e7202 */ /* 0x000fce0000000f00 */
[----:B------:R-:W-:Y:S05]  /*a0a0*/  WARPSYNC.COLLECTIVE R217, `(.L_x_3122) ;  /* 0x00000000d9087348 */ /* 0x000fea0003c00000 */
[----:B------:R0:W1:Y:S02]  /*a0b0*/  SHFL.BFLY P6, R228, R232, R229, R234 ;  /* 0x0c0000e5e8e47389 */ /* 0x00006400000c00ea */
[----:B01----:R-:W-:Y:S05]  /*a0c0*/  ENDCOLLECTIVE ;  /* 0x000000000000791b */ /* 0x003fea0003800000 */
.L_x_3122:
[----:B------:R-:W-:-:S05]  /*a0d0*/  FADD.FTZ R158, R157, R158 ;  /* 0x0000009e9d9e7221 */ /* 0x000fca0000010000 */
[----:B------:R-:W-:Y:S02]  /*a0e0*/  MOV R232, R158 ;  /* 0x0000009e00e87202 */ /* 0x000fe40000000f00 */
[----:B------:R-:W-:-:S07]  /*a0f0*/  MOV R152, R228 ;  /* 0x000000e400987202 */ /* 0x000fce0000000f00 */
[----:B------:R-:W-:Y:S05]  /*a100*/  WARPSYNC.COLLECTIVE R217, `(.L_x_3123) ;  /* 0x00000000d9087348 */ /* 0x000fea0003c00000 */
[----:B------:R0:W1:Y:S02]  /*a110*/  SHFL.BFLY P6, R228, R232, R229, R234 ;  /* 0x0c0000e5e8e47389 */ /* 0x00006400000c00ea */
[----:B01----:R-:W-:Y:S05]  /*a120*/  ENDCOLLECTIVE ;  /* 0x000000000000791b */ /* 0x003fea0003800000 */
.L_x_3123:
[----:B------:R-:W-:Y:S01]  /*a130*/  MOV R153, R228 ;  /* 0x000000e400997202 */ /* 0x000fe20000000f00 */
[----:B------:R-:W-:Y:S06]  /*a140*/  BRA `(.L_x_3124) ;  /* 0xffffff8800287947 */ /* 0x000fec000383ffff */
.L_x_3125:
        /* <DEDUP_REMOVED lines=11> */
.L_x_25380:


//--------------------- .text._ZN10layer_norm13ln_bwd_kernelINS_13Kernel_traitsI6__halfS2_S2_S2_fjLj1280ELj1ELj4ELj1ELj16ENS_18Kernel_traits_baseILj1280ES2_S2_S2_S2_fjLj128EEEEELb1ELb0ELb0ELb1EEEvNS_9BwdParamsE --------------------------
	.section	.text._ZN10layer_norm13ln_bwd_kernelINS_13Kernel_traitsI6__halfS2_S2_S2_fjLj1280ELj1ELj4ELj1ELj16ENS_18Kernel_traits_baseILj1280ES2_S2_S2_S2_fjLj128EEEEELb1ELb0ELb0ELb1EEEvNS_9BwdParamsE,"ax",@progbits
	.align	128
        .global         _ZN10layer_norm13ln_bwd_kernelINS_13Kernel_traitsI6__halfS2_S2_S2_fjLj1280ELj1ELj4ELj1ELj16ENS_18Kernel_traits_baseILj1280ES2_S2_S2_S2_fjLj128EEEEELb1ELb0ELb0ELb1EEEvNS_9BwdParamsE
        .type           _ZN10layer_norm13ln_bwd_kernelINS_13Kernel_traitsI6__halfS2_S2_S2_fjLj1280ELj1ELj4ELj1ELj16ENS_18Kernel_traits_baseILj1280ES2_S2_S2_S2_fjLj128EEEEELb1ELb0ELb0ELb1EEEvNS_9BwdParamsE,@function
        .size           _ZN10layer_norm13ln_bwd_kernelINS_13Kernel_traitsI6__halfS2_S2_S2_fjLj1280ELj1ELj4ELj1ELj16ENS_18Kernel_traits_baseILj1280ES2_S2_S2_S2_fjLj128EEEEELb1ELb0ELb0ELb1EEEvNS_9BwdParamsE,(.L_x_25381 - _ZN10layer_norm13ln_bwd_kernelINS_13Kernel_traitsI6__halfS2_S2_S2_fjLj1280ELj1ELj4ELj1ELj16ENS_18Kernel_traits_baseILj1280ES2_S2_S2_S2_fjLj128EEEEELb1ELb0ELb0ELb1EEEvNS_9BwdParamsE)
        .other          _ZN10layer_norm13ln_bwd_kernelINS_13Kernel_traitsI6__halfS2_S2_S2_fjLj1280ELj1ELj4ELj1ELj16ENS_18Kernel_traits_baseILj1280ES2_S2_S2_S2_fjLj128EEEEELb1ELb0ELb0ELb1EEEvNS_9BwdParamsE,@"STO_CUDA_ENTRY STV_DEFAULT"
_ZN10layer_norm13ln_bwd_kernelINS_13Kernel_traitsI6__halfS2_S2_S2_fjLj1280ELj1ELj4ELj1ELj16ENS_18Kernel_traits_baseILj1280ES2_S2_S2_S2_fjLj128EEEEELb1ELb0ELb0ELb1EEEvNS_9BwdParamsE:
.text._ZN10layer_norm13ln_bwd_kernelINS_13Kernel_traitsI6__halfS2_S2_S2_fjLj1280ELj1ELj4ELj1ELj16ENS_18Kernel_traits_baseILj1280ES2_S2_S2_S2_fjLj128EEEEELb1ELb0ELb0ELb1EEEvNS_9BwdParamsE:
        /* <DEDUP_REMOVED lines=92> */
[----:B------:R-:W-:-:S03]  /*05c0*/  MOV R7, RZ ;  /* 0x000000ff00077202 */ /* 0x000fc60000000f00 */
        /* <DEDUP_REMOVED lines=46> */
.L_x_3145:
[----:B------:R-:W1:Y:S08]  /*08b0*/  @P0 LDC.64 R38, c[0x0][0x3e0] ;  /* 0x0000f800ff260b82 */ /* 0x000e700000000a00 */
[----:B0-----:R-:W0:Y:S08]  /*08c0*/  LDC.64 R2, c[0x0][0x3c0] ;  /* 0x0000f000ff027b82 */ /* 0x001e300000000a00 */
[----:B------:R-:W2:Y:S01]  /*08d0*/  LDC.64 R36, c[0x0][0x3c8] ;  /* 0x0000f200ff247b82 */ /* 0x000ea20000000a00 */
[----:B-1----:R-:W-:-:S06]  /*08e0*/  @P0 IMAD.WIDE R38, R35, 0x2, R38 ;  /* 0x0000000223260825 */ /* 0x002fcc00078e0226 */
[----:B------:R-:W3:Y:S01]  /*08f0*/  @P0 LDG.E.U16 R38, desc[UR6][R38.64] ;  /* 0x0000000626260981 */ /* 0x000ee2000c1e1500 */
[----:B0-----:R-:W-:-:S06]  /*0900*/  IMAD.WIDE R2, R35, 0x4, R2 ;  /* 0x0000000423027825 */ /* 0x001fcc00078e0202 */
[----:B------:R0:W4:Y:S01]  /*0910*/  LDG.E R2, desc[UR6][R2.64] ;  /* 0x0000000602027981 */ /* 0x000122000c1e1900 */
[----:B------:R-:W0:Y:S01]  /*0920*/  S2R R4, SR_TID.X ;  /* 0x0000000000047919 */ /* 0x000e220000002100 */
[----:B------:R-:W-:Y:S01]  /*0930*/  UISETP.NE.U32.AND UP0, UPT, UR12, URZ, UPT ;  /* 0x000000ff0c00728c */ /* 0x000fe2000bf05070 */
[----:B------:R-:W-:-:S03]  /*0940*/  IMAD R0, R35, UR11, RZ ;  /* 0x0000000b23007c24 */ /* 0x000fc6000f8e02ff */
[----:B------:R-:W-:Y:S02]  /*0950*/  UISETP.NE.AND.EX UP0, UPT, UR13, URZ, UPT, UP0 ;  /* 0x000000ff0d00728c */ /* 0x000fe4000bf05300 */
[----:B------:R-:W-:Y:S01]  /*0960*/  SHF.R.S32.HI R5, RZ, 0x1f, R0 ;  /* 0x0000001fff057819 */ /* 0x000fe20000011400 */
[----:B--2---:R-:W-:Y:S01]  /*0970*/  IMAD.WIDE R36, R35, 0x4, R36 ;  /* 0x0000000423247825 */ /* 0x004fe200078e0224 */
[----:B------:R-:W-:Y:S02]  /*0980*/  ISETP.NE.AND P2, PT, RZ, UR10, PT ;  /* 0x0000000aff007c0c */ /* 0x000fe4000bf45270 */
[----:B------:R-:W-:Y:S02]  /*0990*/  LEA.HI R0, R5, R0, RZ, 0x3 ;  /* 0x0000000005007211 */ /* 0x000fe400078f18ff */
[----:B-----5:R1:W5:Y:S01]  /*09a0*/  LDG.E R6, desc[UR6][R36.64] ;  /* 0x0000000624067981 */ /* 0x020362000c1e1900 */
[----:B0-----:R-:W-:-:S05]  /*09b0*/  LOP3.LUT R3, R4, 0x1f, RZ, 0xc0, !PT ;  /* 0x0000001f04037812 */ /* 0x001fca00078ec0ff */
[----:B------:R0:W-:Y:S01]  /*09c0*/  STL [R1+0xd0], R3 ;  /* 0x0000d00301007387 */ /* 0x0001e20000100800 */
[----:B------:R-:W-:Y:S02]  /*09d0*/  MOV R5, 0x3f800000 ;  /* 0x3f80000000057802 */ /* 0x000fe40000000f00 */
[----:B-1----:R-:W-:Y:S01]  /*09e0*/  LEA.HI.SX32 R37, R0, R3, 0x1d ;  /* 0x0000000300257211 */ /* 0x002fe200078feaff */
[----:B---3--:R-:W-:Y:S01]  /*09f0*/  @P0 HADD2.F32 R5, -RZ, R38.H0_H0 ;  /* 0x20000026ff050230 */ /* 0x008fe20000004100 */
[----:B----4-:R-:W-:Y:S01]  /*0a00*/  FSEL R195, R2, RZ, !P2 ;  /* 0x000000ff02c37208 */ /* 0x010fe20005000000 */
[----:B0-----:R-:W-:Y:S06]  /*0a10*/  BRA.U UP0, `(.L_x_3129) ;  /* 0x0000001900387547 */ /* 0x001fec000b800000 */
[----:B------:R-:W0:Y:S01]  /*0a20*/  LDC.64 R104, c[0x0][0x3a8] ;  /* 0x0000ea00ff687b82 */ /* 0x000e220000000a00 */
[----:B------:R-:W-:-:S07]  /*0a30*/  IADD3 R4, PT, PT, R37, 0x80, RZ ;  /* 0x0000008025047810 */ /* 0x000fce0007ffe0ff */
[----:B------:R-:W1:Y:S01]  /*0a40*/  LDC.64 R112, c[0x0][0x428] ;  /* 0x00010a00ff707b82 */ /* 0x000e620000000a00 */
[C---:B------:R-:W-:Y:S02]  /*0a50*/  IADD3 R36, PT, PT, R37.reuse, 0x20, RZ ;  /* 0x0000002025247810 */ /* 0x040fe40007ffe0ff */
[C---:B------:R-:W-:Y:S02]  /*0a60*/  IADD3 R3, PT, PT, R37.reuse, 0x40, RZ ;  /* 0x0000004025037810 */ /* 0x040fe40007ffe0ff */
[----:B------:R-:W-:-:S03]  /*0a70*/  IADD3 R2, PT, PT, R37, 0x60, RZ ;  /* 0x0000006025027810 */ /* 0x000fc60007ffe0ff */
[----:B------:R-:W2:Y:S01]  /*0a80*/  LDC.64 R132, c[0x0][0x3b0] ;  /* 0x0000ec00ff847b82 */ /* 0x000ea20000000a00 */
[----:B0-----:R-:W-:-:S04]  /*0a90*/  IMAD.WIDE.U32 R44, R37, 0x10, R104 ;  /* 0x00000010252c7825 */ /* 0x001fc800078e0068 */
[----:B------:R-:W-:Y:S02]  /*0aa0*/  IMAD.WIDE.U32 R40, R4, 0x10, R104 ;  /* 0x0000001004287825 */ /* 0x000fe400078e0068 */
[----:B------:R-:W3:Y:S02]  /*0ab0*/  LDG.E.128 R44, desc[UR6][R44.64] ;  /* 0x000000062c2c7981 */ /* 0x000ee4000c1e1d00 */
[----:B-1----:R-:W-:Y:S02]  /*0ac0*/  IMAD.WIDE.U32 R120, R37, 0x10, R112 ;  /* 0x0000001025787825 */ /* 0x002fe400078e0070 */
[----:B------:R-:W4:Y:S04]  /*0ad0*/  LDG.E.128 R40, desc[UR6][R40.64] ;  /* 0x0000000628287981 */ /* 0x000f28000c1e1d00 */
[----:B------:R-:W4:Y:S01]  /*0ae0*/  LDG.E.128 R120, desc[UR6][R120.64] ;  /* 0x0000000678787981 */ /* 0x000f22000c1e1d00 */
[----:B------:R-:W-:-:S04]  /*0af0*/  IMAD.WIDE.U32 R116, R36, 0x10, R104 ;  /* 0x0000001024747825 */ /* 0x000fc800078e0068 */
[----:B------:R-:W-:Y:S02]  /*0b00*/  IMAD.WIDE.U32 R92, R36, 0x10, R112 ;  /* 0x00000010245c7825 */ /* 0x000fe400078e0070 */
[----:B------:R-:W4:Y:S04]  /*0b10*/  LDG.E.128 R116, desc[UR6][R116.64] ;  /* 0x0000000674747981 */ /* 0x000f28000c1e1d00 */
[----:B------:R-:W4:Y:S01]  /*0b20*/  LDG.E.128 R92, desc[UR6][R92.64] ;  /* 0x000000065c5c7981 */ /* 0x000f22000c1e1d00 */
[----:B------:R-:W-:-:S04]  /*0b30*/  IMAD.WIDE.U32 R96, R3, 0x10, R104 ;  /* 0x0000001003607825 */ /* 0x000fc800078e0068 */
[----:B------:R-:W-:Y:S02]  /*0b40*/  IMAD.WIDE.U32 R100, R3, 0x10, R112 ;  /* 0x0000001003647825 */ /* 0x000fe400078e0070 */
[----:B------:R-:W4:Y:S04]  /*0b50*/  LDG.E.128 R96, desc[UR6][R96.64] ;  /* 0x0000000660607981 */ /* 0x000f28000c1e1d00 */
[----:B------:R-:W4:Y:S01]  /*0b60*/  LDG.E.128 R100, desc[UR6][R100.64] ;  /* 0x0000000664647981 */ /* 0x000f22000c1e1d00 */
[----:B------:R-:W-:-:S04]  /*0b70*/  IMAD.WIDE.U32 R104, R2, 0x10, R104 ;  /* 0x0000001002687825 */ /* 0x000fc800078e0068 */
[--C-:B------:R-:W-:Y:S02]  /*0b80*/  IMAD.WIDE.U32 R108, R2, 0x10, R112.reuse ;  /* 0x00000010026c7825 */ /* 0x100fe400078e0070 */
[----:B------:R-:W4:Y:S04]  /*0b90*/  LDG.E.128 R104, desc[UR6][R104.64] ;  /* 0x0000000668687981 */ /* 0x000f28000c1e1d00 */
[----:B------:R-:W4:Y:S01]  /*0ba0*/  LDG.E.128 R108, desc[UR6][R108.64] ;  /* 0x000000066c6c7981 */ /* 0x000f22000c1e1d00 */
[----:B------:R-:W-:-:S06]  /*0bb0*/  IMAD.WIDE.U32 R112, R4, 0x10, R112 ;  /* 0x0000001004707825 */ /* 0x000fcc00078e0070 */
[----:B------:R-:W4:Y:S01]  /*0bc0*/  LDG.E.128 R112, desc[UR6][R112.64] ;  /* 0x0000000670707981 */ /* 0x000f22000c1e1d00 */
[----:B--2---:R-:W-:-:S04]  /*0bd0*/  IMAD.WIDE.U32 R144, R37, 0x8, R132 ;  /* 0x0000000825907825 */ /* 0x004fc800078e0084 */
        /* <DEDUP_REMOVED lines=45> */
[----:B------:R-:W-:Y:S02]  /*0eb0*/  HADD2.F32 R128, -RZ, R50.H0_H0 ;  /* 0x20000032ff807230 */ /* 0x000fe40000004100 */
[----:B---3--:R-:W-:Y:S02]  /*0ec0*/  HADD2.F32 R0, -RZ, R44.H0_H0 ;  /* 0x2000002cff007230 */ /* 0x008fe40000004100 */
[--C-:B------:R-:W-:Y:S02]  /*0ed0*/  HADD2.F32 R220, -RZ, R46.reuse.H0_H0 ;  /* 0x2000002effdc7230 */ /* 0x100fe40000004100 */
[----:B------:R-:W-:-:S02]  /*0ee0*/  HADD2.F32 R219, -RZ, R46.H1_H1 ;  /* 0x3000002effdb7230 */ /* 0x000fc40000004100 */
[C---:B------:R-:W-:Y:S01]  /*0ef0*/  FADD.FTZ R0, -R195.reuse, R0 ;  /* 0x00000000c3007221 */ /* 0x040fe20000010100 */
[----:B------:R-:W-:Y:S02]  /*0f00*/  HADD2.F32 R223, -RZ, R44.H1_H1 ;  /* 0x3000002cffdf7230 */ /* 0x000fe40000004100 */
[--C-:B----4-:R-:W-:Y:S02]  /*0f10*/  HADD2.F32 R46, -RZ, R120.reuse.H0_H0 ;  /* 0x20000078ff2e7230 */ /* 0x110fe40000004100 */
[--C-:B------:R-:W-:Y:S02]  /*0f20*/  HADD2.F32 R222, -RZ, R45.reuse.H0_H0 ;  /* 0x2000002dffde7230 */ /* 0x100fe40000004100 */
[----:B------:R-:W-:Y:S02]  /*0f30*/  HADD2.F32 R221, -RZ, R45.H1_H1 ;  /* 0x3000002dffdd7230 */ /* 0x000fe40000004100 */
[----:B------:R-:W-:Y:S01]  /*0f40*/  FADD.FTZ R223, -R195, R223 ;  /* 0x000000dfc3df7221 */ /* 0x000fe20000010100 */
[----:B------:R-:W-:-:S02]  /*0f50*/  HADD2.F32 R45, -RZ, R120.H1_H1 ;  /* 0x30000078ff2d7230 */ /* 0x000fc40000004100 */
[----:B------:R-:W-:Y:S01]  /*0f60*/  FMUL.FTZ R231, R231, R46 ;  /* 0x0000002ee7e77220 */ /* 0x000fe20000410000 */
[----:B-----5:R-:W-:Y:S01]  /*0f70*/  FMUL.FTZ R0, R6, R0 ;  /* 0x0000000006007220 */ /* 0x020fe20000410000 */
[----:B------:R-:W-:Y:S02]  /*0f80*/  HADD2.F32 R44, -RZ, R121.H0_H0 ;  /* 0x20000079ff2c7230 */ /* 0x000fe40000004100 */
[----:B------:R-:W-:Y:S01]  /*0f90*/  FADD.FTZ R222, -R195, R222 ;  /* 0x000000dec3de7221 */ /* 0x000fe20000010100 */
[----:B------:R-:W-:Y:S01]  /*0fa0*/  FMUL.FTZ R230, R230, R45 ;  /* 0x0000002de6e67220 */ /* 0x000fe20000410000 */
[----:B------:R-:W-:Y:S01]  /*0fb0*/  FMUL.FTZ R223, R6, R223 ;  /* 0x000000df06df7220 */ /* 0x000fe20000410000 */
[----:B------:R-:W-:Y:S01]  /*0fc0*/  FADD.FTZ R209, RZ, R231 ;  /* 0x000000e7ffd17221 */ /* 0x000fe20000010000 */
[----:B------:R-:W-:Y:S01]  /*0fd0*/  FFMA.FTZ R208, R0, R231, RZ ;  /* 0x000000e700d07223 */ /* 0x000fe200000100ff */
[--C-:B------:R-:W-:Y:S02]  /*0fe0*/  HADD2.F32 R201, -RZ, R43.reuse.H0_H0 ;  /* 0x2000002bffc97230 */ /* 0x100fe40000004100 */
[----:B------:R-:W-:-:S02]  /*0ff0*/  HADD2.F32 R200, -RZ, R43.H1_H1 ;  /* 0x3000002bffc87230 */ /* 0x000fc40000004100 */
[----:B------:R-:W-:Y:S01]  /*1000*/  FADD.FTZ R221, -R195, R221 ;  /* 0x000000ddc3dd7221 */ /* 0x000fe20000010100 */
[----:B------:R-:W-:Y:S02]  /*1010*/  HADD2.F32 R43, -RZ, R121.H1_H1 ;  /* 0x30000079ff2b7230 */ /* 0x000fe40000004100 */
        /* <DEDUP_REMOVED lines=9> */
[----:B------:R-:W-:Y:S01]  /*10b0*/  FMUL.FTZ R221, R6, R221 ;  /* 0x000000dd06dd7220 */ /* 0x000fe20000410000 */
[----:B------:R-:W-:Y:S01]  /*10c0*/  FADD.FTZ R209, R209, R229 ;  /* 0x000000e5d1d17221 */ /* 0x000fe20000010000 */
[----:B------:R-:W-:Y:S01]  /*10d0*/  FFMA.FTZ R208, R222, R229, R208 ;  /* 0x000000e5ded07223 */ /* 0x000fe200000100d0 */
[--C-:B------:R-:W-:Y:S02]  /*10e0*/  HADD2.F32 R197, -RZ, R41.reuse.H0_H0 ;  /* 0x20000029ffc57230 */ /* 0x100fe40000004100 */
[----:B------:R-:W-:Y:S02]  /*10f0*/  HADD2.F32 R196, -RZ, R41.H1_H1 ;  /* 0x30000029ffc47230 */ /* 0x000fe40000004100 */
[----:B------:R-:W-:Y:S01]  /*1100*/  FADD.FTZ R219, -R195, R219 ;  /* 0x000000dbc3db7221 */ /* 0x000fe20000010100 */
[----:B------:R-:W-:Y:S02]  /*1110*/  HADD2.F32 R218, -RZ, R47.H0_H0 ;  /* 0x2000002fffda7230 */ /* 0x000fe40000004100 */
[----:B------:R-:W-:Y:S01]  /*1120*/  FMUL.FTZ R227, R227, R42 ;  /* 0x0000002ae3e37220 */ /* 0x000fe20000410000 */
[----:B------:R-:W-:-:S02]  /*1130*/  HADD2.F32 R41, -RZ, R122.H1_H1 ;  /* 0x3000007aff297230 */ /* 0x000fc40000004100 */
        /* <DEDUP_REMOVED lines=8> */
[----:B------:R-:W-:-:S02]  /*11c0*/  HADD2.F32 R40, -RZ, R123.H0_H0 ;  /* 0x2000007bff287230 */ /* 0x000fc40000004100 */
[----:B------:R-:W-:Y:S01]  /*11d0*/  FMUL.FTZ R219, R6, R219 ;  /* 0x000000db06db7220 */ /* 0x000fe20000410000 */
[----:B------:R-:W-:Y:S01]  /*11e0*/  FADD.FTZ R209, R209, R227 ;  /* 0x000000e3d1d17221 */ /* 0x000fe20000010000 */
[----:B------:R-:W-:Y:S01]  /*11f0*/  FFMA.FTZ R208, R220, R227, R208 ;  /* 0x000000e3dcd07223 */ /* 0x000fe200000100d0 */
[----:B------:R-:W-:Y:S02]  /*1200*/  HADD2.F32 R39, -RZ, R123.H1_H1 ;  /* 0x3000007bff277230 */ /* 0x000fe40000004100 */
[----:B------:R-:W-:Y:S01]  /*1210*/  FADD.FTZ R217, -R195, R217 ;  /* 0x000000d9c3d97221 */ /* 0x000fe20000010100 */
[--C-:B------:R-:W-:Y:S02]  /*1220*/  HADD2.F32 R176, -RZ, R116.reuse.H0_H0 ;  /* 0x20000074ffb07230 */ /* 0x100fe40000004100 */
        /* <DEDUP_REMOVED lines=15> */
[C---:B------:R-:W-:Y:S01]  /*1320*/  FMUL.FTZ R176, R6.reuse, R176 ;  /* 0x000000b006b07220 */ /* 0x040fe20000410000 */
        /* <DEDUP_REMOVED lines=101> */
[----:B------:R-:W-:Y:S01]  /*1980*/  FMUL.FTZ R161, R161, R125 ;  /* 0x0000007da1a17220 */ /* 0x000fe20000410000 */
[----:B------:R-:W-:-:S02]  /*1990*/  HADD2.F32 R102, -RZ, R105.H0_H0 ;  /* 0x20000069ff667230 */ /* 0x000fc40000004100 */
[----:B------:R-:W-:Y:S01]  /*19a0*/  FMUL.FTZ R153, R6, R153 ;  /* 0x0000009906997220 */ /* 0x000fe20000410000 */
[----:B------:R-:W-:Y:S02]  /*19b0*/  HADD2.F32 R101, -RZ, R105.H1_H1 ;  /* 0x30000069ff657230 */ /* 0x000fe40000004100 */
[----:B------:R-:W-:Y:S01]  /*19c0*/  FADD.FTZ R105, -R195, R96 ;  /* 0x00000060c3697221 */ /* 0x000fe20000010100 */
[--C-:B------:R-:W-:Y:S02]  /*19d0*/  HADD2.F32 R104, -RZ, R108.reuse.H0_H0 ;  /* 0x2000006cff687230 */ /* 0x100fe40000004100 */
        /* <DEDUP_REMOVED lines=48> */
[--C-:B------:R-:W-:Y:S02]  /*1ce0*/  HADD2.F32 R187, -RZ, R112.reuse.H0_H0 ;  /* 0x20000070ffbb7230 */ /* 0x100fe40000004100 */
        /* <DEDUP_REMOVED lines=32> */
[----:B------:R-:W-:Y:S02]  /*1ef0*/  HADD2.F32 R127, -RZ, R50.H1_H1 ;  /* 0x30000032ff7f7230 */ /* 0x000fe40000004100 */
[C---:B------:R-:W-:Y:S01]  /*1f00*/  FMUL.FTZ R107, R6.reuse, R107 ;  /* 0x0000006b066b7220 */ /* 0x040fe20000410000 */
[----:B------:R-:W-:Y:S01]  /*1f10*/  FADD.FTZ R209, R209, R129 ;  /* 0x00000081d1d17221 */ /* 0x000fe20000010000 */
[----:B------:R-:W-:Y:S01]  /*1f20*/  FFMA.FTZ R208, R109, R129, R208 ;  /* 0x000000816dd07223 */ /* 0x000fe200000100d0 */
        /* <DEDUP_REMOVED lines=61> */
.L_x_3129:
[----:B------:R-:W0:Y:S01]  /*2300*/  LDC.64 R80, c[0x0][0x3a8] ;  /* 0x0000ea00ff507b82 */ /* 0x000e220000000a00 */
[C---:B------:R-:W-:Y:S02]  /*2310*/  IADD3 R36, PT, PT, R37.reuse, 0x20, RZ ;  /* 0x0000002025247810 */ /* 0x040fe40007ffe0ff */
[----:B------:R-:W-:-:S05]  /*2320*/  IADD3 R4, PT, PT, R37, 0x80, RZ ;  /* 0x0000008025047810 */ /* 0x000fca0007ffe0ff */
[----:B------:R-:W1:Y:S01]  /*2330*/  LDC.64 R38, c[0x0][0x428] ;  /* 0x00010a00ff267b82 */ /* 0x000e620000000a00 */
[C---:B------:R-:W-:Y:S02]  /*2340*/  IADD3 R3, PT, PT, R37.reuse, 0x40, RZ ;  /* 0x0000004025037810 */ /* 0x040fe40007ffe0ff */
[----:B------:R-:W-:-:S05]  /*2350*/  IADD3 R2, PT, PT, R37, 0x60, RZ ;  /* 0x0000006025027810 */ /* 0x000fca0007ffe0ff */
[----:B------:R-:W2:Y:S01]  /*2360*/  LDC.64 R132, c[0x0][0x3b0] ;  /* 0x0000ec00ff847b82 */ /* 0x000ea20000000a00 */
[----:B0-----:R-:W-:-:S04]  /*2370*/  IMAD.WIDE.U32 R84, R36, 0x10, R80 ;  /* 0x0000001024547825 */ /* 0x001fc800078e0050 */
[--C-:B------:R-:W-:Y:S02]  /*2380*/  IMAD.WIDE.U32 R40, R4, 0x10, R80.reuse ;  /* 0x0000001004287825 */ /* 0x100fe400078e0050 */
[----:B------:R-:W3:Y:S02]  /*2390*/  LDG.E.128 R84, desc[UR6][R84.64] ;  /* 0x0000000654547981 */ /* 0x000ee4000c1e1d00 */
[--C-:B------:R-:W-:Y:S02]  /*23a0*/  IMAD.WIDE.U32 R44, R37, 0x10, R80.reuse ;  /* 0x00000010252c7825 */ /* 0x100fe400078e0050 */
[----:B------:R-:W4:Y:S02]  /*23b0*/  LDG.E.128 R40, desc[UR6][R40.64] ;  /* 0x0000000628287981 */ /* 0x000f24000c1e1d00 */
[----:B------:R-:W-:Y:S02]  /*23c0*/  IMAD.WIDE.U32 R68, R3, 0x10, R80 ;  /* 0x0000001003447825 */ /* 0x000fe400078e0050 */
[----:B------:R-:W4:Y:S02]  /*23d0*/  LDG.E.128 R44, desc[UR6][R44.64] ;  /* 0x000000062c2c7981 */ /* 0x000f24000c1e1d00 */
[----:B-1----:R-:W-:-:S02]  /*23e0*/  IMAD.WIDE.U32 R88, R37, 0x10, R38 ;  /* 0x0000001025587825 */ /* 0x002fc400078e0026 */
[----:B------:R-:W4:Y:S02]  /*23f0*/  LDG.E.128 R68, desc[UR6][R68.64] ;  /* 0x0000000644447981 */ /* 0x000f24000c1e1d00 */
[----:B------:R-:W-:Y:S02]  /*2400*/  IMAD.WIDE.U32 R76, R3, 0x10, R38 ;  /* 0x00000010034c7825 */ /* 0x000fe400078e0026 */
[----:B------:R-:W4:Y:S02]  /*2410*/  LDG.E.128 R88, desc[UR6][R88.64] ;  /* 0x0000000658587981 */ /* 0x000f24000c1e1d00 */
[----:B------:R-:W-:Y:S02]  /*2420*/  IMAD.WIDE.U32 R80, R2, 0x10, R80 ;  /* 0x0000001002507825 */ /* 0x000fe400078e0050 */
[----:B------:R-:W4:Y:S04]  /*2430*/  LDG.E.128 R76, desc[UR6][R76.64] ;  /* 0x000000064c4c7981 */ /* 0x000f28000c1e1d00 */
[----:B------:R-:W4:Y:S01]  /*2440*/  LDG.E.128 R80, desc[UR6][R80.64] ;  /* 0x0000000650507981 */ /* 0x000f22000c1e1d00 */
[----:B------:R-:W-:-:S06]  /*2450*/  IMAD.WIDE.U32 R92, R36, 0x10, R38 ;  /* 0x00000010245c7825 */ /* 0x000fcc00078e0026 */
[----:B------:R-:W4:Y:S01]  /*2460*/  LDG.E.128 R92, desc[UR6][R92.64] ;  /* 0x000000065c5c7981 */ /* 0x000f22000c1e1d00 */
[----:B------:R-:W-:-:S04]  /*2470*/  IMAD.WIDE.U32 R96, R2, 0x10, R38 ;  /* 0x0000001002607825 */ /* 0x000fc800078e0026 */
[----:B------:R-:W-:Y:S02]  /*2480*/  IMAD.WIDE.U32 R100, R4, 0x10, R38 ;  /* 0x0000001004647825 */ /* 0x000fe400078e0026 */
[----:B------:R-:W4:Y:S04]  /*2490*/  LDG.E.128 R96, desc[UR6][R96.64] ;  /* 0x0000000660607981 */ /* 0x000f28000c1e1d00 */
        /* <DEDUP_REMOVED lines=24> */
[--C-:B---3--:R-:W-:Y:S02]  /*2620*/  HADD2.F32 R172, -RZ, R86.reuse.H0_H0 ;  /* 0x20000056ffac7230 */ /* 0x108fe40000004100 */
[----:B------:R-:W-:Y:S02]  /*2630*/  HADD2.F32 R171, -RZ, R86.H1_H1 ;  /* 0x30000056ffab7230 */ /* 0x000fe40000004100 */
[----:B------:R-:W-:-:S02]  /*2640*/  HADD2.F32 R170, -RZ, R87.H0_H0 ;  /* 0x20000057ffaa7230 */ /* 0x000fc40000004100 */
[----:B------:R-:W-:Y:S02]  /*2650*/  HADD2.F32 R169, -RZ, R87.H1_H1 ;  /* 0x30000057ffa97230 */ /* 0x000fe40000004100 */
[----:B------:R-:W0:Y:S01]  /*2660*/  LDC.64 R86, c[0x0][0x438] ;  /* 0x00010e00ff567b82 */ /* 0x000e220000000a00 */
[--C-:B----4-:R-:W-:Y:S02]  /*2670*/  HADD2.F32 R114, -RZ, R43.reuse.H0_H0 ;  /* 0x2000002bff727230 */ /* 0x110fe40000004100 */
        /* <DEDUP_REMOVED lines=27> */
[----:B0-----:R-:W-:-:S04]  /*2830*/  IMAD.WIDE.U32 R84, R37, 0x10, R86 ;  /* 0x0000001025547825 */ /* 0x001fc800078e0056 */
[----:B------:R-:W-:-:S04]  /*2840*/  IMAD.WIDE.U32 R68, R36, 0x10, R86 ;  /* 0x0000001024447825 */ /* 0x000fc800078e0056 */
[----:B------:R-:W-:-:S04]  /*2850*/  IMAD.WIDE.U32 R88, R3, 0x10, R86 ;  /* 0x0000001003587825 */ /* 0x000fc800078e0056 */
[----:B------:R-:W-:-:S04]  /*2860*/  IMAD.WIDE.U32 R76, R2, 0x10, R86 ;  /* 0x00000010024c7825 */ /* 0x000fc800078e0056 */
[----:B------:R-:W-:Y:S02]  /*2870*/  IMAD.WIDE.U32 R80, R4, 0x10, R86 ;  /* 0x0000001004507825 */ /* 0x000fe400078e0056 */
[----:B------:R-:W5:Y:S02]  /*2880*/  LDG.E.128 R84, desc[UR6][R84.64] ;  /* 0x0000000654547981 */ /* 0x000f64000c1e1d00 */
        /* <DEDUP_REMOVED lines=25> */
[----:B------:R-:W5:Y:S01]  /*2a20*/  LDG.E.128 R80, desc[UR6][R80.64] ;  /* 0x0000000650507981 */ /* 0x000f62000c1e1d00 */
[C---:B------:R-:W-:Y:S01]  /*2a30*/  FADD.FTZ R0, -R195.reuse, R0 ;  /* 0x00000000c3007221 */ /* 0x040fe20000010100 */
[----:B------:R-:W-:Y:S01]  /*2a40*/  FADD.FTZ R223, -R195, R223 ;  /* 0x000000dfc3df7221 */ /* 0x000fe20000010100 */
[----:B------:R-:W-:Y:S02]  /*2a50*/  FMUL.FTZ R231, R231, R46 ;  /* 0x0000002ee7e77220 */ /* 0x000fe40000410000 */
[----:B-----5:R-:W-:Y:S01]  /*2a60*/  FMUL.FTZ R0, R6, R0 ;  /* 0x0000000006007220 */ /* 0x020fe20000410000 */
[C---:B------:R-:W-:Y:S01]  /*2a70*/  FADD.FTZ R222, -R195.reuse, R222 ;  /* 0x000000dec3de7221 */ /* 0x040fe20000010100 */
        /* <DEDUP_REMOVED lines=77> */
[----:B------:R-:W-:-:S02]  /*2f50*/  HADD2.F32 R177, -RZ, R63.H1_H1 ;  /* 0x3000003fffb17230 */ /* 0x000fc40000004100 */
        /* <DEDUP_REMOVED lines=82> */
[--C-:B------:R-:W-:Y:S02]  /*3480*/  HADD2.F32 R193, -RZ, R103.reuse.H0_H0 ;  /* 0x20000067ffc17230 */ /* 0x100fe40000004100 */
[----:B------:R-:W-:Y:S01]  /*3490*/  FADD.FTZ R209, R209, R150 ;  /* 0x00000096d1d17221 */ /* 0x000fe20000010000 */
[----:B------:R-:W-:Y:S02]  /*34a0*/  HADD2.F32 R232, -RZ, R103.H1_H1 ;  /* 0x30000067ffe87230 */ /* 0x000fe40000004100 */
[----:B------:R-:W-:Y:S01]  /*34b0*/  FMUL.FTZ R103, R6, R201 ;  /* 0x000000c906677220 */ /* 0x000fe20000410000 */
[----:B------:R-:W-:Y:S02]  /*34c0*/  HADD2.F32 R148, -RZ, R53.H0_H0 ;  /* 0x20000035ff947230 */ /* 0x000fe40000004100 */
[----:B------:R-:W-:Y:S01]  /*34d0*/  FFMA.FTZ R208, R105, R150, R208 ;  /* 0x0000009669d07223 */ /* 0x000fe200000100d0 */
[----:B------:R-:W-:-:S02]  /*34e0*/  HADD2.F32 R152, -RZ, R97.H1_H1 ;  /* 0x30000061ff987230 */ /* 0x000fc40000004100 */
[----:B------:R-:W-:Y:S01]  /*34f0*/  FADD.FTZ R209, R209, R149 ;  /* 0x00000095d1d17221 */ /* 0x000fe20000010000 */
[--C-:B------:R-:W-:Y:S02]  /*3500*/  HADD2.F32 R191, -RZ, R102.reuse.H0_H0 ;  /* 0x20000066ffbf7230 */ /* 0x100fe40000004100 */
[----:B------:R-:W-:Y:S01]  /*3510*/  FMUL.FTZ R148, R148, R96 ;  /* 0x0000006094947220 */ /* 0x000fe20000410000 */
[----:B------:R-:W-:Y:S02]  /*3520*/  HADD2.F32 R194, -RZ, R102.H1_H1 ;  /* 0x30000066ffc27230 */ /* 0x000fe40000004100 */
[----:B------:R-:W-:Y:S01]  /*3530*/  FMUL.FTZ R102, R6, R200 ;  /* 0x000000c806667220 */ /* 0x000fe20000410000 */
[----:B------:R-:W-:Y:S02]  /*3540*/  HADD2.F32 R147, -RZ, R53.H1_H1 ;  /* 0x30000035ff937230 */ /* 0x000fe40000004100 */
[----:B------:R-:W-:Y:S01]  /*3550*/  FFMA.FTZ R208, R103, R149, R208 ;  /* 0x0000009567d07223 */ /* 0x000fe200000100d0 */
[----:B------:R-:W-:-:S02]  /*3560*/  HADD2.F32 R151, -RZ, R98.H0_H0 ;  /* 0x20000062ff977230 */ /* 0x000fc40000004100 */
[----:B------:R-:W-:Y:S01]  /*3570*/  FADD.FTZ R209, R209, R148 ;  /* 0x00000094d1d17221 */ /* 0x000fe20000010000 */
[--C-:B------:R-:W-:Y:S02]  /*3580*/  HADD2.F32 R189, -RZ, R101.reuse.H0_H0 ;  /* 0x20000065ffbd7230 */ /* 0x100fe40000004100 */
[----:B------:R-:W-:Y:S01]  /*3590*/  FMUL.FTZ R147, R147, R152 ;  /* 0x0000009893937220 */ /* 0x000fe20000410000 */
        /* <DEDUP_REMOVED lines=14> */
[----:B------:R-:W-:Y:S02]  /*3680*/  HADD2.F32 R188, -RZ, R99.H1_H1 ;  /* 0x30000063ffbc7230 */ /* 0x000fe40000004100 */
[----:B------:R-:W-:Y:S01]  /*3690*/  FMUL.FTZ R143, R143, R186 ;  /* 0x000000ba8f8f7220 */ /* 0x000fe20000410000 */
[--C-:B------:R-:W-:Y:S02]  /*36a0*/  HADD2.F32 R142, -RZ, R55.reuse.H0_H0 ;  /* 0x20000037ff8e7230 */ /* 0x100fe40000004100 */
[----:B------:R-:W-:Y:S01]  /*36b0*/  FMUL.FTZ R99, R6, R197 ;  /* 0x000000c506637220 */ /* 0x000fe20000410000 */
        /* <DEDUP_REMOVED lines=92> */
.L_x_3130:
        /* <DEDUP_REMOVED lines=206> */
.L_x_3157:
[----:B0-2---:R-:W-:Y:S01]  /*4960*/  FADD.FTZ R38, R193, R38 ;  /* 0x00000026c1267221 */ /* 0x005fe20000010000 */
[----:B-1----:R-:W-:-:S03]  /*4970*/  FADD.FTZ R39, R194, R39 ;  /* 0x00000027c2277221 */ /* 0x002fc60000010000 */
[----:B------:R-:W-:Y:S01]  /*4980*/  FMUL.FTZ R38, R38, UR14 ;  /* 0x0000000e26267c20 */ /* 0x000fe20008410000 */
[----:B------:R-:W-:-:S04]  /*4990*/  FMUL.FTZ R46, R39, UR14 ;  /* 0x0000000e272e7c20 */ /* 0x000fc80008410000 */
        /* <DEDUP_REMOVED lines=13> */
[--C-:B------:R-:W-:Y:S02]  /*4a70*/  HADD2.F32 R41, -RZ, R84.reuse.H0_H0 ;  /* 0x20000054ff297230 */ /* 0x100fe40000004100 */
[----:B------:R-:W-:Y:S01]  /*4a80*/  FFMA.FTZ R98, R46, R97, R47 ;  /* 0x000000612e627223 */ /* 0x000fe2000001002f */
[----:B------:R-:W-:Y:S01]  /*4a90*/  FADD.FTZ R231, -R0, R231 ;  /* 0x000000e700e77221 */ /* 0x000fe20000010100 */
[----:B------:R-:W-:Y:S01]  /*4aa0*/  FFMA.FTZ R97, R46, R112, R47 ;  /* 0x000000702e617223 */ /* 0x000fe2000001002f */
[----:B------:R-:W-:-:S02]  /*4ab0*/  HADD2.F32 R123, -RZ, R84.H1_H1 ;  /* 0x30000054ff7b7230 */ /* 0x000fc40000004100 */
[----:B------:R-:W-:Y:S01]  /*4ac0*/  FADD.FTZ R39, -R39, R230 ;  /* 0x000000e627277221 */ /* 0x000fe20000010100 */
[C-C-:B------:R-:W-:Y:S01]  /*4ad0*/  FFMA.FTZ R112, R46.reuse, R111, R47.reuse ;  /* 0x0000006f2e707223 */ /* 0x140fe2000001002f */
[C-C-:B------:R-:W-:Y:S01]  /*4ae0*/  FFMA.FTZ R111, R46.reuse, R110, R47.reuse ;  /* 0x0000006e2e6f7223 */ /* 0x140fe2000001002f */
[C-C-:B------:R-:W-:Y:S01]  /*4af0*/  FFMA.FTZ R110, R46.reuse, R109, R47.reuse ;  /* 0x0000006d2e6e7223 */ /* 0x140fe2000001002f */
[----:B------:R-:W-:Y:S01]  /*4b00*/  FFMA.FTZ R222, R46, R222, R47 ;  /* 0x000000de2ede7223 */ /* 0x000fe2000001002f */
[----:B------:R-:W-:Y:S01]  /*4b10*/  FFMA.FTZ R0, R6, R231, R41 ;  /* 0x000000e706007223 */ /* 0x000fe20000010029 */
[----:B------:R-:W-:Y:S01]  /*4b20*/  FFMA.FTZ R109, R46, R114, R47 ;  /* 0x000000722e6d7223 */ /* 0x000fe2000001002f */
[----:B------:R-:W-:Y:S01]  /*4b30*/  FFMA.FTZ R114, R6, R39, R123 ;  /* 0x0000002706727223 */ /* 0x000fe2000001007b */
[----:B------:R-:W-:Y:S01]  /*4b40*/  FFMA.FTZ R38, R46, R175, R47 ;  /* 0x000000af2e267223 */ /* 0x000fe2000001002f */
[----:B------:R-:W-:Y:S02]  /*4b50*/  HADD2.F32 R39, -RZ, R85.H0_H0 ;  /* 0x20000055ff277230 */ /* 0x000fe40000004100 */
[-C--:B------:R-:W-:Y:S01]  /*4b60*/  FMUL.FTZ R0, R0, R5.reuse ;  /* 0x0000000500007220 */ /* 0x080fe20000410000 */
[----:B------:R-:W-:Y:S01]  /*4b70*/  FADD.FTZ R229, -R222, R229 ;  /* 0x000000e5dee57221 */ /* 0x000fe20000010100 */
[----:B------:R-:W-:Y:S01]  /*4b80*/  FMUL.FTZ R114, R114, R5 ;  /* 0x0000000572727220 */ /* 0x000fe20000410000 */
[----:B------:R-:W-:Y:S01]  /*4b90*/  FADD.FTZ R183, -R38, R183 ;  /* 0x000000b726b77221 */ /* 0x000fe20000010100 */
[C-C-:B------:R-:W-:Y:S01]  /*4ba0*/  FFMA.FTZ R220, R46.reuse, R220, R47.reuse ;  /* 0x000000dc2edc7223 */ /* 0x140fe2000001002f */
[----:B------:R-:W-:Y:S01]  /*4bb0*/  FFMA.FTZ R217, R46, R217, R47 ;  /* 0x000000d92ed97223 */ /* 0x000fe2000001002f */
[----:B------:R-:W-:Y:S01]  /*4bc0*/  FMUL.FTZ R0, R0, UR5 ;  /* 0x0000000500007c20 */ /* 0x000fe20008410000 */
[----:B------:R-:W-:Y:S01]  /*4bd0*/  FFMA.FTZ R38, R6, R229, R39 ;  /* 0x000000e506267223 */ /* 0x000fe20000010027 */
[--C-:B------:R-:W-:Y:S01]  /*4be0*/  FFMA.FTZ R219, R46, R219, R47.reuse ;  /* 0x000000db2edb7223 */ /* 0x100fe2000001002f */
[----:B------:R-:W-:Y:S01]  /*4bf0*/  LOP3.LUT P5, RZ, R144, 0xff, RZ, 0xc0, !PT ;  /* 0x000000ff90ff7812 */ /* 0x000fe200078ac0ff */
[----:B------:R-:W-:Y:S01]  /*4c00*/  FMUL.FTZ R114, R114, UR5 ;  /* 0x0000000572727c20 */ /* 0x000fe20008410000 */
[--C-:B------:R-:W-:Y:S01]  /*4c10*/  FFMA.FTZ R41, R46, R176, R47.reuse ;  /* 0x000000b02e297223 */ /* 0x100fe2000001002f */
[----:B------:R-:W-:Y:S01]  /*4c20*/  LOP3.LUT P6, RZ, R144, 0xff00, RZ, 0xc0, !PT ;  /* 0x0000ff0090ff7812 */ /* 0x000fe200078cc0ff */
        /* <DEDUP_REMOVED lines=19> */
[----:B------:R-:W-:-:S02]  /*4d60*/  HADD2.F32 R116, -RZ, R86.H0_H0 ;  /* 0x20000056ff747230 */ /* 0x000fc40000004100 */
[----:B------:R-:W-:Y:S01]  /*4d70*/  FFMA.FTZ R46, R46, R113, R47 ;  /* 0x000000712e2e7223 */ /* 0x000fe2000001002f */
[----:B------:R-:W-:Y:S02]  /*4d80*/  HADD2.F32 R39, -RZ, R87.H1_H1 ;  /* 0x30000057ff277230 */ /* 0x000fe40000004100 */
[----:B------:R-:W-:Y:S01]  /*4d90*/  FADD.FTZ R227, -R220, R227 ;  /* 0x000000e3dce37221 */ /* 0x000fe20000010100 */
[----:B------:R-:W-:Y:S01]  /*4da0*/  FADD.FTZ R217, -R217, R224 ;  /* 0x000000e0d9d97221 */ /* 0x000fe20000010100 */
[----:B------:R-:W-:Y:S02]  /*4db0*/  HADD2.F32 R118, -RZ, R86.H1_H1 ;  /* 0x30000056ff767230 */ /* 0x000fe40000004100 */
[----:B------:R-:W-:Y:S01]  /*4dc0*/  FMUL.FTZ R38, R38, R5 ;  /* 0x0000000526267220 */ /* 0x000fe20000410000 */
[----:B------:R-:W-:Y:S01]  /*4dd0*/  FSEL R47, R0, RZ, P5 ;  /* 0x000000ff002f7208 */ /* 0x000fe20002800000 */
[----:B------:R-:W-:Y:S01]  /*4de0*/  FADD.FTZ R219, -R219, R226 ;  /* 0x000000e2dbdb7221 */ /* 0x000fe20000010100 */
[----:B------:R-:W-:Y:S01]  /*4df0*/  HADD2.F32 R124, -RZ, R68.H0_H0 ;  /* 0x20000044ff7c7230 */ /* 0x000fe20000004100 */
[----:B------:R-:W-:Y:S01]  /*4e00*/  FSEL R0, R114, RZ, P6 ;  /* 0x000000ff72007208 */ /* 0x000fe20003000000 */
[----:B------:R-:W-:Y:S01]  /*4e10*/  FADD.FTZ R41, -R41, R184 ;  /* 0x000000b829297221 */ /* 0x000fe20000010100 */
[----:B------:R-:W-:-:S02]  /*4e20*/  HADD2.F32 R114, -RZ, R85.H1_H1 ;  /* 0x30000055ff727230 */ /* 0x000fc40000004100 */
[----:B------:R-:W-:Y:S01]  /*4e30*/  FADD.FTZ R221, -R221, R228 ;  /* 0x000000e4dddd7221 */ /* 0x000fe20000010100 */
[C---:B------:R-:W-:Y:S01]  /*4e40*/  FFMA.FTZ R116, R6.reuse, R227, R116 ;  /* 0x000000e306747223 */ /* 0x040fe20000010074 */
[----:B------:R-:W-:Y:S01]  /*4e50*/  FFMA.FTZ R122, R6, R217, R39 ;  /* 0x000000d9067a7223 */ /* 0x000fe20000010027 */
[----:B------:R-:W-:Y:S01]  /*4e60*/  FMUL.FTZ R38, R38, UR5 ;  /* 0x0000000526267c20 */ /* 0x000fe20008410000 */
[----:B------:R-:W-:Y:S01]  /*4e70*/  LOP3.LUT P2, RZ, R144, 0xff0000, RZ, 0xc0, !PT ;  /* 0x00ff000090ff7812 */ /* 0x000fe2000784c0ff */
[C---:B------:R-:W-:Y:S01]  /*4e80*/  FFMA.FTZ R118, R6.reuse, R219, R118 ;  /* 0x000000db06767223 */ /* 0x040fe20000010076 */
[----:B------:R-:W-:Y:S02]  /*4e90*/  HADD2.F32 R39, -RZ, R69.H0_H0 ;  /* 0x20000045ff277230 */ /* 0x000fe40000004100 */
[C---:B------:R-:W-:Y:S01]  /*4ea0*/  FFMA.FTZ R124, R6.reuse, R41, R124 ;  /* 0x00000029067c7223 */ /* 0x040fe2000001007c */
[----:B------:R-:W-:Y:S01]  /*4eb0*/  FADD.FTZ R43, -R43, R182 ;  /* 0x000000b62b2b7221 */ /* 0x000fe20000010100 */
[----:B------:R-:W-:Y:S01]  /*4ec0*/  FFMA.FTZ R114, R6, R221, R114 ;  /* 0x000000dd06727223 */ /* 0x000fe20000010072 */
[-C--:B------:R-:W-:Y:S01]  /*4ed0*/  FMUL.FTZ R116, R116, R5.reuse ;  /* 0x0000000574747220 */ /* 0x080fe20000410000 */
[-C--:B------:R-:W-:Y:S01]  /*4ee0*/  FMUL.FTZ R122, R122, R5.reuse ;  /* 0x000000057a7a7220 */ /* 0x080fe20000410000 */
[----:B------:R-:W-:Y:S01]  /*4ef0*/  FADD.FTZ R181, -R40, R181 ;  /* 0x000000b528b57221 */ /* 0x000fe20000010100 */
[----:B------:R-:W-:Y:S01]  /*4f00*/  FADD.FTZ R177, -R44, R177 ;  /* 0x000000b12cb17221 */ /* 0x000fe20000010100 */
[----:B------:R-:W-:Y:S01]  /*4f10*/  ISETP.GE.U32.AND P1, PT, R144, RZ, PT ;  /* 0x000000ff9000720c */ /* 0x000fe20003f26070 */
[----:B------:R-:W-:Y:S01]  /*4f20*/  HADD2.F32 R120, -RZ, R87.H0_H0 ;  /* 0x20000057ff787230 */ /* 0x000fe20000004100 */
[----:B------:R-:W-:Y:S01]  /*4f30*/  FSEL R41, R38, RZ, P2 ;  /* 0x000000ff26297208 */ /* 0x000fe20001000000 */
[----:B------:R-:W-:Y:S01]  /*4f40*/  FMUL.FTZ R118, R118, R5 ;  /* 0x0000000576767220 */ /* 0x000fe20000410000 */
[----:B------:R-:W-:-:S02]  /*4f50*/  HADD2.F32 R40, -RZ, R69.H1_H1 ;  /* 0x30000045ff287230 */ /* 0x000fc40000004100 */
[----:B------:R-:W-:Y:S01]  /*4f60*/  FADD.FTZ R225, -R218, R225 ;  /* 0x000000e1dae17221 */ /* 0x000fe20000010100 */
[--C-:B------:R-:W-:Y:S02]  /*4f70*/  HADD2.F32 R44, -RZ, R70.reuse.H1_H1 ;  /* 0x30000046ff2c7230 */ /* 0x100fe40000004100 */
[----:B------:R-:W-:Y:S01]  /*4f80*/  FMUL.FTZ R124, R124, R5 ;  /* 0x000000057c7c7220 */ /* 0x000fe20000410000 */
[----:B------:R-:W-:Y:S01]  /*4f90*/  FADD.FTZ R179, -R42, R179 ;  /* 0x000000b32ab37221 */ /* 0x000fe20000010100 */
[----:B------:R-:W-:Y:S01]  /*4fa0*/  FFMA.FTZ R38, R6, R43, R39 ;  /* 0x0000002b06267223 */ /* 0x000fe20000010027 */
[----:B------:R-:W-:Y:S01]  /*4fb0*/  FMUL.FTZ R114, R114, R5 ;  /* 0x0000000572727220 */ /* 0x000fe20000410000 */
[----:B------:R-:W-:Y:S01]  /*4fc0*/  FMUL.FTZ R113, R116, UR5 ;  /* 0x0000000574717c20 */ /* 0x000fe20008410000 */
[----:B------:R-:W-:Y:S01]  /*4fd0*/  FMUL.FTZ R122, R122, UR5 ;  /* 0x000000057a7a7c20 */ /* 0x000fe20008410000 */
[C---:B------:R-:W-:Y:S01]  /*4fe0*/  ISETP.GE.U32.AND.EX P1, PT, R145.reuse, 0x1000000, PT, P1 ;  /* 0x010000009100780c */ /* 0x040fe20003f26110 */
[----:B------:R-:W-:Y:S01]  /*4ff0*/  FMUL.FTZ R116, R118, UR5 ;  /* 0x0000000576747c20 */ /* 0x000fe20008410000 */
[----:B------:R-:W-:Y:S01]  /*5000*/  HADD2.F32 R39, -RZ, R71.H1_H1 ;  /* 0x30000047ff277230 */ /* 0x000fe20000004100 */
[----:B------:R-:W-:Y:S01]  /*5010*/  LOP3.LUT P4, RZ, R145, 0xff, RZ, 0xc0, !PT ;  /* 0x000000ff91ff7812 */ /* 0x000fe2000788c0ff */
[----:B------:R-:W-:Y:S01]  /*5020*/  FFMA.FTZ R120, R6, R225, R120 ;  /* 0x000000e106787223 */ /* 0x000fe20000010078 */
[----:B------:R-:W-:Y:S01]  /*5030*/  FMUL.FTZ R118, R124, UR5 ;  /* 0x000000057c767c20 */ /* 0x000fe20008410000 */
[----:B------:R-:W-:-:S02]  /*5040*/  HADD2.F32 R42, -RZ, R70.H0_H0 ;  /* 0x20000046ff2a7230 */ /* 0x000fc40000004100 */
[C---:B------:R-:W-:Y:S01]  /*5050*/  FFMA.FTZ R40, R6.reuse, R181, R40 ;  /* 0x000000b506287223 */ /* 0x040fe20000010028 */
[----:B------:R-:W-:Y:S01]  /*5060*/  FFMA.FTZ R44, R6, R179, R44 ;  /* 0x000000b3062c7223 */ /* 0x000fe2000001002c */
[-C--:B------:R-:W-:Y:S01]  /*5070*/  FMUL.FTZ R38, R38, R5.reuse ;  /* 0x0000000526267220 */ /* 0x080fe20000410000 */
[----:B------:R-:W-:Y:S01]  /*5080*/  FADD.FTZ R45, -R45, R180 ;  /* 0x000000b42d2d7221 */ /* 0x000fe20000010100 */
[----:B------:R-:W-:Y:S02]  /*5090*/  HADD2.F32 R124, -RZ, R88.H0_H0 ;  /* 0x20000058ff7c7230 */ /* 0x000fe40000004100 */
[----:B------:R-:W-:Y:S01]  /*50a0*/  FMUL.FTZ R114, R114, UR5 ;  /* 0x0000000572727c20 */ /* 0x000fe20008410000 */
[----:B------:R-:W-:Y:S01]  /*50b0*/  FADD.FTZ R95, -R95, R168 ;  /* 0x000000a85f5f7221 */ /* 0x000fe20000010100 */
[----:B------:R-:W-:Y:S01]  /*50c0*/  FADD.FTZ R167, -R92, R167 ;  /* 0x000000a75ca77221 */ /* 0x000fe20000010100 */
[----:B------:R-:W-:Y:S01]  /*50d0*/  LOP3.LUT P3, RZ, R144, 0xff000000, RZ, 0xc0, !PT ;  /* 0xff00000090ff7812 */ /* 0x000fe2000786c0ff */
[----:B------:R-:W-:Y:S01]  /*50e0*/  HADD2.F32 R92, -RZ, R71.H0_H0 ;  /* 0x20000047ff5c7230 */ /* 0x000fe20000004100 */
[----:B------:R-:W-:Y:S01]  /*50f0*/  LOP3.LUT P5, RZ, R145, 0xff00, RZ, 0xc0, !PT ;  /* 0x0000ff0091ff7812 */ /* 0x000fe200078ac0ff */
[----:B------:R-:W-:Y:S01]  /*5100*/  HADD2.F32 R144, -RZ, R68.H1_H1 ;  /* 0x30000044ff907230 */ /* 0x000fe20000004100 */
[----:B------:R-:W-:Y:S01]  /*5110*/  FSEL R125, R122, RZ, P1 ;  /* 0x000000ff7a7d7208 */ /* 0x000fe20000800000 */
[----:B------:R-:W-:Y:S01]  /*5120*/  FMUL.FTZ R120, R120, R5 ;  /* 0x0000000578787220 */ /* 0x000fe20000410000 */
[----:B------:R-:W-:Y:S01]  /*5130*/  LOP3.LUT P2, RZ, R140, 0xff, RZ, 0xc0, !PT ;  /* 0x000000ff8cff7812 */ /* 0x000fe2000784c0ff */
[----:B------:R-:W-:Y:S01]  /*5140*/  FADD.FTZ R93, -R93, R178 ;  /* 0x000000b25d5d7221 */ /* 0x000fe20000010100 */
[----:B------:R-:W-:Y:S01]  /*5150*/  FSEL R113, R113, RZ, P4 ;  /* 0x000000ff71717208 */ /* 0x000fe20002000000 */
[----:B------:R-:W-:Y:S01]  /*5160*/  FFMA.FTZ R122, R6, R177, R39 ;  /* 0x000000b1067a7223 */ /* 0x000fe20000010027 */
[-C--:B------:R-:W-:Y:S01]  /*5170*/  FMUL.FTZ R40, R40, R5.reuse ;  /* 0x0000000528287220 */ /* 0x080fe20000410000 */
[----:B------:R-:W-:Y:S01]  /*5180*/  FMUL.FTZ R38, R38, UR5 ;  /* 0x0000000526267c20 */ /* 0x000fe20008410000 */
[----:B------:R-:W-:Y:S01]  /*5190*/  FMUL.FTZ R44, R44, R5 ;  /* 0x000000052c2c7220 */ /* 0x000fe20000410000 */
[----:B------:R-:W-:Y:S01]  /*51a0*/  LOP3.LUT P4, RZ, R140, 0xff0000, RZ, 0xc0, !PT ;  /* 0x00ff00008cff7812 */ /* 0x000fe2000788c0ff */
[----:B------:R-:W-:Y:S01]  /*51b0*/  FFMA.FTZ R42, R6, R45, R42 ;  /* 0x0000002d062a7223 */ /* 0x000fe2000001002a */
[----:B------:R-:W-:-:S02]  /*51c0*/  HADD2.F32 R39, -RZ, R89.H0_H0 ;  /* 0x20000059ff277230 */ /* 0x000fc40000004100 */
[----:B------:R-:W-:Y:S01]  /*51d0*/  FFMA.FTZ R124, R6, R95, R124 ;  /* 0x0000005f067c7223 */ /* 0x000fe2000001007c */
[----:B------:R-:W-:Y:S01]  /*51e0*/  FADD.FTZ R117, -R117, R166 ;  /* 0x000000a675757221 */ /* 0x000fe20000010100 */
[----:B------:R-:W-:Y:S01]  /*51f0*/  FSEL R114, R114, RZ, P3 ;  /* 0x000000ff72727208 */ /* 0x000fe20001800000 */
[----:B------:R-:W-:Y:S01]  /*5200*/  FMUL.FTZ R120, R120, UR5 ;  /* 0x0000000578787c20 */ /* 0x000fe20008410000 */
[----:B------:R-:W-:Y:S01]  /*5210*/  FSEL R116, R116, RZ, P5 ;  /* 0x000000ff74747208 */ /* 0x000fe20002800000 */
[----:B------:R-:W-:Y:S01]  /*5220*/  FFMA.FTZ R92, R6, R93, R92 ;  /* 0x0000005d065c7223 */ /* 0x000fe2000001005c */
[----:B------:R-:W-:Y:S01]  /*5230*/  LOP3.LUT P3, RZ, R140, 0xff00, RZ, 0xc0, !PT ;  /* 0x0000ff008cff7812 */ /* 0x000fe2000786c0ff */
[----:B------:R-:W-:Y:S01]  /*5240*/  FMUL.FTZ R45, R40, UR5 ;  /* 0x00000005282d7c20 */ /* 0x000fe20008410000 */
[----:B------:R-:W-:Y:S01]  /*5250*/  LOP3.LUT P5, RZ, R140, 0xff000000, RZ, 0xc0, !PT ;  /* 0xff0000008cff7812 */ /* 0x000fe200078ac0ff */
[----:B------:R-:W-:Y:S01]  /*5260*/  FMUL.FTZ R44, R44, UR5 ;  /* 0x000000052c2c7c20 */ /* 0x000fe20008410000 */
[----:B------:R-:W-:Y:S01]  /*5270*/  ISETP.GE.U32.AND P1, PT, R140, RZ, PT ;  /* 0x000000ff8c00720c */ /* 0x000fe20003f26070 */
[----:B------:R-:W-:Y:S01]  /*5280*/  FADD.FTZ R165, -R94, R165 ;  /* 0x000000a55ea57221 */ /* 0x000fe20000010100 */
[----:B------:R-:W-:Y:S01]  /*5290*/  FSEL R118, R118, RZ, P2 ;  /* 0x000000ff76767208 */ /* 0x000fe20001000000 */
[----:B------:R-:W-:Y:S01]  /*52a0*/  FFMA.FTZ R144, R6, R183, R144 ;  /* 0x000000b706907223 */ /* 0x000fe20000010090 */
[----:B------:R-:W-:Y:S01]  /*52b0*/  LOP3.LUT P6, RZ, R145, 0xff0000, RZ, 0xc0, !PT ;  /* 0x00ff000091ff7812 */ /* 0x000fe200078cc0ff */
[----:B------:R-:W-:Y:S01]  /*52c0*/  HADD2.F32 R140, -RZ, R88.H1_H1 ;  /* 0x30000058ff8c7230 */ /* 0x000fe20000004100 */
[----:B------:R-:W-:Y:S01]  /*52d0*/  LOP3.LUT P2, RZ, R141, 0xff00, RZ, 0xc0, !PT ;  /* 0x0000ff008dff7812 */ /* 0x000fe2000784c0ff */
[----:B------:R-:W-:Y:S01]  /*52e0*/  FMUL.FTZ R42, R42, R5 ;  /* 0x000000052a2a7220 */ /* 0x000fe20000410000 */
[----:B------:R-:W-:Y:S01]  /*52f0*/  FSEL R40, R38, RZ, P4 ;  /* 0x000000ff26287208 */ /* 0x000fe20002000000 */
[----:B------:R-:W-:-:S02]  /*5300*/  HADD2.F32 R94, -RZ, R89.H1_H1 ;  /* 0x30000059ff5e7230 */ /* 0x000fc40000004100 */
[----:B------:R-:W-:Y:S01]  /*5310*/  FMUL.FTZ R124, R124, R5 ;  /* 0x000000057c7c7220 */ /* 0x000fe20000410000 */
[----:B------:R-:W-:Y:S01]  /*5320*/  FFMA.FTZ R38, R6, R117, R39 ;  /* 0x0000007506267223 */ /* 0x000fe20000010027 */
[-C--:B------:R-:W-:Y:S01]  /*5330*/  FMUL.FTZ R92, R92, R5.reuse ;  /* 0x000000055c5c7220 */ /* 0x080fe20000410000 */
[-C--:B------:R-:W-:Y:S01]  /*5340*/  FMUL.FTZ R144, R144, R5.reuse ;  /* 0x0000000590907220 */ /* 0x080fe20000410000 */
[----:B------:R-:W-:Y:S01]  /*5350*/  FSEL R120, R120, RZ, P6 ;  /* 0x000000ff78787208 */ /* 0x000fe20003000000 */
[----:B------:R-:W-:Y:S01]  /*5360*/  FMUL.FTZ R42, R42, UR5 ;  /* 0x000000052a2a7c20 */ /* 0x000fe20008410000 */
[----:B------:R-:W-:Y:S01]  /*5370*/  FMUL.FTZ R122, R122, R5 ;  /* 0x000000057a7a7220 */ /* 0x000fe20000410000 */
[----:B------:R-:W-:Y:S01]  /*5380*/  FSEL R93, R44, RZ, P2 ;  /* 0x000000ff2c5d7208 */ /* 0x000fe20001000000 */
[----:B------:R-:W-:Y:S01]  /*5390*/  FADD.FTZ R163, -R96, R163 ;  /* 0x000000a360a37221 */ /* 0x000fe20000010100 */
[----:B------:R-:W-:Y:S01]  /*53a0*/  FADD.FTZ R149, -R108, R149 ;  /* 0x000000956c957221 */ /* 0x000fe20000010100 */
[----:B------:R-:W-:Y:S01]  /*53b0*/  HADD2.F32 R39, -RZ, R91.H1_H1 ;  /* 0x3000005bff277230 */ /* 0x000fe20000004100 */
[----:B------:R-:W-:Y:S01]  /*53c0*/  LOP3.LUT P6, RZ, R141, 0xff, RZ, 0xc0, !PT ;  /* 0x000000ff8dff7812 */ /* 0x000fe200078cc0ff */
[----:B------:R-:W-:Y:S01]  /*53d0*/  FFMA.FTZ R140, R6, R167, R140 ;  /* 0x000000a7068c7223 */ /* 0x000fe2000001008c */
[----:B------:R-:W-:Y:S01]  /*53e0*/  FMUL.FTZ R44, R124, UR5 ;  /* 0x000000057c2c7c20 */ /* 0x000fe20008410000 */
[----:B------:R-:W-:Y:S01]  /*53f0*/  FADD.FTZ R161, -R104, R161 ;  /* 0x000000a168a17221 */ /* 0x000fe20000010100 */
[----:B------:R-:W-:-:S02]  /*5400*/  HADD2.F32 R96, -RZ, R90.H0_H0 ;  /* 0x2000005aff607230 */ /* 0x000fc40000004100 */
[----:B------:R-:W-:Y:S01]  /*5410*/  FFMA.FTZ R94, R6, R165, R94 ;  /* 0x000000a5065e7223 */ /* 0x000fe2000001005e */
[----:B------:R-:W-:Y:S02]  /*5420*/  HADD2.F32 R108, -RZ, R91.H0_H0 ;  /* 0x2000005bff6c7230 */ /* 0x000fe40000004100 */
[-C--:B------:R-:W-:Y:S01]  /*5430*/  FMUL.FTZ R38, R38, R5.reuse ;  /* 0x0000000526267220 */ /* 0x080fe20000410000 */
[----:B------:R-:W-:Y:S01]  /*5440*/  FADD.FTZ R119, -R119, R164 ;  /* 0x000000a477777221 */ /* 0x000fe20000010100 */
[----:B------:R-:W-:Y:S01]  /*5450*/  FADD.FTZ R121, -R121, R162 ;  /* 0x000000a279797221 */ /* 0x000fe20000010100 */
[----:B------:R-:W-:Y:S02]  /*5460*/  HADD2.F32 R124, -RZ, R76.H0_H0 ;  /* 0x2000004cff7c7230 */ /* 0x000fe40000004100 */
[----:B------:R-:W-:Y:S01]  /*5470*/  FMUL.FTZ R43, R92, UR5 ;  /* 0x000000055c2b7c20 */ /* 0x000fe20008410000 */
[----:B------:R-:W-:Y:S01]  /*5480*/  FADD.FTZ R105, -R105, R150 ;  /* 0x0000009669697221 */ /* 0x000fe20000010100 */
[----:B------:R-:W-:Y:S01]  /*5490*/  FMUL.FTZ R123, R144, UR5 ;  /* 0x00000005907b7c20 */ /* 0x000fe20008410000 */
[----:B------:R-:W-:Y:S01]  /*54a0*/  FMUL.FTZ R92, R122, UR5 ;  /* 0x000000057a5c7c20 */ /* 0x000fe20008410000 */
[----:B------:R-:W-:Y:S01]  /*54b0*/  FSEL R42, R42, RZ, P6 ;  /* 0x000000ff2a2a7208 */ /* 0x000fe20003000000 */
[----:B------:R-:W-:Y:S01]  /*54c0*/  FMUL.FTZ R140, R140, R5 ;  /* 0x000000058c8c7220 */ /* 0x000fe20000410000 */
[----:B------:R-:W-:Y:S01]  /*54d0*/  FFMA.FTZ R122, R6, R161, R39 ;  /* 0x000000a1067a7223 */ /* 0x000fe20000010027 */
[----:B------:R-:W-:Y:S01]  /*54e0*/  FMUL.FTZ R94, R94, R5 ;  /* 0x000000055e5e7220 */ /* 0x000fe20000410000 */
[----:B------:R-:W-:Y:S01]  /*54f0*/  FMUL.FTZ R38, R38, UR5 ;  /* 0x0000000526267c20 */ /* 0x000fe20008410000 */
[----:B------:R-:W-:Y:S01]  /*5500*/  LOP3.LUT P6, RZ, R138, 0xff0000, RZ, 0xc0, !PT ;  /* 0x00ff00008aff7812 */ /* 0x000fe200078cc0ff */
[C---:B------:R-:W-:Y:S01]  /*5510*/  FFMA.FTZ R96, R6.reuse, R119, R96 ;  /* 0x0000007706607223 */ /* 0x040fe20000010060 */
[----:B------:R-:W-:Y:S01]  /*5520*/  FFMA.FTZ R108, R6, R121, R108 ;  /* 0x00000079066c7223 */ /* 0x000fe2000001006c */
[----:B------:R-:W-:-:S02]  /*5530*/  HADD2.F32 R39, -RZ, R77.H0_H0 ;  /* 0x2000004dff277230 */ /* 0x000fc40000004100 */
[----:B------:R-:W-:Y:S01]  /*5540*/  FFMA.FTZ R124, R6, R105, R124 ;  /* 0x00000069067c7223 */ /* 0x000fe2000001007c */
[----:B------:R-:W-:Y:S01]  /*5550*/  FADD.FTZ R103, -R103, R148 ;  /* 0x0000009467677221 */ /* 0x000fe20000010100 */
[----:B------:R-:W-:Y:S01]  /*5560*/  ISETP.GE.U32.AND.EX P1, PT, R141, 0x1000000, PT, P1 ;  /* 0x010000008d00780c */ /* 0x000fe20003f26110 */
[----:B------:R-:W-:Y:S01]  /*5570*/  FMUL.FTZ R95, R140, UR5 ;  /* 0x000000058c5f7c20 */ /* 0x000fe20008410000 */
[----:B------:R-:W-:Y:S01]  /*5580*/  FSEL R123, R123, RZ, P3 ;  /* 0x000000ff7b7b7208 */ /* 0x000fe20001800000 */
[----:B------:R-:W-:Y:S01]  /*5590*/  HADD2.F32 R104, -RZ, R90.H1_H1 ;  /* 0x3000005aff687230 */ /* 0x000fe20000004100 */
[----:B------:R-:W-:Y:S01]  /*55a0*/  FSEL R45, R45, RZ, P5 ;  /* 0x000000ff2d2d7208 */ /* 0x000fe20002800000 */
[----:B------:R-:W-:Y:S01]  /*55b0*/  FMUL.FTZ R117, R94, UR5 ;  /* 0x000000055e757c20 */ /* 0x000fe20008410000 */
[----:B------:R-:W-:Y:S01]  /*55c0*/  LOP3.LUT P3, RZ, R141, 0xff0000, RZ, 0xc0, !PT ;  /* 0x00ff00008dff7812 */ /* 0x000fe2000786c0ff */
[-C--:B------:R-:W-:Y:S01]  /*55d0*/  FMUL.FTZ R96, R96, R5.reuse ;  /* 0x0000000560607220 */ /* 0x080fe20000410000 */
[----:B------:R-:W-:Y:S01]  /*55e0*/  LOP3.LUT P5, RZ, R138, 0xff00, RZ, 0xc0, !PT ;  /* 0x0000ff008aff7812 */ /* 0x000fe200078ac0ff */
[-C--:B------:R-:W-:Y:S01]  /*55f0*/  FMUL.FTZ R108, R108, R5.reuse ;  /* 0x000000056c6c7220 */ /* 0x080fe20000410000 */
[----:B------:R-:W-:Y:S01]  /*5600*/  FSEL R94, R38, RZ, P6 ;  /* 0x000000ff265e7208 */ /* 0x000fe20003000000 */
[----:B------:R-:W-:Y:S01]  /*5610*/  FMUL.FTZ R124, R124, R5 ;  /* 0x000000057c7c7220 */ /* 0x000fe20000410000 */
[----:B------:R-:W-:Y:S01]  /*5620*/  FFMA.FTZ R38, R6, R103, R39 ;  /* 0x0000006706267223 */ /* 0x000fe20000010027 */
[----:B------:R-:W-:Y:S01]  /*5630*/  LOP3.LUT P4, RZ, R138, 0xff, RZ, 0xc0, !PT ;  /* 0x000000ff8aff7812 */ /* 0x000fe2000788c0ff */
[----:B------:R-:W-:Y:S01]  /*5640*/  FFMA.FTZ R104, R6, R163, R104 ;  /* 0x000000a306687223 */ /* 0x000fe20000010068 */
[----:B------:R-:W-:Y:S01]  /*5650*/  FSEL R92, R92, RZ, P1 ;  /* 0x000000ff5c5c7208 */ /* 0x000fe20000800000 */
[----:B------:R-:W-:Y:S01]  /*5660*/  FMUL.FTZ R96, R96, UR5 ;  /* 0x0000000560607c20 */ /* 0x000fe20008410000 */
[----:B------:R-:W-:Y:S01]  /*5670*/  ISETP.GE.U32.AND P1, PT, R138, RZ, PT ;  /* 0x000000ff8a00720c */ /* 0x000fe20003f26070 */
[-C--:B------:R-:W-:Y:S01]  /*5680*/  FMUL.FTZ R122, R122, R5.reuse ;  /* 0x000000057a7a7220 */ /* 0x080fe20000410000 */
[----:B------:R-:W-:Y:S01]  /*5690*/  FSEL R43, R43, RZ, P3 ;  /* 0x000000ff2b2b7208 */ /* 0x000fe20001800000 */
[----:B------:R-:W-:Y:S01]  /*56a0*/  FMUL.FTZ R108, R108, UR5 ;  /* 0x000000056c6c7c20 */ /* 0x000fe20008410000 */
[----:B------:R-:W-:Y:S01]  /*56b0*/  FSEL R95, R95, RZ, P5 ;  /* 0x000000ff5f5f7208 */ /* 0x000fe20002800000 */
[----:B------:R-:W-:Y:S01]  /*56c0*/  FMUL.FTZ R124, R124, UR5 ;  /* 0x000000057c7c7c20 */ /* 0x000fe20008410000 */
[C---:B------:R-:W-:Y:S01]  /*56d0*/  LOP3.LUT P3, RZ, R139.reuse, 0xff, RZ, 0xc0, !PT ;  /* 0x000000ff8bff7812 */ /* 0x040fe2000786c0ff */
[----:B------:R-:W-:Y:S01]  /*56e0*/  FADD.FTZ R147, -R102, R147 ;  /* 0x0000009366937221 */ /* 0x000fe20000010100 */
[C---:B------:R-:W-:Y:S01]  /*56f0*/  LOP3.LUT P5, RZ, R139.reuse, 0xff0000, RZ, 0xc0, !PT ;  /* 0x00ff00008bff7812 */ /* 0x040fe200078ac0ff */
[----:B------:R-:W-:Y:S01]  /*5700*/  FADD.FTZ R143, -R100, R143 ;  /* 0x0000008f648f7221 */ /* 0x000fe20000010100 */
[----:B------:R-:W-:Y:S01]  /*5710*/  FADD.FTZ R137, -R98, R137 ;  /* 0x0000008962897221 */ /* 0x000fe20000010100 */
[----:B------:R-:W-:Y:S01]  /*5720*/  FMUL.FTZ R38, R38, R5 ;  /* 0x0000000526267220 */ /* 0x000fe20000410000 */
[----:B------:R-:W-:Y:S01]  /*5730*/  FSEL R44, R44, RZ, P4 ;  /* 0x000000ff2c2c7208 */ /* 0x000fe20002000000 */
[----:B------:R-:W-:Y:S01]  /*5740*/  HADD2.F32 R98, -RZ, R77.H1_H1 ;  /* 0x3000004dff627230 */ /* 0x000fe20000004100 */
[----:B------:R-:W-:Y:S01]  /*5750*/  LOP3.LUT P6, RZ, R134, 0xff, RZ, 0xc0, !PT ;  /* 0x000000ff86ff7812 */ /* 0x000fe200078cc0ff */
[--C-:B------:R-:W-:Y:S01]  /*5760*/  HADD2.F32 R100, -RZ, R78.reuse.H0_H0 ;  /* 0x2000004eff647230 */ /* 0x100fe20000004100 */
[C---:B------:R-:W-:Y:S01]  /*5770*/  LOP3.LUT P4, RZ, R139.reuse, 0xff00, RZ, 0xc0, !PT ;  /* 0x0000ff008bff7812 */ /* 0x040fe2000788c0ff */
[----:B------:R-:W-:Y:S01]  /*5780*/  HADD2.F32 R102, -RZ, R78.H1_H1 ;  /* 0x3000004eff667230 */ /* 0x000fe20000004100 */
[----:B------:R-:W-:Y:S01]  /*5790*/  ISETP.GE.U32.AND.EX P1, PT, R139, 0x1000000, PT, P1 ;  /* 0x010000008b00780c */ /* 0x000fe20003f26110 */
[----:B------:R-:W-:-:S02]  /*57a0*/  HADD2.F32 R39, -RZ, R79.H1_H1 ;  /* 0x3000004fff277230 */ /* 0x000fc40000004100 */
[----:B------:R-:W-:Y:S01]  /*57b0*/  FADD.FTZ R101, -R101, R146 ;  /* 0x0000009265657221 */ /* 0x000fe20000010100 */
[----:B------:R-:W-:Y:S01]  /*57c0*/  FADD.FTZ R111, -R111, R130 ;  /* 0x000000826f6f7221 */ /* 0x000fe20000010100 */
[----:B------:R-:W-:Y:S01]  /*57d0*/  FMUL.FTZ R104, R104, R5 ;  /* 0x0000000568687220 */ /* 0x000fe20000410000 */
[----:B------:R-:W-:Y:S01]  /*57e0*/  FMUL.FTZ R139, R122, UR5 ;  /* 0x000000057a8b7c20 */ /* 0x000fe20008410000 */
[----:B------:R-:W-:Y:S01]  /*57f0*/  HADD2.F32 R130, -RZ, R80.H0_H0 ;  /* 0x20000050ff827230 */ /* 0x000fe20000004100 */
[----:B------:R-:W-:Y:S01]  /*5800*/  FSEL R96, R96, RZ, P3 ;  /* 0x000000ff60607208 */ /* 0x000fe20001800000 */
[----:B------:R-:W-:Y:S01]  /*5810*/  FADD.FTZ R97, -R97, R136 ;  /* 0x0000008861617221 */ /* 0x000fe20000010100 */
[----:B------:R-:W-:Y:S01]  /*5820*/  FSEL R122, R108, RZ, P5 ;  /* 0x000000ff6c7a7208 */ /* 0x000fe20002800000 */
[----:B------:R-:W-:Y:S01]  /*5830*/  FMUL.FTZ R38, R38, UR5 ;  /* 0x0000000526267c20 */ /* 0x000fe20008410000 */
[----:B------:R-:W-:Y:S01]  /*5840*/  LOP3.LUT P3, RZ, R134, 0xff0000, RZ, 0xc0, !PT ;  /* 0x00ff000086ff7812 */ /* 0x000fe2000786c0ff */
[----:B------:R-:W-:Y:S01]  /*5850*/  FFMA.FTZ R98, R6, R147, R98 ;  /* 0x0000009306627223 */ /* 0x000fe20000010062 */
[----:B------:R-:W-:Y:S01]  /*5860*/  FSEL R108, R124, RZ, P6 ;  /* 0x000000ff7c6c7208 */ /* 0x000fe20003000000 */
[C---:B------:R-:W-:Y:S01]  /*5870*/  FFMA.FTZ R100, R6.reuse, R101, R100 ;  /* 0x0000006506647223 */ /* 0x040fe20000010064 */
[C---:B------:R-:W-:Y:S01]  /*5880*/  FFMA.FTZ R102, R6.reuse, R143, R102 ;  /* 0x0000008f06667223 */ /* 0x040fe20000010066 */
[----:B------:R-:W-:Y:S01]  /*5890*/  FFMA.FTZ R124, R6, R137, R39 ;  /* 0x00000089067c7223 */ /* 0x000fe20000010027 */
[----:B------:R-:W-:Y:S01]  /*58a0*/  FMUL.FTZ R104, R104, UR5 ;  /* 0x0000000568687c20 */ /* 0x000fe20008410000 */
[----:B------:R-:W-:Y:S01]  /*58b0*/  LOP3.LUT P2, RZ, R138, 0xff000000, RZ, 0xc0, !PT ;  /* 0xff0000008aff7812 */ /* 0x000fe2000784c0ff */
[----:B------:R-:W-:Y:S01]  /*58c0*/  FFMA.FTZ R130, R6, R97, R130 ;  /* 0x0000006106827223 */ /* 0x000fe20000010082 */
[----:B------:R-:W-:Y:S01]  /*58d0*/  HADD2.F32 R138, -RZ, R76.H1_H1 ;  /* 0x3000004cff8a7230 */ /* 0x000fe20000004100 */
[----:B------:R-:W-:Y:S01]  /*58e0*/  FSEL R97, R38, RZ, P3 ;  /* 0x000000ff26617208 */ /* 0x000fe20001800000 */
[-C--:B------:R-:W-:Y:S01]  /*58f0*/  FMUL.FTZ R98, R98, R5.reuse ;  /* 0x0000000562627220 */ /* 0x080fe20000410000 */
[----:B------:R-:W-:Y:S01]  /*5900*/  FSEL R139, R139, RZ, P1 ;  /* 0x000000ff8b8b7208 */ /* 0x000fe20000800000 */
[-C--:B------:R-:W-:Y:S01]  /*5910*/  FMUL.FTZ R100, R100, R5.reuse ;  /* 0x0000000564647220 */ /* 0x080fe20000410000 */
[-C--:B------:R-:W-:Y:S01]  /*5920*/  FMUL.FTZ R102, R102, R5.reuse ;  /* 0x0000000566667220 */ /* 0x080fe20000410000 */
[-C--:B------:R-:W-:Y:S01]  /*5930*/  FMUL.FTZ R38, R124, R5.reuse ;  /* 0x000000057c267220 */ /* 0x080fe20000410000 */
[----:B------:R-:W-:Y:S01]  /*5940*/  ISETP.GE.U32.AND P1, PT, R134, RZ, PT ;  /* 0x000000ff8600720c */ /* 0x000fe20003f26070 */
[----:B------:R-:W-:Y:S01]  /*5950*/  FMUL.FTZ R130, R130, R5 ;  /* 0x0000000582827220 */ /* 0x000fe20000410000 */
[----:B------:R-:W-:Y:S01]  /*5960*/  FSEL R119, R104, RZ, P4 ;  /* 0x000000ff68777208 */ /* 0x000fe20002000000 */
[----:B------:R-:W-:-:S02]  /*5970*/  HADD2.F32 R104, -RZ, R79.H0_H0 ;  /* 0x2000004fff687230 */ /* 0x000fc40000004100 */
[----:B------:R-:W-:Y:S01]  /*5980*/  FFMA.FTZ R138, R6, R149, R138 ;  /* 0x00000095068a7223 */ /* 0x000fe2000001008a */
[----:B------:R-:W-:Y:S01]  /*5990*/  FADD.FTZ R99, -R99, R142 ;  /* 0x0000008e63637221 */ /* 0x000fe20000010100 */
[----:B------:R-:W-:Y:S01]  /*59a0*/  FMUL.FTZ R98, R98, UR5 ;  /* 0x0000000562627c20 */ /* 0x000fe20008410000 */
[----:B------:R-:W-:Y:S01]  /*59b0*/  FMUL.FTZ R100, R100, UR5 ;  /* 0x0000000564647c20 */ /* 0x000fe20008410000 */
[----:B------:R-:W-:Y:S01]  /*59c0*/  FMUL.FTZ R102, R102, UR5 ;  /* 0x0000000566667c20 */ /* 0x000fe20008410000 */
[----:B------:R-:W-:Y:S01]  /*59d0*/  FMUL.FTZ R38, R38, UR5 ;  /* 0x0000000526267c20 */ /* 0x000fe20008410000 */
[----:B------:R-:W-:Y:S01]  /*59e0*/  LOP3.LUT P4, RZ, R134, 0xff000000, RZ, 0xc0, !PT ;  /* 0xff00000086ff7812 */ /* 0x000fe2000788c0ff */
[----:B------:R-:W-:Y:S01]  /*59f0*/  FMUL.FTZ R39, R130, UR5 ;  /* 0x0000000582277c20 */ /* 0x000fe20008410000 */
[C---:B------:R-:W-:Y:S01]  /*5a00*/  LOP3.LUT P5, RZ, R135.reuse, 0xff, RZ, 0xc0, !PT ;  /* 0x000000ff87ff7812 */ /* 0x040fe200078ac0ff */
[----:B------:R-:W-:Y:S01]  /*5a10*/  FMUL.FTZ R138, R138, R5 ;  /* 0x000000058a8a7220 */ /* 0x000fe20000410000 */
[C---:B------:R-:W-:Y:S01]  /*5a20*/  LOP3.LUT P6, RZ, R135.reuse, 0xff00, RZ, 0xc0, !PT ;  /* 0x0000ff0087ff7812 */ /* 0x040fe200078cc0ff */
[----:B------:R-:W-:Y:S01]  /*5a30*/  FFMA.FTZ R104, R6, R99, R104 ;  /* 0x0000006306687223 */ /* 0x000fe20000010068 */
[----:B------:R-:W-:Y:S01]  /*5a40*/  ISETP.GE.U32.AND.EX P1, PT, R135, 0x1000000, PT, P1 ;  /* 0x010000008700780c */ /* 0x000fe20003f26110 */
[----:B------:R-:W-:Y:S01]  /*5a50*/  FMUL.FTZ R121, R138, UR5 ;  /* 0x000000058a797c20 */ /* 0x000fe20008410000 */
[----:B------:R-:W-:Y:S01]  /*5a60*/  LOP3.LUT P3, RZ, R132, 0xff, RZ, 0xc0, !PT ;  /* 0x000000ff84ff7812 */ /* 0x000fe2000786c0ff */
[----:B------:R-:W-:Y:S01]  /*5a70*/  FMUL.FTZ R104, R104, R5 ;  /* 0x0000000568687220 */ /* 0x000fe20000410000 */
[----:B------:R-:W-:Y:S01]  /*5a80*/  FSEL R98, R98, RZ, P4 ;  /* 0x000000ff62627208 */ /* 0x000fe20002000000 */
[----:B------:R-:W-:Y:S01]  /*5a90*/  HADD2.F32 R101, -RZ, R83.H1_H1 ;  /* 0x30000053ff657230 */ /* 0x000fe20000004100 */
[----:B------:R-:W-:Y:S01]  /*5aa0*/  FSEL R99, R100, RZ, P5 ;  /* 0x000000ff64637208 */ /* 0x000fe20002800000 */
[----:B------:R-:W-:Y:S01]  /*5ab0*/  FMUL.FTZ R104, R104, UR5 ;  /* 0x0000000568687c20 */ /* 0x000fe20008410000 */
[----:B------:R-:W-:Y:S01]  /*5ac0*/  FSEL R124, R102, RZ, P6 ;  /* 0x000000ff667c7208 */ /* 0x000fe20003000000 */
[----:B------:R-:W-:Y:S01]  /*5ad0*/  FADD.FTZ R115, -R46, R115 ;  /* 0x000000732e737221 */ /* 0x000fe20000010100 */
[----:B------:R-:W-:Y:S01]  /*5ae0*/  FSEL R130, R38, RZ, P1 ;  /* 0x000000ff26827208 */ /* 0x000fe20000800000 */
[----:B------:R-:W-:Y:S01]  /*5af0*/  FADD.FTZ R131, -R112, R131 ;  /* 0x0000008370837221 */ /* 0x000fe20000010100 */
[----:B------:R-:W-:Y:S01]  /*5b00*/  LOP3.LUT P4, RZ, R132, 0xff00, RZ, 0xc0, !PT ;  /* 0x0000ff0084ff7812 */ /* 0x000fe2000788c0ff */
[----:B------:R-:W-:Y:S01]  /*5b10*/  FADD.FTZ R127, -R106, R127 ;  /* 0x0000007f6a7f7221 */ /* 0x000fe20000010100 */
[----:B------:R-:W-:Y:S01]  /*5b20*/  LOP3.LUT P5, RZ, R132, 0xff0000, RZ, 0xc0, !PT ;  /* 0x00ff000084ff7812 */ /* 0x000fe200078ac0ff */
[----:B------:R-:W-:Y:S01]  /*5b30*/  FFMA.FTZ R112, R6, R115, R101 ;  /* 0x0000007306707223 */ /* 0x000fe20000010065 */
[C---:B------:R-:W-:Y:S01]  /*5b40*/  LOP3.LUT P6, RZ, R132.reuse, 0xff000000, RZ, 0xc0, !PT ;  /* 0xff00000084ff7812 */ /* 0x040fe200078cc0ff */
[----:B------:R-:W-:Y:S01]  /*5b50*/  HADD2.F32 R102, -RZ, R82.H0_H0 ;  /* 0x20000052ff667230 */ /* 0x000fe20000004100 */
[----:B------:R-:W-:Y:S01]  /*5b60*/  ISETP.GE.U32.AND P1, PT, R132, RZ, PT ;  /* 0x000000ff8400720c */ /* 0x000fe20003f26070 */
[----:B------:R-:W-:Y:S01]  /*5b70*/  FADD.FTZ R107, -R107, R128 ;  /* 0x000000806b6b7221 */ /* 0x000fe20000010100 */
[----:B------:R-:W-:Y:S01]  /*5b80*/  FSEL R132, R39, RZ, P3 ;  /* 0x000000ff27847208 */ /* 0x000fe20001800000 */
[----:B------:R-:W-:Y:S01]  /*5b90*/  HADD2.F32 R101, -RZ, R80.H1_H1 ;  /* 0x30000050ff657230 */ /* 0x000fe20000004100 */
[----:B------:R-:W-:Y:S01]  /*5ba0*/  FSEL R117, R117, RZ, P2 ;  /* 0x000000ff75757208 */ /* 0x000fe20001000000 */
[----:B------:R-:W0:Y:S01]  /*5bb0*/  LDC.64 R38, c[0x0][0x468] ;  /* 0x00011a00ff267b82 */ /* 0x000e220000000a00 */
[----:B------:R-:W-:Y:S01]  /*5bc0*/  LOP3.LUT P2, RZ, R134, 0xff00, RZ, 0xc0, !PT ;  /* 0x0000ff0086ff7812 */ /* 0x000fe2000784c0ff */
[----:B------:R-:W-:-:S02]  /*5bd0*/  HADD2.F32 R134, -RZ, R81.H0_H0 ;  /* 0x20000051ff867230 */ /* 0x000fc40000004100 */
[----:B------:R-:W-:Y:S01]  /*5be0*/  FADD.FTZ R129, -R110, R129 ;  /* 0x000000816e817221 */ /* 0x000fe20000010100 */
[----:B------:R-:W-:Y:S01]  /*5bf0*/  HADD2.F32 R100, -RZ, R81.H1_H1 ;  /* 0x30000051ff647230 */ /* 0x000fe20000004100 */
[----:B------:R-:W-:Y:S01]  /*5c00*/  FSEL R121, R121, RZ, P2 ;  /* 0x000000ff79797208 */ /* 0x000fe20001000000 */
[----:B------:R-:W-:Y:S01]  /*5c10*/  HADD2.F32 R106, -RZ, R83.H0_H0 ;  /* 0x20000053ff6a7230 */ /* 0x000fe20000004100 */
[----:B------:R-:W-:Y:S01]  /*5c20*/  LOP3.LUT P2, RZ, R135, 0xff0000, RZ, 0xc0, !PT ;  /* 0x00ff000087ff7812 */ /* 0x000fe2000784c0ff */
[C---:B------:R-:W-:Y:S01]  /*5c30*/  FFMA.FTZ R134, R6.reuse, R111, R134 ;  /* 0x0000006f06867223 */ /* 0x040fe20000010086 */
[----:B------:R-:W-:Y:S01]  /*5c40*/  FADD.FTZ R109, -R109, R126 ;  /* 0x0000007e6d6d7221 */ /* 0x000fe20000010100 */
[----:B------:R-:W-:Y:S01]  /*5c50*/  FFMA.FTZ R102, R6, R107, R102 ;  /* 0x0000006b06667223 */ /* 0x000fe20000010066 */
[----:B------:R-:W-:Y:S01]  /*5c60*/  FSEL R111, R104, RZ, P2 ;  /* 0x000000ff686f7208 */ /* 0x000fe20001000000 */
[----:B------:R-:W-:Y:S02]  /*5c70*/  HADD2.F32 R104, -RZ, R82.H1_H1 ;  /* 0x30000052ff687230 */ /* 0x000fe40000004100 */
[----:B------:R-:W-:Y:S01]  /*5c80*/  FMUL.FTZ R134, R134, R5 ;  /* 0x0000000586867220 */ /* 0x000fe20000410000 */
[C---:B------:R-:W-:Y:S01]  /*5c90*/  FFMA.FTZ R46, R6.reuse, R131, R101 ;  /* 0x00000083062e7223 */ /* 0x040fe20000010065 */
[C---:B------:R-:W-:Y:S01]  /*5ca0*/  FFMA.FTZ R100, R6.reuse, R129, R100 ;  /* 0x0000008106647223 */ /* 0x040fe20000010064 */
[C---:B------:R-:W-:Y:S01]  /*5cb0*/  FFMA.FTZ R110, R6.reuse, R109, R106 ;  /* 0x0000006d066e7223 */ /* 0x040fe2000001006a */
[----:B------:R-:W-:Y:S01]  /*5cc0*/  FFMA.FTZ R104, R6, R127, R104 ;  /* 0x0000007f06687223 */ /* 0x000fe20000010068 */
[----:B------:R-:W-:Y:S01]  /*5cd0*/  FMUL.FTZ R134, R134, UR5 ;  /* 0x0000000586867c20 */ /* 0x000fe20008410000 */
[-C--:B------:R-:W-:Y:S01]  /*5ce0*/  FMUL.FTZ R107, R102, R5.reuse ;  /* 0x00000005666b7220 */ /* 0x080fe20000410000 */
[-C--:B------:R-:W-:Y:S01]  /*5cf0*/  FMUL.FTZ R112, R112, R5.reuse ;  /* 0x0000000570707220 */ /* 0x080fe20000410000 */
[-C--:B------:R-:W-:Y:S01]  /*5d00*/  FMUL.FTZ R6, R46, R5.reuse ;  /* 0x000000052e067220 */ /* 0x080fe20000410000 */
[-C--:B------:R-:W-:Y:S01]  /*5d10*/  FMUL.FTZ R106, R100, R5.reuse ;  /* 0x00000005646a7220 */ /* 0x080fe20000410000 */
[-C--:B------:R-:W-:Y:S01]  /*5d20*/  FMUL.FTZ R109, R104, R5.reuse ;  /* 0x00000005686d7220 */ /* 0x080fe20000410000 */
[----:B------:R-:W-:Y:S01]  /*5d30*/  FMUL.FTZ R110, R110, R5 ;  /* 0x000000056e6e7220 */ /* 0x000fe20000410000 */
[----:B------:R-:W-:Y:S01]  /*5d40*/  FMUL.FTZ R107, R107, UR5 ;  /* 0x000000056b6b7c20 */ /* 0x000fe20008410000 */
[----:B------:R-:W-:Y:S01]  /*5d50*/  LOP3.LUT P2, RZ, R133, 0xff, RZ, 0xc0, !PT ;  /* 0x000000ff85ff7812 */ /* 0x000fe2000784c0ff */
[----:B0-----:R-:W-:Y:S01]  /*5d60*/  IMAD.WIDE.U32 R100, R37, 0x10, R38 ;  /* 0x0000001025647825 */ /* 0x001fe200078e0026 */
[----:B------:R-:W-:-:S03]  /*5d70*/  FSEL R134, R134, RZ, P5 ;  /* 0x000000ff86867208 */ /* 0x000fc60002800000 */
[----:B------:R-:W-:Y:S01]  /*5d80*/  FMUL.FTZ R112, R112, UR5 ;  /* 0x0000000570707c20 */ /* 0x000fe20008410000 */
[----:B------:R-:W-:Y:S01]  /*5d90*/  FMUL.FTZ R110, R110, UR5 ;  /* 0x000000056e6e7c20 */ /* 0x000fe20008410000 */
[----:B------:R-:W-:Y:S01]  /*5da0*/  FMUL.FTZ R6, R6, UR5 ;  /* 0x0000000506067c20 */ /* 0x000fe20008410000 */
[----:B------:R-:W-:Y:S01]  /*5db0*/  FMUL.FTZ R109, R109, UR5 ;  /* 0x000000056d6d7c20 */ /* 0x000fe20008410000 */
[----:B------:R-:W-:Y:S01]  /*5dc0*/  FMUL.FTZ R106, R106, UR5 ;  /* 0x000000056a6a7c20 */ /* 0x000fe20008410000 */
[----:B------:R-:W-:Y:S01]  /*5dd0*/  LOP3.LUT P3, RZ, R133, 0xff00, RZ, 0xc0, !PT ;  /* 0x0000ff0085ff7812 */ /* 0x000fe2000786c0ff */
[--C-:B------:R-:W-:Y:S01]  /*5de0*/  IMAD.WIDE.U32 R104, R3, 0x10, R38.reuse ;  /* 0x0000001003687825 */ /* 0x100fe200078e0026 */
[C---:B------:R-:W-:Y:S02]  /*5df0*/  LOP3.LUT P5, RZ, R133.reuse, 0xff0000, RZ, 0xc0, !PT ;  /* 0x00ff000085ff7812 */ /* 0x040fe400078ac0ff */
[----:B------:R-:W-:Y:S01]  /*5e00*/  ISETP.GE.U32.AND.EX P1, PT, R133, 0x1000000, PT, P1 ;  /* 0x010000008500780c */ /* 0x000fe20003f26110 */
[----:B------:R-:W-:Y:S01]  /*5e10*/  IMAD.WIDE.U32 R102, R36, 0x10, R38 ;  /* 0x0000001024667825 */ /* 0x000fe200078e0026 */
[----:B------:R-:W-:-:S02]  /*5e20*/  F2FP.F16.F32.PACK_AB R37, R114, R41 ;  /* 0x000000297225723e */ /* 0x000fc400000000ff */
[----:B------:R-:W-:Y:S01]  /*5e30*/  F2FP.F16.F32.PACK_AB R42, R93, R42 ;  /* 0x0000002a5d2a723e */ /* 0x000fe200000000ff */
[--C-:B------:R-:W-:Y:S01]  /*5e40*/  IMAD.WIDE.U32 R2, R2, 0x10, R38.reuse ;  /* 0x0000001002027825 */ /* 0x100fe200078e0026 */
[----:B------:R-:W-:Y:S02]  /*5e50*/  F2FP.F16.F32.PACK_AB R41, R45, R40 ;  /* 0x000000282d29723e */ /* 0x000fe400000000ff */
[----:B------:R-:W-:Y:S01]  /*5e60*/  F2FP.F16.F32.PACK_AB R45, R117, R94 ;  /* 0x0000005e752d723e */ /* 0x000fe200000000ff */
[----:B------:R-:W-:Y:S01]  /*5e70*/  IMAD.WIDE.U32 R4, R4, 0x10, R38 ;  /* 0x0000001004047825 */ /* 0x000fe200078e0026 */
[----:B------:R-:W-:Y:S02]  /*5e80*/  F2FP.F16.F32.PACK_AB R93, R98, R97 ;  /* 0x00000061625d723e */ /* 0x000fe400000000ff */
[----:B------:R-:W-:Y:S02]  /*5e90*/  F2FP.F16.F32.PACK_AB R94, R124, R99 ;  /* 0x000000637c5e723e */ /* 0x000fe400000000ff */
[----:B------:R-:W-:-:S02]  /*5ea0*/  FSEL R98, R107, RZ, P2 ;  /* 0x000000ff6b627208 */ /* 0x000fc40001000000 */
[----:B------:R-:W-:Y:S02]  /*5eb0*/  F2FP.F16.F32.PACK_AB R39, R125, R120 ;  /* 0x000000787d27723e */ /* 0x000fe400000000ff */
[----:B------:R-:W-:Y:S02]  /*5ec0*/  F2FP.F16.F32.PACK_AB R38, R116, R113 ;  /* 0x000000717426723e */ /* 0x000fe400000000ff */
[----:B------:R-:W-:Y:S02]  /*5ed0*/  F2FP.F16.F32.PACK_AB R36, R0, R47 ;  /* 0x0000002f0024723e */ /* 0x000fe400000000ff */
[----:B------:R-:W-:Y:S02]  /*5ee0*/  FSEL R99, R110, RZ, P5 ;  /* 0x000000ff6e637208 */ /* 0x000fe40002800000 */
[----:B------:R-:W-:Y:S01]  /*5ef0*/  FSEL R112, R112, RZ, P1 ;  /* 0x000000ff70707208 */ /* 0x000fe20000800000 */
[----:B------:R2:W-:Y:S01]  /*5f00*/  STG.E.128 desc[UR6][R100.64], R36 ;  /* 0x0000002464007986 */ /* 0x0005e2000c101d06 */
[----:B------:R-:W-:-:S02]  /*5f10*/  FSEL R109, R109, RZ, P3 ;  /* 0x000000ff6d6d7208 */ /* 0x000fc40001800000 */
[----:B------:R-:W-:Y:S02]  /*5f20*/  FSEL R97, R106, RZ, P6 ;  /* 0x000000ff6a617208 */ /* 0x000fe40003000000 */
[----:B------:R-:W-:Y:S02]  /*5f30*/  FSEL R107, R6, RZ, P4 ;  /* 0x000000ff066b7208 */ /* 0x000fe40002000000 */
[----:B------:R-:W-:Y:S02]  /*5f40*/  F2FP.F16.F32.PACK_AB R43, R92, R43 ;  /* 0x0000002b5c2b723e */ /* 0x000fe400000000ff */
[----:B------:R-:W-:Y:S02]  /*5f50*/  F2FP.F16.F32.PACK_AB R40, R123, R118 ;  /* 0x000000767b28723e */ /* 0x000fe400000000ff */
        /* <DEDUP_REMOVED lines=8> */
[----:B------:R-:W-:Y:S01]  /*5fe0*/  F2FP.F16.F32.PACK_AB R98, R109, R98 ;  /* 0x000000626d62723e */ /* 0x000fe200000000ff */
[----:B------:R2:W-:Y:S01]  /*5ff0*/  STG.E.128 desc[UR6][R2.64], R92 ;  /* 0x0000005c02007986 */ /* 0x0005e2000c101d06 */
[----:B------:R-:W-:Y:S02]  /*6000*/  F2FP.F16.F32.PACK_AB R97, R97, R134 ;  /* 0x000000866161723e */ /* 0x000fe400000000ff */
[----:B------:R-:W-:-:S05]  /*6010*/  F2FP.F16.F32.PACK_AB R96, R107, R132 ;  /* 0x000000846b60723e */ /* 0x000fca00000000ff */
[----:B------:R2:W-:Y:S01]  /*6020*/  STG.E.128 desc[UR6][R4.64], R96 ;  /* 0x0000006004007986 */ /* 0x0005e2000c101d06 */
[----:B------:R-:W-:Y:S05]  /*6030*/  BRA `(.L_x_3134) ;  /* 0x0000004000807947 */ /* 0x000fea0003800000 */
.L_x_3133:
[C-C-:B------:R-:W-:Y:S01]  /*6040*/  FFMA.FTZ R218, R46.reuse, R218, R47.reuse ;  /* 0x000000da2eda7223 */ /* 0x140fe2000001002f */
[--C-:B------:R-:W-:Y:S02]  /*6050*/  HADD2.F32 R39, -RZ, R87.reuse.H0_H0 ;  /* 0x20000057ff277230 */ /* 0x100fe40000004100 */
[----:B------:R-:W-:Y:S01]  /*6060*/  FFMA.FTZ R217, R46, R217, R47 ;  /* 0x000000d92ed97223 */ /* 0x000fe2000001002f */
[----:B------:R-:W-:Y:S02]  /*6070*/  HADD2.F32 R40, -RZ, R87.H1_H1 ;  /* 0x30000057ff287230 */ /* 0x000fe40000004100 */
[----:B------:R-:W-:Y:S01]  /*6080*/  FADD.FTZ R225, -R218, R225 ;  /* 0x000000e1dae17221 */ /* 0x000fe20000010100 */
[----:B------:R-:W-:Y:S01]  /*6090*/  LOP3.LUT P2, RZ, R145, 0xff0000, RZ, 0xc0, !PT ;  /* 0x00ff000091ff7812 */ /* 0x000fe2000784c0ff */
[----:B------:R-:W-:Y:S01]  /*60a0*/  FADD.FTZ R95, -R217, R224 ;  /* 0x000000e0d95f7221 */ /* 0x000fe20000010100 */
[----:B------:R-:W-:Y:S01]  /*60b0*/  FFMA.FTZ R0, R46, R0, R47 ;  /* 0x000000002e007223 */ /* 0x000fe2000001002f */
[----:B------:R-:W-:Y:S01]  /*60c0*/  FFMA.FTZ R38, R6, R225, R39 ;  /* 0x000000e106267223 */ /* 0x000fe20000010027 */
[----:B------:R-:W-:Y:S01]  /*60d0*/  ISETP.GE.U32.AND P6, PT, R144, RZ, PT ;  /* 0x000000ff9000720c */ /* 0x000fe20003fc6070 */
[----:B------:R-:W-:Y:S01]  /*60e0*/  FFMA.FTZ R95, R6, R95, R40 ;  /* 0x0000005f065f7223 */ /* 0x000fe20000010028 */
[--C-:B------:R-:W-:Y:S01]  /*60f0*/  FFMA.FTZ R222, R46, R222, R47.reuse ;  /* 0x000000de2ede7223 */ /* 0x100fe2000001002f */
[-C--:B------:R-:W-:Y:S01]  /*6100*/  FMUL.FTZ R39, R38, R5.reuse ;  /* 0x0000000526277220 */ /* 0x080fe20000410000 */
[----:B------:R-:W-:Y:S01]  /*6110*/  ISETP.GE.U32.AND.EX P6, PT, R145, 0x1000000, PT, P6 ;  /* 0x010000009100780c */ /* 0x000fe20003fc6160 */
[----:B------:R-:W-:Y:S01]  /*6120*/  FMUL.FTZ R40, R95, R5 ;  /* 0x000000055f287220 */ /* 0x000fe20000410000 */
[----:B------:R-:W-:Y:S01]  /*6130*/  FFMA.FTZ R220, R46, R220, R47 ;  /* 0x000000dc2edc7223 */ /* 0x000fe2000001002f */
[----:B------:R-:W-:Y:S01]  /*6140*/  FMUL.FTZ R39, R39, UR5 ;  /* 0x0000000527277c20 */ /* 0x000fe20008410000 */
[----:B------:R-:W-:Y:S01]  /*6150*/  FADD.FTZ R93, -R222, R229 ;  /* 0x000000e5de5d7221 */ /* 0x000fe20000010100 */
[----:B------:R-:W-:Y:S01]  /*6160*/  FMUL.FTZ R40, R40, UR5 ;  /* 0x0000000528287c20 */ /* 0x000fe20008410000 */
[----:B------:R-:W-:Y:S01]  /*6170*/  FFMA.FTZ R219, R46, R219, R47 ;  /* 0x000000db2edb7223 */ /* 0x000fe2000001002f */
[--C-:B------:R-:W-:Y:S01]  /*6180*/  HADD2.F32 R43, -RZ, R86.reuse.H0_H0 ;  /* 0x20000056ff2b7230 */ /* 0x100fe20000004100 */
[----:B------:R-:W-:Y:S01]  /*6190*/  FSEL R72, R39, RZ, P2 ;  /* 0x000000ff27487208 */ /* 0x000fe20001000000 */
[----:B------:R-:W-:Y:S01]  /*61a0*/  FADD.FTZ R39, -R0, R231 ;  /* 0x000000e700277221 */ /* 0x000fe20000010100 */
[----:B------:R-:W-:Y:S01]  /*61b0*/  HADD2.F32 R0, -RZ, R85.H0_H0 ;  /* 0x20000055ff007230 */ /* 0x000fe20000004100 */
[----:B------:R-:W-:Y:S01]  /*61c0*/  FSEL R75, R40, RZ, P6 ;  /* 0x000000ff284b7208 */ /* 0x000fe20003000000 */
[----:B------:R-:W-:Y:S01]  /*61d0*/  FADD.FTZ R41, -R220, R227 ;  /* 0x000000e3dc297221 */ /* 0x000fe20000010100 */
[----:B------:R-:W-:Y:S01]  /*61e0*/  FFMA.FTZ R40, R46, R169, R47 ;  /* 0x000000a92e287223 */ /* 0x000fe2000001002f */
[----:B------:R-:W-:-:S02]  /*61f0*/  HADD2.F32 R94, -RZ, R86.H1_H1 ;  /* 0x30000056ff5e7230 */ /* 0x000fc40000004100 */
[----:B------:R-:W-:Y:S01]  /*6200*/  FFMA.FTZ R93, R6, R93, R0 ;  /* 0x0000005d065d7223 */ /* 0x000fe20000010000 */
[----:B------:R-:W-:Y:S01]  /*6210*/  FADD.FTZ R219, -R219, R226 ;  /* 0x000000e2dbdb7221 */ /* 0x000fe20000010100 */
[----:B------:R-:W-:Y:S02]  /*6220*/  HADD2.F32 R0, -RZ, R84.H0_H0 ;  /* 0x20000054ff007230 */ /* 0x000fe40000004100 */
[----:B------:R-:W-:Y:S01]  /*6230*/  FFMA.FTZ R221, R46, R221, R47 ;  /* 0x000000dd2edd7223 */ /* 0x000fe2000001002f */
[----:B------:R-:W-:Y:S01]  /*6240*/  FFMA.FTZ R41, R6, R41, R43 ;  /* 0x0000002906297223 */ /* 0x000fe2000001002b */
[----:B------:R-:W-:Y:S02]  /*6250*/  HADD2.F32 R44, -RZ, R71.H1_H1 ;  /* 0x30000047ff2c7230 */ /* 0x000fe40000004100 */
[----:B------:R-:W-:Y:S01]  /*6260*/  FADD.FTZ R177, -R40, R177 ;  /* 0x000000b128b17221 */ /* 0x000fe20000010100 */
[----:B------:R-:W-:Y:S02]  /*6270*/  HADD2.F32 R42, -RZ, R85.H1_H1 ;  /* 0x30000055ff2a7230 */ /* 0x000fe40000004100 */
[C---:B------:R-:W-:Y:S01]  /*6280*/  FFMA.FTZ R94, R6.reuse, R219, R94 ;  /* 0x000000db065e7223 */ /* 0x040fe2000001005e */
[----:B------:R-:W-:Y:S01]  /*6290*/  FADD.FTZ R221, -R221, R228 ;  /* 0x000000e4dddd7221 */ /* 0x000fe20000010100 */
[C---:B------:R-:W-:Y:S01]  /*62a0*/  FFMA.FTZ R39, R6.reuse, R39, R0 ;  /* 0x0000002706277223 */ /* 0x040fe20000010000 */
[----:B------:R-:W-:Y:S01]  /*62b0*/  FMUL.FTZ R0, R41, R5 ;  /* 0x0000000529007220 */ /* 0x000fe20000410000 */
[----:B------:R-:W-:Y:S01]  /*62c0*/  FFMA.FTZ R43, R6, R177, R44 ;  /* 0x000000b1062b7223 */ /* 0x000fe2000001002c */
[----:B------:R-:W-:Y:S01]  /*62d0*/  FMUL.FTZ R44, R94, R5 ;  /* 0x000000055e2c7220 */ /* 0x000fe20000410000 */
[----:B------:R-:W-:Y:S01]  /*62e0*/  FFMA.FTZ R45, R46, R170, R47 ;  /* 0x000000aa2e2d7223 */ /* 0x000fe2000001002f */
[----:B------:R-:W-:Y:S01]  /*62f0*/  FFMA.FTZ R42, R6, R221, R42 ;  /* 0x000000dd062a7223 */ /* 0x000fe2000001002a */
[----:B------:R-:W-:Y:S01]  /*6300*/  FMUL.FTZ R74, R0, UR5 ;  /* 0x00000005004a7c20 */ /* 0x000fe20008410000 */
[----:B------:R-:W-:Y:S01]  /*6310*/  LOP3.LUT P2, RZ, R145, 0xff, RZ, 0xc0, !PT ;  /* 0x000000ff91ff7812 */ /* 0x000fe2000784c0ff */
[----:B------:R-:W-:Y:S01]  /*6320*/  FMUL.FTZ R0, R93, R5 ;  /* 0x000000055d007220 */ /* 0x000fe20000410000 */
[----:B------:R-:W-:Y:S01]  /*6330*/  LOP3.LUT P6, RZ, R145, 0xff00, RZ, 0xc0, !PT ;  /* 0x0000ff0091ff7812 */ /* 0x000fe200078cc0ff */
[----:B------:R-:W-:-:S02]  /*6340*/  HADD2.F32 R40, -RZ, R71.H0_H0 ;  /* 0x20000047ff287230 */ /* 0x000fc40000004100 */
[----:B------:R-:W-:Y:S01]  /*6350*/  FMUL.FTZ R145, R44, UR5 ;  /* 0x000000052c917c20 */ /* 0x000fe20008410000 */
[----:B------:R-:W-:Y:S01]  /*6360*/  FADD.FTZ R45, -R45, R178 ;  /* 0x000000b22d2d7221 */ /* 0x000fe20000010100 */
[----:B------:R-:W-:Y:S01]  /*6370*/  FMUL.FTZ R44, R42, R5 ;  /* 0x000000052a2c7220 */ /* 0x000fe20000410000 */
[----:B------:R-:W-:Y:S01]  /*6380*/  FMUL.FTZ R73, R0, UR5 ;  /* 0x0000000500497c20 */ /* 0x000fe20008410000 */
[--C-:B------:R-:W-:Y:S01]  /*6390*/  FFMA.FTZ R223, R46, R223, R47.reuse ;  /* 0x000000df2edf7223 */ /* 0x100fe2000001002f */
[----:B------:R-:W-:Y:S01]  /*63a0*/  FMUL.FTZ R0, R39, R5 ;  /* 0x0000000527007220 */ /* 0x000fe20000410000 */
[----:B------:R-:W-:Y:S01]  /*63b0*/  FFMA.FTZ R40, R6, R45, R40 ;  /* 0x0000002d06287223 */ /* 0x000fe20000010028 */
[----:B------:R-:W-:Y:S01]  /*63c0*/  FMUL.FTZ R108, R44, UR5 ;  /* 0x000000052c6c7c20 */ /* 0x000fe20008410000 */
[----:B------:R-:W-:Y:S01]  /*63d0*/  LOP3.LUT P5, RZ, R144, 0xff000000, RZ, 0xc0, !PT ;  /* 0xff00000090ff7812 */ /* 0x000fe200078ac0ff */
[----:B------:R-:W-:Y:S02]  /*63e0*/  HADD2.F32 R92, -RZ, R84.H1_H1 ;  /* 0x30000054ff5c7230 */ /* 0x000fe40000004100 */
[----:B------:R-:W-:Y:S01]  /*63f0*/  FADD.FTZ R223, -R223, R230 ;  /* 0x000000e6dfdf7221 */ /* 0x000fe20000010100 */
[----:B------:R-:W-:Y:S01]  /*6400*/  FMUL.FTZ R0, R0, UR5 ;  /* 0x0000000500007c20 */ /* 0x000fe20008410000 */
[----:B------:R-:W-:Y:S01]  /*6410*/  LOP3.LUT P3, RZ, R144, 0xff, RZ, 0xc0, !PT ;  /* 0x000000ff90ff7812 */ /* 0x000fe2000786c0ff */
[-C--:B------:R-:W-:Y:S01]  /*6420*/  FMUL.FTZ R96, R40, R5.reuse ;  /* 0x0000000528607220 */ /* 0x080fe20000410000 */
[----:B------:R-:W-:Y:S01]  /*6430*/  FSEL R108, R108, RZ, P5 ;  /* 0x000000ff6c6c7208 */ /* 0x000fe20002800000 */
[----:B------:R-:W-:Y:S01]  /*6440*/  FMUL.FTZ R104, R43, R5 ;  /* 0x000000052b687220 */ /* 0x000fe20000410000 */
[----:B------:R-:W-:Y:S01]  /*6450*/  ISETP.GE.U32.AND P5, PT, R140, RZ, PT ;  /* 0x000000ff8c00720c */ /* 0x000fe20003fa6070 */
[----:B------:R-:W-:Y:S01]  /*6460*/  FFMA.FTZ R92, R6, R223, R92 ;  /* 0x000000df065c7223 */ /* 0x000fe2000001005c */
[----:B------:R-:W-:Y:S01]  /*6470*/  FSEL R123, R0, RZ, P3 ;  /* 0x000000ff007b7208 */ /* 0x000fe20001800000 */
[----:B------:R-:W-:Y:S01]  /*6480*/  FMUL.FTZ R96, R96, UR5 ;  /* 0x0000000560607c20 */ /* 0x000fe20008410000 */
[C---:B------:R-:W-:Y:S01]  /*6490*/  LOP3.LUT P3, RZ, R141.reuse, 0xff0000, RZ, 0xc0, !PT ;  /* 0x00ff00008dff7812 */ /* 0x040fe2000786c0ff */
[----:B------:R-:W-:Y:S01]  /*64a0*/  FMUL.FTZ R0, R104, UR5 ;  /* 0x0000000568007c20 */ /* 0x000fe20008410000 */
[C---:B------:R-:W-:Y:S01]  /*64b0*/  ISETP.GE.U32.AND.EX P5, PT, R141.reuse, 0x1000000, PT, P5 ;  /* 0x010000008d00780c */ /* 0x040fe20003fa6150 */
[----:B------:R-:W-:Y:S01]  /*64c0*/  FMUL.FTZ R44, R92, R5 ;  /* 0x000000055c2c7220 */ /* 0x000fe20000410000 */
[----:B------:R-:W-:Y:S01]  /*64d0*/  FSEL R119, R96, RZ, P3 ;  /* 0x000000ff60777208 */ /* 0x000fe20001800000 */
[--C-:B------:R-:W-:Y:S01]  /*64e0*/  FFMA.FTZ R121, R46, R172, R47.reuse ;  /* 0x000000ac2e797223 */ /* 0x100fe2000001002f */
[----:B------:R-:W-:Y:S01]  /*64f0*/  FSEL R96, R0, RZ, P5 ;  /* 0x000000ff00607208 */ /* 0x000fe20002800000 */
[----:B------:R-:W-:Y:S01]  /*6500*/  FMUL.FTZ R44, R44, UR5 ;  /* 0x000000052c2c7c20 */ /* 0x000fe20008410000 */
[--C-:B------:R-:W-:Y:S01]  /*6510*/  FFMA.FTZ R0, R46, R173, R47.reuse ;  /* 0x000000ad2e007223 */ /* 0x100fe2000001002f */
[----:B------:R-:W-:Y:S01]  /*6520*/  LOP3.LUT P1, RZ, R144, 0xff00, RZ, 0xc0, !PT ;  /* 0x0000ff0090ff7812 */ /* 0x000fe2000782c0ff */
[----:B------:R-:W-:Y:S01]  /*6530*/  FFMA.FTZ R45, R46, R176, R47 ;  /* 0x000000b02e2d7223 */ /* 0x000fe2000001002f */
[C---:B------:R-:W-:Y:S01]  /*6540*/  LOP3.LUT P3, RZ, R141.reuse, 0xff, RZ, 0xc0, !PT ;  /* 0x000000ff8dff7812 */ /* 0x040fe2000786c0ff */
[----:B------:R-:W-:Y:S01]  /*6550*/  FADD.FTZ R181, -R0, R181 ;  /* 0x000000b500b57221 */ /* 0x000fe20000010100 */
[----:B------:R-:W-:Y:S01]  /*6560*/  FSEL R104, R44, RZ, P1 ;  /* 0x000000ff2c687208 */ /* 0x000fe20000800000 */
[C-C-:B------:R-:W-:Y:S01]  /*6570*/  FFMA.FTZ R0, R46.reuse, R153, R47.reuse ;  /* 0x000000992e007223 */ /* 0x140fe2000001002f */
[C-C-:B------:R-:W-:Y:S01]  /*6580*/  FFMA.FTZ R44, R46.reuse, R171, R47.reuse ;  /* 0x000000ab2e2c7223 */ /* 0x140fe2000001002f */
[--C-:B------:R-:W-:Y:S01]  /*6590*/  HADD2.F32 R171, -RZ, R70.reuse.H0_H0 ;  /* 0x20000046ffab7230 */ /* 0x100fe20000004100 */
[----:B------:R-:W-:Y:S01]  /*65a0*/  LOP3.LUT P5, RZ, R141, 0xff00, RZ, 0xc0, !PT ;  /* 0x0000ff008dff7812 */ /* 0x000fe200078ac0ff */
[----:B------:R-:W-:Y:S01]  /*65b0*/  FADD.FTZ R121, -R121, R180 ;  /* 0x000000b479797221 */ /* 0x000fe20000010100 */
[C-C-:B------:R-:W-:Y:S01]  /*65c0*/  FFMA.FTZ R117, R46.reuse, R174, R47.reuse ;  /* 0x000000ae2e757223 */ /* 0x140fe2000001002f */
[----:B------:R-:W-:Y:S01]  /*65d0*/  FFMA.FTZ R125, R46, R154, R47 ;  /* 0x0000009a2e7d7223 */ /* 0x000fe2000001002f */
[----:B------:R-:W-:-:S02]  /*65e0*/  HADD2.F32 R170, -RZ, R70.H1_H1 ;  /* 0x30000046ffaa7230 */ /* 0x000fc40000004100 */
[----:B------:R-:W-:Y:S01]  /*65f0*/  FADD.FTZ R141, -R0, R161 ;  /* 0x000000a1008d7221 */ /* 0x000fe20000010100 */
[----:B------:R-:W-:Y:S01]  /*6600*/  FADD.FTZ R179, -R44, R179 ;  /* 0x000000b32cb37221 */ /* 0x000fe20000010100 */
[----:B------:R-:W-:Y:S02]  /*6610*/  HADD2.F32 R0, -RZ, R68.H0_H0 ;  /* 0x20000044ff007230 */ /* 0x000fe40000004100 */
[----:B------:R-:W-:Y:S01]  /*6620*/  FADD.FTZ R45, -R45, R184 ;  /* 0x000000b82d2d7221 */ /* 0x000fe20000010100 */
[--C-:B------:R-:W-:Y:S02]  /*6630*/  HADD2.F32 R44, -RZ, R69.reuse.H0_H0 ;  /* 0x20000045ff2c7230 */ /* 0x100fe40000004100 */
[----:B------:R-:W-:Y:S01]  /*6640*/  FFMA.FTZ R171, R6, R121, R171 ;  /* 0x0000007906ab7223 */ /* 0x000fe200000100ab */
[----:B------:R-:W-:Y:S01]  /*6650*/  FFMA.FTZ R116, R46, R175, R47 ;  /* 0x000000af2e747223 */ /* 0x000fe2000001002f */
[----:B------:R-:W-:Y:S01]  /*6660*/  FADD.FTZ R117, -R117, R182 ;  /* 0x000000b675757221 */ /* 0x000fe20000010100 */
[----:B------:R-:W-:Y:S01]  /*6670*/  FADD.FTZ R125, -R125, R162 ;  /* 0x000000a27d7d7221 */ /* 0x000fe20000010100 */
[----:B------:R-:W-:-:S02]  /*6680*/  HADD2.F32 R162, -RZ, R69.H1_H1 ;  /* 0x30000045ffa27230 */ /* 0x000fc40000004100 */
[C---:B------:R-:W-:Y:S01]  /*6690*/  FFMA.FTZ R170, R6.reuse, R179, R170 ;  /* 0x000000b306aa7223 */ /* 0x040fe200000100aa */
[----:B------:R-:W-:Y:S01]  /*66a0*/  FFMA.FTZ R161, R6, R45, R0 ;  /* 0x0000002d06a17223 */ /* 0x000fe20000010000 */
[----:B------:R-:W-:Y:S01]  /*66b0*/  FMUL.FTZ R0, R171, R5 ;  /* 0x00000005ab007220 */ /* 0x000fe20000410000 */
[----:B------:R-:W-:Y:S01]  /*66c0*/  FADD.FTZ R183, -R116, R183 ;  /* 0x000000b774b77221 */ /* 0x000fe20000010100 */
[----:B------:R-:W-:Y:S01]  /*66d0*/  FFMA.FTZ R169, R6, R117, R44 ;  /* 0x0000007506a97223 */ /* 0x000fe2000001002c */
[----:B------:R-:W-:Y:S01]  /*66e0*/  FMUL.FTZ R116, R170, R5 ;  /* 0x00000005aa747220 */ /* 0x000fe20000410000 */
[----:B------:R-:W-:Y:S01]  /*66f0*/  FFMA.FTZ R162, R6, R181, R162 ;  /* 0x000000b506a27223 */ /* 0x000fe200000100a2 */
[----:B------:R-:W-:Y:S02]  /*6700*/  HADD2.F32 R154, -RZ, R68.H1_H1 ;  /* 0x30000044ff9a7230 */ /* 0x000fe40000004100 */
[----:B------:R-:W-:Y:S01]  /*6710*/  FMUL.FTZ R153, R0, UR5 ;  /* 0x0000000500997c20 */ /* 0x000fe20008410000 */
[----:B------:R-:W-:Y:S01]  /*6720*/  FMUL.FTZ R0, R169, R5 ;  /* 0x00000005a9007220 */ /* 0x000fe20000410000 */
[----:B------:R-:W-:Y:S01]  /*6730*/  FMUL.FTZ R152, R116, UR5 ;  /* 0x0000000574987c20 */ /* 0x000fe20008410000 */
[----:B------:R-:W-:-:S02]  /*6740*/  HADD2.F32 R44, -RZ, R91.H0_H0 ;  /* 0x2000005bff2c7230 */ /* 0x000fc40000004100 */
[----:B------:R-:W-:Y:S01]  /*6750*/  FMUL.FTZ R116, R162, R5 ;  /* 0x00000005a2747220 */ /* 0x000fe20000410000 */
[----:B------:R-:W-:Y:S01]  /*6760*/  LOP3.LUT P4, RZ, R144, 0xff0000, RZ, 0xc0, !PT ;  /* 0x00ff000090ff7812 */ /* 0x000fe2000788c0ff */
[----:B------:R-:W-:Y:S02]  /*6770*/  HADD2.F32 R118, -RZ, R91.H1_H1 ;  /* 0x3000005bff767230 */ /* 0x000fe40000004100 */
[----:B------:R-:W-:Y:S01]  /*6780*/  FFMA.FTZ R154, R6, R183, R154 ;  /* 0x000000b7069a7223 */ /* 0x000fe2000001009a */
[----:B------:R-:W-:Y:S01]  /*6790*/  FMUL.FTZ R144, R0, UR5 ;  /* 0x0000000500907c20 */ /* 0x000fe20008410000 */
[----:B------:R-:W-:Y:S01]  /*67a0*/  FMUL.FTZ R0, R161, R5 ;  /* 0x00000005a1007220 */ /* 0x000fe20000410000 */
[----:B------:R-:W-:Y:S01]  /*67b0*/  FMUL.FTZ R151, R116, UR5 ;  /* 0x0000000574977c20 */ /* 0x000fe20008410000 */
[----:B------:R-:W-:Y:S01]  /*67c0*/  FFMA.FTZ R45, R6, R125, R44 ;  /* 0x0000007d062d7223 */ /* 0x000fe2000001002c */
[----:B------:R-:W-:Y:S01]  /*67d0*/  FMUL.FTZ R116, R154, R5 ;  /* 0x000000059a747220 */ /* 0x000fe20000410000 */
[----:B------:R-:W-:Y:S01]  /*67e0*/  LOP3.LUT P1, RZ, R140, 0xff000000, RZ, 0xc0, !PT ;  /* 0xff0000008cff7812 */ /* 0x000fe2000782c0ff */
[----:B------:R-:W-:Y:S01]  /*67f0*/  FFMA.FTZ R44, R6, R141, R118 ;  /* 0x0000008d062c7223 */ /* 0x000fe20000010076 */
[----:B------:R-:W-:Y:S01]  /*6800*/  FSEL R74, R74, RZ, P2 ;  /* 0x000000ff4a4a7208 */ /* 0x000fe20001000000 */
[----:B------:R-:W-:Y:S01]  /*6810*/  FMUL.FTZ R0, R0, UR5 ;  /* 0x0000000500007c20 */ /* 0x000fe20008410000 */
[----:B------:R-:W-:Y:S01]  /*6820*/  LOP3.LUT P2, RZ, R140, 0xff, RZ, 0xc0, !PT ;  /* 0x000000ff8cff7812 */ /* 0x000fe2000784c0ff */
[-C--:B------:R-:W-:Y:S01]  /*6830*/  FMUL.FTZ R117, R45, R5.reuse ;  /* 0x000000052d757220 */ /* 0x080fe20000410000 */
[----:B------:R-:W-:Y:S01]  /*6840*/  FSEL R145, R145, RZ, P6 ;  /* 0x000000ff91917208 */ /* 0x000fe20003000000 */
[----:B------:R-:W-:Y:S01]  /*6850*/  FMUL.FTZ R116, R116, UR5 ;  /* 0x0000000574747c20 */ /* 0x000fe20008410000 */
[----:B------:R-:W-:Y:S01]  /*6860*/  LOP3.LUT P6, RZ, R140, 0xff00, RZ, 0xc0, !PT ;  /* 0x0000ff008cff7812 */ /* 0x000fe200078cc0ff */
[----:B------:R-:W-:Y:S01]  /*6870*/  FMUL.FTZ R118, R44, R5 ;  /* 0x000000052c767220 */ /* 0x000fe20000410000 */
[----:B------:R-:W-:Y:S01]  /*6880*/  FSEL R73, R73, RZ, P4 ;  /* 0x000000ff49497208 */ /* 0x000fe20002000000 */
[C-C-:B------:R-:W-:Y:S01]  /*6890*/  FFMA.FTZ R121, R46.reuse, R160, R47.reuse ;  /* 0x000000a02e797223 */ /* 0x140fe2000001002f */
[----:B------:R-:W-:Y:S01]  /*68a0*/  FSEL R151, R151, RZ, P1 ;  /* 0x000000ff97977208 */ /* 0x000fe20000800000 */
[--C-:B------:R-:W-:Y:S01]  /*68b0*/  FFMA.FTZ R125, R46, R158, R47.reuse ;  /* 0x0000009e2e7d7223 */ /* 0x100fe2000001002f */
[----:B------:R-:W-:Y:S01]  /*68c0*/  LOP3.LUT P4, RZ, R140, 0xff0000, RZ, 0xc0, !PT ;  /* 0x00ff00008cff7812 */ /* 0x000fe2000788c0ff */
[--C-:B------:R-:W-:Y:S01]  /*68d0*/  HADD2.F32 R160, -RZ, R90.reuse.H1_H1 ;  /* 0x3000005affa07230 */ /* 0x100fe20000004100 */
[----:B------:R-:W-:Y:S01]  /*68e0*/  ISETP.GE.U32.AND P1, PT, R138, RZ, PT ;  /* 0x000000ff8a00720c */ /* 0x000fe20003f26070 */
[----:B------:R-:W-:Y:S01]  /*68f0*/  FADD.FTZ R121, -R121, R168 ;  /* 0x000000a879797221 */ /* 0x000fe20000010100 */
[----:B------:R-:W-:Y:S01]  /*6900*/  FSEL R140, R0, RZ, P2 ;  /* 0x000000ff008c7208 */ /* 0x000fe20001000000 */
[----:B------:R-:W-:Y:S01]  /*6910*/  FMUL.FTZ R0, R117, UR5 ;  /* 0x0000000575007c20 */ /* 0x000fe20008410000 */
[----:B------:R-:W-:Y:S01]  /*6920*/  FMUL.FTZ R117, R118, UR5 ;  /* 0x0000000576757c20 */ /* 0x000fe20008410000 */
[----:B------:R-:W-:Y:S01]  /*6930*/  FSEL R141, R116, RZ, P6 ;  /* 0x000000ff748d7208 */ /* 0x000fe20003000000 */
[C-C-:B------:R-:W-:Y:S01]  /*6940*/  FFMA.FTZ R116, R46.reuse, R159, R47.reuse ;  /* 0x0000009f2e747223 */ /* 0x140fe2000001002f */
[C---:B------:R-:W-:Y:S01]  /*6950*/  LOP3.LUT P2, RZ, R139.reuse, 0xff0000, RZ, 0xc0, !PT ;  /* 0x00ff00008bff7812 */ /* 0x040fe2000784c0ff */
[----:B------:R-:W-:Y:S01]  /*6960*/  FFMA.FTZ R118, R46, R157, R47 ;  /* 0x0000009d2e767223 */ /* 0x000fe2000001002f */
[----:B------:R-:W-:Y:S01]  /*6970*/  ISETP.GE.U32.AND.EX P1, PT, R139, 0x1000000, PT, P1 ;  /* 0x010000008b00780c */ /* 0x000fe20003f26110 */
[----:B------:R-:W-:Y:S01]  /*6980*/  FADD.FTZ R167, -R116, R167 ;  /* 0x000000a774a77221 */ /* 0x000fe20000010100 */
[----:B------:R-:W-:Y:S01]  /*6990*/  FSEL R0, R0, RZ, P2 ;  /* 0x000000ff00007208 */ /* 0x000fe20001000000 */
[C-C-:B------:R-:W-:Y:S01]  /*69a0*/  FFMA.FTZ R116, R46.reuse, R155, R47.reuse ;  /* 0x0000009b2e747223 */ /* 0x140fe2000001002f */
[----:B------:R-:W-:Y:S01]  /*69b0*/  FSEL R117, R117, RZ, P1 ;  /* 0x000000ff75757208 */ /* 0x000fe20000800000 */
[C-C-:B------:R-:W-:Y:S01]  /*69c0*/  FFMA.FTZ R155, R46.reuse, R98, R47.reuse ;  /* 0x000000622e9b7223 */ /* 0x140fe2000001002f */
[C---:B------:R-:W-:Y:S01]  /*69d0*/  LOP3.LUT P2, RZ, R139.reuse, 0xff, RZ, 0xc0, !PT ;  /* 0x000000ff8bff7812 */ /* 0x040fe2000784c0ff */
[C-C-:B------:R-:W-:Y:S01]  /*69e0*/  FFMA.FTZ R98, R46.reuse, R97, R47.reuse ;  /* 0x000000612e627223 */ /* 0x140fe2000001002f */
[----:B------:R-:W-:Y:S01]  /*69f0*/  LOP3.LUT P1, RZ, R139, 0xff00, RZ, 0xc0, !PT ;  /* 0x0000ff008bff7812 */ /* 0x000fe2000782c0ff */
[----:B------:R-:W-:Y:S01]  /*6a00*/  FFMA.FTZ R139, R46, R156, R47 ;  /* 0x0000009c2e8b7223 */ /* 0x000fe2000001002f */
[----:B------:R-:W-:-:S02]  /*6a10*/  HADD2.F32 R157, -RZ, R90.H0_H0 ;  /* 0x2000005aff9d7230 */ /* 0x000fc40000004100 */
[----:B------:R-:W-:Y:S01]  /*6a20*/  FADD.FTZ R137, -R98, R137 ;  /* 0x0000008962897221 */ /* 0x000fe20000010100 */
[----:B------:R-:W-:Y:S01]  /*6a30*/  FADD.FTZ R163, -R116, R163 ;  /* 0x000000a374a37221 */ /* 0x000fe20000010100 */
[----:B------:R-:W-:Y:S01]  /*6a40*/  FADD.FTZ R139, -R139, R164 ;  /* 0x000000a48b8b7221 */ /* 0x000fe20000010100 */
[--C-:B------:R-:W-:Y:S02]  /*6a50*/  HADD2.F32 R98, -RZ, R88.reuse.H0_H0 ;  /* 0x20000058ff627230 */ /* 0x100fe40000004100 */
[----:B------:R-:W-:Y:S01]  /*6a60*/  FADD.FTZ R125, -R125, R166 ;  /* 0x000000a67d7d7221 */ /* 0x000fe20000010100 */
[--C-:B------:R-:W-:Y:S02]  /*6a70*/  HADD2.F32 R116, -RZ, R89.reuse.H0_H0 ;  /* 0x20000059ff747230 */ /* 0x100fe40000004100 */
[C---:B------:R-:W-:Y:S01]  /*6a80*/  FFMA.FTZ R157, R6.reuse, R139, R157 ;  /* 0x0000008b069d7223 */ /* 0x040fe2000001009d */
[----:B------:R-:W-:Y:S02]  /*6a90*/  HADD2.F32 R158, -RZ, R89.H1_H1 ;  /* 0x30000059ff9e7230 */ /* 0x000fe40000004100 */
[----:B------:R-:W-:Y:S01]  /*6aa0*/  FFMA.FTZ R160, R6, R163, R160 ;  /* 0x000000a306a07223 */ /* 0x000fe200000100a0 */
[----:B------:R-:W-:Y:S01]  /*6ab0*/  FADD.FTZ R165, -R118, R165 ;  /* 0x000000a576a57221 */ /* 0x000fe20000010100 */
[C---:B------:R-:W-:Y:S01]  /*6ac0*/  FFMA.FTZ R97, R6.reuse, R121, R98 ;  /* 0x0000007906617223 */ /* 0x040fe20000010062 */
[----:B------:R-:W-:Y:S01]  /*6ad0*/  FADD.FTZ R159, -R155, R142 ;  /* 0x0000008e9b9f7221 */ /* 0x000fe20000010100 */
[----:B------:R-:W-:Y:S01]  /*6ae0*/  FMUL.FTZ R98, R157, R5 ;  /* 0x000000059d627220 */ /* 0x000fe20000410000 */
[----:B------:R-:W-:Y:S01]  /*6af0*/  FFMA.FTZ R155, R6, R125, R116 ;  /* 0x0000007d069b7223 */ /* 0x000fe20000010074 */
[----:B------:R-:W-:Y:S01]  /*6b00*/  FMUL.FTZ R116, R160, R5 ;  /* 0x00000005a0747220 */ /* 0x000fe20000410000 */
[----:B------:R-:W-:Y:S01]  /*6b10*/  FSEL R153, R153, RZ, P3 ;  /* 0x000000ff99997208 */ /* 0x000fe20001800000 */
[----:B------:R-:W-:Y:S01]  /*6b20*/  FFMA.FTZ R158, R6, R165, R158 ;  /* 0x000000a5069e7223 */ /* 0x000fe2000001009e */
[----:B------:R-:W-:Y:S01]  /*6b30*/  FSEL R152, R152, RZ, P5 ;  /* 0x000000ff98987208 */ /* 0x000fe20002800000 */
[----:B------:R-:W-:Y:S01]  /*6b40*/  FMUL.FTZ R122, R98, UR5 ;  /* 0x00000005627a7c20 */ /* 0x000fe20008410000 */
[----:B------:R-:W-:Y:S01]  /*6b50*/  FSEL R144, R144, RZ, P4 ;  /* 0x000000ff90907208 */ /* 0x000fe20002000000 */
[----:B------:R-:W-:Y:S01]  /*6b60*/  HADD2.F32 R125, -RZ, R88.H1_H1 ;  /* 0x30000058ff7d7230 */ /* 0x000fe20000004100 */
[C---:B------:R-:W-:Y:S01]  /*6b70*/  LOP3.LUT P3, RZ, R138.reuse, 0xff, RZ, 0xc0, !PT ;  /* 0x000000ff8aff7812 */ /* 0x040fe2000786c0ff */
[----:B------:R-:W-:Y:S01]  /*6b80*/  FMUL.FTZ R98, R155, R5 ;  /* 0x000000059b627220 */ /* 0x000fe20000410000 */
[C---:B------:R-:W-:Y:S01]  /*6b90*/  LOP3.LUT P5, RZ, R138.reuse, 0xff00, RZ, 0xc0, !PT ;  /* 0x0000ff008aff7812 */ /* 0x040fe200078ac0ff */
[--C-:B------:R-:W-:Y:S01]  /*6ba0*/  HADD2.F32 R124, -RZ, R79.reuse.H0_H0 ;  /* 0x2000004fff7c7230 */ /* 0x100fe20000004100 */
[----:B------:R-:W-:Y:S01]  /*6bb0*/  LOP3.LUT P4, RZ, R138, 0xff0000, RZ, 0xc0, !PT ;  /* 0x00ff00008aff7812 */ /* 0x000fe2000788c0ff */
[----:B------:R-:W-:Y:S01]  /*6bc0*/  FMUL.FTZ R139, R116, UR5 ;  /* 0x00000005748b7c20 */ /* 0x000fe20008410000 */
[----:B------:R-:W-:Y:S01]  /*6bd0*/  LOP3.LUT P6, RZ, R138, 0xff000000, RZ, 0xc0, !PT ;  /* 0xff0000008aff7812 */ /* 0x000fe200078cc0ff */
[----:B------:R-:W-:-:S02]  /*6be0*/  HADD2.F32 R138, -RZ, R79.H1_H1 ;  /* 0x3000004fff8a7230 */ /* 0x000fc40000004100 */
[----:B------:R-:W-:Y:S01]  /*6bf0*/  FMUL.FTZ R116, R158, R5 ;  /* 0x000000059e747220 */ /* 0x000fe20000410000 */
[----:B------:R-:W-:Y:S01]  /*6c00*/  FMUL.FTZ R120, R98, UR5 ;  /* 0x0000000562787c20 */ /* 0x000fe20008410000 */
[C---:B------:R-:W-:Y:S01]  /*6c10*/  FFMA.FTZ R156, R6.reuse, R167, R125 ;  /* 0x000000a7069c7223 */ /* 0x040fe2000001007d */
[----:B------:R-:W-:Y:S01]  /*6c20*/  FMUL.FTZ R98, R97, R5 ;  /* 0x0000000561627220 */ /* 0x000fe20000410000 */
[C---:B------:R-:W-:Y:S01]  /*6c30*/  FFMA.FTZ R138, R6.reuse, R137, R138 ;  /* 0x00000089068a7223 */ /* 0x040fe2000001008a */
[----:B------:R-:W-:Y:S01]  /*6c40*/  FFMA.FTZ R124, R6, R159, R124 ;  /* 0x0000009f067c7223 */ /* 0x000fe2000001007c */
[----:B------:R-:W-:Y:S01]  /*6c50*/  FMUL.FTZ R137, R116, UR5 ;  /* 0x0000000574897c20 */ /* 0x000fe20008410000 */
[-C--:B------:R-:W-:Y:S01]  /*6c60*/  FMUL.FTZ R116, R156, R5.reuse ;  /* 0x000000059c747220 */ /* 0x080fe20000410000 */
[----:B------:R-:W-:Y:S01]  /*6c70*/  FMUL.FTZ R98, R98, UR5 ;  /* 0x0000000562627c20 */ /* 0x000fe20008410000 */
[-C--:B------:R-:W-:Y:S01]  /*6c80*/  FMUL.FTZ R121, R124, R5.reuse ;  /* 0x000000057c797220 */ /* 0x080fe20000410000 */
[----:B------:R-:W-:Y:S01]  /*6c90*/  FMUL.FTZ R125, R138, R5 ;  /* 0x000000058a7d7220 */ /* 0x000fe20000410000 */
[----:B------:R-:W-:Y:S01]  /*6ca0*/  FSEL R137, R137, RZ, P6 ;  /* 0x000000ff89897208 */ /* 0x000fe20003000000 */
[----:B------:R-:W-:Y:S01]  /*6cb0*/  FMUL.FTZ R116, R116, UR5 ;  /* 0x0000000574747c20 */ /* 0x000fe20008410000 */
[----:B------:R-:W-:Y:S01]  /*6cc0*/  ISETP.GE.U32.AND P6, PT, R134, RZ, PT ;  /* 0x000000ff8600720c */ /* 0x000fe20003fc6070 */
[----:B------:R-:W-:Y:S01]  /*6cd0*/  FMUL.FTZ R121, R121, UR5 ;  /* 0x0000000579797c20 */ /* 0x000fe20008410000 */
[----:B------:R-:W-:Y:S01]  /*6ce0*/  FSEL R118, R98, RZ, P3 ;  /* 0x000000ff62767208 */ /* 0x000fe20001800000 */
[----:B------:R-:W-:Y:S01]  /*6cf0*/  FMUL.FTZ R98, R125, UR5 ;  /* 0x000000057d627c20 */ /* 0x000fe20008410000 */
[C---:B------:R-:W-:Y:S01]  /*6d00*/  LOP3.LUT P3, RZ, R135.reuse, 0xff0000, RZ, 0xc0, !PT ;  /* 0x00ff000087ff7812 */ /* 0x040fe2000786c0ff */
[C-C-:B------:R-:W-:Y:S01]  /*6d10*/  FFMA.FTZ R105, R46.reuse, R105, R47.reuse ;  /* 0x000000692e697223 */ /* 0x140fe2000001002f */
[----:B------:R-:W-:Y:S01]  /*6d20*/  ISETP.GE.U32.AND.EX P6, PT, R135, 0x1000000, PT, P6 ;  /* 0x010000008700780c */ /* 0x000fe20003fc6160 */
[--C-:B------:R-:W-:Y:S01]  /*6d30*/  FFMA.FTZ R142, R46, R99, R47.reuse ;  /* 0x000000632e8e7223 */ /* 0x100fe2000001002f */
[----:B------:R-:W-:Y:S01]  /*6d40*/  FSEL R125, R116, RZ, P5 ;  /* 0x000000ff747d7208 */ /* 0x000fe20002800000 */
[C-C-:B------:R-:W-:Y:S01]  /*6d50*/  FFMA.FTZ R159, R46.reuse, R112, R47.reuse ;  /* 0x000000702e9f7223 */ /* 0x140fe2000001002f */
[----:B------:R-:W-:Y:S01]  /*6d60*/  FSEL R116, R121, RZ, P3 ;  /* 0x000000ff79747208 */ /* 0x000fe20001800000 */
[--C-:B------:R-:W-:Y:S01]  /*6d70*/  FFMA.FTZ R107, R46, R107, R47.reuse ;  /* 0x0000006b2e6b7223 */ /* 0x100fe2000001002f */
[----:B------:R-:W-:Y:S01]  /*6d80*/  FSEL R121, R98, RZ, P6 ;  /* 0x000000ff62797208 */ /* 0x000fe20003000000 */
[C-C-:B------:R-:W-:Y:S01]  /*6d90*/  FFMA.FTZ R98, R46.reuse, R103, R47.reuse ;  /* 0x000000672e627223 */ /* 0x140fe2000001002f */
[C---:B------:R-:W-:Y:S01]  /*6da0*/  LOP3.LUT P3, RZ, R135.reuse, 0xff, RZ, 0xc0, !PT ;  /* 0x000000ff87ff7812 */ /* 0x040fe2000786c0ff */
[C-C-:B------:R-:W-:Y:S01]  /*6db0*/  FFMA.FTZ R103, R46.reuse, R102, R47.reuse ;  /* 0x000000662e677223 */ /* 0x140fe2000001002f */
[----:B------:R-:W-:Y:S01]  /*6dc0*/  LOP3.LUT P6, RZ, R135, 0xff00, RZ, 0xc0, !PT ;  /* 0x0000ff0087ff7812 */ /* 0x000fe200078cc0ff */
[--C-:B------:R-:W-:Y:S01]  /*6dd0*/  FFMA.FTZ R135, R46, R100, R47.reuse ;  /* 0x000000642e877223 */ /* 0x100fe2000001002f */
[----:B------:R-:W-:Y:S01]  /*6de0*/  FSEL R122, R122, RZ, P2 ;  /* 0x000000ff7a7a7208 */ /* 0x000fe20001000000 */
[C-C-:B------:R-:W-:Y:S01]  /*6df0*/  FFMA.FTZ R100, R46.reuse, R111, R47.reuse ;  /* 0x0000006f2e647223 */ /* 0x140fe2000001002f */
[----:B------:R-:W-:Y:S01]  /*6e00*/  FSEL R139, R139, RZ, P1 ;  /* 0x000000ff8b8b7208 */ /* 0x000fe20000800000 */
[--C-:B------:R-:W-:Y:S01]  /*6e10*/  FFMA.FTZ R102, R46, R109, R47.reuse ;  /* 0x0000006d2e667223 */ /* 0x100fe2000001002f */
[----:B------:R-:W-:Y:S01]  /*6e20*/  FSEL R120, R120, RZ, P4 ;  /* 0x000000ff78787208 */ /* 0x000fe20002000000 */
[--C-:B------:R-:W-:Y:S01]  /*6e30*/  FFMA.FTZ R111, R46, R110, R47.reuse ;  /* 0x0000006e2e6f7223 */ /* 0x100fe2000001002f */
[----:B------:R-:W-:Y:S01]  /*6e40*/  LOP3.LUT P2, RZ, R134, 0xff, RZ, 0xc0, !PT ;  /* 0x000000ff86ff7812 */ /* 0x000fe2000784c0ff */
[--C-:B------:R-:W-:Y:S01]  /*6e50*/  FFMA.FTZ R106, R46, R106, R47.reuse ;  /* 0x0000006a2e6a7223 */ /* 0x100fe2000001002f */
[C---:B------:R-:W-:Y:S01]  /*6e60*/  LOP3.LUT P1, RZ, R134.reuse, 0xff00, RZ, 0xc0, !PT ;  /* 0x0000ff0086ff7812 */ /* 0x040fe2000782c0ff */
[----:B------:R-:W-:Y:S01]  /*6e70*/  HADD2.F32 R109, -RZ, R78.H0_H0 ;  /* 0x2000004eff6d7230 */ /* 0x000fe20000004100 */
[C---:B------:R-:W-:Y:S01]  /*6e80*/  LOP3.LUT P4, RZ, R134.reuse, 0xff0000, RZ, 0xc0, !PT ;  /* 0x00ff000086ff7812 */ /* 0x040fe2000788c0ff */
[----:B------:R-:W-:Y:S01]  /*6e90*/  FADD.FTZ R135, -R135, R146 ;  /* 0x0000009287877221 */ /* 0x000fe20000010100 */
[----:B------:R-:W-:Y:S01]  /*6ea0*/  LOP3.LUT P5, RZ, R134, 0xff000000, RZ, 0xc0, !PT ;  /* 0xff00000086ff7812 */ /* 0x000fe200078ac0ff */
[C-C-:B------:R-:W-:Y:S01]  /*6eb0*/  FFMA.FTZ R134, R46.reuse, R101, R47.reuse ;  /* 0x000000652e867223 */ /* 0x140fe2000001002f */
[C-C-:B------:R-:W-:Y:S01]  /*6ec0*/  FFMA.FTZ R101, R46.reuse, R114, R47.reuse ;  /* 0x000000722e657223 */ /* 0x140fe2000001002f */
[----:B------:R-:W-:Y:S01]  /*6ed0*/  FFMA.FTZ R46, R46, R113, R47 ;  /* 0x000000712e2e7223 */ /* 0x000fe2000001002f */
[----:B------:R-:W-:Y:S01]  /*6ee0*/  FADD.FTZ R47, -R98, R149 ;  /* 0x00000095622f7221 */ /* 0x000fe20000010100 */
[----:B------:R-:W-:-:S02]  /*6ef0*/  HADD2.F32 R98, -RZ, R77.H0_H0 ;  /* 0x2000004dff627230 */ /* 0x000fc40000004100 */
[----:B------:R-:W-:Y:S01]  /*6f00*/  FADD.FTZ R105, -R105, R150 ;  /* 0x0000009669697221 */ /* 0x000fe20000010100 */
[----:B------:R-:W-:Y:S01]  /*6f10*/  FADD.FTZ R103, -R103, R148 ;  /* 0x0000009467677221 */ /* 0x000fe20000010100 */
[----:B------:R-:W-:Y:S01]  /*6f20*/  FFMA.FTZ R150, R6, R135, R109 ;  /* 0x0000008706967223 */ /* 0x000fe2000001006d */
[----:B------:R-:W-:Y:S02]  /*6f30*/  HADD2.F32 R148, -RZ, R77.H1_H1 ;  /* 0x3000004dff947230 */ /* 0x000fe40000004100 */
[----:B------:R-:W-:Y:S01]  /*6f40*/  FADD.FTZ R99, -R134, R147 ;  /* 0x0000009386637221 */ /* 0x000fe20000010100 */
[----:B------:R-:W-:Y:S01]  /*6f50*/  FFMA.FTZ R147, R6, R103, R98 ;  /* 0x0000006706937223 */ /* 0x000fe20000010062 */
[----:B------:R-:W-:Y:S02]  /*6f60*/  HADD2.F32 R110, -RZ, R78.H1_H1 ;  /* 0x3000004eff6e7230 */ /* 0x000fe40000004100 */
[----:B------:R-:W-:Y:S01]  /*6f70*/  FMUL.FTZ R98, R150, R5 ;  /* 0x0000000596627220 */ /* 0x000fe20000410000 */
[----:B------:R-:W-:Y:S01]  /*6f80*/  FADD.FTZ R149, -R142, R143 ;  /* 0x0000008f8e957221 */ /* 0x000fe20000010100 */
[----:B------:R-:W-:Y:S01]  /*6f90*/  FFMA.FTZ R148, R6, R99, R148 ;  /* 0x0000006306947223 */ /* 0x000fe20000010094 */
[----:B------:R-:W-:-:S02]  /*6fa0*/  HADD2.F32 R99, -RZ, R76.H1_H1 ;  /* 0x3000004cff637230 */ /* 0x000fc40000004100 */
[----:B------:R-:W-:Y:S01]  /*6fb0*/  FMUL.FTZ R98, R98, UR5 ;  /* 0x0000000562627c20 */ /* 0x000fe20008410000 */
[C---:B------:R-:W-:Y:S01]  /*6fc0*/  FFMA.FTZ R149, R6.reuse, R149, R110 ;  /* 0x0000009506957223 */ /* 0x040fe2000001006e */
[----:B------:R-:W-:Y:S02]  /*6fd0*/  HADD2.F32 R134, -RZ, R81.H0_H0 ;  /* 0x20000051ff867230 */ /* 0x000fe40000004100 */
[----:B------:R-:W-:Y:S01]  /*6fe0*/  FADD.FTZ R111, -R111, R130 ;  /* 0x000000826f6f7221 */ /* 0x000fe20000010100 */
[----:B------:R-:W-:Y:S01]  /*6ff0*/  FFMA.FTZ R146, R6, R47, R99 ;  /* 0x0000002f06927223 */ /* 0x000fe20000010063 */
[----:B------:R-:W-:Y:S01]  /*7000*/  FADD.FTZ R159, -R159, R136 ;  /* 0x000000889f9f7221 */ /* 0x000fe20000010100 */
[-C--:B------:R-:W-:Y:S01]  /*7010*/  FMUL.FTZ R99, R149, R5.reuse ;  /* 0x0000000595637220 */ /* 0x080fe20000410000 */
[----:B------:R-:W-:Y:S01]  /*7020*/  FMUL.FTZ R47, R147, R5 ;  /* 0x00000005932f7220 */ /* 0x000fe20000410000 */
[----:B------:R-:W-:Y:S01]  /*7030*/  FSEL R130, R98, RZ, P3 ;  /* 0x000000ff62827208 */ /* 0x000fe20001800000 */
[----:B------:R-:W-:-:S02]  /*7040*/  HADD2.F32 R136, -RZ, R80.H0_H0 ;  /* 0x20000050ff887230 */ /* 0x000fc40000004100 */
[----:B------:R-:W-:Y:S01]  /*7050*/  FFMA.FTZ R134, R6, R111, R134 ;  /* 0x0000006f06867223 */ /* 0x000fe20000010086 */
[-C--:B------:R-:W-:Y:S01]  /*7060*/  FMUL.FTZ R98, R148, R5.reuse ;  /* 0x0000000594627220 */ /* 0x080fe20000410000 */
[----:B------:R-:W-:Y:S01]  /*7070*/  FMUL.FTZ R99, R99, UR5 ;  /* 0x0000000563637c20 */ /* 0x000fe20008410000 */
[----:B------:R-:W-:Y:S01]  /*7080*/  FMUL.FTZ R114, R47, UR5 ;  /* 0x000000052f727c20 */ /* 0x000fe20008410000 */
[----:B------:R-:W-:Y:S01]  /*7090*/  FMUL.FTZ R103, R134, R5 ;  /* 0x0000000586677220 */ /* 0x000fe20000410000 */
[----:B------:R-:W-:Y:S01]  /*70a0*/  FMUL.FTZ R135, R98, UR5 ;  /* 0x0000000562877c20 */ /* 0x000fe20008410000 */
[----:B------:R-:W-:Y:S01]  /*70b0*/  FFMA.FTZ R136, R6, R159, R136 ;  /* 0x0000009f06887223 */ /* 0x000fe20000010088 */
[-C--:B------:R-:W-:Y:S01]  /*70c0*/  FMUL.FTZ R98, R146, R5.reuse ;  /* 0x0000000592627220 */ /* 0x080fe20000410000 */
[----:B------:R-:W-:Y:S01]  /*70d0*/  FSEL R143, R99, RZ, P6 ;  /* 0x000000ff638f7208 */ /* 0x000fe20003000000 */
[----:B------:R-:W-:Y:S01]  /*70e0*/  FMUL.FTZ R103, R103, UR5 ;  /* 0x0000000567677c20 */ /* 0x000fe20008410000 */
[----:B------:R-:W-:Y:S01]  /*70f0*/  FSEL R114, R114, RZ, P4 ;  /* 0x000000ff72727208 */ /* 0x000fe20002000000 */
[----:B------:R-:W-:Y:S01]  /*7100*/  FMUL.FTZ R99, R136, R5 ;  /* 0x0000000588637220 */ /* 0x000fe20000410000 */
[----:B------:R-:W-:Y:S01]  /*7110*/  LOP3.LUT P4, RZ, R132, 0xff0000, RZ, 0xc0, !PT ;  /* 0x00ff000084ff7812 */ /* 0x000fe2000788c0ff */
[----:B------:R-:W-:Y:S01]  /*7120*/  FMUL.FTZ R98, R98, UR5 ;  /* 0x0000000562627c20 */ /* 0x000fe20008410000 */
[----:B------:R-:W-:Y:S01]  /*7130*/  FADD.FTZ R115, -R46, R115 ;  /* 0x000000732e737221 */ /* 0x000fe20000010100 */
[----:B------:R-:W-:Y:S01]  /*7140*/  FMUL.FTZ R110, R99, UR5 ;  /* 0x00000005636e7c20 */ /* 0x000fe20008410000 */
[----:B------:R-:W-:Y:S01]  /*7150*/  FSEL R111, R103, RZ, P4 ;  /* 0x000000ff676f7208 */ /* 0x000fe20002000000 */
[----:B------:R-:W-:Y:S01]  /*7160*/  HADD2.F32 R103, -RZ, R83.H1_H1 ;  /* 0x30000053ff677230 */ /* 0x000fe20000004100 */
[----:B------:R-:W-:Y:S01]  /*7170*/  FSEL R113, R98, RZ, P1 ;  /* 0x000000ff62717208 */ /* 0x000fe20000800000 */
[----:B------:R-:W-:Y:S01]  /*7180*/  FADD.FTZ R101, -R101, R126 ;  /* 0x0000007e65657221 */ /* 0x000fe20000010100 */
[----:B------:R-:W0:Y:S01]  /*7190*/  LDC.64 R98, c[0x0][0x478] ;  /* 0x00011e00ff627b82 */ /* 0x000e220000000a00 */
[----:B------:R-:W-:Y:S01]  /*71a0*/  FADD.FTZ R129, -R102, R129 ;  /* 0x0000008166817221 */ /* 0x000fe20000010100 */
[----:B------:R-:W-:Y:S01]  /*71b0*/  FFMA.FTZ R126, R6, R115, R103 ;  /* 0x00000073067e7223 */ /* 0x000fe20000010067 */
[----:B------:R-:W-:-:S02]  /*71c0*/  HADD2.F32 R142, -RZ, R76.H0_H0 ;  /* 0x2000004cff8e7230 */ /* 0x000fc40000004100 */
[----:B------:R-:W-:Y:S01]  /*71d0*/  FADD.FTZ R131, -R100, R131 ;  /* 0x0000008364837221 */ /* 0x000fe20000010100 */
[----:B------:R-:W-:Y:S01]  /*71e0*/  HADD2.F32 R46, -RZ, R80.H1_H1 ;  /* 0x30000050ff2e7230 */ /* 0x000fe20000004100 */
[----:B------:R-:W-:Y:S01]  /*71f0*/  F2FP.F16.F32.PACK_AB R94, R94, R41 ;  /* 0x000000295e5e723e */ /* 0x000fe200000000ff */
[----:B------:R-:W-:Y:S01]  /*7200*/  HADD2.F32 R100, -RZ, R81.H1_H1 ;  /* 0x30000051ff647230 */ /* 0x000fe20000004100 */
[----:B------:R-:W1:Y:S01]  /*7210*/  LDC.64 R102, c[0x0][0x468] ;  /* 0x00011a00ff667b82 */ /* 0x000e620000000a00 */
[----:B------:R-:W-:Y:S01]  /*7220*/  FFMA.FTZ R142, R6, R105, R142 ;  /* 0x00000069068e7223 */ /* 0x000fe2000001008e */
[----:B------:R-:W-:Y:S01]  /*7230*/  F2FP.F16.F32.PACK_AB R95, R95, R38 ;  /* 0x000000265f5f723e */ /* 0x000fe200000000ff */
[--C-:B------:R-:W-:Y:S01]  /*7240*/  HADD2.F32 R41, -RZ, R82.reuse.H0_H0 ;  /* 0x20000052ff297230 */ /* 0x100fe20000004100 */
[----:B------:R-:W-:Y:S01]  /*7250*/  F2FP.F16.F32.PACK_AB R93, R42, R93 ;  /* 0x0000005d2a5d723e */ /* 0x000fe200000000ff */
[----:B------:R-:W-:Y:S01]  /*7260*/  FMUL.FTZ R47, R142, R5 ;  /* 0x000000058e2f7220 */ /* 0x000fe20000410000 */
[----:B------:R-:W-:Y:S01]  /*7270*/  F2FP.F16.F32.PACK_AB R92, R92, R39 ;  /* 0x000000275c5c723e */ /* 0x000fe200000000ff */
[----:B------:R-:W-:Y:S01]  /*7280*/  FADD.FTZ R107, -R107, R128 ;  /* 0x000000806b6b7221 */ /* 0x000fe20000010100 */
[----:B------:R-:W-:-:S02]  /*7290*/  HADD2.F32 R42, -RZ, R82.H1_H1 ;  /* 0x30000052ff2a7230 */ /* 0x000fc40000004100 */
[----:B------:R-:W-:Y:S01]  /*72a0*/  FMUL.FTZ R47, R47, UR5 ;  /* 0x000000052f2f7c20 */ /* 0x000fe20008410000 */
[C---:B------:R-:W-:Y:S01]  /*72b0*/  FFMA.FTZ R115, R6.reuse, R129, R100 ;  /* 0x0000008106737223 */ /* 0x040fe20000010064 */
[----:B------:R-:W-:Y:S01]  /*72c0*/  FFMA.FTZ R128, R6, R107, R41 ;  /* 0x0000006b06807223 */ /* 0x000fe20000010029 */
[----:B------:R-:W-:Y:S02]  /*72d0*/  F2FP.F16.F32.PACK_AB R75, R75, R72 ;  /* 0x000000484b4b723e */ /* 0x000fe400000000ff */
[----:B------:R-:W-:Y:S01]  /*72e0*/  FSEL R112, R47, RZ, P2 ;  /* 0x000000ff2f707208 */ /* 0x000fe20001000000 */
[----:B------:R-:W-:Y:S01]  /*72f0*/  FADD.FTZ R47, -R106, R127 ;  /* 0x0000007f6a2f7221 */ /* 0x000fe20000010100 */
[----:B0-----:R-:W-:-:S04]  /*7300*/  IMAD.WIDE.U32 R38, R37, 0x10, R98 ;  /* 0x0000001025267825 */ /* 0x001fc800078e0062 */
[C---:B------:R-:W-:Y:S01]  /*7310*/  FFMA.FTZ R127, R6.reuse, R131, R46 ;  /* 0x00000083067f7223 */ /* 0x040fe2000001002e */
[----:B------:R-:W-:Y:S01]  /*7320*/  F2FP.F16.F32.PACK_AB R43, R43, R40 ;  /* 0x000000282b2b723e */ /* 0x000fe200000000ff */
[----:B------:R-:W-:Y:S01]  /*7330*/  FFMA.FTZ R129, R6, R47, R42 ;  /* 0x0000002f06817223 */ /* 0x000fe2000001002a */
[----:B------:R-:W-:Y:S01]  /*7340*/  HADD2.F32 R46, -RZ, R83.H0_H0 ;  /* 0x20000053ff2e7230 */ /* 0x000fe20000004100 */
[----:B------:R0:W-:Y:S01]  /*7350*/  STG.E.128 desc[UR6][R38.64], R92 ;  /* 0x0000005c26007986 */ /* 0x0001e2000c101d06 */
[----:B------:R-:W-:Y:S02]  /*7360*/  F2FP.F16.F32.PACK_AB R74, R145, R74 ;  /* 0x0000004a914a723e */ /* 0x000fe400000000ff */
[----:B------:R-:W-:Y:S01]  /*7370*/  F2FP.F16.F32.PACK_AB R73, R108, R73 ;  /* 0x000000496c49723e */ /* 0x000fe200000000ff */
[----:B-1----:R-:W-:Y:S01]  /*7380*/  IMAD.WIDE.U32 R106, R37, 0x10, R102 ;  /* 0x00000010256a7825 */ /* 0x002fe200078e0066 */
[----:B------:R-:W-:-:S03]  /*7390*/  F2FP.F16.F32.PACK_AB R72, R104, R123 ;  /* 0x0000007b6848723e */ /* 0x000fc600000000ff */
[----:B------:R-:W-:Y:S01]  /*73a0*/  FFMA.FTZ R6, R6, R101, R46 ;  /* 0x0000006506067223 */ /* 0x000fe2000001002e */
[----:B------:R-:W-:Y:S01]  /*73b0*/  F2FP.F16.F32.PACK_AB R42, R170, R171 ;  /* 0x000000abaa2a723e */ /* 0x000fe200000000ff */
[----:B------:R-:W-:Y:S01]  /*73c0*/  IMAD.WIDE.U32 R108, R36, 0x10, R102 ;  /* 0x00000010246c7825 */ /* 0x000fe200078e0066 */
[----:B------:R-:W-:Y:S01]  /*73d0*/  F2FP.F16.F32.PACK_AB R41, R162, R169 ;  /* 0x000000a9a229723e */ /* 0x000fe200000000ff */
[----:B------:R1:W-:Y:S01]  /*73e0*/  STG.E.128 desc[UR6][R106.64], R72 ;  /* 0x000000486a007986 */ /* 0x0003e2000c101d06 */
[----:B------:R-:W-:Y:S01]  /*73f0*/  F2FP.F16.F32.PACK_AB R40, R154, R161 ;  /* 0x000000a19a28723e */ /* 0x000fe200000000ff */
[C---:B------:R-:W-:Y:S01]  /*7400*/  IMAD.WIDE.U32 R104, R3.reuse, 0x10, R98 ;  /* 0x0000001003687825 */ /* 0x040fe200078e0062 */
[----:B------:R-:W-:Y:S02]  /*7410*/  F2FP.F16.F32.PACK_AB R47, R44, R45 ;  /* 0x0000002d2c2f723e */ /* 0x000fe400000000ff */
[----:B------:R-:W-:Y:S01]  /*7420*/  F2FP.F16.F32.PACK_AB R44, R156, R97 ;  /* 0x000000619c2c723e */ /* 0x000fe200000000ff */
[----:B------:R-:W-:Y:S01]  /*7430*/  IMAD.WIDE.U32 R100, R3, 0x10, R102 ;  /* 0x0000001003647825 */ /* 0x000fe200078e0066 */
[----:B------:R-:W-:-:S02]  /*7440*/  LOP3.LUT P3, RZ, R132, 0xff, RZ, 0xc0, !PT ;  /* 0x000000ff84ff7812 */ /* 0x000fc4000786c0ff */
[----:B0-----:R-:W-:Y:S01]  /*7450*/  F2FP.F16.F32.PACK_AB R95, R96, R119 ;  /* 0x00000077605f723e */ /* 0x001fe200000000ff */
[--C-:B------:R-:W-:Y:S01]  /*7460*/  IMAD.WIDE.U32 R38, R36, 0x10, R98.reuse ;  /* 0x0000001024267825 */ /* 0x100fe200078e0062 */
[----:B------:R-:W-:Y:S02]  /*7470*/  F2FP.F16.F32.PACK_AB R94, R152, R153 ;  /* 0x00000099985e723e */ /* 0x000fe400000000ff */
[----:B------:R-:W-:Y:S01]  /*7480*/  F2FP.F16.F32.PACK_AB R93, R151, R144 ;  /* 0x00000090975d723e */ /* 0x000fe200000000ff */
[----:B------:R-:W-:Y:S01]  /*7490*/  IMAD.WIDE.U32 R96, R2, 0x10, R98 ;  /* 0x0000001002607825 */ /* 0x000fe200078e0062 */
[----:B------:R-:W-:Y:S01]  /*74a0*/  F2FP.F16.F32.PACK_AB R92, R141, R140 ;  /* 0x0000008c8d5c723e */ /* 0x000fe200000000ff */
[----:B------:R-:W-:Y:S01]  /*74b0*/  STG.E.128 desc[UR6][R38.64], R40 ;  /* 0x0000002826007986 */ /* 0x000fe2000c101d06 */
[----:B------:R-:W-:Y:S01]  /*74c0*/  ISETP.GE.U32.AND P1, PT, R132, RZ, PT ;  /* 0x000000ff8400720c */ /* 0x000fe20003f26070 */
[----:B------:R-:W-:Y:S01]  /*74d0*/  IMAD.WIDE.U32 R2, R2, 0x10, R102 ;  /* 0x0000001002027825 */ /* 0x000fe200078e0066 */
[----:B-1----:R-:W-:Y:S01]  /*74e0*/  F2FP.F16.F32.PACK_AB R72, R127, R136 ;  /* 0x000000887f48723e */ /* 0x002fe200000000ff */
[----:B------:R0:W-:Y:S01]  /*74f0*/  STG.E.128 desc[UR6][R108.64], R92 ;  /* 0x0000005c6c007986 */ /* 0x0001e2000c101d06 */
[----:B------:R-:W-:Y:S01]  /*7500*/  F2FP.F16.F32.PACK_AB R73, R115, R134 ;  /* 0x000000867349723e */ /* 0x000fe200000000ff */
[----:B------:R-:W-:Y:S01]  /*7510*/  IMAD.WIDE.U32 R98, R4, 0x10, R98 ;  /* 0x0000001004627825 */ /* 0x000fe200078e0062 */
[----:B------:R-:W-:-:S03]  /*7520*/  F2FP.F16.F32.PACK_AB R74, R129, R128 ;  /* 0x00000080814a723e */ /* 0x000fc600000000ff */
[-C--:B------:R-:W-:Y:S01]  /*7530*/  FMUL.FTZ R127, R127, R5.reuse ;  /* 0x000000057f7f7220 */ /* 0x080fe20000410000 */
[----:B------:R-:W-:Y:S01]  /*7540*/  FMUL.FTZ R115, R115, R5 ;  /* 0x0000000573737220 */ /* 0x000fe20000410000 */
[----:B------:R-:W-:-:S04]  /*7550*/  IMAD.WIDE.U32 R102, R4, 0x10, R102 ;  /* 0x0000001004667825 */ /* 0x000fc800078e0066 */
[-C--:B------:R-:W-:Y:S01]  /*7560*/  FMUL.FTZ R4, R128, R5.reuse ;  /* 0x0000000580047220 */ /* 0x080fe20000410000 */
[-C--:B------:R-:W-:Y:S01]  /*7570*/  FMUL.FTZ R129, R129, R5.reuse ;  /* 0x0000000581817220 */ /* 0x080fe20000410000 */
[----:B------:R-:W-:Y:S01]  /*7580*/  FSEL R135, R135, RZ, P5 ;  /* 0x000000ff87877208 */ /* 0x000fe20002800000 */
[----:B------:R-:W-:Y:S01]  /*7590*/  FMUL.FTZ R127, R127, UR5 ;  /* 0x000000057f7f7c20 */ /* 0x000fe20008410000 */
[----:B------:R-:W-:Y:S01]  /*75a0*/  FSEL R110, R110, RZ, P3 ;  /* 0x000000ff6e6e7208 */ /* 0x000fe20001800000 */
[----:B------:R-:W-:Y:S01]  /*75b0*/  FMUL.FTZ R4, R4, UR5 ;  /* 0x0000000504047c20 */ /* 0x000fe20008410000 */
[----:B------:R-:W-:Y:S01]  /*75c0*/  LOP3.LUT P4, RZ, R133, 0xff0000, RZ, 0xc0, !PT ;  /* 0x00ff000085ff7812 */ /* 0x000fe2000788c0ff */
[----:B------:R-:W-:Y:S01]  /*75d0*/  FMUL.FTZ R129, R129, UR5 ;  /* 0x0000000581817c20 */ /* 0x000fe20008410000 */
[----:B------:R-:W-:Y:S01]  /*75e0*/  ISETP.GE.U32.AND.EX P1, PT, R133, 0x1000000, PT, P1 ;  /* 0x010000008500780c */ /* 0x000fe20003f26110 */
[----:B------:R-:W-:Y:S01]  /*75f0*/  FMUL.FTZ R115, R115, UR5 ;  /* 0x0000000573737c20 */ /* 0x000fe20008410000 */
[----:B------:R-:W-:Y:S01]  /*7600*/  LOP3.LUT P6, RZ, R132, 0xff00, RZ, 0xc0, !PT ;  /* 0x0000ff0084ff7812 */ /* 0x000fe200078cc0ff */
[-C--:B0-----:R-:W-:Y:S01]  /*7610*/  FMUL.FTZ R92, R6, R5.reuse ;  /* 0x00000005065c7220 */ /* 0x081fe20000410000 */
[----:B------:R-:W-:Y:S01]  /*7620*/  FMUL.FTZ R5, R126, R5 ;  /* 0x000000057e057220 */ /* 0x000fe20000410000 */
[----:B------:R-:W-:-:S02]  /*7630*/  LOP3.LUT P5, RZ, R132, 0xff000000, RZ, 0xc0, !PT ;  /* 0xff00000084ff7812 */ /* 0x000fc400078ac0ff */
[----:B------:R-:W-:Y:S01]  /*7640*/  FMUL.FTZ R92, R92, UR5 ;  /* 0x000000055c5c7c20 */ /* 0x000fe20008410000 */
[----:B------:R-:W-:Y:S01]  /*7650*/  FMUL.FTZ R5, R5, UR5 ;  /* 0x0000000505057c20 */ /* 0x000fe20008410000 */
[C---:B------:R-:W-:Y:S02]  /*7660*/  LOP3.LUT P2, RZ, R133.reuse, 0xff, RZ, 0xc0, !PT ;  /* 0x000000ff85ff7812 */ /* 0x040fe4000784c0ff */
[----:B------:R-:W-:Y:S02]  /*7670*/  LOP3.LUT P3, RZ, R133, 0xff00, RZ, 0xc0, !PT ;  /* 0x0000ff0085ff7812 */ /* 0x000fe4000786c0ff */
[----:B------:R-:W-:Y:S02]  /*7680*/  F2FP.F16.F32.PACK_AB R46, R160, R157 ;  /* 0x0000009da02e723e */ /* 0x000fe400000000ff */
[----:B------:R-:W-:Y:S02]  /*7690*/  F2FP.F16.F32.PACK_AB R45, R158, R155 ;  /* 0x0000009b9e2d723e */ /* 0x000fe400000000ff */
[----:B------:R-:W-:-:S02]  /*76a0*/  F2FP.F16.F32.PACK_AB R43, R117, R0 ;  /* 0x00000000752b723e */ /* 0x000fc400000000ff */
[----:B------:R-:W-:Y:S01]  /*76b0*/  FSEL R92, R92, RZ, P4 ;  /* 0x000000ff5c5c7208 */ /* 0x000fe20002000000 */
[----:B------:R0:W-:Y:S01]  /*76c0*/  STG.E.128 desc[UR6][R104.64], R44 ;  /* 0x0000002c68007986 */ /* 0x0001e2000c101d06 */
[----:B------:R-:W-:Y:S02]  /*76d0*/  FSEL R5, R5, RZ, P1 ;  /* 0x000000ff05057208 */ /* 0x000fe40000800000 */
[----:B------:R-:W-:Y:S02]  /*76e0*/  F2FP.F16.F32.PACK_AB R42, R139, R122 ;  /* 0x0000007a8b2a723e */ /* 0x000fe400000000ff */
[----:B------:R-:W-:Y:S02]  /*76f0*/  F2FP.F16.F32.PACK_AB R41, R137, R120 ;  /* 0x000000788929723e */ /* 0x000fe400000000ff */
[----:B------:R-:W-:Y:S02]  /*7700*/  F2FP.F16.F32.PACK_AB R40, R125, R118 ;  /* 0x000000767d28723e */ /* 0x000fe400000000ff */
[----:B------:R-:W-:-:S02]  /*7710*/  FSEL R4, R4, RZ, P2 ;  /* 0x000000ff04047208 */ /* 0x000fc40001000000 */
[----:B------:R-:W-:Y:S01]  /*7720*/  FSEL R129, R129, RZ, P3 ;  /* 0x000000ff81817208 */ /* 0x000fe20001800000 */
[----:B------:R1:W-:Y:S01]  /*7730*/  STG.E.128 desc[UR6][R100.64], R40 ;  /* 0x0000002864007986 */ /* 0x0003e2000c101d06 */
[----:B------:R-:W-:Y:S02]  /*7740*/  FSEL R0, R115, RZ, P5 ;  /* 0x000000ff73007208 */ /* 0x000fe40002800000 */
[----:B------:R-:W-:Y:S02]  /*7750*/  FSEL R127, R127, RZ, P6 ;  /* 0x000000ff7f7f7208 */ /* 0x000fe40003000000 */
[----:B------:R-:W-:Y:S02]  /*7760*/  F2FP.F16.F32.PACK_AB R39, R138, R124 ;  /* 0x0000007c8a27723e */ /* 0x000fe400000000ff */
[----:B------:R-:W-:Y:S02]  /*7770*/  F2FP.F16.F32.PACK_AB R38, R149, R150 ;  /* 0x000000969526723e */ /* 0x000fe400000000ff */
[----:B------:R-:W-:-:S02]  /*7780*/  F2FP.F16.F32.PACK_AB R37, R148, R147 ;  /* 0x000000939425723e */ /* 0x000fc400000000ff */
[----:B------:R-:W-:Y:S02]  /*7790*/  F2FP.F16.F32.PACK_AB R36, R146, R142 ;  /* 0x0000008e9224723e */ /* 0x000fe400000000ff */
[----:B0-----:R-:W-:Y:S02]  /*77a0*/  F2FP.F16.F32.PACK_AB R47, R121, R116 ;  /* 0x00000074792f723e */ /* 0x001fe400000000ff */
[----:B------:R-:W-:Y:S01]  /*77b0*/  F2FP.F16.F32.PACK_AB R46, R143, R130 ;  /* 0x000000828f2e723e */ /* 0x000fe200000000ff */
[----:B------:R1:W-:Y:S01]  /*77c0*/  STG.E.128 desc[UR6][R96.64], R36 ;  /* 0x0000002460007986 */ /* 0x0003e2000c101d06 */
[----:B------:R-:W-:Y:S02]  /*77d0*/  F2FP.F16.F32.PACK_AB R45, R135, R114 ;  /* 0x00000072872d723e */ /* 0x000fe400000000ff */
[----:B------:R-:W-:Y:S02]  /*77e0*/  F2FP.F16.F32.PACK_AB R44, R113, R112 ;  /* 0x00000070712c723e */ /* 0x000fe400000000ff */
[----:B------:R-:W-:-:S02]  /*77f0*/  F2FP.F16.F32.PACK_AB R75, R126, R6 ;  /* 0x000000067e4b723e */ /* 0x000fc400000000ff */
[----:B------:R-:W-:Y:S01]  /*7800*/  F2FP.F16.F32.PACK_AB R95, R5, R92 ;  /* 0x0000005c055f723e */ /* 0x000fe200000000ff */
[----:B------:R1:W-:Y:S01]  /*7810*/  STG.E.128 desc[UR6][R2.64], R44 ;  /* 0x0000002c02007986 */ /* 0x0003e2000c101d06 */
[----:B------:R-:W-:Y:S02]  /*7820*/  F2FP.F16.F32.PACK_AB R94, R129, R4 ;  /* 0x00000004815e723e */ /* 0x000fe400000000ff */
[----:B------:R-:W-:Y:S01]  /*7830*/  F2FP.F16.F32.PACK_AB R93, R0, R111 ;  /* 0x0000006f005d723e */ /* 0x000fe200000000ff */
[----:B------:R1:W-:Y:S01]  /*7840*/  STG.E.128 desc[UR6][R98.64], R72 ;  /* 0x0000004862007986 */ /* 0x0003e2000c101d06 */
[----:B------:R-:W-:-:S05]  /*7850*/  F2FP.F16.F32.PACK_AB R92, R127, R110 ;  /* 0x0000006e7f5c723e */ /* 0x000fca00000000ff */
[----:B------:R1:W-:Y:S01]  /*7860*/  STG.E.128 desc[UR6][R102.64], R92 ;  /* 0x0000005c66007986 */ /* 0x0003e2000c101d06 */
[----:B------:R-:W-:Y:S05]  /*7870*/  BRA `(.L_x_3134) ;  /* 0x0000002800707947 */ /* 0x000fea0003800000 */
.L_x_3132:
[----:B------:R-:W-:-:S04]  /*7880*/  ISETP.NE.U32.AND P1, PT, RZ, UR16, PT ;  /* 0x00000010ff007c0c */ /* 0x000fc8000bf25070 */
[----:B------:R-:W-:-:S13]  /*7890*/  ISETP.NE.AND.EX P1, PT, RZ, UR17, PT, P1 ;  /* 0x00000011ff007c0c */ /* 0x000fda000bf25310 */
[----:B------:R-:W-:Y:S05]  /*78a0*/  @P1 BRA `(.L_x_3135) ;  /* 0x0000000000f81947 */ /* 0x000fea0003800000 */
[C-C-:B------:R-:W-:Y:S01]  /*78b0*/  FFMA.FTZ R223, R46.reuse, R223, R47.reuse ;  /* 0x000000df2edf7223 */ /* 0x140fe2000001002f */
[C-C-:B------:R-:W-:Y:S01]  /*78c0*/  FFMA.FTZ R222, R46.reuse, R222, R47.reuse ;  /* 0x000000de2ede7223 */ /* 0x140fe2000001002f */
[C-C-:B------:R-:W-:Y:S01]  /*78d0*/  FFMA.FTZ R220, R46.reuse, R220, R47.reuse ;  /* 0x000000dc2edc7223 */ /* 0x140fe2000001002f */
[----:B------:R-:W-:Y:S01]  /*78e0*/  FFMA.FTZ R221, R46, R221, R47 ;  /* 0x000000dd2edd7223 */ /* 0x000fe2000001002f */
        /* <DEDUP_REMOVED lines=9> */
[----:B------:R-:W-:Y:S01]  /*7980*/  FFMA.FTZ R0, R46, R0, R47 ;  /* 0x000000002e007223 */ /* 0x000fe2000001002f */
[----:B------:R-:W-:Y:S01]  /*7990*/  FMUL.FTZ R40, R40, R5 ;  /* 0x0000000528287220 */ /* 0x000fe20000410000 */
[----:B------:R-:W-:Y:S01]  /*79a0*/  LOP3.LUT P2, RZ, R144, 0xff00, RZ, 0xc0, !PT ;  /* 0x0000ff0090ff7812 */ /* 0x000fe2000784c0ff */
[----:B------:R-:W-:Y:S01]  /*79b0*/  FMUL.FTZ R38, R38, UR5 ;  /* 0x0000000526267c20 */ /* 0x000fe20008410000 */
[----:B------:R-:W-:Y:S01]  /*79c0*/  FMUL.FTZ R42, R6, R227 ;  /* 0x000000e3062a7220 */ /* 0x000fe20000410000 */
[----:B------:R-:W-:Y:S01]  /*79d0*/  FADD.FTZ R221, -R221, R228 ;  /* 0x000000e4dddd7221 */ /* 0x000fe20000010100 */
[----:B------:R-:W-:Y:S01]  /*79e0*/  FADD.FTZ R219, -R219, R226 ;  /* 0x000000e2dbdb7221 */ /* 0x000fe20000010100 */
[----:B------:R-:W-:Y:S01]  /*79f0*/  FADD.FTZ R225, -R218, R225 ;  /* 0x000000e1dae17221 */ /* 0x000fe20000010100 */
[----:B------:R-:W-:Y:S01]  /*7a00*/  FADD.FTZ R217, -R217, R224 ;  /* 0x000000e0d9d97221 */ /* 0x000fe20000010100 */
[----:B------:R-:W-:Y:S01]  /*7a10*/  FADD.FTZ R231, -R0, R231 ;  /* 0x000000e700e77221 */ /* 0x000fe20000010100 */
[----:B------:R-:W-:Y:S01]  /*7a20*/  FMUL.FTZ R41, R40, UR5 ;  /* 0x0000000528297c20 */ /* 0x000fe20008410000 */
[----:B------:R-:W-:Y:S01]  /*7a30*/  FMUL.FTZ R42, R42, R5 ;  /* 0x000000052a2a7220 */ /* 0x000fe20000410000 */
[----:B------:R-:W-:Y:S01]  /*7a40*/  FSEL R40, R38, RZ, P2 ;  /* 0x000000ff26287208 */ /* 0x000fe20001000000 */
[C---:B------:R-:W-:Y:S01]  /*7a50*/  FMUL.FTZ R38, R6.reuse, R221 ;  /* 0x000000dd06267220 */ /* 0x040fe20000410000 */
        /* <DEDUP_REMOVED lines=33> */
[----:B------:R-:W-:Y:S01]  /*7c70*/  F2FP.F16.F32.PACK_AB R40, R40, R39 ;  /* 0x000000272828723e */ /* 0x000fe200000000ff */
[----:B------:R-:W-:Y:S06]  /*7c80*/  BRA `(.L_x_3136) ;  /* 0x0000000400047947 */ /* 0x000fec0003800000 */
.L_x_3135:
        /* <DEDUP_REMOVED lines=11> */
[C-C-:B------:R-:W-:Y:S01]  /*7d40*/  FFMA.FTZ R219, R46.reuse, R219, R47.reuse ;  /* 0x000000db2edb7223 */ /* 0x140fe2000001002f */
[----:B------:R-:W-:Y:S01]  /*7d50*/  FFMA.FTZ R0, R46, R0, R47 ;  /* 0x000000002e007223 */ /* 0x000fe2000001002f */
[----:B------:R-:W-:Y:S01]  /*7d60*/  FMUL.FTZ R74, R6, R227 ;  /* 0x000000e3064a7220 */ /* 0x000fe20000410000 */
[-C--:B------:R-:W-:Y:S01]  /*7d70*/  FMUL.FTZ R39, R40, R5.reuse ;  /* 0x0000000528277220 */ /* 0x080fe20000410000 */
[-C--:B------:R-:W-:Y:S01]  /*7d80*/  FMUL.FTZ R41, R75, R5.reuse ;  /* 0x000000054b297220 */ /* 0x080fe20000410000 */
[----:B------:R-:W-:Y:S01]  /*7d90*/  FADD.FTZ R229, -R222, R229 ;  /* 0x000000e5dee57221 */ /* 0x000fe20000010100 */
[----:B------:R-:W-:Y:S01]  /*7da0*/  FADD.FTZ R221, -R221, R228 ;  /* 0x000000e4dddd7221 */ /* 0x000fe20000010100 */
[----:B------:R-:W-:Y:S01]  /*7db0*/  ISETP.GE.U32.AND P2, PT, R144, RZ, PT ;  /* 0x000000ff9000720c */ /* 0x000fe20003f46070 */
[----:B------:R-:W-:Y:S01]  /*7dc0*/  FADD.FTZ R223, -R223, R230 ;  /* 0x000000e6dfdf7221 */ /* 0x000fe20000010100 */
[----:B------:R-:W-:Y:S01]  /*7dd0*/  FADD.FTZ R219, -R219, R226 ;  /* 0x000000e2dbdb7221 */ /* 0x000fe20000010100 */
[----:B------:R-:W-:Y:S01]  /*7de0*/  FADD.FTZ R231, -R0, R231 ;  /* 0x000000e700e77221 */ /* 0x000fe20000010100 */
[----:B------:R-:W-:Y:S01]  /*7df0*/  FMUL.FTZ R38, R74, R5 ;  /* 0x000000054a267220 */ /* 0x000fe20000410000 */
[----:B------:R-:W-:Y:S01]  /*7e00*/  FMUL.FTZ R39, R39, UR5 ;  /* 0x0000000527277c20 */ /* 0x000fe20008410000 */
[----:B------:R-:W-:Y:S01]  /*7e10*/  F2FP.F16.F32.PACK_AB R75, R75, R40 ;  /* 0x000000284b4b723e */ /* 0x000fe200000000ff */
[----:B------:R-:W-:Y:S01]  /*7e20*/  FMUL.FTZ R41, R41, UR5 ;  /* 0x0000000529297c20 */ /* 0x000fe20008410000 */
[C---:B------:R-:W-:Y:S01]  /*7e30*/  LOP3.LUT P6, RZ, R145.reuse, 0xff0000, RZ, 0xc0, !PT ;  /* 0x00ff000091ff7812 */ /* 0x040fe200078cc0ff */
[C---:B------:R-:W-:Y:S01]  /*7e40*/  FMUL.FTZ R40, R6.reuse, R229 ;  /* 0x000000e506287220 */ /* 0x040fe20000410000 */
[C---:B------:R-:W-:Y:S01]  /*7e50*/  FMUL.FTZ R221, R6.reuse, R221 ;  /* 0x000000dd06dd7220 */ /* 0x040fe20000410000 */
[----:B------:R-:W-:Y:S01]  /*7e60*/  ISETP.GE.U32.AND.EX P2, PT, R145, 0x1000000, PT, P2 ;  /* 0x010000009100780c */ /* 0x000fe20003f46120 */
[C---:B------:R-:W-:Y:S01]  /*7e70*/  FMUL.FTZ R219, R6.reuse, R219 ;  /* 0x000000db06db7220 */ /* 0x040fe20000410000 */
[C---:B------:R-:W-:Y:S01]  /*7e80*/  FMUL.FTZ R72, R6.reuse, R223 ;  /* 0x000000df06487220 */ /* 0x040fe20000410000 */
[----:B------:R-:W-:Y:S01]  /*7e90*/  FMUL.FTZ R0, R6, R231 ;  /* 0x000000e706007220 */ /* 0x000fe20000410000 */
[----:B------:R-:W-:Y:S01]  /*7ea0*/  FMUL.FTZ R42, R38, UR5 ;  /* 0x00000005262a7c20 */ /* 0x000fe20008410000 */
[----:B------:R-:W-:Y:S01]  /*7eb0*/  FSEL R38, R39, RZ, P6 ;  /* 0x000000ff27267208 */ /* 0x000fe20003000000 */
[-C--:B------:R-:W-:Y:S01]  /*7ec0*/  FMUL.FTZ R39, R72, R5.reuse ;  /* 0x0000000548277220 */ /* 0x080fe20000410000 */
[----:B------:R-:W-:Y:S01]  /*7ed0*/  FSEL R43, R41, RZ, P2 ;  /* 0x000000ff292b7208 */ /* 0x000fe20001000000 */
[-C--:B------:R-:W-:Y:S01]  /*7ee0*/  FMUL.FTZ R41, R40, R5.reuse ;  /* 0x0000000528297220 */ /* 0x080fe20000410000 */
[C---:B------:R-:W-:Y:S01]  /*7ef0*/  F2FP.F16.F32.PACK_AB R73, R221.reuse, R40 ;  /* 0x00000028dd49723e */ /* 0x040fe200000000ff */
[-C--:B------:R-:W-:Y:S01]  /*7f00*/  FMUL.FTZ R221, R221, R5.reuse ;  /* 0x00000005dddd7220 */ /* 0x080fe20000410000 */
[C---:B------:R-:W-:Y:S01]  /*7f10*/  F2FP.F16.F32.PACK_AB R74, R219.reuse, R74 ;  /* 0x0000004adb4a723e */ /* 0x040fe200000000ff */
[-C--:B------:R-:W-:Y:S01]  /*7f20*/  FMUL.FTZ R219, R219, R5.reuse ;  /* 0x00000005dbdb7220 */ /* 0x080fe20000410000 */
[----:B------:R-:W-:Y:S01]  /*7f30*/  F2FP.F16.F32.PACK_AB R72, R72, R0 ;  /* 0x000000004848723e */ /* 0x000fe200000000ff */
[----:B------:R-:W-:Y:S01]  /*7f40*/  FMUL.FTZ R0, R0, R5 ;  /* 0x0000000500007220 */ /* 0x000fe20000410000 */
[----:B------:R-:W-:Y:S01]  /*7f50*/  LOP3.LUT P5, RZ, R145, 0xff, RZ, 0xc0, !PT ;  /* 0x000000ff91ff7812 */ /* 0x000fe200078ac0ff */
[----:B------:R-:W-:Y:S01]  /*7f60*/  FMUL.FTZ R41, R41, UR5 ;  /* 0x0000000529297c20 */ /* 0x000fe20008410000 */
[----:B------:R-:W-:Y:S01]  /*7f70*/  FMUL.FTZ R221, R221, UR5 ;  /* 0x00000005dddd7c20 */ /* 0x000fe20008410000 */
[C---:B------:R-:W-:Y:S01]  /*7f80*/  LOP3.LUT P6, RZ, R144.reuse, 0xff0000, RZ, 0xc0, !PT ;  /* 0x00ff000090ff7812 */ /* 0x040fe200078cc0ff */
[----:B------:R-:W-:Y:S01]  /*7f90*/  FMUL.FTZ R219, R219, UR5 ;  /* 0x00000005dbdb7c20 */ /* 0x000fe20008410000 */
[----:B------:R-:W-:Y:S01]  /*7fa0*/  LOP3.LUT P2, RZ, R144, 0xff000000, RZ, 0xc0, !PT ;  /* 0xff00000090ff7812 */ /* 0x000fe2000784c0ff */
[----:B------:R-:W-:Y:S01]  /*7fb0*/  FMUL.FTZ R39, R39, UR5 ;  /* 0x0000000527277c20 */ /* 0x000fe20008410000 */
[----:B------:R-:W-:Y:S01]  /*7fc0*/  FSEL R42, R42, RZ, P5 ;  /* 0x000000ff2a2a7208 */ /* 0x000fe20002800000 */
        /* <DEDUP_REMOVED lines=12> */
[----:B------:R-:W-:-:S07]  /*8090*/  F2FP.F16.F32.PACK_AB R40, R39, R0 ;  /* 0x000000002728723e */ /* 0x000fce00000000ff */
.L_x_3136:
[----:B------:R-:W0:Y:S08]  /*80a0*/  @P1 LDC.64 R38, c[0x0][0x478] ;  /* 0x00011e00ff261b82 */ /* 0x000e300000000a00 */
[----:B------:R-:W1:Y:S01]  /*80b0*/  LDC.64 R92, c[0x0][0x468] ;  /* 0x00011a00ff5c7b82 */ /* 0x000e620000000a00 */
[----:B0-----:R-:W-:-:S05]  /*80c0*/  @P1 IMAD.WIDE.U32 R38, R37, 0x10, R38 ;  /* 0x0000001025261825 */ /* 0x001fca00078e0026 */
[----:B------:R0:W-:Y:S01]  /*80d0*/  @P1 STG.E.128 desc[UR6][R38.64], R72 ;  /* 0x0000004826001986 */ /* 0x0001e2000c101d06 */
[----:B-1----:R-:W-:-:S05]  /*80e0*/  IMAD.WIDE.U32 R44, R37, 0x10, R92 ;  /* 0x00000010252c7825 */ /* 0x002fca00078e005c */
[----:B------:R0:W-:Y:S01]  /*80f0*/  STG.E.128 desc[UR6][R44.64], R40 ;  /* 0x000000282c007986 */ /* 0x0001e2000c101d06 */
[----:B------:R-:W-:Y:S05]  /*8100*/  @!P1 BRA `(.L_x_3137) ;  /* 0x0000000400089947 */ /* 0x000fea0003800000 */
[C-C-:B------:R-:W-:Y:S01]  /*8110*/  FFMA.FTZ R0, R46.reuse, R169, R47.reuse ;  /* 0x000000a92e007223 */ /* 0x140fe2000001002f */
[C-C-:B------:R-:W-:Y:S01]  /*8120*/  FFMA.FTZ R37, R46.reuse, R172, R47.reuse ;  /* 0x000000ac2e257223 */ /* 0x140fe2000001002f */
[----:B0-----:R-:W-:Y:S01]  /*8130*/  FFMA.FTZ R39, R46, R170, R47 ;  /* 0x000000aa2e277223 */ /* 0x001fe2000001002f */
[----:B------:R-:W-:Y:S01]  /*8140*/  ISETP.GE.U32.AND P2, PT, R140, RZ, PT ;  /* 0x000000ff8c00720c */ /* 0x000fe20003f46070 */
[----:B------:R-:W-:Y:S01]  /*8150*/  FADD.FTZ R75, -R0, R177 ;  /* 0x000000b1004b7221 */ /* 0x000fe20000010100 */
[----:B------:R-:W-:Y:S01]  /*8160*/  FADD.FTZ R37, -R37, R180 ;  /* 0x000000b425257221 */ /* 0x000fe20000010100 */
[----:B------:R-:W-:Y:S01]  /*8170*/  FADD.FTZ R39, -R39, R178 ;  /* 0x000000b227277221 */ /* 0x000fe20000010100 */
[----:B------:R-:W-:Y:S01]  /*8180*/  ISETP.GE.U32.AND.EX P2, PT, R141, 0x1000000, PT, P2 ;  /* 0x010000008d00780c */ /* 0x000fe20003f46120 */
[C---:B------:R-:W-:Y:S01]  /*8190*/  FMUL.FTZ R75, R6.reuse, R75 ;  /* 0x0000004b064b7220 */ /* 0x040fe20000410000 */
[C---:B------:R-:W-:Y:S01]  /*81a0*/  FMUL.FTZ R74, R6.reuse, R37 ;  /* 0x00000025064a7220 */ /* 0x040fe20000410000 */
[----:B------:R-:W-:Y:S01]  /*81b0*/  FMUL.FTZ R38, R6, R39 ;  /* 0x0000002706267220 */ /* 0x000fe20000410000 */
[----:B------:R-:W-:Y:S01]  /*81c0*/  FFMA.FTZ R40, R46, R175, R47 ;  /* 0x000000af2e287223 */ /* 0x000fe2000001002f */
[-C--:B------:R-:W-:Y:S01]  /*81d0*/  FMUL.FTZ R39, R75, R5.reuse ;  /* 0x000000054b277220 */ /* 0x080fe20000410000 */
[-C--:B------:R-:W-:Y:S01]  /*81e0*/  FMUL.FTZ R0, R74, R5.reuse ;  /* 0x000000054a007220 */ /* 0x080fe20000410000 */
[----:B------:R-:W-:Y:S01]  /*81f0*/  FMUL.FTZ R37, R38, R5 ;  /* 0x0000000526257220 */ /* 0x000fe20000410000 */
[----:B------:R-:W-:Y:S01]  /*8200*/  LOP3.LUT P5, RZ, R141, 0xff, RZ, 0xc0, !PT ;  /* 0x000000ff8dff7812 */ /* 0x000fe200078ac0ff */
        /* <DEDUP_REMOVED lines=11> */
[----:B------:R-:W-:Y:S01]  /*82c0*/  FADD.FTZ R45, -R39, R182 ;  /* 0x000000b6272d7221 */ /* 0x000fe20000010100 */
[----:B------:R-:W-:Y:S01]  /*82d0*/  FFMA.FTZ R37, R46, R176, R47 ;  /* 0x000000b02e257223 */ /* 0x000fe2000001002f */
[----:B------:R-:W-:Y:S01]  /*82e0*/  FADD.FTZ R39, -R40, R179 ;  /* 0x000000b328277221 */ /* 0x000fe20000010100 */
[----:B------:R-:W-:Y:S01]  /*82f0*/  FADD.FTZ R181, -R0, R181 ;  /* 0x000000b500b57221 */ /* 0x000fe20000010100 */
[----:B------:R-:W-:Y:S01]  /*8300*/  F2FP.F16.F32.PACK_AB R75, R75, R38 ;  /* 0x000000264b4b723e */ /* 0x000fe200000000ff */
[----:B------:R-:W-:Y:S01]  /*8310*/  FADD.FTZ R41, -R37, R184 ;  /* 0x000000b825297221 */ /* 0x000fe20000010100 */
        /* <DEDUP_REMOVED lines=8> */
[C---:B------:R-:W-:Y:S01]  /*83a0*/  F2FP.F16.F32.PACK_AB R73, R37.reuse, R38 ;  /* 0x000000262549723e */ /* 0x040fe200000000ff */
[-C--:B------:R-:W-:Y:S01]  /*83b0*/  FMUL.FTZ R38, R37, R5.reuse ;  /* 0x0000000525267220 */ /* 0x080fe20000410000 */
[CC--:B------:R-:W-:Y:S01]  /*83c0*/  FMUL.FTZ R37, R72.reuse, R5.reuse ;  /* 0x0000000548257220 */ /* 0x0c0fe20000410000 */
[----:B------:R-:W-:Y:S01]  /*83d0*/  F2FP.F16.F32.PACK_AB R72, R72, R0 ;  /* 0x000000004848723e */ /* 0x000fe200000000ff */
        /* <DEDUP_REMOVED lines=19> */
[----:B------:R-:W-:Y:S01]  /*8510*/  F2FP.F16.F32.PACK_AB R40, R37, R0 ;  /* 0x000000002528723e */ /* 0x000fe200000000ff */
[----:B------:R-:W-:Y:S06]  /*8520*/  BRA `(.L_x_3138) ;  /* 0x0000000000f47947 */ /* 0x000fec0003800000 */
.L_x_3137:
[C-C-:B------:R-:W-:Y:S01]  /*8530*/  FFMA.FTZ R0, R46.reuse, R175, R47.reuse ;  /* 0x000000af2e007223 */ /* 0x140fe2000001002f */
[C-C-:B0-----:R-:W-:Y:S01]  /*8540*/  FFMA.FTZ R39, R46.reuse, R172, R47.reuse ;  /* 0x000000ac2e277223 */ /* 0x141fe2000001002f */
[C-C-:B------:R-:W-:Y:S01]  /*8550*/  FFMA.FTZ R37, R46.reuse, R174, R47.reuse ;  /* 0x000000ae2e257223 */ /* 0x140fe2000001002f */
[----:B------:R-:W-:Y:S01]  /*8560*/  FFMA.FTZ R40, R46, R173, R47 ;  /* 0x000000ad2e287223 */ /* 0x000fe2000001002f */
[----:B------:R-:W-:Y:S01]  /*8570*/  FADD.FTZ R183, -R0, R183 ;  /* 0x000000b700b77221 */ /* 0x000fe20000010100 */
[----:B------:R-:W-:Y:S01]  /*8580*/  FADD.FTZ R39, -R39, R180 ;  /* 0x000000b427277221 */ /* 0x000fe20000010100 */
[----:B------:R-:W-:Y:S01]  /*8590*/  FADD.FTZ R37, -R37, R182 ;  /* 0x000000b625257221 */ /* 0x000fe20000010100 */
[----:B------:R-:W-:Y:S01]  /*85a0*/  LOP3.LUT P2, RZ, R140, 0xff00, RZ, 0xc0, !PT ;  /* 0x0000ff008cff7812 */ /* 0x000fe2000784c0ff */
[C---:B------:R-:W-:Y:S01]  /*85b0*/  FMUL.FTZ R0, R6.reuse, R183 ;  /* 0x000000b706007220 */ /* 0x040fe20000410000 */
[C---:B------:R-:W-:Y:S01]  /*85c0*/  FMUL.FTZ R42, R6.reuse, R39 ;  /* 0x00000027062a7220 */ /* 0x040fe20000410000 */
[----:B------:R-:W-:Y:S01]  /*85d0*/  FMUL.FTZ R38, R6, R37 ;  /* 0x0000002506267220 */ /* 0x000fe20000410000 */
[----:B------:R-:W-:Y:S01]  /*85e0*/  FADD.FTZ R181, -R40, R181 ;  /* 0x000000b528b57221 */ /* 0x000fe20000010100 */
[----:B------:R-:W-:Y:S01]  /*85f0*/  FMUL.FTZ R0, R0, R5 ;  /* 0x0000000500007220 */ /* 0x000fe20000410000 */
[C-C-:B------:R-:W-:Y:S01]  /*8600*/  FFMA.FTZ R41, R46.reuse, R170, R47.reuse ;  /* 0x000000aa2e297223 */ /* 0x140fe2000001002f */
[C-C-:B------:R-:W-:Y:S01]  /*8610*/  FFMA.FTZ R40, R46.reuse, R169, R47.reuse ;  /* 0x000000a92e287223 */ /* 0x140fe2000001002f */
[----:B------:R-:W-:Y:S01]  /*8620*/  FFMA.FTZ R37, R46, R176, R47 ;  /* 0x000000b02e257223 */ /* 0x000fe2000001002f */
        /* <DEDUP_REMOVED lines=44> */
[----:B------:R-:W-:-:S07]  /*88f0*/  F2FP.F16.F32.PACK_AB R40, R39, R0 ;  /* 0x000000002728723e */ /* 0x000fce00000000ff */
.L_x_3138:
[----:B------:R-:W0:Y:S02]  /*8900*/  @P1 LDC.64 R38, c[0x0][0x478] ;  /* 0x00011e00ff261b82 */ /* 0x000e240000000a00 */
[----:B0-----:R-:W-:-:S04]  /*8910*/  @P1 IMAD.WIDE.U32 R38, R36, 0x10, R38 ;  /* 0x0000001024261825 */ /* 0x001fc800078e0026 */
[----:B------:R-:W-:Y:S01]  /*8920*/  IMAD.WIDE.U32 R36, R36, 0x10, R92 ;  /* 0x0000001024247825 */ /* 0x000fe200078e005c */
[----:B------:R0:W-:Y:S04]  /*8930*/  @P1 STG.E.128 desc[UR6][R38.64], R72 ;  /* 0x0000004826001986 */ /* 0x0001e8000c101d06 */
[----:B------:R0:W-:Y:S01]  /*8940*/  STG.E.128 desc[UR6][R36.64], R40 ;  /* 0x0000002824007986 */ /* 0x0001e2000c101d06 */
[----:B------:R-:W-:Y:S05]  /*8950*/  @!P1 BRA `(.L_x_3139) ;  /* 0x0000000400089947 */ /* 0x000fea0003800000 */
[C-C-:B------:R-:W-:Y:S01]  /*8960*/  FFMA.FTZ R0, R46.reuse, R153, R47.reuse ;  /* 0x000000992e007223 */ /* 0x140fe2000001002f */
[C-C-:B0-----:R-:W-:Y:S01]  /*8970*/  FFMA.FTZ R37, R46.reuse, R156, R47.reuse ;  /* 0x0000009c2e257223 */ /* 0x141fe2000001002f */
[----:B------:R-:W-:Y:S01]  /*8980*/  FFMA.FTZ R39, R46, R154, R47 ;  /* 0x0000009a2e277223 */ /* 0x000fe2000001002f */
[----:B------:R-:W-:Y:S01]  /*8990*/  ISETP.GE.U32.AND P2, PT, R138, RZ, PT ;  /* 0x000000ff8a00720c */ /* 0x000fe20003f46070 */
[----:B------:R-:W-:Y:S01]  /*89a0*/  FADD.FTZ R75, -R0, R161 ;  /* 0x000000a1004b7221 */ /* 0x000fe20000010100 */
[----:B------:R-:W-:Y:S01]  /*89b0*/  FADD.FTZ R37, -R37, R164 ;  /* 0x000000a425257221 */ /* 0x000fe20000010100 */
[----:B------:R-:W-:Y:S01]  /*89c0*/  FADD.FTZ R39, -R39, R162 ;  /* 0x000000a227277221 */ /* 0x000fe20000010100 */
[C---:B------:R-:W-:Y:S01]  /*89d0*/  ISETP.GE.U32.AND.EX P2, PT, R139.reuse, 0x1000000, PT, P2 ;  /* 0x010000008b00780c */ /* 0x040fe20003f46120 */
[C---:B------:R-:W-:Y:S01]  /*89e0*/  FMUL.FTZ R75, R6.reuse, R75 ;  /* 0x0000004b064b7220 */ /* 0x040fe20000410000 */
[C---:B------:R-:W-:Y:S01]  /*89f0*/  FMUL.FTZ R74, R6.reuse, R37 ;  /* 0x00000025064a7220 */ /* 0x040fe20000410000 */
[----:B------:R-:W-:Y:S01]  /*8a00*/  FMUL.FTZ R36, R6, R39 ;  /* 0x0000002706247220 */ /* 0x000fe20000410000 */
[----:B------:R-:W-:Y:S01]  /*8a10*/  LOP3.LUT P5, RZ, R139, 0xff, RZ, 0xc0, !PT ;  /* 0x000000ff8bff7812 */ /* 0x000fe200078ac0ff */
        /* <DEDUP_REMOVED lines=20> */
[----:B------:R-:W-:Y:S01]  /*8b60*/  F2FP.F16.F32.PACK_AB R75, R75, R36 ;  /* 0x000000244b4b723e */ /* 0x000fe200000000ff */
        /* <DEDUP_REMOVED lines=8> */
[----:B------:R-:W-:Y:S01]  /*8bf0*/  F2FP.F16.F32.PACK_AB R73, R38, R36 ;  /* 0x000000242649723e */ /* 0x000fe200000000ff */
[CC--:B------:R-:W-:Y:S01]  /*8c00*/  FMUL.FTZ R36, R72.reuse, R5.reuse ;  /* 0x0000000548247220 */ /* 0x0c0fe20000410000 */
[----:B------:R-:W-:Y:S01]  /*8c10*/  F2FP.F16.F32.PACK_AB R72, R72, R0 ;  /* 0x000000004848723e */ /* 0x000fe200000000ff */
        /* <DEDUP_REMOVED lines=22> */
.L_x_3139:
        /* <DEDUP_REMOVED lines=60> */
[----:B------:R-:W-:-:S07]  /*9140*/  F2FP.F16.F32.PACK_AB R36, R41, R0 ;  /* 0x000000002924723e */ /* 0x000fce00000000ff */
.L_x_3140:
[----:B------:R-:W0:Y:S01]  /*9150*/  @P1 LDC.64 R40, c[0x0][0x478] ;  /* 0x00011e00ff281b82 */ /* 0x000e220000000a00 */
[----:B------:R-:W-:-:S04]  /*9160*/  IMAD.WIDE.U32 R42, R3, 0x10, R92 ;  /* 0x00000010032a7825 */ /* 0x000fc800078e005c */
[----:B0-----:R-:W-:-:S05]  /*9170*/  @P1 IMAD.WIDE.U32 R40, R3, 0x10, R40 ;  /* 0x0000001003281825 */ /* 0x001fca00078e0028 */
[----:B------:R0:W-:Y:S04]  /*9180*/  @P1 STG.E.128 desc[UR6][R40.64], R72 ;  /* 0x0000004828001986 */ /* 0x0001e8000c101d06 */
[----:B------:R0:W-:Y:S01]  /*9190*/  STG.E.128 desc[UR6][R42.64], R36 ;  /* 0x000000242a007986 */ /* 0x0001e2000c101d06 */
[----:B------:R-:W-:Y:S05]  /*91a0*/  @!P1 BRA `(.L_x_3141) ;  /* 0x0000000400089947 */ /* 0x000fea0003800000 */
[C-C-:B0-----:R-:W-:Y:S01]  /*91b0*/  FFMA.FTZ R37, R46.reuse, R98, R47.reuse ;  /* 0x000000622e257223 */ /* 0x141fe2000001002f */
[C-C-:B------:R-:W-:Y:S01]  /*91c0*/  FFMA.FTZ R3, R46.reuse, R100, R47.reuse ;  /* 0x000000642e037223 */ /* 0x140fe2000001002f */
        /* <DEDUP_REMOVED lines=45> */
[----:B------:R-:W-:Y:S01]  /*94a0*/  FMUL.FTZ R36, R36, UR5 ;  /* 0x0000000524247c20 */ /* 0x000fe20008410000 */
[C---:B------:R-:W-:Y:S01]  /*94b0*/  LOP3.LUT P6, RZ, R134.reuse, 0xff0000, RZ, 0xc0, !PT ;  /* 0x00ff000086ff7812 */ /* 0x040fe200078cc0ff */
[----:B------:R-:W-:Y:S01]  /*94c0*/  FMUL.FTZ R39, R39, UR5 ;  /* 0x0000000527277c20 */ /* 0x000fe20008410000 */
[----:B------:R-:W-:Y:S01]  /*94d0*/  LOP3.LUT P2, RZ, R134, 0xff000000, RZ, 0xc0, !PT ;  /* 0xff00000086ff7812 */ /* 0x000fe2000784c0ff */
[----:B------:R-:W-:Y:S01]  /*94e0*/  FMUL.FTZ R3, R3, UR5 ;  /* 0x0000000503037c20 */ /* 0x000fe20008410000 */
        /* <DEDUP_REMOVED lines=12> */
[----:B------:R-:W-:Y:S01]  /*95b0*/  F2FP.F16.F32.PACK_AB R36, R3, R0 ;  /* 0x000000000324723e */ /* 0x000fe200000000ff */
[----:B------:R-:W-:Y:S06]  /*95c0*/  BRA `(.L_x_3142) ;  /* 0x0000000000f47947 */ /* 0x000fec0003800000 */
.L_x_3141:
[C-C-:B------:R-:W-:Y:S01]  /*95d0*/  FFMA.FTZ R0, R46.reuse, R103, R47.reuse ;  /* 0x000000672e007223 */ /* 0x140fe2000001002f */
[C-C-:B------:R-:W-:Y:S01]  /*95e0*/  FFMA.FTZ R3, R46.reuse, R102, R47.reuse ;  /* 0x000000662e037223 */ /* 0x140fe2000001002f */
[C-C-:B0-----:R-:W-:Y:S01]  /*95f0*/  FFMA.FTZ R37, R46.reuse, R100, R47.reuse ;  /* 0x000000642e257223 */ /* 0x141fe2000001002f */
        /* <DEDUP_REMOVED lines=58> */
.L_x_3142:
        /* <DEDUP_REMOVED lines=25> */
[----:B------:R-:W-:Y:S01]  /*9b30*/  FFMA.FTZ R106, R46, R106, R47 ;  /* 0x0000006a2e6a7223 */ /* 0x000fe2000001002f */
[----:B------:R-:W-:-:S02]  /*9b40*/  LOP3.LUT P3, RZ, R132, 0xff, RZ, 0xc0, !PT ;  /* 0x000000ff84ff7812 */ /* 0x000fc4000786c0ff */
[----:B------:R-:W-:Y:S01]  /*9b50*/  FSEL R42, R3, RZ, P2 ;  /* 0x000000ff032a7208 */ /* 0x000fe20001000000 */
[--C-:B------:R-:W-:Y:S01]  /*9b60*/  FFMA.FTZ R3, R46, R110, R47.reuse ;  /* 0x0000006e2e037223 */ /* 0x100fe2000001002f */
[----:B------:R-:W-:Y:S01]  /*9b70*/  FSEL R39, R2, RZ, P6 ;  /* 0x000000ff02277208 */ /* 0x000fe20003000000 */
[--C-:B------:R-:W-:Y:S01]  /*9b80*/  FFMA.FTZ R2, R46, R109, R47.reuse ;  /* 0x0000006d2e027223 */ /* 0x100fe2000001002f */
[----:B------:R-:W-:Y:S01]  /*9b90*/  FSEL R38, R0, RZ, P5 ;  /* 0x000000ff00267208 */ /* 0x000fe20002800000 */
[C-C-:B------:R-:W-:Y:S01]  /*9ba0*/  FFMA.FTZ R0, R46.reuse, R111, R47.reuse ;  /* 0x0000006f2e007223 */ /* 0x140fe2000001002f */
[----:B------:R-:W-:Y:S01]  /*9bb0*/  FADD.FTZ R37, -R3, R130 ;  /* 0x0000008203257221 */ /* 0x000fe20000010100 */
        /* <DEDUP_REMOVED lines=26> */
[----:B------:R-:W-:Y:S02]  /*9d60*/  FSEL R37, R6, RZ, P5 ;  /* 0x000000ff06257208 */ /* 0x000fe40002800000 */
[----:B------:R-:W-:Y:S02]  /*9d70*/  FSEL R3, R3, RZ, P2 ;  /* 0x000000ff03037208 */ /* 0x000fe40001000000 */
[----:B------:R-:W-:Y:S02]  /*9d80*/  FSEL R36, R36, RZ, P6 ;  /* 0x000000ff24247208 */ /* 0x000fe40003000000 */
[----:B------:R-:W-:Y:S02]  /*9d90*/  FSEL R2, R2, RZ, P4 ;  /* 0x000000ff02027208 */ /* 0x000fe40002000000 */
[----:B------:R-:W-:Y:S02]  /*9da0*/  FSEL R5, R5, RZ, P3 ;  /* 0x000000ff05057208 */ /* 0x000fe40001800000 */
[----:B------:R-:W-:-:S02]  /*9db0*/  F2FP.F16.F32.PACK_AB R38, R37, R38 ;  /* 0x000000262526723e */ /* 0x000fc400000000ff */
[----:B------:R-:W-:Y:S02]  /*9dc0*/  F2FP.F16.F32.PACK_AB R37, R36, R3 ;  /* 0x000000032425723e */ /* 0x000fe400000000ff */
[----:B------:R-:W-:Y:S02]  /*9dd0*/  F2FP.F16.F32.PACK_AB R75, R75, R40 ;  /* 0x000000284b4b723e */ /* 0x000fe400000000ff */
[----:B------:R-:W-:Y:S02]  /*9de0*/  F2FP.F16.F32.PACK_AB R72, R0, R72 ;  /* 0x000000480048723e */ /* 0x000fe400000000ff */
[----:B------:R-:W-:Y:S02]  /*9df0*/  F2FP.F16.F32.PACK_AB R39, R42, R39 ;  /* 0x000000272a27723e */ /* 0x000fe400000000ff */
[----:B------:R-:W-:Y:S01]  /*9e00*/  F2FP.F16.F32.PACK_AB R36, R2, R5 ;  /* 0x000000050224723e */ /* 0x000fe200000000ff */
[----:B------:R-:W-:Y:S06]  /*9e10*/  BRA `(.L_x_3144) ;  /* 0x0000000000f47947 */ /* 0x000fec0003800000 */
.L_x_3143:
[C-C-:B------:R-:W-:Y:S01]  /*9e20*/  FFMA.FTZ R0, R46.reuse, R111, R47.reuse ;  /* 0x0000006f2e007223 */ /* 0x140fe2000001002f */
[C-C-:B0-----:R-:W-:Y:S01]  /*9e30*/  FFMA.FTZ R3, R46.reuse, R110, R47.reuse ;  /* 0x0000006e2e037223 */ /* 0x141fe2000001002f */
[C-C-:B------:R-:W-:Y:S01]  /*9e40*/  FFMA.FTZ R107, R46.reuse, R107, R47.reuse ;  /* 0x0000006b2e6b7223 */ /* 0x140fe2000001002f */
[----:B------:R-:W-:Y:S01]  /*9e50*/  FFMA.FTZ R36, R46, R109, R47 ;  /* 0x0000006d2e247223 */ /* 0x000fe2000001002f */
[----:B------:R-:W-:Y:S01]  /*9e60*/  FADD.FTZ R131, -R0, R131 ;  /* 0x0000008300837221 */ /* 0x000fe20000010100 */
[C-C-:B------:R-:W-:Y:S01]  /*9e70*/  FFMA.FTZ R106, R46.reuse, R106, R47.reuse ;  /* 0x0000006a2e6a7223 */ /* 0x140fe2000001002f */
[C-C-:B------:R-:W-:Y:S01]  /*9e80*/  FFMA.FTZ R37, R46.reuse, R114, R47.reuse ;  /* 0x000000722e257223 */ /* 0x140fe2000001002f */
[--C-:B------:R-:W-:Y:S01]  /*9e90*/  FFMA.FTZ R40, R46, R113, R47.reuse ;  /* 0x000000712e287223 */ /* 0x100fe2000001002f */
[----:B------:R-:W-:Y:S01]  /*9ea0*/  FMUL.FTZ R0, R6, R131 ;  /* 0x0000008306007220 */ /* 0x000fe20000410000 */
[----:B------:R-:W-:Y:S01]  /*9eb0*/  FADD.FTZ R3, -R3, R130 ;  /* 0x0000008203037221 */ /* 0x000fe20000010100 */
[----:B------:R-:W-:Y:S01]  /*9ec0*/  FADD.FTZ R107, -R107, R128 ;  /* 0x000000806b6b7221 */ /* 0x000fe20000010100 */
[----:B------:R-:W-:Y:S01]  /*9ed0*/  FFMA.FTZ R47, R46, R112, R47 ;  /* 0x000000702e2f7223 */ /* 0x000fe2000001002f */
[----:B------:R-:W-:Y:S01]  /*9ee0*/  FMUL.FTZ R0, R0, R5 ;  /* 0x0000000500007220 */ /* 0x000fe20000410000 */
[----:B------:R-:W-:Y:S01]  /*9ef0*/  LOP3.LUT P2, RZ, R132, 0xff00, RZ, 0xc0, !PT ;  /* 0x0000ff0084ff7812 */ /* 0x000fe2000784c0ff */
[C---:B------:R-:W-:Y:S01]  /*9f00*/  FMUL.FTZ R2, R6.reuse, R3 ;  /* 0x0000000306027220 */ /* 0x040fe20000410000 */
        /* <DEDUP_REMOVED lines=46> */
.L_x_3144:
[----:B------:R-:W0:Y:S02]  /*a1f0*/  @P1 LDC.64 R2, c[0x0][0x478] ;  /* 0x00011e00ff021b82 */ /* 0x000e240000000a00 */
[----:B0-----:R-:W-:-:S04]  /*a200*/  @P1 IMAD.WIDE.U32 R2, R4, 0x10, R2 ;  /* 0x0000001004021825 */ /* 0x001fc800078e0002 */
[----:B------:R-:W-:Y:S01]  /*a210*/  IMAD.WIDE.U32 R4, R4, 0x10, R92 ;  /* 0x0000001004047825 */ /* 0x000fe200078e005c */
[----:B------:R0:W-:Y:S04]  /*a220*/  @P1 STG.E.128 desc[UR6][R2.64], R72 ;  /* 0x0000004802001986 */ /* 0x0001e8000c101d06 */
[----:B------:R0:W-:Y:S02]  /*a230*/  STG.E.128 desc[UR6][R4.64], R36 ;  /* 0x0000002404007986 */ /* 0x0001e4000c101d06 */
.L_x_3134:
[----:B012---:R-:W0:Y:S02]  /*a240*/  LDC.64 R2, c[0x0][0x380] ;  /* 0x0000e000ff027b82 */ /* 0x007e240000000a00 */
[----:B0-----:R-:W-:-:S04]  /*a250*/  LEA R35, R2, R35, 0x2 ;  /* 0x0000002302237211 */ /* 0x001fc800078e10ff */
[----:B------:R-:W-:-:S13]  /*a260*/  ISETP.GE.AND P1, PT, R35, R3, PT ;  /* 0x000000032300720c */ /* 0x000fda0003f26270 */
[----:B------:R-:W-:Y:S05]  /*a270*/  @!P1 BRA `(.L_x_3145) ;  /* 0xffffff64008c9947 */ /* 0x000fea000383ffff */
[----:B------:R-:W-:Y:S05]  /*a280*/  BSYNC B1 ;  /* 0x0000000000017941 */ /* 0x000fea0003800000 */
.L_x_3128:
        /* <DEDUP_REMOVED lines=80> */
.L_x_3127:
[----:B------:R-:W-:Y:S05]  /*a790*/  BSYNC B0 ;  /* 0x0000000000007941 */ /* 0x000fea0003800000 */
.L_x_3126:
        /* <DEDUP_REMOVED lines=226> */
.L_x_3131:
        /* <DEDUP_REMOVED lines=8> */
.L_x_3147:
[----:B------:R-:W-:Y:S05]  /*b640*/  BSYNC B2 ;  /* 0x0000000000027941 */ /* 0x000fea0003800000 */
.L_x_3146:
        /* <DEDUP_REMOVED lines=10> */
.L_x_3148:
        /* <DEDUP_REMOVED lines=15> */
.L_x_3149:
        /* <DEDUP_REMOVED lines=15> */
.L_x_3150:
        /* <DEDUP_REMOVED lines=15> */
.L_x_3151:
        /* <DEDUP_REMOVED lines=15> */
.L_x_3152:
        /* <DEDUP_REMOVED lines=15> */
.L_x_3153:
        /* <DEDUP_REMOVED lines=15> */
.L_x_3154:
        /* <DEDUP_REMOVED lines=9> */
.L_x_3155:
[----:B------:R-:W-:Y:S02]  /*bd20*/  MOV R202, R194 ;  /* 0x000000c200ca7202 */ /* 0x000fe40000000f00 */
[----:B------:R-:W-:Y:S01]  /*bd30*/  MOV R38, R199 ;  /* 0x000000c700267202 */ /* 0x000fe20000000f00 */
[----:B------:R-:W-:-:S07]  /*bd40*/  HFMA2 R199, -RZ, RZ, 0, 9.5367431640625e-07 ;  /* 0x00000010ffc77431 */ /* 0x000fce00000001ff */
[----:B------:R-:W-:Y:S05]  /*bd50*/  WARPSYNC.COLLECTIVE R201, `(.L_x_3156) ;  /* 0x00000000c9087348 */ /* 0x000fea0003c00000 */
[----:B------:R0:W1:Y:S02]  /*bd60*/  SHFL.BFLY P3, R199, R202, R199, R200 ;  /* 0x0c0000c7cac77389 */ /* 0x00006400000600c8 */
[----:B01----:R-:W-:Y:S05]  /*bd70*/  ENDCOLLECTIVE ;  /* 0x000000000000791b */ /* 0x003fea0003800000 */
.L_x_3156:
[----:B------:R-:W-:Y:S01]  /*bd80*/  MOV R39, R199 ;  /* 0x000000c700277202 */ /* 0x000fe20000000f00 */
[----:B------:R-:W-:Y:S06]  /*bd90*/  BRA `(.L_x_3157) ;  /* 0xffffff8800f07947 */ /* 0x000fec000383ffff */
.L_x_3158:
        /* <DEDUP_REMOVED lines=14> */
.L_x_25381:


//--------------------- .text._ZN10layer_norm22ln_bwd_finalize_kernelINS_22Kernel_traits_finalizeILj1280E6__halfS2_S2_S2_fjLb0ELj1024ELj4ENS_18Kernel_traits_baseILj1280ES2_S2_S2_S2_fjLj1024EEEEELb0ELb0EEEvNS_9BwdParamsE --------------------------
	.section	.text._ZN10layer_norm22ln_bwd_finalize_kernelINS_22Kernel_traits_finalizeILj1280E6__halfS2_S2_S2_fjLb0ELj1024ELj4ENS_18Kernel_traits_baseILj1280ES2_S2_S2_S2_fjLj1024EEEEELb0ELb0EEEvNS_9BwdParamsE,"ax",@progbits
	.align	128
        .global         _ZN10layer_norm22ln_bwd_finalize_kernelINS_22Kernel_traits_finalizeILj1280E6__halfS2_S2_S2_fjLb0ELj1024ELj4ENS_18Kernel_traits_baseILj1280ES2_S2_S2_S2_fjLj1024EEEEELb0ELb0EEEvNS_9BwdParamsE
        .type           _ZN10layer_norm22ln_bwd_finalize_kernelINS_22Kernel_traits_finalizeILj1280E6__halfS2_S2_S2_fjLb0ELj1024ELj4ENS_18Kernel_traits_baseILj1280ES2_S2_S2_S2_fjLj1024EEEEELb0ELb0EEEvNS_9BwdParamsE,@function
        .size           _ZN10layer_norm22ln_bwd_finalize_kernelINS_22Kernel_traits_finalizeILj1280E6__halfS2_S2_S2_fjLb0ELj1024ELj4ENS_18Kernel_traits_baseILj1280ES2_S2_S2_S2_fjLj1024EEEEELb0ELb0EEEvNS_9BwdParamsE,(.L_x_25382 - _ZN10layer_norm22ln_bwd_finalize_kernelINS_22Kernel_traits_finalizeILj1280E6__halfS2_S2_S2_fjLb0ELj1024ELj4ENS_18Kernel_traits_baseILj1280ES2_S2_S2_S2_fjLj1024EEEEELb0ELb0EEEvNS_9BwdParamsE)
        .other          _ZN10layer_norm22ln_bwd_finalize_kernelINS_22Kernel_traits_finalizeILj1280E6__halfS2_S2_S2_fjLb0ELj1024ELj4ENS_18Kernel_traits_baseILj1280ES2_S2_S2_S2_fjLj1024EEEEELb0ELb0EEEvNS_9BwdParamsE,@"STO_CUDA_ENTRY STV_DEFAULT"
_ZN10layer_norm22ln_bwd_finalize_kernelINS_22Kernel_traits_finalizeILj1280E6__halfS2_S2_S2_fjLb0ELj1024ELj4ENS_18Kernel_traits_baseILj1280ES2_S2_S2_S2_fjLj1024EEEEELb0ELb0EEEvNS_9BwdParamsE:
.text._ZN10layer_norm22ln_bwd_finalize_kernelINS_22Kernel_traits_finalizeILj1280E6__halfS2_S2_S2_fjLb0ELj1024ELj4ENS_18Kernel_traits_baseILj1280ES2_S2_S2_S2_fjLj1024EEEEELb0ELb0EEEvNS_9BwdParamsE:
        /* <DEDUP_REMOVED lines=78> */
.L_x_3163:
        /* <DEDUP_REMOVED lines=118> */
.L_x_3162:
[----:B------:R-:W-:Y:S05]  /*0c40*/  BSYNC.RECONVERGENT B1 ;  /* 0x0000000000017941 */ /* 0x000fea0003800200 */
.L_x_3161:
        /* <DEDUP_REMOVED lines=68> */
.L_x_3165:
[----:B------:R-:W-:Y:S05]  /*1090*/  BSYNC.RECONVERGENT B1 ;  /* 0x0000000000017941 */ /* 0x000fea0003800200 */
.L_x_3164:
        /* <DEDUP_REMOVED lines=37> */
.L_x_3167:
[----:B------:R-:W-:Y:S05]  /*12f0*/  BSYNC.RECONVERGENT B1 ;  /* 0x0000000000017941 */ /* 0x000fea0003800200 */
.L_x_3166:
[----:B------:R-:W-:Y:S05]  /*1300*/  @!P1 BRA `(.L_x_3160) ;  /* 0x00000000003c9947 */ /* 0x000fea0003800000 */
[----:B------:R-:W0:Y:S01]  /*1310*/  LDC.64 R8, c[0x0][0x440] ;  /* 0x00011000ff087b82 */ /* 0x000e220000000a00 */
[----:B------:R-:W-:Y:S01]  /*1320*/  IMAD R2, R2, R54, R7 ;  /* 0x0000003602027224 */ /* 0x000fe200078e0207 */
[----:B------:R-:W-:-:S04]  /*1330*/  IADD3 R0, PT, PT, -R0, RZ, RZ ;  /* 0x000000ff00007210 */ /* 0x000fc80007ffe1ff */
[----:B------:R-:W-:Y:S02]  /*1340*/  IADD3 R13, PT, PT, R57, R2, RZ ;  /* 0x00000002390d7210 */ /* 0x000fe40007ffe0ff */
[----:B------:R-:W1:Y:S05]  /*1350*/  LDC.64 R10, c[0x0][0x448] ;  /* 0x00011200ff0a7b82 */ /* 0x000e6a0000000a00 */
.L_x_3168:
        /* <DEDUP_REMOVED lines=10> */
.L_x_3160:
[----:B------:R-:W-:Y:S05]  /*1400*/  BSYNC.RECONVERGENT B0 ;  /* 0x0000000000007941 */ /* 0x000fea0003800200 */
.L_x_3159:
        /* <DEDUP_REMOVED lines=57> */
[----:B0-----:R-:W-:Y:S02]  /*17a0*/  F2FP.F16.F32.PACK_AB R7, R7, R6 ;  /* 0x000000060707723e */ /* 0x001fe400000000ff */
[----:B--2---:R-:W-:-:S03]  /*17b0*/  F2FP.F16.F32.PACK_AB R11, R11, R10 ;  /* 0x0000000a0b0b723e */ /* 0x004fc600000000ff */
[----:B------:R-:W-:Y:S04]  /*17c0*/  STG.E desc[UR6][R2.64], R7 ;  /* 0x0000000702007986 */ /* 0x000fe8000c101906 */
[----:B------:R-:W-:Y:S01]  /*17d0*/  STG.E desc[UR6][R4.64], R11 ;  /* 0x0000000b04007986 */ /* 0x000fe2000c101906 */
[----:B------:R-:W-:Y:S05]  /*17e0*/  EXIT ;  /* 0x000000000000794d */ /* 0x000fea0003800000 */
.L_x_3169:
        /* <DEDUP_REMOVED lines=9> */
.L_x_25382:


//--------------------- .text._ZN10layer_norm13ln_bwd_kernelINS_13Kernel_traitsI6__halfS2_S2_S2_fjLj1280ELj1ELj4ELj1ELj16ENS_18Kernel_traits_baseILj1280ES2_S2_S2_S2_fjLj128EEEEELb1ELb0ELb1ELb0EEEvNS_9BwdParamsE --------------------------
	.section	.text._ZN10layer_norm13ln_bwd_kernelINS_13Kernel_traitsI6__halfS2_S2_S2_fjLj1280ELj1ELj4ELj1ELj16ENS_18Kernel_traits_baseILj1280ES2_S2_S2_S2_fjLj128EEEEELb1ELb0ELb1ELb0EEEvNS_9BwdParamsE,"ax",@progbits
	.align	128
        .global         _ZN10layer_norm13ln_bwd_kernelINS_13Kernel_traitsI6__halfS2_S2_S2_fjLj1280ELj1ELj4ELj1ELj16ENS_18Kernel_traits_baseILj1280ES2_S2_S2_S2_fjLj128EEEEELb1ELb0ELb1ELb0EEEvNS_9BwdParamsE
        .type           _ZN10layer_norm13ln_bwd_kernelINS_13Kernel_traitsI6__halfS2_S2_S2_fjLj1280ELj1ELj4ELj1ELj16ENS_18Kernel_traits_baseILj1280ES2_S2_S2_S2_fjLj128EEEEELb1ELb0ELb1ELb0EEEvNS_9BwdParamsE,@function
        .size           _ZN10layer_norm13ln_bwd_kernelINS_13Kernel_traitsI6__halfS2_S2_S2_fjLj1280ELj1ELj4ELj1ELj16ENS_18Kernel_traits_baseILj1280ES2_S2_S2_S2_fjLj128EEEEELb1ELb0ELb1ELb0EEEvNS_9BwdParamsE,(.L_x_25383 - _ZN10layer_norm13ln_bwd_kernelINS_13Kernel_traitsI6__halfS2_S2_S2_fjLj1280ELj1ELj4ELj1ELj16ENS_18Kernel_traits_baseILj1280ES2_S2_S2_S2_fjLj128EEEEELb1ELb0ELb1ELb0EEEvNS_9BwdParamsE)
        .other          _ZN10layer_norm13ln_bwd_kernelINS_13Kernel_traitsI6__halfS2_S2_S2_fjLj1280ELj1ELj4ELj1ELj16ENS_18Kernel_traits_baseILj1280ES2_S2_S2_S2_fjLj128EEEEELb1ELb0ELb1ELb0EEEvNS_9BwdParamsE,@"STO_CUDA_ENTRY STV_DEFAULT"
_ZN10layer_norm13ln_bwd_kernelINS_13Kernel_traitsI6__halfS2_S2_S2_fjLj1280ELj1ELj4ELj1ELj16ENS_18Kernel_traits_baseILj1280ES2_S2_S2_S2_fjLj128EEEEELb1ELb0ELb1ELb0EEEvNS_9BwdParamsE:
.text._ZN10layer_norm13ln_bwd_kernelINS_13Kernel_traitsI6__halfS2_S2_S2_fjLj1280ELj1ELj4ELj1ELj16ENS_18Kernel_traits_baseILj1280ES2_S2_S2_S2_fjLj128EEEEELb1ELb0ELb1ELb0EEEvNS_9BwdParamsE:
        /* <DEDUP_REMOVED lines=129> */
.L_x_3290:
[----:B0-----:R-:W0:Y:S08]  /*0810*/  LDC.64 R160, c[0x0][0x3f8] ;  /* 0x0000fe00ffa07b82 */ /* 0x001e300000000a00 */
[----:B------:R-:W1:Y:S08]  /*0820*/  LDC.64 R164, c[0x0][0x3c8] ;  /* 0x0000f200ffa47b82 */ /* 0x000e700000000a00 */
[----:B------:R-:W2:Y:S01]  /*0830*/  LDC.64 R162, c[0x0][0x3f0] ;  /* 0x0000fc00ffa27b82 */ /* 0x000ea20000000a00 */
[----:B0-----:R-:W-:-:S07]  /*0840*/  IMAD.WIDE R166, R7, 0x4, R160 ;  /* 0x0000000407a67825 */ /* 0x001fce00078e02a0 */
[----:B------:R-:W0:Y:S01]  /*0850*/  LDC.64 R160, c[0x0][0x3c0] ;  /* 0x0000f000ffa07b82 */ /* 0x000e220000000a00 */
[----:B------:R-:W3:Y:S01]  /*0860*/  LDG.E R237, desc[UR6][R166.64] ;  /* 0x00000006a6ed7981 */ /* 0x000ee2000c1e1900 */
[----:B-1----:R-:W-:-:S05]  /*0870*/  IMAD.WIDE R164, R7, 0x4, R164 ;  /* 0x0000000407a47825 */ /* 0x002fca00078e02a4 */
        /* <DEDUP_REMOVED lines=10> */
[----:B------:R-:W-:Y:S01]  /*0920*/  HFMA2 R238, -RZ, RZ, 0, 0 ;  /* 0x00000000ffee7431 */ /* 0x000fe200000001ff */
[----:B------:R-:W-:Y:S01]  /*0930*/  MOV R2, UR14 ;  /* 0x0000000e00027c02 */ /* 0x000fe20008000f00 */
[----:B------:R-:W1:Y:S01]  /*0940*/  S2R R0, SR_TID.X ;  /* 0x0000000000007919 */ /* 0x000e620000002100 */
[----:B------:R-:W-:Y:S01]  /*0950*/  ISETP.GE.U32.AND P1, PT, R5, 0x20, PT ;  /* 0x000000200500780c */ /* 0x000fe20003f26070 */
[----:B------:R-:W-:Y:S01]  /*0960*/  BSSY.RECONVERGENT B2, `(.L_x_3174) ;  /* 0x0000079000027945 */ /* 0x000fe20003800200 */
[----:B------:R-:W-:Y:S01]  /*0970*/  ISETP.NE.AND P5, PT, RZ, UR8, PT ;  /* 0x00000008ff007c0c */ /* 0x000fe2000bfa5270 */
[----:B------:R-:W-:Y:S01]  /*0980*/  IMAD R162, R7, R2, RZ ;  /* 0x0000000207a27224 */ /* 0x000fe200078e02ff */
[----:B------:R-:W-:Y:S02]  /*0990*/  ISETP.GE.U32.AND P2, PT, R5, 0x40, PT ;  /* 0x000000400500780c */ /* 0x000fe40003f46070 */
[----:B------:R-:W-:-:S02]  /*09a0*/  CS2R R240, SRZ ;  /* 0x0000000000f07805 */ /* 0x000fc4000001ff00 */
[----:B------:R-:W-:Y:S02]  /*09b0*/  ISETP.GE.U32.AND P3, PT, R5, 0x60, PT ;  /* 0x000000600500780c */ /* 0x000fe40003f66070 */
[----:B0-----:R-:W-:Y:S02]  /*09c0*/  SHF.R.S32.HI R161, RZ, 0x1f, R162 ;  /* 0x0000001fffa17819 */ /* 0x001fe400000114a2 */
[----:B------:R-:W-:Y:S02]  /*09d0*/  @P0 IADD3 R163, PT, PT, R199, -0x1, RZ ;  /* 0xffffffffc7a30810 */ /* 0x000fe40007ffe0ff */
[----:B------:R-:W-:Y:S02]  /*09e0*/  LEA.HI R161, R161, R162, RZ, 0x3 ;  /* 0x000000a2a1a17211 */ /* 0x000fe400078f18ff */
[----:B------:R-:W-:Y:S01]  /*09f0*/  ISETP.GE.U32.AND P4, PT, R5, 0x80, PT ;  /* 0x000000800500780c */ /* 0x000fe20003f86070 */
[----:B------:R-:W-:Y:S01]  /*0a00*/  @P0 IMAD R4, R163, R2, RZ ;  /* 0x00000002a3040224 */ /* 0x000fe200078e02ff */
[----:B------:R-:W-:-:S04]  /*0a10*/  IADD3 R163, PT, PT, R237, -0x1, RZ ;  /* 0xffffffffeda37810 */ /* 0x000fc80007ffe0ff */
        /* <DEDUP_REMOVED lines=8> */
[----:B------:R-:W-:Y:S02]  /*0aa0*/  LEA.HI.SX32 R239, R163, R4, 0x1d ;  /* 0x00000004a3ef7211 */ /* 0x000fe400078feaff */
[----:B------:R-:W-:Y:S02]  /*0ab0*/  MOV R242, R236 ;  /* 0x000000ec00f27202 */ /* 0x000fe40000000f00 */
[----:B--2---:R-:W-:Y:S01]  /*0ac0*/  FSEL R234, R234, RZ, !P5 ;  /* 0x000000ffeaea7208 */ /* 0x004fe20006800000 */
[----:B------:R-:W-:Y:S06]  /*0ad0*/  @!P1 BRA `(.L_x_3175) ;  /* 0x0000000400849947 */ /* 0x000fec0003800000 */
        /* <DEDUP_REMOVED lines=13> */
[----:B0-----:R-:W-:Y:S02]  /*0bb0*/  HADD2.F32 R171, -RZ, R36.H1_H1 ;  /* 0x30000024ffab7230 */ /* 0x001fe40000004100 */
[----:B-1----:R-:W-:-:S05]  /*0bc0*/  @P5 IMAD.WIDE.U32 R172, R242, 0x10, R172 ;  /* 0x00000010f2ac5825 */ /* 0x002fca00078e00ac */
[----:B------:R0:W5:Y:S02]  /*0bd0*/  @P5 LDG.E.128 R132, desc[UR6][R172.64] ;  /* 0x00000006ac845981 */ /* 0x000164000c1e1d00 */
[----:B0-----:R-:W-:Y:S02]  /*0be0*/  HADD2.F32 R172, -RZ, R37.H0_H0 ;  /* 0x20000025ffac7230 */ /* 0x001fe40000004100 */
[----:B------:R-:W-:Y:S02]  /*0bf0*/  HADD2.F32 R206, -RZ, R38.H1_H1 ;  /* 0x30000026ffce7230 */ /* 0x000fe40000004100 */
[--C-:B------:R-:W-:Y:S02]  /*0c00*/  HADD2.F32 R204, -RZ, R39.reuse.H0_H0 ;  /* 0x20000027ffcc7230 */ /* 0x100fe40000004100 */
[----:B------:R-:W-:Y:S01]  /*0c10*/  HADD2.F32 R228, -RZ, R39.H1_H1 ;  /* 0x30000027ffe47230 */ /* 0x000fe20000004100 */
[----:B------:R-:W-:Y:S02]  /*0c20*/  IADD3 R239, PT, PT, R239, 0x20, RZ ;  /* 0x00000020efef7810 */ /* 0x000fe40007ffe0ff */
[----:B------:R-:W-:-:S02]  /*0c30*/  IADD3 R238, PT, PT, R238, 0x20, RZ ;  /* 0x00000020eeee7810 */ /* 0x000fc40007ffe0ff */
[----:B------:R-:W-:Y:S01]  /*0c40*/  IADD3 R242, PT, PT, R242, 0x20, RZ ;  /* 0x00000020f2f27810 */ /* 0x000fe20007ffe0ff */
[--C-:B---3--:R-:W-:Y:S02]  /*0c50*/  HADD2.F32 R3, -RZ, R164.reuse.H0_H0 ;  /* 0x200000a4ff037230 */ /* 0x108fe40000004100 */
[----:B------:R-:W-:-:S03]  /*0c60*/  HADD2.F32 R175, -RZ, R164.H1_H1 ;  /* 0x300000a4ffaf7230 */ /* 0x000fc60000004100 */
[C---:B------:R-:W-:Y:S01]  /*0c70*/  FADD.FTZ R3, -R234.reuse, R3 ;  /* 0x00000003ea037221 */ /* 0x040fe20000010100 */
[--C-:B------:R-:W-:Y:S02]  /*0c80*/  HADD2.F32 R207, -RZ, R165.reuse.H0_H0 ;  /* 0x200000a5ffcf7230 */ /* 0x100fe40000004100 */
[----:B------:R-:W-:Y:S01]  /*0c90*/  FADD.FTZ R175, -R234, R175 ;  /* 0x000000afeaaf7221 */ /* 0x000fe20000010100 */
[--C-:B----4-:R-:W-:Y:S02]  /*0ca0*/  HADD2.F32 R173, -RZ, R160.reuse.H0_H0 ;  /* 0x200000a0ffad7230 */ /* 0x110fe40000004100 */
[C---:B------:R-:W-:Y:S01]  /*0cb0*/  FMUL.FTZ R3, R232.reuse, R3 ;  /* 0x00000003e8037220 */ /* 0x040fe20000410000 */
[----:B------:R-:W-:Y:S02]  /*0cc0*/  HADD2.F32 R209, -RZ, R165.H1_H1 ;  /* 0x300000a5ffd17230 */ /* 0x000fe40000004100 */
[----:B------:R-:W-:Y:S01]  /*0cd0*/  FMUL.FTZ R170, R232, R175 ;  /* 0x000000afe8aa7220 */ /* 0x000fe20000410000 */
[----:B------:R-:W-:-:S02]  /*0ce0*/  HADD2.F32 R160, -RZ, R160.H1_H1 ;  /* 0x300000a0ffa07230 */ /* 0x000fc40000004100 */
[-C--:B------:R-:W-:Y:S01]  /*0cf0*/  FMUL.FTZ R168, R168, R173.reuse ;  /* 0x000000ada8a87220 */ /* 0x080fe20000410000 */
[----:B------:R-:W-:Y:S01]  /*0d00*/  FADD.FTZ R92, R92, R173 ;  /* 0x000000ad5c5c7221 */ /* 0x000fe20000010000 */
[----:B------:R-:W-:Y:S01]  /*0d10*/  FFMA.FTZ R56, R3, R173, R56 ;  /* 0x000000ad03387223 */ /* 0x000fe20000010038 */
[C---:B------:R-:W-:Y:S01]  /*0d20*/  FADD.FTZ R173, -R234.reuse, R207 ;  /* 0x000000cfeaad7221 */ /* 0x040fe20000010100 */
[----:B------:R-:W-:Y:S02]  /*0d30*/  HADD2.F32 R241, -RZ, R166.H0_H0 ;  /* 0x200000a6fff17230 */ /* 0x000fe40000004100 */
[----:B------:R-:W-:Y:S01]  /*0d40*/  FADD.FTZ R209, -R234, R209 ;  /* 0x000000d1ead17221 */ /* 0x000fe20000010100 */
[-C--:B------:R-:W-:Y:S01]  /*0d50*/  FMUL.FTZ R171, R171, R160.reuse ;  /* 0x000000a0abab7220 */ /* 0x080fe20000410000 */
[----:B------:R-:W-:Y:S01]  /*0d60*/  FADD.FTZ R93, R93, R160 ;  /* 0x000000a05d5d7221 */ /* 0x000fe20000010000 */
[----:B------:R-:W-:Y:S01]  /*0d70*/  FFMA.FTZ R57, R170, R160, R57 ;  /* 0x000000a0aa397223 */ /* 0x000fe20000010039 */
[----:B------:R-:W-:-:S02]  /*0d80*/  HADD2.F32 R175, -RZ, R161.H0_H0 ;  /* 0x200000a1ffaf7230 */ /* 0x000fc40000004100 */
[C---:B------:R-:W-:Y:S01]  /*0d90*/  FMUL.FTZ R173, R232.reuse, R173 ;  /* 0x000000ade8ad7220 */ /* 0x040fe20000410000 */
[----:B------:R-:W-:Y:S02]  /*0da0*/  HADD2.F32 R160, -RZ, R37.H1_H1 ;  /* 0x30000025ffa07230 */ /* 0x000fe40000004100 */
[----:B------:R-:W-:Y:S02]  /*0db0*/  HADD2.F32 R161, -RZ, R161.H1_H1 ;  /* 0x300000a1ffa17230 */ /* 0x000fe40000004100 */
[----:B------:R-:W-:Y:S01]  /*0dc0*/  FMUL.FTZ R174, R232, R209 ;  /* 0x000000d1e8ae7220 */ /* 0x000fe20000410000 */
[----:B------:R-:W-:Y:S01]  /*0dd0*/  FADD.FTZ R209, -R234, R241 ;  /* 0x000000f1ead17221 */ /* 0x000fe20000010100 */
[-C--:B------:R-:W-:Y:S01]  /*0de0*/  FMUL.FTZ R172, R172, R175.reuse ;  /* 0x000000afacac7220 */ /* 0x080fe20000410000 */
[----:B------:R-:W-:Y:S01]  /*0df0*/  FADD.FTZ R94, R94, R175 ;  /* 0x000000af5e5e7221 */ /* 0x000fe20000010000 */
[----:B------:R-:W-:Y:S01]  /*0e00*/  FFMA.FTZ R58, R173, R175, R58 ;  /* 0x000000afad3a7223 */ /* 0x000fe2000001003a */
[----:B------:R-:W-:-:S02]  /*0e10*/  HADD2.F32 R205, -RZ, R166.H1_H1 ;  /* 0x300000a6ffcd7230 */ /* 0x000fc40000004100 */
[----:B------:R-:W-:Y:S01]  /*0e20*/  FMUL.FTZ R175, R160, R161 ;  /* 0x000000a1a0af7220 */ /* 0x000fe20000410000 */
[----:B------:R-:W-:Y:S02]  /*0e30*/  HADD2.F32 R165, -RZ, R167.H0_H0 ;  /* 0x200000a7ffa57230 */ /* 0x000fe40000004100 */
[----:B------:R-:W-:Y:S01]  /*0e40*/  FMUL.FTZ R209, R232, R209 ;  /* 0x000000d1e8d17220 */ /* 0x000fe20000410000 */
[----:B------:R-:W-:Y:S02]  /*0e50*/  HADD2.F32 R207, -RZ, R38.H0_H0 ;  /* 0x20000026ffcf7230 */ /* 0x000fe40000004100 */
[--C-:B------:R-:W-:Y:S02]  /*0e60*/  HADD2.F32 R160, -RZ, R162.reuse.H0_H0 ;  /* 0x200000a2ffa07230 */ /* 0x100fe40000004100 */
[C---:B------:R-:W-:Y:S01]  /*0e70*/  FADD.FTZ R205, -R234.reuse, R205 ;  /* 0x000000cdeacd7221 */ /* 0x040fe20000010100 */
[----:B------:R-:W-:Y:S01]  /*0e80*/  FADD.FTZ R165, -R234, R165 ;  /* 0x000000a5eaa57221 */ /* 0x000fe20000010100 */
[----:B------:R-:W-:Y:S01]  /*0e90*/  FADD.FTZ R95, R95, R161 ;  /* 0x000000a15f5f7221 */ /* 0x000fe20000010000 */
[----:B------:R-:W-:Y:S01]  /*0ea0*/  FFMA.FTZ R59, R174, R161, R59 ;  /* 0x000000a1ae3b7223 */ /* 0x000fe2000001003b */
[-C--:B------:R-:W-:Y:S01]  /*0eb0*/  FMUL.FTZ R207, R207, R160.reuse ;  /* 0x000000a0cfcf7220 */ /* 0x080fe20000410000 */
[----:B------:R-:W-:Y:S01]  /*0ec0*/  FADD.FTZ R96, R96, R160 ;  /* 0x000000a060607221 */ /* 0x000fe20000010000 */
[----:B------:R-:W-:Y:S01]  /*0ed0*/  FFMA.FTZ R60, R209, R160, R60 ;  /* 0x000000a0d13c7223 */ /* 0x000fe2000001003c */
[----:B------:R-:W-:Y:S01]  /*0ee0*/  FADD.FTZ R160, RZ, R168 ;  /* 0x000000a8ffa07221 */ /* 0x000fe20000010000 */
[----:B------:R-:W-:Y:S01]  /*0ef0*/  FFMA.FTZ R161, R3, R168, RZ ;  /* 0x000000a803a17223 */ /* 0x000fe200000100ff */
[----:B------:R-:W-:Y:S01]  /*0f00*/  FMUL.FTZ R208, R232, R205 ;  /* 0x000000cde8d07220 */ /* 0x000fe20000410000 */
[----:B------:R-:W-:-:S02]  /*0f10*/  HADD2.F32 R162, -RZ, R162.H1_H1 ;  /* 0x300000a2ffa27230 */ /* 0x000fc40000004100 */
[----:B------:R-:W-:Y:S01]  /*0f20*/  FMUL.FTZ R205, R232, R165 ;  /* 0x000000a5e8cd7220 */ /* 0x000fe20000410000 */
[----:B------:R-:W-:Y:S01]  /*0f30*/  FADD.FTZ R165, R160, R171 ;  /* 0x000000aba0a57221 */ /* 0x000fe20000010000 */
[----:B------:R-:W-:Y:S01]  /*0f40*/  FFMA.FTZ R160, R170, R171, R161 ;  /* 0x000000abaaa07223 */ /* 0x000fe200000100a1 */
[-C--:B------:R-:W-:Y:S01]  /*0f50*/  FMUL.FTZ R206, R206, R162.reuse ;  /* 0x000000a2cece7220 */ /* 0x080fe20000410000 */
[----:B------:R-:W-:Y:S01]  /*0f60*/  FADD.FTZ R97, R97, R162 ;  /* 0x000000a261617221 */ /* 0x000fe20000010000 */
[----:B------:R-:W-:Y:S01]  /*0f70*/  FFMA.FTZ R61, R208, R162, R61 ;  /* 0x000000a2d03d7223 */ /* 0x000fe2000001003d */
[----:B------:R-:W-:Y:S01]  /*0f80*/  FADD.FTZ R162, R165, R172 ;  /* 0x000000aca5a27221 */ /* 0x000fe20000010000 */
[----:B------:R-:W-:-:S03]  /*0f90*/  FFMA.FTZ R161, R173, R172, R160 ;  /* 0x000000acada17223 */ /* 0x000fc600000100a0 */
[----:B------:R-:W-:Y:S01]  /*0fa0*/  FADD.FTZ R162, R162, R175 ;  /* 0x000000afa2a27221 */ /* 0x000fe20000010000 */
[----:B------:R-:W-:Y:S01]  /*0fb0*/  FFMA.FTZ R160, R174, R175, R161 ;  /* 0x000000afaea07223 */ /* 0x000fe200000100a1 */
[----:B------:R-:W-:Y:S02]  /*0fc0*/  HADD2.F32 R167, -RZ, R167.H1_H1 ;  /* 0x300000a7ffa77230 */ /* 0x000fe40000004100 */
[--C-:B------:R-:W-:Y:S02]  /*0fd0*/  HADD2.F32 R241, -RZ, R163.reuse.H0_H0 ;  /* 0x200000a3fff17230 */ /* 0x100fe40000004100 */
[----:B------:R-:W-:Y:S01]  /*0fe0*/  FADD.FTZ R161, R162, R207 ;  /* 0x000000cfa2a17221 */ /* 0x000fe20000010000 */
[----:B------:R-:W-:Y:S02]  /*0ff0*/  HADD2.F32 R164, -RZ, R163.H1_H1 ;  /* 0x300000a3ffa47230 */ /* 0x000fe40000004100 */
[----:B------:R-:W-:Y:S01]  /*1000*/  FFMA.FTZ R163, R209, R207, R160 ;  /* 0x000000cfd1a37223 */ /* 0x000fe200000100a0 */
[----:B------:R-:W-:Y:S01]  /*1010*/  FADD.FTZ R167, -R234, R167 ;  /* 0x000000a7eaa77221 */ /* 0x000fe20000010100 */
[----:B------:R-:W-:Y:S01]  /*1020*/  FMUL.FTZ R204, R204, R241 ;  /* 0x000000f1cccc7220 */ /* 0x000fe20000410000 */
        /* <DEDUP_REMOVED lines=9> */
[C---:B------:R-:W-:Y:S01]  /*10c0*/  FFMA.FTZ R63, R230.reuse, R164, R63 ;  /* 0x000000a4e63f7223 */ /* 0x040fe2000001003f */
[----:B------:R-:W-:Y:S01]  /*10d0*/  FADD.FTZ R241, R161, R228 ;  /* 0x000000e4a1f17221 */ /* 0x000fe20000010000 */
[----:B------:R-:W-:-:S07]  /*10e0*/  FFMA.FTZ R240, R230, R228, R163 ;  /* 0x000000e4e6f07223 */ /* 0x000fce00000100a3 */
.L_x_3175:
[----:B------:R-:W-:Y:S05]  /*10f0*/  BSYNC.RECONVERGENT B2 ;  /* 0x0000000000027941 */ /* 0x000fea0003800200 */
.L_x_3174:
        /* <DEDUP_REMOVED lines=16> */
[----:B------:R3:W5:Y:S01]  /*1200*/  @P5 LDG.E.128 R136, desc[UR6][R20.64] ;  /* 0x0000000614885981 */ /* 0x000762000c1e1d00 */
[----:B------:R-:W-:Y:S02]  /*1210*/  HADD2.F32 R18, -RZ, R40.H1_H1 ;  /* 0x30000028ff127230 */ /* 0x000fe40000004100 */
[--C-:B------:R-:W-:Y:S02]  /*1220*/  HADD2.F32 R186, -RZ, R42.reuse.H0_H0 ;  /* 0x2000002affba7230 */ /* 0x100fe40000004100 */
[----:B------:R-:W-:Y:S02]  /*1230*/  HADD2.F32 R203, -RZ, R42.H1_H1 ;  /* 0x3000002affcb7230 */ /* 0x000fe40000004100 */
[----:B------:R-:W-:Y:S01]  /*1240*/  HADD2.F32 R202, -RZ, R43.H0_H0 ;  /* 0x2000002bffca7230 */ /* 0x000fe20000004100 */
[----:B------:R-:W-:Y:S02]  /*1250*/  IADD3 R239, PT, PT, R239, 0x20, RZ ;  /* 0x00000020efef7810 */ /* 0x000fe40007ffe0ff */
[----:B------:R-:W-:-:S02]  /*1260*/  IADD3 R238, PT, PT, R238, 0x20, RZ ;  /* 0x00000020eeee7810 */ /* 0x000fc40007ffe0ff */
[----:B------:R-:W-:Y:S01]  /*1270*/  IADD3 R242, PT, PT, R242, 0x20, RZ ;  /* 0x00000020f2f27810 */ /* 0x000fe20007ffe0ff */
[--C-:B---3--:R-:W-:Y:S02]  /*1280*/  HADD2.F32 R21, -RZ, R161.reuse.H0_H0 ;  /* 0x200000a1ff157230 */ /* 0x108fe40000004100 */
[----:B------:R-:W-:Y:S02]  /*1290*/  HADD2.F32 R161, -RZ, R161.H1_H1 ;  /* 0x300000a1ffa17230 */ /* 0x000fe40000004100 */
[----:B------:R-:W-:-:S03]  /*12a0*/  HADD2.F32 R9, -RZ, R160.H0_H0 ;  /* 0x200000a0ff097230 */ /* 0x000fc60000004100 */
[----:B------:R-:W-:Y:S01]  /*12b0*/  FADD.FTZ R161, -R234, R161 ;  /* 0x000000a1eaa17221 */ /* 0x000fe20000010100 */
[----:B------:R-:W-:-:S03]  /*12c0*/  HADD2.F32 R23, -RZ, R160.H1_H1 ;  /* 0x300000a0ff177230 */ /* 0x000fc60000004100 */
[----:B------:R-:W-:Y:S01]  /*12d0*/  FMUL.FTZ R20, R232, R161 ;  /* 0x000000a1e8147220 */ /* 0x000fe20000410000 */
[----:B------:R-:W-:Y:S02]  /*12e0*/  HADD2.F32 R161, -RZ, R162.H0_H0 ;  /* 0x200000a2ffa17230 */ /* 0x000fe40000004100 */
[C---:B------:R-:W-:Y:S01]  /*12f0*/  FADD.FTZ R9, -R234.reuse, R9 ;  /* 0x00000009ea097221 */ /* 0x040fe20000010100 */
[--C-:B----4-:R-:W-:Y:S02]  /*1300*/  HADD2.F32 R11, -RZ, R164.reuse.H0_H0 ;  /* 0x200000a4ff0b7230 */ /* 0x110fe40000004100 */
[C---:B------:R-:W-:Y:S01]  /*1310*/  FADD.FTZ R23, -R234.reuse, R23 ;  /* 0x00000017ea177221 */ /* 0x040fe20000010100 */
[----:B------:R-:W-:Y:S02]  /*1320*/  HADD2.F32 R164, -RZ, R164.H1_H1 ;  /* 0x300000a4ffa47230 */ /* 0x000fe40000004100 */
[----:B------:R-:W-:Y:S01]  /*1330*/  FADD.FTZ R187, -R234, R161 ;  /* 0x000000a1eabb7221 */ /* 0x000fe20000010100 */
[----:B------:R-:W-:Y:S01]  /*1340*/  FMUL.FTZ R9, R232, R9 ;  /* 0x00000009e8097220 */ /* 0x000fe20000410000 */
[----:B------:R-:W-:-:S02]  /*1350*/  HADD2.F32 R161, -RZ, R166.H0_H0 ;  /* 0x200000a6ffa17230 */ /* 0x000fc40000004100 */
[----:B------:R-:W-:Y:S01]  /*1360*/  FADD.FTZ R21, -R234, R21 ;  /* 0x00000015ea157221 */ /* 0x000fe20000010100 */
[----:B------:R-:W-:Y:S01]  /*1370*/  FMUL.FTZ R187, R232, R187 ;  /* 0x000000bbe8bb7220 */ /* 0x000fe20000410000 */
[-C--:B------:R-:W-:Y:S01]  /*1380*/  FMUL.FTZ R6, R6, R11.reuse ;  /* 0x0000000b06067220 */ /* 0x080fe20000410000 */
[----:B------:R-:W-:Y:S01]  /*1390*/  FADD.FTZ R100, R100, R11 ;  /* 0x0000000b64647221 */ /* 0x000fe20000010000 */
[----:B------:R-:W-:Y:S01]  /*13a0*/  FFMA.FTZ R64, R9, R11, R64 ;  /* 0x0000000b09407223 */ /* 0x000fe20000010040 */
[----:B------:R-:W-:Y:S01]  /*13b0*/  FMUL.FTZ R8, R232, R23 ;  /* 0x00000017e8087220 */ /* 0x000fe20000410000 */
[----:B------:R-:W-:Y:S01]  /*13c0*/  FMUL.FTZ R11, R18, R164 ;  /* 0x000000a4120b7220 */ /* 0x000fe20000410000 */
[----:B------:R-:W-:Y:S02]  /*13d0*/  HADD2.F32 R18, -RZ, R41.H0_H0 ;  /* 0x20000029ff127230 */ /* 0x000fe40000004100 */
[----:B------:R-:W-:Y:S01]  /*13e0*/  FMUL.FTZ R21, R232, R21 ;  /* 0x00000015e8157220 */ /* 0x000fe20000410000 */
[----:B------:R-:W-:-:S02]  /*13f0*/  HADD2.F32 R23, -RZ, R165.H0_H0 ;  /* 0x200000a5ff177230 */ /* 0x000fc40000004100 */
[-C--:B------:R-:W-:Y:S01]  /*1400*/  FMUL.FTZ R186, R186, R161.reuse ;  /* 0x000000a1baba7220 */ /* 0x080fe20000410000 */
[----:B------:R-:W-:Y:S02]  /*1410*/  HADD2.F32 R160, -RZ, R41.H1_H1 ;  /* 0x30000029ffa07230 */ /* 0x000fe40000004100 */
[----:B------:R-:W-:Y:S01]  /*1420*/  FADD.FTZ R104, R104, R161 ;  /* 0x000000a168687221 */ /* 0x000fe20000010000 */
[----:B------:R-:W-:Y:S02]  /*1430*/  HADD2.F32 R165, -RZ, R165.H1_H1 ;  /* 0x300000a5ffa57230 */ /* 0x000fe40000004100 */
[----:B------:R-:W-:Y:S01]  /*1440*/  FFMA.FTZ R68, R187, R161, R68 ;  /* 0x000000a1bb447223 */ /* 0x000fe20000010044 */
[--C-:B------:R-:W-:Y:S02]  /*1450*/  HADD2.F32 R161, -RZ, R163.reuse.H0_H0 ;  /* 0x200000a3ffa17230 */ /* 0x100fe40000004100 */
[-C--:B------:R-:W-:Y:S01]  /*1460*/  FMUL.FTZ R18, R18, R23.reuse ;  /* 0x0000001712127220 */ /* 0x080fe20000410000 */
[----:B------:R-:W-:Y:S01]  /*1470*/  FADD.FTZ R102, R102, R23 ;  /* 0x0000001766667221 */ /* 0x000fe20000010000 */
[----:B------:R-:W-:Y:S01]  /*1480*/  FFMA.FTZ R66, R21, R23, R66 ;  /* 0x0000001715427223 */ /* 0x000fe20000010042 */
[----:B------:R-:W-:Y:S01]  /*1490*/  FMUL.FTZ R23, R160, R165 ;  /* 0x000000a5a0177220 */ /* 0x000fe20000410000 */
[----:B------:R-:W-:Y:S01]  /*14a0*/  FADD.FTZ R193, -R234, R161 ;  /* 0x000000a1eac17221 */ /* 0x000fe20000010100 */
[----:B------:R-:W-:Y:S01]  /*14b0*/  FADD.FTZ R160, R241, R6 ;  /* 0x00000006f1a07221 */ /* 0x000fe20000010000 */
[----:B------:R-:W-:Y:S01]  /*14c0*/  FFMA.FTZ R161, R9, R6, R240 ;  /* 0x0000000609a17223 */ /* 0x000fe200000100f0 */
[----:B------:R-:W-:-:S02]  /*14d0*/  HADD2.F32 R235, -RZ, R163.H1_H1 ;  /* 0x300000a3ffeb7230 */ /* 0x000fc40000004100 */
[----:B------:R-:W-:Y:S01]  /*14e0*/  FADD.FTZ R103, R103, R165 ;  /* 0x000000a567677221 */ /* 0x000fe20000010000 */
[----:B------:R-:W-:Y:S01]  /*14f0*/  FADD.FTZ R163, R160, R11 ;  /* 0x0000000ba0a37221 */ /* 0x000fe20000010000 */
[----:B------:R-:W-:Y:S01]  /*1500*/  FFMA.FTZ R67, R20, R165, R67 ;  /* 0x000000a514437223 */ /* 0x000fe20000010043 */
[----:B------:R-:W-:Y:S01]  /*1510*/  FFMA.FTZ R160, R8, R11, R161 ;  /* 0x0000000b08a07223 */ /* 0x000fe200000100a1 */
[----:B------:R-:W-:Y:S02]  /*1520*/  HADD2.F32 R165, -RZ, R162.H1_H1 ;  /* 0x300000a2ffa57230 */ /* 0x000fe40000004100 */
[----:B------:R-:W-:Y:S01]  /*1530*/  FADD.FTZ R162, R163, R18 ;  /* 0x00000012a3a27221 */ /* 0x000fe20000010000 */
[----:B------:R-:W-:Y:S01]  /*1540*/  FFMA.FTZ R161, R21, R18, R160 ;  /* 0x0000001215a17223 */ /* 0x000fe200000100a0 */
[----:B------:R-:W-:Y:S02]  /*1550*/  HADD2.F32 R166, -RZ, R166.H1_H1 ;  /* 0x300000a6ffa67230 */ /* 0x000fe40000004100 */
[----:B------:R-:W-:Y:S01]  /*1560*/  FADD.FTZ R165, -R234, R165 ;  /* 0x000000a5eaa57221 */ /* 0x000fe20000010100 */
[----:B------:R-:W-:Y:S01]  /*1570*/  FADD.FTZ R163, R162, R23 ;  /* 0x00000017a2a37221 */ /* 0x000fe20000010000 */
[----:B------:R-:W-:Y:S01]  /*1580*/  FFMA.FTZ R160, R20, R23, R161 ;  /* 0x0000001714a07223 */ /* 0x000fe200000100a1 */
[----:B------:R-:W-:Y:S01]  /*1590*/  FADD.FTZ R235, -R234, R235 ;  /* 0x000000ebeaeb7221 */ /* 0x000fe20000010100 */
[----:B------:R-:W-:Y:S01]  /*15a0*/  FMUL.FTZ R188, R232, R165 ;  /* 0x000000a5e8bc7220 */ /* 0x000fe20000410000 */
[----:B------:R-:W-:-:S02]  /*15b0*/  HADD2.F32 R165, -RZ, R167.H0_H0 ;  /* 0x200000a7ffa57230 */ /* 0x000fc40000004100 */
[----:B------:R-:W-:Y:S01]  /*15c0*/  FMUL.FTZ R203, R203, R166 ;  /* 0x000000a6cbcb7220 */ /* 0x000fe20000410000 */
[----:B------:R-:W-:Y:S01]  /*15d0*/  FADD.FTZ R162, R163, R186 ;  /* 0x000000baa3a27221 */ /* 0x000fe20000010000 */
[----:B------:R-:W-:Y:S01]  /*15e0*/  FFMA.FTZ R161, R187, R186, R160 ;  /* 0x000000babba17223 */ /* 0x000fe200000100a0 */
[----:B------:R-:W-:Y:S01]  /*15f0*/  FADD.FTZ R101, R101, R164 ;  /* 0x000000a465657221 */ /* 0x000fe20000010000 */
[----:B------:R-:W-:Y:S01]  /*1600*/  FFMA.FTZ R65, R8, R164, R65 ;  /* 0x000000a408417223 */ /* 0x000fe20000010041 */
[C---:B------:R-:W-:Y:S01]  /*1610*/  FMUL.FTZ R214, R232.reuse, R235 ;  /* 0x000000ebe8d67220 */ /* 0x040fe20000410000 */
[----:B------:R-:W-:Y:S02]  /*1620*/  HADD2.F32 R164, -RZ, R167.H1_H1 ;  /* 0x300000a7ffa47230 */ /* 0x000fe40000004100 */
[----:B------:R-:W-:Y:S01]  /*1630*/  FMUL.FTZ R193, R232, R193 ;  /* 0x000000c1e8c17220 */ /* 0x000fe20000410000 */
[----:B------:R-:W-:Y:S02]  /*1640*/  HADD2.F32 R235, -RZ, R43.H1_H1 ;  /* 0x3000002bffeb7230 */ /* 0x000fe40000004100 */
        /* <DEDUP_REMOVED lines=14> */
.L_x_3177:
[----:B------:R-:W-:Y:S05]  /*1730*/  BSYNC.RECONVERGENT B2 ;  /* 0x0000000000027941 */ /* 0x000fea0003800200 */
.L_x_3176:
        /* <DEDUP_REMOVED lines=99> */
.L_x_3179:
[----:B------:R-:W-:Y:S05]  /*1d70*/  BSYNC.RECONVERGENT B2 ;  /* 0x0000000000027941 */ /* 0x000fea0003800200 */
.L_x_3178:
        /* <DEDUP_REMOVED lines=15> */
[----:B------:R-:W-:Y:S02]  /*1e70*/  HADD2.F32 R26, -RZ, R48.H1_H1 ;  /* 0x30000030ff1a7230 */ /* 0x000fe40000004100 */
[----:B------:R-:W-:Y:S02]  /*1e80*/  HADD2.F32 R169, -RZ, R49.H1_H1 ;  /* 0x30000031ffa97230 */ /* 0x000fe40000004100 */
[----:B0-----:R-:W-:-:S05]  /*1e90*/  @P5 IMAD.WIDE.U32 R164, R242, 0x10, R164 ;  /* 0x00000010f2a45825 */ /* 0x001fca00078e00a4 */
[----:B------:R0:W5:Y:S02]  /*1ea0*/  @P5 LDG.E.128 R152, desc[UR6][R164.64] ;  /* 0x00000006a4985981 */ /* 0x000164000c1e1d00 */
[----:B0-----:R-:W-:Y:S02]  /*1eb0*/  HADD2.F32 R164, -RZ, R50.H1_H1 ;  /* 0x30000032ffa47230 */ /* 0x001fe40000004100 */
[----:B------:R-:W-:Y:S01]  /*1ec0*/  HADD2.F32 R196, -RZ, R51.H0_H0 ;  /* 0x20000033ffc47230 */ /* 0x000fe20000004100 */
[----:B------:R-:W-:Y:S02]  /*1ed0*/  IADD3 R239, PT, PT, R239, 0x20, RZ ;  /* 0x00000020efef7810 */ /* 0x000fe40007ffe0ff */
[----:B------:R-:W-:Y:S02]  /*1ee0*/  IADD3 R238, PT, PT, R238, 0x20, RZ ;  /* 0x00000020eeee7810 */ /* 0x000fe40007ffe0ff */
[----:B------:R-:W-:Y:S01]  /*1ef0*/  IADD3 R242, PT, PT, R242, 0x20, RZ ;  /* 0x00000020f2f27810 */ /* 0x000fe20007ffe0ff */
[----:B---3--:R-:W-:-:S02]  /*1f00*/  HADD2.F32 R17, -RZ, R28.H0_H0 ;  /* 0x2000001cff117230 */ /* 0x008fc40000004100 */
[----:B------:R-:W-:-:S03]  /*1f10*/  HADD2.F32 R167, -RZ, R28.H1_H1 ;  /* 0x3000001cffa77230 */ /* 0x000fc60000004100 */
[C---:B------:R-:W-:Y:S02]  /*1f20*/  FADD.FTZ R17, -R234.reuse, R17 ;  /* 0x00000011ea117221 */ /* 0x040fe40000010100 */
[----:B------:R-:W-:Y:S01]  /*1f30*/  FADD.FTZ R167, -R234, R167 ;  /* 0x000000a7eaa77221 */ /* 0x000fe20000010100 */
[--C-:B----4-:R-:W-:Y:S02]  /*1f40*/  HADD2.F32 R19, -RZ, R160.reuse.H0_H0 ;  /* 0x200000a0ff137230 */ /* 0x110fe40000004100 */
[C---:B------:R-:W-:Y:S01]  /*1f50*/  FMUL.FTZ R17, R232.reuse, R17 ;  /* 0x00000011e8117220 */ /* 0x040fe20000410000 */
[----:B------:R-:W-:Y:S02]  /*1f60*/  HADD2.F32 R160, -RZ, R160.H1_H1 ;  /* 0x300000a0ffa07230 */ /* 0x000fe40000004100 */
[----:B------:R-:W-:Y:S01]  /*1f70*/  FMUL.FTZ R16, R232, R167 ;  /* 0x000000a7e8107220 */ /* 0x000fe20000410000 */
[--C-:B------:R-:W-:Y:S02]  /*1f80*/  HADD2.F32 R165, -RZ, R29.reuse.H0_H0 ;  /* 0x2000001dffa57230 */ /* 0x100fe40000004100 */
[----:B------:R-:W-:-:S02]  /*1f90*/  HADD2.F32 R167, -RZ, R29.H1_H1 ;  /* 0x3000001dffa77230 */ /* 0x000fc40000004100 */
[-C--:B------:R-:W-:Y:S01]  /*1fa0*/  FMUL.FTZ R14, R14, R19.reuse ;  /* 0x000000130e0e7220 */ /* 0x080fe20000410000 */
[----:B------:R-:W-:Y:S01]  /*1fb0*/  FADD.FTZ R116, R116, R19 ;  /* 0x0000001374747221 */ /* 0x000fe20000010000 */
[----:B------:R-:W-:Y:S01]  /*1fc0*/  FFMA.FTZ R76, R17, R19, R76 ;  /* 0x00000013114c7223 */ /* 0x000fe2000001004c */
[-C--:B------:R-:W-:Y:S01]  /*1fd0*/  FMUL.FTZ R19, R26, R160.reuse ;  /* 0x000000a01a137220 */ /* 0x080fe20000410000 */
[----:B------:R-:W-:Y:S01]  /*1fe0*/  FADD.FTZ R117, R117, R160 ;  /* 0x000000a075757221 */ /* 0x000fe20000010000 */
[----:B------:R-:W-:Y:S01]  /*1ff0*/  FFMA.FTZ R77, R16, R160, R77 ;  /* 0x000000a0104d7223 */ /* 0x000fe2000001004d */
[C---:B------:R-:W-:Y:S01]  /*2000*/  FADD.FTZ R29, -R234.reuse, R165 ;  /* 0x000000a5ea1d7221 */ /* 0x040fe20000010100 */
[--C-:B------:R-:W-:Y:S02]  /*2010*/  HADD2.F32 R165, -RZ, R161.reuse.H0_H0 ;  /* 0x200000a1ffa57230 */ /* 0x100fe40000004100 */
[----:B------:R-:W-:Y:S01]  /*2020*/  FADD.FTZ R167, -R234, R167 ;  /* 0x000000a7eaa77221 */ /* 0x000fe20000010100 */
[----:B------:R-:W-:-:S02]  /*2030*/  HADD2.F32 R160, -RZ, R161.H1_H1 ;  /* 0x300000a1ffa07230 */ /* 0x000fc40000004100 */
[----:B------:R-:W-:Y:S02]  /*2040*/  HADD2.F32 R161, -RZ, R30.H0_H0 ;  /* 0x2000001effa17230 */ /* 0x000fe40000004100 */
[C---:B------:R-:W-:Y:S01]  /*2050*/  FMUL.FTZ R28, R232.reuse, R167 ;  /* 0x000000a7e81c7220 */ /* 0x040fe20000410000 */
[----:B------:R-:W-:Y:S02]  /*2060*/  HADD2.F32 R26, -RZ, R49.H0_H0 ;  /* 0x20000031ff1a7230 */ /* 0x000fe40000004100 */
[----:B------:R-:W-:Y:S01]  /*2070*/  FMUL.FTZ R29, R232, R29 ;  /* 0x0000001de81d7220 */ /* 0x000fe20000410000 */
[----:B------:R-:W-:Y:S01]  /*2080*/  FADD.FTZ R191, -R234, R161 ;  /* 0x000000a1eabf7221 */ /* 0x000fe20000010100 */
[-C--:B------:R-:W-:Y:S01]  /*2090*/  FMUL.FTZ R169, R169, R160.reuse ;  /* 0x000000a0a9a97220 */ /* 0x080fe20000410000 */
[----:B------:R-:W-:Y:S01]  /*20a0*/  FADD.FTZ R119, R119, R160 ;  /* 0x000000a077777221 */ /* 0x000fe20000010000 */
[----:B------:R-:W-:Y:S01]  /*20b0*/  FFMA.FTZ R79, R28, R160, R79 ;  /* 0x000000a01c4f7223 */ /* 0x000fe2000001004f */
[----:B------:R-:W-:-:S02]  /*20c0*/  HADD2.F32 R160, -RZ, R50.H0_H0 ;  /* 0x20000032ffa07230 */ /* 0x000fc40000004100 */
[----:B------:R-:W-:Y:S01]  /*20d0*/  FMUL.FTZ R191, R232, R191 ;  /* 0x000000bfe8bf7220 */ /* 0x000fe20000410000 */
[----:B------:R-:W-:Y:S02]  /*20e0*/  HADD2.F32 R161, -RZ, R162.H0_H0 ;  /* 0x200000a2ffa17230 */ /* 0x000fe40000004100 */
[-C--:B------:R-:W-:Y:S01]  /*20f0*/  FMUL.FTZ R26, R26, R165.reuse ;  /* 0x000000a51a1a7220 */ /* 0x080fe20000410000 */
[----:B------:R-:W-:Y:S01]  /*2100*/  FADD.FTZ R118, R118, R165 ;  /* 0x000000a576767221 */ /* 0x000fe20000010000 */
[----:B------:R-:W-:Y:S01]  /*2110*/  FFMA.FTZ R78, R29, R165, R78 ;  /* 0x000000a51d4e7223 */ /* 0x000fe2000001004e */
[----:B------:R-:W-:Y:S02]  /*2120*/  HADD2.F32 R165, -RZ, R30.H1_H1 ;  /* 0x3000001effa57230 */ /* 0x000fe40000004100 */
[-C--:B------:R-:W-:Y:S01]  /*2130*/  FMUL.FTZ R30, R160, R161.reuse ;  /* 0x000000a1a01e7220 */ /* 0x080fe20000410000 */
[----:B------:R-:W-:Y:S01]  /*2140*/  FADD.FTZ R120, R120, R161 ;  /* 0x000000a178787221 */ /* 0x000fe20000010000 */
[----:B------:R-:W-:Y:S01]  /*2150*/  FFMA.FTZ R80, R191, R161, R80 ;  /* 0x000000a1bf507223 */ /* 0x000fe20000010050 */
[----:B------:R-:W-:-:S02]  /*2160*/  HADD2.F32 R161, -RZ, R31.H0_H0 ;  /* 0x2000001fffa17230 */ /* 0x000fc40000004100 */
[C---:B------:R-:W-:Y:S01]  /*2170*/  FADD.FTZ R165, -R234.reuse, R165 ;  /* 0x000000a5eaa57221 */ /* 0x040fe20000010100 */
[----:B------:R-:W-:Y:S02]  /*2180*/  FADD.FTZ R160, R241, R14 ;  /* 0x0000000ef1a07221 */ /* 0x000fe40000010000 */
[----:B------:R-:W-:Y:S01]  /*2190*/  FADD.FTZ R197, -R234, R161 ;  /* 0x000000a1eac57221 */ /* 0x000fe20000010100 */
[----:B------:R-:W-:Y:S01]  /*21a0*/  FFMA.FTZ R161, R17, R14, R240 ;  /* 0x0000000e11a17223 */ /* 0x000fe200000100f0 */
[----:B------:R-:W-:Y:S02]  /*21b0*/  HADD2.F32 R162, -RZ, R162.H1_H1 ;  /* 0x300000a2ffa27230 */ /* 0x000fe40000004100 */
[----:B------:R-:W-:Y:S01]  /*21c0*/  FMUL.FTZ R194, R232, R165 ;  /* 0x000000a5e8c27220 */ /* 0x000fe20000410000 */
        /* <DEDUP_REMOVED lines=8> */
[----:B------:R-:W-:Y:S02]  /*2250*/  FADD.FTZ R231, -R234, R231 ;  /* 0x000000e7eae77221 */ /* 0x000fe40000010100 */
[----:B------:R-:W-:Y:S01]  /*2260*/  FADD.FTZ R165, R162, R169 ;  /* 0x000000a9a2a57221 */ /* 0x000fe20000010000 */
[----:B------:R-:W-:Y:S01]  /*2270*/  FFMA.FTZ R160, R28, R169, R161 ;  /* 0x000000a91ca07223 */ /* 0x000fe200000100a1 */
[--C-:B------:R-:W-:Y:S02]  /*2280*/  HADD2.F32 R167, -RZ, R163.reuse.H0_H0 ;  /* 0x200000a3ffa77230 */ /* 0x100fe40000004100 */
[----:B------:R-:W-:Y:S01]  /*2290*/  FADD.FTZ R162, R165, R30 ;  /* 0x0000001ea5a27221 */ /* 0x000fe20000010000 */
[----:B------:R-:W-:Y:S01]  /*22a0*/  FFMA.FTZ R161, R191, R30, R160 ;  /* 0x0000001ebfa17223 */ /* 0x000fe200000100a0 */
[----:B------:R-:W-:Y:S01]  /*22b0*/  FMUL.FTZ R210, R232, R231 ;  /* 0x000000e7e8d27220 */ /* 0x000fe20000410000 */
[----:B------:R-:W-:-:S02]  /*22c0*/  HADD2.F32 R164, -RZ, R163.H1_H1 ;  /* 0x300000a3ffa47230 */ /* 0x000fc40000004100 */
[----:B------:R-:W-:Y:S01]  /*22d0*/  FMUL.FTZ R197, R232, R197 ;  /* 0x000000c5e8c57220 */ /* 0x000fe20000410000 */
[----:B------:R-:W-:Y:S02]  /*22e0*/  HADD2.F32 R231, -RZ, R51.H1_H1 ;  /* 0x30000033ffe77230 */ /* 0x000fe40000004100 */
[----:B------:R-:W-:Y:S01]  /*22f0*/  FMUL.FTZ R196, R196, R167 ;  /* 0x000000a7c4c47220 */ /* 0x000fe20000410000 */
[----:B------:R-:W-:Y:S01]  /*2300*/  FADD.FTZ R163, R162, R31 ;  /* 0x0000001fa2a37221 */ /* 0x000fe20000010000 */
[----:B------:R-:W-:Y:S01]  /*2310*/  FFMA.FTZ R160, R194, R31, R161 ;  /* 0x0000001fc2a07223 */ /* 0x000fe200000100a1 */
[----:B------:R-:W-:Y:S02]  /*2320*/  FMUL.FTZ R231, R231, R164 ;  /* 0x000000a4e7e77220 */ /* 0x000fe40000410000 */
[----:B------:R-:W-:Y:S01]  /*2330*/  FADD.FTZ R162, R163, R196 ;  /* 0x000000c4a3a27221 */ /* 0x000fe20000010000 */
[C---:B------:R-:W-:Y:S01]  /*2340*/  FFMA.FTZ R161, R197.reuse, R196, R160 ;  /* 0x000000c4c5a17223 */ /* 0x040fe200000100a0 */
[----:B------:R-:W-:Y:S01]  /*2350*/  FADD.FTZ R122, R122, R167 ;  /* 0x000000a77a7a7221 */ /* 0x000fe20000010000 */
[----:B------:R-:W-:Y:S01]  /*2360*/  FFMA.FTZ R82, R197, R167, R82 ;  /* 0x000000a7c5527223 */ /* 0x000fe20000010052 */
[----:B------:R-:W-:Y:S01]  /*2370*/  FADD.FTZ R123, R123, R164 ;  /* 0x000000a47b7b7221 */ /* 0x000fe20000010000 */
[----:B------:R-:W-:Y:S01]  /*2380*/  FFMA.FTZ R83, R210, R164, R83 ;  /* 0x000000a4d2537223 */ /* 0x000fe20000010053 */
[----:B------:R-:W-:Y:S01]  /*2390*/  FADD.FTZ R241, R162, R231 ;  /* 0x000000e7a2f17221 */ /* 0x000fe20000010000 */
[----:B------:R-:W-:-:S07]  /*23a0*/  FFMA.FTZ R240, R210, R231, R161 ;  /* 0x000000e7d2f07223 */ /* 0x000fce00000100a1 */
.L_x_3181:
[----:B------:R-:W-:Y:S05]  /*23b0*/  BSYNC.RECONVERGENT B2 ;  /* 0x0000000000027941 */ /* 0x000fea0003800200 */
.L_x_3180:
        /* <DEDUP_REMOVED lines=11> */
[----:B------:R-:W0:Y:S01]  /*2470*/  LDG.E.128 R164, desc[UR6][R164.64] ;  /* 0x00000006a4a47981 */ /* 0x000e22000c1e1d00 */
[----:B--2---:R-:W-:-:S06]  /*2480*/  IMAD.WIDE.U32 R160, R242, 0x10, R160 ;  /* 0x00000010f2a07825 */ /* 0x004fcc00078e00a0 */
[----:B------:R-:W2:Y:S01]  /*2490*/  LDG.E.128 R160, desc[UR6][R160.64] ;  /* 0x00000006a0a07981 */ /* 0x000ea2000c1e1d00 */
[----:B-1----:R-:W-:-:S06]  /*24a0*/  IMAD.WIDE.U32 R184, R238, 0x8, R184 ;  /* 0x00000008eeb87825 */ /* 0x002fcc00078e00b8 */
[----:B------:R-:W5:Y:S01]  /*24b0*/  LDG.E.64 R184, desc[UR6][R184.64] ;  /* 0x00000006b8b87981 */ /* 0x000f62000c1e1b00 */
[--C-:B------:R-:W-:Y:S02]  /*24c0*/  HADD2.F32 R227, -RZ, R52.reuse.H0_H0 ;  /* 0x20000034ffe37230 */ /* 0x100fe40000004100 */
[--C-:B------:R-:W-:Y:S02]  /*24d0*/  HADD2.F32 R220, -RZ, R53.reuse.H1_H1 ;  /* 0x30000035ffdc7230 */ /* 0x100fe40000004100 */
[----:B------:R-:W-:Y:S02]  /*24e0*/  HADD2.F32 R224, -RZ, R52.H1_H1 ;  /* 0x30000034ffe07230 */ /* 0x000fe40000004100 */
[----:B------:R-:W-:Y:S02]  /*24f0*/  HADD2.F32 R223, -RZ, R53.H0_H0 ;  /* 0x20000035ffdf7230 */ /* 0x000fe40000004100 */
[--C-:B0-----:R-:W-:Y:S02]  /*2500*/  HADD2.F32 R216, -RZ, R165.reuse.H0_H0 ;  /* 0x200000a5ffd87230 */ /* 0x101fe40000004100 */
[----:B------:R-:W-:-:S02]  /*2510*/  HADD2.F32 R165, -RZ, R165.H1_H1 ;  /* 0x300000a5ffa57230 */ /* 0x000fc40000004100 */
[----:B------:R-:W-:-:S03]  /*2520*/  HADD2.F32 R239, -RZ, R166.H0_H0 ;  /* 0x200000a6ffef7230 */ /* 0x000fc60000004100 */
[----:B------:R-:W-:Y:S01]  /*2530*/  FMUL.FTZ R220, R220, R165 ;  /* 0x000000a5dcdc7220 */ /* 0x000fe20000410000 */
[--C-:B--2---:R-:W-:Y:S02]  /*2540*/  HADD2.F32 R211, -RZ, R160.reuse.H0_H0 ;  /* 0x200000a0ffd37230 */ /* 0x104fe40000004100 */
[--C-:B------:R-:W-:Y:S02]  /*2550*/  HADD2.F32 R217, -RZ, R161.reuse.H1_H1 ;  /* 0x300000a1ffd97230 */ /* 0x100fe40000004100 */
[----:B------:R-:W-:Y:S02]  /*2560*/  HADD2.F32 R215, -RZ, R161.H0_H0 ;  /* 0x200000a1ffd77230 */ /* 0x000fe40000004100 */
[C---:B------:R-:W-:Y:S01]  /*2570*/  FADD.FTZ R229, -R234.reuse, R211 ;  /* 0x000000d3eae57221 */ /* 0x040fe20000010100 */
[----:B------:R-:W-:Y:S02]  /*2580*/  HADD2.F32 R213, -RZ, R160.H1_H1 ;  /* 0x300000a0ffd57230 */ /* 0x000fe40000004100 */
[----:B------:R-:W-:Y:S01]  /*2590*/  FADD.FTZ R217, -R234, R217 ;  /* 0x000000d9ead97221 */ /* 0x000fe20000010100 */
[----:B------:R-:W-:-:S02]  /*25a0*/  HADD2.F32 R219, -RZ, R162.H0_H0 ;  /* 0x200000a2ffdb7230 */ /* 0x000fc40000004100 */
[----:B------:R-:W-:Y:S02]  /*25b0*/  HADD2.F32 R161, -RZ, R162.H1_H1 ;  /* 0x300000a2ffa17230 */ /* 0x000fe40000004100 */
[--C-:B------:R-:W-:Y:S02]  /*25c0*/  HADD2.F32 R162, -RZ, R164.reuse.H0_H0 ;  /* 0x200000a4ffa27230 */ /* 0x100fe40000004100 */
[----:B------:R-:W-:Y:S01]  /*25d0*/  FMUL.FTZ R229, R232, R229 ;  /* 0x000000e5e8e57220 */ /* 0x000fe20000410000 */
[----:B------:R-:W-:Y:S01]  /*25e0*/  FADD.FTZ R213, -R234, R213 ;  /* 0x000000d5ead57221 */ /* 0x000fe20000010100 */
[----:B------:R-:W-:Y:S02]  /*25f0*/  HADD2.F32 R164, -RZ, R164.H1_H1 ;  /* 0x300000a4ffa47230 */ /* 0x000fe40000004100 */
[----:B------:R-:W-:Y:S01]  /*2600*/  FMUL.FTZ R222, R232, R217 ;  /* 0x000000d9e8de7220 */ /* 0x000fe20000410000 */
[----:B------:R-:W-:Y:S02]  /*2610*/  HADD2.F32 R221, -RZ, R163.H0_H0 ;  /* 0x200000a3ffdd7230 */ /* 0x000fe40000004100 */
[-C--:B------:R-:W-:Y:S01]  /*2620*/  FMUL.FTZ R227, R227, R162.reuse ;  /* 0x000000a2e3e37220 */ /* 0x080fe20000410000 */
        /* <DEDUP_REMOVED lines=8> */
[-C--:B------:R-:W-:Y:S01]  /*26b0*/  FMUL.FTZ R224, R224, R164.reuse ;  /* 0x000000a4e0e07220 */ /* 0x080fe20000410000 */
[----:B------:R-:W-:Y:S01]  /*26c0*/  FADD.FTZ R241, R241, R227 ;  /* 0x000000e3f1f17221 */ /* 0x000fe20000010000 */
[----:B------:R-:W-:Y:S01]  /*26d0*/  FFMA.FTZ R165, R229, R227, R240 ;  /* 0x000000e3e5a57223 */ /* 0x000fe200000100f0 */
[----:B------:R-:W-:Y:S02]  /*26e0*/  HADD2.F32 R163, -RZ, R163.H1_H1 ;  /* 0x300000a3ffa37230 */ /* 0x000fe40000004100 */
[----:B------:R-:W-:Y:S01]  /*26f0*/  FADD.FTZ R215, -R234, R221 ;  /* 0x000000ddead77221 */ /* 0x000fe20000010100 */
[----:B------:R-:W-:Y:S01]  /*2700*/  FMUL.FTZ R221, R232, R219 ;  /* 0x000000dbe8dd7220 */ /* 0x000fe20000410000 */
[----:B------:R-:W-:Y:S01]  /*2710*/  FADD.FTZ R125, R125, R164 ;  /* 0x000000a47d7d7221 */ /* 0x000fe20000010000 */
[----:B------:R-:W-:Y:S01]  /*2720*/  FFMA.FTZ R85, R226, R164, R85 ;  /* 0x000000a4e2557223 */ /* 0x000fe20000010055 */
[----:B------:R-:W-:Y:S01]  /*2730*/  FMUL.FTZ R219, R162, R239 ;  /* 0x000000efa2db7220 */ /* 0x000fe20000410000 */
[----:B------:R-:W-:Y:S01]  /*2740*/  FMUL.FTZ R225, R232, R225 ;  /* 0x000000e1e8e17220 */ /* 0x000fe20000410000 */
[----:B------:R-:W-:Y:S01]  /*2750*/  FMUL.FTZ R223, R223, R216 ;  /* 0x000000d8dfdf7220 */ /* 0x000fe20000410000 */
[----:B------:R-:W-:Y:S01]  /*2760*/  FADD.FTZ R162, R241, R224 ;  /* 0x000000e0f1a27221 */ /* 0x000fe20000010000 */
[----:B------:R-:W-:Y:S01]  /*2770*/  FFMA.FTZ R164, R226, R224, R165 ;  /* 0x000000e0e2a47223 */ /* 0x000fe200000100a5 */
[C---:B------:R-:W-:Y:S01]  /*2780*/  FADD.FTZ R211, -R234.reuse, R161 ;  /* 0x000000a1ead37221 */ /* 0x040fe20000010100 */
[----:B------:R-:W-:Y:S01]  /*2790*/  FADD.FTZ R161, -R234, R163 ;  /* 0x000000a3eaa17221 */ /* 0x000fe20000010100 */
[----:B------:R-:W-:-:S02]  /*27a0*/  HADD2.F32 R163, -RZ, R167.H0_H0 ;  /* 0x200000a7ffa37230 */ /* 0x000fc40000004100 */
[----:B------:R-:W-:Y:S01]  /*27b0*/  FADD.FTZ R165, R162, R223 ;  /* 0x000000dfa2a57221 */ /* 0x000fe20000010000 */
[----:B------:R-:W-:Y:S02]  /*27c0*/  HADD2.F32 R160, -RZ, R167.H1_H1 ;  /* 0x300000a7ffa07230 */ /* 0x000fe40000004100 */
[----:B------:R-:W-:Y:S01]  /*27d0*/  FFMA.FTZ R167, R225, R223, R164 ;  /* 0x000000dfe1a77223 */ /* 0x000fe200000100a4 */
[----:B------:R-:W-:Y:S02]  /*27e0*/  HADD2.F32 R166, -RZ, R166.H1_H1 ;  /* 0x300000a6ffa67230 */ /* 0x000fe40000004100 */
[----:B------:R-:W-:Y:S01]  /*27f0*/  FADD.FTZ R162, R165, R220 ;  /* 0x000000dca5a27221 */ /* 0x000fe20000010000 */
[----:B------:R-:W-:Y:S02]  /*2800*/  HADD2.F32 R217, -RZ, R54.H1_H1 ;  /* 0x30000036ffd97230 */ /* 0x000fe40000004100 */
[----:B------:R-:W-:Y:S01]  /*2810*/  FFMA.FTZ R164, R222, R220, R167 ;  /* 0x000000dcdea47223 */ /* 0x000fe200000100a7 */
        /* <DEDUP_REMOVED lines=27> */
.L_x_3173:
[----:B------:R-:W0:Y:S01]  /*29d0*/  S2R R0, SR_TID.X ;  /* 0x0000000000007919 */ /* 0x000e220000002100 */
[----:B-----5:R-:W-:Y:S01]  /*29e0*/  ISETP.GE.AND P0, PT, R199, 0x1, PT ;  /* 0x00000001c700780c */ /* 0x020fe20003f06270 */
[----:B------:R-:W-:Y:S01]  /*29f0*/  UISETP.NE.U32.AND UP0, UPT, UR10, URZ, UPT ;  /* 0x000000ff0a00728c */ /* 0x000fe2000bf05070 */
[----:B------:R-:W-:Y:S01]  /*2a00*/  MOV R2, UR14 ;  /* 0x0000000e00027c02 */ /* 0x000fe20008000f00 */
[----:B------:R-:W-:Y:S02]  /*2a10*/  HFMA2 R245, -RZ, RZ, 0, 0 ;  /* 0x00000000fff57431 */ /* 0x000fe400000001ff */
[----:B------:R-:W-:Y:S02]  /*2a20*/  UISETP.NE.AND.EX UP0, UPT, UR11, URZ, UPT, UP0 ;  /* 0x000000ff0b00728c */ /* 0x000fe4000bf05300 */
[----:B------:R-:W-:-:S06]  /*2a30*/  IMAD R4, R7, R2, RZ ;  /* 0x0000000207047224 */ /* 0x000fcc00078e02ff */
        /* <DEDUP_REMOVED lines=8> */
[----:B------:R-:W-:Y:S02]  /*2ac0*/  @P0 LEA.HI.SX32 R245, R163, R4, 0x1d ;  /* 0x00000004a3f50211 */ /* 0x000fe400078feaff */
[----:B------:R-:W-:Y:S01]  /*2ad0*/  MOV R243, R236 ;  /* 0x000000ec00f37202 */ /* 0x000fe20000000f00 */
        /* <DEDUP_REMOVED lines=15> */
[C---:B--2---:R-:W-:Y:S01]  /*2bd0*/  @P3 IMAD.WIDE.U32 R162, R245.reuse, 0x8, R162 ;  /* 0x00000008f5a23825 */ /* 0x044fe200078e00a2 */
[----:B------:R-:W-:-:S04]  /*2be0*/  @P3 IADD3 R245, PT, PT, R245, 0x20, RZ ;  /* 0x00000020f5f53810 */ /* 0x000fc80007ffe0ff */
[----:B------:R0:W5:Y:S01]  /*2bf0*/  @P3 LDG.E.64 R180, desc[UR6][R162.64] ;  /* 0x00000006a2b43981 */ /* 0x000162000c1e1b00 */
        /* <DEDUP_REMOVED lines=10> */
.L_x_3183:
        /* <DEDUP_REMOVED lines=15> */
[----:B------:R-:W-:Y:S01]  /*2d90*/  @P2 IADD3 R245, PT, PT, R245, 0x20, RZ ;  /* 0x00000020f5f52810 */ /* 0x000fe20007ffe0ff */
[----:B------:R3:W5:Y:S04]  /*2da0*/  @P2 LDG.E.64 R178, desc[UR6][R240.64] ;  /* 0x00000006f0b22981 */ /* 0x000768000c1e1b00 */
[C---:B--2---:R-:W-:Y:S01]  /*2db0*/  @P3 IMAD.WIDE.U32 R164, R245.reuse, 0x8, R164 ;  /* 0x00000008f5a43825 */ /* 0x044fe200078e00a4 */
[----:B------:R-:W-:Y:S01]  /*2dc0*/  @P3 IADD3 R245, PT, PT, R245, 0x20, RZ ;  /* 0x00000020f5f53810 */ /* 0x000fe20007ffe0ff */
[----:B0-----:R-:W0:Y:S03]  /*2dd0*/  @P2 LDC.64 R166, c[0x0][0x438] ;  /* 0x00010e00ffa62b82 */ /* 0x001e260000000a00 */
[----:B------:R-:W5:Y:S01]  /*2de0*/  @P3 LDG.E.64 R180, desc[UR6][R164.64] ;  /* 0x00000006a4b43981 */ /* 0x000f62000c1e1b00 */
[C---:B---3--:R-:W-:Y:S01]  /*2df0*/  @P4 IMAD.WIDE.U32 R162, R245.reuse, 0x8, R162 ;  /* 0x00000008f5a24825 */ /* 0x048fe200078e00a2 */
[----:B------:R-:W-:-:S03]  /*2e00*/  @P4 IADD3 R245, PT, PT, R245, 0x20, RZ ;  /* 0x00000020f5f54810 */ /* 0x000fc60007ffe0ff */
[----:B------:R-:W2:Y:S01]  /*2e10*/  @P3 LDC.64 R240, c[0x0][0x438] ;  /* 0x00010e00fff03b82 */ /* 0x000ea20000000a00 */
[C---:B----4-:R-:W-:Y:S01]  /*2e20*/  @P1 IMAD.WIDE.U32 R246, R243.reuse, 0x10, R238 ;  /* 0x00000010f3f61825 */ /* 0x050fe200078e00ee */
[----:B------:R-:W-:Y:S01]  /*2e30*/  @P1 IADD3 R243, PT, PT, R243, 0x20, RZ ;  /* 0x00000020f3f31810 */ /* 0x000fe20007ffe0ff */
[----:B------:R2:W5:Y:S04]  /*2e40*/  @P4 LDG.E.64 R182, desc[UR6][R162.64] ;  /* 0x00000006a2b64981 */ /* 0x000568000c1e1b00 */
[----:B------:R3:W5:Y:S01]  /*2e50*/  @P1 LDG.E.128 R132, desc[UR6][R246.64] ;  /* 0x00000006f6841981 */ /* 0x000762000c1e1d00 */
        /* <DEDUP_REMOVED lines=10> */
[C---:B----4-:R-:W-:Y:S01]  /*2f00*/  @P4 IMAD.WIDE.U32 R238, R243.reuse, 0x10, R238 ;  /* 0x00000010f3ee4825 */ /* 0x050fe200078e00ee */
[----:B------:R-:W-:-:S04]  /*2f10*/  @P4 IADD3 R243, PT, PT, R243, 0x20, RZ ;  /* 0x00000020f3f34810 */ /* 0x000fc80007ffe0ff */
[----:B------:R3:W5:Y:S01]  /*2f20*/  @P4 LDG.E.128 R152, desc[UR6][R238.64] ;  /* 0x00000006ee984981 */ /* 0x000762000c1e1d00 */
[----:B0-----:R-:W-:-:S05]  /*2f30*/  @P5 IMAD.WIDE.U32 R166, R243, 0x10, R166 ;  /* 0x00000010f3a65825 */ /* 0x001fca00078e00a6 */
[----:B------:R3:W5:Y:S01]  /*2f40*/  @P5 LDG.E.128 R156, desc[UR6][R166.64] ;  /* 0x00000006a69c5981 */ /* 0x000762000c1e1d00 */
[----:B------:R-:W-:-:S07]  /*2f50*/  CS2R R240, SRZ ;  /* 0x0000000000f07805 */ /* 0x000fce000001ff00 */
.L_x_3182:
[----:B------:R-:W-:Y:S05]  /*2f60*/  BSYNC.RECONVERGENT B1 ;  /* 0x0000000000017941 */ /* 0x000fea0003800200 */
.L_x_3172:
        /* <DEDUP_REMOVED lines=20> */
.L_x_3302:
        /* <DEDUP_REMOVED lines=34> */
[----:B------:R-:W-:-:S04]  /*32d0*/  F2FP.F16.F32.PACK_AB R161, RZ, R161 ;  /* 0x000000a1ffa1723e */ /* 0x000fc800000000ff */
[----:B------:R-:W-:-:S07]  /*32e0*/  PRMT R140, R161, 0x7610, R140 ;  /* 0x00007610a18c7816 */ /* 0x000fce000000008c */
.L_x_3191:
[----:B------:R-:W-:Y:S05]  /*32f0*/  BSYNC.RECONVERGENT B3 ;  /* 0x0000000000037941 */ /* 0x000fea0003800200 */
.L_x_3190:
        /* <DEDUP_REMOVED lines=13> */
.L_x_3193:
[----:B------:R-:W-:Y:S05]  /*33d0*/  BSYNC.RECONVERGENT B3 ;  /* 0x0000000000037941 */ /* 0x000fea0003800200 */
.L_x_3192:
        /* <DEDUP_REMOVED lines=13> */
.L_x_3195:
[----:B------:R-:W-:Y:S05]  /*34b0*/  BSYNC.RECONVERGENT B3 ;  /* 0x0000000000037941 */ /* 0x000fea0003800200 */
.L_x_3194:
        /* <DEDUP_REMOVED lines=13> */
.L_x_3197:
[----:B------:R-:W-:Y:S05]  /*3590*/  BSYNC.RECONVERGENT B3 ;  /* 0x0000000000037941 */ /* 0x000fea0003800200 */
.L_x_3196:
        /* <DEDUP_REMOVED lines=13> */
.L_x_3199:
[----:B------:R-:W-:Y:S05]  /*3670*/  BSYNC.RECONVERGENT B3 ;  /* 0x0000000000037941 */ /* 0x000fea0003800200 */
.L_x_3198:
        /* <DEDUP_REMOVED lines=13> */
.L_x_3201:
[----:B------:R-:W-:Y:S05]  /*3750*/  BSYNC.RECONVERGENT B3 ;  /* 0x0000000000037941 */ /* 0x000fea0003800200 */
.L_x_3200:
        /* <DEDUP_REMOVED lines=13> */
.L_x_3203:
[----:B------:R-:W-:Y:S05]  /*3830*/  BSYNC.RECONVERGENT B3 ;  /* 0x0000000000037941 */ /* 0x000fea0003800200 */
.L_x_3202:
        /* <DEDUP_REMOVED lines=11> */
[----:B------:R-:W-:-:S04]  /*38f0*/  F2FP.F16.F32.PACK_AB R161, RZ, R161 ;  /* 0x000000a1ffa1723e */ /* 0x000fc800000000ff */
[----:B------:R-:W-:Y:S01]  /*3900*/  PRMT R143, R143, 0x5410, R161 ;  /* 0x000054108f8f7816 */ /* 0x000fe200000000a1 */
[----:B------:R-:W-:Y:S06]  /*3910*/  BRA `(.L_x_3204) ;  /* 0x0000001000787947 */ /* 0x000fec0003800000 */
.L_x_3189:
[----:B------:R-:W1:Y:S01]  /*3920*/  @P0 LDC.64 R74, c[0x0][0x408] ;  /* 0x00010200ff4a0b82 */ /* 0x000e620000000a00 */
[-CC-:B------:R-:W-:Y:S01]  /*3930*/  FFMA.FTZ R73, R3, R239.reuse, R238.reuse ;  /* 0x000000ef03497223 */ /* 0x180fe200000100ee */
[----:B------:R-:W-:Y:S01]  /*3940*/  ISETP.GT.AND P1, PT, R237, RZ, PT ;  /* 0x000000ffed00720c */ /* 0x000fe20003f24270 */
[-CC-:B------:R-:W-:Y:S01]  /*3950*/  FFMA.FTZ R162, R170, R239.reuse, R238.reuse ;  /* 0x000000efaaa27223 */ /* 0x180fe200000100ee */
[-CC-:B------:R-:W-:Y:S01]  /*3960*/  FFMA.FTZ R163, R173, R239.reuse, R238.reuse ;  /* 0x000000efada37223 */ /* 0x180fe200000100ee */
[----:B------:R-:W-:Y:S01]  /*3970*/  FADD.FTZ R161, R168, -R73 ;  /* 0x80000049a8a17221 */ /* 0x000fe20000010000 */
[----:B0-----:R-:W-:Y:S01]  /*3980*/  FFMA.FTZ R166, R174, R239, R238 ;  /* 0x000000efaea67223 */ /* 0x001fe200000100ee */
[----:B-----5:R-:W-:Y:S01]  /*3990*/  @P0 LOP3.LUT P6, RZ, R176, 0xff, RZ, 0xc0, !PT ;  /* 0x000000ffb0ff0812 */ /* 0x020fe200078cc0ff */
[----:B------:R-:W0:Y:S01]  /*39a0*/  @P0 LDC.64 R72, c[0x0][0x408] ;  /* 0x00010200ff480b82 */ /* 0x000e220000000a00 */
[----:B------:R-:W-:Y:S01]  /*39b0*/  FMUL.FTZ R160, R232, R161 ;  /* 0x000000a1e8a07220 */ /* 0x000fe20000410000 */
[----:B------:R-:W-:Y:S01]  /*39c0*/  FADD.FTZ R161, R171, -R162 ;  /* 0x800000a2aba17221 */ /* 0x000fe20000010000 */
[----:B------:R-:W-:-:S03]  /*39d0*/  FADD.FTZ R163, R172, -R163 ;  /* 0x800000a3aca37221 */ /* 0x000fc60000010000 */
[----:B------:R-:W-:Y:S01]  /*39e0*/  FSEL R160, R160, RZ, P1 ;  /* 0x000000ffa0a07208 */ /* 0x000fe20000800000 */
[C---:B------:R-:W-:Y:S01]  /*39f0*/  FMUL.FTZ R161, R232.reuse, R161 ;  /* 0x000000a1e8a17220 */ /* 0x040fe20000410000 */
[C---:B------:R-:W-:Y:S01]  /*3a00*/  FMUL.FTZ R162, R232.reuse, R163 ;  /* 0x000000a3e8a27220 */ /* 0x040fe20000410000 */
[----:B------:R-:W-:Y:S01]  /*3a10*/  FADD.FTZ R163, R175, -R166 ;  /* 0x800000a6afa37221 */ /* 0x000fe20000010000 */
[----:B------:R-:W-:Y:S02]  /*3a20*/  FFMA.FTZ R166, R209, R239, R238 ;  /* 0x000000efd1a67223 */ /* 0x000fe400000100ee */
[----:B------:R-:W-:Y:S01]  /*3a30*/  FSEL R161, R161, RZ, P1 ;  /* 0x000000ffa1a17208 */ /* 0x000fe20000800000 */
[----:B------:R-:W-:Y:S01]  /*3a40*/  FMUL.FTZ R163, R232, R163 ;  /* 0x000000a3e8a37220 */ /* 0x000fe20000410000 */
[----:B------:R-:W-:Y:S01]  /*3a50*/  FSEL R162, R162, RZ, P1 ;  /* 0x000000ffa2a27208 */ /* 0x000fe20000800000 */
[----:B------:R-:W-:Y:S01]  /*3a60*/  FADD.FTZ R165, R207, -R166 ;  /* 0x800000a6cfa57221 */ /* 0x000fe20000010000 */
[----:B-1----:R-:W-:-:S02]  /*3a70*/  @P0 FMUL.FTZ R75, R160, R75 ;  /* 0x0000004ba04b0220 */ /* 0x002fc40000410000 */
[----:B------:R-:W-:Y:S01]  /*3a80*/  FSEL R163, R163, RZ, P1 ;  /* 0x000000ffa3a37208 */ /* 0x000fe20000800000 */
[----:B------:R-:W-:Y:S01]  /*3a90*/  FMUL.FTZ R165, R232, R165 ;  /* 0x000000a5e8a57220 */ /* 0x000fe20000410000 */
[----:B------:R-:W-:Y:S02]  /*3aa0*/  @P0 FMUL.FTZ R164, R75, R74 ;  /* 0x0000004a4ba40220 */ /* 0x000fe40000410000 */
[----:B------:R-:W1:Y:S01]  /*3ab0*/  @P0 LDC.64 R74, c[0x0][0x408] ;  /* 0x00010200ff4a0b82 */ /* 0x000e620000000a00 */
[----:B0-----:R-:W-:Y:S01]  /*3ac0*/  @P0 FMUL.FTZ R73, R161, R73 ;  /* 0x00000049a1490220 */ /* 0x001fe20000410000 */
[----:B------:R-:W-:Y:S01]  /*3ad0*/  FSEL R166, R165, RZ, P1 ;  /* 0x000000ffa5a67208 */ /* 0x000fe20000800000 */
[----:B------:R-:W-:Y:S01]  /*3ae0*/  FFMA.FTZ R165, R208, R239, R238 ;  /* 0x000000efd0a57223 */ /* 0x000fe200000100ee */
[----:B------:R-:W-:Y:S01]  /*3af0*/  @P0 FSEL R164, R164, RZ, P6 ;  /* 0x000000ffa4a40208 */ /* 0x000fe20003000000 */
[----:B------:R-:W-:Y:S01]  /*3b00*/  @P0 FMUL.FTZ R199, R73, R72 ;  /* 0x0000004849c70220 */ /* 0x000fe20000410000 */
[----:B------:R-:W-:-:S02]  /*3b10*/  @P0 LOP3.LUT P6, RZ, R176, 0xff00, RZ, 0xc0, !PT ;  /* 0x0000ff00b0ff0812 */ /* 0x000fc400078cc0ff */
[----:B------:R-:W0:Y:S01]  /*3b20*/  @P0 LDC.64 R72, c[0x0][0x408] ;  /* 0x00010200ff480b82 */ /* 0x000e220000000a00 */
[----:B------:R-:W-:Y:S01]  /*3b30*/  FADD.FTZ R167, R206, -R165 ;  /* 0x800000a5cea77221 */ /* 0x000fe20000010000 */
[----:B------:R-:W-:-:S03]  /*3b40*/  @P0 FSEL R199, R199, RZ, P6 ;  /* 0x000000ffc7c70208 */ /* 0x000fc60003000000 */
[----:B------:R-:W-:Y:S01]  /*3b50*/  FMUL.FTZ R167, R232, R167 ;  /* 0x000000a7e8a77220 */ /* 0x000fe20000410000 */
[----:B------:R-:W-:-:S04]  /*3b60*/  @P0 LOP3.LUT P6, RZ, R176, 0xff0000, RZ, 0xc0, !PT ;  /* 0x00ff0000b0ff0812 */ /* 0x000fc800078cc0ff */
[----:B------:R-:W-:Y:S01]  /*3b70*/  FSEL R242, R167, RZ, P1 ;  /* 0x000000ffa7f27208 */ /* 0x000fe20000800000 */
[----:B------:R-:W-:-:S04]  /*3b80*/  FFMA.FTZ R167, R205, R239, R238 ;  /* 0x000000efcda77223 */ /* 0x000fc800000100ee */
[----:B------:R-:W-:Y:S01]  /*3b90*/  FADD.FTZ R245, R204, -R167 ;  /* 0x800000a7ccf57221 */ /* 0x000fe20000010000 */
[----:B-1----:R-:W-:-:S03]  /*3ba0*/  @P0 FMUL.FTZ R75, R162, R75 ;  /* 0x0000004ba24b0220 */ /* 0x002fc60000410000 */
[----:B------:R-:W-:Y:S01]  /*3bb0*/  FMUL.FTZ R198, R232, R245 ;  /* 0x000000f5e8c67220 */ /* 0x000fe20000410000 */
[----:B------:R-:W-:Y:S01]  /*3bc0*/  @P0 FMUL.FTZ R244, R75, R74 ;  /* 0x0000004a4bf40220 */ /* 0x000fe20000410000 */
[----:B------:R-:W-:Y:S01]  /*3bd0*/  @P0 F2FP.F16.F32.PACK_AB R245, RZ, R199 ;  /* 0x000000c7fff5023e */ /* 0x000fe200000000ff */
[----:B------:R-:W1:Y:S01]  /*3be0*/  @P0 LDC.64 R74, c[0x0][0x408] ;  /* 0x00010200ff4a0b82 */ /* 0x000e620000000a00 */
[----:B0-----:R-:W-:Y:S01]  /*3bf0*/  @P0 FMUL.FTZ R73, R73, R163 ;  /* 0x000000a349490220 */ /* 0x001fe20000410000 */
[----:B------:R-:W-:-:S03]  /*3c00*/  FSEL R198, R198, RZ, P1 ;  /* 0x000000ffc6c67208 */ /* 0x000fc60000800000 */
        /* <DEDUP_REMOVED lines=9> */
[----:B------:R-:W-:Y:S02]  /*3ca0*/  @P0 F2FP.F16.F32.PACK_AB R244, RZ, R164 ;  /* 0x000000a4fff4023e */ /* 0x000fe400000000ff */
[----:B------:R-:W-:Y:S02]  /*3cb0*/  @P0 FSEL R164, R243, RZ, P6 ;  /* 0x000000fff3a40208 */ /* 0x000fe40003000000 */
[----:B------:R-:W-:Y:S02]  /*3cc0*/  @P0 LOP3.LUT P6, RZ, R177, 0xff, RZ, 0xc0, !PT ;  /* 0x000000ffb1ff0812 */ /* 0x000fe400078cc0ff */
[----:B------:R-:W-:-:S02]  /*3cd0*/  @P0 F2FP.F16.F32.PACK_AB R199, RZ, R72 ;  /* 0x00000048ffc7023e */ /* 0x000fc400000000ff */
[----:B------:R-:W-:Y:S02]  /*3ce0*/  @P0 FSEL R165, R165, RZ, P6 ;  /* 0x000000ffa5a50208 */ /* 0x000fe40003000000 */
[----:B------:R-:W-:Y:S01]  /*3cf0*/  F2FP.F16.F32.PACK_AB R72, R161, R160 ;  /* 0x000000a0a148723e */ /* 0x000fe200000000ff */
[----:B------:R-:W-:Y:S01]  /*3d00*/  FFMA.FTZ R161, R230, R239, R238 ;  /* 0x000000efe6a17223 */ /* 0x000fe200000100ee */
[----:B------:R-:W-:Y:S01]  /*3d10*/  @P0 LOP3.LUT P6, RZ, R177, 0xff00, RZ, 0xc0, !PT ;  /* 0x0000ff00b1ff0812 */ /* 0x000fe200078cc0ff */
[----:B-1----:R-:W-:Y:S01]  /*3d20*/  @P0 FMUL.FTZ R75, R75, R198 ;  /* 0x000000c64b4b0220 */ /* 0x002fe20000410000 */
[----:B------:R-:W-:Y:S01]  /*3d30*/  @P0 F2FP.F16.F32.PACK_AB R165, RZ, R165 ;  /* 0x000000a5ffa5023e */ /* 0x000fe200000000ff */
[----:B------:R-:W-:Y:S01]  /*3d40*/  FADD.FTZ R161, R228, -R161 ;  /* 0x800000a1e4a17221 */ /* 0x000fe20000010000 */
[----:B------:R-:W-:Y:S01]  /*3d50*/  @P0 FSEL R167, R167, RZ, P6 ;  /* 0x000000ffa7a70208 */ /* 0x000fe20003000000 */
[----:B------:R-:W-:Y:S01]  /*3d60*/  @P0 FMUL.FTZ R75, R75, R74 ;  /* 0x0000004a4b4b0220 */ /* 0x000fe20000410000 */
[----:B------:R-:W-:Y:S01]  /*3d70*/  @P0 LOP3.LUT P6, RZ, R177, 0xff0000, RZ, 0xc0, !PT ;  /* 0x00ff0000b1ff0812 */ /* 0x000fe200078cc0ff */
[----:B------:R-:W-:Y:S01]  /*3d80*/  FMUL.FTZ R161, R232, R161 ;  /* 0x000000a1e8a17220 */ /* 0x000fe20000410000 */
[----:B------:R-:W-:-:S02]  /*3d90*/  @P0 F2FP.F16.F32.PACK_AB R164, RZ, R164 ;  /* 0x000000a4ffa4023e */ /* 0x000fc400000000ff */
[----:B------:R-:W-:Y:S02]  /*3da0*/  @P0 FSEL R75, R75, RZ, P6 ;  /* 0x000000ff4b4b0208 */ /* 0x000fe40003000000 */
[----:B------:R-:W-:Y:S02]  /*3db0*/  @P0 PRMT R140, R244, 0x7610, R140 ;  /* 0x00007610f48c0816 */ /* 0x000fe4000000008c */
[----:B------:R-:W-:Y:S02]  /*3dc0*/  @P0 F2FP.F16.F32.PACK_AB R167, RZ, R167 ;  /* 0x000000a7ffa7023e */ /* 0x000fe400000000ff */
[----:B------:R-:W-:Y:S02]  /*3dd0*/  @P0 F2FP.F16.F32.PACK_AB R160, RZ, R75 ;  /* 0x0000004bffa0023e */ /* 0x000fe400000000ff */
[----:B------:R-:W-:Y:S02]  /*3de0*/  @P0 PRMT R141, R199, 0x7610, R141 ;  /* 0x00007610c78d0816 */ /* 0x000fe4000000008d */
[----:B------:R-:W-:-:S02]  /*3df0*/  FSEL R161, R161, RZ, P1 ;  /* 0x000000ffa1a17208 */ /* 0x000fc40000800000 */
[----:B------:R-:W-:Y:S02]  /*3e00*/  @P0 PRMT R142, R165, 0x7610, R142 ;  /* 0x00007610a58e0816 */ /* 0x000fe4000000008e */
[----:B------:R-:W-:Y:S02]  /*3e10*/  F2FP.F16.F32.PACK_AB R74, R242, R166 ;  /* 0x000000a6f24a723e */ /* 0x000fe400000000ff */
[----:B------:R-:W-:Y:S02]  /*3e20*/  F2FP.F16.F32.PACK_AB R73, R163, R162 ;  /* 0x000000a2a349723e */ /* 0x000fe400000000ff */
[----:B------:R-:W-:Y:S02]  /*3e30*/  @P0 PRMT R140, R140, 0x5410, R245 ;  /* 0x000054108c8c0816 */ /* 0x000fe400000000f5 */
[----:B------:R-:W-:Y:S02]  /*3e40*/  @P0 PRMT R141, R141, 0x5410, R164 ;  /* 0x000054108d8d0816 */ /* 0x000fe400000000a4 */
[----:B------:R-:W-:-:S02]  /*3e50*/  F2FP.F16.F32.PACK_AB R75, R161, R198 ;  /* 0x000000c6a14b723e */ /* 0x000fc400000000ff */
        /* <DEDUP_REMOVED lines=8> */
[----:B------:R-:W-:-:S04]  /*3ee0*/  F2FP.F16.F32.PACK_AB R161, RZ, R161 ;  /* 0x000000a1ffa1723e */ /* 0x000fc800000000ff */
[----:B------:R-:W-:Y:S01]  /*3ef0*/  PRMT R143, R143, 0x5410, R161 ;  /* 0x000054108f8f7816 */ /* 0x000fe200000000a1 */
[----:B------:R-:W-:Y:S06]  /*3f00*/  BRA `(.L_x_3204) ;  /* 0x0000000800fc7947 */ /* 0x000fec0003800000 */
.L_x_3188:
[----:B------:R-:W-:Y:S02]  /*3f10*/  MOV R241, UR20 ;  /* 0x0000001400f17c02 */ /* 0x000fe40008000f00 */
[----:B------:R-:W-:Y:S02]  /*3f20*/  MOV R240, UR21 ;  /* 0x0000001500f07c02 */ /* 0x000fe40008000f00 */
[----:B------:R-:W-:-:S04]  /*3f30*/  ISETP.NE.U32.AND P1, PT, R241, RZ, PT ;  /* 0x000000fff100720c */ /* 0x000fc80003f25070 */
[----:B------:R-:W-:-:S13]  /*3f40*/  ISETP.NE.AND.EX P1, PT, R240, RZ, PT, P1 ;  /* 0x000000fff000720c */ /* 0x000fda0003f25310 */
[----:B------:R-:W-:Y:S05]  /*3f50*/  @P1 BRA `(.L_x_3205) ;  /* 0x00000004006c1947 */ /* 0x000fea0003800000 */
[----:B------:R-:W-:Y:S01]  /*3f60*/  ISETP.GT.AND P1, PT, R237, RZ, PT ;  /* 0x000000ffed00720c */ /* 0x000fe20003f24270 */
[--C-:B-----5:R-:W-:Y:S01]  /*3f70*/  HADD2.F32 R165, -RZ, R132.reuse.H0_H0 ;  /* 0x20000084ffa57230 */ /* 0x120fe20000004100 */
[----:B------:R-:W-:Y:S01]  /*3f80*/  @P0 LOP3.LUT P6, RZ, R176, 0xff, RZ, 0xc0, !PT ;  /* 0x000000ffb0ff0812 */ /* 0x000fe200078cc0ff */
[----:B------:R-:W-:Y:S02]  /*3f90*/  HADD2.F32 R164, -RZ, R132.H1_H1 ;  /* 0x30000084ffa47230 */ /* 0x000fe40000004100 */
[--C-:B------:R-:W-:Y:S02]  /*3fa0*/  HADD2.F32 R243, -RZ, R133.reuse.H0_H0 ;  /* 0x20000085fff37230 */ /* 0x100fe40000004100 */
[----:B------:R-:W-:Y:S02]  /*3fb0*/  HADD2.F32 R199, -RZ, R133.H1_H1 ;  /* 0x30000085ffc77230 */ /* 0x000fe40000004100 */
[--C-:B------:R-:W-:Y:S02]  /*3fc0*/  HADD2.F32 R245, -RZ, R134.reuse.H0_H0 ;  /* 0x20000086fff57230 */ /* 0x100fe40000004100 */
[----:B------:R-:W-:-:S02]  /*3fd0*/  HADD2.F32 R247, -RZ, R134.H1_H1 ;  /* 0x30000086fff77230 */ /* 0x000fc40000004100 */
[-CC-:B------:R-:W-:Y:S01]  /*3fe0*/  @P1 FFMA.FTZ R161, R3, R239.reuse, R238.reuse ;  /* 0x000000ef03a11223 */ /* 0x180fe200000100ee */
[-CC-:B------:R-:W-:Y:S01]  /*3ff0*/  @P1 FFMA.FTZ R160, R170, R239.reuse, R238.reuse ;  /* 0x000000efaaa01223 */ /* 0x180fe200000100ee */
[----:B0-----:R-:W-:Y:S01]  /*4000*/  @P1 FFMA.FTZ R166, R174, R239, R238 ;  /* 0x000000efaea61223 */ /* 0x001fe200000100ee */
[----:B------:R-:W-:Y:S02]  /*4010*/  HADD2.F32 R249, -RZ, R135.H0_H0 ;  /* 0x20000087fff97230 */ /* 0x000fe40000004100 */
[----:B------:R-:W-:Y:S01]  /*4020*/  @P1 FADD.FTZ R161, R168, -R161 ;  /* 0x800000a1a8a11221 */ /* 0x000fe20000010000 */
[----:B------:R-:W-:Y:S01]  /*4030*/  @P1 FADD.FTZ R163, R171, -R160 ;  /* 0x800000a0aba31221 */ /* 0x000fe20000010000 */
[----:B------:R-:W-:Y:S02]  /*4040*/  @P1 FADD.FTZ R166, R175, -R166 ;  /* 0x800000a6afa61221 */ /* 0x000fe40000010000 */
[C---:B------:R-:W-:Y:S01]  /*4050*/  @P1 FFMA.FTZ R165, R232.reuse, R161, R165 ;  /* 0x000000a1e8a51223 */ /* 0x040fe200000100a5 */
[----:B------:R-:W-:Y:S01]  /*4060*/  @P1 FFMA.FTZ R161, R173, R239, R238 ;  /* 0x000000efada11223 */ /* 0x000fe200000100ee */
[C---:B------:R-:W-:Y:S01]  /*4070*/  @P1 FFMA.FTZ R164, R232.reuse, R163, R164 ;  /* 0x000000a3e8a41223 */ /* 0x040fe200000100a4 */
[----:B------:R-:W-:Y:S01]  /*4080*/  @P1 FFMA.FTZ R199, R232, R166, R199 ;  /* 0x000000a6e8c71223 */ /* 0x000fe200000100c7 */
[----:B------:R-:W0:Y:S01]  /*4090*/  @P0 LDC.64 R162, c[0x0][0x408] ;  /* 0x00010200ffa20b82 */ /* 0x000e220000000a00 */
[----:B------:R-:W-:Y:S01]  /*40a0*/  @P1 FADD.FTZ R161, R172, -R161 ;  /* 0x800000a1aca11221 */ /* 0x000fe20000010000 */
[----:B------:R-:W-:-:S03]  /*40b0*/  @P1 FFMA.FTZ R166, R209, R239, R238 ;  /* 0x000000efd1a61223 */ /* 0x000fc600000100ee */
[C---:B------:R-:W-:Y:S01]  /*40c0*/  @P1 FFMA.FTZ R243, R232.reuse, R161, R243 ;  /* 0x000000a1e8f31223 */ /* 0x040fe200000100f3 */
[----:B------:R-:W-:Y:S02]  /*40d0*/  @P1 FADD.FTZ R166, R207, -R166 ;  /* 0x800000a6cfa61221 */ /* 0x000fe40000010000 */
[----:B------:R-:W1:Y:S02]  /*40e0*/  @P0 LDC.64 R160, c[0x0][0x408] ;  /* 0x00010200ffa00b82 */ /* 0x000e640000000a00 */
[----:B------:R-:W-:Y:S01]  /*40f0*/  @P1 FFMA.FTZ R245, R232, R166, R245 ;  /* 0x000000a6e8f51223 */ /* 0x000fe200000100f5 */
[----:B0-----:R-:W-:-:S04]  /*4100*/  @P0 FMUL.FTZ R163, R164, R163 ;  /* 0x000000a3a4a30220 */ /* 0x001fc80000410000 */
[----:B------:R-:W-:Y:S02]  /*4110*/  @P0 FMUL.FTZ R166, R163, R162 ;  /* 0x000000a2a3a60220 */ /* 0x000fe40000410000 */
[----:B------:R-:W0:Y:S01]  /*4120*/  @P0 LDC.64 R162, c[0x0][0x408] ;  /* 0x00010200ffa20b82 */ /* 0x000e220000000a00 */
[----:B-1----:R-:W-:Y:S01]  /*4130*/  @P0 FMUL.FTZ R161, R165, R161 ;  /* 0x000000a1a5a10220 */ /* 0x002fe20000410000 */
[----:B------:R-:W-:-:S03]  /*4140*/  @P1 FFMA.FTZ R165, R208, R239, R238 ;  /* 0x000000efd0a51223 */ /* 0x000fc600000100ee */
[----:B------:R-:W-:Y:S01]  /*4150*/  @P0 FMUL.FTZ R160, R161, R160 ;  /* 0x000000a0a1a00220 */ /* 0x000fe20000410000 */
[----:B------:R-:W-:Y:S01]  /*4160*/  @P1 FFMA.FTZ R161, R205, R239, R238 ;  /* 0x000000efcda11223 */ /* 0x000fe200000100ee */
[----:B------:R-:W-:-:S03]  /*4170*/  @P1 FADD.FTZ R165, R206, -R165 ;  /* 0x800000a5cea51221 */ /* 0x000fc60000010000 */
[----:B------:R-:W-:Y:S01]  /*4180*/  @P1 FADD.FTZ R167, R204, -R161 ;  /* 0x800000a1cca71221 */ /* 0x000fe20000010000 */
[----:B------:R-:W-:Y:S01]  /*4190*/  @P0 FSEL R242, R160, RZ, P6 ;  /* 0x000000ffa0f20208 */ /* 0x000fe20003000000 */
[----:B------:R-:W-:Y:S01]  /*41a0*/  @P1 FFMA.FTZ R247, R232, R165, R247 ;  /* 0x000000a5e8f71223 */ /* 0x000fe200000100f7 */
[----:B------:R-:W1:Y:S01]  /*41b0*/  @P0 LDC.64 R160, c[0x0][0x408] ;  /* 0x00010200ffa00b82 */ /* 0x000e620000000a00 */
[----:B------:R-:W-:Y:S01]  /*41c0*/  @P0 LOP3.LUT P6, RZ, R176, 0xff00, RZ, 0xc0, !PT ;  /* 0x0000ff00b0ff0812 */ /* 0x000fe200078cc0ff */
[----:B------:R-:W-:Y:S01]  /*41d0*/  @P1 FFMA.FTZ R249, R232, R167, R249 ;  /* 0x000000a7e8f91223 */ /* 0x000fe200000100f9 */
[----:B------:R-:W-:Y:S02]  /*41e0*/  @P0 F2FP.F16.F32.PACK_AB R242, RZ, R242 ;  /* 0x000000f2fff2023e */ /* 0x000fe400000000ff */
[----:B------:R-:W-:Y:S02]  /*41f0*/  @P0 FSEL R166, R166, RZ, P6 ;  /* 0x000000ffa6a60208 */ /* 0x000fe40003000000 */
[----:B------:R-:W-:Y:S01]  /*4200*/  @P0 LOP3.LUT P6, RZ, R176, 0xff0000, RZ, 0xc0, !PT ;  /* 0x00ff0000b0ff0812 */ /* 0x000fe200078cc0ff */
[----:B------:R-:W2:Y:S01]  /*4210*/  @P0 LDC.64 R164, c[0x0][0x408] ;  /* 0x00010200ffa40b82 */ /* 0x000ea20000000a00 */
[----:B------:R-:W-:Y:S01]  /*4220*/  @P0 F2FP.F16.F32.PACK_AB R244, RZ, R166 ;  /* 0x000000a6fff4023e */ /* 0x000fe200000000ff */
[----:B0-----:R-:W-:Y:S01]  /*4230*/  @P0 FMUL.FTZ R163, R199, R163 ;  /* 0x000000a3c7a30220 */ /* 0x001fe20000410000 */
[----:B------:R-:W-:-:S03]  /*4240*/  @P0 PRMT R140, R242, 0x7610, R140 ;  /* 0x00007610f28c0816 */ /* 0x000fc6000000008c */
[----:B------:R-:W-:Y:S01]  /*4250*/  @P0 FMUL.FTZ R162, R163, R162 ;  /* 0x000000a2a3a20220 */ /* 0x000fe20000410000 */
[----:B------:R-:W-:Y:S01]  /*4260*/  @P0 PRMT R140, R140, 0x5410, R244 ;  /* 0x000054108c8c0816 */ /* 0x000fe200000000f4 */
[----:B------:R-:W0:Y:S08]  /*4270*/  @P0 LDC.64 R166, c[0x0][0x408] ;  /* 0x00010200ffa60b82 */ /* 0x000e300000000a00 */
[----:B------:R-:W3:Y:S01]  /*4280*/  @P0 LDC.64 R198, c[0x0][0x408] ;  /* 0x00010200ffc60b82 */ /* 0x000ee20000000a00 */
[----:B-1----:R-:W-:-:S04]  /*4290*/  @P0 FMUL.FTZ R161, R243, R161 ;  /* 0x000000a1f3a10220 */ /* 0x002fc80000410000 */
[----:B------:R-:W-:Y:S01]  /*42a0*/  @P0 FMUL.FTZ R160, R161, R160 ;  /* 0x000000a0a1a00220 */ /* 0x000fe20000410000 */
[----:B--2---:R-:W-:-:S04]  /*42b0*/  @P0 FMUL.FTZ R165, R245, R165 ;  /* 0x000000a5f5a50220 */ /* 0x004fc80000410000 */
[----:B------:R-:W-:Y:S02]  /*42c0*/  @P0 FSEL R160, R160, RZ, P6 ;  /* 0x000000ffa0a00208 */ /* 0x000fe40003000000 */
[----:B------:R-:W-:Y:S01]  /*42d0*/  @P0 LOP3.LUT P6, RZ, R176, 0xff000000, RZ, 0xc0, !PT ;  /* 0xff000000b0ff0812 */ /* 0x000fe200078cc0ff */
[----:B------:R-:W-:Y:S01]  /*42e0*/  @P0 FMUL.FTZ R164, R165, R164 ;  /* 0x000000a4a5a40220 */ /* 0x000fe20000410000 */
[----:B------:R-:W-:Y:S02]  /*42f0*/  @P0 F2FP.F16.F32.PACK_AB R160, RZ, R160 ;  /* 0x000000a0ffa0023e */ /* 0x000fe400000000ff */
[----:B------:R-:W-:Y:S01]  /*4300*/  @P0 FSEL R162, R162, RZ, P6 ;  /* 0x000000ffa2a20208 */ /* 0x000fe20003000000 */
[----:B0-----:R-:W-:Y:S01]  /*4310*/  @P0 FMUL.FTZ R167, R247, R167 ;  /* 0x000000a7f7a70220 */ /* 0x001fe20000410000 */
[----:B------:R-:W-:Y:S02]  /*4320*/  @P0 LOP3.LUT P6, RZ, R177, 0xff, RZ, 0xc0, !PT ;  /* 0x000000ffb1ff0812 */ /* 0x000fe400078cc0ff */
[----:B------:R-:W-:Y:S01]  /*4330*/  @P0 F2FP.F16.F32.PACK_AB R162, RZ, R162 ;  /* 0x000000a2ffa2023e */ /* 0x000fe200000000ff */
[----:B------:R-:W-:Y:S01]  /*4340*/  @P0 FMUL.FTZ R166, R167, R166 ;  /* 0x000000a6a7a60220 */ /* 0x000fe20000410000 */
[----:B------:R-:W-:Y:S01]  /*4350*/  @P0 FSEL R164, R164, RZ, P6 ;  /* 0x000000ffa4a40208 */ /* 0x000fe20003000000 */
[----:B---3--:R-:W-:Y:S01]  /*4360*/  @P0 FMUL.FTZ R199, R249, R199 ;  /* 0x000000c7f9c70220 */ /* 0x008fe20000410000 */
[----:B------:R-:W-:-:S02]  /*4370*/  @P0 LOP3.LUT P6, RZ, R177, 0xff00, RZ, 0xc0, !PT ;  /* 0x0000ff00b1ff0812 */ /* 0x000fc400078cc0ff */
[----:B------:R-:W-:Y:S01]  /*4380*/  @P0 F2FP.F16.F32.PACK_AB R164, RZ, R164 ;  /* 0x000000a4ffa4023e */ /* 0x000fe200000000ff */
[----:B------:R-:W-:Y:S01]  /*4390*/  @P0 FMUL.FTZ R198, R199, R198 ;  /* 0x000000c6c7c60220 */ /* 0x000fe20000410000 */
[----:B------:R-:W-:Y:S02]  /*43a0*/  @P0 FSEL R166, R166, RZ, P6 ;  /* 0x000000ffa6a60208 */ /* 0x000fe40003000000 */
[----:B------:R-:W-:Y:S02]  /*43b0*/  @P0 LOP3.LUT P6, RZ, R177, 0xff0000, RZ, 0xc0, !PT ;  /* 0x00ff0000b1ff0812 */ /* 0x000fe400078cc0ff */
[----:B------:R-:W-:Y:S02]  /*43c0*/  @P0 F2FP.F16.F32.PACK_AB R166, RZ, R166 ;  /* 0x000000a6ffa6023e */ /* 0x000fe400000000ff */
[----:B------:R-:W-:Y:S02]  /*43d0*/  @P0 FSEL R198, R198, RZ, P6 ;  /* 0x000000ffc6c60208 */ /* 0x000fe40003000000 */
[----:B------:R-:W-:-:S02]  /*43e0*/  @P0 PRMT R141, R160, 0x7610, R141 ;  /* 0x00007610a08d0816 */ /* 0x000fc4000000008d */
[----:B------:R-:W-:Y:S02]  /*43f0*/  @P0 F2FP.F16.F32.PACK_AB R198, RZ, R198 ;  /* 0x000000c6ffc6023e */ /* 0x000fe400000000ff */
[----:B------:R-:W-:Y:S02]  /*4400*/  @P0 PRMT R142, R164, 0x7610, R142 ;  /* 0x00007610a48e0816 */ /* 0x000fe4000000008e */
[----:B------:R-:W-:Y:S02]  /*4410*/  @P0 PRMT R141, R141, 0x5410, R162 ;  /* 0x000054108d8d0816 */ /* 0x000fe400000000a2 */
[----:B------:R-:W-:Y:S02]  /*4420*/  @P0 PRMT R142, R142, 0x5410, R166 ;  /* 0x000054108e8e0816 */ /* 0x000fe400000000a6 */
[----:B------:R-:W-:Y:S01]  /*4430*/  @P0 PRMT R143, R198, 0x7610, R143 ;  /* 0x00007610c68f0816 */ /* 0x000fe2000000008f */
[----:B------:R-:W-:Y:S06]  /*4440*/  @!P0 BRA `(.L_x_3204) ;  /* 0x0000000400ac8947 */ /* 0x000fec0003800000 */
[----:B------:R-:W-:Y:S01]  /*4450*/  @P1 FFMA.FTZ R163, R230, R239, R238 ;  /* 0x000000efe6a31223 */ /* 0x000fe200000100ee */
[----:B------:R-:W-:-:S03]  /*4460*/  HADD2.F32 R161, -RZ, R135.H1_H1 ;  /* 0x30000087ffa17230 */ /* 0x000fc60000004100 */
[----:B------:R-:W-:-:S04]  /*4470*/  @P1 FADD.FTZ R163, R228, -R163 ;  /* 0x800000a3e4a31221 */ /* 0x000fc80000010000 */
[----:B------:R-:W-:Y:S01]  /*4480*/  @P1 FFMA.FTZ R161, R232, R163, R161 ;  /* 0x000000a3e8a11223 */ /* 0x000fe200000100a1 */
[----:B------:R-:W-:-:S03]  /*4490*/  ISETP.GE.U32.AND P1, PT, R176, RZ, PT ;  /* 0x000000ffb000720c */ /* 0x000fc60003f26070 */
[----:B------:R-:W-:Y:S01]  /*44a0*/  FMUL.FTZ R161, R161, UR13 ;  /* 0x0000000da1a17c20 */ /* 0x000fe20008410000 */
[----:B------:R-:W-:-:S03]  /*44b0*/  ISETP.GE.U32.AND.EX P1, PT, R177, 0x1000000, PT, P1 ;  /* 0x01000000b100780c */ /* 0x000fc60003f26110 */
[----:B------:R-:W-:-:S05]  /*44c0*/  FMUL.FTZ R161, R161, UR12 ;  /* 0x0000000ca1a17c20 */ /* 0x000fca0008410000 */
[----:B------:R-:W-:-:S04]  /*44d0*/  FSEL R161, R161, RZ, P1 ;  /* 0x000000ffa1a17208 */ /* 0x000fc80000800000 */
[----:B------:R-:W-:-:S04]  /*44e0*/  F2FP.F16.F32.PACK_AB R161, RZ, R161 ;  /* 0x000000a1ffa1723e */ /* 0x000fc800000000ff */
[----:B------:R-:W-:Y:S01]  /*44f0*/  PRMT R143, R143, 0x5410, R161 ;  /* 0x000054108f8f7816 */ /* 0x000fe200000000a1 */
[----:B------:R-:W-:Y:S06]  /*4500*/  BRA `(.L_x_3204) ;  /* 0x00000004007c7947 */ /* 0x000fec0003800000 */
.L_x_3205:
[----:B------:R-:W-:Y:S01]  /*4510*/  ISETP.NE.AND P6, PT, R198, RZ, PT ;  /* 0x000000ffc600720c */ /* 0x000fe20003fc5270 */
[----:B-----5:R-:W-:Y:S01]  /*4520*/  HADD2.F32 R199, -RZ, R132.H0_H0 ;  /* 0x20000084ffc77230 */ /* 0x020fe20000004100 */
[----:B------:R-:W-:Y:S01]  /*4530*/  ISETP.GT.AND P1, PT, R237, RZ, PT ;  /* 0x000000ffed00720c */ /* 0x000fe20003f24270 */
[--C-:B------:R-:W-:Y:S01]  /*4540*/  HADD2.F32 R247, -RZ, R133.reuse.H0_H0 ;  /* 0x20000085fff77230 */ /* 0x100fe20000004100 */
[----:B------:R-:W1:Y:S01]  /*4550*/  @P0 LDC.64 R162, c[0x0][0x408] ;  /* 0x00010200ffa20b82 */ /* 0x000e620000000a00 */
[--C-:B------:R-:W-:Y:S02]  /*4560*/  HADD2.F32 R249, -RZ, R134.reuse.H1_H1 ;  /* 0x30000086fff97230 */ /* 0x100fe40000004100 */
[----:B------:R-:W-:Y:S02]  /*4570*/  HADD2.F32 R242, -RZ, R133.H1_H1 ;  /* 0x30000085fff27230 */ /* 0x000fe40000004100 */
[----:B------:R-:W-:Y:S02]  /*4580*/  HADD2.F32 R251, -RZ, R134.H0_H0 ;  /* 0x20000086fffb7230 */ /* 0x000fe40000004100 */
[----:B------:R-:W-:Y:S01]  /*4590*/  HADD2.F32 R198, -RZ, R135.H0_H0 ;  /* 0x20000087ffc67230 */ /* 0x000fe20000004100 */
[----:B------:R-:W2:Y:S01]  /*45a0*/  @P0 LDC.64 R164, c[0x0][0x408] ;  /* 0x00010200ffa40b82 */ /* 0x000ea20000000a00 */
[----:B------:R-:W-:Y:S01]  /*45b0*/  @P6 FFMA.FTZ R73, R3, R239, R238 ;  /* 0x000000ef03496223 */ /* 0x000fe200000100ee */
[----:B------:R-:W-:-:S02]  /*45c0*/  HADD2.F32 R243, -RZ, R132.H1_H1 ;  /* 0x30000084fff37230 */ /* 0x000fc40000004100 */
[-CC-:B------:R-:W-:Y:S01]  /*45d0*/  @P1 FFMA.FTZ R75, R173, R239.reuse, R238.reuse ;  /* 0x000000efad4b1223 */ /* 0x180fe200000100ee */
[-CC-:B------:R-:W-:Y:S01]  /*45e0*/  @P1 FFMA.FTZ R74, R174, R239.reuse, R238.reuse ;  /* 0x000000efae4a1223 */ /* 0x180fe200000100ee */
[----:B------:R-:W-:Y:S01]  /*45f0*/  @P6 FADD.FTZ R73, R168, -R73 ;  /* 0x80000049a8496221 */ /* 0x000fe20000010000 */
[----:B------:R-:W-:Y:S01]  /*4600*/  @P1 FFMA.FTZ R160, R170, R239, R238 ;  /* 0x000000efaaa01223 */ /* 0x000fe200000100ee */
[----:B------:R-:W-:Y:S01]  /*4610*/  @P1 FADD.FTZ R72, R172, -R75 ;  /* 0x8000004bac481221 */ /* 0x000fe20000010000 */
[----:B------:R-:W-:Y:S01]  /*4620*/  @P1 FADD.FTZ R75, R175, -R74 ;  /* 0x8000004aaf4b1221 */ /* 0x000fe20000010000 */
[----:B------:R-:W-:Y:S01]  /*4630*/  @P6 FFMA.FTZ R199, R232, R73, R199 ;  /* 0x00000049e8c76223 */ /* 0x000fe200000100c7 */
[----:B------:R-:W-:Y:S01]  /*4640*/  @P1 FFMA.FTZ R73, R208, R239, R238 ;  /* 0x000000efd0491223 */ /* 0x000fe200000100ee */
[C---:B------:R-:W-:Y:S01]  /*4650*/  @P1 FFMA.FTZ R247, R232.reuse, R72, R247 ;  /* 0x00000048e8f71223 */ /* 0x040fe200000100f7 */
[----:B------:R-:W-:Y:S01]  /*4660*/  @P1 FFMA.FTZ R242, R232, R75, R242 ;  /* 0x0000004be8f21223 */ /* 0x000fe200000100f2 */
[-CC-:B------:R-:W-:Y:S01]  /*4670*/  @P1 FFMA.FTZ R74, R209, R239.reuse, R238.reuse ;  /* 0x000000efd14a1223 */ /* 0x180fe200000100ee */
[----:B------:R-:W-:Y:S01]  /*4680*/  @P1 FADD.FTZ R73, R206, -R73 ;  /* 0x80000049ce491221 */ /* 0x000fe20000010000 */
[-CC-:B------:R-:W-:Y:S01]  /*4690*/  @P1 FFMA.FTZ R75, R205, R239.reuse, R238.reuse ;  /* 0x000000efcd4b1223 */ /* 0x180fe200000100ee */
[----:B------:R-:W-:Y:S01]  /*46a0*/  @P1 FFMA.FTZ R161, R230, R239, R238 ;  /* 0x000000efe6a11223 */ /* 0x000fe200000100ee */
[----:B------:R-:W-:Y:S01]  /*46b0*/  @P1 FADD.FTZ R74, R207, -R74 ;  /* 0x8000004acf4a1221 */ /* 0x000fe20000010000 */
[----:B------:R-:W-:Y:S01]  /*46c0*/  @P1 FFMA.FTZ R249, R232, R73, R249 ;  /* 0x00000049e8f91223 */ /* 0x000fe200000100f9 */
[----:B------:R-:W-:Y:S01]  /*46d0*/  @P1 FADD.FTZ R75, R204, -R75 ;  /* 0x8000004bcc4b1221 */ /* 0x000fe20000010000 */
[----:B------:R-:W3:Y:S01]  /*46e0*/  @P0 LDC.64 R72, c[0x0][0x408] ;  /* 0x00010200ff480b82 */ /* 0x000ee20000000a00 */
[C---:B------:R-:W-:Y:S01]  /*46f0*/  @P1 FFMA.FTZ R251, R232.reuse, R74, R251 ;  /* 0x0000004ae8fb1223 */ /* 0x040fe200000100fb */
[----:B------:R-:W-:Y:S01]  /*4700*/  @P1 FADD.FTZ R160, R171, -R160 ;  /* 0x800000a0aba01221 */ /* 0x000fe20000010000 */
[----:B------:R-:W-:Y:S01]  /*4710*/  @P1 FFMA.FTZ R198, R232, R75, R198 ;  /* 0x0000004be8c61223 */ /* 0x000fe200000100c6 */
[----:B------:R-:W-:Y:S01]  /*4720*/  @P1 FADD.FTZ R161, R228, -R161 ;  /* 0x800000a1e4a11221 */ /* 0x000fe20000010000 */
[----:B------:R-:W-:-:S02]  /*4730*/  HADD2.F32 R245, -RZ, R135.H1_H1 ;  /* 0x30000087fff57230 */ /* 0x000fc40000004100 */
[----:B------:R-:W-:Y:S01]  /*4740*/  @P1 FFMA.FTZ R243, R232, R160, R243 ;  /* 0x000000a0e8f31223 */ /* 0x000fe200000100f3 */
[----:B--2---:R-:W-:Y:S01]  /*4750*/  @P0 FMUL.FTZ R165, R199, R165 ;  /* 0x000000a5c7a50220 */ /* 0x004fe20000410000 */
[----:B------:R-:W2:Y:S01]  /*4760*/  @P0 LDC.64 R74, c[0x0][0x408] ;  /* 0x00010200ff4a0b82 */ /* 0x000ea20000000a00 */
[----:B------:R-:W-:Y:S01]  /*4770*/  @P0 LOP3.LUT P6, RZ, R176, 0xff000000, RZ, 0xc0, !PT ;  /* 0xff000000b0ff0812 */ /* 0x000fe200078cc0ff */
[----:B------:R-:W-:Y:S01]  /*4780*/  @P1 FFMA.FTZ R245, R232, R161, R245 ;  /* 0x000000a1e8f51223 */ /* 0x000fe200000100f5 */
[----:B------:R-:W-:Y:S01]  /*4790*/  @P0 LOP3.LUT P1, RZ, R176, 0xff0000, RZ, 0xc0, !PT ;  /* 0x00ff0000b0ff0812 */ /* 0x000fe2000782c0ff */
[----:B------:R-:W-:-:S04]  /*47a0*/  @P0 FMUL.FTZ R164, R165, R164 ;  /* 0x000000a4a5a40220 */ /* 0x000fc80000410000 */
[----:B------:R-:W4:Y:S01]  /*47b0*/  @P0 LDC.64 R160, c[0x0][0x408] ;  /* 0x00010200ffa00b82 */ /* 0x000f220000000a00 */
[----:B---3--:R-:W-:-:S07]  /*47c0*/  @P0 FMUL.FTZ R73, R247, R73 ;  /* 0x00000049f7490220 */ /* 0x008fce0000410000 */
[----:B0-----:R-:W0:Y:S01]  /*47d0*/  @P0 LDC.64 R166, c[0x0][0x408] ;  /* 0x00010200ffa60b82 */ /* 0x001e220000000a00 */
[----:B------:R-:W-:Y:S01]  /*47e0*/  @P0 FMUL.FTZ R244, R73, R72 ;  /* 0x0000004849f40220 */ /* 0x000fe20000410000 */
[----:B--2---:R-:W-:-:S06]  /*47f0*/  @P0 FMUL.FTZ R75, R242, R75 ;  /* 0x0000004bf24b0220 */ /* 0x004fcc0000410000 */
[----:B------:R-:W2:Y:S01]  /*4800*/  @P0 LDC.64 R72, c[0x0][0x408] ;  /* 0x00010200ff480b82 */ /* 0x000ea20000000a00 */
[----:B------:R-:W-:Y:S01]  /*4810*/  @P0 FMUL.FTZ R246, R75, R74 ;  /* 0x0000004a4bf60220 */ /* 0x000fe20000410000 */
[----:B----4-:R-:W-:-:S06]  /*4820*/  @P0 FMUL.FTZ R161, R198, R161 ;  /* 0x000000a1c6a10220 */ /* 0x010fcc0000410000 */
[----:B------:R-:W3:Y:S01]  /*4830*/  @P0 LDC.64 R74, c[0x0][0x408] ;  /* 0x00010200ff4a0b82 */ /* 0x000ee20000000a00 */
[----:B------:R-:W-:Y:S01]  /*4840*/  @P0 FMUL.FTZ R160, R161, R160 ;  /* 0x000000a0a1a00220 */ /* 0x000fe20000410000 */
[----:B------:R-:W-:Y:S02]  /*4850*/  @P0 FSEL R161, R246, RZ, P6 ;  /* 0x000000fff6a10208 */ /* 0x000fe40003000000 */
[----:B------:R-:W-:Y:S01]  /*4860*/  @P0 LOP3.LUT P6, RZ, R177, 0xff00, RZ, 0xc0, !PT ;  /* 0x0000ff00b1ff0812 */ /* 0x000fe200078cc0ff */
[----:B0-----:R-:W-:Y:S01]  /*4870*/  @P0 FMUL.FTZ R167, R243, R167 ;  /* 0x000000a7f3a70220 */ /* 0x001fe20000410000 */
[----:B------:R-:W-:-:S03]  /*4880*/  @P0 F2FP.F16.F32.PACK_AB R161, RZ, R161 ;  /* 0x000000a1ffa1023e */ /* 0x000fc600000000ff */
[----:B------:R-:W-:Y:S01]  /*4890*/  @P0 FMUL.FTZ R166, R167, R166 ;  /* 0x000000a6a7a60220 */ /* 0x000fe20000410000 */
[----:B--2---:R-:W-:-:S04]  /*48a0*/  @P0 FMUL.FTZ R73, R251, R73 ;  /* 0x00000049fb490220 */ /* 0x004fc80000410000 */
[----:B------:R-:W-:Y:S01]  /*48b0*/  @P0 FMUL.FTZ R72, R73, R72 ;  /* 0x0000004849480220 */ /* 0x000fe20000410000 */
[----:B-1----:R-:W-:Y:S01]  /*48c0*/  @P0 FMUL.FTZ R73, R245, R163 ;  /* 0x000000a3f5490220 */ /* 0x002fe20000410000 */
[----:B---3--:R-:W-:-:S03]  /*48d0*/  @P0 FMUL.FTZ R75, R249, R75 ;  /* 0x0000004bf94b0220 */ /* 0x008fc60000410000 */
[----:B------:R-:W-:Y:S01]  /*48e0*/  @P0 FMUL.FTZ R73, R73, R162 ;  /* 0x000000a249490220 */ /* 0x000fe20000410000 */
[----:B------:R-:W-:Y:S02]  /*48f0*/  @P0 FSEL R162, R244, RZ, P1 ;  /* 0x000000fff4a20208 */ /* 0x000fe40000800000 */
[----:B------:R-:W-:Y:S01]  /*4900*/  @P0 LOP3.LUT P1, RZ, R177, 0xff, RZ, 0xc0, !PT ;  /* 0x000000ffb1ff0812 */ /* 0x000fe2000782c0ff */
[----:B------:R-:W-:Y:S01]  /*4910*/  @P0 FMUL.FTZ R74, R75, R74 ;  /* 0x0000004a4b4a0220 */ /* 0x000fe20000410000 */
[----:B------:R-:W-:Y:S02]  /*4920*/  @P0 F2FP.F16.F32.PACK_AB R162, RZ, R162 ;  /* 0x000000a2ffa2023e */ /* 0x000fe400000000ff */
[----:B------:R-:W-:Y:S02]  /*4930*/  @P0 FSEL R165, R72, RZ, P1 ;  /* 0x000000ff48a50208 */ /* 0x000fe40000800000 */
[----:B------:R-:W-:Y:S02]  /*4940*/  @P0 ISETP.GE.U32.AND P1, PT, R176, RZ, PT ;  /* 0x000000ffb000020c */ /* 0x000fe40003f26070 */
[----:B------:R-:W-:-:S02]  /*4950*/  @P0 FSEL R163, R74, RZ, P6 ;  /* 0x000000ff4aa30208 */ /* 0x000fc40003000000 */
[C---:B------:R-:W-:Y:S02]  /*4960*/  @P0 ISETP.GE.U32.AND.EX P1, PT, R177.reuse, 0x1000000, PT, P1 ;  /* 0x01000000b100080c */ /* 0x040fe40003f26110 */
[----:B------:R-:W-:Y:S02]  /*4970*/  @P0 LOP3.LUT P6, RZ, R177, 0xff0000, RZ, 0xc0, !PT ;  /* 0x00ff0000b1ff0812 */ /* 0x000fe400078cc0ff */
[----:B------:R-:W-:Y:S02]  /*4980*/  @P0 FSEL R73, R73, RZ, P1 ;  /* 0x000000ff49490208 */ /* 0x000fe40000800000 */
[----:B------:R-:W-:Y:S02]  /*4990*/  @P0 LOP3.LUT P1, RZ, R176, 0xff, RZ, 0xc0, !PT ;  /* 0x000000ffb0ff0812 */ /* 0x000fe4000782c0ff */
[----:B------:R-:W-:Y:S02]  /*49a0*/  @P0 FSEL R160, R160, RZ, P6 ;  /* 0x000000ffa0a00208 */ /* 0x000fe40003000000 */
[----:B------:R-:W-:-:S02]  /*49b0*/  @P0 LOP3.LUT P6, RZ, R176, 0xff00, RZ, 0xc0, !PT ;  /* 0x0000ff00b0ff0812 */ /* 0x000fc400078cc0ff */
[----:B------:R-:W-:Y:S02]  /*49c0*/  @P0 FSEL R164, R164, RZ, P1 ;  /* 0x000000ffa4a40208 */ /* 0x000fe40000800000 */
[----:B------:R-:W-:Y:S02]  /*49d0*/  @P0 F2FP.F16.F32.PACK_AB R165, RZ, R165 ;  /* 0x000000a5ffa5023e */ /* 0x000fe400000000ff */
[----:B------:R-:W-:Y:S02]  /*49e0*/  @P0 F2FP.F16.F32.PACK_AB R160, RZ, R160 ;  /* 0x000000a0ffa0023e */ /* 0x000fe400000000ff */
[----:B------:R-:W-:Y:S02]  /*49f0*/  @P0 FSEL R166, R166, RZ, P6 ;  /* 0x000000ffa6a60208 */ /* 0x000fe40003000000 */
[----:B------:R-:W-:Y:S02]  /*4a00*/  @P0 F2FP.F16.F32.PACK_AB R164, RZ, R164 ;  /* 0x000000a4ffa4023e */ /* 0x000fe400000000ff */
[----:B------:R-:W-:-:S02]  /*4a10*/  @P0 F2FP.F16.F32.PACK_AB R163, RZ, R163 ;  /* 0x000000a3ffa3023e */ /* 0x000fc400000000ff */
[----:B------:R-:W-:Y:S02]  /*4a20*/  @P0 F2FP.F16.F32.PACK_AB R167, RZ, R73 ;  /* 0x00000049ffa7023e */ /* 0x000fe400000000ff */
[----:B------:R-:W-:Y:S02]  /*4a30*/  @P0 PRMT R141, R162, 0x7610, R141 ;  /* 0x00007610a28d0816 */ /* 0x000fe4000000008d */
[----:B------:R-:W-:Y:S02]  /*4a40*/  @P0 F2FP.F16.F32.PACK_AB R166, RZ, R166 ;  /* 0x000000a6ffa6023e */ /* 0x000fe400000000ff */
[----:B------:R-:W-:Y:S02]  /*4a50*/  @P0 PRMT R142, R165, 0x7610, R142 ;  /* 0x00007610a58e0816 */ /* 0x000fe4000000008e */
[----:B------:R-:W-:Y:S02]  /*4a60*/  @P0 PRMT R143, R160, 0x7610, R143 ;  /* 0x00007610a08f0816 */ /* 0x000fe4000000008f */
[----:B------:R-:W-:-:S02]  /*4a70*/  @P0 PRMT R140, R164, 0x7610, R140 ;  /* 0x00007610a48c0816 */ /* 0x000fc4000000008c */
[----:B------:R-:W-:Y:S02]  /*4a80*/  F2FP.F16.F32.PACK_AB R74, R249, R251 ;  /* 0x000000fbf94a723e */ /* 0x000fe400000000ff */
[----:B------:R-:W-:Y:S02]  /*4a90*/  F2FP.F16.F32.PACK_AB R73, R242, R247 ;  /* 0x000000f7f249723e */ /* 0x000fe400000000ff */
[----:B------:R-:W-:Y:S02]  /*4aa0*/  F2FP.F16.F32.PACK_AB R75, R245, R198 ;  /* 0x000000c6f54b723e */ /* 0x000fe400000000ff */
[----:B------:R-:W-:Y:S02]  /*4ab0*/  F2FP.F16.F32.PACK_AB R72, R243, R199 ;  /* 0x000000c7f348723e */ /* 0x000fe400000000ff */
[----:B------:R-:W-:Y:S02]  /*4ac0*/  @P0 PRMT R141, R141, 0x5410, R161 ;  /* 0x000054108d8d0816 */ /* 0x000fe400000000a1 */
[----:B------:R-:W-:-:S02]  /*4ad0*/  @P0 PRMT R142, R142, 0x5410, R163 ;  /* 0x000054108e8e0816 */ /* 0x000fc400000000a3 */
[----:B------:R-:W-:Y:S02]  /*4ae0*/  @P0 PRMT R143, R143, 0x5410, R167 ;  /* 0x000054108f8f0816 */ /* 0x000fe400000000a7 */
[----:B------:R-:W-:-:S07]  /*4af0*/  @P0 PRMT R140, R140, 0x5410, R166 ;  /* 0x000054108c8c0816 */ /* 0x000fce00000000a6 */
.L_x_3204:
[----:B------:R-:W-:Y:S05]  /*4b00*/  BSYNC.RECONVERGENT B1 ;  /* 0x0000000000017941 */ /* 0x000fea0003800200 */
.L_x_3187:
[----:B------:R-:W-:Y:S01]  /*4b10*/  ISETP.NE.U32.AND P1, PT, R241, RZ, PT ;  /* 0x000000fff100720c */ /* 0x000fe20003f25070 */
[----:B------:R-:W1:Y:S03]  /*4b20*/  @P0 LDC.64 R160, c[0x0][0x468] ;  /* 0x00011a00ffa00b82 */ /* 0x000e660000000a00 */
[----:B------:R-:W-:-:S13]  /*4b30*/  ISETP.NE.AND.EX P1, PT, R240, RZ, PT, P1 ;  /* 0x000000fff000720c */ /* 0x000fda0003f25310 */
[----:B------:R-:W2:Y:S01]  /*4b40*/  @P1 LDC.64 R162, c[0x0][0x478] ;  /* 0x00011e00ffa21b82 */ /* 0x000ea20000000a00 */
[C---:B-1----:R-:W-:Y:S01]  /*4b50*/  @P0 IMAD.WIDE.U32 R160, R234.reuse, 0x10, R160 ;  /* 0x00000010eaa00825 */ /* 0x042fe200078e00a0 */
[----:B------:R-:W-:-:S03]  /*4b60*/  IADD3 R234, PT, PT, R234, 0x20, RZ ;  /* 0x00000020eaea7810 */ /* 0x000fc60007ffe0ff */
[C---:B--2---:R-:W-:Y:S01]  /*4b70*/  @P1 IMAD.WIDE.U32 R162, R236.reuse, 0x10, R162 ;  /* 0x00000010eca21825 */ /* 0x044fe200078e00a2 */
[----:B------:R-:W-:-:S04]  /*4b80*/  IADD3 R236, PT, PT, R236, 0x20, RZ ;  /* 0x00000020ecec7810 */ /* 0x000fc80007ffe0ff */
[----:B------:R1:W-:Y:S04]  /*4b90*/  @P1 STG.E.128 desc[UR6][R162.64], R72 ;  /* 0x00000048a2001986 */ /* 0x0003e8000c101d06 */
[----:B------:R1:W-:Y:S02]  /*4ba0*/  @P0 STG.E.128 desc[UR6][R160.64], R140 ;  /* 0x0000008ca0000986 */ /* 0x0003e4000c101d06 */
.L_x_3186:
[----:B------:R-:W-:Y:S05]  /*4bb0*/  BSYNC.RECONVERGENT B2 ;  /* 0x0000000000027941 */ /* 0x000fea0003800200 */
.L_x_3185:
        /* <DEDUP_REMOVED lines=11> */
[--C-:B-----5:R-:W-:Y:S01]  /*4c70*/  HADD2.F32 R247, -RZ, R136.reuse.H0_H0 ;  /* 0x20000088fff77230 */ /* 0x120fe20000004100 */
[----:B0-----:R-:W0:Y:S01]  /*4c80*/  @P0 LDC.64 R166, c[0x0][0x408] ;  /* 0x00010200ffa60b82 */ /* 0x001e220000000a00 */
[----:B------:R-:W-:Y:S02]  /*4c90*/  HADD2.F32 R242, -RZ, R136.H1_H1 ;  /* 0x30000088fff27230 */ /* 0x000fe40000004100 */
[----:B------:R-:W-:Y:S02]  /*4ca0*/  HADD2.F32 R245, -RZ, R137.H1_H1 ;  /* 0x30000089fff57230 */ /* 0x000fe40000004100 */
[--C-:B------:R-:W-:Y:S02]  /*4cb0*/  HADD2.F32 R243, -RZ, R138.reuse.H0_H0 ;  /* 0x2000008afff37230 */ /* 0x100fe40000004100 */
[----:B------:R-:W-:Y:S01]  /*4cc0*/  HADD2.F32 R241, -RZ, R139.H0_H0 ;  /* 0x2000008bfff17230 */ /* 0x000fe20000004100 */
[----:B------:R-:W2:Y:S01]  /*4cd0*/  @P0 LDC.64 R164, c[0x0][0x408] ;  /* 0x00010200ffa40b82 */ /* 0x000ea20000000a00 */
[----:B------:R-:W-:-:S02]  /*4ce0*/  HADD2.F32 R198, -RZ, R138.H1_H1 ;  /* 0x3000008affc67230 */ /* 0x000fc40000004100 */
[-CC-:B-1----:R-:W-:Y:S01]  /*4cf0*/  @P1 FFMA.FTZ R73, R9, R239.reuse, R238.reuse ;  /* 0x000000ef09491223 */ /* 0x182fe200000100ee */
[-CC-:B------:R-:W-:Y:S01]  /*4d00*/  @P1 FFMA.FTZ R72, R8, R239.reuse, R238.reuse ;  /* 0x000000ef08481223 */ /* 0x180fe200000100ee */
[-CC-:B------:R-:W-:Y:S01]  /*4d10*/  @P1 FFMA.FTZ R160, R188, R239.reuse, R238.reuse ;  /* 0x000000efbca01223 */ /* 0x180fe200000100ee */
[-C--:B------:R-:W-:Y:S01]  /*4d20*/  @P1 FFMA.FTZ R161, R21, R239.reuse, R238 ;  /* 0x000000ef15a11223 */ /* 0x080fe200000100ee */
[----:B------:R-:W-:Y:S01]  /*4d30*/  @P1 FADD.FTZ R73, R6, -R73 ;  /* 0x8000004906491221 */ /* 0x000fe20000010000 */
[----:B------:R-:W-:Y:S01]  /*4d40*/  @P1 FADD.FTZ R75, R11, -R72 ;  /* 0x800000480b4b1221 */ /* 0x000fe20000010000 */
[----:B------:R-:W-:Y:S01]  /*4d50*/  @P1 FFMA.FTZ R72, R20, R239, R238 ;  /* 0x000000ef14481223 */ /* 0x000fe200000100ee */
[----:B------:R-:W-:Y:S02]  /*4d60*/  HADD2.F32 R199, -RZ, R139.H1_H1 ;  /* 0x3000008bffc77230 */ /* 0x000fe40000004100 */
[C---:B------:R-:W-:Y:S01]  /*4d70*/  @P1 FFMA.FTZ R247, R232.reuse, R73, R247 ;  /* 0x00000049e8f71223 */ /* 0x040fe200000100f7 */
[----:B------:R-:W-:Y:S01]  /*4d80*/  @P1 FFMA.FTZ R242, R232, R75, R242 ;  /* 0x0000004be8f21223 */ /* 0x000fe200000100f2 */
[-CC-:B------:R-:W-:Y:S01]  /*4d90*/  @P1 FFMA.FTZ R73, R187, R239.reuse, R238.reuse ;  /* 0x000000efbb491223 */ /* 0x180fe200000100ee */
[-C--:B------:R-:W-:Y:S01]  /*4da0*/  @P1 FFMA.FTZ R75, R193, R239.reuse, R238 ;  /* 0x000000efc14b1223 */ /* 0x080fe200000100ee */
[----:B------:R-:W-:Y:S01]  /*4db0*/  @P1 FADD.FTZ R72, R23, -R72 ;  /* 0x8000004817481221 */ /* 0x000fe20000010000 */
[----:B------:R-:W1:Y:S01]  /*4dc0*/  @P0 LDC.64 R162, c[0x0][0x408] ;  /* 0x00010200ffa20b82 */ /* 0x000e620000000a00 */
[----:B------:R-:W-:Y:S01]  /*4dd0*/  @P1 FADD.FTZ R74, R186, -R73 ;  /* 0x80000049ba4a1221 */ /* 0x000fe20000010000 */
[----:B------:R-:W-:Y:S01]  /*4de0*/  @P1 FADD.FTZ R75, R202, -R75 ;  /* 0x8000004bca4b1221 */ /* 0x000fe20000010000 */
[----:B------:R-:W-:Y:S01]  /*4df0*/  @P1 FFMA.FTZ R245, R232, R72, R245 ;  /* 0x00000048e8f51223 */ /* 0x000fe200000100f5 */
[----:B------:R-:W-:Y:S01]  /*4e00*/  @P1 FFMA.FTZ R72, R214, R239, R238 ;  /* 0x000000efd6481223 */ /* 0x000fe200000100ee */
[C---:B------:R-:W-:Y:S01]  /*4e10*/  @P1 FFMA.FTZ R243, R232.reuse, R74, R243 ;  /* 0x0000004ae8f31223 */ /* 0x040fe200000100f3 */
[----:B------:R-:W-:Y:S01]  /*4e20*/  @P1 FFMA.FTZ R241, R232, R75, R241 ;  /* 0x0000004be8f11223 */ /* 0x000fe200000100f1 */
[----:B------:R-:W-:Y:S01]  /*4e30*/  @P1 FADD.FTZ R73, R203, -R160 ;  /* 0x800000a0cb491221 */ /* 0x000fe20000010000 */
[----:B------:R-:W3:Y:S01]  /*4e40*/  @P0 LDC.64 R74, c[0x0][0x408] ;  /* 0x00010200ff4a0b82 */ /* 0x000ee20000000a00 */
[----:B------:R-:W-:Y:S01]  /*4e50*/  @P1 FADD.FTZ R72, R235, -R72 ;  /* 0x80000048eb481221 */ /* 0x000fe20000010000 */
[----:B------:R-:W-:-:S02]  /*4e60*/  HADD2.F32 R240, -RZ, R137.H0_H0 ;  /* 0x20000089fff07230 */ /* 0x000fc40000004100 */
[----:B------:R-:W-:Y:S01]  /*4e70*/  @P1 FADD.FTZ R161, R18, -R161 ;  /* 0x800000a112a11221 */ /* 0x000fe20000010000 */
[C---:B------:R-:W-:Y:S01]  /*4e80*/  @P1 FFMA.FTZ R198, R232.reuse, R73, R198 ;  /* 0x00000049e8c61223 */ /* 0x040fe200000100c6 */
[C---:B------:R-:W-:Y:S01]  /*4e90*/  @P1 FFMA.FTZ R199, R232.reuse, R72, R199 ;  /* 0x00000048e8c71223 */ /* 0x040fe200000100c7 */
[----:B0-----:R-:W-:Y:S01]  /*4ea0*/  @P0 FMUL.FTZ R167, R247, R167 ;  /* 0x000000a7f7a70220 */ /* 0x001fe20000410000 */
[----:B------:R-:W-:Y:S01]  /*4eb0*/  @P1 FFMA.FTZ R240, R232, R161, R240 ;  /* 0x000000a1e8f01223 */ /* 0x000fe200000100f0 */
[----:B------:R-:W0:Y:S01]  /*4ec0*/  @P0 LDC.64 R72, c[0x0][0x408] ;  /* 0x00010200ff480b82 */ /* 0x000e220000000a00 */
[----:B--2---:R-:W-:Y:S01]  /*4ed0*/  @P0 FMUL.FTZ R165, R242, R165 ;  /* 0x000000a5f2a50220 */ /* 0x004fe20000410000 */
[----:B------:R-:W-:Y:S01]  /*4ee0*/  @P0 FMUL.FTZ R244, R167, R166 ;  /* 0x000000a6a7f40220 */ /* 0x000fe20000410000 */
[----:B------:R-:W-:Y:S02]  /*4ef0*/  @P0 LOP3.LUT P1, RZ, R178, 0xff, RZ, 0xc0, !PT ;  /* 0x000000ffb2ff0812 */ /* 0x000fe4000782c0ff */
[----:B------:R-:W-:-:S02]  /*4f00*/  @P0 FMUL.FTZ R164, R165, R164 ;  /* 0x000000a4a5a40220 */ /* 0x000fc40000410000 */
[----:B------:R-:W-:Y:S01]  /*4f10*/  @P0 FSEL R244, R244, RZ, P1 ;  /* 0x000000fff4f40208 */ /* 0x000fe20000800000 */
[----:B------:R-:W2:Y:S01]  /*4f20*/  @P0 LDC.64 R160, c[0x0][0x408] ;  /* 0x00010200ffa00b82 */ /* 0x000ea20000000a00 */
[----:B------:R-:W-:Y:S01]  /*4f30*/  @P0 LOP3.LUT P1, RZ, R178, 0xff00, RZ, 0xc0, !PT ;  /* 0x0000ff00b2ff0812 */ /* 0x000fe2000782c0ff */
[----:B-1----:R-:W-:Y:S01]  /*4f40*/  @P0 FMUL.FTZ R163, R245, R163 ;  /* 0x000000a3f5a30220 */ /* 0x002fe20000410000 */
[----:B------:R-:W-:Y:S02]  /*4f50*/  @P0 F2FP.F16.F32.PACK_AB R244, RZ, R244 ;  /* 0x000000f4fff4023e */ /* 0x000fe400000000ff */
[----:B------:R-:W-:Y:S01]  /*4f60*/  @P0 FSEL R164, R164, RZ, P1 ;  /* 0x000000ffa4a40208 */ /* 0x000fe20000800000 */
[----:B------:R-:W-:Y:S01]  /*4f70*/  @P0 FMUL.FTZ R162, R163, R162 ;  /* 0x000000a2a3a20220 */ /* 0x000fe20000410000 */
[----:B------:R-:W-:Y:S01]  /*4f80*/  @P0 LOP3.LUT P1, RZ, R178, 0xff0000, RZ, 0xc0, !PT ;  /* 0x00ff0000b2ff0812 */ /* 0x000fe2000782c0ff */
[----:B------:R-:W1:Y:S01]  /*4f90*/  @P0 LDC.64 R166, c[0x0][0x408] ;  /* 0x00010200ffa60b82 */ /* 0x000e620000000a00 */
[----:B---3--:R-:W-:Y:S01]  /*4fa0*/  @P0 FMUL.FTZ R75, R240, R75 ;  /* 0x0000004bf04b0220 */ /* 0x008fe20000410000 */
[----:B------:R-:W-:-:S02]  /*4fb0*/  @P0 F2FP.F16.F32.PACK_AB R164, RZ, R164 ;  /* 0x000000a4ffa4023e */ /* 0x000fc400000000ff */
[----:B------:R-:W-:Y:S01]  /*4fc0*/  @P0 PRMT R140, R244, 0x7610, R140 ;  /* 0x00007610f48c0816 */ /* 0x000fe2000000008c */
[----:B------:R-:W-:Y:S01]  /*4fd0*/  @P0 FMUL.FTZ R75, R75, R74 ;  /* 0x0000004a4b4b0220 */ /* 0x000fe20000410000 */
[----:B0-----:R-:W-:Y:S02]  /*4fe0*/  @P0 FMUL.FTZ R73, R243, R73 ;  /* 0x00000049f3490220 */ /* 0x001fe40000410000 */
[----:B------:R-:W-:Y:S02]  /*4ff0*/  @P0 PRMT R140, R140, 0x5410, R164 ;  /* 0x000054108c8c0816 */ /* 0x000fe400000000a4 */
[----:B------:R-:W-:Y:S01]  /*5000*/  @P0 FSEL R75, R75, RZ, P1 ;  /* 0x000000ff4b4b0208 */ /* 0x000fe20000800000 */
[----:B------:R-:W-:Y:S01]  /*5010*/  @P0 FMUL.FTZ R74, R73, R72 ;  /* 0x00000048494a0220 */ /* 0x000fe20000410000 */
[----:B------:R-:W-:Y:S02]  /*5020*/  @P0 LOP3.LUT P1, RZ, R178, 0xff000000, RZ, 0xc0, !PT ;  /* 0xff000000b2ff0812 */ /* 0x000fe4000782c0ff */
[----:B------:R-:W-:Y:S01]  /*5030*/  @P0 F2FP.F16.F32.PACK_AB R75, RZ, R75 ;  /* 0x0000004bff4b023e */ /* 0x000fe200000000ff */
[----:B--2---:R-:W-:Y:S01]  /*5040*/  @P0 FMUL.FTZ R161, R198, R161 ;  /* 0x000000a1c6a10220 */ /* 0x004fe20000410000 */
[----:B------:R-:W-:-:S02]  /*5050*/  @P0 FSEL R162, R162, RZ, P1 ;  /* 0x000000ffa2a20208 */ /* 0x000fc40000800000 */
[----:B------:R-:W-:Y:S01]  /*5060*/  @P0 LOP3.LUT P1, RZ, R179, 0xff, RZ, 0xc0, !PT ;  /* 0x000000ffb3ff0812 */ /* 0x000fe2000782c0ff */
[----:B------:R-:W-:Y:S01]  /*5070*/  @P0 FMUL.FTZ R160, R161, R160 ;  /* 0x000000a0a1a00220 */ /* 0x000fe20000410000 */
[----:B------:R-:W-:Y:S02]  /*5080*/  @P0 F2FP.F16.F32.PACK_AB R162, RZ, R162 ;  /* 0x000000a2ffa2023e */ /* 0x000fe400000000ff */
[----:B------:R-:W-:Y:S01]  /*5090*/  @P0 FSEL R161, R74, RZ, P1 ;  /* 0x000000ff4aa10208 */ /* 0x000fe20000800000 */
[----:B-1----:R-:W-:Y:S01]  /*50a0*/  @P0 FMUL.FTZ R167, R241, R167 ;  /* 0x000000a7f1a70220 */ /* 0x002fe20000410000 */
[----:B------:R-:W-:Y:S02]  /*50b0*/  @P0 LOP3.LUT P1, RZ, R179, 0xff00, RZ, 0xc0, !PT ;  /* 0x0000ff00b3ff0812 */ /* 0x000fe4000782c0ff */
[----:B------:R-:W-:Y:S01]  /*50c0*/  @P0 F2FP.F16.F32.PACK_AB R161, RZ, R161 ;  /* 0x000000a1ffa1023e */ /* 0x000fe200000000ff */
[----:B------:R-:W-:Y:S01]  /*50d0*/  @P0 FMUL.FTZ R166, R167, R166 ;  /* 0x000000a6a7a60220 */ /* 0x000fe20000410000 */
[----:B------:R-:W-:-:S02]  /*50e0*/  @P0 FSEL R160, R160, RZ, P1 ;  /* 0x000000ffa0a00208 */ /* 0x000fc40000800000 */
[----:B------:R-:W-:Y:S02]  /*50f0*/  @P0 LOP3.LUT P1, RZ, R179, 0xff0000, RZ, 0xc0, !PT ;  /* 0x00ff0000b3ff0812 */ /* 0x000fe4000782c0ff */
[----:B------:R-:W-:Y:S02]  /*5100*/  @P0 F2FP.F16.F32.PACK_AB R160, RZ, R160 ;  /* 0x000000a0ffa0023e */ /* 0x000fe400000000ff */
[----:B------:R-:W-:Y:S02]  /*5110*/  @P0 FSEL R166, R166, RZ, P1 ;  /* 0x000000ffa6a60208 */ /* 0x000fe40000800000 */
[----:B------:R-:W-:Y:S02]  /*5120*/  @P0 PRMT R141, R75, 0x7610, R141 ;  /* 0x000076104b8d0816 */ /* 0x000fe4000000008d */
[----:B------:R-:W-:Y:S02]  /*5130*/  @P0 F2FP.F16.F32.PACK_AB R166, RZ, R166 ;  /* 0x000000a6ffa6023e */ /* 0x000fe400000000ff */
[----:B------:R-:W-:-:S02]  /*5140*/  @P0 PRMT R142, R161, 0x7610, R142 ;  /* 0x00007610a18e0816 */ /* 0x000fc4000000008e */
[----:B------:R-:W-:Y:S02]  /*5150*/  F2FP.F16.F32.PACK_AB R72, R242, R247 ;  /* 0x000000f7f248723e */ /* 0x000fe400000000ff */
[----:B------:R-:W-:Y:S02]  /*5160*/  F2FP.F16.F32.PACK_AB R73, R245, R240 ;  /* 0x000000f0f549723e */ /* 0x000fe400000000ff */
[----:B------:R-:W-:Y:S02]  /*5170*/  F2FP.F16.F32.PACK_AB R74, R198, R243 ;  /* 0x000000f3c64a723e */ /* 0x000fe400000000ff */
[----:B------:R-:W-:Y:S02]  /*5180*/  @P0 PRMT R141, R141, 0x5410, R162 ;  /* 0x000054108d8d0816 */ /* 0x000fe400000000a2 */
[----:B------:R-:W-:Y:S02]  /*5190*/  F2FP.F16.F32.PACK_AB R75, R199, R241 ;  /* 0x000000f1c74b723e */ /* 0x000fe400000000ff */
[----:B------:R-:W-:-:S02]  /*51a0*/  @P0 PRMT R142, R142, 0x5410, R160 ;  /* 0x000054108e8e0816 */ /* 0x000fc400000000a0 */
        /* <DEDUP_REMOVED lines=10> */
.L_x_3210:
[----:B------:R-:W-:Y:S01]  /*5250*/  ISETP.GT.AND P1, PT, R237, RZ, PT ;  /* 0x000000ffed00720c */ /* 0x000fe20003f24270 */
[--C-:B-----5:R-:W-:Y:S01]  /*5260*/  HADD2.F32 R165, -RZ, R136.reuse.H0_H0 ;  /* 0x20000088ffa57230 */ /* 0x120fe20000004100 */
[----:B------:R-:W-:Y:S01]  /*5270*/  @P0 LOP3.LUT P6, RZ, R178, 0xff, RZ, 0xc0, !PT ;  /* 0x000000ffb2ff0812 */ /* 0x000fe200078cc0ff */
[----:B0-----:R-:W-:Y:S02]  /*5280*/  HADD2.F32 R167, -RZ, R136.H1_H1 ;  /* 0x30000088ffa77230 */ /* 0x001fe40000004100 */
[--C-:B------:R-:W-:Y:S02]  /*5290*/  HADD2.F32 R198, -RZ, R137.reuse.H0_H0 ;  /* 0x20000089ffc67230 */ /* 0x100fe40000004100 */
[----:B------:R-:W-:Y:S02]  /*52a0*/  HADD2.F32 R199, -RZ, R137.H1_H1 ;  /* 0x30000089ffc77230 */ /* 0x000fe40000004100 */
[----:B------:R-:W-:Y:S02]  /*52b0*/  HADD2.F32 R243, -RZ, R138.H1_H1 ;  /* 0x3000008afff37230 */ /* 0x000fe40000004100 */
[----:B------:R-:W-:-:S02]  /*52c0*/  HADD2.F32 R245, -RZ, R139.H0_H0 ;  /* 0x2000008bfff57230 */ /* 0x000fc40000004100 */
[-CC-:B-1----:R-:W-:Y:S01]  /*52d0*/  @P1 FFMA.FTZ R161, R9, R239.reuse, R238.reuse ;  /* 0x000000ef09a11223 */ /* 0x182fe200000100ee */
[-CC-:B------:R-:W-:Y:S01]  /*52e0*/  @P1 FFMA.FTZ R160, R8, R239.reuse, R238.reuse ;  /* 0x000000ef08a01223 */ /* 0x180fe200000100ee */
[-CC-:B------:R-:W-:Y:S01]  /*52f0*/  @P1 FFMA.FTZ R163, R21, R239.reuse, R238.reuse ;  /* 0x000000ef15a31223 */ /* 0x180fe200000100ee */
[----:B------:R-:W-:Y:S01]  /*5300*/  @P1 FFMA.FTZ R164, R20, R239, R238 ;  /* 0x000000ef14a41223 */ /* 0x000fe200000100ee */
[----:B------:R-:W-:Y:S01]  /*5310*/  @P1 FADD.FTZ R161, R6, -R161 ;  /* 0x800000a106a11221 */ /* 0x000fe20000010000 */
[----:B------:R-:W-:Y:S01]  /*5320*/  @P1 FADD.FTZ R160, R11, -R160 ;  /* 0x800000a00ba01221 */ /* 0x000fe20000010000 */
[----:B------:R-:W-:Y:S01]  /*5330*/  @P1 FADD.FTZ R163, R18, -R163 ;  /* 0x800000a312a31221 */ /* 0x000fe20000010000 */
[----:B------:R-:W-:Y:S01]  /*5340*/  @P1 FADD.FTZ R164, R23, -R164 ;  /* 0x800000a417a41221 */ /* 0x000fe20000010000 */
[C---:B------:R-:W-:Y:S01]  /*5350*/  @P1 FFMA.FTZ R165, R232.reuse, R161, R165 ;  /* 0x000000a1e8a51223 */ /* 0x040fe200000100a5 */
[C---:B------:R-:W-:Y:S01]  /*5360*/  @P1 FFMA.FTZ R167, R232.reuse, R160, R167 ;  /* 0x000000a0e8a71223 */ /* 0x040fe200000100a7 */
[C---:B------:R-:W-:Y:S01]  /*5370*/  @P1 FFMA.FTZ R198, R232.reuse, R163, R198 ;  /* 0x000000a3e8c61223 */ /* 0x040fe200000100c6 */
[----:B------:R-:W0:Y:S01]  /*5380*/  @P0 LDC.64 R160, c[0x0][0x408] ;  /* 0x00010200ffa00b82 */ /* 0x000e220000000a00 */
[----:B------:R-:W-:Y:S01]  /*5390*/  @P1 FFMA.FTZ R241, R187, R239, R238 ;  /* 0x000000efbbf11223 */ /* 0x000fe200000100ee */
[----:B------:R-:W-:-:S03]  /*53a0*/  @P1 FFMA.FTZ R199, R232, R164, R199 ;  /* 0x000000a4e8c71223 */ /* 0x000fc600000100c7 */
[----:B------:R-:W-:Y:S01]  /*53b0*/  @P1 FADD.FTZ R164, R186, -R241 ;  /* 0x800000f1baa41221 */ /* 0x000fe20000010000 */
[----:B------:R-:W-:Y:S02]  /*53c0*/  HADD2.F32 R241, -RZ, R138.H0_H0 ;  /* 0x2000008afff17230 */ /* 0x000fe40000004100 */
[----:B------:R-:W1:Y:S03]  /*53d0*/  @P0 LDC.64 R162, c[0x0][0x408] ;  /* 0x00010200ffa20b82 */ /* 0x000e660000000a00 */
[----:B------:R-:W-:Y:S01]  /*53e0*/  @P1 FFMA.FTZ R241, R232, R164, R241 ;  /* 0x000000a4e8f11223 */ /* 0x000fe200000100f1 */
[----:B------:R-:W-:-:S04]  /*53f0*/  @P1 FFMA.FTZ R164, R188, R239, R238 ;  /* 0x000000efbca41223 */ /* 0x000fc800000100ee */
[----:B------:R-:W-:-:S04]  /*5400*/  @P1 FADD.FTZ R164, R203, -R164 ;  /* 0x800000a4cba41221 */ /* 0x000fc80000010000 */
[----:B------:R-:W-:Y:S01]  /*5410*/  @P1 FFMA.FTZ R243, R232, R164, R243 ;  /* 0x000000a4e8f31223 */ /* 0x000fe200000100f3 */
[----:B0-----:R-:W-:Y:S02]  /*5420*/  @P0 FMUL.FTZ R161, R165, R161 ;  /* 0x000000a1a5a10220 */ /* 0x001fe40000410000 */
[----:B------:R-:W0:Y:S02]  /*5430*/  @P0 LDC.64 R164, c[0x0][0x408] ;  /* 0x00010200ffa40b82 */ /* 0x000e240000000a00 */
[----:B------:R-:W-:Y:S01]  /*5440*/  @P0 FMUL.FTZ R160, R161, R160 ;  /* 0x000000a0a1a00220 */ /* 0x000fe20000410000 */
[----:B------:R-:W-:Y:S01]  /*5450*/  @P1 FFMA.FTZ R161, R193, R239, R238 ;  /* 0x000000efc1a11223 */ /* 0x000fe200000100ee */
[----:B-1----:R-:W-:-:S03]  /*5460*/  @P0 FMUL.FTZ R163, R167, R163 ;  /* 0x000000a3a7a30220 */ /* 0x002fc60000410000 */
[----:B------:R-:W-:Y:S01]  /*5470*/  @P1 FADD.FTZ R240, R202, -R161 ;  /* 0x800000a1caf01221 */ /* 0x000fe20000010000 */
[----:B------:R-:W-:Y:S01]  /*5480*/  @P0 FSEL R166, R160, RZ, P6 ;  /* 0x000000ffa0a60208 */ /* 0x000fe20003000000 */
[----:B------:R-:W-:Y:S01]  /*5490*/  @P0 FMUL.FTZ R167, R163, R162 ;  /* 0x000000a2a3a70220 */ /* 0x000fe20000410000 */
[----:B------:R-:W1:Y:S01]  /*54a0*/  @P0 LDC.64 R160, c[0x0][0x408] ;  /* 0x00010200ffa00b82 */ /* 0x000e620000000a00 */
[----:B------:R-:W-:Y:S01]  /*54b0*/  @P0 LOP3.LUT P6, RZ, R178, 0xff00, RZ, 0xc0, !PT ;  /* 0x0000ff00b2ff0812 */ /* 0x000fe200078cc0ff */
[----:B------:R-:W-:Y:S01]  /*54c0*/  @P1 FFMA.FTZ R245, R232, R240, R245 ;  /* 0x000000f0e8f51223 */ /* 0x000fe200000100f5 */
[----:B------:R-:W-:Y:S02]  /*54d0*/  @P0 F2FP.F16.F32.PACK_AB R240, RZ, R166 ;  /* 0x000000a6fff0023e */ /* 0x000fe400000000ff */
[----:B------:R-:W-:Y:S02]  /*54e0*/  @P0 FSEL R167, R167, RZ, P6 ;  /* 0x000000ffa7a70208 */ /* 0x000fe40003000000 */
[----:B------:R-:W-:Y:S01]  /*54f0*/  @P0 LOP3.LUT P6, RZ, R178, 0xff0000, RZ, 0xc0, !PT ;  /* 0x00ff0000b2ff0812 */ /* 0x000fe200078cc0ff */
[----:B------:R-:W2:Y:S01]  /*5500*/  @P0 LDC.64 R162, c[0x0][0x408] ;  /* 0x00010200ffa20b82 */ /* 0x000ea20000000a00 */
[----:B------:R-:W-:-:S02]  /*5510*/  @P0 F2FP.F16.F32.PACK_AB R242, RZ, R167 ;  /* 0x000000a7fff2023e */ /* 0x000fc400000000ff */
[----:B------:R-:W-:Y:S01]  /*5520*/  @P0 PRMT R140, R240, 0x7610, R140 ;  /* 0x00007610f08c0816 */ /* 0x000fe2000000008c */
[----:B0-----:R-:W-:-:S03]  /*5530*/  @P0 FMUL.FTZ R165, R241, R165 ;  /* 0x000000a5f1a50220 */ /* 0x001fc60000410000 */
[----:B------:R-:W-:Y:S01]  /*5540*/  @P0 PRMT R140, R140, 0x5410, R242 ;  /* 0x000054108c8c0816 */ /* 0x000fe200000000f2 */
[----:B------:R-:W0:Y:S01]  /*5550*/  @P0 LDC.64 R166, c[0x0][0x408] ;  /* 0x00010200ffa60b82 */ /* 0x000e220000000a00 */
[----:B------:R-:W-:Y:S01]  /*5560*/  @P0 FMUL.FTZ R164, R165, R164 ;  /* 0x000000a4a5a40220 */ /* 0x000fe20000410000 */
[----:B-1----:R-:W-:-:S04]  /*5570*/  @P0 FMUL.FTZ R161, R198, R161 ;  /* 0x000000a1c6a10220 */ /* 0x002fc80000410000 */
[----:B------:R-:W-:Y:S01]  /*5580*/  @P0 FMUL.FTZ R160, R161, R160 ;  /* 0x000000a0a1a00220 */ /* 0x000fe20000410000 */
[----:B--2---:R-:W-:-:S04]  /*5590*/  @P0 FMUL.FTZ R163, R199, R163 ;  /* 0x000000a3c7a30220 */ /* 0x004fc80000410000 */
[----:B------:R-:W-:Y:S01]  /*55a0*/  @P0 FSEL R160, R160, RZ, P6 ;  /* 0x000000ffa0a00208 */ /* 0x000fe20003000000 */
[----:B------:R-:W1:Y:S01]  /*55b0*/  @P0 LDC.64 R198, c[0x0][0x408] ;  /* 0x00010200ffc60b82 */ /* 0x000e620000000a00 */
[----:B------:R-:W-:Y:S01]  /*55c0*/  @P0 LOP3.LUT P6, RZ, R178, 0xff000000, RZ, 0xc0, !PT ;  /* 0xff000000b2ff0812 */ /* 0x000fe200078cc0ff */
[----:B------:R-:W-:Y:S01]  /*55d0*/  @P0 FMUL.FTZ R162, R163, R162 ;  /* 0x000000a2a3a20220 */ /* 0x000fe20000410000 */
[----:B------:R-:W-:Y:S01]  /*55e0*/  @P0 F2FP.F16.F32.PACK_AB R160, RZ, R160 ;  /* 0x000000a0ffa0023e */ /* 0x000fe200000000ff */
[----:B0-----:R-:W-:-:S03]  /*55f0*/  @P0 FMUL.FTZ R167, R243, R167 ;  /* 0x000000a7f3a70220 */ /* 0x001fc60000410000 */
[----:B------:R-:W-:Y:S02]  /*5600*/  @P0 FSEL R162, R162, RZ, P6 ;  /* 0x000000ffa2a20208 */ /* 0x000fe40003000000 */
[----:B------:R-:W-:Y:S01]  /*5610*/  @P0 LOP3.LUT P6, RZ, R179, 0xff, RZ, 0xc0, !PT ;  /* 0x000000ffb3ff0812 */ /* 0x000fe200078cc0ff */
[----:B------:R-:W-:Y:S01]  /*5620*/  @P0 FMUL.FTZ R166, R167, R166 ;  /* 0x000000a6a7a60220 */ /* 0x000fe20000410000 */
[----:B------:R-:W-:Y:S02]  /*5630*/  @P0 F2FP.F16.F32.PACK_AB R162, RZ, R162 ;  /* 0x000000a2ffa2023e */ /* 0x000fe400000000ff */
[----:B------:R-:W-:Y:S02]  /*5640*/  @P0 FSEL R164, R164, RZ, P6 ;  /* 0x000000ffa4a40208 */ /* 0x000fe40003000000 */
[----:B------:R-:W-:Y:S02]  /*5650*/  @P0 LOP3.LUT P6, RZ, R179, 0xff00, RZ, 0xc0, !PT ;  /* 0x0000ff00b3ff0812 */ /* 0x000fe400078cc0ff */
[----:B------:R-:W-:-:S02]  /*5660*/  @P0 F2FP.F16.F32.PACK_AB R164, RZ, R164 ;  /* 0x000000a4ffa4023e */ /* 0x000fc400000000ff */
[----:B------:R-:W-:Y:S02]  /*5670*/  @P0 FSEL R166, R166, RZ, P6 ;  /* 0x000000ffa6a60208 */ /* 0x000fe40003000000 */
[----:B------:R-:W-:Y:S02]  /*5680*/  @P0 LOP3.LUT P6, RZ, R179, 0xff0000, RZ, 0xc0, !PT ;  /* 0x00ff0000b3ff0812 */ /* 0x000fe400078cc0ff */
[----:B------:R-:W-:Y:S01]  /*5690*/  @P0 F2FP.F16.F32.PACK_AB R166, RZ, R166 ;  /* 0x000000a6ffa6023e */ /* 0x000fe200000000ff */
[----:B-1----:R-:W-:Y:S01]  /*56a0*/  @P0 FMUL.FTZ R199, R245, R199 ;  /* 0x000000c7f5c70220 */ /* 0x002fe20000410000 */
[----:B------:R-:W-:Y:S02]  /*56b0*/  @P0 PRMT R141, R160, 0x7610, R141 ;  /* 0x00007610a08d0816 */ /* 0x000fe4000000008d */
[----:B------:R-:W-:Y:S01]  /*56c0*/  @P0 PRMT R142, R164, 0x7610, R142 ;  /* 0x00007610a48e0816 */ /* 0x000fe2000000008e */
[----:B------:R-:W-:Y:S01]  /*56d0*/  @P0 FMUL.FTZ R198, R199, R198 ;  /* 0x000000c6c7c60220 */ /* 0x000fe20000410000 */
[----:B------:R-:W-:-:S02]  /*56e0*/  @P0 PRMT R141, R141, 0x5410, R162 ;  /* 0x000054108d8d0816 */ /* 0x000fc400000000a2 */
[----:B------:R-:W-:Y:S02]  /*56f0*/  @P0 PRMT R142, R142, 0x5410, R166 ;  /* 0x000054108e8e0816 */ /* 0x000fe400000000a6 */
[----:B------:R-:W-:-:S04]  /*5700*/  @P0 FSEL R198, R198, RZ, P6 ;  /* 0x000000ffc6c60208 */ /* 0x000fc80003000000 */
[----:B------:R-:W-:-:S04]  /*5710*/  @P0 F2FP.F16.F32.PACK_AB R198, RZ, R198 ;  /* 0x000000c6ffc6023e */ /* 0x000fc800000000ff */
        /* <DEDUP_REMOVED lines=14> */
.L_x_3209:
        /* <DEDUP_REMOVED lines=43> */
[----:B------:R-:W-:-:S02]  /*5ab0*/  @P0 F2FP.F16.F32.PACK_AB R243, RZ, R165 ;  /* 0x000000a5fff3023e */ /* 0x000fc400000000ff */
        /* <DEDUP_REMOVED lines=13> */
[----:B------:R-:W-:Y:S01]  /*5b90*/  F2FP.F16.F32.PACK_AB R72, R162, R163 ;  /* 0x000000a3a248723e */ /* 0x000fe200000000ff */
[----:B0-----:R-:W-:Y:S01]  /*5ba0*/  @P0 FMUL.FTZ R73, R75, R240 ;  /* 0x000000f04b490220 */ /* 0x001fe20000410000 */
[----:B------:R-:W-:Y:S02]  /*5bb0*/  @P0 FSEL R75, R166, RZ, P6 ;  /* 0x000000ffa64b0208 */ /* 0x000fe40003000000 */
[----:B------:R-:W-:Y:S01]  /*5bc0*/  @P0 LOP3.LUT P6, RZ, R178, 0xff0000, RZ, 0xc0, !PT ;  /* 0x00ff0000b2ff0812 */ /* 0x000fe200078cc0ff */
[----:B------:R-:W-:Y:S01]  /*5bd0*/  @P0 FMUL.FTZ R166, R73, R74 ;  /* 0x0000004a49a60220 */ /* 0x000fe20000410000 */
[----:B------:R-:W-:Y:S01]  /*5be0*/  F2FP.F16.F32.PACK_AB R73, R160, R164 ;  /* 0x000000a4a049723e */ /* 0x000fe200000000ff */
[----:B------:R-:W-:Y:S01]  /*5bf0*/  FFMA.FTZ R160, R214, R239, R238 ;  /* 0x000000efd6a07223 */ /* 0x000fe200000100ee */
[----:B------:R-:W-:Y:S02]  /*5c00*/  @P0 FSEL R167, R167, RZ, P6 ;  /* 0x000000ffa7a70208 */ /* 0x000fe40003000000 */
[----:B------:R-:W-:Y:S01]  /*5c10*/  @P0 LOP3.LUT P6, RZ, R178, 0xff000000, RZ, 0xc0, !PT ;  /* 0xff000000b2ff0812 */ /* 0x000fe200078cc0ff */
[----:B------:R-:W-:Y:S01]  /*5c20*/  FADD.FTZ R163, R235, -R160 ;  /* 0x800000a0eba37221 */ /* 0x000fe20000010000 */
[----:B------:R-:W-:-:S02]  /*5c30*/  @P0 F2FP.F16.F32.PACK_AB R165, RZ, R167 ;  /* 0x000000a7ffa5023e */ /* 0x000fc400000000ff */
[----:B------:R-:W-:Y:S01]  /*5c40*/  @P0 FSEL R241, R241, RZ, P6 ;  /* 0x000000fff1f10208 */ /* 0x000fe20003000000 */
[----:B------:R-:W-:Y:S01]  /*5c50*/  FMUL.FTZ R160, R232, R163 ;  /* 0x000000a3e8a07220 */ /* 0x000fe20000410000 */
[----:B------:R-:W-:Y:S02]  /*5c60*/  @P0 LOP3.LUT P6, RZ, R179, 0xff, RZ, 0xc0, !PT ;  /* 0x000000ffb3ff0812 */ /* 0x000fe400078cc0ff */
[----:B------:R-:W-:Y:S02]  /*5c70*/  @P0 F2FP.F16.F32.PACK_AB R75, RZ, R75 ;  /* 0x0000004bff4b023e */ /* 0x000fe400000000ff */
[----:B------:R-:W-:Y:S02]  /*5c80*/  @P0 FSEL R161, R161, RZ, P6 ;  /* 0x000000ffa1a10208 */ /* 0x000fe40003000000 */
[----:B------:R-:W-:Y:S02]  /*5c90*/  @P0 LOP3.LUT P6, RZ, R179, 0xff00, RZ, 0xc0, !PT ;  /* 0x0000ff00b3ff0812 */ /* 0x000fe400078cc0ff */
[----:B------:R-:W-:-:S02]  /*5ca0*/  @P0 F2FP.F16.F32.PACK_AB R161, RZ, R161 ;  /* 0x000000a1ffa1023e */ /* 0x000fc400000000ff */
[----:B------:R-:W-:Y:S02]  /*5cb0*/  @P0 FSEL R199, R199, RZ, P6 ;  /* 0x000000ffc7c70208 */ /* 0x000fe40003000000 */
[----:B------:R-:W-:Y:S02]  /*5cc0*/  @P0 LOP3.LUT P6, RZ, R179, 0xff0000, RZ, 0xc0, !PT ;  /* 0x00ff0000b3ff0812 */ /* 0x000fe400078cc0ff */
[----:B------:R-:W-:Y:S02]  /*5cd0*/  @P0 F2FP.F16.F32.PACK_AB R167, RZ, R241 ;  /* 0x000000f1ffa7023e */ /* 0x000fe400000000ff */
[----:B------:R-:W-:Y:S02]  /*5ce0*/  @P0 FSEL R166, R166, RZ, P6 ;  /* 0x000000ffa6a60208 */ /* 0x000fe40003000000 */
[----:B------:R-:W-:Y:S02]  /*5cf0*/  @P0 F2FP.F16.F32.PACK_AB R199, RZ, R199 ;  /* 0x000000c7ffc7023e */ /* 0x000fe400000000ff */
[----:B------:R-:W-:-:S02]  /*5d00*/  @P0 F2FP.F16.F32.PACK_AB R166, RZ, R166 ;  /* 0x000000a6ffa6023e */ /* 0x000fc400000000ff */
[----:B------:R-:W-:Y:S02]  /*5d10*/  FSEL R163, R160, RZ, P1 ;  /* 0x000000ffa0a37208 */ /* 0x000fe40000800000 */
[----:B------:R-:W-:Y:S02]  /*5d20*/  @P0 PRMT R141, R165, 0x7610, R141 ;  /* 0x00007610a58d0816 */ /* 0x000fe4000000008d */
[----:B------:R-:W-:Y:S02]  /*5d30*/  @P0 PRMT R142, R161, 0x7610, R142 ;  /* 0x00007610a18e0816 */ /* 0x000fe4000000008e */
[----:B------:R-:W-:Y:S02]  /*5d40*/  @P0 PRMT R140, R140, 0x5410, R75 ;  /* 0x000054108c8c0816 */ /* 0x000fe4000000004b */
[----:B------:R-:W-:Y:S02]  /*5d50*/  F2FP.F16.F32.PACK_AB R74, R242, R198 ;  /* 0x000000c6f24a723e */ /* 0x000fe400000000ff */
[----:B------:R-:W-:-:S02]  /*5d60*/  @P0 PRMT R141, R141, 0x5410, R167 ;  /* 0x000054108d8d0816 */ /* 0x000fc400000000a7 */
[----:B------:R-:W-:Y:S02]  /*5d70*/  F2FP.F16.F32.PACK_AB R75, R163, R240 ;  /* 0x000000f0a34b723e */ /* 0x000fe400000000ff */
        /* <DEDUP_REMOVED lines=11> */
.L_x_3212:
        /* <DEDUP_REMOVED lines=13> */
.L_x_3214:
[----:B------:R-:W-:Y:S05]  /*5f00*/  BSYNC.RECONVERGENT B3 ;  /* 0x0000000000037941 */ /* 0x000fea0003800200 */
.L_x_3213:
        /* <DEDUP_REMOVED lines=13> */
.L_x_3216:
[----:B------:R-:W-:Y:S05]  /*5fe0*/  BSYNC.RECONVERGENT B3 ;  /* 0x0000000000037941 */ /* 0x000fea0003800200 */
.L_x_3215:
        /* <DEDUP_REMOVED lines=13> */
.L_x_3218:
[----:B------:R-:W-:Y:S05]  /*60c0*/  BSYNC.RECONVERGENT B3 ;  /* 0x0000000000037941 */ /* 0x000fea0003800200 */
.L_x_3217:
        /* <DEDUP_REMOVED lines=13> */
.L_x_3220:
[----:B------:R-:W-:Y:S05]  /*61a0*/  BSYNC.RECONVERGENT B3 ;  /* 0x0000000000037941 */ /* 0x000fea0003800200 */
.L_x_3219:
        /* <DEDUP_REMOVED lines=13> */
.L_x_3222:
[----:B------:R-:W-:Y:S05]  /*6280*/  BSYNC.RECONVERGENT B3 ;  /* 0x0000000000037941 */ /* 0x000fea0003800200 */
.L_x_3221:
        /* <DEDUP_REMOVED lines=13> */
.L_x_3224:
[----:B------:R-:W-:Y:S05]  /*6360*/  BSYNC.RECONVERGENT B3 ;  /* 0x0000000000037941 */ /* 0x000fea0003800200 */
.L_x_3223:
        /* <DEDUP_REMOVED lines=13> */
.L_x_3226:
[----:B------:R-:W-:Y:S05]  /*6440*/  BSYNC.RECONVERGENT B3 ;  /* 0x0000000000037941 */ /* 0x000fea0003800200 */
.L_x_3225:
        /* <DEDUP_REMOVED lines=12> */
[----:B------:R-:W-:-:S07]  /*6510*/  PRMT R143, R143, 0x5410, R160 ;  /* 0x000054108f8f7816 */ /* 0x000fce00000000a0 */
.L_x_3211:
[----:B------:R-:W-:Y:S05]  /*6520*/  BSYNC.RECONVERGENT B1 ;  /* 0x0000000000017941 */ /* 0x000fea0003800200 */
.L_x_3208:
[----:B-1----:R-:W1:Y:S08]  /*6530*/  @P2 LDC.64 R162, c[0x0][0x478] ;  /* 0x00011e00ffa22b82 */ /* 0x002e700000000a00 */
[----:B------:R-:W2:Y:S01]  /*6540*/  @P0 LDC.64 R160, c[0x0][0x468] ;  /* 0x00011a00ffa00b82 */ /* 0x000ea20000000a00 */
[C---:B-1----:R-:W-:Y:S01]  /*6550*/  @P2 IMAD.WIDE.U32 R162, R236.reuse, 0x10, R162 ;  /* 0x00000010eca22825 */ /* 0x042fe200078e00a2 */
[----:B------:R-:W-:-:S04]  /*6560*/  IADD3 R236, PT, PT, R236, 0x20, RZ ;  /* 0x00000020ecec7810 */ /* 0x000fc80007ffe0ff */
[----:B------:R3:W-:Y:S01]  /*6570*/  @P2 STG.E.128 desc[UR6][R162.64], R72 ;  /* 0x00000048a2002986 */ /* 0x0007e2000c101d06 */
[C---:B--2---:R-:W-:Y:S01]  /*6580*/  @P0 IMAD.WIDE.U32 R160, R234.reuse, 0x10, R160 ;  /* 0x00000010eaa00825 */ /* 0x044fe200078e00a0 */
[----:B------:R-:W-:-:S04]  /*6590*/  IADD3 R234, PT, PT, R234, 0x20, RZ ;  /* 0x00000020eaea7810 */ /* 0x000fc80007ffe0ff */
[----:B------:R3:W-:Y:S03]  /*65a0*/  @P0 STG.E.128 desc[UR6][R160.64], R140 ;  /* 0x0000008ca0000986 */ /* 0x0007e6000c101d06 */
.L_x_3207:
[----:B------:R-:W-:Y:S05]  /*65b0*/  BSYNC.RECONVERGENT B2 ;  /* 0x0000000000027941 */ /* 0x000fea0003800200 */
.L_x_3206:
        /* <DEDUP_REMOVED lines=12> */
[----:B-1-3--:R-:W1:Y:S01]  /*6680*/  @P0 LDC.64 R162, c[0x0][0x408] ;  /* 0x00010200ffa20b82 */ /* 0x00ae620000000a00 */
[----:B------:R-:W-:Y:S01]  /*6690*/  HADD2.F32 R244, -RZ, R32.H1_H1 ;  /* 0x30000020fff47230 */ /* 0x000fe20000004100 */
[----:B------:R-:W-:Y:S01]  /*66a0*/  @P0 LOP3.LUT P3, RZ, R180, 0xff00, RZ, 0xc0, !PT ;  /* 0x0000ff00b4ff0812 */ /* 0x000fe2000786c0ff */
[--C-:B------:R-:W-:Y:S02]  /*66b0*/  HADD2.F32 R247, -RZ, R33.reuse.H1_H1 ;  /* 0x30000021fff77230 */ /* 0x100fe40000004100 */
[--C-:B------:R-:W-:Y:S02]  /*66c0*/  HADD2.F32 R240, -RZ, R34.reuse.H1_H1 ;  /* 0x30000022fff07230 */ /* 0x100fe40000004100 */
[----:B------:R-:W-:Y:S01]  /*66d0*/  HADD2.F32 R242, -RZ, R33.H0_H0 ;  /* 0x20000021fff27230 */ /* 0x000fe20000004100 */
[----:B------:R-:W2:Y:S01]  /*66e0*/  @P0 LDC.64 R164, c[0x0][0x408] ;  /* 0x00010200ffa40b82 */ /* 0x000ea20000000a00 */
[----:B------:R-:W-:-:S02]  /*66f0*/  HADD2.F32 R245, -RZ, R34.H0_H0 ;  /* 0x20000022fff57230 */ /* 0x000fc40000004100 */
[-CC-:B------:R-:W-:Y:S01]  /*6700*/  @P1 FFMA.FTZ R73, R13, R239.reuse, R238.reuse ;  /* 0x000000ef0d491223 */ /* 0x180fe200000100ee */
[-CC-:B------:R-:W-:Y:S01]  /*6710*/  @P1 FFMA.FTZ R72, R12, R239.reuse, R238.reuse ;  /* 0x000000ef0c481223 */ /* 0x180fe200000100ee */
[-CC-:B------:R-:W-:Y:S01]  /*6720*/  @P1 FFMA.FTZ R160, R192, R239.reuse, R238.reuse ;  /* 0x000000efc0a01223 */ /* 0x180fe200000100ee */
[-C--:B------:R-:W-:Y:S01]  /*6730*/  @P1 FFMA.FTZ R161, R25, R239.reuse, R238 ;  /* 0x000000ef19a11223 */ /* 0x080fe200000100ee */
[----:B------:R-:W-:Y:S01]  /*6740*/  @P1 FADD.FTZ R73, R10, -R73 ;  /* 0x800000490a491221 */ /* 0x000fe20000010000 */
[----:B------:R-:W-:Y:S01]  /*6750*/  @P1 FADD.FTZ R75, R15, -R72 ;  /* 0x800000480f4b1221 */ /* 0x000fe20000010000 */
[--C-:B------:R-:W-:Y:S01]  /*6760*/  @P1 FFMA.FTZ R72, R24, R239, R238.reuse ;  /* 0x000000ef18481223 */ /* 0x100fe200000100ee */
[----:B------:R-:W-:Y:S01]  /*6770*/  @P1 FADD.FTZ R161, R22, -R161 ;  /* 0x800000a116a11221 */ /* 0x000fe20000010000 */
[C---:B------:R-:W-:Y:S01]  /*6780*/  @P1 FFMA.FTZ R249, R232.reuse, R73, R249 ;  /* 0x00000049e8f91223 */ /* 0x040fe200000100f9 */
[----:B------:R-:W-:Y:S01]  /*6790*/  @P1 FFMA.FTZ R73, R189, R239, R238 ;  /* 0x000000efbd491223 */ /* 0x000fe200000100ee */
[----:B------:R-:W-:Y:S01]  /*67a0*/  @P1 FFMA.FTZ R244, R232, R75, R244 ;  /* 0x0000004be8f41223 */ /* 0x000fe200000100f4 */
[----:B------:R-:W-:Y:S01]  /*67b0*/  @P1 FADD.FTZ R72, R27, -R72 ;  /* 0x800000481b481221 */ /* 0x000fe20000010000 */
[----:B------:R-:W-:Y:S01]  /*67c0*/  @P1 FFMA.FTZ R75, R195, R239, R238 ;  /* 0x000000efc34b1223 */ /* 0x000fe200000100ee */
[----:B------:R-:W-:Y:S01]  /*67d0*/  @P1 FADD.FTZ R74, R190, -R73 ;  /* 0x80000049be4a1221 */ /* 0x000fe20000010000 */
[----:B------:R-:W-:Y:S01]  /*67e0*/  @P1 FADD.FTZ R73, R201, -R160 ;  /* 0x800000a0c9491221 */ /* 0x000fe20000010000 */
[----:B------:R-:W-:Y:S01]  /*67f0*/  @P1 FFMA.FTZ R247, R232, R72, R247 ;  /* 0x00000048e8f71223 */ /* 0x000fe200000100f7 */
[----:B------:R-:W-:-:S02]  /*6800*/  HADD2.F32 R243, -RZ, R35.H0_H0 ;  /* 0x20000023fff37230 */ /* 0x000fc40000004100 */
[----:B------:R-:W-:Y:S01]  /*6810*/  @P1 FADD.FTZ R75, R200, -R75 ;  /* 0x8000004bc84b1221 */ /* 0x000fe20000010000 */
[C---:B------:R-:W-:Y:S01]  /*6820*/  @P1 FFMA.FTZ R240, R232.reuse, R73, R240 ;  /* 0x00000049e8f01223 */ /* 0x040fe200000100f0 */
[C---:B------:R-:W-:Y:S01]  /*6830*/  @P1 FFMA.FTZ R242, R232.reuse, R161, R242 ;  /* 0x000000a1e8f21223 */ /* 0x040fe200000100f2 */
[----:B------:R-:W3:Y:S01]  /*6840*/  @P0 LDC.64 R72, c[0x0][0x408] ;  /* 0x00010200ff480b82 */ /* 0x000ee20000000a00 */
[C---:B------:R-:W-:Y:S01]  /*6850*/  @P1 FFMA.FTZ R245, R232.reuse, R74, R245 ;  /* 0x0000004ae8f51223 */ /* 0x040fe200000100f5 */
[----:B------:R-:W-:Y:S01]  /*6860*/  @P1 FFMA.FTZ R243, R232, R75, R243 ;  /* 0x0000004be8f31223 */ /* 0x000fe200000100f3 */
[----:B0-----:R-:W-:Y:S01]  /*6870*/  @P1 FFMA.FTZ R166, R212, R239, R238 ;  /* 0x000000efd4a61223 */ /* 0x001fe200000100ee */
[----:B------:R-:W-:Y:S02]  /*6880*/  HADD2.F32 R241, -RZ, R35.H1_H1 ;  /* 0x30000023fff17230 */ /* 0x000fe40000004100 */
[----:B-1----:R-:W-:Y:S01]  /*6890*/  @P0 FMUL.FTZ R163, R247, R163 ;  /* 0x000000a3f7a30220 */ /* 0x002fe20000410000 */
[----:B--2---:R-:W-:Y:S01]  /*68a0*/  @P0 FMUL.FTZ R165, R245, R165 ;  /* 0x000000a5f5a50220 */ /* 0x004fe20000410000 */
[----:B------:R-:W-:Y:S01]  /*68b0*/  @P1 FADD.FTZ R246, R233, -R166 ;  /* 0x800000a6e9f61221 */ /* 0x000fe20000010000 */
[----:B------:R-:W0:Y:S01]  /*68c0*/  @P0 LDC.64 R74, c[0x0][0x408] ;  /* 0x00010200ff4a0b82 */ /* 0x000e220000000a00 */
[----:B------:R-:W-:Y:S01]  /*68d0*/  @P0 FMUL.FTZ R162, R163, R162 ;  /* 0x000000a2a3a20220 */ /* 0x000fe20000410000 */
[----:B------:R-:W-:Y:S01]  /*68e0*/  @P0 FMUL.FTZ R164, R165, R164 ;  /* 0x000000a4a5a40220 */ /* 0x000fe20000410000 */
[----:B------:R-:W-:Y:S01]  /*68f0*/  @P1 FFMA.FTZ R241, R232, R246, R241 ;  /* 0x000000f6e8f11223 */ /* 0x000fe200000100f1 */
[----:B------:R-:W-:-:S04]  /*6900*/  @P0 LOP3.LUT P1, RZ, R180, 0xff, RZ, 0xc0, !PT ;  /* 0x000000ffb4ff0812 */ /* 0x000fc8000782c0ff */
[----:B------:R-:W1:Y:S08]  /*6910*/  @P0 LDC.64 R160, c[0x0][0x408] ;  /* 0x00010200ffa00b82 */ /* 0x000e700000000a00 */
[----:B------:R-:W2:Y:S01]  /*6920*/  @P0 LDC.64 R166, c[0x0][0x408] ;  /* 0x00010200ffa60b82 */ /* 0x000ea20000000a00 */
[----:B---3--:R-:W-:-:S04]  /*6930*/  @P0 FMUL.FTZ R73, R249, R73 ;  /* 0x00000049f9490220 */ /* 0x008fc80000410000 */
[----:B------:R-:W-:Y:S01]  /*6940*/  @P0 FMUL.FTZ R72, R73, R72 ;  /* 0x0000004849480220 */ /* 0x000fe20000410000 */
[----:B------:R-:W-:Y:S02]  /*6950*/  F2FP.F16.F32.PACK_AB R73, R247, R242 ;  /* 0x000000f2f749723e */ /* 0x000fe400000000ff */
[----:B------:R-:W3:Y:S01]  /*6960*/  @P0 LDC.64 R198, c[0x0][0x408] ;  /* 0x00010200ffc60b82 */ /* 0x000ee20000000a00 */
[----:B0-----:R-:W-:Y:S01]  /*6970*/  @P0 FMUL.FTZ R75, R244, R75 ;  /* 0x0000004bf44b0220 */ /* 0x001fe20000410000 */
[----:B------:R-:W-:Y:S02]  /*6980*/  @P0 FSEL R72, R72, RZ, P1 ;  /* 0x000000ff48480208 */ /* 0x000fe40000800000 */
[----:B------:R-:W-:Y:S01]  /*6990*/  @P0 LOP3.LUT P1, RZ, R180, 0xff0000, RZ, 0xc0, !PT ;  /* 0x00ff0000b4ff0812 */ /* 0x000fe2000782c0ff */
[----:B------:R-:W-:Y:S01]  /*69a0*/  @P0 FMUL.FTZ R74, R75, R74 ;  /* 0x0000004a4b4a0220 */ /* 0x000fe20000410000 */
[----:B-1----:R-:W-:-:S04]  /*69b0*/  @P0 FMUL.FTZ R161, R242, R161 ;  /* 0x000000a1f2a10220 */ /* 0x002fc80000410000 */
[----:B------:R-:W-:Y:S01]  /*69c0*/  @P0 FSEL R75, R74, RZ, P3 ;  /* 0x000000ff4a4b0208 */ /* 0x000fe20001800000 */
[----:B------:R-:W-:Y:S01]  /*69d0*/  @P0 FMUL.FTZ R160, R161, R160 ;  /* 0x000000a0a1a00220 */ /* 0x000fe20000410000 */
[----:B------:R-:W-:Y:S02]  /*69e0*/  @P0 LOP3.LUT P3, RZ, R180, 0xff000000, RZ, 0xc0, !PT ;  /* 0xff000000b4ff0812 */ /* 0x000fe4000786c0ff */
[----:B------:R-:W-:Y:S01]  /*69f0*/  @P0 F2FP.F16.F32.PACK_AB R161, RZ, R72 ;  /* 0x00000048ffa1023e */ /* 0x000fe200000000ff */
[----:B--2---:R-:W-:Y:S01]  /*6a00*/  @P0 FMUL.FTZ R167, R240, R167 ;  /* 0x000000a7f0a70220 */ /* 0x004fe20000410000 */
[----:B------:R-:W-:Y:S02]  /*6a10*/  @P0 FSEL R160, R160, RZ, P1 ;  /* 0x000000ffa0a00208 */ /* 0x000fe40000800000 */
[----:B------:R-:W-:Y:S01]  /*6a20*/  @P0 LOP3.LUT P1, RZ, R181, 0xff, RZ, 0xc0, !PT ;  /* 0x000000ffb5ff0812 */ /* 0x000fe2000782c0ff */
[----:B------:R-:W-:Y:S01]  /*6a30*/  @P0 FMUL.FTZ R166, R167, R166 ;  /* 0x000000a6a7a60220 */ /* 0x000fe20000410000 */
[----:B------:R-:W-:-:S02]  /*6a40*/  @P0 FSEL R162, R162, RZ, P3 ;  /* 0x000000ffa2a20208 */ /* 0x000fc40001800000 */
[----:B------:R-:W-:Y:S01]  /*6a50*/  @P0 FSEL R164, R164, RZ, P1 ;  /* 0x000000ffa4a40208 */ /* 0x000fe20000800000 */
[----:B---3--:R-:W-:Y:S01]  /*6a60*/  @P0 FMUL.FTZ R199, R243, R199 ;  /* 0x000000c7f3c70220 */ /* 0x008fe20000410000 */
[C---:B------:R-:W-:Y:S02]  /*6a70*/  @P0 LOP3.LUT P1, RZ, R181.reuse, 0xff00, RZ, 0xc0, !PT ;  /* 0x0000ff00b5ff0812 */ /* 0x040fe4000782c0ff */
[----:B------:R-:W-:Y:S01]  /*6a80*/  @P0 LOP3.LUT P3, RZ, R181, 0xff0000, RZ, 0xc0, !PT ;  /* 0x00ff0000b5ff0812 */ /* 0x000fe2000786c0ff */
[----:B------:R-:W-:Y:S01]  /*6a90*/  @P0 FMUL.FTZ R198, R199, R198 ;  /* 0x000000c6c7c60220 */ /* 0x000fe20000410000 */
[----:B------:R-:W-:Y:S02]  /*6aa0*/  @P0 F2FP.F16.F32.PACK_AB R160, RZ, R160 ;  /* 0x000000a0ffa0023e */ /* 0x000fe400000000ff */
[----:B------:R-:W-:Y:S02]  /*6ab0*/  @P0 F2FP.F16.F32.PACK_AB R164, RZ, R164 ;  /* 0x000000a4ffa4023e */ /* 0x000fe400000000ff */
[----:B------:R-:W-:-:S02]  /*6ac0*/  @P0 FSEL R166, R166, RZ, P1 ;  /* 0x000000ffa6a60208 */ /* 0x000fc40000800000 */
[----:B------:R-:W-:Y:S02]  /*6ad0*/  @P0 FSEL R198, R198, RZ, P3 ;  /* 0x000000ffc6c60208 */ /* 0x000fe40001800000 */
[----:B------:R-:W-:Y:S02]  /*6ae0*/  @P0 F2FP.F16.F32.PACK_AB R75, RZ, R75 ;  /* 0x0000004bff4b023e */ /* 0x000fe400000000ff */
[----:B------:R-:W-:Y:S02]  /*6af0*/  @P0 PRMT R140, R161, 0x7610, R140 ;  /* 0x00007610a18c0816 */ /* 0x000fe4000000008c */
[----:B------:R-:W-:Y:S02]  /*6b00*/  @P0 F2FP.F16.F32.PACK_AB R162, RZ, R162 ;  /* 0x000000a2ffa2023e */ /* 0x000fe400000000ff */
[----:B------:R-:W-:Y:S02]  /*6b10*/  @P0 F2FP.F16.F32.PACK_AB R166, RZ, R166 ;  /* 0x000000a6ffa6023e */ /* 0x000fe400000000ff */
[----:B------:R-:W-:-:S02]  /*6b20*/  @P0 F2FP.F16.F32.PACK_AB R198, RZ, R198 ;  /* 0x000000c6ffc6023e */ /* 0x000fc400000000ff */
[----:B------:R-:W-:Y:S02]  /*6b30*/  @P0 PRMT R141, R160, 0x7610, R141 ;  /* 0x00007610a08d0816 */ /* 0x000fe4000000008d */
[----:B------:R-:W-:Y:S02]  /*6b40*/  @P0 PRMT R142, R164, 0x7610, R142 ;  /* 0x00007610a48e0816 */ /* 0x000fe4000000008e */
[----:B------:R-:W-:Y:S02]  /*6b50*/  @P0 PRMT R140, R140, 0x5410, R75 ;  /* 0x000054108c8c0816 */ /* 0x000fe4000000004b */
[----:B------:R-:W-:Y:S02]  /*6b60*/  F2FP.F16.F32.PACK_AB R72, R244, R249 ;  /* 0x000000f9f448723e */ /* 0x000fe400000000ff */
        /* <DEDUP_REMOVED lines=14> */
.L_x_3231:
[----:B------:R-:W-:Y:S01]  /*6c50*/  ISETP.GT.AND P1, PT, R237, RZ, PT ;  /* 0x000000ffed00720c */ /* 0x000fe20003f24270 */
[--C-:B-----5:R-:W-:Y:S01]  /*6c60*/  HADD2.F32 R165, -RZ, R32.reuse.H0_H0 ;  /* 0x20000020ffa57230 */ /* 0x120fe20000004100 */
[C---:B------:R-:W-:Y:S01]  /*6c70*/  @P0 LOP3.LUT P3, RZ, R180.reuse, 0xff, RZ, 0xc0, !PT ;  /* 0x000000ffb4ff0812 */ /* 0x040fe2000786c0ff */
[----:B0-----:R-:W-:Y:S01]  /*6c80*/  HADD2.F32 R167, -RZ, R32.H1_H1 ;  /* 0x30000020ffa77230 */ /* 0x001fe20000004100 */
[----:B------:R-:W-:Y:S01]  /*6c90*/  @P0 LOP3.LUT P6, RZ, R180, 0xff00, RZ, 0xc0, !PT ;  /* 0x0000ff00b4ff0812 */ /* 0x000fe200078cc0ff */
[--C-:B------:R-:W-:Y:S02]  /*6ca0*/  HADD2.F32 R240, -RZ, R33.reuse.H0_H0 ;  /* 0x20000021fff07230 */ /* 0x100fe40000004100 */
[----:B------:R-:W-:Y:S02]  /*6cb0*/  HADD2.F32 R241, -RZ, R33.H1_H1 ;  /* 0x30000021fff17230 */ /* 0x000fe40000004100 */
[--C-:B------:R-:W-:Y:S02]  /*6cc0*/  HADD2.F32 R245, -RZ, R34.reuse.H1_H1 ;  /* 0x30000022fff57230 */ /* 0x100fe40000004100 */
[----:B------:R-:W-:-:S02]  /*6cd0*/  HADD2.F32 R243, -RZ, R34.H0_H0 ;  /* 0x20000022fff37230 */ /* 0x000fc40000004100 */
[-CC-:B-1-3--:R-:W-:Y:S01]  /*6ce0*/  @P1 FFMA.FTZ R161, R13, R239.reuse, R238.reuse ;  /* 0x000000ef0da11223 */ /* 0x18afe200000100ee */
        /* <DEDUP_REMOVED lines=12> */
[-CC-:B------:R-:W-:Y:S01]  /*6db0*/  @P1 FFMA.FTZ R164, R192, R239.reuse, R238.reuse ;  /* 0x000000efc0a41223 */ /* 0x180fe200000100ee */
[-CC-:B------:R-:W-:Y:S01]  /*6dc0*/  @P1 FFMA.FTZ R199, R189, R239.reuse, R238.reuse ;  /* 0x000000efbdc71223 */ /* 0x180fe200000100ee */
[----:B------:R-:W-:-:S02]  /*6dd0*/  @P1 FFMA.FTZ R247, R195, R239, R238 ;  /* 0x000000efc3f71223 */ /* 0x000fc400000100ee */
[----:B------:R-:W-:Y:S01]  /*6de0*/  @P1 FADD.FTZ R164, R201, -R164 ;  /* 0x800000a4c9a41221 */ /* 0x000fe20000010000 */
[----:B------:R-:W-:Y:S01]  /*6df0*/  @P1 FADD.FTZ R199, R190, -R199 ;  /* 0x800000c7bec71221 */ /* 0x000fe20000010000 */
[----:B------:R-:W1:Y:S01]  /*6e00*/  @P0 LDC.64 R162, c[0x0][0x408] ;  /* 0x00010200ffa20b82 */ /* 0x000e620000000a00 */
[----:B------:R-:W-:Y:S01]  /*6e10*/  @P1 FADD.FTZ R246, R200, -R247 ;  /* 0x800000f7c8f61221 */ /* 0x000fe20000010000 */
[C---:B------:R-:W-:Y:S01]  /*6e20*/  @P1 FFMA.FTZ R245, R232.reuse, R164, R245 ;  /* 0x000000a4e8f51223 */ /* 0x040fe200000100f5 */
[----:B------:R-:W-:Y:S01]  /*6e30*/  @P1 FFMA.FTZ R243, R232, R199, R243 ;  /* 0x000000c7e8f31223 */ /* 0x000fe200000100f3 */
[----:B------:R-:W-:-:S04]  /*6e40*/  HADD2.F32 R247, -RZ, R35.H0_H0 ;  /* 0x20000023fff77230 */ /* 0x000fc80000004100 */
[----:B------:R-:W2:Y:S01]  /*6e50*/  @P0 LDC.64 R198, c[0x0][0x408] ;  /* 0x00010200ffc60b82 */ /* 0x000ea20000000a00 */
[----:B------:R-:W-:Y:S01]  /*6e60*/  @P1 FFMA.FTZ R247, R232, R246, R247 ;  /* 0x000000f6e8f71223 */ /* 0x000fe200000100f7 */
[----:B0-----:R-:W-:-:S06]  /*6e70*/  @P0 FMUL.FTZ R161, R165, R161 ;  /* 0x000000a1a5a10220 */ /* 0x001fcc0000410000 */
[----:B------:R-:W0:Y:S01]  /*6e80*/  @P0 LDC.64 R164, c[0x0][0x408] ;  /* 0x00010200ffa40b82 */ /* 0x000e220000000a00 */
[----:B------:R-:W-:Y:S01]  /*6e90*/  @P0 FMUL.FTZ R160, R161, R160 ;  /* 0x000000a0a1a00220 */ /* 0x000fe20000410000 */
[----:B-1----:R-:W-:-:S04]  /*6ea0*/  @P0 FMUL.FTZ R163, R167, R163 ;  /* 0x000000a3a7a30220 */ /* 0x002fc80000410000 */
[----:B------:R-:W-:Y:S02]  /*6eb0*/  @P0 FSEL R160, R160, RZ, P3 ;  /* 0x000000ffa0a00208 */ /* 0x000fe40001800000 */
[----:B------:R-:W1:Y:S01]  /*6ec0*/  @P0 LDC.64 R166, c[0x0][0x408] ;  /* 0x00010200ffa60b82 */ /* 0x000e620000000a00 */
[----:B------:R-:W-:Y:S01]  /*6ed0*/  @P0 LOP3.LUT P3, RZ, R180, 0xff0000, RZ, 0xc0, !PT ;  /* 0x00ff0000b4ff0812 */ /* 0x000fe2000786c0ff */
[----:B------:R-:W-:Y:S01]  /*6ee0*/  @P0 FMUL.FTZ R162, R163, R162 ;  /* 0x000000a2a3a20220 */ /* 0x000fe20000410000 */
[----:B------:R-:W-:Y:S01]  /*6ef0*/  @P0 F2FP.F16.F32.PACK_AB R242, RZ, R160 ;  /* 0x000000a0fff2023e */ /* 0x000fe200000000ff */
[----:B--2---:R-:W-:-:S03]  /*6f00*/  @P0 FMUL.FTZ R199, R247, R199 ;  /* 0x000000c7f7c70220 */ /* 0x004fc60000410000 */
[----:B------:R-:W-:Y:S01]  /*6f10*/  @P0 FSEL R162, R162, RZ, P6 ;  /* 0x000000ffa2a20208 */ /* 0x000fe20003000000 */
[----:B------:R-:W2:Y:S01]  /*6f20*/  @P0 LDC.64 R160, c[0x0][0x408] ;  /* 0x00010200ffa00b82 */ /* 0x000ea20000000a00 */
[----:B------:R-:W-:Y:S01]  /*6f30*/  @P0 LOP3.LUT P6, RZ, R180, 0xff000000, RZ, 0xc0, !PT ;  /* 0xff000000b4ff0812 */ /* 0x000fe200078cc0ff */
[----:B------:R-:W-:Y:S01]  /*6f40*/  @P0 FMUL.FTZ R198, R199, R198 ;  /* 0x000000c6c7c60220 */ /* 0x000fe20000410000 */
[----:B------:R-:W-:Y:S02]  /*6f50*/  @P0 F2FP.F16.F32.PACK_AB R244, RZ, R162 ;  /* 0x000000a2fff4023e */ /* 0x000fe400000000ff */
[----:B------:R-:W-:-:S03]  /*6f60*/  @P0 PRMT R140, R242, 0x7610, R140 ;  /* 0x00007610f28c0816 */ /* 0x000fc6000000008c */
[----:B------:R-:W3:Y:S01]  /*6f70*/  @P0 LDC.64 R162, c[0x0][0x408] ;  /* 0x00010200ffa20b82 */ /* 0x000ee20000000a00 */
[----:B0-----:R-:W-:Y:S01]  /*6f80*/  @P0 FMUL.FTZ R165, R243, R165 ;  /* 0x000000a5f3a50220 */ /* 0x001fe20000410000 */
[----:B------:R-:W-:-:S03]  /*6f90*/  @P0 PRMT R140, R140, 0x5410, R244 ;  /* 0x000054108c8c0816 */ /* 0x000fc600000000f4 */
[----:B------:R-:W-:Y:S01]  /*6fa0*/  @P0 FMUL.FTZ R164, R165, R164 ;  /* 0x000000a4a5a40220 */ /* 0x000fe20000410000 */
        /* <DEDUP_REMOVED lines=8> */
[----:B------:R-:W-:Y:S02]  /*7030*/  @P0 F2FP.F16.F32.PACK_AB R160, RZ, R160 ;  /* 0x000000a0ffa0023e */ /* 0x000fe400000000ff */
[----:B------:R-:W-:Y:S02]  /*7040*/  @P0 FSEL R164, R164, RZ, P3 ;  /* 0x000000ffa4a40208 */ /* 0x000fe40001800000 */
[----:B------:R-:W-:Y:S02]  /*7050*/  @P0 FSEL R162, R162, RZ, P6 ;  /* 0x000000ffa2a20208 */ /* 0x000fe40003000000 */
[----:B------:R-:W-:-:S02]  /*7060*/  @P0 LOP3.LUT P6, RZ, R181, 0xff00, RZ, 0xc0, !PT ;  /* 0x0000ff00b5ff0812 */ /* 0x000fc400078cc0ff */
[----:B------:R-:W-:Y:S02]  /*7070*/  @P0 LOP3.LUT P3, RZ, R181, 0xff0000, RZ, 0xc0, !PT ;  /* 0x00ff0000b5ff0812 */ /* 0x000fe4000786c0ff */
[----:B------:R-:W-:Y:S02]  /*7080*/  @P0 FSEL R166, R166, RZ, P6 ;  /* 0x000000ffa6a60208 */ /* 0x000fe40003000000 */
[----:B------:R-:W-:Y:S02]  /*7090*/  @P0 FSEL R198, R198, RZ, P3 ;  /* 0x000000ffc6c60208 */ /* 0x000fe40001800000 */
[----:B------:R-:W-:Y:S02]  /*70a0*/  @P0 F2FP.F16.F32.PACK_AB R164, RZ, R164 ;  /* 0x000000a4ffa4023e */ /* 0x000fe400000000ff */
[----:B------:R-:W-:Y:S02]  /*70b0*/  @P0 F2FP.F16.F32.PACK_AB R162, RZ, R162 ;  /* 0x000000a2ffa2023e */ /* 0x000fe400000000ff */
[----:B------:R-:W-:-:S02]  /*70c0*/  @P0 F2FP.F16.F32.PACK_AB R166, RZ, R166 ;  /* 0x000000a6ffa6023e */ /* 0x000fc400000000ff */
[----:B------:R-:W-:Y:S02]  /*70d0*/  @P0 F2FP.F16.F32.PACK_AB R198, RZ, R198 ;  /* 0x000000c6ffc6023e */ /* 0x000fe400000000ff */
[----:B------:R-:W-:Y:S02]  /*70e0*/  @P0 PRMT R141, R160, 0x7610, R141 ;  /* 0x00007610a08d0816 */ /* 0x000fe4000000008d */
        /* <DEDUP_REMOVED lines=17> */
.L_x_3230:
        /* <DEDUP_REMOVED lines=45> */
[----:B------:R-:W-:-:S02]  /*74d0*/  @P0 F2FP.F16.F32.PACK_AB R243, RZ, R166 ;  /* 0x000000a6fff3023e */ /* 0x000fc400000000ff */
        /* <DEDUP_REMOVED lines=15> */
[----:B------:R-:W-:-:S02]  /*75d0*/  @P0 F2FP.F16.F32.PACK_AB R166, RZ, R166 ;  /* 0x000000a6ffa6023e */ /* 0x000fc400000000ff */
[----:B------:R-:W-:Y:S01]  /*75e0*/  @P0 FSEL R199, R242, RZ, P6 ;  /* 0x000000fff2c70208 */ /* 0x000fe20003000000 */
[----:B------:R-:W-:Y:S01]  /*75f0*/  @P0 FMUL.FTZ R72, R73, R72 ;  /* 0x0000004849480220 */ /* 0x000fe20000410000 */
[----:B------:R-:W-:Y:S02]  /*7600*/  F2FP.F16.F32.PACK_AB R73, R165, R164 ;  /* 0x000000a4a549723e */ /* 0x000fe400000000ff */
[----:B------:R-:W-:Y:S02]  /*7610*/  @P0 LOP3.LUT P6, RZ, R181, 0xff0000, RZ, 0xc0, !PT ;  /* 0x00ff0000b5ff0812 */ /* 0x000fe400078cc0ff */
        /* <DEDUP_REMOVED lines=9> */
[----:B------:R-:W-:Y:S01]  /*76b0*/  @P0 F2FP.F16.F32.PACK_AB R161, RZ, R161 ;  /* 0x000000a1ffa1023e */ /* 0x000fe200000000ff */
[----:B------:R-:W-:Y:S01]  /*76c0*/  FMUL.FTZ R163, R232, R163 ;  /* 0x000000a3e8a37220 */ /* 0x000fe20000410000 */
[----:B------:R-:W-:-:S02]  /*76d0*/  @P0 F2FP.F16.F32.PACK_AB R199, RZ, R199 ;  /* 0x000000c7ffc7023e */ /* 0x000fc400000000ff */
[----:B------:R-:W-:Y:S02]  /*76e0*/  @P0 FSEL R75, R75, RZ, P3 ;  /* 0x000000ff4b4b0208 */ /* 0x000fe40001800000 */
[----:B------:R-:W-:Y:S02]  /*76f0*/  @P0 F2FP.F16.F32.PACK_AB R162, RZ, R162 ;  /* 0x000000a2ffa2023e */ /* 0x000fe400000000ff */
[----:B------:R-:W-:Y:S02]  /*7700*/  @P0 F2FP.F16.F32.PACK_AB R160, RZ, R75 ;  /* 0x0000004bffa0023e */ /* 0x000fe400000000ff */
[----:B------:R-:W-:Y:S02]  /*7710*/  FSEL R163, R163, RZ, P1 ;  /* 0x000000ffa3a37208 */ /* 0x000fe40000800000 */
[----:B------:R-:W-:Y:S02]  /*7720*/  @P0 PRMT R141, R166, 0x7610, R141 ;  /* 0x00007610a68d0816 */ /* 0x000fe4000000008d */
[----:B------:R-:W-:-:S02]  /*7730*/  @P0 PRMT R142, R164, 0x7610, R142 ;  /* 0x00007610a48e0816 */ /* 0x000fc4000000008e */
[----:B------:R-:W-:Y:S02]  /*7740*/  F2FP.F16.F32.PACK_AB R74, R240, R167 ;  /* 0x000000a7f04a723e */ /* 0x000fe400000000ff */
[----:B------:R-:W-:Y:S02]  /*7750*/  @P0 PRMT R140, R140, 0x5410, R161 ;  /* 0x000054108c8c0816 */ /* 0x000fe400000000a1 */
[----:B------:R-:W-:Y:S02]  /*7760*/  @P0 PRMT R141, R141, 0x5410, R199 ;  /* 0x000054108d8d0816 */ /* 0x000fe400000000c7 */
        /* <DEDUP_REMOVED lines=12> */
.L_x_3233:
        /* <DEDUP_REMOVED lines=13> */
.L_x_3235:
[----:B------:R-:W-:Y:S05]  /*7900*/  BSYNC.RECONVERGENT B3 ;  /* 0x0000000000037941 */ /* 0x000fea0003800200 */
.L_x_3234:
        /* <DEDUP_REMOVED lines=13> */
.L_x_3237:
[----:B------:R-:W-:Y:S05]  /*79e0*/  BSYNC.RECONVERGENT B3 ;  /* 0x0000000000037941 */ /* 0x000fea0003800200 */
.L_x_3236:
        /* <DEDUP_REMOVED lines=13> */
.L_x_3239:
[----:B------:R-:W-:Y:S05]  /*7ac0*/  BSYNC.RECONVERGENT B3 ;  /* 0x0000000000037941 */ /* 0x000fea0003800200 */
.L_x_3238:
        /* <DEDUP_REMOVED lines=13> */
.L_x_3241:
[----:B------:R-:W-:Y:S05]  /*7ba0*/  BSYNC.RECONVERGENT B3 ;  /* 0x0000000000037941 */ /* 0x000fea0003800200 */
.L_x_3240:
        /* <DEDUP_REMOVED lines=13> */
.L_x_3243:
[----:B------:R-:W-:Y:S05]  /*7c80*/  BSYNC.RECONVERGENT B3 ;  /* 0x0000000000037941 */ /* 0x000fea0003800200 */
.L_x_3242:
        /* <DEDUP_REMOVED lines=13> */
.L_x_3245:
[----:B------:R-:W-:Y:S05]  /*7d60*/  BSYNC.RECONVERGENT B3 ;  /* 0x0000000000037941 */ /* 0x000fea0003800200 */
.L_x_3244:
        /* <DEDUP_REMOVED lines=13> */
.L_x_3247:
[----:B------:R-:W-:Y:S05]  /*7e40*/  BSYNC.RECONVERGENT B3 ;  /* 0x0000000000037941 */ /* 0x000fea0003800200 */
.L_x_3246:
        /* <DEDUP_REMOVED lines=13> */
.L_x_3232:
[----:B------:R-:W-:Y:S05]  /*7f20*/  BSYNC.RECONVERGENT B1 ;  /* 0x0000000000017941 */ /* 0x000fea0003800200 */
.L_x_3229:
[----:B-1-3--:R-:W1:Y:S08]  /*7f30*/  @P2 LDC.64 R162, c[0x0][0x478] ;  /* 0x00011e00ffa22b82 */ /* 0x00ae700000000a00 */
[----:B------:R-:W2:Y:S01]  /*7f40*/  @P0 LDC.64 R160, c[0x0][0x468] ;  /* 0x00011a00ffa00b82 */ /* 0x000ea20000000a00 */
[C---:B-1----:R-:W-:Y:S01]  /*7f50*/  @P2 IMAD.WIDE.U32 R162, R236.reuse, 0x10, R162 ;  /* 0x00000010eca22825 */ /* 0x042fe200078e00a2 */
[----:B------:R-:W-:-:S04]  /*7f60*/  IADD3 R236, PT, PT, R236, 0x20, RZ ;  /* 0x00000020ecec7810 */ /* 0x000fc80007ffe0ff */
[----:B------:R4:W-:Y:S01]  /*7f70*/  @P2 STG.E.128 desc[UR6][R162.64], R72 ;  /* 0x00000048a2002986 */ /* 0x0009e2000c101d06 */
[C---:B--2---:R-:W-:Y:S01]  /*7f80*/  @P0 IMAD.WIDE.U32 R160, R234.reuse, 0x10, R160 ;  /* 0x00000010eaa00825 */ /* 0x044fe200078e00a0 */
[----:B------:R-:W-:-:S04]  /*7f90*/  IADD3 R234, PT, PT, R234, 0x20, RZ ;  /* 0x00000020eaea7810 */ /* 0x000fc80007ffe0ff */
[----:B------:R4:W-:Y:S03]  /*7fa0*/  @P0 STG.E.128 desc[UR6][R160.64], R140 ;  /* 0x0000008ca0000986 */ /* 0x0009e6000c101d06 */
.L_x_3228:
[----:B------:R-:W-:Y:S05]  /*7fb0*/  BSYNC.RECONVERGENT B2 ;  /* 0x0000000000027941 */ /* 0x000fea0003800200 */
.L_x_3227:
        /* <DEDUP_REMOVED lines=12> */
[----:B-1-34-:R-:W1:Y:S01]  /*8080*/  @P0 LDC.64 R162, c[0x0][0x408] ;  /* 0x00010200ffa20b82 */ /* 0x01ae620000000a00 */
        /* <DEDUP_REMOVED lines=92> */
.L_x_3252:
[----:B------:R-:W-:Y:S01]  /*8650*/  ISETP.GT.AND P1, PT, R237, RZ, PT ;  /* 0x000000ffed00720c */ /* 0x000fe20003f24270 */
[--C-:B-----5:R-:W-:Y:S01]  /*8660*/  HADD2.F32 R165, -RZ, R152.reuse.H0_H0 ;  /* 0x20000098ffa57230 */ /* 0x120fe20000004100 */
[C---:B------:R-:W-:Y:S01]  /*8670*/  @P0 LOP3.LUT P3, RZ, R182.reuse, 0xff, RZ, 0xc0, !PT ;  /* 0x000000ffb6ff0812 */ /* 0x040fe2000786c0ff */
[----:B0-----:R-:W-:Y:S01]  /*8680*/  HADD2.F32 R167, -RZ, R152.H1_H1 ;  /* 0x30000098ffa77230 */ /* 0x001fe20000004100 */
[----:B------:R-:W-:Y:S01]  /*8690*/  @P0 LOP3.LUT P4, RZ, R182, 0xff00, RZ, 0xc0, !PT ;  /* 0x0000ff00b6ff0812 */ /* 0x000fe2000788c0ff */
[--C-:B------:R-:W-:Y:S01]  /*86a0*/  HADD2.F32 R240, -RZ, R153.reuse.H0_H0 ;  /* 0x20000099fff07230 */ /* 0x100fe20000004100 */
[----:B------:R-:W-:Y:S01]  /*86b0*/  @P0 LOP3.LUT P6, RZ, R183, 0xff0000, RZ, 0xc0, !PT ;  /* 0x00ff0000b7ff0812 */ /* 0x000fe200078cc0ff */
[----:B------:R-:W-:Y:S02]  /*86c0*/  HADD2.F32 R241, -RZ, R153.H1_H1 ;  /* 0x30000099fff17230 */ /* 0x000fe40000004100 */
[--C-:B------:R-:W-:Y:S02]  /*86d0*/  HADD2.F32 R245, -RZ, R154.reuse.H1_H1 ;  /* 0x3000009afff57230 */ /* 0x100fe40000004100 */
[----:B------:R-:W-:-:S02]  /*86e0*/  HADD2.F32 R243, -RZ, R154.H0_H0 ;  /* 0x2000009afff37230 */ /* 0x000fc40000004100 */
[-CC-:B-1-34-:R-:W-:Y:S01]  /*86f0*/  @P1 FFMA.FTZ R161, R17, R239.reuse, R238.reuse ;  /* 0x000000ef11a11223 */ /* 0x19afe200000100ee */
        /* <DEDUP_REMOVED lines=39> */
[----:B------:R-:W-:Y:S02]  /*8970*/  @P0 PRMT R140, R242, 0x7610, R140 ;  /* 0x00007610f28c0816 */ /* 0x000fe4000000008c */
[----:B------:R-:W-:Y:S01]  /*8980*/  @P0 FSEL R198, R198, RZ, P6 ;  /* 0x000000ffc6c60208 */ /* 0x000fe20003000000 */
[----:B------:R-:W3:Y:S01]  /*8990*/  @P0 LDC.64 R162, c[0x0][0x408] ;  /* 0x00010200ffa20b82 */ /* 0x000ee20000000a00 */
[----:B0-----:R-:W-:Y:S01]  /*89a0*/  @P0 FMUL.FTZ R165, R243, R165 ;  /* 0x000000a5f3a50220 */ /* 0x001fe20000410000 */
[----:B------:R-:W-:-:S02]  /*89b0*/  @P0 PRMT R140, R140, 0x5410, R244 ;  /* 0x000054108c8c0816 */ /* 0x000fc400000000f4 */
[----:B------:R-:W-:Y:S01]  /*89c0*/  @P0 F2FP.F16.F32.PACK_AB R198, RZ, R198 ;  /* 0x000000c6ffc6023e */ /* 0x000fe200000000ff */
[----:B------:R-:W-:Y:S01]  /*89d0*/  @P0 FMUL.FTZ R164, R165, R164 ;  /* 0x000000a4a5a40220 */ /* 0x000fe20000410000 */
[----:B-1----:R-:W-:Y:S02]  /*89e0*/  @P0 FMUL.FTZ R167, R245, R167 ;  /* 0x000000a7f5a70220 */ /* 0x002fe40000410000 */
[----:B------:R-:W-:Y:S02]  /*89f0*/  @P0 PRMT R143, R198, 0x7610, R143 ;  /* 0x00007610c68f0816 */ /* 0x000fe4000000008f */
        /* <DEDUP_REMOVED lines=11> */
[----:B------:R-:W-:Y:S02]  /*8ab0*/  @P0 F2FP.F16.F32.PACK_AB R164, RZ, R164 ;  /* 0x000000a4ffa4023e */ /* 0x000fe400000000ff */
[----:B------:R-:W-:Y:S02]  /*8ac0*/  @P0 FSEL R166, R166, RZ, P4 ;  /* 0x000000ffa6a60208 */ /* 0x000fe40002000000 */
[----:B------:R-:W-:Y:S02]  /*8ad0*/  @P0 F2FP.F16.F32.PACK_AB R162, RZ, R162 ;  /* 0x000000a2ffa2023e */ /* 0x000fe400000000ff */
[----:B------:R-:W-:Y:S02]  /*8ae0*/  @P0 F2FP.F16.F32.PACK_AB R166, RZ, R166 ;  /* 0x000000a6ffa6023e */ /* 0x000fe400000000ff */
[----:B------:R-:W-:Y:S02]  /*8af0*/  @P0 PRMT R141, R160, 0x7610, R141 ;  /* 0x00007610a08d0816 */ /* 0x000fe4000000008d */
[----:B------:R-:W-:-:S02]  /*8b00*/  @P0 PRMT R142, R164, 0x7610, R142 ;  /* 0x00007610a48e0816 */ /* 0x000fc4000000008e */
        /* <DEDUP_REMOVED lines=15> */
.L_x_3251:
        /* <DEDUP_REMOVED lines=99> */
.L_x_3254:
        /* <DEDUP_REMOVED lines=13> */
.L_x_3256:
[----:B------:R-:W-:Y:S05]  /*9300*/  BSYNC.RECONVERGENT B3 ;  /* 0x0000000000037941 */ /* 0x000fea0003800200 */
.L_x_3255:
        /* <DEDUP_REMOVED lines=13> */
.L_x_3258:
[----:B------:R-:W-:Y:S05]  /*93e0*/  BSYNC.RECONVERGENT B3 ;  /* 0x0000000000037941 */ /* 0x000fea0003800200 */
.L_x_3257:
        /* <DEDUP_REMOVED lines=13> */
.L_x_3260:
[----:B------:R-:W-:Y:S05]  /*94c0*/  BSYNC.RECONVERGENT B3 ;  /* 0x0000000000037941 */ /* 0x000fea0003800200 */
.L_x_3259:
        /* <DEDUP_REMOVED lines=13> */
.L_x_3262:
[----:B------:R-:W-:Y:S05]  /*95a0*/  BSYNC.RECONVERGENT B3 ;  /* 0x0000000000037941 */ /* 0x000fea0003800200 */
.L_x_3261:
        /* <DEDUP_REMOVED lines=13> */
.L_x_3264:
[----:B------:R-:W-:Y:S05]  /*9680*/  BSYNC.RECONVERGENT B3 ;  /* 0x0000000000037941 */ /* 0x000fea0003800200 */
.L_x_3263:
        /* <DEDUP_REMOVED lines=13> */
.L_x_3266:
[----:B------:R-:W-:Y:S05]  /*9760*/  BSYNC.RECONVERGENT B3 ;  /* 0x0000000000037941 */ /* 0x000fea0003800200 */
.L_x_3265:
        /* <DEDUP_REMOVED lines=13> */
.L_x_3268:
[----:B------:R-:W-:Y:S05]  /*9840*/  BSYNC.RECONVERGENT B3 ;  /* 0x0000000000037941 */ /* 0x000fea0003800200 */
.L_x_3267:
        /* <DEDUP_REMOVED lines=13> */
.L_x_3253:
[----:B------:R-:W-:Y:S05]  /*9920*/  BSYNC.RECONVERGENT B1 ;  /* 0x0000000000017941 */ /* 0x000fea0003800200 */
.L_x_3250:
[----:B-1-34-:R-:W1:Y:S08]  /*9930*/  @P2 LDC.64 R162, c[0x0][0x478] ;  /* 0x00011e00ffa22b82 */ /* 0x01ae700000000a00 */
[----:B------:R-:W2:Y:S01]  /*9940*/  @P0 LDC.64 R160, c[0x0][0x468] ;  /* 0x00011a00ffa00b82 */ /* 0x000ea20000000a00 */
[C---:B-1----:R-:W-:Y:S01]  /*9950*/  @P2 IMAD.WIDE.U32 R162, R236.reuse, 0x10, R162 ;  /* 0x00000010eca22825 */ /* 0x042fe200078e00a2 */
[----:B------:R-:W-:-:S04]  /*9960*/  IADD3 R236, PT, PT, R236, 0x20, RZ ;  /* 0x00000020ecec7810 */ /* 0x000fc80007ffe0ff */
[----:B------:R1:W-:Y:S01]  /*9970*/  @P2 STG.E.128 desc[UR6][R162.64], R72 ;  /* 0x00000048a2002986 */ /* 0x0003e2000c101d06 */
[C---:B--2---:R-:W-:Y:S01]  /*9980*/  @P0 IMAD.WIDE.U32 R160, R234.reuse, 0x10, R160 ;  /* 0x00000010eaa00825 */ /* 0x044fe200078e00a0 */
[----:B------:R-:W-:-:S04]  /*9990*/  IADD3 R234, PT, PT, R234, 0x20, RZ ;  /* 0x00000020eaea7810 */ /* 0x000fc80007ffe0ff */
[----:B------:R1:W-:Y:S03]  /*99a0*/  @P0 STG.E.128 desc[UR6][R160.64], R140 ;  /* 0x0000008ca0000986 */ /* 0x0003e6000c101d06 */
.L_x_3249:
[----:B------:R-:W-:Y:S05]  /*99b0*/  BSYNC.RECONVERGENT B2 ;  /* 0x0000000000027941 */ /* 0x000fea0003800200 */
.L_x_3248:
        /* <DEDUP_REMOVED lines=11> */
[----:B-----5:R-:W-:Y:S01]  /*9a70*/  HADD2.F32 R237, -RZ, R156.H0_H0 ;  /* 0x2000009cffed7230 */ /* 0x020fe20000004100 */
[----:B------:R-:W2:Y:S01]  /*9a80*/  @P0 LDC.64 R198, c[0x0][0x408] ;  /* 0x00010200ffc60b82 */ /* 0x000ea20000000a00 */
[--C-:B------:R-:W-:Y:S01]  /*9a90*/  HADD2.F32 R240, -RZ, R158.reuse.H1_H1 ;  /* 0x3000009efff07230 */ /* 0x100fe20000004100 */
[----:B------:R-:W-:Y:S01]  /*9aa0*/  @P0 LOP3.LUT P3, RZ, R184, 0xff00, RZ, 0xc0, !PT ;  /* 0x0000ff00b8ff0812 */ /* 0x000fe2000786c0ff */
[----:B------:R-:W-:Y:S01]  /*9ab0*/  HADD2.F32 R245, -RZ, R157.H1_H1 ;  /* 0x3000009dfff57230 */ /* 0x000fe20000004100 */
[----:B------:R-:W-:Y:S01]  /*9ac0*/  @P0 LOP3.LUT P4, RZ, R185, 0xff0000, RZ, 0xc0, !PT ;  /* 0x00ff0000b9ff0812 */ /* 0x000fe2000788c0ff */
[----:B------:R-:W-:Y:S02]  /*9ad0*/  HADD2.F32 R247, -RZ, R158.H0_H0 ;  /* 0x2000009efff77230 */ /* 0x000fe40000004100 */
[--C-:B------:R-:W-:Y:S02]  /*9ae0*/  HADD2.F32 R243, -RZ, R159.reuse.H0_H0 ;  /* 0x2000009ffff37230 */ /* 0x100fe40000004100 */
[----:B------:R-:W-:-:S02]  /*9af0*/  HADD2.F32 R241, -RZ, R159.H1_H1 ;  /* 0x3000009ffff17230 */ /* 0x000fc40000004100 */
[-CC-:B-1-34-:R-:W-:Y:S01]  /*9b00*/  @P1 FFMA.FTZ R73, R226, R239.reuse, R238.reuse ;  /* 0x000000efe2491223 */ /* 0x19afe200000100ee */
[-CC-:B------:R-:W-:Y:S01]  /*9b10*/  @P1 FFMA.FTZ R72, R229, R239.reuse, R238.reuse ;  /* 0x000000efe5481223 */ /* 0x180fe200000100ee */
[-CC-:B------:R-:W-:Y:S01]  /*9b20*/  @P1 FFMA.FTZ R74, R225, R239.reuse, R238.reuse ;  /* 0x000000efe14a1223 */ /* 0x180fe200000100ee */
[-CC-:B------:R-:W-:Y:S01]  /*9b30*/  @P1 FFMA.FTZ R75, R222, R239.reuse, R238.reuse ;  /* 0x000000efde4b1223 */ /* 0x180fe200000100ee */
[-CC-:B------:R-:W-:Y:S01]  /*9b40*/  @P1 FFMA.FTZ R160, R221, R239.reuse, R238.reuse ;  /* 0x000000efdda01223 */ /* 0x180fe200000100ee */
[-CC-:B------:R-:W-:Y:S01]  /*9b50*/  @P1 FFMA.FTZ R162, R218, R239.reuse, R238.reuse ;  /* 0x000000efdaa21223 */ /* 0x180fe200000100ee */
[-CC-:B0-----:R-:W-:Y:S01]  /*9b60*/  @P1 FFMA.FTZ R166, R216, R239.reuse, R238.reuse ;  /* 0x000000efd8a61223 */ /* 0x181fe200000100ee */
[----:B------:R-:W-:Y:S01]  /*9b70*/  @P1 FFMA.FTZ R164, R215, R239, R238 ;  /* 0x000000efd7a41223 */ /* 0x000fe200000100ee */
[----:B------:R-:W-:Y:S02]  /*9b80*/  HADD2.F32 R238, -RZ, R156.H1_H1 ;  /* 0x3000009cffee7230 */ /* 0x000fe40000004100 */
[----:B------:R-:W-:Y:S01]  /*9b90*/  @P1 FADD.FTZ R73, R224, -R73 ;  /* 0x80000049e0491221 */ /* 0x000fe20000010000 */
[----:B------:R-:W-:Y:S01]  /*9ba0*/  @P1 FADD.FTZ R72, R227, -R72 ;  /* 0x80000048e3481221 */ /* 0x000fe20000010000 */
[----:B------:R-:W-:-:S02]  /*9bb0*/  HADD2.F32 R239, -RZ, R157.H0_H0 ;  /* 0x2000009dffef7230 */ /* 0x000fc40000004100 */
[----:B------:R-:W-:Y:S01]  /*9bc0*/  @P1 FADD.FTZ R74, R223, -R74 ;  /* 0x8000004adf4a1221 */ /* 0x000fe20000010000 */
[----:B------:R-:W-:Y:S01]  /*9bd0*/  @P1 FFMA.FTZ R238, R232, R73, R238 ;  /* 0x00000049e8ee1223 */ /* 0x000fe200000100ee */
[----:B------:R-:W-:Y:S01]  /*9be0*/  @P1 FADD.FTZ R73, R217, -R162 ;  /* 0x800000a2d9491221 */ /* 0x000fe20000010000 */
[----:B------:R-:W-:Y:S01]  /*9bf0*/  @P1 FADD.FTZ R75, R220, -R75 ;  /* 0x8000004bdc4b1221 */ /* 0x000fe20000010000 */
[C---:B------:R-:W-:Y:S01]  /*9c00*/  @P1 FFMA.FTZ R237, R232.reuse, R72, R237 ;  /* 0x00000048e8ed1223 */ /* 0x040fe200000100ed */
[----:B------:R-:W-:Y:S01]  /*9c10*/  @P1 FADD.FTZ R160, R219, -R160 ;  /* 0x800000a0dba01221 */ /* 0x000fe20000010000 */
[C---:B------:R-:W-:Y:S01]  /*9c20*/  @P1 FFMA.FTZ R240, R232.reuse, R73, R240 ;  /* 0x00000049e8f01223 */ /* 0x040fe200000100f0 */
[C---:B------:R-:W-:Y:S01]  /*9c30*/  @P1 FFMA.FTZ R239, R232.reuse, R74, R239 ;  /* 0x0000004ae8ef1223 */ /* 0x040fe200000100ef */
[----:B------:R-:W0:Y:S01]  /*9c40*/  @P0 LDC.64 R72, c[0x0][0x408] ;  /* 0x00010200ff480b82 */ /* 0x000e220000000a00 */
[C---:B------:R-:W-:Y:S01]  /*9c50*/  @P1 FFMA.FTZ R245, R232.reuse, R75, R245 ;  /* 0x0000004be8f51223 */ /* 0x040fe200000100f5 */
[----:B------:R-:W-:Y:S01]  /*9c60*/  @P1 FFMA.FTZ R247, R232, R160, R247 ;  /* 0x000000a0e8f71223 */ /* 0x000fe200000100f7 */
[----:B------:R-:W-:Y:S01]  /*9c70*/  @P1 FADD.FTZ R164, R213, -R164 ;  /* 0x800000a4d5a41221 */ /* 0x000fe20000010000 */
[----:B------:R-:W-:-:S03]  /*9c80*/  @P1 FADD.FTZ R166, R211, -R166 ;  /* 0x800000a6d3a61221 */ /* 0x000fc60000010000 */
[C---:B------:R-:W-:Y:S01]  /*9c90*/  @P1 FFMA.FTZ R243, R232.reuse, R164, R243 ;  /* 0x000000a4e8f31223 */ /* 0x040fe200000100f3 */
[----:B------:R-:W1:Y:S01]  /*9ca0*/  @P0 LDC.64 R74, c[0x0][0x408] ;  /* 0x00010200ff4a0b82 */ /* 0x000e620000000a00 */
[----:B------:R-:W-:Y:S01]  /*9cb0*/  @P1 FFMA.FTZ R241, R232, R166, R241 ;  /* 0x000000a6e8f11223 */ /* 0x000fe200000100f1 */
[----:B------:R-:W-:Y:S01]  /*9cc0*/  @P0 LOP3.LUT P1, RZ, R184, 0xff, RZ, 0xc0, !PT ;  /* 0x000000ffb8ff0812 */ /* 0x000fe2000782c0ff */
[----:B--2---:R-:W-:-:S04]  /*9cd0*/  @P0 FMUL.FTZ R199, R243, R199 ;  /* 0x000000c7f3c70220 */ /* 0x004fc80000410000 */
[----:B------:R-:W-:Y:S01]  /*9ce0*/  @P0 FMUL.FTZ R198, R199, R198 ;  /* 0x000000c6c7c60220 */ /* 0x000fe20000410000 */
[----:B------:R-:W2:Y:S04]  /*9cf0*/  @P0 LDC.64 R160, c[0x0][0x408] ;  /* 0x00010200ffa00b82 */ /* 0x000ea80000000a00 */
[----:B------:R-:W-:-:S04]  /*9d00*/  @P0 FSEL R198, R198, RZ, P4 ;  /* 0x000000ffc6c60208 */ /* 0x000fc80002000000 */
[----:B------:R-:W3:Y:S01]  /*9d10*/  @P0 LDC.64 R162, c[0x0][0x408] ;  /* 0x00010200ffa20b82 */ /* 0x000ee20000000a00 */
[----:B0-----:R-:W-:Y:S01]  /*9d20*/  @P0 FMUL.FTZ R73, R237, R73 ;  /* 0x00000049ed490220 */ /* 0x001fe20000410000 */
[----:B------:R-:W-:-:S03]  /*9d30*/  @P0 F2FP.F16.F32.PACK_AB R198, RZ, R198 ;  /* 0x000000c6ffc6023e */ /* 0x000fc600000000ff */
[----:B------:R-:W-:Y:S01]  /*9d40*/  @P0 FMUL.FTZ R72, R73, R72 ;  /* 0x0000004849480220 */ /* 0x000fe20000410000 */
[----:B------:R-:W-:Y:S02]  /*9d50*/  F2FP.F16.F32.PACK_AB R73, R245, R239 ;  /* 0x000000eff549723e */ /* 0x000fe400000000ff */
[----:B------:R-:W0:Y:S01]  /*9d60*/  @P0 LDC.64 R164, c[0x0][0x408] ;  /* 0x00010200ffa40b82 */ /* 0x000e220000000a00 */
[----:B-1----:R-:W-:Y:S01]  /*9d70*/  @P0 FMUL.FTZ R75, R238, R75 ;  /* 0x0000004bee4b0220 */ /* 0x002fe20000410000 */
[----:B------:R-:W-:Y:S02]  /*9d80*/  @P0 FSEL R72, R72, RZ, P1 ;  /* 0x000000ff48480208 */ /* 0x000fe40000800000 */
[----:B------:R-:W-:Y:S01]  /*9d90*/  @P0 LOP3.LUT P1, RZ, R184, 0xff0000, RZ, 0xc0, !PT ;  /* 0x00ff0000b8ff0812 */ /* 0x000fe2000782c0ff */
[----:B------:R-:W-:Y:S01]  /*9da0*/  @P0 FMUL.FTZ R74, R75, R74 ;  /* 0x0000004a4b4a0220 */ /* 0x000fe20000410000 */
[----:B------:R-:W-:Y:S02]  /*9db0*/  @P0 F2FP.F16.F32.PACK_AB R75, RZ, R72 ;  /* 0x00000048ff4b023e */ /* 0x000fe400000000ff */
[----:B------:R-:W1:Y:S01]  /*9dc0*/  @P0 LDC.64 R166, c[0x0][0x408] ;  /* 0x00010200ffa60b82 */ /* 0x000e620000000a00 */
[----:B--2---:R-:W-:Y:S01]  /*9dd0*/  @P0 FMUL.FTZ R161, R239, R161 ;  /* 0x000000a1efa10220 */ /* 0x004fe20000410000 */
[----:B------:R-:W-:-:S02]  /*9de0*/  @P0 FSEL R74, R74, RZ, P3 ;  /* 0x000000ff4a4a0208 */ /* 0x000fc40001800000 */
[----:B------:R-:W-:Y:S01]  /*9df0*/  @P0 LOP3.LUT P3, RZ, R184, 0xff000000, RZ, 0xc0, !PT ;  /* 0xff000000b8ff0812 */ /* 0x000fe2000786c0ff */
[----:B------:R-:W-:Y:S01]  /*9e00*/  @P0 FMUL.FTZ R161, R161, R160 ;  /* 0x000000a0a1a10220 */ /* 0x000fe20000410000 */
[----:B------:R-:W-:Y:S01]  /*9e10*/  @P0 F2FP.F16.F32.PACK_AB R160, RZ, R74 ;  /* 0x0000004affa0023e */ /* 0x000fe200000000ff */
[----:B---3--:R-:W-:Y:S01]  /*9e20*/  @P0 FMUL.FTZ R163, R245, R163 ;  /* 0x000000a3f5a30220 */ /* 0x008fe20000410000 */
[----:B------:R-:W-:Y:S02]  /*9e30*/  @P0 PRMT R140, R75, 0x7610, R140 ;  /* 0x000076104b8c0816 */ /* 0x000fe4000000008c */
[----:B------:R-:W-:Y:S01]  /*9e40*/  @P0 FSEL R161, R161, RZ, P1 ;  /* 0x000000ffa1a10208 */ /* 0x000fe20000800000 */
[----:B------:R-:W-:Y:S01]  /*9e50*/  @P0 FMUL.FTZ R162, R163, R162 ;  /* 0x000000a2a3a20220 */ /* 0x000fe20000410000 */
[----:B------:R-:W-:Y:S02]  /*9e60*/  @P0 LOP3.LUT P1, RZ, R185, 0xff, RZ, 0xc0, !PT ;  /* 0x000000ffb9ff0812 */ /* 0x000fe4000782c0ff */
[----:B------:R-:W-:Y:S01]  /*9e70*/  @P0 F2FP.F16.F32.PACK_AB R161, RZ, R161 ;  /* 0x000000a1ffa1023e */ /* 0x000fe200000000ff */
[----:B0-----:R-:W-:Y:S01]  /*9e80*/  @P0 FMUL.FTZ R165, R247, R165 ;  /* 0x000000a5f7a50220 */ /* 0x001fe20000410000 */
[----:B------:R-:W-:-:S02]  /*9e90*/  @P0 FSEL R162, R162, RZ, P3 ;  /* 0x000000ffa2a20208 */ /* 0x000fc40001800000 */
[----:B------:R-:W-:Y:S01]  /*9ea0*/  @P0 LOP3.LUT P3, RZ, R185, 0xff00, RZ, 0xc0, !PT ;  /* 0x0000ff00b9ff0812 */ /* 0x000fe2000786c0ff */
[----:B------:R-:W-:Y:S01]  /*9eb0*/  @P0 FMUL.FTZ R164, R165, R164 ;  /* 0x000000a4a5a40220 */ /* 0x000fe20000410000 */
[----:B------:R-:W-:Y:S02]  /*9ec0*/  @P0 F2FP.F16.F32.PACK_AB R162, RZ, R162 ;  /* 0x000000a2ffa2023e */ /* 0x000fe400000000ff */
[----:B------:R-:W-:Y:S01]  /*9ed0*/  @P0 PRMT R141, R161, 0x7610, R141 ;  /* 0x00007610a18d0816 */ /* 0x000fe2000000008d */
[----:B-1----:R-:W-:Y:S01]  /*9ee0*/  @P0 FMUL.FTZ R167, R240, R167 ;  /* 0x000000a7f0a70220 */ /* 0x002fe20000410000 */
[----:B------:R-:W-:Y:S02]  /*9ef0*/  @P0 FSEL R164, R164, RZ, P1 ;  /* 0x000000ffa4a40208 */ /* 0x000fe40000800000 */
[----:B------:R-:W-:Y:S01]  /*9f00*/  F2FP.F16.F32.PACK_AB R74, R240, R247 ;  /* 0x000000f7f04a723e */ /* 0x000fe200000000ff */
[----:B------:R-:W-:Y:S01]  /*9f10*/  @P0 FMUL.FTZ R166, R167, R166 ;  /* 0x000000a6a7a60220 */ /* 0x000fe20000410000 */
[----:B------:R-:W-:-:S02]  /*9f20*/  @P0 F2FP.F16.F32.PACK_AB R164, RZ, R164 ;  /* 0x000000a4ffa4023e */ /* 0x000fc400000000ff */
[----:B------:R-:W-:Y:S02]  /*9f30*/  F2FP.F16.F32.PACK_AB R72, R238, R237 ;  /* 0x000000edee48723e */ /* 0x000fe400000000ff */
[----:B------:R-:W-:Y:S02]  /*9f40*/  @P0 FSEL R166, R166, RZ, P3 ;  /* 0x000000ffa6a60208 */ /* 0x000fe40001800000 */
[----:B------:R-:W-:Y:S02]  /*9f50*/  @P0 PRMT R142, R164, 0x7610, R142 ;  /* 0x00007610a48e0816 */ /* 0x000fe4000000008e */
[----:B------:R-:W-:Y:S02]  /*9f60*/  @P0 F2FP.F16.F32.PACK_AB R166, RZ, R166 ;  /* 0x000000a6ffa6023e */ /* 0x000fe400000000ff */
[----:B------:R-:W-:Y:S02]  /*9f70*/  @P0 PRMT R140, R140, 0x5410, R160 ;  /* 0x000054108c8c0816 */ /* 0x000fe400000000a0 */
        /* <DEDUP_REMOVED lines=13> */
.L_x_3273:
[----:B------:R-:W-:Y:S01]  /*a050*/  ISETP.GT.AND P1, PT, R237, RZ, PT ;  /* 0x000000ffed00720c */ /* 0x000fe20003f24270 */
[--C-:B-----5:R-:W-:Y:S01]  /*a060*/  HADD2.F32 R165, -RZ, R156.reuse.H0_H0 ;  /* 0x2000009cffa57230 */ /* 0x120fe20000004100 */
[C---:B------:R-:W-:Y:S01]  /*a070*/  @P0 LOP3.LUT P3, RZ, R184.reuse, 0xff, RZ, 0xc0, !PT ;  /* 0x000000ffb8ff0812 */ /* 0x040fe2000786c0ff */
[----:B------:R-:W-:Y:S01]  /*a080*/  HADD2.F32 R164, -RZ, R156.H1_H1 ;  /* 0x3000009cffa47230 */ /* 0x000fe20000004100 */
[----:B------:R-:W-:Y:S01]  /*a090*/  @P0 LOP3.LUT P4, RZ, R184, 0xff00, RZ, 0xc0, !PT ;  /* 0x0000ff00b8ff0812 */ /* 0x000fe2000788c0ff */
[--C-:B------:R-:W-:Y:S01]  /*a0a0*/  HADD2.F32 R237, -RZ, R157.reuse.H0_H0 ;  /* 0x2000009dffed7230 */ /* 0x100fe20000004100 */
[----:B------:R-:W2:Y:S01]  /*a0b0*/  @P0 LDC.64 R198, c[0x0][0x408] ;  /* 0x00010200ffc60b82 */ /* 0x000ea20000000a00 */
[--C-:B------:R-:W-:Y:S01]  /*a0c0*/  HADD2.F32 R245, -RZ, R158.reuse.H1_H1 ;  /* 0x3000009efff57230 */ /* 0x100fe20000004100 */
[C---:B------:R-:W-:Y:S01]  /*a0d0*/  @P0 LOP3.LUT P5, RZ, R185.reuse, 0xff00, RZ, 0xc0, !PT ;  /* 0x0000ff00b9ff0812 */ /* 0x040fe200078ac0ff */
[----:B------:R-:W-:Y:S01]  /*a0e0*/  HADD2.F32 R241, -RZ, R157.H1_H1 ;  /* 0x3000009dfff17230 */ /* 0x000fe20000004100 */
[----:B------:R-:W-:Y:S01]  /*a0f0*/  @P0 LOP3.LUT P6, RZ, R185, 0xff0000, RZ, 0xc0, !PT ;  /* 0x00ff0000b9ff0812 */ /* 0x000fe200078cc0ff */
[----:B------:R-:W-:-:S02]  /*a100*/  HADD2.F32 R243, -RZ, R158.H0_H0 ;  /* 0x2000009efff37230 */ /* 0x000fc40000004100 */
[-CC-:B-1-34-:R-:W-:Y:S01]  /*a110*/  @P1 FFMA.FTZ R160, R229, R239.reuse, R238.reuse ;  /* 0x000000efe5a01223 */ /* 0x19afe200000100ee */
[-CC-:B------:R-:W-:Y:S01]  /*a120*/  @P1 FFMA.FTZ R161, R226, R239.reuse, R238.reuse ;  /* 0x000000efe2a11223 */ /* 0x180fe200000100ee */
[-CC-:B------:R-:W-:Y:S01]  /*a130*/  @P1 FFMA.FTZ R162, R225, R239.reuse, R238.reuse ;  /* 0x000000efe1a21223 */ /* 0x180fe200000100ee */
[-C--:B0-----:R-:W-:Y:S01]  /*a140*/  @P1 FFMA.FTZ R167, R222, R239.reuse, R238 ;  /* 0x000000efdea71223 */ /* 0x081fe200000100ee */
[----:B------:R-:W-:Y:S01]  /*a150*/  @P1 FADD.FTZ R160, R227, -R160 ;  /* 0x800000a0e3a01221 */ /* 0x000fe20000010000 */
[----:B------:R-:W-:Y:S01]  /*a160*/  @P1 FADD.FTZ R161, R224, -R161 ;  /* 0x800000a1e0a11221 */ /* 0x000fe20000010000 */
[----:B------:R-:W-:Y:S01]  /*a170*/  @P1 FADD.FTZ R162, R223, -R162 ;  /* 0x800000a2dfa21221 */ /* 0x000fe20000010000 */
[----:B------:R-:W-:Y:S01]  /*a180*/  @P1 FFMA.FTZ R166, R221, R239, R238 ;  /* 0x000000efdda61223 */ /* 0x000fe200000100ee */
[C---:B------:R-:W-:Y:S01]  /*a190*/  @P1 FFMA.FTZ R165, R232.reuse, R160, R165 ;  /* 0x000000a0e8a51223 */ /* 0x040fe200000100a5 */
[C---:B------:R-:W-:Y:S01]  /*a1a0*/  @P1 FFMA.FTZ R164, R232.reuse, R161, R164 ;  /* 0x000000a1e8a41223 */ /* 0x040fe200000100a4 */
[----:B------:R-:W-:Y:S01]  /*a1b0*/  @P1 FFMA.FTZ R237, R232, R162, R237 ;  /* 0x000000a2e8ed1223 */ /* 0x000fe200000100ed */
[----:B------:R-:W0:Y:S01]  /*a1c0*/  @P0 LDC.64 R160, c[0x0][0x408] ;  /* 0x00010200ffa00b82 */ /* 0x000e220000000a00 */
[----:B------:R-:W-:Y:S01]  /*a1d0*/  @P1 FADD.FTZ R167, R220, -R167 ;  /* 0x800000a7dca71221 */ /* 0x000fe20000010000 */
[----:B------:R-:W-:Y:S01]  /*a1e0*/  @P1 FADD.FTZ R166, R219, -R166 ;  /* 0x800000a6dba61221 */ /* 0x000fe20000010000 */
[----:B------:R-:W-:Y:S01]  /*a1f0*/  @P1 FFMA.FTZ R244, R215, R239, R238 ;  /* 0x000000efd7f41223 */ /* 0x000fe200000100ee */
[----:B------:R-:W-:-:S02]  /*a200*/  HADD2.F32 R247, -RZ, R159.H0_H0 ;  /* 0x2000009ffff77230 */ /* 0x000fc40000004100 */
[C---:B------:R-:W-:Y:S01]  /*a210*/  @P1 FFMA.FTZ R241, R232.reuse, R167, R241 ;  /* 0x000000a7e8f11223 */ /* 0x040fe200000100f1 */
[C---:B------:R-:W-:Y:S01]  /*a220*/  @P1 FFMA.FTZ R243, R232.reuse, R166, R243 ;  /* 0x000000a6e8f31223 */ /* 0x040fe200000100f3 */
[----:B------:R-:W-:Y:S01]  /*a230*/  @P1 FADD.FTZ R244, R213, -R244 ;  /* 0x800000f4d5f41221 */ /* 0x000fe20000010000 */
[----:B------:R-:W1:Y:S03]  /*a240*/  @P0 LDC.64 R162, c[0x0][0x408] ;  /* 0x00010200ffa20b82 */ /* 0x000e660000000a00 */
[----:B------:R-:W-:-:S04]  /*a250*/  @P1 FFMA.FTZ R247, R232, R244, R247 ;  /* 0x000000f4e8f71223 */ /* 0x000fc800000100f7 */
[----:B--2---:R-:W-:Y:S01]  /*a260*/  @P0 FMUL.FTZ R199, R247, R199 ;  /* 0x000000c7f7c70220 */ /* 0x004fe20000410000 */
[----:B------:R-:W2:Y:S03]  /*a270*/  @P0 LDC.64 R166, c[0x0][0x408] ;  /* 0x00010200ffa60b82 */ /* 0x000ea60000000a00 */
[----:B------:R-:W-:Y:S01]  /*a280*/  @P0 FMUL.FTZ R198, R199, R198 ;  /* 0x000000c6c7c60220 */ /* 0x000fe20000410000 */
[----:B0-----:R-:W-:-:S04]  /*a290*/  @P0 FMUL.FTZ R161, R165, R161 ;  /* 0x000000a1a5a10220 */ /* 0x001fc80000410000 */
[----:B------:R-:W-:Y:S01]  /*a2a0*/  @P0 FSEL R198, R198, RZ, P6 ;  /* 0x000000ffc6c60208 */ /* 0x000fe20003000000 */
[----:B------:R-:W-:-:S03]  /*a2b0*/  @P0 FMUL.FTZ R160, R161, R160 ;  /* 0x000000a0a1a00220 */ /* 0x000fc60000410000 */
[----:B------:R-:W-:Y:S01]  /*a2c0*/  @P0 F2FP.F16.F32.PACK_AB R198, RZ, R198 ;  /* 0x000000c6ffc6023e */ /* 0x000fe200000000ff */
[----:B-1----:R-:W-:Y:S01]  /*a2d0*/  @P0 FMUL.FTZ R163, R164, R163 ;  /* 0x000000a3a4a30220 */ /* 0x002fe20000410000 */
[----:B------:R-:W-:Y:S01]  /*a2e0*/  @P1 FFMA.FTZ R164, R218, R239, R238 ;  /* 0x000000efdaa41223 */ /* 0x000fe200000100ee */
[----:B------:R-:W-:Y:S02]  /*a2f0*/  @P0 FSEL R160, R160, RZ, P3 ;  /* 0x000000ffa0a00208 */ /* 0x000fe40001800000 */
[----:B------:R-:W-:Y:S01]  /*a300*/  @P0 FMUL.FTZ R162, R163, R162 ;  /* 0x000000a2a3a20220 */ /* 0x000fe20000410000 */
[----:B------:R-:W-:Y:S01]  /*a310*/  @P1 FADD.FTZ R164, R217, -R164 ;  /* 0x800000a4d9a41221 */ /* 0x000fe20000010000 */
[----:B------:R-:W-:Y:S02]  /*a320*/  @P0 F2FP.F16.F32.PACK_AB R240, RZ, R160 ;  /* 0x000000a0fff0023e */ /* 0x000fe400000000ff */
[----:B------:R-:W0:Y:S01]  /*a330*/  @P0 LDC.64 R160, c[0x0][0x408] ;  /* 0x00010200ffa00b82 */ /* 0x000e220000000a00 */
[----:B------:R-:W-:Y:S01]  /*a340*/  @P0 FSEL R162, R162, RZ, P4 ;  /* 0x000000ffa2a20208 */ /* 0x000fe20002000000 */
[----:B------:R-:W-:Y:S01]  /*a350*/  @P1 FFMA.FTZ R245, R232, R164, R245 ;  /* 0x000000a4e8f51223 */ /* 0x000fe200000100f5 */
[----:B------:R-:W-:-:S02]  /*a360*/  @P0 LOP3.LUT P3, RZ, R184, 0xff0000, RZ, 0xc0, !PT ;  /* 0x00ff0000b8ff0812 */ /* 0x000fc4000786c0ff */
[----:B------:R-:W-:Y:S01]  /*a370*/  @P0 F2FP.F16.F32.PACK_AB R242, RZ, R162 ;  /* 0x000000a2fff2023e */ /* 0x000fe200000000ff */
[----:B--2---:R-:W-:Y:S01]  /*a380*/  @P0 FMUL.FTZ R167, R245, R167 ;  /* 0x000000a7f5a70220 */ /* 0x004fe20000410000 */
[----:B------:R-:W-:Y:S01]  /*a390*/  @P0 LOP3.LUT P4, RZ, R185, 0xff, RZ, 0xc0, !PT ;  /* 0x000000ffb9ff0812 */ /* 0x000fe2000788c0ff */
[----:B------:R-:W1:Y:S01]  /*a3a0*/  @P0 LDC.64 R164, c[0x0][0x408] ;  /* 0x00010200ffa40b82 */ /* 0x000e620000000a00 */
[----:B------:R-:W-:Y:S01]  /*a3b0*/  @P0 PRMT R140, R240, 0x7610, R140 ;  /* 0x00007610f08c0816 */ /* 0x000fe2000000008c */
[----:B------:R-:W-:Y:S01]  /*a3c0*/  @P0 FMUL.FTZ R166, R167, R166 ;  /* 0x000000a6a7a60220 */ /* 0x000fe20000410000 */
[----:B------:R-:W-:Y:S02]  /*a3d0*/  @P0 PRMT R143, R198, 0x7610, R143 ;  /* 0x00007610c68f0816 */ /* 0x000fe4000000008f */
[----:B------:R-:W-:Y:S02]  /*a3e0*/  @P0 PRMT R140, R140, 0x5410, R242 ;  /* 0x000054108c8c0816 */ /* 0x000fe400000000f2 */
[----:B------:R-:W-:Y:S01]  /*a3f0*/  @P0 FSEL R166, R166, RZ, P5 ;  /* 0x000000ffa6a60208 */ /* 0x000fe20002800000 */
[----:B------:R-:W2:Y:S03]  /*a400*/  @P0 LDC.64 R162, c[0x0][0x408] ;  /* 0x00010200ffa20b82 */ /* 0x000ea60000000a00 */
[----:B------:R-:W-:Y:S01]  /*a410*/  @P0 F2FP.F16.F32.PACK_AB R166, RZ, R166 ;  /* 0x000000a6ffa6023e */ /* 0x000fe200000000ff */
[----:B0-----:R-:W-:-:S04]  /*a420*/  @P0 FMUL.FTZ R161, R237, R161 ;  /* 0x000000a1eda10220 */ /* 0x001fc80000410000 */
[----:B------:R-:W-:Y:S01]  /*a430*/  @P0 FMUL.FTZ R160, R161, R160 ;  /* 0x000000a0a1a00220 */ /* 0x000fe20000410000 */
[----:B-1----:R-:W-:-:S04]  /*a440*/  @P0 FMUL.FTZ R165, R243, R165 ;  /* 0x000000a5f3a50220 */ /* 0x002fc80000410000 */
[----:B------:R-:W-:Y:S02]  /*a450*/  @P0 FSEL R160, R160, RZ, P3 ;  /* 0x000000ffa0a00208 */ /* 0x000fe40001800000 */
[----:B------:R-:W-:Y:S01]  /*a460*/  @P0 LOP3.LUT P3, RZ, R184, 0xff000000, RZ, 0xc0, !PT ;  /* 0xff000000b8ff0812 */ /* 0x000fe2000786c0ff */
[----:B------:R-:W-:Y:S01]  /*a470*/  @P0 FMUL.FTZ R164, R165, R164 ;  /* 0x000000a4a5a40220 */ /* 0x000fe20000410000 */
[----:B------:R-:W-:Y:S01]  /*a480*/  @P0 F2FP.F16.F32.PACK_AB R160, RZ, R160 ;  /* 0x000000a0ffa0023e */ /* 0x000fe200000000ff */
[----:B--2---:R-:W-:-:S03]  /*a490*/  @P0 FMUL.FTZ R163, R241, R163 ;  /* 0x000000a3f1a30220 */ /* 0x004fc60000410000 */
[----:B------:R-:W-:Y:S02]  /*a4a0*/  @P0 FSEL R164, R164, RZ, P4 ;  /* 0x000000ffa4a40208 */ /* 0x000fe40002000000 */
[----:B------:R-:W-:Y:S01]  /*a4b0*/  @P0 PRMT R141, R160, 0x7610, R141 ;  /* 0x00007610a08d0816 */ /* 0x000fe2000000008d */
[----:B------:R-:W-:Y:S01]  /*a4c0*/  @P0 FMUL.FTZ R162, R163, R162 ;  /* 0x000000a2a3a20220 */ /* 0x000fe20000410000 */
[----:B------:R-:W-:-:S04]  /*a4d0*/  @P0 F2FP.F16.F32.PACK_AB R164, RZ, R164 ;  /* 0x000000a4ffa4023e */ /* 0x000fc800000000ff */
[----:B------:R-:W-:Y:S02]  /*a4e0*/  @P0 FSEL R162, R162, RZ, P3 ;  /* 0x000000ffa2a20208 */ /* 0x000fe40001800000 */
[----:B------:R-:W-:Y:S02]  /*a4f0*/  @P0 PRMT R142, R164, 0x7610, R142 ;  /* 0x00007610a48e0816 */ /* 0x000fe4000000008e */
[----:B------:R-:W-:Y:S02]  /*a500*/  @P0 F2FP.F16.F32.PACK_AB R162, RZ, R162 ;  /* 0x000000a2ffa2023e */ /* 0x000fe400000000ff */
        /* <DEDUP_REMOVED lines=15> */
.L_x_3272:
        /* <DEDUP_REMOVED lines=13> */
[C---:B------:R-:W-:Y:S01]  /*a6d0*/  FMUL.FTZ R198, R232.reuse, R73 ;  /* 0x00000049e8c67220 */ /* 0x040fe20000410000 */
[--C-:B------:R-:W-:Y:S01]  /*a6e0*/  FFMA.FTZ R162, R221, R239, R238.reuse ;  /* 0x000000efdda27223 */ /* 0x100fe200000100ee */
[----:B------:R-:W-:Y:S01]  /*a6f0*/  FMUL.FTZ R199, R232, R75 ;  /* 0x0000004be8c77220 */ /* 0x000fe20000410000 */
[----:B------:R-:W2:Y:S01]  /*a700*/  @P0 LDC.64 R72, c[0x0][0x408] ;  /* 0x00010200ff480b82 */ /* 0x000ea20000000a00 */
[-CC-:B------:R-:W-:Y:S01]  /*a710*/  FFMA.FTZ R164, R218, R239.reuse, R238.reuse ;  /* 0x000000efdaa47223 */ /* 0x180fe200000100ee */
[----:B------:R-:W-:Y:S01]  /*a720*/  FSEL R198, R198, RZ, P1 ;  /* 0x000000ffc6c67208 */ /* 0x000fe20000800000 */
[-CC-:B0-----:R-:W-:Y:S01]  /*a730*/  FFMA.FTZ R166, R215, R239.reuse, R238.reuse ;  /* 0x000000efd7a67223 */ /* 0x181fe200000100ee */
[----:B------:R-:W-:Y:S01]  /*a740*/  FFMA.FTZ R238, R216, R239, R238 ;  /* 0x000000efd8ee7223 */ /* 0x000fe200000100ee */
[----:B------:R-:W-:Y:S01]  /*a750*/  FADD.FTZ R165, R220, -R165 ;  /* 0x800000a5dca57221 */ /* 0x000fe20000010000 */
[----:B------:R-:W-:Y:S01]  /*a760*/  FADD.FTZ R167, R219, -R162 ;  /* 0x800000a2dba77221 */ /* 0x000fe20000010000 */
[----:B------:R-:W-:Y:S01]  /*a770*/  FADD.FTZ R241, R217, -R164 ;  /* 0x800000a4d9f17221 */ /* 0x000fe20000010000 */
[----:B------:R-:W0:Y:S01]  /*a780*/  @P0 LDC.64 R74, c[0x0][0x408] ;  /* 0x00010200ff4a0b82 */ /* 0x000e220000000a00 */
[----:B------:R-:W-:Y:S01]  /*a790*/  FADD.FTZ R243, R211, -R238 ;  /* 0x800000eed3f37221 */ /* 0x000fe20000010000 */
[----:B------:R-:W-:Y:S01]  /*a7a0*/  FMUL.FTZ R238, R232, R163 ;  /* 0x000000a3e8ee7220 */ /* 0x000fe20000410000 */
[----:B------:R-:W-:Y:S01]  /*a7b0*/  FADD.FTZ R237, R213, -R166 ;  /* 0x800000a6d5ed7221 */ /* 0x000fe20000010000 */
[----:B-1----:R-:W-:Y:S01]  /*a7c0*/  @P0 FMUL.FTZ R161, R198, R161 ;  /* 0x000000a1c6a10220 */ /* 0x002fe20000410000 */
[C---:B------:R-:W-:Y:S01]  /*a7d0*/  FMUL.FTZ R239, R232.reuse, R165 ;  /* 0x000000a5e8ef7220 */ /* 0x040fe20000410000 */
[----:B------:R-:W-:Y:S01]  /*a7e0*/  FMUL.FTZ R240, R232, R167 ;  /* 0x000000a7e8f07220 */ /* 0x000fe20000410000 */
[----:B------:R-:W-:Y:S01]  /*a7f0*/  FSEL R199, R199, RZ, P1 ;  /* 0x000000ffc7c77208 */ /* 0x000fe20000800000 */
        /* <DEDUP_REMOVED lines=27> */
[----:B------:R-:W-:Y:S02]  /*a9b0*/  @P0 F2FP.F16.F32.PACK_AB R75, RZ, R73 ;  /* 0x00000049ff4b023e */ /* 0x000fe400000000ff */
        /* <DEDUP_REMOVED lines=8> */
[----:B------:R-:W-:Y:S02]  /*aa40*/  @P0 F2FP.F16.F32.PACK_AB R242, RZ, R242 ;  /* 0x000000f2fff2023e */ /* 0x000fe400000000ff */
[----:B------:R-:W-:Y:S01]  /*aa50*/  @P0 F2FP.F16.F32.PACK_AB R161, RZ, R72 ;  /* 0x00000048ffa1023e */ /* 0x000fe200000000ff */
[----:B---3--:R-:W-:Y:S01]  /*aa60*/  @P0 FMUL.FTZ R167, R167, R160 ;  /* 0x000000a0a7a70220 */ /* 0x008fe20000410000 */
[----:B------:R-:W-:-:S02]  /*aa70*/  @P0 FSEL R164, R164, RZ, P4 ;  /* 0x000000ffa4a40208 */ /* 0x000fc40002000000 */
[----:B------:R-:W-:Y:S01]  /*aa80*/  @P0 F2FP.F16.F32.PACK_AB R163, RZ, R163 ;  /* 0x000000a3ffa3023e */ /* 0x000fe200000000ff */
[----:B------:R-:W-:Y:S01]  /*aa90*/  @P0 FMUL.FTZ R166, R167, R166 ;  /* 0x000000a6a7a60220 */ /* 0x000fe20000410000 */
[----:B------:R-:W-:Y:S02]  /*aaa0*/  @P0 PRMT R140, R242, 0x7610, R140 ;  /* 0x00007610f28c0816 */ /* 0x000fe4000000008c */
        /* <DEDUP_REMOVED lines=9> */
[----:B------:R-:W-:-:S02]  /*ab40*/  F2FP.F16.F32.PACK_AB R73, R239, R238 ;  /* 0x000000eeef49723e */ /* 0x000fc400000000ff */
[----:B------:R-:W-:Y:S02]  /*ab50*/  F2FP.F16.F32.PACK_AB R72, R199, R198 ;  /* 0x000000c6c748723e */ /* 0x000fe400000000ff */
        /* <DEDUP_REMOVED lines=13> */
.L_x_3275:
        /* <DEDUP_REMOVED lines=22> */
[----:B------:R-:W-:-:S04]  /*ad90*/  F2FP.F16.F32.PACK_AB R161, RZ, R161 ;  /* 0x000000a1ffa1723e */ /* 0x000fc800000000ff */
[----:B------:R-:W-:-:S07]  /*ada0*/  PRMT R140, R161, 0x7610, R140 ;  /* 0x00007610a18c7816 */ /* 0x000fce000000008c */
.L_x_3277:
[----:B------:R-:W-:Y:S05]  /*adb0*/  BSYNC.RECONVERGENT B3 ;  /* 0x0000000000037941 */ /* 0x000fea0003800200 */
.L_x_3276:
        /* <DEDUP_REMOVED lines=13> */
.L_x_3279:
[----:B------:R-:W-:Y:S05]  /*ae90*/  BSYNC.RECONVERGENT B3 ;  /* 0x0000000000037941 */ /* 0x000fea0003800200 */
.L_x_3278:
        /* <DEDUP_REMOVED lines=13> */
.L_x_3281:
[----:B------:R-:W-:Y:S05]  /*af70*/  BSYNC.RECONVERGENT B3 ;  /* 0x0000000000037941 */ /* 0x000fea0003800200 */
.L_x_3280:
        /* <DEDUP_REMOVED lines=13> */
.L_x_3283:
[----:B------:R-:W-:Y:S05]  /*b050*/  BSYNC.RECONVERGENT B3 ;  /* 0x0000000000037941 */ /* 0x000fea0003800200 */
.L_x_3282:
        /* <DEDUP_REMOVED lines=13> */
.L_x_3285:
[----:B------:R-:W-:Y:S05]  /*b130*/  BSYNC.RECONVERGENT B3 ;  /* 0x0000000000037941 */ /* 0x000fea0003800200 */
.L_x_3284:
        /* <DEDUP_REMOVED lines=13> */
.L_x_3287:
[----:B------:R-:W-:Y:S05]  /*b210*/  BSYNC.RECONVERGENT B3 ;  /* 0x0000000000037941 */ /* 0x000fea0003800200 */
.L_x_3286:
        /* <DEDUP_REMOVED lines=13> */
.L_x_3289:
[----:B------:R-:W-:Y:S05]  /*b2f0*/  BSYNC.RECONVERGENT B3 ;  /* 0x0000000000037941 */ /* 0x000fea0003800200 */
.L_x_3288:
[----:B------:R-:W-:-:S04]  /*b300*/  @P0 F2FP.F16.F32.PACK_AB R160, RZ, R160 ;  /* 0x000000a0ffa0023e */ /* 0x000fc800000000ff */
[----:B------:R-:W-:-:S07]  /*b310*/  @P0 PRMT R143, R143, 0x5410, R160 ;  /* 0x000054108f8f0816 */ /* 0x000fce00000000a0 */
.L_x_3274:
[----:B------:R-:W-:Y:S05]  /*b320*/  BSYNC.RECONVERGENT B1 ;  /* 0x0000000000017941 */ /* 0x000fea0003800200 */
.L_x_3271:
[----:B------:R-:W1:Y:S08]  /*b330*/  @P2 LDC.64 R162, c[0x0][0x478] ;  /* 0x00011e00ffa22b82 */ /* 0x000e700000000a00 */
[----:B------:R-:W2:Y:S01]  /*b340*/  @P0 LDC.64 R160, c[0x0][0x468] ;  /* 0x00011a00ffa00b82 */ /* 0x000ea20000000a00 */
[----:B-1----:R-:W-:-:S05]  /*b350*/  @P2 IMAD.WIDE.U32 R162, R236, 0x10, R162 ;  /* 0x00000010eca22825 */ /* 0x002fca00078e00a2 */
[----:B------:R1:W-:Y:S01]  /*b360*/  @P2 STG.E.128 desc[UR6][R162.64], R72 ;  /* 0x00000048a2002986 */ /* 0x0003e2000c101d06 */
[----:B--2---:R-:W-:-:S05]  /*b370*/  @P0 IMAD.WIDE.U32 R160, R234, 0x10, R160 ;  /* 0x00000010eaa00825 */ /* 0x004fca00078e00a0 */
[----:B------:R1:W-:Y:S02]  /*b380*/  @P0 STG.E.128 desc[UR6][R160.64], R140 ;  /* 0x0000008ca0000986 */ /* 0x0003e4000c101d06 */
.L_x_3270:
[----:B------:R-:W-:Y:S05]  /*b390*/  BSYNC.RECONVERGENT B2 ;  /* 0x0000000000027941 */ /* 0x000fea0003800200 */
.L_x_3269:
[----:B-1-34-:R-:W1:Y:S02]  /*b3a0*/  LDC.64 R160, c[0x0][0x380] ;  /* 0x0000e000ffa07b82 */ /* 0x01ae640000000a00 */
[----:B-1----:R-:W-:-:S04]  /*b3b0*/  LEA R7, R160, R7, 0x2 ;  /* 0x00000007a0077211 */ /* 0x002fc800078e10ff */
[----:B------:R-:W-:-:S13]  /*b3c0*/  ISETP.GE.AND P0, PT, R7, R161, PT ;  /* 0x000000a10700720c */ /* 0x000fda0003f06270 */
[----:B------:R-:W-:Y:S05]  /*b3d0*/  @!P0 BRA `(.L_x_3290) ;  /* 0xffffff54000c8947 */ /* 0x000fea000383ffff */
.L_x_3171:
[----:B------:R-:W-:Y:S05]  /*b3e0*/  BSYNC B0 ;  /* 0x0000000000007941 */ /* 0x000fea0003800000 */
.L_x_3170:
        /* <DEDUP_REMOVED lines=114> */
[C---:B------:R-:W-:Y:S02]  /*bb10*/  SHF.L.U64.HI R62, R53.reuse, 0x2, R62 ;  /* 0x00000002353e7819 */ /* 0x040fe4000001023e */
[----:B------:R-:W-:Y:S01]  /*bb20*/  SHF.L.U32 R53, R53, 0x2, RZ ;  /* 0x0000000235357819 */ /* 0x000fe200000006ff */
        /* <DEDUP_REMOVED lines=29> */
[-C--:B------:R-:W-:Y:S01]  /*bd00*/  @P0 MOV R3, R64.reuse ;  /* 0x0000004000030202 */ /* 0x080fe20000000f00 */
[----:B------:R-:W-:Y:S01]  /*bd10*/  LDS R28, [R6+0x3000] ;  /* 0x00300000061c7984 */ /* 0x000fe20000000800 */
[----:B---3--:R-:W-:Y:S01]  /*bd20*/  FADD.FTZ R49, R56, R33 ;  /* 0x0000002138317221 */ /* 0x008fe20000010000 */
[----:B------:R-:W-:Y:S01]  /*bd30*/  @P0 IADD3.X R64, PT, PT, RZ, R64, RZ, P2, !PT ;  /* 0x00000040ff400210 */ /* 0x000fe200017fe4ff */
        /* <DEDUP_REMOVED lines=28> */
[----:B------:R-:W0:Y:S01]  /*bf00*/  LDS R16, [R6+0xc00] ;  /* 0x000c000006107984 */ /* 0x000e220000000800 */
[----:B------:R-:W-:Y:S02]  /*bf10*/  @P1 MOV R2, R55 ;  /* 0x0000003700021202 */ /* 0x000fe40000000f00 */
[----:B------:R-:W-:Y:S01]  /*bf20*/  @P1 IADD3 R55, P0, PT, R55, 0x200, RZ ;  /* 0x0000020037371810 */ /* 0x000fe20007f1e0ff */
[----:B------:R-:W0:Y:S01]  /*bf30*/  LDS R17, [R6+0x2000] ;  /* 0x0020000006117984 */ /* 0x000e220000000800 */
[----:B------:R-:W-:-:S02]  /*bf40*/  @P1 MOV R3, R64 ;  /* 0x0000004000031202 */ /* 0x000fc40000000f00 */
[----:B------:R-:W-:Y:S01]  /*bf50*/  @P1 IADD3.X R64, PT, PT, RZ, R64, RZ, P0, !PT ;  /* 0x00000040ff401210 */ /* 0x000fe200007fe4ff */
[----:B------:R-:W0:Y:S01]  /*bf60*/  LDS R21, [R6+0x3400] ;  /* 0x0034000006157984 */ /* 0x000e220000000800 */
[----:B------:R-:W-:Y:S01]  /*bf70*/  ISETP.GE.U32.AND P0, PT, R51, 0x200, PT ;  /* 0x000002003300780c */ /* 0x000fe20003f06070 */
[----:B--2---:R-:W-:Y:S02]  /*bf80*/  FADD.FTZ R15, RZ, R15 ;  /* 0x0000000fff0f7221 */ /* 0x004fe40000010000 */
[----:B------:R2:W-:Y:S02]  /*bf90*/  @P1 STG.E desc[UR6][R2.64], R43 ;  /* 0x0000002b02001986 */ /* 0x0005e4000c101906 */
[----:B---3--:R-:W-:Y:S02]  /*bfa0*/  FADD.FTZ R15, R15, R20 ;  /* 0x000000140f0f7221 */ /* 0x008fe40000010000 */
[----:B------:R-:W-:Y:S04]  /*bfb0*/  @P1 STG.E desc[UR6][R4.64], R33 ;  /* 0x0000002104001986 */ /* 0x000fe8000c101906 */
[----:B------:R-:W3:Y:S01]  /*bfc0*/  LDS R33, [R6+0x2e00] ;  /* 0x002e000006217984 */ /* 0x000ee20000000800 */
[----:B-1----:R-:W-:Y:S01]  /*bfd0*/  FADD.FTZ R15, R15, R22 ;  /* 0x000000160f0f7221 */ /* 0x002fe20000010000 */
[----:B--2---:R-:W-:-:S02]  /*bfe0*/  @P5 MOV R2, R55 ;  /* 0x0000003700025202 */ /* 0x004fc40000000f00 */
[----:B------:R-:W1:Y:S01]  /*bff0*/  LDS R43, [R6+0x4200] ;  /* 0x00420000062b7984 */ /* 0x000e620000000800 */
[-C--:B------:R-:W-:Y:S01]  /*c000*/  @P5 MOV R3, R64.reuse ;  /* 0x0000004000035202 */ /* 0x080fe20000000f00 */
[----:B----4-:R-:W-:Y:S01]  /*c010*/  FADD.FTZ R0, RZ, R0 ;  /* 0x00000000ff007221 */ /* 0x010fe20000010000 */
[----:B------:R-:W-:Y:S01]  /*c020*/  @P5 IADD3 R55, P1, PT, R55, 0x200, RZ ;  /* 0x0000020037375810 */ /* 0x000fe20007f3e0ff */
[----:B------:R-:W2:Y:S02]  /*c030*/  LDS R27, [R6+0x4800] ;  /* 0x00480000061b7984 */ /* 0x000ea40000000800 */
[----:B0-----:R-:W-:Y:S02]  /*c040*/  FADD.FTZ R0, R0, R31 ;  /* 0x0000001f00007221 */ /* 0x001fe40000010000 */
[----:B------:R0:W-:Y:S01]  /*c050*/  @P5 STG.E desc[UR6][R2.64], R47 ;  /* 0x0000002f02005986 */ /* 0x0001e2000c101906 */
[----:B------:R-:W-:Y:S02]  /*c060*/  @P5 IADD3.X R64, PT, PT, RZ, R64, RZ, P1, !PT ;  /* 0x00000040ff405210 */ /* 0x000fe40000ffe4ff */
[----:B------:R-:W-:Y:S01]  /*c070*/  ISETP.GE.U32.AND P1, PT, R51, 0x400, PT ;  /* 0x000004003300780c */ /* 0x000fe20003f26070 */
[----:B------:R-:W-:Y:S01]  /*c080*/  LDS R19, [R6+0x2200] ;  /* 0x0022000006137984 */ /* 0x000fe20000000800 */
[----:B------:R-:W-:-:S03]  /*c090*/  FADD.FTZ R16, RZ, R16 ;  /* 0x00000010ff107221 */ /* 0x000fc60000010000 */
[----:B------:R-:W-:Y:S01]  /*c0a0*/  LDS R23, [R6+0x3600] ;  /* 0x0036000006177984 */ /* 0x000fe20000000800 */
[----:B------:R-:W-:Y:S01]  /*c0b0*/  FADD.FTZ R16, R16, R17 ;  /* 0x0000001110107221 */ /* 0x000fe20000010000 */
[----:B0-----:R-:W-:Y:S02]  /*c0c0*/  @P5 MOV R2, R53 ;  /* 0x0000003500025202 */ /* 0x001fe40000000f00 */
[----:B------:R-:W-:Y:S01]  /*c0d0*/  LDS R10, [R6+0x2400] ;  /* 0x00240000060a7984 */ /* 0x000fe20000000800 */
[-C--:B------:R-:W-:Y:S01]  /*c0e0*/  @P5 MOV R3, R62.reuse ;  /* 0x0000003e00035202 */ /* 0x080fe20000000f00 */
[----:B------:R-:W-:Y:S01]  /*c0f0*/  FADD.FTZ R16, R16, R21 ;  /* 0x0000001510107221 */ /* 0x000fe20000010000 */
[----:B------:R-:W-:Y:S01]  /*c100*/  @P5 IADD3 R53, P6, PT, R53, 0x200, RZ ;  /* 0x0000020035355810 */ /* 0x000fe20007fde0ff */
[----:B------:R-:W-:Y:S03]  /*c110*/  LDS R29, [R6+0x4a00] ;  /* 0x004a0000061d7984 */ /* 0x000fe60000000800 */
[----:B------:R-:W-:Y:S01]  /*c120*/  @P5 IADD3.X R62, PT, PT, RZ, R62, RZ, P6, !PT ;  /* 0x0000003eff3e5210 */ /* 0x000fe200037fe4ff */
[----:B------:R0:W-:Y:S01]  /*c130*/  @P5 STG.E desc[UR6][R2.64], R7 ;  /* 0x0000000702005986 */ /* 0x0001e2000c101906 */
[----:B------:R-:W-:-:S02]  /*c140*/  @P0 MOV R4, R53 ;  /* 0x0000003500040202 */ /* 0x000fc40000000f00 */
[----:B------:R-:W-:Y:S01]  /*c150*/  @P0 MOV R5, R62 ;  /* 0x0000003e00050202 */ /* 0x000fe20000000f00 */
[----:B------:R-:W4:Y:S01]  /*c160*/  LDS R7, [R6+0x800] ;  /* 0x0008000006077984 */ /* 0x000f220000000800 */
[----:B------:R-:W-:Y:S01]  /*c170*/  ISETP.GE.U32.AND P5, PT, R51, 0x480, PT ;  /* 0x000004803300780c */ /* 0x000fe20003fa6070 */
[----:B---3--:R-:W-:Y:S02]  /*c180*/  FADD.FTZ R0, R0, R33 ;  /* 0x0000002100007221 */ /* 0x008fe40000010000 */
[----:B------:R-:W-:Y:S02]  /*c190*/  LDS R12, [R6+0x3800] ;  /* 0x00380000060c7984 */ /* 0x000fe40000000800 */
[----:B-1----:R-:W-:Y:S01]  /*c1a0*/  FADD.FTZ R43, R0, R43 ;  /* 0x0000002b002b7221 */ /* 0x002fe20000010000 */
[----:B0-----:R-:W-:Y:S01]  /*c1b0*/  @P0 MOV R2, R55 ;  /* 0x0000003700020202 */ /* 0x001fe20000000f00 */
[----:B------:R-:W0:Y:S01]  /*c1c0*/  LDS R0, [R6+0xe00] ;  /* 0x000e000006007984 */ /* 0x000e220000000800 */
[----:B------:R-:W-:Y:S01]  /*c1d0*/  @P0 IADD3 R55, P6, PT, R55, 0x200, RZ ;  /* 0x0000020037370810 */ /* 0x000fe20007fde0ff */
[----:B--2---:R-:W-:Y:S01]  /*c1e0*/  FADD.FTZ R27, R16, R27 ;  /* 0x0000001b101b7221 */ /* 0x004fe20000010000 */
[-C--:B------:R-:W-:Y:S01]  /*c1f0*/  @P0 MOV R3, R64.reuse ;  /* 0x0000004000030202 */ /* 0x080fe20000000f00 */
[----:B------:R-:W1:Y:S01]  /*c200*/  LDS R8, [R6+0x1200] ;  /* 0x0012000006087984 */ /* 0x000e620000000800 */
[----:B------:R-:W-:-:S02]  /*c210*/  @P0 IADD3.X R64, PT, PT, RZ, R64, RZ, P6, !PT ;  /* 0x00000040ff400210 */ /* 0x000fc400037fe4ff */
[----:B------:R-:W-:Y:S01]  /*c220*/  @P0 IADD3 R53, P6, PT, R53, 0x200, RZ ;  /* 0x0000020035350810 */ /* 0x000fe20007fde0ff */
[----:B------:R2:W-:Y:S03]  /*c230*/  @P0 STG.E desc[UR6][R2.64], R43 ;  /* 0x0000002b02000986 */ /* 0x0005e6000c101906 */
[----:B------:R-:W-:Y:S01]  /*c240*/  @P0 IADD3.X R62, PT, PT, RZ, R62, RZ, P6, !PT ;  /* 0x0000003eff3e0210 */ /* 0x000fe200037fe4ff */
[----:B------:R3:W-:Y:S01]  /*c250*/  @P0 STG.E desc[UR6][R4.64], R35 ;  /* 0x0000002304000986 */ /* 0x0007e2000c101906 */
[----:B------:R-:W-:-:S03]  /*c260*/  ISETP.GE.U32.AND P6, PT, R51, 0x500, PT ;  /* 0x000005003300780c */ /* 0x000fc60003fc6070 */
[----:B------:R-:W-:Y:S01]  /*c270*/  LDS R14, [R6+0x4c00] ;  /* 0x004c0000060e7984 */ /* 0x000fe20000000800 */
[----:B--2---:R-:W-:-:S03]  /*c280*/  @P4 MOV R2, R55 ;  /* 0x0000003700024202 */ /* 0x004fc60000000f00 */
[----:B------:R-:W-:Y:S01]  /*c290*/  LDS R17, [R6+0x4e00] ;  /* 0x004e000006117984 */ /* 0x000fe20000000800 */
[-C--:B------:R-:W-:Y:S02]  /*c2a0*/  @P4 MOV R3, R64.reuse ;  /* 0x0000004000034202 */ /* 0x080fe40000000f00 */
[----:B------:R-:W-:Y:S01]  /*c2b0*/  @P4 IADD3 R55, P0, PT, R55, 0x200, RZ ;  /* 0x0000020037374810 */ /* 0x000fe20007f1e0ff */
[----:B---3--:R-:W-:Y:S02]  /*c2c0*/  FADD.FTZ R5, R15, R26 ;  /* 0x0000001a0f057221 */ /* 0x008fe40000010000 */
[----:B------:R-:W2:Y:S01]  /*c2d0*/  LDS R15, [R6+0x2600] ;  /* 0x00260000060f7984 */ /* 0x000ea20000000800 */
[----:B------:R-:W-:Y:S01]  /*c2e0*/  @P4 IADD3.X R64, PT, PT, RZ, R64, RZ, P0, !PT ;  /* 0x00000040ff404210 */ /* 0x000fe200007fe4ff */
[----:B----4-:R-:W-:-:S04]  /*c2f0*/  FADD.FTZ R7, RZ, R7 ;  /* 0x00000007ff077221 */ /* 0x010fc80000010000 */
[----:B------:R-:W-:-:S04]  /*c300*/  FADD.FTZ R7, R7, R18 ;  /* 0x0000001207077221 */ /* 0x000fc80000010000 */
[----:B------:R-:W-:Y:S01]  /*c310*/  FADD.FTZ R7, R7, R28 ;  /* 0x0000001c07077221 */ /* 0x000fe20000010000 */
[----:B0-----:R-:W-:-:S03]  /*c320*/  FADD.FTZ R0, RZ, R0 ;  /* 0x00000000ff007221 */ /* 0x001fc60000010000 */
[----:B------:R-:W-:Y:S01]  /*c330*/  FADD.FTZ R25, R7, R24 ;  /* 0x0000001807197221 */ /* 0x000fe20000010000 */
[----:B------:R-:W-:Y:S01]  /*c340*/  FADD.FTZ R0, R0, R19 ;  /* 0x0000001300007221 */ /* 0x000fe20000010000 */
[----:B------:R-:W0:Y:S01]  /*c350*/  LDS R7, [R6+0x1000] ;  /* 0x0010000006077984 */ /* 0x000e220000000800 */
[----:B-1----:R-:W-:Y:S02]  /*c360*/  FADD.FTZ R8, RZ, R8 ;  /* 0x00000008ff087221 */ /* 0x002fe40000010000 */
[----:B------:R-:W-:Y:S01]  /*c370*/  FADD.FTZ R0, R0, R23 ;  /* 0x0000001700007221 */ /* 0x000fe20000010000 */
[----:B------:R1:W-:Y:S03]  /*c380*/  @P4 STG.E desc[UR6][R2.64], R25 ;  /* 0x0000001902004986 */ /* 0x0003e6000c101906 */
[----:B------:R-:W-:Y:S01]  /*c390*/  FADD.FTZ R29, R0, R29 ;  /* 0x0000001d001d7221 */ /* 0x000fe20000010000 */
[----:B-1----:R-:W-:-:S02]  /*c3a0*/  @P4 MOV R2, R53 ;  /* 0x0000003500024202 */ /* 0x002fc40000000f00 */
[-C--:B------:R-:W-:Y:S02]  /*c3b0*/  @P4 MOV R3, R62.reuse ;  /* 0x0000003e00034202 */ /* 0x080fe40000000f00 */
[----:B------:R-:W-:Y:S01]  /*c3c0*/  @P4 IADD3 R53, P0, PT, R53, 0x200, RZ ;  /* 0x0000020035354810 */ /* 0x000fe20007f1e0ff */
[----:B--2---:R-:W-:Y:S02]  /*c3d0*/  FADD.FTZ R8, R8, R15 ;  /* 0x0000000f08087221 */ /* 0x004fe40000010000 */
[----:B------:R1:W-:Y:S01]  /*c3e0*/  @P4 STG.E desc[UR6][R2.64], R9 ;  /* 0x0000000902004986 */ /* 0x0003e2000c101906 */
[----:B------:R-:W-:-:S03]  /*c3f0*/  @P4 IADD3.X R62, PT, PT, RZ, R62, RZ, P0, !PT ;  /* 0x0000003eff3e4210 */ /* 0x000fc600007fe4ff */
[----:B------:R-:W2:Y:S01]  /*c400*/  LDS R9, [R6+0x3a00] ;  /* 0x003a000006097984 */ /* 0x000ea20000000800 */
[----:B-1----:R-:W-:Y:S02]  /*c410*/  @P3 MOV R2, R55 ;  /* 0x0000003700023202 */ /* 0x002fe40000000f00 */
[-C--:B------:R-:W-:Y:S02]  /*c420*/  @P3 MOV R3, R64.reuse ;  /* 0x0000004000033202 */ /* 0x080fe40000000f00 */
[----:B------:R-:W-:Y:S01]  /*c430*/  @P3 IADD3 R55, P0, PT, R55, 0x200, RZ ;  /* 0x0000020037373810 */ /* 0x000fe20007f1e0ff */
[----:B0-----:R-:W-:Y:S02]  /*c440*/  FADD.FTZ R7, RZ, R7 ;  /* 0x00000007ff077221 */ /* 0x001fe40000010000 */
        /* <DEDUP_REMOVED lines=50> */
.L_x_3184:
[----:B---3--:R-:W-:Y:S01]  /*c770*/  HFMA2 R239, -RZ, RZ, 0, 5.9604644775390625e-08 ;  /* 0x00000001ffef7431 */ /* 0x008fe200000001ff */
[----:B------:R-:W-:Y:S01]  /*c780*/  BSSY B1, `(.L_x_3291) ;  /* 0x0000006000017945 */ /* 0x000fe20003800000 */
[----:B------:R-:W-:Y:S02]  /*c790*/  MOV R242, 0x1f ;  /* 0x0000001f00f27802 */ /* 0x000fe40000000f00 */
[----:B------:R-:W-:-:S07]  /*c7a0*/  MOV R234, 0xffffffff ;  /* 0xffffffff00ea7802 */ /* 0x000fce0000000f00 */
[----:B0----5:R-:W-:Y:S05]  /*c7b0*/  WARPSYNC.COLLECTIVE R234, `(.L_x_3292) ;  /* 0x00000000ea087348 */ /* 0x021fea0003c00000 */
[----:B------:R1:W2:Y:S02]  /*c7c0*/  SHFL.BFLY P6, R238, R241, R239, R242 ;  /* 0x0c0000eff1ee7389 */ /* 0x0002a400000c00f2 */
[----:B012--5:R-:W-:Y:S05]  /*c7d0*/  ENDCOLLECTIVE ;  /* 0x000000000000791b */ /* 0x027fea0003800000 */
.L_x_3292:
[----:B------:R-:W-:Y:S05]  /*c7e0*/  BSYNC B1 ;  /* 0x0000000000017941 */ /* 0x000fea0003800000 */
.L_x_3291:
        /* <DEDUP_REMOVED lines=9> */
.L_x_3293:
[----:B------:R-:W-:Y:S01]  /*c880*/  HFMA2 R239, -RZ, RZ, 0, 1.1920928955078125e-07 ;  /* 0x00000002ffef7431 */ /* 0x000fe200000001ff */
[----:B------:R-:W-:Y:S02]  /*c890*/  MOV R241, R160 ;  /* 0x000000a000f17202 */ /* 0x000fe40000000f00 */
[----:B------:R-:W-:-:S07]  /*c8a0*/  MOV R161, R238 ;  /* 0x000000ee00a17202 */ /* 0x000fce0000000f00 */
[----:B------:R-:W-:Y:S05]  /*c8b0*/  WARPSYNC.COLLECTIVE R234, `(.L_x_3294) ;  /* 0x00000000ea087348 */ /* 0x000fea0003c00000 */
[----:B------:R0:W1:Y:S02]  /*c8c0*/  SHFL.BFLY P6, R238, R241, R239, R242 ;  /* 0x0c0000eff1ee7389 */ /* 0x00006400000c00f2 */
[----:B01----:R-:W-:Y:S05]  /*c8d0*/  ENDCOLLECTIVE ;  /* 0x000000000000791b */ /* 0x003fea0003800000 */
.L_x_3294:
[----:B------:R-:W-:-:S05]  /*c8e0*/  FADD.FTZ R161, R161, R240 ;  /* 0x000000f0a1a17221 */ /* 0x000fca0000010000 */
[----:B------:R-:W-:Y:S02]  /*c8f0*/  MOV R241, R161 ;  /* 0x000000a100f17202 */ /* 0x000fe40000000f00 */
[----:B------:R-:W-:-:S07]  /*c900*/  MOV R163, R238 ;  /* 0x000000ee00a37202 */ /* 0x000fce0000000f00 */
[----:B------:R-:W-:Y:S05]  /*c910*/  WARPSYNC.COLLECTIVE R234, `(.L_x_3295) ;  /* 0x00000000ea087348 */ /* 0x000fea0003c00000 */
[----:B------:R0:W1:Y:S02]  /*c920*/  SHFL.BFLY P6, R238, R241, R239, R242 ;  /* 0x0c0000eff1ee7389 */ /* 0x00006400000c00f2 */
[----:B01----:R-:W-:Y:S05]  /*c930*/  ENDCOLLECTIVE ;  /* 0x000000000000791b */ /* 0x003fea0003800000 */
.L_x_3295:
[----:B------:R-:W-:Y:S01]  /*c940*/  FADD.FTZ R163, R160, R163 ;  /* 0x000000a3a0a37221 */ /* 0x000fe20000010000 */
[----:B------:R-:W-:-:S04]  /*c950*/  HFMA2 R239, -RZ, RZ, 0, 2.384185791015625e-07 ;  /* 0x00000004ffef7431 */ /* 0x000fc800000001ff */
[----:B------:R-:W-:Y:S02]  /*c960*/  MOV R241, R163 ;  /* 0x000000a300f17202 */ /* 0x000fe40000000f00 */
[----:B------:R-:W-:-:S07]  /*c970*/  MOV R162, R238 ;  /* 0x000000ee00a27202 */ /* 0x000fce0000000f00 */
[----:B------:R-:W-:Y:S05]  /*c980*/  WARPSYNC.COLLECTIVE R234, `(.L_x_3296) ;  /* 0x00000000ea087348 */ /* 0x000fea0003c00000 */
[----:B------:R0:W1:Y:S02]  /*c990*/  SHFL.BFLY P6, R238, R241, R239, R242 ;  /* 0x0c0000eff1ee7389 */ /* 0x00006400000c00f2 */
[----:B01----:R-:W-:Y:S05]  /*c9a0*/  ENDCOLLECTIVE ;  /* 0x000000000000791b */ /* 0x003fea0003800000 */
.L_x_3296:
[----:B------:R-:W-:-:S05]  /*c9b0*/  FADD.FTZ R162, R161, R162 ;  /* 0x000000a2a1a27221 */ /* 0x000fca0000010000 */
[----:B------:R-:W-:Y:S02]  /*c9c0*/  MOV R241, R162 ;  /* 0x000000a200f17202 */ /* 0x000fe40000000f00 */
[----:B------:R-:W-:-:S07]  /*c9d0*/  MOV R164, R238 ;  /* 0x000000ee00a47202 */ /* 0x000fce0000000f00 */
[----:B------:R-:W-:Y:S05]  /*c9e0*/  WARPSYNC.COLLECTIVE R234, `(.L_x_3297) ;  /* 0x00000000ea087348 */ /* 0x000fea0003c00000 */
[----:B------:R0:W1:Y:S02]  /*c9f0*/  SHFL.BFLY P6, R238, R241, R239, R242 ;  /* 0x0c0000eff1ee7389 */ /* 0x00006400000c00f2 */
[----:B01----:R-:W-:Y:S05]  /*ca00*/  ENDCOLLECTIVE ;  /* 0x000000000000791b */ /* 0x003fea0003800000 */
.L_x_3297:
[----:B------:R-:W-:Y:S01]  /*ca10*/  FADD.FTZ R164, R163, R164 ;  /* 0x000000a4a3a47221 */ /* 0x000fe20000010000 */
[----:B------:R-:W-:-:S04]  /*ca20*/  HFMA2 R239, -RZ, RZ, 0, 4.76837158203125e-07 ;  /* 0x00000008ffef7431 */ /* 0x000fc800000001ff */
[----:B------:R-:W-:Y:S02]  /*ca30*/  MOV R241, R164 ;  /* 0x000000a400f17202 */ /* 0x000fe40000000f00 */
[----:B------:R-:W-:-:S07]  /*ca40*/  MOV R165, R238 ;  /* 0x000000ee00a57202 */ /* 0x000fce0000000f00 */
[----:B------:R-:W-:Y:S05]  /*ca50*/  WARPSYNC.COLLECTIVE R234, `(.L_x_3298) ;  /* 0x00000000ea087348 */ /* 0x000fea0003c00000 */
[----:B------:R0:W1:Y:S02]  /*ca60*/  SHFL.BFLY P6, R238, R241, R239, R242 ;  /* 0x0c0000eff1ee7389 */ /* 0x00006400000c00f2 */
[----:B01----:R-:W-:Y:S05]  /*ca70*/  ENDCOLLECTIVE ;  /* 0x000000000000791b */ /* 0x003fea0003800000 */
.L_x_3298:
[----:B------:R-:W-:-:S05]  /*ca80*/  FADD.FTZ R165, R162, R165 ;  /* 0x000000a5a2a57221 */ /* 0x000fca0000010000 */
[----:B------:R-:W-:Y:S02]  /*ca90*/  MOV R241, R165 ;  /* 0x000000a500f17202 */ /* 0x000fe40000000f00 */
[----:B------:R-:W-:-:S07]  /*caa0*/  MOV R167, R238 ;  /* 0x000000ee00a77202 */ /* 0x000fce0000000f00 */
[----:B------:R-:W-:Y:S05]  /*cab0*/  WARPSYNC.COLLECTIVE R234, `(.L_x_3299) ;  /* 0x00000000ea087348 */ /* 0x000fea0003c00000 */
[----:B------:R0:W1:Y:S02]  /*cac0*/  SHFL.BFLY P6, R238, R241, R239, R242 ;  /* 0x0c0000eff1ee7389 */ /* 0x00006400000c00f2 */
[----:B01----:R-:W-:Y:S05]  /*cad0*/  ENDCOLLECTIVE ;  /* 0x000000000000791b */ /* 0x003fea0003800000 */
.L_x_3299:
[----:B------:R-:W-:Y:S01]  /*cae0*/  FADD.FTZ R167, R164, R167 ;  /* 0x000000a7a4a77221 */ /* 0x000fe20000010000 */
[----:B------:R-:W-:-:S04]  /*caf0*/  HFMA2 R239, -RZ, RZ, 0, 9.5367431640625e-07 ;  /* 0x00000010ffef7431 */ /* 0x000fc800000001ff */
[----:B------:R-:W-:Y:S02]  /*cb00*/  MOV R241, R167 ;  /* 0x000000a700f17202 */ /* 0x000fe40000000f00 */
[----:B------:R-:W-:-:S07]  /*cb10*/  MOV R166, R238 ;  /* 0x000000ee00a67202 */ /* 0x000fce0000000f00 */
[----:B------:R-:W-:Y:S05]  /*cb20*/  WARPSYNC.COLLECTIVE R234, `(.L_x_3300) ;  /* 0x00000000ea087348 */ /* 0x000fea0003c00000 */
[----:B------:R0:W1:Y:S02]  /*cb30*/  SHFL.BFLY P6, R238, R241, R239, R242 ;  /* 0x0c0000eff1ee7389 */ /* 0x00006400000c00f2 */
[----:B01----:R-:W-:Y:S05]  /*cb40*/  ENDCOLLECTIVE ;  /* 0x000000000000791b */ /* 0x003fea0003800000 */
.L_x_3300:
[----:B------:R-:W-:-:S05]  /*cb50*/  FADD.FTZ R166, R165, R166 ;  /* 0x000000a6a5a67221 */ /* 0x000fca0000010000 */
[----:B------:R-:W-:Y:S02]  /*cb60*/  MOV R241, R166 ;  /* 0x000000a600f17202 */ /* 0x000fe40000000f00 */
[----:B------:R-:W-:-:S07]  /*cb70*/  MOV R160, R238 ;  /* 0x000000ee00a07202 */ /* 0x000fce0000000f00 */
[----:B------:R-:W-:Y:S05]  /*cb80*/  WARPSYNC.COLLECTIVE R234, `(.L_x_3301) ;  /* 0x00000000ea087348 */ /* 0x000fea0003c00000 */
[----:B------:R0:W1:Y:S02]  /*cb90*/  SHFL.BFLY P6, R238, R241, R239, R242 ;  /* 0x0c0000eff1ee7389 */ /* 0x00006400000c00f2 */
[----:B01----:R-:W-:Y:S05]  /*cba0*/  ENDCOLLECTIVE ;  /* 0x000000000000791b */ /* 0x003fea0003800000 */
.L_x_3301:
[----:B------:R-:W-:Y:S01]  /*cbb0*/  MOV R161, R238 ;  /* 0x000000ee00a17202 */ /* 0x000fe20000000f00 */
[----:B------:R-:W-:Y:S06]  /*cbc0*/  BRA `(.L_x_3302) ;  /* 0xffffff6400387947 */ /* 0x000fec000383ffff */
.L_x_3303:
        /* <DEDUP_REMOVED lines=11> */
.L_x_25383:


//--------------------- .text._ZN10layer_norm22ln_bwd_finalize_kernelINS_22Kernel_traits_finalizeILj1280E6__halfS2_S2_S2_fjLb0ELj1024ELj4ENS_18Kernel_traits_baseILj1280ES2_S2_S2_S2_fjLj1024EEEEELb0ELb1EEEvNS_9BwdParamsE --------------------------
	.section	.text._ZN10layer_norm22ln_bwd_finalize_kernelINS_22Kernel_traits_finalizeILj1280E6__halfS2_S2_S2_fjLb0ELj1024ELj4ENS_18Kernel_traits_baseILj1280ES2_S2_S2_S2_fjLj1024EEEEELb0ELb1EEEvNS_9BwdParamsE,"ax",@progbits
	.align	128
        .global         _ZN10layer_norm22ln_bwd_finalize_kernelINS_22Kernel_traits_finalizeILj1280E6__halfS2_S2_S2_fjLb0ELj1024ELj4ENS_18Kernel_traits_baseILj1280ES2_S2_S2_S2_fjLj1024EEEEELb0ELb1EEEvNS_9BwdParamsE
        .type           _ZN10layer_norm22ln_bwd_finalize_kernelINS_22Kernel_traits_finalizeILj1280E6__halfS2_S2_S2_fjLb0ELj1024ELj4ENS_18Kernel_traits_baseILj1280ES2_S2_S2_S2_fjLj1024EEEEELb0ELb1EEEvNS_9BwdParamsE,@function
        .size           _ZN10layer_norm22ln_bwd_finalize_kernelINS_22Kernel_traits_finalizeILj1280E6__halfS2_S2_S2_fjLb0ELj1024ELj4ENS_18Kernel_traits_baseILj1280ES2_S2_S2_S2_fjLj1024EEEEELb0ELb1EEEvNS_9BwdParamsE,(.L_x_25384 - _ZN10layer_norm22ln_bwd_finalize_kernelINS_22Kernel_traits_finalizeILj1280E6__halfS2_S2_S2_fjLb0ELj1024ELj4ENS_18Kernel_traits_baseILj1280ES2_S2_S2_S2_fjLj1024EEEEELb0ELb1EEEvNS_9BwdParamsE)
        .other          _ZN10layer_norm22ln_bwd_finalize_kernelINS_22Kernel_traits_finalizeILj1280E6__halfS2_S2_S2_fjLb0ELj1024ELj4ENS_18Kernel_traits_baseILj1280ES2_S2_S2_S2_fjLj1024EEEEELb0ELb1EEEvNS_9BwdParamsE,@"STO_CUDA_ENTRY STV_DEFAULT"
_ZN10layer_norm22ln_bwd_finalize_kernelINS_22Kernel_traits_finalizeILj1280E6__halfS2_S2_S2_fjLb0ELj1024ELj4ENS_18Kernel_traits_baseILj1280ES2_S2_S2_S2_fjLj1024EEEEELb0ELb1EEEvNS_9BwdParamsE:
.text._ZN10layer_norm22ln_bwd_finalize_kernelINS_22Kernel_traits_finalizeILj1280E6__halfS2_S2_S2_fjLb0ELj1024ELj4ENS_18Kernel_traits_baseILj1280ES2_S2_S2_S2_fjLj1024EEEEELb0ELb1EEEvNS_9BwdParamsE:
        /* <DEDUP_REMOVED lines=77> */
.L_x_3308:
        /* <DEDUP_REMOVED lines=118> */
.L_x_3307:
[----:B------:R-:W-:Y:S05]  /*0c30*/  BSYNC.RECONVERGENT B1 ;  /* 0x0000000000017941 */ /* 0x000fea0003800200 */
.L_x_3306:
        /* <DEDUP_REMOVED lines=69> */
.L_x_3310:
[----:B------:R-:W-:Y:S05]  /*1090*/  BSYNC.RECONVERGENT B1 ;  /* 0x0000000000017941 */ /* 0x000fea0003800200 */
.L_x_3309:
        /* <DEDUP_REMOVED lines=38> */
.L_x_3312:
[----:B------:R-:W-:Y:S05]  /*1300*/  BSYNC.RECONVERGENT B1 ;  /* 0x0000000000017941 */ /* 0x000fea0003800200 */
.L_x_3311:
[----:B------:R-:W-:Y:S05]  /*1310*/  @!P1 BRA `(.L_x_3305) ;  /* 0x0000000000409947 */ /* 0x000fea0003800000 */
[----:B------:R-:W0:Y:S01]  /*1320*/  LDC R12, c[0x0][0x388] ;  /* 0x0000e200ff0c7b82 */ /* 0x000e220000000800 */
[----:B------:R-:W-:-:S07]  /*1330*/  IADD3 R0, PT, PT, -R0, RZ, RZ ;  /* 0x000000ff00007210 */ /* 0x000fce0007ffe1ff */
[----:B------:R-:W1:Y:S08]  /*1340*/  LDC.64 R8, c[0x0][0x440] ;  /* 0x00011000ff087b82 */ /* 0x000e700000000a00 */
[----:B------:R-:W2:Y:S01]  /*1350*/  LDC.64 R10, c[0x0][0x448] ;  /* 0x00011200ff0a7b82 */ /* 0x000ea20000000a00 */
[----:B0-----:R-:W-:-:S05]  /*1360*/  IMAD R2, R2, R12, R5 ;  /* 0x0000000c02027224 */ /* 0x001fca00078e0205 */
[----:B------:R-:W-:-:S07]  /*1370*/  IADD3 R13, PT, PT, R57, R2, RZ ;  /* 0x00000002390d7210 */ /* 0x000fce0007ffe0ff */
.L_x_3313:
        /* <DEDUP_REMOVED lines=10> */
.L_x_3305:
[----:B------:R-:W-:Y:S05]  /*1420*/  BSYNC.RECONVERGENT B0 ;  /* 0x0000000000007941 */ /* 0x000fea0003800200 */
.L_x_3304:
        /* <DEDUP_REMOVED lines=54> */
[----:B-1----:R-:W-:Y:S02]  /*1790*/  F2FP.F16.F32.PACK_AB R7, R7, R6 ;  /* 0x000000060707723e */ /* 0x002fe400000000ff */
[----:B--2---:R-:W-:-:S03]  /*17a0*/  F2FP.F16.F32.PACK_AB R9, R9, R8 ;  /* 0x000000080909723e */ /* 0x004fc600000000ff */
[----:B------:R-:W-:Y:S04]  /*17b0*/  STG.E desc[UR6][R2.64], R7 ;  /* 0x0000000702007986 */ /* 0x000fe8000c101906 */
[----:B------:R-:W-:Y:S01]  /*17c0*/  STG.E desc[UR6][R4.64], R9 ;  /* 0x0000000904007986 */ /* 0x000fe2000c101906 */
[----:B------:R-:W-:Y:S05]  /*17d0*/  EXIT ;  /* 0x000000000000794d */ /* 0x000fea0003800000 */
.L_x_3314:
        /* <DEDUP_REMOVED lines=10> */
.L_x_25384:


//--------------------- .text._ZN10layer_norm13ln_bwd_kernelINS_13Kernel_traitsI6__halfS2_S2_S2_fjLj1280ELj1ELj4ELj1ELj16ENS_18Kernel_traits_baseILj1280ES2_S2_S2_S2_fjLj128EEEEELb1ELb0ELb1ELb1EEEvNS_9BwdParamsE --------------------------
	.section	.text._ZN10layer_norm13ln_bwd_kernelINS_13Kernel_traitsI6__halfS2_S2_S2_fjLj1280ELj1ELj4ELj1ELj16ENS_18Kernel_traits_baseILj1280ES2_S2_S2_S2_fjLj128EEEEELb1ELb0ELb1ELb1EEEvNS_9BwdParamsE,"ax",@progbits
	.align	128
        .global         _ZN10layer_norm13ln_bwd_kernelINS_13Kernel_traitsI6__halfS2_S2_S2_fjLj1280ELj1ELj4ELj1ELj16ENS_18Kernel_traits_baseILj1280ES2_S2_S2_S2_fjLj128EEEEELb1ELb0ELb1ELb1EEEvNS_9BwdParamsE
        .type           _ZN10layer_norm13ln_bwd_kernelINS_13Kernel_traitsI6__halfS2_S2_S2_fjLj1280ELj1ELj4ELj1ELj16ENS_18Kernel_traits_baseILj1280ES2_S2_S2_S2_fjLj128EEEEELb1ELb0ELb1ELb1EEEvNS_9BwdParamsE,@function
        .size           _ZN10layer_norm13ln_bwd_kernelINS_13Kernel_traitsI6__halfS2_S2_S2_fjLj1280ELj1ELj4ELj1ELj16ENS_18Kernel_traits_baseILj1280ES2_S2_S2_S2_fjLj128EEEEELb1ELb0ELb1ELb1EEEvNS_9BwdParamsE,(.L_x_25385 - _ZN10layer_norm13ln_bwd_kernelINS_13Kernel_traitsI6__halfS2_S2_S2_fjLj1280ELj1ELj4ELj1ELj16ENS_18Kernel_traits_baseILj1280ES2_S2_S2_S2_fjLj128EEEEELb1ELb0ELb1ELb1EEEvNS_9BwdParamsE)
        .other          _ZN10layer_norm13ln_bwd_kernelINS_13Kernel_traitsI6__halfS2_S2_S2_fjLj1280ELj1ELj4ELj1ELj16ENS_18Kernel_traits_baseILj1280ES2_S2_S2_S2_fjLj128EEEEELb1ELb0ELb1ELb1EEEvNS_9BwdParamsE,@"STO_CUDA_ENTRY STV_DEFAULT"
_ZN10layer_norm13ln_bwd_kernelINS_13Kernel_traitsI6__halfS2_S2_S2_fjLj1280ELj1ELj4ELj1ELj16ENS_18Kernel_traits_baseILj1280ES2_S2_S2_S2_fjLj128EEEEELb1ELb0ELb1ELb1EEEvNS_9BwdParamsE:
.text._ZN10layer_norm13ln_bwd_kernelINS_13Kernel_traitsI6__halfS2_S2_S2_fjLj1280ELj1ELj4ELj1ELj16ENS_18Kernel_traits_baseILj1280ES2_S2_S2_S2_fjLj128EEEEELb1ELb0ELb1ELb1EEEvNS_9BwdParamsE:
        /* <DEDUP_REMOVED lines=66> */
.L_x_3417:
        /* <DEDUP_REMOVED lines=14> */
[----:B------:R-:W2:Y:S01]  /*0500*/  LDC.64 R172, c[0x0][0x3a8] ;  /* 0x0000ea00ffac7b82 */ /* 0x000ea20000000a00 */
[----:B------:R-:W-:Y:S01]  /*0510*/  IMAD R0, R222, UR8, RZ ;  /* 0x00000008de007c24 */ /* 0x000fe2000f8e02ff */
[----:B0-----:R-:W-:-:S04]  /*0520*/  IADD3 R2, PT, PT, R227, -0x1, RZ ;  /* 0xffffffffe3027810 */ /* 0x001fc80007ffe0ff */
[----:B------:R-:W-:Y:S01]  /*0530*/  SHF.R.S32.HI R3, RZ, 0x1f, R0 ;  /* 0x0000001fff037819 */ /* 0x000fe20000011400 */
[----:B------:R-:W-:Y:S01]  /*0540*/  IMAD R2, R2, UR8, RZ ;  /* 0x0000000802027c24 */ /* 0x000fe2000f8e02ff */
[----:B------:R-:W0:Y:S02]  /*0550*/  LDC.64 R4, c[0x0][0x428] ;  /* 0x00010a00ff047b82 */ /* 0x000e240000000a00 */
[----:B------:R-:W-:Y:S02]  /*0560*/  LEA.HI R3, R3, R0, RZ, 0x3 ;  /* 0x0000000003037211 */ /* 0x000fe400078f18ff */
[----:B------:R-:W-:-:S04]  /*0570*/  SHF.R.S32.HI R7, RZ, 0x1f, R2 ;  /* 0x0000001fff077819 */ /* 0x000fc80000011402 */
[----:B------:R-:W-:Y:S01]  /*0580*/  LEA.HI R7, R7, R2, RZ, 0x3 ;  /* 0x0000000207077211 */ /* 0x000fe200078f18ff */
[----:B------:R-:W-:Y:S01]  /*0590*/  IMAD.WIDE R186, R222, 0x4, R186 ;  /* 0x00000004deba7825 */ /* 0x000fe200078e02ba */
[----:B------:R-:W-:Y:S01]  /*05a0*/  MOV R231, UR14 ;  /* 0x0000000e00e77c02 */ /* 0x000fe20008000f00 */
[----:B------:R-:W3:Y:S03]  /*05b0*/  LDC.64 R232, c[0x0][0x3b0] ;  /* 0x0000ec00ffe87b82 */ /* 0x000ee60000000a00 */
[----:B------:R4:W4:Y:S01]  /*05c0*/  LDG.E R171, desc[UR6][R186.64] ;  /* 0x00000006baab7981 */ /* 0x000922000c1e1900 */
[----:B-1----:R-:W-:-:S04]  /*05d0*/  LOP3.LUT R168, R6, 0x1f, RZ, 0xc0, !PT ;  /* 0x0000001f06a87812 */ /* 0x002fc800078ec0ff */
[-C--:B------:R-:W-:Y:S02]  /*05e0*/  LEA.HI.SX32 R177, R3, R168.reuse, 0x1d ;  /* 0x000000a803b17211 */ /* 0x080fe400078feaff */
[----:B------:R-:W-:Y:S02]  /*05f0*/  LEA.HI.SX32 R7, R7, R168, 0x1d ;  /* 0x000000a807077211 */ /* 0x000fe400078feaff */
[C---:B------:R-:W-:Y:S01]  /*0600*/  IADD3 R181, PT, PT, R177.reuse, 0x40, RZ ;  /* 0x00000040b1b57810 */ /* 0x040fe20007ffe0ff */
[----:B--2---:R-:W-:-:S04]  /*0610*/  IMAD.WIDE.U32 R160, R177, 0x10, R172 ;  /* 0x00000010b1a07825 */ /* 0x004fc800078e00ac */
[----:B------:R-:W-:Y:S01]  /*0620*/  IMAD.WIDE.U32 R12, R181, 0x10, R172 ;  /* 0x00000010b50c7825 */ /* 0x000fe200078e00ac */
[C---:B------:R-:W-:Y:S01]  /*0630*/  IADD3 R169, PT, PT, R177.reuse, 0x60, RZ ;  /* 0x00000060b1a97810 */ /* 0x040fe20007ffe0ff */
[----:B------:R-:W2:Y:S01]  /*0640*/  LDG.E.128 R160, desc[UR6][R160.64] ;  /* 0x00000006a0a07981 */ /* 0x000ea2000c1e1d00 */
[----:B------:R-:W-:Y:S01]  /*0650*/  IADD3 R179, PT, PT, R177, 0x20, RZ ;  /* 0x00000020b1b37810 */ /* 0x000fe20007ffe0ff */
[C---:B0-----:R-:W-:Y:S02]  /*0660*/  IMAD.WIDE.U32 R20, R7.reuse, 0x10, R4 ;  /* 0x0000001007147825 */ /* 0x041fe400078e0004 */
[----:B------:R-:W4:Y:S01]  /*0670*/  LDG.E.128 R12, desc[UR6][R12.64] ;  /* 0x000000060c0c7981 */ /* 0x000f22000c1e1d00 */
[----:B------:R-:W-:Y:S01]  /*0680*/  IADD3 R9, PT, PT, R7, 0x20, RZ ;  /* 0x0000002007097810 */ /* 0x000fe20007ffe0ff */
[--C-:B------:R-:W-:Y:S01]  /*0690*/  IMAD.WIDE.U32 R28, R169, 0x10, R172.reuse ;  /* 0x00000010a91c7825 */ /* 0x100fe200078e00ac */
[C---:B------:R-:W-:Y:S01]  /*06a0*/  IADD3 R25, PT, PT, R7.reuse, 0x40, RZ ;  /* 0x0000004007197810 */ /* 0x040fe20007ffe0ff */
[----:B------:R-:W2:Y:S01]  /*06b0*/  LDG.E.128 R20, desc[UR6][R20.64] ;  /* 0x0000000614147981 */ /* 0x000ea2000c1e1d00 */
[----:B------:R-:W-:Y:S01]  /*06c0*/  IADD3 R165, PT, PT, R7, 0x60, RZ ;  /* 0x0000006007a57810 */ /* 0x000fe20007ffe0ff */
[----:B------:R-:W-:Y:S01]  /*06d0*/  IMAD.WIDE.U32 R16, R179, 0x10, R172 ;  /* 0x00000010b3107825 */ /* 0x000fe200078e00ac */
[----:B------:R-:W-:Y:S01]  /*06e0*/  IADD3 R183, PT, PT, R177, 0x80, RZ ;  /* 0x00000080b1b77810 */ /* 0x000fe20007ffe0ff */
[----:B------:R-:W2:Y:S01]  /*06f0*/  LDG.E.128 R28, desc[UR6][R28.64] ;  /* 0x000000061c1c7981 */ /* 0x000ea2000c1e1d00 */
[----:B------:R-:W-:Y:S01]  /*0700*/  IADD3 R3, PT, PT, R7, 0x80, RZ ;  /* 0x0000008007037810 */ /* 0x000fe20007ffe0ff */
[----:B------:R-:W-:-:S02]  /*0710*/  IMAD.WIDE.U32 R8, R9, 0x10, R4 ;  /* 0x0000001009087825 */ /* 0x000fc400078e0004 */
[----:B------:R-:W2:Y:S02]  /*0720*/  LDG.E.128 R16, desc[UR6][R16.64] ;  /* 0x0000000610107981 */ /* 0x000ea4000c1e1d00 */
[--C-:B------:R-:W-:Y:S02]  /*0730*/  IMAD.WIDE.U32 R24, R25, 0x10, R4.reuse ;  /* 0x0000001019187825 */ /* 0x100fe400078e0004 */
[----:B------:R-:W2:Y:S02]  /*0740*/  LDG.E.128 R8, desc[UR6][R8.64] ;  /* 0x0000000608087981 */ /* 0x000ea4000c1e1d00 */
[----:B------:R-:W-:Y:S02]  /*0750*/  IMAD.WIDE.U32 R164, R165, 0x10, R4 ;  /* 0x00000010a5a47825 */ /* 0x000fe400078e0004 */
[----:B------:R-:W2:Y:S02]  /*0760*/  LDG.E.128 R24, desc[UR6][R24.64] ;  /* 0x0000000618187981 */ /* 0x000ea4000c1e1d00 */
[----:B------:R-:W-:-:S02]  /*0770*/  IMAD.WIDE.U32 R172, R183, 0x10, R172 ;  /* 0x00000010b7ac7825 */ /* 0x000fc400078e00ac */
[----:B------:R-:W2:Y:S02]  /*0780*/  LDG.E.128 R164, desc[UR6][R164.64] ;  /* 0x00000006a4a47981 */ /* 0x000ea4000c1e1d00 */
[----:B------:R-:W-:Y:S02]  /*0790*/  IMAD.WIDE.U32 R4, R3, 0x10, R4 ;  /* 0x0000001003047825 */ /* 0x000fe400078e0004 */
[----:B------:R-:W2:Y:S04]  /*07a0*/  LDG.E.128 R172, desc[UR6][R172.64] ;  /* 0x00000006acac7981 */ /* 0x000ea8000c1e1d00 */
[----:B------:R-:W2:Y:S01]  /*07b0*/  LDG.E.128 R4, desc[UR6][R4.64] ;  /* 0x0000000604047981 */ /* 0x000ea2000c1e1d00 */
[----:B------:R-:W-:Y:S02]  /*07c0*/  MOV R230, UR15 ;  /* 0x0000000f00e67c02 */ /* 0x000fe40008000f00 */
[----:B------:R-:W-:-:S02]  /*07d0*/  ISETP.NE.U32.AND P0, PT, R231, RZ, PT ;  /* 0x000000ffe700720c */ /* 0x000fc40003f05070 */
[----:B-----5:R-:W-:Y:S02]  /*07e0*/  ISETP.GE.AND P2, PT, R184, 0x1, PT ;  /* 0x00000001b800780c */ /* 0x020fe40003f46270 */
[----:B------:R-:W-:-:S11]  /*07f0*/  ISETP.NE.AND.EX P0, PT, R230, RZ, PT, P0 ;  /* 0x000000ffe600720c */ /* 0x000fd60003f05300 */
[----:B------:R-:W-:Y:S02]  /*0800*/  @P2 IADD3 R0, PT, PT, R184, -0x1, RZ ;  /* 0xffffffffb8002810 */ /* 0x000fe40007ffe0ff */
[----:B------:R-:W0:Y:S03]  /*0810*/  @P0 LDC.64 R240, c[0x0][0x438] ;  /* 0x00010e00fff00b82 */ /* 0x000e260000000a00 */
[----:B------:R-:W-:-:S05]  /*0820*/  @P2 IMAD R0, R0, UR8, RZ ;  /* 0x0000000800002c24 */ /* 0x000fca000f8e02ff */
[----:B------:R-:W1:Y:S01]  /*0830*/  @P0 LDC.64 R246, c[0x0][0x438] ;  /* 0x00010e00fff60b82 */ /* 0x000e620000000a00 */
[----:B------:R-:W-:-:S07]  /*0840*/  @P2 SHF.R.S32.HI R3, RZ, 0x1f, R0 ;  /* 0x0000001fff032819 */ /* 0x000fce0000011400 */
[----:B------:R-:W1:Y:S08]  /*0850*/  @P0 LDC.64 R244, c[0x0][0x438] ;  /* 0x00010e00fff40b82 */ /* 0x000e700000000a00 */
[----:B------:R-:W1:Y:S08]  /*0860*/  @P0 LDC.64 R242, c[0x0][0x438] ;  /* 0x00010e00fff20b82 */ /* 0x000e700000000a00 */
[----:B------:R-:W1:Y:S01]  /*0870*/  @P0 LDC.64 R228, c[0x0][0x438] ;  /* 0x00010e00ffe40b82 */ /* 0x000e620000000a00 */
[----:B------:R-:W-:-:S02]  /*0880*/  @P2 LEA.HI R3, R3, R0, RZ, 0x3 ;  /* 0x0000000003032211 */ /* 0x000fc400078f18ff */
[----:B------:R-:W-:Y:S02]  /*0890*/  MOV R249, RZ ;  /* 0x000000ff00f97202 */ /* 0x000fe40000000f00 */
[----:B------:R-:W-:-:S04]  /*08a0*/  @P2 LEA.HI.SX32 R249, R3, R168, 0x1d ;  /* 0x000000a803f92211 */ /* 0x000fc800078feaff */
[C---:B------:R-:W-:Y:S02]  /*08b0*/  IADD3 R239, PT, PT, R249.reuse, 0x20, RZ ;  /* 0x00000020f9ef7810 */ /* 0x040fe40007ffe0ff */
[C---:B------:R-:W-:Y:S02]  /*08c0*/  IADD3 R237, PT, PT, R249.reuse, 0x40, RZ ;  /* 0x00000040f9ed7810 */ /* 0x040fe40007ffe0ff */
[----:B------:R-:W-:Y:S01]  /*08d0*/  IADD3 R235, PT, PT, R249, 0x60, RZ ;  /* 0x00000060f9eb7810 */ /* 0x000fe20007ffe0ff */
[----:B---3--:R-:W-:-:S04]  /*08e0*/  IMAD.WIDE.U32 R238, R239, 0x8, R232 ;  /* 0x00000008efee7825 */ /* 0x008fc800078e00e8 */
[--C-:B------:R-:W-:Y:S02]  /*08f0*/  IMAD.WIDE.U32 R236, R237, 0x8, R232.reuse ;  /* 0x00000008edec7825 */ /* 0x100fe400078e00e8 */
[----:B------:R-:W5:Y:S02]  /*0900*/  LDG.E.64 R238, desc[UR6][R238.64] ;  /* 0x00000006eeee7981 */ /* 0x000f64000c1e1b00 */
[----:B------:R-:W-:Y:S02]  /*0910*/  IMAD.WIDE.U32 R234, R235, 0x8, R232 ;  /* 0x00000008ebea7825 */ /* 0x000fe400078e00e8 */
[----:B------:R-:W5:Y:S02]  /*0920*/  LDG.E.64 R236, desc[UR6][R236.64] ;  /* 0x00000006ecec7981 */ /* 0x000f64000c1e1b00 */
[----:B0-----:R-:W-:Y:S02]  /*0930*/  @P0 IMAD.WIDE.U32 R240, R169, 0x10, R240 ;  /* 0x00000010a9f00825 */ /* 0x001fe400078e00f0 */
[----:B------:R-:W5:Y:S02]  /*0940*/  LDG.E.64 R234, desc[UR6][R234.64] ;  /* 0x00000006eaea7981 */ /* 0x000f64000c1e1b00 */
[----:B-1----:R-:W-:-:S02]  /*0950*/  @P0 IMAD.WIDE.U32 R246, R177, 0x10, R246 ;  /* 0x00000010b1f60825 */ /* 0x002fc400078e00f6 */
[----:B------:R0:W5:Y:S02]  /*0960*/  @P0 LDG.E.128 R36, desc[UR6][R240.64] ;  /* 0x00000006f0240981 */ /* 0x000164000c1e1d00 */
[----:B------:R-:W-:Y:S02]  /*0970*/  @P0 IMAD.WIDE.U32 R244, R179, 0x10, R244 ;  /* 0x00000010b3f40825 */ /* 0x000fe400078e00f4 */
[----:B------:R0:W5:Y:S02]  /*0980*/  @P0 LDG.E.128 R48, desc[UR6][R246.64] ;  /* 0x00000006f6300981 */ /* 0x000164000c1e1d00 */
[----:B------:R-:W-:Y:S02]  /*0990*/  @P0 IMAD.WIDE.U32 R242, R181, 0x10, R242 ;  /* 0x00000010b5f20825 */ /* 0x000fe400078e00f2 */
[----:B------:R0:W5:Y:S02]  /*09a0*/  @P0 LDG.E.128 R44, desc[UR6][R244.64] ;  /* 0x00000006f42c0981 */ /* 0x000164000c1e1d00 */
[----:B------:R-:W-:-:S02]  /*09b0*/  @P0 IMAD.WIDE.U32 R228, R183, 0x10, R228 ;  /* 0x00000010b7e40825 */ /* 0x000fc400078e00e4 */
[----:B------:R0:W5:Y:S04]  /*09c0*/  @P0 LDG.E.128 R40, desc[UR6][R242.64] ;  /* 0x00000006f2280981 */ /* 0x000168000c1e1d00 */
[----:B------:R0:W5:Y:S01]  /*09d0*/  @P0 LDG.E.128 R32, desc[UR6][R228.64] ;  /* 0x00000006e4200981 */ /* 0x000162000c1e1d00 */
[----:B------:R-:W-:Y:S01]  /*09e0*/  ISETP.NE.AND P3, PT, RZ, UR9, PT ;  /* 0x00000009ff007c0c */ /* 0x000fe2000bf65270 */
[--C-:B------:R-:W-:Y:S02]  /*09f0*/  HADD2.F32 R216, -RZ, R52.reuse.H1_H1 ;  /* 0x30000034ffd87230 */ /* 0x100fe40000004100 */
[----:B------:R-:W-:Y:S02]  /*0a00*/  HADD2.F32 R212, -RZ, R53.H1_H1 ;  /* 0x30000035ffd47230 */ /* 0x000fe40000004100 */
[----:B------:R-:W-:-:S02]  /*0a10*/  HADD2.F32 R225, -RZ, R52.H0_H0 ;  /* 0x20000034ffe17230 */ /* 0x000fc40000004100 */
[--C-:B----4-:R-:W-:Y:S02]  /*0a20*/  HADD2.F32 R186, -RZ, R13.reuse.H0_H0 ;  /* 0x2000000dffba7230 */ /* 0x110fe40000004100 */
[----:B------:R-:W-:Y:S01]  /*0a30*/  HADD2.F32 R202, -RZ, R13.H1_H1 ;  /* 0x3000000dffca7230 */ /* 0x000fe20000004100 */
[C---:B------:R-:W-:Y:S01]  /*0a40*/  IADD3 R13, PT, PT, R249.reuse, 0x80, RZ ;  /* 0x00000080f90d7810 */ /* 0x040fe20007ffe0ff */
[----:B------:R-:W-:-:S04]  /*0a50*/  IMAD.WIDE.U32 R248, R249, 0x8, R232 ;  /* 0x00000008f9f87825 */ /* 0x000fc800078e00e8 */
[----:B------:R-:W-:Y:S01]  /*0a60*/  IMAD.WIDE.U32 R232, R13, 0x8, R232 ;  /* 0x000000080de87825 */ /* 0x000fe200078e00e8 */
[----:B------:R0:W5:Y:S05]  /*0a70*/  LDG.E.64 R240, desc[UR6][R248.64] ;  /* 0x00000006f8f07981 */ /* 0x00016a000c1e1b00 */
[----:B------:R-:W5:Y:S01]  /*0a80*/  LDG.E.64 R232, desc[UR6][R232.64] ;  /* 0x00000006e8e87981 */ /* 0x000f62000c1e1b00 */
[--C-:B--2---:R-:W-:Y:S01]  /*0a90*/  HADD2.F32 R177, -RZ, R29.reuse.H0_H0 ;  /* 0x2000001dffb17230 */ /* 0x104fe20000004100 */
[----:B------:R-:W-:Y:S01]  /*0aa0*/  FSEL R171, R171, RZ, !P3 ;  /* 0x000000ffabab7208 */ /* 0x000fe20005800000 */
[----:B------:R-:W-:Y:S02]  /*0ab0*/  HADD2.F32 R179, -RZ, R29.H1_H1 ;  /* 0x3000001dffb37230 */ /* 0x000fe40000004100 */
[----:B------:R-:W-:-:S02]  /*0ac0*/  HADD2.F32 R215, -RZ, R161.H0_H0 ;  /* 0x200000a1ffd77230 */ /* 0x000fc40000004100 */
[----:B------:R-:W-:Y:S01]  /*0ad0*/  FADD.FTZ R29, -R171, R177 ;  /* 0x000000b1ab1d7221 */ /* 0x000fe20000010100 */
[----:B------:R-:W-:Y:S02]  /*0ae0*/  HADD2.F32 R217, -RZ, R160.H1_H1 ;  /* 0x300000a0ffd97230 */ /* 0x000fe40000004100 */
[----:B------:R-:W-:Y:S02]  /*0af0*/  HADD2.F32 R198, -RZ, R21.H0_H0 ;  /* 0x20000015ffc67230 */ /* 0x000fe40000004100 */
[--C-:B------:R-:W-:Y:S02]  /*0b00*/  HADD2.F32 R180, -RZ, R175.reuse.H0_H0 ;  /* 0x200000afffb47230 */ /* 0x100fe40000004100 */
[----:B------:R-:W-:Y:S02]  /*0b10*/  HADD2.F32 R182, -RZ, R175.H1_H1 ;  /* 0x300000afffb67230 */ /* 0x000fe40000004100 */
[--C-:B------:R-:W-:Y:S02]  /*0b20*/  HADD2.F32 R175, -RZ, R5.reuse.H0_H0 ;  /* 0x20000005ffaf7230 */ /* 0x100fe40000004100 */
[----:B------:R-:W-:-:S02]  /*0b30*/  HADD2.F32 R177, -RZ, R5.H1_H1 ;  /* 0x30000005ffb17230 */ /* 0x000fc40000004100 */
[----:B------:R-:W-:Y:S02]  /*0b40*/  HADD2.F32 R5, -RZ, R53.H0_H0 ;  /* 0x20000035ff057230 */ /* 0x000fe40000004100 */
[C---:B------:R-:W-:Y:S01]  /*0b50*/  FADD.FTZ R215, -R171.reuse, R215 ;  /* 0x000000d7abd77221 */ /* 0x040fe20000010100 */
[----:B------:R-:W-:Y:S02]  /*0b60*/  HADD2.F32 R213, -RZ, R161.H1_H1 ;  /* 0x300000a1ffd57230 */ /* 0x000fe40000004100 */
[----:B------:R-:W-:Y:S01]  /*0b70*/  FADD.FTZ R217, -R171, R217 ;  /* 0x000000d9abd97221 */ /* 0x000fe20000010100 */
[----:B------:R-:W-:Y:S02]  /*0b80*/  HADD2.F32 R223, -RZ, R17.H0_H0 ;  /* 0x20000011ffdf7230 */ /* 0x000fe40000004100 */
[----:B------:R-:W-:Y:S01]  /*0b90*/  FMUL.FTZ R214, R5, R198 ;  /* 0x000000c605d67220 */ /* 0x000fe20000410000 */
[----:B------:R-:W-:Y:S02]  /*0ba0*/  HADD2.F32 R219, -RZ, R160.H0_H0 ;  /* 0x200000a0ffdb7230 */ /* 0x000fe40000004100 */
[----:B------:R-:W-:-:S02]  /*0bb0*/  HADD2.F32 R196, -RZ, R22.H0_H0 ;  /* 0x20000016ffc47230 */ /* 0x000fc40000004100 */
[----:B------:R-:W-:Y:S02]  /*0bc0*/  HADD2.F32 R5, -RZ, R54.H0_H0 ;  /* 0x20000036ff057230 */ /* 0x000fe40000004100 */
[C---:B------:R-:W-:Y:S01]  /*0bd0*/  FMUL.FTZ R215, R224.reuse, R215 ;  /* 0x000000d7e0d77220 */ /* 0x040fe20000410000 */
[----:B------:R-:W-:Y:S02]  /*0be0*/  HADD2.F32 R199, -RZ, R20.H1_H1 ;  /* 0x30000014ffc77230 */ /* 0x000fe40000004100 */
[----:B------:R-:W-:Y:S01]  /*0bf0*/  FMUL.FTZ R217, R224, R217 ;  /* 0x000000d9e0d97220 */ /* 0x000fe20000410000 */
[--C-:B------:R-:W-:Y:S02]  /*0c00*/  HADD2.F32 R191, -RZ, R8.reuse.H0_H0 ;  /* 0x20000008ffbf7230 */ /* 0x100fe40000004100 */
[----:B------:R-:W-:Y:S02]  /*0c10*/  HADD2.F32 R185, -RZ, R8.H1_H1 ;  /* 0x30000008ffb97230 */ /* 0x000fe40000004100 */
[----:B------:R-:W-:Y:S01]  /*0c20*/  FADD.FTZ R213, -R171, R213 ;  /* 0x000000d5abd57221 */ /* 0x000fe20000010100 */
[----:B------:R-:W-:-:S02]  /*0c30*/  HADD2.F32 R211, -RZ, R162.H0_H0 ;  /* 0x200000a2ffd37230 */ /* 0x000fc40000004100 */
[C---:B------:R-:W-:Y:S01]  /*0c40*/  FADD.FTZ R223, -R171.reuse, R223 ;  /* 0x000000dfabdf7221 */ /* 0x040fe20000010100 */
[--C-:B------:R-:W-:Y:S02]  /*0c50*/  HADD2.F32 R3, -RZ, R9.reuse.H0_H0 ;  /* 0x20000009ff037230 */ /* 0x100fe40000004100 */
[----:B------:R-:W-:Y:S02]  /*0c60*/  HADD2.F32 R0, -RZ, R9.H1_H1 ;  /* 0x30000009ff007230 */ /* 0x000fe40000004100 */
[--C-:B------:R-:W-:Y:S02]  /*0c70*/  HADD2.F32 R187, -RZ, R11.reuse.H0_H0 ;  /* 0x2000000bffbb7230 */ /* 0x100fe40000004100 */
[----:B------:R-:W-:Y:S02]  /*0c80*/  HADD2.F32 R8, -RZ, R11.H1_H1 ;  /* 0x3000000bff087230 */ /* 0x000fe40000004100 */
[----:B------:R-:W-:Y:S01]  /*0c90*/  FADD.FTZ R219, -R171, R219 ;  /* 0x000000dbabdb7221 */ /* 0x000fe20000010100 */
[----:B------:R-:W-:-:S02]  /*0ca0*/  HADD2.F32 R221, -RZ, R17.H1_H1 ;  /* 0x30000011ffdd7230 */ /* 0x000fc40000004100 */
[----:B------:R-:W-:Y:S01]  /*0cb0*/  FMUL.FTZ R210, R5, R196 ;  /* 0x000000c405d27220 */ /* 0x000fe20000410000 */
[--C-:B------:R-:W-:Y:S02]  /*0cc0*/  HADD2.F32 R190, -RZ, R19.reuse.H0_H0 ;  /* 0x20000013ffbe7230 */ /* 0x100fe40000004100 */
[----:B------:R-:W-:Y:S02]  /*0cd0*/  HADD2.F32 R188, -RZ, R19.H1_H1 ;  /* 0x30000013ffbc7230 */ /* 0x000fe40000004100 */
[--C-:B------:R-:W-:Y:S02]  /*0ce0*/  HADD2.F32 R2, -RZ, R10.reuse.H0_H0 ;  /* 0x2000000aff027230 */ /* 0x100fe40000004100 */
[----:B------:R-:W-:Y:S02]  /*0cf0*/  HADD2.F32 R189, -RZ, R10.H1_H1 ;  /* 0x3000000affbd7230 */ /* 0x000fe40000004100 */
[--C-:B------:R-:W-:Y:S02]  /*0d00*/  HADD2.F32 R9, -RZ, R12.reuse.H0_H0 ;  /* 0x2000000cff097230 */ /* 0x100fe40000004100 */
[----:B------:R-:W-:-:S02]  /*0d10*/  HADD2.F32 R11, -RZ, R12.H1_H1 ;  /* 0x3000000cff0b7230 */ /* 0x000fc40000004100 */
[----:B------:R-:W-:Y:S01]  /*0d20*/  FADD.FTZ R130, R130, R198 ;  /* 0x000000c682827221 */ /* 0x000fe20000010000 */
[--C-:B------:R-:W-:Y:S02]  /*0d30*/  HADD2.F32 R194, -RZ, R23.reuse.H0_H0 ;  /* 0x20000017ffc27230 */ /* 0x100fe40000004100 */
[----:B------:R-:W-:Y:S01]  /*0d40*/  FFMA.FTZ R74, R215, R198, R74 ;  /* 0x000000c6d74a7223 */ /* 0x000fe2000001004a */
        /* <DEDUP_REMOVED lines=11> */
[----:B------:R-:W-:Y:S01]  /*0e00*/  FADD.FTZ R129, R129, R199 ;  /* 0x000000c781817221 */ /* 0x000fe20000010000 */
[----:B------:R-:W-:Y:S02]  /*0e10*/  HADD2.F32 R205, -RZ, R163.H1_H1 ;  /* 0x300000a3ffcd7230 */ /* 0x000fe40000004100 */
[----:B------:R-:W-:Y:S01]  /*0e20*/  FFMA.FTZ R73, R217, R199, R73 ;  /* 0x000000c7d9497223 */ /* 0x000fe20000010049 */
[----:B------:R-:W-:Y:S02]  /*0e30*/  HADD2.F32 R200, -RZ, R20.H0_H0 ;  /* 0x20000014ffc87230 */ /* 0x000fe40000004100 */
[----:B------:R-:W-:Y:S02]  /*0e40*/  HADD2.F32 R197, -RZ, R21.H1_H1 ;  /* 0x30000015ffc57230 */ /* 0x000fe40000004100 */
        /* <DEDUP_REMOVED lines=9> */
[----:B------:R-:W-:Y:S02]  /*0ee0*/  HADD2.F32 R172, -RZ, R173.H0_H0 ;  /* 0x200000adffac7230 */ /* 0x000fe40000004100 */
[----:B------:R-:W-:Y:S02]  /*0ef0*/  HADD2.F32 R5, -RZ, R55.H0_H0 ;  /* 0x20000037ff057230 */ /* 0x000fe40000004100 */
[----:B------:R-:W-:Y:S01]  /*0f00*/  FADD.FTZ R211, -R171, R211 ;  /* 0x000000d3abd37221 */ /* 0x000fe20000010100 */
[----:B------:R-:W-:Y:S02]  /*0f10*/  HADD2.F32 R209, -RZ, R162.H1_H1 ;  /* 0x300000a2ffd17230 */ /* 0x000fe40000004100 */
[----:B------:R-:W-:Y:S01]  /*0f20*/  FMUL.FTZ R213, R224, R213 ;  /* 0x000000d5e0d57220 */ /* 0x000fe20000410000 */
[----:B------:R-:W-:-:S02]  /*0f30*/  HADD2.F32 R22, -RZ, R15.H0_H0 ;  /* 0x2000000fff167230 */ /* 0x000fc40000004100 */
[----:B------:R-:W-:Y:S01]  /*0f40*/  FMUL.FTZ R199, R224, R223 ;  /* 0x000000dfe0c77220 */ /* 0x000fe20000410000 */
        /* <DEDUP_REMOVED lines=8> */
[--C-:B------:R-:W-:Y:S02]  /*0fd0*/  HADD2.F32 R176, -RZ, R174.reuse.H0_H0 ;  /* 0x200000aeffb07230 */ /* 0x100fe40000004100 */
[----:B------:R-:W-:Y:S02]  /*0fe0*/  HADD2.F32 R178, -RZ, R174.H1_H1 ;  /* 0x300000aeffb27230 */ /* 0x000fe40000004100 */
[----:B------:R-:W-:Y:S02]  /*0ff0*/  HADD2.F32 R198, -RZ, R57.H0_H0 ;  /* 0x20000039ffc67230 */ /* 0x000fe40000004100 */
[----:B------:R-:W-:Y:S01]  /*1000*/  FADD.FTZ R221, -R171, R221 ;  /* 0x000000ddabdd7221 */ /* 0x000fe20000010100 */
[----:B------:R-:W-:-:S02]  /*1010*/  HADD2.F32 R26, -RZ, R164.H0_H0 ;  /* 0x200000a4ff1a7230 */ /* 0x000fc40000004100 */
[----:B------:R-:W-:Y:S01]  /*1020*/  FMUL.FTZ R219, R224, R219 ;  /* 0x000000dbe0db7220 */ /* 0x000fe20000410000 */
[----:B------:R-:W-:Y:S02]  /*1030*/  HADD2.F32 R28, -RZ, R164.H1_H1 ;  /* 0x300000a4ff1c7230 */ /* 0x000fe40000004100 */
[--C-:B------:R-:W-:Y:S02]  /*1040*/  HADD2.F32 R162, -RZ, R166.reuse.H0_H0 ;  /* 0x200000a6ffa27230 */ /* 0x100fe40000004100 */
[----:B------:R-:W-:Y:S02]  /*1050*/  HADD2.F32 R164, -RZ, R166.H1_H1 ;  /* 0x300000a6ffa47230 */ /* 0x000fe40000004100 */
[----:B------:R-:W-:Y:S01]  /*1060*/  FADD.FTZ R201, -R171, R201 ;  /* 0x000000c9abc97221 */ /* 0x000fe20000010100 */
[--C-:B------:R-:W-:Y:S02]  /*1070*/  HADD2.F32 R30, -RZ, R165.reuse.H0_H0 ;  /* 0x200000a5ff1e7230 */ /* 0x100fe40000004100 */
[----:B------:R-:W-:Y:S01]  /*1080*/  FMUL.FTZ R206, R5, R194 ;  /* 0x000000c205ce7220 */ /* 0x000fe20000410000 */
[----:B------:R-:W-:-:S02]  /*1090*/  HADD2.F32 R160, -RZ, R165.H1_H1 ;  /* 0x300000a5ffa07230 */ /* 0x000fc40000004100 */
[C---:B------:R-:W-:Y:S01]  /*10a0*/  FADD.FTZ R165, -R171.reuse, R169 ;  /* 0x000000a9aba57221 */ /* 0x040fe20000010100 */
        /* <DEDUP_REMOVED lines=32> */
[-C--:B------:R-:W-:Y:S01]  /*12b0*/  FMUL.FTZ R212, R212, R197.reuse ;  /* 0x000000c5d4d47220 */ /* 0x080fe20000410000 */
[----:B------:R-:W-:Y:S01]  /*12c0*/  FADD.FTZ R131, R131, R197 ;  /* 0x000000c583837221 */ /* 0x000fe20000010000 */
[----:B------:R-:W-:Y:S01]  /*12d0*/  FFMA.FTZ R75, R213, R197, R75 ;  /* 0x000000c5d54b7223 */ /* 0x000fe2000001004b */
[----:B------:R-:W-:Y:S01]  /*12e0*/  FMUL.FTZ R211, R224, R211 ;  /* 0x000000d3e0d37220 */ /* 0x000fe20000410000 */
[----:B------:R-:W-:-:S02]  /*12f0*/  HADD2.F32 R5, -RZ, R57.H1_H1 ;  /* 0x30000039ff057230 */ /* 0x000fc40000004100 */
[-C--:B------:R-:W-:Y:S01]  /*1300*/  FMUL.FTZ R198, R198, R3.reuse ;  /* 0x00000003c6c67220 */ /* 0x080fe20000410000 */
[----:B------:R-:W-:Y:S01]  /*1310*/  FADD.FTZ R122, R122, R3 ;  /* 0x000000037a7a7221 */ /* 0x000fe20000010000 */
[----:B------:R-:W-:Y:S01]  /*1320*/  FFMA.FTZ R82, R199, R3, R82 ;  /* 0x00000003c7527223 */ /* 0x000fe20000010052 */
[--C-:B------:R-:W-:Y:S02]  /*1330*/  HADD2.F32 R171, -RZ, R4.reuse.H0_H0 ;  /* 0x20000004ffab7230 */ /* 0x100fe40000004100 */
[-C--:B------:R-:W-:Y:S01]  /*1340*/  FMUL.FTZ R218, R225, R200.reuse ;  /* 0x000000c8e1da7220 */ /* 0x080fe20000410000 */
[----:B------:R-:W-:Y:S02]  /*1350*/  HADD2.F32 R173, -RZ, R4.H1_H1 ;  /* 0x30000004ffad7230 */ /* 0x000fe40000004100 */
[----:B------:R-:W-:Y:S01]  /*1360*/  FADD.FTZ R128, R128, R200 ;  /* 0x000000c880807221 */ /* 0x000fe20000010000 */
[----:B------:R-:W-:Y:S01]  /*1370*/  FFMA.FTZ R72, R219, R200, R72 ;  /* 0x000000c8db487223 */ /* 0x000fe20000010048 */
[----:B------:R-:W-:Y:S01]  /*1380*/  FMUL.FTZ R197, R224, R221 ;  /* 0x000000dde0c57220 */ /* 0x000fe20000410000 */
[----:B------:R-:W-:-:S02]  /*1390*/  HADD2.F32 R3, -RZ, R58.H0_H0 ;  /* 0x2000003aff037230 */ /* 0x000fc40000004100 */
[----:B------:R-:W-:Y:S01]  /*13a0*/  FMUL.FTZ R201, R224, R201 ;  /* 0x000000c9e0c97220 */ /* 0x000fe20000410000 */
[--C-:B------:R-:W-:Y:S02]  /*13b0*/  HADD2.F32 R179, -RZ, R6.reuse.H0_H0 ;  /* 0x20000006ffb37230 */ /* 0x100fe40000004100 */
[----:B------:R-:W-:Y:S02]  /*13c0*/  HADD2.F32 R181, -RZ, R6.H1_H1 ;  /* 0x30000006ffb57230 */ /* 0x000fe40000004100 */
[----:B------:R-:W-:Y:S02]  /*13d0*/  HADD2.F32 R200, -RZ, R56.H1_H1 ;  /* 0x30000038ffc87230 */ /* 0x000fe40000004100 */
[----:B------:R-:W-:Y:S02]  /*13e0*/  HADD2.F32 R4, -RZ, R58.H1_H1 ;  /* 0x3000003aff047230 */ /* 0x000fe40000004100 */
[----:B------:R-:W-:Y:S01]  /*13f0*/  FADD.FTZ R124, R124, R196 ;  /* 0x000000c47c7c7221 */ /* 0x000fe20000010000 */
[----:B------:R-:W-:-:S02]  /*1400*/  HADD2.F32 R6, -RZ, R59.H0_H0 ;  /* 0x2000003bff067230 */ /* 0x000fc40000004100 */
[----:B------:R-:W-:Y:S01]  /*1410*/  FFMA.FTZ R76, R211, R196, R76 ;  /* 0x000000c4d34c7223 */ /* 0x000fe2000001004c */
[-C--:B------:R-:W-:Y:S01]  /*1420*/  FMUL.FTZ R196, R5, R0.reuse ;  /* 0x0000000005c47220 */ /* 0x080fe20000410000 */
[----:B------:R-:W-:Y:S01]  /*1430*/  FADD.FTZ R123, R123, R0 ;  /* 0x000000007b7b7221 */ /* 0x000fe20000010000 */
[----:B------:R-:W-:Y:S01]  /*1440*/  FFMA.FTZ R83, R197, R0, R83 ;  /* 0x00000000c5537223 */ /* 0x000fe20000010053 */
[----:B------:R-:W-:Y:S01]  /*1450*/  FMUL.FTZ R0, R3, R2 ;  /* 0x0000000203007220 */ /* 0x000fe20000410000 */
[--C-:B------:R-:W-:Y:S02]  /*1460*/  HADD2.F32 R183, -RZ, R7.reuse.H0_H0 ;  /* 0x20000007ffb77230 */ /* 0x100fe40000004100 */
[-C--:B------:R-:W-:Y:S01]  /*1470*/  FMUL.FTZ R200, R200, R185.reuse ;  /* 0x000000b9c8c87220 */ /* 0x080fe20000410000 */
[----:B------:R-:W-:Y:S02]  /*1480*/  HADD2.F32 R186, -RZ, R7.H1_H1 ;  /* 0x30000007ffba7230 */ /* 0x000fe40000004100 */
[----:B------:R-:W-:Y:S01]  /*1490*/  FADD.FTZ R121, R121, R185 ;  /* 0x000000b979797221 */ /* 0x000fe20000010000 */
[----:B------:R-:W-:Y:S01]  /*14a0*/  FFMA.FTZ R81, R201, R185, R81 ;  /* 0x000000b9c9517223 */ /* 0x000fe20000010051 */
[----:B------:R-:W-:Y:S01]  /*14b0*/  FMUL.FTZ R3, R4, R189 ;  /* 0x000000bd04037220 */ /* 0x000fe20000410000 */
[C---:B------:R-:W-:Y:S01]  /*14c0*/  FMUL.FTZ R185, R224.reuse, R220 ;  /* 0x000000dce0b97220 */ /* 0x040fe20000410000 */
[----:B------:R-:W-:Y:S01]  /*14d0*/  FMUL.FTZ R4, R224, R190 ;  /* 0x000000bee0047220 */ /* 0x000fe20000410000 */
[----:B------:R-:W-:-:S02]  /*14e0*/  HADD2.F32 R7, -RZ, R59.H1_H1 ;  /* 0x3000003bff077230 */ /* 0x000fc40000004100 */
[-C--:B------:R-:W-:Y:S01]  /*14f0*/  FMUL.FTZ R5, R6, R187.reuse ;  /* 0x000000bb06057220 */ /* 0x080fe20000410000 */
[----:B------:R-:W-:Y:S01]  /*1500*/  FMUL.FTZ R6, R224, R188 ;  /* 0x000000bce0067220 */ /* 0x000fe20000410000 */
[----:B------:R-:W-:Y:S01]  /*1510*/  FADD.FTZ R116, R116, R2 ;  /* 0x0000000274747221 */ /* 0x000fe20000010000 */
[----:B------:R-:W-:Y:S01]  /*1520*/  FFMA.FTZ R84, R185, R2, R84 ;  /* 0x00000002b9547223 */ /* 0x000fe20000010054 */
[----:B------:R-:W-:Y:S01]  /*1530*/  FADD.FTZ R118, R118, R187 ;  /* 0x000000bb76767221 */ /* 0x000fe20000010000 */
[----:B------:R-:W-:Y:S01]  /*1540*/  FFMA.FTZ R86, R4, R187, R86 ;  /* 0x000000bb04567223 */ /* 0x000fe20000010056 */
[----:B------:R-:W-:Y:S01]  /*1550*/  FMUL.FTZ R2, R224, R192 ;  /* 0x000000c0e0027220 */ /* 0x000fe20000410000 */
[--C-:B------:R-:W-:Y:S02]  /*1560*/  HADD2.F32 R187, -RZ, R60.reuse.H0_H0 ;  /* 0x2000003cffbb7230 */ /* 0x100fe40000004100 */
[-C--:B------:R-:W-:Y:S01]  /*1570*/  FMUL.FTZ R7, R7, R8.reuse ;  /* 0x0000000807077220 */ /* 0x080fe20000410000 */
[----:B------:R-:W-:Y:S01]  /*1580*/  FADD.FTZ R119, R119, R8 ;  /* 0x0000000877777221 */ /* 0x000fe20000010000 */
[----:B------:R-:W-:Y:S01]  /*1590*/  FFMA.FTZ R87, R6, R8, R87 ;  /* 0x0000000806577223 */ /* 0x000fe20000010057 */
[----:B------:R-:W-:Y:S01]  /*15a0*/  FMUL.FTZ R8, R224, R9 ;  /* 0x00000009e0087220 */ /* 0x000fe20000410000 */
[----:B------:R-:W-:Y:S01]  /*15b0*/  FADD.FTZ R117, R117, R189 ;  /* 0x000000bd75757221 */ /* 0x000fe20000010000 */
[----:B------:R-:W-:Y:S01]  /*15c0*/  FFMA.FTZ R85, R2, R189, R85 ;  /* 0x000000bd02557223 */ /* 0x000fe20000010055 */
[----:B------:R-:W-:-:S02]  /*15d0*/  HADD2.F32 R189, -RZ, R60.H1_H1 ;  /* 0x3000003cffbd7230 */ /* 0x000fc40000004100 */
[-C--:B------:R-:W-:Y:S01]  /*15e0*/  FMUL.FTZ R9, R187, R10.reuse ;  /* 0x0000000abb097220 */ /* 0x080fe20000410000 */
        /* <DEDUP_REMOVED lines=23> */
[----:B------:R-:W-:Y:S02]  /*1760*/  HADD2.F32 R188, -RZ, R63.H0_H0 ;  /* 0x2000003fffbc7230 */ /* 0x000fe40000004100 */
[-C--:B------:R-:W-:Y:S01]  /*1770*/  FMUL.FTZ R19, R189, R20.reuse ;  /* 0x00000014bd137220 */ /* 0x080fe20000410000 */
[----:B------:R-:W-:Y:S01]  /*1780*/  FADD.FTZ R109, R109, R20 ;  /* 0x000000146d6d7221 */ /* 0x000fe20000010000 */
[----:B------:R-:W-:Y:S01]  /*1790*/  FFMA.FTZ R149, R18, R20, R149 ;  /* 0x0000001412957223 */ /* 0x000fe20000010095 */
        /* <DEDUP_REMOVED lines=8> */
[----:B------:R-:W-:Y:S02]  /*1820*/  HADD2.F32 R208, -RZ, R54.H1_H1 ;  /* 0x30000036ffd07230 */ /* 0x000fe40000004100 */
[----:B------:R-:W-:Y:S01]  /*1830*/  FFMA.FTZ R188, R213, R212, R188 ;  /* 0x000000d4d5bc7223 */ /* 0x000fe200000100bc */
[----:B------:R-:W-:Y:S01]  /*1840*/  FADD.FTZ R189, R212, R189 ;  /* 0x000000bdd4bd7221 */ /* 0x000fe20000010000 */
[----:B------:R-:W-:Y:S01]  /*1850*/  FMUL.FTZ R209, R224, R209 ;  /* 0x000000d1e0d17220 */ /* 0x000fe20000410000 */
[----:B------:R-:W-:Y:S01]  /*1860*/  FMUL.FTZ R208, R208, R195 ;  /* 0x000000c3d0d07220 */ /* 0x000fe20000410000 */
[----:B------:R-:W-:Y:S01]  /*1870*/  FFMA.FTZ R188, R211, R210, R188 ;  /* 0x000000d2d3bc7223 */ /* 0x000fe200000100bc */
[----:B------:R-:W-:Y:S01]  /*1880*/  FADD.FTZ R189, R210, R189 ;  /* 0x000000bdd2bd7221 */ /* 0x000fe20000010000 */
[----:B------:R-:W-:-:S02]  /*1890*/  HADD2.F32 R204, -RZ, R55.H1_H1 ;  /* 0x30000037ffcc7230 */ /* 0x000fc40000004100 */
[C---:B------:R-:W-:Y:S01]  /*18a0*/  FMUL.FTZ R207, R224.reuse, R207 ;  /* 0x000000cfe0cf7220 */ /* 0x040fe20000410000 */
[----:B------:R-:W-:Y:S02]  /*18b0*/  HADD2.F32 R187, -RZ, R63.H1_H1 ;  /* 0x3000003fffbb7230 */ /* 0x000fe40000004100 */
[----:B------:R-:W-:Y:S01]  /*18c0*/  FFMA.FTZ R188, R209, R208, R188 ;  /* 0x000000d0d1bc7223 */ /* 0x000fe200000100bc */
[----:B------:R-:W-:Y:S01]  /*18d0*/  FMUL.FTZ R21, R224, R21 ;  /* 0x00000015e0157220 */ /* 0x000fe20000410000 */
[----:B------:R-:W-:Y:S01]  /*18e0*/  FADD.FTZ R189, R208, R189 ;  /* 0x000000bdd0bd7221 */ /* 0x000fe20000010000 */
[----:B------:R-:W-:Y:S02]  /*18f0*/  HADD2.F32 R202, -RZ, R56.H0_H0 ;  /* 0x20000038ffca7230 */ /* 0x000fe40000004100 */
[----:B------:R-:W-:Y:S01]  /*1900*/  FADD.FTZ R110, R110, R23 ;  /* 0x000000176e6e7221 */ /* 0x000fe20000010000 */
[----:B------:R-:W-:Y:S01]  /*1910*/  FFMA.FTZ R150, R20, R23, R150 ;  /* 0x0000001714967223 */ /* 0x000fe20000010096 */
[----:B------:R-:W-:Y:S01]  /*1920*/  FMUL.FTZ R205, R224, R205 ;  /* 0x000000cde0cd7220 */ /* 0x000fe20000410000 */
[----:B------:R-:W-:Y:S01]  /*1930*/  FMUL.FTZ R204, R204, R193 ;  /* 0x000000c1cccc7220 */ /* 0x000fe20000410000 */
[----:B------:R-:W-:Y:S01]  /*1940*/  FMUL.FTZ R23, R187, R24 ;  /* 0x00000018bb177220 */ /* 0x000fe20000410000 */
[----:B------:R-:W-:Y:S01]  /*1950*/  FFMA.FTZ R188, R207, R206, R188 ;  /* 0x000000cecfbc7223 */ /* 0x000fe200000100bc */
[----:B------:R-:W-:Y:S01]  /*1960*/  FMUL.FTZ R203, R224, R203 ;  /* 0x000000cbe0cb7220 */ /* 0x000fe20000410000 */
[----:B------:R-:W-:Y:S01]  /*1970*/  FADD.FTZ R111, R111, R24 ;  /* 0x000000186f6f7221 */ /* 0x000fe20000010000 */
[----:B------:R-:W-:Y:S01]  /*1980*/  FFMA.FTZ R151, R21, R24, R151 ;  /* 0x0000001815977223 */ /* 0x000fe20000010097 */
[----:B------:R-:W-:-:S02]  /*1990*/  HADD2.F32 R187, -RZ, R64.H0_H0 ;  /* 0x20000040ffbb7230 */ /* 0x000fc40000004100 */
[----:B------:R-:W-:Y:S01]  /*19a0*/  FADD.FTZ R189, R206, R189 ;  /* 0x000000bdcebd7221 */ /* 0x000fe20000010000 */
[----:B------:R-:W-:Y:S01]  /*19b0*/  FMUL.FTZ R24, R224, R25 ;  /* 0x00000019e0187220 */ /* 0x000fe20000410000 */
[-C--:B------:R-:W-:Y:S01]  /*19c0*/  FMUL.FTZ R202, R202, R191.reuse ;  /* 0x000000bfcaca7220 */ /* 0x080fe20000410000 */
[----:B------:R-:W-:Y:S01]  /*19d0*/  FFMA.FTZ R188, R205, R204, R188 ;  /* 0x000000cccdbc7223 */ /* 0x000fe200000100bc */
[----:B------:R-:W-:Y:S01]  /*19e0*/  FADD.FTZ R120, R120, R191 ;  /* 0x000000bf78787221 */ /* 0x000fe20000010000 */
[----:B------:R-:W-:Y:S01]  /*19f0*/  FFMA.FTZ R80, R203, R191, R80 ;  /* 0x000000bfcb507223 */ /* 0x000fe20000010050 */
[----:B------:R-:W-:Y:S01]  /*1a00*/  FADD.FTZ R189, R204, R189 ;  /* 0x000000bdccbd7221 */ /* 0x000fe20000010000 */
[----:B------:R-:W-:Y:S02]  /*1a10*/  HADD2.F32 R191, -RZ, R64.H1_H1 ;  /* 0x30000040ffbf7230 */ /* 0x000fe40000004100 */
[-C--:B------:R-:W-:Y:S01]  /*1a20*/  FMUL.FTZ R25, R187, R26.reuse ;  /* 0x0000001abb197220 */ /* 0x080fe20000410000 */
[----:B------:R-:W-:Y:S01]  /*1a30*/  FADD.FTZ R104, R104, R26 ;  /* 0x0000001a68687221 */ /* 0x000fe20000010000 */
[----:B------:R-:W-:Y:S01]  /*1a40*/  FFMA.FTZ R144, R24, R26, R144 ;  /* 0x0000001a18907223 */ /* 0x000fe20000010090 */
[----:B------:R-:W-:Y:S01]  /*1a50*/  FMUL.FTZ R26, R224, R27 ;  /* 0x0000001be01a7220 */ /* 0x000fe20000410000 */
[----:B------:R-:W-:Y:S01]  /*1a60*/  FFMA.FTZ R188, R203, R202, R188 ;  /* 0x000000cacbbc7223 */ /* 0x000fe200000100bc */
[----:B------:R-:W-:Y:S01]  /*1a70*/  FADD.FTZ R189, R202, R189 ;  /* 0x000000bdcabd7221 */ /* 0x000fe20000010000 */
[-C--:B------:R-:W-:Y:S01]  /*1a80*/  FMUL.FTZ R27, R191, R28.reuse ;  /* 0x0000001cbf1b7220 */ /* 0x080fe20000410000 */
[----:B------:R-:W-:Y:S01]  /*1a90*/  FADD.FTZ R105, R105, R28 ;  /* 0x0000001c69697221 */ /* 0x000fe20000010000 */
[----:B------:R-:W-:Y:S01]  /*1aa0*/  FFMA.FTZ R145, R26, R28, R145 ;  /* 0x0000001c1a917223 */ /* 0x000fe20000010091 */
[----:B------:R-:W-:-:S02]  /*1ab0*/  HADD2.F32 R187, -RZ, R65.H0_H0 ;  /* 0x20000041ffbb7230 */ /* 0x000fc40000004100 */
[----:B------:R-:W-:Y:S01]  /*1ac0*/  FMUL.FTZ R28, R224, R29 ;  /* 0x0000001de01c7220 */ /* 0x000fe20000410000 */
[----:B------:R-:W-:Y:S01]  /*1ad0*/  FFMA.FTZ R188, R201, R200, R188 ;  /* 0x000000c8c9bc7223 */ /* 0x000fe200000100bc */
[----:B------:R-:W-:Y:S01]  /*1ae0*/  FADD.FTZ R189, R200, R189 ;  /* 0x000000bdc8bd7221 */ /* 0x000fe20000010000 */
[----:B------:R-:W-:Y:S02]  /*1af0*/  HADD2.F32 R191, -RZ, R65.H1_H1 ;  /* 0x30000041ffbf7230 */ /* 0x000fe40000004100 */
[-C--:B------:R-:W-:Y:S01]  /*1b00*/  FMUL.FTZ R29, R187, R30.reuse ;  /* 0x0000001ebb1d7220 */ /* 0x080fe20000410000 */
[----:B------:R-:W-:Y:S01]  /*1b10*/  FADD.FTZ R106, R106, R30 ;  /* 0x0000001e6a6a7221 */ /* 0x000fe20000010000 */
[----:B------:R-:W-:Y:S01]  /*1b20*/  FFMA.FTZ R146, R28, R30, R146 ;  /* 0x0000001e1c927223 */ /* 0x000fe20000010092 */
[----:B------:R-:W-:Y:S01]  /*1b30*/  FFMA.FTZ R188, R199, R198, R188 ;  /* 0x000000c6c7bc7223 */ /* 0x000fe200000100bc */
[----:B------:R-:W-:Y:S01]  /*1b40*/  FMUL.FTZ R30, R224, R31 ;  /* 0x0000001fe01e7220 */ /* 0x000fe20000410000 */
[----:B------:R-:W-:Y:S01]  /*1b50*/  FADD.FTZ R189, R198, R189 ;  /* 0x000000bdc6bd7221 */ /* 0x000fe20000010000 */
[----:B------:R-:W-:-:S02]  /*1b60*/  HADD2.F32 R187, -RZ, R66.H0_H0 ;  /* 0x20000042ffbb7230 */ /* 0x000fc40000004100 */
[----:B------:R-:W-:Y:S01]  /*1b70*/  FFMA.FTZ R188, R197, R196, R188 ;  /* 0x000000c4c5bc7223 */ /* 0x000fe200000100bc */
[-C--:B------:R-:W-:Y:S01]  /*1b80*/  FMUL.FTZ R31, R191, R160.reuse ;  /* 0x000000a0bf1f7220 */ /* 0x080fe20000410000 */
[----:B------:R-:W-:Y:S01]  /*1b90*/  FADD.FTZ R107, R107, R160 ;  /* 0x000000a06b6b7221 */ /* 0x000fe20000010000 */
[----:B------:R-:W-:Y:S01]  /*1ba0*/  FFMA.FTZ R147, R30, R160, R147 ;  /* 0x000000a01e937223 */ /* 0x000fe20000010093 */
        /* <DEDUP_REMOVED lines=13> */
[----:B------:R-:W-:Y:S02]  /*1c80*/  HADD2.F32 R191, -RZ, R66.H1_H1 ;  /* 0x30000042ffbf7230 */ /* 0x000fe40000004100 */
[----:B------:R-:W-:Y:S01]  /*1c90*/  FFMA.FTZ R187, R10, R11, R187 ;  /* 0x0000000b0abb7223 */ /* 0x000fe200000100bb */
[----:B------:R-:W-:Y:S01]  /*1ca0*/  FADD.FTZ R188, R11, R188 ;  /* 0x000000bc0bbc7221 */ /* 0x000fe20000010000 */
        /* <DEDUP_REMOVED lines=17> */
[----:B------:R-:W-:Y:S01]  /*1dc0*/  FADD.FTZ R188, R17, R188 ;  /* 0x000000bc11bc7221 */ /* 0x000fe20000010000 */
[----:B------:R-:W-:Y:S01]  /*1dd0*/  FMUL.FTZ R166, R224, R167 ;  /* 0x000000a7e0a67220 */ /* 0x000fe20000410000 */
[----:B------:R-:W-:-:S02]  /*1de0*/  HADD2.F32 R190, -RZ, R68.H0_H0 ;  /* 0x20000044ffbe7230 */ /* 0x000fc40000004100 */
[----:B------:R-:W-:Y:S01]  /*1df0*/  FFMA.FTZ R187, R18, R19, R187 ;  /* 0x0000001312bb7223 */ /* 0x000fe200000100bb */
[----:B------:R-:W-:Y:S01]  /*1e00*/  FADD.FTZ R189, R19, R188 ;  /* 0x000000bc13bd7221 */ /* 0x000fe20000010000 */
[-C--:B------:R-:W-:Y:S01]  /*1e10*/  FMUL.FTZ R167, R191, R168.reuse ;  /* 0x000000a8bfa77220 */ /* 0x080fe20000410000 */
[----:B------:R-:W-:Y:S01]  /*1e20*/  FADD.FTZ R103, R103, R168 ;  /* 0x000000a867677221 */ /* 0x000fe20000010000 */
[----:B------:R-:W-:Y:S01]  /*1e30*/  FFMA.FTZ R143, R166, R168, R143 ;  /* 0x000000a8a68f7223 */ /* 0x000fe2000001008f */
[----:B------:R-:W-:Y:S01]  /*1e40*/  FMUL.FTZ R168, R224, R169 ;  /* 0x000000a9e0a87220 */ /* 0x000fe20000410000 */
[----:B------:R-:W-:Y:S01]  /*1e50*/  FMUL.FTZ R169, R190, R171 ;  /* 0x000000abbea97220 */ /* 0x000fe20000410000 */
[----:B------:R-:W-:Y:S01]  /*1e60*/  FFMA.FTZ R188, R20, R22, R187 ;  /* 0x0000001614bc7223 */ /* 0x000fe200000100bb */
[----:B------:R-:W-:Y:S01]  /*1e70*/  FADD.FTZ R190, R22, R189 ;  /* 0x000000bd16be7221 */ /* 0x000fe20000010000 */
[----:B------:R-:W-:Y:S02]  /*1e80*/  HADD2.F32 R192, -RZ, R68.H1_H1 ;  /* 0x30000044ffc07230 */ /* 0x000fe40000004100 */
[----:B------:R-:W-:Y:S01]  /*1e90*/  FMUL.FTZ R170, R224, R170 ;  /* 0x000000aae0aa7220 */ /* 0x000fe20000410000 */
[----:B------:R-:W-:Y:S01]  /*1ea0*/  FFMA.FTZ R187, R21, R23, R188 ;  /* 0x0000001715bb7223 */ /* 0x000fe200000100bc */
[----:B------:R-:W-:Y:S01]  /*1eb0*/  FADD.FTZ R190, R23, R190 ;  /* 0x000000be17be7221 */ /* 0x000fe20000010000 */
[----:B------:R-:W-:Y:S01]  /*1ec0*/  FADD.FTZ R96, R96, R171 ;  /* 0x000000ab60607221 */ /* 0x000fe20000010000 */
[----:B------:R-:W-:Y:S01]  /*1ed0*/  FFMA.FTZ R136, R168, R171, R136 ;  /* 0x000000aba8887223 */ /* 0x000fe20000010088 */
[-C--:B------:R-:W-:Y:S01]  /*1ee0*/  FMUL.FTZ R171, R192, R173.reuse ;  /* 0x000000adc0ab7220 */ /* 0x080fe20000410000 */
[----:B------:R-:W-:Y:S01]  /*1ef0*/  FADD.FTZ R97, R97, R173 ;  /* 0x000000ad61617221 */ /* 0x000fe20000010000 */
[----:B------:R-:W-:Y:S01]  /*1f00*/  FFMA.FTZ R137, R170, R173, R137 ;  /* 0x000000adaa897223 */ /* 0x000fe20000010089 */
        /* <DEDUP_REMOVED lines=8> */
[--C-:B------:R-:W-:Y:S02]  /*1f90*/  HADD2.F32 R188, -RZ, R69.reuse.H0_H0 ;  /* 0x20000045ffbc7230 */ /* 0x100fe40000004100 */
[----:B------:R-:W-:Y:S01]  /*1fa0*/  FFMA.FTZ R187, R160, R161, R187 ;  /* 0x000000a1a0bb7223 */ /* 0x000fe200000100bb */
[----:B------:R-:W-:Y:S01]  /*1fb0*/  FADD.FTZ R190, R190, R161 ;  /* 0x000000a1bebe7221 */ /* 0x000fe20000010000 */
[----:B------:R-:W-:Y:S02]  /*1fc0*/  HADD2.F32 R192, -RZ, R69.H1_H1 ;  /* 0x30000045ffc07230 */ /* 0x000fe40000004100 */
[----:B------:R-:W-:Y:S01]  /*1fd0*/  FMUL.FTZ R172, R224, R172 ;  /* 0x000000ace0ac7220 */ /* 0x000fe20000410000 */
[----:B------:R-:W-:Y:S01]  /*1fe0*/  FFMA.FTZ R187, R162, R163, R187 ;  /* 0x000000a3a2bb7223 */ /* 0x000fe200000100bb */
[----:B------:R-:W-:Y:S01]  /*1ff0*/  FADD.FTZ R190, R190, R163 ;  /* 0x000000a3bebe7221 */ /* 0x000fe20000010000 */
[----:B------:R-:W-:Y:S01]  /*2000*/  FMUL.FTZ R173, R188, R175 ;  /* 0x000000afbcad7220 */ /* 0x000fe20000410000 */
[----:B------:R-:W-:Y:S01]  /*2010*/  FMUL.FTZ R174, R224, R174 ;  /* 0x000000aee0ae7220 */ /* 0x000fe20000410000 */
[----:B------:R-:W-:-:S02]  /*2020*/  HADD2.F32 R188, -RZ, R70.H0_H0 ;  /* 0x20000046ffbc7230 */ /* 0x000fc40000004100 */
[----:B------:R-:W-:Y:S01]  /*2030*/  FFMA.FTZ R187, R164, R165, R187 ;  /* 0x000000a5a4bb7223 */ /* 0x000fe200000100bb */
[----:B------:R-:W-:Y:S01]  /*2040*/  FADD.FTZ R190, R190, R165 ;  /* 0x000000a5bebe7221 */ /* 0x000fe20000010000 */
[----:B------:R-:W-:Y:S01]  /*2050*/  FADD.FTZ R98, R98, R175 ;  /* 0x000000af62627221 */ /* 0x000fe20000010000 */
[----:B------:R-:W-:Y:S01]  /*2060*/  FFMA.FTZ R138, R172, R175, R138 ;  /* 0x000000afac8a7223 */ /* 0x000fe2000001008a */
[-C--:B------:R-:W-:Y:S01]  /*2070*/  FMUL.FTZ R175, R192, R177.reuse ;  /* 0x000000b1c0af7220 */ /* 0x080fe20000410000 */
[----:B------:R-:W-:Y:S01]  /*2080*/  FADD.FTZ R99, R99, R177 ;  /* 0x000000b163637221 */ /* 0x000fe20000010000 */
[----:B------:R-:W-:Y:S01]  /*2090*/  FFMA.FTZ R139, R174, R177, R139 ;  /* 0x000000b1ae8b7223 */ /* 0x000fe2000001008b */
        /* <DEDUP_REMOVED lines=15> */
[----:B------:R-:W-:Y:S01]  /*2190*/  FMUL.FTZ R178, R224, R178 ;  /* 0x000000b2e0b27220 */ /* 0x000fe20000410000 */
[----:B------:R-:W-:-:S02]  /*21a0*/  HADD2.F32 R190, -RZ, R71.H0_H0 ;  /* 0x20000047ffbe7230 */ /* 0x000fc40000004100 */
[----:B------:R-:W-:Y:S01]  /*21b0*/  FMUL.FTZ R179, R192, R181 ;  /* 0x000000b5c0b37220 */ /* 0x000fe20000410000 */
[----:B------:R-:W-:Y:S01]  /*21c0*/  FFMA.FTZ R187, R176, R177, R187 ;  /* 0x000000b1b0bb7223 */ /* 0x000fe200000100bb */
[----:B------:R-:W-:Y:S01]  /*21d0*/  FADD.FTZ R188, R188, R177 ;  /* 0x000000b1bcbc7221 */ /* 0x000fe20000010000 */
[----:B------:R-:W-:Y:S01]  /*21e0*/  FADD.FTZ R93, R93, R181 ;  /* 0x000000b55d5d7221 */ /* 0x000fe20000010000 */
[----:B------:R-:W-:Y:S01]  /*21f0*/  FFMA.FTZ R133, R178, R181, R133 ;  /* 0x000000b5b2857223 */ /* 0x000fe20000010085 */
[----:B------:R-:W-:Y:S02]  /*2200*/  HADD2.F32 R189, -RZ, R71.H1_H1 ;  /* 0x30000047ffbd7230 */ /* 0x000fe40000004100 */
[----:B------:R-:W-:Y:S01]  /*2210*/  FMUL.FTZ R180, R224, R180 ;  /* 0x000000b4e0b47220 */ /* 0x000fe20000410000 */
[----:B------:R-:W-:Y:S01]  /*2220*/  FMUL.FTZ R181, R190, R183 ;  /* 0x000000b7beb57220 */ /* 0x000fe20000410000 */
[----:B------:R-:W-:Y:S01]  /*2230*/  FFMA.FTZ R187, R178, R179, R187 ;  /* 0x000000b3b2bb7223 */ /* 0x000fe200000100bb */
[----:B------:R-:W-:Y:S01]  /*2240*/  FADD.FTZ R188, R188, R179 ;  /* 0x000000b3bcbc7221 */ /* 0x000fe20000010000 */
[----:B------:R-:W-:Y:S01]  /*2250*/  FADD.FTZ R94, R94, R183 ;  /* 0x000000b75e5e7221 */ /* 0x000fe20000010000 */
[----:B------:R-:W-:Y:S01]  /*2260*/  FFMA.FTZ R134, R180, R183, R134 ;  /* 0x000000b7b4867223 */ /* 0x000fe20000010086 */
[----:B------:R-:W-:Y:S01]  /*2270*/  FMUL.FTZ R182, R224, R182 ;  /* 0x000000b6e0b67220 */ /* 0x000fe20000410000 */
[-C--:B------:R-:W-:Y:S01]  /*2280*/  FMUL.FTZ R183, R189, R186.reuse ;  /* 0x000000babdb77220 */ /* 0x080fe20000410000 */
[----:B------:R-:W-:Y:S01]  /*2290*/  FFMA.FTZ R190, R180, R181, R187 ;  /* 0x000000b5b4be7223 */ /* 0x000fe200000100bb */
[----:B------:R-:W-:Y:S01]  /*22a0*/  FADD.FTZ R188, R188, R181 ;  /* 0x000000b5bcbc7221 */ /* 0x000fe20000010000 */
        /* <DEDUP_REMOVED lines=8> */
[----:B------:R-:W-:Y:S01]  /*2330*/  FFMA.FTZ R187, R182, R183, R190 ;  /* 0x000000b7b6bb7223 */ /* 0x000fe200000100be */
[----:B------:R-:W-:Y:S01]  /*2340*/  FADD.FTZ R186, R188, R183 ;  /* 0x000000b7bcba7221 */ /* 0x000fe20000010000 */
[----:B0-----:R-:W-:Y:S06]  /*2350*/  BRA `(.L_x_3319) ;  /* 0x0000000400107947 */ /* 0x001fec0003800000 */
.L_x_3318:
        /* <DEDUP_REMOVED lines=17> */
[C---:B------:R-:W-:Y:S02]  /*2470*/  IADD3 R239, PT, PT, R241.reuse, 0x20, RZ ;  /* 0x00000020f1ef7810 */ /* 0x040fe40007ffe0ff */
[C---:B------:R-:W-:Y:S02]  /*2480*/  IADD3 R237, PT, PT, R241.reuse, 0x40, RZ ;  /* 0x00000040f1ed7810 */ /* 0x040fe40007ffe0ff */
        /* <DEDUP_REMOVED lines=13> */
.L_x_3320:
[----:B------:R-:W1:Y:S01]  /*2560*/  S2R R36, SR_TID.X ;  /* 0x0000000000247919 */ /* 0x000e620000002100 */
[----:B------:R-:W2:Y:S01]  /*2570*/  LDC.64 R32, c[0x0][0x438] ;  /* 0x00010e00ff207b82 */ /* 0x000ea20000000a00 */
[----:B------:R-:W-:Y:S01]  /*2580*/  IMAD R34, R222, UR8, RZ ;  /* 0x00000008de227c24 */ /* 0x000fe2000f8e02ff */
[C---:B------:R-:W-:Y:S02]  /*2590*/  IADD3 R239, PT, PT, R241.reuse, 0x20, RZ ;  /* 0x00000020f1ef7810 */ /* 0x040fe40007ffe0ff */
[C---:B------:R-:W-:Y:S02]  /*25a0*/  IADD3 R237, PT, PT, R241.reuse, 0x40, RZ ;  /* 0x00000040f1ed7810 */ /* 0x040fe40007ffe0ff */
[----:B------:R-:W-:Y:S02]  /*25b0*/  SHF.R.S32.HI R35, RZ, 0x1f, R34 ;  /* 0x0000001fff237819 */ /* 0x000fe40000011422 */
[----:B------:R-:W3:Y:S01]  /*25c0*/  LDC.64 R232, c[0x0][0x3b0] ;  /* 0x0000ec00ffe87b82 */ /* 0x000ee20000000a00 */
[----:B------:R-:W-:-:S02]  /*25d0*/  IADD3 R235, PT, PT, R241, 0x60, RZ ;  /* 0x00000060f1eb7810 */ /* 0x000fc40007ffe0ff */
[----:B------:R-:W-:Y:S02]  /*25e0*/  LEA.HI R35, R35, R34, RZ, 0x3 ;  /* 0x0000002223237211 */ /* 0x000fe400078f18ff */
        /* <DEDUP_REMOVED lines=27> */
.L_x_3319:
[----:B------:R-:W-:Y:S05]  /*27a0*/  BSYNC.RECONVERGENT B1 ;  /* 0x0000000000017941 */ /* 0x000fea0003800200 */
.L_x_3317:
        /* <DEDUP_REMOVED lines=20> */
.L_x_3429:
        /* <DEDUP_REMOVED lines=40> */
.L_x_3326:
[----:B------:R-:W-:Y:S05]  /*2b70*/  BSYNC.RECONVERGENT B2 ;  /* 0x0000000000027941 */ /* 0x000fea0003800200 */
.L_x_3325:
        /* <DEDUP_REMOVED lines=13> */
.L_x_3328:
[----:B------:R-:W-:Y:S05]  /*2c50*/  BSYNC.RECONVERGENT B2 ;  /* 0x0000000000027941 */ /* 0x000fea0003800200 */
.L_x_3327:
        /* <DEDUP_REMOVED lines=13> */
.L_x_3330:
[----:B------:R-:W-:Y:S05]  /*2d30*/  BSYNC.RECONVERGENT B2 ;  /* 0x0000000000027941 */ /* 0x000fea0003800200 */
.L_x_3329:
        /* <DEDUP_REMOVED lines=13> */
.L_x_3332:
[----:B------:R-:W-:Y:S05]  /*2e10*/  BSYNC.RECONVERGENT B2 ;  /* 0x0000000000027941 */ /* 0x000fea0003800200 */
.L_x_3331:
        /* <DEDUP_REMOVED lines=13> */
.L_x_3334:
[----:B------:R-:W-:Y:S05]  /*2ef0*/  BSYNC.RECONVERGENT B2 ;  /* 0x0000000000027941 */ /* 0x000fea0003800200 */
.L_x_3333:
        /* <DEDUP_REMOVED lines=13> */
.L_x_3336:
[----:B------:R-:W-:Y:S05]  /*2fd0*/  BSYNC.RECONVERGENT B2 ;  /* 0x0000000000027941 */ /* 0x000fea0003800200 */
.L_x_3335:
        /* <DEDUP_REMOVED lines=13> */
.L_x_3338:
[----:B------:R-:W-:Y:S05]  /*30b0*/  BSYNC.RECONVERGENT B2 ;  /* 0x0000000000027941 */ /* 0x000fea0003800200 */
.L_x_3337:
        /* <DEDUP_REMOVED lines=14> */
.L_x_3324:
        /* <DEDUP_REMOVED lines=52> */
[----:B------:R-:W-:Y:S01]  /*34e0*/  @P2 F2FP.F16.F32.PACK_AB R187, RZ, R187 ;  /* 0x000000bbffbb223e */ /* 0x000fe200000000ff */
        /* <DEDUP_REMOVED lines=8> */
[----:B------:R-:W-:Y:S01]  /*3570*/  @P2 F2FP.F16.F32.PACK_AB R244, RZ, R244 ;  /* 0x000000f4fff4223e */ /* 0x000fe200000000ff */
[----:B------:R-:W-:Y:S01]  /*3580*/  @P2 FMUL.FTZ R159, R159, R158 ;  /* 0x0000009e9f9f2220 */ /* 0x000fe20000410000 */
[----:B------:R-:W-:-:S02]  /*3590*/  @P2 FSEL R193, R193, RZ, P1 ;  /* 0x000000ffc1c12208 */ /* 0x000fc40000800000 */
[----:B------:R-:W-:Y:S02]  /*35a0*/  @P2 LOP3.LUT P1, RZ, R241, 0xff0000, RZ, 0xc0, !PT ;  /* 0x00ff0000f1ff2812 */ /* 0x000fe4000782c0ff */
[----:B------:R-:W-:Y:S02]  /*35b0*/  @P2 FSEL R159, R159, RZ, P3 ;  /* 0x000000ff9f9f2208 */ /* 0x000fe40001800000 */
[----:B------:R-:W-:Y:S02]  /*35c0*/  @P2 F2FP.F16.F32.PACK_AB R193, RZ, R193 ;  /* 0x000000c1ffc1223e */ /* 0x000fe400000000ff */
[----:B------:R-:W-:Y:S01]  /*35d0*/  @P2 F2FP.F16.F32.PACK_AB R187, RZ, R159 ;  /* 0x0000009fffbb223e */ /* 0x000fe200000000ff */
[----:B------:R-:W-:Y:S01]  /*35e0*/  FFMA.FTZ R159, R205, R226, R225 ;  /* 0x000000e2cd9f7223 */ /* 0x000fe200000100e1 */
[----:B------:R-:W-:Y:S02]  /*35f0*/  @P2 FSEL R186, R186, RZ, P1 ;  /* 0x000000ffbaba2208 */ /* 0x000fe40000800000 */
[----:B------:R-:W-:Y:S01]  /*3600*/  F2FP.F16.F32.PACK_AB R156, R189, R188 ;  /* 0x000000bcbd9c723e */ /* 0x000fe200000000ff */
[----:B------:R-:W-:Y:S01]  /*3610*/  FADD.FTZ R159, R204, -R159 ;  /* 0x8000009fcc9f7221 */ /* 0x000fe20000010000 */
[----:B------:R-:W-:-:S02]  /*3620*/  @P2 F2FP.F16.F32.PACK_AB R192, RZ, R192 ;  /* 0x000000c0ffc0223e */ /* 0x000fc400000000ff */
[----:B------:R-:W-:Y:S01]  /*3630*/  @P2 F2FP.F16.F32.PACK_AB R243, RZ, R243 ;  /* 0x000000f3fff3223e */ /* 0x000fe200000000ff */
[----:B------:R-:W-:Y:S01]  /*3640*/  FMUL.FTZ R159, R224, R159 ;  /* 0x0000009fe09f7220 */ /* 0x000fe20000410000 */
[----:B------:R-:W-:Y:S02]  /*3650*/  @P2 F2FP.F16.F32.PACK_AB R186, RZ, R186 ;  /* 0x000000baffba223e */ /* 0x000fe400000000ff */
[----:B------:R-:W-:Y:S02]  /*3660*/  @P2 PRMT R153, R244, 0x7610, R153 ;  /* 0x00007610f4992816 */ /* 0x000fe40000000099 */
[----:B------:R-:W-:Y:S02]  /*3670*/  FSEL R189, R159, RZ, P0 ;  /* 0x000000ff9fbd7208 */ /* 0x000fe40000000000 */
[----:B------:R-:W-:Y:S02]  /*3680*/  @P2 PRMT R154, R193, 0x7610, R154 ;  /* 0x00007610c19a2816 */ /* 0x000fe4000000009a */
[----:B------:R-:W-:-:S02]  /*3690*/  F2FP.F16.F32.PACK_AB R158, R242, R195 ;  /* 0x000000c3f29e723e */ /* 0x000fc400000000ff */
        /* <DEDUP_REMOVED lines=15> */
.L_x_3323:
[----:B------:R-:W-:Y:S02]  /*3790*/  MOV R229, UR20 ;  /* 0x0000001400e57c02 */ /* 0x000fe40008000f00 */
[----:B------:R-:W-:Y:S02]  /*37a0*/  MOV R228, UR21 ;  /* 0x0000001500e47c02 */ /* 0x000fe40008000f00 */
[----:B------:R-:W-:-:S04]  /*37b0*/  ISETP.NE.U32.AND P0, PT, R229, RZ, PT ;  /* 0x000000ffe500720c */ /* 0x000fc80003f05070 */
[----:B------:R-:W-:-:S13]  /*37c0*/  ISETP.NE.AND.EX P0, PT, R228, RZ, PT, P0 ;  /* 0x000000ffe400720c */ /* 0x000fda0003f05300 */
[----:B------:R-:W-:Y:S05]  /*37d0*/  @P0 BRA `(.L_x_3340) ;  /* 0x00000004006c0947 */ /* 0x000fea0003800000 */
[----:B------:R-:W-:Y:S01]  /*37e0*/  ISETP.GT.AND P0, PT, R227, RZ, PT ;  /* 0x000000ffe300720c */ /* 0x000fe20003f04270 */
[--C-:B-----5:R-:W-:Y:S01]  /*37f0*/  HADD2.F32 R191, -RZ, R48.reuse.H0_H0 ;  /* 0x20000030ffbf7230 */ /* 0x120fe20000004100 */
[C---:B------:R-:W-:Y:S01]  /*3800*/  @P2 LOP3.LUT P3, RZ, R240.reuse, 0xff00, RZ, 0xc0, !PT ;  /* 0x0000ff00f0ff2812 */ /* 0x040fe2000786c0ff */
[----:B------:R-:W-:Y:S01]  /*3810*/  HADD2.F32 R190, -RZ, R48.H1_H1 ;  /* 0x30000030ffbe7230 */ /* 0x000fe20000004100 */
[----:B------:R-:W-:Y:S01]  /*3820*/  @P2 LOP3.LUT P1, RZ, R240, 0xff, RZ, 0xc0, !PT ;  /* 0x000000fff0ff2812 */ /* 0x000fe2000782c0ff */
[--C-:B------:R-:W-:Y:S01]  /*3830*/  HADD2.F32 R245, -RZ, R49.reuse.H0_H0 ;  /* 0x20000031fff57230 */ /* 0x100fe20000004100 */
[----:B------:R-:W1:Y:S01]  /*3840*/  @P2 LDC.64 R194, c[0x0][0x408] ;  /* 0x00010200ffc22b82 */ /* 0x000e620000000a00 */
[----:B------:R-:W-:Y:S01]  /*3850*/  HADD2.F32 R243, -RZ, R49.H1_H1 ;  /* 0x30000031fff37230 */ /* 0x000fe20000004100 */
[----:B------:R-:W-:Y:S01]  /*3860*/  @P2 LOP3.LUT P4, RZ, R241, 0xff0000, RZ, 0xc0, !PT ;  /* 0x00ff0000f1ff2812 */ /* 0x000fe2000788c0ff */
[--C-:B------:R-:W-:Y:S02]  /*3870*/  HADD2.F32 R249, -RZ, R50.reuse.H1_H1 ;  /* 0x30000032fff97230 */ /* 0x100fe40000004100 */
[----:B------:R-:W-:-:S02]  /*3880*/  HADD2.F32 R247, -RZ, R50.H0_H0 ;  /* 0x20000032fff77230 */ /* 0x000fc40000004100 */
[-CC-:B------:R-:W-:Y:S01]  /*3890*/  @P0 FFMA.FTZ R187, R219, R226.reuse, R225.reuse ;  /* 0x000000e2dbbb0223 */ /* 0x180fe200000100e1 */
[-CC-:B------:R-:W-:Y:S01]  /*38a0*/  @P0 FFMA.FTZ R189, R217, R226.reuse, R225.reuse ;  /* 0x000000e2d9bd0223 */ /* 0x180fe200000100e1 */
[-CC-:B------:R-:W-:Y:S01]  /*38b0*/  @P0 FFMA.FTZ R193, R213, R226.reuse, R225.reuse ;  /* 0x000000e2d5c10223 */ /* 0x180fe200000100e1 */
[-C--:B------:R-:W-:Y:S01]  /*38c0*/  @P0 FFMA.FTZ R251, R207, R226.reuse, R225 ;  /* 0x000000e2cffb0223 */ /* 0x080fe200000100e1 */
[----:B------:R-:W-:Y:S01]  /*38d0*/  @P0 FADD.FTZ R187, R218, -R187 ;  /* 0x800000bbdabb0221 */ /* 0x000fe20000010000 */
[----:B------:R-:W-:Y:S01]  /*38e0*/  @P0 FADD.FTZ R189, R216, -R189 ;  /* 0x800000bdd8bd0221 */ /* 0x000fe20000010000 */
[----:B------:R-:W-:Y:S01]  /*38f0*/  @P0 FADD.FTZ R193, R212, -R193 ;  /* 0x800000c1d4c10221 */ /* 0x000fe20000010000 */
[----:B------:R-:W-:Y:S01]  /*3900*/  @P0 FADD.FTZ R246, R206, -R251 ;  /* 0x800000fbcef60221 */ /* 0x000fe20000010000 */
[C---:B------:R-:W-:Y:S01]  /*3910*/  @P0 FFMA.FTZ R191, R224.reuse, R187, R191 ;  /* 0x000000bbe0bf0223 */ /* 0x040fe200000100bf */
[-C--:B------:R-:W-:Y:S01]  /*3920*/  @P0 FFMA.FTZ R187, R215, R226.reuse, R225 ;  /* 0x000000e2d7bb0223 */ /* 0x080fe200000100e1 */
[C---:B------:R-:W-:Y:S01]  /*3930*/  @P0 FFMA.FTZ R190, R224.reuse, R189, R190 ;  /* 0x000000bde0be0223 */ /* 0x040fe200000100be */
[----:B------:R-:W-:Y:S01]  /*3940*/  @P0 FFMA.FTZ R243, R224, R193, R243 ;  /* 0x000000c1e0f30223 */ /* 0x000fe200000100f3 */
[----:B------:R-:W2:Y:S01]  /*3950*/  @P2 LDC.64 R188, c[0x0][0x408] ;  /* 0x00010200ffbc2b82 */ /* 0x000ea20000000a00 */
[----:B------:R-:W-:Y:S01]  /*3960*/  @P0 FADD.FTZ R187, R214, -R187 ;  /* 0x800000bbd6bb0221 */ /* 0x000fe20000010000 */
[----:B------:R-:W-:Y:S01]  /*3970*/  @P0 FFMA.FTZ R193, R211, R226, R225 ;  /* 0x000000e2d3c10223 */ /* 0x000fe200000100e1 */
[----:B------:R-:W-:-:S02]  /*3980*/  HADD2.F32 R251, -RZ, R51.H0_H0 ;  /* 0x20000033fffb7230 */ /* 0x000fc40000004100 */
[----:B------:R-:W-:Y:S01]  /*3990*/  @P0 FFMA.FTZ R245, R224, R187, R245 ;  /* 0x000000bbe0f50223 */ /* 0x000fe200000100f5 */
[----:B------:R-:W-:Y:S02]  /*39a0*/  @P0 FADD.FTZ R193, R210, -R193 ;  /* 0x800000c1d2c10221 */ /* 0x000fe40000010000 */
[----:B------:R-:W3:Y:S01]  /*39b0*/  @P2 LDC.64 R186, c[0x0][0x408] ;  /* 0x00010200ffba2b82 */ /* 0x000ee20000000a00 */
[C---:B------:R-:W-:Y:S01]  /*39c0*/  @P0 FFMA.FTZ R251, R224.reuse, R246, R251 ;  /* 0x000000f6e0fb0223 */ /* 0x040fe200000100fb */
[----:B------:R-:W-:-:S03]  /*39d0*/  @P0 FFMA.FTZ R247, R224, R193, R247 ;  /* 0x000000c1e0f70223 */ /* 0x000fc600000100f7 */
[----:B-1----:R-:W-:-:S03]  /*39e0*/  @P2 FMUL.FTZ R195, R251, R195 ;  /* 0x000000c3fbc32220 */ /* 0x002fc60000410000 */
[----:B------:R-:W1:Y:S01]  /*39f0*/  @P2 LDC.64 R192, c[0x0][0x408] ;  /* 0x00010200ffc02b82 */ /* 0x000e620000000a00 */
[----:B------:R-:W-:-:S05]  /*3a00*/  @P2 FMUL.FTZ R194, R195, R194 ;  /* 0x000000c2c3c22220 */ /* 0x000fca0000410000 */
[----:B------:R-:W-:Y:S01]  /*3a10*/  @P2 FSEL R194, R194, RZ, P4 ;  /* 0x000000ffc2c22208 */ /* 0x000fe20002000000 */
[----:B--2---:R-:W-:-:S03]  /*3a20*/  @P2 FMUL.FTZ R189, R190, R189 ;  /* 0x000000bdbebd2220 */ /* 0x004fc60000410000 */
[----:B------:R-:W-:Y:S01]  /*3a30*/  @P2 F2FP.F16.F32.PACK_AB R194, RZ, R194 ;  /* 0x000000c2ffc2223e */ /* 0x000fe200000000ff */
[----:B------:R-:W-:-:S03]  /*3a40*/  @P2 FMUL.FTZ R188, R189, R188 ;  /* 0x000000bcbdbc2220 */ /* 0x000fc60000410000 */
[----:B------:R-:W-:Y:S01]  /*3a50*/  @P2 PRMT R155, R194, 0x7610, R155 ;  /* 0x00007610c29b2816 */ /* 0x000fe2000000009b */
[----:B---3--:R-:W-:Y:S01]  /*3a60*/  @P2 FMUL.FTZ R187, R191, R187 ;  /* 0x000000bbbfbb2220 */ /* 0x008fe20000410000 */
[----:B------:R-:W-:Y:S01]  /*3a70*/  @P0 FFMA.FTZ R191, R209, R226, R225 ;  /* 0x000000e2d1bf0223 */ /* 0x000fe200000100e1 */
[----:B------:R-:W-:Y:S02]  /*3a80*/  @P2 FSEL R188, R188, RZ, P3 ;  /* 0x000000ffbcbc2208 */ /* 0x000fe40001800000 */
[----:B------:R-:W-:Y:S01]  /*3a90*/  @P2 FMUL.FTZ R186, R187, R186 ;  /* 0x000000babbba2220 */ /* 0x000fe20000410000 */
[----:B------:R-:W-:Y:S01]  /*3aa0*/  @P0 FADD.FTZ R191, R208, -R191 ;  /* 0x800000bfd0bf0221 */ /* 0x000fe20000010000 */
[----:B------:R-:W-:Y:S02]  /*3ab0*/  @P2 F2FP.F16.F32.PACK_AB R244, RZ, R188 ;  /* 0x000000bcfff4223e */ /* 0x000fe400000000ff */
[----:B------:R-:W2:Y:S01]  /*3ac0*/  @P2 LDC.64 R188, c[0x0][0x408] ;  /* 0x00010200ffbc2b82 */ /* 0x000ea20000000a00 */
[----:B------:R-:W-:Y:S01]  /*3ad0*/  @P2 FSEL R242, R186, RZ, P1 ;  /* 0x000000ffbaf22208 */ /* 0x000fe20000800000 */
[----:B------:R-:W-:Y:S01]  /*3ae0*/  @P0 FFMA.FTZ R249, R224, R191, R249 ;  /* 0x000000bfe0f90223 */ /* 0x000fe200000100f9 */
[----:B------:R-:W-:-:S02]  /*3af0*/  @P2 LOP3.LUT P1, RZ, R240, 0xff0000, RZ, 0xc0, !PT ;  /* 0x00ff0000f0ff2812 */ /* 0x000fc4000782c0ff */
[----:B------:R-:W-:Y:S01]  /*3b00*/  @P2 LOP3.LUT P3, RZ, R240, 0xff000000, RZ, 0xc0, !PT ;  /* 0xff000000f0ff2812 */ /* 0x000fe2000786c0ff */
[----:B-1----:R-:W-:Y:S01]  /*3b10*/  @P2 FMUL.FTZ R193, R249, R193 ;  /* 0x000000c1f9c12220 */ /* 0x002fe20000410000 */
[----:B------:R-:W-:Y:S01]  /*3b20*/  @P2 F2FP.F16.F32.PACK_AB R242, RZ, R242 ;  /* 0x000000f2fff2223e */ /* 0x000fe200000000ff */
[----:B------:R-:W1:Y:S02]  /*3b30*/  @P2 LDC.64 R186, c[0x0][0x408] ;  /* 0x00010200ffba2b82 */ /* 0x000e640000000a00 */
[----:B------:R-:W-:Y:S01]  /*3b40*/  @P2 FMUL.FTZ R192, R193, R192 ;  /* 0x000000c0c1c02220 */ /* 0x000fe20000410000 */
[----:B------:R-:W-:-:S04]  /*3b50*/  @P2 PRMT R152, R242, 0x7610, R152 ;  /* 0x00007610f2982816 */ /* 0x000fc80000000098 */
[----:B------:R-:W-:Y:S01]  /*3b60*/  @P2 PRMT R152, R152, 0x5410, R244 ;  /* 0x0000541098982816 */ /* 0x000fe200000000f4 */
[----:B------:R-:W3:Y:S01]  /*3b70*/  @P2 LDC.64 R190, c[0x0][0x408] ;  /* 0x00010200ffbe2b82 */ /* 0x000ee20000000a00 */
[----:B--2---:R-:W-:-:S04]  /*3b80*/  @P2 FMUL.FTZ R189, R243, R189 ;  /* 0x000000bdf3bd2220 */ /* 0x004fc80000410000 */
[----:B------:R-:W-:Y:S01]  /*3b90*/  @P2 FMUL.FTZ R188, R189, R188 ;  /* 0x000000bcbdbc2220 */ /* 0x000fe20000410000 */
[----:B-1----:R-:W-:-:S04]  /*3ba0*/  @P2 FMUL.FTZ R187, R245, R187 ;  /* 0x000000bbf5bb2220 */ /* 0x002fc80000410000 */
[----:B------:R-:W-:Y:S02]  /*3bb0*/  @P2 FSEL R188, R188, RZ, P3 ;  /* 0x000000ffbcbc2208 */ /* 0x000fe40001800000 */
[----:B------:R-:W-:Y:S01]  /*3bc0*/  @P2 LOP3.LUT P3, RZ, R241, 0xff00, RZ, 0xc0, !PT ;  /* 0x0000ff00f1ff2812 */ /* 0x000fe2000786c0ff */
[----:B------:R-:W-:Y:S01]  /*3bd0*/  @P2 FMUL.FTZ R186, R187, R186 ;  /* 0x000000babbba2220 */ /* 0x000fe20000410000 */
[----:B------:R-:W-:Y:S02]  /*3be0*/  @P2 F2FP.F16.F32.PACK_AB R188, RZ, R188 ;  /* 0x000000bcffbc223e */ /* 0x000fe400000000ff */
[----:B------:R-:W-:Y:S01]  /*3bf0*/  @P2 FSEL R192, R192, RZ, P3 ;  /* 0x000000ffc0c02208 */ /* 0x000fe20001800000 */
[----:B---3--:R-:W-:Y:S01]  /*3c00*/  @P2 FMUL.FTZ R191, R247, R191 ;  /* 0x000000bff7bf2220 */ /* 0x008fe20000410000 */
[----:B------:R-:W-:Y:S02]  /*3c10*/  @P2 FSEL R186, R186, RZ, P1 ;  /* 0x000000ffbaba2208 */ /* 0x000fe40000800000 */
[----:B------:R-:W-:Y:S01]  /*3c20*/  @P2 LOP3.LUT P1, RZ, R241, 0xff, RZ, 0xc0, !PT ;  /* 0x000000fff1ff2812 */ /* 0x000fe2000782c0ff */
[----:B------:R-:W-:Y:S01]  /*3c30*/  @P2 FMUL.FTZ R190, R191, R190 ;  /* 0x000000bebfbe2220 */ /* 0x000fe20000410000 */
[----:B------:R-:W-:-:S02]  /*3c40*/  @P2 F2FP.F16.F32.PACK_AB R186, RZ, R186 ;  /* 0x000000baffba223e */ /* 0x000fc400000000ff */
[----:B------:R-:W-:Y:S02]  /*3c50*/  @P2 F2FP.F16.F32.PACK_AB R192, RZ, R192 ;  /* 0x000000c0ffc0223e */ /* 0x000fe400000000ff */
[----:B------:R-:W-:Y:S02]  /*3c60*/  @P2 FSEL R190, R190, RZ, P1 ;  /* 0x000000ffbebe2208 */ /* 0x000fe40000800000 */
[----:B------:R-:W-:Y:S02]  /*3c70*/  @P2 PRMT R153, R186, 0x7610, R153 ;  /* 0x00007610ba992816 */ /* 0x000fe40000000099 */
[----:B------:R-:W-:Y:S02]  /*3c80*/  @P2 F2FP.F16.F32.PACK_AB R190, RZ, R190 ;  /* 0x000000beffbe223e */ /* 0x000fe400000000ff */
[----:B------:R-:W-:Y:S02]  /*3c90*/  @P2 PRMT R153, R153, 0x5410, R188 ;  /* 0x0000541099992816 */ /* 0x000fe400000000bc */
[----:B------:R-:W-:-:S04]  /*3ca0*/  @P2 PRMT R154, R190, 0x7610, R154 ;  /* 0x00007610be9a2816 */ /* 0x000fc8000000009a */
        /* <DEDUP_REMOVED lines=14> */
.L_x_3340:
[----:B------:R-:W-:Y:S01]  /*3d90*/  ISETP.GT.AND P0, PT, R227, RZ, PT ;  /* 0x000000ffe300720c */ /* 0x000fe20003f04270 */
[----:B------:R-:W-:Y:S01]  /*3da0*/  @P1 FFMA.FTZ R157, R219, R226, R225 ;  /* 0x000000e2db9d1223 */ /* 0x000fe200000100e1 */
[--C-:B-----5:R-:W-:Y:S01]  /*3db0*/  HADD2.F32 R245, -RZ, R48.reuse.H0_H0 ;  /* 0x20000030fff57230 */ /* 0x120fe20000004100 */
[----:B------:R-:W1:Y:S01]  /*3dc0*/  @P2 LDC.64 R190, c[0x0][0x408] ;  /* 0x00010200ffbe2b82 */ /* 0x000e620000000a00 */
[----:B------:R-:W-:Y:S02]  /*3dd0*/  HADD2.F32 R194, -RZ, R48.H1_H1 ;  /* 0x30000030ffc27230 */ /* 0x000fe40000004100 */
[----:B------:R-:W-:Y:S01]  /*3de0*/  @P1 FADD.FTZ R157, R218, -R157 ;  /* 0x8000009dda9d1221 */ /* 0x000fe20000010000 */
[--C-:B------:R-:W-:Y:S01]  /*3df0*/  HADD2.F32 R247, -RZ, R49.reuse.H1_H1 ;  /* 0x30000031fff77230 */ /* 0x100fe20000004100 */
[----:B------:R-:W-:Y:S01]  /*3e00*/  @P2 LOP3.LUT P6, RZ, R240, 0xff0000, RZ, 0xc0, !PT ;  /* 0x00ff0000f0ff2812 */ /* 0x000fe200078cc0ff */
[----:B------:R-:W-:Y:S02]  /*3e10*/  HADD2.F32 R242, -RZ, R49.H0_H0 ;  /* 0x20000031fff27230 */ /* 0x000fe40000004100 */
[----:B------:R-:W-:Y:S01]  /*3e20*/  @P1 FFMA.FTZ R245, R224, R157, R245 ;  /* 0x0000009de0f51223 */ /* 0x000fe200000100f5 */
[--C-:B------:R-:W-:Y:S01]  /*3e30*/  HADD2.F32 R249, -RZ, R50.reuse.H0_H0 ;  /* 0x20000032fff97230 */ /* 0x100fe20000004100 */
[----:B------:R-:W2:Y:S01]  /*3e40*/  @P2 LDC.64 R188, c[0x0][0x408] ;  /* 0x00010200ffbc2b82 */ /* 0x000ea20000000a00 */
[----:B------:R-:W-:-:S02]  /*3e50*/  HADD2.F32 R244, -RZ, R50.H1_H1 ;  /* 0x30000032fff47230 */ /* 0x000fc40000004100 */
[-CC-:B------:R-:W-:Y:S01]  /*3e60*/  @P0 FFMA.FTZ R159, R217, R226.reuse, R225.reuse ;  /* 0x000000e2d99f0223 */ /* 0x180fe200000100e1 */
[-CC-:B------:R-:W-:Y:S01]  /*3e70*/  @P0 FFMA.FTZ R157, R213, R226.reuse, R225.reuse ;  /* 0x000000e2d59d0223 */ /* 0x180fe200000100e1 */
[-C--:B------:R-:W-:Y:S01]  /*3e80*/  @P0 FFMA.FTZ R187, R215, R226.reuse, R225 ;  /* 0x000000e2d7bb0223 */ /* 0x080fe200000100e1 */
[--C-:B------:R-:W-:Y:S02]  /*3e90*/  HADD2.F32 R195, -RZ, R51.reuse.H0_H0 ;  /* 0x20000033ffc37230 */ /* 0x100fe40000004100 */
[----:B------:R-:W-:Y:S01]  /*3ea0*/  @P0 FADD.FTZ R159, R216, -R159 ;  /* 0x8000009fd89f0221 */ /* 0x000fe20000010000 */
[----:B------:R-:W-:Y:S01]  /*3eb0*/  @P0 FADD.FTZ R157, R212, -R157 ;  /* 0x8000009dd49d0221 */ /* 0x000fe20000010000 */
[----:B------:R-:W-:Y:S01]  /*3ec0*/  @P0 FADD.FTZ R187, R214, -R187 ;  /* 0x800000bbd6bb0221 */ /* 0x000fe20000010000 */
[----:B------:R-:W-:Y:S02]  /*3ed0*/  HADD2.F32 R243, -RZ, R51.H1_H1 ;  /* 0x30000033fff37230 */ /* 0x000fe40000004100 */
[C---:B------:R-:W-:Y:S01]  /*3ee0*/  @P0 FFMA.FTZ R194, R224.reuse, R159, R194 ;  /* 0x0000009fe0c20223 */ /* 0x040fe200000100c2 */
[-C--:B------:R-:W-:Y:S01]  /*3ef0*/  @P0 FFMA.FTZ R159, R211, R226.reuse, R225 ;  /* 0x000000e2d39f0223 */ /* 0x080fe200000100e1 */
[C---:B------:R-:W-:Y:S01]  /*3f00*/  @P0 FFMA.FTZ R247, R224.reuse, R157, R247 ;  /* 0x0000009de0f70223 */ /* 0x040fe200000100f7 */
[----:B------:R-:W-:Y:S01]  /*3f10*/  @P0 FFMA.FTZ R242, R224, R187, R242 ;  /* 0x000000bbe0f20223 */ /* 0x000fe200000100f2 */
[----:B------:R-:W3:Y:S01]  /*3f20*/  @P2 LDC.64 R156, c[0x0][0x408] ;  /* 0x00010200ff9c2b82 */ /* 0x000ee20000000a00 */
[----:B------:R-:W-:Y:S01]  /*3f30*/  @P0 FADD.FTZ R159, R210, -R159 ;  /* 0x8000009fd29f0221 */ /* 0x000fe20000010000 */
[----:B------:R-:W-:Y:S01]  /*3f40*/  @P0 FFMA.FTZ R187, R209, R226, R225 ;  /* 0x000000e2d1bb0223 */ /* 0x000fe200000100e1 */
[----:B------:R-:W-:-:S02]  /*3f50*/  @P2 LOP3.LUT P1, RZ, R240, 0xff00, RZ, 0xc0, !PT ;  /* 0x0000ff00f0ff2812 */ /* 0x000fc4000782c0ff */
[----:B------:R-:W-:Y:S01]  /*3f60*/  @P0 FFMA.FTZ R249, R224, R159, R249 ;  /* 0x0000009fe0f90223 */ /* 0x000fe200000100f9 */
[----:B------:R-:W-:Y:S01]  /*3f70*/  @P0 FADD.FTZ R187, R208, -R187 ;  /* 0x800000bbd0bb0221 */ /* 0x000fe20000010000 */
[----:B------:R-:W-:Y:S01]  /*3f80*/  @P2 LOP3.LUT P5, RZ, R240, 0xff000000, RZ, 0xc0, !PT ;  /* 0xff000000f0ff2812 */ /* 0x000fe200078ac0ff */
[----:B------:R-:W4:Y:S01]  /*3f90*/  @P2 LDC.64 R158, c[0x0][0x408] ;  /* 0x00010200ff9e2b82 */ /* 0x000f220000000a00 */
[----:B------:R-:W-:Y:S01]  /*3fa0*/  @P2 LOP3.LUT P4, RZ, R241, 0xff, RZ, 0xc0, !PT ;  /* 0x000000fff1ff2812 */ /* 0x000fe2000788c0ff */
[----:B------:R-:W-:Y:S01]  /*3fb0*/  @P0 FFMA.FTZ R244, R224, R187, R244 ;  /* 0x000000bbe0f40223 */ /* 0x000fe200000100f4 */
[----:B------:R-:W-:Y:S01]  /*3fc0*/  @P0 FFMA.FTZ R187, R207, R226, R225 ;  /* 0x000000e2cfbb0223 */ /* 0x000fe200000100e1 */
[----:B------:R-:W-:Y:S02]  /*3fd0*/  @P2 LOP3.LUT P3, RZ, R241, 0xff00, RZ, 0xc0, !PT ;  /* 0x0000ff00f1ff2812 */ /* 0x000fe4000786c0ff */
[----:B--2---:R-:W-:Y:S01]  /*3fe0*/  @P2 FMUL.FTZ R189, R244, R189 ;  /* 0x000000bdf4bd2220 */ /* 0x004fe20000410000 */
[----:B------:R-:W-:Y:S01]  /*3ff0*/  @P0 FADD.FTZ R187, R206, -R187 ;  /* 0x800000bbcebb0221 */ /* 0x000fe20000010000 */
[----:B------:R-:W2:Y:S02]  /*4000*/  @P2 LDC.64 R192, c[0x0][0x408] ;  /* 0x00010200ffc02b82 */ /* 0x000ea40000000a00 */
[----:B------:R-:W-:Y:S01]  /*4010*/  @P2 FMUL.FTZ R188, R189, R188 ;  /* 0x000000bcbdbc2220 */ /* 0x000fe20000410000 */
[----:B------:R-:W-:Y:S01]  /*4020*/  @P0 FFMA.FTZ R195, R224, R187, R195 ;  /* 0x000000bbe0c30223 */ /* 0x000fe200000100c3 */
[----:B------:R-:W-:-:S03]  /*4030*/  @P0 FFMA.FTZ R187, R205, R226, R225 ;  /* 0x000000e2cdbb0223 */ /* 0x000fc600000100e1 */
[----:B-1----:R-:W-:Y:S01]  /*4040*/  @P2 FMUL.FTZ R191, R195, R191 ;  /* 0x000000bfc3bf2220 */ /* 0x002fe20000410000 */
[----:B------:R-:W-:Y:S01]  /*4050*/  @P0 FADD.FTZ R187, R204, -R187 ;  /* 0x800000bbccbb0221 */ /* 0x000fe20000010000 */
[----:B---3--:R-:W-:Y:S01]  /*4060*/  @P2 FMUL.FTZ R157, R245, R157 ;  /* 0x0000009df59d2220 */ /* 0x008fe20000410000 */
[----:B------:R-:W-:Y:S01]  /*4070*/  @P2 FSEL R188, R188, RZ, P3 ;  /* 0x000000ffbcbc2208 */ /* 0x000fe20001800000 */
[----:B------:R-:W-:Y:S01]  /*4080*/  @P2 FMUL.FTZ R190, R191, R190 ;  /* 0x000000bebfbe2220 */ /* 0x000fe20000410000 */
[----:B------:R-:W-:Y:S01]  /*4090*/  @P0 FFMA.FTZ R243, R224, R187, R243 ;  /* 0x000000bbe0f30223 */ /* 0x000fe200000100f3 */
[----:B------:R-:W-:Y:S01]  /*40a0*/  @P2 FMUL.FTZ R246, R157, R156 ;  /* 0x0000009c9df62220 */ /* 0x000fe20000410000 */
[----:B------:R-:W1:Y:S01]  /*40b0*/  @P2 LDC.64 R186, c[0x0][0x408] ;  /* 0x00010200ffba2b82 */ /* 0x000e620000000a00 */
[----:B------:R-:W-:Y:S01]  /*40c0*/  @P2 LOP3.LUT P0, RZ, R240, 0xff, RZ, 0xc0, !PT ;  /* 0x000000fff0ff2812 */ /* 0x000fe2000780c0ff */
[----:B----4-:R-:W-:Y:S01]  /*40d0*/  @P2 FMUL.FTZ R159, R194, R159 ;  /* 0x0000009fc29f2220 */ /* 0x010fe20000410000 */
[----:B------:R-:W-:-:S02]  /*40e0*/  @P2 F2FP.F16.F32.PACK_AB R188, RZ, R188 ;  /* 0x000000bcffbc223e */ /* 0x000fc400000000ff */
[----:B------:R-:W-:Y:S01]  /*40f0*/  @P2 FSEL R246, R246, RZ, P0 ;  /* 0x000000fff6f62208 */ /* 0x000fe20000000000 */
[----:B------:R-:W-:Y:S01]  /*4100*/  @P2 FMUL.FTZ R248, R159, R158 ;  /* 0x0000009e9ff82220 */ /* 0x000fe20000410000 */
[----:B------:R-:W-:Y:S01]  /*4110*/  @P2 ISETP.GE.U32.AND P0, PT, R240, RZ, PT ;  /* 0x000000fff000220c */ /* 0x000fe20003f06070 */
[----:B------:R-:W3:Y:S01]  /*4120*/  @P2 LDC.64 R156, c[0x0][0x408] ;  /* 0x00010200ff9c2b82 */ /* 0x000ee20000000a00 */
[----:B------:R-:W-:Y:S01]  /*4130*/  @P2 F2FP.F16.F32.PACK_AB R246, RZ, R246 ;  /* 0x000000f6fff6223e */ /* 0x000fe200000000ff */
[----:B--2---:R-:W-:Y:S01]  /*4140*/  @P2 FMUL.FTZ R193, R243, R193 ;  /* 0x000000c1f3c12220 */ /* 0x004fe20000410000 */
[----:B------:R-:W-:Y:S02]  /*4150*/  @P2 FSEL R240, R248, RZ, P1 ;  /* 0x000000fff8f02208 */ /* 0x000fe40000800000 */
[----:B------:R-:W-:Y:S01]  /*4160*/  @P2 LOP3.LUT P1, RZ, R241, 0xff0000, RZ, 0xc0, !PT ;  /* 0x00ff0000f1ff2812 */ /* 0x000fe2000782c0ff */
[----:B------:R-:W-:Y:S01]  /*4170*/  @P2 FMUL.FTZ R192, R193, R192 ;  /* 0x000000c0c1c02220 */ /* 0x000fe20000410000 */
[----:B------:R-:W-:Y:S01]  /*4180*/  @P2 ISETP.GE.U32.AND.EX P0, PT, R241, 0x1000000, PT, P0 ;  /* 0x01000000f100280c */ /* 0x000fe20003f06100 */
[----:B------:R-:W2:Y:S01]  /*4190*/  @P2 LDC.64 R158, c[0x0][0x408] ;  /* 0x00010200ff9e2b82 */ /* 0x000ea20000000a00 */
[----:B------:R-:W-:-:S02]  /*41a0*/  @P2 FSEL R190, R190, RZ, P1 ;  /* 0x000000ffbebe2208 */ /* 0x000fc40000800000 */
[----:B------:R-:W-:Y:S02]  /*41b0*/  @P2 FSEL R192, R192, RZ, P0 ;  /* 0x000000ffc0c02208 */ /* 0x000fe40000000000 */
[----:B------:R-:W-:Y:S02]  /*41c0*/  @P2 F2FP.F16.F32.PACK_AB R190, RZ, R190 ;  /* 0x000000beffbe223e */ /* 0x000fe400000000ff */
[----:B------:R-:W-:Y:S01]  /*41d0*/  @P2 F2FP.F16.F32.PACK_AB R240, RZ, R240 ;  /* 0x000000f0fff0223e */ /* 0x000fe200000000ff */
[----:B-1----:R-:W-:Y:S01]  /*41e0*/  @P2 FMUL.FTZ R187, R249, R187 ;  /* 0x000000bbf9bb2220 */ /* 0x002fe20000410000 */
[----:B------:R-:W-:Y:S02]  /*41f0*/  @P2 PRMT R152, R246, 0x7610, R152 ;  /* 0x00007610f6982816 */ /* 0x000fe40000000098 */
[----:B------:R-:W-:Y:S01]  /*4200*/  @P2 F2FP.F16.F32.PACK_AB R192, RZ, R192 ;  /* 0x000000c0ffc0223e */ /* 0x000fe200000000ff */
[----:B------:R-:W-:Y:S01]  /*4210*/  @P2 FMUL.FTZ R186, R187, R186 ;  /* 0x000000babbba2220 */ /* 0x000fe20000410000 */
[----:B------:R-:W-:-:S02]  /*4220*/  @P2 PRMT R155, R190, 0x7610, R155 ;  /* 0x00007610be9b2816 */ /* 0x000fc4000000009b */
[----:B------:R-:W-:Y:S01]  /*4230*/  @P2 PRMT R152, R152, 0x5410, R240 ;  /* 0x0000541098982816 */ /* 0x000fe200000000f0 */
[----:B---3--:R-:W-:Y:S01]  /*4240*/  @P2 FMUL.FTZ R157, R242, R157 ;  /* 0x0000009df29d2220 */ /* 0x008fe20000410000 */
[----:B------:R-:W-:Y:S02]  /*4250*/  @P2 FSEL R186, R186, RZ, P4 ;  /* 0x000000ffbaba2208 */ /* 0x000fe40002000000 */
[----:B------:R-:W-:Y:S01]  /*4260*/  @P2 PRMT R155, R155, 0x5410, R192 ;  /* 0x000054109b9b2816 */ /* 0x000fe200000000c0 */
[----:B------:R-:W-:Y:S01]  /*4270*/  @P2 FMUL.FTZ R156, R157, R156 ;  /* 0x0000009c9d9c2220 */ /* 0x000fe20000410000 */
[----:B------:R-:W-:Y:S02]  /*4280*/  @P2 F2FP.F16.F32.PACK_AB R186, RZ, R186 ;  /* 0x000000baffba223e */ /* 0x000fe400000000ff */
[C---:B------:R-:W-:Y:S01]  /*4290*/  F2FP.F16.F32.PACK_AB R157, R247.reuse, R242 ;  /* 0x000000f2f79d723e */ /* 0x040fe200000000ff */
[----:B--2---:R-:W-:Y:S01]  /*42a0*/  @P2 FMUL.FTZ R159, R247, R159 ;  /* 0x0000009ff79f2220 */ /* 0x004fe20000410000 */
[----:B------:R-:W-:-:S02]  /*42b0*/  @P2 FSEL R187, R156, RZ, P6 ;  /* 0x000000ff9cbb2208 */ /* 0x000fc40003000000 */
[----:B------:R-:W-:Y:S01]  /*42c0*/  @P2 PRMT R154, R186, 0x7610, R154 ;  /* 0x00007610ba9a2816 */ /* 0x000fe2000000009a */
[----:B------:R-:W-:Y:S01]  /*42d0*/  @P2 FMUL.FTZ R158, R159, R158 ;  /* 0x0000009e9f9e2220 */ /* 0x000fe20000410000 */
[----:B------:R-:W-:Y:S02]  /*42e0*/  @P2 F2FP.F16.F32.PACK_AB R187, RZ, R187 ;  /* 0x000000bbffbb223e */ /* 0x000fe400000000ff */
[----:B------:R-:W-:Y:S02]  /*42f0*/  F2FP.F16.F32.PACK_AB R156, R194, R245 ;  /* 0x000000f5c29c723e */ /* 0x000fe400000000ff */
[----:B------:R-:W-:Y:S02]  /*4300*/  @P2 FSEL R189, R158, RZ, P5 ;  /* 0x000000ff9ebd2208 */ /* 0x000fe40002800000 */
[----:B------:R-:W-:Y:S02]  /*4310*/  @P2 PRMT R153, R187, 0x7610, R153 ;  /* 0x00007610bb992816 */ /* 0x000fe40000000099 */
[----:B------:R-:W-:-:S02]  /*4320*/  @P2 F2FP.F16.F32.PACK_AB R189, RZ, R189 ;  /* 0x000000bdffbd223e */ /* 0x000fc400000000ff */
[----:B------:R-:W-:Y:S02]  /*4330*/  F2FP.F16.F32.PACK_AB R158, R244, R249 ;  /* 0x000000f9f49e723e */ /* 0x000fe400000000ff */
[----:B------:R-:W-:Y:S02]  /*4340*/  F2FP.F16.F32.PACK_AB R159, R243, R195 ;  /* 0x000000c3f39f723e */ /* 0x000fe400000000ff */
[----:B------:R-:W-:Y:S02]  /*4350*/  @P2 PRMT R153, R153, 0x5410, R189 ;  /* 0x0000541099992816 */ /* 0x000fe400000000bd */
[----:B------:R-:W-:-:S07]  /*4360*/  @P2 PRMT R154, R154, 0x5410, R188 ;  /* 0x000054109a9a2816 */ /* 0x000fce00000000bc */
.L_x_3339:
[----:B------:R-:W-:Y:S05]  /*4370*/  BSYNC.RECONVERGENT B1 ;  /* 0x0000000000017941 */ /* 0x000fea0003800200 */
.L_x_3322:
        /* <DEDUP_REMOVED lines=14> */
[--C-:B-----5:R-:W-:Y:S01]  /*4460*/  HADD2.F32 R230, -RZ, R44.reuse.H1_H1 ;  /* 0x3000002cffe67230 */ /* 0x120fe20000004100 */
[----:B------:R-:W2:Y:S01]  /*4470*/  @P2 LDC.64 R190, c[0x0][0x408] ;  /* 0x00010200ffbe2b82 */ /* 0x000ea20000000a00 */
[----:B------:R-:W-:Y:S01]  /*4480*/  HADD2.F32 R241, -RZ, R44.H0_H0 ;  /* 0x2000002cfff17230 */ /* 0x000fe20000004100 */
[----:B------:R-:W-:Y:S01]  /*4490*/  @P2 LOP3.LUT P4, RZ, R238, 0xff00, RZ, 0xc0, !PT ;  /* 0x0000ff00eeff2812 */ /* 0x000fe2000788c0ff */
[--C-:B------:R-:W-:Y:S01]  /*44a0*/  HADD2.F32 R229, -RZ, R45.reuse.H0_H0 ;  /* 0x2000002dffe57230 */ /* 0x100fe20000004100 */
[----:B------:R-:W-:Y:S01]  /*44b0*/  @P2 LOP3.LUT P5, RZ, R239, 0xff0000, RZ, 0xc0, !PT ;  /* 0x00ff0000efff2812 */ /* 0x000fe200078ac0ff */
[----:B------:R-:W-:Y:S02]  /*44c0*/  HADD2.F32 R228, -RZ, R45.H1_H1 ;  /* 0x3000002dffe47230 */ /* 0x000fe40000004100 */
[--C-:B------:R-:W-:Y:S01]  /*44d0*/  HADD2.F32 R243, -RZ, R46.reuse.H0_H0 ;  /* 0x2000002efff37230 */ /* 0x100fe20000004100 */
[----:B------:R-:W3:Y:S01]  /*44e0*/  @P2 LDC.64 R194, c[0x0][0x408] ;  /* 0x00010200ffc22b82 */ /* 0x000ee20000000a00 */
[----:B------:R-:W-:-:S02]  /*44f0*/  HADD2.F32 R242, -RZ, R46.H1_H1 ;  /* 0x3000002efff27230 */ /* 0x000fc40000004100 */
[-CC-:B-1----:R-:W-:Y:S01]  /*4500*/  @P3 FFMA.FTZ R159, R201, R226.reuse, R225.reuse ;  /* 0x000000e2c99f3223 */ /* 0x182fe200000100e1 */
[-CC-:B------:R-:W-:Y:S01]  /*4510*/  @P3 FFMA.FTZ R157, R203, R226.reuse, R225.reuse ;  /* 0x000000e2cb9d3223 */ /* 0x180fe200000100e1 */
[-CC-:B------:R-:W-:Y:S01]  /*4520*/  @P3 FFMA.FTZ R187, R199, R226.reuse, R225.reuse ;  /* 0x000000e2c7bb3223 */ /* 0x180fe200000100e1 */
[-C--:B------:R-:W-:Y:S01]  /*4530*/  @P3 FFMA.FTZ R189, R197, R226.reuse, R225 ;  /* 0x000000e2c5bd3223 */ /* 0x080fe200000100e1 */
[----:B------:R-:W-:Y:S01]  /*4540*/  @P3 FADD.FTZ R159, R200, -R159 ;  /* 0x8000009fc89f3221 */ /* 0x000fe20000010000 */
[----:B------:R-:W-:Y:S01]  /*4550*/  @P3 FADD.FTZ R157, R202, -R157 ;  /* 0x8000009dca9d3221 */ /* 0x000fe20000010000 */
[----:B------:R-:W-:Y:S01]  /*4560*/  @P3 FADD.FTZ R156, R198, -R187 ;  /* 0x800000bbc69c3221 */ /* 0x000fe20000010000 */
[-CC-:B------:R-:W-:Y:S01]  /*4570*/  @P3 FFMA.FTZ R158, R2, R226.reuse, R225.reuse ;  /* 0x000000e2029e3223 */ /* 0x180fe200000100e1 */
[----:B------:R-:W-:Y:S01]  /*4580*/  @P3 FFMA.FTZ R230, R224, R159, R230 ;  /* 0x0000009fe0e63223 */ /* 0x000fe200000100e6 */
[----:B------:R-:W-:Y:S01]  /*4590*/  @P3 FFMA.FTZ R159, R185, R226, R225 ;  /* 0x000000e2b99f3223 */ /* 0x000fe200000100e1 */
[----:B------:R-:W-:Y:S01]  /*45a0*/  @P3 FADD.FTZ R189, R196, -R189 ;  /* 0x800000bdc4bd3221 */ /* 0x000fe20000010000 */
[C---:B------:R-:W-:Y:S01]  /*45b0*/  @P3 FFMA.FTZ R241, R224.reuse, R157, R241 ;  /* 0x0000009de0f13223 */ /* 0x040fe200000100f1 */
[----:B------:R-:W-:Y:S01]  /*45c0*/  @P3 FFMA.FTZ R229, R224, R156, R229 ;  /* 0x0000009ce0e53223 */ /* 0x000fe200000100e5 */
[----:B------:R-:W-:Y:S01]  /*45d0*/  @P3 FADD.FTZ R159, R0, -R159 ;  /* 0x8000009f009f3221 */ /* 0x000fe20000010000 */
[----:B------:R-:W-:Y:S01]  /*45e0*/  @P3 FFMA.FTZ R186, R4, R226, R225 ;  /* 0x000000e204ba3223 */ /* 0x000fe200000100e1 */
[----:B------:R-:W-:Y:S01]  /*45f0*/  @P3 FADD.FTZ R187, R3, -R158 ;  /* 0x8000009e03bb3221 */ /* 0x000fe20000010000 */
[----:B------:R-:W1:Y:S01]  /*4600*/  @P2 LDC.64 R156, c[0x0][0x408] ;  /* 0x00010200ff9c2b82 */ /* 0x000e620000000a00 */
[----:B------:R-:W-:Y:S01]  /*4610*/  @P3 FFMA.FTZ R228, R224, R189, R228 ;  /* 0x000000bde0e43223 */ /* 0x000fe200000100e4 */
[----:B------:R-:W-:-:S02]  /*4620*/  HADD2.F32 R240, -RZ, R47.H0_H0 ;  /* 0x2000002ffff07230 */ /* 0x000fc40000004100 */
[----:B------:R-:W-:Y:S01]  /*4630*/  @P3 FADD.FTZ R189, R5, -R186 ;  /* 0x800000ba05bd3221 */ /* 0x000fe20000010000 */
[C---:B------:R-:W-:Y:S01]  /*4640*/  @P3 FFMA.FTZ R243, R224.reuse, R159, R243 ;  /* 0x0000009fe0f33223 */ /* 0x040fe200000100f3 */
[----:B------:R-:W-:Y:S01]  /*4650*/  @P3 FFMA.FTZ R242, R224, R187, R242 ;  /* 0x000000bbe0f23223 */ /* 0x000fe200000100f2 */
[----:B------:R-:W-:Y:S01]  /*4660*/  @P3 FFMA.FTZ R192, R6, R226, R225 ;  /* 0x000000e206c03223 */ /* 0x000fe200000100e1 */
[----:B------:R-:W-:Y:S01]  /*4670*/  @P3 FFMA.FTZ R240, R224, R189, R240 ;  /* 0x000000bde0f03223 */ /* 0x000fe200000100f0 */
[----:B------:R-:W4:Y:S01]  /*4680*/  @P2 LDC.64 R158, c[0x0][0x408] ;  /* 0x00010200ff9e2b82 */ /* 0x000f220000000a00 */
[----:B------:R-:W-:Y:S02]  /*4690*/  HADD2.F32 R231, -RZ, R47.H1_H1 ;  /* 0x3000002fffe77230 */ /* 0x000fe40000004100 */
[----:B------:R-:W-:Y:S01]  /*46a0*/  @P3 FADD.FTZ R244, R7, -R192 ;  /* 0x800000c007f43221 */ /* 0x000fe20000010000 */
[----:B--2---:R-:W-:Y:S01]  /*46b0*/  @P2 FMUL.FTZ R191, R243, R191 ;  /* 0x000000bff3bf2220 */ /* 0x004fe20000410000 */
[----:B---3--:R-:W-:-:S02]  /*46c0*/  @P2 FMUL.FTZ R195, R240, R195 ;  /* 0x000000c3f0c32220 */ /* 0x008fc40000410000 */
[----:B------:R-:W-:Y:S01]  /*46d0*/  @P3 FFMA.FTZ R231, R224, R244, R231 ;  /* 0x000000f4e0e73223 */ /* 0x000fe200000100e7 */
[----:B------:R-:W-:Y:S01]  /*46e0*/  @P2 LOP3.LUT P3, RZ, R238, 0xff, RZ, 0xc0, !PT ;  /* 0x000000ffeeff2812 */ /* 0x000fe2000786c0ff */
[----:B------:R-:W2:Y:S01]  /*46f0*/  @P2 LDC.64 R186, c[0x0][0x408] ;  /* 0x00010200ffba2b82 */ /* 0x000ea20000000a00 */
[----:B------:R-:W-:Y:S01]  /*4700*/  @P2 FMUL.FTZ R190, R191, R190 ;  /* 0x000000bebfbe2220 */ /* 0x000fe20000410000 */
[----:B------:R-:W-:-:S05]  /*4710*/  @P2 FMUL.FTZ R194, R195, R194 ;  /* 0x000000c2c3c22220 */ /* 0x000fca0000410000 */
[----:B------:R-:W-:Y:S01]  /*4720*/  @P2 FSEL R194, R194, RZ, P5 ;  /* 0x000000ffc2c22208 */ /* 0x000fe20002800000 */
[----:B------:R-:W3:Y:S01]  /*4730*/  @P2 LDC.64 R188, c[0x0][0x408] ;  /* 0x00010200ffbc2b82 */ /* 0x000ee20000000a00 */
[----:B-1----:R-:W-:Y:S02]  /*4740*/  @P2 FMUL.FTZ R157, R241, R157 ;  /* 0x0000009df19d2220 */ /* 0x002fe40000410000 */
[----:B------:R-:W-:Y:S02]  /*4750*/  @P2 F2FP.F16.F32.PACK_AB R194, RZ, R194 ;  /* 0x000000c2ffc2223e */ /* 0x000fe400000000ff */
[----:B------:R-:W-:Y:S01]  /*4760*/  @P2 FMUL.FTZ R156, R157, R156 ;  /* 0x0000009c9d9c2220 */ /* 0x000fe20000410000 */
[----:B------:R-:W-:Y:S02]  /*4770*/  F2FP.F16.F32.PACK_AB R157, R228, R229 ;  /* 0x000000e5e49d723e */ /* 0x000fe400000000ff */
[----:B------:R-:W1:Y:S01]  /*4780*/  @P2 LDC.64 R192, c[0x0][0x408] ;  /* 0x00010200ffc02b82 */ /* 0x000e620000000a00 */
[----:B----4-:R-:W-:Y:S01]  /*4790*/  @P2 FMUL.FTZ R159, R230, R159 ;  /* 0x0000009fe69f2220 */ /* 0x010fe20000410000 */
[----:B------:R-:W-:-:S02]  /*47a0*/  @P2 FSEL R156, R156, RZ, P3 ;  /* 0x000000ff9c9c2208 */ /* 0x000fc40001800000 */
[----:B------:R-:W-:Y:S01]  /*47b0*/  @P2 LOP3.LUT P3, RZ, R238, 0xff0000, RZ, 0xc0, !PT ;  /* 0x00ff0000eeff2812 */ /* 0x000fe2000786c0ff */
[----:B------:R-:W-:Y:S01]  /*47c0*/  @P2 FMUL.FTZ R158, R159, R158 ;  /* 0x0000009e9f9e2220 */ /* 0x000fe20000410000 */
[----:B------:R-:W-:Y:S01]  /*47d0*/  @P2 F2FP.F16.F32.PACK_AB R159, RZ, R156 ;  /* 0x0000009cff9f223e */ /* 0x000fe200000000ff */
[----:B--2---:R-:W-:Y:S01]  /*47e0*/  @P2 FMUL.FTZ R187, R229, R187 ;  /* 0x000000bbe5bb2220 */ /* 0x004fe20000410000 */
[----:B------:R-:W-:Y:S02]  /*47f0*/  F2FP.F16.F32.PACK_AB R156, R230, R241 ;  /* 0x000000f1e69c723e */ /* 0x000fe400000000ff */
[----:B------:R-:W-:Y:S01]  /*4800*/  @P2 FSEL R158, R158, RZ, P4 ;  /* 0x000000ff9e9e2208 */ /* 0x000fe20002000000 */
[----:B------:R-:W-:Y:S01]  /*4810*/  @P2 FMUL.FTZ R187, R187, R186 ;  /* 0x000000babbbb2220 */ /* 0x000fe20000410000 */
[----:B------:R-:W-:Y:S02]  /*4820*/  @P2 LOP3.LUT P4, RZ, R238, 0xff000000, RZ, 0xc0, !PT ;  /* 0xff000000eeff2812 */ /* 0x000fe4000788c0ff */
[----:B------:R-:W-:Y:S01]  /*4830*/  @P2 F2FP.F16.F32.PACK_AB R186, RZ, R158 ;  /* 0x0000009effba223e */ /* 0x000fe200000000ff */
[----:B---3--:R-:W-:Y:S01]  /*4840*/  @P2 FMUL.FTZ R189, R228, R189 ;  /* 0x000000bde4bd2220 */ /* 0x008fe20000410000 */
[----:B------:R-:W-:-:S02]  /*4850*/  @P2 FSEL R187, R187, RZ, P3 ;  /* 0x000000ffbbbb2208 */ /* 0x000fc40001800000 */
[----:B------:R-:W-:Y:S01]  /*4860*/  @P2 LOP3.LUT P3, RZ, R239, 0xff, RZ, 0xc0, !PT ;  /* 0x000000ffefff2812 */ /* 0x000fe2000786c0ff */
[----:B------:R-:W-:Y:S01]  /*4870*/  @P2 FMUL.FTZ R188, R189, R188 ;  /* 0x000000bcbdbc2220 */ /* 0x000fe20000410000 */
[----:B------:R-:W-:Y:S02]  /*4880*/  @P2 F2FP.F16.F32.PACK_AB R187, RZ, R187 ;  /* 0x000000bbffbb223e */ /* 0x000fe400000000ff */
[----:B------:R-:W-:Y:S01]  /*4890*/  @P2 FSEL R190, R190, RZ, P3 ;  /* 0x000000ffbebe2208 */ /* 0x000fe20001800000 */
[----:B-1----:R-:W-:Y:S01]  /*48a0*/  @P2 FMUL.FTZ R193, R242, R193 ;  /* 0x000000c1f2c12220 */ /* 0x002fe20000410000 */
        /* <DEDUP_REMOVED lines=25> */
.L_x_3343:
[----:B------:R-:W-:Y:S01]  /*4a40*/  ISETP.GT.AND P3, PT, R227, RZ, PT ;  /* 0x000000ffe300720c */ /* 0x000fe20003f64270 */
[----:B-1----:R-:W1:Y:S01]  /*4a50*/  @P2 LDC.64 R186, c[0x0][0x408] ;  /* 0x00010200ffba2b82 */ /* 0x002e620000000a00 */
[--C-:B-----5:R-:W-:Y:S01]  /*4a60*/  HADD2.F32 R191, -RZ, R44.reuse.H0_H0 ;  /* 0x2000002cffbf7230 */ /* 0x120fe20000004100 */
[C---:B------:R-:W-:Y:S01]  /*4a70*/  @P2 LOP3.LUT P4, RZ, R238.reuse, 0xff, RZ, 0xc0, !PT ;  /* 0x000000ffeeff2812 */ /* 0x040fe2000788c0ff */
[----:B------:R-:W-:Y:S01]  /*4a80*/  HADD2.F32 R190, -RZ, R44.H1_H1 ;  /* 0x3000002cffbe7230 */ /* 0x000fe20000004100 */
[C---:B------:R-:W-:Y:S01]  /*4a90*/  @P2 LOP3.LUT P5, RZ, R238.reuse, 0xff00, RZ, 0xc0, !PT ;  /* 0x0000ff00eeff2812 */ /* 0x040fe200078ac0ff */
[----:B------:R-:W-:Y:S01]  /*4aa0*/  HADD2.F32 R228, -RZ, R45.H1_H1 ;  /* 0x3000002dffe47230 */ /* 0x000fe20000004100 */
[----:B------:R-:W-:Y:S01]  /*4ab0*/  @P2 LOP3.LUT P6, RZ, R238, 0xff0000, RZ, 0xc0, !PT ;  /* 0x00ff0000eeff2812 */ /* 0x000fe200078cc0ff */
[--C-:B------:R-:W-:Y:S01]  /*4ac0*/  HADD2.F32 R231, -RZ, R46.reuse.H0_H0 ;  /* 0x2000002effe77230 */ /* 0x100fe20000004100 */
[----:B------:R-:W2:Y:S01]  /*4ad0*/  @P2 LDC.64 R188, c[0x0][0x408] ;  /* 0x00010200ffbc2b82 */ /* 0x000ea20000000a00 */
[----:B------:R-:W-:-:S02]  /*4ae0*/  HADD2.F32 R230, -RZ, R46.H1_H1 ;  /* 0x3000002effe67230 */ /* 0x000fc40000004100 */
[----:B------:R-:W-:Y:S02]  /*4af0*/  HADD2.F32 R229, -RZ, R45.H0_H0 ;  /* 0x2000002dffe57230 */ /* 0x000fe40000004100 */
[-CC-:B------:R-:W-:Y:S01]  /*4b00*/  @P3 FFMA.FTZ R193, R203, R226.reuse, R225.reuse ;  /* 0x000000e2cbc13223 */ /* 0x180fe200000100e1 */
[-CC-:B------:R-:W-:Y:S01]  /*4b10*/  @P3 FFMA.FTZ R195, R201, R226.reuse, R225.reuse ;  /* 0x000000e2c9c33223 */ /* 0x180fe200000100e1 */
[-C--:B------:R-:W-:Y:S01]  /*4b20*/  @P3 FFMA.FTZ R242, R4, R226.reuse, R225 ;  /* 0x000000e204f23223 */ /* 0x080fe200000100e1 */
[----:B------:R-:W-:Y:S02]  /*4b30*/  HADD2.F32 R243, -RZ, R47.H0_H0 ;  /* 0x2000002ffff37230 */ /* 0x000fe40000004100 */
[----:B------:R-:W-:Y:S01]  /*4b40*/  @P3 FADD.FTZ R193, R202, -R193 ;  /* 0x800000c1cac13221 */ /* 0x000fe20000010000 */
[----:B------:R-:W-:Y:S01]  /*4b50*/  @P3 FADD.FTZ R195, R200, -R195 ;  /* 0x800000c3c8c33221 */ /* 0x000fe20000010000 */
[----:B------:R-:W-:Y:S02]  /*4b60*/  @P3 FADD.FTZ R242, R5, -R242 ;  /* 0x800000f205f23221 */ /* 0x000fe40000010000 */
[C---:B------:R-:W-:Y:S01]  /*4b70*/  @P3 FFMA.FTZ R191, R224.reuse, R193, R191 ;  /* 0x000000c1e0bf3223 */ /* 0x040fe200000100bf */
[----:B------:R-:W-:Y:S01]  /*4b80*/  @P3 FFMA.FTZ R190, R224, R195, R190 ;  /* 0x000000c3e0be3223 */ /* 0x000fe200000100be */
[-CC-:B------:R-:W-:Y:S01]  /*4b90*/  @P3 FFMA.FTZ R193, R199, R226.reuse, R225.reuse ;  /* 0x000000e2c7c13223 */ /* 0x180fe200000100e1 */
[----:B------:R-:W3:Y:S01]  /*4ba0*/  @P2 LDC.64 R194, c[0x0][0x408] ;  /* 0x00010200ffc22b82 */ /* 0x000ee20000000a00 */
[----:B-1----:R-:W-:Y:S01]  /*4bb0*/  @P2 FMUL.FTZ R187, R191, R187 ;  /* 0x000000bbbfbb2220 */ /* 0x002fe20000410000 */
[----:B------:R-:W-:Y:S01]  /*4bc0*/  @P3 FFMA.FTZ R191, R197, R226, R225 ;  /* 0x000000e2c5bf3223 */ /* 0x000fe200000100e1 */
[----:B------:R-:W-:Y:S01]  /*4bd0*/  @P3 FADD.FTZ R193, R198, -R193 ;  /* 0x800000c1c6c13221 */ /* 0x000fe20000010000 */
[----:B------:R-:W-:Y:S01]  /*4be0*/  @P3 FFMA.FTZ R243, R224, R242, R243 ;  /* 0x000000f2e0f33223 */ /* 0x000fe200000100f3 */
        /* <DEDUP_REMOVED lines=10> */
[----:B------:R-:W-:-:S03]  /*4c90*/  @P3 FFMA.FTZ R231, R224, R187, R231 ;  /* 0x000000bbe0e73223 */ /* 0x000fc600000100e7 */
[----:B------:R-:W-:Y:S01]  /*4ca0*/  @P3 FADD.FTZ R191, R3, -R188 ;  /* 0x800000bc03bf3221 */ /* 0x000fe20000010000 */
[----:B------:R-:W-:Y:S02]  /*4cb0*/  @P2 FSEL R188, R186, RZ, P4 ;  /* 0x000000ffbabc2208 */ /* 0x000fe40002000000 */
[----:B------:R-:W-:Y:S01]  /*4cc0*/  @P2 FSEL R189, R189, RZ, P5 ;  /* 0x000000ffbdbd2208 */ /* 0x000fe20002800000 */
[----:B------:R-:W-:Y:S01]  /*4cd0*/  @P3 FFMA.FTZ R230, R224, R191, R230 ;  /* 0x000000bfe0e63223 */ /* 0x000fe200000100e6 */
[----:B------:R-:W-:Y:S01]  /*4ce0*/  @P2 F2FP.F16.F32.PACK_AB R240, RZ, R188 ;  /* 0x000000bcfff0223e */ /* 0x000fe200000000ff */
[----:B------:R-:W2:Y:S01]  /*4cf0*/  @P2 LDC.64 R186, c[0x0][0x408] ;  /* 0x00010200ffba2b82 */ /* 0x000ea20000000a00 */
[----:B------:R-:W-:Y:S01]  /*4d00*/  @P2 F2FP.F16.F32.PACK_AB R241, RZ, R189 ;  /* 0x000000bdfff1223e */ /* 0x000fe200000000ff */
[----:B---3--:R-:W-:Y:S01]  /*4d10*/  @P2 FMUL.FTZ R195, R243, R195 ;  /* 0x000000c3f3c32220 */ /* 0x008fe20000410000 */
[----:B------:R-:W-:Y:S02]  /*4d20*/  @P2 LOP3.LUT P4, RZ, R238, 0xff000000, RZ, 0xc0, !PT ;  /* 0xff000000eeff2812 */ /* 0x000fe4000788c0ff */
[----:B------:R-:W-:Y:S01]  /*4d30*/  @P2 LOP3.LUT P5, RZ, R239, 0xff, RZ, 0xc0, !PT ;  /* 0x000000ffefff2812 */ /* 0x000fe200078ac0ff */
[----:B------:R-:W-:Y:S01]  /*4d40*/  @P2 FMUL.FTZ R194, R195, R194 ;  /* 0x000000c2c3c22220 */ /* 0x000fe20000410000 */
[----:B------:R-:W-:Y:S01]  /*4d50*/  @P2 PRMT R152, R240, 0x7610, R152 ;  /* 0x00007610f0982816 */ /* 0x000fe20000000098 */
[----:B------:R-:W3:Y:S03]  /*4d60*/  @P2 LDC.64 R188, c[0x0][0x408] ;  /* 0x00010200ffbc2b82 */ /* 0x000ee60000000a00 */
[----:B------:R-:W-:Y:S01]  /*4d70*/  @P2 PRMT R152, R152, 0x5410, R241 ;  /* 0x0000541098982816 */ /* 0x000fe200000000f1 */
[----:B-1----:R-:W-:-:S04]  /*4d80*/  @P2 FMUL.FTZ R193, R230, R193 ;  /* 0x000000c1e6c12220 */ /* 0x002fc80000410000 */
[----:B------:R-:W1:Y:S01]  /*4d90*/  @P2 LDC.64 R190, c[0x0][0x408] ;  /* 0x00010200ffbe2b82 */ /* 0x000e620000000a00 */
        /* <DEDUP_REMOVED lines=14> */
[----:B------:R-:W-:Y:S02]  /*4e80*/  @P2 FSEL R194, R194, RZ, P4 ;  /* 0x000000ffc2c22208 */ /* 0x000fe40002000000 */
[----:B------:R-:W-:Y:S02]  /*4e90*/  @P2 FSEL R190, R190, RZ, P5 ;  /* 0x000000ffbebe2208 */ /* 0x000fe40002800000 */
[----:B------:R-:W-:Y:S02]  /*4ea0*/  @P2 F2FP.F16.F32.PACK_AB R192, RZ, R192 ;  /* 0x000000c0ffc0223e */ /* 0x000fe400000000ff */
[----:B------:R-:W-:Y:S02]  /*4eb0*/  @P2 F2FP.F16.F32.PACK_AB R190, RZ, R190 ;  /* 0x000000beffbe223e */ /* 0x000fe400000000ff */
[----:B------:R-:W-:Y:S02]  /*4ec0*/  @P2 F2FP.F16.F32.PACK_AB R194, RZ, R194 ;  /* 0x000000c2ffc2223e */ /* 0x000fe400000000ff */
[----:B------:R-:W-:-:S02]  /*4ed0*/  @P2 PRMT R153, R186, 0x7610, R153 ;  /* 0x00007610ba992816 */ /* 0x000fc40000000099 */
        /* <DEDUP_REMOVED lines=17> */
.L_x_3342:
        /* <DEDUP_REMOVED lines=31> */
[----:B------:R-:W-:Y:S01]  /*51e0*/  @P2 F2FP.F16.F32.PACK_AB R229, RZ, R229 ;  /* 0x000000e5ffe5223e */ /* 0x000fe200000000ff */
        /* <DEDUP_REMOVED lines=34> */
[----:B------:R-:W-:Y:S01]  /*5410*/  @P2 F2FP.F16.F32.PACK_AB R186, RZ, R156 ;  /* 0x0000009cffba223e */ /* 0x000fe200000000ff */
[----:B------:R-:W-:Y:S01]  /*5420*/  FFMA.FTZ R156, R6, R226, R225 ;  /* 0x000000e2069c7223 */ /* 0x000fe200000100e1 */
[----:B------:R-:W-:Y:S02]  /*5430*/  @P2 F2FP.F16.F32.PACK_AB R187, RZ, R158 ;  /* 0x0000009effbb223e */ /* 0x000fe400000000ff */
[----:B------:R-:W-:Y:S01]  /*5440*/  F2FP.F16.F32.PACK_AB R158, R189, R194 ;  /* 0x000000c2bd9e723e */ /* 0x000fe200000000ff */
[----:B------:R-:W-:Y:S01]  /*5450*/  FADD.FTZ R231, R7, -R156 ;  /* 0x8000009c07e77221 */ /* 0x000fe20000010000 */
[----:B------:R-:W-:Y:S02]  /*5460*/  @P2 F2FP.F16.F32.PACK_AB R228, RZ, R228 ;  /* 0x000000e4ffe4223e */ /* 0x000fe400000000ff */
[----:B------:R-:W-:Y:S01]  /*5470*/  @P2 FSEL R157, R157, RZ, P4 ;  /* 0x000000ff9d9d2208 */ /* 0x000fe20002000000 */
[----:B------:R-:W-:Y:S01]  /*5480*/  FMUL.FTZ R189, R224, R231 ;  /* 0x000000e7e0bd7220 */ /* 0x000fe20000410000 */
[----:B------:R-:W-:-:S02]  /*5490*/  @P2 F2FP.F16.F32.PACK_AB R230, RZ, R230 ;  /* 0x000000e6ffe6223e */ /* 0x000fc400000000ff */
[----:B------:R-:W-:Y:S02]  /*54a0*/  @P2 F2FP.F16.F32.PACK_AB R195, RZ, R157 ;  /* 0x0000009dffc3223e */ /* 0x000fe400000000ff */
[----:B------:R-:W-:Y:S02]  /*54b0*/  @P2 PRMT R152, R159, 0x7610, R152 ;  /* 0x000076109f982816 */ /* 0x000fe40000000098 */
[----:B------:R-:W-:Y:S02]  /*54c0*/  FSEL R189, R189, RZ, P3 ;  /* 0x000000ffbdbd7208 */ /* 0x000fe40001800000 */
[----:B------:R-:W-:Y:S02]  /*54d0*/  @P2 PRMT R153, R228, 0x7610, R153 ;  /* 0x00007610e4992816 */ /* 0x000fe40000000099 */
        /* <DEDUP_REMOVED lines=17> */
.L_x_3345:
        /* <DEDUP_REMOVED lines=13> */
.L_x_3347:
[----:B------:R-:W-:Y:S05]  /*56c0*/  BSYNC.RECONVERGENT B2 ;  /* 0x0000000000027941 */ /* 0x000fea0003800200 */
.L_x_3346:
        /* <DEDUP_REMOVED lines=13> */
.L_x_3349:
[----:B------:R-:W-:Y:S05]  /*57a0*/  BSYNC.RECONVERGENT B2 ;  /* 0x0000000000027941 */ /* 0x000fea0003800200 */
.L_x_3348:
        /* <DEDUP_REMOVED lines=13> */
.L_x_3351:
[----:B------:R-:W-:Y:S05]  /*5880*/  BSYNC.RECONVERGENT B2 ;  /* 0x0000000000027941 */ /* 0x000fea0003800200 */
.L_x_3350:
        /* <DEDUP_REMOVED lines=13> */
.L_x_3353:
[----:B------:R-:W-:Y:S05]  /*5960*/  BSYNC.RECONVERGENT B2 ;  /* 0x0000000000027941 */ /* 0x000fea0003800200 */
.L_x_3352:
        /* <DEDUP_REMOVED lines=13> */
.L_x_3355:
[----:B------:R-:W-:Y:S05]  /*5a40*/  BSYNC.RECONVERGENT B2 ;  /* 0x0000000000027941 */ /* 0x000fea0003800200 */
.L_x_3354:
        /* <DEDUP_REMOVED lines=13> */
.L_x_3357:
[----:B------:R-:W-:Y:S05]  /*5b20*/  BSYNC.RECONVERGENT B2 ;  /* 0x0000000000027941 */ /* 0x000fea0003800200 */
.L_x_3356:
        /* <DEDUP_REMOVED lines=13> */
.L_x_3359:
[----:B------:R-:W-:Y:S05]  /*5c00*/  BSYNC.RECONVERGENT B2 ;  /* 0x0000000000027941 */ /* 0x000fea0003800200 */
.L_x_3358:
        /* <DEDUP_REMOVED lines=13> */
.L_x_3344:
[----:B------:R-:W-:Y:S05]  /*5ce0*/  BSYNC.RECONVERGENT B1 ;  /* 0x0000000000017941 */ /* 0x000fea0003800200 */
.L_x_3341:
        /* <DEDUP_REMOVED lines=12> */
[----:B-----5:R-:W-:Y:S01]  /*5db0*/  HADD2.F32 R231, -RZ, R40.H0_H0 ;  /* 0x20000028ffe77230 */ /* 0x020fe20000004100 */
[----:B------:R-:W2:Y:S01]  /*5dc0*/  @P2 LDC.64 R190, c[0x0][0x408] ;  /* 0x00010200ffbe2b82 */ /* 0x000ea20000000a00 */
[--C-:B------:R-:W-:Y:S01]  /*5dd0*/  HADD2.F32 R241, -RZ, R41.reuse.H1_H1 ;  /* 0x30000029fff17230 */ /* 0x100fe20000004100 */
[C---:B------:R-:W-:Y:S01]  /*5de0*/  @P2 LOP3.LUT P4, RZ, R236.reuse, 0xff00, RZ, 0xc0, !PT ;  /* 0x0000ff00ecff2812 */ /* 0x040fe2000788c0ff */
[----:B------:R-:W-:Y:S01]  /*5df0*/  HADD2.F32 R228, -RZ, R42.H0_H0 ;  /* 0x2000002affe47230 */ /* 0x000fe20000004100 */
[----:B------:R-:W-:Y:S01]  /*5e00*/  @P2 LOP3.LUT P5, RZ, R236, 0xff000000, RZ, 0xc0, !PT ;  /* 0xff000000ecff2812 */ /* 0x000fe200078ac0ff */
[----:B------:R-:W-:Y:S02]  /*5e10*/  HADD2.F32 R239, -RZ, R40.H1_H1 ;  /* 0x30000028ffef7230 */ /* 0x000fe40000004100 */
[----:B------:R-:W-:Y:S01]  /*5e20*/  HADD2.F32 R230, -RZ, R41.H0_H0 ;  /* 0x20000029ffe67230 */ /* 0x000fe20000004100 */
[----:B------:R-:W3:Y:S01]  /*5e30*/  @P2 LDC.64 R194, c[0x0][0x408] ;  /* 0x00010200ffc22b82 */ /* 0x000ee20000000a00 */
[----:B------:R-:W-:-:S02]  /*5e40*/  HADD2.F32 R243, -RZ, R42.H1_H1 ;  /* 0x3000002afff37230 */ /* 0x000fc40000004100 */
        /* <DEDUP_REMOVED lines=8> */
[----:B------:R-:W-:Y:S01]  /*5ed0*/  @P3 FFMA.FTZ R231, R224, R156, R231 ;  /* 0x0000009ce0e73223 */ /* 0x000fe200000100e7 */
[----:B------:R-:W-:Y:S01]  /*5ee0*/  @P3 FFMA.FTZ R156, R10, R226, R225 ;  /* 0x000000e20a9c3223 */ /* 0x000fe200000100e1 */
[----:B------:R-:W-:Y:S01]  /*5ef0*/  @P3 FFMA.FTZ R241, R224, R186, R241 ;  /* 0x000000bae0f13223 */ /* 0x000fe200000100f1 */
[-CC-:B------:R-:W-:Y:S01]  /*5f00*/  @P3 FFMA.FTZ R186, R18, R226.reuse, R225.reuse ;  /* 0x000000e212ba3223 */ /* 0x180fe200000100e1 */
[----:B------:R-:W-:Y:S01]  /*5f10*/  @P3 FFMA.FTZ R187, R20, R226, R225 ;  /* 0x000000e214bb3223 */ /* 0x000fe200000100e1 */
[----:B------:R-:W-:Y:S01]  /*5f20*/  @P3 FADD.FTZ R156, R11, -R156 ;  /* 0x8000009c0b9c3221 */ /* 0x000fe20000010000 */
[----:B------:R-:W-:Y:S01]  /*5f30*/  @P3 FFMA.FTZ R228, R224, R159, R228 ;  /* 0x0000009fe0e43223 */ /* 0x000fe200000100e4 */
[----:B------:R-:W-:-:S02]  /*5f40*/  HADD2.F32 R238, -RZ, R43.H0_H0 ;  /* 0x2000002bffee7230 */ /* 0x000fc40000004100 */
[----:B------:R-:W-:Y:S01]  /*5f50*/  @P3 FADD.FTZ R188, R19, -R186 ;  /* 0x800000ba13bc3221 */ /* 0x000fe20000010000 */
[----:B------:R-:W-:Y:S01]  /*5f60*/  @P3 FADD.FTZ R189, R22, -R187 ;  /* 0x800000bb16bd3221 */ /* 0x000fe20000010000 */
[C---:B------:R-:W-:Y:S01]  /*5f70*/  @P3 FFMA.FTZ R239, R224.reuse, R156, R239 ;  /* 0x0000009ce0ef3223 */ /* 0x040fe200000100ef */
[C---:B------:R-:W-:Y:S01]  /*5f80*/  @P3 FFMA.FTZ R230, R224.reuse, R157, R230 ;  /* 0x0000009de0e63223 */ /* 0x040fe200000100e6 */
[----:B------:R-:W1:Y:S01]  /*5f90*/  @P2 LDC.64 R158, c[0x0][0x408] ;  /* 0x00010200ff9e2b82 */ /* 0x000e620000000a00 */
[C---:B------:R-:W-:Y:S01]  /*5fa0*/  @P3 FFMA.FTZ R243, R224.reuse, R188, R243 ;  /* 0x000000bce0f33223 */ /* 0x040fe200000100f3 */
[----:B------:R-:W-:Y:S01]  /*5fb0*/  @P3 FFMA.FTZ R238, R224, R189, R238 ;  /* 0x000000bde0ee3223 */ /* 0x000fe200000100ee */
[----:B------:R-:W-:Y:S01]  /*5fc0*/  @P3 FFMA.FTZ R192, R21, R226, R225 ;  /* 0x000000e215c03223 */ /* 0x000fe200000100e1 */
[----:B------:R-:W-:Y:S02]  /*5fd0*/  HADD2.F32 R229, -RZ, R43.H1_H1 ;  /* 0x3000002bffe57230 */ /* 0x000fe40000004100 */
[----:B--2---:R-:W-:Y:S01]  /*5fe0*/  @P2 FMUL.FTZ R191, R228, R191 ;  /* 0x000000bfe4bf2220 */ /* 0x004fe20000410000 */
[----:B---3--:R-:W-:Y:S01]  /*5ff0*/  @P2 FMUL.FTZ R195, R238, R195 ;  /* 0x000000c3eec32220 */ /* 0x008fe20000410000 */
[----:B------:R-:W-:Y:S01]  /*6000*/  @P3 FADD.FTZ R240, R23, -R192 ;  /* 0x800000c017f03221 */ /* 0x000fe20000010000 */
[----:B------:R-:W2:Y:S01]  /*6010*/  @P2 LDC.64 R156, c[0x0][0x408] ;  /* 0x00010200ff9c2b82 */ /* 0x000ea20000000a00 */
[----:B------:R-:W-:Y:S01]  /*6020*/  @P2 FMUL.FTZ R190, R191, R190 ;  /* 0x000000bebfbe2220 */ /* 0x000fe20000410000 */
[----:B------:R-:W-:Y:S01]  /*6030*/  @P2 FMUL.FTZ R194, R195, R194 ;  /* 0x000000c2c3c22220 */ /* 0x000fe20000410000 */
[----:B------:R-:W-:Y:S01]  /*6040*/  @P3 FFMA.FTZ R229, R224, R240, R229 ;  /* 0x000000f0e0e53223 */ /* 0x000fe200000100e5 */
[----:B------:R-:W-:-:S04]  /*6050*/  @P2 LOP3.LUT P3, RZ, R236, 0xff, RZ, 0xc0, !PT ;  /* 0x000000ffecff2812 */ /* 0x000fc8000786c0ff */
        /* <DEDUP_REMOVED lines=9> */
[----:B------:R-:W-:Y:S01]  /*60f0*/  F2FP.F16.F32.PACK_AB R157, R241, R230 ;  /* 0x000000e6f19d723e */ /* 0x000fe200000000ff */
[----:B---3--:R-:W-:-:S03]  /*6100*/  @P2 FMUL.FTZ R187, R230, R187 ;  /* 0x000000bbe6bb2220 */ /* 0x008fc60000410000 */
[----:B------:R-:W-:Y:S01]  /*6110*/  @P2 FSEL R156, R156, RZ, P3 ;  /* 0x000000ff9c9c2208 */ /* 0x000fe20001800000 */
[----:B------:R-:W-:Y:S01]  /*6120*/  @P2 FMUL.FTZ R187, R187, R186 ;  /* 0x000000babbbb2220 */ /* 0x000fe20000410000 */
[----:B------:R-:W-:Y:S02]  /*6130*/  @P2 LOP3.LUT P3, RZ, R237, 0xff, RZ, 0xc0, !PT ;  /* 0x000000ffedff2812 */ /* 0x000fe4000786c0ff */
[----:B------:R-:W-:Y:S01]  /*6140*/  @P2 F2FP.F16.F32.PACK_AB R159, RZ, R156 ;  /* 0x0000009cff9f223e */ /* 0x000fe200000000ff */
[----:B----4-:R-:W-:Y:S01]  /*6150*/  @P2 FMUL.FTZ R189, R241, R189 ;  /* 0x000000bdf1bd2220 */ /* 0x010fe20000410000 */
[----:B------:R-:W-:Y:S02]  /*6160*/  @P2 FSEL R187, R187, RZ, P4 ;  /* 0x000000ffbbbb2208 */ /* 0x000fe40002000000 */
[----:B------:R-:W-:Y:S01]  /*6170*/  @P2 LOP3.LUT P4, RZ, R237, 0xff00, RZ, 0xc0, !PT ;  /* 0x0000ff00edff2812 */ /* 0x000fe2000788c0ff */
[----:B------:R-:W-:Y:S01]  /*6180*/  @P2 FMUL.FTZ R188, R189, R188 ;  /* 0x000000bcbdbc2220 */ /* 0x000fe20000410000 */
[----:B------:R-:W-:-:S02]  /*6190*/  @P2 FSEL R190, R190, RZ, P3 ;  /* 0x000000ffbebe2208 */ /* 0x000fc40001800000 */
[----:B------:R-:W-:Y:S01]  /*61a0*/  @P2 F2FP.F16.F32.PACK_AB R187, RZ, R187 ;  /* 0x000000bbffbb223e */ /* 0x000fe200000000ff */
[----:B-1----:R-:W-:Y:S01]  /*61b0*/  @P2 FMUL.FTZ R193, R243, R193 ;  /* 0x000000c1f3c12220 */ /* 0x002fe20000410000 */
[----:B------:R-:W-:Y:S02]  /*61c0*/  @P2 FSEL R188, R188, RZ, P5 ;  /* 0x000000ffbcbc2208 */ /* 0x000fe40002800000 */
[----:B------:R-:W-:Y:S01]  /*61d0*/  @P2 LOP3.LUT P5, RZ, R237, 0xff0000, RZ, 0xc0, !PT ;  /* 0x00ff0000edff2812 */ /* 0x000fe200078ac0ff */
[----:B------:R-:W-:Y:S01]  /*61e0*/  @P2 FMUL.FTZ R192, R193, R192 ;  /* 0x000000c0c1c02220 */ /* 0x000fe20000410000 */
[----:B------:R-:W-:Y:S02]  /*61f0*/  @P2 F2FP.F16.F32.PACK_AB R190, RZ, R190 ;  /* 0x000000beffbe223e */ /* 0x000fe400000000ff */
[----:B------:R-:W-:Y:S02]  /*6200*/  @P2 FSEL R194, R194, RZ, P5 ;  /* 0x000000ffc2c22208 */ /* 0x000fe40002800000 */
[----:B------:R-:W-:-:S02]  /*6210*/  @P2 FSEL R192, R192, RZ, P4 ;  /* 0x000000ffc0c02208 */ /* 0x000fc40002000000 */
[----:B------:R-:W-:Y:S02]  /*6220*/  @P2 F2FP.F16.F32.PACK_AB R186, RZ, R158 ;  /* 0x0000009effba223e */ /* 0x000fe400000000ff */
[----:B------:R-:W-:Y:S02]  /*6230*/  @P2 F2FP.F16.F32.PACK_AB R188, RZ, R188 ;  /* 0x000000bcffbc223e */ /* 0x000fe400000000ff */
[----:B------:R-:W-:Y:S02]  /*6240*/  @P2 F2FP.F16.F32.PACK_AB R192, RZ, R192 ;  /* 0x000000c0ffc0223e */ /* 0x000fe400000000ff */
[----:B------:R-:W-:Y:S02]  /*6250*/  @P2 F2FP.F16.F32.PACK_AB R194, RZ, R194 ;  /* 0x000000c2ffc2223e */ /* 0x000fe400000000ff */
[----:B------:R-:W-:Y:S02]  /*6260*/  @P2 PRMT R152, R159, 0x7610, R152 ;  /* 0x000076109f982816 */ /* 0x000fe40000000098 */
[----:B------:R-:W-:-:S02]  /*6270*/  @P2 PRMT R153, R187, 0x7610, R153 ;  /* 0x00007610bb992816 */ /* 0x000fc40000000099 */
        /* <DEDUP_REMOVED lines=17> */
.L_x_3362:
[----:B------:R-:W-:Y:S01]  /*6390*/  ISETP.GT.AND P3, PT, R227, RZ, PT ;  /* 0x000000ffe300720c */ /* 0x000fe20003f64270 */
[----:B-1----:R-:W1:Y:S01]  /*63a0*/  @P2 LDC.64 R188, c[0x0][0x408] ;  /* 0x00010200ffbc2b82 */ /* 0x002e620000000a00 */
[--C-:B-----5:R-:W-:Y:S01]  /*63b0*/  HADD2.F32 R190, -RZ, R40.reuse.H1_H1 ;  /* 0x30000028ffbe7230 */ /* 0x120fe20000004100 */
[C---:B------:R-:W-:Y:S01]  /*63c0*/  @P2 LOP3.LUT P4, RZ, R236.reuse, 0xff, RZ, 0xc0, !PT ;  /* 0x000000ffecff2812 */ /* 0x040fe2000788c0ff */
[----:B------:R-:W-:Y:S01]  /*63d0*/  HADD2.F32 R191, -RZ, R40.H0_H0 ;  /* 0x20000028ffbf7230 */ /* 0x000fe20000004100 */
[C---:B------:R-:W-:Y:S01]  /*63e0*/  @P2 LOP3.LUT P5, RZ, R236.reuse, 0xff00, RZ, 0xc0, !PT ;  /* 0x0000ff00ecff2812 */ /* 0x040fe200078ac0ff */
[----:B------:R-:W-:Y:S01]  /*63f0*/  HADD2.F32 R239, -RZ, R42.H1_H1 ;  /* 0x3000002affef7230 */ /* 0x000fe20000004100 */
[----:B------:R-:W-:Y:S01]  /*6400*/  @P2 LOP3.LUT P6, RZ, R236, 0xff0000, RZ, 0xc0, !PT ;  /* 0x00ff0000ecff2812 */ /* 0x000fe200078cc0ff */
[--C-:B------:R-:W-:Y:S01]  /*6410*/  HADD2.F32 R230, -RZ, R41.reuse.H0_H0 ;  /* 0x20000029ffe67230 */ /* 0x100fe20000004100 */
[----:B------:R-:W2:Y:S01]  /*6420*/  @P2 LDC.64 R186, c[0x0][0x408] ;  /* 0x00010200ffba2b82 */ /* 0x000ea20000000a00 */
[----:B------:R-:W-:-:S03]  /*6430*/  HADD2.F32 R229, -RZ, R41.H1_H1 ;  /* 0x30000029ffe57230 */ /* 0x000fc60000004100 */
        /* <DEDUP_REMOVED lines=9> */
[----:B------:R-:W-:Y:S01]  /*64d0*/  @P3 FFMA.FTZ R191, R224, R192, R191 ;  /* 0x000000c0e0bf3223 */ /* 0x000fe200000100bf */
[----:B------:R-:W-:Y:S01]  /*64e0*/  @P3 FFMA.FTZ R192, R14, R226, R225 ;  /* 0x000000e20ec03223 */ /* 0x000fe200000100e1 */
[----:B------:R-:W-:-:S02]  /*64f0*/  HADD2.F32 R228, -RZ, R42.H0_H0 ;  /* 0x2000002affe47230 */ /* 0x000fc40000004100 */
[----:B-1----:R-:W-:Y:S01]  /*6500*/  @P2 FMUL.FTZ R189, R190, R189 ;  /* 0x000000bdbebd2220 */ /* 0x002fe20000410000 */
[----:B------:R-:W-:Y:S01]  /*6510*/  @P3 FADD.FTZ R193, R17, -R194 ;  /* 0x800000c211c13221 */ /* 0x000fe20000010000 */
[----:B------:R-:W-:Y:S01]  /*6520*/  @P3 FADD.FTZ R192, R15, -R192 ;  /* 0x800000c00fc03221 */ /* 0x000fe20000010000 */
[----:B------:R-:W-:Y:S01]  /*6530*/  @P3 FFMA.FTZ R230, R224, R195, R230 ;  /* 0x000000c3e0e63223 */ /* 0x000fe200000100e6 */
[----:B------:R-:W-:Y:S01]  /*6540*/  @P2 FMUL.FTZ R189, R189, R188 ;  /* 0x000000bcbdbd2220 */ /* 0x000fe20000410000 */
[----:B------:R-:W-:Y:S01]  /*6550*/  @P3 FFMA.FTZ R188, R18, R226, R225 ;  /* 0x000000e212bc3223 */ /* 0x000fe200000100e1 */
[C---:B------:R-:W-:Y:S01]  /*6560*/  @P3 FFMA.FTZ R229, R224.reuse, R192, R229 ;  /* 0x000000c0e0e53223 */ /* 0x040fe200000100e5 */
[C---:B------:R-:W-:Y:S01]  /*6570*/  @P3 FFMA.FTZ R228, R224.reuse, R193, R228 ;  /* 0x000000c1e0e43223 */ /* 0x040fe200000100e4 */
[----:B--2---:R-:W-:Y:S01]  /*6580*/  @P2 FMUL.FTZ R187, R191, R187 ;  /* 0x000000bbbfbb2220 */ /* 0x004fe20000410000 */
[----:B------:R-:W-:Y:S01]  /*6590*/  @P3 FADD.FTZ R191, R19, -R188 ;  /* 0x800000bc13bf3221 */ /* 0x000fe20000010000 */
[----:B------:R-:W-:Y:S01]  /*65a0*/  @P2 FSEL R190, R189, RZ, P5 ;  /* 0x000000ffbdbe2208 */ /* 0x000fe20002800000 */
[----:B------:R-:W1:Y:S01]  /*65b0*/  @P2 LDC.64 R192, c[0x0][0x408] ;  /* 0x00010200ffc02b82 */ /* 0x000e620000000a00 */
[----:B------:R-:W-:Y:S01]  /*65c0*/  @P2 FMUL.FTZ R186, R187, R186 ;  /* 0x000000babbba2220 */ /* 0x000fe20000410000 */
[----:B------:R-:W-:Y:S01]  /*65d0*/  @P3 FFMA.FTZ R239, R224, R191, R239 ;  /* 0x000000bfe0ef3223 */ /* 0x000fe200000100ef */
[----:B------:R-:W-:Y:S01]  /*65e0*/  @P2 F2FP.F16.F32.PACK_AB R238, RZ, R190 ;  /* 0x000000beffee223e */ /* 0x000fe200000000ff */
[----:B------:R-:W-:Y:S01]  /*65f0*/  @P3 FADD.FTZ R240, R22, -R241 ;  /* 0x800000f116f03221 */ /* 0x000fe20000010000 */
[----:B------:R-:W-:Y:S01]  /*6600*/  HADD2.F32 R241, -RZ, R43.H0_H0 ;  /* 0x2000002bfff17230 */ /* 0x000fe20000004100 */
[----:B------:R-:W-:-:S02]  /*6610*/  @P2 FSEL R188, R186, RZ, P4 ;  /* 0x000000ffbabc2208 */ /* 0x000fc40002000000 */
[----:B------:R-:W2:Y:S01]  /*6620*/  @P2 LDC.64 R186, c[0x0][0x408] ;  /* 0x00010200ffba2b82 */ /* 0x000ea20000000a00 */
[----:B------:R-:W-:Y:S01]  /*6630*/  @P2 LOP3.LUT P4, RZ, R236, 0xff000000, RZ, 0xc0, !PT ;  /* 0xff000000ecff2812 */ /* 0x000fe2000788c0ff */
[----:B------:R-:W-:Y:S01]  /*6640*/  @P3 FFMA.FTZ R241, R224, R240, R241 ;  /* 0x000000f0e0f13223 */ /* 0x000fe200000100f1 */
[----:B------:R-:W-:Y:S02]  /*6650*/  @P2 F2FP.F16.F32.PACK_AB R231, RZ, R188 ;  /* 0x000000bcffe7223e */ /* 0x000fe400000000ff */
[----:B------:R-:W-:Y:S02]  /*6660*/  @P2 LOP3.LUT P5, RZ, R237, 0xff, RZ, 0xc0, !PT ;  /* 0x000000ffedff2812 */ /* 0x000fe400078ac0ff */
[----:B------:R-:W-:Y:S01]  /*6670*/  @P2 PRMT R152, R231, 0x7610, R152 ;  /* 0x00007610e7982816 */ /* 0x000fe20000000098 */
[----:B------:R-:W3:Y:S03]  /*6680*/  @P2 LDC.64 R188, c[0x0][0x408] ;  /* 0x00010200ffbc2b82 */ /* 0x000ee60000000a00 */
[----:B------:R-:W-:-:S05]  /*6690*/  @P2 PRMT R152, R152, 0x5410, R238 ;  /* 0x0000541098982816 */ /* 0x000fca00000000ee */
        /* <DEDUP_REMOVED lines=19> */
[----:B------:R-:W-:Y:S01]  /*67d0*/  @P2 F2FP.F16.F32.PACK_AB R192, RZ, R192 ;  /* 0x000000c0ffc0223e */ /* 0x000fe200000000ff */
[----:B------:R-:W-:Y:S01]  /*67e0*/  @P2 FMUL.FTZ R194, R195, R194 ;  /* 0x000000c2c3c22220 */ /* 0x000fe20000410000 */
[----:B------:R-:W-:Y:S02]  /*67f0*/  @P2 F2FP.F16.F32.PACK_AB R190, RZ, R190 ;  /* 0x000000beffbe223e */ /* 0x000fe400000000ff */
[----:B------:R-:W-:Y:S02]  /*6800*/  @P2 PRMT R153, R186, 0x7610, R153 ;  /* 0x00007610ba992816 */ /* 0x000fe40000000099 */
[----:B------:R-:W-:-:S02]  /*6810*/  @P2 FSEL R194, R194, RZ, P4 ;  /* 0x000000ffc2c22208 */ /* 0x000fc40002000000 */
[----:B------:R-:W-:Y:S02]  /*6820*/  @P2 PRMT R154, R190, 0x7610, R154 ;  /* 0x00007610be9a2816 */ /* 0x000fe4000000009a */
[----:B------:R-:W-:Y:S02]  /*6830*/  @P2 F2FP.F16.F32.PACK_AB R194, RZ, R194 ;  /* 0x000000c2ffc2223e */ /* 0x000fe400000000ff */
        /* <DEDUP_REMOVED lines=16> */
.L_x_3361:
        /* <DEDUP_REMOVED lines=19> */
[-CC-:B-----5:R-:W-:Y:S01]  /*6a70*/  FFMA.FTZ R239, R20, R226.reuse, R225.reuse ;  /* 0x000000e214ef7223 */ /* 0x1a0fe200000100e1 */
[----:B------:R-:W-:Y:S01]  /*6a80*/  FSEL R193, R193, RZ, P3 ;  /* 0x000000ffc1c17208 */ /* 0x000fe20001800000 */
[-C--:B------:R-:W-:Y:S01]  /*6a90*/  FFMA.FTZ R194, R18, R226.reuse, R225 ;  /* 0x000000e212c27223 */ /* 0x080fe200000100e1 */
[----:B------:R-:W-:Y:S01]  /*6aa0*/  FSEL R191, R191, RZ, P3 ;  /* 0x000000ffbfbf7208 */ /* 0x000fe20001800000 */
[----:B------:R-:W-:Y:S01]  /*6ab0*/  FADD.FTZ R239, R22, -R239 ;  /* 0x800000ef16ef7221 */ /* 0x000fe20000010000 */
[----:B------:R-:W-:Y:S01]  /*6ac0*/  @P2 LOP3.LUT P6, RZ, R236, 0xff, RZ, 0xc0, !PT ;  /* 0x000000ffecff2812 */ /* 0x000fe200078cc0ff */
[----:B------:R-:W4:Y:S01]  /*6ad0*/  @P2 LDC.64 R186, c[0x0][0x408] ;  /* 0x00010200ffba2b82 */ /* 0x000f220000000a00 */
[----:B-1----:R-:W-:Y:S01]  /*6ae0*/  @P2 FMUL.FTZ R189, R190, R189 ;  /* 0x000000bdbebd2220 */ /* 0x002fe20000410000 */
[----:B------:R-:W-:Y:S01]  /*6af0*/  FADD.FTZ R231, R19, -R194 ;  /* 0x800000c213e77221 */ /* 0x000fe20000010000 */
[C---:B------:R-:W-:Y:S01]  /*6b00*/  @P2 LOP3.LUT P4, RZ, R236.reuse, 0xff0000, RZ, 0xc0, !PT ;  /* 0x00ff0000ecff2812 */ /* 0x040fe2000788c0ff */
[----:B------:R-:W-:Y:S01]  /*6b10*/  FFMA.FTZ R238, R21, R226, R225 ;  /* 0x000000e215ee7223 */ /* 0x000fe200000100e1 */
[----:B------:R-:W-:Y:S01]  /*6b20*/  @P2 FMUL.FTZ R195, R189, R188 ;  /* 0x000000bcbdc32220 */ /* 0x000fe20000410000 */
[----:B------:R-:W-:Y:S01]  /*6b30*/  @P2 LOP3.LUT P5, RZ, R236, 0xff00, RZ, 0xc0, !PT ;  /* 0x0000ff00ecff2812 */ /* 0x000fe200078ac0ff */
[----:B--2---:R-:W-:Y:S01]  /*6b40*/  @P2 FMUL.FTZ R159, R192, R159 ;  /* 0x0000009fc09f2220 */ /* 0x004fe20000410000 */
[----:B------:R-:W1:Y:S02]  /*6b50*/  @P2 LDC.64 R188, c[0x0][0x408] ;  /* 0x00010200ffbc2b82 */ /* 0x000e640000000a00 */
[----:B------:R-:W-:Y:S01]  /*6b60*/  @P2 FSEL R195, R195, RZ, P6 ;  /* 0x000000ffc3c32208 */ /* 0x000fe20003000000 */
[----:B------:R-:W-:Y:S01]  /*6b70*/  @P2 FMUL.FTZ R229, R159, R158 ;  /* 0x0000009e9fe52220 */ /* 0x000fe20000410000 */
[----:B------:R-:W-:-:S02]  /*6b80*/  @P2 LOP3.LUT P6, RZ, R236, 0xff000000, RZ, 0xc0, !PT ;  /* 0xff000000ecff2812 */ /* 0x000fc400078cc0ff */
[----:B------:R-:W-:Y:S01]  /*6b90*/  @P2 F2FP.F16.F32.PACK_AB R195, RZ, R195 ;  /* 0x000000c3ffc3223e */ /* 0x000fe200000000ff */
[----:B---3--:R-:W-:Y:S01]  /*6ba0*/  @P2 FMUL.FTZ R157, R193, R157 ;  /* 0x0000009dc19d2220 */ /* 0x008fe20000410000 */
[----:B------:R-:W2:Y:S01]  /*6bb0*/  @P2 LDC.64 R158, c[0x0][0x408] ;  /* 0x00010200ff9e2b82 */ /* 0x000ea20000000a00 */
[----:B------:R-:W-:Y:S02]  /*6bc0*/  @P2 FSEL R229, R229, RZ, P6 ;  /* 0x000000ffe5e52208 */ /* 0x000fe40003000000 */
[----:B------:R-:W-:Y:S01]  /*6bd0*/  @P2 FMUL.FTZ R230, R157, R156 ;  /* 0x0000009c9de62220 */ /* 0x000fe20000410000 */
[----:B------:R-:W-:Y:S02]  /*6be0*/  @P2 LOP3.LUT P6, RZ, R237, 0xff0000, RZ, 0xc0, !PT ;  /* 0x00ff0000edff2812 */ /* 0x000fe400078cc0ff */
[----:B------:R-:W-:Y:S01]  /*6bf0*/  @P2 F2FP.F16.F32.PACK_AB R229, RZ, R229 ;  /* 0x000000e5ffe5223e */ /* 0x000fe200000000ff */
[----:B----4-:R-:W-:Y:S01]  /*6c00*/  @P2 FMUL.FTZ R187, R191, R187 ;  /* 0x000000bbbfbb2220 */ /* 0x010fe20000410000 */
[----:B------:R-:W3:Y:S01]  /*6c10*/  @P2 LDC.64 R156, c[0x0][0x408] ;  /* 0x00010200ff9c2b82 */ /* 0x000ee20000000a00 */
[----:B------:R-:W-:-:S02]  /*6c20*/  @P2 FSEL R230, R230, RZ, P4 ;  /* 0x000000ffe6e62208 */ /* 0x000fc40002000000 */
[----:B------:R-:W-:Y:S01]  /*6c30*/  @P2 FMUL.FTZ R228, R187, R186 ;  /* 0x000000babbe42220 */ /* 0x000fe20000410000 */
[----:B------:R-:W-:Y:S01]  /*6c40*/  FFMA.FTZ R186, R16, R226, R225 ;  /* 0x000000e210ba7223 */ /* 0x000fe200000100e1 */
[----:B------:R-:W-:Y:S02]  /*6c50*/  @P2 LOP3.LUT P4, RZ, R237, 0xff, RZ, 0xc0, !PT ;  /* 0x000000ffedff2812 */ /* 0x000fe4000788c0ff */
[----:B------:R-:W-:Y:S01]  /*6c60*/  @P2 F2FP.F16.F32.PACK_AB R230, RZ, R230 ;  /* 0x000000e6ffe6223e */ /* 0x000fe200000000ff */
[----:B------:R-:W-:Y:S01]  /*6c70*/  FADD.FTZ R187, R17, -R186 ;  /* 0x800000ba11bb7221 */ /* 0x000fe20000010000 */
[----:B------:R-:W-:Y:S01]  /*6c80*/  FMUL.FTZ R186, R224, R239 ;  /* 0x000000efe0ba7220 */ /* 0x000fe20000410000 */
[----:B------:R-:W-:Y:S02]  /*6c90*/  @P2 FSEL R228, R228, RZ, P5 ;  /* 0x000000ffe4e42208 */ /* 0x000fe40002800000 */
[C---:B------:R-:W-:Y:S01]  /*6ca0*/  FMUL.FTZ R194, R224.reuse, R187 ;  /* 0x000000bbe0c27220 */ /* 0x040fe20000410000 */
[----:B------:R-:W-:Y:S01]  /*6cb0*/  FMUL.FTZ R187, R224, R231 ;  /* 0x000000e7e0bb7220 */ /* 0x000fe20000410000 */
[----:B------:R-:W-:-:S02]  /*6cc0*/  FSEL R186, R186, RZ, P3 ;  /* 0x000000ffbaba7208 */ /* 0x000fc40001800000 */
[----:B------:R-:W-:Y:S02]  /*6cd0*/  @P2 LOP3.LUT P5, RZ, R237, 0xff00, RZ, 0xc0, !PT ;  /* 0x0000ff00edff2812 */ /* 0x000fe400078ac0ff */
[----:B------:R-:W-:Y:S01]  /*6ce0*/  FSEL R194, R194, RZ, P3 ;  /* 0x000000ffc2c27208 */ /* 0x000fe20001800000 */
[----:B--2---:R-:W-:Y:S01]  /*6cf0*/  @P2 FMUL.FTZ R159, R186, R159 ;  /* 0x0000009fba9f2220 */ /* 0x004fe20000410000 */
[----:B------:R-:W-:Y:S02]  /*6d00*/  FSEL R187, R187, RZ, P3 ;  /* 0x000000ffbbbb7208 */ /* 0x000fe40001800000 */
[----:B------:R-:W-:Y:S01]  /*6d10*/  @P2 F2FP.F16.F32.PACK_AB R228, RZ, R228 ;  /* 0x000000e4ffe4223e */ /* 0x000fe200000000ff */
[----:B-1----:R-:W-:Y:S01]  /*6d20*/  @P2 FMUL.FTZ R189, R194, R189 ;  /* 0x000000bdc2bd2220 */ /* 0x002fe20000410000 */
[----:B------:R-:W-:Y:S01]  /*6d30*/  @P2 FMUL.FTZ R158, R159, R158 ;  /* 0x0000009e9f9e2220 */ /* 0x000fe20000410000 */
[----:B---3--:R-:W-:Y:S01]  /*6d40*/  @P2 FMUL.FTZ R157, R187, R157 ;  /* 0x0000009dbb9d2220 */ /* 0x008fe20000410000 */
[----:B------:R-:W-:Y:S01]  /*6d50*/  FADD.FTZ R159, R23, -R238 ;  /* 0x800000ee179f7221 */ /* 0x000fe20000010000 */
[----:B------:R-:W-:Y:S01]  /*6d60*/  @P2 FMUL.FTZ R188, R189, R188 ;  /* 0x000000bcbdbc2220 */ /* 0x000fe20000410000 */
[----:B------:R-:W-:Y:S01]  /*6d70*/  @P2 PRMT R152, R195, 0x7610, R152 ;  /* 0x00007610c3982816 */ /* 0x000fe20000000098 */
[----:B------:R-:W-:Y:S01]  /*6d80*/  @P2 FMUL.FTZ R156, R157, R156 ;  /* 0x0000009c9d9c2220 */ /* 0x000fe20000410000 */
[----:B------:R-:W-:Y:S01]  /*6d90*/  @P2 FSEL R158, R158, RZ, P6 ;  /* 0x000000ff9e9e2208 */ /* 0x000fe20003000000 */
[----:B------:R-:W-:Y:S01]  /*6da0*/  FMUL.FTZ R159, R224, R159 ;  /* 0x0000009fe09f7220 */ /* 0x000fe20000410000 */
[----:B------:R-:W-:-:S02]  /*6db0*/  @P2 FSEL R188, R188, RZ, P4 ;  /* 0x000000ffbcbc2208 */ /* 0x000fc40002000000 */
[----:B------:R-:W-:Y:S02]  /*6dc0*/  @P2 FSEL R156, R156, RZ, P5 ;  /* 0x000000ff9c9c2208 */ /* 0x000fe40002800000 */
[----:B------:R-:W-:Y:S02]  /*6dd0*/  @P2 F2FP.F16.F32.PACK_AB R188, RZ, R188 ;  /* 0x000000bcffbc223e */ /* 0x000fe400000000ff */
[----:B------:R-:W-:Y:S02]  /*6de0*/  @P2 F2FP.F16.F32.PACK_AB R231, RZ, R158 ;  /* 0x0000009effe7223e */ /* 0x000fe400000000ff */
[----:B------:R-:W-:Y:S02]  /*6df0*/  F2FP.F16.F32.PACK_AB R158, R187, R194 ;  /* 0x000000c2bb9e723e */ /* 0x000fe400000000ff */
[----:B------:R-:W-:Y:S02]  /*6e00*/  @P2 F2FP.F16.F32.PACK_AB R189, RZ, R156 ;  /* 0x0000009cffbd223e */ /* 0x000fe400000000ff */
[----:B------:R-:W-:-:S02]  /*6e10*/  FSEL R187, R159, RZ, P3 ;  /* 0x000000ff9fbb7208 */ /* 0x000fc40001800000 */
[----:B------:R-:W-:Y:S02]  /*6e20*/  @P2 PRMT R153, R230, 0x7610, R153 ;  /* 0x00007610e6992816 */ /* 0x000fe40000000099 */
[----:B------:R-:W-:Y:S02]  /*6e30*/  @P2 PRMT R154, R188, 0x7610, R154 ;  /* 0x00007610bc9a2816 */ /* 0x000fe4000000009a */
[----:B------:R-:W-:Y:S02]  /*6e40*/  F2FP.F16.F32.PACK_AB R157, R192, R193 ;  /* 0x000000c1c09d723e */ /* 0x000fe400000000ff */
[----:B------:R-:W-:Y:S02]  /*6e50*/  F2FP.F16.F32.PACK_AB R156, R191, R190 ;  /* 0x000000bebf9c723e */ /* 0x000fe400000000ff */
        /* <DEDUP_REMOVED lines=14> */
.L_x_3364:
        /* <DEDUP_REMOVED lines=13> */
.L_x_3366:
[----:B------:R-:W-:Y:S05]  /*7010*/  BSYNC.RECONVERGENT B2 ;  /* 0x0000000000027941 */ /* 0x000fea0003800200 */
.L_x_3365:
        /* <DEDUP_REMOVED lines=13> */
.L_x_3368:
[----:B------:R-:W-:Y:S05]  /*70f0*/  BSYNC.RECONVERGENT B2 ;  /* 0x0000000000027941 */ /* 0x000fea0003800200 */
.L_x_3367:
        /* <DEDUP_REMOVED lines=13> */
.L_x_3370:
[----:B------:R-:W-:Y:S05]  /*71d0*/  BSYNC.RECONVERGENT B2 ;  /* 0x0000000000027941 */ /* 0x000fea0003800200 */
.L_x_3369:
        /* <DEDUP_REMOVED lines=13> */
.L_x_3372:
[----:B------:R-:W-:Y:S05]  /*72b0*/  BSYNC.RECONVERGENT B2 ;  /* 0x0000000000027941 */ /* 0x000fea0003800200 */
.L_x_3371:
        /* <DEDUP_REMOVED lines=13> */
.L_x_3374:
[----:B------:R-:W-:Y:S05]  /*7390*/  BSYNC.RECONVERGENT B2 ;  /* 0x0000000000027941 */ /* 0x000fea0003800200 */
.L_x_3373:
        /* <DEDUP_REMOVED lines=13> */
.L_x_3376:
[----:B------:R-:W-:Y:S05]  /*7470*/  BSYNC.RECONVERGENT B2 ;  /* 0x0000000000027941 */ /* 0x000fea0003800200 */
.L_x_3375:
        /* <DEDUP_REMOVED lines=13> */
.L_x_3378:
[----:B------:R-:W-:Y:S05]  /*7550*/  BSYNC.RECONVERGENT B2 ;  /* 0x0000000000027941 */ /* 0x000fea0003800200 */
.L_x_3377:
        /* <DEDUP_REMOVED lines=13> */
.L_x_3363:
[----:B------:R-:W-:Y:S05]  /*7630*/  BSYNC.RECONVERGENT B1 ;  /* 0x0000000000017941 */ /* 0x000fea0003800200 */
.L_x_3360:
        /* <DEDUP_REMOVED lines=18> */
[--C-:B------:R-:W-:Y:S02]  /*7760*/  HADD2.F32 R239, -RZ, R38.reuse.H0_H0 ;  /* 0x20000026ffef7230 */ /* 0x100fe40000004100 */
[----:B------:R-:W-:Y:S01]  /*7770*/  HADD2.F32 R238, -RZ, R38.H1_H1 ;  /* 0x30000026ffee7230 */ /* 0x000fe20000004100 */
[----:B------:R-:W3:Y:S01]  /*7780*/  @P2 LDC.64 R194, c[0x0][0x408] ;  /* 0x00010200ffc22b82 */ /* 0x000ee20000000a00 */
[----:B------:R-:W-:-:S02]  /*7790*/  HADD2.F32 R230, -RZ, R36.H1_H1 ;  /* 0x30000024ffe67230 */ /* 0x000fc40000004100 */
[-CC-:B-1----:R-:W-:Y:S01]  /*77a0*/  @P3 FFMA.FTZ R156, R24, R226.reuse, R225.reuse ;  /* 0x000000e2189c3223 */ /* 0x182fe200000100e1 */
[-CC-:B------:R-:W-:Y:S01]  /*77b0*/  @P3 FFMA.FTZ R188, R30, R226.reuse, R225.reuse ;  /* 0x000000e21ebc3223 */ /* 0x180fe200000100e1 */
[-CC-:B------:R-:W-:Y:S01]  /*77c0*/  @P3 FFMA.FTZ R186, R28, R226.reuse, R225.reuse ;  /* 0x000000e21cba3223 */ /* 0x180fe200000100e1 */
[-CC-:B------:R-:W-:Y:S01]  /*77d0*/  @P3 FFMA.FTZ R158, R26, R226.reuse, R225.reuse ;  /* 0x000000e21a9e3223 */ /* 0x180fe200000100e1 */
[----:B------:R-:W-:Y:S01]  /*77e0*/  @P3 FADD.FTZ R156, R25, -R156 ;  /* 0x8000009c199c3221 */ /* 0x000fe20000010000 */
[----:B------:R-:W-:Y:S01]  /*77f0*/  @P3 FADD.FTZ R188, R31, -R188 ;  /* 0x800000bc1fbc3221 */ /* 0x000fe20000010000 */
[----:B------:R-:W-:Y:S01]  /*7800*/  @P3 FADD.FTZ R159, R29, -R186 ;  /* 0x800000ba1d9f3221 */ /* 0x000fe20000010000 */
[----:B------:R-:W-:Y:S01]  /*7810*/  @P3 FFMA.FTZ R186, R162, R226, R225 ;  /* 0x000000e2a2ba3223 */ /* 0x000fe200000100e1 */
[C---:B------:R-:W-:Y:S01]  /*7820*/  @P3 FFMA.FTZ R231, R224.reuse, R156, R231 ;  /* 0x0000009ce0e73223 */ /* 0x040fe200000100e7 */
[----:B------:R-:W-:Y:S01]  /*7830*/  @P3 FFMA.FTZ R229, R224, R188, R229 ;  /* 0x000000bce0e53223 */ /* 0x000fe200000100e5 */
[-CC-:B------:R-:W-:Y:S01]  /*7840*/  @P3 FFMA.FTZ R156, R160, R226.reuse, R225.reuse ;  /* 0x000000e2a09c3223 */ /* 0x180fe200000100e1 */
[-CC-:B------:R-:W-:Y:S01]  /*7850*/  @P3 FFMA.FTZ R188, R164, R226.reuse, R225.reuse ;  /* 0x000000e2a4bc3223 */ /* 0x180fe200000100e1 */
[----:B------:R-:W-:Y:S01]  /*7860*/  @P3 FADD.FTZ R157, R27, -R158 ;  /* 0x8000009e1b9d3221 */ /* 0x000fe20000010000 */
[----:B------:R-:W-:Y:S01]  /*7870*/  @P3 FFMA.FTZ R228, R224, R159, R228 ;  /* 0x0000009fe0e43223 */ /* 0x000fe200000100e4 */
[----:B------:R-:W-:Y:S01]  /*7880*/  @P3 FADD.FTZ R158, R161, -R156 ;  /* 0x8000009ca19e3221 */ /* 0x000fe20000010000 */
[----:B------:R-:W-:Y:S01]  /*7890*/  @P3 FADD.FTZ R159, R163, -R186 ;  /* 0x800000baa39f3221 */ /* 0x000fe20000010000 */
[----:B------:R-:W-:Y:S01]  /*78a0*/  @P3 FADD.FTZ R187, R165, -R188 ;  /* 0x800000bca5bb3221 */ /* 0x000fe20000010000 */
[----:B------:R-:W-:Y:S01]  /*78b0*/  @P3 FFMA.FTZ R188, R166, R226, R225 ;  /* 0x000000e2a6bc3223 */ /* 0x000fe200000100e1 */
[----:B------:R-:W-:Y:S01]  /*78c0*/  @P3 FFMA.FTZ R239, R224, R158, R239 ;  /* 0x0000009ee0ef3223 */ /* 0x000fe200000100ef */
[----:B------:R-:W-:-:S02]  /*78d0*/  HADD2.F32 R236, -RZ, R39.H0_H0 ;  /* 0x20000027ffec7230 */ /* 0x000fc40000004100 */
[C---:B------:R-:W-:Y:S01]  /*78e0*/  @P3 FFMA.FTZ R238, R224.reuse, R159, R238 ;  /* 0x0000009fe0ee3223 */ /* 0x040fe200000100ee */
[C---:B------:R-:W-:Y:S01]  /*78f0*/  @P3 FFMA.FTZ R230, R224.reuse, R157, R230 ;  /* 0x0000009de0e63223 */ /* 0x040fe200000100e6 */
[----:B------:R-:W1:Y:S01]  /*7900*/  @P2 LDC.64 R158, c[0x0][0x408] ;  /* 0x00010200ff9e2b82 */ /* 0x000e620000000a00 */
[----:B------:R-:W-:Y:S02]  /*7910*/  HADD2.F32 R237, -RZ, R39.H1_H1 ;  /* 0x30000027ffed7230 */ /* 0x000fe40000004100 */
[----:B------:R-:W-:Y:S01]  /*7920*/  @P3 FADD.FTZ R190, R167, -R188 ;  /* 0x800000bca7be3221 */ /* 0x000fe20000010000 */
[----:B------:R-:W-:Y:S01]  /*7930*/  @P3 FFMA.FTZ R236, R224, R187, R236 ;  /* 0x000000bbe0ec3223 */ /* 0x000fe200000100ec */
[----:B--2---:R-:W-:Y:S02]  /*7940*/  @P2 FMUL.FTZ R193, R238, R193 ;  /* 0x000000c1eec12220 */ /* 0x004fe40000410000 */
[----:B------:R-:W-:Y:S01]  /*7950*/  @P3 FFMA.FTZ R237, R224, R190, R237 ;  /* 0x000000bee0ed3223 */ /* 0x000fe200000100ed */
[----:B------:R-:W-:Y:S01]  /*7960*/  @P2 LOP3.LUT P3, RZ, R234, 0xff, RZ, 0xc0, !PT ;  /* 0x000000ffeaff2812 */ /* 0x000fe2000786c0ff */
[----:B------:R-:W2:Y:S01]  /*7970*/  @P2 LDC.64 R156, c[0x0][0x408] ;  /* 0x00010200ff9c2b82 */ /* 0x000ea20000000a00 */
[----:B---3--:R-:W-:Y:S01]  /*7980*/  @P2 FMUL.FTZ R195, R236, R195 ;  /* 0x000000c3ecc32220 */ /* 0x008fe20000410000 */
[----:B------:R-:W-:-:S03]  /*7990*/  @P2 FMUL.FTZ R192, R193, R192 ;  /* 0x000000c0c1c02220 */ /* 0x000fc60000410000 */
        /* <DEDUP_REMOVED lines=20> */
[----:B------:R-:W-:-:S02]  /*7ae0*/  @P2 F2FP.F16.F32.PACK_AB R187, RZ, R187 ;  /* 0x000000bbffbb223e */ /* 0x000fc400000000ff */
[----:B------:R-:W-:Y:S01]  /*7af0*/  @P2 FSEL R192, R192, RZ, P4 ;  /* 0x000000ffc0c02208 */ /* 0x000fe20002000000 */
        /* <DEDUP_REMOVED lines=30> */
.L_x_3381:
[----:B------:R-:W-:Y:S01]  /*7ce0*/  ISETP.GT.AND P3, PT, R227, RZ, PT ;  /* 0x000000ffe300720c */ /* 0x000fe20003f64270 */
[----:B-1----:R-:W1:Y:S01]  /*7cf0*/  @P2 LDC.64 R188, c[0x0][0x408] ;  /* 0x00010200ffbc2b82 */ /* 0x002e620000000a00 */
[--C-:B-----5:R-:W-:Y:S01]  /*7d00*/  HADD2.F32 R190, -RZ, R36.reuse.H1_H1 ;  /* 0x30000024ffbe7230 */ /* 0x120fe20000004100 */
[C---:B------:R-:W-:Y:S01]  /*7d10*/  @P2 LOP3.LUT P4, RZ, R234.reuse, 0xff, RZ, 0xc0, !PT ;  /* 0x000000ffeaff2812 */ /* 0x040fe2000788c0ff */
[----:B------:R-:W-:Y:S01]  /*7d20*/  HADD2.F32 R191, -RZ, R36.H0_H0 ;  /* 0x20000024ffbf7230 */ /* 0x000fe20000004100 */
[C---:B------:R-:W-:Y:S01]  /*7d30*/  @P2 LOP3.LUT P5, RZ, R234.reuse, 0xff00, RZ, 0xc0, !PT ;  /* 0x0000ff00eaff2812 */ /* 0x040fe200078ac0ff */
[--C-:B------:R-:W-:Y:S01]  /*7d40*/  HADD2.F32 R229, -RZ, R37.reuse.H0_H0 ;  /* 0x20000025ffe57230 */ /* 0x100fe20000004100 */
[----:B------:R-:W-:Y:S01]  /*7d50*/  @P2 LOP3.LUT P6, RZ, R234, 0xff0000, RZ, 0xc0, !PT ;  /* 0x00ff0000eaff2812 */ /* 0x000fe200078cc0ff */
[----:B------:R-:W-:Y:S01]  /*7d60*/  HADD2.F32 R237, -RZ, R38.H1_H1 ;  /* 0x30000026ffed7230 */ /* 0x000fe20000004100 */
[----:B------:R-:W2:Y:S01]  /*7d70*/  @P2 LDC.64 R186, c[0x0][0x408] ;  /* 0x00010200ffba2b82 */ /* 0x000ea20000000a00 */
[----:B------:R-:W-:-:S02]  /*7d80*/  HADD2.F32 R231, -RZ, R37.H1_H1 ;  /* 0x30000025ffe77230 */ /* 0x000fc40000004100 */
[----:B------:R-:W-:Y:S02]  /*7d90*/  HADD2.F32 R239, -RZ, R39.H0_H0 ;  /* 0x20000027ffef7230 */ /* 0x000fe40000004100 */
[-CC-:B------:R-:W-:Y:S01]  /*7da0*/  @P3 FFMA.FTZ R194, R26, R226.reuse, R225.reuse ;  /* 0x000000e21ac23223 */ /* 0x180fe200000100e1 */
        /* <DEDUP_REMOVED lines=12> */
[----:B------:R-:W-:-:S02]  /*7e70*/  HADD2.F32 R228, -RZ, R38.H0_H0 ;  /* 0x20000026ffe47230 */ /* 0x000fc40000004100 */
[----:B------:R-:W-:Y:S01]  /*7e80*/  @P3 FADD.FTZ R192, R31, -R192 ;  /* 0x800000c01fc03221 */ /* 0x000fe20000010000 */
[----:B------:R-:W-:Y:S01]  /*7e90*/  @P3 FADD.FTZ R193, R161, -R194 ;  /* 0x800000c2a1c13221 */ /* 0x000fe20000010000 */
        /* <DEDUP_REMOVED lines=12> */
[----:B------:R-:W-:-:S02]  /*7f60*/  @P2 LOP3.LUT P5, RZ, R235, 0xff, RZ, 0xc0, !PT ;  /* 0x000000ffebff2812 */ /* 0x000fc400078ac0ff */
[----:B------:R-:W-:Y:S01]  /*7f70*/  @P2 FSEL R188, R186, RZ, P4 ;  /* 0x000000ffbabc2208 */ /* 0x000fe20002000000 */
[----:B------:R-:W2:Y:S01]  /*7f80*/  @P2 LDC.64 R190, c[0x0][0x408] ;  /* 0x00010200ffbe2b82 */ /* 0x000ea20000000a00 */
[----:B------:R-:W-:Y:S01]  /*7f90*/  @P3 FFMA.FTZ R239, R224, R238, R239 ;  /* 0x000000eee0ef3223 */ /* 0x000fe200000100ef */
[----:B------:R-:W-:Y:S02]  /*7fa0*/  @P2 LOP3.LUT P4, RZ, R234, 0xff000000, RZ, 0xc0, !PT ;  /* 0xff000000eaff2812 */ /* 0x000fe4000788c0ff */
[----:B------:R-:W-:-:S04]  /*7fb0*/  @P2 F2FP.F16.F32.PACK_AB R230, RZ, R188 ;  /* 0x000000bcffe6223e */ /* 0x000fc800000000ff */
        /* <DEDUP_REMOVED lines=11> */
[----:B------:R-:W-:-:S03]  /*8070*/  @P2 FMUL.FTZ R186, R187, R186 ;  /* 0x000000babbba2220 */ /* 0x000fc60000410000 */
[----:B------:R-:W-:Y:S01]  /*8080*/  @P2 F2FP.F16.F32.PACK_AB R190, RZ, R190 ;  /* 0x000000beffbe223e */ /* 0x000fe200000000ff */
[----:B----4-:R-:W-:Y:S01]  /*8090*/  @P2 FMUL.FTZ R189, R231, R189 ;  /* 0x000000bde7bd2220 */ /* 0x010fe20000410000 */
[----:B------:R-:W-:Y:S02]  /*80a0*/  @P2 FSEL R186, R186, RZ, P6 ;  /* 0x000000ffbaba2208 */ /* 0x000fe40003000000 */
[----:B------:R-:W-:Y:S01]  /*80b0*/  @P2 LOP3.LUT P6, RZ, R235, 0xff00, RZ, 0xc0, !PT ;  /* 0x0000ff00ebff2812 */ /* 0x000fe200078cc0ff */
[----:B------:R-:W-:Y:S01]  /*80c0*/  @P2 FMUL.FTZ R188, R189, R188 ;  /* 0x000000bcbdbc2220 */ /* 0x000fe20000410000 */
[----:B------:R-:W-:Y:S02]  /*80d0*/  @P2 F2FP.F16.F32.PACK_AB R186, RZ, R186 ;  /* 0x000000baffba223e */ /* 0x000fe400000000ff */
[----:B------:R-:W-:Y:S01]  /*80e0*/  @P2 FSEL R192, R192, RZ, P6 ;  /* 0x000000ffc0c02208 */ /* 0x000fe20003000000 */
[----:B-1----:R-:W-:Y:S01]  /*80f0*/  @P2 FMUL.FTZ R195, R239, R195 ;  /* 0x000000c3efc32220 */ /* 0x002fe20000410000 */
[----:B------:R-:W-:-:S02]  /*8100*/  @P2 FSEL R188, R188, RZ, P4 ;  /* 0x000000ffbcbc2208 */ /* 0x000fc40002000000 */
[----:B------:R-:W-:Y:S01]  /*8110*/  @P2 LOP3.LUT P4, RZ, R235, 0xff0000, RZ, 0xc0, !PT ;  /* 0x00ff0000ebff2812 */ /* 0x000fe2000788c0ff */
[----:B------:R-:W-:Y:S01]  /*8120*/  @P2 FMUL.FTZ R194, R195, R194 ;  /* 0x000000c2c3c22220 */ /* 0x000fe20000410000 */
[----:B------:R-:W-:Y:S02]  /*8130*/  @P2 F2FP.F16.F32.PACK_AB R188, RZ, R188 ;  /* 0x000000bcffbc223e */ /* 0x000fe400000000ff */
[----:B------:R-:W-:Y:S02]  /*8140*/  @P2 F2FP.F16.F32.PACK_AB R192, RZ, R192 ;  /* 0x000000c0ffc0223e */ /* 0x000fe400000000ff */
[----:B------:R-:W-:Y:S02]  /*8150*/  @P2 FSEL R194, R194, RZ, P4 ;  /* 0x000000ffc2c22208 */ /* 0x000fe40002000000 */
[----:B------:R-:W-:Y:S02]  /*8160*/  @P2 PRMT R153, R186, 0x7610, R153 ;  /* 0x00007610ba992816 */ /* 0x000fe40000000099 */
[----:B------:R-:W-:-:S02]  /*8170*/  @P2 F2FP.F16.F32.PACK_AB R194, RZ, R194 ;  /* 0x000000c2ffc2223e */ /* 0x000fc400000000ff */
        /* <DEDUP_REMOVED lines=17> */
.L_x_3380:
        /* <DEDUP_REMOVED lines=32> */
[----:B------:R-:W-:Y:S01]  /*8490*/  @P2 F2FP.F16.F32.PACK_AB R228, RZ, R228 ;  /* 0x000000e4ffe4223e */ /* 0x000fe200000000ff */
        /* <DEDUP_REMOVED lines=14> */
[----:B------:R-:W-:Y:S01]  /*8580*/  @P2 F2FP.F16.F32.PACK_AB R189, RZ, R189 ;  /* 0x000000bdffbd223e */ /* 0x000fe200000000ff */
        /* <DEDUP_REMOVED lines=13> */
[----:B------:R-:W-:Y:S01]  /*8660*/  @P2 F2FP.F16.F32.PACK_AB R230, RZ, R230 ;  /* 0x000000e6ffe6223e */ /* 0x000fe200000000ff */
[----:B---3--:R-:W-:Y:S01]  /*8670*/  @P2 FMUL.FTZ R157, R187, R157 ;  /* 0x0000009dbb9d2220 */ /* 0x008fe20000410000 */
[----:B------:R-:W-:Y:S01]  /*8680*/  @P2 FMUL.FTZ R158, R159, R158 ;  /* 0x0000009e9f9e2220 */ /* 0x000fe20000410000 */
[----:B------:R-:W-:Y:S01]  /*8690*/  @P2 FMUL.FTZ R190, R191, R190 ;  /* 0x000000bebfbe2220 */ /* 0x000fe20000410000 */
[----:B------:R-:W-:Y:S01]  /*86a0*/  FADD.FTZ R159, R167, -R236 ;  /* 0x800000eca79f7221 */ /* 0x000fe20000010000 */
[----:B------:R-:W-:Y:S01]  /*86b0*/  @P2 FMUL.FTZ R156, R157, R156 ;  /* 0x0000009c9d9c2220 */ /* 0x000fe20000410000 */
[----:B------:R-:W-:-:S02]  /*86c0*/  @P2 F2FP.F16.F32.PACK_AB R229, RZ, R229 ;  /* 0x000000e5ffe5223e */ /* 0x000fc400000000ff */
[----:B------:R-:W-:Y:S01]  /*86d0*/  @P2 FSEL R190, R190, RZ, P4 ;  /* 0x000000ffbebe2208 */ /* 0x000fe20002000000 */
[----:B------:R-:W-:Y:S01]  /*86e0*/  FMUL.FTZ R159, R224, R159 ;  /* 0x0000009fe09f7220 */ /* 0x000fe20000410000 */
[----:B------:R-:W-:Y:S02]  /*86f0*/  @P2 FSEL R158, R158, RZ, P6 ;  /* 0x000000ff9e9e2208 */ /* 0x000fe40003000000 */
[----:B------:R-:W-:Y:S02]  /*8700*/  @P2 FSEL R156, R156, RZ, P5 ;  /* 0x000000ff9c9c2208 */ /* 0x000fe40002800000 */
[----:B------:R-:W-:Y:S02]  /*8710*/  @P2 F2FP.F16.F32.PACK_AB R190, RZ, R190 ;  /* 0x000000beffbe223e */ /* 0x000fe400000000ff */
[----:B------:R-:W-:Y:S02]  /*8720*/  @P2 F2FP.F16.F32.PACK_AB R231, RZ, R158 ;  /* 0x0000009effe7223e */ /* 0x000fe400000000ff */
[----:B------:R-:W-:-:S02]  /*8730*/  F2FP.F16.F32.PACK_AB R158, R187, R186 ;  /* 0x000000babb9e723e */ /* 0x000fc400000000ff */
        /* <DEDUP_REMOVED lines=21> */
.L_x_3383:
        /* <DEDUP_REMOVED lines=13> */
.L_x_3385:
[----:B------:R-:W-:Y:S05]  /*8960*/  BSYNC.RECONVERGENT B2 ;  /* 0x0000000000027941 */ /* 0x000fea0003800200 */
.L_x_3384:
        /* <DEDUP_REMOVED lines=13> */
.L_x_3387:
[----:B------:R-:W-:Y:S05]  /*8a40*/  BSYNC.RECONVERGENT B2 ;  /* 0x0000000000027941 */ /* 0x000fea0003800200 */
.L_x_3386:
        /* <DEDUP_REMOVED lines=13> */
.L_x_3389:
[----:B------:R-:W-:Y:S05]  /*8b20*/  BSYNC.RECONVERGENT B2 ;  /* 0x0000000000027941 */ /* 0x000fea0003800200 */
.L_x_3388:
        /* <DEDUP_REMOVED lines=13> */
.L_x_3391:
[----:B------:R-:W-:Y:S05]  /*8c00*/  BSYNC.RECONVERGENT B2 ;  /* 0x0000000000027941 */ /* 0x000fea0003800200 */
.L_x_3390:
        /* <DEDUP_REMOVED lines=13> */
.L_x_3393:
[----:B------:R-:W-:Y:S05]  /*8ce0*/  BSYNC.RECONVERGENT B2 ;  /* 0x0000000000027941 */ /* 0x000fea0003800200 */
.L_x_3392:
        /* <DEDUP_REMOVED lines=13> */
.L_x_3395:
[----:B------:R-:W-:Y:S05]  /*8dc0*/  BSYNC.RECONVERGENT B2 ;  /* 0x0000000000027941 */ /* 0x000fea0003800200 */
.L_x_3394:
        /* <DEDUP_REMOVED lines=13> */
.L_x_3397:
[----:B------:R-:W-:Y:S05]  /*8ea0*/  BSYNC.RECONVERGENT B2 ;  /* 0x0000000000027941 */ /* 0x000fea0003800200 */
.L_x_3396:
        /* <DEDUP_REMOVED lines=13> */
.L_x_3382:
[----:B------:R-:W-:Y:S05]  /*8f80*/  BSYNC.RECONVERGENT B1 ;  /* 0x0000000000017941 */ /* 0x000fea0003800200 */
.L_x_3379:
        /* <DEDUP_REMOVED lines=12> */
[--C-:B-----5:R-:W-:Y:S01]  /*9050*/  HADD2.F32 R227, -RZ, R32.reuse.H1_H1 ;  /* 0x30000020ffe37230 */ /* 0x120fe20000004100 */
[----:B------:R-:W2:Y:S01]  /*9060*/  @P2 LDC.64 R192, c[0x0][0x408] ;  /* 0x00010200ffc02b82 */ /* 0x000ea20000000a00 */
[----:B------:R-:W-:Y:S01]  /*9070*/  HADD2.F32 R229, -RZ, R32.H0_H0 ;  /* 0x20000020ffe57230 */ /* 0x000fe20000004100 */
[C---:B------:R-:W-:Y:S01]  /*9080*/  @P2 LOP3.LUT P3, RZ, R232.reuse, 0xff00, RZ, 0xc0, !PT ;  /* 0x0000ff00e8ff2812 */ /* 0x040fe2000786c0ff */
[--C-:B------:R-:W-:Y:S01]  /*9090*/  HADD2.F32 R228, -RZ, R33.reuse.H0_H0 ;  /* 0x20000021ffe47230 */ /* 0x100fe20000004100 */
[----:B------:R-:W-:Y:S01]  /*90a0*/  @P2 LOP3.LUT P4, RZ, R232, 0xff0000, RZ, 0xc0, !PT ;  /* 0x00ff0000e8ff2812 */ /* 0x000fe2000788c0ff */
[--C-:B------:R-:W-:Y:S01]  /*90b0*/  HADD2.F32 R230, -RZ, R34.reuse.H0_H0 ;  /* 0x20000022ffe67230 */ /* 0x100fe20000004100 */
[----:B------:R-:W-:Y:S01]  /*90c0*/  @P2 LOP3.LUT P5, RZ, R233, 0xff0000, RZ, 0xc0, !PT ;  /* 0x00ff0000e9ff2812 */ /* 0x000fe200078ac0ff */
[----:B------:R-:W-:Y:S02]  /*90d0*/  HADD2.F32 R231, -RZ, R33.H1_H1 ;  /* 0x30000021ffe77230 */ /* 0x000fe40000004100 */
        /* <DEDUP_REMOVED lines=8> */
[----:B------:R-:W-:Y:S01]  /*9160*/  @P1 FADD.FTZ R187, R177, -R190 ;  /* 0x800000beb1bb1221 */ /* 0x000fe20000010000 */
[-CC-:B------:R-:W-:Y:S01]  /*9170*/  @P1 FFMA.FTZ R188, R174, R226.reuse, R225.reuse ;  /* 0x000000e2aebc1223 */ /* 0x180fe200000100e1 */
[-CC-:B------:R-:W-:Y:S01]  /*9180*/  @P1 FFMA.FTZ R194, R178, R226.reuse, R225.reuse ;  /* 0x000000e2b2c21223 */ /* 0x180fe200000100e1 */
[----:B------:R-:W-:Y:S01]  /*9190*/  @P1 FFMA.FTZ R234, R180, R226, R225 ;  /* 0x000000e2b4ea1223 */ /* 0x000fe200000100e1 */
[----:B------:R-:W-:Y:S01]  /*91a0*/  @P1 FFMA.FTZ R227, R224, R158, R227 ;  /* 0x0000009ee0e31223 */ /* 0x000fe200000100e3 */
[----:B------:R-:W-:Y:S01]  /*91b0*/  @P1 FFMA.FTZ R236, R182, R226, R225 ;  /* 0x000000e2b6ec1223 */ /* 0x000fe200000100e1 */
[----:B------:R-:W1:Y:S01]  /*91c0*/  @P2 LDC.64 R158, c[0x0][0x408] ;  /* 0x00010200ff9e2b82 */ /* 0x000e620000000a00 */
[C---:B------:R-:W-:Y:S01]  /*91d0*/  @P1 FFMA.FTZ R229, R224.reuse, R156, R229 ;  /* 0x0000009ce0e51223 */ /* 0x040fe200000100e5 */
[C---:B------:R-:W-:Y:S01]  /*91e0*/  @P1 FFMA.FTZ R228, R224.reuse, R157, R228 ;  /* 0x0000009de0e41223 */ /* 0x040fe200000100e4 */
[----:B------:R-:W-:Y:S01]  /*91f0*/  @P1 FADD.FTZ R188, R175, -R188 ;  /* 0x800000bcafbc1221 */ /* 0x000fe20000010000 */
[----:B------:R-:W-:Y:S01]  /*9200*/  @P1 FFMA.FTZ R230, R224, R187, R230 ;  /* 0x000000bbe0e61223 */ /* 0x000fe200000100e6 */
[----:B------:R-:W-:Y:S01]  /*9210*/  @P1 FADD.FTZ R194, R179, -R194 ;  /* 0x800000c2b3c21221 */ /* 0x000fe20000010000 */
[----:B------:R-:W-:-:S02]  /*9220*/  HADD2.F32 R226, -RZ, R35.H0_H0 ;  /* 0x20000023ffe27230 */ /* 0x000fc40000004100 */
[----:B------:R-:W-:Y:S01]  /*9230*/  @P1 FADD.FTZ R195, R181, -R234 ;  /* 0x800000eab5c31221 */ /* 0x000fe20000010000 */
[----:B------:R-:W3:Y:S01]  /*9240*/  @P2 LDC.64 R156, c[0x0][0x408] ;  /* 0x00010200ff9c2b82 */ /* 0x000ee20000000a00 */
[C---:B------:R-:W-:Y:S01]  /*9250*/  @P1 FFMA.FTZ R231, R224.reuse, R188, R231 ;  /* 0x000000bce0e71223 */ /* 0x040fe200000100e7 */
[C---:B------:R-:W-:Y:S01]  /*9260*/  @P1 FFMA.FTZ R235, R224.reuse, R194, R235 ;  /* 0x000000c2e0eb1223 */ /* 0x040fe200000100eb */
[C---:B------:R-:W-:Y:S01]  /*9270*/  @P1 FFMA.FTZ R226, R224.reuse, R195, R226 ;  /* 0x000000c3e0e21223 */ /* 0x040fe200000100e2 */
[----:B------:R-:W-:Y:S02]  /*9280*/  HADD2.F32 R225, -RZ, R35.H1_H1 ;  /* 0x30000023ffe17230 */ /* 0x000fe40000004100 */
[----:B------:R-:W-:Y:S01]  /*9290*/  @P1 FADD.FTZ R236, R183, -R236 ;  /* 0x800000ecb7ec1221 */ /* 0x000fe20000010000 */
[----:B--2---:R-:W-:Y:S01]  /*92a0*/  @P2 FMUL.FTZ R193, R235, R193 ;  /* 0x000000c1ebc12220 */ /* 0x004fe20000410000 */
[----:B------:R-:W2:Y:S02]  /*92b0*/  @P2 LDC.64 R186, c[0x0][0x408] ;  /* 0x00010200ffba2b82 */ /* 0x000ea40000000a00 */
[----:B------:R-:W-:Y:S01]  /*92c0*/  @P1 FFMA.FTZ R225, R224, R236, R225 ;  /* 0x000000ece0e11223 */ /* 0x000fe200000100e1 */
[----:B------:R-:W-:Y:S01]  /*92d0*/  @P2 LOP3.LUT P1, RZ, R232, 0xff, RZ, 0xc0, !PT ;  /* 0x000000ffe8ff2812 */ /* 0x000fe2000782c0ff */
[----:B------:R-:W-:-:S04]  /*92e0*/  @P2 FMUL.FTZ R192, R193, R192 ;  /* 0x000000c0c1c02220 */ /* 0x000fc80000410000 */
[----:B------:R-:W4:Y:S01]  /*92f0*/  @P2 LDC.64 R190, c[0x0][0x408] ;  /* 0x00010200ffbe2b82 */ /* 0x000f220000000a00 */
[----:B-1----:R-:W-:-:S04]  /*9300*/  @P2 FMUL.FTZ R159, R227, R159 ;  /* 0x0000009fe39f2220 */ /* 0x002fc80000410000 */
[----:B------:R-:W-:-:S03]  /*9310*/  @P2 FMUL.FTZ R158, R159, R158 ;  /* 0x0000009e9f9e2220 */ /* 0x000fc60000410000 */
[----:B------:R-:W1:Y:S01]  /*9320*/  @P2 LDC.64 R188, c[0x0][0x408] ;  /* 0x00010200ffbc2b82 */ /* 0x000e620000000a00 */
[----:B---3--:R-:W-:Y:S01]  /*9330*/  @P2 FMUL.FTZ R157, R229, R157 ;  /* 0x0000009de59d2220 */ /* 0x008fe20000410000 */
[----:B------:R-:W-:Y:S02]  /*9340*/  @P2 FSEL R158, R158, RZ, P3 ;  /* 0x000000ff9e9e2208 */ /* 0x000fe40001800000 */
[----:B------:R-:W-:Y:S01]  /*9350*/  @P2 LOP3.LUT P3, RZ, R233, 0xff, RZ, 0xc0, !PT ;  /* 0x000000ffe9ff2812 */ /* 0x000fe2000786c0ff */
[----:B------:R-:W-:-:S03]  /*9360*/  @P2 FMUL.FTZ R156, R157, R156 ;  /* 0x0000009c9d9c2220 */ /* 0x000fc60000410000 */
[----:B------:R-:W3:Y:S01]  /*9370*/  @P2 LDC.64 R194, c[0x0][0x408] ;  /* 0x00010200ffc22b82 */ /* 0x000ee20000000a00 */
[----:B--2---:R-:W-:Y:S01]  /*9380*/  @P2 FMUL.FTZ R187, R228, R187 ;  /* 0x000000bbe4bb2220 */ /* 0x004fe20000410000 */
[----:B------:R-:W-:Y:S02]  /*9390*/  @P2 FSEL R156, R156, RZ, P1 ;  /* 0x000000ff9c9c2208 */ /* 0x000fe40000800000 */
[----:B------:R-:W-:Y:S01]  /*93a0*/  @P2 LOP3.LUT P1, RZ, R232, 0xff000000, RZ, 0xc0, !PT ;  /* 0xff000000e8ff2812 */ /* 0x000fe2000782c0ff */
[----:B------:R-:W-:Y:S01]  /*93b0*/  @P2 FMUL.FTZ R186, R187, R186 ;  /* 0x000000babbba2220 */ /* 0x000fe20000410000 */
[----:B------:R-:W-:Y:S01]  /*93c0*/  @P2 F2FP.F16.F32.PACK_AB R159, RZ, R156 ;  /* 0x0000009cff9f223e */ /* 0x000fe200000000ff */
[----:B----4-:R-:W-:Y:S01]  /*93d0*/  @P2 FMUL.FTZ R191, R230, R191 ;  /* 0x000000bfe6bf2220 */ /* 0x010fe20000410000 */
[----:B------:R-:W-:Y:S02]  /*93e0*/  F2FP.F16.F32.PACK_AB R156, R227, R229 ;  /* 0x000000e5e39c723e */ /* 0x000fe400000000ff */
[----:B------:R-:W-:Y:S01]  /*93f0*/  @P2 FSEL R157, R186, RZ, P4 ;  /* 0x000000ffba9d2208 */ /* 0x000fe20002000000 */
[----:B------:R-:W-:Y:S01]  /*9400*/  @P2 FMUL.FTZ R190, R191, R190 ;  /* 0x000000bebfbe2220 */ /* 0x000fe20000410000 */
[----:B------:R-:W-:-:S02]  /*9410*/  @P2 LOP3.LUT P4, RZ, R233, 0xff00, RZ, 0xc0, !PT ;  /* 0x0000ff00e9ff2812 */ /* 0x000fc4000788c0ff */
[----:B------:R-:W-:Y:S01]  /*9420*/  @P2 F2FP.F16.F32.PACK_AB R187, RZ, R157 ;  /* 0x0000009dffbb223e */ /* 0x000fe200000000ff */
[----:B-1----:R-:W-:Y:S01]  /*9430*/  @P2 FMUL.FTZ R189, R231, R189 ;  /* 0x000000bde7bd2220 */ /* 0x002fe20000410000 */
[----:B------:R-:W-:Y:S02]  /*9440*/  @P2 FSEL R190, R190, RZ, P3 ;  /* 0x000000ffbebe2208 */ /* 0x000fe40001800000 */
[----:B------:R-:W-:Y:S01]  /*9450*/  @P2 FSEL R192, R192, RZ, P4 ;  /* 0x000000ffc0c02208 */ /* 0x000fe20002000000 */
[----:B------:R-:W-:Y:S01]  /*9460*/  @P2 FMUL.FTZ R188, R189, R188 ;  /* 0x000000bcbdbc2220 */ /* 0x000fe20000410000 */
[----:B------:R-:W-:Y:S02]  /*9470*/  @P2 F2FP.F16.F32.PACK_AB R190, RZ, R190 ;  /* 0x000000beffbe223e */ /* 0x000fe400000000ff */
[----:B------:R-:W-:Y:S01]  /*9480*/  @P2 F2FP.F16.F32.PACK_AB R186, RZ, R158 ;  /* 0x0000009effba223e */ /* 0x000fe200000000ff */
[----:B---3--:R-:W-:Y:S01]  /*9490*/  @P2 FMUL.FTZ R195, R226, R195 ;  /* 0x000000c3e2c32220 */ /* 0x008fe20000410000 */
[----:B------:R-:W-:-:S02]  /*94a0*/  @P2 FSEL R188, R188, RZ, P1 ;  /* 0x000000ffbcbc2208 */ /* 0x000fc40000800000 */
[----:B------:R-:W-:Y:S01]  /*94b0*/  @P2 F2FP.F16.F32.PACK_AB R192, RZ, R192 ;  /* 0x000000c0ffc0223e */ /* 0x000fe200000000ff */
[----:B------:R-:W-:Y:S01]  /*94c0*/  @P2 FMUL.FTZ R194, R195, R194 ;  /* 0x000000c2c3c22220 */ /* 0x000fe20000410000 */
[----:B------:R-:W-:Y:S02]  /*94d0*/  @P2 F2FP.F16.F32.PACK_AB R188, RZ, R188 ;  /* 0x000000bcffbc223e */ /* 0x000fe400000000ff */
[----:B------:R-:W-:Y:S02]  /*94e0*/  @P2 PRMT R152, R159, 0x7610, R152 ;  /* 0x000076109f982816 */ /* 0x000fe40000000098 */
[----:B------:R-:W-:Y:S02]  /*94f0*/  @P2 FSEL R194, R194, RZ, P5 ;  /* 0x000000ffc2c22208 */ /* 0x000fe40002800000 */
[----:B------:R-:W-:Y:S02]  /*9500*/  @P2 PRMT R153, R187, 0x7610, R153 ;  /* 0x00007610bb992816 */ /* 0x000fe40000000099 */
[----:B------:R-:W-:-:S02]  /*9510*/  @P2 F2FP.F16.F32.PACK_AB R194, RZ, R194 ;  /* 0x000000c2ffc2223e */ /* 0x000fc400000000ff */
        /* <DEDUP_REMOVED lines=17> */
.L_x_3400:
[----:B------:R-:W-:Y:S01]  /*9630*/  ISETP.GT.AND P1, PT, R227, RZ, PT ;  /* 0x000000ffe300720c */ /* 0x000fe20003f24270 */
[----:B-1----:R-:W1:Y:S01]  /*9640*/  @P2 LDC.64 R186, c[0x0][0x408] ;  /* 0x00010200ffba2b82 */ /* 0x002e620000000a00 */
[--C-:B-----5:R-:W-:Y:S01]  /*9650*/  HADD2.F32 R189, -RZ, R32.reuse.H0_H0 ;  /* 0x20000020ffbd7230 */ /* 0x120fe20000004100 */
[C---:B------:R-:W-:Y:S01]  /*9660*/  @P2 LOP3.LUT P3, RZ, R232.reuse, 0xff, RZ, 0xc0, !PT ;  /* 0x000000ffe8ff2812 */ /* 0x040fe2000786c0ff */
[----:B------:R-:W-:Y:S01]  /*9670*/  HADD2.F32 R188, -RZ, R32.H1_H1 ;  /* 0x30000020ffbc7230 */ /* 0x000fe20000004100 */
[----:B------:R-:W-:Y:S01]  /*9680*/  @P2 LOP3.LUT P4, RZ, R232, 0xff00, RZ, 0xc0, !PT ;  /* 0x0000ff00e8ff2812 */ /* 0x000fe2000788c0ff */
[--C-:B------:R-:W-:Y:S01]  /*9690*/  HADD2.F32 R227, -RZ, R33.reuse.H0_H0 ;  /* 0x20000021ffe37230 */ /* 0x100fe20000004100 */
[C---:B------:R-:W-:Y:S01]  /*96a0*/  @P2 LOP3.LUT P5, RZ, R233.reuse, 0xff00, RZ, 0xc0, !PT ;  /* 0x0000ff00e9ff2812 */ /* 0x040fe200078ac0ff */
[----:B------:R-:W-:Y:S01]  /*96b0*/  HADD2.F32 R229, -RZ, R34.H1_H1 ;  /* 0x30000022ffe57230 */ /* 0x000fe20000004100 */
[----:B------:R-:W2:Y:S01]  /*96c0*/  @P2 LDC.64 R190, c[0x0][0x408] ;  /* 0x00010200ffbe2b82 */ /* 0x000ea20000000a00 */
[----:B------:R-:W-:Y:S01]  /*96d0*/  HADD2.F32 R231, -RZ, R33.H1_H1 ;  /* 0x30000021ffe77230 */ /* 0x000fe20000004100 */
[----:B------:R-:W-:Y:S01]  /*96e0*/  @P2 LOP3.LUT P6, RZ, R233, 0xff0000, RZ, 0xc0, !PT ;  /* 0x00ff0000e9ff2812 */ /* 0x000fe200078cc0ff */
[----:B------:R-:W-:-:S02]  /*96f0*/  HADD2.F32 R235, -RZ, R35.H0_H0 ;  /* 0x20000023ffeb7230 */ /* 0x000fc40000004100 */
        /* <DEDUP_REMOVED lines=13> */
[----:B------:R-:W-:Y:S01]  /*97d0*/  @P1 FADD.FTZ R193, R177, -R194 ;  /* 0x800000c2b1c11221 */ /* 0x000fe20000010000 */
[----:B------:R-:W-:-:S02]  /*97e0*/  HADD2.F32 R228, -RZ, R34.H0_H0 ;  /* 0x20000022ffe47230 */ /* 0x000fc40000004100 */
[----:B------:R-:W-:Y:S01]  /*97f0*/  @P1 FADD.FTZ R192, R175, -R192 ;  /* 0x800000c0afc01221 */ /* 0x000fe20000010000 */
[----:B------:R-:W-:Y:S01]  /*9800*/  @P1 FADD.FTZ R230, R179, -R230 ;  /* 0x800000e6b3e61221 */ /* 0x000fe20000010000 */
[----:B------:R-:W-:Y:S01]  /*9810*/  @P2 FMUL.FTZ R194, R187, R186 ;  /* 0x000000babbc22220 */ /* 0x000fe20000410000 */
[----:B------:R-:W-:Y:S01]  /*9820*/  @P1 FFMA.FTZ R236, R180, R226, R225 ;  /* 0x000000e2b4ec1223 */ /* 0x000fe200000100e1 */
[----:B------:R-:W1:Y:S01]  /*9830*/  @P2 LDC.64 R186, c[0x0][0x408] ;  /* 0x00010200ffba2b82 */ /* 0x000e620000000a00 */
[----:B--2---:R-:W-:Y:S01]  /*9840*/  @P2 FMUL.FTZ R191, R188, R191 ;  /* 0x000000bfbcbf2220 */ /* 0x004fe20000410000 */
[C---:B------:R-:W-:Y:S01]  /*9850*/  @P1 FFMA.FTZ R229, R224.reuse, R230, R229 ;  /* 0x000000e6e0e51223 */ /* 0x040fe200000100e5 */
[C---:B------:R-:W-:Y:S01]  /*9860*/  @P1 FFMA.FTZ R231, R224.reuse, R192, R231 ;  /* 0x000000c0e0e71223 */ /* 0x040fe200000100e7 */
[----:B------:R-:W-:Y:S01]  /*9870*/  @P1 FFMA.FTZ R228, R224, R193, R228 ;  /* 0x000000c1e0e41223 */ /* 0x000fe200000100e4 */
[----:B------:R-:W-:Y:S01]  /*9880*/  @P2 FMUL.FTZ R195, R191, R190 ;  /* 0x000000bebfc32220 */ /* 0x000fe20000410000 */
[----:B------:R-:W-:Y:S01]  /*9890*/  @P2 FSEL R230, R194, RZ, P3 ;  /* 0x000000ffc2e62208 */ /* 0x000fe20001800000 */
[----:B------:R-:W-:Y:S01]  /*98a0*/  @P1 FADD.FTZ R236, R181, -R236 ;  /* 0x800000ecb5ec1221 */ /* 0x000fe20000010000 */
[----:B------:R-:W2:Y:S01]  /*98b0*/  @P2 LDC.64 R190, c[0x0][0x408] ;  /* 0x00010200ffbe2b82 */ /* 0x000ea20000000a00 */
[----:B------:R-:W-:-:S02]  /*98c0*/  @P2 LOP3.LUT P3, RZ, R232, 0xff0000, RZ, 0xc0, !PT ;  /* 0x00ff0000e8ff2812 */ /* 0x000fc4000786c0ff */
[----:B------:R-:W-:Y:S01]  /*98d0*/  @P2 FSEL R234, R195, RZ, P4 ;  /* 0x000000ffc3ea2208 */ /* 0x000fe20002000000 */
[----:B------:R-:W-:Y:S01]  /*98e0*/  @P1 FFMA.FTZ R235, R224, R236, R235 ;  /* 0x000000ece0eb1223 */ /* 0x000fe200000100eb */
[----:B------:R-:W-:Y:S02]  /*98f0*/  @P2 LOP3.LUT P4, RZ, R233, 0xff, RZ, 0xc0, !PT ;  /* 0x000000ffe9ff2812 */ /* 0x000fe4000788c0ff */
[----:B------:R-:W-:Y:S01]  /*9900*/  @P2 F2FP.F16.F32.PACK_AB R230, RZ, R230 ;  /* 0x000000e6ffe6223e */ /* 0x000fe200000000ff */
[----:B------:R-:W3:Y:S01]  /*9910*/  @P2 LDC.64 R188, c[0x0][0x408] ;  /* 0x00010200ffbc2b82 */ /* 0x000ee20000000a00 */
[----:B------:R-:W-:Y:S02]  /*9920*/  @P2 F2FP.F16.F32.PACK_AB R234, RZ, R234 ;  /* 0x000000eaffea223e */ /* 0x000fe400000000ff */
[----:B------:R-:W-:-:S04]  /*9930*/  @P2 PRMT R152, R230, 0x7610, R152 ;  /* 0x00007610e6982816 */ /* 0x000fc80000000098 */
[----:B------:R-:W-:Y:S01]  /*9940*/  @P2 PRMT R152, R152, 0x5410, R234 ;  /* 0x0000541098982816 */ /* 0x000fe200000000ea */
        /* <DEDUP_REMOVED lines=8> */
[----:B------:R-:W-:Y:S01]  /*99d0*/  @P2 F2FP.F16.F32.PACK_AB R186, RZ, R186 ;  /* 0x000000baffba223e */ /* 0x000fe200000000ff */
[----:B---3--:R-:W-:-:S03]  /*99e0*/  @P2 FMUL.FTZ R189, R231, R189 ;  /* 0x000000bde7bd2220 */ /* 0x008fc60000410000 */
[----:B------:R-:W-:Y:S01]  /*99f0*/  @P2 FSEL R190, R190, RZ, P4 ;  /* 0x000000ffbebe2208 */ /* 0x000fe20002000000 */
[----:B------:R-:W-:Y:S01]  /*9a00*/  @P2 FMUL.FTZ R188, R189, R188 ;  /* 0x000000bcbdbc2220 */ /* 0x000fe20000410000 */
[----:B------:R-:W-:Y:S02]  /*9a10*/  @P2 PRMT R153, R186, 0x7610, R153 ;  /* 0x00007610ba992816 */ /* 0x000fe40000000099 */
[----:B------:R-:W-:Y:S01]  /*9a20*/  @P2 F2FP.F16.F32.PACK_AB R190, RZ, R190 ;  /* 0x000000beffbe223e */ /* 0x000fe200000000ff */
[----:B----4-:R-:W-:Y:S01]  /*9a30*/  @P2 FMUL.FTZ R193, R229, R193 ;  /* 0x000000c1e5c12220 */ /* 0x010fe20000410000 */
[----:B------:R-:W-:Y:S02]  /*9a40*/  @P2 FSEL R188, R188, RZ, P3 ;  /* 0x000000ffbcbc2208 */ /* 0x000fe40001800000 */
[----:B------:R-:W-:Y:S01]  /*9a50*/  @P2 PRMT R154, R190, 0x7610, R154 ;  /* 0x00007610be9a2816 */ /* 0x000fe2000000009a */
[----:B------:R-:W-:Y:S01]  /*9a60*/  @P2 FMUL.FTZ R192, R193, R192 ;  /* 0x000000c0c1c02220 */ /* 0x000fe20000410000 */
[----:B------:R-:W-:Y:S01]  /*9a70*/  @P2 F2FP.F16.F32.PACK_AB R188, RZ, R188 ;  /* 0x000000bcffbc223e */ /* 0x000fe200000000ff */
[----:B-1----:R-:W-:-:S03]  /*9a80*/  @P2 FMUL.FTZ R195, R235, R195 ;  /* 0x000000c3ebc32220 */ /* 0x002fc60000410000 */
[----:B------:R-:W-:Y:S02]  /*9a90*/  @P2 FSEL R192, R192, RZ, P5 ;  /* 0x000000ffc0c02208 */ /* 0x000fe40002800000 */
[----:B------:R-:W-:Y:S01]  /*9aa0*/  @P2 PRMT R153, R153, 0x5410, R188 ;  /* 0x0000541099992816 */ /* 0x000fe200000000bc */
[----:B------:R-:W-:Y:S01]  /*9ab0*/  @P2 FMUL.FTZ R194, R195, R194 ;  /* 0x000000c2c3c22220 */ /* 0x000fe20000410000 */
[----:B------:R-:W-:-:S04]  /*9ac0*/  @P2 F2FP.F16.F32.PACK_AB R192, RZ, R192 ;  /* 0x000000c0ffc0223e */ /* 0x000fc800000000ff */
[----:B------:R-:W-:Y:S02]  /*9ad0*/  @P2 FSEL R194, R194, RZ, P6 ;  /* 0x000000ffc2c22208 */ /* 0x000fe40003000000 */
[----:B------:R-:W-:Y:S02]  /*9ae0*/  @P2 PRMT R154, R154, 0x5410, R192 ;  /* 0x000054109a9a2816 */ /* 0x000fe400000000c0 */
        /* <DEDUP_REMOVED lines=15> */
.L_x_3399:
        /* <DEDUP_REMOVED lines=63> */
[----:B------:R-:W-:Y:S02]  /*9fd0*/  @P2 F2FP.F16.F32.PACK_AB R227, RZ, R227 ;  /* 0x000000e3ffe3223e */ /* 0x000fe400000000ff */
[----:B------:R-:W-:Y:S01]  /*9fe0*/  @P2 F2FP.F16.F32.PACK_AB R187, RZ, R187 ;  /* 0x000000bbffbb223e */ /* 0x000fe200000000ff */
[----:B---3--:R-:W-:Y:S01]  /*9ff0*/  @P2 FMUL.FTZ R195, R234, R195 ;  /* 0x000000c3eac32220 */ /* 0x008fe20000410000 */
[----:B------:R-:W-:Y:S02]  /*a000*/  @P2 FSEL R188, R188, RZ, P3 ;  /* 0x000000ffbcbc2208 */ /* 0x000fe40001800000 */
[----:B------:R-:W-:Y:S01]  /*a010*/  @P2 FSEL R192, R192, RZ, P5 ;  /* 0x000000ffc0c02208 */ /* 0x000fe20002800000 */
[----:B------:R-:W-:Y:S01]  /*a020*/  @P2 FMUL.FTZ R194, R195, R194 ;  /* 0x000000c2c3c22220 */ /* 0x000fe20000410000 */
[----:B------:R-:W-:-:S02]  /*a030*/  @P2 F2FP.F16.F32.PACK_AB R190, RZ, R190 ;  /* 0x000000beffbe223e */ /* 0x000fc400000000ff */
[----:B------:R-:W-:Y:S02]  /*a040*/  @P2 F2FP.F16.F32.PACK_AB R186, RZ, R158 ;  /* 0x0000009effba223e */ /* 0x000fe400000000ff */
[----:B------:R-:W-:Y:S02]  /*a050*/  @P2 FSEL R194, R194, RZ, P6 ;  /* 0x000000ffc2c22208 */ /* 0x000fe40003000000 */
[----:B------:R-:W-:Y:S02]  /*a060*/  @P2 F2FP.F16.F32.PACK_AB R188, RZ, R188 ;  /* 0x000000bcffbc223e */ /* 0x000fe400000000ff */
[----:B------:R-:W-:Y:S02]  /*a070*/  @P2 F2FP.F16.F32.PACK_AB R192, RZ, R192 ;  /* 0x000000c0ffc0223e */ /* 0x000fe400000000ff */
[----:B------:R-:W-:Y:S02]  /*a080*/  @P2 F2FP.F16.F32.PACK_AB R194, RZ, R194 ;  /* 0x000000c2ffc2223e */ /* 0x000fe400000000ff */
[----:B------:R-:W-:-:S02]  /*a090*/  @P2 PRMT R152, R227, 0x7610, R152 ;  /* 0x00007610e3982816 */ /* 0x000fc40000000098 */
[----:B------:R-:W-:Y:S02]  /*a0a0*/  FSEL R189, R224, RZ, P1 ;  /* 0x000000ffe0bd7208 */ /* 0x000fe40000800000 */
[----:B------:R-:W-:Y:S02]  /*a0b0*/  @P2 PRMT R153, R187, 0x7610, R153 ;  /* 0x00007610bb992816 */ /* 0x000fe40000000099 */
[----:B------:R-:W-:Y:S02]  /*a0c0*/  @P2 PRMT R154, R190, 0x7610, R154 ;  /* 0x00007610be9a2816 */ /* 0x000fe4000000009a */
[----:B------:R-:W-:Y:S02]  /*a0d0*/  F2FP.F16.F32.PACK_AB R158, R159, R228 ;  /* 0x000000e49f9e723e */ /* 0x000fe400000000ff */
[----:B------:R-:W-:Y:S02]  /*a0e0*/  F2FP.F16.F32.PACK_AB R157, R157, R156 ;  /* 0x0000009c9d9d723e */ /* 0x000fe400000000ff */
[----:B------:R-:W-:-:S02]  /*a0f0*/  F2FP.F16.F32.PACK_AB R156, R225, R226 ;  /* 0x000000e2e19c723e */ /* 0x000fc400000000ff */
        /* <DEDUP_REMOVED lines=14> */
.L_x_3402:
        /* <DEDUP_REMOVED lines=24> */
.L_x_3404:
[----:B------:R-:W-:Y:S05]  /*a360*/  BSYNC.RECONVERGENT B2 ;  /* 0x0000000000027941 */ /* 0x000fea0003800200 */
.L_x_3403:
        /* <DEDUP_REMOVED lines=13> */
.L_x_3406:
[----:B------:R-:W-:Y:S05]  /*a440*/  BSYNC.RECONVERGENT B2 ;  /* 0x0000000000027941 */ /* 0x000fea0003800200 */
.L_x_3405:
        /* <DEDUP_REMOVED lines=13> */
.L_x_3408:
[----:B------:R-:W-:Y:S05]  /*a520*/  BSYNC.RECONVERGENT B2 ;  /* 0x0000000000027941 */ /* 0x000fea0003800200 */
.L_x_3407:
        /* <DEDUP_REMOVED lines=13> */
.L_x_3410:
[----:B------:R-:W-:Y:S05]  /*a600*/  BSYNC.RECONVERGENT B2 ;  /* 0x0000000000027941 */ /* 0x000fea0003800200 */
.L_x_3409:
        /* <DEDUP_REMOVED lines=13> */
.L_x_3412:
[----:B------:R-:W-:Y:S05]  /*a6e0*/  BSYNC.RECONVERGENT B2 ;  /* 0x0000000000027941 */ /* 0x000fea0003800200 */
.L_x_3411:
        /* <DEDUP_REMOVED lines=13> */
.L_x_3414:
[----:B------:R-:W-:Y:S05]  /*a7c0*/  BSYNC.RECONVERGENT B2 ;  /* 0x0000000000027941 */ /* 0x000fea0003800200 */
.L_x_3413:
        /* <DEDUP_REMOVED lines=13> */
.L_x_3416:
[----:B------:R-:W-:Y:S05]  /*a8a0*/  BSYNC.RECONVERGENT B2 ;  /* 0x0000000000027941 */ /* 0x000fea0003800200 */
.L_x_3415:
[----:B------:R-:W-:-:S04]  /*a8b0*/  @P2 F2FP.F16.F32.PACK_AB R186, RZ, R186 ;  /* 0x000000baffba223e */ /* 0x000fc800000000ff */
[----:B------:R-:W-:-:S07]  /*a8c0*/  @P2 PRMT R155, R155, 0x5410, R186 ;  /* 0x000054109b9b2816 */ /* 0x000fce00000000ba */
.L_x_3401:
[----:B------:R-:W-:Y:S05]  /*a8d0*/  BSYNC.RECONVERGENT B1 ;  /* 0x0000000000017941 */ /* 0x000fea0003800200 */
.L_x_3398:
        /* <DEDUP_REMOVED lines=9> */
[----:B---3--:R-:W-:-:S04]  /*a970*/  LEA R222, R186, R222, 0x2 ;  /* 0x000000debade7211 */ /* 0x008fc800078e10ff */
[----:B------:R-:W-:-:S13]  /*a980*/  ISETP.GE.AND P0, PT, R222, R187, PT ;  /* 0x000000bbde00720c */ /* 0x000fda0003f06270 */
[----:B-1----:R-:W-:Y:S05]  /*a990*/  @!P0 BRA `(.L_x_3417) ;  /* 0xffffff5800a08947 */ /* 0x002fea000383ffff */
.L_x_3316:
[----:B------:R-:W-:Y:S05]  /*a9a0*/  BSYNC B0 ;  /* 0x0000000000007941 */ /* 0x000fea0003800000 */
.L_x_3315:
        /* <DEDUP_REMOVED lines=224> */
.L_x_3321:
        /* <DEDUP_REMOVED lines=8> */
.L_x_3419:
[----:B------:R-:W-:Y:S05]  /*b830*/  BSYNC B1 ;  /* 0x0000000000017941 */ /* 0x000fea0003800000 */
.L_x_3418:
        /* <DEDUP_REMOVED lines=8> */
.L_x_3420:
[----:B------:R-:W-:Y:S01]  /*b8c0*/  FADD.FTZ R189, R189, R186 ;  /* 0x000000babdbd7221 */ /* 0x000fe20000010000 */
[----:B------:R-:W-:-:S04]  /*b8d0*/  HFMA2 R220, -RZ, RZ, 0, 1.1920928955078125e-07 ;  /* 0x00000002ffdc7431 */ /* 0x000fc800000001ff */
[----:B------:R-:W-:Y:S02]  /*b8e0*/  MOV R221, R189 ;  /* 0x000000bd00dd7202 */ /* 0x000fe40000000f00 */
[----:B------:R-:W-:-:S07]  /*b8f0*/  MOV R188, R195 ;  /* 0x000000c300bc7202 */ /* 0x000fce0000000f00 */
[----:B------:R-:W-:Y:S05]  /*b900*/  WARPSYNC.COLLECTIVE R194, `(.L_x_3421) ;  /* 0x00000000c2087348 */ /* 0x000fea0003c00000 */
[----:B------:R0:W1:Y:S02]  /*b910*/  SHFL.BFLY P0, R195, R221, R220, R223 ;  /* 0x0c0000dcddc37389 */ /* 0x00006400000000df */
[----:B01----:R-:W-:Y:S05]  /*b920*/  ENDCOLLECTIVE ;  /* 0x000000000000791b */ /* 0x003fea0003800000 */
.L_x_3421:
[----:B------:R-:W-:-:S05]  /*b930*/  FADD.FTZ R188, R188, R187 ;  /* 0x000000bbbcbc7221 */ /* 0x000fca0000010000 */
[----:B------:R-:W-:Y:S02]  /*b940*/  MOV R221, R188 ;  /* 0x000000bc00dd7202 */ /* 0x000fe40000000f00 */
[----:B------:R-:W-:-:S07]  /*b950*/  MOV R190, R195 ;  /* 0x000000c300be7202 */ /* 0x000fce0000000f00 */
[----:B------:R-:W-:Y:S05]  /*b960*/  WARPSYNC.COLLECTIVE R194, `(.L_x_3422) ;  /* 0x00000000c2087348 */ /* 0x000fea0003c00000 */
[----:B------:R0:W1:Y:S02]  /*b970*/  SHFL.BFLY P0, R195, R221, R220, R223 ;  /* 0x0c0000dcddc37389 */ /* 0x00006400000000df */
[----:B01----:R-:W-:Y:S05]  /*b980*/  ENDCOLLECTIVE ;  /* 0x000000000000791b */ /* 0x003fea0003800000 */
.L_x_3422:
[----:B------:R-:W-:Y:S01]  /*b990*/  FADD.FTZ R190, R189, R190 ;  /* 0x000000bebdbe7221 */ /* 0x000fe20000010000 */
[----:B------:R-:W-:-:S04]  /*b9a0*/  HFMA2 R220, -RZ, RZ, 0, 2.384185791015625e-07 ;  /* 0x00000004ffdc7431 */ /* 0x000fc800000001ff */
[----:B------:R-:W-:Y:S02]  /*b9b0*/  MOV R221, R190 ;  /* 0x000000be00dd7202 */ /* 0x000fe40000000f00 */
[----:B------:R-:W-:-:S07]  /*b9c0*/  MOV R191, R195 ;  /* 0x000000c300bf7202 */ /* 0x000fce0000000f00 */
[----:B------:R-:W-:Y:S05]  /*b9d0*/  WARPSYNC.COLLECTIVE R194, `(.L_x_3423) ;  /* 0x00000000c2087348 */ /* 0x000fea0003c00000 */
[----:B------:R0:W1:Y:S02]  /*b9e0*/  SHFL.BFLY P0, R195, R221, R220, R223 ;  /* 0x0c0000dcddc37389 */ /* 0x00006400000000df */
[----:B01----:R-:W-:Y:S05]  /*b9f0*/  ENDCOLLECTIVE ;  /* 0x000000000000791b */ /* 0x003fea0003800000 */
.L_x_3423:
[----:B------:R-:W-:-:S05]  /*ba00*/  FADD.FTZ R191, R188, R191 ;  /* 0x000000bfbcbf7221 */ /* 0x000fca0000010000 */
[----:B------:R-:W-:Y:S02]  /*ba10*/  MOV R221, R191 ;  /* 0x000000bf00dd7202 */ /* 0x000fe40000000f00 */
[----:B------:R-:W-:-:S07]  /*ba20*/  MOV R193, R195 ;  /* 0x000000c300c17202 */ /* 0x000fce0000000f00 */
[----:B------:R-:W-:Y:S05]  /*ba30*/  WARPSYNC.COLLECTIVE R194, `(.L_x_3424) ;  /* 0x00000000c2087348 */ /* 0x000fea0003c00000 */
[----:B------:R0:W1:Y:S02]  /*ba40*/  SHFL.BFLY P0, R195, R221, R220, R223 ;  /* 0x0c0000dcddc37389 */ /* 0x00006400000000df */
[----:B01----:R-:W-:Y:S05]  /*ba50*/  ENDCOLLECTIVE ;  /* 0x000000000000791b */ /* 0x003fea0003800000 */
.L_x_3424:
[----:B------:R-:W-:Y:S01]  /*ba60*/  FADD.FTZ R193, R190, R193 ;  /* 0x000000c1bec17221 */ /* 0x000fe20000010000 */
[----:B------:R-:W-:-:S04]  /*ba70*/  HFMA2 R220, -RZ, RZ, 0, 4.76837158203125e-07 ;  /* 0x00000008ffdc7431 */ /* 0x000fc800000001ff */
[----:B------:R-:W-:Y:S02]  /*ba80*/  MOV R221, R193 ;  /* 0x000000c100dd7202 */ /* 0x000fe40000000f00 */
[----:B------:R-:W-:-:S07]  /*ba90*/  MOV R192, R195 ;  /* 0x000000c300c07202 */ /* 0x000fce0000000f00 */
[----:B------:R-:W-:Y:S05]  /*baa0*/  WARPSYNC.COLLECTIVE R194, `(.L_x_3425) ;  /* 0x00000000c2087348 */ /* 0x000fea0003c00000 */
[----:B------:R0:W1:Y:S02]  /*bab0*/  SHFL.BFLY P0, R195, R221, R220, R223 ;  /* 0x0c0000dcddc37389 */ /* 0x00006400000000df */
[----:B01----:R-:W-:Y:S05]  /*bac0*/  ENDCOLLECTIVE ;  /* 0x000000000000791b */ /* 0x003fea0003800000 */
.L_x_3425:
[----:B------:R-:W-:-:S05]  /*bad0*/  FADD.FTZ R192, R191, R192 ;  /* 0x000000c0bfc07221 */ /* 0x000fca0000010000 */
[----:B------:R-:W-:Y:S02]  /*bae0*/  MOV R221, R192 ;  /* 0x000000c000dd7202 */ /* 0x000fe40000000f00 */
[----:B------:R-:W-:-:S07]  /*baf0*/  MOV R186, R195 ;  /* 0x000000c300ba7202 */ /* 0x000fce0000000f00 */
[----:B------:R-:W-:Y:S05]  /*bb00*/  WARPSYNC.COLLECTIVE R194, `(.L_x_3426) ;  /* 0x00000000c2087348 */ /* 0x000fea0003c00000 */
[----:B------:R0:W1:Y:S02]  /*bb10*/  SHFL.BFLY P0, R195, R221, R220, R223 ;  /* 0x0c0000dcddc37389 */ /* 0x00006400000000df */
[----:B01----:R-:W-:Y:S05]  /*bb20*/  ENDCOLLECTIVE ;  /* 0x000000000000791b */ /* 0x003fea0003800000 */
.L_x_3426:
[----:B------:R-:W-:Y:S01]  /*bb30*/  FADD.FTZ R186, R193, R186 ;  /* 0x000000bac1ba7221 */ /* 0x000fe20000010000 */
[----:B------:R-:W-:-:S04]  /*bb40*/  HFMA2 R220, -RZ, RZ, 0, 9.5367431640625e-07 ;  /* 0x00000010ffdc7431 */ /* 0x000fc800000001ff */
[----:B------:R-:W-:Y:S02]  /*bb50*/  MOV R221, R186 ;  /* 0x000000ba00dd7202 */ /* 0x000fe40000000f00 */
[----:B------:R-:W-:-:S07]  /*bb60*/  MOV R187, R195 ;  /* 0x000000c300bb7202 */ /* 0x000fce0000000f00 */
[----:B------:R-:W-:Y:S05]  /*bb70*/  WARPSYNC.COLLECTIVE R194, `(.L_x_3427) ;  /* 0x00000000c2087348 */ /* 0x000fea0003c00000 */
[----:B------:R0:W1:Y:S02]  /*bb80*/  SHFL.BFLY P0, R195, R221, R220, R223 ;  /* 0x0c0000dcddc37389 */ /* 0x00006400000000df */
[----:B01----:R-:W-:Y:S05]  /*bb90*/  ENDCOLLECTIVE ;  /* 0x000000000000791b */ /* 0x003fea0003800000 */
.L_x_3427:
[----:B------:R-:W-:-:S05]  /*bba0*/  FADD.FTZ R187, R192, R187 ;  /* 0x000000bbc0bb7221 */ /* 0x000fca0000010000 */
[----:B------:R-:W-:Y:S02]  /*bbb0*/  MOV R221, R187 ;  /* 0x000000bb00dd7202 */ /* 0x000fe40000000f00 */
[----:B------:R-:W-:-:S07]  /*bbc0*/  MOV R189, R195 ;  /* 0x000000c300bd7202 */ /* 0x000fce0000000f00 */
[----:B------:R-:W-:Y:S05]  /*bbd0*/  WARPSYNC.COLLECTIVE R194, `(.L_x_3428) ;  /* 0x00000000c2087348 */ /* 0x000fea0003c00000 */
[----:B------:R0:W1:Y:S02]  /*bbe0*/  SHFL.BFLY P0, R195, R221, R220, R223 ;  /* 0x0c0000dcddc37389 */ /* 0x00006400000000df */
[----:B01----:R-:W-:Y:S05]  /*bbf0*/  ENDCOLLECTIVE ;  /* 0x000000000000791b */ /* 0x003fea0003800000 */
.L_x_3428:
[----:B------:R-:W-:Y:S01]  /*bc00*/  MOV R188, R195 ;  /* 0x000000c300bc7202 */ /* 0x000fe20000000f00 */
[----:B------:R-:W-:Y:S06]  /*bc10*/  BRA `(.L_x_3429) ;  /* 0xffffff6c00347947 */ /* 0x000fec000383ffff */
.L_x_3430:
        /* <DEDUP_REMOVED lines=14> */
.L_x_25385:


//--------------------- .text._ZN10layer_norm13ln_bwd_kernelINS_13Kernel_traitsI6__halfS2_S2_S2_fjLj1280ELj1ELj4ELj1ELj16ENS_18Kernel_traits_baseILj1280ES2_S2_S2_S2_fjLj128EEEEELb1ELb1ELb0ELb0EEEvNS_9BwdParamsE --------------------------
	.section	.text._ZN10layer_norm13ln_bwd_kernelINS_13Kernel_traitsI6__halfS2_S2_S2_fjLj1280ELj1ELj4ELj1ELj16ENS_18Kernel_traits_baseILj1280ES2_S2_S2_S2_fjLj128EEEEELb1ELb1ELb0ELb0EEEvNS_9BwdParamsE,"ax",@progbits
	.align	128
        .global         _ZN10layer_norm13ln_bwd_kernelINS_13Kernel_traitsI6__halfS2_S2_S2_fjLj1280ELj1ELj4ELj1ELj16ENS_18Kernel_traits_baseILj1280ES2_S2_S2_S2_fjLj128EEEEELb1ELb1ELb0ELb0EEEvNS_9BwdParamsE
        .type           _ZN10layer_norm13ln_bwd_kernelINS_13Kernel_traitsI6__halfS2_S2_S2_fjLj1280ELj1ELj4ELj1ELj16ENS_18Kernel_traits_baseILj1280ES2_S2_S2_S2_fjLj128EEEEELb1ELb1ELb0ELb0EEEvNS_9BwdParamsE,@function
        .size           _ZN10layer_norm13ln_bwd_kernelINS_13Kernel_traitsI6__halfS2_S2_S2_fjLj1280ELj1ELj4ELj1ELj16ENS_18Kernel_traits_baseILj1280ES2_S2_S2_S2_fjLj128EEEEELb1ELb1ELb0ELb0EEEvNS_9BwdParamsE,(.L_x_25386 - _ZN10layer_norm13ln_bwd_kernelINS_13Kernel_traitsI6__halfS2_S2_S2_fjLj1280ELj1ELj4ELj1ELj16ENS_18Kernel_traits_baseILj1280ES2_S2_S2_S2_fjLj128EEEEELb1ELb1ELb0ELb0EEEvNS_9BwdParamsE)
        .other          _ZN10layer_norm13ln_bwd_kernelINS_13Kernel_traitsI6__halfS2_S2_S2_fjLj1280ELj1ELj4ELj1ELj16ENS_18Kernel_traits_baseILj1280ES2_S2_S2_S2_fjLj128EEEEELb1ELb1ELb0ELb0EEEvNS_9BwdParamsE,@"STO_CUDA_ENTRY STV_DEFAULT"
_ZN10layer_norm13ln_bwd_kernelINS_13Kernel_traitsI6__halfS2_S2_S2_fjLj1280ELj1ELj4ELj1ELj16ENS_18Kernel_traits_baseILj1280ES2_S2_S2_S2_fjLj128EEEEELb1ELb1ELb0ELb0EEEvNS_9BwdParamsE:
.text._ZN10layer_norm13ln_bwd_kernelINS_13Kernel_traitsI6__halfS2_S2_S2_fjLj1280ELj1ELj4ELj1ELj16ENS_18Kernel_traits_baseILj1280ES2_S2_S2_S2_fjLj128EEEEELb1ELb1ELb0ELb0EEEvNS_9BwdParamsE:
        /* <DEDUP_REMOVED lines=18> */
[----:B------:R-:W-:Y:S01]  /*0120*/  STL [R1+0x14], R10 ;  /* 0x0000140a01007387 */ /* 0x000fe20000100800 */
[----:B------:R-:W-:-:S02]  /*0130*/  MOV R27, R10 ;  /* 0x0000000a001b7202 */ /* 0x000fc40000000f00 */
[----:B------:R-:W-:-:S04]  /*0140*/  LEA.HI.SX32 R11, R0, R3, 0x1d ;  /* 0x00000003000b7211 */ /* 0x000fc800078feaff */
[C---:B------:R-:W-:Y:S01]  /*0150*/  ISETP.GE.U32.AND P0, PT, R11.reuse, 0x20, PT ;  /* 0x000000200b00780c */ /* 0x040fe20003f06070 */
[----:B------:R4:W-:Y:S01]  /*0160*/  STL [R1+0xc], R11 ;  /* 0x00000c0b01007387 */ /* 0x0009e20000100800 */
        /* <DEDUP_REMOVED lines=18> */
[----:B------:R-:W5:Y:S04]  /*0290*/  @P1 LDG.E.128 R164, desc[UR6][R10.64] ;  /* 0x000000060aa41981 */ /* 0x000f68000c1e1d00 */
[----:B------:R-:W5:Y:S01]  /*02a0*/  @P1 LDG.E.128 R160, desc[UR6][R12.64] ;  /* 0x000000060ca01981 */ /* 0x000f62000c1e1d00 */
[----:B------:R-:W0:Y:S01]  /*02b0*/  @P3 LDC.64 R20, c[0x0][0x3e8] ;  /* 0x0000fa00ff143b82 */ /* 0x000e220000000a00 */
[----:B-1----:R-:W-:-:S07]  /*02c0*/  @P2 IMAD.WIDE.U32 R14, R27, 0x10, R14 ;  /* 0x000000101b0e2825 */ /* 0x002fce00078e000e */
[----:B------:R-:W1:Y:S01]  /*02d0*/  @P4 LDC.64 R22, c[0x0][0x3d0] ;  /* 0x0000f400ff164b82 */ /* 0x000e620000000a00 */
[C---:B--2---:R-:W-:Y:S01]  /*02e0*/  @P2 IMAD.WIDE.U32 R16, R27.reuse, 0x10, R16 ;  /* 0x000000101b102825 */ /* 0x044fe200078e0010 */
[----:B------:R-:W-:Y:S01]  /*02f0*/  @P2 IADD3 R27, PT, PT, R27, 0x20, RZ ;  /* 0x000000201b1b2810 */ /* 0x000fe20007ffe0ff */
[----:B------:R-:W5:Y:S04]  /*0300*/  @P2 LDG.E.128 R156, desc[UR6][R14.64] ;  /* 0x000000060e9c2981 */ /* 0x000f68000c1e1d00 */
[----:B------:R-:W5:Y:S01]  /*0310*/  @P2 LDG.E.128 R152, desc[UR6][R16.64] ;  /* 0x0000000610982981 */ /* 0x000f62000c1e1d00 */
[----:B------:R-:W2:Y:S01]  /*0320*/  @P4 LDC.64 R24, c[0x0][0x3e8] ;  /* 0x0000fa00ff184b82 */ /* 0x000ea20000000a00 */
[C---:B----4-:R-:W-:Y:S02]  /*0330*/  @P3 IMAD.WIDE.U32 R18, R27.reuse, 0x10, R18 ;  /* 0x000000101b123825 */ /* 0x050fe400078e0012 */
[----:B------:R3:W-:Y:S04]  /*0340*/  STL [R1+0xac], RZ ;  /* 0x0000acff01007387 */ /* 0x0007e80000100800 */
[----:B------:R-:W5:Y:S01]  /*0350*/  @P3 LDG.E.128 R148, desc[UR6][R18.64] ;  /* 0x0000000612943981 */ /* 0x000f62000c1e1d00 */
        /* <DEDUP_REMOVED lines=42> */
[----:B----4-:R-:W-:-:S03]  /*0600*/  LOP3.LUT R2, R0, UR4, RZ, 0xfc, !PT ;  /* 0x0000000400027c12 */ /* 0x010fc6000f8efcff */
        /* <DEDUP_REMOVED lines=51> */
[----:B---3--:R-:W-:Y:S06]  /*0940*/  @P0 BRA `(.L_x_3432) ;  /* 0x000000e400a00947 */ /* 0x008fec0003800000 */
        /* <DEDUP_REMOVED lines=83> */
.L_x_3482:
[----:B------:R-:W2:Y:S01]  /*0e80*/  LDL R21, [R1+0x4] ;  /* 0x0000040001157983 */ /* 0x000ea20000100800 */
[----:B------:R-:W2:Y:S03]  /*0e90*/  @P5 LDC.64 R2, c[0x0][0x3e0] ;  /* 0x0000f800ff025b82 */ /* 0x000ea60000000a00 */
[----:B---3--:R-:W3:Y:S01]  /*0ea0*/  LDL R248, [R1+0xc] ;  /* 0x00000c0001f87983 */ /* 0x008ee20000100800 */
[----:B-1----:R-:W1:Y:S01]  /*0eb0*/  S2R R176, SR_TID.X ;  /* 0x0000000000b07919 */ /* 0x002e620000002100 */
[----:B--2---:R-:W-:-:S05]  /*0ec0*/  @P5 IMAD.WIDE R2, R21, 0x2, R2 ;  /* 0x0000000215025825 */ /* 0x004fca00078e0202 */
[----:B------:R2:W4:Y:S02]  /*0ed0*/  @P5 LDG.E.U16 R0, desc[UR6][R2.64] ;  /* 0x0000000602005981 */ /* 0x000524000c1e1500 */
[----:B--2---:R-:W2:Y:S02]  /*0ee0*/  LDC.64 R2, c[0x0][0x3c0] ;  /* 0x0000f000ff027b82 */ /* 0x004ea40000000a00 */
[----:B--2---:R-:W-:-:S05]  /*0ef0*/  IMAD.WIDE R2, R21, 0x4, R2 ;  /* 0x0000000415027825 */ /* 0x004fca00078e0202 */
[----:B------:R2:W4:Y:S02]  /*0f00*/  LDG.E R20, desc[UR6][R2.64] ;  /* 0x0000000602147981 */ /* 0x000524000c1e1900 */
[----:B--2---:R-:W2:Y:S01]  /*0f10*/  LDC.64 R2, c[0x0][0x3c8] ;  /* 0x0000f200ff027b82 */ /* 0x004ea20000000a00 */
[----:B------:R-:W-:Y:S02]  /*0f20*/  MOV R177, UR20 ;  /* 0x0000001400b17c02 */ /* 0x000fe40008000f00 */
[----:B-1----:R-:W-:-:S03]  /*0f30*/  LOP3.LUT R176, R176, 0x1f, RZ, 0xc0, !PT ;  /* 0x0000001fb0b07812 */ /* 0x002fc600078ec0ff */
[----:B------:R1:W-:Y:S04]  /*0f40*/  STL [R1+0x10], R177 ;  /* 0x000010b101007387 */ /* 0x0003e80000100800 */
[----:B------:R1:W-:Y:S01]  /*0f50*/  STL [R1+0x14], R176 ;  /* 0x000014b001007387 */ /* 0x0003e20000100800 */
[----:B--2---:R-:W-:-:S06]  /*0f60*/  IMAD.WIDE R2, R21, 0x4, R2 ;  /* 0x0000000415027825 */ /* 0x004fcc00078e0202 */
[----:B-----5:R2:W5:Y:S01]  /*0f70*/  LDG.E R2, desc[UR6][R2.64] ;  /* 0x0000000602027981 */ /* 0x020562000c1e1900 */
[C---:B---3--:R-:W-:Y:S01]  /*0f80*/  ISETP.GE.U32.AND P4, PT, R248.reuse, 0x20, PT ;  /* 0x00000020f800780c */ /* 0x048fe20003f86070 */
[----:B------:R-:W-:Y:S01]  /*0f90*/  BSSY.RECONVERGENT B1, `(.L_x_3433) ;  /* 0x000007f000017945 */ /* 0x000fe20003800200 */
[----:B------:R-:W-:Y:S01]  /*0fa0*/  ISETP.NE.AND P0, PT, RZ, UR8, PT ;  /* 0x00000008ff007c0c */ /* 0x000fe2000bf05270 */
[----:B------:R-:W-:Y:S01]  /*0fb0*/  HFMA2 R183, -RZ, RZ, 0, 0 ;  /* 0x00000000ffb77431 */ /* 0x000fe200000001ff */
[C---:B------:R-:W-:Y:S02]  /*0fc0*/  ISETP.GE.U32.AND P3, PT, R248.reuse, 0x40, PT ;  /* 0x00000040f800780c */ /* 0x040fe40003f66070 */
[C---:B------:R-:W-:Y:S02]  /*0fd0*/  ISETP.GE.U32.AND P2, PT, R248.reuse, 0x60, PT ;  /* 0x00000060f800780c */ /* 0x040fe40003f46070 */
[----:B------:R-:W-:Y:S01]  /*0fe0*/  ISETP.GE.U32.AND P1, PT, R248, 0x80, PT ;  /* 0x00000080f800780c */ /* 0x000fe20003f26070 */
[----:B--2---:R-:W-:Y:S01]  /*0ff0*/  HFMA2 R3, -RZ, RZ, 1.875, 0 ;  /* 0x3f800000ff037431 */ /* 0x004fe200000001ff */
[----:B------:R-:W-:Y:S01]  /*1000*/  MOV R228, RZ ;  /* 0x000000ff00e47202 */ /* 0x000fe20000000f00 */
[----:B----4-:R-:W-:-:S02]  /*1010*/  @P5 HADD2.F32 R3, -RZ, R0.H0_H0 ;  /* 0x20000000ff035230 */ /* 0x010fc40000004100 */
[----:B------:R-:W-:-:S05]  /*1020*/  IMAD R0, R21, R177, RZ ;  /* 0x000000b115007224 */ /* 0x000fca00078e02ff */
[----:B------:R-:W-:-:S04]  /*1030*/  SHF.R.S32.HI R21, RZ, 0x1f, R0 ;  /* 0x0000001fff157819 */ /* 0x000fc80000011400 */
[----:B------:R-:W-:-:S04]  /*1040*/  LEA.HI R0, R21, R0, RZ, 0x3 ;  /* 0x0000000015007211 */ /* 0x000fc800078f18ff */
[----:B------:R-:W-:-:S04]  /*1050*/  LEA.HI.SX32 R0, R0, R176, 0x1d ;  /* 0x000000b000007211 */ /* 0x000fc800078feaff */
[----:B------:R-:W-:Y:S02]  /*1060*/  MOV R21, R0 ;  /* 0x0000000000157202 */ /* 0x000fe40000000f00 */
[----:B------:R-:W-:Y:S01]  /*1070*/  FSEL R20, R20, RZ, !P0 ;  /* 0x000000ff14147208 */ /* 0x000fe20004000000 */
[----:B-1----:R-:W-:Y:S06]  /*1080*/  @!P4 BRA `(.L_x_3434) ;  /* 0x0000000400bcc947 */ /* 0x002fec0003800000 */
        /* <DEDUP_REMOVED lines=8> */
[C---:B-1----:R-:W-:Y:S01]  /*1110*/  IMAD.WIDE.U32 R4, R0.reuse, 0x10, R4 ;  /* 0x0000001000047825 */ /* 0x042fe200078e0004 */
[----:B------:R-:W-:Y:S02]  /*1120*/  ISETP.NE.AND.EX P0, PT, RZ, UR11, PT, P0 ;  /* 0x0000000bff007c0c */ /* 0x000fe4000bf05300 */
[----:B------:R-:W3:Y:S04]  /*1130*/  LDL.LU R186, [R1+0x9c] ;  /* 0x00009c0001ba7983 */ /* 0x000ee80000300800 */
[----:B------:R4:W2:Y:S04]  /*1140*/  LDG.E.128 R176, desc[UR6][R4.64] ;  /* 0x0000000604b07981 */ /* 0x0008a8000c1e1d00 */
[----:B------:R-:W3:Y:S01]  /*1150*/  LDL.LU R185, [R1+0xa0] ;  /* 0x0000a00001b97983 */ /* 0x000ee20000300800 */
[----:B----4-:R-:W-:-:S02]  /*1160*/  IMAD.WIDE.U32 R4, R0, 0x10, R22 ;  /* 0x0000001000047825 */ /* 0x010fc400078e0016 */
[----:B------:R-:W1:Y:S03]  /*1170*/  LDC.64 R22, c[0x0][0x3b0] ;  /* 0x0000ec00ff167b82 */ /* 0x000e660000000a00 */
[----:B------:R4:W3:Y:S05]  /*1180*/  LDG.E.128 R180, desc[UR6][R4.64] ;  /* 0x0000000604b47981 */ /* 0x0008ea000c1e1d00 */
[----:B----4-:R-:W4:Y:S02]  /*1190*/  @P0 LDC.64 R4, c[0x0][0x438] ;  /* 0x00010e00ff040b82 */ /* 0x010f240000000a00 */
[----:B----4-:R-:W-:-:S05]  /*11a0*/  @P0 IMAD.WIDE.U32 R4, R0, 0x10, R4 ;  /* 0x0000001000040825 */ /* 0x010fca00078e0004 */
[----:B------:R1:W5:Y:S02]  /*11b0*/  @P0 LDG.E.128 R52, desc[UR6][R4.64] ;  /* 0x0000000604340981 */ /* 0x000364000c1e1d00 */
[----:B-1----:R-:W-:-:S05]  /*11c0*/  IMAD.WIDE.U32 R4, R0, 0x8, R22 ;  /* 0x0000000800047825 */ /* 0x002fca00078e0016 */
[----:B------:R1:W5:Y:S02]  /*11d0*/  LDG.E.64 R22, desc[UR6][R4.64] ;  /* 0x0000000604167981 */ /* 0x000364000c1e1b00 */
[----:B-1----:R-:W-:Y:S02]  /*11e0*/  HADD2.F32 R5, -RZ, R172.H0_H0 ;  /* 0x200000acff057230 */ /* 0x002fe40000004100 */
[--C-:B--2---:R-:W-:Y:S02]  /*11f0*/  HADD2.F32 R4, -RZ, R176.reuse.H0_H0 ;  /* 0x200000b0ff047230 */ /* 0x104fe40000004100 */
[----:B------:R-:W-:-:S03]  /*1200*/  HADD2.F32 R6, -RZ, R176.H1_H1 ;  /* 0x300000b0ff067230 */ /* 0x000fc60000004100 */
[----:B------:R-:W-:-:S04]  /*1210*/  FADD.FTZ R4, -R20, R4 ;  /* 0x0000000414047221 */ /* 0x000fc80000010100 */
[----:B-----5:R-:W-:Y:S01]  /*1220*/  FMUL.FTZ R195, R2, R4 ;  /* 0x0000000402c37220 */ /* 0x020fe20000410000 */
[----:B------:R-:W-:Y:S01]  /*1230*/  FADD.FTZ R6, -R20, R6 ;  /* 0x0000000614067221 */ /* 0x000fe20000010100 */
[----:B---3--:R-:W-:-:S03]  /*1240*/  HADD2.F32 R4, -RZ, R180.H0_H0 ;  /* 0x200000b4ff047230 */ /* 0x008fc60000004100 */
[----:B------:R-:W-:Y:S01]  /*1250*/  FMUL.FTZ R204, R2, R6 ;  /* 0x0000000602cc7220 */ /* 0x000fe20000410000 */
[----:B------:R-:W-:Y:S02]  /*1260*/  HADD2.F32 R6, -RZ, R172.H1_H1 ;  /* 0x300000acff067230 */ /* 0x000fe40000004100 */
[----:B------:R-:W-:Y:S01]  /*1270*/  FADD.FTZ R132, R132, R4 ;  /* 0x0000000484847221 */ /* 0x000fe20000010000 */
[-C--:B------:R-:W-:Y:S01]  /*1280*/  FFMA.FTZ R251, R195, R4.reuse, R251 ;  /* 0x00000004c3fb7223 */ /* 0x080fe200000100fb */
[----:B------:R-:W-:Y:S01]  /*1290*/  FMUL.FTZ R214, R5, R4 ;  /* 0x0000000405d67220 */ /* 0x000fe20000410000 */
[----:B------:R-:W-:Y:S02]  /*12a0*/  HADD2.F32 R4, -RZ, R177.H0_H0 ;  /* 0x200000b1ff047230 */ /* 0x000fe40000004100 */
[----:B------:R-:W-:-:S03]  /*12b0*/  HADD2.F32 R5, -RZ, R180.H1_H1 ;  /* 0x300000b4ff057230 */ /* 0x000fc60000004100 */
[----:B------:R-:W-:Y:S02]  /*12c0*/  FADD.FTZ R4, -R20, R4 ;  /* 0x0000000414047221 */ /* 0x000fe40000010100 */
[-C--:B------:R-:W-:Y:S01]  /*12d0*/  FMUL.FTZ R244, R6, R5.reuse ;  /* 0x0000000506f47220 */ /* 0x080fe20000410000 */
[----:B------:R-:W-:Y:S02]  /*12e0*/  HADD2.F32 R6, -RZ, R177.H1_H1 ;  /* 0x300000b1ff067230 */ /* 0x000fe40000004100 */
[----:B------:R-:W-:Y:S01]  /*12f0*/  FADD.FTZ R133, R133, R5 ;  /* 0x0000000585857221 */ /* 0x000fe20000010000 */
[----:B------:R-:W-:Y:S01]  /*1300*/  FFMA.FTZ R250, R204, R5, R250 ;  /* 0x00000005ccfa7223 */ /* 0x000fe200000100fa */
[----:B------:R-:W-:Y:S01]  /*1310*/  FMUL.FTZ R199, R2, R4 ;  /* 0x0000000402c77220 */ /* 0x000fe20000410000 */
[----:B------:R-:W-:Y:S02]  /*1320*/  HADD2.F32 R4, -RZ, R181.H0_H0 ;  /* 0x200000b5ff047230 */ /* 0x000fe40000004100 */
[----:B------:R-:W-:-:S02]  /*1330*/  HADD2.F32 R5, -RZ, R173.H0_H0 ;  /* 0x200000adff057230 */ /* 0x000fc40000004100 */
[----:B------:R-:W-:Y:S01]  /*1340*/  FADD.FTZ R6, -R20, R6 ;  /* 0x0000000614067221 */ /* 0x000fe20000010100 */
[----:B------:R-:W-:Y:S01]  /*1350*/  FADD.FTZ R134, R134, R4 ;  /* 0x0000000486867221 */ /* 0x000fe20000010000 */
[-C--:B------:R-:W-:Y:S01]  /*1360*/  FFMA.FTZ R249, R199, R4.reuse, R249 ;  /* 0x00000004c7f97223 */ /* 0x080fe200000100f9 */
[----:B------:R-:W-:Y:S01]  /*1370*/  FMUL.FTZ R240, R5, R4 ;  /* 0x0000000405f07220 */ /* 0x000fe20000410000 */
[----:B------:R-:W-:Y:S02]  /*1380*/  HADD2.F32 R4, -RZ, R181.H1_H1 ;  /* 0x300000b5ff047230 */ /* 0x000fe40000004100 */
[----:B------:R-:W-:Y:S01]  /*1390*/  FMUL.FTZ R181, R2, R6 ;  /* 0x0000000602b57220 */ /* 0x000fe20000410000 */
[----:B------:R-:W-:Y:S03]  /*13a0*/  STL [R1+0xa8], R251 ;  /* 0x0000a8fb01007387 */ /* 0x000fe60000100800 */
[----:B------:R-:W-:Y:S01]  /*13b0*/  FFMA.FTZ R184, R181, R4, R184 ;  /* 0x00000004b5b87223 */ /* 0x000fe200000100b8 */
[----:B------:R-:W-:Y:S04]  /*13c0*/  STL [R1+0xac], R250 ;  /* 0x0000acfa01007387 */ /* 0x000fe80000100800 */
[----:B------:R-:W-:Y:S04]  /*13d0*/  STL [R1+0xb0], R249 ;  /* 0x0000b0f901007387 */ /* 0x000fe80000100800 */
[----:B------:R1:W-:Y:S04]  /*13e0*/  STL [R1+0xb4], R184 ;  /* 0x0000b4b801007387 */ /* 0x0003e80000100800 */
[----:B-1----:R-:W2:Y:S01]  /*13f0*/  LDL.LU R184, [R1+0xa4] ;  /* 0x0000a40001b87983 */ /* 0x002ea20000300800 */
[----:B------:R-:W-:-:S02]  /*1400*/  HADD2.F32 R5, -RZ, R178.H0_H0 ;  /* 0x200000b2ff057230 */ /* 0x000fc40000004100 */
[----:B------:R-:W-:-:S03]  /*1410*/  HADD2.F32 R6, -RZ, R173.H1_H1 ;  /* 0x300000adff067230 */ /* 0x000fc60000004100 */
[----:B------:R-:W-:Y:S01]  /*1420*/  FADD.FTZ R5, -R20, R5 ;  /* 0x0000000514057221 */ /* 0x000fe20000010100 */
[----:B------:R-:W-:Y:S01]  /*1430*/  FADD.FTZ R135, R135, R4 ;  /* 0x0000000487877221 */ /* 0x000fe20000010000 */
[----:B------:R-:W-:Y:S01]  /*1440*/  FMUL.FTZ R236, R6, R4 ;  /* 0x0000000406ec7220 */ /* 0x000fe20000410000 */
[----:B------:R-:W-:Y:S02]  /*1450*/  HADD2.F32 R4, -RZ, R178.H1_H1 ;  /* 0x300000b2ff047230 */ /* 0x000fe40000004100 */
[----:B------:R-:W-:Y:S01]  /*1460*/  FMUL.FTZ R180, R2, R5 ;  /* 0x0000000502b47220 */ /* 0x000fe20000410000 */
[----:B------:R-:W-:Y:S02]  /*1470*/  HADD2.F32 R5, -RZ, R182.H0_H0 ;  /* 0x200000b6ff057230 */ /* 0x000fe40000004100 */
[----:B------:R-:W-:Y:S02]  /*1480*/  HADD2.F32 R6, -RZ, R174.H0_H0 ;  /* 0x200000aeff067230 */ /* 0x000fe40000004100 */
[----:B------:R-:W-:Y:S01]  /*1490*/  FADD.FTZ R4, -R20, R4 ;  /* 0x0000000414047221 */ /* 0x000fe20000010100 */
[----:B------:R-:W-:Y:S01]  /*14a0*/  FADD.FTZ R128, R128, R5 ;  /* 0x0000000580807221 */ /* 0x000fe20000010000 */
[-C--:B------:R-:W-:Y:S01]  /*14b0*/  FFMA.FTZ R187, R180, R5.reuse, R187 ;  /* 0x00000005b4bb7223 */ /* 0x080fe200000100bb */
[----:B------:R-:W-:Y:S01]  /*14c0*/  FMUL.FTZ R231, R6, R5 ;  /* 0x0000000506e77220 */ /* 0x000fe20000410000 */
[----:B------:R-:W-:-:S02]  /*14d0*/  HADD2.F32 R5, -RZ, R179.H0_H0 ;  /* 0x200000b3ff057230 */ /* 0x000fc40000004100 */
[----:B------:R-:W-:Y:S01]  /*14e0*/  FMUL.FTZ R4, R2, R4 ;  /* 0x0000000402047220 */ /* 0x000fe20000410000 */
[----:B------:R-:W-:Y:S02]  /*14f0*/  HADD2.F32 R6, -RZ, R182.H1_H1 ;  /* 0x300000b6ff067230 */ /* 0x000fe40000004100 */
[----:B------:R-:W-:Y:S02]  /*1500*/  HADD2.F32 R21, -RZ, R174.H1_H1 ;  /* 0x300000aeff157230 */ /* 0x000fe40000004100 */
[----:B------:R-:W-:Y:S01]  /*1510*/  FADD.FTZ R5, -R20, R5 ;  /* 0x0000000514057221 */ /* 0x000fe20000010100 */
[----:B------:R-:W-:Y:S01]  /*1520*/  FADD.FTZ R129, R129, R6 ;  /* 0x0000000681817221 */ /* 0x000fe20000010000 */
[-C--:B------:R-:W-:Y:S01]  /*1530*/  FFMA.FTZ R186, R4, R6.reuse, R186 ;  /* 0x0000000604ba7223 */ /* 0x080fe200000100ba */
[----:B------:R-:W-:Y:S01]  /*1540*/  FMUL.FTZ R224, R21, R6 ;  /* 0x0000000615e07220 */ /* 0x000fe20000410000 */
[----:B------:R-:W-:Y:S02]  /*1550*/  HADD2.F32 R6, -RZ, R183.H0_H0 ;  /* 0x200000b7ff067230 */ /* 0x000fe40000004100 */
[----:B------:R-:W-:Y:S01]  /*1560*/  FMUL.FTZ R5, R2, R5 ;  /* 0x0000000502057220 */ /* 0x000fe20000410000 */
[----:B------:R-:W-:-:S02]  /*1570*/  HADD2.F32 R21, -RZ, R175.H0_H0 ;  /* 0x200000afff157230 */ /* 0x000fc40000004100 */
[----:B------:R-:W-:Y:S01]  /*1580*/  FADD.FTZ R130, R130, R6 ;  /* 0x0000000682827221 */ /* 0x000fe20000010000 */
[-C--:B------:R-:W-:Y:S02]  /*1590*/  FFMA.FTZ R185, R5, R6.reuse, R185 ;  /* 0x0000000605b97223 */ /* 0x080fe400000100b9 */
[----:B------:R-:W-:Y:S01]  /*15a0*/  FMUL.FTZ R223, R21, R6 ;  /* 0x0000000615df7220 */ /* 0x000fe20000410000 */
[----:B------:R-:W-:Y:S01]  /*15b0*/  FFMA.FTZ R6, R195, R214, RZ ;  /* 0x000000d6c3067223 */ /* 0x000fe200000100ff */
[----:B------:R-:W-:-:S03]  /*15c0*/  HADD2.F32 R179, -RZ, R179.H1_H1 ;  /* 0x300000b3ffb37230 */ /* 0x000fc60000004100 */
[----:B------:R-:W-:Y:S02]  /*15d0*/  FFMA.FTZ R6, R204, R244, R6 ;  /* 0x000000f4cc067223 */ /* 0x000fe40000010006 */
[----:B------:R-:W-:Y:S02]  /*15e0*/  FADD.FTZ R179, -R20, R179 ;  /* 0x000000b314b37221 */ /* 0x000fe40000010100 */
[----:B------:R-:W-:Y:S01]  /*15f0*/  FFMA.FTZ R6, R199, R240, R6 ;  /* 0x000000f0c7067223 */ /* 0x000fe20000010006 */
[----:B------:R-:W-:Y:S02]  /*1600*/  HADD2.F32 R176, -RZ, R183.H1_H1 ;  /* 0x300000b7ffb07230 */ /* 0x000fe40000004100 */
[----:B------:R-:W-:Y:S01]  /*1610*/  FADD.FTZ R21, RZ, R214 ;  /* 0x000000d6ff157221 */ /* 0x000fe20000010000 */
[----:B------:R-:W-:Y:S01]  /*1620*/  FFMA.FTZ R177, R181, R236, R6 ;  /* 0x000000ecb5b17223 */ /* 0x000fe20000010006 */
[----:B------:R-:W-:Y:S02]  /*1630*/  FMUL.FTZ R6, R2, R179 ;  /* 0x000000b302067220 */ /* 0x000fe40000410000 */
[----:B------:R-:W-:Y:S01]  /*1640*/  FADD.FTZ R21, R21, R244 ;  /* 0x000000f415157221 */ /* 0x000fe20000010000 */
[----:B------:R1:W-:Y:S03]  /*1650*/  STL [R1+0x98], R187 ;  /* 0x000098bb01007387 */ /* 0x0003e60000100800 */
[----:B------:R-:W-:Y:S01]  /*1660*/  FADD.FTZ R21, R21, R240 ;  /* 0x000000f015157221 */ /* 0x000fe20000010000 */
[----:B------:R1:W-:Y:S04]  /*1670*/  STL [R1+0x9c], R186 ;  /* 0x00009cba01007387 */ /* 0x0003e80000100800 */
[----:B------:R1:W-:Y:S01]  /*1680*/  STL [R1+0xa0], R185 ;  /* 0x0000a0b901007387 */ /* 0x0003e20000100800 */
[----:B------:R-:W-:Y:S01]  /*1690*/  FADD.FTZ R21, R21, R236 ;  /* 0x000000ec15157221 */ /* 0x000fe20000010000 */
[----:B------:R-:W-:-:S03]  /*16a0*/  FFMA.FTZ R177, R180, R231, R177 ;  /* 0x000000e7b4b17223 */ /* 0x000fc600000100b1 */
[----:B------:R-:W-:Y:S01]  /*16b0*/  FADD.FTZ R21, R21, R231 ;  /* 0x000000e715157221 */ /* 0x000fe20000010000 */
[----:B------:R-:W-:Y:S02]  /*16c0*/  HADD2.F32 R178, -RZ, R175.H1_H1 ;  /* 0x300000afffb27230 */ /* 0x000fe40000004100 */
[----:B------:R-:W-:Y:S01]  /*16d0*/  FFMA.FTZ R177, R4, R224, R177 ;  /* 0x000000e004b17223 */ /* 0x000fe200000100b1 */
[----:B------:R-:W-:Y:S02]  /*16e0*/  FADD.FTZ R21, R21, R224 ;  /* 0x000000e015157221 */ /* 0x000fe40000010000 */
[----:B------:R-:W-:Y:S01]  /*16f0*/  FMUL.FTZ R182, R178, R176 ;  /* 0x000000b0b2b67220 */ /* 0x000fe20000410000 */
[----:B------:R-:W-:Y:S01]  /*1700*/  FFMA.FTZ R177, R5, R223, R177 ;  /* 0x000000df05b17223 */ /* 0x000fe200000100b1 */
[----:B------:R-:W-:Y:S01]  /*1710*/  FADD.FTZ R21, R21, R223 ;  /* 0x000000df15157221 */ /* 0x000fe20000010000 */
[----:B------:R-:W-:Y:S02]  /*1720*/  FADD.FTZ R131, R131, R176 ;  /* 0x000000b083837221 */ /* 0x000fe40000010000 */
[----:B------:R-:W-:Y:S01]  /*1730*/  FFMA.FTZ R183, R6, R182, R177 ;  /* 0x000000b606b77223 */ /* 0x000fe200000100b1 */
[----:B------:R-:W-:Y:S01]  /*1740*/  FADD.FTZ R228, R21, R182 ;  /* 0x000000b615e47221 */ /* 0x000fe20000010000 */
[----:B------:R-:W-:Y:S01]  /*1750*/  IADD3 R21, PT, PT, R0, 0x20, RZ ;  /* 0x0000002000157810 */ /* 0x000fe20007ffe0ff */
[----:B--2---:R-:W-:-:S05]  /*1760*/  FFMA.FTZ R184, R6, R176, R184 ;  /* 0x000000b006b87223 */ /* 0x004fca00000100b8 */
[----:B------:R1:W-:Y:S02]  /*1770*/  STL [R1+0xa4], R184 ;  /* 0x0000a4b801007387 */ /* 0x0003e40000100800 */
.L_x_3434:
[----:B------:R-:W-:Y:S05]  /*1780*/  BSYNC.RECONVERGENT B1 ;  /* 0x0000000000017941 */ /* 0x000fea0003800200 */
.L_x_3433:
[----:B------:R-:W-:Y:S04]  /*1790*/  BSSY.RECONVERGENT B1, `(.L_x_3435) ;  /* 0x0000071000017945 */ /* 0x000fe80003800200 */
[----:B------:R-:W-:Y:S05]  /*17a0*/  @!P3 BRA `(.L_x_3436) ;  /* 0x0000000400bcb947 */ /* 0x000fea0003800000 */
[----:B------:R-:W2:Y:S01]  /*17b0*/  LDC.64 R8, c[0x0][0x3a8] ;  /* 0x0000ea00ff087b82 */ /* 0x000ea20000000a00 */
[----:B------:R-:W3:Y:S04]  /*17c0*/  LDL.LU R222, [R1+0x88] ;  /* 0x0000880001de7983 */ /* 0x000ee80000300800 */
[----:B------:R-:W4:Y:S03]  /*17d0*/  LDL.LU R221, [R1+0x8c] ;  /* 0x00008c0001dd7983 */ /* 0x000f260000300800 */
[----:B------:R-:W0:Y:S01]  /*17e0*/  LDC.64 R24, c[0x0][0x428] ;  /* 0x00010a00ff187b82 */ /* 0x000e220000000a00 */
[----:B------:R-:W4:Y:S01]  /*17f0*/  LDL.LU R212, [R1+0x90] ;  /* 0x0000900001d47983 */ /* 0x000f220000300800 */
[----:B------:R-:W-:-:S03]  /*1800*/  ISETP.NE.U32.AND P0, PT, RZ, UR10, PT ;  /* 0x0000000aff007c0c */ /* 0x000fc6000bf05070 */
[----:B------:R-:W4:Y:S01]  /*1810*/  LDL.LU R252, [R1+0x94] ;  /* 0x0000940001fc7983 */ /* 0x000f220000300800 */
[C---:B--2---:R-:W-:Y:S01]  /*1820*/  IMAD.WIDE.U32 R8, R21.reuse, 0x10, R8 ;  /* 0x0000001015087825 */ /* 0x044fe200078e0008 */
[----:B------:R-:W-:Y:S02]  /*1830*/  ISETP.NE.AND.EX P0, PT, RZ, UR11, PT, P0 ;  /* 0x0000000bff007c0c */ /* 0x000fe4000bf05300 */
[----:B------:R-:W2:Y:S04]  /*1840*/  LDL.LU R251, [R1+0x78] ;  /* 0x0000780001fb7983 */ /* 0x000ea80000300800 */
[----:B------:R0:W3:Y:S04]  /*1850*/  LDG.E.128 R176, desc[UR6][R8.64] ;  /* 0x0000000608b07981 */ /* 0x0000e8000c1e1d00 */
[----:B------:R-:W2:Y:S04]  /*1860*/  LDL.LU R250, [R1+0x7c] ;  /* 0x00007c0001fa7983 */ /* 0x000ea80000300800 */
[----:B------:R-:W2:Y:S01]  /*1870*/  LDL.LU R249, [R1+0x80] ;  /* 0x0000800001f97983 */ /* 0x000ea20000300800 */
[----:B0-----:R-:W-:-:S02]  /*1880*/  IMAD.WIDE.U32 R8, R21, 0x10, R24 ;  /* 0x0000001015087825 */ /* 0x001fc400078e0018 */
[----:B------:R-:W0:Y:S03]  /*1890*/  LDC.64 R24, c[0x0][0x3b0] ;  /* 0x0000ec00ff187b82 */ /* 0x000e260000000a00 */
[----:B-1----:R1:W4:Y:S05]  /*18a0*/  LDG.E.128 R184, desc[UR6][R8.64] ;  /* 0x0000000608b87981 */ /* 0x00232a000c1e1d00 */
[----:B-1----:R-:W1:Y:S02]  /*18b0*/  @P0 LDC.64 R8, c[0x0][0x438] ;  /* 0x00010e00ff080b82 */ /* 0x002e640000000a00 */
[----:B-1----:R-:W-:-:S05]  /*18c0*/  @P0 IMAD.WIDE.U32 R8, R21, 0x10, R8 ;  /* 0x0000001015080825 */ /* 0x002fca00078e0008 */
[----:B------:R0:W5:Y:S02]  /*18d0*/  @P0 LDG.E.128 R48, desc[UR6][R8.64] ;  /* 0x0000000608300981 */ /* 0x000164000c1e1d00 */
[----:B0-----:R-:W-:-:S05]  /*18e0*/  IMAD.WIDE.U32 R8, R21, 0x8, R24 ;  /* 0x0000000815087825 */ /* 0x001fca00078e0018 */
[----:B------:R0:W5:Y:S02]  /*18f0*/  LDG.E.64 R24, desc[UR6][R8.64] ;  /* 0x0000000608187981 */ /* 0x000164000c1e1b00 */
[----:B0-----:R-:W-:Y:S02]  /*1900*/  HADD2.F32 R9, -RZ, R164.H0_H0 ;  /* 0x200000a4ff097230 */ /* 0x001fe40000004100 */
[----:B---3--:R-:W-:-:S05]  /*1910*/  HADD2.F32 R7, -RZ, R176.H0_H0 ;  /* 0x200000b0ff077230 */ /* 0x008fca0000004100 */
[----:B------:R-:W-:-:S04]  /*1920*/  FADD.FTZ R8, -R20, R7 ;  /* 0x0000000714087221 */ /* 0x000fc80000010100 */
[----:B-----5:R-:W-:Y:S01]  /*1930*/  FMUL.FTZ R207, R2, R8 ;  /* 0x0000000802cf7220 */ /* 0x020fe20000410000 */
[----:B----4-:R-:W-:Y:S02]  /*1940*/  HADD2.F32 R8, -RZ, R184.H0_H0 ;  /* 0x200000b8ff087230 */ /* 0x010fe40000004100 */
[----:B------:R-:W-:-:S03]  /*1950*/  HADD2.F32 R7, -RZ, R176.H1_H1 ;  /* 0x300000b0ff077230 */ /* 0x000fc60000004100 */
[----:B------:R-:W-:Y:S01]  /*1960*/  FADD.FTZ R124, R124, R8 ;  /* 0x000000087c7c7221 */ /* 0x000fe20000010000 */
[-C--:B------:R-:W-:Y:S01]  /*1970*/  FFMA.FTZ R222, R207, R8.reuse, R222 ;  /* 0x00000008cfde7223 */ /* 0x080fe200000100de */
[----:B------:R-:W-:Y:S01]  /*1980*/  FMUL.FTZ R247, R9, R8 ;  /* 0x0000000809f77220 */ /* 0x000fe20000410000 */
[----:B------:R-:W-:Y:S02]  /*1990*/  HADD2.F32 R8, -RZ, R177.H0_H0 ;  /* 0x200000b1ff087230 */ /* 0x000fe40000004100 */
[----:B------:R-:W-:-:S03]  /*19a0*/  FADD.FTZ R9, -R20, R7 ;  /* 0x0000000714097221 */ /* 0x000fc60000010100 */
[----:B------:R-:W-:Y:S01]  /*19b0*/  FADD.FTZ R8, -R20, R8 ;  /* 0x0000000814087221 */ /* 0x000fe20000010100 */
[----:B------:R-:W-:Y:S02]  /*19c0*/  HADD2.F32 R7, -RZ, R184.H1_H1 ;  /* 0x300000b8ff077230 */ /* 0x000fe40000004100 */
[C---:B------:R-:W-:Y:S01]  /*19d0*/  FMUL.FTZ R203, R2.reuse, R9 ;  /* 0x0000000902cb7220 */ /* 0x040fe20000410000 */
[----:B------:R-:W-:Y:S01]  /*19e0*/  FMUL.FTZ R198, R2, R8 ;  /* 0x0000000802c67220 */ /* 0x000fe20000410000 */
[----:B------:R-:W-:Y:S02]  /*19f0*/  HADD2.F32 R8, -RZ, R185.H0_H0 ;  /* 0x200000b9ff087230 */ /* 0x000fe40000004100 */
[----:B------:R-:W-:Y:S01]  /*1a00*/  FFMA.FTZ R221, R203, R7, R221 ;  /* 0x00000007cbdd7223 */ /* 0x000fe200000100dd */
[----:B------:R0:W-:Y:S02]  /*1a10*/  STL [R1+0x88], R222 ;  /* 0x000088de01007387 */ /* 0x0001e40000100800 */
[----:B------:R-:W-:-:S02]  /*1a20*/  FFMA.FTZ R212, R198, R8, R212 ;  /* 0x00000008c6d47223 */ /* 0x000fc400000100d4 */
[----:B------:R1:W-:Y:S04]  /*1a30*/  STL [R1+0x8c], R221 ;  /* 0x00008cdd01007387 */ /* 0x0003e80000100800 */
[----:B------:R3:W-:Y:S04]  /*1a40*/  STL [R1+0x90], R212 ;  /* 0x000090d401007387 */ /* 0x0007e80000100800 */
[----:B------:R-:W4:Y:S01]  /*1a50*/  LDL.LU R184, [R1+0x84] ;  /* 0x0000840001b87983 */ /* 0x000f220000300800 */
[----:B------:R-:W-:Y:S02]  /*1a60*/  HADD2.F32 R9, -RZ, R164.H1_H1 ;  /* 0x300000a4ff097230 */ /* 0x000fe40000004100 */
[----:B------:R-:W-:-:S03]  /*1a70*/  FADD.FTZ R125, R125, R7 ;  /* 0x000000077d7d7221 */ /* 0x000fc60000010000 */
[----:B------:R-:W-:Y:S01]  /*1a80*/  FMUL.FTZ R243, R9, R7 ;  /* 0x0000000709f37220 */ /* 0x000fe20000410000 */
[----:B------:R-:W-:Y:S02]  /*1a90*/  HADD2.F32 R9, -RZ, R165.H0_H0 ;  /* 0x200000a5ff097230 */ /* 0x000fe40000004100 */
[----:B------:R-:W-:-:S03]  /*1aa0*/  HADD2.F32 R7, -RZ, R177.H1_H1 ;  /* 0x300000b1ff077230 */ /* 0x000fc60000004100 */
[----:B------:R-:W-:Y:S02]  /*1ab0*/  FMUL.FTZ R239, R9, R8 ;  /* 0x0000000809ef7220 */ /* 0x000fe40000410000 */
[----:B------:R-:W-:Y:S01]  /*1ac0*/  FADD.FTZ R9, -R20, R7 ;  /* 0x0000000714097221 */ /* 0x000fe20000010100 */
[----:B------:R-:W-:Y:S02]  /*1ad0*/  HADD2.F32 R7, -RZ, R178.H0_H0 ;  /* 0x200000b2ff077230 */ /* 0x000fe40000004100 */
[----:B------:R-:W-:Y:S01]  /*1ae0*/  FADD.FTZ R126, R126, R8 ;  /* 0x000000087e7e7221 */ /* 0x000fe20000010000 */
[----:B------:R-:W-:Y:S02]  /*1af0*/  HADD2.F32 R8, -RZ, R185.H1_H1 ;  /* 0x300000b9ff087230 */ /* 0x000fe40000004100 */
[----:B------:R-:W-:Y:S01]  /*1b00*/  FMUL.FTZ R194, R2, R9 ;  /* 0x0000000902c27220 */ /* 0x000fe20000410000 */
[----:B------:R-:W-:Y:S02]  /*1b10*/  HADD2.F32 R9, -RZ, R165.H1_H1 ;  /* 0x300000a5ff097230 */ /* 0x000fe40000004100 */
[----:B------:R-:W-:Y:S01]  /*1b20*/  FADD.FTZ R7, -R20, R7 ;  /* 0x0000000714077221 */ /* 0x000fe20000010100 */
[----:B------:R-:W-:Y:S01]  /*1b30*/  FADD.FTZ R127, R127, R8 ;  /* 0x000000087f7f7221 */ /* 0x000fe20000010000 */
[-C--:B------:R-:W-:Y:S01]  /*1b40*/  FFMA.FTZ R252, R194, R8.reuse, R252 ;  /* 0x00000008c2fc7223 */ /* 0x080fe200000100fc */
[----:B------:R-:W-:Y:S01]  /*1b50*/  FMUL.FTZ R235, R9, R8 ;  /* 0x0000000809eb7220 */ /* 0x000fe20000410000 */
[----:B------:R-:W-:Y:S01]  /*1b60*/  FMUL.FTZ R193, R2, R7 ;  /* 0x0000000702c17220 */ /* 0x000fe20000410000 */
[----:B------:R-:W-:-:S02]  /*1b70*/  HADD2.F32 R8, -RZ, R186.H0_H0 ;  /* 0x200000baff087230 */ /* 0x000fc40000004100 */
[----:B------:R-:W-:Y:S02]  /*1b80*/  HADD2.F32 R9, -RZ, R166.H0_H0 ;  /* 0x200000a6ff097230 */ /* 0x000fe40000004100 */
[----:B------:R-:W-:Y:S02]  /*1b90*/  HADD2.F32 R7, -RZ, R178.H1_H1 ;  /* 0x300000b2ff077230 */ /* 0x000fe40000004100 */
[----:B------:R-:W-:Y:S01]  /*1ba0*/  FADD.FTZ R120, R120, R8 ;  /* 0x0000000878787221 */ /* 0x000fe20000010000 */
[-C--:B--2---:R-:W-:Y:S01]  /*1bb0*/  FFMA.FTZ R251, R193, R8.reuse, R251 ;  /* 0x00000008c1fb7223 */ /* 0x084fe200000100fb */
[----:B------:R-:W-:Y:S01]  /*1bc0*/  FMUL.FTZ R230, R9, R8 ;  /* 0x0000000809e67220 */ /* 0x000fe20000410000 */
[----:B------:R-:W-:Y:S02]  /*1bd0*/  HADD2.F32 R8, -RZ, R179.H0_H0 ;  /* 0x200000b3ff087230 */ /* 0x000fe40000004100 */
[----:B------:R-:W-:Y:S01]  /*1be0*/  FADD.FTZ R7, -R20, R7 ;  /* 0x0000000714077221 */ /* 0x000fe20000010100 */
[----:B------:R-:W-:-:S02]  /*1bf0*/  HADD2.F32 R176, -RZ, R186.H1_H1 ;  /* 0x300000baffb07230 */ /* 0x000fc40000004100 */
[----:B------:R-:W-:Y:S02]  /*1c00*/  HADD2.F32 R177, -RZ, R166.H1_H1 ;  /* 0x300000a6ffb17230 */ /* 0x000fe40000004100 */
[----:B------:R-:W-:Y:S01]  /*1c10*/  FMUL.FTZ R7, R2, R7 ;  /* 0x0000000702077220 */ /* 0x000fe20000410000 */
[----:B------:R-:W-:Y:S01]  /*1c20*/  FADD.FTZ R8, -R20, R8 ;  /* 0x0000000814087221 */ /* 0x000fe20000010100 */
[----:B------:R-:W-:Y:S01]  /*1c30*/  FADD.FTZ R121, R121, R176 ;  /* 0x000000b079797221 */ /* 0x000fe20000010000 */
[----:B------:R-:W-:Y:S02]  /*1c40*/  HADD2.F32 R9, -RZ, R187.H0_H0 ;  /* 0x200000bbff097230 */ /* 0x000fe40000004100 */
[-C--:B------:R-:W-:Y:S01]  /*1c50*/  FFMA.FTZ R250, R7, R176.reuse, R250 ;  /* 0x000000b007fa7223 */ /* 0x080fe200000100fa */
[----:B0-----:R-:W-:Y:S01]  /*1c60*/  FMUL.FTZ R222, R177, R176 ;  /* 0x000000b0b1de7220 */ /* 0x001fe20000410000 */
[----:B------:R-:W-:Y:S02]  /*1c70*/  HADD2.F32 R176, -RZ, R167.H0_H0 ;  /* 0x200000a7ffb07230 */ /* 0x000fe40000004100 */
[----:B------:R-:W-:Y:S01]  /*1c80*/  FMUL.FTZ R8, R2, R8 ;  /* 0x0000000802087220 */ /* 0x000fe20000410000 */
[----:B------:R-:W-:Y:S01]  /*1c90*/  FADD.FTZ R177, R228, R247 ;  /* 0x000000f7e4b17221 */ /* 0x000fe20000010000 */
[----:B------:R-:W-:Y:S01]  /*1ca0*/  FADD.FTZ R122, R122, R9 ;  /* 0x000000097a7a7221 */ /* 0x000fe20000010000 */
[----:B------:R-:W-:-:S02]  /*1cb0*/  HADD2.F32 R179, -RZ, R179.H1_H1 ;  /* 0x300000b3ffb37230 */ /* 0x000fc40000004100 */
[-C--:B------:R-:W-:Y:S01]  /*1cc0*/  FFMA.FTZ R249, R8, R9.reuse, R249 ;  /* 0x0000000908f97223 */ /* 0x080fe200000100f9 */
[----:B-1----:R-:W-:Y:S01]  /*1cd0*/  FMUL.FTZ R221, R176, R9 ;  /* 0x00000009b0dd7220 */ /* 0x002fe20000410000 */
[----:B------:R-:W-:Y:S01]  /*1ce0*/  FADD.FTZ R9, R177, R243 ;  /* 0x000000f3b1097221 */ /* 0x000fe20000010000 */
[----:B------:R-:W-:-:S03]  /*1cf0*/  FADD.FTZ R179, -R20, R179 ;  /* 0x000000b314b37221 */ /* 0x000fc60000010100 */
[----:B------:R-:W-:Y:S01]  /*1d00*/  FADD.FTZ R9, R9, R239 ;  /* 0x000000ef09097221 */ /* 0x000fe20000010000 */
[----:B------:R-:W-:Y:S02]  /*1d10*/  HADD2.F32 R176, -RZ, R187.H1_H1 ;  /* 0x300000bbffb07230 */ /* 0x000fe40000004100 */
[----:B------:R-:W-:Y:S01]  /*1d20*/  FFMA.FTZ R178, R207, R247, R183 ;  /* 0x000000f7cfb27223 */ /* 0x000fe200000100b7 */
[----:B------:R-:W-:Y:S01]  /*1d30*/  FADD.FTZ R177, R9, R235 ;  /* 0x000000eb09b17221 */ /* 0x000fe20000010000 */
[----:B------:R-:W-:Y:S01]  /*1d40*/  FMUL.FTZ R9, R2, R179 ;  /* 0x000000b302097220 */ /* 0x000fe20000410000 */
[----:B------:R2:W-:Y:S01]  /*1d50*/  STL [R1+0x94], R252 ;  /* 0x000094fc01007387 */ /* 0x0005e20000100800 */
[----:B------:R-:W-:-:S03]  /*1d60*/  FFMA.FTZ R178, R203, R243, R178 ;  /* 0x000000f3cbb27223 */ /* 0x000fc600000100b2 */
[----:B------:R2:W-:Y:S01]  /*1d70*/  STL [R1+0x78], R251 ;  /* 0x000078fb01007387 */ /* 0x0005e20000100800 */
[----:B------:R-:W-:-:S03]  /*1d80*/  FFMA.FTZ R178, R198, R239, R178 ;  /* 0x000000efc6b27223 */ /* 0x000fc600000100b2 */
[----:B------:R2:W-:Y:S04]  /*1d90*/  STL [R1+0x7c], R250 ;  /* 0x00007cfa01007387 */ /* 0x0005e80000100800 */
[----:B------:R2:W-:Y:S01]  /*1da0*/  STL [R1+0x80], R249 ;  /* 0x000080f901007387 */ /* 0x0005e20000100800 */
[----:B------:R-:W-:Y:S01]  /*1db0*/  FFMA.FTZ R178, R194, R235, R178 ;  /* 0x000000ebc2b27223 */ /* 0x000fe200000100b2 */
[----:B------:R-:W-:-:S03]  /*1dc0*/  FADD.FTZ R177, R177, R230 ;  /* 0x000000e6b1b17221 */ /* 0x000fc60000010000 */
[----:B------:R-:W-:Y:S01]  /*1dd0*/  FFMA.FTZ R179, R193, R230, R178 ;  /* 0x000000e6c1b37223 */ /* 0x000fe200000100b2 */
[----:B------:R-:W-:Y:S02]  /*1de0*/  HADD2.F32 R178, -RZ, R167.H1_H1 ;  /* 0x300000a7ffb27230 */ /* 0x000fe40000004100 */
[----:B------:R-:W-:Y:S01]  /*1df0*/  FADD.FTZ R177, R177, R222 ;  /* 0x000000deb1b17221 */ /* 0x000fe20000010000 */
[----:B------:R-:W-:Y:S02]  /*1e00*/  FFMA.FTZ R179, R7, R222, R179 ;  /* 0x000000de07b37223 */ /* 0x000fe400000100b3 */
[----:B---3--:R-:W-:Y:S01]  /*1e10*/  FMUL.FTZ R212, R178, R176 ;  /* 0x000000b0b2d47220 */ /* 0x008fe20000410000 */
[----:B------:R-:W-:Y:S01]  /*1e20*/  FADD.FTZ R177, R177, R221 ;  /* 0x000000ddb1b17221 */ /* 0x000fe20000010000 */
[----:B------:R-:W-:Y:S01]  /*1e30*/  FFMA.FTZ R179, R8, R221, R179 ;  /* 0x000000dd08b37223 */ /* 0x000fe200000100b3 */
[----:B------:R-:W-:Y:S01]  /*1e40*/  FADD.FTZ R123, R123, R176 ;  /* 0x000000b07b7b7221 */ /* 0x000fe20000010000 */
[----:B------:R-:W-:Y:S01]  /*1e50*/  IADD3 R21, PT, PT, R21, 0x20, RZ ;  /* 0x0000002015157810 */ /* 0x000fe20007ffe0ff */
[----:B------:R-:W-:Y:S01]  /*1e60*/  FADD.FTZ R228, R177, R212 ;  /* 0x000000d4b1e47221 */ /* 0x000fe20000010000 */
[C---:B------:R-:W-:Y:S01]  /*1e70*/  FFMA.FTZ R183, R9.reuse, R212, R179 ;  /* 0x000000d409b77223 */ /* 0x040fe200000100b3 */
[----:B----4-:R-:W-:-:S05]  /*1e80*/  FFMA.FTZ R184, R9, R176, R184 ;  /* 0x000000b009b87223 */ /* 0x010fca00000100b8 */
[----:B------:R2:W-:Y:S02]  /*1e90*/  STL [R1+0x84], R184 ;  /* 0x000084b801007387 */ /* 0x0005e40000100800 */
.L_x_3436:
[----:B------:R-:W-:Y:S05]  /*1ea0*/  BSYNC.RECONVERGENT B1 ;  /* 0x0000000000017941 */ /* 0x000fea0003800200 */
.L_x_3435:
[----:B------:R-:W-:Y:S04]  /*1eb0*/  BSSY.RECONVERGENT B1, `(.L_x_3437) ;  /* 0x0000071000017945 */ /* 0x000fe80003800200 */
[----:B------:R-:W-:Y:S05]  /*1ec0*/  @!P2 BRA `(.L_x_3438) ;  /* 0x0000000400bca947 */ /* 0x000fea0003800000 */
[----:B------:R-:W3:Y:S01]  /*1ed0*/  LDC.64 R10, c[0x0][0x3a8] ;  /* 0x0000ea00ff0a7b82 */ /* 0x000ee20000000a00 */
[----:B------:R-:W4:Y:S04]  /*1ee0*/  LDL.LU R220, [R1+0x68] ;  /* 0x0000680001dc7983 */ /* 0x000f280000300800 */
[----:B------:R-:W4:Y:S03]  /*1ef0*/  LDL.LU R219, [R1+0x6c] ;  /* 0x00006c0001db7983 */ /* 0x000f260000300800 */
[----:B------:R-:W0:Y:S01]  /*1f00*/  LDC.64 R12, c[0x0][0x428] ;  /* 0x00010a00ff0c7b82 */ /* 0x000e220000000a00 */
[----:B------:R-:W4:Y:S01]  /*1f10*/  LDL.LU R211, [R1+0x70] ;  /* 0x0000700001d37983 */ /* 0x000f220000300800 */
[----:B------:R-:W-:-:S03]  /*1f20*/  ISETP.NE.U32.AND P0, PT, RZ, UR10, PT ;  /* 0x0000000aff007c0c */ /* 0x000fc6000bf05070 */
[----:B--2---:R-:W2:Y:S01]  /*1f30*/  LDL.LU R252, [R1+0x74] ;  /* 0x0000740001fc7983 */ /* 0x004ea20000300800 */
[C---:B---3--:R-:W-:Y:S01]  /*1f40*/  IMAD.WIDE.U32 R10, R21.reuse, 0x10, R10 ;  /* 0x00000010150a7825 */ /* 0x048fe200078e000a */
[----:B------:R-:W-:Y:S02]  /*1f50*/  ISETP.NE.AND.EX P0, PT, RZ, UR11, PT, P0 ;  /* 0x0000000bff007c0c */ /* 0x000fe4000bf05300 */
[----:B------:R-:W3:Y:S04]  /*1f60*/  LDL.LU R251, [R1+0x58] ;  /* 0x0000580001fb7983 */ /* 0x000ee80000300800 */
[----:B------:R0:W4:Y:S04]  /*1f70*/  LDG.E.128 R176, desc[UR6][R10.64] ;  /* 0x000000060ab07981 */ /* 0x000128000c1e1d00 */
[----:B------:R-:W3:Y:S04]  /*1f80*/  LDL.LU R250, [R1+0x5c] ;  /* 0x00005c0001fa7983 */ /* 0x000ee80000300800 */
[----:B------:R-:W3:Y:S01]  /*1f90*/  LDL.LU R249, [R1+0x60] ;  /* 0x0000600001f97983 */ /* 0x000ee20000300800 */
[----:B0-----:R-:W-:-:S02]  /*1fa0*/  IMAD.WIDE.U32 R10, R21, 0x10, R12 ;  /* 0x00000010150a7825 */ /* 0x001fc400078e000c */
[----:B------:R-:W0:Y:S03]  /*1fb0*/  LDC.64 R12, c[0x0][0x3b0] ;  /* 0x0000ec00ff0c7b82 */ /* 0x000e260000000a00 */
[----:B-1----:R1:W2:Y:S05]  /*1fc0*/  LDG.E.128 R184, desc[UR6][R10.64] ;  /* 0x000000060ab87981 */ /* 0x0022aa000c1e1d00 */
[----:B-1----:R-:W1:Y:S02]  /*1fd0*/  @P0 LDC.64 R10, c[0x0][0x438] ;  /* 0x00010e00ff0a0b82 */ /* 0x002e640000000a00 */
[----:B-1----:R-:W-:-:S05]  /*1fe0*/  @P0 IMAD.WIDE.U32 R10, R21, 0x10, R10 ;  /* 0x00000010150a0825 */ /* 0x002fca00078e000a */
[----:B------:R0:W5:Y:S02]  /*1ff0*/  @P0 LDG.E.128 R44, desc[UR6][R10.64] ;  /* 0x000000060a2c0981 */ /* 0x000164000c1e1d00 */
[----:B0-----:R-:W-:-:S05]  /*2000*/  IMAD.WIDE.U32 R10, R21, 0x8, R12 ;  /* 0x00000008150a7825 */ /* 0x001fca00078e000c */
[----:B------:R4:W5:Y:S01]  /*2010*/  LDG.E.64 R26, desc[UR6][R10.64] ;  /* 0x000000060a1a7981 */ /* 0x000962000c1e1b00 */
[----:B------:R-:W-:Y:S02]  /*2020*/  HADD2.F32 R12, -RZ, R156.H0_H0 ;  /* 0x2000009cff0c7230 */ /* 0x000fe40000004100 */
[----:B----4-:R-:W-:-:S05]  /*2030*/  HADD2.F32 R11, -RZ, R176.H0_H0 ;  /* 0x200000b0ff0b7230 */ /* 0x010fca0000004100 */
[----:B------:R-:W-:-:S04]  /*2040*/  FADD.FTZ R11, -R20, R11 ;  /* 0x0000000b140b7221 */ /* 0x000fc80000010100 */
[----:B-----5:R-:W-:Y:S01]  /*2050*/  FMUL.FTZ R206, R2, R11 ;  /* 0x0000000b02ce7220 */ /* 0x020fe20000410000 */
[----:B--2---:R-:W-:Y:S02]  /*2060*/  HADD2.F32 R11, -RZ, R184.H0_H0 ;  /* 0x200000b8ff0b7230 */ /* 0x004fe40000004100 */
        /* <DEDUP_REMOVED lines=30> */
[----:B------:R-:W-:-:S02]  /*2250*/  HADD2.F32 R13, -RZ, R158.H0_H0 ;  /* 0x2000009eff0d7230 */ /* 0x000fc40000004100 */
[----:B------:R-:W-:Y:S01]  /*2260*/  FADD.FTZ R119, R119, R11 ;  /* 0x0000000b77777221 */ /* 0x000fe20000010000 */
[-C--:B------:R-:W-:Y:S01]  /*2270*/  FFMA.FTZ R252, R192, R11.reuse, R252 ;  /* 0x0000000bc0fc7223 */ /* 0x080fe200000100fc */
[----:B------:R-:W-:Y:S01]  /*2280*/  FMUL.FTZ R234, R12, R11 ;  /* 0x0000000b0cea7220 */ /* 0x000fe20000410000 */
[----:B------:R-:W-:Y:S02]  /*2290*/  HADD2.F32 R12, -RZ, R186.H0_H0 ;  /* 0x200000baff0c7230 */ /* 0x000fe40000004100 */
[----:B------:R-:W-:Y:S01]  /*22a0*/  FMUL.FTZ R10, R2, R10 ;  /* 0x0000000a020a7220 */ /* 0x000fe20000410000 */
[----:B------:R-:W-:Y:S02]  /*22b0*/  HADD2.F32 R11, -RZ, R178.H1_H1 ;  /* 0x300000b2ff0b7230 */ /* 0x000fe40000004100 */
[----:B------:R-:W-:Y:S01]  /*22c0*/  FADD.FTZ R112, R112, R12 ;  /* 0x0000000c70707221 */ /* 0x000fe20000010000 */
[-C--:B---3--:R-:W-:Y:S01]  /*22d0*/  FFMA.FTZ R251, R10, R12.reuse, R251 ;  /* 0x0000000c0afb7223 */ /* 0x088fe200000100fb */
[----:B------:R-:W-:Y:S01]  /*22e0*/  FMUL.FTZ R229, R13, R12 ;  /* 0x0000000c0de57220 */ /* 0x000fe20000410000 */
[----:B------:R-:W-:Y:S01]  /*22f0*/  FADD.FTZ R11, -R20, R11 ;  /* 0x0000000b140b7221 */ /* 0x000fe20000010100 */
[----:B------:R-:W-:-:S02]  /*2300*/  HADD2.F32 R12, -RZ, R179.H0_H0 ;  /* 0x200000b3ff0c7230 */ /* 0x000fc40000004100 */
[----:B------:R-:W-:Y:S02]  /*2310*/  HADD2.F32 R176, -RZ, R186.H1_H1 ;  /* 0x300000baffb07230 */ /* 0x000fe40000004100 */
[----:B------:R-:W-:Y:S01]  /*2320*/  FMUL.FTZ R11, R2, R11 ;  /* 0x0000000b020b7220 */ /* 0x000fe20000410000 */
[----:B------:R-:W-:Y:S02]  /*2330*/  HADD2.F32 R177, -RZ, R158.H1_H1 ;  /* 0x3000009effb17230 */ /* 0x000fe40000004100 */
[----:B------:R-:W-:Y:S01]  /*2340*/  FADD.FTZ R12, -R20, R12 ;  /* 0x0000000c140c7221 */ /* 0x000fe20000010100 */
[----:B------:R-:W-:Y:S02]  /*2350*/  HADD2.F32 R13, -RZ, R187.H0_H0 ;  /* 0x200000bbff0d7230 */ /* 0x000fe40000004100 */
[----:B------:R-:W-:Y:S01]  /*2360*/  FADD.FTZ R113, R113, R176 ;  /* 0x000000b071717221 */ /* 0x000fe20000010000 */
[-C--:B------:R-:W-:Y:S01]  /*2370*/  FFMA.FTZ R250, R11, R176.reuse, R250 ;  /* 0x000000b00bfa7223 */ /* 0x080fe200000100fa */
[----:B0-----:R-:W-:Y:S01]  /*2380*/  FMUL.FTZ R220, R177, R176 ;  /* 0x000000b0b1dc7220 */ /* 0x001fe20000410000 */
[----:B------:R-:W-:-:S02]  /*2390*/  HADD2.F32 R176, -RZ, R159.H0_H0 ;  /* 0x2000009fffb07230 */ /* 0x000fc40000004100 */
[----:B------:R-:W-:Y:S01]  /*23a0*/  FMUL.FTZ R12, R2, R12 ;  /* 0x0000000c020c7220 */ /* 0x000fe20000410000 */
[----:B------:R-:W-:Y:S01]  /*23b0*/  FADD.FTZ R177, R228, R246 ;  /* 0x000000f6e4b17221 */ /* 0x000fe20000010000 */
[----:B------:R-:W-:Y:S01]  /*23c0*/  FADD.FTZ R114, R114, R13 ;  /* 0x0000000d72727221 */ /* 0x000fe20000010000 */
[----:B------:R-:W-:Y:S02]  /*23d0*/  HADD2.F32 R179, -RZ, R179.H1_H1 ;  /* 0x300000b3ffb37230 */ /* 0x000fe40000004100 */
        /* <DEDUP_REMOVED lines=21> */
[-C--:B--2---:R-:W-:Y:S01]  /*2530*/  FMUL.FTZ R211, R178, R176.reuse ;  /* 0x000000b0b2d37220 */ /* 0x084fe20000410000 */
        /* <DEDUP_REMOVED lines=8> */
.L_x_3438:
[----:B------:R-:W-:Y:S05]  /*25c0*/  BSYNC.RECONVERGENT B1 ;  /* 0x0000000000017941 */ /* 0x000fea0003800200 */
.L_x_3437:
[----:B------:R-:W-:Y:S04]  /*25d0*/  BSSY.RECONVERGENT B1, `(.L_x_3439) ;  /* 0x0000071000017945 */ /* 0x000fe80003800200 */
[----:B------:R-:W-:Y:S05]  /*25e0*/  @!P1 BRA `(.L_x_3440) ;  /* 0x0000000400bc9947 */ /* 0x000fea0003800000 */
[----:B------:R-:W4:Y:S01]  /*25f0*/  LDC.64 R14, c[0x0][0x3a8] ;  /* 0x0000ea00ff0e7b82 */ /* 0x000f220000000a00 */
[----:B------:R-:W4:Y:S04]  /*2600*/  LDL.LU R217, [R1+0x48] ;  /* 0x0000480001d97983 */ /* 0x000f280000300800 */
[----:B------:R-:W4:Y:S03]  /*2610*/  LDL.LU R18, [R1+0x4c] ;  /* 0x00004c0001127983 */ /* 0x000f260000300800 */
[----:B------:R-:W0:Y:S01]  /*2620*/  LDC.64 R16, c[0x0][0x428] ;  /* 0x00010a00ff107b82 */ /* 0x000e220000000a00 */
[----:B------:R-:W4:Y:S01]  /*2630*/  LDL.LU R210, [R1+0x50] ;  /* 0x0000500001d27983 */ /* 0x000f220000300800 */
[----:B------:R-:W-:-:S03]  /*2640*/  ISETP.NE.U32.AND P0, PT, RZ, UR10, PT ;  /* 0x0000000aff007c0c */ /* 0x000fc6000bf05070 */
[----:B--23--:R-:W2:Y:S01]  /*2650*/  LDL.LU R252, [R1+0x54] ;  /* 0x0000540001fc7983 */ /* 0x00cea20000300800 */
[C---:B----4-:R-:W-:Y:S01]  /*2660*/  IMAD.WIDE.U32 R14, R21.reuse, 0x10, R14 ;  /* 0x00000010150e7825 */ /* 0x050fe200078e000e */
        /* <DEDUP_REMOVED lines=30> */
[----:B------:R-:W-:Y:S02]  /*2850*/  STL [R1+0x48], R217 ;  /* 0x000048d901007387 */ /* 0x000fe40000100800 */
[----:B------:R-:W-:-:S02]  /*2860*/  FFMA.FTZ R210, R196, R15, R210 ;  /* 0x0000000fc4d27223 */ /* 0x000fc400000100d2 */
[----:B------:R0:W-:Y:S04]  /*2870*/  STL [R1+0x4c], R18 ;  /* 0x00004c1201007387 */ /* 0x0001e80000100800 */
[----:B------:R1:W-:Y:S04]  /*2880*/  STL [R1+0x50], R210 ;  /* 0x000050d201007387 */ /* 0x0003e80000100800 */
[----:B------:R-:W2:Y:S01]  /*2890*/  LDL.LU R184, [R1+0x44] ;  /* 0x0000440001b87983 */ /* 0x000ea20000300800 */
[----:B------:R-:W-:Y:S02]  /*28a0*/  HADD2.F32 R16, -RZ, R148.H1_H1 ;  /* 0x30000094ff107230 */ /* 0x000fe40000004100 */
[----:B------:R-:W-:-:S03]  /*28b0*/  FADD.FTZ R109, R109, R14 ;  /* 0x0000000e6d6d7221 */ /* 0x000fc60000010000 */
[----:B------:R-:W-:Y:S01]  /*28c0*/  FMUL.FTZ R241, R16, R14 ;  /* 0x0000000e10f17220 */ /* 0x000fe20000410000 */
[----:B------:R-:W-:Y:S02]  /*28d0*/  HADD2.F32 R14, -RZ, R177.H1_H1 ;  /* 0x300000b1ff0e7230 */ /* 0x000fe40000004100 */
[----:B------:R-:W-:Y:S02]  /*28e0*/  HADD2.F32 R16, -RZ, R149.H0_H0 ;  /* 0x20000095ff107230 */ /* 0x000fe40000004100 */
[----:B------:R-:W-:Y:S01]  /*28f0*/  FADD.FTZ R110, R110, R15 ;  /* 0x0000000f6e6e7221 */ /* 0x000fe20000010000 */
[----:B------:R-:W-:Y:S02]  /*2900*/  FADD.FTZ R14, -R20, R14 ;  /* 0x0000000e140e7221 */ /* 0x000fe40000010100 */
[----:B------:R-:W-:Y:S01]  /*2910*/  FMUL.FTZ R237, R16, R15 ;  /* 0x0000000f10ed7220 */ /* 0x000fe20000410000 */
[----:B------:R-:W-:Y:S02]  /*2920*/  HADD2.F32 R15, -RZ, R178.H0_H0 ;  /* 0x200000b2ff0f7230 */ /* 0x000fe40000004100 */
[----:B------:R-:W-:Y:S01]  /*2930*/  FMUL.FTZ R14, R2, R14 ;  /* 0x0000000e020e7220 */ /* 0x000fe20000410000 */
[----:B------:R-:W-:-:S02]  /*2940*/  HADD2.F32 R16, -RZ, R185.H1_H1 ;  /* 0x300000b9ff107230 */ /* 0x000fc40000004100 */
[----:B------:R-:W-:Y:S02]  /*2950*/  HADD2.F32 R17, -RZ, R149.H1_H1 ;  /* 0x30000095ff117230 */ /* 0x000fe40000004100 */
[----:B------:R-:W-:Y:S01]  /*2960*/  FADD.FTZ R15, -R20, R15 ;  /* 0x0000000f140f7221 */ /* 0x000fe20000010100 */
[----:B0-----:R-:W-:Y:S02]  /*2970*/  HADD2.F32 R18, -RZ, R150.H0_H0 ;  /* 0x20000096ff127230 */ /* 0x001fe40000004100 */
[----:B------:R-:W-:Y:S01]  /*2980*/  FADD.FTZ R111, R111, R16 ;  /* 0x000000106f6f7221 */ /* 0x000fe20000010000 */
[-C--:B------:R-:W-:Y:S01]  /*2990*/  FFMA.FTZ R252, R14, R16.reuse, R252 ;  /* 0x000000100efc7223 */ /* 0x080fe200000100fc */
[----:B------:R-:W-:Y:S01]  /*29a0*/  FMUL.FTZ R233, R17, R16 ;  /* 0x0000001011e97220 */ /* 0x000fe20000410000 */
[----:B------:R-:W-:Y:S02]  /*29b0*/  HADD2.F32 R17, -RZ, R186.H0_H0 ;  /* 0x200000baff117230 */ /* 0x000fe40000004100 */
[----:B------:R-:W-:Y:S01]  /*29c0*/  FMUL.FTZ R15, R2, R15 ;  /* 0x0000000f020f7220 */ /* 0x000fe20000410000 */
[----:B------:R-:W-:-:S02]  /*29d0*/  HADD2.F32 R16, -RZ, R178.H1_H1 ;  /* 0x300000b2ff107230 */ /* 0x000fc40000004100 */
[----:B------:R-:W-:Y:S01]  /*29e0*/  FADD.FTZ R104, R104, R17 ;  /* 0x0000001168687221 */ /* 0x000fe20000010000 */
[-C--:B---3--:R-:W-:Y:S01]  /*29f0*/  FFMA.FTZ R251, R15, R17.reuse, R251 ;  /* 0x000000110ffb7223 */ /* 0x088fe200000100fb */
[----:B------:R-:W-:Y:S01]  /*2a00*/  FMUL.FTZ R227, R18, R17 ;  /* 0x0000001112e37220 */ /* 0x000fe20000410000 */
[----:B------:R-:W-:Y:S01]  /*2a10*/  FADD.FTZ R16, -R20, R16 ;  /* 0x0000001014107221 */ /* 0x000fe20000010100 */
[----:B------:R-:W-:Y:S02]  /*2a20*/  HADD2.F32 R17, -RZ, R179.H0_H0 ;  /* 0x200000b3ff117230 */ /* 0x000fe40000004100 */
        /* <DEDUP_REMOVED lines=10> */
[----:B------:R-:W-:Y:S01]  /*2ad0*/  FADD.FTZ R177, R228, R245 ;  /* 0x000000f5e4b17221 */ /* 0x000fe20000010000 */
[----:B------:R-:W-:Y:S01]  /*2ae0*/  FADD.FTZ R106, R106, R18 ;  /* 0x000000126a6a7221 */ /* 0x000fe20000010000 */
[----:B------:R-:W-:Y:S02]  /*2af0*/  HADD2.F32 R179, -RZ, R179.H1_H1 ;  /* 0x300000b3ffb37230 */ /* 0x000fe40000004100 */
[-C--:B------:R-:W-:Y:S01]  /*2b00*/  FFMA.FTZ R249, R17, R18.reuse, R249 ;  /* 0x0000001211f97223 */ /* 0x080fe200000100f9 */
[----:B------:R-:W-:Y:S01]  /*2b10*/  FMUL.FTZ R217, R176, R18 ;  /* 0x00000012b0d97220 */ /* 0x000fe20000410000 */
        /* <DEDUP_REMOVED lines=25> */
[C---:B------:R-:W-:Y:S01]  /*2cb0*/  FFMA.FTZ R183, R18.reuse, R210, R179 ;  /* 0x000000d212b77223 */ /* 0x040fe200000100b3 */
[----:B--2---:R-:W-:-:S05]  /*2cc0*/  FFMA.FTZ R184, R18, R176, R184 ;  /* 0x000000b012b87223 */ /* 0x004fca00000100b8 */
[----:B------:R4:W-:Y:S02]  /*2cd0*/  STL [R1+0x44], R184 ;  /* 0x000044b801007387 */ /* 0x0009e40000100800 */
.L_x_3440:
[----:B------:R-:W-:Y:S05]  /*2ce0*/  BSYNC.RECONVERGENT B1 ;  /* 0x0000000000017941 */ /* 0x000fea0003800200 */
.L_x_3439:
[----:B------:R-:W-:Y:S01]  /*2cf0*/  ISETP.GE.U32.AND P0, PT, R248, 0xa0, PT ;  /* 0x000000a0f800780c */ /* 0x000fe20003f06070 */
[----:B------:R-:W-:-:S12]  /*2d00*/  BSSY.RECONVERGENT B1, `(.L_x_3441) ;  /* 0x0000072000017945 */ /* 0x000fd80003800200 */
[----:B------:R-:W-:Y:S05]  /*2d10*/  @!P0 BRA `(.L_x_3442) ;  /* 0x0000000400c08947 */ /* 0x000fea0003800000 */
[----:B------:R-:W-:Y:S01]  /*2d20*/  ISETP.NE.U32.AND P6, PT, RZ, UR10, PT ;  /* 0x0000000aff007c0c */ /* 0x000fe2000bfc5070 */
[----:B------:R-:W0:Y:S01]  /*2d30*/  LDC.64 R176, c[0x0][0x428] ;  /* 0x00010a00ffb07b82 */ /* 0x000e220000000a00 */
[----:B------:R-:W2:Y:S02]  /*2d40*/  LDL.LU R200, [R1+0x28] ;  /* 0x0000280001c87983 */ /* 0x000ea40000300800 */
[----:B------:R-:W-:Y:S02]  /*2d50*/  ISETP.NE.AND.EX P6, PT, RZ, UR11, PT, P6 ;  /* 0x0000000bff007c0c */ /* 0x000fe4000bfc5360 */
[----:B------:R-:W2:Y:S04]  /*2d60*/  LDL.LU R209, [R1+0x2c] ;  /* 0x00002c0001d17983 */ /* 0x000ea80000300800 */
[----:B--234-:R-:W2:Y:S04]  /*2d70*/  LDL.LU R252, [R1+0x30] ;  /* 0x0000300001fc7983 */ /* 0x01cea80000300800 */
[----:B------:R-:W3:Y:S03]  /*2d80*/  LDL.LU R251, [R1+0x34] ;  /* 0x0000340001fb7983 */ /* 0x000ee60000300800 */
[----:B------:R-:W4:Y:S01]  /*2d90*/  @P6 LDC.64 R30, c[0x0][0x438] ;  /* 0x00010e00ff1e6b82 */ /* 0x000f220000000a00 */
[----:B------:R-:W3:Y:S04]  /*2da0*/  LDL.LU R250, [R1+0x18] ;  /* 0x0000180001fa7983 */ /* 0x000ee80000300800 */
[----:B------:R-:W3:Y:S04]  /*2db0*/  LDL.LU R249, [R1+0x1c] ;  /* 0x00001c0001f97983 */ /* 0x000ee80000300800 */
[----:B------:R-:W3:Y:S01]  /*2dc0*/  LDL.LU R248, [R1+0x20] ;  /* 0x0000200001f87983 */ /* 0x000ee20000300800 */
[----:B----4-:R-:W-:-:S05]  /*2dd0*/  @P6 IMAD.WIDE.U32 R30, R21, 0x10, R30 ;  /* 0x00000010151e6825 */ /* 0x010fca00078e001e */
[----:B------:R4:W5:Y:S02]  /*2de0*/  @P6 LDG.E.128 R36, desc[UR6][R30.64] ;  /* 0x000000061e246981 */ /* 0x000964000c1e1d00 */
[----:B----4-:R-:W4:Y:S02]  /*2df0*/  LDC.64 R30, c[0x0][0x3a8] ;  /* 0x0000ea00ff1e7b82 */ /* 0x010f240000000a00 */
[----:B----4-:R-:W-:-:S05]  /*2e00*/  IMAD.WIDE.U32 R30, R21, 0x10, R30 ;  /* 0x00000010151e7825 */ /* 0x010fca00078e001e */
[----:B-1----:R0:W4:Y:S02]  /*2e10*/  LDG.E.128 R184, desc[UR6][R30.64] ;  /* 0x000000061eb87981 */ /* 0x002124000c1e1d00 */
[----:B0-----:R-:W-:-:S05]  /*2e20*/  IMAD.WIDE.U32 R30, R21, 0x10, R176 ;  /* 0x00000010151e7825 */ /* 0x001fca00078e00b0 */
[----:B------:R0:W2:Y:S02]  /*2e30*/  LDG.E.128 R176, desc[UR6][R30.64] ;  /* 0x000000061eb07981 */ /* 0x0000a4000c1e1d00 */
[----:B0-----:R-:W0:Y:S02]  /*2e40*/  LDC.64 R30, c[0x0][0x3b0] ;  /* 0x0000ec00ff1e7b82 */ /* 0x001e240000000a00 */
[----:B0-----:R-:W-:-:S06]  /*2e50*/  IMAD.WIDE.U32 R30, R21, 0x8, R30 ;  /* 0x00000008151e7825 */ /* 0x001fcc00078e001e */
[----:B------:R-:W5:Y:S01]  /*2e60*/  LDG.E.64 R30, desc[UR6][R30.64] ;  /* 0x000000061e1e7981 */ /* 0x000f62000c1e1b00 */
[--C-:B----4-:R-:W-:Y:S02]  /*2e70*/  HADD2.F32 R188, -RZ, R184.reuse.H0_H0 ;  /* 0x200000b8ffbc7230 */ /* 0x110fe40000004100 */
[----:B------:R-:W-:Y:S02]  /*2e80*/  HADD2.F32 R191, -RZ, R184.H1_H1 ;  /* 0x300000b8ffbf7230 */ /* 0x000fe40000004100 */
[--C-:B------:R-:W-:Y:S02]  /*2e90*/  HADD2.F32 R21, -RZ, R187.reuse.H0_H0 ;  /* 0x200000bbff157230 */ /* 0x100fe40000004100 */
[C---:B------:R-:W-:Y:S01]  /*2ea0*/  FADD.FTZ R188, -R20.reuse, R188 ;  /* 0x000000bc14bc7221 */ /* 0x040fe20000010100 */
[----:B------:R-:W-:Y:S02]  /*2eb0*/  HADD2.F32 R189, -RZ, R187.H1_H1 ;  /* 0x300000bbffbd7230 */ /* 0x000fe40000004100 */
[----:B------:R-:W-:Y:S01]  /*2ec0*/  FADD.FTZ R187, -R20, R191 ;  /* 0x000000bf14bb7221 */ /* 0x000fe20000010100 */
[----:B------:R-:W-:-:S02]  /*2ed0*/  HADD2.F32 R184, -RZ, R185.H0_H0 ;  /* 0x200000b9ffb87230 */ /* 0x000fc40000004100 */
[C---:B-----5:R-:W-:Y:S01]  /*2ee0*/  FMUL.FTZ R208, R2.reuse, R188 ;  /* 0x000000bc02d07220 */ /* 0x060fe20000410000 */
[----:B------:R-:W-:Y:S02]  /*2ef0*/  HADD2.F32 R19, -RZ, R186.H0_H0 ;  /* 0x200000baff137230 */ /* 0x000fe40000004100 */
[----:B------:R-:W-:Y:S01]  /*2f00*/  FMUL.FTZ R191, R2, R187 ;  /* 0x000000bb02bf7220 */ /* 0x000fe20000410000 */
[----:B------:R-:W-:Y:S02]  /*2f10*/  HADD2.F32 R187, -RZ, R140.H1_H1 ;  /* 0x3000008cffbb7230 */ /* 0x000fe40000004100 */
[C---:B------:R-:W-:Y:S01]  /*2f20*/  FADD.FTZ R21, -R20.reuse, R21 ;  /* 0x0000001514157221 */ /* 0x040fe20000010100 */
[----:B------:R-:W-:Y:S02]  /*2f30*/  HADD2.F32 R190, -RZ, R186.H1_H1 ;  /* 0x300000baffbe7230 */ /* 0x000fe40000004100 */
[----:B------:R-:W-:Y:S01]  /*2f40*/  FADD.FTZ R186, -R20, R184 ;  /* 0x000000b814ba7221 */ /* 0x000fe20000010100 */
[----:B--2---:R-:W-:-:S02]  /*2f50*/  HADD2.F32 R188, -RZ, R176.H0_H0 ;  /* 0x200000b0ffbc7230 */ /* 0x004fc40000004100 */
[C---:B------:R-:W-:Y:S01]  /*2f60*/  FADD.FTZ R184, -R20.reuse, R19 ;  /* 0x0000001314b87221 */ /* 0x040fe20000010100 */
[----:B------:R-:W-:Y:S02]  /*2f70*/  HADD2.F32 R176, -RZ, R176.H1_H1 ;  /* 0x300000b0ffb07230 */ /* 0x000fe40000004100 */
[----:B------:R-:W-:Y:S01]  /*2f80*/  FADD.FTZ R19, -R20, R190 ;  /* 0x000000be14137221 */ /* 0x000fe20000010100 */
[----:B------:R-:W-:Y:S01]  /*2f90*/  FMUL.FTZ R190, R2, R186 ;  /* 0x000000ba02be7220 */ /* 0x000fe20000410000 */
[----:B------:R-:W-:Y:S01]  /*2fa0*/  FFMA.FTZ R200, R208, R188, R200 ;  /* 0x000000bcd0c87223 */ /* 0x000fe200000100c8 */
[----:B------:R-:W-:Y:S02]  /*2fb0*/  HADD2.F32 R186, -RZ, R141.H0_H0 ;  /* 0x2000008dffba7230 */ /* 0x000fe40000004100 */
[----:B------:R-:W-:Y:S01]  /*2fc0*/  FADD.FTZ R101, R101, R176 ;  /* 0x000000b065657221 */ /* 0x000fe20000010000 */
[-C--:B------:R-:W-:Y:S01]  /*2fd0*/  FFMA.FTZ R209, R191, R176.reuse, R209 ;  /* 0x000000b0bfd17223 */ /* 0x080fe200000100d1 */
[----:B------:R-:W-:Y:S01]  /*2fe0*/  FMUL.FTZ R226, R187, R176 ;  /* 0x000000b0bbe27220 */ /* 0x000fe20000410000 */
[----:B------:R-:W-:Y:S01]  /*2ff0*/  HADD2.F32 R176, -RZ, R177.H0_H0 ;  /* 0x200000b1ffb07230 */ /* 0x000fe20000004100 */
[----:B------:R0:W-:Y:S01]  /*3000*/  STL [R1+0x28], R200 ;  /* 0x000028c801007387 */ /* 0x0001e20000100800 */
[----:B------:R-:W-:-:S02]  /*3010*/  HADD2.F32 R185, -RZ, R185.H1_H1 ;  /* 0x300000b9ffb97230 */ /* 0x000fc40000004100 */
[----:B------:R-:W-:Y:S01]  /*3020*/  FADD.FTZ R100, R100, R188 ;  /* 0x000000bc64647221 */ /* 0x000fe20000010000 */
[----:B------:R-:W-:Y:S02]  /*3030*/  HADD2.F32 R177, -RZ, R177.H1_H1 ;  /* 0x300000b1ffb17230 */ /* 0x000fe40000004100 */
[-C--:B------:R-:W-:Y:S01]  /*3040*/  FFMA.FTZ R252, R190, R176.reuse, R252 ;  /* 0x000000b0befc7223 */ /* 0x080fe200000100fc */
[----:B------:R1:W-:Y:S01]  /*3050*/  STL [R1+0x2c], R209 ;  /* 0x00002cd101007387 */ /* 0x0003e20000100800 */
[----:B------:R-:W-:Y:S01]  /*3060*/  FMUL.FTZ R225, R186, R176 ;  /* 0x000000b0bae17220 */ /* 0x000fe20000410000 */
[C---:B------:R-:W-:Y:S01]  /*3070*/  FADD.FTZ R185, -R20.reuse, R185 ;  /* 0x000000b914b97221 */ /* 0x040fe20000010100 */
[----:B------:R-:W-:Y:S01]  /*3080*/  FADD.FTZ R20, -R20, R189 ;  /* 0x000000bd14147221 */ /* 0x000fe20000010100 */
[----:B------:R2:W-:Y:S01]  /*3090*/  STL [R1+0x30], R252 ;  /* 0x000030fc01007387 */ /* 0x0005e20000100800 */
[----:B------:R-:W-:Y:S02]  /*30a0*/  HADD2.F32 R189, -RZ, R140.H0_H0 ;  /* 0x2000008cffbd7230 */ /* 0x000fe40000004100 */
[----:B------:R-:W-:Y:S01]  /*30b0*/  FADD.FTZ R102, R102, R176 ;  /* 0x000000b066667221 */ /* 0x000fe20000010000 */
[----:B------:R-:W-:Y:S01]  /*30c0*/  HADD2.F32 R176, -RZ, R141.H1_H1 ;  /* 0x3000008dffb07230 */ /* 0x000fe20000004100 */
[----:B------:R-:W4:Y:S01]  /*30d0*/  LDL.LU R186, [R1+0x24] ;  /* 0x0000240001ba7983 */ /* 0x000f220000300800 */
[----:B------:R-:W-:Y:S01]  /*30e0*/  FADD.FTZ R103, R103, R177 ;  /* 0x000000b167677221 */ /* 0x000fe20000010000 */
[----:B------:R-:W-:Y:S01]  /*30f0*/  FMUL.FTZ R232, R189, R188 ;  /* 0x000000bcbde87220 */ /* 0x000fe20000410000 */
[----:B------:R-:W-:Y:S01]  /*3100*/  FMUL.FTZ R189, R2, R185 ;  /* 0x000000b902bd7220 */ /* 0x000fe20000410000 */
[----:B------:R-:W-:Y:S01]  /*3110*/  FMUL.FTZ R216, R176, R177 ;  /* 0x000000b1b0d87220 */ /* 0x000fe20000410000 */
[----:B------:R-:W-:-:S02]  /*3120*/  HADD2.F32 R176, -RZ, R178.H0_H0 ;  /* 0x200000b2ffb07230 */ /* 0x000fc40000004100 */
[----:B---3--:R-:W-:Y:S01]  /*3130*/  FFMA.FTZ R251, R189, R177, R251 ;  /* 0x000000b1bdfb7223 */ /* 0x008fe200000100fb */
[----:B------:R-:W-:Y:S02]  /*3140*/  HADD2.F32 R177, -RZ, R142.H0_H0 ;  /* 0x2000008effb17230 */ /* 0x000fe40000004100 */
[----:B------:R-:W-:Y:S01]  /*3150*/  FMUL.FTZ R188, R2, R184 ;  /* 0x000000b802bc7220 */ /* 0x000fe20000410000 */
[----:B------:R-:W-:Y:S01]  /*3160*/  FADD.FTZ R96, R96, R176 ;  /* 0x000000b060607221 */ /* 0x000fe20000010000 */
[----:B------:R-:W-:Y:S02]  /*3170*/  HADD2.F32 R178, -RZ, R178.H1_H1 ;  /* 0x300000b2ffb27230 */ /* 0x000fe40000004100 */
[-C--:B------:R-:W-:Y:S01]  /*3180*/  FFMA.FTZ R250, R188, R176.reuse, R250 ;  /* 0x000000b0bcfa7223 */ /* 0x080fe200000100fa */
[----:B------:R-:W-:Y:S01]  /*3190*/  FMUL.FTZ R215, R177, R176 ;  /* 0x000000b0b1d77220 */ /* 0x000fe20000410000 */
[----:B------:R-:W-:Y:S02]  /*31a0*/  HADD2.F32 R176, -RZ, R142.H1_H1 ;  /* 0x3000008effb07230 */ /* 0x000fe40000004100 */
[----:B------:R-:W-:Y:S01]  /*31b0*/  FMUL.FTZ R19, R2, R19 ;  /* 0x0000001302137220 */ /* 0x000fe20000410000 */
[----:B------:R-:W-:Y:S01]  /*31c0*/  FADD.FTZ R97, R97, R178 ;  /* 0x000000b261617221 */ /* 0x000fe20000010000 */
[----:B------:R-:W-:-:S02]  /*31d0*/  FADD.FTZ R177, R228, R232 ;  /* 0x000000e8e4b17221 */ /* 0x000fc40000010000 */
[-C--:B------:R-:W-:Y:S01]  /*31e0*/  FFMA.FTZ R249, R19, R178.reuse, R249 ;  /* 0x000000b213f97223 */ /* 0x080fe200000100f9 */
[----:B------:R-:W-:Y:S01]  /*31f0*/  FMUL.FTZ R213, R176, R178 ;  /* 0x000000b2b0d57220 */ /* 0x000fe20000410000 */
[----:B------:R-:W-:Y:S01]  /*3200*/  FFMA.FTZ R178, R208, R232, R183 ;  /* 0x000000e8d0b27223 */ /* 0x000fe200000100b7 */
[C---:B0-----:R-:W-:Y:S01]  /*3210*/  FMUL.FTZ R200, R2.reuse, R21 ;  /* 0x0000001502c87220 */ /* 0x041fe20000410000 */
[----:B------:R-:W-:Y:S01]  /*3220*/  FADD.FTZ R21, R177, R226 ;  /* 0x000000e2b1157221 */ /* 0x000fe20000010000 */
[----:B------:R-:W-:Y:S02]  /*3230*/  HADD2.F32 R176, -RZ, R179.H0_H0 ;  /* 0x200000b3ffb07230 */ /* 0x000fe40000004100 */
[----:B------:R-:W-:Y:S01]  /*3240*/  FFMA.FTZ R177, R191, R226, R178 ;  /* 0x000000e2bfb17223 */ /* 0x000fe200000100b2 */
[----:B------:R-:W-:Y:S02]  /*3250*/  HADD2.F32 R178, -RZ, R143.H0_H0 ;  /* 0x2000008fffb27230 */ /* 0x000fe40000004100 */
[----:B------:R-:W-:Y:S01]  /*3260*/  FMUL.FTZ R185, R2, R20 ;  /* 0x0000001402b97220 */ /* 0x000fe20000410000 */
[----:B------:R-:W-:-:S02]  /*3270*/  HADD2.F32 R179, -RZ, R179.H1_H1 ;  /* 0x300000b3ffb37230 */ /* 0x000fc40000004100 */
[----:B------:R-:W-:Y:S01]  /*3280*/  FADD.FTZ R98, R98, R176 ;  /* 0x000000b062627221 */ /* 0x000fe20000010000 */
[-C--:B------:R-:W-:Y:S01]  /*3290*/  FFMA.FTZ R248, R200, R176.reuse, R248 ;  /* 0x000000b0c8f87223 */ /* 0x080fe200000100f8 */
[----:B-1----:R-:W-:Y:S01]  /*32a0*/  FMUL.FTZ R209, R178, R176 ;  /* 0x000000b0b2d17220 */ /* 0x002fe20000410000 */
[----:B------:R-:W-:Y:S01]  /*32b0*/  HADD2.F32 R176, -RZ, R143.H1_H1 ;  /* 0x3000008fffb07230 */ /* 0x000fe20000004100 */
[----:B------:R2:W-:Y:S04]  /*32c0*/  STL [R1+0x34], R251 ;  /* 0x000034fb01007387 */ /* 0x0005e80000100800 */
[----:B------:R2:W-:Y:S01]  /*32d0*/  STL [R1+0x18], R250 ;  /* 0x000018fa01007387 */ /* 0x0005e20000100800 */
[----:B------:R-:W-:-:S03]  /*32e0*/  FMUL.FTZ R176, R176, R179 ;  /* 0x000000b3b0b07220 */ /* 0x000fc60000410000 */
[----:B------:R2:W-:Y:S01]  /*32f0*/  STL [R1+0x1c], R249 ;  /* 0x00001cf901007387 */ /* 0x0005e20000100800 */
[----:B------:R-:W-:-:S03]  /*3300*/  FADD.FTZ R21, R21, R225 ;  /* 0x000000e115157221 */ /* 0x000fc60000010000 */
[----:B------:R2:W-:Y:S01]  /*3310*/  STL [R1+0x20], R248 ;  /* 0x000020f801007387 */ /* 0x0005e20000100800 */
[----:B------:R-:W-:-:S03]  /*3320*/  FFMA.FTZ R177, R190, R225, R177 ;  /* 0x000000e1beb17223 */ /* 0x000fc600000100b1 */
[----:B------:R2:W-:Y:S01]  /*3330*/  STL [R1], R185 ;  /* 0x000000b901007387 */ /* 0x0005e20000100800 */
        /* <DEDUP_REMOVED lines=8> */
[----:B------:R-:W-:Y:S02]  /*33c0*/  FADD.FTZ R99, R99, R179 ;  /* 0x000000b363637221 */ /* 0x000fe40000010000 */
[----:B------:R-:W-:Y:S01]  /*33d0*/  FADD.FTZ R228, R20, R176 ;  /* 0x000000b014e47221 */ /* 0x000fe20000010000 */
[C---:B------:R-:W-:Y:S01]  /*33e0*/  FFMA.FTZ R183, R185.reuse, R176, R21 ;  /* 0x000000b0b9b77223 */ /* 0x040fe20000010015 */
[----:B----4-:R-:W-:-:S05]  /*33f0*/  FFMA.FTZ R186, R185, R179, R186 ;  /* 0x000000b3b9ba7223 */ /* 0x010fca00000100ba */
[----:B------:R2:W-:Y:S04]  /*3400*/  STL [R1+0x24], R186 ;  /* 0x000024ba01007387 */ /* 0x0005e80000100800 */
[----:B------:R2:W-:Y:S02]  /*3410*/  STL [R1+0x8], R176 ;  /* 0x000008b001007387 */ /* 0x0005e40000100800 */
.L_x_3442:
[----:B------:R-:W-:Y:S05]  /*3420*/  BSYNC.RECONVERGENT B1 ;  /* 0x0000000000017941 */ /* 0x000fea0003800200 */
.L_x_3441:
        /* <DEDUP_REMOVED lines=20> */
[----:B-1234-:R1:W2:Y:S01]  /*3570*/  SHFL.BFLY PT, R184, R179, 0x10, 0x1f ;  /* 0x0e001f00b3b87f89 */ /* 0x01e2a200000e0000 */
[----:B0-----:R-:W-:-:S05]  /*3580*/  FADD.FTZ R183, R183, R20 ;  /* 0x00000014b7b77221 */ /* 0x001fca0000010000 */
[----:B--2---:R1:W0:Y:S02]  /*3590*/  SHFL.BFLY PT, R20, R183, 0x10, 0x1f ;  /* 0x0e001f00b7147f89 */ /* 0x00422400000e0000 */
.L_x_3512:
[----:B------:R-:W-:Y:S01]  /*35a0*/  ISETP.NE.AND P6, PT, R177, RZ, PT ;  /* 0x000000ffb100720c */ /* 0x000fe20003fc5270 */
[----:B-1----:R-:W-:Y:S01]  /*35b0*/  FADD.FTZ R179, R179, R184 ;  /* 0x000000b8b3b37221 */ /* 0x002fe20000010000 */
[----:B0-----:R-:W-:Y:S01]  /*35c0*/  FADD.FTZ R176, R183, R20 ;  /* 0x00000014b7b07221 */ /* 0x001fe20000010000 */
[----:B------:R-:W-:Y:S01]  /*35d0*/  P2R R21, PR, RZ, 0x1 ;  /* 0x00000001ff157803 */ /* 0x000fe20000000000 */
[----:B------:R-:W-:Y:S01]  /*35e0*/  BSSY.RECONVERGENT B1, `(.L_x_3444) ;  /* 0x0000b98000017945 */ /* 0x000fe20003800200 */
[----:B------:R-:W-:Y:S01]  /*35f0*/  FMUL.FTZ R20, R179, UR9 ;  /* 0x00000009b3147c20 */ /* 0x000fe20008410000 */
[----:B------:R-:W-:-:S04]  /*3600*/  ISETP.NE.AND P0, PT, RZ, UR8, PT ;  /* 0x00000008ff007c0c */ /* 0x000fc8000bf05270 */
[----:B------:R-:W-:Y:S02]  /*3610*/  FSEL R20, R20, RZ, !P0 ;  /* 0x000000ff14147208 */ /* 0x000fe40004000000 */
[----:B------:R-:W-:Y:S01]  /*3620*/  ISETP.NE.AND P0, PT, R21, RZ, PT ;  /* 0x000000ff1500720c */ /* 0x000fe20003f05270 */
[----:B------:R-:W-:Y:S01]  /*3630*/  FMUL.FTZ R21, R176, UR9 ;  /* 0x00000009b0157c20 */ /* 0x000fe20008410000 */
[----:B------:R-:W-:Y:S11]  /*3640*/  @P6 BRA `(.L_x_3445) ;  /* 0x0000006400cc6947 */ /* 0x000ff60003800000 */
[----:B------:R-:W-:Y:S04]  /*3650*/  BSSY.RECONVERGENT B2, `(.L_x_3446) ;  /* 0x000014c000027945 */ /* 0x000fe80003800200 */
[----:B------:R-:W-:Y:S05]  /*3660*/  @!P4 BRA `(.L_x_3447) ;  /* 0x000000140028c947 */ /* 0x000fea0003800000 */
[----:B------:R-:W0:Y:S02]  /*3670*/  LDC.64 R176, c[0x0][0x390] ;  /* 0x0000e400ffb07b82 */ /* 0x000e240000000a00 */
[----:B0-----:R-:W-:-:S06]  /*3680*/  IMAD.WIDE.U32 R176, R0, 0x10, R176 ;  /* 0x0000001000b07825 */ /* 0x001fcc00078e00b0 */
[----:B------:R-:W5:Y:S01]  /*3690*/  LDG.E.128 R176, desc[UR6][R176.64] ;  /* 0x00000006b0b07981 */ /* 0x000f62000c1e1d00 */
[----:B------:R-:W-:-:S04]  /*36a0*/  ISETP.NE.U32.AND P4, PT, RZ, UR12, PT ;  /* 0x0000000cff007c0c */ /* 0x000fc8000bf85070 */
[----:B------:R-:W-:-:S13]  /*36b0*/  ISETP.NE.AND.EX P4, PT, RZ, UR13, PT, P4 ;  /* 0x0000000dff007c0c */ /* 0x000fda000bf85340 */
[----:B------:R-:W-:Y:S05]  /*36c0*/  @P4 BRA `(.L_x_3448) ;  /* 0x0000000800984947 */ /* 0x000fea0003800000 */
[----:B------:R-:W-:-:S13]  /*36d0*/  LOP3.LUT P6, RZ, R22, 0xff00, RZ, 0xc0, !PT ;  /* 0x0000ff0016ff7812 */ /* 0x000fda00078cc0ff */
[----:B------:R-:W0:Y:S01]  /*36e0*/  @P6 LDC R183, c[0x0][0x408] ;  /* 0x00010200ffb76b82 */ /* 0x000e220000000800 */
[----:B------:R-:W-:Y:S01]  /*36f0*/  @P6 FFMA.FTZ R184, R204, R21, R20 ;  /* 0x00000015ccb86223 */ /* 0x000fe20000010014 */
[----:B-----5:R-:W-:-:S03]  /*3700*/  @P6 HADD2.F32 R185, -RZ, R176.H1_H1 ;  /* 0x300000b0ffb96230 */ /* 0x020fc60000004100 */
        /* <DEDUP_REMOVED lines=14> */
[----:B------:R-:W-:-:S05]  /*37f0*/  @P6 HADD2.F32 R185, -RZ, R168.H1_H1 ;  /* 0x300000a8ffb96230 */ /* 0x000fca0000004100 */
[----:B------:R-:W-:Y:S01]  /*3800*/  @P6 FMUL.FTZ R93, R184, R185 ;  /* 0x000000b9b85d6220 */ /* 0x000fe20000410000 */
[----:B------:R-:W-:-:S13]  /*3810*/  LOP3.LUT P6, RZ, R22, 0xff0000, RZ, 0xc0, !PT ;  /* 0x00ff000016ff7812 */ /* 0x000fda00078cc0ff */
[----:B------:R-:W0:Y:S01]  /*3820*/  @P6 LDC R185, c[0x0][0x408] ;  /* 0x00010200ffb96b82 */ /* 0x000e220000000800 */
[----:B------:R-:W-:Y:S01]  /*3830*/  @P6 FFMA.FTZ R184, R199, R21, R20 ;  /* 0x00000015c7b86223 */ /* 0x000fe20000010014 */
[----:B------:R-:W-:-:S03]  /*3840*/  @P6 HADD2.F32 R186, -RZ, R177.H0_H0 ;  /* 0x200000b1ffba6230 */ /* 0x000fc60000004100 */
[----:B------:R-:W-:-:S04]  /*3850*/  @P6 FADD.FTZ R184, R240, -R184 ;  /* 0x800000b8f0b86221 */ /* 0x000fc80000010000 */
[----:B------:R-:W-:-:S04]  /*3860*/  @P6 FMUL.FTZ R184, R2, R184 ;  /* 0x000000b802b86220 */ /* 0x000fc80000410000 */
[----:B------:R-:W-:-:S04]  /*3870*/  @P6 FMUL.FTZ R184, R184, R3 ;  /* 0x00000003b8b86220 */ /* 0x000fc80000410000 */
[----:B0-----:R-:W-:Y:S01]  /*3880*/  @P6 FMUL.FTZ R185, R184, R185 ;  /* 0x000000b9b8b96220 */ /* 0x001fe20000410000 */
[----:B------:R-:W-:-:S03]  /*3890*/  HFMA2 R184, -RZ, RZ, 0, 0 ;  /* 0x00000000ffb87431 */ /* 0x000fc600000001ff */
[----:B------:R-:W-:Y:S01]  /*38a0*/  @P6 FMUL.FTZ R184, R186, R185 ;  /* 0x000000b9bab86220 */ /* 0x000fe20000410000 */
[----:B------:R-:W-:Y:S01]  /*38b0*/  @P6 HADD2.F32 R186, -RZ, R169.H0_H0 ;  /* 0x200000a9ffba6230 */ /* 0x000fe20000004100 */
        /* <DEDUP_REMOVED lines=16> */
[----:B------:R-:W-:Y:S02]  /*39c0*/  @P6 HADD2.F32 R186, -RZ, R177.H1_H1 ;  /* 0x300000b1ffba6230 */ /* 0x000fe40000004100 */
        /* <DEDUP_REMOVED lines=22> */
[----:B------:R-:W-:-:S03]  /*3b30*/  @P6 HADD2.F32 R187, -RZ, R170.H0_H0 ;  /* 0x200000aaffbb6230 */ /* 0x000fc60000004100 */
[----:B------:R-:W-:Y:S01]  /*3b40*/  FADD.FTZ R177, R88, R184 ;  /* 0x000000b858b17221 */ /* 0x000fe20000010000 */
[----:B------:R-:W-:Y:S01]  /*3b50*/  @P6 FFMA.FTZ R184, R180, R21, R20 ;  /* 0x00000015b4b86223 */ /* 0x000fe20000010014 */
[----:B------:R-:W0:Y:S03]  /*3b60*/  @P6 LDC R88, c[0x0][0x408] ;  /* 0x00010200ff586b82 */ /* 0x000e260000000800 */
        /* <DEDUP_REMOVED lines=9> */
[----:B------:R-:W-:-:S03]  /*3c00*/  @P6 HADD2.F32 R178, -RZ, R178.H1_H1 ;  /* 0x300000b2ffb26230 */ /* 0x000fc60000004100 */
[----:B------:R-:W-:-:S04]  /*3c10*/  @P6 FADD.FTZ R187, R224, -R187 ;  /* 0x800000bbe0bb6221 */ /* 0x000fc80000010000 */
[----:B------:R-:W-:-:S04]  /*3c20*/  @P6 FMUL.FTZ R187, R2, R187 ;  /* 0x000000bb02bb6220 */ /* 0x000fc80000410000 */
[----:B------:R-:W-:-:S04]  /*3c30*/  @P6 FMUL.FTZ R187, R187, R3 ;  /* 0x00000003bbbb6220 */ /* 0x000fc80000410000 */
[----:B0-----:R-:W-:Y:S01]  /*3c40*/  @P6 FMUL.FTZ R184, R187, R184 ;  /* 0x000000b8bbb86220 */ /* 0x001fe20000410000 */
[----:B------:R-:W-:-:S03]  /*3c50*/  HFMA2 R187, -RZ, RZ, 0, 0 ;  /* 0x00000000ffbb7431 */ /* 0x000fc600000001ff */
[----:B------:R-:W-:Y:S01]  /*3c60*/  @P6 FMUL.FTZ R187, R178, R184 ;  /* 0x000000b8b2bb6220 */ /* 0x000fe20000410000 */
[----:B------:R-:W-:-:S03]  /*3c70*/  @P6 FFMA.FTZ R178, R4, R21, R20 ;  /* 0x0000001504b26223 */ /* 0x000fc60000010014 */
[----:B------:R-:W-:Y:S01]  /*3c80*/  FADD.FTZ R184, R89, R187 ;  /* 0x000000bb59b87221 */ /* 0x000fe20000010000 */
[----:B------:R-:W-:Y:S01]  /*3c90*/  @P6 FADD.FTZ R178, R224, -R178 ;  /* 0x800000b2e0b26221 */ /* 0x000fe20000010000 */
[----:B------:R-:W0:Y:S01]  /*3ca0*/  @P6 LDC R89, c[0x0][0x408] ;  /* 0x00010200ff596b82 */ /* 0x000e220000000800 */
[----:B------:R-:W-:Y:S02]  /*3cb0*/  MOV R187, RZ ;  /* 0x000000ff00bb7202 */ /* 0x000fe40000000f00 */
        /* <DEDUP_REMOVED lines=23> */
[----:B------:R-:W-:-:S05]  /*3e30*/  @P6 HADD2.F32 R90, -RZ, R171.H0_H0 ;  /* 0x200000abff5a6230 */ /* 0x000fca0000004100 */
[----:B------:R-:W-:Y:S01]  /*3e40*/  @P6 FMUL.FTZ R228, R89, R90 ;  /* 0x0000005a59e46220 */ /* 0x000fe20000410000 */
[----:B------:R-:W-:-:S04]  /*3e50*/  ISETP.GE.U32.AND P6, PT, R22, RZ, PT ;  /* 0x000000ff1600720c */ /* 0x000fc80003fc6070 */
[----:B------:R-:W-:-:S13]  /*3e60*/  ISETP.GE.U32.AND.EX P6, PT, R23, 0x1000000, PT, P6 ;  /* 0x010000001700780c */ /* 0x000fda0003fc6160 */
        /* <DEDUP_REMOVED lines=19> */
[----:B------:R-:W-:-:S04]  /*3fa0*/  LOP3.LUT P6, RZ, R22, 0xff, RZ, 0xc0, !PT ;  /* 0x000000ff16ff7812 */ /* 0x000fc800078cc0ff */
[----:B------:R-:W-:-:S09]  /*3fb0*/  F2FP.F16.F32.PACK_AB R91, R91, R228 ;  /* 0x000000e45b5b723e */ /* 0x000fd200000000ff */
[----:B------:R-:W0:Y:S01]  /*3fc0*/  @P6 LDC R89, c[0x0][0x408] ;  /* 0x00010200ff596b82 */ /* 0x000e220000000800 */
[----:B------:R-:W-:-:S04]  /*3fd0*/  @P6 FFMA.FTZ R90, R195, R21, R20 ;  /* 0x00000015c35a6223 */ /* 0x000fc80000010014 */
[----:B------:R-:W-:-:S04]  /*3fe0*/  @P6 FADD.FTZ R90, R214, -R90 ;  /* 0x8000005ad65a6221 */ /* 0x000fc80000010000 */
[----:B------:R-:W-:-:S04]  /*3ff0*/  @P6 FMUL.FTZ R90, R2, R90 ;  /* 0x0000005a025a6220 */ /* 0x000fc80000410000 */
[----:B------:R-:W-:-:S04]  /*4000*/  @P6 FMUL.FTZ R90, R90, R3 ;  /* 0x000000035a5a6220 */ /* 0x000fc80000410000 */
[----:B0-----:R-:W-:Y:S01]  /*4010*/  @P6 FMUL.FTZ R89, R90, R89 ;  /* 0x000000595a596220 */ /* 0x001fe20000410000 */
[----:B------:R-:W-:Y:S02]  /*4020*/  @P6 HADD2.F32 R90, -RZ, R176.H0_H0 ;  /* 0x200000b0ff5a6230 */ /* 0x000fe40000004100 */
[----:B------:R-:W-:-:S03]  /*4030*/  HFMA2 R176, -RZ, RZ, 0, 0 ;  /* 0x00000000ffb07431 */ /* 0x000fc600000001ff */
[----:B------:R-:W-:Y:S01]  /*4040*/  @P6 FMUL.FTZ R176, R90, R89 ;  /* 0x000000595ab06220 */ /* 0x000fe20000410000 */
[----:B------:R-:W-:Y:S01]  /*4050*/  F2FP.F16.F32.PACK_AB R89, R186, R185 ;  /* 0x000000b9ba59723e */ /* 0x000fe200000000ff */
[----:B------:R-:W0:Y:S01]  /*4060*/  @P6 LDC R90, c[0x0][0x408] ;  /* 0x00010200ff5a6b82 */ /* 0x000e220000000800 */
[----:B------:R-:W-:Y:S02]  /*4070*/  @P6 HADD2.F32 R185, -RZ, R168.H0_H0 ;  /* 0x200000a8ffb96230 */ /* 0x000fe40000004100 */
        /* <DEDUP_REMOVED lines=8> */
[----:B------:R-:W-:-:S04]  /*4100*/  F2FP.F16.F32.PACK_AB R90, R187, R88 ;  /* 0x00000058bb5a723e */ /* 0x000fc800000000ff */
[----:B------:R-:W-:Y:S01]  /*4110*/  F2FP.F16.F32.PACK_AB R88, R93, R92 ;  /* 0x0000005c5d58723e */ /* 0x000fe200000000ff */
[----:B------:R-:W-:Y:S06]  /*4120*/  BRA `(.L_x_3449) ;  /* 0x0000000800447947 */ /* 0x000fec0003800000 */
.L_x_3448:
[----:B------:R-:W-:Y:S01]  /*4130*/  LOP3.LUT P6, RZ, R22, 0xff00, RZ, 0xc0, !PT ;  /* 0x0000ff0016ff7812 */ /* 0x000fe200078cc0ff */
[----:B------:R-:W-:Y:S01]  /*4140*/  FFMA.FTZ R34, R204, R21, R20 ;  /* 0x00000015cc227223 */ /* 0x000fe20000010014 */
[----:B------:R-:W-:Y:S02]  /*4150*/  MOV R185, RZ ;  /* 0x000000ff00b97202 */ /* 0x000fe40000000f00 */
[----:B------:R-:W-:Y:S01]  /*4160*/  MOV R186, RZ ;  /* 0x000000ff00ba7202 */ /* 0x000fe20000000f00 */
[----:B------:R-:W-:-:S04]  /*4170*/  FADD.FTZ R34, R244, -R34 ;  /* 0x80000022f4227221 */ /* 0x000fc80000010000 */
[----:B-----5:R-:W-:-:S04]  /*4180*/  FMUL.FTZ R249, R2, R34 ;  /* 0x0000002202f97220 */ /* 0x020fc80000410000 */
[----:B------:R-:W0:Y:S01]  /*4190*/  @P6 LDC R33, c[0x0][0x408] ;  /* 0x00010200ff216b82 */ /* 0x000e220000000800 */
[----:B------:R-:W-:Y:S01]  /*41a0*/  @P6 FMUL.FTZ R34, R249, R3 ;  /* 0x00000003f9226220 */ /* 0x000fe20000410000 */
[----:B------:R-:W-:-:S06]  /*41b0*/  @P6 HADD2.F32 R35, -RZ, R176.H1_H1 ;  /* 0x300000b0ff236230 */ /* 0x000fcc0000004100 */
[----:B------:R-:W1:Y:S01]  /*41c0*/  @P6 LDC R32, c[0x0][0x408] ;  /* 0x00010200ff206b82 */ /* 0x000e620000000800 */
[----:B0-----:R-:W-:Y:S01]  /*41d0*/  @P6 FMUL.FTZ R33, R34, R33 ;  /* 0x0000002122216220 */ /* 0x001fe20000410000 */
[----:B------:R-:W-:-:S03]  /*41e0*/  HFMA2 R34, -RZ, RZ, 0, 0 ;  /* 0x00000000ff227431 */ /* 0x000fc600000001ff */
[----:B------:R-:W-:Y:S01]  /*41f0*/  @P6 FMUL.FTZ R34, R35, R33 ;  /* 0x0000002123226220 */ /* 0x000fe20000410000 */
[----:B------:R-:W-:-:S04]  /*4200*/  @P6 FMUL.FTZ R33, R249, R3 ;  /* 0x00000003f9216220 */ /* 0x000fc80000410000 */
[----:B-1----:R-:W-:Y:S01]  /*4210*/  @P6 FMUL.FTZ R32, R33, R32 ;  /* 0x0000002021206220 */ /* 0x002fe20000410000 */
[----:B------:R-:W-:-:S05]  /*4220*/  @P6 HADD2.F32 R33, -RZ, R168.H1_H1 ;  /* 0x300000a8ff216230 */ /* 0x000fca0000004100 */
[----:B------:R-:W-:Y:S01]  /*4230*/  @P6 FMUL.FTZ R185, R32, R33 ;  /* 0x0000002120b96220 */ /* 0x000fe20000410000 */
[----:B------:R-:W-:Y:S01]  /*4240*/  LOP3.LUT P6, RZ, R22, 0xff0000, RZ, 0xc0, !PT ;  /* 0x00ff000016ff7812 */ /* 0x000fe200078cc0ff */
[----:B------:R-:W-:-:S04]  /*4250*/  FFMA.FTZ R33, R199, R21, R20 ;  /* 0x00000015c7217223 */ /* 0x000fc80000010014 */
[----:B------:R-:W-:-:S04]  /*4260*/  FADD.FTZ R33, R240, -R33 ;  /* 0x80000021f0217221 */ /* 0x000fc80000010000 */
[----:B------:R-:W-:-:S04]  /*4270*/  FMUL.FTZ R33, R2, R33 ;  /* 0x0000002102217220 */ /* 0x000fc80000410000 */
[----:B------:R-:W0:Y:S01]  /*4280*/  @P6 LDC R35, c[0x0][0x408] ;  /* 0x00010200ff236b82 */ /* 0x000e220000000800 */
[----:B------:R-:W-:Y:S01]  /*4290*/  @P6 FMUL.FTZ R183, R33, R3 ;  /* 0x0000000321b76220 */ /* 0x000fe20000410000 */
[----:B------:R-:W-:-:S06]  /*42a0*/  @P6 HADD2.F32 R184, -RZ, R177.H0_H0 ;  /* 0x200000b1ffb86230 */ /* 0x000fcc0000004100 */
[----:B------:R-:W1:Y:S01]  /*42b0*/  @P6 LDC R32, c[0x0][0x408] ;  /* 0x00010200ff206b82 */ /* 0x000e620000000800 */
[----:B0-----:R-:W-:Y:S01]  /*42c0*/  @P6 FMUL.FTZ R183, R183, R35 ;  /* 0x00000023b7b76220 */ /* 0x001fe20000410000 */
[----:B------:R-:W-:-:S03]  /*42d0*/  HFMA2 R35, -RZ, RZ, 0, 0 ;  /* 0x00000000ff237431 */ /* 0x000fc600000001ff */
[----:B------:R-:W-:Y:S01]  /*42e0*/  @P6 FMUL.FTZ R35, R184, R183 ;  /* 0x000000b7b8236220 */ /* 0x000fe20000410000 */
[----:B------:R-:W-:-:S03]  /*42f0*/  @P6 FMUL.FTZ R183, R33, R3 ;  /* 0x0000000321b76220 */ /* 0x000fc60000410000 */
[----:B------:R-:W-:Y:S01]  /*4300*/  FADD.FTZ R94, R94, R35 ;  /* 0x000000235e5e7221 */ /* 0x000fe20000010000 */
[----:B-1----:R-:W-:Y:S01]  /*4310*/  @P6 FMUL.FTZ R32, R183, R32 ;  /* 0x00000020b7206220 */ /* 0x002fe20000410000 */
[----:B------:R-:W-:-:S05]  /*4320*/  @P6 HADD2.F32 R183, -RZ, R169.H0_H0 ;  /* 0x200000a9ffb76230 */ /* 0x000fca0000004100 */
[----:B------:R-:W-:Y:S01]  /*4330*/  @P6 FMUL.FTZ R186, R32, R183 ;  /* 0x000000b720ba6220 */ /* 0x000fe20000410000 */
[----:B------:R-:W-:Y:S01]  /*4340*/  LOP3.LUT P6, RZ, R22, 0xff000000, RZ, 0xc0, !PT ;  /* 0xff00000016ff7812 */ /* 0x000fe200078cc0ff */
[----:B------:R-:W-:-:S04]  /*4350*/  FFMA.FTZ R32, R181, R21, R20 ;  /* 0x00000015b5207223 */ /* 0x000fc80000010014 */
[----:B------:R-:W-:-:S04]  /*4360*/  FADD.FTZ R32, R236, -R32 ;  /* 0x80000020ec207221 */ /* 0x000fc80000010000 */
[----:B------:R-:W-:-:S04]  /*4370*/  FMUL.FTZ R32, R2, R32 ;  /* 0x0000002002207220 */ /* 0x000fc80000410000 */
[----:B------:R-:W0:Y:S01]  /*4380*/  @P6 LDC R184, c[0x0][0x408] ;  /* 0x00010200ffb86b82 */ /* 0x000e220000000800 */
[C---:B------:R-:W-:Y:S01]  /*4390*/  @P6 FMUL.FTZ R187, R32.reuse, R3 ;  /* 0x0000000320bb6220 */ /* 0x040fe20000410000 */
[----:B------:R-:W-:-:S06]  /*43a0*/  F2FP.F16.F32.PACK_AB R33, R32, R33 ;  /* 0x000000212021723e */ /* 0x000fcc00000000ff */
[----:B------:R-:W1:Y:S01]  /*43b0*/  @P6 LDC R183, c[0x0][0x408] ;  /* 0x00010200ffb76b82 */ /* 0x000e620000000800 */
[----:B0-----:R-:W-:Y:S01]  /*43c0*/  @P6 FMUL.FTZ R184, R187, R184 ;  /* 0x000000b8bbb86220 */ /* 0x001fe20000410000 */
[----:B------:R-:W-:Y:S02]  /*43d0*/  @P6 HADD2.F32 R187, -RZ, R177.H1_H1 ;  /* 0x300000b1ffbb6230 */ /* 0x000fe40000004100 */
[----:B------:R-:W-:-:S03]  /*43e0*/  HFMA2 R177, -RZ, RZ, 0, 0 ;  /* 0x00000000ffb17431 */ /* 0x000fc600000001ff */
[----:B------:R-:W-:Y:S01]  /*43f0*/  @P6 FMUL.FTZ R177, R187, R184 ;  /* 0x000000b8bbb16220 */ /* 0x000fe20000410000 */
[----:B------:R-:W-:Y:S01]  /*4400*/  @P6 FMUL.FTZ R184, R32, R3 ;  /* 0x0000000320b86220 */ /* 0x000fe20000410000 */
[----:B------:R-:W-:Y:S02]  /*4410*/  MOV R187, RZ ;  /* 0x000000ff00bb7202 */ /* 0x000fe40000000f00 */
[----:B------:R-:W-:Y:S01]  /*4420*/  FADD.FTZ R95, R95, R177 ;  /* 0x000000b15f5f7221 */ /* 0x000fe20000010000 */
[----:B-1----:R-:W-:Y:S01]  /*4430*/  @P6 FMUL.FTZ R183, R184, R183 ;  /* 0x000000b7b8b76220 */ /* 0x002fe20000410000 */
[----:B------:R-:W-:-:S05]  /*4440*/  @P6 HADD2.F32 R184, -RZ, R169.H1_H1 ;  /* 0x300000a9ffb86230 */ /* 0x000fca0000004100 */
[----:B------:R-:W-:Y:S01]  /*4450*/  @P6 FMUL.FTZ R187, R183, R184 ;  /* 0x000000b8b7bb6220 */ /* 0x000fe20000410000 */
[----:B------:R-:W-:Y:S01]  /*4460*/  LOP3.LUT P6, RZ, R23, 0xff, RZ, 0xc0, !PT ;  /* 0x000000ff17ff7812 */ /* 0x000fe200078cc0ff */
[----:B------:R-:W-:-:S04]  /*4470*/  FFMA.FTZ R183, R180, R21, R20 ;  /* 0x00000015b4b77223 */ /* 0x000fc80000010014 */
[----:B------:R-:W-:Y:S01]  /*4480*/  FADD.FTZ R228, R231, -R183 ;  /* 0x800000b7e7e47221 */ /* 0x000fe20000010000 */
[----:B------:R-:W-:-:S03]  /*4490*/  FADD.FTZ R183, R93, R34 ;  /* 0x000000225db77221 */ /* 0x000fc60000010000 */
[----:B------:R-:W-:-:S04]  /*44a0*/  FMUL.FTZ R34, R2, R228 ;  /* 0x000000e402227220 */ /* 0x000fc80000410000 */
[----:B------:R-:W0:Y:S01]  /*44b0*/  @P6 LDC R184, c[0x0][0x408] ;  /* 0x00010200ffb86b82 */ /* 0x000e220000000800 */
[CC--:B------:R-:W-:Y:S01]  /*44c0*/  @P6 FMUL.FTZ R35, R34.reuse, R3.reuse ;  /* 0x0000000322236220 */ /* 0x0c0fe20000410000 */
[----:B------:R-:W-:-:S03]  /*44d0*/  @P6 FMUL.FTZ R177, R34, R3 ;  /* 0x0000000322b16220 */ /* 0x000fc60000410000 */
[----:B0-----:R-:W-:Y:S01]  /*44e0*/  @P6 FMUL.FTZ R93, R35, R184 ;  /* 0x000000b8235d6220 */ /* 0x001fe20000410000 */
[----:B------:R-:W-:Y:S02]  /*44f0*/  HFMA2 R35, -RZ, RZ, 0, 0 ;  /* 0x00000000ff237431 */ /* 0x000fe400000001ff */
[----:B------:R-:W-:-:S05]  /*4500*/  @P6 HADD2.F32 R184, -RZ, R178.H0_H0 ;  /* 0x200000b2ffb86230 */ /* 0x000fca0000004100 */
[----:B------:R-:W-:Y:S01]  /*4510*/  @P6 FMUL.FTZ R35, R184, R93 ;  /* 0x0000005db8236220 */ /* 0x000fe20000410000 */
[----:B------:R-:W-:Y:S01]  /*4520*/  @P6 HADD2.F32 R184, -RZ, R170.H0_H0 ;  /* 0x200000aaffb86230 */ /* 0x000fe20000004100 */
[----:B------:R-:W0:Y:S02]  /*4530*/  @P6 LDC R93, c[0x0][0x408] ;  /* 0x00010200ff5d6b82 */ /* 0x000e240000000800 */
[----:B0-----:R-:W-:Y:S01]  /*4540*/  @P6 FMUL.FTZ R177, R177, R93 ;  /* 0x0000005db1b16220 */ /* 0x001fe20000410000 */
[----:B------:R-:W-:-:S03]  /*4550*/  MOV R93, RZ ;  /* 0x000000ff005d7202 */ /* 0x000fc60000000f00 */
[----:B------:R-:W-:Y:S01]  /*4560*/  @P6 FMUL.FTZ R93, R177, R184 ;  /* 0x000000b8b15d6220 */ /* 0x000fe20000410000 */
[----:B------:R-:W-:Y:S01]  /*4570*/  LOP3.LUT P6, RZ, R23, 0xff00, RZ, 0xc0, !PT ;  /* 0x0000ff0017ff7812 */ /* 0x000fe200078cc0ff */
[----:B------:R-:W-:-:S04]  /*4580*/  FFMA.FTZ R177, R4, R21, R20 ;  /* 0x0000001504b17223 */ /* 0x000fc80000010014 */
[----:B------:R-:W-:-:S04]  /*4590*/  FADD.FTZ R177, R224, -R177 ;  /* 0x800000b1e0b17221 */ /* 0x000fc80000010000 */
[----:B------:R-:W-:Y:S01]  /*45a0*/  FMUL.FTZ R248, R2, R177 ;  /* 0x000000b102f87220 */ /* 0x000fe20000410000 */
[----:B------:R-:W-:Y:S01]  /*45b0*/  FADD.FTZ R177, R88, R35 ;  /* 0x0000002358b17221 */ /* 0x000fe20000010000 */
[----:B------:R-:W-:Y:S02]  /*45c0*/  HFMA2 R88, -RZ, RZ, 0, 0 ;  /* 0x00000000ff587431 */ /* 0x000fe400000001ff */
[----:B------:R-:W0:Y:S01]  /*45d0*/  @P6 LDC R184, c[0x0][0x408] ;  /* 0x00010200ffb86b82 */ /* 0x000e220000000800 */
[C---:B------:R-:W-:Y:S01]  /*45e0*/  @P6 FMUL.FTZ R35, R248.reuse, R3 ;  /* 0x00000003f8236220 */ /* 0x040fe20000410000 */
[----:B------:R-:W-:Y:S01]  /*45f0*/  @P6 HADD2.F32 R178, -RZ, R178.H1_H1 ;  /* 0x300000b2ffb26230 */ /* 0x000fe20000004100 */
[----:B------:R-:W-:Y:S02]  /*4600*/  F2FP.F16.F32.PACK_AB R34, R248, R34 ;  /* 0x00000022f822723e */ /* 0x000fe400000000ff */
[----:B0-----:R-:W-:-:S04]  /*4610*/  @P6 FMUL.FTZ R35, R35, R184 ;  /* 0x000000b823236220 */ /* 0x001fc80000410000 */
[----:B------:R-:W-:Y:S02]  /*4620*/  @P6 FMUL.FTZ R88, R178, R35 ;  /* 0x00000023b2586220 */ /* 0x000fe40000410000 */
[----:B------:R-:W0:Y:S02]  /*4630*/  @P6 LDC R35, c[0x0][0x408] ;  /* 0x00010200ff236b82 */ /* 0x000e240000000800 */
[----:B------:R-:W-:Y:S01]  /*4640*/  FADD.FTZ R184, R89, R88 ;  /* 0x0000005859b87221 */ /* 0x000fe20000010000 */
[----:B------:R-:W-:Y:S01]  /*4650*/  @P6 FMUL.FTZ R88, R248, R3 ;  /* 0x00000003f8586220 */ /* 0x000fe20000410000 */
[----:B------:R-:W-:-:S03]  /*4660*/  @P6 HADD2.F32 R89, -RZ, R170.H1_H1 ;  /* 0x300000aaff596230 */ /* 0x000fc60000004100 */
        /* <DEDUP_REMOVED lines=8> */
[----:B------:R-:W-:Y:S01]  /*46f0*/  @P6 FMUL.FTZ R178, R35, R3 ;  /* 0x0000000323b26220 */ /* 0x000fe20000410000 */
[----:B------:R-:W-:-:S03]  /*4700*/  @P6 HADD2.F32 R228, -RZ, R179.H0_H0 ;  /* 0x200000b3ffe46230 */ /* 0x000fc60000004100 */
[----:B0-----:R-:W-:Y:S01]  /*4710*/  @P6 FMUL.FTZ R89, R178, R89 ;  /* 0x00000059b2596220 */ /* 0x001fe20000410000 */
[----:B------:R-:W-:-:S03]  /*4720*/  HFMA2 R178, -RZ, RZ, 0, 0 ;  /* 0x00000000ffb27431 */ /* 0x000fc600000001ff */
[----:B------:R-:W-:Y:S01]  /*4730*/  @P6 FMUL.FTZ R178, R228, R89 ;  /* 0x00000059e4b26220 */ /* 0x000fe20000410000 */
[----:B------:R-:W-:Y:S01]  /*4740*/  MOV R228, RZ ;  /* 0x000000ff00e47202 */ /* 0x000fe20000000f00 */
[----:B------:R-:W0:Y:S02]  /*4750*/  @P6 LDC R89, c[0x0][0x408] ;  /* 0x00010200ff596b82 */ /* 0x000e240000000800 */
[----:B------:R-:W-:Y:S01]  /*4760*/  FADD.FTZ R178, R90, R178 ;  /* 0x000000b25ab27221 */ /* 0x000fe20000010000 */
[----:B------:R-:W-:-:S04]  /*4770*/  @P6 FMUL.FTZ R90, R35, R3 ;  /* 0x00000003235a6220 */ /* 0x000fc80000410000 */
[----:B0-----:R-:W-:Y:S01]  /*4780*/  @P6 FMUL.FTZ R89, R90, R89 ;  /* 0x000000595a596220 */ /* 0x001fe20000410000 */
[----:B------:R-:W-:-:S05]  /*4790*/  @P6 HADD2.F32 R90, -RZ, R171.H0_H0 ;  /* 0x200000abff5a6230 */ /* 0x000fca0000004100 */
[----:B------:R-:W-:Y:S01]  /*47a0*/  @P6 FMUL.FTZ R228, R89, R90 ;  /* 0x0000005a59e46220 */ /* 0x000fe20000410000 */
[----:B------:R-:W-:Y:S01]  /*47b0*/  ISETP.GE.U32.AND P6, PT, R22, RZ, PT ;  /* 0x000000ff1600720c */ /* 0x000fe20003fc6070 */
[----:B------:R-:W-:-:S03]  /*47c0*/  FFMA.FTZ R89, R6, R21, R20 ;  /* 0x0000001506597223 */ /* 0x000fc60000010014 */
[----:B------:R-:W-:Y:S01]  /*47d0*/  ISETP.GE.U32.AND.EX P6, PT, R23, 0x1000000, PT, P6 ;  /* 0x010000001700780c */ /* 0x000fe20003fc6160 */
[----:B------:R-:W-:-:S04]  /*47e0*/  FADD.FTZ R89, R182, -R89 ;  /* 0x80000059b6597221 */ /* 0x000fc80000010000 */
[----:B------:R-:W-:-:S05]  /*47f0*/  FMUL.FTZ R89, R2, R89 ;  /* 0x0000005902597220 */ /* 0x000fca0000410000 */
[----:B------:R-:W-:-:S03]  /*4800*/  F2FP.F16.F32.PACK_AB R35, R89, R35 ;  /* 0x000000235923723e */ /* 0x000fc600000000ff */
[----:B------:R-:W0:Y:S01]  /*4810*/  @P6 LDC R90, c[0x0][0x408] ;  /* 0x00010200ff5a6b82 */ /* 0x000e220000000800 */
[----:B------:R-:W-:-:S04]  /*4820*/  @P6 FMUL.FTZ R250, R89, R3 ;  /* 0x0000000359fa6220 */ /* 0x000fc80000410000 */
[----:B0-----:R-:W-:Y:S01]  /*4830*/  @P6 FMUL.FTZ R250, R250, R90 ;  /* 0x0000005afafa6220 */ /* 0x001fe20000410000 */
[----:B------:R-:W-:Y:S02]  /*4840*/  @P6 HADD2.F32 R90, -RZ, R179.H1_H1 ;  /* 0x300000b3ff5a6230 */ /* 0x000fe40000004100 */
[----:B------:R-:W-:-:S03]  /*4850*/  HFMA2 R179, -RZ, RZ, 0, 0 ;  /* 0x00000000ffb37431 */ /* 0x000fc600000001ff */
[----:B------:R-:W-:Y:S01]  /*4860*/  @P6 FMUL.FTZ R179, R90, R250 ;  /* 0x000000fa5ab36220 */ /* 0x000fe20000410000 */
[----:B------:R-:W-:Y:S01]  /*4870*/  @P6 HADD2.F32 R250, -RZ, R171.H1_H1 ;  /* 0x300000abfffa6230 */ /* 0x000fe20000004100 */
[----:B------:R-:W0:Y:S02]  /*4880*/  @P6 LDC R90, c[0x0][0x408] ;  /* 0x00010200ff5a6b82 */ /* 0x000e240000000800 */
[----:B------:R-:W-:Y:S01]  /*4890*/  FADD.FTZ R179, R91, R179 ;  /* 0x000000b35bb37221 */ /* 0x000fe20000010000 */
[----:B------:R-:W-:Y:S01]  /*48a0*/  @P6 FMUL.FTZ R91, R89, R3 ;  /* 0x00000003595b6220 */ /* 0x000fe20000410000 */
[----:B------:R-:W-:-:S04]  /*48b0*/  FFMA.FTZ R89, R195, R21, R20 ;  /* 0x00000015c3597223 */ /* 0x000fc80000010014 */
[----:B------:R-:W-:-:S04]  /*48c0*/  FADD.FTZ R89, R214, -R89 ;  /* 0x80000059d6597221 */ /* 0x000fc80000010000 */
[----:B------:R-:W-:-:S05]  /*48d0*/  FMUL.FTZ R89, R2, R89 ;  /* 0x0000005902597220 */ /* 0x000fca0000410000 */
[----:B------:R-:W-:Y:S01]  /*48e0*/  F2FP.F16.F32.PACK_AB R32, R249, R89 ;  /* 0x00000059f920723e */ /* 0x000fe200000000ff */
[----:B0-----:R-:W-:Y:S01]  /*48f0*/  @P6 FMUL.FTZ R90, R91, R90 ;  /* 0x0000005a5b5a6220 */ /* 0x001fe20000410000 */
[----:B------:R-:W-:-:S03]  /*4900*/  MOV R91, RZ ;  /* 0x000000ff005b7202 */ /* 0x000fc60000000f00 */
[----:B------:R-:W-:Y:S01]  /*4910*/  @P6 FMUL.FTZ R91, R90, R250 ;  /* 0x000000fa5a5b6220 */ /* 0x000fe20000410000 */
[----:B------:R-:W-:-:S04]  /*4920*/  LOP3.LUT P6, RZ, R22, 0xff, RZ, 0xc0, !PT ;  /* 0x000000ff16ff7812 */ /* 0x000fc800078cc0ff */
[----:B------:R-:W-:-:S09]  /*4930*/  F2FP.F16.F32.PACK_AB R91, R91, R228 ;  /* 0x000000e45b5b723e */ /* 0x000fd200000000ff */
[----:B------:R-:W0:Y:S01]  /*4940*/  @P6 LDC R250, c[0x0][0x408] ;  /* 0x00010200fffa6b82 */ /* 0x000e220000000800 */
[----:B------:R-:W-:Y:S01]  /*4950*/  @P6 FMUL.FTZ R90, R89, R3 ;  /* 0x00000003595a6220 */ /* 0x000fe20000410000 */
[----:B------:R-:W-:-:S03]  /*4960*/  @P6 HADD2.F32 R248, -RZ, R168.H0_H0 ;  /* 0x200000a8fff86230 */ /* 0x000fc60000004100 */
[----:B0-----:R-:W-:Y:S01]  /*4970*/  @P6 FMUL.FTZ R250, R90, R250 ;  /* 0x000000fa5afa6220 */ /* 0x001fe20000410000 */
[----:B------:R-:W-:Y:S02]  /*4980*/  @P6 HADD2.F32 R90, -RZ, R176.H0_H0 ;  /* 0x200000b0ff5a6230 */ /* 0x000fe40000004100 */
[----:B------:R-:W-:-:S03]  /*4990*/  HFMA2 R176, -RZ, RZ, 0, 0 ;  /* 0x00000000ffb07431 */ /* 0x000fc600000001ff */
[----:B------:R-:W-:Y:S02]  /*49a0*/  @P6 FMUL.FTZ R176, R90, R250 ;  /* 0x000000fa5ab06220 */ /* 0x000fe40000410000 */
[----:B------:R-:W0:Y:S02]  /*49b0*/  @P6 LDC R90, c[0x0][0x408] ;  /* 0x00010200ff5a6b82 */ /* 0x000e240000000800 */
[----:B------:R-:W-:Y:S01]  /*49c0*/  FADD.FTZ R176, R92, R176 ;  /* 0x000000b05cb07221 */ /* 0x000fe20000010000 */
[----:B------:R-:W-:Y:S01]  /*49d0*/  @P6 FMUL.FTZ R92, R89, R3 ;  /* 0x00000003595c6220 */ /* 0x000fe20000410000 */
[----:B------:R-:W-:-:S03]  /*49e0*/  F2FP.F16.F32.PACK_AB R89, R187, R186 ;  /* 0x000000babb59723e */ /* 0x000fc600000000ff */
[----:B0-----:R-:W-:Y:S01]  /*49f0*/  @P6 FMUL.FTZ R90, R92, R90 ;  /* 0x0000005a5c5a6220 */ /* 0x001fe20000410000 */
[----:B------:R-:W-:-:S03]  /*4a00*/  MOV R92, RZ ;  /* 0x000000ff005c7202 */ /* 0x000fc60000000f00 */
[----:B------:R-:W-:Y:S01]  /*4a10*/  @P6 FMUL.FTZ R92, R90, R248 ;  /* 0x000000f85a5c6220 */ /* 0x000fe20000410000 */
[----:B------:R-:W-:-:S04]  /*4a20*/  F2FP.F16.F32.PACK_AB R90, R88, R93 ;  /* 0x0000005d585a723e */ /* 0x000fc800000000ff */
[----:B------:R-:W-:-:S07]  /*4a30*/  F2FP.F16.F32.PACK_AB R88, R185, R92 ;  /* 0x0000005cb958723e */ /* 0x000fce00000000ff */
.L_x_3449:
        /* <DEDUP_REMOVED lines=13> */
.L_x_3447:
[----:B------:R-:W-:Y:S05]  /*4b10*/  BSYNC.RECONVERGENT B2 ;  /* 0x0000000000027941 */ /* 0x000fea0003800200 */
.L_x_3446:
        /* <DEDUP_REMOVED lines=8> */
[C---:B------:R-:W-:Y:S01]  /*4ba0*/  LOP3.LUT P4, RZ, R24.reuse, 0xff00, RZ, 0xc0, !PT ;  /* 0x0000ff0018ff7812 */ /* 0x040fe2000788c0ff */
[----:B------:R-:W-:Y:S01]  /*4bb0*/  FFMA.FTZ R34, R203, R21, R20 ;  /* 0x00000015cb227223 */ /* 0x000fe20000010014 */
[----:B------:R-:W-:Y:S02]  /*4bc0*/  LOP3.LUT P6, RZ, R24, 0xff0000, RZ, 0xc0, !PT ;  /* 0x00ff000018ff7812 */ /* 0x000fe400078cc0ff */
[----:B------:R-:W-:Y:S01]  /*4bd0*/  MOV R185, RZ ;  /* 0x000000ff00b97202 */ /* 0x000fe20000000f00 */
[----:B------:R-:W-:Y:S01]  /*4be0*/  FADD.FTZ R34, R243, -R34 ;  /* 0x80000022f3227221 */ /* 0x000fe20000010000 */
[----:B------:R-:W-:-:S03]  /*4bf0*/  MOV R186, RZ ;  /* 0x000000ff00ba7202 */ /* 0x000fc60000000f00 */
[----:B-----5:R-:W-:-:S04]  /*4c00*/  FMUL.FTZ R249, R2, R34 ;  /* 0x0000002202f97220 */ /* 0x020fc80000410000 */
[----:B------:R-:W0:Y:S01]  /*4c10*/  @P4 LDC R33, c[0x0][0x408] ;  /* 0x00010200ff214b82 */ /* 0x000e220000000800 */
[----:B------:R-:W-:Y:S01]  /*4c20*/  @P4 FMUL.FTZ R34, R3, R249 ;  /* 0x000000f903224220 */ /* 0x000fe20000410000 */
[----:B------:R-:W-:Y:S02]  /*4c30*/  @P4 HADD2.F32 R35, -RZ, R176.H1_H1 ;  /* 0x300000b0ff234230 */ /* 0x000fe40000004100 */
[----:B------:R-:W-:-:S04]  /*4c40*/  @P6 HADD2.F32 R184, -RZ, R177.H0_H0 ;  /* 0x200000b1ffb86230 */ /* 0x000fc80000004100 */
[----:B------:R-:W1:Y:S01]  /*4c50*/  @P4 LDC R32, c[0x0][0x408] ;  /* 0x00010200ff204b82 */ /* 0x000e620000000800 */
[----:B0-----:R-:W-:Y:S01]  /*4c60*/  @P4 FMUL.FTZ R33, R34, R33 ;  /* 0x0000002122214220 */ /* 0x001fe20000410000 */
[----:B------:R-:W-:-:S03]  /*4c70*/  HFMA2 R34, -RZ, RZ, 0, 0 ;  /* 0x00000000ff227431 */ /* 0x000fc600000001ff */
[----:B------:R-:W-:Y:S01]  /*4c80*/  @P4 FMUL.FTZ R34, R35, R33 ;  /* 0x0000002123224220 */ /* 0x000fe20000410000 */
[----:B------:R-:W-:Y:S02]  /*4c90*/  @P4 FMUL.FTZ R33, R3, R249 ;  /* 0x000000f903214220 */ /* 0x000fe40000410000 */
[----:B------:R-:W0:Y:S02]  /*4ca0*/  @P6 LDC R35, c[0x0][0x408] ;  /* 0x00010200ff236b82 */ /* 0x000e240000000800 */
[----:B-1----:R-:W-:Y:S01]  /*4cb0*/  @P4 FMUL.FTZ R32, R33, R32 ;  /* 0x0000002021204220 */ /* 0x002fe20000410000 */
[----:B------:R-:W-:-:S05]  /*4cc0*/  @P4 HADD2.F32 R33, -RZ, R160.H1_H1 ;  /* 0x300000a0ff214230 */ /* 0x000fca0000004100 */
[----:B------:R-:W-:Y:S01]  /*4cd0*/  @P4 FMUL.FTZ R185, R32, R33 ;  /* 0x0000002120b94220 */ /* 0x000fe20000410000 */
[----:B------:R-:W-:Y:S01]  /*4ce0*/  FFMA.FTZ R33, R198, R21, R20 ;  /* 0x00000015c6217223 */ /* 0x000fe20000010014 */
[----:B------:R-:W1:Y:S01]  /*4cf0*/  @P6 LDC R32, c[0x0][0x408] ;  /* 0x00010200ff206b82 */ /* 0x000e620000000800 */
[----:B------:R-:W-:Y:S02]  /*4d00*/  LOP3.LUT P4, RZ, R24, 0xff000000, RZ, 0xc0, !PT ;  /* 0xff00000018ff7812 */ /* 0x000fe4000788c0ff */
[----:B------:R-:W-:-:S04]  /*4d10*/  FADD.FTZ R33, R239, -R33 ;  /* 0x80000021ef217221 */ /* 0x000fc80000010000 */
[----:B------:R-:W-:-:S04]  /*4d20*/  FMUL.FTZ R33, R2, R33 ;  /* 0x0000002102217220 */ /* 0x000fc80000410000 */
[----:B------:R-:W-:-:S04]  /*4d30*/  @P6 FMUL.FTZ R183, R3, R33 ;  /* 0x0000002103b76220 */ /* 0x000fc80000410000 */
[----:B0-----:R-:W-:Y:S01]  /*4d40*/  @P6 FMUL.FTZ R183, R183, R35 ;  /* 0x00000023b7b76220 */ /* 0x001fe20000410000 */
[----:B------:R-:W-:-:S03]  /*4d50*/  HFMA2 R35, -RZ, RZ, 0, 0 ;  /* 0x00000000ff237431 */ /* 0x000fc600000001ff */
[----:B------:R-:W-:Y:S01]  /*4d60*/  @P6 FMUL.FTZ R35, R184, R183 ;  /* 0x000000b7b8236220 */ /* 0x000fe20000410000 */
[----:B------:R-:W-:Y:S01]  /*4d70*/  @P6 FMUL.FTZ R183, R3, R33 ;  /* 0x0000002103b76220 */ /* 0x000fe20000410000 */
[----:B------:R-:W0:Y:S02]  /*4d80*/  @P4 LDC R184, c[0x0][0x408] ;  /* 0x00010200ffb84b82 */ /* 0x000e240000000800 */
[----:B------:R-:W-:Y:S01]  /*4d90*/  FADD.FTZ R86, R86, R35 ;  /* 0x0000002356567221 */ /* 0x000fe20000010000 */
[----:B-1----:R-:W-:Y:S01]  /*4da0*/  @P6 FMUL.FTZ R32, R183, R32 ;  /* 0x00000020b7206220 */ /* 0x002fe20000410000 */
[----:B------:R-:W-:-:S05]  /*4db0*/  @P6 HADD2.F32 R183, -RZ, R161.H0_H0 ;  /* 0x200000a1ffb76230 */ /* 0x000fca0000004100 */
[----:B------:R-:W-:Y:S01]  /*4dc0*/  @P6 FMUL.FTZ R186, R32, R183 ;  /* 0x000000b720ba6220 */ /* 0x000fe20000410000 */
[----:B------:R-:W-:Y:S01]  /*4dd0*/  FFMA.FTZ R32, R194, R21, R20 ;  /* 0x00000015c2207223 */ /* 0x000fe20000010014 */
[----:B------:R-:W1:Y:S01]  /*4de0*/  @P4 LDC R183, c[0x0][0x408] ;  /* 0x00010200ffb74b82 */ /* 0x000e620000000800 */
[----:B------:R-:W-:Y:S02]  /*4df0*/  LOP3.LUT P6, RZ, R25, 0xff, RZ, 0xc0, !PT ;  /* 0x000000ff19ff7812 */ /* 0x000fe400078cc0ff */
[----:B------:R-:W-:-:S04]  /*4e00*/  FADD.FTZ R32, R235, -R32 ;  /* 0x80000020eb207221 */ /* 0x000fc80000010000 */
[----:B------:R-:W-:-:S04]  /*4e10*/  FMUL.FTZ R32, R2, R32 ;  /* 0x0000002002207220 */ /* 0x000fc80000410000 */
[----:B------:R-:W-:Y:S01]  /*4e20*/  @P4 FMUL.FTZ R187, R3, R32 ;  /* 0x0000002003bb4220 */ /* 0x000fe20000410000 */
[----:B------:R-:W-:-:S03]  /*4e30*/  F2FP.F16.F32.PACK_AB R33, R32, R33 ;  /* 0x000000212021723e */ /* 0x000fc600000000ff */
        /* <DEDUP_REMOVED lines=10> */
[----:B------:R-:W-:Y:S01]  /*4ee0*/  FFMA.FTZ R183, R193, R21, R20 ;  /* 0x00000015c1b77223 */ /* 0x000fe20000010014 */
[----:B------:R-:W0:Y:S01]  /*4ef0*/  @P6 LDC R184, c[0x0][0x408] ;  /* 0x00010200ffb86b82 */ /* 0x000e220000000800 */
[----:B------:R-:W-:Y:S02]  /*4f00*/  LOP3.LUT P4, RZ, R25, 0xff00, RZ, 0xc0, !PT ;  /* 0x0000ff0019ff7812 */ /* 0x000fe4000788c0ff */
[----:B------:R-:W-:Y:S01]  /*4f10*/  FADD.FTZ R228, R230, -R183 ;  /* 0x800000b7e6e47221 */ /* 0x000fe20000010000 */
[----:B------:R-:W-:-:S03]  /*4f20*/  FADD.FTZ R183, R85, R34 ;  /* 0x0000002255b77221 */ /* 0x000fc60000010000 */
[----:B------:R-:W-:-:S04]  /*4f30*/  FMUL.FTZ R34, R2, R228 ;  /* 0x000000e402227220 */ /* 0x000fc80000410000 */
[CC--:B------:R-:W-:Y:S01]  /*4f40*/  @P6 FMUL.FTZ R35, R3.reuse, R34.reuse ;  /* 0x0000002203236220 */ /* 0x0c0fe20000410000 */
[----:B------:R-:W-:-:S03]  /*4f50*/  @P6 FMUL.FTZ R177, R3, R34 ;  /* 0x0000002203b16220 */ /* 0x000fc60000410000 */
[----:B0-----:R-:W-:Y:S01]  /*4f60*/  @P6 FMUL.FTZ R85, R35, R184 ;  /* 0x000000b823556220 */ /* 0x001fe20000410000 */
[----:B------:R-:W-:Y:S02]  /*4f70*/  HFMA2 R35, -RZ, RZ, 0, 0 ;  /* 0x00000000ff237431 */ /* 0x000fe400000001ff */
[--C-:B------:R-:W-:Y:S02]  /*4f80*/  @P6 HADD2.F32 R184, -RZ, R178.reuse.H0_H0 ;  /* 0x200000b2ffb86230 */ /* 0x100fe40000004100 */
[----:B------:R-:W-:-:S03]  /*4f90*/  @P4 HADD2.F32 R178, -RZ, R178.H1_H1 ;  /* 0x300000b2ffb24230 */ /* 0x000fc60000004100 */
[----:B------:R-:W-:Y:S01]  /*4fa0*/  @P6 FMUL.FTZ R35, R184, R85 ;  /* 0x00000055b8236220 */ /* 0x000fe20000410000 */
[----:B------:R-:W-:Y:S01]  /*4fb0*/  @P6 HADD2.F32 R184, -RZ, R162.H0_H0 ;  /* 0x200000a2ffb86230 */ /* 0x000fe20000004100 */
        /* <DEDUP_REMOVED lines=9> */
[----:B------:R-:W-:Y:S01]  /*5050*/  FADD.FTZ R177, R80, R35 ;  /* 0x0000002350b17221 */ /* 0x000fe20000010000 */
[----:B------:R-:W-:Y:S02]  /*5060*/  HFMA2 R80, -RZ, RZ, 0, 0 ;  /* 0x00000000ff507431 */ /* 0x000fe400000001ff */
[----:B------:R-:W-:Y:S01]  /*5070*/  @P4 FMUL.FTZ R35, R3, R248 ;  /* 0x000000f803234220 */ /* 0x000fe20000410000 */
[----:B------:R-:W-:Y:S02]  /*5080*/  F2FP.F16.F32.PACK_AB R34, R248, R34 ;  /* 0x00000022f822723e */ /* 0x000fe400000000ff */
[----:B------:R-:W-:Y:S02]  /*5090*/  @P6 HADD2.F32 R228, -RZ, R179.H0_H0 ;  /* 0x200000b3ffe46230 */ /* 0x000fe40000004100 */
        /* <DEDUP_REMOVED lines=9> */
[----:B------:R-:W-:Y:S01]  /*5130*/  FFMA.FTZ R35, R8, R21, R20 ;  /* 0x0000001508237223 */ /* 0x000fe20000010014 */
[----:B------:R-:W0:Y:S01]  /*5140*/  @P6 LDC R81, c[0x0][0x408] ;  /* 0x00010200ff516b82 */ /* 0x000e220000000800 */
[----:B------:R-:W-:Y:S02]  /*5150*/  ISETP.GE.U32.AND P4, PT, R24, RZ, PT ;  /* 0x000000ff1800720c */ /* 0x000fe40003f86070 */
[----:B------:R-:W-:Y:S02]  /*5160*/  FADD.FTZ R35, R221, -R35 ;  /* 0x80000023dd237221 */ /* 0x000fe40000010000 */
[----:B------:R-:W-:Y:S02]  /*5170*/  ISETP.GE.U32.AND.EX P4, PT, R25, 0x1000000, PT, P4 ;  /* 0x010000001900780c */ /* 0x000fe40003f86140 */
[----:B------:R-:W-:-:S04]  /*5180*/  FMUL.FTZ R35, R2, R35 ;  /* 0x0000002302237220 */ /* 0x000fc80000410000 */
[----:B------:R-:W-:-:S04]  /*5190*/  @P6 FMUL.FTZ R178, R3, R35 ;  /* 0x0000002303b26220 */ /* 0x000fc80000410000 */
        /* <DEDUP_REMOVED lines=10> */
[----:B------:R-:W-:Y:S01]  /*5240*/  FFMA.FTZ R81, R9, R21, R20 ;  /* 0x0000001509517223 */ /* 0x000fe20000010014 */
[----:B------:R-:W0:Y:S01]  /*5250*/  @P4 LDC R82, c[0x0][0x408] ;  /* 0x00010200ff524b82 */ /* 0x000e220000000800 */
[----:B------:R-:W-:Y:S02]  /*5260*/  LOP3.LUT P6, RZ, R24, 0xff, RZ, 0xc0, !PT ;  /* 0x000000ff18ff7812 */ /* 0x000fe400078cc0ff */
[----:B------:R-:W-:-:S04]  /*5270*/  FADD.FTZ R81, R212, -R81 ;  /* 0x80000051d4517221 */ /* 0x000fc80000010000 */
[----:B------:R-:W-:-:S04]  /*5280*/  FMUL.FTZ R81, R2, R81 ;  /* 0x0000005102517220 */ /* 0x000fc80000410000 */
[----:B------:R-:W-:Y:S01]  /*5290*/  @P4 FMUL.FTZ R250, R3, R81 ;  /* 0x0000005103fa4220 */ /* 0x000fe20000410000 */
[----:B------:R-:W-:Y:S02]  /*52a0*/  F2FP.F16.F32.PACK_AB R35, R81, R35 ;  /* 0x000000235123723e */ /* 0x000fe400000000ff */
[----:B------:R-:W-:Y:S02]  /*52b0*/  @P6 HADD2.F32 R248, -RZ, R160.H0_H0 ;  /* 0x200000a0fff86230 */ /* 0x000fe40000004100 */
        /* <DEDUP_REMOVED lines=15> */
[----:B------:R-:W-:Y:S01]  /*53b0*/  @P6 FMUL.FTZ R82, R3, R81 ;  /* 0x0000005103526220 */ /* 0x000fe20000410000 */
[----:B------:R-:W0:Y:S03]  /*53c0*/  @P6 LDC R250, c[0x0][0x408] ;  /* 0x00010200fffa6b82 */ /* 0x000e260000000800 */
[----:B------:R-:W-:Y:S01]  /*53d0*/  F2FP.F16.F32.PACK_AB R83, R83, R228 ;  /* 0x000000e45353723e */ /* 0x000fe200000000ff */
        /* <DEDUP_REMOVED lines=12> */
[----:B------:R-:W-:Y:S01]  /*54a0*/  F2FP.F16.F32.PACK_AB R80, R185, R84 ;  /* 0x00000054b950723e */ /* 0x000fe200000000ff */
[----:B------:R-:W-:Y:S06]  /*54b0*/  BRA `(.L_x_3453) ;  /* 0x0000000800947947 */ /* 0x000fec0003800000 */
.L_x_3452:
[C---:B------:R-:W-:Y:S02]  /*54c0*/  LOP3.LUT P4, RZ, R24.reuse, 0xff00, RZ, 0xc0, !PT ;  /* 0x0000ff0018ff7812 */ /* 0x040fe4000788c0ff */
[----:B------:R-:W-:-:S11]  /*54d0*/  LOP3.LUT P6, RZ, R24, 0xff0000, RZ, 0xc0, !PT ;  /* 0x00ff000018ff7812 */ /* 0x000fd600078cc0ff */
[----:B------:R-:W0:Y:S01]  /*54e0*/  @P4 LDC R183, c[0x0][0x408] ;  /* 0x00010200ffb74b82 */ /* 0x000e220000000800 */
[----:B------:R-:W-:Y:S01]  /*54f0*/  @P4 FFMA.FTZ R184, R203, R21, R20 ;  /* 0x00000015cbb84223 */ /* 0x000fe20000010014 */
[----:B-----5:R-:W-:Y:S02]  /*5500*/  @P4 HADD2.F32 R185, -RZ, R176.H1_H1 ;  /* 0x300000b0ffb94230 */ /* 0x020fe40000004100 */
[----:B------:R-:W-:Y:S02]  /*5510*/  @P6 HADD2.F32 R186, -RZ, R177.H0_H0 ;  /* 0x200000b1ffba6230 */ /* 0x000fe40000004100 */
        /* <DEDUP_REMOVED lines=158> */
[----:B------:R-:W-:-:S07]  /*5f00*/  F2FP.F16.F32.PACK_AB R80, R85, R84 ;  /* 0x000000545550723e */ /* 0x000fce00000000ff */
.L_x_3453:
        /* <DEDUP_REMOVED lines=13> */
.L_x_3451:
[----:B------:R-:W-:Y:S05]  /*5fe0*/  BSYNC.RECONVERGENT B2 ;  /* 0x0000000000027941 */ /* 0x000fea0003800200 */
.L_x_3450:
        /* <DEDUP_REMOVED lines=8> */
[----:B------:R-:W-:Y:S01]  /*6070*/  LOP3.LUT P3, RZ, R26, 0xff00, RZ, 0xc0, !PT ;  /* 0x0000ff001aff7812 */ /* 0x000fe2000786c0ff */
        /* <DEDUP_REMOVED lines=145> */
.L_x_3456:
        /* <DEDUP_REMOVED lines=165> */
.L_x_3457:
        /* <DEDUP_REMOVED lines=13> */
.L_x_3455:
[----:B------:R-:W-:Y:S05]  /*74b0*/  BSYNC.RECONVERGENT B2 ;  /* 0x0000000000027941 */ /* 0x000fea0003800200 */
.L_x_3454:
        /* <DEDUP_REMOVED lines=154> */
.L_x_3460:
        /* <DEDUP_REMOVED lines=143> */
[----:B------:R-:W0:Y:S03]  /*8750*/  @P3 LDC R65, c[0x0][0x408] ;  /* 0x00010200ff413b82 */ /* 0x000e260000000800 */
[----:B------:R-:W-:Y:S01]  /*8760*/  @P3 FADD.FTZ R66, R245, -R66 ;  /* 0x80000042f5423221 */ /* 0x000fe20000010000 */
[----:B------:R-:W-:-:S03]  /*8770*/  F2FP.F16.F32.PACK_AB R67, R67, R228 ;  /* 0x000000e44343723e */ /* 0x000fc600000000ff */
        /* <DEDUP_REMOVED lines=19> */
.L_x_3461:
        /* <DEDUP_REMOVED lines=13> */
.L_x_3459:
[----:B------:R-:W-:Y:S05]  /*8980*/  BSYNC.RECONVERGENT B2 ;  /* 0x0000000000027941 */ /* 0x000fea0003800200 */
.L_x_3458:
[----:B------:R-:W-:Y:S05]  /*8990*/  @!P0 BRA `(.L_x_3462) ;  /* 0x0000006400708947 */ /* 0x000fea0003800000 */
[----:B------:R-:W0:Y:S01]  /*89a0*/  LDC.64 R176, c[0x0][0x390] ;  /* 0x0000e400ffb07b82 */ /* 0x000e220000000a00 */
[----:B------:R1:W5:Y:S04]  /*89b0*/  LDL R252, [R1] ;  /* 0x0000000001fc7983 */ /* 0x0003680000100800 */
[----:B------:R1:W5:Y:S01]  /*89c0*/  LDL R251, [R1+0x8] ;  /* 0x0000080001fb7983 */ /* 0x0003620000100800 */
[----:B0-----:R-:W-:-:S06]  /*89d0*/  IMAD.WIDE.U32 R176, R0, 0x10, R176 ;  /* 0x0000001000b07825 */ /* 0x001fcc00078e00b0 */
[----:B------:R-:W5:Y:S01]  /*89e0*/  LDG.E.128 R176, desc[UR6][R176.64] ;  /* 0x00000006b0b07981 */ /* 0x000f62000c1e1d00 */
[----:B------:R-:W-:-:S04]  /*89f0*/  ISETP.NE.U32.AND P0, PT, RZ, UR12, PT ;  /* 0x0000000cff007c0c */ /* 0x000fc8000bf05070 */
[----:B------:R-:W-:-:S13]  /*8a00*/  ISETP.NE.AND.EX P0, PT, RZ, UR13, PT, P0 ;  /* 0x0000000dff007c0c */ /* 0x000fda000bf05300 */
[----:B-1----:R-:W-:Y:S05]  /*8a10*/  @!P0 BRA `(.L_x_3463) ;  /* 0x0000000800348947 */ /* 0x002fea0003800000 */
[C---:B------:R-:W-:Y:S01]  /*8a20*/  LOP3.LUT P1, RZ, R30.reuse, 0xff00, RZ, 0xc0, !PT ;  /* 0x0000ff001eff7812 */ /* 0x040fe2000782c0ff */
[----:B------:R-:W-:Y:S01]  /*8a30*/  FFMA.FTZ R34, R191, R21, R20 ;  /* 0x00000015bf227223 */ /* 0x000fe20000010014 */
[----:B------:R-:W-:Y:S02]  /*8a40*/  LOP3.LUT P2, RZ, R30, 0xff0000, RZ, 0xc0, !PT ;  /* 0x00ff00001eff7812 */ /* 0x000fe4000784c0ff */
[----:B------:R-:W-:Y:S01]  /*8a50*/  MOV R184, RZ ;  /* 0x000000ff00b87202 */ /* 0x000fe20000000f00 */
[----:B------:R-:W-:-:S04]  /*8a60*/  FADD.FTZ R34, R226, -R34 ;  /* 0x80000022e2227221 */ /* 0x000fc80000010000 */
        /* <DEDUP_REMOVED lines=10> */
[----:B------:R-:W0:Y:S01]  /*8b10*/  @P2 LDC R35, c[0x0][0x408] ;  /* 0x00010200ff232b82 */ /* 0x000e220000000800 */
[----:B------:R-:W-:Y:S01]  /*8b20*/  FADD.FTZ R61, R61, R34 ;  /* 0x000000223d3d7221 */ /* 0x000fe20000010000 */
        /* <DEDUP_REMOVED lines=8> */
[----:B------:R-:W-:-:S03]  /*8bb0*/  @P2 FMUL.FTZ R183, R3, R32 ;  /* 0x0000002003b72220 */ /* 0x000fc60000410000 */
[----:B------:R-:W2:Y:S01]  /*8bc0*/  @P1 LDC R186, c[0x0][0x408] ;  /* 0x00010200ffba1b82 */ /* 0x000ea20000000800 */
[----:B0-----:R-:W-:Y:S01]  /*8bd0*/  @P2 FMUL.FTZ R183, R183, R35 ;  /* 0x00000023b7b72220 */ /* 0x001fe20000410000 */
[----:B------:R-:W-:-:S03]  /*8be0*/  HFMA2 R35, -RZ, RZ, 0, 0 ;  /* 0x00000000ff237431 */ /* 0x000fc600000001ff */
[----:B------:R-:W-:Y:S01]  /*8bf0*/  @P2 FMUL.FTZ R35, R185, R183 ;  /* 0x000000b7b9232220 */ /* 0x000fe20000410000 */
[----:B------:R-:W-:Y:S01]  /*8c00*/  @P2 FMUL.FTZ R183, R3, R32 ;  /* 0x0000002003b72220 */ /* 0x000fe20000410000 */
[----:B------:R-:W-:Y:S02]  /*8c10*/  MOV R185, RZ ;  /* 0x000000ff00b97202 */ /* 0x000fe40000000f00 */
[----:B------:R-:W-:Y:S01]  /*8c20*/  FADD.FTZ R62, R62, R35 ;  /* 0x000000233e3e7221 */ /* 0x000fe20000010000 */
[----:B-1----:R-:W-:Y:S01]  /*8c30*/  @P2 FMUL.FTZ R33, R183, R33 ;  /* 0x00000021b7212220 */ /* 0x002fe20000410000 */
[----:B------:R-:W-:-:S05]  /*8c40*/  @P2 HADD2.F32 R183, -RZ, R137.H0_H0 ;  /* 0x20000089ffb72230 */ /* 0x000fca0000004100 */
        /* <DEDUP_REMOVED lines=8> */
[----:B------:R-:W-:Y:S02]  /*8cd0*/  @P1 HADD2.F32 R187, -RZ, R177.H1_H1 ;  /* 0x300000b1ffbb1230 */ /* 0x000fe40000004100 */
[----:B------:R-:W-:-:S03]  /*8ce0*/  HFMA2 R177, -RZ, RZ, 0, 0 ;  /* 0x00000000ffb17431 */ /* 0x000fc600000001ff */
[----:B------:R-:W-:Y:S01]  /*8cf0*/  @P1 FMUL.FTZ R177, R187, R186 ;  /* 0x000000babbb11220 */ /* 0x000fe20000410000 */
[----:B------:R-:W-:Y:S01]  /*8d00*/  @P1 FMUL.FTZ R186, R3, R33 ;  /* 0x0000002103ba1220 */ /* 0x000fe20000410000 */
[----:B------:R-:W-:Y:S01]  /*8d10*/  @P1 HADD2.F32 R187, -RZ, R137.H1_H1 ;  /* 0x30000089ffbb1230 */ /* 0x000fe20000004100 */
[----:B------:R-:W-:Y:S01]  /*8d20*/  F2FP.F16.F32.PACK_AB R33, R33, R32 ;  /* 0x000000202121723e */ /* 0x000fe200000000ff */
[----:B------:R-:W-:Y:S01]  /*8d30*/  FADD.FTZ R63, R63, R177 ;  /* 0x000000b13f3f7221 */ /* 0x000fe20000010000 */
        /* <DEDUP_REMOVED lines=8> */
[----:B------:R-:W-:-:S03]  /*8dc0*/  @P2 HADD2.F32 R187, -RZ, R178.H0_H0 ;  /* 0x200000b2ffbb2230 */ /* 0x000fc60000004100 */
[CC--:B------:R-:W-:Y:S01]  /*8dd0*/  @P2 FMUL.FTZ R35, R3.reuse, R34.reuse ;  /* 0x0000002203232220 */ /* 0x0c0fe20000410000 */
[----:B------:R-:W-:Y:S02]  /*8de0*/  @P2 FMUL.FTZ R177, R3, R34 ;  /* 0x0000002203b12220 */ /* 0x000fe40000410000 */
[----:B------:R-:W-:Y:S02]  /*8df0*/  @P1 HADD2.F32 R178, -RZ, R178.H1_H1 ;  /* 0x300000b2ffb21230 */ /* 0x000fe40000004100 */
[----:B0-----:R-:W-:Y:S01]  /*8e00*/  @P2 FMUL.FTZ R183, R35, R183 ;  /* 0x000000b723b72220 */ /* 0x001fe20000410000 */
[----:B------:R-:W-:-:S03]  /*8e10*/  HFMA2 R35, -RZ, RZ, 0, 0 ;  /* 0x00000000ff237431 */ /* 0x000fc600000001ff */
[----:B------:R-:W-:Y:S01]  /*8e20*/  @P2 FMUL.FTZ R35, R187, R183 ;  /* 0x000000b7bb232220 */ /* 0x000fe20000410000 */
[----:B------:R-:W-:Y:S01]  /*8e30*/  MOV R187, RZ ;  /* 0x000000ff00bb7202 */ /* 0x000fe20000000f00 */
[----:B------:R-:W0:Y:S02]  /*8e40*/  @P2 LDC R183, c[0x0][0x408] ;  /* 0x00010200ffb72b82 */ /* 0x000e240000000800 */
[----:B0-----:R-:W-:Y:S01]  /*8e50*/  @P2 FMUL.FTZ R177, R177, R183 ;  /* 0x000000b7b1b12220 */ /* 0x001fe20000410000 */
[----:B------:R-:W-:-:S05]  /*8e60*/  @P2 HADD2.F32 R183, -RZ, R138.H0_H0 ;  /* 0x2000008affb72230 */ /* 0x000fca0000004100 */
        /* <DEDUP_REMOVED lines=26> */
[----:B------:R-:W-:-:S07]  /*9010*/  @P2 FMUL.FTZ R178, R3, R35 ;  /* 0x0000002303b22220 */ /* 0x000fce0000410000 */
[----:B------:R-:W-:Y:S02]  /*9020*/  @P1 HADD2.F32 R250, -RZ, R179.H1_H1 ;  /* 0x300000b3fffa1230 */ /* 0x000fe40000004100 */
[----:B------:R-:W-:Y:S02]  /*9030*/  HFMA2 R179, -RZ, RZ, 0, 0 ;  /* 0x00000000ffb37431 */ /* 0x000fe400000001ff */
        /* <DEDUP_REMOVED lines=10> */
[-CC-:B------:R-:W-:Y:S01]  /*90e0*/  FFMA.FTZ R57, R252, R21.reuse, R20.reuse ;  /* 0x00000015fc397223 */ /* 0x180fe20000010014 */
[----:B------:R-:W-:-:S03]  /*90f0*/  FFMA.FTZ R20, R208, R21, R20 ;  /* 0x00000015d0147223 */ /* 0x000fc60000010014 */
[----:B------:R-:W-:Y:S01]  /*9100*/  FADD.FTZ R57, R251, -R57 ;  /* 0x80000039fb397221 */ /* 0x000fe20000010000 */
[----:B------:R-:W-:-:S03]  /*9110*/  FADD.FTZ R20, R232, -R20 ;  /* 0x80000014e8147221 */ /* 0x000fc60000010000 */
[C---:B------:R-:W-:Y:S01]  /*9120*/  FMUL.FTZ R57, R2.reuse, R57 ;  /* 0x0000003902397220 */ /* 0x040fe20000410000 */
[----:B------:R-:W-:-:S03]  /*9130*/  FMUL.FTZ R21, R2, R20 ;  /* 0x0000001402157220 */ /* 0x000fc60000410000 */
[C---:B------:R-:W-:Y:S01]  /*9140*/  FMUL.FTZ R58, R57.reuse, R3 ;  /* 0x00000003393a7220 */ /* 0x040fe20000410000 */
[----:B------:R-:W-:Y:S02]  /*9150*/  F2FP.F16.F32.PACK_AB R35, R57, R35 ;  /* 0x000000233923723e */ /* 0x000fe400000000ff */
[----:B------:R-:W-:Y:S01]  /*9160*/  F2FP.F16.F32.PACK_AB R32, R249, R21 ;  /* 0x00000015f920723e */ /* 0x000fe200000000ff */
[----:B------:R-:W-:Y:S01]  /*9170*/  FMUL.FTZ R58, R58, UR14 ;  /* 0x0000000e3a3a7c20 */ /* 0x000fe20008410000 */
[----:B------:R-:W-:-:S03]  /*9180*/  F2FP.F16.F32.PACK_AB R57, R186, R185 ;  /* 0x000000b9ba39723e */ /* 0x000fc600000000ff */
[----:B------:R-:W-:Y:S01]  /*9190*/  @P1 FMUL.FTZ R179, R58, R250 ;  /* 0x000000fa3ab31220 */ /* 0x000fe20000410000 */
[----:B------:R-:W-:-:S03]  /*91a0*/  @P1 HADD2.F32 R250, -RZ, R139.H1_H1 ;  /* 0x3000008bfffa1230 */ /* 0x000fc60000004100 */
[----:B------:R-:W-:Y:S01]  /*91b0*/  FADD.FTZ R179, R59, R179 ;  /* 0x000000b33bb37221 */ /* 0x000fe20000010000 */
[----:B------:R-:W-:Y:S01]  /*91c0*/  MOV R59, RZ ;  /* 0x000000ff003b7202 */ /* 0x000fe20000000f00 */
[----:B------:R-:W-:Y:S01]  /*91d0*/  @P1 FMUL.FTZ R59, R58, R250 ;  /* 0x000000fa3a3b1220 */ /* 0x000fe20000410000 */
[----:B------:R-:W-:-:S04]  /*91e0*/  LOP3.LUT P1, RZ, R30, 0xff, RZ, 0xc0, !PT ;  /* 0x000000ff1eff7812 */ /* 0x000fc8000782c0ff */
[----:B------:R-:W-:-:S09]  /*91f0*/  F2FP.F16.F32.PACK_AB R59, R59, R228 ;  /* 0x000000e43b3b723e */ /* 0x000fd200000000ff */
[CC--:B------:R-:W-:Y:S01]  /*9200*/  @P1 FMUL.FTZ R20, R3.reuse, R21.reuse ;  /* 0x0000001503141220 */ /* 0x0c0fe20000410000 */
[----:B------:R-:W-:Y:S02]  /*9210*/  @P1 HADD2.F32 R2, -RZ, R176.H0_H0 ;  /* 0x200000b0ff021230 */ /* 0x000fe40000004100 */
[----:B------:R-:W-:Y:S01]  /*9220*/  @P1 FMUL.FTZ R3, R3, R21 ;  /* 0x0000001503031220 */ /* 0x000fe20000410000 */
[----:B------:R-:W-:Y:S01]  /*9230*/  @P1 FMUL.FTZ R58, R20, UR14 ;  /* 0x0000000e143a1c20 */ /* 0x000fe20008410000 */
[----:B------:R-:W-:-:S03]  /*9240*/  HFMA2 R20, -RZ, RZ, 0, 0 ;  /* 0x00000000ff147431 */ /* 0x000fc600000001ff */
[----:B------:R-:W-:Y:S01]  /*9250*/  @P1 FMUL.FTZ R20, R2, R58 ;  /* 0x0000003a02141220 */ /* 0x000fe20000410000 */
[----:B------:R-:W-:Y:S01]  /*9260*/  @P1 HADD2.F32 R58, -RZ, R136.H0_H0 ;  /* 0x20000088ff3a1230 */ /* 0x000fe20000004100 */
[----:B------:R-:W0:Y:S02]  /*9270*/  @P1 LDC R2, c[0x0][0x408] ;  /* 0x00010200ff021b82 */ /* 0x000e240000000800 */
[----:B------:R-:W-:Y:S01]  /*9280*/  FADD.FTZ R20, R60, R20 ;  /* 0x000000143c147221 */ /* 0x000fe20000010000 */
[----:B0-----:R-:W-:Y:S01]  /*9290*/  @P1 FMUL.FTZ R3, R3, R2 ;  /* 0x0000000203031220 */ /* 0x001fe20000410000 */
[----:B------:R-:W-:-:S03]  /*92a0*/  MOV R2, RZ ;  /* 0x000000ff00027202 */ /* 0x000fc60000000f00 */
[----:B------:R-:W-:Y:S01]  /*92b0*/  @P1 FMUL.FTZ R2, R3, R58 ;  /* 0x0000003a03021220 */ /* 0x000fe20000410000 */
[----:B------:R-:W-:-:S04]  /*92c0*/  F2FP.F16.F32.PACK_AB R58, R56, R187 ;  /* 0x000000bb383a723e */ /* 0x000fc800000000ff */
[----:B------:R-:W-:Y:S01]  /*92d0*/  F2FP.F16.F32.PACK_AB R56, R184, R2 ;  /* 0x00000002b838723e */ /* 0x000fe200000000ff */
[----:B------:R-:W-:Y:S06]  /*92e0*/  BRA `(.L_x_3464) ;  /* 0x0000000800747947 */ /* 0x000fec0003800000 */
.L_x_3463:
[C---:B------:R-:W-:Y:S01]  /*92f0*/  LOP3.LUT P1, RZ, R30.reuse, 0xff00, RZ, 0xc0, !PT ;  /* 0x0000ff001eff7812 */ /* 0x040fe2000782c0ff */
[----:B------:R-:W-:Y:S01]  /*9300*/  HFMA2 R185, -RZ, RZ, 0, 0 ;  /* 0x00000000ffb97431 */ /* 0x000fe200000001ff */
[----:B------:R-:W-:-:S11]  /*9310*/  LOP3.LUT P2, RZ, R30, 0xff0000, RZ, 0xc0, !PT ;  /* 0x00ff00001eff7812 */ /* 0x000fd6000784c0ff */
[----:B------:R-:W0:Y:S01]  /*9320*/  @P1 LDC R183, c[0x0][0x408] ;  /* 0x00010200ffb71b82 */ /* 0x000e220000000800 */
[----:B------:R-:W-:Y:S01]  /*9330*/  @P1 FFMA.FTZ R184, R191, R21, R20 ;  /* 0x00000015bfb81223 */ /* 0x000fe20000010014 */
[----:B-----5:R-:W-:-:S03]  /*9340*/  @P2 HADD2.F32 R186, -RZ, R177.H0_H0 ;  /* 0x200000b1ffba2230 */ /* 0x020fc60000004100 */
[----:B------:R-:W-:-:S04]  /*9350*/  @P1 FADD.FTZ R184, R226, -R184 ;  /* 0x800000b8e2b81221 */ /* 0x000fc80000010000 */
[----:B------:R-:W-:-:S04]  /*9360*/  @P1 FMUL.FTZ R184, R2, R184 ;  /* 0x000000b802b81220 */ /* 0x000fc80000410000 */
[----:B------:R-:W-:-:S04]  /*9370*/  @P1 FMUL.FTZ R184, R3, R184 ;  /* 0x000000b803b81220 */ /* 0x000fc80000410000 */
[----:B0-----:R-:W-:Y:S01]  /*9380*/  @P1 FMUL.FTZ R183, R184, R183 ;  /* 0x000000b7b8b71220 */ /* 0x001fe20000410000 */
[----:B------:R-:W-:-:S05]  /*9390*/  @P1 HADD2.F32 R184, -RZ, R176.H1_H1 ;  /* 0x300000b0ffb81230 */ /* 0x000fca0000004100 */
[----:B------:R-:W-:Y:S01]  /*93a0*/  @P1 FMUL.FTZ R185, R184, R183 ;  /* 0x000000b7b8b91220 */ /* 0x000fe20000410000 */
[----:B------:R-:W-:Y:S01]  /*93b0*/  @P1 FFMA.FTZ R184, R191, R21, R20 ;  /* 0x00000015bfb81223 */ /* 0x000fe20000010014 */
[----:B------:R-:W0:Y:S02]  /*93c0*/  @P1 LDC R183, c[0x0][0x408] ;  /* 0x00010200ffb71b82 */ /* 0x000e240000000800 */
[----:B------:R-:W-:Y:S01]  /*93d0*/  FADD.FTZ R61, R61, R185 ;  /* 0x000000b93d3d7221 */ /* 0x000fe20000010000 */
[----:B------:R-:W-:Y:S01]  /*93e0*/  @P1 FADD.FTZ R184, R226, -R184 ;  /* 0x800000b8e2b81221 */ /* 0x000fe20000010000 */
[----:B------:R-:W-:-:S03]  /*93f0*/  @P1 HADD2.F32 R185, -RZ, R136.H1_H1 ;  /* 0x30000088ffb91230 */ /* 0x000fc60000004100 */
        /* <DEDUP_REMOVED lines=108> */
[----:B------:R-:W-:-:S04]  /*9ac0*/  FMUL.FTZ R57, R2, R57 ;  /* 0x0000003902397220 */ /* 0x000fc80000410000 */
[----:B------:R-:W-:-:S04]  /*9ad0*/  FMUL.FTZ R57, R3, R57 ;  /* 0x0000003903397220 */ /* 0x000fc80000410000 */
[----:B------:R-:W-:Y:S02]  /*9ae0*/  @P1 HADD2.F32 R58, -RZ, R179.H1_H1 ;  /* 0x300000b3ff3a1230 */ /* 0x000fe40000004100 */
[----:B------:R-:W-:Y:S02]  /*9af0*/  HFMA2 R179, -RZ, RZ, 0, 0 ;  /* 0x00000000ffb37431 */ /* 0x000fe400000001ff */
[----:B------:R-:W-:-:S04]  /*9b00*/  FMUL.FTZ R57, R57, UR14 ;  /* 0x0000000e39397c20 */ /* 0x000fc80008410000 */
[----:B------:R-:W-:Y:S01]  /*9b10*/  @P1 FMUL.FTZ R179, R58, R57 ;  /* 0x000000393ab31220 */ /* 0x000fe20000410000 */
[----:B------:R-:W-:-:S03]  /*9b20*/  @P1 HADD2.F32 R58, -RZ, R139.H1_H1 ;  /* 0x3000008bff3a1230 */ /* 0x000fc60000004100 */
[----:B------:R-:W-:Y:S01]  /*9b30*/  FADD.FTZ R179, R59, R179 ;  /* 0x000000b33bb37221 */ /* 0x000fe20000010000 */
[----:B------:R-:W-:Y:S01]  /*9b40*/  MOV R59, RZ ;  /* 0x000000ff003b7202 */ /* 0x000fe20000000f00 */
[----:B------:R-:W-:Y:S01]  /*9b50*/  @P1 FMUL.FTZ R59, R58, R57 ;  /* 0x000000393a3b1220 */ /* 0x000fe20000410000 */
[CCC-:B------:R-:W-:Y:S01]  /*9b60*/  @P2 FFMA.FTZ R57, R208.reuse, R21.reuse, R20.reuse ;  /* 0x00000015d0392223 */ /* 0x1c0fe20000010014 */
[----:B------:R-:W-:Y:S01]  /*9b70*/  @P2 FFMA.FTZ R20, R208, R21, R20 ;  /* 0x00000015d0142223 */ /* 0x000fe20000010014 */
[----:B------:R-:W-:Y:S02]  /*9b80*/  @P2 HADD2.F32 R58, -RZ, R176.H0_H0 ;  /* 0x200000b0ff3a2230 */ /* 0x000fe40000004100 */
[C---:B------:R-:W-:Y:S01]  /*9b90*/  @P2 FADD.FTZ R57, R232.reuse, -R57 ;  /* 0x80000039e8392221 */ /* 0x040fe20000010000 */
[----:B------:R-:W-:Y:S01]  /*9ba0*/  @P2 FADD.FTZ R20, R232, -R20 ;  /* 0x80000014e8142221 */ /* 0x000fe20000010000 */
[----:B------:R-:W-:Y:S02]  /*9bb0*/  F2FP.F16.F32.PACK_AB R59, R59, R228 ;  /* 0x000000e43b3b723e */ /* 0x000fe400000000ff */
[C---:B------:R-:W-:Y:S01]  /*9bc0*/  @P2 FMUL.FTZ R57, R2.reuse, R57 ;  /* 0x0000003902392220 */ /* 0x040fe20000410000 */
[----:B------:R-:W-:-:S02]  /*9bd0*/  @P2 FMUL.FTZ R20, R2, R20 ;  /* 0x0000001402142220 */ /* 0x000fc40000410000 */
[----:B------:R-:W0:Y:S01]  /*9be0*/  @P2 LDC R2, c[0x0][0x408] ;  /* 0x00010200ff022b82 */ /* 0x000e220000000800 */
[C---:B------:R-:W-:Y:S01]  /*9bf0*/  @P2 FMUL.FTZ R57, R3.reuse, R57 ;  /* 0x0000003903392220 */ /* 0x040fe20000410000 */
[----:B------:R-:W-:Y:S01]  /*9c00*/  @P2 FMUL.FTZ R3, R3, R20 ;  /* 0x0000001403032220 */ /* 0x000fe20000410000 */
[----:B------:R-:W-:Y:S02]  /*9c10*/  @P2 HADD2.F32 R20, -RZ, R136.H0_H0 ;  /* 0x20000088ff142230 */ /* 0x000fe40000004100 */
[----:B------:R-:W-:Y:S01]  /*9c20*/  @P2 FMUL.FTZ R176, R57, UR14 ;  /* 0x0000000e39b02c20 */ /* 0x000fe20008410000 */
[----:B------:R-:W-:-:S03]  /*9c30*/  HFMA2 R57, -RZ, RZ, 0, 0 ;  /* 0x00000000ff397431 */ /* 0x000fc600000001ff */
[----:B------:R-:W-:Y:S01]  /*9c40*/  @P2 FMUL.FTZ R57, R58, R176 ;  /* 0x000000b03a392220 */ /* 0x000fe20000410000 */
[----:B------:R-:W-:Y:S01]  /*9c50*/  F2FP.F16.F32.PACK_AB R58, R187, R56 ;  /* 0x00000038bb3a723e */ /* 0x000fe200000000ff */
[----:B0-----:R-:W-:Y:S01]  /*9c60*/  @P2 FMUL.FTZ R3, R3, R2 ;  /* 0x0000000203032220 */ /* 0x001fe20000410000 */
[----:B------:R-:W-:-:S03]  /*9c70*/  MOV R2, RZ ;  /* 0x000000ff00027202 */ /* 0x000fc60000000f00 */
[----:B------:R-:W-:Y:S01]  /*9c80*/  @P2 FMUL.FTZ R2, R3, R20 ;  /* 0x0000001403022220 */ /* 0x000fe20000410000 */
[----:B------:R-:W-:Y:S01]  /*9c90*/  FADD.FTZ R20, R60, R57 ;  /* 0x000000393c147221 */ /* 0x000fe20000010000 */
[----:B------:R-:W-:-:S03]  /*9ca0*/  F2FP.F16.F32.PACK_AB R57, R186, R185 ;  /* 0x000000b9ba39723e */ /* 0x000fc600000000ff */
[----:B------:R-:W-:-:S07]  /*9cb0*/  F2FP.F16.F32.PACK_AB R56, R184, R2 ;  /* 0x00000002b838723e */ /* 0x000fce00000000ff */
.L_x_3464:
        /* <DEDUP_REMOVED lines=12> */
.L_x_3445:
[----:B------:R-:W-:-:S04]  /*9d80*/  UISETP.NE.U32.AND UP0, UPT, UR12, URZ, UPT ;  /* 0x000000ff0c00728c */ /* 0x000fc8000bf05070 */
[----:B------:R-:W-:-:S09]  /*9d90*/  UISETP.NE.AND.EX UP0, UPT, UR13, URZ, UPT, UP0 ;  /* 0x000000ff0d00728c */ /* 0x000fd2000bf05300 */
[----:B------:R-:W-:Y:S05]  /*9da0*/  BRA.U UP0, `(.L_x_3465) ;  /* 0x0000002500ec7547 */ /* 0x000fea000b800000 */
[----:B------:R-:W-:Y:S04]  /*9db0*/  BSSY.RECONVERGENT B2, `(.L_x_3466) ;  /* 0x000007e000027945 */ /* 0x000fe80003800200 */
[----:B------:R-:W-:Y:S05]  /*9dc0*/  @!P4 BRA `(.L_x_3467) ;  /* 0x0000000400f0c947 */ /* 0x000fea0003800000 */
[----:B------:R-:W0:Y:S02]  /*9dd0*/  LDC.64 R176, c[0x0][0x390] ;  /* 0x0000e400ffb07b82 */ /* 0x000e240000000a00 */
[----:B0-----:R-:W-:-:S06]  /*9de0*/  IMAD.WIDE.U32 R176, R0, 0x10, R176 ;  /* 0x0000001000b07825 */ /* 0x001fcc00078e00b0 */
[----:B------:R-:W2:Y:S01]  /*9df0*/  LDG.E.128 R176, desc[UR6][R176.64] ;  /* 0x00000006b0b07981 */ /* 0x000ea2000c1e1d00 */
[----:B------:R-:W-:Y:S01]  /*9e00*/  FFMA.FTZ R183, R195, R21, R20 ;  /* 0x00000015c3b77223 */ /* 0x000fe20000010014 */
[----:B------:R-:W-:Y:S01]  /*9e10*/  HADD2.F32 R184, -RZ, R52.H0_H0 ;  /* 0x20000034ffb87230 */ /* 0x000fe20000004100 */
[----:B------:R-:W-:Y:S02]  /*9e20*/  LOP3.LUT P4, RZ, R22, 0xff, RZ, 0xc0, !PT ;  /* 0x000000ff16ff7812 */ /* 0x000fe4000788c0ff */
[----:B------:R-:W-:Y:S01]  /*9e30*/  FADD.FTZ R183, R214, -R183 ;  /* 0x800000b7d6b77221 */ /* 0x000fe20000010000 */
[----:B------:R-:W-:-:S03]  /*9e40*/  MOV R186, RZ ;  /* 0x000000ff00ba7202 */ /* 0x000fc60000000f00 */
[----:B-----5:R-:W-:-:S04]  /*9e50*/  FFMA.FTZ R183, R2, R183, R184 ;  /* 0x000000b702b77223 */ /* 0x020fc800000100b8 */
[----:B------:R-:W-:-:S04]  /*9e60*/  FMUL.FTZ R183, R183, R3 ;  /* 0x00000003b7b77220 */ /* 0x000fc80000410000 */
[----:B------:R-:W-:Y:S01]  /*9e70*/  FMUL.FTZ R184, R183, UR14 ;  /* 0x0000000eb7b87c20 */ /* 0x000fe20008410000 */
[----:B------:R-:W-:Y:S02]  /*9e80*/  HFMA2 R183, -RZ, RZ, 0, 0 ;  /* 0x00000000ffb77431 */ /* 0x000fe400000001ff */
[----:B--2---:R-:W-:-:S05]  /*9e90*/  @P4 HADD2.F32 R185, -RZ, R176.H0_H0 ;  /* 0x200000b0ffb94230 */ /* 0x004fca0000004100 */
[----:B------:R-:W-:Y:S01]  /*9ea0*/  @P4 FMUL.FTZ R183, R184, R185 ;  /* 0x000000b9b8b74220 */ /* 0x000fe20000410000 */
[----:B------:R-:W-:-:S03]  /*9eb0*/  @P4 HADD2.F32 R185, -RZ, R168.H0_H0 ;  /* 0x200000a8ffb94230 */ /* 0x000fc60000004100 */
[----:B------:R-:W-:Y:S02]  /*9ec0*/  FADD.FTZ R92, R92, R183 ;  /* 0x000000b75c5c7221 */ /* 0x000fe40000010000 */
[----:B------:R-:W-:Y:S01]  /*9ed0*/  @P4 FMUL.FTZ R186, R185, R184 ;  /* 0x000000b8b9ba4220 */ /* 0x000fe20000410000 */
[----:B------:R-:W-:Y:S01]  /*9ee0*/  FFMA.FTZ R184, R204, R21, R20 ;  /* 0x00000015ccb87223 */ /* 0x000fe20000010014 */
[----:B------:R-:W-:Y:S01]  /*9ef0*/  LOP3.LUT P4, RZ, R22, 0xff00, RZ, 0xc0, !PT ;  /* 0x0000ff0016ff7812 */ /* 0x000fe2000788c0ff */
[----:B------:R-:W-:Y:S02]  /*9f00*/  HADD2.F32 R185, -RZ, R52.H1_H1 ;  /* 0x30000034ffb97230 */ /* 0x000fe40000004100 */
[----:B------:R-:W-:-:S04]  /*9f10*/  FADD.FTZ R184, R244, -R184 ;  /* 0x800000b8f4b87221 */ /* 0x000fc80000010000 */
[----:B------:R-:W-:Y:S01]  /*9f20*/  FFMA.FTZ R185, R2, R184, R185 ;  /* 0x000000b802b97223 */ /* 0x000fe200000100b9 */
[----:B------:R-:W-:-:S03]  /*9f30*/  HFMA2 R184, -RZ, RZ, 0, 0 ;  /* 0x00000000ffb87431 */ /* 0x000fc600000001ff */
[----:B------:R-:W-:Y:S02]  /*9f40*/  FMUL.FTZ R185, R185, R3 ;  /* 0x00000003b9b97220 */ /* 0x000fe40000410000 */
[----:B------:R-:W-:Y:S02]  /*9f50*/  @P4 HADD2.F32 R176, -RZ, R176.H1_H1 ;  /* 0x300000b0ffb04230 */ /* 0x000fe40000004100 */
[----:B------:R-:W-:Y:S01]  /*9f60*/  FMUL.FTZ R185, R185, UR14 ;  /* 0x0000000eb9b97c20 */ /* 0x000fe20008410000 */
[----:B------:R-:W-:-:S03]  /*9f70*/  @P4 HADD2.F32 R183, -RZ, R168.H1_H1 ;  /* 0x300000a8ffb74230 */ /* 0x000fc60000004100 */
[----:B------:R-:W-:Y:S01]  /*9f80*/  @P4 FMUL.FTZ R184, R185, R176 ;  /* 0x000000b0b9b84220 */ /* 0x000fe20000410000 */
[----:B------:R-:W-:Y:S01]  /*9f90*/  MOV R176, RZ ;  /* 0x000000ff00b07202 */ /* 0x000fe20000000f00 */
[----:B------:R-:W-:Y:S01]  /*9fa0*/  @P4 FMUL.FTZ R176, R183, R185 ;  /* 0x000000b9b7b04220 */ /* 0x000fe20000410000 */
[----:B------:R-:W-:Y:S01]  /*9fb0*/  FFMA.FTZ R183, R199, R21, R20 ;  /* 0x00000015c7b77223 */ /* 0x000fe20000010014 */
[----:B------:R-:W-:Y:S01]  /*9fc0*/  LOP3.LUT P4, RZ, R22, 0xff0000, RZ, 0xc0, !PT ;  /* 0x00ff000016ff7812 */ /* 0x000fe2000788c0ff */
[----:B------:R-:W-:Y:S02]  /*9fd0*/  HADD2.F32 R185, -RZ, R53.H0_H0 ;  /* 0x20000035ffb97230 */ /* 0x000fe40000004100 */
[----:B------:R-:W-:Y:S01]  /*9fe0*/  FADD.FTZ R93, R93, R184 ;  /* 0x000000b85d5d7221 */ /* 0x000fe20000010000 */
[----:B------:R-:W-:Y:S01]  /*9ff0*/  FADD.FTZ R183, R240, -R183 ;  /* 0x800000b7f0b77221 */ /* 0x000fe20000010000 */
[----:B------:R-:W-:Y:S01]  /*a000*/  HFMA2 R184, -RZ, RZ, 0, 0 ;  /* 0x00000000ffb87431 */ /* 0x000fe200000001ff */
[----:B------:R-:W-:-:S02]  /*a010*/  F2FP.F16.F32.PACK_AB R176, R176, R186 ;  /* 0x000000bab0b0723e */ /* 0x000fc400000000ff */
[----:B------:R-:W-:-:S04]  /*a020*/  FFMA.FTZ R183, R2, R183, R185 ;  /* 0x000000b702b77223 */ /* 0x000fc800000100b9 */
[----:B------:R-:W-:Y:S01]  /*a030*/  FMUL.FTZ R183, R183, R3 ;  /* 0x00000003b7b77220 */ /* 0x000fe20000410000 */
[----:B------:R-:W-:-:S03]  /*a040*/  @P4 HADD2.F32 R185, -RZ, R177.H0_H0 ;  /* 0x200000b1ffb94230 */ /* 0x000fc60000004100 */
[----:B------:R-:W-:-:S04]  /*a050*/  FMUL.FTZ R183, R183, UR14 ;  /* 0x0000000eb7b77c20 */ /* 0x000fc80008410000 */
[----:B------:R-:W-:Y:S01]  /*a060*/  @P4 FMUL.FTZ R184, R183, R185 ;  /* 0x000000b9b7b84220 */ /* 0x000fe20000410000 */
[----:B------:R-:W-:-:S03]  /*a070*/  MOV R185, RZ ;  /* 0x000000ff00b97202 */ /* 0x000fc60000000f00 */
[----:B------:R-:W-:Y:S01]  /*a080*/  FADD.FTZ R94, R94, R184 ;  /* 0x000000b85e5e7221 */ /* 0x000fe20000010000 */
[----:B------:R-:W-:-:S05]  /*a090*/  @P4 HADD2.F32 R184, -RZ, R169.H0_H0 ;  /* 0x200000a9ffb84230 */ /* 0x000fca0000004100 */
        /* <DEDUP_REMOVED lines=9> */
[----:B------:R-:W-:-:S04]  /*a130*/  FMUL.FTZ R183, R183, UR14 ;  /* 0x0000000eb7b77c20 */ /* 0x000fc80008410000 */
[----:B------:R-:W-:Y:S01]  /*a140*/  @P4 FMUL.FTZ R184, R183, R177 ;  /* 0x000000b1b7b84220 */ /* 0x000fe20000410000 */
[----:B------:R-:W-:-:S03]  /*a150*/  MOV R177, RZ ;  /* 0x000000ff00b17202 */ /* 0x000fc60000000f00 */
[----:B------:R-:W-:Y:S01]  /*a160*/  FADD.FTZ R95, R95, R184 ;  /* 0x000000b85f5f7221 */ /* 0x000fe20000010000 */
[----:B------:R-:W-:-:S05]  /*a170*/  @P4 HADD2.F32 R184, -RZ, R169.H1_H1 ;  /* 0x300000a9ffb84230 */ /* 0x000fca0000004100 */
[----:B------:R-:W-:Y:S01]  /*a180*/  @P4 FMUL.FTZ R177, R184, R183 ;  /* 0x000000b7b8b14220 */ /* 0x000fe20000410000 */
[----:B------:R-:W-:Y:S01]  /*a190*/  FFMA.FTZ R183, R180, R21, R20 ;  /* 0x00000015b4b77223 */ /* 0x000fe20000010014 */
[----:B------:R-:W-:Y:S01]  /*a1a0*/  HADD2.F32 R184, -RZ, R54.H0_H0 ;  /* 0x20000036ffb87230 */ /* 0x000fe20000004100 */
[----:B------:R-:W-:Y:S02]  /*a1b0*/  LOP3.LUT P4, RZ, R23, 0xff, RZ, 0xc0, !PT ;  /* 0x000000ff17ff7812 */ /* 0x000fe4000788c0ff */
[----:B------:R-:W-:Y:S01]  /*a1c0*/  FADD.FTZ R183, R231, -R183 ;  /* 0x800000b7e7b77221 */ /* 0x000fe20000010000 */
[----:B------:R-:W-:-:S03]  /*a1d0*/  F2FP.F16.F32.PACK_AB R177, R177, R185 ;  /* 0x000000b9b1b1723e */ /* 0x000fc600000000ff */
[----:B------:R-:W-:-:S04]  /*a1e0*/  FFMA.FTZ R183, R2, R183, R184 ;  /* 0x000000b702b77223 */ /* 0x000fc800000100b8 */
[----:B------:R-:W-:-:S03]  /*a1f0*/  FMUL.FTZ R183, R183, R3 ;  /* 0x00000003b7b77220 */ /* 0x000fc60000410000 */
[----:B------:R-:W-:Y:S02]  /*a200*/  @P4 HADD2.F32 R187, -RZ, R178.H0_H0 ;  /* 0x200000b2ffbb4230 */ /* 0x000fe40000004100 */
[----:B------:R-:W-:Y:S01]  /*a210*/  FMUL.FTZ R184, R183, UR14 ;  /* 0x0000000eb7b87c20 */ /* 0x000fe20008410000 */
[----:B------:R-:W-:-:S03]  /*a220*/  HFMA2 R183, -RZ, RZ, 0, 0 ;  /* 0x00000000ffb77431 */ /* 0x000fc600000001ff */
[----:B------:R-:W-:Y:S01]  /*a230*/  @P4 FMUL.FTZ R183, R184, R187 ;  /* 0x000000bbb8b74220 */ /* 0x000fe20000410000 */
[----:B------:R-:W-:-:S03]  /*a240*/  @P4 HADD2.F32 R187, -RZ, R170.H0_H0 ;  /* 0x200000aaffbb4230 */ /* 0x000fc60000004100 */
[----:B------:R-:W-:Y:S01]  /*a250*/  FADD.FTZ R88, R88, R183 ;  /* 0x000000b758587221 */ /* 0x000fe20000010000 */
[----:B------:R-:W-:Y:S01]  /*a260*/  MOV R183, RZ ;  /* 0x000000ff00b77202 */ /* 0x000fe20000000f00 */
        /* <DEDUP_REMOVED lines=30> */
[----:B------:R-:W-:Y:S01]  /*a450*/  ISETP.GE.U32.AND P4, PT, R22, RZ, PT ;  /* 0x000000ff1600720c */ /* 0x000fe20003f86070 */
[----:B------:R-:W-:Y:S01]  /*a460*/  FFMA.FTZ R187, R6, R21, R20 ;  /* 0x0000001506bb7223 */ /* 0x000fe20000010014 */
[----:B------:R-:W-:Y:S02]  /*a470*/  HADD2.F32 R228, -RZ, R55.H1_H1 ;  /* 0x30000037ffe47230 */ /* 0x000fe40000004100 */
[----:B------:R-:W-:Y:S01]  /*a480*/  ISETP.GE.U32.AND.EX P4, PT, R23, 0x1000000, PT, P4 ;  /* 0x010000001700780c */ /* 0x000fe20003f86140 */
[----:B------:R-:W-:-:S04]  /*a490*/  FADD.FTZ R187, R182, -R187 ;  /* 0x800000bbb6bb7221 */ /* 0x000fc80000010000 */
[----:B------:R-:W-:Y:S01]  /*a4a0*/  FFMA.FTZ R187, R2, R187, R228 ;  /* 0x000000bb02bb7223 */ /* 0x000fe200000100e4 */
[----:B------:R-:W-:-:S03]  /*a4b0*/  HFMA2 R228, -RZ, RZ, 0, 0 ;  /* 0x00000000ffe47431 */ /* 0x000fc600000001ff */
[----:B------:R-:W-:-:S04]  /*a4c0*/  FMUL.FTZ R187, R187, R3 ;  /* 0x00000003bbbb7220 */ /* 0x000fc80000410000 */
[----:B------:R-:W-:Y:S02]  /*a4d0*/  @P4 HADD2.F32 R179, -RZ, R179.H1_H1 ;  /* 0x300000b3ffb34230 */ /* 0x000fe40000004100 */
[----:B------:R-:W-:-:S04]  /*a4e0*/  FMUL.FTZ R187, R187, UR14 ;  /* 0x0000000ebbbb7c20 */ /* 0x000fc80008410000 */
[----:B------:R-:W-:Y:S01]  /*a4f0*/  @P4 FMUL.FTZ R228, R187, R179 ;  /* 0x000000b3bbe44220 */ /* 0x000fe20000410000 */
[----:B------:R-:W-:-:S03]  /*a500*/  MOV R179, RZ ;  /* 0x000000ff00b37202 */ /* 0x000fc60000000f00 */
[----:B------:R-:W-:Y:S01]  /*a510*/  FADD.FTZ R91, R91, R228 ;  /* 0x000000e45b5b7221 */ /* 0x000fe20000010000 */
[----:B------:R-:W-:-:S05]  /*a520*/  @P4 HADD2.F32 R228, -RZ, R171.H1_H1 ;  /* 0x300000abffe44230 */ /* 0x000fca0000004100 */
[----:B------:R-:W-:Y:S02]  /*a530*/  @P4 FMUL.FTZ R179, R228, R187 ;  /* 0x000000bbe4b34220 */ /* 0x000fe40000410000 */
[----:B------:R-:W0:Y:S03]  /*a540*/  LDC.64 R186, c[0x0][0x468] ;  /* 0x00011a00ffba7b82 */ /* 0x000e260000000a00 */
[----:B------:R-:W-:Y:S01]  /*a550*/  F2FP.F16.F32.PACK_AB R179, R179, R184 ;  /* 0x000000b8b3b3723e */ /* 0x000fe200000000ff */
[C---:B0-----:R-:W-:Y:S01]  /*a560*/  IMAD.WIDE.U32 R184, R0.reuse, 0x10, R186 ;  /* 0x0000001000b87825 */ /* 0x041fe200078e00ba */
[----:B------:R-:W-:-:S04]  /*a570*/  IADD3 R0, PT, PT, R0, 0x20, RZ ;  /* 0x0000002000007810 */ /* 0x000fc80007ffe0ff */
[----:B------:R0:W-:Y:S03]  /*a580*/  STG.E.128 desc[UR6][R184.64], R176 ;  /* 0x000000b0b8007986 */ /* 0x0001e6000c101d06 */
.L_x_3467:
[----:B------:R-:W-:Y:S05]  /*a590*/  BSYNC.RECONVERGENT B2 ;  /* 0x0000000000027941 */ /* 0x000fea0003800200 */
.L_x_3466:
[----:B------:R-:W-:Y:S04]  /*a5a0*/  BSSY.RECONVERGENT B2, `(.L_x_3468) ;  /* 0x000007e000027945 */ /* 0x000fe80003800200 */
[----:B------:R-:W-:Y:S05]  /*a5b0*/  @!P3 BRA `(.L_x_3469) ;  /* 0x0000000400f0b947 */ /* 0x000fea0003800000 */
[----:B0-----:R-:W0:Y:S02]  /*a5c0*/  LDC.64 R176, c[0x0][0x390] ;  /* 0x0000e400ffb07b82 */ /* 0x001e240000000a00 */
        /* <DEDUP_REMOVED lines=123> */
.L_x_3469:
[----:B------:R-:W-:Y:S05]  /*ad80*/  BSYNC.RECONVERGENT B2 ;  /* 0x0000000000027941 */ /* 0x000fea0003800200 */
.L_x_3468:
[----:B------:R-:W-:Y:S04]  /*ad90*/  BSSY.RECONVERGENT B2, `(.L_x_3470) ;  /* 0x000007e000027945 */ /* 0x000fe80003800200 */
[----:B------:R-:W-:Y:S05]  /*ada0*/  @!P2 BRA `(.L_x_3471) ;  /* 0x0000000400f0a947 */ /* 0x000fea0003800000 */
[----:B01----:R-:W0:Y:S02]  /*adb0*/  LDC.64 R176, c[0x0][0x390] ;  /* 0x0000e400ffb07b82 */ /* 0x003e240000000a00 */
        /* <DEDUP_REMOVED lines=123> */
.L_x_3471:
[----:B------:R-:W-:Y:S05]  /*b570*/  BSYNC.RECONVERGENT B2 ;  /* 0x0000000000027941 */ /* 0x000fea0003800200 */
.L_x_3470:
[----:B------:R-:W-:Y:S04]  /*b580*/  BSSY.RECONVERGENT B2, `(.L_x_3472) ;  /* 0x000007e000027945 */ /* 0x000fe80003800200 */
[----:B------:R-:W-:Y:S05]  /*b590*/  @!P1 BRA `(.L_x_3473) ;  /* 0x0000000400f09947 */ /* 0x000fea0003800000 */
[----:B012---:R-:W0:Y:S02]  /*b5a0*/  LDC.64 R176, c[0x0][0x390] ;  /* 0x0000e400ffb07b82 */ /* 0x007e240000000a00 */
        /* <DEDUP_REMOVED lines=123> */
.L_x_3473:
[----:B------:R-:W-:Y:S05]  /*bd60*/  BSYNC.RECONVERGENT B2 ;  /* 0x0000000000027941 */ /* 0x000fea0003800200 */
.L_x_3472:
[----:B------:R-:W-:Y:S05]  /*bd70*/  @!P0 BRA `(.L_x_3462) ;  /* 0x0000003000788947 */ /* 0x000fea0003800000 */
[----:B0123--:R-:W0:Y:S01]  /*bd80*/  LDC.64 R176, c[0x0][0x390] ;  /* 0x0000e400ffb07b82 */ /* 0x00fe220000000a00 */
[----:B------:R-:W2:Y:S04]  /*bd90*/  LDL R248, [R1] ;  /* 0x0000000001f87983 */ /* 0x000ea80000100800 */
[----:B------:R-:W3:Y:S01]  /*bda0*/  LDL R228, [R1+0x8] ;  /* 0x0000080001e47983 */ /* 0x000ee20000100800 */
[----:B0-----:R-:W-:-:S06]  /*bdb0*/  IMAD.WIDE.U32 R176, R0, 0x10, R176 ;  /* 0x0000001000b07825 */ /* 0x001fcc00078e00b0 */
[----:B------:R-:W4:Y:S01]  /*bdc0*/  LDG.E.128 R176, desc[UR6][R176.64] ;  /* 0x00000006b0b07981 */ /* 0x000f22000c1e1d00 */
[----:B------:R-:W-:Y:S01]  /*bdd0*/  FFMA.FTZ R183, R208, R21, R20 ;  /* 0x00000015d0b77223 */ /* 0x000fe20000010014 */
[----:B------:R-:W-:Y:S01]  /*bde0*/  HADD2.F32 R184, -RZ, R36.H0_H0 ;  /* 0x20000024ffb87230 */ /* 0x000fe20000004100 */
[----:B------:R-:W-:Y:S02]  /*bdf0*/  LOP3.LUT P0, RZ, R30, 0xff, RZ, 0xc0, !PT ;  /* 0x000000ff1eff7812 */ /* 0x000fe4000780c0ff */
[----:B------:R-:W-:-:S04]  /*be00*/  FADD.FTZ R183, R232, -R183 ;  /* 0x800000b7e8b77221 */ /* 0x000fc80000010000 */
[----:B-----5:R-:W-:-:S04]  /*be10*/  FFMA.FTZ R183, R2, R183, R184 ;  /* 0x000000b702b77223 */ /* 0x020fc800000100b8 */
[----:B------:R-:W-:-:S04]  /*be20*/  FMUL.FTZ R183, R183, R3 ;  /* 0x00000003b7b77220 */ /* 0x000fc80000410000 */
[----:B------:R-:W-:Y:S01]  /*be30*/  FMUL.FTZ R184, R183, UR14 ;  /* 0x0000000eb7b87c20 */ /* 0x000fe20008410000 */
[----:B------:R-:W-:Y:S01]  /*be40*/  HFMA2 R183, -RZ, RZ, 0, 0 ;  /* 0x00000000ffb77431 */ /* 0x000fe200000001ff */
[----:B------:R-:W-:Y:S01]  /*be50*/  LOP3.LUT P1, RZ, R31, 0xff0000, RZ, 0xc0, !PT ;  /* 0x00ff00001fff7812 */ /* 0x000fe2000782c0ff */
[----:B----4-:R-:W-:-:S05]  /*be60*/  @P0 HADD2.F32 R185, -RZ, R176.H0_H0 ;  /* 0x200000b0ffb90230 */ /* 0x010fca0000004100 */
        /* <DEDUP_REMOVED lines=14> */
[----:B------:R-:W-:-:S04]  /*bf50*/  @P0 FMUL.FTZ R185, R184, R176 ;  /* 0x000000b0b8b90220 */ /* 0x000fc80000410000 */
[----:B------:R-:W-:Y:S01]  /*bf60*/  FADD.FTZ R61, R61, R185 ;  /* 0x000000b93d3d7221 */ /* 0x000fe20000010000 */
[----:B------:R-:W-:Y:S01]  /*bf70*/  @P0 HADD2.F32 R185, -RZ, R136.H1_H1 ;  /* 0x30000088ffb90230 */ /* 0x000fe20000004100 */
[----:B------:R-:W-:-:S04]  /*bf80*/  MOV R176, RZ ;  /* 0x000000ff00b07202 */ /* 0x000fc80000000f00 */
[----:B------:R-:W-:Y:S01]  /*bf90*/  @P0 FMUL.FTZ R176, R185, R184 ;  /* 0x000000b8b9b00220 */ /* 0x000fe20000410000 */
[----:B------:R-:W-:Y:S01]  /*bfa0*/  FFMA.FTZ R184, R190, R21, R20 ;  /* 0x00000015beb87223 */ /* 0x000fe20000010014 */
[----:B------:R-:W-:Y:S01]  /*bfb0*/  HADD2.F32 R185, -RZ, R37.H0_H0 ;  /* 0x20000025ffb97230 */ /* 0x000fe20000004100 */
[----:B------:R-:W-:Y:S02]  /*bfc0*/  LOP3.LUT P0, RZ, R30, 0xff0000, RZ, 0xc0, !PT ;  /* 0x00ff00001eff7812 */ /* 0x000fe4000780c0ff */
[----:B------:R-:W-:-:S04]  /*bfd0*/  FADD.FTZ R184, R225, -R184 ;  /* 0x800000b8e1b87221 */ /* 0x000fc80000010000 */
[----:B------:R-:W-:-:S04]  /*bfe0*/  FFMA.FTZ R184, R2, R184, R185 ;  /* 0x000000b802b87223 */ /* 0x000fc800000100b9 */
[----:B------:R-:W-:-:S04]  /*bff0*/  FMUL.FTZ R184, R184, R3 ;  /* 0x00000003b8b87220 */ /* 0x000fc80000410000 */
[----:B------:R-:W-:Y:S01]  /*c000*/  FMUL.FTZ R185, R184, UR14 ;  /* 0x0000000eb8b97c20 */ /* 0x000fe20008410000 */
[----:B------:R-:W-:Y:S02]  /*c010*/  HFMA2 R184, -RZ, RZ, 0, 0 ;  /* 0x00000000ffb87431 */ /* 0x000fe400000001ff */
[----:B------:R-:W-:-:S05]  /*c020*/  @P0 HADD2.F32 R186, -RZ, R177.H0_H0 ;  /* 0x200000b1ffba0230 */ /* 0x000fca0000004100 */
        /* <DEDUP_REMOVED lines=47> */
[-CC-:B--2---:R-:W-:Y:S01]  /*c320*/  FFMA.FTZ R186, R248, R21.reuse, R20.reuse ;  /* 0x00000015f8ba7223 */ /* 0x184fe20000010014 */
[----:B------:R-:W-:Y:S01]  /*c330*/  FFMA.FTZ R20, R200, R21, R20 ;  /* 0x00000015c8147223 */ /* 0x000fe20000010014 */
[--C-:B------:R-:W-:Y:S02]  /*c340*/  HADD2.F32 R187, -RZ, R39.reuse.H1_H1 ;  /* 0x30000027ffbb7230 */ /* 0x100fe40000004100 */
[----:B---3--:R-:W-:Y:S01]  /*c350*/  FADD.FTZ R186, R228, -R186 ;  /* 0x800000bae4ba7221 */ /* 0x008fe20000010000 */
[----:B------:R-:W-:Y:S02]  /*c360*/  HADD2.F32 R21, -RZ, R39.H0_H0 ;  /* 0x20000027ff157230 */ /* 0x000fe40000004100 */
[----:B------:R-:W-:Y:S01]  /*c370*/  FADD.FTZ R20, R209, -R20 ;  /* 0x80000014d1147221 */ /* 0x000fe20000010000 */
[----:B------:R-:W-:-:S03]  /*c380*/  FFMA.FTZ R186, R2, R186, R187 ;  /* 0x000000ba02ba7223 */ /* 0x000fc600000100bb */
[----:B------:R-:W-:Y:S01]  /*c390*/  FFMA.FTZ R2, R2, R20, R21 ;  /* 0x0000001402027223 */ /* 0x000fe20000010015 */
[----:B------:R-:W-:Y:S01]  /*c3a0*/  ISETP.GE.U32.AND P0, PT, R30, RZ, PT ;  /* 0x000000ff1e00720c */ /* 0x000fe20003f06070 */
[-C--:B------:R-:W-:Y:S02]  /*c3b0*/  FMUL.FTZ R20, R186, R3.reuse ;  /* 0x00000003ba147220 */ /* 0x080fe40000410000 */
[----:B------:R-:W-:Y:S01]  /*c3c0*/  FMUL.FTZ R3, R2, R3 ;  /* 0x0000000302037220 */ /* 0x000fe20000410000 */
[----:B------:R-:W-:Y:S02]  /*c3d0*/  HFMA2 R2, -RZ, RZ, 0, 0 ;  /* 0x00000000ff027431 */ /* 0x000fe400000001ff */
[----:B------:R-:W-:Y:S01]  /*c3e0*/  @P1 HADD2.F32 R21, -RZ, R179.H0_H0 ;  /* 0x200000b3ff151230 */ /* 0x000fe20000004100 */
[----:B------:R-:W-:Y:S01]  /*c3f0*/  ISETP.GE.U32.AND.EX P0, PT, R31, 0x1000000, PT, P0 ;  /* 0x010000001f00780c */ /* 0x000fe20003f06100 */
[----:B------:R-:W-:Y:S01]  /*c400*/  FMUL.FTZ R3, R3, UR14 ;  /* 0x0000000e03037c20 */ /* 0x000fe20008410000 */
[----:B------:R-:W0:Y:S03]  /*c410*/  LDC.64 R186, c[0x0][0x468] ;  /* 0x00011a00ffba7b82 */ /* 0x000e260000000a00 */
[----:B------:R-:W-:Y:S01]  /*c420*/  @P1 FMUL.FTZ R2, R3, R21 ;  /* 0x0000001503021220 */ /* 0x000fe20000410000 */
[----:B------:R-:W-:-:S03]  /*c430*/  @P1 HADD2.F32 R21, -RZ, R139.H0_H0 ;  /* 0x2000008bff151230 */ /* 0x000fc60000004100 */
[----:B------:R-:W-:Y:S01]  /*c440*/  FADD.FTZ R58, R58, R2 ;  /* 0x000000023a3a7221 */ /* 0x000fe20000010000 */
[----:B------:R-:W-:Y:S01]  /*c450*/  MOV R2, RZ ;  /* 0x000000ff00027202 */ /* 0x000fe20000000f00 */
[----:B------:R-:W-:Y:S01]  /*c460*/  @P1 FMUL.FTZ R2, R21, R3 ;  /* 0x0000000315021220 */ /* 0x000fe20000410000 */
[----:B------:R-:W-:Y:S01]  /*c470*/  FMUL.FTZ R21, R20, UR14 ;  /* 0x0000000e14157c20 */ /* 0x000fe20008410000 */
[----:B------:R-:W-:Y:S02]  /*c480*/  HFMA2 R20, -RZ, RZ, 0, 0 ;  /* 0x00000000ff147431 */ /* 0x000fe400000001ff */
[----:B------:R-:W-:Y:S02]  /*c490*/  @P0 HADD2.F32 R3, -RZ, R179.H1_H1 ;  /* 0x300000b3ff030230 */ /* 0x000fe40000004100 */
[----:B------:R-:W-:-:S03]  /*c4a0*/  @P0 HADD2.F32 R179, -RZ, R139.H1_H1 ;  /* 0x3000008bffb30230 */ /* 0x000fc60000004100 */
[----:B------:R-:W-:Y:S01]  /*c4b0*/  @P0 FMUL.FTZ R20, R21, R3 ;  /* 0x0000000315140220 */ /* 0x000fe20000410000 */
[----:B------:R-:W-:Y:S01]  /*c4c0*/  MOV R3, RZ ;  /* 0x000000ff00037202 */ /* 0x000fe20000000f00 */
[----:B------:R-:W-:Y:S01]  /*c4d0*/  @P0 FMUL.FTZ R3, R179, R21 ;  /* 0x00000015b3030220 */ /* 0x000fe20000410000 */
[----:B------:R-:W-:Y:S02]  /*c4e0*/  F2FP.F16.F32.PACK_AB R176, R176, R183 ;  /* 0x000000b7b0b0723e */ /* 0x000fe400000000ff */
[----:B------:R-:W-:Y:S02]  /*c4f0*/  F2FP.F16.F32.PACK_AB R177, R177, R184 ;  /* 0x000000b8b1b1723e */ /* 0x000fe400000000ff */
[----:B------:R-:W-:Y:S01]  /*c500*/  F2FP.F16.F32.PACK_AB R179, R3, R2 ;  /* 0x0000000203b3723e */ /* 0x000fe200000000ff */
[----:B0-----:R-:W-:Y:S01]  /*c510*/  IMAD.WIDE.U32 R2, R0, 0x10, R186 ;  /* 0x0000001000027825 */ /* 0x001fe200078e00ba */
[----:B------:R-:W-:-:S05]  /*c520*/  F2FP.F16.F32.PACK_AB R178, R178, R185 ;  /* 0x000000b9b2b2723e */ /* 0x000fca00000000ff */
[----:B------:R4:W-:Y:S01]  /*c530*/  STG.E.128 desc[UR6][R2.64], R176 ;  /* 0x000000b002007986 */ /* 0x0009e2000c101d06 */
[----:B------:R-:W-:Y:S01]  /*c540*/  FADD.FTZ R59, R59, R20 ;  /* 0x000000143b3b7221 */ /* 0x000fe20000010000 */
[----:B------:R-:W-:Y:S06]  /*c550*/  BRA `(.L_x_3462) ;  /* 0x0000002800807947 */ /* 0x000fec0003800000 */
.L_x_3465:
[----:B------:R-:W-:Y:S04]  /*c560*/  BSSY.RECONVERGENT B2, `(.L_x_3474) ;  /* 0x0000086000027945 */ /* 0x000fe80003800200 */
[----:B------:R-:W-:Y:S05]  /*c570*/  @!P4 BRA `(.L_x_3475) ;  /* 0x000000080010c947 */ /* 0x000fea0003800000 */
[----:B------:R-:W0:Y:S02]  /*c580*/  LDC.64 R32, c[0x0][0x390] ;  /* 0x0000e400ff207b82 */ /* 0x000e240000000a00 */
[----:B0-----:R-:W-:-:S06]  /*c590*/  IMAD.WIDE.U32 R32, R0, 0x10, R32 ;  /* 0x0000001000207825 */ /* 0x001fcc00078e0020 */
[----:B------:R-:W2:Y:S01]  /*c5a0*/  LDG.E.128 R32, desc[UR6][R32.64] ;  /* 0x0000000620207981 */ /* 0x000ea2000c1e1d00 */
[-C--:B------:R-:W-:Y:S01]  /*c5b0*/  FFMA.FTZ R176, R195, R21.reuse, R20 ;  /* 0x00000015c3b07223 */ /* 0x080fe20000010014 */
[--C-:B------:R-:W-:Y:S01]  /*c5c0*/  HADD2.F32 R177, -RZ, R52.reuse.H0_H0 ;  /* 0x20000034ffb17230 */ /* 0x100fe20000004100 */
[----:B------:R-:W-:Y:S01]  /*c5d0*/  LOP3.LUT P4, RZ, R22, 0xff, RZ, 0xc0, !PT ;  /* 0x000000ff16ff7812 */ /* 0x000fe2000788c0ff */
[----:B------:R-:W-:Y:S02]  /*c5e0*/  HADD2.F32 R178, -RZ, R52.H1_H1 ;  /* 0x30000034ffb27230 */ /* 0x000fe40000004100 */
[----:B------:R-:W-:Y:S01]  /*c5f0*/  FADD.FTZ R176, R214, -R176 ;  /* 0x800000b0d6b07221 */ /* 0x000fe20000010000 */
[----:B------:R-:W-:Y:S01]  /*c600*/  LOP3.LUT P6, RZ, R22, 0xff00, RZ, 0xc0, !PT ;  /* 0x0000ff0016ff7812 */ /* 0x000fe200078cc0ff */
[----:B------:R-:W-:Y:S01]  /*c610*/  HFMA2 R179, -RZ, RZ, 0, 0 ;  /* 0x00000000ffb37431 */ /* 0x000fe200000001ff */
[----:B------:R-:W-:Y:S01]  /*c620*/  MOV R252, RZ ;  /* 0x000000ff00fc7202 */ /* 0x000fe20000000f00 */
[----:B-----5:R-:W-:Y:S01]  /*c630*/  FFMA.FTZ R176, R2, R176, R177 ;  /* 0x000000b002b07223 */ /* 0x020fe200000100b1 */
[----:B------:R-:W-:Y:S01]  /*c640*/  FFMA.FTZ R177, R204, R21, R20 ;  /* 0x00000015ccb17223 */ /* 0x000fe20000010014 */
[----:B------:R-:W-:-:S03]  /*c650*/  HFMA2 R186, -RZ, RZ, 0, 0 ;  /* 0x00000000ffba7431 */ /* 0x000fc600000001ff */
[----:B------:R-:W-:Y:S01]  /*c660*/  FADD.FTZ R177, R244, -R177 ;  /* 0x800000b1f4b17221 */ /* 0x000fe20000010000 */
[----:B------:R-:W-:-:S03]  /*c670*/  @P4 HADD2.F32 R184, -RZ, R168.H0_H0 ;  /* 0x200000a8ffb84230 */ /* 0x000fc60000004100 */
[----:B------:R-:W-:Y:S01]  /*c680*/  FFMA.FTZ R177, R2, R177, R178 ;  /* 0x000000b102b17223 */ /* 0x000fe200000100b2 */
[----:B------:R-:W-:Y:S01]  /*c690*/  FMUL.FTZ R178, R176, R3 ;  /* 0x00000003b0b27220 */ /* 0x000fe20000410000 */
[----:B------:R-:W-:-:S03]  /*c6a0*/  @P6 HADD2.F32 R185, -RZ, R168.H1_H1 ;  /* 0x300000a8ffb96230 */ /* 0x000fc60000004100 */
[----:B------:R-:W-:-:S04]  /*c6b0*/  FMUL.FTZ R178, R178, UR14 ;  /* 0x0000000eb2b27c20 */ /* 0x000fc80008410000 */
[----:B------:R-:W-:Y:S01]  /*c6c0*/  @P4 FMUL.FTZ R252, R184, R178 ;  /* 0x000000b2b8fc4220 */ /* 0x000fe20000410000 */
[----:B------:R-:W-:Y:S02]  /*c6d0*/  HFMA2 R184, -RZ, RZ, 0, 0 ;  /* 0x00000000ffb87431 */ /* 0x000fe400000001ff */
[--C-:B--2---:R-:W-:Y:S02]  /*c6e0*/  @P4 HADD2.F32 R183, -RZ, R32.reuse.H0_H0 ;  /* 0x20000020ffb74230 */ /* 0x104fe40000004100 */
[----:B------:R-:W-:-:S03]  /*c6f0*/  @P6 HADD2.F32 R32, -RZ, R32.H1_H1 ;  /* 0x30000020ff206230 */ /* 0x000fc60000004100 */
[----:B------:R-:W-:Y:S01]  /*c700*/  @P4 FMUL.FTZ R179, R178, R183 ;  /* 0x000000b7b2b34220 */ /* 0x000fe20000410000 */
[----:B------:R-:W-:Y:S01]  /*c710*/  FMUL.FTZ R178, R177, R3 ;  /* 0x00000003b1b27220 */ /* 0x000fe20000410000 */
[----:B------:R-:W-:Y:S02]  /*c720*/  MOV R183, RZ ;  /* 0x000000ff00b77202 */ /* 0x000fe40000000f00 */
[----:B------:R-:W-:Y:S01]  /*c730*/  LOP3.LUT P4, RZ, R22, 0xff0000, RZ, 0xc0, !PT ;  /* 0x00ff000016ff7812 */ /* 0x000fe2000788c0ff */
[----:B------:R-:W-:Y:S01]  /*c740*/  FMUL.FTZ R178, R178, UR14 ;  /* 0x0000000eb2b27c20 */ /* 0x000fe20008410000 */
[----:B------:R-:W-:-:S03]  /*c750*/  FADD.FTZ R92, R92, R179 ;  /* 0x000000b35c5c7221 */ /* 0x000fc60000010000 */
[----:B------:R-:W-:Y:S01]  /*c760*/  @P6 FMUL.FTZ R183, R178, R32 ;  /* 0x00000020b2b76220 */ /* 0x000fe20000410000 */
[-C--:B------:R-:W-:Y:S01]  /*c770*/  FFMA.FTZ R32, R199, R21.reuse, R20 ;  /* 0x00000015c7207223 */ /* 0x080fe20000010014 */
[----:B------:R-:W-:Y:S01]  /*c780*/  @P6 FMUL.FTZ R184, R185, R178 ;  /* 0x000000b2b9b86220 */ /* 0x000fe20000410000 */
[----:B------:R-:W-:Y:S01]  /*c790*/  HADD2.F32 R178, -RZ, R53.H0_H0 ;  /* 0x20000035ffb27230 */ /* 0x000fe20000004100 */
[----:B------:R-:W-:Y:S01]  /*c7a0*/  LOP3.LUT P6, RZ, R22, 0xff000000, RZ, 0xc0, !PT ;  /* 0xff00000016ff7812 */ /* 0x000fe200078cc0ff */
[----:B------:R-:W-:Y:S01]  /*c7b0*/  FADD.FTZ R32, R240, -R32 ;  /* 0x80000020f0207221 */ /* 0x000fe20000010000 */
[----:B------:R-:W-:Y:S02]  /*c7c0*/  FADD.FTZ R93, R93, R183 ;  /* 0x000000b75d5d7221 */ /* 0x000fe40000010000 */
[----:B------:R-:W-:Y:S02]  /*c7d0*/  @P4 HADD2.F32 R185, -RZ, R169.H0_H0 ;  /* 0x200000a9ffb94230 */ /* 0x000fe40000004100 */
[----:B------:R-:W-:Y:S01]  /*c7e0*/  FFMA.FTZ R228, R2, R32, R178 ;  /* 0x0000002002e47223 */ /* 0x000fe200000100b2 */
[----:B------:R-:W-:Y:S01]  /*c7f0*/  FFMA.FTZ R32, R181, R21, R20 ;  /* 0x00000015b5207223 */ /* 0x000fe20000010014 */
[----:B------:R-:W-:-:S03]  /*c800*/  HADD2.F32 R178, -RZ, R53.H1_H1 ;  /* 0x30000035ffb27230 */ /* 0x000fc60000004100 */
[----:B------:R-:W-:Y:S02]  /*c810*/  FADD.FTZ R32, R236, -R32 ;  /* 0x80000020ec207221 */ /* 0x000fe40000010000 */
[----:B------:R-:W-:Y:S02]  /*c820*/  @P6 HADD2.F32 R187, -RZ, R169.H1_H1 ;  /* 0x300000a9ffbb6230 */ /* 0x000fe40000004100 */
[----:B------:R-:W-:Y:S01]  /*c830*/  FFMA.FTZ R248, R2, R32, R178 ;  /* 0x0000002002f87223 */ /* 0x000fe200000100b2 */
[----:B------:R-:W-:Y:S01]  /*c840*/  FMUL.FTZ R32, R228, R3 ;  /* 0x00000003e4207220 */ /* 0x000fe20000410000 */
[----:B------:R-:W-:-:S03]  /*c850*/  @P4 HADD2.F32 R178, -RZ, R33.H0_H0 ;  /* 0x20000021ffb24230 */ /* 0x000fc60000004100 */
[----:B------:R-:W-:-:S04]  /*c860*/  FMUL.FTZ R32, R32, UR14 ;  /* 0x0000000e20207c20 */ /* 0x000fc80008410000 */
[----:B------:R-:W-:Y:S01]  /*c870*/  @P4 FMUL.FTZ R186, R32, R178 ;  /* 0x000000b220ba4220 */ /* 0x000fe20000410000 */
[----:B------:R-:W-:Y:S01]  /*c880*/  MOV R178, RZ ;  /* 0x000000ff00b27202 */ /* 0x000fe20000000f00 */
[----:B------:R-:W-:Y:S01]  /*c890*/  @P4 FMUL.FTZ R178, R185, R32 ;  /* 0x00000020b9b24220 */ /* 0x000fe20000410000 */
[----:B------:R-:W-:Y:S01]  /*c8a0*/  FMUL.FTZ R32, R248, R3 ;  /* 0x00000003f8207220 */ /* 0x000fe20000410000 */
[----:B------:R-:W-:Y:S01]  /*c8b0*/  @P6 HADD2.F32 R185, -RZ, R33.H1_H1 ;  /* 0x30000021ffb96230 */ /* 0x000fe20000004100 */
[----:B------:R-:W-:Y:S01]  /*c8c0*/  LOP3.LUT P4, RZ, R23, 0xff, RZ, 0xc0, !PT ;  /* 0x000000ff17ff7812 */ /* 0x000fe2000788c0ff */
[----:B------:R-:W-:Y:S01]  /*c8d0*/  FADD.FTZ R94, R94, R186 ;  /* 0x000000ba5e5e7221 */ /* 0x000fe20000010000 */
[----:B------:R-:W-:Y:S01]  /*c8e0*/  FMUL.FTZ R33, R32, UR14 ;  /* 0x0000000e20217c20 */ /* 0x000fe20008410000 */
[----:B------:R-:W-:-:S03]  /*c8f0*/  HFMA2 R32, -RZ, RZ, 0, 0 ;  /* 0x00000000ff207431 */ /* 0x000fc600000001ff */
[----:B------:R-:W-:Y:S01]  /*c900*/  @P6 FMUL.FTZ R32, R33, R185 ;  /* 0x000000b921206220 */ /* 0x000fe20000410000 */
[----:B------:R-:W-:Y:S01]  /*c910*/  MOV R185, RZ ;  /* 0x000000ff00b97202 */ /* 0x000fe20000000f00 */
[----:B------:R-:W-:Y:S01]  /*c920*/  @P6 FMUL.FTZ R185, R187, R33 ;  /* 0x00000021bbb96220 */ /* 0x000fe20000410000 */
[----:B------:R-:W-:Y:S01]  /*c930*/  FFMA.FTZ R33, R180, R21, R20 ;  /* 0x00000015b4217223 */ /* 0x000fe20000010014 */
[----:B------:R-:W-:Y:S02]  /*c940*/  HADD2.F32 R187, -RZ, R54.H0_H0 ;  /* 0x20000036ffbb7230 */ /* 0x000fe40000004100 */
[----:B------:R-:W-:Y:S01]  /*c950*/  FADD.FTZ R95, R95, R32 ;  /* 0x000000205f5f7221 */ /* 0x000fe20000010000 */
[----:B------:R-:W-:Y:S02]  /*c960*/  @P4 HADD2.F32 R179, -RZ, R34.H0_H0 ;  /* 0x20000022ffb34230 */ /* 0x000fe40000004100 */
[----:B------:R-:W-:Y:S01]  /*c970*/  FADD.FTZ R33, R231, -R33 ;  /* 0x80000021e7217221 */ /* 0x000fe20000010000 */
[----:B------:R-:W-:-:S03]  /*c980*/  @P4 HADD2.F32 R186, -RZ, R170.H0_H0 ;  /* 0x200000aaffba4230 */ /* 0x000fc60000004100 */
[----:B------:R-:W-:-:S04]  /*c990*/  FFMA.FTZ R249, R2, R33, R187 ;  /* 0x0000002102f97223 */ /* 0x000fc800000100bb */
[----:B------:R-:W-:-:S04]  /*c9a0*/  FMUL.FTZ R33, R249, R3 ;  /* 0x00000003f9217220 */ /* 0x000fc80000410000 */
[----:B------:R-:W-:Y:S01]  /*c9b0*/  FMUL.FTZ R183, R33, UR14 ;  /* 0x0000000e21b77c20 */ /* 0x000fe20008410000 */
[----:B------:R-:W-:-:S03]  /*c9c0*/  HFMA2 R33, -RZ, RZ, 0, 0 ;  /* 0x00000000ff217431 */ /* 0x000fc600000001ff */
[----:B------:R-:W-:Y:S01]  /*c9d0*/  @P4 FMUL.FTZ R33, R183, R179 ;  /* 0x000000b3b7214220 */ /* 0x000fe20000410000 */
[----:B------:R-:W-:Y:S01]  /*c9e0*/  MOV R179, RZ ;  /* 0x000000ff00b37202 */ /* 0x000fe20000000f00 */
[----:B------:R-:W-:Y:S01]  /*c9f0*/  @P4 FMUL.FTZ R179, R186, R183 ;  /* 0x000000b7bab34220 */ /* 0x000fe20000410000 */
[----:B------:R-:W-:Y:S01]  /*ca00*/  FFMA.FTZ R183, R4, R21, R20 ;  /* 0x0000001504b77223 */ /* 0x000fe20000010014 */
[----:B------:R-:W-:Y:S01]  /*ca10*/  LOP3.LUT P4, RZ, R23, 0xff00, RZ, 0xc0, !PT ;  /* 0x0000ff0017ff7812 */ /* 0x000fe2000788c0ff */
[----:B------:R-:W-:Y:S02]  /*ca20*/  HADD2.F32 R186, -RZ, R54.H1_H1 ;  /* 0x30000036ffba7230 */ /* 0x000fe40000004100 */
[----:B------:R-:W-:Y:S01]  /*ca30*/  FADD.FTZ R88, R88, R33 ;  /* 0x0000002158587221 */ /* 0x000fe20000010000 */
[----:B------:R-:W-:-:S04]  /*ca40*/  FADD.FTZ R183, R224, -R183 ;  /* 0x800000b7e0b77221 */ /* 0x000fc80000010000 */
[----:B------:R-:W-:Y:S01]  /*ca50*/  FFMA.FTZ R250, R2, R183, R186 ;  /* 0x000000b702fa7223 */ /* 0x000fe200000100ba */
[----:B------:R-:W-:-:S03]  /*ca60*/  CS2R R186, SRZ ;  /* 0x0000000000ba7805 */ /* 0x000fc6000001ff00 */
[----:B------:R-:W-:Y:S01]  /*ca70*/  FMUL.FTZ R32, R250, R3 ;  /* 0x00000003fa207220 */ /* 0x000fe20000410000 */
[----:B------:R-:W-:-:S03]  /*ca80*/  @P4 HADD2.F32 R183, -RZ, R34.H1_H1 ;  /* 0x30000022ffb74230 */ /* 0x000fc60000004100 */
[----:B------:R-:W-:Y:S01]  /*ca90*/  FMUL.FTZ R34, R32, UR14 ;  /* 0x0000000e20227c20 */ /* 0x000fe20008410000 */
[----:B------:R-:W-:Y:S02]  /*caa0*/  @P4 HADD2.F32 R33, -RZ, R170.H1_H1 ;  /* 0x300000aaff214230 */ /* 0x000fe40000004100 */
[----:B------:R-:W-:-:S03]  /*cab0*/  HFMA2 R32, -RZ, RZ, 0, 0 ;  /* 0x00000000ff207431 */ /* 0x000fc600000001ff */
[----:B------:R-:W-:Y:S01]  /*cac0*/  @P4 FMUL.FTZ R186, R33, R34 ;  /* 0x0000002221ba4220 */ /* 0x000fe20000410000 */
[----:B------:R-:W-:Y:S01]  /*cad0*/  FFMA.FTZ R33, R5, R21, R20 ;  /* 0x0000001505217223 */ /* 0x000fe20000010014 */
[----:B------:R-:W-:Y:S01]  /*cae0*/  @P4 FMUL.FTZ R32, R34, R183 ;  /* 0x000000b722204220 */ /* 0x000fe20000410000 */
[----:B------:R-:W-:Y:S01]  /*caf0*/  LOP3.LUT P4, RZ, R23, 0xff0000, RZ, 0xc0, !PT ;  /* 0x00ff000017ff7812 */ /* 0x000fe2000788c0ff */
[----:B------:R-:W-:Y:S02]  /*cb00*/  HADD2.F32 R34, -RZ, R55.H0_H0 ;  /* 0x20000037ff227230 */ /* 0x000fe40000004100 */
[----:B------:R-:W-:Y:S01]  /*cb10*/  FADD.FTZ R33, R223, -R33 ;  /* 0x80000021df217221 */ /* 0x000fe20000010000 */
[----:B------:R-:W-:Y:S01]  /*cb20*/  FADD.FTZ R89, R89, R32 ;  /* 0x0000002059597221 */ /* 0x000fe20000010000 */
[----:B------:R-:W-:Y:S02]  /*cb30*/  HFMA2 R183, -RZ, RZ, 0, 0 ;  /* 0x00000000ffb77431 */ /* 0x000fe400000001ff */
[----:B------:R-:W-:Y:S01]  /*cb40*/  FFMA.FTZ R251, R2, R33, R34 ;  /* 0x0000002102fb7223 */ /* 0x000fe20000010022 */
[----:B------:R-:W-:-:S03]  /*cb50*/  MOV R33, RZ ;  /* 0x000000ff00217202 */ /* 0x000fc60000000f00 */
[----:B------:R-:W-:Y:S02]  /*cb60*/  FMUL.FTZ R32, R251, R3 ;  /* 0x00000003fb207220 */ /* 0x000fe40000410000 */
[----:B------:R-:W-:Y:S02]  /*cb70*/  @P4 HADD2.F32 R34, -RZ, R35.H0_H0 ;  /* 0x20000023ff224230 */ /* 0x000fe40000004100 */
[----:B------:R-:W-:-:S04]  /*cb80*/  FMUL.FTZ R32, R32, UR14 ;  /* 0x0000000e20207c20 */ /* 0x000fc80008410000 */
[----:B------:R-:W-:Y:S01]  /*cb90*/  @P4 FMUL.FTZ R33, R32, R34 ;  /* 0x0000002220214220 */ /* 0x000fe20000410000 */
[----:B------:R-:W-:-:S03]  /*cba0*/  MOV R34, R252 ;  /* 0x000000fc00227202 */ /* 0x000fc60000000f00 */
[----:B------:R-:W-:Y:S01]  /*cbb0*/  FADD.FTZ R90, R90, R33 ;  /* 0x000000215a5a7221 */ /* 0x000fe20000010000 */
[----:B------:R-:W-:-:S05]  /*cbc0*/  @P4 HADD2.F32 R33, -RZ, R171.H0_H0 ;  /* 0x200000abff214230 */ /* 0x000fca0000004100 */
[----:B------:R-:W-:Y:S01]  /*cbd0*/  @P4 FMUL.FTZ R183, R33, R32 ;  /* 0x0000002021b74220 */ /* 0x000fe20000410000 */
[----:B------:R-:W-:Y:S01]  /*cbe0*/  ISETP.GE.U32.AND P4, PT, R22, RZ, PT ;  /* 0x000000ff1600720c */ /* 0x000fe20003f86070 */
[----:B------:R-:W-:Y:S01]  /*cbf0*/  FFMA.FTZ R33, R6, R21, R20 ;  /* 0x0000001506217223 */ /* 0x000fe20000010014 */
[----:B------:R-:W-:Y:S02]  /*cc00*/  HADD2.F32 R32, -RZ, R55.H1_H1 ;  /* 0x30000037ff207230 */ /* 0x000fe40000004100 */
[----:B------:R-:W-:Y:S01]  /*cc10*/  ISETP.GE.U32.AND.EX P4, PT, R23, 0x1000000, PT, P4 ;  /* 0x010000001700780c */ /* 0x000fe20003f86140 */
[----:B------:R-:W-:-:S04]  /*cc20*/  FADD.FTZ R33, R182, -R33 ;  /* 0x80000021b6217221 */ /* 0x000fc80000010000 */
[----:B------:R-:W-:Y:S01]  /*cc30*/  FFMA.FTZ R252, R2, R33, R32 ;  /* 0x0000002102fc7223 */ /* 0x000fe20000010020 */
[----:B------:R-:W-:-:S03]  /*cc40*/  MOV R33, RZ ;  /* 0x000000ff00217202 */ /* 0x000fc60000000f00 */
[----:B------:R-:W-:-:S04]  /*cc50*/  FMUL.FTZ R32, R252, R3 ;  /* 0x00000003fc207220 */ /* 0x000fc80000410000 */
[----:B------:R-:W-:Y:S02]  /*cc60*/  @P4 HADD2.F32 R35, -RZ, R35.H1_H1 ;  /* 0x30000023ff234230 */ /* 0x000fe40000004100 */
[----:B------:R-:W-:-:S04]  /*cc70*/  FMUL.FTZ R32, R32, UR14 ;  /* 0x0000000e20207c20 */ /* 0x000fc80008410000 */
[----:B------:R-:W-:Y:S01]  /*cc80*/  @P4 FMUL.FTZ R33, R32, R35 ;  /* 0x0000002320214220 */ /* 0x000fe20000410000 */
[----:B------:R-:W-:-:S03]  /*cc90*/  F2FP.F16.F32.PACK_AB R35, R252, R251 ;  /* 0x000000fbfc23723e */ /* 0x000fc600000000ff */
[----:B------:R-:W-:Y:S01]  /*cca0*/  FADD.FTZ R91, R91, R33 ;  /* 0x000000215b5b7221 */ /* 0x000fe20000010000 */
[----:B------:R-:W-:-:S05]  /*ccb0*/  @P4 HADD2.F32 R33, -RZ, R171.H1_H1 ;  /* 0x300000abff214230 */ /* 0x000fca0000004100 */
[----:B------:R-:W-:Y:S01]  /*ccc0*/  @P4 FMUL.FTZ R187, R33, R32 ;  /* 0x0000002021bb4220 */ /* 0x000fe20000410000 */
[----:B------:R-:W-:Y:S02]  /*ccd0*/  F2FP.F16.F32.PACK_AB R32, R177, R176 ;  /* 0x000000b0b120723e */ /* 0x000fe400000000ff */
[----:B------:R-:W0:Y:S01]  /*cce0*/  LDC.64 R176, c[0x0][0x478] ;  /* 0x00011e00ffb07b82 */ /* 0x000e220000000a00 */
[----:B------:R-:W-:Y:S02]  /*ccf0*/  F2FP.F16.F32.PACK_AB R33, R248, R228 ;  /* 0x000000e4f821723e */ /* 0x000fe400000000ff */
[----:B------:R-:W-:Y:S02]  /*cd00*/  MOV R228, R34 ;  /* 0x0000002200e47202 */ /* 0x000fe40000000f00 */
[----:B------:R-:W-:-:S03]  /*cd10*/  F2FP.F16.F32.PACK_AB R34, R250, R249 ;  /* 0x000000f9fa22723e */ /* 0x000fc600000000ff */
[----:B------:R-:W1:Y:S01]  /*cd20*/  LDC.64 R248, c[0x0][0x468] ;  /* 0x00011a00fff87b82 */ /* 0x000e620000000a00 */
[----:B0-----:R-:W-:-:S05]  /*cd30*/  IMAD.WIDE.U32 R176, R0, 0x10, R176 ;  /* 0x0000001000b07825 */ /* 0x001fca00078e00b0 */
[----:B------:R0:W-:Y:S02]  /*cd40*/  STG.E.128 desc[UR6][R176.64], R32 ;  /* 0x00000020b0007986 */ /* 0x0001e4000c101d06 */
[----:B0-----:R-:W-:Y:S02]  /*cd50*/  F2FP.F16.F32.PACK_AB R177, R185, R178 ;  /* 0x000000b2b9b1723e */ /* 0x001fe400000000ff */
[----:B------:R-:W-:Y:S01]  /*cd60*/  F2FP.F16.F32.PACK_AB R176, R184, R228 ;  /* 0x000000e4b8b0723e */ /* 0x000fe200000000ff */
[----:B-1----:R-:W-:Y:S01]  /*cd70*/  IMAD.WIDE.U32 R184, R0, 0x10, R248 ;  /* 0x0000001000b87825 */ /* 0x002fe200078e00f8 */
[----:B------:R-:W-:Y:S02]  /*cd80*/  F2FP.F16.F32.PACK_AB R178, R186, R179 ;  /* 0x000000b3bab2723e */ /* 0x000fe400000000ff */
[----:B------:R-:W-:Y:S02]  /*cd90*/  F2FP.F16.F32.PACK_AB R179, R187, R183 ;  /* 0x000000b7bbb3723e */ /* 0x000fe400000000ff */
[----:B------:R-:W-:-:S03]  /*cda0*/  IADD3 R0, PT, PT, R0, 0x20, RZ ;  /* 0x0000002000007810 */ /* 0x000fc60007ffe0ff */
[----:B------:R0:W-:Y:S04]  /*cdb0*/  STG.E.128 desc[UR6][R184.64], R176 ;  /* 0x000000b0b8007986 */ /* 0x0001e8000c101d06 */
.L_x_3475:
[----:B------:R-:W-:Y:S05]  /*cdc0*/  BSYNC.RECONVERGENT B2 ;  /* 0x0000000000027941 */ /* 0x000fea0003800200 */
.L_x_3474:
[----:B------:R-:W-:Y:S04]  /*cdd0*/  BSSY.RECONVERGENT B2, `(.L_x_3476) ;  /* 0x0000086000027945 */ /* 0x000fe80003800200 */
[----:B------:R-:W-:Y:S05]  /*cde0*/  @!P3 BRA `(.L_x_3477) ;  /* 0x000000080010b947 */ /* 0x000fea0003800000 */
[----:B------:R-:W1:Y:S02]  /*cdf0*/  LDC.64 R32, c[0x0][0x390] ;  /* 0x0000e400ff207b82 */ /* 0x000e640000000a00 */
[----:B-1----:R-:W-:-:S06]  /*ce00*/  IMAD.WIDE.U32 R32, R0, 0x10, R32 ;  /* 0x0000001000207825 */ /* 0x002fcc00078e0020 */
[----:B------:R-:W2:Y:S01]  /*ce10*/  LDG.E.128 R32, desc[UR6][R32.64] ;  /* 0x0000000620207981 */ /* 0x000ea2000c1e1d00 */
[-C--:B0-----:R-:W-:Y:S01]  /*ce20*/  FFMA.FTZ R176, R207, R21.reuse, R20 ;  /* 0x00000015cfb07223 */ /* 0x081fe20000010014 */
[--C-:B------:R-:W-:Y:S01]  /*ce30*/  HADD2.F32 R177, -RZ, R48.reuse.H0_H0 ;  /* 0x20000030ffb17230 */ /* 0x100fe20000004100 */
[C---:B------:R-:W-:Y:S01]  /*ce40*/  LOP3.LUT P3, RZ, R24.reuse, 0xff, RZ, 0xc0, !PT ;  /* 0x000000ff18ff7812 */ /* 0x040fe2000786c0ff */
[----:B------:R-:W-:Y:S02]  /*ce50*/  HADD2.F32 R178, -RZ, R48.H1_H1 ;  /* 0x30000030ffb27230 */ /* 0x000fe40000004100 */
[----:B------:R-:W-:Y:S01]  /*ce60*/  FADD.FTZ R176, R247, -R176 ;  /* 0x800000b0f7b07221 */ /* 0x000fe20000010000 */
[----:B------:R-:W-:Y:S01]  /*ce70*/  LOP3.LUT P4, RZ, R24, 0xff00, RZ, 0xc0, !PT ;  /* 0x0000ff0018ff7812 */ /* 0x000fe2000788c0ff */
[----:B------:R-:W-:Y:S01]  /*ce80*/  HFMA2 R179, -RZ, RZ, 0, 0 ;  /* 0x00000000ffb37431 */ /* 0x000fe200000001ff */
[----:B------:R-:W-:Y:S01]  /*ce90*/  MOV R252, RZ ;  /* 0x000000ff00fc7202 */ /* 0x000fe20000000f00 */
[----:B-----5:R-:W-:Y:S01]  /*cea0*/  FFMA.FTZ R176, R2, R176, R177 ;  /* 0x000000b002b07223 */ /* 0x020fe200000100b1 */
[----:B------:R-:W-:Y:S01]  /*ceb0*/  FFMA.FTZ R177, R203, R21, R20 ;  /* 0x00000015cbb17223 */ /* 0x000fe20000010014 */
[----:B------:R-:W-:-:S03]  /*cec0*/  MOV R186, RZ ;  /* 0x000000ff00ba7202 */ /* 0x000fc60000000f00 */
[----:B------:R-:W-:Y:S01]  /*ced0*/  FADD.FTZ R177, R243, -R177 ;  /* 0x800000b1f3b17221 */ /* 0x000fe20000010000 */
[----:B------:R-:W-:-:S03]  /*cee0*/  @P3 HADD2.F32 R183, -RZ, R160.H0_H0 ;  /* 0x200000a0ffb73230 */ /* 0x000fc60000004100 */
[----:B------:R-:W-:Y:S01]  /*cef0*/  FFMA.FTZ R177, R2, R177, R178 ;  /* 0x000000b102b17223 */ /* 0x000fe200000100b2 */
[----:B------:R-:W-:Y:S01]  /*cf00*/  FMUL.FTZ R178, R176, R3 ;  /* 0x00000003b0b27220 */ /* 0x000fe20000410000 */
[----:B------:R-:W-:-:S03]  /*cf10*/  @P4 HADD2.F32 R185, -RZ, R160.H1_H1 ;  /* 0x300000a0ffb94230 */ /* 0x000fc60000004100 */
[----:B------:R-:W-:-:S04]  /*cf20*/  FMUL.FTZ R178, R178, UR14 ;  /* 0x0000000eb2b27c20 */ /* 0x000fc80008410000 */
[----:B------:R-:W-:Y:S01]  /*cf30*/  @P3 FMUL.FTZ R252, R183, R178 ;  /* 0x000000b2b7fc3220 */ /* 0x000fe20000410000 */
[----:B------:R-:W-:Y:S01]  /*cf40*/  MOV R183, RZ ;  /* 0x000000ff00b77202 */ /* 0x000fe20000000f00 */
[--C-:B--2---:R-:W-:Y:S02]  /*cf50*/  @P3 HADD2.F32 R184, -RZ, R32.reuse.H0_H0 ;  /* 0x20000020ffb83230 */ /* 0x104fe40000004100 */
[----:B------:R-:W-:-:S03]  /*cf60*/  @P4 HADD2.F32 R32, -RZ, R32.H1_H1 ;  /* 0x30000020ff204230 */ /* 0x000fc60000004100 */
[----:B------:R-:W-:Y:S01]  /*cf70*/  @P3 FMUL.FTZ R179, R178, R184 ;  /* 0x000000b8b2b33220 */ /* 0x000fe20000410000 */
[----:B------:R-:W-:Y:S01]  /*cf80*/  FMUL.FTZ R178, R177, R3 ;  /* 0x00000003b1b27220 */ /* 0x000fe20000410000 */
[----:B------:R-:W-:Y:S01]  /*cf90*/  HFMA2 R184, -RZ, RZ, 0, 0 ;  /* 0x00000000ffb87431 */ /* 0x000fe200000001ff */
[----:B------:R-:W-:Y:S01]  /*cfa0*/  LOP3.LUT P3, RZ, R24, 0xff0000, RZ, 0xc0, !PT ;  /* 0x00ff000018ff7812 */ /* 0x000fe2000786c0ff */
[----:B------:R-:W-:Y:S01]  /*cfb0*/  FADD.FTZ R84, R84, R179 ;  /* 0x000000b354547221 */ /* 0x000fe20000010000 */
[----:B------:R-:W-:-:S04]  /*cfc0*/  FMUL.FTZ R178, R178, UR14 ;  /* 0x0000000eb2b27c20 */ /* 0x000fc80008410000 */
[----:B------:R-:W-:Y:S01]  /*cfd0*/  @P4 FMUL.FTZ R183, R178, R32 ;  /* 0x00000020b2b74220 */ /* 0x000fe20000410000 */
[-C--:B------:R-:W-:Y:S01]  /*cfe0*/  FFMA.FTZ R32, R198, R21.reuse, R20 ;  /* 0x00000015c6207223 */ /* 0x080fe20000010014 */
[----:B------:R-:W-:Y:S01]  /*cff0*/  @P4 FMUL.FTZ R184, R185, R178 ;  /* 0x000000b2b9b84220 */ /* 0x000fe20000410000 */
[----:B------:R-:W-:Y:S01]  /*d000*/  HADD2.F32 R178, -RZ, R49.H0_H0 ;  /* 0x20000031ffb27230 */ /* 0x000fe20000004100 */
[----:B------:R-:W-:Y:S01]  /*d010*/  LOP3.LUT P4, RZ, R24, 0xff000000, RZ, 0xc0, !PT ;  /* 0xff00000018ff7812 */ /* 0x000fe2000788c0ff */
[----:B------:R-:W-:Y:S01]  /*d020*/  FADD.FTZ R32, R239, -R32 ;  /* 0x80000020ef207221 */ /* 0x000fe20000010000 */
[----:B------:R-:W-:Y:S01]  /*d030*/  FADD.FTZ R85, R85, R183 ;  /* 0x000000b755557221 */ /* 0x000fe20000010000 */
[----:B------:R-:W-:Y:S02]  /*d040*/  @P3 HADD2.F32 R185, -RZ, R161.H0_H0 ;  /* 0x200000a1ffb93230 */ /* 0x000fe40000004100 */
[----:B------:R-:W-:Y:S01]  /*d050*/  FFMA.FTZ R228, R2, R32, R178 ;  /* 0x0000002002e47223 */ /* 0x000fe200000100b2 */
[----:B------:R-:W-:Y:S01]  /*d060*/  FFMA.FTZ R32, R194, R21, R20 ;  /* 0x00000015c2207223 */ /* 0x000fe20000010014 */
[----:B------:R-:W-:-:S03]  /*d070*/  HADD2.F32 R178, -RZ, R49.H1_H1 ;  /* 0x30000031ffb27230 */ /* 0x000fc60000004100 */
[----:B------:R-:W-:-:S03]  /*d080*/  FADD.FTZ R32, R235, -R32 ;  /* 0x80000020eb207221 */ /* 0x000fc60000010000 */
[----:B------:R-:W-:Y:S02]  /*d090*/  @P4 HADD2.F32 R187, -RZ, R161.H1_H1 ;  /* 0x300000a1ffbb4230 */ /* 0x000fe40000004100 */
[----:B------:R-:W-:Y:S01]  /*d0a0*/  FFMA.FTZ R248, R2, R32, R178 ;  /* 0x0000002002f87223 */ /* 0x000fe200000100b2 */
[----:B------:R-:W-:Y:S01]  /*d0b0*/  FMUL.FTZ R32, R228, R3 ;  /* 0x00000003e4207220 */ /* 0x000fe20000410000 */
[----:B------:R-:W-:-:S03]  /*d0c0*/  HFMA2 R178, -RZ, RZ, 0, 0 ;  /* 0x00000000ffb27431 */ /* 0x000fc600000001ff */
[----:B------:R-:W-:-:S04]  /*d0d0*/  FMUL.FTZ R32, R32, UR14 ;  /* 0x0000000e20207c20 */ /* 0x000fc80008410000 */
[----:B------:R-:W-:Y:S01]  /*d0e0*/  @P3 FMUL.FTZ R178, R185, R32 ;  /* 0x00000020b9b23220 */ /* 0x000fe20000410000 */
[----:B------:R-:W-:-:S05]  /*d0f0*/  @P3 HADD2.F32 R185, -RZ, R33.H0_H0 ;  /* 0x20000021ffb93230 */ /* 0x000fca0000004100 */
        /* <DEDUP_REMOVED lines=83> */
.L_x_3477:
[----:B------:R-:W-:Y:S05]  /*d630*/  BSYNC.RECONVERGENT B2 ;  /* 0x0000000000027941 */ /* 0x000fea0003800200 */
.L_x_3476:
[----:B------:R-:W-:Y:S04]  /*d640*/  BSSY.RECONVERGENT B2, `(.L_x_3478) ;  /* 0x0000086000027945 */ /* 0x000fe80003800200 */
[----:B------:R-:W-:Y:S05]  /*d650*/  @!P2 BRA `(.L_x_3479) ;  /* 0x000000080010a947 */ /* 0x000fea0003800000 */
[----:B------:R-:W2:Y:S02]  /*d660*/  LDC.64 R32, c[0x0][0x390] ;  /* 0x0000e400ff207b82 */ /* 0x000ea40000000a00 */
[----:B--2---:R-:W-:-:S06]  /*d670*/  IMAD.WIDE.U32 R32, R0, 0x10, R32 ;  /* 0x0000001000207825 */ /* 0x004fcc00078e0020 */
[----:B------:R-:W2:Y:S01]  /*d680*/  LDG.E.128 R32, desc[UR6][R32.64] ;  /* 0x0000000620207981 */ /* 0x000ea2000c1e1d00 */
[-C--:B01----:R-:W-:Y:S01]  /*d690*/  FFMA.FTZ R176, R206, R21.reuse, R20 ;  /* 0x00000015ceb07223 */ /* 0x083fe20000010014 */
        /* <DEDUP_REMOVED lines=128> */
.L_x_3479:
[----:B------:R-:W-:Y:S05]  /*dea0*/  BSYNC.RECONVERGENT B2 ;  /* 0x0000000000027941 */ /* 0x000fea0003800200 */
.L_x_3478:
[----:B------:R-:W-:Y:S04]  /*deb0*/  BSSY.RECONVERGENT B2, `(.L_x_3480) ;  /* 0x0000086000027945 */ /* 0x000fe80003800200 */
[----:B------:R-:W-:Y:S05]  /*dec0*/  @!P1 BRA `(.L_x_3481) ;  /* 0x0000000800109947 */ /* 0x000fea0003800000 */
[----:B------:R-:W3:Y:S02]  /*ded0*/  LDC.64 R32, c[0x0][0x390] ;  /* 0x0000e400ff207b82 */ /* 0x000ee40000000a00 */
[----:B---3--:R-:W-:-:S06]  /*dee0*/  IMAD.WIDE.U32 R32, R0, 0x10, R32 ;  /* 0x0000001000207825 */ /* 0x008fcc00078e0020 */
[----:B------:R-:W3:Y:S01]  /*def0*/  LDG.E.128 R32, desc[UR6][R32.64] ;  /* 0x0000000620207981 */ /* 0x000ee2000c1e1d00 */
[-C--:B012---:R-:W-:Y:S01]  /*df00*/  FFMA.FTZ R176, R205, R21.reuse, R20 ;  /* 0x00000015cdb07223 */ /* 0x087fe20000010014 */
        /* <DEDUP_REMOVED lines=18> */
[--C-:B---3--:R-:W-:Y:S02]  /*e030*/  @P1 HADD2.F32 R184, -RZ, R32.reuse.H0_H0 ;  /* 0x20000020ffb81230 */ /* 0x108fe40000004100 */
        /* <DEDUP_REMOVED lines=109> */
.L_x_3481:
[----:B------:R-:W-:Y:S05]  /*e710*/  BSYNC.RECONVERGENT B2 ;  /* 0x0000000000027941 */ /* 0x000fea0003800200 */
.L_x_3480:
[----:B------:R-:W-:Y:S05]  /*e720*/  @!P0 BRA `(.L_x_3462) ;  /* 0x00000008000c8947 */ /* 0x000fea0003800000 */
[----:B------:R-:W4:Y:S01]  /*e730*/  LDC.64 R32, c[0x0][0x390] ;  /* 0x0000e400ff207b82 */ /* 0x000f220000000a00 */
[----:B------:R-:W2:Y:S04]  /*e740*/  LDL R251, [R1] ;  /* 0x0000000001fb7983 */ /* 0x000ea80000100800 */
[----:B------:R-:W2:Y:S01]  /*e750*/  LDL R187, [R1+0x8] ;  /* 0x0000080001bb7983 */ /* 0x000ea20000100800 */
[----:B----4-:R-:W-:-:S06]  /*e760*/  IMAD.WIDE.U32 R32, R0, 0x10, R32 ;  /* 0x0000001000207825 */ /* 0x010fcc00078e0020 */
[----:B------:R-:W4:Y:S01]  /*e770*/  LDG.E.128 R32, desc[UR6][R32.64] ;  /* 0x0000000620207981 */ /* 0x000f22000c1e1d00 */
[----:B0123--:R-:W-:Y:S01]  /*e780*/  FFMA.FTZ R176, R208, R21, R20 ;  /* 0x00000015d0b07223 */ /* 0x00ffe20000010014 */
[C---:B------:R-:W-:Y:S01]  /*e790*/  LOP3.LUT P0, RZ, R30.reuse, 0xff, RZ, 0xc0, !PT ;  /* 0x000000ff1eff7812 */ /* 0x040fe2000780c0ff */
[----:B------:R-:W-:Y:S01]  /*e7a0*/  HADD2.F32 R177, -RZ, R36.H0_H0 ;  /* 0x20000024ffb17230 */ /* 0x000fe20000004100 */
[----:B------:R-:W-:Y:S01]  /*e7b0*/  LOP3.LUT P1, RZ, R30, 0xff00, RZ, 0xc0, !PT ;  /* 0x0000ff001eff7812 */ /* 0x000fe2000782c0ff */
[----:B------:R-:W-:Y:S01]  /*e7c0*/  FADD.FTZ R176, R232, -R176 ;  /* 0x800000b0e8b07221 */ /* 0x000fe20000010000 */
[----:B------:R-:W-:-:S03]  /*e7d0*/  HADD2.F32 R186, -RZ, R37.H1_H1 ;  /* 0x30000025ffba7230 */ /* 0x000fc60000004100 */
[----:B-----5:R-:W-:Y:S01]  /*e7e0*/  FFMA.FTZ R249, R2, R176, R177 ;  /* 0x000000b002f97223 */ /* 0x020fe200000100b1 */
[----:B------:R-:W-:Y:S01]  /*e7f0*/  FFMA.FTZ R176, R191, R21, R20 ;  /* 0x00000015bfb07223 */ /* 0x000fe20000010014 */
[----:B------:R-:W-:Y:S02]  /*e800*/  HADD2.F32 R177, -RZ, R36.H1_H1 ;  /* 0x30000024ffb17230 */ /* 0x000fe40000004100 */
[----:B------:R-:W-:Y:S01]  /*e810*/  FMUL.FTZ R178, R249, R3 ;  /* 0x00000003f9b27220 */ /* 0x000fe20000410000 */
[----:B------:R-:W-:Y:S01]  /*e820*/  FADD.FTZ R176, R226, -R176 ;  /* 0x800000b0e2b07221 */ /* 0x000fe20000010000 */
[--C-:B------:R-:W-:Y:S02]  /*e830*/  @P0 HADD2.F32 R179, -RZ, R136.reuse.H0_H0 ;  /* 0x20000088ffb30230 */ /* 0x100fe40000004100 */
[----:B------:R-:W-:Y:S01]  /*e840*/  FMUL.FTZ R178, R178, UR14 ;  /* 0x0000000eb2b27c20 */ /* 0x000fe20008410000 */
[----:B------:R-:W-:Y:S01]  /*e850*/  FFMA.FTZ R250, R2, R176, R177 ;  /* 0x000000b002fa7223 */ /* 0x000fe200000100b1 */
[----:B------:R-:W-:Y:S01]  /*e860*/  CS2R R176, SRZ ;  /* 0x0000000000b07805 */ /* 0x000fe2000001ff00 */
[----:B------:R-:W-:-:S02]  /*e870*/  @P1 HADD2.F32 R184, -RZ, R136.H1_H1 ;  /* 0x30000088ffb81230 */ /* 0x000fc40000004100 */
[----:B------:R-:W-:Y:S01]  /*e880*/  @P0 FMUL.FTZ R176, R179, R178 ;  /* 0x000000b2b3b00220 */ /* 0x000fe20000410000 */
[----:B------:R-:W-:Y:S01]  /*e890*/  FMUL.FTZ R179, R250, R3 ;  /* 0x00000003fab37220 */ /* 0x000fe20000410000 */
[----:B----4-:R-:W-:-:S05]  /*e8a0*/  @P0 HADD2.F32 R183, -RZ, R32.H0_H0 ;  /* 0x20000020ffb70230 */ /* 0x010fca0000004100 */
[----:B------:R-:W-:Y:S01]  /*e8b0*/  @P0 FMUL.FTZ R177, R178, R183 ;  /* 0x000000b7b2b10220 */ /* 0x000fe20000410000 */
[----:B------:R-:W-:Y:S02]  /*e8c0*/  @P1 HADD2.F32 R178, -RZ, R32.H1_H1 ;  /* 0x30000020ffb21230 */ /* 0x000fe40000004100 */
[----:B------:R-:W-:Y:S01]  /*e8d0*/  FMUL.FTZ R183, R179, UR14 ;  /* 0x0000000eb3b77c20 */ /* 0x000fe20008410000 */
[----:B------:R-:W-:Y:S01]  /*e8e0*/  HFMA2 R179, -RZ, RZ, 0, 0 ;  /* 0x00000000ffb37431 */ /* 0x000fe200000001ff */
[----:B------:R-:W-:Y:S01]  /*e8f0*/  MOV R32, RZ ;  /* 0x000000ff00207202 */ /* 0x000fe20000000f00 */
[----:B------:R-:W-:Y:S01]  /*e900*/  FADD.FTZ R60, R60, R177 ;  /* 0x000000b13c3c7221 */ /* 0x000fe20000010000 */
[----:B------:R-:W-:Y:S01]  /*e910*/  @P1 FMUL.FTZ R32, R183, R178 ;  /* 0x000000b2b7201220 */ /* 0x000fe20000410000 */
[----:B------:R-:W-:Y:S01]  /*e920*/  FFMA.FTZ R178, R190, R21, R20 ;  /* 0x00000015beb27223 */ /* 0x000fe20000010014 */
[----:B------:R-:W-:Y:S01]  /*e930*/  LOP3.LUT P0, RZ, R30, 0xff0000, RZ, 0xc0, !PT ;  /* 0x00ff00001eff7812 */ /* 0x000fe2000780c0ff */
[----:B------:R-:W-:Y:S01]  /*e940*/  @P1 FMUL.FTZ R179, R184, R183 ;  /* 0x000000b7b8b31220 */ /* 0x000fe20000410000 */
[----:B------:R-:W-:-:S02]  /*e950*/  HADD2.F32 R183, -RZ, R37.H0_H0 ;  /* 0x20000025ffb77230 */ /* 0x000fc40000004100 */
[----:B------:R-:W-:Y:S01]  /*e960*/  FADD.FTZ R178, R225, -R178 ;  /* 0x800000b2e1b27221 */ /* 0x000fe20000010000 */
[----:B------:R-:W-:Y:S01]  /*e970*/  FADD.FTZ R61, R61, R32 ;  /* 0x000000203d3d7221 */ /* 0x000fe20000010000 */
[----:B------:R-:W-:Y:S02]  /*e980*/  F2FP.F16.F32.PACK_AB R176, R179, R176 ;  /* 0x000000b0b3b0723e */ /* 0x000fe400000000ff */
[----:B------:R-:W-:Y:S01]  /*e990*/  FFMA.FTZ R248, R2, R178, R183 ;  /* 0x000000b202f87223 */ /* 0x000fe200000100b7 */
[----:B------:R-:W-:-:S03]  /*e9a0*/  HFMA2 R178, -RZ, RZ, 0, 0 ;  /* 0x00000000ffb27431 */ /* 0x000fc600000001ff */
[----:B------:R-:W-:Y:S01]  /*e9b0*/  FMUL.FTZ R177, R248, R3 ;  /* 0x00000003f8b17220 */ /* 0x000fe20000410000 */
[----:B------:R-:W-:-:S03]  /*e9c0*/  @P0 HADD2.F32 R184, -RZ, R137.H0_H0 ;  /* 0x20000089ffb80230 */ /* 0x000fc60000004100 */
[----:B------:R-:W-:Y:S01]  /*e9d0*/  FMUL.FTZ R183, R177, UR14 ;  /* 0x0000000eb1b77c20 */ /* 0x000fe20008410000 */
[----:B------:R-:W-:-:S05]  /*e9e0*/  @P0 HADD2.F32 R177, -RZ, R33.H0_H0 ;  /* 0x20000021ffb10230 */ /* 0x000fca0000004100 */
[----:B------:R-:W-:Y:S01]  /*e9f0*/  @P0 FMUL.FTZ R178, R183, R177 ;  /* 0x000000b1b7b20220 */ /* 0x000fe20000410000 */
[----:B------:R-:W-:Y:S01]  /*ea00*/  MOV R177, RZ ;  /* 0x000000ff00b17202 */ /* 0x000fe20000000f00 */
[----:B------:R-:W-:Y:S01]  /*ea10*/  @P0 FMUL.FTZ R177, R184, R183 ;  /* 0x000000b7b8b10220 */ /* 0x000fe20000410000 */
[----:B------:R-:W-:Y:S01]  /*ea20*/  FFMA.FTZ R183, R189, R21, R20 ;  /* 0x00000015bdb77223 */ /* 0x000fe20000010014 */
[----:B------:R-:W-:Y:S01]  /*ea30*/  LOP3.LUT P0, RZ, R30, 0xff000000, RZ, 0xc0, !PT ;  /* 0xff0000001eff7812 */ /* 0x000fe2000780c0ff */
[----:B------:R-:W-:Y:S01]  /*ea40*/  FADD.FTZ R62, R62, R178 ;  /* 0x000000b23e3e7221 */ /* 0x000fe20000010000 */
[----:B------:R-:W-:Y:S01]  /*ea50*/  MOV R184, RZ ;  /* 0x000000ff00b87202 */ /* 0x000fe20000000f00 */
[----:B------:R-:W-:-:S04]  /*ea60*/  FADD.FTZ R183, R216, -R183 ;  /* 0x800000b7d8b77221 */ /* 0x000fc80000010000 */
[----:B------:R-:W-:-:S04]  /*ea70*/  FFMA.FTZ R186, R2, R183, R186 ;  /* 0x000000b702ba7223 */ /* 0x000fc800000100ba */
[----:B------:R-:W-:Y:S02]  /*ea80*/  FMUL.FTZ R32, R186, R3 ;  /* 0x00000003ba207220 */ /* 0x000fe40000410000 */
[----:B------:R-:W-:Y:S02]  /*ea90*/  @P0 HADD2.F32 R183, -RZ, R33.H1_H1 ;  /* 0x30000021ffb70230 */ /* 0x000fe40000004100 */
[----:B------:R-:W-:Y:S01]  /*eaa0*/  FMUL.FTZ R33, R32, UR14 ;  /* 0x0000000e20217c20 */ /* 0x000fe20008410000 */
[----:B------:R-:W-:Y:S02]  /*eab0*/  HFMA2 R32, -RZ, RZ, 0, 0 ;  /* 0x00000000ff207431 */ /* 0x000fe400000001ff */
[----:B------:R-:W-:Y:S02]  /*eac0*/  @P0 HADD2.F32 R178, -RZ, R137.H1_H1 ;  /* 0x30000089ffb20230 */ /* 0x000fe40000004100 */
[----:B------:R-:W-:Y:S01]  /*ead0*/  @P0 FMUL.FTZ R32, R33, R183 ;  /* 0x000000b721200220 */ /* 0x000fe20000410000 */
[----:B------:R-:W-:-:S02]  /*eae0*/  MOV R183, RZ ;  /* 0x000000ff00b77202 */ /* 0x000fc40000000f00 */
[----:B------:R-:W-:Y:S01]  /*eaf0*/  @P0 FMUL.FTZ R183, R178, R33 ;  /* 0x00000021b2b70220 */ /* 0x000fe20000410000 */
[----:B------:R-:W-:Y:S01]  /*eb00*/  FFMA.FTZ R33, R188, R21, R20 ;  /* 0x00000015bc217223 */ /* 0x000fe20000010014 */
[----:B------:R-:W-:Y:S01]  /*eb10*/  LOP3.LUT P0, RZ, R31, 0xff, RZ, 0xc0, !PT ;  /* 0x000000ff1fff7812 */ /* 0x000fe2000780c0ff */
[----:B------:R-:W-:Y:S02]  /*eb20*/  HADD2.F32 R178, -RZ, R38.H0_H0 ;  /* 0x20000026ffb27230 */ /* 0x000fe40000004100 */
[----:B------:R-:W-:Y:S01]  /*eb30*/  FADD.FTZ R63, R63, R32 ;  /* 0x000000203f3f7221 */ /* 0x000fe20000010000 */
[----:B------:R-:W-:Y:S01]  /*eb40*/  FADD.FTZ R33, R215, -R33 ;  /* 0x80000021d7217221 */ /* 0x000fe20000010000 */
[----:B------:R-:W-:-:S03]  /*eb50*/  F2FP.F16.F32.PACK_AB R177, R183, R177 ;  /* 0x000000b1b7b1723e */ /* 0x000fc600000000ff */
[----:B------:R-:W-:Y:S01]  /*eb60*/  FFMA.FTZ R228, R2, R33, R178 ;  /* 0x0000002102e47223 */ /* 0x000fe200000100b2 */
[----:B------:R-:W-:-:S03]  /*eb70*/  HFMA2 R33, -RZ, RZ, 0, 0 ;  /* 0x00000000ff217431 */ /* 0x000fc600000001ff */
        /* <DEDUP_REMOVED lines=18> */
[----:B------:R-:W-:-:S03]  /*eca0*/  F2FP.F16.F32.PACK_AB R34, R185, R228 ;  /* 0x000000e4b922723e */ /* 0x000fc600000000ff */
[----:B------:R-:W-:Y:S01]  /*ecb0*/  FADD.FTZ R57, R57, R33 ;  /* 0x0000002139397221 */ /* 0x000fe20000010000 */
[----:B------:R-:W-:-:S05]  /*ecc0*/  @P0 HADD2.F32 R33, -RZ, R138.H1_H1 ;  /* 0x3000008aff210230 */ /* 0x000fca0000004100 */
[----:B------:R-:W-:Y:S01]  /*ecd0*/  @P0 FMUL.FTZ R184, R33, R32 ;  /* 0x0000002021b80220 */ /* 0x000fe20000410000 */
[-CC-:B------:R-:W-:Y:S01]  /*ece0*/  FFMA.FTZ R32, R251, R21.reuse, R20.reuse ;  /* 0x00000015fb207223 */ /* 0x180fe20000010014 */
[----:B------:R-:W-:Y:S01]  /*ecf0*/  FFMA.FTZ R20, R200, R21, R20 ;  /* 0x00000015c8147223 */ /* 0x000fe20000010014 */
[--C-:B------:R-:W-:Y:S01]  /*ed00*/  HADD2.F32 R21, -RZ, R39.reuse.H0_H0 ;  /* 0x20000027ff157230 */ /* 0x100fe20000004100 */
[----:B------:R-:W-:Y:S01]  /*ed10*/  LOP3.LUT P0, RZ, R31, 0xff0000, RZ, 0xc0, !PT ;  /* 0x00ff00001fff7812 */ /* 0x000fe2000780c0ff */
[----:B------:R-:W-:Y:S02]  /*ed20*/  HADD2.F32 R33, -RZ, R39.H1_H1 ;  /* 0x30000027ff217230 */ /* 0x000fe40000004100 */
[----:B------:R-:W-:Y:S01]  /*ed30*/  FADD.FTZ R20, R209, -R20 ;  /* 0x80000014d1147221 */ /* 0x000fe20000010000 */
[----:B------:R-:W-:Y:S01]  /*ed40*/  FADD.FTZ R32, R187, -R32 ;  /* 0x80000020bb207221 */ /* 0x000fe20000010000 */
[----:B------:R-:W-:Y:S02]  /*ed50*/  F2FP.F16.F32.PACK_AB R178, R184, R178 ;  /* 0x000000b2b8b2723e */ /* 0x000fe400000000ff */
[C---:B------:R-:W-:Y:S01]  /*ed60*/  FFMA.FTZ R20, R2.reuse, R20, R21 ;  /* 0x0000001402147223 */ /* 0x040fe20000010015 */
[----:B------:R-:W-:Y:S01]  /*ed70*/  FFMA.FTZ R187, R2, R32, R33 ;  /* 0x0000002002bb7223 */ /* 0x000fe20000010021 */
[----:B------:R-:W-:-:S02]  /*ed80*/  F2FP.F16.F32.PACK_AB R33, R186, R248 ;  /* 0x000000f8ba21723e */ /* 0x000fc400000000ff */
[----:B------:R-:W-:Y:S02]  /*ed90*/  FMUL.FTZ R2, R20, R3 ;  /* 0x0000000314027220 */ /* 0x000fe40000410000 */
        /* <DEDUP_REMOVED lines=9> */
[----:B------:R-:W-:Y:S01]  /*ee30*/  FMUL.FTZ R21, R187, R3 ;  /* 0x00000003bb157220 */ /* 0x000fe20000410000 */
[----:B------:R-:W-:Y:S02]  /*ee40*/  HFMA2 R32, -RZ, RZ, 0, 0 ;  /* 0x00000000ff207431 */ /* 0x000fe400000001ff */
[----:B------:R-:W-:Y:S01]  /*ee50*/  ISETP.GE.U32.AND.EX P0, PT, R31, 0x1000000, PT, P0 ;  /* 0x010000001f00780c */ /* 0x000fe20003f06100 */
[----:B------:R-:W-:-:S12]  /*ee60*/  FMUL.FTZ R21, R21, UR14 ;  /* 0x0000000e15157c20 */ /* 0x000fd80008410000 */
[----:B------:R-:W-:Y:S01]  /*ee70*/  @P0 HADD2.F32 R3, -RZ, R35.H1_H1 ;  /* 0x30000023ff030230 */ /* 0x000fe20000004100 */
[----:B------:R-:W-:-:S04]  /*ee80*/  F2FP.F16.F32.PACK_AB R35, R187, R20 ;  /* 0x00000014bb23723e */ /* 0x000fc800000000ff */
[----:B------:R-:W-:Y:S01]  /*ee90*/  @P0 FMUL.FTZ R32, R21, R3 ;  /* 0x0000000315200220 */ /* 0x000fe20000410000 */
[----:B------:R-:W-:-:S03]  /*eea0*/  MOV R3, RZ ;  /* 0x000000ff00037202 */ /* 0x000fc60000000f00 */
[----:B------:R-:W-:Y:S01]  /*eeb0*/  FADD.FTZ R59, R59, R32 ;  /* 0x000000203b3b7221 */ /* 0x000fe20000010000 */
[----:B------:R-:W-:-:S05]  /*eec0*/  @P0 HADD2.F32 R32, -RZ, R139.H1_H1 ;  /* 0x3000008bff200230 */ /* 0x000fca0000004100 */
[----:B------:R-:W-:Y:S01]  /*eed0*/  @P0 FMUL.FTZ R3, R32, R21 ;  /* 0x0000001520030220 */ /* 0x000fe20000410000 */
[----:B------:R-:W-:Y:S02]  /*eee0*/  F2FP.F16.F32.PACK_AB R32, R250, R249 ;  /* 0x000000f9fa20723e */ /* 0x000fe400000000ff */
[----:B------:R-:W0:Y:S02]  /*eef0*/  LDC.64 R248, c[0x0][0x478] ;  /* 0x00011e00fff87b82 */ /* 0x000e240000000a00 */
[----:B------:R-:W-:-:S06]  /*ef00*/  F2FP.F16.F32.PACK_AB R179, R3, R2 ;  /* 0x0000000203b3723e */ /* 0x000fcc00000000ff */
[----:B------:R-:W1:Y:S01]  /*ef10*/  LDC.64 R250, c[0x0][0x468] ;  /* 0x00011a00fffa7b82 */ /* 0x000e620000000a00 */
[----:B0-----:R-:W-:-:S05]  /*ef20*/  IMAD.WIDE.U32 R20, R0, 0x10, R248 ;  /* 0x0000001000147825 */ /* 0x001fca00078e00f8 */
[----:B------:R0:W-:Y:S01]  /*ef30*/  STG.E.128 desc[UR6][R20.64], R32 ;  /* 0x0000002014007986 */ /* 0x0001e2000c101d06 */
[----:B-1----:R-:W-:-:S05]  /*ef40*/  IMAD.WIDE.U32 R2, R0, 0x10, R250 ;  /* 0x0000001000027825 */ /* 0x002fca00078e00fa */
[----:B------:R0:W-:Y:S02]  /*ef50*/  STG.E.128 desc[UR6][R2.64], R176 ;  /* 0x000000b002007986 */ /* 0x0001e4000c101d06 */
.L_x_3462:
[----:B------:R-:W-:Y:S05]  /*ef60*/  BSYNC.RECONVERGENT B1 ;  /* 0x0000000000017941 */ /* 0x000fea0003800200 */
.L_x_3444:
[----:B------:R-:W2:Y:S01]  /*ef70*/  LDL.LU R0, [R1+0x4] ;  /* 0x0000040001007983 */ /* 0x000ea20000300800 */
[----:B0---45:R-:W2:Y:S02]  /*ef80*/  LDC.64 R2, c[0x0][0x380] ;  /* 0x0000e000ff027b82 */ /* 0x031ea40000000a00 */
[----:B--2---:R-:W-:-:S04]  /*ef90*/  LEA R0, R2, R0, 0x2 ;  /* 0x0000000002007211 */ /* 0x004fc800078e10ff */
[----:B------:R-:W-:Y:S01]  /*efa0*/  ISETP.GE.AND P0, PT, R0, R3, PT ;  /* 0x000000030000720c */ /* 0x000fe20003f06270 */
[----:B------:R2:W-:-:S12]  /*efb0*/  STL [R1+0x4], R0 ;  /* 0x0000040001007387 */ /* 0x0005d80000100800 */
[----:B--2---:R-:W-:Y:S05]  /*efc0*/  @!P0 BRA `(.L_x_3482) ;  /* 0xffffff1c00ac8947 */ /* 0x004fea000383ffff */
.L_x_3432:
[----:B------:R-:W-:Y:S05]  /*efd0*/  BSYNC B0 ;  /* 0x0000000000007941 */ /* 0x000fea0003800000 */
.L_x_3431:
[----:B------:R-:W2:Y:S04]  /*efe0*/  LDL.LU R32, [R1+0x14] ;  /* 0x0000140001207983 */ /* 0x000ea80000300800 */
[----:B-1-3--:R-:W3:Y:S04]  /*eff0*/  LDL.LU R184, [R1+0x18] ;  /* 0x0000180001b87983 */ /* 0x00aee80000300800 */
        /* <DEDUP_REMOVED lines=8> */
[----:B------:R-:W4:Y:S04]  /*f080*/  LDL.LU R228, [R1+0x3c] ;  /* 0x00003c0001e47983 */ /* 0x000f280000300800 */
[----:B------:R-:W4:Y:S04]  /*f090*/  LDL.LU R183, [R1+0x40] ;  /* 0x0000400001b77983 */ /* 0x000f280000300800 */
[----:B------:R-:W4:Y:S04]  /*f0a0*/  LDL.LU R179, [R1+0x44] ;  /* 0x0000440001b37983 */ /* 0x000f280000300800 */
[----:B------:R-:W4:Y:S04]  /*f0b0*/  LDL.LU R178, [R1+0x48] ;  /* 0x0000480001b27983 */ /* 0x000f280000300800 */
[----:B------:R-:W4:Y:S04]  /*f0c0*/  LDL.LU R177, [R1+0x4c] ;  /* 0x00004c0001b17983 */ /* 0x000f280000300800 */
[----:B------:R-:W4:Y:S04]  /*f0d0*/  LDL.LU R21, [R1+0x50] ;  /* 0x0000500001157983 */ /* 0x000f280000300800 */
[----:B------:R-:W4:Y:S01]  /*f0e0*/  LDL.LU R20, [R1+0x54] ;  /* 0x0000540001147983 */ /* 0x000f220000300800 */
[----:B------:R-:W-:-:S03]  /*f0f0*/  MOV R2, 0x400 ;  /* 0x0000040000027802 */ /* 0x000fc60000000f00 */
        /* <DEDUP_REMOVED lines=24> */
[----:B------:R-:W0:Y:S01]  /*f280*/  S2R R176, SR_TID.X ;  /* 0x0000000000b07919 */ /* 0x000e220000002100 */
[----:B------:R-:W1:Y:S01]  /*f290*/  S2R R3, SR_CgaCtaId ;  /* 0x0000000000037919 */ /* 0x000e620000008800 */
[----:B------:R-:W-:Y:S05]  /*f2a0*/  WARPSYNC.ALL ;  /* 0x0000000000007948 */ /* 0x000fea0003800000 */
[----:B0-----:R-:W-:Y:S01]  /*f2b0*/  SHF.R.U32.HI R0, RZ, 0x5, R176 ;  /* 0x00000005ff007819 */ /* 0x001fe200000116b0 */
[----:B------:R-:W0:Y:S01]  /*f2c0*/  LDCU.128 UR16, c[0x0][0x440] ;  /* 0x00008800ff1077ac */ /* 0x000e220008000c00 */
[----:B-1----:R-:W-:Y:S01]  /*f2d0*/  LEA R3, R3, R2, 0x18 ;  /* 0x0000000203037211 */ /* 0x002fe200078ec0ff */
[----:B------:R-:W1:Y:S02]  /*f2e0*/  LDCU.64 UR4, c[0x0][0x460] ;  /* 0x00008c00ff0477ac */ /* 0x000e640008000a00 */
[----:B--2---:R-:W-:Y:S01]  /*f2f0*/  IMAD R0, R0, 0xa0, R32 ;  /* 0x000000a000007824 */ /* 0x004fe200078e0220 */
[----:B---3--:R-:W-:-:S02]  /*f300*/  MOV R188, R252 ;  /* 0x000000fc00bc7202 */ /* 0x008fc40000000f00 */
[----:B----4-:R-:W-:Y:S02]  /*f310*/  MOV R189, R228 ;  /* 0x000000e400bd7202 */ /* 0x010fe40000000f00 */
[----:B------:R-:W-:Y:S02]  /*f320*/  MOV R190, R183 ;  /* 0x000000b700be7202 */ /* 0x000fe40000000f00 */
[----:B------:R-:W-:Y:S02]  /*f330*/  MOV R191, R179 ;  /* 0x000000b300bf7202 */ /* 0x000fe40000000f00 */
[----:B------:R-:W-:Y:S02]  /*f340*/  MOV R208, R178 ;  /* 0x000000b200d07202 */ /* 0x000fe40000000f00 */
[----:B------:R-:W-:Y:S02]  /*f350*/  MOV R209, R177 ;  /* 0x000000b100d17202 */ /* 0x000fe40000000f00 */
[----:B------:R-:W2:Y:S01]  /*f360*/  LDL.LU R177, [R1+0x10] ;  /* 0x0000100001b17983 */ /* 0x000ea20000300800 */
[----:B------:R-:W-:-:S02]  /*f370*/  LEA R33, R0, R3, 0x5 ;  /* 0x0000000300217211 */ /* 0x000fc400078e28ff */
[----:B------:R-:W-:-:S03]  /*f380*/  MOV R210, R21 ;  /* 0x0000001500d27202 */ /* 0x000fc60000000f00 */
[----:B------:R-:W-:Y:S01]  /*f390*/  STS.128 [R33], R132 ;  /* 0x0000008421007388 */ /* 0x000fe20000000c00 */
        /* <DEDUP_REMOVED lines=12> */
[----:B------:R-:W3:Y:S04]  /*f460*/  LDS R2, [R0] ;  /* 0x0000000000027984 */ /* 0x000ee80000000800 */
[----:B------:R-:W4:Y:S04]  /*f470*/  LDS R3, [R0+0x1400] ;  /* 0x0014000000037984 */ /* 0x000f280000000800 */
        /* <DEDUP_REMOVED lines=39> */
[----:B---3--:R-:W-:-:S05]  /*f6f0*/  FADD.FTZ R2, RZ, R2 ;  /* 0x00000002ff027221 */ /* 0x008fca0000010000 */
        /* <DEDUP_REMOVED lines=11> */
[----:B----4-:R-:W-:-:S05]  /*f7b0*/  FADD.FTZ R36, R2, R3 ;  /* 0x0000000302247221 */ /* 0x010fca0000010000 */
[----:B------:R-:W3:Y:S04]  /*f7c0*/  LDS R52, [R0] ;  /* 0x0000000000347984 */ /* 0x000ee80000000800 */
        /* <DEDUP_REMOVED lines=52> */
[----:B-1----:R-:W-:-:S06]  /*fb10*/  FADD.FTZ R36, R36, R39 ;  /* 0x0000002724247221 */ /* 0x002fcc0000010000 */
[----:B------:R-:W0:Y:S01]  /*fb20*/  S2UR UR15, SR_CTAID.X ;  /* 0x00000000000f79c3 */ /* 0x000e220000002500 */
[----:B------:R-:W-:-:S07]  /*fb30*/  FADD.FTZ R34, R34, R37 ;  /* 0x0000002522227221 */ /* 0x000fce0000010000 */
[----:B---3--:R-:W0:Y:S01]  /*fb40*/  LDC R59, c[0x0][0x388] ;  /* 0x0000e200ff3b7b82 */ /* 0x008e220000000800 */
[----:B------:R-:W1:Y:S04]  /*fb50*/  LDS R84, [R0+0x400] ;  /* 0x0004000000547984 */ /* 0x000e680000000800 */
        /* <DEDUP_REMOVED lines=12> */
[----:B------:R-:W-:Y:S01]  /*fc20*/  FADD.FTZ R35, RZ, R35 ;  /* 0x00000023ff237221 */ /* 0x000fe20000010000 */
[----:B------:R-:W-:Y:S01]  /*fc30*/  FADD.FTZ R52, RZ, R52 ;  /* 0x00000034ff347221 */ /* 0x000fe20000010000 */
[----:B0-----:R-:W-:Y:S01]  /*fc40*/  IMAD R59, R59, UR15, RZ ;  /* 0x0000000f3b3b7c24 */ /* 0x001fe2000f8e02ff */
[----:B--2---:R-:W-:Y:S01]  /*fc50*/  IADD3 R61, PT, PT, R33, R177, RZ ;  /* 0x000000b1213d7210 */ /* 0x004fe20007ffe0ff */
[----:B------:R-:W-:Y:S01]  /*fc60*/  FADD.FTZ R35, R35, R38 ;  /* 0x0000002623237221 */ /* 0x000fe20000010000 */
[----:B------:R-:W-:Y:S01]  /*fc70*/  FADD.FTZ R34, R34, R51 ;  /* 0x0000003322227221 */ /* 0x000fe20000010000 */
[----:B----4-:R-:W-:Y:S01]  /*fc80*/  FADD.FTZ R52, R52, R105 ;  /* 0x0000006934347221 */ /* 0x010fe20000010000 */
[----:B------:R-:W-:-:S02]  /*fc90*/  IADD3 R67, P0, PT, R59, R176, RZ ;  /* 0x000000b03b437210 */ /* 0x000fc40007f1e0ff */
[----:B------:R-:W-:Y:S01]  /*fca0*/  ISETP.GE.U32.AND P4, PT, R61, 0x80, PT ;  /* 0x000000803d00780c */ /* 0x000fe20003f86070 */
[----:B------:R-:W-:Y:S01]  /*fcb0*/  FADD.FTZ R35, R35, R48 ;  /* 0x0000003023237221 */ /* 0x000fe20000010000 */
[----:B------:R-:W-:Y:S01]  /*fcc0*/  FADD.FTZ R55, R34, R55 ;  /* 0x0000003722377221 */ /* 0x000fe20000010000 */
[----:B------:R-:W-:Y:S01]  /*fcd0*/  FADD.FTZ R52, R52, R117 ;  /* 0x0000007534347221 */ /* 0x000fe20000010000 */
[----:B-1----:R-:W-:Y:S01]  /*fce0*/  FADD.FTZ R84, RZ, R84 ;  /* 0x00000054ff547221 */ /* 0x002fe20000010000 */
[----:B------:R-:W-:Y:S01]  /*fcf0*/  FADD.FTZ R54, RZ, R54 ;  /* 0x00000036ff367221 */ /* 0x000fe20000010000 */
[----:B------:R-:W-:Y:S01]  /*fd00*/  FADD.FTZ R96, RZ, R96 ;  /* 0x00000060ff607221 */ /* 0x000fe20000010000 */
[----:B---3--:R-:W-:Y:S01]  /*fd10*/  FADD.FTZ R92, RZ, R92 ;  /* 0x0000005cff5c7221 */ /* 0x008fe20000010000 */
        /* <DEDUP_REMOVED lines=49> */
.L_x_3484:
[----:B------:R-:W-:Y:S05]  /*10030*/  BSYNC.RECONVERGENT B0 ;  /* 0x0000000000007941 */ /* 0x000fea0003800200 */
.L_x_3483:
        /* <DEDUP_REMOVED lines=17> */
.L_x_3486:
[----:B------:R-:W-:Y:S05]  /*10150*/  BSYNC.RECONVERGENT B0 ;  /* 0x0000000000007941 */ /* 0x000fea0003800200 */
.L_x_3485:
        /* <DEDUP_REMOVED lines=17> */
.L_x_3488:
[----:B------:R-:W-:Y:S05]  /*10270*/  BSYNC.RECONVERGENT B0 ;  /* 0x0000000000007941 */ /* 0x000fea0003800200 */
.L_x_3487:
        /* <DEDUP_REMOVED lines=134> */
.L_x_3490:
[----:B------:R-:W-:Y:S05]  /*10ae0*/  BSYNC.RECONVERGENT B0 ;  /* 0x0000000000007941 */ /* 0x000fea0003800200 */
.L_x_3489:
        /* <DEDUP_REMOVED lines=17> */
.L_x_3492:
[----:B------:R-:W-:Y:S05]  /*10c00*/  BSYNC.RECONVERGENT B0 ;  /* 0x0000000000007941 */ /* 0x000fea0003800200 */
.L_x_3491:
        /* <DEDUP_REMOVED lines=17> */
.L_x_3494:
[----:B------:R-:W-:Y:S05]  /*10d20*/  BSYNC.RECONVERGENT B0 ;  /* 0x0000000000007941 */ /* 0x000fea0003800200 */
.L_x_3493:
        /* <DEDUP_REMOVED lines=17> */
.L_x_3496:
[----:B------:R-:W-:Y:S05]  /*10e40*/  BSYNC.RECONVERGENT B0 ;  /* 0x0000000000007941 */ /* 0x000fea0003800200 */
.L_x_3495:
        /* <DEDUP_REMOVED lines=17> */
.L_x_3498:
[----:B------:R-:W-:Y:S05]  /*10f60*/  BSYNC.RECONVERGENT B0 ;  /* 0x0000000000007941 */ /* 0x000fea0003800200 */
.L_x_3497:
        /* <DEDUP_REMOVED lines=17> */
.L_x_3500:
[----:B------:R-:W-:Y:S05]  /*11080*/  BSYNC.RECONVERGENT B0 ;  /* 0x0000000000007941 */ /* 0x000fea0003800200 */
.L_x_3499:
        /* <DEDUP_REMOVED lines=11> */
.L_x_3443:
[----:B--2---:R-:W-:Y:S01]  /*11140*/  HFMA2 R176, -RZ, RZ, 0, 5.9604644775390625e-08 ;  /* 0x00000001ffb07431 */ /* 0x004fe200000001ff */
[----:B------:R-:W-:Y:S01]  /*11150*/  BSSY B1, `(.L_x_3501) ;  /* 0x0000007000017945 */ /* 0x000fe20003800000 */
[----:B------:R-:W-:Y:S02]  /*11160*/  MOV R178, R228 ;  /* 0x000000e400b27202 */ /* 0x000fe40000000f00 */
[----:B------:R-:W-:Y:S02]  /*11170*/  MOV R21, 0x1f ;  /* 0x0000001f00157802 */ /* 0x000fe40000000f00 */
[----:B------:R-:W-:-:S07]  /*11180*/  MOV R20, 0xffffffff ;  /* 0xffffffff00147802 */ /* 0x000fce0000000f00 */
[----:B01-345:R-:W-:Y:S05]  /*11190*/  WARPSYNC.COLLECTIVE R20, `(.L_x_3502) ;  /* 0x0000000014087348 */ /* 0x03bfea0003c00000 */
[----:B-1----:R1:W2:Y:S02]  /*111a0*/  SHFL.BFLY P6, R185, R178, R176, R21 ;  /* 0x0c0000b0b2b97389 */ /* 0x0022a400000c0015 */
[----:B012345:R-:W-:Y:S05]  /*111b0*/  ENDCOLLECTIVE ;  /* 0x000000000000791b */ /* 0x03ffea0003800000 */
.L_x_3502:
[----:B------:R-:W-:Y:S05]  /*111c0*/  BSYNC B1 ;  /* 0x0000000000017941 */ /* 0x000fea0003800000 */
.L_x_3501:
        /* <DEDUP_REMOVED lines=9> */
.L_x_3503:
        /* <DEDUP_REMOVED lines=8> */
.L_x_3504:
[----:B------:R-:W-:Y:S02]  /*112e0*/  MOV R178, R183 ;  /* 0x000000b700b27202 */ /* 0x000fe40000000f00 */
[----:B------:R-:W-:-:S05]  /*112f0*/  MOV R20, R185 ;  /* 0x000000b900147202 */ /* 0x000fca0000000f00 */
[----:B------:R-:W-:Y:S01]  /*11300*/  FADD.FTZ R179, R179, R20 ;  /* 0x00000014b3b37221 */ /* 0x000fe20000010000 */
[----:B------:R-:W-:-:S07]  /*11310*/  MOV R20, 0xffffffff ;  /* 0xffffffff00147802 */ /* 0x000fce0000000f00 */
[----:B------:R-:W-:Y:S05]  /*11320*/  WARPSYNC.COLLECTIVE R20, `(.L_x_3505) ;  /* 0x0000000014087348 */ /* 0x000fea0003c00000 */
[----:B------:R0:W1:Y:S02]  /*11330*/  SHFL.BFLY P6, R185, R178, R176, R21 ;  /* 0x0c0000b0b2b97389 */ /* 0x00006400000c0015 */
[----:B01----:R-:W-:Y:S05]  /*11340*/  ENDCOLLECTIVE ;  /* 0x000000000000791b */ /* 0x003fea0003800000 */
.L_x_3505:
        /* <DEDUP_REMOVED lines=8> */
.L_x_3506:
[----:B------:R-:W-:Y:S02]  /*113d0*/  MOV R178, R183 ;  /* 0x000000b700b27202 */ /* 0x000fe40000000f00 */
[----:B------:R-:W-:-:S05]  /*113e0*/  MOV R20, R185 ;  /* 0x000000b900147202 */ /* 0x000fca0000000f00 */
[----:B------:R-:W-:Y:S01]  /*113f0*/  FADD.FTZ R179, R179, R20 ;  /* 0x00000014b3b37221 */ /* 0x000fe20000010000 */
[----:B------:R-:W-:-:S07]  /*11400*/  MOV R20, 0xffffffff ;  /* 0xffffffff00147802 */ /* 0x000fce0000000f00 */
[----:B------:R-:W-:Y:S05]  /*11410*/  WARPSYNC.COLLECTIVE R20, `(.L_x_3507) ;  /* 0x0000000014087348 */ /* 0x000fea0003c00000 */
[----:B------:R0:W1:Y:S02]  /*11420*/  SHFL.BFLY P6, R185, R178, R176, R21 ;  /* 0x0c0000b0b2b97389 */ /* 0x00006400000c0015 */
[----:B01----:R-:W-:Y:S05]  /*11430*/  ENDCOLLECTIVE ;  /* 0x000000000000791b */ /* 0x003fea0003800000 */
.L_x_3507:
        /* <DEDUP_REMOVED lines=8> */
.L_x_3508:
[----:B------:R-:W-:Y:S02]  /*114c0*/  MOV R178, R183 ;  /* 0x000000b700b27202 */ /* 0x000fe40000000f00 */
[----:B------:R-:W-:-:S05]  /*114d0*/  MOV R20, R185 ;  /* 0x000000b900147202 */ /* 0x000fca0000000f00 */
[----:B------:R-:W-:Y:S01]  /*114e0*/  FADD.FTZ R179, R179, R20 ;  /* 0x00000014b3b37221 */ /* 0x000fe20000010000 */
[----:B------:R-:W-:-:S07]  /*114f0*/  MOV R20, 0xffffffff ;  /* 0xffffffff00147802 */ /* 0x000fce0000000f00 */
[----:B------:R-:W-:Y:S05]  /*11500*/  WARPSYNC.COLLECTIVE R20, `(.L_x_3509) ;  /* 0x0000000014087348 */ /* 0x000fea0003c00000 */
[----:B------:R0:W1:Y:S02]  /*11510*/  SHFL.BFLY P6, R185, R178, R176, R21 ;  /* 0x0c0000b0b2b97389 */ /* 0x00006400000c0015 */
[----:B01----:R-:W-:Y:S05]  /*11520*/  ENDCOLLECTIVE ;  /* 0x000000000000791b */ /* 0x003fea0003800000 */
.L_x_3509:
        /* <DEDUP_REMOVED lines=8> */
.L_x_3510:
[----:B------:R-:W-:Y:S02]  /*115b0*/  MOV R178, R183 ;  /* 0x000000b700b27202 */ /* 0x000fe40000000f00 */
[----:B------:R-:W-:-:S07]  /*115c0*/  MOV R184, R185 ;  /* 0x000000b900b87202 */ /* 0x000fce0000000f00 */
[----:B------:R-:W-:Y:S05]  /*115d0*/  WARPSYNC.COLLECTIVE R20, `(.L_x_3511) ;  /* 0x0000000014087348 */ /* 0x000fea0003c00000 */
[----:B------:R0:W1:Y:S02]  /*115e0*/  SHFL.BFLY P6, R185, R178, R176, R21 ;  /* 0x0c0000b0b2b97389 */ /* 0x00006400000c0015 */
[----:B01----:R-:W-:Y:S05]  /*115f0*/  ENDCOLLECTIVE ;  /* 0x000000000000791b */ /* 0x003fea0003800000 */
.L_x_3511:
[----:B------:R-:W-:Y:S01]  /*11600*/  MOV R20, R185 ;  /* 0x000000b900147202 */ /* 0x000fe20000000f00 */
[----:B------:R-:W-:Y:S06]  /*11610*/  BRA `(.L_x_3512) ;  /* 0xffffff1c00e07947 */ /* 0x000fec000383ffff */
.L_x_3513:
        /* <DEDUP_REMOVED lines=14> */
.L_x_25386:


//--------------------- .text._ZN10layer_norm13ln_bwd_kernelINS_13Kernel_traitsI6__halfS2_S2_S2_fjLj1280ELj1ELj4ELj1ELj16ENS_18Kernel_traits_baseILj1280ES2_S2_S2_S2_fjLj128EEEEELb1ELb1ELb0ELb1EEEvNS_9BwdParamsE --------------------------
	.section	.text._ZN10layer_norm13ln_bwd_kernelINS_13Kernel_traitsI6__halfS2_S2_S2_fjLj1280ELj1ELj4ELj1ELj16ENS_18Kernel_traits_baseILj1280ES2_S2_S2_S2_fjLj128EEEEELb1ELb1ELb0ELb1EEEvNS_9BwdParamsE,"ax",@progbits
	.align	128
        .global         _ZN10layer_norm13ln_bwd_kernelINS_13Kernel_traitsI6__halfS2_S2_S2_fjLj1280ELj1ELj4ELj1ELj16ENS_18Kernel_traits_baseILj1280ES2_S2_S2_S2_fjLj128EEEEELb1ELb1ELb0ELb1EEEvNS_9BwdParamsE
        .type           _ZN10layer_norm13ln_bwd_kernelINS_13Kernel_traitsI6__halfS2_S2_S2_fjLj1280ELj1ELj4ELj1ELj16ENS_18Kernel_traits_baseILj1280ES2_S2_S2_S2_fjLj128EEEEELb1ELb1ELb0ELb1EEEvNS_9BwdParamsE,@function
        .size           _ZN10layer_norm13ln_bwd_kernelINS_13Kernel_traitsI6__halfS2_S2_S2_fjLj1280ELj1ELj4ELj1ELj16ENS_18Kernel_traits_baseILj1280ES2_S2_S2_S2_fjLj128EEEEELb1ELb1ELb0ELb1EEEvNS_9BwdParamsE,(.L_x_25387 - _ZN10layer_norm13ln_bwd_kernelINS_13Kernel_traitsI6__halfS2_S2_S2_fjLj1280ELj1ELj4ELj1ELj16ENS_18Kernel_traits_baseILj1280ES2_S2_S2_S2_fjLj128EEEEELb1ELb1ELb0ELb1EEEvNS_9BwdParamsE)
        .other          _ZN10layer_norm13ln_bwd_kernelINS_13Kernel_traitsI6__halfS2_S2_S2_fjLj1280ELj1ELj4ELj1ELj16ENS_18Kernel_traits_baseILj1280ES2_S2_S2_S2_fjLj128EEEEELb1ELb1ELb0ELb1EEEvNS_9BwdParamsE,@"STO_CUDA_ENTRY STV_DEFAULT"
_ZN10layer_norm13ln_bwd_kernelINS_13Kernel_traitsI6__halfS2_S2_S2_fjLj1280ELj1ELj4ELj1ELj16ENS_18Kernel_traits_baseILj1280ES2_S2_S2_S2_fjLj128EEEEELb1ELb1ELb0ELb1EEEvNS_9BwdParamsE:
.text._ZN10layer_norm13ln_bwd_kernelINS_13Kernel_traitsI6__halfS2_S2_S2_fjLj1280ELj1ELj4ELj1ELj16ENS_18Kernel_traits_baseILj1280ES2_S2_S2_S2_fjLj128EEEEELb1ELb1ELb0ELb1EEEvNS_9BwdParamsE:
        /* <DEDUP_REMOVED lines=84> */
[----:B------:R0:W5:Y:S01]  /*0540*/  LDG.E.128 R108, desc[UR6][R2.64+0x800] ;  /* 0x00080006026c7981 */ /* 0x000162000c1e1d00 */
[----:B--2---:R-:W-:-:S03]  /*0550*/  IMAD.WIDE.U32 R4, R6, 0x10, R4 ;  /* 0x0000001006047825 */ /* 0x004fc600078e0004 */
        /* <DEDUP_REMOVED lines=121> */
[----:B-1----:R-:W-:Y:S01]  /*0cf0*/  ISETP.NE.U32.AND P0, PT, RZ, UR8, PT ;  /* 0x00000008ff007c0c */ /* 0x002fe2000bf05070 */
[----:B------:R-:W-:Y:S01]  /*0d00*/  BSSY B1, `(.L_x_3516) ;  /* 0x0000d8e000017945 */ /* 0x000fe20003800000 */
[----:B------:R-:W-:-:S02]  /*0d10*/  MOV R14, R0 ;  /* 0x00000000000e7202 */ /* 0x000fc40000000f00 */
[----:B------:R-:W-:Y:S02]  /*0d20*/  CS2R R12, SRZ ;  /* 0x00000000000c7805 */ /* 0x000fe4000001ff00 */
[----:B------:R-:W-:Y:S02]  /*0d30*/  ISETP.NE.AND.EX P0, PT, RZ, UR9, PT, P0 ;  /* 0x00000009ff007c0c */ /* 0x000fe4000bf05300 */
[----:B------:R-:W-:Y:S02]  /*0d40*/  CS2R R10, SRZ ;  /* 0x00000000000a7805 */ /* 0x000fe4000001ff00 */
[----:B------:R-:W-:Y:S02]  /*0d50*/  CS2R R8, SRZ ;  /* 0x0000000000087805 */ /* 0x000fe4000001ff00 */
[----:B0-----:R-:W-:-:S07]  /*0d60*/  CS2R R6, SRZ ;  /* 0x0000000000067805 */ /* 0x001fce000001ff00 */
.L_x_3542:
        /* <DEDUP_REMOVED lines=19> */
[----:B------:R-:W-:Y:S01]  /*0ea0*/  LEA.HI.SX32 R157, R16, R2, 0x1d ;  /* 0x00000002109d7211 */ /* 0x000fe200078feaff */
[----:B---3--:R-:W-:Y:S01]  /*0eb0*/  @P0 HADD2.F32 R4, -RZ, R0.H0_H0 ;  /* 0x20000000ff040230 */ /* 0x008fe20000004100 */
[----:B----4-:R-:W-:Y:S01]  /*0ec0*/  FSEL R0, R18, RZ, !P2 ;  /* 0x000000ff12007208 */ /* 0x010fe20005000000 */
[----:B0-----:R-:W-:Y:S08]  /*0ed0*/  @P1 BRA `(.L_x_3517) ;  /* 0x0000001800381947 */ /* 0x001ff00003800000 */
        /* <DEDUP_REMOVED lines=11> */
[----:B------:R-:W4:Y:S02]  /*0f90*/  LDG.E.128 R112, desc[UR6][R112.64] ;  /* 0x0000000670707981 */ /* 0x000f24000c1e1d00 */
[C---:B------:R-:W-:Y:S02]  /*0fa0*/  IMAD.WIDE.U32 R40, R136.reuse, 0x10, R24 ;  /* 0x0000001088287825 */ /* 0x040fe400078e0018 */
[----:B------:R-:W4:Y:S02]  /*0fb0*/  LDG.E.128 R44, desc[UR6][R44.64] ;  /* 0x000000062c2c7981 */ /* 0x000f24000c1e1d00 */
[----:B------:R-:W-:-:S02]  /*0fc0*/  IMAD.WIDE.U32 R36, R136, 0x10, R20 ;  /* 0x0000001088247825 */ /* 0x000fc400078e0014 */
[----:B------:R-:W4:Y:S02]  /*0fd0*/  LDG.E.128 R40, desc[UR6][R40.64] ;  /* 0x0000000628287981 */ /* 0x000f24000c1e1d00 */
[C-C-:B------:R-:W-:Y:S02]  /*0fe0*/  IMAD.WIDE.U32 R32, R15.reuse, 0x10, R24.reuse ;  /* 0x000000100f207825 */ /* 0x140fe400078e0018 */
        /* <DEDUP_REMOVED lines=21> */
[----:B------:R-:W-:Y:S02]  /*1140*/  HADD2.F32 R210, -RZ, R103.H0_H0 ;  /* 0x20000067ffd27230 */ /* 0x000fe40000004100 */
        /* <DEDUP_REMOVED lines=11> */
[--C-:B---3--:R-:W-:Y:S02]  /*1200*/  HADD2.F32 R122, -RZ, R116.reuse.H0_H0 ;  /* 0x20000074ff7a7230 */ /* 0x108fe40000004100 */
[----:B------:R-:W-:Y:S02]  /*1210*/  HADD2.F32 R189, -RZ, R116.H1_H1 ;  /* 0x30000074ffbd7230 */ /* 0x000fe40000004100 */
[----:B----4-:R-:W-:-:S02]  /*1220*/  HADD2.F32 R147, -RZ, R112.H0_H0 ;  /* 0x20000070ff937230 */ /* 0x010fc40000004100 */
        /* <DEDUP_REMOVED lines=47> */
[----:B------:R-:W-:Y:S01]  /*1520*/  FADD.FTZ R122, -R0, R122 ;  /* 0x0000007a007a7221 */ /* 0x000fe20000010100 */
[----:B------:R-:W-:-:S02]  /*1530*/  HADD2.F32 R172, -RZ, R36.H0_H0 ;  /* 0x20000024ffac7230 */ /* 0x000fc40000004100 */
[C---:B------:R-:W-:Y:S01]  /*1540*/  FADD.FTZ R32, -R0.reuse, R149 ;  /* 0x0000009500207221 */ /* 0x040fe20000010100 */
[----:B------:R-:W-:Y:S02]  /*1550*/  HADD2.F32 R171, -RZ, R36.H1_H1 ;  /* 0x30000024ffab7230 */ /* 0x000fe40000004100 */
[C---:B------:R-:W-:Y:S01]  /*1560*/  FADD.FTZ R33, -R0.reuse, R150 ;  /* 0x0000009600217221 */ /* 0x040fe20000010100 */
[--C-:B------:R-:W-:Y:S02]  /*1570*/  HADD2.F32 R170, -RZ, R37.reuse.H0_H0 ;  /* 0x20000025ffaa7230 */ /* 0x100fe40000004100 */
[C---:B------:R-:W-:Y:S01]  /*1580*/  FADD.FTZ R34, -R0.reuse, R147 ;  /* 0x0000009300227221 */ /* 0x040fe20000010100 */
[----:B------:R-:W-:Y:S02]  /*1590*/  HADD2.F32 R169, -RZ, R37.H1_H1 ;  /* 0x30000025ffa97230 */ /* 0x000fe40000004100 */
[----:B------:R-:W-:Y:S01]  /*15a0*/  FADD.FTZ R35, -R0, R148 ;  /* 0x0000009400237221 */ /* 0x000fe20000010100 */
[----:B------:R-:W-:-:S02]  /*15b0*/  HADD2.F32 R166, -RZ, R39.H0_H0 ;  /* 0x20000027ffa67230 */ /* 0x000fc40000004100 */
[C---:B------:R-:W-:Y:S01]  /*15c0*/  FADD.FTZ R36, -R0.reuse, R121 ;  /* 0x0000007900247221 */ /* 0x040fe20000010100 */
[----:B------:R-:W-:Y:S02]  /*15d0*/  HADD2.F32 R165, -RZ, R39.H1_H1 ;  /* 0x30000027ffa57230 */ /* 0x000fe40000004100 */
[C---:B------:R-:W-:Y:S01]  /*15e0*/  FADD.FTZ R37, -R0.reuse, R123 ;  /* 0x0000007b00257221 */ /* 0x040fe20000010100 */
[----:B------:R-:W-:Y:S02]  /*15f0*/  HADD2.F32 R114, -RZ, R31.H0_H0 ;  /* 0x2000001fff727230 */ /* 0x000fe40000004100 */
        /* <DEDUP_REMOVED lines=34> */
[C---:B-----5:R-:W-:Y:S01]  /*1820*/  FMUL.FTZ R0, R5.reuse, R122 ;  /* 0x0000007a05007220 */ /* 0x060fe20000410000 */
[----:B------:R-:W-:Y:S01]  /*1830*/  FMUL.FTZ R122, R210, R114 ;  /* 0x00000072d27a7220 */ /* 0x000fe20000410000 */
[----:B------:R-:W-:Y:S01]  /*1840*/  FMUL.FTZ R196, R196, R179 ;  /* 0x000000b3c4c47220 */ /* 0x000fe20000410000 */
[----:B------:R-:W-:Y:S01]  /*1850*/  FMUL.FTZ R189, R5, R189 ;  /* 0x000000bd05bd7220 */ /* 0x000fe20000410000 */
[----:B------:R-:W-:Y:S01]  /*1860*/  FADD.FTZ R211, RZ, R197 ;  /* 0x000000c5ffd37221 */ /* 0x000fe20000010000 */
[----:B------:R-:W-:Y:S01]  /*1870*/  FFMA.FTZ R210, R0, R197, RZ ;  /* 0x000000c500d27223 */ /* 0x000fe200000100ff */
        /* <DEDUP_REMOVED lines=96> */
[----:B------:R-:W-:-:S02]  /*1e80*/  HADD2.F32 R113, -RZ, R31.H1_H1 ;  /* 0x3000001fff717230 */ /* 0x000fc40000004100 */
[----:B------:R-:W-:Y:S01]  /*1e90*/  FMUL.FTZ R130, R5, R130 ;  /* 0x0000008205827220 */ /* 0x000fe20000410000 */
[----:B------:R-:W-:Y:S02]  /*1ea0*/  HADD2.F32 R123, -RZ, R103.H1_H1 ;  /* 0x30000067ff7b7230 */ /* 0x000fe40000004100 */
        /* <DEDUP_REMOVED lines=145> */
.L_x_3517:
[----:B------:R-:W0:Y:S01]  /*27c0*/  LDC.64 R24, c[0x0][0x3a8] ;  /* 0x0000ea00ff187b82 */ /* 0x000e220000000a00 */
[----:B------:R-:W-:-:S07]  /*27d0*/  IADD3 R3, PT, PT, R157, 0x80, RZ ;  /* 0x000000809d037810 */ /* 0x000fce0007ffe0ff */
[----:B------:R-:W1:Y:S01]  /*27e0*/  LDC.64 R20, c[0x0][0x428] ;  /* 0x00010a00ff147b82 */ /* 0x000e620000000a00 */
[C---:B------:R-:W-:Y:S02]  /*27f0*/  IADD3 R136, PT, PT, R157.reuse, 0x20, RZ ;  /* 0x000000209d887810 */ /* 0x040fe40007ffe0ff */
[C---:B------:R-:W-:Y:S02]  /*2800*/  IADD3 R15, PT, PT, R157.reuse, 0x40, RZ ;  /* 0x000000409d0f7810 */ /* 0x040fe40007ffe0ff */
[----:B------:R-:W-:-:S03]  /*2810*/  IADD3 R2, PT, PT, R157, 0x60, RZ ;  /* 0x000000609d027810 */ /* 0x000fc60007ffe0ff */
[----:B------:R-:W2:Y:S01]  /*2820*/  LDC.64 R134, c[0x0][0x3b0] ;  /* 0x0000ec00ff867b82 */ /* 0x000ea20000000a00 */
[----:B0-----:R-:W-:-:S06]  /*2830*/  IMAD.WIDE.U32 R52, R3, 0x10, R24 ;  /* 0x0000001003347825 */ /* 0x001fcc00078e0018 */
[----:B------:R-:W3:Y:S01]  /*2840*/  LDG.E.128 R52, desc[UR6][R52.64] ;  /* 0x0000000634347981 */ /* 0x000ee2000c1e1d00 */
[----:B------:R-:W-:-:S06]  /*2850*/  IMAD.WIDE.U32 R56, R157, 0x10, R24 ;  /* 0x000000109d387825 */ /* 0x000fcc00078e0018 */
[----:B------:R-:W4:Y:S01]  /*2860*/  LDG.E.128 R56, desc[UR6][R56.64] ;  /* 0x0000000638387981 */ /* 0x000f22000c1e1d00 */
[----:B-1----:R-:W-:-:S04]  /*2870*/  IMAD.WIDE.U32 R44, R157, 0x10, R20 ;  /* 0x000000109d2c7825 */ /* 0x002fc800078e0014 */
[C---:B------:R-:W-:Y:S02]  /*2880*/  IMAD.WIDE.U32 R40, R136.reuse, 0x10, R24 ;  /* 0x0000001088287825 */ /* 0x040fe400078e0018 */
[----:B------:R-:W4:Y:S02]  /*2890*/  LDG.E.128 R44, desc[UR6][R44.64] ;  /* 0x000000062c2c7981 */ /* 0x000f24000c1e1d00 */
[----:B------:R-:W-:Y:S02]  /*28a0*/  IMAD.WIDE.U32 R36, R136, 0x10, R20 ;  /* 0x0000001088247825 */ /* 0x000fe400078e0014 */
[----:B------:R-:W4:Y:S02]  /*28b0*/  LDG.E.128 R40, desc[UR6][R40.64] ;  /* 0x0000000628287981 */ /* 0x000f24000c1e1d00 */
[--C-:B------:R-:W-:Y:S02]  /*28c0*/  IMAD.WIDE.U32 R32, R15, 0x10, R24.reuse ;  /* 0x000000100f207825 */ /* 0x100fe400078e0018 */
        /* <DEDUP_REMOVED lines=32> */
[--C-:B---3--:R-:W-:Y:S02]  /*2ad0*/  HADD2.F32 R119, -RZ, R52.reuse.H0_H0 ;  /* 0x20000034ff777230 */ /* 0x108fe40000004100 */
[----:B------:R-:W-:Y:S02]  /*2ae0*/  HADD2.F32 R120, -RZ, R52.H1_H1 ;  /* 0x30000034ff787230 */ /* 0x000fe40000004100 */
[--C-:B------:R-:W-:Y:S02]  /*2af0*/  HADD2.F32 R117, -RZ, R53.reuse.H0_H0 ;  /* 0x20000035ff757230 */ /* 0x100fe40000004100 */
[----:B------:R-:W-:-:S02]  /*2b00*/  HADD2.F32 R118, -RZ, R53.H1_H1 ;  /* 0x30000035ff767230 */ /* 0x000fc40000004100 */
[----:B------:R-:W0:Y:S01]  /*2b10*/  LDC.64 R52, c[0x0][0x438] ;  /* 0x00010e00ff347b82 */ /* 0x000e220000000a00 */
        /* <DEDUP_REMOVED lines=9> */
[----:B0-----:R-:W-:-:S04]  /*2bb0*/  IMAD.WIDE.U32 R68, R157, 0x10, R52 ;  /* 0x000000109d447825 */ /* 0x001fc800078e0034 */
[--C-:B------:R-:W-:Y:S02]  /*2bc0*/  IMAD.WIDE.U32 R64, R136, 0x10, R52.reuse ;  /* 0x0000001088407825 */ /* 0x100fe400078e0034 */
[----:B------:R-:W5:Y:S02]  /*2bd0*/  LDG.E.128 R68, desc[UR6][R68.64] ;  /* 0x0000000644447981 */ /* 0x000f64000c1e1d00 */
[--C-:B------:R-:W-:Y:S02]  /*2be0*/  IMAD.WIDE.U32 R60, R15, 0x10, R52.reuse ;  /* 0x000000100f3c7825 */ /* 0x100fe400078e0034 */
[----:B------:R-:W5:Y:S02]  /*2bf0*/  LDG.E.128 R64, desc[UR6][R64.64] ;  /* 0x0000000640407981 */ /* 0x000f64000c1e1d00 */
[--C-:B------:R-:W-:Y:S02]  /*2c00*/  IMAD.WIDE.U32 R56, R2, 0x10, R52.reuse ;  /* 0x0000001002387825 */ /* 0x100fe400078e0034 */
[----:B------:R-:W5:Y:S02]  /*2c10*/  LDG.E.128 R60, desc[UR6][R60.64] ;  /* 0x000000063c3c7981 */ /* 0x000f64000c1e1d00 */
[----:B------:R-:W-:-:S04]  /*2c20*/  IMAD.WIDE.U32 R52, R3, 0x10, R52 ;  /* 0x0000001003347825 */ /* 0x000fc800078e0034 */
[----:B------:R-:W-:Y:S02]  /*2c30*/  HADD2.F32 R185, -RZ, R58.H1_H1 ;  /* 0x3000003affb97230 */ /* 0x000fe40000004100 */
[--C-:B------:R-:W-:Y:S01]  /*2c40*/  HADD2.F32 R184, -RZ, R59.reuse.H0_H0 ;  /* 0x2000003bffb87230 */ /* 0x100fe20000004100 */
[----:B------:R-:W5:Y:S01]  /*2c50*/  LDG.E.128 R52, desc[UR6][R52.64] ;  /* 0x0000000634347981 */ /* 0x000f62000c1e1d00 */
[----:B------:R-:W-:-:S03]  /*2c60*/  HADD2.F32 R183, -RZ, R59.H1_H1 ;  /* 0x3000003bffb77230 */ /* 0x000fc60000004100 */
[----:B------:R-:W5:Y:S01]  /*2c70*/  LDG.E.128 R56, desc[UR6][R56.64] ;  /* 0x0000000638387981 */ /* 0x000f62000c1e1d00 */
        /* <DEDUP_REMOVED lines=34> */
[C---:B------:R-:W-:Y:S01]  /*2ea0*/  FADD.FTZ R122, -R0.reuse, R122 ;  /* 0x0000007a007a7221 */ /* 0x040fe20000010100 */
[--C-:B------:R-:W-:Y:S02]  /*2eb0*/  HADD2.F32 R172, -RZ, R36.reuse.H0_H0 ;  /* 0x20000024ffac7230 */ /* 0x100fe40000004100 */
[----:B------:R-:W-:Y:S01]  /*2ec0*/  FADD.FTZ R32, -R0, R121 ;  /* 0x0000007900207221 */ /* 0x000fe20000010100 */
[----:B------:R-:W-:-:S02]  /*2ed0*/  HADD2.F32 R171, -RZ, R36.H1_H1 ;  /* 0x30000024ffab7230 */ /* 0x000fc40000004100 */
[C---:B------:R-:W-:Y:S01]  /*2ee0*/  FADD.FTZ R33, -R0.reuse, R123 ;  /* 0x0000007b00217221 */ /* 0x040fe20000010100 */
[--C-:B------:R-:W-:Y:S02]  /*2ef0*/  HADD2.F32 R170, -RZ, R37.reuse.H0_H0 ;  /* 0x20000025ffaa7230 */ /* 0x100fe40000004100 */
[C---:B------:R-:W-:Y:S01]  /*2f00*/  FADD.FTZ R34, -R0.reuse, R119 ;  /* 0x0000007700227221 */ /* 0x040fe20000010100 */
[----:B------:R-:W-:Y:S02]  /*2f10*/  HADD2.F32 R169, -RZ, R37.H1_H1 ;  /* 0x30000025ffa97230 */ /* 0x000fe40000004100 */
[C---:B------:R-:W-:Y:S01]  /*2f20*/  FADD.FTZ R35, -R0.reuse, R120 ;  /* 0x0000007800237221 */ /* 0x040fe20000010100 */
[--C-:B------:R-:W-:Y:S02]  /*2f30*/  HADD2.F32 R166, -RZ, R39.reuse.H0_H0 ;  /* 0x20000027ffa67230 */ /* 0x100fe40000004100 */
[----:B------:R-:W-:Y:S01]  /*2f40*/  FADD.FTZ R36, -R0, R117 ;  /* 0x0000007500247221 */ /* 0x000fe20000010100 */
[----:B------:R-:W-:-:S02]  /*2f50*/  HADD2.F32 R165, -RZ, R39.H1_H1 ;  /* 0x30000027ffa57230 */ /* 0x000fc40000004100 */
        /* <DEDUP_REMOVED lines=286> */
.L_x_3518:
[----:B------:R0:W-:Y:S04]  /*4140*/  STL [R1+0x1f4], R21 ;  /* 0x0001f41501007387 */ /* 0x0001e80000100800 */
[----:B0-----:R-:W2:Y:S04]  /*4150*/  LDL.LU R21, [R1+0x4c] ;  /* 0x00004c0001157983 */ /* 0x001ea80000300800 */
        /* <DEDUP_REMOVED lines=18> */
[----:B------:R-:W-:Y:S01]  /*4280*/  FADD.FTZ R6, R252, R6 ;  /* 0x00000006fc067221 */ /* 0x000fe20000010000 */
[----:B------:R-:W-:Y:S01]  /*4290*/  FADD.FTZ R7, R251, R7 ;  /* 0x00000007fb077221 */ /* 0x000fe20000010000 */
[----:B------:R-:W-:Y:S01]  /*42a0*/  FADD.FTZ R8, R250, R8 ;  /* 0x00000008fa087221 */ /* 0x000fe20000010000 */
[----:B------:R-:W-:Y:S04]  /*42b0*/  STL [R1+0x1cc], R3 ;  /* 0x0001cc0301007387 */ /* 0x000fe80000100800 */
[----:B------:R0:W-:Y:S04]  /*42c0*/  STL [R1+0x1c8], R2 ;  /* 0x0001c80201007387 */ /* 0x0001e80000100800 */
[----:B------:R1:W-:Y:S04]  /*42d0*/  STL [R1+0x1c4], R0 ;  /* 0x0001c40001007387 */ /* 0x0003e80000100800 */
[----:B------:R-:W4:Y:S04]  /*42e0*/  LDL.LU R252, [R1+0x54] ;  /* 0x0000540001fc7983 */ /* 0x000f280000300800 */
[----:B------:R-:W4:Y:S04]  /*42f0*/  LDL.LU R251, [R1+0x58] ;  /* 0x0000580001fb7983 */ /* 0x000f280000300800 */
[----:B------:R-:W4:Y:S01]  /*4300*/  LDL.LU R250, [R1+0x5c] ;  /* 0x00005c0001fa7983 */ /* 0x000f220000300800 */
[----:B--2---:R-:W-:-:S03]  /*4310*/  FADD.FTZ R223, R223, R21 ;  /* 0x00000015dfdf7221 */ /* 0x004fc60000010000 */
[----:B------:R-:W2:Y:S01]  /*4320*/  LDL.LU R21, [R1+0x60] ;  /* 0x0000600001157983 */ /* 0x000ea20000300800 */
[----:B---3--:R-:W-:-:S03]  /*4330*/  FADD.FTZ R222, R222, R20 ;  /* 0x00000014dede7221 */ /* 0x008fc60000010000 */
[----:B------:R-:W3:Y:S04]  /*4340*/  LDL.LU R20, [R1+0x64] ;  /* 0x0000640001147983 */ /* 0x000ee80000300800 */
[----:B0-----:R-:W3:Y:S01]  /*4350*/  LDL.LU R2, [R1+0x68] ;  /* 0x0000680001027983 */ /* 0x001ee20000300800 */
        /* <DEDUP_REMOVED lines=17> */
[----:B-1----:R-:W4:Y:S01]  /*4470*/  LDL.LU R0, [R1+0x90] ;  /* 0x0000900001007983 */ /* 0x002f220000300800 */
[----:B------:R-:W-:Y:S01]  /*4480*/  FADD.FTZ R225, R225, R252 ;  /* 0x000000fce1e17221 */ /* 0x000fe20000010000 */
[----:B------:R-:W-:Y:S01]  /*4490*/  FADD.FTZ R226, R226, R251 ;  /* 0x000000fbe2e27221 */ /* 0x000fe20000010000 */
[----:B------:R-:W-:Y:S01]  /*44a0*/  FADD.FTZ R227, R227, R250 ;  /* 0x000000fae3e37221 */ /* 0x000fe20000010000 */
[----:B--2---:R-:W-:Y:S01]  /*44b0*/  FADD.FTZ R228, R228, R21 ;  /* 0x00000015e4e47221 */ /* 0x004fe20000010000 */
[----:B---3--:R-:W-:-:S02]  /*44c0*/  FADD.FTZ R230, R230, R2 ;  /* 0x00000002e6e67221 */ /* 0x008fc40000010000 */
[----:B------:R-:W2:Y:S01]  /*44d0*/  LDL.LU R2, [R1+0x94] ;  /* 0x0000940001027983 */ /* 0x000ea20000300800 */
[----:B------:R-:W-:-:S03]  /*44e0*/  FADD.FTZ R229, R229, R20 ;  /* 0x00000014e5e57221 */ /* 0x000fc60000010000 */
[----:B------:R-:W3:Y:S04]  /*44f0*/  LDL.LU R252, [R1+0x98] ;  /* 0x0000980001fc7983 */ /* 0x000ee80000300800 */
[----:B------:R-:W3:Y:S04]  /*4500*/  LDL.LU R251, [R1+0x9c] ;  /* 0x00009c0001fb7983 */ /* 0x000ee80000300800 */
[----:B------:R-:W3:Y:S04]  /*4510*/  LDL.LU R250, [R1+0xa0] ;  /* 0x0000a00001fa7983 */ /* 0x000ee80000300800 */
[----:B------:R-:W3:Y:S04]  /*4520*/  LDL.LU R21, [R1+0xa4] ;  /* 0x0000a40001157983 */ /* 0x000ee80000300800 */
[----:B------:R-:W3:Y:S01]  /*4530*/  LDL.LU R20, [R1+0xa8] ;  /* 0x0000a80001147983 */ /* 0x000ee20000300800 */
[----:B----4-:R-:W-:-:S03]  /*4540*/  FADD.FTZ R240, R240, R0 ;  /* 0x00000000f0f07221 */ /* 0x010fc60000010000 */
[----:B------:R-:W4:Y:S01]  /*4550*/  LDL.LU R0, [R1+0xac] ;  /* 0x0000ac0001007983 */ /* 0x000f220000300800 */
[----:B------:R-:W-:Y:S01]  /*4560*/  FADD.FTZ R231, R231, R19 ;  /* 0x00000013e7e77221 */ /* 0x000fe20000010000 */
[----:B------:R-:W-:Y:S01]  /*4570*/  FADD.FTZ R232, R232, R18 ;  /* 0x00000012e8e87221 */ /* 0x000fe20000010000 */
[----:B------:R-:W-:Y:S01]  /*4580*/  FADD.FTZ R233, R233, R17 ;  /* 0x00000011e9e97221 */ /* 0x000fe20000010000 */
[----:B------:R-:W3:Y:S01]  /*4590*/  LDL.LU R19, [R1+0xb0] ;  /* 0x0000b00001137983 */ /* 0x000ee20000300800 */
[----:B------:R-:W-:Y:S01]  /*45a0*/  FADD.FTZ R234, R234, R16 ;  /* 0x00000010eaea7221 */ /* 0x000fe20000010000 */
[----:B------:R-:W-:Y:S02]  /*45b0*/  FADD.FTZ R235, R235, R15 ;  /* 0x0000000febeb7221 */ /* 0x000fe40000010000 */
[----:B------:R-:W3:Y:S01]  /*45c0*/  LDL.LU R18, [R1+0xb4] ;  /* 0x0000b40001127983 */ /* 0x000ee20000300800 */
[----:B------:R-:W-:-:S03]  /*45d0*/  FADD.FTZ R236, R236, R14 ;  /* 0x0000000eecec7221 */ /* 0x000fc60000010000 */
[----:B------:R-:W3:Y:S01]  /*45e0*/  LDL.LU R17, [R1+0xb8] ;  /* 0x0000b80001117983 */ /* 0x000ee20000300800 */
[----:B------:R-:W-:-:S03]  /*45f0*/  FADD.FTZ R237, R237, R5 ;  /* 0x00000005eded7221 */ /* 0x000fc60000010000 */
[----:B------:R-:W3:Y:S01]  /*4600*/  LDL.LU R16, [R1+0x11c] ;  /* 0x00011c0001107983 */ /* 0x000ee20000300800 */
[----:B------:R-:W-:-:S03]  /*4610*/  FADD.FTZ R238, R238, R4 ;  /* 0x00000004eeee7221 */ /* 0x000fc60000010000 */
[----:B------:R-:W3:Y:S04]  /*4620*/  LDL.LU R15, [R1+0xbc] ;  /* 0x0000bc00010f7983 */ /* 0x000ee80000300800 */
[----:B------:R-:W3:Y:S04]  /*4630*/  LDL.LU R14, [R1+0x110] ;  /* 0x00011000010e7983 */ /* 0x000ee80000300800 */
[----:B------:R-:W3:Y:S04]  /*4640*/  LDL.LU R5, [R1+0x114] ;  /* 0x0001140001057983 */ /* 0x000ee80000300800 */
[----:B------:R-:W3:Y:S01]  /*4650*/  LDL.LU R4, [R1+0x118] ;  /* 0x0001180001047983 */ /* 0x000ee20000300800 */
[----:B------:R-:W-:-:S03]  /*4660*/  FADD.FTZ R239, R239, R3 ;  /* 0x00000003efef7221 */ /* 0x000fc60000010000 */
[----:B------:R-:W3:Y:S01]  /*4670*/  LDL.LU R3, [R1+0xc0] ;  /* 0x0000c00001037983 */ /* 0x000ee20000300800 */
[----:B--2---:R-:W-:-:S03]  /*4680*/  FADD.FTZ R241, R241, R2 ;  /* 0x00000002f1f17221 */ /* 0x004fc60000010000 */
[----:B------:R-:W2:Y:S01]  /*4690*/  LDL.LU R2, [R1+0x104] ;  /* 0x0001040001027983 */ /* 0x000ea20000300800 */
[----:B----4-:R-:W-:-:S03]  /*46a0*/  FADD.FTZ R247, R247, R0 ;  /* 0x00000000f7f77221 */ /* 0x010fc60000010000 */
[----:B------:R-:W4:Y:S01]  /*46b0*/  LDL.LU R0, [R1+0x108] ;  /* 0x0001080001007983 */ /* 0x000f220000300800 */
[----:B---3--:R-:W-:Y:S01]  /*46c0*/  FADD.FTZ R245, R245, R21 ;  /* 0x00000015f5f57221 */ /* 0x008fe20000010000 */
[----:B------:R-:W-:Y:S01]  /*46d0*/  FADD.FTZ R246, R246, R20 ;  /* 0x00000014f6f67221 */ /* 0x000fe20000010000 */
[----:B------:R-:W-:Y:S01]  /*46e0*/  FADD.FTZ R248, R248, R19 ;  /* 0x00000013f8f87221 */ /* 0x000fe20000010000 */
        /* <DEDUP_REMOVED lines=9> */
[----:B------:R-:W-:Y:S01]  /*4780*/  FADD.FTZ R208, R208, R14 ;  /* 0x0000000ed0d07221 */ /* 0x000fe20000010000 */
[----:B------:R-:W-:Y:S01]  /*4790*/  FADD.FTZ R242, R242, R252 ;  /* 0x000000fcf2f27221 */ /* 0x000fe20000010000 */
[----:B------:R-:W-:Y:S01]  /*47a0*/  FADD.FTZ R243, R243, R251 ;  /* 0x000000fbf3f37221 */ /* 0x000fe20000010000 */
[----:B------:R-:W-:Y:S01]  /*47b0*/  FADD.FTZ R209, R209, R5 ;  /* 0x00000005d1d17221 */ /* 0x000fe20000010000 */
[----:B------:R-:W-:Y:S02]  /*47c0*/  FADD.FTZ R206, R206, R4 ;  /* 0x00000004cece7221 */ /* 0x000fe40000010000 */
[----:B------:R-:W3:Y:S04]  /*47d0*/  LDL.LU R4, [R1+0xc8] ;  /* 0x0000c80001047983 */ /* 0x000ee80000300800 */
[----:B------:R-:W3:Y:S04]  /*47e0*/  LDL.LU R16, [R1+0xec] ;  /* 0x0000ec0001107983 */ /* 0x000ee80000300800 */
[----:B------:R-:W3:Y:S01]  /*47f0*/  LDL.LU R15, [R1+0xf0] ;  /* 0x0000f000010f7983 */ /* 0x000ee20000300800 */
[----:B------:R-:W-:-:S03]  /*4800*/  FADD.FTZ R244, R244, R250 ;  /* 0x000000faf4f47221 */ /* 0x000fc60000010000 */
[----:B------:R-:W3:Y:S01]  /*4810*/  LDL.LU R14, [R1+0xf4] ;  /* 0x0000f400010e7983 */ /* 0x000ee20000300800 */
[----:B------:R-:W-:-:S03]  /*4820*/  FADD.FTZ R207, R207, R3 ;  /* 0x00000003cfcf7221 */ /* 0x000fc60000010000 */
[----:B------:R-:W3:Y:S04]  /*4830*/  LDL.LU R5, [R1+0xcc] ;  /* 0x0000cc0001057983 */ /* 0x000ee80000300800 */
[----:B------:R-:W3:Y:S04]  /*4840*/  LDL.LU R252, [R1+0xe0] ;  /* 0x0000e00001fc7983 */ /* 0x000ee80000300800 */
[----:B------:R-:W3:Y:S04]  /*4850*/  LDL.LU R251, [R1+0xe4] ;  /* 0x0000e40001fb7983 */ /* 0x000ee80000300800 */
[----:B------:R-:W3:Y:S04]  /*4860*/  LDL.LU R250, [R1+0xe8] ;  /* 0x0000e80001fa7983 */ /* 0x000ee80000300800 */
[----:B------:R-:W3:Y:S01]  /*4870*/  LDL.LU R3, [R1+0xd0] ;  /* 0x0000d00001037983 */ /* 0x000ee20000300800 */
[----:B--2---:R-:W-:-:S03]  /*4880*/  FADD.FTZ R204, R204, R2 ;  /* 0x00000002cccc7221 */ /* 0x004fc60000010000 */
[----:B------:R-:W2:Y:S01]  /*4890*/  LDL.LU R2, [R1+0xd4] ;  /* 0x0000d40001027983 */ /* 0x000ea20000300800 */
[----:B----4-:R-:W-:-:S03]  /*48a0*/  FADD.FTZ R205, R205, R0 ;  /* 0x00000000cdcd7221 */ /* 0x010fc60000010000 */
[----:B------:R-:W4:Y:S01]  /*48b0*/  LDL.LU R0, [R1+0xd8] ;  /* 0x0000d80001007983 */ /* 0x000f220000300800 */
[----:B---3--:R-:W-:-:S03]  /*48c0*/  FADD.FTZ R202, R202, R21 ;  /* 0x00000015caca7221 */ /* 0x008fc60000010000 */
        /* <DEDUP_REMOVED lines=10> */
[----:B------:R-:W3:Y:S01]  /*4970*/  LDL.LU R4, [R1+0xdc] ;  /* 0x0000dc0001047983 */ /* 0x000ee20000300800 */
        /* <DEDUP_REMOVED lines=9> */
[----:B------:R-:W3:Y:S01]  /*4a10*/  LDL.LU R3, [R1] ;  /* 0x0000000001037983 */ /* 0x000ee20000300800 */
[----:B--2---:R-:W-:-:S03]  /*4a20*/  FADD.FTZ R162, R162, R2 ;  /* 0x00000002a2a27221 */ /* 0x004fc60000010000 */
[----:B------:R-:W2:Y:S01]  /*4a30*/  LDL.LU R2, [R1+0x4] ;  /* 0x0000040001027983 */ /* 0x000ea20000300800 */
[----:B----4-:R-:W-:-:S03]  /*4a40*/  FADD.FTZ R163, R163, R0 ;  /* 0x00000000a3a37221 */ /* 0x010fc60000010000 */
[----:B------:R-:W4:Y:S01]  /*4a50*/  LDL.LU R0, [R1+0x8] ;  /* 0x0000080001007983 */ /* 0x000f220000300800 */
[----:B------:R-:W-:Y:S01]  /*4a60*/  FADD.FTZ R114, R114, R252 ;  /* 0x000000fc72727221 */ /* 0x000fe20000010000 */
[----:B------:R-:W-:Y:S01]  /*4a70*/  FADD.FTZ R115, R115, R251 ;  /* 0x000000fb73737221 */ /* 0x000fe20000010000 */
[----:B------:R-:W-:Y:S01]  /*4a80*/  FADD.FTZ R160, R160, R250 ;  /* 0x000000faa0a07221 */ /* 0x000fe20000010000 */
[----:B------:R-:W4:Y:S01]  /*4a90*/  LDL.LU R252, [R1+0x20] ;  /* 0x0000200001fc7983 */ /* 0x000f220000300800 */
[----:B------:R-:W-:-:S03]  /*4aa0*/  FADD.FTZ R9, R165, R9 ;  /* 0x00000009a5097221 */ /* 0x000fc60000010000 */
[----:B------:R-:W4:Y:S01]  /*4ab0*/  LDL.LU R251, [R1+0x24] ;  /* 0x0000240001fb7983 */ /* 0x000f220000300800 */
[----:B------:R-:W-:-:S03]  /*4ac0*/  FADD.FTZ R10, R166, R10 ;  /* 0x0000000aa60a7221 */ /* 0x000fc60000010000 */
[----:B------:R-:W4:Y:S01]  /*4ad0*/  LDL.LU R250, [R1+0x28] ;  /* 0x0000280001fa7983 */ /* 0x000f220000300800 */
[----:B------:R-:W-:Y:S01]  /*4ae0*/  FADD.FTZ R11, R167, R11 ;  /* 0x0000000ba70b7221 */ /* 0x000fe20000010000 */
[----:B------:R-:W-:Y:S01]  /*4af0*/  FADD.FTZ R12, R168, R12 ;  /* 0x0000000ca80c7221 */ /* 0x000fe20000010000 */
[----:B------:R-:W-:Y:S01]  /*4b00*/  FADD.FTZ R13, R169, R13 ;  /* 0x0000000da90d7221 */ /* 0x000fe20000010000 */
[----:B---3--:R-:W-:Y:S02]  /*4b10*/  FADD.FTZ R164, R164, R4 ;  /* 0x00000004a4a47221 */ /* 0x008fe40000010000 */
[----:B------:R0:W5:Y:S04]  /*4b20*/  LDL.LU R4, [R1+0x1d0] ;  /* 0x0001d00001047983 */ /* 0x0001680000300800 */
[----:B------:R-:W3:Y:S04]  /*4b30*/  LDL.LU R165, [R1+0x1c] ;  /* 0x00001c0001a57983 */ /* 0x000ee80000300800 */
[----:B------:R-:W3:Y:S04]  /*4b40*/  LDL.LU R166, [R1+0x18] ;  /* 0x0000180001a67983 */ /* 0x000ee80000300800 */
[----:B------:R-:W3:Y:S04]  /*4b50*/  LDL.LU R167, [R1+0x14] ;  /* 0x0000140001a77983 */ /* 0x000ee80000300800 */
[----:B------:R-:W3:Y:S04]  /*4b60*/  LDL.LU R168, [R1+0x10] ;  /* 0x0000100001a87983 */ /* 0x000ee80000300800 */
[----:B------:R-:W3:Y:S01]  /*4b70*/  LDL.LU R169, [R1+0xc] ;  /* 0x00000c0001a97983 */ /* 0x000ee20000300800 */
[----:B------:R-:W-:-:S03]  /*4b80*/  FADD.FTZ R170, R170, R3 ;  /* 0x00000003aaaa7221 */ /* 0x000fc60000010000 */
[----:B------:R0:W5:Y:S01]  /*4b90*/  LDL.LU R3, [R1+0x1cc] ;  /* 0x0001cc0001037983 */ /* 0x0001620000300800 */
[----:B--2---:R-:W-:-:S03]  /*4ba0*/  FADD.FTZ R171, R171, R2 ;  /* 0x00000002abab7221 */ /* 0x004fc60000010000 */
[----:B------:R0:W5:Y:S01]  /*4bb0*/  LDL.LU R2, [R1+0x1c8] ;  /* 0x0001c80001027983 */ /* 0x0001620000300800 */
[----:B----4-:R-:W-:-:S03]  /*4bc0*/  FADD.FTZ R172, R172, R0 ;  /* 0x00000000acac7221 */ /* 0x010fc60000010000 */
[----:B------:R0:W5:Y:S01]  /*4bd0*/  LDL.LU R0, [R1+0x1c4] ;  /* 0x0001c40001007983 */ /* 0x0001620000300800 */
[----:B------:R-:W-:Y:S01]  /*4be0*/  UMOV UR4, 0xffffffff ;  /* 0xffffffff00047882 */ /* 0x000fe20000000000 */
[----:B------:R-:W-:Y:S01]  /*4bf0*/  FADD.FTZ R178, R178, R252 ;  /* 0x000000fcb2b27221 */ /* 0x000fe20000010000 */
[----:B------:R-:W-:Y:S01]  /*4c00*/  FADD.FTZ R179, R179, R251 ;  /* 0x000000fbb3b37221 */ /* 0x000fe20000010000 */
[----:B------:R-:W-:Y:S01]  /*4c10*/  FADD.FTZ R180, R180, R250 ;  /* 0x000000fab4b47221 */ /* 0x000fe20000010000 */
[----:B---3--:R-:W-:Y:S01]  /*4c20*/  FADD.FTZ R177, R177, R165 ;  /* 0x000000a5b1b17221 */ /* 0x008fe20000010000 */
[----:B------:R-:W-:Y:S01]  /*4c30*/  FADD.FTZ R176, R176, R166 ;  /* 0x000000a6b0b07221 */ /* 0x000fe20000010000 */
[----:B------:R-:W-:Y:S01]  /*4c40*/  FADD.FTZ R175, R175, R167 ;  /* 0x000000a7afaf7221 */ /* 0x000fe20000010000 */
[----:B------:R-:W-:Y:S01]  /*4c50*/  FADD.FTZ R174, R174, R168 ;  /* 0x000000a8aeae7221 */ /* 0x000fe20000010000 */
        /* <DEDUP_REMOVED lines=92> */
.L_x_3554:
[----:B01----:R-:W-:Y:S01]  /*5220*/  FADD.FTZ R112, R165, R112 ;  /* 0x00000070a5707221 */ /* 0x003fe20000010000 */
[----:B--2---:R-:W-:-:S03]  /*5230*/  FADD.FTZ R113, R166, R113 ;  /* 0x00000071a6717221 */ /* 0x004fc60000010000 */
[----:B------:R-:W-:Y:S01]  /*5240*/  FMUL.FTZ R112, R112, UR14 ;  /* 0x0000000e70707c20 */ /* 0x000fe20008410000 */
[----:B------:R-:W-:-:S04]  /*5250*/  FMUL.FTZ R160, R113, UR14 ;  /* 0x0000000e71a07c20 */ /* 0x000fc80008410000 */
[----:B------:R-:W-:Y:S01]  /*5260*/  FSEL R161, R112, RZ, !P2 ;  /* 0x000000ff70a17208 */ /* 0x000fe20005000000 */
[----:B------:R-:W-:Y:S06]  /*5270*/  @P1 BRA `(.L_x_3520) ;  /* 0x0000004000cc1947 */ /* 0x000fec0003800000 */
[----:B---3--:R-:W0:Y:S02]  /*5280*/  LDC.64 R178, c[0x0][0x390] ;  /* 0x0000e400ffb27b82 */ /* 0x008e240000000a00 */
[----:B0-----:R-:W-:-:S06]  /*5290*/  IMAD.WIDE.U32 R112, R157, 0x10, R178 ;  /* 0x000000109d707825 */ /* 0x001fcc00078e00b2 */
[----:B------:R-:W5:Y:S01]  /*52a0*/  LDG.E.128 R112, desc[UR6][R112.64] ;  /* 0x0000000670707981 */ /* 0x000f62000c1e1d00 */
[----:B------:R-:W-:-:S04]  /*52b0*/  ISETP.NE.U32.AND P1, PT, RZ, UR16, PT ;  /* 0x00000010ff007c0c */ /* 0x000fc8000bf25070 */
[----:B------:R-:W-:-:S13]  /*52c0*/  ISETP.NE.AND.EX P1, PT, RZ, UR17, PT, P1 ;  /* 0x00000011ff007c0c */ /* 0x000fda000bf25310 */
[----:B------:R-:W-:Y:S05]  /*52d0*/  @P1 BRA `(.L_x_3521) ;  /* 0x0000000400941947 */ /* 0x000fea0003800000 */
[----:B-----5:R-:W-:Y:S01]  /*52e0*/  FFMA.FTZ R0, R160, R0, R161 ;  /* 0x00000000a0007223 */ /* 0x020fe200000100a1 */
[----:B------:R-:W-:Y:S01]  /*52f0*/  LOP3.LUT P2, RZ, R158, 0xff, RZ, 0xc0, !PT ;  /* 0x000000ff9eff7812 */ /* 0x000fe2000784c0ff */
[----:B------:R-:W-:Y:S01]  /*5300*/  UMOV UR4, UR5 ;  /* 0x0000000500047c82 */ /* 0x000fe20008000000 */
[----:B------:R-:W-:Y:S01]  /*5310*/  MOV R169, RZ ;  /* 0x000000ff00a97202 */ /* 0x000fe20000000f00 */
[----:B------:R-:W-:Y:S01]  /*5320*/  FADD.FTZ R0, -R0, R197 ;  /* 0x000000c500007221 */ /* 0x000fe20000010100 */
[C-C-:B------:R-:W-:Y:S01]  /*5330*/  FFMA.FTZ R189, R160.reuse, R189, R161.reuse ;  /* 0x000000bda0bd7223 */ /* 0x140fe200000100a1 */
[----:B------:R-:W-:Y:S01]  /*5340*/  FFMA.FTZ R188, R160, R188, R161 ;  /* 0x000000bca0bc7223 */ /* 0x000fe200000100a1 */
[----:B------:R-:W-:Y:S01]  /*5350*/  CS2R R170, SRZ ;  /* 0x0000000000aa7805 */ /* 0x000fe2000001ff00 */
[----:B------:R-:W-:Y:S01]  /*5360*/  FMUL.FTZ R0, R5, R0 ;  /* 0x0000000005007220 */ /* 0x000fe20000410000 */
[----:B------:R-:W-:Y:S01]  /*5370*/  FADD.FTZ R189, -R189, R196 ;  /* 0x000000c4bdbd7221 */ /* 0x000fe20000010100 */
[----:B------:R-:W-:Y:S01]  /*5380*/  FADD.FTZ R188, -R188, R195 ;  /* 0x000000c3bcbc7221 */ /* 0x000fe20000010100 */
[--C-:B------:R-:W-:Y:S01]  /*5390*/  FFMA.FTZ R187, R160, R187, R161.reuse ;  /* 0x000000bba0bb7223 */ /* 0x100fe200000100a1 */
[----:B------:R-:W-:Y:S01]  /*53a0*/  FMUL.FTZ R0, R0, R4 ;  /* 0x0000000400007220 */ /* 0x000fe20000410000 */
[----:B------:R-:W-:Y:S01]  /*53b0*/  FFMA.FTZ R186, R160, R186, R161 ;  /* 0x000000baa0ba7223 */ /* 0x000fe200000100a1 */
[----:B------:R-:W-:-:S02]  /*53c0*/  @P2 HADD2.F32 R163, -RZ, R112.H0_H0 ;  /* 0x20000070ffa32230 */ /* 0x000fc40000004100 */
[----:B------:R-:W-:Y:S01]  /*53d0*/  FMUL.FTZ R188, R5, R188 ;  /* 0x000000bc05bc7220 */ /* 0x000fe20000410000 */
[----:B------:R-:W-:Y:S01]  /*53e0*/  FMUL.FTZ R162, R0, UR4 ;  /* 0x0000000400a27c20 */ /* 0x000fe20008410000 */
[----:B------:R-:W-:Y:S02]  /*53f0*/  HFMA2 R0, -RZ, RZ, 0, 0 ;  /* 0x00000000ff007431 */ /* 0x000fe400000001ff */
[----:B------:R-:W-:Y:S01]  /*5400*/  FADD.FTZ R187, -R187, R194 ;  /* 0x000000c2bbbb7221 */ /* 0x000fe20000010100 */
[----:B------:R-:W-:Y:S01]  /*5410*/  FADD.FTZ R186, -R186, R193 ;  /* 0x000000c1baba7221 */ /* 0x000fe20000010100 */
[C-C-:B------:R-:W-:Y:S01]  /*5420*/  FFMA.FTZ R185, R160.reuse, R185, R161.reuse ;  /* 0x000000b9a0b97223 */ /* 0x140fe200000100a1 */
[----:B------:R-:W-:Y:S01]  /*5430*/  LOP3.LUT P3, RZ, R159, 0xff00, RZ, 0xc0, !PT ;  /* 0x0000ff009fff7812 */ /* 0x000fe2000786c0ff */
[----:B------:R-:W-:Y:S01]  /*5440*/  FFMA.FTZ R184, R160, R184, R161 ;  /* 0x000000b8a0b87223 */ /* 0x000fe200000100a1 */
[----:B------:R-:W-:Y:S01]  /*5450*/  @P2 FMUL.FTZ R0, R162, R163 ;  /* 0x000000a3a2002220 */ /* 0x000fe20000410000 */
[----:B------:R-:W-:-:S02]  /*5460*/  @P2 HADD2.F32 R163, -RZ, R72.H0_H0 ;  /* 0x20000048ffa32230 */ /* 0x000fc40000004100 */
[----:B------:R-:W-:Y:S01]  /*5470*/  FMUL.FTZ R186, R5, R186 ;  /* 0x000000ba05ba7220 */ /* 0x000fe20000410000 */
[----:B------:R-:W-:Y:S01]  /*5480*/  FADD.FTZ R185, -R185, R192 ;  /* 0x000000c0b9b97221 */ /* 0x000fe20000010100 */
[----:B------:R-:W-:Y:S01]  /*5490*/  LOP3.LUT P4, RZ, R159, 0xff0000, RZ, 0xc0, !PT ;  /* 0x00ff00009fff7812 */ /* 0x000fe2000788c0ff */
[----:B------:R-:W-:Y:S01]  /*54a0*/  FADD.FTZ R191, -R184, R191 ;  /* 0x000000bfb8bf7221 */ /* 0x000fe20000010100 */
[----:B------:R-:W-:Y:S01]  /*54b0*/  @P2 FMUL.FTZ R169, R162, R163 ;  /* 0x000000a3a2a92220 */ /* 0x000fe20000410000 */
[----:B------:R-:W-:Y:S01]  /*54c0*/  LOP3.LUT P2, RZ, R158, 0xff00, RZ, 0xc0, !PT ;  /* 0x0000ff009eff7812 */ /* 0x000fe2000784c0ff */
[C---:B------:R-:W-:Y:S01]  /*54d0*/  FMUL.FTZ R163, R5.reuse, R189 ;  /* 0x000000bd05a37220 */ /* 0x040fe20000410000 */
[----:B------:R-:W-:Y:S02]  /*54e0*/  HFMA2 R162, -RZ, RZ, 0, 0 ;  /* 0x00000000ffa27431 */ /* 0x000fe400000001ff */
[C---:B------:R-:W-:Y:S01]  /*54f0*/  FMUL.FTZ R185, R5.reuse, R185 ;  /* 0x000000b905b97220 */ /* 0x040fe20000410000 */
[----:B------:R-:W-:Y:S01]  /*5500*/  FMUL.FTZ R191, R5, R191 ;  /* 0x000000bf05bf7220 */ /* 0x000fe20000410000 */
[----:B------:R-:W-:Y:S01]  /*5510*/  FMUL.FTZ R163, R163, R4 ;  /* 0x00000004a3a37220 */ /* 0x000fe20000410000 */
[----:B------:R-:W-:-:S03]  /*5520*/  FFMA.FTZ R183, R160, R183, R161 ;  /* 0x000000b7a0b77223 */ /* 0x000fc600000100a1 */
[----:B------:R-:W-:Y:S01]  /*5530*/  FMUL.FTZ R163, R163, UR4 ;  /* 0x00000004a3a37c20 */ /* 0x000fe20008410000 */
[----:B------:R-:W-:Y:S01]  /*5540*/  FADD.FTZ R190, -R183, R190 ;  /* 0x000000beb7be7221 */ /* 0x000fe20000010100 */
[----:B------:R-:W-:Y:S02]  /*5550*/  @P4 HADD2.F32 R168, -RZ, R75.H0_H0 ;  /* 0x2000004bffa84230 */ /* 0x000fe40000004100 */
[----:B------:R-:W-:Y:S02]  /*5560*/  @P2 HADD2.F32 R112, -RZ, R112.H1_H1 ;  /* 0x30000070ff702230 */ /* 0x000fe40000004100 */
[----:B------:R-:W-:Y:S01]  /*5570*/  FMUL.FTZ R172, R5, R190 ;  /* 0x000000be05ac7220 */ /* 0x000fe20000410000 */
[----:B------:R-:W-:Y:S02]  /*5580*/  @P2 HADD2.F32 R164, -RZ, R72.H1_H1 ;  /* 0x30000048ffa42230 */ /* 0x000fe40000004100 */
[----:B------:R-:W-:Y:S01]  /*5590*/  @P2 FMUL.FTZ R162, R163, R112 ;  /* 0x00000070a3a22220 */ /* 0x000fe20000410000 */
[----:B------:R-:W-:-:S02]  /*55a0*/  MOV R112, RZ ;  /* 0x000000ff00707202 */ /* 0x000fc40000000f00 */
[----:B------:R-:W-:Y:S01]  /*55b0*/  @P2 FMUL.FTZ R112, R163, R164 ;  /* 0x000000a4a3702220 */ /* 0x000fe20000410000 */
[----:B------:R-:W-:Y:S01]  /*55c0*/  LOP3.LUT P2, RZ, R158, 0xff0000, RZ, 0xc0, !PT ;  /* 0x00ff00009eff7812 */ /* 0x000fe2000784c0ff */
[-C--:B------:R-:W-:Y:S01]  /*55d0*/  FMUL.FTZ R164, R188, R4.reuse ;  /* 0x00000004bca47220 */ /* 0x080fe20000410000 */
[----:B------:R-:W-:Y:S02]  /*55e0*/  HFMA2 R163, -RZ, RZ, 0, 0 ;  /* 0x00000000ffa37431 */ /* 0x000fe400000001ff */
[----:B------:R-:W-:Y:S01]  /*55f0*/  FMUL.FTZ R172, R172, R4 ;  /* 0x00000004acac7220 */ /* 0x000fe20000410000 */
[----:B------:R-:W-:Y:S01]  /*5600*/  F2FP.F16.F32.PACK_AB R112, R112, R169 ;  /* 0x000000a97070723e */ /* 0x000fe200000000ff */
[----:B------:R-:W-:Y:S02]  /*5610*/  FMUL.FTZ R164, R164, UR4 ;  /* 0x00000004a4a47c20 */ /* 0x000fe40008410000 */
[----:B------:R-:W-:-:S05]  /*5620*/  FMUL.FTZ R172, R172, UR4 ;  /* 0x00000004acac7c20 */ /* 0x000fca0008410000 */
[----:B------:R-:W-:-:S05]  /*5630*/  @P2 HADD2.F32 R165, -RZ, R113.H0_H0 ;  /* 0x20000071ffa52230 */ /* 0x000fca0000004100 */
[----:B------:R-:W-:Y:S01]  /*5640*/  @P2 FMUL.FTZ R163, R164, R165 ;  /* 0x000000a5a4a32220 */ /* 0x000fe20000410000 */
[----:B------:R-:W-:-:S05]  /*5650*/  @P2 HADD2.F32 R165, -RZ, R73.H0_H0 ;  /* 0x20000049ffa52230 */ /* 0x000fca0000004100 */
[----:B------:R-:W-:Y:S01]  /*5660*/  @P2 FMUL.FTZ R170, R164, R165 ;  /* 0x000000a5a4aa2220 */ /* 0x000fe20000410000 */
[----:B------:R-:W-:Y:S01]  /*5670*/  LOP3.LUT P2, RZ, R158, 0xff000000, RZ, 0xc0, !PT ;  /* 0xff0000009eff7812 */ /* 0x000fe2000784c0ff */
[----:B------:R-:W-:Y:S01]  /*5680*/  FMUL.FTZ R165, R5, R187 ;  /* 0x000000bb05a57220 */ /* 0x000fe20000410000 */
[----:B------:R-:W-:-:S03]  /*5690*/  MOV R164, RZ ;  /* 0x000000ff00a47202 */ /* 0x000fc60000000f00 */
[----:B------:R-:W-:-:S04]  /*56a0*/  FMUL.FTZ R165, R165, R4 ;  /* 0x00000004a5a57220 */ /* 0x000fc80000410000 */
[----:B------:R-:W-:-:S04]  /*56b0*/  FMUL.FTZ R165, R165, UR4 ;  /* 0x00000004a5a57c20 */ /* 0x000fc80008410000 */
[----:B------:R-:W-:Y:S02]  /*56c0*/  @P2 HADD2.F32 R113, -RZ, R113.H1_H1 ;  /* 0x30000071ff712230 */ /* 0x000fe40000004100 */
[----:B------:R-:W-:-:S03]  /*56d0*/  @P2 HADD2.F32 R166, -RZ, R73.H1_H1 ;  /* 0x30000049ffa62230 */ /* 0x000fc60000004100 */
[C---:B------:R-:W-:Y:S01]  /*56e0*/  @P2 FMUL.FTZ R164, R165.reuse, R113 ;  /* 0x00000071a5a42220 */ /* 0x040fe20000410000 */
[----:B------:R-:W-:Y:S02]  /*56f0*/  HFMA2 R113, -RZ, RZ, 0, 0 ;  /* 0x00000000ff717431 */ /* 0x000fe400000001ff */
[----:B------:R-:W-:Y:S01]  /*5700*/  @P2 FMUL.FTZ R113, R165, R166 ;  /* 0x000000a6a5712220 */ /* 0x000fe20000410000 */
[----:B------:R-:W-:Y:S01]  /*5710*/  LOP3.LUT P2, RZ, R159, 0xff, RZ, 0xc0, !PT ;  /* 0x000000ff9fff7812 */ /* 0x000fe2000784c0ff */
[----:B------:R-:W-:Y:S01]  /*5720*/  FMUL.FTZ R166, R186, R4 ;  /* 0x00000004baa67220 */ /* 0x000fe20000410000 */
[----:B------:R-:W-:Y:S02]  /*5730*/  MOV R165, RZ ;  /* 0x000000ff00a57202 */ /* 0x000fe40000000f00 */
[----:B------:R-:W-:Y:S01]  /*5740*/  F2FP.F16.F32.PACK_AB R113, R113, R170 ;  /* 0x000000aa7171723e */ /* 0x000fe200000000ff */
[----:B------:R-:W-:-:S08]  /*5750*/  FMUL.FTZ R166, R166, UR4 ;  /* 0x00000004a6a67c20 */ /* 0x000fd00008410000 */
[--C-:B------:R-:W-:Y:S02]  /*5760*/  @P2 HADD2.F32 R167, -RZ, R114.reuse.H0_H0 ;  /* 0x20000072ffa72230 */ /* 0x100fe40000004100 */
[----:B------:R-:W-:-:S03]  /*5770*/  @P3 HADD2.F32 R114, -RZ, R114.H1_H1 ;  /* 0x30000072ff723230 */ /* 0x000fc60000004100 */
[----:B------:R-:W-:Y:S01]  /*5780*/  @P2 FMUL.FTZ R165, R166, R167 ;  /* 0x000000a7a6a52220 */ /* 0x000fe20000410000 */
[----:B------:R-:W-:-:S05]  /*5790*/  @P2 HADD2.F32 R167, -RZ, R74.H0_H0 ;  /* 0x2000004affa72230 */ /* 0x000fca0000004100 */
[----:B------:R-:W-:Y:S01]  /*57a0*/  @P2 FMUL.FTZ R171, R166, R167 ;  /* 0x000000a7a6ab2220 */ /* 0x000fe20000410000 */
[----:B------:R-:W-:Y:S01]  /*57b0*/  ISETP.GE.U32.AND P2, PT, R158, RZ, PT ;  /* 0x000000ff9e00720c */ /* 0x000fe20003f46070 */
[----:B------:R-:W-:Y:S01]  /*57c0*/  FMUL.FTZ R158, R185, R4 ;  /* 0x00000004b99e7220 */ /* 0x000fe20000410000 */
[----:B------:R-:W-:Y:S02]  /*57d0*/  CS2R R166, SRZ ;  /* 0x0000000000a67805 */ /* 0x000fe4000001ff00 */
[----:B------:R-:W-:Y:S01]  /*57e0*/  ISETP.GE.U32.AND.EX P2, PT, R159, 0x1000000, PT, P2 ;  /* 0x010000009f00780c */ /* 0x000fe20003f46120 */
[----:B------:R-:W-:Y:S01]  /*57f0*/  FMUL.FTZ R158, R158, UR4 ;  /* 0x000000049e9e7c20 */ /* 0x000fe20008410000 */
[----:B------:R-:W-:-:S03]  /*5800*/  @P3 HADD2.F32 R159, -RZ, R74.H1_H1 ;  /* 0x3000004aff9f3230 */ /* 0x000fc60000004100 */
[C---:B------:R-:W-:Y:S01]  /*5810*/  @P3 FMUL.FTZ R166, R158.reuse, R114 ;  /* 0x000000729ea63220 */ /* 0x040fe20000410000 */
[----:B------:R-:W-:Y:S02]  /*5820*/  HFMA2 R114, -RZ, RZ, 0, 0 ;  /* 0x00000000ff727431 */ /* 0x000fe400000001ff */
[----:B------:R-:W-:Y:S01]  /*5830*/  @P3 FMUL.FTZ R114, R158, R159 ;  /* 0x0000009f9e723220 */ /* 0x000fe20000410000 */
[----:B------:R-:W-:Y:S01]  /*5840*/  FMUL.FTZ R159, R191, R4 ;  /* 0x00000004bf9f7220 */ /* 0x000fe20000410000 */
[----:B------:R-:W-:-:S03]  /*5850*/  @P4 HADD2.F32 R158, -RZ, R115.H0_H0 ;  /* 0x20000073ff9e4230 */ /* 0x000fc60000004100 */
[----:B------:R-:W-:Y:S02]  /*5860*/  @P2 HADD2.F32 R173, -RZ, R75.H1_H1 ;  /* 0x3000004bffad2230 */ /* 0x000fe40000004100 */
[----:B------:R-:W-:Y:S01]  /*5870*/  FMUL.FTZ R159, R159, UR4 ;  /* 0x000000049f9f7c20 */ /* 0x000fe20008410000 */
[----:B------:R-:W-:-:S03]  /*5880*/  F2FP.F16.F32.PACK_AB R114, R114, R171 ;  /* 0x000000ab7272723e */ /* 0x000fc600000000ff */
[C---:B------:R-:W-:Y:S01]  /*5890*/  @P4 FMUL.FTZ R167, R159.reuse, R158 ;  /* 0x0000009e9fa74220 */ /* 0x040fe20000410000 */
[----:B------:R-:W-:Y:S01]  /*58a0*/  MOV R158, RZ ;  /* 0x000000ff009e7202 */ /* 0x000fe20000000f00 */
[----:B------:R-:W-:Y:S01]  /*58b0*/  @P4 FMUL.FTZ R158, R159, R168 ;  /* 0x000000a89f9e4220 */ /* 0x000fe20000410000 */
[----:B------:R-:W-:Y:S02]  /*58c0*/  @P2 HADD2.F32 R159, -RZ, R115.H1_H1 ;  /* 0x30000073ff9f2230 */ /* 0x000fe40000004100 */
[----:B------:R-:W-:Y:S01]  /*58d0*/  HFMA2 R115, -RZ, RZ, 0, 0 ;  /* 0x00000000ff737431 */ /* 0x000fe200000001ff */
[----:B------:R-:W-:Y:S02]  /*58e0*/  MOV R168, RZ ;  /* 0x000000ff00a87202 */ /* 0x000fe40000000f00 */
[C---:B------:R-:W-:Y:S01]  /*58f0*/  @P2 FMUL.FTZ R168, R172.reuse, R159 ;  /* 0x0000009faca82220 */ /* 0x040fe20000410000 */
[----:B------:R-:W-:-:S05]  /*5900*/  @P2 FMUL.FTZ R115, R172, R173 ;  /* 0x000000adac732220 */ /* 0x000fca0000410000 */
[----:B------:R-:W-:Y:S01]  /*5910*/  F2FP.F16.F32.PACK_AB R115, R115, R158 ;  /* 0x0000009e7373723e */ /* 0x000fe200000000ff */
[----:B------:R-:W-:Y:S06]  /*5920*/  BRA `(.L_x_3522) ;  /* 0x0000000400a47947 */ /* 0x000fec0003800000 */
.L_x_3521:
[--C-:B-----5:R-:W-:Y:S01]  /*5930*/  FFMA.FTZ R0, R160, R0, R161.reuse ;  /* 0x00000000a0007223 */ /* 0x120fe200000100a1 */
[----:B------:R-:W-:Y:S01]  /*5940*/  LOP3.LUT P2, RZ, R158, 0xff, RZ, 0xc0, !PT ;  /* 0x000000ff9eff7812 */ /* 0x000fe2000784c0ff */
[----:B------:R-:W-:Y:S01]  /*5950*/  UMOV UR4, UR5 ;  /* 0x0000000500047c82 */ /* 0x000fe20008000000 */
[----:B------:R-:W-:Y:S01]  /*5960*/  FFMA.FTZ R51, R160, R189, R161 ;  /* 0x000000bda0337223 */ /* 0x000fe200000100a1 */
[----:B------:R-:W-:Y:S01]  /*5970*/  FADD.FTZ R0, -R0, R197 ;  /* 0x000000c500007221 */ /* 0x000fe20000010100 */
[----:B------:R-:W-:Y:S02]  /*5980*/  LOP3.LUT P3, RZ, R158, 0xff00, RZ, 0xc0, !PT ;  /* 0x0000ff009eff7812 */ /* 0x000fe4000786c0ff */
[----:B------:R-:W-:Y:S01]  /*5990*/  CS2R R162, SRZ ;  /* 0x0000000000a27805 */ /* 0x000fe2000001ff00 */
[----:B------:R-:W-:Y:S01]  /*59a0*/  FADD.FTZ R51, -R51, R196 ;  /* 0x000000c433337221 */ /* 0x000fe20000010100 */
[C---:B------:R-:W-:Y:S01]  /*59b0*/  FMUL.FTZ R48, R5.reuse, R0 ;  /* 0x0000000005307220 */ /* 0x040fe20000410000 */
[----:B------:R-:W-:Y:S01]  /*59c0*/  HFMA2 R0, -RZ, RZ, 0, 0 ;  /* 0x00000000ff007431 */ /* 0x000fe200000001ff */
[----:B------:R-:W-:Y:S01]  /*59d0*/  MOV R169, RZ ;  /* 0x000000ff00a97202 */ /* 0x000fe20000000f00 */
[----:B------:R-:W-:Y:S01]  /*59e0*/  FMUL.FTZ R51, R5, R51 ;  /* 0x0000003305337220 */ /* 0x000fe20000410000 */
[----:B------:R-:W-:Y:S01]  /*59f0*/  FMUL.FTZ R49, R48, R4 ;  /* 0x0000000430317220 */ /* 0x000fe20000410000 */
[C-C-:B------:R-:W-:Y:S01]  /*5a00*/  FFMA.FTZ R188, R160.reuse, R188, R161.reuse ;  /* 0x000000bca0bc7223 */ /* 0x140fe200000100a1 */
[--C-:B------:R-:W-:Y:S01]  /*5a10*/  @P2 HADD2.F32 R50, -RZ, R112.reuse.H0_H0 ;  /* 0x20000070ff322230 */ /* 0x100fe20000004100 */
[----:B------:R-:W-:Y:S01]  /*5a20*/  MOV R170, RZ ;  /* 0x000000ff00aa7202 */ /* 0x000fe20000000f00 */
[----:B------:R-:W-:Y:S01]  /*5a30*/  FMUL.FTZ R49, R49, UR4 ;  /* 0x0000000431317c20 */ /* 0x000fe20008410000 */
[----:B------:R-:W-:Y:S01]  /*5a40*/  FFMA.FTZ R187, R160, R187, R161 ;  /* 0x000000bba0bb7223 */ /* 0x000fe200000100a1 */
[----:B------:R-:W-:-:S02]  /*5a50*/  @P3 HADD2.F32 R112, -RZ, R112.H1_H1 ;  /* 0x30000070ff703230 */ /* 0x000fc40000004100 */
[C-C-:B------:R-:W-:Y:S01]  /*5a60*/  FFMA.FTZ R186, R160.reuse, R186, R161.reuse ;  /* 0x000000baa0ba7223 */ /* 0x140fe200000100a1 */
[----:B------:R-:W-:Y:S01]  /*5a70*/  @P2 FMUL.FTZ R0, R49, R50 ;  /* 0x0000003231002220 */ /* 0x000fe20000410000 */
[--C-:B------:R-:W-:Y:S02]  /*5a80*/  @P2 HADD2.F32 R50, -RZ, R72.reuse.H0_H0 ;  /* 0x20000048ff322230 */ /* 0x100fe40000004100 */
[----:B------:R-:W-:Y:S01]  /*5a90*/  FADD.FTZ R171, -R187, R194 ;  /* 0x000000c2bbab7221 */ /* 0x000fe20000010100 */
[----:B------:R-:W-:Y:S01]  /*5aa0*/  MOV R172, RZ ;  /* 0x000000ff00ac7202 */ /* 0x000fe20000000f00 */
[C-C-:B------:R-:W-:Y:S01]  /*5ab0*/  FFMA.FTZ R185, R160.reuse, R185, R161.reuse ;  /* 0x000000b9a0b97223 */ /* 0x140fe200000100a1 */
[----:B------:R-:W-:Y:S01]  /*5ac0*/  FFMA.FTZ R184, R160, R184, R161 ;  /* 0x000000b8a0b87223 */ /* 0x000fe200000100a1 */
[----:B------:R-:W-:Y:S01]  /*5ad0*/  @P2 FMUL.FTZ R169, R49, R50 ;  /* 0x0000003231a92220 */ /* 0x000fe20000410000 */
[----:B------:R-:W-:Y:S01]  /*5ae0*/  FMUL.FTZ R49, R51, R4 ;  /* 0x0000000433317220 */ /* 0x000fe20000410000 */
[----:B------:R-:W-:Y:S01]  /*5af0*/  @P3 HADD2.F32 R50, -RZ, R72.H1_H1 ;  /* 0x30000048ff323230 */ /* 0x000fe20000004100 */
[----:B------:R-:W-:Y:S01]  /*5b00*/  LOP3.LUT P2, RZ, R158, 0xff0000, RZ, 0xc0, !PT ;  /* 0x00ff00009eff7812 */ /* 0x000fe2000784c0ff */
[----:B------:R-:W-:Y:S01]  /*5b10*/  FMUL.FTZ R171, R5, R171 ;  /* 0x000000ab05ab7220 */ /* 0x000fe20000410000 */
[----:B------:R-:W-:Y:S01]  /*5b20*/  FMUL.FTZ R49, R49, UR4 ;  /* 0x0000000431317c20 */ /* 0x000fe20008410000 */
[----:B------:R-:W-:Y:S01]  /*5b30*/  FADD.FTZ R175, -R185, R192 ;  /* 0x000000c0b9af7221 */ /* 0x000fe20000010100 */
[----:B------:R-:W-:Y:S01]  /*5b40*/  FADD.FTZ R174, -R184, R191 ;  /* 0x000000bfb8ae7221 */ /* 0x000fe20000010100 */
[----:B------:R-:W-:Y:S01]  /*5b50*/  FFMA.FTZ R183, R160, R183, R161 ;  /* 0x000000b7a0b77223 */ /* 0x000fe200000100a1 */
[----:B------:R-:W-:Y:S01]  /*5b60*/  @P3 FMUL.FTZ R162, R49, R112 ;  /* 0x0000007031a23220 */ /* 0x000fe20000410000 */
[----:B------:R-:W-:-:S02]  /*5b70*/  HFMA2 R112, -RZ, RZ, 0, 0 ;  /* 0x00000000ff707431 */ /* 0x000fc400000001ff */
[C---:B------:R-:W-:Y:S01]  /*5b80*/  FMUL.FTZ R175, R5.reuse, R175 ;  /* 0x000000af05af7220 */ /* 0x040fe20000410000 */
[----:B------:R-:W-:Y:S01]  /*5b90*/  FMUL.FTZ R174, R5, R174 ;  /* 0x000000ae05ae7220 */ /* 0x000fe20000410000 */
[----:B------:R-:W-:Y:S01]  /*5ba0*/  FADD.FTZ R183, -R183, R190 ;  /* 0x000000beb7b77221 */ /* 0x000fe20000010100 */
[----:B------:R-:W-:Y:S01]  /*5bb0*/  F2FP.F16.F32.PACK_AB R48, R51, R48 ;  /* 0x000000303330723e */ /* 0x000fe200000000ff */
[----:B------:R-:W-:Y:S01]  /*5bc0*/  @P3 FMUL.FTZ R112, R49, R50 ;  /* 0x0000003231703220 */ /* 0x000fe20000410000 */
[----:B------:R-:W-:Y:S01]  /*5bd0*/  FADD.FTZ R49, -R188, R195 ;  /* 0x000000c3bc317221 */ /* 0x000fe20000010100 */
[----:B------:R-:W-:-:S03]  /*5be0*/  @P2 HADD2.F32 R164, -RZ, R113.H0_H0 ;  /* 0x20000071ffa42230 */ /* 0x000fc60000004100 */
[----:B------:R-:W-:Y:S01]  /*5bf0*/  FMUL.FTZ R49, R5, R49 ;  /* 0x0000003105317220 */ /* 0x000fe20000410000 */
[----:B------:R-:W-:-:S03]  /*5c00*/  F2FP.F16.F32.PACK_AB R112, R112, R169 ;  /* 0x000000a97070723e */ /* 0x000fc600000000ff */
[----:B------:R-:W-:Y:S01]  /*5c10*/  FMUL.FTZ R50, R49, R4 ;  /* 0x0000000431327220 */ /* 0x000fe20000410000 */
[----:B------:R-:W-:-:S03]  /*5c20*/  F2FP.F16.F32.PACK_AB R49, R171, R49 ;  /* 0x00000031ab31723e */ /* 0x000fc600000000ff */
[----:B------:R-:W-:-:S04]  /*5c30*/  FMUL.FTZ R50, R50, UR4 ;  /* 0x0000000432327c20 */ /* 0x000fc80008410000 */
[----:B------:R-:W-:Y:S01]  /*5c40*/  @P2 FMUL.FTZ R163, R50, R164 ;  /* 0x000000a432a32220 */ /* 0x000fe20000410000 */
[----:B------:R-:W-:-:S05]  /*5c50*/  @P2 HADD2.F32 R164, -RZ, R73.H0_H0 ;  /* 0x20000049ffa42230 */ /* 0x000fca0000004100 */
[----:B------:R-:W-:Y:S01]  /*5c60*/  @P2 FMUL.FTZ R170, R50, R164 ;  /* 0x000000a432aa2220 */ /* 0x000fe20000410000 */
[----:B------:R-:W-:Y:S01]  /*5c70*/  LOP3.LUT P2, RZ, R158, 0xff000000, RZ, 0xc0, !PT ;  /* 0xff0000009eff7812 */ /* 0x000fe2000784c0ff */
[----:B------:R-:W-:Y:S01]  /*5c80*/  FMUL.FTZ R50, R171, R4 ;  /* 0x00000004ab327220 */ /* 0x000fe20000410000 */
[----:B------:R-:W-:-:S03]  /*5c90*/  HFMA2 R164, -RZ, RZ, 0, 0 ;  /* 0x00000000ffa47431 */ /* 0x000fc600000001ff */
[----:B------:R-:W-:-:S08]  /*5ca0*/  FMUL.FTZ R50, R50, UR4 ;  /* 0x0000000432327c20 */ /* 0x000fd00008410000 */
[----:B------:R-:W-:Y:S02]  /*5cb0*/  @P2 HADD2.F32 R113, -RZ, R113.H1_H1 ;  /* 0x30000071ff712230 */ /* 0x000fe40000004100 */
[----:B------:R-:W-:-:S03]  /*5cc0*/  @P2 HADD2.F32 R165, -RZ, R73.H1_H1 ;  /* 0x30000049ffa52230 */ /* 0x000fc60000004100 */
[C---:B------:R-:W-:Y:S01]  /*5cd0*/  @P2 FMUL.FTZ R164, R50.reuse, R113 ;  /* 0x0000007132a42220 */ /* 0x040fe20000410000 */
[----:B------:R-:W-:Y:S01]  /*5ce0*/  MOV R113, RZ ;  /* 0x000000ff00717202 */ /* 0x000fe20000000f00 */
[----:B------:R-:W-:Y:S01]  /*5cf0*/  @P2 FMUL.FTZ R113, R50, R165 ;  /* 0x000000a532712220 */ /* 0x000fe20000410000 */
[----:B------:R-:W-:Y:S01]  /*5d00*/  LOP3.LUT P2, RZ, R159, 0xff, RZ, 0xc0, !PT ;  /* 0x000000ff9fff7812 */ /* 0x000fe2000784c0ff */
[----:B------:R-:W-:Y:S01]  /*5d10*/  FADD.FTZ R50, -R186, R193 ;  /* 0x000000c1ba327221 */ /* 0x000fe20000010100 */
[----:B------:R-:W-:Y:S02]  /*5d20*/  HFMA2 R165, -RZ, RZ, 0, 0 ;  /* 0x00000000ffa57431 */ /* 0x000fe400000001ff */
[----:B------:R-:W-:Y:S01]  /*5d30*/  F2FP.F16.F32.PACK_AB R113, R113, R170 ;  /* 0x000000aa7171723e */ /* 0x000fe200000000ff */
[----:B------:R-:W-:-:S04]  /*5d40*/  FMUL.FTZ R50, R5, R50 ;  /* 0x0000003205327220 */ /* 0x000fc80000410000 */
[----:B------:R-:W-:Y:S01]  /*5d50*/  FMUL.FTZ R166, R50, R4 ;  /* 0x0000000432a67220 */ /* 0x000fe20000410000 */
[----:B------:R-:W-:-:S03]  /*5d60*/  F2FP.F16.F32.PACK_AB R50, R175, R50 ;  /* 0x00000032af32723e */ /* 0x000fc600000000ff */
[----:B------:R-:W-:Y:S02]  /*5d70*/  @P2 HADD2.F32 R167, -RZ, R114.H0_H0 ;  /* 0x20000072ffa72230 */ /* 0x000fe40000004100 */
        /* <DEDUP_REMOVED lines=14> */
[----:B------:R-:W-:Y:S01]  /*5e60*/  FMUL.FTZ R168, R174, R4 ;  /* 0x00000004aea87220 */ /* 0x000fe20000410000 */
[----:B------:R-:W-:Y:S02]  /*5e70*/  HFMA2 R167, -RZ, RZ, 0, 0 ;  /* 0x00000000ffa77431 */ /* 0x000fe400000001ff */
[----:B------:R-:W-:Y:S01]  /*5e80*/  F2FP.F16.F32.PACK_AB R114, R114, R172 ;  /* 0x000000ac7272723e */ /* 0x000fe200000000ff */
[----:B------:R-:W-:-:S08]  /*5e90*/  FMUL.FTZ R168, R168, UR4 ;  /* 0x00000004a8a87c20 */ /* 0x000fd00008410000 */
[----:B------:R-:W-:Y:S02]  /*5ea0*/  @P2 HADD2.F32 R173, -RZ, R115.H0_H0 ;  /* 0x20000073ffad2230 */ /* 0x000fe40000004100 */
[----:B------:R-:W-:-:S03]  /*5eb0*/  @P2 HADD2.F32 R176, -RZ, R75.H0_H0 ;  /* 0x2000004bffb02230 */ /* 0x000fc60000004100 */
        /* <DEDUP_REMOVED lines=8> */
[----:B------:R-:W-:-:S03]  /*5f40*/  F2FP.F16.F32.PACK_AB R51, R158, R174 ;  /* 0x000000ae9e33723e */ /* 0x000fc600000000ff */
[----:B------:R-:W-:-:S08]  /*5f50*/  FMUL.FTZ R159, R159, UR4 ;  /* 0x000000049f9f7c20 */ /* 0x000fd00008410000 */
[----:B------:R-:W-:Y:S02]  /*5f60*/  @P2 HADD2.F32 R115, -RZ, R115.H1_H1 ;  /* 0x30000073ff732230 */ /* 0x000fe40000004100 */
[----:B------:R-:W-:-:S03]  /*5f70*/  @P2 HADD2.F32 R176, -RZ, R75.H1_H1 ;  /* 0x3000004bffb02230 */ /* 0x000fc60000004100 */
[C---:B------:R-:W-:Y:S01]  /*5f80*/  @P2 FMUL.FTZ R168, R159.reuse, R115 ;  /* 0x000000739fa82220 */ /* 0x040fe20000410000 */
[----:B------:R-:W-:Y:S01]  /*5f90*/  MOV R115, RZ ;  /* 0x000000ff00737202 */ /* 0x000fe20000000f00 */
[----:B------:R-:W-:-:S05]  /*5fa0*/  @P2 FMUL.FTZ R115, R159, R176 ;  /* 0x000000b09f732220 */ /* 0x000fca0000410000 */
[----:B------:R-:W-:-:S07]  /*5fb0*/  F2FP.F16.F32.PACK_AB R115, R115, R173 ;  /* 0x000000ad7373723e */ /* 0x000fce00000000ff */
.L_x_3522:
        /* <DEDUP_REMOVED lines=9> */
[--C-:B------:R-:W-:Y:S01]  /*6050*/  FFMA.FTZ R146, R160, R146, R161.reuse ;  /* 0x00000092a0927223 */ /* 0x100fe200000100a1 */
[----:B------:R-:W-:Y:S01]  /*6060*/  LOP3.LUT P2, RZ, R152, 0xff, RZ, 0xc0, !PT ;  /* 0x000000ff98ff7812 */ /* 0x000fe2000784c0ff */
        /* <DEDUP_REMOVED lines=9> */
[--C-:B------:R-:W-:Y:S01]  /*6100*/  FFMA.FTZ R142, R160, R142, R161.reuse ;  /* 0x0000008ea08e7223 */ /* 0x100fe200000100a1 */
[----:B------:R-:W-:Y:S01]  /*6110*/  FMUL.FTZ R49, R48, R4 ;  /* 0x0000000430317220 */ /* 0x000fe20000410000 */
[C-C-:B------:R-:W-:Y:S01]  /*6120*/  FFMA.FTZ R141, R160.reuse, R141, R161.reuse ;  /* 0x0000008da08d7223 */ /* 0x140fe200000100a1 */
[--C-:B-----5:R-:W-:Y:S02]  /*6130*/  @P2 HADD2.F32 R50, -RZ, R112.reuse.H0_H0 ;  /* 0x20000070ff322230 */ /* 0x120fe40000004100 */
[----:B------:R-:W-:Y:S01]  /*6140*/  FFMA.FTZ R140, R160, R140, R161 ;  /* 0x0000008ca08c7223 */ /* 0x000fe200000100a1 */
[----:B------:R-:W-:Y:S01]  /*6150*/  FMUL.FTZ R49, R49, UR4 ;  /* 0x0000000431317c20 */ /* 0x000fe20008410000 */
[----:B------:R-:W-:Y:S02]  /*6160*/  @P3 HADD2.F32 R112, -RZ, R112.H1_H1 ;  /* 0x30000070ff703230 */ /* 0x000fe40000004100 */
[----:B------:R-:W-:Y:S01]  /*6170*/  FADD.FTZ R151, -R141, R151 ;  /* 0x000000978d977221 */ /* 0x000fe20000010100 */
[----:B------:R-:W-:-:S02]  /*6180*/  HFMA2 R141, -RZ, RZ, 0, 0 ;  /* 0x00000000ff8d7431 */ /* 0x000fc400000001ff */
[----:B------:R-:W-:Y:S01]  /*6190*/  @P2 FMUL.FTZ R146, R49, R50 ;  /* 0x0000003231922220 */ /* 0x000fe20000410000 */
[--C-:B------:R-:W-:Y:S02]  /*61a0*/  @P2 HADD2.F32 R50, -RZ, R76.reuse.H0_H0 ;  /* 0x2000004cff322230 */ /* 0x100fe40000004100 */
[----:B------:R-:W-:Y:S01]  /*61b0*/  FMUL.FTZ R151, R5, R151 ;  /* 0x0000009705977220 */ /* 0x000fe20000410000 */
[C-C-:B------:R-:W-:Y:S01]  /*61c0*/  FFMA.FTZ R139, R160.reuse, R139, R161.reuse ;  /* 0x0000008ba08b7223 */ /* 0x140fe200000100a1 */
[C-C-:B------:R-:W-:Y:S01]  /*61d0*/  FFMA.FTZ R138, R160.reuse, R138, R161.reuse ;  /* 0x0000008aa08a7223 */ /* 0x140fe200000100a1 */
[----:B------:R-:W-:Y:S01]  /*61e0*/  FFMA.FTZ R137, R160, R137, R161 ;  /* 0x00000089a0897223 */ /* 0x000fe200000100a1 */
[----:B------:R-:W-:Y:S01]  /*61f0*/  @P2 FMUL.FTZ R155, R49, R50 ;  /* 0x00000032319b2220 */ /* 0x000fe20000410000 */
[----:B------:R-:W-:Y:S01]  /*6200*/  FMUL.FTZ R49, R51, R4 ;  /* 0x0000000433317220 */ /* 0x000fe20000410000 */
[----:B------:R-:W-:Y:S01]  /*6210*/  @P3 HADD2.F32 R50, -RZ, R76.H1_H1 ;  /* 0x3000004cff323230 */ /* 0x000fe20000004100 */
[----:B------:R-:W-:Y:S01]  /*6220*/  LOP3.LUT P2, RZ, R152, 0xff0000, RZ, 0xc0, !PT ;  /* 0x00ff000098ff7812 */ /* 0x000fe2000784c0ff */
[----:B------:R-:W-:Y:S01]  /*6230*/  FADD.FTZ R139, -R139, R149 ;  /* 0x000000958b8b7221 */ /* 0x000fe20000010100 */
[----:B------:R-:W-:Y:S01]  /*6240*/  FMUL.FTZ R49, R49, UR4 ;  /* 0x0000000431317c20 */ /* 0x000fe20008410000 */
[----:B------:R-:W-:-:S02]  /*6250*/  HFMA2 R149, -RZ, RZ, 0, 0 ;  /* 0x00000000ff957431 */ /* 0x000fc400000001ff */
[----:B------:R-:W-:Y:S01]  /*6260*/  FADD.FTZ R138, -R138, R148 ;  /* 0x000000948a8a7221 */ /* 0x000fe20000010100 */
[----:B------:R-:W-:Y:S02]  /*6270*/  HFMA2 R148, -RZ, RZ, 0, 0 ;  /* 0x00000000ff947431 */ /* 0x000fe400000001ff */
[C---:B------:R-:W-:Y:S01]  /*6280*/  @P3 FMUL.FTZ R143, R49.reuse, R112 ;  /* 0x00000070318f3220 */ /* 0x040fe20000410000 */
[----:B------:R-:W-:Y:S01]  /*6290*/  MOV R112, RZ ;  /* 0x000000ff00707202 */ /* 0x000fe20000000f00 */
[----:B------:R-:W-:Y:S01]  /*62a0*/  @P3 FMUL.FTZ R112, R49, R50 ;  /* 0x0000003231703220 */ /* 0x000fe20000410000 */
[----:B------:R-:W-:Y:S01]  /*62b0*/  FADD.FTZ R49, -R142, R154 ;  /* 0x0000009a8e317221 */ /* 0x000fe20000010100 */
[----:B------:R-:W-:Y:S02]  /*62c0*/  HFMA2 R142, -RZ, RZ, 0, 0 ;  /* 0x00000000ff8e7431 */ /* 0x000fe400000001ff */
[----:B------:R-:W-:Y:S01]  /*62d0*/  FADD.FTZ R137, -R137, R147 ;  /* 0x0000009389897221 */ /* 0x000fe20000010100 */
[----:B------:R-:W-:-:S02]  /*62e0*/  HFMA2 R147, -RZ, RZ, 0, 0 ;  /* 0x00000000ff937431 */ /* 0x000fc400000001ff */
[C---:B------:R-:W-:Y:S01]  /*62f0*/  FMUL.FTZ R49, R5.reuse, R49 ;  /* 0x0000003105317220 */ /* 0x040fe20000410000 */
[----:B------:R-:W-:Y:S02]  /*6300*/  @P2 HADD2.F32 R154, -RZ, R113.H0_H0 ;  /* 0x20000071ff9a2230 */ /* 0x000fe40000004100 */
[----:B------:R-:W-:Y:S01]  /*6310*/  FMUL.FTZ R137, R5, R137 ;  /* 0x0000008905897220 */ /* 0x000fe20000410000 */
[----:B------:R-:W-:Y:S02]  /*6320*/  @P2 HADD2.F32 R156, -RZ, R77.H0_H0 ;  /* 0x2000004dff9c2230 */ /* 0x000fe40000004100 */
[----:B------:R-:W-:Y:S01]  /*6330*/  FMUL.FTZ R50, R49, R4 ;  /* 0x0000000431327220 */ /* 0x000fe20000410000 */
[----:B------:R-:W-:Y:S02]  /*6340*/  F2FP.F16.F32.PACK_AB R48, R51, R48 ;  /* 0x000000303330723e */ /* 0x000fe400000000ff */
[----:B------:R-:W-:Y:S01]  /*6350*/  F2FP.F16.F32.PACK_AB R49, R151, R49 ;  /* 0x000000319731723e */ /* 0x000fe200000000ff */
[----:B------:R-:W-:Y:S01]  /*6360*/  FMUL.FTZ R50, R50, UR4 ;  /* 0x0000000432327c20 */ /* 0x000fe20008410000 */
[----:B------:R-:W-:-:S03]  /*6370*/  F2FP.F16.F32.PACK_AB R112, R112, R155 ;  /* 0x0000009b7070723e */ /* 0x000fc600000000ff */
[C---:B------:R-:W-:Y:S01]  /*6380*/  @P2 FMUL.FTZ R142, R50.reuse, R154 ;  /* 0x0000009a328e2220 */ /* 0x040fe20000410000 */
[----:B------:R-:W-:Y:S01]  /*6390*/  MOV R154, RZ ;  /* 0x000000ff009a7202 */ /* 0x000fe20000000f00 */
[----:B------:R-:W-:Y:S01]  /*63a0*/  @P2 FMUL.FTZ R154, R50, R156 ;  /* 0x0000009c329a2220 */ /* 0x000fe20000410000 */
[----:B------:R-:W-:Y:S01]  /*63b0*/  LOP3.LUT P2, RZ, R152, 0xff000000, RZ, 0xc0, !PT ;  /* 0xff00000098ff7812 */ /* 0x000fe2000784c0ff */
[----:B------:R-:W-:-:S04]  /*63c0*/  FMUL.FTZ R50, R151, R4 ;  /* 0x0000000497327220 */ /* 0x000fc80000410000 */
        /* <DEDUP_REMOVED lines=11> */
[----:B------:R-:W-:-:S04]  /*6480*/  FMUL.FTZ R156, R50, R4 ;  /* 0x00000004329c7220 */ /* 0x000fc80000410000 */
[----:B------:R-:W-:Y:S02]  /*6490*/  @P2 HADD2.F32 R150, -RZ, R114.H0_H0 ;  /* 0x20000072ff962230 */ /* 0x000fe40000004100 */
[----:B------:R-:W-:Y:S01]  /*64a0*/  FMUL.FTZ R156, R156, UR4 ;  /* 0x000000049c9c7c20 */ /* 0x000fe20008410000 */
[----:B------:R-:W-:-:S03]  /*64b0*/  @P2 HADD2.F32 R157, -RZ, R78.H0_H0 ;  /* 0x2000004eff9d2230 */ /* 0x000fc60000004100 */
[C---:B------:R-:W-:Y:S01]  /*64c0*/  @P2 FMUL.FTZ R140, R156.reuse, R150 ;  /* 0x000000969c8c2220 */ /* 0x040fe20000410000 */
[----:B------:R-:W-:Y:S01]  /*64d0*/  MOV R150, RZ ;  /* 0x000000ff00967202 */ /* 0x000fe20000000f00 */
[----:B------:R-:W-:Y:S01]  /*64e0*/  @P2 FMUL.FTZ R150, R156, R157 ;  /* 0x0000009d9c962220 */ /* 0x000fe20000410000 */
[----:B------:R-:W-:Y:S01]  /*64f0*/  LOP3.LUT P2, RZ, R153, 0xff00, RZ, 0xc0, !PT ;  /* 0x0000ff0099ff7812 */ /* 0x000fe2000784c0ff */
[----:B------:R-:W-:-:S04]  /*6500*/  FMUL.FTZ R156, R5, R139 ;  /* 0x0000008b059c7220 */ /* 0x000fc80000410000 */
[C---:B------:R-:W-:Y:S01]  /*6510*/  FMUL.FTZ R139, R156.reuse, R4 ;  /* 0x000000049c8b7220 */ /* 0x040fe20000410000 */
[----:B------:R-:W-:-:S03]  /*6520*/  F2FP.F16.F32.PACK_AB R50, R156, R50 ;  /* 0x000000329c32723e */ /* 0x000fc600000000ff */
[----:B------:R-:W-:-:S04]  /*6530*/  FMUL.FTZ R139, R139, UR4 ;  /* 0x000000048b8b7c20 */ /* 0x000fc80008410000 */
[----:B------:R-:W-:Y:S02]  /*6540*/  @P2 HADD2.F32 R114, -RZ, R114.H1_H1 ;  /* 0x30000072ff722230 */ /* 0x000fe40000004100 */
[----:B------:R-:W-:-:S03]  /*6550*/  @P2 HADD2.F32 R157, -RZ, R78.H1_H1 ;  /* 0x3000004eff9d2230 */ /* 0x000fc60000004100 */
[C---:B------:R-:W-:Y:S01]  /*6560*/  @P2 FMUL.FTZ R149, R139.reuse, R114 ;  /* 0x000000728b952220 */ /* 0x040fe20000410000 */
[----:B------:R-:W-:Y:S01]  /*6570*/  MOV R114, RZ ;  /* 0x000000ff00727202 */ /* 0x000fe20000000f00 */
[----:B------:R-:W-:Y:S01]  /*6580*/  @P2 FMUL.FTZ R114, R139, R157 ;  /* 0x0000009d8b722220 */ /* 0x000fe20000410000 */
[----:B------:R-:W-:Y:S01]  /*6590*/  LOP3.LUT P2, RZ, R153, 0xff0000, RZ, 0xc0, !PT ;  /* 0x00ff000099ff7812 */ /* 0x000fe2000784c0ff */
[----:B------:R-:W-:-:S03]  /*65a0*/  FMUL.FTZ R139, R5, R138 ;  /* 0x0000008a058b7220 */ /* 0x000fc60000410000 */
[----:B------:R-:W-:Y:S01]  /*65b0*/  F2FP.F16.F32.PACK_AB R114, R114, R150 ;  /* 0x000000967272723e */ /* 0x000fe200000000ff */
[----:B------:R-:W-:Y:S01]  /*65c0*/  FMUL.FTZ R157, R139, R4 ;  /* 0x000000048b9d7220 */ /* 0x000fe20000410000 */
[----:B------:R-:W-:-:S03]  /*65d0*/  F2FP.F16.F32.PACK_AB R51, R137, R139 ;  /* 0x0000008b8933723e */ /* 0x000fc600000000ff */
[----:B------:R-:W-:-:S04]  /*65e0*/  FMUL.FTZ R157, R157, UR4 ;  /* 0x000000049d9d7c20 */ /* 0x000fc80008410000 */
[----:B------:R-:W-:Y:S02]  /*65f0*/  @P2 HADD2.F32 R138, -RZ, R115.H0_H0 ;  /* 0x20000073ff8a2230 */ /* 0x000fe40000004100 */
[----:B------:R-:W-:-:S03]  /*6600*/  @P2 HADD2.F32 R158, -RZ, R79.H0_H0 ;  /* 0x2000004fff9e2230 */ /* 0x000fc60000004100 */
[C---:B------:R-:W-:Y:S01]  /*6610*/  @P2 FMUL.FTZ R148, R157.reuse, R138 ;  /* 0x0000008a9d942220 */ /* 0x040fe20000410000 */
[----:B------:R-:W-:Y:S01]  /*6620*/  MOV R138, RZ ;  /* 0x000000ff008a7202 */ /* 0x000fe20000000f00 */
[----:B------:R-:W-:Y:S01]  /*6630*/  @P2 FMUL.FTZ R138, R157, R158 ;  /* 0x0000009e9d8a2220 */ /* 0x000fe20000410000 */
[----:B------:R-:W-:Y:S01]  /*6640*/  ISETP.GE.U32.AND P2, PT, R152, RZ, PT ;  /* 0x000000ff9800720c */ /* 0x000fe20003f46070 */
[----:B------:R-:W-:-:S03]  /*6650*/  FMUL.FTZ R152, R137, R4 ;  /* 0x0000000489987220 */ /* 0x000fc60000410000 */
[----:B------:R-:W-:Y:S01]  /*6660*/  ISETP.GE.U32.AND.EX P2, PT, R153, 0x1000000, PT, P2 ;  /* 0x010000009900780c */ /* 0x000fe20003f46120 */
[----:B------:R-:W-:-:S12]  /*6670*/  FMUL.FTZ R152, R152, UR4 ;  /* 0x0000000498987c20 */ /* 0x000fd80008410000 */
[----:B------:R-:W-:Y:S02]  /*6680*/  @P2 HADD2.F32 R115, -RZ, R115.H1_H1 ;  /* 0x30000073ff732230 */ /* 0x000fe40000004100 */
[----:B------:R-:W-:-:S03]  /*6690*/  @P2 HADD2.F32 R153, -RZ, R79.H1_H1 ;  /* 0x3000004fff992230 */ /* 0x000fc60000004100 */
[C---:B------:R-:W-:Y:S01]  /*66a0*/  @P2 FMUL.FTZ R147, R152.reuse, R115 ;  /* 0x0000007398932220 */ /* 0x040fe20000410000 */
[----:B------:R-:W-:Y:S01]  /*66b0*/  MOV R115, RZ ;  /* 0x000000ff00737202 */ /* 0x000fe20000000f00 */
[----:B------:R-:W-:-:S05]  /*66c0*/  @P2 FMUL.FTZ R115, R152, R153 ;  /* 0x0000009998732220 */ /* 0x000fca0000410000 */
[----:B------:R-:W-:Y:S01]  /*66d0*/  F2FP.F16.F32.PACK_AB R115, R115, R138 ;  /* 0x0000008a7373723e */ /* 0x000fe200000000ff */
[----:B------:R-:W-:Y:S06]  /*66e0*/  BRA `(.L_x_3524) ;  /* 0x0000000400947947 */ /* 0x000fec0003800000 */
.L_x_3523:
[--C-:B------:R-:W-:Y:S01]  /*66f0*/  FFMA.FTZ R146, R160, R146, R161.reuse ;  /* 0x00000092a0927223 */ /* 0x100fe200000100a1 */
        /* <DEDUP_REMOVED lines=11> */
[----:B------:R-:W-:Y:S01]  /*67b0*/  FMUL.FTZ R146, R4, R146 ;  /* 0x0000009204927220 */ /* 0x000fe20000410000 */
[----:B------:R-:W-:Y:S01]  /*67c0*/  FMUL.FTZ R141, R5, R141 ;  /* 0x0000008d058d7220 */ /* 0x000fe20000410000 */
[----:B-----5:R-:W-:-:S02]  /*67d0*/  @P2 HADD2.F32 R156, -RZ, R112.H0_H0 ;  /* 0x20000070ff9c2230 */ /* 0x020fc40000004100 */
[----:B------:R-:W-:Y:S01]  /*67e0*/  FMUL.FTZ R155, R4, R143 ;  /* 0x0000008f049b7220 */ /* 0x000fe20000410000 */
[----:B------:R-:W-:Y:S01]  /*67f0*/  FMUL.FTZ R157, R146, UR4 ;  /* 0x00000004929d7c20 */ /* 0x000fe20008410000 */
[----:B------:R-:W-:Y:S02]  /*6800*/  HFMA2 R146, -RZ, RZ, 0, 0 ;  /* 0x00000000ff927431 */ /* 0x000fe400000001ff */
[----:B------:R-:W-:Y:S02]  /*6810*/  @P2 HADD2.F32 R158, -RZ, R76.H0_H0 ;  /* 0x2000004cff9e2230 */ /* 0x000fe40000004100 */
[----:B------:R-:W-:Y:S02]  /*6820*/  HFMA2 R143, -RZ, RZ, 0, 0 ;  /* 0x00000000ff8f7431 */ /* 0x000fe400000001ff */
[----:B------:R-:W-:Y:S01]  /*6830*/  FMUL.FTZ R155, R155, UR4 ;  /* 0x000000049b9b7c20 */ /* 0x000fe20008410000 */
[C---:B------:R-:W-:Y:S01]  /*6840*/  FMUL.FTZ R142, R4.reuse, R142 ;  /* 0x0000008e048e7220 */ /* 0x040fe20000410000 */
[----:B------:R-:W-:Y:S01]  /*6850*/  FMUL.FTZ R151, R4, R141 ;  /* 0x0000008d04977220 */ /* 0x000fe20000410000 */
[-C--:B------:R-:W-:Y:S01]  /*6860*/  @P2 FMUL.FTZ R146, R156, R157.reuse ;  /* 0x0000009d9c922220 */ /* 0x080fe20000410000 */
[----:B------:R-:W-:Y:S01]  /*6870*/  MOV R156, RZ ;  /* 0x000000ff009c7202 */ /* 0x000fe20000000f00 */
[----:B------:R-:W-:Y:S01]  /*6880*/  @P2 FMUL.FTZ R156, R158, R157 ;  /* 0x0000009d9e9c2220 */ /* 0x000fe20000410000 */
[----:B------:R-:W-:Y:S01]  /*6890*/  LOP3.LUT P2, RZ, R152, 0xff00, RZ, 0xc0, !PT ;  /* 0x0000ff0098ff7812 */ /* 0x000fe2000784c0ff */
[----:B------:R-:W-:-:S02]  /*68a0*/  HFMA2 R141, -RZ, RZ, 0, 0 ;  /* 0x00000000ff8d7431 */ /* 0x000fc400000001ff */
[----:B------:R-:W-:Y:S01]  /*68b0*/  FMUL.FTZ R151, R151, UR4 ;  /* 0x0000000497977c20 */ /* 0x000fe20008410000 */
[C-C-:B------:R-:W-:Y:S01]  /*68c0*/  FFMA.FTZ R140, R160.reuse, R140, R161.reuse ;  /* 0x0000008ca08c7223 */ /* 0x140fe200000100a1 */
[C-C-:B------:R-:W-:Y:S01]  /*68d0*/  FFMA.FTZ R139, R160.reuse, R139, R161.reuse ;  /* 0x0000008ba08b7223 */ /* 0x140fe200000100a1 */
[----:B------:R-:W-:Y:S01]  /*68e0*/  LOP3.LUT P3, RZ, R153, 0xff00, RZ, 0xc0, !PT ;  /* 0x0000ff0099ff7812 */ /* 0x000fe2000786c0ff */
[----:B------:R-:W-:Y:S01]  /*68f0*/  FFMA.FTZ R138, R160, R138, R161 ;  /* 0x0000008aa08a7223 */ /* 0x000fe200000100a1 */
[----:B------:R-:W-:Y:S01]  /*6900*/  FADD.FTZ R140, -R140, R150 ;  /* 0x000000968c8c7221 */ /* 0x000fe20000010100 */
[----:B------:R-:W-:Y:S01]  /*6910*/  FADD.FTZ R139, -R139, R149 ;  /* 0x000000958b8b7221 */ /* 0x000fe20000010100 */
[----:B------:R-:W-:Y:S01]  /*6920*/  LOP3.LUT P4, RZ, R153, 0xff0000, RZ, 0xc0, !PT ;  /* 0x00ff000099ff7812 */ /* 0x000fe2000788c0ff */
[----:B------:R-:W-:Y:S01]  /*6930*/  FADD.FTZ R148, -R138, R148 ;  /* 0x000000948a947221 */ /* 0x000fe20000010100 */
[C---:B------:R-:W-:Y:S01]  /*6940*/  FMUL.FTZ R140, R5.reuse, R140 ;  /* 0x0000008c058c7220 */ /* 0x040fe20000410000 */
[----:B------:R-:W-:Y:S01]  /*6950*/  FMUL.FTZ R139, R5, R139 ;  /* 0x0000008b058b7220 */ /* 0x000fe20000410000 */
[----:B------:R-:W-:-:S02]  /*6960*/  @P2 HADD2.F32 R112, -RZ, R112.H1_H1 ;  /* 0x30000070ff702230 */ /* 0x000fc40000004100 */
[----:B------:R-:W-:Y:S02]  /*6970*/  HFMA2 R149, -RZ, RZ, 0, 0 ;  /* 0x00000000ff957431 */ /* 0x000fe400000001ff */
[----:B------:R-:W-:Y:S02]  /*6980*/  @P2 HADD2.F32 R157, -RZ, R76.H1_H1 ;  /* 0x3000004cff9d2230 */ /* 0x000fe40000004100 */
[C---:B------:R-:W-:Y:S01]  /*6990*/  FMUL.FTZ R140, R4.reuse, R140 ;  /* 0x0000008c048c7220 */ /* 0x040fe20000410000 */
[----:B------:R-:W-:Y:S01]  /*69a0*/  FMUL.FTZ R138, R4, R139 ;  /* 0x0000008b048a7220 */ /* 0x000fe20000410000 */
[-C--:B------:R-:W-:Y:S01]  /*69b0*/  @P2 FMUL.FTZ R143, R112, R155.reuse ;  /* 0x0000009b708f2220 */ /* 0x080fe20000410000 */
[----:B------:R-:W-:Y:S01]  /*69c0*/  MOV R112, RZ ;  /* 0x000000ff00707202 */ /* 0x000fe20000000f00 */
[----:B------:R-:W-:Y:S01]  /*69d0*/  @P2 FMUL.FTZ R112, R157, R155 ;  /* 0x0000009b9d702220 */ /* 0x000fe20000410000 */
[----:B------:R-:W-:Y:S01]  /*69e0*/  LOP3.LUT P2, RZ, R152, 0xff0000, RZ, 0xc0, !PT ;  /* 0x00ff000098ff7812 */ /* 0x000fe2000784c0ff */
[----:B------:R-:W-:Y:S01]  /*69f0*/  FMUL.FTZ R155, R142, UR4 ;  /* 0x000000048e9b7c20 */ /* 0x000fe20008410000 */
[----:B------:R-:W-:-:S02]  /*6a00*/  HFMA2 R142, -RZ, RZ, 0, 0 ;  /* 0x00000000ff8e7431 */ /* 0x000fc400000001ff */
[----:B------:R-:W-:Y:S01]  /*6a10*/  FMUL.FTZ R138, R138, UR4 ;  /* 0x000000048a8a7c20 */ /* 0x000fe20008410000 */
[----:B------:R-:W-:Y:S02]  /*6a20*/  @P3 HADD2.F32 R139, -RZ, R78.H1_H1 ;  /* 0x3000004eff8b3230 */ /* 0x000fe40000004100 */
[----:B------:R-:W-:Y:S01]  /*6a30*/  FMUL.FTZ R148, R5, R148 ;  /* 0x0000009405947220 */ /* 0x000fe20000410000 */
[----:B------:R-:W-:Y:S01]  /*6a40*/  FFMA.FTZ R137, R160, R137, R161 ;  /* 0x00000089a0897223 */ /* 0x000fe200000100a1 */
[----:B------:R-:W-:-:S03]  /*6a50*/  F2FP.F16.F32.PACK_AB R112, R112, R156 ;  /* 0x0000009c7070723e */ /* 0x000fc600000000ff */
[----:B------:R-:W-:Y:S01]  /*6a60*/  FADD.FTZ R147, -R137, R147 ;  /* 0x0000009389937221 */ /* 0x000fe20000010100 */
[----:B------:R-:W-:Y:S02]  /*6a70*/  @P4 HADD2.F32 R137, -RZ, R115.H0_H0 ;  /* 0x20000073ff894230 */ /* 0x000fe40000004100 */
[----:B------:R-:W-:Y:S02]  /*6a80*/  @P2 HADD2.F32 R154, -RZ, R113.H0_H0 ;  /* 0x20000071ff9a2230 */ /* 0x000fe40000004100 */
[----:B------:R-:W-:-:S03]  /*6a90*/  @P2 HADD2.F32 R157, -RZ, R77.H0_H0 ;  /* 0x2000004dff9d2230 */ /* 0x000fc60000004100 */
[-C--:B------:R-:W-:Y:S01]  /*6aa0*/  @P2 FMUL.FTZ R142, R154, R155.reuse ;  /* 0x0000009b9a8e2220 */ /* 0x080fe20000410000 */
[----:B------:R-:W-:Y:S01]  /*6ab0*/  MOV R154, RZ ;  /* 0x000000ff009a7202 */ /* 0x000fe20000000f00 */
[----:B------:R-:W-:Y:S01]  /*6ac0*/  @P2 FMUL.FTZ R154, R157, R155 ;  /* 0x0000009b9d9a2220 */ /* 0x000fe20000410000 */
[----:B------:R-:W-:-:S13]  /*6ad0*/  LOP3.LUT P2, RZ, R152, 0xff000000, RZ, 0xc0, !PT ;  /* 0xff00000098ff7812 */ /* 0x000fda000784c0ff */
[----:B------:R-:W-:Y:S02]  /*6ae0*/  @P2 HADD2.F32 R113, -RZ, R113.H1_H1 ;  /* 0x30000071ff712230 */ /* 0x000fe40000004100 */
[----:B------:R-:W-:-:S03]  /*6af0*/  @P2 HADD2.F32 R155, -RZ, R77.H1_H1 ;  /* 0x3000004dff9b2230 */ /* 0x000fc60000004100 */
[-C--:B------:R-:W-:Y:S01]  /*6b00*/  @P2 FMUL.FTZ R141, R113, R151.reuse ;  /* 0x00000097718d2220 */ /* 0x080fe20000410000 */
[----:B------:R-:W-:Y:S01]  /*6b10*/  MOV R113, RZ ;  /* 0x000000ff00717202 */ /* 0x000fe20000000f00 */
[----:B------:R-:W-:Y:S01]  /*6b20*/  @P2 FMUL.FTZ R113, R155, R151 ;  /* 0x000000979b712220 */ /* 0x000fe20000410000 */
[----:B------:R-:W-:Y:S01]  /*6b30*/  LOP3.LUT P2, RZ, R153, 0xff, RZ, 0xc0, !PT ;  /* 0x000000ff99ff7812 */ /* 0x000fe2000784c0ff */
[----:B------:R-:W-:Y:S01]  /*6b40*/  FMUL.FTZ R151, R140, UR4 ;  /* 0x000000048c977c20 */ /* 0x000fe20008410000 */
[----:B------:R-:W-:Y:S02]  /*6b50*/  HFMA2 R140, -RZ, RZ, 0, 0 ;  /* 0x00000000ff8c7431 */ /* 0x000fe400000001ff */
[----:B------:R-:W-:-:S09]  /*6b60*/  F2FP.F16.F32.PACK_AB R113, R113, R154 ;  /* 0x0000009a7171723e */ /* 0x000fd200000000ff */
[--C-:B------:R-:W-:Y:S02]  /*6b70*/  @P2 HADD2.F32 R150, -RZ, R114.reuse.H0_H0 ;  /* 0x20000072ff962230 */ /* 0x100fe40000004100 */
[----:B------:R-:W-:Y:S02]  /*6b80*/  @P3 HADD2.F32 R114, -RZ, R114.H1_H1 ;  /* 0x30000072ff723230 */ /* 0x000fe40000004100 */
[----:B------:R-:W-:Y:S02]  /*6b90*/  @P2 HADD2.F32 R155, -RZ, R78.H0_H0 ;  /* 0x2000004eff9b2230 */ /* 0x000fe40000004100 */
[-C--:B------:R-:W-:Y:S01]  /*6ba0*/  @P2 FMUL.FTZ R140, R150, R151.reuse ;  /* 0x00000097968c2220 */ /* 0x080fe20000410000 */
[----:B------:R-:W-:Y:S01]  /*6bb0*/  MOV R150, RZ ;  /* 0x000000ff00967202 */ /* 0x000fe20000000f00 */
[-C--:B------:R-:W-:Y:S01]  /*6bc0*/  @P3 FMUL.FTZ R149, R114, R138.reuse ;  /* 0x0000008a72953220 */ /* 0x080fe20000410000 */
[----:B------:R-:W-:Y:S01]  /*6bd0*/  MOV R114, RZ ;  /* 0x000000ff00727202 */ /* 0x000fe20000000f00 */
[----:B------:R-:W-:Y:S01]  /*6be0*/  @P2 FMUL.FTZ R150, R155, R151 ;  /* 0x000000979b962220 */ /* 0x000fe20000410000 */
[----:B------:R-:W-:Y:S01]  /*6bf0*/  ISETP.GE.U32.AND P2, PT, R152, RZ, PT ;  /* 0x000000ff9800720c */ /* 0x000fe20003f46070 */
[----:B------:R-:W-:Y:S01]  /*6c00*/  @P3 FMUL.FTZ R114, R139, R138 ;  /* 0x0000008a8b723220 */ /* 0x000fe20000410000 */
[----:B------:R-:W-:Y:S01]  /*6c10*/  FMUL.FTZ R138, R4, R148 ;  /* 0x00000094048a7220 */ /* 0x000fe20000410000 */
[----:B------:R-:W-:Y:S01]  /*6c20*/  HFMA2 R148, -RZ, RZ, 0, 0 ;  /* 0x00000000ff947431 */ /* 0x000fe200000001ff */
[----:B------:R-:W-:Y:S01]  /*6c30*/  ISETP.GE.U32.AND.EX P2, PT, R153, 0x1000000, PT, P2 ;  /* 0x010000009900780c */ /* 0x000fe20003f46120 */
[----:B------:R-:W-:-:S02]  /*6c40*/  @P4 HADD2.F32 R139, -RZ, R79.H0_H0 ;  /* 0x2000004fff8b4230 */ /* 0x000fc40000004100 */
[----:B------:R-:W-:Y:S01]  /*6c50*/  FMUL.FTZ R138, R138, UR4 ;  /* 0x000000048a8a7c20 */ /* 0x000fe20008410000 */
[----:B------:R-:W-:-:S03]  /*6c60*/  F2FP.F16.F32.PACK_AB R114, R114, R150 ;  /* 0x000000967272723e */ /* 0x000fc600000000ff */
[-C--:B------:R-:W-:Y:S01]  /*6c70*/  @P4 FMUL.FTZ R148, R137, R138.reuse ;  /* 0x0000008a89944220 */ /* 0x080fe20000410000 */
[----:B------:R-:W-:Y:S01]  /*6c80*/  MOV R137, RZ ;  /* 0x000000ff00897202 */ /* 0x000fe20000000f00 */
[----:B------:R-:W-:Y:S01]  /*6c90*/  @P4 FMUL.FTZ R137, R139, R138 ;  /* 0x0000008a8b894220 */ /* 0x000fe20000410000 */
[----:B------:R-:W-:Y:S01]  /*6ca0*/  FMUL.FTZ R139, R5, R147 ;  /* 0x00000093058b7220 */ /* 0x000fe20000410000 */
[----:B------:R-:W-:-:S03]  /*6cb0*/  MOV R147, RZ ;  /* 0x000000ff00937202 */ /* 0x000fc60000000f00 */
[----:B------:R-:W-:Y:S01]  /*6cc0*/  FMUL.FTZ R139, R4, R139 ;  /* 0x0000008b048b7220 */ /* 0x000fe20000410000 */
[----:B------:R-:W-:Y:S02]  /*6cd0*/  @P2 HADD2.F32 R138, -RZ, R115.H1_H1 ;  /* 0x30000073ff8a2230 */ /* 0x000fe40000004100 */
[----:B------:R-:W-:Y:S02]  /*6ce0*/  HFMA2 R115, -RZ, RZ, 0, 0 ;  /* 0x00000000ff737431 */ /* 0x000fe400000001ff */
[----:B------:R-:W-:Y:S02]  /*6cf0*/  @P2 HADD2.F32 R151, -RZ, R79.H1_H1 ;  /* 0x3000004fff972230 */ /* 0x000fe40000004100 */
[----:B------:R-:W-:-:S04]  /*6d00*/  FMUL.FTZ R139, R139, UR4 ;  /* 0x000000048b8b7c20 */ /* 0x000fc80008410000 */
[-C--:B------:R-:W-:Y:S01]  /*6d10*/  @P2 FMUL.FTZ R115, R151, R139.reuse ;  /* 0x0000008b97732220 */ /* 0x080fe20000410000 */
[----:B------:R-:W-:-:S04]  /*6d20*/  @P2 FMUL.FTZ R147, R138, R139 ;  /* 0x0000008b8a932220 */ /* 0x000fc80000410000 */
[----:B------:R-:W-:-:S07]  /*6d30*/  F2FP.F16.F32.PACK_AB R115, R115, R137 ;  /* 0x000000897373723e */ /* 0x000fce00000000ff */
.L_x_3524:
        /* <DEDUP_REMOVED lines=13> */
[----:B------:R-:W-:Y:S01]  /*6e10*/  CS2R R124, SRZ ;  /* 0x00000000007c7805 */ /* 0x000fe2000001ff00 */
[----:B------:R-:W-:Y:S01]  /*6e20*/  FADD.FTZ R51, -R51, R117 ;  /* 0x0000007533337221 */ /* 0x000fe20000010100 */
[----:B------:R-:W-:Y:S02]  /*6e30*/  HFMA2 R116, -RZ, RZ, 0, 0 ;  /* 0x00000000ff747431 */ /* 0x000fe400000001ff */
[C---:B------:R-:W-:Y:S01]  /*6e40*/  FMUL.FTZ R48, R5.reuse, R48 ;  /* 0x0000003005307220 */ /* 0x040fe20000410000 */
[C-C-:B------:R-:W-:Y:S01]  /*6e50*/  FFMA.FTZ R126, R160.reuse, R126, R161.reuse ;  /* 0x0000007ea07e7223 */ /* 0x140fe200000100a1 */
[----:B------:R-:W-:Y:S01]  /*6e60*/  FMUL.FTZ R51, R5, R51 ;  /* 0x0000003305337220 */ /* 0x000fe20000410000 */
[--C-:B------:R-:W-:Y:S01]  /*6e70*/  FFMA.FTZ R127, R160, R127, R161.reuse ;  /* 0x0000007fa07f7223 */ /* 0x100fe200000100a1 */
[----:B------:R-:W-:Y:S01]  /*6e80*/  FMUL.FTZ R49, R48, R4 ;  /* 0x0000000430317220 */ /* 0x000fe20000410000 */
[----:B------:R-:W-:Y:S01]  /*6e90*/  FFMA.FTZ R128, R160, R128, R161 ;  /* 0x00000080a0807223 */ /* 0x000fe200000100a1 */
[----:B-----5:R-:W-:-:S02]  /*6ea0*/  @P2 HADD2.F32 R50, -RZ, R112.H0_H0 ;  /* 0x20000070ff322230 */ /* 0x020fc40000004100 */
[C-C-:B------:R-:W-:Y:S01]  /*6eb0*/  FFMA.FTZ R129, R160.reuse, R129, R161.reuse ;  /* 0x00000081a0817223 */ /* 0x140fe200000100a1 */
[----:B------:R-:W-:Y:S01]  /*6ec0*/  FMUL.FTZ R49, R49, UR4 ;  /* 0x0000000431317c20 */ /* 0x000fe20008410000 */
[----:B------:R-:W-:Y:S02]  /*6ed0*/  @P3 HADD2.F32 R112, -RZ, R112.H1_H1 ;  /* 0x30000070ff703230 */ /* 0x000fe40000004100 */
[C---:B------:R-:W-:Y:S01]  /*6ee0*/  FFMA.FTZ R130, R160.reuse, R130, R161 ;  /* 0x00000082a0827223 */ /* 0x040fe200000100a1 */
[----:B------:R-:W-:Y:S01]  /*6ef0*/  FADD.FTZ R129, -R129, R121 ;  /* 0x0000007981817221 */ /* 0x000fe20000010100 */
[----:B------:R-:W-:Y:S01]  /*6f00*/  @P2 FMUL.FTZ R124, R49, R50 ;  /* 0x00000032317c2220 */ /* 0x000fe20000410000 */
[--C-:B------:R-:W-:Y:S02]  /*6f10*/  @P2 HADD2.F32 R50, -RZ, R80.reuse.H0_H0 ;  /* 0x20000050ff322230 */ /* 0x100fe40000004100 */
[----:B------:R-:W-:Y:S02]  /*6f20*/  HFMA2 R121, -RZ, RZ, 0, 0 ;  /* 0x00000000ff797431 */ /* 0x000fe400000001ff */
[----:B------:R-:W-:Y:S01]  /*6f30*/  FFMA.FTZ R131, R160, R131, R161 ;  /* 0x00000083a0837223 */ /* 0x000fe200000100a1 */
[----:B------:R-:W-:Y:S01]  /*6f40*/  F2FP.F16.F32.PACK_AB R48, R51, R48 ;  /* 0x000000303330723e */ /* 0x000fe200000000ff */
[----:B------:R-:W-:Y:S01]  /*6f50*/  @P2 FMUL.FTZ R116, R49, R50 ;  /* 0x0000003231742220 */ /* 0x000fe20000410000 */
[----:B------:R-:W-:Y:S01]  /*6f60*/  FMUL.FTZ R49, R51, R4 ;  /* 0x0000000433317220 */ /* 0x000fe20000410000 */
[----:B------:R-:W-:Y:S01]  /*6f70*/  @P3 HADD2.F32 R50, -RZ, R80.H1_H1 ;  /* 0x30000050ff323230 */ /* 0x000fe20000004100 */
[----:B------:R-:W-:-:S02]  /*6f80*/  LOP3.LUT P2, RZ, R144, 0xff0000, RZ, 0xc0, !PT ;  /* 0x00ff000090ff7812 */ /* 0x000fc4000784c0ff */
[----:B------:R-:W-:-:S04]  /*6f90*/  FMUL.FTZ R49, R49, UR4 ;  /* 0x0000000431317c20 */ /* 0x000fc80008410000 */
[C---:B------:R-:W-:Y:S01]  /*6fa0*/  @P3 FMUL.FTZ R125, R49.reuse, R112 ;  /* 0x00000070317d3220 */ /* 0x040fe20000410000 */
[----:B------:R-:W-:Y:S01]  /*6fb0*/  MOV R112, RZ ;  /* 0x000000ff00707202 */ /* 0x000fe20000000f00 */
[----:B------:R-:W-:Y:S01]  /*6fc0*/  @P3 FMUL.FTZ R112, R49, R50 ;  /* 0x0000003231703220 */ /* 0x000fe20000410000 */
[----:B------:R-:W-:Y:S01]  /*6fd0*/  FADD.FTZ R49, -R126, R118 ;  /* 0x000000767e317221 */ /* 0x000fe20000010100 */
[----:B------:R-:W-:-:S03]  /*6fe0*/  HFMA2 R118, -RZ, RZ, 0, 0 ;  /* 0x00000000ff767431 */ /* 0x000fc600000001ff */
[----:B------:R-:W-:Y:S01]  /*6ff0*/  FMUL.FTZ R49, R5, R49 ;  /* 0x0000003105317220 */ /* 0x000fe20000410000 */
[----:B------:R-:W-:Y:S01]  /*7000*/  @P2 HADD2.F32 R117, -RZ, R113.H0_H0 ;  /* 0x20000071ff752230 */ /* 0x000fe20000004100 */
[----:B------:R-:W-:Y:S01]  /*7010*/  F2FP.F16.F32.PACK_AB R112, R112, R116 ;  /* 0x000000747070723e */ /* 0x000fe200000000ff */
[----:B------:R-:W-:Y:S02]  /*7020*/  @P2 HADD2.F32 R126, -RZ, R81.H0_H0 ;  /* 0x20000051ff7e2230 */ /* 0x000fe40000004100 */
        /* <DEDUP_REMOVED lines=10> */
[----:B------:R-:W-:-:S03]  /*70d0*/  F2FP.F16.F32.PACK_AB R49, R126, R49 ;  /* 0x000000317e31723e */ /* 0x000fc600000000ff */
[----:B------:R-:W-:Y:S02]  /*70e0*/  @P2 HADD2.F32 R113, -RZ, R113.H1_H1 ;  /* 0x30000071ff712230 */ /* 0x000fe40000004100 */
[----:B------:R-:W-:Y:S01]  /*70f0*/  FMUL.FTZ R50, R50, UR4 ;  /* 0x0000000432327c20 */ /* 0x000fe20008410000 */
        /* <DEDUP_REMOVED lines=50> */
[----:B------:R-:W-:-:S05]  /*7420*/  @P2 FMUL.FTZ R115, R131, R137 ;  /* 0x0000008983732220 */ /* 0x000fca0000410000 */
[----:B------:R-:W-:Y:S01]  /*7430*/  F2FP.F16.F32.PACK_AB R115, R115, R128 ;  /* 0x000000807373723e */ /* 0x000fe200000000ff */
[----:B------:R-:W-:Y:S06]  /*7440*/  BRA `(.L_x_3526) ;  /* 0x0000000400947947 */ /* 0x000fec0003800000 */
.L_x_3525:
        /* <DEDUP_REMOVED lines=8> */
[C---:B------:R-:W-:Y:S01]  /*74d0*/  FMUL.FTZ R124, R5.reuse, R124 ;  /* 0x0000007c057c7220 */ /* 0x040fe20000410000 */
[----:B------:R-:W-:Y:S02]  /*74e0*/  HFMA2 R118, -RZ, RZ, 0, 0 ;  /* 0x00000000ff767431 */ /* 0x000fe400000001ff */
[----:B------:R-:W-:Y:S01]  /*74f0*/  FMUL.FTZ R117, R5, R125 ;  /* 0x0000007d05757220 */ /* 0x000fe20000410000 */
[----:B------:R-:W-:-:S02]  /*7500*/  HFMA2 R125, -RZ, RZ, 0, 0 ;  /* 0x00000000ff7d7431 */ /* 0x000fc400000001ff */
[C---:B------:R-:W-:Y:S01]  /*7510*/  FMUL.FTZ R124, R4.reuse, R124 ;  /* 0x0000007c047c7220 */ /* 0x040fe20000410000 */
[----:B------:R-:W-:Y:S01]  /*7520*/  FMUL.FTZ R126, R5, R126 ;  /* 0x0000007e057e7220 */ /* 0x000fe20000410000 */
[----:B-----5:R-:W-:Y:S02]  /*7530*/  @P2 HADD2.F32 R116, -RZ, R112.H0_H0 ;  /* 0x20000070ff742230 */ /* 0x020fe40000004100 */
[----:B------:R-:W-:Y:S01]  /*7540*/  FMUL.FTZ R117, R4, R117 ;  /* 0x0000007504757220 */ /* 0x000fe20000410000 */
[----:B------:R-:W-:Y:S01]  /*7550*/  FMUL.FTZ R136, R124, UR4 ;  /* 0x000000047c887c20 */ /* 0x000fe20008410000 */
[----:B------:R-:W-:Y:S02]  /*7560*/  HFMA2 R124, -RZ, RZ, 0, 0 ;  /* 0x00000000ff7c7431 */ /* 0x000fe400000001ff */
[----:B------:R-:W-:Y:S02]  /*7570*/  @P2 HADD2.F32 R137, -RZ, R80.H0_H0 ;  /* 0x20000050ff892230 */ /* 0x000fe40000004100 */
[----:B------:R-:W-:Y:S01]  /*7580*/  FMUL.FTZ R117, R117, UR4 ;  /* 0x0000000475757c20 */ /* 0x000fe20008410000 */
[----:B------:R-:W-:Y:S01]  /*7590*/  FMUL.FTZ R126, R4, R126 ;  /* 0x0000007e047e7220 */ /* 0x000fe20000410000 */
[----:B------:R-:W-:Y:S01]  /*75a0*/  FADD.FTZ R127, -R127, R119 ;  /* 0x000000777f7f7221 */ /* 0x000fe20000010100 */
[----:B------:R-:W-:-:S02]  /*75b0*/  HFMA2 R119, -RZ, RZ, 0, 0 ;  /* 0x00000000ff777431 */ /* 0x000fc400000001ff */
[-C--:B------:R-:W-:Y:S01]  /*75c0*/  @P2 FMUL.FTZ R124, R116, R136.reuse ;  /* 0x00000088747c2220 */ /* 0x080fe20000410000 */
[----:B------:R-:W-:Y:S01]  /*75d0*/  MOV R116, RZ ;  /* 0x000000ff00747202 */ /* 0x000fe20000000f00 */
[----:B------:R-:W-:Y:S01]  /*75e0*/  @P2 FMUL.FTZ R116, R137, R136 ;  /* 0x0000008889742220 */ /* 0x000fe20000410000 */
[----:B------:R-:W-:Y:S01]  /*75f0*/  LOP3.LUT P2, RZ, R144, 0xff00, RZ, 0xc0, !PT ;  /* 0x0000ff0090ff7812 */ /* 0x000fe2000784c0ff */
[----:B------:R-:W-:Y:S01]  /*7600*/  FMUL.FTZ R126, R126, UR4 ;  /* 0x000000047e7e7c20 */ /* 0x000fe20008410000 */
[C-C-:B------:R-:W-:Y:S01]  /*7610*/  FFMA.FTZ R128, R160.reuse, R128, R161.reuse ;  /* 0x00000080a0807223 */ /* 0x140fe200000100a1 */
[C-C-:B------:R-:W-:Y:S01]  /*7620*/  FFMA.FTZ R129, R160.reuse, R129, R161.reuse ;  /* 0x00000081a0817223 */ /* 0x140fe200000100a1 */
[----:B------:R-:W-:Y:S01]  /*7630*/  LOP3.LUT P3, RZ, R145, 0xff00, RZ, 0xc0, !PT ;  /* 0x0000ff0091ff7812 */ /* 0x000fe2000786c0ff */
[----:B------:R-:W-:Y:S01]  /*7640*/  FFMA.FTZ R130, R160, R130, R161 ;  /* 0x00000082a0827223 */ /* 0x000fe200000100a1 */
[----:B------:R-:W-:Y:S01]  /*7650*/  FADD.FTZ R128, -R128, R120 ;  /* 0x0000007880807221 */ /* 0x000fe20000010100 */
[----:B------:R-:W-:-:S02]  /*7660*/  HFMA2 R120, -RZ, RZ, 0, 0 ;  /* 0x00000000ff787431 */ /* 0x000fc400000001ff */
[----:B------:R-:W-:Y:S01]  /*7670*/  FADD.FTZ R129, -R129, R121 ;  /* 0x0000007981817221 */ /* 0x000fe20000010100 */
[----:B------:R-:W-:Y:S01]  /*7680*/  FADD.FTZ R122, -R130, R122 ;  /* 0x0000007a827a7221 */ /* 0x000fe20000010100 */
[----:B------:R-:W-:Y:S01]  /*7690*/  FMUL.FTZ R128, R5, R128 ;  /* 0x0000008005807220 */ /* 0x000fe20000410000 */
[----:B------:R-:W-:Y:S01]  /*76a0*/  LOP3.LUT P4, RZ, R145, 0xff0000, RZ, 0xc0, !PT ;  /* 0x00ff000091ff7812 */ /* 0x000fe2000788c0ff */
[C---:B------:R-:W-:Y:S01]  /*76b0*/  FMUL.FTZ R129, R5.reuse, R129 ;  /* 0x0000008105817220 */ /* 0x040fe20000410000 */
[----:B------:R-:W-:Y:S02]  /*76c0*/  @P2 HADD2.F32 R112, -RZ, R112.H1_H1 ;  /* 0x30000070ff702230 */ /* 0x000fe40000004100 */
[----:B------:R-:W-:Y:S02]  /*76d0*/  HFMA2 R121, -RZ, RZ, 0, 0 ;  /* 0x00000000ff797431 */ /* 0x000fe400000001ff */
[----:B------:R-:W-:Y:S02]  /*76e0*/  @P2 HADD2.F32 R136, -RZ, R80.H1_H1 ;  /* 0x30000050ff882230 */ /* 0x000fe40000004100 */
[----:B------:R-:W-:Y:S01]  /*76f0*/  FMUL.FTZ R122, R5, R122 ;  /* 0x0000007a057a7220 */ /* 0x000fe20000410000 */
[----:B------:R-:W-:Y:S01]  /*7700*/  FFMA.FTZ R131, R160, R131, R161 ;  /* 0x00000083a0837223 */ /* 0x000fe200000100a1 */
[-C--:B------:R-:W-:Y:S01]  /*7710*/  @P2 FMUL.FTZ R125, R112, R117.reuse ;  /* 0x00000075707d2220 */ /* 0x080fe20000410000 */
[----:B------:R-:W-:Y:S01]  /*7720*/  MOV R112, RZ ;  /* 0x000000ff00707202 */ /* 0x000fe20000000f00 */
[----:B------:R-:W-:Y:S01]  /*7730*/  @P2 FMUL.FTZ R112, R136, R117 ;  /* 0x0000007588702220 */ /* 0x000fe20000410000 */
[----:B------:R-:W-:Y:S01]  /*7740*/  LOP3.LUT P2, RZ, R144, 0xff0000, RZ, 0xc0, !PT ;  /* 0x00ff000090ff7812 */ /* 0x000fe2000784c0ff */
[----:B------:R-:W-:Y:S01]  /*7750*/  FMUL.FTZ R122, R4, R122 ;  /* 0x0000007a047a7220 */ /* 0x000fe20000410000 */
[----:B------:R-:W-:-:S02]  /*7760*/  FADD.FTZ R123, -R131, R123 ;  /* 0x0000007b837b7221 */ /* 0x000fc40000010100 */
[----:B------:R-:W-:Y:S02]  /*7770*/  F2FP.F16.F32.PACK_AB R112, R112, R116 ;  /* 0x000000747070723e */ /* 0x000fe400000000ff */
[----:B------:R-:W-:-:S07]  /*7780*/  FMUL.FTZ R123, R5, R123 ;  /* 0x0000007b057b7220 */ /* 0x000fce0000410000 */
[----:B------:R-:W-:Y:S02]  /*7790*/  @P2 HADD2.F32 R117, -RZ, R113.H0_H0 ;  /* 0x20000071ff752230 */ /* 0x000fe40000004100 */
[----:B------:R-:W-:-:S03]  /*77a0*/  @P2 HADD2.F32 R136, -RZ, R81.H0_H0 ;  /* 0x20000051ff882230 */ /* 0x000fc60000004100 */
[-C--:B------:R-:W-:Y:S01]  /*77b0*/  @P2 FMUL.FTZ R118, R117, R126.reuse ;  /* 0x0000007e75762220 */ /* 0x080fe20000410000 */
[----:B------:R-:W-:Y:S01]  /*77c0*/  MOV R117, RZ ;  /* 0x000000ff00757202 */ /* 0x000fe20000000f00 */
[----:B------:R-:W-:Y:S01]  /*77d0*/  @P2 FMUL.FTZ R117, R136, R126 ;  /* 0x0000007e88752220 */ /* 0x000fe20000410000 */
[----:B------:R-:W-:Y:S01]  /*77e0*/  LOP3.LUT P2, RZ, R144, 0xff000000, RZ, 0xc0, !PT ;  /* 0xff00000090ff7812 */ /* 0x000fe2000784c0ff */
[----:B------:R-:W-:-:S04]  /*77f0*/  FMUL.FTZ R126, R5, R127 ;  /* 0x0000007f057e7220 */ /* 0x000fc80000410000 */
[----:B------:R-:W-:-:S04]  /*7800*/  FMUL.FTZ R126, R4, R126 ;  /* 0x0000007e047e7220 */ /* 0x000fc80000410000 */
[----:B------:R-:W-:-:S04]  /*7810*/  FMUL.FTZ R126, R126, UR4 ;  /* 0x000000047e7e7c20 */ /* 0x000fc80008410000 */
[----:B------:R-:W-:Y:S02]  /*7820*/  @P2 HADD2.F32 R113, -RZ, R113.H1_H1 ;  /* 0x30000071ff712230 */ /* 0x000fe40000004100 */
[----:B------:R-:W-:-:S03]  /*7830*/  @P2 HADD2.F32 R127, -RZ, R81.H1_H1 ;  /* 0x30000051ff7f2230 */ /* 0x000fc60000004100 */
[-C--:B------:R-:W-:Y:S01]  /*7840*/  @P2 FMUL.FTZ R119, R113, R126.reuse ;  /* 0x0000007e71772220 */ /* 0x080fe20000410000 */
[----:B------:R-:W-:Y:S01]  /*7850*/  MOV R113, RZ ;  /* 0x000000ff00717202 */ /* 0x000fe20000000f00 */
[----:B------:R-:W-:Y:S01]  /*7860*/  @P2 FMUL.FTZ R113, R127, R126 ;  /* 0x0000007e7f712220 */ /* 0x000fe20000410000 */
[----:B------:R-:W-:Y:S01]  /*7870*/  LOP3.LUT P2, RZ, R145, 0xff, RZ, 0xc0, !PT ;  /* 0x000000ff91ff7812 */ /* 0x000fe2000784c0ff */
[----:B------:R-:W-:-:S03]  /*7880*/  FMUL.FTZ R127, R4, R128 ;  /* 0x00000080047f7220 */ /* 0x000fc60000410000 */
[----:B------:R-:W-:Y:S01]  /*7890*/  F2FP.F16.F32.PACK_AB R113, R113, R117 ;  /* 0x000000757171723e */ /* 0x000fe200000000ff */
[----:B------:R-:W-:-:S08]  /*78a0*/  FMUL.FTZ R127, R127, UR4 ;  /* 0x000000047f7f7c20 */ /* 0x000fd00008410000 */
[----:B------:R-:W-:Y:S02]  /*78b0*/  @P2 HADD2.F32 R126, -RZ, R114.H0_H0 ;  /* 0x20000072ff7e2230 */ /* 0x000fe40000004100 */
[----:B------:R-:W-:Y:S02]  /*78c0*/  @P2 HADD2.F32 R128, -RZ, R82.H0_H0 ;  /* 0x20000052ff802230 */ /* 0x000fe40000004100 */
[----:B------:R-:W-:Y:S02]  /*78d0*/  @P3 HADD2.F32 R114, -RZ, R114.H1_H1 ;  /* 0x30000072ff723230 */ /* 0x000fe40000004100 */
[-C--:B------:R-:W-:Y:S01]  /*78e0*/  @P2 FMUL.FTZ R120, R126, R127.reuse ;  /* 0x0000007f7e782220 */ /* 0x080fe20000410000 */
[----:B------:R-:W-:Y:S01]  /*78f0*/  MOV R126, RZ ;  /* 0x000000ff007e7202 */ /* 0x000fe20000000f00 */
[----:B------:R-:W-:Y:S01]  /*7900*/  @P2 FMUL.FTZ R126, R128, R127 ;  /* 0x0000007f807e2220 */ /* 0x000fe20000410000 */
[----:B------:R-:W-:Y:S01]  /*7910*/  FMUL.FTZ R127, R4, R129 ;  /* 0x00000081047f7220 */ /* 0x000fe20000410000 */
[----:B------:R-:W-:Y:S01]  /*7920*/  ISETP.GE.U32.AND P2, PT, R144, RZ, PT ;  /* 0x000000ff9000720c */ /* 0x000fe20003f46070 */
[----:B------:R-:W-:-:S02]  /*7930*/  @P3 HADD2.F32 R128, -RZ, R82.H1_H1 ;  /* 0x30000052ff803230 */ /* 0x000fc40000004100 */
[----:B------:R-:W-:Y:S01]  /*7940*/  FMUL.FTZ R127, R127, UR4 ;  /* 0x000000047f7f7c20 */ /* 0x000fe20008410000 */
[----:B------:R-:W-:Y:S01]  /*7950*/  ISETP.GE.U32.AND.EX P2, PT, R145, 0x1000000, PT, P2 ;  /* 0x010000009100780c */ /* 0x000fe20003f46120 */
[----:B------:R-:W-:Y:S02]  /*7960*/  @P4 HADD2.F32 R129, -RZ, R83.H0_H0 ;  /* 0x20000053ff814230 */ /* 0x000fe40000004100 */
[-C--:B------:R-:W-:Y:S01]  /*7970*/  @P3 FMUL.FTZ R121, R114, R127.reuse ;  /* 0x0000007f72793220 */ /* 0x080fe20000410000 */
[----:B------:R-:W-:Y:S01]  /*7980*/  MOV R114, RZ ;  /* 0x000000ff00727202 */ /* 0x000fe20000000f00 */
[----:B------:R-:W-:Y:S01]  /*7990*/  @P3 FMUL.FTZ R114, R128, R127 ;  /* 0x0000007f80723220 */ /* 0x000fe20000410000 */
[----:B------:R-:W-:Y:S01]  /*79a0*/  FMUL.FTZ R128, R122, UR4 ;  /* 0x000000047a807c20 */ /* 0x000fe20008410000 */
[----:B------:R-:W-:Y:S02]  /*79b0*/  HFMA2 R122, -RZ, RZ, 0, 0 ;  /* 0x00000000ff7a7431 */ /* 0x000fe400000001ff */
[----:B------:R-:W-:Y:S01]  /*79c0*/  @P4 HADD2.F32 R127, -RZ, R115.H0_H0 ;  /* 0x20000073ff7f4230 */ /* 0x000fe20000004100 */
[----:B------:R-:W-:-:S04]  /*79d0*/  F2FP.F16.F32.PACK_AB R114, R114, R126 ;  /* 0x0000007e7272723e */ /* 0x000fc800000000ff */
[-C--:B------:R-:W-:Y:S01]  /*79e0*/  @P4 FMUL.FTZ R122, R127, R128.reuse ;  /* 0x000000807f7a4220 */ /* 0x080fe20000410000 */
[----:B------:R-:W-:Y:S01]  /*79f0*/  MOV R127, RZ ;  /* 0x000000ff007f7202 */ /* 0x000fe20000000f00 */
[----:B------:R-:W-:Y:S01]  /*7a00*/  @P4 FMUL.FTZ R127, R129, R128 ;  /* 0x00000080817f4220 */ /* 0x000fe20000410000 */
[----:B------:R-:W-:Y:S01]  /*7a10*/  FMUL.FTZ R129, R4, R123 ;  /* 0x0000007b04817220 */ /* 0x000fe20000410000 */
[----:B------:R-:W-:Y:S02]  /*7a20*/  @P2 HADD2.F32 R128, -RZ, R115.H1_H1 ;  /* 0x30000073ff802230 */ /* 0x000fe40000004100 */
[----:B------:R-:W-:Y:S02]  /*7a30*/  HFMA2 R115, -RZ, RZ, 0, 0 ;  /* 0x00000000ff737431 */ /* 0x000fe400000001ff */
[----:B------:R-:W-:Y:S02]  /*7a40*/  @P2 HADD2.F32 R130, -RZ, R83.H1_H1 ;  /* 0x30000053ff822230 */ /* 0x000fe40000004100 */
[----:B------:R-:W-:Y:S01]  /*7a50*/  FMUL.FTZ R129, R129, UR4 ;  /* 0x0000000481817c20 */ /* 0x000fe20008410000 */
[----:B------:R-:W-:-:S03]  /*7a60*/  MOV R123, RZ ;  /* 0x000000ff007b7202 */ /* 0x000fc60000000f00 */
[-C--:B------:R-:W-:Y:S01]  /*7a70*/  @P2 FMUL.FTZ R115, R130, R129.reuse ;  /* 0x0000008182732220 */ /* 0x080fe20000410000 */
[----:B------:R-:W-:-:S04]  /*7a80*/  @P2 FMUL.FTZ R123, R128, R129 ;  /* 0x00000081807b2220 */ /* 0x000fc80000410000 */
[----:B------:R-:W-:-:S07]  /*7a90*/  F2FP.F16.F32.PACK_AB R115, R115, R127 ;  /* 0x0000007f7373723e */ /* 0x000fce00000000ff */
.L_x_3526:
        /* <DEDUP_REMOVED lines=15> */
[--C-:B------:R-:W-:Y:S01]  /*7b90*/  FFMA.FTZ R42, R160, R42, R161.reuse ;  /* 0x0000002aa02a7223 */ /* 0x100fe200000100a1 */
[C---:B------:R-:W-:Y:S01]  /*7ba0*/  FMUL.FTZ R48, R5.reuse, R38 ;  /* 0x0000002605307220 */ /* 0x040fe20000410000 */
[----:B------:R-:W-:Y:S01]  /*7bb0*/  MOV R116, RZ ;  /* 0x000000ff00747202 */ /* 0x000fe20000000f00 */
[----:B------:R-:W-:Y:S01]  /*7bc0*/  FMUL.FTZ R17, R5, R17 ;  /* 0x0000001105117220 */ /* 0x000fe20000410000 */
[----:B------:R-:W-:Y:S01]  /*7bd0*/  FADD.FTZ R42, -R42, R18 ;  /* 0x000000122a2a7221 */ /* 0x000fe20000010100 */
[----:B------:R-:W-:Y:S01]  /*7be0*/  FMUL.FTZ R38, R48, R4 ;  /* 0x0000000430267220 */ /* 0x000fe20000410000 */
[----:B------:R-:W-:Y:S01]  /*7bf0*/  FFMA.FTZ R43, R160, R43, R161 ;  /* 0x0000002ba02b7223 */ /* 0x000fe200000100a1 */
[----:B-----5:R-:W-:-:S02]  /*7c00*/  @P2 HADD2.F32 R16, -RZ, R112.H0_H0 ;  /* 0x20000070ff102230 */ /* 0x020fc40000004100 */
[--C-:B------:R-:W-:Y:S01]  /*7c10*/  FFMA.FTZ R44, R160, R44, R161.reuse ;  /* 0x0000002ca02c7223 */ /* 0x100fe200000100a1 */
[----:B------:R-:W-:Y:S01]  /*7c20*/  FMUL.FTZ R38, R38, UR4 ;  /* 0x0000000426267c20 */ /* 0x000fe20008410000 */
[----:B------:R-:W-:Y:S02]  /*7c30*/  @P2 HADD2.F32 R40, -RZ, R84.H0_H0 ;  /* 0x20000054ff282230 */ /* 0x000fe40000004100 */
[----:B------:R-:W-:Y:S01]  /*7c40*/  FFMA.FTZ R45, R160, R45, R161 ;  /* 0x0000002da02d7223 */ /* 0x000fe200000100a1 */
[----:B------:R-:W-:Y:S02]  /*7c50*/  @P3 HADD2.F32 R112, -RZ, R112.H1_H1 ;  /* 0x30000070ff703230 */ /* 0x000fe40000004100 */
[C---:B------:R-:W-:Y:S01]  /*7c60*/  @P2 FMUL.FTZ R15, R38.reuse, R16 ;  /* 0x00000010260f2220 */ /* 0x040fe20000410000 */
[----:B------:R-:W-:Y:S01]  /*7c70*/  MOV R16, RZ ;  /* 0x000000ff00107202 */ /* 0x000fe20000000f00 */
[----:B------:R-:W-:Y:S01]  /*7c80*/  @P2 FMUL.FTZ R16, R38, R40 ;  /* 0x0000002826102220 */ /* 0x000fe20000410000 */
[----:B------:R-:W-:Y:S01]  /*7c90*/  FMUL.FTZ R40, R17, R4 ;  /* 0x0000000411287220 */ /* 0x000fe20000410000 */
[----:B------:R-:W-:-:S02]  /*7ca0*/  HFMA2 R38, -RZ, RZ, 0, 0 ;  /* 0x00000000ff267431 */ /* 0x000fc400000001ff */
[----:B------:R-:W-:Y:S01]  /*7cb0*/  @P3 HADD2.F32 R49, -RZ, R84.H1_H1 ;  /* 0x30000054ff313230 */ /* 0x000fe20000004100 */
[----:B------:R-:W-:Y:S01]  /*7cc0*/  LOP3.LUT P2, RZ, R132, 0xff0000, RZ, 0xc0, !PT ;  /* 0x00ff000084ff7812 */ /* 0x000fe2000784c0ff */
[----:B------:R-:W-:Y:S01]  /*7cd0*/  FMUL.FTZ R40, R40, UR4 ;  /* 0x0000000428287c20 */ /* 0x000fe20008410000 */
[----:B------:R-:W-:Y:S01]  /*7ce0*/  FADD.FTZ R44, -R44, R20 ;  /* 0x000000142c2c7221 */ /* 0x000fe20000010100 */
[----:B------:R-:W-:Y:S01]  /*7cf0*/  FADD.FTZ R45, -R45, R21 ;  /* 0x000000152d2d7221 */ /* 0x000fe20000010100 */
[----:B------:R-:W-:Y:S01]  /*7d00*/  FFMA.FTZ R46, R160, R46, R161 ;  /* 0x0000002ea02e7223 */ /* 0x000fe200000100a1 */
[C---:B------:R-:W-:Y:S01]  /*7d10*/  @P3 FMUL.FTZ R38, R40.reuse, R112 ;  /* 0x0000007028263220 */ /* 0x040fe20000410000 */
[----:B------:R-:W-:Y:S01]  /*7d20*/  MOV R112, RZ ;  /* 0x000000ff00707202 */ /* 0x000fe20000000f00 */
[----:B------:R-:W-:Y:S01]  /*7d30*/  @P3 FMUL.FTZ R112, R40, R49 ;  /* 0x0000003128703220 */ /* 0x000fe20000410000 */
[----:B------:R-:W-:Y:S01]  /*7d40*/  FMUL.FTZ R49, R5, R42 ;  /* 0x0000002a05317220 */ /* 0x000fe20000410000 */
[----:B------:R-:W-:-:S02]  /*7d50*/  HFMA2 R40, -RZ, RZ, 0, 0 ;  /* 0x00000000ff287431 */ /* 0x000fc400000001ff */
[----:B------:R-:W-:Y:S01]  /*7d60*/  FADD.FTZ R46, -R46, R22 ;  /* 0x000000162e2e7221 */ /* 0x000fe20000010100 */
[----:B------:R-:W-:Y:S02]  /*7d70*/  HFMA2 R22, -RZ, RZ, 0, 0 ;  /* 0x00000000ff167431 */ /* 0x000fe400000001ff */
[----:B------:R-:W-:Y:S01]  /*7d80*/  FMUL.FTZ R18, R49, R4 ;  /* 0x0000000431127220 */ /* 0x000fe20000410000 */
[----:B------:R-:W-:Y:S02]  /*7d90*/  @P2 HADD2.F32 R42, -RZ, R113.H0_H0 ;  /* 0x20000071ff2a2230 */ /* 0x000fe40000004100 */
[----:B------:R-:W-:Y:S01]  /*7da0*/  FFMA.FTZ R47, R160, R47, R161 ;  /* 0x0000002fa02f7223 */ /* 0x000fe200000100a1 */
[----:B------:R-:W-:Y:S01]  /*7db0*/  F2FP.F16.F32.PACK_AB R48, R17, R48 ;  /* 0x000000301130723e */ /* 0x000fe200000000ff */
[----:B------:R-:W-:Y:S01]  /*7dc0*/  FMUL.FTZ R18, R18, UR4 ;  /* 0x0000000412127c20 */ /* 0x000fe20008410000 */
[----:B------:R-:W-:Y:S01]  /*7dd0*/  F2FP.F16.F32.PACK_AB R16, R112, R16 ;  /* 0x000000107010723e */ /* 0x000fe200000000ff */
[----:B------:R-:W-:Y:S01]  /*7de0*/  FADD.FTZ R47, -R47, R23 ;  /* 0x000000172f2f7221 */ /* 0x000fe20000010100 */
[----:B------:R-:W-:-:S02]  /*7df0*/  HFMA2 R23, -RZ, RZ, 0, 0 ;  /* 0x00000000ff177431 */ /* 0x000fc400000001ff */
[----:B------:R-:W-:Y:S01]  /*7e00*/  @P2 FMUL.FTZ R40, R18, R42 ;  /* 0x0000002a12282220 */ /* 0x000fe20000410000 */
[----:B------:R-:W-:Y:S02]  /*7e10*/  @P2 HADD2.F32 R42, -RZ, R85.H0_H0 ;  /* 0x20000055ff2a2230 */ /* 0x000fe40000004100 */
[----:B------:R-:W-:-:S03]  /*7e20*/  FMUL.FTZ R47, R5, R47 ;  /* 0x0000002f052f7220 */ /* 0x000fc60000410000 */
[----:B------:R-:W-:Y:S01]  /*7e30*/  @P2 FMUL.FTZ R116, R18, R42 ;  /* 0x0000002a12742220 */ /* 0x000fe20000410000 */
[----:B------:R-:W-:Y:S01]  /*7e40*/  LOP3.LUT P2, RZ, R132, 0xff000000, RZ, 0xc0, !PT ;  /* 0xff00000084ff7812 */ /* 0x000fe2000784c0ff */
[----:B------:R-:W-:Y:S01]  /*7e50*/  FADD.FTZ R18, -R43, R19 ;  /* 0x000000132b127221 */ /* 0x000fe20000010100 */
[----:B------:R-:W-:Y:S01]  /*7e60*/  HFMA2 R42, -RZ, RZ, 0, 0 ;  /* 0x00000000ff2a7431 */ /* 0x000fe200000001ff */
[----:B------:R-:W-:Y:S02]  /*7e70*/  MOV R19, RZ ;  /* 0x000000ff00137202 */ /* 0x000fe40000000f00 */
[----:B------:R-:W-:-:S04]  /*7e80*/  FMUL.FTZ R18, R5, R18 ;  /* 0x0000001205127220 */ /* 0x000fc80000410000 */
[C---:B------:R-:W-:Y:S01]  /*7e90*/  FMUL.FTZ R43, R18.reuse, R4 ;  /* 0x00000004122b7220 */ /* 0x040fe20000410000 */
[----:B------:R-:W-:-:S03]  /*7ea0*/  F2FP.F16.F32.PACK_AB R49, R18, R49 ;  /* 0x000000311231723e */ /* 0x000fc600000000ff */
[----:B------:R-:W-:Y:S02]  /*7eb0*/  @P2 HADD2.F32 R113, -RZ, R113.H1_H1 ;  /* 0x30000071ff712230 */ /* 0x000fe40000004100 */
[----:B------:R-:W-:Y:S01]  /*7ec0*/  FMUL.FTZ R43, R43, UR4 ;  /* 0x000000042b2b7c20 */ /* 0x000fe20008410000 */
[----:B------:R-:W-:-:S03]  /*7ed0*/  @P2 HADD2.F32 R50, -RZ, R85.H1_H1 ;  /* 0x30000055ff322230 */ /* 0x000fc60000004100 */
[----:B------:R-:W-:Y:S01]  /*7ee0*/  @P2 FMUL.FTZ R42, R43, R113 ;  /* 0x000000712b2a2220 */ /* 0x000fe20000410000 */
[----:B------:R-:W-:Y:S01]  /*7ef0*/  FMUL.FTZ R113, R5, R45 ;  /* 0x0000002d05717220 */ /* 0x000fe20000410000 */
[----:B------:R-:W-:Y:S01]  /*7f00*/  @P2 FMUL.FTZ R19, R43, R50 ;  /* 0x000000322b132220 */ /* 0x000fe20000410000 */
[----:B------:R-:W-:Y:S01]  /*7f10*/  LOP3.LUT P2, RZ, R133, 0xff, RZ, 0xc0, !PT ;  /* 0x000000ff85ff7812 */ /* 0x000fe2000784c0ff */
[----:B------:R-:W-:Y:S01]  /*7f20*/  FMUL.FTZ R50, R5, R44 ;  /* 0x0000002c05327220 */ /* 0x000fe20000410000 */
[----:B------:R-:W-:Y:S02]  /*7f30*/  HFMA2 R43, -RZ, RZ, 0, 0 ;  /* 0x00000000ff2b7431 */ /* 0x000fe400000001ff */
[----:B------:R-:W-:Y:S01]  /*7f40*/  FMUL.FTZ R21, R113, R4 ;  /* 0x0000000471157220 */ /* 0x000fe20000410000 */
[----:B------:R-:W-:Y:S01]  /*7f50*/  F2FP.F16.F32.PACK_AB R17, R19, R116 ;  /* 0x000000741311723e */ /* 0x000fe200000000ff */
[----:B------:R-:W-:Y:S01]  /*7f60*/  FMUL.FTZ R44, R50, R4 ;  /* 0x00000004322c7220 */ /* 0x000fe20000410000 */
[----:B------:R-:W-:Y:S01]  /*7f70*/  F2FP.F16.F32.PACK_AB R50, R113, R50 ;  /* 0x000000327132723e */ /* 0x000fe200000000ff */
[----:B------:R-:W-:-:S02]  /*7f80*/  FMUL.FTZ R21, R21, UR4 ;  /* 0x0000000415157c20 */ /* 0x000fc40008410000 */
[----:B------:R-:W-:-:S03]  /*7f90*/  FMUL.FTZ R44, R44, UR4 ;  /* 0x000000042c2c7c20 */ /* 0x000fc60008410000 */
[----:B------:R-:W-:Y:S02]  /*7fa0*/  @P2 HADD2.F32 R20, -RZ, R114.H0_H0 ;  /* 0x20000072ff142230 */ /* 0x000fe40000004100 */
[----:B------:R-:W-:-:S03]  /*7fb0*/  @P2 HADD2.F32 R51, -RZ, R86.H0_H0 ;  /* 0x20000056ff332230 */ /* 0x000fc60000004100 */
[C---:B------:R-:W-:Y:S01]  /*7fc0*/  @P2 FMUL.FTZ R43, R44.reuse, R20 ;  /* 0x000000142c2b2220 */ /* 0x040fe20000410000 */
[----:B------:R-:W-:Y:S01]  /*7fd0*/  MOV R20, RZ ;  /* 0x000000ff00147202 */ /* 0x000fe20000000f00 */
[----:B------:R-:W-:Y:S01]  /*7fe0*/  @P2 FMUL.FTZ R20, R44, R51 ;  /* 0x000000332c142220 */ /* 0x000fe20000410000 */
[----:B------:R-:W-:Y:S02]  /*7ff0*/  LOP3.LUT P2, RZ, R133, 0xff00, RZ, 0xc0, !PT ;  /* 0x0000ff0085ff7812 */ /* 0x000fe4000784c0ff */
[----:B------:R-:W-:-:S11]  /*8000*/  CS2R R44, SRZ ;  /* 0x00000000002c7805 */ /* 0x000fd6000001ff00 */
[----:B------:R-:W-:Y:S02]  /*8010*/  @P2 HADD2.F32 R114, -RZ, R114.H1_H1 ;  /* 0x30000072ff722230 */ /* 0x000fe40000004100 */
[----:B------:R-:W-:-:S03]  /*8020*/  @P2 HADD2.F32 R51, -RZ, R86.H1_H1 ;  /* 0x30000056ff332230 */ /* 0x000fc60000004100 */
[C---:B------:R-:W-:Y:S02]  /*8030*/  @P2 FMUL.FTZ R44, R21.reuse, R114 ;  /* 0x00000072152c2220 */ /* 0x040fe40000410000 */
        /* <DEDUP_REMOVED lines=13> */
[----:B------:R-:W-:Y:S01]  /*8110*/  FMUL.FTZ R114, R47, R4 ;  /* 0x000000042f727220 */ /* 0x000fe20000410000 */
[----:B------:R-:W-:Y:S02]  /*8120*/  MOV R46, RZ ;  /* 0x000000ff002e7202 */ /* 0x000fe40000000f00 */
[----:B------:R-:W-:Y:S01]  /*8130*/  ISETP.GE.U32.AND.EX P2, PT, R133, 0x1000000, PT, P2 ;  /* 0x010000008500780c */ /* 0x000fe20003f46120 */
[----:B------:R-:W-:-:S12]  /*8140*/  FMUL.FTZ R114, R114, UR4 ;  /* 0x0000000472727c20 */ /* 0x000fd80008410000 */
[----:B------:R-:W-:-:S05]  /*8150*/  @P2 HADD2.F32 R115, -RZ, R115.H1_H1 ;  /* 0x30000073ff732230 */ /* 0x000fca0000004100 */
[----:B------:R-:W-:Y:S01]  /*8160*/  @P2 FMUL.FTZ R23, R114, R115 ;  /* 0x0000007372172220 */ /* 0x000fe20000410000 */
[----:B------:R-:W-:-:S05]  /*8170*/  @P2 HADD2.F32 R115, -RZ, R87.H1_H1 ;  /* 0x30000057ff732230 */ /* 0x000fca0000004100 */
[----:B------:R-:W-:-:S05]  /*8180*/  @P2 FMUL.FTZ R46, R114, R115 ;  /* 0x00000073722e2220 */ /* 0x000fca0000410000 */
[----:B------:R-:W-:Y:S01]  /*8190*/  F2FP.F16.F32.PACK_AB R19, R46, R21 ;  /* 0x000000152e13723e */ /* 0x000fe200000000ff */
[----:B------:R-:W-:Y:S06]  /*81a0*/  BRA `(.L_x_3528) ;  /* 0x0000000400947947 */ /* 0x000fec0003800000 */
.L_x_3527:
[--C-:B------:R-:W-:Y:S01]  /*81b0*/  FFMA.FTZ R38, R160, R38, R161.reuse ;  /* 0x00000026a0267223 */ /* 0x100fe200000100a1 */
[----:B------:R-:W-:Y:S01]  /*81c0*/  LOP3.LUT P2, RZ, R132, 0xff, RZ, 0xc0, !PT ;  /* 0x000000ff84ff7812 */ /* 0x000fe2000784c0ff */
[----:B------:R-:W-:Y:S02]  /*81d0*/  HFMA2 R15, -RZ, RZ, 0, 0 ;  /* 0x00000000ff0f7431 */ /* 0x000fe400000001ff */
[--C-:B------:R-:W-:Y:S01]  /*81e0*/  FFMA.FTZ R40, R160, R40, R161.reuse ;  /* 0x00000028a0287223 */ /* 0x100fe200000100a1 */
[----:B------:R-:W-:Y:S01]  /*81f0*/  FADD.FTZ R38, -R38, R16 ;  /* 0x0000001026267221 */ /* 0x000fe20000010100 */
[C-C-:B------:R-:W-:Y:S01]  /*8200*/  FFMA.FTZ R42, R160.reuse, R42, R161.reuse ;  /* 0x0000002aa02a7223 */ /* 0x140fe200000100a1 */
[----:B------:R-:W-:Y:S01]  /*8210*/  FFMA.FTZ R43, R160, R43, R161 ;  /* 0x0000002ba02b7223 */ /* 0x000fe200000100a1 */
[----:B------:R-:W-:Y:S01]  /*8220*/  FADD.FTZ R40, -R40, R17 ;  /* 0x0000001128287221 */ /* 0x000fe20000010100 */
[----:B------:R-:W-:Y:S01]  /*8230*/  FMUL.FTZ R38, R5, R38 ;  /* 0x0000002605267220 */ /* 0x000fe20000410000 */
[----:B------:R-:W-:Y:S01]  /*8240*/  FADD.FTZ R42, -R42, R18 ;  /* 0x000000122a2a7221 */ /* 0x000fe20000010100 */
[----:B------:R-:W-:Y:S01]  /*8250*/  FADD.FTZ R43, -R43, R19 ;  /* 0x000000132b2b7221 */ /* 0x000fe20000010100 */
[C---:B------:R-:W-:Y:S01]  /*8260*/  FMUL.FTZ R17, R5.reuse, R40 ;  /* 0x0000002805117220 */ /* 0x040fe20000410000 */
[----:B------:R-:W-:Y:S01]  /*8270*/  FMUL.FTZ R38, R4, R38 ;  /* 0x0000002604267220 */ /* 0x000fe20000410000 */
[----:B------:R-:W-:Y:S01]  /*8280*/  FMUL.FTZ R42, R5, R42 ;  /* 0x0000002a052a7220 */ /* 0x000fe20000410000 */
[----:B-----5:R-:W-:-:S02]  /*8290*/  @P2 HADD2.F32 R16, -RZ, R112.H0_H0 ;  /* 0x20000070ff102230 */ /* 0x020fc40000004100 */
[----:B------:R-:W-:Y:S01]  /*82a0*/  FMUL.FTZ R17, R4, R17 ;  /* 0x0000001104117220 */ /* 0x000fe20000410000 */
[----:B------:R-:W-:Y:S01]  /*82b0*/  FMUL.FTZ R38, R38, UR4 ;  /* 0x0000000426267c20 */ /* 0x000fe20008410000 */
[----:B------:R-:W-:Y:S02]  /*82c0*/  @P2 HADD2.F32 R116, -RZ, R84.H0_H0 ;  /* 0x20000054ff742230 */ /* 0x000fe40000004100 */
[----:B------:R-:W-:Y:S01]  /*82d0*/  FMUL.FTZ R18, R4, R42 ;  /* 0x0000002a04127220 */ /* 0x000fe20000410000 */
[----:B------:R-:W-:Y:S01]  /*82e0*/  FMUL.FTZ R17, R17, UR4 ;  /* 0x0000000411117c20 */ /* 0x000fe20008410000 */
[-C--:B------:R-:W-:Y:S01]  /*82f0*/  @P2 FMUL.FTZ R15, R16, R38.reuse ;  /* 0x00000026100f2220 */ /* 0x080fe20000410000 */
[----:B------:R-:W-:Y:S01]  /*8300*/  MOV R16, RZ ;  /* 0x000000ff00107202 */ /* 0x000fe20000000f00 */
[----:B------:R-:W-:Y:S01]  /*8310*/  @P2 FMUL.FTZ R16, R116, R38 ;  /* 0x0000002674102220 */ /* 0x000fe20000410000 */
[----:B------:R-:W-:Y:S01]  /*8320*/  LOP3.LUT P2, RZ, R132, 0xff00, RZ, 0xc0, !PT ;  /* 0x0000ff0084ff7812 */ /* 0x000fe2000784c0ff */
[----:B------:R-:W-:-:S02]  /*8330*/  HFMA2 R38, -RZ, RZ, 0, 0 ;  /* 0x00000000ff267431 */ /* 0x000fc400000001ff */
[----:B------:R-:W-:Y:S01]  /*8340*/  FMUL.FTZ R18, R18, UR4 ;  /* 0x0000000412127c20 */ /* 0x000fe20008410000 */
[----:B------:R-:W-:Y:S01]  /*8350*/  MOV R19, RZ ;  /* 0x000000ff00137202 */ /* 0x000fe20000000f00 */
        /* <DEDUP_REMOVED lines=8> */
[----:B------:R-:W-:Y:S01]  /*83e0*/  FMUL.FTZ R44, R5, R44 ;  /* 0x0000002c052c7220 */ /* 0x000fe20000410000 */
[----:B------:R-:W-:-:S02]  /*83f0*/  @P2 HADD2.F32 R112, -RZ, R112.H1_H1 ;  /* 0x30000070ff702230 */ /* 0x000fc40000004100 */
[C---:B------:R-:W-:Y:S01]  /*8400*/  FMUL.FTZ R45, R5.reuse, R45 ;  /* 0x0000002d052d7220 */ /* 0x040fe20000410000 */
[----:B------:R-:W-:Y:S02]  /*8410*/  @P2 HADD2.F32 R40, -RZ, R84.H1_H1 ;  /* 0x30000054ff282230 */ /* 0x000fe40000004100 */
[----:B------:R-:W-:Y:S01]  /*8420*/  FMUL.FTZ R20, R4, R44 ;  /* 0x0000002c04147220 */ /* 0x000fe20000410000 */
[----:B------:R-:W-:Y:S01]  /*8430*/  FMUL.FTZ R22, R5, R22 ;  /* 0x0000001605167220 */ /* 0x000fe20000410000 */
[-C--:B------:R-:W-:Y:S01]  /*8440*/  @P2 FMUL.FTZ R38, R112, R17.reuse ;  /* 0x0000001170262220 */ /* 0x080fe20000410000 */
[----:B------:R-:W-:Y:S01]  /*8450*/  MOV R112, RZ ;  /* 0x000000ff00707202 */ /* 0x000fe20000000f00 */
[----:B------:R-:W-:Y:S01]  /*8460*/  @P2 FMUL.FTZ R112, R40, R17 ;  /* 0x0000001128702220 */ /* 0x000fe20000410000 */
[----:B------:R-:W-:Y:S01]  /*8470*/  LOP3.LUT P2, RZ, R132, 0xff0000, RZ, 0xc0, !PT ;  /* 0x00ff000084ff7812 */ /* 0x000fe2000784c0ff */
[----:B------:R-:W-:Y:S02]  /*8480*/  HFMA2 R40, -RZ, RZ, 0, 0 ;  /* 0x00000000ff287431 */ /* 0x000fe400000001ff */
[----:B------:R-:W-:Y:S01]  /*8490*/  FMUL.FTZ R20, R20, UR4 ;  /* 0x0000000414147c20 */ /* 0x000fe20008410000 */
[----:B------:R-:W-:Y:S01]  /*84a0*/  FMUL.FTZ R22, R4, R22 ;  /* 0x0000001604167220 */ /* 0x000fe20000410000 */
[----:B------:R-:W-:Y:S01]  /*84b0*/  MOV R21, RZ ;  /* 0x000000ff00157202 */ /* 0x000fe20000000f00 */
[----:B------:R-:W-:Y:S01]  /*84c0*/  FFMA.FTZ R47, R160, R47, R161 ;  /* 0x0000002fa02f7223 */ /* 0x000fe200000100a1 */
[----:B------:R-:W-:Y:S01]  /*84d0*/  @P4 HADD2.F32 R46, -RZ, R87.H0_H0 ;  /* 0x20000057ff2e4230 */ /* 0x000fe20000004100 */
[----:B------:R-:W-:-:S02]  /*84e0*/  F2FP.F16.F32.PACK_AB R16, R112, R16 ;  /* 0x000000107010723e */ /* 0x000fc400000000ff */
[----:B------:R-:W-:-:S03]  /*84f0*/  FADD.FTZ R23, -R47, R23 ;  /* 0x000000172f177221 */ /* 0x000fc60000010100 */
[----:B------:R-:W-:Y:S02]  /*8500*/  @P2 HADD2.F32 R17, -RZ, R113.H0_H0 ;  /* 0x20000071ff112230 */ /* 0x000fe40000004100 */
[----:B------:R-:W-:Y:S01]  /*8510*/  FMUL.FTZ R23, R5, R23 ;  /* 0x0000001705177220 */ /* 0x000fe20000410000 */
[----:B------:R-:W-:Y:S02]  /*8520*/  @P2 HADD2.F32 R42, -RZ, R85.H0_H0 ;  /* 0x20000055ff2a2230 */ /* 0x000fe40000004100 */
[-C--:B------:R-:W-:Y:S01]  /*8530*/  @P2 FMUL.FTZ R40, R17, R18.reuse ;  /* 0x0000001211282220 */ /* 0x080fe20000410000 */
[----:B------:R-:W-:Y:S02]  /*8540*/  MOV R17, RZ ;  /* 0x000000ff00117202 */ /* 0x000fe40000000f00 */
[----:B------:R-:W-:Y:S01]  /*8550*/  @P2 FMUL.FTZ R17, R42, R18 ;  /* 0x000000122a112220 */ /* 0x000fe20000410000 */
[----:B------:R-:W-:Y:S01]  /*8560*/  LOP3.LUT P2, RZ, R132, 0xff000000, RZ, 0xc0, !PT ;  /* 0xff00000084ff7812 */ /* 0x000fe2000784c0ff */
[----:B------:R-:W-:Y:S01]  /*8570*/  FMUL.FTZ R18, R5, R43 ;  /* 0x0000002b05127220 */ /* 0x000fe20000410000 */
[----:B------:R-:W-:-:S03]  /*8580*/  HFMA2 R42, -RZ, RZ, 0, 0 ;  /* 0x00000000ff2a7431 */ /* 0x000fc600000001ff */
[----:B------:R-:W-:-:S04]  /*8590*/  FMUL.FTZ R18, R4, R18 ;  /* 0x0000001204127220 */ /* 0x000fc80000410000 */
[----:B------:R-:W-:-:S04]  /*85a0*/  FMUL.FTZ R18, R18, UR4 ;  /* 0x0000000412127c20 */ /* 0x000fc80008410000 */
[----:B------:R-:W-:Y:S02]  /*85b0*/  @P2 HADD2.F32 R113, -RZ, R113.H1_H1 ;  /* 0x30000071ff712230 */ /* 0x000fe40000004100 */
[----:B------:R-:W-:-:S03]  /*85c0*/  @P2 HADD2.F32 R43, -RZ, R85.H1_H1 ;  /* 0x30000055ff2b2230 */ /* 0x000fc60000004100 */
[-C--:B------:R-:W-:Y:S02]  /*85d0*/  @P2 FMUL.FTZ R42, R113, R18.reuse ;  /* 0x00000012712a2220 */ /* 0x080fe40000410000 */
[----:B------:R-:W-:Y:S01]  /*85e0*/  @P2 FMUL.FTZ R19, R43, R18 ;  /* 0x000000122b132220 */ /* 0x000fe20000410000 */
[----:B------:R-:W-:Y:S01]  /*85f0*/  LOP3.LUT P2, RZ, R133, 0xff, RZ, 0xc0, !PT ;  /* 0x000000ff85ff7812 */ /* 0x000fe2000784c0ff */
[----:B------:R-:W-:-:S03]  /*8600*/  HFMA2 R43, -RZ, RZ, 0, 0 ;  /* 0x00000000ff2b7431 */ /* 0x000fc600000001ff */
[----:B------:R-:W-:-:S09]  /*8610*/  F2FP.F16.F32.PACK_AB R17, R19, R17 ;  /* 0x000000111311723e */ /* 0x000fd200000000ff */
[----:B------:R-:W-:Y:S02]  /*8620*/  @P2 HADD2.F32 R18, -RZ, R114.H0_H0 ;  /* 0x20000072ff122230 */ /* 0x000fe40000004100 */
[----:B------:R-:W-:Y:S02]  /*8630*/  @P2 HADD2.F32 R44, -RZ, R86.H0_H0 ;  /* 0x20000056ff2c2230 */ /* 0x000fe40000004100 */
[----:B------:R-:W-:Y:S02]  /*8640*/  @P3 HADD2.F32 R114, -RZ, R114.H1_H1 ;  /* 0x30000072ff723230 */ /* 0x000fe40000004100 */
[-C--:B------:R-:W-:Y:S01]  /*8650*/  @P2 FMUL.FTZ R43, R18, R20.reuse ;  /* 0x00000014122b2220 */ /* 0x080fe20000410000 */
[----:B------:R-:W-:Y:S01]  /*8660*/  MOV R18, RZ ;  /* 0x000000ff00127202 */ /* 0x000fe20000000f00 */
[----:B------:R-:W-:Y:S01]  /*8670*/  @P2 FMUL.FTZ R18, R44, R20 ;  /* 0x000000142c122220 */ /* 0x000fe20000410000 */
[----:B------:R-:W-:Y:S01]  /*8680*/  FMUL.FTZ R20, R4, R45 ;  /* 0x0000002d04147220 */ /* 0x000fe20000410000 */
[----:B------:R-:W-:-:S02]  /*8690*/  @P3 HADD2.F32 R45, -RZ, R86.H1_H1 ;  /* 0x30000056ff2d3230 */ /* 0x000fc40000004100 */
[----:B------:R-:W-:Y:S01]  /*86a0*/  HFMA2 R44, -RZ, RZ, 0, 0 ;  /* 0x00000000ff2c7431 */ /* 0x000fe200000001ff */
[----:B------:R-:W-:Y:S01]  /*86b0*/  ISETP.GE.U32.AND P2, PT, R132, RZ, PT ;  /* 0x000000ff8400720c */ /* 0x000fe20003f46070 */
[----:B------:R-:W-:-:S03]  /*86c0*/  FMUL.FTZ R20, R20, UR4 ;  /* 0x0000000414147c20 */ /* 0x000fc60008410000 */
[----:B------:R-:W-:Y:S01]  /*86d0*/  ISETP.GE.U32.AND.EX P2, PT, R133, 0x1000000, PT, P2 ;  /* 0x010000008500780c */ /* 0x000fe20003f46120 */
[-C--:B------:R-:W-:Y:S01]  /*86e0*/  @P3 FMUL.FTZ R21, R45, R20.reuse ;  /* 0x000000142d153220 */ /* 0x080fe20000410000 */
[----:B------:R-:W-:Y:S01]  /*86f0*/  FMUL.FTZ R45, R22, UR4 ;  /* 0x00000004162d7c20 */ /* 0x000fe20008410000 */
[----:B------:R-:W-:Y:S01]  /*8700*/  @P3 FMUL.FTZ R44, R114, R20 ;  /* 0x00000014722c3220 */ /* 0x000fe20000410000 */
[----:B------:R-:W-:Y:S02]  /*8710*/  HFMA2 R22, -RZ, RZ, 0, 0 ;  /* 0x00000000ff167431 */ /* 0x000fe400000001ff */
[----:B------:R-:W-:Y:S01]  /*8720*/  @P4 HADD2.F32 R20, -RZ, R115.H0_H0 ;  /* 0x20000073ff144230 */ /* 0x000fe20000004100 */
[----:B------:R-:W-:-:S04]  /*8730*/  F2FP.F16.F32.PACK_AB R18, R21, R18 ;  /* 0x000000121512723e */ /* 0x000fc800000000ff */
[-C--:B------:R-:W-:Y:S01]  /*8740*/  @P4 FMUL.FTZ R22, R20, R45.reuse ;  /* 0x0000002d14164220 */ /* 0x080fe20000410000 */
[----:B------:R-:W-:Y:S01]  /*8750*/  MOV R20, RZ ;  /* 0x000000ff00147202 */ /* 0x000fe20000000f00 */
[----:B------:R-:W-:Y:S01]  /*8760*/  @P4 FMUL.FTZ R20, R46, R45 ;  /* 0x0000002d2e144220 */ /* 0x000fe20000410000 */
[----:B------:R-:W-:Y:S01]  /*8770*/  FMUL.FTZ R46, R4, R23 ;  /* 0x00000017042e7220 */ /* 0x000fe20000410000 */
[----:B------:R-:W-:Y:S02]  /*8780*/  HFMA2 R45, -RZ, RZ, 0, 0 ;  /* 0x00000000ff2d7431 */ /* 0x000fe400000001ff */
[----:B------:R-:W-:Y:S01]  /*8790*/  @P2 HADD2.F32 R47, -RZ, R87.H1_H1 ;  /* 0x30000057ff2f2230 */ /* 0x000fe20000004100 */
[----:B------:R-:W-:Y:S01]  /*87a0*/  MOV R23, RZ ;  /* 0x000000ff00177202 */ /* 0x000fe20000000f00 */
[----:B------:R-:W-:Y:S01]  /*87b0*/  FMUL.FTZ R46, R46, UR4 ;  /* 0x000000042e2e7c20 */ /* 0x000fe20008410000 */
[----:B------:R-:W-:-:S03]  /*87c0*/  @P2 HADD2.F32 R115, -RZ, R115.H1_H1 ;  /* 0x30000073ff732230 */ /* 0x000fc60000004100 */
[-C--:B------:R-:W-:Y:S02]  /*87d0*/  @P2 FMUL.FTZ R45, R47, R46.reuse ;  /* 0x0000002e2f2d2220 */ /* 0x080fe40000410000 */
[----:B------:R-:W-:-:S03]  /*87e0*/  @P2 FMUL.FTZ R23, R115, R46 ;  /* 0x0000002e73172220 */ /* 0x000fc60000410000 */
[----:B------:R-:W-:-:S07]  /*87f0*/  F2FP.F16.F32.PACK_AB R19, R45, R20 ;  /* 0x000000142d13723e */ /* 0x000fce00000000ff */
.L_x_3528:
        /* <DEDUP_REMOVED lines=15> */
[C-C-:B------:R-:W-:Y:S01]  /*88f0*/  FFMA.FTZ R45, R160.reuse, R36, R161.reuse ;  /* 0x00000024a02d7223 */ /* 0x140fe200000100a1 */
[C---:B------:R-:W-:Y:S01]  /*8900*/  FMUL.FTZ R35, R5.reuse, R24 ;  /* 0x0000001805237220 */ /* 0x040fe20000410000 */
[C-C-:B------:R-:W-:Y:S01]  /*8910*/  FFMA.FTZ R34, R160.reuse, R37, R161.reuse ;  /* 0x00000025a0227223 */ /* 0x140fe200000100a1 */
[----:B------:R-:W-:Y:S01]  /*8920*/  FMUL.FTZ R48, R5, R48 ;  /* 0x0000003005307220 */ /* 0x000fe20000410000 */
[----:B------:R-:W-:Y:S01]  /*8930*/  FADD.FTZ R26, -R45, R26 ;  /* 0x0000001a2d1a7221 */ /* 0x000fe20000010100 */
[----:B------:R-:W-:Y:S01]  /*8940*/  FMUL.FTZ R2, R35, R4 ;  /* 0x0000000423027220 */ /* 0x000fe20000410000 */
[----:B------:R-:W-:Y:S01]  /*8950*/  FFMA.FTZ R39, R160, R39, R161 ;  /* 0x00000027a0277223 */ /* 0x000fe200000100a1 */
[----:B-----5:R-:W-:-:S02]  /*8960*/  @P2 HADD2.F32 R21, -RZ, R16.H0_H0 ;  /* 0x20000010ff152230 */ /* 0x020fc40000004100 */
[--C-:B------:R-:W-:Y:S01]  /*8970*/  FFMA.FTZ R36, R160, R41, R161.reuse ;  /* 0x00000029a0247223 */ /* 0x100fe200000100a1 */
[----:B------:R-:W-:Y:S01]  /*8980*/  FMUL.FTZ R25, R2, UR4 ;  /* 0x0000000402197c20 */ /* 0x000fe20008410000 */
[----:B------:R-:W-:Y:S01]  /*8990*/  @P2 HADD2.F32 R24, -RZ, R88.H0_H0 ;  /* 0x20000058ff182230 */ /* 0x000fe20000004100 */
[----:B------:R-:W-:Y:S01]  /*89a0*/  MOV R2, RZ ;  /* 0x000000ff00027202 */ /* 0x000fe20000000f00 */
[----:B------:R-:W-:Y:S02]  /*89b0*/  @P3 HADD2.F32 R16, -RZ, R16.H1_H1 ;  /* 0x30000010ff103230 */ /* 0x000fe40000004100 */
[C---:B------:R-:W-:Y:S01]  /*89c0*/  @P2 FMUL.FTZ R20, R25.reuse, R21 ;  /* 0x0000001519142220 */ /* 0x040fe20000410000 */
[----:B------:R-:W-:Y:S01]  /*89d0*/  FMUL.FTZ R21, R48, R4 ;  /* 0x0000000430157220 */ /* 0x000fe20000410000 */
[----:B------:R-:W-:Y:S01]  /*89e0*/  @P2 FMUL.FTZ R2, R25, R24 ;  /* 0x0000001819022220 */ /* 0x000fe20000410000 */
[----:B------:R-:W-:Y:S01]  /*89f0*/  LOP3.LUT P2, RZ, R134, 0xff0000, RZ, 0xc0, !PT ;  /* 0x00ff000086ff7812 */ /* 0x000fe2000784c0ff */
[----:B------:R-:W-:Y:S01]  /*8a00*/  FFMA.FTZ R37, R160, R32, R161 ;  /* 0x00000020a0257223 */ /* 0x000fe200000100a1 */
[----:B------:R-:W-:Y:S01]  /*8a10*/  FMUL.FTZ R25, R21, UR4 ;  /* 0x0000000415197c20 */ /* 0x000fe20008410000 */
[----:B------:R-:W-:-:S02]  /*8a20*/  HFMA2 R21, -RZ, RZ, 0, 0 ;  /* 0x00000000ff157431 */ /* 0x000fc400000001ff */
[----:B------:R-:W-:Y:S01]  /*8a30*/  FMUL.FTZ R49, R5, R26 ;  /* 0x0000001a05317220 */ /* 0x000fe20000410000 */
[----:B------:R-:W-:Y:S01]  /*8a40*/  FFMA.FTZ R160, R160, R33, R161 ;  /* 0x00000021a0a07223 */ /* 0x000fe200000100a1 */
[----:B------:R-:W-:Y:S01]  /*8a50*/  MOV R33, RZ ;  /* 0x000000ff00217202 */ /* 0x000fe20000000f00 */
[----:B------:R-:W-:Y:S01]  /*8a60*/  HFMA2 R24, -RZ, RZ, 0, 0 ;  /* 0x00000000ff187431 */ /* 0x000fe200000001ff */
[----:B------:R-:W-:Y:S01]  /*8a70*/  LOP3.LUT P6, RZ, R134, 0xff000000, RZ, 0xc0, !PT ;  /* 0xff00000086ff7812 */ /* 0x000fe200078cc0ff */
[----:B------:R-:W-:Y:S01]  /*8a80*/  @P3 FMUL.FTZ R21, R25, R16 ;  /* 0x0000001019153220 */ /* 0x000fe20000410000 */
[----:B------:R-:W-:Y:S02]  /*8a90*/  @P3 HADD2.F32 R16, -RZ, R88.H1_H1 ;  /* 0x30000058ff103230 */ /* 0x000fe40000004100 */
[----:B------:R-:W-:Y:S01]  /*8aa0*/  FADD.FTZ R28, -R39, R28 ;  /* 0x0000001c271c7221 */ /* 0x000fe20000010100 */
[----:B------:R-:W-:Y:S01]  /*8ab0*/  LOP3.LUT P5, RZ, R135, 0xff, RZ, 0xc0, !PT ;  /* 0x000000ff87ff7812 */ /* 0x000fe200078ac0ff */
[----:B------:R-:W-:-:S02]  /*8ac0*/  @P2 HADD2.F32 R26, -RZ, R89.H0_H0 ;  /* 0x20000059ff1a2230 */ /* 0x000fc40000004100 */
[----:B------:R-:W-:Y:S01]  /*8ad0*/  FADD.FTZ R36, -R36, R29 ;  /* 0x0000001d24247221 */ /* 0x000fe20000010100 */
[----:B------:R-:W-:Y:S01]  /*8ae0*/  @P3 FMUL.FTZ R33, R25, R16 ;  /* 0x0000001019213220 */ /* 0x000fe20000410000 */
[----:B------:R-:W-:Y:S01]  /*8af0*/  FMUL.FTZ R16, R49, R4 ;  /* 0x0000000431107220 */ /* 0x000fe20000410000 */
[--C-:B------:R-:W-:Y:S02]  /*8b00*/  @P2 HADD2.F32 R25, -RZ, R17.reuse.H0_H0 ;  /* 0x20000011ff192230 */ /* 0x100fe40000004100 */
[----:B------:R-:W-:Y:S01]  /*8b10*/  FMUL.FTZ R39, R5, R28 ;  /* 0x0000001c05277220 */ /* 0x000fe20000410000 */
[----:B------:R-:W-:Y:S01]  /*8b20*/  LOP3.LUT P4, RZ, R135, 0xff00, RZ, 0xc0, !PT ;  /* 0x0000ff0087ff7812 */ /* 0x000fe2000788c0ff */
[----:B------:R-:W-:Y:S01]  /*8b30*/  FMUL.FTZ R32, R16, UR4 ;  /* 0x0000000410207c20 */ /* 0x000fe20008410000 */
[----:B------:R-:W-:Y:S01]  /*8b40*/  MOV R16, RZ ;  /* 0x000000ff00107202 */ /* 0x000fe20000000f00 */
[----:B------:R-:W-:Y:S02]  /*8b50*/  @P6 HADD2.F32 R17, -RZ, R17.H1_H1 ;  /* 0x30000011ff116230 */ /* 0x000fe40000004100 */
[----:B------:R-:W-:Y:S01]  /*8b60*/  FMUL.FTZ R50, R5, R36 ;  /* 0x0000002405327220 */ /* 0x000fe20000410000 */
[C---:B------:R-:W-:Y:S01]  /*8b70*/  @P2 FMUL.FTZ R24, R32.reuse, R25 ;  /* 0x0000001920182220 */ /* 0x040fe20000410000 */
[----:B------:R-:W-:Y:S01]  /*8b80*/  @P2 FMUL.FTZ R16, R32, R26 ;  /* 0x0000001a20102220 */ /* 0x000fe20000410000 */
[----:B------:R-:W-:Y:S01]  /*8b90*/  FADD.FTZ R32, -R34, R27 ;  /* 0x0000001b22207221 */ /* 0x000fe20000010100 */
[----:B------:R-:W-:Y:S01]  /*8ba0*/  @P6 HADD2.F32 R26, -RZ, R89.H1_H1 ;  /* 0x30000059ff1a6230 */ /* 0x000fe20000004100 */
[----:B------:R-:W-:Y:S01]  /*8bb0*/  MOV R34, RZ ;  /* 0x000000ff00227202 */ /* 0x000fe20000000f00 */
[----:B------:R-:W-:Y:S01]  /*8bc0*/  FADD.FTZ R30, -R37, R30 ;  /* 0x0000001e251e7221 */ /* 0x000fe20000010100 */
[----:B------:R-:W-:Y:S01]  /*8bd0*/  FMUL.FTZ R32, R5, R32 ;  /* 0x0000002005207220 */ /* 0x000fe20000410000 */
[----:B------:R-:W-:Y:S01]  /*8be0*/  LOP3.LUT P3, RZ, R135, 0xff0000, RZ, 0xc0, !PT ;  /* 0x00ff000087ff7812 */ /* 0x000fe2000786c0ff */
[----:B------:R-:W-:Y:S01]  /*8bf0*/  FADD.FTZ R160, -R160, R31 ;  /* 0x0000001fa0a07221 */ /* 0x000fe20000010100 */
[----:B------:R-:W-:Y:S01]  /*8c00*/  ISETP.GE.U32.AND P2, PT, R134, RZ, PT ;  /* 0x000000ff8600720c */ /* 0x000fe20003f46070 */
[----:B------:R-:W-:Y:S01]  /*8c10*/  FMUL.FTZ R25, R32, R4 ;  /* 0x0000000420197220 */ /* 0x000fe20000410000 */
[C---:B------:R-:W-:Y:S01]  /*8c20*/  FMUL.FTZ R51, R5.reuse, R30 ;  /* 0x0000001e05337220 */ /* 0x040fe20000410000 */
[----:B------:R-:W-:Y:S01]  /*8c30*/  FMUL.FTZ R160, R5, R160 ;  /* 0x000000a005a07220 */ /* 0x000fe20000410000 */
[----:B------:R-:W-:Y:S01]  /*8c40*/  ISETP.GE.U32.AND.EX P2, PT, R135, 0x1000000, PT, P2 ;  /* 0x010000008700780c */ /* 0x000fe20003f46120 */
[----:B------:R-:W-:Y:S01]  /*8c50*/  FMUL.FTZ R27, R25, UR4 ;  /* 0x00000004191b7c20 */ /* 0x000fe20008410000 */
[----:B------:R-:W-:-:S02]  /*8c60*/  HFMA2 R25, -RZ, RZ, 0, 0 ;  /* 0x00000000ff197431 */ /* 0x000fc400000001ff */
[----:B------:R-:W-:Y:S01]  /*8c70*/  FMUL.FTZ R5, R51, R4 ;  /* 0x0000000433057220 */ /* 0x000fe20000410000 */
[----:B------:R-:W-:Y:S02]  /*8c80*/  MOV R37, RZ ;  /* 0x000000ff00257202 */ /* 0x000fe40000000f00 */
[----:B------:R-:W-:Y:S01]  /*8c90*/  F2FP.F16.F32.PACK_AB R51, R160, R51 ;  /* 0x00000033a033723e */ /* 0x000fe200000000ff */
[C---:B------:R-:W-:Y:S01]  /*8ca0*/  @P6 FMUL.FTZ R25, R27.reuse, R17 ;  /* 0x000000111b196220 */ /* 0x040fe20000410000 */
[----:B------:R-:W-:Y:S01]  /*8cb0*/  MOV R17, RZ ;  /* 0x000000ff00117202 */ /* 0x000fe20000000f00 */
[----:B------:R-:W-:Y:S01]  /*8cc0*/  @P6 FMUL.FTZ R17, R27, R26 ;  /* 0x0000001a1b116220 */ /* 0x000fe20000410000 */
[----:B------:R-:W-:Y:S01]  /*8cd0*/  FMUL.FTZ R26, R39, R4 ;  /* 0x00000004271a7220 */ /* 0x000fe20000410000 */
[--C-:B------:R-:W-:Y:S01]  /*8ce0*/  @P5 HADD2.F32 R27, -RZ, R18.reuse.H0_H0 ;  /* 0x20000012ff1b5230 */ /* 0x100fe20000004100 */
[----:B------:R-:W-:Y:S01]  /*8cf0*/  F2FP.F16.F32.PACK_AB R49, R32, R49 ;  /* 0x000000312031723e */ /* 0x000fe200000000ff */
[----:B------:R-:W-:-:S02]  /*8d00*/  @P4 HADD2.F32 R18, -RZ, R18.H1_H1 ;  /* 0x30000012ff124230 */ /* 0x000fc40000004100 */
[----:B------:R-:W-:Y:S01]  /*8d10*/  FMUL.FTZ R28, R26, UR4 ;  /* 0x000000041a1c7c20 */ /* 0x000fe20008410000 */
[----:B------:R-:W-:Y:S01]  /*8d20*/  HFMA2 R26, -RZ, RZ, 0, 0 ;  /* 0x00000000ff1a7431 */ /* 0x000fe200000001ff */
[----:B------:R-:W-:Y:S02]  /*8d30*/  F2FP.F16.F32.PACK_AB R17, R17, R16 ;  /* 0x000000101111723e */ /* 0x000fe400000000ff */
[----:B------:R-:W-:Y:S02]  /*8d40*/  F2FP.F16.F32.PACK_AB R48, R48, R35 ;  /* 0x000000233030723e */ /* 0x000fe400000000ff */
[----:B------:R-:W-:Y:S01]  /*8d50*/  F2FP.F16.F32.PACK_AB R16, R33, R2 ;  /* 0x000000022110723e */ /* 0x000fe200000000ff */
[----:B------:R-:W-:Y:S01]  /*8d60*/  @P5 FMUL.FTZ R26, R28, R27 ;  /* 0x0000001b1c1a5220 */ /* 0x000fe20000410000 */
[----:B------:R-:W-:-:S05]  /*8d70*/  @P5 HADD2.F32 R27, -RZ, R90.H0_H0 ;  /* 0x2000005aff1b5230 */ /* 0x000fca0000004100 */
[----:B------:R-:W-:Y:S01]  /*8d80*/  @P5 FMUL.FTZ R34, R28, R27 ;  /* 0x0000001b1c225220 */ /* 0x000fe20000410000 */
[-C--:B------:R-:W-:Y:S01]  /*8d90*/  FMUL.FTZ R27, R50, R4.reuse ;  /* 0x00000004321b7220 */ /* 0x080fe20000410000 */
[----:B------:R-:W-:Y:S02]  /*8da0*/  HFMA2 R28, -RZ, RZ, 0, 0 ;  /* 0x00000000ff1c7431 */ /* 0x000fe400000001ff */
[----:B------:R-:W-:Y:S01]  /*8db0*/  FMUL.FTZ R4, R160, R4 ;  /* 0x00000004a0047220 */ /* 0x000fe20000410000 */
[----:B------:R-:W-:Y:S01]  /*8dc0*/  F2FP.F16.F32.PACK_AB R50, R50, R39 ;  /* 0x000000273232723e */ /* 0x000fe200000000ff */
[----:B------:R-:W-:Y:S01]  /*8dd0*/  FMUL.FTZ R29, R27, UR4 ;  /* 0x000000041b1d7c20 */ /* 0x000fe20008410000 */
[----:B------:R-:W-:Y:S02]  /*8de0*/  HFMA2 R27, -RZ, RZ, 0, 0 ;  /* 0x00000000ff1b7431 */ /* 0x000fe400000001ff */
[----:B------:R-:W-:Y:S01]  /*8df0*/  FMUL.FTZ R30, R4, UR4 ;  /* 0x00000004041e7c20 */ /* 0x000fe20008410000 */
[----:B------:R-:W-:Y:S01]  /*8e00*/  MOV R4, RZ ;  /* 0x000000ff00047202 */ /* 0x000fe20000000f00 */
[----:B------:R-:W-:Y:S01]  /*8e10*/  @P4 FMUL.FTZ R27, R29, R18 ;  /* 0x000000121d1b4220 */ /* 0x000fe20000410000 */
[----:B------:R-:W-:-:S05]  /*8e20*/  @P4 HADD2.F32 R18, -RZ, R90.H1_H1 ;  /* 0x3000005aff124230 */ /* 0x000fca0000004100 */
[----:B------:R-:W-:Y:S01]  /*8e30*/  @P4 FMUL.FTZ R37, R29, R18 ;  /* 0x000000121d254220 */ /* 0x000fe20000410000 */
[----:B------:R-:W-:Y:S01]  /*8e40*/  FMUL.FTZ R29, R5, UR4 ;  /* 0x00000004051d7c20 */ /* 0x000fe20008410000 */
[----:B------:R-:W-:Y:S02]  /*8e50*/  @P3 HADD2.F32 R5, -RZ, R19.H0_H0 ;  /* 0x20000013ff053230 */ /* 0x000fe40000004100 */
[----:B------:R-:W-:Y:S02]  /*8e60*/  @P3 HADD2.F32 R18, -RZ, R91.H0_H0 ;  /* 0x2000005bff123230 */ /* 0x000fe40000004100 */
[----:B------:R-:W-:Y:S02]  /*8e70*/  @P2 HADD2.F32 R19, -RZ, R19.H1_H1 ;  /* 0x30000013ff132230 */ /* 0x000fe40000004100 */
[C---:B------:R-:W-:Y:S01]  /*8e80*/  @P3 FMUL.FTZ R28, R29.reuse, R5 ;  /* 0x000000051d1c3220 */ /* 0x040fe20000410000 */
[----:B------:R-:W-:Y:S01]  /*8e90*/  MOV R5, RZ ;  /* 0x000000ff00057202 */ /* 0x000fe20000000f00 */
[----:B------:R-:W-:Y:S01]  /*8ea0*/  @P3 FMUL.FTZ R5, R29, R18 ;  /* 0x000000121d053220 */ /* 0x000fe20000410000 */
[----:B------:R-:W-:-:S02]  /*8eb0*/  @P2 HADD2.F32 R18, -RZ, R91.H1_H1 ;  /* 0x3000005bff122230 */ /* 0x000fc40000004100 */
[----:B------:R-:W-:-:S03]  /*8ec0*/  HFMA2 R29, -RZ, RZ, 0, 0 ;  /* 0x00000000ff1d7431 */ /* 0x000fc600000001ff */
[C---:B------:R-:W-:Y:S01]  /*8ed0*/  @P2 FMUL.FTZ R4, R30.reuse, R18 ;  /* 0x000000121e042220 */ /* 0x040fe20000410000 */
[----:B------:R-:W-:Y:S01]  /*8ee0*/  F2FP.F16.F32.PACK_AB R18, R37, R34 ;  /* 0x000000222512723e */ /* 0x000fe200000000ff */
[----:B------:R-:W-:-:S03]  /*8ef0*/  @P2 FMUL.FTZ R29, R30, R19 ;  /* 0x000000131e1d2220 */ /* 0x000fc60000410000 */
[----:B------:R-:W-:Y:S01]  /*8f00*/  F2FP.F16.F32.PACK_AB R19, R4, R5 ;  /* 0x000000050413723e */ /* 0x000fe200000000ff */
[----:B------:R-:W-:Y:S06]  /*8f10*/  BRA `(.L_x_3530) ;  /* 0x00000004008c7947 */ /* 0x000fec0003800000 */
.L_x_3529:
[--C-:B------:R-:W-:Y:S01]  /*8f20*/  FFMA.FTZ R21, R160, R34, R161.reuse ;  /* 0x00000022a0157223 */ /* 0x100fe200000100a1 */
[----:B------:R-:W-:Y:S01]  /*8f30*/  LOP3.LUT P2, RZ, R134, 0xff, RZ, 0xc0, !PT ;  /* 0x000000ff86ff7812 */ /* 0x000fe2000784c0ff */
[----:B------:R-:W-:Y:S02]  /*8f40*/  HFMA2 R20, -RZ, RZ, 0, 0 ;  /* 0x00000000ff147431 */ /* 0x000fe400000001ff */
[C-C-:B------:R-:W-:Y:S01]  /*8f50*/  FFMA.FTZ R34, R160.reuse, R37, R161.reuse ;  /* 0x00000025a0227223 */ /* 0x140fe200000100a1 */
[----:B------:R-:W-:Y:S01]  /*8f60*/  FADD.FTZ R24, -R21, R24 ;  /* 0x0000001815187221 */ /* 0x000fe20000010100 */
[----:B------:R-:W-:Y:S01]  /*8f70*/  FFMA.FTZ R39, R160, R39, R161 ;  /* 0x00000027a0277223 */ /* 0x000fe200000100a1 */
[----:B------:R-:W-:Y:S01]  /*8f80*/  LOP3.LUT P6, RZ, R134, 0xff000000, RZ, 0xc0, !PT ;  /* 0xff00000086ff7812 */ /* 0x000fe200078cc0ff */
[----:B------:R-:W-:Y:S01]  /*8f90*/  FADD.FTZ R34, -R34, R27 ;  /* 0x0000001b22227221 */ /* 0x000fe20000010100 */
[----:B------:R-:W-:Y:S01]  /*8fa0*/  FMUL.FTZ R21, R5, R24 ;  /* 0x0000001805157220 */ /* 0x000fe20000410000 */
[----:B------:R-:W-:Y:S01]  /*8fb0*/  LOP3.LUT P5, RZ, R135, 0xff, RZ, 0xc0, !PT ;  /* 0x000000ff87ff7812 */ /* 0x000fe200078ac0ff */
[----:B------:R-:W-:Y:S01]  /*8fc0*/  FADD.FTZ R28, -R39, R28 ;  /* 0x0000001c271c7221 */ /* 0x000fe20000010100 */
[C---:B------:R-:W-:Y:S01]  /*8fd0*/  LOP3.LUT P4, RZ, R135.reuse, 0xff00, RZ, 0xc0, !PT ;  /* 0x0000ff0087ff7812 */ /* 0x040fe2000788c0ff */
[----:B------:R-:W-:Y:S01]  /*8fe0*/  FMUL.FTZ R2, R4, R21 ;  /* 0x0000001504027220 */ /* 0x000fe20000410000 */
[----:B------:R-:W-:Y:S01]  /*8ff0*/  LOP3.LUT P3, RZ, R135, 0xff0000, RZ, 0xc0, !PT ;  /* 0x00ff000087ff7812 */ /* 0x000fe2000786c0ff */
[----:B------:R-:W-:-:S02]  /*9000*/  @P2 HADD2.F32 R24, -RZ, R88.H0_H0 ;  /* 0x20000058ff182230 */ /* 0x000fc40000004100 */
[----:B------:R-:W-:Y:S01]  /*9010*/  FMUL.FTZ R21, R2, UR4 ;  /* 0x0000000402157c20 */ /* 0x000fe20008410000 */
[----:B-----5:R-:W-:Y:S02]  /*9020*/  @P2 HADD2.F32 R2, -RZ, R16.H0_H0 ;  /* 0x20000010ff022230 */ /* 0x020fe40000004100 */
[----:B------:R-:W-:-:S03]  /*9030*/  @P6 HADD2.F32 R27, -RZ, R89.H1_H1 ;  /* 0x30000059ff1b6230 */ /* 0x000fc60000004100 */
[-C--:B------:R-:W-:Y:S01]  /*9040*/  @P2 FMUL.FTZ R20, R2, R21.reuse ;  /* 0x0000001502142220 */ /* 0x080fe20000410000 */
[----:B------:R-:W-:Y:S01]  /*9050*/  MOV R2, RZ ;  /* 0x000000ff00027202 */ /* 0x000fe20000000f00 */
[----:B------:R-:W-:Y:S01]  /*9060*/  @P2 FMUL.FTZ R2, R24, R21 ;  /* 0x0000001518022220 */ /* 0x000fe20000410000 */
[--C-:B------:R-:W-:Y:S01]  /*9070*/  FFMA.FTZ R24, R160, R35, R161.reuse ;  /* 0x00000023a0187223 */ /* 0x100fe200000100a1 */
[----:B------:R-:W-:Y:S01]  /*9080*/  LOP3.LUT P2, RZ, R134, 0xff00, RZ, 0xc0, !PT ;  /* 0x0000ff0086ff7812 */ /* 0x000fe2000784c0ff */
[----:B------:R-:W-:Y:S02]  /*9090*/  FFMA.FTZ R35, R160, R32, R161 ;  /* 0x00000020a0237223 */ /* 0x000fe400000100a1 */
[----:B------:R-:W-:Y:S01]  /*90a0*/  FADD.FTZ R24, -R24, R25 ;  /* 0x0000001918187221 */ /* 0x000fe20000010100 */
[C-C-:B------:R-:W-:Y:S01]  /*90b0*/  FFMA.FTZ R25, R160.reuse, R36, R161.reuse ;  /* 0x00000024a0197223 */ /* 0x140fe200000100a1 */
[C-C-:B------:R-:W-:Y:S01]  /*90c0*/  FFMA.FTZ R36, R160.reuse, R41, R161.reuse ;  /* 0x00000029a0247223 */ /* 0x140fe200000100a1 */
[----:B------:R-:W-:Y:S01]  /*90d0*/  FFMA.FTZ R160, R160, R33, R161 ;  /* 0x00000021a0a07223 */ /* 0x000fe200000100a1 */
[----:B------:R-:W-:Y:S01]  /*90e0*/  FMUL.FTZ R21, R5, R24 ;  /* 0x0000001805157220 */ /* 0x000fe20000410000 */
[----:B------:R-:W-:Y:S01]  /*90f0*/  FADD.FTZ R26, -R25, R26 ;  /* 0x0000001a191a7221 */ /* 0x000fe20000010100 */
[----:B------:R-:W-:Y:S01]  /*9100*/  MOV R24, RZ ;  /* 0x000000ff00187202 */ /* 0x000fe20000000f00 */
[----:B------:R-:W-:Y:S01]  /*9110*/  FADD.FTZ R36, -R36, R29 ;  /* 0x0000001d24247221 */ /* 0x000fe20000010100 */
[----:B------:R-:W-:Y:S01]  /*9120*/  FMUL.FTZ R21, R4, R21 ;  /* 0x0000001504157220 */ /* 0x000fe20000410000 */
[----:B------:R-:W-:Y:S01]  /*9130*/  FMUL.FTZ R25, R5, R26 ;  /* 0x0000001a05197220 */ /* 0x000fe20000410000 */
[----:B------:R-:W-:-:S02]  /*9140*/  @P2 HADD2.F32 R33, -RZ, R16.H1_H1 ;  /* 0x30000010ff212230 */ /* 0x000fc40000004100 */
[----:B------:R-:W-:Y:S01]  /*9150*/  FADD.FTZ R30, -R35, R30 ;  /* 0x0000001e231e7221 */ /* 0x000fe20000010100 */
[----:B------:R-:W-:Y:S01]  /*9160*/  FMUL.FTZ R16, R21, UR4 ;  /* 0x0000000415107c20 */ /* 0x000fe20008410000 */
[----:B------:R-:W-:Y:S02]  /*9170*/  HFMA2 R21, -RZ, RZ, 0, 0 ;  /* 0x00000000ff157431 */ /* 0x000fe400000001ff */
[----:B------:R-:W-:Y:S02]  /*9180*/  @P2 HADD2.F32 R37, -RZ, R88.H1_H1 ;  /* 0x30000058ff252230 */ /* 0x000fe40000004100 */
[----:B------:R-:W-:Y:S01]  /*9190*/  FADD.FTZ R160, -R160, R31 ;  /* 0x0000001fa0a07221 */ /* 0x000fe20000010100 */
[----:B------:R-:W-:Y:S01]  /*91a0*/  @P4 HADD2.F32 R29, -RZ, R18.H1_H1 ;  /* 0x30000012ff1d4230 */ /* 0x000fe20000004100 */
[----:B------:R-:W-:Y:S01]  /*91b0*/  MOV R35, RZ ;  /* 0x000000ff00237202 */ /* 0x000fe20000000f00 */
[----:B------:R-:W-:Y:S01]  /*91c0*/  @P2 FMUL.FTZ R21, R33, R16 ;  /* 0x0000001021152220 */ /* 0x000fe20000410000 */
[----:B------:R-:W-:Y:S01]  /*91d0*/  CS2R R32, SRZ ;  /* 0x0000000000207805 */ /* 0x000fe2000001ff00 */
[----:B------:R-:W-:Y:S01]  /*91e0*/  FMUL.FTZ R31, R5, R160 ;  /* 0x000000a0051f7220 */ /* 0x000fe20000410000 */
[----:B------:R-:W-:Y:S01]  /*91f0*/  @P2 FMUL.FTZ R33, R37, R16 ;  /* 0x0000001025212220 */ /* 0x000fe20000410000 */
[----:B------:R-:W-:Y:S01]  /*9200*/  LOP3.LUT P2, RZ, R134, 0xff0000, RZ, 0xc0, !PT ;  /* 0x00ff000086ff7812 */ /* 0x000fe2000784c0ff */
[----:B------:R-:W-:-:S04]  /*9210*/  FMUL.FTZ R16, R4, R25 ;  /* 0x0000001904107220 */ /* 0x000fc80000410000 */
[----:B------:R-:W-:-:S08]  /*9220*/  FMUL.FTZ R25, R16, UR4 ;  /* 0x0000000410197c20 */ /* 0x000fd00008410000 */
[----:B------:R-:W-:Y:S02]  /*9230*/  @P2 HADD2.F32 R16, -RZ, R17.H0_H0 ;  /* 0x20000011ff102230 */ /* 0x000fe40000004100 */
[----:B------:R-:W-:Y:S02]  /*9240*/  @P2 HADD2.F32 R26, -RZ, R89.H0_H0 ;  /* 0x20000059ff1a2230 */ /* 0x000fe40000004100 */
[----:B------:R-:W-:Y:S02]  /*9250*/  @P6 HADD2.F32 R17, -RZ, R17.H1_H1 ;  /* 0x30000011ff116230 */ /* 0x000fe40000004100 */
[-C--:B------:R-:W-:Y:S01]  /*9260*/  @P2 FMUL.FTZ R24, R16, R25.reuse ;  /* 0x0000001910182220 */ /* 0x080fe20000410000 */
[----:B------:R-:W-:Y:S02]  /*9270*/  HFMA2 R16, -RZ, RZ, 0, 0 ;  /* 0x00000000ff107431 */ /* 0x000fe400000001ff */
[----:B------:R-:W-:Y:S01]  /*9280*/  @P2 FMUL.FTZ R16, R26, R25 ;  /* 0x000000191a102220 */ /* 0x000fe20000410000 */
[----:B------:R-:W-:Y:S01]  /*9290*/  FMUL.FTZ R25, R5, R34 ;  /* 0x0000002205197220 */ /* 0x000fe20000410000 */
[----:B------:R-:W-:Y:S01]  /*92a0*/  @P5 HADD2.F32 R34, -RZ, R90.H0_H0 ;  /* 0x2000005aff225230 */ /* 0x000fe20000004100 */
[----:B------:R-:W-:-:S02]  /*92b0*/  ISETP.GE.U32.AND P2, PT, R134, RZ, PT ;  /* 0x000000ff8600720c */ /* 0x000fc40003f46070 */
[----:B------:R-:W-:Y:S02]  /*92c0*/  FMUL.FTZ R25, R4, R25 ;  /* 0x0000001904197220 */ /* 0x000fe40000410000 */
[----:B------:R-:W-:Y:S02]  /*92d0*/  ISETP.GE.U32.AND.EX P2, PT, R135, 0x1000000, PT, P2 ;  /* 0x010000008700780c */ /* 0x000fe40003f46120 */
[----:B------:R-:W-:Y:S01]  /*92e0*/  FMUL.FTZ R26, R25, UR4 ;  /* 0x00000004191a7c20 */ /* 0x000fe20008410000 */
[----:B------:R-:W-:-:S03]  /*92f0*/  MOV R25, RZ ;  /* 0x000000ff00197202 */ /* 0x000fc60000000f00 */
[-C--:B------:R-:W-:Y:S01]  /*9300*/  @P6 FMUL.FTZ R25, R17, R26.reuse ;  /* 0x0000001a11196220 */ /* 0x080fe20000410000 */
[----:B------:R-:W-:Y:S02]  /*9310*/  HFMA2 R17, -RZ, RZ, 0, 0 ;  /* 0x00000000ff117431 */ /* 0x000fe400000001ff */
[----:B------:R-:W-:Y:S01]  /*9320*/  @P6 FMUL.FTZ R17, R27, R26 ;  /* 0x0000001a1b116220 */ /* 0x000fe20000410000 */
[----:B------:R-:W-:Y:S01]  /*9330*/  FMUL.FTZ R27, R5, R28 ;  /* 0x0000001c051b7220 */ /* 0x000fe20000410000 */
[----:B------:R-:W-:-:S03]  /*9340*/  @P5 HADD2.F32 R28, -RZ, R18.H0_H0 ;  /* 0x20000012ff1c5230 */ /* 0x000fc60000004100 */
[----:B------:R-:W-:Y:S01]  /*9350*/  FMUL.FTZ R26, R4, R27 ;  /* 0x0000001b041a7220 */ /* 0x000fe20000410000 */
[----:B------:R-:W-:Y:S02]  /*9360*/  F2FP.F16.F32.PACK_AB R17, R17, R16 ;  /* 0x000000101111723e */ /* 0x000fe400000000ff */
[----:B------:R-:W-:Y:S01]  /*9370*/  F2FP.F16.F32.PACK_AB R16, R33, R2 ;  /* 0x000000022110723e */ /* 0x000fe200000000ff */
[----:B------:R-:W-:Y:S01]  /*9380*/  FMUL.FTZ R27, R26, UR4 ;  /* 0x000000041a1b7c20 */ /* 0x000fe20008410000 */
[----:B------:R-:W-:-:S03]  /*9390*/  MOV R26, RZ ;  /* 0x000000ff001a7202 */ /* 0x000fc60000000f00 */
[-C--:B------:R-:W-:Y:S01]  /*93a0*/  @P5 FMUL.FTZ R26, R28, R27.reuse ;  /* 0x0000001b1c1a5220 */ /* 0x080fe20000410000 */
[----:B------:R-:W-:Y:S01]  /*93b0*/  @P5 FMUL.FTZ R32, R34, R27 ;  /* 0x0000001b22205220 */ /* 0x000fe20000410000 */
[----:B------:R-:W-:Y:S01]  /*93c0*/  FMUL.FTZ R27, R5, R36 ;  /* 0x00000024051b7220 */ /* 0x000fe20000410000 */
[----:B------:R-:W-:-:S03]  /*93d0*/  @P3 HADD2.F32 R34, -RZ, R91.H0_H0 ;  /* 0x2000005bff223230 */ /* 0x000fc60000004100 */
[----:B------:R-:W-:-:S04]  /*93e0*/  FMUL.FTZ R27, R4, R27 ;  /* 0x0000001b041b7220 */ /* 0x000fc80000410000 */
[----:B------:R-:W-:Y:S01]  /*93f0*/  FMUL.FTZ R18, R27, UR4 ;  /* 0x000000041b127c20 */ /* 0x000fe20008410000 */
[----:B------:R-:W-:-:S03]  /*9400*/  HFMA2 R27, -RZ, RZ, 0, 0 ;  /* 0x00000000ff1b7431 */ /* 0x000fc600000001ff */
[----:B------:R-:W-:Y:S01]  /*9410*/  @P4 FMUL.FTZ R27, R29, R18 ;  /* 0x000000121d1b4220 */ /* 0x000fe20000410000 */
[----:B------:R-:W-:-:S05]  /*9420*/  @P4 HADD2.F32 R29, -RZ, R90.H1_H1 ;  /* 0x3000005aff1d4230 */ /* 0x000fca0000004100 */
[----:B------:R-:W-:Y:S01]  /*9430*/  @P4 FMUL.FTZ R35, R29, R18 ;  /* 0x000000121d234220 */ /* 0x000fe20000410000 */
[----:B------:R-:W-:Y:S01]  /*9440*/  FMUL.FTZ R29, R5, R30 ;  /* 0x0000001e051d7220 */ /* 0x000fe20000410000 */
[C---:B------:R-:W-:Y:S01]  /*9450*/  FMUL.FTZ R18, R4.reuse, R31 ;  /* 0x0000001f04127220 */ /* 0x040fe20000410000 */
[----:B------:R-:W-:Y:S02]  /*9460*/  @P3 HADD2.F32 R30, -RZ, R19.H0_H0 ;  /* 0x20000013ff1e3230 */ /* 0x000fe40000004100 */
[----:B------:R-:W-:Y:S01]  /*9470*/  FMUL.FTZ R5, R4, R29 ;  /* 0x0000001d04057220 */ /* 0x000fe20000410000 */
[----:B------:R-:W-:Y:S01]  /*9480*/  HFMA2 R4, -RZ, RZ, 0, 0 ;  /* 0x00000000ff047431 */ /* 0x000fe200000001ff */
[----:B------:R-:W-:Y:S01]  /*9490*/  CS2R R28, SRZ ;  /* 0x00000000001c7805 */ /* 0x000fe2000001ff00 */
[----:B------:R-:W-:Y:S02]  /*94a0*/  @P2 HADD2.F32 R31, -RZ, R91.H1_H1 ;  /* 0x3000005bff1f2230 */ /* 0x000fe40000004100 */
[----:B------:R-:W-:Y:S01]  /*94b0*/  FMUL.FTZ R5, R5, UR4 ;  /* 0x0000000405057c20 */ /* 0x000fe20008410000 */
[----:B------:R-:W-:-:S03]  /*94c0*/  FMUL.FTZ R18, R18, UR4 ;  /* 0x0000000412127c20 */ /* 0x000fc60008410000 */
[-C--:B------:R-:W-:Y:S01]  /*94d0*/  @P3 FMUL.FTZ R28, R30, R5.reuse ;  /* 0x000000051e1c3220 */ /* 0x080fe20000410000 */
[----:B------:R-:W-:Y:S01]  /*94e0*/  @P3 FMUL.FTZ R4, R34, R5 ;  /* 0x0000000522043220 */ /* 0x000fe20000410000 */
[----:B------:R-:W-:Y:S01]  /*94f0*/  @P2 HADD2.F32 R5, -RZ, R19.H1_H1 ;  /* 0x30000013ff052230 */ /* 0x000fe20000004100 */
[----:B------:R-:W-:Y:S01]  /*9500*/  MOV R19, RZ ;  /* 0x000000ff00137202 */ /* 0x000fe20000000f00 */
[----:B------:R-:W-:-:S03]  /*9510*/  @P2 FMUL.FTZ R19, R31, R18 ;  /* 0x000000121f132220 */ /* 0x000fc60000410000 */
[----:B------:R-:W-:Y:S01]  /*9520*/  @P2 FMUL.FTZ R29, R5, R18 ;  /* 0x00000012051d2220 */ /* 0x000fe20000410000 */
[----:B------:R-:W-:Y:S02]  /*9530*/  F2FP.F16.F32.PACK_AB R18, R35, R32 ;  /* 0x000000202312723e */ /* 0x000fe400000000ff */
[----:B------:R-:W-:-:S07]  /*9540*/  F2FP.F16.F32.PACK_AB R19, R19, R4 ;  /* 0x000000041313723e */ /* 0x000fce00000000ff */
.L_x_3530:
[----:B------:R-:W0:Y:S02]  /*9550*/  @P1 LDC.64 R4, c[0x0][0x478] ;  /* 0x00011e00ff041b82 */ /* 0x000e240000000a00 */
[----:B0-----:R-:W-:-:S04]  /*9560*/  @P1 IMAD.WIDE.U32 R4, R3, 0x10, R4 ;  /* 0x0000001003041825 */ /* 0x001fc800078e0004 */
[----:B------:R-:W-:Y:S01]  /*9570*/  IMAD.WIDE.U32 R2, R3, 0x10, R170 ;  /* 0x0000001003027825 */ /* 0x000fe200078e00aa */
[----:B------:R1:W-:Y:S04]  /*9580*/  @P1 STG.E.128 desc[UR6][R4.64], R48 ;  /* 0x0000003004001986 */ /* 0x0003e8000c101d06 */
[----:B------:R1:W-:Y:S01]  /*9590*/  STG.E.128 desc[UR6][R2.64], R16 ;  /* 0x0000001002007986 */ /* 0x0003e2000c101d06 */
[----:B------:R-:W-:Y:S05]  /*95a0*/  BRA `(.L_x_3531) ;  /* 0x00000048001c7947 */ /* 0x000fea0003800000 */
.L_x_3520:
[----:B---3--:R-:W0:Y:S02]  /*95b0*/  LDC.64 R178, c[0x0][0x390] ;  /* 0x0000e400ffb27b82 */ /* 0x008e240000000a00 */
[----:B0-----:R-:W-:-:S06]  /*95c0*/  IMAD.WIDE.U32 R112, R157, 0x10, R178 ;  /* 0x000000109d707825 */ /* 0x001fcc00078e00b2 */
[----:B------:R-:W5:Y:S01]  /*95d0*/  LDG.E.128 R112, desc[UR6][R112.64] ;  /* 0x0000000670707981 */ /* 0x000f62000c1e1d00 */
[----:B------:R-:W-:-:S04]  /*95e0*/  UISETP.NE.U32.AND UP0, UPT, UR16, URZ, UPT ;  /* 0x000000ff1000728c */ /* 0x000fc8000bf05070 */
[----:B------:R-:W-:-:S09]  /*95f0*/  UISETP.NE.AND.EX UP0, UPT, UR17, URZ, UPT, UP0 ;  /* 0x000000ff1100728c */ /* 0x000fd2000bf05300 */
[----:B------:R-:W-:Y:S05]  /*9600*/  BRA.U UP0, `(.L_x_3532) ;  /* 0x0000000500b47547 */ /* 0x000fea000b800000 */
[----:B-----5:R-:W-:Y:S01]  /*9610*/  FFMA.FTZ R0, R160, R0, R161 ;  /* 0x00000000a0007223 */ /* 0x020fe200000100a1 */
[----:B------:R-:W-:Y:S01]  /*9620*/  HADD2.F32 R162, -RZ, R68.H0_H0 ;  /* 0x20000044ffa27230 */ /* 0x000fe20000004100 */
[----:B------:R-:W-:Y:S01]  /*9630*/  LOP3.LUT P1, RZ, R158, 0xff, RZ, 0xc0, !PT ;  /* 0x000000ff9eff7812 */ /* 0x000fe2000782c0ff */
[----:B------:R-:W-:Y:S01]  /*9640*/  UMOV UR4, UR5 ;  /* 0x0000000500047c82 */ /* 0x000fe20008000000 */
[----:B------:R-:W-:Y:S01]  /*9650*/  FADD.FTZ R0, -R0, R197 ;  /* 0x000000c500007221 */ /* 0x000fe20000010100 */
[----:B------:R-:W-:Y:S01]  /*9660*/  MOV R169, RZ ;  /* 0x000000ff00a97202 */ /* 0x000fe20000000f00 */
[C-C-:B------:R-:W-:Y:S01]  /*9670*/  FFMA.FTZ R189, R160.reuse, R189, R161.reuse ;  /* 0x000000bda0bd7223 */ /* 0x140fe200000100a1 */
[----:B------:R-:W-:Y:S01]  /*9680*/  FFMA.FTZ R188, R160, R188, R161 ;  /* 0x000000bca0bc7223 */ /* 0x000fe200000100a1 */
[----:B------:R-:W-:Y:S01]  /*9690*/  FFMA.FTZ R0, R5, R0, R162 ;  /* 0x0000000005007223 */ /* 0x000fe200000100a2 */
[----:B------:R-:W-:Y:S01]  /*96a0*/  CS2R R170, SRZ ;  /* 0x0000000000aa7805 */ /* 0x000fe2000001ff00 */
[----:B------:R-:W-:Y:S01]  /*96b0*/  FADD.FTZ R189, -R189, R196 ;  /* 0x000000c4bdbd7221 */ /* 0x000fe20000010100 */
[----:B------:R-:W-:Y:S01]  /*96c0*/  FADD.FTZ R188, -R188, R195 ;  /* 0x000000c3bcbc7221 */ /* 0x000fe20000010100 */
[----:B------:R-:W-:Y:S01]  /*96d0*/  FMUL.FTZ R0, R0, R4 ;  /* 0x0000000400007220 */ /* 0x000fe20000410000 */
[C-C-:B------:R-:W-:Y:S01]  /*96e0*/  FFMA.FTZ R187, R160.reuse, R187, R161.reuse ;  /* 0x000000bba0bb7223 */ /* 0x140fe200000100a1 */
[----:B------:R-:W-:Y:S01]  /*96f0*/  FFMA.FTZ R186, R160, R186, R161 ;  /* 0x000000baa0ba7223 */ /* 0x000fe200000100a1 */
[----:B------:R-:W-:-:S02]  /*9700*/  @P1 HADD2.F32 R163, -RZ, R112.H0_H0 ;  /* 0x20000070ffa31230 */ /* 0x000fc40000004100 */
        /* <DEDUP_REMOVED lines=8> */
[----:B------:R-:W-:Y:S02]  /*9790*/  @P1 HADD2.F32 R163, -RZ, R72.H0_H0 ;  /* 0x20000048ffa31230 */ /* 0x000fe40000004100 */
[----:B------:R-:W-:Y:S01]  /*97a0*/  FADD.FTZ R185, -R185, R192 ;  /* 0x000000c0b9b97221 */ /* 0x000fe20000010100 */
[----:B------:R-:W-:Y:S01]  /*97b0*/  LOP3.LUT P3, RZ, R159, 0xff0000, RZ, 0xc0, !PT ;  /* 0x00ff00009fff7812 */ /* 0x000fe2000786c0ff */
[----:B------:R-:W-:Y:S01]  /*97c0*/  FADD.FTZ R184, -R184, R191 ;  /* 0x000000bfb8b87221 */ /* 0x000fe20000010100 */
[----:B------:R-:W-:Y:S01]  /*97d0*/  FFMA.FTZ R168, R160, R183, R161 ;  /* 0x000000b7a0a87223 */ /* 0x000fe200000100a1 */
[----:B------:R-:W-:Y:S01]  /*97e0*/  @P1 FMUL.FTZ R169, R163, R162 ;  /* 0x000000a2a3a91220 */ /* 0x000fe20000410000 */
[----:B------:R-:W-:Y:S01]  /*97f0*/  LOP3.LUT P1, RZ, R158, 0xff00, RZ, 0xc0, !PT ;  /* 0x0000ff009eff7812 */ /* 0x000fe2000782c0ff */
[----:B------:R-:W-:-:S02]  /*9800*/  HADD2.F32 R162, -RZ, R68.H1_H1 ;  /* 0x30000044ffa27230 */ /* 0x000fc40000004100 */
[----:B------:R-:W-:Y:S01]  /*9810*/  FADD.FTZ R168, -R168, R190 ;  /* 0x000000bea8a87221 */ /* 0x000fe20000010100 */
[----:B------:R-:W-:Y:S02]  /*9820*/  HADD2.F32 R172, -RZ, R71.H1_H1 ;  /* 0x30000047ffac7230 */ /* 0x000fe40000004100 */
[----:B------:R-:W-:-:S03]  /*9830*/  FFMA.FTZ R162, R5, R189, R162 ;  /* 0x000000bd05a27223 */ /* 0x000fc600000100a2 */
[----:B------:R-:W-:Y:S01]  /*9840*/  FFMA.FTZ R168, R5, R168, R172 ;  /* 0x000000a805a87223 */ /* 0x000fe200000100ac */
[----:B------:R-:W-:Y:S02]  /*9850*/  @P3 HADD2.F32 R172, -RZ, R75.H0_H0 ;  /* 0x2000004bffac3230 */ /* 0x000fe40000004100 */
[-C--:B------:R-:W-:Y:S01]  /*9860*/  FMUL.FTZ R163, R162, R4.reuse ;  /* 0x00000004a2a37220 */ /* 0x080fe20000410000 */
[----:B------:R-:W-:Y:S02]  /*9870*/  HFMA2 R162, -RZ, RZ, 0, 0 ;  /* 0x00000000ffa27431 */ /* 0x000fe400000001ff */
[----:B------:R-:W-:Y:S01]  /*9880*/  FMUL.FTZ R168, R168, R4 ;  /* 0x00000004a8a87220 */ /* 0x000fe20000410000 */
[----:B------:R-:W-:Y:S02]  /*9890*/  @P1 HADD2.F32 R112, -RZ, R112.H1_H1 ;  /* 0x30000070ff701230 */ /* 0x000fe40000004100 */
[----:B------:R-:W-:Y:S01]  /*98a0*/  FMUL.FTZ R163, R163, UR4 ;  /* 0x00000004a3a37c20 */ /* 0x000fe20008410000 */
[----:B------:R-:W-:-:S03]  /*98b0*/  @P1 HADD2.F32 R164, -RZ, R72.H1_H1 ;  /* 0x30000048ffa41230 */ /* 0x000fc60000004100 */
[----:B------:R-:W-:Y:S01]  /*98c0*/  @P1 FMUL.FTZ R162, R163, R112 ;  /* 0x00000070a3a21220 */ /* 0x000fe20000410000 */
[----:B------:R-:W-:Y:S01]  /*98d0*/  MOV R112, RZ ;  /* 0x000000ff00707202 */ /* 0x000fe20000000f00 */
[----:B------:R-:W-:Y:S01]  /*98e0*/  @P1 FMUL.FTZ R112, R164, R163 ;  /* 0x000000a3a4701220 */ /* 0x000fe20000410000 */
[----:B------:R-:W-:Y:S01]  /*98f0*/  HADD2.F32 R163, -RZ, R69.H0_H0 ;  /* 0x20000045ffa37230 */ /* 0x000fe20000004100 */
[----:B------:R-:W-:-:S03]  /*9900*/  LOP3.LUT P1, RZ, R158, 0xff0000, RZ, 0xc0, !PT ;  /* 0x00ff00009eff7812 */ /* 0x000fc6000782c0ff */
[----:B------:R-:W-:Y:S01]  /*9910*/  F2FP.F16.F32.PACK_AB R112, R112, R169 ;  /* 0x000000a97070723e */ /* 0x000fe200000000ff */
[----:B------:R-:W-:-:S04]  /*9920*/  FFMA.FTZ R163, R5, R188, R163 ;  /* 0x000000bc05a37223 */ /* 0x000fc800000100a3 */
[----:B------:R-:W-:-:S04]  /*9930*/  FMUL.FTZ R163, R163, R4 ;  /* 0x00000004a3a37220 */ /* 0x000fc80000410000 */
[----:B------:R-:W-:Y:S01]  /*9940*/  FMUL.FTZ R164, R163, UR4 ;  /* 0x00000004a3a47c20 */ /* 0x000fe20008410000 */
[----:B------:R-:W-:Y:S02]  /*9950*/  HFMA2 R163, -RZ, RZ, 0, 0 ;  /* 0x00000000ffa37431 */ /* 0x000fe400000001ff */
[----:B------:R-:W-:-:S05]  /*9960*/  @P1 HADD2.F32 R165, -RZ, R113.H0_H0 ;  /* 0x20000071ffa51230 */ /* 0x000fca0000004100 */
[----:B------:R-:W-:Y:S01]  /*9970*/  @P1 FMUL.FTZ R163, R164, R165 ;  /* 0x000000a5a4a31220 */ /* 0x000fe20000410000 */
[----:B------:R-:W-:-:S05]  /*9980*/  @P1 HADD2.F32 R165, -RZ, R73.H0_H0 ;  /* 0x20000049ffa51230 */ /* 0x000fca0000004100 */
[----:B------:R-:W-:Y:S01]  /*9990*/  @P1 FMUL.FTZ R170, R165, R164 ;  /* 0x000000a4a5aa1220 */ /* 0x000fe20000410000 */
[----:B------:R-:W-:Y:S01]  /*99a0*/  LOP3.LUT P1, RZ, R158, 0xff000000, RZ, 0xc0, !PT ;  /* 0xff0000009eff7812 */ /* 0x000fe2000782c0ff */
[----:B------:R-:W-:-:S05]  /*99b0*/  HADD2.F32 R164, -RZ, R69.H1_H1 ;  /* 0x30000045ffa47230 */ /* 0x000fca0000004100 */
[----:B------:R-:W-:-:S04]  /*99c0*/  FFMA.FTZ R164, R5, R187, R164 ;  /* 0x000000bb05a47223 */ /* 0x000fc800000100a4 */
[----:B------:R-:W-:Y:S01]  /*99d0*/  FMUL.FTZ R165, R164, R4 ;  /* 0x00000004a4a57220 */ /* 0x000fe20000410000 */
[----:B------:R-:W-:Y:S02]  /*99e0*/  MOV R164, RZ ;  /* 0x000000ff00a47202 */ /* 0x000fe40000000f00 */
[----:B------:R-:W-:Y:S02]  /*99f0*/  @P1 HADD2.F32 R113, -RZ, R113.H1_H1 ;  /* 0x30000071ff711230 */ /* 0x000fe40000004100 */
[----:B------:R-:W-:Y:S01]  /*9a00*/  FMUL.FTZ R165, R165, UR4 ;  /* 0x00000004a5a57c20 */ /* 0x000fe20008410000 */
[----:B------:R-:W-:-:S03]  /*9a10*/  @P1 HADD2.F32 R166, -RZ, R73.H1_H1 ;  /* 0x30000049ffa61230 */ /* 0x000fc60000004100 */
[----:B------:R-:W-:Y:S01]  /*9a20*/  @P1 FMUL.FTZ R164, R165, R113 ;  /* 0x00000071a5a41220 */ /* 0x000fe20000410000 */
[----:B------:R-:W-:Y:S02]  /*9a30*/  HFMA2 R113, -RZ, RZ, 0, 0 ;  /* 0x00000000ff717431 */ /* 0x000fe400000001ff */
[----:B------:R-:W-:Y:S01]  /*9a40*/  @P1 FMUL.FTZ R113, R166, R165 ;  /* 0x000000a5a6711220 */ /* 0x000fe20000410000 */
[----:B------:R-:W-:Y:S01]  /*9a50*/  LOP3.LUT P1, RZ, R159, 0xff, RZ, 0xc0, !PT ;  /* 0x000000ff9fff7812 */ /* 0x000fe2000782c0ff */
[----:B------:R-:W-:-:S03]  /*9a60*/  HADD2.F32 R165, -RZ, R70.H0_H0 ;  /* 0x20000046ffa57230 */ /* 0x000fc60000004100 */
[----:B------:R-:W-:Y:S02]  /*9a70*/  F2FP.F16.F32.PACK_AB R113, R113, R170 ;  /* 0x000000aa7171723e */ /* 0x000fe400000000ff */
[----:B------:R-:W-:-:S04]  /*9a80*/  FFMA.FTZ R165, R5, R186, R165 ;  /* 0x000000ba05a57223 */ /* 0x000fc800000100a5 */
[----:B------:R-:W-:-:S03]  /*9a90*/  FMUL.FTZ R165, R165, R4 ;  /* 0x00000004a5a57220 */ /* 0x000fc60000410000 */
[--C-:B------:R-:W-:Y:S02]  /*9aa0*/  @P1 HADD2.F32 R167, -RZ, R114.reuse.H0_H0 ;  /* 0x20000072ffa71230 */ /* 0x100fe40000004100 */
[----:B------:R-:W-:Y:S01]  /*9ab0*/  FMUL.FTZ R166, R165, UR4 ;  /* 0x00000004a5a67c20 */ /* 0x000fe20008410000 */
[----:B------:R-:W-:Y:S01]  /*9ac0*/  MOV R165, RZ ;  /* 0x000000ff00a57202 */ /* 0x000fe20000000f00 */
[----:B------:R-:W-:Y:S02]  /*9ad0*/  @P2 HADD2.F32 R114, -RZ, R114.H1_H1 ;  /* 0x30000072ff722230 */ /* 0x000fe40000004100 */
[----:B------:R-:W-:Y:S01]  /*9ae0*/  @P1 FMUL.FTZ R165, R166, R167 ;  /* 0x000000a7a6a51220 */ /* 0x000fe20000410000 */
[----:B------:R-:W-:-:S05]  /*9af0*/  @P1 HADD2.F32 R167, -RZ, R74.H0_H0 ;  /* 0x2000004affa71230 */ /* 0x000fca0000004100 */
[----:B------:R-:W-:Y:S01]  /*9b00*/  @P1 FMUL.FTZ R171, R167, R166 ;  /* 0x000000a6a7ab1220 */ /* 0x000fe20000410000 */
[----:B------:R-:W-:Y:S01]  /*9b10*/  HADD2.F32 R166, -RZ, R70.H1_H1 ;  /* 0x30000046ffa67230 */ /* 0x000fe20000004100 */
[----:B------:R-:W-:-:S04]  /*9b20*/  ISETP.GE.U32.AND P1, PT, R158, RZ, PT ;  /* 0x000000ff9e00720c */ /* 0x000fc80003f26070 */
[----:B------:R-:W-:Y:S01]  /*9b30*/  FFMA.FTZ R166, R5, R185, R166 ;  /* 0x000000b905a67223 */ /* 0x000fe200000100a6 */
[----:B------:R-:W-:Y:S01]  /*9b40*/  ISETP.GE.U32.AND.EX P1, PT, R159, 0x1000000, PT, P1 ;  /* 0x010000009f00780c */ /* 0x000fe20003f26110 */
[----:B------:R-:W-:Y:S02]  /*9b50*/  @P2 HADD2.F32 R159, -RZ, R74.H1_H1 ;  /* 0x3000004aff9f2230 */ /* 0x000fe40000004100 */
[----:B------:R-:W-:Y:S01]  /*9b60*/  FMUL.FTZ R158, R166, R4 ;  /* 0x00000004a69e7220 */ /* 0x000fe20000410000 */
[----:B------:R-:W-:-:S03]  /*9b70*/  CS2R R166, SRZ ;  /* 0x0000000000a67805 */ /* 0x000fc6000001ff00 */
[----:B------:R-:W-:-:S04]  /*9b80*/  FMUL.FTZ R158, R158, UR4 ;  /* 0x000000049e9e7c20 */ /* 0x000fc80008410000 */
[----:B------:R-:W-:Y:S01]  /*9b90*/  @P2 FMUL.FTZ R166, R158, R114 ;  /* 0x000000729ea62220 */ /* 0x000fe20000410000 */
[----:B------:R-:W-:Y:S02]  /*9ba0*/  HFMA2 R114, -RZ, RZ, 0, 0 ;  /* 0x00000000ff727431 */ /* 0x000fe400000001ff */
[----:B------:R-:W-:Y:S02]  /*9bb0*/  @P1 HADD2.F32 R173, -RZ, R75.H1_H1 ;  /* 0x3000004bffad1230 */ /* 0x000fe40000004100 */
[----:B------:R-:W-:Y:S01]  /*9bc0*/  @P2 FMUL.FTZ R114, R159, R158 ;  /* 0x0000009e9f722220 */ /* 0x000fe20000410000 */
[----:B------:R-:W-:-:S04]  /*9bd0*/  HADD2.F32 R158, -RZ, R71.H0_H0 ;  /* 0x20000047ff9e7230 */ /* 0x000fc80000004100 */
[----:B------:R-:W-:Y:S01]  /*9be0*/  F2FP.F16.F32.PACK_AB R114, R114, R171 ;  /* 0x000000ab7272723e */ /* 0x000fe200000000ff */
[----:B------:R-:W-:-:S04]  /*9bf0*/  FFMA.FTZ R158, R5, R184, R158 ;  /* 0x000000b8059e7223 */ /* 0x000fc8000001009e */
[----:B------:R-:W-:-:S04]  /*9c00*/  FMUL.FTZ R158, R158, R4 ;  /* 0x000000049e9e7220 */ /* 0x000fc80000410000 */
[----:B------:R-:W-:Y:S01]  /*9c10*/  FMUL.FTZ R159, R158, UR4 ;  /* 0x000000049e9f7c20 */ /* 0x000fe20008410000 */
[----:B------:R-:W-:-:S05]  /*9c20*/  @P3 HADD2.F32 R158, -RZ, R115.H0_H0 ;  /* 0x20000073ff9e3230 */ /* 0x000fca0000004100 */
[----:B------:R-:W-:Y:S01]  /*9c30*/  @P3 FMUL.FTZ R167, R159, R158 ;  /* 0x0000009e9fa73220 */ /* 0x000fe20000410000 */
[----:B------:R-:W-:Y:S01]  /*9c40*/  MOV R158, RZ ;  /* 0x000000ff009e7202 */ /* 0x000fe20000000f00 */
[----:B------:R-:W-:Y:S01]  /*9c50*/  @P3 FMUL.FTZ R158, R172, R159 ;  /* 0x0000009fac9e3220 */ /* 0x000fe20000410000 */
[----:B------:R-:W-:Y:S02]  /*9c60*/  @P1 HADD2.F32 R159, -RZ, R115.H1_H1 ;  /* 0x30000073ff9f1230 */ /* 0x000fe40000004100 */
[----:B------:R-:W-:Y:S02]  /*9c70*/  HFMA2 R115, -RZ, RZ, 0, 0 ;  /* 0x00000000ff737431 */ /* 0x000fe400000001ff */
[----:B------:R-:W-:Y:S01]  /*9c80*/  FMUL.FTZ R172, R168, UR4 ;  /* 0x00000004a8ac7c20 */ /* 0x000fe20008410000 */
[----:B------:R-:W-:-:S03]  /*9c90*/  MOV R168, RZ ;  /* 0x000000ff00a87202 */ /* 0x000fc60000000f00 */
[----:B------:R-:W-:Y:S01]  /*9ca0*/  @P1 FMUL.FTZ R168, R172, R159 ;  /* 0x0000009faca81220 */ /* 0x000fe20000410000 */
[----:B------:R-:W-:-:S05]  /*9cb0*/  @P1 FMUL.FTZ R115, R173, R172 ;  /* 0x000000acad731220 */ /* 0x000fca0000410000 */
[----:B------:R-:W-:Y:S01]  /*9cc0*/  F2FP.F16.F32.PACK_AB R115, R115, R158 ;  /* 0x0000009e7373723e */ /* 0x000fe200000000ff */
[----:B------:R-:W-:Y:S06]  /*9cd0*/  BRA `(.L_x_3533) ;  /* 0x0000000400c87947 */ /* 0x000fec0003800000 */
.L_x_3532:
[----:B-----5:R-:W-:Y:S01]  /*9ce0*/  FFMA.FTZ R0, R160, R0, R161 ;  /* 0x00000000a0007223 */ /* 0x020fe200000100a1 */
[----:B------:R-:W-:Y:S01]  /*9cf0*/  LOP3.LUT P1, RZ, R158, 0xff, RZ, 0xc0, !PT ;  /* 0x000000ff9eff7812 */ /* 0x000fe2000782c0ff */
[----:B------:R-:W-:Y:S01]  /*9d00*/  HADD2.F32 R48, -RZ, R68.H0_H0 ;  /* 0x20000044ff307230 */ /* 0x000fe20000004100 */
[----:B------:R-:W-:Y:S01]  /*9d10*/  UMOV UR4, UR5 ;  /* 0x0000000500047c82 */ /* 0x000fe20008000000 */
[----:B------:R-:W-:Y:S01]  /*9d20*/  FADD.FTZ R0, -R0, R197 ;  /* 0x000000c500007221 */ /* 0x000fe20000010100 */
[----:B------:R-:W-:Y:S01]  /*9d30*/  MOV R169, RZ ;  /* 0x000000ff00a97202 */ /* 0x000fe20000000f00 */
[----:B------:R-:W-:Y:S01]  /*9d40*/  FFMA.FTZ R189, R160, R189, R161 ;  /* 0x000000bda0bd7223 */ /* 0x000fe200000100a1 */
[----:B------:R-:W-:Y:S02]  /*9d50*/  HFMA2 R162, -RZ, RZ, 0, 0 ;  /* 0x00000000ffa27431 */ /* 0x000fe400000001ff */
[----:B------:R-:W-:Y:S01]  /*9d60*/  FFMA.FTZ R48, R5, R0, R48 ;  /* 0x0000000005307223 */ /* 0x000fe20000010030 */
[----:B------:R-:W-:-:S02]  /*9d70*/  HFMA2 R0, -RZ, RZ, 0, 0 ;  /* 0x00000000ff007431 */ /* 0x000fc400000001ff */
[----:B------:R-:W-:Y:S01]  /*9d80*/  FADD.FTZ R51, -R189, R196 ;  /* 0x000000c4bd337221 */ /* 0x000fe20000010100 */
[----:B------:R-:W-:Y:S01]  /*9d90*/  LOP3.LUT P2, RZ, R158, 0xff0000, RZ, 0xc0, !PT ;  /* 0x00ff00009eff7812 */ /* 0x000fe2000784c0ff */
[----:B------:R-:W-:Y:S01]  /*9da0*/  FMUL.FTZ R49, R48, R4 ;  /* 0x0000000430317220 */ /* 0x000fe20000410000 */
[C-C-:B------:R-:W-:Y:S01]  /*9db0*/  FFMA.FTZ R187, R160.reuse, R187, R161.reuse ;  /* 0x000000bba0bb7223 */ /* 0x140fe200000100a1 */
[----:B------:R-:W-:Y:S01]  /*9dc0*/  @P1 HADD2.F32 R50, -RZ, R112.H0_H0 ;  /* 0x20000070ff321230 */ /* 0x000fe20000004100 */
[----:B------:R-:W-:Y:S01]  /*9dd0*/  MOV R170, RZ ;  /* 0x000000ff00aa7202 */ /* 0x000fe20000000f00 */
[----:B------:R-:W-:Y:S01]  /*9de0*/  FMUL.FTZ R49, R49, UR4 ;  /* 0x0000000431317c20 */ /* 0x000fe20008410000 */
[----:B------:R-:W-:Y:S01]  /*9df0*/  FADD.FTZ R171, -R187, R194 ;  /* 0x000000c2bbab7221 */ /* 0x000fe20000010100 */
[----:B------:R-:W-:Y:S01]  /*9e00*/  FFMA.FTZ R186, R160, R186, R161 ;  /* 0x000000baa0ba7223 */ /* 0x000fe200000100a1 */
[----:B------:R-:W-:Y:S01]  /*9e10*/  MOV R172, RZ ;  /* 0x000000ff00ac7202 */ /* 0x000fe20000000f00 */
[----:B------:R-:W-:Y:S01]  /*9e20*/  @P1 FMUL.FTZ R0, R50, R49 ;  /* 0x0000003132001220 */ /* 0x000fe20000410000 */
[----:B------:R-:W-:-:S02]  /*9e30*/  @P1 HADD2.F32 R50, -RZ, R72.H0_H0 ;  /* 0x20000048ff321230 */ /* 0x000fc40000004100 */
[C-C-:B------:R-:W-:Y:S01]  /*9e40*/  FFMA.FTZ R185, R160.reuse, R185, R161.reuse ;  /* 0x000000b9a0b97223 */ /* 0x140fe200000100a1 */
[C-C-:B------:R-:W-:Y:S01]  /*9e50*/  FFMA.FTZ R184, R160.reuse, R184, R161.reuse ;  /* 0x000000b8a0b87223 */ /* 0x140fe200000100a1 */
[----:B------:R-:W-:Y:S02]  /*9e60*/  @P2 HADD2.F32 R164, -RZ, R113.H0_H0 ;  /* 0x20000071ffa42230 */ /* 0x000fe40000004100 */
[----:B------:R-:W-:Y:S01]  /*9e70*/  FFMA.FTZ R183, R160, R183, R161 ;  /* 0x000000b7a0b77223 */ /* 0x000fe200000100a1 */
[----:B------:R-:W-:Y:S01]  /*9e80*/  @P1 FMUL.FTZ R169, R50, R49 ;  /* 0x0000003132a91220 */ /* 0x000fe20000410000 */
[----:B------:R-:W-:Y:S01]  /*9e90*/  LOP3.LUT P1, RZ, R158, 0xff00, RZ, 0xc0, !PT ;  /* 0x0000ff009eff7812 */ /* 0x000fe2000782c0ff */
[----:B------:R-:W-:Y:S02]  /*9ea0*/  HADD2.F32 R49, -RZ, R68.H1_H1 ;  /* 0x30000044ff317230 */ /* 0x000fe40000004100 */
[----:B------:R-:W-:Y:S01]  /*9eb0*/  FADD.FTZ R175, -R185, R192 ;  /* 0x000000c0b9af7221 */ /* 0x000fe20000010100 */
[----:B------:R-:W-:Y:S01]  /*9ec0*/  FADD.FTZ R174, -R184, R191 ;  /* 0x000000bfb8ae7221 */ /* 0x000fe20000010100 */
[----:B------:R-:W-:Y:S01]  /*9ed0*/  FADD.FTZ R183, -R183, R190 ;  /* 0x000000beb7b77221 */ /* 0x000fe20000010100 */
[----:B------:R-:W-:Y:S01]  /*9ee0*/  FFMA.FTZ R51, R5, R51, R49 ;  /* 0x0000003305337223 */ /* 0x000fe20000010031 */
[----:B------:R-:W-:-:S03]  /*9ef0*/  FFMA.FTZ R49, R160, R188, R161 ;  /* 0x000000bca0317223 */ /* 0x000fc600000100a1 */
[----:B------:R-:W-:Y:S01]  /*9f00*/  FMUL.FTZ R50, R51, R4 ;  /* 0x0000000433327220 */ /* 0x000fe20000410000 */
[----:B------:R-:W-:Y:S01]  /*9f10*/  FADD.FTZ R49, -R49, R195 ;  /* 0x000000c331317221 */ /* 0x000fe20000010100 */
[----:B------:R-:W-:Y:S01]  /*9f20*/  F2FP.F16.F32.PACK_AB R48, R51, R48 ;  /* 0x000000303330723e */ /* 0x000fe200000000ff */
[----:B------:R-:W-:Y:S02]  /*9f30*/  @P1 HADD2.F32 R112, -RZ, R112.H1_H1 ;  /* 0x30000070ff701230 */ /* 0x000fe40000004100 */
[----:B------:R-:W-:Y:S01]  /*9f40*/  FMUL.FTZ R50, R50, UR4 ;  /* 0x0000000432327c20 */ /* 0x000fe20008410000 */
[----:B------:R-:W-:-:S03]  /*9f50*/  @P1 HADD2.F32 R163, -RZ, R72.H1_H1 ;  /* 0x30000048ffa31230 */ /* 0x000fc60000004100 */
[----:B------:R-:W-:Y:S01]  /*9f60*/  @P1 FMUL.FTZ R162, R112, R50 ;  /* 0x0000003270a21220 */ /* 0x000fe20000410000 */
[----:B------:R-:W-:-:S05]  /*9f70*/  HADD2.F32 R112, -RZ, R69.H0_H0 ;  /* 0x20000045ff707230 */ /* 0x000fca0000004100 */
[----:B------:R-:W-:Y:S01]  /*9f80*/  FFMA.FTZ R49, R5, R49, R112 ;  /* 0x0000003105317223 */ /* 0x000fe20000010070 */
[----:B------:R-:W-:Y:S01]  /*9f90*/  MOV R112, RZ ;  /* 0x000000ff00707202 */ /* 0x000fe20000000f00 */
[----:B------:R-:W-:Y:S01]  /*9fa0*/  @P1 FMUL.FTZ R112, R163, R50 ;  /* 0x00000032a3701220 */ /* 0x000fe20000410000 */
[----:B------:R-:W-:Y:S02]  /*9fb0*/  HFMA2 R163, -RZ, RZ, 0, 0 ;  /* 0x00000000ffa37431 */ /* 0x000fe400000001ff */
[----:B------:R-:W-:Y:S01]  /*9fc0*/  FMUL.FTZ R50, R49, R4 ;  /* 0x0000000431327220 */ /* 0x000fe20000410000 */
[----:B------:R-:W-:Y:S02]  /*9fd0*/  LOP3.LUT P1, RZ, R158, 0xff000000, RZ, 0xc0, !PT ;  /* 0xff0000009eff7812 */ /* 0x000fe4000782c0ff */
[----:B------:R-:W-:Y:S01]  /*9fe0*/  F2FP.F16.F32.PACK_AB R112, R112, R169 ;  /* 0x000000a97070723e */ /* 0x000fe200000000ff */
[----:B------:R-:W-:-:S04]  /*9ff0*/  FMUL.FTZ R50, R50, UR4 ;  /* 0x0000000432327c20 */ /* 0x000fc80008410000 */
[----:B------:R-:W-:Y:S01]  /*a000*/  @P2 FMUL.FTZ R163, R164, R50 ;  /* 0x00000032a4a32220 */ /* 0x000fe20000410000 */
[----:B------:R-:W-:-:S05]  /*a010*/  @P2 HADD2.F32 R164, -RZ, R73.H0_H0 ;  /* 0x20000049ffa42230 */ /* 0x000fca0000004100 */
[----:B------:R-:W-:Y:S01]  /*a020*/  @P2 FMUL.FTZ R170, R164, R50 ;  /* 0x00000032a4aa2220 */ /* 0x000fe20000410000 */
[----:B------:R-:W-:Y:S02]  /*a030*/  HADD2.F32 R50, -RZ, R69.H1_H1 ;  /* 0x30000045ff327230 */ /* 0x000fe40000004100 */
[----:B------:R-:W-:Y:S02]  /*a040*/  HFMA2 R164, -RZ, RZ, 0, 0 ;  /* 0x00000000ffa47431 */ /* 0x000fe400000001ff */
[----:B------:R-:W-:Y:S02]  /*a050*/  @P1 HADD2.F32 R113, -RZ, R113.H1_H1 ;  /* 0x30000071ff711230 */ /* 0x000fe40000004100 */
[----:B------:R-:W-:Y:S02]  /*a060*/  @P1 HADD2.F32 R165, -RZ, R73.H1_H1 ;  /* 0x30000049ffa51230 */ /* 0x000fe40000004100 */
[----:B------:R-:W-:-:S04]  /*a070*/  FFMA.FTZ R171, R5, R171, R50 ;  /* 0x000000ab05ab7223 */ /* 0x000fc80000010032 */
[C---:B------:R-:W-:Y:S01]  /*a080*/  FMUL.FTZ R50, R171.reuse, R4 ;  /* 0x00000004ab327220 */ /* 0x040fe20000410000 */
[----:B------:R-:W-:-:S03]  /*a090*/  F2FP.F16.F32.PACK_AB R49, R171, R49 ;  /* 0x00000031ab31723e */ /* 0x000fc600000000ff */
[----:B------:R-:W-:-:S04]  /*a0a0*/  FMUL.FTZ R50, R50, UR4 ;  /* 0x0000000432327c20 */ /* 0x000fc80008410000 */
[-C--:B------:R-:W-:Y:S01]  /*a0b0*/  @P1 FMUL.FTZ R164, R113, R50.reuse ;  /* 0x0000003271a41220 */ /* 0x080fe20000410000 */
[----:B------:R-:W-:Y:S01]  /*a0c0*/  MOV R113, RZ ;  /* 0x000000ff00717202 */ /* 0x000fe20000000f00 */
[----:B------:R-:W-:Y:S01]  /*a0d0*/  @P1 FMUL.FTZ R113, R165, R50 ;  /* 0x00000032a5711220 */ /* 0x000fe20000410000 */
[----:B------:R-:W-:Y:S01]  /*a0e0*/  LOP3.LUT P1, RZ, R159, 0xff, RZ, 0xc0, !PT ;  /* 0x000000ff9fff7812 */ /* 0x000fe2000782c0ff */
[----:B------:R-:W-:Y:S02]  /*a0f0*/  HADD2.F32 R165, -RZ, R70.H0_H0 ;  /* 0x20000046ffa57230 */ /* 0x000fe40000004100 */
[----:B------:R-:W-:Y:S01]  /*a100*/  FADD.FTZ R50, -R186, R193 ;  /* 0x000000c1ba327221 */ /* 0x000fe20000010100 */
[----:B------:R-:W-:-:S03]  /*a110*/  F2FP.F16.F32.PACK_AB R113, R113, R170 ;  /* 0x000000aa7171723e */ /* 0x000fc600000000ff */
[----:B------:R-:W-:Y:S01]  /*a120*/  FFMA.FTZ R50, R5, R50, R165 ;  /* 0x0000003205327223 */ /* 0x000fe200000100a5 */
[----:B------:R-:W-:-:S03]  /*a130*/  HFMA2 R165, -RZ, RZ, 0, 0 ;  /* 0x00000000ffa57431 */ /* 0x000fc600000001ff */
[----:B------:R-:W-:Y:S02]  /*a140*/  FMUL.FTZ R166, R50, R4 ;  /* 0x0000000432a67220 */ /* 0x000fe40000410000 */
[----:B------:R-:W-:Y:S02]  /*a150*/  @P1 HADD2.F32 R167, -RZ, R114.H0_H0 ;  /* 0x20000072ffa71230 */ /* 0x000fe40000004100 */
[----:B------:R-:W-:-:S04]  /*a160*/  FMUL.FTZ R166, R166, UR4 ;  /* 0x00000004a6a67c20 */ /* 0x000fc80008410000 */
[----:B------:R-:W-:Y:S01]  /*a170*/  @P1 FMUL.FTZ R165, R167, R166 ;  /* 0x000000a6a7a51220 */ /* 0x000fe20000410000 */
[----:B------:R-:W-:-:S05]  /*a180*/  @P1 HADD2.F32 R167, -RZ, R74.H0_H0 ;  /* 0x2000004affa71230 */ /* 0x000fca0000004100 */
[----:B------:R-:W-:Y:S01]  /*a190*/  @P1 FMUL.FTZ R172, R167, R166 ;  /* 0x000000a6a7ac1220 */ /* 0x000fe20000410000 */
[----:B------:R-:W-:Y:S01]  /*a1a0*/  LOP3.LUT P1, RZ, R159, 0xff00, RZ, 0xc0, !PT ;  /* 0x0000ff009fff7812 */ /* 0x000fe2000782c0ff */
[----:B------:R-:W-:-:S05]  /*a1b0*/  HADD2.F32 R166, -RZ, R70.H1_H1 ;  /* 0x30000046ffa67230 */ /* 0x000fca0000004100 */
[----:B------:R-:W-:Y:S01]  /*a1c0*/  FFMA.FTZ R175, R5, R175, R166 ;  /* 0x000000af05af7223 */ /* 0x000fe200000100a6 */
[----:B------:R-:W-:-:S03]  /*a1d0*/  HFMA2 R166, -RZ, RZ, 0, 0 ;  /* 0x00000000ffa67431 */ /* 0x000fc600000001ff */
[C---:B------:R-:W-:Y:S01]  /*a1e0*/  FMUL.FTZ R167, R175.reuse, R4 ;  /* 0x00000004afa77220 */ /* 0x040fe20000410000 */
[----:B------:R-:W-:Y:S02]  /*a1f0*/  F2FP.F16.F32.PACK_AB R50, R175, R50 ;  /* 0x00000032af32723e */ /* 0x000fe400000000ff */
[----:B------:R-:W-:Y:S02]  /*a200*/  @P1 HADD2.F32 R114, -RZ, R114.H1_H1 ;  /* 0x30000072ff721230 */ /* 0x000fe40000004100 */
[----:B------:R-:W-:Y:S01]  /*a210*/  FMUL.FTZ R167, R167, UR4 ;  /* 0x00000004a7a77c20 */ /* 0x000fe20008410000 */
[----:B------:R-:W-:-:S03]  /*a220*/  @P1 HADD2.F32 R168, -RZ, R74.H1_H1 ;  /* 0x3000004affa81230 */ /* 0x000fc60000004100 */
[-C--:B------:R-:W-:Y:S01]  /*a230*/  @P1 FMUL.FTZ R166, R114, R167.reuse ;  /* 0x000000a772a61220 */ /* 0x080fe20000410000 */
[----:B------:R-:W-:Y:S01]  /*a240*/  MOV R114, RZ ;  /* 0x000000ff00727202 */ /* 0x000fe20000000f00 */
[----:B------:R-:W-:Y:S01]  /*a250*/  @P1 FMUL.FTZ R114, R168, R167 ;  /* 0x000000a7a8721220 */ /* 0x000fe20000410000 */
[----:B------:R-:W-:Y:S01]  /*a260*/  LOP3.LUT P1, RZ, R159, 0xff0000, RZ, 0xc0, !PT ;  /* 0x00ff00009fff7812 */ /* 0x000fe2000782c0ff */
[----:B------:R-:W-:-:S03]  /*a270*/  HADD2.F32 R167, -RZ, R71.H0_H0 ;  /* 0x20000047ffa77230 */ /* 0x000fc60000004100 */
[----:B------:R-:W-:Y:S02]  /*a280*/  F2FP.F16.F32.PACK_AB R114, R114, R172 ;  /* 0x000000ac7272723e */ /* 0x000fe400000000ff */
[----:B------:R-:W-:Y:S01]  /*a290*/  FFMA.FTZ R174, R5, R174, R167 ;  /* 0x000000ae05ae7223 */ /* 0x000fe200000100a7 */
[----:B------:R-:W-:-:S03]  /*a2a0*/  HFMA2 R167, -RZ, RZ, 0, 0 ;  /* 0x00000000ffa77431 */ /* 0x000fc600000001ff */
[----:B------:R-:W-:-:S03]  /*a2b0*/  FMUL.FTZ R168, R174, R4 ;  /* 0x00000004aea87220 */ /* 0x000fc60000410000 */
[----:B------:R-:W-:Y:S02]  /*a2c0*/  @P1 HADD2.F32 R173, -RZ, R115.H0_H0 ;  /* 0x20000073ffad1230 */ /* 0x000fe40000004100 */
[----:B------:R-:W-:Y:S01]  /*a2d0*/  FMUL.FTZ R168, R168, UR4 ;  /* 0x00000004a8a87c20 */ /* 0x000fe20008410000 */
[----:B------:R-:W-:-:S03]  /*a2e0*/  @P1 HADD2.F32 R176, -RZ, R75.H0_H0 ;  /* 0x2000004bffb01230 */ /* 0x000fc60000004100 */
[-C--:B------:R-:W-:Y:S01]  /*a2f0*/  @P1 FMUL.FTZ R167, R173, R168.reuse ;  /* 0x000000a8ada71220 */ /* 0x080fe20000410000 */
[----:B------:R-:W-:Y:S01]  /*a300*/  MOV R173, RZ ;  /* 0x000000ff00ad7202 */ /* 0x000fe20000000f00 */
[----:B------:R-:W-:Y:S01]  /*a310*/  @P1 FMUL.FTZ R173, R176, R168 ;  /* 0x000000a8b0ad1220 */ /* 0x000fe20000410000 */
[----:B------:R-:W-:Y:S01]  /*a320*/  ISETP.GE.U32.AND P1, PT, R158, RZ, PT ;  /* 0x000000ff9e00720c */ /* 0x000fe20003f26070 */
[----:B------:R-:W-:Y:S02]  /*a330*/  HADD2.F32 R158, -RZ, R71.H1_H1 ;  /* 0x30000047ff9e7230 */ /* 0x000fe40000004100 */
[----:B------:R-:W-:Y:S01]  /*a340*/  HFMA2 R168, -RZ, RZ, 0, 0 ;  /* 0x00000000ffa87431 */ /* 0x000fe200000001ff */
[----:B------:R-:W-:Y:S02]  /*a350*/  ISETP.GE.U32.AND.EX P1, PT, R159, 0x1000000, PT, P1 ;  /* 0x010000009f00780c */ /* 0x000fe40003f26110 */
[----:B------:R-:W-:-:S04]  /*a360*/  FFMA.FTZ R158, R5, R183, R158 ;  /* 0x000000b7059e7223 */ /* 0x000fc8000001009e */
[C---:B------:R-:W-:Y:S01]  /*a370*/  FMUL.FTZ R159, R158.reuse, R4 ;  /* 0x000000049e9f7220 */ /* 0x040fe20000410000 */
[----:B------:R-:W-:-:S03]  /*a380*/  F2FP.F16.F32.PACK_AB R51, R158, R174 ;  /* 0x000000ae9e33723e */ /* 0x000fc600000000ff */
[----:B------:R-:W-:-:S03]  /*a390*/  FMUL.FTZ R159, R159, UR4 ;  /* 0x000000049f9f7c20 */ /* 0x000fc60008410000 */
[----:B------:R-:W-:Y:S02]  /*a3a0*/  @P1 HADD2.F32 R115, -RZ, R115.H1_H1 ;  /* 0x30000073ff731230 */ /* 0x000fe40000004100 */
[----:B------:R-:W-:-:S03]  /*a3b0*/  @P1 HADD2.F32 R176, -RZ, R75.H1_H1 ;  /* 0x3000004bffb01230 */ /* 0x000fc60000004100 */
[-C--:B------:R-:W-:Y:S01]  /*a3c0*/  @P1 FMUL.FTZ R168, R115, R159.reuse ;  /* 0x0000009f73a81220 */ /* 0x080fe20000410000 */
[----:B------:R-:W-:Y:S01]  /*a3d0*/  MOV R115, RZ ;  /* 0x000000ff00737202 */ /* 0x000fe20000000f00 */
[----:B------:R-:W-:-:S05]  /*a3e0*/  @P1 FMUL.FTZ R115, R176, R159 ;  /* 0x0000009fb0731220 */ /* 0x000fca0000410000 */
[----:B------:R-:W-:-:S07]  /*a3f0*/  F2FP.F16.F32.PACK_AB R115, R115, R173 ;  /* 0x000000ad7373723e */ /* 0x000fce00000000ff */
.L_x_3533:
        /* <DEDUP_REMOVED lines=13> */
[----:B------:R-:W-:Y:S02]  /*a4d0*/  HADD2.F32 R49, -RZ, R64.H0_H0 ;  /* 0x20000040ff317230 */ /* 0x000fe40000004100 */
[----:B------:R-:W-:Y:S01]  /*a4e0*/  FFMA.FTZ R143, R160, R143, R161 ;  /* 0x0000008fa08f7223 */ /* 0x000fe200000100a1 */
[----:B------:R-:W-:Y:S01]  /*a4f0*/  FADD.FTZ R48, -R146, R156 ;  /* 0x0000009c92307221 */ /* 0x000fe20000010100 */
[----:B------:R-:W-:Y:S01]  /*a500*/  HFMA2 R146, -RZ, RZ, 0, 0 ;  /* 0x00000000ff927431 */ /* 0x000fe200000001ff */
[----:B------:R-:W-:Y:S01]  /*a510*/  MOV R156, RZ ;  /* 0x000000ff009c7202 */ /* 0x000fe20000000f00 */
[----:B------:R-:W-:Y:S01]  /*a520*/  FADD.FTZ R51, -R143, R155 ;  /* 0x0000009b8f337221 */ /* 0x000fe20000010100 */
[----:B------:R-:W-:Y:S01]  /*a530*/  FFMA.FTZ R48, R5, R48, R49 ;  /* 0x0000003005307223 */ /* 0x000fe20000010031 */
[----:B------:R-:W-:Y:S01]  /*a540*/  HFMA2 R143, -RZ, RZ, 0, 0 ;  /* 0x00000000ff8f7431 */ /* 0x000fe200000001ff */
[----:B------:R-:W-:Y:S01]  /*a550*/  LOP3.LUT P3, RZ, R152, 0xff0000, RZ, 0xc0, !PT ;  /* 0x00ff000098ff7812 */ /* 0x000fe2000786c0ff */
[--C-:B------:R-:W-:Y:S01]  /*a560*/  FFMA.FTZ R141, R160, R141, R161.reuse ;  /* 0x0000008da08d7223 */ /* 0x100fe200000100a1 */
[----:B------:R-:W-:Y:S01]  /*a570*/  FMUL.FTZ R49, R48, R4 ;  /* 0x0000000430317220 */ /* 0x000fe20000410000 */
[----:B------:R-:W-:Y:S01]  /*a580*/  FFMA.FTZ R140, R160, R140, R161 ;  /* 0x0000008ca08c7223 */ /* 0x000fe200000100a1 */
[----:B-----5:R-:W-:-:S02]  /*a590*/  @P2 HADD2.F32 R50, -RZ, R112.H0_H0 ;  /* 0x20000070ff322230 */ /* 0x020fc40000004100 */
[----:B------:R-:W-:Y:S01]  /*a5a0*/  FADD.FTZ R151, -R141, R151 ;  /* 0x000000978d977221 */ /* 0x000fe20000010100 */
[----:B------:R-:W-:Y:S01]  /*a5b0*/  FMUL.FTZ R49, R49, UR4 ;  /* 0x0000000431317c20 */ /* 0x000fe20008410000 */
[----:B------:R-:W-:Y:S02]  /*a5c0*/  HFMA2 R141, -RZ, RZ, 0, 0 ;  /* 0x00000000ff8d7431 */ /* 0x000fe400000001ff */
[C-C-:B------:R-:W-:Y:S01]  /*a5d0*/  FFMA.FTZ R139, R160.reuse, R139, R161.reuse ;  /* 0x0000008ba08b7223 */ /* 0x140fe200000100a1 */
[----:B------:R-:W-:Y:S01]  /*a5e0*/  FFMA.FTZ R138, R160, R138, R161 ;  /* 0x0000008aa08a7223 */ /* 0x000fe200000100a1 */
[----:B------:R-:W-:Y:S01]  /*a5f0*/  @P2 FMUL.FTZ R146, R49, R50 ;  /* 0x0000003231922220 */ /* 0x000fe20000410000 */
[----:B------:R-:W-:Y:S02]  /*a600*/  @P2 HADD2.F32 R50, -RZ, R76.H0_H0 ;  /* 0x2000004cff322230 */ /* 0x000fe40000004100 */
[----:B------:R-:W-:Y:S01]  /*a610*/  FADD.FTZ R139, -R139, R149 ;  /* 0x000000958b8b7221 */ /* 0x000fe20000010100 */
[----:B------:R-:W-:-:S02]  /*a620*/  @P3 HADD2.F32 R155, -RZ, R77.H0_H0 ;  /* 0x2000004dff9b3230 */ /* 0x000fc40000004100 */
[----:B------:R-:W-:Y:S02]  /*a630*/  HFMA2 R149, -RZ, RZ, 0, 0 ;  /* 0x00000000ff957431 */ /* 0x000fe400000001ff */
[----:B------:R-:W-:Y:S01]  /*a640*/  FADD.FTZ R138, -R138, R148 ;  /* 0x000000948a8a7221 */ /* 0x000fe20000010100 */
[----:B------:R-:W-:Y:S01]  /*a650*/  @P2 FMUL.FTZ R156, R50, R49 ;  /* 0x00000031329c2220 */ /* 0x000fe20000410000 */
[----:B------:R-:W-:Y:S01]  /*a660*/  LOP3.LUT P2, RZ, R152, 0xff00, RZ, 0xc0, !PT ;  /* 0x0000ff0098ff7812 */ /* 0x000fe2000784c0ff */
[----:B------:R-:W-:Y:S02]  /*a670*/  HADD2.F32 R49, -RZ, R64.H1_H1 ;  /* 0x30000040ff317230 */ /* 0x000fe40000004100 */
[----:B------:R-:W-:Y:S02]  /*a680*/  HFMA2 R148, -RZ, RZ, 0, 0 ;  /* 0x00000000ff947431 */ /* 0x000fe400000001ff */
[C---:B------:R-:W-:Y:S01]  /*a690*/  FFMA.FTZ R137, R160.reuse, R137, R161 ;  /* 0x00000089a0897223 */ /* 0x040fe200000100a1 */
[----:B------:R-:W-:Y:S01]  /*a6a0*/  FFMA.FTZ R51, R5, R51, R49 ;  /* 0x0000003305337223 */ /* 0x000fe20000010031 */
[----:B------:R-:W-:-:S02]  /*a6b0*/  FFMA.FTZ R49, R160, R142, R161 ;  /* 0x0000008ea0317223 */ /* 0x000fc400000100a1 */
[----:B------:R-:W-:Y:S01]  /*a6c0*/  FADD.FTZ R137, -R137, R147 ;  /* 0x0000009389897221 */ /* 0x000fe20000010100 */
[----:B------:R-:W-:Y:S02]  /*a6d0*/  HADD2.F32 R147, -RZ, R67.H1_H1 ;  /* 0x30000043ff937230 */ /* 0x000fe40000004100 */
[----:B------:R-:W-:Y:S01]  /*a6e0*/  FMUL.FTZ R50, R51, R4 ;  /* 0x0000000433327220 */ /* 0x000fe20000410000 */
[----:B------:R-:W-:Y:S01]  /*a6f0*/  FADD.FTZ R49, -R49, R154 ;  /* 0x0000009a31317221 */ /* 0x000fe20000010100 */
[----:B------:R-:W-:Y:S01]  /*a700*/  @P3 HADD2.F32 R154, -RZ, R113.H0_H0 ;  /* 0x20000071ff9a3230 */ /* 0x000fe20000004100 */
[----:B------:R-:W-:Y:S01]  /*a710*/  F2FP.F16.F32.PACK_AB R48, R51, R48 ;  /* 0x000000303330723e */ /* 0x000fe200000000ff */
[----:B------:R-:W-:Y:S02]  /*a720*/  @P2 HADD2.F32 R112, -RZ, R112.H1_H1 ;  /* 0x30000070ff702230 */ /* 0x000fe40000004100 */
[----:B------:R-:W-:Y:S01]  /*a730*/  FMUL.FTZ R50, R50, UR4 ;  /* 0x0000000432327c20 */ /* 0x000fe20008410000 */
[----:B------:R-:W-:-:S02]  /*a740*/  @P2 HADD2.F32 R142, -RZ, R76.H1_H1 ;  /* 0x3000004cff8e2230 */ /* 0x000fc40000004100 */
[----:B------:R-:W-:Y:S01]  /*a750*/  FFMA.FTZ R137, R5, R137, R147 ;  /* 0x0000008905897223 */ /* 0x000fe20000010093 */
[----:B------:R-:W-:Y:S02]  /*a760*/  HFMA2 R147, -RZ, RZ, 0, 0 ;  /* 0x00000000ff937431 */ /* 0x000fe400000001ff */
        /* <DEDUP_REMOVED lines=11> */
[----:B------:R-:W-:Y:S01]  /*a820*/  MOV R154, RZ ;  /* 0x000000ff009a7202 */ /* 0x000fe20000000f00 */
[----:B------:R-:W-:Y:S01]  /*a830*/  @P3 FMUL.FTZ R154, R155, R50 ;  /* 0x000000329b9a3220 */ /* 0x000fe20000410000 */
[----:B------:R-:W-:-:S03]  /*a840*/  HADD2.F32 R50, -RZ, R65.H1_H1 ;  /* 0x30000041ff327230 */ /* 0x000fc60000004100 */
[----:B------:R-:W-:Y:S02]  /*a850*/  @P2 HADD2.F32 R113, -RZ, R113.H1_H1 ;  /* 0x30000071ff712230 */ /* 0x000fe40000004100 */
[----:B------:R-:W-:Y:S01]  /*a860*/  FFMA.FTZ R151, R5, R151, R50 ;  /* 0x0000009705977223 */ /* 0x000fe20000010032 */
[----:B------:R-:W-:-:S03]  /*a870*/  @P2 HADD2.F32 R155, -RZ, R77.H1_H1 ;  /* 0x3000004dff9b2230 */ /* 0x000fc60000004100 */
[C---:B------:R-:W-:Y:S01]  /*a880*/  FMUL.FTZ R50, R151.reuse, R4 ;  /* 0x0000000497327220 */ /* 0x040fe20000410000 */
[----:B------:R-:W-:-:S03]  /*a890*/  F2FP.F16.F32.PACK_AB R49, R151, R49 ;  /* 0x000000319731723e */ /* 0x000fc600000000ff */
[----:B------:R-:W-:-:S04]  /*a8a0*/  FMUL.FTZ R50, R50, UR4 ;  /* 0x0000000432327c20 */ /* 0x000fc80008410000 */
[----:B------:R-:W-:Y:S01]  /*a8b0*/  @P2 FMUL.FTZ R141, R50, R113 ;  /* 0x00000071328d2220 */ /* 0x000fe20000410000 */
[----:B------:R-:W-:Y:S01]  /*a8c0*/  MOV R113, RZ ;  /* 0x000000ff00717202 */ /* 0x000fe20000000f00 */
[----:B------:R-:W-:Y:S01]  /*a8d0*/  @P2 FMUL.FTZ R113, R155, R50 ;  /* 0x000000329b712220 */ /* 0x000fe20000410000 */
[----:B------:R-:W-:Y:S01]  /*a8e0*/  FADD.FTZ R50, -R140, R150 ;  /* 0x000000968c327221 */ /* 0x000fe20000010100 */
[----:B------:R-:W-:Y:S01]  /*a8f0*/  LOP3.LUT P2, RZ, R153, 0xff, RZ, 0xc0, !PT ;  /* 0x000000ff99ff7812 */ /* 0x000fe2000784c0ff */
[----:B------:R-:W-:Y:S02]  /*a900*/  HADD2.F32 R140, -RZ, R66.H0_H0 ;  /* 0x20000042ff8c7230 */ /* 0x000fe40000004100 */
[----:B------:R-:W-:-:S03]  /*a910*/  F2FP.F16.F32.PACK_AB R113, R113, R154 ;  /* 0x0000009a7171723e */ /* 0x000fc600000000ff */
[----:B------:R-:W-:Y:S01]  /*a920*/  FFMA.FTZ R50, R5, R50, R140 ;  /* 0x0000003205327223 */ /* 0x000fe2000001008c */
[----:B------:R-:W-:-:S03]  /*a930*/  HFMA2 R140, -RZ, RZ, 0, 0 ;  /* 0x00000000ff8c7431 */ /* 0x000fc600000001ff */
[----:B------:R-:W-:-:S03]  /*a940*/  FMUL.FTZ R155, R50, R4 ;  /* 0x00000004329b7220 */ /* 0x000fc60000410000 */
[----:B------:R-:W-:Y:S02]  /*a950*/  @P2 HADD2.F32 R150, -RZ, R114.H0_H0 ;  /* 0x20000072ff962230 */ /* 0x000fe40000004100 */
[----:B------:R-:W-:Y:S01]  /*a960*/  FMUL.FTZ R155, R155, UR4 ;  /* 0x000000049b9b7c20 */ /* 0x000fe20008410000 */
[----:B------:R-:W-:-:S03]  /*a970*/  @P2 HADD2.F32 R157, -RZ, R78.H0_H0 ;  /* 0x2000004eff9d2230 */ /* 0x000fc60000004100 */
[----:B------:R-:W-:Y:S01]  /*a980*/  @P2 FMUL.FTZ R140, R155, R150 ;  /* 0x000000969b8c2220 */ /* 0x000fe20000410000 */
[----:B------:R-:W-:Y:S01]  /*a990*/  MOV R150, RZ ;  /* 0x000000ff00967202 */ /* 0x000fe20000000f00 */
[----:B------:R-:W-:Y:S01]  /*a9a0*/  @P2 FMUL.FTZ R150, R157, R155 ;  /* 0x0000009b9d962220 */ /* 0x000fe20000410000 */
[----:B------:R-:W-:Y:S01]  /*a9b0*/  LOP3.LUT P2, RZ, R153, 0xff00, RZ, 0xc0, !PT ;  /* 0x0000ff0099ff7812 */ /* 0x000fe2000784c0ff */
[----:B------:R-:W-:-:S05]  /*a9c0*/  HADD2.F32 R155, -RZ, R66.H1_H1 ;  /* 0x30000042ff9b7230 */ /* 0x000fca0000004100 */
[----:B------:R-:W-:-:S04]  /*a9d0*/  FFMA.FTZ R155, R5, R139, R155 ;  /* 0x0000008b059b7223 */ /* 0x000fc8000001009b */
[C---:B------:R-:W-:Y:S01]  /*a9e0*/  FMUL.FTZ R139, R155.reuse, R4 ;  /* 0x000000049b8b7220 */ /* 0x040fe20000410000 */
[----:B------:R-:W-:Y:S02]  /*a9f0*/  F2FP.F16.F32.PACK_AB R50, R155, R50 ;  /* 0x000000329b32723e */ /* 0x000fe400000000ff */
[----:B------:R-:W-:Y:S02]  /*aa00*/  @P2 HADD2.F32 R114, -RZ, R114.H1_H1 ;  /* 0x30000072ff722230 */ /* 0x000fe40000004100 */
[----:B------:R-:W-:Y:S01]  /*aa10*/  FMUL.FTZ R139, R139, UR4 ;  /* 0x000000048b8b7c20 */ /* 0x000fe20008410000 */
[----:B------:R-:W-:-:S03]  /*aa20*/  @P2 HADD2.F32 R157, -RZ, R78.H1_H1 ;  /* 0x3000004eff9d2230 */ /* 0x000fc60000004100 */
[----:B------:R-:W-:Y:S01]  /*aa30*/  @P2 FMUL.FTZ R149, R139, R114 ;  /* 0x000000728b952220 */ /* 0x000fe20000410000 */
[----:B------:R-:W-:Y:S01]  /*aa40*/  MOV R114, RZ ;  /* 0x000000ff00727202 */ /* 0x000fe20000000f00 */
[----:B------:R-:W-:Y:S01]  /*aa50*/  @P2 FMUL.FTZ R114, R157, R139 ;  /* 0x0000008b9d722220 */ /* 0x000fe20000410000 */
[----:B------:R-:W-:Y:S01]  /*aa60*/  LOP3.LUT P2, RZ, R153, 0xff0000, RZ, 0xc0, !PT ;  /* 0x00ff000099ff7812 */ /* 0x000fe2000784c0ff */
[----:B------:R-:W-:-:S03]  /*aa70*/  HADD2.F32 R139, -RZ, R67.H0_H0 ;  /* 0x20000043ff8b7230 */ /* 0x000fc60000004100 */
[----:B------:R-:W-:Y:S02]  /*aa80*/  F2FP.F16.F32.PACK_AB R114, R114, R150 ;  /* 0x000000967272723e */ /* 0x000fe400000000ff */
[----:B------:R-:W-:-:S04]  /*aa90*/  FFMA.FTZ R139, R5, R138, R139 ;  /* 0x0000008a058b7223 */ /* 0x000fc8000001008b */
[----:B------:R-:W-:Y:S01]  /*aaa0*/  FMUL.FTZ R157, R139, R4 ;  /* 0x000000048b9d7220 */ /* 0x000fe20000410000 */
[----:B------:R-:W-:Y:S02]  /*aab0*/  F2FP.F16.F32.PACK_AB R51, R137, R139 ;  /* 0x0000008b8933723e */ /* 0x000fe400000000ff */
[----:B------:R-:W-:Y:S02]  /*aac0*/  @P2 HADD2.F32 R138, -RZ, R115.H0_H0 ;  /* 0x20000073ff8a2230 */ /* 0x000fe40000004100 */
[----:B------:R-:W-:Y:S01]  /*aad0*/  FMUL.FTZ R157, R157, UR4 ;  /* 0x000000049d9d7c20 */ /* 0x000fe20008410000 */
[----:B------:R-:W-:-:S03]  /*aae0*/  @P2 HADD2.F32 R158, -RZ, R79.H0_H0 ;  /* 0x2000004fff9e2230 */ /* 0x000fc60000004100 */
[----:B------:R-:W-:Y:S01]  /*aaf0*/  @P2 FMUL.FTZ R148, R157, R138 ;  /* 0x0000008a9d942220 */ /* 0x000fe20000410000 */
        /* <DEDUP_REMOVED lines=8> */
[----:B------:R-:W-:Y:S01]  /*ab80*/  @P2 FMUL.FTZ R147, R152, R115 ;  /* 0x0000007398932220 */ /* 0x000fe20000410000 */
[----:B------:R-:W-:Y:S01]  /*ab90*/  MOV R115, RZ ;  /* 0x000000ff00737202 */ /* 0x000fe20000000f00 */
[----:B------:R-:W-:-:S05]  /*aba0*/  @P2 FMUL.FTZ R115, R153, R152 ;  /* 0x0000009899732220 */ /* 0x000fca0000410000 */
[----:B------:R-:W-:Y:S01]  /*abb0*/  F2FP.F16.F32.PACK_AB R115, R115, R138 ;  /* 0x0000008a7373723e */ /* 0x000fe200000000ff */
[----:B------:R-:W-:Y:S06]  /*abc0*/  BRA `(.L_x_3535) ;  /* 0x0000000400b47947 */ /* 0x000fec0003800000 */
.L_x_3534:
[--C-:B------:R-:W-:Y:S01]  /*abd0*/  FFMA.FTZ R146, R160, R146, R161.reuse ;  /* 0x00000092a0927223 */ /* 0x100fe200000100a1 */
[----:B------:R-:W-:Y:S01]  /*abe0*/  LOP3.LUT P2, RZ, R152, 0xff, RZ, 0xc0, !PT ;  /* 0x000000ff98ff7812 */ /* 0x000fe2000784c0ff */
[C-C-:B------:R-:W-:Y:S01]  /*abf0*/  FFMA.FTZ R143, R160.reuse, R143, R161.reuse ;  /* 0x0000008fa08f7223 */ /* 0x140fe200000100a1 */
[----:B------:R-:W-:Y:S01]  /*ac00*/  FFMA.FTZ R142, R160, R142, R161 ;  /* 0x0000008ea08e7223 */ /* 0x000fe200000100a1 */
[----:B------:R-:W-:Y:S01]  /*ac10*/  FADD.FTZ R146, -R146, R156 ;  /* 0x0000009c92927221 */ /* 0x000fe20000010100 */
[--C-:B------:R-:W-:Y:S02]  /*ac20*/  HADD2.F32 R156, -RZ, R64.reuse.H0_H0 ;  /* 0x20000040ff9c7230 */ /* 0x100fe40000004100 */
[----:B------:R-:W-:Y:S01]  /*ac30*/  FADD.FTZ R143, -R143, R155 ;  /* 0x0000009b8f8f7221 */ /* 0x000fe20000010100 */
[----:B------:R-:W-:Y:S02]  /*ac40*/  HADD2.F32 R155, -RZ, R64.H1_H1 ;  /* 0x30000040ff9b7230 */ /* 0x000fe40000004100 */
[----:B------:R-:W-:Y:S01]  /*ac50*/  FADD.FTZ R142, -R142, R154 ;  /* 0x0000009a8e8e7221 */ /* 0x000fe20000010100 */
[----:B------:R-:W-:-:S02]  /*ac60*/  HADD2.F32 R154, -RZ, R65.H0_H0 ;  /* 0x20000041ff9a7230 */ /* 0x000fc40000004100 */
[C---:B------:R-:W-:Y:S01]  /*ac70*/  FFMA.FTZ R146, R5.reuse, R146, R156 ;  /* 0x0000009205927223 */ /* 0x040fe2000001009c */
[----:B------:R-:W-:Y:S01]  /*ac80*/  FFMA.FTZ R141, R160, R141, R161 ;  /* 0x0000008da08d7223 */ /* 0x000fe200000100a1 */
[----:B------:R-:W-:Y:S01]  /*ac90*/  FFMA.FTZ R155, R5, R143, R155 ;  /* 0x0000008f059b7223 */ /* 0x000fe2000001009b */
[----:B------:R-:W-:Y:S02]  /*aca0*/  HFMA2 R143, -RZ, RZ, 0, 0 ;  /* 0x00000000ff8f7431 */ /* 0x000fe400000001ff */
[C---:B------:R-:W-:Y:S01]  /*acb0*/  FMUL.FTZ R146, R4.reuse, R146 ;  /* 0x0000009204927220 */ /* 0x040fe20000410000 */
[----:B-----5:R-:W-:Y:S02]  /*acc0*/  @P2 HADD2.F32 R156, -RZ, R112.H0_H0 ;  /* 0x20000070ff9c2230 */ /* 0x020fe40000004100 */
[----:B------:R-:W-:Y:S01]  /*acd0*/  FMUL.FTZ R155, R4, R155 ;  /* 0x0000009b049b7220 */ /* 0x000fe20000410000 */
[----:B------:R-:W-:Y:S02]  /*ace0*/  @P2 HADD2.F32 R158, -RZ, R76.H0_H0 ;  /* 0x2000004cff9e2230 */ /* 0x000fe40000004100 */
[----:B------:R-:W-:Y:S01]  /*acf0*/  FMUL.FTZ R157, R146, UR4 ;  /* 0x00000004929d7c20 */ /* 0x000fe20008410000 */
[----:B------:R-:W-:-:S02]  /*ad00*/  HFMA2 R146, -RZ, RZ, 0, 0 ;  /* 0x00000000ff927431 */ /* 0x000fc400000001ff */
[----:B------:R-:W-:Y:S01]  /*ad10*/  FMUL.FTZ R155, R155, UR4 ;  /* 0x000000049b9b7c20 */ /* 0x000fe20008410000 */
[----:B------:R-:W-:Y:S01]  /*ad20*/  FFMA.FTZ R142, R5, R142, R154 ;  /* 0x0000008e058e7223 */ /* 0x000fe2000001009a */
[----:B------:R-:W-:Y:S01]  /*ad30*/  FADD.FTZ R141, -R141, R151 ;  /* 0x000000978d8d7221 */ /* 0x000fe20000010100 */
[----:B------:R-:W-:Y:S02]  /*ad40*/  HADD2.F32 R151, -RZ, R65.H1_H1 ;  /* 0x30000041ff977230 */ /* 0x000fe40000004100 */
[----:B------:R-:W-:Y:S01]  /*ad50*/  FFMA.FTZ R140, R160, R140, R161 ;  /* 0x0000008ca08c7223 */ /* 0x000fe200000100a1 */
[-C--:B------:R-:W-:Y:S01]  /*ad60*/  @P2 FMUL.FTZ R146, R156, R157.reuse ;  /* 0x0000009d9c922220 */ /* 0x080fe20000410000 */
[----:B------:R-:W-:Y:S01]  /*ad70*/  MOV R156, RZ ;  /* 0x000000ff009c7202 */ /* 0x000fe20000000f00 */
[----:B------:R-:W-:Y:S01]  /*ad80*/  @P2 FMUL.FTZ R156, R158, R157 ;  /* 0x0000009d9e9c2220 */ /* 0x000fe20000410000 */
[----:B------:R-:W-:Y:S01]  /*ad90*/  LOP3.LUT P2, RZ, R152, 0xff00, RZ, 0xc0, !PT ;  /* 0x0000ff0098ff7812 */ /* 0x000fe2000784c0ff */
[----:B------:R-:W-:Y:S01]  /*ada0*/  FMUL.FTZ R142, R4, R142 ;  /* 0x0000008e048e7220 */ /* 0x000fe20000410000 */
[----:B------:R-:W-:Y:S01]  /*adb0*/  FFMA.FTZ R151, R5, R141, R151 ;  /* 0x0000008d05977223 */ /* 0x000fe20000010097 */
[----:B------:R-:W-:-:S02]  /*adc0*/  HFMA2 R141, -RZ, RZ, 0, 0 ;  /* 0x00000000ff8d7431 */ /* 0x000fc400000001ff */
[----:B------:R-:W-:Y:S01]  /*add0*/  FADD.FTZ R140, -R140, R150 ;  /* 0x000000968c8c7221 */ /* 0x000fe20000010100 */
[----:B------:R-:W-:Y:S02]  /*ade0*/  HADD2.F32 R150, -RZ, R66.H0_H0 ;  /* 0x20000042ff967230 */ /* 0x000fe40000004100 */
[----:B------:R-:W-:Y:S01]  /*adf0*/  FMUL.FTZ R151, R4, R151 ;  /* 0x0000009704977220 */ /* 0x000fe20000410000 */
[C-C-:B------:R-:W-:Y:S01]  /*ae00*/  FFMA.FTZ R139, R160.reuse, R139, R161.reuse ;  /* 0x0000008ba08b7223 */ /* 0x140fe200000100a1 */
[----:B------:R-:W-:Y:S01]  /*ae10*/  LOP3.LUT P3, RZ, R153, 0xff00, RZ, 0xc0, !PT ;  /* 0x0000ff0099ff7812 */ /* 0x000fe2000786c0ff */
[----:B------:R-:W-:Y:S01]  /*ae20*/  FFMA.FTZ R138, R160, R138, R161 ;  /* 0x0000008aa08a7223 */ /* 0x000fe200000100a1 */
[----:B------:R-:W-:Y:S01]  /*ae30*/  FMUL.FTZ R151, R151, UR4 ;  /* 0x0000000497977c20 */ /* 0x000fe20008410000 */
[----:B------:R-:W-:Y:S01]  /*ae40*/  FFMA.FTZ R140, R5, R140, R150 ;  /* 0x0000008c058c7223 */ /* 0x000fe20000010096 */
[----:B------:R-:W-:Y:S01]  /*ae50*/  FADD.FTZ R139, -R139, R149 ;  /* 0x000000958b8b7221 */ /* 0x000fe20000010100 */
[----:B------:R-:W-:-:S02]  /*ae60*/  @P2 HADD2.F32 R112, -RZ, R112.H1_H1 ;  /* 0x30000070ff702230 */ /* 0x000fc40000004100 */
[----:B------:R-:W-:Y:S01]  /*ae70*/  FADD.FTZ R138, -R138, R148 ;  /* 0x000000948a8a7221 */ /* 0x000fe20000010100 */
[----:B------:R-:W-:Y:S02]  /*ae80*/  @P2 HADD2.F32 R157, -RZ, R76.H1_H1 ;  /* 0x3000004cff9d2230 */ /* 0x000fe40000004100 */
[----:B------:R-:W-:Y:S01]  /*ae90*/  FMUL.FTZ R140, R4, R140 ;  /* 0x0000008c048c7220 */ /* 0x000fe20000410000 */
[----:B------:R-:W-:Y:S02]  /*aea0*/  HADD2.F32 R149, -RZ, R66.H1_H1 ;  /* 0x30000042ff957230 */ /* 0x000fe40000004100 */
[-C--:B------:R-:W-:Y:S01]  /*aeb0*/  @P2 FMUL.FTZ R143, R112, R155.reuse ;  /* 0x0000009b708f2220 */ /* 0x080fe20000410000 */
[----:B------:R-:W-:Y:S01]  /*aec0*/  MOV R112, RZ ;  /* 0x000000ff00707202 */ /* 0x000fe20000000f00 */
[----:B------:R-:W-:Y:S01]  /*aed0*/  @P2 FMUL.FTZ R112, R157, R155 ;  /* 0x0000009b9d702220 */ /* 0x000fe20000410000 */
[----:B------:R-:W-:Y:S01]  /*aee0*/  LOP3.LUT P2, RZ, R152, 0xff0000, RZ, 0xc0, !PT ;  /* 0x00ff000098ff7812 */ /* 0x000fe2000784c0ff */
[----:B------:R-:W-:Y:S01]  /*aef0*/  FMUL.FTZ R155, R142, UR4 ;  /* 0x000000048e9b7c20 */ /* 0x000fe20008410000 */
[----:B------:R-:W-:-:S02]  /*af00*/  HFMA2 R142, -RZ, RZ, 0, 0 ;  /* 0x00000000ff8e7431 */ /* 0x000fc400000001ff */
[----:B------:R-:W-:Y:S01]  /*af10*/  FFMA.FTZ R139, R5, R139, R149 ;  /* 0x0000008b058b7223 */ /* 0x000fe20000010095 */
[----:B------:R-:W-:Y:S01]  /*af20*/  HFMA2 R149, -RZ, RZ, 0, 0 ;  /* 0x00000000ff957431 */ /* 0x000fe200000001ff */
[----:B------:R-:W-:Y:S01]  /*af30*/  LOP3.LUT P4, RZ, R153, 0xff0000, RZ, 0xc0, !PT ;  /* 0x00ff000099ff7812 */ /* 0x000fe2000788c0ff */
[----:B------:R-:W-:Y:S02]  /*af40*/  HFMA2 R148, -RZ, RZ, 0, 0 ;  /* 0x00000000ff947431 */ /* 0x000fe400000001ff */
[----:B------:R-:W-:Y:S01]  /*af50*/  FMUL.FTZ R139, R4, R139 ;  /* 0x0000008b048b7220 */ /* 0x000fe20000410000 */
[----:B------:R-:W-:-:S03]  /*af60*/  F2FP.F16.F32.PACK_AB R112, R112, R156 ;  /* 0x0000009c7070723e */ /* 0x000fc600000000ff */
[----:B------:R-:W-:Y:S01]  /*af70*/  FMUL.FTZ R139, R139, UR4 ;  /* 0x000000048b8b7c20 */ /* 0x000fe20008410000 */
        /* <DEDUP_REMOVED lines=15> */
[----:B------:R-:W-:Y:S02]  /*b070*/  @P2 HADD2.F32 R150, -RZ, R114.H0_H0 ;  /* 0x20000072ff962230 */ /* 0x000fe40000004100 */
[----:B------:R-:W-:Y:S02]  /*b080*/  @P2 HADD2.F32 R155, -RZ, R78.H0_H0 ;  /* 0x2000004eff9b2230 */ /* 0x000fe40000004100 */
[----:B------:R-:W-:Y:S02]  /*b090*/  @P3 HADD2.F32 R114, -RZ, R114.H1_H1 ;  /* 0x30000072ff723230 */ /* 0x000fe40000004100 */
[-C--:B------:R-:W-:Y:S01]  /*b0a0*/  @P2 FMUL.FTZ R140, R150, R151.reuse ;  /* 0x00000097968c2220 */ /* 0x080fe20000410000 */
[----:B------:R-:W-:Y:S01]  /*b0b0*/  MOV R150, RZ ;  /* 0x000000ff00967202 */ /* 0x000fe20000000f00 */
[----:B------:R-:W-:Y:S01]  /*b0c0*/  @P2 FMUL.FTZ R150, R155, R151 ;  /* 0x000000979b962220 */ /* 0x000fe20000410000 */
[----:B------:R-:W-:Y:S02]  /*b0d0*/  @P3 HADD2.F32 R151, -RZ, R78.H1_H1 ;  /* 0x3000004eff973230 */ /* 0x000fe40000004100 */
[----:B------:R-:W-:Y:S01]  /*b0e0*/  @P3 FMUL.FTZ R149, R114, R139 ;  /* 0x0000008b72953220 */ /* 0x000fe20000410000 */
[----:B------:R-:W-:-:S02]  /*b0f0*/  MOV R114, RZ ;  /* 0x000000ff00727202 */ /* 0x000fc40000000f00 */
[----:B------:R-:W-:Y:S01]  /*b100*/  ISETP.GE.U32.AND P2, PT, R152, RZ, PT ;  /* 0x000000ff9800720c */ /* 0x000fe20003f46070 */
[----:B------:R-:W-:Y:S01]  /*b110*/  @P3 FMUL.FTZ R114, R151, R139 ;  /* 0x0000008b97723220 */ /* 0x000fe20000410000 */
[----:B------:R-:W-:Y:S02]  /*b120*/  HADD2.F32 R139, -RZ, R67.H0_H0 ;  /* 0x20000043ff8b7230 */ /* 0x000fe40000004100 */
[----:B------:R-:W-:Y:S02]  /*b130*/  ISETP.GE.U32.AND.EX P2, PT, R153, 0x1000000, PT, P2 ;  /* 0x010000009900780c */ /* 0x000fe40003f46120 */
[----:B------:R-:W-:Y:S01]  /*b140*/  F2FP.F16.F32.PACK_AB R114, R114, R150 ;  /* 0x000000967272723e */ /* 0x000fe200000000ff */
[----:B------:R-:W-:Y:S01]  /*b150*/  FFMA.FTZ R138, R5, R138, R139 ;  /* 0x0000008a058a7223 */ /* 0x000fe2000001008b */
[----:B------:R-:W-:Y:S01]  /*b160*/  FFMA.FTZ R139, R160, R137, R161 ;  /* 0x00000089a08b7223 */ /* 0x000fe200000100a1 */
[----:B------:R-:W-:Y:S02]  /*b170*/  @P4 HADD2.F32 R137, -RZ, R115.H0_H0 ;  /* 0x20000073ff894230 */ /* 0x000fe40000004100 */
[----:B------:R-:W-:Y:S01]  /*b180*/  FMUL.FTZ R138, R4, R138 ;  /* 0x0000008a048a7220 */ /* 0x000fe20000410000 */
[----:B------:R-:W-:Y:S01]  /*b190*/  FADD.FTZ R139, -R139, R147 ;  /* 0x000000938b8b7221 */ /* 0x000fe20000010100 */
[----:B------:R-:W-:-:S02]  /*b1a0*/  HADD2.F32 R147, -RZ, R67.H1_H1 ;  /* 0x30000043ff937230 */ /* 0x000fc40000004100 */
[----:B------:R-:W-:Y:S02]  /*b1b0*/  FMUL.FTZ R138, R138, UR4 ;  /* 0x000000048a8a7c20 */ /* 0x000fe40008410000 */
[--C-:B------:R-:W-:Y:S02]  /*b1c0*/  @P2 HADD2.F32 R151, -RZ, R79.reuse.H1_H1 ;  /* 0x3000004fff972230 */ /* 0x100fe40000004100 */
[----:B------:R-:W-:Y:S01]  /*b1d0*/  FFMA.FTZ R139, R5, R139, R147 ;  /* 0x0000008b058b7223 */ /* 0x000fe20000010093 */
[----:B------:R-:W-:Y:S02]  /*b1e0*/  @P4 HADD2.F32 R147, -RZ, R79.H0_H0 ;  /* 0x2000004fff934230 */ /* 0x000fe40000004100 */
[-C--:B------:R-:W-:Y:S01]  /*b1f0*/  @P4 FMUL.FTZ R148, R137, R138.reuse ;  /* 0x0000008a89944220 */ /* 0x080fe20000410000 */
[----:B------:R-:W-:Y:S01]  /*b200*/  MOV R137, RZ ;  /* 0x000000ff00897202 */ /* 0x000fe20000000f00 */
[----:B------:R-:W-:Y:S01]  /*b210*/  FMUL.FTZ R139, R4, R139 ;  /* 0x0000008b048b7220 */ /* 0x000fe20000410000 */
[----:B------:R-:W-:Y:S01]  /*b220*/  @P4 FMUL.FTZ R137, R147, R138 ;  /* 0x0000008a93894220 */ /* 0x000fe20000410000 */
[----:B------:R-:W-:-:S02]  /*b230*/  @P2 HADD2.F32 R138, -RZ, R115.H1_H1 ;  /* 0x30000073ff8a2230 */ /* 0x000fc40000004100 */
[----:B------:R-:W-:Y:S02]  /*b240*/  HFMA2 R115, -RZ, RZ, 0, 0 ;  /* 0x00000000ff737431 */ /* 0x000fe400000001ff */
[----:B------:R-:W-:Y:S01]  /*b250*/  FMUL.FTZ R139, R139, UR4 ;  /* 0x000000048b8b7c20 */ /* 0x000fe20008410000 */
[----:B------:R-:W-:-:S03]  /*b260*/  MOV R147, RZ ;  /* 0x000000ff00937202 */ /* 0x000fc60000000f00 */
[-C--:B------:R-:W-:Y:S01]  /*b270*/  @P2 FMUL.FTZ R147, R138, R139.reuse ;  /* 0x0000008b8a932220 */ /* 0x080fe20000410000 */
[----:B------:R-:W-:-:S05]  /*b280*/  @P2 FMUL.FTZ R115, R151, R139 ;  /* 0x0000008b97732220 */ /* 0x000fca0000410000 */
[----:B------:R-:W-:-:S07]  /*b290*/  F2FP.F16.F32.PACK_AB R115, R115, R137 ;  /* 0x000000897373723e */ /* 0x000fce00000000ff */
.L_x_3535:
        /* <DEDUP_REMOVED lines=23> */
[C-C-:B------:R-:W-:Y:S01]  /*b410*/  FFMA.FTZ R129, R160.reuse, R129, R161.reuse ;  /* 0x00000081a0817223 */ /* 0x140fe200000100a1 */
[----:B------:R-:W-:Y:S01]  /*b420*/  FMUL.FTZ R49, R49, UR4 ;  /* 0x0000000431317c20 */ /* 0x000fe20008410000 */
[C-C-:B------:R-:W-:Y:S01]  /*b430*/  FFMA.FTZ R130, R160.reuse, R130, R161.reuse ;  /* 0x00000082a0827223 */ /* 0x140fe200000100a1 */
[----:B------:R-:W-:Y:S01]  /*b440*/  FFMA.FTZ R131, R160, R131, R161 ;  /* 0x00000083a0837223 */ /* 0x000fe200000100a1 */
[----:B------:R-:W-:Y:S01]  /*b450*/  FADD.FTZ R129, -R129, R121 ;  /* 0x0000007981817221 */ /* 0x000fe20000010100 */
[----:B------:R-:W-:Y:S01]  /*b460*/  @P2 FMUL.FTZ R124, R49, R50 ;  /* 0x00000032317c2220 */ /* 0x000fe20000410000 */
[----:B------:R-:W-:Y:S02]  /*b470*/  @P2 HADD2.F32 R50, -RZ, R80.H0_H0 ;  /* 0x20000050ff322230 */ /* 0x000fe40000004100 */
[----:B------:R-:W-:-:S03]  /*b480*/  HFMA2 R121, -RZ, RZ, 0, 0 ;  /* 0x00000000ff797431 */ /* 0x000fc600000001ff */
[----:B------:R-:W-:Y:S01]  /*b490*/  @P2 FMUL.FTZ R116, R50, R49 ;  /* 0x0000003132742220 */ /* 0x000fe20000410000 */
[----:B------:R-:W-:Y:S01]  /*b4a0*/  LOP3.LUT P2, RZ, R144, 0xff00, RZ, 0xc0, !PT ;  /* 0x0000ff0090ff7812 */ /* 0x000fe2000784c0ff */
[----:B------:R-:W-:-:S05]  /*b4b0*/  HADD2.F32 R49, -RZ, R60.H1_H1 ;  /* 0x3000003cff317230 */ /* 0x000fca0000004100 */
[----:B------:R-:W-:Y:S01]  /*b4c0*/  FFMA.FTZ R51, R5, R51, R49 ;  /* 0x0000003305337223 */ /* 0x000fe20000010031 */
[----:B------:R-:W-:Y:S01]  /*b4d0*/  FFMA.FTZ R49, R160, R126, R161 ;  /* 0x0000007ea0317223 */ /* 0x000fe200000100a1 */
[----:B------:R-:W-:Y:S02]  /*b4e0*/  @P3 HADD2.F32 R126, -RZ, R81.H0_H0 ;  /* 0x20000051ff7e3230 */ /* 0x000fe40000004100 */
[----:B------:R-:W-:Y:S01]  /*b4f0*/  FMUL.FTZ R50, R51, R4 ;  /* 0x0000000433327220 */ /* 0x000fe20000410000 */
[----:B------:R-:W-:Y:S01]  /*b500*/  FADD.FTZ R49, -R49, R118 ;  /* 0x0000007631317221 */ /* 0x000fe20000010100 */
[----:B------:R-:W-:Y:S02]  /*b510*/  HFMA2 R118, -RZ, RZ, 0, 0 ;  /* 0x00000000ff767431 */ /* 0x000fe400000001ff */
[----:B------:R-:W-:Y:S02]  /*b520*/  @P2 HADD2.F32 R112, -RZ, R112.H1_H1 ;  /* 0x30000070ff702230 */ /* 0x000fe40000004100 */
[----:B------:R-:W-:Y:S01]  /*b530*/  FMUL.FTZ R50, R50, UR4 ;  /* 0x0000000432327c20 */ /* 0x000fe20008410000 */
[----:B------:R-:W-:Y:S01]  /*b540*/  @P2 HADD2.F32 R117, -RZ, R80.H1_H1 ;  /* 0x30000050ff752230 */ /* 0x000fe20000004100 */
[----:B------:R-:W-:-:S02]  /*b550*/  F2FP.F16.F32.PACK_AB R48, R51, R48 ;  /* 0x000000303330723e */ /* 0x000fc400000000ff */
[----:B------:R-:W-:Y:S01]  /*b560*/  @P2 FMUL.FTZ R125, R50, R112 ;  /* 0x00000070327d2220 */ /* 0x000fe20000410000 */
[----:B------:R-:W-:-:S05]  /*b570*/  HADD2.F32 R112, -RZ, R61.H0_H0 ;  /* 0x2000003dff707230 */ /* 0x000fca0000004100 */
[----:B------:R-:W-:Y:S01]  /*b580*/  FFMA.FTZ R49, R5, R49, R112 ;  /* 0x0000003105317223 */ /* 0x000fe20000010070 */
[----:B------:R-:W-:Y:S01]  /*b590*/  MOV R112, RZ ;  /* 0x000000ff00707202 */ /* 0x000fe20000000f00 */
[----:B------:R-:W-:Y:S01]  /*b5a0*/  @P2 FMUL.FTZ R112, R117, R50 ;  /* 0x0000003275702220 */ /* 0x000fe20000410000 */
[----:B------:R-:W-:Y:S02]  /*b5b0*/  @P3 HADD2.F32 R117, -RZ, R113.H0_H0 ;  /* 0x20000071ff753230 */ /* 0x000fe40000004100 */
[----:B------:R-:W-:Y:S01]  /*b5c0*/  FMUL.FTZ R50, R49, R4 ;  /* 0x0000000431327220 */ /* 0x000fe20000410000 */
[----:B------:R-:W-:Y:S02]  /*b5d0*/  LOP3.LUT P2, RZ, R144, 0xff000000, RZ, 0xc0, !PT ;  /* 0xff00000090ff7812 */ /* 0x000fe4000784c0ff */
[----:B------:R-:W-:Y:S01]  /*b5e0*/  F2FP.F16.F32.PACK_AB R112, R112, R116 ;  /* 0x000000747070723e */ /* 0x000fe200000000ff */
[----:B------:R-:W-:-:S04]  /*b5f0*/  FMUL.FTZ R50, R50, UR4 ;  /* 0x0000000432327c20 */ /* 0x000fc80008410000 */
[----:B------:R-:W-:Y:S01]  /*b600*/  @P3 FMUL.FTZ R118, R50, R117 ;  /* 0x0000007532763220 */ /* 0x000fe20000410000 */
[----:B------:R-:W-:Y:S01]  /*b610*/  MOV R117, RZ ;  /* 0x000000ff00757202 */ /* 0x000fe20000000f00 */
[----:B------:R-:W-:Y:S01]  /*b620*/  @P3 FMUL.FTZ R117, R126, R50 ;  /* 0x000000327e753220 */ /* 0x000fe20000410000 */
[----:B------:R-:W-:Y:S02]  /*b630*/  HADD2.F32 R50, -RZ, R61.H1_H1 ;  /* 0x3000003dff327230 */ /* 0x000fe40000004100 */
[----:B------:R-:W-:Y:S01]  /*b640*/  FADD.FTZ R126, -R127, R119 ;  /* 0x000000777f7e7221 */ /* 0x000fe20000010100 */
[----:B------:R-:W-:Y:S02]  /*b650*/  HFMA2 R119, -RZ, RZ, 0, 0 ;  /* 0x00000000ff777431 */ /* 0x000fe400000001ff */
        /* <DEDUP_REMOVED lines=46> */
[----:B------:R-:W-:Y:S01]  /*b940*/  ISETP.GE.U32.AND P2, PT, R144, RZ, PT ;  /* 0x000000ff9000720c */ /* 0x000fe20003f46070 */
[----:B------:R-:W-:Y:S01]  /*b950*/  FADD.FTZ R130, -R131, R123 ;  /* 0x0000007b83827221 */ /* 0x000fe20000010100 */
[----:B------:R-:W-:Y:S02]  /*b960*/  HADD2.F32 R123, -RZ, R63.H1_H1 ;  /* 0x3000003fff7b7230 */ /* 0x000fe40000004100 */
[----:B------:R-:W-:-:S03]  /*b970*/  ISETP.GE.U32.AND.EX P2, PT, R145, 0x1000000, PT, P2 ;  /* 0x010000009100780c */ /* 0x000fc60003f46120 */
[----:B------:R-:W-:Y:S01]  /*b980*/  FFMA.FTZ R130, R5, R130, R123 ;  /* 0x0000008205827223 */ /* 0x000fe2000001007b */
[----:B------:R-:W-:-:S03]  /*b990*/  HFMA2 R123, -RZ, RZ, 0, 0 ;  /* 0x00000000ff7b7431 */ /* 0x000fc600000001ff */
[C---:B------:R-:W-:Y:S01]  /*b9a0*/  FMUL.FTZ R131, R130.reuse, R4 ;  /* 0x0000000482837220 */ /* 0x040fe20000410000 */
[----:B------:R-:W-:-:S03]  /*b9b0*/  F2FP.F16.F32.PACK_AB R51, R130, R129 ;  /* 0x000000818233723e */ /* 0x000fc600000000ff */
[----:B------:R-:W-:Y:S02]  /*b9c0*/  FMUL.FTZ R131, R131, UR4 ;  /* 0x0000000483837c20 */ /* 0x000fe40008410000 */
[----:B------:R-:W-:Y:S02]  /*b9d0*/  @P2 HADD2.F32 R115, -RZ, R115.H1_H1 ;  /* 0x30000073ff732230 */ /* 0x000fe40000004100 */
[----:B------:R-:W-:-:S03]  /*b9e0*/  @P2 HADD2.F32 R137, -RZ, R83.H1_H1 ;  /* 0x30000053ff892230 */ /* 0x000fc60000004100 */
[----:B------:R-:W-:Y:S01]  /*b9f0*/  @P2 FMUL.FTZ R123, R131, R115 ;  /* 0x00000073837b2220 */ /* 0x000fe20000410000 */
[----:B------:R-:W-:Y:S01]  /*ba00*/  MOV R115, RZ ;  /* 0x000000ff00737202 */ /* 0x000fe20000000f00 */
[----:B------:R-:W-:-:S05]  /*ba10*/  @P2 FMUL.FTZ R115, R137, R131 ;  /* 0x0000008389732220 */ /* 0x000fca0000410000 */
[----:B------:R-:W-:Y:S01]  /*ba20*/  F2FP.F16.F32.PACK_AB R115, R115, R128 ;  /* 0x000000807373723e */ /* 0x000fe200000000ff */
[----:B------:R-:W-:Y:S06]  /*ba30*/  BRA `(.L_x_3537) ;  /* 0x0000000400b47947 */ /* 0x000fec0003800000 */
.L_x_3536:
        /* <DEDUP_REMOVED lines=9> */
[----:B------:R-:W-:-:S02]  /*bad0*/  HFMA2 R118, -RZ, RZ, 0, 0 ;  /* 0x00000000ff767431 */ /* 0x000fc400000001ff */
[C---:B------:R-:W-:Y:S01]  /*bae0*/  FFMA.FTZ R116, R5.reuse, R124, R116 ;  /* 0x0000007c05747223 */ /* 0x040fe20000010074 */
[----:B------:R-:W-:Y:S02]  /*baf0*/  HFMA2 R124, -RZ, RZ, 0, 0 ;  /* 0x00000000ff7c7431 */ /* 0x000fe400000001ff */
[----:B------:R-:W-:Y:S01]  /*bb00*/  FFMA.FTZ R117, R5, R125, R117 ;  /* 0x0000007d05757223 */ /* 0x000fe20000010075 */
[----:B------:R-:W-:Y:S02]  /*bb10*/  HFMA2 R125, -RZ, RZ, 0, 0 ;  /* 0x00000000ff7d7431 */ /* 0x000fe400000001ff */
[C---:B------:R-:W-:Y:S01]  /*bb20*/  FMUL.FTZ R116, R4.reuse, R116 ;  /* 0x0000007404747220 */ /* 0x040fe20000410000 */
[----:B------:R-:W-:Y:S02]  /*bb30*/  @P2 HADD2.F32 R137, -RZ, R80.H0_H0 ;  /* 0x20000050ff892230 */ /* 0x000fe40000004100 */
[----:B------:R-:W-:Y:S01]  /*bb40*/  FMUL.FTZ R117, R4, R117 ;  /* 0x0000007504757220 */ /* 0x000fe20000410000 */
[----:B------:R-:W-:Y:S01]  /*bb50*/  FFMA.FTZ R127, R160, R127, R161 ;  /* 0x0000007fa07f7223 */ /* 0x000fe200000100a1 */
[----:B------:R-:W-:Y:S01]  /*bb60*/  FMUL.FTZ R136, R116, UR4 ;  /* 0x0000000474887c20 */ /* 0x000fe20008410000 */
[----:B-----5:R-:W-:-:S02]  /*bb70*/  @P2 HADD2.F32 R116, -RZ, R112.H0_H0 ;  /* 0x20000070ff742230 */ /* 0x020fc40000004100 */
[----:B------:R-:W-:Y:S01]  /*bb80*/  FMUL.FTZ R117, R117, UR4 ;  /* 0x0000000475757c20 */ /* 0x000fe20008410000 */
[----:B------:R-:W-:Y:S01]  /*bb90*/  FADD.FTZ R127, -R127, R119 ;  /* 0x000000777f7f7221 */ /* 0x000fe20000010100 */
[----:B------:R-:W-:Y:S02]  /*bba0*/  HADD2.F32 R119, -RZ, R61.H1_H1 ;  /* 0x3000003dff777230 */ /* 0x000fe40000004100 */
[----:B------:R-:W-:Y:S01]  /*bbb0*/  FFMA.FTZ R128, R160, R128, R161 ;  /* 0x00000080a0807223 */ /* 0x000fe200000100a1 */
[-C--:B------:R-:W-:Y:S01]  /*bbc0*/  @P2 FMUL.FTZ R124, R116, R136.reuse ;  /* 0x00000088747c2220 */ /* 0x080fe20000410000 */
[----:B------:R-:W-:Y:S01]  /*bbd0*/  MOV R116, RZ ;  /* 0x000000ff00747202 */ /* 0x000fe20000000f00 */
[----:B------:R-:W-:Y:S01]  /*bbe0*/  @P2 FMUL.FTZ R116, R137, R136 ;  /* 0x0000008889742220 */ /* 0x000fe20000410000 */
[----:B------:R-:W-:Y:S01]  /*bbf0*/  LOP3.LUT P2, RZ, R144, 0xff00, RZ, 0xc0, !PT ;  /* 0x0000ff0090ff7812 */ /* 0x000fe2000784c0ff */
[----:B------:R-:W-:Y:S01]  /*bc00*/  FFMA.FTZ R119, R5, R127, R119 ;  /* 0x0000007f05777223 */ /* 0x000fe20000010077 */
[----:B------:R-:W-:Y:S01]  /*bc10*/  FADD.FTZ R128, -R128, R120 ;  /* 0x0000007880807221 */ /* 0x000fe20000010100 */
[----:B------:R-:W-:-:S02]  /*bc20*/  HADD2.F32 R120, -RZ, R62.H0_H0 ;  /* 0x2000003eff787230 */ /* 0x000fc40000004100 */
[C-C-:B------:R-:W-:Y:S01]  /*bc30*/  FFMA.FTZ R129, R160.reuse, R129, R161.reuse ;  /* 0x00000081a0817223 */ /* 0x140fe200000100a1 */
[C---:B------:R-:W-:Y:S01]  /*bc40*/  LOP3.LUT P3, RZ, R145.reuse, 0xff00, RZ, 0xc0, !PT ;  /* 0x0000ff0091ff7812 */ /* 0x040fe2000786c0ff */
[----:B------:R-:W-:Y:S01]  /*bc50*/  FFMA.FTZ R130, R160, R130, R161 ;  /* 0x00000082a0827223 */ /* 0x000fe200000100a1 */
[----:B------:R-:W-:Y:S01]  /*bc60*/  LOP3.LUT P4, RZ, R145, 0xff0000, RZ, 0xc0, !PT ;  /* 0x00ff000091ff7812 */ /* 0x000fe2000788c0ff */
[----:B------:R-:W-:Y:S01]  /*bc70*/  FFMA.FTZ R120, R5, R128, R120 ;  /* 0x0000008005787223 */ /* 0x000fe20000010078 */
[----:B------:R-:W-:Y:S01]  /*bc80*/  FADD.FTZ R129, -R129, R121 ;  /* 0x0000007981817221 */ /* 0x000fe20000010100 */
[----:B------:R-:W-:Y:S02]  /*bc90*/  HADD2.F32 R121, -RZ, R62.H1_H1 ;  /* 0x3000003eff797230 */ /* 0x000fe40000004100 */
[----:B------:R-:W-:Y:S01]  /*bca0*/  FADD.FTZ R130, -R130, R122 ;  /* 0x0000007a82827221 */ /* 0x000fe20000010100 */
[----:B------:R-:W-:Y:S01]  /*bcb0*/  FMUL.FTZ R120, R4, R120 ;  /* 0x0000007804787220 */ /* 0x000fe20000410000 */
[----:B------:R-:W-:-:S02]  /*bcc0*/  @P2 HADD2.F32 R112, -RZ, R112.H1_H1 ;  /* 0x30000070ff702230 */ /* 0x000fc40000004100 */
[----:B------:R-:W-:Y:S02]  /*bcd0*/  @P2 HADD2.F32 R136, -RZ, R80.H1_H1 ;  /* 0x30000050ff882230 */ /* 0x000fe40000004100 */
[C---:B------:R-:W-:Y:S01]  /*bce0*/  FFMA.FTZ R121, R5.reuse, R129, R121 ;  /* 0x0000008105797223 */ /* 0x040fe20000010079 */
[----:B------:R-:W-:Y:S02]  /*bcf0*/  HADD2.F32 R122, -RZ, R63.H0_H0 ;  /* 0x2000003fff7a7230 */ /* 0x000fe40000004100 */
[-C--:B------:R-:W-:Y:S01]  /*bd00*/  @P2 FMUL.FTZ R125, R112, R117.reuse ;  /* 0x00000075707d2220 */ /* 0x080fe20000410000 */
[----:B------:R-:W-:Y:S01]  /*bd10*/  MOV R112, RZ ;  /* 0x000000ff00707202 */ /* 0x000fe20000000f00 */
[----:B------:R-:W-:Y:S01]  /*bd20*/  @P2 FMUL.FTZ R112, R136, R117 ;  /* 0x0000007588702220 */ /* 0x000fe20000410000 */
[----:B------:R-:W-:Y:S01]  /*bd30*/  HADD2.F32 R117, -RZ, R61.H0_H0 ;  /* 0x2000003dff757230 */ /* 0x000fe20000004100 */
[----:B------:R-:W-:Y:S01]  /*bd40*/  LOP3.LUT P2, RZ, R144, 0xff0000, RZ, 0xc0, !PT ;  /* 0x00ff000090ff7812 */ /* 0x000fe2000784c0ff */
[----:B------:R-:W-:Y:S01]  /*bd50*/  FMUL.FTZ R121, R4, R121 ;  /* 0x0000007904797220 */ /* 0x000fe20000410000 */
[----:B------:R-:W-:Y:S01]  /*bd60*/  FFMA.FTZ R122, R5, R130, R122 ;  /* 0x00000082057a7223 */ /* 0x000fe2000001007a */
[----:B------:R-:W-:-:S02]  /*bd70*/  HADD2.F32 R129, -RZ, R63.H1_H1 ;  /* 0x3000003fff817230 */ /* 0x000fc40000004100 */
[----:B------:R-:W-:Y:S01]  /*bd80*/  FFMA.FTZ R117, R5, R126, R117 ;  /* 0x0000007e05757223 */ /* 0x000fe20000010075 */
[----:B------:R-:W-:Y:S01]  /*bd90*/  F2FP.F16.F32.PACK_AB R112, R112, R116 ;  /* 0x000000747070723e */ /* 0x000fe200000000ff */
[C---:B------:R-:W-:Y:S02]  /*bda0*/  FMUL.FTZ R122, R4.reuse, R122 ;  /* 0x0000007a047a7220 */ /* 0x040fe40000410000 */
[----:B------:R-:W-:-:S04]  /*bdb0*/  FMUL.FTZ R117, R4, R117 ;  /* 0x0000007504757220 */ /* 0x000fc80000410000 */
[----:B------:R-:W-:Y:S01]  /*bdc0*/  FMUL.FTZ R126, R117, UR4 ;  /* 0x00000004757e7c20 */ /* 0x000fe20008410000 */
[----:B------:R-:W-:Y:S02]  /*bdd0*/  @P2 HADD2.F32 R117, -RZ, R113.H0_H0 ;  /* 0x20000071ff752230 */ /* 0x000fe40000004100 */
[----:B------:R-:W-:-:S03]  /*bde0*/  @P2 HADD2.F32 R136, -RZ, R81.H0_H0 ;  /* 0x20000051ff882230 */ /* 0x000fc60000004100 */
[-C--:B------:R-:W-:Y:S01]  /*bdf0*/  @P2 FMUL.FTZ R118, R117, R126.reuse ;  /* 0x0000007e75762220 */ /* 0x080fe20000410000 */
[----:B------:R-:W-:Y:S01]  /*be00*/  MOV R117, RZ ;  /* 0x000000ff00757202 */ /* 0x000fe20000000f00 */
[----:B------:R-:W-:Y:S01]  /*be10*/  @P2 FMUL.FTZ R117, R136, R126 ;  /* 0x0000007e88752220 */ /* 0x000fe20000410000 */
[----:B------:R-:W-:Y:S01]  /*be20*/  LOP3.LUT P2, RZ, R144, 0xff000000, RZ, 0xc0, !PT ;  /* 0xff00000090ff7812 */ /* 0x000fe2000784c0ff */
[----:B------:R-:W-:Y:S01]  /*be30*/  FMUL.FTZ R126, R4, R119 ;  /* 0x00000077047e7220 */ /* 0x000fe20000410000 */
[----:B------:R-:W-:-:S03]  /*be40*/  HFMA2 R119, -RZ, RZ, 0, 0 ;  /* 0x00000000ff777431 */ /* 0x000fc600000001ff */
[----:B------:R-:W-:-:S08]  /*be50*/  FMUL.FTZ R126, R126, UR4 ;  /* 0x000000047e7e7c20 */ /* 0x000fd00008410000 */
        /* <DEDUP_REMOVED lines=15> */
[----:B------:R-:W-:Y:S01]  /*bf50*/  FMUL.FTZ R127, R121, UR4 ;  /* 0x00000004797f7c20 */ /* 0x000fe20008410000 */
[----:B------:R-:W-:-:S02]  /*bf60*/  HFMA2 R121, -RZ, RZ, 0, 0 ;  /* 0x00000000ff797431 */ /* 0x000fc400000001ff */
[----:B------:R-:W-:Y:S01]  /*bf70*/  @P3 HADD2.F32 R128, -RZ, R82.H1_H1 ;  /* 0x30000052ff803230 */ /* 0x000fe20000004100 */
[----:B------:R-:W-:Y:S01]  /*bf80*/  ISETP.GE.U32.AND P2, PT, R144, RZ, PT ;  /* 0x000000ff9000720c */ /* 0x000fe20003f46070 */
[-C--:B------:R-:W-:Y:S01]  /*bf90*/  @P3 FMUL.FTZ R121, R114, R127.reuse ;  /* 0x0000007f72793220 */ /* 0x080fe20000410000 */
[----:B------:R-:W-:Y:S02]  /*bfa0*/  MOV R114, RZ ;  /* 0x000000ff00727202 */ /* 0x000fe40000000f00 */
[----:B------:R-:W-:Y:S01]  /*bfb0*/  @P3 FMUL.FTZ R114, R128, R127 ;  /* 0x0000007f80723220 */ /* 0x000fe20000410000 */
[----:B------:R-:W-:Y:S01]  /*bfc0*/  FFMA.FTZ R128, R160, R131, R161 ;  /* 0x00000083a0807223 */ /* 0x000fe200000100a1 */
[----:B------:R-:W-:Y:S01]  /*bfd0*/  ISETP.GE.U32.AND.EX P2, PT, R145, 0x1000000, PT, P2 ;  /* 0x010000009100780c */ /* 0x000fe20003f46120 */
[----:B------:R-:W-:Y:S02]  /*bfe0*/  @P4 HADD2.F32 R127, -RZ, R115.H0_H0 ;  /* 0x20000073ff7f4230 */ /* 0x000fe40000004100 */
[----:B------:R-:W-:Y:S01]  /*bff0*/  FADD.FTZ R128, -R128, R123 ;  /* 0x0000007b80807221 */ /* 0x000fe20000010100 */
[----:B------:R-:W-:Y:S01]  /*c000*/  FMUL.FTZ R123, R122, UR4 ;  /* 0x000000047a7b7c20 */ /* 0x000fe20008410000 */
[----:B------:R-:W-:Y:S01]  /*c010*/  HFMA2 R122, -RZ, RZ, 0, 0 ;  /* 0x00000000ff7a7431 */ /* 0x000fe200000001ff */
[----:B------:R-:W-:Y:S01]  /*c020*/  F2FP.F16.F32.PACK_AB R114, R114, R126 ;  /* 0x0000007e7272723e */ /* 0x000fe200000000ff */
[----:B------:R-:W-:Y:S01]  /*c030*/  FFMA.FTZ R128, R5, R128, R129 ;  /* 0x0000008005807223 */ /* 0x000fe20000010081 */
[----:B------:R-:W-:-:S02]  /*c040*/  @P4 HADD2.F32 R129, -RZ, R83.H0_H0 ;  /* 0x20000053ff814230 */ /* 0x000fc40000004100 */
[-C--:B------:R-:W-:Y:S01]  /*c050*/  @P4 FMUL.FTZ R122, R127, R123.reuse ;  /* 0x0000007b7f7a4220 */ /* 0x080fe20000410000 */
[----:B------:R-:W-:Y:S02]  /*c060*/  MOV R127, RZ ;  /* 0x000000ff007f7202 */ /* 0x000fe40000000f00 */
        /* <DEDUP_REMOVED lines=10> */
.L_x_3537:
        /* <DEDUP_REMOVED lines=11> */
[----:B------:R-:W-:Y:S02]  /*c1c0*/  HFMA2 R15, -RZ, RZ, 0, 0 ;  /* 0x00000000ff0f7431 */ /* 0x000fe400000001ff */
[----:B------:R-:W-:Y:S01]  /*c1d0*/  FADD.FTZ R38, -R38, R16 ;  /* 0x0000001026267221 */ /* 0x000fe20000010100 */
[--C-:B------:R-:W-:Y:S01]  /*c1e0*/  FFMA.FTZ R40, R160, R40, R161.reuse ;  /* 0x00000028a0287223 */ /* 0x100fe200000100a1 */
[----:B------:R-:W-:Y:S01]  /*c1f0*/  LOP3.LUT P3, RZ, R132, 0xff0000, RZ, 0xc0, !PT ;  /* 0x00ff000084ff7812 */ /* 0x000fe2000786c0ff */
[----:B------:R-:W-:Y:S01]  /*c200*/  FFMA.FTZ R43, R160, R43, R161 ;  /* 0x0000002ba02b7223 */ /* 0x000fe200000100a1 */
[----:B------:R-:W-:Y:S01]  /*c210*/  FFMA.FTZ R48, R5, R38, R48 ;  /* 0x0000002605307223 */ /* 0x000fe20000010030 */
[----:B------:R-:W-:Y:S01]  /*c220*/  FADD.FTZ R17, -R40, R17 ;  /* 0x0000001128117221 */ /* 0x000fe20000010100 */
[----:B------:R-:W-:Y:S01]  /*c230*/  HADD2.F32 R40, -RZ, R57.H0_H0 ;  /* 0x20000039ff287230 */ /* 0x000fe20000004100 */
[----:B------:R-:W-:Y:S01]  /*c240*/  MOV R116, RZ ;  /* 0x000000ff00747202 */ /* 0x000fe20000000f00 */
[----:B------:R-:W-:Y:S01]  /*c250*/  FMUL.FTZ R38, R48, R4 ;  /* 0x0000000430267220 */ /* 0x000fe20000410000 */
[----:B------:R-:W-:Y:S01]  /*c260*/  FFMA.FTZ R44, R160, R44, R161 ;  /* 0x0000002ca02c7223 */ /* 0x000fe200000100a1 */
[----:B-----5:R-:W-:-:S02]  /*c270*/  @P2 HADD2.F32 R16, -RZ, R112.H0_H0 ;  /* 0x20000070ff102230 */ /* 0x020fc40000004100 */
[----:B------:R-:W-:Y:S01]  /*c280*/  FFMA.FTZ R45, R160, R45, R161 ;  /* 0x0000002da02d7223 */ /* 0x000fe200000100a1 */
[----:B------:R-:W-:Y:S01]  /*c290*/  FMUL.FTZ R38, R38, UR4 ;  /* 0x0000000426267c20 */ /* 0x000fe20008410000 */
[----:B------:R-:W-:Y:S02]  /*c2a0*/  @P2 HADD2.F32 R49, -RZ, R84.H0_H0 ;  /* 0x20000054ff312230 */ /* 0x000fe40000004100 */
[----:B------:R-:W-:Y:S01]  /*c2b0*/  FADD.FTZ R44, -R44, R20 ;  /* 0x000000142c2c7221 */ /* 0x000fe20000010100 */
[----:B------:R-:W-:Y:S01]  /*c2c0*/  FADD.FTZ R45, -R45, R21 ;  /* 0x000000152d2d7221 */ /* 0x000fe20000010100 */
[----:B------:R-:W-:Y:S01]  /*c2d0*/  @P2 FMUL.FTZ R15, R38, R16 ;  /* 0x00000010260f2220 */ /* 0x000fe20000410000 */
[----:B------:R-:W-:Y:S01]  /*c2e0*/  MOV R16, RZ ;  /* 0x000000ff00107202 */ /* 0x000fe20000000f00 */
[----:B------:R-:W-:Y:S01]  /*c2f0*/  @P2 FMUL.FTZ R16, R49, R38 ;  /* 0x0000002631102220 */ /* 0x000fe20000410000 */
[----:B------:R-:W-:Y:S01]  /*c300*/  LOP3.LUT P2, RZ, R132, 0xff00, RZ, 0xc0, !PT ;  /* 0x0000ff0084ff7812 */ /* 0x000fe2000784c0ff */
[----:B------:R-:W-:-:S02]  /*c310*/  HADD2.F32 R38, -RZ, R56.H1_H1 ;  /* 0x30000038ff267230 */ /* 0x000fc40000004100 */
[C-C-:B------:R-:W-:Y:S01]  /*c320*/  FFMA.FTZ R49, R160.reuse, R42, R161.reuse ;  /* 0x0000002aa0317223 */ /* 0x140fe200000100a1 */
[----:B------:R-:W-:Y:S02]  /*c330*/  @P3 HADD2.F32 R42, -RZ, R113.H0_H0 ;  /* 0x20000071ff2a3230 */ /* 0x000fe40000004100 */
[C-C-:B------:R-:W-:Y:S01]  /*c340*/  FFMA.FTZ R46, R160.reuse, R46, R161.reuse ;  /* 0x0000002ea02e7223 */ /* 0x140fe200000100a1 */
[----:B------:R-:W-:Y:S01]  /*c350*/  FFMA.FTZ R47, R160, R47, R161 ;  /* 0x0000002fa02f7223 */ /* 0x000fe200000100a1 */
[----:B------:R-:W-:Y:S01]  /*c360*/  FFMA.FTZ R17, R5, R17, R38 ;  /* 0x0000001105117223 */ /* 0x000fe20000010026 */
[----:B------:R-:W-:Y:S01]  /*c370*/  FADD.FTZ R49, -R49, R18 ;  /* 0x0000001231317221 */ /* 0x000fe20000010100 */
[----:B------:R-:W-:Y:S02]  /*c380*/  HFMA2 R38, -RZ, RZ, 0, 0 ;  /* 0x00000000ff267431 */ /* 0x000fe400000001ff */
[----:B------:R-:W-:Y:S01]  /*c390*/  FADD.FTZ R46, -R46, R22 ;  /* 0x000000162e2e7221 */ /* 0x000fe20000010100 */
[----:B------:R-:W-:Y:S01]  /*c3a0*/  FMUL.FTZ R18, R17, R4 ;  /* 0x0000000411127220 */ /* 0x000fe20000410000 */
[----:B------:R-:W-:Y:S01]  /*c3b0*/  FFMA.FTZ R49, R5, R49, R40 ;  /* 0x0000003105317223 */ /* 0x000fe20000010028 */
[----:B------:R-:W-:-:S02]  /*c3c0*/  HFMA2 R22, -RZ, RZ, 0, 0 ;  /* 0x00000000ff167431 */ /* 0x000fc400000001ff */
[----:B------:R-:W-:Y:S02]  /*c3d0*/  @P2 HADD2.F32 R112, -RZ, R112.H1_H1 ;  /* 0x30000070ff702230 */ /* 0x000fe40000004100 */
[----:B------:R-:W-:Y:S01]  /*c3e0*/  FMUL.FTZ R18, R18, UR4 ;  /* 0x0000000412127c20 */ /* 0x000fe20008410000 */
[----:B------:R-:W-:Y:S02]  /*c3f0*/  @P2 HADD2.F32 R40, -RZ, R84.H1_H1 ;  /* 0x30000054ff282230 */ /* 0x000fe40000004100 */
[----:B------:R-:W-:Y:S01]  /*c400*/  FADD.FTZ R47, -R47, R23 ;  /* 0x000000172f2f7221 */ /* 0x000fe20000010100 */
[----:B------:R-:W-:Y:S02]  /*c410*/  HADD2.F32 R23, -RZ, R59.H1_H1 ;  /* 0x3000003bff177230 */ /* 0x000fe40000004100 */
[----:B------:R-:W-:Y:S01]  /*c420*/  @P2 FMUL.FTZ R38, R18, R112 ;  /* 0x0000007012262220 */ /* 0x000fe20000410000 */
[----:B------:R-:W-:Y:S01]  /*c430*/  MOV R112, RZ ;  /* 0x000000ff00707202 */ /* 0x000fe20000000f00 */
[----:B------:R-:W-:Y:S01]  /*c440*/  @P2 FMUL.FTZ R112, R40, R18 ;  /* 0x0000001228702220 */ /* 0x000fe20000410000 */
[----:B------:R-:W-:Y:S01]  /*c450*/  FMUL.FTZ R18, R49, R4 ;  /* 0x0000000431127220 */ /* 0x000fe20000410000 */
[----:B------:R-:W-:Y:S01]  /*c460*/  HFMA2 R40, -RZ, RZ, 0, 0 ;  /* 0x00000000ff287431 */ /* 0x000fe200000001ff */
[----:B------:R-:W-:Y:S01]  /*c470*/  LOP3.LUT P2, RZ, R132, 0xff000000, RZ, 0xc0, !PT ;  /* 0xff00000084ff7812 */ /* 0x000fe2000784c0ff */
[----:B------:R-:W-:Y:S01]  /*c480*/  FFMA.FTZ R47, R5, R47, R23 ;  /* 0x0000002f052f7223 */ /* 0x000fe20000010017 */
[----:B------:R-:W-:Y:S01]  /*c490*/  FMUL.FTZ R18, R18, UR4 ;  /* 0x0000000412127c20 */ /* 0x000fe20008410000 */
[----:B------:R-:W-:Y:S01]  /*c4a0*/  HFMA2 R23, -RZ, RZ, 0, 0 ;  /* 0x00000000ff177431 */ /* 0x000fe200000001ff */
[----:B------:R-:W-:-:S02]  /*c4b0*/  F2FP.F16.F32.PACK_AB R48, R17, R48 ;  /* 0x000000301130723e */ /* 0x000fc400000000ff */
[----:B------:R-:W-:Y:S01]  /*c4c0*/  @P3 FMUL.FTZ R40, R18, R42 ;  /* 0x0000002a12283220 */ /* 0x000fe20000410000 */
[----:B------:R-:W-:Y:S01]  /*c4d0*/  @P3 HADD2.F32 R42, -RZ, R85.H0_H0 ;  /* 0x20000055ff2a3230 */ /* 0x000fe20000004100 */
[----:B------:R-:W-:-:S04]  /*c4e0*/  F2FP.F16.F32.PACK_AB R16, R112, R16 ;  /* 0x000000107010723e */ /* 0x000fc800000000ff */
[----:B------:R-:W-:Y:S01]  /*c4f0*/  @P3 FMUL.FTZ R116, R42, R18 ;  /* 0x000000122a743220 */ /* 0x000fe20000410000 */
[----:B------:R-:W-:Y:S01]  /*c500*/  FADD.FTZ R18, -R43, R19 ;  /* 0x000000132b127221 */ /* 0x000fe20000010100 */
[----:B------:R-:W-:Y:S02]  /*c510*/  HADD2.F32 R19, -RZ, R57.H1_H1 ;  /* 0x30000039ff137230 */ /* 0x000fe40000004100 */
[----:B------:R-:W-:Y:S02]  /*c520*/  HFMA2 R42, -RZ, RZ, 0, 0 ;  /* 0x00000000ff2a7431 */ /* 0x000fe400000001ff */
[----:B------:R-:W-:Y:S02]  /*c530*/  @P2 HADD2.F32 R113, -RZ, R113.H1_H1 ;  /* 0x30000071ff712230 */ /* 0x000fe40000004100 */
[----:B------:R-:W-:Y:S02]  /*c540*/  @P2 HADD2.F32 R50, -RZ, R85.H1_H1 ;  /* 0x30000055ff322230 */ /* 0x000fe40000004100 */
[----:B------:R-:W-:Y:S01]  /*c550*/  FFMA.FTZ R18, R5, R18, R19 ;  /* 0x0000001205127223 */ /* 0x000fe20000010013 */
[----:B------:R-:W-:-:S03]  /*c560*/  MOV R19, RZ ;  /* 0x000000ff00137202 */ /* 0x000fc60000000f00 */
[C---:B------:R-:W-:Y:S01]  /*c570*/  FMUL.FTZ R43, R18.reuse, R4 ;  /* 0x00000004122b7220 */ /* 0x040fe20000410000 */
[----:B------:R-:W-:-:S03]  /*c580*/  F2FP.F16.F32.PACK_AB R49, R18, R49 ;  /* 0x000000311231723e */ /* 0x000fc600000000ff */
[----:B------:R-:W-:-:S04]  /*c590*/  FMUL.FTZ R43, R43, UR4 ;  /* 0x000000042b2b7c20 */ /* 0x000fc80008410000 */
[----:B------:R-:W-:Y:S01]  /*c5a0*/  @P2 FMUL.FTZ R42, R43, R113 ;  /* 0x000000712b2a2220 */ /* 0x000fe20000410000 */
[----:B------:R-:W-:Y:S01]  /*c5b0*/  @P2 FMUL.FTZ R19, R50, R43 ;  /* 0x0000002b32132220 */ /* 0x000fe20000410000 */
[----:B------:R-:W-:Y:S01]  /*c5c0*/  LOP3.LUT P2, RZ, R133, 0xff, RZ, 0xc0, !PT ;  /* 0x000000ff85ff7812 */ /* 0x000fe2000784c0ff */
[--C-:B------:R-:W-:Y:S02]  /*c5d0*/  HADD2.F32 R50, -RZ, R58.reuse.H0_H0 ;  /* 0x2000003aff327230 */ /* 0x100fe40000004100 */
[----:B------:R-:W-:Y:S02]  /*c5e0*/  HFMA2 R43, -RZ, RZ, 0, 0 ;  /* 0x00000000ff2b7431 */ /* 0x000fe400000001ff */
[----:B------:R-:W-:Y:S01]  /*c5f0*/  HADD2.F32 R113, -RZ, R58.H1_H1 ;  /* 0x3000003aff717230 */ /* 0x000fe20000004100 */
[----:B------:R-:W-:Y:S01]  /*c600*/  F2FP.F16.F32.PACK_AB R17, R19, R116 ;  /* 0x000000741311723e */ /* 0x000fe200000000ff */
[----:B------:R-:W-:-:S03]  /*c610*/  FFMA.FTZ R50, R5, R44, R50 ;  /* 0x0000002c05327223 */ /* 0x000fc60000010032 */
[----:B------:R-:W-:Y:S01]  /*c620*/  FFMA.FTZ R113, R5, R45, R113 ;  /* 0x0000002d05717223 */ /* 0x000fe20000010071 */
[----:B------:R-:W-:-:S03]  /*c630*/  FMUL.FTZ R44, R50, R4 ;  /* 0x00000004322c7220 */ /* 0x000fc60000410000 */
[----:B------:R-:W-:Y:S01]  /*c640*/  FMUL.FTZ R21, R113, R4 ;  /* 0x0000000471157220 */ /* 0x000fe20000410000 */
[----:B------:R-:W-:Y:S02]  /*c650*/  @P2 HADD2.F32 R20, -RZ, R114.H0_H0 ;  /* 0x20000072ff142230 */ /* 0x000fe40000004100 */
[----:B------:R-:W-:Y:S01]  /*c660*/  FMUL.FTZ R44, R44, UR4 ;  /* 0x000000042c2c7c20 */ /* 0x000fe20008410000 */
[----:B------:R-:W-:Y:S02]  /*c670*/  @P2 HADD2.F32 R51, -RZ, R86.H0_H0 ;  /* 0x20000056ff332230 */ /* 0x000fe40000004100 */
[----:B------:R-:W-:Y:S01]  /*c680*/  FMUL.FTZ R21, R21, UR4 ;  /* 0x0000000415157c20 */ /* 0x000fe20008410000 */
[----:B------:R-:W-:Y:S01]  /*c690*/  F2FP.F16.F32.PACK_AB R50, R113, R50 ;  /* 0x000000327132723e */ /* 0x000fe200000000ff */
[----:B------:R-:W-:Y:S01]  /*c6a0*/  @P2 FMUL.FTZ R43, R44, R20 ;  /* 0x000000142c2b2220 */ /* 0x000fe20000410000 */
[----:B------:R-:W-:Y:S01]  /*c6b0*/  MOV R20, RZ ;  /* 0x000000ff00147202 */ /* 0x000fe20000000f00 */
[----:B------:R-:W-:Y:S01]  /*c6c0*/  @P2 FMUL.FTZ R20, R51, R44 ;  /* 0x0000002c33142220 */ /* 0x000fe20000410000 */
[----:B------:R-:W-:-:S02]  /*c6d0*/  LOP3.LUT P2, RZ, R133, 0xff00, RZ, 0xc0, !PT ;  /* 0x0000ff0085ff7812 */ /* 0x000fc4000784c0ff */
[----:B------:R-:W-:-:S11]  /*c6e0*/  CS2R R44, SRZ ;  /* 0x00000000002c7805 */ /* 0x000fd6000001ff00 */
[----:B------:R-:W-:Y:S02]  /*c6f0*/  @P2 HADD2.F32 R114, -RZ, R114.H1_H1 ;  /* 0x30000072ff722230 */ /* 0x000fe40000004100 */
[----:B------:R-:W-:-:S03]  /*c700*/  @P2 HADD2.F32 R51, -RZ, R86.H1_H1 ;  /* 0x30000056ff332230 */ /* 0x000fc60000004100 */
[----:B------:R-:W-:Y:S02]  /*c710*/  @P2 FMUL.FTZ R44, R21, R114 ;  /* 0x00000072152c2220 */ /* 0x000fe40000410000 */
        /* <DEDUP_REMOVED lines=24> */
.L_x_3538:
[--C-:B------:R-:W-:Y:S01]  /*c8a0*/  FFMA.FTZ R38, R160, R38, R161.reuse ;  /* 0x00000026a0267223 */ /* 0x100fe200000100a1 */
[--C-:B------:R-:W-:Y:S01]  /*c8b0*/  HADD2.F32 R15, -RZ, R56.reuse.H0_H0 ;  /* 0x20000038ff0f7230 */ /* 0x100fe20000004100 */
[----:B------:R-:W-:Y:S01]  /*c8c0*/  LOP3.LUT P2, RZ, R132, 0xff, RZ, 0xc0, !PT ;  /* 0x000000ff84ff7812 */ /* 0x000fe2000784c0ff */
[--C-:B------:R-:W-:Y:S01]  /*c8d0*/  FFMA.FTZ R40, R160, R40, R161.reuse ;  /* 0x00000028a0287223 */ /* 0x100fe200000100a1 */
[----:B------:R-:W-:Y:S01]  /*c8e0*/  FADD.FTZ R38, -R38, R16 ;  /* 0x0000001026267221 */ /* 0x000fe20000010100 */
[C-C-:B------:R-:W-:Y:S01]  /*c8f0*/  FFMA.FTZ R42, R160.reuse, R42, R161.reuse ;  /* 0x0000002aa02a7223 */ /* 0x140fe200000100a1 */
[----:B------:R-:W-:Y:S01]  /*c900*/  FFMA.FTZ R43, R160, R43, R161 ;  /* 0x0000002ba02b7223 */ /* 0x000fe200000100a1 */
[----:B------:R-:W-:Y:S01]  /*c910*/  FADD.FTZ R40, -R40, R17 ;  /* 0x0000001128287221 */ /* 0x000fe20000010100 */
[----:B------:R-:W-:Y:S01]  /*c920*/  FFMA.FTZ R15, R5, R38, R15 ;  /* 0x00000026050f7223 */ /* 0x000fe2000001000f */
[----:B------:R-:W-:Y:S02]  /*c930*/  HADD2.F32 R17, -RZ, R56.H1_H1 ;  /* 0x30000038ff117230 */ /* 0x000fe40000004100 */
[----:B------:R-:W-:Y:S01]  /*c940*/  FADD.FTZ R42, -R42, R18 ;  /* 0x000000122a2a7221 */ /* 0x000fe20000010100 */
[----:B------:R-:W-:Y:S01]  /*c950*/  FADD.FTZ R43, -R43, R19 ;  /* 0x000000132b2b7221 */ /* 0x000fe20000010100 */
[----:B------:R-:W-:Y:S01]  /*c960*/  FMUL.FTZ R15, R4, R15 ;  /* 0x0000000f040f7220 */ /* 0x000fe20000410000 */
[----:B------:R-:W-:Y:S01]  /*c970*/  FFMA.FTZ R44, R160, R44, R161 ;  /* 0x0000002ca02c7223 */ /* 0x000fe200000100a1 */
[----:B------:R-:W-:Y:S01]  /*c980*/  FFMA.FTZ R17, R5, R40, R17 ;  /* 0x0000002805117223 */ /* 0x000fe20000010011 */
[----:B-----5:R-:W-:-:S02]  /*c990*/  @P2 HADD2.F32 R16, -RZ, R112.H0_H0 ;  /* 0x20000070ff102230 */ /* 0x020fc40000004100 */
[----:B------:R-:W-:Y:S01]  /*c9a0*/  FMUL.FTZ R38, R15, UR4 ;  /* 0x000000040f267c20 */ /* 0x000fe20008410000 */
[----:B------:R-:W-:Y:S02]  /*c9b0*/  HFMA2 R15, -RZ, RZ, 0, 0 ;  /* 0x00000000ff0f7431 */ /* 0x000fe400000001ff */
[----:B------:R-:W-:Y:S02]  /*c9c0*/  @P2 HADD2.F32 R116, -RZ, R84.H0_H0 ;  /* 0x20000054ff742230 */ /* 0x000fe40000004100 */
[----:B------:R-:W-:Y:S01]  /*c9d0*/  FMUL.FTZ R17, R4, R17 ;  /* 0x0000001104117220 */ /* 0x000fe20000410000 */
[----:B------:R-:W-:Y:S01]  /*c9e0*/  MOV R19, RZ ;  /* 0x000000ff00137202 */ /* 0x000fe20000000f00 */
[----:B------:R-:W-:Y:S01]  /*c9f0*/  FADD.FTZ R44, -R44, R20 ;  /* 0x000000142c2c7221 */ /* 0x000fe20000010100 */
[----:B------:R-:W-:Y:S01]  /*ca00*/  FFMA.FTZ R45, R160, R45, R161 ;  /* 0x0000002da02d7223 */ /* 0x000fe200000100a1 */
[-C--:B------:R-:W-:Y:S01]  /*ca10*/  @P2 FMUL.FTZ R15, R16, R38.reuse ;  /* 0x00000026100f2220 */ /* 0x080fe20000410000 */
[----:B------:R-:W-:Y:S01]  /*ca20*/  MOV R16, RZ ;  /* 0x000000ff00107202 */ /* 0x000fe20000000f00 */
[----:B------:R-:W-:Y:S01]  /*ca30*/  @P2 FMUL.FTZ R16, R116, R38 ;  /* 0x0000002674102220 */ /* 0x000fe20000410000 */
[----:B------:R-:W-:Y:S01]  /*ca40*/  LOP3.LUT P2, RZ, R132, 0xff00, RZ, 0xc0, !PT ;  /* 0x0000ff0084ff7812 */ /* 0x000fe2000784c0ff */
[----:B------:R-:W-:-:S02]  /*ca50*/  HFMA2 R38, -RZ, RZ, 0, 0 ;  /* 0x00000000ff267431 */ /* 0x000fc400000001ff */
[----:B------:R-:W-:Y:S01]  /*ca60*/  FMUL.FTZ R17, R17, UR4 ;  /* 0x0000000411117c20 */ /* 0x000fe20008410000 */
[----:B------:R-:W-:Y:S01]  /*ca70*/  LOP3.LUT P3, RZ, R133, 0xff00, RZ, 0xc0, !PT ;  /* 0x0000ff0085ff7812 */ /* 0x000fe2000786c0ff */
[----:B------:R-:W-:Y:S01]  /*ca80*/  FADD.FTZ R45, -R45, R21 ;  /* 0x000000152d2d7221 */ /* 0x000fe20000010100 */
[----:B------:R-:W-:Y:S01]  /*ca90*/  FFMA.FTZ R46, R160, R46, R161 ;  /* 0x0000002ea02e7223 */ /* 0x000fe200000100a1 */
[----:B------:R-:W-:-:S03]  /*caa0*/  LOP3.LUT P4, RZ, R133, 0xff0000, RZ, 0xc0, !PT ;  /* 0x00ff000085ff7812 */ /* 0x000fc6000788c0ff */
[----:B------:R-:W-:Y:S01]  /*cab0*/  FADD.FTZ R46, -R46, R22 ;  /* 0x000000162e2e7221 */ /* 0x000fe20000010100 */
[----:B------:R-:W-:Y:S02]  /*cac0*/  HFMA2 R22, -RZ, RZ, 0, 0 ;  /* 0x00000000ff167431 */ /* 0x000fe400000001ff */
[----:B------:R-:W-:Y:S02]  /*cad0*/  @P2 HADD2.F32 R112, -RZ, R112.H1_H1 ;  /* 0x30000070ff702230 */ /* 0x000fe40000004100 */
[----:B------:R-:W-:-:S03]  /*cae0*/  @P2 HADD2.F32 R40, -RZ, R84.H1_H1 ;  /* 0x30000054ff282230 */ /* 0x000fc60000004100 */
[-C--:B------:R-:W-:Y:S01]  /*caf0*/  @P2 FMUL.FTZ R38, R112, R17.reuse ;  /* 0x0000001170262220 */ /* 0x080fe20000410000 */
[----:B------:R-:W-:Y:S01]  /*cb00*/  MOV R112, RZ ;  /* 0x000000ff00707202 */ /* 0x000fe20000000f00 */
[----:B------:R-:W-:Y:S01]  /*cb10*/  @P2 FMUL.FTZ R112, R40, R17 ;  /* 0x0000001128702220 */ /* 0x000fe20000410000 */
[----:B------:R-:W-:Y:S01]  /*cb20*/  HADD2.F32 R17, -RZ, R57.H0_H0 ;  /* 0x20000039ff117230 */ /* 0x000fe20000004100 */
[----:B------:R-:W-:Y:S01]  /*cb30*/  LOP3.LUT P2, RZ, R132, 0xff0000, RZ, 0xc0, !PT ;  /* 0x00ff000084ff7812 */ /* 0x000fe2000784c0ff */
[----:B------:R-:W-:Y:S02]  /*cb40*/  HFMA2 R40, -RZ, RZ, 0, 0 ;  /* 0x00000000ff287431 */ /* 0x000fe400000001ff */
[----:B------:R-:W-:Y:S01]  /*cb50*/  F2FP.F16.F32.PACK_AB R16, R112, R16 ;  /* 0x000000107010723e */ /* 0x000fe200000000ff */
[----:B------:R-:W-:-:S04]  /*cb60*/  FFMA.FTZ R17, R5, R42, R17 ;  /* 0x0000002a05117223 */ /* 0x000fc80000010011 */
        /* <DEDUP_REMOVED lines=8> */
[----:B------:R-:W-:Y:S02]  /*cbf0*/  HADD2.F32 R18, -RZ, R57.H1_H1 ;  /* 0x30000039ff127230 */ /* 0x000fe40000004100 */
[----:B------:R-:W-:-:S03]  /*cc00*/  HFMA2 R42, -RZ, RZ, 0, 0 ;  /* 0x00000000ff2a7431 */ /* 0x000fc600000001ff */
[----:B------:R-:W-:-:S04]  /*cc10*/  FFMA.FTZ R18, R5, R43, R18 ;  /* 0x0000002b05127223 */ /* 0x000fc80000010012 */
[----:B------:R-:W-:-:S03]  /*cc20*/  FMUL.FTZ R18, R4, R18 ;  /* 0x0000001204127220 */ /* 0x000fc60000410000 */
[----:B------:R-:W-:Y:S02]  /*cc30*/  @P2 HADD2.F32 R113, -RZ, R113.H1_H1 ;  /* 0x30000071ff712230 */ /* 0x000fe40000004100 */
[----:B------:R-:W-:Y:S01]  /*cc40*/  FMUL.FTZ R18, R18, UR4 ;  /* 0x0000000412127c20 */ /* 0x000fe20008410000 */
[----:B------:R-:W-:-:S03]  /*cc50*/  @P2 HADD2.F32 R43, -RZ, R85.H1_H1 ;  /* 0x30000055ff2b2230 */ /* 0x000fc60000004100 */
[-C--:B------:R-:W-:Y:S02]  /*cc60*/  @P2 FMUL.FTZ R42, R113, R18.reuse ;  /* 0x00000012712a2220 */ /* 0x080fe40000410000 */
        /* <DEDUP_REMOVED lines=9> */
[----:B------:R-:W-:Y:S02]  /*cd00*/  @P2 HADD2.F32 R44, -RZ, R86.H0_H0 ;  /* 0x20000056ff2c2230 */ /* 0x000fe40000004100 */
[----:B------:R-:W-:Y:S02]  /*cd10*/  @P3 HADD2.F32 R114, -RZ, R114.H1_H1 ;  /* 0x30000072ff723230 */ /* 0x000fe40000004100 */
[-C--:B------:R-:W-:Y:S01]  /*cd20*/  @P2 FMUL.FTZ R43, R18, R20.reuse ;  /* 0x00000014122b2220 */ /* 0x080fe20000410000 */
[----:B------:R-:W-:Y:S01]  /*cd30*/  MOV R18, RZ ;  /* 0x000000ff00127202 */ /* 0x000fe20000000f00 */
[----:B------:R-:W-:Y:S01]  /*cd40*/  @P2 FMUL.FTZ R18, R44, R20 ;  /* 0x000000142c122220 */ /* 0x000fe20000410000 */
[----:B------:R-:W-:-:S02]  /*cd50*/  HADD2.F32 R20, -RZ, R58.H1_H1 ;  /* 0x3000003aff147230 */ /* 0x000fc40000004100 */
[----:B------:R-:W-:Y:S01]  /*cd60*/  HFMA2 R44, -RZ, RZ, 0, 0 ;  /* 0x00000000ff2c7431 */ /* 0x000fe200000001ff */
[----:B------:R-:W-:Y:S02]  /*cd70*/  ISETP.GE.U32.AND P2, PT, R132, RZ, PT ;  /* 0x000000ff8400720c */ /* 0x000fe40003f46070 */
[----:B------:R-:W-:Y:S01]  /*cd80*/  FFMA.FTZ R20, R5, R45, R20 ;  /* 0x0000002d05147223 */ /* 0x000fe20000010014 */
[----:B------:R-:W-:Y:S01]  /*cd90*/  @P3 HADD2.F32 R45, -RZ, R86.H1_H1 ;  /* 0x30000056ff2d3230 */ /* 0x000fe20000004100 */
[----:B------:R-:W-:Y:S02]  /*cda0*/  ISETP.GE.U32.AND.EX P2, PT, R133, 0x1000000, PT, P2 ;  /* 0x010000008500780c */ /* 0x000fe40003f46120 */
[----:B------:R-:W-:-:S04]  /*cdb0*/  FMUL.FTZ R20, R4, R20 ;  /* 0x0000001404147220 */ /* 0x000fc80000410000 */
[----:B------:R-:W-:Y:S01]  /*cdc0*/  FMUL.FTZ R21, R20, UR4 ;  /* 0x0000000414157c20 */ /* 0x000fe20008410000 */
[----:B------:R-:W-:-:S03]  /*cdd0*/  MOV R20, RZ ;  /* 0x000000ff00147202 */ /* 0x000fc60000000f00 */
[-C--:B------:R-:W-:Y:S01]  /*cde0*/  @P3 FMUL.FTZ R44, R114, R21.reuse ;  /* 0x00000015722c3220 */ /* 0x080fe20000410000 */
[----:B------:R-:W-:Y:S01]  /*cdf0*/  @P3 FMUL.FTZ R20, R45, R21 ;  /* 0x000000152d143220 */ /* 0x000fe20000410000 */
[----:B------:R-:W-:Y:S02]  /*ce00*/  HADD2.F32 R21, -RZ, R59.H0_H0 ;  /* 0x2000003bff157230 */ /* 0x000fe40000004100 */
[----:B------:R-:W-:Y:S01]  /*ce10*/  FFMA.FTZ R45, R160, R47, R161 ;  /* 0x0000002fa02d7223 */ /* 0x000fe200000100a1 */
[----:B------:R-:W-:Y:S01]  /*ce20*/  @P2 HADD2.F32 R47, -RZ, R87.H1_H1 ;  /* 0x30000057ff2f2230 */ /* 0x000fe20000004100 */
[----:B------:R-:W-:Y:S01]  /*ce30*/  F2FP.F16.F32.PACK_AB R18, R20, R18 ;  /* 0x000000121412723e */ /* 0x000fe200000000ff */
[----:B------:R-:W-:Y:S01]  /*ce40*/  FFMA.FTZ R21, R5, R46, R21 ;  /* 0x0000002e05157223 */ /* 0x000fe20000010015 */
[----:B------:R-:W-:Y:S02]  /*ce50*/  HADD2.F32 R46, -RZ, R59.H1_H1 ;  /* 0x3000003bff2e7230 */ /* 0x000fe40000004100 */
[----:B------:R-:W-:Y:S01]  /*ce60*/  FADD.FTZ R45, -R45, R23 ;  /* 0x000000172d2d7221 */ /* 0x000fe20000010100 */
[----:B------:R-:W-:-:S03]  /*ce70*/  FMUL.FTZ R21, R4, R21 ;  /* 0x0000001504157220 */ /* 0x000fc60000410000 */
[----:B------:R-:W-:Y:S01]  /*ce80*/  FFMA.FTZ R45, R5, R45, R46 ;  /* 0x0000002d052d7223 */ /* 0x000fe2000001002e */
[----:B------:R-:W-:Y:S02]  /*ce90*/  @P4 HADD2.F32 R46, -RZ, R87.H0_H0 ;  /* 0x20000057ff2e4230 */ /* 0x000fe40000004100 */
[----:B------:R-:W-:Y:S01]  /*cea0*/  FMUL.FTZ R23, R21, UR4 ;  /* 0x0000000415177c20 */ /* 0x000fe20008410000 */
[--C-:B------:R-:W-:Y:S02]  /*ceb0*/  @P4 HADD2.F32 R21, -RZ, R115.reuse.H0_H0 ;  /* 0x20000073ff154230 */ /* 0x100fe40000004100 */
[----:B------:R-:W-:Y:S01]  /*cec0*/  FMUL.FTZ R45, R4, R45 ;  /* 0x0000002d042d7220 */ /* 0x000fe20000410000 */
[----:B------:R-:W-:Y:S02]  /*ced0*/  @P2 HADD2.F32 R115, -RZ, R115.H1_H1 ;  /* 0x30000073ff732230 */ /* 0x000fe40000004100 */
[-C--:B------:R-:W-:Y:S01]  /*cee0*/  @P4 FMUL.FTZ R22, R21, R23.reuse ;  /* 0x0000001715164220 */ /* 0x080fe20000410000 */
[----:B------:R-:W-:Y:S01]  /*cef0*/  MOV R21, RZ ;  /* 0x000000ff00157202 */ /* 0x000fe20000000f00 */
[----:B------:R-:W-:Y:S01]  /*cf00*/  @P4 FMUL.FTZ R21, R46, R23 ;  /* 0x000000172e154220 */ /* 0x000fe20000410000 */
[----:B------:R-:W-:Y:S01]  /*cf10*/  FMUL.FTZ R46, R45, UR4 ;  /* 0x000000042d2e7c20 */ /* 0x000fe20008410000 */
[----:B------:R-:W-:Y:S01]  /*cf20*/  HFMA2 R45, -RZ, RZ, 0, 0 ;  /* 0x00000000ff2d7431 */ /* 0x000fe200000001ff */
[----:B------:R-:W-:-:S02]  /*cf30*/  MOV R23, RZ ;  /* 0x000000ff00177202 */ /* 0x000fc40000000f00 */
[-C--:B------:R-:W-:Y:S01]  /*cf40*/  @P2 FMUL.FTZ R23, R115, R46.reuse ;  /* 0x0000002e73172220 */ /* 0x080fe20000410000 */
[----:B------:R-:W-:-:S05]  /*cf50*/  @P2 FMUL.FTZ R45, R47, R46 ;  /* 0x0000002e2f2d2220 */ /* 0x000fca0000410000 */
[----:B------:R-:W-:-:S07]  /*cf60*/  F2FP.F16.F32.PACK_AB R19, R45, R21 ;  /* 0x000000152d13723e */ /* 0x000fce00000000ff */
.L_x_3539:
        /* <DEDUP_REMOVED lines=11> */
[C-C-:B------:R-:W-:Y:S01]  /*d020*/  FFMA.FTZ R34, R160.reuse, R37, R161.reuse ;  /* 0x00000025a0227223 */ /* 0x140fe200000100a1 */
[----:B------:R-:W-:Y:S01]  /*d030*/  FADD.FTZ R21, -R21, R24 ;  /* 0x0000001815157221 */ /* 0x000fe20000010100 */
[C-C-:B------:R-:W-:Y:S01]  /*d040*/  FFMA.FTZ R24, R160.reuse, R35, R161.reuse ;  /* 0x00000023a0187223 */ /* 0x140fe200000100a1 */
[C-C-:B------:R-:W-:Y:S01]  /*d050*/  FFMA.FTZ R39, R160.reuse, R39, R161.reuse ;  /* 0x00000027a0277223 */ /* 0x140fe200000100a1 */
[C-C-:B------:R-:W-:Y:S01]  /*d060*/  FFMA.FTZ R37, R160.reuse, R32, R161.reuse ;  /* 0x00000020a0257223 */ /* 0x140fe200000100a1 */
[----:B------:R-:W-:Y:S01]  /*d070*/  FFMA.FTZ R48, R5, R21, R48 ;  /* 0x0000001505307223 */ /* 0x000fe20000010030 */
[C-C-:B------:R-:W-:Y:S01]  /*d080*/  FFMA.FTZ R21, R160.reuse, R36, R161.reuse ;  /* 0x00000024a0157223 */ /* 0x140fe200000100a1 */
[----:B------:R-:W-:Y:S01]  /*d090*/  FFMA.FTZ R36, R160, R41, R161 ;  /* 0x00000029a0247223 */ /* 0x000fe200000100a1 */
[----:B------:R-:W-:-:S02]  /*d0a0*/  HFMA2 R20, -RZ, RZ, 0, 0 ;  /* 0x00000000ff147431 */ /* 0x000fc400000001ff */
[----:B------:R-:W-:Y:S01]  /*d0b0*/  FMUL.FTZ R2, R48, R4 ;  /* 0x0000000430027220 */ /* 0x000fe20000410000 */
[----:B------:R-:W-:Y:S01]  /*d0c0*/  FFMA.FTZ R160, R160, R33, R161 ;  /* 0x00000021a0a07223 */ /* 0x000fe200000100a1 */
[----:B-----5:R-:W-:Y:S02]  /*d0d0*/  @P2 HADD2.F32 R32, -RZ, R16.H0_H0 ;  /* 0x20000010ff202230 */ /* 0x020fe40000004100 */
[----:B------:R-:W-:Y:S01]  /*d0e0*/  FADD.FTZ R35, -R24, R25 ;  /* 0x0000001918237221 */ /* 0x000fe20000010100 */
[----:B------:R-:W-:Y:S02]  /*d0f0*/  @P2 HADD2.F32 R46, -RZ, R88.H0_H0 ;  /* 0x20000058ff2e2230 */ /* 0x000fe40000004100 */
[----:B------:R-:W-:Y:S01]  /*d100*/  FMUL.FTZ R33, R2, UR4 ;  /* 0x0000000402217c20 */ /* 0x000fe20008410000 */
[----:B------:R-:W-:Y:S01]  /*d110*/  MOV R2, RZ ;  /* 0x000000ff00027202 */ /* 0x000fe20000000f00 */
[----:B------:R-:W-:Y:S02]  /*d120*/  HADD2.F32 R24, -RZ, R52.H1_H1 ;  /* 0x30000034ff187230 */ /* 0x000fe40000004100 */
[----:B------:R-:W-:Y:S01]  /*d130*/  FADD.FTZ R49, -R21, R26 ;  /* 0x0000001a15317221 */ /* 0x000fe20000010100 */
[----:B------:R-:W-:Y:S01]  /*d140*/  @P2 FMUL.FTZ R20, R33, R32 ;  /* 0x0000002021142220 */ /* 0x000fe20000410000 */
[----:B------:R-:W-:Y:S01]  /*d150*/  @P2 FMUL.FTZ R2, R46, R33 ;  /* 0x000000212e022220 */ /* 0x000fe20000410000 */
[C---:B------:R-:W-:Y:S01]  /*d160*/  LOP3.LUT P2, RZ, R134.reuse, 0xff00, RZ, 0xc0, !PT ;  /* 0x0000ff0086ff7812 */ /* 0x040fe2000784c0ff */
[----:B------:R-:W-:Y:S01]  /*d170*/  FFMA.FTZ R35, R5, R35, R24 ;  /* 0x0000002305237223 */ /* 0x000fe20000010018 */
[----:B------:R-:W-:-:S02]  /*d180*/  LOP3.LUT P3, RZ, R134, 0xff0000, RZ, 0xc0, !PT ;  /* 0x00ff000086ff7812 */ /* 0x000fc4000786c0ff */
[----:B------:R-:W-:Y:S02]  /*d190*/  CS2R R32, SRZ ;  /* 0x0000000000207805 */ /* 0x000fe4000001ff00 */
[----:B------:R-:W-:Y:S01]  /*d1a0*/  MOV R24, RZ ;  /* 0x000000ff00187202 */ /* 0x000fe20000000f00 */
[----:B------:R-:W-:Y:S01]  /*d1b0*/  FMUL.FTZ R21, R35, R4 ;  /* 0x0000000423157220 */ /* 0x000fe20000410000 */
[----:B------:R-:W-:Y:S01]  /*d1c0*/  FADD.FTZ R39, -R39, R28 ;  /* 0x0000001c27277221 */ /* 0x000fe20000010100 */
[----:B------:R-:W-:Y:S01]  /*d1d0*/  LOP3.LUT P6, RZ, R134, 0xff000000, RZ, 0xc0, !PT ;  /* 0xff00000086ff7812 */ /* 0x000fe200078cc0ff */
[----:B------:R-:W-:Y:S01]  /*d1e0*/  FADD.FTZ R37, -R37, R30 ;  /* 0x0000001e25257221 */ /* 0x000fe20000010100 */
[----:B------:R-:W-:Y:S01]  /*d1f0*/  FMUL.FTZ R25, R21, UR4 ;  /* 0x0000000415197c20 */ /* 0x000fe20008410000 */
[----:B------:R-:W-:Y:S02]  /*d200*/  HFMA2 R21, -RZ, RZ, 0, 0 ;  /* 0x00000000ff157431 */ /* 0x000fe400000001ff */
[----:B------:R-:W-:-:S02]  /*d210*/  HADD2.F32 R30, -RZ, R53.H1_H1 ;  /* 0x30000035ff1e7230 */ /* 0x000fc40000004100 */
[----:B------:R-:W-:Y:S01]  /*d220*/  FADD.FTZ R34, -R34, R27 ;  /* 0x0000001b22227221 */ /* 0x000fe20000010100 */
[----:B------:R-:W-:Y:S02]  /*d230*/  @P2 HADD2.F32 R16, -RZ, R16.H1_H1 ;  /* 0x30000010ff102230 */ /* 0x000fe40000004100 */
[----:B------:R-:W-:Y:S01]  /*d240*/  FADD.FTZ R29, -R36, R29 ;  /* 0x0000001d241d7221 */ /* 0x000fe20000010100 */
[----:B------:R-:W-:Y:S02]  /*d250*/  @P3 HADD2.F32 R41, -RZ, R89.H0_H0 ;  /* 0x20000059ff293230 */ /* 0x000fe40000004100 */
[----:B------:R-:W-:Y:S01]  /*d260*/  FFMA.FTZ R30, R5, R34, R30 ;  /* 0x00000022051e7223 */ /* 0x000fe2000001001e */
[----:B------:R-:W-:Y:S02]  /*d270*/  HADD2.F32 R50, -RZ, R54.H1_H1 ;  /* 0x30000036ff327230 */ /* 0x000fe40000004100 */
[----:B------:R-:W-:Y:S01]  /*d280*/  @P2 FMUL.FTZ R21, R25, R16 ;  /* 0x0000001019152220 */ /* 0x000fe20000410000 */
[----:B------:R-:W-:Y:S01]  /*d290*/  HADD2.F32 R16, -RZ, R53.H0_H0 ;  /* 0x20000035ff107230 */ /* 0x000fe20000004100 */
[----:B------:R-:W-:Y:S01]  /*d2a0*/  LOP3.LUT P5, RZ, R135, 0xff, RZ, 0xc0, !PT ;  /* 0x000000ff87ff7812 */ /* 0x000fe200078ac0ff */
[----:B------:R-:W-:-:S02]  /*d2b0*/  HADD2.F32 R28, -RZ, R55.H1_H1 ;  /* 0x30000037ff1c7230 */ /* 0x000fc40000004100 */
[C---:B------:R-:W-:Y:S01]  /*d2c0*/  FFMA.FTZ R50, R5.reuse, R29, R50 ;  /* 0x0000001d05327223 */ /* 0x040fe20000010032 */
[----:B------:R-:W-:Y:S02]  /*d2d0*/  @P6 HADD2.F32 R27, -RZ, R89.H1_H1 ;  /* 0x30000059ff1b6230 */ /* 0x000fe40000004100 */
[----:B------:R-:W-:Y:S01]  /*d2e0*/  FFMA.FTZ R49, R5, R49, R16 ;  /* 0x0000003105317223 */ /* 0x000fe20000010010 */
[----:B------:R-:W-:Y:S01]  /*d2f0*/  @P2 HADD2.F32 R16, -RZ, R88.H1_H1 ;  /* 0x30000058ff102230 */ /* 0x000fe20000004100 */
[----:B------:R-:W-:Y:S02]  /*d300*/  LOP3.LUT P4, RZ, R135, 0xff00, RZ, 0xc0, !PT ;  /* 0x0000ff0087ff7812 */ /* 0x000fe4000788c0ff */
[----:B------:R-:W-:Y:S02]  /*d310*/  MOV R34, RZ ;  /* 0x000000ff00227202 */ /* 0x000fe40000000f00 */
[----:B------:R-:W-:Y:S01]  /*d320*/  @P2 FMUL.FTZ R33, R16, R25 ;  /* 0x0000001910212220 */ /* 0x000fe20000410000 */
[----:B------:R-:W-:Y:S01]  /*d330*/  FMUL.FTZ R16, R49, R4 ;  /* 0x0000000431107220 */ /* 0x000fe20000410000 */
[--C-:B------:R-:W-:Y:S01]  /*d340*/  @P3 HADD2.F32 R25, -RZ, R17.reuse.H0_H0 ;  /* 0x20000011ff193230 */ /* 0x100fe20000004100 */
[----:B------:R-:W-:Y:S01]  /*d350*/  ISETP.GE.U32.AND P2, PT, R134, RZ, PT ;  /* 0x000000ff8600720c */ /* 0x000fe20003f46070 */
[----:B------:R-:W-:-:S02]  /*d360*/  @P6 HADD2.F32 R17, -RZ, R17.H1_H1 ;  /* 0x30000011ff116230 */ /* 0x000fc40000004100 */
[----:B------:R-:W-:Y:S01]  /*d370*/  FMUL.FTZ R26, R16, UR4 ;  /* 0x00000004101a7c20 */ /* 0x000fe20008410000 */
[----:B------:R-:W-:Y:S01]  /*d380*/  HFMA2 R16, -RZ, RZ, 0, 0 ;  /* 0x00000000ff107431 */ /* 0x000fe200000001ff */
[----:B------:R-:W-:Y:S02]  /*d390*/  ISETP.GE.U32.AND.EX P2, PT, R135, 0x1000000, PT, P2 ;  /* 0x010000008700780c */ /* 0x000fe40003f46120 */
[----:B------:R-:W-:Y:S01]  /*d3a0*/  @P3 FMUL.FTZ R24, R26, R25 ;  /* 0x000000191a183220 */ /* 0x000fe20000410000 */
[----:B------:R-:W-:Y:S01]  /*d3b0*/  FADD.FTZ R25, -R160, R31 ;  /* 0x0000001fa0197221 */ /* 0x000fe20000010100 */
[----:B------:R-:W-:Y:S01]  /*d3c0*/  F2FP.F16.F32.PACK_AB R49, R30, R49 ;  /* 0x000000311e31723e */ /* 0x000fe200000000ff */
[----:B------:R-:W-:Y:S01]  /*d3d0*/  @P3 FMUL.FTZ R16, R41, R26 ;  /* 0x0000001a29103220 */ /* 0x000fe20000410000 */
[----:B------:R-:W-:Y:S01]  /*d3e0*/  HADD2.F32 R26, -RZ, R54.H0_H0 ;  /* 0x20000036ff1a7230 */ /* 0x000fe20000004100 */
[----:B------:R-:W-:Y:S02]  /*d3f0*/  LOP3.LUT P3, RZ, R135, 0xff0000, RZ, 0xc0, !PT ;  /* 0x00ff000087ff7812 */ /* 0x000fe4000786c0ff */
[----:B------:R-:W-:-:S02]  /*d400*/  F2FP.F16.F32.PACK_AB R48, R35, R48 ;  /* 0x000000302330723e */ /* 0x000fc400000000ff */
[----:B------:R-:W-:Y:S01]  /*d410*/  FFMA.FTZ R31, R5, R39, R26 ;  /* 0x00000027051f7223 */ /* 0x000fe2000001001a */
[----:B------:R-:W-:Y:S02]  /*d420*/  HADD2.F32 R26, -RZ, R55.H0_H0 ;  /* 0x20000037ff1a7230 */ /* 0x000fe40000004100 */
[----:B------:R-:W-:-:S03]  /*d430*/  @P2 HADD2.F32 R39, -RZ, R91.H1_H1 ;  /* 0x3000005bff272230 */ /* 0x000fc60000004100 */
[C---:B------:R-:W-:Y:S01]  /*d440*/  FFMA.FTZ R51, R5.reuse, R37, R26 ;  /* 0x0000002505337223 */ /* 0x040fe2000001001a */
[----:B------:R-:W-:Y:S01]  /*d450*/  FFMA.FTZ R5, R5, R25, R28 ;  /* 0x0000001905057223 */ /* 0x000fe2000001001c */
[----:B------:R-:W-:Y:S01]  /*d460*/  FMUL.FTZ R25, R30, R4 ;  /* 0x000000041e197220 */ /* 0x000fe20000410000 */
[----:B------:R-:W-:-:S03]  /*d470*/  MOV R37, RZ ;  /* 0x000000ff00257202 */ /* 0x000fc60000000f00 */
[----:B------:R-:W-:Y:S01]  /*d480*/  FMUL.FTZ R26, R25, UR4 ;  /* 0x00000004191a7c20 */ /* 0x000fe20008410000 */
[----:B------:R-:W-:-:S03]  /*d490*/  MOV R25, RZ ;  /* 0x000000ff00197202 */ /* 0x000fc60000000f00 */
[----:B------:R-:W-:Y:S01]  /*d4a0*/  @P6 FMUL.FTZ R25, R26, R17 ;  /* 0x000000111a196220 */ /* 0x000fe20000410000 */
[----:B------:R-:W-:Y:S02]  /*d4b0*/  HFMA2 R17, -RZ, RZ, 0, 0 ;  /* 0x00000000ff117431 */ /* 0x000fe400000001ff */
[----:B------:R-:W-:Y:S01]  /*d4c0*/  @P6 FMUL.FTZ R17, R27, R26 ;  /* 0x0000001a1b116220 */ /* 0x000fe20000410000 */
[----:B------:R-:W-:Y:S01]  /*d4d0*/  FMUL.FTZ R26, R31, R4 ;  /* 0x000000041f1a7220 */ /* 0x000fe20000410000 */
[--C-:B------:R-:W-:Y:S02]  /*d4e0*/  @P5 HADD2.F32 R27, -RZ, R18.reuse.H0_H0 ;  /* 0x20000012ff1b5230 */ /* 0x100fe40000004100 */
[----:B------:R-:W-:Y:S02]  /*d4f0*/  @P4 HADD2.F32 R18, -RZ, R18.H1_H1 ;  /* 0x30000012ff124230 */ /* 0x000fe40000004100 */
[----:B------:R-:W-:Y:S01]  /*d500*/  FMUL.FTZ R28, R26, UR4 ;  /* 0x000000041a1c7c20 */ /* 0x000fe20008410000 */
[----:B------:R-:W-:-:S02]  /*d510*/  MOV R26, RZ ;  /* 0x000000ff001a7202 */ /* 0x000fc40000000f00 */
[----:B------:R-:W-:Y:S01]  /*d520*/  F2FP.F16.F32.PACK_AB R17, R17, R16 ;  /* 0x000000101111723e */ /* 0x000fe200000000ff */
[----:B------:R-:W-:Y:S01]  /*d530*/  @P5 FMUL.FTZ R26, R28, R27 ;  /* 0x0000001b1c1a5220 */ /* 0x000fe20000410000 */
[----:B------:R-:W-:Y:S01]  /*d540*/  @P5 HADD2.F32 R27, -RZ, R90.H0_H0 ;  /* 0x2000005aff1b5230 */ /* 0x000fe20000004100 */
[----:B------:R-:W-:-:S04]  /*d550*/  F2FP.F16.F32.PACK_AB R16, R33, R2 ;  /* 0x000000022110723e */ /* 0x000fc800000000ff */
[----:B------:R-:W-:Y:S01]  /*d560*/  @P5 FMUL.FTZ R32, R27, R28 ;  /* 0x0000001c1b205220 */ /* 0x000fe20000410000 */
[C---:B------:R-:W-:Y:S01]  /*d570*/  FMUL.FTZ R27, R50.reuse, R4 ;  /* 0x00000004321b7220 */ /* 0x040fe20000410000 */
[----:B------:R-:W-:Y:S01]  /*d580*/  HFMA2 R28, -RZ, RZ, 0, 0 ;  /* 0x00000000ff1c7431 */ /* 0x000fe200000001ff */
[----:B------:R-:W-:Y:S02]  /*d590*/  F2FP.F16.F32.PACK_AB R50, R50, R31 ;  /* 0x0000001f3232723e */ /* 0x000fe400000000ff */
[----:B------:R-:W-:Y:S01]  /*d5a0*/  FMUL.FTZ R29, R27, UR4 ;  /* 0x000000041b1d7c20 */ /* 0x000fe20008410000 */
[----:B------:R-:W-:-:S03]  /*d5b0*/  HFMA2 R27, -RZ, RZ, 0, 0 ;  /* 0x00000000ff1b7431 */ /* 0x000fc600000001ff */
[----:B------:R-:W-:Y:S01]  /*d5c0*/  @P4 FMUL.FTZ R27, R29, R18 ;  /* 0x000000121d1b4220 */ /* 0x000fe20000410000 */
[----:B------:R-:W-:-:S05]  /*d5d0*/  @P4 HADD2.F32 R18, -RZ, R90.H1_H1 ;  /* 0x3000005aff124230 */ /* 0x000fca0000004100 */
[----:B------:R-:W-:Y:S01]  /*d5e0*/  @P4 FMUL.FTZ R37, R18, R29 ;  /* 0x0000001d12254220 */ /* 0x000fe20000410000 */
[-C--:B------:R-:W-:Y:S01]  /*d5f0*/  FMUL.FTZ R18, R51, R4.reuse ;  /* 0x0000000433127220 */ /* 0x080fe20000410000 */
[C---:B------:R-:W-:Y:S01]  /*d600*/  FMUL.FTZ R4, R5.reuse, R4 ;  /* 0x0000000405047220 */ /* 0x040fe20000410000 */
[----:B------:R-:W-:Y:S02]  /*d610*/  F2FP.F16.F32.PACK_AB R51, R5, R51 ;  /* 0x000000330533723e */ /* 0x000fe400000000ff */
[----:B------:R-:W-:Y:S01]  /*d620*/  FMUL.FTZ R29, R18, UR4 ;  /* 0x00000004121d7c20 */ /* 0x000fe20008410000 */
[--C-:B------:R-:W-:Y:S02]  /*d630*/  @P3 HADD2.F32 R18, -RZ, R19.reuse.H0_H0 ;  /* 0x20000013ff123230 */ /* 0x100fe40000004100 */
[----:B------:R-:W-:Y:S01]  /*d640*/  FMUL.FTZ R4, R4, UR4 ;  /* 0x0000000404047c20 */ /* 0x000fe20008410000 */
[----:B------:R-:W-:Y:S02]  /*d650*/  @P2 HADD2.F32 R19, -RZ, R19.H1_H1 ;  /* 0x30000013ff132230 */ /* 0x000fe40000004100 */
[----:B------:R-:W-:Y:S01]  /*d660*/  @P3 FMUL.FTZ R28, R29, R18 ;  /* 0x000000121d1c3220 */ /* 0x000fe20000410000 */
[----:B------:R-:W-:-:S05]  /*d670*/  @P3 HADD2.F32 R18, -RZ, R91.H0_H0 ;  /* 0x2000005bff123230 */ /* 0x000fca0000004100 */
[----:B------:R-:W-:Y:S01]  /*d680*/  @P3 FMUL.FTZ R34, R18, R29 ;  /* 0x0000001d12223220 */ /* 0x000fe20000410000 */
[----:B------:R-:W-:Y:S01]  /*d690*/  HFMA2 R29, -RZ, RZ, 0, 0 ;  /* 0x00000000ff1d7431 */ /* 0x000fe200000001ff */
[----:B------:R-:W-:Y:S01]  /*d6a0*/  F2FP.F16.F32.PACK_AB R18, R37, R32 ;  /* 0x000000202512723e */ /* 0x000fe200000000ff */
[----:B------:R-:W-:Y:S01]  /*d6b0*/  @P2 FMUL.FTZ R29, R4, R19 ;  /* 0x00000013041d2220 */ /* 0x000fe20000410000 */
[----:B------:R-:W-:Y:S01]  /*d6c0*/  MOV R19, RZ ;  /* 0x000000ff00137202 */ /* 0x000fe20000000f00 */
[----:B------:R-:W-:-:S05]  /*d6d0*/  @P2 FMUL.FTZ R19, R39, R4 ;  /* 0x0000000427132220 */ /* 0x000fca0000410000 */
[----:B------:R-:W-:Y:S01]  /*d6e0*/  F2FP.F16.F32.PACK_AB R19, R19, R34 ;  /* 0x000000221313723e */ /* 0x000fe200000000ff */
[----:B------:R-:W-:Y:S06]  /*d6f0*/  BRA `(.L_x_3541) ;  /* 0x0000000400b47947 */ /* 0x000fec0003800000 */
.L_x_3540:
[--C-:B------:R-:W-:Y:S01]  /*d700*/  FFMA.FTZ R21, R160, R34, R161.reuse ;  /* 0x00000022a0157223 */ /* 0x100fe200000100a1 */
[----:B------:R-:W-:Y:S01]  /*d710*/  HADD2.F32 R2, -RZ, R52.H0_H0 ;  /* 0x20000034ff027230 */ /* 0x000fe20000004100 */
[C---:B------:R-:W-:Y:S01]  /*d720*/  LOP3.LUT P2, RZ, R134.reuse, 0xff, RZ, 0xc0, !PT ;  /* 0x000000ff86ff7812 */ /* 0x040fe2000784c0ff */
[----:B------:R-:W-:Y:S02]  /*d730*/  HFMA2 R20, -RZ, RZ, 0, 0 ;  /* 0x00000000ff147431 */ /* 0x000fe400000001ff */
[----:B------:R-:W-:Y:S01]  /*d740*/  FADD.FTZ R24, -R21, R24 ;  /* 0x0000001815187221 */ /* 0x000fe20000010100 */
[----:B------:R-:W-:Y:S01]  /*d750*/  LOP3.LUT P3, RZ, R134, 0xff0000, RZ, 0xc0, !PT ;  /* 0x00ff000086ff7812 */ /* 0x000fe2000786c0ff */
[C-C-:B------:R-:W-:Y:S01]  /*d760*/  FFMA.FTZ R34, R160.reuse, R37, R161.reuse ;  /* 0x00000025a0227223 */ /* 0x140fe200000100a1 */
[----:B------:R-:W-:Y:S01]  /*d770*/  FFMA.FTZ R39, R160, R39, R161 ;  /* 0x00000027a0277223 */ /* 0x000fe200000100a1 */
[----:B------:R-:W-:Y:S01]  /*d780*/  FFMA.FTZ R21, R5, R24, R2 ;  /* 0x0000001805157223 */ /* 0x000fe20000010002 */
[----:B------:R-:W-:Y:S01]  /*d790*/  LOP3.LUT P6, RZ, R134, 0xff000000, RZ, 0xc0, !PT ;  /* 0xff00000086ff7812 */ /* 0x000fe200078cc0ff */
[----:B------:R-:W-:Y:S01]  /*d7a0*/  FADD.FTZ R34, -R34, R27 ;  /* 0x0000001b22227221 */ /* 0x000fe20000010100 */
[----:B------:R-:W-:-:S02]  /*d7b0*/  HADD2.F32 R27, -RZ, R54.H0_H0 ;  /* 0x20000036ff1b7230 */ /* 0x000fc40000004100 */
[----:B------:R-:W-:Y:S01]  /*d7c0*/  FMUL.FTZ R2, R4, R21 ;  /* 0x0000001504027220 */ /* 0x000fe20000410000 */
[----:B------:R-:W-:Y:S01]  /*d7d0*/  FADD.FTZ R28, -R39, R28 ;  /* 0x0000001c271c7221 */ /* 0x000fe20000010100 */
[C---:B------:R-:W-:Y:S01]  /*d7e0*/  LOP3.LUT P5, RZ, R135.reuse, 0xff, RZ, 0xc0, !PT ;  /* 0x000000ff87ff7812 */ /* 0x040fe200078ac0ff */
[----:B------:R-:W-:Y:S02]  /*d7f0*/  @P2 HADD2.F32 R24, -RZ, R88.H0_H0 ;  /* 0x20000058ff182230 */ /* 0x000fe40000004100 */
[----:B------:R-:W-:Y:S01]  /*d800*/  FMUL.FTZ R21, R2, UR4 ;  /* 0x0000000402157c20 */ /* 0x000fe20008410000 */
[----:B-----5:R-:W-:Y:S01]  /*d810*/  @P2 HADD2.F32 R2, -RZ, R16.H0_H0 ;  /* 0x20000010ff022230 */ /* 0x020fe20000004100 */
[----:B------:R-:W-:-:S04]  /*d820*/  LOP3.LUT P4, RZ, R135, 0xff00, RZ, 0xc0, !PT ;  /* 0x0000ff0087ff7812 */ /* 0x000fc8000788c0ff */
[-C--:B------:R-:W-:Y:S01]  /*d830*/  @P2 FMUL.FTZ R20, R2, R21.reuse ;  /* 0x0000001502142220 */ /* 0x080fe20000410000 */
[----:B------:R-:W-:Y:S01]  /*d840*/  MOV R2, RZ ;  /* 0x000000ff00027202 */ /* 0x000fe20000000f00 */
[----:B------:R-:W-:Y:S01]  /*d850*/  @P2 FMUL.FTZ R2, R24, R21 ;  /* 0x0000001518022220 */ /* 0x000fe20000410000 */
[C-C-:B------:R-:W-:Y:S01]  /*d860*/  FFMA.FTZ R24, R160.reuse, R35, R161.reuse ;  /* 0x00000023a0187223 */ /* 0x140fe200000100a1 */
[----:B------:R-:W-:Y:S01]  /*d870*/  FFMA.FTZ R35, R160, R32, R161 ;  /* 0x00000020a0237223 */ /* 0x000fe200000100a1 */
[----:B------:R-:W-:Y:S01]  /*d880*/  LOP3.LUT P2, RZ, R134, 0xff00, RZ, 0xc0, !PT ;  /* 0x0000ff0086ff7812 */ /* 0x000fe2000784c0ff */
[----:B------:R-:W-:Y:S02]  /*d890*/  HADD2.F32 R32, -RZ, R52.H1_H1 ;  /* 0x30000034ff207230 */ /* 0x000fe40000004100 */
[----:B------:R-:W-:Y:S01]  /*d8a0*/  FADD.FTZ R24, -R24, R25 ;  /* 0x0000001918187221 */ /* 0x000fe20000010100 */
[C-C-:B------:R-:W-:Y:S01]  /*d8b0*/  FFMA.FTZ R21, R160.reuse, R36, R161.reuse ;  /* 0x00000024a0157223 */ /* 0x140fe200000100a1 */
[C-C-:B------:R-:W-:Y:S01]  /*d8c0*/  FFMA.FTZ R36, R160.reuse, R41, R161.reuse ;  /* 0x00000029a0247223 */ /* 0x140fe200000100a1 */
[----:B------:R-:W-:Y:S01]  /*d8d0*/  FFMA.FTZ R160, R160, R33, R161 ;  /* 0x00000021a0a07223 */ /* 0x000fe200000100a1 */
[----:B------:R-:W-:Y:S01]  /*d8e0*/  FFMA.FTZ R25, R5, R24, R32 ;  /* 0x0000001805197223 */ /* 0x000fe20000010020 */
[----:B------:R-:W-:Y:S01]  /*d8f0*/  FADD.FTZ R26, -R21, R26 ;  /* 0x0000001a151a7221 */ /* 0x000fe20000010100 */
[----:B------:R-:W-:Y:S01]  /*d900*/  HADD2.F32 R24, -RZ, R53.H0_H0 ;  /* 0x20000035ff187230 */ /* 0x000fe20000004100 */
[----:B------:R-:W-:Y:S01]  /*d910*/  MOV R33, RZ ;  /* 0x000000ff00217202 */ /* 0x000fe20000000f00 */
[----:B------:R-:W-:Y:S01]  /*d920*/  FMUL.FTZ R21, R4, R25 ;  /* 0x0000001904157220 */ /* 0x000fe20000410000 */
[----:B------:R-:W-:Y:S01]  /*d930*/  FADD.FTZ R36, -R36, R29 ;  /* 0x0000001d24247221 */ /* 0x000fe20000010100 */
[----:B------:R-:W-:-:S02]  /*d940*/  HADD2.F32 R29, -RZ, R54.H1_H1 ;  /* 0x30000036ff1d7230 */ /* 0x000fc40000004100 */
[----:B------:R-:W-:Y:S01]  /*d950*/  FFMA.FTZ R37, R5, R26, R24 ;  /* 0x0000001a05257223 */ /* 0x000fe20000010018 */
[----:B------:R-:W-:Y:S02]  /*d960*/  @P2 HADD2.F32 R25, -RZ, R16.H1_H1 ;  /* 0x30000010ff192230 */ /* 0x000fe40000004100 */
[----:B------:R-:W-:Y:S01]  /*d970*/  FMUL.FTZ R16, R21, UR4 ;  /* 0x0000000415107c20 */ /* 0x000fe20008410000 */
[----:B------:R-:W-:Y:S02]  /*d980*/  HFMA2 R21, -RZ, RZ, 0, 0 ;  /* 0x00000000ff157431 */ /* 0x000fe400000001ff */
[----:B------:R-:W-:Y:S02]  /*d990*/  @P3 HADD2.F32 R26, -RZ, R89.H0_H0 ;  /* 0x20000059ff1a3230 */ /* 0x000fe40000004100 */
[----:B------:R-:W-:Y:S02]  /*d9a0*/  HFMA2 R24, -RZ, RZ, 0, 0 ;  /* 0x00000000ff187431 */ /* 0x000fe400000001ff */
[----:B------:R-:W-:Y:S01]  /*d9b0*/  FADD.FTZ R30, -R35, R30 ;  /* 0x0000001e231e7221 */ /* 0x000fe20000010100 */
[C---:B------:R-:W-:Y:S01]  /*d9c0*/  FFMA.FTZ R35, R5.reuse, R28, R27 ;  /* 0x0000001c05237223 */ /* 0x040fe2000001001b */
[----:B------:R-:W-:Y:S01]  /*d9d0*/  FFMA.FTZ R27, R5, R36, R29 ;  /* 0x00000024051b7223 */ /* 0x000fe2000001001d */
[----:B------:R-:W-:Y:S01]  /*d9e0*/  @P2 FMUL.FTZ R21, R25, R16 ;  /* 0x0000001019152220 */ /* 0x000fe20000410000 */
[----:B------:R-:W-:-:S02]  /*d9f0*/  @P2 HADD2.F32 R25, -RZ, R88.H1_H1 ;  /* 0x30000058ff192230 */ /* 0x000fc40000004100 */
[----:B------:R-:W-:Y:S01]  /*da00*/  FADD.FTZ R160, -R160, R31 ;  /* 0x0000001fa0a07221 */ /* 0x000fe20000010100 */
[--C-:B------:R-:W-:Y:S02]  /*da10*/  HADD2.F32 R29, -RZ, R55.reuse.H0_H0 ;  /* 0x20000037ff1d7230 */ /* 0x100fe40000004100 */
[C---:B------:R-:W-:Y:S01]  /*da20*/  FMUL.FTZ R27, R4.reuse, R27 ;  /* 0x0000001b041b7220 */ /* 0x040fe20000410000 */
[----:B------:R-:W-:Y:S02]  /*da30*/  HADD2.F32 R31, -RZ, R55.H1_H1 ;  /* 0x30000037ff1f7230 */ /* 0x000fe40000004100 */
[----:B------:R-:W-:Y:S01]  /*da40*/  @P2 FMUL.FTZ R33, R25, R16 ;  /* 0x0000001019212220 */ /* 0x000fe20000410000 */
[----:B------:R-:W-:Y:S01]  /*da50*/  FMUL.FTZ R16, R4, R37 ;  /* 0x0000002504107220 */ /* 0x000fe20000410000 */
[----:B------:R-:W-:Y:S01]  /*da60*/  FFMA.FTZ R29, R5, R30, R29 ;  /* 0x0000001e051d7223 */ /* 0x000fe2000001001d */
[----:B------:R-:W-:Y:S02]  /*da70*/  ISETP.GE.U32.AND P2, PT, R134, RZ, PT ;  /* 0x000000ff8600720c */ /* 0x000fe40003f46070 */
[----:B------:R-:W-:Y:S01]  /*da80*/  FMUL.FTZ R25, R16, UR4 ;  /* 0x0000000410197c20 */ /* 0x000fe20008410000 */
[--C-:B------:R-:W-:Y:S01]  /*da90*/  @P3 HADD2.F32 R16, -RZ, R17.reuse.H0_H0 ;  /* 0x20000011ff103230 */ /* 0x100fe20000004100 */
[----:B------:R-:W-:Y:S01]  /*daa0*/  MOV R30, RZ ;  /* 0x000000ff001e7202 */ /* 0x000fe20000000f00 */
[----:B------:R-:W-:Y:S01]  /*dab0*/  @P6 HADD2.F32 R17, -RZ, R17.H1_H1 ;  /* 0x30000011ff116230 */ /* 0x000fe20000004100 */
[C---:B------:R-:W-:Y:S01]  /*dac0*/  ISETP.GE.U32.AND.EX P2, PT, R135.reuse, 0x1000000, PT, P2 ;  /* 0x010000008700780c */ /* 0x040fe20003f46120 */
[----:B------:R-:W-:Y:S01]  /*dad0*/  FMUL.FTZ R29, R4, R29 ;  /* 0x0000001d041d7220 */ /* 0x000fe20000410000 */
[-C--:B------:R-:W-:Y:S01]  /*dae0*/  @P3 FMUL.FTZ R24, R16, R25.reuse ;  /* 0x0000001910183220 */ /* 0x080fe20000410000 */
[----:B------:R-:W-:Y:S01]  /*daf0*/  MOV R16, RZ ;  /* 0x000000ff00107202 */ /* 0x000fe20000000f00 */
[----:B------:R-:W-:Y:S01]  /*db00*/  @P3 FMUL.FTZ R16, R26, R25 ;  /* 0x000000191a103220 */ /* 0x000fe20000410000 */
[----:B------:R-:W-:Y:S01]  /*db10*/  HADD2.F32 R26, -RZ, R53.H1_H1 ;  /* 0x30000035ff1a7230 */ /* 0x000fe20000004100 */
[----:B------:R-:W-:Y:S01]  /*db20*/  LOP3.LUT P3, RZ, R135, 0xff0000, RZ, 0xc0, !PT ;  /* 0x00ff000087ff7812 */ /* 0x000fe2000786c0ff */
[----:B------:R-:W-:-:S03]  /*db30*/  FMUL.FTZ R29, R29, UR4 ;  /* 0x000000041d1d7c20 */ /* 0x000fc60008410000 */
[C---:B------:R-:W-:Y:S01]  /*db40*/  FFMA.FTZ R25, R5.reuse, R34, R26 ;  /* 0x0000002205197223 */ /* 0x040fe2000001001a */
[----:B------:R-:W-:Y:S01]  /*db50*/  FFMA.FTZ R5, R5, R160, R31 ;  /* 0x000000a005057223 */ /* 0x000fe2000001001f */
[----:B------:R-:W-:Y:S02]  /*db60*/  @P6 HADD2.F32 R31, -RZ, R89.H1_H1 ;  /* 0x30000059ff1f6230 */ /* 0x000fe40000004100 */
[C---:B------:R-:W-:Y:S01]  /*db70*/  FMUL.FTZ R25, R4.reuse, R25 ;  /* 0x0000001904197220 */ /* 0x040fe20000410000 */
[----:B------:R-:W-:-:S03]  /*db80*/  FMUL.FTZ R5, R4, R5 ;  /* 0x0000000504057220 */ /* 0x000fc60000410000 */
[----:B------:R-:W-:Y:S01]  /*db90*/  FMUL.FTZ R26, R25, UR4 ;  /* 0x00000004191a7c20 */ /* 0x000fe20008410000 */
[----:B------:R-:W-:Y:S02]  /*dba0*/  HFMA2 R25, -RZ, RZ, 0, 0 ;  /* 0x00000000ff197431 */ /* 0x000fe400000001ff */
[----:B------:R-:W-:Y:S02]  /*dbb0*/  @P3 HADD2.F32 R32, -RZ, R91.H0_H0 ;  /* 0x2000005bff203230 */ /* 0x000fe40000004100 */
[----:B------:R-:W-:Y:S01]  /*dbc0*/  FMUL.FTZ R5, R5, UR4 ;  /* 0x0000000405057c20 */ /* 0x000fe20008410000 */
[-C--:B------:R-:W-:Y:S01]  /*dbd0*/  @P6 FMUL.FTZ R25, R17, R26.reuse ;  /* 0x0000001a11196220 */ /* 0x080fe20000410000 */
[----:B------:R-:W-:Y:S01]  /*dbe0*/  MOV R17, RZ ;  /* 0x000000ff00117202 */ /* 0x000fe20000000f00 */
[----:B------:R-:W-:Y:S01]  /*dbf0*/  @P6 FMUL.FTZ R17, R31, R26 ;  /* 0x0000001a1f116220 */ /* 0x000fe20000410000 */
[----:B------:R-:W-:Y:S01]  /*dc00*/  FMUL.FTZ R26, R4, R35 ;  /* 0x00000023041a7220 */ /* 0x000fe20000410000 */
[----:B------:R-:W-:Y:S01]  /*dc10*/  @P5 HADD2.F32 R31, -RZ, R18.H0_H0 ;  /* 0x20000012ff1f5230 */ /* 0x000fe20000004100 */
[----:B------:R-:W-:Y:S01]  /*dc20*/  MOV R4, RZ ;  /* 0x000000ff00047202 */ /* 0x000fe20000000f00 */
[----:B------:R-:W-:-:S02]  /*dc30*/  @P5 HADD2.F32 R35, -RZ, R90.H0_H0 ;  /* 0x2000005aff235230 */ /* 0x000fc40000004100 */
[----:B------:R-:W-:Y:S01]  /*dc40*/  FMUL.FTZ R28, R26, UR4 ;  /* 0x000000041a1c7c20 */ /* 0x000fe20008410000 */
[----:B------:R-:W-:Y:S02]  /*dc50*/  HFMA2 R26, -RZ, RZ, 0, 0 ;  /* 0x00000000ff1a7431 */ /* 0x000fe400000001ff */
[----:B------:R-:W-:Y:S01]  /*dc60*/  @P3 FMUL.FTZ R4, R32, R29 ;  /* 0x0000001d20043220 */ /* 0x000fe20000410000 */
[----:B------:R-:W-:Y:S02]  /*dc70*/  @P2 HADD2.F32 R32, -RZ, R91.H1_H1 ;  /* 0x3000005bff202230 */ /* 0x000fe40000004100 */
[----:B------:R-:W-:Y:S01]  /*dc80*/  @P5 FMUL.FTZ R30, R35, R28 ;  /* 0x0000001c231e5220 */ /* 0x000fe20000410000 */
[----:B------:R-:W-:Y:S01]  /*dc90*/  @P4 HADD2.F32 R35, -RZ, R90.H1_H1 ;  /* 0x3000005aff234230 */ /* 0x000fe20000004100 */
[----:B------:R-:W-:Y:S01]  /*dca0*/  F2FP.F16.F32.PACK_AB R17, R17, R16 ;  /* 0x000000101111723e */ /* 0x000fe200000000ff */
[----:B------:R-:W-:Y:S01]  /*dcb0*/  @P5 FMUL.FTZ R26, R31, R28 ;  /* 0x0000001c1f1a5220 */ /* 0x000fe20000410000 */
[----:B------:R-:W-:-:S02]  /*dcc0*/  @P4 HADD2.F32 R31, -RZ, R18.H1_H1 ;  /* 0x30000012ff1f4230 */ /* 0x000fc40000004100 */
[----:B------:R-:W-:Y:S01]  /*dcd0*/  FMUL.FTZ R18, R27, UR4 ;  /* 0x000000041b127c20 */ /* 0x000fe20008410000 */
[----:B------:R-:W-:Y:S01]  /*dce0*/  HFMA2 R27, -RZ, RZ, 0, 0 ;  /* 0x00000000ff1b7431 */ /* 0x000fe200000001ff */
[----:B------:R-:W-:Y:S01]  /*dcf0*/  F2FP.F16.F32.PACK_AB R16, R33, R2 ;  /* 0x000000022110723e */ /* 0x000fe200000000ff */
[----:B------:R-:W-:Y:S02]  /*dd00*/  HFMA2 R28, -RZ, RZ, 0, 0 ;  /* 0x00000000ff1c7431 */ /* 0x000fe400000001ff */
[-C--:B------:R-:W-:Y:S01]  /*dd10*/  @P4 FMUL.FTZ R27, R31, R18.reuse ;  /* 0x000000121f1b4220 */ /* 0x080fe20000410000 */
[----:B------:R-:W-:Y:S01]  /*dd20*/  MOV R31, RZ ;  /* 0x000000ff001f7202 */ /* 0x000fe20000000f00 */
[----:B------:R-:W-:Y:S01]  /*dd30*/  @P4 FMUL.FTZ R31, R35, R18 ;  /* 0x00000012231f4220 */ /* 0x000fe20000410000 */
[----:B------:R-:W-:-:S05]  /*dd40*/  @P3 HADD2.F32 R18, -RZ, R19.H0_H0 ;  /* 0x20000013ff123230 */ /* 0x000fca0000004100 */
[----:B------:R-:W-:Y:S01]  /*dd50*/  @P3 FMUL.FTZ R28, R18, R29 ;  /* 0x0000001d121c3220 */ /* 0x000fe20000410000 */
[----:B------:R-:W-:Y:S02]  /*dd60*/  @P2 HADD2.F32 R18, -RZ, R19.H1_H1 ;  /* 0x30000013ff122230 */ /* 0x000fe40000004100 */
[----:B------:R-:W-:Y:S01]  /*dd70*/  HFMA2 R19, -RZ, RZ, 0, 0 ;  /* 0x00000000ff137431 */ /* 0x000fe200000001ff */
[----:B------:R-:W-:Y:S02]  /*dd80*/  MOV R29, RZ ;  /* 0x000000ff001d7202 */ /* 0x000fe40000000f00 */
[-C--:B------:R-:W-:Y:S01]  /*dd90*/  @P2 FMUL.FTZ R29, R18, R5.reuse ;  /* 0x00000005121d2220 */ /* 0x080fe20000410000 */
[----:B------:R-:W-:Y:S01]  /*dda0*/  F2FP.F16.F32.PACK_AB R18, R31, R30 ;  /* 0x0000001e1f12723e */ /* 0x000fe200000000ff */
[----:B------:R-:W-:-:S05]  /*ddb0*/  @P2 FMUL.FTZ R19, R32, R5 ;  /* 0x0000000520132220 */ /* 0x000fca0000410000 */
[----:B------:R-:W-:-:S07]  /*ddc0*/  F2FP.F16.F32.PACK_AB R19, R19, R4 ;  /* 0x000000041313723e */ /* 0x000fce00000000ff */
.L_x_3541:
[----:B------:R-:W0:Y:S02]  /*ddd0*/  @P1 LDC.64 R4, c[0x0][0x478] ;  /* 0x00011e00ff041b82 */ /* 0x000e240000000a00 */
[----:B0-----:R-:W-:-:S04]  /*dde0*/  @P1 IMAD.WIDE.U32 R4, R3, 0x10, R4 ;  /* 0x0000001003041825 */ /* 0x001fc800078e0004 */
[----:B------:R-:W-:Y:S01]  /*ddf0*/  IMAD.WIDE.U32 R2, R3, 0x10, R170 ;  /* 0x0000001003027825 */ /* 0x000fe200078e00aa */
[----:B------:R0:W-:Y:S04]  /*de00*/  @P1 STG.E.128 desc[UR6][R4.64], R48 ;  /* 0x0000003004001986 */ /* 0x0001e8000c101d06 */
[----:B------:R0:W-:Y:S02]  /*de10*/  STG.E.128 desc[UR6][R2.64], R16 ;  /* 0x0000001002007986 */ /* 0x0001e4000c101d06 */
.L_x_3531:
        /* <DEDUP_REMOVED lines=125> */
.L_x_3516:
        /* <DEDUP_REMOVED lines=101> */
[----:B-1----:R-:W-:-:S07]  /*ec40*/  MOV R8, R6 ;  /* 0x0000000600087202 */ /* 0x002fce0000000f00 */
.L_x_3515:
[----:B------:R-:W-:Y:S05]  /*ec50*/  BSYNC B0 ;  /* 0x0000000000007941 */ /* 0x000fea0003800000 */
.L_x_3514:
        /* <DEDUP_REMOVED lines=99> */
[----:B------:R0:W-:Y:S01]  /*f290*/  STS.128 [R2], R8 ;  /* 0x0000000802007388 */ /* 0x0001e20000000c00 */
[----:B---3--:R-:W-:-:S03]  /*f2a0*/  FADD.FTZ R13, R13, R84 ;  /* 0x000000540d0d7221 */ /* 0x008fc60000010000 */
[----:B------:R-:W-:Y:S01]  /*f2b0*/  STS.128 [R2+0x10], R124 ;  /* 0x0000107c02007388 */ /* 0x000fe20000000c00 */
[----:B-1----:R-:W-:-:S03]  /*f2c0*/  FADD.FTZ R83, R14, R83 ;  /* 0x000000530e537221 */ /* 0x002fc60000010000 */
[----:B------:R-:W-:Y:S01]  /*f2d0*/  STS.128 [R2+0x400], R120 ;  /* 0x0004007802007388 */ /* 0x000fe20000000c00 */
[----:B------:R-:W-:-:S03]  /*f2e0*/  FADD.FTZ R15, R15, R86 ;  /* 0x000000560f0f7221 */ /* 0x000fc60000010000 */
[----:B------:R-:W-:Y:S01]  /*f2f0*/  STS.128 [R2+0x410], R116 ;  /* 0x0004107402007388 */ /* 0x000fe20000000c00 */
[----:B------:R-:W-:-:S03]  /*f300*/  FADD.FTZ R85, R56, R85 ;  /* 0x0000005538557221 */ /* 0x000fc60000010000 */
[----:B------:R-:W-:Y:S01]  /*f310*/  STS.128 [R2+0x800], R112 ;  /* 0x0008007002007388 */ /* 0x000fe20000000c00 */
[----:B0-----:R-:W-:Y:S01]  /*f320*/  FADD.FTZ R9, R3, R78 ;  /* 0x0000004e03097221 */ /* 0x001fe20000010000 */
[----:B------:R-:W-:Y:S02]  /*f330*/  FADD.FTZ R11, R5, R80 ;  /* 0x00000050050b7221 */ /* 0x000fe40000010000 */
        /* <DEDUP_REMOVED lines=68> */
[----:B------:R-:W-:Y:S01]  /*f780*/  LDS R72, [R0+0x4800] ;  /* 0x0048000000487984 */ /* 0x000fe20000000800 */
[----:B------:R-:W-:-:S03]  /*f790*/  FADD.FTZ R5, R5, R66 ;  /* 0x0000004205057221 */ /* 0x000fc60000010000 */
[----:B------:R-:W3:Y:S01]  /*f7a0*/  LDS R99, [R0+0x4a00] ;  /* 0x004a000000637984 */ /* 0x000ee20000000800 */
        /* <DEDUP_REMOVED lines=11> */
[----:B------:R0:W-:Y:S04]  /*f860*/  STS.128 [R2], R16 ;  /* 0x0000001002007388 */ /* 0x0001e80000000c00 */
[----:B------:R1:W-:Y:S01]  /*f870*/  STS.128 [R2+0x10], R20 ;  /* 0x0000101402007388 */ /* 0x0003e20000000c00 */
[----:B---3--:R-:W-:-:S03]  /*f880*/  FADD.FTZ R99, R6, R99 ;  /* 0x0000006306637221 */ /* 0x008fc60000010000 */
[----:B------:R-:W-:Y:S04]  /*f890*/  STS.128 [R2+0x400], R24 ;  /* 0x0004001802007388 */ /* 0x000fe80000000c00 */
[----:B------:R-:W-:Y:S01]  /*f8a0*/  STS.128 [R2+0x410], R28 ;  /* 0x0004101c02007388 */ /* 0x000fe20000000c00 */
[----:B----4-:R-:W-:-:S03]  /*f8b0*/  FADD.FTZ R101, R8, R101 ;  /* 0x0000006508657221 */ /* 0x010fc60000010000 */
[----:B------:R-:W-:Y:S01]  /*f8c0*/  STS.128 [R2+0x800], R32 ;  /* 0x0008002002007388 */ /* 0x000fe20000000c00 */
[----:B0-----:R-:W-:Y:S01]  /*f8d0*/  FADD.FTZ R17, R3, R70 ;  /* 0x0000004603117221 */ /* 0x001fe20000010000 */
[----:B------:R-:W-:Y:S02]  /*f8e0*/  FADD.FTZ R19, R5, R72 ;  /* 0x0000004805137221 */ /* 0x000fe40000010000 */
[----:B------:R-:W-:Y:S01]  /*f8f0*/  STS.128 [R2+0x810], R36 ;  /* 0x0008102402007388 */ /* 0x000fe20000000c00 */
[----:B-1----:R-:W-:-:S03]  /*f900*/  FADD.FTZ R21, R7, R74 ;  /* 0x0000004a07157221 */ /* 0x002fc60000010000 */
        /* <DEDUP_REMOVED lines=24> */
[----:B------:R-:W-:Y:S01]  /*fa90*/  LDS R22, [R0+0x2c00] ;  /* 0x002c000000167984 */ /* 0x000fe20000000800 */
        /* <DEDUP_REMOVED lines=10> */
[----:B0-----:R-:W-:-:S03]  /*fb40*/  FADD.FTZ R25, R10, R25 ;  /* 0x000000190a197221 */ /* 0x001fc60000010000 */
[----:B------:R-:W0:Y:S01]  /*fb50*/  LDS R14, [R0+0x800] ;  /* 0x00080000000e7984 */ /* 0x000e220000000800 */
[----:B------:R-:W-:-:S03]  /*fb60*/  FADD.FTZ R31, R16, R29 ;  /* 0x0000001d101f7221 */ /* 0x000fc60000010000 */
[----:B------:R-:W4:Y:S01]  /*fb70*/  LDS R10, [R0+0xa00] ;  /* 0x000a0000000a7984 */ /* 0x000f220000000800 */
[----:B------:R-:W-:-:S03]  /*fb80*/  FADD.FTZ R8, RZ, R8 ;  /* 0x00000008ff087221 */ /* 0x000fc60000010000 */
[----:B------:R-:W-:Y:S01]  /*fb90*/  STG.E desc[UR6][R2.64], R75 ;  /* 0x0000004b02007986 */ /* 0x000fe2000c101906 */
[----:B------:R-:W-:-:S03]  /*fba0*/  FADD.FTZ R18, R25, R18 ;  /* 0x0000001219127221 */ /* 0x000fc60000010000 */
[----:B------:R-:W4:Y:S01]  /*fbb0*/  LDS R29, [R0+0x1c00] ;  /* 0x001c0000001d7984 */ /* 0x000f220000000800 */
[----:B------:R-:W-:-:S03]  /*fbc0*/  FADD.FTZ R39, R18, R37 ;  /* 0x0000002512277221 */ /* 0x000fc60000010000 */
[----:B------:R-:W-:Y:S04]  /*fbd0*/  STG.E desc[UR6][R4.64], R9 ;  /* 0x0000000904007986 */ /* 0x000fe8000c101906 */
        /* <DEDUP_REMOVED lines=11> */
[----:B0-----:R-:W-:Y:S01]  /*fc90*/  FADD.FTZ R14, RZ, R14 ;  /* 0x0000000eff0e7221 */ /* 0x001fe20000010000 */
[----:B----4-:R-:W-:-:S02]  /*fca0*/  FADD.FTZ R10, RZ, R10 ;  /* 0x0000000aff0a7221 */ /* 0x010fc40000010000 */
[----:B------:R-:W0:Y:S04]  /*fcb0*/  LDS R20, [R0+0x2000] ;  /* 0x0020000000147984 */ /* 0x000e280000000800 */
[----:B------:R-:W4:Y:S01]  /*fcc0*/  LDS R37, [R0+0x3200] ;  /* 0x0032000000257984 */ /* 0x000f220000000800 */
[----:B------:R-:W-:-:S03]  /*fcd0*/  FADD.FTZ R14, R14, R29 ;  /* 0x0000001d0e0e7221 */ /* 0x000fc60000010000 */
[----:B------:R-:W4:Y:S04]  /*fce0*/  LDS R47, [R0+0x4400] ;  /* 0x00440000002f7984 */ /* 0x000f280000000800 */
[----:B------:R-:W4:Y:S01]  /*fcf0*/  LDS R16, [R0+0x1000] ;  /* 0x0010000000107984 */ /* 0x000f220000000800 */
[----:B------:R-:W-:-:S03]  /*fd00*/  FADD.FTZ R12, R12, R33 ;  /* 0x000000210c0c7221 */ /* 0x000fc60000010000 */
[----:B------:R-:W-:Y:S01]  /*fd10*/  STG.E desc[UR6][R6.64], R31 ;  /* 0x0000001f06007986 */ /* 0x000fe2000c101906 */
        /* <DEDUP_REMOVED lines=10> */
[----:B------:R-:W2:Y:S01]  /*fdc0*/  LDS R18, [R0+0x1200] ;  /* 0x0012000000127984 */ /* 0x000ea20000000800 */
[----:B0-----:R-:W-:-:S03]  /*fdd0*/  FADD.FTZ R9, R9, R20 ;  /* 0x0000001409097221 */ /* 0x001fc60000010000 */
[----:B------:R-:W-:Y:S01]  /*fde0*/  STG.E desc[UR6][R6.64+0x200], R39 ;  /* 0x0002002706007986 */ /* 0x000fe2000c101906 */
[----:B----4-:R-:W-:-:S03]  /*fdf0*/  FADD.FTZ R10, R10, R37 ;  /* 0x000000250a0a7221 */ /* 0x010fc60000010000 */
[----:B------:R-:W0:Y:S01]  /*fe00*/  LDS R31, [R0+0x2400] ;  /* 0x00240000001f7984 */ /* 0x000e220000000800 */
[----:B------:R-:W-:-:S03]  /*fe10*/  FADD.FTZ R47, R14, R47 ;  /* 0x0000002f0e2f7221 */ /* 0x000fc60000010000 */
[----:B------:R-:W-:Y:S01]  /*fe20*/  STG.E desc[UR6][R2.64+0x400], R93 ;  /* 0x0004005d02007986 */ /* 0x000fe2000c101906 */
[----:B------:R-:W-:-:S03]  /*fe30*/  FADD.FTZ R16, RZ, R16 ;  /* 0x00000010ff107221 */ /* 0x000fc60000010000 */
[----:B------:R-:W3:Y:S04]  /*fe40*/  LDS R39, [R0+0x3600] ;  /* 0x0036000000277984 */ /* 0x000ee80000000800 */
        /* <DEDUP_REMOVED lines=44> */
.L_x_3519:
[----:B------:R-:W-:Y:S01]  /*10110*/  HFMA2 R167, -RZ, RZ, 0, 5.9604644775390625e-08 ;  /* 0x00000001ffa77431 */ /* 0x000fe200000001ff */
[----:B------:R-:W-:Y:S01]  /*10120*/  BSSY B2, `(.L_x_3543) ;  /* 0x0000006000027945 */ /* 0x000fe20003800000 */
[----:B------:R-:W-:Y:S02]  /*10130*/  MOV R168, 0x1f ;  /* 0x0000001f00a87802 */ /* 0x000fe40000000f00 */
[----:B------:R-:W-:-:S07]  /*10140*/  MOV R169, 0xffffffff ;  /* 0xffffffff00a97802 */ /* 0x000fce0000000f00 */
[----:B-----5:R-:W-:Y:S05]  /*10150*/  WARPSYNC.COLLECTIVE R169, `(.L_x_3544) ;  /* 0x00000000a9087348 */ /* 0x020fea0003c00000 */
[----:B------:R0:W1:Y:S02]  /*10160*/  SHFL.BFLY P3, R167, R211, R167, R168 ;  /* 0x0c0000a7d3a77389 */ /* 0x00006400000600a8 */
[----:B01---5:R-:W-:Y:S05]  /*10170*/  ENDCOLLECTIVE ;  /* 0x000000000000791b */ /* 0x023fea0003800000 */
.L_x_3544:
[----:B------:R-:W-:Y:S05]  /*10180*/  BSYNC B2 ;  /* 0x0000000000027941 */ /* 0x000fea0003800000 */
.L_x_3543:
        /* <DEDUP_REMOVED lines=11> */
.L_x_3545:
        /* <DEDUP_REMOVED lines=14> */
.L_x_3546:
        /* <DEDUP_REMOVED lines=14> */
.L_x_3547:
        /* <DEDUP_REMOVED lines=14> */
.L_x_3548:
        /* <DEDUP_REMOVED lines=14> */
.L_x_3549:
        /* <DEDUP_REMOVED lines=15> */
.L_x_3550:
        /* <DEDUP_REMOVED lines=14> */
.L_x_3551:
[----:B------:R0:W-:Y:S04]  /*10790*/  STL [R1+0xec], R181 ;  /* 0x0000ecb501007387 */ /* 0x0001e80000100800 */
[----:B------:R0:W-:Y:S04]  /*107a0*/  STL [R1+0xf0], R182 ;  /* 0x0000f0b601007387 */ /* 0x0001e80000100800 */
        /* <DEDUP_REMOVED lines=12> */
.L_x_3552:
[----:B------:R0:W-:Y:S04]  /*10870*/  STL [R1+0xd4], R162 ;  /* 0x0000d4a201007387 */ /* 0x0001e80000100800 */
[----:B------:R0:W-:Y:S04]  /*10880*/  STL [R1+0xd8], R163 ;  /* 0x0000d8a301007387 */ /* 0x0001e80000100800 */
[----:B------:R0:W-:Y:S01]  /*10890*/  STL [R1+0xdc], R164 ;  /* 0x0000dca401007387 */ /* 0x0001e20000100800 */
[----:B------:R-:W-:-:S03]  /*108a0*/  MOV R211, R166 ;  /* 0x000000a600d37202 */ /* 0x000fc60000000f00 */
[----:B------:R0:W-:Y:S04]  /*108b0*/  STL [R1], R170 ;  /* 0x000000aa01007387 */ /* 0x0001e80000100800 */
[----:B------:R0:W-:Y:S01]  /*108c0*/  STL [R1+0x4], R171 ;  /* 0x000004ab01007387 */ /* 0x0001e20000100800 */
[----:B------:R-:W-:Y:S01]  /*108d0*/  MOV R112, R167 ;  /* 0x000000a700707202 */ /* 0x000fe20000000f00 */
[----:B------:R-:W-:Y:S02]  /*108e0*/  HFMA2 R167, -RZ, RZ, 0, 9.5367431640625e-07 ;  /* 0x00000010ffa77431 */ /* 0x000fe400000001ff */
[----:B------:R0:W-:Y:S04]  /*108f0*/  STL [R1+0x8], R172 ;  /* 0x000008ac01007387 */ /* 0x0001e80000100800 */
[----:B------:R0:W-:Y:S04]  /*10900*/  STL [R1+0xc], R173 ;  /* 0x00000cad01007387 */ /* 0x0001e80000100800 */
[----:B------:R0:W-:Y:S04]  /*10910*/  STL [R1+0x10], R174 ;  /* 0x000010ae01007387 */ /* 0x0001e80000100800 */
[----:B------:R0:W-:Y:S02]  /*10920*/  STL [R1+0x14], R175 ;  /* 0x000014af01007387 */ /* 0x0001e40000100800 */
[----:B0-----:R-:W-:Y:S05]  /*10930*/  WARPSYNC.COLLECTIVE R169, `(.L_x_3553) ;  /* 0x00000000a9087348 */ /* 0x001fea0003c00000 */
[----:B------:R1:W2:Y:S02]  /*10940*/  SHFL.BFLY P3, R167, R211, R167, R168 ;  /* 0x0c0000a7d3a77389 */ /* 0x0002a400000600a8 */
[----:B012---:R-:W-:Y:S05]  /*10950*/  ENDCOLLECTIVE ;  /* 0x000000000000791b */ /* 0x007fea0003800000 */
.L_x_3553:
[----:B------:R3:W-:Y:S04]  /*10960*/  STL [R1+0x18], R176 ;  /* 0x000018b001007387 */ /* 0x0007e80000100800 */
[----:B------:R3:W-:Y:S04]  /*10970*/  STL [R1+0x1c], R177 ;  /* 0x00001cb101007387 */ /* 0x0007e80000100800 */
[----:B------:R3:W-:Y:S04]  /*10980*/  STL [R1+0x20], R178 ;  /* 0x000020b201007387 */ /* 0x0007e80000100800 */
[----:B------:R3:W-:Y:S04]  /*10990*/  STL [R1+0x24], R179 ;  /* 0x000024b301007387 */ /* 0x0007e80000100800 */
[----:B------:R3:W-:Y:S01]  /*109a0*/  STL [R1+0x28], R180 ;  /* 0x000028b401007387 */ /* 0x0007e20000100800 */
[----:B------:R-:W-:Y:S01]  /*109b0*/  MOV R113, R167 ;  /* 0x000000a700717202 */ /* 0x000fe20000000f00 */
[----:B------:R-:W-:Y:S06]  /*109c0*/  BRA `(.L_x_3554) ;  /* 0xffffff4800147947 */ /* 0x000fec000383ffff */
.L_x_3555:
        /* <DEDUP_REMOVED lines=11> */
.L_x_25387:


//--------------------- .text._ZN10layer_norm22ln_bwd_finalize_kernelINS_22Kernel_traits_finalizeILj1280E6__halfS2_S2_S2_fjLb1ELj1024ELj4ENS_18Kernel_traits_baseILj1280ES2_S2_S2_S2_fjLj1024EEEEELb1ELb0EEEvNS_9BwdParamsE --------------------------
	.section	.text._ZN10layer_norm22ln_bwd_finalize_kernelINS_22Kernel_traits_finalizeILj1280E6__halfS2_S2_S2_fjLb1ELj1024ELj4ENS_18Kernel_traits_baseILj1280ES2_S2_S2_S2_fjLj1024EEEEELb1ELb0EEEvNS_9BwdParamsE,"ax",@progbits
	.align	128
        .global         _ZN10layer_norm22ln_bwd_finalize_kernelINS_22Kernel_traits_finalizeILj1280E6__halfS2_S2_S2_fjLb1ELj1024ELj4ENS_18Kernel_traits_baseILj1280ES2_S2_S2_S2_fjLj1024EEEEELb1ELb0EEEvNS_9BwdParamsE
        .type           _ZN10layer_norm22ln_bwd_finalize_kernelINS_22Kernel_traits_finalizeILj1280E6__halfS2_S2_S2_fjLb1ELj1024ELj4ENS_18Kernel_traits_baseILj1280ES2_S2_S2_S2_fjLj1024EEEEELb1ELb0EEEvNS_9BwdParamsE,@function
        .size           _ZN10layer_norm22ln_bwd_finalize_kernelINS_22Kernel_traits_finalizeILj1280E6__halfS2_S2_S2_fjLb1ELj1024ELj4ENS_18Kernel_traits_baseILj1280ES2_S2_S2_S2_fjLj1024EEEEELb1ELb0EEEvNS_9BwdParamsE,(.L_x_25388 - _ZN10layer_norm22ln_bwd_finalize_kernelINS_22Kernel_traits_finalizeILj1280E6__halfS2_S2_S2_fjLb1ELj1024ELj4ENS_18Kernel_traits_baseILj1280ES2_S2_S2_S2_fjLj1024EEEEELb1ELb0EEEvNS_9BwdParamsE)
        .other          _ZN10layer_norm22ln_bwd_finalize_kernelINS_22Kernel_traits_finalizeILj1280E6__halfS2_S2_S2_fjLb1ELj1024ELj4ENS_18Kernel_traits_baseILj1280ES2_S2_S2_S2_fjLj1024EEEEELb1ELb0EEEvNS_9BwdParamsE,@"STO_CUDA_ENTRY STV_DEFAULT"
_ZN10layer_norm22ln_bwd_finalize_kernelINS_22Kernel_traits_finalizeILj1280E6__halfS2_S2_S2_fjLb1ELj1024ELj4ENS_18Kernel_traits_baseILj1280ES2_S2_S2_S2_fjLj1024EEEEELb1ELb0EEEvNS_9BwdParamsE:
.text._ZN10layer_norm22ln_bwd_finalize_kernelINS_22Kernel_traits_finalizeILj1280E6__halfS2_S2_S2_fjLb1ELj1024ELj4ENS_18Kernel_traits_baseILj1280ES2_S2_S2_S2_fjLj1024EEEEELb1ELb0EEEvNS_9BwdParamsE:
        /* <DEDUP_REMOVED lines=57> */
.L_x_3560:
        /* <DEDUP_REMOVED lines=87> */
.L_x_3559:
[----:B------:R-:W-:Y:S05]  /*0900*/  BSYNC.RECONVERGENT B1 ;  /* 0x0000000000017941 */ /* 0x000fea0003800200 */
.L_x_3558:
        /* <DEDUP_REMOVED lines=50> */
.L_x_3562:
[----:B------:R-:W-:Y:S05]  /*0c30*/  BSYNC.RECONVERGENT B1 ;  /* 0x0000000000017941 */ /* 0x000fea0003800200 */
.L_x_3561:
        /* <DEDUP_REMOVED lines=29> */
.L_x_3564:
[----:B------:R-:W-:Y:S05]  /*0e10*/  BSYNC.RECONVERGENT B1 ;  /* 0x0000000000017941 */ /* 0x000fea0003800200 */
.L_x_3563:
        /* <DEDUP_REMOVED lines=14> */
.L_x_3557:
[----:B------:R-:W-:Y:S05]  /*0f00*/  BSYNC.RECONVERGENT B0 ;  /* 0x0000000000007941 */ /* 0x000fea0003800200 */
.L_x_3556:
        /* <DEDUP_REMOVED lines=71> */
[----:B0-----:R-:W-:Y:S02]  /*1380*/  F2FP.F16.F32.PACK_AB R11, R11, R10 ;  /* 0x0000000a0b0b723e */ /* 0x001fe400000000ff */
[----:B--2---:R-:W-:-:S03]  /*1390*/  F2FP.F16.F32.PACK_AB R13, R13, R12 ;  /* 0x0000000c0d0d723e */ /* 0x004fc600000000ff */
[----:B------:R-:W-:Y:S01]  /*13a0*/  STG.E desc[UR6][R2.64], R11 ;  /* 0x0000000b02007986 */ /* 0x000fe2000c101906 */
[----:B----4-:R-:W-:-:S03]  /*13b0*/  F2FP.F16.F32.PACK_AB R15, R15, R14 ;  /* 0x0000000e0f0f723e */ /* 0x010fc600000000ff */
[----:B------:R-:W-:Y:S04]  /*13c0*/  STG.E desc[UR6][R4.64], R13 ;  /* 0x0000000d04007986 */ /* 0x000fe8000c101906 */
[----:B------:R-:W-:Y:S01]  /*13d0*/  STG.E desc[UR6][R6.64], R15 ;  /* 0x0000000f06007986 */ /* 0x000fe2000c101906 */
[----:B------:R-:W-:Y:S05]  /*13e0*/  EXIT ;  /* 0x000000000000794d */ /* 0x000fea0003800000 */
.L_x_3565:
        /* <DEDUP_REMOVED lines=9> */
.L_x_25388:


//--------------------- .text._ZN10layer_norm13ln_bwd_kernelINS_13Kernel_traitsI6__halfS2_S2_S2_fjLj1280ELj1ELj4ELj1ELj16ENS_18Kernel_traits_baseILj1280ES2_S2_S2_S2_fjLj128EEEEELb1ELb1ELb1ELb0EEEvNS_9BwdParamsE --------------------------
	.section	.text._ZN10layer_norm13ln_bwd_kernelINS_13Kernel_traitsI6__halfS2_S2_S2_fjLj1280ELj1ELj4ELj1ELj16ENS_18Kernel_traits_baseILj1280ES2_S2_S2_S2_fjLj128EEEEELb1ELb1ELb1ELb0EEEvNS_9BwdParamsE,"ax",@progbits
	.align	128
        .global         _ZN10layer_norm13ln_bwd_kernelINS_13Kernel_traitsI6__halfS2_S2_S2_fjLj1280ELj1ELj4ELj1ELj16ENS_18Kernel_traits_baseILj1280ES2_S2_S2_S2_fjLj128EEEEELb1ELb1ELb1ELb0EEEvNS_9BwdParamsE
        .type           _ZN10layer_norm13ln_bwd_kernelINS_13Kernel_traitsI6__halfS2_S2_S2_fjLj1280ELj1ELj4ELj1ELj16ENS_18Kernel_traits_baseILj1280ES2_S2_S2_S2_fjLj128EEEEELb1ELb1ELb1ELb0EEEvNS_9BwdParamsE,@function
        .size           _ZN10layer_norm13ln_bwd_kernelINS_13Kernel_traitsI6__halfS2_S2_S2_fjLj1280ELj1ELj4ELj1ELj16ENS_18Kernel_traits_baseILj1280ES2_S2_S2_S2_fjLj128EEEEELb1ELb1ELb1ELb0EEEvNS_9BwdParamsE,(.L_x_25389 - _ZN10layer_norm13ln_bwd_kernelINS_13Kernel_traitsI6__halfS2_S2_S2_fjLj1280ELj1ELj4ELj1ELj16ENS_18Kernel_traits_baseILj1280ES2_S2_S2_S2_fjLj128EEEEELb1ELb1ELb1ELb0EEEvNS_9BwdParamsE)
        .other          _ZN10layer_norm13ln_bwd_kernelINS_13Kernel_traitsI6__halfS2_S2_S2_fjLj1280ELj1ELj4ELj1ELj16ENS_18Kernel_traits_baseILj1280ES2_S2_S2_S2_fjLj128EEEEELb1ELb1ELb1ELb0EEEvNS_9BwdParamsE,@"STO_CUDA_ENTRY STV_DEFAULT"
_ZN10layer_norm13ln_bwd_kernelINS_13Kernel_traitsI6__halfS2_S2_S2_fjLj1280ELj1ELj4ELj1ELj16ENS_18Kernel_traits_baseILj1280ES2_S2_S2_S2_fjLj128EEEEELb1ELb1ELb1ELb0EEEvNS_9BwdParamsE:
.text._ZN10layer_norm13ln_bwd_kernelINS_13Kernel_traitsI6__halfS2_S2_S2_fjLj1280ELj1ELj4ELj1ELj16ENS_18Kernel_traits_baseILj1280ES2_S2_S2_S2_fjLj128EEEEELb1ELb1ELb1ELb0EEEvNS_9BwdParamsE:
        /* <DEDUP_REMOVED lines=38> */
[----:B------:R3:W5:Y:S04]  /*0260*/  @P1 LDG.E.128 R36, desc[UR6][R14.64] ;  /* 0x000000060e241981 */ /* 0x000768000c1e1d00 */
[----:B------:R3:W5:Y:S01]  /*0270*/  @P1 LDG.E.128 R40, desc[UR6][R16.64] ;  /* 0x0000000610281981 */ /* 0x000762000c1e1d00 */
[----:B------:R-:W0:Y:S01]  /*0280*/  @P3 LDC.64 R24, c[0x0][0x3e8] ;  /* 0x0000fa00ff183b82 */ /* 0x000e220000000a00 */
[----:B-1----:R-:W-:-:S07]  /*0290*/  @P2 IMAD.WIDE.U32 R18, R71, 0x10, R18 ;  /* 0x0000001047122825 */ /* 0x002fce00078e0012 */
[----:B------:R-:W1:Y:S01]  /*02a0*/  @P4 LDC.64 R26, c[0x0][0x3d0] ;  /* 0x0000f400ff1a4b82 */ /* 0x000e620000000a00 */
[C---:B----4-:R-:W-:Y:S01]  /*02b0*/  @P2 IMAD.WIDE.U32 R20, R71.reuse, 0x10, R20 ;  /* 0x0000001047142825 */ /* 0x050fe200078e0014 */
[----:B------:R-:W-:Y:S01]  /*02c0*/  @P2 IADD3 R71, PT, PT, R71, 0x20, RZ ;  /* 0x0000002047472810 */ /* 0x000fe20007ffe0ff */
[----:B------:R3:W5:Y:S04]  /*02d0*/  @P2 LDG.E.128 R44, desc[UR6][R18.64] ;  /* 0x00000006122c2981 */ /* 0x000768000c1e1d00 */
[----:B------:R3:W5:Y:S01]  /*02e0*/  @P2 LDG.E.128 R48, desc[UR6][R20.64] ;  /* 0x0000000614302981 */ /* 0x000762000c1e1d00 */
[----:B------:R-:W4:Y:S01]  /*02f0*/  @P4 LDC.64 R68, c[0x0][0x3e8] ;  /* 0x0000fa00ff444b82 */ /* 0x000f220000000a00 */
[C---:B--2---:R-:W-:Y:S02]  /*0300*/  @P3 IMAD.WIDE.U32 R22, R71.reuse, 0x10, R22 ;  /* 0x0000001047163825 */ /* 0x044fe400078e0016 */
        /* <DEDUP_REMOVED lines=180> */
.L_x_4062:
[----:B------:R-:W1:Y:S08]  /*0e50*/  LDC.64 R2, c[0x0][0x3f8] ;  /* 0x0000fe00ff027b82 */ /* 0x000e700000000a00 */
[----:B------:R-:W2:Y:S01]  /*0e60*/  LDC.64 R8, c[0x0][0x3f0] ;  /* 0x0000fc00ff087b82 */ /* 0x000ea20000000a00 */
[----:B-1----:R-:W-:-:S05]  /*0e70*/  IMAD.WIDE R2, R6, 0x4, R2 ;  /* 0x0000000406027825 */ /* 0x002fca00078e0202 */
[----:B------:R1:W3:Y:S01]  /*0e80*/  LDG.E R5, desc[UR6][R2.64] ;  /* 0x0000000602057981 */ /* 0x0002e2000c1e1900 */
[----:B--2---:R-:W-:-:S05]  /*0e90*/  IMAD.WIDE R8, R6, 0x4, R8 ;  /* 0x0000000406087825 */ /* 0x004fca00078e0208 */
[----:B------:R-:W2:Y:S01]  /*0ea0*/  LDG.E R172, desc[UR6][R8.64] ;  /* 0x0000000608ac7981 */ /* 0x000ea2000c1e1900 */
[----:B-1----:R-:W1:Y:S01]  /*0eb0*/  LDC.64 R2, c[0x0][0x3c8] ;  /* 0x0000f200ff027b82 */ /* 0x002e620000000a00 */
[----:B------:R-:W-:Y:S01]  /*0ec0*/  BSSY.RECONVERGENT B1, `(.L_x_3568) ;  /* 0x00002d4000017945 */ /* 0x000fe20003800200 */
[----:B-1----:R-:W-:-:S05]  /*0ed0*/  IMAD.WIDE R2, R6, 0x4, R2 ;  /* 0x0000000406027825 */ /* 0x002fca00078e0202 */
[----:B-----5:R1:W5:Y:S02]  /*0ee0*/  LDG.E R4, desc[UR6][R2.64] ;  /* 0x0000000602047981 */ /* 0x020364000c1e1900 */
[----:B-1----:R-:W1:Y:S01]  /*0ef0*/  LDC.64 R2, c[0x0][0x3c0] ;  /* 0x0000f000ff027b82 */ /* 0x002e620000000a00 */
[----:B---3--:R-:W-:-:S04]  /*0f00*/  ISETP.GE.AND P0, PT, R5, 0x1, PT ;  /* 0x000000010500780c */ /* 0x008fc80003f06270 */
[----:B------:R-:W-:Y:S01]  /*0f10*/  P2R R8, PR, RZ, 0x1 ;  /* 0x00000001ff087803 */ /* 0x000fe20000000000 */
[----:B--2---:R2:W-:Y:S04]  /*0f20*/  STL [R1+0x10], R172 ;  /* 0x000010ac01007387 */ /* 0x0045e80000100800 */
[----:B------:R2:W-:Y:S04]  /*0f30*/  STL [R1+0x20], R8 ;  /* 0x0000200801007387 */ /* 0x0005e80000100800 */
[----:B-1----:R-:W-:Y:S05]  /*0f40*/  @!P0 BRA `(.L_x_3569) ;  /* 0x0000002400b88947 */ /* 0x002fea0003800000 */
[----:B------:R-:W-:-:S06]  /*0f50*/  IMAD.WIDE R2, R6, 0x4, R2 ;  /* 0x0000000406027825 */ /* 0x000fcc00078e0202 */
[----:B------:R1:W3:Y:S01]  /*0f60*/  LDG.E R2, desc[UR6][R2.64] ;  /* 0x0000000602027981 */ /* 0x0002e2000c1e1900 */
[----:B------:R-:W-:Y:S01]  /*0f70*/  ISETP.GE.AND P0, PT, R172, 0x1, PT ;  /* 0x00000001ac00780c */ /* 0x000fe20003f06270 */
[----:B------:R-:W-:Y:S01]  /*0f80*/  BSSY.RECONVERGENT B2, `(.L_x_3570) ;  /* 0x0000098000027945 */ /* 0x000fe20003800200 */
[----:B------:R-:W-:Y:S01]  /*0f90*/  MOV R9, UR15 ;  /* 0x0000000f00097c02 */ /* 0x000fe20008000f00 */
[----:B------:R-:W4:Y:S01]  /*0fa0*/  S2R R175, SR_TID.X ;  /* 0x0000000000af7919 */ /* 0x000f220000002100 */
[C---:B------:R-:W-:Y:S01]  /*0fb0*/  ISETP.GE.U32.AND P1, PT, R7.reuse, 0x20, PT ;  /* 0x000000200700780c */ /* 0x040fe20003f26070 */
[----:B------:R-:W-:Y:S01]  /*0fc0*/  HFMA2 R221, -RZ, RZ, 0, 0 ;  /* 0x00000000ffdd7431 */ /* 0x000fe200000001ff */
[----:B------:R-:W-:Y:S01]  /*0fd0*/  ISETP.NE.AND P5, PT, RZ, UR8, PT ;  /* 0x00000008ff007c0c */ /* 0x000fe2000bfa5270 */
[----:B------:R-:W-:Y:S01]  /*0fe0*/  IMAD R173, R6, R9, RZ ;  /* 0x0000000906ad7224 */ /* 0x000fe200078e02ff */
[----:B------:R-:W-:Y:S02]  /*0ff0*/  ISETP.GE.U32.AND P2, PT, R7, 0x40, PT ;  /* 0x000000400700780c */ /* 0x000fe40003f46070 */
[----:B-1----:R-:W-:-:S02]  /*1000*/  IADD3 R3, PT, PT, R5, -0x1, RZ ;  /* 0xffffffff05037810 */ /* 0x002fc40007ffe0ff */
[C---:B------:R-:W-:Y:S02]  /*1010*/  ISETP.GE.U32.AND P3, PT, R7.reuse, 0x60, PT ;  /* 0x000000600700780c */ /* 0x040fe40003f66070 */
[----:B------:R-:W-:Y:S01]  /*1020*/  ISETP.GE.U32.AND P4, PT, R7, 0x80, PT ;  /* 0x000000800700780c */ /* 0x000fe20003f86070 */
[-C--:B--2---:R-:W-:Y:S01]  /*1030*/  IMAD R8, R3, R9.reuse, RZ ;  /* 0x0000000903087224 */ /* 0x084fe200078e02ff */
[----:B------:R-:W-:Y:S02]  /*1040*/  @P0 IADD3 R3, PT, PT, R172, -0x1, RZ ;  /* 0xffffffffac030810 */ /* 0x000fe40007ffe0ff */
[----:B------:R-:W-:Y:S02]  /*1050*/  SHF.R.S32.HI R172, RZ, 0x1f, R173 ;  /* 0x0000001fffac7819 */ /* 0x000fe400000114ad */
[----:B------:R-:W-:Y:S01]  /*1060*/  MOV R222, RZ ;  /* 0x000000ff00de7202 */ /* 0x000fe20000000f00 */
[----:B------:R-:W-:Y:S01]  /*1070*/  @P0 IMAD R3, R3, R9, RZ ;  /* 0x0000000903030224 */ /* 0x000fe200078e02ff */
[----:B------:R-:W-:-:S02]  /*1080*/  LEA.HI R173, R172, R173, RZ, 0x3 ;  /* 0x000000adacad7211 */ /* 0x000fc400078f18ff */
[----:B------:R-:W-:-:S04]  /*1090*/  SHF.R.S32.HI R172, RZ, 0x1f, R8 ;  /* 0x0000001fffac7819 */ /* 0x000fc80000011408 */
[----:B------:R-:W-:Y:S02]  /*10a0*/  LEA.HI R172, R172, R8, RZ, 0x3 ;  /* 0x00000008acac7211 */ /* 0x000fe400078f18ff */
[----:B------:R-:W-:-:S04]  /*10b0*/  @P0 SHF.R.S32.HI R8, RZ, 0x1f, R3 ;  /* 0x0000001fff080819 */ /* 0x000fc80000011403 */
[----:B------:R-:W-:Y:S01]  /*10c0*/  @P0 LEA.HI R174, R8, R3, RZ, 0x3 ;  /* 0x0000000308ae0211 */ /* 0x000fe200078f18ff */
[----:B------:R-:W-:Y:S01]  /*10d0*/  HFMA2 R3, -RZ, RZ, 0, 0 ;  /* 0x00000000ff037431 */ /* 0x000fe200000001ff */
[----:B----4-:R-:W-:-:S04]  /*10e0*/  LOP3.LUT R8, R175, 0x1f, RZ, 0xc0, !PT ;  /* 0x0000001faf087812 */ /* 0x010fc800078ec0ff */
[-C--:B------:R-:W-:Y:S02]  /*10f0*/  LEA.HI.SX32 R173, R173, R8.reuse, 0x1d ;  /* 0x00000008adad7211 */ /* 0x080fe400078feaff */
[-C--:B------:R-:W-:Y:S02]  /*1100*/  @P0 LEA.HI.SX32 R3, R174, R8.reuse, 0x1d ;  /* 0x00000008ae030211 */ /* 0x080fe400078feaff */
[----:B------:R-:W-:Y:S01]  /*1110*/  LEA.HI.SX32 R181, R172, R8, 0x1d ;  /* 0x00000008acb57211 */ /* 0x000fe200078feaff */
[----:B------:R1:W-:Y:S01]  /*1120*/  STL [R1+0x14], R173 ;  /* 0x000014ad01007387 */ /* 0x0003e20000100800 */
[----:B------:R-:W-:Y:S02]  /*1130*/  MOV R220, R173 ;  /* 0x000000ad00dc7202 */ /* 0x000fe40000000f00 */
[----:B---3--:R-:W-:Y:S01]  /*1140*/  FSEL R2, R2, RZ, !P5 ;  /* 0x000000ff02027208 */ /* 0x008fe20006800000 */
[----:B-1----:R-:W-:Y:S06]  /*1150*/  @!P1 BRA `(.L_x_3571) ;  /* 0x0000000400e89947 */ /* 0x002fec0003800000 */
[----:B------:R-:W1:Y:S01]  /*1160*/  LDC.64 R172, c[0x0][0x3a8] ;  /* 0x0000ea00ffac7b82 */ /* 0x000e620000000a00 */
[----:B------:R-:W2:Y:S04]  /*1170*/  LDL.LU R221, [R1+0x24] ;  /* 0x0000240001dd7983 */ /* 0x000ea80000300800 */
[----:B------:R-:W3:Y:S03]  /*1180*/  LDL.LU R234, [R1+0xc4] ;  /* 0x0000c40001ea7983 */ /* 0x000ee60000300800 */
[----:B------:R-:W4:Y:S01]  /*1190*/  LDC.64 R176, c[0x0][0x428] ;  /* 0x00010a00ffb07b82 */ /* 0x000f220000000a00 */
[----:B------:R-:W2:Y:S04]  /*11a0*/  LDL.LU R249, [R1+0x28] ;  /* 0x0000280001f97983 */ /* 0x000ea80000300800 */
[----:B------:R-:W2:Y:S01]  /*11b0*/  LDL.LU R218, [R1+0xc8] ;  /* 0x0000c80001da7983 */ /* 0x000ea20000300800 */
[----:B------:R-:W-:-:S02]  /*11c0*/  ISETP.NE.U32.AND P5, PT, RZ, UR10, PT ;  /* 0x0000000aff007c0c */ /* 0x000fc4000bfa5070 */
[----:B------:R-:W0:Y:S01]  /*11d0*/  LDC.64 R212, c[0x0][0x3b0] ;  /* 0x0000ec00ffd47b82 */ /* 0x000e220000000a00 */
[----:B------:R-:W2:Y:S04]  /*11e0*/  LDL.LU R180, [R1+0x2c] ;  /* 0x00002c0001b47983 */ /* 0x000ea80000300800 */
[----:B------:R-:W2:Y:S01]  /*11f0*/  LDL.LU R245, [R1+0xcc] ;  /* 0x0000cc0001f57983 */ /* 0x000ea20000300800 */
[----:B-1----:R-:W-:-:S03]  /*1200*/  IMAD.WIDE.U32 R172, R220, 0x10, R172 ;  /* 0x00000010dcac7825 */ /* 0x002fc600078e00ac */
[----:B------:R-:W2:Y:S04]  /*1210*/  LDL.LU R196, [R1+0x30] ;  /* 0x0000300001c47983 */ /* 0x000ea80000300800 */
[----:B------:R-:W2:Y:S04]  /*1220*/  LDL.LU R240, [R1+0xd0] ;  /* 0x0000d00001f07983 */ /* 0x000ea80000300800 */
[----:B------:R-:W3:Y:S01]  /*1230*/  LDG.E.128 R172, desc[UR6][R172.64] ;  /* 0x00000006acac7981 */ /* 0x000ee2000c1e1d00 */
[----:B----4-:R-:W-:-:S03]  /*1240*/  IMAD.WIDE.U32 R176, R181, 0x10, R176 ;  /* 0x00000010b5b07825 */ /* 0x010fc600078e00b0 */
[----:B------:R-:W4:Y:S04]  /*1250*/  LDL.LU R233, [R1+0xb4] ;  /* 0x0000b40001e97983 */ /* 0x000f280000300800 */
[----:B------:R-:W2:Y:S04]  /*1260*/  LDG.E.128 R176, desc[UR6][R176.64] ;  /* 0x00000006b0b07981 */ /* 0x000ea8000c1e1d00 */
[----:B------:R-:W4:Y:S04]  /*1270*/  LDL.LU R232, [R1+0xb8] ;  /* 0x0000b80001e87983 */ /* 0x000f280000300800 */
[----:B------:R-:W4:Y:S01]  /*1280*/  LDL.LU R219, [R1+0xbc] ;  /* 0x0000bc0001db7983 */ /* 0x000f220000300800 */
[----:B------:R-:W-:-:S13]  /*1290*/  ISETP.NE.AND.EX P5, PT, RZ, UR11, PT, P5 ;  /* 0x0000000bff007c0c */ /* 0x000fda000bfa5350 */
[----:B------:R-:W1:Y:S02]  /*12a0*/  @P5 LDC.64 R190, c[0x0][0x438] ;  /* 0x00010e00ffbe5b82 */ /* 0x000e640000000a00 */
[----:B-1----:R-:W-:-:S05]  /*12b0*/  @P5 IMAD.WIDE.U32 R190, R220, 0x10, R190 ;  /* 0x00000010dcbe5825 */ /* 0x002fca00078e00be */
[----:B------:R0:W5:Y:S02]  /*12c0*/  @P5 LDG.E.128 R148, desc[UR6][R190.64] ;  /* 0x00000006be945981 */ /* 0x000164000c1e1d00 */
[----:B0-----:R-:W-:-:S06]  /*12d0*/  IMAD.WIDE.U32 R190, R3, 0x8, R212 ;  /* 0x0000000803be7825 */ /* 0x001fcc00078e00d4 */
[----:B------:R-:W5:Y:S01]  /*12e0*/  LDG.E.64 R190, desc[UR6][R190.64] ;  /* 0x00000006bebe7981 */ /* 0x000f62000c1e1b00 */
[----:B---3--:R-:W-:-:S05]  /*12f0*/  HADD2.F32 R0, -RZ, R172.H0_H0 ;  /* 0x200000acff007230 */ /* 0x008fca0000004100 */
        /* <DEDUP_REMOVED lines=10> */
[----:B0-----:R-:W-:Y:S01]  /*13a0*/  FMUL.FTZ R234, R172, R19 ;  /* 0x00000013acea7220 */ /* 0x001fe20000410000 */
[----:B------:R-:W-:Y:S02]  /*13b0*/  HADD2.F32 R172, -RZ, R176.H1_H1 ;  /* 0x300000b0ffac7230 */ /* 0x000fe40000004100 */
[----:B------:R-:W-:Y:S02]  /*13c0*/  HADD2.F32 R19, -RZ, R173.H0_H0 ;  /* 0x200000adff137230 */ /* 0x000fe40000004100 */
[----:B------:R-:W-:Y:S02]  /*13d0*/  HADD2.F32 R176, -RZ, R28.H1_H1 ;  /* 0x3000001cffb07230 */ /* 0x000fe40000004100 */
[----:B------:R-:W-:Y:S01]  /*13e0*/  FFMA.FTZ R218, R15, R172, R218 ;  /* 0x000000ac0fda7223 */ /* 0x000fe200000100da */
[----:B------:R-:W-:Y:S01]  /*13f0*/  STL [R1+0x24], R221 ;  /* 0x000024dd01007387 */ /* 0x000fe20000100800 */
[----:B------:R-:W-:Y:S01]  /*1400*/  FADD.FTZ R19, -R2, R19 ;  /* 0x0000001302137221 */ /* 0x000fe20000010100 */
[----:B------:R-:W-:-:S02]  /*1410*/  FADD.FTZ R249, R249, R172 ;  /* 0x000000acf9f97221 */ /* 0x000fc40000010000 */
[----:B------:R0:W-:Y:S01]  /*1420*/  STL [R1+0xc8], R218 ;  /* 0x0000c8da01007387 */ /* 0x0001e20000100800 */
[----:B------:R-:W-:Y:S01]  /*1430*/  FMUL.FTZ R19, R4, R19 ;  /* 0x0000001304137220 */ /* 0x000fe20000410000 */
[----:B------:R-:W-:Y:S02]  /*1440*/  HADD2.F32 R173, -RZ, R173.H1_H1 ;  /* 0x300000adffad7230 */ /* 0x000fe40000004100 */
[----:B0-----:R-:W-:Y:S01]  /*1450*/  FMUL.FTZ R218, R176, R172 ;  /* 0x000000acb0da7220 */ /* 0x001fe20000410000 */
[----:B------:R-:W-:Y:S02]  /*1460*/  HADD2.F32 R172, -RZ, R177.H0_H0 ;  /* 0x200000b1ffac7230 */ /* 0x000fe40000004100 */
[----:B------:R-:W-:-:S03]  /*1470*/  HADD2.F32 R176, -RZ, R29.H0_H0 ;  /* 0x2000001dffb07230 */ /* 0x000fc60000004100 */
[----:B------:R-:W-:Y:S01]  /*1480*/  FADD.FTZ R180, R180, R172 ;  /* 0x000000acb4b47221 */ /* 0x000fe20000010000 */
[-C--:B------:R-:W-:Y:S01]  /*1490*/  FFMA.FTZ R245, R19, R172.reuse, R245 ;  /* 0x000000ac13f57223 */ /* 0x080fe200000100f5 */
[----:B------:R0:W-:Y:S04]  /*14a0*/  STL [R1+0x28], R249 ;  /* 0x000028f901007387 */ /* 0x0001e80000100800 */
[----:B------:R-:W-:Y:S04]  /*14b0*/  STL [R1], R218 ;  /* 0x000000da01007387 */ /* 0x000fe80000100800 */
[----:B------:R1:W-:Y:S01]  /*14c0*/  STL [R1+0x2c], R180 ;  /* 0x00002cb401007387 */ /* 0x0003e20000100800 */
[----:B0-----:R-:W-:Y:S01]  /*14d0*/  FMUL.FTZ R249, R176, R172 ;  /* 0x000000acb0f97220 */ /* 0x001fe20000410000 */
[----:B------:R-:W-:Y:S01]  /*14e0*/  FADD.FTZ R176, -R2, R173 ;  /* 0x000000ad02b07221 */ /* 0x000fe20000010100 */
[----:B------:R-:W-:Y:S01]  /*14f0*/  HADD2.F32 R173, -RZ, R177.H1_H1 ;  /* 0x300000b1ffad7230 */ /* 0x000fe20000004100 */
[----:B------:R0:W-:Y:S04]  /*1500*/  STL [R1+0xcc], R245 ;  /* 0x0000ccf501007387 */ /* 0x0001e80000100800 */
[----:B------:R-:W2:Y:S01]  /*1510*/  LDL.LU R177, [R1+0xc0] ;  /* 0x0000c00001b17983 */ /* 0x000ea20000300800 */
[----:B------:R-:W-:-:S02]  /*1520*/  HADD2.F32 R172, -RZ, R174.H0_H0 ;  /* 0x200000aeffac7230 */ /* 0x000fc40000004100 */
[----:B-1----:R-:W-:Y:S01]  /*1530*/  FMUL.FTZ R180, R4, R176 ;  /* 0x000000b004b47220 */ /* 0x002fe20000410000 */
[----:B------:R-:W-:Y:S01]  /*1540*/  FADD.FTZ R196, R196, R173 ;  /* 0x000000adc4c47221 */ /* 0x000fe20000010000 */
[----:B------:R-:W-:Y:S02]  /*1550*/  HADD2.F32 R176, -RZ, R29.H1_H1 ;  /* 0x3000001dffb07230 */ /* 0x000fe40000004100 */
[----:B------:R-:W-:Y:S01]  /*1560*/  FADD.FTZ R172, -R2, R172 ;  /* 0x000000ac02ac7221 */ /* 0x000fe20000010100 */
[-C--:B------:R-:W-:Y:S01]  /*1570*/  FFMA.FTZ R240, R180, R173.reuse, R240 ;  /* 0x000000adb4f07223 */ /* 0x080fe200000100f0 */
[----:B------:R1:W-:Y:S01]  /*1580*/  STL [R1+0x30], R196 ;  /* 0x000030c401007387 */ /* 0x0003e20000100800 */
[----:B0-----:R-:W-:Y:S01]  /*1590*/  FMUL.FTZ R245, R176, R173 ;  /* 0x000000adb0f57220 */ /* 0x001fe20000410000 */
[----:B------:R-:W-:Y:S02]  /*15a0*/  HADD2.F32 R173, -RZ, R30.H0_H0 ;  /* 0x2000001effad7230 */ /* 0x000fe40000004100 */
[----:B------:R-:W-:Y:S01]  /*15b0*/  HADD2.F32 R174, -RZ, R174.H1_H1 ;  /* 0x300000aeffae7230 */ /* 0x000fe20000004100 */
[----:B------:R0:W-:Y:S01]  /*15c0*/  STL [R1+0xd0], R240 ;  /* 0x0000d0f001007387 */ /* 0x0001e20000100800 */
[----:B-1----:R-:W-:Y:S01]  /*15d0*/  FMUL.FTZ R196, R4, R172 ;  /* 0x000000ac04c47220 */ /* 0x002fe20000410000 */
[----:B------:R-:W-:-:S02]  /*15e0*/  HADD2.F32 R172, -RZ, R178.H0_H0 ;  /* 0x200000b2ffac7230 */ /* 0x000fc40000004100 */
[----:B------:R-:W-:-:S03]  /*15f0*/  FADD.FTZ R174, -R2, R174 ;  /* 0x000000ae02ae7221 */ /* 0x000fc60000010100 */
[----:B------:R-:W-:Y:S01]  /*1600*/  FADD.FTZ R80, R80, R172 ;  /* 0x000000ac50507221 */ /* 0x000fe20000010000 */
[-C--:B----4-:R-:W-:Y:S01]  /*1610*/  FFMA.FTZ R233, R196, R172.reuse, R233 ;  /* 0x000000acc4e97223 */ /* 0x090fe200000100e9 */
[----:B0-----:R-:W-:Y:S01]  /*1620*/  FMUL.FTZ R240, R173, R172 ;  /* 0x000000acadf07220 */ /* 0x001fe20000410000 */
[----:B------:R-:W-:Y:S02]  /*1630*/  HADD2.F32 R172, -RZ, R175.H0_H0 ;  /* 0x200000afffac7230 */ /* 0x000fe40000004100 */
[----:B------:R-:W-:Y:S01]  /*1640*/  FMUL.FTZ R213, R4, R174 ;  /* 0x000000ae04d57220 */ /* 0x000fe20000410000 */
[----:B------:R-:W-:Y:S02]  /*1650*/  HADD2.F32 R173, -RZ, R178.H1_H1 ;  /* 0x300000b2ffad7230 */ /* 0x000fe40000004100 */
[----:B------:R-:W-:Y:S02]  /*1660*/  HADD2.F32 R174, -RZ, R30.H1_H1 ;  /* 0x3000001effae7230 */ /* 0x000fe40000004100 */
[----:B------:R-:W-:Y:S01]  /*1670*/  FADD.FTZ R172, -R2, R172 ;  /* 0x000000ac02ac7221 */ /* 0x000fe20000010100 */
[----:B------:R0:W-:Y:S03]  /*1680*/  STL [R1+0xb4], R233 ;  /* 0x0000b4e901007387 */ /* 0x0001e60000100800 */
[----:B------:R-:W-:Y:S01]  /*1690*/  FMUL.FTZ R212, R4, R172 ;  /* 0x000000ac04d47220 */ /* 0x000fe20000410000 */
[----:B------:R-:W-:-:S02]  /*16a0*/  HADD2.F32 R172, -RZ, R179.H0_H0 ;  /* 0x200000b3ffac7230 */ /* 0x000fc40000004100 */
[-C--:B------:R-:W-:Y:S01]  /*16b0*/  FFMA.FTZ R232, R213, R173.reuse, R232 ;  /* 0x000000add5e87223 */ /* 0x080fe200000100e8 */
[----:B------:R-:W-:Y:S01]  /*16c0*/  FADD.FTZ R81, R81, R173 ;  /* 0x000000ad51517221 */ /* 0x000fe20000010000 */
[----:B0-----:R-:W-:Y:S01]  /*16d0*/  FMUL.FTZ R233, R174, R173 ;  /* 0x000000adaee97220 */ /* 0x001fe20000410000 */
[----:B------:R-:W-:Y:S02]  /*16e0*/  HADD2.F32 R174, -RZ, R175.H1_H1 ;  /* 0x300000afffae7230 */ /* 0x000fe40000004100 */
[-C--:B------:R-:W-:Y:S01]  /*16f0*/  FFMA.FTZ R219, R212, R172.reuse, R219 ;  /* 0x000000acd4db7223 */ /* 0x080fe200000100db */
[----:B------:R-:W-:Y:S01]  /*1700*/  HADD2.F32 R173, -RZ, R31.H0_H0 ;  /* 0x2000001fffad7230 */ /* 0x000fe20000004100 */
[----:B------:R0:W-:Y:S01]  /*1710*/  STL [R1+0xb8], R232 ;  /* 0x0000b8e801007387 */ /* 0x0001e20000100800 */
[----:B------:R-:W-:Y:S01]  /*1720*/  FADD.FTZ R174, -R2, R174 ;  /* 0x000000ae02ae7221 */ /* 0x000fe20000010100 */
[----:B------:R-:W-:Y:S02]  /*1730*/  HADD2.F32 R175, -RZ, R179.H1_H1 ;  /* 0x300000b3ffaf7230 */ /* 0x000fe40000004100 */
[----:B------:R1:W-:Y:S01]  /*1740*/  STL [R1+0xbc], R219 ;  /* 0x0000bcdb01007387 */ /* 0x0003e20000100800 */
[----:B------:R-:W-:Y:S01]  /*1750*/  FADD.FTZ R82, R82, R172 ;  /* 0x000000ac52527221 */ /* 0x000fe20000010000 */
[----:B0-----:R-:W-:Y:S01]  /*1760*/  FMUL.FTZ R232, R173, R172 ;  /* 0x000000acade87220 */ /* 0x001fe20000410000 */
[----:B------:R-:W-:Y:S01]  /*1770*/  FADD.FTZ R173, RZ, R234 ;  /* 0x000000eaffad7221 */ /* 0x000fe20000010000 */
[----:B------:R-:W-:Y:S01]  /*1780*/  FFMA.FTZ R172, R0, R234, RZ ;  /* 0x000000ea00ac7223 */ /* 0x000fe200000100ff */
[----:B-1----:R-:W-:-:S02]  /*1790*/  FMUL.FTZ R219, R4, R174 ;  /* 0x000000ae04db7220 */ /* 0x002fc40000410000 */
        /* <DEDUP_REMOVED lines=19> */
[----:B------:R-:W-:Y:S01]  /*18d0*/  IADD3 R220, PT, PT, R220, 0x20, RZ ;  /* 0x00000020dcdc7810 */ /* 0x000fe20007ffe0ff */
[----:B--2---:R-:W-:-:S05]  /*18e0*/  FFMA.FTZ R177, R219, R175, R177 ;  /* 0x000000afdbb17223 */ /* 0x004fca00000100b1 */
[----:B------:R1:W-:Y:S02]  /*18f0*/  STL [R1+0xc0], R177 ;  /* 0x0000c0b101007387 */ /* 0x0003e40000100800 */
.L_x_3571:
[----:B------:R-:W-:Y:S05]  /*1900*/  BSYNC.RECONVERGENT B2 ;  /* 0x0000000000027941 */ /* 0x000fea0003800200 */
.L_x_3570:
[----:B------:R-:W-:Y:S04]  /*1910*/  BSSY.RECONVERGENT B2, `(.L_x_3572) ;  /* 0x0000074000027945 */ /* 0x000fe80003800200 */
[----:B------:R-:W-:Y:S05]  /*1920*/  @!P2 BRA `(.L_x_3573) ;  /* 0x0000000400c8a947 */ /* 0x000fea0003800000 */
[----:B------:R-:W2:Y:S01]  /*1930*/  LDC.64 R172, c[0x0][0x3a8] ;  /* 0x0000ea00ffac7b82 */ /* 0x000ea20000000a00 */
[----:B------:R-:W3:Y:S04]  /*1940*/  LDL.LU R216, [R1+0xa4] ;  /* 0x0000a40001d87983 */ /* 0x000ee80000300800 */
[----:B------:R-:W4:Y:S03]  /*1950*/  LDL.LU R195, [R1+0xa8] ;  /* 0x0000a80001c37983 */ /* 0x000f260000300800 */
[----:B-1----:R-:W1:Y:S01]  /*1960*/  LDC.64 R176, c[0x0][0x428] ;  /* 0x00010a00ffb07b82 */ /* 0x002e620000000a00 */
[----:B------:R-:W4:Y:S04]  /*1970*/  LDL.LU R239, [R1+0xac] ;  /* 0x0000ac0001ef7983 */ /* 0x000f280000300800 */
[----:B------:R-:W4:Y:S01]  /*1980*/  LDL.LU R217, [R1+0xb0] ;  /* 0x0000b00001d97983 */ /* 0x000f220000300800 */
[----:B------:R-:W-:Y:S01]  /*1990*/  HADD2.F32 R23, -RZ, R36.H0_H0 ;  /* 0x20000024ff177230 */ /* 0x000fe20000004100 */
[----:B------:R-:W-:Y:S01]  /*19a0*/  ISETP.NE.U32.AND P5, PT, RZ, UR10, PT ;  /* 0x0000000aff007c0c */ /* 0x000fe2000bfa5070 */
[----:B------:R-:W0:Y:S01]  /*19b0*/  LDC.64 R210, c[0x0][0x3b0] ;  /* 0x0000ec00ffd27b82 */ /* 0x000e220000000a00 */
[----:B------:R-:W4:Y:S04]  /*19c0*/  LDL.LU R231, [R1+0x94] ;  /* 0x0000940001e77983 */ /* 0x000f280000300800 */
[----:B------:R-:W4:Y:S01]  /*19d0*/  LDL.LU R230, [R1+0x98] ;  /* 0x0000980001e67983 */ /* 0x000f220000300800 */
[----:B--2---:R-:W-:-:S06]  /*19e0*/  IMAD.WIDE.U32 R172, R220, 0x10, R172 ;  /* 0x00000010dcac7825 */ /* 0x004fcc00078e00ac */
[----:B------:R-:W2:Y:S01]  /*19f0*/  LDG.E.128 R172, desc[UR6][R172.64] ;  /* 0x00000006acac7981 */ /* 0x000ea2000c1e1d00 */
[----:B-1----:R-:W-:-:S06]  /*1a00*/  IMAD.WIDE.U32 R176, R181, 0x10, R176 ;  /* 0x00000010b5b07825 */ /* 0x002fcc00078e00b0 */
[----:B------:R-:W3:Y:S01]  /*1a10*/  LDG.E.128 R176, desc[UR6][R176.64] ;  /* 0x00000006b0b07981 */ /* 0x000ee2000c1e1d00 */
[----:B------:R-:W-:-:S13]  /*1a20*/  ISETP.NE.AND.EX P5, PT, RZ, UR11, PT, P5 ;  /* 0x0000000bff007c0c */ /* 0x000fda000bfa5350 */
[----:B------:R-:W1:Y:S02]  /*1a30*/  @P5 LDC.64 R188, c[0x0][0x438] ;  /* 0x00010e00ffbc5b82 */ /* 0x000e640000000a00 */
[----:B-1----:R-:W-:-:S05]  /*1a40*/  @P5 IMAD.WIDE.U32 R188, R220, 0x10, R188 ;  /* 0x00000010dcbc5825 */ /* 0x002fca00078e00bc */
[----:B------:R0:W5:Y:S02]  /*1a50*/  @P5 LDG.E.128 R24, desc[UR6][R188.64] ;  /* 0x00000006bc185981 */ /* 0x000164000c1e1d00 */
[----:B0-----:R-:W-:-:S06]  /*1a60*/  IMAD.WIDE.U32 R188, R3, 0x8, R210 ;  /* 0x0000000803bc7825 */ /* 0x001fcc00078e00d2 */
[----:B------:R-:W5:Y:S01]  /*1a70*/  LDG.E.64 R188, desc[UR6][R188.64] ;  /* 0x00000006bcbc7981 */ /* 0x000f62000c1e1b00 */
[--C-:B--2---:R-:W-:Y:S02]  /*1a80*/  HADD2.F32 R10, -RZ, R172.reuse.H0_H0 ;  /* 0x200000acff0a7230 */ /* 0x104fe40000004100 */
[----:B------:R-:W-:Y:S02]  /*1a90*/  HADD2.F32 R14, -RZ, R172.H1_H1 ;  /* 0x300000acff0e7230 */ /* 0x000fe40000004100 */
[----:B------:R-:W-:Y:S02]  /*1aa0*/  HADD2.F32 R172, -RZ, R36.H1_H1 ;  /* 0x30000024ffac7230 */ /* 0x000fe40000004100 */
[C---:B------:R-:W-:Y:S01]  /*1ab0*/  FADD.FTZ R10, -R2.reuse, R10 ;  /* 0x0000000a020a7221 */ /* 0x040fe20000010100 */
[----:B------:R-:W-:Y:S01]  /*1ac0*/  FADD.FTZ R14, -R2, R14 ;  /* 0x0000000e020e7221 */ /* 0x000fe20000010100 */
[----:B---3--:R-:W-:Y:S02]  /*1ad0*/  HADD2.F32 R18, -RZ, R176.H0_H0 ;  /* 0x200000b0ff127230 */ /* 0x008fe40000004100 */
[C---:B-----5:R-:W-:Y:S01]  /*1ae0*/  FMUL.FTZ R10, R4.reuse, R10 ;  /* 0x0000000a040a7220 */ /* 0x060fe20000410000 */
[----:B------:R-:W-:-:S03]  /*1af0*/  FMUL.FTZ R14, R4, R14 ;  /* 0x0000000e040e7220 */ /* 0x000fc60000410000 */
[----:B------:R-:W-:Y:S01]  /*1b00*/  FFMA.FTZ R216, R10, R18, R216 ;  /* 0x000000120ad87223 */ /* 0x000fe200000100d8 */
[----:B------:R-:W-:-:S04]  /*1b10*/  FADD.FTZ R68, R68, R18 ;  /* 0x0000001244447221 */ /* 0x000fc80000010000 */
[----:B------:R0:W-:Y:S02]  /*1b20*/  STL [R1+0xa4], R216 ;  /* 0x0000a4d801007387 */ /* 0x0001e40000100800 */
[----:B0-----:R-:W-:Y:S01]  /*1b30*/  FMUL.FTZ R216, R23, R18 ;  /* 0x0000001217d87220 */ /* 0x001fe20000410000 */
[----:B------:R-:W-:Y:S02]  /*1b40*/  HADD2.F32 R23, -RZ, R176.H1_H1 ;  /* 0x300000b0ff177230 */ /* 0x000fe40000004100 */
[--C-:B------:R-:W-:Y:S02]  /*1b50*/  HADD2.F32 R18, -RZ, R173.reuse.H0_H0 ;  /* 0x200000adff127230 */ /* 0x100fe40000004100 */
[----:B------:R-:W-:Y:S01]  /*1b60*/  STL [R1+0xc], R216 ;  /* 0x00000cd801007387 */ /* 0x000fe20000100800 */
[----:B------:R-:W-:Y:S01]  /*1b70*/  FADD.FTZ R69, R69, R23 ;  /* 0x0000001745457221 */ /* 0x000fe20000010000 */
[-C--:B----4-:R-:W-:Y:S01]  /*1b80*/  FFMA.FTZ R195, R14, R23.reuse, R195 ;  /* 0x000000170ec37223 */ /* 0x090fe200000100c3 */
[----:B------:R-:W-:Y:S01]  /*1b90*/  FMUL.FTZ R252, R172, R23 ;  /* 0x00000017acfc7220 */ /* 0x000fe20000410000 */
[----:B------:R-:W-:-:S02]  /*1ba0*/  HADD2.F32 R23, -RZ, R173.H1_H1 ;  /* 0x300000adff177230 */ /* 0x000fc40000004100 */
[C---:B------:R-:W-:Y:S01]  /*1bb0*/  FADD.FTZ R18, -R2.reuse, R18 ;  /* 0x0000001202127221 */ /* 0x040fe20000010100 */
[----:B------:R-:W-:Y:S01]  /*1bc0*/  HADD2.F32 R172, -RZ, R177.H0_H0 ;  /* 0x200000b1ffac7230 */ /* 0x000fe20000004100 */
[----:B------:R-:W-:Y:S01]  /*1bd0*/  STL [R1+0xa8], R195 ;  /* 0x0000a8c301007387 */ /* 0x000fe20000100800 */
[--C-:B------:R-:W-:Y:S02]  /*1be0*/  HADD2.F32 R173, -RZ, R37.reuse.H0_H0 ;  /* 0x20000025ffad7230 */ /* 0x100fe40000004100 */
[----:B------:R-:W-:Y:S01]  /*1bf0*/  FADD.FTZ R23, -R2, R23 ;  /* 0x0000001702177221 */ /* 0x000fe20000010100 */
[----:B------:R-:W-:Y:S01]  /*1c00*/  FMUL.FTZ R18, R4, R18 ;  /* 0x0000001204127220 */ /* 0x000fe20000410000 */
[----:B------:R-:W-:Y:S01]  /*1c10*/  FADD.FTZ R70, R70, R172 ;  /* 0x000000ac46467221 */ /* 0x000fe20000010000 */
[----:B------:R-:W-:Y:S02]  /*1c20*/  HADD2.F32 R176, -RZ, R37.H1_H1 ;  /* 0x30000025ffb07230 */ /* 0x000fe40000004100 */
[----:B------:R-:W-:Y:S01]  /*1c30*/  FMUL.FTZ R248, R173, R172 ;  /* 0x000000acadf87220 */ /* 0x000fe20000410000 */
[----:B------:R-:W-:-:S02]  /*1c40*/  HADD2.F32 R173, -RZ, R177.H1_H1 ;  /* 0x300000b1ffad7230 */ /* 0x000fc40000004100 */
[----:B------:R-:W-:Y:S01]  /*1c50*/  FMUL.FTZ R23, R4, R23 ;  /* 0x0000001704177220 */ /* 0x000fe20000410000 */
[----:B------:R-:W-:Y:S01]  /*1c60*/  FFMA.FTZ R239, R18, R172, R239 ;  /* 0x000000ac12ef7223 */ /* 0x000fe200000100ef */
[----:B------:R-:W-:Y:S02]  /*1c70*/  HADD2.F32 R172, -RZ, R174.H0_H0 ;  /* 0x200000aeffac7230 */ /* 0x000fe40000004100 */
[----:B------:R-:W-:Y:S01]  /*1c80*/  FFMA.FTZ R217, R23, R173, R217 ;  /* 0x000000ad17d97223 */ /* 0x000fe200000100d9 */
[----:B------:R-:W-:Y:S01]  /*1c90*/  FADD.FTZ R71, R71, R173 ;  /* 0x000000ad47477221 */ /* 0x000fe20000010000 */
[----:B------:R-:W-:Y:S01]  /*1ca0*/  STL [R1+0xac], R239 ;  /* 0x0000acef01007387 */ /* 0x000fe20000100800 */
[----:B------:R-:W-:-:S03]  /*1cb0*/  FADD.FTZ R172, -R2, R172 ;  /* 0x000000ac02ac7221 */ /* 0x000fc60000010100 */
[----:B------:R0:W-:Y:S04]  /*1cc0*/  STL [R1+0xb0], R217 ;  /* 0x0000b0d901007387 */ /* 0x0001e80000100800 */
[----:B0-----:R-:W2:Y:S04]  /*1cd0*/  LDL.LU R217, [R1+0x9c] ;  /* 0x00009c0001d97983 */ /* 0x001ea80000300800 */
[----:B------:R-:W3:Y:S01]  /*1ce0*/  LDL.LU R177, [R1+0xa0] ;  /* 0x0000a00001b17983 */ /* 0x000ee20000300800 */
[----:B------:R-:W-:Y:S02]  /*1cf0*/  HADD2.F32 R174, -RZ, R174.H1_H1 ;  /* 0x300000aeffae7230 */ /* 0x000fe40000004100 */
[----:B------:R-:W-:Y:S01]  /*1d00*/  FMUL.FTZ R244, R176, R173 ;  /* 0x000000adb0f47220 */ /* 0x000fe20000410000 */
[----:B------:R-:W-:Y:S01]  /*1d10*/  FMUL.FTZ R195, R4, R172 ;  /* 0x000000ac04c37220 */ /* 0x000fe20000410000 */
[----:B------:R-:W-:Y:S01]  /*1d20*/  HADD2.F32 R172, -RZ, R178.H0_H0 ;  /* 0x200000b2ffac7230 */ /* 0x000fe20000004100 */
[----:B------:R-:W-:Y:S01]  /*1d30*/  IADD3 R181, PT, PT, R181, 0x20, RZ ;  /* 0x00000020b5b57810 */ /* 0x000fe20007ffe0ff */
[----:B------:R-:W-:-:S02]  /*1d40*/  HADD2.F32 R173, -RZ, R38.H0_H0 ;  /* 0x20000026ffad7230 */ /* 0x000fc40000004100 */
[----:B------:R-:W-:Y:S01]  /*1d50*/  FADD.FTZ R174, -R2, R174 ;  /* 0x000000ae02ae7221 */ /* 0x000fe20000010100 */
[----:B------:R-:W-:Y:S01]  /*1d60*/  IADD3 R3, PT, PT, R3, 0x20, RZ ;  /* 0x0000002003037810 */ /* 0x000fe20007ffe0ff */
[----:B------:R-:W-:Y:S01]  /*1d70*/  FADD.FTZ R72, R72, R172 ;  /* 0x000000ac48487221 */ /* 0x000fe20000010000 */
        /* <DEDUP_REMOVED lines=8> */
[----:B------:R-:W-:Y:S01]  /*1e00*/  IADD3 R220, PT, PT, R220, 0x20, RZ ;  /* 0x00000020dcdc7810 */ /* 0x000fe20007ffe0ff */
[----:B------:R-:W-:Y:S01]  /*1e10*/  FADD.FTZ R73, R73, R173 ;  /* 0x000000ad49497221 */ /* 0x000fe20000010000 */
[-C--:B------:R-:W-:Y:S01]  /*1e20*/  FFMA.FTZ R230, R211, R173.reuse, R230 ;  /* 0x000000add3e67223 */ /* 0x080fe200000100e6 */
[----:B------:R-:W-:Y:S01]  /*1e30*/  FMUL.FTZ R210, R4, R172 ;  /* 0x000000ac04d27220 */ /* 0x000fe20000410000 */
[----:B------:R-:W-:Y:S02]  /*1e40*/  HADD2.F32 R172, -RZ, R39.H0_H0 ;  /* 0x20000027ffac7230 */ /* 0x000fe40000004100 */
[----:B0-----:R-:W-:Y:S01]  /*1e50*/  FMUL.FTZ R231, R174, R173 ;  /* 0x000000adaee77220 */ /* 0x001fe20000410000 */
[----:B------:R-:W-:Y:S01]  /*1e60*/  HADD2.F32 R173, -RZ, R179.H0_H0 ;  /* 0x200000b3ffad7230 */ /* 0x000fe20000004100 */
[----:B------:R0:W-:Y:S01]  /*1e70*/  STL [R1+0x98], R230 ;  /* 0x000098e601007387 */ /* 0x0001e20000100800 */
[----:B------:R-:W-:-:S02]  /*1e80*/  HADD2.F32 R174, -RZ, R175.H1_H1 ;  /* 0x300000afffae7230 */ /* 0x000fc40000004100 */
[----:B------:R-:W-:Y:S02]  /*1e90*/  HADD2.F32 R179, -RZ, R179.H1_H1 ;  /* 0x300000b3ffb37230 */ /* 0x000fe40000004100 */
[----:B------:R-:W-:Y:S01]  /*1ea0*/  FADD.FTZ R74, R74, R173 ;  /* 0x000000ad4a4a7221 */ /* 0x000fe20000010000 */
[----:B------:R-:W-:Y:S02]  /*1eb0*/  FADD.FTZ R174, -R2, R174 ;  /* 0x000000ae02ae7221 */ /* 0x000fe40000010100 */
[----:B------:R-:W-:Y:S01]  /*1ec0*/  FADD.FTZ R75, R75, R179 ;  /* 0x000000b34b4b7221 */ /* 0x000fe20000010000 */
[----:B0-----:R-:W-:Y:S01]  /*1ed0*/  FMUL.FTZ R230, R172, R173 ;  /* 0x000000adace67220 */ /* 0x001fe20000410000 */
[----:B------:R-:W-:-:S04]  /*1ee0*/  FADD.FTZ R172, R222, R216 ;  /* 0x000000d8deac7221 */ /* 0x000fc80000010000 */
[----:B------:R-:W-:Y:S01]  /*1ef0*/  FADD.FTZ R172, R172, R252 ;  /* 0x000000fcacac7221 */ /* 0x000fe20000010000 */
[----:B--2---:R-:W-:Y:S01]  /*1f00*/  FFMA.FTZ R217, R210, R173, R217 ;  /* 0x000000add2d97223 */ /* 0x004fe200000100d9 */
[----:B------:R-:W-:-:S04]  /*1f10*/  FFMA.FTZ R173, R10, R216, R221 ;  /* 0x000000d80aad7223 */ /* 0x000fc800000100dd */
[----:B------:R0:W-:Y:S01]  /*1f20*/  STL [R1+0x9c], R217 ;  /* 0x00009cd901007387 */ /* 0x0001e20000100800 */
[----:B------:R-:W-:Y:S01]  /*1f30*/  FFMA.FTZ R175, R14, R252, R173 ;  /* 0x000000fc0eaf7223 */ /* 0x000fe200000100ad */
[----:B------:R-:W-:-:S03]  /*1f40*/  FADD.FTZ R173, R172, R248 ;  /* 0x000000f8acad7221 */ /* 0x000fc60000010000 */
[----:B------:R-:W-:Y:S01]  /*1f50*/  FFMA.FTZ R172, R18, R248, R175 ;  /* 0x000000f812ac7223 */ /* 0x000fe200000100af */
[----:B------:R-:W-:-:S03]  /*1f60*/  FADD.FTZ R173, R173, R244 ;  /* 0x000000f4adad7221 */ /* 0x000fc60000010000 */
[----:B------:R-:W-:Y:S01]  /*1f70*/  FFMA.FTZ R172, R23, R244, R172 ;  /* 0x000000f417ac7223 */ /* 0x000fe200000100ac */
[----:B0-----:R-:W-:Y:S01]  /*1f80*/  FMUL.FTZ R217, R4, R174 ;  /* 0x000000ae04d97220 */ /* 0x001fe20000410000 */
[----:B------:R-:W-:Y:S01]  /*1f90*/  FADD.FTZ R173, R173, R239 ;  /* 0x000000efadad7221 */ /* 0x000fe20000010000 */
[----:B------:R-:W-:Y:S02]  /*1fa0*/  HADD2.F32 R174, -RZ, R39.H1_H1 ;  /* 0x30000027ffae7230 */ /* 0x000fe40000004100 */
[----:B------:R-:W-:Y:S01]  /*1fb0*/  FFMA.FTZ R172, R195, R239, R172 ;  /* 0x000000efc3ac7223 */ /* 0x000fe200000100ac */
[----:B---3--:R-:W-:Y:S01]  /*1fc0*/  FFMA.FTZ R177, R217, R179, R177 ;  /* 0x000000b3d9b17223 */ /* 0x008fe200000100b1 */
[----:B------:R-:W-:Y:S02]  /*1fd0*/  FADD.FTZ R173, R173, R231 ;  /* 0x000000e7adad7221 */ /* 0x000fe40000010000 */
[----:B------:R-:W-:Y:S01]  /*1fe0*/  FFMA.FTZ R172, R211, R231, R172 ;  /* 0x000000e7d3ac7223 */ /* 0x000fe200000100ac */
[----:B------:R-:W-:Y:S01]  /*1ff0*/  FMUL.FTZ R216, R174, R179 ;  /* 0x000000b3aed87220 */ /* 0x000fe20000410000 */
[----:B------:R2:W-:Y:S01]  /*2000*/  STL [R1+0xa0], R177 ;  /* 0x0000a0b101007387 */ /* 0x0005e20000100800 */
[----:B------:R-:W-:Y:S01]  /*2010*/  FADD.FTZ R173, R173, R230 ;  /* 0x000000e6adad7221 */ /* 0x000fe20000010000 */
[----:B------:R-:W-:-:S03]  /*2020*/  FFMA.FTZ R172, R210, R230, R172 ;  /* 0x000000e6d2ac7223 */ /* 0x000fc600000100ac */
[----:B------:R-:W-:Y:S01]  /*2030*/  FADD.FTZ R222, R173, R216 ;  /* 0x000000d8adde7221 */ /* 0x000fe20000010000 */
[----:B------:R-:W-:-:S07]  /*2040*/  FFMA.FTZ R221, R217, R216, R172 ;  /* 0x000000d8d9dd7223 */ /* 0x000fce00000100ac */
.L_x_3573:
[----:B------:R-:W-:Y:S05]  /*2050*/  BSYNC.RECONVERGENT B2 ;  /* 0x0000000000027941 */ /* 0x000fea0003800200 */
.L_x_3572:
[----:B------:R-:W-:Y:S04]  /*2060*/  BSSY.RECONVERGENT B2, `(.L_x_3574) ;  /* 0x0000074000027945 */ /* 0x000fe80003800200 */
[----:B------:R-:W-:Y:S05]  /*2070*/  @!P3 BRA `(.L_x_3575) ;  /* 0x0000000400c8b947 */ /* 0x000fea0003800000 */
[----:B------:R-:W3:Y:S01]  /*2080*/  LDC.64 R172, c[0x0][0x3a8] ;  /* 0x0000ea00ffac7b82 */ /* 0x000ee20000000a00 */
[----:B------:R-:W4:Y:S04]  /*2090*/  LDL.LU R223, [R1+0x84] ;  /* 0x0000840001df7983 */ /* 0x000f280000300800 */
[----:B------:R-:W4:Y:S03]  /*20a0*/  LDL.LU R194, [R1+0x88] ;  /* 0x0000880001c27983 */ /* 0x000f260000300800 */
[----:B-12---:R-:W1:Y:S01]  /*20b0*/  LDC.64 R176, c[0x0][0x428] ;  /* 0x00010a00ffb07b82 */ /* 0x006e620000000a00 */
[----:B------:R-:W2:Y:S04]  /*20c0*/  LDL.LU R238, [R1+0x8c] ;  /* 0x00008c0001ee7983 */ /* 0x000ea80000300800 */
[----:B------:R-:W2:Y:S01]  /*20d0*/  LDL.LU R207, [R1+0x90] ;  /* 0x0000900001cf7983 */ /* 0x000ea20000300800 */
[----:B------:R-:W-:Y:S01]  /*20e0*/  HADD2.F32 R22, -RZ, R44.H0_H0 ;  /* 0x2000002cff167230 */ /* 0x000fe20000004100 */
[----:B------:R-:W-:Y:S01]  /*20f0*/  ISETP.NE.U32.AND P5, PT, RZ, UR10, PT ;  /* 0x0000000aff007c0c */ /* 0x000fe2000bfa5070 */
[----:B------:R-:W0:Y:S01]  /*2100*/  LDC.64 R208, c[0x0][0x3b0] ;  /* 0x0000ec00ffd07b82 */ /* 0x000e220000000a00 */
[----:B------:R-:W2:Y:S04]  /*2110*/  LDL.LU R229, [R1+0x74] ;  /* 0x0000740001e57983 */ /* 0x000ea80000300800 */
[----:B------:R-:W2:Y:S01]  /*2120*/  LDL.LU R224, [R1+0x78] ;  /* 0x0000780001e07983 */ /* 0x000ea20000300800 */
[----:B---3--:R-:W-:-:S06]  /*2130*/  IMAD.WIDE.U32 R172, R220, 0x10, R172 ;  /* 0x00000010dcac7825 */ /* 0x008fcc00078e00ac */
[----:B------:R-:W3:Y:S01]  /*2140*/  LDG.E.128 R172, desc[UR6][R172.64] ;  /* 0x00000006acac7981 */ /* 0x000ee2000c1e1d00 */
[----:B-1----:R-:W-:-:S06]  /*2150*/  IMAD.WIDE.U32 R176, R181, 0x10, R176 ;  /* 0x00000010b5b07825 */ /* 0x002fcc00078e00b0 */
[----:B------:R-:W4:Y:S01]  /*2160*/  LDG.E.128 R176, desc[UR6][R176.64] ;  /* 0x00000006b0b07981 */ /* 0x000f22000c1e1d00 */
[----:B------:R-:W-:-:S13]  /*2170*/  ISETP.NE.AND.EX P5, PT, RZ, UR11, PT, P5 ;  /* 0x0000000bff007c0c */ /* 0x000fda000bfa5350 */
[----:B------:R-:W1:Y:S02]  /*2180*/  @P5 LDC.64 R186, c[0x0][0x438] ;  /* 0x00010e00ffba5b82 */ /* 0x000e640000000a00 */
[----:B-1----:R-:W-:-:S05]  /*2190*/  @P5 IMAD.WIDE.U32 R186, R220, 0x10, R186 ;  /* 0x00000010dcba5825 */ /* 0x002fca00078e00ba */
[----:B------:R0:W5:Y:S02]  /*21a0*/  @P5 LDG.E.128 R160, desc[UR6][R186.64] ;  /* 0x00000006baa05981 */ /* 0x000164000c1e1d00 */
[----:B0-----:R-:W-:-:S06]  /*21b0*/  IMAD.WIDE.U32 R186, R3, 0x8, R208 ;  /* 0x0000000803ba7825 */ /* 0x001fcc00078e00d0 */
[----:B------:R-:W5:Y:S01]  /*21c0*/  LDG.E.64 R186, desc[UR6][R186.64] ;  /* 0x00000006baba7981 */ /* 0x000f62000c1e1b00 */
[--C-:B---3--:R-:W-:Y:S02]  /*21d0*/  HADD2.F32 R11, -RZ, R172.reuse.H0_H0 ;  /* 0x200000acff0b7230 */ /* 0x108fe40000004100 */
[----:B------:R-:W-:Y:S02]  /*21e0*/  HADD2.F32 R13, -RZ, R172.H1_H1 ;  /* 0x300000acff0d7230 */ /* 0x000fe40000004100 */
[----:B------:R-:W-:Y:S02]  /*21f0*/  HADD2.F32 R172, -RZ, R44.H1_H1 ;  /* 0x3000002cffac7230 */ /* 0x000fe40000004100 */
[C---:B------:R-:W-:Y:S01]  /*2200*/  FADD.FTZ R11, -R2.reuse, R11 ;  /* 0x0000000b020b7221 */ /* 0x040fe20000010100 */
[----:B------:R-:W-:Y:S01]  /*2210*/  FADD.FTZ R13, -R2, R13 ;  /* 0x0000000d020d7221 */ /* 0x000fe20000010100 */
[----:B----4-:R-:W-:Y:S02]  /*2220*/  HADD2.F32 R17, -RZ, R176.H0_H0 ;  /* 0x200000b0ff117230 */ /* 0x010fe40000004100 */
        /* <DEDUP_REMOVED lines=10> */
[-C--:B------:R-:W-:Y:S01]  /*22d0*/  FFMA.FTZ R194, R13, R22.reuse, R194 ;  /* 0x000000160dc27223 */ /* 0x080fe200000100c2 */
        /* <DEDUP_REMOVED lines=13> */
[----:B--2---:R-:W-:Y:S01]  /*23b0*/  FFMA.FTZ R238, R17, R172, R238 ;  /* 0x000000ac11ee7223 */ /* 0x004fe200000100ee */
        /* <DEDUP_REMOVED lines=32> */
[----:B------:R-:W-:Y:S01]  /*25c0*/  STL [R1+0x78], R224 ;  /* 0x000078e001007387 */ /* 0x000fe20000100800 */
[----:B------:R-:W-:-:S02]  /*25d0*/  HADD2.F32 R174, -RZ, R175.H1_H1 ;  /* 0x300000afffae7230 */ /* 0x000fc40000004100 */
[----:B------:R-:W-:Y:S02]  /*25e0*/  HADD2.F32 R179, -RZ, R179.H1_H1 ;  /* 0x300000b3ffb37230 */ /* 0x000fe40000004100 */
[----:B------:R-:W-:Y:S01]  /*25f0*/  FADD.FTZ R90, R90, R173 ;  /* 0x000000ad5a5a7221 */ /* 0x000fe20000010000 */
[----:B------:R-:W-:Y:S02]  /*2600*/  FADD.FTZ R174, -R2, R174 ;  /* 0x000000ae02ae7221 */ /* 0x000fe40000010100 */
[----:B------:R-:W-:Y:S01]  /*2610*/  FADD.FTZ R91, R91, R179 ;  /* 0x000000b35b5b7221 */ /* 0x000fe20000010000 */
[----:B--2---:R-:W-:-:S05]  /*2620*/  FFMA.FTZ R207, R208, R173, R207 ;  /* 0x000000add0cf7223 */ /* 0x004fca00000100cf */
[----:B------:R0:W-:Y:S02]  /*2630*/  STL [R1+0x7c], R207 ;  /* 0x00007ccf01007387 */ /* 0x0001e40000100800 */
[----:B0-----:R-:W-:Y:S01]  /*2640*/  FMUL.FTZ R207, R172, R173 ;  /* 0x000000adaccf7220 */ /* 0x001fe20000410000 */
[----:B------:R-:W-:Y:S01]  /*2650*/  FADD.FTZ R172, R222, R223 ;  /* 0x000000dfdeac7221 */ /* 0x000fe20000010000 */
[----:B------:R-:W-:Y:S01]  /*2660*/  FFMA.FTZ R173, R11, R223, R221 ;  /* 0x000000df0bad7223 */ /* 0x000fe200000100dd */
[----:B------:R-:W-:Y:S01]  /*2670*/  FMUL.FTZ R223, R4, R174 ;  /* 0x000000ae04df7220 */ /* 0x000fe20000410000 */
[----:B------:R-:W-:Y:S02]  /*2680*/  HADD2.F32 R174, -RZ, R47.H1_H1 ;  /* 0x3000002fffae7230 */ /* 0x000fe40000004100 */
[----:B------:R-:W-:Y:S01]  /*2690*/  FADD.FTZ R172, R172, R251 ;  /* 0x000000fbacac7221 */ /* 0x000fe20000010000 */
[----:B------:R-:W-:Y:S01]  /*26a0*/  FFMA.FTZ R175, R13, R251, R173 ;  /* 0x000000fb0daf7223 */ /* 0x000fe200000100ad */
[----:B---3--:R-:W-:-:S02]  /*26b0*/  FFMA.FTZ R177, R223, R179, R177 ;  /* 0x000000b3dfb17223 */ /* 0x008fc400000100b1 */
[----:B------:R-:W-:Y:S01]  /*26c0*/  FADD.FTZ R173, R172, R247 ;  /* 0x000000f7acad7221 */ /* 0x000fe20000010000 */
[----:B------:R-:W-:Y:S01]  /*26d0*/  FFMA.FTZ R172, R17, R247, R175 ;  /* 0x000000f711ac7223 */ /* 0x000fe200000100af */
[----:B------:R-:W-:Y:S01]  /*26e0*/  FMUL.FTZ R224, R174, R179 ;  /* 0x000000b3aee07220 */ /* 0x000fe20000410000 */
        /* <DEDUP_REMOVED lines=10> */
[----:B---3--:R-:W-:-:S07]  /*2790*/  FFMA.FTZ R221, R223, R224, R172 ;  /* 0x000000e0dfdd7223 */ /* 0x008fce00000100ac */
.L_x_3575:
[----:B------:R-:W-:Y:S05]  /*27a0*/  BSYNC.RECONVERGENT B2 ;  /* 0x0000000000027941 */ /* 0x000fea0003800200 */
.L_x_3574:
        /* <DEDUP_REMOVED lines=8> */
[----:B------:R-:W-:-:S02]  /*2830*/  ISETP.NE.U32.AND P5, PT, RZ, UR10, PT ;  /* 0x0000000aff007c0c */ /* 0x000fc4000bfa5070 */
[----:B------:R-:W0:Y:S01]  /*2840*/  LDC.64 R184, c[0x0][0x3b0] ;  /* 0x0000ec00ffb87b82 */ /* 0x000e220000000a00 */
[----:B------:R-:W2:Y:S01]  /*2850*/  LDL.LU R204, [R1+0x54] ;  /* 0x0000540001cc7983 */ /* 0x000ea20000300800 */
[----:B---3--:R-:W-:Y:S01]  /*2860*/  IMAD.WIDE.U32 R20, R220, 0x10, R20 ;  /* 0x00000010dc147825 */ /* 0x008fe200078e0014 */
[----:B------:R-:W-:Y:S02]  /*2870*/  ISETP.NE.AND.EX P5, PT, RZ, UR11, PT, P5 ;  /* 0x0000000bff007c0c */ /* 0x000fe4000bfa5350 */
[----:B------:R-:W3:Y:S04]  /*2880*/  LDL.LU R226, [R1+0x58] ;  /* 0x0000580001e27983 */ /* 0x000ee80000300800 */
[----:B------:R1:W4:Y:S02]  /*2890*/  LDG.E.128 R172, desc[UR6][R20.64] ;  /* 0x0000000614ac7981 */ /* 0x000324000c1e1d00 */
[----:B-1----:R-:W-:-:S05]  /*28a0*/  IMAD.WIDE.U32 R20, R181, 0x10, R176 ;  /* 0x00000010b5147825 */ /* 0x002fca00078e00b0 */
[----:B------:R1:W2:Y:S02]  /*28b0*/  LDG.E.128 R176, desc[UR6][R20.64] ;  /* 0x0000000614b07981 */ /* 0x0002a4000c1e1d00 */
[----:B-1----:R-:W1:Y:S02]  /*28c0*/  @P5 LDC.64 R20, c[0x0][0x438] ;  /* 0x00010e00ff145b82 */ /* 0x002e640000000a00 */
[----:B-1----:R-:W-:-:S05]  /*28d0*/  @P5 IMAD.WIDE.U32 R20, R220, 0x10, R20 ;  /* 0x00000010dc145825 */ /* 0x002fca00078e0014 */
[----:B------:R0:W5:Y:S02]  /*28e0*/  @P5 LDG.E.128 R164, desc[UR6][R20.64] ;  /* 0x0000000614a45981 */ /* 0x000164000c1e1d00 */
[----:B0-----:R-:W-:-:S05]  /*28f0*/  IMAD.WIDE.U32 R20, R3, 0x8, R184 ;  /* 0x0000000803147825 */ /* 0x001fca00078e00b8 */
[----:B------:R0:W5:Y:S02]  /*2900*/  LDG.E.64 R184, desc[UR6][R20.64] ;  /* 0x0000000614b87981 */ /* 0x000164000c1e1b00 */
[----:B0-----:R-:W-:Y:S02]  /*2910*/  HADD2.F32 R21, -RZ, R52.H0_H0 ;  /* 0x20000034ff157230 */ /* 0x001fe40000004100 */
[--C-:B----4-:R-:W-:Y:S02]  /*2920*/  HADD2.F32 R12, -RZ, R172.reuse.H0_H0 ;  /* 0x200000acff0c7230 */ /* 0x110fe40000004100 */
[----:B------:R-:W-:Y:S02]  /*2930*/  HADD2.F32 R16, -RZ, R172.H1_H1 ;  /* 0x300000acff107230 */ /* 0x000fe40000004100 */
[----:B------:R-:W-:Y:S02]  /*2940*/  HADD2.F32 R172, -RZ, R52.H1_H1 ;  /* 0x30000034ffac7230 */ /* 0x000fe40000004100 */
[C---:B------:R-:W-:Y:S01]  /*2950*/  FADD.FTZ R12, -R2.reuse, R12 ;  /* 0x0000000c020c7221 */ /* 0x040fe20000010100 */
[----:B------:R-:W-:-:S03]  /*2960*/  FADD.FTZ R16, -R2, R16 ;  /* 0x0000001002107221 */ /* 0x000fc60000010100 */
[C---:B-----5:R-:W-:Y:S01]  /*2970*/  FMUL.FTZ R12, R4.reuse, R12 ;  /* 0x0000000c040c7220 */ /* 0x060fe20000410000 */
[----:B------:R-:W-:Y:S01]  /*2980*/  FMUL.FTZ R16, R4, R16 ;  /* 0x0000001004107220 */ /* 0x000fe20000410000 */
[----:B--2---:R-:W-:-:S05]  /*2990*/  HADD2.F32 R20, -RZ, R176.H0_H0 ;  /* 0x200000b0ff147230 */ /* 0x004fca0000004100 */
        /* <DEDUP_REMOVED lines=30> */
[----:B------:R-:W4:Y:S01]  /*2b80*/  LDL.LU R177, [R1+0x60] ;  /* 0x0000600001b17983 */ /* 0x000f220000300800 */
        /* <DEDUP_REMOVED lines=19> */
[-C--:B---3--:R-:W-:Y:S01]  /*2cc0*/  FFMA.FTZ R226, R206, R173.reuse, R226 ;  /* 0x000000adcee27223 */ /* 0x088fe200000100e2 */
[----:B------:R-:W-:Y:S01]  /*2cd0*/  FMUL.FTZ R205, R174, R173 ;  /* 0x000000adaecd7220 */ /* 0x000fe20000410000 */
[----:B------:R-:W-:Y:S02]  /*2ce0*/  HADD2.F32 R173, -RZ, R179.H0_H0 ;  /* 0x200000b3ffad7230 */ /* 0x000fe40000004100 */
[----:B------:R-:W-:Y:S02]  /*2cf0*/  HADD2.F32 R174, -RZ, R175.H1_H1 ;  /* 0x300000afffae7230 */ /* 0x000fe40000004100 */
[----:B0-----:R-:W-:Y:S01]  /*2d00*/  FMUL.FTZ R204, R4, R172 ;  /* 0x000000ac04cc7220 */ /* 0x001fe20000410000 */
[----:B------:R-:W-:Y:S01]  /*2d10*/  HADD2.F32 R172, -RZ, R55.H0_H0 ;  /* 0x20000037ffac7230 */ /* 0x000fe20000004100 */
[----:B------:R-:W-:Y:S01]  /*2d20*/  STL [R1+0x58], R226 ;  /* 0x000058e201007387 */ /* 0x000fe20000100800 */
[----:B------:R-:W-:Y:S01]  /*2d30*/  FADD.FTZ R98, R98, R173 ;  /* 0x000000ad62627221 */ /* 0x000fe20000010000 */
[----:B------:R-:W-:Y:S01]  /*2d40*/  FADD.FTZ R174, -R2, R174 ;  /* 0x000000ae02ae7221 */ /* 0x000fe20000010100 */
[----:B------:R-:W-:-:S05]  /*2d50*/  HADD2.F32 R179, -RZ, R179.H1_H1 ;  /* 0x300000b3ffb37230 */ /* 0x000fca0000004100 */
        /* <DEDUP_REMOVED lines=10> */
[----:B----4-:R-:W-:-:S02]  /*2e00*/  FFMA.FTZ R177, R225, R179, R177 ;  /* 0x000000b3e1b17223 */ /* 0x010fc400000100b1 */
        /* <DEDUP_REMOVED lines=14> */
.L_x_3577:
[----:B------:R-:W-:Y:S05]  /*2ef0*/  BSYNC.RECONVERGENT B2 ;  /* 0x0000000000027941 */ /* 0x000fea0003800200 */
.L_x_3576:
[----:B------:R-:W-:-:S13]  /*2f00*/  ISETP.GE.U32.AND P5, PT, R7, 0xa0, PT ;  /* 0x000000a00700780c */ /* 0x000fda0003fa6070 */
[----:B------:R-:W-:Y:S05]  /*2f10*/  @!P5 BRA `(.L_x_3578) ;  /* 0x0000000c0038d947 */ /* 0x000fea0003800000 */
[----:B------:R-:W-:Y:S01]  /*2f20*/  ISETP.NE.U32.AND P6, PT, RZ, UR10, PT ;  /* 0x0000000aff007c0c */ /* 0x000fe2000bfc5070 */
[----:B-12---:R-:W1:Y:S01]  /*2f30*/  LDC.64 R176, c[0x0][0x428] ;  /* 0x00010a00ffb07b82 */ /* 0x006e620000000a00 */
[----:B------:R-:W2:Y:S02]  /*2f40*/  LDL.LU R202, [R1+0x44] ;  /* 0x0000440001ca7983 */ /* 0x000ea40000300800 */
[----:B------:R-:W-:Y:S02]  /*2f50*/  ISETP.NE.AND.EX P6, PT, RZ, UR11, PT, P6 ;  /* 0x0000000bff007c0c */ /* 0x000fe4000bfc5360 */
[----:B------:R-:W3:Y:S03]  /*2f60*/  LDL.LU R201, [R1+0x48] ;  /* 0x0000480001c97983 */ /* 0x000ee60000300800 */
[----:B------:R-:W4:Y:S01]  /*2f70*/  LDC.64 R192, c[0x0][0x3b0] ;  /* 0x0000ec00ffc07b82 */ /* 0x000f220000000a00 */
[----:B------:R-:W3:Y:S04]  /*2f80*/  LDL.LU R200, [R1+0x4c] ;  /* 0x00004c0001c87983 */ /* 0x000ee80000300800 */
[----:B------:R-:W3:Y:S03]  /*2f90*/  LDL.LU R215, [R1+0x50] ;  /* 0x0000500001d77983 */ /* 0x000ee60000300800 */
[----:B------:R-:W0:Y:S01]  /*2fa0*/  @P6 LDC.64 R172, c[0x0][0x438] ;  /* 0x00010e00ffac6b82 */ /* 0x000e220000000a00 */
[----:B------:R-:W3:Y:S04]  /*2fb0*/  LDL.LU R214, [R1+0x34] ;  /* 0x0000340001d67983 */ /* 0x000ee80000300800 */
[----:B------:R-:W3:Y:S01]  /*2fc0*/  LDL.LU R227, [R1+0x38] ;  /* 0x0000380001e37983 */ /* 0x000ee20000300800 */
[----:B-1----:R-:W-:-:S03]  /*2fd0*/  IMAD.WIDE.U32 R176, R181, 0x10, R176 ;  /* 0x00000010b5b07825 */ /* 0x002fc600078e00b0 */
[----:B------:R-:W3:Y:S04]  /*2fe0*/  LDL.LU R228, [R1+0x3c] ;  /* 0x00003c0001e47983 */ /* 0x000ee80000300800 */
[----:B------:R-:W2:Y:S01]  /*2ff0*/  LDG.E.128 R176, desc[UR6][R176.64] ;  /* 0x00000006b0b07981 */ /* 0x000ea2000c1e1d00 */
[----:B0-----:R-:W-:-:S05]  /*3000*/  @P6 IMAD.WIDE.U32 R172, R220, 0x10, R172 ;  /* 0x00000010dcac6825 */ /* 0x001fca00078e00ac */
[----:B------:R0:W5:Y:S02]  /*3010*/  @P6 LDG.E.128 R168, desc[UR6][R172.64] ;  /* 0x00000006aca86981 */ /* 0x000164000c1e1d00 */
[----:B0-----:R-:W0:Y:S02]  /*3020*/  LDC.64 R172, c[0x0][0x3a8] ;  /* 0x0000ea00ffac7b82 */ /* 0x001e240000000a00 */
[----:B0-----:R-:W-:-:S06]  /*3030*/  IMAD.WIDE.U32 R172, R220, 0x10, R172 ;  /* 0x00000010dcac7825 */ /* 0x001fcc00078e00ac */
[----:B------:R-:W3:Y:S01]  /*3040*/  LDG.E.128 R172, desc[UR6][R172.64] ;  /* 0x00000006acac7981 */ /* 0x000ee2000c1e1d00 */
[----:B----4-:R-:W-:-:S06]  /*3050*/  IMAD.WIDE.U32 R192, R3, 0x8, R192 ;  /* 0x0000000803c07825 */ /* 0x010fcc00078e00c0 */
[----:B------:R-:W5:Y:S01]  /*3060*/  LDG.E.64 R192, desc[UR6][R192.64] ;  /* 0x00000006c0c07981 */ /* 0x000f62000c1e1b00 */
[--C-:B---3--:R-:W-:Y:S02]  /*3070*/  HADD2.F32 R182, -RZ, R172.reuse.H0_H0 ;  /* 0x200000acffb67230 */ /* 0x108fe40000004100 */
[----:B------:R-:W-:Y:S02]  /*3080*/  HADD2.F32 R181, -RZ, R172.H1_H1 ;  /* 0x300000acffb57230 */ /* 0x000fe40000004100 */
[--C-:B------:R-:W-:Y:S02]  /*3090*/  HADD2.F32 R198, -RZ, R173.reuse.H0_H0 ;  /* 0x200000adffc67230 */ /* 0x100fe40000004100 */
[----:B------:R-:W-:Y:S02]  /*30a0*/  HADD2.F32 R199, -RZ, R173.H1_H1 ;  /* 0x300000adffc77230 */ /* 0x000fe40000004100 */
[--C-:B------:R-:W-:Y:S02]  /*30b0*/  HADD2.F32 R173, -RZ, R174.reuse.H0_H0 ;  /* 0x200000aeffad7230 */ /* 0x100fe40000004100 */
[----:B------:R-:W-:-:S02]  /*30c0*/  HADD2.F32 R172, -RZ, R174.H1_H1 ;  /* 0x300000aeffac7230 */ /* 0x000fc40000004100 */
        /* <DEDUP_REMOVED lines=10> */
[----:B--2---:R-:W-:-:S02]  /*3170*/  HADD2.F32 R197, -RZ, R176.H0_H0 ;  /* 0x200000b0ffc57230 */ /* 0x004fc40000004100 */
[----:B-----5:R-:W-:Y:S01]  /*3180*/  FMUL.FTZ R182, R4, R182 ;  /* 0x000000b604b67220 */ /* 0x020fe20000410000 */
[----:B------:R-:W-:Y:S02]  /*3190*/  HADD2.F32 R198, -RZ, R60.H0_H0 ;  /* 0x2000003cffc67230 */ /* 0x000fe40000004100 */
[----:B------:R-:W-:Y:S01]  /*31a0*/  FADD.FTZ R100, R100, R197 ;  /* 0x000000c564647221 */ /* 0x000fe20000010000 */
[-C--:B------:R-:W-:Y:S02]  /*31b0*/  FFMA.FTZ R202, R182, R197.reuse, R202 ;  /* 0x000000c5b6ca7223 */ /* 0x080fe400000100ca */
[----:B------:R-:W-:Y:S01]  /*31c0*/  FMUL.FTZ R241, R198, R197 ;  /* 0x000000c5c6f17220 */ /* 0x000fe20000410000 */
[C---:B------:R-:W-:Y:S01]  /*31d0*/  FMUL.FTZ R197, R4.reuse, R181 ;  /* 0x000000b504c57220 */ /* 0x040fe20000410000 */
[----:B------:R-:W-:Y:S02]  /*31e0*/  HADD2.F32 R176, -RZ, R176.H1_H1 ;  /* 0x300000b0ffb07230 */ /* 0x000fe40000004100 */
[----:B------:R-:W-:Y:S01]  /*31f0*/  FMUL.FTZ R198, R4, R175 ;  /* 0x000000af04c67220 */ /* 0x000fe20000410000 */
[----:B------:R-:W-:-:S02]  /*3200*/  HADD2.F32 R181, -RZ, R60.H1_H1 ;  /* 0x3000003cffb57230 */ /* 0x000fc40000004100 */
[----:B------:R-:W-:Y:S02]  /*3210*/  HADD2.F32 R175, -RZ, R177.H0_H0 ;  /* 0x200000b1ffaf7230 */ /* 0x000fe40000004100 */
[----:B------:R-:W-:Y:S01]  /*3220*/  FADD.FTZ R101, R101, R176 ;  /* 0x000000b065657221 */ /* 0x000fe20000010000 */
[-C--:B------:R-:W-:Y:S01]  /*3230*/  FFMA.FTZ R201, R197, R176.reuse, R201 ;  /* 0x000000b0c5c97223 */ /* 0x080fe200000100c9 */
[----:B------:R-:W-:Y:S01]  /*3240*/  FMUL.FTZ R236, R181, R176 ;  /* 0x000000b0b5ec7220 */ /* 0x000fe20000410000 */
[----:B------:R-:W-:Y:S02]  /*3250*/  HADD2.F32 R176, -RZ, R61.H0_H0 ;  /* 0x2000003dffb07230 */ /* 0x000fe40000004100 */
[-C--:B------:R-:W-:Y:S01]  /*3260*/  FFMA.FTZ R200, R198, R175.reuse, R200 ;  /* 0x000000afc6c87223 */ /* 0x080fe200000100c8 */
[----:B------:R0:W-:Y:S01]  /*3270*/  STL [R1+0x44], R202 ;  /* 0x000044ca01007387 */ /* 0x0001e20000100800 */
[----:B------:R-:W-:Y:S01]  /*3280*/  FADD.FTZ R102, R102, R175 ;  /* 0x000000af66667221 */ /* 0x000fe20000010000 */
[----:B------:R-:W-:-:S02]  /*3290*/  FMUL.FTZ R235, R176, R175 ;  /* 0x000000afb0eb7220 */ /* 0x000fc40000410000 */
[----:B------:R-:W-:Y:S01]  /*32a0*/  STL [R1+0x48], R201 ;  /* 0x000048c901007387 */ /* 0x000fe20000100800 */
[----:B------:R-:W-:-:S03]  /*32b0*/  HADD2.F32 R175, -RZ, R177.H1_H1 ;  /* 0x300000b1ffaf7230 */ /* 0x000fc60000004100 */
[----:B------:R1:W-:Y:S04]  /*32c0*/  STL [R1+0x4c], R200 ;  /* 0x00004cc801007387 */ /* 0x0003e80000100800 */
[----:B------:R-:W2:Y:S01]  /*32d0*/  LDL.LU R177, [R1+0x40] ;  /* 0x0000400001b17983 */ /* 0x000ea20000300800 */
[C---:B0-----:R-:W-:Y:S01]  /*32e0*/  FMUL.FTZ R202, R4.reuse, R174 ;  /* 0x000000ae04ca7220 */ /* 0x041fe20000410000 */
[----:B------:R-:W-:Y:S02]  /*32f0*/  HADD2.F32 R174, -RZ, R61.H1_H1 ;  /* 0x3000003dffae7230 */ /* 0x000fe40000004100 */
[----:B-1----:R-:W-:-:S03]  /*3300*/  FMUL.FTZ R200, R4, R173 ;  /* 0x000000ad04c87220 */ /* 0x002fc60000410000 */
[-C--:B------:R-:W-:Y:S01]  /*3310*/  FMUL.FTZ R201, R174, R175.reuse ;  /* 0x000000afaec97220 */ /* 0x080fe20000410000 */
[----:B------:R-:W-:Y:S02]  /*3320*/  HADD2.F32 R173, -RZ, R178.H0_H0 ;  /* 0x200000b2ffad7230 */ /* 0x000fe40000004100 */
[----:B------:R-:W-:Y:S01]  /*3330*/  FFMA.FTZ R215, R202, R175, R215 ;  /* 0x000000afcad77223 */ /* 0x000fe200000100d7 */
[----:B------:R-:W-:Y:S02]  /*3340*/  HADD2.F32 R174, -RZ, R62.H0_H0 ;  /* 0x2000003effae7230 */ /* 0x000fe40000004100 */
[----:B------:R-:W-:Y:S01]  /*3350*/  FADD.FTZ R104, R104, R173 ;  /* 0x000000ad68687221 */ /* 0x000fe20000010000 */
[-C--:B------:R-:W-:Y:S02]  /*3360*/  FFMA.FTZ R214, R200, R173.reuse, R214 ;  /* 0x000000adc8d67223 */ /* 0x080fe400000100d6 */
[----:B------:R-:W-:Y:S01]  /*3370*/  FMUL.FTZ R199, R174, R173 ;  /* 0x000000adaec77220 */ /* 0x000fe20000410000 */
[----:B------:R0:W-:Y:S01]  /*3380*/  STL [R1+0x50], R215 ;  /* 0x000050d701007387 */ /* 0x0001e20000100800 */
[----:B------:R-:W-:-:S02]  /*3390*/  HADD2.F32 R173, -RZ, R178.H1_H1 ;  /* 0x300000b2ffad7230 */ /* 0x000fc40000004100 */
[----:B0-----:R-:W-:Y:S01]  /*33a0*/  FMUL.FTZ R215, R4, R172 ;  /* 0x000000ac04d77220 */ /* 0x001fe20000410000 */
[----:B------:R-:W-:-:S03]  /*33b0*/  HADD2.F32 R172, -RZ, R62.H1_H1 ;  /* 0x3000003effac7230 */ /* 0x000fc60000004100 */
[----:B------:R-:W-:Y:S01]  /*33c0*/  FFMA.FTZ R227, R215, R173, R227 ;  /* 0x000000add7e37223 */ /* 0x000fe200000100e3 */
[----:B------:R0:W-:Y:S01]  /*33d0*/  STL [R1+0x34], R214 ;  /* 0x000034d601007387 */ /* 0x0001e20000100800 */
[----:B------:R-:W-:Y:S01]  /*33e0*/  FADD.FTZ R105, R105, R173 ;  /* 0x000000ad69697221 */ /* 0x000fe20000010000 */
[----:B------:R-:W-:Y:S01]  /*33f0*/  FADD.FTZ R103, R103, R175 ;  /* 0x000000af67677221 */ /* 0x000fe20000010000 */
[----:B------:R-:W-:Y:S01]  /*3400*/  FADD.FTZ R174, R222, R241 ;  /* 0x000000f1deae7221 */ /* 0x000fe20000010000 */
[----:B------:R1:W-:Y:S01]  /*3410*/  STL [R1+0x38], R227 ;  /* 0x000038e301007387 */ /* 0x0003e20000100800 */
[----:B------:R-:W-:Y:S01]  /*3420*/  FFMA.FTZ R175, R182, R241, R221 ;  /* 0x000000f1b6af7223 */ /* 0x000fe200000100dd */
[----:B0-----:R-:W-:Y:S01]  /*3430*/  FMUL.FTZ R214, R172, R173 ;  /* 0x000000adacd67220 */ /* 0x001fe20000410000 */
[----:B------:R-:W-:Y:S02]  /*3440*/  HADD2.F32 R173, -RZ, R179.H0_H0 ;  /* 0x200000b3ffad7230 */ /* 0x000fe40000004100 */
[----:B-1----:R-:W-:Y:S01]  /*3450*/  FMUL.FTZ R227, R4, R3 ;  /* 0x0000000304e37220 */ /* 0x002fe20000410000 */
[----:B------:R-:W-:Y:S01]  /*3460*/  FADD.FTZ R3, R174, R236 ;  /* 0x000000ecae037221 */ /* 0x000fe20000010000 */
[----:B------:R-:W-:Y:S01]  /*3470*/  FFMA.FTZ R174, R197, R236, R175 ;  /* 0x000000ecc5ae7223 */ /* 0x000fe200000100af */
[----:B------:R-:W-:-:S02]  /*3480*/  HADD2.F32 R175, -RZ, R63.H0_H0 ;  /* 0x2000003fffaf7230 */ /* 0x000fc40000004100 */
[-C--:B------:R-:W-:Y:S01]  /*3490*/  FFMA.FTZ R228, R227, R173.reuse, R228 ;  /* 0x000000ade3e47223 */ /* 0x080fe200000100e4 */
[----:B------:R-:W-:Y:S02]  /*34a0*/  HADD2.F32 R172, -RZ, R179.H1_H1 ;  /* 0x300000b3ffac7230 */ /* 0x000fe40000004100 */
[----:B------:R-:W-:Y:S01]  /*34b0*/  FADD.FTZ R106, R106, R173 ;  /* 0x000000ad6a6a7221 */ /* 0x000fe20000010000 */
[----:B------:R-:W-:Y:S01]  /*34c0*/  FMUL.FTZ R176, R4, R2 ;  /* 0x0000000204b07220 */ /* 0x000fe20000410000 */
[----:B------:R0:W-:Y:S02]  /*34d0*/  STL [R1+0x3c], R228 ;  /* 0x00003ce401007387 */ /* 0x0001e40000100800 */
[----:B0-----:R-:W-:Y:S01]  /*34e0*/  FMUL.FTZ R228, R175, R173 ;  /* 0x000000adafe47220 */ /* 0x001fe20000410000 */
[----:B------:R-:W-:Y:S01]  /*34f0*/  HADD2.F32 R173, -RZ, R63.H1_H1 ;  /* 0x3000003fffad7230 */ /* 0x000fe20000004100 */
[----:B------:R3:W-:Y:S04]  /*3500*/  STL [R1+0x1c], R176 ;  /* 0x00001cb001007387 */ /* 0x0007e80000100800 */
        /* <DEDUP_REMOVED lines=14> */
[----:B--2---:R-:W-:-:S05]  /*35f0*/  FFMA.FTZ R177, R176, R172, R177 ;  /* 0x000000acb0b17223 */ /* 0x004fca00000100b1 */
[----:B------:R3:W-:Y:S04]  /*3600*/  STL [R1+0x40], R177 ;  /* 0x000040b101007387 */ /* 0x0007e80000100800 */
[----:B------:R3:W-:Y:S01]  /*3610*/  STL [R1+0x18], R173 ;  /* 0x000018ad01007387 */ /* 0x0007e20000100800 */
[----:B------:R-:W-:Y:S05]  /*3620*/  BRA `(.L_x_3578) ;  /* 0x0000000400747947 */ /* 0x000fea0003800000 */
.L_x_3569:
[----:B--2---:R-:W2:Y:S01]  /*3630*/  LDL R172, [R1+0x10] ;  /* 0x0000100001ac7983 */ /* 0x004ea20000100800 */
[----:B------:R-:W-:Y:S01]  /*3640*/  MOV R9, UR15 ;  /* 0x0000000f00097c02 */ /* 0x000fe20008000f00 */
[----:B------:R-:W-:-:S04]  /*3650*/  UISETP.NE.U32.AND UP0, UPT, UR10, URZ, UPT ;  /* 0x000000ff0a00728c */ /* 0x000fc8000bf05070 */
[----:B------:R-:W-:Y:S01]  /*3660*/  IMAD R3, R6, R9, RZ ;  /* 0x0000000906037224 */ /* 0x000fe200078e02ff */
[----:B------:R-:W-:-:S04]  /*3670*/  UISETP.NE.AND.EX UP0, UPT, UR11, URZ, UPT, UP0 ;  /* 0x000000ff0b00728c */ /* 0x000fc8000bf05300 */
[----:B------:R-:W-:-:S04]  /*3680*/  SHF.R.S32.HI R2, RZ, 0x1f, R3 ;  /* 0x0000001fff027819 */ /* 0x000fc80000011403 */
[----:B------:R-:W-:Y:S02]  /*3690*/  LEA.HI R3, R2, R3, RZ, 0x3 ;  /* 0x0000000302037211 */ /* 0x000fe400078f18ff */
[----:B--2---:R-:W-:-:S13]  /*36a0*/  ISETP.GE.AND P0, PT, R172, 0x1, PT ;  /* 0x00000001ac00780c */ /* 0x004fda0003f06270 */
[----:B------:R-:W-:Y:S02]  /*36b0*/  @P0 IADD3 R2, PT, PT, R172, -0x1, RZ ;  /* 0xffffffffac020810 */ /* 0x000fe40007ffe0ff */
[----:B------:R-:W1:Y:S03]  /*36c0*/  S2R R172, SR_TID.X ;  /* 0x0000000000ac7919 */ /* 0x000e660000002100 */
[----:B------:R-:W-:-:S05]  /*36d0*/  @P0 IMAD R2, R2, R9, RZ ;  /* 0x0000000902020224 */ /* 0x000fca00078e02ff */
[----:B------:R-:W-:-:S04]  /*36e0*/  @P0 SHF.R.S32.HI R8, RZ, 0x1f, R2 ;  /* 0x0000001fff080819 */ /* 0x000fc80000011402 */
[----:B------:R-:W-:Y:S02]  /*36f0*/  @P0 LEA.HI R2, R8, R2, RZ, 0x3 ;  /* 0x0000000208020211 */ /* 0x000fe400078f18ff */
[----:B-1----:R-:W-:Y:S01]  /*3700*/  LOP3.LUT R8, R172, 0x1f, RZ, 0xc0, !PT ;  /* 0x0000001fac087812 */ /* 0x002fe200078ec0ff */
[----:B------:R-:W-:-:S03]  /*3710*/  HFMA2 R172, -RZ, RZ, 0, 0 ;  /* 0x00000000ffac7431 */ /* 0x000fc600000001ff */
[-C--:B------:R-:W-:Y:S02]  /*3720*/  LEA.HI.SX32 R3, R3, R8.reuse, 0x1d ;  /* 0x0000000803037211 */ /* 0x080fe400078feaff */
[----:B------:R-:W-:-:S03]  /*3730*/  @P0 LEA.HI.SX32 R172, R2, R8, 0x1d ;  /* 0x0000000802ac0211 */ /* 0x000fc600078feaff */
[----:B------:R1:W-:Y:S01]  /*3740*/  STL [R1+0x14], R3 ;  /* 0x0000140301007387 */ /* 0x0003e20000100800 */
[----:B------:R-:W-:Y:S01]  /*3750*/  MOV R173, R3 ;  /* 0x0000000300ad7202 */ /* 0x000fe20000000f00 */
[----:B------:R-:W-:Y:S06]  /*3760*/  BRA.U UP0, `(.L_x_3579) ;  /* 0x0000000100707547 */ /* 0x000fec000b800000 */
[C---:B------:R-:W-:Y:S02]  /*3770*/  ISETP.GE.U32.AND P1, PT, R7.reuse, 0x20, PT ;  /* 0x000000200700780c */ /* 0x040fe40003f26070 */
[----:B------:R-:W-:-:S11]  /*3780*/  ISETP.GE.U32.AND P2, PT, R7, 0x40, PT ;  /* 0x000000400700780c */ /* 0x000fd60003f46070 */
[----:B-1----:R-:W1:Y:S01]  /*3790*/  @P1 LDC.64 R2, c[0x0][0x3b0] ;  /* 0x0000ec00ff021b82 */ /* 0x002e620000000a00 */
[----:B------:R-:W-:Y:S01]  /*37a0*/  ISETP.GE.U32.AND P3, PT, R7, 0x60, PT ;  /* 0x000000600700780c */ /* 0x000fe20003f66070 */
[----:B-1----:R-:W-:-:S05]  /*37b0*/  @P1 IMAD.WIDE.U32 R2, R172, 0x8, R2 ;  /* 0x00000008ac021825 */ /* 0x002fca00078e0002 */
[----:B------:R1:W5:Y:S01]  /*37c0*/  @P1 LDG.E.64 R190, desc[UR6][R2.64] ;  /* 0x0000000602be1981 */ /* 0x000362000c1e1b00 */
[----:B------:R-:W-:Y:S01]  /*37d0*/  @P1 IADD3 R172, PT, PT, R172, 0x20, RZ ;  /* 0x00000020acac1810 */ /* 0x000fe20007ffe0ff */
[----:B-1----:R-:W1:Y:S01]  /*37e0*/  @P2 LDC.64 R2, c[0x0][0x3b0] ;  /* 0x0000ec00ff022b82 */ /* 0x002e620000000a00 */
[----:B------:R-:W-:-:S03]  /*37f0*/  ISETP.GE.U32.AND P4, PT, R7, 0x80, PT ;  /* 0x000000800700780c */ /* 0x000fc60003f86070 */
[----:B-1----:R-:W-:-:S05]  /*3800*/  @P2 IMAD.WIDE.U32 R2, R172, 0x8, R2 ;  /* 0x00000008ac022825 */ /* 0x002fca00078e0002 */
[----:B------:R1:W5:Y:S01]  /*3810*/  @P2 LDG.E.64 R188, desc[UR6][R2.64] ;  /* 0x0000000602bc2981 */ /* 0x000362000c1e1b00 */
[----:B------:R-:W-:Y:S01]  /*3820*/  @P2 IADD3 R172, PT, PT, R172, 0x20, RZ ;  /* 0x00000020acac2810 */ /* 0x000fe20007ffe0ff */
[----:B-1----:R-:W1:Y:S04]  /*3830*/  @P3 LDC.64 R2, c[0x0][0x3b0] ;  /* 0x0000ec00ff023b82 */ /* 0x002e680000000a00 */
[----:B-1----:R-:W-:-:S05]  /*3840*/  @P3 IMAD.WIDE.U32 R2, R172, 0x8, R2 ;  /* 0x00000008ac023825 */ /* 0x002fca00078e0002 */
[----:B------:R1:W5:Y:S01]  /*3850*/  @P3 LDG.E.64 R186, desc[UR6][R2.64] ;  /* 0x0000000602ba3981 */ /* 0x000362000c1e1b00 */
[----:B------:R-:W-:Y:S01]  /*3860*/  @P3 IADD3 R172, PT, PT, R172, 0x20, RZ ;  /* 0x00000020acac3810 */ /* 0x000fe20007ffe0ff */
[----:B-1----:R-:W1:Y:S04]  /*3870*/  @P4 LDC.64 R2, c[0x0][0x3b0] ;  /* 0x0000ec00ff024b82 */ /* 0x002e680000000a00 */
[----:B-1----:R-:W-:-:S05]  /*3880*/  @P4 IMAD.WIDE.U32 R2, R172, 0x8, R2 ;  /* 0x00000008ac024825 */ /* 0x002fca00078e0002 */
[----:B------:R4:W5:Y:S01]  /*3890*/  @P4 LDG.E.64 R184, desc[UR6][R2.64] ;  /* 0x0000000602b84981 */ /* 0x000962000c1e1b00 */
[----:B------:R-:W-:Y:S02]  /*38a0*/  ISETP.GE.U32.AND P5, PT, R7, 0xa0, PT ;  /* 0x000000a00700780c */ /* 0x000fe40003fa6070 */
[----:B------:R-:W-:Y:S02]  /*38b0*/  @P4 IADD3 R172, PT, PT, R172, 0x20, RZ ;  /* 0x00000020acac4810 */ /* 0x000fe40007ffe0ff */
[----:B------:R-:W-:Y:S02]  /*38c0*/  MOV R222, RZ ;  /* 0x000000ff00de7202 */ /* 0x000fe40000000f00 */
[----:B------:R-:W-:-:S07]  /*38d0*/  MOV R221, RZ ;  /* 0x000000ff00dd7202 */ /* 0x000fce0000000f00 */
[----:B----4-:R-:W-:Y:S05]  /*38e0*/  @!P5 BRA `(.L_x_3578) ;  /* 0x0000000000c4d947 */ /* 0x010fea0003800000 */
[----:B------:R-:W1:Y:S02]  /*38f0*/  LDC.64 R2, c[0x0][0x3b0] ;  /* 0x0000ec00ff027b82 */ /* 0x000e640000000a00 */
[----:B-1----:R-:W-:-:S05]  /*3900*/  IMAD.WIDE.U32 R2, R172, 0x8, R2 ;  /* 0x00000008ac027825 */ /* 0x002fca00078e0002 */
[----:B------:R4:W5:Y:S01]  /*3910*/  LDG.E.64 R192, desc[UR6][R2.64] ;  /* 0x0000000602c07981 */ /* 0x000962000c1e1b00 */
[----:B------:R-:W-:Y:S05]  /*3920*/  BRA `(.L_x_3578) ;  /* 0x0000000000b47947 */ /* 0x000fea0003800000 */
.L_x_3579:
[C---:B------:R-:W-:Y:S02]  /*3930*/  ISETP.GE.U32.AND P1, PT, R7.reuse, 0x20, PT ;  /* 0x000000200700780c */ /* 0x040fe40003f26070 */
[C---:B------:R-:W-:Y:S02]  /*3940*/  ISETP.GE.U32.AND P2, PT, R7.reuse, 0x40, PT ;  /* 0x000000400700780c */ /* 0x040fe40003f46070 */
[----:B------:R-:W-:-:S09]  /*3950*/  ISETP.GE.U32.AND P3, PT, R7, 0x60, PT ;  /* 0x000000600700780c */ /* 0x000fd20003f66070 */
[----:B-1----:R-:W1:Y:S08]  /*3960*/  @P1 LDC.64 R2, c[0x0][0x3b0] ;  /* 0x0000ec00ff021b82 */ /* 0x002e700000000a00 */
[----:B------:R-:W2:Y:S01]  /*3970*/  @P2 LDC.64 R174, c[0x0][0x3b0] ;  /* 0x0000ec00ffae2b82 */ /* 0x000ea20000000a00 */
[C---:B------:R-:W-:Y:S02]  /*3980*/  ISETP.GE.U32.AND P4, PT, R7.reuse, 0x80, PT ;  /* 0x000000800700780c */ /* 0x040fe40003f86070 */
[----:B------:R-:W-:-:S05]  /*3990*/  ISETP.GE.U32.AND P5, PT, R7, 0xa0, PT ;  /* 0x000000a00700780c */ /* 0x000fca0003fa6070 */
[----:B------:R-:W3:Y:S01]  /*39a0*/  @P1 LDC.64 R178, c[0x0][0x438] ;  /* 0x00010e00ffb21b82 */ /* 0x000ee20000000a00 */
[----:B-1----:R-:W-:-:S07]  /*39b0*/  @P1 IMAD.WIDE.U32 R2, R172, 0x8, R2 ;  /* 0x00000008ac021825 */ /* 0x002fce00078e0002 */
[----:B------:R-:W1:Y:S01]  /*39c0*/  @P2 LDC.64 R176, c[0x0][0x438] ;  /* 0x00010e00ffb02b82 */ /* 0x000e620000000a00 */
[----:B------:R4:W5:Y:S01]  /*39d0*/  @P1 LDG.E.64 R190, desc[UR6][R2.64] ;  /* 0x0000000602be1981 */ /* 0x000962000c1e1b00 */
[----:B------:R-:W-:-:S05]  /*39e0*/  @P1 IADD3 R172, PT, PT, R172, 0x20, RZ ;  /* 0x00000020acac1810 */ /* 0x000fca0007ffe0ff */
[C---:B--2---:R-:W-:Y:S01]  /*39f0*/  @P2 IMAD.WIDE.U32 R174, R172.reuse, 0x8, R174 ;  /* 0x00000008acae2825 */ /* 0x044fe200078e00ae */
[----:B----4-:R-:W2:Y:S01]  /*3a00*/  @P3 LDC.64 R2, c[0x0][0x3b0] ;  /* 0x0000ec00ff023b82 */ /* 0x010ea20000000a00 */
[----:B------:R-:W-:-:S03]  /*3a10*/  @P2 IADD3 R172, PT, PT, R172, 0x20, RZ ;  /* 0x00000020acac2810 */ /* 0x000fc60007ffe0ff */
[----:B------:R4:W5:Y:S04]  /*3a20*/  @P2 LDG.E.64 R188, desc[UR6][R174.64] ;  /* 0x00000006aebc2981 */ /* 0x000968000c1e1b00 */
[----:B----4-:R-:W4:Y:S01]  /*3a30*/  @P4 LDC.64 R174, c[0x0][0x3b0] ;  /* 0x0000ec00ffae4b82 */ /* 0x010f220000000a00 */
[----:B--2---:R-:W-:-:S05]  /*3a40*/  @P3 IMAD.WIDE.U32 R2, R172, 0x8, R2 ;  /* 0x00000008ac023825 */ /* 0x004fca00078e0002 */
[----:B------:R2:W5:Y:S01]  /*3a50*/  @P3 LDG.E.64 R186, desc[UR6][R2.64] ;  /* 0x0000000602ba3981 */ /* 0x000562000c1e1b00 */
[----:B------:R-:W-:-:S05]  /*3a60*/  @P3 IADD3 R172, PT, PT, R172, 0x20, RZ ;  /* 0x00000020acac3810 */ /* 0x000fca0007ffe0ff */
[C---:B----4-:R-:W-:Y:S01]  /*3a70*/  @P4 IMAD.WIDE.U32 R174, R172.reuse, 0x8, R174 ;  /* 0x00000008acae4825 */ /* 0x050fe200078e00ae */
[----:B------:R-:W-:Y:S01]  /*3a80*/  @P4 IADD3 R172, PT, PT, R172, 0x20, RZ ;  /* 0x00000020acac4810 */ /* 0x000fe20007ffe0ff */
[----:B--2---:R-:W2:Y:S03]  /*3a90*/  @P5 LDC.64 R2, c[0x0][0x3b0] ;  /* 0x0000ec00ff025b82 */ /* 0x004ea60000000a00 */
[----:B------:R4:W5:Y:S05]  /*3aa0*/  @P4 LDG.E.64 R184, desc[UR6][R174.64] ;  /* 0x00000006aeb84981 */ /* 0x00096a000c1e1b00 */
[----:B----4-:R-:W4:Y:S01]  /*3ab0*/  @P3 LDC.64 R174, c[0x0][0x438] ;  /* 0x00010e00ffae3b82 */ /* 0x010f220000000a00 */
[----:B--2---:R-:W-:-:S05]  /*3ac0*/  @P5 IMAD.WIDE.U32 R2, R172, 0x8, R2 ;  /* 0x00000008ac025825 */ /* 0x004fca00078e0002 */
[----:B------:R3:W5:Y:S02]  /*3ad0*/  @P5 LDG.E.64 R192, desc[UR6][R2.64] ;  /* 0x0000000602c05981 */ /* 0x000764000c1e1b00 */
[C---:B---3--:R-:W-:Y:S01]  /*3ae0*/  @P1 IMAD.WIDE.U32 R2, R173.reuse, 0x10, R178 ;  /* 0x00000010ad021825 */ /* 0x048fe200078e00b2 */
[----:B------:R-:W-:-:S04]  /*3af0*/  @P1 IADD3 R173, PT, PT, R173, 0x20, RZ ;  /* 0x00000020adad1810 */ /* 0x000fc80007ffe0ff */
[----:B------:R1:W5:Y:S02]  /*3b00*/  @P1 LDG.E.128 R148, desc[UR6][R2.64] ;  /* 0x0000000602941981 */ /* 0x000364000c1e1d00 */
[C---:B-1----:R-:W-:Y:S02]  /*3b10*/  @P2 IMAD.WIDE.U32 R2, R173.reuse, 0x10, R176 ;  /* 0x00000010ad022825 */ /* 0x042fe400078e00b0 */
[----:B------:R-:W1:Y:S03]  /*3b20*/  @P5 LDC.64 R176, c[0x0][0x438] ;  /* 0x00010e00ffb05b82 */ /* 0x000e660000000a00 */
[----:B------:R2:W5:Y:S05]  /*3b30*/  @P2 LDG.E.128 R24, desc[UR6][R2.64] ;  /* 0x0000000602182981 */ /* 0x00056a000c1e1d00 */
[----:B--2---:R-:W2:Y:S01]  /*3b40*/  @P4 LDC.64 R2, c[0x0][0x438] ;  /* 0x00010e00ff024b82 */ /* 0x004ea20000000a00 */
[----:B------:R-:W-:-:S05]  /*3b50*/  @P2 IADD3 R173, PT, PT, R173, 0x20, RZ ;  /* 0x00000020adad2810 */ /* 0x000fca0007ffe0ff */
[C---:B----4-:R-:W-:Y:S01]  /*3b60*/  @P3 IMAD.WIDE.U32 R178, R173.reuse, 0x10, R174 ;  /* 0x00000010adb23825 */ /* 0x050fe200078e00ae */
[----:B------:R-:W-:-:S04]  /*3b70*/  @P3 IADD3 R173, PT, PT, R173, 0x20, RZ ;  /* 0x00000020adad3810 */ /* 0x000fc80007ffe0ff */
[----:B------:R3:W5:Y:S01]  /*3b80*/  @P3 LDG.E.128 R160, desc[UR6][R178.64] ;  /* 0x00000006b2a03981 */ /* 0x000762000c1e1d00 */
[C---:B--2---:R-:W-:Y:S01]  /*3b90*/  @P4 IMAD.WIDE.U32 R174, R173.reuse, 0x10, R2 ;  /* 0x00000010adae4825 */ /* 0x044fe200078e0002 */
[----:B------:R-:W-:-:S04]  /*3ba0*/  @P4 IADD3 R173, PT, PT, R173, 0x20, RZ ;  /* 0x00000020adad4810 */ /* 0x000fc80007ffe0ff */
[----:B------:R3:W5:Y:S01]  /*3bb0*/  @P4 LDG.E.128 R164, desc[UR6][R174.64] ;  /* 0x00000006aea44981 */ /* 0x000762000c1e1d00 */
[----:B-1----:R-:W-:-:S05]  /*3bc0*/  @P5 IMAD.WIDE.U32 R2, R173, 0x10, R176 ;  /* 0x00000010ad025825 */ /* 0x002fca00078e00b0 */
[----:B------:R3:W5:Y:S01]  /*3bd0*/  @P5 LDG.E.128 R168, desc[UR6][R2.64] ;  /* 0x0000000602a85981 */ /* 0x000762000c1e1d00 */
[----:B------:R-:W-:Y:S02]  /*3be0*/  MOV R222, RZ ;  /* 0x000000ff00de7202 */ /* 0x000fe40000000f00 */
[----:B------:R-:W-:-:S07]  /*3bf0*/  MOV R221, RZ ;  /* 0x000000ff00dd7202 */ /* 0x000fce0000000f00 */
.L_x_3578:
[----:B------:R-:W-:Y:S05]  /*3c00*/  BSYNC.RECONVERGENT B1 ;  /* 0x0000000000017941 */ /* 0x000fea0003800200 */
.L_x_3568:
[----:B------:R-:W-:-:S03]  /*3c10*/  UMOV UR4, 0xffffffff ;  /* 0xffffffff00047882 */ /* 0x000fc60000000000 */
[----:B------:R-:W-:Y:S05]  /*3c20*/  BRA.DIV UR4, `(.L_x_3580) ;  /* 0x0000011e04a07947 */ /* 0x000fea000b800000 */
[----:B---34-:R-:W3:Y:S02]  /*3c30*/  SHFL.BFLY PT, R2, R222, 0x1, 0x1f ;  /* 0x0c201f00de027f89 */ /* 0x018ee400000e0000 */
[----:B---3--:R-:W-:Y:S02]  /*3c40*/  FADD.FTZ R174, R2, R222 ;  /* 0x000000de02ae7221 */ /* 0x008fe40000010000 */
[----:B------:R-:W3:Y:S02]  /*3c50*/  SHFL.BFLY PT, R2, R221, 0x1, 0x1f ;  /* 0x0c201f00dd027f89 */ /* 0x000ee400000e0000 */
[----:B---3--:R-:W-:Y:S02]  /*3c60*/  FADD.FTZ R175, R2, R221 ;  /* 0x000000dd02af7221 */ /* 0x008fe40000010000 */
[----:B------:R-:W3:Y:S02]  /*3c70*/  SHFL.BFLY PT, R2, R174, 0x2, 0x1f ;  /* 0x0c401f00ae027f89 */ /* 0x000ee400000e0000 */
[----:B---3--:R-:W-:-:S02]  /*3c80*/  FADD.FTZ R174, R174, R2 ;  /* 0x00000002aeae7221 */ /* 0x008fc40000010000 */
[----:B------:R-:W3:Y:S02]  /*3c90*/  SHFL.BFLY PT, R2, R175, 0x2, 0x1f ;  /* 0x0c401f00af027f89 */ /* 0x000ee400000e0000 */
[----:B---3--:R-:W-:Y:S02]  /*3ca0*/  FADD.FTZ R175, R175, R2 ;  /* 0x00000002afaf7221 */ /* 0x008fe40000010000 */
[----:B------:R-:W3:Y:S02]  /*3cb0*/  SHFL.BFLY PT, R2, R174, 0x4, 0x1f ;  /* 0x0c801f00ae027f89 */ /* 0x000ee400000e0000 */
[----:B---3--:R-:W-:Y:S02]  /*3cc0*/  FADD.FTZ R174, R174, R2 ;  /* 0x00000002aeae7221 */ /* 0x008fe40000010000 */
[----:B------:R-:W3:Y:S02]  /*3cd0*/  SHFL.BFLY PT, R2, R175, 0x4, 0x1f ;  /* 0x0c801f00af027f89 */ /* 0x000ee400000e0000 */
[----:B---3--:R-:W-:-:S02]  /*3ce0*/  FADD.FTZ R175, R175, R2 ;  /* 0x00000002afaf7221 */ /* 0x008fc40000010000 */
[----:B------:R-:W3:Y:S02]  /*3cf0*/  SHFL.BFLY PT, R2, R174, 0x8, 0x1f ;  /* 0x0d001f00ae027f89 */ /* 0x000ee400000e0000 */
[----:B---3--:R-:W-:Y:S02]  /*3d00*/  FADD.FTZ R174, R174, R2 ;  /* 0x00000002aeae7221 */ /* 0x008fe40000010000 */
[----:B------:R-:W3:Y:S04]  /*3d10*/  SHFL.BFLY PT, R2, R175, 0x8, 0x1f ;  /* 0x0d001f00af027f89 */ /* 0x000ee800000e0000 */
[----:B-12---:R1:W2:Y:S01]  /*3d20*/  SHFL.BFLY PT, R177, R174, 0x10, 0x1f ;  /* 0x0e001f00aeb17f89 */ /* 0x0062a200000e0000 */
[----:B---3--:R-:W-:-:S05]  /*3d30*/  FADD.FTZ R175, R175, R2 ;  /* 0x00000002afaf7221 */ /* 0x008fca0000010000 */
[----:B--2---:R1:W3:Y:S02]  /*3d40*/  SHFL.BFLY PT, R2, R175, 0x10, 0x1f ;  /* 0x0e001f00af027f89 */ /* 0x0042e400000e0000 */
.L_x_4092:
[----:B------:R-:W2:Y:S04]  /*3d50*/  LDL.LU R172, [R1+0x10] ;  /* 0x0000100001ac7983 */ /* 0x000ea80000300800 */
[----:B------:R4:W5:Y:S01]  /*3d60*/  LDL.LU R173, [R1+0x14] ;  /* 0x0000140001ad7983 */ /* 0x0009620000300800 */
[----:B------:R-:W-:Y:S01]  /*3d70*/  FADD.FTZ R3, R174, R177 ;  /* 0x000000b1ae037221 */ /* 0x000fe20000010000 */
[----:B------:R-:W-:Y:S01]  /*3d80*/  ISETP.NE.AND P6, PT, RZ, UR8, PT ;  /* 0x00000008ff007c0c */ /* 0x000fe2000bfc5270 */
[----:B---3--:R-:W-:Y:S01]  /*3d90*/  FADD.FTZ R2, R175, R2 ;  /* 0x00000002af027221 */ /* 0x008fe20000010000 */
[----:B------:R-:W-:Y:S01]  /*3da0*/  BSSY.RECONVERGENT B2, `(.L_x_3581) ;  /* 0x0000332000027945 */ /* 0x000fe20003800200 */
[----:B------:R-:W-:Y:S02]  /*3db0*/  FMUL.FTZ R3, R3, UR9 ;  /* 0x0000000903037c20 */ /* 0x000fe40008410000 */
[----:B-1----:R-:W-:-:S03]  /*3dc0*/  FMUL.FTZ R174, R2, UR9 ;  /* 0x0000000902ae7c20 */ /* 0x002fc60008410000 */
[----:B------:R-:W-:Y:S02]  /*3dd0*/  FSEL R175, R3, RZ, !P6 ;  /* 0x000000ff03af7208 */ /* 0x000fe40007000000 */
[----:B--2---:R-:W-:-:S05]  /*3de0*/  @P0 IADD3 R3, PT, PT, R172, -0x1, RZ ;  /* 0xffffffffac030810 */ /* 0x004fca0007ffe0ff */
[----:B------:R-:W-:-:S05]  /*3df0*/  @P0 IMAD R3, R3, R9, RZ ;  /* 0x0000000903030224 */ /* 0x000fca00078e02ff */
[----:B------:R-:W-:-:S04]  /*3e00*/  @P0 SHF.R.S32.HI R172, RZ, 0x1f, R3 ;  /* 0x0000001fffac0819 */ /* 0x000fc80000011403 */
[----:B------:R-:W-:Y:S01]  /*3e10*/  @P0 LEA.HI R3, R172, R3, RZ, 0x3 ;  /* 0x00000003ac030211 */ /* 0x000fe200078f18ff */
[----:B------:R-:W-:-:S03]  /*3e20*/  HFMA2 R172, -RZ, RZ, 0, 0 ;  /* 0x00000000ffac7431 */ /* 0x000fc600000001ff */
[----:B------:R-:W-:Y:S01]  /*3e30*/  @P0 LEA.HI.SX32 R172, R3, R8, 0x1d ;  /* 0x0000000803ac0211 */ /* 0x000fe200078feaff */
[----:B----4-:R-:W-:Y:S06]  /*3e40*/  @!P1 BRA `(.L_x_3582) ;  /* 0x00000030009c9947 */ /* 0x010fec0003800000 */
[----:B------:R-:W-:Y:S04]  /*3e50*/  BSSY.RECONVERGENT B1, `(.L_x_3583) ;  /* 0x0000005000017945 */ /* 0x000fe80003800200 */
[----:B------:R-:W-:Y:S05]  /*3e60*/  @!P0 BRA `(.L_x_3584) ;  /* 0x00000000000c8947 */ /* 0x000fea0003800000 */
[----:B------:R-:W1:Y:S02]  /*3e70*/  LDC.64 R2, c[0x0][0x390] ;  /* 0x0000e400ff027b82 */ /* 0x000e640000000a00 */
[----:B-1----:R-:W-:-:S05]  /*3e80*/  IMAD.WIDE.U32 R2, R172, 0x10, R2 ;  /* 0x00000010ac027825 */ /* 0x002fca00078e0002 */
[----:B------:R1:W5:Y:S02]  /*3e90*/  LDG.E.128 R156, desc[UR6][R2.64] ;  /* 0x00000006029c7981 */ /* 0x000364000c1e1d00 */
.L_x_3584:
[----:B------:R-:W-:Y:S05]  /*3ea0*/  BSYNC.RECONVERGENT B1 ;  /* 0x0000000000017941 */ /* 0x000fea0003800200 */
.L_x_3583:
        /* <DEDUP_REMOVED lines=13> */
[----:B-1----:R-:W-:-:S11]  /*3f80*/  MOV R2, RZ ;  /* 0x000000ff00027202 */ /* 0x002fd60000000f00 */
[----:B------:R-:W-:Y:S05]  /*3f90*/  @!P6 BRA `(.L_x_3591) ;  /* 0x000000000024e947 */ /* 0x000fea0003800000 */
[----:B------:R-:W-:Y:S01]  /*3fa0*/  FFMA.FTZ R2, R0, R174, R175 ;  /* 0x000000ae00027223 */ /* 0x000fe200000100af */
[----:B------:R-:W-:Y:S01]  /*3fb0*/  ISETP.GT.AND P1, PT, R5, RZ, PT ;  /* 0x000000ff0500720c */ /* 0x000fe20003f24270 */
[----:B------:R-:W-:Y:S02]  /*3fc0*/  HADD2.F32 R3, -RZ, R156.H0_H0 ;  /* 0x2000009cff037230 */ /* 0x000fe40000004100 */
[----:B------:R-:W-:-:S04]  /*3fd0*/  FADD.FTZ R2, R234, -R2 ;  /* 0x80000002ea027221 */ /* 0x000fc80000010000 */
[----:B------:R-:W-:-:S05]  /*3fe0*/  FMUL.FTZ R2, R4, R2 ;  /* 0x0000000204027220 */ /* 0x000fca0000410000 */
[----:B------:R-:W-:-:S05]  /*3ff0*/  FSEL R2, R2, RZ, P1 ;  /* 0x000000ff02027208 */ /* 0x000fca0000800000 */
[----:B------:R-:W-:-:S04]  /*4000*/  FMUL.FTZ R2, R2, UR13 ;  /* 0x0000000d02027c20 */ /* 0x000fc80008410000 */
[----:B------:R-:W-:-:S04]  /*4010*/  FMUL.FTZ R2, R2, UR12 ;  /* 0x0000000c02027c20 */ /* 0x000fc80008410000 */
[----:B------:R-:W-:-:S07]  /*4020*/  FMUL.FTZ R2, R3, R2 ;  /* 0x0000000203027220 */ /* 0x000fce0000410000 */
.L_x_3591:
[----:B------:R-:W-:Y:S05]  /*4030*/  BSYNC.RECONVERGENT B4 ;  /* 0x0000000000047941 */ /* 0x000fea0003800200 */
.L_x_3590:
[----:B------:R-:W-:Y:S01]  /*4040*/  BSSY.RECONVERGENT B4, `(.L_x_3592) ;  /* 0x000000d000047945 */ /* 0x000fe20003800200 */
[----:B------:R-:W-:Y:S02]  /*4050*/  HFMA2 R3, -RZ, RZ, 0, 0 ;  /* 0x00000000ff037431 */ /* 0x000fe400000001ff */
[----:B------:R-:W-:Y:S01]  /*4060*/  FADD.FTZ R2, R108, R2 ;  /* 0x000000026c027221 */ /* 0x000fe20000010000 */
[----:B------:R-:W-:Y:S06]  /*4070*/  @!P6 BRA `(.L_x_3593) ;  /* 0x000000000024e947 */ /* 0x000fec0003800000 */
        /* <DEDUP_REMOVED lines=9> */
.L_x_3593:
[----:B------:R-:W-:Y:S05]  /*4110*/  BSYNC.RECONVERGENT B4 ;  /* 0x0000000000047941 */ /* 0x000fea0003800200 */
.L_x_3592:
[----:B------:R-:W-:Y:S02]  /*4120*/  F2FP.F16.F32.PACK_AB R3, RZ, R3 ;  /* 0x00000003ff03723e */ /* 0x000fe400000000ff */
[----:B------:R-:W-:Y:S02]  /*4130*/  MOV R108, R2 ;  /* 0x00000002006c7202 */ /* 0x000fe40000000f00 */
[----:B------:R-:W-:-:S07]  /*4140*/  PRMT R152, R3, 0x7610, R152 ;  /* 0x0000761003987816 */ /* 0x000fce0000000098 */
.L_x_3589:
[----:B------:R-:W-:Y:S05]  /*4150*/  BSYNC.RECONVERGENT B3 ;  /* 0x0000000000037941 */ /* 0x000fea0003800200 */
.L_x_3588:
[----:B------:R-:W-:Y:S04]  /*4160*/  BSSY.RECONVERGENT B3, `(.L_x_3594) ;  /* 0x0000022000037945 */ /* 0x000fe80003800200 */
[----:B------:R-:W-:Y:S05]  /*4170*/  @!P0 BRA `(.L_x_3595) ;  /* 0x0000000000808947 */ /* 0x000fea0003800000 */
[----:B------:R2:W5:Y:S02]  /*4180*/  LDL R178, [R1] ;  /* 0x0000000001b27983 */ /* 0x0005640000100800 */
[----:B-----5:R-:W-:Y:S01]  /*4190*/  LOP3.LUT P1, RZ, R190, 0xff00, RZ, 0xc0, !PT ;  /* 0x0000ff00beff7812 */ /* 0x020fe2000782c0ff */
[----:B------:R-:W-:Y:S01]  /*41a0*/  BSSY.RECONVERGENT B4, `(.L_x_3596) ;  /* 0x000000c000047945 */ /* 0x000fe20003800200 */
[----:B-1----:R-:W-:-:S11]  /*41b0*/  HFMA2 R2, -RZ, RZ, 0, 0 ;  /* 0x00000000ff027431 */ /* 0x002fd600000001ff */
[----:B--2---:R-:W-:Y:S05]  /*41c0*/  @!P1 BRA `(.L_x_3597) ;  /* 0x0000000000249947 */ /* 0x004fea0003800000 */
[----:B------:R-:W-:Y:S01]  /*41d0*/  FFMA.FTZ R2, R15, R174, R175 ;  /* 0x000000ae0f027223 */ /* 0x000fe200000100af */
[----:B------:R-:W-:Y:S01]  /*41e0*/  ISETP.GT.AND P6, PT, R5, RZ, PT ;  /* 0x000000ff0500720c */ /* 0x000fe20003fc4270 */
[----:B------:R-:W-:Y:S02]  /*41f0*/  HADD2.F32 R3, -RZ, R156.H1_H1 ;  /* 0x3000009cff037230 */ /* 0x000fe40000004100 */
[----:B------:R-:W-:-:S04]  /*4200*/  FADD.FTZ R2, R178, -R2 ;  /* 0x80000002b2027221 */ /* 0x000fc80000010000 */
[----:B------:R-:W-:-:S05]  /*4210*/  FMUL.FTZ R2, R4, R2 ;  /* 0x0000000204027220 */ /* 0x000fca0000410000 */
[----:B------:R-:W-:-:S05]  /*4220*/  FSEL R2, R2, RZ, P6 ;  /* 0x000000ff02027208 */ /* 0x000fca0003000000 */
[----:B------:R-:W-:-:S04]  /*4230*/  FMUL.FTZ R2, R2, UR13 ;  /* 0x0000000d02027c20 */ /* 0x000fc80008410000 */
[----:B------:R-:W-:-:S04]  /*4240*/  FMUL.FTZ R2, R2, UR12 ;  /* 0x0000000c02027c20 */ /* 0x000fc80008410000 */
[----:B------:R-:W-:-:S07]  /*4250*/  FMUL.FTZ R2, R3, R2 ;  /* 0x0000000203027220 */ /* 0x000fce0000410000 */
.L_x_3597:
[----:B------:R-:W-:Y:S05]  /*4260*/  BSYNC.RECONVERGENT B4 ;  /* 0x0000000000047941 */ /* 0x000fea0003800200 */
.L_x_3596:
[----:B------:R-:W-:Y:S01]  /*4270*/  BSSY.RECONVERGENT B4, `(.L_x_3598) ;  /* 0x000000d000047945 */ /* 0x000fe20003800200 */
[----:B------:R-:W-:Y:S01]  /*4280*/  FADD.FTZ R2, R109, R2 ;  /* 0x000000026d027221 */ /* 0x000fe20000010000 */
[----:B------:R-:W-:Y:S02]  /*4290*/  MOV R3, RZ ;  /* 0x000000ff00037202 */ /* 0x000fe40000000f00 */
[----:B------:R-:W-:Y:S05]  /*42a0*/  @!P1 BRA `(.L_x_3599) ;  /* 0x0000000000249947 */ /* 0x000fea0003800000 */
        /* <DEDUP_REMOVED lines=9> */
.L_x_3599:
[----:B------:R-:W-:Y:S05]  /*4340*/  BSYNC.RECONVERGENT B4 ;  /* 0x0000000000047941 */ /* 0x000fea0003800200 */
.L_x_3598:
[----:B------:R-:W-:Y:S02]  /*4350*/  F2FP.F16.F32.PACK_AB R3, RZ, R3 ;  /* 0x00000003ff03723e */ /* 0x000fe400000000ff */
[----:B------:R-:W-:Y:S02]  /*4360*/  MOV R109, R2 ;  /* 0x00000002006d7202 */ /* 0x000fe40000000f00 */
[----:B------:R-:W-:-:S07]  /*4370*/  PRMT R152, R152, 0x5410, R3 ;  /* 0x0000541098987816 */ /* 0x000fce0000000003 */
.L_x_3595:
[----:B------:R-:W-:Y:S05]  /*4380*/  BSYNC.RECONVERGENT B3 ;  /* 0x0000000000037941 */ /* 0x000fea0003800200 */
.L_x_3594:
[----:B------:R-:W-:Y:S04]  /*4390*/  BSSY.RECONVERGENT B3, `(.L_x_3600) ;  /* 0x0000021000037945 */ /* 0x000fe80003800200 */
[----:B------:R-:W-:Y:S05]  /*43a0*/  @!P0 BRA `(.L_x_3601) ;  /* 0x00000000007c8947 */ /* 0x000fea0003800000 */
[----:B-----5:R-:W-:Y:S01]  /*43b0*/  LOP3.LUT P1, RZ, R190, 0xff0000, RZ, 0xc0, !PT ;  /* 0x00ff0000beff7812 */ /* 0x020fe2000782c0ff */
[----:B------:R-:W-:Y:S01]  /*43c0*/  BSSY.RECONVERGENT B4, `(.L_x_3602) ;  /* 0x000000c000047945 */ /* 0x000fe20003800200 */
[----:B-1----:R-:W-:-:S11]  /*43d0*/  HFMA2 R2, -RZ, RZ, 0, 0 ;  /* 0x00000000ff027431 */ /* 0x002fd600000001ff */
        /* <DEDUP_REMOVED lines=10> */
.L_x_3603:
[----:B------:R-:W-:Y:S05]  /*4480*/  BSYNC.RECONVERGENT B4 ;  /* 0x0000000000047941 */ /* 0x000fea0003800200 */
.L_x_3602:
[----:B------:R-:W-:Y:S01]  /*4490*/  BSSY.RECONVERGENT B4, `(.L_x_3604) ;  /* 0x000000d000047945 */ /* 0x000fe20003800200 */
[----:B------:R-:W-:Y:S01]  /*44a0*/  FADD.FTZ R2, R110, R2 ;  /* 0x000000026e027221 */ /* 0x000fe20000010000 */
[----:B------:R-:W-:Y:S02]  /*44b0*/  MOV R3, RZ ;  /* 0x000000ff00037202 */ /* 0x000fe40000000f00 */
        /* <DEDUP_REMOVED lines=10> */
.L_x_3605:
[----:B------:R-:W-:Y:S05]  /*4560*/  BSYNC.RECONVERGENT B4 ;  /* 0x0000000000047941 */ /* 0x000fea0003800200 */
.L_x_3604:
[----:B------:R-:W-:Y:S02]  /*4570*/  F2FP.F16.F32.PACK_AB R3, RZ, R3 ;  /* 0x00000003ff03723e */ /* 0x000fe400000000ff */
[----:B------:R-:W-:Y:S02]  /*4580*/  MOV R110, R2 ;  /* 0x00000002006e7202 */ /* 0x000fe40000000f00 */
[----:B------:R-:W-:-:S07]  /*4590*/  PRMT R153, R3, 0x7610, R153 ;  /* 0x0000761003997816 */ /* 0x000fce0000000099 */
.L_x_3601:
[----:B------:R-:W-:Y:S05]  /*45a0*/  BSYNC.RECONVERGENT B3 ;  /* 0x0000000000037941 */ /* 0x000fea0003800200 */
.L_x_3600:
        /* <DEDUP_REMOVED lines=15> */
.L_x_3609:
[----:B------:R-:W-:Y:S05]  /*46a0*/  BSYNC.RECONVERGENT B4 ;  /* 0x0000000000047941 */ /* 0x000fea0003800200 */
.L_x_3608:
        /* <DEDUP_REMOVED lines=13> */
.L_x_3611:
[----:B------:R-:W-:Y:S05]  /*4780*/  BSYNC.RECONVERGENT B4 ;  /* 0x0000000000047941 */ /* 0x000fea0003800200 */
.L_x_3610:
[----:B------:R-:W-:Y:S02]  /*4790*/  F2FP.F16.F32.PACK_AB R3, RZ, R3 ;  /* 0x00000003ff03723e */ /* 0x000fe400000000ff */
[----:B------:R-:W-:Y:S02]  /*47a0*/  MOV R111, R2 ;  /* 0x00000002006f7202 */ /* 0x000fe40000000f00 */
[----:B------:R-:W-:-:S07]  /*47b0*/  PRMT R153, R153, 0x5410, R3 ;  /* 0x0000541099997816 */ /* 0x000fce0000000003 */
.L_x_3607:
[----:B------:R-:W-:Y:S05]  /*47c0*/  BSYNC.RECONVERGENT B3 ;  /* 0x0000000000037941 */ /* 0x000fea0003800200 */
.L_x_3606:
        /* <DEDUP_REMOVED lines=15> */
.L_x_3615:
[----:B------:R-:W-:Y:S05]  /*48c0*/  BSYNC.RECONVERGENT B4 ;  /* 0x0000000000047941 */ /* 0x000fea0003800200 */
.L_x_3614:
        /* <DEDUP_REMOVED lines=13> */
.L_x_3617:
[----:B------:R-:W-:Y:S05]  /*49a0*/  BSYNC.RECONVERGENT B4 ;  /* 0x0000000000047941 */ /* 0x000fea0003800200 */
.L_x_3616:
[----:B------:R-:W-:Y:S02]  /*49b0*/  F2FP.F16.F32.PACK_AB R3, RZ, R3 ;  /* 0x00000003ff03723e */ /* 0x000fe400000000ff */
[----:B------:R-:W-:Y:S02]  /*49c0*/  MOV R112, R2 ;  /* 0x0000000200707202 */ /* 0x000fe40000000f00 */
[----:B------:R-:W-:-:S07]  /*49d0*/  PRMT R154, R3, 0x7610, R154 ;  /* 0x00007610039a7816 */ /* 0x000fce000000009a */
.L_x_3613:
[----:B------:R-:W-:Y:S05]  /*49e0*/  BSYNC.RECONVERGENT B3 ;  /* 0x0000000000037941 */ /* 0x000fea0003800200 */
.L_x_3612:
        /* <DEDUP_REMOVED lines=15> */
.L_x_3621:
[----:B------:R-:W-:Y:S05]  /*4ae0*/  BSYNC.RECONVERGENT B4 ;  /* 0x0000000000047941 */ /* 0x000fea0003800200 */
.L_x_3620:
        /* <DEDUP_REMOVED lines=13> */
.L_x_3623:
[----:B------:R-:W-:Y:S05]  /*4bc0*/  BSYNC.RECONVERGENT B4 ;  /* 0x0000000000047941 */ /* 0x000fea0003800200 */
.L_x_3622:
[----:B------:R-:W-:Y:S02]  /*4bd0*/  F2FP.F16.F32.PACK_AB R3, RZ, R3 ;  /* 0x00000003ff03723e */ /* 0x000fe400000000ff */
[----:B------:R-:W-:Y:S02]  /*4be0*/  MOV R113, R2 ;  /* 0x0000000200717202 */ /* 0x000fe40000000f00 */
[----:B------:R-:W-:-:S07]  /*4bf0*/  PRMT R154, R154, 0x5410, R3 ;  /* 0x000054109a9a7816 */ /* 0x000fce0000000003 */
.L_x_3619:
[----:B------:R-:W-:Y:S05]  /*4c00*/  BSYNC.RECONVERGENT B3 ;  /* 0x0000000000037941 */ /* 0x000fea0003800200 */
.L_x_3618:
        /* <DEDUP_REMOVED lines=15> */
.L_x_3627:
[----:B------:R-:W-:Y:S05]  /*4d00*/  BSYNC.RECONVERGENT B4 ;  /* 0x0000000000047941 */ /* 0x000fea0003800200 */
.L_x_3626:
        /* <DEDUP_REMOVED lines=13> */
.L_x_3629:
[----:B------:R-:W-:Y:S05]  /*4de0*/  BSYNC.RECONVERGENT B4 ;  /* 0x0000000000047941 */ /* 0x000fea0003800200 */
.L_x_3628:
[----:B------:R-:W-:Y:S02]  /*4df0*/  F2FP.F16.F32.PACK_AB R3, RZ, R3 ;  /* 0x00000003ff03723e */ /* 0x000fe400000000ff */
[----:B------:R-:W-:Y:S02]  /*4e00*/  MOV R114, R2 ;  /* 0x0000000200727202 */ /* 0x000fe40000000f00 */
[----:B------:R-:W-:-:S07]  /*4e10*/  PRMT R155, R3, 0x7610, R155 ;  /* 0x00007610039b7816 */ /* 0x000fce000000009b */
.L_x_3625:
[----:B------:R-:W-:Y:S05]  /*4e20*/  BSYNC.RECONVERGENT B3 ;  /* 0x0000000000037941 */ /* 0x000fea0003800200 */
.L_x_3624:
[----:B------:R-:W-:Y:S05]  /*4e30*/  @!P0 BRA `(.L_x_3630) ;  /* 0x0000002000748947 */ /* 0x000fea0003800000 */
[----:B-----5:R-:W-:Y:S01]  /*4e40*/  ISETP.GE.U32.AND P1, PT, R190, RZ, PT ;  /* 0x000000ffbe00720c */ /* 0x020fe20003f26070 */
[----:B------:R-:W-:Y:S01]  /*4e50*/  BSSY.RECONVERGENT B3, `(.L_x_3631) ;  /* 0x000000d000037945 */ /* 0x000fe20003800200 */
[----:B-1----:R-:W-:Y:S02]  /*4e60*/  HFMA2 R2, -RZ, RZ, 0, 0 ;  /* 0x00000000ff027431 */ /* 0x002fe400000001ff */
[----:B------:R-:W-:-:S13]  /*4e70*/  ISETP.GE.U32.AND.EX P1, PT, R191, 0x1000000, PT, P1 ;  /* 0x01000000bf00780c */ /* 0x000fda0003f26110 */
        /* <DEDUP_REMOVED lines=10> */
.L_x_3632:
[----:B------:R-:W-:Y:S05]  /*4f20*/  BSYNC.RECONVERGENT B3 ;  /* 0x0000000000037941 */ /* 0x000fea0003800200 */
.L_x_3631:
        /* <DEDUP_REMOVED lines=13> */
.L_x_3634:
[----:B------:R-:W-:Y:S05]  /*5000*/  BSYNC.RECONVERGENT B3 ;  /* 0x0000000000037941 */ /* 0x000fea0003800200 */
.L_x_3633:
[----:B------:R-:W-:Y:S02]  /*5010*/  F2FP.F16.F32.PACK_AB R3, RZ, R3 ;  /* 0x00000003ff03723e */ /* 0x000fe400000000ff */
[----:B------:R-:W-:Y:S02]  /*5020*/  MOV R115, R2 ;  /* 0x0000000200737202 */ /* 0x000fe40000000f00 */
[----:B------:R-:W-:Y:S01]  /*5030*/  PRMT R155, R155, 0x5410, R3 ;  /* 0x000054109b9b7816 */ /* 0x000fe20000000003 */
[----:B------:R-:W-:Y:S06]  /*5040*/  BRA `(.L_x_3630) ;  /* 0x0000001c00f07947 */ /* 0x000fec0003800000 */
.L_x_3587:
[----:B-1----:R-:W-:Y:S01]  /*5050*/  FFMA.FTZ R2, R0, R174, R175 ;  /* 0x000000ae00027223 */ /* 0x002fe200000100af */
        /* <DEDUP_REMOVED lines=8> */
[----:B------:R-:W-:Y:S02]  /*50e0*/  @P6 HADD2.F32 R76, -RZ, R156.H0_H0 ;  /* 0x2000009cff4c6230 */ /* 0x000fe40000004100 */
[----:B-1----:R-:W-:-:S04]  /*50f0*/  @P6 FMUL.FTZ R3, R3, R179 ;  /* 0x000000b303036220 */ /* 0x002fc80000410000 */
[----:B------:R-:W-:Y:S01]  /*5100*/  @P6 FMUL.FTZ R2, R3, R2 ;  /* 0x0000000203026220 */ /* 0x000fe20000410000 */
[----:B------:R-:W-:-:S03]  /*5110*/  HFMA2 R3, -RZ, RZ, 0, 0 ;  /* 0x00000000ff037431 */ /* 0x000fc600000001ff */
[----:B------:R-:W-:Y:S01]  /*5120*/  @P6 FMUL.FTZ R3, R76, R2 ;  /* 0x000000024c036220 */ /* 0x000fe20000410000 */
[----:B------:R-:W-:-:S03]  /*5130*/  @P6 HADD2.F32 R76, -RZ, R32.H0_H0 ;  /* 0x20000020ff4c6230 */ /* 0x000fc60000004100 */
[----:B------:R-:W-:Y:S02]  /*5140*/  FADD.FTZ R108, R108, R3 ;  /* 0x000000036c6c7221 */ /* 0x000fe40000010000 */
[----:B------:R-:W1:Y:S02]  /*5150*/  @P6 LDC.64 R2, c[0x0][0x408] ;  /* 0x00010200ff026b82 */ /* 0x000e640000000a00 */
[----:B-1----:R-:W-:-:S04]  /*5160*/  @P6 FMUL.FTZ R3, R3, R179 ;  /* 0x000000b303036220 */ /* 0x002fc80000410000 */
[----:B------:R-:W-:Y:S01]  /*5170*/  @P6 FMUL.FTZ R2, R3, R2 ;  /* 0x0000000203026220 */ /* 0x000fe20000410000 */
[----:B------:R-:W-:-:S03]  /*5180*/  MOV R3, RZ ;  /* 0x000000ff00037202 */ /* 0x000fc60000000f00 */
[----:B------:R-:W-:-:S05]  /*5190*/  @P6 FMUL.FTZ R3, R76, R2 ;  /* 0x000000024c036220 */ /* 0x000fca0000410000 */
[----:B------:R-:W-:-:S04]  /*51a0*/  F2FP.F16.F32.PACK_AB R3, RZ, R3 ;  /* 0x00000003ff03723e */ /* 0x000fc800000000ff */
[----:B------:R-:W-:-:S07]  /*51b0*/  PRMT R152, R3, 0x7610, R152 ;  /* 0x0000761003987816 */ /* 0x000fce0000000098 */
.L_x_3636:
[----:B------:R-:W-:Y:S05]  /*51c0*/  BSYNC.RECONVERGENT B3 ;  /* 0x0000000000037941 */ /* 0x000fea0003800200 */
.L_x_3635:
[----:B------:R-:W2:Y:S01]  /*51d0*/  LDL R3, [R1] ;  /* 0x0000000001037983 */ /* 0x000ea20000100800 */
[----:B------:R-:W-:Y:S01]  /*51e0*/  FFMA.FTZ R2, R15, R174, R175 ;  /* 0x000000ae0f027223 */ /* 0x000fe200000100af */
[----:B------:R-:W-:Y:S03]  /*51f0*/  BSSY.RECONVERGENT B3, `(.L_x_3637) ;  /* 0x0000015000037945 */ /* 0x000fe60003800200 */
[----:B--2---:R-:W-:-:S04]  /*5200*/  FADD.FTZ R2, R3, -R2 ;  /* 0x8000000203027221 */ /* 0x004fc80000010000 */
[----:B------:R-:W-:-:S05]  /*5210*/  FMUL.FTZ R2, R4, R2 ;  /* 0x0000000204027220 */ /* 0x000fca0000410000 */
[----:B------:R-:W-:Y:S01]  /*5220*/  FSEL R178, R2, RZ, P1 ;  /* 0x000000ff02b27208 */ /* 0x000fe20000800000 */
[----:B------:R-:W-:Y:S06]  /*5230*/  @!P0 BRA `(.L_x_3638) ;  /* 0x0000000000408947 */ /* 0x000fec0003800000 */
[----:B------:R-:W-:-:S13]  /*5240*/  LOP3.LUT P6, RZ, R190, 0xff00, RZ, 0xc0, !PT ;  /* 0x0000ff00beff7812 */ /* 0x000fda00078cc0ff */
[----:B------:R-:W1:Y:S01]  /*5250*/  @P6 LDC.64 R2, c[0x0][0x408] ;  /* 0x00010200ff026b82 */ /* 0x000e620000000a00 */
[----:B------:R-:W-:Y:S02]  /*5260*/  @P6 HADD2.F32 R76, -RZ, R156.H1_H1 ;  /* 0x3000009cff4c6230 */ /* 0x000fe40000004100 */
[----:B-1----:R-:W-:-:S04]  /*5270*/  @P6 FMUL.FTZ R3, R3, R178 ;  /* 0x000000b203036220 */ /* 0x002fc80000410000 */
[----:B------:R-:W-:Y:S01]  /*5280*/  @P6 FMUL.FTZ R2, R3, R2 ;  /* 0x0000000203026220 */ /* 0x000fe20000410000 */
[----:B------:R-:W-:-:S03]  /*5290*/  HFMA2 R3, -RZ, RZ, 0, 0 ;  /* 0x00000000ff037431 */ /* 0x000fc600000001ff */
[----:B------:R-:W-:Y:S01]  /*52a0*/  @P6 FMUL.FTZ R3, R76, R2 ;  /* 0x000000024c036220 */ /* 0x000fe20000410000 */
[----:B------:R-:W-:-:S03]  /*52b0*/  @P6 HADD2.F32 R76, -RZ, R32.H1_H1 ;  /* 0x30000020ff4c6230 */ /* 0x000fc60000004100 */
        /* <DEDUP_REMOVED lines=8> */
.L_x_3638:
[----:B------:R-:W-:Y:S05]  /*5340*/  BSYNC.RECONVERGENT B3 ;  /* 0x0000000000037941 */ /* 0x000fea0003800200 */
.L_x_3637:
[----:B------:R-:W-:Y:S01]  /*5350*/  FFMA.FTZ R2, R19, R174, R175 ;  /* 0x000000ae13027223 */ /* 0x000fe200000100af */
[----:B------:R-:W-:Y:S03]  /*5360*/  BSSY.RECONVERGENT B3, `(.L_x_3639) ;  /* 0x0000015000037945 */ /* 0x000fe60003800200 */
[----:B------:R-:W-:-:S04]  /*5370*/  FADD.FTZ R2, R249, -R2 ;  /* 0x80000002f9027221 */ /* 0x000fc80000010000 */
[----:B------:R-:W-:-:S05]  /*5380*/  FMUL.FTZ R2, R4, R2 ;  /* 0x0000000204027220 */ /* 0x000fca0000410000 */
        /* <DEDUP_REMOVED lines=18> */
.L_x_3640:
[----:B------:R-:W-:Y:S05]  /*54b0*/  BSYNC.RECONVERGENT B3 ;  /* 0x0000000000037941 */ /* 0x000fea0003800200 */
.L_x_3639:
[----:B------:R-:W-:Y:S01]  /*54c0*/  FFMA.FTZ R2, R180, R174, R175 ;  /* 0x000000aeb4027223 */ /* 0x000fe200000100af */
[----:B------:R-:W-:Y:S03]  /*54d0*/  BSSY.RECONVERGENT B3, `(.L_x_3641) ;  /* 0x0000015000037945 */ /* 0x000fe60003800200 */
[----:B------:R-:W-:-:S04]  /*54e0*/  FADD.FTZ R2, R245, -R2 ;  /* 0x80000002f5027221 */ /* 0x000fc80000010000 */
[----:B------:R-:W-:-:S05]  /*54f0*/  FMUL.FTZ R2, R4, R2 ;  /* 0x0000000204027220 */ /* 0x000fca0000410000 */
[----:B------:R-:W-:Y:S01]  /*5500*/  FSEL R77, R2, RZ, P1 ;  /* 0x000000ff024d7208 */ /* 0x000fe20000800000 */
[----:B------:R-:W-:Y:S06]  /*5510*/  @!P0 BRA `(.L_x_3642) ;  /* 0x0000000000408947 */ /* 0x000fec0003800000 */
[----:B------:R-:W-:-:S13]  /*5520*/  LOP3.LUT P6, RZ, R190, 0xff000000, RZ, 0xc0, !PT ;  /* 0xff000000beff7812 */ /* 0x000fda00078cc0ff */
[----:B------:R-:W1:Y:S02]  /*5530*/  @P6 LDC.64 R2, c[0x0][0x408] ;  /* 0x00010200ff026b82 */ /* 0x000e640000000a00 */
[----:B-1----:R-:W-:-:S04]  /*5540*/  @P6 FMUL.FTZ R3, R3, R77 ;  /* 0x0000004d03036220 */ /* 0x002fc80000410000 */
[----:B------:R-:W-:Y:S01]  /*5550*/  @P6 FMUL.FTZ R78, R3, R2 ;  /* 0x00000002034e6220 */ /* 0x000fe20000410000 */
[----:B------:R-:W-:Y:S02]  /*5560*/  HFMA2 R2, -RZ, RZ, 0, 0 ;  /* 0x00000000ff027431 */ /* 0x000fe400000001ff */
[----:B------:R-:W-:-:S05]  /*5570*/  @P6 HADD2.F32 R3, -RZ, R157.H1_H1 ;  /* 0x3000009dff036230 */ /* 0x000fca0000004100 */
[----:B------:R-:W-:-:S04]  /*5580*/  @P6 FMUL.FTZ R2, R3, R78 ;  /* 0x0000004e03026220 */ /* 0x000fc80000410000 */
[----:B------:R-:W-:Y:S02]  /*5590*/  FADD.FTZ R111, R111, R2 ;  /* 0x000000026f6f7221 */ /* 0x000fe40000010000 */
[----:B------:R-:W1:Y:S02]  /*55a0*/  @P6 LDC.64 R2, c[0x0][0x408] ;  /* 0x00010200ff026b82 */ /* 0x000e640000000a00 */
[----:B-1----:R-:W-:-:S04]  /*55b0*/  @P6 FMUL.FTZ R3, R3, R77 ;  /* 0x0000004d03036220 */ /* 0x002fc80000410000 */
[----:B------:R-:W-:Y:S01]  /*55c0*/  @P6 FMUL.FTZ R78, R3, R2 ;  /* 0x00000002034e6220 */ /* 0x000fe20000410000 */
[----:B------:R-:W-:Y:S01]  /*55d0*/  @P6 HADD2.F32 R3, -RZ, R33.H1_H1 ;  /* 0x30000021ff036230 */ /* 0x000fe20000004100 */
[----:B------:R-:W-:-:S04]  /*55e0*/  MOV R2, RZ ;  /* 0x000000ff00027202 */ /* 0x000fc80000000f00 */
[----:B------:R-:W-:-:S05]  /*55f0*/  @P6 FMUL.FTZ R2, R3, R78 ;  /* 0x0000004e03026220 */ /* 0x000fca0000410000 */
[----:B------:R-:W-:-:S04]  /*5600*/  F2FP.F16.F32.PACK_AB R2, RZ, R2 ;  /* 0x00000002ff02723e */ /* 0x000fc800000000ff */
[----:B------:R-:W-:-:S07]  /*5610*/  PRMT R153, R153, 0x5410, R2 ;  /* 0x0000541099997816 */ /* 0x000fce0000000002 */
.L_x_3642:
[----:B------:R-:W-:Y:S05]  /*5620*/  BSYNC.RECONVERGENT B3 ;  /* 0x0000000000037941 */ /* 0x000fea0003800200 */
.L_x_3641:
        /* <DEDUP_REMOVED lines=11> */
[----:B------:R-:W-:-:S05]  /*56e0*/  @P6 HADD2.F32 R3, -RZ, R158.H0_H0 ;  /* 0x2000009eff036230 */ /* 0x000fca0000004100 */
[----:B------:R-:W-:-:S04]  /*56f0*/  @P6 FMUL.FTZ R2, R3, R79 ;  /* 0x0000004f03026220 */ /* 0x000fc80000410000 */
[----:B------:R-:W-:Y:S02]  /*5700*/  FADD.FTZ R112, R112, R2 ;  /* 0x0000000270707221 */ /* 0x000fe40000010000 */
[----:B------:R-:W1:Y:S02]  /*5710*/  @P6 LDC.64 R2, c[0x0][0x408] ;  /* 0x00010200ff026b82 */ /* 0x000e640000000a00 */
[----:B-1----:R-:W-:-:S04]  /*5720*/  @P6 FMUL.FTZ R3, R3, R78 ;  /* 0x0000004e03036220 */ /* 0x002fc80000410000 */
[----:B------:R-:W-:Y:S01]  /*5730*/  @P6 FMUL.FTZ R79, R3, R2 ;  /* 0x00000002034f6220 */ /* 0x000fe20000410000 */
[----:B------:R-:W-:Y:S01]  /*5740*/  @P6 HADD2.F32 R3, -RZ, R34.H0_H0 ;  /* 0x20000022ff036230 */ /* 0x000fe20000004100 */
[----:B------:R-:W-:-:S04]  /*5750*/  MOV R2, RZ ;  /* 0x000000ff00027202 */ /* 0x000fc80000000f00 */
[----:B------:R-:W-:-:S05]  /*5760*/  @P6 FMUL.FTZ R2, R3, R79 ;  /* 0x0000004f03026220 */ /* 0x000fca0000410000 */
[----:B------:R-:W-:-:S04]  /*5770*/  F2FP.F16.F32.PACK_AB R2, RZ, R2 ;  /* 0x00000002ff02723e */ /* 0x000fc800000000ff */
[----:B------:R-:W-:-:S07]  /*5780*/  PRMT R154, R2, 0x7610, R154 ;  /* 0x00007610029a7816 */ /* 0x000fce000000009a */
.L_x_3644:
[----:B------:R-:W-:Y:S05]  /*5790*/  BSYNC.RECONVERGENT B3 ;  /* 0x0000000000037941 */ /* 0x000fea0003800200 */
.L_x_3643:
        /* <DEDUP_REMOVED lines=22> */
.L_x_3646:
[----:B------:R-:W-:Y:S05]  /*5900*/  BSYNC.RECONVERGENT B3 ;  /* 0x0000000000037941 */ /* 0x000fea0003800200 */
.L_x_3645:
[-CC-:B------:R-:W-:Y:S01]  /*5910*/  FFMA.FTZ R3, R219, R174.reuse, R175.reuse ;  /* 0x000000aedb037223 */ /* 0x180fe200000100af */
[----:B------:R-:W-:Y:S01]  /*5920*/  FFMA.FTZ R2, R212, R174, R175 ;  /* 0x000000aed4027223 */ /* 0x000fe200000100af */
[----:B------:R-:W-:Y:S01]  /*5930*/  BSSY.RECONVERGENT B3, `(.L_x_3647) ;  /* 0x000001b000037945 */ /* 0x000fe20003800200 */
[----:B------:R-:W-:Y:S01]  /*5940*/  F2FP.F16.F32.PACK_AB R77, R77, R76 ;  /* 0x0000004c4d4d723e */ /* 0x000fe200000000ff */
[----:B------:R-:W-:Y:S01]  /*5950*/  FADD.FTZ R3, R218, -R3 ;  /* 0x80000003da037221 */ /* 0x000fe20000010000 */
[----:B------:R-:W-:Y:S01]  /*5960*/  FADD.FTZ R2, R232, -R2 ;  /* 0x80000002e8027221 */ /* 0x000fe20000010000 */
[----:B------:R-:W-:Y:S02]  /*5970*/  F2FP.F16.F32.PACK_AB R78, R79, R78 ;  /* 0x0000004e4f4e723e */ /* 0x000fe400000000ff */
[C---:B------:R-:W-:Y:S01]  /*5980*/  FMUL.FTZ R3, R4.reuse, R3 ;  /* 0x0000000304037220 */ /* 0x040fe20000410000 */
[----:B------:R-:W-:Y:S01]  /*5990*/  FMUL.FTZ R2, R4, R2 ;  /* 0x0000000204027220 */ /* 0x000fe20000410000 */
[----:B------:R-:W-:-:S03]  /*59a0*/  F2FP.F16.F32.PACK_AB R76, R178, R179 ;  /* 0x000000b3b24c723e */ /* 0x000fc600000000ff */
[----:B------:R-:W-:Y:S02]  /*59b0*/  FSEL R178, R3, RZ, P1 ;  /* 0x000000ff03b27208 */ /* 0x000fe40000800000 */
        /* <DEDUP_REMOVED lines=18> */
.L_x_3648:
[----:B------:R-:W-:Y:S05]  /*5ae0*/  BSYNC.RECONVERGENT B3 ;  /* 0x0000000000037941 */ /* 0x000fea0003800200 */
.L_x_3647:
[----:B------:R-:W-:Y:S01]  /*5af0*/  F2FP.F16.F32.PACK_AB R79, R178, R79 ;  /* 0x0000004fb24f723e */ /* 0x000fe200000000ff */
[----:B------:R-:W-:Y:S06]  /*5b00*/  @!P0 BRA `(.L_x_3630) ;  /* 0x0000001400408947 */ /* 0x000fec0003800000 */
[----:B------:R-:W-:-:S04]  /*5b10*/  ISETP.GE.U32.AND P1, PT, R190, RZ, PT ;  /* 0x000000ffbe00720c */ /* 0x000fc80003f26070 */
[----:B------:R-:W-:-:S13]  /*5b20*/  ISETP.GE.U32.AND.EX P1, PT, R191, 0x1000000, PT, P1 ;  /* 0x01000000bf00780c */ /* 0x000fda0003f26110 */
        /* <DEDUP_REMOVED lines=8> */
[----:B-1----:R-:W-:Y:S01]  /*5bb0*/  @P1 FMUL.FTZ R3, R178, R3 ;  /* 0x00000003b2031220 */ /* 0x002fe20000410000 */
[----:B------:R-:W-:-:S03]  /*5bc0*/  @P1 HADD2.F32 R178, -RZ, R35.H1_H1 ;  /* 0x30000023ffb21230 */ /* 0x000fc60000004100 */
[----:B------:R-:W-:Y:S01]  /*5bd0*/  @P1 FMUL.FTZ R3, R3, R2 ;  /* 0x0000000203031220 */ /* 0x000fe20000410000 */
[----:B------:R-:W-:-:S03]  /*5be0*/  MOV R2, RZ ;  /* 0x000000ff00027202 */ /* 0x000fc60000000f00 */
[----:B------:R-:W-:-:S05]  /*5bf0*/  @P1 FMUL.FTZ R2, R178, R3 ;  /* 0x00000003b2021220 */ /* 0x000fca0000410000 */
[----:B------:R-:W-:-:S04]  /*5c00*/  F2FP.F16.F32.PACK_AB R2, RZ, R2 ;  /* 0x00000002ff02723e */ /* 0x000fc800000000ff */
[----:B------:R-:W-:Y:S01]  /*5c10*/  PRMT R155, R155, 0x5410, R2 ;  /* 0x000054109b9b7816 */ /* 0x000fe20000000002 */
[----:B------:R-:W-:Y:S06]  /*5c20*/  BRA `(.L_x_3630) ;  /* 0x0000001000f87947 */ /* 0x000fec0003800000 */
.L_x_3586:
        /* <DEDUP_REMOVED lines=8> */
[----:B-1----:R-:W-:Y:S01]  /*5cb0*/  @P6 FFMA.FTZ R2, R0, R174, R175 ;  /* 0x000000ae00026223 */ /* 0x002fe200000100af */
[----:B-----5:R-:W-:Y:S01]  /*5cc0*/  HADD2.F32 R3, -RZ, R148.H0_H0 ;  /* 0x20000094ff037230 */ /* 0x020fe20000004100 */
[----:B------:R-:W-:Y:S02]  /*5cd0*/  LOP3.LUT P1, RZ, R190, 0xff, RZ, 0xc0, !PT ;  /* 0x000000ffbeff7812 */ /* 0x000fe4000782c0ff */
[----:B------:R-:W-:-:S04]  /*5ce0*/  @P6 FADD.FTZ R2, R234, -R2 ;  /* 0x80000002ea026221 */ /* 0x000fc80000010000 */
[----:B------:R-:W-:Y:S01]  /*5cf0*/  @P6 FFMA.FTZ R3, R4, R2, R3 ;  /* 0x0000000204036223 */ /* 0x000fe20000010003 */
[----:B------:R-:W-:-:S03]  /*5d00*/  HFMA2 R2, -RZ, RZ, 0, 0 ;  /* 0x00000000ff027431 */ /* 0x000fc600000001ff */
[----:B------:R-:W-:-:S04]  /*5d10*/  FMUL.FTZ R3, R3, UR13 ;  /* 0x0000000d03037c20 */ /* 0x000fc80008410000 */
[----:B------:R-:W-:Y:S01]  /*5d20*/  FMUL.FTZ R178, R3, UR12 ;  /* 0x0000000c03b27c20 */ /* 0x000fe20008410000 */
[----:B------:R-:W-:-:S05]  /*5d30*/  @P1 HADD2.F32 R3, -RZ, R156.H0_H0 ;  /* 0x2000009cff031230 */ /* 0x000fca0000004100 */
[----:B------:R-:W-:Y:S01]  /*5d40*/  @P1 FMUL.FTZ R2, R3, R178 ;  /* 0x000000b203021220 */ /* 0x000fe20000410000 */
[----:B------:R-:W-:-:S03]  /*5d50*/  @P1 HADD2.F32 R3, -RZ, R32.H0_H0 ;  /* 0x20000020ff031230 */ /* 0x000fc60000004100 */
[----:B------:R-:W-:Y:S01]  /*5d60*/  FADD.FTZ R108, R108, R2 ;  /* 0x000000026c6c7221 */ /* 0x000fe20000010000 */
[----:B------:R-:W-:Y:S01]  /*5d70*/  MOV R2, RZ ;  /* 0x000000ff00027202 */ /* 0x000fe20000000f00 */
[----:B------:R-:W-:-:S05]  /*5d80*/  @P1 FMUL.FTZ R2, R3, R178 ;  /* 0x000000b203021220 */ /* 0x000fca0000410000 */
[----:B------:R-:W-:-:S04]  /*5d90*/  F2FP.F16.F32.PACK_AB R2, RZ, R2 ;  /* 0x00000002ff02723e */ /* 0x000fc800000000ff */
[----:B------:R-:W-:-:S07]  /*5da0*/  PRMT R152, R2, 0x7610, R152 ;  /* 0x0000761002987816 */ /* 0x000fce0000000098 */
.L_x_3651:
[----:B------:R-:W-:Y:S05]  /*5db0*/  BSYNC.RECONVERGENT B3 ;  /* 0x0000000000037941 */ /* 0x000fea0003800200 */
.L_x_3650:
[----:B------:R-:W-:Y:S04]  /*5dc0*/  BSSY.RECONVERGENT B3, `(.L_x_3652) ;  /* 0x0000013000037945 */ /* 0x000fe80003800200 */
[----:B------:R-:W-:Y:S05]  /*5dd0*/  @!P0 BRA `(.L_x_3653) ;  /* 0x0000000000448947 */ /* 0x000fea0003800000 */
[----:B-1----:R-:W2:Y:S01]  /*5de0*/  LDL R3, [R1] ;  /* 0x0000000001037983 */ /* 0x002ea20000100800 */
[----:B------:R-:W-:Y:S01]  /*5df0*/  @P6 FFMA.FTZ R2, R15, R174, R175 ;  /* 0x000000ae0f026223 */ /* 0x000fe200000100af */
[----:B-----5:R-:W-:-:S03]  /*5e00*/  LOP3.LUT P1, RZ, R190, 0xff00, RZ, 0xc0, !PT ;  /* 0x0000ff00beff7812 */ /* 0x020fc6000782c0ff */
[----:B--2---:R-:W-:Y:S01]  /*5e10*/  @P6 FADD.FTZ R2, R3, -R2 ;  /* 0x8000000203026221 */ /* 0x004fe20000010000 */
[----:B------:R-:W-:-:S05]  /*5e20*/  HADD2.F32 R3, -RZ, R148.H1_H1 ;  /* 0x30000094ff037230 */ /* 0x000fca0000004100 */
[----:B------:R-:W-:Y:S01]  /*5e30*/  @P6 FFMA.FTZ R3, R4, R2, R3 ;  /* 0x0000000204036223 */ /* 0x000fe20000010003 */
[----:B------:R-:W-:-:S03]  /*5e40*/  HFMA2 R2, -RZ, RZ, 0, 0 ;  /* 0x00000000ff027431 */ /* 0x000fc600000001ff */
[----:B------:R-:W-:-:S04]  /*5e50*/  FMUL.FTZ R3, R3, UR13 ;  /* 0x0000000d03037c20 */ /* 0x000fc80008410000 */
[----:B------:R-:W-:Y:S01]  /*5e60*/  FMUL.FTZ R178, R3, UR12 ;  /* 0x0000000c03b27c20 */ /* 0x000fe20008410000 */
[----:B------:R-:W-:-:S05]  /*5e70*/  @P1 HADD2.F32 R3, -RZ, R156.H1_H1 ;  /* 0x3000009cff031230 */ /* 0x000fca0000004100 */
[----:B------:R-:W-:Y:S01]  /*5e80*/  @P1 FMUL.FTZ R2, R3, R178 ;  /* 0x000000b203021220 */ /* 0x000fe20000410000 */
[----:B------:R-:W-:-:S03]  /*5e90*/  @P1 HADD2.F32 R3, -RZ, R32.H1_H1 ;  /* 0x30000020ff031230 */ /* 0x000fc60000004100 */
[----:B------:R-:W-:Y:S01]  /*5ea0*/  FADD.FTZ R109, R109, R2 ;  /* 0x000000026d6d7221 */ /* 0x000fe20000010000 */
[----:B------:R-:W-:Y:S01]  /*5eb0*/  MOV R2, RZ ;  /* 0x000000ff00027202 */ /* 0x000fe20000000f00 */
[----:B------:R-:W-:-:S05]  /*5ec0*/  @P1 FMUL.FTZ R2, R3, R178 ;  /* 0x000000b203021220 */ /* 0x000fca0000410000 */
[----:B------:R-:W-:-:S04]  /*5ed0*/  F2FP.F16.F32.PACK_AB R2, RZ, R2 ;  /* 0x00000002ff02723e */ /* 0x000fc800000000ff */
[----:B------:R-:W-:-:S07]  /*5ee0*/  PRMT R152, R152, 0x5410, R2 ;  /* 0x0000541098987816 */ /* 0x000fce0000000002 */
.L_x_3653:
[----:B------:R-:W-:Y:S05]  /*5ef0*/  BSYNC.RECONVERGENT B3 ;  /* 0x0000000000037941 */ /* 0x000fea0003800200 */
.L_x_3652:
[----:B------:R-:W-:Y:S04]  /*5f00*/  BSSY.RECONVERGENT B3, `(.L_x_3654) ;  /* 0x0000012000037945 */ /* 0x000fe80003800200 */
[----:B------:R-:W-:Y:S05]  /*5f10*/  @!P0 BRA `(.L_x_3655) ;  /* 0x0000000000408947 */ /* 0x000fea0003800000 */
        /* <DEDUP_REMOVED lines=16> */
.L_x_3655:
[----:B------:R-:W-:Y:S05]  /*6020*/  BSYNC.RECONVERGENT B3 ;  /* 0x0000000000037941 */ /* 0x000fea0003800200 */
.L_x_3654:
[----:B------:R-:W-:Y:S04]  /*6030*/  BSSY.RECONVERGENT B3, `(.L_x_3656) ;  /* 0x0000012000037945 */ /* 0x000fe80003800200 */
[----:B------:R-:W-:Y:S05]  /*6040*/  @!P0 BRA `(.L_x_3657) ;  /* 0x0000000000408947 */ /* 0x000fea0003800000 */
[----:B-1----:R-:W-:Y:S01]  /*6050*/  @P6 FFMA.FTZ R2, R180, R174, R175 ;  /* 0x000000aeb4026223 */ /* 0x002fe200000100af */
[----:B-----5:R-:W-:Y:S01]  /*6060*/  HADD2.F32 R3, -RZ, R149.H1_H1 ;  /* 0x30000095ff037230 */ /* 0x020fe20000004100 */
[----:B------:R-:W-:Y:S02]  /*6070*/  LOP3.LUT P1, RZ, R190, 0xff000000, RZ, 0xc0, !PT ;  /* 0xff000000beff7812 */ /* 0x000fe4000782c0ff */
[----:B------:R-:W-:-:S04]  /*6080*/  @P6 FADD.FTZ R2, R245, -R2 ;  /* 0x80000002f5026221 */ /* 0x000fc80000010000 */
        /* <DEDUP_REMOVED lines=12> */
.L_x_3657:
[----:B------:R-:W-:Y:S05]  /*6150*/  BSYNC.RECONVERGENT B3 ;  /* 0x0000000000037941 */ /* 0x000fea0003800200 */
.L_x_3656:
        /* <DEDUP_REMOVED lines=18> */
.L_x_3659:
[----:B------:R-:W-:Y:S05]  /*6280*/  BSYNC.RECONVERGENT B3 ;  /* 0x0000000000037941 */ /* 0x000fea0003800200 */
.L_x_3658:
        /* <DEDUP_REMOVED lines=18> */
.L_x_3661:
[----:B------:R-:W-:Y:S05]  /*63b0*/  BSYNC.RECONVERGENT B3 ;  /* 0x0000000000037941 */ /* 0x000fea0003800200 */
.L_x_3660:
        /* <DEDUP_REMOVED lines=18> */
.L_x_3663:
[----:B------:R-:W-:Y:S05]  /*64e0*/  BSYNC.RECONVERGENT B3 ;  /* 0x0000000000037941 */ /* 0x000fea0003800200 */
.L_x_3662:
[----:B------:R-:W-:Y:S05]  /*64f0*/  @!P0 BRA `(.L_x_3630) ;  /* 0x0000000800c48947 */ /* 0x000fea0003800000 */
[----:B-1----:R-:W-:Y:S01]  /*6500*/  @P6 FFMA.FTZ R2, R219, R174, R175 ;  /* 0x000000aedb026223 */ /* 0x002fe200000100af */
[----:B-----5:R-:W-:Y:S01]  /*6510*/  ISETP.GE.U32.AND P1, PT, R190, RZ, PT ;  /* 0x000000ffbe00720c */ /* 0x020fe20003f26070 */
[----:B------:R-:W-:Y:S02]  /*6520*/  HADD2.F32 R3, -RZ, R151.H1_H1 ;  /* 0x30000097ff037230 */ /* 0x000fe40000004100 */
[----:B------:R-:W-:Y:S01]  /*6530*/  @P6 FADD.FTZ R2, R218, -R2 ;  /* 0x80000002da026221 */ /* 0x000fe20000010000 */
[----:B------:R-:W-:-:S03]  /*6540*/  ISETP.GE.U32.AND.EX P1, PT, R191, 0x1000000, PT, P1 ;  /* 0x01000000bf00780c */ /* 0x000fc60003f26110 */
[----:B------:R-:W-:Y:S01]  /*6550*/  @P6 FFMA.FTZ R3, R4, R2, R3 ;  /* 0x0000000204036223 */ /* 0x000fe20000010003 */
[----:B------:R-:W-:-:S03]  /*6560*/  HFMA2 R2, -RZ, RZ, 0, 0 ;  /* 0x00000000ff027431 */ /* 0x000fc600000001ff */
[----:B------:R-:W-:-:S04]  /*6570*/  FMUL.FTZ R3, R3, UR13 ;  /* 0x0000000d03037c20 */ /* 0x000fc80008410000 */
[----:B------:R-:W-:Y:S02]  /*6580*/  FMUL.FTZ R178, R3, UR12 ;  /* 0x0000000c03b27c20 */ /* 0x000fe40008410000 */
[----:B------:R-:W-:-:S05]  /*6590*/  @P1 HADD2.F32 R3, -RZ, R159.H1_H1 ;  /* 0x3000009fff031230 */ /* 0x000fca0000004100 */
[----:B------:R-:W-:Y:S01]  /*65a0*/  @P1 FMUL.FTZ R2, R3, R178 ;  /* 0x000000b203021220 */ /* 0x000fe20000410000 */
[----:B------:R-:W-:-:S03]  /*65b0*/  @P1 HADD2.F32 R3, -RZ, R35.H1_H1 ;  /* 0x30000023ff031230 */ /* 0x000fc60000004100 */
[----:B------:R-:W-:Y:S01]  /*65c0*/  FADD.FTZ R115, R115, R2 ;  /* 0x0000000273737221 */ /* 0x000fe20000010000 */
[----:B------:R-:W-:Y:S01]  /*65d0*/  MOV R2, RZ ;  /* 0x000000ff00027202 */ /* 0x000fe20000000f00 */
[----:B------:R-:W-:-:S05]  /*65e0*/  @P1 FMUL.FTZ R2, R3, R178 ;  /* 0x000000b203021220 */ /* 0x000fca0000410000 */
[----:B------:R-:W-:-:S04]  /*65f0*/  F2FP.F16.F32.PACK_AB R2, RZ, R2 ;  /* 0x00000002ff02723e */ /* 0x000fc800000000ff */
[----:B------:R-:W-:Y:S01]  /*6600*/  PRMT R155, R155, 0x5410, R2 ;  /* 0x000054109b9b7816 */ /* 0x000fe20000000002 */
[----:B------:R-:W-:Y:S06]  /*6610*/  BRA `(.L_x_3630) ;  /* 0x00000008007c7947 */ /* 0x000fec0003800000 */
.L_x_3649:
[----:B-1----:R-:W2:Y:S04]  /*6620*/  LDL R3, [R1] ;  /* 0x0000000001037983 */ /* 0x002ea80000100800 */
[----:B------:R-:W3:Y:S01]  /*6630*/  LDL.LU R2, [R1+0x20] ;  /* 0x0000200001027983 */ /* 0x000ee20000300800 */
[----:B------:R-:W-:Y:S01]  /*6640*/  ISETP.GT.AND P1, PT, R5, RZ, PT ;  /* 0x000000ff0500720c */ /* 0x000fe20003f24270 */
[----:B-----5:R-:W-:Y:S01]  /*6650*/  HADD2.F32 R76, -RZ, R148.H1_H1 ;  /* 0x30000094ff4c7230 */ /* 0x020fe20000004100 */
[----:B------:R-:W-:Y:S01]  /*6660*/  BSSY.RECONVERGENT B3, `(.L_x_3664) ;  /* 0x0000016000037945 */ /* 0x000fe20003800200 */
[----:B---3--:R-:W-:-:S10]  /*6670*/  ISETP.NE.AND P6, PT, R2, RZ, PT ;  /* 0x000000ff0200720c */ /* 0x008fd40003fc5270 */
[----:B------:R-:W-:-:S04]  /*6680*/  @P1 FFMA.FTZ R2, R15, R174, R175 ;  /* 0x000000ae0f021223 */ /* 0x000fc800000100af */
[----:B--2---:R-:W-:Y:S01]  /*6690*/  @P1 FADD.FTZ R2, R3, -R2 ;  /* 0x8000000203021221 */ /* 0x004fe20000010000 */
[----:B------:R-:W-:-:S03]  /*66a0*/  HADD2.F32 R3, -RZ, R148.H0_H0 ;  /* 0x20000094ff037230 */ /* 0x000fc60000004100 */
[----:B------:R-:W-:Y:S01]  /*66b0*/  @P1 FFMA.FTZ R76, R4, R2, R76 ;  /* 0x00000002044c1223 */ /* 0x000fe2000001004c */
        /* <DEDUP_REMOVED lines=16> */
.L_x_3665:
[----:B------:R-:W-:Y:S05]  /*67c0*/  BSYNC.RECONVERGENT B3 ;  /* 0x0000000000037941 */ /* 0x000fea0003800200 */
.L_x_3664:
[----:B------:R-:W-:Y:S04]  /*67d0*/  BSSY.RECONVERGENT B3, `(.L_x_3666) ;  /* 0x000000e000037945 */ /* 0x000fe80003800200 */
[----:B------:R-:W-:Y:S05]  /*67e0*/  @!P0 BRA `(.L_x_3667) ;  /* 0x0000000000308947 */ /* 0x000fea0003800000 */
[----:B------:R-:W-:Y:S01]  /*67f0*/  LOP3.LUT P6, RZ, R190, 0xff00, RZ, 0xc0, !PT ;  /* 0x0000ff00beff7812 */ /* 0x000fe200078cc0ff */
[----:B------:R-:W-:Y:S01]  /*6800*/  FMUL.FTZ R2, R76, UR13 ;  /* 0x0000000d4c027c20 */ /* 0x000fe20008410000 */
[----:B------:R-:W-:-:S03]  /*6810*/  HFMA2 R77, -RZ, RZ, 0, 0 ;  /* 0x00000000ff4d7431 */ /* 0x000fc600000001ff */
[----:B------:R-:W-:-:S08]  /*6820*/  FMUL.FTZ R2, R2, UR12 ;  /* 0x0000000c02027c20 */ /* 0x000fd00008410000 */
        /* <DEDUP_REMOVED lines=8> */
.L_x_3667:
[----:B------:R-:W-:Y:S05]  /*68b0*/  BSYNC.RECONVERGENT B3 ;  /* 0x0000000000037941 */ /* 0x000fea0003800200 */
.L_x_3666:
[----:B------:R-:W-:Y:S01]  /*68c0*/  @P1 FFMA.FTZ R2, R19, R174, R175 ;  /* 0x000000ae13021223 */ /* 0x000fe200000100af */
[----:B------:R-:W-:Y:S01]  /*68d0*/  HADD2.F32 R77, -RZ, R149.H0_H0 ;  /* 0x20000095ff4d7230 */ /* 0x000fe20000004100 */
        /* <DEDUP_REMOVED lines=16> */
.L_x_3669:
[----:B------:R-:W-:Y:S05]  /*69e0*/  BSYNC.RECONVERGENT B3 ;  /* 0x0000000000037941 */ /* 0x000fea0003800200 */
.L_x_3668:
[----:B------:R-:W-:Y:S01]  /*69f0*/  @P1 FFMA.FTZ R2, R180, R174, R175 ;  /* 0x000000aeb4021223 */ /* 0x000fe200000100af */
[----:B------:R-:W-:Y:S01]  /*6a00*/  HADD2.F32 R79, -RZ, R149.H1_H1 ;  /* 0x30000095ff4f7230 */ /* 0x000fe20000004100 */
[----:B------:R-:W-:Y:S02]  /*6a10*/  BSSY.RECONVERGENT B3, `(.L_x_3670) ;  /* 0x0000010000037945 */ /* 0x000fe40003800200 */
[----:B------:R-:W-:-:S04]  /*6a20*/  @P1 FADD.FTZ R2, R245, -R2 ;  /* 0x80000002f5021221 */ /* 0x000fc80000010000 */
[----:B------:R-:W-:Y:S01]  /*6a30*/  @P1 FFMA.FTZ R79, R4, R2, R79 ;  /* 0x00000002044f1223 */ /* 0x000fe2000001004f */
[----:B------:R-:W-:Y:S06]  /*6a40*/  @!P0 BRA `(.L_x_3671) ;  /* 0x0000000000308947 */ /* 0x000fec0003800000 */
[----:B------:R-:W-:Y:S01]  /*6a50*/  LOP3.LUT P6, RZ, R190, 0xff000000, RZ, 0xc0, !PT ;  /* 0xff000000beff7812 */ /* 0x000fe200078cc0ff */
[----:B------:R-:W-:-:S04]  /*6a60*/  FMUL.FTZ R2, R79, UR13 ;  /* 0x0000000d4f027c20 */ /* 0x000fc80008410000 */
[----:B------:R-:W-:Y:S01]  /*6a70*/  FMUL.FTZ R78, R2, UR12 ;  /* 0x0000000c024e7c20 */ /* 0x000fe20008410000 */
[----:B------:R-:W-:-:S07]  /*6a80*/  HFMA2 R2, -RZ, RZ, 0, 0 ;  /* 0x00000000ff027431 */ /* 0x000fce00000001ff */
        /* <DEDUP_REMOVED lines=8> */
.L_x_3671:
[----:B------:R-:W-:Y:S05]  /*6b10*/  BSYNC.RECONVERGENT B3 ;  /* 0x0000000000037941 */ /* 0x000fea0003800200 */
.L_x_3670:
        /* <DEDUP_REMOVED lines=18> */
.L_x_3673:
[----:B------:R-:W-:Y:S05]  /*6c40*/  BSYNC.RECONVERGENT B3 ;  /* 0x0000000000037941 */ /* 0x000fea0003800200 */
.L_x_3672:
[----:B------:R-:W-:Y:S01]  /*6c50*/  @P1 FFMA.FTZ R2, R213, R174, R175 ;  /* 0x000000aed5021223 */ /* 0x000fe200000100af */
[----:B------:R-:W-:Y:S01]  /*6c60*/  HADD2.F32 R78, -RZ, R150.H1_H1 ;  /* 0x30000096ff4e7230 */ /* 0x000fe20000004100 */
        /* <DEDUP_REMOVED lines=16> */
.L_x_3675:
[----:B------:R-:W-:Y:S05]  /*6d70*/  BSYNC.RECONVERGENT B3 ;  /* 0x0000000000037941 */ /* 0x000fea0003800200 */
.L_x_3674:
[----:B------:R-:W-:Y:S01]  /*6d80*/  F2FP.F16.F32.PACK_AB R76, R76, R3 ;  /* 0x000000034c4c723e */ /* 0x000fe200000000ff */
[-CC-:B------:R-:W-:Y:S01]  /*6d90*/  @P1 FFMA.FTZ R2, R212, R174.reuse, R175.reuse ;  /* 0x000000aed4021223 */ /* 0x180fe200000100af */
[----:B------:R-:W-:Y:S01]  /*6da0*/  @P1 FFMA.FTZ R3, R219, R174, R175 ;  /* 0x000000aedb031223 */ /* 0x000fe200000100af */
[----:B------:R-:W-:Y:S01]  /*6db0*/  F2FP.F16.F32.PACK_AB R77, R79, R77 ;  /* 0x0000004d4f4d723e */ /* 0x000fe200000000ff */
[----:B------:R-:W-:Y:S01]  /*6dc0*/  BSSY.RECONVERGENT B3, `(.L_x_3676) ;  /* 0x0000015000037945 */ /* 0x000fe20003800200 */
[----:B------:R-:W-:Y:S01]  /*6dd0*/  @P1 FADD.FTZ R179, R232, -R2 ;  /* 0x80000002e8b31221 */ /* 0x000fe20000010000 */
[----:B------:R-:W-:Y:S01]  /*6de0*/  @P1 FADD.FTZ R79, R218, -R3 ;  /* 0x80000003da4f1221 */ /* 0x000fe20000010000 */
[--C-:B------:R-:W-:Y:S01]  /*6df0*/  HADD2.F32 R2, -RZ, R151.reuse.H0_H0 ;  /* 0x20000097ff027230 */ /* 0x100fe20000004100 */
[----:B------:R-:W-:Y:S01]  /*6e00*/  F2FP.F16.F32.PACK_AB R78, R78, R178 ;  /* 0x000000b24e4e723e */ /* 0x000fe200000000ff */
[----:B------:R-:W-:-:S03]  /*6e10*/  HADD2.F32 R3, -RZ, R151.H1_H1 ;  /* 0x30000097ff037230 */ /* 0x000fc60000004100 */
[C---:B------:R-:W-:Y:S02]  /*6e20*/  @P1 FFMA.FTZ R2, R4.reuse, R179, R2 ;  /* 0x000000b304021223 */ /* 0x040fe40000010002 */
        /* <DEDUP_REMOVED lines=14> */
.L_x_3677:
[----:B------:R-:W-:Y:S05]  /*6f10*/  BSYNC.RECONVERGENT B3 ;  /* 0x0000000000037941 */ /* 0x000fea0003800200 */
.L_x_3676:
[----:B------:R-:W-:Y:S01]  /*6f20*/  F2FP.F16.F32.PACK_AB R79, R3, R2 ;  /* 0x00000002034f723e */ /* 0x000fe200000000ff */
[----:B------:R-:W-:Y:S06]  /*6f30*/  @!P0 BRA `(.L_x_3630) ;  /* 0x0000000000348947 */ /* 0x000fec0003800000 */
[----:B------:R-:W-:Y:S01]  /*6f40*/  ISETP.GE.U32.AND P1, PT, R190, RZ, PT ;  /* 0x000000ffbe00720c */ /* 0x000fe20003f26070 */
[----:B------:R-:W-:Y:S01]  /*6f50*/  FMUL.FTZ R3, R3, UR13 ;  /* 0x0000000d03037c20 */ /* 0x000fe20008410000 */
[----:B------:R-:W-:Y:S02]  /*6f60*/  HFMA2 R2, -RZ, RZ, 0, 0 ;  /* 0x00000000ff027431 */ /* 0x000fe400000001ff */
[----:B------:R-:W-:Y:S01]  /*6f70*/  ISETP.GE.U32.AND.EX P1, PT, R191, 0x1000000, PT, P1 ;  /* 0x01000000bf00780c */ /* 0x000fe20003f26110 */
[----:B------:R-:W-:-:S12]  /*6f80*/  FMUL.FTZ R178, R3, UR12 ;  /* 0x0000000c03b27c20 */ /* 0x000fd80008410000 */
        /* <DEDUP_REMOVED lines=8> */
.L_x_3630:
[----:B------:R-:W-:Y:S05]  /*7010*/  BSYNC.RECONVERGENT B1 ;  /* 0x0000000000017941 */ /* 0x000fea0003800200 */
.L_x_3585:
[----:B------:R-:W-:-:S04]  /*7020*/  ISETP.NE.U32.AND P1, PT, R176, RZ, PT ;  /* 0x000000ffb000720c */ /* 0x000fc80003f25070 */
[----:B------:R-:W-:-:S13]  /*7030*/  ISETP.NE.AND.EX P1, PT, R177, RZ, PT, P1 ;  /* 0x000000ffb100720c */ /* 0x000fda0003f25310 */
[----:B-1----:R-:W1:Y:S02]  /*7040*/  @P1 LDC.64 R2, c[0x0][0x478] ;  /* 0x00011e00ff021b82 */ /* 0x002e640000000a00 */
[C---:B-1---5:R-:W-:Y:S01]  /*7050*/  @P1 IMAD.WIDE.U32 R2, R173.reuse, 0x10, R2 ;  /* 0x00000010ad021825 */ /* 0x062fe200078e0002 */
[----:B------:R-:W-:-:S04]  /*7060*/  IADD3 R173, PT, PT, R173, 0x20, RZ ;  /* 0x00000020adad7810 */ /* 0x000fc80007ffe0ff */
[----:B------:R1:W-:Y:S02]  /*7070*/  @P1 STG.E.128 desc[UR6][R2.64], R76 ;  /* 0x0000004c02001986 */ /* 0x0003e4000c101d06 */
[----:B-1----:R-:W1:Y:S02]  /*7080*/  @P0 LDC.64 R2, c[0x0][0x468] ;  /* 0x00011a00ff020b82 */ /* 0x002e640000000a00 */
[C---:B-1----:R-:W-:Y:S01]  /*7090*/  @P0 IMAD.WIDE.U32 R2, R172.reuse, 0x10, R2 ;  /* 0x00000010ac020825 */ /* 0x042fe200078e0002 */
[----:B------:R-:W-:-:S04]  /*70a0*/  IADD3 R172, PT, PT, R172, 0x20, RZ ;  /* 0x00000020acac7810 */ /* 0x000fc80007ffe0ff */
[----:B------:R1:W-:Y:S03]  /*70b0*/  @P0 STG.E.128 desc[UR6][R2.64], R152 ;  /* 0x0000009802000986 */ /* 0x0003e6000c101d06 */
.L_x_3582:
[----:B------:R-:W-:Y:S05]  /*70c0*/  BSYNC.RECONVERGENT B2 ;  /* 0x0000000000027941 */ /* 0x000fea0003800200 */
.L_x_3581:
[----:B------:R-:W-:Y:S04]  /*70d0*/  BSSY.RECONVERGENT B2, `(.L_x_3678) ;  /* 0x0000323000027945 */ /* 0x000fe80003800200 */
[----:B------:R-:W-:Y:S05]  /*70e0*/  @!P2 BRA `(.L_x_3679) ;  /* 0x000000300084a947 */ /* 0x000fea0003800000 */
[----:B------:R-:W-:Y:S04]  /*70f0*/  BSSY.RECONVERGENT B1, `(.L_x_3680) ;  /* 0x0000005000017945 */ /* 0x000fe80003800200 */
[----:B------:R-:W-:Y:S05]  /*7100*/  @!P0 BRA `(.L_x_3681) ;  /* 0x00000000000c8947 */ /* 0x000fea0003800000 */
[----:B-1----:R-:W1:Y:S02]  /*7110*/  LDC.64 R2, c[0x0][0x390] ;  /* 0x0000e400ff027b82 */ /* 0x002e640000000a00 */
[----:B-1----:R-:W-:-:S05]  /*7120*/  IMAD.WIDE.U32 R2, R172, 0x10, R2 ;  /* 0x00000010ac027825 */ /* 0x002fca00078e0002 */
[----:B------:R2:W5:Y:S02]  /*7130*/  LDG.E.128 R156, desc[UR6][R2.64] ;  /* 0x00000006029c7981 */ /* 0x000564000c1e1d00 */
.L_x_3681:
[----:B------:R-:W-:Y:S05]  /*7140*/  BSYNC.RECONVERGENT B1 ;  /* 0x0000000000017941 */ /* 0x000fea0003800200 */
.L_x_3680:
        /* <DEDUP_REMOVED lines=8> */
[----:B-12---:R-:W2:Y:S01]  /*71d0*/  LDL R3, [R1+0xc] ;  /* 0x00000c0001037983 */ /* 0x006ea20000100800 */
[----:B------:R-:W-:Y:S01]  /*71e0*/  ISETP.GT.AND P1, PT, R5, RZ, PT ;  /* 0x000000ff0500720c */ /* 0x000fe20003f24270 */
[----:B-----5:R-:W-:Y:S01]  /*71f0*/  HADD2.F32 R76, -RZ, R24.H1_H1 ;  /* 0x30000018ff4c7230 */ /* 0x020fe20000004100 */
[----:B------:R-:W-:Y:S11]  /*7200*/  BSSY.RECONVERGENT B3, `(.L_x_3685) ;  /* 0x0000015000037945 */ /* 0x000ff60003800200 */
[----:B------:R-:W-:-:S04]  /*7210*/  @P1 FFMA.FTZ R2, R14, R174, R175 ;  /* 0x000000ae0e021223 */ /* 0x000fc800000100af */
[----:B------:R-:W-:-:S04]  /*7220*/  @P1 FADD.FTZ R2, R252, -R2 ;  /* 0x80000002fc021221 */ /* 0x000fc80000010000 */
[----:B------:R-:W-:Y:S01]  /*7230*/  @P1 FFMA.FTZ R76, R4, R2, R76 ;  /* 0x00000002044c1223 */ /* 0x000fe2000001004c */
[----:B------:R-:W-:-:S04]  /*7240*/  @P1 FFMA.FTZ R2, R10, R174, R175 ;  /* 0x000000ae0a021223 */ /* 0x000fc800000100af */
[----:B--2---:R-:W-:Y:S01]  /*7250*/  @P1 FADD.FTZ R2, R3, -R2 ;  /* 0x8000000203021221 */ /* 0x004fe20000010000 */
[----:B------:R-:W-:-:S05]  /*7260*/  HADD2.F32 R3, -RZ, R24.H0_H0 ;  /* 0x20000018ff037230 */ /* 0x000fca0000004100 */
        /* <DEDUP_REMOVED lines=14> */
.L_x_3686:
[----:B------:R-:W-:Y:S05]  /*7350*/  BSYNC.RECONVERGENT B3 ;  /* 0x0000000000037941 */ /* 0x000fea0003800200 */
.L_x_3685:
        /* <DEDUP_REMOVED lines=14> */
.L_x_3688:
[----:B------:R-:W-:Y:S05]  /*7440*/  BSYNC.RECONVERGENT B3 ;  /* 0x0000000000037941 */ /* 0x000fea0003800200 */
.L_x_3687:
        /* <DEDUP_REMOVED lines=18> */
.L_x_3690:
[----:B------:R-:W-:Y:S05]  /*7570*/  BSYNC.RECONVERGENT B3 ;  /* 0x0000000000037941 */ /* 0x000fea0003800200 */
.L_x_3689:
        /* <DEDUP_REMOVED lines=18> */
.L_x_3692:
[----:B------:R-:W-:Y:S05]  /*76a0*/  BSYNC.RECONVERGENT B3 ;  /* 0x0000000000037941 */ /* 0x000fea0003800200 */
.L_x_3691:
        /* <DEDUP_REMOVED lines=18> */
.L_x_3694:
[----:B------:R-:W-:Y:S05]  /*77d0*/  BSYNC.RECONVERGENT B3 ;  /* 0x0000000000037941 */ /* 0x000fea0003800200 */
.L_x_3693:
        /* <DEDUP_REMOVED lines=18> */
.L_x_3696:
[----:B------:R-:W-:Y:S05]  /*7900*/  BSYNC.RECONVERGENT B3 ;  /* 0x0000000000037941 */ /* 0x000fea0003800200 */
.L_x_3695:
        /* <DEDUP_REMOVED lines=25> */
.L_x_3698:
[----:B------:R-:W-:Y:S05]  /*7aa0*/  BSYNC.RECONVERGENT B3 ;  /* 0x0000000000037941 */ /* 0x000fea0003800200 */
.L_x_3697:
        /* <DEDUP_REMOVED lines=16> */
.L_x_3684:
[----:B------:R-:W-:Y:S01]  /*7bb0*/  BSSY.RECONVERGENT B3, `(.L_x_3700) ;  /* 0x0000014000037945 */ /* 0x000fe20003800200 */
[----:B------:R-:W-:-:S03]  /*7bc0*/  ISETP.GT.AND P6, PT, R5, RZ, PT ;  /* 0x000000ff0500720c */ /* 0x000fc60003fc4270 */
[----:B------:R-:W-:Y:S10]  /*7bd0*/  @!P0 BRA `(.L_x_3701) ;  /* 0x0000000000448947 */ /* 0x000ff40003800000 */
[----:B-12---:R-:W2:Y:S01]  /*7be0*/  LDL R3, [R1+0xc] ;  /* 0x00000c0001037983 */ /* 0x006ea20000100800 */
[----:B------:R-:W-:Y:S01]  /*7bf0*/  @P6 FFMA.FTZ R2, R10, R174, R175 ;  /* 0x000000ae0a026223 */ /* 0x000fe200000100af */
[----:B-----5:R-:W-:-:S13]  /*7c00*/  LOP3.LUT P1, RZ, R188, 0xff, RZ, 0xc0, !PT ;  /* 0x000000ffbcff7812 */ /* 0x020fda000782c0ff */
[----:B------:R-:W-:Y:S02]  /*7c10*/  @P1 HADD2.F32 R176, -RZ, R156.H0_H0 ;  /* 0x2000009cffb01230 */ /* 0x000fe40000004100 */
[----:B--2---:R-:W-:Y:S01]  /*7c20*/  @P6 FADD.FTZ R2, R3, -R2 ;  /* 0x8000000203026221 */ /* 0x004fe20000010000 */
[----:B------:R-:W-:-:S05]  /*7c30*/  HADD2.F32 R3, -RZ, R24.H0_H0 ;  /* 0x20000018ff037230 */ /* 0x000fca0000004100 */
[----:B------:R-:W-:-:S04]  /*7c40*/  @P6 FFMA.FTZ R3, R4, R2, R3 ;  /* 0x0000000204036223 */ /* 0x000fc80000010003 */
[----:B------:R-:W-:Y:S01]  /*7c50*/  FMUL.FTZ R2, R3, UR13 ;  /* 0x0000000d03027c20 */ /* 0x000fe20008410000 */
[----:B------:R-:W-:-:S03]  /*7c60*/  HFMA2 R3, -RZ, RZ, 0, 0 ;  /* 0x00000000ff037431 */ /* 0x000fc600000001ff */
[----:B------:R-:W-:-:S04]  /*7c70*/  FMUL.FTZ R2, R2, UR12 ;  /* 0x0000000c02027c20 */ /* 0x000fc80008410000 */
[----:B------:R-:W-:Y:S01]  /*7c80*/  @P1 FMUL.FTZ R3, R176, R2 ;  /* 0x00000002b0031220 */ /* 0x000fe20000410000 */
[----:B------:R-:W-:-:S03]  /*7c90*/  @P1 HADD2.F32 R176, -RZ, R40.H0_H0 ;  /* 0x20000028ffb01230 */ /* 0x000fc60000004100 */
[----:B------:R-:W-:Y:S01]  /*7ca0*/  FADD.FTZ R116, R116, R3 ;  /* 0x0000000374747221 */ /* 0x000fe20000010000 */
[----:B------:R-:W-:Y:S01]  /*7cb0*/  MOV R3, RZ ;  /* 0x000000ff00037202 */ /* 0x000fe20000000f00 */
[----:B------:R-:W-:-:S05]  /*7cc0*/  @P1 FMUL.FTZ R3, R176, R2 ;  /* 0x00000002b0031220 */ /* 0x000fca0000410000 */
[----:B------:R-:W-:-:S04]  /*7cd0*/  F2FP.F16.F32.PACK_AB R3, RZ, R3 ;  /* 0x00000003ff03723e */ /* 0x000fc800000000ff */
[----:B------:R-:W-:-:S07]  /*7ce0*/  PRMT R152, R3, 0x7610, R152 ;  /* 0x0000761003987816 */ /* 0x000fce0000000098 */
.L_x_3701:
[----:B------:R-:W-:Y:S05]  /*7cf0*/  BSYNC.RECONVERGENT B3 ;  /* 0x0000000000037941 */ /* 0x000fea0003800200 */
.L_x_3700:
[----:B------:R-:W-:Y:S04]  /*7d00*/  BSSY.RECONVERGENT B3, `(.L_x_3702) ;  /* 0x0000012000037945 */ /* 0x000fe80003800200 */
[----:B------:R-:W-:Y:S05]  /*7d10*/  @!P0 BRA `(.L_x_3703) ;  /* 0x0000000000408947 */ /* 0x000fea0003800000 */
[----:B-12---:R-:W-:Y:S01]  /*7d20*/  @P6 FFMA.FTZ R2, R14, R174, R175 ;  /* 0x000000ae0e026223 */ /* 0x006fe200000100af */
[----:B-----5:R-:W-:Y:S01]  /*7d30*/  LOP3.LUT P1, RZ, R188, 0xff00, RZ, 0xc0, !PT ;  /* 0x0000ff00bcff7812 */ /* 0x020fe2000782c0ff */
[----:B------:R-:W-:Y:S02]  /*7d40*/  HADD2.F32 R3, -RZ, R24.H1_H1 ;  /* 0x30000018ff037230 */ /* 0x000fe40000004100 */
[----:B------:R-:W-:-:S04]  /*7d50*/  @P6 FADD.FTZ R2, R252, -R2 ;  /* 0x80000002fc026221 */ /* 0x000fc80000010000 */
[----:B------:R-:W-:-:S04]  /*7d60*/  @P6 FFMA.FTZ R3, R4, R2, R3 ;  /* 0x0000000204036223 */ /* 0x000fc80000010003 */
[----:B------:R-:W-:Y:S01]  /*7d70*/  FMUL.FTZ R2, R3, UR13 ;  /* 0x0000000d03027c20 */ /* 0x000fe20008410000 */
[----:B------:R-:W-:Y:S02]  /*7d80*/  HFMA2 R3, -RZ, RZ, 0, 0 ;  /* 0x00000000ff037431 */ /* 0x000fe400000001ff */
[----:B------:R-:W-:Y:S02]  /*7d90*/  @P1 HADD2.F32 R176, -RZ, R156.H1_H1 ;  /* 0x3000009cffb01230 */ /* 0x000fe40000004100 */
[----:B------:R-:W-:-:S04]  /*7da0*/  FMUL.FTZ R2, R2, UR12 ;  /* 0x0000000c02027c20 */ /* 0x000fc80008410000 */
[----:B------:R-:W-:Y:S01]  /*7db0*/  @P1 FMUL.FTZ R3, R176, R2 ;  /* 0x00000002b0031220 */ /* 0x000fe20000410000 */
[----:B------:R-:W-:-:S03]  /*7dc0*/  @P1 HADD2.F32 R176, -RZ, R40.H1_H1 ;  /* 0x30000028ffb01230 */ /* 0x000fc60000004100 */
[----:B------:R-:W-:Y:S01]  /*7dd0*/  FADD.FTZ R117, R117, R3 ;  /* 0x0000000375757221 */ /* 0x000fe20000010000 */
[----:B------:R-:W-:Y:S01]  /*7de0*/  MOV R3, RZ ;  /* 0x000000ff00037202 */ /* 0x000fe20000000f00 */
[----:B------:R-:W-:-:S05]  /*7df0*/  @P1 FMUL.FTZ R3, R176, R2 ;  /* 0x00000002b0031220 */ /* 0x000fca0000410000 */
[----:B------:R-:W-:-:S04]  /*7e00*/  F2FP.F16.F32.PACK_AB R3, RZ, R3 ;  /* 0x00000003ff03723e */ /* 0x000fc800000000ff */
[----:B------:R-:W-:-:S07]  /*7e10*/  PRMT R152, R152, 0x5410, R3 ;  /* 0x0000541098987816 */ /* 0x000fce0000000003 */
.L_x_3703:
[----:B------:R-:W-:Y:S05]  /*7e20*/  BSYNC.RECONVERGENT B3 ;  /* 0x0000000000037941 */ /* 0x000fea0003800200 */
.L_x_3702:
[----:B------:R-:W-:Y:S04]  /*7e30*/  BSSY.RECONVERGENT B3, `(.L_x_3704) ;  /* 0x0000012000037945 */ /* 0x000fe80003800200 */
[----:B------:R-:W-:Y:S05]  /*7e40*/  @!P0 BRA `(.L_x_3705) ;  /* 0x0000000000408947 */ /* 0x000fea0003800000 */
[----:B-12---:R-:W-:Y:S01]  /*7e50*/  @P6 FFMA.FTZ R2, R18, R174, R175 ;  /* 0x000000ae12026223 */ /* 0x006fe200000100af */
[----:B-----5:R-:W-:Y:S01]  /*7e60*/  LOP3.LUT P1, RZ, R188, 0xff0000, RZ, 0xc0, !PT ;  /* 0x00ff0000bcff7812 */ /* 0x020fe2000782c0ff */
[----:B------:R-:W-:Y:S02]  /*7e70*/  HADD2.F32 R3, -RZ, R25.H0_H0 ;  /* 0x20000019ff037230 */ /* 0x000fe40000004100 */
[----:B------:R-:W-:-:S04]  /*7e80*/  @P6 FADD.FTZ R2, R248, -R2 ;  /* 0x80000002f8026221 */ /* 0x000fc80000010000 */
[----:B------:R-:W-:-:S04]  /*7e90*/  @P6 FFMA.FTZ R3, R4, R2, R3 ;  /* 0x0000000204036223 */ /* 0x000fc80000010003 */
[----:B------:R-:W-:Y:S01]  /*7ea0*/  FMUL.FTZ R2, R3, UR13 ;  /* 0x0000000d03027c20 */ /* 0x000fe20008410000 */
[----:B------:R-:W-:Y:S02]  /*7eb0*/  HFMA2 R3, -RZ, RZ, 0, 0 ;  /* 0x00000000ff037431 */ /* 0x000fe400000001ff */
[----:B------:R-:W-:Y:S02]  /*7ec0*/  @P1 HADD2.F32 R176, -RZ, R157.H0_H0 ;  /* 0x2000009dffb01230 */ /* 0x000fe40000004100 */
        /* <DEDUP_REMOVED lines=8> */
.L_x_3705:
[----:B------:R-:W-:Y:S05]  /*7f50*/  BSYNC.RECONVERGENT B3 ;  /* 0x0000000000037941 */ /* 0x000fea0003800200 */
.L_x_3704:
        /* <DEDUP_REMOVED lines=18> */
.L_x_3707:
[----:B------:R-:W-:Y:S05]  /*8080*/  BSYNC.RECONVERGENT B3 ;  /* 0x0000000000037941 */ /* 0x000fea0003800200 */
.L_x_3706:
        /* <DEDUP_REMOVED lines=18> */
.L_x_3709:
[----:B------:R-:W-:Y:S05]  /*81b0*/  BSYNC.RECONVERGENT B3 ;  /* 0x0000000000037941 */ /* 0x000fea0003800200 */
.L_x_3708:
        /* <DEDUP_REMOVED lines=18> */
.L_x_3711:
[----:B------:R-:W-:Y:S05]  /*82e0*/  BSYNC.RECONVERGENT B3 ;  /* 0x0000000000037941 */ /* 0x000fea0003800200 */
.L_x_3710:
        /* <DEDUP_REMOVED lines=18> */
.L_x_3713:
[----:B------:R-:W-:Y:S05]  /*8410*/  BSYNC.RECONVERGENT B3 ;  /* 0x0000000000037941 */ /* 0x000fea0003800200 */
.L_x_3712:
[----:B------:R-:W-:Y:S05]  /*8420*/  @!P0 BRA `(.L_x_3699) ;  /* 0x0000001c00908947 */ /* 0x000fea0003800000 */
[----:B-----5:R-:W-:Y:S01]  /*8430*/  ISETP.GE.U32.AND P1, PT, R188, RZ, PT ;  /* 0x000000ffbc00720c */ /* 0x020fe20003f26070 */
[----:B-12---:R-:W-:Y:S01]  /*8440*/  @P6 FFMA.FTZ R2, R217, R174, R175 ;  /* 0x000000aed9026223 */ /* 0x006fe200000100af */
[----:B------:R-:W-:Y:S02]  /*8450*/  HADD2.F32 R3, -RZ, R27.H1_H1 ;  /* 0x3000001bff037230 */ /* 0x000fe40000004100 */
[----:B------:R-:W-:Y:S01]  /*8460*/  ISETP.GE.U32.AND.EX P1, PT, R189, 0x1000000, PT, P1 ;  /* 0x01000000bd00780c */ /* 0x000fe20003f26110 */
[----:B------:R-:W-:-:S04]  /*8470*/  @P6 FADD.FTZ R2, R216, -R2 ;  /* 0x80000002d8026221 */ /* 0x000fc80000010000 */
[----:B------:R-:W-:-:S04]  /*8480*/  @P6 FFMA.FTZ R3, R4, R2, R3 ;  /* 0x0000000204036223 */ /* 0x000fc80000010003 */
[----:B------:R-:W-:Y:S01]  /*8490*/  FMUL.FTZ R2, R3, UR13 ;  /* 0x0000000d03027c20 */ /* 0x000fe20008410000 */
[----:B------:R-:W-:-:S03]  /*84a0*/  HFMA2 R3, -RZ, RZ, 0, 0 ;  /* 0x00000000ff037431 */ /* 0x000fc600000001ff */
        /* <DEDUP_REMOVED lines=10> */
.L_x_3683:
[----:B------:R-:W-:-:S04]  /*8550*/  UISETP.NE.U32.AND UP0, UPT, UR20, URZ, UPT ;  /* 0x000000ff1400728c */ /* 0x000fc8000bf05070 */
[----:B------:R-:W-:-:S06]  /*8560*/  UISETP.NE.AND.EX UP0, UPT, UR21, URZ, UPT, UP0 ;  /* 0x000000ff1500728c */ /* 0x000fcc000bf05300 */
[----:B------:R-:W-:-:S13]  /*8570*/  PLOP3.LUT P2, PT, PT, PT, UP0, 0x80, 0x8 ;  /* 0x000000000008781c */ /* 0x000fda0003f4f008 */
[----:B------:R-:W-:Y:S05]  /*8580*/  @!P2 BRA `(.L_x_3714) ;  /* 0x0000000800f8a947 */ /* 0x000fea0003800000 */
[----:B-12---:R-:W2:Y:S01]  /*8590*/  LDL R3, [R1+0xc] ;  /* 0x00000c0001037983 */ /* 0x006ea20000100800 */
[----:B------:R-:W-:Y:S01]  /*85a0*/  FFMA.FTZ R2, R10, R174, R175 ;  /* 0x000000ae0a027223 */ /* 0x000fe200000100af */
[----:B------:R-:W-:Y:S01]  /*85b0*/  ISETP.GT.AND P1, PT, R5, RZ, PT ;  /* 0x000000ff0500720c */ /* 0x000fe20003f24270 */
[----:B------:R-:W-:Y:S02]  /*85c0*/  BSSY.RECONVERGENT B3, `(.L_x_3715) ;  /* 0x0000015000037945 */ /* 0x000fe40003800200 */
[----:B--2---:R-:W-:-:S04]  /*85d0*/  FADD.FTZ R2, R3, -R2 ;  /* 0x8000000203027221 */ /* 0x004fc80000010000 */
        /* <DEDUP_REMOVED lines=19> */
.L_x_3716:
[----:B------:R-:W-:Y:S05]  /*8710*/  BSYNC.RECONVERGENT B3 ;  /* 0x0000000000037941 */ /* 0x000fea0003800200 */
.L_x_3715:
        /* <DEDUP_REMOVED lines=22> */
.L_x_3718:
[----:B------:R-:W-:Y:S05]  /*8880*/  BSYNC.RECONVERGENT B3 ;  /* 0x0000000000037941 */ /* 0x000fea0003800200 */
.L_x_3717:
        /* <DEDUP_REMOVED lines=22> */
.L_x_3720:
[----:B------:R-:W-:Y:S05]  /*89f0*/  BSYNC.RECONVERGENT B3 ;  /* 0x0000000000037941 */ /* 0x000fea0003800200 */
.L_x_3719:
        /* <DEDUP_REMOVED lines=22> */
.L_x_3722:
[----:B------:R-:W-:Y:S05]  /*8b60*/  BSYNC.RECONVERGENT B3 ;  /* 0x0000000000037941 */ /* 0x000fea0003800200 */
.L_x_3721:
        /* <DEDUP_REMOVED lines=22> */
.L_x_3724:
[----:B------:R-:W-:Y:S05]  /*8cd0*/  BSYNC.RECONVERGENT B3 ;  /* 0x0000000000037941 */ /* 0x000fea0003800200 */
.L_x_3723:
        /* <DEDUP_REMOVED lines=22> */
.L_x_3726:
[----:B------:R-:W-:Y:S05]  /*8e40*/  BSYNC.RECONVERGENT B3 ;  /* 0x0000000000037941 */ /* 0x000fea0003800200 */
.L_x_3725:
        /* <DEDUP_REMOVED lines=29> */
.L_x_3728:
[----:B------:R-:W-:Y:S05]  /*9020*/  BSYNC.RECONVERGENT B3 ;  /* 0x0000000000037941 */ /* 0x000fea0003800200 */
.L_x_3727:
[----:B------:R-:W-:Y:S01]  /*9030*/  F2FP.F16.F32.PACK_AB R79, R176, R79 ;  /* 0x0000004fb04f723e */ /* 0x000fe200000000ff */
[----:B------:R-:W-:Y:S06]  /*9040*/  @!P0 BRA `(.L_x_3699) ;  /* 0x0000001000888947 */ /* 0x000fec0003800000 */
[----:B------:R-:W-:-:S04]  /*9050*/  ISETP.GE.U32.AND P1, PT, R188, RZ, PT ;  /* 0x000000ffbc00720c */ /* 0x000fc80003f26070 */
[----:B------:R-:W-:-:S13]  /*9060*/  ISETP.GE.U32.AND.EX P1, PT, R189, 0x1000000, PT, P1 ;  /* 0x01000000bd00780c */ /* 0x000fda0003f26110 */
[----:B------:R-:W1:Y:S01]  /*9070*/  @P1 LDC.64 R2, c[0x0][0x408] ;  /* 0x00010200ff021b82 */ /* 0x000e620000000a00 */
[----:B------:R-:W-:Y:S02]  /*9080*/  @P1 HADD2.F32 R177, -RZ, R159.H1_H1 ;  /* 0x3000009fffb11230 */ /* 0x000fe40000004100 */
[----:B-1----:R-:W-:-:S04]  /*9090*/  @P1 FMUL.FTZ R3, R176, R3 ;  /* 0x00000003b0031220 */ /* 0x002fc80000410000 */
[----:B------:R-:W-:Y:S01]  /*90a0*/  @P1 FMUL.FTZ R2, R3, R2 ;  /* 0x0000000203021220 */ /* 0x000fe20000410000 */
[----:B------:R-:W-:-:S03]  /*90b0*/  HFMA2 R3, -RZ, RZ, 0, 0 ;  /* 0x00000000ff037431 */ /* 0x000fc600000001ff */
        /* <DEDUP_REMOVED lines=11> */
.L_x_3714:
[----:B------:R-:W-:Y:S04]  /*9170*/  BSSY.RECONVERGENT B3, `(.L_x_3729) ;  /* 0x0000022000037945 */ /* 0x000fe80003800200 */
[----:B------:R-:W-:Y:S05]  /*9180*/  @!P0 BRA `(.L_x_3730) ;  /* 0x0000000000808947 */ /* 0x000fea0003800000 */
[----:B------:R3:W5:Y:S02]  /*9190*/  LDL R176, [R1+0xc] ;  /* 0x00000c0001b07983 */ /* 0x0007640000100800 */
[----:B-----5:R-:W-:Y:S01]  /*91a0*/  LOP3.LUT P1, RZ, R188, 0xff, RZ, 0xc0, !PT ;  /* 0x000000ffbcff7812 */ /* 0x020fe2000782c0ff */
[----:B------:R-:W-:Y:S01]  /*91b0*/  BSSY.RECONVERGENT B4, `(.L_x_3731) ;  /* 0x000000c000047945 */ /* 0x000fe20003800200 */
[----:B-12---:R-:W-:-:S11]  /*91c0*/  HFMA2 R2, -RZ, RZ, 0, 0 ;  /* 0x00000000ff027431 */ /* 0x006fd600000001ff */
[----:B---3--:R-:W-:Y:S05]  /*91d0*/  @!P1 BRA `(.L_x_3732) ;  /* 0x0000000000249947 */ /* 0x008fea0003800000 */
        /* <DEDUP_REMOVED lines=9> */
.L_x_3732:
[----:B------:R-:W-:Y:S05]  /*9270*/  BSYNC.RECONVERGENT B4 ;  /* 0x0000000000047941 */ /* 0x000fea0003800200 */
.L_x_3731:
        /* <DEDUP_REMOVED lines=13> */
.L_x_3734:
[----:B------:R-:W-:Y:S05]  /*9350*/  BSYNC.RECONVERGENT B4 ;  /* 0x0000000000047941 */ /* 0x000fea0003800200 */
.L_x_3733:
[----:B------:R-:W-:Y:S02]  /*9360*/  F2FP.F16.F32.PACK_AB R3, RZ, R3 ;  /* 0x00000003ff03723e */ /* 0x000fe400000000ff */
[----:B------:R-:W-:Y:S02]  /*9370*/  MOV R116, R2 ;  /* 0x0000000200747202 */ /* 0x000fe40000000f00 */
[----:B------:R-:W-:-:S07]  /*9380*/  PRMT R152, R3, 0x7610, R152 ;  /* 0x0000761003987816 */ /* 0x000fce0000000098 */
.L_x_3730:
[----:B------:R-:W-:Y:S05]  /*9390*/  BSYNC.RECONVERGENT B3 ;  /* 0x0000000000037941 */ /* 0x000fea0003800200 */
.L_x_3729:
[----:B------:R-:W-:Y:S04]  /*93a0*/  BSSY.RECONVERGENT B3, `(.L_x_3735) ;  /* 0x0000021000037945 */ /* 0x000fe80003800200 */
[----:B------:R-:W-:Y:S05]  /*93b0*/  @!P0 BRA `(.L_x_3736) ;  /* 0x00000000007c8947 */ /* 0x000fea0003800000 */
[----:B-----5:R-:W-:Y:S01]  /*93c0*/  LOP3.LUT P1, RZ, R188, 0xff00, RZ, 0xc0, !PT ;  /* 0x0000ff00bcff7812 */ /* 0x020fe2000782c0ff */
[----:B------:R-:W-:Y:S01]  /*93d0*/  BSSY.RECONVERGENT B4, `(.L_x_3737) ;  /* 0x000000c000047945 */ /* 0x000fe20003800200 */
[----:B-12---:R-:W-:-:S11]  /*93e0*/  HFMA2 R2, -RZ, RZ, 0, 0 ;  /* 0x00000000ff027431 */ /* 0x006fd600000001ff */
        /* <DEDUP_REMOVED lines=10> */
.L_x_3738:
[----:B------:R-:W-:Y:S05]  /*9490*/  BSYNC.RECONVERGENT B4 ;  /* 0x0000000000047941 */ /* 0x000fea0003800200 */
.L_x_3737:
        /* <DEDUP_REMOVED lines=13> */
.L_x_3740:
[----:B------:R-:W-:Y:S05]  /*9570*/  BSYNC.RECONVERGENT B4 ;  /* 0x0000000000047941 */ /* 0x000fea0003800200 */
.L_x_3739:
[----:B------:R-:W-:Y:S02]  /*9580*/  F2FP.F16.F32.PACK_AB R3, RZ, R3 ;  /* 0x00000003ff03723e */ /* 0x000fe400000000ff */
[----:B------:R-:W-:Y:S02]  /*9590*/  MOV R117, R2 ;  /* 0x0000000200757202 */ /* 0x000fe40000000f00 */
[----:B------:R-:W-:-:S07]  /*95a0*/  PRMT R152, R152, 0x5410, R3 ;  /* 0x0000541098987816 */ /* 0x000fce0000000003 */
.L_x_3736:
[----:B------:R-:W-:Y:S05]  /*95b0*/  BSYNC.RECONVERGENT B3 ;  /* 0x0000000000037941 */ /* 0x000fea0003800200 */
.L_x_3735:
        /* <DEDUP_REMOVED lines=15> */
.L_x_3744:
[----:B------:R-:W-:Y:S05]  /*96b0*/  BSYNC.RECONVERGENT B4 ;  /* 0x0000000000047941 */ /* 0x000fea0003800200 */
.L_x_3743:
        /* <DEDUP_REMOVED lines=13> */
.L_x_3746:
[----:B------:R-:W-:Y:S05]  /*9790*/  BSYNC.RECONVERGENT B4 ;  /* 0x0000000000047941 */ /* 0x000fea0003800200 */
.L_x_3745:
[----:B------:R-:W-:Y:S02]  /*97a0*/  F2FP.F16.F32.PACK_AB R3, RZ, R3 ;  /* 0x00000003ff03723e */ /* 0x000fe400000000ff */
[----:B------:R-:W-:Y:S02]  /*97b0*/  MOV R118, R2 ;  /* 0x0000000200767202 */ /* 0x000fe40000000f00 */
[----:B------:R-:W-:-:S07]  /*97c0*/  PRMT R153, R3, 0x7610, R153 ;  /* 0x0000761003997816 */ /* 0x000fce0000000099 */
.L_x_3742:
[----:B------:R-:W-:Y:S05]  /*97d0*/  BSYNC.RECONVERGENT B3 ;  /* 0x0000000000037941 */ /* 0x000fea0003800200 */
.L_x_3741:
        /* <DEDUP_REMOVED lines=15> */
.L_x_3750:
[----:B------:R-:W-:Y:S05]  /*98d0*/  BSYNC.RECONVERGENT B4 ;  /* 0x0000000000047941 */ /* 0x000fea0003800200 */
.L_x_3749:
        /* <DEDUP_REMOVED lines=13> */
.L_x_3752:
[----:B------:R-:W-:Y:S05]  /*99b0*/  BSYNC.RECONVERGENT B4 ;  /* 0x0000000000047941 */ /* 0x000fea0003800200 */
.L_x_3751:
[----:B------:R-:W-:Y:S02]  /*99c0*/  F2FP.F16.F32.PACK_AB R3, RZ, R3 ;  /* 0x00000003ff03723e */ /* 0x000fe400000000ff */
[----:B------:R-:W-:Y:S02]  /*99d0*/  MOV R119, R2 ;  /* 0x0000000200777202 */ /* 0x000fe40000000f00 */
[----:B------:R-:W-:-:S07]  /*99e0*/  PRMT R153, R153, 0x5410, R3 ;  /* 0x0000541099997816 */ /* 0x000fce0000000003 */
.L_x_3748:
[----:B------:R-:W-:Y:S05]  /*99f0*/  BSYNC.RECONVERGENT B3 ;  /* 0x0000000000037941 */ /* 0x000fea0003800200 */
.L_x_3747:
        /* <DEDUP_REMOVED lines=15> */
.L_x_3756:
[----:B------:R-:W-:Y:S05]  /*9af0*/  BSYNC.RECONVERGENT B4 ;  /* 0x0000000000047941 */ /* 0x000fea0003800200 */
.L_x_3755:
        /* <DEDUP_REMOVED lines=13> */
.L_x_3758:
[----:B------:R-:W-:Y:S05]  /*9bd0*/  BSYNC.RECONVERGENT B4 ;  /* 0x0000000000047941 */ /* 0x000fea0003800200 */
.L_x_3757:
[----:B------:R-:W-:Y:S02]  /*9be0*/  F2FP.F16.F32.PACK_AB R3, RZ, R3 ;  /* 0x00000003ff03723e */ /* 0x000fe400000000ff */
[----:B------:R-:W-:Y:S02]  /*9bf0*/  MOV R120, R2 ;  /* 0x0000000200787202 */ /* 0x000fe40000000f00 */
[----:B------:R-:W-:-:S07]  /*9c00*/  PRMT R154, R3, 0x7610, R154 ;  /* 0x00007610039a7816 */ /* 0x000fce000000009a */
.L_x_3754:
[----:B------:R-:W-:Y:S05]  /*9c10*/  BSYNC.RECONVERGENT B3 ;  /* 0x0000000000037941 */ /* 0x000fea0003800200 */
.L_x_3753:
        /* <DEDUP_REMOVED lines=15> */
.L_x_3762:
[----:B------:R-:W-:Y:S05]  /*9d10*/  BSYNC.RECONVERGENT B4 ;  /* 0x0000000000047941 */ /* 0x000fea0003800200 */
.L_x_3761:
        /* <DEDUP_REMOVED lines=13> */
.L_x_3764:
[----:B------:R-:W-:Y:S05]  /*9df0*/  BSYNC.RECONVERGENT B4 ;  /* 0x0000000000047941 */ /* 0x000fea0003800200 */
.L_x_3763:
[----:B------:R-:W-:Y:S02]  /*9e00*/  F2FP.F16.F32.PACK_AB R3, RZ, R3 ;  /* 0x00000003ff03723e */ /* 0x000fe400000000ff */
[----:B------:R-:W-:Y:S02]  /*9e10*/  MOV R121, R2 ;  /* 0x0000000200797202 */ /* 0x000fe40000000f00 */
[----:B------:R-:W-:-:S07]  /*9e20*/  PRMT R154, R154, 0x5410, R3 ;  /* 0x000054109a9a7816 */ /* 0x000fce0000000003 */
.L_x_3760:
[----:B------:R-:W-:Y:S05]  /*9e30*/  BSYNC.RECONVERGENT B3 ;  /* 0x0000000000037941 */ /* 0x000fea0003800200 */
.L_x_3759:
        /* <DEDUP_REMOVED lines=15> */
.L_x_3768:
[----:B------:R-:W-:Y:S05]  /*9f30*/  BSYNC.RECONVERGENT B4 ;  /* 0x0000000000047941 */ /* 0x000fea0003800200 */
.L_x_3767:
        /* <DEDUP_REMOVED lines=13> */
.L_x_3770:
[----:B------:R-:W-:Y:S05]  /*a010*/  BSYNC.RECONVERGENT B4 ;  /* 0x0000000000047941 */ /* 0x000fea0003800200 */
.L_x_3769:
[----:B------:R-:W-:Y:S02]  /*a020*/  F2FP.F16.F32.PACK_AB R3, RZ, R3 ;  /* 0x00000003ff03723e */ /* 0x000fe400000000ff */
[----:B------:R-:W-:Y:S02]  /*a030*/  MOV R122, R2 ;  /* 0x00000002007a7202 */ /* 0x000fe40000000f00 */
[----:B------:R-:W-:-:S07]  /*a040*/  PRMT R155, R3, 0x7610, R155 ;  /* 0x00007610039b7816 */ /* 0x000fce000000009b */
.L_x_3766:
[----:B------:R-:W-:Y:S05]  /*a050*/  BSYNC.RECONVERGENT B3 ;  /* 0x0000000000037941 */ /* 0x000fea0003800200 */
.L_x_3765:
[----:B------:R-:W-:Y:S05]  /*a060*/  @!P0 BRA `(.L_x_3699) ;  /* 0x0000000000808947 */ /* 0x000fea0003800000 */
[----:B-----5:R-:W-:Y:S01]  /*a070*/  ISETP.GE.U32.AND P1, PT, R188, RZ, PT ;  /* 0x000000ffbc00720c */ /* 0x020fe20003f26070 */
[----:B------:R-:W-:Y:S01]  /*a080*/  BSSY.RECONVERGENT B3, `(.L_x_3771) ;  /* 0x000000d000037945 */ /* 0x000fe20003800200 */
[----:B-12---:R-:W-:Y:S02]  /*a090*/  HFMA2 R2, -RZ, RZ, 0, 0 ;  /* 0x00000000ff027431 */ /* 0x006fe400000001ff */
        /* <DEDUP_REMOVED lines=11> */
.L_x_3772:
[----:B------:R-:W-:Y:S05]  /*a150*/  BSYNC.RECONVERGENT B3 ;  /* 0x0000000000037941 */ /* 0x000fea0003800200 */
.L_x_3771:
        /* <DEDUP_REMOVED lines=13> */
.L_x_3774:
[----:B------:R-:W-:Y:S05]  /*a230*/  BSYNC.RECONVERGENT B3 ;  /* 0x0000000000037941 */ /* 0x000fea0003800200 */
.L_x_3773:
[----:B------:R-:W-:Y:S02]  /*a240*/  F2FP.F16.F32.PACK_AB R3, RZ, R3 ;  /* 0x00000003ff03723e */ /* 0x000fe400000000ff */
[----:B------:R-:W-:Y:S02]  /*a250*/  MOV R123, R2 ;  /* 0x00000002007b7202 */ /* 0x000fe40000000f00 */
[----:B------:R-:W-:-:S07]  /*a260*/  PRMT R155, R155, 0x5410, R3 ;  /* 0x000054109b9b7816 */ /* 0x000fce0000000003 */
.L_x_3699:
[----:B------:R-:W-:Y:S05]  /*a270*/  BSYNC.RECONVERGENT B1 ;  /* 0x0000000000017941 */ /* 0x000fea0003800200 */
.L_x_3682:
[----:B-12---:R-:W1:Y:S02]  /*a280*/  @P2 LDC.64 R2, c[0x0][0x478] ;  /* 0x00011e00ff022b82 */ /* 0x006e640000000a00 */
[C---:B-1---5:R-:W-:Y:S01]  /*a290*/  @P2 IMAD.WIDE.U32 R2, R173.reuse, 0x10, R2 ;  /* 0x00000010ad022825 */ /* 0x062fe200078e0002 */
[----:B------:R-:W-:-:S04]  /*a2a0*/  IADD3 R173, PT, PT, R173, 0x20, RZ ;  /* 0x00000020adad7810 */ /* 0x000fc80007ffe0ff */
[----:B------:R1:W-:Y:S02]  /*a2b0*/  @P2 STG.E.128 desc[UR6][R2.64], R76 ;  /* 0x0000004c02002986 */ /* 0x0003e4000c101d06 */
[----:B-1----:R-:W1:Y:S02]  /*a2c0*/  @P0 LDC.64 R2, c[0x0][0x468] ;  /* 0x00011a00ff020b82 */ /* 0x002e640000000a00 */
[C---:B-1----:R-:W-:Y:S01]  /*a2d0*/  @P0 IMAD.WIDE.U32 R2, R172.reuse, 0x10, R2 ;  /* 0x00000010ac020825 */ /* 0x042fe200078e0002 */
[----:B------:R-:W-:-:S04]  /*a2e0*/  IADD3 R172, PT, PT, R172, 0x20, RZ ;  /* 0x00000020acac7810 */ /* 0x000fc80007ffe0ff */
[----:B------:R2:W-:Y:S03]  /*a2f0*/  @P0 STG.E.128 desc[UR6][R2.64], R152 ;  /* 0x0000009802000986 */ /* 0x0005e6000c101d06 */
.L_x_3679:
[----:B------:R-:W-:Y:S05]  /*a300*/  BSYNC.RECONVERGENT B2 ;  /* 0x0000000000027941 */ /* 0x000fea0003800200 */
.L_x_3678:
[----:B------:R-:W-:Y:S04]  /*a310*/  BSSY.RECONVERGENT B2, `(.L_x_3775) ;  /* 0x0000323000027945 */ /* 0x000fe80003800200 */
[----:B------:R-:W-:Y:S05]  /*a320*/  @!P3 BRA `(.L_x_3776) ;  /* 0x000000300084b947 */ /* 0x000fea0003800000 */
[----:B------:R-:W-:Y:S04]  /*a330*/  BSSY.RECONVERGENT B1, `(.L_x_3777) ;  /* 0x0000005000017945 */ /* 0x000fe80003800200 */
[----:B------:R-:W-:Y:S05]  /*a340*/  @!P0 BRA `(.L_x_3778) ;  /* 0x00000000000c8947 */ /* 0x000fea0003800000 */
[----:B-12---:R-:W1:Y:S02]  /*a350*/  LDC.64 R2, c[0x0][0x390] ;  /* 0x0000e400ff027b82 */ /* 0x006e640000000a00 */
[----:B-1----:R-:W-:-:S05]  /*a360*/  IMAD.WIDE.U32 R2, R172, 0x10, R2 ;  /* 0x00000010ac027825 */ /* 0x002fca00078e0002 */
[----:B------:R3:W5:Y:S02]  /*a370*/  LDG.E.128 R156, desc[UR6][R2.64] ;  /* 0x00000006029c7981 */ /* 0x000764000c1e1d00 */
.L_x_3778:
[----:B------:R-:W-:Y:S05]  /*a380*/  BSYNC.RECONVERGENT B1 ;  /* 0x0000000000017941 */ /* 0x000fea0003800200 */
.L_x_3777:
        /* <DEDUP_REMOVED lines=8> */
[----:B-123--:R-:W2:Y:S01]  /*a410*/  LDL R3, [R1+0x8] ;  /* 0x0000080001037983 */ /* 0x00eea20000100800 */
        /* <DEDUP_REMOVED lines=23> */
.L_x_3783:
[----:B------:R-:W-:Y:S05]  /*a590*/  BSYNC.RECONVERGENT B3 ;  /* 0x0000000000037941 */ /* 0x000fea0003800200 */
.L_x_3782:
        /* <DEDUP_REMOVED lines=14> */
.L_x_3785:
[----:B------:R-:W-:Y:S05]  /*a680*/  BSYNC.RECONVERGENT B3 ;  /* 0x0000000000037941 */ /* 0x000fea0003800200 */
.L_x_3784:
        /* <DEDUP_REMOVED lines=18> */
.L_x_3787:
[----:B------:R-:W-:Y:S05]  /*a7b0*/  BSYNC.RECONVERGENT B3 ;  /* 0x0000000000037941 */ /* 0x000fea0003800200 */
.L_x_3786:
        /* <DEDUP_REMOVED lines=18> */
.L_x_3789:
[----:B------:R-:W-:Y:S05]  /*a8e0*/  BSYNC.RECONVERGENT B3 ;  /* 0x0000000000037941 */ /* 0x000fea0003800200 */
.L_x_3788:
        /* <DEDUP_REMOVED lines=18> */
.L_x_3791:
[----:B------:R-:W-:Y:S05]  /*aa10*/  BSYNC.RECONVERGENT B3 ;  /* 0x0000000000037941 */ /* 0x000fea0003800200 */
.L_x_3790:
        /* <DEDUP_REMOVED lines=18> */
.L_x_3793:
[----:B------:R-:W-:Y:S05]  /*ab40*/  BSYNC.RECONVERGENT B3 ;  /* 0x0000000000037941 */ /* 0x000fea0003800200 */
.L_x_3792:
        /* <DEDUP_REMOVED lines=25> */
.L_x_3795:
[----:B------:R-:W-:Y:S05]  /*ace0*/  BSYNC.RECONVERGENT B3 ;  /* 0x0000000000037941 */ /* 0x000fea0003800200 */
.L_x_3794:
        /* <DEDUP_REMOVED lines=16> */
.L_x_3781:
[----:B------:R-:W-:Y:S01]  /*adf0*/  BSSY.RECONVERGENT B3, `(.L_x_3797) ;  /* 0x0000014000037945 */ /* 0x000fe20003800200 */
[----:B------:R-:W-:-:S03]  /*ae00*/  ISETP.GT.AND P3, PT, R5, RZ, PT ;  /* 0x000000ff0500720c */ /* 0x000fc60003f64270 */
[----:B------:R-:W-:Y:S10]  /*ae10*/  @!P0 BRA `(.L_x_3798) ;  /* 0x0000000000448947 */ /* 0x000ff40003800000 */
[----:B-123--:R-:W2:Y:S01]  /*ae20*/  LDL R3, [R1+0x8] ;  /* 0x0000080001037983 */ /* 0x00eea20000100800 */
        /* <DEDUP_REMOVED lines=16> */
.L_x_3798:
[----:B------:R-:W-:Y:S05]  /*af30*/  BSYNC.RECONVERGENT B3 ;  /* 0x0000000000037941 */ /* 0x000fea0003800200 */
.L_x_3797:
[----:B------:R-:W-:Y:S04]  /*af40*/  BSSY.RECONVERGENT B3, `(.L_x_3799) ;  /* 0x0000012000037945 */ /* 0x000fe80003800200 */
[----:B------:R-:W-:Y:S05]  /*af50*/  @!P0 BRA `(.L_x_3800) ;  /* 0x0000000000408947 */ /* 0x000fea0003800000 */
[----:B-123--:R-:W-:Y:S01]  /*af60*/  @P3 FFMA.FTZ R2, R13, R174, R175 ;  /* 0x000000ae0d023223 */ /* 0x00efe200000100af */
        /* <DEDUP_REMOVED lines=15> */
.L_x_3800:
[----:B------:R-:W-:Y:S05]  /*b060*/  BSYNC.RECONVERGENT B3 ;  /* 0x0000000000037941 */ /* 0x000fea0003800200 */
.L_x_3799:
[----:B------:R-:W-:Y:S04]  /*b070*/  BSSY.RECONVERGENT B3, `(.L_x_3801) ;  /* 0x0000012000037945 */ /* 0x000fe80003800200 */
[----:B------:R-:W-:Y:S05]  /*b080*/  @!P0 BRA `(.L_x_3802) ;  /* 0x0000000000408947 */ /* 0x000fea0003800000 */
[----:B-123--:R-:W-:Y:S01]  /*b090*/  @P3 FFMA.FTZ R2, R17, R174, R175 ;  /* 0x000000ae11023223 */ /* 0x00efe200000100af */
        /* <DEDUP_REMOVED lines=15> */
.L_x_3802:
[----:B------:R-:W-:Y:S05]  /*b190*/  BSYNC.RECONVERGENT B3 ;  /* 0x0000000000037941 */ /* 0x000fea0003800200 */
.L_x_3801:
        /* <DEDUP_REMOVED lines=18> */
.L_x_3804:
[----:B------:R-:W-:Y:S05]  /*b2c0*/  BSYNC.RECONVERGENT B3 ;  /* 0x0000000000037941 */ /* 0x000fea0003800200 */
.L_x_3803:
        /* <DEDUP_REMOVED lines=18> */
.L_x_3806:
[----:B------:R-:W-:Y:S05]  /*b3f0*/  BSYNC.RECONVERGENT B3 ;  /* 0x0000000000037941 */ /* 0x000fea0003800200 */
.L_x_3805:
        /* <DEDUP_REMOVED lines=18> */
.L_x_3808:
[----:B------:R-:W-:Y:S05]  /*b520*/  BSYNC.RECONVERGENT B3 ;  /* 0x0000000000037941 */ /* 0x000fea0003800200 */
.L_x_3807:
        /* <DEDUP_REMOVED lines=18> */
.L_x_3810:
[----:B------:R-:W-:Y:S05]  /*b650*/  BSYNC.RECONVERGENT B3 ;  /* 0x0000000000037941 */ /* 0x000fea0003800200 */
.L_x_3809:
[----:B------:R-:W-:Y:S05]  /*b660*/  @!P0 BRA `(.L_x_3796) ;  /* 0x0000001c00908947 */ /* 0x000fea0003800000 */
[----:B-----5:R-:W-:Y:S01]  /*b670*/  ISETP.GE.U32.AND P1, PT, R186, RZ, PT ;  /* 0x000000ffba00720c */ /* 0x020fe20003f26070 */
[----:B-123--:R-:W-:Y:S01]  /*b680*/  @P3 FFMA.FTZ R2, R223, R174, R175 ;  /* 0x000000aedf023223 */ /* 0x00efe200000100af */
        /* <DEDUP_REMOVED lines=16> */
.L_x_3780:
[----:B------:R-:W-:-:S04]  /*b790*/  UISETP.NE.U32.AND UP0, UPT, UR20, URZ, UPT ;  /* 0x000000ff1400728c */ /* 0x000fc8000bf05070 */
[----:B------:R-:W-:-:S06]  /*b7a0*/  UISETP.NE.AND.EX UP0, UPT, UR21, URZ, UPT, UP0 ;  /* 0x000000ff1500728c */ /* 0x000fcc000bf05300 */
[----:B------:R-:W-:-:S13]  /*b7b0*/  PLOP3.LUT P2, PT, PT, PT, UP0, 0x80, 0x8 ;  /* 0x000000000008781c */ /* 0x000fda0003f4f008 */
[----:B------:R-:W-:Y:S05]  /*b7c0*/  @!P2 BRA `(.L_x_3811) ;  /* 0x0000000800f8a947 */ /* 0x000fea0003800000 */
[----:B-123--:R-:W2:Y:S01]  /*b7d0*/  LDL R3, [R1+0x8] ;  /* 0x0000080001037983 */ /* 0x00eea20000100800 */
        /* <DEDUP_REMOVED lines=23> */
.L_x_3813:
[----:B------:R-:W-:Y:S05]  /*b950*/  BSYNC.RECONVERGENT B3 ;  /* 0x0000000000037941 */ /* 0x000fea0003800200 */
.L_x_3812:
        /* <DEDUP_REMOVED lines=22> */
.L_x_3815:
[----:B------:R-:W-:Y:S05]  /*bac0*/  BSYNC.RECONVERGENT B3 ;  /* 0x0000000000037941 */ /* 0x000fea0003800200 */
.L_x_3814:
        /* <DEDUP_REMOVED lines=22> */
.L_x_3817:
[----:B------:R-:W-:Y:S05]  /*bc30*/  BSYNC.RECONVERGENT B3 ;  /* 0x0000000000037941 */ /* 0x000fea0003800200 */
.L_x_3816:
        /* <DEDUP_REMOVED lines=22> */
.L_x_3819:
[----:B------:R-:W-:Y:S05]  /*bda0*/  BSYNC.RECONVERGENT B3 ;  /* 0x0000000000037941 */ /* 0x000fea0003800200 */
.L_x_3818:
        /* <DEDUP_REMOVED lines=22> */
.L_x_3821:
[----:B------:R-:W-:Y:S05]  /*bf10*/  BSYNC.RECONVERGENT B3 ;  /* 0x0000000000037941 */ /* 0x000fea0003800200 */
.L_x_3820:
        /* <DEDUP_REMOVED lines=22> */
.L_x_3823:
[----:B------:R-:W-:Y:S05]  /*c080*/  BSYNC.RECONVERGENT B3 ;  /* 0x0000000000037941 */ /* 0x000fea0003800200 */
.L_x_3822:
        /* <DEDUP_REMOVED lines=29> */
.L_x_3825:
[----:B------:R-:W-:Y:S05]  /*c260*/  BSYNC.RECONVERGENT B3 ;  /* 0x0000000000037941 */ /* 0x000fea0003800200 */
.L_x_3824:
        /* <DEDUP_REMOVED lines=20> */
.L_x_3811:
[----:B------:R-:W-:Y:S04]  /*c3b0*/  BSSY.RECONVERGENT B3, `(.L_x_3826) ;  /* 0x0000022000037945 */ /* 0x000fe80003800200 */
[----:B------:R-:W-:Y:S05]  /*c3c0*/  @!P0 BRA `(.L_x_3827) ;  /* 0x0000000000808947 */ /* 0x000fea0003800000 */
[----:B------:R4:W5:Y:S02]  /*c3d0*/  LDL R176, [R1+0x8] ;  /* 0x0000080001b07983 */ /* 0x0009640000100800 */
[----:B-----5:R-:W-:Y:S01]  /*c3e0*/  LOP3.LUT P1, RZ, R186, 0xff, RZ, 0xc0, !PT ;  /* 0x000000ffbaff7812 */ /* 0x020fe2000782c0ff */
[----:B------:R-:W-:Y:S01]  /*c3f0*/  BSSY.RECONVERGENT B4, `(.L_x_3828) ;  /* 0x000000c000047945 */ /* 0x000fe20003800200 */
[----:B-123--:R-:W-:-:S11]  /*c400*/  HFMA2 R2, -RZ, RZ, 0, 0 ;  /* 0x00000000ff027431 */ /* 0x00efd600000001ff */
[----:B----4-:R-:W-:Y:S05]  /*c410*/  @!P1 BRA `(.L_x_3829) ;  /* 0x0000000000249947 */ /* 0x010fea0003800000 */
        /* <DEDUP_REMOVED lines=9> */
.L_x_3829:
[----:B------:R-:W-:Y:S05]  /*c4b0*/  BSYNC.RECONVERGENT B4 ;  /* 0x0000000000047941 */ /* 0x000fea0003800200 */
.L_x_3828:
        /* <DEDUP_REMOVED lines=13> */
.L_x_3831:
[----:B------:R-:W-:Y:S05]  /*c590*/  BSYNC.RECONVERGENT B4 ;  /* 0x0000000000047941 */ /* 0x000fea0003800200 */
.L_x_3830:
[----:B------:R-:W-:Y:S02]  /*c5a0*/  F2FP.F16.F32.PACK_AB R3, RZ, R3 ;  /* 0x00000003ff03723e */ /* 0x000fe400000000ff */
[----:B------:R-:W-:Y:S02]  /*c5b0*/  MOV R124, R2 ;  /* 0x00000002007c7202 */ /* 0x000fe40000000f00 */
[----:B------:R-:W-:-:S07]  /*c5c0*/  PRMT R152, R3, 0x7610, R152 ;  /* 0x0000761003987816 */ /* 0x000fce0000000098 */
.L_x_3827:
[----:B------:R-:W-:Y:S05]  /*c5d0*/  BSYNC.RECONVERGENT B3 ;  /* 0x0000000000037941 */ /* 0x000fea0003800200 */
.L_x_3826:
[----:B------:R-:W-:Y:S04]  /*c5e0*/  BSSY.RECONVERGENT B3, `(.L_x_3832) ;  /* 0x0000021000037945 */ /* 0x000fe80003800200 */
[----:B------:R-:W-:Y:S05]  /*c5f0*/  @!P0 BRA `(.L_x_3833) ;  /* 0x00000000007c8947 */ /* 0x000fea0003800000 */
[----:B-----5:R-:W-:Y:S01]  /*c600*/  LOP3.LUT P1, RZ, R186, 0xff00, RZ, 0xc0, !PT ;  /* 0x0000ff00baff7812 */ /* 0x020fe2000782c0ff */
[----:B------:R-:W-:Y:S01]  /*c610*/  BSSY.RECONVERGENT B4, `(.L_x_3834) ;  /* 0x000000c000047945 */ /* 0x000fe20003800200 */
[----:B-123--:R-:W-:-:S11]  /*c620*/  HFMA2 R2, -RZ, RZ, 0, 0 ;  /* 0x00000000ff027431 */ /* 0x00efd600000001ff */
        /* <DEDUP_REMOVED lines=10> */
.L_x_3835:
[----:B------:R-:W-:Y:S05]  /*c6d0*/  BSYNC.RECONVERGENT B4 ;  /* 0x0000000000047941 */ /* 0x000fea0003800200 */
.L_x_3834:
        /* <DEDUP_REMOVED lines=13> */
.L_x_3837:
[----:B------:R-:W-:Y:S05]  /*c7b0*/  BSYNC.RECONVERGENT B4 ;  /* 0x0000000000047941 */ /* 0x000fea0003800200 */
.L_x_3836:
[----:B------:R-:W-:Y:S02]  /*c7c0*/  F2FP.F16.F32.PACK_AB R3, RZ, R3 ;  /* 0x00000003ff03723e */ /* 0x000fe400000000ff */
[----:B------:R-:W-:Y:S02]  /*c7d0*/  MOV R125, R2 ;  /* 0x00000002007d7202 */ /* 0x000fe40000000f00 */
[----:B------:R-:W-:-:S07]  /*c7e0*/  PRMT R152, R152, 0x5410, R3 ;  /* 0x0000541098987816 */ /* 0x000fce0000000003 */
.L_x_3833:
[----:B------:R-:W-:Y:S05]  /*c7f0*/  BSYNC.RECONVERGENT B3 ;  /* 0x0000000000037941 */ /* 0x000fea0003800200 */
.L_x_3832:
        /* <DEDUP_REMOVED lines=15> */
.L_x_3841:
[----:B------:R-:W-:Y:S05]  /*c8f0*/  BSYNC.RECONVERGENT B4 ;  /* 0x0000000000047941 */ /* 0x000fea0003800200 */
.L_x_3840:
        /* <DEDUP_REMOVED lines=13> */
.L_x_3843:
[----:B------:R-:W-:Y:S05]  /*c9d0*/  BSYNC.RECONVERGENT B4 ;  /* 0x0000000000047941 */ /* 0x000fea0003800200 */
.L_x_3842:
[----:B------:R-:W-:Y:S02]  /*c9e0*/  F2FP.F16.F32.PACK_AB R3, RZ, R3 ;  /* 0x00000003ff03723e */ /* 0x000fe400000000ff */
[----:B------:R-:W-:Y:S02]  /*c9f0*/  MOV R126, R2 ;  /* 0x00000002007e7202 */ /* 0x000fe40000000f00 */
[----:B------:R-:W-:-:S07]  /*ca00*/  PRMT R153, R3, 0x7610, R153 ;  /* 0x0000761003997816 */ /* 0x000fce0000000099 */
.L_x_3839:
[----:B------:R-:W-:Y:S05]  /*ca10*/  BSYNC.RECONVERGENT B3 ;  /* 0x0000000000037941 */ /* 0x000fea0003800200 */
.L_x_3838:
        /* <DEDUP_REMOVED lines=15> */
.L_x_3847:
[----:B------:R-:W-:Y:S05]  /*cb10*/  BSYNC.RECONVERGENT B4 ;  /* 0x0000000000047941 */ /* 0x000fea0003800200 */
.L_x_3846:
        /* <DEDUP_REMOVED lines=13> */
.L_x_3849:
[----:B------:R-:W-:Y:S05]  /*cbf0*/  BSYNC.RECONVERGENT B4 ;  /* 0x0000000000047941 */ /* 0x000fea0003800200 */
.L_x_3848:
[----:B------:R-:W-:Y:S02]  /*cc00*/  F2FP.F16.F32.PACK_AB R3, RZ, R3 ;  /* 0x00000003ff03723e */ /* 0x000fe400000000ff */
[----:B------:R-:W-:Y:S02]  /*cc10*/  MOV R127, R2 ;  /* 0x00000002007f7202 */ /* 0x000fe40000000f00 */
[----:B------:R-:W-:-:S07]  /*cc20*/  PRMT R153, R153, 0x5410, R3 ;  /* 0x0000541099997816 */ /* 0x000fce0000000003 */
.L_x_3845:
[----:B------:R-:W-:Y:S05]  /*cc30*/  BSYNC.RECONVERGENT B3 ;  /* 0x0000000000037941 */ /* 0x000fea0003800200 */
.L_x_3844:
        /* <DEDUP_REMOVED lines=15> */
.L_x_3853:
[----:B------:R-:W-:Y:S05]  /*cd30*/  BSYNC.RECONVERGENT B4 ;  /* 0x0000000000047941 */ /* 0x000fea0003800200 */
.L_x_3852:
        /* <DEDUP_REMOVED lines=13> */
.L_x_3855:
[----:B------:R-:W-:Y:S05]  /*ce10*/  BSYNC.RECONVERGENT B4 ;  /* 0x0000000000047941 */ /* 0x000fea0003800200 */
.L_x_3854:
[----:B------:R-:W-:Y:S02]  /*ce20*/  F2FP.F16.F32.PACK_AB R3, RZ, R3 ;  /* 0x00000003ff03723e */ /* 0x000fe400000000ff */
[----:B------:R-:W-:Y:S02]  /*ce30*/  MOV R128, R2 ;  /* 0x0000000200807202 */ /* 0x000fe40000000f00 */
[----:B------:R-:W-:-:S07]  /*ce40*/  PRMT R154, R3, 0x7610, R154 ;  /* 0x00007610039a7816 */ /* 0x000fce000000009a */
.L_x_3851:
[----:B------:R-:W-:Y:S05]  /*ce50*/  BSYNC.RECONVERGENT B3 ;  /* 0x0000000000037941 */ /* 0x000fea0003800200 */
.L_x_3850:
        /* <DEDUP_REMOVED lines=15> */
.L_x_3859:
[----:B------:R-:W-:Y:S05]  /*cf50*/  BSYNC.RECONVERGENT B4 ;  /* 0x0000000000047941 */ /* 0x000fea0003800200 */
.L_x_3858:
        /* <DEDUP_REMOVED lines=13> */
.L_x_3861:
[----:B------:R-:W-:Y:S05]  /*d030*/  BSYNC.RECONVERGENT B4 ;  /* 0x0000000000047941 */ /* 0x000fea0003800200 */
.L_x_3860:
[----:B------:R-:W-:Y:S02]  /*d040*/  F2FP.F16.F32.PACK_AB R3, RZ, R3 ;  /* 0x00000003ff03723e */ /* 0x000fe400000000ff */
[----:B------:R-:W-:Y:S02]  /*d050*/  MOV R129, R2 ;  /* 0x0000000200817202 */ /* 0x000fe40000000f00 */
[----:B------:R-:W-:-:S07]  /*d060*/  PRMT R154, R154, 0x5410, R3 ;  /* 0x000054109a9a7816 */ /* 0x000fce0000000003 */
.L_x_3857:
[----:B------:R-:W-:Y:S05]  /*d070*/  BSYNC.RECONVERGENT B3 ;  /* 0x0000000000037941 */ /* 0x000fea0003800200 */
.L_x_3856:
        /* <DEDUP_REMOVED lines=15> */
.L_x_3865:
[----:B------:R-:W-:Y:S05]  /*d170*/  BSYNC.RECONVERGENT B4 ;  /* 0x0000000000047941 */ /* 0x000fea0003800200 */
.L_x_3864:
        /* <DEDUP_REMOVED lines=13> */
.L_x_3867:
[----:B------:R-:W-:Y:S05]  /*d250*/  BSYNC.RECONVERGENT B4 ;  /* 0x0000000000047941 */ /* 0x000fea0003800200 */
.L_x_3866:
[----:B------:R-:W-:Y:S02]  /*d260*/  F2FP.F16.F32.PACK_AB R3, RZ, R3 ;  /* 0x00000003ff03723e */ /* 0x000fe400000000ff */
[----:B------:R-:W-:Y:S02]  /*d270*/  MOV R130, R2 ;  /* 0x0000000200827202 */ /* 0x000fe40000000f00 */
[----:B------:R-:W-:-:S07]  /*d280*/  PRMT R155, R3, 0x7610, R155 ;  /* 0x00007610039b7816 */ /* 0x000fce000000009b */
.L_x_3863:
[----:B------:R-:W-:Y:S05]  /*d290*/  BSYNC.RECONVERGENT B3 ;  /* 0x0000000000037941 */ /* 0x000fea0003800200 */
.L_x_3862:
[----:B------:R-:W-:Y:S05]  /*d2a0*/  @!P0 BRA `(.L_x_3796) ;  /* 0x0000000000808947 */ /* 0x000fea0003800000 */
[----:B-----5:R-:W-:Y:S01]  /*d2b0*/  ISETP.GE.U32.AND P1, PT, R186, RZ, PT ;  /* 0x000000ffba00720c */ /* 0x020fe20003f26070 */
[----:B------:R-:W-:Y:S01]  /*d2c0*/  BSSY.RECONVERGENT B3, `(.L_x_3868) ;  /* 0x000000d000037945 */ /* 0x000fe20003800200 */
[----:B-123--:R-:W-:Y:S02]  /*d2d0*/  HFMA2 R2, -RZ, RZ, 0, 0 ;  /* 0x00000000ff027431 */ /* 0x00efe400000001ff */
        /* <DEDUP_REMOVED lines=11> */
.L_x_3869:
[----:B------:R-:W-:Y:S05]  /*d390*/  BSYNC.RECONVERGENT B3 ;  /* 0x0000000000037941 */ /* 0x000fea0003800200 */
.L_x_3868:
        /* <DEDUP_REMOVED lines=13> */
.L_x_3871:
[----:B------:R-:W-:Y:S05]  /*d470*/  BSYNC.RECONVERGENT B3 ;  /* 0x0000000000037941 */ /* 0x000fea0003800200 */
.L_x_3870:
[----:B------:R-:W-:Y:S02]  /*d480*/  F2FP.F16.F32.PACK_AB R3, RZ, R3 ;  /* 0x00000003ff03723e */ /* 0x000fe400000000ff */
[----:B------:R-:W-:Y:S02]  /*d490*/  MOV R131, R2 ;  /* 0x0000000200837202 */ /* 0x000fe40000000f00 */
[----:B------:R-:W-:-:S07]  /*d4a0*/  PRMT R155, R155, 0x5410, R3 ;  /* 0x000054109b9b7816 */ /* 0x000fce0000000003 */
.L_x_3796:
[----:B------:R-:W-:Y:S05]  /*d4b0*/  BSYNC.RECONVERGENT B1 ;  /* 0x0000000000017941 */ /* 0x000fea0003800200 */
.L_x_3779:
[----:B-123--:R-:W1:Y:S02]  /*d4c0*/  @P2 LDC.64 R2, c[0x0][0x478] ;  /* 0x00011e00ff022b82 */ /* 0x00ee640000000a00 */
[C---:B-1---5:R-:W-:Y:S01]  /*d4d0*/  @P2 IMAD.WIDE.U32 R2, R173.reuse, 0x10, R2 ;  /* 0x00000010ad022825 */ /* 0x062fe200078e0002 */
[----:B------:R-:W-:-:S04]  /*d4e0*/  IADD3 R173, PT, PT, R173, 0x20, RZ ;  /* 0x00000020adad7810 */ /* 0x000fc80007ffe0ff */
[----:B------:R1:W-:Y:S02]  /*d4f0*/  @P2 STG.E.128 desc[UR6][R2.64], R76 ;  /* 0x0000004c02002986 */ /* 0x0003e4000c101d06 */
[----:B-1----:R-:W1:Y:S02]  /*d500*/  @P0 LDC.64 R2, c[0x0][0x468] ;  /* 0x00011a00ff020b82 */ /* 0x002e640000000a00 */
[C---:B-1----:R-:W-:Y:S01]  /*d510*/  @P0 IMAD.WIDE.U32 R2, R172.reuse, 0x10, R2 ;  /* 0x00000010ac020825 */ /* 0x042fe200078e0002 */
[----:B------:R-:W-:-:S04]  /*d520*/  IADD3 R172, PT, PT, R172, 0x20, RZ ;  /* 0x00000020acac7810 */ /* 0x000fc80007ffe0ff */
[----:B------:R3:W-:Y:S03]  /*d530*/  @P0 STG.E.128 desc[UR6][R2.64], R152 ;  /* 0x0000009802000986 */ /* 0x0007e6000c101d06 */
.L_x_3776:
[----:B------:R-:W-:Y:S05]  /*d540*/  BSYNC.RECONVERGENT B2 ;  /* 0x0000000000027941 */ /* 0x000fea0003800200 */
.L_x_3775:
[----:B------:R-:W-:Y:S04]  /*d550*/  BSSY.RECONVERGENT B2, `(.L_x_3872) ;  /* 0x0000323000027945 */ /* 0x000fe80003800200 */
[----:B------:R-:W-:Y:S05]  /*d560*/  @!P4 BRA `(.L_x_3873) ;  /* 0x000000300084c947 */ /* 0x000fea0003800000 */
[----:B------:R-:W-:Y:S04]  /*d570*/  BSSY.RECONVERGENT B1, `(.L_x_3874) ;  /* 0x0000005000017945 */ /* 0x000fe80003800200 */
[----:B------:R-:W-:Y:S05]  /*d580*/  @!P0 BRA `(.L_x_3875) ;  /* 0x00000000000c8947 */ /* 0x000fea0003800000 */
[----:B-123--:R-:W1:Y:S02]  /*d590*/  LDC.64 R2, c[0x0][0x390] ;  /* 0x0000e400ff027b82 */ /* 0x00ee640000000a00 */
[----:B-1----:R-:W-:-:S05]  /*d5a0*/  IMAD.WIDE.U32 R2, R172, 0x10, R2 ;  /* 0x00000010ac027825 */ /* 0x002fca00078e0002 */
[----:B------:R4:W5:Y:S02]  /*d5b0*/  LDG.E.128 R156, desc[UR6][R2.64] ;  /* 0x00000006029c7981 */ /* 0x000964000c1e1d00 */
.L_x_3875:
[----:B------:R-:W-:Y:S05]  /*d5c0*/  BSYNC.RECONVERGENT B1 ;  /* 0x0000000000017941 */ /* 0x000fea0003800200 */
.L_x_3874:
        /* <DEDUP_REMOVED lines=8> */
[----:B-1234-:R-:W2:Y:S01]  /*d650*/  LDL R3, [R1+0x4] ;  /* 0x0000040001037983 */ /* 0x01eea20000100800 */
        /* <DEDUP_REMOVED lines=23> */
.L_x_3880:
[----:B------:R-:W-:Y:S05]  /*d7d0*/  BSYNC.RECONVERGENT B3 ;  /* 0x0000000000037941 */ /* 0x000fea0003800200 */
.L_x_3879:
        /* <DEDUP_REMOVED lines=14> */
.L_x_3882:
[----:B------:R-:W-:Y:S05]  /*d8c0*/  BSYNC.RECONVERGENT B3 ;  /* 0x0000000000037941 */ /* 0x000fea0003800200 */
.L_x_3881:
        /* <DEDUP_REMOVED lines=18> */
.L_x_3884:
[----:B------:R-:W-:Y:S05]  /*d9f0*/  BSYNC.RECONVERGENT B3 ;  /* 0x0000000000037941 */ /* 0x000fea0003800200 */
.L_x_3883:
        /* <DEDUP_REMOVED lines=18> */
.L_x_3886:
[----:B------:R-:W-:Y:S05]  /*db20*/  BSYNC.RECONVERGENT B3 ;  /* 0x0000000000037941 */ /* 0x000fea0003800200 */
.L_x_3885:
        /* <DEDUP_REMOVED lines=18> */
.L_x_3888:
[----:B------:R-:W-:Y:S05]  /*dc50*/  BSYNC.RECONVERGENT B3 ;  /* 0x0000000000037941 */ /* 0x000fea0003800200 */
.L_x_3887:
        /* <DEDUP_REMOVED lines=18> */
.L_x_3890:
[----:B------:R-:W-:Y:S05]  /*dd80*/  BSYNC.RECONVERGENT B3 ;  /* 0x0000000000037941 */ /* 0x000fea0003800200 */
.L_x_3889:
        /* <DEDUP_REMOVED lines=25> */
.L_x_3892:
[----:B------:R-:W-:Y:S05]  /*df20*/  BSYNC.RECONVERGENT B3 ;  /* 0x0000000000037941 */ /* 0x000fea0003800200 */
.L_x_3891:
        /* <DEDUP_REMOVED lines=16> */
.L_x_3878:
[----:B------:R-:W-:Y:S01]  /*e030*/  BSSY.RECONVERGENT B3, `(.L_x_3894) ;  /* 0x0000014000037945 */ /* 0x000fe20003800200 */
[----:B------:R-:W-:-:S03]  /*e040*/  ISETP.GT.AND P3, PT, R5, RZ, PT ;  /* 0x000000ff0500720c */ /* 0x000fc60003f64270 */
[----:B------:R-:W-:Y:S10]  /*e050*/  @!P0 BRA `(.L_x_3895) ;  /* 0x0000000000448947 */ /* 0x000ff40003800000 */
[----:B-1234-:R-:W2:Y:S01]  /*e060*/  LDL R3, [R1+0x4] ;  /* 0x0000040001037983 */ /* 0x01eea20000100800 */
        /* <DEDUP_REMOVED lines=16> */
.L_x_3895:
[----:B------:R-:W-:Y:S05]  /*e170*/  BSYNC.RECONVERGENT B3 ;  /* 0x0000000000037941 */ /* 0x000fea0003800200 */
.L_x_3894:
[----:B------:R-:W-:Y:S04]  /*e180*/  BSSY.RECONVERGENT B3, `(.L_x_3896) ;  /* 0x0000012000037945 */ /* 0x000fe80003800200 */
[----:B------:R-:W-:Y:S05]  /*e190*/  @!P0 BRA `(.L_x_3897) ;  /* 0x0000000000408947 */ /* 0x000fea0003800000 */
[----:B-1234-:R-:W-:Y:S01]  /*e1a0*/  @P3 FFMA.FTZ R2, R16, R174, R175 ;  /* 0x000000ae10023223 */ /* 0x01efe200000100af */
        /* <DEDUP_REMOVED lines=15> */
.L_x_3897:
[----:B------:R-:W-:Y:S05]  /*e2a0*/  BSYNC.RECONVERGENT B3 ;  /* 0x0000000000037941 */ /* 0x000fea0003800200 */
.L_x_3896:
[----:B------:R-:W-:Y:S04]  /*e2b0*/  BSSY.RECONVERGENT B3, `(.L_x_3898) ;  /* 0x0000012000037945 */ /* 0x000fe80003800200 */
[----:B------:R-:W-:Y:S05]  /*e2c0*/  @!P0 BRA `(.L_x_3899) ;  /* 0x0000000000408947 */ /* 0x000fea0003800000 */
[----:B-1234-:R-:W-:Y:S01]  /*e2d0*/  @P3 FFMA.FTZ R2, R20, R174, R175 ;  /* 0x000000ae14023223 */ /* 0x01efe200000100af */
        /* <DEDUP_REMOVED lines=15> */
.L_x_3899:
[----:B------:R-:W-:Y:S05]  /*e3d0*/  BSYNC.RECONVERGENT B3 ;  /* 0x0000000000037941 */ /* 0x000fea0003800200 */
.L_x_3898:
        /* <DEDUP_REMOVED lines=18> */
.L_x_3901:
[----:B------:R-:W-:Y:S05]  /*e500*/  BSYNC.RECONVERGENT B3 ;  /* 0x0000000000037941 */ /* 0x000fea0003800200 */
.L_x_3900:
        /* <DEDUP_REMOVED lines=18> */
.L_x_3903:
[----:B------:R-:W-:Y:S05]  /*e630*/  BSYNC.RECONVERGENT B3 ;  /* 0x0000000000037941 */ /* 0x000fea0003800200 */
.L_x_3902:
        /* <DEDUP_REMOVED lines=18> */
.L_x_3905:
[----:B------:R-:W-:Y:S05]  /*e760*/  BSYNC.RECONVERGENT B3 ;  /* 0x0000000000037941 */ /* 0x000fea0003800200 */
.L_x_3904:
        /* <DEDUP_REMOVED lines=18> */
.L_x_3907:
[----:B------:R-:W-:Y:S05]  /*e890*/  BSYNC.RECONVERGENT B3 ;  /* 0x0000000000037941 */ /* 0x000fea0003800200 */
.L_x_3906:
[----:B------:R-:W-:Y:S05]  /*e8a0*/  @!P0 BRA `(.L_x_3893) ;  /* 0x0000001c00908947 */ /* 0x000fea0003800000 */
[----:B-----5:R-:W-:Y:S01]  /*e8b0*/  ISETP.GE.U32.AND P1, PT, R184, RZ, PT ;  /* 0x000000ffb800720c */ /* 0x020fe20003f26070 */
[----:B-1234-:R-:W-:Y:S01]  /*e8c0*/  @P3 FFMA.FTZ R2, R225, R174, R175 ;  /* 0x000000aee1023223 */ /* 0x01efe200000100af */
        /* <DEDUP_REMOVED lines=16> */
.L_x_3877:
[----:B------:R-:W-:-:S04]  /*e9d0*/  UISETP.NE.U32.AND UP0, UPT, UR20, URZ, UPT ;  /* 0x000000ff1400728c */ /* 0x000fc8000bf05070 */
[----:B------:R-:W-:-:S06]  /*e9e0*/  UISETP.NE.AND.EX UP0, UPT, UR21, URZ, UPT, UP0 ;  /* 0x000000ff1500728c */ /* 0x000fcc000bf05300 */
[----:B------:R-:W-:-:S13]  /*e9f0*/  PLOP3.LUT P2, PT, PT, PT, UP0, 0x80, 0x8 ;  /* 0x000000000008781c */ /* 0x000fda0003f4f008 */
[----:B------:R-:W-:Y:S05]  /*ea00*/  @!P2 BRA `(.L_x_3908) ;  /* 0x0000000800f8a947 */ /* 0x000fea0003800000 */
[----:B-1234-:R-:W2:Y:S01]  /*ea10*/  LDL R3, [R1+0x4] ;  /* 0x0000040001037983 */ /* 0x01eea20000100800 */
        /* <DEDUP_REMOVED lines=23> */
.L_x_3910:
[----:B------:R-:W-:Y:S05]  /*eb90*/  BSYNC.RECONVERGENT B3 ;  /* 0x0000000000037941 */ /* 0x000fea0003800200 */
.L_x_3909:
        /* <DEDUP_REMOVED lines=22> */
.L_x_3912:
[----:B------:R-:W-:Y:S05]  /*ed00*/  BSYNC.RECONVERGENT B3 ;  /* 0x0000000000037941 */ /* 0x000fea0003800200 */
.L_x_3911:
        /* <DEDUP_REMOVED lines=22> */
.L_x_3914:
[----:B------:R-:W-:Y:S05]  /*ee70*/  BSYNC.RECONVERGENT B3 ;  /* 0x0000000000037941 */ /* 0x000fea0003800200 */
.L_x_3913:
        /* <DEDUP_REMOVED lines=22> */
.L_x_3916:
[----:B------:R-:W-:Y:S05]  /*efe0*/  BSYNC.RECONVERGENT B3 ;  /* 0x0000000000037941 */ /* 0x000fea0003800200 */
.L_x_3915:
        /* <DEDUP_REMOVED lines=22> */
.L_x_3918:
[----:B------:R-:W-:Y:S05]  /*f150*/  BSYNC.RECONVERGENT B3 ;  /* 0x0000000000037941 */ /* 0x000fea0003800200 */
.L_x_3917:
        /* <DEDUP_REMOVED lines=22> */
.L_x_3920:
[----:B------:R-:W-:Y:S05]  /*f2c0*/  BSYNC.RECONVERGENT B3 ;  /* 0x0000000000037941 */ /* 0x000fea0003800200 */
.L_x_3919:
        /* <DEDUP_REMOVED lines=29> */
.L_x_3922:
[----:B------:R-:W-:Y:S05]  /*f4a0*/  BSYNC.RECONVERGENT B3 ;  /* 0x0000000000037941 */ /* 0x000fea0003800200 */
.L_x_3921:
        /* <DEDUP_REMOVED lines=20> */
.L_x_3908:
[----:B------:R-:W-:Y:S04]  /*f5f0*/  BSSY.RECONVERGENT B3, `(.L_x_3923) ;  /* 0x0000022000037945 */ /* 0x000fe80003800200 */
[----:B------:R-:W-:Y:S05]  /*f600*/  @!P0 BRA `(.L_x_3924) ;  /* 0x0000000000808947 */ /* 0x000fea0003800000 */
[----:B------:R0:W5:Y:S02]  /*f610*/  LDL R176, [R1+0x4] ;  /* 0x0000040001b07983 */ /* 0x0001640000100800 */
[----:B-----5:R-:W-:Y:S01]  /*f620*/  LOP3.LUT P1, RZ, R184, 0xff, RZ, 0xc0, !PT ;  /* 0x000000ffb8ff7812 */ /* 0x020fe2000782c0ff */
[----:B------:R-:W-:Y:S01]  /*f630*/  BSSY.RECONVERGENT B4, `(.L_x_3925) ;  /* 0x000000c000047945 */ /* 0x000fe20003800200 */
[----:B-1234-:R-:W-:-:S11]  /*f640*/  HFMA2 R2, -RZ, RZ, 0, 0 ;  /* 0x00000000ff027431 */ /* 0x01efd600000001ff */
[----:B0-----:R-:W-:Y:S05]  /*f650*/  @!P1 BRA `(.L_x_3926) ;  /* 0x0000000000249947 */ /* 0x001fea0003800000 */
        /* <DEDUP_REMOVED lines=9> */
.L_x_3926:
[----:B------:R-:W-:Y:S05]  /*f6f0*/  BSYNC.RECONVERGENT B4 ;  /* 0x0000000000047941 */ /* 0x000fea0003800200 */
.L_x_3925:
        /* <DEDUP_REMOVED lines=13> */
.L_x_3928:
[----:B------:R-:W-:Y:S05]  /*f7d0*/  BSYNC.RECONVERGENT B4 ;  /* 0x0000000000047941 */ /* 0x000fea0003800200 */
.L_x_3927:
[----:B------:R-:W-:Y:S02]  /*f7e0*/  F2FP.F16.F32.PACK_AB R3, RZ, R3 ;  /* 0x00000003ff03723e */ /* 0x000fe400000000ff */
[----:B------:R-:W-:Y:S02]  /*f7f0*/  MOV R132, R2 ;  /* 0x0000000200847202 */ /* 0x000fe40000000f00 */
[----:B------:R-:W-:-:S07]  /*f800*/  PRMT R152, R3, 0x7610, R152 ;  /* 0x0000761003987816 */ /* 0x000fce0000000098 */
.L_x_3924:
[----:B------:R-:W-:Y:S05]  /*f810*/  BSYNC.RECONVERGENT B3 ;  /* 0x0000000000037941 */ /* 0x000fea0003800200 */
.L_x_3923:
[----:B------:R-:W-:Y:S04]  /*f820*/  BSSY.RECONVERGENT B3, `(.L_x_3929) ;  /* 0x0000021000037945 */ /* 0x000fe80003800200 */
[----:B------:R-:W-:Y:S05]  /*f830*/  @!P0 BRA `(.L_x_3930) ;  /* 0x00000000007c8947 */ /* 0x000fea0003800000 */
[----:B-----5:R-:W-:Y:S01]  /*f840*/  LOP3.LUT P1, RZ, R184, 0xff00, RZ, 0xc0, !PT ;  /* 0x0000ff00b8ff7812 */ /* 0x020fe2000782c0ff */
[----:B------:R-:W-:Y:S01]  /*f850*/  BSSY.RECONVERGENT B4, `(.L_x_3931) ;  /* 0x000000c000047945 */ /* 0x000fe20003800200 */
[----:B-1234-:R-:W-:-:S11]  /*f860*/  HFMA2 R2, -RZ, RZ, 0, 0 ;  /* 0x00000000ff027431 */ /* 0x01efd600000001ff */
        /* <DEDUP_REMOVED lines=10> */
.L_x_3932:
[----:B------:R-:W-:Y:S05]  /*f910*/  BSYNC.RECONVERGENT B4 ;  /* 0x0000000000047941 */ /* 0x000fea0003800200 */
.L_x_3931:
        /* <DEDUP_REMOVED lines=13> */
.L_x_3934:
[----:B------:R-:W-:Y:S05]  /*f9f0*/  BSYNC.RECONVERGENT B4 ;  /* 0x0000000000047941 */ /* 0x000fea0003800200 */
.L_x_3933:
[----:B------:R-:W-:Y:S02]  /*fa00*/  F2FP.F16.F32.PACK_AB R3, RZ, R3 ;  /* 0x00000003ff03723e */ /* 0x000fe400000000ff */
[----:B------:R-:W-:Y:S02]  /*fa10*/  MOV R133, R2 ;  /* 0x0000000200857202 */ /* 0x000fe40000000f00 */
[----:B------:R-:W-:-:S07]  /*fa20*/  PRMT R152, R152, 0x5410, R3 ;  /* 0x0000541098987816 */ /* 0x000fce0000000003 */
.L_x_3930:
[----:B------:R-:W-:Y:S05]  /*fa30*/  BSYNC.RECONVERGENT B3 ;  /* 0x0000000000037941 */ /* 0x000fea0003800200 */
.L_x_3929:
        /* <DEDUP_REMOVED lines=15> */
.L_x_3938:
[----:B------:R-:W-:Y:S05]  /*fb30*/  BSYNC.RECONVERGENT B4 ;  /* 0x0000000000047941 */ /* 0x000fea0003800200 */
.L_x_3937:
        /* <DEDUP_REMOVED lines=13> */
.L_x_3940:
[----:B------:R-:W-:Y:S05]  /*fc10*/  BSYNC.RECONVERGENT B4 ;  /* 0x0000000000047941 */ /* 0x000fea0003800200 */
.L_x_3939:
[----:B------:R-:W-:Y:S02]  /*fc20*/  F2FP.F16.F32.PACK_AB R3, RZ, R3 ;  /* 0x00000003ff03723e */ /* 0x000fe400000000ff */
[----:B------:R-:W-:Y:S02]  /*fc30*/  MOV R134, R2 ;  /* 0x0000000200867202 */ /* 0x000fe40000000f00 */
[----:B------:R-:W-:-:S07]  /*fc40*/  PRMT R153, R3, 0x7610, R153 ;  /* 0x0000761003997816 */ /* 0x000fce0000000099 */
.L_x_3936:
[----:B------:R-:W-:Y:S05]  /*fc50*/  BSYNC.RECONVERGENT B3 ;  /* 0x0000000000037941 */ /* 0x000fea0003800200 */
.L_x_3935:
        /* <DEDUP_REMOVED lines=15> */
.L_x_3944:
[----:B------:R-:W-:Y:S05]  /*fd50*/  BSYNC.RECONVERGENT B4 ;  /* 0x0000000000047941 */ /* 0x000fea0003800200 */
.L_x_3943:
        /* <DEDUP_REMOVED lines=13> */
.L_x_3946:
[----:B------:R-:W-:Y:S05]  /*fe30*/  BSYNC.RECONVERGENT B4 ;  /* 0x0000000000047941 */ /* 0x000fea0003800200 */
.L_x_3945:
[----:B------:R-:W-:Y:S02]  /*fe40*/  F2FP.F16.F32.PACK_AB R3, RZ, R3 ;  /* 0x00000003ff03723e */ /* 0x000fe400000000ff */
[----:B------:R-:W-:Y:S02]  /*fe50*/  MOV R135, R2 ;  /* 0x0000000200877202 */ /* 0x000fe40000000f00 */
[----:B------:R-:W-:-:S07]  /*fe60*/  PRMT R153, R153, 0x5410, R3 ;  /* 0x0000541099997816 */ /* 0x000fce0000000003 */
.L_x_3942:
[----:B------:R-:W-:Y:S05]  /*fe70*/  BSYNC.RECONVERGENT B3 ;  /* 0x0000000000037941 */ /* 0x000fea0003800200 */
.L_x_3941:
        /* <DEDUP_REMOVED lines=15> */
.L_x_3950:
[----:B------:R-:W-:Y:S05]  /*ff70*/  BSYNC.RECONVERGENT B4 ;  /* 0x0000000000047941 */ /* 0x000fea0003800200 */
.L_x_3949:
        /* <DEDUP_REMOVED lines=13> */
.L_x_3952:
[----:B------:R-:W-:Y:S05]  /*10050*/  BSYNC.RECONVERGENT B4 ;  /* 0x0000000000047941 */ /* 0x000fea0003800200 */
.L_x_3951:
[----:B------:R-:W-:Y:S02]  /*10060*/  F2FP.F16.F32.PACK_AB R3, RZ, R3 ;  /* 0x00000003ff03723e */ /* 0x000fe400000000ff */
[----:B------:R-:W-:Y:S02]  /*10070*/  MOV R136, R2 ;  /* 0x0000000200887202 */ /* 0x000fe40000000f00 */
[----:B------:R-:W-:-:S07]  /*10080*/  PRMT R154, R3, 0x7610, R154 ;  /* 0x00007610039a7816 */ /* 0x000fce000000009a */
.L_x_3948:
[----:B------:R-:W-:Y:S05]  /*10090*/  BSYNC.RECONVERGENT B3 ;  /* 0x0000000000037941 */ /* 0x000fea0003800200 */
.L_x_3947:
        /* <DEDUP_REMOVED lines=15> */
.L_x_3956:
[----:B------:R-:W-:Y:S05]  /*10190*/  BSYNC.RECONVERGENT B4 ;  /* 0x0000000000047941 */ /* 0x000fea0003800200 */
.L_x_3955:
        /* <DEDUP_REMOVED lines=13> */
.L_x_3958:
[----:B------:R-:W-:Y:S05]  /*10270*/  BSYNC.RECONVERGENT B4 ;  /* 0x0000000000047941 */ /* 0x000fea0003800200 */
.L_x_3957:
[----:B------:R-:W-:Y:S02]  /*10280*/  F2FP.F16.F32.PACK_AB R3, RZ, R3 ;  /* 0x00000003ff03723e */ /* 0x000fe400000000ff */
[----:B------:R-:W-:Y:S02]  /*10290*/  MOV R137, R2 ;  /* 0x0000000200897202 */ /* 0x000fe40000000f00 */
[----:B------:R-:W-:-:S07]  /*102a0*/  PRMT R154, R154, 0x5410, R3 ;  /* 0x000054109a9a7816 */ /* 0x000fce0000000003 */
.L_x_3954:
[----:B------:R-:W-:Y:S05]  /*102b0*/  BSYNC.RECONVERGENT B3 ;  /* 0x0000000000037941 */ /* 0x000fea0003800200 */
.L_x_3953:
        /* <DEDUP_REMOVED lines=15> */
.L_x_3962:
[----:B------:R-:W-:Y:S05]  /*103b0*/  BSYNC.RECONVERGENT B4 ;  /* 0x0000000000047941 */ /* 0x000fea0003800200 */
.L_x_3961:
        /* <DEDUP_REMOVED lines=13> */
.L_x_3964:
[----:B------:R-:W-:Y:S05]  /*10490*/  BSYNC.RECONVERGENT B4 ;  /* 0x0000000000047941 */ /* 0x000fea0003800200 */
.L_x_3963:
[----:B------:R-:W-:Y:S02]  /*104a0*/  F2FP.F16.F32.PACK_AB R3, RZ, R3 ;  /* 0x00000003ff03723e */ /* 0x000fe400000000ff */
[----:B------:R-:W-:Y:S02]  /*104b0*/  MOV R138, R2 ;  /* 0x00000002008a7202 */ /* 0x000fe40000000f00 */
[----:B------:R-:W-:-:S07]  /*104c0*/  PRMT R155, R3, 0x7610, R155 ;  /* 0x00007610039b7816 */ /* 0x000fce000000009b */
.L_x_3960:
[----:B------:R-:W-:Y:S05]  /*104d0*/  BSYNC.RECONVERGENT B3 ;  /* 0x0000000000037941 */ /* 0x000fea0003800200 */
.L_x_3959:
[----:B------:R-:W-:Y:S05]  /*104e0*/  @!P0 BRA `(.L_x_3893) ;  /* 0x0000000000808947 */ /* 0x000fea0003800000 */
[----:B-----5:R-:W-:Y:S01]  /*104f0*/  ISETP.GE.U32.AND P1, PT, R184, RZ, PT ;  /* 0x000000ffb800720c */ /* 0x020fe20003f26070 */
[----:B------:R-:W-:Y:S01]  /*10500*/  BSSY.RECONVERGENT B3, `(.L_x_3965) ;  /* 0x000000d000037945 */ /* 0x000fe20003800200 */
[----:B-1234-:R-:W-:Y:S02]  /*10510*/  HFMA2 R2, -RZ, RZ, 0, 0 ;  /* 0x00000000ff027431 */ /* 0x01efe400000001ff */
        /* <DEDUP_REMOVED lines=11> */
.L_x_3966:
[----:B------:R-:W-:Y:S05]  /*105d0*/  BSYNC.RECONVERGENT B3 ;  /* 0x0000000000037941 */ /* 0x000fea0003800200 */
.L_x_3965:
        /* <DEDUP_REMOVED lines=13> */
.L_x_3968:
[----:B------:R-:W-:Y:S05]  /*106b0*/  BSYNC.RECONVERGENT B3 ;  /* 0x0000000000037941 */ /* 0x000fea0003800200 */
.L_x_3967:
[----:B------:R-:W-:Y:S02]  /*106c0*/  F2FP.F16.F32.PACK_AB R3, RZ, R3 ;  /* 0x00000003ff03723e */ /* 0x000fe400000000ff */
[----:B------:R-:W-:Y:S02]  /*106d0*/  MOV R139, R2 ;  /* 0x00000002008b7202 */ /* 0x000fe40000000f00 */
[----:B------:R-:W-:-:S07]  /*106e0*/  PRMT R155, R155, 0x5410, R3 ;  /* 0x000054109b9b7816 */ /* 0x000fce0000000003 */
.L_x_3893:
[----:B------:R-:W-:Y:S05]  /*106f0*/  BSYNC.RECONVERGENT B1 ;  /* 0x0000000000017941 */ /* 0x000fea0003800200 */
.L_x_3876:
[----:B-1234-:R-:W1:Y:S02]  /*10700*/  @P2 LDC.64 R2, c[0x0][0x478] ;  /* 0x00011e00ff022b82 */ /* 0x01ee640000000a00 */
[C---:B-1---5:R-:W-:Y:S01]  /*10710*/  @P2 IMAD.WIDE.U32 R2, R173.reuse, 0x10, R2 ;  /* 0x00000010ad022825 */ /* 0x062fe200078e0002 */
[----:B------:R-:W-:-:S04]  /*10720*/  IADD3 R173, PT, PT, R173, 0x20, RZ ;  /* 0x00000020adad7810 */ /* 0x000fc80007ffe0ff */
[----:B------:R1:W-:Y:S02]  /*10730*/  @P2 STG.E.128 desc[UR6][R2.64], R76 ;  /* 0x0000004c02002986 */ /* 0x0003e4000c101d06 */
[----:B-1----:R-:W1:Y:S02]  /*10740*/  @P0 LDC.64 R2, c[0x0][0x468] ;  /* 0x00011a00ff020b82 */ /* 0x002e640000000a00 */
[C---:B-1----:R-:W-:Y:S01]  /*10750*/  @P0 IMAD.WIDE.U32 R2, R172.reuse, 0x10, R2 ;  /* 0x00000010ac020825 */ /* 0x042fe200078e0002 */
[----:B------:R-:W-:-:S04]  /*10760*/  IADD3 R172, PT, PT, R172, 0x20, RZ ;  /* 0x00000020acac7810 */ /* 0x000fc80007ffe0ff */
[----:B------:R4:W-:Y:S03]  /*10770*/  @P0 STG.E.128 desc[UR6][R2.64], R152 ;  /* 0x0000009802000986 */ /* 0x0009e6000c101d06 */
.L_x_3873:
[----:B------:R-:W-:Y:S05]  /*10780*/  BSYNC.RECONVERGENT B2 ;  /* 0x0000000000027941 */ /* 0x000fea0003800200 */
.L_x_3872:
[----:B------:R-:W-:Y:S04]  /*10790*/  BSSY.RECONVERGENT B2, `(.L_x_3969) ;  /* 0x0000313000027945 */ /* 0x000fe80003800200 */
[----:B------:R-:W-:Y:S05]  /*107a0*/  @!P5 BRA `(.L_x_3970) ;  /* 0x000000300044d947 */ /* 0x000fea0003800000 */
[----:B------:R-:W-:Y:S04]  /*107b0*/  BSSY.RECONVERGENT B1, `(.L_x_3971) ;  /* 0x0000005000017945 */ /* 0x000fe80003800200 */
[----:B------:R-:W-:Y:S05]  /*107c0*/  @!P0 BRA `(.L_x_3972) ;  /* 0x00000000000c8947 */ /* 0x000fea0003800000 */
[----:B-1234-:R-:W1:Y:S02]  /*107d0*/  LDC.64 R2, c[0x0][0x390] ;  /* 0x0000e400ff027b82 */ /* 0x01ee640000000a00 */
[----:B-1----:R-:W-:-:S05]  /*107e0*/  IMAD.WIDE.U32 R2, R172, 0x10, R2 ;  /* 0x00000010ac027825 */ /* 0x002fca00078e0002 */
[----:B------:R1:W5:Y:S02]  /*107f0*/  LDG.E.128 R156, desc[UR6][R2.64] ;  /* 0x00000006029c7981 */ /* 0x000364000c1e1d00 */
.L_x_3972:
[----:B------:R-:W-:Y:S05]  /*10800*/  BSYNC.RECONVERGENT B1 ;  /* 0x0000000000017941 */ /* 0x000fea0003800200 */
.L_x_3971:
        /* <DEDUP_REMOVED lines=9> */
[--C-:B-----5:R-:W-:Y:S01]  /*108a0*/  HADD2.F32 R5, -RZ, R168.reuse.H1_H1 ;  /* 0x300000a8ff057230 */ /* 0x120fe20000004100 */
[----:B------:R-:W-:Y:S01]  /*108b0*/  BSSY.RECONVERGENT B3, `(.L_x_3976) ;  /* 0x0000015000037945 */ /* 0x000fe20003800200 */
[----:B-1234-:R-:W-:-:S10]  /*108c0*/  HADD2.F32 R3, -RZ, R168.H0_H0 ;  /* 0x200000a8ff037230 */ /* 0x01efd40000004100 */
        /* <DEDUP_REMOVED lines=19> */
.L_x_3977:
[----:B------:R-:W-:Y:S05]  /*10a00*/  BSYNC.RECONVERGENT B3 ;  /* 0x0000000000037941 */ /* 0x000fea0003800200 */
.L_x_3976:
        /* <DEDUP_REMOVED lines=14> */
.L_x_3979:
[----:B------:R-:W-:Y:S05]  /*10af0*/  BSYNC.RECONVERGENT B3 ;  /* 0x0000000000037941 */ /* 0x000fea0003800200 */
.L_x_3978:
        /* <DEDUP_REMOVED lines=18> */
.L_x_3981:
[----:B------:R-:W-:Y:S05]  /*10c20*/  BSYNC.RECONVERGENT B3 ;  /* 0x0000000000037941 */ /* 0x000fea0003800200 */
.L_x_3980:
        /* <DEDUP_REMOVED lines=18> */
.L_x_3983:
[----:B------:R-:W-:Y:S05]  /*10d50*/  BSYNC.RECONVERGENT B3 ;  /* 0x0000000000037941 */ /* 0x000fea0003800200 */
.L_x_3982:
[----:B------:R-:W2:Y:S04]  /*10d60*/  LDL R178, [R1+0x1c] ;  /* 0x00001c0001b27983 */ /* 0x000ea80000100800 */
[----:B------:R-:W3:Y:S01]  /*10d70*/  LDL R177, [R1+0x18] ;  /* 0x0000180001b17983 */ /* 0x000ee20000100800 */
[----:B------:R-:W-:Y:S01]  /*10d80*/  @P3 FFMA.FTZ R2, R200, R174, R175 ;  /* 0x000000aec8023223 */ /* 0x000fe200000100af */
[--C-:B------:R-:W-:Y:S01]  /*10d90*/  HADD2.F32 R78, -RZ, R170.reuse.H0_H0 ;  /* 0x200000aaff4e7230 */ /* 0x100fe20000004100 */
[----:B------:R-:W-:Y:S01]  /*10da0*/  BSSY.RECONVERGENT B3, `(.L_x_3984) ;  /* 0x000001c000037945 */ /* 0x000fe20003800200 */
[----:B------:R-:W-:Y:S02]  /*10db0*/  HADD2.F32 R79, -RZ, R170.H1_H1 ;  /* 0x300000aaff4f7230 */ /* 0x000fe40000004100 */
[----:B------:R-:W-:-:S04]  /*10dc0*/  @P3 FADD.FTZ R2, R199, -R2 ;  /* 0x80000002c7023221 */ /* 0x000fc80000010000 */
[----:B------:R-:W-:Y:S01]  /*10dd0*/  @P3 FFMA.FTZ R78, R4, R2, R78 ;  /* 0x00000002044e3223 */ /* 0x000fe2000001004e */
[----:B------:R-:W-:-:S04]  /*10de0*/  @P3 FFMA.FTZ R2, R215, R174, R175 ;  /* 0x000000aed7023223 */ /* 0x000fc800000100af */
[----:B------:R-:W-:-:S04]  /*10df0*/  @P3 FADD.FTZ R2, R214, -R2 ;  /* 0x80000002d6023221 */ /* 0x000fc80000010000 */
[----:B------:R-:W-:Y:S01]  /*10e00*/  @P3 FFMA.FTZ R79, R4, R2, R79 ;  /* 0x00000002044f3223 */ /* 0x000fe2000001004f */
[----:B------:R-:W-:-:S04]  /*10e10*/  @P3 FFMA.FTZ R2, R227, R174, R175 ;  /* 0x000000aee3023223 */ /* 0x000fc800000100af */
[----:B------:R-:W-:Y:S01]  /*10e20*/  @P3 FADD.FTZ R176, R228, -R2 ;  /* 0x80000002e4b03221 */ /* 0x000fe20000010000 */
[----:B------:R-:W-:-:S05]  /*10e30*/  HADD2.F32 R2, -RZ, R171.H0_H0 ;  /* 0x200000abff027230 */ /* 0x000fca0000004100 */
[----:B------:R-:W-:Y:S01]  /*10e40*/  @P3 FFMA.FTZ R2, R4, R176, R2 ;  /* 0x000000b004023223 */ /* 0x000fe20000010002 */
[----:B--2---:R-:W-:Y:S01]  /*10e50*/  @P3 FFMA.FTZ R175, R178, R174, R175 ;  /* 0x000000aeb2af3223 */ /* 0x004fe200000100af */
[----:B------:R-:W-:-:S03]  /*10e60*/  HADD2.F32 R174, -RZ, R171.H1_H1 ;  /* 0x300000abffae7230 */ /* 0x000fc60000004100 */
[----:B---3--:R-:W-:-:S04]  /*10e70*/  @P3 FADD.FTZ R175, R177, -R175 ;  /* 0x800000afb1af3221 */ /* 0x008fc80000010000 */
        /* <DEDUP_REMOVED lines=14> */
.L_x_3985:
[----:B------:R-:W-:Y:S05]  /*10f60*/  BSYNC.RECONVERGENT B3 ;  /* 0x0000000000037941 */ /* 0x000fea0003800200 */
.L_x_3984:
        /* <DEDUP_REMOVED lines=14> */
.L_x_3987:
[----:B------:R-:W-:Y:S05]  /*11050*/  BSYNC.RECONVERGENT B3 ;  /* 0x0000000000037941 */ /* 0x000fea0003800200 */
.L_x_3986:
[----:B------:R-:W-:Y:S01]  /*11060*/  BSSY.RECONVERGENT B3, `(.L_x_3988) ;  /* 0x0000011000037945 */ /* 0x000fe20003800200 */
[----:B------:R-:W-:Y:S02]  /*11070*/  F2FP.F16.F32.PACK_AB R77, R76, R77 ;  /* 0x0000004d4c4d723e */ /* 0x000fe400000000ff */
[----:B------:R-:W-:Y:S02]  /*11080*/  F2FP.F16.F32.PACK_AB R78, R79, R78 ;  /* 0x0000004e4f4e723e */ /* 0x000fe400000000ff */
[----:B------:R-:W-:Y:S01]  /*11090*/  F2FP.F16.F32.PACK_AB R76, R5, R3 ;  /* 0x00000003054c723e */ /* 0x000fe200000000ff */
        /* <DEDUP_REMOVED lines=13> */
.L_x_3989:
[----:B------:R-:W-:Y:S05]  /*11170*/  BSYNC.RECONVERGENT B3 ;  /* 0x0000000000037941 */ /* 0x000fea0003800200 */
.L_x_3988:
        /* <DEDUP_REMOVED lines=16> */
.L_x_3975:
[----:B------:R-:W-:Y:S01]  /*11280*/  BSSY.RECONVERGENT B3, `(.L_x_3991) ;  /* 0x0000013000037945 */ /* 0x000fe20003800200 */
[----:B------:R-:W-:-:S03]  /*11290*/  ISETP.GT.AND P1, PT, R5, RZ, PT ;  /* 0x000000ff0500720c */ /* 0x000fc60003f24270 */
[----:B------:R-:W-:Y:S10]  /*112a0*/  @!P0 BRA `(.L_x_3992) ;  /* 0x0000000000408947 */ /* 0x000ff40003800000 */
        /* <DEDUP_REMOVED lines=16> */
.L_x_3992:
[----:B------:R-:W-:Y:S05]  /*113b0*/  BSYNC.RECONVERGENT B3 ;  /* 0x0000000000037941 */ /* 0x000fea0003800200 */
.L_x_3991:
        /* <DEDUP_REMOVED lines=18> */
.L_x_3994:
[----:B------:R-:W-:Y:S05]  /*114e0*/  BSYNC.RECONVERGENT B3 ;  /* 0x0000000000037941 */ /* 0x000fea0003800200 */
.L_x_3993:
        /* <DEDUP_REMOVED lines=18> */
.L_x_3996:
[----:B------:R-:W-:Y:S05]  /*11610*/  BSYNC.RECONVERGENT B3 ;  /* 0x0000000000037941 */ /* 0x000fea0003800200 */
.L_x_3995:
        /* <DEDUP_REMOVED lines=18> */
.L_x_3998:
[----:B------:R-:W-:Y:S05]  /*11740*/  BSYNC.RECONVERGENT B3 ;  /* 0x0000000000037941 */ /* 0x000fea0003800200 */
.L_x_3997:
        /* <DEDUP_REMOVED lines=18> */
.L_x_4000:
[----:B------:R-:W-:Y:S05]  /*11870*/  BSYNC.RECONVERGENT B3 ;  /* 0x0000000000037941 */ /* 0x000fea0003800200 */
.L_x_3999:
        /* <DEDUP_REMOVED lines=18> */
.L_x_4002:
[----:B------:R-:W-:Y:S05]  /*119a0*/  BSYNC.RECONVERGENT B3 ;  /* 0x0000000000037941 */ /* 0x000fea0003800200 */
.L_x_4001:
        /* <DEDUP_REMOVED lines=18> */
.L_x_4004:
[----:B------:R-:W-:Y:S05]  /*11ad0*/  BSYNC.RECONVERGENT B3 ;  /* 0x0000000000037941 */ /* 0x000fea0003800200 */
.L_x_4003:
[----:B------:R-:W-:Y:S05]  /*11ae0*/  @!P0 BRA `(.L_x_3990) ;  /* 0x0000001c00588947 */ /* 0x000fea0003800000 */
[----:B-1234-:R-:W2:Y:S04]  /*11af0*/  LDL R2, [R1+0x1c] ;  /* 0x00001c0001027983 */ /* 0x01eea80000100800 */
[----:B------:R-:W3:Y:S01]  /*11b00*/  LDL R3, [R1+0x18] ;  /* 0x0000180001037983 */ /* 0x000ee20000100800 */
[----:B--2---:R-:W-:-:S04]  /*11b10*/  @P1 FFMA.FTZ R2, R2, R174, R175 ;  /* 0x000000ae02021223 */ /* 0x004fc800000100af */
[----:B---3--:R-:W-:Y:S01]  /*11b20*/  @P1 FADD.FTZ R2, R3, -R2 ;  /* 0x8000000203021221 */ /* 0x008fe20000010000 */
[----:B-----5:R-:W-:-:S05]  /*11b30*/  HADD2.F32 R3, -RZ, R171.H1_H1 ;  /* 0x300000abff037230 */ /* 0x020fca0000004100 */
[----:B------:R-:W-:Y:S01]  /*11b40*/  @P1 FFMA.FTZ R3, R4, R2, R3 ;  /* 0x0000000204031223 */ /* 0x000fe20000010003 */
[----:B------:R-:W-:-:S03]  /*11b50*/  ISETP.GE.U32.AND P1, PT, R192, RZ, PT ;  /* 0x000000ffc000720c */ /* 0x000fc60003f26070 */
[----:B------:R-:W-:Y:S01]  /*11b60*/  FMUL.FTZ R2, R3, UR13 ;  /* 0x0000000d03027c20 */ /* 0x000fe20008410000 */
[----:B------:R-:W-:Y:S01]  /*11b70*/  ISETP.GE.U32.AND.EX P1, PT, R193, 0x1000000, PT, P1 ;  /* 0x01000000c100780c */ /* 0x000fe20003f26110 */
[----:B------:R-:W-:Y:S02]  /*11b80*/  HFMA2 R3, -RZ, RZ, 0, 0 ;  /* 0x00000000ff037431 */ /* 0x000fe400000001ff */
[----:B------:R-:W-:-:S10]  /*11b90*/  FMUL.FTZ R2, R2, UR12 ;  /* 0x0000000c02027c20 */ /* 0x000fd40008410000 */
        /* <DEDUP_REMOVED lines=9> */
.L_x_3974:
[----:B------:R-:W-:-:S04]  /*11c30*/  UISETP.NE.U32.AND UP0, UPT, UR20, URZ, UPT ;  /* 0x000000ff1400728c */ /* 0x000fc8000bf05070 */
[----:B------:R-:W-:-:S06]  /*11c40*/  UISETP.NE.AND.EX UP0, UPT, UR21, URZ, UPT, UP0 ;  /* 0x000000ff1500728c */ /* 0x000fcc000bf05300 */
[----:B------:R-:W-:-:S13]  /*11c50*/  PLOP3.LUT P2, PT, PT, PT, UP0, 0x80, 0x8 ;  /* 0x000000000008781c */ /* 0x000fda0003f4f008 */
[----:B------:R-:W-:Y:S05]  /*11c60*/  @!P2 BRA `(.L_x_4005) ;  /* 0x0000000800eca947 */ /* 0x000fea0003800000 */
[----:B-1234-:R-:W-:Y:S01]  /*11c70*/  FFMA.FTZ R2, R182, R174, R175 ;  /* 0x000000aeb6027223 */ /* 0x01efe200000100af */
        /* <DEDUP_REMOVED lines=22> */
.L_x_4007:
[----:B------:R-:W-:Y:S05]  /*11de0*/  BSYNC.RECONVERGENT B3 ;  /* 0x0000000000037941 */ /* 0x000fea0003800200 */
.L_x_4006:
        /* <DEDUP_REMOVED lines=22> */
.L_x_4009:
[----:B------:R-:W-:Y:S05]  /*11f50*/  BSYNC.RECONVERGENT B3 ;  /* 0x0000000000037941 */ /* 0x000fea0003800200 */
.L_x_4008:
        /* <DEDUP_REMOVED lines=22> */
.L_x_4011:
[----:B------:R-:W-:Y:S05]  /*120c0*/  BSYNC.RECONVERGENT B3 ;  /* 0x0000000000037941 */ /* 0x000fea0003800200 */
.L_x_4010:
        /* <DEDUP_REMOVED lines=22> */
.L_x_4013:
[----:B------:R-:W-:Y:S05]  /*12230*/  BSYNC.RECONVERGENT B3 ;  /* 0x0000000000037941 */ /* 0x000fea0003800200 */
.L_x_4012:
        /* <DEDUP_REMOVED lines=22> */
.L_x_4015:
[----:B------:R-:W-:Y:S05]  /*123a0*/  BSYNC.RECONVERGENT B3 ;  /* 0x0000000000037941 */ /* 0x000fea0003800200 */
.L_x_4014:
        /* <DEDUP_REMOVED lines=22> */
.L_x_4017:
[----:B------:R-:W-:Y:S05]  /*12510*/  BSYNC.RECONVERGENT B3 ;  /* 0x0000000000037941 */ /* 0x000fea0003800200 */
.L_x_4016:
[----:B------:R-:W2:Y:S04]  /*12520*/  LDL R3, [R1+0x1c] ;  /* 0x00001c0001037983 */ /* 0x000ea80000100800 */
[----:B------:R-:W3:Y:S01]  /*12530*/  LDL R177, [R1+0x18] ;  /* 0x0000180001b17983 */ /* 0x000ee20000100800 */
[----:B------:R-:W-:Y:S01]  /*12540*/  FFMA.FTZ R2, R227, R174, R175 ;  /* 0x000000aee3027223 */ /* 0x000fe200000100af */
[----:B------:R-:W-:Y:S01]  /*12550*/  BSSY.RECONVERGENT B3, `(.L_x_4018) ;  /* 0x000001c000037945 */ /* 0x000fe20003800200 */
[----:B------:R-:W-:Y:S02]  /*12560*/  F2FP.F16.F32.PACK_AB R77, R5, R77 ;  /* 0x0000004d054d723e */ /* 0x000fe400000000ff */
[----:B------:R-:W-:Y:S01]  /*12570*/  FADD.FTZ R2, R228, -R2 ;  /* 0x80000002e4027221 */ /* 0x000fe20000010000 */
[----:B------:R-:W-:-:S02]  /*12580*/  F2FP.F16.F32.PACK_AB R78, R176, R78 ;  /* 0x0000004eb04e723e */ /* 0x000fc400000000ff */
[----:B------:R-:W-:Y:S01]  /*12590*/  F2FP.F16.F32.PACK_AB R76, R76, R79 ;  /* 0x0000004f4c4c723e */ /* 0x000fe200000000ff */
[----:B------:R-:W-:-:S05]  /*125a0*/  FMUL.FTZ R2, R4, R2 ;  /* 0x0000000204027220 */ /* 0x000fca0000410000 */
[----:B------:R-:W-:Y:S01]  /*125b0*/  FSEL R5, R2, RZ, P1 ;  /* 0x000000ff02057208 */ /* 0x000fe20000800000 */
[----:B--2---:R-:W-:-:S04]  /*125c0*/  FFMA.FTZ R3, R3, R174, R175 ;  /* 0x000000ae03037223 */ /* 0x004fc800000100af */
[----:B---3--:R-:W-:-:S04]  /*125d0*/  FADD.FTZ R3, R177, -R3 ;  /* 0x80000003b1037221 */ /* 0x008fc80000010000 */
        /* <DEDUP_REMOVED lines=19> */
.L_x_4019:
[----:B------:R-:W-:Y:S05]  /*12710*/  BSYNC.RECONVERGENT B3 ;  /* 0x0000000000037941 */ /* 0x000fea0003800200 */
.L_x_4018:
        /* <DEDUP_REMOVED lines=16> */
.L_x_4005:
        /* <DEDUP_REMOVED lines=15> */
.L_x_4023:
[----:B------:R-:W-:Y:S05]  /*12910*/  BSYNC.RECONVERGENT B4 ;  /* 0x0000000000047941 */ /* 0x000fea0003800200 */
.L_x_4022:
        /* <DEDUP_REMOVED lines=13> */
.L_x_4025:
[----:B------:R-:W-:Y:S05]  /*129f0*/  BSYNC.RECONVERGENT B4 ;  /* 0x0000000000047941 */ /* 0x000fea0003800200 */
.L_x_4024:
[----:B------:R-:W-:Y:S02]  /*12a00*/  F2FP.F16.F32.PACK_AB R3, RZ, R3 ;  /* 0x00000003ff03723e */ /* 0x000fe400000000ff */
[----:B------:R-:W-:Y:S02]  /*12a10*/  MOV R140, R2 ;  /* 0x00000002008c7202 */ /* 0x000fe40000000f00 */
[----:B------:R-:W-:-:S07]  /*12a20*/  PRMT R152, R3, 0x7610, R152 ;  /* 0x0000761003987816 */ /* 0x000fce0000000098 */
.L_x_4021:
[----:B------:R-:W-:Y:S05]  /*12a30*/  BSYNC.RECONVERGENT B3 ;  /* 0x0000000000037941 */ /* 0x000fea0003800200 */
.L_x_4020:
        /* <DEDUP_REMOVED lines=15> */
.L_x_4029:
[----:B------:R-:W-:Y:S05]  /*12b30*/  BSYNC.RECONVERGENT B4 ;  /* 0x0000000000047941 */ /* 0x000fea0003800200 */
.L_x_4028:
        /* <DEDUP_REMOVED lines=13> */
.L_x_4031:
[----:B------:R-:W-:Y:S05]  /*12c10*/  BSYNC.RECONVERGENT B4 ;  /* 0x0000000000047941 */ /* 0x000fea0003800200 */
.L_x_4030:
[----:B------:R-:W-:Y:S02]  /*12c20*/  F2FP.F16.F32.PACK_AB R3, RZ, R3 ;  /* 0x00000003ff03723e */ /* 0x000fe400000000ff */
[----:B------:R-:W-:Y:S02]  /*12c30*/  MOV R141, R2 ;  /* 0x00000002008d7202 */ /* 0x000fe40000000f00 */
[----:B------:R-:W-:-:S07]  /*12c40*/  PRMT R152, R152, 0x5410, R3 ;  /* 0x0000541098987816 */ /* 0x000fce0000000003 */
.L_x_4027:
[----:B------:R-:W-:Y:S05]  /*12c50*/  BSYNC.RECONVERGENT B3 ;  /* 0x0000000000037941 */ /* 0x000fea0003800200 */
.L_x_4026:
        /* <DEDUP_REMOVED lines=15> */
.L_x_4035:
[----:B------:R-:W-:Y:S05]  /*12d50*/  BSYNC.RECONVERGENT B4 ;  /* 0x0000000000047941 */ /* 0x000fea0003800200 */
.L_x_4034:
        /* <DEDUP_REMOVED lines=13> */
.L_x_4037:
[----:B------:R-:W-:Y:S05]  /*12e30*/  BSYNC.RECONVERGENT B4 ;  /* 0x0000000000047941 */ /* 0x000fea0003800200 */
.L_x_4036:
[----:B------:R-:W-:Y:S02]  /*12e40*/  F2FP.F16.F32.PACK_AB R3, RZ, R3 ;  /* 0x00000003ff03723e */ /* 0x000fe400000000ff */
[----:B------:R-:W-:Y:S02]  /*12e50*/  MOV R142, R2 ;  /* 0x00000002008e7202 */ /* 0x000fe40000000f00 */
[----:B------:R-:W-:-:S07]  /*12e60*/  PRMT R153, R3, 0x7610, R153 ;  /* 0x0000761003997816 */ /* 0x000fce0000000099 */
.L_x_4033:
[----:B------:R-:W-:Y:S05]  /*12e70*/  BSYNC.RECONVERGENT B3 ;  /* 0x0000000000037941 */ /* 0x000fea0003800200 */
.L_x_4032:
        /* <DEDUP_REMOVED lines=15> */
.L_x_4041:
[----:B------:R-:W-:Y:S05]  /*12f70*/  BSYNC.RECONVERGENT B4 ;  /* 0x0000000000047941 */ /* 0x000fea0003800200 */
.L_x_4040:
        /* <DEDUP_REMOVED lines=13> */
.L_x_4043:
[----:B------:R-:W-:Y:S05]  /*13050*/  BSYNC.RECONVERGENT B4 ;  /* 0x0000000000047941 */ /* 0x000fea0003800200 */
.L_x_4042:
[----:B------:R-:W-:Y:S02]  /*13060*/  F2FP.F16.F32.PACK_AB R3, RZ, R3 ;  /* 0x00000003ff03723e */ /* 0x000fe400000000ff */
[----:B------:R-:W-:Y:S02]  /*13070*/  MOV R143, R2 ;  /* 0x00000002008f7202 */ /* 0x000fe40000000f00 */
[----:B------:R-:W-:-:S07]  /*13080*/  PRMT R153, R153, 0x5410, R3 ;  /* 0x0000541099997816 */ /* 0x000fce0000000003 */
.L_x_4039:
[----:B------:R-:W-:Y:S05]  /*13090*/  BSYNC.RECONVERGENT B3 ;  /* 0x0000000000037941 */ /* 0x000fea0003800200 */
.L_x_4038:
        /* <DEDUP_REMOVED lines=15> */
.L_x_4047:
[----:B------:R-:W-:Y:S05]  /*13190*/  BSYNC.RECONVERGENT B4 ;  /* 0x0000000000047941 */ /* 0x000fea0003800200 */
.L_x_4046:
        /* <DEDUP_REMOVED lines=13> */
.L_x_4049:
[----:B------:R-:W-:Y:S05]  /*13270*/  BSYNC.RECONVERGENT B4 ;  /* 0x0000000000047941 */ /* 0x000fea0003800200 */
.L_x_4048:
[----:B------:R-:W-:Y:S02]  /*13280*/  F2FP.F16.F32.PACK_AB R3, RZ, R3 ;  /* 0x00000003ff03723e */ /* 0x000fe400000000ff */
[----:B------:R-:W-:Y:S02]  /*13290*/  MOV R144, R2 ;  /* 0x0000000200907202 */ /* 0x000fe40000000f00 */
[----:B------:R-:W-:-:S07]  /*132a0*/  PRMT R154, R3, 0x7610, R154 ;  /* 0x00007610039a7816 */ /* 0x000fce000000009a */
.L_x_4045:
[----:B------:R-:W-:Y:S05]  /*132b0*/  BSYNC.RECONVERGENT B3 ;  /* 0x0000000000037941 */ /* 0x000fea0003800200 */
.L_x_4044:
        /* <DEDUP_REMOVED lines=15> */
.L_x_4053:
[----:B------:R-:W-:Y:S05]  /*133b0*/  BSYNC.RECONVERGENT B4 ;  /* 0x0000000000047941 */ /* 0x000fea0003800200 */
.L_x_4052:
        /* <DEDUP_REMOVED lines=13> */
.L_x_4055:
[----:B------:R-:W-:Y:S05]  /*13490*/  BSYNC.RECONVERGENT B4 ;  /* 0x0000000000047941 */ /* 0x000fea0003800200 */
.L_x_4054:
[----:B------:R-:W-:Y:S02]  /*134a0*/  F2FP.F16.F32.PACK_AB R3, RZ, R3 ;  /* 0x00000003ff03723e */ /* 0x000fe400000000ff */
[----:B------:R-:W-:Y:S02]  /*134b0*/  MOV R145, R2 ;  /* 0x0000000200917202 */ /* 0x000fe40000000f00 */
[----:B------:R-:W-:-:S07]  /*134c0*/  PRMT R154, R154, 0x5410, R3 ;  /* 0x000054109a9a7816 */ /* 0x000fce0000000003 */
.L_x_4051:
[----:B------:R-:W-:Y:S05]  /*134d0*/  BSYNC.RECONVERGENT B3 ;  /* 0x0000000000037941 */ /* 0x000fea0003800200 */
.L_x_4050:
        /* <DEDUP_REMOVED lines=15> */
.L_x_4059:
[----:B------:R-:W-:Y:S05]  /*135d0*/  BSYNC.RECONVERGENT B4 ;  /* 0x0000000000047941 */ /* 0x000fea0003800200 */
.L_x_4058:
        /* <DEDUP_REMOVED lines=13> */
.L_x_4061:
[----:B------:R-:W-:Y:S05]  /*136b0*/  BSYNC.RECONVERGENT B4 ;  /* 0x0000000000047941 */ /* 0x000fea0003800200 */
.L_x_4060:
[----:B------:R-:W-:Y:S02]  /*136c0*/  F2FP.F16.F32.PACK_AB R3, RZ, R3 ;  /* 0x00000003ff03723e */ /* 0x000fe400000000ff */
[----:B------:R-:W-:Y:S02]  /*136d0*/  MOV R146, R2 ;  /* 0x0000000200927202 */ /* 0x000fe40000000f00 */
[----:B------:R-:W-:-:S07]  /*136e0*/  PRMT R155, R3, 0x7610, R155 ;  /* 0x00007610039b7816 */ /* 0x000fce000000009b */
.L_x_4057:
[----:B------:R-:W-:Y:S05]  /*136f0*/  BSYNC.RECONVERGENT B3 ;  /* 0x0000000000037941 */ /* 0x000fea0003800200 */
.L_x_4056:
[----:B------:R-:W-:Y:S05]  /*13700*/  @!P0 BRA `(.L_x_3990) ;  /* 0x0000000000508947 */ /* 0x000fea0003800000 */
[----:B-1234-:R-:W2:Y:S04]  /*13710*/  LDL R2, [R1+0x1c] ;  /* 0x00001c0001027983 */ /* 0x01eea80000100800 */
[----:B------:R-:W3:Y:S01]  /*13720*/  LDL R3, [R1+0x18] ;  /* 0x0000180001037983 */ /* 0x000ee20000100800 */
[----:B-----5:R-:W-:Y:S02]  /*13730*/  ISETP.GE.U32.AND P1, PT, R192, RZ, PT ;  /* 0x000000ffc000720c */ /* 0x020fe40003f26070 */
[----:B------:R-:W-:Y:S02]  /*13740*/  ISETP.GT.AND P3, PT, R5, RZ, PT ;  /* 0x000000ff0500720c */ /* 0x000fe40003f64270 */
[----:B------:R-:W-:Y:S01]  /*13750*/  ISETP.GE.U32.AND.EX P1, PT, R193, 0x1000000, PT, P1 ;  /* 0x01000000c100780c */ /* 0x000fe20003f26110 */
[----:B--2---:R-:W-:-:S04]  /*13760*/  FFMA.FTZ R2, R2, R174, R175 ;  /* 0x000000ae02027223 */ /* 0x004fc800000100af */
[----:B---3--:R-:W-:Y:S01]  /*13770*/  FADD.FTZ R2, R3, -R2 ;  /* 0x8000000203027221 */ /* 0x008fe20000010000 */
[----:B------:R-:W-:-:S03]  /*13780*/  HFMA2 R3, -RZ, RZ, 0, 0 ;  /* 0x00000000ff037431 */ /* 0x000fc600000001ff */
[----:B------:R-:W-:-:S04]  /*13790*/  FMUL.FTZ R2, R4, R2 ;  /* 0x0000000204027220 */ /* 0x000fc80000410000 */
[----:B------:R-:W-:Y:S01]  /*137a0*/  @P1 HADD2.F32 R4, -RZ, R159.H1_H1 ;  /* 0x3000009fff041230 */ /* 0x000fe20000004100 */
[----:B------:R-:W-:-:S05]  /*137b0*/  FSEL R2, R2, RZ, P3 ;  /* 0x000000ff02027208 */ /* 0x000fca0001800000 */
[----:B------:R-:W-:-:S04]  /*137c0*/  FMUL.FTZ R2, R2, UR13 ;  /* 0x0000000d02027c20 */ /* 0x000fc80008410000 */
        /* <DEDUP_REMOVED lines=8> */
.L_x_3990:
[----:B------:R-:W-:Y:S05]  /*13850*/  BSYNC.RECONVERGENT B1 ;  /* 0x0000000000017941 */ /* 0x000fea0003800200 */
.L_x_3973:
[----:B-1234-:R-:W1:Y:S02]  /*13860*/  @P2 LDC.64 R2, c[0x0][0x478] ;  /* 0x00011e00ff022b82 */ /* 0x01ee640000000a00 */
[----:B-1---5:R-:W-:-:S05]  /*13870*/  @P2 IMAD.WIDE.U32 R2, R173, 0x10, R2 ;  /* 0x00000010ad022825 */ /* 0x022fca00078e0002 */
[----:B------:R1:W-:Y:S02]  /*13880*/  @P2 STG.E.128 desc[UR6][R2.64], R76 ;  /* 0x0000004c02002986 */ /* 0x0003e4000c101d06 */
[----:B-1----:R-:W1:Y:S02]  /*13890*/  @P0 LDC.64 R2, c[0x0][0x468] ;  /* 0x00011a00ff020b82 */ /* 0x002e640000000a00 */
[----:B-1----:R-:W-:-:S05]  /*138a0*/  @P0 IMAD.WIDE.U32 R2, R172, 0x10, R2 ;  /* 0x00000010ac020825 */ /* 0x002fca00078e0002 */
[----:B------:R1:W-:Y:S02]  /*138b0*/  @P0 STG.E.128 desc[UR6][R2.64], R152 ;  /* 0x0000009802000986 */ /* 0x0003e4000c101d06 */
.L_x_3970:
[----:B------:R-:W-:Y:S05]  /*138c0*/  BSYNC.RECONVERGENT B2 ;  /* 0x0000000000027941 */ /* 0x000fea0003800200 */
.L_x_3969:
[----:B-1234-:R-:W1:Y:S02]  /*138d0*/  LDC.64 R2, c[0x0][0x380] ;  /* 0x0000e000ff027b82 */ /* 0x01ee640000000a00 */
[----:B-1----:R-:W-:-:S04]  /*138e0*/  LEA R6, R2, R6, 0x2 ;  /* 0x0000000602067211 */ /* 0x002fc800078e10ff */
[----:B------:R-:W-:-:S13]  /*138f0*/  ISETP.GE.AND P0, PT, R6, R3, PT ;  /* 0x000000030600720c */ /* 0x000fda0003f06270 */
[----:B------:R-:W-:Y:S05]  /*13900*/  @!P0 BRA `(.L_x_4062) ;  /* 0xfffffed400508947 */ /* 0x000fea000383ffff */
.L_x_3567:
[----:B------:R-:W-:Y:S05]  /*13910*/  BSYNC B0 ;  /* 0x0000000000007941 */ /* 0x000fea0003800000 */
.L_x_3566:
        /* <DEDUP_REMOVED lines=9> */
[----:B------:R-:W3:Y:S04]  /*139b0*/  LDL.LU R221, [R1+0x48] ;  /* 0x0000480001dd7983 */ /* 0x000ee80000300800 */
[----:B------:R-:W3:Y:S01]  /*139c0*/  LDL.LU R220, [R1+0x4c] ;  /* 0x00004c0001dc7983 */ /* 0x000ee20000300800 */
[----:B------:R-:W1:Y:S01]  /*139d0*/  S2R R172, SR_TID.X ;  /* 0x0000000000ac7919 */ /* 0x000e620000002100 */
[----:B------:R-:W0:Y:S02]  /*139e0*/  S2R R3, SR_CgaCtaId ;  /* 0x0000000000037919 */ /* 0x000e240000008800 */
[----:B------:R-:W3:Y:S04]  /*139f0*/  LDL.LU R181, [R1+0x50] ;  /* 0x0000500001b57983 */ /* 0x000ee80000300800 */
[----:B------:R-:W3:Y:S04]  /*13a00*/  LDL.LU R175, [R1+0x54] ;  /* 0x0000540001af7983 */ /* 0x000ee80000300800 */
[----:B------:R-:W3:Y:S04]  /*13a10*/  LDL.LU R174, [R1+0x58] ;  /* 0x0000580001ae7983 */ /* 0x000ee80000300800 */
[----:B-----5:R-:W3:Y:S04]  /*13a20*/  LDL.LU R173, [R1+0x5c] ;  /* 0x00005c0001ad7983 */ /* 0x020ee80000300800 */
[----:B------:R-:W3:Y:S04]  /*13a30*/  LDL.LU R4, [R1+0x60] ;  /* 0x0000600001047983 */ /* 0x000ee80000300800 */
[----:B------:R-:W3:Y:S01]  /*13a40*/  LDL.LU R2, [R1+0x64] ;  /* 0x0000640001027983 */ /* 0x000ee20000300800 */
[----:B------:R-:W-:-:S03]  /*13a50*/  MOV R0, 0x400 ;  /* 0x0000040000007802 */ /* 0x000fc60000000f00 */
[----:B------:R-:W3:Y:S01]  /*13a60*/  LDL.LU R157, [R1+0x68] ;  /* 0x00006800019d7983 */ /* 0x000ee20000300800 */
[----:B-1----:R-:W-:-:S03]  /*13a70*/  SHF.R.U32.HI R5, RZ, 0x5, R172 ;  /* 0x00000005ff057819 */ /* 0x002fc600000116ac */
[----:B------:R-:W3:Y:S01]  /*13a80*/  LDL.LU R158, [R1+0x6c] ;  /* 0x00006c00019e7983 */ /* 0x000ee20000300800 */
[----:B0-----:R-:W-:Y:S01]  /*13a90*/  LEA R3, R3, R0, 0x18 ;  /* 0x0000000003037211 */ /* 0x001fe200078ec0ff */
[----:B------:R-:W-:Y:S02]  /*13aa0*/  IMAD R8, R5, 0xa0, R8 ;  /* 0x000000a005087824 */ /* 0x000fe400078e0208 */
[----:B------:R-:W3:Y:S03]  /*13ab0*/  LDL.LU R159, [R1+0x70] ;  /* 0x00007000019f7983 */ /* 0x000ee60000300800 */
[----:B------:R-:W-:Y:S01]  /*13ac0*/  LEA R34, R8, R3, 0x5 ;  /* 0x0000000308227211 */ /* 0x000fe200078e28ff */
        /* <DEDUP_REMOVED lines=16> */
[----:B--2---:R4:W-:Y:S02]  /*13bd0*/  STS.128 [R34], R76 ;  /* 0x0000004c22007388 */ /* 0x0049e40000000c00 */
[----:B----4-:R-:W-:-:S02]  /*13be0*/  MOV R76, R222 ;  /* 0x000000de004c7202 */ /* 0x010fc40000000f00 */
[----:B---3--:R-:W-:Y:S02]  /*13bf0*/  MOV R77, R221 ;  /* 0x000000dd004d7202 */ /* 0x008fe40000000f00 */
[----:B------:R-:W-:Y:S02]  /*13c00*/  MOV R78, R220 ;  /* 0x000000dc004e7202 */ /* 0x000fe40000000f00 */
[----:B------:R-:W2:Y:S04]  /*13c10*/  LDL.LU R220, [R1+0xb4] ;  /* 0x0000b40001dc7983 */ /* 0x000ea80000300800 */
[----:B------:R-:W2:Y:S04]  /*13c20*/  LDL.LU R221, [R1+0xb8] ;  /* 0x0000b80001dd7983 */ /* 0x000ea80000300800 */
[----:B------:R-:W2:Y:S01]  /*13c30*/  LDL.LU R222, [R1+0xbc] ;  /* 0x0000bc0001de7983 */ /* 0x000ea20000300800 */
[----:B------:R-:W-:Y:S05]  /*13c40*/  WARPSYNC.ALL ;  /* 0x0000000000007948 */ /* 0x000fea0003800000 */
[----:B------:R-:W2:Y:S01]  /*13c50*/  LDL.LU R223, [R1+0xc0] ;  /* 0x0000c00001df7983 */ /* 0x000ea20000300800 */
[----:B------:R-:W-:Y:S01]  /*13c60*/  LEA R0, R172, R3, 0x2 ;  /* 0x00000003ac007211 */ /* 0x000fe200078e10ff */
[----:B------:R-:W0:Y:S01]  /*13c70*/  LDCU.128 UR16, c[0x0][0x440] ;  /* 0x00008800ff1077ac */ /* 0x000e220008000c00 */
[----:B------:R-:W-:Y:S01]  /*13c80*/  MOV R79, R181 ;  /* 0x000000b5004f7202 */ /* 0x000fe20000000f00 */
[----:B------:R-:W3:Y:S01]  /*13c90*/  LDL.LU R204, [R1+0xc4] ;  /* 0x0000c40001cc7983 */ /* 0x000ee20000300800 */
[----:B------:R-:W-:Y:S01]  /*13ca0*/  MOV R152, R175 ;  /* 0x000000af00987202 */ /* 0x000fe20000000f00 */
[----:B------:R-:W1:Y:S01]  /*13cb0*/  LDCU.64 UR4, c[0x0][0x460] ;  /* 0x00008c00ff0477ac */ /* 0x000e620008000a00 */
[----:B------:R-:W-:Y:S01]  /*13cc0*/  MOV R153, R174 ;  /* 0x000000ae00997202 */ /* 0x000fe20000000f00 */
[----:B------:R-:W3:Y:S01]  /*13cd0*/  LDL.LU R205, [R1+0xc8] ;  /* 0x0000c80001cd7983 */ /* 0x000ee20000300800 */
[----:B------:R-:W-:-:S03]  /*13ce0*/  MOV R154, R173 ;  /* 0x000000ad009a7202 */ /* 0x000fc60000000f00 */
[----:B------:R-:W3:Y:S01]  /*13cf0*/  LDL.LU R206, [R1+0xcc] ;  /* 0x0000cc0001ce7983 */ /* 0x000ee20000300800 */
[----:B------:R-:W-:-:S03]  /*13d00*/  MOV R155, R4 ;  /* 0x00000004009b7202 */ /* 0x000fc60000000f00 */
[----:B------:R-:W3:Y:S01]  /*13d10*/  LDL.LU R207, [R1+0xd0] ;  /* 0x0000d00001cf7983 */ /* 0x000ee20000300800 */
[----:B------:R-:W-:-:S03]  /*13d20*/  MOV R156, R2 ;  /* 0x00000002009c7202 */ /* 0x000fc60000000f00 */
[----:B------:R-:W-:Y:S04]  /*13d30*/  STS.128 [R34+0x10], R80 ;  /* 0x0000105022007388 */ /* 0x000fe80000000c00 */
        /* <DEDUP_REMOVED lines=8> */
[----:B----4-:R-:W4:Y:S08]  /*13dc0*/  LDC R91, c[0x0][0x388] ;  /* 0x0000e200ff5b7b82 */ /* 0x010f300000000800 */
[----:B------:R-:W-:Y:S06]  /*13dd0*/  BAR.SYNC.DEFER_BLOCKING 0x0 ;  /* 0x0000000000007b1d */ /* 0x000fec0000010000 */
[----:B------:R-:W0:Y:S04]  /*13de0*/  LDS R2, [R0] ;  /* 0x0000000000027984 */ /* 0x000e280000000800 */
[----:B------:R-:W1:Y:S04]  /*13df0*/  LDS R3, [R0+0x1400] ;  /* 0x0014000000037984 */ /* 0x000e680000000800 */
[----:B------:R-:W4:Y:S04]  /*13e00*/  LDS R35, [R0+0x200] ;  /* 0x0002000000237984 */ /* 0x000f280000000800 */
        /* <DEDUP_REMOVED lines=47> */
[----:B--2---:R-:W-:Y:S04]  /*14100*/  STS.128 [R34+0x10], R220 ;  /* 0x000010dc22007388 */ /* 0x004fe80000000c00 */
[----:B---3--:R-:W-:Y:S01]  /*14110*/  STS.128 [R34], R204 ;  /* 0x000000cc22007388 */ /* 0x008fe20000000c00 */
        /* <DEDUP_REMOVED lines=54> */
[----:B----4-:R-:W-:-:S04]  /*14480*/  FADD.FTZ R35, RZ, R35 ;  /* 0x00000023ff237221 */ /* 0x010fc80000010000 */
[----:B------:R-:W-:-:S03]  /*14490*/  FADD.FTZ R35, R35, R38 ;  /* 0x0000002623237221 */ /* 0x000fc60000010000 */
[----:B------:R-:W0:Y:S01]  /*144a0*/  S2UR UR14, SR_CTAID.X ;  /* 0x00000000000e79c3 */ /* 0x000e220000002500 */
[----:B------:R-:W-:Y:S01]  /*144b0*/  FADD.FTZ R37, R37, R48 ;  /* 0x0000003025257221 */ /* 0x000fe20000010000 */
        /* <DEDUP_REMOVED lines=12> */
[----:B------:R-:W-:Y:S01]  /*14580*/  FADD.FTZ R36, RZ, R36 ;  /* 0x00000024ff247221 */ /* 0x000fe20000010000 */
[----:B------:R-:W-:-:S03]  /*14590*/  FADD.FTZ R35, R35, R50 ;  /* 0x0000003223237221 */ /* 0x000fc60000010000 */
[----:B------:R-:W-:Y:S01]  /*145a0*/  FADD.FTZ R36, R36, R39 ;  /* 0x0000002724247221 */ /* 0x000fe20000010000 */
[----:B------:R-:W-:-:S03]  /*145b0*/  LOP3.LUT R94, R172, 0x7f, RZ, 0x3c, !PT ;  /* 0x0000007fac5e7812 */ /* 0x000fc600078e3cff */
[----:B------:R-:W-:Y:S01]  /*145c0*/  FADD.FTZ R36, R36, R51 ;  /* 0x0000003324247221 */ /* 0x000fe20000010000 */
[----:B------:R-:W-:Y:S01]  /*145d0*/  FADD.FTZ R51, R35, R54 ;  /* 0x0000003623337221 */ /* 0x000fe20000010000 */
[----:B0-----:R-:W-:Y:S01]  /*145e0*/  IMAD R35, R91, UR14, RZ ;  /* 0x0000000e5b237c24 */ /* 0x001fe2000f8e02ff */
[----:B------:R-:W-:Y:S01]  /*145f0*/  IADD3 R94, PT, PT, R94, R9, RZ ;  /* 0x000000095e5e7210 */ /* 0x000fe20007ffe0ff */
[----:B-1----:R-:W-:-:S03]  /*14600*/  FADD.FTZ R81, RZ, R81 ;  /* 0x00000051ff517221 */ /* 0x002fc60000010000 */
[----:B------:R-:W-:Y:S02]  /*14610*/  IADD3 R35, P0, PT, R35, R172, RZ ;  /* 0x000000ac23237210 */ /* 0x000fe40007f1e0ff */
[----:B------:R-:W-:Y:S01]  /*14620*/  ISETP.GE.U32.AND P4, PT, R94, 0x80, PT ;  /* 0x000000805e00780c */ /* 0x000fe20003f86070 */
[----:B------:R-:W-:Y:S01]  /*14630*/  FADD.FTZ R53, R36, R53 ;  /* 0x0000003524357221 */ /* 0x000fe20000010000 */
[----:B--2---:R-:W-:Y:S01]  /*14640*/  FADD.FTZ R83, RZ, R83 ;  /* 0x00000053ff537221 */ /* 0x004fe20000010000 */
[----:B---3--:R-:W-:Y:S01]  /*14650*/  FADD.FTZ R81, R81, R86 ;  /* 0x0000005651517221 */ /* 0x008fe20000010000 */
[----:B------:R-:W-:Y:S01]  /*14660*/  FADD.FTZ R55, RZ, R55 ;  /* 0x00000037ff377221 */ /* 0x000fe20000010000 */
[----:B------:R-:W-:Y:S01]  /*14670*/  FADD.FTZ R56, RZ, R56 ;  /* 0x00000038ff387221 */ /* 0x000fe20000010000 */
[----:B------:R-:W-:Y:S01]  /*14680*/  FADD.FTZ R57, RZ, R57 ;  /* 0x00000039ff397221 */ /* 0x000fe20000010000 */
[----:B----4-:R-:W-:Y:S01]  /*14690*/  FADD.FTZ R85, RZ, R85 ;  /* 0x00000055ff557221 */ /* 0x010fe20000010000 */
        /* <DEDUP_REMOVED lines=48> */
.L_x_4064:
[----:B------:R-:W-:Y:S05]  /*149a0*/  BSYNC.RECONVERGENT B0 ;  /* 0x0000000000007941 */ /* 0x000fea0003800200 */
.L_x_4063:
        /* <DEDUP_REMOVED lines=17> */
.L_x_4066:
[----:B------:R-:W-:Y:S05]  /*14ac0*/  BSYNC.RECONVERGENT B0 ;  /* 0x0000000000007941 */ /* 0x000fea0003800200 */
.L_x_4065:
        /* <DEDUP_REMOVED lines=17> */
.L_x_4068:
[----:B------:R-:W-:Y:S05]  /*14be0*/  BSYNC.RECONVERGENT B0 ;  /* 0x0000000000007941 */ /* 0x000fea0003800200 */
.L_x_4067:
[----:B------:R-:W-:Y:S01]  /*14bf0*/  FADD.FTZ R41, RZ, R41 ;  /* 0x00000029ff297221 */ /* 0x000fe20000010000 */
[----:B------:R-:W-:Y:S01]  /*14c00*/  FADD.FTZ R42, RZ, R42 ;  /* 0x0000002aff2a7221 */ /* 0x000fe20000010000 */
[----:B------:R-:W-:Y:S01]  /*14c10*/  FADD.FTZ R44, RZ, R44 ;  /* 0x0000002cff2c7221 */ /* 0x000fe20000010000 */
[----:B012---:R-:W-:Y:S01]  /*14c20*/  FADD.FTZ R34, RZ, R33 ;  /* 0x00000021ff227221 */ /* 0x007fe20000010000 */
        /* <DEDUP_REMOVED lines=26> */
[----:B------:R-:W-:Y:S01]  /*14dd0*/  FADD.FTZ R28, R47, R28 ;  /* 0x0000001c2f1c7221 */ /* 0x000fe20000010000 */
[----:B------:R-:W-:Y:S01]  /*14de0*/  FADD.FTZ R58, RZ, R58 ;  /* 0x0000003aff3a7221 */ /* 0x000fe20000010000 */
[----:B------:R-:W-:Y:S01]  /*14df0*/  FADD.FTZ R60, RZ, R60 ;  /* 0x0000003cff3c7221 */ /* 0x000fe20000010000 */
[----:B------:R-:W3:Y:S01]  /*14e00*/  LDS R18, [R0+0xa00] ;  /* 0x000a000000127984 */ /* 0x000ee20000000800 */
[----:B------:R-:W-:Y:S01]  /*14e10*/  FADD.FTZ R64, RZ, R64 ;  /* 0x00000040ff407221 */ /* 0x000fe20000010000 */
[----:B------:R-:W-:Y:S01]  /*14e20*/  FADD.FTZ R58, R58, R67 ;  /* 0x000000433a3a7221 */ /* 0x000fe20000010000 */
[----:B------:R-:W-:Y:S01]  /*14e30*/  FADD.FTZ R60, R60, R69 ;  /* 0x000000453c3c7221 */ /* 0x000fe20000010000 */
[----:B------:R-:W4:Y:S01]  /*14e40*/  LDS R20, [R0+0xc00] ;  /* 0x000c000000147984 */ /* 0x000f220000000800 */
[----:B------:R-:W-:Y:S01]  /*14e50*/  FADD.FTZ R72, R61, R72 ;  /* 0x000000483d487221 */ /* 0x000fe20000010000 */
[----:B------:R-:W-:Y:S01]  /*14e60*/  FADD.FTZ R64, R64, R73 ;  /* 0x0000004940407221 */ /* 0x000fe20000010000 */
[----:B------:R-:W-:Y:S01]  /*14e70*/  FADD.FTZ R80, R59, R80 ;  /* 0x000000503b507221 */ /* 0x000fe20000010000 */
        /* <DEDUP_REMOVED lines=22> */
[----:B------:R-:W-:Y:S01]  /*14fe0*/  ISETP.GE.U32.AND P5, PT, R94, 0x480, PT ;  /* 0x000004805e00780c */ /* 0x000fe20003fa6070 */
        /* <DEDUP_REMOVED lines=14> */
[----:B----4-:R-:W-:Y:S01]  /*150d0*/  FADD.FTZ R20, RZ, R20 ;  /* 0x00000014ff147221 */ /* 0x010fe20000010000 */
[----:B------:R-:W-:Y:S01]  /*150e0*/  FADD.FTZ R71, R71, R4 ;  /* 0x0000000447477221 */ /* 0x000fe20000010000 */
[----:B------:R-:W-:Y:S01]  /*150f0*/  FADD.FTZ R11, R11, R2 ;  /* 0x000000020b0b7221 */ /* 0x000fe20000010000 */
        /* <DEDUP_REMOVED lines=53> */
.L_x_4070:
[----:B------:R-:W-:Y:S05]  /*15450*/  BSYNC.RECONVERGENT B0 ;  /* 0x0000000000007941 */ /* 0x000fea0003800200 */
.L_x_4069:
        /* <DEDUP_REMOVED lines=17> */
.L_x_4072:
[----:B------:R-:W-:Y:S05]  /*15570*/  BSYNC.RECONVERGENT B0 ;  /* 0x0000000000007941 */ /* 0x000fea0003800200 */
.L_x_4071:
        /* <DEDUP_REMOVED lines=17> */
.L_x_4074:
[----:B------:R-:W-:Y:S05]  /*15690*/  BSYNC.RECONVERGENT B0 ;  /* 0x0000000000007941 */ /* 0x000fea0003800200 */
.L_x_4073:
        /* <DEDUP_REMOVED lines=17> */
.L_x_4076:
[----:B------:R-:W-:Y:S05]  /*157b0*/  BSYNC.RECONVERGENT B0 ;  /* 0x0000000000007941 */ /* 0x000fea0003800200 */
.L_x_4075:
        /* <DEDUP_REMOVED lines=17> */
.L_x_4078:
[----:B------:R-:W-:Y:S05]  /*158d0*/  BSYNC.RECONVERGENT B0 ;  /* 0x0000000000007941 */ /* 0x000fea0003800200 */
.L_x_4077:
        /* <DEDUP_REMOVED lines=17> */
.L_x_4080:
[----:B------:R-:W-:Y:S05]  /*159f0*/  BSYNC.RECONVERGENT B0 ;  /* 0x0000000000007941 */ /* 0x000fea0003800200 */
.L_x_4079:
        /* <DEDUP_REMOVED lines=11> */
.L_x_3580:
[----:B------:R-:W-:Y:S01]  /*15ab0*/  HFMA2 R172, -RZ, RZ, 0, 5.9604644775390625e-08 ;  /* 0x00000001ffac7431 */ /* 0x000fe200000001ff */
[----:B------:R-:W-:Y:S01]  /*15ac0*/  BSSY B1, `(.L_x_4081) ;  /* 0x0000007000017945 */ /* 0x000fe20003800000 */
[----:B---3--:R-:W-:Y:S02]  /*15ad0*/  MOV R173, R222 ;  /* 0x000000de00ad7202 */ /* 0x008fe40000000f00 */
[----:B----4-:R-:W-:Y:S02]  /*15ae0*/  MOV R3, 0x1f ;  /* 0x0000001f00037802 */ /* 0x010fe40000000f00 */
[----:B------:R-:W-:-:S07]  /*15af0*/  MOV R2, 0xffffffff ;  /* 0xffffffff00027802 */ /* 0x000fce0000000f00 */
[----:B012--5:R-:W-:Y:S05]  /*15b00*/  WARPSYNC.COLLECTIVE R2, `(.L_x_4082) ;  /* 0x0000000002087348 */ /* 0x027fea0003c00000 */
[----:B------:R3:W4:Y:S02]  /*15b10*/  SHFL.BFLY P6, R176, R173, R172, R3 ;  /* 0x0c0000acadb07389 */ /* 0x00072400000c0003 */
[----:B012345:R-:W-:Y:S05]  /*15b20*/  ENDCOLLECTIVE ;  /* 0x000000000000791b */ /* 0x03ffea0003800000 */
.L_x_4082:
[----:B------:R-:W-:Y:S05]  /*15b30*/  BSYNC B1 ;  /* 0x0000000000017941 */ /* 0x000fea0003800000 */
.L_x_4081:
        /* <DEDUP_REMOVED lines=9> */
.L_x_4083:
        /* <DEDUP_REMOVED lines=8> */
.L_x_4084:
[----:B------:R-:W-:Y:S02]  /*15c50*/  MOV R173, R175 ;  /* 0x000000af00ad7202 */ /* 0x000fe40000000f00 */
[----:B------:R-:W-:-:S05]  /*15c60*/  MOV R2, R176 ;  /* 0x000000b000027202 */ /* 0x000fca0000000f00 */
[----:B------:R-:W-:Y:S01]  /*15c70*/  FADD.FTZ R174, R174, R2 ;  /* 0x00000002aeae7221 */ /* 0x000fe20000010000 */
[----:B------:R-:W-:-:S07]  /*15c80*/  MOV R2, 0xffffffff ;  /* 0xffffffff00027802 */ /* 0x000fce0000000f00 */
[----:B------:R-:W-:Y:S05]  /*15c90*/  WARPSYNC.COLLECTIVE R2, `(.L_x_4085) ;  /* 0x0000000002087348 */ /* 0x000fea0003c00000 */
[----:B------:R0:W1:Y:S02]  /*15ca0*/  SHFL.BFLY P6, R176, R173, R172, R3 ;  /* 0x0c0000acadb07389 */ /* 0x00006400000c0003 */
[----:B01----:R-:W-:Y:S05]  /*15cb0*/  ENDCOLLECTIVE ;  /* 0x000000000000791b */ /* 0x003fea0003800000 */
.L_x_4085:
        /* <DEDUP_REMOVED lines=8> */
.L_x_4086:
[----:B------:R-:W-:Y:S02]  /*15d40*/  MOV R173, R175 ;  /* 0x000000af00ad7202 */ /* 0x000fe40000000f00 */
[----:B------:R-:W-:-:S05]  /*15d50*/  MOV R2, R176 ;  /* 0x000000b000027202 */ /* 0x000fca0000000f00 */
[----:B------:R-:W-:Y:S01]  /*15d60*/  FADD.FTZ R174, R174, R2 ;  /* 0x00000002aeae7221 */ /* 0x000fe20000010000 */
[----:B------:R-:W-:-:S07]  /*15d70*/  MOV R2, 0xffffffff ;  /* 0xffffffff00027802 */ /* 0x000fce0000000f00 */
[----:B------:R-:W-:Y:S05]  /*15d80*/  WARPSYNC.COLLECTIVE R2, `(.L_x_4087) ;  /* 0x0000000002087348 */ /* 0x000fea0003c00000 */
[----:B------:R0:W1:Y:S02]  /*15d90*/  SHFL.BFLY P6, R176, R173, R172, R3 ;  /* 0x0c0000acadb07389 */ /* 0x00006400000c0003 */
[----:B01----:R-:W-:Y:S05]  /*15da0*/  ENDCOLLECTIVE ;  /* 0x000000000000791b */ /* 0x003fea0003800000 */
.L_x_4087:
        /* <DEDUP_REMOVED lines=8> */
.L_x_4088:
[----:B------:R-:W-:Y:S02]  /*15e30*/  MOV R173, R175 ;  /* 0x000000af00ad7202 */ /* 0x000fe40000000f00 */
[----:B------:R-:W-:-:S05]  /*15e40*/  MOV R2, R176 ;  /* 0x000000b000027202 */ /* 0x000fca0000000f00 */
[----:B------:R-:W-:Y:S01]  /*15e50*/  FADD.FTZ R174, R174, R2 ;  /* 0x00000002aeae7221 */ /* 0x000fe20000010000 */
[----:B------:R-:W-:-:S07]  /*15e60*/  MOV R2, 0xffffffff ;  /* 0xffffffff00027802 */ /* 0x000fce0000000f00 */
[----:B------:R-:W-:Y:S05]  /*15e70*/  WARPSYNC.COLLECTIVE R2, `(.L_x_4089) ;  /* 0x0000000002087348 */ /* 0x000fea0003c00000 */
[----:B------:R0:W1:Y:S02]  /*15e80*/  SHFL.BFLY P6, R176, R173, R172, R3 ;  /* 0x0c0000acadb07389 */ /* 0x00006400000c0003 */
[----:B01----:R-:W-:Y:S05]  /*15e90*/  ENDCOLLECTIVE ;  /* 0x000000000000791b */ /* 0x003fea0003800000 */
.L_x_4089:
        /* <DEDUP_REMOVED lines=8> */
.L_x_4090:
[----:B------:R-:W-:Y:S02]  /*15f20*/  MOV R173, R175 ;  /* 0x000000af00ad7202 */ /* 0x000fe40000000f00 */
[----:B------:R-:W-:-:S07]  /*15f30*/  MOV R177, R176 ;  /* 0x000000b000b17202 */ /* 0x000fce0000000f00 */
[----:B------:R-:W-:Y:S05]  /*15f40*/  WARPSYNC.COLLECTIVE R2, `(.L_x_4091) ;  /* 0x0000000002087348 */ /* 0x000fea0003c00000 */
[----:B------:R0:W1:Y:S02]  /*15f50*/  SHFL.BFLY P6, R176, R173, R172, R3 ;  /* 0x0c0000acadb07389 */ /* 0x00006400000c0003 */
[----:B01----:R-:W-:Y:S05]  /*15f60*/  ENDCOLLECTIVE ;  /* 0x000000000000791b */ /* 0x003fea0003800000 */
.L_x_4091:
[----:B------:R-:W-:Y:S01]  /*15f70*/  MOV R2, R176 ;  /* 0x000000b000027202 */ /* 0x000fe20000000f00 */
[----:B------:R-:W-:Y:S06]  /*15f80*/  BRA `(.L_x_4092) ;  /* 0xfffffedc00707947 */ /* 0x000fec000383ffff */
.L_x_4093:
        /* <DEDUP_REMOVED lines=15> */
.L_x_25389:


//--------------------- .text._ZN10layer_norm22ln_bwd_finalize_kernelINS_22Kernel_traits_finalizeILj1280E6__halfS2_S2_S2_fjLb1ELj1024ELj4ENS_18Kernel_traits_baseILj1280ES2_S2_S2_S2_fjLj1024EEEEELb1ELb1EEEvNS_9BwdParamsE --------------------------
	.section	.text._ZN10layer_norm22ln_bwd_finalize_kernelINS_22Kernel_traits_finalizeILj1280E6__halfS2_S2_S2_fjLb1ELj1024ELj4ENS_18Kernel_traits_baseILj1280ES2_S2_S2_S2_fjLj1024EEEEELb1ELb1EEEvNS_9BwdParamsE,"ax",@progbits
	.align	128
        .global         _ZN10layer_norm22ln_bwd_finalize_kernelINS_22Kernel_traits_finalizeILj1280E6__halfS2_S2_S2_fjLb1ELj1024ELj4ENS_18Kernel_traits_baseILj1280ES2_S2_S2_S2_fjLj1024EEEEELb1ELb1EEEvNS_9BwdParamsE
        .type           _ZN10layer_norm22ln_bwd_finalize_kernelINS_22Kernel_traits_finalizeILj1280E6__halfS2_S2_S2_fjLb1ELj1024ELj4ENS_18Kernel_traits_baseILj1280ES2_S2_S2_S2_fjLj1024EEEEELb1ELb1EEEvNS_9BwdParamsE,@function
        .size           _ZN10layer_norm22ln_bwd_finalize_kernelINS_22Kernel_traits_finalizeILj1280E6__halfS2_S2_S2_fjLb1ELj1024ELj4ENS_18Kernel_traits_baseILj1280ES2_S2_S2_S2_fjLj1024EEEEELb1ELb1EEEvNS_9BwdParamsE,(.L_x_25390 - _ZN10layer_norm22ln_bwd_finalize_kernelINS_22Kernel_traits_finalizeILj1280E6__halfS2_S2_S2_fjLb1ELj1024ELj4ENS_18Kernel_traits_baseILj1280ES2_S2_S2_S2_fjLj1024EEEEELb1ELb1EEEvNS_9BwdParamsE)
        .other          _ZN10layer_norm22ln_bwd_finalize_kernelINS_22Kernel_traits_finalizeILj1280E6__halfS2_S2_S2_fjLb1ELj1024ELj4ENS_18Kernel_traits_baseILj1280ES2_S2_S2_S2_fjLj1024EEEEELb1ELb1EEEvNS_9BwdParamsE,@"STO_CUDA_ENTRY STV_DEFAULT"
_ZN10layer_norm22ln_bwd_finalize_kernelINS_22Kernel_traits_finalizeILj1280E6__halfS2_S2_S2_fjLb1ELj1024ELj4ENS_18Kernel_traits_baseILj1280ES2_S2_S2_S2_fjLj1024EEEEELb1ELb1EEEvNS_9BwdParamsE:
.text._ZN10layer_norm22ln_bwd_finalize_kernelINS_22Kernel_traits_finalizeILj1280E6__halfS2_S2_S2_fjLb1ELj1024ELj4ENS_18Kernel_traits_baseILj1280ES2_S2_S2_S2_fjLj1024EEEEELb1ELb1EEEvNS_9BwdParamsE:
        /* <DEDUP_REMOVED lines=56> */
.L_x_4098:
        /* <DEDUP_REMOVED lines=87> */
.L_x_4097:
[----:B------:R-:W-:Y:S05]  /*08f0*/  BSYNC.RECONVERGENT B1 ;  /* 0x0000000000017941 */ /* 0x000fea0003800200 */
.L_x_4096:
        /* <DEDUP_REMOVED lines=51> */
.L_x_4100:
[----:B------:R-:W-:Y:S05]  /*0c30*/  BSYNC.RECONVERGENT B1 ;  /* 0x0000000000017941 */ /* 0x000fea0003800200 */
.L_x_4099:
        /* <DEDUP_REMOVED lines=30> */
.L_x_4102:
[----:B------:R-:W-:Y:S05]  /*0e20*/  BSYNC.RECONVERGENT B1 ;  /* 0x0000000000017941 */ /* 0x000fea0003800200 */
.L_x_4101:
        /* <DEDUP_REMOVED lines=15> */
.L_x_4095:
[----:B------:R-:W-:Y:S05]  /*0f20*/  BSYNC.RECONVERGENT B0 ;  /* 0x0000000000007941 */ /* 0x000fea0003800200 */
.L_x_4094:
        /* <DEDUP_REMOVED lines=68> */
[----:B-1----:R-:W-:Y:S02]  /*1370*/  F2FP.F16.F32.PACK_AB R13, R13, R12 ;  /* 0x0000000c0d0d723e */ /* 0x002fe400000000ff */
[----:B--2---:R-:W-:-:S03]  /*1380*/  F2FP.F16.F32.PACK_AB R15, R15, R14 ;  /* 0x0000000e0f0f723e */ /* 0x004fc600000000ff */
[----:B------:R-:W-:Y:S01]  /*1390*/  STG.E desc[UR6][R4.64], R13 ;  /* 0x0000000d04007986 */ /* 0x000fe2000c101906 */
[----:B----4-:R-:W-:-:S03]  /*13a0*/  F2FP.F16.F32.PACK_AB R17, R17, R16 ;  /* 0x000000101111723e */ /* 0x010fc600000000ff */
[----:B------:R-:W-:Y:S04]  /*13b0*/  STG.E desc[UR6][R6.64], R15 ;  /* 0x0000000f06007986 */ /* 0x000fe8000c101906 */
[----:B------:R-:W-:Y:S01]  /*13c0*/  STG.E desc[UR6][R2.64], R17 ;  /* 0x0000001102007986 */ /* 0x000fe2000c101906 */
[----:B------:R-:W-:Y:S05]  /*13d0*/  EXIT ;  /* 0x000000000000794d */ /* 0x000fea0003800000 */
.L_x_4103:
        /* <DEDUP_REMOVED lines=10> */
.L_x_25390:


//--------------------- .text._ZN10layer_norm13ln_bwd_kernelINS_13Kernel_traitsI6__halfS2_S2_S2_fjLj1280ELj1ELj4ELj1ELj16ENS_18Kernel_traits_baseILj1280ES2_S2_S2_S2_fjLj128EEEEELb1ELb1ELb1ELb1EEEvNS_9BwdParamsE --------------------------
	.section	.text._ZN10layer_norm13ln_bwd_kernelINS_13Kernel_traitsI6__halfS2_S2_S2_fjLj1280ELj1ELj4ELj1ELj16ENS_18Kernel_traits_baseILj1280ES2_S2_S2_S2_fjLj128EEEEELb1ELb1ELb1ELb1EEEvNS_9BwdParamsE,"ax",@progbits
	.align	128
        .global         _ZN10layer_norm13ln_bwd_kernelINS_13Kernel_traitsI6__halfS2_S2_S2_fjLj1280ELj1ELj4ELj1ELj16ENS_18Kernel_traits_baseILj1280ES2_S2_S2_S2_fjLj128EEEEELb1ELb1ELb1ELb1EEEvNS_9BwdParamsE
        .type           _ZN10layer_norm13ln_bwd_kernelINS_13Kernel_traitsI6__halfS2_S2_S2_fjLj1280ELj1ELj4ELj1ELj16ENS_18Kernel_traits_baseILj1280ES2_S2_S2_S2_fjLj128EEEEELb1ELb1ELb1ELb1EEEvNS_9BwdParamsE,@function
        .size           _ZN10layer_norm13ln_bwd_kernelINS_13Kernel_traitsI6__halfS2_S2_S2_fjLj1280ELj1ELj4ELj1ELj16ENS_18Kernel_traits_baseILj1280ES2_S2_S2_S2_fjLj128EEEEELb1ELb1ELb1ELb1EEEvNS_9BwdParamsE,(.L_x_25391 - _ZN10layer_norm13ln_bwd_kernelINS_13Kernel_traitsI6__halfS2_S2_S2_fjLj1280ELj1ELj4ELj1ELj16ENS_18Kernel_traits_baseILj1280ES2_S2_S2_S2_fjLj128EEEEELb1ELb1ELb1ELb1EEEvNS_9BwdParamsE)
        .other          _ZN10layer_norm13ln_bwd_kernelINS_13Kernel_traitsI6__halfS2_S2_S2_fjLj1280ELj1ELj4ELj1ELj16ENS_18Kernel_traits_baseILj1280ES2_S2_S2_S2_fjLj128EEEEELb1ELb1ELb1ELb1EEEvNS_9BwdParamsE,@"STO_CUDA_ENTRY STV_DEFAULT"
_ZN10layer_norm13ln_bwd_kernelINS_13Kernel_traitsI6__halfS2_S2_S2_fjLj1280ELj1ELj4ELj1ELj16ENS_18Kernel_traits_baseILj1280ES2_S2_S2_S2_fjLj128EEEEELb1ELb1ELb1ELb1EEEvNS_9BwdParamsE:
.text._ZN10layer_norm13ln_bwd_kernelINS_13Kernel_traitsI6__halfS2_S2_S2_fjLj1280ELj1ELj4ELj1ELj16ENS_18Kernel_traits_baseILj1280ES2_S2_S2_S2_fjLj128EEEEELb1ELb1ELb1ELb1EEEvNS_9BwdParamsE:
        /* <DEDUP_REMOVED lines=117> */
.L_x_4580:
[----:B-1----:R-:W1:Y:S08]  /*0750*/  LDC.64 R200, c[0x0][0x3f8] ;  /* 0x0000fe00ffc87b82 */ /* 0x002e700000000a00 */
[----:B0-2---:R-:W2:Y:S08]  /*0760*/  LDC.64 R202, c[0x0][0x3f0] ;  /* 0x0000fc00ffca7b82 */ /* 0x005eb00000000a00 */
[----:B------:R-:W4:Y:S01]  /*0770*/  LDC.64 R208, c[0x0][0x3c0] ;  /* 0x0000f000ffd07b82 */ /* 0x000f220000000a00 */
[----:B-1----:R-:W-:-:S05]  /*0780*/  IMAD.WIDE R200, R194, 0x4, R200 ;  /* 0x00000004c2c87825 */ /* 0x002fca00078e02c8 */
[----:B---3--:R1:W3:Y:S01]  /*0790*/  LDG.E R234, desc[UR6][R200.64] ;  /* 0x00000006c8ea7981 */ /* 0x0082e2000c1e1900 */
[----:B--2---:R-:W-:-:S05]  /*07a0*/  IMAD.WIDE R202, R194, 0x4, R202 ;  /* 0x00000004c2ca7825 */ /* 0x004fca00078e02ca */
[----:B-----5:R2:W5:Y:S01]  /*07b0*/  LDG.E R233, desc[UR6][R202.64] ;  /* 0x00000006cae97981 */ /* 0x020562000c1e1900 */
[----:B-1----:R-:W1:Y:S02]  /*07c0*/  LDC.64 R200, c[0x0][0x3c8] ;  /* 0x0000f200ffc87b82 */ /* 0x002e640000000a00 */
[----:B-1----:R-:W-:-:S05]  /*07d0*/  IMAD.WIDE R200, R194, 0x4, R200 ;  /* 0x00000004c2c87825 */ /* 0x002fca00078e02c8 */
[----:B------:R2:W5:Y:S01]  /*07e0*/  LDG.E R193, desc[UR6][R200.64] ;  /* 0x00000006c8c17981 */ /* 0x000562000c1e1900 */
[----:B------:R-:W-:Y:S01]  /*07f0*/  BSSY.RECONVERGENT B1, `(.L_x_4106) ;  /* 0x000028d000017945 */ /* 0x000fe20003800200 */
[----:B---3--:R-:W-:-:S13]  /*0800*/  ISETP.GE.AND P1, PT, R234, 0x1, PT ;  /* 0x00000001ea00780c */ /* 0x008fda0003f26270 */
[----:B--2-4-:R-:W-:Y:S05]  /*0810*/  @!P1 BRA `(.L_x_4107) ;  /* 0x0000002400049947 */ /* 0x014fea0003800000 */
[----:B------:R-:W1:Y:S01]  /*0820*/  S2R R202, SR_TID.X ;  /* 0x0000000000ca7919 */ /* 0x000e620000002100 */
[----:B0-----:R-:W-:Y:S01]  /*0830*/  IADD3 R2, PT, PT, R234, -0x1, RZ ;  /* 0xffffffffea027810 */ /* 0x001fe20007ffe0ff */
[----:B------:R-:W0:Y:S01]  /*0840*/  LDC.64 R8, c[0x0][0x3a8] ;  /* 0x0000ea00ff087b82 */ /* 0x000e220000000a00 */
[----:B------:R-:W-:Y:S01]  /*0850*/  IMAD R0, R194, UR8, RZ ;  /* 0x00000008c2007c24 */ /* 0x000fe2000f8e02ff */
[----:B------:R-:W2:Y:S02]  /*0860*/  LDL.LU R249, [R1+0xb0] ;  /* 0x0000b00001f97983 */ /* 0x000ea40000300800 */
[----:B------:R-:W-:-:S04]  /*0870*/  IMAD R2, R2, UR8, RZ ;  /* 0x0000000802027c24 */ /* 0x000fc8000f8e02ff */
[----:B------:R-:W3:Y:S01]  /*0880*/  LDC.64 R210, c[0x0][0x428] ;  /* 0x00010a00ffd27b82 */ /* 0x000ee20000000a00 */
[----:B------:R-:W-:Y:S01]  /*0890*/  SHF.R.S32.HI R3, RZ, 0x1f, R0 ;  /* 0x0000001fff037819 */ /* 0x000fe20000011400 */
[----:B------:R-:W-:Y:S01]  /*08a0*/  IMAD.WIDE R208, R194, 0x4, R208 ;  /* 0x00000004c2d07825 */ /* 0x000fe200078e02d0 */
[----:B------:R-:W-:Y:S01]  /*08b0*/  SHF.R.S32.HI R5, RZ, 0x1f, R2 ;  /* 0x0000001fff057819 */ /* 0x000fe20000011402 */
[----:B------:R-:W4:Y:S01]  /*08c0*/  LDL.LU R248, [R1+0xb4] ;  /* 0x0000b40001f87983 */ /* 0x000f220000300800 */
[----:B------:R-:W-:Y:S02]  /*08d0*/  LEA.HI R3, R3, R0, RZ, 0x3 ;  /* 0x0000000003037211 */ /* 0x000fe400078f18ff */
[----:B------:R-:W-:Y:S01]  /*08e0*/  LEA.HI R5, R5, R2, RZ, 0x3 ;  /* 0x0000000205057211 */ /* 0x000fe200078f18ff */
[----:B------:R-:W2:Y:S01]  /*08f0*/  LDG.E R0, desc[UR6][R208.64] ;  /* 0x00000006d0007981 */ /* 0x000ea2000c1e1900 */
[----:B------:R-:W-:Y:S01]  /*0900*/  MOV R232, UR14 ;  /* 0x0000000e00e87c02 */ /* 0x000fe20008000f00 */
[----:B------:R-:W3:Y:S01]  /*0910*/  LDC.64 R222, c[0x0][0x3b0] ;  /* 0x0000ec00ffde7b82 */ /* 0x000ee20000000a00 */
[----:B------:R-:W-:Y:S01]  /*0920*/  MOV R231, UR15 ;  /* 0x0000000f00e77c02 */ /* 0x000fe20008000f00 */
[----:B------:R-:W4:Y:S01]  /*0930*/  LDL.LU R252, [R1+0xa0] ;  /* 0x0000a00001fc7983 */ /* 0x000f220000300800 */
[----:B-1----:R-:W-:-:S03]  /*0940*/  LOP3.LUT R202, R202, 0x1f, RZ, 0xc0, !PT ;  /* 0x0000001fcaca7812 */ /* 0x002fc600078ec0ff */
[----:B------:R-:W4:Y:S01]  /*0950*/  LDL.LU R251, [R1+0xa4] ;  /* 0x0000a40001fb7983 */ /* 0x000f220000300800 */
[----:B------:R-:W-:-:S03]  /*0960*/  LEA.HI.SX32 R200, R3, R202, 0x1d ;  /* 0x000000ca03c87211 */ /* 0x000fc600078feaff */
[----:B------:R1:W-:Y:S01]  /*0970*/  STL [R1+0xb8], R44 ;  /* 0x0000b82c01007387 */ /* 0x0003e20000100800 */
[----:B------:R-:W-:Y:S02]  /*0980*/  LEA.HI.SX32 R2, R5, R202, 0x1d ;  /* 0x000000ca05027211 */ /* 0x000fe400078feaff */
[----:B------:R-:W-:Y:S02]  /*0990*/  IADD3 R198, PT, PT, R200, 0x40, RZ ;  /* 0x00000040c8c67810 */ /* 0x000fe40007ffe0ff */
[----:B------:R-:W-:Y:S01]  /*09a0*/  IADD3 R5, PT, PT, R2, 0x20, RZ ;  /* 0x0000002002057810 */ /* 0x000fe20007ffe0ff */
[C---:B0-----:R-:W-:Y:S01]  /*09b0*/  IMAD.WIDE.U32 R16, R200.reuse, 0x10, R8 ;  /* 0x00000010c8107825 */ /* 0x041fe200078e0008 */
[----:B------:R-:W-:-:S03]  /*09c0*/  IADD3 R199, PT, PT, R200, 0x20, RZ ;  /* 0x00000020c8c77810 */ /* 0x000fc60007ffe0ff */
[--C-:B---3--:R-:W-:Y:S01]  /*09d0*/  IMAD.WIDE.U32 R12, R2, 0x10, R210.reuse ;  /* 0x00000010020c7825 */ /* 0x108fe200078e00d2 */
[----:B------:R-:W-:Y:S01]  /*09e0*/  IADD3 R195, PT, PT, R200, 0x60, RZ ;  /* 0x00000060c8c37810 */ /* 0x000fe20007ffe0ff */
[----:B------:R-:W3:Y:S02]  /*09f0*/  LDG.E.128 R16, desc[UR6][R16.64] ;  /* 0x0000000610107981 */ /* 0x000ee4000c1e1d00 */
[----:B------:R-:W-:Y:S02]  /*0a00*/  IMAD.WIDE.U32 R4, R5, 0x10, R210 ;  /* 0x0000001005047825 */ /* 0x000fe400078e00d2 */
[----:B------:R-:W4:Y:S02]  /*0a10*/  LDG.E.128 R12, desc[UR6][R12.64] ;  /* 0x000000060c0c7981 */ /* 0x000f24000c1e1d00 */
[--C-:B------:R-:W-:Y:S02]  /*0a20*/  IMAD.WIDE.U32 R180, R198, 0x10, R8.reuse ;  /* 0x00000010c6b47825 */ /* 0x100fe400078e0008 */
[----:B------:R-:W4:Y:S02]  /*0a30*/  LDG.E.128 R4, desc[UR6][R4.64] ;  /* 0x0000000604047981 */ /* 0x000f24000c1e1d00 */
[----:B------:R-:W-:-:S02]  /*0a40*/  IMAD.WIDE.U32 R204, R199, 0x10, R8 ;  /* 0x00000010c7cc7825 */ /* 0x000fc400078e0008 */
[----:B------:R-:W4:Y:S02]  /*0a50*/  LDG.E.128 R180, desc[UR6][R180.64] ;  /* 0x00000006b4b47981 */ /* 0x000f24000c1e1d00 */
[----:B------:R-:W-:Y:S02]  /*0a60*/  IMAD.WIDE.U32 R20, R195, 0x10, R8 ;  /* 0x00000010c3147825 */ /* 0x000fe400078e0008 */
[----:B------:R-:W4:Y:S04]  /*0a70*/  LDG.E.128 R204, desc[UR6][R204.64] ;  /* 0x00000006cccc7981 */ /* 0x000f28000c1e1d00 */
[----:B------:R-:W4:Y:S01]  /*0a80*/  LDG.E.128 R20, desc[UR6][R20.64] ;  /* 0x0000000614147981 */ /* 0x000f22000c1e1d00 */
[----:B------:R-:W-:Y:S02]  /*0a90*/  ISETP.NE.U32.AND P0, PT, R232, RZ, PT ;  /* 0x000000ffe800720c */ /* 0x000fe40003f05070 */
[----:B------:R-:W-:Y:S01]  /*0aa0*/  IADD3 R3, PT, PT, R200, 0x80, RZ ;  /* 0x00000080c8037810 */ /* 0x000fe20007ffe0ff */
[----:B-1----:R-:W4:Y:S01]  /*0ab0*/  LDL.LU R44, [R1+0x9c] ;  /* 0x00009c00012c7983 */ /* 0x002f220000300800 */
[----:B------:R-:W-:-:S03]  /*0ac0*/  ISETP.NE.AND.EX P0, PT, R231, RZ, PT, P0 ;  /* 0x000000ffe700720c */ /* 0x000fc60003f05300 */
[----:B------:R-:W-:Y:S01]  /*0ad0*/  IMAD.WIDE.U32 R184, R3, 0x10, R8 ;  /* 0x0000001003b87825 */ /* 0x000fe200078e0008 */
[----:B------:R-:W-:Y:S02]  /*0ae0*/  IADD3 R9, PT, PT, R2, 0x60, RZ ;  /* 0x0000006002097810 */ /* 0x000fe40007ffe0ff */
[----:B-----5:R-:W-:-:S03]  /*0af0*/  ISETP.GE.AND P2, PT, R233, 0x1, PT ;  /* 0x00000001e900780c */ /* 0x020fc60003f46270 */
[----:B------:R-:W-:Y:S01]  /*0b00*/  IMAD.WIDE.U32 R8, R9, 0x10, R210 ;  /* 0x0000001009087825 */ /* 0x000fe200078e00d2 */
[----:B------:R-:W-:Y:S01]  /*0b10*/  IADD3 R173, PT, PT, R2, 0x40, RZ ;  /* 0x0000004002ad7810 */ /* 0x000fe20007ffe0ff */
[----:B------:R-:W4:Y:S02]  /*0b20*/  LDG.E.128 R184, desc[UR6][R184.64] ;  /* 0x00000006b8b87981 */ /* 0x000f24000c1e1d00 */
[----:B------:R-:W0:Y:S02]  /*0b30*/  @P0 LDC.64 R196, c[0x0][0x438] ;  /* 0x00010e00ffc40b82 */ /* 0x000e240000000a00 */
[----:B------:R1:W4:Y:S06]  /*0b40*/  LDG.E.128 R176, desc[UR6][R8.64] ;  /* 0x0000000608b07981 */ /* 0x00032c000c1e1d00 */
[----:B------:R-:W0:Y:S08]  /*0b50*/  @P0 LDC.64 R188, c[0x0][0x438] ;  /* 0x00010e00ffbc0b82 */ /* 0x000e300000000a00 */
[----:B------:R-:W0:Y:S01]  /*0b60*/  @P0 LDC.64 R10, c[0x0][0x438] ;  /* 0x00010e00ff0a0b82 */ /* 0x000e220000000a00 */
[----:B------:R-:W-:-:S07]  /*0b70*/  @P2 IADD3 R192, PT, PT, R233, -0x1, RZ ;  /* 0xffffffffe9c02810 */ /* 0x000fce0007ffe0ff */
[----:B-1----:R-:W1:Y:S08]  /*0b80*/  @P0 LDC.64 R8, c[0x0][0x438] ;  /* 0x00010e00ff080b82 */ /* 0x002e700000000a00 */
[----:B------:R-:W1:Y:S01]  /*0b90*/  @P0 LDC.64 R190, c[0x0][0x438] ;  /* 0x00010e00ffbe0b82 */ /* 0x000e620000000a00 */
[----:B------:R-:W-:Y:S01]  /*0ba0*/  @P2 IMAD R192, R192, UR8, RZ ;  /* 0x00000008c0c02c24 */ /* 0x000fe2000f8e02ff */
[----:B------:R-:W-:-:S04]  /*0bb0*/  IADD3 R2, PT, PT, R2, 0x80, RZ ;  /* 0x0000008002027810 */ /* 0x000fc80007ffe0ff */
[----:B------:R-:W-:Y:S01]  /*0bc0*/  @P2 SHF.R.S32.HI R201, RZ, 0x1f, R192 ;  /* 0x0000001fffc92819 */ /* 0x000fe200000114c0 */
[----:B0-----:R-:W-:-:S03]  /*0bd0*/  @P0 IMAD.WIDE.U32 R212, R199, 0x10, R196 ;  /* 0x00000010c7d40825 */ /* 0x001fc600078e00c4 */
[----:B------:R-:W-:Y:S01]  /*0be0*/  @P2 LEA.HI R201, R201, R192, RZ, 0x3 ;  /* 0x000000c0c9c92211 */ /* 0x000fe200078f18ff */
[----:B------:R-:W-:Y:S01]  /*0bf0*/  @P0 IMAD.WIDE.U32 R208, R198, 0x10, R188 ;  /* 0x00000010c6d00825 */ /* 0x000fe200078e00bc */
[----:B------:R-:W-:Y:S01]  /*0c00*/  MOV R192, RZ ;  /* 0x000000ff00c07202 */ /* 0x000fe20000000f00 */
[----:B------:R-:W5:Y:S02]  /*0c10*/  @P0 LDG.E.128 R36, desc[UR6][R212.64] ;  /* 0x00000006d4240981 */ /* 0x000f64000c1e1d00 */
[----:B------:R-:W-:Y:S01]  /*0c20*/  @P0 IMAD.WIDE.U32 R198, R3, 0x10, R10 ;  /* 0x0000001003c60825 */ /* 0x000fe200078e000a */
[----:B------:R-:W-:Y:S01]  /*0c30*/  @P2 LEA.HI.SX32 R192, R201, R202, 0x1d ;  /* 0x000000cac9c02211 */ /* 0x000fe200078feaff */
[----:B------:R-:W5:Y:S02]  /*0c40*/  @P0 LDG.E.128 R32, desc[UR6][R208.64] ;  /* 0x00000006d0200981 */ /* 0x000f64000c1e1d00 */
[----:B------:R-:W-:Y:S01]  /*0c50*/  IMAD.WIDE.U32 R2, R2, 0x10, R210 ;  /* 0x0000001002027825 */ /* 0x000fe200078e00d2 */
[----:B------:R-:W-:Y:S01]  /*0c60*/  ISETP.NE.AND P3, PT, RZ, UR9, PT ;  /* 0x00000009ff007c0c */ /* 0x000fe2000bf65270 */
[----:B------:R-:W5:Y:S02]  /*0c70*/  @P0 LDG.E.128 R24, desc[UR6][R198.64] ;  /* 0x00000006c6180981 */ /* 0x000f64000c1e1d00 */
[----:B-1----:R-:W-:-:S04]  /*0c80*/  @P0 IMAD.WIDE.U32 R8, R200, 0x10, R8 ;  /* 0x00000010c8080825 */ /* 0x002fc800078e0008 */
[----:B------:R-:W-:Y:S01]  /*0c90*/  IMAD.WIDE.U32 R172, R173, 0x10, R210 ;  /* 0x00000010adac7825 */ /* 0x000fe200078e00d2 */
[----:B------:R-:W5:Y:S03]  /*0ca0*/  @P0 LDG.E.128 R40, desc[UR6][R8.64] ;  /* 0x0000000608280981 */ /* 0x000f66000c1e1d00 */
[----:B------:R-:W-:Y:S02]  /*0cb0*/  @P0 IMAD.WIDE.U32 R190, R195, 0x10, R190 ;  /* 0x00000010c3be0825 */ /* 0x000fe400078e00be */
[----:B------:R-:W4:Y:S02]  /*0cc0*/  LDG.E.128 R172, desc[UR6][R172.64] ;  /* 0x00000006acac7981 */ /* 0x000f24000c1e1d00 */
[----:B------:R-:W-:Y:S02]  /*0cd0*/  IMAD.WIDE.U32 R196, R192, 0x8, R222 ;  /* 0x00000008c0c47825 */ /* 0x000fe400078e00de */
[----:B------:R-:W5:Y:S01]  /*0ce0*/  @P0 LDG.E.128 R28, desc[UR6][R190.64] ;  /* 0x00000006be1c0981 */ /* 0x000f62000c1e1d00 */
[----:B--2---:R-:W-:Y:S01]  /*0cf0*/  FSEL R0, R0, RZ, !P3 ;  /* 0x000000ff00007208 */ /* 0x004fe20005800000 */
[----:B---3--:R-:W-:-:S02]  /*0d00*/  HADD2.F32 R225, -RZ, R17.H0_H0 ;  /* 0x20000011ffe17230 */ /* 0x008fc40000004100 */
[----:B------:R-:W-:Y:S02]  /*0d10*/  HADD2.F32 R200, -RZ, R17.H1_H1 ;  /* 0x30000011ffc87230 */ /* 0x000fe40000004100 */
[--C-:B------:R-:W-:Y:S02]  /*0d20*/  HADD2.F32 R239, -RZ, R18.reuse.H0_H0 ;  /* 0x20000012ffef7230 */ /* 0x100fe40000004100 */
[----:B------:R-:W-:Y:S02]  /*0d30*/  HADD2.F32 R238, -RZ, R18.H1_H1 ;  /* 0x30000012ffee7230 */ /* 0x000fe40000004100 */
[--C-:B----4-:R-:W-:Y:S02]  /*0d40*/  HADD2.F32 R189, -RZ, R12.reuse.H0_H0 ;  /* 0x2000000cffbd7230 */ /* 0x110fe40000004100 */
[----:B------:R-:W-:Y:S02]  /*0d50*/  HADD2.F32 R188, -RZ, R12.H1_H1 ;  /* 0x3000000cffbc7230 */ /* 0x000fe40000004100 */
[----:B------:R-:W-:-:S02]  /*0d60*/  HADD2.F32 R18, -RZ, R14.H0_H0 ;  /* 0x2000000eff127230 */ /* 0x000fc40000004100 */
[----:B------:R-:W-:Y:S02]  /*0d70*/  HADD2.F32 R17, -RZ, R14.H1_H1 ;  /* 0x3000000eff117230 */ /* 0x000fe40000004100 */
[--C-:B------:R-:W-:Y:S02]  /*0d80*/  HADD2.F32 R14, -RZ, R4.reuse.H0_H0 ;  /* 0x20000004ff0e7230 */ /* 0x100fe40000004100 */
[----:B------:R-:W-:Y:S01]  /*0d90*/  HADD2.F32 R12, -RZ, R4.H1_H1 ;  /* 0x30000004ff0c7230 */ /* 0x000fe20000004100 */
[----:B------:R-:W-:Y:S01]  /*0da0*/  IADD3 R4, PT, PT, R192, 0x20, RZ ;  /* 0x00000020c0047810 */ /* 0x000fe20007ffe0ff */
        /* <DEDUP_REMOVED lines=8> */
[----:B------:R0:W2:Y:S01]  /*0e30*/  LDG.E.128 R180, desc[UR6][R2.64] ;  /* 0x0000000602b47981 */ /* 0x0000a2000c1e1d00 */
[----:B------:R-:W-:-:S02]  /*0e40*/  HADD2.F32 R217, -RZ, R6.H0_H0 ;  /* 0x20000006ffd97230 */ /* 0x000fc40000004100 */
[----:B------:R-:W-:Y:S01]  /*0e50*/  HADD2.F32 R236, -RZ, R6.H1_H1 ;  /* 0x30000006ffec7230 */ /* 0x000fe20000004100 */
[C---:B------:R-:W-:Y:S01]  /*0e60*/  IADD3 R6, PT, PT, R192.reuse, 0x40, RZ ;  /* 0x00000040c0067810 */ /* 0x040fe20007ffe0ff */
[--C-:B------:R-:W-:Y:S01]  /*0e70*/  HADD2.F32 R247, -RZ, R19.reuse.H0_H0 ;  /* 0x20000013fff77230 */ /* 0x100fe20000004100 */
[C---:B0-----:R-:W-:Y:S02]  /*0e80*/  IADD3 R3, PT, PT, R192.reuse, 0x60, RZ ;  /* 0x00000060c0037810 */ /* 0x041fe40007ffe0ff */
[----:B------:R-:W-:Y:S01]  /*0e90*/  IADD3 R2, PT, PT, R192, 0x80, RZ ;  /* 0x00000080c0027810 */ /* 0x000fe20007ffe0ff */
[----:B------:R-:W-:Y:S02]  /*0ea0*/  HADD2.F32 R214, -RZ, R16.H0_H0 ;  /* 0x20000010ffd67230 */ /* 0x000fe40000004100 */
[----:B------:R-:W-:Y:S02]  /*0eb0*/  HADD2.F32 R246, -RZ, R19.H1_H1 ;  /* 0x30000013fff67230 */ /* 0x000fe40000004100 */
[----:B------:R-:W-:-:S02]  /*0ec0*/  HADD2.F32 R10, -RZ, R5.H0_H0 ;  /* 0x20000005ff0a7230 */ /* 0x000fc40000004100 */
[----:B------:R-:W-:Y:S02]  /*0ed0*/  HADD2.F32 R201, -RZ, R5.H1_H1 ;  /* 0x30000005ffc97230 */ /* 0x000fe40000004100 */
[----:B------:R-:W-:-:S04]  /*0ee0*/  IMAD.WIDE.U32 R8, R4, 0x8, R222 ;  /* 0x0000000804087825 */ /* 0x000fc800078e00de */
[----:B------:R-:W-:Y:S02]  /*0ef0*/  HADD2.F32 R245, -RZ, R207.H0_H0 ;  /* 0x200000cffff57230 */ /* 0x000fe40000004100 */
[--C-:B------:R-:W-:Y:S02]  /*0f00*/  HADD2.F32 R243, -RZ, R7.reuse.H0_H0 ;  /* 0x20000007fff37230 */ /* 0x100fe40000004100 */
[----:B------:R-:W-:Y:S02]  /*0f10*/  HADD2.F32 R240, -RZ, R7.H1_H1 ;  /* 0x30000007fff07230 */ /* 0x000fe40000004100 */
[----:B------:R-:W-:-:S04]  /*0f20*/  IMAD.WIDE.U32 R4, R3, 0x8, R222 ;  /* 0x0000000803047825 */ /* 0x000fc800078e00de */
[----:B------:R-:W-:Y:S01]  /*0f30*/  FADD.FTZ R191, -R0, R214 ;  /* 0x000000d600bf7221 */ /* 0x000fe20000010100 */
[----:B------:R-:W-:-:S04]  /*0f40*/  IMAD.WIDE.U32 R6, R6, 0x8, R222 ;  /* 0x0000000806067825 */ /* 0x000fc800078e00de */
[----:B------:R-:W-:-:S04]  /*0f50*/  IMAD.WIDE.U32 R2, R2, 0x8, R222 ;  /* 0x0000000802027825 */ /* 0x000fc800078e00de */
[C---:B------:R-:W-:Y:S01]  /*0f60*/  FADD.FTZ R214, -R0.reuse, R245 ;  /* 0x000000f500d67221 */ /* 0x040fe20000010100 */
[--C-:B------:R-:W-:Y:S02]  /*0f70*/  HADD2.F32 R219, -RZ, R21.reuse.H0_H0 ;  /* 0x20000015ffdb7230 */ /* 0x100fe40000004100 */
[----:B------:R-:W-:Y:S02]  /*0f80*/  HADD2.F32 R223, -RZ, R21.H1_H1 ;  /* 0x30000015ffdf7230 */ /* 0x000fe40000004100 */
[C---:B------:R-:W-:Y:S01]  /*0f90*/  FADD.FTZ R21, -R0.reuse, R247 ;  /* 0x000000f700157221 */ /* 0x040fe20000010100 */
[--C-:B------:R-:W-:Y:S01]  /*0fa0*/  HADD2.F32 R220, -RZ, R205.reuse.H0_H0 ;  /* 0x200000cdffdc7230 */ /* 0x100fe20000004100 */
[----:B------:R-:W3:Y:S01]  /*0fb0*/  LDL.LU R247, [R1+0xac] ;  /* 0x0000ac0001f77983 */ /* 0x000ee20000300800 */
[----:B------:R-:W-:Y:S02]  /*0fc0*/  HADD2.F32 R218, -RZ, R205.H1_H1 ;  /* 0x300000cdffda7230 */ /* 0x000fe40000004100 */
[----:B------:R-:W-:-:S02]  /*0fd0*/  FADD.FTZ R205, -R0, R246 ;  /* 0x000000f600cd7221 */ /* 0x000fc40000010100 */
[----:B------:R-:W4:Y:S04]  /*0fe0*/  LDL.LU R246, [R1+0x98] ;  /* 0x0000980001f67983 */ /* 0x000f280000300800 */
[----:B------:R-:W2:Y:S01]  /*0ff0*/  LDL.LU R245, [R1+0xa8] ;  /* 0x0000a80001f57983 */ /* 0x000ea20000300800 */
[----:B------:R-:W-:Y:S02]  /*1000*/  HADD2.F32 R203, -RZ, R16.H1_H1 ;  /* 0x30000010ffcb7230 */ /* 0x000fe40000004100 */
[--C-:B------:R-:W-:Y:S02]  /*1010*/  HADD2.F32 R16, -RZ, R15.reuse.H0_H0 ;  /* 0x2000000fff107230 */ /* 0x100fe40000004100 */
[----:B------:R-:W-:-:S03]  /*1020*/  HADD2.F32 R15, -RZ, R15.H1_H1 ;  /* 0x3000000fff0f7230 */ /* 0x000fc60000004100 */
[----:B------:R-:W-:Y:S02]  /*1030*/  FADD.FTZ R249, R249, R16 ;  /* 0x00000010f9f97221 */ /* 0x000fe40000010000 */
[----:B------:R-:W-:Y:S01]  /*1040*/  FADD.FTZ R248, R248, R15 ;  /* 0x0000000ff8f87221 */ /* 0x000fe20000010000 */
[----:B------:R-:W-:Y:S02]  /*1050*/  HADD2.F32 R237, -RZ, R206.H0_H0 ;  /* 0x200000ceffed7230 */ /* 0x000fe40000004100 */
[----:B------:R-:W-:Y:S02]  /*1060*/  HADD2.F32 R229, -RZ, R184.H1_H1 ;  /* 0x300000b8ffe57230 */ /* 0x000fe40000004100 */
[--C-:B------:R-:W-:Y:S02]  /*1070*/  HADD2.F32 R222, -RZ, R22.reuse.H0_H0 ;  /* 0x20000016ffde7230 */ /* 0x100fe40000004100 */
[----:B------:R-:W-:Y:S02]  /*1080*/  HADD2.F32 R227, -RZ, R22.H1_H1 ;  /* 0x30000016ffe37230 */ /* 0x000fe40000004100 */
[C---:B------:R-:W-:Y:S01]  /*1090*/  FADD.FTZ R22, -R0.reuse, R200 ;  /* 0x000000c800167221 */ /* 0x040fe20000010100 */
[C---:B------:R-:W-:Y:S01]  /*10a0*/  FADD.FTZ R200, -R0.reuse, R237 ;  /* 0x000000ed00c87221 */ /* 0x040fe20000010100 */
[----:B------:R-:W-:Y:S01]  /*10b0*/  FADD.FTZ R237, -R0, R229 ;  /* 0x000000e500ed7221 */ /* 0x000fe20000010100 */
[----:B------:R-:W-:Y:S01]  /*10c0*/  FADD.FTZ R44, R44, R12 ;  /* 0x0000000c2c2c7221 */ /* 0x000fe20000010000 */
[----:B------:R-:W-:Y:S01]  /*10d0*/  FADD.FTZ R252, R252, R10 ;  /* 0x0000000afcfc7221 */ /* 0x000fe20000010000 */
[----:B------:R-:W-:-:S05]  /*10e0*/  HADD2.F32 R244, -RZ, R207.H1_H1 ;  /* 0x300000cffff47230 */ /* 0x000fca0000004100 */
[----:B------:R-:W-:Y:S01]  /*10f0*/  FADD.FTZ R212, -R0, R244 ;  /* 0x000000f400d47221 */ /* 0x000fe20000010100 */
[----:B------:R-:W-:Y:S01]  /*1100*/  FADD.FTZ R251, R251, R201 ;  /* 0x000000c9fbfb7221 */ /* 0x000fe20000010000 */
[----:B---3--:R-:W-:Y:S01]  /*1110*/  FADD.FTZ R247, R247, R17 ;  /* 0x00000011f7f77221 */ /* 0x008fe20000010000 */
[----:B--2---:R-:W-:-:S05]  /*1120*/  FADD.FTZ R245, R245, R18 ;  /* 0x00000012f5f57221 */ /* 0x004fca0000010000 */
[----:B------:R-:W-:Y:S04]  /*1130*/  STL [R1+0xa8], R245 ;  /* 0x0000a8f501007387 */ /* 0x000fe80000100800 */
[----:B------:R-:W-:Y:S04]  /*1140*/  STL [R1+0xac], R247 ;  /* 0x0000acf701007387 */ /* 0x000fe80000100800 */
[----:B------:R0:W-:Y:S04]  /*1150*/  STL [R1+0xb0], R249 ;  /* 0x0000b0f901007387 */ /* 0x0001e80000100800 */
[----:B0-----:R-:W2:Y:S04]  /*1160*/  LDL.LU R249, [R1+0x88] ;  /* 0x0000880001f97983 */ /* 0x001ea80000300800 */
[----:B------:R0:W-:Y:S04]  /*1170*/  STL [R1+0xb4], R248 ;  /* 0x0000b4f801007387 */ /* 0x0001e80000100800 */
[----:B0-----:R-:W3:Y:S04]  /*1180*/  LDL.LU R248, [R1+0x8c] ;  /* 0x00008c0001f87983 */ /* 0x001ee80000300800 */
[----:B------:R-:W3:Y:S04]  /*1190*/  LDL.LU R247, [R1+0x90] ;  /* 0x0000900001f77983 */ /* 0x000ee80000300800 */
[----:B------:R-:W3:Y:S01]  /*11a0*/  LDL.LU R229, [R1+0x94] ;  /* 0x0000940001e57983 */ /* 0x000ee20000300800 */
[----:B----4-:R-:W-:-:S05]  /*11b0*/  FADD.FTZ R246, R246, R14 ;  /* 0x0000000ef6f67221 */ /* 0x010fca0000010000 */
[----:B------:R0:W-:Y:S04]  /*11c0*/  STL [R1+0x98], R246 ;  /* 0x000098f601007387 */ /* 0x0001e80000100800 */
[----:B------:R1:W-:Y:S04]  /*11d0*/  STL [R1+0x9c], R44 ;  /* 0x00009c2c01007387 */ /* 0x0003e80000100800 */
[----:B------:R-:W-:Y:S04]  /*11e0*/  STL [R1+0xa0], R252 ;  /* 0x0000a0fc01007387 */ /* 0x000fe80000100800 */
[----:B0-----:R-:W4:Y:S04]  /*11f0*/  LDL.LU R246, [R1+0x78] ;  /* 0x0000780001f67983 */ /* 0x001f280000300800 */
[----:B------:R-:W4:Y:S04]  /*1200*/  LDL.LU R245, [R1+0x7c] ;  /* 0x00007c0001f57983 */ /* 0x000f280000300800 */
[----:B------:R-:W4:Y:S04]  /*1210*/  LDL.LU R244, [R1+0x80] ;  /* 0x0000800001f47983 */ /* 0x000f280000300800 */
[----:B------:R-:W-:Y:S04]  /*1220*/  STL [R1+0xa4], R251 ;  /* 0x0000a4fb01007387 */ /* 0x000fe80000100800 */
[----:B-1----:R-:W4:Y:S01]  /*1230*/  LDL.LU R44, [R1+0x84] ;  /* 0x00008400012c7983 */ /* 0x002f220000300800 */
[----:B------:R-:W-:-:S02]  /*1240*/  HADD2.F32 R202, -RZ, R13.H0_H0 ;  /* 0x2000000dffca7230 */ /* 0x000fc40000004100 */
[----:B------:R-:W-:Y:S02]  /*1250*/  HADD2.F32 R19, -RZ, R13.H1_H1 ;  /* 0x3000000dff137230 */ /* 0x000fe40000004100 */
[--C-:B------:R-:W-:Y:S02]  /*1260*/  HADD2.F32 R190, -RZ, R187.reuse.H0_H0 ;  /* 0x200000bbffbe7230 */ /* 0x100fe40000004100 */
[--C-:B------:R-:W-:Y:S02]  /*1270*/  HADD2.F32 R11, -RZ, R204.reuse.H0_H0 ;  /* 0x200000ccff0b7230 */ /* 0x100fe40000004100 */
[----:B------:R-:W-:Y:S02]  /*1280*/  HADD2.F32 R13, -RZ, R204.H1_H1 ;  /* 0x300000ccff0d7230 */ /* 0x000fe40000004100 */
[----:B------:R-:W-:Y:S02]  /*1290*/  HADD2.F32 R187, -RZ, R187.H1_H1 ;  /* 0x300000bbffbb7230 */ /* 0x000fe40000004100 */
[----:B------:R-:W-:-:S02]  /*12a0*/  HADD2.F32 R235, -RZ, R206.H1_H1 ;  /* 0x300000ceffeb7230 */ /* 0x000fc40000004100 */
[--C-:B------:R-:W-:Y:S02]  /*12b0*/  HADD2.F32 R216, -RZ, R20.reuse.H0_H0 ;  /* 0x20000014ffd87230 */ /* 0x100fe40000004100 */
[----:B------:R-:W-:Y:S02]  /*12c0*/  HADD2.F32 R221, -RZ, R20.H1_H1 ;  /* 0x30000014ffdd7230 */ /* 0x000fe40000004100 */
[--C-:B------:R-:W-:Y:S02]  /*12d0*/  HADD2.F32 R209, -RZ, R23.reuse.H0_H0 ;  /* 0x20000017ffd17230 */ /* 0x100fe40000004100 */
[----:B------:R-:W-:Y:S02]  /*12e0*/  HADD2.F32 R224, -RZ, R23.H1_H1 ;  /* 0x30000017ffe07230 */ /* 0x000fe40000004100 */
[----:B------:R-:W-:Y:S02]  /*12f0*/  HADD2.F32 R226, -RZ, R184.H0_H0 ;  /* 0x200000b8ffe27230 */ /* 0x000fe40000004100 */
[----:B------:R-:W-:-:S02]  /*1300*/  HADD2.F32 R207, -RZ, R185.H0_H0 ;  /* 0x200000b9ffcf7230 */ /* 0x000fc40000004100 */
[----:B------:R-:W-:Y:S02]  /*1310*/  HADD2.F32 R208, -RZ, R185.H1_H1 ;  /* 0x300000b9ffd07230 */ /* 0x000fe40000004100 */
[C---:B------:R-:W-:Y:S01]  /*1320*/  FADD.FTZ R185, -R0.reuse, R203 ;  /* 0x000000cb00b97221 */ /* 0x040fe20000010100 */
[--C-:B------:R-:W-:Y:S02]  /*1330*/  HADD2.F32 R192, -RZ, R186.reuse.H0_H0 ;  /* 0x200000baffc07230 */ /* 0x100fe40000004100 */
[----:B------:R-:W-:Y:S02]  /*1340*/  HADD2.F32 R206, -RZ, R186.H1_H1 ;  /* 0x300000baffce7230 */ /* 0x000fe40000004100 */
[C---:B------:R-:W-:Y:S01]  /*1350*/  FADD.FTZ R204, -R0.reuse, R11 ;  /* 0x0000000b00cc7221 */ /* 0x040fe20000010100 */
[--C-:B------:R-:W-:Y:S02]  /*1360*/  HADD2.F32 R186, -RZ, R64.reuse.H0_H0 ;  /* 0x20000040ffba7230 */ /* 0x100fe40000004100 */
        /* <DEDUP_REMOVED lines=31> */
[C---:B------:R-:W-:Y:S01]  /*1560*/  FMUL.FTZ R0, R193.reuse, R191 ;  /* 0x000000bfc1007220 */ /* 0x040fe20000410000 */
[----:B------:R-:W-:Y:S01]  /*1570*/  FMUL.FTZ R192, R186, R189 ;  /* 0x000000bdbac07220 */ /* 0x000fe20000410000 */
[----:B------:R-:W-:Y:S01]  /*1580*/  FMUL.FTZ R191, R193, R185 ;  /* 0x000000b9c1bf7220 */ /* 0x000fe20000410000 */
[----:B------:R-:W-:-:S02]  /*1590*/  HADD2.F32 R185, -RZ, R65.H0_H0 ;  /* 0x20000041ffb97230 */ /* 0x000fc40000004100 */
[----:B------:R-:W-:Y:S01]  /*15a0*/  FMUL.FTZ R190, R187, R188 ;  /* 0x000000bcbbbe7220 */ /* 0x000fe20000410000 */
[----:B------:R-:W-:Y:S02]  /*15b0*/  HADD2.F32 R186, -RZ, R65.H1_H1 ;  /* 0x30000041ffba7230 */ /* 0x000fe40000004100 */
[----:B------:R-:W-:Y:S01]  /*15c0*/  FMUL.FTZ R187, R193, R22 ;  /* 0x00000016c1bb7220 */ /* 0x000fe20000410000 */
        /* <DEDUP_REMOVED lines=9> */
[C---:B------:R-:W-:Y:S01]  /*1660*/  FMUL.FTZ R23, R193.reuse, R23 ;  /* 0x00000017c1177220 */ /* 0x040fe20000410000 */
[----:B------:R-:W-:Y:S01]  /*1670*/  FADD.FTZ R156, R156, R189 ;  /* 0x000000bd9c9c7221 */ /* 0x000fe20000010000 */
[----:B------:R-:W-:Y:S01]  /*1680*/  FFMA.FTZ R84, R0, R189, R84 ;  /* 0x000000bd00547223 */ /* 0x000fe20000010054 */
[----:B------:R-:W-:Y:S01]  /*1690*/  FMUL.FTZ R189, R193, R184 ;  /* 0x000000b8c1bd7220 */ /* 0x000fe20000410000 */
[-C--:B------:R-:W-:Y:S01]  /*16a0*/  FMUL.FTZ R184, R22, R18.reuse ;  /* 0x0000001216b87220 */ /* 0x080fe20000410000 */
[----:B------:R-:W-:Y:S01]  /*16b0*/  FFMA.FTZ R88, R185, R18, R88 ;  /* 0x00000012b9587223 */ /* 0x000fe20000010058 */
[--C-:B------:R-:W-:Y:S02]  /*16c0*/  HADD2.F32 R18, -RZ, R67.reuse.H0_H0 ;  /* 0x20000043ff127230 */ /* 0x100fe40000004100 */
[-C--:B------:R-:W-:Y:S01]  /*16d0*/  FMUL.FTZ R22, R19, R17.reuse ;  /* 0x0000001113167220 */ /* 0x080fe20000410000 */
[----:B------:R-:W-:Y:S01]  /*16e0*/  FFMA.FTZ R89, R23, R17, R89 ;  /* 0x0000001117597223 */ /* 0x000fe20000010059 */
[----:B------:R-:W-:-:S02]  /*16f0*/  HADD2.F32 R17, -RZ, R67.H1_H1 ;  /* 0x30000043ff117230 */ /* 0x000fc40000004100 */
[----:B------:R-:W-:Y:S01]  /*1700*/  FMUL.FTZ R21, R193, R21 ;  /* 0x00000015c1157220 */ /* 0x000fe20000410000 */
[-C--:B------:R-:W-:Y:S01]  /*1710*/  FMUL.FTZ R20, R18, R16.reuse ;  /* 0x0000001012147220 */ /* 0x080fe20000410000 */
[----:B------:R-:W-:Y:S01]  /*1720*/  HADD2.F32 R224, -RZ, R70.H1_H1 ;  /* 0x30000046ffe07230 */ /* 0x000fe20000004100 */
[----:B------:R0:W5:Y:S01]  /*1730*/  LDG.E.64 R206, desc[UR6][R8.64] ;  /* 0x0000000608ce7981 */ /* 0x000162000c1e1b00 */
[----:B------:R-:W-:Y:S01]  /*1740*/  FFMA.FTZ R90, R21, R16, R90 ;  /* 0x00000010155a7223 */ /* 0x000fe2000001005a */
[----:B------:R-:W-:Y:S01]  /*1750*/  FMUL.FTZ R18, R17, R15 ;  /* 0x0000000f11127220 */ /* 0x000fe20000410000 */
[--C-:B------:R-:W-:Y:S02]  /*1760*/  HADD2.F32 R16, -RZ, R68.reuse.H0_H0 ;  /* 0x20000044ff107230 */ /* 0x100fe40000004100 */
[C---:B------:R-:W-:Y:S01]  /*1770*/  FMUL.FTZ R17, R193.reuse, R204 ;  /* 0x000000ccc1117220 */ /* 0x040fe20000410000 */
[----:B------:R-:W-:Y:S02]  /*1780*/  HADD2.F32 R204, -RZ, R68.H1_H1 ;  /* 0x30000044ffcc7230 */ /* 0x000fe40000004100 */
[----:B------:R-:W-:Y:S01]  /*1790*/  FMUL.FTZ R19, R193, R205 ;  /* 0x000000cdc1137220 */ /* 0x000fe20000410000 */
[----:B------:R-:W-:-:S02]  /*17a0*/  HADD2.F32 R226, -RZ, R70.H0_H0 ;  /* 0x20000046ffe27230 */ /* 0x000fc40000004100 */
[-C--:B------:R-:W-:Y:S01]  /*17b0*/  FMUL.FTZ R16, R16, R14.reuse ;  /* 0x0000000e10107220 */ /* 0x080fe20000410000 */
[----:B------:R-:W-:Y:S01]  /*17c0*/  FFMA.FTZ R92, R17, R14, R92 ;  /* 0x0000000e115c7223 */ /* 0x000fe2000001005c */
[----:B------:R-:W-:Y:S01]  /*17d0*/  FMUL.FTZ R14, R204, R12 ;  /* 0x0000000ccc0e7220 */ /* 0x000fe20000410000 */
[----:B------:R-:W-:Y:S01]  /*17e0*/  FADD.FTZ R158, R158, R202 ;  /* 0x000000ca9e9e7221 */ /* 0x000fe20000010000 */
[----:B------:R1:W5:Y:S01]  /*17f0*/  LDG.E.64 R204, desc[UR6][R6.64] ;  /* 0x0000000606cc7981 */ /* 0x000362000c1e1b00 */
[C---:B0-----:R-:W-:Y:S01]  /*1800*/  FMUL.FTZ R9, R193.reuse, R200 ;  /* 0x000000c8c1097220 */ /* 0x041fe20000410000 */
[C---:B------:R-:W-:Y:S02]  /*1810*/  FMUL.FTZ R13, R193.reuse, R13 ;  /* 0x0000000dc10d7220 */ /* 0x040fe40000410000 */
[----:B------:R0:W5:Y:S01]  /*1820*/  LDG.E.64 R208, desc[UR6][R196.64] ;  /* 0x00000006c4d07981 */ /* 0x000162000c1e1b00 */
[----:B-1----:R-:W-:Y:S01]  /*1830*/  FMUL.FTZ R7, R193, R220 ;  /* 0x000000dcc1077220 */ /* 0x002fe20000410000 */
[----:B------:R-:W-:-:S03]  /*1840*/  FMUL.FTZ R6, R224, R236 ;  /* 0x000000ece0067220 */ /* 0x000fc60000410000 */
[----:B------:R-:W-:Y:S01]  /*1850*/  FFMA.FTZ R97, R7, R236, R97 ;  /* 0x000000ec07617223 */ /* 0x000fe20000010061 */
[----:B------:R-:W-:Y:S01]  /*1860*/  FFMA.FTZ R91, R19, R15, R91 ;  /* 0x0000000f135b7223 */ /* 0x000fe2000001005b */
[----:B------:R-:W-:Y:S01]  /*1870*/  FFMA.FTZ R86, R189, R202, R86 ;  /* 0x000000cabd567223 */ /* 0x000fe20000010056 */
[----:B------:R-:W-:Y:S01]  /*1880*/  FMUL.FTZ R15, R193, R203 ;  /* 0x000000cbc10f7220 */ /* 0x000fe20000410000 */
[--C-:B------:R-:W-:Y:S02]  /*1890*/  HADD2.F32 R202, -RZ, R69.reuse.H0_H0 ;  /* 0x20000045ffca7230 */ /* 0x100fe40000004100 */
[-C--:B------:R-:W-:Y:S01]  /*18a0*/  FMUL.FTZ R8, R226, R217.reuse ;  /* 0x000000d9e2087220 */ /* 0x080fe20000410000 */
[----:B------:R-:W-:Y:S01]  /*18b0*/  FFMA.FTZ R96, R9, R217, R96 ;  /* 0x000000d909607223 */ /* 0x000fe20000010060 */
[----:B------:R-:W-:Y:S02]  /*18c0*/  HADD2.F32 R203, -RZ, R69.H1_H1 ;  /* 0x30000045ffcb7230 */ /* 0x000fe40000004100 */
[----:B------:R-:W-:Y:S01]  /*18d0*/  FFMA.FTZ R93, R15, R12, R93 ;  /* 0x0000000c0f5d7223 */ /* 0x000fe2000001005d */
[----:B------:R-:W-:Y:S01]  /*18e0*/  FMUL.FTZ R12, R193, R11 ;  /* 0x0000000bc10c7220 */ /* 0x000fe20000410000 */
[-C--:B------:R-:W-:Y:S01]  /*18f0*/  FMUL.FTZ R11, R202, R10.reuse ;  /* 0x0000000aca0b7220 */ /* 0x080fe20000410000 */
[----:B------:R-:W-:Y:S01]  /*1900*/  FFMA.FTZ R94, R13, R10, R94 ;  /* 0x0000000a0d5e7223 */ /* 0x000fe2000001005e */
[----:B------:R-:W-:Y:S01]  /*1910*/  FMUL.FTZ R10, R203, R201 ;  /* 0x000000c9cb0a7220 */ /* 0x000fe20000410000 */
[----:B0-----:R-:W-:Y:S01]  /*1920*/  HADD2.F32 R197, -RZ, R72.H0_H0 ;  /* 0x20000048ffc57230 */ /* 0x001fe20000004100 */
[----:B------:R0:W5:Y:S01]  /*1930*/  LDG.E.64 R202, desc[UR6][R4.64] ;  /* 0x0000000604ca7981 */ /* 0x000162000c1e1b00 */
[----:B------:R-:W-:-:S02]  /*1940*/  HADD2.F32 R196, -RZ, R172.H0_H0 ;  /* 0x200000acffc47230 */ /* 0x000fc40000004100 */
[C---:B------:R-:W-:Y:S01]  /*1950*/  FMUL.FTZ R199, R193.reuse, R199 ;  /* 0x000000c7c1c77220 */ /* 0x040fe20000410000 */
[----:B------:R-:W-:Y:S02]  /*1960*/  HADD2.F32 R172, -RZ, R172.H1_H1 ;  /* 0x300000acffac7230 */ /* 0x000fe40000004100 */
[C---:B------:R-:W-:Y:S01]  /*1970*/  FMUL.FTZ R198, R193.reuse, R198 ;  /* 0x000000c6c1c67220 */ /* 0x040fe20000410000 */
[----:B0-----:R-:W-:Y:S01]  /*1980*/  FMUL.FTZ R4, R193, R212 ;  /* 0x000000d4c1047220 */ /* 0x001fe20000410000 */
[----:B------:R-:W-:Y:S02]  /*1990*/  HADD2.F32 R212, -RZ, R72.H1_H1 ;  /* 0x30000048ffd47230 */ /* 0x000fe40000004100 */
[-C--:B------:R-:W-:Y:S01]  /*19a0*/  FFMA.FTZ R100, R199, R196.reuse, R100 ;  /* 0x000000c4c7647223 */ /* 0x080fe20000010064 */
[----:B------:R-:W-:Y:S01]  /*19b0*/  FMUL.FTZ R197, R197, R196 ;  /* 0x000000c4c5c57220 */ /* 0x000fe20000410000 */
[----:B------:R-:W-:Y:S01]  /*19c0*/  FFMA.FTZ R101, R198, R172, R101 ;  /* 0x000000acc6657223 */ /* 0x000fe20000010065 */
[----:B------:R-:W-:-:S02]  /*19d0*/  FFMA.FTZ R95, R12, R201, R95 ;  /* 0x000000c90c5f7223 */ /* 0x000fc4000001005f */
[----:B------:R0:W5:Y:S01]  /*19e0*/  LDG.E.64 R200, desc[UR6][R2.64] ;  /* 0x0000000602c87981 */ /* 0x000162000c1e1b00 */
[----:B------:R-:W-:-:S04]  /*19f0*/  FMUL.FTZ R5, R193, R214 ;  /* 0x000000d6c1057220 */ /* 0x000fc80000410000 */
[----:B------:R-:W-:Y:S01]  /*1a00*/  FFMA.FTZ R98, R5, R243, R98 ;  /* 0x000000f305627223 */ /* 0x000fe20000010062 */
[----:B0-----:R-:W-:-:S05]  /*1a10*/  HADD2.F32 R3, -RZ, R71.H0_H0 ;  /* 0x20000047ff037230 */ /* 0x001fca0000004100 */
[----:B------:R-:W-:Y:S01]  /*1a20*/  FMUL.FTZ R3, R3, R243 ;  /* 0x000000f303037220 */ /* 0x000fe20000410000 */
[----:B--2---:R-:W-:-:S05]  /*1a30*/  FADD.FTZ R249, R249, R217 ;  /* 0x000000d9f9f97221 */ /* 0x004fca0000010000 */
[----:B------:R-:W-:Y:S01]  /*1a40*/  STL [R1+0x88], R249 ;  /* 0x000088f901007387 */ /* 0x000fe20000100800 */
[----:B---3--:R-:W-:Y:S01]  /*1a50*/  FADD.FTZ R248, R248, R236 ;  /* 0x000000ecf8f87221 */ /* 0x008fe20000010000 */
[----:B------:R-:W-:-:S04]  /*1a60*/  FADD.FTZ R247, R247, R243 ;  /* 0x000000f3f7f77221 */ /* 0x000fc80000010000 */
[----:B------:R-:W-:Y:S04]  /*1a70*/  STL [R1+0x8c], R248 ;  /* 0x00008cf801007387 */ /* 0x000fe80000100800 */
[----:B------:R-:W-:Y:S04]  /*1a80*/  STL [R1+0x90], R247 ;  /* 0x000090f701007387 */ /* 0x000fe80000100800 */
[----:B------:R-:W2:Y:S01]  /*1a90*/  LDL.LU R236, [R1+0x68] ;  /* 0x0000680001ec7983 */ /* 0x000ea20000300800 */
[----:B------:R-:W-:-:S03]  /*1aa0*/  FADD.FTZ R229, R229, R240 ;  /* 0x000000f0e5e57221 */ /* 0x000fc60000010000 */
[----:B------:R-:W3:Y:S04]  /*1ab0*/  LDL.LU R217, [R1+0x6c] ;  /* 0x00006c0001d97983 */ /* 0x000ee80000300800 */
[----:B------:R0:W-:Y:S04]  /*1ac0*/  STL [R1+0x94], R229 ;  /* 0x000094e501007387 */ /* 0x0001e80000100800 */
[----:B0-----:R-:W3:Y:S01]  /*1ad0*/  LDL.LU R229, [R1+0x70] ;  /* 0x0000700001e57983 */ /* 0x001ee20000300800 */
[----:B----4-:R-:W-:Y:S01]  /*1ae0*/  FADD.FTZ R246, R246, R196 ;  /* 0x000000c4f6f67221 */ /* 0x010fe20000010000 */
[----:B------:R-:W-:Y:S01]  /*1af0*/  FMUL.FTZ R196, R212, R172 ;  /* 0x000000acd4c47220 */ /* 0x000fe20000410000 */
[----:B------:R-:W-:Y:S01]  /*1b00*/  FADD.FTZ R245, R245, R172 ;  /* 0x000000acf5f57221 */ /* 0x000fe20000010000 */
[--C-:B------:R-:W-:Y:S01]  /*1b10*/  HADD2.F32 R172, -RZ, R173.reuse.H0_H0 ;  /* 0x200000adffac7230 */ /* 0x100fe20000004100 */
[----:B------:R-:W4:Y:S04]  /*1b20*/  LDL.LU R220, [R1+0x74] ;  /* 0x0000740001dc7983 */ /* 0x000f280000300800 */
[----:B------:R-:W-:Y:S01]  /*1b30*/  FADD.FTZ R244, R244, R172 ;  /* 0x000000acf4f47221 */ /* 0x000fe20000010000 */
[----:B------:R-:W-:Y:S04]  /*1b40*/  STL [R1+0x78], R246 ;  /* 0x000078f601007387 */ /* 0x000fe80000100800 */
[----:B------:R-:W-:Y:S04]  /*1b50*/  STL [R1+0x7c], R245 ;  /* 0x00007cf501007387 */ /* 0x000fe80000100800 */
[----:B------:R-:W-:Y:S01]  /*1b60*/  STL [R1+0x80], R244 ;  /* 0x000080f401007387 */ /* 0x000fe20000100800 */
[----:B------:R-:W-:-:S03]  /*1b70*/  HADD2.F32 R173, -RZ, R173.H1_H1 ;  /* 0x300000adffad7230 */ /* 0x000fc60000004100 */
[----:B------:R-:W4:Y:S02]  /*1b80*/  LDL.LU R243, [R1+0x58] ;  /* 0x0000580001f37983 */ /* 0x000f240000300800 */
[----:B------:R-:W-:Y:S02]  /*1b90*/  FADD.FTZ R44, R44, R173 ;  /* 0x000000ad2c2c7221 */ /* 0x000fe40000010000 */
[----:B------:R-:W4:Y:S04]  /*1ba0*/  LDL.LU R224, [R1+0x5c] ;  /* 0x00005c0001e07983 */ /* 0x000f280000300800 */
[----:B------:R-:W4:Y:S04]  /*1bb0*/  LDL.LU R226, [R1+0x60] ;  /* 0x0000600001e27983 */ /* 0x000f280000300800 */
[----:B------:R0:W-:Y:S04]  /*1bc0*/  STL [R1+0x84], R44 ;  /* 0x0000842c01007387 */ /* 0x0001e80000100800 */
[----:B0-----:R-:W4:Y:S01]  /*1bd0*/  LDL.LU R44, [R1+0x64] ;  /* 0x00006400012c7983 */ /* 0x001f220000300800 */
[----:B------:R-:W-:Y:S01]  /*1be0*/  FMUL.FTZ R195, R193, R195 ;  /* 0x000000c3c1c37220 */ /* 0x000fe20000410000 */
[----:B------:R-:W-:-:S03]  /*1bf0*/  HADD2.F32 R212, -RZ, R73.H0_H0 ;  /* 0x20000049ffd47230 */ /* 0x000fc60000004100 */
[-C--:B------:R-:W-:Y:S02]  /*1c00*/  FFMA.FTZ R102, R195, R172.reuse, R102 ;  /* 0x000000acc3667223 */ /* 0x080fe40000010066 */
[----:B------:R-:W-:Y:S01]  /*1c10*/  FMUL.FTZ R172, R212, R172 ;  /* 0x000000acd4ac7220 */ /* 0x000fe20000410000 */
[C---:B------:R-:W-:Y:S01]  /*1c20*/  FMUL.FTZ R212, R193.reuse, R211 ;  /* 0x000000d3c1d47220 */ /* 0x040fe20000410000 */
[----:B------:R-:W-:Y:S02]  /*1c30*/  HADD2.F32 R211, -RZ, R73.H1_H1 ;  /* 0x30000049ffd37230 */ /* 0x000fe40000004100 */
[----:B------:R-:W-:Y:S01]  /*1c40*/  FMUL.FTZ R210, R193, R210 ;  /* 0x000000d2c1d27220 */ /* 0x000fe20000410000 */
[-C--:B------:R-:W-:Y:S02]  /*1c50*/  FFMA.FTZ R103, R212, R173.reuse, R103 ;  /* 0x000000add4677223 */ /* 0x080fe40000010067 */
[----:B------:R-:W-:Y:S01]  /*1c60*/  FMUL.FTZ R211, R211, R173 ;  /* 0x000000add3d37220 */ /* 0x000fe20000410000 */
[----:B------:R-:W-:-:S02]  /*1c70*/  HADD2.F32 R173, -RZ, R174.H0_H0 ;  /* 0x200000aeffad7230 */ /* 0x000fc40000004100 */
[----:B------:R-:W-:-:S03]  /*1c80*/  HADD2.F32 R214, -RZ, R74.H0_H0 ;  /* 0x2000004affd67230 */ /* 0x000fc60000004100 */
[----:B------:R-:W-:Y:S01]  /*1c90*/  FFMA.FTZ R104, R210, R173, R104 ;  /* 0x000000add2687223 */ /* 0x000fe20000010068 */
[----:B------:R-:W-:Y:S02]  /*1ca0*/  HADD2.F32 R174, -RZ, R174.H1_H1 ;  /* 0x300000aeffae7230 */ /* 0x000fe40000004100 */
[----:B------:R-:W-:-:S04]  /*1cb0*/  FMUL.FTZ R215, R193, R215 ;  /* 0x000000d7c1d77220 */ /* 0x000fc80000410000 */
[----:B------:R-:W-:Y:S01]  /*1cc0*/  FFMA.FTZ R105, R215, R174, R105 ;  /* 0x000000aed7697223 */ /* 0x000fe20000010069 */
[----:B------:R-:W-:Y:S02]  /*1cd0*/  HADD2.F32 R2, -RZ, R71.H1_H1 ;  /* 0x30000047ff027230 */ /* 0x000fe40000004100 */
[C---:B------:R-:W-:Y:S01]  /*1ce0*/  FMUL.FTZ R213, R193.reuse, R213 ;  /* 0x000000d5c1d57220 */ /* 0x040fe20000410000 */
[-C--:B------:R-:W-:Y:S02]  /*1cf0*/  FFMA.FTZ R99, R4, R240.reuse, R99 ;  /* 0x000000f004637223 */ /* 0x080fe40000010063 */
[----:B------:R-:W-:Y:S01]  /*1d00*/  FMUL.FTZ R2, R2, R240 ;  /* 0x000000f002027220 */ /* 0x000fe20000410000 */
[C---:B------:R-:W-:Y:S01]  /*1d10*/  FMUL.FTZ R218, R193.reuse, R218 ;  /* 0x000000dac1da7220 */ /* 0x040fe20000410000 */
[C---:B------:R-:W-:Y:S01]  /*1d20*/  FMUL.FTZ R216, R193.reuse, R216 ;  /* 0x000000d8c1d87220 */ /* 0x040fe20000410000 */
[----:B------:R-:W-:Y:S01]  /*1d30*/  FMUL.FTZ R221, R193, R221 ;  /* 0x000000ddc1dd7220 */ /* 0x000fe20000410000 */
[----:B--2---:R-:W-:Y:S01]  /*1d40*/  FADD.FTZ R236, R236, R173 ;  /* 0x000000adecec7221 */ /* 0x004fe20000010000 */
[----:B------:R-:W-:Y:S01]  /*1d50*/  FMUL.FTZ R173, R214, R173 ;  /* 0x000000add6ad7220 */ /* 0x000fe20000410000 */
[----:B------:R-:W-:-:S02]  /*1d60*/  HADD2.F32 R214, -RZ, R74.H1_H1 ;  /* 0x3000004affd67230 */ /* 0x000fc40000004100 */
[----:B---3--:R-:W-:-:S03]  /*1d70*/  FADD.FTZ R217, R217, R174 ;  /* 0x000000aed9d97221 */ /* 0x008fc60000010000 */
[----:B------:R-:W-:Y:S01]  /*1d80*/  FMUL.FTZ R214, R214, R174 ;  /* 0x000000aed6d67220 */ /* 0x000fe20000410000 */
[--C-:B------:R-:W-:Y:S01]  /*1d90*/  HADD2.F32 R174, -RZ, R175.reuse.H0_H0 ;  /* 0x200000afffae7230 */ /* 0x100fe20000004100 */
[----:B------:R-:W-:Y:S01]  /*1da0*/  STL [R1+0x68], R236 ;  /* 0x000068ec01007387 */ /* 0x000fe20000100800 */
[----:B------:R-:W-:-:S03]  /*1db0*/  HADD2.F32 R175, -RZ, R175.H1_H1 ;  /* 0x300000afffaf7230 */ /* 0x000fc60000004100 */
[----:B------:R0:W-:Y:S01]  /*1dc0*/  STL [R1+0x6c], R217 ;  /* 0x00006cd901007387 */ /* 0x0001e20000100800 */
[----:B------:R-:W-:Y:S01]  /*1dd0*/  FADD.FTZ R229, R229, R174 ;  /* 0x000000aee5e57221 */ /* 0x000fe20000010000 */
[----:B------:R-:W-:Y:S01]  /*1de0*/  FFMA.FTZ R106, R213, R174, R106 ;  /* 0x000000aed56a7223 */ /* 0x000fe2000001006a */
[----:B0-----:R-:W-:-:S03]  /*1df0*/  HADD2.F32 R217, -RZ, R75.H0_H0 ;  /* 0x2000004bffd97230 */ /* 0x001fc60000004100 */
[----:B------:R0:W-:Y:S01]  /*1e00*/  STL [R1+0x70], R229 ;  /* 0x000070e501007387 */ /* 0x0001e20000100800 */
[----:B----4-:R-:W-:-:S03]  /*1e10*/  FADD.FTZ R220, R220, R175 ;  /* 0x000000afdcdc7221 */ /* 0x010fc60000010000 */
[----:B------:R-:W2:Y:S01]  /*1e20*/  LDL.LU R240, [R1+0x48] ;  /* 0x0000480001f07983 */ /* 0x000ea20000300800 */
[----:B------:R-:W-:Y:S01]  /*1e30*/  FMUL.FTZ R174, R217, R174 ;  /* 0x000000aed9ae7220 */ /* 0x000fe20000410000 */
[----:B------:R-:W-:Y:S02]  /*1e40*/  HADD2.F32 R217, -RZ, R75.H1_H1 ;  /* 0x3000004bffd97230 */ /* 0x000fe40000004100 */
[-C--:B------:R-:W-:Y:S01]  /*1e50*/  FFMA.FTZ R107, R218, R175.reuse, R107 ;  /* 0x000000afda6b7223 */ /* 0x080fe2000001006b */
[----:B------:R-:W3:Y:S02]  /*1e60*/  LDL.LU R236, [R1+0x4c] ;  /* 0x00004c0001ec7983 */ /* 0x000ee40000300800 */
[----:B------:R-:W-:Y:S02]  /*1e70*/  FMUL.FTZ R217, R217, R175 ;  /* 0x000000afd9d97220 */ /* 0x000fe40000410000 */
[----:B0-----:R-:W4:Y:S01]  /*1e80*/  LDL.LU R229, [R1+0x50] ;  /* 0x0000500001e57983 */ /* 0x001f220000300800 */
[----:B------:R-:W-:-:S03]  /*1e90*/  HADD2.F32 R175, -RZ, R176.H0_H0 ;  /* 0x200000b0ffaf7230 */ /* 0x000fc60000004100 */
[----:B------:R0:W-:Y:S02]  /*1ea0*/  STL [R1+0x74], R220 ;  /* 0x000074dc01007387 */ /* 0x0001e40000100800 */
[----:B------:R-:W-:Y:S01]  /*1eb0*/  FADD.FTZ R243, R243, R175 ;  /* 0x000000aff3f37221 */ /* 0x000fe20000010000 */
[----:B------:R-:W-:Y:S01]  /*1ec0*/  FFMA.FTZ R108, R216, R175, R108 ;  /* 0x000000afd86c7223 */ /* 0x000fe2000001006c */
[----:B------:R-:W-:Y:S02]  /*1ed0*/  HADD2.F32 R176, -RZ, R176.H1_H1 ;  /* 0x300000b0ffb07230 */ /* 0x000fe40000004100 */
[----:B0-----:R-:W-:-:S05]  /*1ee0*/  HADD2.F32 R220, -RZ, R76.H0_H0 ;  /* 0x2000004cffdc7230 */ /* 0x001fca0000004100 */
[----:B------:R-:W-:Y:S01]  /*1ef0*/  FMUL.FTZ R175, R220, R175 ;  /* 0x000000afdcaf7220 */ /* 0x000fe20000410000 */
[----:B------:R-:W-:Y:S02]  /*1f00*/  HADD2.F32 R220, -RZ, R76.H1_H1 ;  /* 0x3000004cffdc7230 */ /* 0x000fe40000004100 */
[----:B------:R-:W-:Y:S01]  /*1f10*/  FADD.FTZ R224, R224, R176 ;  /* 0x000000b0e0e07221 */ /* 0x000fe20000010000 */
[-C--:B------:R-:W-:Y:S02]  /*1f20*/  FFMA.FTZ R109, R221, R176.reuse, R109 ;  /* 0x000000b0dd6d7223 */ /* 0x080fe4000001006d */
[----:B------:R-:W-:Y:S01]  /*1f30*/  FMUL.FTZ R220, R220, R176 ;  /* 0x000000b0dcdc7220 */ /* 0x000fe20000410000 */
[--C-:B------:R-:W-:Y:S02]  /*1f40*/  HADD2.F32 R176, -RZ, R177.reuse.H0_H0 ;  /* 0x200000b1ffb07230 */ /* 0x100fe40000004100 */
[----:B------:R-:W-:-:S03]  /*1f50*/  HADD2.F32 R177, -RZ, R177.H1_H1 ;  /* 0x300000b1ffb17230 */ /* 0x000fc60000004100 */
[----:B------:R-:W-:Y:S02]  /*1f60*/  FADD.FTZ R226, R226, R176 ;  /* 0x000000b0e2e27221 */ /* 0x000fe40000010000 */
[----:B------:R-:W-:Y:S01]  /*1f70*/  FADD.FTZ R44, R44, R177 ;  /* 0x000000b12c2c7221 */ /* 0x000fe20000010000 */
[----:B------:R-:W-:Y:S04]  /*1f80*/  STL [R1+0x58], R243 ;  /* 0x000058f301007387 */ /* 0x000fe80000100800 */
[----:B------:R-:W-:Y:S04]  /*1f90*/  STL [R1+0x5c], R224 ;  /* 0x00005ce001007387 */ /* 0x000fe80000100800 */
[----:B------:R-:W-:Y:S04]  /*1fa0*/  STL [R1+0x60], R226 ;  /* 0x000060e201007387 */ /* 0x000fe80000100800 */
[----:B------:R0:W-:Y:S04]  /*1fb0*/  STL [R1+0x64], R44 ;  /* 0x0000642c01007387 */ /* 0x0001e80000100800 */
[----:B0-----:R-:W4:Y:S01]  /*1fc0*/  LDL.LU R44, [R1+0x54] ;  /* 0x00005400012c7983 */ /* 0x001f220000300800 */
[----:B------:R-:W-:Y:S01]  /*1fd0*/  FMUL.FTZ R219, R193, R219 ;  /* 0x000000dbc1db7220 */ /* 0x000fe20000410000 */
[----:B------:R-:W-:-:S02]  /*1fe0*/  HADD2.F32 R224, -RZ, R77.H0_H0 ;  /* 0x2000004dffe07230 */ /* 0x000fc40000004100 */
[----:B------:R-:W-:Y:S01]  /*1ff0*/  FMUL.FTZ R222, R193, R222 ;  /* 0x000000dec1de7220 */ /* 0x000fe20000410000 */
[----:B------:R-:W-:Y:S02]  /*2000*/  HADD2.F32 R226, -RZ, R78.H0_H0 ;  /* 0x2000004effe27230 */ /* 0x000fe40000004100 */
[-C--:B------:R-:W-:Y:S01]  /*2010*/  FFMA.FTZ R110, R219, R176.reuse, R110 ;  /* 0x000000b0db6e7223 */ /* 0x080fe2000001006e */
[----:B------:R-:W4:Y:S01]  /*2020*/  LDL.LU R243, [R1+0x38] ;  /* 0x0000380001f37983 */ /* 0x000f220000300800 */
[----:B------:R-:W-:Y:S01]  /*2030*/  FMUL.FTZ R176, R224, R176 ;  /* 0x000000b0e0b07220 */ /* 0x000fe20000410000 */
[C---:B------:R-:W-:Y:S01]  /*2040*/  FMUL.FTZ R224, R193.reuse, R223 ;  /* 0x000000dfc1e07220 */ /* 0x040fe20000410000 */
[----:B------:R-:W-:Y:S02]  /*2050*/  HADD2.F32 R223, -RZ, R77.H1_H1 ;  /* 0x3000004dffdf7230 */ /* 0x000fe40000004100 */
[----:B------:R-:W-:Y:S01]  /*2060*/  FMUL.FTZ R227, R193, R227 ;  /* 0x000000e3c1e37220 */ /* 0x000fe20000410000 */
[----:B------:R-:W4:Y:S01]  /*2070*/  LDL.LU R249, [R1+0x8] ;  /* 0x0000080001f97983 */ /* 0x000f220000300800 */
[-C--:B------:R-:W-:Y:S01]  /*2080*/  FFMA.FTZ R111, R224, R177.reuse, R111 ;  /* 0x000000b1e06f7223 */ /* 0x080fe2000001006f */
[----:B------:R-:W-:Y:S01]  /*2090*/  FMUL.FTZ R223, R223, R177 ;  /* 0x000000b1dfdf7220 */ /* 0x000fe20000410000 */
[----:B------:R-:W-:-:S02]  /*20a0*/  HADD2.F32 R177, -RZ, R178.H0_H0 ;  /* 0x200000b2ffb17230 */ /* 0x000fc40000004100 */
[----:B------:R-:W-:-:S03]  /*20b0*/  HADD2.F32 R178, -RZ, R178.H1_H1 ;  /* 0x300000b2ffb27230 */ /* 0x000fc60000004100 */
[----:B------:R-:W-:Y:S02]  /*20c0*/  FFMA.FTZ R112, R222, R177, R112 ;  /* 0x000000b1de707223 */ /* 0x000fe40000010070 */
[----:B------:R-:W-:Y:S01]  /*20d0*/  FFMA.FTZ R113, R227, R178, R113 ;  /* 0x000000b2e3717223 */ /* 0x000fe20000010071 */
[----:B------:R-:W-:Y:S01]  /*20e0*/  FMUL.FTZ R225, R193, R225 ;  /* 0x000000e1c1e17220 */ /* 0x000fe20000410000 */
[----:B--2---:R-:W-:Y:S01]  /*20f0*/  FADD.FTZ R240, R240, R177 ;  /* 0x000000b1f0f07221 */ /* 0x004fe20000010000 */
[----:B------:R-:W-:Y:S01]  /*2100*/  FMUL.FTZ R177, R226, R177 ;  /* 0x000000b1e2b17220 */ /* 0x000fe20000410000 */
[----:B------:R-:W-:Y:S02]  /*2110*/  HADD2.F32 R226, -RZ, R78.H1_H1 ;  /* 0x3000004effe27230 */ /* 0x000fe40000004100 */
[----:B---3--:R-:W-:-:S03]  /*2120*/  FADD.FTZ R236, R236, R178 ;  /* 0x000000b2ecec7221 */ /* 0x008fc60000010000 */
[----:B------:R-:W-:Y:S01]  /*2130*/  FMUL.FTZ R226, R226, R178 ;  /* 0x000000b2e2e27220 */ /* 0x000fe20000410000 */
[----:B------:R-:W-:Y:S01]  /*2140*/  HADD2.F32 R178, -RZ, R179.H0_H0 ;  /* 0x200000b3ffb27230 */ /* 0x000fe20000004100 */
[----:B------:R0:W-:Y:S04]  /*2150*/  STL [R1+0x48], R240 ;  /* 0x000048f001007387 */ /* 0x0001e80000100800 */
[----:B----4-:R-:W-:Y:S01]  /*2160*/  FADD.FTZ R229, R229, R178 ;  /* 0x000000b2e5e57221 */ /* 0x010fe20000010000 */
[----:B------:R-:W-:Y:S04]  /*2170*/  STL [R1+0x4c], R236 ;  /* 0x00004cec01007387 */ /* 0x000fe80000100800 */
[----:B------:R1:W-:Y:S01]  /*2180*/  STL [R1+0x50], R229 ;  /* 0x000050e501007387 */ /* 0x0003e20000100800 */
[----:B0-----:R-:W-:-:S02]  /*2190*/  HADD2.F32 R240, -RZ, R79.H0_H0 ;  /* 0x2000004ffff07230 */ /* 0x001fc40000004100 */
[-C--:B------:R-:W-:Y:S01]  /*21a0*/  FFMA.FTZ R114, R225, R178.reuse, R114 ;  /* 0x000000b2e1727223 */ /* 0x080fe20000010072 */
[----:B------:R-:W2:Y:S01]  /*21b0*/  LDL.LU R248, [R1+0x3c] ;  /* 0x00003c0001f87983 */ /* 0x000ea20000300800 */
[----:B-1----:R-:W-:Y:S01]  /*21c0*/  FADD.FTZ R229, RZ, R192 ;  /* 0x000000c0ffe57221 */ /* 0x002fe20000010000 */
[----:B------:R-:W-:Y:S02]  /*21d0*/  FMUL.FTZ R178, R240, R178 ;  /* 0x000000b2f0b27220 */ /* 0x000fe40000410000 */
[----:B------:R-:W3:Y:S01]  /*21e0*/  LDL.LU R247, [R1+0xc] ;  /* 0x00000c0001f77983 */ /* 0x000ee20000300800 */
[----:B------:R-:W-:-:S03]  /*21f0*/  FADD.FTZ R229, R190, R229 ;  /* 0x000000e5bee57221 */ /* 0x000fc60000010000 */
[----:B------:R-:W4:Y:S01]  /*2200*/  LDL.LU R244, [R1+0x40] ;  /* 0x0000400001f47983 */ /* 0x000f220000300800 */
[----:B------:R-:W-:Y:S01]  /*2210*/  FADD.FTZ R240, R188, R229 ;  /* 0x000000e5bcf07221 */ /* 0x000fe20000010000 */
[----:B------:R-:W-:-:S05]  /*2220*/  HADD2.F32 R229, -RZ, R179.H1_H1 ;  /* 0x300000b3ffe57230 */ /* 0x000fca0000004100 */
[----:B------:R-:W-:-:S05]  /*2230*/  FADD.FTZ R44, R44, R229 ;  /* 0x000000e52c2c7221 */ /* 0x000fca0000010000 */
[----:B------:R0:W-:Y:S04]  /*2240*/  STL [R1+0x54], R44 ;  /* 0x0000542c01007387 */ /* 0x0001e80000100800 */
[----:B------:R-:W4:Y:S04]  /*2250*/  LDL.LU R245, [R1+0x10] ;  /* 0x0000100001f57983 */ /* 0x000f280000300800 */
[----:B------:R-:W4:Y:S04]  /*2260*/  LDL.LU R246, [R1+0x44] ;  /* 0x0000440001f67983 */ /* 0x000f280000300800 */
[----:B0-----:R-:W4:Y:S01]  /*2270*/  LDL.LU R44, [R1+0x14] ;  /* 0x00001400012c7983 */ /* 0x001f220000300800 */
[----:B------:R-:W-:-:S04]  /*2280*/  FFMA.FTZ R236, R0, R192, RZ ;  /* 0x000000c000ec7223 */ /* 0x000fc800000100ff */
[----:B------:R-:W-:-:S04]  /*2290*/  FFMA.FTZ R236, R191, R190, R236 ;  /* 0x000000bebfec7223 */ /* 0x000fc800000100ec */
[----:B------:R-:W-:Y:S01]  /*22a0*/  FFMA.FTZ R236, R189, R188, R236 ;  /* 0x000000bcbdec7223 */ /* 0x000fe200000100ec */
[----:B------:R-:W-:-:S03]  /*22b0*/  FADD.FTZ R179, R186, R240 ;  /* 0x000000f0bab37221 */ /* 0x000fc60000010000 */
[----:B------:R-:W-:Y:S01]  /*22c0*/  FFMA.FTZ R236, R187, R186, R236 ;  /* 0x000000babbec7223 */ /* 0x000fe200000100ec */
[----:B------:R-:W-:Y:S01]  /*22d0*/  FADD.FTZ R179, R184, R179 ;  /* 0x000000b3b8b37221 */ /* 0x000fe20000010000 */
[----:B------:R-:W-:Y:S02]  /*22e0*/  FMUL.FTZ R230, R193, R230 ;  /* 0x000000e6c1e67220 */ /* 0x000fe40000410000 */
[----:B------:R-:W-:Y:S01]  /*22f0*/  FFMA.FTZ R236, R185, R184, R236 ;  /* 0x000000b8b9ec7223 */ /* 0x000fe200000100ec */
[----:B------:R-:W-:Y:S02]  /*2300*/  HADD2.F32 R240, -RZ, R79.H1_H1 ;  /* 0x3000004ffff07230 */ /* 0x000fe40000004100 */
[----:B------:R-:W-:Y:S01]  /*2310*/  FADD.FTZ R179, R22, R179 ;  /* 0x000000b316b37221 */ /* 0x000fe20000010000 */
[----:B------:R-:W-:Y:S01]  /*2320*/  FFMA.FTZ R236, R23, R22, R236 ;  /* 0x0000001617ec7223 */ /* 0x000fe200000100ec */
[-C--:B------:R-:W-:Y:S01]  /*2330*/  FFMA.FTZ R115, R230, R229.reuse, R115 ;  /* 0x000000e5e6737223 */ /* 0x080fe20000010073 */
[----:B------:R-:W-:-:S02]  /*2340*/  FMUL.FTZ R229, R240, R229 ;  /* 0x000000e5f0e57220 */ /* 0x000fc40000410000 */
[----:B------:R-:W-:Y:S01]  /*2350*/  FFMA.FTZ R240, R21, R20, R236 ;  /* 0x0000001415f07223 */ /* 0x000fe200000100ec */
[----:B------:R-:W-:Y:S01]  /*2360*/  FADD.FTZ R236, R20, R179 ;  /* 0x000000b314ec7221 */ /* 0x000fe20000010000 */
[----:B------:R-:W-:Y:S02]  /*2370*/  HADD2.F32 R179, -RZ, R180.H0_H0 ;  /* 0x200000b4ffb37230 */ /* 0x000fe40000004100 */
[----:B------:R-:W-:Y:S01]  /*2380*/  FFMA.FTZ R240, R19, R18, R240 ;  /* 0x0000001213f07223 */ /* 0x000fe200000100f0 */
[----:B------:R-:W-:Y:S02]  /*2390*/  FADD.FTZ R236, R18, R236 ;  /* 0x000000ec12ec7221 */ /* 0x000fe40000010000 */
[----:B------:R-:W-:Y:S01]  /*23a0*/  FADD.FTZ R243, R243, R179 ;  /* 0x000000b3f3f37221 */ /* 0x000fe20000010000 */
[----:B------:R-:W-:Y:S01]  /*23b0*/  FFMA.FTZ R240, R17, R16, R240 ;  /* 0x0000001011f07223 */ /* 0x000fe200000100f0 */
[----:B------:R-:W-:Y:S01]  /*23c0*/  FADD.FTZ R236, R16, R236 ;  /* 0x000000ec10ec7221 */ /* 0x000fe20000010000 */
[----:B------:R-:W-:-:S02]  /*23d0*/  FMUL.FTZ R228, R193, R228 ;  /* 0x000000e4c1e47220 */ /* 0x000fc40000410000 */
[----:B------:R0:W-:Y:S01]  /*23e0*/  STL [R1+0x38], R243 ;  /* 0x000038f301007387 */ /* 0x0001e20000100800 */
[----:B------:R-:W-:Y:S01]  /*23f0*/  FFMA.FTZ R240, R15, R14, R240 ;  /* 0x0000000e0ff07223 */ /* 0x000fe200000100f0 */
[----:B------:R-:W-:Y:S01]  /*2400*/  FADD.FTZ R236, R14, R236 ;  /* 0x000000ec0eec7221 */ /* 0x000fe20000010000 */
[----:B------:R-:W-:Y:S02]  /*2410*/  FFMA.FTZ R249, R228, R179, R249 ;  /* 0x000000b3e4f97223 */ /* 0x000fe400000100f9 */
[----:B------:R-:W-:Y:S01]  /*2420*/  FFMA.FTZ R240, R13, R11, R240 ;  /* 0x0000000b0df07223 */ /* 0x000fe200000100f0 */
[----:B0-----:R-:W-:-:S03]  /*2430*/  HADD2.F32 R243, -RZ, R80.H0_H0 ;  /* 0x20000050fff37230 */ /* 0x001fc60000004100 */
[----:B------:R-:W-:Y:S02]  /*2440*/  FFMA.FTZ R240, R12, R10, R240 ;  /* 0x0000000a0cf07223 */ /* 0x000fe400000100f0 */
[----:B------:R-:W-:Y:S01]  /*2450*/  FMUL.FTZ R179, R243, R179 ;  /* 0x000000b3f3b37220 */ /* 0x000fe20000410000 */
[----:B------:R-:W-:Y:S01]  /*2460*/  FADD.FTZ R243, R11, R236 ;  /* 0x000000ec0bf37221 */ /* 0x000fe20000010000 */
[----:B------:R-:W-:-:S03]  /*2470*/  HADD2.F32 R236, -RZ, R180.H1_H1 ;  /* 0x300000b4ffec7230 */ /* 0x000fc60000004100 */
[----:B------:R-:W-:Y:S01]  /*2480*/  FADD.FTZ R180, R10, R243 ;  /* 0x000000f30ab47221 */ /* 0x000fe20000010000 */
[----:B------:R-:W-:Y:S01]  /*2490*/  FFMA.FTZ R240, R9, R8, R240 ;  /* 0x0000000809f07223 */ /* 0x000fe200000100f0 */
[----:B------:R-:W-:Y:S02]  /*24a0*/  FMUL.FTZ R237, R193, R237 ;  /* 0x000000edc1ed7220 */ /* 0x000fe40000410000 */
[----:B------:R-:W-:Y:S01]  /*24b0*/  FADD.FTZ R180, R8, R180 ;  /* 0x000000b408b47221 */ /* 0x000fe20000010000 */
[----:B------:R-:W-:Y:S02]  /*24c0*/  HADD2.F32 R243, -RZ, R80.H1_H1 ;  /* 0x30000050fff37230 */ /* 0x000fe40000004100 */
[----:B------:R-:W-:Y:S01]  /*24d0*/  FFMA.FTZ R240, R7, R6, R240 ;  /* 0x0000000607f07223 */ /* 0x000fe200000100f0 */
[----:B------:R-:W-:-:S03]  /*24e0*/  FADD.FTZ R180, R6, R180 ;  /* 0x000000b406b47221 */ /* 0x000fc60000010000 */
[----:B------:R-:W-:Y:S01]  /*24f0*/  FFMA.FTZ R240, R5, R3, R240 ;  /* 0x0000000305f07223 */ /* 0x000fe200000100f0 */
[----:B------:R-:W-:-:S03]  /*2500*/  FMUL.FTZ R235, R193, R235 ;  /* 0x000000ebc1eb7220 */ /* 0x000fc60000410000 */
[----:B------:R-:W-:Y:S01]  /*2510*/  FFMA.FTZ R240, R4, R2, R240 ;  /* 0x0000000204f07223 */ /* 0x000fe200000100f0 */
[----:B------:R-:W-:Y:S03]  /*2520*/  STL [R1+0x8], R249 ;  /* 0x000008f901007387 */ /* 0x000fe60000100800 */
[----:B------:R-:W-:-:S04]  /*2530*/  FFMA.FTZ R240, R199, R197, R240 ;  /* 0x000000c5c7f07223 */ /* 0x000fc800000100f0 */
[----:B------:R-:W-:Y:S01]  /*2540*/  FFMA.FTZ R240, R198, R196, R240 ;  /* 0x000000c4c6f07223 */ /* 0x000fe200000100f0 */
[----:B--2---:R-:W-:Y:S01]  /*2550*/  FADD.FTZ R248, R248, R236 ;  /* 0x000000ecf8f87221 */ /* 0x004fe20000010000 */
[-C--:B---3--:R-:W-:Y:S01]  /*2560*/  FFMA.FTZ R247, R237, R236.reuse, R247 ;  /* 0x000000ecedf77223 */ /* 0x088fe200000100f7 */
[----:B------:R-:W-:Y:S01]  /*2570*/  FMUL.FTZ R236, R243, R236 ;  /* 0x000000ecf3ec7220 */ /* 0x000fe20000410000 */
[----:B------:R-:W-:Y:S01]  /*2580*/  FADD.FTZ R243, R3, R180 ;  /* 0x000000b403f37221 */ /* 0x000fe20000010000 */
[----:B------:R-:W-:Y:S01]  /*2590*/  HADD2.F32 R180, -RZ, R181.H0_H0 ;  /* 0x200000b5ffb47230 */ /* 0x000fe20000004100 */
[----:B------:R-:W-:Y:S04]  /*25a0*/  STL [R1+0x3c], R248 ;  /* 0x00003cf801007387 */ /* 0x000fe80000100800 */
[----:B----4-:R-:W-:Y:S01]  /*25b0*/  FADD.FTZ R244, R244, R180 ;  /* 0x000000b4f4f47221 */ /* 0x010fe20000010000 */
[----:B------:R-:W-:Y:S04]  /*25c0*/  STL [R1+0xc], R247 ;  /* 0x00000cf701007387 */ /* 0x000fe80000100800 */
[----:B------:R0:W-:Y:S02]  /*25d0*/  STL [R1+0x40], R244 ;  /* 0x000040f401007387 */ /* 0x0001e40000100800 */
[----:B0-----:R-:W-:-:S02]  /*25e0*/  HADD2.F32 R244, -RZ, R81.H0_H0 ;  /* 0x20000051fff47230 */ /* 0x001fc40000004100 */
[----:B------:R-:W-:-:S03]  /*25f0*/  FFMA.FTZ R245, R235, R180, R245 ;  /* 0x000000b4ebf57223 */ /* 0x000fc600000100f5 */
[----:B------:R-:W-:Y:S02]  /*2600*/  FMUL.FTZ R180, R244, R180 ;  /* 0x000000b4f4b47220 */ /* 0x000fe40000410000 */
[----:B------:R0:W-:Y:S04]  /*2610*/  STL [R1+0x10], R245 ;  /* 0x000010f501007387 */ /* 0x0001e80000100800 */
[----:B------:R-:W2:Y:S01]  /*2620*/  LDL.LU R244, [R1+0x28] ;  /* 0x0000280001f47983 */ /* 0x000ea20000300800 */
[----:B0-----:R-:W-:Y:S01]  /*2630*/  FFMA.FTZ R245, R195, R172, R240 ;  /* 0x000000acc3f57223 */ /* 0x001fe200000100f0 */
[----:B------:R-:W-:Y:S02]  /*2640*/  HADD2.F32 R240, -RZ, R181.H1_H1 ;  /* 0x300000b5fff07230 */ /* 0x000fe40000004100 */
[----:B------:R-:W-:-:S03]  /*2650*/  FMUL.FTZ R181, R193, R238 ;  /* 0x000000eec1b57220 */ /* 0x000fc60000410000 */
[----:B------:R-:W-:Y:S01]  /*2660*/  FADD.FTZ R246, R246, R240 ;  /* 0x000000f0f6f67221 */ /* 0x000fe20000010000 */
[----:B------:R-:W-:-:S04]  /*2670*/  FFMA.FTZ R44, R181, R240, R44 ;  /* 0x000000f0b52c7223 */ /* 0x000fc8000001002c */
[----:B------:R-:W-:Y:S04]  /*2680*/  STL [R1+0x44], R246 ;  /* 0x000044f601007387 */ /* 0x000fe80000100800 */
[----:B------:R0:W-:Y:S04]  /*2690*/  STL [R1+0x14], R44 ;  /* 0x0000142c01007387 */ /* 0x0001e80000100800 */
[----:B0-----:R-:W3:Y:S04]  /*26a0*/  LDL.LU R44, [R1+0x18] ;  /* 0x00001800012c7983 */ /* 0x001ee80000300800 */
[----:B------:R-:W4:Y:S04]  /*26b0*/  LDL.LU R252, [R1+0x2c] ;  /* 0x00002c0001fc7983 */ /* 0x000f280000300800 */
[----:B------:R-:W4:Y:S04]  /*26c0*/  LDL.LU R251, [R1+0x1c] ;  /* 0x00001c0001fb7983 */ /* 0x000f280000300800 */
[----:B------:R-:W4:Y:S04]  /*26d0*/  LDL.LU R246, [R1+0x30] ;  /* 0x0000300001f67983 */ /* 0x000f280000300800 */
[----:B------:R-:W4:Y:S04]  /*26e0*/  LDL.LU R247, [R1+0x20] ;  /* 0x0000200001f77983 */ /* 0x000f280000300800 */
[----:B------:R-:W4:Y:S04]  /*26f0*/  LDL.LU R249, [R1+0x34] ;  /* 0x0000340001f97983 */ /* 0x000f280000300800 */
[----:B------:R-:W4:Y:S01]  /*2700*/  LDL.LU R248, [R1+0x24] ;  /* 0x0000240001f87983 */ /* 0x000f220000300800 */
        /* <DEDUP_REMOVED lines=9> */
[----:B------:R-:W-:Y:S02]  /*27a0*/  HADD2.F32 R238, -RZ, R81.H1_H1 ;  /* 0x30000051ffee7230 */ /* 0x000fe40000004100 */
[----:B------:R-:W-:Y:S01]  /*27b0*/  FADD.FTZ R243, R174, R243 ;  /* 0x000000f3aef37221 */ /* 0x000fe20000010000 */
[----:B------:R-:W-:-:S03]  /*27c0*/  FFMA.FTZ R245, R215, R214, R245 ;  /* 0x000000d6d7f57223 */ /* 0x000fc600000100f5 */
[----:B------:R-:W-:Y:S01]  /*27d0*/  FADD.FTZ R243, R217, R243 ;  /* 0x000000f3d9f37221 */ /* 0x000fe20000010000 */
[----:B------:R-:W-:Y:S01]  /*27e0*/  FMUL.FTZ R238, R238, R240 ;  /* 0x000000f0eeee7220 */ /* 0x000fe20000410000 */
[----:B------:R-:W-:Y:S02]  /*27f0*/  HADD2.F32 R240, -RZ, R182.H0_H0 ;  /* 0x200000b6fff07230 */ /* 0x000fe40000004100 */
[----:B------:R-:W-:Y:S01]  /*2800*/  FFMA.FTZ R245, R213, R174, R245 ;  /* 0x000000aed5f57223 */ /* 0x000fe200000100f5 */
[----:B------:R-:W-:-:S03]  /*2810*/  FADD.FTZ R243, R175, R243 ;  /* 0x000000f3aff37221 */ /* 0x000fc60000010000 */
[----:B------:R-:W-:Y:S01]  /*2820*/  FFMA.FTZ R245, R218, R217, R245 ;  /* 0x000000d9daf57223 */ /* 0x000fe200000100f5 */
[----:B------:R-:W-:Y:S01]  /*2830*/  FADD.FTZ R243, R243, R220 ;  /* 0x000000dcf3f37221 */ /* 0x000fe20000010000 */
[----:B------:R-:W-:Y:S02]  /*2840*/  FMUL.FTZ R239, R193, R239 ;  /* 0x000000efc1ef7220 */ /* 0x000fe40000410000 */
        /* <DEDUP_REMOVED lines=9> */
[----:B------:R-:W-:-:S03]  /*28e0*/  FMUL.FTZ R242, R193, R242 ;  /* 0x000000f2c1f27220 */ /* 0x000fc60000410000 */
[----:B------:R-:W-:-:S04]  /*28f0*/  FFMA.FTZ R245, R227, R226, R245 ;  /* 0x000000e2e3f57223 */ /* 0x000fc800000100f5 */
[----:B------:R-:W-:Y:S01]  /*2900*/  FFMA.FTZ R245, R225, R178, R245 ;  /* 0x000000b2e1f57223 */ /* 0x000fe200000100f5 */
[----:B------:R-:W-:-:S03]  /*2910*/  FMUL.FTZ R250, R193, R250 ;  /* 0x000000fac1fa7220 */ /* 0x000fc60000410000 */
[----:B------:R-:W-:-:S04]  /*2920*/  FFMA.FTZ R245, R230, R229, R245 ;  /* 0x000000e5e6f57223 */ /* 0x000fc800000100f5 */
[----:B------:R-:W-:-:S04]  /*2930*/  FFMA.FTZ R245, R228, R179, R245 ;  /* 0x000000b3e4f57223 */ /* 0x000fc800000100f5 */
[----:B------:R-:W-:-:S04]  /*2940*/  FFMA.FTZ R245, R237, R236, R245 ;  /* 0x000000ecedf57223 */ /* 0x000fc800000100f5 */
[----:B------:R-:W-:Y:S01]  /*2950*/  FFMA.FTZ R245, R235, R180, R245 ;  /* 0x000000b4ebf57223 */ /* 0x000fe200000100f5 */
[----:B--2---:R-:W-:-:S05]  /*2960*/  FADD.FTZ R244, R244, R240 ;  /* 0x000000f0f4f47221 */ /* 0x004fca0000010000 */
[----:B------:R0:W-:Y:S02]  /*2970*/  STL [R1+0x28], R244 ;  /* 0x000028f401007387 */ /* 0x0001e40000100800 */
[----:B0-----:R-:W-:Y:S02]  /*2980*/  HADD2.F32 R244, -RZ, R82.H0_H0 ;  /* 0x20000052fff47230 */ /* 0x001fe40000004100 */
[----:B---3--:R-:W-:-:S03]  /*2990*/  FFMA.FTZ R44, R239, R240, R44 ;  /* 0x000000f0ef2c7223 */ /* 0x008fc6000001002c */
[----:B------:R-:W-:Y:S01]  /*29a0*/  FMUL.FTZ R240, R244, R240 ;  /* 0x000000f0f4f07220 */ /* 0x000fe20000410000 */
[----:B------:R-:W-:Y:S02]  /*29b0*/  HADD2.F32 R244, -RZ, R182.H1_H1 ;  /* 0x300000b6fff47230 */ /* 0x000fe40000004100 */
[----:B------:R-:W-:Y:S01]  /*29c0*/  FMUL.FTZ R182, R193, R241 ;  /* 0x000000f1c1b67220 */ /* 0x000fe20000410000 */
[----:B------:R-:W-:Y:S02]  /*29d0*/  HADD2.F32 R241, -RZ, R82.H1_H1 ;  /* 0x30000052fff17230 */ /* 0x000fe40000004100 */
[----:B----4-:R-:W-:Y:S01]  /*29e0*/  FADD.FTZ R252, R252, R244 ;  /* 0x000000f4fcfc7221 */ /* 0x010fe20000010000 */
[-C--:B------:R-:W-:Y:S02]  /*29f0*/  FFMA.FTZ R251, R182, R244.reuse, R251 ;  /* 0x000000f4b6fb7223 */ /* 0x080fe400000100fb */
[----:B------:R-:W-:Y:S01]  /*2a00*/  FMUL.FTZ R241, R241, R244 ;  /* 0x000000f4f1f17220 */ /* 0x000fe20000410000 */
[----:B------:R-:W-:Y:S01]  /*2a10*/  FADD.FTZ R244, R243, R178 ;  /* 0x000000b2f3f47221 */ /* 0x000fe20000010000 */
[--C-:B------:R-:W-:Y:S01]  /*2a20*/  HADD2.F32 R243, -RZ, R183.reuse.H0_H0 ;  /* 0x200000b7fff37230 */ /* 0x100fe20000004100 */
[----:B------:R0:W-:Y:S04]  /*2a30*/  STL [R1+0x18], R44 ;  /* 0x0000182c01007387 */ /* 0x0001e80000100800 */
[----:B------:R-:W-:Y:S01]  /*2a40*/  FADD.FTZ R246, R246, R243 ;  /* 0x000000f3f6f67221 */ /* 0x000fe20000010000 */
[----:B------:R-:W-:Y:S01]  /*2a50*/  FFMA.FTZ R247, R242, R243, R247 ;  /* 0x000000f3f2f77223 */ /* 0x000fe200000100f7 */
[----:B------:R-:W-:Y:S01]  /*2a60*/  FADD.FTZ R244, R244, R229 ;  /* 0x000000e5f4f47221 */ /* 0x000fe20000010000 */
[----:B0-----:R0:W5:Y:S04]  /*2a70*/  LDL.LU R44, [R1+0xb8] ;  /* 0x0000b800012c7983 */ /* 0x0011680000300800 */
[----:B------:R-:W-:Y:S04]  /*2a80*/  STL [R1+0x2c], R252 ;  /* 0x00002cfc01007387 */ /* 0x000fe80000100800 */
[----:B------:R-:W-:Y:S04]  /*2a90*/  STL [R1+0x1c], R251 ;  /* 0x00001cfb01007387 */ /* 0x000fe80000100800 */
[----:B------:R-:W-:Y:S04]  /*2aa0*/  STL [R1+0x30], R246 ;  /* 0x000030f601007387 */ /* 0x000fe80000100800 */
[----:B------:R1:W-:Y:S01]  /*2ab0*/  STL [R1+0x20], R247 ;  /* 0x000020f701007387 */ /* 0x0003e20000100800 */
[----:B------:R-:W-:Y:S01]  /*2ac0*/  FADD.FTZ R244, R244, R179 ;  /* 0x000000b3f4f47221 */ /* 0x000fe20000010000 */
[----:B-1----:R-:W-:-:S03]  /*2ad0*/  HADD2.F32 R247, -RZ, R183.H1_H1 ;  /* 0x300000b7fff77230 */ /* 0x002fc60000004100 */
[----:B------:R-:W-:Y:S02]  /*2ae0*/  FADD.FTZ R244, R244, R236 ;  /* 0x000000ecf4f47221 */ /* 0x000fe40000010000 */
[----:B------:R-:W-:Y:S01]  /*2af0*/  FADD.FTZ R249, R249, R247 ;  /* 0x000000f7f9f97221 */ /* 0x000fe20000010000 */
[----:B------:R-:W-:Y:S01]  /*2b00*/  FFMA.FTZ R248, R250, R247, R248 ;  /* 0x000000f7faf87223 */ /* 0x000fe200000100f8 */
[----:B------:R-:W-:-:S03]  /*2b10*/  FADD.FTZ R244, R244, R180 ;  /* 0x000000b4f4f47221 */ /* 0x000fc60000010000 */
[----:B------:R0:W-:Y:S04]  /*2b20*/  STL [R1+0x34], R249 ;  /* 0x000034f901007387 */ /* 0x0001e80000100800 */
[----:B------:R0:W-:Y:S01]  /*2b30*/  STL [R1+0x24], R248 ;  /* 0x000024f801007387 */ /* 0x0001e20000100800 */
[----:B------:R-:W-:Y:S01]  /*2b40*/  FFMA.FTZ R183, R181, R238, R245 ;  /* 0x000000eeb5b77223 */ /* 0x000fe200000100f5 */
[----:B------:R-:W-:Y:S01]  /*2b50*/  FADD.FTZ R244, R244, R238 ;  /* 0x000000eef4f47221 */ /* 0x000fe20000010000 */
[--C-:B------:R-:W-:Y:S02]  /*2b60*/  HADD2.F32 R246, -RZ, R83.reuse.H0_H0 ;  /* 0x20000053fff67230 */ /* 0x100fe40000004100 */
[----:B------:R-:W-:Y:S01]  /*2b70*/  FFMA.FTZ R183, R239, R240, R183 ;  /* 0x000000f0efb77223 */ /* 0x000fe200000100b7 */
[----:B------:R-:W-:Y:S01]  /*2b80*/  FADD.FTZ R244, R244, R240 ;  /* 0x000000f0f4f47221 */ /* 0x000fe20000010000 */
[----:B------:R-:W-:-:S02]  /*2b90*/  HADD2.F32 R245, -RZ, R83.H1_H1 ;  /* 0x30000053fff57230 */ /* 0x000fc40000004100 */
[----:B------:R-:W-:Y:S01]  /*2ba0*/  FMUL.FTZ R243, R246, R243 ;  /* 0x000000f3f6f37220 */ /* 0x000fe20000410000 */
[----:B------:R-:W-:Y:S01]  /*2bb0*/  FFMA.FTZ R183, R182, R241, R183 ;  /* 0x000000f1b6b77223 */ /* 0x000fe200000100b7 */
[----:B------:R-:W-:Y:S01]  /*2bc0*/  FADD.FTZ R244, R244, R241 ;  /* 0x000000f1f4f47221 */ /* 0x000fe20000010000 */
[----:B------:R-:W-:Y:S02]  /*2bd0*/  FMUL.FTZ R247, R245, R247 ;  /* 0x000000f7f5f77220 */ /* 0x000fe40000410000 */
[----:B------:R-:W-:Y:S01]  /*2be0*/  FFMA.FTZ R183, R242, R243, R183 ;  /* 0x000000f3f2b77223 */ /* 0x000fe200000100b7 */
[----:B------:R-:W-:-:S03]  /*2bf0*/  FADD.FTZ R244, R244, R243 ;  /* 0x000000f3f4f47221 */ /* 0x000fc60000010000 */
[----:B------:R-:W-:Y:S01]  /*2c00*/  FFMA.FTZ R183, R250, R247, R183 ;  /* 0x000000f7fab77223 */ /* 0x000fe200000100b7 */
[----:B------:R-:W-:Y:S01]  /*2c10*/  FADD.FTZ R244, R244, R247 ;  /* 0x000000f7f4f47221 */ /* 0x000fe20000010000 */
[----:B0-----:R-:W-:Y:S06]  /*2c20*/  BRA `(.L_x_4108) ;  /* 0x0000000400247947 */ /* 0x001fec0003800000 */
.L_x_4107:
[----:B-----5:R-:W-:Y:S02]  /*2c30*/  ISETP.GE.AND P2, PT, R233, 0x1, PT ;  /* 0x00000001e900780c */ /* 0x020fe40003f46270 */
[----:B------:R-:W-:Y:S02]  /*2c40*/  MOV R232, UR14 ;  /* 0x0000000e00e87c02 */ /* 0x000fe40008000f00 */
[----:B------:R-:W-:Y:S02]  /*2c50*/  MOV R231, UR15 ;  /* 0x0000000f00e77c02 */ /* 0x000fe40008000f00 */
[----:B------:R-:W-:Y:S02]  /*2c60*/  ISETP.NE.U32.AND P0, PT, R232, RZ, PT ;  /* 0x000000ffe800720c */ /* 0x000fe40003f05070 */
[----:B------:R-:W-:Y:S02]  /*2c70*/  MOV R244, RZ ;  /* 0x000000ff00f47202 */ /* 0x000fe40000000f00 */
[----:B------:R-:W-:-:S03]  /*2c80*/  ISETP.NE.AND.EX P0, PT, R231, RZ, PT, P0 ;  /* 0x000000ffe700720c */ /* 0x000fc60003f05300 */
[----:B------:R-:W1:Y:S01]  /*2c90*/  @P2 LDC R183, c[0x0][0x388] ;  /* 0x0000e200ffb72b82 */ /* 0x000e620000000800 */
[----:B------:R-:W2:Y:S01]  /*2ca0*/  @P2 S2R R201, SR_TID.X ;  /* 0x0000000000c92919 */ /* 0x000ea20000002100 */
[----:B------:R-:W-:-:S05]  /*2cb0*/  @P2 IADD3 R200, PT, PT, R233, -0x1, RZ ;  /* 0xffffffffe9c82810 */ /* 0x000fca0007ffe0ff */
[----:B-1----:R-:W-:-:S05]  /*2cc0*/  @P2 IMAD R183, R200, R183, RZ ;  /* 0x000000b7c8b72224 */ /* 0x002fca00078e02ff */
[----:B------:R-:W-:-:S04]  /*2cd0*/  @P2 SHF.R.S32.HI R200, RZ, 0x1f, R183 ;  /* 0x0000001fffc82819 */ /* 0x000fc800000114b7 */
[----:B------:R-:W-:Y:S01]  /*2ce0*/  @P2 LEA.HI R183, R200, R183, RZ, 0x3 ;  /* 0x000000b7c8b72211 */ /* 0x000fe200078f18ff */
[----:B------:R-:W-:Y:S01]  /*2cf0*/  HFMA2 R200, -RZ, RZ, 0, 0 ;  /* 0x00000000ffc87431 */ /* 0x000fe200000001ff */
[----:B--2---:R-:W-:-:S04]  /*2d00*/  @P2 LOP3.LUT R201, R201, 0x1f, RZ, 0xc0, !PT ;  /* 0x0000001fc9c92812 */ /* 0x004fc800078ec0ff */
[----:B------:R-:W-:Y:S01]  /*2d10*/  @P2 LEA.HI.SX32 R200, R183, R201, 0x1d ;  /* 0x000000c9b7c82211 */ /* 0x000fe200078feaff */
[----:B------:R-:W-:Y:S01]  /*2d20*/  HFMA2 R183, -RZ, RZ, 0, 0 ;  /* 0x00000000ffb77431 */ /* 0x000fe200000001ff */
[----:B------:R-:W-:Y:S06]  /*2d30*/  @P0 BRA `(.L_x_4109) ;  /* 0x0000000000480947 */ /* 0x000fec0003800000 */
[----:B------:R-:W1:Y:S01]  /*2d40*/  LDC.64 R208, c[0x0][0x3b0] ;  /* 0x0000ec00ffd07b82 */ /* 0x000e620000000a00 */
[C---:B------:R-:W-:Y:S02]  /*2d50*/  IADD3 R207, PT, PT, R200.reuse, 0x60, RZ ;  /* 0x00000060c8cf7810 */ /* 0x040fe40007ffe0ff */
[C---:B------:R-:W-:Y:S02]  /*2d60*/  IADD3 R206, PT, PT, R200.reuse, 0x80, RZ ;  /* 0x00000080c8ce7810 */ /* 0x040fe40007ffe0ff */
[C---:B------:R-:W-:Y:S02]  /*2d70*/  IADD3 R202, PT, PT, R200.reuse, 0x20, RZ ;  /* 0x00000020c8ca7810 */ /* 0x040fe40007ffe0ff */
[C---:B------:R-:W-:Y:S01]  /*2d80*/  IADD3 R204, PT, PT, R200.reuse, 0x40, RZ ;  /* 0x00000040c8cc7810 */ /* 0x040fe20007ffe0ff */
[----:B-1----:R-:W-:-:S04]  /*2d90*/  IMAD.WIDE.U32 R200, R200, 0x8, R208 ;  /* 0x00000008c8c87825 */ /* 0x002fc800078e00d0 */
[----:B------:R-:W-:-:S04]  /*2da0*/  IMAD.WIDE.U32 R248, R207, 0x8, R208 ;  /* 0x00000008cff87825 */ /* 0x000fc800078e00d0 */
[----:B------:R-:W-:-:S04]  /*2db0*/  IMAD.WIDE.U32 R206, R206, 0x8, R208 ;  /* 0x00000008cece7825 */ /* 0x000fc800078e00d0 */
[----:B------:R-:W-:-:S04]  /*2dc0*/  IMAD.WIDE.U32 R202, R202, 0x8, R208 ;  /* 0x00000008caca7825 */ /* 0x000fc800078e00d0 */
[----:B------:R-:W-:Y:S02]  /*2dd0*/  IMAD.WIDE.U32 R204, R204, 0x8, R208 ;  /* 0x00000008cccc7825 */ /* 0x000fe400078e00d0 */
[----:B------:R1:W5:Y:S04]  /*2de0*/  LDG.E.64 R208, desc[UR6][R200.64] ;  /* 0x00000006c8d07981 */ /* 0x000368000c1e1b00 */
[----:B------:R-:W5:Y:S01]  /*2df0*/  LDG.E.64 R204, desc[UR6][R204.64] ;  /* 0x00000006cccc7981 */ /* 0x000f62000c1e1b00 */
[----:B-1----:R-:W-:Y:S02]  /*2e00*/  MOV R200, R206 ;  /* 0x000000ce00c87202 */ /* 0x002fe40000000f00 */
[----:B------:R-:W-:Y:S02]  /*2e10*/  MOV R201, R207 ;  /* 0x000000cf00c97202 */ /* 0x000fe40000000f00 */
[----:B------:R1:W5:Y:S04]  /*2e20*/  LDG.E.64 R206, desc[UR6][R202.64] ;  /* 0x00000006cace7981 */ /* 0x000368000c1e1b00 */
[----:B------:R-:W5:Y:S04]  /*2e30*/  LDG.E.64 R200, desc[UR6][R200.64] ;  /* 0x00000006c8c87981 */ /* 0x000f68000c1e1b00 */
[----:B------:R1:W5:Y:S01]  /*2e40*/  LDG.E.64 R202, desc[UR6][R248.64] ;  /* 0x00000006f8ca7981 */ /* 0x000362000c1e1b00 */
[----:B------:R-:W-:Y:S05]  /*2e50*/  BRA `(.L_x_4108) ;  /* 0x0000000000987947 */ /* 0x000fea0003800000 */
.L_x_4109:
        /* <DEDUP_REMOVED lines=19> */
[----:B--2---:R-:W-:Y:S01]  /*2f90*/  IMAD.WIDE.U32 R28, R28, 0x10, R32 ;  /* 0x000000101c1c7825 */ /* 0x004fe200078e0020 */
[----:B------:R-:W-:-:S03]  /*2fa0*/  IADD3 R24, PT, PT, R26, 0x80, RZ ;  /* 0x000000801a187810 */ /* 0x000fc60007ffe0ff */
[----:B------:R-:W-:-:S04]  /*2fb0*/  IMAD.WIDE.U32 R26, R26, 0x10, R32 ;  /* 0x000000101a1a7825 */ /* 0x000fc800078e0020 */
[----:B------:R-:W-:-:S04]  /*2fc0*/  IMAD.WIDE.U32 R30, R30, 0x10, R32 ;  /* 0x000000101e1e7825 */ /* 0x000fc800078e0020 */
[----:B------:R-:W-:-:S04]  /*2fd0*/  IMAD.WIDE.U32 R248, R25, 0x10, R32 ;  /* 0x0000001019f87825 */ /* 0x000fc800078e0020 */
[----:B------:R-:W-:Y:S01]  /*2fe0*/  IMAD.WIDE.U32 R42, R24, 0x10, R32 ;  /* 0x00000010182a7825 */ /* 0x000fe200078e0020 */
[----:B------:R-:W-:-:S03]  /*2ff0*/  IADD3 R32, PT, PT, R200, 0x20, RZ ;  /* 0x00000020c8207810 */ /* 0x000fc60007ffe0ff */
[--C-:B------:R-:W-:Y:S02]  /*3000*/  IMAD.WIDE.U32 R24, R200, 0x8, R40.reuse ;  /* 0x00000008c8187825 */ /* 0x100fe400078e0028 */
[----:B------:R-:W5:Y:S02]  /*3010*/  LDG.E.64 R200, desc[UR6][R38.64] ;  /* 0x0000000626c87981 */ /* 0x000f64000c1e1b00 */
[----:B------:R-:W-:Y:S02]  /*3020*/  IMAD.WIDE.U32 R32, R32, 0x8, R40 ;  /* 0x0000000820207825 */ /* 0x000fe400078e0028 */
[----:B------:R1:W5:Y:S04]  /*3030*/  LDG.E.64 R208, desc[UR6][R24.64] ;  /* 0x0000000618d07981 */ /* 0x000368000c1e1b00 */
[----:B------:R2:W5:Y:S04]  /*3040*/  LDG.E.64 R206, desc[UR6][R32.64] ;  /* 0x0000000620ce7981 */ /* 0x000568000c1e1b00 */
[----:B------:R2:W5:Y:S01]  /*3050*/  LDG.E.128 R36, desc[UR6][R28.64] ;  /* 0x000000061c247981 */ /* 0x000562000c1e1d00 */
[----:B-1----:R-:W-:-:S02]  /*3060*/  MOV R24, R42 ;  /* 0x0000002a00187202 */ /* 0x002fc40000000f00 */
[----:B------:R-:W-:Y:S02]  /*3070*/  MOV R25, R43 ;  /* 0x0000002b00197202 */ /* 0x000fe40000000f00 */
[----:B------:R2:W5:Y:S04]  /*3080*/  LDG.E.128 R40, desc[UR6][R26.64] ;  /* 0x000000061a287981 */ /* 0x000568000c1e1d00 */
[----:B------:R2:W5:Y:S04]  /*3090*/  LDG.E.128 R32, desc[UR6][R30.64] ;  /* 0x000000061e207981 */ /* 0x000568000c1e1d00 */
[----:B------:R-:W5:Y:S04]  /*30a0*/  LDG.E.128 R24, desc[UR6][R24.64] ;  /* 0x0000000618187981 */ /* 0x000f68000c1e1d00 */
[----:B------:R2:W5:Y:S02]  /*30b0*/  LDG.E.128 R28, desc[UR6][R248.64] ;  /* 0x00000006f81c7981 */ /* 0x000564000c1e1d00 */
.L_x_4108:
[----:B------:R-:W-:Y:S05]  /*30c0*/  BSYNC.RECONVERGENT B1 ;  /* 0x0000000000017941 */ /* 0x000fea0003800200 */
.L_x_4106:
[----:B------:R-:W-:-:S03]  /*30d0*/  UMOV UR4, 0xffffffff ;  /* 0xffffffff00047882 */ /* 0x000fc60000000000 */
[----:B------:R-:W-:Y:S05]  /*30e0*/  BRA.DIV UR4, `(.L_x_4110) ;  /* 0x0000010e04e87947 */ /* 0x000fea000b800000 */
[----:B------:R-:W1:Y:S02]  /*30f0*/  SHFL.BFLY PT, R245, R244, 0x1, 0x1f ;  /* 0x0c201f00f4f57f89 */ /* 0x000e6400000e0000 */
[----:B-12---:R-:W-:Y:S02]  /*3100*/  FADD.FTZ R249, R245, R244 ;  /* 0x000000f4f5f97221 */ /* 0x006fe40000010000 */
        /* <DEDUP_REMOVED lines=10> */
[----:B------:R-:W1:Y:S04]  /*31b0*/  SHFL.BFLY PT, R183, R249, 0x8, 0x1f ;  /* 0x0d001f00f9b77f89 */ /* 0x000e6800000e0000 */
[----:B------:R-:W2:Y:S01]  /*31c0*/  SHFL.BFLY PT, R244, R251, 0x8, 0x1f ;  /* 0x0d001f00fbf47f89 */ /* 0x000ea200000e0000 */
[----:B-1----:R-:W-:Y:S01]  /*31d0*/  FADD.FTZ R183, R249, R183 ;  /* 0x000000b7f9b77221 */ /* 0x002fe20000010000 */
[----:B--2---:R-:W-:-:S04]  /*31e0*/  FADD.FTZ R249, R251, R244 ;  /* 0x000000f4fbf97221 */ /* 0x004fc80000010000 */
[----:B------:R1:W2:Y:S04]  /*31f0*/  SHFL.BFLY PT, R251, R183, 0x10, 0x1f ;  /* 0x0e001f00b7fb7f89 */ /* 0x0002a800000e0000 */
[----:B------:R1:W3:Y:S02]  /*3200*/  SHFL.BFLY PT, R246, R249, 0x10, 0x1f ;  /* 0x0e001f00f9f67f89 */ /* 0x0002e400000e0000 */
.L_x_4592:
[----:B------:R-:W4:Y:S01]  /*3210*/  S2R R245, SR_TID.X ;  /* 0x0000000000f57919 */ /* 0x000f220000002100 */
[----:B------:R-:W-:Y:S01]  /*3220*/  @P2 IADD3 R233, PT, PT, R233, -0x1, RZ ;  /* 0xffffffffe9e92810 */ /* 0x000fe20007ffe0ff */
[----:B-12---:R-:W-:Y:S01]  /*3230*/  FADD.FTZ R183, R183, R251 ;  /* 0x000000fbb7b77221 */ /* 0x006fe20000010000 */
[----:B---3--:R-:W-:-:S03]  /*3240*/  FADD.FTZ R246, R249, R246 ;  /* 0x000000f6f9f67221 */ /* 0x008fc60000010000 */
[----:B------:R-:W-:-:S05]  /*3250*/  @P2 IMAD R233, R233, UR8, RZ ;  /* 0x00000008e9e92c24 */ /* 0x000fca000f8e02ff */
[----:B------:R-:W-:-:S04]  /*3260*/  @P2 SHF.R.S32.HI R244, RZ, 0x1f, R233 ;  /* 0x0000001ffff42819 */ /* 0x000fc800000114e9 */
[----:B------:R-:W-:Y:S01]  /*3270*/  @P2 LEA.HI R244, R244, R233, RZ, 0x3 ;  /* 0x000000e9f4f42211 */ /* 0x000fe200078f18ff */
[----:B------:R-:W-:Y:S01]  /*3280*/  HFMA2 R233, -RZ, RZ, 0, 0 ;  /* 0x00000000ffe97431 */ /* 0x000fe200000001ff */
[----:B----4-:R-:W-:-:S04]  /*3290*/  LOP3.LUT R248, R245, 0x1f, RZ, 0xc0, !PT ;  /* 0x0000001ff5f87812 */ /* 0x010fc800078ec0ff */
[----:B------:R-:W-:Y:S01]  /*32a0*/  @P2 LEA.HI.SX32 R233, R244, R248, 0x1d ;  /* 0x000000f8f4e92211 */ /* 0x000fe200078feaff */
[----:B------:R1:W-:Y:S01]  /*32b0*/  STL [R1+0x4], R248 ;  /* 0x000004f801007387 */ /* 0x0003e20000100800 */
[----:B------:R-:W2:Y:S01]  /*32c0*/  @P2 LDC.64 R244, c[0x0][0x390] ;  /* 0x0000e400fff42b82 */ /* 0x000ea20000000a00 */
[----:B------:R-:W-:-:S04]  /*32d0*/  ISETP.NE.U32.AND P0, PT, R232, RZ, PT ;  /* 0x000000ffe800720c */ /* 0x000fc80003f05070 */
[----:B------:R-:W-:Y:S01]  /*32e0*/  ISETP.NE.AND.EX P0, PT, R231, RZ, PT, P0 ;  /* 0x000000ffe700720c */ /* 0x000fe20003f05300 */
[----:B------:R-:W-:Y:S01]  /*32f0*/  FMUL.FTZ R183, R183, UR10 ;  /* 0x0000000ab7b77c20 */ /* 0x000fe20008410000 */
[----:B------:R-:W-:Y:S01]  /*3300*/  ISETP.NE.AND P3, PT, RZ, UR9, PT ;  /* 0x00000009ff007c0c */ /* 0x000fe2000bf65270 */
[----:B------:R-:W-:Y:S01]  /*3310*/  BSSY.RECONVERGENT B1, `(.L_x_4111) ;  /* 0x000031e000017945 */ /* 0x000fe20003800200 */
[----:B--2---:R-:W-:-:S05]  /*3320*/  @P2 IMAD.WIDE.U32 R244, R233, 0x10, R244 ;  /* 0x00000010e9f42825 */ /* 0x004fca00078e00f4 */
[----:B------:R2:W5:Y:S01]  /*3330*/  @P2 LDG.E.128 R160, desc[UR6][R244.64] ;  /* 0x00000006f4a02981 */ /* 0x000562000c1e1d00 */
[----:B------:R-:W-:Y:S01]  /*3340*/  FSEL R183, R183, RZ, !P3 ;  /* 0x000000ffb7b77208 */ /* 0x000fe20005800000 */
[----:B--2---:R-:W-:-:S05]  /*3350*/  IMAD R245, R194, UR8, RZ ;  /* 0x00000008c2f57c24 */ /* 0x004fca000f8e02ff */
[----:B------:R-:W-:-:S04]  /*3360*/  SHF.R.S32.HI R244, RZ, 0x1f, R245 ;  /* 0x0000001ffff47819 */ /* 0x000fc800000114f5 */
[----:B------:R-:W-:Y:S01]  /*3370*/  LEA.HI R245, R244, R245, RZ, 0x3 ;  /* 0x000000f5f4f57211 */ /* 0x000fe200078f18ff */
[----:B------:R-:W-:-:S03]  /*3380*/  FMUL.FTZ R244, R246, UR10 ;  /* 0x0000000af6f47c20 */ /* 0x000fc60008410000 */
        /* <DEDUP_REMOVED lines=22> */
.L_x_4117:
[----:B------:R-:W-:Y:S05]  /*34f0*/  BSYNC.RECONVERGENT B3 ;  /* 0x0000000000037941 */ /* 0x000fea0003800200 */
.L_x_4116:
[----:B------:R-:W-:Y:S01]  /*3500*/  FADD.FTZ R152, R152, R248 ;  /* 0x000000f898987221 */ /* 0x000fe20000010000 */
[----:B------:R-:W-:Y:S01]  /*3510*/  BSSY.RECONVERGENT B3, `(.L_x_4118) ;  /* 0x000000c000037945 */ /* 0x000fe20003800200 */
[----:B------:R-:W-:-:S03]  /*3520*/  HFMA2 R248, -RZ, RZ, 0, 0 ;  /* 0x00000000fff87431 */ /* 0x000fc600000001ff */
        /* <DEDUP_REMOVED lines=10> */
.L_x_4119:
[----:B------:R-:W-:Y:S05]  /*35d0*/  BSYNC.RECONVERGENT B3 ;  /* 0x0000000000037941 */ /* 0x000fea0003800200 */
.L_x_4118:
[----:B------:R-:W-:-:S04]  /*35e0*/  F2FP.F16.F32.PACK_AB R248, RZ, R248 ;  /* 0x000000f8fff8723e */ /* 0x000fc800000000ff */
[----:B------:R-:W-:-:S07]  /*35f0*/  PRMT R164, R248, 0x7610, R164 ;  /* 0x00007610f8a47816 */ /* 0x000fce00000000a4 */
.L_x_4115:
[----:B------:R-:W-:Y:S05]  /*3600*/  BSYNC.RECONVERGENT B2 ;  /* 0x0000000000027941 */ /* 0x000fea0003800200 */
.L_x_4114:
        /* <DEDUP_REMOVED lines=15> */
.L_x_4123:
[----:B------:R-:W-:Y:S05]  /*3700*/  BSYNC.RECONVERGENT B3 ;  /* 0x0000000000037941 */ /* 0x000fea0003800200 */
.L_x_4122:
[----:B------:R-:W-:Y:S01]  /*3710*/  FADD.FTZ R153, R153, R248 ;  /* 0x000000f899997221 */ /* 0x000fe20000010000 */
[----:B------:R-:W-:Y:S01]  /*3720*/  BSSY.RECONVERGENT B3, `(.L_x_4124) ;  /* 0x000000c000037945 */ /* 0x000fe20003800200 */
[----:B------:R-:W-:-:S03]  /*3730*/  HFMA2 R248, -RZ, RZ, 0, 0 ;  /* 0x00000000fff87431 */ /* 0x000fc600000001ff */
        /* <DEDUP_REMOVED lines=10> */
.L_x_4125:
[----:B------:R-:W-:Y:S05]  /*37e0*/  BSYNC.RECONVERGENT B3 ;  /* 0x0000000000037941 */ /* 0x000fea0003800200 */
.L_x_4124:
[----:B------:R-:W-:-:S04]  /*37f0*/  F2FP.F16.F32.PACK_AB R248, RZ, R248 ;  /* 0x000000f8fff8723e */ /* 0x000fc800000000ff */
[----:B------:R-:W-:-:S07]  /*3800*/  PRMT R164, R164, 0x5410, R248 ;  /* 0x00005410a4a47816 */ /* 0x000fce00000000f8 */
.L_x_4121:
[----:B------:R-:W-:Y:S05]  /*3810*/  BSYNC.RECONVERGENT B2 ;  /* 0x0000000000027941 */ /* 0x000fea0003800200 */
.L_x_4120:
        /* <DEDUP_REMOVED lines=15> */
.L_x_4129:
[----:B------:R-:W-:Y:S05]  /*3910*/  BSYNC.RECONVERGENT B3 ;  /* 0x0000000000037941 */ /* 0x000fea0003800200 */
.L_x_4128:
        /* <DEDUP_REMOVED lines=13> */
.L_x_4131:
[----:B------:R-:W-:Y:S05]  /*39f0*/  BSYNC.RECONVERGENT B3 ;  /* 0x0000000000037941 */ /* 0x000fea0003800200 */
.L_x_4130:
[----:B------:R-:W-:-:S04]  /*3a00*/  F2FP.F16.F32.PACK_AB R248, RZ, R248 ;  /* 0x000000f8fff8723e */ /* 0x000fc800000000ff */
[----:B------:R-:W-:-:S07]  /*3a10*/  PRMT R165, R248, 0x7610, R165 ;  /* 0x00007610f8a57816 */ /* 0x000fce00000000a5 */
.L_x_4127:
[----:B------:R-:W-:Y:S05]  /*3a20*/  BSYNC.RECONVERGENT B2 ;  /* 0x0000000000027941 */ /* 0x000fea0003800200 */
.L_x_4126:
        /* <DEDUP_REMOVED lines=15> */
.L_x_4135:
[----:B------:R-:W-:Y:S05]  /*3b20*/  BSYNC.RECONVERGENT B3 ;  /* 0x0000000000037941 */ /* 0x000fea0003800200 */
.L_x_4134:
        /* <DEDUP_REMOVED lines=13> */
.L_x_4137:
[----:B------:R-:W-:Y:S05]  /*3c00*/  BSYNC.RECONVERGENT B3 ;  /* 0x0000000000037941 */ /* 0x000fea0003800200 */
.L_x_4136:
[----:B------:R-:W-:-:S04]  /*3c10*/  F2FP.F16.F32.PACK_AB R248, RZ, R248 ;  /* 0x000000f8fff8723e */ /* 0x000fc800000000ff */
[----:B------:R-:W-:-:S07]  /*3c20*/  PRMT R165, R165, 0x5410, R248 ;  /* 0x00005410a5a57816 */ /* 0x000fce00000000f8 */
.L_x_4133:
[----:B------:R-:W-:Y:S05]  /*3c30*/  BSYNC.RECONVERGENT B2 ;  /* 0x0000000000027941 */ /* 0x000fea0003800200 */
.L_x_4132:
        /* <DEDUP_REMOVED lines=15> */
.L_x_4141:
[----:B------:R-:W-:Y:S05]  /*3d30*/  BSYNC.RECONVERGENT B3 ;  /* 0x0000000000037941 */ /* 0x000fea0003800200 */
.L_x_4140:
        /* <DEDUP_REMOVED lines=13> */
.L_x_4143:
[----:B------:R-:W-:Y:S05]  /*3e10*/  BSYNC.RECONVERGENT B3 ;  /* 0x0000000000037941 */ /* 0x000fea0003800200 */
.L_x_4142:
[----:B------:R-:W-:-:S04]  /*3e20*/  F2FP.F16.F32.PACK_AB R248, RZ, R248 ;  /* 0x000000f8fff8723e */ /* 0x000fc800000000ff */
[----:B------:R-:W-:-:S07]  /*3e30*/  PRMT R166, R248, 0x7610, R166 ;  /* 0x00007610f8a67816 */ /* 0x000fce00000000a6 */
.L_x_4139:
[----:B------:R-:W-:Y:S05]  /*3e40*/  BSYNC.RECONVERGENT B2 ;  /* 0x0000000000027941 */ /* 0x000fea0003800200 */
.L_x_4138:
        /* <DEDUP_REMOVED lines=15> */
.L_x_4147:
[----:B------:R-:W-:Y:S05]  /*3f40*/  BSYNC.RECONVERGENT B3 ;  /* 0x0000000000037941 */ /* 0x000fea0003800200 */
.L_x_4146:
        /* <DEDUP_REMOVED lines=13> */
.L_x_4149:
[----:B------:R-:W-:Y:S05]  /*4020*/  BSYNC.RECONVERGENT B3 ;  /* 0x0000000000037941 */ /* 0x000fea0003800200 */
.L_x_4148:
[----:B------:R-:W-:-:S04]  /*4030*/  F2FP.F16.F32.PACK_AB R248, RZ, R248 ;  /* 0x000000f8fff8723e */ /* 0x000fc800000000ff */
[----:B------:R-:W-:-:S07]  /*4040*/  PRMT R166, R166, 0x5410, R248 ;  /* 0x00005410a6a67816 */ /* 0x000fce00000000f8 */
.L_x_4145:
[----:B------:R-:W-:Y:S05]  /*4050*/  BSYNC.RECONVERGENT B2 ;  /* 0x0000000000027941 */ /* 0x000fea0003800200 */
.L_x_4144:
        /* <DEDUP_REMOVED lines=15> */
.L_x_4153:
[----:B------:R-:W-:Y:S05]  /*4150*/  BSYNC.RECONVERGENT B3 ;  /* 0x0000000000037941 */ /* 0x000fea0003800200 */
.L_x_4152:
        /* <DEDUP_REMOVED lines=13> */
.L_x_4155:
[----:B------:R-:W-:Y:S05]  /*4230*/  BSYNC.RECONVERGENT B3 ;  /* 0x0000000000037941 */ /* 0x000fea0003800200 */
.L_x_4154:
[----:B------:R-:W-:-:S04]  /*4240*/  F2FP.F16.F32.PACK_AB R248, RZ, R248 ;  /* 0x000000f8fff8723e */ /* 0x000fc800000000ff */
[----:B------:R-:W-:-:S07]  /*4250*/  PRMT R167, R248, 0x7610, R167 ;  /* 0x00007610f8a77816 */ /* 0x000fce00000000a7 */
.L_x_4151:
[----:B------:R-:W-:Y:S05]  /*4260*/  BSYNC.RECONVERGENT B2 ;  /* 0x0000000000027941 */ /* 0x000fea0003800200 */
.L_x_4150:
[----:B------:R-:W-:Y:S05]  /*4270*/  @!P2 BRA `(.L_x_4156) ;  /* 0x00000020009ca947 */ /* 0x000fea0003800000 */
[----:B-----5:R-:W-:Y:S01]  /*4280*/  ISETP.GE.U32.AND P0, PT, R208, RZ, PT ;  /* 0x000000ffd000720c */ /* 0x020fe20003f06070 */
[----:B------:R-:W-:Y:S01]  /*4290*/  BSSY.RECONVERGENT B2, `(.L_x_4157) ;  /* 0x000000d000027945 */ /* 0x000fe20003800200 */
[----:B------:R-:W-:Y:S02]  /*42a0*/  MOV R208, RZ ;  /* 0x000000ff00d07202 */ /* 0x000fe40000000f00 */
        /* <DEDUP_REMOVED lines=11> */
.L_x_4158:
[----:B------:R-:W-:Y:S05]  /*4360*/  BSYNC.RECONVERGENT B2 ;  /* 0x0000000000027941 */ /* 0x000fea0003800200 */
.L_x_4157:
        /* <DEDUP_REMOVED lines=13> */
.L_x_4160:
[----:B------:R-:W-:Y:S05]  /*4440*/  BSYNC.RECONVERGENT B2 ;  /* 0x0000000000027941 */ /* 0x000fea0003800200 */
.L_x_4159:
[----:B------:R-:W-:-:S04]  /*4450*/  F2FP.F16.F32.PACK_AB R208, RZ, R208 ;  /* 0x000000d0ffd0723e */ /* 0x000fc800000000ff */
[----:B------:R-:W-:Y:S01]  /*4460*/  PRMT R167, R167, 0x5410, R208 ;  /* 0x00005410a7a77816 */ /* 0x000fe200000000d0 */
[----:B------:R-:W-:Y:S06]  /*4470*/  BRA `(.L_x_4156) ;  /* 0x00000020001c7947 */ /* 0x000fec0003800000 */
.L_x_4113:
        /* <DEDUP_REMOVED lines=9> */
[----:B------:R-:W2:Y:S02]  /*4510*/  @P1 LDC.64 R168, c[0x0][0x408] ;  /* 0x00010200ffa81b82 */ /* 0x000ea40000000a00 */
[----:B--2---:R-:W-:-:S04]  /*4520*/  @P1 FMUL.FTZ R169, R169, R171 ;  /* 0x000000aba9a91220 */ /* 0x004fc80000410000 */
[----:B------:R-:W-:Y:S01]  /*4530*/  @P1 FMUL.FTZ R170, R169, R168 ;  /* 0x000000a8a9aa1220 */ /* 0x000fe20000410000 */
[----:B------:R-:W-:Y:S01]  /*4540*/  @P1 HADD2.F32 R169, -RZ, R160.H0_H0 ;  /* 0x200000a0ffa91230 */ /* 0x000fe20000004100 */
[----:B------:R-:W-:-:S04]  /*4550*/  MOV R168, RZ ;  /* 0x000000ff00a87202 */ /* 0x000fc80000000f00 */
[----:B------:R-:W-:-:S04]  /*4560*/  @P1 FMUL.FTZ R168, R169, R170 ;  /* 0x000000aaa9a81220 */ /* 0x000fc80000410000 */
[----:B------:R-:W-:Y:S02]  /*4570*/  FADD.FTZ R152, R152, R168 ;  /* 0x000000a898987221 */ /* 0x000fe40000010000 */
[----:B------:R-:W2:Y:S02]  /*4580*/  @P1 LDC.64 R168, c[0x0][0x408] ;  /* 0x00010200ffa81b82 */ /* 0x000ea40000000a00 */
[----:B--2---:R-:W-:-:S04]  /*4590*/  @P1 FMUL.FTZ R169, R169, R171 ;  /* 0x000000aba9a91220 */ /* 0x004fc80000410000 */
[----:B------:R-:W-:Y:S01]  /*45a0*/  @P1 FMUL.FTZ R170, R169, R168 ;  /* 0x000000a8a9aa1220 */ /* 0x000fe20000410000 */
[----:B------:R-:W-:Y:S02]  /*45b0*/  HFMA2 R168, -RZ, RZ, 0, 0 ;  /* 0x00000000ffa87431 */ /* 0x000fe400000001ff */
[----:B------:R-:W-:-:S05]  /*45c0*/  @P1 HADD2.F32 R169, -RZ, R44.H0_H0 ;  /* 0x2000002cffa91230 */ /* 0x000fca0000004100 */
[----:B------:R-:W-:-:S05]  /*45d0*/  @P1 FMUL.FTZ R168, R169, R170 ;  /* 0x000000aaa9a81220 */ /* 0x000fca0000410000 */
[----:B------:R-:W-:-:S04]  /*45e0*/  F2FP.F16.F32.PACK_AB R168, RZ, R168 ;  /* 0x000000a8ffa8723e */ /* 0x000fc800000000ff */
[----:B------:R-:W-:-:S07]  /*45f0*/  PRMT R164, R168, 0x7610, R164 ;  /* 0x00007610a8a47816 */ /* 0x000fce00000000a4 */
.L_x_4162:
[----:B------:R-:W-:Y:S05]  /*4600*/  BSYNC.RECONVERGENT B2 ;  /* 0x0000000000027941 */ /* 0x000fea0003800200 */
.L_x_4161:
[----:B------:R-:W-:Y:S01]  /*4610*/  FFMA.FTZ R168, R191, R244, R183 ;  /* 0x000000f4bfa87223 */ /* 0x000fe200000100b7 */
[----:B------:R-:W-:Y:S03]  /*4620*/  BSSY.RECONVERGENT B2, `(.L_x_4163) ;  /* 0x0000015000027945 */ /* 0x000fe60003800200 */
[----:B------:R-:W-:-:S04]  /*4630*/  FADD.FTZ R168, R190, -R168 ;  /* 0x800000a8bea87221 */ /* 0x000fc80000010000 */
[----:B------:R-:W-:-:S05]  /*4640*/  FMUL.FTZ R168, R193, R168 ;  /* 0x000000a8c1a87220 */ /* 0x000fca0000410000 */
[----:B------:R-:W-:Y:S01]  /*4650*/  FSEL R251, R168, RZ, P0 ;  /* 0x000000ffa8fb7208 */ /* 0x000fe20000000000 */
[----:B------:R-:W-:Y:S06]  /*4660*/  @!P2 BRA `(.L_x_4164) ;  /* 0x000000000040a947 */ /* 0x000fec0003800000 */
[----:B-----5:R-:W-:-:S13]  /*4670*/  LOP3.LUT P1, RZ, R208, 0xff00, RZ, 0xc0, !PT ;  /* 0x0000ff00d0ff7812 */ /* 0x020fda000782c0ff */
[----:B------:R-:W2:Y:S02]  /*4680*/  @P1 LDC.64 R168, c[0x0][0x408] ;  /* 0x00010200ffa81b82 */ /* 0x000ea40000000a00 */
[----:B--2---:R-:W-:-:S04]  /*4690*/  @P1 FMUL.FTZ R169, R169, R251 ;  /* 0x000000fba9a91220 */ /* 0x004fc80000410000 */
[----:B------:R-:W-:Y:S01]  /*46a0*/  @P1 FMUL.FTZ R170, R169, R168 ;  /* 0x000000a8a9aa1220 */ /* 0x000fe20000410000 */
[----:B------:R-:W-:Y:S01]  /*46b0*/  @P1 HADD2.F32 R169, -RZ, R160.H1_H1 ;  /* 0x300000a0ffa91230 */ /* 0x000fe20000004100 */
[----:B------:R-:W-:-:S04]  /*46c0*/  MOV R168, RZ ;  /* 0x000000ff00a87202 */ /* 0x000fc80000000f00 */
[----:B------:R-:W-:-:S04]  /*46d0*/  @P1 FMUL.FTZ R168, R169, R170 ;  /* 0x000000aaa9a81220 */ /* 0x000fc80000410000 */
[----:B------:R-:W-:Y:S02]  /*46e0*/  FADD.FTZ R153, R153, R168 ;  /* 0x000000a899997221 */ /* 0x000fe40000010000 */
[----:B------:R-:W2:Y:S02]  /*46f0*/  @P1 LDC.64 R168, c[0x0][0x408] ;  /* 0x00010200ffa81b82 */ /* 0x000ea40000000a00 */
[----:B--2---:R-:W-:-:S04]  /*4700*/  @P1 FMUL.FTZ R169, R169, R251 ;  /* 0x000000fba9a91220 */ /* 0x004fc80000410000 */
[----:B------:R-:W-:Y:S01]  /*4710*/  @P1 FMUL.FTZ R170, R169, R168 ;  /* 0x000000a8a9aa1220 */ /* 0x000fe20000410000 */
[----:B------:R-:W-:Y:S02]  /*4720*/  HFMA2 R168, -RZ, RZ, 0, 0 ;  /* 0x00000000ffa87431 */ /* 0x000fe400000001ff */
[----:B------:R-:W-:-:S05]  /*4730*/  @P1 HADD2.F32 R169, -RZ, R44.H1_H1 ;  /* 0x3000002cffa91230 */ /* 0x000fca0000004100 */
[----:B------:R-:W-:-:S05]  /*4740*/  @P1 FMUL.FTZ R168, R169, R170 ;  /* 0x000000aaa9a81220 */ /* 0x000fca0000410000 */
[----:B------:R-:W-:-:S04]  /*4750*/  F2FP.F16.F32.PACK_AB R168, RZ, R168 ;  /* 0x000000a8ffa8723e */ /* 0x000fc800000000ff */
[----:B------:R-:W-:-:S07]  /*4760*/  PRMT R164, R164, 0x5410, R168 ;  /* 0x00005410a4a47816 */ /* 0x000fce00000000a8 */
.L_x_4164:
[----:B------:R-:W-:Y:S05]  /*4770*/  BSYNC.RECONVERGENT B2 ;  /* 0x0000000000027941 */ /* 0x000fea0003800200 */
.L_x_4163:
        /* <DEDUP_REMOVED lines=22> */
.L_x_4166:
[----:B------:R-:W-:Y:S05]  /*48e0*/  BSYNC.RECONVERGENT B2 ;  /* 0x0000000000027941 */ /* 0x000fea0003800200 */
.L_x_4165:
[----:B------:R-:W-:Y:S01]  /*48f0*/  FFMA.FTZ R168, R187, R244, R183 ;  /* 0x000000f4bba87223 */ /* 0x000fe200000100b7 */
[----:B------:R-:W-:Y:S03]  /*4900*/  BSSY.RECONVERGENT B2, `(.L_x_4167) ;  /* 0x0000015000027945 */ /* 0x000fe60003800200 */
[----:B------:R-:W-:-:S04]  /*4910*/  FADD.FTZ R168, R186, -R168 ;  /* 0x800000a8baa87221 */ /* 0x000fc80000010000 */
[----:B------:R-:W-:-:S05]  /*4920*/  FMUL.FTZ R168, R193, R168 ;  /* 0x000000a8c1a87220 */ /* 0x000fca0000410000 */
[----:B-1----:R-:W-:Y:S01]  /*4930*/  FSEL R171, R168, RZ, P0 ;  /* 0x000000ffa8ab7208 */ /* 0x002fe20000000000 */
[----:B------:R-:W-:Y:S06]  /*4940*/  @!P2 BRA `(.L_x_4168) ;  /* 0x000000000040a947 */ /* 0x000fec0003800000 */
[----:B-----5:R-:W-:-:S13]  /*4950*/  LOP3.LUT P1, RZ, R208, 0xff000000, RZ, 0xc0, !PT ;  /* 0xff000000d0ff7812 */ /* 0x020fda000782c0ff */
[----:B------:R-:W1:Y:S02]  /*4960*/  @P1 LDC.64 R168, c[0x0][0x408] ;  /* 0x00010200ffa81b82 */ /* 0x000e640000000a00 */
[----:B-1----:R-:W-:-:S04]  /*4970*/  @P1 FMUL.FTZ R169, R169, R171 ;  /* 0x000000aba9a91220 */ /* 0x002fc80000410000 */
[----:B------:R-:W-:Y:S01]  /*4980*/  @P1 FMUL.FTZ R170, R169, R168 ;  /* 0x000000a8a9aa1220 */ /* 0x000fe20000410000 */
[----:B------:R-:W-:Y:S01]  /*4990*/  @P1 HADD2.F32 R169, -RZ, R161.H1_H1 ;  /* 0x300000a1ffa91230 */ /* 0x000fe20000004100 */
[----:B------:R-:W-:-:S04]  /*49a0*/  MOV R168, RZ ;  /* 0x000000ff00a87202 */ /* 0x000fc80000000f00 */
[----:B------:R-:W-:-:S04]  /*49b0*/  @P1 FMUL.FTZ R168, R169, R170 ;  /* 0x000000aaa9a81220 */ /* 0x000fc80000410000 */
[----:B------:R-:W-:Y:S02]  /*49c0*/  FADD.FTZ R155, R155, R168 ;  /* 0x000000a89b9b7221 */ /* 0x000fe40000010000 */
[----:B------:R-:W1:Y:S02]  /*49d0*/  @P1 LDC.64 R168, c[0x0][0x408] ;  /* 0x00010200ffa81b82 */ /* 0x000e640000000a00 */
[----:B-1----:R-:W-:-:S04]  /*49e0*/  @P1 FMUL.FTZ R169, R169, R171 ;  /* 0x000000aba9a91220 */ /* 0x002fc80000410000 */
[----:B------:R-:W-:Y:S01]  /*49f0*/  @P1 FMUL.FTZ R170, R169, R168 ;  /* 0x000000a8a9aa1220 */ /* 0x000fe20000410000 */
[----:B------:R-:W-:Y:S02]  /*4a00*/  HFMA2 R168, -RZ, RZ, 0, 0 ;  /* 0x00000000ffa87431 */ /* 0x000fe400000001ff */
[----:B------:R-:W-:-:S05]  /*4a10*/  @P1 HADD2.F32 R169, -RZ, R45.H1_H1 ;  /* 0x3000002dffa91230 */ /* 0x000fca0000004100 */
[----:B------:R-:W-:-:S05]  /*4a20*/  @P1 FMUL.FTZ R168, R169, R170 ;  /* 0x000000aaa9a81220 */ /* 0x000fca0000410000 */
[----:B------:R-:W-:-:S04]  /*4a30*/  F2FP.F16.F32.PACK_AB R168, RZ, R168 ;  /* 0x000000a8ffa8723e */ /* 0x000fc800000000ff */
[----:B------:R-:W-:-:S07]  /*4a40*/  PRMT R165, R165, 0x5410, R168 ;  /* 0x00005410a5a57816 */ /* 0x000fce00000000a8 */
.L_x_4168:
[----:B------:R-:W-:Y:S05]  /*4a50*/  BSYNC.RECONVERGENT B2 ;  /* 0x0000000000027941 */ /* 0x000fea0003800200 */
.L_x_4167:
        /* <DEDUP_REMOVED lines=10> */
[----:B------:R-:W-:Y:S01]  /*4b00*/  @P1 HADD2.F32 R169, -RZ, R162.H0_H0 ;  /* 0x200000a2ffa91230 */ /* 0x000fe20000004100 */
[----:B------:R-:W-:-:S04]  /*4b10*/  MOV R168, RZ ;  /* 0x000000ff00a87202 */ /* 0x000fc80000000f00 */
[----:B------:R-:W-:-:S04]  /*4b20*/  @P1 FMUL.FTZ R168, R169, R249 ;  /* 0x000000f9a9a81220 */ /* 0x000fc80000410000 */
[----:B------:R-:W-:Y:S02]  /*4b30*/  FADD.FTZ R148, R148, R168 ;  /* 0x000000a894947221 */ /* 0x000fe40000010000 */
[----:B------:R-:W1:Y:S02]  /*4b40*/  @P1 LDC.64 R168, c[0x0][0x408] ;  /* 0x00010200ffa81b82 */ /* 0x000e640000000a00 */
[----:B-1----:R-:W-:-:S04]  /*4b50*/  @P1 FMUL.FTZ R169, R169, R170 ;  /* 0x000000aaa9a91220 */ /* 0x002fc80000410000 */
[----:B------:R-:W-:Y:S01]  /*4b60*/  @P1 FMUL.FTZ R249, R169, R168 ;  /* 0x000000a8a9f91220 */ /* 0x000fe20000410000 */
[----:B------:R-:W-:Y:S02]  /*4b70*/  HFMA2 R168, -RZ, RZ, 0, 0 ;  /* 0x00000000ffa87431 */ /* 0x000fe400000001ff */
[----:B------:R-:W-:-:S05]  /*4b80*/  @P1 HADD2.F32 R169, -RZ, R46.H0_H0 ;  /* 0x2000002effa91230 */ /* 0x000fca0000004100 */
[----:B------:R-:W-:-:S05]  /*4b90*/  @P1 FMUL.FTZ R168, R169, R249 ;  /* 0x000000f9a9a81220 */ /* 0x000fca0000410000 */
[----:B------:R-:W-:-:S04]  /*4ba0*/  F2FP.F16.F32.PACK_AB R168, RZ, R168 ;  /* 0x000000a8ffa8723e */ /* 0x000fc800000000ff */
[----:B------:R-:W-:-:S07]  /*4bb0*/  PRMT R166, R168, 0x7610, R166 ;  /* 0x00007610a8a67816 */ /* 0x000fce00000000a6 */
.L_x_4170:
[----:B------:R-:W-:Y:S05]  /*4bc0*/  BSYNC.RECONVERGENT B2 ;  /* 0x0000000000027941 */ /* 0x000fea0003800200 */
.L_x_4169:
        /* <DEDUP_REMOVED lines=8> */
[----:B------:R-:W2:Y:S02]  /*4c50*/  @P1 LDC.64 R168, c[0x0][0x408] ;  /* 0x00010200ffa81b82 */ /* 0x000ea40000000a00 */
[----:B--2---:R-:W-:-:S04]  /*4c60*/  @P1 FMUL.FTZ R169, R169, R249 ;  /* 0x000000f9a9a91220 */ /* 0x004fc80000410000 */
[----:B-1----:R-:W-:Y:S01]  /*4c70*/  @P1 FMUL.FTZ R0, R169, R168 ;  /* 0x000000a8a9001220 */ /* 0x002fe20000410000 */
        /* <DEDUP_REMOVED lines=9> */
[----:B------:R-:W-:Y:S02]  /*4d10*/  @P1 FMUL.FTZ R168, R169, R0 ;  /* 0x00000000a9a81220 */ /* 0x000fe40000410000 */
[----:B------:R1:W5:Y:S03]  /*4d20*/  LDL.LU R0, [R1+0xb8] ;  /* 0x0000b80001007983 */ /* 0x0003660000300800 */
[----:B------:R-:W-:-:S04]  /*4d30*/  F2FP.F16.F32.PACK_AB R168, RZ, R168 ;  /* 0x000000a8ffa8723e */ /* 0x000fc800000000ff */
[----:B------:R-:W-:-:S07]  /*4d40*/  PRMT R166, R166, 0x5410, R168 ;  /* 0x00005410a6a67816 */ /* 0x000fce00000000a8 */
.L_x_4172:
[----:B------:R-:W-:Y:S05]  /*4d50*/  BSYNC.RECONVERGENT B2 ;  /* 0x0000000000027941 */ /* 0x000fea0003800200 */
.L_x_4171:
[----:B------:R-:W2:Y:S01]  /*4d60*/  LDL.LU R168, [R1] ;  /* 0x0000000001a87983 */ /* 0x000ea20000300800 */
[----:B------:R-:W-:Y:S01]  /*4d70*/  F2FP.F16.F32.PACK_AB R169, R171, R248 ;  /* 0x000000f8aba9723e */ /* 0x000fe200000000ff */
[----:B------:R-:W-:Y:S01]  /*4d80*/  FFMA.FTZ R171, R21, R244, R183 ;  /* 0x000000f415ab7223 */ /* 0x000fe200000100b7 */
[----:B------:R-:W-:Y:S01]  /*4d90*/  BSSY.RECONVERGENT B2, `(.L_x_4173) ;  /* 0x000001d000027945 */ /* 0x000fe20003800200 */
[----:B------:R-:W-:Y:S02]  /*4da0*/  F2FP.F16.F32.PACK_AB R170, R249, R170 ;  /* 0x000000aaf9aa723e */ /* 0x000fe400000000ff */
[----:B------:R-:W-:-:S04]  /*4db0*/  FADD.FTZ R171, R20, -R171 ;  /* 0x800000ab14ab7221 */ /* 0x000fc80000010000 */
[----:B------:R-:W-:-:S05]  /*4dc0*/  FMUL.FTZ R171, R193, R171 ;  /* 0x000000abc1ab7220 */ /* 0x000fca0000410000 */
[----:B------:R-:W-:Y:S02]  /*4dd0*/  FSEL R171, R171, RZ, P0 ;  /* 0x000000ffabab7208 */ /* 0x000fe40000000000 */
[----:B--2---:R-:W-:Y:S01]  /*4de0*/  F2FP.F16.F32.PACK_AB R168, R251, R168 ;  /* 0x000000a8fba8723e */ /* 0x004fe200000000ff */
[----:B------:R-:W-:-:S04]  /*4df0*/  FFMA.FTZ R251, R19, R244, R183 ;  /* 0x000000f413fb7223 */ /* 0x000fc800000100b7 */
[----:B------:R-:W-:-:S04]  /*4e00*/  FADD.FTZ R251, R18, -R251 ;  /* 0x800000fb12fb7221 */ /* 0x000fc80000010000 */
[----:B------:R-:W-:-:S05]  /*4e10*/  FMUL.FTZ R251, R193, R251 ;  /* 0x000000fbc1fb7220 */ /* 0x000fca0000410000 */
[----:B------:R-:W-:Y:S01]  /*4e20*/  FSEL R251, R251, RZ, P0 ;  /* 0x000000fffbfb7208 */ /* 0x000fe20000000000 */
[----:B------:R-:W-:Y:S06]  /*4e30*/  @!P2 BRA `(.L_x_4174) ;  /* 0x000000000048a947 */ /* 0x000fec0003800000 */
[----:B-----5:R-:W-:Y:S01]  /*4e40*/  LOP3.LUT P0, RZ, R209, 0xff0000, RZ, 0xc0, !PT ;  /* 0x00ff0000d1ff7812 */ /* 0x020fe2000780c0ff */
[----:B------:R2:W-:-:S12]  /*4e50*/  STL [R1+0xb8], R0 ;  /* 0x0000b80001007387 */ /* 0x0005d80000100800 */
[----:B------:R-:W3:Y:S02]  /*4e60*/  @P0 LDC.64 R248, c[0x0][0x408] ;  /* 0x00010200fff80b82 */ /* 0x000ee40000000a00 */
[----:B---3--:R-:W-:-:S04]  /*4e70*/  @P0 FMUL.FTZ R249, R249, R171 ;  /* 0x000000abf9f90220 */ /* 0x008fc80000410000 */
[----:B--2---:R-:W-:Y:S01]  /*4e80*/  @P0 FMUL.FTZ R0, R249, R248 ;  /* 0x000000f8f9000220 */ /* 0x004fe20000410000 */
        /* <DEDUP_REMOVED lines=9> */
[----:B------:R-:W-:Y:S02]  /*4f20*/  @P0 FMUL.FTZ R248, R249, R0 ;  /* 0x00000000f9f80220 */ /* 0x000fe40000410000 */
[----:B------:R2:W5:Y:S03]  /*4f30*/  LDL.LU R0, [R1+0xb8] ;  /* 0x0000b80001007983 */ /* 0x0005660000300800 */
[----:B------:R-:W-:-:S04]  /*4f40*/  F2FP.F16.F32.PACK_AB R248, RZ, R248 ;  /* 0x000000f8fff8723e */ /* 0x000fc800000000ff */
[----:B------:R-:W-:-:S07]  /*4f50*/  PRMT R167, R248, 0x7610, R167 ;  /* 0x00007610f8a77816 */ /* 0x000fce00000000a7 */
.L_x_4174:
[----:B------:R-:W-:Y:S05]  /*4f60*/  BSYNC.RECONVERGENT B2 ;  /* 0x0000000000027941 */ /* 0x000fea0003800200 */
.L_x_4173:
[----:B------:R-:W-:Y:S01]  /*4f70*/  F2FP.F16.F32.PACK_AB R171, R251, R171 ;  /* 0x000000abfbab723e */ /* 0x000fe200000000ff */
[----:B------:R-:W-:Y:S06]  /*4f80*/  @!P2 BRA `(.L_x_4156) ;  /* 0x000000140058a947 */ /* 0x000fec0003800000 */
[----:B-----5:R-:W-:-:S04]  /*4f90*/  ISETP.GE.U32.AND P0, PT, R208, RZ, PT ;  /* 0x000000ffd000720c */ /* 0x020fc80003f06070 */
[----:B------:R-:W-:-:S13]  /*4fa0*/  ISETP.GE.U32.AND.EX P0, PT, R209, 0x1000000, PT, P0 ;  /* 0x01000000d100780c */ /* 0x000fda0003f06100 */
[----:B------:R-:W3:Y:S01]  /*4fb0*/  @P0 LDC.64 R208, c[0x0][0x408] ;  /* 0x00010200ffd00b82 */ /* 0x000ee20000000a00 */
[----:B------:R-:W-:Y:S02]  /*4fc0*/  @P0 HADD2.F32 R248, -RZ, R163.H1_H1 ;  /* 0x300000a3fff80230 */ /* 0x000fe40000004100 */
[----:B---3--:R-:W-:-:S04]  /*4fd0*/  @P0 FMUL.FTZ R209, R251, R209 ;  /* 0x000000d1fbd10220 */ /* 0x008fc80000410000 */
[----:B------:R-:W-:Y:S01]  /*4fe0*/  @P0 FMUL.FTZ R208, R209, R208 ;  /* 0x000000d0d1d00220 */ /* 0x000fe20000410000 */
[----:B------:R-:W-:-:S03]  /*4ff0*/  MOV R209, RZ ;  /* 0x000000ff00d17202 */ /* 0x000fc60000000f00 */
[----:B------:R-:W-:Y:S01]  /*5000*/  @P0 FMUL.FTZ R209, R248, R208 ;  /* 0x000000d0f8d10220 */ /* 0x000fe20000410000 */
[----:B------:R-:W-:-:S03]  /*5010*/  @P0 HADD2.F32 R248, -RZ, R47.H1_H1 ;  /* 0x3000002ffff80230 */ /* 0x000fc60000004100 */
[----:B------:R-:W-:Y:S02]  /*5020*/  FADD.FTZ R151, R151, R209 ;  /* 0x000000d197977221 */ /* 0x000fe40000010000 */
[----:B------:R-:W3:Y:S02]  /*5030*/  @P0 LDC.64 R208, c[0x0][0x408] ;  /* 0x00010200ffd00b82 */ /* 0x000ee40000000a00 */
[----:B---3--:R-:W-:-:S04]  /*5040*/  @P0 FMUL.FTZ R209, R251, R209 ;  /* 0x000000d1fbd10220 */ /* 0x008fc80000410000 */
[----:B------:R-:W-:Y:S01]  /*5050*/  @P0 FMUL.FTZ R208, R209, R208 ;  /* 0x000000d0d1d00220 */ /* 0x000fe20000410000 */
[----:B------:R-:W-:-:S03]  /*5060*/  HFMA2 R209, -RZ, RZ, 0, 0 ;  /* 0x00000000ffd17431 */ /* 0x000fc600000001ff */
[----:B------:R-:W-:-:S05]  /*5070*/  @P0 FMUL.FTZ R209, R248, R208 ;  /* 0x000000d0f8d10220 */ /* 0x000fca0000410000 */
[----:B------:R-:W-:-:S04]  /*5080*/  F2FP.F16.F32.PACK_AB R209, RZ, R209 ;  /* 0x000000d1ffd1723e */ /* 0x000fc800000000ff */
[----:B------:R-:W-:Y:S01]  /*5090*/  PRMT R167, R167, 0x5410, R209 ;  /* 0x00005410a7a77816 */ /* 0x000fe200000000d1 */
[----:B------:R-:W-:Y:S06]  /*50a0*/  BRA `(.L_x_4156) ;  /* 0x0000001400107947 */ /* 0x000fec0003800000 */
.L_x_4112:
        /* <DEDUP_REMOVED lines=9> */
[----:B-----5:R-:W-:Y:S01]  /*5140*/  HADD2.F32 R249, -RZ, R40.H0_H0 ;  /* 0x20000028fff97230 */ /* 0x020fe20000004100 */
[----:B------:R-:W-:Y:S02]  /*5150*/  LOP3.LUT P0, RZ, R208, 0xff, RZ, 0xc0, !PT ;  /* 0x000000ffd0ff7812 */ /* 0x000fe4000780c0ff */
[----:B------:R-:W-:-:S04]  /*5160*/  @P1 FADD.FTZ R248, R192, -R248 ;  /* 0x800000f8c0f81221 */ /* 0x000fc80000010000 */
[----:B------:R-:W-:Y:S01]  /*5170*/  @P1 FFMA.FTZ R249, R193, R248, R249 ;  /* 0x000000f8c1f91223 */ /* 0x000fe200000100f9 */
[----:B------:R-:W-:-:S03]  /*5180*/  MOV R248, RZ ;  /* 0x000000ff00f87202 */ /* 0x000fc60000000f00 */
[----:B------:R-:W-:-:S04]  /*5190*/  FMUL.FTZ R249, R249, UR13 ;  /* 0x0000000df9f97c20 */ /* 0x000fc80008410000 */
[----:B------:R-:W-:Y:S01]  /*51a0*/  FMUL.FTZ R251, R249, UR12 ;  /* 0x0000000cf9fb7c20 */ /* 0x000fe20008410000 */
[----:B------:R-:W-:-:S05]  /*51b0*/  @P0 HADD2.F32 R249, -RZ, R160.H0_H0 ;  /* 0x200000a0fff90230 */ /* 0x000fca0000004100 */
[----:B------:R-:W-:Y:S01]  /*51c0*/  @P0 FMUL.FTZ R248, R249, R251 ;  /* 0x000000fbf9f80220 */ /* 0x000fe20000410000 */
[----:B------:R-:W-:-:S03]  /*51d0*/  @P0 HADD2.F32 R249, -RZ, R44.H0_H0 ;  /* 0x2000002cfff90230 */ /* 0x000fc60000004100 */
[----:B------:R-:W-:Y:S01]  /*51e0*/  FADD.FTZ R152, R152, R248 ;  /* 0x000000f898987221 */ /* 0x000fe20000010000 */
[----:B------:R-:W-:Y:S02]  /*51f0*/  HFMA2 R248, -RZ, RZ, 0, 0 ;  /* 0x00000000fff87431 */ /* 0x000fe400000001ff */
[----:B------:R-:W-:-:S05]  /*5200*/  @P0 FMUL.FTZ R248, R249, R251 ;  /* 0x000000fbf9f80220 */ /* 0x000fca0000410000 */
[----:B------:R-:W-:-:S04]  /*5210*/  F2FP.F16.F32.PACK_AB R248, RZ, R248 ;  /* 0x000000f8fff8723e */ /* 0x000fc800000000ff */
[----:B------:R-:W-:-:S07]  /*5220*/  PRMT R164, R248, 0x7610, R164 ;  /* 0x00007610f8a47816 */ /* 0x000fce00000000a4 */
.L_x_4177:
[----:B------:R-:W-:Y:S05]  /*5230*/  BSYNC.RECONVERGENT B2 ;  /* 0x0000000000027941 */ /* 0x000fea0003800200 */
.L_x_4176:
[----:B------:R-:W-:Y:S04]  /*5240*/  BSSY.RECONVERGENT B2, `(.L_x_4178) ;  /* 0x0000012000027945 */ /* 0x000fe80003800200 */
[----:B------:R-:W-:Y:S05]  /*5250*/  @!P2 BRA `(.L_x_4179) ;  /* 0x000000000040a947 */ /* 0x000fea0003800000 */
[----:B------:R-:W-:Y:S01]  /*5260*/  @P1 FFMA.FTZ R248, R191, R244, R183 ;  /* 0x000000f4bff81223 */ /* 0x000fe200000100b7 */
[----:B-----5:R-:W-:Y:S01]  /*5270*/  HADD2.F32 R249, -RZ, R40.H1_H1 ;  /* 0x30000028fff97230 */ /* 0x020fe20000004100 */
[----:B------:R-:W-:Y:S02]  /*5280*/  LOP3.LUT P0, RZ, R208, 0xff00, RZ, 0xc0, !PT ;  /* 0x0000ff00d0ff7812 */ /* 0x000fe4000780c0ff */
[----:B------:R-:W-:-:S04]  /*5290*/  @P1 FADD.FTZ R248, R190, -R248 ;  /* 0x800000f8bef81221 */ /* 0x000fc80000010000 */
[----:B------:R-:W-:Y:S01]  /*52a0*/  @P1 FFMA.FTZ R249, R193, R248, R249 ;  /* 0x000000f8c1f91223 */ /* 0x000fe200000100f9 */
[----:B------:R-:W-:-:S03]  /*52b0*/  MOV R248, RZ ;  /* 0x000000ff00f87202 */ /* 0x000fc60000000f00 */
[----:B------:R-:W-:-:S04]  /*52c0*/  FMUL.FTZ R249, R249, UR13 ;  /* 0x0000000df9f97c20 */ /* 0x000fc80008410000 */
[----:B------:R-:W-:Y:S01]  /*52d0*/  FMUL.FTZ R251, R249, UR12 ;  /* 0x0000000cf9fb7c20 */ /* 0x000fe20008410000 */
[----:B------:R-:W-:-:S05]  /*52e0*/  @P0 HADD2.F32 R249, -RZ, R160.H1_H1 ;  /* 0x300000a0fff90230 */ /* 0x000fca0000004100 */
[----:B------:R-:W-:Y:S01]  /*52f0*/  @P0 FMUL.FTZ R248, R249, R251 ;  /* 0x000000fbf9f80220 */ /* 0x000fe20000410000 */
[----:B------:R-:W-:-:S03]  /*5300*/  @P0 HADD2.F32 R249, -RZ, R44.H1_H1 ;  /* 0x3000002cfff90230 */ /* 0x000fc60000004100 */
[----:B------:R-:W-:Y:S01]  /*5310*/  FADD.FTZ R153, R153, R248 ;  /* 0x000000f899997221 */ /* 0x000fe20000010000 */
[----:B------:R-:W-:Y:S02]  /*5320*/  HFMA2 R248, -RZ, RZ, 0, 0 ;  /* 0x00000000fff87431 */ /* 0x000fe400000001ff */
[----:B------:R-:W-:-:S05]  /*5330*/  @P0 FMUL.FTZ R248, R249, R251 ;  /* 0x000000fbf9f80220 */ /* 0x000fca0000410000 */
[----:B------:R-:W-:-:S04]  /*5340*/  F2FP.F16.F32.PACK_AB R248, RZ, R248 ;  /* 0x000000f8fff8723e */ /* 0x000fc800000000ff */
[----:B------:R-:W-:-:S07]  /*5350*/  PRMT R164, R164, 0x5410, R248 ;  /* 0x00005410a4a47816 */ /* 0x000fce00000000f8 */
.L_x_4179:
[----:B------:R-:W-:Y:S05]  /*5360*/  BSYNC.RECONVERGENT B2 ;  /* 0x0000000000027941 */ /* 0x000fea0003800200 */
.L_x_4178:
[----:B------:R-:W-:Y:S04]  /*5370*/  BSSY.RECONVERGENT B2, `(.L_x_4180) ;  /* 0x0000012000027945 */ /* 0x000fe80003800200 */
[----:B------:R-:W-:Y:S05]  /*5380*/  @!P2 BRA `(.L_x_4181) ;  /* 0x000000000040a947 */ /* 0x000fea0003800000 */
        /* <DEDUP_REMOVED lines=16> */
.L_x_4181:
[----:B------:R-:W-:Y:S05]  /*5490*/  BSYNC.RECONVERGENT B2 ;  /* 0x0000000000027941 */ /* 0x000fea0003800200 */
.L_x_4180:
        /* <DEDUP_REMOVED lines=18> */
.L_x_4183:
[----:B------:R-:W-:Y:S05]  /*55c0*/  BSYNC.RECONVERGENT B2 ;  /* 0x0000000000027941 */ /* 0x000fea0003800200 */
.L_x_4182:
        /* <DEDUP_REMOVED lines=18> */
.L_x_4185:
[----:B------:R-:W-:Y:S05]  /*56f0*/  BSYNC.RECONVERGENT B2 ;  /* 0x0000000000027941 */ /* 0x000fea0003800200 */
.L_x_4184:
        /* <DEDUP_REMOVED lines=18> */
.L_x_4187:
[----:B------:R-:W-:Y:S05]  /*5820*/  BSYNC.RECONVERGENT B2 ;  /* 0x0000000000027941 */ /* 0x000fea0003800200 */
.L_x_4186:
        /* <DEDUP_REMOVED lines=18> */
.L_x_4189:
[----:B------:R-:W-:Y:S05]  /*5950*/  BSYNC.RECONVERGENT B2 ;  /* 0x0000000000027941 */ /* 0x000fea0003800200 */
.L_x_4188:
[----:B------:R-:W-:Y:S05]  /*5960*/  @!P2 BRA `(.L_x_4156) ;  /* 0x0000000800e0a947 */ /* 0x000fea0003800000 */
[----:B-----5:R-:W-:Y:S01]  /*5970*/  ISETP.GE.U32.AND P0, PT, R208, RZ, PT ;  /* 0x000000ffd000720c */ /* 0x020fe20003f06070 */
[----:B------:R-:W-:-:S03]  /*5980*/  @P1 FFMA.FTZ R208, R19, R244, R183 ;  /* 0x000000f413d01223 */ /* 0x000fc600000100b7 */
[----:B------:R-:W-:Y:S01]  /*5990*/  ISETP.GE.U32.AND.EX P0, PT, R209, 0x1000000, PT, P0 ;  /* 0x01000000d100780c */ /* 0x000fe20003f06100 */
[----:B------:R-:W-:Y:S02]  /*59a0*/  HADD2.F32 R209, -RZ, R43.H1_H1 ;  /* 0x3000002bffd17230 */ /* 0x000fe40000004100 */
        /* <DEDUP_REMOVED lines=12> */
[----:B------:R-:W-:Y:S01]  /*5a70*/  PRMT R167, R167, 0x5410, R208 ;  /* 0x00005410a7a77816 */ /* 0x000fe200000000d0 */
[----:B------:R-:W-:Y:S06]  /*5a80*/  BRA `(.L_x_4156) ;  /* 0x0000000800987947 */ /* 0x000fec0003800000 */
.L_x_4175:
[----:B------:R-:W-:Y:S01]  /*5a90*/  ISETP.GT.AND P0, PT, R234, RZ, PT ;  /* 0x000000ffea00720c */ /* 0x000fe20003f04270 */
[----:B-----5:R-:W-:Y:S02]  /*5aa0*/  HADD2.F32 R248, -RZ, R40.H1_H1 ;  /* 0x30000028fff87230 */ /* 0x020fe40000004100 */
[----:B------:R-:W-:Y:S01]  /*5ab0*/  @P1 FFMA.FTZ R169, R0, R244, R183 ;  /* 0x000000f400a91223 */ /* 0x000fe200000100b7 */
[----:B------:R-:W-:Y:S03]  /*5ac0*/  BSSY.RECONVERGENT B2, `(.L_x_4190) ;  /* 0x0000014000027945 */ /* 0x000fe60003800200 */
[----:B------:R-:W-:-:S06]  /*5ad0*/  @P1 FADD.FTZ R169, R192, -R169 ;  /* 0x800000a9c0a91221 */ /* 0x000fcc0000010000 */
[----:B------:R-:W-:-:S04]  /*5ae0*/  @P0 FFMA.FTZ R168, R191, R244, R183 ;  /* 0x000000f4bfa80223 */ /* 0x000fc800000100b7 */
[----:B------:R-:W-:-:S04]  /*5af0*/  @P0 FADD.FTZ R168, R190, -R168 ;  /* 0x800000a8bea80221 */ /* 0x000fc80000010000 */
[----:B------:R-:W-:Y:S01]  /*5b00*/  @P0 FFMA.FTZ R248, R193, R168, R248 ;  /* 0x000000a8c1f80223 */ /* 0x000fe200000100f8 */
[----:B------:R-:W-:-:S05]  /*5b10*/  HADD2.F32 R168, -RZ, R40.H0_H0 ;  /* 0x20000028ffa87230 */ /* 0x000fca0000004100 */
[----:B------:R-:W-:Y:S01]  /*5b20*/  @P1 FFMA.FTZ R168, R193, R169, R168 ;  /* 0x000000a9c1a81223 */ /* 0x000fe200000100a8 */
[----:B------:R-:W-:Y:S06]  /*5b30*/  @!P2 BRA `(.L_x_4191) ;  /* 0x000000000030a947 */ /* 0x000fec0003800000 */
[----:B------:R-:W-:Y:S01]  /*5b40*/  LOP3.LUT P1, RZ, R208, 0xff, RZ, 0xc0, !PT ;  /* 0x000000ffd0ff7812 */ /* 0x000fe2000782c0ff */
[----:B------:R-:W-:Y:S01]  /*5b50*/  FMUL.FTZ R169, R168, UR13 ;  /* 0x0000000da8a97c20 */ /* 0x000fe20008410000 */
[----:B------:R-:W-:-:S03]  /*5b60*/  MOV R170, RZ ;  /* 0x000000ff00aa7202 */ /* 0x000fc60000000f00 */
[----:B------:R-:W-:-:S08]  /*5b70*/  FMUL.FTZ R169, R169, UR12 ;  /* 0x0000000ca9a97c20 */ /* 0x000fd00008410000 */
        /* <DEDUP_REMOVED lines=8> */
.L_x_4191:
[----:B------:R-:W-:Y:S05]  /*5c00*/  BSYNC.RECONVERGENT B2 ;  /* 0x0000000000027941 */ /* 0x000fea0003800200 */
.L_x_4190:
[----:B------:R-:W-:Y:S04]  /*5c10*/  BSSY.RECONVERGENT B2, `(.L_x_4192) ;  /* 0x000000e000027945 */ /* 0x000fe80003800200 */
[----:B------:R-:W-:Y:S05]  /*5c20*/  @!P2 BRA `(.L_x_4193) ;  /* 0x000000000030a947 */ /* 0x000fea0003800000 */
[----:B------:R-:W-:Y:S01]  /*5c30*/  LOP3.LUT P1, RZ, R208, 0xff00, RZ, 0xc0, !PT ;  /* 0x0000ff00d0ff7812 */ /* 0x000fe2000782c0ff */
[----:B------:R-:W-:Y:S01]  /*5c40*/  FMUL.FTZ R169, R248, UR13 ;  /* 0x0000000df8a97c20 */ /* 0x000fe20008410000 */
[----:B------:R-:W-:-:S03]  /*5c50*/  MOV R170, RZ ;  /* 0x000000ff00aa7202 */ /* 0x000fc60000000f00 */
[----:B------:R-:W-:-:S08]  /*5c60*/  FMUL.FTZ R169, R169, UR12 ;  /* 0x0000000ca9a97c20 */ /* 0x000fd00008410000 */
        /* <DEDUP_REMOVED lines=8> */
.L_x_4193:
[----:B------:R-:W-:Y:S05]  /*5cf0*/  BSYNC.RECONVERGENT B2 ;  /* 0x0000000000027941 */ /* 0x000fea0003800200 */
.L_x_4192:
        /* <DEDUP_REMOVED lines=18> */
.L_x_4195:
[----:B------:R-:W-:Y:S05]  /*5e20*/  BSYNC.RECONVERGENT B2 ;  /* 0x0000000000027941 */ /* 0x000fea0003800200 */
.L_x_4194:
        /* <DEDUP_REMOVED lines=18> */
.L_x_4197:
[----:B------:R-:W-:Y:S05]  /*5f50*/  BSYNC.RECONVERGENT B2 ;  /* 0x0000000000027941 */ /* 0x000fea0003800200 */
.L_x_4196:
        /* <DEDUP_REMOVED lines=11> */
[----:B-1----:R-:W-:-:S05]  /*6010*/  @P1 HADD2.F32 R0, -RZ, R162.H0_H0 ;  /* 0x200000a2ff001230 */ /* 0x002fca0000004100 */
[----:B------:R-:W-:Y:S01]  /*6020*/  @P1 FMUL.FTZ R170, R0, R171 ;  /* 0x000000ab00aa1220 */ /* 0x000fe20000410000 */
[----:B------:R-:W-:-:S03]  /*6030*/  @P1 HADD2.F32 R0, -RZ, R46.H0_H0 ;  /* 0x2000002eff001230 */ /* 0x000fc60000004100 */
[----:B------:R-:W-:Y:S01]  /*6040*/  FADD.FTZ R148, R148, R170 ;  /* 0x000000aa94947221 */ /* 0x000fe20000010000 */
[----:B------:R-:W-:Y:S02]  /*6050*/  HFMA2 R170, -RZ, RZ, 0, 0 ;  /* 0x00000000ffaa7431 */ /* 0x000fe400000001ff */
[----:B------:R-:W-:Y:S02]  /*6060*/  @P1 FMUL.FTZ R170, R0, R171 ;  /* 0x000000ab00aa1220 */ /* 0x000fe40000410000 */
[----:B------:R1:W5:Y:S03]  /*6070*/  LDL.LU R0, [R1+0xb8] ;  /* 0x0000b80001007983 */ /* 0x0003660000300800 */
[----:B------:R-:W-:-:S04]  /*6080*/  F2FP.F16.F32.PACK_AB R170, RZ, R170 ;  /* 0x000000aaffaa723e */ /* 0x000fc800000000ff */
[----:B------:R-:W-:-:S07]  /*6090*/  PRMT R166, R170, 0x7610, R166 ;  /* 0x00007610aaa67816 */ /* 0x000fce00000000a6 */
.L_x_4199:
[----:B------:R-:W-:Y:S05]  /*60a0*/  BSYNC.RECONVERGENT B2 ;  /* 0x0000000000027941 */ /* 0x000fea0003800200 */
.L_x_4198:
        /* <DEDUP_REMOVED lines=8> */
[----:B------:R0:W-:Y:S04]  /*6130*/  STL [R1+0xbc], R2 ;  /* 0x0000bc0201007387 */ /* 0x0001e80000100800 */
[----:B-----5:R2:W-:Y:S01]  /*6140*/  STL [R1+0xb8], R0 ;  /* 0x0000b80001007387 */ /* 0x0205e20000100800 */
[----:B0-----:R-:W-:Y:S01]  /*6150*/  FMUL.FTZ R2, R171, UR12 ;  /* 0x0000000cab027c20 */ /* 0x001fe20008410000 */
[----:B------:R-:W-:-:S05]  /*6160*/  MOV R171, RZ ;  /* 0x000000ff00ab7202 */ /* 0x000fca0000000f00 */
[----:B--2---:R-:W-:-:S05]  /*6170*/  @P1 HADD2.F32 R0, -RZ, R162.H1_H1 ;  /* 0x300000a2ff001230 */ /* 0x004fca0000004100 */
[----:B------:R-:W-:Y:S01]  /*6180*/  @P1 FMUL.FTZ R171, R0, R2 ;  /* 0x0000000200ab1220 */ /* 0x000fe20000410000 */
[----:B------:R-:W-:-:S03]  /*6190*/  @P1 HADD2.F32 R0, -RZ, R46.H1_H1 ;  /* 0x3000002eff001230 */ /* 0x000fc60000004100 */
[----:B------:R-:W-:Y:S01]  /*61a0*/  FADD.FTZ R149, R149, R171 ;  /* 0x000000ab95957221 */ /* 0x000fe20000010000 */
[----:B------:R-:W-:Y:S02]  /*61b0*/  HFMA2 R171, -RZ, RZ, 0, 0 ;  /* 0x00000000ffab7431 */ /* 0x000fe400000001ff */
[----:B------:R-:W-:Y:S02]  /*61c0*/  @P1 FMUL.FTZ R171, R0, R2 ;  /* 0x0000000200ab1220 */ /* 0x000fe40000410000 */
[----:B------:R2:W5:Y:S04]  /*61d0*/  LDL.LU R2, [R1+0xbc] ;  /* 0x0000bc0001027983 */ /* 0x0005680000300800 */
[----:B------:R2:W5:Y:S01]  /*61e0*/  LDL.LU R0, [R1+0xb8] ;  /* 0x0000b80001007983 */ /* 0x0005620000300800 */
[----:B------:R-:W-:-:S04]  /*61f0*/  F2FP.F16.F32.PACK_AB R171, RZ, R171 ;  /* 0x000000abffab723e */ /* 0x000fc800000000ff */
[----:B------:R-:W-:-:S07]  /*6200*/  PRMT R166, R166, 0x5410, R171 ;  /* 0x00005410a6a67816 */ /* 0x000fce00000000ab */
.L_x_4201:
[----:B------:R-:W-:Y:S05]  /*6210*/  BSYNC.RECONVERGENT B2 ;  /* 0x0000000000027941 */ /* 0x000fea0003800200 */
.L_x_4200:
[----:B------:R-:W-:Y:S01]  /*6220*/  @P0 FFMA.FTZ R171, R21, R244, R183 ;  /* 0x000000f415ab0223 */ /* 0x000fe200000100b7 */
[----:B-----5:R3:W-:Y:S03]  /*6230*/  STL [R1+0xb8], R0 ;  /* 0x0000b80001007387 */ /* 0x0207e60000100800 */
[----:B---3--:R-:W-:Y:S01]  /*6240*/  @P0 FADD.FTZ R0, R20, -R171 ;  /* 0x800000ab14000221 */ /* 0x008fe20000010000 */
[----:B------:R-:W-:-:S05]  /*6250*/  HADD2.F32 R171, -RZ, R43.H0_H0 ;  /* 0x2000002bffab7230 */ /* 0x000fca0000004100 */
[----:B------:R-:W-:Y:S02]  /*6260*/  @P0 FFMA.FTZ R171, R193, R0, R171 ;  /* 0x00000000c1ab0223 */ /* 0x000fe400000100ab */
[----:B------:R3:W5:Y:S01]  /*6270*/  LDL.LU R0, [R1+0xb8] ;  /* 0x0000b80001007983 */ /* 0x0007620000300800 */
[----:B------:R-:W-:Y:S01]  /*6280*/  F2FP.F16.F32.PACK_AB R169, R169, R249 ;  /* 0x000000f9a9a9723e */ /* 0x000fe200000000ff */
[----:B------:R-:W-:Y:S01]  /*6290*/  @P0 FFMA.FTZ R249, R19, R244, R183 ;  /* 0x000000f413f90223 */ /* 0x000fe200000100b7 */
[----:B------:R-:W-:Y:S01]  /*62a0*/  F2FP.F16.F32.PACK_AB R168, R248, R168 ;  /* 0x000000a8f8a8723e */ /* 0x000fe200000000ff */
[----:B------:R-:W-:Y:S01]  /*62b0*/  HADD2.F32 R248, -RZ, R43.H1_H1 ;  /* 0x3000002bfff87230 */ /* 0x000fe20000004100 */
[----:B------:R-:W-:Y:S01]  /*62c0*/  BSSY.RECONVERGENT B2, `(.L_x_4202) ;  /* 0x0000013000027945 */ /* 0x000fe20003800200 */
[----:B------:R-:W-:Y:S01]  /*62d0*/  @P0 FADD.FTZ R249, R18, -R249 ;  /* 0x800000f912f90221 */ /* 0x000fe20000010000 */
[----:B------:R-:W-:-:S03]  /*62e0*/  F2FP.F16.F32.PACK_AB R170, R170, R251 ;  /* 0x000000fbaaaa723e */ /* 0x000fc600000000ff */
[----:B------:R-:W-:Y:S01]  /*62f0*/  @P0 FFMA.FTZ R248, R193, R249, R248 ;  /* 0x000000f9c1f80223 */ /* 0x000fe200000100f8 */
[----:B---3--:R-:W-:Y:S06]  /*6300*/  @!P2 BRA `(.L_x_4203) ;  /* 0x000000000038a947 */ /* 0x008fec0003800000 */
[----:B------:R-:W-:Y:S01]  /*6310*/  LOP3.LUT P0, RZ, R209, 0xff0000, RZ, 0xc0, !PT ;  /* 0x00ff0000d1ff7812 */ /* 0x000fe2000780c0ff */
[----:B------:R-:W-:Y:S01]  /*6320*/  FMUL.FTZ R251, R171, UR13 ;  /* 0x0000000dabfb7c20 */ /* 0x000fe20008410000 */
[----:B-----5:R3:W-:Y:S01]  /*6330*/  STL [R1+0xb8], R0 ;  /* 0x0000b80001007387 */ /* 0x0207e20000100800 */
[----:B------:R-:W-:Y:S02]  /*6340*/  MOV R249, RZ ;  /* 0x000000ff00f97202 */ /* 0x000fe40000000f00 */
[----:B------:R-:W-:-:S08]  /*6350*/  FMUL.FTZ R251, R251, UR12 ;  /* 0x0000000cfbfb7c20 */ /* 0x000fd00008410000 */
[----:B---3--:R-:W-:-:S05]  /*6360*/  @P0 HADD2.F32 R0, -RZ, R163.H0_H0 ;  /* 0x200000a3ff000230 */ /* 0x008fca0000004100 */
        /* <DEDUP_REMOVED lines=8> */
.L_x_4203:
[----:B------:R-:W-:Y:S05]  /*63f0*/  BSYNC.RECONVERGENT B2 ;  /* 0x0000000000027941 */ /* 0x000fea0003800200 */
.L_x_4202:
[----:B------:R-:W-:Y:S01]  /*6400*/  F2FP.F16.F32.PACK_AB R171, R248, R171 ;  /* 0x000000abf8ab723e */ /* 0x000fe200000000ff */
[----:B------:R-:W-:Y:S06]  /*6410*/  @!P2 BRA `(.L_x_4156) ;  /* 0x000000000034a947 */ /* 0x000fec0003800000 */
[----:B------:R-:W-:Y:S01]  /*6420*/  ISETP.GE.U32.AND P0, PT, R208, RZ, PT ;  /* 0x000000ffd000720c */ /* 0x000fe20003f06070 */
[----:B------:R-:W-:-:S03]  /*6430*/  FMUL.FTZ R208, R248, UR13 ;  /* 0x0000000df8d07c20 */ /* 0x000fc60008410000 */
[----:B------:R-:W-:Y:S01]  /*6440*/  ISETP.GE.U32.AND.EX P0, PT, R209, 0x1000000, PT, P0 ;  /* 0x01000000d100780c */ /* 0x000fe20003f06100 */
[----:B------:R-:W-:Y:S01]  /*6450*/  FMUL.FTZ R248, R208, UR12 ;  /* 0x0000000cd0f87c20 */ /* 0x000fe20008410000 */
[----:B------:R-:W-:-:S11]  /*6460*/  MOV R208, RZ ;  /* 0x000000ff00d07202 */ /* 0x000fd60000000f00 */
        /* <DEDUP_REMOVED lines=8> */
.L_x_4156:
[----:B------:R-:W-:Y:S05]  /*64f0*/  BSYNC.RECONVERGENT B1 ;  /* 0x0000000000017941 */ /* 0x000fea0003800200 */
.L_x_4111:
[----:B------:R-:W-:Y:S01]  /*6500*/  ISETP.NE.U32.AND P0, PT, R245, RZ, PT ;  /* 0x000000fff500720c */ /* 0x000fe20003f05070 */
[----:B------:R-:W-:Y:S01]  /*6510*/  BSSY.RECONVERGENT B1, `(.L_x_4204) ;  /* 0x000000f000017945 */ /* 0x000fe20003800200 */
[----:B------:R-:W-:Y:S02]  /*6520*/  ISETP.NE.U32.AND P1, PT, R232, RZ, PT ;  /* 0x000000ffe800720c */ /* 0x000fe40003f25070 */
[----:B------:R-:W-:Y:S02]  /*6530*/  ISETP.NE.AND.EX P0, PT, R246, RZ, PT, P0 ;  /* 0x000000fff600720c */ /* 0x000fe40003f05300 */
[----:B------:R-:W-:-:S11]  /*6540*/  ISETP.NE.AND.EX P1, PT, R231, RZ, PT, P1 ;  /* 0x000000ffe700720c */ /* 0x000fd60003f25310 */
[----:B-----5:R-:W4:Y:S02]  /*6550*/  @P0 LDC.64 R208, c[0x0][0x478] ;  /* 0x00011e00ffd00b82 */ /* 0x020f240000000a00 */
[----:B----4-:R-:W-:-:S05]  /*6560*/  @P0 IMAD.WIDE.U32 R208, R252, 0x10, R208 ;  /* 0x00000010fcd00825 */ /* 0x010fca00078e00d0 */
[----:B------:R4:W-:Y:S02]  /*6570*/  @P0 STG.E.128 desc[UR6][R208.64], R168 ;  /* 0x000000a8d0000986 */ /* 0x0009e4000c101d06 */
[----:B----4-:R-:W4:Y:S02]  /*6580*/  @P2 LDC.64 R208, c[0x0][0x468] ;  /* 0x00011a00ffd02b82 */ /* 0x010f240000000a00 */
[----:B----4-:R-:W-:-:S05]  /*6590*/  @P2 IMAD.WIDE.U32 R208, R233, 0x10, R208 ;  /* 0x00000010e9d02825 */ /* 0x010fca00078e00d0 */
[----:B------:R4:W-:Y:S01]  /*65a0*/  @P2 STG.E.128 desc[UR6][R208.64], R164 ;  /* 0x000000a4d0002986 */ /* 0x0009e2000c101d06 */
[----:B------:R-:W-:Y:S05]  /*65b0*/  @!P2 BRA `(.L_x_4205) ;  /* 0x000000000010a947 */ /* 0x000fea0003800000 */
[----:B------:R-:W0:Y:S01]  /*65c0*/  LDC.64 R162, c[0x0][0x390] ;  /* 0x0000e400ffa27b82 */ /* 0x000e220000000a00 */
[----:B------:R-:W-:-:S05]  /*65d0*/  IADD3 R160, PT, PT, R233, 0x20, RZ ;  /* 0x00000020e9a07810 */ /* 0x000fca0007ffe0ff */
[----:B0-----:R-:W-:-:S06]  /*65e0*/  IMAD.WIDE.U32 R160, R160, 0x10, R162 ;  /* 0x00000010a0a07825 */ /* 0x001fcc00078e00a2 */
[----:B------:R-:W5:Y:S02]  /*65f0*/  LDG.E.128 R160, desc[UR6][R160.64] ;  /* 0x00000006a0a07981 */ /* 0x000f64000c1e1d00 */
.L_x_4205:
[----:B------:R-:W-:Y:S05]  /*6600*/  BSYNC.RECONVERGENT B1 ;  /* 0x0000000000017941 */ /* 0x000fea0003800200 */
.L_x_4204:
[----:B------:R-:W-:Y:S04]  /*6610*/  BSSY.RECONVERGENT B1, `(.L_x_4206) ;  /* 0x00002fe000017945 */ /* 0x000fe80003800200 */
[----:B------:R-:W-:Y:S05]  /*6620*/  @!P1 BRA `(.L_x_4207) ;  /* 0x0000001000dc9947 */ /* 0x000fea0003800000 */
[----:B------:R-:W-:Y:S05]  /*6630*/  @!P0 BRA `(.L_x_4208) ;  /* 0x0000000800748947 */ /* 0x000fea0003800000 */
[----:B------:R-:W-:Y:S01]  /*6640*/  ISETP.GT.AND P3, PT, R234, RZ, PT ;  /* 0x000000ffea00720c */ /* 0x000fe20003f64270 */
[--C-:B------:R-:W-:Y:S01]  /*6650*/  HADD2.F32 R168, -RZ, R36.reuse.H1_H1 ;  /* 0x30000024ffa87230 */ /* 0x100fe20000004100 */
[----:B------:R-:W-:Y:S01]  /*6660*/  BSSY.RECONVERGENT B2, `(.L_x_4209) ;  /* 0x0000015000027945 */ /* 0x000fe20003800200 */
[----:B----4-:R-:W-:-:S10]  /*6670*/  HADD2.F32 R208, -RZ, R36.H0_H0 ;  /* 0x20000024ffd07230 */ /* 0x010fd40000004100 */
        /* <DEDUP_REMOVED lines=11> */
[----:B-----5:R-:W-:-:S05]  /*6730*/  @P4 HADD2.F32 R171, -RZ, R160.H0_H0 ;  /* 0x200000a0ffab4230 */ /* 0x020fca0000004100 */
[----:B------:R-:W-:Y:S01]  /*6740*/  @P4 FMUL.FTZ R170, R171, R169 ;  /* 0x000000a9abaa4220 */ /* 0x000fe20000410000 */
[----:B------:R-:W-:-:S03]  /*6750*/  @P4 HADD2.F32 R171, -RZ, R48.H0_H0 ;  /* 0x20000030ffab4230 */ /* 0x000fc60000004100 */
[----:B------:R-:W-:Y:S01]  /*6760*/  FADD.FTZ R144, R144, R170 ;  /* 0x000000aa90907221 */ /* 0x000fe20000010000 */
[----:B------:R-:W-:Y:S02]  /*6770*/  HFMA2 R170, -RZ, RZ, 0, 0 ;  /* 0x00000000ffaa7431 */ /* 0x000fe400000001ff */
[----:B------:R-:W-:-:S05]  /*6780*/  @P4 FMUL.FTZ R170, R169, R171 ;  /* 0x000000aba9aa4220 */ /* 0x000fca0000410000 */
[----:B------:R-:W-:-:S04]  /*6790*/  F2FP.F16.F32.PACK_AB R170, RZ, R170 ;  /* 0x000000aaffaa723e */ /* 0x000fc800000000ff */
[----:B------:R-:W-:-:S07]  /*67a0*/  PRMT R164, R170, 0x7610, R164 ;  /* 0x00007610aaa47816 */ /* 0x000fce00000000a4 */
.L_x_4210:
[----:B------:R-:W-:Y:S05]  /*67b0*/  BSYNC.RECONVERGENT B2 ;  /* 0x0000000000027941 */ /* 0x000fea0003800200 */
.L_x_4209:
[----:B------:R-:W-:Y:S04]  /*67c0*/  BSSY.RECONVERGENT B2, `(.L_x_4211) ;  /* 0x000000e000027945 */ /* 0x000fe80003800200 */
[----:B------:R-:W-:Y:S05]  /*67d0*/  @!P2 BRA `(.L_x_4212) ;  /* 0x000000000030a947 */ /* 0x000fea0003800000 */
[----:B------:R-:W-:Y:S01]  /*67e0*/  LOP3.LUT P4, RZ, R206, 0xff00, RZ, 0xc0, !PT ;  /* 0x0000ff00ceff7812 */ /* 0x000fe2000788c0ff */
[----:B------:R-:W-:Y:S01]  /*67f0*/  FMUL.FTZ R169, R168, UR13 ;  /* 0x0000000da8a97c20 */ /* 0x000fe20008410000 */
[----:B------:R-:W-:-:S03]  /*6800*/  MOV R170, RZ ;  /* 0x000000ff00aa7202 */ /* 0x000fc60000000f00 */
[----:B------:R-:W-:-:S08]  /*6810*/  FMUL.FTZ R169, R169, UR12 ;  /* 0x0000000ca9a97c20 */ /* 0x000fd00008410000 */
[----:B-----5:R-:W-:-:S05]  /*6820*/  @P4 HADD2.F32 R171, -RZ, R160.H1_H1 ;  /* 0x300000a0ffab4230 */ /* 0x020fca0000004100 */
[----:B------:R-:W-:Y:S01]  /*6830*/  @P4 FMUL.FTZ R170, R171, R169 ;  /* 0x000000a9abaa4220 */ /* 0x000fe20000410000 */
[----:B------:R-:W-:-:S03]  /*6840*/  @P4 HADD2.F32 R171, -RZ, R48.H1_H1 ;  /* 0x30000030ffab4230 */ /* 0x000fc60000004100 */
[----:B------:R-:W-:Y:S01]  /*6850*/  FADD.FTZ R145, R145, R170 ;  /* 0x000000aa91917221 */ /* 0x000fe20000010000 */
[----:B------:R-:W-:Y:S02]  /*6860*/  HFMA2 R170, -RZ, RZ, 0, 0 ;  /* 0x00000000ffaa7431 */ /* 0x000fe400000001ff */
[----:B------:R-:W-:-:S05]  /*6870*/  @P4 FMUL.FTZ R170, R169, R171 ;  /* 0x000000aba9aa4220 */ /* 0x000fca0000410000 */
[----:B------:R-:W-:-:S04]  /*6880*/  F2FP.F16.F32.PACK_AB R170, RZ, R170 ;  /* 0x000000aaffaa723e */ /* 0x000fc800000000ff */
[----:B------:R-:W-:-:S07]  /*6890*/  PRMT R164, R164, 0x5410, R170 ;  /* 0x00005410a4a47816 */ /* 0x000fce00000000aa */
.L_x_4212:
[----:B------:R-:W-:Y:S05]  /*68a0*/  BSYNC.RECONVERGENT B2 ;  /* 0x0000000000027941 */ /* 0x000fea0003800200 */
.L_x_4211:
        /* <DEDUP_REMOVED lines=18> */
.L_x_4214:
[----:B------:R-:W-:Y:S05]  /*69d0*/  BSYNC.RECONVERGENT B2 ;  /* 0x0000000000027941 */ /* 0x000fea0003800200 */
.L_x_4213:
        /* <DEDUP_REMOVED lines=18> */
.L_x_4216:
[----:B------:R-:W-:Y:S05]  /*6b00*/  BSYNC.RECONVERGENT B2 ;  /* 0x0000000000027941 */ /* 0x000fea0003800200 */
.L_x_4215:
        /* <DEDUP_REMOVED lines=18> */
.L_x_4218:
[----:B------:R-:W-:Y:S05]  /*6c30*/  BSYNC.RECONVERGENT B2 ;  /* 0x0000000000027941 */ /* 0x000fea0003800200 */
.L_x_4217:
        /* <DEDUP_REMOVED lines=18> */
.L_x_4220:
[----:B------:R-:W-:Y:S05]  /*6d60*/  BSYNC.RECONVERGENT B2 ;  /* 0x0000000000027941 */ /* 0x000fea0003800200 */
.L_x_4219:
[-CC-:B------:R-:W-:Y:S01]  /*6d70*/  @P3 FFMA.FTZ R171, R5, R244.reuse, R183.reuse ;  /* 0x000000f405ab3223 */ /* 0x180fe200000100b7 */
[----:B------:R-:W-:Y:S01]  /*6d80*/  F2FP.F16.F32.PACK_AB R169, R209, R169 ;  /* 0x000000a9d1a9723e */ /* 0x000fe200000000ff */
[----:B------:R-:W-:Y:S01]  /*6d90*/  @P3 FFMA.FTZ R209, R4, R244, R183 ;  /* 0x000000f404d13223 */ /* 0x000fe200000100b7 */
[----:B------:R-:W-:Y:S01]  /*6da0*/  F2FP.F16.F32.PACK_AB R168, R168, R208 ;  /* 0x000000d0a8a8723e */ /* 0x000fe200000000ff */
[----:B------:R-:W-:Y:S01]  /*6db0*/  @P3 FADD.FTZ R232, R3, -R171 ;  /* 0x800000ab03e83221 */ /* 0x000fe20000010000 */
[--C-:B------:R-:W-:Y:S02]  /*6dc0*/  HADD2.F32 R171, -RZ, R39.reuse.H0_H0 ;  /* 0x20000027ffab7230 */ /* 0x100fe40000004100 */
[----:B------:R-:W-:Y:S01]  /*6dd0*/  @P3 FADD.FTZ R209, R2, -R209 ;  /* 0x800000d102d13221 */ /* 0x000fe20000010000 */
[----:B------:R-:W-:Y:S01]  /*6de0*/  HADD2.F32 R208, -RZ, R39.H1_H1 ;  /* 0x30000027ffd07230 */ /* 0x000fe20000004100 */
[----:B------:R-:W-:Y:S01]  /*6df0*/  BSSY.RECONVERGENT B2, `(.L_x_4221) ;  /* 0x0000011000027945 */ /* 0x000fe20003800200 */
[----:B------:R-:W-:Y:S01]  /*6e00*/  F2FP.F16.F32.PACK_AB R170, R170, R231 ;  /* 0x000000e7aaaa723e */ /* 0x000fe200000000ff */
[----:B------:R-:W-:-:S02]  /*6e10*/  @P3 FFMA.FTZ R171, R193, R232, R171 ;  /* 0x000000e8c1ab3223 */ /* 0x000fc400000100ab */
        /* <DEDUP_REMOVED lines=14> */
.L_x_4222:
[----:B------:R-:W-:Y:S05]  /*6f00*/  BSYNC.RECONVERGENT B2 ;  /* 0x0000000000027941 */ /* 0x000fea0003800200 */
.L_x_4221:
[----:B------:R-:W-:Y:S01]  /*6f10*/  F2FP.F16.F32.PACK_AB R171, R208, R171 ;  /* 0x000000abd0ab723e */ /* 0x000fe200000000ff */
[----:B------:R-:W-:Y:S06]  /*6f20*/  @!P2 BRA `(.L_x_4223) ;  /* 0x0000002400b0a947 */ /* 0x000fec0003800000 */
[----:B------:R-:W-:Y:S01]  /*6f30*/  ISETP.GE.U32.AND P3, PT, R206, RZ, PT ;  /* 0x000000ffce00720c */ /* 0x000fe20003f66070 */
[----:B------:R-:W-:-:S03]  /*6f40*/  FMUL.FTZ R206, R208, UR13 ;  /* 0x0000000dd0ce7c20 */ /* 0x000fc60008410000 */
[----:B------:R-:W-:Y:S01]  /*6f50*/  ISETP.GE.U32.AND.EX P3, PT, R207, 0x1000000, PT, P3 ;  /* 0x01000000cf00780c */ /* 0x000fe20003f66130 */
[----:B------:R-:W-:Y:S01]  /*6f60*/  FMUL.FTZ R206, R206, UR12 ;  /* 0x0000000ccece7c20 */ /* 0x000fe20008410000 */
[----:B------:R-:W-:-:S11]  /*6f70*/  MOV R207, RZ ;  /* 0x000000ff00cf7202 */ /* 0x000fd60000000f00 */
[----:B-----5:R-:W-:-:S05]  /*6f80*/  @P3 HADD2.F32 R208, -RZ, R163.H1_H1 ;  /* 0x300000a3ffd03230 */ /* 0x020fca0000004100 */
        /* <DEDUP_REMOVED lines=8> */
.L_x_4208:
[----:B------:R-:W-:Y:S01]  /*7010*/  BSSY.RECONVERGENT B2, `(.L_x_4224) ;  /* 0x0000013000027945 */ /* 0x000fe20003800200 */
[----:B------:R-:W-:-:S03]  /*7020*/  ISETP.GT.AND P4, PT, R234, RZ, PT ;  /* 0x000000ffea00720c */ /* 0x000fc60003f84270 */
[----:B------:R-:W-:Y:S10]  /*7030*/  @!P2 BRA `(.L_x_4225) ;  /* 0x000000000040a947 */ /* 0x000ff40003800000 */
[----:B----4-:R-:W-:Y:S01]  /*7040*/  @P4 FFMA.FTZ R208, R17, R244, R183 ;  /* 0x000000f411d04223 */ /* 0x010fe200000100b7 */
[----:B------:R-:W-:Y:S01]  /*7050*/  LOP3.LUT P3, RZ, R206, 0xff, RZ, 0xc0, !PT ;  /* 0x000000ffceff7812 */ /* 0x000fe2000786c0ff */
[----:B------:R-:W-:Y:S02]  /*7060*/  HADD2.F32 R209, -RZ, R36.H0_H0 ;  /* 0x20000024ffd17230 */ /* 0x000fe40000004100 */
[----:B------:R-:W-:-:S04]  /*7070*/  @P4 FADD.FTZ R208, R16, -R208 ;  /* 0x800000d010d04221 */ /* 0x000fc80000010000 */
[----:B------:R-:W-:-:S04]  /*7080*/  @P4 FFMA.FTZ R209, R193, R208, R209 ;  /* 0x000000d0c1d14223 */ /* 0x000fc800000100d1 */
[----:B------:R-:W-:Y:S01]  /*7090*/  FMUL.FTZ R208, R209, UR13 ;  /* 0x0000000dd1d07c20 */ /* 0x000fe20008410000 */
[----:B------:R-:W-:Y:S01]  /*70a0*/  MOV R209, RZ ;  /* 0x000000ff00d17202 */ /* 0x000fe20000000f00 */
[----:B-----5:R-:W-:Y:S02]  /*70b0*/  @P3 HADD2.F32 R231, -RZ, R160.H0_H0 ;  /* 0x200000a0ffe73230 */ /* 0x020fe40000004100 */
[----:B------:R-:W-:-:S04]  /*70c0*/  FMUL.FTZ R208, R208, UR12 ;  /* 0x0000000cd0d07c20 */ /* 0x000fc80008410000 */
[----:B------:R-:W-:Y:S01]  /*70d0*/  @P3 FMUL.FTZ R209, R231, R208 ;  /* 0x000000d0e7d13220 */ /* 0x000fe20000410000 */
[----:B------:R-:W-:-:S03]  /*70e0*/  @P3 HADD2.F32 R231, -RZ, R48.H0_H0 ;  /* 0x20000030ffe73230 */ /* 0x000fc60000004100 */
[----:B------:R-:W-:Y:S01]  /*70f0*/  FADD.FTZ R144, R144, R209 ;  /* 0x000000d190907221 */ /* 0x000fe20000010000 */
[----:B------:R-:W-:Y:S02]  /*7100*/  HFMA2 R209, -RZ, RZ, 0, 0 ;  /* 0x00000000ffd17431 */ /* 0x000fe400000001ff */
[----:B------:R-:W-:-:S05]  /*7110*/  @P3 FMUL.FTZ R209, R231, R208 ;  /* 0x000000d0e7d13220 */ /* 0x000fca0000410000 */
[----:B------:R-:W-:-:S04]  /*7120*/  F2FP.F16.F32.PACK_AB R209, RZ, R209 ;  /* 0x000000d1ffd1723e */ /* 0x000fc800000000ff */
[----:B------:R-:W-:-:S07]  /*7130*/  PRMT R164, R209, 0x7610, R164 ;  /* 0x00007610d1a47816 */ /* 0x000fce00000000a4 */
.L_x_4225:
[----:B------:R-:W-:Y:S05]  /*7140*/  BSYNC.RECONVERGENT B2 ;  /* 0x0000000000027941 */ /* 0x000fea0003800200 */
.L_x_4224:
[----:B------:R-:W-:Y:S04]  /*7150*/  BSSY.RECONVERGENT B2, `(.L_x_4226) ;  /* 0x0000012000027945 */ /* 0x000fe80003800200 */
[----:B------:R-:W-:Y:S05]  /*7160*/  @!P2 BRA `(.L_x_4227) ;  /* 0x000000000040a947 */ /* 0x000fea0003800000 */
[----:B----4-:R-:W-:Y:S01]  /*7170*/  @P4 FFMA.FTZ R208, R15, R244, R183 ;  /* 0x000000f40fd04223 */ /* 0x010fe200000100b7 */
[----:B------:R-:W-:Y:S01]  /*7180*/  LOP3.LUT P3, RZ, R206, 0xff00, RZ, 0xc0, !PT ;  /* 0x0000ff00ceff7812 */ /* 0x000fe2000786c0ff */
[----:B------:R-:W-:Y:S02]  /*7190*/  HADD2.F32 R209, -RZ, R36.H1_H1 ;  /* 0x30000024ffd17230 */ /* 0x000fe40000004100 */
[----:B------:R-:W-:-:S04]  /*71a0*/  @P4 FADD.FTZ R208, R14, -R208 ;  /* 0x800000d00ed04221 */ /* 0x000fc80000010000 */
[----:B------:R-:W-:-:S04]  /*71b0*/  @P4 FFMA.FTZ R209, R193, R208, R209 ;  /* 0x000000d0c1d14223 */ /* 0x000fc800000100d1 */
[----:B------:R-:W-:Y:S01]  /*71c0*/  FMUL.FTZ R208, R209, UR13 ;  /* 0x0000000dd1d07c20 */ /* 0x000fe20008410000 */
[----:B------:R-:W-:Y:S01]  /*71d0*/  MOV R209, RZ ;  /* 0x000000ff00d17202 */ /* 0x000fe20000000f00 */
[----:B-----5:R-:W-:Y:S02]  /*71e0*/  @P3 HADD2.F32 R231, -RZ, R160.H1_H1 ;  /* 0x300000a0ffe73230 */ /* 0x020fe40000004100 */
[----:B------:R-:W-:-:S04]  /*71f0*/  FMUL.FTZ R208, R208, UR12 ;  /* 0x0000000cd0d07c20 */ /* 0x000fc80008410000 */
[----:B------:R-:W-:Y:S01]  /*7200*/  @P3 FMUL.FTZ R209, R231, R208 ;  /* 0x000000d0e7d13220 */ /* 0x000fe20000410000 */
[----:B------:R-:W-:-:S03]  /*7210*/  @P3 HADD2.F32 R231, -RZ, R48.H1_H1 ;  /* 0x30000030ffe73230 */ /* 0x000fc60000004100 */
[----:B------:R-:W-:Y:S01]  /*7220*/  FADD.FTZ R145, R145, R209 ;  /* 0x000000d191917221 */ /* 0x000fe20000010000 */
[----:B------:R-:W-:Y:S02]  /*7230*/  HFMA2 R209, -RZ, RZ, 0, 0 ;  /* 0x00000000ffd17431 */ /* 0x000fe400000001ff */
[----:B------:R-:W-:-:S05]  /*7240*/  @P3 FMUL.FTZ R209, R231, R208 ;  /* 0x000000d0e7d13220 */ /* 0x000fca0000410000 */
[----:B------:R-:W-:-:S04]  /*7250*/  F2FP.F16.F32.PACK_AB R209, RZ, R209 ;  /* 0x000000d1ffd1723e */ /* 0x000fc800000000ff */
[----:B------:R-:W-:-:S07]  /*7260*/  PRMT R164, R164, 0x5410, R209 ;  /* 0x00005410a4a47816 */ /* 0x000fce00000000d1 */
.L_x_4227:
[----:B------:R-:W-:Y:S05]  /*7270*/  BSYNC.RECONVERGENT B2 ;  /* 0x0000000000027941 */ /* 0x000fea0003800200 */
.L_x_4226:
[----:B------:R-:W-:Y:S04]  /*7280*/  BSSY.RECONVERGENT B2, `(.L_x_4228) ;  /* 0x0000012000027945 */ /* 0x000fe80003800200 */
[----:B------:R-:W-:Y:S05]  /*7290*/  @!P2 BRA `(.L_x_4229) ;  /* 0x000000000040a947 */ /* 0x000fea0003800000 */
        /* <DEDUP_REMOVED lines=16> */
.L_x_4229:
[----:B------:R-:W-:Y:S05]  /*73a0*/  BSYNC.RECONVERGENT B2 ;  /* 0x0000000000027941 */ /* 0x000fea0003800200 */
.L_x_4228:
        /* <DEDUP_REMOVED lines=18> */
.L_x_4231:
[----:B------:R-:W-:Y:S05]  /*74d0*/  BSYNC.RECONVERGENT B2 ;  /* 0x0000000000027941 */ /* 0x000fea0003800200 */
.L_x_4230:
        /* <DEDUP_REMOVED lines=18> */
.L_x_4233:
[----:B------:R-:W-:Y:S05]  /*7600*/  BSYNC.RECONVERGENT B2 ;  /* 0x0000000000027941 */ /* 0x000fea0003800200 */
.L_x_4232:
        /* <DEDUP_REMOVED lines=18> */
.L_x_4235:
[----:B------:R-:W-:Y:S05]  /*7730*/  BSYNC.RECONVERGENT B2 ;  /* 0x0000000000027941 */ /* 0x000fea0003800200 */
.L_x_4234:
        /* <DEDUP_REMOVED lines=18> */
.L_x_4237:
[----:B------:R-:W-:Y:S05]  /*7860*/  BSYNC.RECONVERGENT B2 ;  /* 0x0000000000027941 */ /* 0x000fea0003800200 */
.L_x_4236:
[----:B------:R-:W-:Y:S05]  /*7870*/  @!P2 BRA `(.L_x_4223) ;  /* 0x0000001c005ca947 */ /* 0x000fea0003800000 */
[----:B------:R-:W-:Y:S01]  /*7880*/  ISETP.GE.U32.AND P3, PT, R206, RZ, PT ;  /* 0x000000ffce00720c */ /* 0x000fe20003f66070 */
[----:B------:R-:W-:-:S03]  /*7890*/  @P4 FFMA.FTZ R206, R4, R244, R183 ;  /* 0x000000f404ce4223 */ /* 0x000fc600000100b7 */
[----:B------:R-:W-:Y:S01]  /*78a0*/  ISETP.GE.U32.AND.EX P3, PT, R207, 0x1000000, PT, P3 ;  /* 0x01000000cf00780c */ /* 0x000fe20003f66130 */
[----:B------:R-:W-:Y:S02]  /*78b0*/  HADD2.F32 R207, -RZ, R39.H1_H1 ;  /* 0x30000027ffcf7230 */ /* 0x000fe40000004100 */
[----:B------:R-:W-:-:S04]  /*78c0*/  @P4 FADD.FTZ R206, R2, -R206 ;  /* 0x800000ce02ce4221 */ /* 0x000fc80000010000 */
[----:B------:R-:W-:-:S04]  /*78d0*/  @P4 FFMA.FTZ R207, R193, R206, R207 ;  /* 0x000000cec1cf4223 */ /* 0x000fc800000100cf */
[----:B------:R-:W-:Y:S01]  /*78e0*/  FMUL.FTZ R206, R207, UR13 ;  /* 0x0000000dcfce7c20 */ /* 0x000fe20008410000 */
[----:B------:R-:W-:Y:S01]  /*78f0*/  MOV R207, RZ ;  /* 0x000000ff00cf7202 */ /* 0x000fe20000000f00 */
[----:B----45:R-:W-:Y:S02]  /*7900*/  @P3 HADD2.F32 R208, -RZ, R163.H1_H1 ;  /* 0x300000a3ffd03230 */ /* 0x030fe40000004100 */
[----:B------:R-:W-:-:S04]  /*7910*/  FMUL.FTZ R206, R206, UR12 ;  /* 0x0000000ccece7c20 */ /* 0x000fc80008410000 */
        /* <DEDUP_REMOVED lines=8> */
.L_x_4207:
        /* <DEDUP_REMOVED lines=9> */
[----:B------:R-:W0:Y:S01]  /*7a30*/  @P4 LDC.64 R168, c[0x0][0x408] ;  /* 0x00010200ffa84b82 */ /* 0x000e220000000a00 */
[----:B-----5:R-:W-:Y:S02]  /*7a40*/  @P4 HADD2.F32 R170, -RZ, R160.H0_H0 ;  /* 0x200000a0ffaa4230 */ /* 0x020fe40000004100 */
[----:B0-----:R-:W-:-:S04]  /*7a50*/  @P4 FMUL.FTZ R169, R169, R231 ;  /* 0x000000e7a9a94220 */ /* 0x001fc80000410000 */
[----:B------:R-:W-:Y:S01]  /*7a60*/  @P4 FMUL.FTZ R168, R169, R168 ;  /* 0x000000a8a9a84220 */ /* 0x000fe20000410000 */
[----:B------:R-:W-:-:S03]  /*7a70*/  MOV R169, RZ ;  /* 0x000000ff00a97202 */ /* 0x000fc60000000f00 */
[----:B------:R-:W-:Y:S01]  /*7a80*/  @P4 FMUL.FTZ R169, R170, R168 ;  /* 0x000000a8aaa94220 */ /* 0x000fe20000410000 */
[----:B------:R-:W-:-:S03]  /*7a90*/  @P4 HADD2.F32 R170, -RZ, R48.H0_H0 ;  /* 0x20000030ffaa4230 */ /* 0x000fc60000004100 */
[----:B------:R-:W-:Y:S02]  /*7aa0*/  FADD.FTZ R144, R144, R169 ;  /* 0x000000a990907221 */ /* 0x000fe40000010000 */
[----:B------:R-:W0:Y:S02]  /*7ab0*/  @P4 LDC.64 R168, c[0x0][0x408] ;  /* 0x00010200ffa84b82 */ /* 0x000e240000000a00 */
[----:B0-----:R-:W-:-:S04]  /*7ac0*/  @P4 FMUL.FTZ R169, R169, R231 ;  /* 0x000000e7a9a94220 */ /* 0x001fc80000410000 */
[----:B------:R-:W-:Y:S01]  /*7ad0*/  @P4 FMUL.FTZ R168, R169, R168 ;  /* 0x000000a8a9a84220 */ /* 0x000fe20000410000 */
[----:B------:R-:W-:-:S03]  /*7ae0*/  HFMA2 R169, -RZ, RZ, 0, 0 ;  /* 0x00000000ffa97431 */ /* 0x000fc600000001ff */
[----:B------:R-:W-:-:S05]  /*7af0*/  @P4 FMUL.FTZ R169, R170, R168 ;  /* 0x000000a8aaa94220 */ /* 0x000fca0000410000 */
[----:B------:R-:W-:-:S04]  /*7b00*/  F2FP.F16.F32.PACK_AB R169, RZ, R169 ;  /* 0x000000a9ffa9723e */ /* 0x000fc800000000ff */
[----:B----4-:R-:W-:-:S07]  /*7b10*/  PRMT R164, R169, 0x7610, R164 ;  /* 0x00007610a9a47816 */ /* 0x010fce00000000a4 */
.L_x_4240:
[----:B------:R-:W-:Y:S05]  /*7b20*/  BSYNC.RECONVERGENT B2 ;  /* 0x0000000000027941 */ /* 0x000fea0003800200 */
.L_x_4239:
[----:B------:R-:W-:Y:S01]  /*7b30*/  FFMA.FTZ R168, R15, R244, R183 ;  /* 0x000000f40fa87223 */ /* 0x000fe200000100b7 */
[----:B------:R-:W-:Y:S03]  /*7b40*/  BSSY.RECONVERGENT B2, `(.L_x_4241) ;  /* 0x0000015000027945 */ /* 0x000fe60003800200 */
[----:B------:R-:W-:-:S04]  /*7b50*/  FADD.FTZ R168, R14, -R168 ;  /* 0x800000a80ea87221 */ /* 0x000fc80000010000 */
[----:B------:R-:W-:-:S05]  /*7b60*/  FMUL.FTZ R168, R193, R168 ;  /* 0x000000a8c1a87220 */ /* 0x000fca0000410000 */
[----:B----4-:R-:W-:Y:S01]  /*7b70*/  FSEL R209, R168, RZ, P3 ;  /* 0x000000ffa8d17208 */ /* 0x010fe20001800000 */
[----:B------:R-:W-:Y:S06]  /*7b80*/  @!P2 BRA `(.L_x_4242) ;  /* 0x000000000040a947 */ /* 0x000fec0003800000 */
[----:B------:R-:W-:-:S13]  /*7b90*/  LOP3.LUT P4, RZ, R206, 0xff00, RZ, 0xc0, !PT ;  /* 0x0000ff00ceff7812 */ /* 0x000fda000788c0ff */
[----:B------:R-:W4:Y:S01]  /*7ba0*/  @P4 LDC.64 R168, c[0x0][0x408] ;  /* 0x00010200ffa84b82 */ /* 0x000f220000000a00 */
[----:B-----5:R-:W-:Y:S02]  /*7bb0*/  @P4 HADD2.F32 R170, -RZ, R160.H1_H1 ;  /* 0x300000a0ffaa4230 */ /* 0x020fe40000004100 */
[----:B----4-:R-:W-:-:S04]  /*7bc0*/  @P4 FMUL.FTZ R169, R169, R209 ;  /* 0x000000d1a9a94220 */ /* 0x010fc80000410000 */
[----:B------:R-:W-:Y:S01]  /*7bd0*/  @P4 FMUL.FTZ R168, R169, R168 ;  /* 0x000000a8a9a84220 */ /* 0x000fe20000410000 */
[----:B------:R-:W-:-:S03]  /*7be0*/  MOV R169, RZ ;  /* 0x000000ff00a97202 */ /* 0x000fc60000000f00 */
[----:B------:R-:W-:Y:S01]  /*7bf0*/  @P4 FMUL.FTZ R169, R170, R168 ;  /* 0x000000a8aaa94220 */ /* 0x000fe20000410000 */
[----:B------:R-:W-:-:S03]  /*7c00*/  @P4 HADD2.F32 R170, -RZ, R48.H1_H1 ;  /* 0x30000030ffaa4230 */ /* 0x000fc60000004100 */
[----:B------:R-:W-:Y:S02]  /*7c10*/  FADD.FTZ R145, R145, R169 ;  /* 0x000000a991917221 */ /* 0x000fe40000010000 */
[----:B------:R-:W4:Y:S02]  /*7c20*/  @P4 LDC.64 R168, c[0x0][0x408] ;  /* 0x00010200ffa84b82 */ /* 0x000f240000000a00 */
[----:B----4-:R-:W-:-:S04]  /*7c30*/  @P4 FMUL.FTZ R169, R169, R209 ;  /* 0x000000d1a9a94220 */ /* 0x010fc80000410000 */
[----:B------:R-:W-:Y:S01]  /*7c40*/  @P4 FMUL.FTZ R168, R169, R168 ;  /* 0x000000a8a9a84220 */ /* 0x000fe20000410000 */
[----:B------:R-:W-:-:S03]  /*7c50*/  HFMA2 R169, -RZ, RZ, 0, 0 ;  /* 0x00000000ffa97431 */ /* 0x000fc600000001ff */
[----:B------:R-:W-:-:S05]  /*7c60*/  @P4 FMUL.FTZ R169, R170, R168 ;  /* 0x000000a8aaa94220 */ /* 0x000fca0000410000 */
[----:B------:R-:W-:-:S04]  /*7c70*/  F2FP.F16.F32.PACK_AB R169, RZ, R169 ;  /* 0x000000a9ffa9723e */ /* 0x000fc800000000ff */
[----:B------:R-:W-:-:S07]  /*7c80*/  PRMT R164, R164, 0x5410, R169 ;  /* 0x00005410a4a47816 */ /* 0x000fce00000000a9 */
.L_x_4242:
[----:B------:R-:W-:Y:S05]  /*7c90*/  BSYNC.RECONVERGENT B2 ;  /* 0x0000000000027941 */ /* 0x000fea0003800200 */
.L_x_4241:
[----:B------:R-:W-:Y:S01]  /*7ca0*/  FFMA.FTZ R168, R13, R244, R183 ;  /* 0x000000f40da87223 */ /* 0x000fe200000100b7 */
[----:B------:R-:W-:Y:S03]  /*7cb0*/  BSSY.RECONVERGENT B2, `(.L_x_4243) ;  /* 0x0000015000027945 */ /* 0x000fe60003800200 */
[----:B------:R-:W-:-:S04]  /*7cc0*/  FADD.FTZ R168, R11, -R168 ;  /* 0x800000a80ba87221 */ /* 0x000fc80000010000 */
[----:B------:R-:W-:-:S05]  /*7cd0*/  FMUL.FTZ R168, R193, R168 ;  /* 0x000000a8c1a87220 */ /* 0x000fca0000410000 */
[----:B------:R-:W-:Y:S01]  /*7ce0*/  FSEL R208, R168, RZ, P3 ;  /* 0x000000ffa8d07208 */ /* 0x000fe20001800000 */
[----:B------:R-:W-:Y:S06]  /*7cf0*/  @!P2 BRA `(.L_x_4244) ;  /* 0x000000000040a947 */ /* 0x000fec0003800000 */
[----:B------:R-:W-:-:S13]  /*7d00*/  LOP3.LUT P4, RZ, R206, 0xff0000, RZ, 0xc0, !PT ;  /* 0x00ff0000ceff7812 */ /* 0x000fda000788c0ff */
[----:B------:R-:W4:Y:S01]  /*7d10*/  @P4 LDC.64 R168, c[0x0][0x408] ;  /* 0x00010200ffa84b82 */ /* 0x000f220000000a00 */
[----:B-----5:R-:W-:Y:S02]  /*7d20*/  @P4 HADD2.F32 R170, -RZ, R161.H0_H0 ;  /* 0x200000a1ffaa4230 */ /* 0x020fe40000004100 */
[----:B----4-:R-:W-:-:S04]  /*7d30*/  @P4 FMUL.FTZ R169, R169, R208 ;  /* 0x000000d0a9a94220 */ /* 0x010fc80000410000 */
[----:B------:R-:W-:Y:S01]  /*7d40*/  @P4 FMUL.FTZ R168, R169, R168 ;  /* 0x000000a8a9a84220 */ /* 0x000fe20000410000 */
[----:B------:R-:W-:-:S03]  /*7d50*/  MOV R169, RZ ;  /* 0x000000ff00a97202 */ /* 0x000fc60000000f00 */
[----:B------:R-:W-:Y:S01]  /*7d60*/  @P4 FMUL.FTZ R169, R170, R168 ;  /* 0x000000a8aaa94220 */ /* 0x000fe20000410000 */
[----:B------:R-:W-:-:S03]  /*7d70*/  @P4 HADD2.F32 R170, -RZ, R49.H0_H0 ;  /* 0x20000031ffaa4230 */ /* 0x000fc60000004100 */
        /* <DEDUP_REMOVED lines=8> */
.L_x_4244:
[----:B------:R-:W-:Y:S05]  /*7e00*/  BSYNC.RECONVERGENT B2 ;  /* 0x0000000000027941 */ /* 0x000fea0003800200 */
.L_x_4243:
        /* <DEDUP_REMOVED lines=22> */
.L_x_4246:
[----:B------:R-:W-:Y:S05]  /*7f70*/  BSYNC.RECONVERGENT B2 ;  /* 0x0000000000027941 */ /* 0x000fea0003800200 */
.L_x_4245:
        /* <DEDUP_REMOVED lines=22> */
.L_x_4248:
[----:B------:R-:W-:Y:S05]  /*80e0*/  BSYNC.RECONVERGENT B2 ;  /* 0x0000000000027941 */ /* 0x000fea0003800200 */
.L_x_4247:
        /* <DEDUP_REMOVED lines=22> */
.L_x_4250:
[----:B------:R-:W-:Y:S05]  /*8250*/  BSYNC.RECONVERGENT B2 ;  /* 0x0000000000027941 */ /* 0x000fea0003800200 */
.L_x_4249:
[----:B------:R-:W-:Y:S01]  /*8260*/  F2FP.F16.F32.PACK_AB R169, R171, R208 ;  /* 0x000000d0aba9723e */ /* 0x000fe200000000ff */
        /* <DEDUP_REMOVED lines=8> */
[----:B------:R-:W-:-:S04]  /*82f0*/  FMUL.FTZ R171, R193, R171 ;  /* 0x000000abc1ab7220 */ /* 0x000fc80000410000 */
[----:B------:R-:W-:Y:S02]  /*8300*/  FSEL R231, R208, RZ, P3 ;  /* 0x000000ffd0e77208 */ /* 0x000fe40001800000 */
        /* <DEDUP_REMOVED lines=18> */
.L_x_4252:
[----:B------:R-:W-:Y:S05]  /*8430*/  BSYNC.RECONVERGENT B2 ;  /* 0x0000000000027941 */ /* 0x000fea0003800200 */
.L_x_4251:
[----:B------:R-:W-:Y:S01]  /*8440*/  F2FP.F16.F32.PACK_AB R171, R231, R171 ;  /* 0x000000abe7ab723e */ /* 0x000fe200000000ff */
[----:B------:R-:W-:Y:S06]  /*8450*/  @!P2 BRA `(.L_x_4223) ;  /* 0x000000100064a947 */ /* 0x000fec0003800000 */
[----:B------:R-:W-:-:S04]  /*8460*/  ISETP.GE.U32.AND P3, PT, R206, RZ, PT ;  /* 0x000000ffce00720c */ /* 0x000fc80003f66070 */
[----:B------:R-:W-:-:S13]  /*8470*/  ISETP.GE.U32.AND.EX P3, PT, R207, 0x1000000, PT, P3 ;  /* 0x01000000cf00780c */ /* 0x000fda0003f66130 */
        /* <DEDUP_REMOVED lines=14> */
[----:B------:R-:W-:Y:S01]  /*8560*/  PRMT R167, R167, 0x5410, R207 ;  /* 0x00005410a7a77816 */ /* 0x000fe200000000cf */
[----:B------:R-:W-:Y:S06]  /*8570*/  BRA `(.L_x_4223) ;  /* 0x00000010001c7947 */ /* 0x000fec0003800000 */
.L_x_4238:
[----:B------:R-:W-:Y:S04]  /*8580*/  BSSY.RECONVERGENT B2, `(.L_x_4253) ;  /* 0x0000020000027945 */ /* 0x000fe80003800200 */
[----:B------:R-:W-:Y:S05]  /*8590*/  @!P2 BRA `(.L_x_4254) ;  /* 0x000000000078a947 */ /* 0x000fea0003800000 */
[----:B------:R-:W-:Y:S01]  /*85a0*/  LOP3.LUT P3, RZ, R206, 0xff, RZ, 0xc0, !PT ;  /* 0x000000ffceff7812 */ /* 0x000fe2000786c0ff */
[----:B------:R-:W-:Y:S01]  /*85b0*/  BSSY.RECONVERGENT B3, `(.L_x_4255) ;  /* 0x000000c000037945 */ /* 0x000fe20003800200 */
[----:B----4-:R-:W-:-:S11]  /*85c0*/  MOV R208, RZ ;  /* 0x000000ff00d07202 */ /* 0x010fd60000000f00 */
        /* <DEDUP_REMOVED lines=8> */
[----:B------:R-:W-:-:S04]  /*8650*/  FMUL.FTZ R208, R208, UR12 ;  /* 0x0000000cd0d07c20 */ /* 0x000fc80008410000 */
[----:B------:R-:W-:-:S07]  /*8660*/  FMUL.FTZ R208, R209, R208 ;  /* 0x000000d0d1d07220 */ /* 0x000fce0000410000 */
.L_x_4256:
[----:B------:R-:W-:Y:S05]  /*8670*/  BSYNC.RECONVERGENT B3 ;  /* 0x0000000000037941 */ /* 0x000fea0003800200 */
.L_x_4255:
        /* <DEDUP_REMOVED lines=13> */
.L_x_4258:
[----:B------:R-:W-:Y:S05]  /*8750*/  BSYNC.RECONVERGENT B3 ;  /* 0x0000000000037941 */ /* 0x000fea0003800200 */
.L_x_4257:
[----:B------:R-:W-:-:S04]  /*8760*/  F2FP.F16.F32.PACK_AB R208, RZ, R208 ;  /* 0x000000d0ffd0723e */ /* 0x000fc800000000ff */
[----:B------:R-:W-:-:S07]  /*8770*/  PRMT R164, R208, 0x7610, R164 ;  /* 0x00007610d0a47816 */ /* 0x000fce00000000a4 */
.L_x_4254:
[----:B------:R-:W-:Y:S05]  /*8780*/  BSYNC.RECONVERGENT B2 ;  /* 0x0000000000027941 */ /* 0x000fea0003800200 */
.L_x_4253:
        /* <DEDUP_REMOVED lines=13> */
[----:B------:R-:W-:-:S04]  /*8860*/  FMUL.FTZ R208, R208, UR12 ;  /* 0x0000000cd0d07c20 */ /* 0x000fc80008410000 */
[----:B------:R-:W-:-:S07]  /*8870*/  FMUL.FTZ R208, R209, R208 ;  /* 0x000000d0d1d07220 */ /* 0x000fce0000410000 */
.L_x_4262:
[----:B------:R-:W-:Y:S05]  /*8880*/  BSYNC.RECONVERGENT B3 ;  /* 0x0000000000037941 */ /* 0x000fea0003800200 */
.L_x_4261:
        /* <DEDUP_REMOVED lines=13> */
.L_x_4264:
[----:B------:R-:W-:Y:S05]  /*8960*/  BSYNC.RECONVERGENT B3 ;  /* 0x0000000000037941 */ /* 0x000fea0003800200 */
.L_x_4263:
[----:B------:R-:W-:-:S04]  /*8970*/  F2FP.F16.F32.PACK_AB R208, RZ, R208 ;  /* 0x000000d0ffd0723e */ /* 0x000fc800000000ff */
[----:B------:R-:W-:-:S07]  /*8980*/  PRMT R164, R164, 0x5410, R208 ;  /* 0x00005410a4a47816 */ /* 0x000fce00000000d0 */
.L_x_4260:
[----:B------:R-:W-:Y:S05]  /*8990*/  BSYNC.RECONVERGENT B2 ;  /* 0x0000000000027941 */ /* 0x000fea0003800200 */
.L_x_4259:
        /* <DEDUP_REMOVED lines=15> */
.L_x_4268:
[----:B------:R-:W-:Y:S05]  /*8a90*/  BSYNC.RECONVERGENT B3 ;  /* 0x0000000000037941 */ /* 0x000fea0003800200 */
.L_x_4267:
        /* <DEDUP_REMOVED lines=13> */
.L_x_4270:
[----:B------:R-:W-:Y:S05]  /*8b70*/  BSYNC.RECONVERGENT B3 ;  /* 0x0000000000037941 */ /* 0x000fea0003800200 */
.L_x_4269:
[----:B------:R-:W-:-:S04]  /*8b80*/  F2FP.F16.F32.PACK_AB R208, RZ, R208 ;  /* 0x000000d0ffd0723e */ /* 0x000fc800000000ff */
[----:B------:R-:W-:-:S07]  /*8b90*/  PRMT R165, R208, 0x7610, R165 ;  /* 0x00007610d0a57816 */ /* 0x000fce00000000a5 */
.L_x_4266:
[----:B------:R-:W-:Y:S05]  /*8ba0*/  BSYNC.RECONVERGENT B2 ;  /* 0x0000000000027941 */ /* 0x000fea0003800200 */
.L_x_4265:
        /* <DEDUP_REMOVED lines=15> */
.L_x_4274:
[----:B------:R-:W-:Y:S05]  /*8ca0*/  BSYNC.RECONVERGENT B3 ;  /* 0x0000000000037941 */ /* 0x000fea0003800200 */
.L_x_4273:
        /* <DEDUP_REMOVED lines=13> */
.L_x_4276:
[----:B------:R-:W-:Y:S05]  /*8d80*/  BSYNC.RECONVERGENT B3 ;  /* 0x0000000000037941 */ /* 0x000fea0003800200 */
.L_x_4275:
[----:B------:R-:W-:-:S04]  /*8d90*/  F2FP.F16.F32.PACK_AB R208, RZ, R208 ;  /* 0x000000d0ffd0723e */ /* 0x000fc800000000ff */
[----:B------:R-:W-:-:S07]  /*8da0*/  PRMT R165, R165, 0x5410, R208 ;  /* 0x00005410a5a57816 */ /* 0x000fce00000000d0 */
.L_x_4272:
[----:B------:R-:W-:Y:S05]  /*8db0*/  BSYNC.RECONVERGENT B2 ;  /* 0x0000000000027941 */ /* 0x000fea0003800200 */
.L_x_4271:
        /* <DEDUP_REMOVED lines=15> */
.L_x_4280:
[----:B------:R-:W-:Y:S05]  /*8eb0*/  BSYNC.RECONVERGENT B3 ;  /* 0x0000000000037941 */ /* 0x000fea0003800200 */
.L_x_4279:
        /* <DEDUP_REMOVED lines=13> */
.L_x_4282:
[----:B------:R-:W-:Y:S05]  /*8f90*/  BSYNC.RECONVERGENT B3 ;  /* 0x0000000000037941 */ /* 0x000fea0003800200 */
.L_x_4281:
[----:B------:R-:W-:-:S04]  /*8fa0*/  F2FP.F16.F32.PACK_AB R208, RZ, R208 ;  /* 0x000000d0ffd0723e */ /* 0x000fc800000000ff */
[----:B------:R-:W-:-:S07]  /*8fb0*/  PRMT R166, R208, 0x7610, R166 ;  /* 0x00007610d0a67816 */ /* 0x000fce00000000a6 */
.L_x_4278:
[----:B------:R-:W-:Y:S05]  /*8fc0*/  BSYNC.RECONVERGENT B2 ;  /* 0x0000000000027941 */ /* 0x000fea0003800200 */
.L_x_4277:
        /* <DEDUP_REMOVED lines=15> */
.L_x_4286:
[----:B------:R-:W-:Y:S05]  /*90c0*/  BSYNC.RECONVERGENT B3 ;  /* 0x0000000000037941 */ /* 0x000fea0003800200 */
.L_x_4285:
        /* <DEDUP_REMOVED lines=13> */
.L_x_4288:
[----:B------:R-:W-:Y:S05]  /*91a0*/  BSYNC.RECONVERGENT B3 ;  /* 0x0000000000037941 */ /* 0x000fea0003800200 */
.L_x_4287:
[----:B------:R-:W-:-:S04]  /*91b0*/  F2FP.F16.F32.PACK_AB R208, RZ, R208 ;  /* 0x000000d0ffd0723e */ /* 0x000fc800000000ff */
[----:B------:R-:W-:-:S07]  /*91c0*/  PRMT R166, R166, 0x5410, R208 ;  /* 0x00005410a6a67816 */ /* 0x000fce00000000d0 */
.L_x_4284:
[----:B------:R-:W-:Y:S05]  /*91d0*/  BSYNC.RECONVERGENT B2 ;  /* 0x0000000000027941 */ /* 0x000fea0003800200 */
.L_x_4283:
        /* <DEDUP_REMOVED lines=15> */
.L_x_4292:
[----:B------:R-:W-:Y:S05]  /*92d0*/  BSYNC.RECONVERGENT B3 ;  /* 0x0000000000037941 */ /* 0x000fea0003800200 */
.L_x_4291:
        /* <DEDUP_REMOVED lines=13> */
.L_x_4294:
[----:B------:R-:W-:Y:S05]  /*93b0*/  BSYNC.RECONVERGENT B3 ;  /* 0x0000000000037941 */ /* 0x000fea0003800200 */
.L_x_4293:
[----:B------:R-:W-:-:S04]  /*93c0*/  F2FP.F16.F32.PACK_AB R208, RZ, R208 ;  /* 0x000000d0ffd0723e */ /* 0x000fc800000000ff */
[----:B------:R-:W-:-:S07]  /*93d0*/  PRMT R167, R208, 0x7610, R167 ;  /* 0x00007610d0a77816 */ /* 0x000fce00000000a7 */
.L_x_4290:
[----:B------:R-:W-:Y:S05]  /*93e0*/  BSYNC.RECONVERGENT B2 ;  /* 0x0000000000027941 */ /* 0x000fea0003800200 */
.L_x_4289:
[----:B------:R-:W-:Y:S05]  /*93f0*/  @!P2 BRA `(.L_x_4223) ;  /* 0x00000000007ca947 */ /* 0x000fea0003800000 */
[----:B------:R-:W-:Y:S01]  /*9400*/  ISETP.GE.U32.AND P3, PT, R206, RZ, PT ;  /* 0x000000ffce00720c */ /* 0x000fe20003f66070 */
[----:B------:R-:W-:Y:S01]  /*9410*/  BSSY.RECONVERGENT B2, `(.L_x_4295) ;  /* 0x000000d000027945 */ /* 0x000fe20003800200 */
[----:B------:R-:W-:Y:S02]  /*9420*/  MOV R206, RZ ;  /* 0x000000ff00ce7202 */ /* 0x000fe40000000f00 */
[----:B------:R-:W-:-:S13]  /*9430*/  ISETP.GE.U32.AND.EX P3, PT, R207, 0x1000000, PT, P3 ;  /* 0x01000000cf00780c */ /* 0x000fda0003f66130 */
        /* <DEDUP_REMOVED lines=10> */
.L_x_4296:
[----:B------:R-:W-:Y:S05]  /*94e0*/  BSYNC.RECONVERGENT B2 ;  /* 0x0000000000027941 */ /* 0x000fea0003800200 */
.L_x_4295:
        /* <DEDUP_REMOVED lines=13> */
.L_x_4298:
[----:B------:R-:W-:Y:S05]  /*95c0*/  BSYNC.RECONVERGENT B2 ;  /* 0x0000000000027941 */ /* 0x000fea0003800200 */
.L_x_4297:
[----:B------:R-:W-:-:S04]  /*95d0*/  F2FP.F16.F32.PACK_AB R206, RZ, R206 ;  /* 0x000000ceffce723e */ /* 0x000fc800000000ff */
[----:B----4-:R-:W-:-:S07]  /*95e0*/  PRMT R167, R167, 0x5410, R206 ;  /* 0x00005410a7a77816 */ /* 0x010fce00000000ce */
.L_x_4223:
[----:B------:R-:W-:Y:S05]  /*95f0*/  BSYNC.RECONVERGENT B1 ;  /* 0x0000000000017941 */ /* 0x000fea0003800200 */
.L_x_4206:
[----:B------:R-:W0:Y:S01]  /*9600*/  @P0 LDC.64 R206, c[0x0][0x478] ;  /* 0x00011e00ffce0b82 */ /* 0x000e220000000a00 */
[----:B----4-:R-:W-:Y:S01]  /*9610*/  @P0 IADD3 R208, PT, PT, R252, 0x20, RZ ;  /* 0x00000020fcd00810 */ /* 0x010fe20007ffe0ff */
        /* <DEDUP_REMOVED lines=8> */
[----:B-----5:R-:W4:Y:S01]  /*96a0*/  LDC.64 R162, c[0x0][0x390] ;  /* 0x0000e400ffa27b82 */ /* 0x020f220000000a00 */
[----:B------:R-:W-:-:S05]  /*96b0*/  IADD3 R160, PT, PT, R233, 0x40, RZ ;  /* 0x00000040e9a07810 */ /* 0x000fca0007ffe0ff */
[----:B----4-:R-:W-:-:S06]  /*96c0*/  IMAD.WIDE.U32 R160, R160, 0x10, R162 ;  /* 0x00000010a0a07825 */ /* 0x010fcc00078e00a2 */
[----:B------:R-:W5:Y:S02]  /*96d0*/  LDG.E.128 R160, desc[UR6][R160.64] ;  /* 0x00000006a0a07981 */ /* 0x000f64000c1e1d00 */
.L_x_4300:
[----:B------:R-:W-:Y:S05]  /*96e0*/  BSYNC.RECONVERGENT B1 ;  /* 0x0000000000017941 */ /* 0x000fea0003800200 */
.L_x_4299:
[----:B------:R-:W-:Y:S04]  /*96f0*/  BSSY.RECONVERGENT B1, `(.L_x_4301) ;  /* 0x00002fe000017945 */ /* 0x000fe80003800200 */
[----:B------:R-:W-:Y:S05]  /*9700*/  @!P1 BRA `(.L_x_4302) ;  /* 0x0000001000dc9947 */ /* 0x000fea0003800000 */
[----:B------:R-:W-:Y:S05]  /*9710*/  @!P0 BRA `(.L_x_4303) ;  /* 0x0000000800748947 */ /* 0x000fea0003800000 */
[----:B------:R-:W-:Y:S01]  /*9720*/  ISETP.GT.AND P3, PT, R234, RZ, PT ;  /* 0x000000ffea00720c */ /* 0x000fe20003f64270 */
[--C-:B------:R-:W-:Y:S01]  /*9730*/  HADD2.F32 R168, -RZ, R32.reuse.H1_H1 ;  /* 0x30000020ffa87230 */ /* 0x100fe20000004100 */
[----:B------:R-:W-:Y:S01]  /*9740*/  BSSY.RECONVERGENT B2, `(.L_x_4304) ;  /* 0x0000015000027945 */ /* 0x000fe20003800200 */
[----:B0-----:R-:W-:-:S10]  /*9750*/  HADD2.F32 R206, -RZ, R32.H0_H0 ;  /* 0x20000020ffce7230 */ /* 0x001fd40000004100 */
        /* <DEDUP_REMOVED lines=19> */
.L_x_4305:
[----:B------:R-:W-:Y:S05]  /*9890*/  BSYNC.RECONVERGENT B2 ;  /* 0x0000000000027941 */ /* 0x000fea0003800200 */
.L_x_4304:
        /* <DEDUP_REMOVED lines=14> */
.L_x_4307:
[----:B------:R-:W-:Y:S05]  /*9980*/  BSYNC.RECONVERGENT B2 ;  /* 0x0000000000027941 */ /* 0x000fea0003800200 */
.L_x_4306:
        /* <DEDUP_REMOVED lines=18> */
.L_x_4309:
[----:B------:R-:W-:Y:S05]  /*9ab0*/  BSYNC.RECONVERGENT B2 ;  /* 0x0000000000027941 */ /* 0x000fea0003800200 */
.L_x_4308:
        /* <DEDUP_REMOVED lines=18> */
.L_x_4311:
[----:B------:R-:W-:Y:S05]  /*9be0*/  BSYNC.RECONVERGENT B2 ;  /* 0x0000000000027941 */ /* 0x000fea0003800200 */
.L_x_4310:
        /* <DEDUP_REMOVED lines=18> */
.L_x_4313:
[----:B------:R-:W-:Y:S05]  /*9d10*/  BSYNC.RECONVERGENT B2 ;  /* 0x0000000000027941 */ /* 0x000fea0003800200 */
.L_x_4312:
        /* <DEDUP_REMOVED lines=18> */
.L_x_4315:
[----:B------:R-:W-:Y:S05]  /*9e40*/  BSYNC.RECONVERGENT B2 ;  /* 0x0000000000027941 */ /* 0x000fea0003800200 */
.L_x_4314:
        /* <DEDUP_REMOVED lines=25> */
.L_x_4317:
[----:B------:R-:W-:Y:S05]  /*9fe0*/  BSYNC.RECONVERGENT B2 ;  /* 0x0000000000027941 */ /* 0x000fea0003800200 */
.L_x_4316:
        /* <DEDUP_REMOVED lines=16> */
.L_x_4303:
[----:B------:R-:W-:Y:S01]  /*a0f0*/  BSSY.RECONVERGENT B2, `(.L_x_4319) ;  /* 0x0000013000027945 */ /* 0x000fe20003800200 */
[----:B------:R-:W-:-:S03]  /*a100*/  ISETP.GT.AND P4, PT, R234, RZ, PT ;  /* 0x000000ffea00720c */ /* 0x000fc60003f84270 */
[----:B------:R-:W-:Y:S10]  /*a110*/  @!P2 BRA `(.L_x_4320) ;  /* 0x000000000040a947 */ /* 0x000ff40003800000 */
[----:B0-----:R-:W-:Y:S01]  /*a120*/  @P4 FFMA.FTZ R206, R199, R244, R183 ;  /* 0x000000f4c7ce4223 */ /* 0x001fe200000100b7 */
        /* <DEDUP_REMOVED lines=15> */
.L_x_4320:
[----:B------:R-:W-:Y:S05]  /*a220*/  BSYNC.RECONVERGENT B2 ;  /* 0x0000000000027941 */ /* 0x000fea0003800200 */
.L_x_4319:
[----:B------:R-:W-:Y:S04]  /*a230*/  BSSY.RECONVERGENT B2, `(.L_x_4321) ;  /* 0x0000012000027945 */ /* 0x000fe80003800200 */
[----:B------:R-:W-:Y:S05]  /*a240*/  @!P2 BRA `(.L_x_4322) ;  /* 0x000000000040a947 */ /* 0x000fea0003800000 */
[----:B0-----:R-:W-:Y:S01]  /*a250*/  @P4 FFMA.FTZ R206, R198, R244, R183 ;  /* 0x000000f4c6ce4223 */ /* 0x001fe200000100b7 */
        /* <DEDUP_REMOVED lines=15> */
.L_x_4322:
[----:B------:R-:W-:Y:S05]  /*a350*/  BSYNC.RECONVERGENT B2 ;  /* 0x0000000000027941 */ /* 0x000fea0003800200 */
.L_x_4321:
[----:B------:R-:W-:Y:S04]  /*a360*/  BSSY.RECONVERGENT B2, `(.L_x_4323) ;  /* 0x0000012000027945 */ /* 0x000fe80003800200 */
[----:B------:R-:W-:Y:S05]  /*a370*/  @!P2 BRA `(.L_x_4324) ;  /* 0x000000000040a947 */ /* 0x000fea0003800000 */
        /* <DEDUP_REMOVED lines=16> */
.L_x_4324:
[----:B------:R-:W-:Y:S05]  /*a480*/  BSYNC.RECONVERGENT B2 ;  /* 0x0000000000027941 */ /* 0x000fea0003800200 */
.L_x_4323:
        /* <DEDUP_REMOVED lines=18> */
.L_x_4326:
[----:B------:R-:W-:Y:S05]  /*a5b0*/  BSYNC.RECONVERGENT B2 ;  /* 0x0000000000027941 */ /* 0x000fea0003800200 */
.L_x_4325:
        /* <DEDUP_REMOVED lines=18> */
.L_x_4328:
[----:B------:R-:W-:Y:S05]  /*a6e0*/  BSYNC.RECONVERGENT B2 ;  /* 0x0000000000027941 */ /* 0x000fea0003800200 */
.L_x_4327:
        /* <DEDUP_REMOVED lines=18> */
.L_x_4330:
[----:B------:R-:W-:Y:S05]  /*a810*/  BSYNC.RECONVERGENT B2 ;  /* 0x0000000000027941 */ /* 0x000fea0003800200 */
.L_x_4329:
        /* <DEDUP_REMOVED lines=18> */
.L_x_4332:
[----:B------:R-:W-:Y:S05]  /*a940*/  BSYNC.RECONVERGENT B2 ;  /* 0x0000000000027941 */ /* 0x000fea0003800200 */
.L_x_4331:
        /* <DEDUP_REMOVED lines=9> */
[----:B0----5:R-:W-:Y:S02]  /*a9e0*/  @P3 HADD2.F32 R206, -RZ, R163.H1_H1 ;  /* 0x300000a3ffce3230 */ /* 0x021fe40000004100 */
        /* <DEDUP_REMOVED lines=9> */
.L_x_4302:
        /* <DEDUP_REMOVED lines=23> */
[----:B0-----:R-:W-:-:S07]  /*abf0*/  PRMT R164, R169, 0x7610, R164 ;  /* 0x00007610a9a47816 */ /* 0x001fce00000000a4 */
.L_x_4335:
[----:B------:R-:W-:Y:S05]  /*ac00*/  BSYNC.RECONVERGENT B2 ;  /* 0x0000000000027941 */ /* 0x000fea0003800200 */
.L_x_4334:
[----:B------:R-:W-:Y:S01]  /*ac10*/  FFMA.FTZ R168, R198, R244, R183 ;  /* 0x000000f4c6a87223 */ /* 0x000fe200000100b7 */
[----:B------:R-:W-:Y:S03]  /*ac20*/  BSSY.RECONVERGENT B2, `(.L_x_4336) ;  /* 0x0000015000027945 */ /* 0x000fe60003800200 */
[----:B------:R-:W-:-:S04]  /*ac30*/  FADD.FTZ R168, R196, -R168 ;  /* 0x800000a8c4a87221 */ /* 0x000fc80000010000 */
[----:B------:R-:W-:-:S05]  /*ac40*/  FMUL.FTZ R168, R193, R168 ;  /* 0x000000a8c1a87220 */ /* 0x000fca0000410000 */
[----:B0-----:R-:W-:Y:S01]  /*ac50*/  FSEL R206, R168, RZ, P3 ;  /* 0x000000ffa8ce7208 */ /* 0x001fe20001800000 */
[----:B------:R-:W-:Y:S06]  /*ac60*/  @!P2 BRA `(.L_x_4337) ;  /* 0x000000000040a947 */ /* 0x000fec0003800000 */
[----:B------:R-:W-:-:S13]  /*ac70*/  LOP3.LUT P4, RZ, R204, 0xff00, RZ, 0xc0, !PT ;  /* 0x0000ff00ccff7812 */ /* 0x000fda000788c0ff */
[----:B------:R-:W0:Y:S01]  /*ac80*/  @P4 LDC.64 R168, c[0x0][0x408] ;  /* 0x00010200ffa84b82 */ /* 0x000e220000000a00 */
[----:B-----5:R-:W-:Y:S02]  /*ac90*/  @P4 HADD2.F32 R170, -RZ, R160.H1_H1 ;  /* 0x300000a0ffaa4230 */ /* 0x020fe40000004100 */
[----:B0-----:R-:W-:-:S04]  /*aca0*/  @P4 FMUL.FTZ R169, R169, R206 ;  /* 0x000000cea9a94220 */ /* 0x001fc80000410000 */
[----:B------:R-:W-:Y:S01]  /*acb0*/  @P4 FMUL.FTZ R168, R169, R168 ;  /* 0x000000a8a9a84220 */ /* 0x000fe20000410000 */
[----:B------:R-:W-:-:S03]  /*acc0*/  MOV R169, RZ ;  /* 0x000000ff00a97202 */ /* 0x000fc60000000f00 */
[----:B------:R-:W-:Y:S01]  /*acd0*/  @P4 FMUL.FTZ R169, R170, R168 ;  /* 0x000000a8aaa94220 */ /* 0x000fe20000410000 */
[----:B------:R-:W-:-:S03]  /*ace0*/  @P4 HADD2.F32 R170, -RZ, R52.H1_H1 ;  /* 0x30000034ffaa4230 */ /* 0x000fc60000004100 */
[----:B------:R-:W-:Y:S02]  /*acf0*/  FADD.FTZ R137, R137, R169 ;  /* 0x000000a989897221 */ /* 0x000fe40000010000 */
[----:B------:R-:W0:Y:S02]  /*ad00*/  @P4 LDC.64 R168, c[0x0][0x408] ;  /* 0x00010200ffa84b82 */ /* 0x000e240000000a00 */
[----:B0-----:R-:W-:-:S04]  /*ad10*/  @P4 FMUL.FTZ R169, R169, R206 ;  /* 0x000000cea9a94220 */ /* 0x001fc80000410000 */
[----:B------:R-:W-:Y:S01]  /*ad20*/  @P4 FMUL.FTZ R168, R169, R168 ;  /* 0x000000a8a9a84220 */ /* 0x000fe20000410000 */
[----:B------:R-:W-:-:S03]  /*ad30*/  HFMA2 R169, -RZ, RZ, 0, 0 ;  /* 0x00000000ffa97431 */ /* 0x000fc600000001ff */
[----:B------:R-:W-:-:S05]  /*ad40*/  @P4 FMUL.FTZ R169, R170, R168 ;  /* 0x000000a8aaa94220 */ /* 0x000fca0000410000 */
[----:B------:R-:W-:-:S04]  /*ad50*/  F2FP.F16.F32.PACK_AB R169, RZ, R169 ;  /* 0x000000a9ffa9723e */ /* 0x000fc800000000ff */
[----:B------:R-:W-:-:S07]  /*ad60*/  PRMT R164, R164, 0x5410, R169 ;  /* 0x00005410a4a47816 */ /* 0x000fce00000000a9 */
.L_x_4337:
[----:B------:R-:W-:Y:S05]  /*ad70*/  BSYNC.RECONVERGENT B2 ;  /* 0x0000000000027941 */ /* 0x000fea0003800200 */
.L_x_4336:
        /* <DEDUP_REMOVED lines=22> */
.L_x_4339:
[----:B------:R-:W-:Y:S05]  /*aee0*/  BSYNC.RECONVERGENT B2 ;  /* 0x0000000000027941 */ /* 0x000fea0003800200 */
.L_x_4338:
        /* <DEDUP_REMOVED lines=22> */
.L_x_4341:
[----:B------:R-:W-:Y:S05]  /*b050*/  BSYNC.RECONVERGENT B2 ;  /* 0x0000000000027941 */ /* 0x000fea0003800200 */
.L_x_4340:
        /* <DEDUP_REMOVED lines=22> */
.L_x_4343:
[----:B------:R-:W-:Y:S05]  /*b1c0*/  BSYNC.RECONVERGENT B2 ;  /* 0x0000000000027941 */ /* 0x000fea0003800200 */
.L_x_4342:
        /* <DEDUP_REMOVED lines=22> */
.L_x_4345:
[----:B------:R-:W-:Y:S05]  /*b330*/  BSYNC.RECONVERGENT B2 ;  /* 0x0000000000027941 */ /* 0x000fea0003800200 */
.L_x_4344:
[----:B------:R-:W-:Y:S01]  /*b340*/  F2FP.F16.F32.PACK_AB R169, R207, R171 ;  /* 0x000000abcfa9723e */ /* 0x000fe200000000ff */
[--C-:B------:R-:W-:Y:S01]  /*b350*/  FFMA.FTZ R171, R213, R244, R183.reuse ;  /* 0x000000f4d5ab7223 */ /* 0x100fe200000100b7 */
[----:B------:R-:W-:Y:S01]  /*b360*/  F2FP.F16.F32.PACK_AB R168, R206, R208 ;  /* 0x000000d0cea8723e */ /* 0x000fe200000000ff */
[----:B------:R-:W-:Y:S01]  /*b370*/  FFMA.FTZ R206, R218, R244, R183 ;  /* 0x000000f4dace7223 */ /* 0x000fe200000100b7 */
[----:B------:R-:W-:Y:S01]  /*b380*/  BSSY.RECONVERGENT B2, `(.L_x_4346) ;  /* 0x0000019000027945 */ /* 0x000fe20003800200 */
[----:B------:R-:W-:Y:S01]  /*b390*/  FADD.FTZ R171, R174, -R171 ;  /* 0x800000abaeab7221 */ /* 0x000fe20000010000 */
[----:B------:R-:W-:Y:S01]  /*b3a0*/  F2FP.F16.F32.PACK_AB R170, R209, R170 ;  /* 0x000000aad1aa723e */ /* 0x000fe200000000ff */
[----:B------:R-:W-:Y:S02]  /*b3b0*/  FADD.FTZ R206, R217, -R206 ;  /* 0x800000ced9ce7221 */ /* 0x000fe40000010000 */
[C---:B------:R-:W-:Y:S02]  /*b3c0*/  FMUL.FTZ R171, R193.reuse, R171 ;  /* 0x000000abc1ab7220 */ /* 0x040fe40000410000 */
[----:B------:R-:W-:-:S03]  /*b3d0*/  FMUL.FTZ R206, R193, R206 ;  /* 0x000000cec1ce7220 */ /* 0x000fc60000410000 */
[----:B------:R-:W-:Y:S02]  /*b3e0*/  FSEL R171, R171, RZ, P3 ;  /* 0x000000ffabab7208 */ /* 0x000fe40001800000 */
        /* <DEDUP_REMOVED lines=18> */
.L_x_4347:
[----:B------:R-:W-:Y:S05]  /*b510*/  BSYNC.RECONVERGENT B2 ;  /* 0x0000000000027941 */ /* 0x000fea0003800200 */
.L_x_4346:
[----:B------:R-:W-:Y:S01]  /*b520*/  F2FP.F16.F32.PACK_AB R171, R208, R171 ;  /* 0x000000abd0ab723e */ /* 0x000fe200000000ff */
[----:B------:R-:W-:Y:S06]  /*b530*/  @!P2 BRA `(.L_x_4318) ;  /* 0x000000100064a947 */ /* 0x000fec0003800000 */
[----:B------:R-:W-:-:S04]  /*b540*/  ISETP.GE.U32.AND P3, PT, R204, RZ, PT ;  /* 0x000000ffcc00720c */ /* 0x000fc80003f66070 */
[----:B------:R-:W-:-:S13]  /*b550*/  ISETP.GE.U32.AND.EX P3, PT, R205, 0x1000000, PT, P3 ;  /* 0x01000000cd00780c */ /* 0x000fda0003f66130 */
        /* <DEDUP_REMOVED lines=14> */
[----:B------:R-:W-:Y:S01]  /*b640*/  PRMT R167, R167, 0x5410, R205 ;  /* 0x00005410a7a77816 */ /* 0x000fe200000000cd */
[----:B------:R-:W-:Y:S06]  /*b650*/  BRA `(.L_x_4318) ;  /* 0x00000010001c7947 */ /* 0x000fec0003800000 */
.L_x_4333:
[----:B------:R-:W-:Y:S04]  /*b660*/  BSSY.RECONVERGENT B2, `(.L_x_4348) ;  /* 0x0000020000027945 */ /* 0x000fe80003800200 */
[----:B------:R-:W-:Y:S05]  /*b670*/  @!P2 BRA `(.L_x_4349) ;  /* 0x000000000078a947 */ /* 0x000fea0003800000 */
[----:B------:R-:W-:Y:S01]  /*b680*/  LOP3.LUT P3, RZ, R204, 0xff, RZ, 0xc0, !PT ;  /* 0x000000ffccff7812 */ /* 0x000fe2000786c0ff */
[----:B------:R-:W-:Y:S01]  /*b690*/  BSSY.RECONVERGENT B3, `(.L_x_4350) ;  /* 0x000000c000037945 */ /* 0x000fe20003800200 */
[----:B0-----:R-:W-:-:S11]  /*b6a0*/  MOV R206, RZ ;  /* 0x000000ff00ce7202 */ /* 0x001fd60000000f00 */
        /* <DEDUP_REMOVED lines=10> */
.L_x_4351:
[----:B------:R-:W-:Y:S05]  /*b750*/  BSYNC.RECONVERGENT B3 ;  /* 0x0000000000037941 */ /* 0x000fea0003800200 */
.L_x_4350:
        /* <DEDUP_REMOVED lines=13> */
.L_x_4353:
[----:B------:R-:W-:Y:S05]  /*b830*/  BSYNC.RECONVERGENT B3 ;  /* 0x0000000000037941 */ /* 0x000fea0003800200 */
.L_x_4352:
[----:B------:R-:W-:-:S04]  /*b840*/  F2FP.F16.F32.PACK_AB R206, RZ, R206 ;  /* 0x000000ceffce723e */ /* 0x000fc800000000ff */
[----:B------:R-:W-:-:S07]  /*b850*/  PRMT R164, R206, 0x7610, R164 ;  /* 0x00007610cea47816 */ /* 0x000fce00000000a4 */
.L_x_4349:
[----:B------:R-:W-:Y:S05]  /*b860*/  BSYNC.RECONVERGENT B2 ;  /* 0x0000000000027941 */ /* 0x000fea0003800200 */
.L_x_4348:
        /* <DEDUP_REMOVED lines=15> */
.L_x_4357:
[----:B------:R-:W-:Y:S05]  /*b960*/  BSYNC.RECONVERGENT B3 ;  /* 0x0000000000037941 */ /* 0x000fea0003800200 */
.L_x_4356:
        /* <DEDUP_REMOVED lines=13> */
.L_x_4359:
[----:B------:R-:W-:Y:S05]  /*ba40*/  BSYNC.RECONVERGENT B3 ;  /* 0x0000000000037941 */ /* 0x000fea0003800200 */
.L_x_4358:
[----:B------:R-:W-:-:S04]  /*ba50*/  F2FP.F16.F32.PACK_AB R206, RZ, R206 ;  /* 0x000000ceffce723e */ /* 0x000fc800000000ff */
[----:B------:R-:W-:-:S07]  /*ba60*/  PRMT R164, R164, 0x5410, R206 ;  /* 0x00005410a4a47816 */ /* 0x000fce00000000ce */
.L_x_4355:
[----:B------:R-:W-:Y:S05]  /*ba70*/  BSYNC.RECONVERGENT B2 ;  /* 0x0000000000027941 */ /* 0x000fea0003800200 */
.L_x_4354:
        /* <DEDUP_REMOVED lines=15> */
.L_x_4363:
[----:B------:R-:W-:Y:S05]  /*bb70*/  BSYNC.RECONVERGENT B3 ;  /* 0x0000000000037941 */ /* 0x000fea0003800200 */
.L_x_4362:
        /* <DEDUP_REMOVED lines=13> */
.L_x_4365:
[----:B------:R-:W-:Y:S05]  /*bc50*/  BSYNC.RECONVERGENT B3 ;  /* 0x0000000000037941 */ /* 0x000fea0003800200 */
.L_x_4364:
[----:B------:R-:W-:-:S04]  /*bc60*/  F2FP.F16.F32.PACK_AB R206, RZ, R206 ;  /* 0x000000ceffce723e */ /* 0x000fc800000000ff */
[----:B------:R-:W-:-:S07]  /*bc70*/  PRMT R165, R206, 0x7610, R165 ;  /* 0x00007610cea57816 */ /* 0x000fce00000000a5 */
.L_x_4361:
[----:B------:R-:W-:Y:S05]  /*bc80*/  BSYNC.RECONVERGENT B2 ;  /* 0x0000000000027941 */ /* 0x000fea0003800200 */
.L_x_4360:
        /* <DEDUP_REMOVED lines=15> */
.L_x_4369:
[----:B------:R-:W-:Y:S05]  /*bd80*/  BSYNC.RECONVERGENT B3 ;  /* 0x0000000000037941 */ /* 0x000fea0003800200 */
.L_x_4368:
        /* <DEDUP_REMOVED lines=13> */
.L_x_4371:
[----:B------:R-:W-:Y:S05]  /*be60*/  BSYNC.RECONVERGENT B3 ;  /* 0x0000000000037941 */ /* 0x000fea0003800200 */
.L_x_4370:
[----:B------:R-:W-:-:S04]  /*be70*/  F2FP.F16.F32.PACK_AB R206, RZ, R206 ;  /* 0x000000ceffce723e */ /* 0x000fc800000000ff */
[----:B------:R-:W-:-:S07]  /*be80*/  PRMT R165, R165, 0x5410, R206 ;  /* 0x00005410a5a57816 */ /* 0x000fce00000000ce */
.L_x_4367:
[----:B------:R-:W-:Y:S05]  /*be90*/  BSYNC.RECONVERGENT B2 ;  /* 0x0000000000027941 */ /* 0x000fea0003800200 */
.L_x_4366:
        /* <DEDUP_REMOVED lines=15> */
.L_x_4375:
[----:B------:R-:W-:Y:S05]  /*bf90*/  BSYNC.RECONVERGENT B3 ;  /* 0x0000000000037941 */ /* 0x000fea0003800200 */
.L_x_4374:
        /* <DEDUP_REMOVED lines=13> */
.L_x_4377:
[----:B------:R-:W-:Y:S05]  /*c070*/  BSYNC.RECONVERGENT B3 ;  /* 0x0000000000037941 */ /* 0x000fea0003800200 */
.L_x_4376:
[----:B------:R-:W-:-:S04]  /*c080*/  F2FP.F16.F32.PACK_AB R206, RZ, R206 ;  /* 0x000000ceffce723e */ /* 0x000fc800000000ff */
[----:B------:R-:W-:-:S07]  /*c090*/  PRMT R166, R206, 0x7610, R166 ;  /* 0x00007610cea67816 */ /* 0x000fce00000000a6 */
.L_x_4373:
[----:B------:R-:W-:Y:S05]  /*c0a0*/  BSYNC.RECONVERGENT B2 ;  /* 0x0000000000027941 */ /* 0x000fea0003800200 */
.L_x_4372:
        /* <DEDUP_REMOVED lines=15> */
.L_x_4381:
[----:B------:R-:W-:Y:S05]  /*c1a0*/  BSYNC.RECONVERGENT B3 ;  /* 0x0000000000037941 */ /* 0x000fea0003800200 */
.L_x_4380:
        /* <DEDUP_REMOVED lines=13> */
.L_x_4383:
[----:B------:R-:W-:Y:S05]  /*c280*/  BSYNC.RECONVERGENT B3 ;  /* 0x0000000000037941 */ /* 0x000fea0003800200 */
.L_x_4382:
[----:B------:R-:W-:-:S04]  /*c290*/  F2FP.F16.F32.PACK_AB R206, RZ, R206 ;  /* 0x000000ceffce723e */ /* 0x000fc800000000ff */
[----:B------:R-:W-:-:S07]  /*c2a0*/  PRMT R166, R166, 0x5410, R206 ;  /* 0x00005410a6a67816 */ /* 0x000fce00000000ce */
.L_x_4379:
[----:B------:R-:W-:Y:S05]  /*c2b0*/  BSYNC.RECONVERGENT B2 ;  /* 0x0000000000027941 */ /* 0x000fea0003800200 */
.L_x_4378:
        /* <DEDUP_REMOVED lines=15> */
.L_x_4387:
[----:B------:R-:W-:Y:S05]  /*c3b0*/  BSYNC.RECONVERGENT B3 ;  /* 0x0000000000037941 */ /* 0x000fea0003800200 */
.L_x_4386:
        /* <DEDUP_REMOVED lines=13> */
.L_x_4389:
[----:B------:R-:W-:Y:S05]  /*c490*/  BSYNC.RECONVERGENT B3 ;  /* 0x0000000000037941 */ /* 0x000fea0003800200 */
.L_x_4388:
[----:B------:R-:W-:-:S04]  /*c4a0*/  F2FP.F16.F32.PACK_AB R206, RZ, R206 ;  /* 0x000000ceffce723e */ /* 0x000fc800000000ff */
[----:B------:R-:W-:-:S07]  /*c4b0*/  PRMT R167, R206, 0x7610, R167 ;  /* 0x00007610cea77816 */ /* 0x000fce00000000a7 */
.L_x_4385:
[----:B------:R-:W-:Y:S05]  /*c4c0*/  BSYNC.RECONVERGENT B2 ;  /* 0x0000000000027941 */ /* 0x000fea0003800200 */
.L_x_4384:
        /* <DEDUP_REMOVED lines=15> */
.L_x_4391:
[----:B------:R-:W-:Y:S05]  /*c5c0*/  BSYNC.RECONVERGENT B2 ;  /* 0x0000000000027941 */ /* 0x000fea0003800200 */
.L_x_4390:
        /* <DEDUP_REMOVED lines=13> */
.L_x_4393:
[----:B------:R-:W-:Y:S05]  /*c6a0*/  BSYNC.RECONVERGENT B2 ;  /* 0x0000000000027941 */ /* 0x000fea0003800200 */
.L_x_4392:
[----:B------:R-:W-:-:S04]  /*c6b0*/  F2FP.F16.F32.PACK_AB R204, RZ, R204 ;  /* 0x000000ccffcc723e */ /* 0x000fc800000000ff */
[----:B0-----:R-:W-:-:S07]  /*c6c0*/  PRMT R167, R167, 0x5410, R204 ;  /* 0x00005410a7a77816 */ /* 0x001fce00000000cc */
.L_x_4318:
[----:B------:R-:W-:Y:S05]  /*c6d0*/  BSYNC.RECONVERGENT B1 ;  /* 0x0000000000017941 */ /* 0x000fea0003800200 */
.L_x_4301:
[----:B------:R-:W4:Y:S01]  /*c6e0*/  @P0 LDC.64 R204, c[0x0][0x478] ;  /* 0x00011e00ffcc0b82 */ /* 0x000f220000000a00 */
[----:B0-----:R-:W-:Y:S01]  /*c6f0*/  @P0 IADD3 R206, PT, PT, R252, 0x40, RZ ;  /* 0x00000040fcce0810 */ /* 0x001fe20007ffe0ff */
[----:B------:R-:W-:Y:S04]  /*c700*/  BSSY.RECONVERGENT B1, `(.L_x_4394) ;  /* 0x000000c000017945 */ /* 0x000fe80003800200 */
[----:B----4-:R-:W-:Y:S01]  /*c710*/  @P0 IMAD.WIDE.U32 R204, R206, 0x10, R204 ;  /* 0x00000010cecc0825 */ /* 0x010fe200078e00cc */
        /* <DEDUP_REMOVED lines=10> */
.L_x_4395:
[----:B------:R-:W-:Y:S05]  /*c7c0*/  BSYNC.RECONVERGENT B1 ;  /* 0x0000000000017941 */ /* 0x000fea0003800200 */
.L_x_4394:
        /* <DEDUP_REMOVED lines=26> */
.L_x_4400:
[----:B------:R-:W-:Y:S05]  /*c970*/  BSYNC.RECONVERGENT B2 ;  /* 0x0000000000027941 */ /* 0x000fea0003800200 */
.L_x_4399:
        /* <DEDUP_REMOVED lines=14> */
.L_x_4402:
[----:B------:R-:W-:Y:S05]  /*ca60*/  BSYNC.RECONVERGENT B2 ;  /* 0x0000000000027941 */ /* 0x000fea0003800200 */
.L_x_4401:
        /* <DEDUP_REMOVED lines=18> */
.L_x_4404:
[----:B------:R-:W-:Y:S05]  /*cb90*/  BSYNC.RECONVERGENT B2 ;  /* 0x0000000000027941 */ /* 0x000fea0003800200 */
.L_x_4403:
        /* <DEDUP_REMOVED lines=18> */
.L_x_4406:
[----:B------:R-:W-:Y:S05]  /*ccc0*/  BSYNC.RECONVERGENT B2 ;  /* 0x0000000000027941 */ /* 0x000fea0003800200 */
.L_x_4405:
        /* <DEDUP_REMOVED lines=18> */
.L_x_4408:
[----:B------:R-:W-:Y:S05]  /*cdf0*/  BSYNC.RECONVERGENT B2 ;  /* 0x0000000000027941 */ /* 0x000fea0003800200 */
.L_x_4407:
        /* <DEDUP_REMOVED lines=18> */
.L_x_4410:
[----:B------:R-:W-:Y:S05]  /*cf20*/  BSYNC.RECONVERGENT B2 ;  /* 0x0000000000027941 */ /* 0x000fea0003800200 */
.L_x_4409:
        /* <DEDUP_REMOVED lines=25> */
.L_x_4412:
[----:B------:R-:W-:Y:S05]  /*d0c0*/  BSYNC.RECONVERGENT B2 ;  /* 0x0000000000027941 */ /* 0x000fea0003800200 */
.L_x_4411:
        /* <DEDUP_REMOVED lines=16> */
.L_x_4398:
        /* <DEDUP_REMOVED lines=19> */
.L_x_4415:
[----:B------:R-:W-:Y:S05]  /*d300*/  BSYNC.RECONVERGENT B2 ;  /* 0x0000000000027941 */ /* 0x000fea0003800200 */
.L_x_4414:
        /* <DEDUP_REMOVED lines=18> */
.L_x_4417:
[----:B------:R-:W-:Y:S05]  /*d430*/  BSYNC.RECONVERGENT B2 ;  /* 0x0000000000027941 */ /* 0x000fea0003800200 */
.L_x_4416:
        /* <DEDUP_REMOVED lines=18> */
.L_x_4419:
[----:B------:R-:W-:Y:S05]  /*d560*/  BSYNC.RECONVERGENT B2 ;  /* 0x0000000000027941 */ /* 0x000fea0003800200 */
.L_x_4418:
        /* <DEDUP_REMOVED lines=18> */
.L_x_4421:
[----:B------:R-:W-:Y:S05]  /*d690*/  BSYNC.RECONVERGENT B2 ;  /* 0x0000000000027941 */ /* 0x000fea0003800200 */
.L_x_4420:
        /* <DEDUP_REMOVED lines=18> */
.L_x_4423:
[----:B------:R-:W-:Y:S05]  /*d7c0*/  BSYNC.RECONVERGENT B2 ;  /* 0x0000000000027941 */ /* 0x000fea0003800200 */
.L_x_4422:
        /* <DEDUP_REMOVED lines=18> */
.L_x_4425:
[----:B------:R-:W-:Y:S05]  /*d8f0*/  BSYNC.RECONVERGENT B2 ;  /* 0x0000000000027941 */ /* 0x000fea0003800200 */
.L_x_4424:
        /* <DEDUP_REMOVED lines=18> */
.L_x_4427:
[----:B------:R-:W-:Y:S05]  /*da20*/  BSYNC.RECONVERGENT B2 ;  /* 0x0000000000027941 */ /* 0x000fea0003800200 */
.L_x_4426:
        /* <DEDUP_REMOVED lines=19> */
.L_x_4397:
[----:B------:R-:W-:Y:S05]  /*db60*/  @!P0 BRA `(.L_x_4428) ;  /* 0x0000000800f48947 */ /* 0x000fea0003800000 */
[----:B------:R-:W-:Y:S01]  /*db70*/  FFMA.FTZ R168, R216, R244, R183 ;  /* 0x000000f4d8a87223 */ /* 0x000fe200000100b7 */
[----:B------:R-:W-:Y:S01]  /*db80*/  ISETP.GT.AND P3, PT, R234, RZ, PT ;  /* 0x000000ffea00720c */ /* 0x000fe20003f64270 */
[----:B------:R-:W-:Y:S02]  /*db90*/  BSSY.RECONVERGENT B2, `(.L_x_4429) ;  /* 0x0000015000027945 */ /* 0x000fe40003800200 */
[----:B------:R-:W-:-:S04]  /*dba0*/  FADD.FTZ R168, R175, -R168 ;  /* 0x800000a8afa87221 */ /* 0x000fc80000010000 */
[----:B------:R-:W-:-:S05]  /*dbb0*/  FMUL.FTZ R168, R193, R168 ;  /* 0x000000a8c1a87220 */ /* 0x000fca0000410000 */
[----:B0-----:R-:W-:Y:S01]  /*dbc0*/  FSEL R205, R168, RZ, P3 ;  /* 0x000000ffa8cd7208 */ /* 0x001fe20001800000 */
        /* <DEDUP_REMOVED lines=17> */
.L_x_4430:
[----:B------:R-:W-:Y:S05]  /*dce0*/  BSYNC.RECONVERGENT B2 ;  /* 0x0000000000027941 */ /* 0x000fea0003800200 */
.L_x_4429:
        /* <DEDUP_REMOVED lines=22> */
.L_x_4432:
[----:B------:R-:W-:Y:S05]  /*de50*/  BSYNC.RECONVERGENT B2 ;  /* 0x0000000000027941 */ /* 0x000fea0003800200 */
.L_x_4431:
        /* <DEDUP_REMOVED lines=22> */
.L_x_4434:
[----:B------:R-:W-:Y:S05]  /*dfc0*/  BSYNC.RECONVERGENT B2 ;  /* 0x0000000000027941 */ /* 0x000fea0003800200 */
.L_x_4433:
        /* <DEDUP_REMOVED lines=22> */
.L_x_4436:
[----:B------:R-:W-:Y:S05]  /*e130*/  BSYNC.RECONVERGENT B2 ;  /* 0x0000000000027941 */ /* 0x000fea0003800200 */
.L_x_4435:
        /* <DEDUP_REMOVED lines=22> */
.L_x_4438:
[----:B------:R-:W-:Y:S05]  /*e2a0*/  BSYNC.RECONVERGENT B2 ;  /* 0x0000000000027941 */ /* 0x000fea0003800200 */
.L_x_4437:
        /* <DEDUP_REMOVED lines=22> */
.L_x_4440:
[----:B------:R-:W-:Y:S05]  /*e410*/  BSYNC.RECONVERGENT B2 ;  /* 0x0000000000027941 */ /* 0x000fea0003800200 */
.L_x_4439:
        /* <DEDUP_REMOVED lines=29> */
.L_x_4442:
[----:B------:R-:W-:Y:S05]  /*e5f0*/  BSYNC.RECONVERGENT B2 ;  /* 0x0000000000027941 */ /* 0x000fea0003800200 */
.L_x_4441:
        /* <DEDUP_REMOVED lines=20> */
.L_x_4428:
        /* <DEDUP_REMOVED lines=15> */
.L_x_4446:
[----:B------:R-:W-:Y:S05]  /*e830*/  BSYNC.RECONVERGENT B3 ;  /* 0x0000000000037941 */ /* 0x000fea0003800200 */
.L_x_4445:
        /* <DEDUP_REMOVED lines=13> */
.L_x_4448:
[----:B------:R-:W-:Y:S05]  /*e910*/  BSYNC.RECONVERGENT B3 ;  /* 0x0000000000037941 */ /* 0x000fea0003800200 */
.L_x_4447:
[----:B------:R-:W-:-:S04]  /*e920*/  F2FP.F16.F32.PACK_AB R204, RZ, R204 ;  /* 0x000000ccffcc723e */ /* 0x000fc800000000ff */
[----:B------:R-:W-:-:S07]  /*e930*/  PRMT R164, R204, 0x7610, R164 ;  /* 0x00007610cca47816 */ /* 0x000fce00000000a4 */
.L_x_4444:
[----:B------:R-:W-:Y:S05]  /*e940*/  BSYNC.RECONVERGENT B2 ;  /* 0x0000000000027941 */ /* 0x000fea0003800200 */
.L_x_4443:
        /* <DEDUP_REMOVED lines=15> */
.L_x_4452:
[----:B------:R-:W-:Y:S05]  /*ea40*/  BSYNC.RECONVERGENT B3 ;  /* 0x0000000000037941 */ /* 0x000fea0003800200 */
.L_x_4451:
        /* <DEDUP_REMOVED lines=13> */
.L_x_4454:
[----:B------:R-:W-:Y:S05]  /*eb20*/  BSYNC.RECONVERGENT B3 ;  /* 0x0000000000037941 */ /* 0x000fea0003800200 */
.L_x_4453:
[----:B------:R-:W-:-:S04]  /*eb30*/  F2FP.F16.F32.PACK_AB R204, RZ, R204 ;  /* 0x000000ccffcc723e */ /* 0x000fc800000000ff */
[----:B------:R-:W-:-:S07]  /*eb40*/  PRMT R164, R164, 0x5410, R204 ;  /* 0x00005410a4a47816 */ /* 0x000fce00000000cc */
.L_x_4450:
[----:B------:R-:W-:Y:S05]  /*eb50*/  BSYNC.RECONVERGENT B2 ;  /* 0x0000000000027941 */ /* 0x000fea0003800200 */
.L_x_4449:
        /* <DEDUP_REMOVED lines=15> */
.L_x_4458:
[----:B------:R-:W-:Y:S05]  /*ec50*/  BSYNC.RECONVERGENT B3 ;  /* 0x0000000000037941 */ /* 0x000fea0003800200 */
.L_x_4457:
        /* <DEDUP_REMOVED lines=13> */
.L_x_4460:
[----:B------:R-:W-:Y:S05]  /*ed30*/  BSYNC.RECONVERGENT B3 ;  /* 0x0000000000037941 */ /* 0x000fea0003800200 */
.L_x_4459:
[----:B------:R-:W-:-:S04]  /*ed40*/  F2FP.F16.F32.PACK_AB R204, RZ, R204 ;  /* 0x000000ccffcc723e */ /* 0x000fc800000000ff */
[----:B------:R-:W-:-:S07]  /*ed50*/  PRMT R165, R204, 0x7610, R165 ;  /* 0x00007610cca57816 */ /* 0x000fce00000000a5 */
.L_x_4456:
[----:B------:R-:W-:Y:S05]  /*ed60*/  BSYNC.RECONVERGENT B2 ;  /* 0x0000000000027941 */ /* 0x000fea0003800200 */
.L_x_4455:
        /* <DEDUP_REMOVED lines=15> */
.L_x_4464:
[----:B------:R-:W-:Y:S05]  /*ee60*/  BSYNC.RECONVERGENT B3 ;  /* 0x0000000000037941 */ /* 0x000fea0003800200 */
.L_x_4463:
        /* <DEDUP_REMOVED lines=13> */
.L_x_4466:
[----:B------:R-:W-:Y:S05]  /*ef40*/  BSYNC.RECONVERGENT B3 ;  /* 0x0000000000037941 */ /* 0x000fea0003800200 */
.L_x_4465:
[----:B------:R-:W-:-:S04]  /*ef50*/  F2FP.F16.F32.PACK_AB R204, RZ, R204 ;  /* 0x000000ccffcc723e */ /* 0x000fc800000000ff */
[----:B------:R-:W-:-:S07]  /*ef60*/  PRMT R165, R165, 0x5410, R204 ;  /* 0x00005410a5a57816 */ /* 0x000fce00000000cc */
.L_x_4462:
[----:B------:R-:W-:Y:S05]  /*ef70*/  BSYNC.RECONVERGENT B2 ;  /* 0x0000000000027941 */ /* 0x000fea0003800200 */
.L_x_4461:
        /* <DEDUP_REMOVED lines=15> */
.L_x_4470:
[----:B------:R-:W-:Y:S05]  /*f070*/  BSYNC.RECONVERGENT B3 ;  /* 0x0000000000037941 */ /* 0x000fea0003800200 */
.L_x_4469:
        /* <DEDUP_REMOVED lines=13> */
.L_x_4472:
[----:B------:R-:W-:Y:S05]  /*f150*/  BSYNC.RECONVERGENT B3 ;  /* 0x0000000000037941 */ /* 0x000fea0003800200 */
.L_x_4471:
[----:B------:R-:W-:-:S04]  /*f160*/  F2FP.F16.F32.PACK_AB R204, RZ, R204 ;  /* 0x000000ccffcc723e */ /* 0x000fc800000000ff */
[----:B------:R-:W-:-:S07]  /*f170*/  PRMT R166, R204, 0x7610, R166 ;  /* 0x00007610cca67816 */ /* 0x000fce00000000a6 */
.L_x_4468:
[----:B------:R-:W-:Y:S05]  /*f180*/  BSYNC.RECONVERGENT B2 ;  /* 0x0000000000027941 */ /* 0x000fea0003800200 */
.L_x_4467:
        /* <DEDUP_REMOVED lines=15> */
.L_x_4476:
[----:B------:R-:W-:Y:S05]  /*f280*/  BSYNC.RECONVERGENT B3 ;  /* 0x0000000000037941 */ /* 0x000fea0003800200 */
.L_x_4475:
        /* <DEDUP_REMOVED lines=13> */
.L_x_4478:
[----:B------:R-:W-:Y:S05]  /*f360*/  BSYNC.RECONVERGENT B3 ;  /* 0x0000000000037941 */ /* 0x000fea0003800200 */
.L_x_4477:
[----:B------:R-:W-:-:S04]  /*f370*/  F2FP.F16.F32.PACK_AB R204, RZ, R204 ;  /* 0x000000ccffcc723e */ /* 0x000fc800000000ff */
[----:B------:R-:W-:-:S07]  /*f380*/  PRMT R166, R166, 0x5410, R204 ;  /* 0x00005410a6a67816 */ /* 0x000fce00000000cc */
.L_x_4474:
[----:B------:R-:W-:Y:S05]  /*f390*/  BSYNC.RECONVERGENT B2 ;  /* 0x0000000000027941 */ /* 0x000fea0003800200 */
.L_x_4473:
        /* <DEDUP_REMOVED lines=15> */
.L_x_4482:
[----:B------:R-:W-:Y:S05]  /*f490*/  BSYNC.RECONVERGENT B3 ;  /* 0x0000000000037941 */ /* 0x000fea0003800200 */
.L_x_4481:
        /* <DEDUP_REMOVED lines=13> */
.L_x_4484:
[----:B------:R-:W-:Y:S05]  /*f570*/  BSYNC.RECONVERGENT B3 ;  /* 0x0000000000037941 */ /* 0x000fea0003800200 */
.L_x_4483:
[----:B------:R-:W-:-:S04]  /*f580*/  F2FP.F16.F32.PACK_AB R204, RZ, R204 ;  /* 0x000000ccffcc723e */ /* 0x000fc800000000ff */
[----:B------:R-:W-:-:S07]  /*f590*/  PRMT R167, R204, 0x7610, R167 ;  /* 0x00007610cca77816 */ /* 0x000fce00000000a7 */
.L_x_4480:
[----:B------:R-:W-:Y:S05]  /*f5a0*/  BSYNC.RECONVERGENT B2 ;  /* 0x0000000000027941 */ /* 0x000fea0003800200 */
.L_x_4479:
        /* <DEDUP_REMOVED lines=15> */
.L_x_4486:
[----:B------:R-:W-:Y:S05]  /*f6a0*/  BSYNC.RECONVERGENT B2 ;  /* 0x0000000000027941 */ /* 0x000fea0003800200 */
.L_x_4485:
        /* <DEDUP_REMOVED lines=13> */
.L_x_4488:
[----:B------:R-:W-:Y:S05]  /*f780*/  BSYNC.RECONVERGENT B2 ;  /* 0x0000000000027941 */ /* 0x000fea0003800200 */
.L_x_4487:
[----:B------:R-:W-:-:S04]  /*f790*/  F2FP.F16.F32.PACK_AB R202, RZ, R202 ;  /* 0x000000caffca723e */ /* 0x000fc800000000ff */
[----:B0-----:R-:W-:-:S07]  /*f7a0*/  PRMT R167, R167, 0x5410, R202 ;  /* 0x00005410a7a77816 */ /* 0x001fce00000000ca */
.L_x_4413:
[----:B------:R-:W-:Y:S05]  /*f7b0*/  BSYNC.RECONVERGENT B1 ;  /* 0x0000000000017941 */ /* 0x000fea0003800200 */
.L_x_4396:
[----:B------:R-:W4:Y:S01]  /*f7c0*/  @P0 LDC.64 R202, c[0x0][0x478] ;  /* 0x00011e00ffca0b82 */ /* 0x000f220000000a00 */
[----:B0-----:R-:W-:Y:S01]  /*f7d0*/  @P0 IADD3 R204, PT, PT, R252, 0x60, RZ ;  /* 0x00000060fccc0810 */ /* 0x001fe20007ffe0ff */
[----:B------:R-:W-:Y:S04]  /*f7e0*/  BSSY.RECONVERGENT B1, `(.L_x_4489) ;  /* 0x000000c000017945 */ /* 0x000fe80003800200 */
[----:B----4-:R-:W-:Y:S01]  /*f7f0*/  @P0 IMAD.WIDE.U32 R202, R204, 0x10, R202 ;  /* 0x00000010ccca0825 */ /* 0x010fe200078e00ca */
[----:B------:R-:W-:-:S04]  /*f800*/  @P2 IADD3 R204, PT, PT, R233, 0x60, RZ ;  /* 0x00000060e9cc2810 */ /* 0x000fc80007ffe0ff */
[----:B------:R0:W-:Y:S02]  /*f810*/  @P0 STG.E.128 desc[UR6][R202.64], R168 ;  /* 0x000000a8ca000986 */ /* 0x0001e4000c101d06 */
[----:B0-----:R-:W0:Y:S02]  /*f820*/  @P2 LDC.64 R202, c[0x0][0x468] ;  /* 0x00011a00ffca2b82 */ /* 0x001e240000000a00 */
[----:B0-----:R-:W-:Y:S01]  /*f830*/  @P2 IMAD.WIDE.U32 R202, R204, 0x10, R202 ;  /* 0x00000010ccca2825 */ /* 0x001fe200078e00ca */
[----:B------:R-:W-:-:S04]  /*f840*/  IADD3 R204, PT, PT, R233, 0x80, RZ ;  /* 0x00000080e9cc7810 */ /* 0x000fc80007ffe0ff */
[----:B------:R0:W-:Y:S01]  /*f850*/  @P2 STG.E.128 desc[UR6][R202.64], R164 ;  /* 0x000000a4ca002986 */ /* 0x0001e2000c101d06 */
[----:B------:R-:W-:Y:S05]  /*f860*/  @!P2 BRA `(.L_x_4490) ;  /* 0x00000000000ca947 */ /* 0x000fea0003800000 */
[----:B-----5:R-:W4:Y:S02]  /*f870*/  LDC.64 R160, c[0x0][0x390] ;  /* 0x0000e400ffa07b82 */ /* 0x020f240000000a00 */
[----:B----4-:R-:W-:-:S06]  /*f880*/  IMAD.WIDE.U32 R160, R204, 0x10, R160 ;  /* 0x00000010cca07825 */ /* 0x010fcc00078e00a0 */
[----:B------:R-:W5:Y:S02]  /*f890*/  LDG.E.128 R160, desc[UR6][R160.64] ;  /* 0x00000006a0a07981 */ /* 0x000f64000c1e1d00 */
.L_x_4490:
[----:B------:R-:W-:Y:S05]  /*f8a0*/  BSYNC.RECONVERGENT B1 ;  /* 0x0000000000017941 */ /* 0x000fea0003800200 */
.L_x_4489:
[----:B------:R-:W-:Y:S04]  /*f8b0*/  BSSY.RECONVERGENT B1, `(.L_x_4491) ;  /* 0x00002ed000017945 */ /* 0x000fe80003800200 */
[----:B------:R-:W-:Y:S05]  /*f8c0*/  @!P1 BRA `(.L_x_4492) ;  /* 0x0000001000dc9947 */ /* 0x000fea0003800000 */
[----:B------:R-:W-:Y:S05]  /*f8d0*/  @!P0 BRA `(.L_x_4493) ;  /* 0x0000000800748947 */ /* 0x000fea0003800000 */
[----:B------:R-:W-:Y:S01]  /*f8e0*/  ISETP.GT.AND P1, PT, R234, RZ, PT ;  /* 0x000000ffea00720c */ /* 0x000fe20003f24270 */
[----:B0-----:R-:W-:Y:S01]  /*f8f0*/  HADD2.F32 R202, -RZ, R24.H1_H1 ;  /* 0x30000018ffca7230 */ /* 0x001fe20000004100 */
[----:B------:R-:W-:Y:S11]  /*f900*/  BSSY.RECONVERGENT B2, `(.L_x_4494) ;  /* 0x0000015000027945 */ /* 0x000ff60003800200 */
[-CC-:B------:R-:W-:Y:S01]  /*f910*/  @P1 FFMA.FTZ R168, R237, R244.reuse, R183.reuse ;  /* 0x000000f4eda81223 */ /* 0x180fe200000100b7 */
[----:B------:R-:W-:-:S03]  /*f920*/  @P1 FFMA.FTZ R169, R228, R244, R183 ;  /* 0x000000f4e4a91223 */ /* 0x000fc600000100b7 */
[----:B------:R-:W-:Y:S01]  /*f930*/  @P1 FADD.FTZ R168, R236, -R168 ;  /* 0x800000a8eca81221 */ /* 0x000fe20000010000 */
[----:B------:R-:W-:-:S03]  /*f940*/  @P1 FADD.FTZ R169, R179, -R169 ;  /* 0x800000a9b3a91221 */ /* 0x000fc60000010000 */
        /* <DEDUP_REMOVED lines=16> */
.L_x_4495:
[----:B------:R-:W-:Y:S05]  /*fa50*/  BSYNC.RECONVERGENT B2 ;  /* 0x0000000000027941 */ /* 0x000fea0003800200 */
.L_x_4494:
        /* <DEDUP_REMOVED lines=14> */
.L_x_4497:
[----:B------:R-:W-:Y:S05]  /*fb40*/  BSYNC.RECONVERGENT B2 ;  /* 0x0000000000027941 */ /* 0x000fea0003800200 */
.L_x_4496:
        /* <DEDUP_REMOVED lines=18> */
.L_x_4499:
[----:B------:R-:W-:Y:S05]  /*fc70*/  BSYNC.RECONVERGENT B2 ;  /* 0x0000000000027941 */ /* 0x000fea0003800200 */
.L_x_4498:
        /* <DEDUP_REMOVED lines=18> */
.L_x_4501:
[----:B------:R-:W-:Y:S05]  /*fda0*/  BSYNC.RECONVERGENT B2 ;  /* 0x0000000000027941 */ /* 0x000fea0003800200 */
.L_x_4500:
        /* <DEDUP_REMOVED lines=9> */
[-CC-:B------:R-:W-:Y:S01]  /*fe40*/  @P1 FFMA.FTZ R171, R242, R244.reuse, R183.reuse ;  /* 0x000000f4f2ab1223 */ /* 0x180fe200000100b7 */
[----:B------:R-:W-:-:S03]  /*fe50*/  @P1 FFMA.FTZ R183, R250, R244, R183 ;  /* 0x000000f4fab71223 */ /* 0x000fc600000100b7 */
[----:B------:R-:W-:Y:S01]  /*fe60*/  @P1 FADD.FTZ R206, R243, -R171 ;  /* 0x800000abf3ce1221 */ /* 0x000fe20000010000 */
[----:B------:R-:W-:-:S05]  /*fe70*/  HADD2.F32 R171, -RZ, R27.H0_H0 ;  /* 0x2000001bffab7230 */ /* 0x000fca0000004100 */
[----:B------:R-:W-:Y:S01]  /*fe80*/  @P1 FFMA.FTZ R171, R193, R206, R171 ;  /* 0x000000cec1ab1223 */ /* 0x000fe200000100ab */
[----:B------:R-:W-:Y:S01]  /*fe90*/  @P1 FADD.FTZ R206, R247, -R183 ;  /* 0x800000b7f7ce1221 */ /* 0x000fe20000010000 */
[----:B------:R-:W-:-:S05]  /*fea0*/  HADD2.F32 R183, -RZ, R27.H1_H1 ;  /* 0x3000001bffb77230 */ /* 0x000fca0000004100 */
        /* <DEDUP_REMOVED lines=14> */
.L_x_4503:
[----:B------:R-:W-:Y:S05]  /*ff90*/  BSYNC.RECONVERGENT B2 ;  /* 0x0000000000027941 */ /* 0x000fea0003800200 */
.L_x_4502:
        /* <DEDUP_REMOVED lines=14> */
.L_x_4505:
[----:B------:R-:W-:Y:S05]  /*10080*/  BSYNC.RECONVERGENT B2 ;  /* 0x0000000000027941 */ /* 0x000fea0003800200 */
.L_x_4504:
[----:B------:R-:W-:Y:S01]  /*10090*/  BSSY.RECONVERGENT B2, `(.L_x_4506) ;  /* 0x0000011000027945 */ /* 0x000fe20003800200 */
[----:B------:R-:W-:Y:S02]  /*100a0*/  F2FP.F16.F32.PACK_AB R170, R205, R170 ;  /* 0x000000aacdaa723e */ /* 0x000fe400000000ff */
[----:B------:R-:W-:Y:S02]  /*100b0*/  F2FP.F16.F32.PACK_AB R169, R169, R203 ;  /* 0x000000cba9a9723e */ /* 0x000fe400000000ff */
[----:B------:R-:W-:Y:S01]  /*100c0*/  F2FP.F16.F32.PACK_AB R168, R202, R168 ;  /* 0x000000a8caa8723e */ /* 0x000fe200000000ff */
        /* <DEDUP_REMOVED lines=13> */
.L_x_4507:
[----:B------:R-:W-:Y:S05]  /*101a0*/  BSYNC.RECONVERGENT B2 ;  /* 0x0000000000027941 */ /* 0x000fea0003800200 */
.L_x_4506:
[----:B------:R-:W-:Y:S01]  /*101b0*/  F2FP.F16.F32.PACK_AB R171, R183, R171 ;  /* 0x000000abb7ab723e */ /* 0x000fe200000000ff */
[----:B------:R-:W-:Y:S06]  /*101c0*/  @!P2 BRA `(.L_x_4508) ;  /* 0x00000024006ca947 */ /* 0x000fec0003800000 */
[----:B------:R-:W-:Y:S01]  /*101d0*/  ISETP.GE.U32.AND P1, PT, R200, RZ, PT ;  /* 0x000000ffc800720c */ /* 0x000fe20003f26070 */
[----:B------:R-:W-:Y:S01]  /*101e0*/  FMUL.FTZ R183, R183, UR13 ;  /* 0x0000000db7b77c20 */ /* 0x000fe20008410000 */
[----:B------:R-:W-:Y:S02]  /*101f0*/  MOV R193, RZ ;  /* 0x000000ff00c17202 */ /* 0x000fe40000000f00 */
[----:B------:R-:W-:Y:S01]  /*10200*/  ISETP.GE.U32.AND.EX P1, PT, R201, 0x1000000, PT, P1 ;  /* 0x01000000c900780c */ /* 0x000fe20003f26110 */
[----:B------:R-:W-:-:S12]  /*10210*/  FMUL.FTZ R183, R183, UR12 ;  /* 0x0000000cb7b77c20 */ /* 0x000fd80008410000 */
        /* <DEDUP_REMOVED lines=9> */
.L_x_4493:
        /* <DEDUP_REMOVED lines=19> */
.L_x_4510:
[----:B------:R-:W-:Y:S05]  /*103e0*/  BSYNC.RECONVERGENT B2 ;  /* 0x0000000000027941 */ /* 0x000fea0003800200 */
.L_x_4509:
        /* <DEDUP_REMOVED lines=18> */
.L_x_4512:
[----:B------:R-:W-:Y:S05]  /*10510*/  BSYNC.RECONVERGENT B2 ;  /* 0x0000000000027941 */ /* 0x000fea0003800200 */
.L_x_4511:
        /* <DEDUP_REMOVED lines=18> */
.L_x_4514:
[----:B------:R-:W-:Y:S05]  /*10640*/  BSYNC.RECONVERGENT B2 ;  /* 0x0000000000027941 */ /* 0x000fea0003800200 */
.L_x_4513:
        /* <DEDUP_REMOVED lines=18> */
.L_x_4516:
[----:B------:R-:W-:Y:S05]  /*10770*/  BSYNC.RECONVERGENT B2 ;  /* 0x0000000000027941 */ /* 0x000fea0003800200 */
.L_x_4515:
        /* <DEDUP_REMOVED lines=18> */
.L_x_4518:
[----:B------:R-:W-:Y:S05]  /*108a0*/  BSYNC.RECONVERGENT B2 ;  /* 0x0000000000027941 */ /* 0x000fea0003800200 */
.L_x_4517:
        /* <DEDUP_REMOVED lines=18> */
.L_x_4520:
[----:B------:R-:W-:Y:S05]  /*109d0*/  BSYNC.RECONVERGENT B2 ;  /* 0x0000000000027941 */ /* 0x000fea0003800200 */
.L_x_4519:
        /* <DEDUP_REMOVED lines=18> */
.L_x_4522:
[----:B------:R-:W-:Y:S05]  /*10b00*/  BSYNC.RECONVERGENT B2 ;  /* 0x0000000000027941 */ /* 0x000fea0003800200 */
.L_x_4521:
[----:B------:R-:W-:Y:S05]  /*10b10*/  @!P2 BRA `(.L_x_4508) ;  /* 0x0000001c0018a947 */ /* 0x000fea0003800000 */
[----:B------:R-:W-:Y:S01]  /*10b20*/  @P1 FFMA.FTZ R183, R250, R244, R183 ;  /* 0x000000f4fab71223 */ /* 0x000fe200000100b7 */
[----:B0-----:R-:W-:-:S03]  /*10b30*/  HADD2.F32 R202, -RZ, R27.H1_H1 ;  /* 0x3000001bffca7230 */ /* 0x001fc60000004100 */
[----:B------:R-:W-:-:S04]  /*10b40*/  @P1 FADD.FTZ R183, R247, -R183 ;  /* 0x800000b7f7b71221 */ /* 0x000fc80000010000 */
[----:B------:R-:W-:Y:S01]  /*10b50*/  @P1 FFMA.FTZ R202, R193, R183, R202 ;  /* 0x000000b7c1ca1223 */ /* 0x000fe200000100ca */
[----:B------:R-:W-:Y:S02]  /*10b60*/  ISETP.GE.U32.AND P1, PT, R200, RZ, PT ;  /* 0x000000ffc800720c */ /* 0x000fe40003f26070 */
[----:B------:R-:W-:Y:S01]  /*10b70*/  MOV R193, RZ ;  /* 0x000000ff00c17202 */ /* 0x000fe20000000f00 */
[----:B------:R-:W-:Y:S01]  /*10b80*/  FMUL.FTZ R183, R202, UR13 ;  /* 0x0000000dcab77c20 */ /* 0x000fe20008410000 */
[----:B------:R-:W-:-:S03]  /*10b90*/  ISETP.GE.U32.AND.EX P1, PT, R201, 0x1000000, PT, P1 ;  /* 0x01000000c900780c */ /* 0x000fc60003f26110 */
[----:B------:R-:W-:-:S10]  /*10ba0*/  FMUL.FTZ R183, R183, UR12 ;  /* 0x0000000cb7b77c20 */ /* 0x000fd40008410000 */
        /* <DEDUP_REMOVED lines=9> */
.L_x_4492:
        /* <DEDUP_REMOVED lines=24> */
.L_x_4525:
[----:B------:R-:W-:Y:S05]  /*10dc0*/  BSYNC.RECONVERGENT B2 ;  /* 0x0000000000027941 */ /* 0x000fea0003800200 */
.L_x_4524:
        /* <DEDUP_REMOVED lines=22> */
.L_x_4527:
[----:B------:R-:W-:Y:S05]  /*10f30*/  BSYNC.RECONVERGENT B2 ;  /* 0x0000000000027941 */ /* 0x000fea0003800200 */
.L_x_4526:
        /* <DEDUP_REMOVED lines=22> */
.L_x_4529:
[----:B------:R-:W-:Y:S05]  /*110a0*/  BSYNC.RECONVERGENT B2 ;  /* 0x0000000000027941 */ /* 0x000fea0003800200 */
.L_x_4528:
        /* <DEDUP_REMOVED lines=22> */
.L_x_4531:
[----:B------:R-:W-:Y:S05]  /*11210*/  BSYNC.RECONVERGENT B2 ;  /* 0x0000000000027941 */ /* 0x000fea0003800200 */
.L_x_4530:
        /* <DEDUP_REMOVED lines=22> */
.L_x_4533:
[----:B------:R-:W-:Y:S05]  /*11380*/  BSYNC.RECONVERGENT B2 ;  /* 0x0000000000027941 */ /* 0x000fea0003800200 */
.L_x_4532:
        /* <DEDUP_REMOVED lines=22> */
.L_x_4535:
[----:B------:R-:W-:Y:S05]  /*114f0*/  BSYNC.RECONVERGENT B2 ;  /* 0x0000000000027941 */ /* 0x000fea0003800200 */
.L_x_4534:
[-CC-:B------:R-:W-:Y:S01]  /*11500*/  FFMA.FTZ R168, R242, R244.reuse, R183.reuse ;  /* 0x000000f4f2a87223 */ /* 0x180fe200000100b7 */
[----:B------:R-:W-:Y:S01]  /*11510*/  FFMA.FTZ R169, R250, R244, R183 ;  /* 0x000000f4faa97223 */ /* 0x000fe200000100b7 */
[----:B------:R-:W-:Y:S01]  /*11520*/  BSSY.RECONVERGENT B2, `(.L_x_4536) ;  /* 0x000001b000027945 */ /* 0x000fe20003800200 */
[----:B------:R-:W-:Y:S01]  /*11530*/  F2FP.F16.F32.PACK_AB R170, R206, R170 ;  /* 0x000000aaceaa723e */ /* 0x000fe200000000ff */
[----:B------:R-:W-:Y:S01]  /*11540*/  FADD.FTZ R168, R243, -R168 ;  /* 0x800000a8f3a87221 */ /* 0x000fe20000010000 */
[----:B------:R-:W-:-:S03]  /*11550*/  FADD.FTZ R169, R247, -R169 ;  /* 0x800000a9f7a97221 */ /* 0x000fc60000010000 */
[C---:B------:R-:W-:Y:S01]  /*11560*/  FMUL.FTZ R183, R193.reuse, R168 ;  /* 0x000000a8c1b77220 */ /* 0x040fe20000410000 */
[----:B------:R-:W-:Y:S01]  /*11570*/  FMUL.FTZ R193, R193, R169 ;  /* 0x000000a9c1c17220 */ /* 0x000fe20000410000 */
[----:B------:R-:W-:Y:S02]  /*11580*/  F2FP.F16.F32.PACK_AB R168, R171, R202 ;  /* 0x000000caaba8723e */ /* 0x000fe400000000ff */
[----:B------:R-:W-:Y:S02]  /*11590*/  F2FP.F16.F32.PACK_AB R169, R205, R203 ;  /* 0x000000cbcda9723e */ /* 0x000fe400000000ff */
[----:B------:R-:W-:Y:S02]  /*115a0*/  FSEL R193, R193, RZ, P1 ;  /* 0x000000ffc1c17208 */ /* 0x000fe40000800000 */
[----:B------:R-:W-:Y:S01]  /*115b0*/  FSEL R171, R183, RZ, P1 ;  /* 0x000000ffb7ab7208 */ /* 0x000fe20000800000 */
[----:B------:R-:W-:Y:S06]  /*115c0*/  @!P2 BRA `(.L_x_4537) ;  /* 0x000000000040a947 */ /* 0x000fec0003800000 */
[----:B------:R-:W-:-:S13]  /*115d0*/  LOP3.LUT P1, RZ, R201, 0xff0000, RZ, 0xc0, !PT ;  /* 0x00ff0000c9ff7812 */ /* 0x000fda000782c0ff */
[----:B------:R-:W0:Y:S02]  /*115e0*/  @P1 LDC.64 R202, c[0x0][0x408] ;  /* 0x00010200ffca1b82 */ /* 0x000e240000000a00 */
[----:B0-----:R-:W-:Y:S01]  /*115f0*/  @P1 FMUL.FTZ R183, R203, R171 ;  /* 0x000000abcbb71220 */ /* 0x001fe20000410000 */
[----:B-----5:R-:W-:-:S03]  /*11600*/  @P1 HADD2.F32 R203, -RZ, R163.H0_H0 ;  /* 0x200000a3ffcb1230 */ /* 0x020fc60000004100 */
[----:B------:R-:W-:Y:S01]  /*11610*/  @P1 FMUL.FTZ R183, R183, R202 ;  /* 0x000000cab7b71220 */ /* 0x000fe20000410000 */
[----:B------:R-:W-:-:S03]  /*11620*/  MOV R202, RZ ;  /* 0x000000ff00ca7202 */ /* 0x000fc60000000f00 */
[----:B------:R-:W-:-:S04]  /*11630*/  @P1 FMUL.FTZ R202, R203, R183 ;  /* 0x000000b7cbca1220 */ /* 0x000fc80000410000 */
[----:B------:R-:W-:Y:S02]  /*11640*/  FADD.FTZ R118, R118, R202 ;  /* 0x000000ca76767221 */ /* 0x000fe40000010000 */
[----:B------:R-:W0:Y:S02]  /*11650*/  @P1 LDC.64 R202, c[0x0][0x408] ;  /* 0x00010200ffca1b82 */ /* 0x000e240000000a00 */
[----:B0-----:R-:W-:Y:S01]  /*11660*/  @P1 FMUL.FTZ R183, R203, R171 ;  /* 0x000000abcbb71220 */ /* 0x001fe20000410000 */
[----:B------:R-:W-:-:S03]  /*11670*/  @P1 HADD2.F32 R203, -RZ, R63.H0_H0 ;  /* 0x2000003fffcb1230 */ /* 0x000fc60000004100 */
[----:B------:R-:W-:Y:S01]  /*11680*/  @P1 FMUL.FTZ R183, R183, R202 ;  /* 0x000000cab7b71220 */ /* 0x000fe20000410000 */
[----:B------:R-:W-:-:S03]  /*11690*/  HFMA2 R202, -RZ, RZ, 0, 0 ;  /* 0x00000000ffca7431 */ /* 0x000fc600000001ff */
[----:B------:R-:W-:-:S05]  /*116a0*/  @P1 FMUL.FTZ R202, R203, R183 ;  /* 0x000000b7cbca1220 */ /* 0x000fca0000410000 */
[----:B------:R-:W-:-:S04]  /*116b0*/  F2FP.F16.F32.PACK_AB R183, RZ, R202 ;  /* 0x000000caffb7723e */ /* 0x000fc800000000ff */
[----:B------:R-:W-:-:S07]  /*116c0*/  PRMT R167, R183, 0x7610, R167 ;  /* 0x00007610b7a77816 */ /* 0x000fce00000000a7 */
.L_x_4537:
[----:B------:R-:W-:Y:S05]  /*116d0*/  BSYNC.RECONVERGENT B2 ;  /* 0x0000000000027941 */ /* 0x000fea0003800200 */
.L_x_4536:
        /* <DEDUP_REMOVED lines=16> */
.L_x_4523:
        /* <DEDUP_REMOVED lines=15> */
.L_x_4541:
[----:B------:R-:W-:Y:S05]  /*118d0*/  BSYNC.RECONVERGENT B3 ;  /* 0x0000000000037941 */ /* 0x000fea0003800200 */
.L_x_4540:
        /* <DEDUP_REMOVED lines=13> */
.L_x_4543:
[----:B------:R-:W-:Y:S05]  /*119b0*/  BSYNC.RECONVERGENT B3 ;  /* 0x0000000000037941 */ /* 0x000fea0003800200 */
.L_x_4542:
[----:B------:R-:W-:-:S04]  /*119c0*/  F2FP.F16.F32.PACK_AB R202, RZ, R202 ;  /* 0x000000caffca723e */ /* 0x000fc800000000ff */
[----:B------:R-:W-:-:S07]  /*119d0*/  PRMT R164, R202, 0x7610, R164 ;  /* 0x00007610caa47816 */ /* 0x000fce00000000a4 */
.L_x_4539:
[----:B------:R-:W-:Y:S05]  /*119e0*/  BSYNC.RECONVERGENT B2 ;  /* 0x0000000000027941 */ /* 0x000fea0003800200 */
.L_x_4538:
        /* <DEDUP_REMOVED lines=15> */
.L_x_4547:
[----:B------:R-:W-:Y:S05]  /*11ae0*/  BSYNC.RECONVERGENT B3 ;  /* 0x0000000000037941 */ /* 0x000fea0003800200 */
.L_x_4546:
        /* <DEDUP_REMOVED lines=13> */
.L_x_4549:
[----:B------:R-:W-:Y:S05]  /*11bc0*/  BSYNC.RECONVERGENT B3 ;  /* 0x0000000000037941 */ /* 0x000fea0003800200 */
.L_x_4548:
[----:B------:R-:W-:-:S04]  /*11bd0*/  F2FP.F16.F32.PACK_AB R202, RZ, R202 ;  /* 0x000000caffca723e */ /* 0x000fc800000000ff */
[----:B------:R-:W-:-:S07]  /*11be0*/  PRMT R164, R164, 0x5410, R202 ;  /* 0x00005410a4a47816 */ /* 0x000fce00000000ca */
.L_x_4545:
[----:B------:R-:W-:Y:S05]  /*11bf0*/  BSYNC.RECONVERGENT B2 ;  /* 0x0000000000027941 */ /* 0x000fea0003800200 */
.L_x_4544:
        /* <DEDUP_REMOVED lines=15> */
.L_x_4553:
[----:B------:R-:W-:Y:S05]  /*11cf0*/  BSYNC.RECONVERGENT B3 ;  /* 0x0000000000037941 */ /* 0x000fea0003800200 */
.L_x_4552:
        /* <DEDUP_REMOVED lines=13> */
.L_x_4555:
[----:B------:R-:W-:Y:S05]  /*11dd0*/  BSYNC.RECONVERGENT B3 ;  /* 0x0000000000037941 */ /* 0x000fea0003800200 */
.L_x_4554:
[----:B------:R-:W-:-:S04]  /*11de0*/  F2FP.F16.F32.PACK_AB R202, RZ, R202 ;  /* 0x000000caffca723e */ /* 0x000fc800000000ff */
[----:B------:R-:W-:-:S07]  /*11df0*/  PRMT R165, R202, 0x7610, R165 ;  /* 0x00007610caa57816 */ /* 0x000fce00000000a5 */
.L_x_4551:
[----:B------:R-:W-:Y:S05]  /*11e00*/  BSYNC.RECONVERGENT B2 ;  /* 0x0000000000027941 */ /* 0x000fea0003800200 */
.L_x_4550:
        /* <DEDUP_REMOVED lines=15> */
.L_x_4559:
[----:B------:R-:W-:Y:S05]  /*11f00*/  BSYNC.RECONVERGENT B3 ;  /* 0x0000000000037941 */ /* 0x000fea0003800200 */
.L_x_4558:
        /* <DEDUP_REMOVED lines=13> */
.L_x_4561:
[----:B------:R-:W-:Y:S05]  /*11fe0*/  BSYNC.RECONVERGENT B3 ;  /* 0x0000000000037941 */ /* 0x000fea0003800200 */
.L_x_4560:
[----:B------:R-:W-:-:S04]  /*11ff0*/  F2FP.F16.F32.PACK_AB R202, RZ, R202 ;  /* 0x000000caffca723e */ /* 0x000fc800000000ff */
[----:B------:R-:W-:-:S07]  /*12000*/  PRMT R165, R165, 0x5410, R202 ;  /* 0x00005410a5a57816 */ /* 0x000fce00000000ca */
.L_x_4557:
[----:B------:R-:W-:Y:S05]  /*12010*/  BSYNC.RECONVERGENT B2 ;  /* 0x0000000000027941 */ /* 0x000fea0003800200 */
.L_x_4556:
        /* <DEDUP_REMOVED lines=15> */
.L_x_4565:
[----:B------:R-:W-:Y:S05]  /*12110*/  BSYNC.RECONVERGENT B3 ;  /* 0x0000000000037941 */ /* 0x000fea0003800200 */
.L_x_4564:
        /* <DEDUP_REMOVED lines=13> */
.L_x_4567:
[----:B------:R-:W-:Y:S05]  /*121f0*/  BSYNC.RECONVERGENT B3 ;  /* 0x0000000000037941 */ /* 0x000fea0003800200 */
.L_x_4566:
[----:B------:R-:W-:-:S04]  /*12200*/  F2FP.F16.F32.PACK_AB R202, RZ, R202 ;  /* 0x000000caffca723e */ /* 0x000fc800000000ff */
[----:B------:R-:W-:-:S07]  /*12210*/  PRMT R166, R202, 0x7610, R166 ;  /* 0x00007610caa67816 */ /* 0x000fce00000000a6 */
.L_x_4563:
[----:B------:R-:W-:Y:S05]  /*12220*/  BSYNC.RECONVERGENT B2 ;  /* 0x0000000000027941 */ /* 0x000fea0003800200 */
.L_x_4562:
        /* <DEDUP_REMOVED lines=15> */
.L_x_4571:
[----:B------:R-:W-:Y:S05]  /*12320*/  BSYNC.RECONVERGENT B3 ;  /* 0x0000000000037941 */ /* 0x000fea0003800200 */
.L_x_4570:
        /* <DEDUP_REMOVED lines=13> */
.L_x_4573:
[----:B------:R-:W-:Y:S05]  /*12400*/  BSYNC.RECONVERGENT B3 ;  /* 0x0000000000037941 */ /* 0x000fea0003800200 */
.L_x_4572:
[----:B------:R-:W-:-:S04]  /*12410*/  F2FP.F16.F32.PACK_AB R202, RZ, R202 ;  /* 0x000000caffca723e */ /* 0x000fc800000000ff */
[----:B------:R-:W-:-:S07]  /*12420*/  PRMT R166, R166, 0x5410, R202 ;  /* 0x00005410a6a67816 */ /* 0x000fce00000000ca */
.L_x_4569:
[----:B------:R-:W-:Y:S05]  /*12430*/  BSYNC.RECONVERGENT B2 ;  /* 0x0000000000027941 */ /* 0x000fea0003800200 */
.L_x_4568:
        /* <DEDUP_REMOVED lines=15> */
.L_x_4577:
[----:B------:R-:W-:Y:S05]  /*12530*/  BSYNC.RECONVERGENT B3 ;  /* 0x0000000000037941 */ /* 0x000fea0003800200 */
.L_x_4576:
        /* <DEDUP_REMOVED lines=13> */
.L_x_4579:
[----:B------:R-:W-:Y:S05]  /*12610*/  BSYNC.RECONVERGENT B3 ;  /* 0x0000000000037941 */ /* 0x000fea0003800200 */
.L_x_4578:
[----:B------:R-:W-:-:S04]  /*12620*/  F2FP.F16.F32.PACK_AB R202, RZ, R202 ;  /* 0x000000caffca723e */ /* 0x000fc800000000ff */
[----:B------:R-:W-:-:S07]  /*12630*/  PRMT R167, R202, 0x7610, R167 ;  /* 0x00007610caa77816 */ /* 0x000fce00000000a7 */
.L_x_4575:
[----:B------:R-:W-:Y:S05]  /*12640*/  BSYNC.RECONVERGENT B2 ;  /* 0x0000000000027941 */ /* 0x000fea0003800200 */
.L_x_4574:
[----:B------:R-:W-:Y:S05]  /*12650*/  @!P2 BRA `(.L_x_4508) ;  /* 0x000000000048a947 */ /* 0x000fea0003800000 */
[----:B------:R-:W-:Y:S01]  /*12660*/  FFMA.FTZ R183, R250, R244, R183 ;  /* 0x000000f4fab77223 */ /* 0x000fe200000100b7 */
[----:B------:R-:W-:Y:S02]  /*12670*/  ISETP.GE.U32.AND P1, PT, R200, RZ, PT ;  /* 0x000000ffc800720c */ /* 0x000fe40003f26070 */
[----:B------:R-:W-:Y:S01]  /*12680*/  ISETP.GT.AND P3, PT, R234, RZ, PT ;  /* 0x000000ffea00720c */ /* 0x000fe20003f64270 */
[----:B------:R-:W-:Y:S01]  /*12690*/  FADD.FTZ R183, R247, -R183 ;  /* 0x800000b7f7b77221 */ /* 0x000fe20000010000 */
[----:B------:R-:W-:-:S03]  /*126a0*/  ISETP.GE.U32.AND.EX P1, PT, R201, 0x1000000, PT, P1 ;  /* 0x01000000c900780c */ /* 0x000fc60003f26110 */
[----:B------:R-:W-:Y:S01]  /*126b0*/  FMUL.FTZ R183, R193, R183 ;  /* 0x000000b7c1b77220 */ /* 0x000fe20000410000 */
[----:B------:R-:W-:-:S04]  /*126c0*/  MOV R193, RZ ;  /* 0x000000ff00c17202 */ /* 0x000fc80000000f00 */
[----:B------:R-:W-:-:S05]  /*126d0*/  FSEL R183, R183, RZ, P3 ;  /* 0x000000ffb7b77208 */ /* 0x000fca0001800000 */
[----:B------:R-:W-:Y:S01]  /*126e0*/  FMUL.FTZ R183, R183, UR13 ;  /* 0x0000000db7b77c20 */ /* 0x000fe20008410000 */
[----:B-----5:R-:W-:-:S03]  /*126f0*/  @P1 HADD2.F32 R200, -RZ, R163.H1_H1 ;  /* 0x300000a3ffc81230 */ /* 0x020fc60000004100 */
[----:B------:R-:W-:-:S04]  /*12700*/  FMUL.FTZ R183, R183, UR12 ;  /* 0x0000000cb7b77c20 */ /* 0x000fc80008410000 */
[----:B------:R-:W-:Y:S01]  /*12710*/  @P1 FMUL.FTZ R193, R200, R183 ;  /* 0x000000b7c8c11220 */ /* 0x000fe20000410000 */
[----:B------:R-:W-:-:S03]  /*12720*/  @P1 HADD2.F32 R200, -RZ, R63.H1_H1 ;  /* 0x3000003fffc81230 */ /* 0x000fc60000004100 */
[----:B------:R-:W-:Y:S01]  /*12730*/  FADD.FTZ R119, R119, R193 ;  /* 0x000000c177777221 */ /* 0x000fe20000010000 */
[----:B------:R-:W-:Y:S02]  /*12740*/  HFMA2 R193, -RZ, RZ, 0, 0 ;  /* 0x00000000ffc17431 */ /* 0x000fe400000001ff */
[----:B------:R-:W-:-:S05]  /*12750*/  @P1 FMUL.FTZ R193, R200, R183 ;  /* 0x000000b7c8c11220 */ /* 0x000fca0000410000 */
[----:B------:R-:W-:-:S04]  /*12760*/  F2FP.F16.F32.PACK_AB R183, RZ, R193 ;  /* 0x000000c1ffb7723e */ /* 0x000fc800000000ff */
[----:B0-----:R-:W-:-:S07]  /*12770*/  PRMT R167, R167, 0x5410, R183 ;  /* 0x00005410a7a77816 */ /* 0x001fce00000000b7 */
.L_x_4508:
[----:B------:R-:W-:Y:S05]  /*12780*/  BSYNC.RECONVERGENT B1 ;  /* 0x0000000000017941 */ /* 0x000fea0003800200 */
.L_x_4491:
[----:B------:R-:W4:Y:S01]  /*12790*/  @P0 LDC.64 R200, c[0x0][0x478] ;  /* 0x00011e00ffc80b82 */ /* 0x000f220000000a00 */
[----:B------:R-:W-:-:S05]  /*127a0*/  @P0 IADD3 R183, PT, PT, R252, 0x80, RZ ;  /* 0x00000080fcb70810 */ /* 0x000fca0007ffe0ff */
[----:B----4-:R-:W-:-:S05]  /*127b0*/  @P0 IMAD.WIDE.U32 R200, R183, 0x10, R200 ;  /* 0x00000010b7c80825 */ /* 0x010fca00078e00c8 */
[----:B------:R4:W-:Y:S02]  /*127c0*/  @P0 STG.E.128 desc[UR6][R200.64], R168 ;  /* 0x000000a8c8000986 */ /* 0x0009e4000c101d06 */
[----:B----4-:R-:W4:Y:S02]  /*127d0*/  @P2 LDC.64 R200, c[0x0][0x468] ;  /* 0x00011a00ffc82b82 */ /* 0x010f240000000a00 */
[----:B----4-:R-:W-:-:S05]  /*127e0*/  @P2 IMAD.WIDE.U32 R200, R204, 0x10, R200 ;  /* 0x00000010ccc82825 */ /* 0x010fca00078e00c8 */
[----:B------:R4:W-:Y:S02]  /*127f0*/  @P2 STG.E.128 desc[UR6][R200.64], R164 ;  /* 0x000000a4c8002986 */ /* 0x0009e4000c101d06 */
[----:B----4-:R-:W4:Y:S02]  /*12800*/  LDC.64 R200, c[0x0][0x380] ;  /* 0x0000e000ffc87b82 */ /* 0x010f240000000a00 */
[----:B----4-:R-:W-:-:S04]  /*12810*/  LEA R194, R200, R194, 0x2 ;  /* 0x000000c2c8c27211 */ /* 0x010fc800078e10ff */
[----:B------:R-:W-:-:S13]  /*12820*/  ISETP.GE.AND P0, PT, R194, R201, PT ;  /* 0x000000c9c200720c */ /* 0x000fda0003f06270 */
[----:B------:R-:W-:Y:S05]  /*12830*/  @!P0 BRA `(.L_x_4580) ;  /* 0xfffffedc00c48947 */ /* 0x000fea000383ffff */
.L_x_4105:
[----:B------:R-:W-:Y:S05]  /*12840*/  BSYNC B0 ;  /* 0x0000000000007941 */ /* 0x000fea0003800000 */
.L_x_4104:
[----:B------:R-:W4:Y:S04]  /*12850*/  LDL.LU R232, [R1+0xa8] ;  /* 0x0000a80001e87983 */ /* 0x000f280000300800 */
[----:B------:R-:W4:Y:S04]  /*12860*/  LDL.LU R233, [R1+0xac] ;  /* 0x0000ac0001e97983 */ /* 0x000f280000300800 */
[----:B------:R-:W4:Y:S04]  /*12870*/  LDL.LU R234, [R1+0xb0] ;  /* 0x0000b00001ea7983 */ /* 0x000f280000300800 */
[----:B------:R-:W2:Y:S04]  /*12880*/  LDL.LU R248, [R1+0xb4] ;  /* 0x0000b40001f87983 */ /* 0x000ea80000300800 */
[----:B------:R-:W3:Y:S04]  /*12890*/  LDL.LU R231, [R1+0x88] ;  /* 0x0000880001e77983 */ /* 0x000ee80000300800 */
[----:B------:R-:W4:Y:S04]  /*128a0*/  LDL.LU R209, [R1+0x8c] ;  /* 0x00008c0001d17983 */ /* 0x000f280000300800 */
[----:B------:R-:W3:Y:S04]  /*128b0*/  LDL.LU R208, [R1+0x90] ;  /* 0x0000900001d07983 */ /* 0x000ee80000300800 */
[----:B------:R-:W3:Y:S04]  /*128c0*/  LDL.LU R207, [R1+0x94] ;  /* 0x0000940001cf7983 */ /* 0x000ee80000300800 */
[----:B------:R-:W3:Y:S04]  /*128d0*/  LDL.LU R206, [R1+0x68] ;  /* 0x0000680001ce7983 */ /* 0x000ee80000300800 */
[----:B------:R-:W3:Y:S04]  /*128e0*/  LDL.LU R205, [R1+0x6c] ;  /* 0x00006c0001cd7983 */ /* 0x000ee80000300800 */
[----:B------:R-:W3:Y:S04]  /*128f0*/  LDL.LU R204, [R1+0x70] ;  /* 0x0000700001cc7983 */ /* 0x000ee80000300800 */
[----:B0-----:R-:W3:Y:S04]  /*12900*/  LDL.LU R203, [R1+0x74] ;  /* 0x0000740001cb7983 */ /* 0x001ee80000300800 */
        /* <DEDUP_REMOVED lines=17> */
[----:B------:R-:W0:Y:S01]  /*12a20*/  S2R R3, SR_CgaCtaId ;  /* 0x0000000000037919 */ /* 0x000e220000008800 */
[----:B------:R-:W-:Y:S01]  /*12a30*/  MOV R2, 0x400 ;  /* 0x0000040000027802 */ /* 0x000fe20000000f00 */
[----:B------:R-:W-:Y:S05]  /*12a40*/  WARPSYNC.ALL ;  /* 0x0000000000007948 */ /* 0x000fea0003800000 */
[----:B--2---:R-:W-:Y:S01]  /*12a50*/  MOV R235, R248 ;  /* 0x000000f800eb7202 */ /* 0x004fe20000000f00 */
[----:B------:R-:W2:Y:S01]  /*12a60*/  LDCU.128 UR16, c[0x0][0x440] ;  /* 0x00008800ff1077ac */ /* 0x000ea20008000c00 */
[----:B----4-:R-:W-:Y:S01]  /*12a70*/  MOV R249, R209 ;  /* 0x000000d100f97202 */ /* 0x010fe20000000f00 */
[----:B------:R-:W4:Y:S01]  /*12a80*/  LDCU.64 UR4, c[0x0][0x460] ;  /* 0x00008c00ff0477ac */ /* 0x000f220008000a00 */
[----:B---3--:R-:W-:-:S02]  /*12a90*/  MOV R250, R208 ;  /* 0x000000d000fa7202 */ /* 0x008fc40000000f00 */
[----:B------:R-:W-:Y:S02]  /*12aa0*/  MOV R251, R207 ;  /* 0x000000cf00fb7202 */ /* 0x000fe40000000f00 */
[----:B-----5:R-:W-:Y:S02]  /*12ab0*/  MOV R160, R206 ;  /* 0x000000ce00a07202 */ /* 0x020fe40000000f00 */
[----:B------:R-:W-:Y:S02]  /*12ac0*/  MOV R161, R205 ;  /* 0x000000cd00a17202 */ /* 0x000fe40000000f00 */
[----:B------:R-:W-:Y:S02]  /*12ad0*/  MOV R162, R204 ;  /* 0x000000cc00a27202 */ /* 0x000fe40000000f00 */
[----:B------:R-:W3:Y:S01]  /*12ae0*/  LDL.LU R204, [R1+0x38] ;  /* 0x0000380001cc7983 */ /* 0x000ee20000300800 */
[----:B------:R-:W-:-:S03]  /*12af0*/  MOV R163, R203 ;  /* 0x000000cb00a37202 */ /* 0x000fc60000000f00 */
[----:B------:R-:W3:Y:S01]  /*12b00*/  LDL.LU R205, [R1+0x3c] ;  /* 0x00003c0001cd7983 */ /* 0x000ee20000300800 */
[----:B------:R-:W-:-:S03]  /*12b10*/  MOV R164, R202 ;  /* 0x000000ca00a47202 */ /* 0x000fc60000000f00 */
[----:B------:R-:W3:Y:S01]  /*12b20*/  LDL.LU R206, [R1+0x40] ;  /* 0x0000400001ce7983 */ /* 0x000ee20000300800 */
[----:B------:R-:W-:-:S03]  /*12b30*/  MOV R165, R201 ;  /* 0x000000c900a57202 */ /* 0x000fc60000000f00 */
[----:B------:R-:W3:Y:S01]  /*12b40*/  LDL.LU R207, [R1+0x44] ;  /* 0x0000440001cf7983 */ /* 0x000ee20000300800 */
[----:B------:R-:W-:-:S03]  /*12b50*/  MOV R166, R200 ;  /* 0x000000c800a67202 */ /* 0x000fc60000000f00 */
[----:B------:R-:W2:Y:S01]  /*12b60*/  LDL.LU R200, [R1+0x28] ;  /* 0x0000280001c87983 */ /* 0x000ea20000300800 */
[----:B------:R-:W-:-:S03]  /*12b70*/  MOV R167, R183 ;  /* 0x000000b700a77202 */ /* 0x000fc60000000f00 */
[----:B------:R-:W2:Y:S01]  /*12b80*/  LDL.LU R201, [R1+0x2c] ;  /* 0x00002c0001c97983 */ /* 0x000ea20000300800 */
[----:B0-----:R-:W-:Y:S02]  /*12b90*/  LEA R3, R3, R2, 0x18 ;  /* 0x0000000203037211 */ /* 0x001fe400078ec0ff */
[----:B------:R-:W-:Y:S01]  /*12ba0*/  MOV R248, R231 ;  /* 0x000000e700f87202 */ /* 0x000fe20000000f00 */
[----:B------:R-:W2:Y:S04]  /*12bb0*/  LDL.LU R202, [R1+0x30] ;  /* 0x0000300001ca7983 */ /* 0x000ea80000300800 */
[----:B------:R-:W2:Y:S01]  /*12bc0*/  LDL.LU R203, [R1+0x34] ;  /* 0x0000340001cb7983 */ /* 0x000ea20000300800 */
[----:B------:R-:W0:Y:S02]  /*12bd0*/  S2R R183, SR_TID.X ;  /* 0x0000000000b77919 */ /* 0x000e240000002100 */
[----:B0-----:R-:W-:-:S05]  /*12be0*/  SHF.R.U32.HI R0, RZ, 0x5, R183 ;  /* 0x00000005ff007819 */ /* 0x001fca00000116b7 */
[----:B------:R-:W-:-:S05]  /*12bf0*/  IMAD R0, R0, 0xa0, R193 ;  /* 0x000000a000007824 */ /* 0x000fca00078e02c1 */
[----:B------:R-:W-:-:S05]  /*12c00*/  LEA R2, R0, R3, 0x5 ;  /* 0x0000000300027211 */ /* 0x000fca00078e28ff */
[----:B---3--:R-:W-:Y:S04]  /*12c10*/  STS.128 [R2+0x1000], R204 ;  /* 0x001000cc02007388 */ /* 0x008fe80000000c00 */
[----:B--2---:R0:W-:Y:S04]  /*12c20*/  STS.128 [R2+0x1010], R200 ;  /* 0x001010c802007388 */ /* 0x0041e80000000c00 */
[----:B0-----:R-:W2:Y:S04]  /*12c30*/  LDL.LU R200, [R1+0x18] ;  /* 0x0000180001c87983 */ /* 0x001ea80000300800 */
[----:B------:R-:W2:Y:S04]  /*12c40*/  LDL.LU R201, [R1+0x1c] ;  /* 0x00001c0001c97983 */ /* 0x000ea80000300800 */
[----:B------:R-:W2:Y:S04]  /*12c50*/  LDL.LU R202, [R1+0x20] ;  /* 0x0000200001ca7983 */ /* 0x000ea80000300800 */
[----:B------:R-:W2:Y:S04]  /*12c60*/  LDL.LU R203, [R1+0x24] ;  /* 0x0000240001cb7983 */ /* 0x000ea80000300800 */
[----:B------:R-:W3:Y:S04]  /*12c70*/  LDL.LU R204, [R1+0x8] ;  /* 0x0000080001cc7983 */ /* 0x000ee80000300800 */
[----:B------:R-:W3:Y:S04]  /*12c80*/  LDL.LU R205, [R1+0xc] ;  /* 0x00000c0001cd7983 */ /* 0x000ee80000300800 */
[----:B------:R-:W3:Y:S04]  /*12c90*/  LDL.LU R206, [R1+0x10] ;  /* 0x0000100001ce7983 */ /* 0x000ee80000300800 */
[----:B------:R-:W3:Y:S04]  /*12ca0*/  LDL.LU R207, [R1+0x14] ;  /* 0x0000140001cf7983 */ /* 0x000ee80000300800 */
[----:B------:R-:W-:Y:S04]  /*12cb0*/  STS.128 [R2], R156 ;  /* 0x0000009c02007388 */ /* 0x000fe80000000c00 */
        /* <DEDUP_REMOVED lines=10> */
[----:B------:R-:W-:Y:S04]  /*12d60*/  LDS R4, [R0+0x200] ;  /* 0x0002000000047984 */ /* 0x000fe80000000800 */
[----:B------:R-:W1:Y:S04]  /*12d70*/  LDS R14, [R0+0x1400] ;  /* 0x00140000000e7984 */ /* 0x000e680000000800 */
[----:B------:R-:W-:Y:S04]  /*12d80*/  LDS R13, [R0+0x1600] ;  /* 0x00160000000d7984 */ /* 0x000fe80000000800 */
[----:B------:R-:W4:Y:S04]  /*12d90*/  LDS R5, [R0+0x400] ;  /* 0x0004000000057984 */ /* 0x000f280000000800 */
[----:B------:R-:W-:Y:S04]  /*12da0*/  LDS R16, [R0+0x1800] ;  /* 0x0018000000107984 */ /* 0x000fe80000000800 */
[----:B------:R-:W4:Y:S04]  /*12db0*/  LDS R6, [R0+0x600] ;  /* 0x0006000000067984 */ /* 0x000f280000000800 */
[----:B------:R-:W-:Y:S04]  /*12dc0*/  LDS R15, [R0+0x1a00] ;  /* 0x001a0000000f7984 */ /* 0x000fe80000000800 */
[----:B------:R-:W4:Y:S04]  /*12dd0*/  LDS R7, [R0+0x800] ;  /* 0x0008000000077984 */ /* 0x000f280000000800 */
[----:B------:R-:W-:Y:S04]  /*12de0*/  LDS R18, [R0+0x1c00] ;  /* 0x001c000000127984 */ /* 0x000fe80000000800 */
[----:B------:R-:W4:Y:S04]  /*12df0*/  LDS R8, [R0+0xa00] ;  /* 0x000a000000087984 */ /* 0x000f280000000800 */
[----:B------:R-:W-:Y:S04]  /*12e00*/  LDS R17, [R0+0x1e00] ;  /* 0x001e000000117984 */ /* 0x000fe80000000800 */
[----:B------:R-:W-:Y:S04]  /*12e10*/  LDS R9, [R0+0xc00] ;  /* 0x000c000000097984 */ /* 0x000fe80000000800 */
[----:B------:R-:W-:Y:S04]  /*12e20*/  LDS R20, [R0+0x2000] ;  /* 0x0020000000147984 */ /* 0x000fe80000000800 */
[----:B------:R-:W4:Y:S04]  /*12e30*/  LDS R10, [R0+0xe00] ;  /* 0x000e0000000a7984 */ /* 0x000f280000000800 */
[----:B------:R-:W-:Y:S04]  /*12e40*/  LDS R19, [R0+0x2200] ;  /* 0x0022000000137984 */ /* 0x000fe80000000800 */
[----:B------:R-:W-:Y:S04]  /*12e50*/  LDS R11, [R0+0x1000] ;  /* 0x00100000000b7984 */ /* 0x000fe80000000800 */
[----:B------:R-:W-:Y:S04]  /*12e60*/  LDS R22, [R0+0x2400] ;  /* 0x0024000000167984 */ /* 0x000fe80000000800 */
        /* <DEDUP_REMOVED lines=33> */
[----:B---3--:R-:W-:Y:S01]  /*13080*/  STS.128 [R2+0x1000], R204 ;  /* 0x001000cc02007388 */ /* 0x008fe20000000c00 */
[----:B------:R-:W-:Y:S01]  /*13090*/  BAR.SYNC.DEFER_BLOCKING 0x0 ;  /* 0x0000000000007b1d */ /* 0x000fe20000010000 */
[----:B-1----:R-:W-:-:S05]  /*130a0*/  FADD.FTZ R3, R3, R14 ;  /* 0x0000000e03037221 */ /* 0x002fca0000010000 */
[----:B------:R-:W0:Y:S04]  /*130b0*/  LDS R14, [R0] ;  /* 0x00000000000e7984 */ /* 0x000e280000000800 */
[----:B------:R-:W1:Y:S04]  /*130c0*/  LDS R44, [R0+0x400] ;  /* 0x00040000002c7984 */ /* 0x000e680000000800 */
[----:B------:R-:W2:Y:S04]  /*130d0*/  LDS R47, [R0+0x1400] ;  /* 0x00140000002f7984 */ /* 0x000ea80000000800 */
[----:B------:R-:W3:Y:S01]  /*130e0*/  LDS R49, [R0+0x1800] ;  /* 0x0018000000317984 */ /* 0x000ee20000000800 */
[----:B------:R-:W-:Y:S01]  /*130f0*/  FADD.FTZ R4, RZ, R4 ;  /* 0x00000004ff047221 */ /* 0x000fe20000010000 */
[----:B----4-:R-:W-:Y:S01]  /*13100*/  FADD.FTZ R5, RZ, R5 ;  /* 0x00000005ff057221 */ /* 0x010fe20000010000 */
        /* <DEDUP_REMOVED lines=25> */
[----:B0-----:R-:W-:-:S03]  /*132a0*/  FADD.FTZ R14, RZ, R14 ;  /* 0x0000000eff0e7221 */ /* 0x001fc60000010000 */
[----:B------:R-:W-:Y:S01]  /*132b0*/  LDS R45, [R0+0x600] ;  /* 0x00060000002d7984 */ /* 0x000fe20000000800 */
[----:B-1----:R-:W-:Y:S01]  /*132c0*/  FADD.FTZ R44, RZ, R44 ;  /* 0x0000002cff2c7221 */ /* 0x002fe20000010000 */
        /* <DEDUP_REMOVED lines=68> */
[----:B------:R-:W0:Y:S01]  /*13710*/  LDS R63, [R0+0x2800] ;  /* 0x00280000003f7984 */ /* 0x000e220000000800 */
[----:B------:R-:W-:Y:S01]  /*13720*/  FADD.FTZ R8, R8, R23 ;  /* 0x0000001708087221 */ /* 0x000fe20000010000 */
[----:B------:R-:W-:Y:S01]  /*13730*/  FADD.FTZ R3, R3, R10 ;  /* 0x0000000a03037221 */ /* 0x000fe20000010000 */
[----:B------:R-:W-:Y:S01]  /*13740*/  FADD.FTZ R43, R43, R46 ;  /* 0x0000002e2b2b7221 */ /* 0x000fe20000010000 */
[----:B------:R-:W0:Y:S01]  /*13750*/  LDS R10, [R0+0x200] ;  /* 0x00020000000a7984 */ /* 0x000e220000000800 */
        /* <DEDUP_REMOVED lines=19> */
[----:B------:R-:W-:Y:S01]  /*13890*/  FADD.FTZ R36, R36, R63 ;  /* 0x0000003f24247221 */ /* 0x000fe20000010000 */
[----:B------:R-:W-:Y:S01]  /*138a0*/  FADD.FTZ R3, R3, R22 ;  /* 0x0000001603037221 */ /* 0x000fe20000010000 */
[----:B------:R-:W0:Y:S01]  /*138b0*/  LDS R63, [R0+0x4000] ;  /* 0x00400000003f7984 */ /* 0x000e220000000800 */
[----:B------:R-:W-:Y:S01]  /*138c0*/  FADD.FTZ R5, R5, R12 ;  /* 0x0000000c05057221 */ /* 0x000fe20000010000 */
[----:B------:R-:W-:-:S02]  /*138d0*/  FADD.FTZ R6, R6, R21 ;  /* 0x0000001506067221 */ /* 0x000fc40000010000 */
[----:B------:R-:W4:Y:S01]  /*138e0*/  LDS R12, [R0+0x600] ;  /* 0x00060000000c7984 */ /* 0x000f220000000800 */
[----:B------:R-:W-:Y:S01]  /*138f0*/  FADD.FTZ R7, R7, R26 ;  /* 0x0000001a07077221 */ /* 0x000fe20000010000 */
[----:B------:R-:W-:Y:S02]  /*13900*/  FADD.FTZ R6, R6, R31 ;  /* 0x0000001f06067221 */ /* 0x000fe40000010000 */
[----:B------:R-:W4:Y:S01]  /*13910*/  LDS R31, [R0+0x1a00] ;  /* 0x001a0000001f7984 */ /* 0x000f220000000800 */
        /* <DEDUP_REMOVED lines=17> */
[----:B------:R-:W4:Y:S01]  /*13a30*/  LDS R14, [R0+0x800] ;  /* 0x00080000000e7984 */ /* 0x000f220000000800 */
        /* <DEDUP_REMOVED lines=44> */
[----:B------:R-:W-:-:S03]  /*13d00*/  FADD.FTZ R12, R12, R31 ;  /* 0x0000001f0c0c7221 */ /* 0x000fc60000010000 */
[----:B------:R-:W4:Y:S04]  /*13d10*/  LDS R51, [R0+0x3800] ;  /* 0x0038000000337984 */ /* 0x000f280000000800 */
[----:B------:R-:W4:Y:S04]  /*13d20*/  LDS R65, [R0+0x4a00] ;  /* 0x004a000000417984 */ /* 0x000f280000000800 */
[----:B------:R-:W4:Y:S04]  /*13d30*/  LDS R24, [R0+0x3a00] ;  /* 0x003a000000187984 */ /* 0x000f280000000800 */
[----:B------:R-:W4:Y:S04]  /*13d40*/  LDS R31, [R0+0x4c00] ;  /* 0x004c0000001f7984 */ /* 0x000f280000000800 */
[----:B------:R-:W4:Y:S01]  /*13d50*/  LDS R28, [R0+0x4e00] ;  /* 0x004e0000001c7984 */ /* 0x000f220000000800 */
        /* <DEDUP_REMOVED lines=51> */
.L_x_4110:
[----:B-12---:R-:W-:Y:S01]  /*14090*/  HFMA2 R248, -RZ, RZ, 0, 5.9604644775390625e-08 ;  /* 0x00000001fff87431 */ /* 0x006fe200000001ff */
[----:B------:R-:W-:Y:S01]  /*140a0*/  BSSY B1, `(.L_x_4581) ;  /* 0x0000006000017945 */ /* 0x000fe20003800000 */
[----:B------:R-:W-:Y:S02]  /*140b0*/  MOV R246, 0x1f ;  /* 0x0000001f00f67802 */ /* 0x000fe40000000f00 */
[----:B------:R-:W-:-:S07]  /*140c0*/  MOV R245, 0xffffffff ;  /* 0xffffffff00f57802 */ /* 0x000fce0000000f00 */
[----:B0----5:R-:W-:Y:S05]  /*140d0*/  WARPSYNC.COLLECTIVE R245, `(.L_x_4582) ;  /* 0x00000000f5087348 */ /* 0x021fea0003c00000 */
[----:B------:R1:W2:Y:S02]  /*140e0*/  SHFL.BFLY P0, R252, R244, R248, R246 ;  /* 0x0c0000f8f4fc7389 */ /* 0x0002a400000000f6 */
[----:B012--5:R-:W-:Y:S05]  /*140f0*/  ENDCOLLECTIVE ;  /* 0x000000000000791b */ /* 0x027fea0003800000 */
.L_x_4582:
[----:B------:R-:W-:Y:S05]  /*14100*/  BSYNC B1 ;  /* 0x0000000000017941 */ /* 0x000fea0003800000 */
.L_x_4581:
        /* <DEDUP_REMOVED lines=9> */
.L_x_4583:
[----:B------:R-:W-:Y:S01]  /*141a0*/  HFMA2 R248, -RZ, RZ, 0, 1.1920928955078125e-07 ;  /* 0x00000002fff87431 */ /* 0x000fe200000001ff */
[----:B------:R-:W-:-:S05]  /*141b0*/  MOV R244, R252 ;  /* 0x000000fc00f47202 */ /* 0x000fca0000000f00 */
[----:B------:R-:W-:Y:S01]  /*141c0*/  FADD.FTZ R183, R244, R183 ;  /* 0x000000b7f4b77221 */ /* 0x000fe20000010000 */
[----:B------:R-:W-:-:S07]  /*141d0*/  MOV R244, R249 ;  /* 0x000000f900f47202 */ /* 0x000fce0000000f00 */
[----:B------:R-:W-:Y:S05]  /*141e0*/  WARPSYNC.COLLECTIVE R245, `(.L_x_4584) ;  /* 0x00000000f5087348 */ /* 0x000fea0003c00000 */
[----:B------:R0:W1:Y:S02]  /*141f0*/  SHFL.BFLY P0, R252, R244, R248, R246 ;  /* 0x0c0000f8f4fc7389 */ /* 0x00006400000000f6 */
[----:B01----:R-:W-:Y:S05]  /*14200*/  ENDCOLLECTIVE ;  /* 0x000000000000791b */ /* 0x003fea0003800000 */
.L_x_4584:
[----:B------:R-:W-:-:S05]  /*14210*/  MOV R244, R252 ;  /* 0x000000fc00f47202 */ /* 0x000fca0000000f00 */
[----:B------:R-:W-:Y:S01]  /*14220*/  FADD.FTZ R249, R249, R244 ;  /* 0x000000f4f9f97221 */ /* 0x000fe20000010000 */
[----:B------:R-:W-:-:S07]  /*14230*/  MOV R244, R183 ;  /* 0x000000b700f47202 */ /* 0x000fce0000000f00 */
[----:B------:R-:W-:Y:S05]  /*14240*/  WARPSYNC.COLLECTIVE R245, `(.L_x_4585) ;  /* 0x00000000f5087348 */ /* 0x000fea0003c00000 */
[----:B------:R0:W1:Y:S02]  /*14250*/  SHFL.BFLY P0, R252, R244, R248, R246 ;  /* 0x0c0000f8f4fc7389 */ /* 0x00006400000000f6 */
[----:B01----:R-:W-:Y:S05]  /*14260*/  ENDCOLLECTIVE ;  /* 0x000000000000791b */ /* 0x003fea0003800000 */
.L_x_4585:
[----:B------:R-:W-:Y:S01]  /*14270*/  HFMA2 R248, -RZ, RZ, 0, 2.384185791015625e-07 ;  /* 0x00000004fff87431 */ /* 0x000fe200000001ff */
[----:B------:R-:W-:-:S05]  /*14280*/  MOV R244, R252 ;  /* 0x000000fc00f47202 */ /* 0x000fca0000000f00 */
[----:B------:R-:W-:Y:S01]  /*14290*/  FADD.FTZ R183, R183, R244 ;  /* 0x000000f4b7b77221 */ /* 0x000fe20000010000 */
[----:B------:R-:W-:-:S07]  /*142a0*/  MOV R244, R249 ;  /* 0x000000f900f47202 */ /* 0x000fce0000000f00 */
[----:B------:R-:W-:Y:S05]  /*142b0*/  WARPSYNC.COLLECTIVE R245, `(.L_x_4586) ;  /* 0x00000000f5087348 */ /* 0x000fea0003c00000 */
[----:B------:R0:W1:Y:S02]  /*142c0*/  SHFL.BFLY P0, R252, R244, R248, R246 ;  /* 0x0c0000f8f4fc7389 */ /* 0x00006400000000f6 */
[----:B01----:R-:W-:Y:S05]  /*142d0*/  ENDCOLLECTIVE ;  /* 0x000000000000791b */ /* 0x003fea0003800000 */
.L_x_4586:
[----:B------:R-:W-:-:S05]  /*142e0*/  MOV R244, R252 ;  /* 0x000000fc00f47202 */ /* 0x000fca0000000f00 */
[----:B------:R-:W-:Y:S01]  /*142f0*/  FADD.FTZ R249, R249, R244 ;  /* 0x000000f4f9f97221 */ /* 0x000fe20000010000 */
[----:B------:R-:W-:-:S07]  /*14300*/  MOV R244, R183 ;  /* 0x000000b700f47202 */ /* 0x000fce0000000f00 */
[----:B------:R-:W-:Y:S05]  /*14310*/  WARPSYNC.COLLECTIVE R245, `(.L_x_4587) ;  /* 0x00000000f5087348 */ /* 0x000fea0003c00000 */
[----:B------:R0:W1:Y:S02]  /*14320*/  SHFL.BFLY P0, R252, R244, R248, R246 ;  /* 0x0c0000f8f4fc7389 */ /* 0x00006400000000f6 */
[----:B01----:R-:W-:Y:S05]  /*14330*/  ENDCOLLECTIVE ;  /* 0x000000000000791b */ /* 0x003fea0003800000 */
.L_x_4587:
[----:B------:R-:W-:Y:S01]  /*14340*/  HFMA2 R248, -RZ, RZ, 0, 4.76837158203125e-07 ;  /* 0x00000008fff87431 */ /* 0x000fe200000001ff */
[----:B------:R-:W-:-:S05]  /*14350*/  MOV R244, R252 ;  /* 0x000000fc00f47202 */ /* 0x000fca0000000f00 */
[----:B------:R-:W-:Y:S01]  /*14360*/  FADD.FTZ R251, R183, R244 ;  /* 0x000000f4b7fb7221 */ /* 0x000fe20000010000 */
[----:B------:R-:W-:-:S07]  /*14370*/  MOV R244, R249 ;  /* 0x000000f900f47202 */ /* 0x000fce0000000f00 */
[----:B------:R-:W-:Y:S05]  /*14380*/  WARPSYNC.COLLECTIVE R245, `(.L_x_4588) ;  /* 0x00000000f5087348 */ /* 0x000fea0003c00000 */
[----:B------:R0:W1:Y:S02]  /*14390*/  SHFL.BFLY P0, R252, R244, R248, R246 ;  /* 0x0c0000f8f4fc7389 */ /* 0x00006400000000f6 */
[----:B01----:R-:W-:Y:S05]  /*143a0*/  ENDCOLLECTIVE ;  /* 0x000000000000791b */ /* 0x003fea0003800000 */
.L_x_4588:
[----:B------:R-:W-:Y:S02]  /*143b0*/  MOV R244, R251 ;  /* 0x000000fb00f47202 */ /* 0x000fe40000000f00 */
[----:B------:R-:W-:-:S07]  /*143c0*/  MOV R183, R252 ;  /* 0x000000fc00b77202 */ /* 0x000fce0000000f00 */
[----:B------:R-:W-:Y:S05]  /*143d0*/  WARPSYNC.COLLECTIVE R245, `(.L_x_4589) ;  /* 0x00000000f5087348 */ /* 0x000fea0003c00000 */
[----:B------:R0:W1:Y:S02]  /*143e0*/  SHFL.BFLY P0, R252, R244, R248, R246 ;  /* 0x0c0000f8f4fc7389 */ /* 0x00006400000000f6 */
[----:B01----:R-:W-:Y:S05]  /*143f0*/  ENDCOLLECTIVE ;  /* 0x000000000000791b */ /* 0x003fea0003800000 */
.L_x_4589:
        /* <DEDUP_REMOVED lines=8> */
.L_x_4590:
[----:B------:R-:W-:Y:S02]  /*14480*/  MOV R244, R249 ;  /* 0x000000f900f47202 */ /* 0x000fe40000000f00 */
[----:B------:R-:W-:-:S07]  /*14490*/  MOV R251, R252 ;  /* 0x000000fc00fb7202 */ /* 0x000fce0000000f00 */
[----:B------:R-:W-:Y:S05]  /*144a0*/  WARPSYNC.COLLECTIVE R245, `(.L_x_4591) ;  /* 0x00000000f5087348 */ /* 0x000fea0003c00000 */
[----:B------:R0:W1:Y:S02]  /*144b0*/  SHFL.BFLY P0, R252, R244, R248, R246 ;  /* 0x0c0000f8f4fc7389 */ /* 0x00006400000000f6 */
[----:B01----:R-:W-:Y:S05]  /*144c0*/  ENDCOLLECTIVE ;  /* 0x000000000000791b */ /* 0x003fea0003800000 */
.L_x_4591:
[----:B------:R-:W-:Y:S01]  /*144d0*/  MOV R246, R252 ;  /* 0x000000fc00f67202 */ /* 0x000fe20000000f00 */
[----:B------:R-:W-:Y:S06]  /*144e0*/  BRA `(.L_x_4592) ;  /* 0xfffffeec00487947 */ /* 0x000fec000383ffff */
.L_x_4593:
        /* <DEDUP_REMOVED lines=9> */
.L_x_25391:


//--------------------- .text._ZN10layer_norm13ln_bwd_kernelINS_13Kernel_traitsIf13__nv_bfloat16S2_S2_fjLj1280ELj1ELj4ELj1ELj16ENS_18Kernel_traits_baseILj1280EfS2_S2_S2_fjLj128EEEEELb0ELb0ELb0ELb0EEEvNS_9BwdParamsE --------------------------
	.section	.text._ZN10layer_norm13ln_bwd_kernelINS_13Kernel_traitsIf13__nv_bfloat16S2_S2_fjLj1280ELj1ELj4ELj1ELj16ENS_18Kernel_traits_baseILj1280EfS2_S2_S2_fjLj128EEEEELb0ELb0ELb0ELb0EEEvNS_9BwdParamsE,"ax",@progbits
	.align	128
        .global         _ZN10layer_norm13ln_bwd_kernelINS_13Kernel_traitsIf13__nv_bfloat16S2_S2_fjLj1280ELj1ELj4ELj1ELj16ENS_18Kernel_traits_baseILj1280EfS2_S2_S2_fjLj128EEEEELb0ELb0ELb0ELb0EEEvNS_9BwdParamsE
        .type           _ZN10layer_norm13ln_bwd_kernelINS_13Kernel_traitsIf13__nv_bfloat16S2_S2_fjLj1280ELj1ELj4ELj1ELj16ENS_18Kernel_traits_baseILj1280EfS2_S2_S2_fjLj128EEEEELb0ELb0ELb0ELb0EEEvNS_9BwdParamsE,@function
        .size           _ZN10layer_norm13ln_bwd_kernelINS_13Kernel_traitsIf13__nv_bfloat16S2_S2_fjLj1280ELj1ELj4ELj1ELj16ENS_18Kernel_traits_baseILj1280EfS2_S2_S2_fjLj128EEEEELb0ELb0ELb0ELb0EEEvNS_9BwdParamsE,(.L_x_25392 - _ZN10layer_norm13ln_bwd_kernelINS_13Kernel_traitsIf13__nv_bfloat16S2_S2_fjLj1280ELj1ELj4ELj1ELj16ENS_18Kernel_traits_baseILj1280EfS2_S2_S2_fjLj128EEEEELb0ELb0ELb0ELb0EEEvNS_9BwdParamsE)
        .other          _ZN10layer_norm13ln_bwd_kernelINS_13Kernel_traitsIf13__nv_bfloat16S2_S2_fjLj1280ELj1ELj4ELj1ELj16ENS_18Kernel_traits_baseILj1280EfS2_S2_S2_fjLj128EEEEELb0ELb0ELb0ELb0EEEvNS_9BwdParamsE,@"STO_CUDA_ENTRY STV_DEFAULT"
_ZN10layer_norm13ln_bwd_kernelINS_13Kernel_traitsIf13__nv_bfloat16S2_S2_fjLj1280ELj1ELj4ELj1ELj16ENS_18Kernel_traits_baseILj1280EfS2_S2_S2_fjLj128EEEEELb0ELb0ELb0ELb0EEEvNS_9BwdParamsE:
.text._ZN10layer_norm13ln_bwd_kernelINS_13Kernel_traitsIf13__nv_bfloat16S2_S2_fjLj1280ELj1ELj4ELj1ELj16ENS_18Kernel_traits_baseILj1280EfS2_S2_S2_fjLj128EEEEELb0ELb0ELb0ELb0EEEvNS_9BwdParamsE:
        /* <DEDUP_REMOVED lines=32> */
[----:B------:R-:W-:Y:S01]  /*0200*/  @P1 IADD3 R3, PT, PT, R3, 0x20, RZ ;  /* 0x0000002003031810 */ /* 0x000fe20007ffe0ff */
[----:B------:R0:W5:Y:S04]  /*0210*/  @P0 LDG.E.128 R32, desc[UR6][R4.64+0x10] ;  /* 0x0000100604200981 */ /* 0x000168000c1e1d00 */
[----:B------:R0:W5:Y:S01]  /*0220*/  @P1 LDG.E.128 R36, desc[UR6][R8.64] ;  /* 0x0000000608241981 */ /* 0x000162000c1e1d00 */
[C---:B----4-:R-:W-:Y:S01]  /*0230*/  @P2 IMAD.WIDE.U32 R10, R3.reuse, 0x20, R10 ;  /* 0x00000020030a2825 */ /* 0x050fe200078e000a */
[----:B------:R-:W-:-:S02]  /*0240*/  @P2 IADD3 R3, PT, PT, R3, 0x20, RZ ;  /* 0x0000002003032810 */ /* 0x000fc40007ffe0ff */
[----:B------:R0:W5:Y:S04]  /*0250*/  @P1 LDG.E.128 R40, desc[UR6][R8.64+0x10] ;  /* 0x0000100608281981 */ /* 0x000168000c1e1d00 */
[----:B------:R0:W5:Y:S01]  /*0260*/  @P2 LDG.E.128 R44, desc[UR6][R10.64] ;  /* 0x000000060a2c2981 */ /* 0x000162000c1e1d00 */
[C---:B-1----:R-:W-:Y:S01]  /*0270*/  @P3 IMAD.WIDE.U32 R12, R3.reuse, 0x20, R12 ;  /* 0x00000020030c3825 */ /* 0x042fe200078e000c */
[----:B------:R-:W-:Y:S02]  /*0280*/  @P3 IADD3 R3, PT, PT, R3, 0x20, RZ ;  /* 0x0000002003033810 */ /* 0x000fe40007ffe0ff */
[----:B------:R0:W5:Y:S04]  /*0290*/  @P2 LDG.E.128 R48, desc[UR6][R10.64+0x10] ;  /* 0x000010060a302981 */ /* 0x000168000c1e1d00 */
[----:B------:R0:W5:Y:S01]  /*02a0*/  @P3 LDG.E.128 R52, desc[UR6][R12.64] ;  /* 0x000000060c343981 */ /* 0x000162000c1e1d00 */
[----:B--2---:R-:W-:-:S03]  /*02b0*/  @P4 IMAD.WIDE.U32 R6, R3, 0x20, R14 ;  /* 0x0000002003064825 */ /* 0x004fc600078e000e */
[----:B------:R0:W5:Y:S04]  /*02c0*/  @P3 LDG.E.128 R56, desc[UR6][R12.64+0x10] ;  /* 0x000010060c383981 */ /* 0x000168000c1e1d00 */
[----:B------:R0:W5:Y:S04]  /*02d0*/  @P4 LDG.E.128 R60, desc[UR6][R6.64] ;  /* 0x00000006063c4981 */ /* 0x000168000c1e1d00 */
        /* <DEDUP_REMOVED lines=90> */
.L_x_4654:
        /* <DEDUP_REMOVED lines=40> */
[C---:B--2---:R-:W-:Y:S02]  /*0b00*/  PRMT R226, R172.reuse, 0x7632, R226 ;  /* 0x00007632ace27816 */ /* 0x044fe400000000e2 */
[----:B------:R-:W-:Y:S02]  /*0b10*/  SHF.L.U32 R227, R172, 0x10, RZ ;  /* 0x00000010ace37819 */ /* 0x000fe400000006ff */
[C---:B------:R-:W-:Y:S02]  /*0b20*/  PRMT R233, R175.reuse, 0x7632, R233 ;  /* 0x00007632afe97816 */ /* 0x040fe400000000e9 */
[----:B------:R-:W-:Y:S01]  /*0b30*/  SHF.L.U32 R235, R175, 0x10, RZ ;  /* 0x00000010afeb7819 */ /* 0x000fe200000006ff */
[----:B------:R-:W-:Y:S01]  /*0b40*/  FADD.FTZ R172, -R240, R227 ;  /* 0x000000e3f0ac7221 */ /* 0x000fe20000010100 */
[----:B------:R-:W-:Y:S02]  /*0b50*/  SHF.L.U32 R175, R226, 0x10, RZ ;  /* 0x00000010e2af7819 */ /* 0x000fe400000006ff */
[----:B------:R-:W-:Y:S01]  /*0b60*/  PRMT R228, R173, 0x7632, R228 ;  /* 0x00007632ade47816 */ /* 0x000fe200000000e4 */
[----:B-----5:R-:W-:Y:S01]  /*0b70*/  FMUL.FTZ R241, R191, R172 ;  /* 0x000000acbff17220 */ /* 0x020fe20000410000 */
[----:B------:R-:W-:Y:S01]  /*0b80*/  SHF.L.U32 R229, R173, 0x10, RZ ;  /* 0x00000010ade57819 */ /* 0x000fe200000006ff */
[----:B------:R-:W-:Y:S01]  /*0b90*/  FADD.FTZ R238, -R240, R175 ;  /* 0x000000aff0ee7221 */ /* 0x000fe20000010100 */
[----:B---3--:R-:W-:Y:S01]  /*0ba0*/  PRMT R173, R176, 0x7632, R173 ;  /* 0x00007632b0ad7816 */ /* 0x008fe200000000ad */
[----:B------:R-:W-:Y:S01]  /*0bb0*/  FADD.FTZ R226, -R240, R235 ;  /* 0x000000ebf0e27221 */ /* 0x000fe20000010100 */
[----:B------:R-:W-:Y:S01]  /*0bc0*/  SHF.L.U32 R239, R176, 0x10, RZ ;  /* 0x00000010b0ef7819 */ /* 0x000fe200000006ff */
[----:B------:R-:W-:Y:S01]  /*0bd0*/  FMUL.FTZ R238, R191, R238 ;  /* 0x000000eebfee7220 */ /* 0x000fe20000410000 */
[----:B------:R-:W-:-:S02]  /*0be0*/  SHF.L.U32 R236, R173, 0x10, RZ ;  /* 0x00000010adec7819 */ /* 0x000fc400000006ff */
[----:B------:R-:W-:Y:S01]  /*0bf0*/  PRMT R230, R174, 0x7632, R230 ;  /* 0x00007632aee67816 */ /* 0x000fe200000000e6 */
[----:B------:R-:W-:Y:S01]  /*0c00*/  FADD.FTZ R108, R108, R239 ;  /* 0x000000ef6c6c7221 */ /* 0x000fe20000010000 */
[-C--:B------:R-:W-:Y:S01]  /*0c10*/  FFMA.FTZ R68, R241, R239.reuse, R68 ;  /* 0x000000eff1447223 */ /* 0x080fe20000010044 */
[----:B------:R-:W-:Y:S01]  /*0c20*/  FMUL.FTZ R239, R28, R239 ;  /* 0x000000ef1cef7220 */ /* 0x000fe20000410000 */
[----:B------:R-:W-:Y:S01]  /*0c30*/  SHF.L.U32 R231, R174, 0x10, RZ ;  /* 0x00000010aee77819 */ /* 0x000fe200000006ff */
[----:B------:R-:W-:Y:S01]  /*0c40*/  FADD.FTZ R174, -R240, R229 ;  /* 0x000000e5f0ae7221 */ /* 0x000fe20000010100 */
[----:B------:R-:W-:Y:S01]  /*0c50*/  PRMT R176, R177, 0x7632, R176 ;  /* 0x00007632b1b07816 */ /* 0x000fe200000000b0 */
[----:B------:R-:W-:Y:S01]  /*0c60*/  FADD.FTZ R109, R109, R236 ;  /* 0x000000ec6d6d7221 */ /* 0x000fe20000010000 */
[----:B------:R-:W-:Y:S01]  /*0c70*/  SHF.L.U32 R177, R177, 0x10, RZ ;  /* 0x00000010b1b17819 */ /* 0x000fe200000006ff */
[-C--:B------:R-:W-:Y:S01]  /*0c80*/  FFMA.FTZ R69, R238, R236.reuse, R69 ;  /* 0x000000ecee457223 */ /* 0x080fe20000010045 */
[----:B------:R-:W-:Y:S01]  /*0c90*/  SHF.L.U32 R243, R228, 0x10, RZ ;  /* 0x00000010e4f37819 */ /* 0x000fe200000006ff */
[----:B------:R-:W-:Y:S01]  /*0ca0*/  FMUL.FTZ R236, R29, R236 ;  /* 0x000000ec1dec7220 */ /* 0x000fe20000410000 */
[----:B------:R-:W-:Y:S01]  /*0cb0*/  FADD.FTZ R173, RZ, R239 ;  /* 0x000000efffad7221 */ /* 0x000fe20000010000 */
[----:B------:R-:W-:Y:S01]  /*0cc0*/  FFMA.FTZ R175, R241, R239, RZ ;  /* 0x000000eff1af7223 */ /* 0x000fe200000100ff */
[----:B------:R-:W-:Y:S01]  /*0cd0*/  SHF.L.U32 R247, R230, 0x10, RZ ;  /* 0x00000010e6f77819 */ /* 0x000fe200000006ff */
[----:B------:R-:W-:Y:S01]  /*0ce0*/  FMUL.FTZ R237, R191, R174 ;  /* 0x000000aebfed7220 */ /* 0x000fe20000410000 */
[----:B------:R-:W-:Y:S01]  /*0cf0*/  PRMT R232, R178, 0x7632, R232 ;  /* 0x00007632b2e87816 */ /* 0x000fe200000000e8 */
[----:B------:R-:W-:Y:S01]  /*0d00*/  FMUL.FTZ R235, R30, R177 ;  /* 0x000000b11eeb7220 */ /* 0x000fe20000410000 */
[----:B------:R-:W-:Y:S01]  /*0d10*/  SHF.L.U32 R176, R176, 0x10, RZ ;  /* 0x00000010b0b07819 */ /* 0x000fe200000006ff */
[----:B------:R-:W-:Y:S01]  /*0d20*/  FADD.FTZ R234, -R240, R243 ;  /* 0x000000f3f0ea7221 */ /* 0x000fe20000010100 */
[----:B------:R-:W-:Y:S01]  /*0d30*/  FADD.FTZ R172, R173, R236 ;  /* 0x000000ecadac7221 */ /* 0x000fe20000010000 */
[----:B------:R-:W-:Y:S01]  /*0d40*/  FFMA.FTZ R174, R238, R236, R175 ;  /* 0x000000eceeae7223 */ /* 0x000fe200000100af */
[----:B------:R-:W-:Y:S01]  /*0d50*/  SHF.L.U32 R245, R178, 0x10, RZ ;  /* 0x00000010b2f57819 */ /* 0x000fe200000006ff */
[----:B------:R-:W-:Y:S01]  /*0d60*/  FADD.FTZ R230, -R240, R247 ;  /* 0x000000f7f0e67221 */ /* 0x000fe20000010100 */
[----:B------:R-:W-:Y:S01]  /*0d70*/  SHF.L.U32 R228, R232, 0x10, RZ ;  /* 0x00000010e8e47819 */ /* 0x000fe200000006ff */
[----:B------:R-:W-:Y:S01]  /*0d80*/  FADD.FTZ R178, -R240, R231 ;  /* 0x000000e7f0b27221 */ /* 0x000fe20000010100 */
[----:B------:R-:W-:Y:S01]  /*0d90*/  FMUL.FTZ R234, R191, R234 ;  /* 0x000000eabfea7220 */ /* 0x000fe20000410000 */
[----:B------:R-:W-:Y:S01]  /*0da0*/  FMUL.FTZ R232, R31, R176 ;  /* 0x000000b01fe87220 */ /* 0x000fe20000410000 */
[----:B------:R-:W-:Y:S01]  /*0db0*/  FADD.FTZ R173, R172, R235 ;  /* 0x000000ebacad7221 */ /* 0x000fe20000010000 */
[----:B------:R-:W-:Y:S01]  /*0dc0*/  FFMA.FTZ R175, R237, R235, R174 ;  /* 0x000000ebedaf7223 */ /* 0x000fe200000100ae */
[----:B------:R-:W-:Y:S01]  /*0dd0*/  SHF.L.U32 R249, R233, 0x10, RZ ;  /* 0x00000010e9f97819 */ /* 0x000fe200000006ff */
[C---:B------:R-:W-:Y:S01]  /*0de0*/  FMUL.FTZ R230, R191.reuse, R230 ;  /* 0x000000e6bfe67220 */ /* 0x040fe20000410000 */
[----:B------:R-:W-:Y:S01]  /*0df0*/  FMUL.FTZ R233, R191, R178 ;  /* 0x000000b2bfe97220 */ /* 0x000fe20000410000 */
[----:B------:R-:W-:Y:S01]  /*0e00*/  FMUL.FTZ R231, R32, R245 ;  /* 0x000000f520e77220 */ /* 0x000fe20000410000 */
[----:B------:R-:W-:Y:S01]  /*0e10*/  FADD.FTZ R172, R173, R232 ;  /* 0x000000e8adac7221 */ /* 0x000fe20000010000 */
[----:B------:R-:W-:Y:S01]  /*0e20*/  FFMA.FTZ R174, R234, R232, R175 ;  /* 0x000000e8eaae7223 */ /* 0x000fe200000100af */
[----:B------:R-:W-:Y:S01]  /*0e30*/  PRMT R224, R179, 0x7632, R224 ;  /* 0x00007632b3e07816 */ /* 0x000fe200000000e0 */
[----:B------:R-:W-:Y:S01]  /*0e40*/  FMUL.FTZ R229, R191, R226 ;  /* 0x000000e2bfe57220 */ /* 0x000fe20000410000 */
[----:B------:R-:W-:Y:S01]  /*0e50*/  SHF.L.U32 R179, R179, 0x10, RZ ;  /* 0x00000010b3b37819 */ /* 0x000fe200000006ff */
[----:B------:R-:W-:Y:S01]  /*0e60*/  FADD.FTZ R226, -R240, R249 ;  /* 0x000000f9f0e27221 */ /* 0x000fe20000010100 */
[----:B------:R-:W-:Y:S01]  /*0e70*/  FADD.FTZ R113, R113, R228 ;  /* 0x000000e471717221 */ /* 0x000fe20000010000 */
[-C--:B------:R-:W-:Y:S01]  /*0e80*/  FFMA.FTZ R73, R230, R228.reuse, R73 ;  /* 0x000000e4e6497223 */ /* 0x080fe20000010049 */
        /* <DEDUP_REMOVED lines=23> */
[----:B------:R-:W-:-:S07]  /*1000*/  IADD3 R243, PT, PT, R186, 0x20, RZ ;  /* 0x00000020baf37810 */ /* 0x000fce0007ffe0ff */
.L_x_4599:
[----:B------:R-:W-:Y:S05]  /*1010*/  BSYNC.RECONVERGENT B2 ;  /* 0x0000000000027941 */ /* 0x000fea0003800200 */
.L_x_4598:
        /* <DEDUP_REMOVED lines=8> */
[----:B------:R-:W-:Y:S02]  /*10a0*/  IADD3 R243, PT, PT, R243, 0x20, RZ ;  /* 0x00000020f3f37810 */ /* 0x000fe40007ffe0ff */
[C---:B--2---:R-:W-:Y:S02]  /*10b0*/  PRMT R210, R172.reuse, 0x7632, R210 ;  /* 0x00007632acd27816 */ /* 0x044fe400000000d2 */
[----:B------:R-:W-:Y:S02]  /*10c0*/  SHF.L.U32 R211, R172, 0x10, RZ ;  /* 0x00000010acd37819 */ /* 0x000fe400000006ff */
[C---:B------:R-:W-:Y:S02]  /*10d0*/  PRMT R213, R173.reuse, 0x7632, R213 ;  /* 0x00007632add57816 */ /* 0x040fe400000000d5 */
[----:B------:R-:W-:Y:S01]  /*10e0*/  SHF.L.U32 R217, R173, 0x10, RZ ;  /* 0x00000010add97819 */ /* 0x000fe200000006ff */
[----:B------:R-:W-:Y:S01]  /*10f0*/  FADD.FTZ R172, -R240, R211 ;  /* 0x000000d3f0ac7221 */ /* 0x000fe20000010100 */
[----:B------:R-:W-:-:S02]  /*1100*/  SHF.L.U32 R173, R210, 0x10, RZ ;  /* 0x00000010d2ad7819 */ /* 0x000fc400000006ff */
[C---:B---3--:R-:W-:Y:S01]  /*1110*/  PRMT R220, R176.reuse, 0x7632, R220 ;  /* 0x00007632b0dc7816 */ /* 0x048fe200000000dc */
[----:B-----5:R-:W-:Y:S01]  /*1120*/  FMUL.FTZ R225, R191, R172 ;  /* 0x000000acbfe17220 */ /* 0x020fe20000410000 */
[----:B------:R-:W-:Y:S01]  /*1130*/  SHF.L.U32 R223, R176, 0x10, RZ ;  /* 0x00000010b0df7819 */ /* 0x000fe200000006ff */
[----:B------:R-:W-:Y:S01]  /*1140*/  FADD.FTZ R222, -R240, R173 ;  /* 0x000000adf0de7221 */ /* 0x000fe20000010100 */
[C---:B------:R-:W-:Y:S02]  /*1150*/  PRMT R214, R175.reuse, 0x7632, R214 ;  /* 0x00007632afd67816 */ /* 0x040fe400000000d6 */
[----:B------:R-:W-:Y:S01]  /*1160*/  SHF.L.U32 R221, R175, 0x10, RZ ;  /* 0x00000010afdd7819 */ /* 0x000fe200000006ff */
[----:B------:R-:W-:Y:S01]  /*1170*/  FADD.FTZ R76, R76, R223 ;  /* 0x000000df4c4c7221 */ /* 0x000fe20000010000 */
[----:B------:R-:W-:Y:S01]  /*1180*/  SHF.L.U32 R175, R213, 0x10, RZ ;  /* 0x00000010d5af7819 */ /* 0x000fe200000006ff */
[-C--:B------:R-:W-:Y:S01]  /*1190*/  FFMA.FTZ R116, R225, R223.reuse, R116 ;  /* 0x000000dfe1747223 */ /* 0x080fe20000010074 */
[----:B------:R-:W-:Y:S01]  /*11a0*/  SHF.L.U32 R220, R220, 0x10, RZ ;  /* 0x00000010dcdc7819 */ /* 0x000fe200000006ff */
[----:B------:R-:W-:Y:S01]  /*11b0*/  FMUL.FTZ R222, R191, R222 ;  /* 0x000000debfde7220 */ /* 0x000fe20000410000 */
[----:B------:R-:W-:Y:S01]  /*11c0*/  FMUL.FTZ R223, R36, R223 ;  /* 0x000000df24df7220 */ /* 0x000fe20000410000 */
[----:B------:R-:W-:Y:S01]  /*11d0*/  PRMT R245, R174, 0x7632, R245 ;  /* 0x00007632aef57816 */ /* 0x000fe200000000f5 */
[----:B------:R-:W-:Y:S01]  /*11e0*/  FADD.FTZ R218, -R240, R175 ;  /* 0x000000aff0da7221 */ /* 0x000fe20000010100 */
[----:B------:R-:W-:Y:S01]  /*11f0*/  SHF.L.U32 R219, R174, 0x10, RZ ;  /* 0x00000010aedb7819 */ /* 0x000fe200000006ff */
[----:B------:R-:W-:Y:S01]  /*1200*/  FADD.FTZ R174, -R240, R217 ;  /* 0x000000d9f0ae7221 */ /* 0x000fe20000010100 */
[----:B------:R-:W-:Y:S01]  /*1210*/  PRMT R216, R177, 0x7632, R216 ;  /* 0x00007632b1d87816 */ /* 0x000fe200000000d8 */
[----:B------:R-:W-:Y:S01]  /*1220*/  FADD.FTZ R77, R77, R220 ;  /* 0x000000dc4d4d7221 */ /* 0x000fe20000010000 */
[----:B------:R-:W-:Y:S01]  /*1230*/  SHF.L.U32 R177, R177, 0x10, RZ ;  /* 0x00000010b1b17819 */ /* 0x000fe200000006ff */
[-C--:B------:R-:W-:Y:S01]  /*1240*/  FFMA.FTZ R117, R222, R220.reuse, R117 ;  /* 0x000000dcde757223 */ /* 0x080fe20000010075 */
[----:B------:R-:W-:Y:S01]  /*1250*/  FADD.FTZ R173, R246, R223 ;  /* 0x000000dff6ad7221 */ /* 0x000fe20000010000 */
[----:B------:R-:W-:Y:S01]  /*1260*/  FMUL.FTZ R220, R37, R220 ;  /* 0x000000dc25dc7220 */ /* 0x000fe20000410000 */
[----:B------:R-:W-:Y:S01]  /*1270*/  FFMA.FTZ R175, R225, R223, R244 ;  /* 0x000000dfe1af7223 */ /* 0x000fe200000100f4 */
[----:B------:R-:W-:Y:S01]  /*1280*/  PRMT R212, R178, 0x7632, R212 ;  /* 0x00007632b2d47816 */ /* 0x000fe200000000d4 */
[----:B------:R-:W-:Y:S01]  /*1290*/  FADD.FTZ R176, -R240, R219 ;  /* 0x000000dbf0b07221 */ /* 0x000fe20000010100 */
[----:B------:R-:W-:Y:S01]  /*12a0*/  SHF.L.U32 R215, R178, 0x10, RZ ;  /* 0x00000010b2d77819 */ /* 0x000fe200000006ff */
[----:B------:R-:W-:Y:S01]  /*12b0*/  FADD.FTZ R178, -R240, R221 ;  /* 0x000000ddf0b27221 */ /* 0x000fe20000010100 */
[----:B------:R-:W-:Y:S01]  /*12c0*/  SHF.L.U32 R245, R245, 0x10, RZ ;  /* 0x00000010f5f57819 */ /* 0x000fe200000006ff */
[C---:B------:R-:W-:Y:S01]  /*12d0*/  FMUL.FTZ R221, R191.reuse, R174 ;  /* 0x000000aebfdd7220 */ /* 0x040fe20000410000 */
[----:B------:R-:W-:Y:S01]  /*12e0*/  SHF.L.U32 R216, R216, 0x10, RZ ;  /* 0x00000010d8d87819 */ /* 0x000fe200000006ff */
[----:B------:R-:W-:Y:S01]  /*12f0*/  FMUL.FTZ R218, R191, R218 ;  /* 0x000000dabfda7220 */ /* 0x000fe20000410000 */
[----:B------:R-:W-:Y:S01]  /*1300*/  FMUL.FTZ R219, R38, R177 ;  /* 0x000000b126db7220 */ /* 0x000fe20000410000 */
[----:B------:R-:W-:Y:S01]  /*1310*/  FADD.FTZ R172, R173, R220 ;  /* 0x000000dcadac7221 */ /* 0x000fe20000010000 */
[----:B------:R-:W-:Y:S01]  /*1320*/  FFMA.FTZ R174, R222, R220, R175 ;  /* 0x000000dcdeae7223 */ /* 0x000fe200000100af */
[----:B------:R-:W-:Y:S01]  /*1330*/  SHF.L.U32 R247, R214, 0x10, RZ ;  /* 0x00000010d6f77819 */ /* 0x000fe200000006ff */
[----:B------:R-:W-:Y:S01]  /*1340*/  FMUL.FTZ R217, R191, R176 ;  /* 0x000000b0bfd97220 */ /* 0x000fe20000410000 */
[----:B------:R-:W-:Y:S01]  /*1350*/  FADD.FTZ R214, -R240, R245 ;  /* 0x000000f5f0d67221 */ /* 0x000fe20000010100 */
[----:B------:R-:W-:Y:S01]  /*1360*/  FADD.FTZ R79, R79, R216 ;  /* 0x000000d84f4f7221 */ /* 0x000fe20000010000 */
[-C--:B------:R-:W-:Y:S01]  /*1370*/  FFMA.FTZ R119, R218, R216.reuse, R119 ;  /* 0x000000d8da777223 */ /* 0x080fe20000010077 */
[----:B------:R-:W-:Y:S01]  /*1380*/  FMUL.FTZ R216, R39, R216 ;  /* 0x000000d827d87220 */ /* 0x000fe20000410000 */
[----:B------:R-:W-:Y:S01]  /*1390*/  FADD.FTZ R173, R172, R219 ;  /* 0x000000dbacad7221 */ /* 0x000fe20000010000 */
[----:B------:R-:W-:Y:S01]  /*13a0*/  FFMA.FTZ R175, R221, R219, R174 ;  /* 0x000000dbddaf7223 */ /* 0x000fe200000100ae */
[----:B------:R-:W-:Y:S01]  /*13b0*/  SHF.L.U32 R212, R212, 0x10, RZ ;  /* 0x00000010d4d47819 */ /* 0x000fe200000006ff */
[----:B------:R-:W-:Y:S01]  /*13c0*/  FADD.FTZ R80, R80, R215 ;  /* 0x000000d750507221 */ /* 0x000fe20000010000 */
[-C--:B------:R-:W-:Y:S01]  /*13d0*/  FFMA.FTZ R120, R217, R215.reuse, R120 ;  /* 0x000000d7d9787223 */ /* 0x080fe20000010078 */
[----:B------:R-:W-:Y:S01]  /*13e0*/  FMUL.FTZ R214, R191, R214 ;  /* 0x000000d6bfd67220 */ /* 0x000fe20000410000 */
[----:B------:R-:W-:Y:S01]  /*13f0*/  FMUL.FTZ R215, R40, R215 ;  /* 0x000000d728d77220 */ /* 0x000fe20000410000 */
[----:B------:R-:W-:Y:S01]  /*1400*/  FADD.FTZ R172, R173, R216 ;  /* 0x000000d8adac7221 */ /* 0x000fe20000010000 */
[----:B------:R-:W-:Y:S01]  /*1410*/  FFMA.FTZ R174, R218, R216, R175 ;  /* 0x000000d8daae7223 */ /* 0x000fe200000100af */
[C---:B------:R-:W-:Y:S01]  /*1420*/  PRMT R208, R179.reuse, 0x7632, R208 ;  /* 0x00007632b3d07816 */ /* 0x040fe200000000d0 */
[----:B------:R-:W-:Y:S01]  /*1430*/  FADD.FTZ R210, -R240, R247 ;  /* 0x000000f7f0d27221 */ /* 0x000fe20000010100 */
[----:B------:R-:W-:Y:S01]  /*1440*/  SHF.L.U32 R179, R179, 0x10, RZ ;  /* 0x00000010b3b37819 */ /* 0x000fe200000006ff */
[----:B------:R-:W-:Y:S01]  /*1450*/  FADD.FTZ R81, R81, R212 ;  /* 0x000000d451517221 */ /* 0x000fe20000010000 */
[-C--:B------:R-:W-:Y:S01]  /*1460*/  FFMA.FTZ R121, R214, R212.reuse, R121 ;  /* 0x000000d4d6797223 */ /* 0x080fe20000010079 */
        /* <DEDUP_REMOVED lines=20> */
.L_x_4601:
[----:B------:R-:W-:Y:S05]  /*15b0*/  BSYNC.RECONVERGENT B2 ;  /* 0x0000000000027941 */ /* 0x000fea0003800200 */
.L_x_4600:
        /* <DEDUP_REMOVED lines=12> */
[----:B------:R-:W-:Y:S02]  /*1680*/  SHF.L.U32 R197, R173, 0x10, RZ ;  /* 0x00000010adc57819 */ /* 0x000fe400000006ff */
[----:B------:R-:W-:-:S02]  /*1690*/  PRMT R198, R174, 0x7632, R198 ;  /* 0x00007632aec67816 */ /* 0x000fc400000000c6 */
[----:B------:R-:W-:Y:S01]  /*16a0*/  SHF.L.U32 R201, R174, 0x10, RZ ;  /* 0x00000010aec97819 */ /* 0x000fe200000006ff */
[----:B------:R-:W-:Y:S01]  /*16b0*/  FADD.FTZ R174, -R240, R195 ;  /* 0x000000c3f0ae7221 */ /* 0x000fe20000010100 */
[----:B------:R-:W-:Y:S02]  /*16c0*/  SHF.L.U32 R173, R193, 0x10, RZ ;  /* 0x00000010c1ad7819 */ /* 0x000fe400000006ff */
[C---:B---3--:R-:W-:Y:S01]  /*16d0*/  PRMT R204, R176.reuse, 0x7632, R204 ;  /* 0x00007632b0cc7816 */ /* 0x048fe200000000cc */
[----:B-----5:R-:W-:Y:S01]  /*16e0*/  FMUL.FTZ R209, R191, R174 ;  /* 0x000000aebfd17220 */ /* 0x020fe20000410000 */
[----:B------:R-:W-:Y:S01]  /*16f0*/  SHF.L.U32 R207, R176, 0x10, RZ ;  /* 0x00000010b0cf7819 */ /* 0x000fe200000006ff */
[C---:B------:R-:W-:Y:S01]  /*1700*/  FADD.FTZ R206, -R240.reuse, R173 ;  /* 0x000000adf0ce7221 */ /* 0x040fe20000010100 */
[C---:B------:R-:W-:Y:S01]  /*1710*/  PRMT R202, R175.reuse, 0x7632, R202 ;  /* 0x00007632afca7816 */ /* 0x040fe200000000ca */
[----:B------:R-:W-:Y:S01]  /*1720*/  FADD.FTZ R176, -R240, R197 ;  /* 0x000000c5f0b07221 */ /* 0x000fe20000010100 */
[----:B------:R-:W-:Y:S01]  /*1730*/  SHF.L.U32 R203, R175, 0x10, RZ ;  /* 0x00000010afcb7819 */ /* 0x000fe200000006ff */
[----:B------:R-:W-:Y:S01]  /*1740*/  FADD.FTZ R124, R124, R207 ;  /* 0x000000cf7c7c7221 */ /* 0x000fe20000010000 */
[----:B------:R-:W-:Y:S01]  /*1750*/  SHF.L.U32 R175, R194, 0x10, RZ ;  /* 0x00000010c2af7819 */ /* 0x000fe200000006ff */
[-C--:B------:R-:W-:Y:S01]  /*1760*/  FFMA.FTZ R84, R209, R207.reuse, R84 ;  /* 0x000000cfd1547223 */ /* 0x080fe20000010054 */
[----:B------:R-:W-:Y:S01]  /*1770*/  SHF.L.U32 R204, R204, 0x10, RZ ;  /* 0x00000010cccc7819 */ /* 0x000fe200000006ff */
[----:B------:R-:W-:Y:S01]  /*1780*/  FMUL.FTZ R206, R191, R206 ;  /* 0x000000cebfce7220 */ /* 0x000fe20000410000 */
[----:B------:R-:W-:Y:S01]  /*1790*/  FMUL.FTZ R207, R44, R207 ;  /* 0x000000cf2ccf7220 */ /* 0x000fe20000410000 */
[C---:B------:R-:W-:Y:S01]  /*17a0*/  PRMT R200, R177.reuse, 0x7632, R200 ;  /* 0x00007632b1c87816 */ /* 0x040fe200000000c8 */
[----:B------:R-:W-:Y:S01]  /*17b0*/  FADD.FTZ R194, -R240, R203 ;  /* 0x000000cbf0c27221 */ /* 0x000fe20000010100 */
[----:B------:R-:W-:Y:S01]  /*17c0*/  SHF.L.U32 R245, R202, 0x10, RZ ;  /* 0x00000010caf57819 */ /* 0x000fe200000006ff */
[----:B------:R-:W-:Y:S01]  /*17d0*/  FADD.FTZ R202, -R240, R175 ;  /* 0x000000aff0ca7221 */ /* 0x000fe20000010100 */
[----:B------:R-:W-:Y:S01]  /*17e0*/  SHF.L.U32 R177, R177, 0x10, RZ ;  /* 0x00000010b1b17819 */ /* 0x000fe200000006ff */
[----:B------:R-:W-:Y:S01]  /*17f0*/  FADD.FTZ R125, R125, R204 ;  /* 0x000000cc7d7d7221 */ /* 0x000fe20000010000 */
[-C--:B------:R-:W-:Y:S01]  /*1800*/  FFMA.FTZ R85, R206, R204.reuse, R85 ;  /* 0x000000ccce557223 */ /* 0x080fe20000010055 */
[----:B------:R-:W-:Y:S01]  /*1810*/  FADD.FTZ R173, R246, R207 ;  /* 0x000000cff6ad7221 */ /* 0x000fe20000010000 */
[----:B------:R-:W-:Y:S01]  /*1820*/  FMUL.FTZ R204, R45, R204 ;  /* 0x000000cc2dcc7220 */ /* 0x000fe20000410000 */
[----:B------:R-:W-:Y:S01]  /*1830*/  FFMA.FTZ R175, R209, R207, R244 ;  /* 0x000000cfd1af7223 */ /* 0x000fe200000100f4 */
[C---:B------:R-:W-:Y:S01]  /*1840*/  PRMT R196, R178.reuse, 0x7632, R196 ;  /* 0x00007632b2c47816 */ /* 0x040fe200000000c4 */
[C---:B------:R-:W-:Y:S01]  /*1850*/  FMUL.FTZ R205, R191.reuse, R176 ;  /* 0x000000b0bfcd7220 */ /* 0x040fe20000410000 */
        /* <DEDUP_REMOVED lines=22> */
[----:B------:R-:W-:Y:S01]  /*19c0*/  PRMT R172, R179, 0x7632, R172 ;  /* 0x00007632b3ac7816 */ /* 0x000fe200000000ac */
[----:B------:R-:W-:Y:S01]  /*19d0*/  FADD.FTZ R129, R129, R196 ;  /* 0x000000c481817221 */ /* 0x000fe20000010000 */
[----:B------:R-:W-:Y:S01]  /*19e0*/  SHF.L.U32 R179, R179, 0x10, RZ ;  /* 0x00000010b3b37819 */ /* 0x000fe200000006ff */
[-C--:B------:R-:W-:Y:S01]  /*19f0*/  FFMA.FTZ R89, R198, R196.reuse, R89 ;  /* 0x000000c4c6597223 */ /* 0x080fe20000010059 */
[----:B------:R-:W-:Y:S01]  /*1a00*/  FMUL.FTZ R196, R49, R196 ;  /* 0x000000c431c47220 */ /* 0x000fe20000410000 */
[----:B------:R-:W-:Y:S01]  /*1a10*/  FADD.FTZ R173, R174, R199 ;  /* 0x000000c7aead7221 */ /* 0x000fe20000010000 */
[----:B------:R-:W-:Y:S01]  /*1a20*/  FFMA.FTZ R175, R201, R199, R176 ;  /* 0x000000c7c9af7223 */ /* 0x000fe200000100b0 */
[----:B------:R-:W-:Y:S01]  /*1a30*/  FMUL.FTZ R197, R191, R194 ;  /* 0x000000c2bfc57220 */ /* 0x000fe20000410000 */
[----:B------:R-:W-:Y:S01]  /*1a40*/  SHF.L.U32 R172, R172, 0x10, RZ ;  /* 0x00000010acac7819 */ /* 0x000fe200000006ff */
[----:B------:R-:W-:Y:S01]  /*1a50*/  FMUL.FTZ R195, R50, R179 ;  /* 0x000000b332c37220 */ /* 0x000fe20000410000 */
        /* <DEDUP_REMOVED lines=15> */
.L_x_4603:
[----:B------:R-:W-:Y:S05]  /*1b50*/  BSYNC.RECONVERGENT B2 ;  /* 0x0000000000027941 */ /* 0x000fea0003800200 */
.L_x_4602:
        /* <DEDUP_REMOVED lines=15> */
[----:B------:R-:W-:Y:S01]  /*1c50*/  PRMT R26, R5, 0x7632, R26 ;  /* 0x00007632051a7816 */ /* 0x000fe2000000001a */
[----:B-----5:R-:W-:Y:S01]  /*1c60*/  FMUL.FTZ R187, R191, R4 ;  /* 0x00000004bfbb7220 */ /* 0x020fe20000410000 */
[----:B---3--:R-:W-:Y:S01]  /*1c70*/  PRMT R182, R172, 0x7632, R182 ;  /* 0x00007632acb67816 */ /* 0x008fe200000000b6 */
[----:B------:R-:W-:Y:S01]  /*1c80*/  FADD.FTZ R184, -R240, R7 ;  /* 0x00000007f0b87221 */ /* 0x000fe20000010100 */
[----:B------:R-:W-:Y:S02]  /*1c90*/  SHF.L.U32 R185, R172, 0x10, RZ ;  /* 0x00000010acb97819 */ /* 0x000fe400000006ff */
[----:B------:R-:W-:Y:S01]  /*1ca0*/  SHF.L.U32 R177, R5, 0x10, RZ ;  /* 0x0000001005b17819 */ /* 0x000fe200000006ff */
[----:B------:R-:W-:Y:S01]  /*1cb0*/  FMUL.FTZ R184, R191, R184 ;  /* 0x000000b8bfb87220 */ /* 0x000fe20000410000 */
[----:B------:R-:W-:Y:S01]  /*1cc0*/  SHF.L.U32 R9, R26, 0x10, RZ ;  /* 0x000000101a097819 */ /* 0x000fe200000006ff */
[----:B------:R-:W-:Y:S01]  /*1cd0*/  FADD.FTZ R132, R132, R185 ;  /* 0x000000b984847221 */ /* 0x000fe20000010000 */
[----:B------:R-:W-:Y:S01]  /*1ce0*/  SHF.L.U32 R182, R182, 0x10, RZ ;  /* 0x00000010b6b67819 */ /* 0x000fe200000006ff */
[-C--:B------:R-:W-:Y:S01]  /*1cf0*/  FFMA.FTZ R92, R187, R185.reuse, R92 ;  /* 0x000000b9bb5c7223 */ /* 0x080fe2000001005c */
[----:B------:R-:W-:Y:S01]  /*1d00*/  SHF.L.U32 R179, R6, 0x10, RZ ;  /* 0x0000001006b37819 */ /* 0x000fe200000006ff */
[----:B------:R-:W-:Y:S01]  /*1d10*/  FMUL.FTZ R185, R52, R185 ;  /* 0x000000b934b97220 */ /* 0x000fe20000410000 */
[----:B------:R-:W-:Y:S01]  /*1d20*/  PRMT R176, R6, 0x7632, R176 ;  /* 0x0000763206b07816 */ /* 0x000fe200000000b0 */
[C---:B------:R-:W-:Y:S01]  /*1d30*/  FADD.FTZ R6, -R240.reuse, R177 ;  /* 0x000000b1f0067221 */ /* 0x040fe20000010100 */
[C---:B------:R-:W-:Y:S01]  /*1d40*/  PRMT R5, R173.reuse, 0x7632, R5 ;  /* 0x00007632ad057816 */ /* 0x040fe20000000005 */
[----:B------:R-:W-:Y:S01]  /*1d50*/  FADD.FTZ R180, -R240, R9 ;  /* 0x00000009f0b47221 */ /* 0x000fe20000010100 */
[----:B------:R-:W-:Y:S01]  /*1d60*/  SHF.L.U32 R173, R173, 0x10, RZ ;  /* 0x00000010adad7819 */ /* 0x000fe200000006ff */
[----:B------:R-:W-:Y:S01]  /*1d70*/  FADD.FTZ R133, R133, R182 ;  /* 0x000000b685857221 */ /* 0x000fe20000010000 */
[----:B------:R-:W-:Y:S01]  /*1d80*/  PRMT R8, R174, 0x7632, R8 ;  /* 0x00007632ae087816 */ /* 0x000fe20000000008 */
[-C--:B------:R-:W-:Y:S01]  /*1d90*/  FFMA.FTZ R93, R184, R182.reuse, R93 ;  /* 0x000000b6b85d7223 */ /* 0x080fe2000001005d */
[----:B------:R-:W-:Y:S01]  /*1da0*/  SHF.L.U32 R3, R174, 0x10, RZ ;  /* 0x00000010ae037819 */ /* 0x000fe200000006ff */
[----:B------:R-:W-:Y:S01]  /*1db0*/  FADD.FTZ R174, -R240, R179 ;  /* 0x000000b3f0ae7221 */ /* 0x000fe20000010100 */
[----:B------:R-:W-:Y:S01]  /*1dc0*/  FADD.FTZ R7, R246, R185 ;  /* 0x000000b9f6077221 */ /* 0x000fe20000010000 */
[----:B------:R-:W-:Y:S01]  /*1dd0*/  FMUL.FTZ R182, R53, R182 ;  /* 0x000000b635b67220 */ /* 0x000fe20000410000 */
[----:B------:R-:W-:Y:S01]  /*1de0*/  FFMA.FTZ R9, R187, R185, R244 ;  /* 0x000000b9bb097223 */ /* 0x000fe200000100f4 */
[----:B------:R-:W-:Y:S01]  /*1df0*/  SHF.L.U32 R177, R176, 0x10, RZ ;  /* 0x00000010b0b17819 */ /* 0x000fe200000006ff */
[----:B------:R-:W-:Y:S01]  /*1e00*/  FADD.FTZ R176, -R240, R181 ;  /* 0x000000b5f0b07221 */ /* 0x000fe20000010100 */
[----:B------:R-:W-:Y:S01]  /*1e10*/  SHF.L.U32 R26, R5, 0x10, RZ ;  /* 0x00000010051a7819 */ /* 0x000fe200000006ff */
[C---:B------:R-:W-:Y:S01]  /*1e20*/  FMUL.FTZ R183, R191.reuse, R6 ;  /* 0x00000006bfb77220 */ /* 0x040fe20000410000 */
[C---:B------:R-:W-:Y:S01]  /*1e30*/  FMUL.FTZ R180, R191.reuse, R180 ;  /* 0x000000b4bfb47220 */ /* 0x040fe20000410000 */
[----:B------:R-:W-:Y:S01]  /*1e40*/  FMUL.FTZ R27, R191, R174 ;  /* 0x000000aebf1b7220 */ /* 0x000fe20000410000 */
[----:B------:R-:W-:Y:S01]  /*1e50*/  FMUL.FTZ R181, R54, R173 ;  /* 0x000000ad36b57220 */ /* 0x000fe20000410000 */
[----:B------:R-:W-:Y:S01]  /*1e60*/  FADD.FTZ R6, R7, R182 ;  /* 0x000000b607067221 */ /* 0x000fe20000010000 */
[----:B------:R-:W-:Y:S01]  /*1e70*/  FFMA.FTZ R174, R184, R182, R9 ;  /* 0x000000b6b8ae7223 */ /* 0x000fe20000010009 */
[----:B------:R-:W-:Y:S01]  /*1e80*/  FMUL.FTZ R5, R191, R176 ;  /* 0x000000b0bf057220 */ /* 0x000fe20000410000 */
[----:B------:R-:W-:Y:S01]  /*1e90*/  FADD.FTZ R135, R135, R26 ;  /* 0x0000001a87877221 */ /* 0x000fe20000010000 */
[-C--:B------:R-:W-:Y:S01]  /*1ea0*/  FFMA.FTZ R95, R180, R26.reuse, R95 ;  /* 0x0000001ab45f7223 */ /* 0x080fe2000001005f */
[----:B------:R-:W-:Y:S01]  /*1eb0*/  FADD.FTZ R176, -R240, R177 ;  /* 0x000000b1f0b07221 */ /* 0x000fe20000010100 */
        /* <DEDUP_REMOVED lines=11> */
[-C--:B------:R-:W-:Y:S01]  /*1f70*/  FMUL.FTZ R7, R57, R8.reuse ;  /* 0x0000000839077220 */ /* 0x080fe20000410000 */
[----:B------:R-:W-:Y:S01]  /*1f80*/  SHF.L.U32 R175, R175, 0x10, RZ ;  /* 0x00000010afaf7819 */ /* 0x000fe200000006ff */
[----:B------:R-:W-:Y:S01]  /*1f90*/  FADD.FTZ R174, R174, R3 ;  /* 0x00000003aeae7221 */ /* 0x000fe20000010000 */
[----:B------:R-:W-:Y:S01]  /*1fa0*/  SHF.L.U32 R179, R178, 0x10, RZ ;  /* 0x00000010b2b37819 */ /* 0x000fe200000006ff */
[----:B------:R-:W-:Y:S01]  /*1fb0*/  FFMA.FTZ R9, R27, R3, R176 ;  /* 0x000000031b097223 */ /* 0x000fe200000100b0 */
[----:B------:R-:W-:Y:S01]  /*1fc0*/  FADD.FTZ R134, R134, R173 ;  /* 0x000000ad86867221 */ /* 0x000fe20000010000 */
[----:B------:R-:W-:Y:S01]  /*1fd0*/  FFMA.FTZ R94, R183, R173, R94 ;  /* 0x000000adb75e7223 */ /* 0x000fe2000001005e */
[----:B------:R-:W-:Y:S01]  /*1fe0*/  SHF.L.U32 R172, R172, 0x10, RZ ;  /* 0x00000010acac7819 */ /* 0x000fe200000006ff */
[----:B------:R-:W-:Y:S01]  /*1ff0*/  FMUL.FTZ R4, R58, R175 ;  /* 0x000000af3a047220 */ /* 0x000fe20000410000 */
[----:B------:R-:W-:Y:S01]  /*2000*/  FADD.FTZ R173, R174, R7 ;  /* 0x00000007aead7221 */ /* 0x000fe20000010000 */
[----:B------:R-:W-:Y:S01]  /*2010*/  FADD.FTZ R178, -R240, R179 ;  /* 0x000000b3f0b27221 */ /* 0x000fe20000010100 */
[C---:B------:R-:W-:Y:S01]  /*2020*/  FFMA.FTZ R174, R6.reuse, R7, R9 ;  /* 0x0000000706ae7223 */ /* 0x040fe20000010009 */
[----:B------:R-:W-:Y:S01]  /*2030*/  FADD.FTZ R137, R137, R8 ;  /* 0x0000000889897221 */ /* 0x000fe20000010000 */
[----:B------:R-:W-:Y:S01]  /*2040*/  FFMA.FTZ R97, R6, R8, R97 ;  /* 0x0000000806617223 */ /* 0x000fe20000010061 */
[----:B------:R-:W-:Y:S01]  /*2050*/  FADD.FTZ R246, R173, R4 ;  /* 0x00000004adf67221 */ /* 0x000fe20000010000 */
[----:B------:R-:W-:Y:S01]  /*2060*/  FMUL.FTZ R8, R191, R178 ;  /* 0x000000b2bf087220 */ /* 0x000fe20000410000 */
[----:B------:R-:W-:Y:S01]  /*2070*/  FMUL.FTZ R9, R59, R172 ;  /* 0x000000ac3b097220 */ /* 0x000fe20000410000 */
[C---:B------:R-:W-:Y:S01]  /*2080*/  FFMA.FTZ R173, R5.reuse, R4, R174 ;  /* 0x0000000405ad7223 */ /* 0x040fe200000100ae */
[----:B------:R-:W-:Y:S01]  /*2090*/  FADD.FTZ R138, R138, R175 ;  /* 0x000000af8a8a7221 */ /* 0x000fe20000010000 */
[----:B------:R-:W-:Y:S01]  /*20a0*/  FFMA.FTZ R98, R5, R175, R98 ;  /* 0x000000af05627223 */ /* 0x000fe20000010062 */
[----:B------:R-:W-:Y:S01]  /*20b0*/  FADD.FTZ R139, R139, R172 ;  /* 0x000000ac8b8b7221 */ /* 0x000fe20000010000 */
[----:B------:R-:W-:Y:S01]  /*20c0*/  FFMA.FTZ R99, R8, R172, R99 ;  /* 0x000000ac08637223 */ /* 0x000fe20000010063 */
[----:B------:R-:W-:Y:S01]  /*20d0*/  FADD.FTZ R246, R246, R9 ;  /* 0x00000009f6f67221 */ /* 0x000fe20000010000 */
[----:B------:R-:W-:-:S07]  /*20e0*/  FFMA.FTZ R244, R8, R9, R173 ;  /* 0x0000000908f47223 */ /* 0x000fce00000100ad */
.L_x_4605:
[----:B------:R-:W-:Y:S05]  /*20f0*/  BSYNC.RECONVERGENT B2 ;  /* 0x0000000000027941 */ /* 0x000fea0003800200 */
.L_x_4604:
[----:B------:R-:W-:-:S13]  /*2100*/  ISETP.GE.U32.AND P5, PT, R188, 0xa0, PT ;  /* 0x000000a0bc00780c */ /* 0x000fda0003fa6070 */
[----:B------:R-:W-:Y:S05]  /*2110*/  @!P5 BRA `(.L_x_4606) ;  /* 0x0000002000b4d947 */ /* 0x000fea0003800000 */
[----:B------:R-:W0:Y:S08]  /*2120*/  LDC.64 R12, c[0x0][0x3a8] ;  /* 0x0000ea00ff0c7b82 */ /* 0x000e300000000a00 */
[----:B------:R-:W1:Y:S01]  /*2130*/  LDC.64 R10, c[0x0][0x428] ;  /* 0x00010a00ff0a7b82 */ /* 0x000e620000000a00 */
[----:B0-----:R-:W-:-:S06]  /*2140*/  IMAD.WIDE.U32 R16, R243, 0x10, R12 ;  /* 0x00000010f3107825 */ /* 0x001fcc00078e000c */
[----:B------:R-:W2:Y:S01]  /*2150*/  LDG.E.128 R16, desc[UR6][R16.64] ;  /* 0x0000000610107981 */ /* 0x000ea2000c1e1d00 */
[----:B-1----:R-:W-:-:S05]  /*2160*/  IMAD.WIDE.U32 R10, R243, 0x10, R10 ;  /* 0x00000010f30a7825 */ /* 0x002fca00078e000a */
[----:B------:R0:W3:Y:S01]  /*2170*/  LDG.E.128 R12, desc[UR6][R10.64] ;  /* 0x000000060a0c7981 */ /* 0x0000e2000c1e1d00 */
[C---:B--2---:R-:W-:Y:S02]  /*2180*/  PRMT R20, R16.reuse, 0x7632, R20 ;  /* 0x0000763210147816 */ /* 0x044fe40000000014 */
[----:B------:R-:W-:Y:S02]  /*2190*/  SHF.L.U32 R21, R16, 0x10, RZ ;  /* 0x0000001010157819 */ /* 0x000fe400000006ff */
[C---:B------:R-:W-:Y:S02]  /*21a0*/  PRMT R22, R17.reuse, 0x7632, R22 ;  /* 0x0000763211167816 */ /* 0x040fe40000000016 */
[----:B------:R-:W-:Y:S01]  /*21b0*/  SHF.L.U32 R23, R17, 0x10, RZ ;  /* 0x0000001011177819 */ /* 0x000fe200000006ff */
[----:B------:R-:W-:Y:S01]  /*21c0*/  FADD.FTZ R172, -R240, R21 ;  /* 0x00000015f0ac7221 */ /* 0x000fe20000010100 */
[C---:B------:R-:W-:Y:S02]  /*21d0*/  PRMT R24, R18.reuse, 0x7632, R24 ;  /* 0x0000763212187816 */ /* 0x040fe40000000018 */
[----:B------:R-:W-:Y:S01]  /*21e0*/  SHF.L.U32 R25, R18, 0x10, RZ ;  /* 0x0000001012197819 */ /* 0x000fe200000006ff */
[----:B------:R-:W-:Y:S01]  /*21f0*/  FADD.FTZ R176, -R240, R23 ;  /* 0x00000017f0b07221 */ /* 0x000fe20000010100 */
[----:B------:R-:W-:-:S02]  /*2200*/  SHF.L.U32 R17, R20, 0x10, RZ ;  /* 0x0000001014117819 */ /* 0x000fc400000006ff */
[C---:B------:R-:W-:Y:S01]  /*2210*/  PRMT R18, R19.reuse, 0x7632, R18 ;  /* 0x0000763213127816 */ /* 0x040fe20000000012 */
[C---:B------:R-:W-:Y:S01]  /*2220*/  FADD.FTZ R178, -R240.reuse, R25 ;  /* 0x00000019f0b27221 */ /* 0x040fe20000010100 */
[----:B------:R-:W-:Y:S01]  /*2230*/  SHF.L.U32 R173, R19, 0x10, RZ ;  /* 0x0000001013ad7819 */ /* 0x000fe200000006ff */
[----:B------:R-:W-:Y:S01]  /*2240*/  FADD.FTZ R16, -R240, R17 ;  /* 0x00000011f0107221 */ /* 0x000fe20000010100 */
[----:B------:R-:W-:Y:S02]  /*2250*/  SHF.L.U32 R19, R24, 0x10, RZ ;  /* 0x0000001018137819 */ /* 0x000fe400000006ff */
[----:B------:R-:W-:Y:S01]  /*2260*/  SHF.L.U32 R21, R18, 0x10, RZ ;  /* 0x0000001012157819 */ /* 0x000fe200000006ff */
[----:B-----5:R-:W-:Y:S01]  /*2270*/  FMUL.FTZ R16, R191, R16 ;  /* 0x00000010bf107220 */ /* 0x020fe20000410000 */
[----:B0-----:R-:W-:Y:S01]  /*2280*/  SHF.L.U32 R11, R22, 0x10, RZ ;  /* 0x00000010160b7819 */ /* 0x001fe200000006ff */
[----:B------:R-:W-:Y:S01]  /*2290*/  FADD.FTZ R22, -R240, R19 ;  /* 0x00000013f0167221 */ /* 0x000fe20000010100 */
[----:B---3--:R-:W-:Y:S01]  /*22a0*/  PRMT R10, R12, 0x7632, R10 ;  /* 0x000076320c0a7816 */ /* 0x008fe2000000000a */
        /* <DEDUP_REMOVED lines=8> */
[----:B------:R-:W-:Y:S01]  /*2330*/  FMUL.FTZ R10, R60, R17 ;  /* 0x000000113c0a7220 */ /* 0x000fe20000410000 */
[----:B------:R-:W-:Y:S01]  /*2340*/  PRMT R21, R14, 0x7632, R21 ;  /* 0x000076320e157816 */ /* 0x000fe20000000015 */
[----:B------:R-:W-:Y:S01]  /*2350*/  FADD.FTZ R142, R142, R19 ;  /* 0x000000138e8e7221 */ /* 0x000fe20000010000 */
[----:B------:R-:W-:Y:S01]  /*2360*/  SHF.L.U32 R23, R14, 0x10, RZ ;  /* 0x000000100e177819 */ /* 0x000fe200000006ff */
[-C--:B------:R-:W-:Y:S01]  /*2370*/  FFMA.FTZ R102, R13, R19.reuse, R102 ;  /* 0x000000130d667223 */ /* 0x080fe20000010066 */
[C---:B------:R-:W-:Y:S01]  /*2380*/  PRMT R172, R15.reuse, 0x7632, R172 ;  /* 0x000076320fac7816 */ /* 0x040fe200000000ac */
[----:B------:R-:W-:Y:S01]  /*2390*/  FADD.FTZ R246, R246, R10 ;  /* 0x0000000af6f67221 */ /* 0x000fe20000010000 */
[----:B------:R-:W-:Y:S01]  /*23a0*/  SHF.L.U32 R25, R15, 0x10, RZ ;  /* 0x000000100f197819 */ /* 0x000fe200000006ff */
[----:B------:R-:W-:Y:S01]  /*23b0*/  FMUL.FTZ R15, R191, R178 ;  /* 0x000000b2bf0f7220 */ /* 0x000fe20000410000 */
[----:B------:R-:W-:Y:S01]  /*23c0*/  SHF.L.U32 R176, R12, 0x10, RZ ;  /* 0x000000100cb07819 */ /* 0x000fe200000006ff */
[----:B------:R-:W-:Y:S01]  /*23d0*/  FMUL.FTZ R12, R62, R19 ;  /* 0x000000133e0c7220 */ /* 0x000fe20000410000 */
[----:B------:R-:W-:Y:S01]  /*23e0*/  SHF.L.U32 R178, R21, 0x10, RZ ;  /* 0x0000001015b27819 */ /* 0x000fe200000006ff */
[----:B------:R-:W-:Y:S01]  /*23f0*/  FMUL.FTZ R19, R61, R174 ;  /* 0x000000ae3d137220 */ /* 0x000fe20000410000 */
[----:B------:R-:W-:Y:S01]  /*2400*/  FFMA.FTZ R21, R11, R10, R244 ;  /* 0x0000000a0b157223 */ /* 0x000fe200000100f4 */
[----:B------:R-:W-:Y:S01]  /*2410*/  FADD.FTZ R18, -R240, R173 ;  /* 0x000000adf0127221 */ /* 0x000fe20000010100 */
[----:B------:R-:W-:Y:S01]  /*2420*/  FADD.FTZ R144, R144, R23 ;  /* 0x0000001790907221 */ /* 0x000fe20000010000 */
[-C--:B------:R-:W-:Y:S01]  /*2430*/  FFMA.FTZ R104, R15, R23.reuse, R104 ;  /* 0x000000170f687223 */ /* 0x080fe20000010068 */
        /* <DEDUP_REMOVED lines=8> */
[----:B------:R-:W-:Y:S01]  /*24c0*/  FMUL.FTZ R17, R191, R18 ;  /* 0x00000012bf117220 */ /* 0x000fe20000410000 */
[----:B------:R-:W-:Y:S01]  /*24d0*/  FADD.FTZ R143, R143, R176 ;  /* 0x000000b08f8f7221 */ /* 0x000fe20000010000 */
[-C--:B------:R-:W-:Y:S01]  /*24e0*/  FFMA.FTZ R103, R20, R176.reuse, R103 ;  /* 0x000000b014677223 */ /* 0x080fe20000010067 */
        /* <DEDUP_REMOVED lines=14> */
[----:B------:R-:W-:Y:S01]  /*25d0*/  FADD.FTZ R173, R176, R23 ;  /* 0x00000017b0ad7221 */ /* 0x000fe20000010000 */
[C---:B------:R-:W-:Y:S01]  /*25e0*/  FFMA.FTZ R174, R22.reuse, R23, R25 ;  /* 0x0000001716ae7223 */ /* 0x040fe20000010019 */
        /* <DEDUP_REMOVED lines=8> */
[----:B------:R-:W-:Y:S01]  /*2670*/  FFMA.FTZ R244, R24, R25, R173 ;  /* 0x0000001918f47223 */ /* 0x000fe200000100ad */
[----:B------:R-:W-:Y:S06]  /*2680*/  BRA `(.L_x_4606) ;  /* 0x0000001c00587947 */ /* 0x000fec0003800000 */
.L_x_4597:
        /* <DEDUP_REMOVED lines=18> */
[C---:B---3--:R-:W-:Y:S02]  /*27b0*/  PRMT R226, R172.reuse, 0x7632, R226 ;  /* 0x00007632ace27816 */ /* 0x048fe400000000e2 */
        /* <DEDUP_REMOVED lines=9> */
[----:B----4-:R-:W-:Y:S01]  /*2850*/  PRMT R173, R176, 0x7632, R173 ;  /* 0x00007632b0ad7816 */ /* 0x010fe200000000ad */
        /* <DEDUP_REMOVED lines=70> */
.L_x_4608:
[----:B------:R-:W-:Y:S05]  /*2cc0*/  BSYNC.RECONVERGENT B2 ;  /* 0x0000000000027941 */ /* 0x000fea0003800200 */
.L_x_4607:
        /* <DEDUP_REMOVED lines=92> */
.L_x_4610:
[----:B------:R-:W-:Y:S05]  /*3290*/  BSYNC.RECONVERGENT B2 ;  /* 0x0000000000027941 */ /* 0x000fea0003800200 */
.L_x_4609:
        /* <DEDUP_REMOVED lines=11> */
[----:B------:R-:W-:Y:S02]  /*3350*/  IADD3 R243, PT, PT, R243, 0x20, RZ ;  /* 0x00000020f3f37810 */ /* 0x000fe40007ffe0ff */
[C---:B---3--:R-:W-:Y:S02]  /*3360*/  PRMT R193, R172.reuse, 0x7632, R193 ;  /* 0x00007632acc17816 */ /* 0x048fe400000000c1 */
[----:B------:R-:W-:Y:S02]  /*3370*/  SHF.L.U32 R195, R172, 0x10, RZ ;  /* 0x00000010acc37819 */ /* 0x000fe400000006ff */
[C---:B------:R-:W-:Y:S02]  /*3380*/  PRMT R194, R173.reuse, 0x7632, R194 ;  /* 0x00007632adc27816 */ /* 0x040fe400000000c2 */
[----:B------:R-:W-:Y:S02]  /*3390*/  SHF.L.U32 R197, R173, 0x10, RZ ;  /* 0x00000010adc57819 */ /* 0x000fe400000006ff */
[----:B------:R-:W-:-:S02]  /*33a0*/  PRMT R198, R174, 0x7632, R198 ;  /* 0x00007632aec67816 */ /* 0x000fc400000000c6 */
[----:B------:R-:W-:Y:S01]  /*33b0*/  SHF.L.U32 R201, R174, 0x10, RZ ;  /* 0x00000010aec97819 */ /* 0x000fe200000006ff */
[----:B------:R-:W-:Y:S01]  /*33c0*/  FADD.FTZ R174, -R240, R195 ;  /* 0x000000c3f0ae7221 */ /* 0x000fe20000010100 */
[----:B------:R-:W-:Y:S02]  /*33d0*/  SHF.L.U32 R173, R193, 0x10, RZ ;  /* 0x00000010c1ad7819 */ /* 0x000fe400000006ff */
[C---:B----4-:R-:W-:Y:S01]  /*33e0*/  PRMT R204, R176.reuse, 0x7632, R204 ;  /* 0x00007632b0cc7816 */ /* 0x050fe200000000cc */
        /* <DEDUP_REMOVED lines=71> */
.L_x_4612:
[----:B------:R-:W-:Y:S05]  /*3860*/  BSYNC.RECONVERGENT B2 ;  /* 0x0000000000027941 */ /* 0x000fea0003800200 */
.L_x_4611:
        /* <DEDUP_REMOVED lines=15> */
[----:B------:R-:W-:Y:S01]  /*3960*/  SHF.L.U32 R181, R7, 0x10, RZ ;  /* 0x0000001007b57819 */ /* 0x000fe200000006ff */
[----:B------:R-:W-:Y:S01]  /*3970*/  FADD.FTZ R4, -R240, R27 ;  /* 0x0000001bf0047221 */ /* 0x000fe20000010100 */
[----:B------:R-:W-:-:S02]  /*3980*/  SHF.L.U32 R7, R9, 0x10, RZ ;  /* 0x0000001009077819 */ /* 0x000fc400000006ff */
[----:B------:R-:W-:Y:S01]  /*3990*/  PRMT R26, R5, 0x7632, R26 ;  /* 0x00007632051a7816 */ /* 0x000fe2000000001a */
[----:B-----5:R-:W-:Y:S01]  /*39a0*/  FMUL.FTZ R187, R191, R4 ;  /* 0x00000004bfbb7220 */ /* 0x020fe20000410000 */
[----:B----4-:R-:W-:Y:S01]  /*39b0*/  PRMT R182, R172, 0x7632, R182 ;  /* 0x00007632acb67816 */ /* 0x010fe200000000b6 */
        /* <DEDUP_REMOVED lines=71> */
.L_x_4614:
[----:B------:R-:W-:Y:S05]  /*3e30*/  BSYNC.RECONVERGENT B2 ;  /* 0x0000000000027941 */ /* 0x000fea0003800200 */
.L_x_4613:
        /* <DEDUP_REMOVED lines=9> */
[----:B0-----:R-:W-:-:S05]  /*3ed0*/  IMAD.WIDE.U32 R10, R243, 0x10, R10 ;  /* 0x00000010f30a7825 */ /* 0x001fca00078e000a */
[----:B------:R0:W5:Y:S01]  /*3ee0*/  LDG.E.128 R152, desc[UR6][R10.64] ;  /* 0x000000060a987981 */ /* 0x000162000c1e1d00 */
[C---:B--2---:R-:W-:Y:S02]  /*3ef0*/  PRMT R20, R16.reuse, 0x7632, R20 ;  /* 0x0000763210147816 */ /* 0x044fe40000000014 */
[----:B------:R-:W-:Y:S02]  /*3f00*/  SHF.L.U32 R21, R16, 0x10, RZ ;  /* 0x0000001010157819 */ /* 0x000fe400000006ff */
[C---:B------:R-:W-:Y:S02]  /*3f10*/  PRMT R22, R17.reuse, 0x7632, R22 ;  /* 0x0000763211167816 */ /* 0x040fe40000000016 */
[----:B------:R-:W-:Y:S01]  /*3f20*/  SHF.L.U32 R23, R17, 0x10, RZ ;  /* 0x0000001011177819 */ /* 0x000fe200000006ff */
[----:B------:R-:W-:Y:S01]  /*3f30*/  FADD.FTZ R172, -R240, R21 ;  /* 0x00000015f0ac7221 */ /* 0x000fe20000010100 */
[----:B------:R-:W-:Y:S02]  /*3f40*/  PRMT R24, R18, 0x7632, R24 ;  /* 0x0000763212187816 */ /* 0x000fe40000000018 */
[----:B------:R-:W-:Y:S01]  /*3f50*/  PRMT R16, R19, 0x7632, R16 ;  /* 0x0000763213107816 */ /* 0x000fe20000000010 */
[----:B------:R-:W-:Y:S01]  /*3f60*/  FADD.FTZ R176, -R240, R23 ;  /* 0x00000017f0b07221 */ /* 0x000fe20000010100 */
[----:B------:R-:W-:-:S02]  /*3f70*/  SHF.L.U32 R17, R20, 0x10, RZ ;  /* 0x0000001014117819 */ /* 0x000fc400000006ff */
[----:B------:R-:W-:Y:S02]  /*3f80*/  SHF.L.U32 R173, R19, 0x10, RZ ;  /* 0x0000001013ad7819 */ /* 0x000fe400000006ff */
[----:B------:R-:W-:Y:S02]  /*3f90*/  SHF.L.U32 R19, R24, 0x10, RZ ;  /* 0x0000001018137819 */ /* 0x000fe400000006ff */
[----:B------:R-:W-:Y:S01]  /*3fa0*/  SHF.L.U32 R21, R16, 0x10, RZ ;  /* 0x0000001010157819 */ /* 0x000fe200000006ff */
[----:B------:R-:W-:Y:S01]  /*3fb0*/  FADD.FTZ R16, -R240, R17 ;  /* 0x00000011f0107221 */ /* 0x000fe20000010100 */
[----:B------:R-:W-:Y:S01]  /*3fc0*/  SHF.L.U32 R25, R18, 0x10, RZ ;  /* 0x0000001012197819 */ /* 0x000fe200000006ff */
[----:B------:R-:W-:Y:S01]  /*3fd0*/  FADD.FTZ R18, -R240, R173 ;  /* 0x000000adf0127221 */ /* 0x000fe20000010100 */
[----:B0-----:R-:W-:Y:S01]  /*3fe0*/  SHF.L.U32 R11, R22, 0x10, RZ ;  /* 0x00000010160b7819 */ /* 0x001fe200000006ff */
[----:B------:R-:W-:Y:S01]  /*3ff0*/  FADD.FTZ R22, -R240, R19 ;  /* 0x00000013f0167221 */ /* 0x000fe20000010100 */
[----:B---3--:R-:W-:Y:S01]  /*4000*/  PRMT R10, R12, 0x7632, R10 ;  /* 0x000076320c0a7816 */ /* 0x008fe2000000000a */
[----:B------:R-:W-:Y:S01]  /*4010*/  FADD.FTZ R178, -R240, R25 ;  /* 0x00000019f0b27221 */ /* 0x000fe20000010100 */
[----:B------:R-:W-:Y:S01]  /*4020*/  SHF.L.U32 R17, R12, 0x10, RZ ;  /* 0x000000100c117819 */ /* 0x000fe200000006ff */
[C---:B------:R-:W-:Y:S01]  /*4030*/  FADD.FTZ R24, -R240.reuse, R21 ;  /* 0x00000015f0187221 */ /* 0x040fe20000010100 */
[C---:B------:R-:W-:Y:S01]  /*4040*/  PRMT R12, R13.reuse, 0x7632, R12 ;  /* 0x000076320d0c7816 */ /* 0x040fe2000000000c */
[----:B------:R-:W-:Y:S01]  /*4050*/  FADD.FTZ R20, -R240, R11 ;  /* 0x0000000bf0147221 */ /* 0x000fe20000010100 */
[----:B------:R-:W-:Y:S01]  /*4060*/  SHF.L.U32 R19, R13, 0x10, RZ ;  /* 0x000000100d137819 */ /* 0x000fe200000006ff */
[C---:B-----5:R-:W-:Y:S01]  /*4070*/  FMUL.FTZ R13, R191.reuse, R176 ;  /* 0x000000b0bf0d7220 */ /* 0x060fe20000410000 */
[----:B------:R-:W-:Y:S01]  /*4080*/  SHF.L.U32 R174, R10, 0x10, RZ ;  /* 0x000000100aae7819 */ /* 0x000fe200000006ff */
[----:B------:R-:W-:Y:S01]  /*4090*/  FMUL.FTZ R10, R60, R17 ;  /* 0x000000113c0a7220 */ /* 0x000fe20000410000 */
[C---:B------:R-:W-:Y:S01]  /*40a0*/  PRMT R21, R14.reuse, 0x7632, R21 ;  /* 0x000076320e157816 */ /* 0x040fe20000000015 */
[----:B------:R-:W-:Y:S01]  /*40b0*/  FMUL.FTZ R11, R191, R172 ;  /* 0x000000acbf0b7220 */ /* 0x000fe20000410000 */
[----:B------:R-:W-:Y:S01]  /*40c0*/  SHF.L.U32 R23, R14, 0x10, RZ ;  /* 0x000000100e177819 */ /* 0x000fe200000006ff */
[----:B------:R-:W-:Y:S01]  /*40d0*/  FADD.FTZ R142, R142, R19 ;  /* 0x000000138e8e7221 */ /* 0x000fe20000010000 */
[----:B------:R-:W-:Y:S01]  /*40e0*/  PRMT R172, R15, 0x7632, R172 ;  /* 0x000076320fac7816 */ /* 0x000fe200000000ac */
[-C--:B------:R-:W-:Y:S01]  /*40f0*/  FFMA.FTZ R102, R13, R19.reuse, R102 ;  /* 0x000000130d667223 */ /* 0x080fe20000010066 */
[----:B------:R-:W-:Y:S01]  /*4100*/  SHF.L.U32 R25, R15, 0x10, RZ ;  /* 0x000000100f197819 */ /* 0x000fe200000006ff */
[----:B------:R-:W-:Y:S01]  /*4110*/  FMUL.FTZ R15, R191, R178 ;  /* 0x000000b2bf0f7220 */ /* 0x000fe20000410000 */
[----:B------:R-:W-:Y:S01]  /*4120*/  SHF.L.U32 R176, R12, 0x10, RZ ;  /* 0x000000100cb07819 */ /* 0x000fe200000006ff */
[----:B------:R-:W-:Y:S01]  /*4130*/  FMUL.FTZ R12, R62, R19 ;  /* 0x000000133e0c7220 */ /* 0x000fe20000410000 */
[----:B------:R-:W-:Y:S01]  /*4140*/  SHF.L.U32 R178, R21, 0x10, RZ ;  /* 0x0000001015b27819 */ /* 0x000fe200000006ff */
[----:B------:R-:W-:Y:S01]  /*4150*/  FMUL.FTZ R16, R191, R16 ;  /* 0x00000010bf107220 */ /* 0x000fe20000410000 */
[----:B------:R-:W-:Y:S01]  /*4160*/  FADD.FTZ R246, R246, R10 ;  /* 0x0000000af6f67221 */ /* 0x000fe20000010000 */
[----:B------:R-:W-:Y:S01]  /*4170*/  FMUL.FTZ R19, R61, R174 ;  /* 0x000000ae3d137220 */ /* 0x000fe20000410000 */
[----:B------:R-:W-:Y:S01]  /*4180*/  FFMA.FTZ R21, R11, R10, R244 ;  /* 0x0000000a0b157223 */ /* 0x000fe200000100f4 */
        /* <DEDUP_REMOVED lines=38> */
.L_x_4606:
[----:B------:R-:W-:Y:S05]  /*43f0*/  BSYNC.RECONVERGENT B1 ;  /* 0x0000000000017941 */ /* 0x000fea0003800200 */
.L_x_4596:
        /* <DEDUP_REMOVED lines=20> */
.L_x_4666:
        /* <DEDUP_REMOVED lines=19> */
[-C--:B------:R-:W-:Y:S01]  /*4670*/  FFMA.FTZ R244, R229, R177.reuse, R176 ;  /* 0x000000b1e5f47223 */ /* 0x080fe200000100b0 */
[----:B------:R-:W-:Y:S01]  /*4680*/  FADD.FTZ R172, R239, -R172 ;  /* 0x800000acefac7221 */ /* 0x000fe20000010000 */
[----:B------:R-:W-:Y:S01]  /*4690*/  FADD.FTZ R174, R236, -R173 ;  /* 0x800000adecae7221 */ /* 0x000fe20000010000 */
[----:B------:R-:W-:Y:S01]  /*46a0*/  FADD.FTZ R240, R231, -R240 ;  /* 0x800000f0e7f07221 */ /* 0x000fe20000010000 */
[----:B------:R-:W-:Y:S01]  /*46b0*/  FADD.FTZ R244, R227, -R244 ;  /* 0x800000f4e3f47221 */ /* 0x000fe20000010000 */
[C---:B-----5:R-:W-:Y:S01]  /*46c0*/  FMUL.FTZ R173, R191.reuse, R172 ;  /* 0x000000acbfad7220 */ /* 0x060fe20000410000 */
[----:B------:R-:W-:Y:S01]  /*46d0*/  FMUL.FTZ R175, R191, R174 ;  /* 0x000000aebfaf7220 */ /* 0x000fe20000410000 */
[-CC-:B------:R-:W-:Y:S01]  /*46e0*/  FFMA.FTZ R174, R237, R177.reuse, R176.reuse ;  /* 0x000000b1edae7223 */ /* 0x180fe200000100b0 */
[----:B------:R-:W-:Y:S01]  /*46f0*/  FMUL.FTZ R179, R191, R240 ;  /* 0x000000f0bfb37220 */ /* 0x000fe20000410000 */
[-C--:B------:R-:W-:Y:S01]  /*4700*/  FMUL.FTZ R172, R173, R192.reuse ;  /* 0x000000c0adac7220 */ /* 0x080fe20000410000 */
[----:B------:R-:W-:Y:S01]  /*4710*/  FMUL.FTZ R175, R175, R192 ;  /* 0x000000c0afaf7220 */ /* 0x000fe20000410000 */
[-C--:B------:R-:W-:Y:S01]  /*4720*/  FFMA.FTZ R173, R234, R177.reuse, R176 ;  /* 0x000000b1eaad7223 */ /* 0x080fe200000100b0 */
[----:B------:R-:W-:Y:S01]  /*4730*/  FADD.FTZ R174, R235, -R174 ;  /* 0x800000aeebae7221 */ /* 0x000fe20000010000 */
[----:B------:R-:W-:Y:S01]  /*4740*/  FMUL.FTZ R245, R191, R244 ;  /* 0x000000f4bff57220 */ /* 0x000fe20000410000 */
[----:B------:R-:W-:Y:S01]  /*4750*/  FMUL.FTZ R179, R179, R192 ;  /* 0x000000c0b3b37220 */ /* 0x000fe20000410000 */
        /* <DEDUP_REMOVED lines=17> */
[----:B------:R-:W-:Y:S01]  /*4870*/  F2FP.BF16.F32.PACK_AB R175, R240, R175 ;  /* 0x000000aff0af723e */ /* 0x000fe200000010ff */
[----:B------:R-:W-:Y:S06]  /*4880*/  BRA `(.L_x_4621) ;  /* 0x0000000000a07947 */ /* 0x000fec0003800000 */
.L_x_4620:
[-CC-:B------:R-:W-:Y:S01]  /*4890*/  FFMA.FTZ R148, R229, R177.reuse, R176.reuse ;  /* 0x000000b1e5947223 */ /* 0x180fe200000100b0 */
[-CC-:B------:R-:W-:Y:S01]  /*48a0*/  FFMA.FTZ R149, R226, R177.reuse, R176.reuse ;  /* 0x000000b1e2957223 */ /* 0x180fe200000100b0 */
[-C--:B------:R-:W-:Y:S02]  /*48b0*/  FFMA.FTZ R173, R234, R177.reuse, R176 ;  /* 0x000000b1eaad7223 */ /* 0x080fe400000100b0 */
[----:B------:R-:W-:Y:S01]  /*48c0*/  FADD.FTZ R148, R227, -R148 ;  /* 0x80000094e3947221 */ /* 0x000fe20000010000 */
[----:B------:R-:W-:Y:S01]  /*48d0*/  FADD.FTZ R150, R224, -R149 ;  /* 0x80000095e0967221 */ /* 0x000fe20000010000 */
[-CC-:B------:R-:W-:Y:S01]  /*48e0*/  FFMA.FTZ R149, R230, R177.reuse, R176.reuse ;  /* 0x000000b1e6957223 */ /* 0x180fe200000100b0 */
[----:B------:R-:W-:Y:S01]  /*48f0*/  FADD.FTZ R174, R232, -R173 ;  /* 0x800000ade8ae7221 */ /* 0x000fe20000010000 */
[C---:B-----5:R-:W-:Y:S01]  /*4900*/  FMUL.FTZ R151, R191.reuse, R148 ;  /* 0x00000094bf977220 */ /* 0x060fe20000410000 */
[----:B------:R-:W-:Y:S01]  /*4910*/  FMUL.FTZ R150, R191, R150 ;  /* 0x00000096bf967220 */ /* 0x000fe20000410000 */
[----:B------:R-:W-:Y:S01]  /*4920*/  FADD.FTZ R240, R228, -R149 ;  /* 0x80000095e4f07221 */ /* 0x000fe20000010000 */
[--C-:B------:R-:W-:Y:S01]  /*4930*/  FFMA.FTZ R149, R238, R177, R176.reuse ;  /* 0x000000b1ee957223 */ /* 0x100fe200000100b0 */
[-C--:B------:R-:W-:Y:S01]  /*4940*/  FMUL.FTZ R175, R151, R192.reuse ;  /* 0x000000c097af7220 */ /* 0x080fe20000410000 */
[C---:B------:R-:W-:Y:S01]  /*4950*/  FMUL.FTZ R148, R150.reuse, R192 ;  /* 0x000000c096947220 */ /* 0x040fe20000410000 */
[----:B------:R-:W-:Y:S01]  /*4960*/  F2FP.BF16.F32.PACK_AB R151, R150, R151 ;  /* 0x000000979697723e */ /* 0x000fe200000010ff */
[----:B------:R-:W-:-:S03]  /*4970*/  FFMA.FTZ R150, R233, R177, R176 ;  /* 0x000000b1e9967223 */ /* 0x000fc600000100b0 */
[----:B------:R-:W-:Y:S01]  /*4980*/  F2FP.BF16.F32.PACK_AB R175, R148, R175 ;  /* 0x000000af94af723e */ /* 0x000fe200000010ff */
[-C--:B------:R-:W-:Y:S01]  /*4990*/  FFMA.FTZ R148, R237, R177.reuse, R176 ;  /* 0x000000b1ed947223 */ /* 0x080fe200000100b0 */
[----:B------:R-:W-:Y:S01]  /*49a0*/  FADD.FTZ R178, R231, -R150 ;  /* 0x80000096e7b27221 */ /* 0x000fe20000010000 */
[----:B------:R-:W-:Y:S02]  /*49b0*/  FADD.FTZ R150, R236, -R149 ;  /* 0x80000095ec967221 */ /* 0x000fe40000010000 */
[----:B------:R-:W-:Y:S01]  /*49c0*/  FADD.FTZ R172, R235, -R148 ;  /* 0x80000094ebac7221 */ /* 0x000fe20000010000 */
[----:B------:R-:W-:Y:S01]  /*49d0*/  FFMA.FTZ R148, R241, R177, R176 ;  /* 0x000000b1f1947223 */ /* 0x000fe200000100b0 */
[C---:B------:R-:W-:Y:S01]  /*49e0*/  FMUL.FTZ R179, R191.reuse, R178 ;  /* 0x000000b2bfb37220 */ /* 0x040fe20000410000 */
[C---:B------:R-:W-:Y:S01]  /*49f0*/  FMUL.FTZ R178, R191.reuse, R240 ;  /* 0x000000f0bfb27220 */ /* 0x040fe20000410000 */
[----:B------:R-:W-:Y:S01]  /*4a00*/  FMUL.FTZ R149, R191, R172 ;  /* 0x000000acbf957220 */ /* 0x000fe20000410000 */
[----:B------:R-:W-:Y:S01]  /*4a10*/  FADD.FTZ R148, R239, -R148 ;  /* 0x80000094ef947221 */ /* 0x000fe20000010000 */
[C---:B------:R-:W-:Y:S01]  /*4a20*/  FMUL.FTZ R172, R191.reuse, R174 ;  /* 0x000000aebfac7220 */ /* 0x040fe20000410000 */
[C---:B------:R-:W-:Y:S01]  /*4a30*/  FMUL.FTZ R174, R191.reuse, R150 ;  /* 0x00000096bfae7220 */ /* 0x040fe20000410000 */
[C---:B------:R-:W-:Y:S01]  /*4a40*/  F2FP.BF16.F32.PACK_AB R150, R178.reuse, R179 ;  /* 0x000000b3b296723e */ /* 0x040fe200000010ff */
[----:B------:R-:W-:Y:S01]  /*4a50*/  FMUL.FTZ R173, R191, R148 ;  /* 0x00000094bfad7220 */ /* 0x000fe20000410000 */
[-C--:B------:R-:W-:Y:S01]  /*4a60*/  FMUL.FTZ R245, R178, R192.reuse ;  /* 0x000000c0b2f57220 */ /* 0x080fe20000410000 */
        /* <DEDUP_REMOVED lines=10> */
.L_x_4621:
[----:B------:R-:W0:Y:S08]  /*4b10*/  @P1 LDC.64 R242, c[0x0][0x478] ;  /* 0x00011e00fff21b82 */ /* 0x000e300000000a00 */
[----:B------:R-:W1:Y:S01]  /*4b20*/  LDC.64 R178, c[0x0][0x468] ;  /* 0x00011a00ffb27b82 */ /* 0x000e620000000a00 */
[----:B0-----:R-:W-:-:S05]  /*4b30*/  @P1 IMAD.WIDE.U32 R242, R186, 0x10, R242 ;  /* 0x00000010baf21825 */ /* 0x001fca00078e00f2 */
[----:B------:R0:W-:Y:S01]  /*4b40*/  @P1 STG.E.128 desc[UR6][R242.64], R148 ;  /* 0x00000094f2001986 */ /* 0x0001e2000c101d06 */
[C---:B-1----:R-:W-:Y:S01]  /*4b50*/  IMAD.WIDE.U32 R178, R186.reuse, 0x10, R178 ;  /* 0x00000010bab27825 */ /* 0x042fe200078e00b2 */
[----:B------:R-:W-:-:S04]  /*4b60*/  IADD3 R186, PT, PT, R186, 0x20, RZ ;  /* 0x00000020baba7810 */ /* 0x000fc80007ffe0ff */
[----:B------:R0:W-:Y:S03]  /*4b70*/  STG.E.128 desc[UR6][R178.64], R172 ;  /* 0x000000acb2007986 */ /* 0x0001e6000c101d06 */
.L_x_4619:
[----:B------:R-:W-:Y:S05]  /*4b80*/  BSYNC.RECONVERGENT B2 ;  /* 0x0000000000027941 */ /* 0x000fea0003800200 */
.L_x_4618:
[----:B------:R-:W-:Y:S04]  /*4b90*/  BSSY.RECONVERGENT B2, `(.L_x_4622) ;  /* 0x0000059000027945 */ /* 0x000fe80003800200 */
[----:B------:R-:W-:Y:S05]  /*4ba0*/  @!P2 BRA `(.L_x_4623) ;  /* 0x00000004005ca947 */ /* 0x000fea0003800000 */
[----:B------:R-:W-:-:S04]  /*4bb0*/  ISETP.NE.U32.AND P1, PT, RZ, UR12, PT ;  /* 0x0000000cff007c0c */ /* 0x000fc8000bf25070 */
[----:B------:R-:W-:-:S13]  /*4bc0*/  ISETP.NE.AND.EX P1, PT, RZ, UR13, PT, P1 ;  /* 0x0000000dff007c0c */ /* 0x000fda000bf25310 */
[----:B------:R-:W-:Y:S05]  /*4bd0*/  @!P1 BRA `(.L_x_4624) ;  /* 0x0000000000a49947 */ /* 0x000fea0003800000 */
[-CC-:B0-----:R-:W-:Y:S01]  /*4be0*/  FFMA.FTZ R148, R213, R177.reuse, R176.reuse ;  /* 0x000000b1d5947223 */ /* 0x181fe200000100b0 */
        /* <DEDUP_REMOVED lines=40> */
.L_x_4624:
[-CC-:B0-----:R-:W-:Y:S01]  /*4e70*/  FFMA.FTZ R172, R225, R177.reuse, R176.reuse ;  /* 0x000000b1e1ac7223 */ /* 0x181fe200000100b0 */
        /* <DEDUP_REMOVED lines=35> */
.L_x_4625:
[----:B------:R-:W0:Y:S08]  /*50b0*/  @P1 LDC.64 R242, c[0x0][0x478] ;  /* 0x00011e00fff21b82 */ /* 0x000e300000000a00 */
[----:B------:R-:W1:Y:S01]  /*50c0*/  LDC.64 R178, c[0x0][0x468] ;  /* 0x00011a00ffb27b82 */ /* 0x000e620000000a00 */
[----:B0-----:R-:W-:-:S05]  /*50d0*/  @P1 IMAD.WIDE.U32 R242, R186, 0x10, R242 ;  /* 0x00000010baf21825 */ /* 0x001fca00078e00f2 */
[----:B------:R2:W-:Y:S01]  /*50e0*/  @P1 STG.E.128 desc[UR6][R242.64], R148 ;  /* 0x00000094f2001986 */ /* 0x0005e2000c101d06 */
[C---:B-1----:R-:W-:Y:S01]  /*50f0*/  IMAD.WIDE.U32 R178, R186.reuse, 0x10, R178 ;  /* 0x00000010bab27825 */ /* 0x042fe200078e00b2 */
[----:B------:R-:W-:-:S04]  /*5100*/  IADD3 R186, PT, PT, R186, 0x20, RZ ;  /* 0x00000020baba7810 */ /* 0x000fc80007ffe0ff */
[----:B------:R2:W-:Y:S03]  /*5110*/  STG.E.128 desc[UR6][R178.64], R172 ;  /* 0x000000acb2007986 */ /* 0x0005e6000c101d06 */
.L_x_4623:
[----:B------:R-:W-:Y:S05]  /*5120*/  BSYNC.RECONVERGENT B2 ;  /* 0x0000000000027941 */ /* 0x000fea0003800200 */
.L_x_4622:
        /* <DEDUP_REMOVED lines=8> */
[-C--:B------:R-:W-:Y:S01]  /*51b0*/  FFMA.FTZ R173, R202, R177.reuse, R176 ;  /* 0x000000b1caad7223 */ /* 0x080fe200000100b0 */
[----:B------:R-:W-:Y:S01]  /*51c0*/  FADD.FTZ R148, R195, -R148 ;  /* 0x80000094c3947221 */ /* 0x000fe20000010000 */
[----:B------:R-:W-:Y:S01]  /*51d0*/  FADD.FTZ R150, R193, -R150 ;  /* 0x80000096c1967221 */ /* 0x000fe20000010000 */
[----:B------:R-:W-:Y:S01]  /*51e0*/  FADD.FTZ R240, R196, -R149 ;  /* 0x80000095c4f07221 */ /* 0x000fe20000010000 */
[----:B------:R-:W-:Y:S01]  /*51f0*/  FFMA.FTZ R149, R206, R177, R176 ;  /* 0x000000b1ce957223 */ /* 0x000fe200000100b0 */
[C---:B-----5:R-:W-:Y:S01]  /*5200*/  FMUL.FTZ R151, R191.reuse, R148 ;  /* 0x00000094bf977220 */ /* 0x060fe20000410000 */
[----:B------:R-:W-:Y:S01]  /*5210*/  FMUL.FTZ R150, R191, R150 ;  /* 0x00000096bf967220 */ /* 0x000fe20000410000 */
[----:B------:R-:W-:-:S02]  /*5220*/  FADD.FTZ R174, R200, -R173 ;  /* 0x800000adc8ae7221 */ /* 0x000fc40000010000 */
        /* <DEDUP_REMOVED lines=30> */
.L_x_4628:
[-CC-:B0-2---:R-:W-:Y:S01]  /*5410*/  FFMA.FTZ R172, R209, R177.reuse, R176.reuse ;  /* 0x000000b1d1ac7223 */ /* 0x185fe200000100b0 */
[-CC-:B------:R-:W-:Y:S01]  /*5420*/  FFMA.FTZ R173, R206, R177.reuse, R176.reuse ;  /* 0x000000b1cead7223 */ /* 0x180fe200000100b0 */
[-CC-:B------:R-:W-:Y:S01]  /*5430*/  FFMA.FTZ R240, R201, R177.reuse, R176.reuse ;  /* 0x000000b1c9f07223 */ /* 0x180fe200000100b0 */
        /* <DEDUP_REMOVED lines=33> */
.L_x_4629:
[----:B------:R-:W0:Y:S08]  /*5650*/  @P1 LDC.64 R242, c[0x0][0x478] ;  /* 0x00011e00fff21b82 */ /* 0x000e300000000a00 */
[----:B------:R-:W1:Y:S01]  /*5660*/  LDC.64 R178, c[0x0][0x468] ;  /* 0x00011a00ffb27b82 */ /* 0x000e620000000a00 */
[----:B0-----:R-:W-:-:S05]  /*5670*/  @P1 IMAD.WIDE.U32 R242, R186, 0x10, R242 ;  /* 0x00000010baf21825 */ /* 0x001fca00078e00f2 */
[----:B------:R3:W-:Y:S01]  /*5680*/  @P1 STG.E.128 desc[UR6][R242.64], R148 ;  /* 0x00000094f2001986 */ /* 0x0007e2000c101d06 */
[C---:B-1----:R-:W-:Y:S01]  /*5690*/  IMAD.WIDE.U32 R178, R186.reuse, 0x10, R178 ;  /* 0x00000010bab27825 */ /* 0x042fe200078e00b2 */
[----:B------:R-:W-:-:S04]  /*56a0*/  IADD3 R186, PT, PT, R186, 0x20, RZ ;  /* 0x00000020baba7810 */ /* 0x000fc80007ffe0ff */
[----:B------:R3:W-:Y:S03]  /*56b0*/  STG.E.128 desc[UR6][R178.64], R172 ;  /* 0x000000acb2007986 */ /* 0x0007e6000c101d06 */
.L_x_4627:
[----:B------:R-:W-:Y:S05]  /*56c0*/  BSYNC.RECONVERGENT B2 ;  /* 0x0000000000027941 */ /* 0x000fea0003800200 */
.L_x_4626:
        /* <DEDUP_REMOVED lines=46> */
.L_x_4632:
[-CC-:B0-23--:R-:W-:Y:S01]  /*59b0*/  FFMA.FTZ R172, R187, R177.reuse, R176.reuse ;  /* 0x000000b1bbac7223 */ /* 0x18dfe200000100b0 */
        /* <DEDUP_REMOVED lines=35> */
.L_x_4633:
[----:B------:R-:W0:Y:S08]  /*5bf0*/  @P1 LDC.64 R242, c[0x0][0x478] ;  /* 0x00011e00fff21b82 */ /* 0x000e300000000a00 */
[----:B------:R-:W1:Y:S01]  /*5c00*/  LDC.64 R178, c[0x0][0x468] ;  /* 0x00011a00ffb27b82 */ /* 0x000e620000000a00 */
[----:B0-----:R-:W-:-:S05]  /*5c10*/  @P1 IMAD.WIDE.U32 R242, R186, 0x10, R242 ;  /* 0x00000010baf21825 */ /* 0x001fca00078e00f2 */
[----:B------:R4:W-:Y:S01]  /*5c20*/  @P1 STG.E.128 desc[UR6][R242.64], R148 ;  /* 0x00000094f2001986 */ /* 0x0009e2000c101d06 */
[C---:B-1----:R-:W-:Y:S01]  /*5c30*/  IMAD.WIDE.U32 R178, R186.reuse, 0x10, R178 ;  /* 0x00000010bab27825 */ /* 0x042fe200078e00b2 */
[----:B------:R-:W-:-:S04]  /*5c40*/  IADD3 R186, PT, PT, R186, 0x20, RZ ;  /* 0x00000020baba7810 */ /* 0x000fc80007ffe0ff */
[----:B------:R4:W-:Y:S03]  /*5c50*/  STG.E.128 desc[UR6][R178.64], R172 ;  /* 0x000000acb2007986 */ /* 0x0009e6000c101d06 */
.L_x_4631:
[----:B------:R-:W-:Y:S05]  /*5c60*/  BSYNC.RECONVERGENT B2 ;  /* 0x0000000000027941 */ /* 0x000fea0003800200 */
.L_x_4630:
        /* <DEDUP_REMOVED lines=45> */
.L_x_4635:
        /* <DEDUP_REMOVED lines=36> */
.L_x_4636:
[----:B------:R-:W0:Y:S08]  /*6180*/  @P1 LDC.64 R178, c[0x0][0x478] ;  /* 0x00011e00ffb21b82 */ /* 0x000e300000000a00 */
[----:B------:R-:W1:Y:S01]  /*6190*/  LDC.64 R176, c[0x0][0x468] ;  /* 0x00011a00ffb07b82 */ /* 0x000e620000000a00 */
[----:B0-----:R-:W-:-:S05]  /*61a0*/  @P1 IMAD.WIDE.U32 R178, R186, 0x10, R178 ;  /* 0x00000010bab21825 */ /* 0x001fca00078e00b2 */
[----:B------:R0:W-:Y:S01]  /*61b0*/  @P1 STG.E.128 desc[UR6][R178.64], R148 ;  /* 0x00000094b2001986 */ /* 0x0001e2000c101d06 */
[----:B-1----:R-:W-:-:S05]  /*61c0*/  IMAD.WIDE.U32 R176, R186, 0x10, R176 ;  /* 0x00000010bab07825 */ /* 0x002fca00078e00b0 */
[----:B------:R0:W-:Y:S01]  /*61d0*/  STG.E.128 desc[UR6][R176.64], R172 ;  /* 0x000000acb0007986 */ /* 0x0001e2000c101d06 */
[----:B------:R-:W-:Y:S05]  /*61e0*/  BRA `(.L_x_4634) ;  /* 0x0000002400207947 */ /* 0x000fea0003800000 */
.L_x_4617:
        /* <DEDUP_REMOVED lines=10> */
[--C-:B------:R-:W-:Y:S01]  /*6290*/  FADD.FTZ R179, R224, -R173.reuse ;  /* 0x800000ade0b37221 */ /* 0x100fe20000010000 */
[----:B------:R-:W-:Y:S02]  /*62a0*/  PRMT R173, R159, 0x7632, R173 ;  /* 0x000076329fad7816 */ /* 0x000fe400000000ad */
[----:B------:R-:W-:Y:S01]  /*62b0*/  SHF.L.U32 R172, R172, 0x10, RZ ;  /* 0x00000010acac7819 */ /* 0x000fe200000006ff */
[----:B------:R-:W-:Y:S01]  /*62c0*/  FADD.FTZ R245, R232, -R243 ;  /* 0x800000f3e8f57221 */ /* 0x000fe20000010000 */
[----:B------:R-:W-:Y:S01]  /*62d0*/  SHF.L.U32 R174, R173, 0x10, RZ ;  /* 0x00000010adae7819 */ /* 0x000fe200000006ff */
[----:B------:R-:W-:Y:S01]  /*62e0*/  FADD.FTZ R173, R228, -R175 ;  /* 0x800000afe4ad7221 */ /* 0x000fe20000010000 */
[----:B------:R-:W-:-:S03]  /*62f0*/  FFMA.FTZ R243, R238, R177, R176 ;  /* 0x000000b1eef37223 */ /* 0x000fc600000100b0 */
[----:B-----5:R-:W-:Y:S01]  /*6300*/  FFMA.FTZ R173, R191, R173, R172 ;  /* 0x000000adbfad7223 */ /* 0x020fe200000100ac */
[----:B------:R-:W-:Y:S01]  /*6310*/  FFMA.FTZ R172, R229, R177, R176 ;  /* 0x000000b1e5ac7223 */ /* 0x000fe200000100b0 */
[----:B------:R-:W-:Y:S01]  /*6320*/  FADD.FTZ R243, R236, -R243 ;  /* 0x800000f3ecf37221 */ /* 0x000fe20000010000 */
[--C-:B------:R-:W-:Y:S01]  /*6330*/  FFMA.FTZ R179, R191, R179, R174.reuse ;  /* 0x000000b3bfb37223 */ /* 0x100fe200000100ae */
[----:B------:R-:W-:Y:S01]  /*6340*/  PRMT R174, R157, 0x7632, R174 ;  /* 0x000076329dae7816 */ /* 0x000fe200000000ae */
[----:B------:R-:W-:Y:S01]  /*6350*/  FADD.FTZ R175, R227, -R172 ;  /* 0x800000ace3af7221 */ /* 0x000fe20000010000 */
[----:B------:R-:W-:Y:S01]  /*6360*/  SHF.L.U32 R172, R159, 0x10, RZ ;  /* 0x000000109fac7819 */ /* 0x000fe200000006ff */
[----:B------:R-:W-:Y:S01]  /*6370*/  FMUL.FTZ R178, R179, R192 ;  /* 0x000000c0b3b27220 */ /* 0x000fe20000410000 */
[----:B------:R-:W-:-:S03]  /*6380*/  SHF.L.U32 R174, R174, 0x10, RZ ;  /* 0x00000010aeae7819 */ /* 0x000fc600000006ff */
[C-C-:B------:R-:W-:Y:S01]  /*6390*/  FFMA.FTZ R175, R191.reuse, R175, R172.reuse ;  /* 0x000000afbfaf7223 */ /* 0x140fe200000100ac */
[----:B------:R-:W-:Y:S01]  /*63a0*/  PRMT R172, R156, 0x7632, R172 ;  /* 0x000076329cac7816 */ /* 0x000fe200000000ac */
[----:B------:R-:W-:Y:S01]  /*63b0*/  FFMA.FTZ R245, R191, R245, R174 ;  /* 0x000000f5bff57223 */ /* 0x000fe200000100ae */
[----:B------:R-:W-:Y:S01]  /*63c0*/  FFMA.FTZ R174, R237, R177, R176 ;  /* 0x000000b1edae7223 */ /* 0x000fe200000100b0 */
[-C--:B------:R-:W-:Y:S01]  /*63d0*/  FMUL.FTZ R175, R175, R192.reuse ;  /* 0x000000c0afaf7220 */ /* 0x080fe20000410000 */
[----:B------:R-:W-:Y:S01]  /*63e0*/  SHF.L.U32 R172, R172, 0x10, RZ ;  /* 0x00000010acac7819 */ /* 0x000fe200000006ff */
[-C--:B------:R-:W-:Y:S01]  /*63f0*/  FMUL.FTZ R240, R245, R192.reuse ;  /* 0x000000c0f5f07220 */ /* 0x080fe20000410000 */
[----:B------:R-:W-:Y:S01]  /*6400*/  FADD.FTZ R249, R235, -R174 ;  /* 0x800000aeebf97221 */ /* 0x000fe20000010000 */
[----:B------:R-:W-:Y:S02]  /*6410*/  SHF.L.U32 R174, R157, 0x10, RZ ;  /* 0x000000109dae7819 */ /* 0x000fe400000006ff */
[----:B------:R-:W-:Y:S01]  /*6420*/  FFMA.FTZ R243, R191, R243, R172 ;  /* 0x000000f3bff37223 */ /* 0x000fe200000100ac */
[----:B------:R-:W-:Y:S01]  /*6430*/  FFMA.FTZ R172, R233, R177, R176 ;  /* 0x000000b1e9ac7223 */ /* 0x000fe200000100b0 */
[----:B------:R-:W-:Y:S01]  /*6440*/  F2FP.BF16.F32.PACK_AB R175, R178, R175 ;  /* 0x000000afb2af723e */ /* 0x000fe200000010ff */
[----:B------:R-:W-:Y:S01]  /*6450*/  FFMA.FTZ R249, R191, R249, R174 ;  /* 0x000000f9bff97223 */ /* 0x000fe200000100ae */
[----:B------:R-:W0:Y:S01]  /*6460*/  LDC.64 R178, c[0x0][0x468] ;  /* 0x00011a00ffb27b82 */ /* 0x000e220000000a00 */
[----:B------:R-:W-:Y:S01]  /*6470*/  FADD.FTZ R251, R231, -R172 ;  /* 0x800000ace7fb7221 */ /* 0x000fe20000010000 */
[----:B------:R-:W-:Y:S01]  /*6480*/  SHF.L.U32 R172, R158, 0x10, RZ ;  /* 0x000000109eac7819 */ /* 0x000fe200000006ff */
[----:B------:R-:W-:-:S04]  /*6490*/  FMUL.FTZ R243, R243, R192 ;  /* 0x000000c0f3f37220 */ /* 0x000fc80000410000 */
[----:B------:R-:W-:Y:S01]  /*64a0*/  FFMA.FTZ R251, R191, R251, R172 ;  /* 0x000000fbbffb7223 */ /* 0x000fe200000100ac */
[----:B------:R-:W-:-:S03]  /*64b0*/  FFMA.FTZ R172, R241, R177, R176 ;  /* 0x000000b1f1ac7223 */ /* 0x000fc600000100b0 */
[-C--:B------:R-:W-:Y:S01]  /*64c0*/  FMUL.FTZ R174, R251, R192.reuse ;  /* 0x000000c0fbae7220 */ /* 0x080fe20000410000 */
[----:B------:R-:W-:Y:S01]  /*64d0*/  FADD.FTZ R247, R239, -R172 ;  /* 0x800000aceff77221 */ /* 0x000fe20000010000 */
[----:B------:R-:W-:Y:S01]  /*64e0*/  SHF.L.U32 R172, R156, 0x10, RZ ;  /* 0x000000109cac7819 */ /* 0x000fe200000006ff */
[-C--:B------:R-:W-:Y:S01]  /*64f0*/  FMUL.FTZ R251, R173, R192.reuse ;  /* 0x000000c0adfb7220 */ /* 0x080fe20000410000 */
[----:B------:R-:W-:-:S03]  /*6500*/  FMUL.FTZ R173, R249, R192 ;  /* 0x000000c0f9ad7220 */ /* 0x000fc60000410000 */
[----:B------:R-:W-:Y:S01]  /*6510*/  FFMA.FTZ R247, R191, R247, R172 ;  /* 0x000000f7bff77223 */ /* 0x000fe200000100ac */
[----:B------:R-:W-:Y:S02]  /*6520*/  F2FP.BF16.F32.PACK_AB R174, R251, R174 ;  /* 0x000000aefbae723e */ /* 0x000fe400000010ff */
[----:B------:R-:W-:Y:S01]  /*6530*/  F2FP.BF16.F32.PACK_AB R173, R240, R173 ;  /* 0x000000adf0ad723e */ /* 0x000fe200000010ff */
[----:B------:R-:W-:Y:S01]  /*6540*/  FMUL.FTZ R172, R247, R192 ;  /* 0x000000c0f7ac7220 */ /* 0x000fe20000410000 */
[C---:B0-----:R-:W-:Y:S01]  /*6550*/  IMAD.WIDE.U32 R178, R186.reuse, 0x10, R178 ;  /* 0x00000010bab27825 */ /* 0x041fe200078e00b2 */
[----:B------:R-:W-:-:S03]  /*6560*/  IADD3 R186, PT, PT, R186, 0x20, RZ ;  /* 0x00000020baba7810 */ /* 0x000fc60007ffe0ff */
[----:B------:R-:W-:-:S05]  /*6570*/  F2FP.BF16.F32.PACK_AB R172, R243, R172 ;  /* 0x000000acf3ac723e */ /* 0x000fca00000010ff */
[----:B------:R0:W-:Y:S02]  /*6580*/  STG.E.128 desc[UR6][R178.64], R172 ;  /* 0x000000acb2007986 */ /* 0x0001e4000c101d06 */
.L_x_4639:
[----:B------:R-:W-:Y:S05]  /*6590*/  BSYNC.RECONVERGENT B2 ;  /* 0x0000000000027941 */ /* 0x000fea0003800200 */
.L_x_4638:
[----:B------:R-:W-:Y:S04]  /*65a0*/  BSSY.RECONVERGENT B2, `(.L_x_4640) ;  /* 0x0000036000027945 */ /* 0x000fe80003800200 */
[----:B------:R-:W-:Y:S05]  /*65b0*/  @!P2 BRA `(.L_x_4641) ;  /* 0x0000000000d0a947 */ /* 0x000fea0003800000 */
[-C--:B0-----:R-:W-:Y:S01]  /*65c0*/  FFMA.FTZ R173, R210, R177.reuse, R176 ;  /* 0x000000b1d2ad7223 */ /* 0x081fe200000100b0 */
        /* <DEDUP_REMOVED lines=51> */
.L_x_4641:
[----:B------:R-:W-:Y:S05]  /*6900*/  BSYNC.RECONVERGENT B2 ;  /* 0x0000000000027941 */ /* 0x000fea0003800200 */
.L_x_4640:
[----:B------:R-:W-:Y:S04]  /*6910*/  BSSY.RECONVERGENT B2, `(.L_x_4642) ;  /* 0x0000036000027945 */ /* 0x000fe80003800200 */
[----:B------:R-:W-:Y:S05]  /*6920*/  @!P3 BRA `(.L_x_4643) ;  /* 0x0000000000d0b947 */ /* 0x000fea0003800000 */
[-CC-:B01----:R-:W-:Y:S01]  /*6930*/  FFMA.FTZ R172, R194, R177.reuse, R176.reuse ;  /* 0x000000b1c2ac7223 */ /* 0x183fe200000100b0 */
[----:B------:R-:W-:Y:S01]  /*6940*/  PRMT R173, R167, 0x7632, R173 ;  /* 0x00007632a7ad7816 */ /* 0x000fe200000000ad */
[-CC-:B------:R-:W-:Y:S01]  /*6950*/  FFMA.FTZ R175, R198, R177.reuse, R176.reuse ;  /* 0x000000b1c6af7223 */ /* 0x180fe200000100b0 */
[-C--:B------:R-:W-:Y:S01]  /*6960*/  FFMA.FTZ R243, R202, R177.reuse, R176 ;  /* 0x000000b1caf37223 */ /* 0x080fe200000100b0 */
[--C-:B------:R-:W-:Y:S01]  /*6970*/  FADD.FTZ R179, R193, -R172.reuse ;  /* 0x800000acc1b37221 */ /* 0x100fe20000010000 */
[----:B------:R-:W-:Y:S02]  /*6980*/  PRMT R172, R166, 0x7632, R172 ;  /* 0x00007632a6ac7816 */ /* 0x000fe400000000ac */
        /* <DEDUP_REMOVED lines=8> */
[----:B------:R-:W-:Y:S01]  /*6a10*/  FFMA.FTZ R172, R197, R177, R176 ;  /* 0x000000b1c5ac7223 */ /* 0x000fe200000100b0 */
[----:B------:R-:W-:Y:S01]  /*6a20*/  FADD.FTZ R243, R204, -R243 ;  /* 0x800000f3ccf37221 */ /* 0x000fe20000010000 */
[----:B------:R-:W-:Y:S01]  /*6a30*/  FMUL.FTZ R178, R179, R192 ;  /* 0x000000c0b3b27220 */ /* 0x000fe20000410000 */
[----:B------:R-:W-:Y:S01]  /*6a40*/  SHF.L.U32 R174, R174, 0x10, RZ ;  /* 0x00000010aeae7819 */ /* 0x000fe200000006ff */
[----:B------:R-:W-:Y:S01]  /*6a50*/  FADD.FTZ R175, R195, -R172 ;  /* 0x800000acc3af7221 */ /* 0x000fe20000010000 */
[----:B------:R-:W-:-:S03]  /*6a60*/  SHF.L.U32 R172, R167, 0x10, RZ ;  /* 0x00000010a7ac7819 */ /* 0x000fc600000006ff */
[----:B------:R-:W-:Y:S01]  /*6a70*/  FFMA.FTZ R245, R191, R245, R174 ;  /* 0x000000f5bff57223 */ /* 0x000fe200000100ae */
[----:B------:R-:W-:Y:S01]  /*6a80*/  FFMA.FTZ R174, R205, R177, R176 ;  /* 0x000000b1cdae7223 */ /* 0x000fe200000100b0 */
[--C-:B------:R-:W-:Y:S01]  /*6a90*/  FFMA.FTZ R175, R191, R175, R172.reuse ;  /* 0x000000afbfaf7223 */ /* 0x100fe200000100ac */
[----:B------:R-:W-:Y:S01]  /*6aa0*/  PRMT R172, R164, 0x7632, R172 ;  /* 0x00007632a4ac7816 */ /* 0x000fe200000000ac */
[-C--:B------:R-:W-:Y:S01]  /*6ab0*/  FMUL.FTZ R240, R245, R192.reuse ;  /* 0x000000c0f5f07220 */ /* 0x080fe20000410000 */
[----:B------:R-:W-:Y:S01]  /*6ac0*/  FADD.FTZ R249, R203, -R174 ;  /* 0x800000aecbf97221 */ /* 0x000fe20000010000 */
[-C--:B------:R-:W-:Y:S01]  /*6ad0*/  FMUL.FTZ R175, R175, R192.reuse ;  /* 0x000000c0afaf7220 */ /* 0x080fe20000410000 */
[----:B------:R-:W-:Y:S02]  /*6ae0*/  SHF.L.U32 R172, R172, 0x10, RZ ;  /* 0x00000010acac7819 */ /* 0x000fe400000006ff */
[----:B------:R-:W-:Y:S02]  /*6af0*/  SHF.L.U32 R174, R165, 0x10, RZ ;  /* 0x00000010a5ae7819 */ /* 0x000fe400000006ff */
[----:B------:R-:W-:Y:S01]  /*6b00*/  F2FP.BF16.F32.PACK_AB R175, R178, R175 ;  /* 0x000000afb2af723e */ /* 0x000fe200000010ff */
[----:B------:R-:W-:Y:S01]  /*6b10*/  FFMA.FTZ R243, R191, R243, R172 ;  /* 0x000000f3bff37223 */ /* 0x000fe200000100ac */
[----:B------:R-:W-:Y:S01]  /*6b20*/  FFMA.FTZ R172, R201, R177, R176 ;  /* 0x000000b1c9ac7223 */ /* 0x000fe200000100b0 */
[----:B------:R-:W0:Y:S01]  /*6b30*/  LDC.64 R178, c[0x0][0x468] ;  /* 0x00011a00ffb27b82 */ /* 0x000e220000000a00 */
[----:B------:R-:W-:Y:S01]  /*6b40*/  FFMA.FTZ R249, R191, R249, R174 ;  /* 0x000000f9bff97223 */ /* 0x000fe200000100ae */
[----:B------:R-:W-:Y:S01]  /*6b50*/  FMUL.FTZ R243, R243, R192 ;  /* 0x000000c0f3f37220 */ /* 0x000fe20000410000 */
[----:B------:R-:W-:Y:S01]  /*6b60*/  FADD.FTZ R251, R199, -R172 ;  /* 0x800000acc7fb7221 */ /* 0x000fe20000010000 */
[----:B------:R-:W-:-:S05]  /*6b70*/  SHF.L.U32 R172, R166, 0x10, RZ ;  /* 0x00000010a6ac7819 */ /* 0x000fca00000006ff */
        /* <DEDUP_REMOVED lines=15> */
.L_x_4643:
[----:B------:R-:W-:Y:S05]  /*6c70*/  BSYNC.RECONVERGENT B2 ;  /* 0x0000000000027941 */ /* 0x000fea0003800200 */
.L_x_4642:
[----:B------:R-:W-:Y:S04]  /*6c80*/  BSSY.RECONVERGENT B2, `(.L_x_4644) ;  /* 0x0000036000027945 */ /* 0x000fe80003800200 */
[----:B------:R-:W-:Y:S05]  /*6c90*/  @!P4 BRA `(.L_x_4645) ;  /* 0x0000000000d0c947 */ /* 0x000fea0003800000 */
[-CC-:B012---:R-:W-:Y:S01]  /*6ca0*/  FFMA.FTZ R172, R8, R177.reuse, R176.reuse ;  /* 0x000000b108ac7223 */ /* 0x187fe200000100b0 */
[----:B------:R-:W-:Y:S01]  /*6cb0*/  PRMT R173, R171, 0x7632, R173 ;  /* 0x00007632abad7816 */ /* 0x000fe200000000ad */
[-CC-:B------:R-:W-:Y:S01]  /*6cc0*/  FFMA.FTZ R178, R6, R177.reuse, R176.reuse ;  /* 0x000000b106b27223 */ /* 0x180fe200000100b0 */
        /* <DEDUP_REMOVED lines=8> */
[----:B------:R-:W-:Y:S01]  /*6d50*/  FADD.FTZ R245, R26, -R243 ;  /* 0x800000f31af57221 */ /* 0x000fe20000010000 */
[----:B------:R-:W-:Y:S01]  /*6d60*/  FFMA.FTZ R243, R184, R177, R176 ;  /* 0x000000b1b8f37223 */ /* 0x000fe200000100b0 */
[C---:B-----5:R-:W-:Y:S01]  /*6d70*/  FFMA.FTZ R179, R191.reuse, R179, R174 ;  /* 0x000000b3bfb37223 */ /* 0x060fe200000100ae */
[----:B------:R-:W-:Y:S01]  /*6d80*/  FFMA.FTZ R173, R191, R173, R172 ;  /* 0x000000adbfad7223 */ /* 0x000fe200000100ac */
[----:B------:R-:W-:Y:S01]  /*6d90*/  SHF.L.U32 R172, R171, 0x10, RZ ;  /* 0x00000010abac7819 */ /* 0x000fe200000006ff */
[----:B------:R-:W-:Y:S01]  /*6da0*/  FADD.FTZ R243, R182, -R243 ;  /* 0x800000f3b6f37221 */ /* 0x000fe20000010000 */
[----:B------:R-:W-:Y:S01]  /*6db0*/  FMUL.FTZ R178, R179, R192 ;  /* 0x000000c0b3b27220 */ /* 0x000fe20000410000 */
[----:B------:R-:W-:-:S02]  /*6dc0*/  PRMT R174, R169, 0x7632, R174 ;  /* 0x00007632a9ae7816 */ /* 0x000fc400000000ae */
[--C-:B------:R-:W-:Y:S01]  /*6dd0*/  FFMA.FTZ R175, R191, R175, R172.reuse ;  /* 0x000000afbfaf7223 */ /* 0x100fe200000100ac */
[----:B------:R-:W-:Y:S02]  /*6de0*/  PRMT R172, R168, 0x7632, R172 ;  /* 0x00007632a8ac7816 */ /* 0x000fe400000000ac */
[----:B------:R-:W-:Y:S01]  /*6df0*/  SHF.L.U32 R174, R174, 0x10, RZ ;  /* 0x00000010aeae7819 */ /* 0x000fe200000006ff */
[----:B------:R-:W-:Y:S01]  /*6e00*/  FMUL.FTZ R175, R175, R192 ;  /* 0x000000c0afaf7220 */ /* 0x000fe20000410000 */
[----:B------:R-:W-:-:S03]  /*6e10*/  SHF.L.U32 R172, R172, 0x10, RZ ;  /* 0x00000010acac7819 */ /* 0x000fc600000006ff */
[C---:B------:R-:W-:Y:S01]  /*6e20*/  FFMA.FTZ R245, R191.reuse, R245, R174 ;  /* 0x000000f5bff57223 */ /* 0x040fe200000100ae */
[----:B------:R-:W-:Y:S01]  /*6e30*/  F2FP.BF16.F32.PACK_AB R175, R178, R175 ;  /* 0x000000afb2af723e */ /* 0x000fe200000010ff */
[----:B------:R-:W-:Y:S01]  /*6e40*/  FFMA.FTZ R243, R191, R243, R172 ;  /* 0x000000f3bff37223 */ /* 0x000fe200000100ac */
[-CC-:B------:R-:W-:Y:S01]  /*6e50*/  FFMA.FTZ R172, R27, R177.reuse, R176.reuse ;  /* 0x000000b11bac7223 */ /* 0x180fe200000100b0 */
[----:B------:R-:W0:Y:S01]  /*6e60*/  LDC.64 R178, c[0x0][0x468] ;  /* 0x00011a00ffb27b82 */ /* 0x000e220000000a00 */
[----:B------:R-:W-:Y:S01]  /*6e70*/  FFMA.FTZ R174, R183, R177, R176 ;  /* 0x000000b1b7ae7223 */ /* 0x000fe200000100b0 */
[-C--:B------:R-:W-:Y:S01]  /*6e80*/  FMUL.FTZ R240, R245, R192.reuse ;  /* 0x000000c0f5f07220 */ /* 0x080fe20000410000 */
[----:B------:R-:W-:Y:S01]  /*6e90*/  FADD.FTZ R251, R3, -R172 ;  /* 0x800000ac03fb7221 */ /* 0x000fe20000010000 */
[----:B------:R-:W-:Y:S01]  /*6ea0*/  SHF.L.U32 R172, R170, 0x10, RZ ;  /* 0x00000010aaac7819 */ /* 0x000fe200000006ff */
[----:B------:R-:W-:Y:S01]  /*6eb0*/  FADD.FTZ R249, R181, -R174 ;  /* 0x800000aeb5f97221 */ /* 0x000fe20000010000 */
[----:B------:R-:W-:Y:S01]  /*6ec0*/  SHF.L.U32 R174, R169, 0x10, RZ ;  /* 0x00000010a9ae7819 */ /* 0x000fe200000006ff */
[----:B------:R-:W-:-:S02]  /*6ed0*/  FMUL.FTZ R243, R243, R192 ;  /* 0x000000c0f3f37220 */ /* 0x000fc40000410000 */
[----:B------:R-:W-:Y:S01]  /*6ee0*/  FFMA.FTZ R251, R191, R251, R172 ;  /* 0x000000fbbffb7223 */ /* 0x000fe200000100ac */
[----:B------:R-:W-:Y:S01]  /*6ef0*/  FFMA.FTZ R172, R187, R177, R176 ;  /* 0x000000b1bbac7223 */ /* 0x000fe200000100b0 */
[----:B------:R-:W-:Y:S02]  /*6f00*/  FFMA.FTZ R249, R191, R249, R174 ;  /* 0x000000f9bff97223 */ /* 0x000fe400000100ae */
        /* <DEDUP_REMOVED lines=13> */
.L_x_4645:
[----:B------:R-:W-:Y:S05]  /*6fe0*/  BSYNC.RECONVERGENT B2 ;  /* 0x0000000000027941 */ /* 0x000fea0003800200 */
.L_x_4644:
[----:B------:R-:W-:Y:S05]  /*6ff0*/  @!P5 BRA `(.L_x_4634) ;  /* 0x00000014009cd947 */ /* 0x000fea0003800000 */
[-C--:B0123--:R-:W-:Y:S01]  /*7000*/  FFMA.FTZ R174, R24, R177.reuse, R176 ;  /* 0x000000b118ae7223 */ /* 0x08ffe200000100b0 */
        /* <DEDUP_REMOVED lines=8> */
[-CC-:B------:R-:W-:Y:S01]  /*7090*/  FFMA.FTZ R178, R20, R177.reuse, R176.reuse ;  /* 0x000000b114b27223 */ /* 0x180fe200000100b0 */
        /* <DEDUP_REMOVED lines=42> */
.L_x_4637:
        /* <DEDUP_REMOVED lines=8> */
[----:B------:R-:W0:Y:S01]  /*73c0*/  LDC.64 R242, c[0x0][0x478] ;  /* 0x00011e00fff27b82 */ /* 0x000e220000000a00 */
[----:B------:R-:W-:Y:S02]  /*73d0*/  SHF.L.U32 R240, R158, 0x10, RZ ;  /* 0x000000109ef07819 */ /* 0x000fe400000006ff */
[----:B-----5:R-:W-:Y:S01]  /*73e0*/  FFMA.FTZ R149, R191, R148, R150 ;  /* 0x00000094bf957223 */ /* 0x020fe20000010096 */
[----:B------:R-:W-:Y:S01]  /*73f0*/  SHF.L.U32 R150, R151, 0x10, RZ ;  /* 0x0000001097967819 */ /* 0x000fe200000006ff */
[----:B------:R-:W-:Y:S01]  /*7400*/  FADD.FTZ R148, R232, -R173 ;  /* 0x800000ade8947221 */ /* 0x000fe20000010000 */
[-CC-:B------:R-:W-:Y:S01]  /*7410*/  FFMA.FTZ R151, R230, R177.reuse, R176.reuse ;  /* 0x000000b1e6977223 */ /* 0x180fe200000100b0 */
[----:B------:R-:W-:Y:S01]  /*7420*/  FFMA.FTZ R173, R226, R177, R176 ;  /* 0x000000b1e2ad7223 */ /* 0x000fe200000100b0 */
[----:B------:R-:W1:Y:S01]  /*7430*/  LDC.64 R178, c[0x0][0x468] ;  /* 0x00011a00ffb27b82 */ /* 0x000e620000000a00 */
[----:B------:R-:W-:Y:S01]  /*7440*/  FFMA.FTZ R175, R191, R148, R150 ;  /* 0x00000094bfaf7223 */ /* 0x000fe20000010096 */
[----:B------:R-:W-:Y:S01]  /*7450*/  PRMT R148, R158, 0x7632, R148 ;  /* 0x000076329e947816 */ /* 0x000fe20000000094 */
[--C-:B------:R-:W-:Y:S01]  /*7460*/  FADD.FTZ R150, R228, -R151.reuse ;  /* 0x80000097e4967221 */ /* 0x100fe20000010000 */
[----:B------:R-:W-:Y:S01]  /*7470*/  PRMT R151, R159, 0x7632, R151 ;  /* 0x000076329f977816 */ /* 0x000fe20000000097 */
[----:B------:R-:W-:Y:S01]  /*7480*/  FADD.FTZ R172, R224, -R173 ;  /* 0x800000ade0ac7221 */ /* 0x000fe20000010000 */
[----:B------:R-:W-:Y:S01]  /*7490*/  SHF.L.U32 R148, R148, 0x10, RZ ;  /* 0x0000001094947819 */ /* 0x000fe200000006ff */
[----:B------:R-:W-:Y:S01]  /*74a0*/  FMUL.FTZ R247, R149, R192 ;  /* 0x000000c095f77220 */ /* 0x000fe20000410000 */
[----:B------:R-:W-:-:S03]  /*74b0*/  SHF.L.U32 R151, R151, 0x10, RZ ;  /* 0x0000001097977819 */ /* 0x000fc600000006ff */
[----:B------:R-:W-:Y:S01]  /*74c0*/  FFMA.FTZ R173, R191, R150, R148 ;  /* 0x00000096bfad7223 */ /* 0x000fe20000010094 */
[-CC-:B------:R-:W-:Y:S01]  /*74d0*/  FFMA.FTZ R150, R237, R177.reuse, R176.reuse ;  /* 0x000000b1ed967223 */ /* 0x180fe200000100b0 */
[-C--:B------:R-:W-:Y:S01]  /*74e0*/  FFMA.FTZ R148, R241, R177.reuse, R176 ;  /* 0x000000b1f1947223 */ /* 0x080fe200000100b0 */
[----:B------:R-:W-:Y:S01]  /*74f0*/  FFMA.FTZ R245, R191, R172, R151 ;  /* 0x000000acbff57223 */ /* 0x000fe20000010097 */
[----:B------:R-:W-:Y:S01]  /*7500*/  SHF.L.U32 R151, R157, 0x10, RZ ;  /* 0x000000109d977819 */ /* 0x000fe200000006ff */
[----:B------:R-:W-:Y:S01]  /*7510*/  FADD.FTZ R244, R235, -R150 ;  /* 0x80000096ebf47221 */ /* 0x000fe20000010000 */
[----:B------:R-:W-:Y:S01]  /*7520*/  SHF.L.U32 R150, R156, 0x10, RZ ;  /* 0x000000109c967819 */ /* 0x000fe200000006ff */
[----:B------:R-:W-:Y:S01]  /*7530*/  FADD.FTZ R148, R239, -R148 ;  /* 0x80000094ef947221 */ /* 0x000fe20000010000 */
[-C--:B------:R-:W-:Y:S01]  /*7540*/  FFMA.FTZ R172, R229, R177.reuse, R176 ;  /* 0x000000b1e5ac7223 */ /* 0x080fe200000100b0 */
[----:B------:R-:W-:Y:S01]  /*7550*/  FFMA.FTZ R244, R191, R244, R151 ;  /* 0x000000f4bff47223 */ /* 0x000fe20000010097 */
[----:B------:R-:W-:Y:S01]  /*7560*/  SHF.L.U32 R151, R159, 0x10, RZ ;  /* 0x000000109f977819 */ /* 0x000fe200000006ff */
[----:B------:R-:W-:Y:S01]  /*7570*/  FFMA.FTZ R148, R191, R148, R150 ;  /* 0x00000094bf947223 */ /* 0x000fe20000010096 */
[----:B------:R-:W-:Y:S01]  /*7580*/  FFMA.FTZ R150, R233, R177, R176 ;  /* 0x000000b1e9967223 */ /* 0x000fe200000100b0 */
[----:B------:R-:W-:Y:S01]  /*7590*/  FADD.FTZ R172, R227, -R172 ;  /* 0x800000ace3ac7221 */ /* 0x000fe20000010000 */
[----:B0-----:R-:W-:-:S04]  /*75a0*/  IMAD.WIDE.U32 R242, R186, 0x10, R242 ;  /* 0x00000010baf27825 */ /* 0x001fc800078e00f2 */
[----:B------:R-:W-:Y:S01]  /*75b0*/  FADD.FTZ R150, R231, -R150 ;  /* 0x80000096e7967221 */ /* 0x000fe20000010000 */
[----:B------:R-:W-:Y:S01]  /*75c0*/  FFMA.FTZ R174, R191, R172, R151 ;  /* 0x000000acbfae7223 */ /* 0x000fe20000010097 */
[----:B------:R-:W-:Y:S01]  /*75d0*/  FMUL.FTZ R172, R148, R192 ;  /* 0x000000c094ac7220 */ /* 0x000fe20000410000 */
[----:B------:R-:W-:Y:S01]  /*75e0*/  F2FP.BF16.F32.PACK_AB R148, R149, R148 ;  /* 0x000000949594723e */ /* 0x000fe200000010ff */
[----:B------:R-:W-:Y:S01]  /*75f0*/  FFMA.FTZ R240, R191, R150, R240 ;  /* 0x00000096bff07223 */ /* 0x000fe200000100f0 */
[----:B------:R-:W-:Y:S01]  /*7600*/  F2FP.BF16.F32.PACK_AB R149, R175, R244 ;  /* 0x000000f4af95723e */ /* 0x000fe200000010ff */
[----:B------:R-:W-:Y:S01]  /*7610*/  FMUL.FTZ R244, R244, R192 ;  /* 0x000000c0f4f47220 */ /* 0x000fe20000410000 */
[----:B------:R-:W-:Y:S01]  /*7620*/  F2FP.BF16.F32.PACK_AB R151, R245, R174 ;  /* 0x000000aef597723e */ /* 0x000fe200000010ff */
[----:B------:R-:W-:Y:S01]  /*7630*/  FMUL.FTZ R175, R175, R192 ;  /* 0x000000c0afaf7220 */ /* 0x000fe20000410000 */
[----:B------:R-:W-:Y:S01]  /*7640*/  F2FP.BF16.F32.PACK_AB R150, R173, R240 ;  /* 0x000000f0ad96723e */ /* 0x000fe200000010ff */
[----:B------:R-:W-:Y:S01]  /*7650*/  FMUL.FTZ R240, R240, R192 ;  /* 0x000000c0f0f07220 */ /* 0x000fe20000410000 */
[----:B------:R-:W-:Y:S01]  /*7660*/  F2FP.BF16.F32.PACK_AB R172, R247, R172 ;  /* 0x000000acf7ac723e */ /* 0x000fe200000010ff */
[-C--:B------:R-:W-:Y:S01]  /*7670*/  FMUL.FTZ R247, R173, R192.reuse ;  /* 0x000000c0adf77220 */ /* 0x080fe20000410000 */
[-C--:B------:R-:W-:Y:S01]  /*7680*/  FMUL.FTZ R246, R174, R192.reuse ;  /* 0x000000c0aef67220 */ /* 0x080fe20000410000 */
[----:B------:R-:W-:Y:S01]  /*7690*/  FMUL.FTZ R245, R245, R192 ;  /* 0x000000c0f5f57220 */ /* 0x000fe20000410000 */
[----:B------:R-:W-:Y:S01]  /*76a0*/  F2FP.BF16.F32.PACK_AB R173, R175, R244 ;  /* 0x000000f4afad723e */ /* 0x000fe200000010ff */
[----:B-1----:R-:W-:Y:S01]  /*76b0*/  IMAD.WIDE.U32 R178, R186, 0x10, R178 ;  /* 0x00000010bab27825 */ /* 0x002fe200078e00b2 */
[----:B------:R-:W-:Y:S01]  /*76c0*/  F2FP.BF16.F32.PACK_AB R174, R247, R240 ;  /* 0x000000f0f7ae723e */ /* 0x000fe200000010ff */
[----:B------:R0:W-:Y:S01]  /*76d0*/  STG.E.128 desc[UR6][R242.64], R148 ;  /* 0x00000094f2007986 */ /* 0x0001e2000c101d06 */
[----:B------:R-:W-:-:S02]  /*76e0*/  F2FP.BF16.F32.PACK_AB R175, R245, R246 ;  /* 0x000000f6f5af723e */ /* 0x000fc400000010ff */
[----:B------:R-:W-:-:S03]  /*76f0*/  IADD3 R186, PT, PT, R186, 0x20, RZ ;  /* 0x00000020baba7810 */ /* 0x000fc60007ffe0ff */
[----:B------:R0:W-:Y:S04]  /*7700*/  STG.E.128 desc[UR6][R178.64], R172 ;  /* 0x000000acb2007986 */ /* 0x0001e8000c101d06 */
.L_x_4647:
[----:B------:R-:W-:Y:S05]  /*7710*/  BSYNC.RECONVERGENT B2 ;  /* 0x0000000000027941 */ /* 0x000fea0003800200 */
.L_x_4646:
[----:B------:R-:W-:Y:S04]  /*7720*/  BSSY.RECONVERGENT B2, `(.L_x_4648) ;  /* 0x000003d000027945 */ /* 0x000fe80003800200 */
[----:B------:R-:W-:Y:S05]  /*7730*/  @!P2 BRA `(.L_x_4649) ;  /* 0x0000000000eca947 */ /* 0x000fea0003800000 */
[----:B0-----:R-:W-:Y:S01]  /*7740*/  PRMT R148, R160, 0x7632, R148 ;  /* 0x00007632a0947816 */ /* 0x001fe20000000094 */
        /* <DEDUP_REMOVED lines=58> */
.L_x_4649:
[----:B------:R-:W-:Y:S05]  /*7af0*/  BSYNC.RECONVERGENT B2 ;  /* 0x0000000000027941 */ /* 0x000fea0003800200 */
.L_x_4648:
[----:B------:R-:W-:Y:S04]  /*7b00*/  BSSY.RECONVERGENT B2, `(.L_x_4650) ;  /* 0x000003d000027945 */ /* 0x000fe80003800200 */
[----:B------:R-:W-:Y:S05]  /*7b10*/  @!P3 BRA `(.L_x_4651) ;  /* 0x0000000000ecb947 */ /* 0x000fea0003800000 */
[----:B01----:R-:W-:Y:S01]  /*7b20*/  PRMT R148, R164, 0x7632, R148 ;  /* 0x00007632a4947816 */ /* 0x003fe20000000094 */
[-CC-:B------:R-:W-:Y:S01]  /*7b30*/  FFMA.FTZ R149, R206, R177.reuse, R176.reuse ;  /* 0x000000b1ce957223 */ /* 0x180fe200000100b0 */
[----:B------:R-:W-:Y:S01]  /*7b40*/  PRMT R151, R165, 0x7632, R151 ;  /* 0x00007632a5977816 */ /* 0x000fe20000000097 */
[-CC-:B------:R-:W-:Y:S01]  /*7b50*/  FFMA.FTZ R173, R202, R177.reuse, R176.reuse ;  /* 0x000000b1caad7223 */ /* 0x180fe200000100b0 */
[----:B------:R-:W-:Y:S01]  /*7b60*/  SHF.L.U32 R150, R148, 0x10, RZ ;  /* 0x0000001094967819 */ /* 0x000fe200000006ff */
[----:B------:R-:W-:Y:S01]  /*7b70*/  FADD.FTZ R148, R204, -R149 ;  /* 0x80000095cc947221 */ /* 0x000fe20000010000 */
[-C--:B------:R-:W-:Y:S01]  /*7b80*/  FFMA.FTZ R172, R194, R177.reuse, R176 ;  /* 0x000000b1c2ac7223 */ /* 0x080fe200000100b0 */
[----:B------:R-:W0:Y:S01]  /*7b90*/  LDC.64 R242, c[0x0][0x478] ;  /* 0x00011e00fff27b82 */ /* 0x000e220000000a00 */
[----:B------:R-:W-:Y:S01]  /*7ba0*/  SHF.L.U32 R240, R166, 0x10, RZ ;  /* 0x00000010a6f07819 */ /* 0x000fe200000006ff */
[----:B-----5:R-:W-:Y:S01]  /*7bb0*/  FFMA.FTZ R149, R191, R148, R150 ;  /* 0x00000094bf957223 */ /* 0x020fe20000010096 */
[----:B------:R-:W-:Y:S01]  /*7bc0*/  SHF.L.U32 R150, R151, 0x10, RZ ;  /* 0x0000001097967819 */ /* 0x000fe200000006ff */
[----:B------:R-:W-:Y:S01]  /*7bd0*/  FADD.FTZ R148, R200, -R173 ;  /* 0x800000adc8947221 */ /* 0x000fe20000010000 */
[----:B------:R-:W-:Y:S01]  /*7be0*/  FFMA.FTZ R151, R198, R177, R176 ;  /* 0x000000b1c6977223 */ /* 0x000fe200000100b0 */
[----:B------:R-:W-:Y:S01]  /*7bf0*/  FADD.FTZ R172, R193, -R172 ;  /* 0x800000acc1ac7221 */ /* 0x000fe20000010000 */
[----:B------:R-:W-:Y:S01]  /*7c00*/  FMUL.FTZ R247, R149, R192 ;  /* 0x000000c095f77220 */ /* 0x000fe20000410000 */
[----:B------:R-:W-:Y:S01]  /*7c10*/  FFMA.FTZ R175, R191, R148, R150 ;  /* 0x00000094bfaf7223 */ /* 0x000fe20000010096 */
[----:B------:R-:W-:Y:S01]  /*7c20*/  PRMT R148, R166, 0x7632, R148 ;  /* 0x00007632a6947816 */ /* 0x000fe20000000094 */
[--C-:B------:R-:W-:Y:S01]  /*7c30*/  FADD.FTZ R150, R196, -R151.reuse ;  /* 0x80000097c4967221 */ /* 0x100fe20000010000 */
[----:B------:R-:W-:Y:S01]  /*7c40*/  PRMT R151, R167, 0x7632, R151 ;  /* 0x00007632a7977816 */ /* 0x000fe20000000097 */
[----:B------:R-:W1:Y:S01]  /*7c50*/  LDC.64 R178, c[0x0][0x468] ;  /* 0x00011a00ffb27b82 */ /* 0x000e620000000a00 */
[----:B------:R-:W-:-:S02]  /*7c60*/  SHF.L.U32 R148, R148, 0x10, RZ ;  /* 0x0000001094947819 */ /* 0x000fc400000006ff */
        /* <DEDUP_REMOVED lines=38> */
.L_x_4651:
[----:B------:R-:W-:Y:S05]  /*7ed0*/  BSYNC.RECONVERGENT B2 ;  /* 0x0000000000027941 */ /* 0x000fea0003800200 */
.L_x_4650:
[----:B------:R-:W-:Y:S04]  /*7ee0*/  BSSY.RECONVERGENT B2, `(.L_x_4652) ;  /* 0x000003d000027945 */ /* 0x000fe80003800200 */
[----:B------:R-:W-:Y:S05]  /*7ef0*/  @!P4 BRA `(.L_x_4653) ;  /* 0x0000000000ecc947 */ /* 0x000fea0003800000 */
[----:B012---:R-:W-:Y:S01]  /*7f00*/  PRMT R148, R168, 0x7632, R148 ;  /* 0x00007632a8947816 */ /* 0x007fe20000000094 */
[-CC-:B------:R-:W-:Y:S01]  /*7f10*/  FFMA.FTZ R149, R184, R177.reuse, R176.reuse ;  /* 0x000000b1b8957223 */ /* 0x180fe200000100b0 */
[----:B------:R-:W-:Y:S01]  /*7f20*/  PRMT R151, R169, 0x7632, R151 ;  /* 0x00007632a9977816 */ /* 0x000fe20000000097 */
[-CC-:B------:R-:W-:Y:S01]  /*7f30*/  FFMA.FTZ R173, R180, R177.reuse, R176.reuse ;  /* 0x000000b1b4ad7223 */ /* 0x180fe200000100b0 */
[----:B------:R-:W-:Y:S01]  /*7f40*/  SHF.L.U32 R150, R148, 0x10, RZ ;  /* 0x0000001094967819 */ /* 0x000fe200000006ff */
[----:B------:R-:W-:Y:S01]  /*7f50*/  FADD.FTZ R148, R182, -R149 ;  /* 0x80000095b6947221 */ /* 0x000fe20000010000 */
[-CC-:B------:R-:W-:Y:S01]  /*7f60*/  FFMA.FTZ R172, R6, R177.reuse, R176.reuse ;  /* 0x000000b106ac7223 */ /* 0x180fe200000100b0 */
[----:B------:R-:W-:Y:S01]  /*7f70*/  FFMA.FTZ R174, R8, R177, R176 ;  /* 0x000000b108ae7223 */ /* 0x000fe200000100b0 */
[----:B------:R-:W0:Y:S01]  /*7f80*/  LDC.64 R242, c[0x0][0x478] ;  /* 0x00011e00fff27b82 */ /* 0x000e220000000a00 */
[----:B-----5:R-:W-:Y:S01]  /*7f90*/  FFMA.FTZ R149, R191, R148, R150 ;  /* 0x00000094bf957223 */ /* 0x020fe20000010096 */
[----:B------:R-:W-:Y:S01]  /*7fa0*/  SHF.L.U32 R150, R151, 0x10, RZ ;  /* 0x0000001097967819 */ /* 0x000fe200000006ff */
[----:B------:R-:W-:Y:S01]  /*7fb0*/  FADD.FTZ R148, R26, -R173 ;  /* 0x800000ad1a947221 */ /* 0x000fe20000010000 */
[----:B------:R-:W-:Y:S01]  /*7fc0*/  FADD.FTZ R172, R7, -R172 ;  /* 0x800000ac07ac7221 */ /* 0x000fe20000010000 */
[----:B------:R-:W-:Y:S01]  /*7fd0*/  SHF.L.U32 R151, R169, 0x10, RZ ;  /* 0x00000010a9977819 */ /* 0x000fe200000006ff */
[----:B------:R-:W-:Y:S01]  /*7fe0*/  FADD.FTZ R174, R9, -R174 ;  /* 0x800000ae09ae7221 */ /* 0x000fe20000010000 */
[----:B------:R-:W-:Y:S01]  /*7ff0*/  FFMA.FTZ R175, R191, R148, R150 ;  /* 0x00000094bfaf7223 */ /* 0x000fe20000010096 */
[----:B------:R-:W-:Y:S01]  /*8000*/  PRMT R148, R170, 0x7632, R148 ;  /* 0x00007632aa947816 */ /* 0x000fe20000000094 */
[----:B------:R-:W1:Y:S01]  /*8010*/  LDC.64 R178, c[0x0][0x468] ;  /* 0x00011a00ffb27b82 */ /* 0x000e620000000a00 */
[----:B------:R-:W-:Y:S01]  /*8020*/  PRMT R150, R171, 0x7632, R150 ;  /* 0x00007632ab967816 */ /* 0x000fe20000000096 */
[----:B------:R-:W-:Y:S01]  /*8030*/  FMUL.FTZ R247, R149, R192 ;  /* 0x000000c095f77220 */ /* 0x000fe20000410000 */
[----:B------:R-:W-:-:S02]  /*8040*/  SHF.L.U32 R148, R148, 0x10, RZ ;  /* 0x0000001094947819 */ /* 0x000fc400000006ff */
[----:B------:R-:W-:Y:S01]  /*8050*/  SHF.L.U32 R245, R150, 0x10, RZ ;  /* 0x0000001096f57819 */ /* 0x000fe200000006ff */
[-C--:B------:R-:W-:Y:S01]  /*8060*/  FFMA.FTZ R150, R183, R177.reuse, R176 ;  /* 0x000000b1b7967223 */ /* 0x080fe200000100b0 */
[----:B------:R-:W-:Y:S01]  /*8070*/  SHF.L.U32 R240, R170, 0x10, RZ ;  /* 0x00000010aaf07819 */ /* 0x000fe200000006ff */
[----:B------:R-:W-:Y:S01]  /*8080*/  FFMA.FTZ R173, R191, R172, R148 ;  /* 0x000000acbfad7223 */ /* 0x000fe20000010094 */
[-C--:B------:R-:W-:Y:S01]  /*8090*/  FFMA.FTZ R148, R187, R177.reuse, R176 ;  /* 0x000000b1bb947223 */ /* 0x080fe200000100b0 */
[----:B------:R-:W-:Y:S01]  /*80a0*/  FADD.FTZ R244, R181, -R150 ;  /* 0x80000096b5f47221 */ /* 0x000fe20000010000 */
[----:B------:R-:W-:Y:S01]  /*80b0*/  SHF.L.U32 R150, R168, 0x10, RZ ;  /* 0x00000010a8967819 */ /* 0x000fe200000006ff */
[----:B------:R-:W-:Y:S01]  /*80c0*/  FFMA.FTZ R245, R191, R174, R245 ;  /* 0x000000aebff57223 */ /* 0x000fe200000100f5 */
[----:B------:R-:W-:Y:S01]  /*80d0*/  FADD.FTZ R148, R185, -R148 ;  /* 0x80000094b9947221 */ /* 0x000fe20000010000 */
[----:B------:R-:W-:Y:S01]  /*80e0*/  FFMA.FTZ R244, R191, R244, R151 ;  /* 0x000000f4bff47223 */ /* 0x000fe20000010097 */
[----:B------:R-:W-:Y:S01]  /*80f0*/  FFMA.FTZ R151, R5, R177, R176 ;  /* 0x000000b105977223 */ /* 0x000fe200000100b0 */
[----:B0-----:R-:W-:-:S04]  /*8100*/  IMAD.WIDE.U32 R242, R186, 0x10, R242 ;  /* 0x00000010baf27825 */ /* 0x001fc800078e00f2 */
[----:B------:R-:W-:Y:S01]  /*8110*/  FFMA.FTZ R148, R191, R148, R150 ;  /* 0x00000094bf947223 */ /* 0x000fe20000010096 */
[----:B------:R-:W-:Y:S01]  /*8120*/  FFMA.FTZ R150, R27, R177, R176 ;  /* 0x000000b11b967223 */ /* 0x000fe200000100b0 */
[----:B------:R-:W-:Y:S01]  /*8130*/  FADD.FTZ R174, R4, -R151 ;  /* 0x8000009704ae7221 */ /* 0x000fe20000010000 */
[----:B------:R-:W-:Y:S01]  /*8140*/  SHF.L.U32 R151, R171, 0x10, RZ ;  /* 0x00000010ab977819 */ /* 0x000fe200000006ff */
[----:B------:R-:W-:Y:S01]  /*8150*/  FMUL.FTZ R172, R148, R192 ;  /* 0x000000c094ac7220 */ /* 0x000fe20000410000 */
[----:B------:R-:W-:Y:S01]  /*8160*/  FADD.FTZ R150, R3, -R150 ;  /* 0x8000009603967221 */ /* 0x000fe20000010000 */
[----:B------:R-:W-:Y:S01]  /*8170*/  F2FP.BF16.F32.PACK_AB R148, R149, R148 ;  /* 0x000000949594723e */ /* 0x000fe200000010ff */
[----:B-1----:R-:W-:-:S04]  /*8180*/  IMAD.WIDE.U32 R178, R186, 0x10, R178 ;  /* 0x00000010bab27825 */ /* 0x002fc800078e00b2 */
[C---:B------:R-:W-:Y:S01]  /*8190*/  FFMA.FTZ R174, R191.reuse, R174, R151 ;  /* 0x000000aebfae7223 */ /* 0x040fe20000010097 */
        /* <DEDUP_REMOVED lines=12> */
[----:B------:R3:W-:Y:S01]  /*8260*/  STG.E.128 desc[UR6][R242.64], R148 ;  /* 0x00000094f2007986 */ /* 0x0007e2000c101d06 */
[----:B------:R-:W-:-:S02]  /*8270*/  F2FP.BF16.F32.PACK_AB R174, R247, R240 ;  /* 0x000000f0f7ae723e */ /* 0x000fc400000010ff */
[----:B------:R-:W-:Y:S02]  /*8280*/  F2FP.BF16.F32.PACK_AB R175, R245, R246 ;  /* 0x000000f6f5af723e */ /* 0x000fe400000010ff */
[----:B------:R-:W-:-:S03]  /*8290*/  IADD3 R186, PT, PT, R186, 0x20, RZ ;  /* 0x00000020baba7810 */ /* 0x000fc60007ffe0ff */
[----:B------:R3:W-:Y:S04]  /*82a0*/  STG.E.128 desc[UR6][R178.64], R172 ;  /* 0x000000acb2007986 */ /* 0x0007e8000c101d06 */
.L_x_4653:
[----:B------:R-:W-:Y:S05]  /*82b0*/  BSYNC.RECONVERGENT B2 ;  /* 0x0000000000027941 */ /* 0x000fea0003800200 */
.L_x_4652:
[----:B------:R-:W-:Y:S05]  /*82c0*/  @!P5 BRA `(.L_x_4634) ;  /* 0x0000000000e8d947 */ /* 0x000fea0003800000 */
[----:B0123--:R-:W-:Y:S01]  /*82d0*/  PRMT R148, R155, 0x7632, R148 ;  /* 0x000076329b947816 */ /* 0x00ffe20000000094 */
        /* <DEDUP_REMOVED lines=12> */
[-CC-:B------:R-:W-:Y:S01]  /*83a0*/  FFMA.FTZ R179, R13, R177.reuse, R176.reuse ;  /* 0x000000b10db37223 */ /* 0x180fe200000100b0 */
        /* <DEDUP_REMOVED lines=44> */
.L_x_4634:
[----:B------:R-:W-:Y:S05]  /*8670*/  BSYNC.RECONVERGENT B1 ;  /* 0x0000000000017941 */ /* 0x000fea0003800200 */
.L_x_4616:
[----:B01234-:R-:W0:Y:S02]  /*8680*/  LDC.64 R172, c[0x0][0x380] ;  /* 0x0000e000ffac7b82 */ /* 0x01fe240000000a00 */
[----:B0-----:R-:W-:-:S04]  /*8690*/  LEA R189, R172, R189, 0x2 ;  /* 0x000000bdacbd7211 */ /* 0x001fc800078e10ff */
[----:B------:R-:W-:-:S13]  /*86a0*/  ISETP.GE.AND P1, PT, R189, R173, PT ;  /* 0x000000adbd00720c */ /* 0x000fda0003f26270 */
[----:B------:R-:W-:Y:S05]  /*86b0*/  @!P1 BRA `(.L_x_4654) ;  /* 0xffffff8000709947 */ /* 0x000fea000383ffff */
.L_x_4595:
[----:B------:R-:W-:Y:S05]  /*86c0*/  BSYNC B0 ;  /* 0x0000000000007941 */ /* 0x000fea0003800000 */
.L_x_4594:
        /* <DEDUP_REMOVED lines=33> */
[----:B------:R-:W-:Y:S01]  /*88e0*/  STS.128 [R190+0x1000], R140 ;  /* 0x0010008cbe007388 */ /* 0x000fe20000000c00 */
[----:B------:R-:W-:-:S02]  /*88f0*/  @P0 MOV R2, R51 ;  /* 0x0000003300020202 */ /* 0x000fc40000000f00 */
[----:B------:R-:W-:Y:S01]  /*8900*/  @P0 IADD3 R51, P2, PT, R51, 0x200, RZ ;  /* 0x0000020033330810 */ /* 0x000fe20007f5e0ff */
        /* <DEDUP_REMOVED lines=74> */
[-C--:B------:R-:W-:Y:S02]  /*8db0*/  @P0 MOV R3, R66.reuse ;  /* 0x0000004200030202 */ /* 0x080fe40000000f00 */
[----:B------:R-:W-:Y:S01]  /*8dc0*/  @P0 IADD3.X R66, PT, PT, RZ, R66, RZ, P2, !PT ;  /* 0x00000042ff420210 */ /* 0x000fe200017fe4ff */
[----:B------:R-:W-:Y:S01]  /*8dd0*/  FADD.FTZ R31, R4, R31 ;  /* 0x0000001f041f7221 */ /* 0x000fe20000010000 */
[----:B------:R-:W-:Y:S01]  /*8de0*/  FADD.FTZ R23, R5, R40 ;  /* 0x0000002805177221 */ /* 0x000fe20000010000 */
        /* <DEDUP_REMOVED lines=198> */
.L_x_4615:
        /* <DEDUP_REMOVED lines=8> */
.L_x_4656:
[----:B------:R-:W-:Y:S05]  /*9ad0*/  BSYNC B1 ;  /* 0x0000000000017941 */ /* 0x000fea0003800000 */
.L_x_4655:
        /* <DEDUP_REMOVED lines=8> */
.L_x_4657:
[----:B------:R-:W-:Y:S01]  /*9b60*/  FADD.FTZ R173, R173, R246 ;  /* 0x000000f6adad7221 */ /* 0x000fe20000010000 */
[----:B------:R-:W-:-:S04]  /*9b70*/  HFMA2 R247, -RZ, RZ, 0, 1.1920928955078125e-07 ;  /* 0x00000002fff77431 */ /* 0x000fc800000001ff */
[----:B------:R-:W-:Y:S02]  /*9b80*/  MOV R245, R173 ;  /* 0x000000ad00f57202 */ /* 0x000fe40000000f00 */
[----:B------:R-:W-:-:S07]  /*9b90*/  MOV R175, R243 ;  /* 0x000000f300af7202 */ /* 0x000fce0000000f00 */
[----:B------:R-:W-:Y:S05]  /*9ba0*/  WARPSYNC.COLLECTIVE R240, `(.L_x_4658) ;  /* 0x00000000f0087348 */ /* 0x000fea0003c00000 */
[----:B------:R0:W1:Y:S02]  /*9bb0*/  SHFL.BFLY P6, R243, R245, R247, R248 ;  /* 0x0c0000f7f5f37389 */ /* 0x00006400000c00f8 */
[----:B01----:R-:W-:Y:S05]  /*9bc0*/  ENDCOLLECTIVE ;  /* 0x000000000000791b */ /* 0x003fea0003800000 */
.L_x_4658:
[----:B------:R-:W-:-:S05]  /*9bd0*/  FADD.FTZ R175, R175, R244 ;  /* 0x000000f4afaf7221 */ /* 0x000fca0000010000 */
[----:B------:R-:W-:Y:S02]  /*9be0*/  MOV R245, R175 ;  /* 0x000000af00f57202 */ /* 0x000fe40000000f00 */
[----:B------:R-:W-:-:S07]  /*9bf0*/  MOV R172, R243 ;  /* 0x000000f300ac7202 */ /* 0x000fce0000000f00 */
[----:B------:R-:W-:Y:S05]  /*9c00*/  WARPSYNC.COLLECTIVE R240, `(.L_x_4659) ;  /* 0x00000000f0087348 */ /* 0x000fea0003c00000 */
[----:B------:R0:W1:Y:S02]  /*9c10*/  SHFL.BFLY P6, R243, R245, R247, R248 ;  /* 0x0c0000f7f5f37389 */ /* 0x00006400000c00f8 */
[----:B01----:R-:W-:Y:S05]  /*9c20*/  ENDCOLLECTIVE ;  /* 0x000000000000791b */ /* 0x003fea0003800000 */
.L_x_4659:
[----:B------:R-:W-:Y:S01]  /*9c30*/  FADD.FTZ R172, R173, R172 ;  /* 0x000000acadac7221 */ /* 0x000fe20000010000 */
[----:B------:R-:W-:-:S04]  /*9c40*/  HFMA2 R247, -RZ, RZ, 0, 2.384185791015625e-07 ;  /* 0x00000004fff77431 */ /* 0x000fc800000001ff */
[----:B------:R-:W-:Y:S02]  /*9c50*/  MOV R245, R172 ;  /* 0x000000ac00f57202 */ /* 0x000fe40000000f00 */
[----:B------:R-:W-:-:S07]  /*9c60*/  MOV R174, R243 ;  /* 0x000000f300ae7202 */ /* 0x000fce0000000f00 */
[----:B------:R-:W-:Y:S05]  /*9c70*/  WARPSYNC.COLLECTIVE R240, `(.L_x_4660) ;  /* 0x00000000f0087348 */ /* 0x000fea0003c00000 */
[----:B------:R0:W1:Y:S02]  /*9c80*/  SHFL.BFLY P6, R243, R245, R247, R248 ;  /* 0x0c0000f7f5f37389 */ /* 0x00006400000c00f8 */
[----:B01----:R-:W-:Y:S05]  /*9c90*/  ENDCOLLECTIVE ;  /* 0x000000000000791b */ /* 0x003fea0003800000 */
.L_x_4660:
[----:B------:R-:W-:-:S05]  /*9ca0*/  FADD.FTZ R174, R175, R174 ;  /* 0x000000aeafae7221 */ /* 0x000fca0000010000 */
[----:B------:R-:W-:Y:S02]  /*9cb0*/  MOV R245, R174 ;  /* 0x000000ae00f57202 */ /* 0x000fe40000000f00 */
[----:B------:R-:W-:-:S07]  /*9cc0*/  MOV R177, R243 ;  /* 0x000000f300b17202 */ /* 0x000fce0000000f00 */
[----:B------:R-:W-:Y:S05]  /*9cd0*/  WARPSYNC.COLLECTIVE R240, `(.L_x_4661) ;  /* 0x00000000f0087348 */ /* 0x000fea0003c00000 */
[----:B------:R0:W1:Y:S02]  /*9ce0*/  SHFL.BFLY P6, R243, R245, R247, R248 ;  /* 0x0c0000f7f5f37389 */ /* 0x00006400000c00f8 */
[----:B01----:R-:W-:Y:S05]  /*9cf0*/  ENDCOLLECTIVE ;  /* 0x000000000000791b */ /* 0x003fea0003800000 */
.L_x_4661:
[----:B------:R-:W-:Y:S01]  /*9d00*/  FADD.FTZ R177, R172, R177 ;  /* 0x000000b1acb17221 */ /* 0x000fe20000010000 */
[----:B------:R-:W-:-:S04]  /*9d10*/  HFMA2 R247, -RZ, RZ, 0, 4.76837158203125e-07 ;  /* 0x00000008fff77431 */ /* 0x000fc800000001ff */
[----:B------:R-:W-:Y:S02]  /*9d20*/  MOV R245, R177 ;  /* 0x000000b100f57202 */ /* 0x000fe40000000f00 */
[----:B------:R-:W-:-:S07]  /*9d30*/  MOV R179, R243 ;  /* 0x000000f300b37202 */ /* 0x000fce0000000f00 */
[----:B------:R-:W-:Y:S05]  /*9d40*/  WARPSYNC.COLLECTIVE R240, `(.L_x_4662) ;  /* 0x00000000f0087348 */ /* 0x000fea0003c00000 */
[----:B------:R0:W1:Y:S02]  /*9d50*/  SHFL.BFLY P6, R243, R245, R247, R248 ;  /* 0x0c0000f7f5f37389 */ /* 0x00006400000c00f8 */
[----:B01----:R-:W-:Y:S05]  /*9d60*/  ENDCOLLECTIVE ;  /* 0x000000000000791b */ /* 0x003fea0003800000 */
.L_x_4662:
[----:B------:R-:W-:-:S05]  /*9d70*/  FADD.FTZ R179, R174, R179 ;  /* 0x000000b3aeb37221 */ /* 0x000fca0000010000 */
[----:B------:R-:W-:Y:S02]  /*9d80*/  MOV R245, R179 ;  /* 0x000000b300f57202 */ /* 0x000fe40000000f00 */
[----:B------:R-:W-:-:S07]  /*9d90*/  MOV R176, R243 ;  /* 0x000000f300b07202 */ /* 0x000fce0000000f00 */
[----:B------:R-:W-:Y:S05]  /*9da0*/  WARPSYNC.COLLECTIVE R240, `(.L_x_4663) ;  /* 0x00000000f0087348 */ /* 0x000fea0003c00000 */
[----:B------:R0:W1:Y:S02]  /*9db0*/  SHFL.BFLY P6, R243, R245, R247, R248 ;  /* 0x0c0000f7f5f37389 */ /* 0x00006400000c00f8 */
[----:B01----:R-:W-:Y:S05]  /*9dc0*/  ENDCOLLECTIVE ;  /* 0x000000000000791b */ /* 0x003fea0003800000 */
.L_x_4663:
[----:B------:R-:W-:Y:S01]  /*9dd0*/  FADD.FTZ R176, R177, R176 ;  /* 0x000000b0b1b07221 */ /* 0x000fe20000010000 */
[----:B------:R-:W-:-:S04]  /*9de0*/  HFMA2 R247, -RZ, RZ, 0, 9.5367431640625e-07 ;  /* 0x00000010fff77431 */ /* 0x000fc800000001ff */
[----:B------:R-:W-:Y:S02]  /*9df0*/  MOV R245, R176 ;  /* 0x000000b000f57202 */ /* 0x000fe40000000f00 */
[----:B------:R-:W-:-:S07]  /*9e00*/  MOV R178, R243 ;  /* 0x000000f300b27202 */ /* 0x000fce0000000f00 */
[----:B------:R-:W-:Y:S05]  /*9e10*/  WARPSYNC.COLLECTIVE R240, `(.L_x_4664) ;  /* 0x00000000f0087348 */ /* 0x000fea0003c00000 */
[----:B------:R0:W1:Y:S02]  /*9e20*/  SHFL.BFLY P6, R243, R245, R247, R248 ;  /* 0x0c0000f7f5f37389 */ /* 0x00006400000c00f8 */
[----:B01----:R-:W-:Y:S05]  /*9e30*/  ENDCOLLECTIVE ;  /* 0x000000000000791b */ /* 0x003fea0003800000 */
.L_x_4664:
[----:B------:R-:W-:-:S05]  /*9e40*/  FADD.FTZ R178, R179, R178 ;  /* 0x000000b2b3b27221 */ /* 0x000fca0000010000 */
[----:B------:R-:W-:Y:S02]  /*9e50*/  MOV R245, R178 ;  /* 0x000000b200f57202 */ /* 0x000fe40000000f00 */
[----:B------:R-:W-:-:S07]  /*9e60*/  MOV R173, R243 ;  /* 0x000000f300ad7202 */ /* 0x000fce0000000f00 */
[----:B------:R-:W-:Y:S05]  /*9e70*/  WARPSYNC.COLLECTIVE R240, `(.L_x_4665) ;  /* 0x00000000f0087348 */ /* 0x000fea0003c00000 */
[----:B------:R0:W1:Y:S02]  /*9e80*/  SHFL.BFLY P6, R243, R245, R247, R248 ;  /* 0x0c0000f7f5f37389 */ /* 0x00006400000c00f8 */
[----:B01----:R-:W-:Y:S05]  /*9e90*/  ENDCOLLECTIVE ;  /* 0x000000000000791b */ /* 0x003fea0003800000 */
.L_x_4665:
[----:B------:R-:W-:Y:S01]  /*9ea0*/  MOV R175, R243 ;  /* 0x000000f300af7202 */ /* 0x000fe20000000f00 */
[----:B------:R-:W-:Y:S06]  /*9eb0*/  BRA `(.L_x_4666) ;  /* 0xffffffa400a07947 */ /* 0x000fec000383ffff */
.L_x_4667:
        /* <DEDUP_REMOVED lines=12> */
.L_x_25392:


//--------------------- .text._ZN10layer_norm13ln_bwd_kernelINS_13Kernel_traitsIf13__nv_bfloat16S2_S2_fjLj1280ELj1ELj4ELj1ELj16ENS_18Kernel_traits_baseILj1280EfS2_S2_S2_fjLj128EEEEELb0ELb0ELb0ELb1EEEvNS_9BwdParamsE --------------------------
	.section	.text._ZN10layer_norm13ln_bwd_kernelINS_13Kernel_traitsIf13__nv_bfloat16S2_S2_fjLj1280ELj1ELj4ELj1ELj16ENS_18Kernel_traits_baseILj1280EfS2_S2_S2_fjLj128EEEEELb0ELb0ELb0ELb1EEEvNS_9BwdParamsE,"ax",@progbits
	.align	128
        .global         _ZN10layer_norm13ln_bwd_kernelINS_13Kernel_traitsIf13__nv_bfloat16S2_S2_fjLj1280ELj1ELj4ELj1ELj16ENS_18Kernel_traits_baseILj1280EfS2_S2_S2_fjLj128EEEEELb0ELb0ELb0ELb1EEEvNS_9BwdParamsE
        .type           _ZN10layer_norm13ln_bwd_kernelINS_13Kernel_traitsIf13__nv_bfloat16S2_S2_fjLj1280ELj1ELj4ELj1ELj16ENS_18Kernel_traits_baseILj1280EfS2_S2_S2_fjLj128EEEEELb0ELb0ELb0ELb1EEEvNS_9BwdParamsE,@function
        .size           _ZN10layer_norm13ln_bwd_kernelINS_13Kernel_traitsIf13__nv_bfloat16S2_S2_fjLj1280ELj1ELj4ELj1ELj16ENS_18Kernel_traits_baseILj1280EfS2_S2_S2_fjLj128EEEEELb0ELb0ELb0ELb1EEEvNS_9BwdParamsE,(.L_x_25393 - _ZN10layer_norm13ln_bwd_kernelINS_13Kernel_traitsIf13__nv_bfloat16S2_S2_fjLj1280ELj1ELj4ELj1ELj16ENS_18Kernel_traits_baseILj1280EfS2_S2_S2_fjLj128EEEEELb0ELb0ELb0ELb1EEEvNS_9BwdParamsE)
        .other          _ZN10layer_norm13ln_bwd_kernelINS_13Kernel_traitsIf13__nv_bfloat16S2_S2_fjLj1280ELj1ELj4ELj1ELj16ENS_18Kernel_traits_baseILj1280EfS2_S2_S2_fjLj128EEEEELb0ELb0ELb0ELb1EEEvNS_9BwdParamsE,@"STO_CUDA_ENTRY STV_DEFAULT"
_ZN10layer_norm13ln_bwd_kernelINS_13Kernel_traitsIf13__nv_bfloat16S2_S2_fjLj1280ELj1ELj4ELj1ELj16ENS_18Kernel_traits_baseILj1280EfS2_S2_S2_fjLj128EEEEELb0ELb0ELb0ELb1EEEvNS_9BwdParamsE:
.text._ZN10layer_norm13ln_bwd_kernelINS_13Kernel_traitsIf13__nv_bfloat16S2_S2_fjLj1280ELj1ELj4ELj1ELj16ENS_18Kernel_traits_baseILj1280EfS2_S2_S2_fjLj128EEEEELb0ELb0ELb0ELb1EEEvNS_9BwdParamsE:
        /* <DEDUP_REMOVED lines=146> */
.L_x_4678:
[----:B------:R-:W1:Y:S08]  /*0920*/  @P0 LDC.64 R6, c[0x0][0x3e0] ;  /* 0x0000f800ff060b82 */ /* 0x000e700000000a00 */
[----:B0-----:R-:W0:Y:S08]  /*0930*/  LDC.64 R2, c[0x0][0x3c0] ;  /* 0x0000f000ff027b82 */ /* 0x001e300000000a00 */
[----:B------:R-:W2:Y:S01]  /*0940*/  LDC.64 R4, c[0x0][0x3c8] ;  /* 0x0000f200ff047b82 */ /* 0x000ea20000000a00 */
[----:B-1----:R-:W-:-:S06]  /*0950*/  @P0 IMAD.WIDE R6, R37, 0x2, R6 ;  /* 0x0000000225060825 */ /* 0x002fcc00078e0206 */
[----:B------:R-:W3:Y:S01]  /*0960*/  @P0 LDG.E.U16 R6, desc[UR6][R6.64] ;  /* 0x0000000606060981 */ /* 0x000ee2000c1e1500 */
[----:B0-----:R-:W-:-:S06]  /*0970*/  IMAD.WIDE R2, R37, 0x4, R2 ;  /* 0x0000000425027825 */ /* 0x001fcc00078e0202 */
        /* <DEDUP_REMOVED lines=10> */
[----:B------:R-:W-:Y:S02]  /*0a20*/  LEA.HI R9, R9, R0, RZ, 0x3 ;  /* 0x0000000009097211 */ /* 0x000fe400078f18ff */
[----:B------:R-:W-:Y:S02]  /*0a30*/  ISETP.NE.AND P2, PT, RZ, UR8, PT ;  /* 0x00000008ff007c0c */ /* 0x000fe4000bf45270 */
[----:B------:R-:W-:Y:S02]  /*0a40*/  MOV R23, 0x3f800000 ;  /* 0x3f80000000177802 */ /* 0x000fe40000000f00 */
[----:B------:R-:W-:Y:S02]  /*0a50*/  LEA.HI.SX32 R22, R9, R4, 0x1d ;  /* 0x0000000409167211 */ /* 0x000fe400078feaff */
[----:B---3--:R-:W-:Y:S02]  /*0a60*/  @P0 SHF.L.U32 R23, R6, 0x10, RZ ;  /* 0x0000001006170819 */ /* 0x008fe400000006ff */
[----:B----4-:R-:W-:Y:S01]  /*0a70*/  FSEL R214, R2, RZ, !P2 ;  /* 0x000000ff02d67208 */ /* 0x010fe20005000000 */
[----:B0-----:R-:W-:Y:S06]  /*0a80*/  @P1 BRA `(.L_x_4671) ;  /* 0x00000018000c1947 */ /* 0x001fec0003800000 */
[----:B------:R-:W0:Y:S01]  /*0a90*/  LDC.64 R116, c[0x0][0x3a8] ;  /* 0x0000ea00ff747b82 */ /* 0x000e220000000a00 */
[----:B------:R-:W-:-:S07]  /*0aa0*/  IADD3 R21, PT, PT, R22, 0x80, RZ ;  /* 0x0000008016157810 */ /* 0x000fce0007ffe0ff */
[----:B------:R-:W1:Y:S01]  /*0ab0*/  LDC.64 R108, c[0x0][0x428] ;  /* 0x00010a00ff6c7b82 */ /* 0x000e620000000a00 */
[C---:B------:R-:W-:Y:S02]  /*0ac0*/  IADD3 R20, PT, PT, R22.reuse, 0x20, RZ ;  /* 0x0000002016147810 */ /* 0x040fe40007ffe0ff */
[C---:B------:R-:W-:Y:S02]  /*0ad0*/  IADD3 R19, PT, PT, R22.reuse, 0x40, RZ ;  /* 0x0000004016137810 */ /* 0x040fe40007ffe0ff */
[----:B------:R-:W-:Y:S01]  /*0ae0*/  IADD3 R18, PT, PT, R22, 0x60, RZ ;  /* 0x0000006016127810 */ /* 0x000fe20007ffe0ff */
[----:B0-----:R-:W-:-:S04]  /*0af0*/  IMAD.WIDE.U32 R12, R21, 0x10, R116 ;  /* 0x00000010150c7825 */ /* 0x001fc800078e0074 */
[C---:B------:R-:W-:Y:S02]  /*0b00*/  IMAD.WIDE.U32 R132, R22.reuse, 0x10, R116 ;  /* 0x0000001016847825 */ /* 0x040fe400078e0074 */
[----:B------:R-:W2:Y:S02]  /*0b10*/  LDG.E.128 R12, desc[UR6][R12.64] ;  /* 0x000000060c0c7981 */ /* 0x000ea4000c1e1d00 */
[----:B-1----:R-:W-:Y:S02]  /*0b20*/  IMAD.WIDE.U32 R128, R22, 0x10, R108 ;  /* 0x0000001016807825 */ /* 0x002fe400078e006c */
[----:B------:R-:W3:Y:S02]  /*0b30*/  LDG.E.128 R132, desc[UR6][R132.64] ;  /* 0x0000000684847981 */ /* 0x000ee4000c1e1d00 */
[C---:B------:R-:W-:Y:S02]  /*0b40*/  IMAD.WIDE.U32 R8, R20.reuse, 0x10, R116 ;  /* 0x0000001014087825 */ /* 0x040fe400078e0074 */
[----:B------:R-:W4:Y:S02]  /*0b50*/  LDG.E.128 R128, desc[UR6][R128.64] ;  /* 0x0000000680807981 */ /* 0x000f24000c1e1d00 */
[----:B------:R-:W-:-:S02]  /*0b60*/  IMAD.WIDE.U32 R124, R20, 0x10, R108 ;  /* 0x00000010147c7825 */ /* 0x000fc400078e006c */
[----:B------:R-:W4:Y:S02]  /*0b70*/  LDG.E.128 R8, desc[UR6][R8.64] ;  /* 0x0000000608087981 */ /* 0x000f24000c1e1d00 */
[C---:B------:R-:W-:Y:S02]  /*0b80*/  IMAD.WIDE.U32 R4, R19.reuse, 0x10, R116 ;  /* 0x0000001013047825 */ /* 0x040fe400078e0074 */
[----:B------:R-:W4:Y:S04]  /*0b90*/  LDG.E.128 R124, desc[UR6][R124.64] ;  /* 0x000000067c7c7981 */ /* 0x000f28000c1e1d00 */
[----:B------:R-:W4:Y:S01]  /*0ba0*/  LDG.E.128 R4, desc[UR6][R4.64] ;  /* 0x0000000604047981 */ /* 0x000f22000c1e1d00 */
[----:B------:R-:W-:-:S04]  /*0bb0*/  IMAD.WIDE.U32 R120, R19, 0x10, R108 ;  /* 0x0000001013787825 */ /* 0x000fc800078e006c */
[C-C-:B------:R-:W-:Y:S02]  /*0bc0*/  IMAD.WIDE.U32 R112, R18.reuse, 0x10, R108.reuse ;  /* 0x0000001012707825 */ /* 0x140fe400078e006c */
[----:B------:R-:W4:Y:S02]  /*0bd0*/  LDG.E.128 R120, desc[UR6][R120.64] ;  /* 0x0000000678787981 */ /* 0x000f24000c1e1d00 */
[----:B------:R-:W-:Y:S02]  /*0be0*/  IMAD.WIDE.U32 R108, R21, 0x10, R108 ;  /* 0x00000010156c7825 */ /* 0x000fe400078e006c */
[----:B------:R-:W4:Y:S02]  /*0bf0*/  LDG.E.128 R112, desc[UR6][R112.64] ;  /* 0x0000000670707981 */ /* 0x000f24000c1e1d00 */
[----:B------:R-:W-:Y:S02]  /*0c00*/  IMAD.WIDE.U32 R116, R18, 0x10, R116 ;  /* 0x0000001012747825 */ /* 0x000fe400078e0074 */
[----:B------:R-:W4:Y:S04]  /*0c10*/  LDG.E.128 R108, desc[UR6][R108.64] ;  /* 0x000000066c6c7981 */ /* 0x000f28000c1e1d00 */
[----:B------:R-:W4:Y:S01]  /*0c20*/  LDG.E.128 R116, desc[UR6][R116.64] ;  /* 0x0000000674747981 */ /* 0x000f22000c1e1d00 */
[----:B--2---:R-:W-:-:S02]  /*0c30*/  SHF.L.U32 R143, R15, 0x10, RZ ;  /* 0x000000100f8f7819 */ /* 0x004fc400000006ff */
[----:B------:R-:W-:Y:S02]  /*0c40*/  PRMT R0, R15, 0x7632, R0 ;  /* 0x000076320f007816 */ /* 0x000fe40000000000 */
[----:B---3--:R-:W-:Y:S02]  /*0c50*/  SHF.L.U32 R141, R132, 0x10, RZ ;  /* 0x00000010848d7819 */ /* 0x008fe400000006ff */
[----:B------:R-:W-:Y:S02]  /*0c60*/  PRMT R2, R12, 0x7632, R2 ;  /* 0x000076320c027816 */ /* 0x000fe40000000002 */
[C---:B----4-:R-:W-:Y:S02]  /*0c70*/  PRMT R212, R128.reuse, 0x7632, R212 ;  /* 0x0000763280d47816 */ /* 0x050fe400000000d4 */
[----:B------:R-:W-:Y:S02]  /*0c80*/  SHF.L.U32 R17, R128, 0x10, RZ ;  /* 0x0000001080117819 */ /* 0x000fe400000006ff */
[----:B------:R-:W-:-:S02]  /*0c90*/  SHF.L.U32 R171, R12, 0x10, RZ ;  /* 0x000000100cab7819 */ /* 0x000fc400000006ff */
[C---:B------:R-:W-:Y:S02]  /*0ca0*/  PRMT R128, R10.reuse, 0x7632, R128 ;  /* 0x000076320a807816 */ /* 0x040fe40000000080 */
[----:B------:R-:W-:Y:S01]  /*0cb0*/  SHF.L.U32 R147, R10, 0x10, RZ ;  /* 0x000000100a937819 */ /* 0x000fe200000006ff */
[----:B------:R-:W-:Y:S01]  /*0cc0*/  FADD.FTZ R172, -R214, R143 ;  /* 0x0000008fd6ac7221 */ /* 0x000fe20000010100 */
[----:B------:R-:W-:Y:S02]  /*0cd0*/  PRMT R137, R132, 0x7632, R137 ;  /* 0x0000763284897816 */ /* 0x000fe40000000089 */
[C---:B------:R-:W-:Y:S02]  /*0ce0*/  PRMT R210, R130.reuse, 0x7632, R210 ;  /* 0x0000763282d27816 */ /* 0x040fe400000000d2 */
[----:B------:R-:W-:Y:S02]  /*0cf0*/  SHF.L.U32 R15, R130, 0x10, RZ ;  /* 0x00000010820f7819 */ /* 0x000fe400000006ff */
[----:B------:R-:W-:-:S02]  /*0d00*/  PRMT R203, R125, 0x7632, R203 ;  /* 0x000076327dcb7816 */ /* 0x000fc400000000cb */
[----:B------:R-:W-:Y:S02]  /*0d10*/  SHF.L.U32 R12, R125, 0x10, RZ ;  /* 0x000000107d0c7819 */ /* 0x000fe400000006ff */
[C---:B------:R-:W-:Y:S02]  /*0d20*/  PRMT R201, R127.reuse, 0x7632, R201 ;  /* 0x000076327fc97816 */ /* 0x040fe400000000c9 */
[----:B------:R-:W-:Y:S02]  /*0d30*/  SHF.L.U32 R10, R127, 0x10, RZ ;  /* 0x000000107f0a7819 */ /* 0x000fe400000006ff */
[----:B------:R-:W-:Y:S02]  /*0d40*/  PRMT R130, R9, 0x7632, R130 ;  /* 0x0000763209827816 */ /* 0x000fe40000000082 */
[C---:B------:R-:W-:Y:S02]  /*0d50*/  PRMT R125, R5.reuse, 0x7632, R125 ;  /* 0x00007632057d7816 */ /* 0x040fe4000000007d */
[----:B------:R-:W-:-:S02]  /*0d60*/  SHF.L.U32 R127, R5, 0x10, RZ ;  /* 0x00000010057f7819 */ /* 0x000fc400000006ff */
[----:B------:R-:W-:Y:S02]  /*0d70*/  PRMT R132, R133, 0x7632, R132 ;  /* 0x0000763285847816 */ /* 0x000fe40000000084 */
[----:B------:R-:W-:Y:S02]  /*0d80*/  PRMT R5, R7, 0x7632, R5 ;  /* 0x0000763207057816 */ /* 0x000fe40000000005 */
[----:B------:R-:W-:Y:S01]  /*0d90*/  SHF.L.U32 R143, R0, 0x10, RZ ;  /* 0x00000010008f7819 */ /* 0x000fe200000006ff */
[----:B------:R-:W-:Y:S01]  /*0da0*/  FADD.FTZ R0, -R214, R141 ;  /* 0x0000008dd6007221 */ /* 0x000fe20000010100 */
[----:B------:R-:W-:Y:S02]  /*0db0*/  SHF.L.U32 R141, R137, 0x10, RZ ;  /* 0x00000010898d7819 */ /* 0x000fe400000006ff */
[----:B------:R-:W-:Y:S02]  /*0dc0*/  SHF.L.U32 R177, R130, 0x10, RZ ;  /* 0x0000001082b17819 */ /* 0x000fe400000006ff */
[----:B------:R-:W-:-:S02]  /*0dd0*/  SHF.L.U32 R167, R132, 0x10, RZ ;  /* 0x0000001084a77819 */ /* 0x000fc400000006ff */
[----:B------:R-:W-:Y:S01]  /*0de0*/  SHF.L.U32 R5, R5, 0x10, RZ ;  /* 0x0000001005057819 */ /* 0x000fe200000006ff */
[----:B------:R-:W-:Y:S01]  /*0df0*/  FMUL.FTZ R208, R84, R17 ;  /* 0x0000001154d07220 */ /* 0x000fe20000410000 */
[----:B------:R-:W-:Y:S01]  /*0e00*/  SHF.L.U32 R212, R212, 0x10, RZ ;  /* 0x00000010d4d47819 */ /* 0x000fe200000006ff */
[----:B------:R-:W-:Y:S01]  /*0e10*/  FADD.FTZ R166, -R214, R141 ;  /* 0x0000008dd6a67221 */ /* 0x000fe20000010100 */
[C---:B------:R-:W-:Y:S01]  /*0e20*/  PRMT R3, R13.reuse, 0x7632, R3 ;  /* 0x000076320d037816 */ /* 0x040fe20000000003 */
[----:B-----5:R-:W-:Y:S01]  /*0e30*/  FMUL.FTZ R0, R24, R0 ;  /* 0x0000000018007220 */ /* 0x020fe20000410000 */
[----:B------:R-:W-:Y:S02]  /*0e40*/  SHF.L.U32 R139, R13, 0x10, RZ ;  /* 0x000000100d8b7819 */ /* 0x000fe400000006ff */
[----:B------:R-:W-:Y:S01]  /*0e50*/  SHF.L.U32 R145, R133, 0x10, RZ ;  /* 0x0000001085917819 */ /* 0x000fe200000006ff */
[----:B------:R-:W-:Y:S01]  /*0e60*/  FADD.FTZ R146, -R214, R177 ;  /* 0x000000b1d6927221 */ /* 0x000fe20000010100 */
[----:B------:R-:W-:-:S02]  /*0e70*/  PRMT R204, R124, 0x7632, R204 ;  /* 0x000076327ccc7816 */ /* 0x000fc400000000cc */
[----:B------:R-:W-:Y:S02]  /*0e80*/  SHF.L.U32 R13, R124, 0x10, RZ ;  /* 0x000000107c0d7819 */ /* 0x000fe400000006ff */
[----:B------:R-:W-:Y:S01]  /*0e90*/  SHF.L.U32 R151, R7, 0x10, RZ ;  /* 0x0000001007977819 */ /* 0x000fe200000006ff */
[----:B------:R-:W-:Y:S01]  /*0ea0*/  FADD.FTZ R162, -R214, R167 ;  /* 0x000000a7d6a27221 */ /* 0x000fe20000010100 */
[C---:B------:R-:W-:Y:S02]  /*0eb0*/  PRMT R124, R4.reuse, 0x7632, R124 ;  /* 0x00007632047c7816 */ /* 0x040fe4000000007c */
[----:B------:R-:W-:Y:S02]  /*0ec0*/  SHF.L.U32 R153, R4, 0x10, RZ ;  /* 0x0000001004997819 */ /* 0x000fe400000006ff */
[C---:B------:R-:W-:Y:S02]  /*0ed0*/  PRMT R194, R122.reuse, 0x7632, R194 ;  /* 0x000076327ac27816 */ /* 0x040fe400000000c2 */
[----:B------:R-:W-:Y:S01]  /*0ee0*/  SHF.L.U32 R7, R122, 0x10, RZ ;  /* 0x000000107a077819 */ /* 0x000fe200000006ff */
[----:B------:R-:W-:Y:S01]  /*0ef0*/  FADD.FTZ R122, -R214, R5 ;  /* 0x00000005d67a7221 */ /* 0x000fe20000010100 */
[----:B------:R-:W-:Y:S01]  /*0f00*/  SHF.L.U32 R16, R129, 0x10, RZ ;  /* 0x0000001081107819 */ /* 0x000fe200000006ff */
[----:B------:R-:W-:Y:S01]  /*0f10*/  FMUL.FTZ R167, R85, R212 ;  /* 0x000000d455a77220 */ /* 0x000fe20000410000 */
[----:B------:R-:W-:-:S02]  /*0f20*/  PRMT R4, R6, 0x7632, R4 ;  /* 0x0000763206047816 */ /* 0x000fc40000000004 */
[C---:B------:R-:W-:Y:S02]  /*0f30*/  PRMT R177, R111.reuse, 0x7632, R177 ;  /* 0x000076326fb17816 */ /* 0x040fe400000000b1 */
[----:B------:R-:W-:Y:S01]  /*0f40*/  SHF.L.U32 R213, R111, 0x10, RZ ;  /* 0x000000106fd57819 */ /* 0x000fe200000006ff */
[----:B------:R-:W-:Y:S01]  /*0f50*/  FADD.FTZ R111, RZ, R208 ;  /* 0x000000d0ff6f7221 */ /* 0x000fe20000010000 */
[----:B------:R-:W-:Y:S01]  /*0f60*/  PRMT R211, R129, 0x7632, R211 ;  /* 0x0000763281d37816 */ /* 0x000fe200000000d3 */
[----:B------:R-:W-:Y:S01]  /*0f70*/  FADD.FTZ R168, -R214, R145 ;  /* 0x00000091d6a87221 */ /* 0x000fe20000010100 */
[----:B------:R-:W-:Y:S01]  /*0f80*/  PRMT R188, R112, 0x7632, R188 ;  /* 0x0000763270bc7816 */ /* 0x000fe200000000bc */
[----:B------:R-:W-:Y:S01]  /*0f90*/  FADD.FTZ R156, -R214, R147 ;  /* 0x00000093d69c7221 */ /* 0x000fe20000010100 */
[----:B------:R-:W-:Y:S01]  /*0fa0*/  SHF.L.U32 R5, R112, 0x10, RZ ;  /* 0x0000001070057819 */ /* 0x000fe200000006ff */
[----:B------:R-:W-:Y:S01]  /*0fb0*/  FMUL.FTZ R166, R24, R166 ;  /* 0x000000a618a67220 */ /* 0x000fe20000410000 */
[----:B------:R-:W-:Y:S01]  /*0fc0*/  SHF.L.U32 R157, R9, 0x10, RZ ;  /* 0x00000010099d7819 */ /* 0x000fe200000006ff */
[----:B------:R-:W-:Y:S01]  /*0fd0*/  FFMA.FTZ R112, R0, R208, RZ ;  /* 0x000000d000707223 */ /* 0x000fe200000100ff */
[----:B------:R-:W-:Y:S01]  /*0fe0*/  SHF.L.U32 R149, R6, 0x10, RZ ;  /* 0x0000001006957819 */ /* 0x000fe200000006ff */
[----:B------:R-:W-:Y:S01]  /*0ff0*/  FADD.FTZ R147, -R214, R127 ;  /* 0x0000007fd6937221 */ /* 0x000fe20000010100 */
[----:B------:R-:W-:-:S02]  /*1000*/  PRMT R196, R120, 0x7632, R196 ;  /* 0x0000763278c47816 */ /* 0x000fc400000000c4 */
[----:B------:R-:W-:Y:S01]  /*1010*/  SHF.L.U32 R9, R120, 0x10, RZ ;  /* 0x0000001078097819 */ /* 0x000fe200000006ff */
[----:B------:R-:W-:Y:S01]  /*1020*/  FMUL.FTZ R207, R86, R16 ;  /* 0x0000001056cf7220 */ /* 0x000fe20000410000 */
[----:B------:R-:W-:Y:S01]  /*1030*/  PRMT R120, R116, 0x7632, R120 ;  /* 0x0000763274787816 */ /* 0x000fe20000000078 */
[----:B------:R-:W-:Y:S01]  /*1040*/  FADD.FTZ R111, R111, R167 ;  /* 0x000000a76f6f7221 */ /* 0x000fe20000010000 */
[----:B------:R-:W-:Y:S02]  /*1050*/  SHF.L.U32 R163, R2, 0x10, RZ ;  /* 0x0000001002a37819 */ /* 0x000fe400000006ff */
[----:B------:R-:W-:Y:S01]  /*1060*/  SHF.L.U32 R127, R4, 0x10, RZ ;  /* 0x00000010047f7819 */ /* 0x000fe200000006ff */
[----:B------:R-:W-:Y:S01]  /*1070*/  FMUL.FTZ R168, R24, R168 ;  /* 0x000000a818a87220 */ /* 0x000fe20000410000 */
[C---:B------:R-:W-:Y:S02]  /*1080*/  PRMT R138, R134.reuse, 0x7632, R138 ;  /* 0x00007632868a7816 */ /* 0x040fe4000000008a */
[----:B------:R-:W-:-:S02]  /*1090*/  SHF.L.U32 R165, R134, 0x10, RZ ;  /* 0x0000001086a57819 */ /* 0x000fc400000006ff */
[C---:B------:R-:W-:Y:S02]  /*10a0*/  PRMT R187, R113.reuse, 0x7632, R187 ;  /* 0x0000763271bb7816 */ /* 0x040fe400000000bb */
[----:B------:R-:W-:Y:S01]  /*10b0*/  SHF.L.U32 R4, R113, 0x10, RZ ;  /* 0x0000001071047819 */ /* 0x000fe200000006ff */
[----:B------:R-:W-:Y:S01]  /*10c0*/  FFMA.FTZ R113, R166, R167, R112 ;  /* 0x000000a7a6717223 */ /* 0x000fe20000010070 */
[----:B------:R-:W-:Y:S01]  /*10d0*/  SHF.L.U32 R211, R211, 0x10, RZ ;  /* 0x00000010d3d37819 */ /* 0x000fe200000006ff */
[----:B------:R-:W-:Y:S01]  /*10e0*/  FADD.FTZ R145, -R214, R149 ;  /* 0x00000095d6917221 */ /* 0x000fe20000010100 */
[----:B------:R-:W-:Y:S01]  /*10f0*/  SHF.L.U32 R149, R120, 0x10, RZ ;  /* 0x0000001078957819 */ /* 0x000fe200000006ff */
[----:B------:R-:W-:Y:S01]  /*1100*/  FADD.FTZ R120, -R214, R163 ;  /* 0x000000a3d6787221 */ /* 0x000fe20000010100 */
[----:B------:R-:W-:Y:S01]  /*1110*/  SHF.L.U32 R173, R138, 0x10, RZ ;  /* 0x000000108aad7819 */ /* 0x000fe200000006ff */
[----:B------:R-:W-:Y:S01]  /*1120*/  FADD.FTZ R112, R111, R207 ;  /* 0x000000cf6f707221 */ /* 0x000fe20000010000 */
[----:B------:R-:W-:Y:S01]  /*1130*/  PRMT R133, R135, 0x7632, R133 ;  /* 0x0000763287857816 */ /* 0x000fe20000000085 */
[----:B------:R-:W-:Y:S01]  /*1140*/  FADD.FTZ R165, -R214, R165 ;  /* 0x000000a5d6a57221 */ /* 0x000fe20000010100 */
[----:B------:R-:W-:Y:S01]  /*1150*/  FMUL.FTZ R163, R87, R211 ;  /* 0x000000d357a37220 */ /* 0x000fe20000410000 */
[----:B------:R-:W-:Y:S01]  /*1160*/  FMUL.FTZ R162, R24, R162 ;  /* 0x000000a218a27220 */ /* 0x000fe20000410000 */
[----:B------:R-:W-:Y:S01]  /*1170*/  FFMA.FTZ R111, R168, R207, R113 ;  /* 0x000000cfa86f7223 */ /* 0x000fe20000010071 */
[----:B------:R-:W-:-:S02]  /*1180*/  SHF.L.U32 R135, R135, 0x10, RZ ;  /* 0x0000001087877819 */ /* 0x000fc400000006ff */
        /* <DEDUP_REMOVED lines=18> */
[----:B------:R-:W-:Y:S01]  /*12b0*/  PRMT R129, R8, 0x7632, R129 ;  /* 0x0000763208817816 */ /* 0x000fe20000000081 */
[----:B------:R-:W-:Y:S01]  /*12c0*/  FMUL.FTZ R205, R82, R14 ;  /* 0x0000000e52cd7220 */ /* 0x000fe20000410000 */
[----:B------:R-:W-:Y:S01]  /*12d0*/  SHF.L.U32 R159, R8, 0x10, RZ ;  /* 0x00000010089f7819 */ /* 0x000fe200000006ff */
[----:B------:R-:W-:Y:S01]  /*12e0*/  FADD.FTZ R154, -R214, R175 ;  /* 0x000000afd69a7221 */ /* 0x000fe20000010100 */
        /* <DEDUP_REMOVED lines=19> */
[----:B------:R-:W-:Y:S01]  /*1420*/  FADD.FTZ R157, -R214, R157 ;  /* 0x0000009dd69d7221 */ /* 0x000fe20000010100 */
[----:B------:R-:W-:Y:S01]  /*1430*/  FMUL.FTZ R153, R77, R204 ;  /* 0x000000cc4d997220 */ /* 0x000fe20000410000 */
[----:B------:R-:W-:Y:S01]  /*1440*/  FMUL.FTZ R150, R24, R150 ;  /* 0x0000009618967220 */ /* 0x000fe20000410000 */
[----:B------:R-:W-:Y:S01]  /*1450*/  FADD.FTZ R112, R112, R200 ;  /* 0x000000c870707221 */ /* 0x000fe20000010000 */
[----:B------:R-:W-:Y:S01]  /*1460*/  FFMA.FTZ R111, R159, R200, R111 ;  /* 0x000000c89f6f7223 */ /* 0x000fe2000001006f */
[----:B------:R-:W-:-:S02]  /*1470*/  PRMT R195, R121, 0x7632, R195 ;  /* 0x0000763279c37816 */ /* 0x000fc400000000c3 */
[----:B------:R-:W-:Y:S02]  /*1480*/  SHF.L.U32 R8, R121, 0x10, RZ ;  /* 0x0000001079087819 */ /* 0x000fe400000006ff */
[C---:B------:R-:W-:Y:S02]  /*1490*/  PRMT R193, R123.reuse, 0x7632, R193 ;  /* 0x000076327bc17816 */ /* 0x040fe400000000c1 */
        /* <DEDUP_REMOVED lines=9> */
[----:B------:R-:W-:Y:S01]  /*1530*/  FADD.FTZ R170, -R214, R139 ;  /* 0x0000008bd6aa7221 */ /* 0x000fe20000010100 */
[----:B------:R-:W-:-:S02]  /*1540*/  PRMT R131, R11, 0x7632, R131 ;  /* 0x000076320b837816 */ /* 0x000fc40000000083 */
[----:B------:R-:W-:Y:S02]  /*1550*/  PRMT R117, R118, 0x7632, R117 ;  /* 0x0000763276757816 */ /* 0x000fe40000000075 */
[----:B------:R-:W-:Y:S02]  /*1560*/  SHF.L.U32 R155, R11, 0x10, RZ ;  /* 0x000000100b9b7819 */ /* 0x000fe400000006ff */
[----:B------:R-:W-:Y:S01]  /*1570*/  PRMT R118, R119, 0x7632, R118 ;  /* 0x0000763277767816 */ /* 0x000fe20000000076 */
[----:B------:R-:W-:Y:S01]  /*1580*/  FMUL.FTZ R152, R79, R203 ;  /* 0x000000cb4f987220 */ /* 0x000fe20000410000 */
[----:B------:R-:W-:Y:S01]  /*1590*/  PRMT R202, R126, 0x7632, R202 ;  /* 0x000076327eca7816 */ /* 0x000fe200000000ca */
[----:B------:R-:W-:Y:S01]  /*15a0*/  FMUL.FTZ R146, R24, R146 ;  /* 0x0000009218927220 */ /* 0x000fe20000410000 */
[----:B------:R-:W-:Y:S01]  /*15b0*/  SHF.L.U32 R11, R126, 0x10, RZ ;  /* 0x000000107e0b7819 */ /* 0x000fe200000006ff */
[----:B------:R-:W-:Y:S01]  /*15c0*/  FADD.FTZ R112, R112, R199 ;  /* 0x000000c770707221 */ /* 0x000fe20000010000 */
[----:B------:R-:W-:Y:S01]  /*15d0*/  SHF.L.U32 R139, R136, 0x10, RZ ;  /* 0x00000010888b7819 */ /* 0x000fe200000006ff */
[----:B------:R-:W-:Y:S01]  /*15e0*/  FADD.FTZ R136, -R214, R123 ;  /* 0x0000007bd6887221 */ /* 0x000fe20000010100 */
[----:B------:R-:W-:Y:S01]  /*15f0*/  SHF.L.U32 R179, R128, 0x10, RZ ;  /* 0x0000001080b37819 */ /* 0x000fe200000006ff */
[----:B------:R-:W-:Y:S01]  /*1600*/  FFMA.FTZ R111, R157, R199, R111 ;  /* 0x000000c79d6f7223 */ /* 0x000fe2000001006f */
[----:B------:R-:W-:Y:S01]  /*1610*/  SHF.L.U32 R119, R119, 0x10, RZ ;  /* 0x0000001077777819 */ /* 0x000fe200000006ff */
[----:B------:R-:W-:Y:S01]  /*1620*/  FADD.FTZ R144, -R214, R151 ;  /* 0x00000097d6907221 */ /* 0x000fe20000010100 */
[----:B------:R-:W-:-:S02]  /*1630*/  SHF.L.U32 R3, R3, 0x10, RZ ;  /* 0x0000001003037819 */ /* 0x000fc400000006ff */
[----:B------:R-:W-:Y:S02]  /*1640*/  SHF.L.U32 R131, R131, 0x10, RZ ;  /* 0x0000001083837819 */ /* 0x000fe400000006ff */
[----:B------:R-:W-:Y:S02]  /*1650*/  SHF.L.U32 R125, R125, 0x10, RZ ;  /* 0x000000107d7d7819 */ /* 0x000fe400000006ff */
[----:B------:R-:W-:Y:S02]  /*1660*/  SHF.L.U32 R123, R116, 0x10, RZ ;  /* 0x00000010747b7819 */ /* 0x000fe400000006ff */
[----:B------:R-:W-:Y:S02]  /*1670*/  SHF.L.U32 R215, R117, 0x10, RZ ;  /* 0x0000001075d77819 */ /* 0x000fe400000006ff */
        /* <DEDUP_REMOVED lines=196> */
.L_x_4671:
[----:B------:R-:W0:Y:S01]  /*22c0*/  LDC.64 R108, c[0x0][0x428] ;  /* 0x00010a00ff6c7b82 */ /* 0x000e220000000a00 */
[----:B------:R-:W-:-:S07]  /*22d0*/  IADD3 R21, PT, PT, R22, 0x80, RZ ;  /* 0x0000008016157810 */ /* 0x000fce0007ffe0ff */
[----:B------:R-:W1:Y:S01]  /*22e0*/  LDC.64 R2, c[0x0][0x3a8] ;  /* 0x0000ea00ff027b82 */ /* 0x000e620000000a00 */
[----:B0-----:R-:W-:-:S06]  /*22f0*/  IMAD.WIDE.U32 R100, R22, 0x10, R108 ;  /* 0x0000001016647825 */ /* 0x001fcc00078e006c */
[----:B------:R-:W2:Y:S01]  /*2300*/  LDG.E.128 R100, desc[UR6][R100.64] ;  /* 0x0000000664647981 */ /* 0x000ea2000c1e1d00 */
[C---:B------:R-:W-:Y:S01]  /*2310*/  IADD3 R20, PT, PT, R22.reuse, 0x20, RZ ;  /* 0x0000002016147810 */ /* 0x040fe20007ffe0ff */
[--C-:B-1----:R-:W-:Y:S01]  /*2320*/  IMAD.WIDE.U32 R12, R21, 0x10, R2.reuse ;  /* 0x00000010150c7825 */ /* 0x102fe200078e0002 */
[C---:B------:R-:W-:Y:S02]  /*2330*/  IADD3 R19, PT, PT, R22.reuse, 0x40, RZ ;  /* 0x0000004016137810 */ /* 0x040fe40007ffe0ff */
[----:B------:R-:W-:Y:S01]  /*2340*/  IADD3 R18, PT, PT, R22, 0x60, RZ ;  /* 0x0000006016127810 */ /* 0x000fe20007ffe0ff */
[--C-:B------:R-:W-:Y:S02]  /*2350*/  IMAD.WIDE.U32 R8, R20, 0x10, R2.reuse ;  /* 0x0000001014087825 */ /* 0x100fe400078e0002 */
[----:B------:R-:W3:Y:S02]  /*2360*/  LDG.E.128 R12, desc[UR6][R12.64] ;  /* 0x000000060c0c7981 */ /* 0x000ee4000c1e1d00 */
[----:B------:R-:W-:-:S02]  /*2370*/  IMAD.WIDE.U32 R104, R22, 0x10, R2 ;  /* 0x0000001016687825 */ /* 0x000fc400078e0002 */
[----:B------:R-:W4:Y:S02]  /*2380*/  LDG.E.128 R8, desc[UR6][R8.64] ;  /* 0x0000000608087981 */ /* 0x000f24000c1e1d00 */
[--C-:B------:R-:W-:Y:S02]  /*2390*/  IMAD.WIDE.U32 R96, R20, 0x10, R108.reuse ;  /* 0x0000001014607825 */ /* 0x100fe400078e006c */
        /* <DEDUP_REMOVED lines=8> */
[----:B------:R-:W-:-:S04]  /*2420*/  IMAD.WIDE.U32 R112, R18, 0x10, R108 ;  /* 0x0000001012707825 */ /* 0x000fc800078e006c */
[----:B------:R-:W-:Y:S02]  /*2430*/  IMAD.WIDE.U32 R108, R21, 0x10, R108 ;  /* 0x00000010156c7825 */ /* 0x000fe400078e006c */
[----:B------:R-:W4:Y:S04]  /*2440*/  LDG.E.128 R112, desc[UR6][R112.64] ;  /* 0x0000000670707981 */ /* 0x000f28000c1e1d00 */
[----:B------:R-:W4:Y:S01]  /*2450*/  LDG.E.128 R108, desc[UR6][R108.64] ;  /* 0x000000066c6c7981 */ /* 0x000f22000c1e1d00 */
        /* <DEDUP_REMOVED lines=19> */
[----:B------:R-:W-:Y:S02]  /*2590*/  SHF.L.U32 R13, R96, 0x10, RZ ;  /* 0x00000010600d7819 */ /* 0x000fe400000006ff */
[C---:B------:R-:W-:Y:S02]  /*25a0*/  PRMT R203, R97.reuse, 0x7632, R203 ;  /* 0x0000763261cb7816 */ /* 0x040fe400000000cb */
[----:B------:R-:W-:Y:S01]  /*25b0*/  SHF.L.U32 R12, R97, 0x10, RZ ;  /* 0x00000010610c7819 */ /* 0x000fe200000006ff */
[----:B------:R-:W-:Y:S01]  /*25c0*/  IMAD.WIDE.U32 R96, R18, 0x10, R100 ;  /* 0x0000001012607825 */ /* 0x000fe200078e0064 */
[----:B------:R-:W-:-:S02]  /*25d0*/  PRMT R196, R92, 0x7632, R196 ;  /* 0x000076325cc47816 */ /* 0x000fc400000000c4 */
[----:B------:R-:W-:Y:S02]  /*25e0*/  SHF.L.U32 R9, R92, 0x10, RZ ;  /* 0x000000105c097819 */ /* 0x000fe400000006ff */
[C---:B------:R-:W-:Y:S02]  /*25f0*/  PRMT R195, R93.reuse, 0x7632, R195 ;  /* 0x000076325dc37816 */ /* 0x040fe400000000c3 */
[----:B------:R-:W-:Y:S01]  /*2600*/  SHF.L.U32 R8, R93, 0x10, RZ ;  /* 0x000000105d087819 */ /* 0x000fe200000006ff */
[----:B------:R-:W-:Y:S01]  /*2610*/  IMAD.WIDE.U32 R92, R19, 0x10, R100 ;  /* 0x00000010135c7825 */ /* 0x000fe200078e0064 */
[C---:B------:R-:W-:Y:S02]  /*2620*/  PRMT R129, R88.reuse, 0x7632, R129 ;  /* 0x0000763258817816 */ /* 0x040fe40000000081 */
[----:B------:R-:W-:Y:S02]  /*2630*/  SHF.L.U32 R137, R88, 0x10, RZ ;  /* 0x0000001058897819 */ /* 0x000fe400000006ff */
[----:B------:R-:W-:-:S02]  /*2640*/  PRMT R128, R89, 0x7632, R128 ;  /* 0x0000763259807816 */ /* 0x000fc40000000080 */
[----:B------:R-:W-:Y:S01]  /*2650*/  SHF.L.U32 R136, R89, 0x10, RZ ;  /* 0x0000001059887819 */ /* 0x000fe200000006ff */
[----:B------:R-:W-:Y:S01]  /*2660*/  IMAD.WIDE.U32 R88, R20, 0x10, R100 ;  /* 0x0000001014587825 */ /* 0x000fe200078e0064 */
[----:B------:R-:W-:-:S03]  /*2670*/  PRMT R126, R4, 0x7632, R126 ;  /* 0x00007632047e7816 */ /* 0x000fc6000000007e */
[----:B------:R-:W-:Y:S01]  /*2680*/  IMAD.WIDE.U32 R100, R21, 0x10, R100 ;  /* 0x0000001015647825 */ /* 0x000fe200078e0064 */
        /* <DEDUP_REMOVED lines=40> */
[----:B------:R-:W-:Y:S01]  /*2910*/  SHF.L.U32 R139, R0, 0x10, RZ ;  /* 0x00000010008b7819 */ /* 0x000fe200000006ff */
[----:B------:R-:W-:Y:S01]  /*2920*/  FADD.FTZ R0, -R214, R121 ;  /* 0x00000079d6007221 */ /* 0x000fe20000010100 */
[----:B------:R-:W-:-:S02]  /*2930*/  SHF.L.U32 R3, R3, 0x10, RZ ;  /* 0x0000001003037819 */ /* 0x000fc400000006ff */
[----:B------:R-:W-:Y:S02]  /*2940*/  SHF.L.U32 R167, R126, 0x10, RZ ;  /* 0x000000107ea77819 */ /* 0x000fe400000006ff */
[----:B------:R-:W-:Y:S01]  /*2950*/  SHF.L.U32 R5, R5, 0x10, RZ ;  /* 0x0000001005057819 */ /* 0x000fe200000006ff */
[----:B------:R-:W-:Y:S01]  /*2960*/  FMUL.FTZ R208, R84, R17 ;  /* 0x0000001154d07220 */ /* 0x000fe20000410000 */
[----:B------:R-:W-:Y:S01]  /*2970*/  SHF.L.U32 R212, R212, 0x10, RZ ;  /* 0x00000010d4d47819 */ /* 0x000fe200000006ff */
[----:B------:R-:W-:Y:S01]  /*2980*/  FADD.FTZ R166, -R214, R3 ;  /* 0x00000003d6a67221 */ /* 0x000fe20000010100 */
[----:B-----5:R-:W-:Y:S01]  /*2990*/  FMUL.FTZ R0, R24, R0 ;  /* 0x0000000018007220 */ /* 0x020fe20000410000 */
[----:B------:R-:W-:Y:S01]  /*29a0*/  SHF.L.U32 R163, R122, 0x10, RZ ;  /* 0x000000107aa37819 */ /* 0x000fe200000006ff */
[C---:B------:R-:W-:Y:S01]  /*29b0*/  FADD.FTZ R134, -R214.reuse, R167 ;  /* 0x000000a7d6867221 */ /* 0x040fe20000010100 */
[----:B------:R-:W-:Y:S01]  /*29c0*/  FADD.FTZ R122, -R214, R5 ;  /* 0x00000005d67a7221 */ /* 0x000fe20000010100 */
[----:B------:R-:W-:Y:S01]  /*29d0*/  PRMT R177, R111, 0x7632, R177 ;  /* 0x000076326fb17816 */ /* 0x000fe200000000b1 */
[----:B------:R-:W-:Y:S01]  /*29e0*/  FMUL.FTZ R167, R85, R212 ;  /* 0x000000d455a77220 */ /* 0x000fe20000410000 */
[----:B------:R-:W-:Y:S01]  /*29f0*/  SHF.L.U32 R213, R111, 0x10, RZ ;  /* 0x000000106fd57819 */ /* 0x000fe200000006ff */
[----:B------:R-:W-:Y:S01]  /*2a00*/  FADD.FTZ R111, RZ, R208 ;  /* 0x000000d0ff6f7221 */ /* 0x000fe20000010000 */
[----:B------:R-:W-:Y:S01]  /*2a10*/  SHF.L.U32 R149, R116, 0x10, RZ ;  /* 0x0000001074957819 */ /* 0x000fe200000006ff */
[----:B------:R-:W-:Y:S01]  /*2a20*/  FADD.FTZ R168, -R214, R168 ;  /* 0x000000a8d6a87221 */ /* 0x000fe20000010100 */
[----:B------:R-:W-:Y:S01]  /*2a30*/  PRMT R188, R112, 0x7632, R188 ;  /* 0x0000763270bc7816 */ /* 0x000fe200000000bc */
[----:B------:R-:W-:Y:S01]  /*2a40*/  FMUL.FTZ R166, R24, R166 ;  /* 0x000000a618a67220 */ /* 0x000fe20000410000 */
[----:B------:R-:W-:Y:S01]  /*2a50*/  SHF.L.U32 R5, R112, 0x10, RZ ;  /* 0x0000001070057819 */ /* 0x000fe200000006ff */
[----:B------:R-:W-:Y:S01]  /*2a60*/  FFMA.FTZ R112, R0, R208, RZ ;  /* 0x000000d000707223 */ /* 0x000fe200000100ff */
[----:B------:R-:W-:Y:S01]  /*2a70*/  SHF.L.U32 R173, R4, 0x10, RZ ;  /* 0x0000001004ad7819 */ /* 0x000fe200000006ff */
[----:B------:R-:W-:Y:S01]  /*2a80*/  FMUL.FTZ R207, R86, R16 ;  /* 0x0000001056cf7220 */ /* 0x000fe20000410000 */
[----:B------:R-:W-:Y:S01]  /*2a90*/  PRMT R187, R113, 0x7632, R187 ;  /* 0x0000763271bb7816 */ /* 0x000fe200000000bb */
[----:B------:R-:W-:Y:S01]  /*2aa0*/  FADD.FTZ R111, R111, R167 ;  /* 0x000000a76f6f7221 */ /* 0x000fe20000010000 */
[----:B------:R-:W-:Y:S01]  /*2ab0*/  SHF.L.U32 R4, R113, 0x10, RZ ;  /* 0x0000001071047819 */ /* 0x000fe200000006ff */
[----:B------:R-:W-:Y:S01]  /*2ac0*/  FADD.FTZ R162, -R214, R149 ;  /* 0x00000095d6a27221 */ /* 0x000fe20000010100 */
[----:B------:R-:W-:Y:S01]  /*2ad0*/  SHF.L.U32 R211, R211, 0x10, RZ ;  /* 0x00000010d3d37819 */ /* 0x000fe200000006ff */
[----:B------:R-:W-:Y:S01]  /*2ae0*/  FMUL.FTZ R168, R24, R168 ;  /* 0x000000a818a87220 */ /* 0x000fe20000410000 */
[----:B------:R-:W-:Y:S01]  /*2af0*/  FFMA.FTZ R113, R166, R167, R112 ;  /* 0x000000a7a6717223 */ /* 0x000fe20000010070 */
[----:B------:R-:W-:Y:S01]  /*2b00*/  SHF.L.U32 R151, R117, 0x10, RZ ;  /* 0x0000001075977819 */ /* 0x000fe200000006ff */
[C---:B------:R-:W-:Y:S01]  /*2b10*/  FADD.FTZ R142, -R214.reuse, R163 ;  /* 0x000000a3d68e7221 */ /* 0x040fe20000010100 */
[----:B------:R-:W-:Y:S01]  /*2b20*/  FADD.FTZ R112, R111, R207 ;  /* 0x000000cf6f707221 */ /* 0x000fe20000010000 */
[----:B------:R-:W-:Y:S01]  /*2b30*/  FADD.FTZ R165, -R214, R165 ;  /* 0x000000a5d6a57221 */ /* 0x000fe20000010100 */
[----:B------:R-:W-:Y:S01]  /*2b40*/  FMUL.FTZ R163, R87, R211 ;  /* 0x000000d357a37220 */ /* 0x000fe20000410000 */
[----:B------:R-:W-:Y:S01]  /*2b50*/  FMUL.FTZ R162, R24, R162 ;  /* 0x000000a218a27220 */ /* 0x000fe20000410000 */
        /* <DEDUP_REMOVED lines=259> */
.L_x_4672:
        /* <DEDUP_REMOVED lines=216> */
.L_x_4690:
        /* <DEDUP_REMOVED lines=130> */
[----:B------:R-:W-:Y:S01]  /*5130*/  FMUL.FTZ R5, R6, R23 ;  /* 0x0000001706057220 */ /* 0x000fe20000410000 */
        /* <DEDUP_REMOVED lines=39> */
[----:B------:R-:W-:Y:S01]  /*53b0*/  F2FP.BF16.F32.PACK_AB R5, R5, R4 ;  /* 0x000000040505723e */ /* 0x000fe200000010ff */
[----:B0-----:R-:W-:Y:S01]  /*53c0*/  IMAD.WIDE.U32 R2, R22, 0x10, R114 ;  /* 0x0000001016027825 */ /* 0x001fe200078e0072 */
[----:B------:R-:W-:-:S02]  /*53d0*/  F2FP.BF16.F32.PACK_AB R7, R14, R7 ;  /* 0x000000070e07723e */ /* 0x000fc400000010ff */
[----:B------:R-:W-:Y:S01]  /*53e0*/  F2FP.BF16.F32.PACK_AB R6, R11, R6 ;  /* 0x000000060b06723e */ /* 0x000fe200000010ff */
[--C-:B------:R-:W-:Y:S01]  /*53f0*/  IMAD.WIDE.U32 R108, R20, 0x10, R114.reuse ;  /* 0x00000010146c7825 */ /* 0x100fe200078e0072 */
[----:B------:R-:W-:Y:S02]  /*5400*/  F2FP.BF16.F32.PACK_AB R4, R9, R0 ;  /* 0x000000000904723e */ /* 0x000fe400000010ff */
[----:B------:R-:W-:Y:S01]  /*5410*/  F2FP.BF16.F32.PACK_AB R11, R117, R120 ;  /* 0x00000078750b723e */ /* 0x000fe200000010ff */
[--C-:B------:R-:W-:Y:S01]  /*5420*/  IMAD.WIDE.U32 R110, R19, 0x10, R114.reuse ;  /* 0x00000010136e7825 */ /* 0x100fe200078e0072 */
[----:B------:R-:W-:Y:S01]  /*5430*/  F2FP.BF16.F32.PACK_AB R10, R17, R10 ;  /* 0x0000000a110a723e */ /* 0x000fe200000010ff */
[----:B------:R3:W-:Y:S01]  /*5440*/  STG.E.128 desc[UR6][R2.64], R4 ;  /* 0x0000000402007986 */ /* 0x0007e2000c101d06 */
        /* <DEDUP_REMOVED lines=19> */
[----:B------:R3:W-:Y:S01]  /*5580*/  STG.E.128 desc[UR6][R114.64], R20 ;  /* 0x0000001472007986 */ /* 0x0007e2000c101d06 */
[----:B------:R-:W-:Y:S05]  /*5590*/  BRA `(.L_x_4676) ;  /* 0x0000002c00e07947 */ /* 0x000fea0003800000 */
.L_x_4675:
[----:B------:R-:W0:Y:S01]  /*55a0*/  LDC.64 R108, c[0x0][0x478] ;  /* 0x00011e00ff6c7b82 */ /* 0x000e220000000a00 */
        /* <DEDUP_REMOVED lines=56> */
[C---:B------:R-:W-:Y:S01]  /*5930*/  FMUL.FTZ R4, R24.reuse, R207 ;  /* 0x000000cf18047220 */ /* 0x040fe20000410000 */
[----:B------:R-:W-:Y:S01]  /*5940*/  FMUL.FTZ R163, R24, R163 ;  /* 0x000000a318a37220 */ /* 0x000fe20000410000 */
[----:B------:R-:W-:Y:S01]  /*5950*/  FFMA.FTZ R2, R2, R121, R3 ;  /* 0x0000007902027223 */ /* 0x000fe20000010003 */
        /* <DEDUP_REMOVED lines=9> */
[----:B------:R-:W-:Y:S01]  /*59f0*/  FMUL.FTZ R15, R24, R9 ;  /* 0x00000009180f7220 */ /* 0x000fe20000410000 */
[----:B------:R-:W-:Y:S01]  /*5a00*/  FADD.FTZ R159, -R159, R200 ;  /* 0x000000c89f9f7221 */ /* 0x000fe20000010100 */
[----:B------:R-:W-:Y:S01]  /*5a10*/  FADD.FTZ R153, -R150, R153 ;  /* 0x0000009996997221 */ /* 0x000fe20000010100 */
[----:B------:R-:W-:Y:S01]  /*5a20*/  FADD.FTZ R123, -R2, R123 ;  /* 0x0000007b027b7221 */ /* 0x000fe20000010100 */
[-C--:B------:R-:W-:Y:S01]  /*5a30*/  FMUL.FTZ R9, R4, R23.reuse ;  /* 0x0000001704097220 */ /* 0x080fe20000410000 */
[----:B------:R-:W-:Y:S01]  /*5a40*/  FMUL.FTZ R10, R6, R23 ;  /* 0x00000017060a7220 */ /* 0x000fe20000410000 */
[----:B------:R-:W-:Y:S01]  /*5a50*/  F2FP.BF16.F32.PACK_AB R5, R163, R4 ;  /* 0x00000004a305723e */ /* 0x000fe200000010ff */
[----:B------:R-:W-:Y:S01]  /*5a60*/  FADD.FTZ R149, -R138, R149 ;  /* 0x000000958a957221 */ /* 0x000fe20000010100 */
[----:B0-----:R-:W-:Y:S01]  /*5a70*/  IMAD.WIDE.U32 R2, R22, 0x10, R108 ;  /* 0x0000001016027825 */ /* 0x001fe200078e006c */
[----:B------:R-:W-:-:S03]  /*5a80*/  F2FP.BF16.F32.PACK_AB R6, R161, R6 ;  /* 0x00000006a106723e */ /* 0x000fc600000010ff */
[----:B------:R-:W-:Y:S01]  /*5a90*/  FADD.FTZ R13, -R13, R192 ;  /* 0x000000c00d0d7221 */ /* 0x000fe20000010100 */
[----:B------:R-:W-:Y:S01]  /*5aa0*/  F2FP.BF16.F32.PACK_AB R7, R14, R12 ;  /* 0x0000000c0e07723e */ /* 0x000fe200000010ff */
[C---:B------:R-:W-:Y:S01]  /*5ab0*/  FMUL.FTZ R110, R24.reuse, R199 ;  /* 0x000000c7186e7220 */ /* 0x040fe20000410000 */
[----:B------:R-:W-:Y:S01]  /*5ac0*/  F2FP.BF16.F32.PACK_AB R4, R167, R8 ;  /* 0x00000008a704723e */ /* 0x000fe200000010ff */
[----:B------:R-:W-:Y:S01]  /*5ad0*/  FMUL.FTZ R112, R24, R11 ;  /* 0x0000000b18707220 */ /* 0x000fe20000410000 */
[----:B------:R-:W-:Y:S01]  /*5ae0*/  FMUL.FTZ R11, R12, R23 ;  /* 0x000000170c0b7220 */ /* 0x000fe20000410000 */
[----:B------:R-:W-:Y:S01]  /*5af0*/  FADD.FTZ R131, -R116, R131 ;  /* 0x0000008374837221 */ /* 0x000fe20000010100 */
[C---:B------:R-:W-:Y:S01]  /*5b00*/  FMUL.FTZ R16, R24.reuse, R159 ;  /* 0x0000009f18107220 */ /* 0x040fe20000410000 */
[C---:B------:R-:W-:Y:S01]  /*5b10*/  FMUL.FTZ R153, R24.reuse, R153 ;  /* 0x0000009918997220 */ /* 0x040fe20000410000 */
[----:B------:R-:W-:Y:S01]  /*5b20*/  FMUL.FTZ R151, R24, R151 ;  /* 0x0000009718977220 */ /* 0x000fe20000410000 */
[-C--:B------:R-:W-:Y:S01]  /*5b30*/  FMUL.FTZ R14, R14, R23.reuse ;  /* 0x000000170e0e7220 */ /* 0x080fe20000410000 */
[----:B------:R-:W-:Y:S01]  /*5b40*/  FMUL.FTZ R12, R163, R23 ;  /* 0x00000017a30c7220 */ /* 0x000fe20000410000 */
[----:B------:R-:W-:Y:S01]  /*5b50*/  FADD.FTZ R143, -R134, R143 ;  /* 0x0000008f868f7221 */ /* 0x000fe20000010100 */
[C---:B------:R-:W-:Y:S01]  /*5b60*/  FMUL.FTZ R116, R24.reuse, R197 ;  /* 0x000000c518747220 */ /* 0x040fe20000410000 */
[----:B------:R-:W-:Y:S01]  /*5b70*/  FMUL.FTZ R149, R24, R149 ;  /* 0x0000009518957220 */ /* 0x000fe20000410000 */
[----:B------:R-:W-:Y:S01]  /*5b80*/  FADD.FTZ R141, -R130, R141 ;  /* 0x0000008d828d7221 */ /* 0x000fe20000010100 */
[----:B------:R-:W-:Y:S01]  /*5b90*/  FMUL.FTZ R134, R24, R13 ;  /* 0x0000000d18867220 */ /* 0x000fe20000410000 */
[----:B------:R0:W-:Y:S01]  /*5ba0*/  STG.E.128 desc[UR6][R2.64], R4 ;  /* 0x0000000402007986 */ /* 0x0001e2000c101d06 */
[----:B------:R-:W-:Y:S01]  /*5bb0*/  FADD.FTZ R113, -R145, R190 ;  /* 0x000000be91717221 */ /* 0x000fe20000010100 */
[----:B------:R-:W-:Y:S01]  /*5bc0*/  FADD.FTZ R189, -R144, R189 ;  /* 0x000000bd90bd7221 */ /* 0x000fe20000010100 */
[----:B------:R-:W-:Y:S01]  /*5bd0*/  FADD.FTZ R119, -R122, R139 ;  /* 0x0000008b7a777221 */ /* 0x000fe20000010100 */
[-C--:B------:R-:W-:Y:S01]  /*5be0*/  FMUL.FTZ R13, R110, R23.reuse ;  /* 0x000000176e0d7220 */ /* 0x080fe20000410000 */
[----:B------:R-:W-:Y:S01]  /*5bf0*/  FADD.FTZ R137, -R137, R184 ;  /* 0x000000b889897221 */ /* 0x000fe20000010100 */
[----:B------:R-:W-:Y:S01]  /*5c00*/  FADD.FTZ R127, -R120, R127 ;  /* 0x0000007f787f7221 */ /* 0x000fe20000010100 */
[-C--:B------:R-:W-:Y:S01]  /*5c10*/  FMUL.FTZ R161, R161, R23.reuse ;  /* 0x00000017a1a17220 */ /* 0x080fe20000410000 */
[-C--:B------:R-:W-:Y:S01]  /*5c20*/  FMUL.FTZ R8, R8, R23.reuse ;  /* 0x0000001708087220 */ /* 0x080fe20000410000 */
[-C--:B------:R-:W-:Y:S01]  /*5c30*/  FMUL.FTZ R167, R167, R23.reuse ;  /* 0x00000017a7a77220 */ /* 0x080fe20000410000 */
        /* <DEDUP_REMOVED lines=8> */
[C---:B0-----:R-:W-:Y:S01]  /*5cc0*/  F2FP.BF16.F32.PACK_AB R5, R15.reuse, R110 ;  /* 0x0000006e0f05723e */ /* 0x041fe200000010ff */
[----:B------:R-:W-:Y:S01]  /*5cd0*/  FMUL.FTZ R110, R15, R23 ;  /* 0x000000170f6e7220 */ /* 0x000fe20000410000 */
[----:B------:R-:W-:Y:S01]  /*5ce0*/  FADD.FTZ R173, -R172, R173 ;  /* 0x000000adacad7221 */ /* 0x000fe20000010100 */
        /* <DEDUP_REMOVED lines=9> */
[-C--:B------:R-:W-:Y:S01]  /*5d80*/  FMUL.FTZ R12, R16, R23.reuse ;  /* 0x00000017100c7220 */ /* 0x080fe20000410000 */
[----:B------:R-:W-:Y:S01]  /*5d90*/  FMUL.FTZ R153, R153, R23 ;  /* 0x0000001799997220 */ /* 0x000fe20000410000 */
        /* <DEDUP_REMOVED lines=20> */
[----:B------:R-:W-:Y:S01]  /*5ee0*/  F2FP.BF16.F32.PACK_AB R10, R161, R10 ;  /* 0x0000000aa10a723e */ /* 0x000fe200000010ff */
[----:B-1----:R-:W-:Y:S01]  /*5ef0*/  IMAD.WIDE.U32 R120, R22, 0x10, R114 ;  /* 0x0000001016787825 */ /* 0x002fe200078e0072 */
[----:B------:R-:W-:-:S03]  /*5f00*/  F2FP.BF16.F32.PACK_AB R8, R167, R8 ;  /* 0x00000008a708723e */ /* 0x000fc600000010ff */
[----:B------:R-:W-:Y:S01]  /*5f10*/  FMUL.FTZ R24, R24, R123 ;  /* 0x0000007b18187220 */ /* 0x000fe20000410000 */
[----:B------:R-:W-:Y:S01]  /*5f20*/  F2FP.BF16.F32.PACK_AB R7, R149, R116 ;  /* 0x000000749507723e */ /* 0x000fe200000010ff */
[--C-:B------:R-:W-:Y:S01]  /*5f30*/  IMAD.WIDE.U32 R118, R20, 0x10, R108.reuse ;  /* 0x0000001014767825 */ /* 0x100fe200078e006c */
[----:B------:R-:W-:Y:S01]  /*5f40*/  F2FP.BF16.F32.PACK_AB R15, R2, R15 ;  /* 0x0000000f020f723e */ /* 0x000fe200000010ff */
[----:B------:R0:W-:Y:S01]  /*5f50*/  STG.E.128 desc[UR6][R120.64], R8 ;  /* 0x0000000878007986 */ /* 0x0001e2000c101d06 */
[----:B------:R-:W-:Y:S01]  /*5f60*/  F2FP.BF16.F32.PACK_AB R13, R110, R13 ;  /* 0x0000000d6e0d723e */ /* 0x000fe200000010ff */
[--C-:B------:R-:W-:Y:S01]  /*5f70*/  IMAD.WIDE.U32 R116, R19, 0x10, R108.reuse ;  /* 0x0000001013747825 */ /* 0x100fe200078e006c */
[----:B------:R-:W-:Y:S01]  /*5f80*/  F2FP.BF16.F32.PACK_AB R14, R151, R14 ;  /* 0x0000000e970e723e */ /* 0x000fe200000010ff */
[----:B------:R1:W-:Y:S01]  /*5f90*/  STG.E.128 desc[UR6][R118.64], R4 ;  /* 0x0000000476007986 */ /* 0x0003e2000c101d06 */
[----:B------:R-:W-:Y:S01]  /*5fa0*/  F2FP.BF16.F32.PACK_AB R12, R153, R12 ;  /* 0x0000000c990c723e */ /* 0x000fe200000010ff */
[----:B------:R-:W-:Y:S01]  /*5fb0*/  IMAD.WIDE.U32 R2, R18, 0x10, R108 ;  /* 0x0000001012027825 */ /* 0x000fe200078e006c */
[----:B------:R-:W-:-:S03]  /*5fc0*/  F2FP.BF16.F32.PACK_AB R16, R135, R134 ;  /* 0x000000868710723e */ /* 0x000fc600000010ff */
[----:B------:R-:W-:Y:S01]  /*5fd0*/  FMUL.FTZ R134, R134, R23 ;  /* 0x0000001786867220 */ /* 0x000fe20000410000 */
[----:B------:R-:W-:Y:S01]  /*5fe0*/  F2FP.BF16.F32.PACK_AB R17, R145, R140 ;  /* 0x0000008c9111723e */ /* 0x000fe200000010ff */
[----:B------:R-:W-:-:S04]  /*5ff0*/  IMAD.WIDE.U32 R122, R20, 0x10, R114 ;  /* 0x00000010147a7825 */ /* 0x000fc800078e0072 */
[-C--:B------:R-:W-:Y:S01]  /*6000*/  FMUL.FTZ R135, R135, R23.reuse ;  /* 0x0000001787877220 */ /* 0x080fe20000410000 */
[-C--:B------:R-:W-:Y:S01]  /*6010*/  FMUL.FTZ R140, R140, R23.reuse ;  /* 0x000000178c8c7220 */ /* 0x080fe20000410000 */
[----:B------:R-:W-:Y:S01]  /*6020*/  FMUL.FTZ R145, R145, R23 ;  /* 0x0000001791917220 */ /* 0x000fe20000410000 */
[--C-:B------:R-:W-:Y:S01]  /*6030*/  IMAD.WIDE.U32 R110, R19, 0x10, R114.reuse ;  /* 0x00000010136e7825 */ /* 0x100fe200078e0072 */
[----:B------:R-:W-:Y:S01]  /*6040*/  F2FP.BF16.F32.PACK_AB R19, R144, R141 ;  /* 0x0000008d9013723e */ /* 0x000fe200000010ff */
[----:B------:R2:W-:Y:S02]  /*6050*/  STG.E.128 desc[UR6][R122.64], R12 ;  /* 0x0000000c7a007986 */ /* 0x0005e4000c101d06 */
[----:B------:R-:W-:Y:S01]  /*6060*/  FMUL.FTZ R141, R141, R23 ;  /* 0x000000178d8d7220 */ /* 0x000fe20000410000 */
[----:B------:R-:W-:Y:S01]  /*6070*/  IMAD.WIDE.U32 R112, R18, 0x10, R114 ;  /* 0x0000001012707825 */ /* 0x000fe200078e0072 */
[----:B------:R-:W-:-:S03]  /*6080*/  F2FP.BF16.F32.PACK_AB R18, R142, R139 ;  /* 0x0000008b8e12723e */ /* 0x000fc600000010ff */
[-C--:B------:R-:W-:Y:S01]  /*6090*/  FMUL.FTZ R139, R139, R23.reuse ;  /* 0x000000178b8b7220 */ /* 0x080fe20000410000 */
[-C--:B------:R-:W-:Y:S01]  /*60a0*/  FMUL.FTZ R142, R142, R23.reuse ;  /* 0x000000178e8e7220 */ /* 0x080fe20000410000 */
[----:B------:R-:W-:Y:S01]  /*60b0*/  FMUL.FTZ R144, R144, R23 ;  /* 0x0000001790907220 */ /* 0x000fe20000410000 */
[----:B------:R-:W-:Y:S01]  /*60c0*/  IMAD.WIDE.U32 R108, R21, 0x10, R108 ;  /* 0x00000010156c7825 */ /* 0x000fe200078e006c */
[----:B------:R3:W-:Y:S01]  /*60d0*/  STG.E.128 desc[UR6][R116.64], R16 ;  /* 0x0000001074007986 */ /* 0x0007e2000c101d06 */
[----:B0-----:R-:W-:Y:S02]  /*60e0*/  F2FP.BF16.F32.PACK_AB R9, R136, R137 ;  /* 0x000000898809723e */ /* 0x001fe400000010ff */
[----:B------:R-:W-:Y:S01]  /*60f0*/  FMUL.FTZ R20, R143, R23 ;  /* 0x000000178f147220 */ /* 0x000fe20000410000 */
[----:B------:R-:W-:Y:S01]  /*6100*/  IMAD.WIDE.U32 R114, R21, 0x10, R114 ;  /* 0x0000001015727825 */ /* 0x000fe200078e0072 */
[----:B------:R-:W-:-:S03]  /*6110*/  F2FP.BF16.F32.PACK_AB R11, R130, R131 ;  /* 0x00000083820b723e */ /* 0x000fc600000010ff */
[-C--:B------:R-:W-:Y:S01]  /*6120*/  FMUL.FTZ R21, R138, R23.reuse ;  /* 0x000000178a157220 */ /* 0x080fe20000410000 */
[-C--:B------:R-:W-:Y:S01]  /*6130*/  FMUL.FTZ R136, R136, R23.reuse ;  /* 0x0000001788887220 */ /* 0x080fe20000410000 */
[-C--:B------:R-:W-:Y:S01]  /*6140*/  FMUL.FTZ R130, R130, R23.reuse ;  /* 0x0000001782827220 */ /* 0x080fe20000410000 */
[-C--:B-1----:R-:W-:Y:S01]  /*6150*/  FMUL.FTZ R119, R128, R23.reuse ;  /* 0x0000001780777220 */ /* 0x082fe20000410000 */
[-C--:B------:R-:W-:Y:S01]  /*6160*/  FMUL.FTZ R118, R127, R23.reuse ;  /* 0x000000177f767220 */ /* 0x080fe20000410000 */
[-C--:B------:R-:W-:Y:S01]  /*6170*/  FMUL.FTZ R121, R126, R23.reuse ;  /* 0x000000177e797220 */ /* 0x080fe20000410000 */
[-C--:B------:R-:W-:Y:S01]  /*6180*/  FMUL.FTZ R22, R125, R23.reuse ;  /* 0x000000177d167220 */ /* 0x080fe20000410000 */
[-C--:B--2---:R-:W-:Y:S01]  /*6190*/  FMUL.FTZ R123, R124, R23.reuse ;  /* 0x000000177c7b7220 */ /* 0x084fe20000410000 */
[----:B------:R-:W-:Y:S01]  /*61a0*/  FMUL.FTZ R120, R24, R23 ;  /* 0x0000001718787220 */ /* 0x000fe20000410000 */
[----:B------:R-:W-:Y:S02]  /*61b0*/  F2FP.BF16.F32.PACK_AB R15, R144, R141 ;  /* 0x0000008d900f723e */ /* 0x000fe400000010ff */
[----:B------:R-:W-:Y:S01]  /*61c0*/  F2FP.BF16.F32.PACK_AB R14, R142, R139 ;  /* 0x0000008b8e0e723e */ /* 0x000fe200000010ff */
[-C--:B---3--:R-:W-:Y:S01]  /*61d0*/  FMUL.FTZ R17, R137, R23.reuse ;  /* 0x0000001789117220 */ /* 0x088fe20000410000 */
        /* <DEDUP_REMOVED lines=27> */
.L_x_4674:
        /* <DEDUP_REMOVED lines=50> */
[----:B------:R-:W-:Y:S01]  /*66b0*/  FADD.FTZ R7, -R7, R160 ;  /* 0x000000a007077221 */ /* 0x000fe20000010100 */
[--C-:B------:R-:W-:Y:S01]  /*66c0*/  FFMA.FTZ R0, R24, R205, R3.reuse ;  /* 0x000000cd18007223 */ /* 0x100fe20000010003 */
[----:B------:R-:W-:Y:S01]  /*66d0*/  PRMT R3, R105, 0x7632, R3 ;  /* 0x0000763269037816 */ /* 0x000fe20000000003 */
[----:B------:R-:W-:Y:S01]  /*66e0*/  FADD.FTZ R167, -R166, R167 ;  /* 0x000000a7a6a77221 */ /* 0x000fe20000010100 */
[----:B------:R-:W-:Y:S01]  /*66f0*/  FADD.FTZ R123, -R2, R123 ;  /* 0x0000007b027b7221 */ /* 0x000fe20000010100 */
[----:B------:R-:W-:Y:S01]  /*6700*/  FFMA.FTZ R2, R24, R7, R6 ;  /* 0x0000000718027223 */ /* 0x000fe20000010006 */
[----:B------:R-:W-:Y:S01]  /*6710*/  SHF.L.U32 R10, R3, 0x10, RZ ;  /* 0x00000010030a7819 */ /* 0x000fe200000006ff */
        /* <DEDUP_REMOVED lines=18> */
[----:B------:R-:W-:Y:S01]  /*6840*/  FFMA.FTZ R12, R24, R5, R12 ;  /* 0x00000005180c7223 */ /* 0x000fe2000001000c */
[----:B------:R-:W-:Y:S01]  /*6850*/  PRMT R5, R90, 0x7632, R5 ;  /* 0x000076325a057816 */ /* 0x000fe20000000005 */
        /* <DEDUP_REMOVED lines=15> */
[----:B------:R-:W-:Y:S01]  /*6950*/  PRMT R3, R97, 0x7632, R3 ;  /* 0x0000763261037816 */ /* 0x000fe20000000003 */
[----:B------:R-:W-:Y:S01]  /*6960*/  FADD.FTZ R175, -R170, R175 ;  /* 0x000000afaaaf7221 */ /* 0x000fe20000010100 */
[----:B------:R-:W-:Y:S01]  /*6970*/  SHF.L.U32 R118, R5, 0x10, RZ ;  /* 0x0000001005767819 */ /* 0x000fe200000006ff */
[C---:B------:R-:W-:Y:S01]  /*6980*/  FFMA.FTZ R152, R24.reuse, R129, R144 ;  /* 0x0000008118987223 */ /* 0x040fe20000010090 */
[----:B------:R-:W-:Y:S01]  /*6990*/  SHF.L.U32 R114, R97, 0x10, RZ ;  /* 0x0000001061727819 */ /* 0x000fe200000006ff */
[----:B------:R-:W-:Y:S01]  /*69a0*/  FADD.FTZ R171, -R171, R176 ;  /* 0x000000b0abab7221 */ /* 0x000fe20000010100 */
[----:B------:R-:W-:Y:S01]  /*69b0*/  PRMT R5, R95, 0x7632, R5 ;  /* 0x000076325f057816 */ /* 0x000fe20000000005 */
[C---:B------:R-:W-:Y:S01]  /*69c0*/  FFMA.FTZ R118, R24.reuse, R9, R118 ;  /* 0x0000000918767223 */ /* 0x040fe20000010076 */
        /* <DEDUP_REMOVED lines=20> */
[----:B------:R-:W-:Y:S01]  /*6b10*/  SHF.L.U32 R156, R101, 0x10, RZ ;  /* 0x00000010659c7819 */ /* 0x000fe200000006ff */
[----:B------:R-:W-:Y:S01]  /*6b20*/  FFMA.FTZ R170, R24, R123, R160 ;  /* 0x0000007b18aa7223 */ /* 0x000fe200000100a0 */
[----:B------:R-:W-:Y:S01]  /*6b30*/  SHF.L.U32 R114, R100, 0x10, RZ ;  /* 0x0000001064727819 */ /* 0x000fe200000006ff */
[C---:B------:R-:W-:Y:S01]  /*6b40*/  FFMA.FTZ R148, R24.reuse, R131, R7 ;  /* 0x0000008318947223 */ /* 0x040fe20000010007 */
[----:B------:R-:W-:Y:S01]  /*6b50*/  SHF.L.U32 R5, R5, 0x10, RZ ;  /* 0x0000001005057819 */ /* 0x000fe200000006ff */
[----:B------:R-:W-:Y:S01]  /*6b60*/  FFMA.FTZ R160, R24, R175, R156 ;  /* 0x000000af18a07223 */ /* 0x000fe2000001009c */
[----:B------:R-:W-:Y:S01]  /*6b70*/  SHF.L.U32 R142, R98, 0x10, RZ ;  /* 0x00000010628e7819 */ /* 0x000fe200000006ff */
[----:B------:R-:W-:Y:S01]  /*6b80*/  FFMA.FTZ R156, R24, R171, R114 ;  /* 0x000000ab189c7223 */ /* 0x000fe20000010072 */
[----:B------:R-:W-:Y:S01]  /*6b90*/  PRMT R4, R106, 0x7632, R4 ;  /* 0x000076326a047816 */ /* 0x000fe20000000004 */
[----:B------:R-:W0:Y:S01]  /*6ba0*/  LDC.64 R114, c[0x0][0x468] ;  /* 0x00011a00ff727b82 */ /* 0x000e220000000a00 */
[----:B------:R-:W-:Y:S01]  /*6bb0*/  FFMA.FTZ R154, R24, R109, R5 ;  /* 0x0000006d189a7223 */ /* 0x000fe20000010005 */
[----:B------:R-:W-:Y:S01]  /*6bc0*/  SHF.L.U32 R5, R96, 0x10, RZ ;  /* 0x0000001060057819 */ /* 0x000fe200000006ff */
[----:B------:R-:W-:Y:S01]  /*6bd0*/  FFMA.FTZ R150, R24, R135, R142 ;  /* 0x0000008718967223 */ /* 0x000fe2000001008e */
[----:B------:R-:W-:Y:S01]  /*6be0*/  SHF.L.U32 R158, R103, 0x10, RZ ;  /* 0x00000010679e7819 */ /* 0x000fe200000006ff */
        /* <DEDUP_REMOVED lines=31> */
[----:B------:R-:W-:Y:S01]  /*6de0*/  SHF.L.U32 R162, R5, 0x10, RZ ;  /* 0x0000001005a27819 */ /* 0x000fe200000006ff */
[C---:B------:R-:W-:Y:S01]  /*6df0*/  FFMA.FTZ R16, R24.reuse, R197, R16 ;  /* 0x000000c518107223 */ /* 0x040fe20000010010 */
[----:B------:R-:W-:Y:S01]  /*6e00*/  SHF.L.U32 R158, R3, 0x10, RZ ;  /* 0x00000010039e7819 */ /* 0x000fe200000006ff */
        /* <DEDUP_REMOVED lines=87> */
.L_x_4677:
        /* <DEDUP_REMOVED lines=41> */
[----:B------:R-:W-:Y:S01]  /*7610*/  SHF.L.U32 R109, R104, 0x10, RZ ;  /* 0x00000010686d7819 */ /* 0x000fe200000006ff */
[----:B------:R-:W-:Y:S01]  /*7620*/  FADD.FTZ R5, -R5, R208 ;  /* 0x000000d005057221 */ /* 0x000fe20000010100 */
[----:B------:R-:W-:Y:S01]  /*7630*/  FADD.FTZ R123, -R2, R123 ;  /* 0x0000007b027b7221 */ /* 0x000fe20000010100 */
[----:B------:R-:W-:Y:S01]  /*7640*/  PRMT R2, R105, 0x7632, R2 ;  /* 0x0000763269027816 */ /* 0x000fe20000000002 */
[----:B------:R-:W-:Y:S01]  /*7650*/  FADD.FTZ R199, -R0, R199 ;  /* 0x000000c700c77221 */ /* 0x000fe20000010100 */
[----:B------:R-:W-:Y:S01]  /*7660*/  PRMT R0, R104, 0x7632, R0 ;  /* 0x0000763268007816 */ /* 0x000fe20000000000 */
[----:B------:R-:W-:Y:S01]  /*7670*/  FADD.FTZ R3, -R135, R182 ;  /* 0x000000b687037221 */ /* 0x000fe20000010100 */
[----:B------:R-:W-:Y:S01]  /*7680*/  SHF.L.U32 R2, R2, 0x10, RZ ;  /* 0x0000001002027819 */ /* 0x000fe200000006ff */
[----:B------:R-:W-:Y:S01]  /*7690*/  FADD.FTZ R163, -R162, R163 ;  /* 0x000000a3a2a37221 */ /* 0x000fe20000010100 */
[----:B------:R-:W-:Y:S01]  /*76a0*/  FADD.FTZ R135, -R8, R129 ;  /* 0x0000008108877221 */ /* 0x000fe20000010100 */
[----:B------:R-:W-:Y:S01]  /*76b0*/  FFMA.FTZ R8, R24, R5, R109 ;  /* 0x0000000518087223 */ /* 0x000fe2000001006d */
[----:B------:R-:W-:Y:S01]  /*76c0*/  SHF.L.U32 R5, R0, 0x10, RZ ;  /* 0x0000001000057819 */ /* 0x000fe200000006ff */
[----:B------:R-:W-:Y:S01]  /*76d0*/  FADD.FTZ R167, -R166, R167 ;  /* 0x000000a7a6a77221 */ /* 0x000fe20000010100 */
[----:B------:R-:W-:Y:S01]  /*76e0*/  FADD.FTZ R181, -R10, R181 ;  /* 0x000000b50ab57221 */ /* 0x000fe20000010100 */
[----:B------:R-:W-:Y:S01]  /*76f0*/  SHF.L.U32 R0, R105, 0x10, RZ ;  /* 0x0000001069007819 */ /* 0x000fe200000006ff */
[----:B------:R-:W-:Y:S01]  /*7700*/  FADD.FTZ R207, -R168, R207 ;  /* 0x000000cfa8cf7221 */ /* 0x000fe20000010100 */
[--C-:B------:R-:W-:Y:S01]  /*7710*/  FFMA.FTZ R10, R24, R163, R2.reuse ;  /* 0x000000a3180a7223 */ /* 0x100fe20000010002 */
[----:B------:R-:W-:Y:S01]  /*7720*/  PRMT R2, R88, 0x7632, R2 ;  /* 0x0000763258027816 */ /* 0x000fe20000000002 */
[C---:B------:R-:W-:Y:S01]  /*7730*/  FFMA.FTZ R167, R24.reuse, R167, R5 ;  /* 0x000000a718a77223 */ /* 0x040fe20000010005 */
[--C-:B------:R-:W-:Y:S01]  /*7740*/  FFMA.FTZ R5, R24, R207, R0.reuse ;  /* 0x000000cf18057223 */ /* 0x100fe20000010000 */
[----:B------:R-:W-:Y:S01]  /*7750*/  PRMT R0, R107, 0x7632, R0 ;  /* 0x000076326b007816 */ /* 0x000fe20000000000 */
        /* <DEDUP_REMOVED lines=8> */
[----:B------:R-:W-:Y:S01]  /*77e0*/  FFMA.FTZ R114, R24, R7, R0 ;  /* 0x0000000718727223 */ /* 0x000fe20000010000 */
        /* <DEDUP_REMOVED lines=14> */
[--C-:B------:R-:W-:Y:S01]  /*78d0*/  FFMA.FTZ R124, R24, R143, R2.reuse ;  /* 0x0000008f187c7223 */ /* 0x100fe20000010002 */
[----:B------:R-:W-:Y:S01]  /*78e0*/  PRMT R2, R94, 0x7632, R2 ;  /* 0x000076325e027816 */ /* 0x000fe20000000002 */
[--C-:B------:R-:W-:Y:S01]  /*78f0*/  FFMA.FTZ R16, R24, R199, R0.reuse ;  /* 0x000000c718107223 */ /* 0x100fe20000010000 */
[----:B------:R-:W-:Y:S01]  /*7900*/  PRMT R0, R91, 0x7632, R0 ;  /* 0x000076325b007816 */ /* 0x000fe20000000000 */
[----:B------:R-:W-:Y:S01]  /*7910*/  FADD.FTZ R115, -R12, R125 ;  /* 0x0000007d0c737221 */ /* 0x000fe20000010100 */
[----:B------:R-:W-:Y:S01]  /*7920*/  SHF.L.U32 R2, R2, 0x10, RZ ;  /* 0x0000001002027819 */ /* 0x000fe200000006ff */
[----:B------:R-:W-:Y:S01]  /*7930*/  FFMA.FTZ R110, R24, R9, R110 ;  /* 0x00000009186e7223 */ /* 0x000fe2000001006e */
[----:B------:R-:W-:Y:S01]  /*7940*/  SHF.L.U32 R7, R7, 0x10, RZ ;  /* 0x0000001007077819 */ /* 0x000fe200000006ff */
[----:B------:R-:W-:Y:S01]  /*7950*/  FADD.FTZ R197, -R4, R197 ;  /* 0x000000c504c57221 */ /* 0x000fe20000010100 */
[----:B------:R-:W-:Y:S01]  /*7960*/  SHF.L.U32 R0, R0, 0x10, RZ ;  /* 0x0000001000007819 */ /* 0x000fe200000006ff */
[--C-:B------:R-:W-:Y:S01]  /*7970*/  FFMA.FTZ R127, R24, R15, R2.reuse ;  /* 0x0000000f187f7223 */ /* 0x100fe20000010002 */
[----:B------:R-:W-:Y:S01]  /*7980*/  PRMT R2, R96, 0x7632, R2 ;  /* 0x0000763260027816 */ /* 0x000fe20000000002 */
        /* <DEDUP_REMOVED lines=8> */
[C---:B------:R-:W-:Y:S01]  /*7a10*/  FFMA.FTZ R0, R24.reuse, R13, R108 ;  /* 0x0000000d18007223 */ /* 0x040fe2000001006c */
        /* <DEDUP_REMOVED lines=19> */
[--C-:B------:R-:W-:Y:S01]  /*7b50*/  FFMA.FTZ R129, R24, R139, R9.reuse ;  /* 0x0000008b18817223 */ /* 0x100fe20000010009 */
[----:B------:R-:W-:Y:S01]  /*7b60*/  SHF.L.U32 R3, R2, 0x10, RZ ;  /* 0x0000001002037819 */ /* 0x000fe200000006ff */
[C---:B------:R-:W-:Y:S01]  /*7b70*/  FFMA.FTZ R171, R24.reuse, R171, R118 ;  /* 0x000000ab18ab7223 */ /* 0x040fe20000010076 */
[C---:B------:R-:W-:Y:S01]  /*7b80*/  FFMA.FTZ R14, R24.reuse, R161, R4 ;  /* 0x000000a1180e7223 */ /* 0x040fe20000010004 */
[----:B------:R-:W-:Y:S01]  /*7b90*/  PRMT R9, R103, 0x7632, R9 ;  /* 0x0000763267097816 */ /* 0x000fe20000000009 */
[----:B------:R-:W-:Y:S01]  /*7ba0*/  FADD.FTZ R169, -R169, R174 ;  /* 0x000000aea9a97221 */ /* 0x000fe20000010100 */
[----:B------:R-:W-:Y:S01]  /*7bb0*/  SHF.L.U32 R2, R7, 0x10, RZ ;  /* 0x0000001007027819 */ /* 0x000fe200000006ff */
[----:B------:R-:W-:Y:S01]  /*7bc0*/  FFMA.FTZ R4, R24, R205, R109 ;  /* 0x000000cd18047223 */ /* 0x000fe2000001006d */
[----:B------:R-:W-:Y:S01]  /*7bd0*/  SHF.L.U32 R118, R102, 0x10, RZ ;  /* 0x0000001066767819 */ /* 0x000fe200000006ff */
[----:B------:R-:W-:Y:S01]  /*7be0*/  FFMA.FTZ R133, R24, R133, R108 ;  /* 0x0000008518857223 */ /* 0x000fe2000001006c */
[----:B------:R-:W-:Y:S01]  /*7bf0*/  PRMT R7, R101, 0x7632, R7 ;  /* 0x0000763265077816 */ /* 0x000fe20000000007 */
[----:B------:R-:W0:Y:S01]  /*7c00*/  LDC.64 R108, c[0x0][0x478] ;  /* 0x00011e00ff6c7b82 */ /* 0x000e220000000a00 */
[----:B------:R-:W-:Y:S01]  /*7c10*/  FADD.FTZ R183, -R136, R183 ;  /* 0x000000b788b77221 */ /* 0x000fe20000010100 */
[----:B------:R-:W-:Y:S01]  /*7c20*/  FFMA.FTZ R6, R24, R165, R6 ;  /* 0x000000a518067223 */ /* 0x000fe20000010006 */
[----:B------:R-:W-:Y:S01]  /*7c30*/  FADD.FTZ R189, -R144, R189 ;  /* 0x000000bd90bd7221 */ /* 0x000fe20000010100 */
[----:B------:R-:W-:Y:S01]  /*7c40*/  SHF.L.U32 R136, R9, 0x10, RZ ;  /* 0x0000001009887819 */ /* 0x000fe200000006ff */
[----:B------:R-:W-:Y:S01]  /*7c50*/  FFMA.FTZ R141, R24, R169, R118 ;  /* 0x000000a9188d7223 */ /* 0x000fe20000010076 */
[----:B------:R-:W-:Y:S01]  /*7c60*/  PRMT R9, R102, 0x7632, R9 ;  /* 0x0000763266097816 */ /* 0x000fe20000000009 */
[-C--:B------:R-:W-:Y:S01]  /*7c70*/  FMUL.FTZ R118, R114, R23.reuse ;  /* 0x0000001772767220 */ /* 0x080fe20000410000 */
[----:B------:R-:W-:Y:S01]  /*7c80*/  SHF.L.U32 R144, R7, 0x10, RZ ;  /* 0x0000001007907819 */ /* 0x000fe200000006ff */
[-C--:B------:R-:W-:Y:S01]  /*7c90*/  FMUL.FTZ R13, R6, R23.reuse ;  /* 0x00000017060d7220 */ /* 0x080fe20000410000 */
[----:B------:R-:W-:Y:S01]  /*7ca0*/  F2FP.BF16.F32.PACK_AB R7, R114, R4 ;  /* 0x000000047207723e */ /* 0x000fe200000010ff */
[-C--:B------:R-:W-:Y:S01]  /*7cb0*/  FMUL.FTZ R114, R14, R23.reuse ;  /* 0x000000170e727220 */ /* 0x080fe20000410000 */
[----:B------:R-:W-:Y:S01]  /*7cc0*/  SHF.L.U32 R131, R96, 0x10, RZ ;  /* 0x0000001060837819 */ /* 0x000fe200000006ff */
[----:B------:R-:W-:Y:S01]  /*7cd0*/  FADD.FTZ R137, -R137, R184 ;  /* 0x000000b889897221 */ /* 0x000fe20000010100 */
[----:B------:R-:W-:Y:S01]  /*7ce0*/  SHF.L.U32 R146, R9, 0x10, RZ ;  /* 0x0000001009927819 */ /* 0x000fe200000006ff */
[-C--:B------:R-:W-:Y:S01]  /*7cf0*/  FMUL.FTZ R9, R5, R23.reuse ;  /* 0x0000001705097220 */ /* 0x080fe20000410000 */
[----:B------:R-:W-:Y:S01]  /*7d00*/  F2FP.BF16.F32.PACK_AB R6, R14, R6 ;  /* 0x000000060e06723e */ /* 0x000fe200000010ff */
[C---:B------:R-:W-:Y:S01]  /*7d10*/  FMUL.FTZ R14, R10.reuse, R23 ;  /* 0x000000170a0e7220 */ /* 0x040fe20000410000 */
[----:B------:R-:W-:Y:S01]  /*7d20*/  F2FP.BF16.F32.PACK_AB R5, R10, R5 ;  /* 0x000000050a05723e */ /* 0x000fe200000010ff */
[----:B------:R-:W-:Y:S01]  /*7d30*/  FFMA.FTZ R144, R24, R115, R144 ;  /* 0x0000007318907223 */ /* 0x000fe20000010090 */
[----:B------:R-:W-:Y:S01]  /*7d40*/  F2FP.BF16.F32.PACK_AB R10, R114, R13 ;  /* 0x0000000d720a723e */ /* 0x000fe200000010ff */
[C---:B------:R-:W-:Y:S01]  /*7d50*/  FFMA.FTZ R131, R24.reuse, R137, R131 ;  /* 0x0000008918837223 */ /* 0x040fe20000010083 */
[----:B------:R-:W1:Y:S01]  /*7d60*/  LDC.64 R114, c[0x0][0x468] ;  /* 0x00011a00ff727b82 */ /* 0x000e620000000a00 */
[--C-:B------:R-:W-:Y:S01]  /*7d70*/  FFMA.FTZ R137, R24, R111, R2.reuse ;  /* 0x0000006f18897223 */ /* 0x100fe20000010002 */
        /* <DEDUP_REMOVED lines=10> */
[----:B------:R-:W-:Y:S01]  /*7e20*/  SHF.L.U32 R116, R91, 0x10, RZ ;  /* 0x000000105b747819 */ /* 0x000fe200000006ff */
[C---:B------:R-:W-:Y:S01]  /*7e30*/  FFMA.FTZ R142, R24.reuse, R113, R3 ;  /* 0x00000071188e7223 */ /* 0x040fe20000010003 */
[----:B------:R-:W-:Y:S01]  /*7e40*/  FFMA.FTZ R139, R24, R175, R2 ;  /* 0x000000af188b7223 */ /* 0x000fe20000010002 */
[----:B------:R-:W-:Y:S01]  /*7e50*/  FMUL.FTZ R11, R4, R23 ;  /* 0x00000017040b7220 */ /* 0x000fe20000410000 */
[----:B0-----:R-:W-:Y:S01]  /*7e60*/  IMAD.WIDE.U32 R2, R22, 0x10, R108 ;  /* 0x0000001016027825 */ /* 0x001fe200078e006c */
[----:B------:R-:W-:-:S03]  /*7e70*/  F2FP.BF16.F32.PACK_AB R4, R167, R8 ;  /* 0x00000008a704723e */ /* 0x000fc600000010ff */
[----:B------:R-:W-:Y:S01]  /*7e80*/  FFMA.FTZ R12, R24, R159, R12 ;  /* 0x0000009f180c7223 */ /* 0x000fe2000001000c */
[----:B------:R-:W-:Y:S01]  /*7e90*/  SHF.L.U32 R15, R103, 0x10, RZ ;  /* 0x00000010670f7819 */ /* 0x000fe200000006ff */
[----:B------:R-:W-:Y:S01]  /*7ea0*/  FADD.FTZ R173, -R172, R173 ;  /* 0x000000adacad7221 */ /* 0x000fe20000010100 */
[----:B------:R-:W-:Y:S01]  /*7eb0*/  FFMA.FTZ R116, R24, R197, R116 ;  /* 0x000000c518747223 */ /* 0x000fe20000010074 */
[----:B------:R-:W-:Y:S01]  /*7ec0*/  SHF.L.U32 R126, R93, 0x10, RZ ;  /* 0x000000105d7e7819 */ /* 0x000fe200000006ff */
[----:B------:R-:W-:Y:S01]  /*7ed0*/  FADD.FTZ R145, -R145, R190 ;  /* 0x000000be91917221 */ /* 0x000fe20000010100 */
[----:B------:R-:W-:Y:S01]  /*7ee0*/  SHF.L.U32 R128, R94, 0x10, RZ ;  /* 0x000000105e807819 */ /* 0x000fe200000006ff */
[----:B------:R0:W-:Y:S01]  /*7ef0*/  STG.E.128 desc[UR6][R2.64], R4 ;  /* 0x0000000402007986 */ /* 0x0001e2000c101d06 */
[----:B------:R-:W-:Y:S01]  /*7f00*/  SHF.L.U32 R130, R95, 0x10, RZ ;  /* 0x000000105f827819 */ /* 0x000fe200000006ff */
[-C--:B------:R-:W-:Y:S01]  /*7f10*/  FMUL.FTZ R8, R8, R23.reuse ;  /* 0x0000001708087220 */ /* 0x080fe20000410000 */
[----:B------:R-:W-:Y:S01]  /*7f20*/  FMUL.FTZ R167, R167, R23 ;  /* 0x00000017a7a77220 */ /* 0x000fe20000410000 */
[----:B------:R-:W-:Y:S01]  /*7f30*/  FFMA.FTZ R173, R24, R173, R15 ;  /* 0x000000ad18ad7223 */ /* 0x000fe2000001000f */
[----:B------:R-:W-:Y:S01]  /*7f40*/  F2FP.BF16.F32.PACK_AB R9, R14, R9 ;  /* 0x000000090e09723e */ /* 0x000fe200000010ff */
[-C--:B------:R-:W-:Y:S01]  /*7f50*/  FMUL.FTZ R13, R16, R23.reuse ;  /* 0x00000017100d7220 */ /* 0x080fe20000410000 */
[-C--:B------:R-:W-:Y:S01]  /*7f60*/  FMUL.FTZ R14, R112, R23.reuse ;  /* 0x00000017700e7220 */ /* 0x080fe20000410000 */
[----:B------:R-:W-:Y:S01]  /*7f70*/  FMUL.FTZ R15, R116, R23 ;  /* 0x00000017740f7220 */ /* 0x000fe20000410000 */
[C---:B------:R-:W-:Y:S01]  /*7f80*/  FFMA.FTZ R126, R24.reuse, R191, R126 ;  /* 0x000000bf187e7223 */ /* 0x040fe2000001007e */
[C---:B------:R-:W-:Y:S01]  /*7f90*/  FFMA.FTZ R128, R24.reuse, R145, R128 ;  /* 0x0000009118807223 */ /* 0x040fe20000010080 */
[----:B------:R-:W-:Y:S01]  /*7fa0*/  FFMA.FTZ R130, R24, R189, R130 ;  /* 0x000000bd18827223 */ /* 0x000fe20000010082 */
[----:B------:R-:W-:Y:S01]  /*7fb0*/  SHF.L.U32 R134, R97, 0x10, RZ ;  /* 0x0000001061867819 */ /* 0x000fe200000006ff */
[----:B-1----:R-:W-:Y:S01]  /*7fc0*/  IMAD.WIDE.U32 R120, R22, 0x10, R114 ;  /* 0x0000001016787825 */ /* 0x002fe200078e0072 */
[----:B------:R-:W-:-:S03]  /*7fd0*/  F2FP.BF16.F32.PACK_AB R11, R118, R11 ;  /* 0x0000000b760b723e */ /* 0x000fc600000010ff */
[C---:B------:R-:W-:Y:S01]  /*7fe0*/  FFMA.FTZ R136, R24.reuse, R123, R136 ;  /* 0x0000007b18887223 */ /* 0x040fe20000010088 */
[----:B------:R-:W-:Y:S01]  /*7ff0*/  F2FP.BF16.F32.PACK_AB R8, R167, R8 ;  /* 0x00000008a708723e */ /* 0x000fe200000010ff */
[----:B------:R-:W-:Y:S01]  /*8000*/  FFMA.FTZ R146, R24, R117, R146 ;  /* 0x0000007518927223 */ /* 0x000fe20000010092 */
[C---:B0-----:R-:W-:Y:S01]  /*8010*/  F2FP.BF16.F32.PACK_AB R5, R110.reuse, R16 ;  /* 0x000000106e05723e */ /* 0x041fe200000010ff */
[-C--:B------:R-:W-:Y:S01]  /*8020*/  FMUL.FTZ R110, R110, R23.reuse ;  /* 0x000000176e6e7220 */ /* 0x080fe20000410000 */
[----:B------:R-:W-:Y:S01]  /*8030*/  F2FP.BF16.F32.PACK_AB R4, R153, R12 ;  /* 0x0000000c9904723e */ /* 0x000fe200000010ff */
[-C--:B------:R-:W-:Y:S01]  /*8040*/  FMUL.FTZ R2, R12, R23.reuse ;  /* 0x000000170c027220 */ /* 0x080fe20000410000 */
[----:B------:R-:W-:Y:S01]  /*8050*/  F2FP.BF16.F32.PACK_AB R6, R151, R112 ;  /* 0x000000709706723e */ /* 0x000fe200000010ff */
[-C--:B------:R-:W-:Y:S01]  /*8060*/  FMUL.FTZ R153, R153, R23.reuse ;  /* 0x0000001799997220 */ /* 0x080fe20000410000 */
[-C--:B------:R-:W-:Y:S01]  /*8070*/  FMUL.FTZ R151, R151, R23.reuse ;  /* 0x0000001797977220 */ /* 0x080fe20000410000 */
[----:B------:R-:W-:Y:S01]  /*8080*/  FMUL.FTZ R16, R149, R23 ;  /* 0x0000001795107220 */ /* 0x000fe20000410000 */
[----:B------:R-:W-:Y:S01]  /*8090*/  SHF.L.U32 R140, R99, 0x10, RZ ;  /* 0x00000010638c7819 */ /* 0x000fe200000006ff */
[----:B------:R-:W-:Y:S01]  /*80a0*/  IMAD.WIDE.U32 R118, R20, 0x10, R108 ;  /* 0x0000001014767825 */ /* 0x000fe200078e006c */
[----:B------:R-:W-:-:S03]  /*80b0*/  F2FP.BF16.F32.PACK_AB R7, R149, R116 ;  /* 0x000000749507723e */ /* 0x000fc600000010ff */
[----:B------:R-:W-:Y:S01]  /*80c0*/  FFMA.FTZ R134, R24, R183, R134 ;  /* 0x000000b718867223 */ /* 0x000fe20000010086 */
[----:B------:R-:W-:Y:S01]  /*80d0*/  F2FP.BF16.F32.PACK_AB R13, R110, R13 ;  /* 0x0000000d6e0d723e */ /* 0x000fe200000010ff */
[--C-:B------:R-:W-:Y:S01]  /*80e0*/  IMAD.WIDE.U32 R116, R19, 0x10, R108.reuse ;  /* 0x0000001013747825 */ /* 0x100fe200078e006c */
[----:B------:R-:W-:Y:S01]  /*80f0*/  F2FP.BF16.F32.PACK_AB R12, R153, R2 ;  /* 0x00000002990c723e */ /* 0x000fe200000010ff */
[----:B------:R0:W-:Y:S01]  /*8100*/  STG.E.128 desc[UR6][R120.64], R8 ;  /* 0x0000000878007986 */ /* 0x0001e2000c101d06 */
[----:B------:R-:W-:Y:S01]  /*8110*/  F2FP.BF16.F32.PACK_AB R15, R16, R15 ;  /* 0x0000000f100f723e */ /* 0x000fe200000010ff */
[----:B------:R-:W-:Y:S01]  /*8120*/  IMAD.WIDE.U32 R2, R18, 0x10, R108 ;  /* 0x0000001012027825 */ /* 0x000fe200078e006c */
[----:B------:R-:W-:-:S03]  /*8130*/  F2FP.BF16.F32.PACK_AB R14, R151, R14 ;  /* 0x0000000e970e723e */ /* 0x000fc600000010ff */
[----:B------:R-:W-:Y:S01]  /*8140*/  FFMA.FTZ R140, R24, R181, R140 ;  /* 0x000000b5188c7223 */ /* 0x000fe2000001008c */
[----:B------:R-:W-:Y:S01]  /*8150*/  F2FP.BF16.F32.PACK_AB R16, R124, R0 ;  /* 0x000000007c10723e */ /* 0x000fe200000010ff */
[--C-:B------:R-:W-:Y:S01]  /*8160*/  IMAD.WIDE.U32 R122, R20, 0x10, R114.reuse ;  /* 0x00000010147a7825 */ /* 0x100fe200078e0072 */
[----:B------:R-:W-:Y:S01]  /*8170*/  F2FP.BF16.F32.PACK_AB R17, R125, R126 ;  /* 0x0000007e7d11723e */ /* 0x000fe200000010ff */
[----:B------:R1:W-:Y:S02]  /*8180*/  STG.E.128 desc[UR6][R118.64], R4 ;  /* 0x0000000476007986 */ /* 0x0003e4000c101d06 */
[-C--:B------:R-:W-:Y:S01]  /*8190*/  FMUL.FTZ R0, R0, R23.reuse ;  /* 0x0000001700007220 */ /* 0x080fe20000410000 */
[--C-:B------:R-:W-:Y:S01]  /*81a0*/  IMAD.WIDE.U32 R110, R19, 0x10, R114.reuse ;  /* 0x00000010136e7825 */ /* 0x100fe200078e0072 */
[----:B------:R-:W-:Y:S01]  /*81b0*/  F2FP.BF16.F32.PACK_AB R19, R129, R130 ;  /* 0x000000828113723e */ /* 0x000fe200000010ff */
[----:B------:R2:W-:Y:S02]  /*81c0*/  STG.E.128 desc[UR6][R122.64], R12 ;  /* 0x0000000c7a007986 */ /* 0x0005e4000c101d06 */
[----:B------:R-:W-:Y:S01]  /*81d0*/  FMUL.FTZ R126, R126, R23 ;  /* 0x000000177e7e7220 */ /* 0x000fe20000410000 */
[----:B------:R-:W-:Y:S01]  /*81e0*/  IMAD.WIDE.U32 R112, R18, 0x10, R114 ;  /* 0x0000001012707825 */ /* 0x000fe200078e0072 */
[----:B------:R-:W-:-:S03]  /*81f0*/  F2FP.BF16.F32.PACK_AB R18, R127, R128 ;  /* 0x000000807f12723e */ /* 0x000fc600000010ff */
[-C--:B------:R-:W-:Y:S01]  /*8200*/  FMUL.FTZ R125, R125, R23.reuse ;  /* 0x000000177d7d7220 */ /* 0x080fe20000410000 */
[----:B------:R-:W-:Y:S01]  /*8210*/  FMUL.FTZ R128, R128, R23 ;  /* 0x0000001780807220 */ /* 0x000fe20000410000 */
[----:B------:R-:W-:-:S04]  /*8220*/  IMAD.WIDE.U32 R108, R21, 0x10, R108 ;  /* 0x00000010156c7825 */ /* 0x000fc800078e006c */
[-C--:B------:R-:W-:Y:S01]  /*8230*/  FMUL.FTZ R127, R127, R23.reuse ;  /* 0x000000177f7f7220 */ /* 0x080fe20000410000 */
[----:B------:R3:W-:Y:S01]  /*8240*/  STG.E.128 desc[UR6][R116.64], R16 ;  /* 0x0000001074007986 */ /* 0x0007e2000c101d06 */
[----:B------:R-:W-:Y:S01]  /*8250*/  FMUL.FTZ R130, R130, R23 ;  /* 0x0000001782827220 */ /* 0x000fe20000410000 */
[----:B------:R-:W-:-:S04]  /*8260*/  IMAD.WIDE.U32 R114, R21, 0x10, R114 ;  /* 0x0000001015727825 */ /* 0x000fc800078e0072 */
[-C--:B------:R-:W-:Y:S01]  /*8270*/  FMUL.FTZ R21, R124, R23.reuse ;  /* 0x000000177c157220 */ /* 0x080fe20000410000 */
[-C--:B------:R-:W-:Y:S01]  /*8280*/  FMUL.FTZ R129, R129, R23.reuse ;  /* 0x0000001781817220 */ /* 0x080fe20000410000 */
[----:B0-----:R-:W-:Y:S01]  /*8290*/  F2FP.BF16.F32.PACK_AB R10, R135, R138 ;  /* 0x0000008a870a723e */ /* 0x001fe200000010ff */
[-C--:B------:R-:W-:Y:S01]  /*82a0*/  FMUL.FTZ R20, R131, R23.reuse ;  /* 0x0000001783147220 */ /* 0x080fe20000410000 */
[-C--:B------:R-:W-:Y:S01]  /*82b0*/  FMUL.FTZ R135, R135, R23.reuse ;  /* 0x0000001787877220 */ /* 0x080fe20000410000 */
[-C--:B------:R-:W-:Y:S01]  /*82c0*/  FMUL.FTZ R22, R137, R23.reuse ;  /* 0x0000001789167220 */ /* 0x080fe20000410000 */
[-C--:B------:R-:W-:Y:S01]  /*82d0*/  FMUL.FTZ R24, R171, R23.reuse ;  /* 0x00000017ab187220 */ /* 0x080fe20000410000 */
[-C--:B-1----:R-:W-:Y:S01]  /*82e0*/  FMUL.FTZ R119, R142, R23.reuse ;  /* 0x000000178e777220 */ /* 0x082fe20000410000 */
[-C--:B------:R-:W-:Y:S01]  /*82f0*/  FMUL.FTZ R121, R144, R23.reuse ;  /* 0x0000001790797220 */ /* 0x080fe20000410000 */
[-C--:B------:R-:W-:Y:S01]  /*8300*/  FMUL.FTZ R118, R141, R23.reuse ;  /* 0x000000178d767220 */ /* 0x080fe20000410000 */
[-C--:B--2---:R-:W-:Y:S01]  /*8310*/  FMUL.FTZ R123, R146, R23.reuse ;  /* 0x00000017927b7220 */ /* 0x084fe20000410000 */
[----:B------:R-:W-:Y:S01]  /*8320*/  FMUL.FTZ R120, R136, R23 ;  /* 0x0000001788787220 */ /* 0x000fe20000410000 */
[----:B------:R-:W-:-:S02]  /*8330*/  F2FP.BF16.F32.PACK_AB R15, R129, R130 ;  /* 0x00000082810f723e */ /* 0x000fc400000010ff */
[----:B------:R-:W-:Y:S01]  /*8340*/  F2FP.BF16.F32.PACK_AB R14, R127, R128 ;  /* 0x000000807f0e723e */ /* 0x000fe200000010ff */
[-C--:B---3--:R-:W-:Y:S01]  /*8350*/  FMUL.FTZ R17, R134, R23.reuse ;  /* 0x0000001786117220 */ /* 0x088fe20000410000 */
[-C--:B------:R-:W-:Y:S01]  /*8360*/  FMUL.FTZ R16, R133, R23.reuse ;  /* 0x0000001785107220 */ /* 0x080fe20000410000 */
[-C--:B------:R-:W-:Y:S01]  /*8370*/  FMUL.FTZ R117, R132, R23.reuse ;  /* 0x0000001784757220 */ /* 0x080fe20000410000 */
[-C--:B------:R-:W-:Y:S01]  /*8380*/  FMUL.FTZ R18, R138, R23.reuse ;  /* 0x000000178a127220 */ /* 0x080fe20000410000 */
[-C--:B------:R-:W-:Y:S01]  /*8390*/  FMUL.FTZ R19, R140, R23.reuse ;  /* 0x000000178c137220 */ /* 0x080fe20000410000 */
[-C--:B------:R-:W-:Y:S01]  /*83a0*/  FMUL.FTZ R116, R139, R23.reuse ;  /* 0x000000178b747220 */ /* 0x080fe20000410000 */
[----:B------:R-:W-:Y:S01]  /*83b0*/  FMUL.FTZ R23, R173, R23 ;  /* 0x00000017ad177220 */ /* 0x000fe20000410000 */
[----:B------:R-:W-:Y:S02]  /*83c0*/  F2FP.BF16.F32.PACK_AB R13, R125, R126 ;  /* 0x0000007e7d0d723e */ /* 0x000fe400000010ff */
[----:B------:R-:W-:-:S02]  /*83d0*/  F2FP.BF16.F32.PACK_AB R12, R21, R0 ;  /* 0x00000000150c723e */ /* 0x000fc400000010ff */
        /* <DEDUP_REMOVED lines=19> */
[----:B------:R1:W-:Y:S02]  /*8510*/  STG.E.128 desc[UR6][R114.64], R20 ;  /* 0x0000001472007986 */ /* 0x0003e4000c101d06 */
.L_x_4676:
[----:B0123--:R-:W0:Y:S02]  /*8520*/  LDC.64 R2, c[0x0][0x380] ;  /* 0x0000e000ff027b82 */ /* 0x00fe240000000a00 */
[----:B0-----:R-:W-:-:S04]  /*8530*/  LEA R37, R2, R37, 0x2 ;  /* 0x0000002502257211 */ /* 0x001fc800078e10ff */
[----:B------:R-:W-:-:S13]  /*8540*/  ISETP.GE.AND P1, PT, R37, R3, PT ;  /* 0x000000032500720c */ /* 0x000fda0003f26270 */
[----:B------:R-:W-:Y:S05]  /*8550*/  @!P1 BRA `(.L_x_4678) ;  /* 0xffffff8000f09947 */ /* 0x000fea000383ffff */
[----:B------:R-:W-:Y:S05]  /*8560*/  BSYNC B1 ;  /* 0x0000000000017941 */ /* 0x000fea0003800000 */
.L_x_4670:
        /* <DEDUP_REMOVED lines=80> */
.L_x_4669:
[----:B------:R-:W-:Y:S05]  /*8a70*/  BSYNC B0 ;  /* 0x0000000000007941 */ /* 0x000fea0003800000 */
.L_x_4668:
        /* <DEDUP_REMOVED lines=69> */
[----:B------:R-:W-:Y:S01]  /*8ed0*/  FADD.FTZ R6, RZ, R6 ;  /* 0x00000006ff067221 */ /* 0x000fe20000010000 */
[----:B------:R-:W-:Y:S02]  /*8ee0*/  FADD.FTZ R5, R5, R14 ;  /* 0x0000000e05057221 */ /* 0x000fe40000010000 */
[----:B------:R-:W4:Y:S01]  /*8ef0*/  LDS R33, [R24+0x3c00] ;  /* 0x003c000018217984 */ /* 0x000f220000000800 */
[----:B------:R-:W-:Y:S01]  /*8f00*/  FADD.FTZ R6, R6, R17 ;  /* 0x0000001106067221 */ /* 0x000fe20000010000 */
[----:B------:R-:W-:Y:S02]  /*8f10*/  FADD.FTZ R7, RZ, R7 ;  /* 0x00000007ff077221 */ /* 0x000fe40000010000 */
        /* <DEDUP_REMOVED lines=20> */
[----:B------:R-:W-:Y:S01]  /*9060*/  FADD.FTZ R33, R8, R33 ;  /* 0x0000002108217221 */ /* 0x000fe20000010000 */
        /* <DEDUP_REMOVED lines=21> */
[----:B------:R-:W1:Y:S04]  /*91c0*/  LDS R29, [R24+0x200] ;  /* 0x00020000181d7984 */ /* 0x000e680000000800 */
[----:B------:R-:W2:Y:S04]  /*91d0*/  LDS R28, [R24] ;  /* 0x00000000181c7984 */ /* 0x000ea80000000800 */
        /* <DEDUP_REMOVED lines=12> */
[----:B------:R-:W-:Y:S01]  /*92a0*/  IADD3 R4, P1, PT, R4, UR16, RZ ;  /* 0x0000001004047c10 */ /* 0x000fe2000ff3e0ff */
[----:B------:R-:W0:Y:S01]  /*92b0*/  LDS R0, [R24+0x400] ;  /* 0x0004000018007984 */ /* 0x000e220000000800 */
[C---:B------:R-:W-:Y:S02]  /*92c0*/  IADD3.X R3, PT, PT, R5.reuse, UR19, RZ, P0, !PT ;  /* 0x0000001305037c10 */ /* 0x040fe400087fe4ff */
[----:B------:R-:W-:Y:S01]  /*92d0*/  IADD3.X R5, PT, PT, R5, UR17, RZ, P1, !PT ;  /* 0x0000001105057c10 */ /* 0x000fe20008ffe4ff */
        /* <DEDUP_REMOVED lines=17> */
[----:B------:R-:W-:-:S03]  /*93f0*/  FADD.FTZ R0, RZ, R0 ;  /* 0x00000000ff007221 */ /* 0x000fc60000010000 */
[----:B------:R-:W0:Y:S01]  /*9400*/  LDS R25, [R24+0x1e00] ;  /* 0x001e000018197984 */ /* 0x000e220000000800 */
[----:B------:R-:W-:-:S03]  /*9410*/  FADD.FTZ R0, R0, R19 ;  /* 0x0000001300007221 */ /* 0x000fc60000010000 */
[----:B------:R-:W0:Y:S04]  /*9420*/  LDS R14, [R24+0xe00] ;  /* 0x000e0000180e7984 */ /* 0x000e280000000800 */
[----:B------:R-:W0:Y:S01]  /*9430*/  LDS R57, [R24+0x4000] ;  /* 0x0040000018397984 */ /* 0x000e220000000800 */
[----:B-1----:R-:W-:-:S03]  /*9440*/  FADD.FTZ R6, RZ, R6 ;  /* 0x00000006ff067221 */ /* 0x002fc60000010000 */
[----:B------:R-:W1:Y:S01]  /*9450*/  LDS R41, [R24+0x3000] ;  /* 0x0030000018297984 */ /* 0x000e620000000800 */
[----:B--2---:R-:W-:-:S03]  /*9460*/  FADD.FTZ R8, RZ, R8 ;  /* 0x00000008ff087221 */ /* 0x004fc60000010000 */
[----:B------:R-:W2:Y:S01]  /*9470*/  LDS R27, [R24+0x2000] ;  /* 0x00200000181b7984 */ /* 0x000ea20000000800 */
[----:B---3--:R-:W-:-:S03]  /*9480*/  FADD.FTZ R6, R6, R21 ;  /* 0x0000001506067221 */ /* 0x008fc60000010000 */
[----:B------:R-:W3:Y:S01]  /*9490*/  LDS R16, [R24+0x1000] ;  /* 0x0010000018107984 */ /* 0x000ee20000000800 */
[----:B----4-:R-:W-:-:S03]  /*94a0*/  FADD.FTZ R10, RZ, R10 ;  /* 0x0000000aff0a7221 */ /* 0x010fc60000010000 */
[----:B------:R-:W4:Y:S01]  /*94b0*/  LDS R59, [R24+0x4200] ;  /* 0x00420000183b7984 */ /* 0x000f220000000800 */
[----:B0-----:R-:W-:-:S03]  /*94c0*/  FADD.FTZ R8, R8, R23 ;  /* 0x0000001708087221 */ /* 0x001fc60000010000 */
[----:B------:R-:W0:Y:S01]  /*94d0*/  LDS R43, [R24+0x3200] ;  /* 0x00320000182b7984 */ /* 0x000e220000000800 */
[----:B------:R-:W-:-:S03]  /*94e0*/  FADD.FTZ R6, R6, R39 ;  /* 0x0000002706067221 */ /* 0x000fc60000010000 */
[----:B------:R-:W0:Y:S01]  /*94f0*/  LDS R29, [R24+0x2200] ;  /* 0x00220000181d7984 */ /* 0x000e220000000800 */
[----:B------:R-:W-:-:S03]  /*9500*/  FADD.FTZ R0, R0, R37 ;  /* 0x0000002500007221 */ /* 0x000fc60000010000 */
[----:B------:R-:W0:Y:S01]  /*9510*/  LDS R17, [R24+0x1200] ;  /* 0x0012000018117984 */ /* 0x000e220000000800 */
[----:B------:R-:W-:-:S03]  /*9520*/  FADD.FTZ R12, RZ, R12 ;  /* 0x0000000cff0c7221 */ /* 0x000fc60000010000 */
[----:B------:R-:W-:Y:S01]  /*9530*/  STG.E desc[UR6][R2.64], R31 ;  /* 0x0000001f02007986 */ /* 0x000fe2000c101906 */
[----:B------:R-:W-:-:S03]  /*9540*/  FADD.FTZ R10, R10, R25 ;  /* 0x000000190a0a7221 */ /* 0x000fc60000010000 */
[----:B------:R-:W0:Y:S01]  /*9550*/  LDS R61, [R24+0x4400] ;  /* 0x00440000183d7984 */ /* 0x000e220000000800 */
[----:B------:R-:W-:-:S03]  /*9560*/  FADD.FTZ R14, RZ, R14 ;  /* 0x0000000eff0e7221 */ /* 0x000fc60000010000 */
[----:B------:R-:W0:Y:S01]  /*9570*/  LDS R45, [R24+0x3400] ;  /* 0x00340000182d7984 */ /* 0x000e220000000800 */
[----:B------:R-:W-:-:S03]  /*9580*/  FADD.FTZ R57, R0, R57 ;  /* 0x0000003900397221 */ /* 0x000fc60000010000 */
        /* <DEDUP_REMOVED lines=9> */
[----:B0-----:R-:W-:-:S03]  /*9620*/  FADD.FTZ R10, R10, R43 ;  /* 0x0000002b0a0a7221 */ /* 0x001fc60000010000 */
[----:B------:R-:W0:Y:S01]  /*9630*/  LDS R19, [R24+0x3800] ;  /* 0x0038000018137984 */ /* 0x000e220000000800 */
[----:B------:R-:W-:-:S03]  /*9640*/  FADD.FTZ R14, R14, R29 ;  /* 0x0000001d0e0e7221 */ /* 0x000fc60000010000 */
[----:B------:R-:W-:Y:S01]  /*9650*/  STG.E desc[UR6][R4.64], R33 ;  /* 0x0000002104007986 */ /* 0x000fe2000c101906 */
[----:B------:R-:W-:-:S03]  /*9660*/  FADD.FTZ R17, RZ, R17 ;  /* 0x00000011ff117221 */ /* 0x000fc60000010000 */
[----:B------:R-:W0:Y:S04]  /*9670*/  LDS R33, [R24+0x4a00] ;  /* 0x004a000018217984 */ /* 0x000e280000000800 */
[----:B------:R-:W0:Y:S01]  /*9680*/  LDS R20, [R24+0x3a00] ;  /* 0x003a000018147984 */ /* 0x000e220000000800 */
[----:B------:R-:W-:-:S03]  /*9690*/  FADD.FTZ R61, R8, R61 ;  /* 0x0000003d083d7221 */ /* 0x000fc60000010000 */
[----:B------:R-:W0:Y:S01]  /*96a0*/  LDS R67, [R24+0x4c00] ;  /* 0x004c000018437984 */ /* 0x000e220000000800 */
[----:B------:R-:W-:-:S03]  /*96b0*/  FADD.FTZ R12, R12, R45 ;  /* 0x0000002d0c0c7221 */ /* 0x000fc60000010000 */
[----:B------:R-:W0:Y:S01]  /*96c0*/  LDS R22, [R24+0x4e00] ;  /* 0x004e000018167984 */ /* 0x000e220000000800 */
[----:B------:R-:W-:-:S03]  /*96d0*/  FADD.FTZ R16, R16, R31 ;  /* 0x0000001f10107221 */ /* 0x000fc60000010000 */
        /* <DEDUP_REMOVED lines=8> */
[----:B------:R-:W-:Y:S01]  /*9760*/  STG.E desc[UR6][R2.64+0x600], R59 ;  /* 0x0006003b02007986 */ /* 0x000fe2000c101906 */
[----:B0-----:R-:W-:-:S03]  /*9770*/  FADD.FTZ R16, R16, R19 ;  /* 0x0000001310107221 */ /* 0x001fc60000010000 */
[----:B------:R-:W-:Y:S04]  /*9780*/  STG.E desc[UR6][R4.64+0x600], R35 ;  /* 0x0006002304007986 */ /* 0x000fe8000c101906 */
        /* <DEDUP_REMOVED lines=17> */
.L_x_4673:
[----:B------:R-:W-:Y:S01]  /*98a0*/  HFMA2 R201, -RZ, RZ, 0, 5.9604644775390625e-08 ;  /* 0x00000001ffc97431 */ /* 0x000fe200000001ff */
[----:B------:R-:W-:Y:S01]  /*98b0*/  BSSY B2, `(.L_x_4679) ;  /* 0x0000006000027945 */ /* 0x000fe20003800000 */
[----:B------:R-:W-:Y:S02]  /*98c0*/  MOV R202, 0x1f ;  /* 0x0000001f00ca7802 */ /* 0x000fe40000000f00 */
[----:B------:R-:W-:-:S07]  /*98d0*/  MOV R203, 0xffffffff ;  /* 0xffffffff00cb7802 */ /* 0x000fce0000000f00 */
[----:B------:R-:W-:Y:S05]  /*98e0*/  WARPSYNC.COLLECTIVE R203, `(.L_x_4680) ;  /* 0x00000000cb087348 */ /* 0x000fea0003c00000 */
[----:B------:R0:W1:Y:S02]  /*98f0*/  SHFL.BFLY P3, R201, R112, R201, R202 ;  /* 0x0c0000c970c97389 */ /* 0x00006400000600ca */
[----:B01----:R-:W-:Y:S05]  /*9900*/  ENDCOLLECTIVE ;  /* 0x000000000000791b */ /* 0x003fea0003800000 */
.L_x_4680:
[----:B------:R-:W-:Y:S05]  /*9910*/  BSYNC B2 ;  /* 0x0000000000027941 */ /* 0x000fea0003800000 */
.L_x_4679:
        /* <DEDUP_REMOVED lines=10> */
.L_x_4681:
        /* <DEDUP_REMOVED lines=15> */
.L_x_4682:
        /* <DEDUP_REMOVED lines=15> */
.L_x_4683:
        /* <DEDUP_REMOVED lines=15> */
.L_x_4684:
        /* <DEDUP_REMOVED lines=15> */
.L_x_4685:
        /* <DEDUP_REMOVED lines=15> */
.L_x_4686:
        /* <DEDUP_REMOVED lines=8> */
[----:B------:R0:W-:Y:S02]  /*9ef0*/  STL [R1], R12 ;  /* 0x0000000c01007387 */ /* 0x0001e40000100800 */
[----:B------:R-:W-:-:S02]  /*9f00*/  FADD.FTZ R10, R239, R10 ;  /* 0x0000000aef0a7221 */ /* 0x000fc40000010000 */
[----:B------:R0:W-:Y:S04]  /*9f10*/  STL [R1+0x4], R204 ;  /* 0x000004cc01007387 */ /* 0x0001e80000100800 */
[----:B------:R0:W-:Y:S02]  /*9f20*/  STL [R1+0x8], R13 ;  /* 0x0000080d01007387 */ /* 0x0001e40000100800 */
[----:B0-----:R-:W-:Y:S05]  /*9f30*/  WARPSYNC.COLLECTIVE R203, `(.L_x_4687) ;  /* 0x00000000cb087348 */ /* 0x001fea0003c00000 */
[----:B------:R1:W2:Y:S02]  /*9f40*/  SHFL.BFLY P3, R201, R112, R201, R202 ;  /* 0x0c0000c970c97389 */ /* 0x0002a400000600ca */
[----:B012---:R-:W-:Y:S05]  /*9f50*/  ENDCOLLECTIVE ;  /* 0x000000000000791b */ /* 0x007fea0003800000 */
.L_x_4687:
[----:B------:R0:W-:Y:S04]  /*9f60*/  STL [R1+0xc], R209 ;  /* 0x00000cd101007387 */ /* 0x0001e80000100800 */
[----:B------:R0:W-:Y:S04]  /*9f70*/  STL [R1+0x10], R14 ;  /* 0x0000100e01007387 */ /* 0x0001e80000100800 */
[----:B------:R0:W-:Y:S01]  /*9f80*/  STL [R1+0x14], R210 ;  /* 0x000014d201007387 */ /* 0x0001e20000100800 */
[----:B------:R-:W-:-:S03]  /*9f90*/  MOV R112, R10 ;  /* 0x0000000a00707202 */ /* 0x000fc60000000f00 */
[----:B------:R0:W-:Y:S04]  /*9fa0*/  STL [R1+0x18], R15 ;  /* 0x0000180f01007387 */ /* 0x0001e80000100800 */
[----:B------:R0:W-:Y:S01]  /*9fb0*/  STL [R1+0x1c], R211 ;  /* 0x00001cd301007387 */ /* 0x0001e20000100800 */
[----:B------:R-:W-:Y:S01]  /*9fc0*/  MOV R111, R201 ;  /* 0x000000c9006f7202 */ /* 0x000fe20000000f00 */
[----:B------:R-:W-:Y:S02]  /*9fd0*/  HFMA2 R201, -RZ, RZ, 0, 9.5367431640625e-07 ;  /* 0x00000010ffc97431 */ /* 0x000fe400000001ff */
[----:B------:R0:W-:Y:S02]  /*9fe0*/  STL [R1+0x20], R16 ;  /* 0x0000201001007387 */ /* 0x0001e40000100800 */
[----:B------:R-:W-:-:S02]  /*9ff0*/  FADD.FTZ R11, R240, R111 ;  /* 0x0000006ff00b7221 */ /* 0x000fc40000010000 */
[----:B------:R0:W-:Y:S04]  /*a000*/  STL [R1+0x24], R212 ;  /* 0x000024d401007387 */ /* 0x0001e80000100800 */
[----:B------:R0:W-:Y:S02]  /*a010*/  STL [R1+0x28], R17 ;  /* 0x0000281101007387 */ /* 0x0001e40000100800 */
[----:B0-----:R-:W-:Y:S05]  /*a020*/  WARPSYNC.COLLECTIVE R203, `(.L_x_4688) ;  /* 0x00000000cb087348 */ /* 0x001fea0003c00000 */
[----:B------:R1:W2:Y:S02]  /*a030*/  SHFL.BFLY P3, R201, R112, R201, R202 ;  /* 0x0c0000c970c97389 */ /* 0x0002a400000600ca */
[----:B012---:R-:W-:Y:S05]  /*a040*/  ENDCOLLECTIVE ;  /* 0x000000000000791b */ /* 0x007fea0003800000 */
.L_x_4688:
[----:B------:R-:W-:Y:S02]  /*a050*/  MOV R112, R11 ;  /* 0x0000000b00707202 */ /* 0x000fe40000000f00 */
[----:B------:R-:W-:Y:S01]  /*a060*/  MOV R2, R201 ;  /* 0x000000c900027202 */ /* 0x000fe20000000f00 */
[----:B------:R-:W-:-:S07]  /*a070*/  HFMA2 R201, -RZ, RZ, 0, 9.5367431640625e-07 ;  /* 0x00000010ffc97431 */ /* 0x000fce00000001ff */
[----:B------:R-:W-:Y:S05]  /*a080*/  WARPSYNC.COLLECTIVE R203, `(.L_x_4689) ;  /* 0x00000000cb087348 */ /* 0x000fea0003c00000 */
[----:B------:R0:W1:Y:S02]  /*a090*/  SHFL.BFLY P3, R201, R112, R201, R202 ;  /* 0x0c0000c970c97389 */ /* 0x00006400000600ca */
[----:B01----:R-:W-:Y:S05]  /*a0a0*/  ENDCOLLECTIVE ;  /* 0x000000000000791b */ /* 0x003fea0003800000 */
.L_x_4689:
[----:B------:R-:W-:Y:S01]  /*a0b0*/  MOV R4, R201 ;  /* 0x000000c900047202 */ /* 0x000fe20000000f00 */
[----:B------:R-:W-:Y:S06]  /*a0c0*/  BRA `(.L_x_4690) ;  /* 0xffffffa800107947 */ /* 0x000fec000383ffff */
.L_x_4691:
        /* <DEDUP_REMOVED lines=11> */
.L_x_25393:


//--------------------- .text._ZN10layer_norm13ln_bwd_kernelINS_13Kernel_traitsIf13__nv_bfloat16S2_S2_fjLj1280ELj1ELj4ELj1ELj16ENS_18Kernel_traits_baseILj1280EfS2_S2_S2_fjLj128EEEEELb0ELb0ELb1ELb0EEEvNS_9BwdParamsE --------------------------
	.section	.text._ZN10layer_norm13ln_bwd_kernelINS_13Kernel_traitsIf13__nv_bfloat16S2_S2_fjLj1280ELj1ELj4ELj1ELj16ENS_18Kernel_traits_baseILj1280EfS2_S2_S2_fjLj128EEEEELb0ELb0ELb1ELb0EEEvNS_9BwdParamsE,"ax",@progbits
	.align	128
        .global         _ZN10layer_norm13ln_bwd_kernelINS_13Kernel_traitsIf13__nv_bfloat16S2_S2_fjLj1280ELj1ELj4ELj1ELj16ENS_18Kernel_traits_baseILj1280EfS2_S2_S2_fjLj128EEEEELb0ELb0ELb1ELb0EEEvNS_9BwdParamsE
        .type           _ZN10layer_norm13ln_bwd_kernelINS_13Kernel_traitsIf13__nv_bfloat16S2_S2_fjLj1280ELj1ELj4ELj1ELj16ENS_18Kernel_traits_baseILj1280EfS2_S2_S2_fjLj128EEEEELb0ELb0ELb1ELb0EEEvNS_9BwdParamsE,@function
        .size           _ZN10layer_norm13ln_bwd_kernelINS_13Kernel_traitsIf13__nv_bfloat16S2_S2_fjLj1280ELj1ELj4ELj1ELj16ENS_18Kernel_traits_baseILj1280EfS2_S2_S2_fjLj128EEEEELb0ELb0ELb1ELb0EEEvNS_9BwdParamsE,(.L_x_25394 - _ZN10layer_norm13ln_bwd_kernelINS_13Kernel_traitsIf13__nv_bfloat16S2_S2_fjLj1280ELj1ELj4ELj1ELj16ENS_18Kernel_traits_baseILj1280EfS2_S2_S2_fjLj128EEEEELb0ELb0ELb1ELb0EEEvNS_9BwdParamsE)
        .other          _ZN10layer_norm13ln_bwd_kernelINS_13Kernel_traitsIf13__nv_bfloat16S2_S2_fjLj1280ELj1ELj4ELj1ELj16ENS_18Kernel_traits_baseILj1280EfS2_S2_S2_fjLj128EEEEELb0ELb0ELb1ELb0EEEvNS_9BwdParamsE,@"STO_CUDA_ENTRY STV_DEFAULT"
_ZN10layer_norm13ln_bwd_kernelINS_13Kernel_traitsIf13__nv_bfloat16S2_S2_fjLj1280ELj1ELj4ELj1ELj16ENS_18Kernel_traits_baseILj1280EfS2_S2_S2_fjLj128EEEEELb0ELb0ELb1ELb0EEEvNS_9BwdParamsE:
.text._ZN10layer_norm13ln_bwd_kernelINS_13Kernel_traitsIf13__nv_bfloat16S2_S2_fjLj1280ELj1ELj4ELj1ELj16ENS_18Kernel_traits_baseILj1280EfS2_S2_S2_fjLj128EEEEELb0ELb0ELb1ELb0EEEvNS_9BwdParamsE:
        /* <DEDUP_REMOVED lines=36> */
[----:B------:R-:W-:Y:S01]  /*0240*/  @P2 IADD3 R19, PT, PT, R19, 0x20, RZ ;  /* 0x0000002013132810 */ /* 0x000fe20007ffe0ff */
[----:B------:R3:W5:Y:S04]  /*0250*/  @P1 LDG.E.128 R40, desc[UR6][R10.64+0x10] ;  /* 0x000010060a281981 */ /* 0x000768000c1e1d00 */
[----:B------:R3:W5:Y:S01]  /*0260*/  @P2 LDG.E.128 R44, desc[UR6][R12.64] ;  /* 0x000000060c2c2981 */ /* 0x000762000c1e1d00 */
[C---:B-1----:R-:W-:Y:S01]  /*0270*/  @P3 IMAD.WIDE.U32 R14, R19.reuse, 0x20, R14 ;  /* 0x00000020130e3825 */ /* 0x042fe200078e000e */
[----:B------:R-:W-:-:S02]  /*0280*/  @P3 IADD3 R19, PT, PT, R19, 0x20, RZ ;  /* 0x0000002013133810 */ /* 0x000fc40007ffe0ff */
[----:B------:R3:W5:Y:S04]  /*0290*/  @P2 LDG.E.128 R48, desc[UR6][R12.64+0x10] ;  /* 0x000010060c302981 */ /* 0x000768000c1e1d00 */
[----:B------:R3:W5:Y:S04]  /*02a0*/  @P3 LDG.E.128 R52, desc[UR6][R14.64] ;  /* 0x000000060e343981 */ /* 0x000768000c1e1d00 */
[----:B------:R3:W5:Y:S01]  /*02b0*/  @P3 LDG.E.128 R56, desc[UR6][R14.64+0x10] ;  /* 0x000010060e383981 */ /* 0x000762000c1e1d00 */
[----:B------:R-:W-:-:S03]  /*02c0*/  SHF.R.U32.HI R0, RZ, 0x5, R4 ;  /* 0x00000005ff007819 */ /* 0x000fc60000011604 */
[----:B------:R3:W5:Y:S01]  /*02d0*/  @P0 LDG.E.128 R32, desc[UR6][R6.64+0x10] ;  /* 0x0000100606200981 */ /* 0x000762000c1e1d00 */
[----:B0-----:R-:W-:-:S05]  /*02e0*/  @P4 IMAD.WIDE.U32 R8, R19, 0x20, R16 ;  /* 0x0000002013084825 */ /* 0x001fca00078e0010 */
[----:B------:R3:W5:Y:S04]  /*02f0*/  @P4 LDG.E.128 R60, desc[UR6][R8.64] ;  /* 0x00000006083c4981 */ /* 0x000768000c1e1d00 */
[----:B------:R3:W5:Y:S01]  /*0300*/  @P4 LDG.E.128 R64, desc[UR6][R8.64+0x10] ;  /* 0x0000100608404981 */ /* 0x000762000c1e1d00 */
[----:B--2---:R-:W-:-:S06]  /*0310*/  USHF.L.U32 UR4, UR4, 0x2, URZ ;  /* 0x0000000204047899 */ /* 0x004fcc00080006ff */
        /* <DEDUP_REMOVED lines=84> */
.L_x_4811:
[----:B0-----:R-:W0:Y:S08]  /*0860*/  LDC.64 R8, c[0x0][0x3f8] ;  /* 0x0000fe00ff087b82 */ /* 0x001e300000000a00 */
        /* <DEDUP_REMOVED lines=26> */
[----:B------:R-:W-:Y:S02]  /*0a10*/  ISETP.GE.U32.AND P2, PT, R2, 0x60, PT ;  /* 0x000000600200780c */ /* 0x000fe40003f46070 */
[----:B------:R-:W-:Y:S02]  /*0a20*/  LEA.HI R172, R8, R3, RZ, 0x3 ;  /* 0x0000000308ac7211 */ /* 0x000fe400078f18ff */
[----:B------:R-:W-:Y:S02]  /*0a30*/  SHF.R.S32.HI R8, RZ, 0x1f, R173 ;  /* 0x0000001fff087819 */ /* 0x000fe400000114ad */
[----:B------:R-:W-:Y:S02]  /*0a40*/  ISETP.GE.U32.AND P3, PT, R2, 0x80, PT ;  /* 0x000000800200780c */ /* 0x000fe40003f66070 */
[----:B------:R-:W-:Y:S02]  /*0a50*/  LEA.HI R184, R8, R173, RZ, 0x3 ;  /* 0x000000ad08b87211 */ /* 0x000fe400078f18ff */
[----:B------:R-:W-:-:S02]  /*0a60*/  ISETP.GE.U32.AND P4, PT, R2, 0xa0, PT ;  /* 0x000000a00200780c */ /* 0x000fc40003f86070 */
[----:B------:R-:W-:Y:S02]  /*0a70*/  MOV R251, RZ ;  /* 0x000000ff00fb7202 */ /* 0x000fe40000000f00 */
[----:B------:R-:W-:Y:S02]  /*0a80*/  MOV R248, RZ ;  /* 0x000000ff00f87202 */ /* 0x000fe40000000f00 */
[----:B-1----:R-:W-:-:S04]  /*0a90*/  LOP3.LUT R3, R4, 0x1f, RZ, 0xc0, !PT ;  /* 0x0000001f04037812 */ /* 0x002fc800078ec0ff */
[-C--:B0-----:R-:W-:Y:S02]  /*0aa0*/  LEA.HI.SX32 R7, R172, R3.reuse, 0x1d ;  /* 0x00000003ac077211 */ /* 0x081fe400078feaff */
[----:B------:R-:W-:Y:S02]  /*0ab0*/  LEA.HI.SX32 R184, R184, R3, 0x1d ;  /* 0x00000003b8b87211 */ /* 0x000fe400078feaff */
[----:B--2---:R-:W-:Y:S02]  /*0ac0*/  FSEL R8, R6, RZ, !P0 ;  /* 0x000000ff06087208 */ /* 0x004fe40004000000 */
        /* <DEDUP_REMOVED lines=13> */
[----:B------:R-:W-:Y:S02]  /*0ba0*/  IADD3 R184, PT, PT, R184, 0x20, RZ ;  /* 0x00000020b8b87810 */ /* 0x000fe40007ffe0ff */
[----:B------:R-:W-:Y:S02]  /*0bb0*/  IADD3 R6, PT, PT, R6, 0x20, RZ ;  /* 0x0000002006067810 */ /* 0x000fe40007ffe0ff */
[C---:B--2---:R-:W-:Y:S02]  /*0bc0*/  PRMT R237, R172.reuse, 0x7632, R237 ;  /* 0x00007632aced7816 */ /* 0x044fe400000000ed */
[----:B------:R-:W-:Y:S02]  /*0bd0*/  SHF.L.U32 R241, R172, 0x10, RZ ;  /* 0x00000010acf17819 */ /* 0x000fe400000006ff */
[C---:B------:R-:W-:Y:S02]  /*0be0*/  PRMT R172, R174.reuse, 0x7632, R172 ;  /* 0x00007632aeac7816 */ /* 0x040fe400000000ac */
[----:B------:R-:W-:Y:S01]  /*0bf0*/  SHF.L.U32 R249, R174, 0x10, RZ ;  /* 0x00000010aef97819 */ /* 0x000fe200000006ff */
[----:B------:R-:W-:Y:S01]  /*0c00*/  FADD.FTZ R241, -R8, R241 ;  /* 0x000000f108f17221 */ /* 0x000fe20000010100 */
[----:B------:R-:W-:-:S02]  /*0c10*/  PRMT R251, R175, 0x7632, R251 ;  /* 0x00007632affb7816 */ /* 0x000fc400000000fb */
[----:B------:R-:W-:Y:S01]  /*0c20*/  SHF.L.U32 R174, R175, 0x10, RZ ;  /* 0x00000010afae7819 */ /* 0x000fe200000006ff */
[----:B0-----:R-:W-:Y:S01]  /*0c30*/  FADD.FTZ R235, -R8, R249 ;  /* 0x000000f908eb7221 */ /* 0x001fe20000010100 */
[----:B------:R-:W-:Y:S01]  /*0c40*/  SHF.L.U32 R175, R237, 0x10, RZ ;  /* 0x00000010edaf7819 */ /* 0x000fe200000006ff */
[----:B-----5:R-:W-:Y:S01]  /*0c50*/  FMUL.FTZ R249, R10, R241 ;  /* 0x000000f10af97220 */ /* 0x020fe20000410000 */
[C---:B------:R-:W-:Y:S01]  /*0c60*/  PRMT R238, R173.reuse, 0x7632, R238 ;  /* 0x00007632adee7816 */ /* 0x040fe200000000ee */
[C---:B------:R-:W-:Y:S01]  /*0c70*/  FADD.FTZ R237, -R8.reuse, R174 ;  /* 0x000000ae08ed7221 */ /* 0x040fe20000010100 */
[----:B------:R-:W-:Y:S01]  /*0c80*/  SHF.L.U32 R173, R173, 0x10, RZ ;  /* 0x00000010adad7819 */ /* 0x000fe200000006ff */
[----:B------:R-:W-:Y:S01]  /*0c90*/  FADD.FTZ R175, -R8, R175 ;  /* 0x000000af08af7221 */ /* 0x000fe20000010100 */
[----:B---3--:R-:W-:Y:S01]  /*0ca0*/  PRMT R244, R176, 0x7632, R244 ;  /* 0x00007632b0f47816 */ /* 0x008fe200000000f4 */
[----:B------:R-:W-:Y:S01]  /*0cb0*/  FMUL.FTZ R237, R10, R237 ;  /* 0x000000ed0aed7220 */ /* 0x000fe20000410000 */
[----:B------:R-:W-:Y:S01]  /*0cc0*/  SHF.L.U32 R247, R176, 0x10, RZ ;  /* 0x00000010b0f77819 */ /* 0x000fe200000006ff */
[----:B------:R-:W-:Y:S01]  /*0cd0*/  FADD.FTZ R245, -R8, R173 ;  /* 0x000000ad08f57221 */ /* 0x000fe20000010100 */
[----:B------:R-:W-:Y:S01]  /*0ce0*/  PRMT R232, R179, 0x7632, R232 ;  /* 0x00007632b3e87816 */ /* 0x000fe200000000e8 */
[----:B------:R-:W-:Y:S01]  /*0cf0*/  FMUL.FTZ R246, R10, R175 ;  /* 0x000000af0af67220 */ /* 0x000fe20000410000 */
[C---:B------:R-:W-:Y:S01]  /*0d00*/  PRMT R240, R177.reuse, 0x7632, R240 ;  /* 0x00007632b1f07816 */ /* 0x040fe200000000f0 */
[----:B------:R-:W-:Y:S01]  /*0d10*/  FADD.FTZ R116, R116, R247 ;  /* 0x000000f774747221 */ /* 0x000fe20000010000 */
[----:B------:R-:W-:Y:S01]  /*0d20*/  SHF.L.U32 R243, R177, 0x10, RZ ;  /* 0x00000010b1f37819 */ /* 0x000fe200000006ff */
[-C--:B------:R-:W-:Y:S01]  /*0d30*/  FFMA.FTZ R68, R249, R247.reuse, R68 ;  /* 0x000000f7f9447223 */ /* 0x080fe20000010044 */
[----:B------:R-:W-:Y:S01]  /*0d40*/  SHF.L.U32 R179, R179, 0x10, RZ ;  /* 0x00000010b3b37819 */ /* 0x000fe200000006ff */
[----:B------:R-:W-:Y:S01]  /*0d50*/  FMUL.FTZ R247, R28, R247 ;  /* 0x000000f71cf77220 */ /* 0x000fe20000410000 */
[----:B------:R-:W-:Y:S01]  /*0d60*/  SHF.L.U32 R177, R238, 0x10, RZ ;  /* 0x00000010eeb17819 */ /* 0x000fe200000006ff */
[----:B------:R-:W-:Y:S01]  /*0d70*/  FMUL.FTZ R241, R10, R235 ;  /* 0x000000eb0af17220 */ /* 0x000fe20000410000 */
[----:B------:R-:W-:Y:S01]  /*0d80*/  SHF.L.U32 R173, R172, 0x10, RZ ;  /* 0x00000010acad7819 */ /* 0x000fe200000006ff */
[----:B------:R-:W-:Y:S01]  /*0d90*/  FADD.FTZ R122, R122, R179 ;  /* 0x000000b37a7a7221 */ /* 0x000fe20000010000 */
[----:B------:R-:W-:Y:S01]  /*0da0*/  SHF.L.U32 R244, R244, 0x10, RZ ;  /* 0x00000010f4f47819 */ /* 0x000fe200000006ff */
[-C--:B------:R-:W-:Y:S01]  /*0db0*/  FFMA.FTZ R74, R237, R179.reuse, R74 ;  /* 0x000000b3ed4a7223 */ /* 0x080fe2000001004a */
[----:B------:R-:W-:Y:S01]  /*0dc0*/  FMUL.FTZ R235, R34, R179 ;  /* 0x000000b322eb7220 */ /* 0x000fe20000410000 */
[----:B------:R-:W-:Y:S01]  /*0dd0*/  FMUL.FTZ R245, R10, R245 ;  /* 0x000000f50af57220 */ /* 0x000fe20000410000 */
[C---:B------:R-:W-:Y:S01]  /*0de0*/  FADD.FTZ R177, -R8.reuse, R177 ;  /* 0x000000b108b17221 */ /* 0x040fe20000010100 */
[----:B------:R-:W-:Y:S01]  /*0df0*/  FADD.FTZ R179, -R8, R173 ;  /* 0x000000ad08b37221 */ /* 0x000fe20000010100 */
[----:B------:R-:W-:Y:S01]  /*0e00*/  FADD.FTZ R117, R117, R244 ;  /* 0x000000f475757221 */ /* 0x000fe20000010000 */
[-C--:B------:R-:W-:Y:S01]  /*0e10*/  FFMA.FTZ R69, R246, R244.reuse, R69 ;  /* 0x000000f4f6457223 */ /* 0x080fe20000010045 */
[----:B------:R-:W-:Y:S01]  /*0e20*/  FMUL.FTZ R244, R29, R244 ;  /* 0x000000f41df47220 */ /* 0x000fe20000410000 */
[----:B------:R-:W-:Y:S01]  /*0e30*/  FADD.FTZ R173, RZ, R247 ;  /* 0x000000f7ffad7221 */ /* 0x000fe20000010000 */
[----:B------:R-:W-:Y:S01]  /*0e40*/  FFMA.FTZ R175, R249, R247, RZ ;  /* 0x000000f7f9af7223 */ /* 0x000fe200000100ff */
[----:B------:R-:W-:Y:S01]  /*0e50*/  SHF.L.U32 R240, R240, 0x10, RZ ;  /* 0x00000010f0f07819 */ /* 0x000fe200000006ff */
[----:B------:R-:W-:Y:S01]  /*0e60*/  FADD.FTZ R118, R118, R243 ;  /* 0x000000f376767221 */ /* 0x000fe20000010000 */
[----:B------:R-:W-:Y:S01]  /*0e70*/  FFMA.FTZ R70, R245, R243, R70 ;  /* 0x000000f3f5467223 */ /* 0x000fe20000010046 */
[----:B------:R-:W-:Y:S01]  /*0e80*/  FMUL.FTZ R242, R10, R177 ;  /* 0x000000b10af27220 */ /* 0x000fe20000410000 */
[----:B------:R-:W-:Y:S01]  /*0e90*/  FMUL.FTZ R243, R30, R243 ;  /* 0x000000f31ef37220 */ /* 0x000fe20000410000 */
[----:B------:R-:W-:Y:S01]  /*0ea0*/  FADD.FTZ R172, R173, R244 ;  /* 0x000000f4adac7221 */ /* 0x000fe20000010000 */
[----:B------:R-:W-:Y:S01]  /*0eb0*/  FFMA.FTZ R174, R246, R244, R175 ;  /* 0x000000f4f6ae7223 */ /* 0x000fe200000100af */
[C---:B------:R-:W-:Y:S01]  /*0ec0*/  PRMT R236, R178.reuse, 0x7632, R236 ;  /* 0x00007632b2ec7816 */ /* 0x040fe200000000ec */
[----:B------:R-:W-:Y:S01]  /*0ed0*/  FADD.FTZ R119, R119, R240 ;  /* 0x000000f077777221 */ /* 0x000fe20000010000 */
[----:B------:R-:W-:Y:S01]  /*0ee0*/  SHF.L.U32 R239, R178, 0x10, RZ ;  /* 0x00000010b2ef7819 */ /* 0x000fe200000006ff */
[-C--:B------:R-:W-:Y:S01]  /*0ef0*/  FFMA.FTZ R71, R242, R240.reuse, R71 ;  /* 0x000000f0f2477223 */ /* 0x080fe20000010047 */
[----:B------:R-:W-:Y:S01]  /*0f00*/  FMUL.FTZ R240, R31, R240 ;  /* 0x000000f01ff07220 */ /* 0x000fe20000410000 */
[----:B------:R-:W-:Y:S01]  /*0f10*/  FADD.FTZ R173, R172, R243 ;  /* 0x000000f3acad7221 */ /* 0x000fe20000010000 */
[----:B------:R-:W-:Y:S01]  /*0f20*/  FFMA.FTZ R175, R245, R243, R174 ;  /* 0x000000f3f5af7223 */ /* 0x000fe200000100ae */
[----:B------:R-:W-:Y:S01]  /*0f30*/  SHF.L.U32 R251, R251, 0x10, RZ ;  /* 0x00000010fbfb7819 */ /* 0x000fe200000006ff */
[----:B------:R-:W-:Y:S01]  /*0f40*/  FADD.FTZ R120, R120, R239 ;  /* 0x000000ef78787221 */ /* 0x000fe20000010000 */
[----:B------:R-:W-:Y:S01]  /*0f50*/  SHF.L.U32 R236, R236, 0x10, RZ ;  /* 0x00000010ecec7819 */ /* 0x000fe200000006ff */
[----:B------:R-:W-:Y:S01]  /*0f60*/  FFMA.FTZ R72, R241, R239, R72 ;  /* 0x000000eff1487223 */ /* 0x000fe20000010048 */
[----:B------:R-:W-:Y:S01]  /*0f70*/  FMUL.FTZ R238, R10, R179 ;  /* 0x000000b30aee7220 */ /* 0x000fe20000410000 */
[----:B------:R-:W-:Y:S01]  /*0f80*/  FMUL.FTZ R239, R32, R239 ;  /* 0x000000ef20ef7220 */ /* 0x000fe20000410000 */
[----:B------:R-:W-:Y:S01]  /*0f90*/  FADD.FTZ R172, R173, R240 ;  /* 0x000000f0adac7221 */ /* 0x000fe20000010000 */
[----:B------:R-:W-:Y:S01]  /*0fa0*/  FFMA.FTZ R174, R242, R240, R175 ;  /* 0x000000f0f2ae7223 */ /* 0x000fe200000100af */
        /* <DEDUP_REMOVED lines=8> */
[----:B------:R-:W-:Y:S01]  /*1030*/  FADD.FTZ R172, R173, R236 ;  /* 0x000000ecadac7221 */ /* 0x000fe20000010000 */
[----:B------:R-:W-:-:S02]  /*1040*/  FFMA.FTZ R174, R238, R236, R175 ;  /* 0x000000eceeae7223 */ /* 0x000fc400000100af */
[----:B------:R-:W-:Y:S01]  /*1050*/  FADD.FTZ R123, R123, R232 ;  /* 0x000000e87b7b7221 */ /* 0x000fe20000010000 */
[-C--:B------:R-:W-:Y:S01]  /*1060*/  FFMA.FTZ R75, R234, R232.reuse, R75 ;  /* 0x000000e8ea4b7223 */ /* 0x080fe2000001004b */
[----:B------:R-:W-:Y:S01]  /*1070*/  FMUL.FTZ R232, R35, R232 ;  /* 0x000000e823e87220 */ /* 0x000fe20000410000 */
[----:B------:R-:W-:Y:S01]  /*1080*/  FADD.FTZ R251, R172, R235 ;  /* 0x000000ebacfb7221 */ /* 0x000fe20000010000 */
[----:B------:R-:W-:-:S03]  /*1090*/  FFMA.FTZ R173, R237, R235, R174 ;  /* 0x000000ebedad7223 */ /* 0x000fc600000100ae */
[----:B------:R-:W-:Y:S01]  /*10a0*/  FADD.FTZ R251, R251, R232 ;  /* 0x000000e8fbfb7221 */ /* 0x000fe20000010000 */
[----:B------:R-:W-:-:S07]  /*10b0*/  FFMA.FTZ R248, R234, R232, R173 ;  /* 0x000000e8eaf87223 */ /* 0x000fce00000100ad */
.L_x_4697:
[----:B------:R-:W-:Y:S05]  /*10c0*/  BSYNC.RECONVERGENT B2 ;  /* 0x0000000000027941 */ /* 0x000fea0003800200 */
.L_x_4696:
        /* <DEDUP_REMOVED lines=15> */
[----:B--2---:R-:W-:Y:S02]  /*11c0*/  SHF.L.U32 R193, R172, 0x10, RZ ;  /* 0x00000010acc17819 */ /* 0x004fe400000006ff */
[C---:B------:R-:W-:Y:S02]  /*11d0*/  PRMT R192, R173.reuse, 0x7632, R192 ;  /* 0x00007632adc07816 */ /* 0x040fe400000000c0 */
[----:B------:R-:W-:Y:S01]  /*11e0*/  SHF.L.U32 R173, R173, 0x10, RZ ;  /* 0x00000010adad7819 */ /* 0x000fe200000006ff */
[----:B------:R-:W-:Y:S01]  /*11f0*/  FADD.FTZ R193, -R8, R193 ;  /* 0x000000c108c17221 */ /* 0x000fe20000010100 */
[----:B------:R-:W-:-:S02]  /*1200*/  SHF.L.U32 R195, R174, 0x10, RZ ;  /* 0x00000010aec37819 */ /* 0x000fc400000006ff */
[----:B------:R-:W-:Y:S01]  /*1210*/  PRMT R197, R172, 0x7632, R197 ;  /* 0x00007632acc57816 */ /* 0x000fe200000000c5 */
[C---:B------:R-:W-:Y:S01]  /*1220*/  FADD.FTZ R229, -R8.reuse, R173 ;  /* 0x000000ad08e57221 */ /* 0x040fe20000010100 */
[C---:B------:R-:W-:Y:S01]  /*1230*/  PRMT R172, R175.reuse, 0x7632, R172 ;  /* 0x00007632afac7816 */ /* 0x040fe200000000ac */
[----:B------:R-:W-:Y:S01]  /*1240*/  FADD.FTZ R231, -R8, R195 ;  /* 0x000000c308e77221 */ /* 0x000fe20000010100 */
[----:B------:R-:W-:Y:S01]  /*1250*/  SHF.L.U32 R175, R175, 0x10, RZ ;  /* 0x00000010afaf7819 */ /* 0x000fe200000006ff */
[----:B-----5:R-:W-:Y:S01]  /*1260*/  FMUL.FTZ R195, R10, R193 ;  /* 0x000000c10ac37220 */ /* 0x020fe20000410000 */
[----:B---3--:R-:W-:Y:S01]  /*1270*/  SHF.L.U32 R191, R176, 0x10, RZ ;  /* 0x00000010b0bf7819 */ /* 0x008fe200000006ff */
[----:B------:R-:W-:Y:S01]  /*1280*/  FMUL.FTZ R193, R10, R229 ;  /* 0x000000e50ac17220 */ /* 0x000fe20000410000 */
[----:B------:R-:W-:Y:S01]  /*1290*/  SHF.L.U32 R189, R177, 0x10, RZ ;  /* 0x00000010b1bd7819 */ /* 0x000fe200000006ff */
[----:B------:R-:W-:Y:S01]  /*12a0*/  FADD.FTZ R233, -R8, R175 ;  /* 0x000000af08e97221 */ /* 0x000fe20000010100 */
[----:B------:R-:W-:Y:S01]  /*12b0*/  PRMT R188, R176, 0x7632, R188 ;  /* 0x00007632b0bc7816 */ /* 0x000fe200000000bc */
[----:B------:R-:W-:Y:S01]  /*12c0*/  FADD.FTZ R80, R80, R191 ;  /* 0x000000bf50507221 */ /* 0x000fe20000010000 */
[C---:B------:R-:W-:Y:S01]  /*12d0*/  PRMT R176, R178.reuse, 0x7632, R176 ;  /* 0x00007632b2b07816 */ /* 0x040fe200000000b0 */
[-C--:B------:R-:W-:Y:S01]  /*12e0*/  FFMA.FTZ R124, R195, R191.reuse, R124 ;  /* 0x000000bfc37c7223 */ /* 0x080fe2000001007c */
[----:B0-----:R-:W-:Y:S01]  /*12f0*/  SHF.L.U32 R187, R178, 0x10, RZ ;  /* 0x00000010b2bb7819 */ /* 0x001fe200000006ff */
[----:B------:R-:W-:Y:S01]  /*1300*/  FMUL.FTZ R230, R36, R191 ;  /* 0x000000bf24e67220 */ /* 0x000fe20000410000 */
[----:B------:R-:W-:Y:S01]  /*1310*/  SHF.L.U32 R197, R197, 0x10, RZ ;  /* 0x00000010c5c57819 */ /* 0x000fe200000006ff */
[----:B------:R-:W-:Y:S01]  /*1320*/  FADD.FTZ R82, R82, R189 ;  /* 0x000000bd52527221 */ /* 0x000fe20000010000 */
[C---:B------:R-:W-:Y:S01]  /*1330*/  PRMT R178, R179.reuse, 0x7632, R178 ;  /* 0x00007632b3b27816 */ /* 0x040fe200000000b2 */
[----:B------:R-:W-:Y:S01]  /*1340*/  FMUL.FTZ R191, R10, R231 ;  /* 0x000000e70abf7220 */ /* 0x000fe20000410000 */
[----:B------:R-:W-:Y:S01]  /*1350*/  SHF.L.U32 R179, R179, 0x10, RZ ;  /* 0x00000010b3b37819 */ /* 0x000fe200000006ff */
[-C--:B------:R-:W-:Y:S01]  /*1360*/  FFMA.FTZ R126, R193, R189.reuse, R126 ;  /* 0x000000bdc17e7223 */ /* 0x080fe2000001007e */
[----:B------:R-:W-:Y:S01]  /*1370*/  FMUL.FTZ R228, R38, R189 ;  /* 0x000000bd26e47220 */ /* 0x000fe20000410000 */
[----:B------:R-:W-:Y:S01]  /*1380*/  SHF.L.U32 R173, R192, 0x10, RZ ;  /* 0x00000010c0ad7819 */ /* 0x000fe200000006ff */
[----:B------:R-:W-:Y:S01]  /*1390*/  FMUL.FTZ R189, R10, R233 ;  /* 0x000000e90abd7220 */ /* 0x000fe20000410000 */
[----:B------:R-:W-:Y:S01]  /*13a0*/  PRMT R190, R174, 0x7632, R190 ;  /* 0x00007632aebe7816 */ /* 0x000fe200000000be */
[----:B------:R-:W-:Y:S01]  /*13b0*/  FADD.FTZ R197, -R8, R197 ;  /* 0x000000c508c57221 */ /* 0x000fe20000010100 */
[----:B------:R-:W-:Y:S01]  /*13c0*/  SHF.L.U32 R175, R172, 0x10, RZ ;  /* 0x00000010acaf7819 */ /* 0x000fe200000006ff */
[----:B------:R-:W-:Y:S01]  /*13d0*/  FADD.FTZ R84, R84, R187 ;  /* 0x000000bb54547221 */ /* 0x000fe20000010000 */
[----:B------:R-:W-:Y:S01]  /*13e0*/  SHF.L.U32 R172, R188, 0x10, RZ ;  /* 0x00000010bcac7819 */ /* 0x000fe200000006ff */
[-C--:B------:R-:W-:Y:S01]  /*13f0*/  FFMA.FTZ R128, R191, R187.reuse, R128 ;  /* 0x000000bbbf807223 */ /* 0x080fe20000010080 */
[----:B------:R-:W-:Y:S01]  /*1400*/  FMUL.FTZ R226, R40, R187 ;  /* 0x000000bb28e27220 */ /* 0x000fe20000410000 */
[----:B------:R-:W-:Y:S01]  /*1410*/  PRMT R174, R177, 0x7632, R174 ;  /* 0x00007632b1ae7816 */ /* 0x000fe200000000ae */
[----:B------:R-:W-:Y:S01]  /*1420*/  FADD.FTZ R86, R86, R179 ;  /* 0x000000b356567221 */ /* 0x000fe20000010000 */
[-C--:B------:R-:W-:Y:S01]  /*1430*/  FFMA.FTZ R130, R189, R179.reuse, R130 ;  /* 0x000000b3bd827223 */ /* 0x080fe20000010082 */
[----:B------:R-:W-:Y:S01]  /*1440*/  FMUL.FTZ R187, R42, R179 ;  /* 0x000000b32abb7220 */ /* 0x000fe20000410000 */
[----:B------:R-:W-:Y:S01]  /*1450*/  SHF.L.U32 R177, R190, 0x10, RZ ;  /* 0x00000010beb17819 */ /* 0x000fe200000006ff */
[----:B------:R-:W-:Y:S01]  /*1460*/  FADD.FTZ R179, -R8, R173 ;  /* 0x000000ad08b37221 */ /* 0x000fe20000010100 */
[----:B------:R-:W-:Y:S01]  /*1470*/  FMUL.FTZ R190, R10, R197 ;  /* 0x000000c50abe7220 */ /* 0x000fe20000410000 */
[----:B------:R-:W-:Y:S01]  /*1480*/  FADD.FTZ R173, -R8, R175 ;  /* 0x000000af08ad7221 */ /* 0x000fe20000010100 */
[----:B------:R-:W-:Y:S01]  /*1490*/  FADD.FTZ R186, R251, R230 ;  /* 0x000000e6fbba7221 */ /* 0x000fe20000010000 */
[----:B------:R-:W-:Y:S01]  /*14a0*/  FMUL.FTZ R233, R37, R172 ;  /* 0x000000ac25e97220 */ /* 0x000fe20000410000 */
[----:B------:R-:W-:Y:S01]  /*14b0*/  FFMA.FTZ R175, R195, R230, R248 ;  /* 0x000000e6c3af7223 */ /* 0x000fe200000100f8 */
[----:B------:R-:W-:Y:S01]  /*14c0*/  SHF.L.U32 R174, R174, 0x10, RZ ;  /* 0x00000010aeae7819 */ /* 0x000fe200000006ff */
[----:B------:R-:W-:Y:S01]  /*14d0*/  FADD.FTZ R81, R81, R172 ;  /* 0x000000ac51517221 */ /* 0x000fe20000010000 */
[----:B------:R-:W-:Y:S01]  /*14e0*/  FFMA.FTZ R125, R190, R172, R125 ;  /* 0x000000acbe7d7223 */ /* 0x000fe2000001007d */
        /* <DEDUP_REMOVED lines=29> */
.L_x_4699:
[----:B------:R-:W-:Y:S05]  /*16c0*/  BSYNC.RECONVERGENT B2 ;  /* 0x0000000000027941 */ /* 0x000fea0003800200 */
.L_x_4698:
        /* <DEDUP_REMOVED lines=15> */
[----:B--2---:R-:W-:Y:S02]  /*17c0*/  PRMT R175, R14, 0x7632, R175 ;  /* 0x000076320eaf7816 */ /* 0x004fe400000000af */
[C---:B------:R-:W-:Y:S02]  /*17d0*/  PRMT R179, R12.reuse, 0x7632, R179 ;  /* 0x000076320cb37816 */ /* 0x040fe400000000b3 */
[----:B------:R-:W-:Y:S02]  /*17e0*/  SHF.L.U32 R23, R12, 0x10, RZ ;  /* 0x000000100c177819 */ /* 0x000fe400000006ff */
[----:B------:R-:W-:-:S02]  /*17f0*/  SHF.L.U32 R14, R14, 0x10, RZ ;  /* 0x000000100e0e7819 */ /* 0x000fc400000006ff */
[----:B------:R-:W-:Y:S02]  /*1800*/  SHF.L.U32 R12, R15, 0x10, RZ ;  /* 0x000000100f0c7819 */ /* 0x000fe400000006ff */
[C---:B---3--:R-:W-:Y:S02]  /*1810*/  PRMT R172, R17.reuse, 0x7632, R172 ;  /* 0x0000763211ac7816 */ /* 0x048fe400000000ac */
[----:B------:R-:W-:Y:S01]  /*1820*/  SHF.L.U32 R181, R17, 0x10, RZ ;  /* 0x0000001011b57819 */ /* 0x000fe200000006ff */
[----:B------:R-:W-:Y:S01]  /*1830*/  FADD.FTZ R17, -R8, R14 ;  /* 0x0000000e08117221 */ /* 0x000fe20000010100 */
[----:B------:R-:W-:Y:S02]  /*1840*/  SHF.L.U32 R179, R179, 0x10, RZ ;  /* 0x00000010b3b37819 */ /* 0x000fe400000006ff */
[----:B------:R-:W-:Y:S01]  /*1850*/  PRMT R178, R13, 0x7632, R178 ;  /* 0x000076320db27816 */ /* 0x000fe200000000b2 */
[----:B-----5:R-:W-:Y:S01]  /*1860*/  FMUL.FTZ R17, R10, R17 ;  /* 0x000000110a117220 */ /* 0x020fe20000410000 */
[----:B------:R-:W-:Y:S01]  /*1870*/  PRMT R173, R15, 0x7632, R173 ;  /* 0x000076320fad7816 */ /* 0x000fe200000000ad */
[----:B------:R-:W-:Y:S01]  /*1880*/  FADD.FTZ R179, -R8, R179 ;  /* 0x000000b308b37221 */ /* 0x000fe20000010100 */
[C---:B------:R-:W-:Y:S01]  /*1890*/  PRMT R176, R19.reuse, 0x7632, R176 ;  /* 0x0000763213b07816 */ /* 0x040fe200000000b0 */
[----:B------:R-:W-:Y:S01]  /*18a0*/  FMUL.FTZ R14, R46, R181 ;  /* 0x000000b52e0e7220 */ /* 0x000fe20000410000 */
[----:B0-----:R-:W-:Y:S01]  /*18b0*/  SHF.L.U32 R21, R19, 0x10, RZ ;  /* 0x0000001013157819 */ /* 0x001fe200000006ff */
[----:B------:R-:W-:Y:S01]  /*18c0*/  FADD.FTZ R19, -R8, R12 ;  /* 0x0000000c08137221 */ /* 0x000fe20000010100 */
[----:B------:R-:W-:Y:S01]  /*18d0*/  PRMT R22, R16, 0x7632, R22 ;  /* 0x0000763210167816 */ /* 0x000fe20000000016 */
[----:B------:R-:W-:Y:S01]  /*18e0*/  FMUL.FTZ R20, R10, R179 ;  /* 0x000000b30a147220 */ /* 0x000fe20000410000 */
[----:B------:R-:W-:Y:S01]  /*18f0*/  SHF.L.U32 R15, R16, 0x10, RZ ;  /* 0x00000010100f7819 */ /* 0x000fe200000006ff */
[----:B------:R-:W-:Y:S01]  /*1900*/  FMUL.FTZ R19, R10, R19 ;  /* 0x000000130a137220 */ /* 0x000fe20000410000 */
        /* <DEDUP_REMOVED lines=11> */
[----:B------:R-:W-:Y:S01]  /*19c0*/  FADD.FTZ R138, R138, R21 ;  /* 0x000000158a8a7221 */ /* 0x000fe20000010000 */
[-C--:B------:R-:W-:Y:S01]  /*19d0*/  FFMA.FTZ R98, R19, R21.reuse, R98 ;  /* 0x0000001513627223 */ /* 0x080fe20000010062 */
[----:B------:R-:W-:Y:S01]  /*19e0*/  FMUL.FTZ R18, R50, R21 ;  /* 0x0000001532127220 */ /* 0x000fe20000410000 */
[C---:B------:R-:W-:Y:S01]  /*19f0*/  FADD.FTZ R177, -R8.reuse, R23 ;  /* 0x0000001708b17221 */ /* 0x040fe20000010100 */
[----:B------:R-:W-:Y:S01]  /*1a00*/  FADD.FTZ R178, R251, R12 ;  /* 0x0000000cfbb27221 */ /* 0x000fe20000010000 */
[----:B------:R-:W-:Y:S01]  /*1a10*/  FMUL.FTZ R21, R45, R22 ;  /* 0x000000162d157220 */ /* 0x000fe20000410000 */
[----:B------:R-:W-:Y:S01]  /*1a20*/  FADD.FTZ R183, -R8, R183 ;  /* 0x000000b708b77221 */ /* 0x000fe20000010100 */
[----:B------:R-:W-:Y:S01]  /*1a30*/  FFMA.FTZ R23, R13, R12, R248 ;  /* 0x0000000c0d177223 */ /* 0x000fe200000100f8 */
[----:B------:R-:W-:Y:S01]  /*1a40*/  SHF.L.U32 R175, R175, 0x10, RZ ;  /* 0x00000010afaf7819 */ /* 0x000fe200000006ff */
[----:B------:R-:W-:Y:S01]  /*1a50*/  FADD.FTZ R133, R133, R22 ;  /* 0x0000001685857221 */ /* 0x000fe20000010000 */
[----:B------:R-:W-:Y:S01]  /*1a60*/  SHF.L.U32 R172, R172, 0x10, RZ ;  /* 0x00000010acac7819 */ /* 0x000fe200000006ff */
[----:B------:R-:W-:Y:S01]  /*1a70*/  FFMA.FTZ R93, R20, R22, R93 ;  /* 0x00000016145d7223 */ /* 0x000fe2000001005d */
[----:B------:R-:W-:Y:S01]  /*1a80*/  FMUL.FTZ R22, R10, R177 ;  /* 0x000000b10a167220 */ /* 0x000fe20000410000 */
[----:B------:R-:W-:Y:S01]  /*1a90*/  FADD.FTZ R132, R132, R15 ;  /* 0x0000000f84847221 */ /* 0x000fe20000010000 */
[----:B------:R-:W-:Y:S01]  /*1aa0*/  FFMA.FTZ R92, R13, R15, R92 ;  /* 0x0000000f0d5c7223 */ /* 0x000fe2000001005c */
[----:B------:R-:W-:Y:S01]  /*1ab0*/  FADD.FTZ R177, R178, R21 ;  /* 0x00000015b2b17221 */ /* 0x000fe20000010000 */
[----:B------:R-:W-:Y:S01]  /*1ac0*/  FMUL.FTZ R15, R10, R183 ;  /* 0x000000b70a0f7220 */ /* 0x000fe20000410000 */
        /* <DEDUP_REMOVED lines=23> */
[----:B------:R-:W-:-:S03]  /*1c40*/  FFMA.FTZ R172, R180, R181, R175 ;  /* 0x000000b5b4ac7223 */ /* 0x000fc600000100af */
[----:B------:R-:W-:Y:S01]  /*1c50*/  FADD.FTZ R174, R173, R18 ;  /* 0x00000012adae7221 */ /* 0x000fe20000010000 */
[----:B------:R-:W-:Y:S01]  /*1c60*/  FMUL.FTZ R183, R51, R176 ;  /* 0x000000b033b77220 */ /* 0x000fe20000410000 */
[----:B------:R-:W-:Y:S01]  /*1c70*/  FFMA.FTZ R173, R19, R18, R172 ;  /* 0x0000001213ad7223 */ /* 0x000fe200000100ac */
[----:B------:R-:W-:Y:S01]  /*1c80*/  FADD.FTZ R139, R139, R176 ;  /* 0x000000b08b8b7221 */ /* 0x000fe20000010000 */
[----:B------:R-:W-:Y:S01]  /*1c90*/  FFMA.FTZ R99, R182, R176, R99 ;  /* 0x000000b0b6637223 */ /* 0x000fe20000010063 */
[----:B------:R-:W-:Y:S01]  /*1ca0*/  FADD.FTZ R251, R174, R183 ;  /* 0x000000b7aefb7221 */ /* 0x000fe20000010000 */
[----:B------:R-:W-:-:S07]  /*1cb0*/  FFMA.FTZ R248, R182, R183, R173 ;  /* 0x000000b7b6f87223 */ /* 0x000fce00000100ad */
.L_x_4701:
[----:B------:R-:W-:Y:S05]  /*1cc0*/  BSYNC.RECONVERGENT B2 ;  /* 0x0000000000027941 */ /* 0x000fea0003800200 */
.L_x_4700:
        /* <DEDUP_REMOVED lines=15> */
[C---:B--2---:R-:W-:Y:S02]  /*1dc0*/  SHF.L.U32 R203, R172.reuse, 0x10, RZ ;  /* 0x00000010accb7819 */ /* 0x044fe400000006ff */
[----:B------:R-:W-:Y:S02]  /*1dd0*/  PRMT R207, R172, 0x7632, R207 ;  /* 0x00007632accf7816 */ /* 0x000fe400000000cf */
[----:B------:R-:W-:Y:S01]  /*1de0*/  PRMT R200, R173, 0x7632, R200 ;  /* 0x00007632adc87816 */ /* 0x000fe200000000c8 */
[----:B0-----:R-:W-:Y:S01]  /*1df0*/  FADD.FTZ R199, -R8, R203 ;  /* 0x000000cb08c77221 */ /* 0x001fe20000010100 */
[----:B------:R-:W-:-:S02]  /*1e00*/  PRMT R172, R175, 0x7632, R172 ;  /* 0x00007632afac7816 */ /* 0x000fc400000000ac */
[----:B------:R-:W-:Y:S01]  /*1e10*/  SHF.L.U32 R173, R173, 0x10, RZ ;  /* 0x00000010adad7819 */ /* 0x000fe200000006ff */
[----:B-----5:R-:W-:Y:S01]  /*1e20*/  FMUL.FTZ R199, R10, R199 ;  /* 0x000000c70ac77220 */ /* 0x020fe20000410000 */
[----:B------:R-:W-:Y:S02]  /*1e30*/  SHF.L.U32 R175, R175, 0x10, RZ ;  /* 0x00000010afaf7819 */ /* 0x000fe400000006ff */
[----:B------:R-:W-:Y:S01]  /*1e40*/  SHF.L.U32 R211, R174, 0x10, RZ ;  /* 0x00000010aed37819 */ /* 0x000fe200000006ff */
[----:B------:R-:W-:Y:S01]  /*1e50*/  FADD.FTZ R203, -R8, R173 ;  /* 0x000000ad08cb7221 */ /* 0x000fe20000010100 */
[----:B---3--:R-:W-:Y:S01]  /*1e60*/  PRMT R194, R176, 0x7632, R194 ;  /* 0x00007632b0c27816 */ /* 0x008fe200000000c2 */
[----:B------:R-:W-:Y:S01]  /*1e70*/  FADD.FTZ R213, -R8, R175 ;  /* 0x000000af08d57221 */ /* 0x000fe20000010100 */
[----:B------:R-:W-:Y:S01]  /*1e80*/  SHF.L.U32 R201, R176, 0x10, RZ ;  /* 0x00000010b0c97819 */ /* 0x000fe200000006ff */
[----:B------:R-:W-:Y:S01]  /*1e90*/  FADD.FTZ R211, -R8, R211 ;  /* 0x000000d308d37221 */ /* 0x000fe20000010100 */
[----:B------:R-:W-:-:S02]  /*1ea0*/  SHF.L.U32 R175, R172, 0x10, RZ ;  /* 0x00000010acaf7819 */ /* 0x000fc400000006ff */
[----:B------:R-:W-:Y:S01]  /*1eb0*/  SHF.L.U32 R172, R194, 0x10, RZ ;  /* 0x00000010c2ac7819 */ /* 0x000fe200000006ff */
[----:B------:R-:W-:Y:S01]  /*1ec0*/  FADD.FTZ R140, R140, R201 ;  /* 0x000000c98c8c7221 */ /* 0x000fe20000010000 */
[-C--:B------:R-:W-:Y:S01]  /*1ed0*/  FFMA.FTZ R100, R199, R201.reuse, R100 ;  /* 0x000000c9c7647223 */ /* 0x080fe20000010064 */
[----:B------:R-:W-:Y:S01]  /*1ee0*/  FMUL.FTZ R194, R52, R201 ;  /* 0x000000c934c27220 */ /* 0x000fe20000410000 */
[----:B------:R-:W-:Y:S01]  /*1ef0*/  SHF.L.U32 R205, R178, 0x10, RZ ;  /* 0x00000010b2cd7819 */ /* 0x000fe200000006ff */
[C---:B------:R-:W-:Y:S01]  /*1f00*/  FMUL.FTZ R201, R10.reuse, R203 ;  /* 0x000000cb0ac97220 */ /* 0x040fe20000410000 */
[----:B------:R-:W-:Y:S01]  /*1f10*/  FMUL.FTZ R203, R10, R211 ;  /* 0x000000d30acb7220 */ /* 0x000fe20000410000 */
[----:B------:R-:W-:Y:S01]  /*1f20*/  SHF.L.U32 R207, R207, 0x10, RZ ;  /* 0x00000010cfcf7819 */ /* 0x000fe200000006ff */
[----:B------:R-:W-:Y:S01]  /*1f30*/  FADD.FTZ R206, R251, R194 ;  /* 0x000000c2fbce7221 */ /* 0x000fe20000010000 */
[----:B------:R-:W-:Y:S01]  /*1f40*/  PRMT R176, R178, 0x7632, R176 ;  /* 0x00007632b2b07816 */ /* 0x000fe200000000b0 */
[----:B------:R-:W-:Y:S01]  /*1f50*/  FADD.FTZ R144, R144, R205 ;  /* 0x000000cd90907221 */ /* 0x000fe20000010000 */
[----:B------:R-:W-:Y:S01]  /*1f60*/  PRMT R178, R179, 0x7632, R178 ;  /* 0x00007632b3b27816 */ /* 0x000fe200000000b2 */
[-C--:B------:R-:W-:Y:S01]  /*1f70*/  FFMA.FTZ R104, R203, R205.reuse, R104 ;  /* 0x000000cdcb687223 */ /* 0x080fe20000010068 */
[----:B------:R-:W-:Y:S01]  /*1f80*/  SHF.L.U32 R179, R179, 0x10, RZ ;  /* 0x00000010b3b37819 */ /* 0x000fe200000006ff */
[----:B------:R-:W-:Y:S01]  /*1f90*/  FMUL.FTZ R198, R56, R205 ;  /* 0x000000cd38c67220 */ /* 0x000fe20000410000 */
[----:B------:R-:W-:Y:S01]  /*1fa0*/  SHF.L.U32 R173, R200, 0x10, RZ ;  /* 0x00000010c8ad7819 */ /* 0x000fe200000006ff */
[----:B------:R-:W-:Y:S01]  /*1fb0*/  FMUL.FTZ R205, R10, R213 ;  /* 0x000000d50acd7220 */ /* 0x000fe20000410000 */
[----:B------:R-:W-:Y:S01]  /*1fc0*/  FADD.FTZ R207, -R8, R207 ;  /* 0x000000cf08cf7221 */ /* 0x000fe20000010100 */
[----:B------:R-:W-:Y:S01]  /*1fd0*/  PRMT R196, R174, 0x7632, R196 ;  /* 0x00007632aec47816 */ /* 0x000fe200000000c4 */
[----:B------:R-:W-:Y:S01]  /*1fe0*/  FADD.FTZ R146, R146, R179 ;  /* 0x000000b392927221 */ /* 0x000fe20000010000 */
[----:B------:R-:W-:Y:S01]  /*1ff0*/  PRMT R174, R177, 0x7632, R174 ;  /* 0x00007632b1ae7816 */ /* 0x000fe200000000ae */
[-C--:B------:R-:W-:Y:S01]  /*2000*/  FFMA.FTZ R106, R205, R179.reuse, R106 ;  /* 0x000000b3cd6a7223 */ /* 0x080fe2000001006a */
[----:B------:R-:W-:Y:S01]  /*2010*/  FMUL.FTZ R200, R58, R179 ;  /* 0x000000b33ac87220 */ /* 0x000fe20000410000 */
[----:B------:R-:W-:Y:S01]  /*2020*/  SHF.L.U32 R209, R177, 0x10, RZ ;  /* 0x00000010b1d17819 */ /* 0x000fe200000006ff */
[----:B------:R-:W-:Y:S01]  /*2030*/  FADD.FTZ R179, -R8, R173 ;  /* 0x000000ad08b37221 */ /* 0x000fe20000010100 */
[----:B------:R-:W-:Y:S01]  /*2040*/  FMUL.FTZ R202, R10, R207 ;  /* 0x000000cf0aca7220 */ /* 0x000fe20000410000 */
[----:B------:R-:W-:Y:S01]  /*2050*/  FADD.FTZ R173, -R8, R175 ;  /* 0x000000af08ad7221 */ /* 0x000fe20000010100 */
[----:B------:R-:W-:Y:S01]  /*2060*/  FMUL.FTZ R207, R53, R172 ;  /* 0x000000ac35cf7220 */ /* 0x000fe20000410000 */
[----:B------:R-:W-:Y:S01]  /*2070*/  FFMA.FTZ R175, R199, R194, R248 ;  /* 0x000000c2c7af7223 */ /* 0x000fe200000100f8 */
[----:B------:R-:W-:Y:S01]  /*2080*/  SHF.L.U32 R177, R196, 0x10, RZ ;  /* 0x00000010c4b17819 */ /* 0x000fe200000006ff */
[----:B------:R-:W-:Y:S01]  /*2090*/  FMUL.FTZ R204, R10, R179 ;  /* 0x000000b30acc7220 */ /* 0x000fe20000410000 */
[----:B------:R-:W-:Y:S01]  /*20a0*/  SHF.L.U32 R174, R174, 0x10, RZ ;  /* 0x00000010aeae7819 */ /* 0x000fe200000006ff */
        /* <DEDUP_REMOVED lines=22> */
[----:B------:R-:W-:Y:S01]  /*2210*/  FADD.FTZ R145, R145, R176 ;  /* 0x000000b091917221 */ /* 0x000fe20000010000 */
[----:B------:R-:W-:Y:S01]  /*2220*/  FADD.FTZ R173, R174, R211 ;  /* 0x000000d3aead7221 */ /* 0x000fe20000010000 */
[C---:B------:R-:W-:Y:S01]  /*2230*/  FFMA.FTZ R172, R206.reuse, R211, R175 ;  /* 0x000000d3ceac7223 */ /* 0x040fe200000100af */
[----:B------:R-:W-:Y:S01]  /*2240*/  FFMA.FTZ R105, R206, R176, R105 ;  /* 0x000000b0ce697223 */ /* 0x000fe20000010069 */
[----:B------:R-:W-:Y:S01]  /*2250*/  FMUL.FTZ R213, R59, R178 ;  /* 0x000000b23bd57220 */ /* 0x000fe20000410000 */
[----:B------:R-:W-:Y:S01]  /*2260*/  FADD.FTZ R174, R173, R200 ;  /* 0x000000c8adae7221 */ /* 0x000fe20000010000 */
[----:B------:R-:W-:Y:S01]  /*2270*/  FFMA.FTZ R173, R205, R200, R172 ;  /* 0x000000c8cdad7223 */ /* 0x000fe200000100ac */
[----:B------:R-:W-:Y:S01]  /*2280*/  FADD.FTZ R147, R147, R178 ;  /* 0x000000b293937221 */ /* 0x000fe20000010000 */
[----:B------:R-:W-:Y:S01]  /*2290*/  FFMA.FTZ R107, R208, R178, R107 ;  /* 0x000000b2d06b7223 */ /* 0x000fe2000001006b */
[----:B------:R-:W-:Y:S01]  /*22a0*/  FADD.FTZ R251, R174, R213 ;  /* 0x000000d5aefb7221 */ /* 0x000fe20000010000 */
[----:B------:R-:W-:-:S07]  /*22b0*/  FFMA.FTZ R248, R208, R213, R173 ;  /* 0x000000d5d0f87223 */ /* 0x000fce00000100ad */
.L_x_4703:
[----:B------:R-:W-:Y:S05]  /*22c0*/  BSYNC.RECONVERGENT B2 ;  /* 0x0000000000027941 */ /* 0x000fea0003800200 */
.L_x_4702:
        /* <DEDUP_REMOVED lines=12> */
[C---:B--2---:R-:W-:Y:S02]  /*2390*/  PRMT R6, R172.reuse, 0x7632, R6 ;  /* 0x00007632ac067816 */ /* 0x044fe40000000006 */
[C---:B------:R-:W-:Y:S02]  /*23a0*/  SHF.L.U32 R215, R173.reuse, 0x10, RZ ;  /* 0x00000010add77819 */ /* 0x040fe400000006ff */
[----:B------:R-:W-:Y:S02]  /*23b0*/  SHF.L.U32 R225, R172, 0x10, RZ ;  /* 0x00000010ace17819 */ /* 0x000fe400000006ff */
[----:B------:R-:W-:Y:S01]  /*23c0*/  PRMT R172, R174, 0x7632, R172 ;  /* 0x00007632aeac7816 */ /* 0x000fe200000000ac */
[C---:B------:R-:W-:Y:S01]  /*23d0*/  FADD.FTZ R215, -R8.reuse, R215 ;  /* 0x000000d708d77221 */ /* 0x040fe20000010100 */
[----:B------:R-:W-:Y:S01]  /*23e0*/  PRMT R210, R173, 0x7632, R210 ;  /* 0x00007632add27816 */ /* 0x000fe200000000d2 */
[----:B------:R-:W-:Y:S01]  /*23f0*/  FADD.FTZ R225, -R8, R225 ;  /* 0x000000e108e17221 */ /* 0x000fe20000010100 */
[C---:B------:R-:W-:Y:S01]  /*2400*/  SHF.L.U32 R219, R175.reuse, 0x10, RZ ;  /* 0x00000010afdb7819 */ /* 0x040fe200000006ff */
[----:B-----5:R-:W-:Y:S01]  /*2410*/  FMUL.FTZ R215, R10, R215 ;  /* 0x000000d70ad77220 */ /* 0x020fe20000410000 */
[----:B------:R-:W-:Y:S01]  /*2420*/  SHF.L.U32 R221, R6, 0x10, RZ ;  /* 0x0000001006dd7819 */ /* 0x000fe200000006ff */
[----:B0-----:R-:W-:Y:S01]  /*2430*/  FMUL.FTZ R185, R10, R225 ;  /* 0x000000e10ab97220 */ /* 0x001fe20000410000 */
        /* <DEDUP_REMOVED lines=10> */
[----:B------:R-:W-:Y:S01]  /*24e0*/  SHF.L.U32 R223, R210, 0x10, RZ ;  /* 0x00000010d2df7819 */ /* 0x000fe200000006ff */
[----:B------:R-:W-:Y:S01]  /*24f0*/  FMUL.FTZ R210, R60, R227 ;  /* 0x000000e33cd27220 */ /* 0x000fe20000410000 */
[C---:B------:R-:W-:Y:S01]  /*2500*/  PRMT R172, R177.reuse, 0x7632, R172 ;  /* 0x00007632b1ac7816 */ /* 0x040fe200000000ac */
[C---:B------:R-:W-:Y:S01]  /*2510*/  FADD.FTZ R217, -R8.reuse, R217 ;  /* 0x000000d908d97221 */ /* 0x040fe20000010100 */
        /* <DEDUP_REMOVED lines=10> */
[----:B------:R-:W-:Y:S01]  /*25c0*/  SHF.L.U32 R173, R173, 0x10, RZ ;  /* 0x00000010adad7819 */ /* 0x000fe200000006ff */
[----:B------:R-:W-:Y:S01]  /*25d0*/  FADD.FTZ R174, R251, R210 ;  /* 0x000000d2fbae7221 */ /* 0x000fe20000010000 */
[----:B------:R-:W-:Y:S01]  /*25e0*/  FMUL.FTZ R221, R61, R176 ;  /* 0x000000b03ddd7220 */ /* 0x000fe20000410000 */
[----:B------:R-:W-:Y:S01]  /*25f0*/  FFMA.FTZ R177, R185, R210, R248 ;  /* 0x000000d2b9b17223 */ /* 0x000fe200000100f8 */
[----:B------:R-:W-:Y:S01]  /*2600*/  SHF.L.U32 R172, R172, 0x10, RZ ;  /* 0x00000010acac7819 */ /* 0x000fe200000006ff */
[----:B------:R-:W-:Y:S01]  /*2610*/  FADD.FTZ R154, R154, R179 ;  /* 0x000000b39a9a7221 */ /* 0x000fe20000010000 */
[-C--:B------:R-:W-:Y:S01]  /*2620*/  FFMA.FTZ R114, R219, R179.reuse, R114 ;  /* 0x000000b3db727223 */ /* 0x080fe20000010072 */
[----:B------:R-:W-:Y:S01]  /*2630*/  FMUL.FTZ R218, R66, R179 ;  /* 0x000000b342da7220 */ /* 0x000fe20000410000 */
[----:B------:R-:W-:Y:S01]  /*2640*/  FMUL.FTZ R220, R10, R223 ;  /* 0x000000df0adc7220 */ /* 0x000fe20000410000 */
[----:B------:R-:W-:Y:S01]  /*2650*/  FADD.FTZ R179, R174, R221 ;  /* 0x000000ddaeb37221 */ /* 0x000fe20000010000 */
[----:B------:R-:W-:Y:S01]  /*2660*/  FADD.FTZ R173, -R8, R173 ;  /* 0x000000ad08ad7221 */ /* 0x000fe20000010100 */
        /* <DEDUP_REMOVED lines=19> */
[----:B------:R-:W-:Y:S01]  /*27a0*/  FMUL.FTZ R224, R10, R173 ;  /* 0x000000ad0ae07220 */ /* 0x000fe20000410000 */
[----:B------:R-:W-:Y:S01]  /*27b0*/  FFMA.FTZ R108, R185, R227, R108 ;  /* 0x000000e3b96c7223 */ /* 0x000fe2000001006c */
        /* <DEDUP_REMOVED lines=14> */
.L_x_4695:
        /* <DEDUP_REMOVED lines=11> */
[----:B------:R-:W-:Y:S02]  /*2950*/  ISETP.GE.U32.AND P2, PT, R2, 0x40, PT ;  /* 0x000000400200780c */ /* 0x000fe40003f46070 */
[----:B------:R-:W-:-:S09]  /*2960*/  MOV R179, R7 ;  /* 0x0000000700b37202 */ /* 0x000fd20000000f00 */
        /* <DEDUP_REMOVED lines=22> */
.L_x_4704:
[----:B------:R-:W-:Y:S05]  /*2ad0*/  BSYNC.RECONVERGENT B1 ;  /* 0x0000000000017941 */ /* 0x000fea0003800200 */
.L_x_4694:
[----:B------:R-:W-:Y:S01]  /*2ae0*/  UMOV UR4, 0xffffffff ;  /* 0xffffffff00047882 */ /* 0x000fe20000000000 */
[----:B-----5:R-:W-:Y:S02]  /*2af0*/  ISETP.GE.AND P2, PT, R9, 0x1, PT ;  /* 0x000000010900780c */ /* 0x020fe40003f46270 */
[----:B------:R-:W-:Y:S11]  /*2b00*/  BRA.DIV UR4, `(.L_x_4705) ;  /* 0x0000007a04dc7947 */ /* 0x000ff6000b800000 */
[----:B------:R-:W0:Y:S04]  /*2b10*/  SHFL.BFLY PT, R6, R251, 0x1, 0x1f ;  /* 0x0c201f00fb067f89 */ /* 0x000e2800000e0000 */
[----:B--2---:R-:W1:Y:S01]  /*2b20*/  SHFL.BFLY PT, R173, R248, 0x1, 0x1f ;  /* 0x0c201f00f8ad7f89 */ /* 0x004e6200000e0000 */
        /* <DEDUP_REMOVED lines=16> */
.L_x_4823:
[----:B------:R-:W-:Y:S01]  /*2c30*/  @P2 IADD3 R8, PT, PT, R9, -0x1, RZ ;  /* 0xffffffff09082810 */ /* 0x000fe20007ffe0ff */
[----:B-1----:R-:W-:Y:S01]  /*2c40*/  FADD.FTZ R6, R179, R6 ;  /* 0x00000006b3067221 */ /* 0x002fe20000010000 */
[----:B------:R-:W-:Y:S01]  /*2c50*/  ISETP.GE.U32.AND P3, PT, R2, 0x20, PT ;  /* 0x000000200200780c */ /* 0x000fe20003f66070 */
[----:B--2---:R-:W-:Y:S01]  /*2c60*/  FADD.FTZ R172, R174, R173 ;  /* 0x000000adaeac7221 */ /* 0x004fe20000010000 */
[----:B------:R-:W-:Y:S02]  /*2c70*/  HFMA2 R173, -RZ, RZ, 0, 0 ;  /* 0x00000000ffad7431 */ /* 0x000fe400000001ff */
[----:B------:R-:W-:Y:S02]  /*2c80*/  @P2 IMAD R8, R8, R5, RZ ;  /* 0x0000000508082224 */ /* 0x000fe400078e02ff */
[----:B------:R-:W-:Y:S01]  /*2c90*/  FMUL.FTZ R175, R6, UR9 ;  /* 0x0000000906af7c20 */ /* 0x000fe20008410000 */
[----:B------:R-:W-:Y:S01]  /*2ca0*/  ISETP.NE.AND P0, PT, RZ, UR8, PT ;  /* 0x00000008ff007c0c */ /* 0x000fe2000bf05270 */
[----:B------:R-:W-:Y:S01]  /*2cb0*/  BSSY.RECONVERGENT B2, `(.L_x_4706) ;  /* 0x000014d000027945 */ /* 0x000fe20003800200 */
[----:B------:R-:W-:Y:S01]  /*2cc0*/  MOV R177, R7 ;  /* 0x0000000700b17202 */ /* 0x000fe20000000f00 */
        /* <DEDUP_REMOVED lines=25> */
.L_x_4712:
[----:B------:R-:W-:Y:S05]  /*2e60*/  BSYNC.RECONVERGENT B3 ;  /* 0x0000000000037941 */ /* 0x000fea0003800200 */
.L_x_4711:
        /* <DEDUP_REMOVED lines=10> */
.L_x_4714:
[----:B------:R-:W-:Y:S05]  /*2f10*/  BSYNC.RECONVERGENT B3 ;  /* 0x0000000000037941 */ /* 0x000fea0003800200 */
.L_x_4713:
        /* <DEDUP_REMOVED lines=10> */
.L_x_4716:
[----:B------:R-:W-:Y:S05]  /*2fc0*/  BSYNC.RECONVERGENT B3 ;  /* 0x0000000000037941 */ /* 0x000fea0003800200 */
.L_x_4715:
        /* <DEDUP_REMOVED lines=10> */
.L_x_4718:
[----:B------:R-:W-:Y:S05]  /*3070*/  BSYNC.RECONVERGENT B3 ;  /* 0x0000000000037941 */ /* 0x000fea0003800200 */
.L_x_4717:
        /* <DEDUP_REMOVED lines=10> */
.L_x_4720:
[----:B------:R-:W-:Y:S05]  /*3120*/  BSYNC.RECONVERGENT B3 ;  /* 0x0000000000037941 */ /* 0x000fea0003800200 */
.L_x_4719:
        /* <DEDUP_REMOVED lines=10> */
.L_x_4722:
[----:B------:R-:W-:Y:S05]  /*31d0*/  BSYNC.RECONVERGENT B3 ;  /* 0x0000000000037941 */ /* 0x000fea0003800200 */
.L_x_4721:
        /* <DEDUP_REMOVED lines=10> */
.L_x_4724:
[----:B------:R-:W-:Y:S05]  /*3280*/  BSYNC.RECONVERGENT B3 ;  /* 0x0000000000037941 */ /* 0x000fea0003800200 */
.L_x_4723:
        /* <DEDUP_REMOVED lines=10> */
.L_x_4710:
[----:B------:R-:W1:Y:S01]  /*3330*/  @P2 LDC R77, c[0x0][0x40c] ;  /* 0x00010300ff4d2b82 */ /* 0x000e620000000800 */
[-CC-:B------:R-:W-:Y:S01]  /*3340*/  FFMA.FTZ R6, R249, R172.reuse, R175.reuse ;  /* 0x000000acf9067223 */ /* 0x180fe200000100af */
[-CC-:B------:R-:W-:Y:S01]  /*3350*/  FFMA.FTZ R9, R246, R172.reuse, R175.reuse ;  /* 0x000000acf6097223 */ /* 0x180fe200000100af */
[----:B------:R-:W-:Y:S01]  /*3360*/  ISETP.GT.AND P0, PT, R11, RZ, PT ;  /* 0x000000ff0b00720c */ /* 0x000fe20003f04270 */
[-C--:B0-----:R-:W-:Y:S01]  /*3370*/  FFMA.FTZ R179, R238, R172.reuse, R175 ;  /* 0x000000aceeb37223 */ /* 0x081fe200000100af */
[----:B------:R-:W-:Y:S01]  /*3380*/  FADD.FTZ R7, R247, -R6 ;  /* 0x80000006f7077221 */ /* 0x000fe20000010000 */
[----:B------:R-:W-:Y:S01]  /*3390*/  FADD.FTZ R9, R244, -R9 ;  /* 0x80000009f4097221 */ /* 0x000fe20000010000 */
[----:B------:R-:W-:Y:S01]  /*33a0*/  FFMA.FTZ R6, R245, R172, R175 ;  /* 0x000000acf5067223 */ /* 0x000fe200000100af */
[----:B------:R-:W0:Y:S01]  /*33b0*/  @P2 LDC R8, c[0x0][0x40c] ;  /* 0x00010300ff082b82 */ /* 0x000e220000000800 */
[C---:B------:R-:W-:Y:S01]  /*33c0*/  FMUL.FTZ R7, R10.reuse, R7 ;  /* 0x000000070a077220 */ /* 0x040fe20000410000 */
[----:B------:R-:W-:Y:S01]  /*33d0*/  FMUL.FTZ R9, R10, R9 ;  /* 0x000000090a097220 */ /* 0x000fe20000410000 */
[----:B------:R-:W-:-:S03]  /*33e0*/  FADD.FTZ R179, R236, -R179 ;  /* 0x800000b3ecb37221 */ /* 0x000fc60000010000 */
[----:B------:R-:W-:Y:S01]  /*33f0*/  FSEL R76, R7, RZ, P0 ;  /* 0x000000ff074c7208 */ /* 0x000fe20000000000 */
[----:B------:R-:W-:Y:S01]  /*3400*/  FMUL.FTZ R179, R10, R179 ;  /* 0x000000b30ab37220 */ /* 0x000fe20000410000 */
[----:B------:R-:W2:Y:S01]  /*3410*/  @P2 LDC R79, c[0x0][0x40c] ;  /* 0x00010300ff4f2b82 */ /* 0x000ea20000000800 */
[----:B------:R-:W-:Y:S02]  /*3420*/  FSEL R9, R9, RZ, P0 ;  /* 0x000000ff09097208 */ /* 0x000fe40000000000 */
[----:B-1----:R-:W-:-:S05]  /*3430*/  @P2 FMUL.FTZ R7, R77, R76 ;  /* 0x0000004c4d072220 */ /* 0x002fca0000410000 */
[----:B------:R-:W1:Y:S01]  /*3440*/  @P2 LDC R174, c[0x0][0x40c] ;  /* 0x00010300ffae2b82 */ /* 0x000e620000000800 */
[----:B------:R-:W-:Y:S01]  /*3450*/  FFMA.FTZ R77, R242, R172, R175 ;  /* 0x000000acf24d7223 */ /* 0x000fe200000100af */
[----:B------:R-:W-:Y:S02]  /*3460*/  F2FP.BF16.F32.PACK_AB R76, R9, R76 ;  /* 0x0000004c094c723e */ /* 0x000fe400000010ff */
[----:B------:R-:W-:Y:S01]  /*3470*/  @P2 F2FP.BF16.F32.PACK_AB R7, RZ, R7 ;  /* 0x00000007ff07223e */ /* 0x000fe200000010ff */
[----:B------:R-:W-:Y:S01]  /*3480*/  FADD.FTZ R77, R240, -R77 ;  /* 0x8000004df04d7221 */ /* 0x000fe20000010000 */
[----:B0-----:R-:W-:Y:S01]  /*3490*/  @P2 FMUL.FTZ R8, R8, R9 ;  /* 0x0000000908082220 */ /* 0x001fe20000410000 */
[----:B------:R-:W-:Y:S02]  /*34a0*/  FADD.FTZ R9, R243, -R6 ;  /* 0x80000006f3097221 */ /* 0x000fe40000010000 */
[C---:B------:R-:W-:Y:S01]  /*34b0*/  FMUL.FTZ R78, R10.reuse, R77 ;  /* 0x0000004d0a4e7220 */ /* 0x040fe20000410000 */
[----:B------:R-:W-:Y:S01]  /*34c0*/  @P2 PRMT R88, R7, 0x7610, R88 ;  /* 0x0000761007582816 */ /* 0x000fe20000000058 */
[----:B------:R-:W-:Y:S01]  /*34d0*/  FMUL.FTZ R9, R10, R9 ;  /* 0x000000090a097220 */ /* 0x000fe20000410000 */
[----:B------:R-:W-:-:S02]  /*34e0*/  @P2 F2FP.BF16.F32.PACK_AB R8, RZ, R8 ;  /* 0x00000008ff08223e */ /* 0x000fc400000010ff */
[----:B------:R-:W-:Y:S02]  /*34f0*/  FSEL R78, R78, RZ, P0 ;  /* 0x000000ff4e4e7208 */ /* 0x000fe40000000000 */
[----:B------:R-:W-:Y:S02]  /*3500*/  FSEL R77, R9, RZ, P0 ;  /* 0x000000ff094d7208 */ /* 0x000fe40000000000 */
[----:B------:R-:W-:Y:S01]  /*3510*/  @P2 PRMT R88, R88, 0x5410, R8 ;  /* 0x0000541058582816 */ /* 0x000fe20000000008 */
[----:B--2---:R-:W-:Y:S01]  /*3520*/  @P2 FMUL.FTZ R9, R79, R78 ;  /* 0x0000004e4f092220 */ /* 0x004fe20000410000 */
[----:B------:R-:W0:Y:S01]  /*3530*/  @P2 LDC R8, c[0x0][0x40c] ;  /* 0x00010300ff082b82 */ /* 0x000e220000000800 */
[-C--:B-1----:R-:W-:Y:S01]  /*3540*/  @P2 FMUL.FTZ R6, R174, R77.reuse ;  /* 0x0000004dae062220 */ /* 0x082fe20000410000 */
[----:B------:R-:W-:Y:S01]  /*3550*/  F2FP.BF16.F32.PACK_AB R77, R78, R77 ;  /* 0x0000004d4e4d723e */ /* 0x000fe200000010ff */
[----:B------:R-:W-:Y:S01]  /*3560*/  FFMA.FTZ R78, R241, R172, R175 ;  /* 0x000000acf14e7223 */ /* 0x000fe200000100af */
[----:B------:R-:W-:-:S04]  /*3570*/  @P2 F2FP.BF16.F32.PACK_AB R7, RZ, R9 ;  /* 0x00000009ff07223e */ /* 0x000fc800000010ff */
[----:B------:R-:W1:Y:S01]  /*3580*/  @P2 LDC R79, c[0x0][0x40c] ;  /* 0x00010300ff4f2b82 */ /* 0x000e620000000800 */
[----:B------:R-:W-:Y:S01]  /*3590*/  FADD.FTZ R9, R239, -R78 ;  /* 0x8000004eef097221 */ /* 0x000fe20000010000 */
[----:B------:R-:W-:-:S03]  /*35a0*/  @P2 F2FP.BF16.F32.PACK_AB R6, RZ, R6 ;  /* 0x00000006ff06223e */ /* 0x000fc600000010ff */
[----:B------:R-:W-:Y:S01]  /*35b0*/  FMUL.FTZ R9, R10, R9 ;  /* 0x000000090a097220 */ /* 0x000fe20000410000 */
[----:B------:R-:W-:-:S04]  /*35c0*/  @P2 PRMT R89, R6, 0x7610, R89 ;  /* 0x0000761006592816 */ /* 0x000fc80000000059 */
[----:B------:R-:W-:Y:S02]  /*35d0*/  FSEL R78, R9, RZ, P0 ;  /* 0x000000ff094e7208 */ /* 0x000fe40000000000 */
[----:B------:R-:W-:Y:S02]  /*35e0*/  FSEL R9, R179, RZ, P0 ;  /* 0x000000ffb3097208 */ /* 0x000fe40000000000 */
[----:B------:R-:W-:Y:S01]  /*35f0*/  @P2 PRMT R89, R89, 0x5410, R7 ;  /* 0x0000541059592816 */ /* 0x000fe20000000007 */
[-CC-:B------:R-:W-:Y:S02]  /*3600*/  FFMA.FTZ R7, R234, R172.reuse, R175.reuse ;  /* 0x000000acea077223 */ /* 0x180fe400000100af */
[----:B0-----:R-:W-:Y:S01]  /*3610*/  @P2 FMUL.FTZ R174, R8, R9 ;  /* 0x0000000908ae2220 */ /* 0x001fe20000410000 */
[----:B------:R-:W-:Y:S01]  /*3620*/  FFMA.FTZ R8, R237, R172, R175 ;  /* 0x000000aced087223 */ /* 0x000fe200000100af */
[----:B------:R-:W-:-:S03]  /*3630*/  FADD.FTZ R7, R232, -R7 ;  /* 0x80000007e8077221 */ /* 0x000fc60000010000 */
[----:B------:R-:W-:Y:S01]  /*3640*/  FADD.FTZ R179, R235, -R8 ;  /* 0x80000008ebb37221 */ /* 0x000fe20000010000 */
[----:B------:R-:W-:Y:S01]  /*3650*/  @P2 F2FP.BF16.F32.PACK_AB R6, RZ, R174 ;  /* 0x000000aeff06223e */ /* 0x000fe200000010ff */
[-C--:B-1----:R-:W-:Y:S01]  /*3660*/  @P2 FMUL.FTZ R79, R79, R78.reuse ;  /* 0x0000004e4f4f2220 */ /* 0x082fe20000410000 */
[----:B------:R-:W-:Y:S01]  /*3670*/  F2FP.BF16.F32.PACK_AB R78, R9, R78 ;  /* 0x0000004e094e723e */ /* 0x000fe200000010ff */
[C---:B------:R-:W-:Y:S01]  /*3680*/  FMUL.FTZ R179, R10.reuse, R179 ;  /* 0x000000b30ab37220 */ /* 0x040fe20000410000 */
[----:B------:R-:W0:Y:S01]  /*3690*/  @P2 LDC R9, c[0x0][0x40c] ;  /* 0x00010300ff092b82 */ /* 0x000e220000000800 */
[----:B------:R-:W-:Y:S01]  /*36a0*/  FMUL.FTZ R7, R10, R7 ;  /* 0x000000070a077220 */ /* 0x000fe20000410000 */
[----:B------:R-:W-:Y:S02]  /*36b0*/  @P2 F2FP.BF16.F32.PACK_AB R8, RZ, R79 ;  /* 0x0000004fff08223e */ /* 0x000fe400000010ff */
[----:B------:R-:W-:Y:S02]  /*36c0*/  FSEL R174, R179, RZ, P0 ;  /* 0x000000ffb3ae7208 */ /* 0x000fe40000000000 */
[----:B------:R-:W-:-:S02]  /*36d0*/  @P2 PRMT R90, R8, 0x7610, R90 ;  /* 0x00007610085a2816 */ /* 0x000fc4000000005a */
[----:B------:R-:W-:Y:S02]  /*36e0*/  FSEL R7, R7, RZ, P0 ;  /* 0x000000ff07077208 */ /* 0x000fe40000000000 */
[----:B------:R-:W-:Y:S02]  /*36f0*/  @P2 PRMT R90, R90, 0x5410, R6 ;  /* 0x000054105a5a2816 */ /* 0x000fe40000000006 */
[-C--:B------:R-:W-:Y:S01]  /*3700*/  F2FP.BF16.F32.PACK_AB R79, R7, R174.reuse ;  /* 0x000000ae074f723e */ /* 0x080fe200000010ff */
[----:B0-----:R-:W-:-:S05]  /*3710*/  @P2 FMUL.FTZ R9, R9, R174 ;  /* 0x000000ae09092220 */ /* 0x001fca0000410000 */
[----:B------:R-:W-:-:S04]  /*3720*/  @P2 F2FP.BF16.F32.PACK_AB R9, RZ, R9 ;  /* 0x00000009ff09223e */ /* 0x000fc800000010ff */
[----:B------:R-:W-:Y:S01]  /*3730*/  @P2 PRMT R91, R9, 0x7610, R91 ;  /* 0x00007610095b2816 */ /* 0x000fe2000000005b */
[----:B------:R-:W-:Y:S06]  /*3740*/  @!P2 BRA `(.L_x_4725) ;  /* 0x000000080060a947 */ /* 0x000fec0003800000 */
[----:B------:R-:W-:-:S05]  /*3750*/  FMUL.FTZ R7, R7, UR12 ;  /* 0x0000000c07077c20 */ /* 0x000fca0008410000 */
[----:B------:R-:W-:-:S04]  /*3760*/  F2FP.BF16.F32.PACK_AB R7, RZ, R7 ;  /* 0x00000007ff07723e */ /* 0x000fc800000010ff */
[----:B------:R-:W-:Y:S01]  /*3770*/  PRMT R91, R91, 0x5410, R7 ;  /* 0x000054105b5b7816 */ /* 0x000fe20000000007 */
[----:B------:R-:W-:Y:S06]  /*3780*/  BRA `(.L_x_4725) ;  /* 0x0000000800507947 */ /* 0x000fec0003800000 */
.L_x_4709:
[----:B------:R-:W-:Y:S02]  /*3790*/  MOV R248, UR14 ;  /* 0x0000000e00f87c02 */ /* 0x000fe40008000f00 */
[----:B------:R-:W-:Y:S02]  /*37a0*/  MOV R250, UR15 ;  /* 0x0000000f00fa7c02 */ /* 0x000fe40008000f00 */
[----:B------:R-:W-:-:S04]  /*37b0*/  ISETP.NE.U32.AND P0, PT, R248, RZ, PT ;  /* 0x000000fff800720c */ /* 0x000fc80003f05070 */
[----:B------:R-:W-:-:S13]  /*37c0*/  ISETP.NE.AND.EX P0, PT, R250, RZ, PT, P0 ;  /* 0x000000fffa00720c */ /* 0x000fda0003f05300 */
[----:B------:R-:W-:Y:S05]  /*37d0*/  @P0 BRA `(.L_x_4726) ;  /* 0x0000000400180947 */ /* 0x000fea0003800000 */
[----:B------:R-:W-:Y:S01]  /*37e0*/  ISETP.GT.AND P0, PT, R11, RZ, PT ;  /* 0x000000ff0b00720c */ /* 0x000fe20003f04270 */
[----:B------:R-:W1:Y:S01]  /*37f0*/  @P2 LDC R8, c[0x0][0x40c] ;  /* 0x00010300ff082b82 */ /* 0x000e620000000800 */
[C---:B------:R-:W-:Y:S02]  /*3800*/  SHF.L.U32 R251, R156.reuse, 0x10, RZ ;  /* 0x000000109cfb7819 */ /* 0x040fe400000006ff */
[----:B0-----:R-:W-:-:S04]  /*3810*/  PRMT R179, R156, 0x7632, R179 ;  /* 0x000076329cb37816 */ /* 0x001fc800000000b3 */
[----:B------:R-:W-:-:S05]  /*3820*/  SHF.L.U32 R179, R179, 0x10, RZ ;  /* 0x00000010b3b37819 */ /* 0x000fca00000006ff */
[-CC-:B------:R-:W-:Y:S01]  /*3830*/  @P0 FFMA.FTZ R6, R249, R172.reuse, R175.reuse ;  /* 0x000000acf9060223 */ /* 0x180fe200000100af */
[-CC-:B------:R-:W-:Y:S01]  /*3840*/  @P0 FFMA.FTZ R9, R246, R172.reuse, R175.reuse ;  /* 0x000000acf6090223 */ /* 0x180fe200000100af */
[-CC-:B------:R-:W-:Y:S01]  /*3850*/  @P0 FFMA.FTZ R176, R242, R172.reuse, R175.reuse ;  /* 0x000000acf2b00223 */ /* 0x180fe200000100af */
[----:B------:R-:W-:Y:S01]  /*3860*/  @P0 FFMA.FTZ R178, R238, R172, R175 ;  /* 0x000000aceeb20223 */ /* 0x000fe200000100af */
[----:B------:R-:W-:Y:S01]  /*3870*/  @P0 FADD.FTZ R7, R247, -R6 ;  /* 0x80000006f7070221 */ /* 0x000fe20000010000 */
[----:B------:R-:W-:Y:S01]  /*3880*/  @P0 FADD.FTZ R174, R244, -R9 ;  /* 0x80000009f4ae0221 */ /* 0x000fe20000010000 */
[----:B------:R-:W0:Y:S01]  /*3890*/  @P2 LDC R6, c[0x0][0x40c] ;  /* 0x00010300ff062b82 */ /* 0x000e220000000800 */
[----:B------:R-:W-:Y:S01]  /*38a0*/  @P0 FADD.FTZ R176, R240, -R176 ;  /* 0x800000b0f0b00221 */ /* 0x000fe20000010000 */
[C---:B------:R-:W-:Y:S01]  /*38b0*/  @P0 FFMA.FTZ R251, R10.reuse, R7, R251 ;  /* 0x000000070afb0223 */ /* 0x040fe200000100fb */
[----:B------:R-:W-:Y:S01]  /*38c0*/  PRMT R7, R157, 0x7632, R7 ;  /* 0x000076329d077816 */ /* 0x000fe20000000007 */
[----:B------:R-:W-:Y:S01]  /*38d0*/  @P0 FFMA.FTZ R179, R10, R174, R179 ;  /* 0x000000ae0ab30223 */ /* 0x000fe200000100b3 */
[----:B------:R-:W-:Y:S01]  /*38e0*/  @P0 FFMA.FTZ R174, R245, R172, R175 ;  /* 0x000000acf5ae0223 */ /* 0x000fe200000100af */
[----:B-1----:R-:W-:Y:S01]  /*38f0*/  @P2 FMUL.FTZ R8, R251, R8 ;  /* 0x00000008fb082220 */ /* 0x002fe20000410000 */
[----:B------:R-:W-:Y:S01]  /*3900*/  SHF.L.U32 R7, R7, 0x10, RZ ;  /* 0x0000001007077819 */ /* 0x000fe200000006ff */
[----:B------:R-:W-:Y:S01]  /*3910*/  @P0 FADD.FTZ R178, R236, -R178 ;  /* 0x800000b2ecb20221 */ /* 0x000fe20000010000 */
[----:B------:R-:W-:Y:S01]  /*3920*/  @P0 FADD.FTZ R174, R243, -R174 ;  /* 0x800000aef3ae0221 */ /* 0x000fe20000010000 */
[----:B------:R-:W-:-:S02]  /*3930*/  SHF.L.U32 R9, R157, 0x10, RZ ;  /* 0x000000109d097819 */ /* 0x000fc400000006ff */
[----:B------:R-:W-:Y:S01]  /*3940*/  @P0 FFMA.FTZ R7, R10, R176, R7 ;  /* 0x000000b00a070223 */ /* 0x000fe20000010007 */
[----:B------:R-:W-:Y:S02]  /*3950*/  PRMT R251, R158, 0x7632, R251 ;  /* 0x000076329efb7816 */ /* 0x000fe400000000fb */
[C---:B------:R-:W-:Y:S02]  /*3960*/  @P0 FFMA.FTZ R9, R10.reuse, R174, R9 ;  /* 0x000000ae0a090223 */ /* 0x040fe40000010009 */
[----:B------:R-:W-:Y:S01]  /*3970*/  SHF.L.U32 R251, R251, 0x10, RZ ;  /* 0x00000010fbfb7819 */ /* 0x000fe200000006ff */
[----:B------:R-:W1:Y:S04]  /*3980*/  @P2 LDC R174, c[0x0][0x40c] ;  /* 0x00010300ffae2b82 */ /* 0x000e680000000800 */
[----:B------:R-:W-:Y:S01]  /*3990*/  @P0 FFMA.FTZ R251, R10, R178, R251 ;  /* 0x000000b20afb0223 */ /* 0x000fe200000100fb */
[----:B0-----:R-:W-:Y:S01]  /*39a0*/  @P2 FMUL.FTZ R176, R179, R6 ;  /* 0x00000006b3b02220 */ /* 0x001fe20000410000 */
[----:B------:R-:W-:Y:S01]  /*39b0*/  @P0 FFMA.FTZ R6, R241, R172, R175 ;  /* 0x000000acf1060223 */ /* 0x000fe200000100af */
[----:B------:R-:W-:Y:S01]  /*39c0*/  SHF.L.U32 R179, R158, 0x10, RZ ;  /* 0x000000109eb37819 */ /* 0x000fe200000006ff */
[----:B------:R-:W0:Y:S02]  /*39d0*/  @P2 LDC R178, c[0x0][0x40c] ;  /* 0x00010300ffb22b82 */ /* 0x000e240000000800 */
[----:B------:R-:W-:Y:S01]  /*39e0*/  @P0 FADD.FTZ R6, R239, -R6 ;  /* 0x80000006ef060221 */ /* 0x000fe20000010000 */
[----:B------:R-:W-:-:S03]  /*39f0*/  @P2 F2FP.BF16.F32.PACK_AB R176, RZ, R176 ;  /* 0x000000b0ffb0223e */ /* 0x000fc600000010ff */
[----:B------:R-:W-:Y:S01]  /*3a00*/  @P0 FFMA.FTZ R179, R10, R6, R179 ;  /* 0x000000060ab30223 */ /* 0x000fe200000100b3 */
[----:B------:R-:W-:Y:S02]  /*3a10*/  @P2 F2FP.BF16.F32.PACK_AB R6, RZ, R8 ;  /* 0x00000008ff06223e */ /* 0x000fe400000010ff */
[----:B------:R-:W2:Y:S02]  /*3a20*/  @P2 LDC R8, c[0x0][0x40c] ;  /* 0x00010300ff082b82 */ /* 0x000ea40000000800 */
[----:B------:R-:W-:Y:S01]  /*3a30*/  @P2 PRMT R88, R6, 0x7610, R88 ;  /* 0x0000761006582816 */ /* 0x000fe20000000058 */
[----:B------:R-:W-:-:S03]  /*3a40*/  @P0 FFMA.FTZ R6, R237, R172, R175 ;  /* 0x000000aced060223 */ /* 0x000fc600000100af */
[----:B------:R-:W-:Y:S01]  /*3a50*/  @P2 PRMT R88, R88, 0x5410, R176 ;  /* 0x0000541058582816 */ /* 0x000fe200000000b0 */
[----:B------:R-:W-:Y:S01]  /*3a60*/  @P0 FADD.FTZ R176, R235, -R6 ;  /* 0x80000006ebb00221 */ /* 0x000fe20000010000 */
[----:B------:R-:W-:Y:S01]  /*3a70*/  SHF.L.U32 R6, R159, 0x10, RZ ;  /* 0x000000109f067819 */ /* 0x000fe200000006ff */
[----:B-1----:R-:W-:-:S04]  /*3a80*/  @P2 FMUL.FTZ R174, R9, R174 ;  /* 0x000000ae09ae2220 */ /* 0x002fc80000410000 */
[----:B------:R-:W-:Y:S01]  /*3a90*/  @P0 FFMA.FTZ R6, R10, R176, R6 ;  /* 0x000000b00a060223 */ /* 0x000fe20000010006 */
[----:B------:R-:W-:Y:S01]  /*3aa0*/  @P2 F2FP.BF16.F32.PACK_AB R174, RZ, R174 ;  /* 0x000000aeffae223e */ /* 0x000fe200000010ff */
[----:B------:R-:W1:Y:S01]  /*3ab0*/  @P2 LDC R176, c[0x0][0x40c] ;  /* 0x00010300ffb02b82 */ /* 0x000e620000000800 */
[----:B0-----:R-:W-:Y:S02]  /*3ac0*/  @P2 FMUL.FTZ R251, R251, R178 ;  /* 0x000000b2fbfb2220 */ /* 0x001fe40000410000 */
[----:B------:R-:W-:-:S03]  /*3ad0*/  @P2 PRMT R89, R174, 0x7610, R89 ;  /* 0x00007610ae592816 */ /* 0x000fc60000000059 */
[----:B------:R-:W-:Y:S01]  /*3ae0*/  @P2 F2FP.BF16.F32.PACK_AB R251, RZ, R251 ;  /* 0x000000fbfffb223e */ /* 0x000fe200000010ff */
[----:B--2---:R-:W-:Y:S02]  /*3af0*/  @P2 FMUL.FTZ R8, R7, R8 ;  /* 0x0000000807082220 */ /* 0x004fe40000410000 */
[----:B------:R-:W0:Y:S03]  /*3b00*/  @P2 LDC R7, c[0x0][0x40c] ;  /* 0x00010300ff072b82 */ /* 0x000e260000000800 */
[----:B------:R-:W-:-:S04]  /*3b10*/  @P2 F2FP.BF16.F32.PACK_AB R8, RZ, R8 ;  /* 0x00000008ff08223e */ /* 0x000fc800000010ff */
[----:B------:R-:W-:Y:S01]  /*3b20*/  @P2 PRMT R89, R89, 0x5410, R8 ;  /* 0x0000541059592816 */ /* 0x000fe20000000008 */
[----:B-1----:R-:W-:-:S05]  /*3b30*/  @P2 FMUL.FTZ R179, R179, R176 ;  /* 0x000000b0b3b32220 */ /* 0x002fca0000410000 */
[----:B------:R-:W-:-:S04]  /*3b40*/  @P2 F2FP.BF16.F32.PACK_AB R179, RZ, R179 ;  /* 0x000000b3ffb3223e */ /* 0x000fc800000010ff */
[----:B------:R-:W-:Y:S01]  /*3b50*/  @P2 PRMT R90, R179, 0x7610, R90 ;  /* 0x00007610b35a2816 */ /* 0x000fe2000000005a */
[----:B0-----:R-:W-:-:S03]  /*3b60*/  @P2 FMUL.FTZ R6, R6, R7 ;  /* 0x0000000706062220 */ /* 0x001fc60000410000 */
        /* <DEDUP_REMOVED lines=13> */
.L_x_4726:
[----:B------:R-:W-:Y:S01]  /*3c40*/  ISETP.GT.AND P0, PT, R11, RZ, PT ;  /* 0x000000ff0b00720c */ /* 0x000fe20003f04270 */
[----:B------:R-:W-:Y:S01]  /*3c50*/  @P1 FFMA.FTZ R6, R249, R172, R175 ;  /* 0x000000acf9061223 */ /* 0x000fe200000100af */
[----:B------:R-:W-:Y:S01]  /*3c60*/  SHF.L.U32 R251, R156, 0x10, RZ ;  /* 0x000000109cfb7819 */ /* 0x000fe200000006ff */
[----:B------:R-:W1:Y:S01]  /*3c70*/  @P2 LDC R79, c[0x0][0x40c] ;  /* 0x00010300ff4f2b82 */ /* 0x000e620000000800 */
[----:B------:R-:W-:Y:S01]  /*3c80*/  PRMT R78, R158, 0x7632, R78 ;  /* 0x000076329e4e7816 */ /* 0x000fe2000000004e */
[----:B------:R-:W-:Y:S01]  /*3c90*/  @P1 FADD.FTZ R6, R247, -R6 ;  /* 0x80000006f7061221 */ /* 0x000fe20000010000 */
[C---:B------:R-:W-:Y:S02]  /*3ca0*/  SHF.L.U32 R252, R157.reuse, 0x10, RZ ;  /* 0x000000109dfc7819 */ /* 0x040fe400000006ff */
[----:B------:R-:W-:Y:S01]  /*3cb0*/  SHF.L.U32 R78, R78, 0x10, RZ ;  /* 0x000000104e4e7819 */ /* 0x000fe200000006ff */
[----:B------:R-:W-:Y:S01]  /*3cc0*/  @P1 FFMA.FTZ R251, R10, R6, R251 ;  /* 0x000000060afb1223 */ /* 0x000fe200000100fb */
[----:B------:R-:W-:Y:S01]  /*3cd0*/  SHF.L.U32 R178, R158, 0x10, RZ ;  /* 0x000000109eb27819 */ /* 0x000fe200000006ff */
[----:B------:R-:W2:Y:S01]  /*3ce0*/  @P2 LDC R8, c[0x0][0x40c] ;  /* 0x00010300ff082b82 */ /* 0x000ea20000000800 */
[----:B------:R-:W-:Y:S01]  /*3cf0*/  PRMT R77, R157, 0x7632, R77 ;  /* 0x000076329d4d7816 */ /* 0x000fe2000000004d */
[-CC-:B------:R-:W-:Y:S01]  /*3d00*/  @P0 FFMA.FTZ R6, R241, R172.reuse, R175.reuse ;  /* 0x000000acf1060223 */ /* 0x180fe200000100af */
[-CC-:B------:R-:W-:Y:S01]  /*3d10*/  @P0 FFMA.FTZ R9, R238, R172.reuse, R175.reuse ;  /* 0x000000acee090223 */ /* 0x180fe200000100af */
[-C--:B0-----:R-:W-:Y:S01]  /*3d20*/  @P0 FFMA.FTZ R179, R242, R172.reuse, R175 ;  /* 0x000000acf2b30223 */ /* 0x081fe200000100af */
[----:B------:R-:W-:Y:S01]  /*3d30*/  PRMT R76, R156, 0x7632, R76 ;  /* 0x000076329c4c7816 */ /* 0x000fe2000000004c */
[----:B------:R-:W-:Y:S01]  /*3d40*/  @P0 FADD.FTZ R7, R239, -R6 ;  /* 0x80000006ef070221 */ /* 0x000fe20000010000 */
[----:B------:R-:W-:Y:S01]  /*3d50*/  @P0 FADD.FTZ R9, R236, -R9 ;  /* 0x80000009ec090221 */ /* 0x000fe20000010000 */
[-C--:B------:R-:W-:Y:S01]  /*3d60*/  @P0 FFMA.FTZ R6, R245, R172.reuse, R175 ;  /* 0x000000acf5060223 */ /* 0x080fe200000100af */
[----:B------:R-:W0:Y:S01]  /*3d70*/  @P2 LDC R184, c[0x0][0x40c] ;  /* 0x00010300ffb82b82 */ /* 0x000e220000000800 */
[C---:B------:R-:W-:Y:S01]  /*3d80*/  @P0 FFMA.FTZ R178, R10.reuse, R7, R178 ;  /* 0x000000070ab20223 */ /* 0x040fe200000100b2 */
[----:B------:R-:W-:Y:S01]  /*3d90*/  @P0 FFMA.FTZ R78, R10, R9, R78 ;  /* 0x000000090a4e0223 */ /* 0x000fe2000001004e */
[----:B------:R-:W-:Y:S01]  /*3da0*/  @P0 FADD.FTZ R9, R243, -R6 ;  /* 0x80000006f3090221 */ /* 0x000fe20000010000 */
[----:B------:R-:W-:Y:S01]  /*3db0*/  @P0 FADD.FTZ R6, R240, -R179 ;  /* 0x800000b3f0060221 */ /* 0x000fe20000010000 */
[----:B------:R-:W-:Y:S01]  /*3dc0*/  SHF.L.U32 R77, R77, 0x10, RZ ;  /* 0x000000104d4d7819 */ /* 0x000fe200000006ff */
[----:B------:R-:W-:Y:S01]  /*3dd0*/  @P0 FFMA.FTZ R179, R246, R172, R175 ;  /* 0x000000acf6b30223 */ /* 0x000fe200000100af */
[----:B------:R-:W-:Y:S01]  /*3de0*/  @P0 FFMA.FTZ R252, R10, R9, R252 ;  /* 0x000000090afc0223 */ /* 0x000fe200000100fc */
[----:B------:R-:W3:Y:S01]  /*3df0*/  @P2 LDC R7, c[0x0][0x40c] ;  /* 0x00010300ff072b82 */ /* 0x000ee20000000800 */
[----:B------:R-:W-:Y:S01]  /*3e00*/  SHF.L.U32 R76, R76, 0x10, RZ ;  /* 0x000000104c4c7819 */ /* 0x000fe200000006ff */
[----:B------:R-:W-:Y:S01]  /*3e10*/  @P0 FADD.FTZ R179, R244, -R179 ;  /* 0x800000b3f4b30221 */ /* 0x000fe20000010000 */
[----:B------:R-:W-:Y:S01]  /*3e20*/  @P0 FFMA.FTZ R77, R10, R6, R77 ;  /* 0x000000060a4d0223 */ /* 0x000fe2000001004d */
[----:B------:R-:W-:Y:S01]  /*3e30*/  @P0 FFMA.FTZ R174, R237, R172, R175 ;  /* 0x000000acedae0223 */ /* 0x000fe200000100af */
[----:B-1----:R-:W-:Y:S01]  /*3e40*/  @P2 FMUL.FTZ R6, R178, R79 ;  /* 0x0000004fb2062220 */ /* 0x002fe20000410000 */
[----:B------:R-:W-:Y:S01]  /*3e50*/  @P0 FFMA.FTZ R76, R10, R179, R76 ;  /* 0x000000b30a4c0223 */ /* 0x000fe2000001004c */
[----:B--2---:R-:W-:Y:S01]  /*3e60*/  @P2 FMUL.FTZ R179, R77, R8 ;  /* 0x000000084db32220 */ /* 0x004fe20000410000 */
[----:B------:R-:W1:Y:S01]  /*3e70*/  @P2 LDC R9, c[0x0][0x40c] ;  /* 0x00010300ff092b82 */ /* 0x000e620000000800 */
[----:B------:R-:W-:Y:S01]  /*3e80*/  SHF.L.U32 R79, R159, 0x10, RZ ;  /* 0x000000109f4f7819 */ /* 0x000fe200000006ff */
[----:B------:R-:W-:Y:S01]  /*3e90*/  @P0 FADD.FTZ R174, R235, -R174 ;  /* 0x800000aeebae0221 */ /* 0x000fe20000010000 */
[----:B------:R-:W-:-:S02]  /*3ea0*/  @P2 F2FP.BF16.F32.PACK_AB R6, RZ, R6 ;  /* 0x00000006ff06223e */ /* 0x000fc400000010ff */
[----:B------:R-:W-:Y:S01]  /*3eb0*/  F2FP.BF16.F32.PACK_AB R77, R77, R252 ;  /* 0x000000fc4d4d723e */ /* 0x000fe200000010ff */
[----:B------:R-:W-:Y:S01]  /*3ec0*/  @P0 FFMA.FTZ R79, R10, R174, R79 ;  /* 0x000000ae0a4f0223 */ /* 0x000fe2000001004f */
[----:B------:R-:W-:Y:S01]  /*3ed0*/  @P0 FFMA.FTZ R174, R234, R172, R175 ;  /* 0x000000aceaae0223 */ /* 0x000fe200000100af */
[----:B0-----:R-:W-:Y:S01]  /*3ee0*/  @P2 FMUL.FTZ R184, R251, R184 ;  /* 0x000000b8fbb82220 */ /* 0x001fe20000410000 */
[----:B------:R-:W0:Y:S01]  /*3ef0*/  @P2 LDC R176, c[0x0][0x40c] ;  /* 0x00010300ffb02b82 */ /* 0x000e220000000800 */
[----:B------:R-:W-:Y:S01]  /*3f00*/  @P2 PRMT R90, R6, 0x7610, R90 ;  /* 0x00007610065a2816 */ /* 0x000fe2000000005a */
[----:B------:R-:W-:Y:S01]  /*3f10*/  @P0 FADD.FTZ R174, R232, -R174 ;  /* 0x800000aee8ae0221 */ /* 0x000fe20000010000 */
[C---:B---3--:R-:W-:Y:S01]  /*3f20*/  @P2 FMUL.FTZ R7, R78.reuse, R7 ;  /* 0x000000074e072220 */ /* 0x048fe20000410000 */
[----:B------:R-:W-:-:S04]  /*3f30*/  F2FP.BF16.F32.PACK_AB R78, R78, R178 ;  /* 0x000000b24e4e723e */ /* 0x000fc800000010ff */
[----:B------:R-:W2:Y:S01]  /*3f40*/  @P2 LDC R178, c[0x0][0x40c] ;  /* 0x00010300ffb22b82 */ /* 0x000ea20000000800 */
[----:B------:R-:W-:Y:S01]  /*3f50*/  @P2 F2FP.BF16.F32.PACK_AB R7, RZ, R7 ;  /* 0x00000007ff07223e */ /* 0x000fe200000010ff */
[----:B-1----:R-:W-:-:S03]  /*3f60*/  @P2 FMUL.FTZ R9, R252, R9 ;  /* 0x00000009fc092220 */ /* 0x002fc60000410000 */
[----:B------:R-:W-:Y:S02]  /*3f70*/  @P2 PRMT R90, R90, 0x5410, R7 ;  /* 0x000054105a5a2816 */ /* 0x000fe40000000007 */
[----:B------:R-:W-:Y:S02]  /*3f80*/  @P2 F2FP.BF16.F32.PACK_AB R8, RZ, R9 ;  /* 0x00000009ff08223e */ /* 0x000fe400000010ff */
[----:B------:R-:W-:Y:S02]  /*3f90*/  @P2 F2FP.BF16.F32.PACK_AB R9, RZ, R179 ;  /* 0x000000b3ff09223e */ /* 0x000fe400000010ff */
[----:B------:R-:W-:Y:S01]  /*3fa0*/  PRMT R179, R159, 0x7632, R179 ;  /* 0x000076329fb37816 */ /* 0x000fe200000000b3 */
[----:B0-----:R-:W-:Y:S01]  /*3fb0*/  @P2 FMUL.FTZ R176, R76, R176 ;  /* 0x000000b04cb02220 */ /* 0x001fe20000410000 */
[----:B------:R-:W-:Y:S02]  /*3fc0*/  @P2 PRMT R89, R8, 0x7610, R89 ;  /* 0x0000761008592816 */ /* 0x000fe40000000059 */
[----:B------:R-:W-:-:S02]  /*3fd0*/  SHF.L.U32 R179, R179, 0x10, RZ ;  /* 0x00000010b3b37819 */ /* 0x000fc400000006ff */
[----:B------:R-:W-:Y:S02]  /*3fe0*/  @P2 F2FP.BF16.F32.PACK_AB R176, RZ, R176 ;  /* 0x000000b0ffb0223e */ /* 0x000fe400000010ff */
[----:B------:R-:W-:Y:S01]  /*3ff0*/  F2FP.BF16.F32.PACK_AB R76, R76, R251 ;  /* 0x000000fb4c4c723e */ /* 0x000fe200000010ff */
[----:B------:R-:W-:Y:S01]  /*4000*/  @P0 FFMA.FTZ R179, R10, R174, R179 ;  /* 0x000000ae0ab30223 */ /* 0x000fe200000100b3 */
[----:B------:R-:W-:Y:S01]  /*4010*/  @P2 F2FP.BF16.F32.PACK_AB R174, RZ, R184 ;  /* 0x000000b8ffae223e */ /* 0x000fe200000010ff */
[----:B--2---:R-:W-:Y:S01]  /*4020*/  @P2 FMUL.FTZ R178, R79, R178 ;  /* 0x000000b24fb22220 */ /* 0x004fe20000410000 */
[----:B------:R-:W0:Y:S01]  /*4030*/  @P2 LDC R184, c[0x0][0x40c] ;  /* 0x00010300ffb82b82 */ /* 0x000e220000000800 */
[----:B------:R-:W-:Y:S02]  /*4040*/  @P2 PRMT R89, R89, 0x5410, R9 ;  /* 0x0000541059592816 */ /* 0x000fe40000000009 */
[----:B------:R-:W-:Y:S02]  /*4050*/  @P2 PRMT R88, R174, 0x7610, R88 ;  /* 0x00007610ae582816 */ /* 0x000fe40000000058 */
[----:B------:R-:W-:-:S02]  /*4060*/  @P2 F2FP.BF16.F32.PACK_AB R178, RZ, R178 ;  /* 0x000000b2ffb2223e */ /* 0x000fc400000010ff */
[C---:B------:R-:W-:Y:S02]  /*4070*/  F2FP.BF16.F32.PACK_AB R79, R179.reuse, R79 ;  /* 0x0000004fb34f723e */ /* 0x040fe400000010ff */
[----:B------:R-:W-:Y:S02]  /*4080*/  @P2 PRMT R91, R178, 0x7610, R91 ;  /* 0x00007610b25b2816 */ /* 0x000fe4000000005b */
[----:B------:R-:W-:Y:S01]  /*4090*/  @P2 PRMT R88, R88, 0x5410, R176 ;  /* 0x0000541058582816 */ /* 0x000fe200000000b0 */
[----:B0-----:R-:W-:-:S05]  /*40a0*/  @P2 FMUL.FTZ R184, R179, R184 ;  /* 0x000000b8b3b82220 */ /* 0x001fca0000410000 */
[----:B------:R-:W-:-:S04]  /*40b0*/  @P2 F2FP.BF16.F32.PACK_AB R184, RZ, R184 ;  /* 0x000000b8ffb8223e */ /* 0x000fc800000010ff */
[----:B------:R-:W-:-:S07]  /*40c0*/  @P2 PRMT R91, R91, 0x5410, R184 ;  /* 0x000054105b5b2816 */ /* 0x000fce00000000b8 */
.L_x_4725:
[----:B------:R-:W-:Y:S05]  /*40d0*/  BSYNC.RECONVERGENT B1 ;  /* 0x0000000000017941 */ /* 0x000fea0003800200 */
.L_x_4708:
        /* <DEDUP_REMOVED lines=10> */
.L_x_4707:
[----:B------:R-:W-:Y:S05]  /*4180*/  BSYNC.RECONVERGENT B2 ;  /* 0x0000000000027941 */ /* 0x000fea0003800200 */
.L_x_4706:
        /* <DEDUP_REMOVED lines=12> */
[----:B-1----:R-:W1:Y:S01]  /*4250*/  @P2 LDC R79, c[0x0][0x40c] ;  /* 0x00010300ff4f2b82 */ /* 0x002e620000000800 */
[----:B------:R-:W-:Y:S02]  /*4260*/  PRMT R77, R25, 0x7632, R77 ;  /* 0x00007632194d7816 */ /* 0x000fe4000000004d */
[C---:B------:R-:W-:Y:S02]  /*4270*/  SHF.L.U32 R78, R26.reuse, 0x10, RZ ;  /* 0x000000101a4e7819 */ /* 0x040fe400000006ff */
[----:B------:R-:W-:Y:S02]  /*4280*/  PRMT R248, R26, 0x7632, R248 ;  /* 0x000076321af87816 */ /* 0x000fe400000000f8 */
[----:B------:R-:W-:Y:S01]  /*4290*/  SHF.L.U32 R77, R77, 0x10, RZ ;  /* 0x000000104d4d7819 */ /* 0x000fe200000006ff */
[----:B------:R-:W2:Y:S01]  /*42a0*/  @P2 LDC R178, c[0x0][0x40c] ;  /* 0x00010300ffb22b82 */ /* 0x000ea20000000800 */
[----:B------:R-:W-:-:S02]  /*42b0*/  SHF.L.U32 R248, R248, 0x10, RZ ;  /* 0x00000010f8f87819 */ /* 0x000fc400000006ff */
[----:B0-----:R-:W-:Y:S01]  /*42c0*/  PRMT R179, R24, 0x7632, R179 ;  /* 0x0000763218b37816 */ /* 0x001fe200000000b3 */
[-CC-:B------:R-:W-:Y:S01]  /*42d0*/  @P1 FFMA.FTZ R6, R186, R172.reuse, R175.reuse ;  /* 0x000000acba061223 */ /* 0x180fe200000100af */
[-CC-:B------:R-:W-:Y:S01]  /*42e0*/  @P1 FFMA.FTZ R7, R191, R172.reuse, R175.reuse ;  /* 0x000000acbf071223 */ /* 0x180fe200000100af */
[----:B------:R-:W-:Y:S01]  /*42f0*/  SHF.L.U32 R184, R25, 0x10, RZ ;  /* 0x0000001019b87819 */ /* 0x000fe200000006ff */
[-CC-:B------:R-:W-:Y:S01]  /*4300*/  @P1 FFMA.FTZ R252, R192, R172.reuse, R175.reuse ;  /* 0x000000acc0fc1223 */ /* 0x180fe200000100af */
[----:B------:R-:W-:Y:S01]  /*4310*/  @P1 FADD.FTZ R9, R229, -R6 ;  /* 0x80000006e5091221 */ /* 0x000fe20000010000 */
[-C--:B------:R-:W-:Y:S01]  /*4320*/  @P1 FFMA.FTZ R6, R188, R172.reuse, R175 ;  /* 0x000000acbc061223 */ /* 0x080fe200000100af */
[----:B------:R-:W-:Y:S01]  /*4330*/  @P1 FADD.FTZ R7, R226, -R7 ;  /* 0x80000007e2071221 */ /* 0x000fe20000010000 */
[----:B------:R-:W-:Y:S01]  /*4340*/  SHF.L.U32 R179, R179, 0x10, RZ ;  /* 0x00000010b3b37819 */ /* 0x000fe200000006ff */
[C---:B------:R-:W-:Y:S01]  /*4350*/  @P1 FFMA.FTZ R248, R10.reuse, R9, R248 ;  /* 0x000000090af81223 */ /* 0x040fe200000100f8 */
[----:B------:R-:W-:Y:S01]  /*4360*/  @P1 FADD.FTZ R6, R231, -R6 ;  /* 0x80000006e7061221 */ /* 0x000fe20000010000 */
[C---:B------:R-:W-:Y:S01]  /*4370*/  @P1 FFMA.FTZ R78, R10.reuse, R7, R78 ;  /* 0x000000070a4e1223 */ /* 0x040fe2000001004e */
[-CC-:B------:R-:W-:Y:S01]  /*4380*/  @P1 FFMA.FTZ R7, R193, R172.reuse, R175.reuse ;  /* 0x000000acc1071223 */ /* 0x180fe200000100af */
[----:B------:R-:W-:Y:S01]  /*4390*/  @P1 FFMA.FTZ R9, R195, R172, R175 ;  /* 0x000000acc3091223 */ /* 0x000fe200000100af */
[----:B------:R-:W-:Y:S01]  /*43a0*/  @P1 FFMA.FTZ R77, R10, R6, R77 ;  /* 0x000000060a4d1223 */ /* 0x000fe2000001004d */
[----:B------:R-:W-:Y:S01]  /*43b0*/  @P1 FFMA.FTZ R6, R190, R172, R175 ;  /* 0x000000acbe061223 */ /* 0x000fe200000100af */
[----:B------:R-:W-:Y:S01]  /*43c0*/  @P1 FADD.FTZ R7, R228, -R7 ;  /* 0x80000007e4071221 */ /* 0x000fe20000010000 */
[----:B------:R-:W-:Y:S01]  /*43d0*/  SHF.L.U32 R76, R24, 0x10, RZ ;  /* 0x00000010184c7819 */ /* 0x000fe200000006ff */
[----:B------:R-:W-:Y:S01]  /*43e0*/  @P1 FADD.FTZ R9, R230, -R9 ;  /* 0x80000009e6091221 */ /* 0x000fe20000010000 */
[----:B------:R-:W-:Y:S01]  /*43f0*/  @P1 FADD.FTZ R6, R233, -R6 ;  /* 0x80000006e9061221 */ /* 0x000fe20000010000 */
[C---:B------:R-:W-:Y:S01]  /*4400*/  @P1 FFMA.FTZ R184, R10.reuse, R7, R184 ;  /* 0x000000070ab81223 */ /* 0x040fe200000100b8 */
[----:B------:R-:W0:Y:S01]  /*4410*/  @P2 LDC R250, c[0x0][0x40c] ;  /* 0x00010300fffa2b82 */ /* 0x000e220000000800 */
[C---:B------:R-:W-:Y:S01]  /*4420*/  @P1 FFMA.FTZ R76, R10.reuse, R9, R76 ;  /* 0x000000090a4c1223 */ /* 0x040fe2000001004c */
[----:B------:R-:W-:Y:S01]  /*4430*/  @P1 FFMA.FTZ R179, R10, R6, R179 ;  /* 0x000000060ab31223 */ /* 0x000fe200000100b3 */
[----:B------:R-:W-:Y:S01]  /*4440*/  @P1 FFMA.FTZ R6, R189, R172, R175 ;  /* 0x000000acbd061223 */ /* 0x000fe200000100af */
[----:B------:R-:W-:Y:S01]  /*4450*/  SHF.L.U32 R251, R27, 0x10, RZ ;  /* 0x000000101bfb7819 */ /* 0x000fe200000006ff */
[----:B--2---:R-:W-:-:S02]  /*4460*/  @P2 FMUL.FTZ R178, R76, R178 ;  /* 0x000000b24cb22220 */ /* 0x004fc40000410000 */
[----:B------:R-:W-:Y:S01]  /*4470*/  @P1 FADD.FTZ R9, R187, -R6 ;  /* 0x80000006bb091221 */ /* 0x000fe20000010000 */
[----:B------:R-:W2:Y:S01]  /*4480*/  @P2 LDC R7, c[0x0][0x40c] ;  /* 0x00010300ff072b82 */ /* 0x000ea20000000800 */
[----:B-1----:R-:W-:Y:S01]  /*4490*/  @P2 FMUL.FTZ R6, R78, R79 ;  /* 0x0000004f4e062220 */ /* 0x002fe20000410000 */
[----:B------:R-:W-:Y:S01]  /*44a0*/  @P2 F2FP.BF16.F32.PACK_AB R178, RZ, R178 ;  /* 0x000000b2ffb2223e */ /* 0x000fe200000010ff */
[----:B------:R-:W-:Y:S01]  /*44b0*/  @P1 FFMA.FTZ R251, R10, R9, R251 ;  /* 0x000000090afb1223 */ /* 0x000fe200000100fb */
[----:B------:R-:W-:Y:S01]  /*44c0*/  @P1 FADD.FTZ R9, R197, -R252 ;  /* 0x800000fcc5091221 */ /* 0x000fe20000010000 */
[----:B------:R-:W-:Y:S02]  /*44d0*/  F2FP.BF16.F32.PACK_AB R78, R248, R78 ;  /* 0x0000004ef84e723e */ /* 0x000fe400000010ff */
[----:B------:R-:W-:Y:S01]  /*44e0*/  @P2 F2FP.BF16.F32.PACK_AB R6, RZ, R6 ;  /* 0x00000006ff06223e */ /* 0x000fe200000010ff */
[----:B------:R-:W1:Y:S01]  /*44f0*/  @P2 LDC R79, c[0x0][0x40c] ;  /* 0x00010300ff4f2b82 */ /* 0x000e620000000800 */
[----:B------:R-:W-:-:S02]  /*4500*/  @P2 PRMT R88, R178, 0x7610, R88 ;  /* 0x00007610b2582816 */ /* 0x000fc40000000058 */
[----:B------:R-:W-:Y:S02]  /*4510*/  @P2 PRMT R90, R6, 0x7610, R90 ;  /* 0x00007610065a2816 */ /* 0x000fe4000000005a */
[----:B------:R-:W-:-:S03]  /*4520*/  F2FP.BF16.F32.PACK_AB R76, R179, R76 ;  /* 0x0000004cb34c723e */ /* 0x000fc600000010ff */
[----:B------:R-:W3:Y:S01]  /*4530*/  @P2 LDC R174, c[0x0][0x40c] ;  /* 0x00010300ffae2b82 */ /* 0x000ee20000000800 */
[C---:B0-----:R-:W-:Y:S01]  /*4540*/  @P2 FMUL.FTZ R250, R77.reuse, R250 ;  /* 0x000000fa4dfa2220 */ /* 0x041fe20000410000 */
[----:B------:R-:W-:-:S06]  /*4550*/  F2FP.BF16.F32.PACK_AB R77, R77, R184 ;  /* 0x000000b84d4d723e */ /* 0x000fcc00000010ff */
[----:B------:R-:W0:Y:S01]  /*4560*/  @P2 LDC R176, c[0x0][0x40c] ;  /* 0x00010300ffb02b82 */ /* 0x000e220000000800 */
[----:B--2---:R-:W-:Y:S01]  /*4570*/  @P2 FMUL.FTZ R8, R248, R7 ;  /* 0x00000007f8082220 */ /* 0x004fe20000410000 */
[----:B------:R-:W-:-:S04]  /*4580*/  PRMT R7, R27, 0x7632, R7 ;  /* 0x000076321b077816 */ /* 0x000fc80000000007 */
[----:B------:R-:W-:Y:S01]  /*4590*/  SHF.L.U32 R7, R7, 0x10, RZ ;  /* 0x0000001007077819 */ /* 0x000fe200000006ff */
[----:B-1----:R-:W-:Y:S01]  /*45a0*/  @P2 FMUL.FTZ R79, R184, R79 ;  /* 0x0000004fb84f2220 */ /* 0x002fe20000410000 */
[----:B------:R-:W-:-:S03]  /*45b0*/  @P2 F2FP.BF16.F32.PACK_AB R8, RZ, R8 ;  /* 0x00000008ff08223e */ /* 0x000fc600000010ff */
[----:B------:R-:W-:Y:S01]  /*45c0*/  @P1 FFMA.FTZ R7, R10, R9, R7 ;  /* 0x000000090a071223 */ /* 0x000fe20000010007 */
[----:B------:R-:W-:Y:S02]  /*45d0*/  @P2 F2FP.BF16.F32.PACK_AB R9, RZ, R79 ;  /* 0x0000004fff09223e */ /* 0x000fe400000010ff */
[----:B------:R-:W-:Y:S01]  /*45e0*/  @P2 F2FP.BF16.F32.PACK_AB R79, RZ, R250 ;  /* 0x000000faff4f223e */ /* 0x000fe200000010ff */
[----:B---3--:R-:W-:Y:S01]  /*45f0*/  @P2 FMUL.FTZ R174, R179, R174 ;  /* 0x000000aeb3ae2220 */ /* 0x008fe20000410000 */
[----:B------:R-:W-:Y:S02]  /*4600*/  @P2 PRMT R89, R9, 0x7610, R89 ;  /* 0x0000761009592816 */ /* 0x000fe40000000059 */
[----:B------:R-:W-:Y:S02]  /*4610*/  @P2 PRMT R90, R90, 0x5410, R8 ;  /* 0x000054105a5a2816 */ /* 0x000fe40000000008 */
[----:B------:R-:W-:Y:S02]  /*4620*/  @P2 F2FP.BF16.F32.PACK_AB R174, RZ, R174 ;  /* 0x000000aeffae223e */ /* 0x000fe400000010ff */
[----:B------:R-:W-:Y:S01]  /*4630*/  @P2 PRMT R89, R89, 0x5410, R79 ;  /* 0x0000541059592816 */ /* 0x000fe2000000004f */
[----:B0-----:R-:W-:Y:S01]  /*4640*/  @P2 FMUL.FTZ R176, R251, R176 ;  /* 0x000000b0fbb02220 */ /* 0x001fe20000410000 */
        /* <DEDUP_REMOVED lines=9> */
.L_x_4731:
[----:B------:R-:W-:Y:S01]  /*46e0*/  ISETP.GT.AND P1, PT, R11, RZ, PT ;  /* 0x000000ff0b00720c */ /* 0x000fe20003f24270 */
[----:B-1----:R-:W1:Y:S01]  /*46f0*/  @P2 LDC R6, c[0x0][0x40c] ;  /* 0x00010300ff062b82 */ /* 0x002e620000000800 */
[C---:B0-----:R-:W-:Y:S02]  /*4700*/  PRMT R179, R24.reuse, 0x7632, R179 ;  /* 0x0000763218b37816 */ /* 0x041fe400000000b3 */
[----:B------:R-:W-:Y:S02]  /*4710*/  SHF.L.U32 R251, R24, 0x10, RZ ;  /* 0x0000001018fb7819 */ /* 0x000fe400000006ff */
[----:B------:R-:W-:-:S03]  /*4720*/  SHF.L.U32 R179, R179, 0x10, RZ ;  /* 0x00000010b3b37819 */ /* 0x000fc600000006ff */
[----:B------:R-:W0:Y:S04]  /*4730*/  @P2 LDC R8, c[0x0][0x40c] ;  /* 0x00010300ff082b82 */ /* 0x000e280000000800 */
        /* <DEDUP_REMOVED lines=10> */
[C---:B------:R-:W-:Y:S01]  /*47e0*/  PRMT R7, R25.reuse, 0x7632, R7 ;  /* 0x0000763219077816 */ /* 0x040fe20000000007 */
[----:B------:R-:W-:Y:S01]  /*47f0*/  @P1 FADD.FTZ R174, R228, -R9 ;  /* 0x80000009e4ae1221 */ /* 0x000fe20000010000 */
[----:B------:R-:W-:-:S02]  /*4800*/  SHF.L.U32 R9, R25, 0x10, RZ ;  /* 0x0000001019097819 */ /* 0x000fc400000006ff */
[----:B------:R-:W-:Y:S01]  /*4810*/  SHF.L.U32 R7, R7, 0x10, RZ ;  /* 0x0000001007077819 */ /* 0x000fe200000006ff */
[----:B------:R-:W3:Y:S02]  /*4820*/  @P2 LDC R184, c[0x0][0x40c] ;  /* 0x00010300ffb82b82 */ /* 0x000ee40000000800 */
[C---:B------:R-:W-:Y:S01]  /*4830*/  @P1 FFMA.FTZ R9, R10.reuse, R174, R9 ;  /* 0x000000ae0a091223 */ /* 0x040fe20000010009 */
[----:B-1----:R-:W-:Y:S01]  /*4840*/  @P2 FMUL.FTZ R174, R179, R6 ;  /* 0x00000006b3ae2220 */ /* 0x002fe20000410000 */
[----:B------:R-:W-:Y:S01]  /*4850*/  @P1 FFMA.FTZ R7, R10, R176, R7 ;  /* 0x000000b00a071223 */ /* 0x000fe20000010007 */
[----:B------:R-:W-:Y:S01]  /*4860*/  PRMT R179, R26, 0x7632, R179 ;  /* 0x000076321ab37816 */ /* 0x000fe200000000b3 */
[--C-:B------:R-:W-:Y:S01]  /*4870*/  @P1 FFMA.FTZ R176, R186, R172, R175.reuse ;  /* 0x000000acbab01223 */ /* 0x100fe200000100af */
[----:B0-----:R-:W-:Y:S01]  /*4880*/  @P2 FMUL.FTZ R8, R251, R8 ;  /* 0x00000008fb082220 */ /* 0x001fe20000410000 */
[----:B------:R-:W-:Y:S01]  /*4890*/  @P1 FFMA.FTZ R251, R191, R172, R175 ;  /* 0x000000acbffb1223 */ /* 0x000fe200000100af */
[----:B------:R-:W-:Y:S01]  /*48a0*/  SHF.L.U32 R179, R179, 0x10, RZ ;  /* 0x00000010b3b37819 */ /* 0x000fe200000006ff */
[----:B------:R-:W-:Y:S01]  /*48b0*/  @P1 FADD.FTZ R176, R229, -R176 ;  /* 0x800000b0e5b01221 */ /* 0x000fe20000010000 */
[----:B------:R-:W-:Y:S01]  /*48c0*/  SHF.L.U32 R6, R26, 0x10, RZ ;  /* 0x000000101a067819 */ /* 0x000fe200000006ff */
[----:B------:R-:W-:Y:S01]  /*48d0*/  @P1 FADD.FTZ R251, R226, -R251 ;  /* 0x800000fbe2fb1221 */ /* 0x000fe20000010000 */
[----:B------:R-:W-:Y:S01]  /*48e0*/  @P2 F2FP.BF16.F32.PACK_AB R8, RZ, R8 ;  /* 0x00000008ff08223e */ /* 0x000fe200000010ff */
[----:B------:R-:W-:Y:S01]  /*48f0*/  @P1 FFMA.FTZ R179, R10, R176, R179 ;  /* 0x000000b00ab31223 */ /* 0x000fe200000100b3 */
[----:B------:R-:W-:Y:S01]  /*4900*/  @P2 F2FP.BF16.F32.PACK_AB R174, RZ, R174 ;  /* 0x000000aeffae223e */ /* 0x000fe200000010ff */
[----:B------:R-:W-:Y:S01]  /*4910*/  @P1 FFMA.FTZ R176, R189, R172, R175 ;  /* 0x000000acbdb01223 */ /* 0x000fe200000100af */
[----:B------:R-:W-:Y:S01]  /*4920*/  @P2 PRMT R88, R8, 0x7610, R88 ;  /* 0x0000761008582816 */ /* 0x000fe20000000058 */
[----:B------:R-:W-:Y:S01]  /*4930*/  @P1 FFMA.FTZ R6, R10, R251, R6 ;  /* 0x000000fb0a061223 */ /* 0x000fe20000010006 */
[----:B------:R-:W-:Y:S01]  /*4940*/  SHF.L.U32 R251, R27, 0x10, RZ ;  /* 0x000000101bfb7819 */ /* 0x000fe200000006ff */
[----:B------:R-:W-:Y:S01]  /*4950*/  @P1 FADD.FTZ R176, R187, -R176 ;  /* 0x800000b0bbb01221 */ /* 0x000fe20000010000 */
[----:B------:R-:W-:Y:S01]  /*4960*/  @P2 PRMT R88, R88, 0x5410, R174 ;  /* 0x0000541058582816 */ /* 0x000fe200000000ae */
[----:B------:R-:W0:Y:S01]  /*4970*/  @P2 LDC R8, c[0x0][0x40c] ;  /* 0x00010300ff082b82 */ /* 0x000e220000000800 */
[----:B--2---:R-:W-:Y:S01]  /*4980*/  @P2 FMUL.FTZ R6, R6, R178 ;  /* 0x000000b206062220 */ /* 0x004fe20000410000 */
[----:B------:R-:W-:Y:S01]  /*4990*/  @P1 FFMA.FTZ R251, R10, R176, R251 ;  /* 0x000000b00afb1223 */ /* 0x000fe200000100fb */
[----:B---3--:R-:W-:-:S03]  /*49a0*/  @P2 FMUL.FTZ R179, R179, R184 ;  /* 0x000000b8b3b32220 */ /* 0x008fc60000410000 */
[----:B------:R-:W-:Y:S02]  /*49b0*/  @P2 F2FP.BF16.F32.PACK_AB R6, RZ, R6 ;  /* 0x00000006ff06223e */ /* 0x000fe400000010ff */
        /* <DEDUP_REMOVED lines=24> */
.L_x_4730:
[----:B------:R-:W-:-:S04]  /*4b40*/  UISETP.NE.U32.AND UP0, UPT, UR14, URZ, UPT ;  /* 0x000000ff0e00728c */ /* 0x000fc8000bf05070 */
[----:B------:R-:W-:-:S06]  /*4b50*/  UISETP.NE.AND.EX UP0, UPT, UR15, URZ, UPT, UP0 ;  /* 0x000000ff0f00728c */ /* 0x000fcc000bf05300 */
[----:B------:R-:W-:-:S13]  /*4b60*/  PLOP3.LUT P0, PT, PT, PT, UP0, 0x80, 0x8 ;  /* 0x000000000008781c */ /* 0x000fda0003f0f008 */
[----:B------:R-:W-:Y:S05]  /*4b70*/  @!P0 BRA `(.L_x_4733) ;  /* 0x0000000400188947 */ /* 0x000fea0003800000 */
[----:B-1----:R-:W1:Y:S01]  /*4b80*/  @P2 LDC R77, c[0x0][0x40c] ;  /* 0x00010300ff4d2b82 */ /* 0x002e620000000800 */
[-CC-:B------:R-:W-:Y:S01]  /*4b90*/  FFMA.FTZ R7, R195, R172.reuse, R175.reuse ;  /* 0x000000acc3077223 */ /* 0x180fe200000100af */
[----:B------:R-:W-:Y:S01]  /*4ba0*/  FFMA.FTZ R6, R190, R172, R175 ;  /* 0x000000acbe067223 */ /* 0x000fe200000100af */
[----:B------:R-:W-:Y:S02]  /*4bb0*/  ISETP.GT.AND P1, PT, R11, RZ, PT ;  /* 0x000000ff0b00720c */ /* 0x000fe40003f24270 */
[----:B------:R-:W-:Y:S01]  /*4bc0*/  FADD.FTZ R7, R230, -R7 ;  /* 0x80000007e6077221 */ /* 0x000fe20000010000 */
[----:B------:R-:W-:Y:S02]  /*4bd0*/  FADD.FTZ R9, R233, -R6 ;  /* 0x80000006e9097221 */ /* 0x000fe40000010000 */
[----:B------:R-:W2:Y:S01]  /*4be0*/  @P2 LDC R8, c[0x0][0x40c] ;  /* 0x00010300ff082b82 */ /* 0x000ea20000000800 */
[C---:B------:R-:W-:Y:S01]  /*4bf0*/  FMUL.FTZ R6, R10.reuse, R7 ;  /* 0x000000070a067220 */ /* 0x040fe20000410000 */
[----:B------:R-:W-:-:S04]  /*4c00*/  FMUL.FTZ R7, R10, R9 ;  /* 0x000000090a077220 */ /* 0x000fc80000410000 */
[----:B------:R-:W-:Y:S02]  /*4c10*/  FSEL R76, R6, RZ, P1 ;  /* 0x000000ff064c7208 */ /* 0x000fe40000800000 */
[----:B------:R-:W-:Y:S01]  /*4c20*/  FSEL R9, R7, RZ, P1 ;  /* 0x000000ff07097208 */ /* 0x000fe20000800000 */
[----:B------:R-:W3:Y:S02]  /*4c30*/  @P2 LDC R79, c[0x0][0x40c] ;  /* 0x00010300ff4f2b82 */ /* 0x000ee40000000800 */
[----:B-1----:R-:W-:-:S06]  /*4c40*/  @P2 FMUL.FTZ R6, R77, R76 ;  /* 0x0000004c4d062220 */ /* 0x002fcc0000410000 */
[----:B0-----:R-:W0:Y:S01]  /*4c50*/  @P2 LDC R174, c[0x0][0x40c] ;  /* 0x00010300ffae2b82 */ /* 0x001e220000000800 */
[----:B------:R-:W-:Y:S02]  /*4c60*/  F2FP.BF16.F32.PACK_AB R76, R9, R76 ;  /* 0x0000004c094c723e */ /* 0x000fe400000010ff */
[----:B------:R-:W-:Y:S01]  /*4c70*/  @P2 F2FP.BF16.F32.PACK_AB R6, RZ, R6 ;  /* 0x00000006ff06223e */ /* 0x000fe200000010ff */
[----:B--2---:R-:W-:Y:S01]  /*4c80*/  @P2 FMUL.FTZ R7, R8, R9 ;  /* 0x0000000908072220 */ /* 0x004fe20000410000 */
[-CC-:B------:R-:W-:Y:S01]  /*4c90*/  FFMA.FTZ R9, R193, R172.reuse, R175.reuse ;  /* 0x000000acc1097223 */ /* 0x180fe200000100af */
[----:B------:R-:W-:Y:S01]  /*4ca0*/  FFMA.FTZ R8, R188, R172, R175 ;  /* 0x000000acbc087223 */ /* 0x000fe200000100af */
[----:B------:R-:W-:Y:S01]  /*4cb0*/  @P2 PRMT R88, R6, 0x7610, R88 ;  /* 0x0000761006582816 */ /* 0x000fe20000000058 */
[----:B------:R-:W1:Y:S01]  /*4cc0*/  @P2 LDC R176, c[0x0][0x40c] ;  /* 0x00010300ffb02b82 */ /* 0x000e620000000800 */
[----:B------:R-:W-:Y:S01]  /*4cd0*/  FADD.FTZ R9, R228, -R9 ;  /* 0x80000009e4097221 */ /* 0x000fe20000010000 */
[----:B------:R-:W-:Y:S01]  /*4ce0*/  FADD.FTZ R77, R231, -R8 ;  /* 0x80000008e74d7221 */ /* 0x000fe20000010000 */
[----:B------:R-:W-:-:S02]  /*4cf0*/  @P2 F2FP.BF16.F32.PACK_AB R7, RZ, R7 ;  /* 0x00000007ff07223e */ /* 0x000fc400000010ff */
[C---:B------:R-:W-:Y:S01]  /*4d00*/  FMUL.FTZ R8, R10.reuse, R9 ;  /* 0x000000090a087220 */ /* 0x040fe20000410000 */
[----:B------:R-:W-:Y:S01]  /*4d10*/  FMUL.FTZ R9, R10, R77 ;  /* 0x0000004d0a097220 */ /* 0x000fe20000410000 */
[----:B------:R-:W-:Y:S01]  /*4d20*/  @P2 PRMT R88, R88, 0x5410, R7 ;  /* 0x0000541058582816 */ /* 0x000fe20000000007 */
[----:B------:R-:W-:Y:S02]  /*4d30*/  FFMA.FTZ R7, R191, R172, R175 ;  /* 0x000000acbf077223 */ /* 0x000fe400000100af */
[----:B------:R-:W-:Y:S02]  /*4d40*/  FSEL R77, R8, RZ, P1 ;  /* 0x000000ff084d7208 */ /* 0x000fe40000800000 */
[----:B------:R-:W-:Y:S01]  /*4d50*/  FSEL R78, R9, RZ, P1 ;  /* 0x000000ff094e7208 */ /* 0x000fe20000800000 */
[----:B------:R-:W-:Y:S02]  /*4d60*/  FADD.FTZ R7, R226, -R7 ;  /* 0x80000007e2077221 */ /* 0x000fe40000010000 */
[-C--:B0-----:R-:W-:Y:S01]  /*4d70*/  @P2 FMUL.FTZ R8, R174, R77.reuse ;  /* 0x0000004dae082220 */ /* 0x081fe20000410000 */
[----:B------:R-:W-:Y:S01]  /*4d80*/  F2FP.BF16.F32.PACK_AB R77, R78, R77 ;  /* 0x0000004d4e4d723e */ /* 0x000fe200000010ff */
[----:B---3--:R-:W-:Y:S01]  /*4d90*/  @P2 FMUL.FTZ R9, R79, R78 ;  /* 0x0000004e4f092220 */ /* 0x008fe20000410000 */
[----:B------:R-:W0:Y:S01]  /*4da0*/  @P2 LDC R174, c[0x0][0x40c] ;  /* 0x00010300ffae2b82 */ /* 0x000e220000000800 */
[----:B------:R-:W-:Y:S01]  /*4db0*/  FFMA.FTZ R78, R186, R172, R175 ;  /* 0x000000acba4e7223 */ /* 0x000fe200000100af */
[----:B------:R-:W-:Y:S01]  /*4dc0*/  FMUL.FTZ R7, R10, R7 ;  /* 0x000000070a077220 */ /* 0x000fe20000410000 */
[----:B------:R-:W-:-:S02]  /*4dd0*/  @P2 F2FP.BF16.F32.PACK_AB R8, RZ, R8 ;  /* 0x00000008ff08223e */ /* 0x000fc400000010ff */
[----:B------:R-:W-:Y:S01]  /*4de0*/  @P2 F2FP.BF16.F32.PACK_AB R6, RZ, R9 ;  /* 0x00000009ff06223e */ /* 0x000fe200000010ff */
[----:B------:R-:W-:Y:S01]  /*4df0*/  FADD.FTZ R9, R229, -R78 ;  /* 0x8000004ee5097221 */ /* 0x000fe20000010000 */
[----:B------:R-:W-:Y:S01]  /*4e00*/  FSEL R78, R7, RZ, P1 ;  /* 0x000000ff074e7208 */ /* 0x000fe20000800000 */
[----:B------:R-:W2:Y:S01]  /*4e10*/  @P2 LDC R79, c[0x0][0x40c] ;  /* 0x00010300ff4f2b82 */ /* 0x000ea20000000800 */
[----:B------:R-:W-:Y:S01]  /*4e20*/  @P2 PRMT R89, R8, 0x7610, R89 ;  /* 0x0000761008592816 */ /* 0x000fe20000000059 */
[----:B------:R-:W-:-:S03]  /*4e30*/  FMUL.FTZ R9, R10, R9 ;  /* 0x000000090a097220 */ /* 0x000fc60000410000 */
[----:B------:R-:W-:Y:S01]  /*4e40*/  @P2 PRMT R89, R89, 0x5410, R6 ;  /* 0x0000541059592816 */ /* 0x000fe20000000006 */
[----:B------:R-:W-:Y:S01]  /*4e50*/  FFMA.FTZ R6, R192, R172, R175 ;  /* 0x000000acc0067223 */ /* 0x000fe200000100af */
[----:B------:R-:W-:-:S03]  /*4e60*/  FSEL R9, R9, RZ, P1 ;  /* 0x000000ff09097208 */ /* 0x000fc60000800000 */
[----:B------:R-:W-:Y:S01]  /*4e70*/  FADD.FTZ R179, R197, -R6 ;  /* 0x80000006c5b37221 */ /* 0x000fe20000010000 */
[-C--:B--2---:R-:W-:Y:S01]  /*4e80*/  @P2 FMUL.FTZ R7, R79, R78.reuse ;  /* 0x0000004e4f072220 */ /* 0x084fe20000410000 */
[----:B------:R-:W-:Y:S01]  /*4e90*/  F2FP.BF16.F32.PACK_AB R78, R9, R78 ;  /* 0x0000004e094e723e */ /* 0x000fe200000010ff */
[----:B0-----:R-:W-:Y:S01]  /*4ea0*/  @P2 FMUL.FTZ R9, R174, R9 ;  /* 0x00000009ae092220 */ /* 0x001fe20000410000 */
[----:B------:R-:W-:Y:S02]  /*4eb0*/  FFMA.FTZ R174, R189, R172, R175 ;  /* 0x000000acbdae7223 */ /* 0x000fe400000100af */
[----:B------:R-:W-:Y:S02]  /*4ec0*/  @P2 F2FP.BF16.F32.PACK_AB R7, RZ, R7 ;  /* 0x00000007ff07223e */ /* 0x000fe400000010ff */
[----:B------:R-:W-:Y:S01]  /*4ed0*/  FADD.FTZ R79, R187, -R174 ;  /* 0x800000aebb4f7221 */ /* 0x000fe20000010000 */
[----:B------:R-:W-:Y:S02]  /*4ee0*/  @P2 F2FP.BF16.F32.PACK_AB R9, RZ, R9 ;  /* 0x00000009ff09223e */ /* 0x000fe400000010ff */
[----:B------:R-:W-:Y:S01]  /*4ef0*/  @P2 PRMT R90, R7, 0x7610, R90 ;  /* 0x00007610075a2816 */ /* 0x000fe2000000005a */
[----:B------:R-:W-:-:S03]  /*4f00*/  FMUL.FTZ R8, R10, R79 ;  /* 0x0000004f0a087220 */ /* 0x000fc60000410000 */
[----:B------:R-:W-:Y:S02]  /*4f10*/  @P2 PRMT R90, R90, 0x5410, R9 ;  /* 0x000054105a5a2816 */ /* 0x000fe40000000009 */
[----:B------:R-:W-:Y:S01]  /*4f20*/  FSEL R79, R8, RZ, P1 ;  /* 0x000000ff084f7208 */ /* 0x000fe20000800000 */
[----:B------:R-:W-:-:S04]  /*4f30*/  FMUL.FTZ R8, R10, R179 ;  /* 0x000000b30a087220 */ /* 0x000fc80000410000 */
[----:B-1----:R-:W-:Y:S01]  /*4f40*/  @P2 FMUL.FTZ R6, R176, R79 ;  /* 0x0000004fb0062220 */ /* 0x002fe20000410000 */
        /* <DEDUP_REMOVED lines=9> */
.L_x_4733:
[----:B------:R-:W-:Y:S04]  /*4fe0*/  BSSY.RECONVERGENT B3, `(.L_x_4734) ;  /* 0x000000a000037945 */ /* 0x000fe80003800200 */
[----:B------:R-:W-:Y:S05]  /*4ff0*/  @!P2 BRA `(.L_x_4735) ;  /* 0x000000000020a947 */ /* 0x000fea0003800000 */
[----:B-1----:R-:W-:Y:S01]  /*5000*/  FFMA.FTZ R7, R195, R172, R175 ;  /* 0x000000acc3077223 */ /* 0x002fe200000100af */
[----:B------:R-:W-:-:S03]  /*5010*/  ISETP.GT.AND P1, PT, R11, RZ, PT ;  /* 0x000000ff0b00720c */ /* 0x000fc60003f24270 */
[----:B------:R-:W-:-:S04]  /*5020*/  FADD.FTZ R7, R230, -R7 ;  /* 0x80000007e6077221 */ /* 0x000fc80000010000 */
[----:B------:R-:W-:-:S05]  /*5030*/  FMUL.FTZ R6, R10, R7 ;  /* 0x000000070a067220 */ /* 0x000fca0000410000 */
[----:B------:R-:W-:-:S05]  /*5040*/  FSEL R6, R6, RZ, P1 ;  /* 0x000000ff06067208 */ /* 0x000fca0000800000 */
[----:B------:R-:W-:-:S05]  /*5050*/  FMUL.FTZ R6, R6, UR12 ;  /* 0x0000000c06067c20 */ /* 0x000fca0008410000 */
[----:B------:R-:W-:-:S04]  /*5060*/  F2FP.BF16.F32.PACK_AB R6, RZ, R6 ;  /* 0x00000006ff06723e */ /* 0x000fc800000010ff */
[----:B------:R-:W-:-:S07]  /*5070*/  PRMT R88, R6, 0x7610, R88 ;  /* 0x0000761006587816 */ /* 0x000fce0000000058 */
.L_x_4735:
[----:B------:R-:W-:Y:S05]  /*5080*/  BSYNC.RECONVERGENT B3 ;  /* 0x0000000000037941 */ /* 0x000fea0003800200 */
.L_x_4734:
        /* <DEDUP_REMOVED lines=10> */
.L_x_4737:
[----:B------:R-:W-:Y:S05]  /*5130*/  BSYNC.RECONVERGENT B3 ;  /* 0x0000000000037941 */ /* 0x000fea0003800200 */
.L_x_4736:
        /* <DEDUP_REMOVED lines=10> */
.L_x_4739:
[----:B------:R-:W-:Y:S05]  /*51e0*/  BSYNC.RECONVERGENT B3 ;  /* 0x0000000000037941 */ /* 0x000fea0003800200 */
.L_x_4738:
        /* <DEDUP_REMOVED lines=10> */
.L_x_4741:
[----:B------:R-:W-:Y:S05]  /*5290*/  BSYNC.RECONVERGENT B3 ;  /* 0x0000000000037941 */ /* 0x000fea0003800200 */
.L_x_4740:
        /* <DEDUP_REMOVED lines=10> */
.L_x_4743:
[----:B------:R-:W-:Y:S05]  /*5340*/  BSYNC.RECONVERGENT B3 ;  /* 0x0000000000037941 */ /* 0x000fea0003800200 */
.L_x_4742:
        /* <DEDUP_REMOVED lines=10> */
.L_x_4745:
[----:B------:R-:W-:Y:S05]  /*53f0*/  BSYNC.RECONVERGENT B3 ;  /* 0x0000000000037941 */ /* 0x000fea0003800200 */
.L_x_4744:
        /* <DEDUP_REMOVED lines=10> */
.L_x_4747:
[----:B------:R-:W-:Y:S05]  /*54a0*/  BSYNC.RECONVERGENT B3 ;  /* 0x0000000000037941 */ /* 0x000fea0003800200 */
.L_x_4746:
        /* <DEDUP_REMOVED lines=9> */
.L_x_4732:
[----:B------:R-:W-:Y:S05]  /*5540*/  BSYNC.RECONVERGENT B1 ;  /* 0x0000000000017941 */ /* 0x000fea0003800200 */
.L_x_4729:
        /* <DEDUP_REMOVED lines=8> */
.L_x_4728:
[----:B------:R-:W-:Y:S05]  /*55d0*/  BSYNC.RECONVERGENT B2 ;  /* 0x0000000000027941 */ /* 0x000fea0003800200 */
.L_x_4727:
        /* <DEDUP_REMOVED lines=12> */
[----:B-1-3--:R-:W1:Y:S01]  /*56a0*/  @P2 LDC R79, c[0x0][0x40c] ;  /* 0x00010300ff4f2b82 */ /* 0x00ae620000000800 */
[----:B------:R-:W-:Y:S02]  /*56b0*/  SHF.L.U32 R78, R162, 0x10, RZ ;  /* 0x00000010a24e7819 */ /* 0x000fe400000006ff */
[C---:B------:R-:W-:Y:S02]  /*56c0*/  PRMT R77, R161.reuse, 0x7632, R77 ;  /* 0x00007632a14d7816 */ /* 0x040fe4000000004d */
[----:B------:R-:W-:Y:S02]  /*56d0*/  SHF.L.U32 R184, R161, 0x10, RZ ;  /* 0x00000010a1b87819 */ /* 0x000fe400000006ff */
[----:B------:R-:W-:Y:S01]  /*56e0*/  SHF.L.U32 R77, R77, 0x10, RZ ;  /* 0x000000104d4d7819 */ /* 0x000fe200000006ff */
[----:B------:R-:W2:Y:S01]  /*56f0*/  @P2 LDC R178, c[0x0][0x40c] ;  /* 0x00010300ffb22b82 */ /* 0x000ea20000000800 */
[----:B0-----:R-:W-:-:S02]  /*5700*/  PRMT R179, R160, 0x7632, R179 ;  /* 0x00007632a0b37816 */ /* 0x001fc400000000b3 */
[----:B------:R-:W-:Y:S01]  /*5710*/  PRMT R248, R162, 0x7632, R248 ;  /* 0x00007632a2f87816 */ /* 0x000fe200000000f8 */
[-CC-:B------:R-:W-:Y:S01]  /*5720*/  @P1 FFMA.FTZ R7, R17, R172.reuse, R175.reuse ;  /* 0x000000ac11071223 */ /* 0x180fe200000100af */
[-CC-:B------:R-:W-:Y:S01]  /*5730*/  @P1 FFMA.FTZ R6, R180, R172.reuse, R175.reuse ;  /* 0x000000acb4061223 */ /* 0x180fe200000100af */
[----:B------:R-:W-:Y:S01]  /*5740*/  SHF.L.U32 R179, R179, 0x10, RZ ;  /* 0x00000010b3b37819 */ /* 0x000fe200000006ff */
[-C--:B------:R-:W-:Y:S01]  /*5750*/  @P1 FFMA.FTZ R252, R182, R172.reuse, R175 ;  /* 0x000000acb6fc1223 */ /* 0x080fe200000100af */
[----:B------:R-:W-:Y:S01]  /*5760*/  @P1 FADD.FTZ R7, R16, -R7 ;  /* 0x8000000710071221 */ /* 0x000fe20000010000 */
[----:B------:R-:W-:Y:S01]  /*5770*/  @P1 FADD.FTZ R9, R181, -R6 ;  /* 0x80000006b5091221 */ /* 0x000fe20000010000 */
[-CC-:B------:R-:W-:Y:S01]  /*5780*/  @P1 FFMA.FTZ R6, R22, R172.reuse, R175.reuse ;  /* 0x000000ac16061223 */ /* 0x180fe200000100af */
[----:B------:R-:W-:Y:S01]  /*5790*/  SHF.L.U32 R248, R248, 0x10, RZ ;  /* 0x00000010f8f87819 */ /* 0x000fe200000006ff */
[C---:B------:R-:W-:Y:S01]  /*57a0*/  @P1 FFMA.FTZ R78, R10.reuse, R7, R78 ;  /* 0x000000070a4e1223 */ /* 0x040fe2000001004e */
[----:B------:R-:W-:Y:S01]  /*57b0*/  @P1 FFMA.FTZ R7, R15, R172, R175 ;  /* 0x000000ac0f071223 */ /* 0x000fe200000100af */
[----:B------:R-:W-:Y:S01]  /*57c0*/  @P1 FADD.FTZ R6, R23, -R6 ;  /* 0x8000000617061221 */ /* 0x000fe20000010000 */
[----:B------:R-:W0:Y:S01]  /*57d0*/  @P2 LDC R250, c[0x0][0x40c] ;  /* 0x00010300fffa2b82 */ /* 0x000e220000000800 */
[----:B------:R-:W-:Y:S01]  /*57e0*/  @P1 FFMA.FTZ R248, R10, R9, R248 ;  /* 0x000000090af81223 */ /* 0x000fe200000100f8 */
[----:B------:R-:W-:Y:S01]  /*57f0*/  @P1 FADD.FTZ R7, R14, -R7 ;  /* 0x800000070e071221 */ /* 0x000fe20000010000 */
[----:B------:R-:W-:Y:S01]  /*5800*/  @P1 FFMA.FTZ R77, R10, R6, R77 ;  /* 0x000000060a4d1223 */ /* 0x000fe2000001004d */
[-CC-:B------:R-:W-:Y:S01]  /*5810*/  @P1 FFMA.FTZ R6, R20, R172.reuse, R175.reuse ;  /* 0x000000ac14061223 */ /* 0x180fe200000100af */
[----:B------:R-:W-:Y:S01]  /*5820*/  @P1 FFMA.FTZ R9, R13, R172, R175 ;  /* 0x000000ac0d091223 */ /* 0x000fe200000100af */
[----:B------:R-:W-:Y:S01]  /*5830*/  @P1 FFMA.FTZ R184, R10, R7, R184 ;  /* 0x000000070ab81223 */ /* 0x000fe200000100b8 */
[----:B------:R-:W-:Y:S01]  /*5840*/  SHF.L.U32 R76, R160, 0x10, RZ ;  /* 0x00000010a04c7819 */ /* 0x000fe200000006ff */
[----:B------:R-:W3:Y:S01]  /*5850*/  @P2 LDC R7, c[0x0][0x40c] ;  /* 0x00010300ff072b82 */ /* 0x000ee20000000800 */
[----:B------:R-:W-:Y:S01]  /*5860*/  @P1 FADD.FTZ R6, R21, -R6 ;  /* 0x8000000615061221 */ /* 0x000fe20000010000 */
[----:B------:R-:W-:Y:S01]  /*5870*/  @P1 FADD.FTZ R9, R12, -R9 ;  /* 0x800000090c091221 */ /* 0x000fe20000010000 */
[----:B------:R-:W-:-:S02]  /*5880*/  SHF.L.U32 R251, R163, 0x10, RZ ;  /* 0x00000010a3fb7819 */ /* 0x000fc400000006ff */
[----:B------:R-:W-:Y:S01]  /*5890*/  @P1 FFMA.FTZ R179, R10, R6, R179 ;  /* 0x000000060ab31223 */ /* 0x000fe200000100b3 */
[----:B-1----:R-:W-:Y:S01]  /*58a0*/  @P2 FMUL.FTZ R6, R78, R79 ;  /* 0x0000004f4e062220 */ /* 0x002fe20000410000 */
[----:B------:R-:W-:Y:S01]  /*58b0*/  @P1 FFMA.FTZ R76, R10, R9, R76 ;  /* 0x000000090a4c1223 */ /* 0x000fe2000001004c */
[----:B------:R-:W1:Y:S01]  /*58c0*/  @P2 LDC R79, c[0x0][0x40c] ;  /* 0x00010300ff4f2b82 */ /* 0x000e620000000800 */
[----:B------:R-:W-:Y:S01]  /*58d0*/  @P1 FFMA.FTZ R9, R19, R172, R175 ;  /* 0x000000ac13091223 */ /* 0x000fe200000100af */
[----:B------:R-:W-:Y:S01]  /*58e0*/  F2FP.BF16.F32.PACK_AB R78, R248, R78 ;  /* 0x0000004ef84e723e */ /* 0x000fe200000010ff */
[----:B--2---:R-:W-:Y:S01]  /*58f0*/  @P2 FMUL.FTZ R178, R76, R178 ;  /* 0x000000b24cb22220 */ /* 0x004fe20000410000 */
[----:B------:R-:W-:Y:S01]  /*5900*/  @P2 F2FP.BF16.F32.PACK_AB R6, RZ, R6 ;  /* 0x00000006ff06223e */ /* 0x000fe200000010ff */
[----:B------:R-:W-:Y:S01]  /*5910*/  @P1 FADD.FTZ R9, R18, -R9 ;  /* 0x8000000912091221 */ /* 0x000fe20000010000 */
[----:B------:R-:W-:Y:S02]  /*5920*/  F2FP.BF16.F32.PACK_AB R76, R179, R76 ;  /* 0x0000004cb34c723e */ /* 0x000fe400000010ff */
[----:B------:R-:W2:Y:S01]  /*5930*/  @P2 LDC R174, c[0x0][0x40c] ;  /* 0x00010300ffae2b82 */ /* 0x000ea20000000800 */
[----:B------:R-:W-:Y:S01]  /*5940*/  @P1 FFMA.FTZ R251, R10, R9, R251 ;  /* 0x000000090afb1223 */ /* 0x000fe200000100fb */
[----:B------:R-:W-:Y:S01]  /*5950*/  @P1 FADD.FTZ R9, R183, -R252 ;  /* 0x800000fcb7091221 */ /* 0x000fe20000010000 */
[----:B0-----:R-:W-:Y:S01]  /*5960*/  @P2 FMUL.FTZ R250, R77, R250 ;  /* 0x000000fa4dfa2220 */ /* 0x001fe20000410000 */
[----:B------:R-:W-:-:S02]  /*5970*/  @P2 F2FP.BF16.F32.PACK_AB R178, RZ, R178 ;  /* 0x000000b2ffb2223e */ /* 0x000fc400000010ff */
[----:B------:R-:W-:Y:S02]  /*5980*/  @P2 PRMT R90, R6, 0x7610, R90 ;  /* 0x00007610065a2816 */ /* 0x000fe4000000005a */
[----:B------:R-:W0:Y:S01]  /*5990*/  @P2 LDC R176, c[0x0][0x40c] ;  /* 0x00010300ffb02b82 */ /* 0x000e220000000800 */
[----:B---3--:R-:W-:Y:S01]  /*59a0*/  @P2 FMUL.FTZ R8, R248, R7 ;  /* 0x00000007f8082220 */ /* 0x008fe20000410000 */
[----:B------:R-:W-:Y:S02]  /*59b0*/  PRMT R7, R163, 0x7632, R7 ;  /* 0x00007632a3077816 */ /* 0x000fe40000000007 */
[----:B------:R-:W-:Y:S02]  /*59c0*/  @P2 PRMT R88, R178, 0x7610, R88 ;  /* 0x00007610b2582816 */ /* 0x000fe40000000058 */
[----:B------:R-:W-:Y:S01]  /*59d0*/  SHF.L.U32 R7, R7, 0x10, RZ ;  /* 0x0000001007077819 */ /* 0x000fe200000006ff */
[----:B-1----:R-:W-:Y:S01]  /*59e0*/  @P2 FMUL.FTZ R79, R184, R79 ;  /* 0x0000004fb84f2220 */ /* 0x002fe20000410000 */
[----:B------:R-:W-:-:S03]  /*59f0*/  @P2 F2FP.BF16.F32.PACK_AB R8, RZ, R8 ;  /* 0x00000008ff08223e */ /* 0x000fc600000010ff */
[----:B------:R-:W-:Y:S01]  /*5a00*/  @P1 FFMA.FTZ R7, R10, R9, R7 ;  /* 0x000000090a071223 */ /* 0x000fe20000010007 */
[----:B------:R-:W-:Y:S02]  /*5a10*/  F2FP.BF16.F32.PACK_AB R77, R77, R184 ;  /* 0x000000b84d4d723e */ /* 0x000fe400000010ff */
[----:B------:R-:W-:Y:S01]  /*5a20*/  @P2 F2FP.BF16.F32.PACK_AB R9, RZ, R79 ;  /* 0x0000004fff09223e */ /* 0x000fe200000010ff */
[----:B--2---:R-:W-:Y:S01]  /*5a30*/  @P2 FMUL.FTZ R174, R179, R174 ;  /* 0x000000aeb3ae2220 */ /* 0x004fe20000410000 */
[----:B------:R-:W-:Y:S02]  /*5a40*/  @P2 F2FP.BF16.F32.PACK_AB R79, RZ, R250 ;  /* 0x000000faff4f223e */ /* 0x000fe400000010ff */
[----:B------:R-:W-:Y:S02]  /*5a50*/  @P2 PRMT R89, R9, 0x7610, R89 ;  /* 0x0000761009592816 */ /* 0x000fe40000000059 */
[----:B------:R-:W-:Y:S02]  /*5a60*/  @P2 F2FP.BF16.F32.PACK_AB R174, RZ, R174 ;  /* 0x000000aeffae223e */ /* 0x000fe400000010ff */
[----:B------:R-:W-:Y:S01]  /*5a70*/  @P2 PRMT R89, R89, 0x5410, R79 ;  /* 0x0000541059592816 */ /* 0x000fe2000000004f */
[----:B0-----:R-:W-:Y:S01]  /*5a80*/  @P2 FMUL.FTZ R176, R251, R176 ;  /* 0x000000b0fbb02220 */ /* 0x001fe20000410000 */
[----:B------:R-:W-:-:S02]  /*5a90*/  @P2 PRMT R90, R90, 0x5410, R8 ;  /* 0x000054105a5a2816 */ /* 0x000fc40000000008 */
[----:B------:R-:W-:Y:S02]  /*5aa0*/  @P2 PRMT R88, R88, 0x5410, R174 ;  /* 0x0000541058582816 */ /* 0x000fe400000000ae */
        /* <DEDUP_REMOVED lines=8> */
.L_x_4752:
[----:B------:R-:W-:Y:S01]  /*5b30*/  ISETP.GT.AND P1, PT, R11, RZ, PT ;  /* 0x000000ff0b00720c */ /* 0x000fe20003f24270 */
[----:B-1-3--:R-:W1:Y:S01]  /*5b40*/  @P2 LDC R8, c[0x0][0x40c] ;  /* 0x00010300ff082b82 */ /* 0x00ae620000000800 */
        /* <DEDUP_REMOVED lines=16> */
[----:B------:R-:W-:Y:S01]  /*5c50*/  SHF.L.U32 R9, R161, 0x10, RZ ;  /* 0x00000010a1097819 */ /* 0x000fe200000006ff */
[----:B-1----:R-:W-:Y:S01]  /*5c60*/  @P2 FMUL.FTZ R8, R251, R8 ;  /* 0x00000008fb082220 */ /* 0x002fe20000410000 */
[----:B------:R-:W-:Y:S01]  /*5c70*/  SHF.L.U32 R7, R7, 0x10, RZ ;  /* 0x0000001007077819 */ /* 0x000fe200000006ff */
[----:B------:R-:W-:Y:S01]  /*5c80*/  @P1 FFMA.FTZ R251, R17, R172, R175 ;  /* 0x000000ac11fb1223 */ /* 0x000fe200000100af */
[----:B------:R-:W1:Y:S01]  /*5c90*/  @P2 LDC R184, c[0x0][0x40c] ;  /* 0x00010300ffb82b82 */ /* 0x000e620000000800 */
[C---:B------:R-:W-:Y:S01]  /*5ca0*/  @P1 FFMA.FTZ R9, R10.reuse, R174, R9 ;  /* 0x000000ae0a091223 */ /* 0x040fe20000010009 */
[----:B------:R-:W-:Y:S01]  /*5cb0*/  @P2 F2FP.BF16.F32.PACK_AB R8, RZ, R8 ;  /* 0x00000008ff08223e */ /* 0x000fe200000010ff */
[----:B------:R-:W-:Y:S01]  /*5cc0*/  @P1 FFMA.FTZ R7, R10, R176, R7 ;  /* 0x000000b00a071223 */ /* 0x000fe20000010007 */
[----:B0-----:R-:W-:Y:S01]  /*5cd0*/  @P2 FMUL.FTZ R174, R179, R6 ;  /* 0x00000006b3ae2220 */ /* 0x001fe20000410000 */
[----:B------:R-:W-:Y:S01]  /*5ce0*/  PRMT R179, R162, 0x7632, R179 ;  /* 0x00007632a2b37816 */ /* 0x000fe200000000b3 */
[----:B------:R-:W-:Y:S01]  /*5cf0*/  @P1 FADD.FTZ R251, R16, -R251 ;  /* 0x800000fb10fb1221 */ /* 0x000fe20000010000 */
[----:B------:R-:W-:Y:S01]  /*5d00*/  SHF.L.U32 R6, R162, 0x10, RZ ;  /* 0x00000010a2067819 */ /* 0x000fe200000006ff */
[----:B------:R-:W-:Y:S01]  /*5d10*/  @P1 FFMA.FTZ R176, R180, R172, R175 ;  /* 0x000000acb4b01223 */ /* 0x000fe200000100af */
[----:B------:R-:W-:-:S02]  /*5d20*/  SHF.L.U32 R179, R179, 0x10, RZ ;  /* 0x00000010b3b37819 */ /* 0x000fc400000006ff */
[----:B------:R-:W-:Y:S01]  /*5d30*/  @P2 F2FP.BF16.F32.PACK_AB R174, RZ, R174 ;  /* 0x000000aeffae223e */ /* 0x000fe200000010ff */
[----:B------:R-:W-:Y:S01]  /*5d40*/  @P1 FADD.FTZ R176, R181, -R176 ;  /* 0x800000b0b5b01221 */ /* 0x000fe20000010000 */
[----:B------:R-:W-:Y:S01]  /*5d50*/  @P1 FFMA.FTZ R6, R10, R251, R6 ;  /* 0x000000fb0a061223 */ /* 0x000fe20000010006 */
[----:B------:R-:W-:Y:S01]  /*5d60*/  @P1 FFMA.FTZ R251, R19, R172, R175 ;  /* 0x000000ac13fb1223 */ /* 0x000fe200000100af */
[----:B------:R-:W-:Y:S01]  /*5d70*/  @P2 PRMT R88, R8, 0x7610, R88 ;  /* 0x0000761008582816 */ /* 0x000fe20000000058 */
[----:B------:R-:W-:Y:S01]  /*5d80*/  @P1 FFMA.FTZ R179, R10, R176, R179 ;  /* 0x000000b00ab31223 */ /* 0x000fe200000100b3 */
[----:B------:R-:W0:Y:S01]  /*5d90*/  @P2 LDC R8, c[0x0][0x40c] ;  /* 0x00010300ff082b82 */ /* 0x000e220000000800 */
[----:B------:R-:W-:Y:S01]  /*5da0*/  @P1 FADD.FTZ R176, R18, -R251 ;  /* 0x800000fb12b01221 */ /* 0x000fe20000010000 */
[----:B------:R-:W-:Y:S01]  /*5db0*/  SHF.L.U32 R251, R163, 0x10, RZ ;  /* 0x00000010a3fb7819 */ /* 0x000fe200000006ff */
[----:B--2---:R-:W-:Y:S01]  /*5dc0*/  @P2 FMUL.FTZ R6, R6, R178 ;  /* 0x000000b206062220 */ /* 0x004fe20000410000 */
[----:B------:R-:W-:-:S03]  /*5dd0*/  @P2 PRMT R88, R88, 0x5410, R174 ;  /* 0x0000541058582816 */ /* 0x000fc600000000ae */
[----:B------:R-:W-:Y:S01]  /*5de0*/  @P1 FFMA.FTZ R251, R10, R176, R251 ;  /* 0x000000b00afb1223 */ /* 0x000fe200000100fb */
[----:B------:R-:W2:Y:S01]  /*5df0*/  @P2 LDC R174, c[0x0][0x40c] ;  /* 0x00010300ffae2b82 */ /* 0x000ea20000000800 */
[----:B-1----:R-:W-:Y:S01]  /*5e00*/  @P2 FMUL.FTZ R179, R179, R184 ;  /* 0x000000b8b3b32220 */ /* 0x002fe20000410000 */
[----:B------:R-:W-:-:S04]  /*5e10*/  @P2 F2FP.BF16.F32.PACK_AB R6, RZ, R6 ;  /* 0x00000006ff06223e */ /* 0x000fc800000010ff */
[----:B------:R-:W-:Y:S02]  /*5e20*/  @P2 F2FP.BF16.F32.PACK_AB R179, RZ, R179 ;  /* 0x000000b3ffb3223e */ /* 0x000fe400000010ff */
[----:B------:R-:W1:Y:S01]  /*5e30*/  @P2 LDC R176, c[0x0][0x40c] ;  /* 0x00010300ffb02b82 */ /* 0x000e620000000800 */
[----:B------:R-:W-:-:S04]  /*5e40*/  @P2 PRMT R90, R6, 0x7610, R90 ;  /* 0x00007610065a2816 */ /* 0x000fc8000000005a */
[----:B------:R-:W-:Y:S01]  /*5e50*/  @P2 PRMT R90, R90, 0x5410, R179 ;  /* 0x000054105a5a2816 */ /* 0x000fe200000000b3 */
[----:B0-----:R-:W-:-:S05]  /*5e60*/  @P2 FMUL.FTZ R8, R251, R8 ;  /* 0x00000008fb082220 */ /* 0x001fca0000410000 */
[----:B------:R-:W-:Y:S01]  /*5e70*/  @P2 F2FP.BF16.F32.PACK_AB R8, RZ, R8 ;  /* 0x00000008ff08223e */ /* 0x000fe200000010ff */
[----:B--2---:R-:W-:-:S03]  /*5e80*/  @P2 FMUL.FTZ R9, R9, R174 ;  /* 0x000000ae09092220 */ /* 0x004fc60000410000 */
[----:B------:R-:W-:Y:S02]  /*5e90*/  @P2 PRMT R91, R8, 0x7610, R91 ;  /* 0x00007610085b2816 */ /* 0x000fe4000000005b */
        /* <DEDUP_REMOVED lines=15> */
.L_x_4751:
[----:B------:R-:W-:-:S04]  /*5f90*/  UISETP.NE.U32.AND UP0, UPT, UR14, URZ, UPT ;  /* 0x000000ff0e00728c */ /* 0x000fc8000bf05070 */
[----:B------:R-:W-:-:S06]  /*5fa0*/  UISETP.NE.AND.EX UP0, UPT, UR15, URZ, UPT, UP0 ;  /* 0x000000ff0f00728c */ /* 0x000fcc000bf05300 */
[----:B------:R-:W-:-:S13]  /*5fb0*/  PLOP3.LUT P0, PT, PT, PT, UP0, 0x80, 0x8 ;  /* 0x000000000008781c */ /* 0x000fda0003f0f008 */
[----:B------:R-:W-:Y:S05]  /*5fc0*/  @!P0 BRA `(.L_x_4754) ;  /* 0x0000000400188947 */ /* 0x000fea0003800000 */
[----:B-1-3--:R-:W1:Y:S01]  /*5fd0*/  @P2 LDC R77, c[0x0][0x40c] ;  /* 0x00010300ff4d2b82 */ /* 0x00ae620000000800 */
        /* <DEDUP_REMOVED lines=18> */
[----:B------:R-:W-:Y:S02]  /*6100*/  @P2 PRMT R88, R6, 0x7610, R88 ;  /* 0x0000761006582816 */ /* 0x000fe40000000058 */
        /* <DEDUP_REMOVED lines=20> */
[----:B------:R-:W1:Y:S01]  /*6250*/  @P2 LDC R79, c[0x0][0x40c] ;  /* 0x00010300ff4f2b82 */ /* 0x000e620000000800 */
[----:B------:R-:W-:Y:S01]  /*6260*/  @P2 PRMT R89, R8, 0x7610, R89 ;  /* 0x0000761008592816 */ /* 0x000fe20000000059 */
[----:B------:R-:W-:-:S03]  /*6270*/  FMUL.FTZ R9, R10, R9 ;  /* 0x000000090a097220 */ /* 0x000fc60000410000 */
[----:B------:R-:W-:Y:S01]  /*6280*/  @P2 PRMT R89, R89, 0x5410, R6 ;  /* 0x0000541059592816 */ /* 0x000fe20000000006 */
[----:B------:R-:W-:Y:S01]  /*6290*/  FFMA.FTZ R6, R182, R172, R175 ;  /* 0x000000acb6067223 */ /* 0x000fe200000100af */
[----:B------:R-:W-:-:S03]  /*62a0*/  FSEL R9, R9, RZ, P1 ;  /* 0x000000ff09097208 */ /* 0x000fc60000800000 */
[----:B------:R-:W-:Y:S01]  /*62b0*/  FADD.FTZ R179, R183, -R6 ;  /* 0x80000006b7b37221 */ /* 0x000fe20000010000 */
[-C--:B-1----:R-:W-:Y:S01]  /*62c0*/  @P2 FMUL.FTZ R7, R79, R78.reuse ;  /* 0x0000004e4f072220 */ /* 0x082fe20000410000 */
[----:B------:R-:W-:Y:S01]  /*62d0*/  F2FP.BF16.F32.PACK_AB R78, R9, R78 ;  /* 0x0000004e094e723e */ /* 0x000fe200000010ff */
[----:B0-----:R-:W-:Y:S01]  /*62e0*/  @P2 FMUL.FTZ R9, R174, R9 ;  /* 0x00000009ae092220 */ /* 0x001fe20000410000 */
[----:B------:R-:W-:Y:S01]  /*62f0*/  FFMA.FTZ R79, R19, R172, R175 ;  /* 0x000000ac134f7223 */ /* 0x000fe200000100af */
[----:B------:R-:W0:Y:S01]  /*6300*/  @P2 LDC R174, c[0x0][0x40c] ;  /* 0x00010300ffae2b82 */ /* 0x000e220000000800 */
[----:B------:R-:W-:Y:S02]  /*6310*/  @P2 F2FP.BF16.F32.PACK_AB R7, RZ, R7 ;  /* 0x00000007ff07223e */ /* 0x000fe400000010ff */
        /* <DEDUP_REMOVED lines=8> */
[----:B0-----:R-:W-:-:S03]  /*63a0*/  @P2 FMUL.FTZ R6, R174, R79 ;  /* 0x0000004fae062220 */ /* 0x001fc60000410000 */
        /* <DEDUP_REMOVED lines=8> */
.L_x_4754:
[----:B------:R-:W-:Y:S04]  /*6430*/  BSSY.RECONVERGENT B3, `(.L_x_4755) ;  /* 0x000000a000037945 */ /* 0x000fe80003800200 */
[----:B------:R-:W-:Y:S05]  /*6440*/  @!P2 BRA `(.L_x_4756) ;  /* 0x000000000020a947 */ /* 0x000fea0003800000 */
[----:B-1-3--:R-:W-:Y:S01]  /*6450*/  FFMA.FTZ R7, R13, R172, R175 ;  /* 0x000000ac0d077223 */ /* 0x00afe200000100af */
[----:B------:R-:W-:-:S03]  /*6460*/  ISETP.GT.AND P1, PT, R11, RZ, PT ;  /* 0x000000ff0b00720c */ /* 0x000fc60003f24270 */
[----:B------:R-:W-:-:S04]  /*6470*/  FADD.FTZ R7, R12, -R7 ;  /* 0x800000070c077221 */ /* 0x000fc80000010000 */
[----:B------:R-:W-:-:S05]  /*6480*/  FMUL.FTZ R6, R10, R7 ;  /* 0x000000070a067220 */ /* 0x000fca0000410000 */
[----:B------:R-:W-:-:S05]  /*6490*/  FSEL R6, R6, RZ, P1 ;  /* 0x000000ff06067208 */ /* 0x000fca0000800000 */
[----:B------:R-:W-:-:S05]  /*64a0*/  FMUL.FTZ R6, R6, UR12 ;  /* 0x0000000c06067c20 */ /* 0x000fca0008410000 */
[----:B------:R-:W-:-:S04]  /*64b0*/  F2FP.BF16.F32.PACK_AB R6, RZ, R6 ;  /* 0x00000006ff06723e */ /* 0x000fc800000010ff */
[----:B------:R-:W-:-:S07]  /*64c0*/  PRMT R88, R6, 0x7610, R88 ;  /* 0x0000761006587816 */ /* 0x000fce0000000058 */
.L_x_4756:
[----:B------:R-:W-:Y:S05]  /*64d0*/  BSYNC.RECONVERGENT B3 ;  /* 0x0000000000037941 */ /* 0x000fea0003800200 */
.L_x_4755:
        /* <DEDUP_REMOVED lines=10> */
.L_x_4758:
[----:B------:R-:W-:Y:S05]  /*6580*/  BSYNC.RECONVERGENT B3 ;  /* 0x0000000000037941 */ /* 0x000fea0003800200 */
.L_x_4757:
        /* <DEDUP_REMOVED lines=10> */
.L_x_4760:
[----:B------:R-:W-:Y:S05]  /*6630*/  BSYNC.RECONVERGENT B3 ;  /* 0x0000000000037941 */ /* 0x000fea0003800200 */
.L_x_4759:
        /* <DEDUP_REMOVED lines=10> */
.L_x_4762:
[----:B------:R-:W-:Y:S05]  /*66e0*/  BSYNC.RECONVERGENT B3 ;  /* 0x0000000000037941 */ /* 0x000fea0003800200 */
.L_x_4761:
        /* <DEDUP_REMOVED lines=10> */
.L_x_4764:
[----:B------:R-:W-:Y:S05]  /*6790*/  BSYNC.RECONVERGENT B3 ;  /* 0x0000000000037941 */ /* 0x000fea0003800200 */
.L_x_4763:
        /* <DEDUP_REMOVED lines=10> */
.L_x_4766:
[----:B------:R-:W-:Y:S05]  /*6840*/  BSYNC.RECONVERGENT B3 ;  /* 0x0000000000037941 */ /* 0x000fea0003800200 */
.L_x_4765:
        /* <DEDUP_REMOVED lines=10> */
.L_x_4768:
[----:B------:R-:W-:Y:S05]  /*68f0*/  BSYNC.RECONVERGENT B3 ;  /* 0x0000000000037941 */ /* 0x000fea0003800200 */
.L_x_4767:
        /* <DEDUP_REMOVED lines=9> */
.L_x_4753:
[----:B------:R-:W-:Y:S05]  /*6990*/  BSYNC.RECONVERGENT B1 ;  /* 0x0000000000017941 */ /* 0x000fea0003800200 */
.L_x_4750:
        /* <DEDUP_REMOVED lines=8> */
.L_x_4749:
[----:B------:R-:W-:Y:S05]  /*6a20*/  BSYNC.RECONVERGENT B2 ;  /* 0x0000000000027941 */ /* 0x000fea0003800200 */
.L_x_4748:
        /* <DEDUP_REMOVED lines=12> */
[----:B-1-34-:R-:W1:Y:S01]  /*6af0*/  @P2 LDC R79, c[0x0][0x40c] ;  /* 0x00010300ff4f2b82 */ /* 0x01ae620000000800 */
        /* <DEDUP_REMOVED lines=72> */
.L_x_4773:
[----:B------:R-:W-:Y:S01]  /*6f80*/  ISETP.GT.AND P1, PT, R11, RZ, PT ;  /* 0x000000ff0b00720c */ /* 0x000fe20003f24270 */
[----:B-1-34-:R-:W1:Y:S01]  /*6f90*/  @P2 LDC R8, c[0x0][0x40c] ;  /* 0x00010300ff082b82 */ /* 0x01ae620000000800 */
        /* <DEDUP_REMOVED lines=68> */
.L_x_4772:
[----:B------:R-:W-:-:S04]  /*73e0*/  UISETP.NE.U32.AND UP0, UPT, UR14, URZ, UPT ;  /* 0x000000ff0e00728c */ /* 0x000fc8000bf05070 */
[----:B------:R-:W-:-:S06]  /*73f0*/  UISETP.NE.AND.EX UP0, UPT, UR15, URZ, UPT, UP0 ;  /* 0x000000ff0f00728c */ /* 0x000fcc000bf05300 */
[----:B------:R-:W-:-:S13]  /*7400*/  PLOP3.LUT P0, PT, PT, PT, UP0, 0x80, 0x8 ;  /* 0x000000000008781c */ /* 0x000fda0003f0f008 */
[----:B------:R-:W-:Y:S05]  /*7410*/  @!P0 BRA `(.L_x_4775) ;  /* 0x0000000400188947 */ /* 0x000fea0003800000 */
[----:B-1-34-:R-:W1:Y:S01]  /*7420*/  @P2 LDC R77, c[0x0][0x40c] ;  /* 0x00010300ff4d2b82 */ /* 0x01ae620000000800 */
        /* <DEDUP_REMOVED lines=69> */
.L_x_4775:
[----:B------:R-:W-:Y:S04]  /*7880*/  BSSY.RECONVERGENT B3, `(.L_x_4776) ;  /* 0x000000a000037945 */ /* 0x000fe80003800200 */
[----:B------:R-:W-:Y:S05]  /*7890*/  @!P2 BRA `(.L_x_4777) ;  /* 0x000000000020a947 */ /* 0x000fea0003800000 */
[----:B-1-34-:R-:W-:Y:S01]  /*78a0*/  FFMA.FTZ R7, R199, R172, R175 ;  /* 0x000000acc7077223 */ /* 0x01afe200000100af */
[----:B------:R-:W-:-:S03]  /*78b0*/  ISETP.GT.AND P1, PT, R11, RZ, PT ;  /* 0x000000ff0b00720c */ /* 0x000fc60003f24270 */
[----:B------:R-:W-:-:S04]  /*78c0*/  FADD.FTZ R7, R194, -R7 ;  /* 0x80000007c2077221 */ /* 0x000fc80000010000 */
[----:B------:R-:W-:-:S05]  /*78d0*/  FMUL.FTZ R6, R10, R7 ;  /* 0x000000070a067220 */ /* 0x000fca0000410000 */
[----:B------:R-:W-:-:S05]  /*78e0*/  FSEL R6, R6, RZ, P1 ;  /* 0x000000ff06067208 */ /* 0x000fca0000800000 */
[----:B------:R-:W-:-:S05]  /*78f0*/  FMUL.FTZ R6, R6, UR12 ;  /* 0x0000000c06067c20 */ /* 0x000fca0008410000 */
[----:B------:R-:W-:-:S04]  /*7900*/  F2FP.BF16.F32.PACK_AB R6, RZ, R6 ;  /* 0x00000006ff06723e */ /* 0x000fc800000010ff */
[----:B------:R-:W-:-:S07]  /*7910*/  PRMT R88, R6, 0x7610, R88 ;  /* 0x0000761006587816 */ /* 0x000fce0000000058 */
.L_x_4777:
[----:B------:R-:W-:Y:S05]  /*7920*/  BSYNC.RECONVERGENT B3 ;  /* 0x0000000000037941 */ /* 0x000fea0003800200 */
.L_x_4776:
        /* <DEDUP_REMOVED lines=10> */
.L_x_4779:
[----:B------:R-:W-:Y:S05]  /*79d0*/  BSYNC.RECONVERGENT B3 ;  /* 0x0000000000037941 */ /* 0x000fea0003800200 */
.L_x_4778:
        /* <DEDUP_REMOVED lines=10> */
.L_x_4781:
[----:B------:R-:W-:Y:S05]  /*7a80*/  BSYNC.RECONVERGENT B3 ;  /* 0x0000000000037941 */ /* 0x000fea0003800200 */
.L_x_4780:
        /* <DEDUP_REMOVED lines=10> */
.L_x_4783:
[----:B------:R-:W-:Y:S05]  /*7b30*/  BSYNC.RECONVERGENT B3 ;  /* 0x0000000000037941 */ /* 0x000fea0003800200 */
.L_x_4782:
        /* <DEDUP_REMOVED lines=10> */
.L_x_4785:
[----:B------:R-:W-:Y:S05]  /*7be0*/  BSYNC.RECONVERGENT B3 ;  /* 0x0000000000037941 */ /* 0x000fea0003800200 */
.L_x_4784:
        /* <DEDUP_REMOVED lines=10> */
.L_x_4787:
[----:B------:R-:W-:Y:S05]  /*7c90*/  BSYNC.RECONVERGENT B3 ;  /* 0x0000000000037941 */ /* 0x000fea0003800200 */
.L_x_4786:
        /* <DEDUP_REMOVED lines=10> */
.L_x_4789:
[----:B------:R-:W-:Y:S05]  /*7d40*/  BSYNC.RECONVERGENT B3 ;  /* 0x0000000000037941 */ /* 0x000fea0003800200 */
.L_x_4788:
        /* <DEDUP_REMOVED lines=9> */
.L_x_4774:
[----:B------:R-:W-:Y:S05]  /*7de0*/  BSYNC.RECONVERGENT B1 ;  /* 0x0000000000017941 */ /* 0x000fea0003800200 */
.L_x_4771:
        /* <DEDUP_REMOVED lines=8> */
.L_x_4770:
[----:B------:R-:W-:Y:S05]  /*7e70*/  BSYNC.RECONVERGENT B2 ;  /* 0x0000000000027941 */ /* 0x000fea0003800200 */
.L_x_4769:
        /* <DEDUP_REMOVED lines=12> */
[----:B------:R-:W2:Y:S01]  /*7f40*/  @P2 LDC R251, c[0x0][0x40c] ;  /* 0x00010300fffb2b82 */ /* 0x000ea20000000800 */
[----:B-1-34-:R-:W-:Y:S02]  /*7f50*/  PRMT R7, R168, 0x7632, R7 ;  /* 0x00007632a8077816 */ /* 0x01afe40000000007 */
[----:B0-----:R-:W-:Y:S02]  /*7f60*/  SHF.L.U32 R179, R170, 0x10, RZ ;  /* 0x00000010aab37819 */ /* 0x001fe400000006ff */
[----:B------:R-:W-:-:S03]  /*7f70*/  SHF.L.U32 R7, R7, 0x10, RZ ;  /* 0x0000001007077819 */ /* 0x000fc600000006ff */
[----:B------:R-:W0:Y:S04]  /*7f80*/  @P2 LDC R178, c[0x0][0x40c] ;  /* 0x00010300ffb22b82 */ /* 0x000e280000000800 */
[-CC-:B------:R-:W-:Y:S01]  /*7f90*/  @P1 FFMA.FTZ R11, R185, R172.reuse, R175.reuse ;  /* 0x000000acb90b1223 */ /* 0x180fe200000100af */
[-CC-:B------:R-:W-:Y:S01]  /*7fa0*/  @P1 FFMA.FTZ R174, R220, R172.reuse, R175.reuse ;  /* 0x000000acdcae1223 */ /* 0x180fe200000100af */
[-CC-:B------:R-:W-:Y:S01]  /*7fb0*/  @P1 FFMA.FTZ R78, R216, R172.reuse, R175.reuse ;  /* 0x000000acd84e1223 */ /* 0x180fe200000100af */
[-C--:B------:R-:W-:Y:S01]  /*7fc0*/  @P1 FFMA.FTZ R77, R215, R172.reuse, R175 ;  /* 0x000000acd74d1223 */ /* 0x080fe200000100af */
[----:B------:R-:W-:Y:S01]  /*7fd0*/  @P1 FADD.FTZ R6, R210, -R11 ;  /* 0x8000000bd2061221 */ /* 0x000fe20000010000 */
[----:B------:R-:W-:Y:S01]  /*7fe0*/  SHF.L.U32 R11, R168, 0x10, RZ ;  /* 0x00000010a80b7819 */ /* 0x000fe200000006ff */
[-CC-:B------:R-:W-:Y:S01]  /*7ff0*/  @P1 FFMA.FTZ R9, R217, R172.reuse, R175.reuse ;  /* 0x000000acd9091223 */ /* 0x180fe200000100af */
[-CC-:B------:R-:W-:Y:S01]  /*8000*/  @P1 FFMA.FTZ R76, R222, R172.reuse, R175.reuse ;  /* 0x000000acde4c1223 */ /* 0x180fe200000100af */
[-CC-:B------:R-:W-:Y:S01]  /*8010*/  @P1 FFMA.FTZ R8, R224, R172.reuse, R175.reuse ;  /* 0x000000ace0081223 */ /* 0x180fe200000100af */
[----:B------:R-:W-:Y:S01]  /*8020*/  @P1 FFMA.FTZ R79, R219, R172, R175 ;  /* 0x000000acdb4f1223 */ /* 0x000fe200000100af */
[----:B------:R-:W-:Y:S01]  /*8030*/  @P1 FFMA.FTZ R11, R10, R6, R11 ;  /* 0x000000060a0b1223 */ /* 0x000fe2000001000b */
[----:B------:R-:W-:Y:S01]  /*8040*/  PRMT R6, R169, 0x7632, R6 ;  /* 0x00007632a9067816 */ /* 0x000fe20000000006 */
[----:B------:R-:W-:Y:S01]  /*8050*/  @P1 FADD.FTZ R175, R223, -R174 ;  /* 0x800000aedfaf1221 */ /* 0x000fe20000010000 */
[----:B------:R-:W-:Y:S01]  /*8060*/  @P1 FADD.FTZ R78, R221, -R78 ;  /* 0x8000004edd4e1221 */ /* 0x000fe20000010000 */
[----:B------:R-:W-:Y:S01]  /*8070*/  @P1 FADD.FTZ R76, R225, -R76 ;  /* 0x8000004ce14c1221 */ /* 0x000fe20000010000 */
[----:B------:R-:W-:Y:S01]  /*8080*/  SHF.L.U32 R6, R6, 0x10, RZ ;  /* 0x0000001006067819 */ /* 0x000fe200000006ff */
[----:B------:R-:W1:Y:S01]  /*8090*/  @P2 LDC R174, c[0x0][0x40c] ;  /* 0x00010300ffae2b82 */ /* 0x000e620000000800 */
[----:B------:R-:W-:Y:S01]  /*80a0*/  @P1 FFMA.FTZ R7, R10, R78, R7 ;  /* 0x0000004e0a071223 */ /* 0x000fe20000010007 */
[----:B------:R-:W-:Y:S01]  /*80b0*/  @P1 FADD.FTZ R78, R212, -R77 ;  /* 0x8000004dd44e1221 */ /* 0x000fe20000010000 */
[----:B------:R-:W-:Y:S01]  /*80c0*/  SHF.L.U32 R77, R169, 0x10, RZ ;  /* 0x00000010a94d7819 */ /* 0x000fe200000006ff */
[----:B------:R-:W-:Y:S01]  /*80d0*/  @P1 FFMA.FTZ R6, R10, R175, R6 ;  /* 0x000000af0a061223 */ /* 0x000fe20000010006 */
[----:B------:R-:W-:Y:S01]  /*80e0*/  PRMT R175, R170, 0x7632, R175 ;  /* 0x00007632aaaf7816 */ /* 0x000fe200000000af */
[----:B------:R-:W-:Y:S01]  /*80f0*/  @P1 FADD.FTZ R9, R214, -R9 ;  /* 0x80000009d6091221 */ /* 0x000fe20000010000 */
[----:B------:R-:W-:Y:S01]  /*8100*/  @P1 FADD.FTZ R8, R227, -R8 ;  /* 0x80000008e3081221 */ /* 0x000fe20000010000 */
[C---:B------:R-:W-:Y:S01]  /*8110*/  @P1 FFMA.FTZ R77, R10.reuse, R78, R77 ;  /* 0x0000004e0a4d1223 */ /* 0x040fe2000001004d */
[----:B------:R-:W-:Y:S01]  /*8120*/  SHF.L.U32 R175, R175, 0x10, RZ ;  /* 0x00000010afaf7819 */ /* 0x000fe200000006ff */
[----:B------:R-:W3:Y:S01]  /*8130*/  @P2 LDC R78, c[0x0][0x40c] ;  /* 0x00010300ff4e2b82 */ /* 0x000ee20000000800 */
[C---:B------:R-:W-:Y:S01]  /*8140*/  @P1 FFMA.FTZ R179, R10.reuse, R9, R179 ;  /* 0x000000090ab31223 */ /* 0x040fe200000100b3 */
[----:B------:R-:W-:Y:S01]  /*8150*/  PRMT R9, R171, 0x7632, R9 ;  /* 0x00007632ab097816 */ /* 0x000fe20000000009 */
[----:B0-----:R-:W-:Y:S01]  /*8160*/  @P2 FMUL.FTZ R178, R7, R178 ;  /* 0x000000b207b22220 */ /* 0x001fe20000410000 */
[----:B------:R-:W-:Y:S01]  /*8170*/  @P1 FFMA.FTZ R175, R10, R76, R175 ;  /* 0x0000004c0aaf1223 */ /* 0x000fe200000100af */
[----:B------:R-:W-:Y:S01]  /*8180*/  @P1 FADD.FTZ R76, R218, -R79 ;  /* 0x8000004fda4c1221 */ /* 0x000fe20000010000 */
[----:B------:R-:W-:-:S02]  /*8190*/  SHF.L.U32 R79, R171, 0x10, RZ ;  /* 0x00000010ab4f7819 */ /* 0x000fc400000006ff */
[----:B------:R-:W0:Y:S01]  /*81a0*/  @P2 LDC R172, c[0x0][0x40c] ;  /* 0x00010300ffac2b82 */ /* 0x000e220000000800 */
[----:B------:R-:W-:Y:S02]  /*81b0*/  SHF.L.U32 R9, R9, 0x10, RZ ;  /* 0x0000001009097819 */ /* 0x000fe400000006ff */
[C---:B------:R-:W-:Y:S01]  /*81c0*/  @P1 FFMA.FTZ R79, R10.reuse, R76, R79 ;  /* 0x0000004c0a4f1223 */ /* 0x040fe2000001004f */
[----:B------:R-:W-:Y:S02]  /*81d0*/  @P2 F2FP.BF16.F32.PACK_AB R178, RZ, R178 ;  /* 0x000000b2ffb2223e */ /* 0x000fe400000010ff */
[----:B------:R-:W-:Y:S01]  /*81e0*/  @P1 FFMA.FTZ R9, R10, R8, R9 ;  /* 0x000000080a091223 */ /* 0x000fe20000010009 */
[----:B-1----:R-:W-:Y:S01]  /*81f0*/  @P2 FMUL.FTZ R10, R175, R174 ;  /* 0x000000aeaf0a2220 */ /* 0x002fe20000410000 */
[----:B------:R-:W1:Y:S01]  /*8200*/  @P2 LDC R76, c[0x0][0x40c] ;  /* 0x00010300ff4c2b82 */ /* 0x000e620000000800 */
[----:B--2---:R-:W-:-:S03]  /*8210*/  @P2 FMUL.FTZ R174, R6, R251 ;  /* 0x000000fb06ae2220 */ /* 0x004fc60000410000 */
[----:B------:R-:W-:Y:S02]  /*8220*/  @P2 F2FP.BF16.F32.PACK_AB R10, RZ, R10 ;  /* 0x0000000aff0a223e */ /* 0x000fe400000010ff */
[----:B------:R-:W-:Y:S02]  /*8230*/  @P2 F2FP.BF16.F32.PACK_AB R174, RZ, R174 ;  /* 0x000000aeffae223e */ /* 0x000fe400000010ff */
[----:B------:R-:W2:Y:S01]  /*8240*/  @P2 LDC R176, c[0x0][0x40c] ;  /* 0x00010300ffb02b82 */ /* 0x000ea20000000800 */
[----:B---3--:R-:W-:Y:S01]  /*8250*/  @P2 FMUL.FTZ R8, R77, R78 ;  /* 0x0000004e4d082220 */ /* 0x008fe20000410000 */
[----:B------:R-:W-:Y:S02]  /*8260*/  F2FP.BF16.F32.PACK_AB R77, R6, R77 ;  /* 0x0000004d064d723e */ /* 0x000fe400000010ff */
[----:B------:R-:W-:Y:S02]  /*8270*/  F2FP.BF16.F32.PACK_AB R78, R175, R179 ;  /* 0x000000b3af4e723e */ /* 0x000fe400000010ff */
[----:B------:R-:W-:Y:S01]  /*8280*/  @P2 F2FP.BF16.F32.PACK_AB R8, RZ, R8 ;  /* 0x00000008ff08223e */ /* 0x000fe200000010ff */
[----:B0-----:R-:W-:-:S03]  /*8290*/  @P2 FMUL.FTZ R172, R179, R172 ;  /* 0x000000acb3ac2220 */ /* 0x001fc60000410000 */
[----:B------:R-:W-:Y:S02]  /*82a0*/  @P2 PRMT R89, R8, 0x7610, R89 ;  /* 0x0000761008592816 */ /* 0x000fe40000000059 */
[----:B------:R-:W-:Y:S02]  /*82b0*/  @P2 F2FP.BF16.F32.PACK_AB R172, RZ, R172 ;  /* 0x000000acffac223e */ /* 0x000fe400000010ff */
[----:B------:R-:W-:Y:S01]  /*82c0*/  @P2 PRMT R89, R89, 0x5410, R174 ;  /* 0x0000541059592816 */ /* 0x000fe200000000ae */
[----:B-1----:R-:W-:Y:S01]  /*82d0*/  @P2 FMUL.FTZ R6, R11, R76 ;  /* 0x0000004c0b062220 */ /* 0x002fe20000410000 */
[----:B------:R-:W-:Y:S02]  /*82e0*/  @P2 PRMT R90, R172, 0x7610, R90 ;  /* 0x00007610ac5a2816 */ /* 0x000fe4000000005a */
[----:B------:R-:W-:Y:S02]  /*82f0*/  F2FP.BF16.F32.PACK_AB R76, R7, R11 ;  /* 0x0000000b074c723e */ /* 0x000fe400000010ff */
[----:B------:R-:W-:-:S02]  /*8300*/  @P2 F2FP.BF16.F32.PACK_AB R6, RZ, R6 ;  /* 0x00000006ff06223e */ /* 0x000fc400000010ff */
[----:B------:R-:W-:Y:S01]  /*8310*/  @P2 PRMT R90, R90, 0x5410, R10 ;  /* 0x000054105a5a2816 */ /* 0x000fe2000000000a */
[----:B--2---:R-:W-:Y:S01]  /*8320*/  @P2 FMUL.FTZ R176, R79, R176 ;  /* 0x000000b04fb02220 */ /* 0x004fe20000410000 */
[----:B------:R-:W-:Y:S02]  /*8330*/  @P2 PRMT R88, R6, 0x7610, R88 ;  /* 0x0000761006582816 */ /* 0x000fe40000000058 */
[----:B------:R-:W-:Y:S02]  /*8340*/  F2FP.BF16.F32.PACK_AB R79, R9, R79 ;  /* 0x0000004f094f723e */ /* 0x000fe400000010ff */
[----:B------:R-:W-:Y:S02]  /*8350*/  @P2 F2FP.BF16.F32.PACK_AB R176, RZ, R176 ;  /* 0x000000b0ffb0223e */ /* 0x000fe400000010ff */
[----:B------:R-:W-:Y:S02]  /*8360*/  @P2 PRMT R88, R88, 0x5410, R178 ;  /* 0x0000541058582816 */ /* 0x000fe400000000b2 */
[----:B------:R-:W-:Y:S01]  /*8370*/  @P2 PRMT R91, R176, 0x7610, R91 ;  /* 0x00007610b05b2816 */ /* 0x000fe2000000005b */
[----:B------:R-:W-:Y:S06]  /*8380*/  @!P2 BRA `(.L_x_4795) ;  /* 0x0000000c00a8a947 */ /* 0x000fec0003800000 */
[----:B------:R-:W-:-:S05]  /*8390*/  FMUL.FTZ R9, R9, UR12 ;  /* 0x0000000c09097c20 */ /* 0x000fca0008410000 */
[----:B------:R-:W-:-:S04]  /*83a0*/  F2FP.BF16.F32.PACK_AB R9, RZ, R9 ;  /* 0x00000009ff09723e */ /* 0x000fc800000010ff */
[----:B------:R-:W-:Y:S01]  /*83b0*/  PRMT R91, R91, 0x5410, R9 ;  /* 0x000054105b5b7816 */ /* 0x000fe20000000009 */
[----:B------:R-:W-:Y:S06]  /*83c0*/  BRA `(.L_x_4795) ;  /* 0x0000000c00987947 */ /* 0x000fec0003800000 */
.L_x_4794:
[----:B------:R-:W-:Y:S01]  /*83d0*/  ISETP.GT.AND P1, PT, R11, RZ, PT ;  /* 0x000000ff0b00720c */ /* 0x000fe20003f24270 */
[----:B0-----:R-:W0:Y:S01]  /*83e0*/  @P2 LDC R174, c[0x0][0x40c] ;  /* 0x00010300ffae2b82 */ /* 0x001e220000000800 */
[C---:B------:R-:W-:Y:S02]  /*83f0*/  PRMT R251, R168.reuse, 0x7632, R251 ;  /* 0x00007632a8fb7816 */ /* 0x040fe400000000fb */
[----:B-1-34-:R-:W-:Y:S02]  /*8400*/  SHF.L.U32 R6, R168, 0x10, RZ ;  /* 0x00000010a8067819 */ /* 0x01afe400000006ff */
        /* <DEDUP_REMOVED lines=14> */
[----:B------:R-:W-:Y:S01]  /*84f0*/  @P1 FFMA.FTZ R9, R10, R11, R9 ;  /* 0x0000000b0a091223 */ /* 0x000fe20000010009 */
[----:B------:R-:W-:Y:S01]  /*8500*/  PRMT R11, R170, 0x7632, R11 ;  /* 0x00007632aa0b7816 */ /* 0x000fe2000000000b */
[-CC-:B------:R-:W-:Y:S01]  /*8510*/  @P1 FFMA.FTZ R178, R222, R172.reuse, R175.reuse ;  /* 0x000000acdeb21223 */ /* 0x180fe200000100af */
[----:B------:R-:W-:Y:S01]  /*8520*/  SHF.L.U32 R7, R7, 0x10, RZ ;  /* 0x0000001007077819 */ /* 0x000fe200000006ff */
[----:B------:R-:W-:Y:S01]  /*8530*/  @P1 FADD.FTZ R176, R223, -R176 ;  /* 0x800000b0dfb01221 */ /* 0x000fe20000010000 */
[----:B------:R-:W-:Y:S01]  /*8540*/  @P1 FFMA.FTZ R179, R217, R172, R175 ;  /* 0x000000acd9b31223 */ /* 0x000fe200000100af */
[----:B------:R-:W-:Y:S01]  /*8550*/  SHF.L.U32 R11, R11, 0x10, RZ ;  /* 0x000000100b0b7819 */ /* 0x000fe200000006ff */
[----:B------:R-:W-:Y:S01]  /*8560*/  @P1 FADD.FTZ R178, R225, -R178 ;  /* 0x800000b2e1b21221 */ /* 0x000fe20000010000 */
[----:B------:R-:W-:Y:S01]  /*8570*/  @P1 FFMA.FTZ R7, R10, R176, R7 ;  /* 0x000000b00a071223 */ /* 0x000fe20000010007 */
[----:B------:R-:W-:Y:S01]  /*8580*/  @P1 FADD.FTZ R176, R214, -R179 ;  /* 0x800000b3d6b01221 */ /* 0x000fe20000010000 */
[----:B0-----:R-:W-:Y:S01]  /*8590*/  @P2 FMUL.FTZ R174, R6, R174 ;  /* 0x000000ae06ae2220 */ /* 0x001fe20000410000 */
[----:B------:R-:W-:Y:S01]  /*85a0*/  SHF.L.U32 R179, R170, 0x10, RZ ;  /* 0x00000010aab37819 */ /* 0x000fe200000006ff */
[C---:B------:R-:W-:Y:S01]  /*85b0*/  @P1 FFMA.FTZ R11, R10.reuse, R178, R11 ;  /* 0x000000b20a0b1223 */ /* 0x040fe2000001000b */
[----:B------:R-:W0:Y:S02]  /*85c0*/  @P2 LDC R184, c[0x0][0x40c] ;  /* 0x00010300ffb82b82 */ /* 0x000e240000000800 */
[----:B------:R-:W-:Y:S01]  /*85d0*/  @P2 F2FP.BF16.F32.PACK_AB R174, RZ, R174 ;  /* 0x000000aeffae223e */ /* 0x000fe200000010ff */
[----:B------:R-:W-:-:S03]  /*85e0*/  @P1 FFMA.FTZ R179, R10, R176, R179 ;  /* 0x000000b00ab31223 */ /* 0x000fc600000100b3 */
[----:B------:R-:W-:Y:S01]  /*85f0*/  @P2 PRMT R88, R174, 0x7610, R88 ;  /* 0x00007610ae582816 */ /* 0x000fe20000000058 */
[----:B-1----:R-:W-:Y:S01]  /*8600*/  @P2 FMUL.FTZ R179, R179, R248 ;  /* 0x000000f8b3b32220 */ /* 0x002fe20000410000 */
[----:B------:R-:W1:Y:S01]  /*8610*/  @P2 LDC R178, c[0x0][0x40c] ;  /* 0x00010300ffb22b82 */ /* 0x000e620000000800 */
[----:B--2---:R-:W-:Y:S01]  /*8620*/  @P2 FMUL.FTZ R8, R251, R8 ;  /* 0x00000008fb082220 */ /* 0x004fe20000410000 */
[----:B------:R-:W-:Y:S02]  /*8630*/  @P1 FFMA.FTZ R251, R219, R172, R175 ;  /* 0x000000acdbfb1223 */ /* 0x000fe400000100af */
[----:B------:R-:W-:Y:S02]  /*8640*/  @P2 F2FP.BF16.F32.PACK_AB R179, RZ, R179 ;  /* 0x000000b3ffb3223e */ /* 0x000fe400000010ff */
[----:B------:R-:W-:Y:S01]  /*8650*/  @P1 FADD.FTZ R6, R218, -R251 ;  /* 0x800000fbda061221 */ /* 0x000fe20000010000 */
[----:B------:R-:W-:Y:S02]  /*8660*/  SHF.L.U32 R251, R171, 0x10, RZ ;  /* 0x00000010abfb7819 */ /* 0x000fe400000006ff */
[----:B------:R-:W-:-:S02]  /*8670*/  @P2 F2FP.BF16.F32.PACK_AB R176, RZ, R8 ;  /* 0x00000008ffb0223e */ /* 0x000fc400000010ff */
[----:B------:R-:W2:Y:S01]  /*8680*/  @P2 LDC R8, c[0x0][0x40c] ;  /* 0x00010300ff082b82 */ /* 0x000ea20000000800 */
[----:B------:R-:W-:Y:S01]  /*8690*/  @P1 FFMA.FTZ R251, R10, R6, R251 ;  /* 0x000000060afb1223 */ /* 0x000fe200000100fb */
[----:B------:R-:W-:Y:S02]  /*86a0*/  @P2 PRMT R90, R179, 0x7610, R90 ;  /* 0x00007610b35a2816 */ /* 0x000fe4000000005a */
[----:B------:R-:W-:Y:S01]  /*86b0*/  @P2 PRMT R88, R88, 0x5410, R176 ;  /* 0x0000541058582816 */ /* 0x000fe200000000b0 */
[----:B0-----:R-:W-:-:S03]  /*86c0*/  @P2 FMUL.FTZ R7, R7, R184 ;  /* 0x000000b807072220 */ /* 0x001fc60000410000 */
[----:B------:R-:W0:Y:S02]  /*86d0*/  @P2 LDC R6, c[0x0][0x40c] ;  /* 0x00010300ff062b82 */ /* 0x000e240000000800 */
[----:B------:R-:W-:Y:S01]  /*86e0*/  @P2 F2FP.BF16.F32.PACK_AB R7, RZ, R7 ;  /* 0x00000007ff07223e */ /* 0x000fe200000010ff */
[----:B-1----:R-:W-:-:S05]  /*86f0*/  @P2 FMUL.FTZ R9, R9, R178 ;  /* 0x000000b209092220 */ /* 0x002fca0000410000 */
[----:B------:R-:W-:-:S04]  /*8700*/  @P2 F2FP.BF16.F32.PACK_AB R9, RZ, R9 ;  /* 0x00000009ff09223e */ /* 0x000fc800000010ff */
[----:B------:R-:W-:Y:S01]  /*8710*/  @P2 PRMT R89, R9, 0x7610, R89 ;  /* 0x0000761009592816 */ /* 0x000fe20000000059 */
[----:B--2---:R-:W-:-:S03]  /*8720*/  @P2 FMUL.FTZ R8, R11, R8 ;  /* 0x000000080b082220 */ /* 0x004fc60000410000 */
[----:B------:R-:W-:Y:S02]  /*8730*/  @P2 PRMT R89, R89, 0x5410, R7 ;  /* 0x0000541059592816 */ /* 0x000fe40000000007 */
[----:B------:R-:W-:Y:S01]  /*8740*/  @P2 F2FP.BF16.F32.PACK_AB R8, RZ, R8 ;  /* 0x00000008ff08223e */ /* 0x000fe200000010ff */
        /* <DEDUP_REMOVED lines=14> */
.L_x_4793:
[----:B------:R-:W-:-:S04]  /*8830*/  UISETP.NE.U32.AND UP0, UPT, UR14, URZ, UPT ;  /* 0x000000ff0e00728c */ /* 0x000fc8000bf05070 */
[----:B------:R-:W-:-:S06]  /*8840*/  UISETP.NE.AND.EX UP0, UPT, UR15, URZ, UPT, UP0 ;  /* 0x000000ff0f00728c */ /* 0x000fcc000bf05300 */
[----:B------:R-:W-:-:S13]  /*8850*/  PLOP3.LUT P0, PT, PT, PT, UP0, 0x80, 0x8 ;  /* 0x000000000008781c */ /* 0x000fda0003f0f008 */
[----:B------:R-:W-:Y:S05]  /*8860*/  @!P0 BRA `(.L_x_4796) ;  /* 0x0000000400188947 */ /* 0x000fea0003800000 */
[----:B-1-34-:R-:W1:Y:S01]  /*8870*/  @P2 LDC R76, c[0x0][0x40c] ;  /* 0x00010300ff4c2b82 */ /* 0x01ae620000000800 */
[----:B------:R-:W-:Y:S01]  /*8880*/  ISETP.GT.AND P1, PT, R11, RZ, PT ;  /* 0x000000ff0b00720c */ /* 0x000fe20003f24270 */
[-CC-:B------:R-:W-:Y:S01]  /*8890*/  FFMA.FTZ R77, R217, R172.reuse, R175.reuse ;  /* 0x000000acd94d7223 */ /* 0x180fe200000100af */
[-CC-:B------:R-:W-:Y:S01]  /*88a0*/  FFMA.FTZ R78, R222, R172.reuse, R175.reuse ;  /* 0x000000acde4e7223 */ /* 0x180fe200000100af */
[-CC-:B------:R-:W-:Y:S01]  /*88b0*/  FFMA.FTZ R9, R215, R172.reuse, R175.reuse ;  /* 0x000000acd7097223 */ /* 0x180fe200000100af */
[-C--:B------:R-:W-:Y:S01]  /*88c0*/  FFMA.FTZ R8, R220, R172.reuse, R175 ;  /* 0x000000acdc087223 */ /* 0x080fe200000100af */
[----:B------:R-:W-:Y:S01]  /*88d0*/  FADD.FTZ R79, R214, -R77 ;  /* 0x8000004dd64f7221 */ /* 0x000fe20000010000 */
[-CC-:B------:R-:W-:Y:S01]  /*88e0*/  FFMA.FTZ R7, R185, R172.reuse, R175.reuse ;  /* 0x000000acb9077223 */ /* 0x180fe200000100af */
[----:B------:R-:W2:Y:S01]  /*88f0*/  @P2 LDC R11, c[0x0][0x40c] ;  /* 0x00010300ff0b2b82 */ /* 0x000ea20000000800 */
[----:B------:R-:W-:Y:S01]  /*8900*/  FADD.FTZ R251, R225, -R78 ;  /* 0x8000004ee1fb7221 */ /* 0x000fe20000010000 */
[-C--:B------:R-:W-:Y:S01]  /*8910*/  FFMA.FTZ R6, R216, R172.reuse, R175 ;  /* 0x000000acd8067223 */ /* 0x080fe200000100af */
[----:B------:R-:W-:Y:S01]  /*8920*/  FADD.FTZ R77, R212, -R9 ;  /* 0x80000009d44d7221 */ /* 0x000fe20000010000 */
[-CC-:B0-----:R-:W-:Y:S01]  /*8930*/  FFMA.FTZ R174, R224, R172.reuse, R175.reuse ;  /* 0x000000ace0ae7223 */ /* 0x181fe200000100af */
[----:B------:R-:W-:Y:S01]  /*8940*/  FADD.FTZ R179, R223, -R8 ;  /* 0x80000008dfb37221 */ /* 0x000fe20000010000 */
[----:B------:R-:W-:Y:S01]  /*8950*/  FMUL.FTZ R78, R10, R79 ;  /* 0x0000004f0a4e7220 */ /* 0x000fe20000410000 */
[----:B------:R-:W-:Y:S01]  /*8960*/  FFMA.FTZ R172, R219, R172, R175 ;  /* 0x000000acdbac7223 */ /* 0x000fe200000100af */
[----:B------:R-:W-:Y:S01]  /*8970*/  FADD.FTZ R9, R210, -R7 ;  /* 0x80000007d2097221 */ /* 0x000fe20000010000 */
[C---:B------:R-:W-:Y:S01]  /*8980*/  FMUL.FTZ R79, R10.reuse, R251 ;  /* 0x000000fb0a4f7220 */ /* 0x040fe20000410000 */
[----:B------:R-:W-:Y:S01]  /*8990*/  FADD.FTZ R175, R221, -R6 ;  /* 0x80000006ddaf7221 */ /* 0x000fe20000010000 */
[C---:B------:R-:W-:Y:S01]  /*89a0*/  FMUL.FTZ R7, R10.reuse, R77 ;  /* 0x0000004d0a077220 */ /* 0x040fe20000410000 */
[----:B------:R-:W-:Y:S01]  /*89b0*/  FADD.FTZ R6, R227, -R174 ;  /* 0x800000aee3067221 */ /* 0x000fe20000010000 */
[----:B------:R-:W-:Y:S01]  /*89c0*/  FMUL.FTZ R77, R10, R179 ;  /* 0x000000b30a4d7220 */ /* 0x000fe20000410000 */
[----:B------:R-:W-:Y:S01]  /*89d0*/  FADD.FTZ R172, R218, -R172 ;  /* 0x800000acdaac7221 */ /* 0x000fe20000010000 */
[----:B------:R-:W-:Y:S01]  /*89e0*/  FSEL R179, R78, RZ, P1 ;  /* 0x000000ff4eb37208 */ /* 0x000fe20000800000 */
[C---:B------:R-:W-:Y:S01]  /*89f0*/  FMUL.FTZ R9, R10.reuse, R9 ;  /* 0x000000090a097220 */ /* 0x040fe20000410000 */
[----:B------:R-:W-:Y:S01]  /*8a00*/  FSEL R78, R79, RZ, P1 ;  /* 0x000000ff4f4e7208 */ /* 0x000fe20000800000 */
[C---:B------:R-:W-:Y:S01]  /*8a10*/  FMUL.FTZ R8, R10.reuse, R175 ;  /* 0x000000af0a087220 */ /* 0x040fe20000410000 */
[C---:B------:R-:W-:Y:S01]  /*8a20*/  FMUL.FTZ R6, R10.reuse, R6 ;  /* 0x000000060a067220 */ /* 0x040fe20000410000 */
[----:B------:R-:W-:Y:S01]  /*8a30*/  FMUL.FTZ R10, R10, R172 ;  /* 0x000000ac0a0a7220 */ /* 0x000fe20000410000 */
[-C--:B-1----:R-:W-:Y:S01]  /*8a40*/  @P2 FMUL.FTZ R172, R76, R179.reuse ;  /* 0x000000b34cac2220 */ /* 0x082fe20000410000 */
[----:B------:R-:W0:Y:S01]  /*8a50*/  @P2 LDC R174, c[0x0][0x40c] ;  /* 0x00010300ffae2b82 */ /* 0x000e220000000800 */
[----:B------:R-:W-:Y:S01]  /*8a60*/  FSEL R9, R9, RZ, P1 ;  /* 0x000000ff09097208 */ /* 0x000fe20000800000 */
[----:B--2---:R-:W-:Y:S01]  /*8a70*/  @P2 FMUL.FTZ R79, R11, R78 ;  /* 0x0000004e0b4f2220 */ /* 0x004fe20000410000 */
[----:B------:R-:W-:-:S02]  /*8a80*/  F2FP.BF16.F32.PACK_AB R78, R78, R179 ;  /* 0x000000b34e4e723e */ /* 0x000fc400000010ff */
[----:B------:R-:W-:Y:S02]  /*8a90*/  FSEL R179, R7, RZ, P1 ;  /* 0x000000ff07b37208 */ /* 0x000fe40000800000 */
[----:B------:R-:W-:Y:S01]  /*8aa0*/  @P2 F2FP.BF16.F32.PACK_AB R172, RZ, R172 ;  /* 0x000000acffac223e */ /* 0x000fe200000010ff */
[----:B------:R-:W1:Y:S01]  /*8ab0*/  @P2 LDC R76, c[0x0][0x40c] ;  /* 0x00010300ff4c2b82 */ /* 0x000e620000000800 */
[----:B------:R-:W-:Y:S02]  /*8ac0*/  FSEL R176, R77, RZ, P1 ;  /* 0x000000ff4db07208 */ /* 0x000fe40000800000 */
[----:B------:R-:W-:Y:S02]  /*8ad0*/  @P2 PRMT R90, R172, 0x7610, R90 ;  /* 0x00007610ac5a2816 */ /* 0x000fe4000000005a */
[----:B------:R-:W-:Y:S02]  /*8ae0*/  FSEL R172, R8, RZ, P1 ;  /* 0x000000ff08ac7208 */ /* 0x000fe40000800000 */
[----:B------:R-:W-:Y:S01]  /*8af0*/  FSEL R10, R10, RZ, P1 ;  /* 0x000000ff0a0a7208 */ /* 0x000fe20000800000 */
[----:B------:R-:W2:Y:S01]  /*8b00*/  @P2 LDC R175, c[0x0][0x40c] ;  /* 0x00010300ffaf2b82 */ /* 0x000ea20000000800 */
[----:B------:R-:W-:-:S02]  /*8b10*/  @P2 F2FP.BF16.F32.PACK_AB R79, RZ, R79 ;  /* 0x0000004fff4f223e */ /* 0x000fc400000010ff */
[----:B------:R-:W-:Y:S02]  /*8b20*/  F2FP.BF16.F32.PACK_AB R77, R176, R179 ;  /* 0x000000b3b04d723e */ /* 0x000fe400000010ff */
[----:B------:R-:W-:-:S03]  /*8b30*/  @P2 PRMT R90, R90, 0x5410, R79 ;  /* 0x000054105a5a2816 */ /* 0x000fc6000000004f */
[----:B------:R-:W3:Y:S01]  /*8b40*/  @P2 LDC R11, c[0x0][0x40c] ;  /* 0x00010300ff0b2b82 */ /* 0x000ee20000000800 */
[----:B0-----:R-:W-:-:S05]  /*8b50*/  @P2 FMUL.FTZ R174, R174, R179 ;  /* 0x000000b3aeae2220 */ /* 0x001fca0000410000 */
[----:B------:R-:W-:Y:S02]  /*8b60*/  @P2 F2FP.BF16.F32.PACK_AB R174, RZ, R174 ;  /* 0x000000aeffae223e */ /* 0x000fe400000010ff */
[----:B------:R-:W0:Y:S01]  /*8b70*/  @P2 LDC R7, c[0x0][0x40c] ;  /* 0x00010300ff072b82 */ /* 0x000e220000000800 */
[-C--:B-1----:R-:W-:Y:S01]  /*8b80*/  @P2 FMUL.FTZ R8, R76, R9.reuse ;  /* 0x000000094c082220 */ /* 0x082fe20000410000 */
[----:B------:R-:W-:Y:S02]  /*8b90*/  F2FP.BF16.F32.PACK_AB R76, R172, R9 ;  /* 0x00000009ac4c723e */ /* 0x000fe400000010ff */
[----:B------:R-:W-:Y:S02]  /*8ba0*/  @P2 PRMT R89, R174, 0x7610, R89 ;  /* 0x00007610ae592816 */ /* 0x000fe40000000059 */
[----:B------:R-:W-:Y:S01]  /*8bb0*/  @P2 F2FP.BF16.F32.PACK_AB R8, RZ, R8 ;  /* 0x00000008ff08223e */ /* 0x000fe200000010ff */
[----:B--2---:R-:W-:Y:S01]  /*8bc0*/  @P2 FMUL.FTZ R175, R175, R176 ;  /* 0x000000b0afaf2220 */ /* 0x004fe20000410000 */
[----:B------:R-:W-:-:S02]  /*8bd0*/  FSEL R9, R6, RZ, P1 ;  /* 0x000000ff06097208 */ /* 0x000fc40000800000 */
[----:B------:R-:W-:Y:S02]  /*8be0*/  @P2 PRMT R88, R8, 0x7610, R88 ;  /* 0x0000761008582816 */ /* 0x000fe40000000058 */
[----:B------:R-:W-:Y:S02]  /*8bf0*/  @P2 F2FP.BF16.F32.PACK_AB R175, RZ, R175 ;  /* 0x000000afffaf223e */ /* 0x000fe400000010ff */
[----:B------:R-:W-:Y:S01]  /*8c00*/  F2FP.BF16.F32.PACK_AB R79, R9, R10 ;  /* 0x0000000a094f723e */ /* 0x000fe200000010ff */
[----:B---3--:R-:W-:Y:S01]  /*8c10*/  @P2 FMUL.FTZ R11, R11, R172 ;  /* 0x000000ac0b0b2220 */ /* 0x008fe20000410000 */
[----:B------:R-:W-:-:S04]  /*8c20*/  @P2 PRMT R89, R89, 0x5410, R175 ;  /* 0x0000541059592816 */ /* 0x000fc800000000af */
[----:B------:R-:W-:Y:S01]  /*8c30*/  @P2 F2FP.BF16.F32.PACK_AB R11, RZ, R11 ;  /* 0x0000000bff0b223e */ /* 0x000fe200000010ff */
[----:B0-----:R-:W-:-:S03]  /*8c40*/  @P2 FMUL.FTZ R7, R7, R10 ;  /* 0x0000000a07072220 */ /* 0x001fc60000410000 */
        /* <DEDUP_REMOVED lines=8> */
.L_x_4796:
[----:B-1-34-:R-:W1:Y:S01]  /*8cd0*/  @P2 LDC R6, c[0x0][0x40c] ;  /* 0x00010300ff062b82 */ /* 0x01ae620000000800 */
        /* <DEDUP_REMOVED lines=10> */
.L_x_4798:
[----:B------:R-:W-:Y:S05]  /*8d80*/  BSYNC.RECONVERGENT B3 ;  /* 0x0000000000037941 */ /* 0x000fea0003800200 */
.L_x_4797:
        /* <DEDUP_REMOVED lines=10> */
.L_x_4800:
[----:B------:R-:W-:Y:S05]  /*8e30*/  BSYNC.RECONVERGENT B3 ;  /* 0x0000000000037941 */ /* 0x000fea0003800200 */
.L_x_4799:
        /* <DEDUP_REMOVED lines=10> */
.L_x_4802:
[----:B------:R-:W-:Y:S05]  /*8ee0*/  BSYNC.RECONVERGENT B3 ;  /* 0x0000000000037941 */ /* 0x000fea0003800200 */
.L_x_4801:
        /* <DEDUP_REMOVED lines=10> */
.L_x_4804:
[----:B------:R-:W-:Y:S05]  /*8f90*/  BSYNC.RECONVERGENT B3 ;  /* 0x0000000000037941 */ /* 0x000fea0003800200 */
.L_x_4803:
        /* <DEDUP_REMOVED lines=10> */
.L_x_4806:
[----:B------:R-:W-:Y:S05]  /*9040*/  BSYNC.RECONVERGENT B3 ;  /* 0x0000000000037941 */ /* 0x000fea0003800200 */
.L_x_4805:
        /* <DEDUP_REMOVED lines=10> */
.L_x_4808:
[----:B------:R-:W-:Y:S05]  /*90f0*/  BSYNC.RECONVERGENT B3 ;  /* 0x0000000000037941 */ /* 0x000fea0003800200 */
.L_x_4807:
        /* <DEDUP_REMOVED lines=11> */
.L_x_4810:
[----:B------:R-:W-:Y:S05]  /*91b0*/  BSYNC.RECONVERGENT B3 ;  /* 0x0000000000037941 */ /* 0x000fea0003800200 */
.L_x_4809:
[----:B------:R-:W-:Y:S01]  /*91c0*/  FADD.FTZ R7, R227, -R8 ;  /* 0x80000008e3077221 */ /* 0x000fe20000010000 */
[----:B------:R-:W-:-:S03]  /*91d0*/  ISETP.GT.AND P1, PT, R11, RZ, PT ;  /* 0x000000ff0b00720c */ /* 0x000fc60003f24270 */
[----:B------:R-:W-:-:S05]  /*91e0*/  FMUL.FTZ R7, R10, R7 ;  /* 0x000000070a077220 */ /* 0x000fca0000410000 */
[----:B------:R-:W-:-:S05]  /*91f0*/  FSEL R7, R7, RZ, P1 ;  /* 0x000000ff07077208 */ /* 0x000fca0000800000 */
[----:B-1----:R-:W-:-:S05]  /*9200*/  @P2 FMUL.FTZ R6, R7, R6 ;  /* 0x0000000607062220 */ /* 0x002fca0000410000 */
[----:B------:R-:W-:-:S04]  /*9210*/  @P2 F2FP.BF16.F32.PACK_AB R6, RZ, R6 ;  /* 0x00000006ff06223e */ /* 0x000fc800000010ff */
[----:B------:R-:W-:-:S07]  /*9220*/  @P2 PRMT R91, R91, 0x5410, R6 ;  /* 0x000054105b5b2816 */ /* 0x000fce0000000006 */
.L_x_4795:
[----:B------:R-:W-:Y:S05]  /*9230*/  BSYNC.RECONVERGENT B1 ;  /* 0x0000000000017941 */ /* 0x000fea0003800200 */
.L_x_4792:
[----:B------:R-:W1:Y:S08]  /*9240*/  @P0 LDC.64 R8, c[0x0][0x478] ;  /* 0x00011e00ff080b82 */ /* 0x000e700000000a00 */
[----:B------:R-:W2:Y:S01]  /*9250*/  @P2 LDC.64 R6, c[0x0][0x468] ;  /* 0x00011a00ff062b82 */ /* 0x000ea20000000a00 */
[----:B-1----:R-:W-:-:S05]  /*9260*/  @P0 IMAD.WIDE.U32 R8, R177, 0x10, R8 ;  /* 0x00000010b1080825 */ /* 0x002fca00078e0008 */
[----:B------:R1:W-:Y:S01]  /*9270*/  @P0 STG.E.128 desc[UR6][R8.64], R76 ;  /* 0x0000004c08000986 */ /* 0x0003e2000c101d06 */
[----:B--2---:R-:W-:-:S05]  /*9280*/  @P2 IMAD.WIDE.U32 R6, R173, 0x10, R6 ;  /* 0x00000010ad062825 */ /* 0x004fca00078e0006 */
[----:B------:R1:W-:Y:S02]  /*9290*/  @P2 STG.E.128 desc[UR6][R6.64], R88 ;  /* 0x0000005806002986 */ /* 0x0003e4000c101d06 */
.L_x_4791:
[----:B------:R-:W-:Y:S05]  /*92a0*/  BSYNC.RECONVERGENT B2 ;  /* 0x0000000000027941 */ /* 0x000fea0003800200 */
.L_x_4790:
[----:B-1-34-:R-:W1:Y:S02]  /*92b0*/  LDC.64 R6, c[0x0][0x380] ;  /* 0x0000e000ff067b82 */ /* 0x01ae640000000a00 */
[----:B-1----:R-:W-:-:S04]  /*92c0*/  LEA R0, R6, R0, 0x2 ;  /* 0x0000000006007211 */ /* 0x002fc800078e10ff */
[----:B------:R-:W-:-:S13]  /*92d0*/  ISETP.GE.AND P0, PT, R0, R7, PT ;  /* 0x000000070000720c */ /* 0x000fda0003f06270 */
[----:B------:R-:W-:Y:S05]  /*92e0*/  @!P0 BRA `(.L_x_4811) ;  /* 0xffffff74005c8947 */ /* 0x000fea000383ffff */
.L_x_4693:
[----:B------:R-:W-:Y:S05]  /*92f0*/  BSYNC B0 ;  /* 0x0000000000007941 */ /* 0x000fea0003800000 */
.L_x_4692:
[----:B------:R-:W1:Y:S01]  /*9300*/  S2R R7, SR_CgaCtaId ;  /* 0x0000000000077919 */ /* 0x000e620000008800 */
[----:B------:R-:W-:Y:S01]  /*9310*/  SHF.R.U32.HI R2, RZ, 0x5, R4 ;  /* 0x00000005ff027819 */ /* 0x000fe20000011604 */
[----:B------:R-:W-:Y:S05]  /*9320*/  WARPSYNC.ALL ;  /* 0x0000000000007948 */ /* 0x000fea0003800000 */
[----:B------:R-:W-:Y:S01]  /*9330*/  MOV R0, 0x400 ;  /* 0x0000040000007802 */ /* 0x000fe20000000f00 */
[----:B------:R-:W-:Y:S01]  /*9340*/  IMAD R3, R2, 0xa0, R3 ;  /* 0x000000a002037824 */ /* 0x000fe200078e0203 */
[----:B------:R-:W2:Y:S01]  /*9350*/  S2UR UR4, SR_CTAID.X ;  /* 0x00000000000479c3 */ /* 0x000ea20000002500 */
[----:B------:R-:W3:Y:S01]  /*9360*/  LDCU.128 UR16, c[0x0][0x440] ;  /* 0x00008800ff1077ac */ /* 0x000ee20008000c00 */
[----:B-1----:R-:W-:Y:S01]  /*9370*/  LEA R0, R7, R0, 0x18 ;  /* 0x0000000007007211 */ /* 0x002fe200078ec0ff */
[----:B--2--5:R-:W-:-:S03]  /*9380*/  IMAD R55, R5, UR4, RZ ;  /* 0x0000000405377c24 */ /* 0x024fc6000f8e02ff */
        /* <DEDUP_REMOVED lines=92> */
[----:B-1----:R-:W-:Y:S01]  /*9950*/  FADD.FTZ R43, R8, R43 ;  /* 0x0000002b082b7221 */ /* 0x002fe20000010000 */
[----:B--2---:R-:W-:Y:S01]  /*9960*/  FADD.FTZ R9, R9, R34 ;  /* 0x0000002209097221 */ /* 0x004fe20000010000 */
[----:B----4-:R-:W-:Y:S01]  /*9970*/  FADD.FTZ R45, R10, R45 ;  /* 0x0000002d0a2d7221 */ /* 0x010fe20000010000 */
[----:B------:R1:W-:Y:S01]  /*9980*/  STS.128 [R3], R68 ;  /* 0x0000004403007388 */ /* 0x0003e20000000c00 */
[----:B0-----:R-:W-:-:S03]  /*9990*/  FADD.FTZ R11, R11, R36 ;  /* 0x000000240b0b7221 */ /* 0x001fc60000010000 */
[----:B------:R-:W-:Y:S01]  /*99a0*/  STS.128 [R3+0x10], R72 ;  /* 0x0000104803007388 */ /* 0x000fe20000000c00 */
[----:B---3--:R-:W-:-:S03]  /*99b0*/  FADD.FTZ R47, R12, R47 ;  /* 0x0000002f0c2f7221 */ /* 0x008fc60000010000 */
[----:B------:R-:W-:Y:S01]  /*99c0*/  STS.128 [R3+0x400], R124 ;  /* 0x0004007c03007388 */ /* 0x000fe20000000c00 */
[----:B------:R-:W-:-:S03]  /*99d0*/  FADD.FTZ R13, R13, R38 ;  /* 0x000000260d0d7221 */ /* 0x000fc60000010000 */
[----:B------:R-:W-:Y:S01]  /*99e0*/  STS.128 [R3+0x410], R128 ;  /* 0x0004108003007388 */ /* 0x000fe20000000c00 */
[----:B------:R-:W-:-:S03]  /*99f0*/  FADD.FTZ R49, R14, R49 ;  /* 0x000000310e317221 */ /* 0x000fc60000010000 */
[----:B------:R-:W-:Y:S01]  /*9a00*/  STS.128 [R3+0x800], R92 ;  /* 0x0008005c03007388 */ /* 0x000fe20000000c00 */
[----:B-1----:R-:W-:-:S03]  /*9a10*/  IADD3.X R69, PT, PT, RZ, RZ, RZ, P0, !PT ;  /* 0x000000ffff457210 */ /* 0x002fc600007fe4ff */
[----:B------:R-:W-:Y:S01]  /*9a20*/  STS.128 [R3+0x810], R96 ;  /* 0x0008106003007388 */ /* 0x000fe20000000c00 */
[C---:B------:R-:W-:Y:S02]  /*9a30*/  SHF.L.U64.HI R69, R48.reuse, 0x2, R69 ;  /* 0x0000000230457819 */ /* 0x040fe40000010245 */
[----:B------:R-:W-:Y:S01]  /*9a40*/  SHF.L.U32 R48, R48, 0x2, RZ ;  /* 0x0000000230307819 */ /* 0x000fe200000006ff */
[----:B------:R-:W-:Y:S03]  /*9a50*/  STS.128 [R3+0xc00], R100 ;  /* 0x000c006403007388 */ /* 0x000fe60000000c00 */
[C---:B------:R-:W-:Y:S01]  /*9a60*/  IADD3 R50, P0, PT, R48.reuse, UR18, RZ ;  /* 0x0000001230327c10 */ /* 0x040fe2000ff1e0ff */
[----:B------:R-:W-:Y:S01]  /*9a70*/  STS.128 [R3+0xc10], R104 ;  /* 0x000c106803007388 */ /* 0x000fe20000000c00 */
[----:B------:R-:W-:Y:S02]  /*9a80*/  IADD3 R48, P1, PT, R48, UR16, RZ ;  /* 0x0000001030307c10 */ /* 0x000fe4000ff3e0ff */
[----:B------:R-:W-:Y:S01]  /*9a90*/  IADD3.X R71, PT, PT, R69, UR19, RZ, P0, !PT ;  /* 0x0000001345477c10 */ /* 0x000fe200087fe4ff */
[----:B------:R-:W-:Y:S01]  /*9aa0*/  STS.128 [R3+0x1000], R108 ;  /* 0x0010006c03007388 */ /* 0x000fe20000000c00 */
[----:B------:R-:W-:-:S02]  /*9ab0*/  ISETP.GE.U32.AND P0, PT, R46, 0x80, PT ;  /* 0x000000802e00780c */ /* 0x000fc40003f06070 */
[----:B------:R-:W-:Y:S01]  /*9ac0*/  IADD3.X R69, PT, PT, R69, UR17, RZ, P1, !PT ;  /* 0x0000001145457c10 */ /* 0x000fe20008ffe4ff */
[----:B------:R0:W-:Y:S01]  /*9ad0*/  STS.128 [R3+0x1010], R112 ;  /* 0x0010107003007388 */ /* 0x0001e20000000c00 */
[----:B------:R-:W-:Y:S01]  /*9ae0*/  BAR.SYNC.DEFER_BLOCKING 0x0 ;  /* 0x0000000000007b1d */ /* 0x000fe20000010000 */
[----:B------:R-:W-:-:S08]  /*9af0*/  ISETP.GE.U32.AND P1, PT, R46, 0x100, PT ;  /* 0x000001002e00780c */ /* 0x000fd00003f26070 */
[----:B------:R-:W-:Y:S02]  /*9b00*/  @P0 MOV R2, R50 ;  /* 0x0000003200020202 */ /* 0x000fe40000000f00 */
[----:B------:R-:W-:Y:S02]  /*9b10*/  @P0 IADD3 R50, P2, PT, R50, 0x200, RZ ;  /* 0x0000020032320810 */ /* 0x000fe40007f5e0ff */
[-C--:B0-----:R-:W-:Y:S02]  /*9b20*/  @P0 MOV R3, R71.reuse ;  /* 0x0000004700030202 */ /* 0x081fe40000000f00 */
[----:B------:R-:W-:Y:S01]  /*9b30*/  @P0 IADD3.X R71, PT, PT, RZ, R71, RZ, P2, !PT ;  /* 0x00000047ff470210 */ /* 0x000fe200017fe4ff */
        /* <DEDUP_REMOVED lines=180> */
.L_x_4705:
[----:B------:R-:W-:Y:S01]  /*a680*/  HFMA2 R184, -RZ, RZ, 0, 5.9604644775390625e-08 ;  /* 0x00000001ffb87431 */ /* 0x000fe200000001ff */
[----:B------:R-:W-:Y:S01]  /*a690*/  BSSY B1, `(.L_x_4812) ;  /* 0x0000006000017945 */ /* 0x000fe20003800000 */
[----:B------:R-:W-:Y:S02]  /*a6a0*/  MOV R250, 0x1f ;  /* 0x0000001f00fa7802 */ /* 0x000fe40000000f00 */
[----:B--2---:R-:W-:-:S07]  /*a6b0*/  MOV R176, 0xffffffff ;  /* 0xffffffff00b07802 */ /* 0x004fce0000000f00 */
[----:B------:R-:W-:Y:S05]  /*a6c0*/  WARPSYNC.COLLECTIVE R176, `(.L_x_4813) ;  /* 0x00000000b0087348 */ /* 0x000fea0003c00000 */
[----:B------:R0:W1:Y:S02]  /*a6d0*/  SHFL.BFLY P0, R178, R251, R184, R250 ;  /* 0x0c0000b8fbb27389 */ /* 0x00006400000000fa */
[----:B01----:R-:W-:Y:S05]  /*a6e0*/  ENDCOLLECTIVE ;  /* 0x000000000000791b */ /* 0x003fea0003800000 */
.L_x_4813:
[----:B------:R-:W-:Y:S05]  /*a6f0*/  BSYNC B1 ;  /* 0x0000000000017941 */ /* 0x000fea0003800000 */
.L_x_4812:
        /* <DEDUP_REMOVED lines=9> */
.L_x_4814:
[----:B------:R-:W-:Y:S01]  /*a790*/  HFMA2 R184, -RZ, RZ, 0, 1.1920928955078125e-07 ;  /* 0x00000002ffb87431 */ /* 0x000fe200000001ff */
[----:B------:R-:W-:Y:S02]  /*a7a0*/  MOV R251, R6 ;  /* 0x0000000600fb7202 */ /* 0x000fe40000000f00 */
[----:B------:R-:W-:-:S07]  /*a7b0*/  MOV R173, R178 ;  /* 0x000000b200ad7202 */ /* 0x000fce0000000f00 */
[----:B------:R-:W-:Y:S05]  /*a7c0*/  WARPSYNC.COLLECTIVE R176, `(.L_x_4815) ;  /* 0x00000000b0087348 */ /* 0x000fea0003c00000 */
[----:B------:R0:W1:Y:S02]  /*a7d0*/  SHFL.BFLY P0, R178, R251, R184, R250 ;  /* 0x0c0000b8fbb27389 */ /* 0x00006400000000fa */
[----:B01----:R-:W-:Y:S05]  /*a7e0*/  ENDCOLLECTIVE ;  /* 0x000000000000791b */ /* 0x003fea0003800000 */
.L_x_4815:
[----:B------:R-:W-:-:S05]  /*a7f0*/  FADD.FTZ R173, R173, R248 ;  /* 0x000000f8adad7221 */ /* 0x000fca0000010000 */
[----:B------:R-:W-:Y:S02]  /*a800*/  MOV R251, R173 ;  /* 0x000000ad00fb7202 */ /* 0x000fe40000000f00 */
[----:B------:R-:W-:-:S07]  /*a810*/  MOV R175, R178 ;  /* 0x000000b200af7202 */ /* 0x000fce0000000f00 */
[----:B------:R-:W-:Y:S05]  /*a820*/  WARPSYNC.COLLECTIVE R176, `(.L_x_4816) ;  /* 0x00000000b0087348 */ /* 0x000fea0003c00000 */
[----:B------:R0:W1:Y:S02]  /*a830*/  SHFL.BFLY P0, R178, R251, R184, R250 ;  /* 0x0c0000b8fbb27389 */ /* 0x00006400000000fa */
[----:B01----:R-:W-:Y:S05]  /*a840*/  ENDCOLLECTIVE ;  /* 0x000000000000791b */ /* 0x003fea0003800000 */
.L_x_4816:
[----:B------:R-:W-:Y:S01]  /*a850*/  FADD.FTZ R175, R6, R175 ;  /* 0x000000af06af7221 */ /* 0x000fe20000010000 */
[----:B------:R-:W-:-:S04]  /*a860*/  HFMA2 R184, -RZ, RZ, 0, 2.384185791015625e-07 ;  /* 0x00000004ffb87431 */ /* 0x000fc800000001ff */
[----:B------:R-:W-:Y:S02]  /*a870*/  MOV R251, R175 ;  /* 0x000000af00fb7202 */ /* 0x000fe40000000f00 */
[----:B------:R-:W-:-:S07]  /*a880*/  MOV R8, R178 ;  /* 0x000000b200087202 */ /* 0x000fce0000000f00 */
[----:B------:R-:W-:Y:S05]  /*a890*/  WARPSYNC.COLLECTIVE R176, `(.L_x_4817) ;  /* 0x00000000b0087348 */ /* 0x000fea0003c00000 */
[----:B------:R0:W1:Y:S02]  /*a8a0*/  SHFL.BFLY P0, R178, R251, R184, R250 ;  /* 0x0c0000b8fbb27389 */ /* 0x00006400000000fa */
[----:B01----:R-:W-:Y:S05]  /*a8b0*/  ENDCOLLECTIVE ;  /* 0x000000000000791b */ /* 0x003fea0003800000 */
.L_x_4817:
[----:B------:R-:W-:-:S05]  /*a8c0*/  FADD.FTZ R8, R173, R8 ;  /* 0x00000008ad087221 */ /* 0x000fca0000010000 */
[----:B------:R-:W-:Y:S02]  /*a8d0*/  MOV R251, R8 ;  /* 0x0000000800fb7202 */ /* 0x000fe40000000f00 */
[----:B------:R-:W-:-:S07]  /*a8e0*/  MOV R172, R178 ;  /* 0x000000b200ac7202 */ /* 0x000fce0000000f00 */
[----:B------:R-:W-:Y:S05]  /*a8f0*/  WARPSYNC.COLLECTIVE R176, `(.L_x_4818) ;  /* 0x00000000b0087348 */ /* 0x000fea0003c00000 */
[----:B------:R0:W1:Y:S02]  /*a900*/  SHFL.BFLY P0, R178, R251, R184, R250 ;  /* 0x0c0000b8fbb27389 */ /* 0x00006400000000fa */
[----:B01----:R-:W-:Y:S05]  /*a910*/  ENDCOLLECTIVE ;  /* 0x000000000000791b */ /* 0x003fea0003800000 */
.L_x_4818:
[----:B------:R-:W-:Y:S01]  /*a920*/  FADD.FTZ R172, R175, R172 ;  /* 0x000000acafac7221 */ /* 0x000fe20000010000 */
[----:B------:R-:W-:-:S04]  /*a930*/  HFMA2 R184, -RZ, RZ, 0, 4.76837158203125e-07 ;  /* 0x00000008ffb87431 */ /* 0x000fc800000001ff */
[----:B------:R-:W-:Y:S02]  /*a940*/  MOV R251, R172 ;  /* 0x000000ac00fb7202 */ /* 0x000fe40000000f00 */
[----:B------:R-:W-:-:S07]  /*a950*/  MOV R177, R178 ;  /* 0x000000b200b17202 */ /* 0x000fce0000000f00 */
[----:B------:R-:W-:Y:S05]  /*a960*/  WARPSYNC.COLLECTIVE R176, `(.L_x_4819) ;  /* 0x00000000b0087348 */ /* 0x000fea0003c00000 */
[----:B------:R0:W1:Y:S02]  /*a970*/  SHFL.BFLY P0, R178, R251, R184, R250 ;  /* 0x0c0000b8fbb27389 */ /* 0x00006400000000fa */
[----:B01----:R-:W-:Y:S05]  /*a980*/  ENDCOLLECTIVE ;  /* 0x000000000000791b */ /* 0x003fea0003800000 */
.L_x_4819:
[----:B------:R-:W-:-:S05]  /*a990*/  FADD.FTZ R177, R8, R177 ;  /* 0x000000b108b17221 */ /* 0x000fca0000010000 */
[----:B------:R-:W-:Y:S02]  /*a9a0*/  MOV R251, R177 ;  /* 0x000000b100fb7202 */ /* 0x000fe40000000f00 */
[----:B------:R-:W-:-:S07]  /*a9b0*/  MOV R179, R178 ;  /* 0x000000b200b37202 */ /* 0x000fce0000000f00 */
[----:B------:R-:W-:Y:S05]  /*a9c0*/  WARPSYNC.COLLECTIVE R176, `(.L_x_4820) ;  /* 0x00000000b0087348 */ /* 0x000fea0003c00000 */
[----:B------:R0:W1:Y:S02]  /*a9d0*/  SHFL.BFLY P0, R178, R251, R184, R250 ;  /* 0x0c0000b8fbb27389 */ /* 0x00006400000000fa */
[----:B01----:R-:W-:Y:S05]  /*a9e0*/  ENDCOLLECTIVE ;  /* 0x000000000000791b */ /* 0x003fea0003800000 */
.L_x_4820:
[----:B------:R-:W-:Y:S01]  /*a9f0*/  FADD.FTZ R179, R172, R179 ;  /* 0x000000b3acb37221 */ /* 0x000fe20000010000 */
[----:B------:R-:W-:-:S04]  /*aa00*/  HFMA2 R184, -RZ, RZ, 0, 9.5367431640625e-07 ;  /* 0x00000010ffb87431 */ /* 0x000fc800000001ff */
[----:B------:R-:W-:Y:S02]  /*aa10*/  MOV R251, R179 ;  /* 0x000000b300fb7202 */ /* 0x000fe40000000f00 */
[----:B------:R-:W-:-:S07]  /*aa20*/  MOV R174, R178 ;  /* 0x000000b200ae7202 */ /* 0x000fce0000000f00 */
[----:B------:R-:W-:Y:S05]  /*aa30*/  WARPSYNC.COLLECTIVE R176, `(.L_x_4821) ;  /* 0x00000000b0087348 */ /* 0x000fea0003c00000 */
[----:B------:R0:W1:Y:S02]  /*aa40*/  SHFL.BFLY P0, R178, R251, R184, R250 ;  /* 0x0c0000b8fbb27389 */ /* 0x00006400000000fa */
[----:B01----:R-:W-:Y:S05]  /*aa50*/  ENDCOLLECTIVE ;  /* 0x000000000000791b */ /* 0x003fea0003800000 */
.L_x_4821:
[----:B------:R-:W-:-:S05]  /*aa60*/  FADD.FTZ R174, R177, R174 ;  /* 0x000000aeb1ae7221 */ /* 0x000fca0000010000 */
[----:B------:R-:W-:Y:S02]  /*aa70*/  MOV R251, R174 ;  /* 0x000000ae00fb7202 */ /* 0x000fe40000000f00 */
[----:B------:R-:W-:-:S07]  /*aa80*/  MOV R6, R178 ;  /* 0x000000b200067202 */ /* 0x000fce0000000f00 */
[----:B------:R-:W-:Y:S05]  /*aa90*/  WARPSYNC.COLLECTIVE R176, `(.L_x_4822) ;  /* 0x00000000b0087348 */ /* 0x000fea0003c00000 */
[----:B------:R0:W1:Y:S02]  /*aaa0*/  SHFL.BFLY P0, R178, R251, R184, R250 ;  /* 0x0c0000b8fbb27389 */ /* 0x00006400000000fa */
[----:B01----:R-:W-:Y:S05]  /*aab0*/  ENDCOLLECTIVE ;  /* 0x000000000000791b */ /* 0x003fea0003800000 */
.L_x_4822:
[----:B------:R-:W-:Y:S01]  /*aac0*/  MOV R173, R178 ;  /* 0x000000b200ad7202 */ /* 0x000fe20000000f00 */
[----:B------:R-:W-:Y:S06]  /*aad0*/  BRA `(.L_x_4823) ;  /* 0xffffff8000547947 */ /* 0x000fec000383ffff */
.L_x_4824:
        /* <DEDUP_REMOVED lines=10> */
.L_x_25394:


//--------------------- .text._ZN10layer_norm13ln_bwd_kernelINS_13Kernel_traitsIf13__nv_bfloat16S2_S2_fjLj1280ELj1ELj4ELj1ELj16ENS_18Kernel_traits_baseILj1280EfS2_S2_S2_fjLj128EEEEELb0ELb0ELb1ELb1EEEvNS_9BwdParamsE --------------------------
	.section	.text._ZN10layer_norm13ln_bwd_kernelINS_13Kernel_traitsIf13__nv_bfloat16S2_S2_fjLj1280ELj1ELj4ELj1ELj16ENS_18Kernel_traits_baseILj1280EfS2_S2_S2_fjLj128EEEEELb0ELb0ELb1ELb1EEEvNS_9BwdParamsE,"ax",@progbits
	.align	128
        .global         _ZN10layer_norm13ln_bwd_kernelINS_13Kernel_traitsIf13__nv_bfloat16S2_S2_fjLj1280ELj1ELj4ELj1ELj16ENS_18Kernel_traits_baseILj1280EfS2_S2_S2_fjLj128EEEEELb0ELb0ELb1ELb1EEEvNS_9BwdParamsE
        .type           _ZN10layer_norm13ln_bwd_kernelINS_13Kernel_traitsIf13__nv_bfloat16S2_S2_fjLj1280ELj1ELj4ELj1ELj16ENS_18Kernel_traits_baseILj1280EfS2_S2_S2_fjLj128EEEEELb0ELb0ELb1ELb1EEEvNS_9BwdParamsE,@function
        .size           _ZN10layer_norm13ln_bwd_kernelINS_13Kernel_traitsIf13__nv_bfloat16S2_S2_fjLj1280ELj1ELj4ELj1ELj16ENS_18Kernel_traits_baseILj1280EfS2_S2_S2_fjLj128EEEEELb0ELb0ELb1ELb1EEEvNS_9BwdParamsE,(.L_x_25395 - _ZN10layer_norm13ln_bwd_kernelINS_13Kernel_traitsIf13__nv_bfloat16S2_S2_fjLj1280ELj1ELj4ELj1ELj16ENS_18Kernel_traits_baseILj1280EfS2_S2_S2_fjLj128EEEEELb0ELb0ELb1ELb1EEEvNS_9BwdParamsE)
        .other          _ZN10layer_norm13ln_bwd_kernelINS_13Kernel_traitsIf13__nv_bfloat16S2_S2_fjLj1280ELj1ELj4ELj1ELj16ENS_18Kernel_traits_baseILj1280EfS2_S2_S2_fjLj128EEEEELb0ELb0ELb1ELb1EEEvNS_9BwdParamsE,@"STO_CUDA_ENTRY STV_DEFAULT"
_ZN10layer_norm13ln_bwd_kernelINS_13Kernel_traitsIf13__nv_bfloat16S2_S2_fjLj1280ELj1ELj4ELj1ELj16ENS_18Kernel_traits_baseILj1280EfS2_S2_S2_fjLj128EEEEELb0ELb0ELb1ELb1EEEvNS_9BwdParamsE:
.text._ZN10layer_norm13ln_bwd_kernelINS_13Kernel_traitsIf13__nv_bfloat16S2_S2_fjLj1280ELj1ELj4ELj1ELj16ENS_18Kernel_traits_baseILj1280EfS2_S2_S2_fjLj128EEEEELb0ELb0ELb1ELb1EEEvNS_9BwdParamsE:
        /* <DEDUP_REMOVED lines=72> */
.L_x_4926:
[----:B------:R-:W1:Y:S08]  /*0480*/  LDC.64 R4, c[0x0][0x3f8] ;  /* 0x0000fe00ff047b82 */ /* 0x000e700000000a00 */
[----:B------:R-:W2:Y:S08]  /*0490*/  LDC.64 R170, c[0x0][0x3c8] ;  /* 0x0000f200ffaa7b82 */ /* 0x000eb00000000a00 */
[----:B------:R-:W3:Y:S01]  /*04a0*/  LDC.64 R6, c[0x0][0x3f0] ;  /* 0x0000fc00ff067b82 */ /* 0x000ee20000000a00 */
[----:B-1----:R-:W-:-:S05]  /*04b0*/  IMAD.WIDE R216, R0, 0x4, R4 ;  /* 0x0000000400d87825 */ /* 0x002fca00078e0204 */
[----:B------:R-:W4:Y:S01]  /*04c0*/  LDG.E R2, desc[UR6][R216.64] ;  /* 0x00000006d8027981 */ /* 0x000f22000c1e1900 */
[----:B--2---:R-:W-:-:S05]  /*04d0*/  IMAD.WIDE R170, R0, 0x4, R170 ;  /* 0x0000000400aa7825 */ /* 0x004fca00078e02aa */
[----:B-----5:R1:W5:Y:S01]  /*04e0*/  LDG.E R4, desc[UR6][R170.64] ;  /* 0x00000006aa047981 */ /* 0x020362000c1e1900 */
[----:B---3--:R-:W-:-:S05]  /*04f0*/  IMAD.WIDE R6, R0, 0x4, R6 ;  /* 0x0000000400067825 */ /* 0x008fca00078e0206 */
[----:B------:R1:W5:Y:S01]  /*0500*/  LDG.E R5, desc[UR6][R6.64] ;  /* 0x0000000606057981 */ /* 0x000362000c1e1900 */
[----:B------:R-:W-:Y:S01]  /*0510*/  BSSY.RECONVERGENT B1, `(.L_x_4827) ;  /* 0x00001f2000017945 */ /* 0x000fe20003800200 */
[----:B------:R-:W-:Y:S02]  /*0520*/  MOV R180, RZ ;  /* 0x000000ff00b47202 */ /* 0x000fe40000000f00 */
[----:B0-----:R-:W-:Y:S02]  /*0530*/  MOV R182, RZ ;  /* 0x000000ff00b67202 */ /* 0x001fe40000000f00 */
[----:B----4-:R-:W-:-:S13]  /*0540*/  ISETP.GE.AND P3, PT, R2, 0x1, PT ;  /* 0x000000010200780c */ /* 0x010fda0003f66270 */
[----:B-1----:R-:W-:Y:S05]  /*0550*/  @!P3 BRA `(.L_x_4828) ;  /* 0x0000001c004cb947 */ /* 0x002fea0003800000 */
        /* <DEDUP_REMOVED lines=8> */
[----:B------:R-:W-:Y:S02]  /*05e0*/  SHF.R.S32.HI R3, RZ, 0x1f, R0 ;  /* 0x0000001fff037819 */ /* 0x000fe40000011400 */
[----:B0-----:R-:W-:Y:S02]  /*05f0*/  LOP3.LUT R197, R10, 0x1f, RZ, 0xc0, !PT ;  /* 0x0000001f0ac57812 */ /* 0x001fe400078ec0ff */
[----:B------:R-:W-:-:S02]  /*0600*/  SHF.R.S32.HI R10, RZ, 0x1f, R9 ;  /* 0x0000001fff0a7819 */ /* 0x000fc40000011409 */
[----:B------:R-:W-:Y:S02]  /*0610*/  LEA.HI.SX32 R13, R8, R197, 0x1d ;  /* 0x000000c5080d7211 */ /* 0x000fe400078feaff */
[----:B------:R-:W-:Y:S02]  /*0620*/  LEA.HI R10, R10, R9, RZ, 0x3 ;  /* 0x000000090a0a7211 */ /* 0x000fe400078f18ff */
[C---:B------:R-:W-:Y:S01]  /*0630*/  IADD3 R9, PT, PT, R13.reuse, 0x20, RZ ;  /* 0x000000200d097810 */ /* 0x040fe20007ffe0ff */
[C---:B-1----:R-:W-:Y:S01]  /*0640*/  IMAD.WIDE.U32 R16, R13.reuse, 0x10, R192 ;  /* 0x000000100d107825 */ /* 0x042fe200078e00c0 */
[C---:B------:R-:W-:Y:S02]  /*0650*/  IADD3 R15, PT, PT, R13.reuse, 0x40, RZ ;  /* 0x000000400d0f7810 */ /* 0x040fe40007ffe0ff */
[----:B------:R-:W-:Y:S02]  /*0660*/  IADD3 R205, PT, PT, R13, 0x60, RZ ;  /* 0x000000600dcd7810 */ /* 0x000fe40007ffe0ff */
[----:B------:R-:W-:-:S02]  /*0670*/  LEA.HI.SX32 R197, R10, R197, 0x1d ;  /* 0x000000c50ac57211 */ /* 0x000fc400078feaff */
[----:B------:R-:W-:Y:S01]  /*0680*/  IADD3 R207, PT, PT, R13, 0x80, RZ ;  /* 0x000000800dcf7810 */ /* 0x000fe20007ffe0ff */
[--C-:B------:R-:W-:Y:S01]  /*0690*/  IMAD.WIDE.U32 R168, R9, 0x10, R192.reuse ;  /* 0x0000001009a87825 */ /* 0x100fe200078e00c0 */
[C---:B------:R-:W-:Y:S01]  /*06a0*/  LEA R10, P0, R0.reuse, UR10, 0x2 ;  /* 0x0000000a000a7c11 */ /* 0x040fe2000f8010ff */
[----:B------:R-:W3:Y:S02]  /*06b0*/  LDG.E.128 R16, desc[UR6][R16.64] ;  /* 0x0000000610107981 */ /* 0x000ee4000c1e1d00 */
[----:B------:R-:W-:Y:S01]  /*06c0*/  IMAD.WIDE.U32 R176, R15, 0x10, R192 ;  /* 0x000000100fb07825 */ /* 0x000fe200078e00c0 */
[----:B------:R-:W-:Y:S01]  /*06d0*/  LEA.HI.X R11, R0, UR11, R3, 0x2, P0 ;  /* 0x0000000b000b7c11 */ /* 0x000fe200080f1403 */
[----:B------:R-:W4:Y:S02]  /*06e0*/  LDG.E.128 R168, desc[UR6][R168.64] ;  /* 0x00000006a8a87981 */ /* 0x000f24000c1e1d00 */
[--C-:B------:R-:W-:Y:S01]  /*06f0*/  IMAD.WIDE.U32 R184, R205, 0x10, R192.reuse ;  /* 0x00000010cdb87825 */ /* 0x100fe200078e00c0 */
[----:B------:R-:W-:Y:S01]  /*0700*/  IADD3 R181, PT, PT, R197, 0x40, RZ ;  /* 0x00000040c5b57810 */ /* 0x000fe20007ffe0ff */
[----:B------:R-:W4:Y:S02]  /*0710*/  LDG.E R10, desc[UR6][R10.64] ;  /* 0x000000060a0a7981 */ /* 0x000f24000c1e1900 */
[----:B------:R-:W-:Y:S01]  /*0720*/  IMAD.WIDE.U32 R192, R207, 0x10, R192 ;  /* 0x00000010cfc07825 */ /* 0x000fe200078e00c0 */
[C---:B------:R-:W-:Y:S01]  /*0730*/  IADD3 R173, PT, PT, R197.reuse, 0x20, RZ ;  /* 0x00000020c5ad7810 */ /* 0x040fe20007ffe0ff */
[----:B------:R-:W4:Y:S02]  /*0740*/  LDG.E.128 R184, desc[UR6][R184.64] ;  /* 0x00000006b8b87981 */ /* 0x000f24000c1e1d00 */
[----:B--2---:R-:W-:-:S02]  /*0750*/  IMAD.WIDE.U32 R200, R197, 0x10, R6 ;  /* 0x00000010c5c87825 */ /* 0x004fc400078e0006 */
[----:B------:R-:W2:Y:S01]  /*0760*/  LDG.E.128 R192, desc[UR6][R192.64] ;  /* 0x00000006c0c07981 */ /* 0x000ea2000c1e1d00 */
[----:B------:R-:W-:Y:S01]  /*0770*/  IADD3 R189, PT, PT, R197, 0x60, RZ ;  /* 0x00000060c5bd7810 */ /* 0x000fe20007ffe0ff */
[--C-:B------:R-:W-:Y:S01]  /*0780*/  IMAD.WIDE.U32 R180, R181, 0x10, R6.reuse ;  /* 0x00000010b5b47825 */ /* 0x100fe200078e0006 */
[----:B------:R-:W-:Y:S01]  /*0790*/  IADD3 R197, PT, PT, R197, 0x80, RZ ;  /* 0x00000080c5c57810 */ /* 0x000fe20007ffe0ff */
[----:B------:R-:W2:Y:S04]  /*07a0*/  LDG.E.128 R176, desc[UR6][R176.64] ;  /* 0x00000006b0b07981 */ /* 0x000ea8000c1e1d00 */
[----:B------:R-:W2:Y:S01]  /*07b0*/  LDG.E.128 R200, desc[UR6][R200.64] ;  /* 0x00000006c8c87981 */ /* 0x000ea2000c1e1d00 */
[----:B------:R-:W-:-:S03]  /*07c0*/  IMAD.WIDE.U32 R172, R173, 0x10, R6 ;  /* 0x00000010adac7825 */ /* 0x000fc600078e0006 */
[----:B------:R-:W2:Y:S01]  /*07d0*/  LDG.E.128 R180, desc[UR6][R180.64] ;  /* 0x00000006b4b47981 */ /* 0x000ea2000c1e1d00 */
[----:B------:R-:W-:-:S03]  /*07e0*/  IMAD.WIDE.U32 R196, R197, 0x10, R6 ;  /* 0x00000010c5c47825 */ /* 0x000fc600078e0006 */
[----:B------:R-:W2:Y:S01]  /*07f0*/  LDG.E.128 R172, desc[UR6][R172.64] ;  /* 0x00000006acac7981 */ /* 0x000ea2000c1e1d00 */
[----:B------:R-:W-:-:S03]  /*0800*/  IMAD.WIDE.U32 R188, R189, 0x10, R6 ;  /* 0x00000010bdbc7825 */ /* 0x000fc600078e0006 */
[----:B------:R-:W2:Y:S04]  /*0810*/  LDG.E.128 R196, desc[UR6][R196.64] ;  /* 0x00000006c4c47981 */ /* 0x000ea8000c1e1d00 */
[----:B------:R-:W2:Y:S01]  /*0820*/  LDG.E.128 R188, desc[UR6][R188.64] ;  /* 0x00000006bcbc7981 */ /* 0x000ea2000c1e1d00 */
[----:B------:R-:W-:Y:S02]  /*0830*/  MOV R6, UR14 ;  /* 0x0000000e00067c02 */ /* 0x000fe40008000f00 */
[----:B------:R-:W-:Y:S02]  /*0840*/  MOV R7, UR15 ;  /* 0x0000000f00077c02 */ /* 0x000fe40008000f00 */
[----:B------:R-:W-:-:S04]  /*0850*/  ISETP.NE.U32.AND P0, PT, R6, RZ, PT ;  /* 0x000000ff0600720c */ /* 0x000fc80003f05070 */
[----:B------:R-:W-:-:S13]  /*0860*/  ISETP.NE.AND.EX P0, PT, R7, RZ, PT, P0 ;  /* 0x000000ff0700720c */ /* 0x000fda0003f05300 */
[----:B------:R-:W0:Y:S08]  /*0870*/  @P0 LDC.64 R234, c[0x0][0x438] ;  /* 0x00010e00ffea0b82 */ /* 0x000e300000000a00 */
[----:B------:R-:W1:Y:S08]  /*0880*/  @P0 LDC.64 R236, c[0x0][0x438] ;  /* 0x00010e00ffec0b82 */ /* 0x000e700000000a00 */
[----:B------:R-:W1:Y:S08]  /*0890*/  @P0 LDC.64 R208, c[0x0][0x438] ;  /* 0x00010e00ffd00b82 */ /* 0x000e700000000a00 */
[----:B------:R-:W1:Y:S08]  /*08a0*/  @P0 LDC.64 R212, c[0x0][0x438] ;  /* 0x00010e00ffd40b82 */ /* 0x000e700000000a00 */
[----:B------:R-:W1:Y:S01]  /*08b0*/  @P0 LDC.64 R210, c[0x0][0x438] ;  /* 0x00010e00ffd20b82 */ /* 0x000e620000000a00 */
[----:B0-----:R-:W-:Y:S01]  /*08c0*/  @P0 IMAD.WIDE.U32 R234, R9, 0x10, R234 ;  /* 0x0000001009ea0825 */ /* 0x001fe200078e00ea */
[----:B------:R-:W-:-:S03]  /*08d0*/  ISETP.NE.AND P1, PT, RZ, UR8, PT ;  /* 0x00000008ff007c0c */ /* 0x000fc6000bf25270 */
[----:B-1----:R-:W-:Y:S01]  /*08e0*/  @P0 IMAD.WIDE.U32 R236, R13, 0x10, R236 ;  /* 0x000000100dec0825 */ /* 0x002fe200078e00ec */
[----:B------:R4:W5:Y:S03]  /*08f0*/  @P0 LDG.E.128 R148, desc[UR6][R234.64] ;  /* 0x00000006ea940981 */ /* 0x000966000c1e1d00 */
[----:B------:R-:W-:Y:S01]  /*0900*/  @P0 IMAD.WIDE.U32 R208, R15, 0x10, R208 ;  /* 0x000000100fd00825 */ /* 0x000fe200078e00d0 */
[----:B------:R0:W5:Y:S04]  /*0910*/  @P0 LDG.E.128 R144, desc[UR6][R236.64] ;  /* 0x00000006ec900981 */ /* 0x000168000c1e1d00 */
[----:B------:R1:W5:Y:S01]  /*0920*/  @P0 LDG.E.128 R152, desc[UR6][R208.64] ;  /* 0x00000006d0980981 */ /* 0x000362000c1e1d00 */
[----:B------:R-:W-:-:S05]  /*0930*/  @P0 IMAD.WIDE.U32 R212, R207, 0x10, R212 ;  /* 0x00000010cfd40825 */ /* 0x000fca00078e00d4 */
[----:B------:R1:W5:Y:S01]  /*0940*/  @P0 LDG.E.128 R160, desc[UR6][R212.64] ;  /* 0x00000006d4a00981 */ /* 0x000362000c1e1d00 */
[----:B------:R-:W-:-:S05]  /*0950*/  @P0 IMAD.WIDE.U32 R210, R205, 0x10, R210 ;  /* 0x00000010cdd20825 */ /* 0x000fca00078e00d2 */
[----:B------:R1:W5:Y:S01]  /*0960*/  @P0 LDG.E.128 R156, desc[UR6][R210.64] ;  /* 0x00000006d29c0981 */ /* 0x000362000c1e1d00 */
[C---:B---3--:R-:W-:Y:S02]  /*0970*/  PRMT R3, R16.reuse, 0x7632, R3 ;  /* 0x0000763210037816 */ /* 0x048fe40000000003 */
[----:B------:R-:W-:Y:S02]  /*0980*/  SHF.L.U32 R12, R16, 0x10, RZ ;  /* 0x00000010100c7819 */ /* 0x000fe400000006ff */
[----:B------:R-:W-:Y:S02]  /*0990*/  PRMT R16, R19, 0x7632, R16 ;  /* 0x0000763213107816 */ /* 0x000fe40000000010 */
[----:B------:R-:W-:Y:S02]  /*09a0*/  SHF.L.U32 R14, R17, 0x10, RZ ;  /* 0x00000010110e7819 */ /* 0x000fe400000006ff */
[----:B----4-:R-:W-:Y:S02]  /*09b0*/  FSEL R235, R10, RZ, !P1 ;  /* 0x000000ff0aeb7208 */ /* 0x010fe40004800000 */
[----:B------:R-:W-:-:S02]  /*09c0*/  PRMT R13, R18, 0x7632, R13 ;  /* 0x00007632120d7816 */ /* 0x000fc4000000000d */
[----:B------:R-:W-:Y:S02]  /*09d0*/  SHF.L.U32 R15, R18, 0x10, RZ ;  /* 0x00000010120f7819 */ /* 0x000fe400000006ff */
[C---:B------:R-:W-:Y:S02]  /*09e0*/  PRMT R204, R169.reuse, 0x7632, R204 ;  /* 0x00007632a9cc7816 */ /* 0x040fe400000000cc */
[C---:B--2---:R-:W-:Y:S02]  /*09f0*/  PRMT R10, R192.reuse, 0x7632, R10 ;  /* 0x00007632c00a7816 */ /* 0x044fe4000000000a */
[----:B------:R-:W-:Y:S02]  /*0a00*/  SHF.L.U32 R234, R192, 0x10, RZ ;  /* 0x00000010c0ea7819 */ /* 0x000fe400000006ff */
[----:B------:R-:W-:Y:S02]  /*0a10*/  SHF.L.U32 R206, R169, 0x10, RZ ;  /* 0x00000010a9ce7819 */ /* 0x000fe400000006ff */
[----:B------:R-:W-:-:S02]  /*0a20*/  PRMT R226, R184, 0x7632, R226 ;  /* 0x00007632b8e27816 */ /* 0x000fc400000000e2 */
[----:B------:R-:W-:Y:S02]  /*0a30*/  SHF.L.U32 R227, R184, 0x10, RZ ;  /* 0x00000010b8e37819 */ /* 0x000fe400000006ff */
[C---:B------:R-:W-:Y:S02]  /*0a40*/  PRMT R192, R193.reuse, 0x7632, R192 ;  /* 0x00007632c1c07816 */ /* 0x040fe400000000c0 */
[----:B0-----:R-:W-:Y:S02]  /*0a50*/  SHF.L.U32 R236, R193, 0x10, RZ ;  /* 0x00000010c1ec7819 */ /* 0x001fe400000006ff */
[----:B------:R-:W-:Y:S02]  /*0a60*/  SHF.L.U32 R16, R16, 0x10, RZ ;  /* 0x0000001010107819 */ /* 0x000fe400000006ff */
        /* <DEDUP_REMOVED lines=12> */
[----:B------:R-:W-:Y:S02]  /*0b30*/  PRMT R170, R171, 0x7632, R170 ;  /* 0x00007632abaa7816 */ /* 0x000fe400000000aa */
[----:B------:R-:W-:-:S02]  /*0b40*/  PRMT R176, R177, 0x7632, R176 ;  /* 0x00007632b1b07816 */ /* 0x000fc400000000b0 */
[----:B------:R-:W-:Y:S02]  /*0b50*/  SHF.L.U32 R220, R177, 0x10, RZ ;  /* 0x00000010b1dc7819 */ /* 0x000fe400000006ff */
[C---:B------:R-:W-:Y:S02]  /*0b60*/  PRMT R185, R186.reuse, 0x7632, R185 ;  /* 0x00007632bab97816 */ /* 0x040fe400000000b9 */
[----:B------:R-:W-:Y:S02]  /*0b70*/  SHF.L.U32 R229, R186, 0x10, RZ ;  /* 0x00000010bae57819 */ /* 0x000fe400000006ff */
[C---:B------:R-:W-:Y:S02]  /*0b80*/  PRMT R194, R195.reuse, 0x7632, R194 ;  /* 0x00007632c3c27816 */ /* 0x040fe400000000c2 */
[----:B------:R-:W-:Y:S01]  /*0b90*/  SHF.L.U32 R240, R195, 0x10, RZ ;  /* 0x00000010c3f07819 */ /* 0x000fe200000006ff */
[----:B------:R-:W-:Y:S01]  /*0ba0*/  FADD.FTZ R195, -R235, R12 ;  /* 0x0000000cebc37221 */ /* 0x000fe20000010100 */
[----:B------:R-:W-:-:S02]  /*0bb0*/  PRMT R202, R168, 0x7632, R202 ;  /* 0x00007632a8ca7816 */ /* 0x000fc400000000ca */
[----:B------:R-:W-:Y:S02]  /*0bc0*/  PRMT R177, R178, 0x7632, R177 ;  /* 0x00007632b2b17816 */ /* 0x000fe400000000b1 */
[----:B------:R-:W-:Y:S02]  /*0bd0*/  SHF.L.U32 R222, R179, 0x10, RZ ;  /* 0x00000010b3de7819 */ /* 0x000fe400000006ff */
[----:B------:R-:W-:Y:S01]  /*0be0*/  PRMT R186, R187, 0x7632, R186 ;  /* 0x00007632bbba7816 */ /* 0x000fe200000000ba */
[C---:B-1----:R-:W-:Y:S01]  /*0bf0*/  FADD.FTZ R209, -R235.reuse, R14 ;  /* 0x0000000eebd17221 */ /* 0x042fe20000010100 */
[----:B------:R-:W-:Y:S01]  /*0c00*/  SHF.L.U32 R168, R168, 0x10, RZ ;  /* 0x00000010a8a87819 */ /* 0x000fe200000006ff */
[----:B------:R-:W-:Y:S01]  /*0c10*/  FADD.FTZ R237, -R235, R16 ;  /* 0x00000010ebed7221 */ /* 0x000fe20000010100 */
[----:B------:R-:W-:Y:S02]  /*0c20*/  SHF.L.U32 R12, R3, 0x10, RZ ;  /* 0x00000010030c7819 */ /* 0x000fe400000006ff */
[----:B------:R-:W-:Y:S01]  /*0c30*/  SHF.L.U32 R208, R13, 0x10, RZ ;  /* 0x000000100dd07819 */ /* 0x000fe200000006ff */
[----:B------:R-:W-:Y:S01]  /*0c40*/  FADD.FTZ R241, -R235, R206 ;  /* 0x000000ceebf17221 */ /* 0x000fe20000010100 */
[----:B------:R-:W-:-:S02]  /*0c50*/  SHF.L.U32 R221, R178, 0x10, RZ ;  /* 0x00000010b2dd7819 */ /* 0x000fc400000006ff */
[----:B------:R-:W-:Y:S02]  /*0c60*/  SHF.L.U32 R14, R11, 0x10, RZ ;  /* 0x000000100b0e7819 */ /* 0x000fe400000006ff */
[----:B------:R-:W-:Y:S02]  /*0c70*/  SHF.L.U32 R16, R170, 0x10, RZ ;  /* 0x00000010aa107819 */ /* 0x000fe400000006ff */
[----:B------:R-:W-:Y:S02]  /*0c80*/  PRMT R178, R179, 0x7632, R178 ;  /* 0x00007632b3b27816 */ /* 0x000fe400000000b2 */
[----:B------:R-:W-:Y:S02]  /*0c90*/  SHF.L.U32 R230, R187, 0x10, RZ ;  /* 0x00000010bbe67819 */ /* 0x000fe400000006ff */
[----:B------:R-:W-:Y:S01]  /*0ca0*/  SHF.L.U32 R170, R177, 0x10, RZ ;  /* 0x00000010b1aa7819 */ /* 0x000fe200000006ff */
[C---:B------:R-:W-:Y:S01]  /*0cb0*/  FADD.FTZ R177, -R235.reuse, R222 ;  /* 0x000000deebb17221 */ /* 0x040fe20000010100 */
[----:B------:R-:W-:Y:S01]  /*0cc0*/  SHF.L.U32 R206, R186, 0x10, RZ ;  /* 0x00000010bace7819 */ /* 0x000fe200000006ff */
[----:B------:R-:W-:Y:S01]  /*0cd0*/  FADD.FTZ R13, -R235, R12 ;  /* 0x0000000ceb0d7221 */ /* 0x000fe20000010100 */
[----:B------:R-:W-:Y:S01]  /*0ce0*/  SHF.L.U32 R214, R171, 0x10, RZ ;  /* 0x00000010abd67819 */ /* 0x000fe200000006ff */
[C---:B------:R-:W-:Y:S01]  /*0cf0*/  FADD.FTZ R213, -R235.reuse, R208 ;  /* 0x000000d0ebd57221 */ /* 0x040fe20000010100 */
[C---:B------:R-:W-:Y:S01]  /*0d00*/  PRMT R8, R200.reuse, 0x7632, R8 ;  /* 0x00007632c8087816 */ /* 0x040fe20000000008 */
[----:B------:R-:W-:Y:S01]  /*0d10*/  FADD.FTZ R239, -R235, R168 ;  /* 0x000000a8ebef7221 */ /* 0x000fe20000010100 */
[----:B------:R-:W-:-:S02]  /*0d20*/  SHF.L.U32 R9, R200, 0x10, RZ ;  /* 0x00000010c8097819 */ /* 0x000fc400000006ff */
[C---:B------:R-:W-:Y:S02]  /*0d30*/  PRMT R224, R182.reuse, 0x7632, R224 ;  /* 0x00007632b6e07816 */ /* 0x040fe400000000e0 */
[----:B------:R-:W-:Y:S01]  /*0d40*/  SHF.L.U32 R225, R182, 0x10, RZ ;  /* 0x00000010b6e17819 */ /* 0x000fe200000006ff */
[----:B------:R-:W-:Y:S01]  /*0d50*/  FADD.FTZ R211, -R235, R14 ;  /* 0x0000000eebd37221 */ /* 0x000fe20000010100 */
[----:B------:R-:W-:Y:S01]  /*0d60*/  PRMT R182, R183, 0x7632, R182 ;  /* 0x00007632b7b67816 */ /* 0x000fe200000000b6 */
[----:B------:R-:W-:Y:S01]  /*0d70*/  FADD.FTZ R249, -R235, R236 ;  /* 0x000000ecebf97221 */ /* 0x000fe20000010100 */
[----:B------:R-:W-:Y:S02]  /*0d80*/  SHF.L.U32 R12, R204, 0x10, RZ ;  /* 0x00000010cc0c7819 */ /* 0x000fe400000006ff */
[----:B------:R-:W-:Y:S01]  /*0d90*/  SHF.L.U32 R168, R176, 0x10, RZ ;  /* 0x00000010b0a87819 */ /* 0x000fe200000006ff */
[----:B-----5:R-:W-:Y:S01]  /*0da0*/  FMUL.FTZ R177, R4, R177 ;  /* 0x000000b104b17220 */ /* 0x020fe20000410000 */
[----:B------:R-:W-:-:S02]  /*0db0*/  PRMT R171, R172, 0x7632, R171 ;  /* 0x00007632acab7816 */ /* 0x000fc400000000ab */
[----:B------:R-:W-:Y:S02]  /*0dc0*/  SHF.L.U32 R215, R172, 0x10, RZ ;  /* 0x00000010acd77819 */ /* 0x000fe400000006ff */
[----:B------:R-:W-:Y:S02]  /*0dd0*/  SHF.L.U32 R183, R183, 0x10, RZ ;  /* 0x00000010b7b77819 */ /* 0x000fe400000006ff */
[----:B------:R-:W-:Y:S02]  /*0de0*/  SHF.L.U32 R176, R178, 0x10, RZ ;  /* 0x00000010b2b07819 */ /* 0x000fe400000006ff */
[----:B------:R-:W-:Y:S01]  /*0df0*/  SHF.L.U32 R204, R185, 0x10, RZ ;  /* 0x00000010b9cc7819 */ /* 0x000fe200000006ff */
[C---:B------:R-:W-:Y:S01]  /*0e00*/  FADD.FTZ R185, -R235.reuse, R230 ;  /* 0x000000e6ebb97221 */ /* 0x040fe20000010100 */
[----:B------:R-:W-:Y:S01]  /*0e10*/  SHF.L.U32 R210, R192, 0x10, RZ ;  /* 0x00000010c0d27819 */ /* 0x000fe200000006ff */
[----:B------:R-:W-:Y:S01]  /*0e20*/  FADD.FTZ R192, -R235, R206 ;  /* 0x000000ceebc07221 */ /* 0x000fe20000010100 */
[----:B------:R-:W-:Y:S01]  /*0e30*/  PRMT R17, R201, 0x7632, R17 ;  /* 0x00007632c9117816 */ /* 0x000fe20000000011 */
[----:B------:R-:W-:Y:S01]  /*0e40*/  FADD.FTZ R243, -R235, R220 ;  /* 0x000000dcebf37221 */ /* 0x000fe20000010100 */
[----:B------:R-:W-:Y:S01]  /*0e50*/  PRMT R172, R173, 0x7632, R172 ;  /* 0x00007632adac7816 */ /* 0x000fe200000000ac */
[----:B------:R-:W-:Y:S01]  /*0e60*/  FMUL.FTZ R3, R4, R195 ;  /* 0x000000c304037220 */ /* 0x000fe20000410000 */
[----:B------:R-:W-:Y:S01]  /*0e70*/  SHF.L.U32 R14, R169, 0x10, RZ ;  /* 0x00000010a90e7819 */ /* 0x000fe200000006ff */
[----:B------:R-:W-:Y:S01]  /*0e80*/  FADD.FTZ R169, -R235, R214 ;  /* 0x000000d6eba97221 */ /* 0x000fe20000010100 */
[----:B------:R-:W-:Y:S01]  /*0e90*/  SHF.L.U32 R178, R226, 0x10, RZ ;  /* 0x00000010e2b27819 */ /* 0x000fe200000006ff */
[----:B------:R-:W-:Y:S01]  /*0ea0*/  FMUL.FTZ R226, R4, R213 ;  /* 0x000000d504e27220 */ /* 0x000fe20000410000 */
[----:B------:R-:W-:-:S02]  /*0eb0*/  SHF.L.U32 R208, R10, 0x10, RZ ;  /* 0x000000100ad07819 */ /* 0x000fc400000006ff */
[----:B------:R-:W-:Y:S01]  /*0ec0*/  SHF.L.U32 R236, R19, 0x10, RZ ;  /* 0x0000001013ec7819 */ /* 0x000fe200000006ff */
[----:B------:R-:W-:Y:S01]  /*0ed0*/  FADD.FTZ R11, -R235, R18 ;  /* 0x00000012eb0b7221 */ /* 0x000fe20000010100 */
[----:B------:R-:W-:Y:S01]  /*0ee0*/  SHF.L.U32 R173, R173, 0x10, RZ ;  /* 0x00000010adad7819 */ /* 0x000fe200000006ff */
[----:B------:R-:W-:Y:S01]  /*0ef0*/  FMUL.FTZ R220, R4, R13 ;  /* 0x0000000d04dc7220 */ /* 0x000fe20000410000 */
[----:B------:R-:W-:Y:S01]  /*0f00*/  PRMT R206, R196, 0x7632, R206 ;  /* 0x00007632c4ce7816 */ /* 0x000fe200000000ce */
[----:B------:R-:W-:Y:S01]  /*0f10*/  FMUL.FTZ R241, R4, R241 ;  /* 0x000000f104f17220 */ /* 0x000fe20000410000 */
[----:B------:R-:W-:Y:S01]  /*0f20*/  SHF.L.U32 R230, R8, 0x10, RZ ;  /* 0x0000001008e67819 */ /* 0x000fe200000006ff */
[----:B------:R-:W-:Y:S01]  /*0f30*/  FMUL.FTZ R8, R104, R9 ;  /* 0x0000000968087220 */ /* 0x000fe20000410000 */
[C---:B------:R-:W-:Y:S01]  /*0f40*/  PRMT R216, R174.reuse, 0x7632, R216 ;  /* 0x00007632aed87816 */ /* 0x040fe200000000d8 */
[----:B------:R-:W-:Y:S01]  /*0f50*/  FADD.FTZ R247, -R235, R234 ;  /* 0x000000eaebf77221 */ /* 0x000fe20000010100 */
[----:B------:R-:W-:-:S02]  /*0f60*/  SHF.L.U32 R217, R174, 0x10, RZ ;  /* 0x00000010aed97819 */ /* 0x000fc400000006ff */
[C---:B------:R-:W-:Y:S02]  /*0f70*/  PRMT R232, R190.reuse, 0x7632, R232 ;  /* 0x00007632bee87816 */ /* 0x040fe400000000e8 */
[----:B------:R-:W-:Y:S02]  /*0f80*/  SHF.L.U32 R233, R190, 0x10, RZ ;  /* 0x00000010bee97819 */ /* 0x000fe400000006ff */
[----:B------:R-:W-:Y:S01]  /*0f90*/  SHF.L.U32 R202, R202, 0x10, RZ ;  /* 0x00000010caca7819 */ /* 0x000fe200000006ff */
[----:B------:R-:W-:Y:S01]  /*0fa0*/  FADD.FTZ R82, R82, R183 ;  /* 0x000000b752527221 */ /* 0x000fe20000010000 */
[----:B------:R-:W-:Y:S01]  /*0fb0*/  PRMT R174, R175, 0x7632, R174 ;  /* 0x00007632afae7816 */ /* 0x000fe200000000ae */
[-C--:B------:R-:W-:Y:S01]  /*0fc0*/  FFMA.FTZ R42, R177, R183.reuse, R42 ;  /* 0x000000b7b12a7223 */ /* 0x080fe2000001002a */
[----:B------:R-:W-:Y:S01]  /*0fd0*/  PRMT R190, R191, 0x7632, R190 ;  /* 0x00007632bfbe7816 */ /* 0x000fe200000000be */
[----:B------:R-:W-:Y:S01]  /*0fe0*/  FMUL.FTZ R250, R126, R183 ;  /* 0x000000b77efa7220 */ /* 0x000fe20000410000 */
[----:B------:R-:W-:-:S02]  /*0ff0*/  SHF.L.U32 R18, R218, 0x10, RZ ;  /* 0x00000010da127819 */ /* 0x000fc400000006ff */
[----:B------:R-:W-:Y:S02]  /*1000*/  SHF.L.U32 R184, R184, 0x10, RZ ;  /* 0x00000010b8b87819 */ /* 0x000fe400000006ff */
[----:B------:R-:W-:Y:S01]  /*1010*/  SHF.L.U32 R212, R193, 0x10, RZ ;  /* 0x00000010c1d47819 */ /* 0x000fe200000006ff */
[----:B------:R-:W-:Y:S01]  /*1020*/  FADD.FTZ R100, R100, R9 ;  /* 0x0000000964647221 */ /* 0x000fe20000010000 */
[----:B------:R-:W-:Y:S01]  /*1030*/  SHF.L.U32 R175, R175, 0x10, RZ ;  /* 0x00000010afaf7819 */ /* 0x000fe200000006ff */
[----:B------:R-:W-:Y:S01]  /*1040*/  FFMA.FTZ R20, R3, R9, R20 ;  /* 0x0000000903147223 */ /* 0x000fe20000010014 */
[----:B------:R-:W-:Y:S01]  /*1050*/  SHF.L.U32 R191, R191, 0x10, RZ ;  /* 0x00000010bfbf7819 */ /* 0x000fe200000006ff */
[----:B------:R-:W-:Y:S01]  /*1060*/  FADD.FTZ R97, R97, R236 ;  /* 0x000000ec61617221 */ /* 0x000fe20000010000 */
[----:B------:R-:W-:Y:S01]  /*1070*/  SHF.L.U32 R214, R194, 0x10, RZ ;  /* 0x00000010c2d67819 */ /* 0x000fe200000006ff */
[----:B------:R-:W-:Y:S01]  /*1080*/  FADD.FTZ R194, -R235, R208 ;  /* 0x000000d0ebc27221 */ /* 0x000fe20000010100 */
[----:B------:R-:W-:Y:S01]  /*1090*/  SHF.L.U32 R234, R17, 0x10, RZ ;  /* 0x0000001011ea7819 */ /* 0x000fe200000006ff */
[-C--:B------:R-:W-:Y:S01]  /*10a0*/  FFMA.FTZ R25, R226, R236.reuse, R25 ;  /* 0x000000ece2197223 */ /* 0x080fe20000010019 */
[----:B------:R-:W-:Y:S01]  /*10b0*/  SHF.L.U32 R201, R201, 0x10, RZ ;  /* 0x00000010c9c97819 */ /* 0x000fe200000006ff */
[----:B------:R-:W-:Y:S01]  /*10c0*/  FMUL.FTZ R17, R109, R236 ;  /* 0x000000ec6d117220 */ /* 0x000fe20000410000 */
[C---:B------:R-:W-:Y:S01]  /*10d0*/  FMUL.FTZ R169, R4.reuse, R169 ;  /* 0x000000a904a97220 */ /* 0x040fe20000410000 */
        /* <DEDUP_REMOVED lines=9> */
[----:B------:R-:W-:Y:S01]  /*1170*/  FADD.FTZ R206, RZ, R8 ;  /* 0x00000008ffce7221 */ /* 0x000fe20000010000 */
[C---:B------:R-:W-:Y:S01]  /*1180*/  FADD.FTZ R10, -R235.reuse, R202 ;  /* 0x000000caeb0a7221 */ /* 0x040fe20000010100 */
[----:B------:R-:W-:Y:S01]  /*1190*/  FADD.FTZ R186, -R235, R204 ;  /* 0x000000ccebba7221 */ /* 0x000fe20000010100 */
[----:B------:R-:W-:Y:S01]  /*11a0*/  SHF.L.U32 R230, R171, 0x10, RZ ;  /* 0x00000010abe67819 */ /* 0x000fe200000006ff */
[----:B------:R-:W-:Y:S01]  /*11b0*/  FFMA.FTZ R173, R3, R8, RZ ;  /* 0x0000000803ad7223 */ /* 0x000fe200000100ff */
        /* <DEDUP_REMOVED lines=22> */
[----:B------:R-:W-:Y:S01]  /*1320*/  FADD.FTZ R90, R90, R175 ;  /* 0x000000af5a5a7221 */ /* 0x000fe20000010000 */
[-C--:B------:R-:W-:Y:S01]  /*1330*/  FFMA.FTZ R34, R169, R175.reuse, R34 ;  /* 0x000000afa9227223 */ /* 0x080fe20000010022 */
[----:B------:R-:W-:Y:S01]  /*1340*/  FMUL.FTZ R240, R118, R175 ;  /* 0x000000af76f07220 */ /* 0x000fe20000410000 */
[----:B------:R-:W-:Y:S01]  /*1350*/  FADD.FTZ R74, R74, R191 ;  /* 0x000000bf4a4a7221 */ /* 0x000fe20000010000 */
[-C--:B------:R-:W-:Y:S01]  /*1360*/  FFMA.FTZ R50, R185, R191.reuse, R50 ;  /* 0x000000bfb9327223 */ /* 0x080fe20000010032 */
[----:B------:R-:W-:Y:S01]  /*1370*/  FMUL.FTZ R190, R134, R191 ;  /* 0x000000bf86be7220 */ /* 0x000fe20000410000 */
[----:B------:R-:W-:Y:S01]  /*1380*/  FMUL.FTZ R214, R106, R201 ;  /* 0x000000c96ad67220 */ /* 0x000fe20000410000 */
[----:B------:R-:W-:Y:S01]  /*1390*/  SHF.L.U32 R191, R208, 0x10, RZ ;  /* 0x00000010d0bf7819 */ /* 0x000fe200000006ff */
[----:B------:R-:W-:Y:S01]  /*13a0*/  FADD.FTZ R175, R206, R9 ;  /* 0x00000009ceaf7221 */ /* 0x000fe20000010000 */
[----:B------:R-:W-:Y:S01]  /*13b0*/  FMUL.FTZ R209, R4, R209 ;  /* 0x000000d104d17220 */ /* 0x000fe20000410000 */
[----:B------:R-:W-:Y:S01]  /*13c0*/  FFMA.FTZ R208, R220, R9, R173 ;  /* 0x00000009dcd07223 */ /* 0x000fe200000100ad */
[----:B------:R-:W-:Y:S01]  /*13d0*/  FMUL.FTZ R13, R107, R234 ;  /* 0x000000ea6b0d7220 */ /* 0x000fe20000410000 */
[----:B------:R-:W-:Y:S01]  /*13e0*/  FADD.FTZ R175, R175, R214 ;  /* 0x000000d6afaf7221 */ /* 0x000fe20000010000 */
[----:B------:R-:W-:Y:S01]  /*13f0*/  FMUL.FTZ R222, R4, R211 ;  /* 0x000000d304de7220 */ /* 0x000fe20000410000 */
[----:B------:R-:W-:Y:S01]  /*1400*/  FFMA.FTZ R173, R209, R214, R208 ;  /* 0x000000d6d1ad7223 */ /* 0x000fe200000100d0 */
[----:B------:R-:W-:Y:S01]  /*1410*/  FMUL.FTZ R218, R108, R205 ;  /* 0x000000cd6cda7220 */ /* 0x000fe20000410000 */
[----:B------:R-:W-:Y:S01]  /*1420*/  FADD.FTZ R175, R175, R13 ;  /* 0x0000000dafaf7221 */ /* 0x000fe20000010000 */
[----:B------:R-:W-:Y:S01]  /*1430*/  FMUL.FTZ R15, R4, R15 ;  /* 0x0000000f040f7220 */ /* 0x000fe20000410000 */
[----:B------:R-:W-:Y:S01]  /*1440*/  FFMA.FTZ R208, R222, R13, R173 ;  /* 0x0000000dded07223 */ /* 0x000fe200000100ad */
[----:B------:R-:W-:Y:S01]  /*1450*/  PRMT R200, R203, 0x7632, R200 ;  /* 0x00007632cbc87816 */ /* 0x000fe200000000c8 */
[----:B------:R-:W-:Y:S01]  /*1460*/  FADD.FTZ R175, R175, R218 ;  /* 0x000000daafaf7221 */ /* 0x000fe20000010000 */
[----:B------:R-:W-:Y:S01]  /*1470*/  SHF.L.U32 R203, R203, 0x10, RZ ;  /* 0x00000010cbcb7819 */ /* 0x000fe200000006ff */
[----:B------:R-:W-:Y:S01]  /*1480*/  FFMA.FTZ R173, R15, R218, R208 ;  /* 0x000000da0fad7223 */ /* 0x000fe200000100d0 */
[----:B------:R-:W-:Y:S01]  /*1490*/  SHF.L.U32 R238, R200, 0x10, RZ ;  /* 0x00000010c8ee7819 */ /* 0x000fe200000006ff */
[----:B------:R-:W-:Y:S01]  /*14a0*/  FADD.FTZ R175, R175, R17 ;  /* 0x00000011afaf7221 */ /* 0x000fe20000010000 */
[----:B------:R-:W-:Y:S01]  /*14b0*/  FMUL.FTZ R11, R4, R11 ;  /* 0x0000000b040b7220 */ /* 0x000fe20000410000 */
[----:B------:R-:W-:Y:S01]  /*14c0*/  FMUL.FTZ R200, R110, R203 ;  /* 0x000000cb6ec87220 */ /* 0x000fe20000410000 */
[----:B------:R-:W-:Y:S01]  /*14d0*/  FFMA.FTZ R173, R226, R17, R173 ;  /* 0x00000011e2ad7223 */ /* 0x000fe200000100ad */
[----:B------:R-:W-:Y:S01]  /*14e0*/  PRMT R179, R180, 0x7632, R179 ;  /* 0x00007632b4b37816 */ /* 0x000fe200000000b3 */
[----:B------:R-:W-:Y:S01]  /*14f0*/  FMUL.FTZ R19, R111, R238 ;  /* 0x000000ee6f137220 */ /* 0x000fe20000410000 */
[----:B------:R-:W-:Y:S01]  /*1500*/  FADD.FTZ R175, R175, R200 ;  /* 0x000000c8afaf7221 */ /* 0x000fe20000010000 */
[----:B------:R-:W-:Y:S01]  /*1510*/  FMUL.FTZ R228, R4, R237 ;  /* 0x000000ed04e47220 */ /* 0x000fe20000410000 */
[----:B------:R-:W-:Y:S01]  /*1520*/  FFMA.FTZ R173, R11, R200, R173 ;  /* 0x000000c80bad7223 */ /* 0x000fe200000100ad */
[----:B------:R-:W-:Y:S01]  /*1530*/  FADD.FTZ R103, R103, R234 ;  /* 0x000000ea67677221 */ /* 0x000fe20000010000 */
[----:B------:R-:W-:Y:S01]  /*1540*/  FFMA.FTZ R23, R222, R234, R23 ;  /* 0x000000eade177223 */ /* 0x000fe20000010017 */
[----:B------:R-:W-:Y:S01]  /*1550*/  FMUL.FTZ R10, R4, R10 ;  /* 0x0000000a040a7220 */ /* 0x000fe20000410000 */
[----:B------:R-:W-:Y:S01]  /*1560*/  FMUL.FTZ R234, R112, R215 ;  /* 0x000000d770ea7220 */ /* 0x000fe20000410000 */
[----:B------:R-:W-:Y:S01]  /*1570*/  SHF.L.U32 R242, R179, 0x10, RZ ;  /* 0x00000010b3f27819 */ /* 0x000fe200000006ff */
        /* <DEDUP_REMOVED lines=12> */
[C---:B------:R-:W-:Y:S01]  /*1640*/  PRMT R180, R181.reuse, 0x7632, R180 ;  /* 0x00007632b5b47816 */ /* 0x040fe200000000b4 */
[----:B------:R-:W-:Y:S01]  /*1650*/  FFMA.FTZ R230, R10, R173, R175 ;  /* 0x000000ad0ae67223 */ /* 0x000fe200000100af */
[----:B------:R-:W-:Y:S01]  /*1660*/  SHF.L.U32 R181, R181, 0x10, RZ ;  /* 0x00000010b5b57819 */ /* 0x000fe200000006ff */
[----:B------:R-:W-:Y:S01]  /*1670*/  FMUL.FTZ R243, R4, R243 ;  /* 0x000000f304f37220 */ /* 0x000fe20000410000 */
[----:B------:R-:W-:Y:S01]  /*1680*/  FADD.FTZ R95, R95, R172 ;  /* 0x000000ac5f5f7221 */ /* 0x000fe20000010000 */
[-C--:B------:R-:W-:Y:S01]  /*1690*/  FFMA.FTZ R31, R12, R172.reuse, R31 ;  /* 0x000000ac0c1f7223 */ /* 0x080fe2000001001f */
[----:B------:R-:W-:Y:S01]  /*16a0*/  FMUL.FTZ R175, R115, R172 ;  /* 0x000000ac73af7220 */ /* 0x000fe20000410000 */
[----:B------:R-:W-:Y:S01]  /*16b0*/  FADD.FTZ R172, R179, R236 ;  /* 0x000000ecb3ac7221 */ /* 0x000fe20000010000 */
[----:B------:R-:W-:Y:S01]  /*16c0*/  FFMA.FTZ R179, R241, R236, R230 ;  /* 0x000000ecf1b37223 */ /* 0x000fe200000100e6 */
[----:B------:R-:W-:Y:S01]  /*16d0*/  SHF.L.U32 R216, R216, 0x10, RZ ;  /* 0x00000010d8d87819 */ /* 0x000fe200000006ff */
[----:B------:R-:W-:Y:S01]  /*16e0*/  FADD.FTZ R99, R99, R238 ;  /* 0x000000ee63637221 */ /* 0x000fe20000010000 */
[----:B------:R-:W-:Y:S01]  /*16f0*/  FFMA.FTZ R27, R228, R238, R27 ;  /* 0x000000eee41b7223 */ /* 0x000fe2000001001b */
[----:B------:R-:W-:Y:S01]  /*1700*/  FADD.FTZ R86, R86, R181 ;  /* 0x000000b556567221 */ /* 0x000fe20000010000 */
[-C--:B------:R-:W-:Y:S01]  /*1710*/  FFMA.FTZ R38, R243, R181.reuse, R38 ;  /* 0x000000b5f3267223 */ /* 0x080fe20000010026 */
[----:B------:R-:W-:Y:S01]  /*1720*/  FMUL.FTZ R246, R122, R181 ;  /* 0x000000b57af67220 */ /* 0x000fe20000410000 */
[----:B------:R-:W-:Y:S01]  /*1730*/  FMUL.FTZ R14, R4, R14 ;  /* 0x0000000e040e7220 */ /* 0x000fe20000410000 */
[----:B------:R-:W-:Y:S01]  /*1740*/  FMUL.FTZ R238, R116, R217 ;  /* 0x000000d974ee7220 */ /* 0x000fe20000410000 */
[----:B------:R-:W-:Y:S01]  /*1750*/  FADD.FTZ R181, R172, R175 ;  /* 0x000000afacb57221 */ /* 0x000fe20000010000 */
[----:B------:R-:W-:Y:S01]  /*1760*/  FMUL.FTZ R207, R4, R207 ;  /* 0x000000cf04cf7220 */ /* 0x000fe20000410000 */
[----:B------:R-:W-:Y:S01]  /*1770*/  FFMA.FTZ R172, R12, R175, R179 ;  /* 0x000000af0cac7223 */ /* 0x000fe200000100b3 */
[----:B------:R-:W-:Y:S01]  /*1780*/  PRMT R187, R188, 0x7632, R187 ;  /* 0x00007632bcbb7816 */ /* 0x000fe200000000bb */
        /* <DEDUP_REMOVED lines=20> */
[C---:B------:R-:W-:Y:S01]  /*18d0*/  FMUL.FTZ R249, R4.reuse, R249 ;  /* 0x000000f904f97220 */ /* 0x040fe20000410000 */
[----:B------:R-:W-:Y:S01]  /*18e0*/  FMUL.FTZ R187, R121, R242 ;  /* 0x000000f279bb7220 */ /* 0x000fe20000410000 */
[----:B------:R-:W-:Y:S01]  /*18f0*/  FADD.FTZ R172, R195, R244 ;  /* 0x000000f4c3ac7221 */ /* 0x000fe20000010000 */
[----:B------:R-:W-:Y:S01]  /*1900*/  FMUL.FTZ R18, R4, R18 ;  /* 0x0000001204127220 */ /* 0x000fe20000410000 */
[----:B------:R-:W-:Y:S01]  /*1910*/  FFMA.FTZ R195, R219, R244, R174 ;  /* 0x000000f4dbc37223 */ /* 0x000fe200000100ae */
[----:B------:R-:W-:Y:S01]  /*1920*/  SHF.L.U32 R180, R180, 0x10, RZ ;  /* 0x00000010b4b47819 */ /* 0x000fe200000006ff */
[----:B------:R-:W-:Y:S01]  /*1930*/  FADD.FTZ R70, R70, R197 ;  /* 0x000000c546467221 */ /* 0x000fe20000010000 */
[-C--:B------:R-:W-:Y:S01]  /*1940*/  FFMA.FTZ R54, R249, R197.reuse, R54 ;  /* 0x000000c5f9367223 */ /* 0x080fe20000010036 */
[----:B------:R-:W-:Y:S01]  /*1950*/  FMUL.FTZ R206, R138, R197 ;  /* 0x000000c58ace7220 */ /* 0x000fe20000410000 */
[----:B------:R-:W-:Y:S01]  /*1960*/  FADD.FTZ R197, R172, R187 ;  /* 0x000000bbacc57221 */ /* 0x000fe20000010000 */
[C---:B------:R-:W-:Y:S01]  /*1970*/  PRMT R212, R199.reuse, 0x7632, R212 ;  /* 0x00007632c7d47816 */ /* 0x040fe200000000d4 */
        /* <DEDUP_REMOVED lines=16> */
[----:B------:R-:W-:Y:S01]  /*1a80*/  FMUL.FTZ R197, R125, R224 ;  /* 0x000000e07dc57220 */ /* 0x000fe20000410000 */
[----:B------:R-:W-:-:S02]  /*1a90*/  FADD.FTZ R174, R199, R248 ;  /* 0x000000f8c7ae7221 */ /* 0x000fc40000010000 */
[----:B------:R-:W-:Y:S01]  /*1aa0*/  FFMA.FTZ R199, R221, R248, R170 ;  /* 0x000000f8ddc77223 */ /* 0x000fe200000100aa */
[----:B------:R-:W-:Y:S01]  /*1ab0*/  FADD.FTZ R102, R102, R201 ;  /* 0x000000c966667221 */ /* 0x000fe20000010000 */
[----:B------:R-:W-:Y:S01]  /*1ac0*/  FFMA.FTZ R22, R209, R201, R22 ;  /* 0x000000c9d1167223 */ /* 0x000fe20000010016 */
[----:B------:R-:W-:Y:S01]  /*1ad0*/  SHF.L.U32 R182, R182, 0x10, RZ ;  /* 0x00000010b6b67819 */ /* 0x000fe200000006ff */
        /* <DEDUP_REMOVED lines=12> */
[C---:B------:R-:W-:Y:S01]  /*1ba0*/  PRMT R188, R189.reuse, 0x7632, R188 ;  /* 0x00007632bdbc7816 */ /* 0x040fe200000000bc */
[----:B------:R-:W-:Y:S01]  /*1bb0*/  FFMA.FTZ R174, R176, R199, R201 ;  /* 0x000000c7b0ae7223 */ /* 0x000fe200000100c9 */
[----:B------:R-:W-:Y:S01]  /*1bc0*/  SHF.L.U32 R189, R189, 0x10, RZ ;  /* 0x00000010bdbd7819 */ /* 0x000fe200000006ff */
[----:B------:R-:W-:Y:S01]  /*1bd0*/  FMUL.FTZ R245, R4, R245 ;  /* 0x000000f504f57220 */ /* 0x000fe20000410000 */
[----:B------:R-:W-:Y:S01]  /*1be0*/  FADD.FTZ R98, R98, R203 ;  /* 0x000000cb62627221 */ /* 0x000fe20000010000 */
[----:B------:R-:W-:Y:S01]  /*1bf0*/  FFMA.FTZ R26, R11, R203, R26 ;  /* 0x000000cb0b1a7223 */ /* 0x000fe2000001001a */
        /* <DEDUP_REMOVED lines=9> */
[----:B------:R-:W-:Y:S01]  /*1c90*/  FFMA.FTZ R174, R178, R201, R203 ;  /* 0x000000c9b2ae7223 */ /* 0x000fe200000100cb */
        /* <DEDUP_REMOVED lines=17> */
[----:B------:R-:W-:-:S02]  /*1db0*/  FMUL.FTZ R192, R4, R192 ;  /* 0x000000c004c07220 */ /* 0x000fc40000410000 */
[----:B------:R-:W-:Y:S01]  /*1dc0*/  FADD.FTZ R213, R170, R205 ;  /* 0x000000cdaad57221 */ /* 0x000fe20000010000 */
        /* <DEDUP_REMOVED lines=21> */
[----:B------:R-:W-:Y:S01]  /*1f20*/  FFMA.FTZ R170, R194, R183, R171 ;  /* 0x000000b7c2aa7223 */ /* 0x000fe200000100ab */
[----:B------:R-:W-:Y:S01]  /*1f30*/  PRMT R210, R198, 0x7632, R210 ;  /* 0x00007632c6d27816 */ /* 0x000fe200000000d2 */
[----:B------:R-:W-:Y:S01]  /*1f40*/  FMUL.FTZ R251, R4, R251 ;  /* 0x000000fb04fb7220 */ /* 0x000fe20000410000 */
[----:B------:R-:W-:Y:S01]  /*1f50*/  SHF.L.U32 R198, R198, 0x10, RZ ;  /* 0x00000010c6c67819 */ /* 0x000fe200000006ff */
[----:B------:R-:W-:Y:S01]  /*1f60*/  FADD.FTZ R71, R71, R191 ;  /* 0x000000bf47477221 */ /* 0x000fe20000010000 */
[-C--:B------:R-:W-:Y:S01]  /*1f70*/  FFMA.FTZ R55, R202, R191.reuse, R55 ;  /* 0x000000bfca377223 */ /* 0x080fe20000010037 */
[----:B------:R-:W-:Y:S01]  /*1f80*/  FMUL.FTZ R191, R139, R191 ;  /* 0x000000bf8bbf7220 */ /* 0x000fe20000410000 */
[----:B------:R-:W-:Y:S01]  /*1f90*/  FADD.FTZ R174, R213, R206 ;  /* 0x000000ced5ae7221 */ /* 0x000fe20000010000 */
[----:B------:R-:W-:Y:S01]  /*1fa0*/  FFMA.FTZ R171, R249, R206, R170 ;  /* 0x000000cef9ab7223 */ /* 0x000fe200000100aa */
[----:B------:R-:W-:Y:S01]  /*1fb0*/  FADD.FTZ R92, R92, R215 ;  /* 0x000000d75c5c7221 */ /* 0x000fe20000010000 */
[----:B------:R-:W-:Y:S01]  /*1fc0*/  FFMA.FTZ R28, R239, R215, R28 ;  /* 0x000000d7ef1c7223 */ /* 0x000fe2000001001c */
        /* <DEDUP_REMOVED lines=44> */
.L_x_4828:
        /* <DEDUP_REMOVED lines=19> */
[----:B------:R-:W-:-:S04]  /*23c0*/  IMAD.WIDE.U32 R152, R153, 0x10, R160 ;  /* 0x0000001099987825 */ /* 0x000fc800078e00a0 */
[--C-:B------:R-:W-:Y:S02]  /*23d0*/  IMAD.WIDE.U32 R156, R157, 0x10, R160.reuse ;  /* 0x000000109d9c7825 */ /* 0x100fe400078e00a0 */
[----:B------:R-:W5:Y:S02]  /*23e0*/  LDG.E.128 R152, desc[UR6][R152.64] ;  /* 0x0000000698987981 */ /* 0x000f64000c1e1d00 */
[----:B------:R-:W-:Y:S02]  /*23f0*/  IMAD.WIDE.U32 R160, R147, 0x10, R160 ;  /* 0x0000001093a07825 */ /* 0x000fe400078e00a0 */
[----:B------:R-:W5:Y:S04]  /*2400*/  LDG.E.128 R144, desc[UR6][R144.64] ;  /* 0x0000000690907981 */ /* 0x000f68000c1e1d00 */
[----:B------:R-:W5:Y:S04]  /*2410*/  LDG.E.128 R156, desc[UR6][R156.64] ;  /* 0x000000069c9c7981 */ /* 0x000f68000c1e1d00 */
[----:B------:R-:W5:Y:S02]  /*2420*/  LDG.E.128 R160, desc[UR6][R160.64] ;  /* 0x00000006a0a07981 */ /* 0x000f64000c1e1d00 */
.L_x_4829:
[----:B------:R-:W-:Y:S05]  /*2430*/  BSYNC.RECONVERGENT B1 ;  /* 0x0000000000017941 */ /* 0x000fea0003800200 */
.L_x_4827:
        /* <DEDUP_REMOVED lines=21> */
.L_x_4938:
[----:B------:R-:W3:Y:S01]  /*2590*/  S2R R180, SR_TID.X ;  /* 0x0000000000b47919 */ /* 0x000ee20000002100 */
[----:B------:R-:W-:Y:S01]  /*25a0*/  ISETP.NE.U32.AND P1, PT, R6, RZ, PT ;  /* 0x000000ff0600720c */ /* 0x000fe20003f25070 */
[----:B01----:R-:W-:Y:S01]  /*25b0*/  FADD.FTZ R210, R210, R171 ;  /* 0x000000abd2d27221 */ /* 0x003fe20000010000 */
[----:B------:R-:W-:Y:S01]  /*25c0*/  @P2 IADD3 R5, PT, PT, R5, -0x1, RZ ;  /* 0xffffffff05052810 */ /* 0x000fe20007ffe0ff */
[----:B--2---:R-:W-:Y:S01]  /*25d0*/  FADD.FTZ R6, R182, R217 ;  /* 0x000000d9b6067221 */ /* 0x004fe20000010000 */
[----:B------:R-:W-:Y:S01]  /*25e0*/  ISETP.NE.AND.EX P1, PT, R7, RZ, PT, P1 ;  /* 0x000000ff0700720c */ /* 0x000fe20003f25310 */
[----:B------:R-:W-:Y:S02]  /*25f0*/  IMAD R7, R0, UR9, RZ ;  /* 0x0000000900077c24 */ /* 0x000fe4000f8e02ff */
[----:B------:R-:W-:Y:S02]  /*2600*/  HFMA2 R217, -RZ, RZ, 0, 0 ;  /* 0x00000000ffd97431 */ /* 0x000fe400000001ff */
[----:B------:R-:W-:-:S02]  /*2610*/  @P2 IMAD R5, R5, UR9, RZ ;  /* 0x0000000905052c24 */ /* 0x000fc4000f8e02ff */
[----:B------:R-:W-:Y:S01]  /*2620*/  FMUL.FTZ R210, R210, UR12 ;  /* 0x0000000cd2d27c20 */ /* 0x000fe20008410000 */
[----:B------:R-:W-:Y:S01]  /*2630*/  ISETP.NE.AND P4, PT, RZ, UR8, PT ;  /* 0x00000008ff007c0c */ /* 0x000fe2000bf85270 */
[----:B------:R-:W-:Y:S01]  /*2640*/  BSSY.RECONVERGENT B1, `(.L_x_4831) ;  /* 0x0000141000017945 */ /* 0x000fe20003800200 */
[----:B------:R-:W-:Y:S02]  /*2650*/  SHF.R.S32.HI R170, RZ, 0x1f, R7 ;  /* 0x0000001fffaa7819 */ /* 0x000fe40000011407 */
[----:B------:R-:W-:Y:S02]  /*2660*/  FSEL R210, R210, RZ, !P4 ;  /* 0x000000ffd2d27208 */ /* 0x000fe40006000000 */
[----:B------:R-:W-:Y:S02]  /*2670*/  LEA.HI R7, R170, R7, RZ, 0x3 ;  /* 0x00000007aa077211 */ /* 0x000fe400078f18ff */
[----:B------:R-:W-:-:S04]  /*2680*/  @P2 SHF.R.S32.HI R170, RZ, 0x1f, R5 ;  /* 0x0000001fffaa2819 */ /* 0x000fc80000011405 */
[----:B------:R-:W-:Y:S02]  /*2690*/  @P2 LEA.HI R5, R170, R5, RZ, 0x3 ;  /* 0x00000005aa052211 */ /* 0x000fe400078f18ff */
[----:B---3--:R-:W-:-:S04]  /*26a0*/  LOP3.LUT R182, R180, 0x1f, RZ, 0xc0, !PT ;  /* 0x0000001fb4b67812 */ /* 0x008fc800078ec0ff */
[-C--:B------:R-:W-:Y:S01]  /*26b0*/  @P2 LEA.HI.SX32 R217, R5, R182.reuse, 0x1d ;  /* 0x000000b605d92211 */ /* 0x080fe200078feaff */
[----:B------:R-:W-:Y:S01]  /*26c0*/  FMUL.FTZ R5, R6, UR12 ;  /* 0x0000000c06057c20 */ /* 0x000fe20008410000 */
        /* <DEDUP_REMOVED lines=17> */
.L_x_4835:
[----:B------:R-:W-:Y:S05]  /*27e0*/  BSYNC.RECONVERGENT B2 ;  /* 0x0000000000027941 */ /* 0x000fea0003800200 */
.L_x_4834:
        /* <DEDUP_REMOVED lines=10> */
.L_x_4837:
[----:B------:R-:W-:Y:S05]  /*2890*/  BSYNC.RECONVERGENT B2 ;  /* 0x0000000000027941 */ /* 0x000fea0003800200 */
.L_x_4836:
        /* <DEDUP_REMOVED lines=10> */
.L_x_4839:
[----:B------:R-:W-:Y:S05]  /*2940*/  BSYNC.RECONVERGENT B2 ;  /* 0x0000000000027941 */ /* 0x000fea0003800200 */
.L_x_4838:
        /* <DEDUP_REMOVED lines=10> */
.L_x_4841:
[----:B------:R-:W-:Y:S05]  /*29f0*/  BSYNC.RECONVERGENT B2 ;  /* 0x0000000000027941 */ /* 0x000fea0003800200 */
.L_x_4840:
        /* <DEDUP_REMOVED lines=10> */
.L_x_4843:
[----:B------:R-:W-:Y:S05]  /*2aa0*/  BSYNC.RECONVERGENT B2 ;  /* 0x0000000000027941 */ /* 0x000fea0003800200 */
.L_x_4842:
        /* <DEDUP_REMOVED lines=10> */
.L_x_4845:
[----:B------:R-:W-:Y:S05]  /*2b50*/  BSYNC.RECONVERGENT B2 ;  /* 0x0000000000027941 */ /* 0x000fea0003800200 */
.L_x_4844:
        /* <DEDUP_REMOVED lines=10> */
.L_x_4847:
[----:B------:R-:W-:Y:S05]  /*2c00*/  BSYNC.RECONVERGENT B2 ;  /* 0x0000000000027941 */ /* 0x000fea0003800200 */
.L_x_4846:
        /* <DEDUP_REMOVED lines=10> */
.L_x_4833:
        /* <DEDUP_REMOVED lines=15> */
[----:B------:R-:W-:Y:S01]  /*2da0*/  @P2 F2FP.BF16.F32.PACK_AB R7, RZ, R7 ;  /* 0x00000007ff07223e */ /* 0x000fe200000010ff */
[----:B-1----:R-:W-:-:S06]  /*2db0*/  @P2 FMUL.FTZ R6, R67, R64 ;  /* 0x0000004043062220 */ /* 0x002fcc0000410000 */
[----:B------:R-:W1:Y:S01]  /*2dc0*/  @P2 LDC R66, c[0x0][0x40c] ;  /* 0x00010300ff422b82 */ /* 0x000e620000000800 */
[----:B------:R-:W-:Y:S01]  /*2dd0*/  F2FP.BF16.F32.PACK_AB R64, R65, R64 ;  /* 0x000000404140723e */ /* 0x000fe200000010ff */
[----:B------:R-:W-:Y:S01]  /*2de0*/  FFMA.FTZ R65, R209, R5, R210 ;  /* 0x00000005d1417223 */ /* 0x000fe200000100d2 */
[----:B------:R-:W-:Y:S01]  /*2df0*/  FADD.FTZ R67, R13, -R170 ;  /* 0x800000aa0d437221 */ /* 0x000fe20000010000 */
[----:B------:R-:W-:Y:S02]  /*2e00*/  @P2 F2FP.BF16.F32.PACK_AB R6, RZ, R6 ;  /* 0x00000006ff06223e */ /* 0x000fe400000010ff */
[----:B------:R-:W-:Y:S01]  /*2e10*/  FADD.FTZ R65, R214, -R65 ;  /* 0x80000041d6417221 */ /* 0x000fe20000010000 */
[----:B------:R-:W-:Y:S01]  /*2e20*/  FMUL.FTZ R67, R4, R67 ;  /* 0x0000004304437220 */ /* 0x000fe20000410000 */
[----:B------:R-:W-:Y:S02]  /*2e30*/  @P2 PRMT R164, R6, 0x7610, R164 ;  /* 0x0000761006a42816 */ /* 0x000fe400000000a4 */
[----:B------:R-:W-:-:S02]  /*2e40*/  FMUL.FTZ R65, R4, R65 ;  /* 0x0000004104417220 */ /* 0x000fc40000410000 */
[----:B------:R-:W-:Y:S02]  /*2e50*/  FSEL R170, R67, RZ, P1 ;  /* 0x000000ff43aa7208 */ /* 0x000fe40000800000 */
[----:B------:R-:W-:Y:S01]  /*2e60*/  @P2 PRMT R164, R164, 0x5410, R7 ;  /* 0x00005410a4a42816 */ /* 0x000fe20000000007 */
[----:B------:R-:W-:Y:S01]  /*2e70*/  FFMA.FTZ R7, R15, R5, R210 ;  /* 0x000000050f077223 */ /* 0x000fe200000100d2 */
[----:B------:R-:W-:-:S03]  /*2e80*/  FSEL R65, R65, RZ, P1 ;  /* 0x000000ff41417208 */ /* 0x000fc60000800000 */
[----:B------:R-:W-:-:S04]  /*2e90*/  FADD.FTZ R7, R218, -R7 ;  /* 0x80000007da077221 */ /* 0x000fc80000010000 */
[----:B------:R-:W-:Y:S01]  /*2ea0*/  FMUL.FTZ R7, R4, R7 ;  /* 0x0000000704077220 */ /* 0x000fe20000410000 */
[-C--:B-1----:R-:W-:Y:S01]  /*2eb0*/  @P2 FMUL.FTZ R67, R66, R65.reuse ;  /* 0x0000004142432220 */ /* 0x082fe20000410000 */
[----:B--2---:R-:W-:Y:S01]  /*2ec0*/  @P2 FMUL.FTZ R66, R171, R170 ;  /* 0x000000aaab422220 */ /* 0x004fe20000410000 */
[----:B------:R-:W-:Y:S02]  /*2ed0*/  F2FP.BF16.F32.PACK_AB R65, R170, R65 ;  /* 0x00000041aa41723e */ /* 0x000fe400000010ff */
[----:B------:R-:W1:Y:S01]  /*2ee0*/  @P2 LDC R170, c[0x0][0x40c] ;  /* 0x00010300ffaa2b82 */ /* 0x000e620000000800 */
[----:B------:R-:W-:Y:S02]  /*2ef0*/  @P2 F2FP.BF16.F32.PACK_AB R67, RZ, R67 ;  /* 0x00000043ff43223e */ /* 0x000fe400000010ff */
[----:B------:R-:W-:Y:S01]  /*2f00*/  @P2 F2FP.BF16.F32.PACK_AB R6, RZ, R66 ;  /* 0x00000042ff06223e */ /* 0x000fe200000010ff */
[----:B------:R-:W-:Y:S01]  /*2f10*/  FFMA.FTZ R66, R226, R5, R210 ;  /* 0x00000005e2427223 */ /* 0x000fe200000100d2 */
[----:B------:R-:W-:-:S03]  /*2f20*/  @P2 PRMT R165, R67, 0x7610, R165 ;  /* 0x0000761043a52816 */ /* 0x000fc600000000a5 */
[----:B------:R-:W-:Y:S01]  /*2f30*/  FADD.FTZ R171, R17, -R66 ;  /* 0x8000004211ab7221 */ /* 0x000fe20000010000 */
[----:B------:R-:W-:Y:S02]  /*2f40*/  FSEL R66, R7, RZ, P1 ;  /* 0x000000ff07427208 */ /* 0x000fe40000800000 */
[----:B------:R-:W-:Y:S01]  /*2f50*/  @P2 PRMT R165, R165, 0x5410, R6 ;  /* 0x00005410a5a52816 */ /* 0x000fe20000000006 */
[----:B------:R-:W-:Y:S01]  /*2f60*/  FMUL.FTZ R171, R4, R171 ;  /* 0x000000ab04ab7220 */ /* 0x000fe20000410000 */
[----:B------:R-:W-:Y:S01]  /*2f70*/  FFMA.FTZ R6, R228, R5, R210 ;  /* 0x00000005e4067223 */ /* 0x000fe200000100d2 */
[----:B0-----:R-:W-:Y:S02]  /*2f80*/  @P2 FMUL.FTZ R7, R223, R66 ;  /* 0x00000042df072220 */ /* 0x001fe40000410000 */
[----:B------:R-:W0:Y:S01]  /*2f90*/  @P2 LDC R223, c[0x0][0x40c] ;  /* 0x00010300ffdf2b82 */ /* 0x000e220000000800 */
[----:B------:R-:W-:Y:S01]  /*2fa0*/  FSEL R171, R171, RZ, P1 ;  /* 0x000000ffabab7208 */ /* 0x000fe20000800000 */
[----:B------:R-:W-:Y:S01]  /*2fb0*/  FADD.FTZ R67, R19, -R6 ;  /* 0x8000000613437221 */ /* 0x000fe20000010000 */
[----:B------:R-:W-:-:S02]  /*2fc0*/  @P2 F2FP.BF16.F32.PACK_AB R7, RZ, R7 ;  /* 0x00000007ff07223e */ /* 0x000fc400000010ff */
[----:B------:R-:W-:Y:S01]  /*2fd0*/  F2FP.BF16.F32.PACK_AB R66, R171, R66 ;  /* 0x00000042ab42723e */ /* 0x000fe200000010ff */
[----:B------:R-:W-:Y:S01]  /*2fe0*/  FMUL.FTZ R67, R4, R67 ;  /* 0x0000004304437220 */ /* 0x000fe20000410000 */
[----:B------:R-:W-:Y:S01]  /*2ff0*/  @P2 PRMT R166, R7, 0x7610, R166 ;  /* 0x0000761007a62816 */ /* 0x000fe200000000a6 */
[----:B-1----:R-:W-:Y:S01]  /*3000*/  @P2 FMUL.FTZ R170, R170, R171 ;  /* 0x000000abaaaa2220 */ /* 0x002fe20000410000 */
[----:B------:R-:W-:Y:S02]  /*3010*/  FFMA.FTZ R171, R11, R5, R210 ;  /* 0x000000050bab7223 */ /* 0x000fe400000100d2 */
[----:B------:R-:W-:Y:S02]  /*3020*/  FSEL R7, R67, RZ, P1 ;  /* 0x000000ff43077208 */ /* 0x000fe40000800000 */
[----:B------:R-:W-:Y:S01]  /*3030*/  FADD.FTZ R171, R200, -R171 ;  /* 0x800000abc8ab7221 */ /* 0x000fe20000010000 */
[----:B------:R-:W-:-:S03]  /*3040*/  @P2 F2FP.BF16.F32.PACK_AB R170, RZ, R170 ;  /* 0x000000aaffaa223e */ /* 0x000fc600000010ff */
[----:B------:R-:W-:Y:S01]  /*3050*/  FMUL.FTZ R171, R4, R171 ;  /* 0x000000ab04ab7220 */ /* 0x000fe20000410000 */
[----:B------:R-:W-:-:S04]  /*3060*/  @P2 PRMT R166, R166, 0x5410, R170 ;  /* 0x00005410a6a62816 */ /* 0x000fc800000000aa */
[----:B------:R-:W-:-:S04]  /*3070*/  FSEL R212, R171, RZ, P1 ;  /* 0x000000ffabd47208 */ /* 0x000fc80000800000 */
        /* <DEDUP_REMOVED lines=9> */
.L_x_4832:
        /* <DEDUP_REMOVED lines=75> */
.L_x_4849:
[----:B------:R-:W-:Y:S01]  /*35c0*/  ISETP.GT.AND P1, PT, R2, RZ, PT ;  /* 0x000000ff0200720c */ /* 0x000fe20003f24270 */
[----:B------:R-:W-:Y:S01]  /*35d0*/  @P3 FFMA.FTZ R7, R3, R5, R210 ;  /* 0x0000000503073223 */ /* 0x000fe200000100d2 */
[----:B------:R-:W-:Y:S01]  /*35e0*/  SHF.L.U32 R225, R144, 0x10, RZ ;  /* 0x0000001090e17819 */ /* 0x000fe200000006ff */
[----:B------:R-:W0:Y:S01]  /*35f0*/  @P2 LDC R171, c[0x0][0x40c] ;  /* 0x00010300ffab2b82 */ /* 0x000e220000000800 */
[----:B------:R-:W-:Y:S01]  /*3600*/  SHF.L.U32 R66, R146, 0x10, RZ ;  /* 0x0000001092427819 */ /* 0x000fe200000006ff */
[----:B------:R-:W-:Y:S01]  /*3610*/  @P3 FADD.FTZ R7, R8, -R7 ;  /* 0x8000000708073221 */ /* 0x000fe20000010000 */
[----:B------:R-:W-:Y:S02]  /*3620*/  SHF.L.U32 R237, R145, 0x10, RZ ;  /* 0x0000001091ed7819 */ /* 0x000fe400000006ff */
[----:B------:R-:W-:Y:S01]  /*3630*/  PRMT R242, R146, 0x7632, R242 ;  /* 0x0000763292f27816 */ /* 0x000fe200000000f2 */
[----:B------:R-:W-:Y:S01]  /*3640*/  @P3 FFMA.FTZ R225, R4, R7, R225 ;  /* 0x0000000704e13223 */ /* 0x000fe200000100e1 */
[----:B------:R-:W-:Y:S01]  /*3650*/  PRMT R64, R144, 0x7632, R64 ;  /* 0x0000763290407816 */ /* 0x000fe20000000040 */
[----:B------:R-:W1:Y:S01]  /*3660*/  @P2 LDC R230, c[0x0][0x40c] ;  /* 0x00010300ffe62b82 */ /* 0x000e620000000800 */
[----:B------:R-:W-:Y:S01]  /*3670*/  SHF.L.U32 R242, R242, 0x10, RZ ;  /* 0x00000010f2f27819 */ /* 0x000fe200000006ff */
[-CC-:B------:R-:W-:Y:S01]  /*3680*/  @P1 FFMA.FTZ R7, R15, R5.reuse, R210.reuse ;  /* 0x000000050f071223 */ /* 0x180fe200000100d2 */
[-CC-:B------:R-:W-:Y:S01]  /*3690*/  @P1 FFMA.FTZ R6, R226, R5.reuse, R210.reuse ;  /* 0x00000005e2061223 */ /* 0x180fe200000100d2 */
[-CC-:B------:R-:W-:Y:S01]  /*36a0*/  @P1 FFMA.FTZ R170, R222, R5.reuse, R210.reuse ;  /* 0x00000005deaa1223 */ /* 0x180fe200000100d2 */
[-C--:B------:R-:W-:Y:S01]  /*36b0*/  @P1 FFMA.FTZ R223, R11, R5.reuse, R210 ;  /* 0x000000050bdf1223 */ /* 0x080fe200000100d2 */
[----:B------:R-:W-:Y:S01]  /*36c0*/  @P1 FADD.FTZ R7, R218, -R7 ;  /* 0x80000007da071221 */ /* 0x000fe20000010000 */
[----:B------:R-:W-:Y:S01]  /*36d0*/  @P1 FADD.FTZ R65, R17, -R6 ;  /* 0x8000000611411221 */ /* 0x000fe20000010000 */
[----:B------:R-:W-:Y:S01]  /*36e0*/  @P1 FFMA.FTZ R6, R220, R5, R210 ;  /* 0x00000005dc061223 */ /* 0x000fe200000100d2 */
[----:B------:R-:W-:Y:S01]  /*36f0*/  @P1 FADD.FTZ R170, R13, -R170 ;  /* 0x800000aa0daa1221 */ /* 0x000fe20000010000 */
[C---:B------:R-:W-:Y:S01]  /*3700*/  @P1 FFMA.FTZ R66, R4.reuse, R7, R66 ;  /* 0x0000000704421223 */ /* 0x040fe20000010042 */
[----:B------:R-:W-:Y:S01]  /*3710*/  @P1 FFMA.FTZ R7, R209, R5, R210 ;  /* 0x00000005d1071223 */ /* 0x000fe200000100d2 */
[----:B------:R-:W-:Y:S01]  /*3720*/  @P1 FFMA.FTZ R242, R4, R65, R242 ;  /* 0x0000004104f21223 */ /* 0x000fe200000100f2 */
[----:B------:R-:W-:Y:S01]  /*3730*/  PRMT R65, R145, 0x7632, R65 ;  /* 0x0000763291417816 */ /* 0x000fe20000000041 */
[----:B------:R-:W-:Y:S01]  /*3740*/  @P1 FADD.FTZ R212, R200, -R223 ;  /* 0x800000dfc8d41221 */ /* 0x000fe20000010000 */
[----:B------:R-:W-:Y:S01]  /*3750*/  @P1 FADD.FTZ R7, R214, -R7 ;  /* 0x80000007d6071221 */ /* 0x000fe20000010000 */
[----:B------:R-:W-:Y:S01]  /*3760*/  PRMT R67, R147, 0x7632, R67 ;  /* 0x0000763293437816 */ /* 0x000fe20000000043 */
[----:B------:R-:W-:Y:S01]  /*3770*/  @P1 FFMA.FTZ R216, R228, R5, R210 ;  /* 0x00000005e4d81223 */ /* 0x000fe200000100d2 */
[----:B------:R-:W-:Y:S01]  /*3780*/  SHF.L.U32 R65, R65, 0x10, RZ ;  /* 0x0000001041417819 */ /* 0x000fe200000006ff */
[C---:B------:R-:W-:Y:S01]  /*3790*/  @P1 FFMA.FTZ R237, R4.reuse, R7, R237 ;  /* 0x0000000704ed1223 */ /* 0x040fe200000100ed */
[----:B------:R-:W-:Y:S01]  /*37a0*/  @P1 FADD.FTZ R7, R9, -R6 ;  /* 0x8000000609071221 */ /* 0x000fe20000010000 */
[----:B------:R-:W-:Y:S01]  /*37b0*/  SHF.L.U32 R223, R147, 0x10, RZ ;  /* 0x0000001093df7819 */ /* 0x000fe200000006ff */
[----:B------:R-:W2:Y:S01]  /*37c0*/  @P2 LDC R6, c[0x0][0x40c] ;  /* 0x00010300ff062b82 */ /* 0x000ea20000000800 */
[----:B------:R-:W-:Y:S01]  /*37d0*/  @P1 FFMA.FTZ R65, R4, R170, R65 ;  /* 0x000000aa04411223 */ /* 0x000fe20000010041 */
[----:B0-----:R-:W-:Y:S01]  /*37e0*/  @P2 FMUL.FTZ R224, R66, R171 ;  /* 0x000000ab42e02220 */ /* 0x001fe20000410000 */
[----:B------:R-:W-:Y:S01]  /*37f0*/  SHF.L.U32 R64, R64, 0x10, RZ ;  /* 0x0000001040407819 */ /* 0x000fe200000006ff */
[----:B------:R-:W-:Y:S01]  /*3800*/  @P1 FADD.FTZ R216, R19, -R216 ;  /* 0x800000d813d81221 */ /* 0x000fe20000010000 */
[----:B------:R-:W-:Y:S01]  /*3810*/  SHF.L.U32 R67, R67, 0x10, RZ ;  /* 0x0000001043437819 */ /* 0x000fe200000006ff */
[----:B------:R-:W-:Y:S01]  /*3820*/  @P1 FFMA.FTZ R223, R4, R212, R223 ;  /* 0x000000d404df1223 */ /* 0x000fe200000100df */
[----:B------:R-:W-:Y:S01]  /*3830*/  F2FP.BF16.F32.PACK_AB R66, R242, R66 ;  /* 0x00000042f242723e */ /* 0x000fe200000010ff */
[----:B------:R-:W0:Y:S01]  /*3840*/  @P2 LDC R170, c[0x0][0x40c] ;  /* 0x00010300ffaa2b82 */ /* 0x000e220000000800 */
[C---:B------:R-:W-:Y:S01]  /*3850*/  @P1 FFMA.FTZ R64, R4.reuse, R7, R64 ;  /* 0x0000000704401223 */ /* 0x040fe20000010040 */
[----:B------:R-:W-:-:S04]  /*3860*/  @P1 FFMA.FTZ R67, R4, R216, R67 ;  /* 0x000000d804431223 */ /* 0x000fc80000010043 */
[C---:B-1----:R-:W-:Y:S01]  /*3870*/  @P2 FMUL.FTZ R230, R67.reuse, R230 ;  /* 0x000000e643e62220 */ /* 0x042fe20000410000 */
[----:B------:R-:W-:Y:S01]  /*3880*/  F2FP.BF16.F32.PACK_AB R67, R67, R223 ;  /* 0x000000df4343723e */ /* 0x000fe200000010ff */
[----:B------:R-:W1:Y:S03]  /*3890*/  @P2 LDC R212, c[0x0][0x40c] ;  /* 0x00010300ffd42b82 */ /* 0x000e660000000800 */
[----:B------:R-:W-:Y:S01]  /*38a0*/  @P2 F2FP.BF16.F32.PACK_AB R230, RZ, R230 ;  /* 0x000000e6ffe6223e */ /* 0x000fe200000010ff */
[----:B--2---:R-:W-:Y:S01]  /*38b0*/  @P2 FMUL.FTZ R171, R65, R6 ;  /* 0x0000000641ab2220 */ /* 0x004fe20000410000 */
[----:B------:R-:W-:-:S03]  /*38c0*/  @P2 F2FP.BF16.F32.PACK_AB R6, RZ, R224 ;  /* 0x000000e0ff06223e */ /* 0x000fc600000010ff */
[----:B------:R-:W2:Y:S01]  /*38d0*/  @P2 LDC R7, c[0x0][0x40c] ;  /* 0x00010300ff072b82 */ /* 0x000ea20000000800 */
[----:B------:R-:W-:Y:S02]  /*38e0*/  F2FP.BF16.F32.PACK_AB R65, R65, R237 ;  /* 0x000000ed4141723e */ /* 0x000fe400000010ff */
[----:B------:R-:W-:Y:S02]  /*38f0*/  @P2 F2FP.BF16.F32.PACK_AB R171, RZ, R171 ;  /* 0x000000abffab223e */ /* 0x000fe400000010ff */
[----:B------:R-:W-:Y:S01]  /*3900*/  @P2 PRMT R166, R6, 0x7610, R166 ;  /* 0x0000761006a62816 */ /* 0x000fe200000000a6 */
[----:B0-----:R-:W-:Y:S02]  /*3910*/  @P2 FMUL.FTZ R170, R237, R170 ;  /* 0x000000aaedaa2220 */ /* 0x001fe40000410000 */
[----:B------:R-:W0:Y:S03]  /*3920*/  @P2 LDC R224, c[0x0][0x40c] ;  /* 0x00010300ffe02b82 */ /* 0x000e260000000800 */
[----:B------:R-:W-:Y:S01]  /*3930*/  @P2 F2FP.BF16.F32.PACK_AB R170, RZ, R170 ;  /* 0x000000aaffaa223e */ /* 0x000fe200000010ff */
[----:B-1----:R-:W-:-:S03]  /*3940*/  @P2 FMUL.FTZ R212, R225, R212 ;  /* 0x000000d4e1d42220 */ /* 0x002fc60000410000 */
[----:B------:R-:W-:Y:S01]  /*3950*/  @P2 PRMT R165, R170, 0x7610, R165 ;  /* 0x00007610aaa52816 */ /* 0x000fe200000000a5 */
[----:B------:R-:W1:Y:S01]  /*3960*/  @P2 LDC R216, c[0x0][0x40c] ;  /* 0x00010300ffd82b82 */ /* 0x000e620000000800 */
[----:B------:R-:W-:Y:S02]  /*3970*/  @P2 F2FP.BF16.F32.PACK_AB R212, RZ, R212 ;  /* 0x000000d4ffd4223e */ /* 0x000fe400000010ff */
[----:B------:R-:W-:Y:S02]  /*3980*/  @P2 PRMT R165, R165, 0x5410, R171 ;  /* 0x00005410a5a52816 */ /* 0x000fe400000000ab */
[----:B------:R-:W-:Y:S01]  /*3990*/  @P2 PRMT R164, R212, 0x7610, R164 ;  /* 0x00007610d4a42816 */ /* 0x000fe200000000a4 */
[----:B--2---:R-:W-:-:S05]  /*39a0*/  @P2 FMUL.FTZ R7, R242, R7 ;  /* 0x00000007f2072220 */ /* 0x004fca0000410000 */
[----:B------:R-:W-:Y:S01]  /*39b0*/  @P2 F2FP.BF16.F32.PACK_AB R7, RZ, R7 ;  /* 0x00000007ff07223e */ /* 0x000fe200000010ff */
[----:B0-----:R-:W-:-:S03]  /*39c0*/  @P2 FMUL.FTZ R224, R223, R224 ;  /* 0x000000e0dfe02220 */ /* 0x001fc60000410000 */
[----:B------:R-:W-:Y:S02]  /*39d0*/  @P2 PRMT R166, R166, 0x5410, R7 ;  /* 0x00005410a6a62816 */ /* 0x000fe40000000007 */
[----:B------:R-:W-:Y:S01]  /*39e0*/  @P2 F2FP.BF16.F32.PACK_AB R224, RZ, R224 ;  /* 0x000000e0ffe0223e */ /* 0x000fe200000010ff */
[----:B-1----:R-:W-:-:S03]  /*39f0*/  @P2 FMUL.FTZ R216, R64, R216 ;  /* 0x000000d840d82220 */ /* 0x002fc60000410000 */
[----:B------:R-:W-:Y:S02]  /*3a00*/  @P2 PRMT R167, R224, 0x7610, R167 ;  /* 0x00007610e0a72816 */ /* 0x000fe400000000a7 */
[----:B------:R-:W-:Y:S02]  /*3a10*/  F2FP.BF16.F32.PACK_AB R64, R64, R225 ;  /* 0x000000e14040723e */ /* 0x000fe400000010ff */
[----:B------:R-:W-:Y:S02]  /*3a20*/  @P2 F2FP.BF16.F32.PACK_AB R216, RZ, R216 ;  /* 0x000000d8ffd8223e */ /* 0x000fe400000010ff */
[----:B------:R-:W-:Y:S02]  /*3a30*/  @P2 PRMT R167, R167, 0x5410, R230 ;  /* 0x00005410a7a72816 */ /* 0x000fe400000000e6 */
[----:B------:R-:W-:-:S07]  /*3a40*/  @P2 PRMT R164, R164, 0x5410, R216 ;  /* 0x00005410a4a42816 */ /* 0x000fce00000000d8 */
.L_x_4848:
[----:B------:R-:W-:Y:S05]  /*3a50*/  BSYNC.RECONVERGENT B1 ;  /* 0x0000000000017941 */ /* 0x000fea0003800200 */
.L_x_4831:
        /* <DEDUP_REMOVED lines=14> */
[----:B------:R-:W-:Y:S02]  /*3b40*/  PRMT R64, R149, 0x7632, R64 ;  /* 0x0000763295407816 */ /* 0x000fe40000000040 */
[----:B------:R-:W-:Y:S02]  /*3b50*/  SHF.L.U32 R235, R150, 0x10, RZ ;  /* 0x0000001096eb7819 */ /* 0x000fe400000006ff */
[----:B------:R-:W-:Y:S01]  /*3b60*/  SHF.L.U32 R66, R66, 0x10, RZ ;  /* 0x0000001042427819 */ /* 0x000fe200000006ff */
[----:B------:R-:W0:Y:S01]  /*3b70*/  @P2 LDC R212, c[0x0][0x40c] ;  /* 0x00010300ffd42b82 */ /* 0x000e220000000800 */
[----:B------:R-:W-:-:S02]  /*3b80*/  SHF.L.U32 R64, R64, 0x10, RZ ;  /* 0x0000001040407819 */ /* 0x000fc400000006ff */
[----:B------:R-:W-:Y:S01]  /*3b90*/  SHF.L.U32 R223, R148, 0x10, RZ ;  /* 0x0000001094df7819 */ /* 0x000fe200000006ff */
[-CC-:B------:R-:W-:Y:S01]  /*3ba0*/  @P3 FFMA.FTZ R6, R14, R5.reuse, R210.reuse ;  /* 0x000000050e063223 */ /* 0x180fe200000100d2 */
[-CC-:B------:R-:W-:Y:S01]  /*3bb0*/  @P3 FFMA.FTZ R7, R207, R5.reuse, R210.reuse ;  /* 0x00000005cf073223 */ /* 0x180fe200000100d2 */
[-C--:B------:R-:W-:Y:S01]  /*3bc0*/  @P3 FFMA.FTZ R170, R16, R5.reuse, R210 ;  /* 0x0000000510aa3223 */ /* 0x080fe200000100d2 */
[----:B------:R-:W-:Y:S01]  /*3bd0*/  SHF.L.U32 R171, R151, 0x10, RZ ;  /* 0x0000001097ab7819 */ /* 0x000fe200000006ff */
[----:B------:R-:W-:Y:S01]  /*3be0*/  @P3 FADD.FTZ R65, R179, -R6 ;  /* 0x80000006b3413221 */ /* 0x000fe20000010000 */
[----:B------:R-:W-:Y:S01]  /*3bf0*/  @P3 FFMA.FTZ R6, R12, R5, R210 ;  /* 0x000000050c063223 */ /* 0x000fe200000100d2 */
[----:B------:R-:W-:Y:S01]  /*3c00*/  @P3 FADD.FTZ R7, R238, -R7 ;  /* 0x80000007ee073221 */ /* 0x000fe20000010000 */
[----:B------:R-:W2:Y:S01]  /*3c10*/  @P2 LDC R230, c[0x0][0x40c] ;  /* 0x00010300ffe62b82 */ /* 0x000ea20000000800 */
[C---:B------:R-:W-:Y:S01]  /*3c20*/  @P3 FFMA.FTZ R66, R4.reuse, R65, R66 ;  /* 0x0000004104423223 */ /* 0x040fe20000010042 */
[----:B------:R-:W-:Y:S01]  /*3c30*/  @P3 FADD.FTZ R67, R175, -R6 ;  /* 0x80000006af433221 */ /* 0x000fe20000010000 */
[C---:B------:R-:W-:Y:S01]  /*3c40*/  @P3 FFMA.FTZ R235, R4.reuse, R7, R235 ;  /* 0x0000000704eb3223 */ /* 0x040fe200000100eb */
[----:B------:R-:W-:Y:S01]  /*3c50*/  @P3 FFMA.FTZ R7, R241, R5, R210 ;  /* 0x00000005f1073223 */ /* 0x000fe200000100d2 */
[----:B------:R-:W-:Y:S01]  /*3c60*/  SHF.L.U32 R65, R149, 0x10, RZ ;  /* 0x0000001095417819 */ /* 0x000fe200000006ff */
[----:B------:R-:W-:Y:S01]  /*3c70*/  @P3 FFMA.FTZ R64, R4, R67, R64 ;  /* 0x0000004304403223 */ /* 0x000fe20000010040 */
[----:B------:R-:W-:Y:S01]  /*3c80*/  PRMT R67, R148, 0x7632, R67 ;  /* 0x0000763294437816 */ /* 0x000fe20000000043 */
[----:B------:R-:W-:Y:S01]  /*3c90*/  @P3 FFMA.FTZ R6, R10, R5, R210 ;  /* 0x000000050a063223 */ /* 0x000fe200000100d2 */
[----:B------:R-:W-:Y:S01]  /*3ca0*/  @P3 FADD.FTZ R7, R236, -R7 ;  /* 0x80000007ec073221 */ /* 0x000fe20000010000 */
[----:B------:R-:W-:Y:S01]  /*3cb0*/  @P3 FADD.FTZ R216, R181, -R170 ;  /* 0x800000aab5d83221 */ /* 0x000fe20000010000 */
[----:B------:R-:W-:Y:S01]  /*3cc0*/  SHF.L.U32 R67, R67, 0x10, RZ ;  /* 0x0000001043437819 */ /* 0x000fe200000006ff */
[----:B------:R-:W-:Y:S01]  /*3cd0*/  @P3 FADD.FTZ R6, R173, -R6 ;  /* 0x80000006ad063221 */ /* 0x000fe20000010000 */
[C---:B------:R-:W-:Y:S01]  /*3ce0*/  @P3 FFMA.FTZ R65, R4.reuse, R7, R65 ;  /* 0x0000000704413223 */ /* 0x040fe20000010041 */
[----:B------:R-:W-:Y:S01]  /*3cf0*/  @P3 FFMA.FTZ R7, R239, R5, R210 ;  /* 0x00000005ef073223 */ /* 0x000fe200000100d2 */
[----:B------:R-:W3:Y:S01]  /*3d00*/  @P2 LDC R237, c[0x0][0x40c] ;  /* 0x00010300ffed2b82 */ /* 0x000ee20000000800 */
[----:B------:R-:W-:Y:S01]  /*3d10*/  @P3 FFMA.FTZ R67, R4, R6, R67 ;  /* 0x0000000604433223 */ /* 0x000fe20000010043 */
[----:B-1----:R-:W-:Y:S01]  /*3d20*/  @P2 FMUL.FTZ R224, R235, R224 ;  /* 0x000000e0ebe02220 */ /* 0x002fe20000410000 */
[----:B------:R-:W-:Y:S01]  /*3d30*/  @P3 FADD.FTZ R7, R234, -R7 ;  /* 0x80000007ea073221 */ /* 0x000fe20000010000 */
[----:B0-----:R-:W-:Y:S01]  /*3d40*/  @P2 FMUL.FTZ R212, R65, R212 ;  /* 0x000000d441d42220 */ /* 0x001fe20000410000 */
[----:B------:R-:W-:-:S02]  /*3d50*/  F2FP.BF16.F32.PACK_AB R65, R64, R65 ;  /* 0x000000414041723e */ /* 0x000fc400000010ff */
[----:B------:R-:W-:Y:S01]  /*3d60*/  @P3 FFMA.FTZ R223, R4, R7, R223 ;  /* 0x0000000704df3223 */ /* 0x000fe200000100df */
[----:B------:R-:W0:Y:S01]  /*3d70*/  @P2 LDC R225, c[0x0][0x40c] ;  /* 0x00010300ffe12b82 */ /* 0x000e220000000800 */
[----:B------:R-:W-:Y:S01]  /*3d80*/  @P3 FFMA.FTZ R7, R169, R5, R210 ;  /* 0x00000005a9073223 */ /* 0x000fe200000100d2 */
[----:B------:R-:W-:Y:S01]  /*3d90*/  @P2 F2FP.BF16.F32.PACK_AB R224, RZ, R224 ;  /* 0x000000e0ffe0223e */ /* 0x000fe200000010ff */
[----:B--2---:R-:W-:Y:S01]  /*3da0*/  @P2 FMUL.FTZ R230, R223, R230 ;  /* 0x000000e6dfe62220 */ /* 0x004fe20000410000 */
[----:B------:R-:W-:Y:S01]  /*3db0*/  @P2 F2FP.BF16.F32.PACK_AB R212, RZ, R212 ;  /* 0x000000d4ffd4223e */ /* 0x000fe200000010ff */
[----:B------:R-:W-:Y:S01]  /*3dc0*/  @P3 FADD.FTZ R7, R240, -R7 ;  /* 0x80000007f0073221 */ /* 0x000fe20000010000 */
[----:B------:R-:W-:Y:S02]  /*3dd0*/  @P2 PRMT R166, R224, 0x7610, R166 ;  /* 0x00007610e0a62816 */ /* 0x000fe400000000a6 */
[----:B------:R-:W1:Y:S01]  /*3de0*/  @P2 LDC R6, c[0x0][0x40c] ;  /* 0x00010300ff062b82 */ /* 0x000e620000000800 */
[----:B------:R-:W-:Y:S01]  /*3df0*/  @P3 FFMA.FTZ R171, R4, R7, R171 ;  /* 0x0000000704ab3223 */ /* 0x000fe200000100ab */
[----:B------:R-:W-:-:S02]  /*3e00*/  PRMT R7, R151, 0x7632, R7 ;  /* 0x0000763297077816 */ /* 0x000fc40000000007 */
[----:B------:R-:W-:Y:S02]  /*3e10*/  @P2 F2FP.BF16.F32.PACK_AB R230, RZ, R230 ;  /* 0x000000e6ffe6223e */ /* 0x000fe400000010ff */
[----:B------:R-:W-:Y:S02]  /*3e20*/  SHF.L.U32 R7, R7, 0x10, RZ ;  /* 0x0000001007077819 */ /* 0x000fe400000006ff */
[----:B------:R-:W2:Y:S01]  /*3e30*/  @P2 LDC R170, c[0x0][0x40c] ;  /* 0x00010300ffaa2b82 */ /* 0x000ea20000000800 */
[----:B------:R-:W-:Y:S02]  /*3e40*/  @P2 PRMT R165, R212, 0x7610, R165 ;  /* 0x00007610d4a52816 */ /* 0x000fe400000000a5 */
[----:B------:R-:W-:Y:S01]  /*3e50*/  @P3 FFMA.FTZ R7, R4, R216, R7 ;  /* 0x000000d804073223 */ /* 0x000fe20000010007 */
[----:B---3--:R-:W-:Y:S01]  /*3e60*/  @P2 FMUL.FTZ R216, R66, R237 ;  /* 0x000000ed42d82220 */ /* 0x008fe20000410000 */
[----:B------:R-:W-:Y:S02]  /*3e70*/  @P2 PRMT R164, R230, 0x7610, R164 ;  /* 0x00007610e6a42816 */ /* 0x000fe400000000a4 */
[----:B------:R-:W-:Y:S01]  /*3e80*/  F2FP.BF16.F32.PACK_AB R66, R66, R235 ;  /* 0x000000eb4242723e */ /* 0x000fe200000010ff */
[----:B0-----:R-:W-:Y:S01]  /*3e90*/  @P2 FMUL.FTZ R225, R64, R225 ;  /* 0x000000e140e12220 */ /* 0x001fe20000410000 */
[----:B------:R-:W-:-:S02]  /*3ea0*/  @P2 F2FP.BF16.F32.PACK_AB R216, RZ, R216 ;  /* 0x000000d8ffd8223e */ /* 0x000fc400000010ff */
[C---:B------:R-:W-:Y:S02]  /*3eb0*/  F2FP.BF16.F32.PACK_AB R64, R67.reuse, R223 ;  /* 0x000000df4340723e */ /* 0x040fe400000010ff */
[----:B------:R-:W-:Y:S02]  /*3ec0*/  @P2 F2FP.BF16.F32.PACK_AB R225, RZ, R225 ;  /* 0x000000e1ffe1223e */ /* 0x000fe400000010ff */
[----:B------:R-:W-:Y:S01]  /*3ed0*/  @P2 PRMT R166, R166, 0x5410, R216 ;  /* 0x00005410a6a62816 */ /* 0x000fe200000000d8 */
[----:B-1----:R-:W-:Y:S01]  /*3ee0*/  @P2 FMUL.FTZ R6, R67, R6 ;  /* 0x0000000643062220 */ /* 0x002fe20000410000 */
[----:B------:R-:W-:Y:S02]  /*3ef0*/  @P2 PRMT R165, R165, 0x5410, R225 ;  /* 0x00005410a5a52816 */ /* 0x000fe400000000e1 */
[----:B------:R-:W-:Y:S02]  /*3f00*/  F2FP.BF16.F32.PACK_AB R67, R7, R171 ;  /* 0x000000ab0743723e */ /* 0x000fe400000010ff */
        /* <DEDUP_REMOVED lines=10> */
.L_x_4852:
[----:B------:R-:W-:Y:S01]  /*3fb0*/  ISETP.GT.AND P3, PT, R2, RZ, PT ;  /* 0x000000ff0200720c */ /* 0x000fe20003f64270 */
[----:B0-----:R-:W0:Y:S01]  /*3fc0*/  @P2 LDC R170, c[0x0][0x40c] ;  /* 0x00010300ffaa2b82 */ /* 0x001e220000000800 */
[C---:B------:R-:W-:Y:S02]  /*3fd0*/  PRMT R235, R148.reuse, 0x7632, R235 ;  /* 0x0000763294eb7816 */ /* 0x040fe400000000eb */
[----:B------:R-:W-:Y:S02]  /*3fe0*/  SHF.L.U32 R237, R148, 0x10, RZ ;  /* 0x0000001094ed7819 */ /* 0x000fe400000006ff */
[----:B------:R-:W-:Y:S02]  /*3ff0*/  SHF.L.U32 R235, R235, 0x10, RZ ;  /* 0x00000010ebeb7819 */ /* 0x000fe400000006ff */
[----:B------:R-:W-:Y:S01]  /*4000*/  PRMT R171, R149, 0x7632, R171 ;  /* 0x0000763295ab7816 */ /* 0x000fe200000000ab */
[----:B------:R-:W1:Y:S01]  /*4010*/  @P2 LDC R224, c[0x0][0x40c] ;  /* 0x00010300ffe02b82 */ /* 0x000e620000000800 */
[----:B------:R-:W-:-:S02]  /*4020*/  PRMT R225, R150, 0x7632, R225 ;  /* 0x0000763296e17816 */ /* 0x000fc400000000e1 */
        /* <DEDUP_REMOVED lines=9> */
[C---:B------:R-:W-:Y:S01]  /*40c0*/  @P3 FFMA.FTZ R235, R4.reuse, R6, R235 ;  /* 0x0000000604eb3223 */ /* 0x040fe200000100eb */
[C---:B------:R-:W-:Y:S01]  /*40d0*/  @P3 FFMA.FTZ R237, R4.reuse, R7, R237 ;  /* 0x0000000704ed3223 */ /* 0x040fe200000100ed */
[----:B------:R-:W2:Y:S01]  /*40e0*/  @P2 LDC R6, c[0x0][0x40c] ;  /* 0x00010300ff062b82 */ /* 0x000ea20000000800 */
[-CC-:B------:R-:W-:Y:S01]  /*40f0*/  @P3 FFMA.FTZ R7, R241, R5.reuse, R210.reuse ;  /* 0x00000005f1073223 */ /* 0x180fe200000100d2 */
[----:B------:R-:W-:Y:S01]  /*4100*/  @P3 FFMA.FTZ R171, R4, R216, R171 ;  /* 0x000000d804ab3223 */ /* 0x000fe200000100ab */
[----:B------:R-:W-:Y:S01]  /*4110*/  @P3 FFMA.FTZ R216, R14, R5, R210 ;  /* 0x000000050ed83223 */ /* 0x000fe200000100d2 */
[----:B0-----:R-:W-:Y:S01]  /*4120*/  @P2 FMUL.FTZ R230, R237, R170 ;  /* 0x000000aaede62220 */ /* 0x001fe20000410000 */
[----:B------:R-:W-:Y:S01]  /*4130*/  @P3 FADD.FTZ R212, R236, -R7 ;  /* 0x80000007ecd43221 */ /* 0x000fe20000010000 */
[----:B------:R-:W-:Y:S01]  /*4140*/  SHF.L.U32 R7, R149, 0x10, RZ ;  /* 0x0000001095077819 */ /* 0x000fe200000006ff */
[----:B------:R-:W-:Y:S01]  /*4150*/  @P3 FADD.FTZ R216, R179, -R216 ;  /* 0x800000d8b3d83221 */ /* 0x000fe20000010000 */
[----:B------:R-:W0:Y:S01]  /*4160*/  @P2 LDC R170, c[0x0][0x40c] ;  /* 0x00010300ffaa2b82 */ /* 0x000e220000000800 */
[----:B------:R-:W-:-:S02]  /*4170*/  @P2 F2FP.BF16.F32.PACK_AB R230, RZ, R230 ;  /* 0x000000e6ffe6223e */ /* 0x000fc400000010ff */
[----:B------:R-:W-:Y:S01]  /*4180*/  @P3 FFMA.FTZ R7, R4, R212, R7 ;  /* 0x000000d404073223 */ /* 0x000fe20000010007 */
[----:B------:R-:W-:Y:S01]  /*4190*/  @P3 FADD.FTZ R212, R238, -R223 ;  /* 0x800000dfeed43221 */ /* 0x000fe20000010000 */
[----:B------:R-:W-:Y:S01]  /*41a0*/  SHF.L.U32 R223, R150, 0x10, RZ ;  /* 0x0000001096df7819 */ /* 0x000fe200000006ff */
[----:B------:R-:W-:Y:S01]  /*41b0*/  @P3 FFMA.FTZ R225, R4, R216, R225 ;  /* 0x000000d804e13223 */ /* 0x000fe200000100e1 */
[----:B-1----:R-:W-:Y:S01]  /*41c0*/  @P2 FMUL.FTZ R224, R7, R224 ;  /* 0x000000e007e02220 */ /* 0x002fe20000410000 */
[----:B------:R-:W1:Y:S01]  /*41d0*/  @P2 LDC R216, c[0x0][0x40c] ;  /* 0x00010300ffd82b82 */ /* 0x000e620000000800 */
[----:B------:R-:W-:Y:S01]  /*41e0*/  @P2 PRMT R164, R230, 0x7610, R164 ;  /* 0x00007610e6a42816 */ /* 0x000fe200000000a4 */
[----:B------:R-:W-:Y:S02]  /*41f0*/  @P3 FFMA.FTZ R223, R4, R212, R223 ;  /* 0x000000d404df3223 */ /* 0x000fe400000100df */
[----:B------:R-:W-:-:S04]  /*4200*/  @P2 F2FP.BF16.F32.PACK_AB R224, RZ, R224 ;  /* 0x000000e0ffe0223e */ /* 0x000fc800000010ff */
[----:B------:R-:W3:Y:S01]  /*4210*/  @P2 LDC R212, c[0x0][0x40c] ;  /* 0x00010300ffd42b82 */ /* 0x000ee20000000800 */
[----:B--2---:R-:W-:Y:S01]  /*4220*/  @P2 FMUL.FTZ R235, R235, R6 ;  /* 0x00000006ebeb2220 */ /* 0x004fe20000410000 */
[----:B------:R-:W-:-:S04]  /*4230*/  @P2 PRMT R165, R224, 0x7610, R165 ;  /* 0x00007610e0a52816 */ /* 0x000fc800000000a5 */
[----:B------:R-:W-:Y:S01]  /*4240*/  @P2 F2FP.BF16.F32.PACK_AB R232, RZ, R235 ;  /* 0x000000ebffe8223e */ /* 0x000fe200000010ff */
[----:B------:R-:W-:Y:S01]  /*4250*/  @P3 FFMA.FTZ R235, R169, R5, R210 ;  /* 0x00000005a9eb3223 */ /* 0x000fe200000100d2 */
[----:B------:R-:W2:Y:S01]  /*4260*/  @P2 LDC R6, c[0x0][0x40c] ;  /* 0x00010300ff062b82 */ /* 0x000ea20000000800 */
[----:B0-----:R-:W-:Y:S01]  /*4270*/  @P2 FMUL.FTZ R170, R225, R170 ;  /* 0x000000aae1aa2220 */ /* 0x001fe20000410000 */
[----:B------:R-:W-:Y:S01]  /*4280*/  @P2 PRMT R164, R164, 0x5410, R232 ;  /* 0x00005410a4a42816 */ /* 0x000fe200000000e8 */
[----:B------:R-:W-:Y:S01]  /*4290*/  @P3 FADD.FTZ R237, R240, -R235 ;  /* 0x800000ebf0ed3221 */ /* 0x000fe20000010000 */
[----:B------:R-:W-:Y:S02]  /*42a0*/  SHF.L.U32 R235, R151, 0x10, RZ ;  /* 0x0000001097eb7819 */ /* 0x000fe400000006ff */
[----:B------:R-:W-:Y:S01]  /*42b0*/  @P2 F2FP.BF16.F32.PACK_AB R170, RZ, R170 ;  /* 0x000000aaffaa223e */ /* 0x000fe200000010ff */
[----:B-1----:R-:W-:Y:S02]  /*42c0*/  @P2 FMUL.FTZ R216, R171, R216 ;  /* 0x000000d8abd82220 */ /* 0x002fe40000410000 */
[----:B------:R-:W-:-:S03]  /*42d0*/  @P3 FFMA.FTZ R235, R4, R237, R235 ;  /* 0x000000ed04eb3223 */ /* 0x000fc600000100eb */
[----:B------:R-:W-:Y:S01]  /*42e0*/  @P2 F2FP.BF16.F32.PACK_AB R216, RZ, R216 ;  /* 0x000000d8ffd8223e */ /* 0x000fe200000010ff */
[----:B---3--:R-:W-:-:S03]  /*42f0*/  @P2 FMUL.FTZ R212, R223, R212 ;  /* 0x000000d4dfd42220 */ /* 0x008fc60000410000 */
[----:B------:R-:W-:Y:S02]  /*4300*/  @P2 PRMT R165, R165, 0x5410, R216 ;  /* 0x00005410a5a52816 */ /* 0x000fe400000000d8 */
[----:B------:R-:W-:Y:S01]  /*4310*/  @P2 F2FP.BF16.F32.PACK_AB R212, RZ, R212 ;  /* 0x000000d4ffd4223e */ /* 0x000fe200000010ff */
[----:B--2---:R-:W-:-:S03]  /*4320*/  @P2 FMUL.FTZ R6, R235, R6 ;  /* 0x00000006eb062220 */ /* 0x004fc60000410000 */
        /* <DEDUP_REMOVED lines=14> */
.L_x_4851:
        /* <DEDUP_REMOVED lines=14> */
[-C--:B0-----:R-:W-:Y:S01]  /*44f0*/  @P2 FMUL.FTZ R6, R67, R64.reuse ;  /* 0x0000004043062220 */ /* 0x081fe20000410000 */
[----:B------:R-:W-:-:S05]  /*4500*/  F2FP.BF16.F32.PACK_AB R64, R65, R64 ;  /* 0x000000404140723e */ /* 0x000fca00000010ff */
[----:B------:R-:W0:Y:S01]  /*4510*/  @P2 LDC R67, c[0x0][0x40c] ;  /* 0x00010300ff432b82 */ /* 0x000e220000000800 */
[----:B------:R-:W-:Y:S01]  /*4520*/  @P2 F2FP.BF16.F32.PACK_AB R6, RZ, R6 ;  /* 0x00000006ff06223e */ /* 0x000fe200000010ff */
[----:B-1----:R-:W-:Y:S01]  /*4530*/  @P2 FMUL.FTZ R7, R66, R65 ;  /* 0x0000004142072220 */ /* 0x002fe20000410000 */
[----:B------:R-:W-:-:S05]  /*4540*/  FADD.FTZ R65, R175, -R170 ;  /* 0x800000aaaf417221 */ /* 0x000fca0000010000 */
[----:B------:R-:W1:Y:S01]  /*4550*/  @P2 LDC R223, c[0x0][0x40c] ;  /* 0x00010300ffdf2b82 */ /* 0x000e620000000800 */
[----:B------:R-:W-:Y:S02]  /*4560*/  @P2 PRMT R164, R6, 0x7610, R164 ;  /* 0x0000761006a42816 */ /* 0x000fe400000000a4 */
[----:B------:R-:W-:Y:S01]  /*4570*/  @P2 F2FP.BF16.F32.PACK_AB R66, RZ, R7 ;  /* 0x00000007ff42223e */ /* 0x000fe200000010ff */
[----:B------:R-:W-:Y:S01]  /*4580*/  FFMA.FTZ R7, R241, R5, R210 ;  /* 0x00000005f1077223 */ /* 0x000fe200000100d2 */
[----:B------:R-:W-:Y:S02]  /*4590*/  FMUL.FTZ R65, R4, R65 ;  /* 0x0000004104417220 */ /* 0x000fe40000410000 */
[----:B------:R-:W-:Y:S01]  /*45a0*/  @P2 PRMT R164, R164, 0x5410, R66 ;  /* 0x00005410a4a42816 */ /* 0x000fe20000000042 */
[----:B------:R-:W-:Y:S01]  /*45b0*/  FADD.FTZ R7, R236, -R7 ;  /* 0x80000007ec077221 */ /* 0x000fe20000010000 */
[----:B------:R-:W-:Y:S01]  /*45c0*/  FFMA.FTZ R66, R14, R5, R210 ;  /* 0x000000050e427223 */ /* 0x000fe200000100d2 */
[----:B------:R-:W-:-:S02]  /*45d0*/  FSEL R65, R65, RZ, P3 ;  /* 0x000000ff41417208 */ /* 0x000fc40001800000 */
[----:B------:R-:W-:Y:S01]  /*45e0*/  FMUL.FTZ R7, R4, R7 ;  /* 0x0000000704077220 */ /* 0x000fe20000410000 */
[----:B------:R-:W-:-:S04]  /*45f0*/  FADD.FTZ R171, R179, -R66 ;  /* 0x80000042b3ab7221 */ /* 0x000fc80000010000 */
[----:B------:R-:W-:-:S05]  /*4600*/  FSEL R170, R7, RZ, P3 ;  /* 0x000000ff07aa7208 */ /* 0x000fca0001800000 */
[-C--:B0-----:R-:W-:Y:S01]  /*4610*/  @P2 FMUL.FTZ R7, R67, R170.reuse ;  /* 0x000000aa43072220 */ /* 0x081fe20000410000 */
[----:B--2---:R-:W-:Y:S01]  /*4620*/  @P2 FMUL.FTZ R67, R212, R65 ;  /* 0x00000041d4432220 */ /* 0x004fe20000410000 */
[----:B------:R-:W-:Y:S02]  /*4630*/  F2FP.BF16.F32.PACK_AB R65, R65, R170 ;  /* 0x000000aa4141723e */ /* 0x000fe400000010ff */
[----:B------:R-:W0:Y:S01]  /*4640*/  @P2 LDC R170, c[0x0][0x40c] ;  /* 0x00010300ffaa2b82 */ /* 0x000e220000000800 */
[----:B------:R-:W-:Y:S02]  /*4650*/  @P2 F2FP.BF16.F32.PACK_AB R7, RZ, R7 ;  /* 0x00000007ff07223e */ /* 0x000fe400000010ff */
[----:B------:R-:W-:Y:S01]  /*4660*/  @P2 F2FP.BF16.F32.PACK_AB R6, RZ, R67 ;  /* 0x00000043ff06223e */ /* 0x000fe200000010ff */
[----:B------:R-:W-:Y:S01]  /*4670*/  FFMA.FTZ R67, R207, R5, R210 ;  /* 0x00000005cf437223 */ /* 0x000fe200000100d2 */
[----:B------:R-:W-:-:S03]  /*4680*/  @P2 PRMT R165, R7, 0x7610, R165 ;  /* 0x0000761007a52816 */ /* 0x000fc600000000a5 */
[----:B------:R-:W-:Y:S01]  /*4690*/  FADD.FTZ R67, R238, -R67 ;  /* 0x80000043ee437221 */ /* 0x000fe20000010000 */
[----:B------:R-:W-:Y:S01]  /*46a0*/  @P2 PRMT R165, R165, 0x5410, R6 ;  /* 0x00005410a5a52816 */ /* 0x000fe20000000006 */
[----:B------:R-:W-:Y:S02]  /*46b0*/  FFMA.FTZ R6, R16, R5, R210 ;  /* 0x0000000510067223 */ /* 0x000fe400000100d2 */
[C---:B------:R-:W-:Y:S01]  /*46c0*/  FMUL.FTZ R66, R4.reuse, R67 ;  /* 0x0000004304427220 */ /* 0x040fe20000410000 */
[----:B------:R-:W-:-:S04]  /*46d0*/  FMUL.FTZ R67, R4, R171 ;  /* 0x000000ab04437220 */ /* 0x000fc80000410000 */
[----:B------:R-:W-:Y:S02]  /*46e0*/  FSEL R66, R66, RZ, P3 ;  /* 0x000000ff42427208 */ /* 0x000fe40001800000 */
[----:B------:R-:W-:-:S03]  /*46f0*/  FSEL R171, R67, RZ, P3 ;  /* 0x000000ff43ab7208 */ /* 0x000fc60001800000 */
[-C--:B-1----:R-:W-:Y:S01]  /*4700*/  @P2 FMUL.FTZ R67, R223, R66.reuse ;  /* 0x00000042df432220 */ /* 0x082fe20000410000 */
[----:B------:R-:W-:Y:S01]  /*4710*/  F2FP.BF16.F32.PACK_AB R66, R171, R66 ;  /* 0x00000042ab42723e */ /* 0x000fe200000010ff */
[----:B------:R-:W1:Y:S01]  /*4720*/  @P2 LDC R223, c[0x0][0x40c] ;  /* 0x00010300ffdf2b82 */ /* 0x000e620000000800 */
[----:B0-----:R-:W-:Y:S01]  /*4730*/  @P2 FMUL.FTZ R170, R170, R171 ;  /* 0x000000abaaaa2220 */ /* 0x001fe20000410000 */
[----:B------:R-:W-:Y:S01]  /*4740*/  FFMA.FTZ R171, R169, R5, R210 ;  /* 0x00000005a9ab7223 */ /* 0x000fe200000100d2 */
[----:B------:R-:W-:-:S03]  /*4750*/  @P2 F2FP.BF16.F32.PACK_AB R67, RZ, R67 ;  /* 0x00000043ff43223e */ /* 0x000fc600000010ff */
[----:B------:R-:W-:Y:S01]  /*4760*/  FADD.FTZ R171, R240, -R171 ;  /* 0x800000abf0ab7221 */ /* 0x000fe20000010000 */
[----:B------:R-:W-:Y:S02]  /*4770*/  @P2 F2FP.BF16.F32.PACK_AB R170, RZ, R170 ;  /* 0x000000aaffaa223e */ /* 0x000fe400000010ff */
[----:B------:R-:W-:Y:S01]  /*4780*/  @P2 PRMT R166, R67, 0x7610, R166 ;  /* 0x0000761043a62816 */ /* 0x000fe200000000a6 */
[----:B------:R-:W-:-:S03]  /*4790*/  FMUL.FTZ R7, R4, R171 ;  /* 0x000000ab04077220 */ /* 0x000fc60000410000 */
[----:B------:R-:W-:Y:S02]  /*47a0*/  @P2 PRMT R166, R166, 0x5410, R170 ;  /* 0x00005410a6a62816 */ /* 0x000fe400000000aa */
[----:B------:R-:W-:Y:S01]  /*47b0*/  FSEL R212, R7, RZ, P3 ;  /* 0x000000ff07d47208 */ /* 0x000fe20001800000 */
[----:B------:R-:W-:-:S04]  /*47c0*/  FADD.FTZ R7, R181, -R6 ;  /* 0x80000006b5077221 */ /* 0x000fc80000010000 */
[----:B------:R-:W-:Y:S01]  /*47d0*/  FMUL.FTZ R7, R4, R7 ;  /* 0x0000000704077220 */ /* 0x000fe20000410000 */
[----:B-1----:R-:W-:-:S04]  /*47e0*/  @P2 FMUL.FTZ R6, R223, R212 ;  /* 0x000000d4df062220 */ /* 0x002fc80000410000 */
[----:B------:R-:W-:Y:S02]  /*47f0*/  FSEL R7, R7, RZ, P3 ;  /* 0x000000ff07077208 */ /* 0x000fe40001800000 */
        /* <DEDUP_REMOVED lines=8> */
.L_x_4854:
        /* <DEDUP_REMOVED lines=10> */
.L_x_4856:
[----:B------:R-:W-:Y:S05]  /*4920*/  BSYNC.RECONVERGENT B2 ;  /* 0x0000000000027941 */ /* 0x000fea0003800200 */
.L_x_4855:
        /* <DEDUP_REMOVED lines=10> */
.L_x_4858:
[----:B------:R-:W-:Y:S05]  /*49d0*/  BSYNC.RECONVERGENT B2 ;  /* 0x0000000000027941 */ /* 0x000fea0003800200 */
.L_x_4857:
        /* <DEDUP_REMOVED lines=10> */
.L_x_4860:
[----:B------:R-:W-:Y:S05]  /*4a80*/  BSYNC.RECONVERGENT B2 ;  /* 0x0000000000027941 */ /* 0x000fea0003800200 */
.L_x_4859:
        /* <DEDUP_REMOVED lines=10> */
.L_x_4862:
[----:B------:R-:W-:Y:S05]  /*4b30*/  BSYNC.RECONVERGENT B2 ;  /* 0x0000000000027941 */ /* 0x000fea0003800200 */
.L_x_4861:
        /* <DEDUP_REMOVED lines=10> */
.L_x_4864:
[----:B------:R-:W-:Y:S05]  /*4be0*/  BSYNC.RECONVERGENT B2 ;  /* 0x0000000000027941 */ /* 0x000fea0003800200 */
.L_x_4863:
        /* <DEDUP_REMOVED lines=10> */
.L_x_4866:
[----:B------:R-:W-:Y:S05]  /*4c90*/  BSYNC.RECONVERGENT B2 ;  /* 0x0000000000027941 */ /* 0x000fea0003800200 */
.L_x_4865:
        /* <DEDUP_REMOVED lines=10> */
.L_x_4868:
[----:B------:R-:W-:Y:S05]  /*4d40*/  BSYNC.RECONVERGENT B2 ;  /* 0x0000000000027941 */ /* 0x000fea0003800200 */
.L_x_4867:
        /* <DEDUP_REMOVED lines=9> */
.L_x_4853:
[----:B------:R-:W-:Y:S05]  /*4de0*/  BSYNC.RECONVERGENT B1 ;  /* 0x0000000000017941 */ /* 0x000fea0003800200 */
.L_x_4850:
        /* <DEDUP_REMOVED lines=85> */
.L_x_4871:
        /* <DEDUP_REMOVED lines=70> */
.L_x_4870:
        /* <DEDUP_REMOVED lines=71> */
.L_x_4873:
        /* <DEDUP_REMOVED lines=10> */
.L_x_4875:
[----:B------:R-:W-:Y:S05]  /*5cb0*/  BSYNC.RECONVERGENT B2 ;  /* 0x0000000000027941 */ /* 0x000fea0003800200 */
.L_x_4874:
        /* <DEDUP_REMOVED lines=10> */
.L_x_4877:
[----:B------:R-:W-:Y:S05]  /*5d60*/  BSYNC.RECONVERGENT B2 ;  /* 0x0000000000027941 */ /* 0x000fea0003800200 */
.L_x_4876:
        /* <DEDUP_REMOVED lines=10> */
.L_x_4879:
[----:B------:R-:W-:Y:S05]  /*5e10*/  BSYNC.RECONVERGENT B2 ;  /* 0x0000000000027941 */ /* 0x000fea0003800200 */
.L_x_4878:
        /* <DEDUP_REMOVED lines=10> */
.L_x_4881:
[----:B------:R-:W-:Y:S05]  /*5ec0*/  BSYNC.RECONVERGENT B2 ;  /* 0x0000000000027941 */ /* 0x000fea0003800200 */
.L_x_4880:
        /* <DEDUP_REMOVED lines=10> */
.L_x_4883:
[----:B------:R-:W-:Y:S05]  /*5f70*/  BSYNC.RECONVERGENT B2 ;  /* 0x0000000000027941 */ /* 0x000fea0003800200 */
.L_x_4882:
        /* <DEDUP_REMOVED lines=10> */
.L_x_4885:
[----:B------:R-:W-:Y:S05]  /*6020*/  BSYNC.RECONVERGENT B2 ;  /* 0x0000000000027941 */ /* 0x000fea0003800200 */
.L_x_4884:
        /* <DEDUP_REMOVED lines=10> */
.L_x_4887:
[----:B------:R-:W-:Y:S05]  /*60d0*/  BSYNC.RECONVERGENT B2 ;  /* 0x0000000000027941 */ /* 0x000fea0003800200 */
.L_x_4886:
        /* <DEDUP_REMOVED lines=9> */
.L_x_4872:
[----:B------:R-:W-:Y:S05]  /*6170*/  BSYNC.RECONVERGENT B1 ;  /* 0x0000000000017941 */ /* 0x000fea0003800200 */
.L_x_4869:
        /* <DEDUP_REMOVED lines=25> */
[--C-:B------:R-:W-:Y:S01]  /*6310*/  @P3 FADD.FTZ R7, R205, -R64.reuse ;  /* 0x80000040cd073221 */ /* 0x100fe20000010000 */
[----:B------:R-:W-:Y:S01]  /*6320*/  PRMT R64, R157, 0x7632, R64 ;  /* 0x000076329d407816 */ /* 0x000fe20000000040 */
[----:B------:R-:W2:Y:S01]  /*6330*/  @P2 LDC R230, c[0x0][0x40c] ;  /* 0x00010300ffe62b82 */ /* 0x000ea20000000800 */
[C---:B------:R-:W-:Y:S01]  /*6340*/  @P3 FFMA.FTZ R235, R4.reuse, R6, R235 ;  /* 0x0000000604eb3223 */ /* 0x040fe200000100eb */
[----:B------:R-:W-:Y:S01]  /*6350*/  @P3 FFMA.FTZ R6, R245, R5, R210 ;  /* 0x00000005f5063223 */ /* 0x000fe200000100d2 */
[----:B------:R-:W-:Y:S01]  /*6360*/  @P3 FFMA.FTZ R66, R4, R7, R66 ;  /* 0x0000000704423223 */ /* 0x000fe20000010042 */
[----:B------:R-:W-:Y:S01]  /*6370*/  @P3 FADD.FTZ R7, R203, -R170 ;  /* 0x800000aacb073221 */ /* 0x000fe20000010000 */
[-C--:B------:R-:W-:Y:S01]  /*6380*/  @P3 FFMA.FTZ R170, R178, R5.reuse, R210 ;  /* 0x00000005b2aa3223 */ /* 0x080fe200000100d2 */
[----:B------:R-:W-:Y:S01]  /*6390*/  @P3 FADD.FTZ R6, R189, -R6 ;  /* 0x80000006bd063221 */ /* 0x000fe20000010000 */
[----:B------:R-:W-:Y:S01]  /*63a0*/  SHF.L.U32 R64, R64, 0x10, RZ ;  /* 0x0000001040407819 */ /* 0x000fe200000006ff */
[----:B------:R-:W3:Y:S01]  /*63b0*/  @P2 LDC R237, c[0x0][0x40c] ;  /* 0x00010300ffed2b82 */ /* 0x000ee20000000800 */
[----:B------:R-:W-:Y:S01]  /*63c0*/  @P3 FADD.FTZ R170, R201, -R170 ;  /* 0x800000aac9aa3221 */ /* 0x000fe20000010000 */
[C---:B------:R-:W-:Y:S01]  /*63d0*/  @P3 FFMA.FTZ R65, R4.reuse, R6, R65 ;  /* 0x0000000604413223 */ /* 0x040fe20000010041 */
[----:B------:R-:W-:Y:S01]  /*63e0*/  @P3 FFMA.FTZ R6, R227, R5, R210 ;  /* 0x00000005e3063223 */ /* 0x000fe200000100d2 */
[C---:B------:R-:W-:Y:S01]  /*63f0*/  @P3 FFMA.FTZ R64, R4.reuse, R7, R64 ;  /* 0x0000000704403223 */ /* 0x040fe20000010040 */
[----:B------:R-:W-:Y:S01]  /*6400*/  @P3 FFMA.FTZ R67, R4, R170, R67 ;  /* 0x000000aa04433223 */ /* 0x000fe20000010043 */
[-C--:B------:R-:W-:Y:S01]  /*6410*/  @P3 FFMA.FTZ R170, R192, R5.reuse, R210 ;  /* 0x00000005c0aa3223 */ /* 0x080fe200000100d2 */
[----:B------:R-:W-:Y:S01]  /*6420*/  @P3 FADD.FTZ R6, R231, -R6 ;  /* 0x80000006e7063221 */ /* 0x000fe20000010000 */
[----:B------:R-:W4:Y:S01]  /*6430*/  @P2 LDC R225, c[0x0][0x40c] ;  /* 0x00010300ffe12b82 */ /* 0x000f220000000800 */
[----:B------:R-:W-:Y:S01]  /*6440*/  @P3 FFMA.FTZ R7, R185, R5, R210 ;  /* 0x00000005b9073223 */ /* 0x000fe200000100d2 */
[----:B------:R-:W-:Y:S01]  /*6450*/  @P3 FADD.FTZ R216, R211, -R170 ;  /* 0x800000aad3d83221 */ /* 0x000fe20000010000 */
[----:B------:R-:W-:Y:S01]  /*6460*/  @P3 FFMA.FTZ R223, R4, R6, R223 ;  /* 0x0000000604df3223 */ /* 0x000fe200000100df */
[----:B------:R-:W-:Y:S01]  /*6470*/  SHF.L.U32 R171, R159, 0x10, RZ ;  /* 0x000000109fab7819 */ /* 0x000fe200000006ff */
[----:B------:R-:W-:Y:S01]  /*6480*/  @P3 FADD.FTZ R7, R190, -R7 ;  /* 0x80000007be073221 */ /* 0x000fe20000010000 */
[----:B-1----:R-:W-:Y:S01]  /*6490*/  @P2 FMUL.FTZ R224, R235, R224 ;  /* 0x000000e0ebe02220 */ /* 0x002fe20000410000 */
[----:B0-----:R-:W-:Y:S01]  /*64a0*/  @P2 FMUL.FTZ R212, R65, R212 ;  /* 0x000000d441d42220 */ /* 0x001fe20000410000 */
[----:B------:R-:W0:Y:S01]  /*64b0*/  @P2 LDC R6, c[0x0][0x40c] ;  /* 0x00010300ff062b82 */ /* 0x000e220000000800 */
[----:B------:R-:W-:Y:S01]  /*64c0*/  @P3 FFMA.FTZ R171, R4, R7, R171 ;  /* 0x0000000704ab3223 */ /* 0x000fe200000100ab */
[----:B------:R-:W-:Y:S01]  /*64d0*/  PRMT R7, R159, 0x7632, R7 ;  /* 0x000076329f077816 */ /* 0x000fe20000000007 */
[----:B--2---:R-:W-:Y:S01]  /*64e0*/  @P2 FMUL.FTZ R230, R223, R230 ;  /* 0x000000e6dfe62220 */ /* 0x004fe20000410000 */
[----:B------:R-:W-:-:S02]  /*64f0*/  @P2 F2FP.BF16.F32.PACK_AB R224, RZ, R224 ;  /* 0x000000e0ffe0223e */ /* 0x000fc400000010ff */
[----:B------:R-:W-:Y:S02]  /*6500*/  SHF.L.U32 R7, R7, 0x10, RZ ;  /* 0x0000001007077819 */ /* 0x000fe400000006ff */
[----:B------:R-:W1:Y:S01]  /*6510*/  @P2 LDC R170, c[0x0][0x40c] ;  /* 0x00010300ffaa2b82 */ /* 0x000e620000000800 */
[----:B------:R-:W-:Y:S02]  /*6520*/  @P2 F2FP.BF16.F32.PACK_AB R212, RZ, R212 ;  /* 0x000000d4ffd4223e */ /* 0x000fe400000010ff */
[----:B------:R-:W-:Y:S01]  /*6530*/  @P3 FFMA.FTZ R7, R4, R216, R7 ;  /* 0x000000d804073223 */ /* 0x000fe20000010007 */
[----:B---3--:R-:W-:Y:S01]  /*6540*/  @P2 FMUL.FTZ R216, R66, R237 ;  /* 0x000000ed42d82220 */ /* 0x008fe20000410000 */
[----:B------:R-:W-:Y:S02]  /*6550*/  @P2 F2FP.BF16.F32.PACK_AB R230, RZ, R230 ;  /* 0x000000e6ffe6223e */ /* 0x000fe400000010ff */
[----:B------:R-:W-:Y:S01]  /*6560*/  @P2 PRMT R166, R224, 0x7610, R166 ;  /* 0x00007610e0a62816 */ /* 0x000fe200000000a6 */
[----:B----4-:R-:W-:Y:S01]  /*6570*/  @P2 FMUL.FTZ R225, R64, R225 ;  /* 0x000000e140e12220 */ /* 0x010fe20000410000 */
[----:B------:R-:W-:-:S02]  /*6580*/  @P2 F2FP.BF16.F32.PACK_AB R216, RZ, R216 ;  /* 0x000000d8ffd8223e */ /* 0x000fc400000010ff */
[----:B------:R-:W-:Y:S02]  /*6590*/  @P2 PRMT R165, R212, 0x7610, R165 ;  /* 0x00007610d4a52816 */ /* 0x000fe400000000a5 */
[----:B------:R-:W-:Y:S02]  /*65a0*/  @P2 F2FP.BF16.F32.PACK_AB R225, RZ, R225 ;  /* 0x000000e1ffe1223e */ /* 0x000fe400000010ff */
[----:B------:R-:W-:Y:S01]  /*65b0*/  @P2 PRMT R164, R230, 0x7610, R164 ;  /* 0x00007610e6a42816 */ /* 0x000fe200000000a4 */
[C---:B0-----:R-:W-:Y:S01]  /*65c0*/  @P2 FMUL.FTZ R6, R67.reuse, R6 ;  /* 0x0000000643062220 */ /* 0x041fe20000410000 */
[----:B------:R-:W-:Y:S02]  /*65d0*/  F2FP.BF16.F32.PACK_AB R65, R64, R65 ;  /* 0x000000414041723e */ /* 0x000fe400000010ff */
[----:B------:R-:W-:Y:S02]  /*65e0*/  F2FP.BF16.F32.PACK_AB R64, R67, R223 ;  /* 0x000000df4340723e */ /* 0x000fe400000010ff */
[----:B------:R-:W-:-:S02]  /*65f0*/  @P2 F2FP.BF16.F32.PACK_AB R6, RZ, R6 ;  /* 0x00000006ff06223e */ /* 0x000fc400000010ff */
[----:B------:R-:W-:Y:S01]  /*6600*/  F2FP.BF16.F32.PACK_AB R66, R66, R235 ;  /* 0x000000eb4242723e */ /* 0x000fe200000010ff */
[----:B-1----:R-:W-:Y:S01]  /*6610*/  @P2 FMUL.FTZ R170, R171, R170 ;  /* 0x000000aaabaa2220 */ /* 0x002fe20000410000 */
[----:B------:R-:W-:Y:S02]  /*6620*/  @P2 PRMT R166, R166, 0x5410, R216 ;  /* 0x00005410a6a62816 */ /* 0x000fe400000000d8 */
[----:B------:R-:W-:Y:S02]  /*6630*/  @P2 PRMT R165, R165, 0x5410, R225 ;  /* 0x00005410a5a52816 */ /* 0x000fe400000000e1 */
[----:B------:R-:W-:Y:S02]  /*6640*/  @P2 F2FP.BF16.F32.PACK_AB R170, RZ, R170 ;  /* 0x000000aaffaa223e */ /* 0x000fe400000010ff */
[----:B------:R-:W-:Y:S02]  /*6650*/  @P2 PRMT R164, R164, 0x5410, R6 ;  /* 0x00005410a4a42816 */ /* 0x000fe40000000006 */
[----:B------:R-:W-:-:S02]  /*6660*/  @P2 PRMT R167, R170, 0x7610, R167 ;  /* 0x00007610aaa72816 */ /* 0x000fc400000000a7 */
[----:B------:R-:W-:Y:S01]  /*6670*/  F2FP.BF16.F32.PACK_AB R67, R7, R171 ;  /* 0x000000ab0743723e */ /* 0x000fe200000010ff */
[----:B------:R-:W-:Y:S06]  /*6680*/  @!P2 BRA `(.L_x_4891) ;  /* 0x0000000c009ca947 */ /* 0x000fec0003800000 */
[----:B------:R-:W-:-:S05]  /*6690*/  FMUL.FTZ R7, R7, UR13 ;  /* 0x0000000d07077c20 */ /* 0x000fca0008410000 */
[----:B------:R-:W-:-:S04]  /*66a0*/  F2FP.BF16.F32.PACK_AB R7, RZ, R7 ;  /* 0x00000007ff07723e */ /* 0x000fc800000010ff */
[----:B------:R-:W-:Y:S01]  /*66b0*/  PRMT R167, R167, 0x5410, R7 ;  /* 0x00005410a7a77816 */ /* 0x000fe20000000007 */
[----:B------:R-:W-:Y:S06]  /*66c0*/  BRA `(.L_x_4891) ;  /* 0x0000000c008c7947 */ /* 0x000fec0003800000 */
.L_x_4890:
[----:B------:R-:W-:Y:S01]  /*66d0*/  ISETP.GT.AND P3, PT, R2, RZ, PT ;  /* 0x000000ff0200720c */ /* 0x000fe20003f64270 */
[----:B------:R-:W1:Y:S01]  /*66e0*/  @P2 LDC R224, c[0x0][0x40c] ;  /* 0x00010300ffe02b82 */ /* 0x000e620000000800 */
[C---:B------:R-:W-:Y:S02]  /*66f0*/  SHF.L.U32 R237, R156.reuse, 0x10, RZ ;  /* 0x000000109ced7819 */ /* 0x040fe400000006ff */
[----:B------:R-:W-:Y:S02]  /*6700*/  PRMT R235, R156, 0x7632, R235 ;  /* 0x000076329ceb7816 */ /* 0x000fe400000000eb */
[----:B0-----:R-:W-:Y:S02]  /*6710*/  PRMT R171, R157, 0x7632, R171 ;  /* 0x000076329dab7816 */ /* 0x001fe400000000ab */
[----:B------:R-:W-:Y:S02]  /*6720*/  SHF.L.U32 R235, R235, 0x10, RZ ;  /* 0x00000010ebeb7819 */ /* 0x000fe400000006ff */
[----:B------:R-:W-:-:S02]  /*6730*/  SHF.L.U32 R7, R157, 0x10, RZ ;  /* 0x000000109d077819 */ /* 0x000fc400000006ff */
[----:B------:R-:W-:Y:S01]  /*6740*/  SHF.L.U32 R171, R171, 0x10, RZ ;  /* 0x00000010abab7819 */ /* 0x000fe200000006ff */
[-CC-:B------:R-:W-:Y:S01]  /*6750*/  @P3 FFMA.FTZ R6, R227, R5.reuse, R210.reuse ;  /* 0x00000005e3063223 */ /* 0x180fe200000100d2 */
[-CC-:B------:R-:W-:Y:S01]  /*6760*/  @P3 FFMA.FTZ R170, R178, R5.reuse, R210.reuse ;  /* 0x00000005b2aa3223 */ /* 0x180fe200000100d2 */
[-C--:B------:R-:W-:Y:S01]  /*6770*/  @P3 FFMA.FTZ R216, R184, R5.reuse, R210 ;  /* 0x00000005b8d83223 */ /* 0x080fe200000100d2 */
[C---:B------:R-:W-:Y:S01]  /*6780*/  PRMT R225, R158.reuse, 0x7632, R225 ;  /* 0x000076329ee17816 */ /* 0x040fe200000000e1 */
[----:B------:R-:W-:Y:S01]  /*6790*/  @P3 FADD.FTZ R6, R231, -R6 ;  /* 0x80000006e7063221 */ /* 0x000fe20000010000 */
[----:B------:R-:W-:Y:S01]  /*67a0*/  @P3 FADD.FTZ R170, R201, -R170 ;  /* 0x800000aac9aa3221 */ /* 0x000fe20000010000 */
[----:B------:R-:W-:Y:S01]  /*67b0*/  @P3 FADD.FTZ R216, R203, -R216 ;  /* 0x800000d8cbd83221 */ /* 0x000fe20000010000 */
[----:B------:R-:W-:Y:S01]  /*67c0*/  SHF.L.U32 R223, R158, 0x10, RZ ;  /* 0x000000109edf7819 */ /* 0x000fe200000006ff */
[C---:B------:R-:W-:Y:S01]  /*67d0*/  @P3 FFMA.FTZ R237, R4.reuse, R6, R237 ;  /* 0x0000000604ed3223 */ /* 0x040fe200000100ed */
[-C--:B------:R-:W-:Y:S01]  /*67e0*/  @P3 FFMA.FTZ R6, R245, R5.reuse, R210 ;  /* 0x00000005f5063223 */ /* 0x080fe200000100d2 */
[C---:B------:R-:W-:Y:S01]  /*67f0*/  @P3 FFMA.FTZ R235, R4.reuse, R170, R235 ;  /* 0x000000aa04eb3223 */ /* 0x040fe200000100eb */
[----:B------:R-:W-:Y:S01]  /*6800*/  @P3 FFMA.FTZ R171, R4, R216, R171 ;  /* 0x000000d804ab3223 */ /* 0x000fe200000100ab */
[----:B------:R-:W0:Y:S01]  /*6810*/  @P2 LDC R170, c[0x0][0x40c] ;  /* 0x00010300ffaa2b82 */ /* 0x000e220000000800 */
[----:B------:R-:W-:Y:S01]  /*6820*/  @P3 FADD.FTZ R212, R189, -R6 ;  /* 0x80000006bdd43221 */ /* 0x000fe20000010000 */
[----:B------:R-:W-:Y:S01]  /*6830*/  @P3 FFMA.FTZ R216, R186, R5, R210 ;  /* 0x00000005bad83223 */ /* 0x000fe200000100d2 */
[----:B------:R-:W-:-:S02]  /*6840*/  SHF.L.U32 R225, R225, 0x10, RZ ;  /* 0x00000010e1e17819 */ /* 0x000fc400000006ff */
[C---:B------:R-:W-:Y:S01]  /*6850*/  @P3 FFMA.FTZ R7, R4.reuse, R212, R7 ;  /* 0x000000d404073223 */ /* 0x040fe20000010007 */
[----:B------:R-:W-:Y:S01]  /*6860*/  @P3 FFMA.FTZ R212, R229, R5, R210 ;  /* 0x00000005e5d43223 */ /* 0x000fe200000100d2 */
[----:B------:R-:W-:Y:S01]  /*6870*/  @P3 FADD.FTZ R216, R205, -R216 ;  /* 0x800000d8cdd83221 */ /* 0x000fe20000010000 */
[----:B------:R-:W2:Y:S01]  /*6880*/  @P2 LDC R6, c[0x0][0x40c] ;  /* 0x00010300ff062b82 */ /* 0x000ea20000000800 */
[----:B-1----:R-:W-:Y:S01]  /*6890*/  @P2 FMUL.FTZ R224, R7, R224 ;  /* 0x000000e007e02220 */ /* 0x002fe20000410000 */
[----:B------:R-:W-:Y:S01]  /*68a0*/  @P3 FADD.FTZ R212, R233, -R212 ;  /* 0x800000d4e9d43221 */ /* 0x000fe20000010000 */
[----:B------:R-:W-:-:S03]  /*68b0*/  @P3 FFMA.FTZ R225, R4, R216, R225 ;  /* 0x000000d804e13223 */ /* 0x000fc600000100e1 */
[----:B------:R-:W-:Y:S01]  /*68c0*/  @P3 FFMA.FTZ R223, R4, R212, R223 ;  /* 0x000000d404df3223 */ /* 0x000fe200000100df */
[----:B------:R-:W-:Y:S01]  /*68d0*/  @P2 F2FP.BF16.F32.PACK_AB R224, RZ, R224 ;  /* 0x000000e0ffe0223e */ /* 0x000fe200000010ff */
[----:B------:R-:W1:Y:S03]  /*68e0*/  @P2 LDC R212, c[0x0][0x40c] ;  /* 0x00010300ffd42b82 */ /* 0x000e660000000800 */
[----:B------:R-:W-:Y:S01]  /*68f0*/  @P2 PRMT R165, R224, 0x7610, R165 ;  /* 0x00007610e0a52816 */ /* 0x000fe200000000a5 */
[----:B0-----:R-:W-:-:S04]  /*6900*/  @P2 FMUL.FTZ R230, R237, R170 ;  /* 0x000000aaede62220 */ /* 0x001fc80000410000 */
[----:B------:R-:W0:Y:S01]  /*6910*/  @P2 LDC R216, c[0x0][0x40c] ;  /* 0x00010300ffd82b82 */ /* 0x000e220000000800 */
[----:B------:R-:W-:Y:S01]  /*6920*/  @P2 F2FP.BF16.F32.PACK_AB R230, RZ, R230 ;  /* 0x000000e6ffe6223e */ /* 0x000fe200000010ff */
[----:B--2---:R-:W-:-:S06]  /*6930*/  @P2 FMUL.FTZ R235, R235, R6 ;  /* 0x00000006ebeb2220 */ /* 0x004fcc0000410000 */
[----:B------:R-:W2:Y:S01]  /*6940*/  @P2 LDC R170, c[0x0][0x40c] ;  /* 0x00010300ffaa2b82 */ /* 0x000ea20000000800 */
[----:B------:R-:W-:Y:S02]  /*6950*/  @P2 PRMT R164, R230, 0x7610, R164 ;  /* 0x00007610e6a42816 */ /* 0x000fe400000000a4 */
[----:B------:R-:W-:Y:S01]  /*6960*/  @P2 F2FP.BF16.F32.PACK_AB R232, RZ, R235 ;  /* 0x000000ebffe8223e */ /* 0x000fe200000010ff */
[----:B------:R-:W-:Y:S01]  /*6970*/  @P3 FFMA.FTZ R235, R185, R5, R210 ;  /* 0x00000005b9eb3223 */ /* 0x000fe200000100d2 */
[----:B-1----:R-:W-:-:S03]  /*6980*/  @P2 FMUL.FTZ R212, R223, R212 ;  /* 0x000000d4dfd42220 */ /* 0x002fc60000410000 */
[----:B------:R-:W1:Y:S01]  /*6990*/  @P2 LDC R6, c[0x0][0x40c] ;  /* 0x00010300ff062b82 */ /* 0x000e620000000800 */
[----:B------:R-:W-:Y:S01]  /*69a0*/  @P3 FADD.FTZ R237, R190, -R235 ;  /* 0x800000ebbeed3221 */ /* 0x000fe20000010000 */
[----:B------:R-:W-:Y:S02]  /*69b0*/  SHF.L.U32 R235, R159, 0x10, RZ ;  /* 0x000000109feb7819 */ /* 0x000fe400000006ff */
[----:B------:R-:W-:Y:S02]  /*69c0*/  @P2 F2FP.BF16.F32.PACK_AB R212, RZ, R212 ;  /* 0x000000d4ffd4223e */ /* 0x000fe400000010ff */
[----:B------:R-:W-:Y:S01]  /*69d0*/  @P2 PRMT R164, R164, 0x5410, R232 ;  /* 0x00005410a4a42816 */ /* 0x000fe200000000e8 */
[----:B------:R-:W-:Y:S01]  /*69e0*/  @P3 FFMA.FTZ R235, R4, R237, R235 ;  /* 0x000000ed04eb3223 */ /* 0x000fe200000100eb */
[----:B0-----:R-:W-:Y:S01]  /*69f0*/  @P2 FMUL.FTZ R216, R171, R216 ;  /* 0x000000d8abd82220 */ /* 0x001fe20000410000 */
[----:B------:R-:W-:-:S04]  /*6a00*/  @P2 PRMT R166, R212, 0x7610, R166 ;  /* 0x00007610d4a62816 */ /* 0x000fc800000000a6 */
        /* <DEDUP_REMOVED lines=18> */
.L_x_4889:
        /* <DEDUP_REMOVED lines=24> */
[----:B------:R-:W-:Y:S01]  /*6cb0*/  FADD.FTZ R7, R189, -R170 ;  /* 0x800000aabd077221 */ /* 0x000fe20000010000 */
[----:B------:R-:W-:Y:S02]  /*6cc0*/  FMUL.FTZ R65, R4, R65 ;  /* 0x0000004104417220 */ /* 0x000fe40000410000 */
[----:B------:R-:W-:Y:S01]  /*6cd0*/  @P2 PRMT R164, R164, 0x5410, R66 ;  /* 0x00005410a4a42816 */ /* 0x000fe20000000042 */
[----:B------:R-:W-:Y:S01]  /*6ce0*/  FMUL.FTZ R7, R4, R7 ;  /* 0x0000000704077220 */ /* 0x000fe20000410000 */
[----:B------:R-:W3:Y:S01]  /*6cf0*/  @P2 LDC R212, c[0x0][0x40c] ;  /* 0x00010300ffd42b82 */ /* 0x000ee20000000800 */
[----:B------:R-:W-:Y:S01]  /*6d00*/  FSEL R65, R65, RZ, P3 ;  /* 0x000000ff41417208 */ /* 0x000fe20001800000 */
[----:B------:R-:W-:-:S02]  /*6d10*/  FFMA.FTZ R66, R229, R5, R210 ;  /* 0x00000005e5427223 */ /* 0x000fc400000100d2 */
[----:B------:R-:W-:-:S05]  /*6d20*/  FSEL R170, R7, RZ, P3 ;  /* 0x000000ff07aa7208 */ /* 0x000fca0001800000 */
[-C--:B0-----:R-:W-:Y:S01]  /*6d30*/  @P2 FMUL.FTZ R7, R67, R170.reuse ;  /* 0x000000aa43072220 */ /* 0x081fe20000410000 */
[----:B--2---:R-:W-:Y:S01]  /*6d40*/  @P2 FMUL.FTZ R67, R216, R65 ;  /* 0x00000041d8432220 */ /* 0x004fe20000410000 */
[----:B------:R-:W-:Y:S01]  /*6d50*/  F2FP.BF16.F32.PACK_AB R65, R65, R170 ;  /* 0x000000aa4141723e */ /* 0x000fe200000010ff */
[----:B------:R-:W-:Y:S02]  /*6d60*/  FFMA.FTZ R170, R186, R5, R210 ;  /* 0x00000005baaa7223 */ /* 0x000fe400000100d2 */
[----:B------:R-:W-:Y:S02]  /*6d70*/  @P2 F2FP.BF16.F32.PACK_AB R7, RZ, R7 ;  /* 0x00000007ff07223e */ /* 0x000fe400000010ff */
[----:B------:R-:W-:Y:S01]  /*6d80*/  @P2 F2FP.BF16.F32.PACK_AB R6, RZ, R67 ;  /* 0x00000043ff06223e */ /* 0x000fe200000010ff */
[----:B------:R-:W-:Y:S01]  /*6d90*/  FADD.FTZ R67, R233, -R66 ;  /* 0x80000042e9437221 */ /* 0x000fe20000010000 */
[----:B------:R-:W-:Y:S01]  /*6da0*/  FADD.FTZ R171, R205, -R170 ;  /* 0x800000aacdab7221 */ /* 0x000fe20000010000 */
[----:B------:R-:W-:-:S02]  /*6db0*/  @P2 PRMT R165, R7, 0x7610, R165 ;  /* 0x0000761007a52816 */ /* 0x000fc400000000a5 */
[C---:B------:R-:W-:Y:S01]  /*6dc0*/  FMUL.FTZ R66, R4.reuse, R67 ;  /* 0x0000004304427220 */ /* 0x040fe20000410000 */
[----:B------:R-:W-:Y:S01]  /*6dd0*/  FMUL.FTZ R67, R4, R171 ;  /* 0x000000ab04437220 */ /* 0x000fe20000410000 */
[----:B------:R-:W-:Y:S01]  /*6de0*/  @P2 PRMT R165, R165, 0x5410, R6 ;  /* 0x00005410a5a52816 */ /* 0x000fe20000000006 */
[----:B------:R-:W-:Y:S02]  /*6df0*/  FFMA.FTZ R6, R192, R5, R210 ;  /* 0x00000005c0067223 */ /* 0x000fe400000100d2 */
[----:B------:R-:W-:Y:S02]  /*6e00*/  FSEL R66, R66, RZ, P3 ;  /* 0x000000ff42427208 */ /* 0x000fe40001800000 */
[----:B------:R-:W-:-:S03]  /*6e10*/  FSEL R171, R67, RZ, P3 ;  /* 0x000000ff43ab7208 */ /* 0x000fc60001800000 */
[-C--:B-1----:R-:W-:Y:S01]  /*6e20*/  @P2 FMUL.FTZ R67, R223, R66.reuse ;  /* 0x00000042df432220 */ /* 0x082fe20000410000 */
[----:B------:R-:W-:Y:S01]  /*6e30*/  F2FP.BF16.F32.PACK_AB R66, R171, R66 ;  /* 0x00000042ab42723e */ /* 0x000fe200000010ff */
[----:B------:R-:W0:Y:S01]  /*6e40*/  @P2 LDC R223, c[0x0][0x40c] ;  /* 0x00010300ffdf2b82 */ /* 0x000e220000000800 */
[----:B---3--:R-:W-:Y:S01]  /*6e50*/  @P2 FMUL.FTZ R170, R212, R171 ;  /* 0x000000abd4aa2220 */ /* 0x008fe20000410000 */
        /* <DEDUP_REMOVED lines=10> */
[----:B0-----:R-:W-:-:S04]  /*6f00*/  @P2 FMUL.FTZ R6, R223, R212 ;  /* 0x000000d4df062220 */ /* 0x001fc80000410000 */
        /* <DEDUP_REMOVED lines=9> */
.L_x_4892:
        /* <DEDUP_REMOVED lines=10> */
.L_x_4894:
[----:B------:R-:W-:Y:S05]  /*7040*/  BSYNC.RECONVERGENT B2 ;  /* 0x0000000000027941 */ /* 0x000fea0003800200 */
.L_x_4893:
        /* <DEDUP_REMOVED lines=10> */
.L_x_4896:
[----:B------:R-:W-:Y:S05]  /*70f0*/  BSYNC.RECONVERGENT B2 ;  /* 0x0000000000027941 */ /* 0x000fea0003800200 */
.L_x_4895:
        /* <DEDUP_REMOVED lines=10> */
.L_x_4898:
[----:B------:R-:W-:Y:S05]  /*71a0*/  BSYNC.RECONVERGENT B2 ;  /* 0x0000000000027941 */ /* 0x000fea0003800200 */
.L_x_4897:
        /* <DEDUP_REMOVED lines=10> */
.L_x_4900:
[----:B------:R-:W-:Y:S05]  /*7250*/  BSYNC.RECONVERGENT B2 ;  /* 0x0000000000027941 */ /* 0x000fea0003800200 */
.L_x_4899:
        /* <DEDUP_REMOVED lines=10> */
.L_x_4902:
[----:B------:R-:W-:Y:S05]  /*7300*/  BSYNC.RECONVERGENT B2 ;  /* 0x0000000000027941 */ /* 0x000fea0003800200 */
.L_x_4901:
        /* <DEDUP_REMOVED lines=10> */
.L_x_4904:
[----:B------:R-:W-:Y:S05]  /*73b0*/  BSYNC.RECONVERGENT B2 ;  /* 0x0000000000027941 */ /* 0x000fea0003800200 */
.L_x_4903:
        /* <DEDUP_REMOVED lines=10> */
.L_x_4906:
[----:B------:R-:W-:Y:S05]  /*7460*/  BSYNC.RECONVERGENT B2 ;  /* 0x0000000000027941 */ /* 0x000fea0003800200 */
.L_x_4905:
        /* <DEDUP_REMOVED lines=9> */
.L_x_4891:
[----:B------:R-:W-:Y:S05]  /*7500*/  BSYNC.RECONVERGENT B1 ;  /* 0x0000000000017941 */ /* 0x000fea0003800200 */
.L_x_4888:
        /* <DEDUP_REMOVED lines=13> */
[----:B0-----:R-:W-:Y:S02]  /*75e0*/  PRMT R65, R161, 0x7632, R65 ;  /* 0x00007632a1417816 */ /* 0x001fe40000000041 */
[----:B------:R-:W-:Y:S02]  /*75f0*/  SHF.L.U32 R67, R160, 0x10, RZ ;  /* 0x00000010a0437819 */ /* 0x000fe400000006ff */
[----:B------:R-:W-:Y:S02]  /*7600*/  SHF.L.U32 R65, R65, 0x10, RZ ;  /* 0x0000001041417819 */ /* 0x000fe400000006ff */
[----:B------:R-:W-:Y:S01]  /*7610*/  PRMT R225, R162, 0x7632, R225 ;  /* 0x00007632a2e17816 */ /* 0x000fe200000000e1 */
[----:B------:R-:W0:Y:S03]  /*7620*/  @P2 LDC R224, c[0x0][0x40c] ;  /* 0x00010300ffe02b82 */ /* 0x000e260000000800 */
[----:B------:R-:W-:Y:S01]  /*7630*/  SHF.L.U32 R225, R225, 0x10, RZ ;  /* 0x00000010e1e17819 */ /* 0x000fe200000006ff */
[-CC-:B------:R-:W-:Y:S01]  /*7640*/  @P0 FFMA.FTZ R7, R247, R5.reuse, R210.reuse ;  /* 0x00000005f7070223 */ /* 0x180fe200000100d2 */
[-CC-:B------:R-:W-:Y:S01]  /*7650*/  @P0 FFMA.FTZ R64, R194, R5.reuse, R210.reuse ;  /* 0x00000005c2400223 */ /* 0x180fe200000100d2 */
[-CC-:B------:R-:W-:Y:S01]  /*7660*/  @P0 FFMA.FTZ R223, R249, R5.reuse, R210.reuse ;  /* 0x00000005f9df0223 */ /* 0x180fe200000100d2 */
[-CC-:B------:R-:W-:Y:S01]  /*7670*/  @P0 FFMA.FTZ R66, R202, R5.reuse, R210.reuse ;  /* 0x00000005ca420223 */ /* 0x180fe200000100d2 */
[-CC-:B------:R-:W-:Y:S01]  /*7680*/  @P0 FFMA.FTZ R235, R251, R5.reuse, R210.reuse ;  /* 0x00000005fbeb0223 */ /* 0x180fe200000100d2 */
[-CC-:B------:R-:W-:Y:S01]  /*7690*/  @P0 FFMA.FTZ R6, R204, R5.reuse, R210.reuse ;  /* 0x00000005cc060223 */ /* 0x180fe200000100d2 */
[-CC-:B------:R-:W-:Y:S01]  /*76a0*/  @P0 FFMA.FTZ R2, R174, R5.reuse, R210.reuse ;  /* 0x00000005ae020223 */ /* 0x180fe200000100d2 */
[----:B------:R-:W-:Y:S01]  /*76b0*/  @P0 FFMA.FTZ R171, R193, R5, R210 ;  /* 0x00000005c1ab0223 */ /* 0x000fe200000100d2 */
[----:B------:R-:W-:Y:S01]  /*76c0*/  PRMT R5, R160, 0x7632, R5 ;  /* 0x00007632a0057816 */ /* 0x000fe20000000005 */
[----:B------:R-:W-:Y:S01]  /*76d0*/  @P0 FADD.FTZ R7, R196, -R7 ;  /* 0x80000007c4070221 */ /* 0x000fe20000010000 */
[----:B------:R-:W-:Y:S01]  /*76e0*/  @P0 FADD.FTZ R64, R183, -R64 ;  /* 0x80000040b7400221 */ /* 0x000fe20000010000 */
[----:B------:R-:W-:Y:S01]  /*76f0*/  @P0 FADD.FTZ R66, R191, -R66 ;  /* 0x80000042bf420221 */ /* 0x000fe20000010000 */
[----:B------:R-:W-:Y:S01]  /*7700*/  SHF.L.U32 R5, R5, 0x10, RZ ;  /* 0x0000001005057819 */ /* 0x000fe200000006ff */
[----:B------:R-:W-:Y:S01]  /*7710*/  @P0 FFMA.FTZ R67, R4, R7, R67 ;  /* 0x0000000704430223 */ /* 0x000fe20000010043 */
[----:B------:R-:W-:Y:S01]  /*7720*/  @P0 FADD.FTZ R7, R206, -R223 ;  /* 0x800000dfce070221 */ /* 0x000fe20000010000 */
[C---:B------:R-:W-:Y:S01]  /*7730*/  @P0 FFMA.FTZ R65, R4.reuse, R66, R65 ;  /* 0x0000004204410223 */ /* 0x040fe20000010041 */
[----:B------:R-:W-:Y:S01]  /*7740*/  SHF.L.U32 R223, R161, 0x10, RZ ;  /* 0x00000010a1df7819 */ /* 0x000fe200000006ff */
[C---:B------:R-:W-:Y:S01]  /*7750*/  @P0 FFMA.FTZ R5, R4.reuse, R64, R5 ;  /* 0x0000004004050223 */ /* 0x040fe20000010005 */
[----:B------:R-:W2:Y:S01]  /*7760*/  @P2 LDC R66, c[0x0][0x40c] ;  /* 0x00010300ff422b82 */ /* 0x000ea20000000800 */
[----:B------:R-:W-:Y:S01]  /*7770*/  @P0 FADD.FTZ R6, R213, -R6 ;  /* 0x80000006d5060221 */ /* 0x000fe20000010000 */
[----:B------:R-:W-:Y:S01]  /*7780*/  @P0 FADD.FTZ R2, R215, -R2 ;  /* 0x80000002d7020221 */ /* 0x000fe20000010000 */
[----:B------:R-:W-:Y:S01]  /*7790*/  @P0 FFMA.FTZ R223, R4, R7, R223 ;  /* 0x0000000704df0223 */ /* 0x000fe200000100df */
[----:B------:R-:W-:Y:S01]  /*77a0*/  @P0 FADD.FTZ R7, R198, -R235 ;  /* 0x800000ebc6070221 */ /* 0x000fe20000010000 */
[----:B------:R-:W-:Y:S01]  /*77b0*/  SHF.L.U32 R235, R162, 0x10, RZ ;  /* 0x00000010a2eb7819 */ /* 0x000fe200000006ff */
[----:B------:R-:W-:Y:S01]  /*77c0*/  @P0 FFMA.FTZ R225, R4, R6, R225 ;  /* 0x0000000604e10223 */ /* 0x000fe200000100e1 */
[----:B------:R-:W-:Y:S01]  /*77d0*/  @P0 FADD.FTZ R6, R208, -R171 ;  /* 0x800000abd0060221 */ /* 0x000fe20000010000 */
[----:B------:R-:W3:Y:S01]  /*77e0*/  @P2 LDC R64, c[0x0][0x40c] ;  /* 0x00010300ff402b82 */ /* 0x000ee20000000800 */
[C---:B------:R-:W-:Y:S01]  /*77f0*/  SHF.L.U32 R171, R163.reuse, 0x10, RZ ;  /* 0x00000010a3ab7819 */ /* 0x040fe200000006ff */
[----:B------:R-:W-:Y:S01]  /*7800*/  @P0 FFMA.FTZ R235, R4, R7, R235 ;  /* 0x0000000704eb0223 */ /* 0x000fe200000100eb */
[----:B------:R-:W-:-:S03]  /*7810*/  PRMT R7, R163, 0x7632, R7 ;  /* 0x00007632a3077816 */ /* 0x000fc60000000007 */
[C---:B------:R-:W-:Y:S01]  /*7820*/  @P0 FFMA.FTZ R171, R4.reuse, R6, R171 ;  /* 0x0000000604ab0223 */ /* 0x040fe200000100ab */
[----:B------:R-:W-:Y:S01]  /*7830*/  SHF.L.U32 R7, R7, 0x10, RZ ;  /* 0x0000001007077819 */ /* 0x000fe200000006ff */
[----:B------:R-:W4:Y:S04]  /*7840*/  @P2 LDC R210, c[0x0][0x40c] ;  /* 0x00010300ffd22b82 */ /* 0x000f280000000800 */
[----:B------:R-:W-:Y:S01]  /*7850*/  @P0 FFMA.FTZ R7, R4, R2, R7 ;  /* 0x0000000204070223 */ /* 0x000fe20000010007 */
[----:B-1----:R-:W-:Y:S01]  /*7860*/  @P2 FMUL.FTZ R4, R235, R216 ;  /* 0x000000d8eb042220 */ /* 0x002fe20000410000 */
[----:B0-----:R-:W-:Y:S02]  /*7870*/  @P2 FMUL.FTZ R2, R225, R224 ;  /* 0x000000e0e1022220 */ /* 0x001fe40000410000 */
[----:B------:R-:W0:Y:S01]  /*7880*/  @P2 LDC R212, c[0x0][0x40c] ;  /* 0x00010300ffd42b82 */ /* 0x000e220000000800 */
[----:B--2---:R-:W-:Y:S01]  /*7890*/  @P2 FMUL.FTZ R6, R223, R66 ;  /* 0x00000042df062220 */ /* 0x004fe20000410000 */
[----:B------:R-:W-:-:S02]  /*78a0*/  @P2 F2FP.BF16.F32.PACK_AB R4, RZ, R4 ;  /* 0x00000004ff04223e */ /* 0x000fc400000010ff */
[----:B------:R-:W-:Y:S02]  /*78b0*/  @P2 F2FP.BF16.F32.PACK_AB R2, RZ, R2 ;  /* 0x00000002ff02223e */ /* 0x000fe400000010ff */
[----:B------:R-:W-:Y:S02]  /*78c0*/  @P2 F2FP.BF16.F32.PACK_AB R6, RZ, R6 ;  /* 0x00000006ff06223e */ /* 0x000fe400000010ff */
[----:B------:R-:W1:Y:S01]  /*78d0*/  @P2 LDC R170, c[0x0][0x40c] ;  /* 0x00010300ffaa2b82 */ /* 0x000e620000000800 */
[----:B---3--:R-:W-:Y:S01]  /*78e0*/  @P2 FMUL.FTZ R216, R67, R64 ;  /* 0x0000004043d82220 */ /* 0x008fe20000410000 */
[----:B------:R-:W-:Y:S02]  /*78f0*/  @P2 PRMT R166, R4, 0x7610, R166 ;  /* 0x0000761004a62816 */ /* 0x000fe400000000a6 */
[----:B------:R-:W-:Y:S02]  /*7900*/  @P2 PRMT R165, R6, 0x7610, R165 ;  /* 0x0000761006a52816 */ /* 0x000fe400000000a5 */
[----:B------:R-:W-:Y:S01]  /*7910*/  @P2 F2FP.BF16.F32.PACK_AB R216, RZ, R216 ;  /* 0x000000d8ffd8223e */ /* 0x000fe200000010ff */
[----:B----4-:R-:W-:Y:S01]  /*7920*/  @P2 FMUL.FTZ R210, R65, R210 ;  /* 0x000000d241d22220 */ /* 0x010fe20000410000 */
[----:B------:R-:W-:-:S02]  /*7930*/  F2FP.BF16.F32.PACK_AB R64, R5, R67 ;  /* 0x000000430540723e */ /* 0x000fc400000010ff */
[----:B------:R-:W-:Y:S02]  /*7940*/  @P2 PRMT R164, R216, 0x7610, R164 ;  /* 0x00007610d8a42816 */ /* 0x000fe400000000a4 */
[----:B------:R-:W-:Y:S02]  /*7950*/  @P2 F2FP.BF16.F32.PACK_AB R210, RZ, R210 ;  /* 0x000000d2ffd2223e */ /* 0x000fe400000010ff */
[----:B------:R-:W-:Y:S01]  /*7960*/  F2FP.BF16.F32.PACK_AB R66, R225, R235 ;  /* 0x000000ebe142723e */ /* 0x000fe200000010ff */
[----:B0-----:R-:W-:Y:S01]  /*7970*/  @P2 FMUL.FTZ R212, R5, R212 ;  /* 0x000000d405d42220 */ /* 0x001fe20000410000 */
[----:B------:R-:W-:Y:S02]  /*7980*/  F2FP.BF16.F32.PACK_AB R65, R65, R223 ;  /* 0x000000df4141723e */ /* 0x000fe400000010ff */
[----:B------:R-:W-:Y:S02]  /*7990*/  @P2 PRMT R166, R166, 0x5410, R2 ;  /* 0x00005410a6a62816 */ /* 0x000fe40000000002 */
[----:B------:R-:W-:-:S02]  /*79a0*/  @P2 F2FP.BF16.F32.PACK_AB R212, RZ, R212 ;  /* 0x000000d4ffd4223e */ /* 0x000fc400000010ff */
[----:B------:R-:W-:Y:S01]  /*79b0*/  @P2 PRMT R165, R165, 0x5410, R210 ;  /* 0x00005410a5a52816 */ /* 0x000fe200000000d2 */
[----:B-1----:R-:W-:Y:S01]  /*79c0*/  @P2 FMUL.FTZ R170, R171, R170 ;  /* 0x000000aaabaa2220 */ /* 0x002fe20000410000 */
        /* <DEDUP_REMOVED lines=9> */
.L_x_4909:
[----:B------:R-:W-:Y:S01]  /*7a60*/  ISETP.GT.AND P0, PT, R2, RZ, PT ;  /* 0x000000ff0200720c */ /* 0x000fe20003f04270 */
[----:B0-----:R-:W0:Y:S01]  /*7a70*/  @P2 LDC R6, c[0x0][0x40c] ;  /* 0x00010300ff062b82 */ /* 0x001e220000000800 */
[C---:B------:R-:W-:Y:S02]  /*7a80*/  PRMT R235, R160.reuse, 0x7632, R235 ;  /* 0x00007632a0eb7816 */ /* 0x040fe400000000eb */
[----:B------:R-:W-:Y:S02]  /*7a90*/  SHF.L.U32 R237, R160, 0x10, RZ ;  /* 0x00000010a0ed7819 */ /* 0x000fe400000006ff */
[----:B------:R-:W-:Y:S02]  /*7aa0*/  SHF.L.U32 R235, R235, 0x10, RZ ;  /* 0x00000010ebeb7819 */ /* 0x000fe400000006ff */
[C---:B------:R-:W-:Y:S01]  /*7ab0*/  PRMT R223, R161.reuse, 0x7632, R223 ;  /* 0x00007632a1df7816 */ /* 0x040fe200000000df */
[----:B------:R-:W1:Y:S01]  /*7ac0*/  @P2 LDC R224, c[0x0][0x40c] ;  /* 0x00010300ffe02b82 */ /* 0x000e620000000800 */
[----:B------:R-:W-:-:S02]  /*7ad0*/  SHF.L.U32 R225, R161, 0x10, RZ ;  /* 0x00000010a1e17819 */ /* 0x000fc400000006ff */
[----:B------:R-:W-:Y:S01]  /*7ae0*/  SHF.L.U32 R223, R223, 0x10, RZ ;  /* 0x00000010dfdf7819 */ /* 0x000fe200000006ff */
[-CC-:B------:R-:W-:Y:S01]  /*7af0*/  @P0 FFMA.FTZ R2, R194, R5.reuse, R210.reuse ;  /* 0x00000005c2020223 */ /* 0x180fe200000100d2 */
[-CC-:B------:R-:W-:Y:S01]  /*7b00*/  @P0 FFMA.FTZ R7, R247, R5.reuse, R210.reuse ;  /* 0x00000005f7070223 */ /* 0x180fe200000100d2 */
[-CC-:B------:R-:W-:Y:S01]  /*7b10*/  @P0 FFMA.FTZ R170, R202, R5.reuse, R210.reuse ;  /* 0x00000005caaa0223 */ /* 0x180fe200000100d2 */
[-C--:B------:R-:W-:Y:S01]  /*7b20*/  @P0 FFMA.FTZ R171, R251, R5.reuse, R210 ;  /* 0x00000005fbab0223 */ /* 0x080fe200000100d2 */
[----:B------:R-:W-:Y:S01]  /*7b30*/  @P0 FADD.FTZ R2, R183, -R2 ;  /* 0x80000002b7020221 */ /* 0x000fe20000010000 */
[----:B------:R-:W-:Y:S01]  /*7b40*/  @P0 FADD.FTZ R7, R196, -R7 ;  /* 0x80000007c4070221 */ /* 0x000fe20000010000 */
[----:B------:R-:W-:Y:S01]  /*7b50*/  @P0 FADD.FTZ R170, R191, -R170 ;  /* 0x800000aabfaa0221 */ /* 0x000fe20000010000 */
[--C-:B------:R-:W-:Y:S01]  /*7b60*/  @P0 FFMA.FTZ R212, R204, R5, R210.reuse ;  /* 0x00000005ccd40223 */ /* 0x100fe200000100d2 */
[C---:B------:R-:W-:Y:S01]  /*7b70*/  @P0 FFMA.FTZ R235, R4.reuse, R2, R235 ;  /* 0x0000000204eb0223 */ /* 0x040fe200000100eb */
[C---:B------:R-:W-:Y:S01]  /*7b80*/  @P0 FFMA.FTZ R237, R4.reuse, R7, R237 ;  /* 0x0000000704ed0223 */ /* 0x040fe200000100ed */
[----:B------:R-:W2:Y:S01]  /*7b90*/  @P2 LDC R2, c[0x0][0x40c] ;  /* 0x00010300ff022b82 */ /* 0x000ea20000000800 */
[----:B------:R-:W-:Y:S01]  /*7ba0*/  @P0 FFMA.FTZ R7, R249, R5, R210 ;  /* 0x00000005f9070223 */ /* 0x000fe200000100d2 */
[----:B------:R-:W-:Y:S01]  /*7bb0*/  @P0 FFMA.FTZ R223, R4, R170, R223 ;  /* 0x000000aa04df0223 */ /* 0x000fe200000100df */
[----:B------:R-:W-:Y:S01]  /*7bc0*/  @P0 FADD.FTZ R170, R198, -R171 ;  /* 0x800000abc6aa0221 */ /* 0x000fe20000010000 */
[----:B------:R-:W-:Y:S01]  /*7bd0*/  SHF.L.U32 R171, R162, 0x10, RZ ;  /* 0x00000010a2ab7819 */ /* 0x000fe200000006ff */
[----:B------:R-:W-:Y:S01]  /*7be0*/  @P0 FADD.FTZ R7, R206, -R7 ;  /* 0x80000007ce070221 */ /* 0x000fe20000010000 */
[----:B------:R-:W-:Y:S01]  /*7bf0*/  @P0 FADD.FTZ R212, R213, -R212 ;  /* 0x800000d4d5d40221 */ /* 0x000fe20000010000 */
[----:B0-----:R-:W-:-:S02]  /*7c00*/  @P2 FMUL.FTZ R237, R237, R6 ;  /* 0x00000006eded2220 */ /* 0x001fc40000410000 */
[----:B------:R-:W-:Y:S01]  /*7c10*/  @P0 FFMA.FTZ R225, R4, R7, R225 ;  /* 0x0000000704e10223 */ /* 0x000fe200000100e1 */
[----:B------:R-:W-:Y:S01]  /*7c20*/  PRMT R7, R162, 0x7632, R7 ;  /* 0x00007632a2077816 */ /* 0x000fe20000000007 */
[C---:B------:R-:W-:Y:S01]  /*7c30*/  @P0 FFMA.FTZ R171, R4.reuse, R170, R171 ;  /* 0x000000aa04ab0223 */ /* 0x040fe200000100ab */
[----:B------:R-:W0:Y:S01]  /*7c40*/  @P2 LDC R6, c[0x0][0x40c] ;  /* 0x00010300ff062b82 */ /* 0x000e220000000800 */
[----:B-1----:R-:W-:Y:S01]  /*7c50*/  @P2 FMUL.FTZ R225, R225, R224 ;  /* 0x000000e0e1e12220 */ /* 0x002fe20000410000 */
[----:B------:R-:W-:Y:S02]  /*7c60*/  SHF.L.U32 R7, R7, 0x10, RZ ;  /* 0x0000001007077819 */ /* 0x000fe400000006ff */
[----:B------:R-:W-:Y:S02]  /*7c70*/  @P2 F2FP.BF16.F32.PACK_AB R237, RZ, R237 ;  /* 0x000000edffed223e */ /* 0x000fe400000010ff */
[----:B------:R-:W-:Y:S01]  /*7c80*/  @P2 F2FP.BF16.F32.PACK_AB R225, RZ, R225 ;  /* 0x000000e1ffe1223e */ /* 0x000fe200000010ff */
[----:B------:R-:W-:Y:S01]  /*7c90*/  @P0 FFMA.FTZ R7, R4, R212, R7 ;  /* 0x000000d404070223 */ /* 0x000fe20000010007 */
[----:B------:R-:W1:Y:S01]  /*7ca0*/  @P2 LDC R170, c[0x0][0x40c] ;  /* 0x00010300ffaa2b82 */ /* 0x000e620000000800 */
[----:B------:R-:W-:-:S02]  /*7cb0*/  @P2 PRMT R164, R237, 0x7610, R164 ;  /* 0x00007610eda42816 */ /* 0x000fc400000000a4 */
[----:B------:R-:W-:Y:S01]  /*7cc0*/  @P2 PRMT R165, R225, 0x7610, R165 ;  /* 0x00007610e1a52816 */ /* 0x000fe200000000a5 */
[----:B--2---:R-:W-:-:S04]  /*7cd0*/  @P2 FMUL.FTZ R235, R235, R2 ;  /* 0x00000002ebeb2220 */ /* 0x004fc80000410000 */
[----:B------:R-:W2:Y:S01]  /*7ce0*/  @P2 LDC R212, c[0x0][0x40c] ;  /* 0x00010300ffd42b82 */ /* 0x000ea20000000800 */
[----:B------:R-:W-:Y:S01]  /*7cf0*/  @P2 F2FP.BF16.F32.PACK_AB R216, RZ, R235 ;  /* 0x000000ebffd8223e */ /* 0x000fe200000010ff */
[----:B------:R-:W-:-:S03]  /*7d00*/  @P0 FFMA.FTZ R235, R193, R5, R210 ;  /* 0x00000005c1eb0223 */ /* 0x000fc600000100d2 */
[----:B------:R-:W-:Y:S01]  /*7d10*/  @P2 PRMT R164, R164, 0x5410, R216 ;  /* 0x00005410a4a42816 */ /* 0x000fe200000000d8 */
[----:B------:R-:W-:Y:S01]  /*7d20*/  @P0 FADD.FTZ R230, R208, -R235 ;  /* 0x800000ebd0e60221 */ /* 0x000fe20000010000 */
[----:B------:R-:W-:Y:S01]  /*7d30*/  SHF.L.U32 R235, R163, 0x10, RZ ;  /* 0x00000010a3eb7819 */ /* 0x000fe200000006ff */
[----:B------:R-:W3:Y:S01]  /*7d40*/  @P2 LDC R2, c[0x0][0x40c] ;  /* 0x00010300ff022b82 */ /* 0x000ee20000000800 */
[----:B0-----:R-:W-:-:S03]  /*7d50*/  @P2 FMUL.FTZ R6, R7, R6 ;  /* 0x0000000607062220 */ /* 0x001fc60000410000 */
[----:B------:R-:W-:Y:S02]  /*7d60*/  @P0 FFMA.FTZ R235, R4, R230, R235 ;  /* 0x000000e604eb0223 */ /* 0x000fe400000100eb */
[----:B------:R-:W-:Y:S01]  /*7d70*/  @P2 F2FP.BF16.F32.PACK_AB R6, RZ, R6 ;  /* 0x00000006ff06223e */ /* 0x000fe200000010ff */
[----:B-1----:R-:W-:-:S05]  /*7d80*/  @P2 FMUL.FTZ R170, R171, R170 ;  /* 0x000000aaabaa2220 */ /* 0x002fca0000410000 */
[----:B------:R-:W-:Y:S01]  /*7d90*/  @P2 F2FP.BF16.F32.PACK_AB R170, RZ, R170 ;  /* 0x000000aaffaa223e */ /* 0x000fe200000010ff */
[----:B--2---:R-:W-:-:S03]  /*7da0*/  @P2 FMUL.FTZ R212, R223, R212 ;  /* 0x000000d4dfd42220 */ /* 0x004fc60000410000 */
        /* <DEDUP_REMOVED lines=17> */
.L_x_4908:
[----:B------:R-:W-:Y:S05]  /*7ec0*/  @!P1 BRA `(.L_x_4911) ;  /* 0x0000000400189947 */ /* 0x000fea0003800000 */
[----:B0-----:R-:W0:Y:S01]  /*7ed0*/  @P2 LDC R66, c[0x0][0x40c] ;  /* 0x00010300ff422b82 */ /* 0x001e220000000800 */
[-CC-:B------:R-:W-:Y:S01]  /*7ee0*/  FFMA.FTZ R171, R251, R5.reuse, R210.reuse ;  /* 0x00000005fbab7223 */ /* 0x180fe200000100d2 */
[-CC-:B------:R-:W-:Y:S01]  /*7ef0*/  FFMA.FTZ R64, R204, R5.reuse, R210.reuse ;  /* 0x00000005cc407223 */ /* 0x180fe200000100d2 */
[----:B------:R-:W-:Y:S01]  /*7f00*/  ISETP.GT.AND P0, PT, R2, RZ, PT ;  /* 0x000000ff0200720c */ /* 0x000fe20003f04270 */
[-CC-:B------:R-:W-:Y:S01]  /*7f10*/  FFMA.FTZ R67, R249, R5.reuse, R210.reuse ;  /* 0x00000005f9437223 */ /* 0x180fe200000100d2 */
[-CC-:B------:R-:W-:Y:S01]  /*7f20*/  FFMA.FTZ R7, R247, R5.reuse, R210.reuse ;  /* 0x00000005f7077223 */ /* 0x180fe200000100d2 */
[-CC-:B------:R-:W-:Y:S01]  /*7f30*/  FFMA.FTZ R2, R194, R5.reuse, R210.reuse ;  /* 0x00000005c2027223 */ /* 0x180fe200000100d2 */
[-CC-:B------:R-:W-:Y:S01]  /*7f40*/  FFMA.FTZ R6, R202, R5.reuse, R210.reuse ;  /* 0x00000005ca067223 */ /* 0x180fe200000100d2 */
[----:B------:R-:W1:Y:S01]  /*7f50*/  @P2 LDC R65, c[0x0][0x40c] ;  /* 0x00010300ff412b82 */ /* 0x000e620000000800 */
[-CC-:B------:R-:W-:Y:S01]  /*7f60*/  FFMA.FTZ R170, R174, R5.reuse, R210.reuse ;  /* 0x00000005aeaa7223 */ /* 0x180fe200000100d2 */
[----:B------:R-:W-:Y:S01]  /*7f70*/  FADD.FTZ R235, R198, -R171 ;  /* 0x800000abc6eb7221 */ /* 0x000fe20000010000 */
[----:B------:R-:W-:Y:S01]  /*7f80*/  FFMA.FTZ R210, R193, R5, R210 ;  /* 0x00000005c1d27223 */ /* 0x000fe200000100d2 */
[----:B------:R-:W-:Y:S01]  /*7f90*/  FADD.FTZ R237, R213, -R64 ;  /* 0x80000040d5ed7221 */ /* 0x000fe20000010000 */
[----:B------:R-:W-:Y:S01]  /*7fa0*/  FADD.FTZ R223, R206, -R67 ;  /* 0x80000043cedf7221 */ /* 0x000fe20000010000 */
[----:B------:R-:W-:Y:S01]  /*7fb0*/  FADD.FTZ R5, R196, -R7 ;  /* 0x80000007c4057221 */ /* 0x000fe20000010000 */
[----:B------:R-:W-:Y:S01]  /*7fc0*/  FADD.FTZ R171, R183, -R2 ;  /* 0x80000002b7ab7221 */ /* 0x000fe20000010000 */
[----:B------:R-:W-:Y:S01]  /*7fd0*/  FADD.FTZ R225, R191, -R6 ;  /* 0x80000006bfe17221 */ /* 0x000fe20000010000 */
[----:B------:R-:W-:Y:S01]  /*7fe0*/  FADD.FTZ R2, R215, -R170 ;  /* 0x800000aad7027221 */ /* 0x000fe20000010000 */
[----:B------:R-:W-:Y:S01]  /*7ff0*/  FMUL.FTZ R67, R4, R235 ;  /* 0x000000eb04437220 */ /* 0x000fe20000410000 */
[----:B------:R-:W-:Y:S01]  /*8000*/  FADD.FTZ R210, R208, -R210 ;  /* 0x800000d2d0d27221 */ /* 0x000fe20000010000 */
[C---:B------:R-:W-:Y:S01]  /*8010*/  FMUL.FTZ R170, R4.reuse, R237 ;  /* 0x000000ed04aa7220 */ /* 0x040fe20000410000 */
[C---:B------:R-:W-:Y:S01]  /*8020*/  FMUL.FTZ R6, R4.reuse, R5 ;  /* 0x0000000504067220 */ /* 0x040fe20000410000 */
[C---:B------:R-:W-:Y:S01]  /*8030*/  FMUL.FTZ R7, R4.reuse, R223 ;  /* 0x000000df04077220 */ /* 0x040fe20000410000 */
[C---:B------:R-:W-:Y:S01]  /*8040*/  FMUL.FTZ R64, R4.reuse, R225 ;  /* 0x000000e104407220 */ /* 0x040fe20000410000 */
[C---:B------:R-:W-:Y:S01]  /*8050*/  FMUL.FTZ R5, R4.reuse, R171 ;  /* 0x000000ab04057220 */ /* 0x040fe20000410000 */
[C---:B------:R-:W-:Y:S01]  /*8060*/  FMUL.FTZ R2, R4.reuse, R2 ;  /* 0x0000000204027220 */ /* 0x040fe20000410000 */
[----:B------:R-:W-:Y:S01]  /*8070*/  FMUL.FTZ R4, R4, R210 ;  /* 0x000000d204047220 */ /* 0x000fe20000410000 */
[----:B------:R-:W-:Y:S01]  /*8080*/  FSEL R67, R67, RZ, P0 ;  /* 0x000000ff43437208 */ /* 0x000fe20000000000 */
[----:B------:R-:W2:Y:S01]  /*8090*/  @P2 LDC R223, c[0x0][0x40c] ;  /* 0x00010300ffdf2b82 */ /* 0x000ea20000000800 */
[----:B------:R-:W-:-:S02]  /*80a0*/  FSEL R210, R170, RZ, P0 ;  /* 0x000000ffaad27208 */ /* 0x000fc40000000000 */
[----:B------:R-:W-:Y:S01]  /*80b0*/  FSEL R6, R6, RZ, P0 ;  /* 0x000000ff06067208 */ /* 0x000fe20000000000 */
[-C--:B0-----:R-:W-:Y:S01]  /*80c0*/  @P2 FMUL.FTZ R171, R66, R67.reuse ;  /* 0x0000004342ab2220 */ /* 0x081fe20000410000 */
[----:B------:R-:W-:Y:S01]  /*80d0*/  F2FP.BF16.F32.PACK_AB R66, R210, R67 ;  /* 0x00000043d242723e */ /* 0x000fe200000010ff */
[----:B-1----:R-:W-:Y:S01]  /*80e0*/  @P2 FMUL.FTZ R170, R65, R210 ;  /* 0x000000d241aa2220 */ /* 0x002fe20000410000 */
[----:B------:R-:W-:Y:S01]  /*80f0*/  FSEL R65, R7, RZ, P0 ;  /* 0x000000ff07417208 */ /* 0x000fe20000000000 */
[----:B------:R-:W0:Y:S01]  /*8100*/  @P2 LDC R216, c[0x0][0x40c] ;  /* 0x00010300ffd82b82 */ /* 0x000e220000000800 */
[----:B------:R-:W-:Y:S02]  /*8110*/  @P2 F2FP.BF16.F32.PACK_AB R171, RZ, R171 ;  /* 0x000000abffab223e */ /* 0x000fe400000010ff */
[----:B------:R-:W-:Y:S02]  /*8120*/  @P2 F2FP.BF16.F32.PACK_AB R170, RZ, R170 ;  /* 0x000000aaffaa223e */ /* 0x000fe400000010ff */
[----:B------:R-:W-:-:S02]  /*8130*/  @P2 PRMT R166, R171, 0x7610, R166 ;  /* 0x00007610aba62816 */ /* 0x000fc400000000a6 */
[----:B------:R-:W-:Y:S01]  /*8140*/  FSEL R212, R64, RZ, P0 ;  /* 0x000000ff40d47208 */ /* 0x000fe20000000000 */
[----:B------:R-:W1:Y:S01]  /*8150*/  @P2 LDC R67, c[0x0][0x40c] ;  /* 0x00010300ff432b82 */ /* 0x000e620000000800 */
[----:B------:R-:W-:Y:S02]  /*8160*/  @P2 PRMT R166, R166, 0x5410, R170 ;  /* 0x00005410a6a62816 */ /* 0x000fe400000000aa */
[----:B------:R-:W-:Y:S02]  /*8170*/  FSEL R170, R5, RZ, P0 ;  /* 0x000000ff05aa7208 */ /* 0x000fe40000000000 */
[----:B------:R-:W-:-:S03]  /*8180*/  FSEL R4, R4, RZ, P0 ;  /* 0x000000ff04047208 */ /* 0x000fc60000000000 */
[----:B------:R-:W3:Y:S01]  /*8190*/  @P2 LDC R225, c[0x0][0x40c] ;  /* 0x00010300ffe12b82 */ /* 0x000ee20000000800 */
[----:B--2---:R-:W-:-:S05]  /*81a0*/  @P2 FMUL.FTZ R5, R223, R6 ;  /* 0x00000006df052220 */ /* 0x004fca0000410000 */
[----:B------:R-:W-:Y:S02]  /*81b0*/  @P2 F2FP.BF16.F32.PACK_AB R5, RZ, R5 ;  /* 0x00000005ff05223e */ /* 0x000fe400000010ff */
[----:B------:R-:W2:Y:S01]  /*81c0*/  @P2 LDC R7, c[0x0][0x40c] ;  /* 0x00010300ff072b82 */ /* 0x000ea20000000800 */
[-C--:B0-----:R-:W-:Y:S01]  /*81d0*/  @P2 FMUL.FTZ R64, R216, R65.reuse ;  /* 0x00000041d8402220 */ /* 0x081fe20000410000 */
[----:B------:R-:W-:Y:S02]  /*81e0*/  F2FP.BF16.F32.PACK_AB R65, R212, R65 ;  /* 0x00000041d441723e */ /* 0x000fe400000010ff */
[----:B------:R-:W-:Y:S02]  /*81f0*/  @P2 PRMT R164, R5, 0x7610, R164 ;  /* 0x0000761005a42816 */ /* 0x000fe400000000a4 */
[----:B------:R-:W-:Y:S01]  /*8200*/  @P2 F2FP.BF16.F32.PACK_AB R210, RZ, R64 ;  /* 0x00000040ffd2223e */ /* 0x000fe200000010ff */
[----:B-1----:R-:W-:Y:S01]  /*8210*/  @P2 FMUL.FTZ R67, R67, R170 ;  /* 0x000000aa43432220 */ /* 0x002fe20000410000 */
[----:B------:R-:W-:-:S02]  /*8220*/  FSEL R5, R2, RZ, P0 ;  /* 0x000000ff02057208 */ /* 0x000fc40000000000 */
[----:B------:R-:W-:Y:S02]  /*8230*/  @P2 PRMT R165, R210, 0x7610, R165 ;  /* 0x00007610d2a52816 */ /* 0x000fe400000000a5 */
[----:B------:R-:W-:Y:S02]  /*8240*/  @P2 F2FP.BF16.F32.PACK_AB R67, RZ, R67 ;  /* 0x00000043ff43223e */ /* 0x000fe400000010ff */
[----:B------:R-:W-:Y:S01]  /*8250*/  F2FP.BF16.F32.PACK_AB R64, R170, R6 ;  /* 0x00000006aa40723e */ /* 0x000fe200000010ff */
[----:B---3--:R-:W-:Y:S01]  /*8260*/  @P2 FMUL.FTZ R212, R225, R212 ;  /* 0x000000d4e1d42220 */ /* 0x008fe20000410000 */
        /* <DEDUP_REMOVED lines=12> */
.L_x_4911:
        /* <DEDUP_REMOVED lines=11> */
.L_x_4913:
[----:B------:R-:W-:Y:S05]  /*83e0*/  BSYNC.RECONVERGENT B2 ;  /* 0x0000000000027941 */ /* 0x000fea0003800200 */
.L_x_4912:
        /* <DEDUP_REMOVED lines=10> */
.L_x_4915:
[----:B------:R-:W-:Y:S05]  /*8490*/  BSYNC.RECONVERGENT B2 ;  /* 0x0000000000027941 */ /* 0x000fea0003800200 */
.L_x_4914:
        /* <DEDUP_REMOVED lines=10> */
.L_x_4917:
[----:B------:R-:W-:Y:S05]  /*8540*/  BSYNC.RECONVERGENT B2 ;  /* 0x0000000000027941 */ /* 0x000fea0003800200 */
.L_x_4916:
        /* <DEDUP_REMOVED lines=10> */
.L_x_4919:
[----:B------:R-:W-:Y:S05]  /*85f0*/  BSYNC.RECONVERGENT B2 ;  /* 0x0000000000027941 */ /* 0x000fea0003800200 */
.L_x_4918:
        /* <DEDUP_REMOVED lines=10> */
.L_x_4921:
[----:B------:R-:W-:Y:S05]  /*86a0*/  BSYNC.RECONVERGENT B2 ;  /* 0x0000000000027941 */ /* 0x000fea0003800200 */
.L_x_4920:
        /* <DEDUP_REMOVED lines=10> */
.L_x_4923:
[----:B------:R-:W-:Y:S05]  /*8750*/  BSYNC.RECONVERGENT B2 ;  /* 0x0000000000027941 */ /* 0x000fea0003800200 */
.L_x_4922:
        /* <DEDUP_REMOVED lines=11> */
.L_x_4925:
[----:B------:R-:W-:Y:S05]  /*8810*/  BSYNC.RECONVERGENT B2 ;  /* 0x0000000000027941 */ /* 0x000fea0003800200 */
.L_x_4924:
[----:B------:R-:W-:Y:S01]  /*8820*/  FADD.FTZ R5, R215, -R170 ;  /* 0x800000aad7057221 */ /* 0x000fe20000010000 */
[----:B------:R-:W-:-:S03]  /*8830*/  ISETP.GT.AND P0, PT, R2, RZ, PT ;  /* 0x000000ff0200720c */ /* 0x000fc60003f04270 */
[----:B------:R-:W-:-:S05]  /*8840*/  FMUL.FTZ R5, R4, R5 ;  /* 0x0000000504057220 */ /* 0x000fca0000410000 */
[----:B------:R-:W-:-:S05]  /*8850*/  FSEL R5, R5, RZ, P0 ;  /* 0x000000ff05057208 */ /* 0x000fca0000000000 */
[----:B0-----:R-:W-:-:S05]  /*8860*/  @P2 FMUL.FTZ R6, R5, R6 ;  /* 0x0000000605062220 */ /* 0x001fca0000410000 */
[----:B------:R-:W-:-:S04]  /*8870*/  @P2 F2FP.BF16.F32.PACK_AB R6, RZ, R6 ;  /* 0x00000006ff06223e */ /* 0x000fc800000010ff */
[----:B------:R-:W-:-:S07]  /*8880*/  @P2 PRMT R167, R167, 0x5410, R6 ;  /* 0x00005410a7a72816 */ /* 0x000fce0000000006 */
.L_x_4910:
[----:B------:R-:W-:Y:S05]  /*8890*/  BSYNC.RECONVERGENT B1 ;  /* 0x0000000000017941 */ /* 0x000fea0003800200 */
.L_x_4907:
        /* <DEDUP_REMOVED lines=12> */
.L_x_4826:
[----:B------:R-:W-:Y:S05]  /*8960*/  BSYNC B0 ;  /* 0x0000000000007941 */ /* 0x000fea0003800000 */
.L_x_4825:
        /* <DEDUP_REMOVED lines=123> */
[----:B------:R-:W0:Y:S04]  /*9120*/  LDS R21, [R0+0x200] ;  /* 0x0002000000157984 */ /* 0x000e280000000800 */
[----:B------:R-:W1:Y:S04]  /*9130*/  LDS R12, [R0+0x1600] ;  /* 0x00160000000c7984 */ /* 0x000e680000000800 */
[----:B------:R-:W2:Y:S04]  /*9140*/  LDS R20, [R0] ;  /* 0x0000000000147984 */ /* 0x000ea80000000800 */
        /* <DEDUP_REMOVED lines=8> */
[----:B0-----:R-:W-:-:S03]  /*91d0*/  FADD.FTZ R21, RZ, R21 ;  /* 0x00000015ff157221 */ /* 0x001fc60000010000 */
[----:B------:R-:W0:Y:S01]  /*91e0*/  LDS R8, [R0+0x600] ;  /* 0x0006000000087984 */ /* 0x000e220000000800 */
[----:B-1----:R-:W-:Y:S01]  /*91f0*/  FADD.FTZ R12, R21, R12 ;  /* 0x0000000c150c7221 */ /* 0x002fe20000010000 */
[----:B--2---:R-:W-:Y:S02]  /*9200*/  FADD.FTZ R20, RZ, R20 ;  /* 0x00000014ff147221 */ /* 0x004fe40000010000 */
[----:B------:R-:W1:Y:S01]  /*9210*/  LDS R10, [R0+0x800] ;  /* 0x00080000000a7984 */ /* 0x000e620000000800 */
[----:B---3--:R-:W-:-:S03]  /*9220*/  FADD.FTZ R27, R12, R27 ;  /* 0x0000001b0c1b7221 */ /* 0x008fc60000010000 */
[----:B------:R-:W2:Y:S01]  /*9230*/  LDS R21, [R0+0x1a00] ;  /* 0x001a000000157984 */ /* 0x000ea20000000800 */
[----:B----4-:R-:W-:-:S03]  /*9240*/  FADD.FTZ R20, R20, R23 ;  /* 0x0000001714147221 */ /* 0x010fc60000010000 */
[----:B------:R-:W3:Y:S01]  /*9250*/  LDS R12, [R0+0xa00] ;  /* 0x000a0000000c7984 */ /* 0x000ee20000000800 */
[----:B-----5:R-:W-:-:S03]  /*9260*/  FADD.FTZ R45, R27, R14 ;  /* 0x0000000e1b2d7221 */ /* 0x020fc60000010000 */
[----:B------:R-:W4:Y:S01]  /*9270*/  LDS R23, [R0+0x1c00] ;  /* 0x001c000000177984 */ /* 0x000f220000000800 */
[----:B------:R-:W-:-:S03]  /*9280*/  FADD.FTZ R20, R20, R25 ;  /* 0x0000001914147221 */ /* 0x000fc60000010000 */
        /* <DEDUP_REMOVED lines=9> */
[----:B0-----:R-:W-:-:S03]  /*9320*/  FADD.FTZ R8, RZ, R8 ;  /* 0x00000008ff087221 */ /* 0x001fc60000010000 */
[----:B------:R-:W0:Y:S04]  /*9330*/  LDS R37, [R0+0x3000] ;  /* 0x0030000000257984 */ /* 0x000e280000000800 */
        /* <DEDUP_REMOVED lines=21> */
[----:B------:R-:W-:-:S03]  /*9490*/  FADD.FTZ R14, R14, R27 ;  /* 0x0000001b0e0e7221 */ /* 0x000fc60000010000 */
        /* <DEDUP_REMOVED lines=15> */
[----:B------:R-:W-:-:S03]  /*9590*/  FADD.FTZ R17, R17, R20 ;  /* 0x0000001411117221 */ /* 0x000fc60000010000 */
[----:B------:R-:W-:Y:S04]  /*95a0*/  STG.E desc[UR6][R4.64], R69 ;  /* 0x0000004504007986 */ /* 0x000fe8000c101906 */
[----:B------:R-:W-:Y:S01]  /*95b0*/  STG.E desc[UR6][R2.64+0x200], R45 ;  /* 0x0002002d02007986 */ /* 0x000fe2000c101906 */
[----:B0-----:R-:W-:-:S03]  /*95c0*/  FADD.FTZ R53, R12, R53 ;  /* 0x000000350c357221 */ /* 0x001fc60000010000 */
[----:B------:R-:W-:Y:S01]  /*95d0*/  STG.E desc[UR6][R4.64+0x200], R9 ;  /* 0x0002000904007986 */ /* 0x000fe2000c101906 */
        /* <DEDUP_REMOVED lines=10> */
[----:B-----5:R-:W-:-:S03]  /*9680*/  FADD.FTZ R18, R18, R19 ;  /* 0x0000001312127221 */ /* 0x020fc60000010000 */
        /* <DEDUP_REMOVED lines=14> */
.L_x_4830:
        /* <DEDUP_REMOVED lines=8> */
.L_x_4928:
[----:B------:R-:W-:Y:S05]  /*97f0*/  BSYNC B1 ;  /* 0x0000000000017941 */ /* 0x000fea0003800000 */
.L_x_4927:
        /* <DEDUP_REMOVED lines=8> */
.L_x_4929:
[----:B------:R-:W-:Y:S01]  /*9880*/  FADD.FTZ R171, R171, R180 ;  /* 0x000000b4abab7221 */ /* 0x000fe20000010000 */
[----:B------:R-:W-:-:S04]  /*9890*/  HFMA2 R224, -RZ, RZ, 0, 1.1920928955078125e-07 ;  /* 0x00000002ffe07431 */ /* 0x000fc800000001ff */
[----:B------:R-:W-:Y:S02]  /*98a0*/  MOV R235, R171 ;  /* 0x000000ab00eb7202 */ /* 0x000fe40000000f00 */
[----:B------:R-:W-:-:S07]  /*98b0*/  MOV R217, R216 ;  /* 0x000000d800d97202 */ /* 0x000fce0000000f00 */
[----:B------:R-:W-:Y:S05]  /*98c0*/  WARPSYNC.COLLECTIVE R212, `(.L_x_4930) ;  /* 0x00000000d4087348 */ /* 0x000fea0003c00000 */
[----:B------:R0:W1:Y:S02]  /*98d0*/  SHFL.BFLY P1, R216, R235, R224, R237 ;  /* 0x0c0000e0ebd87389 */ /* 0x00006400000200ed */
[----:B01----:R-:W-:Y:S05]  /*98e0*/  ENDCOLLECTIVE ;  /* 0x000000000000791b */ /* 0x003fea0003800000 */
.L_x_4930:
[----:B------:R-:W-:-:S05]  /*98f0*/  FADD.FTZ R217, R217, R182 ;  /* 0x000000b6d9d97221 */ /* 0x000fca0000010000 */
[----:B------:R-:W-:Y:S02]  /*9900*/  MOV R235, R217 ;  /* 0x000000d900eb7202 */ /* 0x000fe40000000f00 */
[----:B------:R-:W-:-:S07]  /*9910*/  MOV R170, R216 ;  /* 0x000000d800aa7202 */ /* 0x000fce0000000f00 */
[----:B------:R-:W-:Y:S05]  /*9920*/  WARPSYNC.COLLECTIVE R212, `(.L_x_4931) ;  /* 0x00000000d4087348 */ /* 0x000fea0003c00000 */
[----:B------:R0:W1:Y:S02]  /*9930*/  SHFL.BFLY P1, R216, R235, R224, R237 ;  /* 0x0c0000e0ebd87389 */ /* 0x00006400000200ed */
[----:B01----:R-:W-:Y:S05]  /*9940*/  ENDCOLLECTIVE ;  /* 0x000000000000791b */ /* 0x003fea0003800000 */
.L_x_4931:
[----:B------:R-:W-:Y:S01]  /*9950*/  FADD.FTZ R170, R171, R170 ;  /* 0x000000aaabaa7221 */ /* 0x000fe20000010000 */
[----:B------:R-:W-:-:S04]  /*9960*/  HFMA2 R224, -RZ, RZ, 0, 2.384185791015625e-07 ;  /* 0x00000004ffe07431 */ /* 0x000fc800000001ff */
[----:B------:R-:W-:Y:S02]  /*9970*/  MOV R235, R170 ;  /* 0x000000aa00eb7202 */ /* 0x000fe40000000f00 */
[----:B------:R-:W-:-:S07]  /*9980*/  MOV R188, R216 ;  /* 0x000000d800bc7202 */ /* 0x000fce0000000f00 */
[----:B------:R-:W-:Y:S05]  /*9990*/  WARPSYNC.COLLECTIVE R212, `(.L_x_4932) ;  /* 0x00000000d4087348 */ /* 0x000fea0003c00000 */
[----:B------:R0:W1:Y:S02]  /*99a0*/  SHFL.BFLY P1, R216, R235, R224, R237 ;  /* 0x0c0000e0ebd87389 */ /* 0x00006400000200ed */
[----:B01----:R-:W-:Y:S05]  /*99b0*/  ENDCOLLECTIVE ;  /* 0x000000000000791b */ /* 0x003fea0003800000 */
.L_x_4932:
[----:B------:R-:W-:-:S05]  /*99c0*/  FADD.FTZ R188, R217, R188 ;  /* 0x000000bcd9bc7221 */ /* 0x000fca0000010000 */
[----:B------:R-:W-:Y:S02]  /*99d0*/  MOV R235, R188 ;  /* 0x000000bc00eb7202 */ /* 0x000fe40000000f00 */
[----:B------:R-:W-:-:S07]  /*99e0*/  MOV R223, R216 ;  /* 0x000000d800df7202 */ /* 0x000fce0000000f00 */
[----:B------:R-:W-:Y:S05]  /*99f0*/  WARPSYNC.COLLECTIVE R212, `(.L_x_4933) ;  /* 0x00000000d4087348 */ /* 0x000fea0003c00000 */
[----:B------:R0:W1:Y:S02]  /*9a00*/  SHFL.BFLY P1, R216, R235, R224, R237 ;  /* 0x0c0000e0ebd87389 */ /* 0x00006400000200ed */
[----:B01----:R-:W-:Y:S05]  /*9a10*/  ENDCOLLECTIVE ;  /* 0x000000000000791b */ /* 0x003fea0003800000 */
.L_x_4933:
[----:B------:R-:W-:Y:S01]  /*9a20*/  FADD.FTZ R223, R170, R223 ;  /* 0x000000dfaadf7221 */ /* 0x000fe20000010000 */
[----:B------:R-:W-:-:S04]  /*9a30*/  HFMA2 R224, -RZ, RZ, 0, 4.76837158203125e-07 ;  /* 0x00000008ffe07431 */ /* 0x000fc800000001ff */
[----:B------:R-:W-:Y:S02]  /*9a40*/  MOV R235, R223 ;  /* 0x000000df00eb7202 */ /* 0x000fe40000000f00 */
[----:B------:R-:W-:-:S07]  /*9a50*/  MOV R225, R216 ;  /* 0x000000d800e17202 */ /* 0x000fce0000000f00 */
[----:B------:R-:W-:Y:S05]  /*9a60*/  WARPSYNC.COLLECTIVE R212, `(.L_x_4934) ;  /* 0x00000000d4087348 */ /* 0x000fea0003c00000 */
[----:B------:R0:W1:Y:S02]  /*9a70*/  SHFL.BFLY P1, R216, R235, R224, R237 ;  /* 0x0c0000e0ebd87389 */ /* 0x00006400000200ed */
[----:B01----:R-:W-:Y:S05]  /*9a80*/  ENDCOLLECTIVE ;  /* 0x000000000000791b */ /* 0x003fea0003800000 */
.L_x_4934:
[----:B------:R-:W-:-:S05]  /*9a90*/  FADD.FTZ R225, R188, R225 ;  /* 0x000000e1bce17221 */ /* 0x000fca0000010000 */
[----:B------:R-:W-:Y:S02]  /*9aa0*/  MOV R235, R225 ;  /* 0x000000e100eb7202 */ /* 0x000fe40000000f00 */
[----:B------:R-:W-:-:S07]  /*9ab0*/  MOV R180, R216 ;  /* 0x000000d800b47202 */ /* 0x000fce0000000f00 */
[----:B------:R-:W-:Y:S05]  /*9ac0*/  WARPSYNC.COLLECTIVE R212, `(.L_x_4935) ;  /* 0x00000000d4087348 */ /* 0x000fea0003c00000 */
[----:B------:R0:W1:Y:S02]  /*9ad0*/  SHFL.BFLY P1, R216, R235, R224, R237 ;  /* 0x0c0000e0ebd87389 */ /* 0x00006400000200ed */
[----:B01----:R-:W-:Y:S05]  /*9ae0*/  ENDCOLLECTIVE ;  /* 0x000000000000791b */ /* 0x003fea0003800000 */
.L_x_4935:
[----:B------:R-:W-:Y:S01]  /*9af0*/  FADD.FTZ R210, R223, R180 ;  /* 0x000000b4dfd27221 */ /* 0x000fe20000010000 */
[----:B------:R-:W-:-:S04]  /*9b00*/  HFMA2 R224, -RZ, RZ, 0, 9.5367431640625e-07 ;  /* 0x00000010ffe07431 */ /* 0x000fc800000001ff */
[----:B------:R-:W-:Y:S02]  /*9b10*/  MOV R235, R210 ;  /* 0x000000d200eb7202 */ /* 0x000fe40000000f00 */
[----:B------:R-:W-:-:S07]  /*9b20*/  MOV R182, R216 ;  /* 0x000000d800b67202 */ /* 0x000fce0000000f00 */
[----:B------:R-:W-:Y:S05]  /*9b30*/  WARPSYNC.COLLECTIVE R212, `(.L_x_4936) ;  /* 0x00000000d4087348 */ /* 0x000fea0003c00000 */
[----:B------:R0:W1:Y:S02]  /*9b40*/  SHFL.BFLY P1, R216, R235, R224, R237 ;  /* 0x0c0000e0ebd87389 */ /* 0x00006400000200ed */
[----:B01----:R-:W-:Y:S05]  /*9b50*/  ENDCOLLECTIVE ;  /* 0x000000000000791b */ /* 0x003fea0003800000 */
.L_x_4936:
[----:B------:R-:W-:-:S05]  /*9b60*/  FADD.FTZ R182, R225, R182 ;  /* 0x000000b6e1b67221 */ /* 0x000fca0000010000 */
[----:B------:R-:W-:Y:S02]  /*9b70*/  MOV R235, R182 ;  /* 0x000000b600eb7202 */ /* 0x000fe40000000f00 */
[----:B------:R-:W-:-:S07]  /*9b80*/  MOV R171, R216 ;  /* 0x000000d800ab7202 */ /* 0x000fce0000000f00 */
[----:B------:R-:W-:Y:S05]  /*9b90*/  WARPSYNC.COLLECTIVE R212, `(.L_x_4937) ;  /* 0x00000000d4087348 */ /* 0x000fea0003c00000 */
[----:B------:R0:W1:Y:S02]  /*9ba0*/  SHFL.BFLY P1, R216, R235, R224, R237 ;  /* 0x0c0000e0ebd87389 */ /* 0x00006400000200ed */
[----:B01----:R-:W-:Y:S05]  /*9bb0*/  ENDCOLLECTIVE ;  /* 0x000000000000791b */ /* 0x003fea0003800000 */
.L_x_4937:
[----:B------:R-:W-:Y:S01]  /*9bc0*/  MOV R217, R216 ;  /* 0x000000d800d97202 */ /* 0x000fe20000000f00 */
[----:B------:R-:W-:Y:S06]  /*9bd0*/  BRA `(.L_x_4938) ;  /* 0xffffff88006c7947 */ /* 0x000fec000383ffff */
.L_x_4939:
        /* <DEDUP_REMOVED lines=10> */
.L_x_25395:


//--------------------- .text._ZN10layer_norm13ln_bwd_kernelINS_13Kernel_traitsIf13__nv_bfloat16S2_S2_fjLj1280ELj1ELj4ELj1ELj16ENS_18Kernel_traits_baseILj1280EfS2_S2_S2_fjLj128EEEEELb0ELb1ELb0ELb0EEEvNS_9BwdParamsE --------------------------
	.section	.text._ZN10layer_norm13ln_bwd_kernelINS_13Kernel_traitsIf13__nv_bfloat16S2_S2_fjLj1280ELj1ELj4ELj1ELj16ENS_18Kernel_traits_baseILj1280EfS2_S2_S2_fjLj128EEEEELb0ELb1ELb0ELb0EEEvNS_9BwdParamsE,"ax",@progbits
	.align	128
        .global         _ZN10layer_norm13ln_bwd_kernelINS_13Kernel_traitsIf13__nv_bfloat16S2_S2_fjLj1280ELj1ELj4ELj1ELj16ENS_18Kernel_traits_baseILj1280EfS2_S2_S2_fjLj128EEEEELb0ELb1ELb0ELb0EEEvNS_9BwdParamsE
        .type           _ZN10layer_norm13ln_bwd_kernelINS_13Kernel_traitsIf13__nv_bfloat16S2_S2_fjLj1280ELj1ELj4ELj1ELj16ENS_18Kernel_traits_baseILj1280EfS2_S2_S2_fjLj128EEEEELb0ELb1ELb0ELb0EEEvNS_9BwdParamsE,@function
        .size           _ZN10layer_norm13ln_bwd_kernelINS_13Kernel_traitsIf13__nv_bfloat16S2_S2_fjLj1280ELj1ELj4ELj1ELj16ENS_18Kernel_traits_baseILj1280EfS2_S2_S2_fjLj128EEEEELb0ELb1ELb0ELb0EEEvNS_9BwdParamsE,(.L_x_25396 - _ZN10layer_norm13ln_bwd_kernelINS_13Kernel_traitsIf13__nv_bfloat16S2_S2_fjLj1280ELj1ELj4ELj1ELj16ENS_18Kernel_traits_baseILj1280EfS2_S2_S2_fjLj128EEEEELb0ELb1ELb0ELb0EEEvNS_9BwdParamsE)
        .other          _ZN10layer_norm13ln_bwd_kernelINS_13Kernel_traitsIf13__nv_bfloat16S2_S2_fjLj1280ELj1ELj4ELj1ELj16ENS_18Kernel_traits_baseILj1280EfS2_S2_S2_fjLj128EEEEELb0ELb1ELb0ELb0EEEvNS_9BwdParamsE,@"STO_CUDA_ENTRY STV_DEFAULT"
_ZN10layer_norm13ln_bwd_kernelINS_13Kernel_traitsIf13__nv_bfloat16S2_S2_fjLj1280ELj1ELj4ELj1ELj16ENS_18Kernel_traits_baseILj1280EfS2_S2_S2_fjLj128EEEEELb0ELb1ELb0ELb0EEEvNS_9BwdParamsE:
.text._ZN10layer_norm13ln_bwd_kernelINS_13Kernel_traitsIf13__nv_bfloat16S2_S2_fjLj1280ELj1ELj4ELj1ELj16ENS_18Kernel_traits_baseILj1280EfS2_S2_S2_fjLj128EEEEELb0ELb1ELb0ELb0EEEvNS_9BwdParamsE:
        /* <DEDUP_REMOVED lines=19> */
[----:B------:R-:W-:Y:S01]  /*0130*/  LEA.HI.SX32 R216, R0, R3, 0x1d ;  /* 0x0000000300d87211 */ /* 0x000fe200078feaff */
[----:B------:R-:W4:Y:S03]  /*0140*/  LDL.64 R88, [R1+0x110] ;  /* 0x0001100001587983 */ /* 0x000f260000100a00 */
[C---:B------:R-:W-:Y:S01]  /*0150*/  ISETP.GE.U32.AND P0, PT, R216.reuse, 0x20, PT ;  /* 0x00000020d800780c */ /* 0x040fe20003f06070 */
[----:B------:R-:W4:Y:S01]  /*0160*/  LDL.64 R90, [R1+0x118] ;  /* 0x00011800015a7983 */ /* 0x000f220000100a00 */
[----:B------:R-:W-:-:S02]  /*0170*/  ISETP.GE.U32.AND P1, PT, R216, 0x40, PT ;  /* 0x00000040d800780c */ /* 0x000fc40003f26070 */
[C---:B------:R-:W-:Y:S01]  /*0180*/  ISETP.GE.U32.AND P2, PT, R216.reuse, 0x60, PT ;  /* 0x00000060d800780c */ /* 0x040fe20003f46070 */
[----:B------:R-:W2:Y:S01]  /*0190*/  LDL.64 R84, [R1+0x100] ;  /* 0x0001000001547983 */ /* 0x000ea20000100a00 */
[C---:B------:R-:W-:Y:S02]  /*01a0*/  ISETP.GE.U32.AND P3, PT, R216.reuse, 0x80, PT ;  /* 0x00000080d800780c */ /* 0x040fe40003f66070 */
[----:B------:R-:W-:Y:S01]  /*01b0*/  ISETP.GE.U32.AND P4, PT, R216, 0xa0, PT ;  /* 0x000000a0d800780c */ /* 0x000fe20003f86070 */
[----:B------:R-:W2:Y:S04]  /*01c0*/  LDL.64 R86, [R1+0x108] ;  /* 0x0001080001567983 */ /* 0x000ea80000100a00 */
[----:B------:R-:W2:Y:S01]  /*01d0*/  LDL.64 R80, [R1+0x70] ;  /* 0x0000700001507983 */ /* 0x000ea20000100a00 */
[----:B---3--:R-:W3:Y:S03]  /*01e0*/  @P0 LDC.64 R2, c[0x0][0x3d0] ;  /* 0x0000f400ff020b82 */ /* 0x008ee60000000a00 */
[----:B------:R-:W2:Y:S04]  /*01f0*/  LDL.64 R82, [R1+0x78] ;  /* 0x0000780001527983 */ /* 0x000ea80000100a00 */
[----:B------:R-:W2:Y:S01]  /*0200*/  LDL.64 R76, [R1+0x60] ;  /* 0x00006000014c7983 */ /* 0x000ea20000100a00 */
[----:B------:R-:W1:Y:S03]  /*0210*/  @P0 LDC.64 R4, c[0x0][0x3e8] ;  /* 0x0000fa00ff040b82 */ /* 0x000e660000000a00 */
[----:B------:R-:W2:Y:S04]  /*0220*/  LDL.64 R78, [R1+0x68] ;  /* 0x00006800014e7983 */ /* 0x000ea80000100a00 */
[----:B------:R-:W2:Y:S01]  /*0230*/  LDL.64 R72, [R1+0xf0] ;  /* 0x0000f00001487983 */ /* 0x000ea20000100a00 */
[----:B------:R-:W0:Y:S03]  /*0240*/  @P1 LDC.64 R6, c[0x0][0x3d0] ;  /* 0x0000f400ff061b82 */ /* 0x000e260000000a00 */
        /* <DEDUP_REMOVED lines=27> */
[----:B------:R-:W2:Y:S01]  /*0400*/  LDL.64 R30, [R1+0x88] ;  /* 0x00008800011e7983 */ /* 0x000ea20000100a00 */
[C---:B---3--:R-:W-:Y:S01]  /*0410*/  @P0 IMAD.WIDE.U32 R2, R27.reuse, 0x20, R2 ;  /* 0x000000201b020825 */ /* 0x048fe200078e0002 */
[----:B------:R-:W3:Y:S03]  /*0420*/  @P4 LDC.64 R22, c[0x0][0x3d0] ;  /* 0x0000f400ff164b82 */ /* 0x000ee60000000a00 */
[C---:B-1----:R-:W-:Y:S01]  /*0430*/  @P0 IMAD.WIDE.U32 R4, R27.reuse, 0x20, R4 ;  /* 0x000000201b040825 */ /* 0x042fe200078e0004 */
[----:B------:R-:W-:-:S04]  /*0440*/  @P0 LOP3.LUT R27, R27, 0x20, RZ, 0xfc, !PT ;  /* 0x000000201b1b0812 */ /* 0x000fc800078efcff */
[----:B------:R-:W1:Y:S01]  /*0450*/  @P4 LDC.64 R24, c[0x0][0x3e8] ;  /* 0x0000fa00ff184b82 */ /* 0x000e620000000a00 */
[----:B0-----:R-:W-:-:S04]  /*0460*/  @P1 IMAD.WIDE.U32 R10, R27, 0x20, R6 ;  /* 0x000000201b0a1825 */ /* 0x001fc800078e0006 */
[C---:B------:R-:W-:Y:S01]  /*0470*/  @P1 IMAD.WIDE.U32 R12, R27.reuse, 0x20, R8 ;  /* 0x000000201b0c1825 */ /* 0x040fe200078e0008 */
[----:B------:R-:W-:-:S05]  /*0480*/  @P1 IADD3 R27, PT, PT, R27, 0x20, RZ ;  /* 0x000000201b1b1810 */ /* 0x000fca0007ffe0ff */
[----:B------:R-:W-:-:S04]  /*0490*/  @P2 IMAD.WIDE.U32 R14, R27, 0x20, R14 ;  /* 0x000000201b0e2825 */ /* 0x000fc800078e000e */
[C---:B------:R-:W-:Y:S01]  /*04a0*/  @P2 IMAD.WIDE.U32 R16, R27.reuse, 0x20, R16 ;  /* 0x000000201b102825 */ /* 0x040fe200078e0010 */
[----:B------:R-:W-:-:S05]  /*04b0*/  @P2 IADD3 R27, PT, PT, R27, 0x20, RZ ;  /* 0x000000201b1b2810 */ /* 0x000fca0007ffe0ff */
[----:B------:R-:W-:-:S04]  /*04c0*/  @P3 IMAD.WIDE.U32 R18, R27, 0x20, R18 ;  /* 0x000000201b123825 */ /* 0x000fc800078e0012 */
[C---:B------:R-:W-:Y:S01]  /*04d0*/  @P3 IMAD.WIDE.U32 R20, R27.reuse, 0x20, R20 ;  /* 0x000000201b143825 */ /* 0x040fe200078e0014 */
[----:B------:R-:W-:-:S04]  /*04e0*/  @P3 IADD3 R27, PT, PT, R27, 0x20, RZ ;  /* 0x000000201b1b3810 */ /* 0x000fc80007ffe0ff */
[----:B------:R-:W5:Y:S01]  /*04f0*/  @P3 LDG.E.128 R180, desc[UR6][R20.64] ;  /* 0x0000000614b43981 */ /* 0x000f62000c1e1d00 */
[----:B---3--:R-:W-:-:S03]  /*0500*/  @P4 IMAD.WIDE.U32 R6, R27, 0x20, R22 ;  /* 0x000000201b064825 */ /* 0x008fc600078e0016 */
[----:B------:R-:W5:Y:S01]  /*0510*/  @P3 LDG.E.128 R176, desc[UR6][R20.64+0x10] ;  /* 0x0000100614b03981 */ /* 0x000f62000c1e1d00 */
[----:B-1----:R-:W-:-:S05]  /*0520*/  @P4 IMAD.WIDE.U32 R8, R27, 0x20, R24 ;  /* 0x000000201b084825 */ /* 0x002fca00078e0018 */
[----:B------:R-:W5:Y:S04]  /*0530*/  @P4 LDG.E.128 R172, desc[UR6][R8.64] ;  /* 0x0000000608ac4981 */ /* 0x000f68000c1e1d00 */
[----:B------:R-:W5:Y:S04]  /*0540*/  @P4 LDG.E.128 R168, desc[UR6][R8.64+0x10] ;  /* 0x0000100608a84981 */ /* 0x000f68000c1e1d00 */
[----:B----4-:R-:W3:Y:S04]  /*0550*/  @P0 LDG.E.128 R88, desc[UR6][R2.64] ;  /* 0x0000000602580981 */ /* 0x010ee8000c1e1d00 */
[----:B--2---:R0:W2:Y:S04]  /*0560*/  @P0 LDG.E.128 R84, desc[UR6][R2.64+0x10] ;  /* 0x0000100602540981 */ /* 0x0040a8000c1e1d00 */
[----:B------:R-:W4:Y:S04]  /*0570*/  @P0 LDG.E.128 R80, desc[UR6][R4.64] ;  /* 0x0000000604500981 */ /* 0x000f28000c1e1d00 */
        /* <DEDUP_REMOVED lines=12> */
[----:B------:R-:W4:Y:S01]  /*0640*/  @P4 LDG.E.128 R28, desc[UR6][R6.64+0x10] ;  /* 0x00001006061c4981 */ /* 0x000f22000c1e1d00 */
[----:B------:R-:W1:Y:S01]  /*0650*/  S2UR UR4, SR_CTAID.X ;  /* 0x00000000000479c3 */ /* 0x000e620000002500 */
[----:B------:R-:W-:Y:S01]  /*0660*/  SHF.R.U32.HI R0, RZ, 0x5, R26 ;  /* 0x00000005ff007819 */ /* 0x000fe2000001161a */
[----:B-1----:R-:W-:-:S06]  /*0670*/  USHF.L.U32 UR4, UR4, 0x2, URZ ;  /* 0x0000000204047899 */ /* 0x002fcc00080006ff */
[----:B0-----:R-:W-:Y:S01]  /*0680*/  LOP3.LUT R2, R0, UR4, RZ, 0xfc, !PT ;  /* 0x0000000400027c12 */ /* 0x001fe2000f8efcff */
        /* <DEDUP_REMOVED lines=39> */
[----:B---3--:R0:W-:Y:S04]  /*0900*/  @P0 STL.64 [R1+0x110], R88 ;  /* 0x0001105801000387 */ /* 0x0081e80000100a00 */
[----:B------:R1:W-:Y:S04]  /*0910*/  @P0 STL.64 [R1+0x118], R90 ;  /* 0x0001185a01000387 */ /* 0x0003e80000100a00 */
[----:B--2---:R2:W-:Y:S04]  /*0920*/  @P0 STL.64 [R1+0x100], R84 ;  /* 0x0001005401000387 */ /* 0x0045e80000100a00 */
[----:B------:R3:W-:Y:S04]  /*0930*/  @P0 STL.64 [R1+0x108], R86 ;  /* 0x0001085601000387 */ /* 0x0007e80000100a00 */
[----:B----4-:R4:W-:Y:S04]  /*0940*/  @P0 STL.64 [R1+0x70], R80 ;  /* 0x0000705001000387 */ /* 0x0109e80000100a00 */
[----:B------:R4:W-:Y:S04]  /*0950*/  @P0 STL.64 [R1+0x78], R82 ;  /* 0x0000785201000387 */ /* 0x0009e80000100a00 */
        /* <DEDUP_REMOVED lines=26> */
[----:B------:R4:W-:Y:S01]  /*0b00*/  STL [R1+0x14], R2 ;  /* 0x0000140201007387 */ /* 0x0009e20000100800 */
[----:B------:R-:W-:-:S02]  /*0b10*/  ISETP.GE.AND P0, PT, R2, UR5, PT ;  /* 0x0000000502007c0c */ /* 0x000fc4000bf06270 */
[----:B0-----:R-:W-:Y:S02]  /*0b20*/  CS2R R88, SRZ ;  /* 0x0000000000587805 */ /* 0x001fe4000001ff00 */
[----:B-1----:R-:W-:Y:S02]  /*0b30*/  CS2R R90, SRZ ;  /* 0x00000000005a7805 */ /* 0x002fe4000001ff00 */
[----:B--2---:R-:W-:Y:S02]  /*0b40*/  CS2R R84, SRZ ;  /* 0x0000000000547805 */ /* 0x004fe4000001ff00 */
[----:B---3--:R-:W-:Y:S02]  /*0b50*/  CS2R R86, SRZ ;  /* 0x0000000000567805 */ /* 0x008fe4000001ff00 */
[----:B----4-:R-:W-:Y:S02]  /*0b60*/  CS2R R80, SRZ ;  /* 0x0000000000507805 */ /* 0x010fe4000001ff00 */
        /* <DEDUP_REMOVED lines=16> */
[----:B------:R-:W-:Y:S01]  /*0c70*/  CS2R R50, SRZ ;  /* 0x0000000000327805 */ /* 0x000fe2000001ff00 */
[----:B------:R-:W-:Y:S06]  /*0c80*/  @P0 BRA `(.L_x_4941) ;  /* 0x000000b800cc0947 */ /* 0x000fec0003800000 */
        /* <DEDUP_REMOVED lines=63> */
.L_x_5001:
[----:B------:R-:W2:Y:S01]  /*1080*/  LDL R189, [R1+0x14] ;  /* 0x0000140001bd7983 */ /* 0x000ea20000100800 */
[----:B------:R-:W2:Y:S08]  /*1090*/  @P0 LDC.64 R18, c[0x0][0x3e0] ;  /* 0x0000f800ff120b82 */ /* 0x000eb00000000a00 */
        /* <DEDUP_REMOVED lines=38> */
[----:B------:R-:W3:Y:S03]  /*1300*/  LDL R252, [R1+0x118] ;  /* 0x0001180001fc7983 */ /* 0x000ee60000100800 */
[----:B------:R-:W1:Y:S01]  /*1310*/  LDC.64 R188, c[0x0][0x428] ;  /* 0x00010a00ffbc7b82 */ /* 0x000e620000000a00 */
[----:B------:R-:W4:Y:S01]  /*1320*/  LDL R251, [R1+0x108] ;  /* 0x0001080001fb7983 */ /* 0x000f220000100800 */
[----:B0-----:R-:W-:-:S06]  /*1330*/  IMAD.WIDE.U32 R184, R18, 0x10, R184 ;  /* 0x0000001012b87825 */ /* 0x001fcc00078e00b8 */
[----:B------:R-:W2:Y:S01]  /*1340*/  LDG.E.128 R184, desc[UR6][R184.64] ;  /* 0x00000006b8b87981 */ /* 0x000ea2000c1e1d00 */
[----:B-1----:R-:W-:-:S06]  /*1350*/  IMAD.WIDE.U32 R188, R18, 0x10, R188 ;  /* 0x0000001012bc7825 */ /* 0x002fcc00078e00bc */
[----:B------:R-:W3:Y:S01]  /*1360*/  LDG.E.128 R188, desc[UR6][R188.64] ;  /* 0x00000006bcbc7981 */ /* 0x000ee2000c1e1d00 */
[----:B--2---:R-:W-:Y:S02]  /*1370*/  PRMT R196, R184, 0x7632, R196 ;  /* 0x00007632b8c47816 */ /* 0x004fe400000000c4 */
[----:B------:R-:W-:Y:S02]  /*1380*/  PRMT R206, R185, 0x7632, R206 ;  /* 0x00007632b9ce7816 */ /* 0x000fe400000000ce */
[C---:B---3--:R-:W-:Y:S02]  /*1390*/  PRMT R250, R191.reuse, 0x7632, R250 ;  /* 0x00007632bffa7816 */ /* 0x048fe400000000fa */
[----:B------:R-:W-:Y:S02]  /*13a0*/  SHF.L.U32 R20, R191, 0x10, RZ ;  /* 0x00000010bf147819 */ /* 0x000fe400000006ff */
[----:B------:R-:W-:Y:S02]  /*13b0*/  SHF.L.U32 R191, R196, 0x10, RZ ;  /* 0x00000010c4bf7819 */ /* 0x000fe400000006ff */
[----:B------:R-:W-:-:S02]  /*13c0*/  SHF.L.U32 R196, R206, 0x10, RZ ;  /* 0x00000010cec47819 */ /* 0x000fc400000006ff */
[----:B------:R-:W2:Y:S01]  /*13d0*/  LDL R206, [R1+0x100] ;  /* 0x0001000001ce7983 */ /* 0x000ea20000100800 */
[C---:B------:R-:W-:Y:S02]  /*13e0*/  PRMT R207, R186.reuse, 0x7632, R207 ;  /* 0x00007632bacf7816 */ /* 0x040fe400000000cf */
[----:B------:R-:W-:Y:S02]  /*13f0*/  SHF.L.U32 R186, R186, 0x10, RZ ;  /* 0x00000010baba7819 */ /* 0x000fe400000006ff */
[----:B------:R-:W-:Y:S02]  /*1400*/  SHF.L.U32 R0, R184, 0x10, RZ ;  /* 0x00000010b8007819 */ /* 0x000fe400000006ff */
[----:B------:R-:W-:Y:S02]  /*1410*/  SHF.L.U32 R184, R185, 0x10, RZ ;  /* 0x00000010b9b87819 */ /* 0x000fe400000006ff */
[----:B------:R-:W-:Y:S02]  /*1420*/  SHF.L.U32 R205, R187, 0x10, RZ ;  /* 0x00000010bbcd7819 */ /* 0x000fe400000006ff */
[----:B------:R-:W-:-:S02]  /*1430*/  PRMT R228, R190, 0x7632, R228 ;  /* 0x00007632bee47816 */ /* 0x000fc400000000e4 */
[----:B------:R-:W-:Y:S01]  /*1440*/  SHF.L.U32 R185, R190, 0x10, RZ ;  /* 0x00000010beb97819 */ /* 0x000fe200000006ff */
[----:B------:R-:W-:Y:S01]  /*1450*/  FADD.FTZ R190, -R19, R186 ;  /* 0x000000ba13be7221 */ /* 0x000fe20000010100 */
[----:B------:R-:W-:Y:S01]  /*1460*/  PRMT R208, R187, 0x7632, R208 ;  /* 0x00007632bbd07816 */ /* 0x000fe200000000d0 */
[----:B------:R-:W-:-:S03]  /*1470*/  FADD.FTZ R186, -R19, R205 ;  /* 0x000000cd13ba7221 */ /* 0x000fc60000010100 */
[----:B------:R-:W-:Y:S01]  /*1480*/  SHF.L.U32 R205, R208, 0x10, RZ ;  /* 0x00000010d0cd7819 */ /* 0x000fe200000006ff */
[----:B-----5:R-:W-:Y:S02]  /*1490*/  FMUL.FTZ R208, R22, R190 ;  /* 0x000000be16d07220 */ /* 0x020fe40000410000 */
[----:B------:R-:W3:Y:S01]  /*14a0*/  LDL R190, [R1+0x114] ;  /* 0x0001140001be7983 */ /* 0x000ee20000100800 */
[C---:B------:R-:W-:Y:S02]  /*14b0*/  PRMT R209, R188.reuse, 0x7632, R209 ;  /* 0x00007632bcd17816 */ /* 0x040fe400000000d1 */
[----:B------:R-:W-:Y:S02]  /*14c0*/  SHF.L.U32 R188, R188, 0x10, RZ ;  /* 0x00000010bcbc7819 */ /* 0x000fe400000006ff */
[C---:B------:R-:W-:Y:S02]  /*14d0*/  PRMT R211, R189.reuse, 0x7632, R211 ;  /* 0x00007632bdd37816 */ /* 0x040fe400000000d3 */
[----:B------:R-:W-:Y:S01]  /*14e0*/  SHF.L.U32 R187, R189, 0x10, RZ ;  /* 0x00000010bdbb7819 */ /* 0x000fe200000006ff */
[----:B------:R-:W-:Y:S01]  /*14f0*/  FADD.FTZ R189, -R19, R184 ;  /* 0x000000b813bd7221 */ /* 0x000fe20000010100 */
[----:B------:R-:W-:-:S03]  /*1500*/  FMUL.FTZ R212, R210, R188 ;  /* 0x000000bcd2d47220 */ /* 0x000fc60000410000 */
[----:B------:R-:W-:Y:S01]  /*1510*/  FMUL.FTZ R210, R22, R189 ;  /* 0x000000bd16d27220 */ /* 0x000fe20000410000 */
[----:B------:R-:W-:Y:S01]  /*1520*/  FADD.FTZ R126, R126, R187 ;  /* 0x000000bb7e7e7221 */ /* 0x000fe20000010000 */
[-C--:B------:R-:W-:Y:S02]  /*1530*/  FMUL.FTZ R252, R252, R187.reuse ;  /* 0x000000bbfcfc7220 */ /* 0x080fe40000410000 */
[----:B------:R-:W-:Y:S01]  /*1540*/  FFMA.FTZ R166, R210, R187, R166 ;  /* 0x000000bbd2a67223 */ /* 0x000fe200000100a6 */
[----:B------:R-:W-:Y:S01]  /*1550*/  SHF.L.U32 R187, R228, 0x10, RZ ;  /* 0x00000010e4bb7819 */ /* 0x000fe200000006ff */
[----:B------:R-:W-:Y:S01]  /*1560*/  FADD.FTZ R120, R120, R185 ;  /* 0x000000b978787221 */ /* 0x000fe20000010000 */
[-C--:B------:R-:W-:Y:S01]  /*1570*/  FFMA.FTZ R160, R208, R185.reuse, R160 ;  /* 0x000000b9d0a07223 */ /* 0x080fe200000100a0 */
[----:B------:R-:W-:Y:S01]  /*1580*/  STL [R1+0x8], R252 ;  /* 0x000008fc01007387 */ /* 0x000fe20000100800 */
[----:B------:R-:W-:Y:S01]  /*1590*/  FADD.FTZ R0, -R19, R0 ;  /* 0x0000000013007221 */ /* 0x000fe20000010100 */
[----:B------:R-:W-:Y:S01]  /*15a0*/  SHF.L.U32 R184, R209, 0x10, RZ ;  /* 0x00000010d1b87819 */ /* 0x000fe200000006ff */
[----:B------:R-:W-:Y:S01]  /*15b0*/  FADD.FTZ R122, R122, R20 ;  /* 0x000000147a7a7221 */ /* 0x000fe20000010000 */
[----:B------:R-:W-:Y:S01]  /*15c0*/  SHF.L.U32 R189, R211, 0x10, RZ ;  /* 0x00000010d3bd7819 */ /* 0x000fe200000006ff */
[----:B----4-:R-:W-:Y:S01]  /*15d0*/  FMUL.FTZ R251, R251, R20 ;  /* 0x00000014fbfb7220 */ /* 0x010fe20000410000 */
[----:B------:R-:W-:Y:S01]  /*15e0*/  FMUL.FTZ R0, R22, R0 ;  /* 0x0000000016007220 */ /* 0x000fe20000410000 */
[----:B------:R-:W-:Y:S01]  /*15f0*/  FADD.FTZ R125, R125, R184 ;  /* 0x000000b87d7d7221 */ /* 0x000fe20000010000 */
[----:B--2---:R-:W-:Y:S01]  /*1600*/  FMUL.FTZ R228, R206, R185 ;  /* 0x000000b9cee47220 */ /* 0x004fe20000410000 */
[----:B------:R-:W-:Y:S01]  /*1610*/  SHF.L.U32 R185, R250, 0x10, RZ ;  /* 0x00000010fab97819 */ /* 0x000fe200000006ff */
[----:B------:R-:W-:-:S03]  /*1620*/  FMUL.FTZ R206, R22, R186 ;  /* 0x000000ba16ce7220 */ /* 0x000fc60000410000 */
[----:B------:R-:W-:Y:S01]  /*1630*/  STL [R1], R228 ;  /* 0x000000e401007387 */ /* 0x000fe20000100800 */
[----:B------:R-:W-:-:S03]  /*1640*/  FADD.FTZ R186, -R19, R191 ;  /* 0x000000bf13ba7221 */ /* 0x000fc60000010100 */
[----:B------:R-:W2:Y:S01]  /*1650*/  LDL R250, [R1+0x11c] ;  /* 0x00011c0001fa7983 */ /* 0x000ea20000100800 */
[----:B------:R-:W-:Y:S01]  /*1660*/  FFMA.FTZ R162, R206, R20, R162 ;  /* 0x00000014cea27223 */ /* 0x000fe200000100a2 */
[----:B------:R-:W-:Y:S01]  /*1670*/  FADD.FTZ R20, -R19, R196 ;  /* 0x000000c413147221 */ /* 0x000fe20000010100 */
[C---:B------:R-:W-:Y:S01]  /*1680*/  FMUL.FTZ R211, R22.reuse, R186 ;  /* 0x000000ba16d37220 */ /* 0x040fe20000410000 */
[----:B------:R-:W4:Y:S02]  /*1690*/  LDL R191, [R1+0x104] ;  /* 0x0001040001bf7983 */ /* 0x000f240000100800 */
[----:B------:R-:W-:Y:S01]  /*16a0*/  FMUL.FTZ R209, R22, R20 ;  /* 0x0000001416d17220 */ /* 0x000fe20000410000 */
[----:B------:R-:W-:Y:S01]  /*16b0*/  FFMA.FTZ R165, R211, R184, R165 ;  /* 0x000000b8d3a57223 */ /* 0x000fe200000100a5 */
[----:B------:R-:W-:Y:S01]  /*16c0*/  FFMA.FTZ R20, R0, R212, RZ ;  /* 0x000000d400147223 */ /* 0x000fe200000100ff */
[----:B---3--:R-:W-:Y:S01]  /*16d0*/  FMUL.FTZ R190, R190, R184 ;  /* 0x000000b8bebe7220 */ /* 0x008fe20000410000 */
[----:B------:R-:W-:-:S03]  /*16e0*/  FADD.FTZ R184, RZ, R212 ;  /* 0x000000d4ffb87221 */ /* 0x000fc60000010000 */
[----:B------:R-:W-:Y:S01]  /*16f0*/  FFMA.FTZ R20, R211, R190, R20 ;  /* 0x000000bed3147223 */ /* 0x000fe20000010014 */
[----:B------:R0:W-:Y:S01]  /*1700*/  STL [R1+0xc], R190 ;  /* 0x00000cbe01007387 */ /* 0x0001e20000100800 */
[----:B------:R-:W-:-:S03]  /*1710*/  FADD.FTZ R184, R184, R190 ;  /* 0x000000beb8b87221 */ /* 0x000fc60000010000 */
[----:B0-----:R-:W3:Y:S01]  /*1720*/  LDL R190, [R1+0x10c] ;  /* 0x00010c0001be7983 */ /* 0x001ee20000100800 */
[----:B------:R-:W-:Y:S01]  /*1730*/  SHF.L.U32 R207, R207, 0x10, RZ ;  /* 0x00000010cfcf7819 */ /* 0x000fe200000006ff */
[----:B------:R-:W-:Y:S01]  /*1740*/  FADD.FTZ R184, R184, R252 ;  /* 0x000000fcb8b87221 */ /* 0x000fe20000010000 */
[----:B------:R-:W-:Y:S01]  /*1750*/  FFMA.FTZ R20, R210, R252, R20 ;  /* 0x000000fcd2147223 */ /* 0x000fe20000010014 */
[----:B------:R-:W-:Y:S01]  /*1760*/  FADD.FTZ R124, R124, R188 ;  /* 0x000000bc7c7c7221 */ /* 0x000fe20000010000 */
[----:B------:R-:W-:Y:S01]  /*1770*/  FFMA.FTZ R164, R0, R188, R164 ;  /* 0x000000bc00a47223 */ /* 0x000fe200000100a4 */
[----:B------:R-:W-:-:S04]  /*1780*/  FADD.FTZ R188, -R19, R207 ;  /* 0x000000cf13bc7221 */ /* 0x000fc80000010100 */
[----:B------:R-:W-:Y:S01]  /*1790*/  FMUL.FTZ R207, R22, R188 ;  /* 0x000000bc16cf7220 */ /* 0x000fe20000410000 */
[----:B------:R-:W-:-:S04]  /*17a0*/  FADD.FTZ R186, -R19, R205 ;  /* 0x000000cd13ba7221 */ /* 0x000fc80000010100 */
[----:B------:R-:W-:Y:S01]  /*17b0*/  FMUL.FTZ R205, R22, R186 ;  /* 0x000000ba16cd7220 */ /* 0x000fe20000410000 */
[----:B------:R-:W-:Y:S01]  /*17c0*/  FADD.FTZ R127, R127, R189 ;  /* 0x000000bd7f7f7221 */ /* 0x000fe20000010000 */
[----:B------:R-:W-:Y:S01]  /*17d0*/  FFMA.FTZ R167, R209, R189, R167 ;  /* 0x000000bdd1a77223 */ /* 0x000fe200000100a7 */
[----:B------:R-:W-:Y:S01]  /*17e0*/  FADD.FTZ R121, R121, R187 ;  /* 0x000000bb79797221 */ /* 0x000fe20000010000 */
[----:B------:R-:W-:Y:S01]  /*17f0*/  FFMA.FTZ R161, R207, R187, R161 ;  /* 0x000000bbcfa17223 */ /* 0x000fe200000100a1 */
[----:B------:R-:W-:Y:S01]  /*1800*/  FADD.FTZ R123, R123, R185 ;  /* 0x000000b97b7b7221 */ /* 0x000fe20000010000 */
[----:B------:R-:W-:Y:S01]  /*1810*/  FFMA.FTZ R163, R205, R185, R163 ;  /* 0x000000b9cda37223 */ /* 0x000fe200000100a3 */
[----:B--2---:R-:W-:-:S04]  /*1820*/  FMUL.FTZ R196, R250, R189 ;  /* 0x000000bdfac47220 */ /* 0x004fc80000410000 */
[----:B------:R-:W-:Y:S01]  /*1830*/  FADD.FTZ R184, R184, R196 ;  /* 0x000000c4b8b87221 */ /* 0x000fe20000010000 */
[----:B------:R-:W-:Y:S01]  /*1840*/  FFMA.FTZ R20, R209, R196, R20 ;  /* 0x000000c4d1147223 */ /* 0x000fe20000010014 */
[----:B----4-:R-:W-:Y:S02]  /*1850*/  FMUL.FTZ R252, R191, R187 ;  /* 0x000000bbbffc7220 */ /* 0x010fe40000410000 */
[----:B------:R-:W-:Y:S01]  /*1860*/  FADD.FTZ R184, R184, R228 ;  /* 0x000000e4b8b87221 */ /* 0x000fe20000010000 */
[----:B------:R-:W-:-:S03]  /*1870*/  FFMA.FTZ R20, R208, R228, R20 ;  /* 0x000000e4d0147223 */ /* 0x000fc60000010014 */
[----:B------:R-:W-:Y:S01]  /*1880*/  FADD.FTZ R184, R184, R252 ;  /* 0x000000fcb8b87221 */ /* 0x000fe20000010000 */
[----:B------:R-:W-:-:S03]  /*1890*/  FFMA.FTZ R20, R207, R252, R20 ;  /* 0x000000fccf147223 */ /* 0x000fc60000010014 */
[----:B------:R-:W-:Y:S01]  /*18a0*/  FADD.FTZ R184, R184, R251 ;  /* 0x000000fbb8b87221 */ /* 0x000fe20000010000 */
[----:B------:R-:W-:Y:S01]  /*18b0*/  FFMA.FTZ R20, R206, R251, R20 ;  /* 0x000000fbce147223 */ /* 0x000fe20000010014 */
[----:B------:R0:W-:Y:S01]  /*18c0*/  STL [R1+0x4], R196 ;  /* 0x000004c401007387 */ /* 0x0001e20000100800 */
[----:B------:R-:W-:Y:S01]  /*18d0*/  IADD3 R228, PT, PT, R18, 0x20, RZ ;  /* 0x0000002012e47810 */ /* 0x000fe20007ffe0ff */
[----:B---3--:R-:W-:-:S04]  /*18e0*/  FMUL.FTZ R250, R190, R185 ;  /* 0x000000b9befa7220 */ /* 0x008fc80000410000 */
[----:B0-----:R-:W-:Y:S01]  /*18f0*/  FADD.FTZ R196, R184, R250 ;  /* 0x000000fab8c47221 */ /* 0x001fe20000010000 */
[----:B------:R-:W-:-:S07]  /*1900*/  FFMA.FTZ R20, R205, R250, R20 ;  /* 0x000000facd147223 */ /* 0x000fce0000010014 */
.L_x_4945:
[----:B------:R-:W-:Y:S05]  /*1910*/  BSYNC.RECONVERGENT B2 ;  /* 0x0000000000027941 */ /* 0x000fea0003800200 */
.L_x_4944:
[----:B------:R-:W-:Y:S04]  /*1920*/  BSSY.RECONVERGENT B2, `(.L_x_4946) ;  /* 0x0000061000027945 */ /* 0x000fe80003800200 */
[----:B------:R-:W-:Y:S05]  /*1930*/  @!P2 BRA `(.L_x_4947) ;  /* 0x00000004007ca947 */ /* 0x000fea0003800000 */
[----:B------:R-:W0:Y:S01]  /*1940*/  LDC.64 R184, c[0x0][0x3a8] ;  /* 0x0000ea00ffb87b82 */ /* 0x000e220000000a00 */
[----:B------:R-:W2:Y:S04]  /*1950*/  LDL R247, [R1+0xf0] ;  /* 0x0000f00001f77983 */ /* 0x000ea80000100800 */
[----:B------:R-:W3:Y:S03]  /*1960*/  LDL R248, [R1+0xf8] ;  /* 0x0000f80001f87983 */ /* 0x000ee60000100800 */
[----:B------:R-:W1:Y:S01]  /*1970*/  LDC.64 R188, c[0x0][0x428] ;  /* 0x00010a00ffbc7b82 */ /* 0x000e620000000a00 */
[----:B0-----:R-:W-:-:S06]  /*1980*/  IMAD.WIDE.U32 R184, R228, 0x10, R184 ;  /* 0x00000010e4b87825 */ /* 0x001fcc00078e00b8 */
[----:B------:R-:W4:Y:S01]  /*1990*/  LDG.E.128 R184, desc[UR6][R184.64] ;  /* 0x00000006b8b87981 */ /* 0x000f22000c1e1d00 */
[----:B-1----:R-:W-:-:S06]  /*19a0*/  IMAD.WIDE.U32 R188, R228, 0x10, R188 ;  /* 0x00000010e4bc7825 */ /* 0x002fcc00078e00bc */
[----:B------:R-:W2:Y:S01]  /*19b0*/  LDG.E.128 R188, desc[UR6][R188.64] ;  /* 0x00000006bcbc7981 */ /* 0x000ea2000c1e1d00 */
[C---:B----4-:R-:W-:Y:S02]  /*19c0*/  SHF.L.U32 R198, R186.reuse, 0x10, RZ ;  /* 0x00000010bac67819 */ /* 0x050fe400000006ff */
[----:B------:R-:W-:Y:S02]  /*19d0*/  PRMT R202, R186, 0x7632, R202 ;  /* 0x00007632baca7816 */ /* 0x000fe400000000ca */
[----:B------:R-:W-:Y:S02]  /*19e0*/  PRMT R203, R187, 0x7632, R203 ;  /* 0x00007632bbcb7816 */ /* 0x000fe400000000cb */
[C---:B--2---:R-:W-:Y:S02]  /*19f0*/  PRMT R244, R189.reuse, 0x7632, R244 ;  /* 0x00007632bdf47816 */ /* 0x044fe400000000f4 */
[----:B------:R-:W-:Y:S01]  /*1a00*/  SHF.L.U32 R186, R189, 0x10, RZ ;  /* 0x00000010bdba7819 */ /* 0x000fe200000006ff */
[----:B------:R-:W-:-:S02]  /*1a10*/  FADD.FTZ R189, -R19, R198 ;  /* 0x000000c613bd7221 */ /* 0x000fc40000010100 */
[----:B------:R-:W2:Y:S01]  /*1a20*/  LDL R198, [R1+0xe0] ;  /* 0x0000e00001c67983 */ /* 0x000ea20000100800 */
[----:B------:R-:W-:-:S03]  /*1a30*/  SHF.L.U32 R242, R203, 0x10, RZ ;  /* 0x00000010cbf27819 */ /* 0x000fc600000006ff */
[----:B------:R-:W4:Y:S01]  /*1a40*/  LDL R203, [R1+0xe8] ;  /* 0x0000e80001cb7983 */ /* 0x000f220000100800 */
[----:B------:R-:W-:Y:S02]  /*1a50*/  PRMT R243, R188, 0x7632, R243 ;  /* 0x00007632bcf37816 */ /* 0x000fe400000000f3 */
[----:B------:R-:W-:Y:S02]  /*1a60*/  SHF.L.U32 R197, R184, 0x10, RZ ;  /* 0x00000010b8c57819 */ /* 0x000fe400000006ff */
[----:B------:R-:W-:Y:S02]  /*1a70*/  SHF.L.U32 R188, R188, 0x10, RZ ;  /* 0x00000010bcbc7819 */ /* 0x000fe400000006ff */
[----:B------:R-:W-:Y:S02]  /*1a80*/  SHF.L.U32 R200, R187, 0x10, RZ ;  /* 0x00000010bbc87819 */ /* 0x000fe400000006ff */
[----:B------:R-:W-:Y:S01]  /*1a90*/  PRMT R201, R185, 0x7632, R201 ;  /* 0x00007632b9c97816 */ /* 0x000fe200000000c9 */
[----:B------:R-:W-:Y:S01]  /*1aa0*/  FMUL.FTZ R249, R247, R188 ;  /* 0x000000bcf7f97220 */ /* 0x000fe20000410000 */
[----:B------:R-:W-:-:S02]  /*1ab0*/  PRMT R246, R191, 0x7632, R246 ;  /* 0x00007632bff67816 */ /* 0x000fc400000000f6 */
[----:B------:R-:W-:Y:S01]  /*1ac0*/  SHF.L.U32 R187, R191, 0x10, RZ ;  /* 0x00000010bfbb7819 */ /* 0x000fe200000006ff */
[----:B------:R-:W-:Y:S01]  /*1ad0*/  FADD.FTZ R191, -R19, R197 ;  /* 0x000000c513bf7221 */ /* 0x000fe20000010100 */
[----:B------:R-:W-:Y:S01]  /*1ae0*/  SHF.L.U32 R185, R185, 0x10, RZ ;  /* 0x00000010b9b97819 */ /* 0x000fe200000006ff */
[----:B---3--:R-:W-:Y:S01]  /*1af0*/  FMUL.FTZ R247, R248, R186 ;  /* 0x000000baf8f77220 */ /* 0x008fe20000410000 */
[----:B------:R-:W-:Y:S01]  /*1b00*/  PRMT R199, R184, 0x7632, R199 ;  /* 0x00007632b8c77816 */ /* 0x000fe200000000c7 */
[----:B------:R-:W3:Y:S01]  /*1b10*/  LDL R248, [R1+0xf4] ;  /* 0x0000f40001f87983 */ /* 0x000ee20000100800 */
[----:B------:R-:W-:Y:S01]  /*1b20*/  PRMT R245, R190, 0x7632, R245 ;  /* 0x00007632bef57816 */ /* 0x000fe200000000f5 */
[----:B-----5:R-:W-:Y:S01]  /*1b30*/  FMUL.FTZ R204, R22, R191 ;  /* 0x000000bf16cc7220 */ /* 0x020fe20000410000 */
[----:B------:R-:W-:Y:S01]  /*1b40*/  SHF.L.U32 R184, R190, 0x10, RZ ;  /* 0x00000010beb87819 */ /* 0x000fe200000006ff */
[----:B------:R-:W-:Y:S01]  /*1b50*/  FADD.FTZ R190, -R19, R185 ;  /* 0x000000b913be7221 */ /* 0x000fe20000010100 */
[----:B------:R-:W-:Y:S01]  /*1b60*/  SHF.L.U32 R197, R199, 0x10, RZ ;  /* 0x00000010c7c57819 */ /* 0x000fe200000006ff */
[----:B------:R-:W-:Y:S01]  /*1b70*/  FADD.FTZ R116, R116, R188 ;  /* 0x000000bc74747221 */ /* 0x000fe20000010000 */
[----:B------:R-:W-:Y:S01]  /*1b80*/  SHF.L.U32 R199, R201, 0x10, RZ ;  /* 0x00000010c9c77819 */ /* 0x000fe200000006ff */
[----:B------:R-:W-:Y:S01]  /*1b90*/  FFMA.FTZ R156, R204, R188, R156 ;  /* 0x000000bccc9c7223 */ /* 0x000fe2000001009c */
[----:B------:R-:W-:Y:S01]  /*1ba0*/  SHF.L.U32 R201, R202, 0x10, RZ ;  /* 0x00000010cac97819 */ /* 0x000fe200000006ff */
[----:B------:R-:W-:Y:S01]  /*1bb0*/  FMUL.FTZ R202, R22, R190 ;  /* 0x000000be16ca7220 */ /* 0x000fe20000410000 */
[----:B------:R-:W-:-:S02]  /*1bc0*/  SHF.L.U32 R188, R244, 0x10, RZ ;  /* 0x00000010f4bc7819 */ /* 0x000fc400000006ff */
[----:B------:R-:W3:Y:S01]  /*1bd0*/  LDL R244, [R1+0xfc] ;  /* 0x0000fc0001f47983 */ /* 0x000ee20000100800 */
[----:B------:R-:W-:Y:S01]  /*1be0*/  FADD.FTZ R185, -R19, R200 ;  /* 0x000000c813b97221 */ /* 0x000fe20000010100 */
[----:B------:R-:W-:Y:S01]  /*1bf0*/  FADD.FTZ R118, R118, R186 ;  /* 0x000000ba76767221 */ /* 0x000fe20000010000 */
[----:B------:R-:W-:Y:S01]  /*1c00*/  FFMA.FTZ R158, R202, R186, R158 ;  /* 0x000000baca9e7223 */ /* 0x000fe2000001009e */
[----:B------:R-:W-:Y:S02]  /*1c10*/  SHF.L.U32 R186, R245, 0x10, RZ ;  /* 0x00000010f5ba7819 */ /* 0x000fe400000006ff */
[----:B------:R-:W-:Y:S01]  /*1c20*/  SHF.L.U32 R191, R243, 0x10, RZ ;  /* 0x00000010f3bf7819 */ /* 0x000fe200000006ff */
[----:B--2---:R-:W-:Y:S01]  /*1c30*/  FMUL.FTZ R245, R198, R184 ;  /* 0x000000b8c6f57220 */ /* 0x004fe20000410000 */
[C---:B------:R-:W-:Y:S01]  /*1c40*/  FMUL.FTZ R198, R22.reuse, R185 ;  /* 0x000000b916c67220 */ /* 0x040fe20000410000 */
[----:B------:R-:W-:Y:S02]  /*1c50*/  FADD.FTZ R185, -R19, R197 ;  /* 0x000000c513b97221 */ /* 0x000fe40000010100 */
[----:B------:R-:W2:Y:S01]  /*1c60*/  LDL R197, [R1+0xe4] ;  /* 0x0000e40001c57983 */ /* 0x000ea20000100800 */
[----:B----4-:R-:W-:Y:S01]  /*1c70*/  FMUL.FTZ R243, R203, R187 ;  /* 0x000000bbcbf37220 */ /* 0x010fe20000410000 */
[----:B------:R-:W-:Y:S01]  /*1c80*/  FMUL.FTZ R203, R22, R185 ;  /* 0x000000b916cb7220 */ /* 0x000fe20000410000 */
[----:B------:R-:W-:-:S02]  /*1c90*/  FADD.FTZ R185, -R19, R242 ;  /* 0x000000f213b97221 */ /* 0x000fc40000010100 */
[----:B------:R-:W4:Y:S01]  /*1ca0*/  LDL R242, [R1+0xec] ;  /* 0x0000ec0001f27983 */ /* 0x000f220000100800 */
[----:B------:R-:W-:Y:S01]  /*1cb0*/  FADD.FTZ R190, R196, R249 ;  /* 0x000000f9c4be7221 */ /* 0x000fe20000010000 */
[----:B------:R-:W-:Y:S01]  /*1cc0*/  FFMA.FTZ R20, R204, R249, R20 ;  /* 0x000000f9cc147223 */ /* 0x000fe20000010014 */
[----:B------:R-:W-:Y:S01]  /*1cd0*/  FMUL.FTZ R200, R22, R189 ;  /* 0x000000bd16c87220 */ /* 0x000fe20000410000 */
[----:B------:R-:W-:Y:S01]  /*1ce0*/  FADD.FTZ R189, -R19, R199 ;  /* 0x000000c713bd7221 */ /* 0x000fe20000010100 */
[----:B------:R-:W-:Y:S01]  /*1cf0*/  FADD.FTZ R112, R112, R184 ;  /* 0x000000b870707221 */ /* 0x000fe20000010000 */
[----:B------:R-:W-:Y:S01]  /*1d00*/  FADD.FTZ R114, R114, R187 ;  /* 0x000000bb72727221 */ /* 0x000fe20000010000 */
[----:B------:R-:W-:Y:S01]  /*1d10*/  FFMA.FTZ R152, R200, R184, R152 ;  /* 0x000000b8c8987223 */ /* 0x000fe20000010098 */
[----:B---3--:R-:W-:Y:S01]  /*1d20*/  FMUL.FTZ R248, R248, R191 ;  /* 0x000000bff8f87220 */ /* 0x008fe20000410000 */
[----:B------:R-:W-:-:S03]  /*1d30*/  FFMA.FTZ R154, R198, R187, R154 ;  /* 0x000000bbc69a7223 */ /* 0x000fc6000001009a */
[----:B------:R-:W-:Y:S01]  /*1d40*/  FADD.FTZ R190, R190, R248 ;  /* 0x000000f8bebe7221 */ /* 0x000fe20000010000 */
[----:B------:R-:W-:Y:S01]  /*1d50*/  FFMA.FTZ R20, R203, R248, R20 ;  /* 0x000000f8cb147223 */ /* 0x000fe20000010014 */
[----:B------:R-:W-:Y:S01]  /*1d60*/  SHF.L.U32 R184, R246, 0x10, RZ ;  /* 0x00000010f6b87819 */ /* 0x000fe200000006ff */
[----:B------:R-:W-:Y:S01]  /*1d70*/  FADD.FTZ R187, -R19, R201 ;  /* 0x000000c913bb7221 */ /* 0x000fe20000010100 */
[----:B------:R-:W-:Y:S01]  /*1d80*/  FMUL.FTZ R201, R22, R189 ;  /* 0x000000bd16c97220 */ /* 0x000fe20000410000 */
[----:B------:R-:W-:Y:S01]  /*1d90*/  FADD.FTZ R190, R190, R247 ;  /* 0x000000f7bebe7221 */ /* 0x000fe20000010000 */
[----:B------:R-:W-:Y:S01]  /*1da0*/  FFMA.FTZ R20, R202, R247, R20 ;  /* 0x000000f7ca147223 */ /* 0x000fe20000010014 */
[----:B------:R-:W-:Y:S01]  /*1db0*/  FMUL.FTZ R246, R244, R188 ;  /* 0x000000bcf4f67220 */ /* 0x000fe20000410000 */
[----:B------:R-:W-:-:S03]  /*1dc0*/  FMUL.FTZ R199, R22, R187 ;  /* 0x000000bb16c77220 */ /* 0x000fc60000410000 */
        /* <DEDUP_REMOVED lines=9> */
[-C--:B------:R-:W-:Y:S01]  /*1e60*/  FFMA.FTZ R153, R199, R186.reuse, R153 ;  /* 0x000000bac7997223 */ /* 0x080fe20000010099 */
[----:B------:R-:W-:Y:S01]  /*1e70*/  FADD.FTZ R115, R115, R184 ;  /* 0x000000b873737221 */ /* 0x000fe20000010000 */
[----:B------:R-:W-:Y:S01]  /*1e80*/  IADD3 R228, PT, PT, R228, 0x20, RZ ;  /* 0x00000020e4e47810 */ /* 0x000fe20007ffe0ff */
[----:B--2---:R-:W-:-:S04]  /*1e90*/  FMUL.FTZ R244, R197, R186 ;  /* 0x000000bac5f47220 */ /* 0x004fc80000410000 */
[----:B------:R-:W-:Y:S01]  /*1ea0*/  FADD.FTZ R187, R187, R244 ;  /* 0x000000f4bbbb7221 */ /* 0x000fe20000010000 */
[----:B------:R-:W-:Y:S01]  /*1eb0*/  FFMA.FTZ R20, R199, R244, R20 ;  /* 0x000000f4c7147223 */ /* 0x000fe20000010014 */
[----:B------:R-:W-:Y:S01]  /*1ec0*/  FMUL.FTZ R197, R22, R185 ;  /* 0x000000b916c57220 */ /* 0x000fe20000410000 */
[-C--:B----4-:R-:W-:Y:S01]  /*1ed0*/  FMUL.FTZ R242, R242, R184.reuse ;  /* 0x000000b8f2f27220 */ /* 0x090fe20000410000 */
[----:B------:R-:W-:Y:S01]  /*1ee0*/  FADD.FTZ R187, R187, R243 ;  /* 0x000000f3bbbb7221 */ /* 0x000fe20000010000 */
[----:B------:R-:W-:Y:S01]  /*1ef0*/  FFMA.FTZ R20, R198, R243, R20 ;  /* 0x000000f3c6147223 */ /* 0x000fe20000010014 */
[----:B------:R-:W-:Y:S02]  /*1f00*/  FFMA.FTZ R155, R197, R184, R155 ;  /* 0x000000b8c59b7223 */ /* 0x000fe4000001009b */
[----:B------:R-:W-:Y:S01]  /*1f10*/  FADD.FTZ R196, R187, R242 ;  /* 0x000000f2bbc47221 */ /* 0x000fe20000010000 */
[----:B------:R-:W-:-:S07]  /*1f20*/  FFMA.FTZ R20, R197, R242, R20 ;  /* 0x000000f2c5147223 */ /* 0x000fce0000010014 */
.L_x_4947:
[----:B------:R-:W-:Y:S05]  /*1f30*/  BSYNC.RECONVERGENT B2 ;  /* 0x0000000000027941 */ /* 0x000fea0003800200 */
.L_x_4946:
[----:B------:R-:W-:Y:S04]  /*1f40*/  BSSY.RECONVERGENT B2, `(.L_x_4948) ;  /* 0x0000061000027945 */ /* 0x000fe80003800200 */
[----:B------:R-:W-:Y:S05]  /*1f50*/  @!P3 BRA `(.L_x_4949) ;  /* 0x00000004007cb947 */ /* 0x000fea0003800000 */
[----:B------:R-:W0:Y:S01]  /*1f60*/  LDC.64 R16, c[0x0][0x3a8] ;  /* 0x0000ea00ff107b82 */ /* 0x000e220000000a00 */
[----:B------:R-:W2:Y:S04]  /*1f70*/  LDL R239, [R1+0xd8] ;  /* 0x0000d80001ef7983 */ /* 0x000ea80000100800 */
[----:B------:R-:W3:Y:S03]  /*1f80*/  LDL R241, [R1+0xd0] ;  /* 0x0000d00001f17983 */ /* 0x000ee60000100800 */
[----:B------:R-:W1:Y:S01]  /*1f90*/  LDC.64 R188, c[0x0][0x428] ;  /* 0x00010a00ffbc7b82 */ /* 0x000e620000000a00 */
[----:B0-----:R-:W-:-:S05]  /*1fa0*/  IMAD.WIDE.U32 R16, R228, 0x10, R16 ;  /* 0x00000010e4107825 */ /* 0x001fca00078e0010 */
[----:B------:R-:W4:Y:S01]  /*1fb0*/  LDG.E.128 R184, desc[UR6][R16.64] ;  /* 0x0000000610b87981 */ /* 0x000f22000c1e1d00 */
[----:B-1----:R-:W-:-:S06]  /*1fc0*/  IMAD.WIDE.U32 R188, R228, 0x10, R188 ;  /* 0x00000010e4bc7825 */ /* 0x002fcc00078e00bc */
[----:B------:R-:W2:Y:S01]  /*1fd0*/  LDG.E.128 R188, desc[UR6][R188.64] ;  /* 0x00000006bcbc7981 */ /* 0x000ea2000c1e1d00 */
[C---:B----4-:R-:W-:Y:S02]  /*1fe0*/  SHF.L.U32 R17, R184.reuse, 0x10, RZ ;  /* 0x00000010b8117819 */ /* 0x050fe400000006ff */
[C---:B------:R-:W-:Y:S02]  /*1ff0*/  PRMT R195, R185.reuse, 0x7632, R195 ;  /* 0x00007632b9c37816 */ /* 0x040fe400000000c3 */
[----:B------:R-:W-:Y:S02]  /*2000*/  SHF.L.U32 R185, R185, 0x10, RZ ;  /* 0x00000010b9b97819 */ /* 0x000fe400000006ff */
[C---:B------:R-:W-:Y:S02]  /*2010*/  PRMT R235, R187.reuse, 0x7632, R235 ;  /* 0x00007632bbeb7816 */ /* 0x040fe400000000eb */
[----:B------:R-:W-:Y:S01]  /*2020*/  SHF.L.U32 R194, R187, 0x10, RZ ;  /* 0x00000010bbc27819 */ /* 0x000fe200000006ff */
[----:B------:R-:W-:Y:S01]  /*2030*/  FADD.FTZ R187, -R19, R17 ;  /* 0x0000001113bb7221 */ /* 0x000fe20000010100 */
[----:B------:R-:W-:-:S02]  /*2040*/  PRMT R193, R184, 0x7632, R193 ;  /* 0x00007632b8c17816 */ /* 0x000fc400000000c1 */
[C---:B------:R-:W-:Y:S02]  /*2050*/  PRMT R234, R186.reuse, 0x7632, R234 ;  /* 0x00007632baea7816 */ /* 0x040fe400000000ea */
[----:B------:R-:W-:Y:S01]  /*2060*/  SHF.L.U32 R192, R186, 0x10, RZ ;  /* 0x00000010bac07819 */ /* 0x000fe200000006ff */
[----:B------:R-:W-:Y:S01]  /*2070*/  FADD.FTZ R186, -R19, R185 ;  /* 0x000000b913ba7221 */ /* 0x000fe20000010100 */
[C---:B--2---:R-:W-:Y:S02]  /*2080*/  PRMT R236, R188.reuse, 0x7632, R236 ;  /* 0x00007632bcec7816 */ /* 0x044fe400000000ec */
[----:B------:R-:W-:Y:S02]  /*2090*/  SHF.L.U32 R23, R188, 0x10, RZ ;  /* 0x00000010bc177819 */ /* 0x000fe400000006ff */
[C---:B------:R-:W-:Y:S02]  /*20a0*/  PRMT R238, R190.reuse, 0x7632, R238 ;  /* 0x00007632beee7816 */ /* 0x040fe400000000ee */
[----:B------:R-:W-:-:S02]  /*20b0*/  SHF.L.U32 R15, R190, 0x10, RZ ;  /* 0x00000010be0f7819 */ /* 0x000fc400000006ff */
[----:B------:R-:W-:Y:S02]  /*20c0*/  SHF.L.U32 R184, R189, 0x10, RZ ;  /* 0x00000010bdb87819 */ /* 0x000fe400000006ff */
[----:B------:R-:W-:Y:S01]  /*20d0*/  SHF.L.U32 R188, R193, 0x10, RZ ;  /* 0x00000010c1bc7819 */ /* 0x000fe200000006ff */
[C---:B-----5:R-:W-:Y:S01]  /*20e0*/  FMUL.FTZ R193, R22.reuse, R186 ;  /* 0x000000ba16c17220 */ /* 0x060fe20000410000 */
[----:B------:R-:W-:Y:S01]  /*20f0*/  SHF.L.U32 R190, R195, 0x10, RZ ;  /* 0x00000010c3be7819 */ /* 0x000fe200000006ff */
[----:B------:R-:W-:Y:S01]  /*2100*/  FMUL.FTZ R195, R22, R187 ;  /* 0x000000bb16c37220 */ /* 0x000fe20000410000 */
[----:B------:R-:W-:Y:S01]  /*2110*/  PRMT R240, R191, 0x7632, R240 ;  /* 0x00007632bff07816 */ /* 0x000fe200000000f0 */
[----:B------:R-:W2:Y:S01]  /*2120*/  LDL R187, [R1+0xc0] ;  /* 0x0000c00001bb7983 */ /* 0x000ea20000100800 */
[----:B------:R-:W-:Y:S01]  /*2130*/  FADD.FTZ R17, -R19, R194 ;  /* 0x000000c213117221 */ /* 0x000fe20000010100 */
[----:B------:R-:W-:Y:S01]  /*2140*/  FADD.FTZ R110, R110, R184 ;  /* 0x000000b86e6e7221 */ /* 0x000fe20000010000 */
[-C--:B------:R-:W-:Y:S01]  /*2150*/  FFMA.FTZ R150, R193, R184.reuse, R150 ;  /* 0x000000b8c1967223 */ /* 0x080fe20000010096 */
[----:B------:R-:W-:Y:S01]  /*2160*/  FMUL.FTZ R239, R239, R184 ;  /* 0x000000b8efef7220 */ /* 0x000fe20000410000 */
[----:B------:R-:W4:Y:S01]  /*2170*/  LDL R194, [R1+0xc8] ;  /* 0x0000c80001c27983 */ /* 0x000f220000100800 */
[----:B------:R-:W-:Y:S01]  /*2180*/  SHF.L.U32 R184, R240, 0x10, RZ ;  /* 0x00000010f0b87819 */ /* 0x000fe200000006ff */
[----:B------:R-:W-:-:S02]  /*2190*/  FADD.FTZ R185, -R19, R192 ;  /* 0x000000c013b97221 */ /* 0x000fc40000010100 */
[----:B------:R-:W4:Y:S01]  /*21a0*/  LDL R240, [R1+0xd4] ;  /* 0x0000d40001f07983 */ /* 0x000f220000100800 */
[----:B------:R-:W-:Y:S01]  /*21b0*/  FADD.FTZ R108, R108, R23 ;  /* 0x000000176c6c7221 */ /* 0x000fe20000010000 */
[-C--:B------:R-:W-:Y:S01]  /*21c0*/  FFMA.FTZ R148, R195, R23.reuse, R148 ;  /* 0x00000017c3947223 */ /* 0x080fe20000010094 */
[----:B---3--:R-:W-:Y:S01]  /*21d0*/  FMUL.FTZ R241, R241, R23 ;  /* 0x00000017f1f17220 */ /* 0x008fe20000410000 */
[----:B------:R-:W-:Y:S01]  /*21e0*/  FMUL.FTZ R23, R22, R185 ;  /* 0x000000b916177220 */ /* 0x000fe20000410000 */
[----:B------:R-:W-:Y:S02]  /*21f0*/  SHF.L.U32 R185, R238, 0x10, RZ ;  /* 0x00000010eeb97819 */ /* 0x000fe400000006ff */
[----:B------:R-:W3:Y:S01]  /*2200*/  LDL R238, [R1+0xdc] ;  /* 0x0000dc0001ee7983 */ /* 0x000ee20000100800 */
[----:B------:R-:W-:Y:S02]  /*2210*/  PRMT R237, R189, 0x7632, R237 ;  /* 0x00007632bded7816 */ /* 0x000fe400000000ed */
[----:B------:R-:W-:-:S02]  /*2220*/  SHF.L.U32 R189, R236, 0x10, RZ ;  /* 0x00000010ecbd7819 */ /* 0x000fc400000006ff */
[----:B------:R-:W3:Y:S01]  /*2230*/  LDL R236, [R1+0xc4] ;  /* 0x0000c40001ec7983 */ /* 0x000ee20000100800 */
[----:B------:R-:W-:Y:S02]  /*2240*/  SHF.L.U32 R16, R191, 0x10, RZ ;  /* 0x00000010bf107819 */ /* 0x000fe400000006ff */
[----:B------:R-:W-:Y:S02]  /*2250*/  SHF.L.U32 R191, R234, 0x10, RZ ;  /* 0x00000010eabf7819 */ /* 0x000fe400000006ff */
[----:B------:R-:W3:Y:S01]  /*2260*/  LDL R234, [R1+0xcc] ;  /* 0x0000cc0001ea7983 */ /* 0x000ee20000100800 */
[----:B------:R-:W-:Y:S01]  /*2270*/  SHF.L.U32 R186, R237, 0x10, RZ ;  /* 0x00000010edba7819 */ /* 0x000fe200000006ff */
[----:B------:R-:W-:Y:S01]  /*2280*/  FADD.FTZ R104, R104, R15 ;  /* 0x0000000f68687221 */ /* 0x000fe20000010000 */
[----:B------:R-:W-:Y:S01]  /*2290*/  FFMA.FTZ R144, R23, R15, R144 ;  /* 0x0000000f17907223 */ /* 0x000fe20000010090 */
[----:B------:R-:W-:Y:S01]  /*22a0*/  SHF.L.U32 R192, R235, 0x10, RZ ;  /* 0x00000010ebc07819 */ /* 0x000fe200000006ff */
[----:B------:R-:W-:Y:S01]  /*22b0*/  FFMA.FTZ R20, R195, R241, R20 ;  /* 0x000000f1c3147223 */ /* 0x000fe20000010014 */
[----:B------:R-:W-:Y:S01]  /*22c0*/  FMUL.FTZ R17, R22, R17 ;  /* 0x0000001116117220 */ /* 0x000fe20000410000 */
[----:B------:R-:W-:-:S03]  /*22d0*/  FADD.FTZ R106, R106, R16 ;  /* 0x000000106a6a7221 */ /* 0x000fc60000010000 */
[-C--:B------:R-:W-:Y:S01]  /*22e0*/  FFMA.FTZ R146, R17, R16.reuse, R146 ;  /* 0x0000001011927223 */ /* 0x080fe20000010092 */
[----:B------:R-:W-:Y:S01]  /*22f0*/  FADD.FTZ R109, R109, R189 ;  /* 0x000000bd6d6d7221 */ /* 0x000fe20000010000 */
[----:B------:R-:W-:Y:S01]  /*2300*/  FADD.FTZ R111, R111, R186 ;  /* 0x000000ba6f6f7221 */ /* 0x000fe20000010000 */
[----:B------:R-:W-:Y:S01]  /*2310*/  FADD.FTZ R105, R105, R185 ;  /* 0x000000b969697221 */ /* 0x000fe20000010000 */
[----:B------:R-:W-:Y:S01]  /*2320*/  FADD.FTZ R107, R107, R184 ;  /* 0x000000b86b6b7221 */ /* 0x000fe20000010000 */
[----:B------:R-:W-:Y:S01]  /*2330*/  IADD3 R228, PT, PT, R228, 0x20, RZ ;  /* 0x00000020e4e47810 */ /* 0x000fe20007ffe0ff */
[----:B--2---:R-:W-:Y:S01]  /*2340*/  FMUL.FTZ R237, R187, R15 ;  /* 0x0000000fbbed7220 */ /* 0x004fe20000410000 */
[C---:B------:R-:W-:Y:S01]  /*2350*/  FADD.FTZ R15, -R19.reuse, R188 ;  /* 0x000000bc130f7221 */ /* 0x040fe20000010100 */
[C---:B------:R-:W-:Y:S01]  /*2360*/  FADD.FTZ R187, -R19.reuse, R190 ;  /* 0x000000be13bb7221 */ /* 0x040fe20000010100 */
[----:B------:R-:W-:Y:S01]  /*2370*/  FADD.FTZ R188, R196, R241 ;  /* 0x000000f1c4bc7221 */ /* 0x000fe20000010000 */
[----:B----4-:R-:W-:Y:S01]  /*2380*/  FMUL.FTZ R235, R194, R16 ;  /* 0x00000010c2eb7220 */ /* 0x010fe20000410000 */
[----:B------:R-:W-:Y:S01]  /*2390*/  FMUL.FTZ R194, R22, R15 ;  /* 0x0000000f16c27220 */ /* 0x000fe20000410000 */
[----:B------:R-:W-:Y:S01]  /*23a0*/  FADD.FTZ R15, -R19, R192 ;  /* 0x000000c0130f7221 */ /* 0x000fe20000010100 */
[----:B------:R-:W-:Y:S01]  /*23b0*/  FMUL.FTZ R240, R240, R189 ;  /* 0x000000bdf0f07220 */ /* 0x000fe20000410000 */
[----:B------:R-:W-:-:S03]  /*23c0*/  FMUL.FTZ R192, R22, R187 ;  /* 0x000000bb16c07220 */ /* 0x000fc60000410000 */
[----:B------:R-:W-:Y:S01]  /*23d0*/  FADD.FTZ R187, R188, R240 ;  /* 0x000000f0bcbb7221 */ /* 0x000fe20000010000 */
[----:B------:R-:W-:Y:S01]  /*23e0*/  FFMA.FTZ R20, R194, R240, R20 ;  /* 0x000000f0c2147223 */ /* 0x000fe20000010014 */
[----:B---3--:R-:W-:Y:S02]  /*23f0*/  FMUL.FTZ R238, R238, R186 ;  /* 0x000000baeeee7220 */ /* 0x008fe40000410000 */
[----:B------:R-:W-:Y:S01]  /*2400*/  FADD.FTZ R187, R187, R239 ;  /* 0x000000efbbbb7221 */ /* 0x000fe20000010000 */
[----:B------:R-:W-:Y:S01]  /*2410*/  FFMA.FTZ R20, R193, R239, R20 ;  /* 0x000000efc1147223 */ /* 0x000fe20000010014 */
[----:B------:R-:W-:Y:S02]  /*2420*/  FADD.FTZ R16, -R19, R191 ;  /* 0x000000bf13107221 */ /* 0x000fe40000010100 */
        /* <DEDUP_REMOVED lines=8> */
[----:B------:R-:W-:Y:S01]  /*24b0*/  FMUL.FTZ R15, R22, R15 ;  /* 0x0000000f160f7220 */ /* 0x000fe20000410000 */
[----:B------:R-:W-:Y:S01]  /*24c0*/  FMUL.FTZ R234, R234, R184 ;  /* 0x000000b8eaea7220 */ /* 0x000fe20000410000 */
[----:B------:R-:W-:Y:S01]  /*24d0*/  FADD.FTZ R187, R187, R235 ;  /* 0x000000ebbbbb7221 */ /* 0x000fe20000010000 */
[----:B------:R-:W-:Y:S01]  /*24e0*/  FFMA.FTZ R20, R17, R235, R20 ;  /* 0x000000eb11147223 */ /* 0x000fe20000010014 */
[----:B------:R-:W-:Y:S01]  /*24f0*/  FFMA.FTZ R149, R194, R189, R149 ;  /* 0x000000bdc2957223 */ /* 0x000fe20000010095 */
[----:B------:R-:W-:Y:S01]  /*2500*/  FFMA.FTZ R151, R192, R186, R151 ;  /* 0x000000bac0977223 */ /* 0x000fe20000010097 */
[----:B------:R-:W-:Y:S01]  /*2510*/  FFMA.FTZ R145, R16, R185, R145 ;  /* 0x000000b910917223 */ /* 0x000fe20000010091 */
[----:B------:R-:W-:Y:S01]  /*2520*/  FFMA.FTZ R147, R15, R184, R147 ;  /* 0x000000b80f937223 */ /* 0x000fe20000010093 */
[----:B------:R-:W-:Y:S01]  /*2530*/  FADD.FTZ R196, R187, R234 ;  /* 0x000000eabbc47221 */ /* 0x000fe20000010000 */
[----:B------:R-:W-:-:S07]  /*2540*/  FFMA.FTZ R20, R15, R234, R20 ;  /* 0x000000ea0f147223 */ /* 0x000fce0000010014 */
.L_x_4949:
[----:B------:R-:W-:Y:S05]  /*2550*/  BSYNC.RECONVERGENT B2 ;  /* 0x0000000000027941 */ /* 0x000fea0003800200 */
.L_x_4948:
        /* <DEDUP_REMOVED lines=9> */
[----:B0-----:R-:W-:-:S06]  /*25f0*/  IMAD.WIDE.U32 R8, R228, 0x10, R8 ;  /* 0x00000010e4087825 */ /* 0x001fcc00078e0008 */
[----:B------:R-:W2:Y:S01]  /*2600*/  LDG.E.128 R8, desc[UR6][R8.64] ;  /* 0x0000000608087981 */ /* 0x000ea2000c1e1d00 */
[----:B-1----:R-:W-:-:S05]  /*2610*/  IMAD.WIDE.U32 R12, R228, 0x10, R12 ;  /* 0x00000010e40c7825 */ /* 0x002fca00078e000c */
[----:B------:R0:W3:Y:S01]  /*2620*/  LDG.E.128 R184, desc[UR6][R12.64] ;  /* 0x000000060cb87981 */ /* 0x0000e2000c1e1d00 */
[C---:B--2---:R-:W-:Y:S02]  /*2630*/  PRMT R190, R10.reuse, 0x7632, R190 ;  /* 0x000076320abe7816 */ /* 0x044fe400000000be */
[----:B0-----:R-:W-:Y:S02]  /*2640*/  SHF.L.U32 R12, R10, 0x10, RZ ;  /* 0x000000100a0c7819 */ /* 0x001fe400000006ff */
[C---:B------:R-:W-:Y:S02]  /*2650*/  PRMT R189, R9.reuse, 0x7632, R189 ;  /* 0x0000763209bd7816 */ /* 0x040fe400000000bd */
[----:B------:R-:W-:Y:S02]  /*2660*/  SHF.L.U32 R13, R9, 0x10, RZ ;  /* 0x00000010090d7819 */ /* 0x000fe400000006ff */
[----:B---3--:R-:W-:Y:S02]  /*2670*/  SHF.L.U32 R10, R184, 0x10, RZ ;  /* 0x00000010b80a7819 */ /* 0x008fe400000006ff */
[----:B------:R-:W-:-:S03]  /*2680*/  SHF.L.U32 R9, R185, 0x10, RZ ;  /* 0x00000010b9097819 */ /* 0x000fc600000006ff */
[----:B------:R-:W-:Y:S02]  /*2690*/  FMUL.FTZ R233, R231, R10 ;  /* 0x0000000ae7e97220 */ /* 0x000fe40000410000 */
[----:B------:R-:W-:Y:S02]  /*26a0*/  FMUL.FTZ R231, R232, R9 ;  /* 0x00000009e8e77220 */ /* 0x000fe40000410000 */
[----:B------:R-:W2:Y:S01]  /*26b0*/  LDL R232, [R1+0xb4] ;  /* 0x0000b40001e87983 */ /* 0x000ea20000100800 */
[----:B------:R-:W-:Y:S02]  /*26c0*/  PRMT R225, R184, 0x7632, R225 ;  /* 0x00007632b8e17816 */ /* 0x000fe400000000e1 */
[C---:B------:R-:W-:Y:S02]  /*26d0*/  PRMT R188, R8.reuse, 0x7632, R188 ;  /* 0x0000763208bc7816 */ /* 0x040fe400000000bc */
[----:B------:R-:W-:Y:S02]  /*26e0*/  SHF.L.U32 R14, R8, 0x10, RZ ;  /* 0x00000010080e7819 */ /* 0x000fe400000006ff */
[----:B------:R-:W-:-:S02]  /*26f0*/  PRMT R184, R185, 0x7632, R184 ;  /* 0x00007632b9b87816 */ /* 0x000fc400000000b8 */
[C---:B------:R-:W-:Y:S02]  /*2700*/  PRMT R226, R187.reuse, 0x7632, R226 ;  /* 0x00007632bbe27816 */ /* 0x040fe400000000e2 */
[----:B------:R-:W-:Y:S02]  /*2710*/  SHF.L.U32 R8, R187, 0x10, RZ ;  /* 0x00000010bb087819 */ /* 0x000fe400000006ff */
[C---:B------:R-:W-:Y:S02]  /*2720*/  PRMT R185, R186.reuse, 0x7632, R185 ;  /* 0x00007632bab97816 */ /* 0x040fe400000000b9 */
[----:B------:R-:W-:Y:S02]  /*2730*/  SHF.L.U32 R7, R186, 0x10, RZ ;  /* 0x00000010ba077819 */ /* 0x000fe400000006ff */
[----:B------:R-:W-:Y:S02]  /*2740*/  SHF.L.U32 R186, R184, 0x10, RZ ;  /* 0x00000010b8ba7819 */ /* 0x000fe400000006ff */
[----:B------:R-:W-:Y:S01]  /*2750*/  SHF.L.U32 R184, R226, 0x10, RZ ;  /* 0x00000010e2b87819 */ /* 0x000fe200000006ff */
[----:B----4-:R-:W-:-:S02]  /*2760*/  FMUL.FTZ R226, R227, R8 ;  /* 0x00000008e3e27220 */ /* 0x010fc40000410000 */
[----:B------:R-:W3:Y:S01]  /*2770*/  LDL R227, [R1+0xa4] ;  /* 0x0000a40001e37983 */ /* 0x000ee20000100800 */
[----:B------:R-:W-:Y:S02]  /*2780*/  SHF.L.U32 R187, R188, 0x10, RZ ;  /* 0x00000010bcbb7819 */ /* 0x000fe400000006ff */
[----:B------:R-:W-:Y:S02]  /*2790*/  SHF.L.U32 R188, R225, 0x10, RZ ;  /* 0x00000010e1bc7819 */ /* 0x000fe400000006ff */
[----:B------:R-:W4:Y:S01]  /*27a0*/  LDL R225, [R1+0xac] ;  /* 0x0000ac0001e17983 */ /* 0x000f220000100800 */
[C---:B------:R-:W-:Y:S01]  /*27b0*/  FADD.FTZ R12, -R19.reuse, R12 ;  /* 0x0000000c130c7221 */ /* 0x040fe20000010100 */
[----:B------:R-:W-:-:S03]  /*27c0*/  FADD.FTZ R14, -R19, R14 ;  /* 0x0000000e130e7221 */ /* 0x000fc60000010100 */
[C---:B-----5:R-:W-:Y:S01]  /*27d0*/  FMUL.FTZ R12, R22.reuse, R12 ;  /* 0x0000000c160c7220 */ /* 0x060fe20000410000 */
[----:B------:R-:W-:Y:S01]  /*27e0*/  FADD.FTZ R13, -R19, R13 ;  /* 0x0000000d130d7221 */ /* 0x000fe20000010100 */
[----:B------:R-:W-:Y:S01]  /*27f0*/  FMUL.FTZ R14, R22, R14 ;  /* 0x0000000e160e7220 */ /* 0x000fe20000410000 */
[----:B------:R-:W-:Y:S01]  /*2800*/  FADD.FTZ R96, R96, R7 ;  /* 0x0000000760607221 */ /* 0x000fe20000010000 */
[-C--:B------:R-:W-:Y:S01]  /*2810*/  FFMA.FTZ R136, R12, R7.reuse, R136 ;  /* 0x000000070c887223 */ /* 0x080fe20000010088 */
[----:B------:R-:W-:Y:S01]  /*2820*/  FMUL.FTZ R229, R229, R7 ;  /* 0x00000007e5e57220 */ /* 0x000fe20000410000 */
[----:B------:R-:W-:Y:S01]  /*2830*/  FADD.FTZ R7, -R19, R187 ;  /* 0x000000bb13077221 */ /* 0x000fe20000010100 */
[C---:B------:R-:W-:Y:S01]  /*2840*/  PRMT R191, R11.reuse, 0x7632, R191 ;  /* 0x000076320bbf7816 */ /* 0x040fe200000000bf */
[----:B------:R-:W-:Y:S01]  /*2850*/  FADD.FTZ R100, R100, R10 ;  /* 0x0000000a64647221 */ /* 0x000fe20000010000 */
[----:B------:R-:W-:Y:S01]  /*2860*/  SHF.L.U32 R11, R11, 0x10, RZ ;  /* 0x000000100b0b7819 */ /* 0x000fe200000006ff */
[----:B------:R-:W-:Y:S01]  /*2870*/  FFMA.FTZ R140, R14, R10, R140 ;  /* 0x0000000a0e8c7223 */ /* 0x000fe2000001008c */
[----:B------:R-:W-:Y:S01]  /*2880*/  SHF.L.U32 R189, R189, 0x10, RZ ;  /* 0x00000010bdbd7819 */ /* 0x000fe200000006ff */
[C---:B------:R-:W-:Y:S01]  /*2890*/  FMUL.FTZ R13, R22.reuse, R13 ;  /* 0x0000000d160d7220 */ /* 0x040fe20000410000 */
[----:B------:R-:W-:Y:S01]  /*28a0*/  FMUL.FTZ R10, R22, R7 ;  /* 0x00000007160a7220 */ /* 0x000fe20000410000 */
[----:B------:R-:W-:Y:S01]  /*28b0*/  FADD.FTZ R187, R196, R233 ;  /* 0x000000e9c4bb7221 */ /* 0x000fe20000010000 */
[----:B------:R-:W-:Y:S01]  /*28c0*/  FFMA.FTZ R20, R14, R233, R20 ;  /* 0x000000e90e147223 */ /* 0x000fe20000010014 */
[----:B------:R-:W-:Y:S01]  /*28d0*/  FADD.FTZ R11, -R19, R11 ;  /* 0x0000000b130b7221 */ /* 0x000fe20000010100 */
[----:B------:R-:W-:Y:S01]  /*28e0*/  FADD.FTZ R102, R102, R9 ;  /* 0x0000000966667221 */ /* 0x000fe20000010000 */
[----:B------:R-:W-:Y:S01]  /*28f0*/  FFMA.FTZ R142, R13, R9, R142 ;  /* 0x000000090d8e7223 */ /* 0x000fe2000001008e */
[----:B------:R-:W-:Y:S01]  /*2900*/  FADD.FTZ R9, -R19, R189 ;  /* 0x000000bd13097221 */ /* 0x000fe20000010100 */
[----:B------:R-:W-:Y:S01]  /*2910*/  SHF.L.U32 R190, R190, 0x10, RZ ;  /* 0x00000010bebe7819 */ /* 0x000fe200000006ff */
[----:B------:R-:W-:Y:S01]  /*2920*/  FMUL.FTZ R11, R22, R11 ;  /* 0x0000000b160b7220 */ /* 0x000fe20000410000 */
[----:B------:R-:W-:Y:S01]  /*2930*/  FMUL.FTZ R230, R230, R186 ;  /* 0x000000bae6e67220 */ /* 0x000fe20000410000 */
[----:B------:R-:W-:Y:S01]  /*2940*/  FMUL.FTZ R9, R22, R9 ;  /* 0x0000000916097220 */ /* 0x000fe20000410000 */
[----:B------:R-:W-:Y:S01]  /*2950*/  SHF.L.U32 R185, R185, 0x10, RZ ;  /* 0x00000010b9b97819 */ /* 0x000fe200000006ff */
[----:B------:R-:W-:Y:S01]  /*2960*/  FADD.FTZ R98, R98, R8 ;  /* 0x0000000862627221 */ /* 0x000fe20000010000 */
[----:B------:R-:W-:Y:S01]  /*2970*/  FFMA.FTZ R138, R11, R8, R138 ;  /* 0x000000080b8a7223 */ /* 0x000fe2000001008a */
[----:B------:R-:W-:Y:S01]  /*2980*/  FADD.FTZ R8, -R19, R190 ;  /* 0x000000be13087221 */ /* 0x000fe20000010100 */
[----:B------:R-:W-:-:S03]  /*2990*/  SHF.L.U32 R191, R191, 0x10, RZ ;  /* 0x00000010bfbf7819 */ /* 0x000fc600000006ff */
[----:B------:R-:W-:Y:S02]  /*29a0*/  FMUL.FTZ R8, R22, R8 ;  /* 0x0000000816087220 */ /* 0x000fe40000410000 */
        /* <DEDUP_REMOVED lines=10> */
[----:B------:R-:W-:Y:S01]  /*2a50*/  IADD3 R228, PT, PT, R228, 0x20, RZ ;  /* 0x00000020e4e47810 */ /* 0x000fe20007ffe0ff */
[----:B--2---:R-:W-:-:S04]  /*2a60*/  FMUL.FTZ R232, R232, R188 ;  /* 0x000000bce8e87220 */ /* 0x004fc80000410000 */
        /* <DEDUP_REMOVED lines=8> */
[----:B---3--:R-:W-:-:S04]  /*2af0*/  FMUL.FTZ R227, R227, R185 ;  /* 0x000000b9e3e37220 */ /* 0x008fc80000410000 */
[----:B------:R-:W-:Y:S01]  /*2b00*/  FADD.FTZ R187, R187, R227 ;  /* 0x000000e3bbbb7221 */ /* 0x000fe20000010000 */
[----:B------:R-:W-:Y:S01]  /*2b10*/  FFMA.FTZ R20, R8, R227, R20 ;  /* 0x000000e308147223 */ /* 0x000fe20000010014 */
[----:B----4-:R-:W-:Y:S02]  /*2b20*/  FMUL.FTZ R225, R225, R184 ;  /* 0x000000b8e1e17220 */ /* 0x010fe40000410000 */
[----:B------:R-:W-:Y:S01]  /*2b30*/  FADD.FTZ R187, R187, R226 ;  /* 0x000000e2bbbb7221 */ /* 0x000fe20000010000 */
[----:B------:R-:W-:-:S03]  /*2b40*/  FFMA.FTZ R20, R11, R226, R20 ;  /* 0x000000e20b147223 */ /* 0x000fc60000010014 */
[----:B------:R-:W-:Y:S01]  /*2b50*/  FADD.FTZ R196, R187, R225 ;  /* 0x000000e1bbc47221 */ /* 0x000fe20000010000 */
[----:B------:R-:W-:-:S07]  /*2b60*/  FFMA.FTZ R20, R7, R225, R20 ;  /* 0x000000e107147223 */ /* 0x000fce0000010014 */
.L_x_4951:
[----:B------:R-:W-:Y:S05]  /*2b70*/  BSYNC.RECONVERGENT B2 ;  /* 0x0000000000027941 */ /* 0x000fea0003800200 */
.L_x_4950:
        /* <DEDUP_REMOVED lines=17> */
[----:B0-----:R-:W-:Y:S02]  /*2c90*/  SHF.L.U32 R2, R184, 0x10, RZ ;  /* 0x00000010b8027819 */ /* 0x001fe400000006ff */
[C---:B------:R-:W-:Y:S02]  /*2ca0*/  PRMT R184, R185.reuse, 0x7632, R184 ;  /* 0x00007632b9b87816 */ /* 0x040fe400000000b8 */
[----:B------:R-:W-:Y:S02]  /*2cb0*/  SHF.L.U32 R3, R185, 0x10, RZ ;  /* 0x00000010b9037819 */ /* 0x000fe400000006ff */
[C---:B------:R-:W-:Y:S02]  /*2cc0*/  PRMT R185, R186.reuse, 0x7632, R185 ;  /* 0x00007632bab97816 */ /* 0x040fe400000000b9 */
[----:B------:R-:W-:-:S02]  /*2cd0*/  SHF.L.U32 R5, R186, 0x10, RZ ;  /* 0x00000010ba057819 */ /* 0x000fc400000006ff */
[----:B------:R-:W-:Y:S01]  /*2ce0*/  PRMT R186, R187, 0x7632, R186 ;  /* 0x00007632bbba7816 */ /* 0x000fe200000000ba */
[C---:B------:R-:W-:Y:S01]  /*2cf0*/  FADD.FTZ R213, -R19.reuse, R2 ;  /* 0x0000000213d57221 */ /* 0x040fe20000010100 */
[----:B------:R-:W-:Y:S01]  /*2d00*/  SHF.L.U32 R2, R4, 0x10, RZ ;  /* 0x0000001004027819 */ /* 0x000fe200000006ff */
[----:B------:R-:W-:Y:S01]  /*2d10*/  FADD.FTZ R6, -R19, R3 ;  /* 0x0000000313067221 */ /* 0x000fe20000010100 */
[----:B------:R-:W-:Y:S02]  /*2d20*/  SHF.L.U32 R186, R186, 0x10, RZ ;  /* 0x00000010baba7819 */ /* 0x000fe400000006ff */
[----:B------:R-:W-:Y:S02]  /*2d30*/  SHF.L.U32 R3, R184, 0x10, RZ ;  /* 0x00000010b8037819 */ /* 0x000fe400000006ff */
[----:B------:R-:W-:Y:S01]  /*2d40*/  SHF.L.U32 R184, R185, 0x10, RZ ;  /* 0x00000010b9b87819 */ /* 0x000fe200000006ff */
[C---:B------:R-:W-:Y:S01]  /*2d50*/  FADD.FTZ R185, -R19.reuse, R2 ;  /* 0x0000000213b97221 */ /* 0x040fe20000010100 */
[----:B------:R-:W-:Y:S01]  /*2d60*/  FADD.FTZ R2, -R19, R186 ;  /* 0x000000ba13027221 */ /* 0x000fe20000010100 */
[----:B---3--:R-:W-:-:S02]  /*2d70*/  PRMT R214, R188, 0x7632, R214 ;  /* 0x00007632bcd67816 */ /* 0x008fc400000000d6 */
[----:B------:R-:W-:Y:S01]  /*2d80*/  SHF.L.U32 R186, R188, 0x10, RZ ;  /* 0x00000010bcba7819 */ /* 0x000fe200000006ff */
[----:B-----5:R-:W-:Y:S01]  /*2d90*/  FMUL.FTZ R213, R22, R213 ;  /* 0x000000d516d57220 */ /* 0x020fe20000410000 */
[----:B------:R-:W-:Y:S02]  /*2da0*/  PRMT R215, R189, 0x7632, R215 ;  /* 0x00007632bdd77816 */ /* 0x000fe400000000d7 */
[----:B------:R-:W-:Y:S01]  /*2db0*/  SHF.L.U32 R188, R214, 0x10, RZ ;  /* 0x00000010d6bc7819 */ /* 0x000fe200000006ff */
[-C--:B------:R-:W-:Y:S01]  /*2dc0*/  FMUL.FTZ R224, R224, R186.reuse ;  /* 0x000000bae0e07220 */ /* 0x080fe20000410000 */
[----:B------:R-:W-:Y:S01]  /*2dd0*/  FADD.FTZ R4, -R19, R3 ;  /* 0x0000000313047221 */ /* 0x000fe20000010100 */
[----:B------:R-:W-:Y:S01]  /*2de0*/  FADD.FTZ R92, R92, R186 ;  /* 0x000000ba5c5c7221 */ /* 0x000fe20000010000 */
[----:B------:R-:W-:Y:S01]  /*2df0*/  FFMA.FTZ R132, R213, R186, R132 ;  /* 0x000000bad5847223 */ /* 0x000fe20000010084 */
[----:B------:R-:W-:Y:S01]  /*2e00*/  FADD.FTZ R3, -R19, R184 ;  /* 0x000000b813037221 */ /* 0x000fe20000010100 */
[----:B------:R-:W-:Y:S01]  /*2e10*/  SHF.L.U32 R186, R215, 0x10, RZ ;  /* 0x00000010d7ba7819 */ /* 0x000fe200000006ff */
[----:B------:R-:W-:Y:S01]  /*2e20*/  FMUL.FTZ R215, R22, R185 ;  /* 0x000000b916d77220 */ /* 0x000fe20000410000 */
[----:B------:R-:W-:Y:S01]  /*2e30*/  SHF.L.U32 R184, R189, 0x10, RZ ;  /* 0x00000010bdb87819 */ /* 0x000fe200000006ff */
[----:B------:R-:W-:Y:S01]  /*2e40*/  FADD.FTZ R185, R196, R224 ;  /* 0x000000e0c4b97221 */ /* 0x000fe20000010000 */
[----:B------:R-:W-:Y:S01]  /*2e50*/  FMUL.FTZ R223, R223, R188 ;  /* 0x000000bcdfdf7220 */ /* 0x000fe20000410000 */
[----:B------:R-:W-:Y:S01]  /*2e60*/  FFMA.FTZ R20, R213, R224, R20 ;  /* 0x000000e0d5147223 */ /* 0x000fe20000010014 */
[----:B------:R-:W-:Y:S01]  /*2e70*/  SHF.L.U32 R187, R187, 0x10, RZ ;  /* 0x00000010bbbb7819 */ /* 0x000fe200000006ff */
[----:B------:R-:W-:Y:S01]  /*2e80*/  FMUL.FTZ R6, R22, R6 ;  /* 0x0000000616067220 */ /* 0x000fe20000410000 */
[----:B----4-:R-:W-:Y:S01]  /*2e90*/  FMUL.FTZ R222, R222, R184 ;  /* 0x000000b8dede7220 */ /* 0x010fe20000410000 */
[----:B------:R-:W-:Y:S01]  /*2ea0*/  FADD.FTZ R185, R185, R223 ;  /* 0x000000dfb9b97221 */ /* 0x000fe20000010000 */
[----:B------:R-:W-:Y:S01]  /*2eb0*/  FFMA.FTZ R20, R215, R223, R20 ;  /* 0x000000dfd7147223 */ /* 0x000fe20000010014 */
[C---:B------:R-:W-:Y:S01]  /*2ec0*/  FADD.FTZ R5, -R19.reuse, R5 ;  /* 0x0000000513057221 */ /* 0x040fe20000010100 */
[----:B------:R-:W-:Y:S01]  /*2ed0*/  FADD.FTZ R187, -R19, R187 ;  /* 0x000000bb13bb7221 */ /* 0x000fe20000010100 */
[----:B------:R-:W-:Y:S01]  /*2ee0*/  PRMT R189, R190, 0x7632, R189 ;  /* 0x00007632bebd7816 */ /* 0x000fe200000000bd */
[----:B------:R-:W-:Y:S01]  /*2ef0*/  FMUL.FTZ R4, R22, R4 ;  /* 0x0000000416047220 */ /* 0x000fe20000410000 */
[----:B------:R-:W-:Y:S01]  /*2f00*/  SHF.L.U32 R19, R190, 0x10, RZ ;  /* 0x00000010be137819 */ /* 0x000fe200000006ff */
[----:B------:R-:W-:Y:S01]  /*2f10*/  FMUL.FTZ R221, R221, R186 ;  /* 0x000000badddd7220 */ /* 0x000fe20000410000 */
[----:B------:R-:W-:Y:S01]  /*2f20*/  FADD.FTZ R185, R185, R222 ;  /* 0x000000deb9b97221 */ /* 0x000fe20000010000 */
[----:B------:R-:W-:Y:S01]  /*2f30*/  FFMA.FTZ R20, R6, R222, R20 ;  /* 0x000000de06147223 */ /* 0x000fe20000010014 */
        /* <DEDUP_REMOVED lines=12> */
[C---:B------:R-:W-:Y:S01]  /*3000*/  FFMA.FTZ R20, R5.reuse, R220, R20 ;  /* 0x000000dc05147223 */ /* 0x040fe20000010014 */
        /* <DEDUP_REMOVED lines=24> */
.L_x_4943:
        /* <DEDUP_REMOVED lines=9> */
[----:B------:R-:W2:Y:S01]  /*3220*/  LDL R186, [R1+0x118] ;  /* 0x0001180001ba7983 */ /* 0x000ea20000100800 */
[----:B------:R-:W0:Y:S03]  /*3230*/  LDC.64 R44, c[0x0][0x3a8] ;  /* 0x0000ea00ff2c7b82 */ /* 0x000e260000000a00 */
[----:B------:R-:W3:Y:S04]  /*3240*/  LDL R185, [R1+0x110] ;  /* 0x0001100001b97983 */ /* 0x000ee80000100800 */
[----:B------:R-:W4:Y:S01]  /*3250*/  LDL R184, [R1+0x100] ;  /* 0x0001000001b87983 */ /* 0x000f220000100800 */
[----:B------:R-:W1:Y:S03]  /*3260*/  LDC.64 R46, c[0x0][0x428] ;  /* 0x00010a00ff2e7b82 */ /* 0x000e660000000a00 */
[----:B------:R-:W4:Y:S04]  /*3270*/  LDL R251, [R1+0x108] ;  /* 0x0001080001fb7983 */ /* 0x000f280000100800 */
[----:B------:R2:W-:Y:S04]  /*3280*/  STL [R1+0x120], R2 ;  /* 0x0001200201007387 */ /* 0x0005e80000100800 */
[----:B------:R-:W4:Y:S01]  /*3290*/  LDL R252, [R1+0x104] ;  /* 0x0001040001fc7983 */ /* 0x000f220000100800 */
[----:B0-----:R-:W-:-:S04]  /*32a0*/  IMAD.WIDE.U32 R44, R18, 0x10, R44 ;  /* 0x00000010122c7825 */ /* 0x001fc800078e002c */
[----:B-1----:R-:W-:-:S05]  /*32b0*/  IMAD.WIDE.U32 R46, R18, 0x10, R46 ;  /* 0x00000010122e7825 */ /* 0x002fca00078e002e */
[----:B------:R-:W4:Y:S01]  /*32c0*/  LDG.E.128 R188, desc[UR6][R46.64] ;  /* 0x000000062ebc7981 */ /* 0x000f22000c1e1d00 */
[----:B--2---:R-:W-:Y:S02]  /*32d0*/  MOV R2, R186 ;  /* 0x000000ba00027202 */ /* 0x004fe40000000f00 */
[----:B---3--:R-:W-:Y:S02]  /*32e0*/  MOV R210, R185 ;  /* 0x000000b900d27202 */ /* 0x008fe40000000f00 */
[----:B----4-:R-:W-:Y:S02]  /*32f0*/  MOV R212, R184 ;  /* 0x000000b800d47202 */ /* 0x010fe40000000f00 */
[----:B------:R0:W2:Y:S02]  /*3300*/  LDG.E.128 R184, desc[UR6][R44.64] ;  /* 0x000000062cb87981 */ /* 0x0000a4000c1e1d00 */
[----:B0-----:R-:W0:Y:S01]  /*3310*/  LDC.64 R44, c[0x0][0x438] ;  /* 0x00010e00ff2c7b82 */ /* 0x001e220000000a00 */
[----:B------:R-:W-:-:S02]  /*3320*/  PRMT R209, R188, 0x7632, R209 ;  /* 0x00007632bcd17816 */ /* 0x000fc400000000d1 */
[----:B------:R-:W-:Y:S02]  /*3330*/  SHF.L.U32 R188, R188, 0x10, RZ ;  /* 0x00000010bcbc7819 */ /* 0x000fe400000006ff */
[----:B------:R-:W-:Y:S02]  /*3340*/  PRMT R211, R189, 0x7632, R211 ;  /* 0x00007632bdd37816 */ /* 0x000fe400000000d3 */
[C---:B------:R-:W-:Y:S02]  /*3350*/  PRMT R250, R191.reuse, 0x7632, R250 ;  /* 0x00007632bffa7816 */ /* 0x040fe400000000fa */
[----:B------:R-:W-:Y:S02]  /*3360*/  SHF.L.U32 R20, R191, 0x10, RZ ;  /* 0x00000010bf147819 */ /* 0x000fe400000006ff */
[----:B------:R-:W-:Y:S01]  /*3370*/  PRMT R228, R190, 0x7632, R228 ;  /* 0x00007632bee47816 */ /* 0x000fe200000000e4 */
[----:B0-----:R-:W-:-:S06]  /*3380*/  IMAD.WIDE.U32 R44, R18, 0x10, R44 ;  /* 0x00000010122c7825 */ /* 0x001fcc00078e002c */
[----:B------:R-:W5:Y:S01]  /*3390*/  LDG.E.128 R44, desc[UR6][R44.64] ;  /* 0x000000062c2c7981 */ /* 0x000f62000c1e1d00 */
[C---:B--2---:R-:W-:Y:S02]  /*33a0*/  PRMT R196, R184.reuse, 0x7632, R196 ;  /* 0x00007632b8c47816 */ /* 0x044fe400000000c4 */
[----:B------:R-:W-:Y:S02]  /*33b0*/  SHF.L.U32 R0, R184, 0x10, RZ ;  /* 0x00000010b8007819 */ /* 0x000fe400000006ff */
[C---:B------:R-:W-:Y:S02]  /*33c0*/  SHF.L.U32 R184, R185.reuse, 0x10, RZ ;  /* 0x00000010b9b87819 */ /* 0x040fe400000006ff */
[C---:B------:R-:W-:Y:S02]  /*33d0*/  PRMT R207, R186.reuse, 0x7632, R207 ;  /* 0x00007632bacf7816 */ /* 0x040fe400000000cf */
[----:B------:R-:W-:Y:S02]  /*33e0*/  PRMT R206, R185, 0x7632, R206 ;  /* 0x00007632b9ce7816 */ /* 0x000fe400000000ce */
[----:B------:R-:W-:-:S02]  /*33f0*/  SHF.L.U32 R186, R186, 0x10, RZ ;  /* 0x00000010baba7819 */ /* 0x000fc400000006ff */
[C---:B------:R-:W-:Y:S02]  /*3400*/  PRMT R208, R187.reuse, 0x7632, R208 ;  /* 0x00007632bbd07816 */ /* 0x040fe400000000d0 */
[----:B------:R-:W-:Y:S02]  /*3410*/  SHF.L.U32 R205, R187, 0x10, RZ ;  /* 0x00000010bbcd7819 */ /* 0x000fe400000006ff */
[----:B------:R-:W-:Y:S01]  /*3420*/  SHF.L.U32 R187, R189, 0x10, RZ ;  /* 0x00000010bdbb7819 */ /* 0x000fe200000006ff */
[C---:B------:R-:W-:Y:S01]  /*3430*/  FADD.FTZ R189, -R19.reuse, R184 ;  /* 0x000000b813bd7221 */ /* 0x040fe20000010100 */
[----:B------:R-:W-:Y:S02]  /*3440*/  SHF.L.U32 R191, R196, 0x10, RZ ;  /* 0x00000010c4bf7819 */ /* 0x000fe400000006ff */
[----:B------:R-:W-:Y:S01]  /*3450*/  SHF.L.U32 R185, R190, 0x10, RZ ;  /* 0x00000010beb97819 */ /* 0x000fe200000006ff */
[----:B------:R-:W-:Y:S01]  /*3460*/  FADD.FTZ R190, -R19, R186 ;  /* 0x000000ba13be7221 */ /* 0x000fe20000010100 */
[----:B------:R-:W-:-:S02]  /*3470*/  SHF.L.U32 R196, R206, 0x10, RZ ;  /* 0x00000010cec47819 */ /* 0x000fc400000006ff */
[----:B------:R-:W-:Y:S01]  /*3480*/  MOV R206, R212 ;  /* 0x000000d400ce7202 */ /* 0x000fe20000000f00 */
[----:B------:R-:W-:Y:S01]  /*3490*/  FMUL.FTZ R212, R210, R188 ;  /* 0x000000bcd2d47220 */ /* 0x000fe20000410000 */
[----:B------:R-:W-:Y:S01]  /*34a0*/  FADD.FTZ R186, -R19, R205 ;  /* 0x000000cd13ba7221 */ /* 0x000fe20000010100 */
[----:B------:R-:W-:Y:S01]  /*34b0*/  SHF.L.U32 R184, R209, 0x10, RZ ;  /* 0x00000010d1b87819 */ /* 0x000fe200000006ff */
[----:B-----5:R-:W-:Y:S01]  /*34c0*/  FMUL.FTZ R210, R22, R189 ;  /* 0x000000bd16d27220 */ /* 0x020fe20000410000 */
[----:B------:R-:W-:Y:S01]  /*34d0*/  SHF.L.U32 R205, R208, 0x10, RZ ;  /* 0x00000010d0cd7819 */ /* 0x000fe200000006ff */
[----:B------:R-:W2:Y:S01]  /*34e0*/  LDL R209, [R1+0x114] ;  /* 0x0001140001d17983 */ /* 0x000ea20000100800 */
[----:B------:R-:W-:Y:S01]  /*34f0*/  FMUL.FTZ R208, R22, R190 ;  /* 0x000000be16d07220 */ /* 0x000fe20000410000 */
[-C--:B------:R-:W-:Y:S01]  /*3500*/  FMUL.FTZ R2, R2, R187.reuse ;  /* 0x000000bb02027220 */ /* 0x080fe20000410000 */
[----:B------:R-:W-:Y:S01]  /*3510*/  FADD.FTZ R126, R126, R187 ;  /* 0x000000bb7e7e7221 */ /* 0x000fe20000010000 */
[----:B------:R-:W-:Y:S01]  /*3520*/  FFMA.FTZ R166, R210, R187, R166 ;  /* 0x000000bbd2a67223 */ /* 0x000fe200000100a6 */
[----:B------:R-:W-:Y:S01]  /*3530*/  SHF.L.U32 R187, R228, 0x10, RZ ;  /* 0x00000010e4bb7819 */ /* 0x000fe200000006ff */
[----:B------:R-:W3:Y:S01]  /*3540*/  LDL R190, [R1+0x10c] ;  /* 0x00010c0001be7983 */ /* 0x000ee20000100800 */
[----:B------:R-:W-:Y:S01]  /*3550*/  FADD.FTZ R120, R120, R185 ;  /* 0x000000b978787221 */ /* 0x000fe20000010000 */
[-C--:B------:R-:W-:Y:S01]  /*3560*/  FFMA.FTZ R160, R208, R185.reuse, R160 ;  /* 0x000000b9d0a07223 */ /* 0x080fe200000100a0 */
[----:B------:R-:W-:Y:S01]  /*3570*/  FMUL.FTZ R228, R206, R185 ;  /* 0x000000b9cee47220 */ /* 0x000fe20000410000 */
[----:B------:R0:W-:Y:S01]  /*3580*/  STL [R1+0x8], R2 ;  /* 0x0000080201007387 */ /* 0x0001e20000100800 */
[----:B------:R-:W-:-:S03]  /*3590*/  SHF.L.U32 R185, R250, 0x10, RZ ;  /* 0x00000010fab97819 */ /* 0x000fc600000006ff */
[----:B------:R-:W4:Y:S01]  /*35a0*/  LDL R250, [R1+0x11c] ;  /* 0x00011c0001fa7983 */ /* 0x000f220000100800 */
[----:B------:R-:W-:Y:S01]  /*35b0*/  FMUL.FTZ R206, R22, R186 ;  /* 0x000000ba16ce7220 */ /* 0x000fe20000410000 */
[C---:B------:R-:W-:Y:S01]  /*35c0*/  FADD.FTZ R186, -R19.reuse, R191 ;  /* 0x000000bf13ba7221 */ /* 0x040fe20000010100 */
[----:B------:R-:W-:Y:S01]  /*35d0*/  FADD.FTZ R0, -R19, R0 ;  /* 0x0000000013007221 */ /* 0x000fe20000010100 */
[----:B------:R-:W-:Y:S01]  /*35e0*/  SHF.L.U32 R189, R211, 0x10, RZ ;  /* 0x00000010d3bd7819 */ /* 0x000fe200000006ff */
[----:B------:R-:W-:Y:S01]  /*35f0*/  FADD.FTZ R122, R122, R20 ;  /* 0x000000147a7a7221 */ /* 0x000fe20000010000 */
[-C--:B------:R-:W-:Y:S01]  /*3600*/  FFMA.FTZ R162, R206, R20.reuse, R162 ;  /* 0x00000014cea27223 */ /* 0x080fe200000100a2 */
[----:B------:R-:W-:Y:S01]  /*3610*/  FMUL.FTZ R251, R251, R20 ;  /* 0x00000014fbfb7220 */ /* 0x000fe20000410000 */
[----:B------:R-:W-:Y:S01]  /*3620*/  FADD.FTZ R20, -R19, R196 ;  /* 0x000000c413147221 */ /* 0x000fe20000010100 */
[C---:B------:R-:W-:Y:S01]  /*3630*/  FMUL.FTZ R211, R22.reuse, R186 ;  /* 0x000000ba16d37220 */ /* 0x040fe20000410000 */
[----:B------:R-:W-:Y:S01]  /*3640*/  FMUL.FTZ R0, R22, R0 ;  /* 0x0000000016007220 */ /* 0x000fe20000410000 */
[----:B------:R-:W-:-:S02]  /*3650*/  FADD.FTZ R125, R125, R184 ;  /* 0x000000b87d7d7221 */ /* 0x000fc40000010000 */
[----:B------:R-:W-:Y:S01]  /*3660*/  FFMA.FTZ R165, R211, R184, R165 ;  /* 0x000000b8d3a57223 */ /* 0x000fe200000100a5 */
[----:B------:R-:W-:Y:S01]  /*3670*/  STL [R1], R228 ;  /* 0x000000e401007387 */ /* 0x000fe20000100800 */
[----:B------:R-:W-:Y:S01]  /*3680*/  SHF.L.U32 R207, R207, 0x10, RZ ;  /* 0x00000010cfcf7819 */ /* 0x000fe200000006ff */
[----:B------:R-:W-:Y:S01]  /*3690*/  FADD.FTZ R124, R124, R188 ;  /* 0x000000bc7c7c7221 */ /* 0x000fe20000010000 */
[----:B------:R-:W-:-:S03]  /*36a0*/  FFMA.FTZ R164, R0, R188, R164 ;  /* 0x000000bc00a47223 */ /* 0x000fc600000100a4 */
[----:B------:R-:W-:Y:S01]  /*36b0*/  FADD.FTZ R188, -R19, R207 ;  /* 0x000000cf13bc7221 */ /* 0x000fe20000010100 */
[----:B------:R-:W-:-:S03]  /*36c0*/  FMUL.FTZ R252, R252, R187 ;  /* 0x000000bbfcfc7220 */ /* 0x000fc60000410000 */
[----:B------:R-:W-:Y:S01]  /*36d0*/  FMUL.FTZ R207, R22, R188 ;  /* 0x000000bc16cf7220 */ /* 0x000fe20000410000 */
[----:B------:R-:W-:-:S04]  /*36e0*/  FADD.FTZ R186, -R19, R205 ;  /* 0x000000cd13ba7221 */ /* 0x000fc80000010100 */
[C---:B------:R-:W-:Y:S01]  /*36f0*/  FMUL.FTZ R205, R22.reuse, R186 ;  /* 0x000000ba16cd7220 */ /* 0x040fe20000410000 */
[----:B------:R-:W-:Y:S01]  /*3700*/  FADD.FTZ R127, R127, R189 ;  /* 0x000000bd7f7f7221 */ /* 0x000fe20000010000 */
[----:B------:R-:W-:Y:S01]  /*3710*/  FADD.FTZ R121, R121, R187 ;  /* 0x000000bb79797221 */ /* 0x000fe20000010000 */
[----:B------:R-:W-:Y:S01]  /*3720*/  FFMA.FTZ R161, R207, R187, R161 ;  /* 0x000000bbcfa17223 */ /* 0x000fe200000100a1 */
[----:B------:R-:W-:Y:S01]  /*3730*/  FADD.FTZ R123, R123, R185 ;  /* 0x000000b97b7b7221 */ /* 0x000fe20000010000 */
[----:B------:R-:W-:Y:S01]  /*3740*/  FFMA.FTZ R163, R205, R185, R163 ;  /* 0x000000b9cda37223 */ /* 0x000fe200000100a3 */
[----:B--2---:R-:W-:Y:S01]  /*3750*/  FMUL.FTZ R191, R209, R184 ;  /* 0x000000b8d1bf7220 */ /* 0x004fe20000410000 */
[----:B------:R-:W-:Y:S01]  /*3760*/  FMUL.FTZ R209, R22, R20 ;  /* 0x0000001416d17220 */ /* 0x000fe20000410000 */
[----:B------:R-:W-:Y:S01]  /*3770*/  FADD.FTZ R184, RZ, R212 ;  /* 0x000000d4ffb87221 */ /* 0x000fe20000010000 */
[----:B------:R-:W-:Y:S02]  /*3780*/  FFMA.FTZ R20, R0, R212, RZ ;  /* 0x000000d400147223 */ /* 0x000fe400000100ff */
[----:B------:R4:W-:Y:S01]  /*3790*/  STL [R1+0xc], R191 ;  /* 0x00000cbf01007387 */ /* 0x0009e20000100800 */
[----:B------:R-:W-:Y:S01]  /*37a0*/  FADD.FTZ R184, R184, R191 ;  /* 0x000000bfb8b87221 */ /* 0x000fe20000010000 */
[----:B------:R-:W-:-:S03]  /*37b0*/  FFMA.FTZ R20, R211, R191, R20 ;  /* 0x000000bfd3147223 */ /* 0x000fc60000010014 */
[----:B------:R-:W-:Y:S01]  /*37c0*/  FADD.FTZ R184, R184, R2 ;  /* 0x00000002b8b87221 */ /* 0x000fe20000010000 */
[----:B------:R-:W-:Y:S02]  /*37d0*/  FFMA.FTZ R20, R210, R2, R20 ;  /* 0x00000002d2147223 */ /* 0x000fe40000010014 */
[----:B0-----:R0:W5:Y:S01]  /*37e0*/  LDL.LU R2, [R1+0x120] ;  /* 0x0001200001027983 */ /* 0x0011620000300800 */
[----:B----4-:R-:W-:-:S05]  /*37f0*/  FMUL.FTZ R191, R250, R189 ;  /* 0x000000bdfabf7220 */ /* 0x010fca0000410000 */
[----:B------:R0:W-:Y:S01]  /*3800*/  STL [R1+0x4], R191 ;  /* 0x000004bf01007387 */ /* 0x0001e20000100800 */
[----:B------:R-:W-:Y:S01]  /*3810*/  FADD.FTZ R184, R184, R191 ;  /* 0x000000bfb8b87221 */ /* 0x000fe20000010000 */
[----:B------:R-:W-:-:S03]  /*3820*/  FFMA.FTZ R20, R209, R191, R20 ;  /* 0x000000bfd1147223 */ /* 0x000fc60000010014 */
[----:B------:R-:W-:Y:S01]  /*3830*/  FADD.FTZ R184, R184, R228 ;  /* 0x000000e4b8b87221 */ /* 0x000fe20000010000 */
[----:B------:R-:W-:-:S03]  /*3840*/  FFMA.FTZ R20, R208, R228, R20 ;  /* 0x000000e4d0147223 */ /* 0x000fc60000010014 */
[----:B------:R-:W-:Y:S01]  /*3850*/  FADD.FTZ R184, R184, R252 ;  /* 0x000000fcb8b87221 */ /* 0x000fe20000010000 */
[----:B------:R-:W-:Y:S01]  /*3860*/  FFMA.FTZ R20, R207, R252, R20 ;  /* 0x000000fccf147223 */ /* 0x000fe20000010014 */
[----:B---3--:R-:W-:Y:S02]  /*3870*/  FMUL.FTZ R250, R190, R185 ;  /* 0x000000b9befa7220 */ /* 0x008fe40000410000 */
[----:B------:R-:W-:Y:S01]  /*3880*/  FADD.FTZ R184, R184, R251 ;  /* 0x000000fbb8b87221 */ /* 0x000fe20000010000 */
[----:B------:R-:W-:Y:S01]  /*3890*/  FFMA.FTZ R20, R206, R251, R20 ;  /* 0x000000fbce147223 */ /* 0x000fe20000010014 */
[----:B------:R-:W-:Y:S01]  /*38a0*/  FFMA.FTZ R167, R209, R189, R167 ;  /* 0x000000bdd1a77223 */ /* 0x000fe200000100a7 */
[----:B------:R-:W-:Y:S01]  /*38b0*/  IADD3 R228, PT, PT, R18, 0x20, RZ ;  /* 0x0000002012e47810 */ /* 0x000fe20007ffe0ff */
[----:B------:R-:W-:Y:S01]  /*38c0*/  FADD.FTZ R196, R184, R250 ;  /* 0x000000fab8c47221 */ /* 0x000fe20000010000 */
[----:B0-----:R-:W-:-:S07]  /*38d0*/  FFMA.FTZ R20, R205, R250, R20 ;  /* 0x000000facd147223 */ /* 0x001fce0000010014 */
.L_x_4954:
[----:B------:R-:W-:Y:S05]  /*38e0*/  BSYNC.RECONVERGENT B2 ;  /* 0x0000000000027941 */ /* 0x000fea0003800200 */
.L_x_4953:
        /* <DEDUP_REMOVED lines=12> */
[----:B------:R0:W2:Y:S01]  /*39b0*/  LDG.E.128 R184, desc[UR6][R40.64] ;  /* 0x0000000628b87981 */ /* 0x0000a2000c1e1d00 */
[----:B-1----:R-:W-:-:S05]  /*39c0*/  IMAD.WIDE.U32 R42, R228, 0x10, R42 ;  /* 0x00000010e42a7825 */ /* 0x002fca00078e002a */
[----:B------:R-:W4:Y:S01]  /*39d0*/  LDG.E.128 R188, desc[UR6][R42.64] ;  /* 0x000000062abc7981 */ /* 0x000f22000c1e1d00 */
[----:B0-----:R-:W0:Y:S02]  /*39e0*/  LDC.64 R40, c[0x0][0x438] ;  /* 0x00010e00ff287b82 */ /* 0x001e240000000a00 */
[----:B0-----:R-:W-:-:S06]  /*39f0*/  IMAD.WIDE.U32 R40, R228, 0x10, R40 ;  /* 0x00000010e4287825 */ /* 0x001fcc00078e0028 */
[----:B------:R-:W5:Y:S01]  /*3a00*/  LDG.E.128 R40, desc[UR6][R40.64] ;  /* 0x0000000628287981 */ /* 0x000f62000c1e1d00 */
[C---:B--2---:R-:W-:Y:S02]  /*3a10*/  PRMT R199, R184.reuse, 0x7632, R199 ;  /* 0x00007632b8c77816 */ /* 0x044fe400000000c7 */
[----:B------:R-:W-:Y:S02]  /*3a20*/  SHF.L.U32 R197, R184, 0x10, RZ ;  /* 0x00000010b8c57819 */ /* 0x000fe400000006ff */
[----:B------:R-:W-:Y:S02]  /*3a30*/  MOV R184, R198 ;  /* 0x000000c600b87202 */ /* 0x000fe40000000f00 */
[C---:B------:R-:W-:Y:S02]  /*3a40*/  PRMT R202, R186.reuse, 0x7632, R202 ;  /* 0x00007632baca7816 */ /* 0x040fe400000000ca */
[----:B------:R-:W-:Y:S02]  /*3a50*/  SHF.L.U32 R198, R186, 0x10, RZ ;  /* 0x00000010bac67819 */ /* 0x000fe400000006ff */
[----:B---3--:R-:W-:-:S02]  /*3a60*/  MOV R186, R200 ;  /* 0x000000c800ba7202 */ /* 0x008fc40000000f00 */
[C---:B------:R-:W-:Y:S02]  /*3a70*/  PRMT R203, R187.reuse, 0x7632, R203 ;  /* 0x00007632bbcb7816 */ /* 0x040fe400000000cb */
[----:B------:R-:W-:Y:S02]  /*3a80*/  SHF.L.U32 R200, R187, 0x10, RZ ;  /* 0x00000010bbc87819 */ /* 0x000fe400000006ff */
[----:B------:R-:W-:Y:S02]  /*3a90*/  MOV R187, R186 ;  /* 0x000000ba00bb7202 */ /* 0x000fe40000000f00 */
[C---:B----4-:R-:W-:Y:S02]  /*3aa0*/  PRMT R244, R189.reuse, 0x7632, R244 ;  /* 0x00007632bdf47816 */ /* 0x050fe400000000f4 */
[----:B------:R-:W-:Y:S02]  /*3ab0*/  SHF.L.U32 R186, R189, 0x10, RZ ;  /* 0x00000010bdba7819 */ /* 0x000fe400000006ff */
[----:B------:R-:W-:-:S02]  /*3ac0*/  MOV R189, R184 ;  /* 0x000000b800bd7202 */ /* 0x000fc40000000f00 */
[C---:B------:R-:W-:Y:S02]  /*3ad0*/  PRMT R245, R190.reuse, 0x7632, R245 ;  /* 0x00007632bef57816 */ /* 0x040fe400000000f5 */
[----:B------:R-:W-:Y:S02]  /*3ae0*/  SHF.L.U32 R184, R190, 0x10, RZ ;  /* 0x00000010beb87819 */ /* 0x000fe400000006ff */
[----:B------:R-:W-:Y:S02]  /*3af0*/  MOV R190, R187 ;  /* 0x000000bb00be7202 */ /* 0x000fe40000000f00 */
[----:B------:R-:W-:Y:S02]  /*3b00*/  PRMT R201, R185, 0x7632, R201 ;  /* 0x00007632b9c97816 */ /* 0x000fe400000000c9 */
[C---:B------:R-:W-:Y:S02]  /*3b10*/  PRMT R246, R191.reuse, 0x7632, R246 ;  /* 0x00007632bff67816 */ /* 0x040fe400000000f6 */
[----:B------:R-:W-:Y:S01]  /*3b20*/  SHF.L.U32 R187, R191, 0x10, RZ ;  /* 0x00000010bfbb7819 */ /* 0x000fe200000006ff */
[----:B------:R-:W-:Y:S01]  /*3b30*/  FADD.FTZ R191, -R19, R197 ;  /* 0x000000c513bf7221 */ /* 0x000fe20000010100 */
[----:B------:R-:W-:-:S02]  /*3b40*/  SHF.L.U32 R185, R185, 0x10, RZ ;  /* 0x00000010b9b97819 */ /* 0x000fc400000006ff */
[----:B------:R-:W-:Y:S02]  /*3b50*/  SHF.L.U32 R197, R199, 0x10, RZ ;  /* 0x00000010c7c57819 */ /* 0x000fe400000006ff */
[----:B------:R-:W-:Y:S01]  /*3b60*/  MOV R199, R190 ;  /* 0x000000be00c77202 */ /* 0x000fe20000000f00 */
[----:B------:R-:W-:-:S03]  /*3b70*/  FADD.FTZ R190, -R19, R185 ;  /* 0x000000b913be7221 */ /* 0x000fc60000010100 */
[----:B------:R-:W-:Y:S02]  /*3b80*/  MOV R185, R199 ;  /* 0x000000c700b97202 */ /* 0x000fe40000000f00 */
[----:B------:R-:W-:Y:S02]  /*3b90*/  SHF.L.U32 R199, R201, 0x10, RZ ;  /* 0x00000010c9c77819 */ /* 0x000fe400000006ff */
[----:B------:R-:W-:Y:S01]  /*3ba0*/  MOV R201, R189 ;  /* 0x000000bd00c97202 */ /* 0x000fe20000000f00 */
[----:B------:R-:W-:-:S03]  /*3bb0*/  FADD.FTZ R189, -R19, R198 ;  /* 0x000000c613bd7221 */ /* 0x000fc60000010100 */
[----:B------:R-:W-:Y:S02]  /*3bc0*/  MOV R198, R201 ;  /* 0x000000c900c67202 */ /* 0x000fe40000000f00 */
[----:B------:R-:W-:Y:S02]  /*3bd0*/  SHF.L.U32 R201, R202, 0x10, RZ ;  /* 0x00000010cac97819 */ /* 0x000fe400000006ff */
[----:B------:R-:W-:Y:S01]  /*3be0*/  MOV R202, R185 ;  /* 0x000000b900ca7202 */ /* 0x000fe20000000f00 */
[----:B------:R-:W-:Y:S01]  /*3bf0*/  FADD.FTZ R185, -R19, R200 ;  /* 0x000000c813b97221 */ /* 0x000fe20000010100 */
[----:B------:R-:W-:Y:S01]  /*3c00*/  MOV R200, R204 ;  /* 0x000000cc00c87202 */ /* 0x000fe20000000f00 */
[----:B-----5:R-:W-:Y:S01]  /*3c10*/  FMUL.FTZ R204, R22, R191 ;  /* 0x000000bf16cc7220 */ /* 0x020fe20000410000 */
[----:B------:R-:W-:Y:S02]  /*3c20*/  MOV R191, R242 ;  /* 0x000000f200bf7202 */ /* 0x000fe40000000f00 */
[----:B------:R-:W-:-:S02]  /*3c30*/  PRMT R243, R188, 0x7632, R243 ;  /* 0x00007632bcf37816 */ /* 0x000fc400000000f3 */
[----:B------:R-:W-:Y:S02]  /*3c40*/  SHF.L.U32 R188, R188, 0x10, RZ ;  /* 0x00000010bcbc7819 */ /* 0x000fe400000006ff */
[----:B------:R-:W-:Y:S02]  /*3c50*/  SHF.L.U32 R242, R203, 0x10, RZ ;  /* 0x00000010cbf27819 */ /* 0x000fe400000006ff */
[----:B------:R-:W-:Y:S02]  /*3c60*/  MOV R203, R191 ;  /* 0x000000bf00cb7202 */ /* 0x000fe40000000f00 */
[----:B------:R-:W-:Y:S02]  /*3c70*/  SHF.L.U32 R191, R243, 0x10, RZ ;  /* 0x00000010f3bf7819 */ /* 0x000fe400000006ff */
[----:B------:R-:W-:Y:S01]  /*3c80*/  MOV R243, R202 ;  /* 0x000000ca00f37202 */ /* 0x000fe20000000f00 */
[----:B------:R-:W-:Y:S01]  /*3c90*/  FMUL.FTZ R202, R22, R190 ;  /* 0x000000be16ca7220 */ /* 0x000fe20000410000 */
[----:B------:R-:W-:Y:S01]  /*3ca0*/  FADD.FTZ R116, R116, R188 ;  /* 0x000000bc74747221 */ /* 0x000fe20000010000 */
[-C--:B------:R-:W-:Y:S01]  /*3cb0*/  FFMA.FTZ R156, R204, R188.reuse, R156 ;  /* 0x000000bccc9c7223 */ /* 0x080fe2000001009c */
[----:B------:R-:W-:Y:S01]  /*3cc0*/  FMUL.FTZ R249, R249, R188 ;  /* 0x000000bcf9f97220 */ /* 0x000fe20000410000 */
[----:B------:R-:W-:Y:S01]  /*3cd0*/  SHF.L.U32 R188, R244, 0x10, RZ ;  /* 0x00000010f4bc7819 */ /* 0x000fe200000006ff */
[----:B------:R-:W-:Y:S01]  /*3ce0*/  FADD.FTZ R118, R118, R186 ;  /* 0x000000ba76767221 */ /* 0x000fe20000010000 */
[----:B------:R-:W-:Y:S01]  /*3cf0*/  MOV R244, R200 ;  /* 0x000000c800f47202 */ /* 0x000fe20000000f00 */
[----:B------:R-:W-:Y:S01]  /*3d00*/  FMUL.FTZ R200, R22, R189 ;  /* 0x000000bd16c87220 */ /* 0x000fe20000410000 */
[-C--:B------:R-:W-:Y:S01]  /*3d10*/  FFMA.FTZ R158, R202, R186.reuse, R158 ;  /* 0x000000baca9e7223 */ /* 0x080fe2000001009e */
[----:B------:R-:W-:Y:S01]  /*3d20*/  FMUL.FTZ R247, R247, R186 ;  /* 0x000000baf7f77220 */ /* 0x000fe20000410000 */
[----:B------:R-:W-:Y:S01]  /*3d30*/  SHF.L.U32 R186, R245, 0x10, RZ ;  /* 0x00000010f5ba7819 */ /* 0x000fe200000006ff */
[-C--:B------:R-:W-:Y:S01]  /*3d40*/  FMUL.FTZ R245, R198, R184.reuse ;  /* 0x000000b8c6f57220 */ /* 0x080fe20000410000 */
[----:B------:R-:W-:Y:S01]  /*3d50*/  FMUL.FTZ R198, R22, R185 ;  /* 0x000000b916c67220 */ /* 0x000fe20000410000 */
[----:B------:R-:W-:Y:S01]  /*3d60*/  FADD.FTZ R112, R112, R184 ;  /* 0x000000b870707221 */ /* 0x000fe20000010000 */
[----:B------:R-:W-:Y:S01]  /*3d70*/  FFMA.FTZ R152, R200, R184, R152 ;  /* 0x000000b8c8987223 */ /* 0x000fe20000010098 */
[----:B------:R-:W-:Y:S01]  /*3d80*/  FADD.FTZ R185, -R19, R197 ;  /* 0x000000c513b97221 */ /* 0x000fe20000010100 */
[----:B------:R-:W-:-:S02]  /*3d90*/  SHF.L.U32 R184, R246, 0x10, RZ ;  /* 0x00000010f6b87819 */ /* 0x000fc400000006ff */
[----:B------:R-:W-:Y:S01]  /*3da0*/  MOV R246, R243 ;  /* 0x000000f300f67202 */ /* 0x000fe20000000f00 */
[----:B------:R-:W-:Y:S01]  /*3db0*/  FMUL.FTZ R243, R203, R187 ;  /* 0x000000bbcbf37220 */ /* 0x000fe20000410000 */
[----:B------:R-:W-:Y:S01]  /*3dc0*/  FMUL.FTZ R203, R22, R185 ;  /* 0x000000b916cb7220 */ /* 0x000fe20000410000 */
[C---:B------:R-:W-:Y:S02]  /*3dd0*/  FADD.FTZ R185, -R19.reuse, R242 ;  /* 0x000000f213b97221 */ /* 0x040fe40000010100 */
[----:B------:R-:W2:Y:S01]  /*3de0*/  LDL R242, [R1+0xec] ;  /* 0x0000ec0001f27983 */ /* 0x000ea20000100800 */
[----:B------:R-:W-:Y:S01]  /*3df0*/  FADD.FTZ R190, R196, R249 ;  /* 0x000000f9c4be7221 */ /* 0x000fe20000010000 */
[----:B------:R-:W-:Y:S01]  /*3e00*/  FMUL.FTZ R248, R248, R191 ;  /* 0x000000bff8f87220 */ /* 0x000fe20000410000 */
[----:B------:R-:W-:Y:S01]  /*3e10*/  FFMA.FTZ R20, R204, R249, R20 ;  /* 0x000000f9cc147223 */ /* 0x000fe20000010014 */
[----:B------:R-:W-:Y:S02]  /*3e20*/  FADD.FTZ R189, -R19, R199 ;  /* 0x000000c713bd7221 */ /* 0x000fe40000010100 */
[----:B------:R-:W-:Y:S01]  /*3e30*/  FADD.FTZ R190, R190, R248 ;  /* 0x000000f8bebe7221 */ /* 0x000fe20000010000 */
[----:B------:R-:W-:Y:S01]  /*3e40*/  FFMA.FTZ R20, R203, R248, R20 ;  /* 0x000000f8cb147223 */ /* 0x000fe20000010014 */
[----:B------:R-:W-:Y:S01]  /*3e50*/  FADD.FTZ R114, R114, R187 ;  /* 0x000000bb72727221 */ /* 0x000fe20000010000 */
[----:B------:R-:W-:Y:S01]  /*3e60*/  FFMA.FTZ R154, R198, R187, R154 ;  /* 0x000000bbc69a7223 */ /* 0x000fe2000001009a */
[----:B------:R-:W-:Y:S01]  /*3e70*/  FADD.FTZ R187, -R19, R201 ;  /* 0x000000c913bb7221 */ /* 0x000fe20000010100 */
[----:B------:R-:W-:Y:S01]  /*3e80*/  FMUL.FTZ R201, R22, R189 ;  /* 0x000000bd16c97220 */ /* 0x000fe20000410000 */
[----:B------:R-:W-:Y:S01]  /*3e90*/  FMUL.FTZ R246, R246, R188 ;  /* 0x000000bcf6f67220 */ /* 0x000fe20000410000 */
[----:B------:R-:W-:Y:S01]  /*3ea0*/  FADD.FTZ R190, R190, R247 ;  /* 0x000000f7bebe7221 */ /* 0x000fe20000010000 */
[----:B------:R-:W-:Y:S01]  /*3eb0*/  FFMA.FTZ R20, R202, R247, R20 ;  /* 0x000000f7ca147223 */ /* 0x000fe20000010014 */
[----:B------:R-:W-:-:S02]  /*3ec0*/  FMUL.FTZ R199, R22, R187 ;  /* 0x000000bb16c77220 */ /* 0x000fc40000410000 */
[----:B------:R-:W-:Y:S01]  /*3ed0*/  FADD.FTZ R187, R190, R246 ;  /* 0x000000f6bebb7221 */ /* 0x000fe20000010000 */
[----:B------:R-:W-:Y:S01]  /*3ee0*/  FFMA.FTZ R20, R201, R246, R20 ;  /* 0x000000f6c9147223 */ /* 0x000fe20000010014 */
[----:B------:R-:W-:Y:S02]  /*3ef0*/  FMUL.FTZ R244, R244, R186 ;  /* 0x000000baf4f47220 */ /* 0x000fe40000410000 */
        /* <DEDUP_REMOVED lines=15> */
[----:B------:R-:W-:Y:S01]  /*3ff0*/  IADD3 R228, PT, PT, R228, 0x20, RZ ;  /* 0x00000020e4e47810 */ /* 0x000fe20007ffe0ff */
[----:B--2---:R-:W-:-:S04]  /*4000*/  FMUL.FTZ R242, R242, R184 ;  /* 0x000000b8f2f27220 */ /* 0x004fc80000410000 */
[----:B------:R-:W-:Y:S01]  /*4010*/  FADD.FTZ R196, R187, R242 ;  /* 0x000000f2bbc47221 */ /* 0x000fe20000010000 */
[----:B------:R-:W-:-:S07]  /*4020*/  FFMA.FTZ R20, R197, R242, R20 ;  /* 0x000000f2c5147223 */ /* 0x000fce0000010014 */
.L_x_4956:
[----:B------:R-:W-:Y:S05]  /*4030*/  BSYNC.RECONVERGENT B2 ;  /* 0x0000000000027941 */ /* 0x000fea0003800200 */
.L_x_4955:
        /* <DEDUP_REMOVED lines=10> */
[----:B------:R0:W2:Y:S01]  /*40e0*/  LDG.E.128 R184, desc[UR6][R16.64] ;  /* 0x0000000610b87981 */ /* 0x0000a2000c1e1d00 */
[----:B-1----:R-:W-:-:S05]  /*40f0*/  IMAD.WIDE.U32 R36, R228, 0x10, R36 ;  /* 0x00000010e4247825 */ /* 0x002fca00078e0024 */
[----:B------:R-:W4:Y:S01]  /*4100*/  LDG.E.128 R188, desc[UR6][R36.64] ;  /* 0x0000000624bc7981 */ /* 0x000f22000c1e1d00 */
[----:B0-----:R-:W0:Y:S02]  /*4110*/  LDC.64 R16, c[0x0][0x438] ;  /* 0x00010e00ff107b82 */ /* 0x001e240000000a00 */
[----:B0-----:R-:W-:-:S05]  /*4120*/  IMAD.WIDE.U32 R16, R228, 0x10, R16 ;  /* 0x00000010e4107825 */ /* 0x001fca00078e0010 */
[----:B------:R0:W5:Y:S01]  /*4130*/  LDG.E.128 R36, desc[UR6][R16.64] ;  /* 0x0000000610247981 */ /* 0x000162000c1e1d00 */
[C---:B--2---:R-:W-:Y:S02]  /*4140*/  PRMT R234, R186.reuse, 0x7632, R234 ;  /* 0x00007632baea7816 */ /* 0x044fe400000000ea */
[----:B------:R-:W-:Y:S02]  /*4150*/  SHF.L.U32 R192, R186, 0x10, RZ ;  /* 0x00000010bac07819 */ /* 0x000fe400000006ff */
[----:B------:R-:W-:Y:S02]  /*4160*/  MOV R186, R194 ;  /* 0x000000c200ba7202 */ /* 0x000fe40000000f00 */
[C---:B------:R-:W-:Y:S02]  /*4170*/  PRMT R235, R187.reuse, 0x7632, R235 ;  /* 0x00007632bbeb7816 */ /* 0x040fe400000000eb */
[----:B------:R-:W-:Y:S02]  /*4180*/  SHF.L.U32 R194, R187, 0x10, RZ ;  /* 0x00000010bbc27819 */ /* 0x000fe400000006ff */
[----:B---3--:R-:W-:-:S02]  /*4190*/  MOV R187, R23 ;  /* 0x0000001700bb7202 */ /* 0x008fc40000000f00 */
[C---:B------:R-:W-:Y:S02]  /*41a0*/  PRMT R193, R184.reuse, 0x7632, R193 ;  /* 0x00007632b8c17816 */ /* 0x040fe400000000c1 */
[----:B0-----:R-:W-:Y:S02]  /*41b0*/  SHF.L.U32 R17, R184, 0x10, RZ ;  /* 0x00000010b8117819 */ /* 0x001fe400000006ff */
[----:B------:R-:W-:Y:S02]  /*41c0*/  PRMT R195, R185, 0x7632, R195 ;  /* 0x00007632b9c37816 */ /* 0x000fe400000000c3 */
[C---:B----4-:R-:W-:Y:S02]  /*41d0*/  PRMT R240, R191.reuse, 0x7632, R240 ;  /* 0x00007632bff07816 */ /* 0x050fe400000000f0 */
[----:B------:R-:W-:Y:S02]  /*41e0*/  SHF.L.U32 R16, R191, 0x10, RZ ;  /* 0x00000010bf107819 */ /* 0x000fe400000006ff */
[----:B------:R-:W-:-:S02]  /*41f0*/  PRMT R237, R189, 0x7632, R237 ;  /* 0x00007632bded7816 */ /* 0x000fc400000000ed */
[----:B------:R-:W-:Y:S02]  /*4200*/  SHF.L.U32 R184, R189, 0x10, RZ ;  /* 0x00000010bdb87819 */ /* 0x000fe400000006ff */
[----:B------:R-:W-:Y:S02]  /*4210*/  MOV R191, R187 ;  /* 0x000000bb00bf7202 */ /* 0x000fe40000000f00 */
[----:B------:R-:W-:Y:S02]  /*4220*/  MOV R189, R15 ;  /* 0x0000000f00bd7202 */ /* 0x000fe40000000f00 */
[C---:B------:R-:W-:Y:S02]  /*4230*/  PRMT R238, R190.reuse, 0x7632, R238 ;  /* 0x00007632beee7816 */ /* 0x040fe400000000ee */
[----:B------:R-:W-:Y:S02]  /*4240*/  SHF.L.U32 R15, R190, 0x10, RZ ;  /* 0x00000010be0f7819 */ /* 0x000fe400000006ff */
[----:B------:R-:W-:Y:S01]  /*4250*/  SHF.L.U32 R190, R195, 0x10, RZ ;  /* 0x00000010c3be7819 */ /* 0x000fe200000006ff */
[----:B------:R-:W-:Y:S01]  /*4260*/  FADD.FTZ R187, -R19, R17 ;  /* 0x0000001113bb7221 */ /* 0x000fe20000010100 */
[----:B------:R-:W-:-:S02]  /*4270*/  SHF.L.U32 R185, R185, 0x10, RZ ;  /* 0x00000010b9b97819 */ /* 0x000fc400000006ff */
[----:B------:R-:W-:Y:S01]  /*4280*/  MOV R195, R191 ;  /* 0x000000bf00c37202 */ /* 0x000fe20000000f00 */
[----:B------:R-:W-:Y:S01]  /*4290*/  FADD.FTZ R17, -R19, R194 ;  /* 0x000000c213117221 */ /* 0x000fe20000010100 */
[C---:B------:R-:W-:Y:S02]  /*42a0*/  PRMT R236, R188.reuse, 0x7632, R236 ;  /* 0x00007632bcec7816 */ /* 0x040fe400000000ec */
[----:B------:R-:W-:Y:S02]  /*42b0*/  SHF.L.U32 R23, R188, 0x10, RZ ;  /* 0x00000010bc177819 */ /* 0x000fe400000006ff */
[----:B------:R-:W-:Y:S02]  /*42c0*/  SHF.L.U32 R188, R193, 0x10, RZ ;  /* 0x00000010c1bc7819 */ /* 0x000fe400000006ff */
[----:B------:R-:W-:Y:S01]  /*42d0*/  MOV R193, R186 ;  /* 0x000000ba00c17202 */ /* 0x000fe20000000f00 */
[C---:B------:R-:W-:Y:S01]  /*42e0*/  FADD.FTZ R186, -R19.reuse, R185 ;  /* 0x000000b913ba7221 */ /* 0x040fe20000010100 */
[----:B------:R-:W-:Y:S01]  /*42f0*/  MOV R194, R195 ;  /* 0x000000c300c27202 */ /* 0x000fe20000000f00 */
[----:B-----5:R-:W-:Y:S01]  /*4300*/  FMUL.FTZ R195, R22, R187 ;  /* 0x000000bb16c37220 */ /* 0x020fe20000410000 */
[----:B------:R-:W-:Y:S01]  /*4310*/  FADD.FTZ R185, -R19, R192 ;  /* 0x000000c013b97221 */ /* 0x000fe20000010100 */
[----:B------:R-:W-:Y:S01]  /*4320*/  FADD.FTZ R108, R108, R23 ;  /* 0x000000176c6c7221 */ /* 0x000fe20000010000 */
[-C--:B------:R-:W-:Y:S01]  /*4330*/  FMUL.FTZ R241, R241, R23.reuse ;  /* 0x00000017f1f17220 */ /* 0x080fe20000410000 */
[----:B------:R-:W-:Y:S01]  /*4340*/  FFMA.FTZ R148, R195, R23, R148 ;  /* 0x00000017c3947223 */ /* 0x000fe20000010094 */
[----:B------:R-:W-:Y:S01]  /*4350*/  FMUL.FTZ R23, R22, R185 ;  /* 0x000000b916177220 */ /* 0x000fe20000410000 */
[----:B------:R-:W-:-:S02]  /*4360*/  SHF.L.U32 R185, R238, 0x10, RZ ;  /* 0x00000010eeb97819 */ /* 0x000fc400000006ff */
[----:B------:R-:W2:Y:S01]  /*4370*/  LDL R238, [R1+0xdc] ;  /* 0x0000dc0001ee7983 */ /* 0x000ea20000100800 */
[----:B------:R-:W-:Y:S02]  /*4380*/  SHF.L.U32 R192, R235, 0x10, RZ ;  /* 0x00000010ebc07819 */ /* 0x000fe400000006ff */
[----:B------:R-:W-:Y:S02]  /*4390*/  MOV R235, R189 ;  /* 0x000000bd00eb7202 */ /* 0x000fe40000000f00 */
[----:B------:R-:W-:Y:S02]  /*43a0*/  SHF.L.U32 R189, R236, 0x10, RZ ;  /* 0x00000010ecbd7819 */ /* 0x000fe400000006ff */
[----:B------:R-:W3:Y:S01]  /*43b0*/  LDL R236, [R1+0xc4] ;  /* 0x0000c40001ec7983 */ /* 0x000ee20000100800 */
[----:B------:R-:W-:-:S03]  /*43c0*/  SHF.L.U32 R191, R234, 0x10, RZ ;  /* 0x00000010eabf7819 */ /* 0x000fc600000006ff */
[----:B------:R-:W4:Y:S01]  /*43d0*/  LDL R234, [R1+0xcc] ;  /* 0x0000cc0001ea7983 */ /* 0x000f220000100800 */
[----:B------:R-:W-:Y:S01]  /*43e0*/  MOV R187, R193 ;  /* 0x000000c100bb7202 */ /* 0x000fe20000000f00 */
[----:B------:R-:W-:Y:S01]  /*43f0*/  FMUL.FTZ R193, R22, R186 ;  /* 0x000000ba16c17220 */ /* 0x000fe20000410000 */
[----:B------:R-:W-:Y:S01]  /*4400*/  FADD.FTZ R110, R110, R184 ;  /* 0x000000b86e6e7221 */ /* 0x000fe20000010000 */
[-C--:B------:R-:W-:Y:S01]  /*4410*/  FMUL.FTZ R239, R239, R184.reuse ;  /* 0x000000b8efef7220 */ /* 0x080fe20000410000 */
[----:B------:R-:W-:Y:S01]  /*4420*/  SHF.L.U32 R186, R237, 0x10, RZ ;  /* 0x00000010edba7819 */ /* 0x000fe200000006ff */
[----:B------:R-:W-:Y:S01]  /*4430*/  FFMA.FTZ R150, R193, R184, R150 ;  /* 0x000000b8c1967223 */ /* 0x000fe20000010096 */
[----:B------:R-:W-:Y:S01]  /*4440*/  SHF.L.U32 R184, R240, 0x10, RZ ;  /* 0x00000010f0b87819 */ /* 0x000fe200000006ff */
[----:B------:R-:W-:Y:S01]  /*4450*/  FADD.FTZ R104, R104, R15 ;  /* 0x0000000f68687221 */ /* 0x000fe20000010000 */
[-C--:B------:R-:W-:Y:S01]  /*4460*/  FFMA.FTZ R144, R23, R15.reuse, R144 ;  /* 0x0000000f17907223 */ /* 0x080fe20000010090 */
[----:B------:R-:W-:Y:S01]  /*4470*/  FMUL.FTZ R237, R235, R15 ;  /* 0x0000000febed7220 */ /* 0x000fe20000410000 */
[----:B------:R-:W-:Y:S01]  /*4480*/  MOV R240, R187 ;  /* 0x000000bb00f07202 */ /* 0x000fe20000000f00 */
[C---:B------:R-:W-:Y:S01]  /*4490*/  FADD.FTZ R15, -R19.reuse, R188 ;  /* 0x000000bc130f7221 */ /* 0x040fe20000010100 */
[----:B------:R-:W-:Y:S01]  /*44a0*/  FMUL.FTZ R235, R194, R16 ;  /* 0x00000010c2eb7220 */ /* 0x000fe20000410000 */
[----:B------:R-:W-:Y:S01]  /*44b0*/  FADD.FTZ R187, -R19, R190 ;  /* 0x000000be13bb7221 */ /* 0x000fe20000010100 */
[----:B------:R-:W-:Y:S01]  /*44c0*/  FADD.FTZ R188, R196, R241 ;  /* 0x000000f1c4bc7221 */ /* 0x000fe20000010000 */
[----:B------:R-:W-:Y:S01]  /*44d0*/  FMUL.FTZ R194, R22, R15 ;  /* 0x0000000f16c27220 */ /* 0x000fe20000410000 */
[----:B------:R-:W-:Y:S01]  /*44e0*/  FMUL.FTZ R240, R240, R189 ;  /* 0x000000bdf0f07220 */ /* 0x000fe20000410000 */
        /* <DEDUP_REMOVED lines=10> */
[----:B------:R-:W-:-:S04]  /*4590*/  FADD.FTZ R16, -R19, R191 ;  /* 0x000000bf13107221 */ /* 0x000fc80000010100 */
[C---:B------:R-:W-:Y:S01]  /*45a0*/  FMUL.FTZ R16, R22.reuse, R16 ;  /* 0x0000001016107220 */ /* 0x040fe20000410000 */
        /* <DEDUP_REMOVED lines=12> */
[----:B------:R-:W-:Y:S01]  /*4670*/  FFMA.FTZ R20, R192, R238, R20 ;  /* 0x000000eec0147223 */ /* 0x000fe20000010014 */
[----:B---3--:R-:W-:Y:S02]  /*4680*/  FMUL.FTZ R236, R236, R185 ;  /* 0x000000b9ecec7220 */ /* 0x008fe40000410000 */
[----:B------:R-:W-:Y:S01]  /*4690*/  FADD.FTZ R187, R187, R237 ;  /* 0x000000edbbbb7221 */ /* 0x000fe20000010000 */
[----:B------:R-:W-:-:S03]  /*46a0*/  FFMA.FTZ R20, R23, R237, R20 ;  /* 0x000000ed17147223 */ /* 0x000fc60000010014 */
[----:B------:R-:W-:Y:S01]  /*46b0*/  FADD.FTZ R187, R187, R236 ;  /* 0x000000ecbbbb7221 */ /* 0x000fe20000010000 */
[----:B------:R-:W-:Y:S01]  /*46c0*/  FFMA.FTZ R20, R16, R236, R20 ;  /* 0x000000ec10147223 */ /* 0x000fe20000010014 */
[----:B----4-:R-:W-:Y:S02]  /*46d0*/  FMUL.FTZ R234, R234, R184 ;  /* 0x000000b8eaea7220 */ /* 0x010fe40000410000 */
[----:B------:R-:W-:Y:S01]  /*46e0*/  FADD.FTZ R187, R187, R235 ;  /* 0x000000ebbbbb7221 */ /* 0x000fe20000010000 */
[----:B------:R-:W-:-:S03]  /*46f0*/  FFMA.FTZ R20, R17, R235, R20 ;  /* 0x000000eb11147223 */ /* 0x000fc60000010014 */
[----:B------:R-:W-:Y:S01]  /*4700*/  FADD.FTZ R196, R187, R234 ;  /* 0x000000eabbc47221 */ /* 0x000fe20000010000 */
[----:B------:R-:W-:-:S07]  /*4710*/  FFMA.FTZ R20, R15, R234, R20 ;  /* 0x000000ea0f147223 */ /* 0x000fce0000010014 */
.L_x_4958:
[----:B------:R-:W-:Y:S05]  /*4720*/  BSYNC.RECONVERGENT B2 ;  /* 0x0000000000027941 */ /* 0x000fea0003800200 */
.L_x_4957:
        /* <DEDUP_REMOVED lines=12> */
[----:B-1----:R-:W-:-:S05]  /*47f0*/  IMAD.WIDE.U32 R12, R228, 0x10, R12 ;  /* 0x00000010e40c7825 */ /* 0x002fca00078e000c */
[----:B------:R0:W3:Y:S02]  /*4800*/  LDG.E.128 R184, desc[UR6][R12.64] ;  /* 0x000000060cb87981 */ /* 0x0000e4000c1e1d00 */
[----:B0-----:R-:W0:Y:S02]  /*4810*/  LDC.64 R12, c[0x0][0x438] ;  /* 0x00010e00ff0c7b82 */ /* 0x001e240000000a00 */
[----:B0-----:R-:W-:-:S05]  /*4820*/  IMAD.WIDE.U32 R12, R228, 0x10, R12 ;  /* 0x00000010e40c7825 */ /* 0x001fca00078e000c */
[----:B------:R0:W5:Y:S01]  /*4830*/  LDG.E.128 R32, desc[UR6][R12.64] ;  /* 0x000000060c207981 */ /* 0x000162000c1e1d00 */
[----:B--2---:R-:W-:Y:S02]  /*4840*/  SHF.L.U32 R14, R8, 0x10, RZ ;  /* 0x00000010080e7819 */ /* 0x004fe400000006ff */
[----:B------:R-:W-:-:S03]  /*4850*/  PRMT R190, R10, 0x7632, R190 ;  /* 0x000076320abe7816 */ /* 0x000fc600000000be */
[----:B------:R-:W-:Y:S01]  /*4860*/  FADD.FTZ R14, -R19, R14 ;  /* 0x0000000e130e7221 */ /* 0x000fe20000010100 */
[----:B0-----:R-:W-:Y:S02]  /*4870*/  SHF.L.U32 R12, R10, 0x10, RZ ;  /* 0x000000100a0c7819 */ /* 0x001fe400000006ff */
[----:B---3--:R-:W-:Y:S01]  /*4880*/  SHF.L.U32 R10, R184, 0x10, RZ ;  /* 0x00000010b80a7819 */ /* 0x008fe200000006ff */
[----:B-----5:R-:W-:-:S04]  /*4890*/  FMUL.FTZ R14, R22, R14 ;  /* 0x0000000e160e7220 */ /* 0x020fc80000410000 */
[----:B------:R-:W-:Y:S01]  /*48a0*/  FADD.FTZ R100, R100, R10 ;  /* 0x0000000a64647221 */ /* 0x000fe20000010000 */
[-C--:B------:R-:W-:Y:S01]  /*48b0*/  FFMA.FTZ R140, R14, R10.reuse, R140 ;  /* 0x0000000a0e8c7223 */ /* 0x080fe2000001008c */
[----:B------:R-:W-:Y:S02]  /*48c0*/  FMUL.FTZ R233, R233, R10 ;  /* 0x0000000ae9e97220 */ /* 0x000fe40000410000 */
[----:B------:R-:W2:Y:S01]  /*48d0*/  LDL R10, [R1+0xa8] ;  /* 0x0000a800010a7983 */ /* 0x000ea20000100800 */
[----:B------:R-:W-:Y:S02]  /*48e0*/  PRMT R188, R8, 0x7632, R188 ;  /* 0x0000763208bc7816 */ /* 0x000fe400000000bc */
[----:B------:R-:W-:Y:S02]  /*48f0*/  PRMT R225, R184, 0x7632, R225 ;  /* 0x00007632b8e17816 */ /* 0x000fe400000000e1 */
[C---:B------:R-:W-:Y:S02]  /*4900*/  PRMT R226, R187.reuse, 0x7632, R226 ;  /* 0x00007632bbe27816 */ /* 0x040fe400000000e2 */
[----:B------:R-:W-:-:S02]  /*4910*/  SHF.L.U32 R8, R187, 0x10, RZ ;  /* 0x00000010bb087819 */ /* 0x000fc400000006ff */
[----:B------:R-:W-:Y:S02]  /*4920*/  SHF.L.U32 R187, R188, 0x10, RZ ;  /* 0x00000010bcbb7819 */ /* 0x000fe400000006ff */
[----:B------:R-:W-:Y:S02]  /*4930*/  SHF.L.U32 R188, R225, 0x10, RZ ;  /* 0x00000010e1bc7819 */ /* 0x000fe400000006ff */
[----:B------:R-:W3:Y:S01]  /*4940*/  LDL R225, [R1+0xac] ;  /* 0x0000ac0001e17983 */ /* 0x000ee20000100800 */
[----:B------:R-:W-:Y:S01]  /*4950*/  FADD.FTZ R12, -R19, R12 ;  /* 0x0000000c130c7221 */ /* 0x000fe20000010100 */
[----:B------:R-:W-:Y:S02]  /*4960*/  SHF.L.U32 R13, R9, 0x10, RZ ;  /* 0x00000010090d7819 */ /* 0x000fe400000006ff */
[----:B------:R-:W-:Y:S01]  /*4970*/  SHF.L.U32 R7, R186, 0x10, RZ ;  /* 0x00000010ba077819 */ /* 0x000fe200000006ff */
        /* <DEDUP_REMOVED lines=16> */
[----:B------:R-:W-:Y:S01]  /*4a80*/  SHF.L.U32 R189, R189, 0x10, RZ ;  /* 0x00000010bdbd7819 */ /* 0x000fe200000006ff */
[----:B----4-:R-:W-:Y:S01]  /*4a90*/  FMUL.FTZ R232, R232, R188 ;  /* 0x000000bce8e87220 */ /* 0x010fe20000410000 */
[----:B------:R-:W-:Y:S01]  /*4aa0*/  FFMA.FTZ R20, R14, R233, R20 ;  /* 0x000000e90e147223 */ /* 0x000fe20000010014 */
[----:B------:R-:W-:Y:S01]  /*4ab0*/  FADD.FTZ R11, -R19, R11 ;  /* 0x0000000b130b7221 */ /* 0x000fe20000010100 */
[----:B------:R-:W-:Y:S01]  /*4ac0*/  FADD.FTZ R102, R102, R9 ;  /* 0x0000000966667221 */ /* 0x000fe20000010000 */
[-C--:B------:R-:W-:Y:S01]  /*4ad0*/  FFMA.FTZ R142, R13, R9.reuse, R142 ;  /* 0x000000090d8e7223 */ /* 0x080fe2000001008e */
[----:B------:R-:W-:Y:S01]  /*4ae0*/  FMUL.FTZ R231, R231, R9 ;  /* 0x00000009e7e77220 */ /* 0x000fe20000410000 */
[----:B------:R-:W-:Y:S01]  /*4af0*/  FADD.FTZ R9, -R19, R189 ;  /* 0x000000bd13097221 */ /* 0x000fe20000010100 */
[----:B------:R-:W-:Y:S01]  /*4b00*/  FADD.FTZ R187, R187, R232 ;  /* 0x000000e8bbbb7221 */ /* 0x000fe20000010000 */
[----:B------:R-:W-:Y:S01]  /*4b10*/  SHF.L.U32 R190, R190, 0x10, RZ ;  /* 0x00000010bebe7819 */ /* 0x000fe200000006ff */
[C---:B------:R-:W-:Y:S01]  /*4b20*/  FMUL.FTZ R11, R22.reuse, R11 ;  /* 0x0000000b160b7220 */ /* 0x040fe20000410000 */
[----:B------:R-:W-:Y:S01]  /*4b30*/  FMUL.FTZ R9, R22, R9 ;  /* 0x0000000916097220 */ /* 0x000fe20000410000 */
[----:B------:R-:W-:Y:S01]  /*4b40*/  FMUL.FTZ R230, R230, R186 ;  /* 0x000000bae6e67220 */ /* 0x000fe20000410000 */
[----:B------:R-:W-:Y:S01]  /*4b50*/  FADD.FTZ R187, R187, R231 ;  /* 0x000000e7bbbb7221 */ /* 0x000fe20000010000 */
[----:B------:R-:W-:Y:S01]  /*4b60*/  SHF.L.U32 R185, R185, 0x10, RZ ;  /* 0x00000010b9b97819 */ /* 0x000fe200000006ff */
[----:B------:R-:W-:Y:S01]  /*4b70*/  FADD.FTZ R98, R98, R8 ;  /* 0x0000000862627221 */ /* 0x000fe20000010000 */
[----:B------:R-:W-:Y:S01]  /*4b80*/  FFMA.FTZ R138, R11, R8, R138 ;  /* 0x000000080b8a7223 */ /* 0x000fe2000001008a */
[----:B------:R-:W-:Y:S01]  /*4b90*/  FADD.FTZ R187, R187, R230 ;  /* 0x000000e6bbbb7221 */ /* 0x000fe20000010000 */
[----:B------:R-:W-:Y:S01]  /*4ba0*/  SHF.L.U32 R191, R191, 0x10, RZ ;  /* 0x00000010bfbf7819 */ /* 0x000fe200000006ff */
[----:B------:R-:W-:-:S02]  /*4bb0*/  FMUL.FTZ R227, R227, R185 ;  /* 0x000000b9e3e37220 */ /* 0x000fc40000410000 */
[----:B------:R-:W-:-:S04]  /*4bc0*/  FADD.FTZ R187, R187, R229 ;  /* 0x000000e5bbbb7221 */ /* 0x000fc80000010000 */
[----:B------:R-:W-:Y:S01]  /*4bd0*/  FADD.FTZ R187, R187, R227 ;  /* 0x000000e3bbbb7221 */ /* 0x000fe20000010000 */
[----:B------:R-:W-:Y:S01]  /*4be0*/  FADD.FTZ R101, R101, R188 ;  /* 0x000000bc65657221 */ /* 0x000fe20000010000 */
[----:B------:R-:W-:Y:S01]  /*4bf0*/  FADD.FTZ R103, R103, R186 ;  /* 0x000000ba67677221 */ /* 0x000fe20000010000 */
[----:B------:R-:W-:Y:S01]  /*4c00*/  FFMA.FTZ R143, R9, R186, R143 ;  /* 0x000000ba098f7223 */ /* 0x000fe2000001008f */
[----:B------:R-:W-:Y:S01]  /*4c10*/  FADD.FTZ R97, R97, R185 ;  /* 0x000000b961617221 */ /* 0x000fe20000010000 */
[----:B------:R-:W-:Y:S01]  /*4c20*/  FADD.FTZ R99, R99, R184 ;  /* 0x000000b863637221 */ /* 0x000fe20000010000 */
[----:B------:R-:W-:Y:S01]  /*4c30*/  IADD3 R228, PT, PT, R228, 0x20, RZ ;  /* 0x00000020e4e47810 */ /* 0x000fe20007ffe0ff */
[----:B--2---:R-:W-:Y:S01]  /*4c40*/  FMUL.FTZ R226, R10, R8 ;  /* 0x000000080ae27220 */ /* 0x004fe20000410000 */
[----:B------:R-:W-:-:S04]  /*4c50*/  FMUL.FTZ R10, R22, R7 ;  /* 0x00000007160a7220 */ /* 0x000fc80000410000 */
[----:B------:R-:W-:-:S04]  /*4c60*/  FFMA.FTZ R20, R10, R232, R20 ;  /* 0x000000e80a147223 */ /* 0x000fc80000010014 */
[----:B------:R-:W-:Y:S01]  /*4c70*/  FFMA.FTZ R20, R13, R231, R20 ;  /* 0x000000e70d147223 */ /* 0x000fe20000010014 */
[----:B------:R-:W-:-:S03]  /*4c80*/  FADD.FTZ R8, -R19, R190 ;  /* 0x000000be13087221 */ /* 0x000fc60000010100 */
[----:B------:R-:W-:Y:S01]  /*4c90*/  FFMA.FTZ R20, R9, R230, R20 ;  /* 0x000000e609147223 */ /* 0x000fe20000010014 */
[----:B------:R-:W-:-:S03]  /*4ca0*/  FMUL.FTZ R8, R22, R8 ;  /* 0x0000000816087220 */ /* 0x000fc60000410000 */
[----:B------:R-:W-:Y:S01]  /*4cb0*/  FFMA.FTZ R20, R12, R229, R20 ;  /* 0x000000e50c147223 */ /* 0x000fe20000010014 */
[----:B------:R-:W-:-:S03]  /*4cc0*/  FADD.FTZ R7, -R19, R191 ;  /* 0x000000bf13077221 */ /* 0x000fc60000010100 */
[----:B------:R-:W-:Y:S01]  /*4cd0*/  FFMA.FTZ R20, R8, R227, R20 ;  /* 0x000000e308147223 */ /* 0x000fe20000010014 */
[----:B------:R-:W-:Y:S01]  /*4ce0*/  FMUL.FTZ R7, R22, R7 ;  /* 0x0000000716077220 */ /* 0x000fe20000410000 */
[----:B---3--:R-:W-:Y:S01]  /*4cf0*/  FMUL.FTZ R225, R225, R184 ;  /* 0x000000b8e1e17220 */ /* 0x008fe20000410000 */
[----:B------:R-:W-:Y:S01]  /*4d00*/  FADD.FTZ R187, R187, R226 ;  /* 0x000000e2bbbb7221 */ /* 0x000fe20000010000 */
[----:B------:R-:W-:Y:S01]  /*4d10*/  FFMA.FTZ R20, R11, R226, R20 ;  /* 0x000000e20b147223 */ /* 0x000fe20000010014 */
[----:B------:R-:W-:Y:S01]  /*4d20*/  FFMA.FTZ R141, R10, R188, R141 ;  /* 0x000000bc0a8d7223 */ /* 0x000fe2000001008d */
[----:B------:R-:W-:Y:S01]  /*4d30*/  FFMA.FTZ R137, R8, R185, R137 ;  /* 0x000000b908897223 */ /* 0x000fe20000010089 */
[----:B------:R-:W-:Y:S01]  /*4d40*/  FFMA.FTZ R139, R7, R184, R139 ;  /* 0x000000b8078b7223 */ /* 0x000fe2000001008b */
[----:B------:R-:W-:Y:S01]  /*4d50*/  FADD.FTZ R196, R187, R225 ;  /* 0x000000e1bbc47221 */ /* 0x000fe20000010000 */
[----:B------:R-:W-:-:S07]  /*4d60*/  FFMA.FTZ R20, R7, R225, R20 ;  /* 0x000000e107147223 */ /* 0x000fce0000010014 */
.L_x_4960:
[----:B------:R-:W-:Y:S05]  /*4d70*/  BSYNC.RECONVERGENT B2 ;  /* 0x0000000000027941 */ /* 0x000fea0003800200 */
.L_x_4959:
[----:B------:R-:W-:-:S13]  /*4d80*/  ISETP.GE.U32.AND P5, PT, R216, 0xa0, PT ;  /* 0x000000a0d800780c */ /* 0x000fda0003fa6070 */
[----:B------:R-:W-:Y:S05]  /*4d90*/  @!P5 BRA `(.L_x_4952) ;  /* 0x000000040084d947 */ /* 0x000fea0003800000 */
[----:B-----5:R-:W0:Y:S01]  /*4da0*/  LDC.64 R2, c[0x0][0x3a8] ;  /* 0x0000ea00ff027b82 */ /* 0x020e220000000a00 */
        /* <DEDUP_REMOVED lines=12> */
[----:B------:R0:W3:Y:S02]  /*4e70*/  LDG.E.128 R188, desc[UR6][R2.64] ;  /* 0x0000000602bc7981 */ /* 0x0000e4000c1e1d00 */
[----:B0-----:R-:W0:Y:S02]  /*4e80*/  LDC.64 R2, c[0x0][0x438] ;  /* 0x00010e00ff027b82 */ /* 0x001e240000000a00 */
[----:B0-----:R-:W-:-:S05]  /*4e90*/  IMAD.WIDE.U32 R2, R228, 0x10, R2 ;  /* 0x00000010e4027825 */ /* 0x001fca00078e0002 */
[----:B------:R0:W5:Y:S01]  /*4ea0*/  LDG.E.128 R28, desc[UR6][R2.64] ;  /* 0x00000006021c7981 */ /* 0x000162000c1e1d00 */
        /* <DEDUP_REMOVED lines=17> */
[----:B------:R-:W-:Y:S01]  /*4fc0*/  FMUL.FTZ R213, R22, R213 ;  /* 0x000000d516d57220 */ /* 0x000fe20000410000 */
        /* <DEDUP_REMOVED lines=62> */
.L_x_4952:
[----:B------:R-:W-:Y:S05]  /*53b0*/  BSYNC.RECONVERGENT B1 ;  /* 0x0000000000017941 */ /* 0x000fea0003800200 */
.L_x_4942:
        /* <DEDUP_REMOVED lines=20> */
.L_x_5031:
        /* <DEDUP_REMOVED lines=24> */
[----:B------:R0:W-:Y:S03]  /*5680*/  STL [R1+0x128], R4 ;  /* 0x0001280401007387 */ /* 0x0001e60000100800 */
[----:B------:R-:W-:Y:S01]  /*5690*/  FADD.FTZ R188, R251, -R188 ;  /* 0x800000bcfbbc7221 */ /* 0x000fe20000010000 */
[----:B-----5:R-:W-:-:S03]  /*56a0*/  SHF.L.U32 R190, R187, 0x10, RZ ;  /* 0x00000010bbbe7819 */ /* 0x020fc600000006ff */
[----:B------:R-:W-:Y:S01]  /*56b0*/  FMUL.FTZ R188, R22, R188 ;  /* 0x000000bc16bc7220 */ /* 0x000fe20000410000 */
[----:B0-----:R-:W2:Y:S03]  /*56c0*/  LDL R4, [R1+0x6c] ;  /* 0x00006c0001047983 */ /* 0x001ea60000100800 */
[----:B------:R-:W-:Y:S01]  /*56d0*/  FMUL.FTZ R189, R188, R21 ;  /* 0x00000015bcbd7220 */ /* 0x000fe20000410000 */
[----:B------:R-:W-:Y:S01]  /*56e0*/  PRMT R187, R187, 0x7632, R187 ;  /* 0x00007632bbbb7816 */ /* 0x000fe200000000bb */
[----:B------:R0:W-:Y:S02]  /*56f0*/  STL [R1+0x124], R3 ;  /* 0x0001240301007387 */ /* 0x0001e40000100800 */
[----:B------:R-:W-:Y:S01]  /*5700*/  FFMA.FTZ R190, R189, R190, R82 ;  /* 0x000000bebdbe7223 */ /* 0x000fe20000010052 */
[----:B------:R-:W-:-:S04]  /*5710*/  FFMA.FTZ R82, R205, R19, R20 ;  /* 0x00000013cd527223 */ /* 0x000fc80000010014 */
[----:B------:R-:W-:Y:S01]  /*5720*/  FADD.FTZ R82, R250, -R82 ;  /* 0x80000052fa527221 */ /* 0x000fe20000010000 */
[----:B------:R-:W-:-:S03]  /*5730*/  SHF.L.U32 R187, R187, 0x10, RZ ;  /* 0x00000010bbbb7819 */ /* 0x000fc600000006ff */
[----:B------:R-:W-:Y:S01]  /*5740*/  FMUL.FTZ R82, R22, R82 ;  /* 0x0000005216527220 */ /* 0x000fe20000410000 */
[----:B0-----:R-:W3:Y:S03]  /*5750*/  LDL R3, [R1+0x64] ;  /* 0x0000640001037983 */ /* 0x001ee60000100800 */
[----:B------:R-:W-:Y:S01]  /*5760*/  FMUL.FTZ R82, R82, R21 ;  /* 0x0000001552527220 */ /* 0x000fe20000410000 */
[----:B------:R0:W-:Y:S03]  /*5770*/  STL [R1+0x120], R2 ;  /* 0x0001200201007387 */ /* 0x0001e60000100800 */
[----:B------:R-:W-:Y:S02]  /*5780*/  FFMA.FTZ R188, R82, R187, R83 ;  /* 0x000000bb52bc7223 */ /* 0x000fe40000010053 */
[----:B------:R-:W4:Y:S04]  /*5790*/  LDL R83, [R1+0x68] ;  /* 0x0000680001537983 */ /* 0x000f280000100800 */
[----:B------:R-:W3:Y:S04]  /*57a0*/  LDL R187, [R1] ;  /* 0x0000000001bb7983 */ /* 0x000ee80000100800 */
[----:B0-----:R-:W3:Y:S01]  /*57b0*/  LDL R2, [R1+0x4] ;  /* 0x0000040001027983 */ /* 0x001ee20000100800 */
[----:B--2---:R-:W-:-:S03]  /*57c0*/  FMUL.FTZ R82, R4, R82 ;  /* 0x0000005204527220 */ /* 0x004fc60000410000 */
[----:B------:R-:W2:Y:S01]  /*57d0*/  LDL R4, [R1+0x60] ;  /* 0x0000600001047983 */ /* 0x000ea20000100800 */
[----:B----4-:R-:W-:-:S03]  /*57e0*/  FMUL.FTZ R83, R83, R189 ;  /* 0x000000bd53537220 */ /* 0x010fc60000410000 */
[----:B------:R-:W4:Y:S02]  /*57f0*/  LDL R189, [R1+0x7c] ;  /* 0x00007c0001bd7983 */ /* 0x000f240000100800 */
[----:B------:R-:W-:Y:S01]  /*5800*/  F2FP.BF16.F32.PACK_AB R83, R82, R83 ;  /* 0x000000535253723e */ /* 0x000fe200000010ff */
[----:B------:R-:W-:-:S04]  /*5810*/  FFMA.FTZ R82, R208, R19, R20 ;  /* 0x00000013d0527223 */ /* 0x000fc80000010014 */
[----:B---3--:R-:W-:Y:S01]  /*5820*/  FADD.FTZ R82, R187, -R82 ;  /* 0x80000052bb527221 */ /* 0x008fe20000010000 */
[----:B------:R-:W-:-:S03]  /*5830*/  SHF.L.U32 R187, R186, 0x10, RZ ;  /* 0x00000010babb7819 */ /* 0x000fc600000006ff */
[----:B------:R-:W-:-:S04]  /*5840*/  FMUL.FTZ R82, R22, R82 ;  /* 0x0000005216527220 */ /* 0x000fc80000410000 */
[----:B------:R-:W-:-:S04]  /*5850*/  FMUL.FTZ R82, R82, R21 ;  /* 0x0000001552527220 */ /* 0x000fc80000410000 */
[----:B------:R-:W-:Y:S01]  /*5860*/  FFMA.FTZ R187, R82, R187, R80 ;  /* 0x000000bb52bb7223 */ /* 0x000fe20000010050 */
[----:B------:R-:W-:Y:S01]  /*5870*/  FFMA.FTZ R80, R207, R19, R20 ;  /* 0x00000013cf507223 */ /* 0x000fe20000010014 */
[----:B------:R-:W-:-:S03]  /*5880*/  PRMT R186, R186, 0x7632, R186 ;  /* 0x00007632baba7816 */ /* 0x000fc600000000ba */
[----:B------:R-:W-:Y:S01]  /*5890*/  FADD.FTZ R80, R252, -R80 ;  /* 0x80000050fc507221 */ /* 0x000fe20000010000 */
[----:B------:R-:W-:-:S03]  /*58a0*/  SHF.L.U32 R186, R186, 0x10, RZ ;  /* 0x00000010baba7819 */ /* 0x000fc600000006ff */
[----:B------:R-:W-:-:S04]  /*58b0*/  FMUL.FTZ R80, R22, R80 ;  /* 0x0000005016507220 */ /* 0x000fc80000410000 */
[----:B------:R-:W-:-:S04]  /*58c0*/  FMUL.FTZ R80, R80, R21 ;  /* 0x0000001550507220 */ /* 0x000fc80000410000 */
[----:B------:R-:W-:Y:S02]  /*58d0*/  FFMA.FTZ R186, R80, R186, R81 ;  /* 0x000000ba50ba7223 */ /* 0x000fe40000010051 */
[----:B------:R-:W3:Y:S01]  /*58e0*/  LDL R81, [R1+0x8] ;  /* 0x0000080001517983 */ /* 0x000ee20000100800 */
[----:B------:R-:W-:Y:S01]  /*58f0*/  FMUL.FTZ R80, R3, R80 ;  /* 0x0000005003507220 */ /* 0x000fe20000410000 */
[----:B--2---:R-:W-:Y:S02]  /*5900*/  FMUL.FTZ R82, R4, R82 ;  /* 0x0000005204527220 */ /* 0x004fe40000410000 */
[----:B------:R0:W5:Y:S03]  /*5910*/  LDL.LU R4, [R1+0x128] ;  /* 0x0001280001047983 */ /* 0x0001660000300800 */
[----:B------:R-:W-:Y:S01]  /*5920*/  F2FP.BF16.F32.PACK_AB R82, R80, R82 ;  /* 0x000000525052723e */ /* 0x000fe200000010ff */
[----:B------:R-:W-:Y:S01]  /*5930*/  FFMA.FTZ R80, R210, R19, R20 ;  /* 0x00000013d2507223 */ /* 0x000fe20000010014 */
[----:B------:R0:W5:Y:S03]  /*5940*/  LDL.LU R3, [R1+0x124] ;  /* 0x0001240001037983 */ /* 0x0001660000300800 */
        /* <DEDUP_REMOVED lines=8> */
[----:B------:R-:W-:Y:S01]  /*59d0*/  SHF.L.U32 R185, R185, 0x10, RZ ;  /* 0x00000010b9b97819 */ /* 0x000fe200000006ff */
[----:B------:R0:W5:Y:S02]  /*59e0*/  LDL.LU R2, [R1+0x120] ;  /* 0x0001200001027983 */ /* 0x0001640000300800 */
[----:B------:R-:W-:-:S04]  /*59f0*/  FMUL.FTZ R81, R22, R81 ;  /* 0x0000005116517220 */ /* 0x000fc80000410000 */
[----:B------:R-:W-:-:S04]  /*5a00*/  FMUL.FTZ R81, R81, R21 ;  /* 0x0000001551517220 */ /* 0x000fc80000410000 */
[----:B------:R-:W-:Y:S02]  /*5a10*/  FFMA.FTZ R87, R81, R185, R87 ;  /* 0x000000b951577223 */ /* 0x000fe40000010057 */
[----:B------:R-:W2:Y:S01]  /*5a20*/  LDL R185, [R1+0x78] ;  /* 0x0000780001b97983 */ /* 0x000ea20000100800 */
[----:B----4-:R-:W-:Y:S01]  /*5a30*/  FMUL.FTZ R81, R189, R81 ;  /* 0x00000051bd517220 */ /* 0x010fe20000410000 */
[----:B--2---:R-:W-:-:S05]  /*5a40*/  FMUL.FTZ R80, R185, R80 ;  /* 0x00000050b9507220 */ /* 0x004fca0000410000 */
[----:B------:R-:W-:Y:S01]  /*5a50*/  F2FP.BF16.F32.PACK_AB R81, R81, R80 ;  /* 0x000000505151723e */ /* 0x000fe200000010ff */
[----:B------:R-:W-:-:S04]  /*5a60*/  FFMA.FTZ R80, R0, R19, R20 ;  /* 0x0000001300507223 */ /* 0x000fc80000010014 */
[----:B------:R-:W-:Y:S01]  /*5a70*/  FADD.FTZ R80, R212, -R80 ;  /* 0x80000050d4507221 */ /* 0x000fe20000010000 */
        /* <DEDUP_REMOVED lines=9> */
[----:B------:R-:W-:Y:S01]  /*5b10*/  FMUL.FTZ R84, R84, R21 ;  /* 0x0000001554547220 */ /* 0x000fe20000410000 */
[----:B------:R-:W-:-:S03]  /*5b20*/  FMUL.FTZ R80, R191, R80 ;  /* 0x00000050bf507220 */ /* 0x000fc60000410000 */
[----:B------:R-:W-:Y:S01]  /*5b30*/  FFMA.FTZ R184, R84, R184, R85 ;  /* 0x000000b854b87223 */ /* 0x000fe20000010055 */
[----:B------:R-:W-:-:S05]  /*5b40*/  FMUL.FTZ R84, R196, R84 ;  /* 0x00000054c4547220 */ /* 0x000fca0000410000 */
[----:B------:R-:W-:Y:S01]  /*5b50*/  F2FP.BF16.F32.PACK_AB R80, R84, R80 ;  /* 0x000000505450723e */ /* 0x000fe200000010ff */
[----:B0-----:R-:W-:Y:S06]  /*5b60*/  BRA `(.L_x_4967) ;  /* 0x00000004003c7947 */ /* 0x001fec0003800000 */
.L_x_4966:
[----:B------:R-:W2:Y:S01]  /*5b70*/  LDL R188, [R1] ;  /* 0x0000000001bc7983 */ /* 0x000ea20000100800 */
[----:B------:R-:W-:-:S03]  /*5b80*/  FFMA.FTZ R27, R206, R19, R20 ;  /* 0x00000013ce1b7223 */ /* 0x000fc60000010014 */
[----:B------:R-:W3:Y:S01]  /*5b90*/  LDL R189, [R1+0x68] ;  /* 0x0000680001bd7983 */ /* 0x000ee20000100800 */
[----:B------:R-:W-:Y:S01]  /*5ba0*/  FADD.FTZ R27, R251, -R27 ;  /* 0x8000001bfb1b7221 */ /* 0x000fe20000010000 */
[----:B------:R-:W-:Y:S01]  /*5bb0*/  FFMA.FTZ R25, R205, R19, R20 ;  /* 0x00000013cd197223 */ /* 0x000fe20000010014 */
[----:B-----5:R-:W-:Y:S01]  /*5bc0*/  SHF.L.U32 R190, R187, 0x10, RZ ;  /* 0x00000010bbbe7819 */ /* 0x020fe200000006ff */
[----:B------:R0:W-:Y:S01]  /*5bd0*/  STL [R1+0x120], R2 ;  /* 0x0001200201007387 */ /* 0x0001e20000100800 */
[----:B------:R-:W-:Y:S01]  /*5be0*/  FMUL.FTZ R27, R22, R27 ;  /* 0x0000001b161b7220 */ /* 0x000fe20000410000 */
[----:B------:R-:W-:-:S03]  /*5bf0*/  FADD.FTZ R25, R250, -R25 ;  /* 0x80000019fa197221 */ /* 0x000fc60000010000 */
[----:B------:R-:W-:Y:S01]  /*5c00*/  FMUL.FTZ R24, R27, R21 ;  /* 0x000000151b187220 */ /* 0x000fe20000410000 */
[----:B------:R-:W-:-:S03]  /*5c10*/  PRMT R26, R187, 0x7632, R26 ;  /* 0x00007632bb1a7816 */ /* 0x000fc6000000001a */
[----:B------:R-:W-:Y:S01]  /*5c20*/  FFMA.FTZ R190, R24, R190, R82 ;  /* 0x000000be18be7223 */ /* 0x000fe20000010052 */
[----:B------:R-:W-:Y:S01]  /*5c30*/  FMUL.FTZ R82, R22, R25 ;  /* 0x0000001916527220 */ /* 0x000fe20000410000 */
[----:B------:R-:W-:Y:S01]  /*5c40*/  FFMA.FTZ R25, R208, R19, R20 ;  /* 0x00000013d0197223 */ /* 0x000fe20000010014 */
[----:B------:R-:W-:Y:S01]  /*5c50*/  SHF.L.U32 R187, R26, 0x10, RZ ;  /* 0x000000101abb7819 */ /* 0x000fe200000006ff */
[----:B0-----:R-:W4:Y:S01]  /*5c60*/  LDL R2, [R1+0x4] ;  /* 0x0000040001027983 */ /* 0x001f220000100800 */
[C---:B------:R-:W-:Y:S01]  /*5c70*/  FMUL.FTZ R26, R82.reuse, R21 ;  /* 0x00000015521a7220 */ /* 0x040fe20000410000 */
[----:B------:R-:W-:Y:S01]  /*5c80*/  F2FP.BF16.F32.PACK_AB R27, R82, R27 ;  /* 0x0000001b521b723e */ /* 0x000fe200000010ff */
[----:B--2---:R-:W-:Y:S02]  /*5c90*/  FADD.FTZ R25, R188, -R25 ;  /* 0x80000019bc197221 */ /* 0x004fe40000010000 */
[----:B------:R-:W-:Y:S01]  /*5ca0*/  FFMA.FTZ R188, R26, R187, R83 ;  /* 0x000000bb1abc7223 */ /* 0x000fe20000010053 */
[----:B------:R-:W-:Y:S01]  /*5cb0*/  SHF.L.U32 R83, R186, 0x10, RZ ;  /* 0x00000010ba537819 */ /* 0x000fe200000006ff */
[----:B------:R-:W-:-:S04]  /*5cc0*/  FMUL.FTZ R82, R22, R25 ;  /* 0x0000001916527220 */ /* 0x000fc80000410000 */
[----:B------:R-:W-:-:S04]  /*5cd0*/  FMUL.FTZ R25, R82, R21 ;  /* 0x0000001552197220 */ /* 0x000fc80000410000 */
[----:B------:R-:W-:Y:S01]  /*5ce0*/  FFMA.FTZ R187, R25, R83, R80 ;  /* 0x0000005319bb7223 */ /* 0x000fe20000010050 */
[----:B------:R-:W-:Y:S01]  /*5cf0*/  PRMT R83, R186, 0x7632, R83 ;  /* 0x00007632ba537816 */ /* 0x000fe20000000053 */
[----:B------:R-:W-:-:S03]  /*5d00*/  FFMA.FTZ R80, R207, R19, R20 ;  /* 0x00000013cf507223 */ /* 0x000fc60000010014 */
[----:B------:R-:W-:Y:S01]  /*5d10*/  SHF.L.U32 R186, R83, 0x10, RZ ;  /* 0x0000001053ba7819 */ /* 0x000fe200000006ff */
[----:B------:R-:W-:Y:S01]  /*5d20*/  FADD.FTZ R80, R252, -R80 ;  /* 0x80000050fc507221 */ /* 0x000fe20000010000 */
[----:B------:R-:W2:Y:S03]  /*5d30*/  LDL R83, [R1+0x6c] ;  /* 0x00006c0001537983 */ /* 0x000ea60000100800 */
[----:B------:R-:W-:Y:S01]  /*5d40*/  FMUL.FTZ R80, R22, R80 ;  /* 0x0000005016507220 */ /* 0x000fe20000410000 */
[----:B---3--:R-:W-:-:S03]  /*5d50*/  FMUL.FTZ R189, R189, R24 ;  /* 0x00000018bdbd7220 */ /* 0x008fc60000410000 */
[----:B------:R-:W-:-:S04]  /*5d60*/  FMUL.FTZ R24, R80, R21 ;  /* 0x0000001550187220 */ /* 0x000fc80000410000 */
[----:B------:R-:W-:Y:S02]  /*5d70*/  FFMA.FTZ R186, R24, R186, R81 ;  /* 0x000000ba18ba7223 */ /* 0x000fe40000010051 */
[----:B------:R-:W3:Y:S01]  /*5d80*/  LDL R81, [R1+0x8] ;  /* 0x0000080001517983 */ /* 0x000ee20000100800 */
[----:B--2---:R-:W-:Y:S01]  /*5d90*/  FMUL.FTZ R83, R83, R26 ;  /* 0x0000001a53537220 */ /* 0x004fe20000410000 */
[----:B------:R-:W-:Y:S02]  /*5da0*/  F2FP.BF16.F32.PACK_AB R26, R80, R82 ;  /* 0x00000052501a723e */ /* 0x000fe400000010ff */
[----:B------:R-:W2:Y:S04]  /*5db0*/  LDL R80, [R1+0x60] ;  /* 0x0000600001507983 */ /* 0x000ea80000100800 */
[----:B------:R-:W4:Y:S01]  /*5dc0*/  LDL R82, [R1+0x64] ;  /* 0x0000640001527983 */ /* 0x000f220000100800 */
[----:B------:R-:W-:-:S03]  /*5dd0*/  F2FP.BF16.F32.PACK_AB R83, R83, R189 ;  /* 0x000000bd5353723e */ /* 0x000fc600000010ff */
[----:B------:R-:W3:Y:S01]  /*5de0*/  LDL R189, [R1+0x7c] ;  /* 0x00007c0001bd7983 */ /* 0x000ee20000100800 */
[----:B--2---:R-:W-:Y:S01]  /*5df0*/  FMUL.FTZ R25, R80, R25 ;  /* 0x0000001950197220 */ /* 0x004fe20000410000 */
[----:B------:R-:W-:Y:S01]  /*5e00*/  FFMA.FTZ R80, R210, R19, R20 ;  /* 0x00000013d2507223 */ /* 0x000fe20000010014 */
[----:B----4-:R-:W-:-:S03]  /*5e10*/  FMUL.FTZ R24, R82, R24 ;  /* 0x0000001852187220 */ /* 0x010fc60000410000 */
[----:B---3--:R-:W-:Y:S01]  /*5e20*/  FADD.FTZ R80, R81, -R80 ;  /* 0x8000005051507221 */ /* 0x008fe20000010000 */
[----:B------:R-:W-:Y:S01]  /*5e30*/  FFMA.FTZ R81, R209, R19, R20 ;  /* 0x00000013d1517223 */ /* 0x000fe20000010014 */
[----:B------:R-:W-:Y:S02]  /*5e40*/  F2FP.BF16.F32.PACK_AB R82, R24, R25 ;  /* 0x000000191852723e */ /* 0x000fe400000010ff */
[----:B------:R-:W-:Y:S01]  /*5e50*/  FMUL.FTZ R25, R22, R80 ;  /* 0x0000005016197220 */ /* 0x000fe20000410000 */
[----:B------:R-:W-:Y:S01]  /*5e60*/  SHF.L.U32 R80, R185, 0x10, RZ ;  /* 0x00000010b9507819 */ /* 0x000fe200000006ff */
[----:B------:R-:W-:Y:S02]  /*5e70*/  FADD.FTZ R81, R2, -R81 ;  /* 0x8000005102517221 */ /* 0x000fe40000010000 */
[----:B------:R-:W-:Y:S01]  /*5e80*/  FMUL.FTZ R24, R25, R21 ;  /* 0x0000001519187220 */ /* 0x000fe20000410000 */
[----:B------:R0:W5:Y:S01]  /*5e90*/  LDL.LU R2, [R1+0x120] ;  /* 0x0001200001027983 */ /* 0x0001620000300800 */
[----:B------:R-:W-:-:S02]  /*5ea0*/  FMUL.FTZ R81, R22, R81 ;  /* 0x0000005116517220 */ /* 0x000fc40000410000 */
[----:B------:R-:W-:Y:S01]  /*5eb0*/  FFMA.FTZ R86, R24, R80, R86 ;  /* 0x0000005018567223 */ /* 0x000fe20000010056 */
[----:B------:R-:W-:-:S04]  /*5ec0*/  PRMT R80, R185, 0x7632, R80 ;  /* 0x00007632b9507816 */ /* 0x000fc80000000050 */
[----:B------:R-:W-:Y:S01]  /*5ed0*/  SHF.L.U32 R185, R80, 0x10, RZ ;  /* 0x0000001050b97819 */ /* 0x000fe200000006ff */
[----:B------:R-:W-:-:S04]  /*5ee0*/  FMUL.FTZ R80, R81, R21 ;  /* 0x0000001551507220 */ /* 0x000fc80000410000 */
[----:B------:R-:W-:Y:S02]  /*5ef0*/  FFMA.FTZ R87, R80, R185, R87 ;  /* 0x000000b950577223 */ /* 0x000fe40000010057 */
[----:B------:R-:W2:Y:S01]  /*5f00*/  LDL R185, [R1+0x78] ;  /* 0x0000780001b97983 */ /* 0x000ea20000100800 */
[----:B------:R-:W-:Y:S01]  /*5f10*/  F2FP.BF16.F32.PACK_AB R25, R81, R25 ;  /* 0x000000195119723e */ /* 0x000fe200000010ff */
[----:B------:R-:W-:Y:S01]  /*5f20*/  FFMA.FTZ R81, R0, R19, R20 ;  /* 0x0000001300517223 */ /* 0x000fe20000010014 */
[----:B------:R-:W-:Y:S01]  /*5f30*/  FMUL.FTZ R80, R189, R80 ;  /* 0x00000050bd507220 */ /* 0x000fe20000410000 */
[----:B--2---:R-:W-:Y:S02]  /*5f40*/  FMUL.FTZ R24, R185, R24 ;  /* 0x00000018b9187220 */ /* 0x004fe40000410000 */
[----:B------:R-:W-:-:S03]  /*5f50*/  FADD.FTZ R185, R212, -R81 ;  /* 0x80000051d4b97221 */ /* 0x000fc60000010000 */
[----:B------:R-:W-:Y:S01]  /*5f60*/  F2FP.BF16.F32.PACK_AB R81, R80, R24 ;  /* 0x000000185051723e */ /* 0x000fe200000010ff */
[----:B------:R-:W-:Y:S01]  /*5f70*/  FMUL.FTZ R80, R22, R185 ;  /* 0x000000b916507220 */ /* 0x000fe20000410000 */
[----:B------:R-:W-:-:S03]  /*5f80*/  SHF.L.U32 R185, R184, 0x10, RZ ;  /* 0x00000010b8b97819 */ /* 0x000fc600000006ff */
        /* <DEDUP_REMOVED lines=10> */
[----:B------:R-:W-:Y:S01]  /*6030*/  FMUL.FTZ R85, R196, R189 ;  /* 0x000000bdc4557220 */ /* 0x000fe20000410000 */
[----:B------:R-:W-:-:S04]  /*6040*/  F2FP.BF16.F32.PACK_AB R24, R84, R80 ;  /* 0x000000505418723e */ /* 0x000fc800000010ff */
[----:B0-----:R-:W-:-:S07]  /*6050*/  F2FP.BF16.F32.PACK_AB R80, R85, R191 ;  /* 0x000000bf5550723e */ /* 0x001fce00000010ff */
.L_x_4967:
        /* <DEDUP_REMOVED lines=13> */
.L_x_4965:
[----:B------:R-:W-:Y:S05]  /*6130*/  BSYNC.RECONVERGENT B2 ;  /* 0x0000000000027941 */ /* 0x000fea0003800200 */
.L_x_4964:
        /* <DEDUP_REMOVED lines=10> */
[-CC-:B------:R-:W-:Y:S01]  /*61e0*/  FFMA.FTZ R27, R198, R19.reuse, R20.reuse ;  /* 0x00000013c61b7223 */ /* 0x180fe20000010014 */
[----:B------:R-:W2:Y:S03]  /*61f0*/  LDL R189, [R1+0x48] ;  /* 0x0000480001bd7983 */ /* 0x000ea60000100800 */
[----:B------:R-:W-:Y:S01]  /*6200*/  FADD.FTZ R27, R243, -R27 ;  /* 0x8000001bf31b7221 */ /* 0x000fe20000010000 */
[----:B------:R-:W-:Y:S01]  /*6210*/  FFMA.FTZ R25, R197, R19, R20 ;  /* 0x00000013c5197223 */ /* 0x000fe20000010014 */
[----:B------:R-:W3:Y:S01]  /*6220*/  LDL R191, [R1+0x58] ;  /* 0x0000580001bf7983 */ /* 0x000ee20000100800 */
[C---:B-----5:R-:W-:Y:S01]  /*6230*/  SHF.L.U32 R190, R187.reuse, 0x10, RZ ;  /* 0x00000010bbbe7819 */ /* 0x060fe200000006ff */
[----:B------:R-:W-:Y:S01]  /*6240*/  FMUL.FTZ R27, R22, R27 ;  /* 0x0000001b161b7220 */ /* 0x000fe20000410000 */
[----:B------:R-:W-:Y:S01]  /*6250*/  FADD.FTZ R25, R242, -R25 ;  /* 0x80000019f2197221 */ /* 0x000fe20000010000 */
[----:B------:R-:W-:-:S02]  /*6260*/  PRMT R26, R187, 0x7632, R26 ;  /* 0x00007632bb1a7816 */ /* 0x000fc4000000001a */
[----:B------:R-:W-:Y:S02]  /*6270*/  FMUL.FTZ R24, R27, R21 ;  /* 0x000000151b187220 */ /* 0x000fe40000410000 */
[----:B------:R-:W-:Y:S02]  /*6280*/  SHF.L.U32 R187, R26, 0x10, RZ ;  /* 0x000000101abb7819 */ /* 0x000fe400000006ff */
[----:B------:R-:W-:Y:S01]  /*6290*/  FFMA.FTZ R190, R24, R190, R74 ;  /* 0x000000be18be7223 */ /* 0x000fe2000001004a */
[----:B------:R-:W-:Y:S01]  /*62a0*/  FMUL.FTZ R74, R22, R25 ;  /* 0x00000019164a7220 */ /* 0x000fe20000410000 */
[----:B------:R-:W-:-:S03]  /*62b0*/  FFMA.FTZ R25, R200, R19, R20 ;  /* 0x00000013c8197223 */ /* 0x000fc60000010014 */
[C---:B------:R-:W-:Y:S01]  /*62c0*/  FMUL.FTZ R26, R74.reuse, R21 ;  /* 0x000000154a1a7220 */ /* 0x040fe20000410000 */
[----:B------:R-:W-:Y:S01]  /*62d0*/  FADD.FTZ R25, R245, -R25 ;  /* 0x80000019f5197221 */ /* 0x000fe20000010000 */
[----:B------:R-:W-:Y:S02]  /*62e0*/  F2FP.BF16.F32.PACK_AB R27, R74, R27 ;  /* 0x0000001b4a1b723e */ /* 0x000fe400000010ff */
[----:B------:R-:W-:Y:S01]  /*62f0*/  FFMA.FTZ R188, R26, R187, R75 ;  /* 0x000000bb1abc7223 */ /* 0x000fe2000001004b */
[----:B------:R-:W-:Y:S01]  /*6300*/  FMUL.FTZ R74, R22, R25 ;  /* 0x00000019164a7220 */ /* 0x000fe20000410000 */
[----:B------:R-:W-:-:S03]  /*6310*/  SHF.L.U32 R75, R186, 0x10, RZ ;  /* 0x00000010ba4b7819 */ /* 0x000fc600000006ff */
[----:B------:R-:W-:-:S04]  /*6320*/  FMUL.FTZ R25, R74, R21 ;  /* 0x000000154a197220 */ /* 0x000fc80000410000 */
[----:B------:R-:W-:Y:S01]  /*6330*/  FFMA.FTZ R187, R25, R75, R72 ;  /* 0x0000004b19bb7223 */ /* 0x000fe20000010048 */
[----:B------:R-:W-:Y:S01]  /*6340*/  PRMT R75, R186, 0x7632, R75 ;  /* 0x00007632ba4b7816 */ /* 0x000fe2000000004b */
[----:B------:R-:W-:-:S03]  /*6350*/  FFMA.FTZ R72, R199, R19, R20 ;  /* 0x00000013c7487223 */ /* 0x000fc60000010014 */
[----:B------:R-:W-:Y:S01]  /*6360*/  SHF.L.U32 R186, R75, 0x10, RZ ;  /* 0x000000104bba7819 */ /* 0x000fe200000006ff */
[----:B------:R-:W-:Y:S01]  /*6370*/  FADD.FTZ R72, R244, -R72 ;  /* 0x80000048f4487221 */ /* 0x000fe20000010000 */
[----:B------:R-:W4:Y:S03]  /*6380*/  LDL R75, [R1+0x4c] ;  /* 0x00004c00014b7983 */ /* 0x000f260000100800 */
[----:B------:R-:W-:Y:S01]  /*6390*/  FMUL.FTZ R72, R22, R72 ;  /* 0x0000004816487220 */ /* 0x000fe20000410000 */
[----:B--2---:R-:W-:-:S03]  /*63a0*/  FMUL.FTZ R189, R189, R24 ;  /* 0x00000018bdbd7220 */ /* 0x004fc60000410000 */
[----:B------:R-:W-:-:S04]  /*63b0*/  FMUL.FTZ R24, R72, R21 ;  /* 0x0000001548187220 */ /* 0x000fc80000410000 */
[----:B------:R-:W-:Y:S02]  /*63c0*/  FFMA.FTZ R186, R24, R186, R73 ;  /* 0x000000ba18ba7223 */ /* 0x000fe40000010049 */
[----:B------:R-:W2:Y:S01]  /*63d0*/  LDL R73, [R1+0x44] ;  /* 0x0000440001497983 */ /* 0x000ea20000100800 */
[----:B----4-:R-:W-:Y:S01]  /*63e0*/  FMUL.FTZ R75, R75, R26 ;  /* 0x0000001a4b4b7220 */ /* 0x010fe20000410000 */
[----:B------:R-:W-:Y:S02]  /*63f0*/  F2FP.BF16.F32.PACK_AB R26, R72, R74 ;  /* 0x0000004a481a723e */ /* 0x000fe400000010ff */
[----:B------:R-:W4:Y:S02]  /*6400*/  LDL R72, [R1+0x40] ;  /* 0x0000400001487983 */ /* 0x000f240000100800 */
[----:B------:R-:W-:Y:S02]  /*6410*/  F2FP.BF16.F32.PACK_AB R75, R75, R189 ;  /* 0x000000bd4b4b723e */ /* 0x000fe400000010ff */
[----:B------:R-:W3:Y:S01]  /*6420*/  LDL R189, [R1+0x5c] ;  /* 0x00005c0001bd7983 */ /* 0x000ee20000100800 */
[----:B--2---:R-:W-:Y:S01]  /*6430*/  FMUL.FTZ R24, R73, R24 ;  /* 0x0000001849187220 */ /* 0x004fe20000410000 */
[----:B------:R-:W-:-:S04]  /*6440*/  FFMA.FTZ R73, R201, R19, R20 ;  /* 0x00000013c9497223 */ /* 0x000fc80000010014 */
[----:B------:R-:W-:-:S04]  /*6450*/  FADD.FTZ R73, R246, -R73 ;  /* 0x80000049f6497221 */ /* 0x000fc80000010000 */
[----:B------:R-:W-:Y:S01]  /*6460*/  FMUL.FTZ R73, R22, R73 ;  /* 0x0000004916497220 */ /* 0x000fe20000410000 */
[----:B----4-:R-:W-:Y:S01]  /*6470*/  FMUL.FTZ R25, R72, R25 ;  /* 0x0000001948197220 */ /* 0x010fe20000410000 */
[----:B------:R-:W-:-:S04]  /*6480*/  FFMA.FTZ R72, R202, R19, R20 ;  /* 0x00000013ca487223 */ /* 0x000fc80000010014 */
[----:B------:R-:W-:Y:S01]  /*6490*/  FADD.FTZ R72, R247, -R72 ;  /* 0x80000048f7487221 */ /* 0x000fe20000010000 */
[----:B------:R-:W-:-:S03]  /*64a0*/  F2FP.BF16.F32.PACK_AB R74, R24, R25 ;  /* 0x00000019184a723e */ /* 0x000fc600000010ff */
[----:B------:R-:W-:Y:S01]  /*64b0*/  FMUL.FTZ R25, R22, R72 ;  /* 0x0000004816197220 */ /* 0x000fe20000410000 */
[----:B------:R-:W-:-:S03]  /*64c0*/  SHF.L.U32 R72, R185, 0x10, RZ ;  /* 0x00000010b9487819 */ /* 0x000fc600000006ff */
[----:B------:R-:W-:-:S04]  /*64d0*/  FMUL.FTZ R24, R25, R21 ;  /* 0x0000001519187220 */ /* 0x000fc80000410000 */
[----:B------:R-:W-:Y:S01]  /*64e0*/  FFMA.FTZ R78, R24, R72, R78 ;  /* 0x00000048184e7223 */ /* 0x000fe2000001004e */
[----:B------:R-:W-:-:S04]  /*64f0*/  PRMT R72, R185, 0x7632, R72 ;  /* 0x00007632b9487816 */ /* 0x000fc80000000048 */
[----:B------:R-:W-:Y:S01]  /*6500*/  SHF.L.U32 R185, R72, 0x10, RZ ;  /* 0x0000001048b97819 */ /* 0x000fe200000006ff */
[C---:B------:R-:W-:Y:S01]  /*6510*/  FMUL.FTZ R72, R73.reuse, R21 ;  /* 0x0000001549487220 */ /* 0x040fe20000410000 */
[----:B------:R-:W-:Y:S01]  /*6520*/  F2FP.BF16.F32.PACK_AB R25, R73, R25 ;  /* 0x000000194919723e */ /* 0x000fe200000010ff */
[----:B------:R-:W-:Y:S01]  /*6530*/  FFMA.FTZ R73, R204, R19, R20 ;  /* 0x00000013cc497223 */ /* 0x000fe20000010014 */
[----:B---3--:R-:W-:Y:S01]  /*6540*/  FMUL.FTZ R24, R191, R24 ;  /* 0x00000018bf187220 */ /* 0x008fe20000410000 */
[----:B------:R-:W-:Y:S01]  /*6550*/  FFMA.FTZ R79, R72, R185, R79 ;  /* 0x000000b9484f7223 */ /* 0x000fe2000001004f */
[----:B------:R-:W-:Y:S01]  /*6560*/  FMUL.FTZ R72, R189, R72 ;  /* 0x00000048bd487220 */ /* 0x000fe20000410000 */
[----:B------:R-:W-:-:S04]  /*6570*/  FADD.FTZ R185, R249, -R73 ;  /* 0x80000049f9b97221 */ /* 0x000fc80000010000 */
        /* <DEDUP_REMOVED lines=15> */
[----:B------:R-:W-:Y:S01]  /*6670*/  F2FP.BF16.F32.PACK_AB R72, R77, R191 ;  /* 0x000000bf4d48723e */ /* 0x000fe200000010ff */
[----:B------:R-:W-:Y:S06]  /*6680*/  BRA `(.L_x_4971) ;  /* 0x0000000400207947 */ /* 0x000fec0003800000 */
.L_x_4970:
[----:B------:R-:W-:Y:S01]  /*6690*/  FFMA.FTZ R188, R198, R19, R20 ;  /* 0x00000013c6bc7223 */ /* 0x000fe20000010014 */
[----:B------:R0:W-:Y:S03]  /*66a0*/  STL [R1+0x120], R0 ;  /* 0x0001200001007387 */ /* 0x0001e60000100800 */
[----:B------:R-:W-:Y:S01]  /*66b0*/  FADD.FTZ R188, R243, -R188 ;  /* 0x800000bcf3bc7221 */ /* 0x000fe20000010000 */
[----:B-----5:R-:W-:Y:S01]  /*66c0*/  SHF.L.U32 R190, R187, 0x10, RZ ;  /* 0x00000010bbbe7819 */ /* 0x020fe200000006ff */
[----:B------:R-:W2:Y:S02]  /*66d0*/  LDL R191, [R1+0x5c] ;  /* 0x00005c0001bf7983 */ /* 0x000ea40000100800 */
[----:B------:R-:W-:Y:S02]  /*66e0*/  FMUL.FTZ R188, R22, R188 ;  /* 0x000000bc16bc7220 */ /* 0x000fe40000410000 */
[----:B0-----:R-:W3:Y:S02]  /*66f0*/  LDL R0, [R1+0x40] ;  /* 0x0000400001007983 */ /* 0x001ee40000100800 */
        /* <DEDUP_REMOVED lines=9> */
[----:B------:R-:W4:Y:S04]  /*6790*/  LDL R75, [R1+0x48] ;  /* 0x00004800014b7983 */ /* 0x000f280000100800 */
[----:B------:R-:W2:Y:S01]  /*67a0*/  LDL R187, [R1+0x4c] ;  /* 0x00004c0001bb7983 */ /* 0x000ea20000100800 */
[----:B----4-:R-:W-:-:S03]  /*67b0*/  FMUL.FTZ R75, R75, R189 ;  /* 0x000000bd4b4b7220 */ /* 0x010fc60000410000 */
[----:B------:R-:W4:Y:S01]  /*67c0*/  LDL R189, [R1+0x58] ;  /* 0x0000580001bd7983 */ /* 0x000f220000100800 */
        /* <DEDUP_REMOVED lines=15> */
[----:B------:R-:W2:Y:S01]  /*68c0*/  LDL R73, [R1+0x44] ;  /* 0x0000440001497983 */ /* 0x000ea20000100800 */
[----:B---3--:R-:W-:-:S03]  /*68d0*/  FMUL.FTZ R74, R0, R74 ;  /* 0x0000004a004a7220 */ /* 0x008fc60000410000 */
[----:B------:R0:W5:Y:S01]  /*68e0*/  LDL.LU R0, [R1+0x120] ;  /* 0x0001200001007983 */ /* 0x0001620000300800 */
        /* <DEDUP_REMOVED lines=14> */
[----:B----4-:R-:W-:-:S03]  /*69d0*/  FMUL.FTZ R72, R189, R72 ;  /* 0x00000048bd487220 */ /* 0x010fc60000410000 */
[----:B------:R-:W-:Y:S01]  /*69e0*/  FFMA.FTZ R79, R73, R185, R79 ;  /* 0x000000b9494f7223 */ /* 0x000fe2000001004f */
        /* <DEDUP_REMOVED lines=17> */
[----:B0-----:R-:W-:-:S07]  /*6b00*/  F2FP.BF16.F32.PACK_AB R72, R76, R72 ;  /* 0x000000484c48723e */ /* 0x001fce00000010ff */
.L_x_4971:
        /* <DEDUP_REMOVED lines=13> */
.L_x_4969:
[----:B------:R-:W-:Y:S05]  /*6be0*/  BSYNC.RECONVERGENT B2 ;  /* 0x0000000000027941 */ /* 0x000fea0003800200 */
.L_x_4968:
        /* <DEDUP_REMOVED lines=85> */
.L_x_4974:
[----:B------:R-:W-:Y:S01]  /*7140*/  FFMA.FTZ R188, R17, R19, R20 ;  /* 0x0000001311bc7223 */ /* 0x000fe20000010014 */
[----:B-----5:R0:W-:Y:S03]  /*7150*/  STL [R1+0x120], R0 ;  /* 0x0001200001007387 */ /* 0x0201e60000100800 */
[----:B------:R-:W-:Y:S01]  /*7160*/  FADD.FTZ R188, R235, -R188 ;  /* 0x800000bcebbc7221 */ /* 0x000fe20000010000 */
[----:B------:R-:W-:Y:S01]  /*7170*/  SHF.L.U32 R190, R187, 0x10, RZ ;  /* 0x00000010bbbe7819 */ /* 0x000fe200000006ff */
        /* <DEDUP_REMOVED lines=68> */
.L_x_4975:
        /* <DEDUP_REMOVED lines=13> */
.L_x_4973:
[----:B------:R-:W-:Y:S05]  /*7690*/  BSYNC.RECONVERGENT B2 ;  /* 0x0000000000027941 */ /* 0x000fea0003800200 */
.L_x_4972:
        /* <DEDUP_REMOVED lines=8> */
[-CC-:B------:R-:W-:Y:S01]  /*7720*/  FFMA.FTZ R27, R11, R19.reuse, R20.reuse ;  /* 0x000000130b1b7223 */ /* 0x180fe20000010014 */
[----:B------:R-:W-:Y:S01]  /*7730*/  FFMA.FTZ R25, R7, R19, R20 ;  /* 0x0000001307197223 */ /* 0x000fe20000010014 */
[----:B-----5:R-:W-:Y:S02]  /*7740*/  SHF.L.U32 R190, R187, 0x10, RZ ;  /* 0x00000010bbbe7819 */ /* 0x020fe400000006ff */
[----:B------:R-:W-:Y:S01]  /*7750*/  FADD.FTZ R27, R226, -R27 ;  /* 0x8000001be21b7221 */ /* 0x000fe20000010000 */
[----:B------:R-:W-:Y:S01]  /*7760*/  FADD.FTZ R25, R225, -R25 ;  /* 0x80000019e1197221 */ /* 0x000fe20000010000 */
[----:B------:R-:W-:Y:S02]  /*7770*/  PRMT R26, R187, 0x7632, R26 ;  /* 0x00007632bb1a7816 */ /* 0x000fe4000000001a */
[----:B------:R-:W-:Y:S02]  /*7780*/  FMUL.FTZ R27, R22, R27 ;  /* 0x0000001b161b7220 */ /* 0x000fe40000410000 */
[----:B------:R-:W-:-:S02]  /*7790*/  SHF.L.U32 R187, R26, 0x10, RZ ;  /* 0x000000101abb7819 */ /* 0x000fc400000006ff */
[----:B------:R-:W-:-:S04]  /*77a0*/  FMUL.FTZ R24, R27, R21 ;  /* 0x000000151b187220 */ /* 0x000fc80000410000 */
[----:B------:R-:W-:Y:S01]  /*77b0*/  FFMA.FTZ R190, R24, R190, R58 ;  /* 0x000000be18be7223 */ /* 0x000fe2000001003a */
[----:B------:R-:W-:Y:S01]  /*77c0*/  FMUL.FTZ R58, R22, R25 ;  /* 0x00000019163a7220 */ /* 0x000fe20000410000 */
[----:B------:R-:W-:Y:S01]  /*77d0*/  FFMA.FTZ R25, R12, R19, R20 ;  /* 0x000000130c197223 */ /* 0x000fe20000010014 */
[----:B------:R-:W-:Y:S02]  /*77e0*/  FMUL.FTZ R189, R178, R24 ;  /* 0x00000018b2bd7220 */ /* 0x000fe40000410000 */
        /* <DEDUP_REMOVED lines=8> */
[----:B------:R-:W-:Y:S01]  /*7870*/  FFMA.FTZ R56, R8, R19, R20 ;  /* 0x0000001308387223 */ /* 0x000fe20000010014 */
[----:B------:R-:W-:Y:S01]  /*7880*/  PRMT R59, R186, 0x7632, R59 ;  /* 0x00007632ba3b7816 */ /* 0x000fe2000000003b */
[----:B------:R-:W-:Y:S02]  /*7890*/  FMUL.FTZ R25, R176, R25 ;  /* 0x00000019b0197220 */ /* 0x000fe40000410000 */
[----:B------:R-:W-:Y:S01]  /*78a0*/  FADD.FTZ R56, R227, -R56 ;  /* 0x80000038e3387221 */ /* 0x000fe20000010000 */
[----:B------:R-:W-:Y:S01]  /*78b0*/  SHF.L.U32 R186, R59, 0x10, RZ ;  /* 0x000000103bba7819 */ /* 0x000fe200000006ff */
[----:B------:R-:W-:Y:S02]  /*78c0*/  FMUL.FTZ R59, R179, R26 ;  /* 0x0000001ab33b7220 */ /* 0x000fe40000410000 */
[----:B------:R-:W-:-:S03]  /*78d0*/  FMUL.FTZ R56, R22, R56 ;  /* 0x0000003816387220 */ /* 0x000fc60000410000 */
[----:B------:R-:W-:Y:S01]  /*78e0*/  F2FP.BF16.F32.PACK_AB R59, R59, R189 ;  /* 0x000000bd3b3b723e */ /* 0x000fe200000010ff */
[C---:B------:R-:W-:Y:S01]  /*78f0*/  FMUL.FTZ R24, R56.reuse, R21 ;  /* 0x0000001538187220 */ /* 0x040fe20000410000 */
[----:B------:R-:W-:Y:S01]  /*7900*/  F2FP.BF16.F32.PACK_AB R26, R56, R58 ;  /* 0x0000003a381a723e */ /* 0x000fe200000010ff */
[-C--:B------:R-:W-:Y:S02]  /*7910*/  FFMA.FTZ R56, R13, R19.reuse, R20 ;  /* 0x000000130d387223 */ /* 0x080fe40000010014 */
[----:B------:R-:W-:Y:S01]  /*7920*/  FFMA.FTZ R186, R24, R186, R57 ;  /* 0x000000ba18ba7223 */ /* 0x000fe20000010039 */
[----:B------:R-:W-:Y:S01]  /*7930*/  FMUL.FTZ R24, R177, R24 ;  /* 0x00000018b1187220 */ /* 0x000fe20000410000 */
[----:B------:R-:W-:Y:S01]  /*7940*/  FADD.FTZ R56, R231, -R56 ;  /* 0x80000038e7387221 */ /* 0x000fe20000010000 */
[----:B------:R-:W-:-:S03]  /*7950*/  FFMA.FTZ R57, R9, R19, R20 ;  /* 0x0000001309397223 */ /* 0x000fc60000010014 */
[----:B------:R-:W-:Y:S01]  /*7960*/  F2FP.BF16.F32.PACK_AB R58, R24, R25 ;  /* 0x00000019183a723e */ /* 0x000fe200000010ff */
[----:B------:R-:W-:Y:S01]  /*7970*/  FMUL.FTZ R25, R22, R56 ;  /* 0x0000003816197220 */ /* 0x000fe20000410000 */
[----:B------:R-:W-:Y:S01]  /*7980*/  SHF.L.U32 R56, R185, 0x10, RZ ;  /* 0x00000010b9387819 */ /* 0x000fe200000006ff */
[----:B------:R-:W-:Y:S02]  /*7990*/  FADD.FTZ R57, R230, -R57 ;  /* 0x80000039e6397221 */ /* 0x000fe40000010000 */
[----:B------:R-:W-:Y:S02]  /*79a0*/  FMUL.FTZ R24, R25, R21 ;  /* 0x0000001519187220 */ /* 0x000fe40000410000 */
[----:B------:R-:W-:Y:S02]  /*79b0*/  FMUL.FTZ R57, R22, R57 ;  /* 0x0000003916397220 */ /* 0x000fe40000410000 */
[----:B------:R-:W-:Y:S01]  /*79c0*/  FFMA.FTZ R62, R24, R56, R62 ;  /* 0x00000038183e7223 */ /* 0x000fe2000001003e */
[----:B------:R-:W-:Y:S01]  /*79d0*/  PRMT R56, R185, 0x7632, R56 ;  /* 0x00007632b9387816 */ /* 0x000fe20000000038 */
[----:B------:R-:W-:Y:S01]  /*79e0*/  FMUL.FTZ R24, R182, R24 ;  /* 0x00000018b6187220 */ /* 0x000fe20000410000 */
[----:B------:R-:W-:-:S02]  /*79f0*/  F2FP.BF16.F32.PACK_AB R25, R57, R25 ;  /* 0x000000193919723e */ /* 0x000fc400000010ff */
[----:B------:R-:W-:Y:S01]  /*7a00*/  SHF.L.U32 R185, R56, 0x10, RZ ;  /* 0x0000001038b97819 */ /* 0x000fe200000006ff */
[----:B------:R-:W-:Y:S01]  /*7a10*/  FMUL.FTZ R56, R57, R21 ;  /* 0x0000001539387220 */ /* 0x000fe20000410000 */
[----:B------:R-:W-:-:S03]  /*7a20*/  FFMA.FTZ R57, R14, R19, R20 ;  /* 0x000000130e397223 */ /* 0x000fc60000010014 */
[----:B------:R-:W-:Y:S01]  /*7a30*/  FFMA.FTZ R63, R56, R185, R63 ;  /* 0x000000b9383f7223 */ /* 0x000fe2000001003f */
[----:B------:R-:W-:Y:S01]  /*7a40*/  FMUL.FTZ R56, R183, R56 ;  /* 0x00000038b7387220 */ /* 0x000fe20000410000 */
[----:B------:R-:W-:-:S04]  /*7a50*/  FADD.FTZ R185, R233, -R57 ;  /* 0x80000039e9b97221 */ /* 0x000fc80000010000 */
[----:B------:R-:W-:Y:S01]  /*7a60*/  F2FP.BF16.F32.PACK_AB R57, R56, R24 ;  /* 0x000000183839723e */ /* 0x000fe200000010ff */
[----:B------:R-:W-:Y:S01]  /*7a70*/  FMUL.FTZ R56, R22, R185 ;  /* 0x000000b916387220 */ /* 0x000fe20000410000 */
[C---:B------:R-:W-:Y:S02]  /*7a80*/  SHF.L.U32 R185, R184.reuse, 0x10, RZ ;  /* 0x00000010b8b97819 */ /* 0x040fe400000006ff */
[----:B------:R-:W-:Y:S01]  /*7a90*/  PRMT R184, R184, 0x7632, R184 ;  /* 0x00007632b8b87816 */ /* 0x000fe200000000b8 */
[----:B------:R-:W-:-:S03]  /*7aa0*/  FMUL.FTZ R24, R56, R21 ;  /* 0x0000001538187220 */ /* 0x000fc60000410000 */
[----:B------:R-:W-:Y:S01]  /*7ab0*/  SHF.L.U32 R184, R184, 0x10, RZ ;  /* 0x00000010b8b87819 */ /* 0x000fe200000006ff */
[----:B------:R-:W-:Y:S01]  /*7ac0*/  FFMA.FTZ R185, R24, R185, R60 ;  /* 0x000000b918b97223 */ /* 0x000fe2000001003c */
[----:B------:R-:W-:Y:S01]  /*7ad0*/  FFMA.FTZ R60, R10, R19, R20 ;  /* 0x000000130a3c7223 */ /* 0x000fe20000010014 */
[----:B------:R-:W-:-:S03]  /*7ae0*/  FMUL.FTZ R191, R180, R24 ;  /* 0x00000018b4bf7220 */ /* 0x000fc60000410000 */
[----:B------:R-:W-:-:S04]  /*7af0*/  FADD.FTZ R60, R232, -R60 ;  /* 0x8000003ce83c7221 */ /* 0x000fc80000010000 */
[----:B------:R-:W-:-:S04]  /*7b00*/  FMUL.FTZ R60, R22, R60 ;  /* 0x0000003c163c7220 */ /* 0x000fc80000410000 */
[C---:B------:R-:W-:Y:S01]  /*7b10*/  FMUL.FTZ R189, R60.reuse, R21 ;  /* 0x000000153cbd7220 */ /* 0x040fe20000410000 */
[----:B------:R-:W-:-:S03]  /*7b20*/  F2FP.BF16.F32.PACK_AB R24, R60, R56 ;  /* 0x000000383c18723e */ /* 0x000fc600000010ff */
[----:B------:R-:W-:Y:S01]  /*7b30*/  FFMA.FTZ R184, R189, R184, R61 ;  /* 0x000000b8bdb87223 */ /* 0x000fe2000001003d */
[----:B------:R-:W-:-:S05]  /*7b40*/  FMUL.FTZ R61, R181, R189 ;  /* 0x000000bdb53d7220 */ /* 0x000fca0000410000 */
[----:B------:R-:W-:Y:S01]  /*7b50*/  F2FP.BF16.F32.PACK_AB R56, R61, R191 ;  /* 0x000000bf3d38723e */ /* 0x000fe200000010ff */
[----:B------:R-:W-:Y:S06]  /*7b60*/  BRA `(.L_x_4979) ;  /* 0x0000000400007947 */ /* 0x000fec0003800000 */
.L_x_4978:
        /* <DEDUP_REMOVED lines=13> */
[----:B------:R-:W-:Y:S01]  /*7c40*/  FMUL.FTZ R59, R178, R189 ;  /* 0x000000bdb23b7220 */ /* 0x000fe20000410000 */
        /* <DEDUP_REMOVED lines=10> */
[----:B------:R-:W-:Y:S01]  /*7cf0*/  FFMA.FTZ R56, R8, R19, R20 ;  /* 0x0000001308387223 */ /* 0x000fe20000010014 */
[----:B------:R-:W-:-:S03]  /*7d00*/  FMUL.FTZ R58, R176, R58 ;  /* 0x0000003ab03a7220 */ /* 0x000fc60000410000 */
[----:B------:R-:W-:-:S04]  /*7d10*/  FADD.FTZ R56, R227, -R56 ;  /* 0x80000038e3387221 */ /* 0x000fc80000010000 */
[----:B------:R-:W-:-:S04]  /*7d20*/  FMUL.FTZ R56, R22, R56 ;  /* 0x0000003816387220 */ /* 0x000fc80000410000 */
[----:B------:R-:W-:-:S04]  /*7d30*/  FMUL.FTZ R56, R56, R21 ;  /* 0x0000001538387220 */ /* 0x000fc80000410000 */
[----:B------:R-:W-:Y:S01]  /*7d40*/  FFMA.FTZ R186, R56, R186, R57 ;  /* 0x000000ba38ba7223 */ /* 0x000fe20000010039 */
        /* <DEDUP_REMOVED lines=32> */
[----:B------:R-:W-:-:S05]  /*7f50*/  FMUL.FTZ R60, R181, R60 ;  /* 0x0000003cb53c7220 */ /* 0x000fca0000410000 */
[----:B------:R-:W-:-:S07]  /*7f60*/  F2FP.BF16.F32.PACK_AB R56, R60, R56 ;  /* 0x000000383c38723e */ /* 0x000fce00000010ff */
.L_x_4979:
        /* <DEDUP_REMOVED lines=13> */
.L_x_4977:
[----:B------:R-:W-:Y:S05]  /*8040*/  BSYNC.RECONVERGENT B2 ;  /* 0x0000000000027941 */ /* 0x000fea0003800200 */
.L_x_4976:
[----:B------:R-:W-:Y:S05]  /*8050*/  @!P5 BRA `(.L_x_4980) ;  /* 0x0000004400bcd947 */ /* 0x000fea0003800000 */
[----:B------:R-:W0:Y:S02]  /*8060*/  LDC.64 R184, c[0x0][0x390] ;  /* 0x0000e400ffb87b82 */ /* 0x000e240000000a00 */
[----:B0-----:R-:W-:-:S06]  /*8070*/  IMAD.WIDE.U32 R184, R18, 0x10, R184 ;  /* 0x0000001012b87825 */ /* 0x001fcc00078e00b8 */
[----:B------:R-:W5:Y:S01]  /*8080*/  LDG.E.128 R184, desc[UR6][R184.64] ;  /* 0x00000006b8b87981 */ /* 0x000f62000c1e1d00 */
[----:B------:R-:W-:-:S04]  /*8090*/  ISETP.NE.U32.AND P1, PT, RZ, UR12, PT ;  /* 0x0000000cff007c0c */ /* 0x000fc8000bf25070 */
[----:B------:R-:W-:-:S13]  /*80a0*/  ISETP.NE.AND.EX P1, PT, RZ, UR13, PT, P1 ;  /* 0x0000000dff007c0c */ /* 0x000fda000bf25310 */
[----:B------:R-:W-:Y:S05]  /*80b0*/  @!P1 BRA `(.L_x_4981) ;  /* 0x0000000400149947 */ /* 0x000fea0003800000 */
[-CC-:B-----5:R-:W-:Y:S01]  /*80c0*/  FFMA.FTZ R24, R2, R19.reuse, R20.reuse ;  /* 0x0000001302187223 */ /* 0x1a0fe20000010014 */
[----:B------:R-:W-:Y:S01]  /*80d0*/  FFMA.FTZ R25, R214, R19, R20 ;  /* 0x00000013d6197223 */ /* 0x000fe20000010014 */
[----:B------:R-:W-:Y:S02]  /*80e0*/  PRMT R26, R187, 0x7632, R26 ;  /* 0x00007632bb1a7816 */ /* 0x000fe4000000001a */
        /* <DEDUP_REMOVED lines=10> */
[----:B------:R-:W-:Y:S01]  /*8190*/  FFMA.FTZ R25, R5, R19, R20 ;  /* 0x0000001305197223 */ /* 0x000fe20000010014 */
[----:B------:R-:W-:Y:S02]  /*81a0*/  FMUL.FTZ R24, R171, R24 ;  /* 0x00000018ab187220 */ /* 0x000fe40000410000 */
[--C-:B------:R-:W-:Y:S01]  /*81b0*/  FFMA.FTZ R188, R26, R51, R50.reuse ;  /* 0x000000331abc7223 */ /* 0x100fe20000010032 */
[----:B------:R-:W-:Y:S01]  /*81c0*/  FMUL.FTZ R26, R170, R26 ;  /* 0x0000001aaa1a7220 */ /* 0x000fe20000410000 */
[----:B------:R-:W-:Y:S01]  /*81d0*/  FADD.FTZ R25, R220, -R25 ;  /* 0x80000019dc197221 */ /* 0x000fe20000010000 */
[----:B------:R-:W-:-:S03]  /*81e0*/  PRMT R50, R186, 0x7632, R50 ;  /* 0x00007632ba327816 */ /* 0x000fc60000000032 */
[----:B------:R-:W-:Y:S01]  /*81f0*/  F2FP.BF16.F32.PACK_AB R51, R24, R26 ;  /* 0x0000001a1833723e */ /* 0x000fe200000010ff */
[----:B------:R-:W-:Y:S01]  /*8200*/  FMUL.FTZ R26, R22, R25 ;  /* 0x00000019161a7220 */ /* 0x000fe20000410000 */
[----:B------:R-:W-:Y:S02]  /*8210*/  SHF.L.U32 R25, R186, 0x10, RZ ;  /* 0x00000010ba197819 */ /* 0x000fe400000006ff */
[----:B------:R-:W-:Y:S01]  /*8220*/  SHF.L.U32 R50, R50, 0x10, RZ ;  /* 0x0000001032327819 */ /* 0x000fe200000006ff */
[----:B------:R-:W-:-:S04]  /*8230*/  FMUL.FTZ R24, R26, R21 ;  /* 0x000000151a187220 */ /* 0x000fc80000410000 */
[----:B------:R-:W-:Y:S01]  /*8240*/  FFMA.FTZ R187, R24, R25, R48 ;  /* 0x0000001918bb7223 */ /* 0x000fe20000010030 */
[----:B------:R-:W-:Y:S01]  /*8250*/  FFMA.FTZ R25, R3, R19, R20 ;  /* 0x0000001303197223 */ /* 0x000fe20000010014 */
[----:B------:R-:W-:-:S03]  /*8260*/  FMUL.FTZ R24, R168, R24 ;  /* 0x00000018a8187220 */ /* 0x000fc60000410000 */
[----:B------:R-:W-:-:S04]  /*8270*/  FADD.FTZ R25, R219, -R25 ;  /* 0x80000019db197221 */ /* 0x000fc80000010000 */
[----:B------:R-:W-:-:S04]  /*8280*/  FMUL.FTZ R48, R22, R25 ;  /* 0x0000001916307220 */ /* 0x000fc80000410000 */
[C---:B------:R-:W-:Y:S01]  /*8290*/  FMUL.FTZ R25, R48.reuse, R21 ;  /* 0x0000001530197220 */ /* 0x040fe20000410000 */
[----:B------:R-:W-:Y:S01]  /*82a0*/  F2FP.BF16.F32.PACK_AB R26, R48, R26 ;  /* 0x0000001a301a723e */ /* 0x000fe200000010ff */
[----:B------:R-:W-:Y:S02]  /*82b0*/  FFMA.FTZ R48, R6, R19, R20 ;  /* 0x0000001306307223 */ /* 0x000fe40000010014 */
        /* <DEDUP_REMOVED lines=29> */
[C---:B------:R-:W-:Y:S01]  /*8490*/  FMUL.FTZ R21, R19.reuse, R21 ;  /* 0x0000001513157220 */ /* 0x040fe20000410000 */
[----:B------:R-:W-:Y:S02]  /*84a0*/  F2FP.BF16.F32.PACK_AB R24, R19, R24 ;  /* 0x000000181318723e */ /* 0x000fe400000010ff */
[----:B------:R-:W-:Y:S01]  /*84b0*/  FFMA.FTZ R52, R48, R185, R52 ;  /* 0x000000b930347223 */ /* 0x000fe20000010034 */
[----:B------:R-:W-:Y:S01]  /*84c0*/  FFMA.FTZ R22, R21, R20, R53 ;  /* 0x0000001415167223 */ /* 0x000fe20000010035 */
[----:B------:R-:W-:Y:S01]  /*84d0*/  FMUL.FTZ R20, R172, R48 ;  /* 0x00000030ac147220 */ /* 0x000fe20000410000 */
[----:B------:R-:W-:-:S05]  /*84e0*/  FMUL.FTZ R21, R173, R21 ;  /* 0x00000015ad157220 */ /* 0x000fca0000410000 */
[----:B------:R-:W-:Y:S01]  /*84f0*/  F2FP.BF16.F32.PACK_AB R48, R21, R20 ;  /* 0x000000141530723e */ /* 0x000fe200000010ff */
[----:B------:R-:W-:Y:S06]  /*8500*/  BRA `(.L_x_4982) ;  /* 0x0000000400007947 */ /* 0x000fec0003800000 */
.L_x_4981:
[----:B-----5:R-:W-:Y:S01]  /*8510*/  FFMA.FTZ R188, R2, R19, R20 ;  /* 0x0000001302bc7223 */ /* 0x020fe20000010014 */
[C---:B------:R-:W-:Y:S02]  /*8520*/  PRMT R190, R187.reuse, 0x7632, R190 ;  /* 0x00007632bbbe7816 */ /* 0x040fe400000000be */
        /* <DEDUP_REMOVED lines=56> */
[----:B------:R-:W-:-:S03]  /*88b0*/  FMUL.FTZ R19, R19, R21 ;  /* 0x0000001513137220 */ /* 0x000fc60000410000 */
[----:B------:R-:W-:Y:S01]  /*88c0*/  FFMA.FTZ R52, R48, R185, R52 ;  /* 0x000000b930347223 */ /* 0x000fe20000010034 */
[----:B------:R-:W-:Y:S01]  /*88d0*/  FFMA.FTZ R22, R19, R20, R53 ;  /* 0x0000001413167223 */ /* 0x000fe20000010035 */
[----:B------:R-:W-:Y:S01]  /*88e0*/  FMUL.FTZ R20, R172, R48 ;  /* 0x00000030ac147220 */ /* 0x000fe20000410000 */
[----:B------:R-:W-:-:S05]  /*88f0*/  FMUL.FTZ R19, R173, R19 ;  /* 0x00000013ad137220 */ /* 0x000fca0000410000 */
[----:B------:R-:W-:-:S07]  /*8900*/  F2FP.BF16.F32.PACK_AB R48, R19, R20 ;  /* 0x000000141330723e */ /* 0x000fce00000010ff */
.L_x_4982:
        /* <DEDUP_REMOVED lines=12> */
.L_x_4963:
        /* <DEDUP_REMOVED lines=9> */
[----:B------:R-:W3:Y:S04]  /*8a60*/  LDL R228, [R1] ;  /* 0x0000000001e47983 */ /* 0x000ee80000100800 */
[----:B------:R0:W-:Y:S04]  /*8a70*/  STL [R1+0x12c], R5 ;  /* 0x00012c0501007387 */ /* 0x0001e80000100800 */
[----:B0-----:R-:W4:Y:S04]  /*8a80*/  LDL R5, [R1+0x4] ;  /* 0x0000040001057983 */ /* 0x001f280000100800 */
[----:B------:R0:W-:Y:S04]  /*8a90*/  STL [R1+0x128], R4 ;  /* 0x0001280401007387 */ /* 0x0001e80000100800 */
[----:B0-----:R-:W3:Y:S01]  /*8aa0*/  LDL R4, [R1+0x8] ;  /* 0x0000080001047983 */ /* 0x001ee20000100800 */
[----:B------:R-:W-:Y:S01]  /*8ab0*/  FFMA.FTZ R190, R0, R19, R20 ;  /* 0x0000001300be7223 */ /* 0x000fe20000010014 */
[----:B------:R-:W-:-:S02]  /*8ac0*/  SHF.L.U32 R188, R44, 0x10, RZ ;  /* 0x000000102cbc7819 */ /* 0x000fc400000006ff */
[----:B------:R-:W-:Y:S01]  /*8ad0*/  PRMT R189, R44, 0x7632, R189 ;  /* 0x000076322cbd7816 */ /* 0x000fe200000000bd */
[----:B------:R-:W-:Y:S01]  /*8ae0*/  FADD.FTZ R190, R212, -R190 ;  /* 0x800000bed4be7221 */ /* 0x000fe20000010000 */
[----:B------:R0:W-:Y:S02]  /*8af0*/  STL [R1+0x124], R3 ;  /* 0x0001240301007387 */ /* 0x0001e40000100800 */
[----:B------:R-:W-:Y:S01]  /*8b00*/  SHF.L.U32 R189, R189, 0x10, RZ ;  /* 0x00000010bdbd7819 */ /* 0x000fe200000006ff */
[----:B-----5:R-:W-:Y:S01]  /*8b10*/  FFMA.FTZ R190, R22, R190, R188 ;  /* 0x000000be16be7223 */ /* 0x020fe200000100bc */
[----:B------:R-:W-:Y:S01]  /*8b20*/  FFMA.FTZ R188, R211, R19, R20 ;  /* 0x00000013d3bc7223 */ /* 0x000fe20000010014 */
[----:B------:R1:W-:Y:S04]  /*8b30*/  STL [R1+0x120], R2 ;  /* 0x0001200201007387 */ /* 0x0003e80000100800 */
[----:B0-----:R-:W4:Y:S04]  /*8b40*/  LDL R3, [R1+0x78] ;  /* 0x0000780001037983 */ /* 0x001f280000100800 */
[----:B-1----:R-:W4:Y:S01]  /*8b50*/  LDL R2, [R1+0x60] ;  /* 0x0000600001027983 */ /* 0x002f220000100800 */
[----:B--2---:R-:W-:Y:S01]  /*8b60*/  FADD.FTZ R188, R191, -R188 ;  /* 0x800000bcbfbc7221 */ /* 0x004fe20000010000 */
[----:B------:R-:W-:-:S02]  /*8b70*/  SHF.L.U32 R191, R184, 0x10, RZ ;  /* 0x00000010b8bf7819 */ /* 0x000fc400000006ff */
[----:B------:R-:W-:Y:S01]  /*8b80*/  PRMT R184, R184, 0x7632, R184 ;  /* 0x00007632b8b87816 */ /* 0x000fe200000000b8 */
[----:B------:R-:W-:Y:S01]  /*8b90*/  FFMA.FTZ R196, R22, R188, R189 ;  /* 0x000000bc16c47223 */ /* 0x000fe200000100bd */
[----:B------:R-:W-:Y:S01]  /*8ba0*/  FMUL.FTZ R188, R190, R21 ;  /* 0x00000015bebc7220 */ /* 0x000fe20000410000 */
[----:B------:R-:W-:Y:S02]  /*8bb0*/  SHF.L.U32 R189, R45, 0x10, RZ ;  /* 0x000000102dbd7819 */ /* 0x000fe400000006ff */
[----:B------:R-:W-:Y:S01]  /*8bc0*/  SHF.L.U32 R184, R184, 0x10, RZ ;  /* 0x00000010b8b87819 */ /* 0x000fe200000006ff */
[----:B------:R-:W-:Y:S01]  /*8bd0*/  FFMA.FTZ R191, R188, R191, R84 ;  /* 0x000000bfbcbf7223 */ /* 0x000fe20000010054 */
[----:B------:R-:W-:Y:S01]  /*8be0*/  FFMA.FTZ R84, R210, R19, R20 ;  /* 0x00000013d2547223 */ /* 0x000fe20000010014 */
[----:B------:R-:W-:-:S03]  /*8bf0*/  SHF.L.U32 R190, R185, 0x10, RZ ;  /* 0x00000010b9be7819 */ /* 0x000fc600000006ff */
[----:B---3--:R-:W-:Y:S02]  /*8c00*/  FADD.FTZ R84, R4, -R84 ;  /* 0x8000005404547221 */ /* 0x008fe40000010000 */
[----:B------:R-:W2:Y:S02]  /*8c10*/  LDL R4, [R1+0x70] ;  /* 0x0000700001047983 */ /* 0x000ea40000100800 */
[----:B------:R-:W-:Y:S01]  /*8c20*/  FFMA.FTZ R189, R22, R84, R189 ;  /* 0x0000005416bd7223 */ /* 0x000fe200000100bd */
[----:B------:R-:W-:-:S04]  /*8c30*/  FMUL.FTZ R84, R196, R21 ;  /* 0x00000015c4547220 */ /* 0x000fc80000410000 */
[----:B------:R-:W-:Y:S01]  /*8c40*/  FFMA.FTZ R184, R84, R184, R85 ;  /* 0x000000b854b87223 */ /* 0x000fe20000010055 */
[----:B------:R-:W-:Y:S01]  /*8c50*/  FMUL.FTZ R85, R189, R21 ;  /* 0x00000015bd557220 */ /* 0x000fe20000410000 */
[----:B------:R-:W-:-:S03]  /*8c60*/  FFMA.FTZ R189, R209, R19, R20 ;  /* 0x00000013d1bd7223 */ /* 0x000fc60000010014 */
[--C-:B------:R-:W-:Y:S01]  /*8c70*/  FFMA.FTZ R190, R85, R190, R86.reuse ;  /* 0x000000be55be7223 */ /* 0x100fe20000010056 */
[----:B------:R-:W-:-:S04]  /*8c80*/  PRMT R86, R45, 0x7632, R86 ;  /* 0x000076322d567816 */ /* 0x000fc80000000056 */
[----:B------:R-:W-:Y:S01]  /*8c90*/  SHF.L.U32 R196, R86, 0x10, RZ ;  /* 0x0000001056c47819 */ /* 0x000fe200000006ff */
[----:B----4-:R-:W-:Y:S02]  /*8ca0*/  FADD.FTZ R86, R5, -R189 ;  /* 0x800000bd05567221 */ /* 0x010fe40000010000 */
[----:B------:R-:W3:Y:S02]  /*8cb0*/  LDL R5, [R1+0x68] ;  /* 0x0000680001057983 */ /* 0x000ee40000100800 */
[----:B------:R-:W-:Y:S01]  /*8cc0*/  FFMA.FTZ R189, R22, R86, R196 ;  /* 0x0000005616bd7223 */ /* 0x000fe200000100c4 */
[----:B------:R-:W-:-:S04]  /*8cd0*/  PRMT R86, R185, 0x7632, R86 ;  /* 0x00007632b9567816 */ /* 0x000fc80000000056 */
[----:B------:R-:W-:Y:S01]  /*8ce0*/  SHF.L.U32 R185, R86, 0x10, RZ ;  /* 0x0000001056b97819 */ /* 0x000fe200000006ff */
[----:B------:R-:W-:-:S04]  /*8cf0*/  FMUL.FTZ R86, R189, R21 ;  /* 0x00000015bd567220 */ /* 0x000fc80000410000 */
[----:B------:R-:W-:Y:S01]  /*8d00*/  FFMA.FTZ R185, R86, R185, R87 ;  /* 0x000000b956b97223 */ /* 0x000fe20000010057 */
[----:B------:R-:W-:Y:S01]  /*8d10*/  FFMA.FTZ R87, R208, R19, R20 ;  /* 0x00000013d0577223 */ /* 0x000fe20000010014 */
[----:B------:R-:W-:-:S03]  /*8d20*/  SHF.L.U32 R189, R46, 0x10, RZ ;  /* 0x000000102ebd7819 */ /* 0x000fc600000006ff */
[----:B------:R-:W-:-:S04]  /*8d30*/  FADD.FTZ R87, R228, -R87 ;  /* 0x80000057e4577221 */ /* 0x000fc80000010000 */
[----:B------:R-:W-:Y:S01]  /*8d40*/  FFMA.FTZ R87, R22, R87, R189 ;  /* 0x0000005716577223 */ /* 0x000fe200000100bd */
[----:B------:R-:W-:-:S03]  /*8d50*/  SHF.L.U32 R189, R186, 0x10, RZ ;  /* 0x00000010babd7819 */ /* 0x000fc600000006ff */
[----:B------:R-:W-:Y:S01]  /*8d60*/  FMUL.FTZ R87, R87, R21 ;  /* 0x0000001557577220 */ /* 0x000fe20000410000 */
[----:B------:R-:W-:-:S03]  /*8d70*/  FFMA.FTZ R196, R207, R19, R20 ;  /* 0x00000013cfc47223 */ /* 0x000fc60000010014 */
[--C-:B------:R-:W-:Y:S01]  /*8d80*/  FFMA.FTZ R189, R87, R189, R80.reuse ;  /* 0x000000bd57bd7223 */ /* 0x100fe20000010050 */
[----:B------:R-:W-:-:S04]  /*8d90*/  PRMT R80, R46, 0x7632, R80 ;  /* 0x000076322e507816 */ /* 0x000fc80000000050 */
[----:B------:R-:W-:Y:S01]  /*8da0*/  SHF.L.U32 R228, R80, 0x10, RZ ;  /* 0x0000001050e47819 */ /* 0x000fe200000006ff */
[----:B------:R-:W-:-:S04]  /*8db0*/  FADD.FTZ R80, R252, -R196 ;  /* 0x800000c4fc507221 */ /* 0x000fc80000010000 */
        /* <DEDUP_REMOVED lines=9> */
[----:B------:R-:W-:Y:S01]  /*8e50*/  SHF.L.U32 R196, R187, 0x10, RZ ;  /* 0x00000010bbc47819 */ /* 0x000fe200000006ff */
[----:B------:R-:W-:Y:S02]  /*8e60*/  FFMA.FTZ R228, R205, R19, R20 ;  /* 0x00000013cde47223 */ /* 0x000fe40000010014 */
[----:B------:R-:W-:-:S04]  /*8e70*/  FMUL.FTZ R81, R81, R21 ;  /* 0x0000001551517220 */ /* 0x000fc80000410000 */
[----:B------:R-:W-:Y:S01]  /*8e80*/  FFMA.FTZ R196, R81, R196, R82 ;  /* 0x000000c451c47223 */ /* 0x000fe20000010052 */
[--C-:B------:R-:W-:Y:S01]  /*8e90*/  FADD.FTZ R82, R250, -R228.reuse ;  /* 0x800000e4fa527221 */ /* 0x100fe20000010000 */
[----:B------:R-:W-:-:S04]  /*8ea0*/  PRMT R228, R47, 0x7632, R228 ;  /* 0x000076322fe47816 */ /* 0x000fc800000000e4 */
[----:B------:R-:W-:-:S05]  /*8eb0*/  SHF.L.U32 R228, R228, 0x10, RZ ;  /* 0x00000010e4e47819 */ /* 0x000fca00000006ff */
[----:B------:R-:W-:Y:S01]  /*8ec0*/  FFMA.FTZ R228, R22, R82, R228 ;  /* 0x0000005216e47223 */ /* 0x000fe200000100e4 */
[----:B------:R-:W-:-:S04]  /*8ed0*/  PRMT R82, R187, 0x7632, R82 ;  /* 0x00007632bb527816 */ /* 0x000fc80000000052 */
[----:B------:R-:W-:Y:S01]  /*8ee0*/  SHF.L.U32 R187, R82, 0x10, RZ ;  /* 0x0000001052bb7819 */ /* 0x000fe200000006ff */
[----:B------:R-:W-:Y:S02]  /*8ef0*/  FMUL.FTZ R82, R228, R21 ;  /* 0x00000015e4527220 */ /* 0x000fe40000410000 */
[----:B------:R-:W4:Y:S02]  /*8f00*/  LDL R228, [R1+0x74] ;  /* 0x0000740001e47983 */ /* 0x000f240000100800 */
[----:B------:R-:W-:Y:S02]  /*8f10*/  FFMA.FTZ R187, R82, R187, R83 ;  /* 0x000000bb52bb7223 */ /* 0x000fe40000010053 */
[----:B------:R-:W4:Y:S01]  /*8f20*/  LDL R83, [R1+0x6c] ;  /* 0x00006c0001537983 */ /* 0x000f220000100800 */
[----:B------:R-:W-:Y:S01]  /*8f30*/  FMUL.FTZ R85, R3, R85 ;  /* 0x0000005503557220 */ /* 0x000fe20000410000 */
[----:B------:R-:W-:Y:S01]  /*8f40*/  FMUL.FTZ R87, R2, R87 ;  /* 0x0000005702577220 */ /* 0x000fe20000410000 */
[----:B--2---:R-:W-:Y:S01]  /*8f50*/  FMUL.FTZ R188, R4, R188 ;  /* 0x000000bc04bc7220 */ /* 0x004fe20000410000 */
[----:B---3--:R-:W-:-:S02]  /*8f60*/  FMUL.FTZ R81, R5, R81 ;  /* 0x0000005105517220 */ /* 0x008fc40000410000 */
[----:B------:R0:W5:Y:S01]  /*8f70*/  LDL.LU R5, [R1+0x12c] ;  /* 0x00012c0001057983 */ /* 0x0001620000300800 */
[----:B----4-:R-:W-:-:S03]  /*8f80*/  FMUL.FTZ R83, R83, R82 ;  /* 0x0000005253537220 */ /* 0x010fc60000410000 */
[----:B------:R-:W2:Y:S02]  /*8f90*/  LDL R82, [R1+0x64] ;  /* 0x0000640001527983 */ /* 0x000ea40000100800 */
[----:B------:R-:W-:Y:S02]  /*8fa0*/  F2FP.BF16.F32.PACK_AB R83, R83, R81 ;  /* 0x000000515353723e */ /* 0x000fe400000010ff */
[----:B------:R-:W3:Y:S04]  /*8fb0*/  LDL R81, [R1+0x7c] ;  /* 0x00007c0001517983 */ /* 0x000ee80000100800 */
[----:B------:R0:W5:Y:S04]  /*8fc0*/  LDL.LU R4, [R1+0x128] ;  /* 0x0001280001047983 */ /* 0x0001680000300800 */
[----:B------:R0:W5:Y:S04]  /*8fd0*/  LDL.LU R3, [R1+0x124] ;  /* 0x0001240001037983 */ /* 0x0001680000300800 */
[----:B------:R0:W5:Y:S01]  /*8fe0*/  LDL.LU R2, [R1+0x120] ;  /* 0x0001200001027983 */ /* 0x0001620000300800 */
[----:B--2---:R-:W-:Y:S01]  /*8ff0*/  FMUL.FTZ R82, R82, R80 ;  /* 0x0000005052527220 */ /* 0x004fe20000410000 */
[----:B------:R-:W-:Y:S01]  /*9000*/  FMUL.FTZ R80, R228, R84 ;  /* 0x00000054e4507220 */ /* 0x000fe20000410000 */
[----:B---3--:R-:W-:-:S03]  /*9010*/  FMUL.FTZ R81, R81, R86 ;  /* 0x0000005651517220 */ /* 0x008fc60000410000 */
[----:B------:R-:W-:Y:S02]  /*9020*/  F2FP.BF16.F32.PACK_AB R82, R82, R87 ;  /* 0x000000575252723e */ /* 0x000fe400000010ff */
[----:B------:R-:W-:Y:S02]  /*9030*/  F2FP.BF16.F32.PACK_AB R80, R80, R188 ;  /* 0x000000bc5050723e */ /* 0x000fe400000010ff */
[----:B------:R-:W-:Y:S01]  /*9040*/  F2FP.BF16.F32.PACK_AB R81, R81, R85 ;  /* 0x000000555151723e */ /* 0x000fe200000010ff */
[----:B0-----:R-:W-:Y:S06]  /*9050*/  BRA `(.L_x_4986) ;  /* 0x0000000400707947 */ /* 0x001fec0003800000 */
.L_x_4985:
[----:B------:R-:W2:Y:S01]  /*9060*/  LDL R188, [R1] ;  /* 0x0000000001bc7983 */ /* 0x000ea20000100800 */
[----:B------:R-:W-:Y:S01]  /*9070*/  PRMT R27, R47, 0x7632, R27 ;  /* 0x000076322f1b7816 */ /* 0x000fe2000000001b */
[-CC-:B------:R-:W-:Y:S01]  /*9080*/  FFMA.FTZ R24, R205, R19.reuse, R20.reuse ;  /* 0x00000013cd187223 */ /* 0x180fe20000010014 */
[-CC-:B------:R-:W-:Y:S01]  /*9090*/  FFMA.FTZ R26, R208, R19.reuse, R20.reuse ;  /* 0x00000013d01a7223 */ /* 0x180fe20000010014 */
[----:B------:R-:W-:Y:S01]  /*90a0*/  FFMA.FTZ R25, R206, R19, R20 ;  /* 0x00000013ce197223 */ /* 0x000fe20000010014 */
[----:B------:R-:W-:Y:S01]  /*90b0*/  SHF.L.U32 R27, R27, 0x10, RZ ;  /* 0x000000101b1b7819 */ /* 0x000fe200000006ff */
[----:B------:R-:W-:Y:S01]  /*90c0*/  FADD.FTZ R24, R250, -R24 ;  /* 0x80000018fa187221 */ /* 0x000fe20000010000 */
[----:B------:R-:W3:Y:S01]  /*90d0*/  LDL R228, [R1+0x64] ;  /* 0x0000640001e47983 */ /* 0x000ee20000100800 */
[----:B------:R-:W-:Y:S02]  /*90e0*/  FADD.FTZ R25, R251, -R25 ;  /* 0x80000019fb197221 */ /* 0x000fe40000010000 */
[----:B-----5:R-:W-:Y:S01]  /*90f0*/  FFMA.FTZ R27, R22, R24, R27 ;  /* 0x00000018161b7223 */ /* 0x020fe2000001001b */
[----:B------:R-:W-:Y:S01]  /*9100*/  SHF.L.U32 R24, R46, 0x10, RZ ;  /* 0x000000102e187819 */ /* 0x000fe200000006ff */
[----:B------:R-:W4:Y:S04]  /*9110*/  LDL R190, [R1+0x60] ;  /* 0x0000600001be7983 */ /* 0x000f280000100800 */
[----:B------:R-:W3:Y:S01]  /*9120*/  LDL R191, [R1+0x7c] ;  /* 0x00007c0001bf7983 */ /* 0x000ee20000100800 */
[----:B--2---:R-:W-:Y:S01]  /*9130*/  FADD.FTZ R26, R188, -R26 ;  /* 0x8000001abc1a7221 */ /* 0x004fe20000010000 */
[----:B------:R-:W-:-:S05]  /*9140*/  SHF.L.U32 R188, R47, 0x10, RZ ;  /* 0x000000102fbc7819 */ /* 0x000fca00000006ff */
[C---:B------:R-:W-:Y:S01]  /*9150*/  FFMA.FTZ R188, R22.reuse, R25, R188 ;  /* 0x0000001916bc7223 */ /* 0x040fe200000100bc */
[C---:B------:R-:W-:Y:S01]  /*9160*/  PRMT R25, R187.reuse, 0x7632, R25 ;  /* 0x00007632bb197816 */ /* 0x040fe20000000019 */
[----:B------:R-:W-:Y:S01]  /*9170*/  FFMA.FTZ R26, R22, R26, R24 ;  /* 0x0000001a161a7223 */ /* 0x000fe20000010018 */
[----:B------:R-:W-:Y:S01]  /*9180*/  SHF.L.U32 R187, R187, 0x10, RZ ;  /* 0x00000010bbbb7819 */ /* 0x000fe200000006ff */
[----:B------:R-:W-:-:S04]  /*9190*/  FMUL.FTZ R24, R188, R21 ;  /* 0x00000015bc187220 */ /* 0x000fc80000410000 */
[----:B------:R-:W-:Y:S01]  /*91a0*/  FFMA.FTZ R196, R24, R187, R82 ;  /* 0x000000bb18c47223 */ /* 0x000fe20000010052 */
[----:B------:R-:W-:Y:S01]  /*91b0*/  SHF.L.U32 R82, R25, 0x10, RZ ;  /* 0x0000001019527819 */ /* 0x000fe200000006ff */
[CC--:B------:R-:W-:Y:S01]  /*91c0*/  FMUL.FTZ R25, R27.reuse, R21.reuse ;  /* 0x000000151b197220 */ /* 0x0c0fe20000410000 */
[----:B------:R-:W-:Y:S02]  /*91d0*/  F2FP.BF16.F32.PACK_AB R27, R27, R188 ;  /* 0x000000bc1b1b723e */ /* 0x000fe400000010ff */
[----:B------:R-:W2:Y:S01]  /*91e0*/  LDL R188, [R1+0x8] ;  /* 0x0000080001bc7983 */ /* 0x000ea20000100800 */
[----:B------:R-:W-:Y:S01]  /*91f0*/  FFMA.FTZ R187, R25, R82, R83 ;  /* 0x0000005219bb7223 */ /* 0x000fe20000010053 */
[----:B------:R-:W-:Y:S01]  /*9200*/  SHF.L.U32 R83, R186, 0x10, RZ ;  /* 0x00000010ba537819 */ /* 0x000fe200000006ff */
        /* <DEDUP_REMOVED lines=10> */
[----:B------:R-:W-:Y:S01]  /*92b0*/  F2FP.BF16.F32.PACK_AB R26, R80, R26 ;  /* 0x0000001a501a723e */ /* 0x000fe200000010ff */
[----:B------:R-:W-:Y:S02]  /*92c0*/  FFMA.FTZ R80, R210, R19, R20 ;  /* 0x00000013d2507223 */ /* 0x000fe40000010014 */
[----:B------:R-:W-:Y:S02]  /*92d0*/  FFMA.FTZ R186, R83, R186, R81 ;  /* 0x000000ba53ba7223 */ /* 0x000fe40000010051 */
[----:B------:R-:W3:Y:S01]  /*92e0*/  LDL R81, [R1+0x6c] ;  /* 0x00006c0001517983 */ /* 0x000ee20000100800 */
[----:B--2---:R-:W-:-:S03]  /*92f0*/  FADD.FTZ R188, R188, -R80 ;  /* 0x80000050bcbc7221 */ /* 0x004fc60000010000 */
[----:B------:R-:W2:Y:S01]  /*9300*/  LDL R80, [R1+0x68] ;  /* 0x0000680001507983 */ /* 0x000ea20000100800 */
[----:B----4-:R-:W-:Y:S01]  /*9310*/  FMUL.FTZ R82, R190, R82 ;  /* 0x00000052be527220 */ /* 0x010fe20000410000 */
[----:B--2---:R-:W-:Y:S01]  /*9320*/  FMUL.FTZ R24, R80, R24 ;  /* 0x0000001850187220 */ /* 0x004fe20000410000 */
[----:B---3--:R-:W-:Y:S01]  /*9330*/  FMUL.FTZ R80, R81, R25 ;  /* 0x0000001951507220 */ /* 0x008fe20000410000 */
[----:B------:R-:W-:Y:S01]  /*9340*/  SHF.L.U32 R25, R45, 0x10, RZ ;  /* 0x000000102d197819 */ /* 0x000fe200000006ff */
[----:B------:R-:W-:Y:S02]  /*9350*/  FMUL.FTZ R81, R228, R83 ;  /* 0x00000053e4517220 */ /* 0x000fe40000410000 */
[----:B------:R-:W2:Y:S02]  /*9360*/  LDL R228, [R1+0x74] ;  /* 0x0000740001e47983 */ /* 0x000ea40000100800 */
[----:B------:R-:W-:Y:S01]  /*9370*/  FFMA.FTZ R25, R22, R188, R25 ;  /* 0x000000bc16197223 */ /* 0x000fe20000010019 */
[----:B------:R-:W-:Y:S01]  /*9380*/  F2FP.BF16.F32.PACK_AB R83, R80, R24 ;  /* 0x000000185053723e */ /* 0x000fe200000010ff */
[----:B------:R-:W3:Y:S01]  /*9390*/  LDL R188, [R1+0x70] ;  /* 0x0000700001bc7983 */ /* 0x000ee20000100800 */
[----:B------:R-:W-:Y:S01]  /*93a0*/  SHF.L.U32 R80, R185, 0x10, RZ ;  /* 0x00000010b9507819 */ /* 0x000fe200000006ff */
[----:B------:R-:W-:-:S04]  /*93b0*/  FMUL.FTZ R24, R25, R21 ;  /* 0x0000001519187220 */ /* 0x000fc80000410000 */
[----:B------:R-:W-:Y:S02]  /*93c0*/  FFMA.FTZ R190, R24, R80, R86 ;  /* 0x0000005018be7223 */ /* 0x000fe40000010056 */
[----:B------:R-:W4:Y:S01]  /*93d0*/  LDL R86, [R1+0x4] ;  /* 0x0000040001567983 */ /* 0x000f220000100800 */
[----:B------:R-:W-:Y:S01]  /*93e0*/  F2FP.BF16.F32.PACK_AB R82, R81, R82 ;  /* 0x000000525152723e */ /* 0x000fe200000010ff */
[----:B------:R-:W-:Y:S01]  /*93f0*/  FFMA.FTZ R81, R209, R19, R20 ;  /* 0x00000013d1517223 */ /* 0x000fe20000010014 */
[----:B------:R-:W-:-:S04]  /*9400*/  PRMT R80, R45, 0x7632, R80 ;  /* 0x000076322d507816 */ /* 0x000fc80000000050 */
[----:B------:R-:W-:Y:S01]  /*9410*/  SHF.L.U32 R80, R80, 0x10, RZ ;  /* 0x0000001050507819 */ /* 0x000fe200000006ff */
[----:B----4-:R-:W-:-:S04]  /*9420*/  FADD.FTZ R81, R86, -R81 ;  /* 0x8000005156517221 */ /* 0x010fc80000010000 */
[----:B------:R-:W-:Y:S01]  /*9430*/  FFMA.FTZ R80, R22, R81, R80 ;  /* 0x0000005116507223 */ /* 0x000fe20000010050 */
[----:B------:R-:W-:-:S04]  /*9440*/  PRMT R81, R185, 0x7632, R81 ;  /* 0x00007632b9517816 */ /* 0x000fc80000000051 */
[----:B------:R-:W-:Y:S01]  /*9450*/  SHF.L.U32 R86, R81, 0x10, RZ ;  /* 0x0000001051567819 */ /* 0x000fe200000006ff */
[C---:B------:R-:W-:Y:S01]  /*9460*/  FMUL.FTZ R81, R80.reuse, R21 ;  /* 0x0000001550517220 */ /* 0x040fe20000410000 */
[----:B------:R-:W-:Y:S01]  /*9470*/  F2FP.BF16.F32.PACK_AB R25, R80, R25 ;  /* 0x000000195019723e */ /* 0x000fe200000010ff */
[----:B------:R-:W-:Y:S02]  /*9480*/  FFMA.FTZ R80, R0, R19, R20 ;  /* 0x0000001300507223 */ /* 0x000fe40000010014 */
[----:B------:R-:W-:Y:S02]  /*9490*/  FFMA.FTZ R185, R81, R86, R87 ;  /* 0x0000005651b97223 */ /* 0x000fe40000010057 */
[----:B------:R-:W-:Y:S01]  /*94a0*/  FADD.FTZ R86, R212, -R80 ;  /* 0x80000050d4567221 */ /* 0x000fe20000010000 */
[----:B------:R-:W4:Y:S04]  /*94b0*/  LDL R87, [R1+0xc] ;  /* 0x00000c0001577983 */ /* 0x000f280000100800 */
[----:B------:R-:W2:Y:S01]  /*94c0*/  LDL R80, [R1+0x78] ;  /* 0x0000780001507983 */ /* 0x000ea20000100800 */
[----:B------:R-:W-:Y:S01]  /*94d0*/  FMUL.FTZ R81, R191, R81 ;  /* 0x00000051bf517220 */ /* 0x000fe20000410000 */
[----:B--2---:R-:W-:Y:S01]  /*94e0*/  FMUL.FTZ R24, R80, R24 ;  /* 0x0000001850187220 */ /* 0x004fe20000410000 */
[----:B------:R-:W-:-:S05]  /*94f0*/  SHF.L.U32 R80, R44, 0x10, RZ ;  /* 0x000000102c507819 */ /* 0x000fca00000006ff */
[----:B------:R-:W-:Y:S01]  /*9500*/  FFMA.FTZ R80, R22, R86, R80 ;  /* 0x0000005616507223 */ /* 0x000fe20000010050 */
[----:B------:R-:W-:Y:S02]  /*9510*/  F2FP.BF16.F32.PACK_AB R81, R81, R24 ;  /* 0x000000185151723e */ /* 0x000fe400000010ff */
[----:B------:R-:W-:Y:S01]  /*9520*/  SHF.L.U32 R86, R184, 0x10, RZ ;  /* 0x00000010b8567819 */ /* 0x000fe200000006ff */
[----:B------:R-:W-:-:S04]  /*9530*/  FMUL.FTZ R24, R80, R21 ;  /* 0x0000001550187220 */ /* 0x000fc80000410000 */
[----:B------:R-:W-:Y:S01]  /*9540*/  FFMA.FTZ R191, R24, R86, R84 ;  /* 0x0000005618bf7223 */ /* 0x000fe20000010054 */
[----:B------:R-:W-:Y:S01]  /*9550*/  PRMT R86, R44, 0x7632, R86 ;  /* 0x000076322c567816 */ /* 0x000fe20000000056 */
[----:B------:R-:W-:-:S03]  /*9560*/  FFMA.FTZ R84, R211, R19, R20 ;  /* 0x00000013d3547223 */ /* 0x000fc60000010014 */
[----:B------:R-:W-:Y:S01]  /*9570*/  SHF.L.U32 R86, R86, 0x10, RZ ;  /* 0x0000001056567819 */ /* 0x000fe200000006ff */
[----:B----4-:R-:W-:-:S04]  /*9580*/  FADD.FTZ R84, R87, -R84 ;  /* 0x8000005457547221 */ /* 0x010fc80000010000 */
[--C-:B------:R-:W-:Y:S01]  /*9590*/  FFMA.FTZ R84, R22, R84, R86.reuse ;  /* 0x0000005416547223 */ /* 0x100fe20000010056 */
[----:B------:R-:W-:-:S04]  /*95a0*/  PRMT R86, R184, 0x7632, R86 ;  /* 0x00007632b8567816 */ /* 0x000fc80000000056 */
[----:B------:R-:W-:Y:S01]  /*95b0*/  SHF.L.U32 R87, R86, 0x10, RZ ;  /* 0x0000001056577819 */ /* 0x000fe200000006ff */
[----:B------:R-:W-:-:S04]  /*95c0*/  FMUL.FTZ R86, R84, R21 ;  /* 0x0000001554567220 */ /* 0x000fc80000410000 */
[----:B------:R-:W-:Y:S01]  /*95d0*/  FFMA.FTZ R184, R86, R87, R85 ;  /* 0x0000005756b87223 */ /* 0x000fe20000010055 */
[----:B---3--:R-:W-:Y:S01]  /*95e0*/  FMUL.FTZ R85, R188, R24 ;  /* 0x00000018bc557220 */ /* 0x008fe20000410000 */
[----:B------:R-:W-:Y:S01]  /*95f0*/  FMUL.FTZ R86, R228, R86 ;  /* 0x00000056e4567220 */ /* 0x000fe20000410000 */
[----:B------:R-:W-:-:S04]  /*9600*/  F2FP.BF16.F32.PACK_AB R24, R84, R80 ;  /* 0x000000505418723e */ /* 0x000fc800000010ff */
[----:B------:R-:W-:-:S07]  /*9610*/  F2FP.BF16.F32.PACK_AB R80, R86, R85 ;  /* 0x000000555650723e */ /* 0x000fce00000010ff */
.L_x_4986:
[----:B------:R-:W-:Y:S02]  /*9620*/  ISETP.NE.U32.AND P1, PT, RZ, UR12, PT ;  /* 0x0000000cff007c0c */ /* 0x000fe4000bf25070 */
[----:B------:R-:W-:Y:S02]  /*9630*/  MOV R86, R190 ;  /* 0x000000be00567202 */ /* 0x000fe40000000f00 */
[----:B------:R-:W-:Y:S02]  /*9640*/  ISETP.NE.AND.EX P1, PT, RZ, UR13, PT, P1 ;  /* 0x0000000dff007c0c */ /* 0x000fe4000bf25310 */
[----:B------:R-:W-:-:S11]  /*9650*/  MOV R87, R185 ;  /* 0x000000b900577202 */ /* 0x000fd60000000f00 */
        /* <DEDUP_REMOVED lines=13> */
.L_x_4984:
[----:B------:R-:W-:Y:S05]  /*9730*/  BSYNC.RECONVERGENT B2 ;  /* 0x0000000000027941 */ /* 0x000fea0003800200 */
.L_x_4983:
        /* <DEDUP_REMOVED lines=8> */
[----:B------:R-:W-:Y:S01]  /*97c0*/  PRMT R27, R43, 0x7632, R27 ;  /* 0x000076322b1b7816 */ /* 0x000fe2000000001b */
[-CC-:B------:R-:W-:Y:S01]  /*97d0*/  FFMA.FTZ R24, R197, R19.reuse, R20.reuse ;  /* 0x00000013c5187223 */ /* 0x180fe20000010014 */
[-C--:B------:R-:W-:Y:S01]  /*97e0*/  FFMA.FTZ R25, R198, R19.reuse, R20 ;  /* 0x00000013c6197223 */ /* 0x080fe20000010014 */
[----:B------:R-:W2:Y:S01]  /*97f0*/  LDL R190, [R1+0x44] ;  /* 0x0000440001be7983 */ /* 0x000ea20000100800 */
[----:B------:R-:W-:Y:S01]  /*9800*/  SHF.L.U32 R27, R27, 0x10, RZ ;  /* 0x000000101b1b7819 */ /* 0x000fe200000006ff */
[----:B------:R-:W-:Y:S01]  /*9810*/  FADD.FTZ R24, R242, -R24 ;  /* 0x80000018f2187221 */ /* 0x000fe20000010000 */
[----:B------:R-:W-:Y:S01]  /*9820*/  FFMA.FTZ R26, R200, R19, R20 ;  /* 0x00000013c81a7223 */ /* 0x000fe20000010014 */
[----:B------:R-:W-:Y:S01]  /*9830*/  SHF.L.U32 R188, R43, 0x10, RZ ;  /* 0x000000102bbc7819 */ /* 0x000fe200000006ff */
[----:B------:R-:W-:Y:S01]  /*9840*/  FADD.FTZ R25, R243, -R25 ;  /* 0x80000019f3197221 */ /* 0x000fe20000010000 */
[----:B-----5:R-:W-:Y:S01]  /*9850*/  FFMA.FTZ R27, R22, R24, R27 ;  /* 0x00000018161b7223 */ /* 0x020fe2000001001b */
[----:B------:R-:W-:Y:S01]  /*9860*/  SHF.L.U32 R24, R42, 0x10, RZ ;  /* 0x000000102a187819 */ /* 0x000fe200000006ff */
[----:B------:R-:W-:Y:S01]  /*9870*/  FADD.FTZ R26, R245, -R26 ;  /* 0x8000001af51a7221 */ /* 0x000fe20000010000 */
[C---:B------:R-:W-:Y:S01]  /*9880*/  FFMA.FTZ R188, R22.reuse, R25, R188 ;  /* 0x0000001916bc7223 */ /* 0x040fe200000100bc */
[C---:B------:R-:W-:Y:S01]  /*9890*/  PRMT R25, R187.reuse, 0x7632, R25 ;  /* 0x00007632bb197816 */ /* 0x040fe20000000019 */
[----:B------:R-:W3:Y:S01]  /*98a0*/  LDL R228, [R1+0x40] ;  /* 0x0000400001e47983 */ /* 0x000ee20000100800 */
[----:B------:R-:W-:Y:S01]  /*98b0*/  FFMA.FTZ R26, R22, R26, R24 ;  /* 0x0000001a161a7223 */ /* 0x000fe20000010018 */
[----:B------:R-:W-:Y:S01]  /*98c0*/  SHF.L.U32 R187, R187, 0x10, RZ ;  /* 0x00000010bbbb7819 */ /* 0x000fe200000006ff */
[----:B------:R-:W-:Y:S01]  /*98d0*/  FMUL.FTZ R24, R188, R21 ;  /* 0x00000015bc187220 */ /* 0x000fe20000410000 */
[----:B------:R-:W4:Y:S03]  /*98e0*/  LDL R191, [R1+0x5c] ;  /* 0x00005c0001bf7983 */ /* 0x000f260000100800 */
[----:B------:R-:W-:Y:S01]  /*98f0*/  FFMA.FTZ R196, R24, R187, R74 ;  /* 0x000000bb18c47223 */ /* 0x000fe2000001004a */
[----:B------:R-:W-:Y:S01]  /*9900*/  SHF.L.U32 R74, R25, 0x10, RZ ;  /* 0x00000010194a7819 */ /* 0x000fe200000006ff */
[----:B------:R-:W-:-:S04]  /*9910*/  FMUL.FTZ R25, R27, R21 ;  /* 0x000000151b197220 */ /* 0x000fc80000410000 */
        /* <DEDUP_REMOVED lines=12> */
[----:B------:R-:W-:Y:S02]  /*99e0*/  F2FP.BF16.F32.PACK_AB R27, R27, R188 ;  /* 0x000000bc1b1b723e */ /* 0x000fe400000010ff */
[----:B------:R-:W2:Y:S01]  /*99f0*/  LDL R188, [R1+0x48] ;  /* 0x0000480001bc7983 */ /* 0x000ea20000100800 */
[----:B------:R-:W-:-:S03]  /*9a00*/  FFMA.FTZ R186, R75, R186, R73 ;  /* 0x000000ba4bba7223 */ /* 0x000fc60000010049 */
[----:B------:R-:W4:Y:S01]  /*9a10*/  LDL R73, [R1+0x4c] ;  /* 0x00004c0001497983 */ /* 0x000f220000100800 */
[----:B------:R-:W-:Y:S01]  /*9a20*/  F2FP.BF16.F32.PACK_AB R26, R72, R26 ;  /* 0x0000001a481a723e */ /* 0x000fe200000010ff */
[----:B------:R-:W-:-:S04]  /*9a30*/  FFMA.FTZ R72, R202, R19, R20 ;  /* 0x00000013ca487223 */ /* 0x000fc80000010014 */
[----:B------:R-:W-:Y:S01]  /*9a40*/  FADD.FTZ R72, R247, -R72 ;  /* 0x80000048f7487221 */ /* 0x000fe20000010000 */
[----:B---3--:R-:W-:Y:S02]  /*9a50*/  FMUL.FTZ R74, R228, R74 ;  /* 0x0000004ae44a7220 */ /* 0x008fe40000410000 */
[----:B------:R-:W3:Y:S01]  /*9a60*/  LDL R228, [R1+0x54] ;  /* 0x0000540001e47983 */ /* 0x000ee20000100800 */
[----:B--2---:R-:W-:Y:S01]  /*9a70*/  FMUL.FTZ R188, R188, R24 ;  /* 0x00000018bcbc7220 */ /* 0x004fe20000410000 */
[----:B----4-:R-:W-:Y:S01]  /*9a80*/  FMUL.FTZ R24, R73, R25 ;  /* 0x0000001949187220 */ /* 0x010fe20000410000 */
[----:B------:R-:W-:Y:S01]  /*9a90*/  SHF.L.U32 R25, R41, 0x10, RZ ;  /* 0x0000001029197819 */ /* 0x000fe200000006ff */
[----:B------:R-:W-:-:S04]  /*9aa0*/  FMUL.FTZ R73, R190, R75 ;  /* 0x0000004bbe497220 */ /* 0x000fc80000410000 */
[----:B------:R-:W-:Y:S01]  /*9ab0*/  FFMA.FTZ R25, R22, R72, R25 ;  /* 0x0000004816197223 */ /* 0x000fe20000010019 */
[----:B------:R-:W-:Y:S02]  /*9ac0*/  F2FP.BF16.F32.PACK_AB R75, R24, R188 ;  /* 0x000000bc184b723e */ /* 0x000fe400000010ff */
[----:B------:R-:W-:Y:S01]  /*9ad0*/  SHF.L.U32 R72, R185, 0x10, RZ ;  /* 0x00000010b9487819 */ /* 0x000fe200000006ff */
[----:B------:R-:W-:Y:S01]  /*9ae0*/  FMUL.FTZ R24, R25, R21 ;  /* 0x0000001519187220 */ /* 0x000fe20000410000 */
[----:B------:R-:W-:Y:S01]  /*9af0*/  F2FP.BF16.F32.PACK_AB R74, R73, R74 ;  /* 0x0000004a494a723e */ /* 0x000fe200000010ff */
[----:B------:R-:W-:Y:S01]  /*9b00*/  FFMA.FTZ R73, R201, R19, R20 ;  /* 0x00000013c9497223 */ /* 0x000fe20000010014 */
[----:B------:R-:W2:Y:S01]  /*9b10*/  LDL R188, [R1+0x50] ;  /* 0x0000500001bc7983 */ /* 0x000ea20000100800 */
[----:B------:R-:W-:Y:S01]  /*9b20*/  FFMA.FTZ R190, R24, R72, R78 ;  /* 0x0000004818be7223 */ /* 0x000fe2000001004e */
[----:B------:R-:W-:Y:S01]  /*9b30*/  PRMT R72, R41, 0x7632, R72 ;  /* 0x0000763229487816 */ /* 0x000fe20000000048 */
[----:B------:R-:W-:-:S03]  /*9b40*/  FADD.FTZ R73, R246, -R73 ;  /* 0x80000049f6497221 */ /* 0x000fc60000010000 */
[----:B------:R-:W-:-:S05]  /*9b50*/  SHF.L.U32 R72, R72, 0x10, RZ ;  /* 0x0000001048487819 */ /* 0x000fca00000006ff */
[----:B------:R-:W-:Y:S01]  /*9b60*/  FFMA.FTZ R72, R22, R73, R72 ;  /* 0x0000004916487223 */ /* 0x000fe20000010048 */
[----:B------:R-:W-:-:S04]  /*9b70*/  PRMT R73, R185, 0x7632, R73 ;  /* 0x00007632b9497816 */ /* 0x000fc80000000049 */
[----:B------:R-:W-:Y:S01]  /*9b80*/  SHF.L.U32 R78, R73, 0x10, RZ ;  /* 0x00000010494e7819 */ /* 0x000fe200000006ff */
[----:B------:R-:W-:-:S04]  /*9b90*/  FMUL.FTZ R73, R72, R21 ;  /* 0x0000001548497220 */ /* 0x000fc80000410000 */
[----:B------:R-:W-:Y:S02]  /*9ba0*/  FFMA.FTZ R185, R73, R78, R79 ;  /* 0x0000004e49b97223 */ /* 0x000fe4000001004f */
[----:B------:R-:W4:Y:S01]  /*9bb0*/  LDL R79, [R1+0x58] ;  /* 0x00005800014f7983 */ /* 0x000f220000100800 */
[----:B------:R-:W-:Y:S01]  /*9bc0*/  F2FP.BF16.F32.PACK_AB R25, R72, R25 ;  /* 0x000000194819723e */ /* 0x000fe200000010ff */
[----:B------:R-:W-:Y:S01]  /*9bd0*/  FFMA.FTZ R72, R204, R19, R20 ;  /* 0x00000013cc487223 */ /* 0x000fe20000010014 */
[----:B------:R-:W-:-:S03]  /*9be0*/  FMUL.FTZ R73, R191, R73 ;  /* 0x00000049bf497220 */ /* 0x000fc60000410000 */
[----:B------:R-:W-:Y:S01]  /*9bf0*/  FADD.FTZ R72, R249, -R72 ;  /* 0x80000048f9487221 */ /* 0x000fe20000010000 */
[----:B----4-:R-:W-:Y:S01]  /*9c00*/  FMUL.FTZ R78, R79, R24 ;  /* 0x000000184f4e7220 */ /* 0x010fe20000410000 */
        /* <DEDUP_REMOVED lines=15> */
[----:B--2---:R-:W-:Y:S01]  /*9d00*/  FMUL.FTZ R77, R188, R24 ;  /* 0x00000018bc4d7220 */ /* 0x004fe20000410000 */
[----:B---3--:R-:W-:Y:S01]  /*9d10*/  FMUL.FTZ R78, R228, R78 ;  /* 0x0000004ee44e7220 */ /* 0x008fe20000410000 */
[----:B------:R-:W-:-:S04]  /*9d20*/  F2FP.BF16.F32.PACK_AB R24, R76, R72 ;  /* 0x000000484c18723e */ /* 0x000fc800000010ff */
[----:B------:R-:W-:Y:S01]  /*9d30*/  F2FP.BF16.F32.PACK_AB R72, R78, R77 ;  /* 0x0000004d4e48723e */ /* 0x000fe200000010ff */
[----:B------:R-:W-:Y:S06]  /*9d40*/  BRA `(.L_x_4990) ;  /* 0x0000000400707947 */ /* 0x000fec0003800000 */
.L_x_4989:
[----:B------:R-:W-:Y:S01]  /*9d50*/  FFMA.FTZ R190, R204, R19, R20 ;  /* 0x00000013ccbe7223 */ /* 0x000fe20000010014 */
[C---:B------:R-:W-:Y:S01]  /*9d60*/  SHF.L.U32 R188, R40.reuse, 0x10, RZ ;  /* 0x0000001028bc7819 */ /* 0x040fe200000006ff */
[----:B-----5:R0:W-:Y:S02]  /*9d70*/  STL [R1+0x12c], R4 ;  /* 0x00012c0401007387 */ /* 0x0201e40000100800 */
[----:B------:R-:W-:Y:S01]  /*9d80*/  FADD.FTZ R190, R249, -R190 ;  /* 0x800000bef9be7221 */ /* 0x000fe20000010000 */
[----:B------:R-:W-:-:S03]  /*9d90*/  PRMT R189, R40, 0x7632, R189 ;  /* 0x0000763228bd7816 */ /* 0x000fc600000000bd */
[----:B------:R-:W-:Y:S01]  /*9da0*/  FFMA.FTZ R190, R22, R190, R188 ;  /* 0x000000be16be7223 */ /* 0x000fe200000100bc */
[-C--:B------:R-:W-:Y:S01]  /*9db0*/  FFMA.FTZ R188, R203, R19.reuse, R20 ;  /* 0x00000013cbbc7223 */ /* 0x080fe20000010014 */
[----:B------:R-:W-:Y:S02]  /*9dc0*/  SHF.L.U32 R189, R189, 0x10, RZ ;  /* 0x00000010bdbd7819 */ /* 0x000fe400000006ff */
[----:B------:R-:W-:Y:S01]  /*9dd0*/  SHF.L.U32 R191, R184, 0x10, RZ ;  /* 0x00000010b8bf7819 */ /* 0x000fe200000006ff */
[----:B------:R-:W-:Y:S01]  /*9de0*/  FADD.FTZ R188, R248, -R188 ;  /* 0x800000bcf8bc7221 */ /* 0x000fe20000010000 */
[----:B------:R-:W-:Y:S01]  /*9df0*/  FFMA.FTZ R228, R197, R19, R20 ;  /* 0x00000013c5e47223 */ /* 0x000fe20000010014 */
[----:B0-----:R-:W2:Y:S02]  /*9e00*/  LDL R4, [R1+0x48] ;  /* 0x0000480001047983 */ /* 0x001ea40000100800 */
[----:B------:R-:W-:Y:S01]  /*9e10*/  FFMA.FTZ R196, R22, R188, R189 ;  /* 0x000000bc16c47223 */ /* 0x000fe200000100bd */
[----:B------:R-:W-:Y:S01]  /*9e20*/  FMUL.FTZ R188, R190, R21 ;  /* 0x00000015bebc7220 */ /* 0x000fe20000410000 */
[----:B------:R-:W-:Y:S01]  /*9e30*/  PRMT R184, R184, 0x7632, R184 ;  /* 0x00007632b8b87816 */ /* 0x000fe200000000b8 */
[----:B------:R-:W-:Y:S01]  /*9e40*/  FADD.FTZ R228, R242, -R228 ;  /* 0x800000e4f2e47221 */ /* 0x000fe20000010000 */
[----:B------:R0:W-:Y:S01]  /*9e50*/  STL [R1+0x128], R3 ;  /* 0x0001280301007387 */ /* 0x0001e20000100800 */
[----:B------:R-:W-:Y:S01]  /*9e60*/  FFMA.FTZ R191, R188, R191, R76 ;  /* 0x000000bfbcbf7223 */ /* 0x000fe2000001004c */
[----:B------:R-:W-:-:S04]  /*9e70*/  FFMA.FTZ R76, R202, R19, R20 ;  /* 0x00000013ca4c7223 */ /* 0x000fc80000010014 */
[----:B------:R-:W-:Y:S01]  /*9e80*/  FADD.FTZ R189, R247, -R76 ;  /* 0x8000004cf7bd7221 */ /* 0x000fe20000010000 */
[----:B------:R-:W-:Y:S02]  /*9e90*/  SHF.L.U32 R76, R41, 0x10, RZ ;  /* 0x00000010294c7819 */ /* 0x000fe400000006ff */
[----:B------:R-:W-:Y:S01]  /*9ea0*/  SHF.L.U32 R184, R184, 0x10, RZ ;  /* 0x00000010b8b87819 */ /* 0x000fe200000006ff */
[----:B0-----:R-:W3:Y:S02]  /*9eb0*/  LDL R3, [R1+0x50] ;  /* 0x0000500001037983 */ /* 0x001ee40000100800 */
[----:B------:R-:W-:Y:S01]  /*9ec0*/  FFMA.FTZ R189, R22, R189, R76 ;  /* 0x000000bd16bd7223 */ /* 0x000fe2000001004c */
[-C--:B------:R-:W-:Y:S01]  /*9ed0*/  FMUL.FTZ R76, R196, R21.reuse ;  /* 0x00000015c44c7220 */ /* 0x080fe20000410000 */
[----:B------:R-:W-:Y:S01]  /*9ee0*/  SHF.L.U32 R190, R185, 0x10, RZ ;  /* 0x00000010b9be7819 */ /* 0x000fe200000006ff */
[----:B------:R0:W-:Y:S02]  /*9ef0*/  STL [R1+0x124], R2 ;  /* 0x0001240201007387 */ /* 0x0001e40000100800 */
[----:B------:R-:W-:Y:S01]  /*9f00*/  FFMA.FTZ R184, R76, R184, R77 ;  /* 0x000000b84cb87223 */ /* 0x000fe2000001004d */
[----:B------:R-:W-:Y:S01]  /*9f10*/  FMUL.FTZ R77, R189, R21 ;  /* 0x00000015bd4d7220 */ /* 0x000fe20000410000 */
[----:B------:R-:W-:-:S03]  /*9f20*/  FFMA.FTZ R189, R201, R19, R20 ;  /* 0x00000013c9bd7223 */ /* 0x000fc60000010014 */
[--C-:B------:R-:W-:Y:S01]  /*9f30*/  FFMA.FTZ R190, R77, R190, R78.reuse ;  /* 0x000000be4dbe7223 */ /* 0x100fe2000001004e */
[----:B------:R-:W-:Y:S01]  /*9f40*/  PRMT R78, R41, 0x7632, R78 ;  /* 0x00007632294e7816 */ /* 0x000fe2000000004e */
[----:B------:R-:W-:Y:S01]  /*9f50*/  FADD.FTZ R189, R246, -R189 ;  /* 0x800000bdf6bd7221 */ /* 0x000fe20000010000 */
[----:B------:R-:W-:Y:S01]  /*9f60*/  FFMA.FTZ R196, R199, R19, R20 ;  /* 0x00000013c7c47223 */ /* 0x000fe20000010014 */
[----:B0-----:R-:W4:Y:S01]  /*9f70*/  LDL R2, [R1+0x58] ;  /* 0x0000580001027983 */ /* 0x001f220000100800 */
[----:B------:R-:W-:Y:S02]  /*9f80*/  SHF.L.U32 R78, R78, 0x10, RZ ;  /* 0x000000104e4e7819 */ /* 0x000fe400000006ff */
[----:B------:R-:W-:Y:S01]  /*9f90*/  FADD.FTZ R196, R244, -R196 ;  /* 0x800000c4f4c47221 */ /* 0x000fe20000010000 */
[----:B------:R0:W-:Y:S02]  /*9fa0*/  STL [R1+0x120], R0 ;  /* 0x0001200001007387 */ /* 0x0001e40000100800 */
[--C-:B------:R-:W-:Y:S01]  /*9fb0*/  FFMA.FTZ R189, R22, R189, R78.reuse ;  /* 0x000000bd16bd7223 */ /* 0x100fe2000001004e */
[----:B------:R-:W-:-:S04]  /*9fc0*/  PRMT R78, R185, 0x7632, R78 ;  /* 0x00007632b94e7816 */ /* 0x000fc8000000004e */
[----:B------:R-:W-:Y:S01]  /*9fd0*/  SHF.L.U32 R185, R78, 0x10, RZ ;  /* 0x000000104eb97819 */ /* 0x000fe200000006ff */
[----:B------:R-:W-:Y:S01]  /*9fe0*/  FMUL.FTZ R78, R189, R21 ;  /* 0x00000015bd4e7220 */ /* 0x000fe20000410000 */
[----:B0-----:R-:W4:Y:S03]  /*9ff0*/  LDL R0, [R1+0x40] ;  /* 0x0000400001007983 */ /* 0x001f260000100800 */
        /* <DEDUP_REMOVED lines=8> */
[----:B------:R-:W-:-:S04]  /*a080*/  PRMT R72, R42, 0x7632, R72 ;  /* 0x000076322a487816 */ /* 0x000fc80000000048 */
[----:B------:R-:W-:-:S05]  /*a090*/  SHF.L.U32 R72, R72, 0x10, RZ ;  /* 0x0000001048487819 */ /* 0x000fca00000006ff */
        /* <DEDUP_REMOVED lines=17> */
[----:B------:R-:W-:Y:S02]  /*a1b0*/  FMUL.FTZ R74, R228, R21 ;  /* 0x00000015e44a7220 */ /* 0x000fe40000410000 */
[----:B------:R-:W4:Y:S02]  /*a1c0*/  LDL R228, [R1+0x54] ;  /* 0x0000540001e47983 */ /* 0x000f240000100800 */
[----:B------:R-:W-:Y:S02]  /*a1d0*/  FFMA.FTZ R187, R74, R187, R75 ;  /* 0x000000bb4abb7223 */ /* 0x000fe4000001004b */
[----:B------:R-:W4:Y:S01]  /*a1e0*/  LDL R75, [R1+0x4c] ;  /* 0x00004c00014b7983 */ /* 0x000f220000100800 */
[----:B--2---:R-:W-:-:S03]  /*a1f0*/  FMUL.FTZ R73, R4, R73 ;  /* 0x0000004904497220 */ /* 0x004fc60000410000 */
[----:B------:R0:W5:Y:S01]  /*a200*/  LDL.LU R4, [R1+0x12c] ;  /* 0x00012c0001047983 */ /* 0x0001620000300800 */
[----:B---3--:R-:W-:Y:S01]  /*a210*/  FMUL.FTZ R188, R3, R188 ;  /* 0x000000bc03bc7220 */ /* 0x008fe20000410000 */
[----:B----4-:R-:W-:Y:S01]  /*a220*/  FMUL.FTZ R77, R2, R77 ;  /* 0x0000004d024d7220 */ /* 0x010fe20000410000 */
[----:B------:R-:W-:Y:S01]  /*a230*/  FMUL.FTZ R79, R0, R79 ;  /* 0x0000004f004f7220 */ /* 0x000fe20000410000 */
[----:B------:R-:W-:Y:S02]  /*a240*/  FMUL.FTZ R75, R75, R74 ;  /* 0x0000004a4b4b7220 */ /* 0x000fe40000410000 */
[----:B------:R-:W2:Y:S03]  /*a250*/  LDL R74, [R1+0x44] ;  /* 0x00004400014a7983 */ /* 0x000ea60000100800 */
        /* <DEDUP_REMOVED lines=10> */
[----:B0-----:R-:W-:-:S07]  /*a300*/  F2FP.BF16.F32.PACK_AB R73, R73, R77 ;  /* 0x0000004d4949723e */ /* 0x001fce00000010ff */
.L_x_4990:
[----:B------:R-:W0:Y:S01]  /*a310*/  @P1 LDC.64 R76, c[0x0][0x478] ;  /* 0x00011e00ff4c1b82 */ /* 0x000e220000000a00 */
[----:B------:R-:W-:Y:S02]  /*a320*/  MOV R78, R190 ;  /* 0x000000be004e7202 */ /* 0x000fe40000000f00 */
        /* <DEDUP_REMOVED lines=13> */
.L_x_4988:
[----:B------:R-:W-:Y:S05]  /*a400*/  BSYNC.RECONVERGENT B2 ;  /* 0x0000000000027941 */ /* 0x000fea0003800200 */
.L_x_4987:
        /* <DEDUP_REMOVED lines=97> */
.L_x_4993:
        /* <DEDUP_REMOVED lines=92> */
.L_x_4994:
        /* <DEDUP_REMOVED lines=15> */
.L_x_4992:
[----:B------:R-:W-:Y:S05]  /*b0d0*/  BSYNC.RECONVERGENT B2 ;  /* 0x0000000000027941 */ /* 0x000fea0003800200 */
.L_x_4991:
        /* <DEDUP_REMOVED lines=10> */
[-CC-:B------:R-:W-:Y:S01]  /*b180*/  FFMA.FTZ R25, R11, R19.reuse, R20.reuse ;  /* 0x000000130b197223 */ /* 0x180fe20000010014 */
[----:B------:R-:W-:Y:S01]  /*b190*/  FFMA.FTZ R26, R12, R19, R20 ;  /* 0x000000130c1a7223 */ /* 0x000fe20000010014 */
[----:B------:R-:W-:Y:S01]  /*b1a0*/  SHF.L.U32 R27, R27, 0x10, RZ ;  /* 0x000000101b1b7819 */ /* 0x000fe200000006ff */
[----:B------:R-:W-:Y:S01]  /*b1b0*/  FADD.FTZ R24, R225, -R24 ;  /* 0x80000018e1187221 */ /* 0x000fe20000010000 */
[----:B------:R-:W-:Y:S01]  /*b1c0*/  SHF.L.U32 R188, R35, 0x10, RZ ;  /* 0x0000001023bc7819 */ /* 0x000fe200000006ff */
[----:B------:R-:W-:Y:S01]  /*b1d0*/  FADD.FTZ R25, R226, -R25 ;  /* 0x80000019e2197221 */ /* 0x000fe20000010000 */
[----:B------:R-:W-:Y:S01]  /*b1e0*/  FADD.FTZ R26, R229, -R26 ;  /* 0x8000001ae51a7221 */ /* 0x000fe20000010000 */
[----:B-----5:R-:W-:Y:S01]  /*b1f0*/  FFMA.FTZ R27, R22, R24, R27 ;  /* 0x00000018161b7223 */ /* 0x020fe2000001001b */
[----:B------:R-:W-:Y:S01]  /*b200*/  SHF.L.U32 R24, R34, 0x10, RZ ;  /* 0x0000001022187819 */ /* 0x000fe200000006ff */
[----:B------:R-:W-:Y:S01]  /*b210*/  FFMA.FTZ R188, R22, R25, R188 ;  /* 0x0000001916bc7223 */ /* 0x000fe200000100bc */
[----:B------:R-:W-:-:S02]  /*b220*/  PRMT R25, R187, 0x7632, R25 ;  /* 0x00007632bb197816 */ /* 0x000fc40000000019 */
[----:B------:R-:W-:Y:S01]  /*b230*/  SHF.L.U32 R187, R187, 0x10, RZ ;  /* 0x00000010bbbb7819 */ /* 0x000fe200000006ff */
[----:B------:R-:W-:Y:S01]  /*b240*/  FFMA.FTZ R26, R22, R26, R24 ;  /* 0x0000001a161a7223 */ /* 0x000fe20000010018 */
[----:B------:R-:W-:-:S04]  /*b250*/  FMUL.FTZ R24, R188, R21 ;  /* 0x00000015bc187220 */ /* 0x000fc80000410000 */
[----:B------:R-:W-:Y:S01]  /*b260*/  FFMA.FTZ R196, R24, R187, R58 ;  /* 0x000000bb18c47223 */ /* 0x000fe2000001003a */
[----:B------:R-:W-:Y:S01]  /*b270*/  SHF.L.U32 R58, R25, 0x10, RZ ;  /* 0x00000010193a7819 */ /* 0x000fe200000006ff */
[CC--:B------:R-:W-:Y:S01]  /*b280*/  FMUL.FTZ R25, R27.reuse, R21.reuse ;  /* 0x000000151b197220 */ /* 0x0c0fe20000410000 */
[----:B------:R-:W-:Y:S01]  /*b290*/  F2FP.BF16.F32.PACK_AB R27, R27, R188 ;  /* 0x000000bc1b1b723e */ /* 0x000fe200000010ff */
[----:B------:R-:W-:Y:S02]  /*b2a0*/  FMUL.FTZ R188, R178, R24 ;  /* 0x00000018b2bc7220 */ /* 0x000fe40000410000 */
[----:B------:R-:W-:Y:S01]  /*b2b0*/  FFMA.FTZ R187, R25, R58, R59 ;  /* 0x0000003a19bb7223 */ /* 0x000fe2000001003b */
[----:B------:R-:W-:Y:S01]  /*b2c0*/  SHF.L.U32 R59, R186, 0x10, RZ ;  /* 0x00000010ba3b7819 */ /* 0x000fe200000006ff */
[----:B------:R-:W-:Y:S01]  /*b2d0*/  FMUL.FTZ R58, R26, R21 ;  /* 0x000000151a3a7220 */ /* 0x000fe20000410000 */
[----:B------:R-:W-:Y:S01]  /*b2e0*/  FMUL.FTZ R24, R179, R25 ;  /* 0x00000019b3187220 */ /* 0x000fe20000410000 */
[----:B------:R-:W-:-:S02]  /*b2f0*/  SHF.L.U32 R25, R33, 0x10, RZ ;  /* 0x0000001021197819 */ /* 0x000fc400000006ff */
[--C-:B------:R-:W-:Y:S01]  /*b300*/  FFMA.FTZ R189, R58, R59, R56.reuse ;  /* 0x0000003b3abd7223 */ /* 0x100fe20000010038 */
[----:B------:R-:W-:Y:S01]  /*b310*/  PRMT R56, R34, 0x7632, R56 ;  /* 0x0000763222387816 */ /* 0x000fe20000000038 */
[----:B------:R-:W-:Y:S01]  /*b320*/  FFMA.FTZ R59, R8, R19, R20 ;  /* 0x00000013083b7223 */ /* 0x000fe20000010014 */
[----:B------:R-:W-:Y:S02]  /*b330*/  FMUL.FTZ R58, R176, R58 ;  /* 0x0000003ab03a7220 */ /* 0x000fe40000410000 */
        /* <DEDUP_REMOVED lines=8> */
[----:B------:R-:W-:Y:S01]  /*b3c0*/  FFMA.FTZ R186, R59, R186, R57 ;  /* 0x000000ba3bba7223 */ /* 0x000fe20000010039 */
[----:B------:R-:W-:Y:S01]  /*b3d0*/  FMUL.FTZ R57, R177, R59 ;  /* 0x0000003bb1397220 */ /* 0x000fe20000410000 */
[----:B------:R-:W-:Y:S01]  /*b3e0*/  FADD.FTZ R56, R231, -R56 ;  /* 0x80000038e7387221 */ /* 0x000fe20000010000 */
[----:B------:R-:W-:-:S03]  /*b3f0*/  F2FP.BF16.F32.PACK_AB R59, R24, R188 ;  /* 0x000000bc183b723e */ /* 0x000fc600000010ff */
[----:B------:R-:W-:Y:S01]  /*b400*/  FFMA.FTZ R25, R22, R56, R25 ;  /* 0x0000003816197223 */ /* 0x000fe20000010019 */
[----:B------:R-:W-:Y:S02]  /*b410*/  SHF.L.U32 R56, R185, 0x10, RZ ;  /* 0x00000010b9387819 */ /* 0x000fe400000006ff */
[----:B------:R-:W-:Y:S01]  /*b420*/  F2FP.BF16.F32.PACK_AB R58, R57, R58 ;  /* 0x0000003a393a723e */ /* 0x000fe200000010ff */
[----:B------:R-:W-:Y:S01]  /*b430*/  FMUL.FTZ R24, R25, R21 ;  /* 0x0000001519187220 */ /* 0x000fe20000410000 */
[----:B------:R-:W-:-:S03]  /*b440*/  FFMA.FTZ R57, R9, R19, R20 ;  /* 0x0000001309397223 */ /* 0x000fc60000010014 */
[----:B------:R-:W-:Y:S01]  /*b450*/  FFMA.FTZ R190, R24, R56, R62 ;  /* 0x0000003818be7223 */ /* 0x000fe2000001003e */
[----:B------:R-:W-:Y:S01]  /*b460*/  PRMT R56, R33, 0x7632, R56 ;  /* 0x0000763221387816 */ /* 0x000fe20000000038 */
[----:B------:R-:W-:-:S03]  /*b470*/  FADD.FTZ R57, R230, -R57 ;  /* 0x80000039e6397221 */ /* 0x000fc60000010000 */
[----:B------:R-:W-:-:S05]  /*b480*/  SHF.L.U32 R56, R56, 0x10, RZ ;  /* 0x0000001038387819 */ /* 0x000fca00000006ff */
        /* <DEDUP_REMOVED lines=8> */
[----:B------:R-:W-:Y:S01]  /*b510*/  SHF.L.U32 R24, R32, 0x10, RZ ;  /* 0x0000001020187819 */ /* 0x000fe200000006ff */
[----:B------:R-:W-:Y:S01]  /*b520*/  FADD.FTZ R56, R233, -R56 ;  /* 0x80000038e9387221 */ /* 0x000fe20000010000 */
[----:B------:R-:W-:-:S03]  /*b530*/  FMUL.FTZ R57, R183, R57 ;  /* 0x00000039b7397220 */ /* 0x000fc60000410000 */
[----:B------:R-:W-:Y:S02]  /*b540*/  FFMA.FTZ R56, R22, R56, R24 ;  /* 0x0000003816387223 */ /* 0x000fe40000010018 */
        /* <DEDUP_REMOVED lines=13> */
[----:B------:R-:W-:Y:S01]  /*b620*/  FMUL.FTZ R61, R180, R24 ;  /* 0x00000018b43d7220 */ /* 0x000fe20000410000 */
[----:B------:R-:W-:Y:S01]  /*b630*/  FMUL.FTZ R62, R181, R62 ;  /* 0x0000003eb53e7220 */ /* 0x000fe20000410000 */
[----:B------:R-:W-:-:S04]  /*b640*/  F2FP.BF16.F32.PACK_AB R24, R60, R56 ;  /* 0x000000383c18723e */ /* 0x000fc800000010ff */
[----:B------:R-:W-:Y:S01]  /*b650*/  F2FP.BF16.F32.PACK_AB R56, R62, R61 ;  /* 0x0000003d3e38723e */ /* 0x000fe200000010ff */
[----:B------:R-:W-:Y:S06]  /*b660*/  BRA `(.L_x_4998) ;  /* 0x0000000400307947 */ /* 0x000fec0003800000 */
.L_x_4997:
[-CC-:B------:R-:W-:Y:S01]  /*b670*/  FFMA.FTZ R190, R14, R19.reuse, R20.reuse ;  /* 0x000000130ebe7223 */ /* 0x180fe20000010014 */
[C---:B------:R-:W-:Y:S01]  /*b680*/  SHF.L.U32 R188, R32.reuse, 0x10, RZ ;  /* 0x0000001020bc7819 */ /* 0x040fe200000006ff */
[-C--:B------:R-:W-:Y:S01]  /*b690*/  FFMA.FTZ R228, R7, R19.reuse, R20 ;  /* 0x0000001307e47223 */ /* 0x080fe20000010014 */
[----:B------:R-:W-:Y:S01]  /*b6a0*/  PRMT R189, R32, 0x7632, R189 ;  /* 0x0000763220bd7816 */ /* 0x000fe200000000bd */
[----:B------:R-:W-:Y:S01]  /*b6b0*/  FADD.FTZ R190, R233, -R190 ;  /* 0x800000bee9be7221 */ /* 0x000fe20000010000 */
[----:B-----5:R-:W-:Y:S01]  /*b6c0*/  SHF.L.U32 R191, R184, 0x10, RZ ;  /* 0x00000010b8bf7819 */ /* 0x020fe200000006ff */
[----:B------:R-:W-:Y:S01]  /*b6d0*/  FADD.FTZ R228, R225, -R228 ;  /* 0x800000e4e1e47221 */ /* 0x000fe20000010000 */
[----:B------:R-:W-:Y:S01]  /*b6e0*/  SHF.L.U32 R189, R189, 0x10, RZ ;  /* 0x00000010bdbd7819 */ /* 0x000fe200000006ff */
[----:B------:R-:W-:Y:S01]  /*b6f0*/  FFMA.FTZ R190, R22, R190, R188 ;  /* 0x000000be16be7223 */ /* 0x000fe200000100bc */
[----:B------:R-:W-:Y:S01]  /*b700*/  FFMA.FTZ R188, R10, R19, R20 ;  /* 0x000000130abc7223 */ /* 0x000fe20000010014 */
[----:B------:R-:W-:-:S03]  /*b710*/  PRMT R184, R184, 0x7632, R184 ;  /* 0x00007632b8b87816 */ /* 0x000fc600000000b8 */
[----:B------:R-:W-:Y:S01]  /*b720*/  FADD.FTZ R188, R232, -R188 ;  /* 0x800000bce8bc7221 */ /* 0x000fe20000010000 */
[----:B------:R-:W-:-:S03]  /*b730*/  SHF.L.U32 R184, R184, 0x10, RZ ;  /* 0x00000010b8b87819 */ /* 0x000fc600000006ff */
[----:B------:R-:W-:Y:S01]  /*b740*/  FFMA.FTZ R196, R22, R188, R189 ;  /* 0x000000bc16c47223 */ /* 0x000fe200000100bd */
[----:B------:R-:W-:Y:S01]  /*b750*/  FMUL.FTZ R188, R190, R21 ;  /* 0x00000015bebc7220 */ /* 0x000fe20000410000 */
[----:B------:R-:W-:-:S03]  /*b760*/  SHF.L.U32 R190, R185, 0x10, RZ ;  /* 0x00000010b9be7819 */ /* 0x000fc600000006ff */
[----:B------:R-:W-:Y:S01]  /*b770*/  FFMA.FTZ R191, R188, R191, R60 ;  /* 0x000000bfbcbf7223 */ /* 0x000fe2000001003c */
[----:B------:R-:W-:Y:S01]  /*b780*/  FFMA.FTZ R60, R13, R19, R20 ;  /* 0x000000130d3c7223 */ /* 0x000fe20000010014 */
[----:B------:R-:W-:-:S03]  /*b790*/  FMUL.FTZ R188, R180, R188 ;  /* 0x000000bcb4bc7220 */ /* 0x000fc60000410000 */
[----:B------:R-:W-:Y:S01]  /*b7a0*/  FADD.FTZ R189, R231, -R60 ;  /* 0x8000003ce7bd7221 */ /* 0x000fe20000010000 */
[----:B------:R-:W-:-:S05]  /*b7b0*/  SHF.L.U32 R60, R33, 0x10, RZ ;  /* 0x00000010213c7819 */ /* 0x000fca00000006ff */
[----:B------:R-:W-:Y:S01]  /*b7c0*/  FFMA.FTZ R189, R22, R189, R60 ;  /* 0x000000bd16bd7223 */ /* 0x000fe2000001003c */
[----:B------:R-:W-:Y:S01]  /*b7d0*/  FMUL.FTZ R60, R196, R21 ;  /* 0x00000015c43c7220 */ /* 0x000fe20000410000 */
[----:B------:R-:W-:-:S03]  /*b7e0*/  FFMA.FTZ R196, R8, R19, R20 ;  /* 0x0000001308c47223 */ /* 0x000fc60000010014 */
[----:B------:R-:W-:Y:S01]  /*b7f0*/  FFMA.FTZ R184, R60, R184, R61 ;  /* 0x000000b83cb87223 */ /* 0x000fe2000001003d */
[----:B------:R-:W-:Y:S01]  /*b800*/  FMUL.FTZ R61, R189, R21 ;  /* 0x00000015bd3d7220 */ /* 0x000fe20000410000 */
[----:B------:R-:W-:Y:S01]  /*b810*/  FFMA.FTZ R189, R9, R19, R20 ;  /* 0x0000001309bd7223 */ /* 0x000fe20000010014 */
[----:B------:R-:W-:Y:S02]  /*b820*/  FADD.FTZ R196, R227, -R196 ;  /* 0x800000c4e3c47221 */ /* 0x000fe40000010000 */
[--C-:B------:R-:W-:Y:S01]  /*b830*/  FFMA.FTZ R190, R61, R190, R62.reuse ;  /* 0x000000be3dbe7223 */ /* 0x100fe2000001003e */
[----:B------:R-:W-:Y:S01]  /*b840*/  PRMT R62, R33, 0x7632, R62 ;  /* 0x00007632213e7816 */ /* 0x000fe2000000003e */
[----:B------:R-:W-:Y:S01]  /*b850*/  FADD.FTZ R189, R230, -R189 ;  /* 0x800000bde6bd7221 */ /* 0x000fe20000010000 */
[----:B------:R-:W-:Y:S02]  /*b860*/  FMUL.FTZ R61, R182, R61 ;  /* 0x0000003db63d7220 */ /* 0x000fe40000410000 */
        /* <DEDUP_REMOVED lines=14> */
[----:B------:R-:W-:-:S03]  /*b950*/  FMUL.FTZ R63, R176, R63 ;  /* 0x0000003fb03f7220 */ /* 0x000fc60000410000 */
        /* <DEDUP_REMOVED lines=21> */
[----:B------:R-:W-:Y:S01]  /*bab0*/  FMUL.FTZ R59, R179, R58 ;  /* 0x0000003ab33b7220 */ /* 0x000fe20000410000 */
[----:B------:R-:W-:Y:S01]  /*bac0*/  FMUL.FTZ R58, R177, R56 ;  /* 0x00000038b13a7220 */ /* 0x000fe20000410000 */
[----:B------:R-:W-:-:S03]  /*bad0*/  FMUL.FTZ R56, R181, R60 ;  /* 0x0000003cb5387220 */ /* 0x000fc60000410000 */
[----:B------:R-:W-:Y:S01]  /*bae0*/  F2FP.BF16.F32.PACK_AB R59, R59, R57 ;  /* 0x000000393b3b723e */ /* 0x000fe200000010ff */
[----:B------:R-:W-:Y:S01]  /*baf0*/  FMUL.FTZ R57, R183, R62 ;  /* 0x0000003eb7397220 */ /* 0x000fe20000410000 */
[----:B------:R-:W-:Y:S02]  /*bb00*/  F2FP.BF16.F32.PACK_AB R58, R58, R63 ;  /* 0x0000003f3a3a723e */ /* 0x000fe400000010ff */
[----:B------:R-:W-:Y:S02]  /*bb10*/  F2FP.BF16.F32.PACK_AB R56, R56, R188 ;  /* 0x000000bc3838723e */ /* 0x000fe400000010ff */
[----:B------:R-:W-:-:S07]  /*bb20*/  F2FP.BF16.F32.PACK_AB R57, R57, R61 ;  /* 0x0000003d3939723e */ /* 0x000fce00000010ff */
.L_x_4998:
        /* <DEDUP_REMOVED lines=15> */
.L_x_4996:
[----:B------:R-:W-:Y:S05]  /*bc20*/  BSYNC.RECONVERGENT B2 ;  /* 0x0000000000027941 */ /* 0x000fea0003800200 */
.L_x_4995:
[----:B------:R-:W-:Y:S05]  /*bc30*/  @!P5 BRA `(.L_x_4980) ;  /* 0x0000000800c4d947 */ /* 0x000fea0003800000 */
[----:B------:R-:W0:Y:S02]  /*bc40*/  LDC.64 R184, c[0x0][0x390] ;  /* 0x0000e400ffb87b82 */ /* 0x000e240000000a00 */
[----:B0-----:R-:W-:-:S06]  /*bc50*/  IMAD.WIDE.U32 R184, R18, 0x10, R184 ;  /* 0x0000001012b87825 */ /* 0x001fcc00078e00b8 */
[----:B------:R-:W5:Y:S01]  /*bc60*/  LDG.E.128 R184, desc[UR6][R184.64] ;  /* 0x00000006b8b87981 */ /* 0x000f62000c1e1d00 */
[----:B------:R-:W-:-:S04]  /*bc70*/  ISETP.NE.U32.AND P1, PT, RZ, UR12, PT ;  /* 0x0000000cff007c0c */ /* 0x000fc8000bf25070 */
[----:B------:R-:W-:-:S13]  /*bc80*/  ISETP.NE.AND.EX P1, PT, RZ, UR13, PT, P1 ;  /* 0x0000000dff007c0c */ /* 0x000fda000bf25310 */
[----:B------:R-:W-:Y:S05]  /*bc90*/  @!P1 BRA `(.L_x_4999) ;  /* 0x0000000400449947 */ /* 0x000fea0003800000 */
[C---:B-----5:R-:W-:Y:S01]  /*bca0*/  PRMT R27, R31.reuse, 0x7632, R27 ;  /* 0x000076321f1b7816 */ /* 0x060fe2000000001b */
[-C--:B------:R-:W-:Y:S01]  /*bcb0*/  FFMA.FTZ R24, R2, R19.reuse, R20 ;  /* 0x0000001302187223 */ /* 0x080fe20000010014 */
[----:B------:R-:W-:Y:S02]  /*bcc0*/  SHF.L.U32 R25, R31, 0x10, RZ ;  /* 0x000000101f197819 */ /* 0x000fe400000006ff */
[----:B------:R-:W-:Y:S01]  /*bcd0*/  SHF.L.U32 R27, R27, 0x10, RZ ;  /* 0x000000101b1b7819 */ /* 0x000fe200000006ff */
[----:B------:R-:W-:Y:S01]  /*bce0*/  FADD.FTZ R24, R217, -R24 ;  /* 0x80000018d9187221 */ /* 0x000fe20000010000 */
[----:B------:R-:W-:Y:S02]  /*bcf0*/  PRMT R26, R187, 0x7632, R26 ;  /* 0x00007632bb1a7816 */ /* 0x000fe4000000001a */
[----:B------:R-:W-:Y:S01]  /*bd00*/  SHF.L.U32 R188, R30, 0x10, RZ ;  /* 0x000000101ebc7819 */ /* 0x000fe200000006ff */
[----:B------:R-:W-:Y:S01]  /*bd10*/  FFMA.FTZ R27, R22, R24, R27 ;  /* 0x00000018161b7223 */ /* 0x000fe2000001001b */
[----:B------:R-:W-:Y:S01]  /*bd20*/  FFMA.FTZ R24, R214, R19, R20 ;  /* 0x00000013d6187223 */ /* 0x000fe20000010014 */
[----:B------:R-:W-:-:S03]  /*bd30*/  SHF.L.U32 R26, R26, 0x10, RZ ;  /* 0x000000101a1a7819 */ /* 0x000fc600000006ff */
[----:B------:R-:W-:-:S04]  /*bd40*/  FADD.FTZ R24, R218, -R24 ;  /* 0x80000018da187221 */ /* 0x000fc80000010000 */
[----:B------:R-:W-:Y:S01]  /*bd50*/  FFMA.FTZ R24, R22, R24, R25 ;  /* 0x0000001816187223 */ /* 0x000fe20000010019 */
[----:B------:R-:W-:-:S04]  /*bd60*/  FMUL.FTZ R25, R27, R21 ;  /* 0x000000151b197220 */ /* 0x000fc80000410000 */
[----:B------:R-:W-:Y:S01]  /*bd70*/  FFMA.FTZ R189, R25, R26, R51 ;  /* 0x0000001a19bd7223 */ /* 0x000fe20000010033 */
[----:B------:R-:W-:Y:S01]  /*bd80*/  SHF.L.U32 R51, R187, 0x10, RZ ;  /* 0x00000010bb337819 */ /* 0x000fe200000006ff */
[----:B------:R-:W-:Y:S01]  /*bd90*/  FMUL.FTZ R26, R24, R21 ;  /* 0x00000015181a7220 */ /* 0x000fe20000410000 */
[----:B------:R-:W-:Y:S01]  /*bda0*/  FMUL.FTZ R25, R171, R25 ;  /* 0x00000019ab197220 */ /* 0x000fe20000410000 */
[----:B------:R-:W-:Y:S02]  /*bdb0*/  F2FP.BF16.F32.PACK_AB R27, R27, R24 ;  /* 0x000000181b1b723e */ /* 0x000fe400000010ff */
[----:B------:R-:W-:Y:S01]  /*bdc0*/  FFMA.FTZ R187, R26, R51, R50 ;  /* 0x000000331abb7223 */ /* 0x000fe20000010032 */
[----:B------:R-:W-:Y:S01]  /*bdd0*/  FFMA.FTZ R50, R5, R19, R20 ;  /* 0x0000001305327223 */ /* 0x000fe20000010014 */
[----:B------:R-:W-:-:S03]  /*bde0*/  FMUL.FTZ R51, R170, R26 ;  /* 0x0000001aaa337220 */ /* 0x000fc60000410000 */
[----:B------:R-:W-:Y:S02]  /*bdf0*/  FADD.FTZ R50, R220, -R50 ;  /* 0x80000032dc327221 */ /* 0x000fe40000010000 */
[----:B------:R-:W-:Y:S02]  /*be00*/  F2FP.BF16.F32.PACK_AB R51, R25, R51 ;  /* 0x000000331933723e */ /* 0x000fe400000010ff */
[----:B------:R-:W-:Y:S01]  /*be10*/  FFMA.FTZ R26, R22, R50, R188 ;  /* 0x00000032161a7223 */ /* 0x000fe200000100bc */
[----:B------:R-:W-:-:S03]  /*be20*/  SHF.L.U32 R25, R186, 0x10, RZ ;  /* 0x00000010ba197819 */ /* 0x000fc600000006ff */
[----:B------:R-:W-:-:S04]  /*be30*/  FMUL.FTZ R24, R26, R21 ;  /* 0x000000151a187220 */ /* 0x000fc80000410000 */
        /* <DEDUP_REMOVED lines=13> */
[----:B------:R-:W-:Y:S01]  /*bf10*/  SHF.L.U32 R49, R29, 0x10, RZ ;  /* 0x000000101d317819 */ /* 0x000fe200000006ff */
[----:B------:R-:W-:Y:S01]  /*bf20*/  FADD.FTZ R48, R222, -R48 ;  /* 0x80000030de307221 */ /* 0x000fe20000010000 */
[----:B------:R-:W-:-:S03]  /*bf30*/  FMUL.FTZ R50, R169, R25 ;  /* 0x00000019a9327220 */ /* 0x000fc60000410000 */
[----:B------:R-:W-:Y:S01]  /*bf40*/  FFMA.FTZ R25, R22, R48, R49 ;  /* 0x0000003016197223 */ /* 0x000fe20000010031 */
[----:B------:R-:W-:Y:S01]  /*bf50*/  SHF.L.U32 R48, R185, 0x10, RZ ;  /* 0x00000010b9307819 */ /* 0x000fe200000006ff */
[----:B------:R-:W-:Y:S01]  /*bf60*/  FFMA.FTZ R49, R4, R19, R20 ;  /* 0x0000001304317223 */ /* 0x000fe20000010014 */
[----:B------:R-:W-:Y:S01]  /*bf70*/  F2FP.BF16.F32.PACK_AB R50, R50, R24 ;  /* 0x000000183232723e */ /* 0x000fe200000010ff */
[----:B------:R-:W-:Y:S02]  /*bf80*/  FMUL.FTZ R24, R25, R21 ;  /* 0x0000001519187220 */ /* 0x000fe40000410000 */
[----:B------:R-:W-:Y:S02]  /*bf90*/  FADD.FTZ R49, R221, -R49 ;  /* 0x80000031dd317221 */ /* 0x000fe40000010000 */
[----:B------:R-:W-:Y:S01]  /*bfa0*/  FFMA.FTZ R191, R24, R48, R54 ;  /* 0x0000003018bf7223 */ /* 0x000fe20000010036 */
[----:B------:R-:W-:Y:S01]  /*bfb0*/  PRMT R48, R29, 0x7632, R48 ;  /* 0x000076321d307816 */ /* 0x000fe20000000030 */
[----:B------:R-:W-:-:S03]  /*bfc0*/  FMUL.FTZ R24, R174, R24 ;  /* 0x00000018ae187220 */ /* 0x000fc60000410000 */
        /* <DEDUP_REMOVED lines=19> */
[----:B------:R-:W-:Y:S01]  /*c100*/  PRMT R20, R184, 0x7632, R20 ;  /* 0x00007632b8147816 */ /* 0x000fe20000000014 */
[-C--:B------:R-:W-:Y:S02]  /*c110*/  FMUL.FTZ R48, R24, R21.reuse ;  /* 0x0000001518307220 */ /* 0x080fe40000410000 */
[C---:B------:R-:W-:Y:S01]  /*c120*/  FMUL.FTZ R21, R19.reuse, R21 ;  /* 0x0000001513157220 */ /* 0x040fe20000410000 */
[----:B------:R-:W-:Y:S01]  /*c130*/  SHF.L.U32 R20, R20, 0x10, RZ ;  /* 0x0000001014147819 */ /* 0x000fe200000006ff */
[----:B------:R-:W-:Y:S01]  /*c140*/  FFMA.FTZ R196, R48, R54, R52 ;  /* 0x0000003630c47223 */ /* 0x000fe20000010034 */
[----:B------:R-:W-:-:S03]  /*c150*/  F2FP.BF16.F32.PACK_AB R24, R19, R24 ;  /* 0x000000181318723e */ /* 0x000fc600000010ff */
[----:B------:R-:W-:Y:S01]  /*c160*/  FFMA.FTZ R184, R21, R20, R53 ;  /* 0x0000001415b87223 */ /* 0x000fe20000010035 */
[----:B------:R-:W-:Y:S01]  /*c170*/  FMUL.FTZ R20, R172, R48 ;  /* 0x00000030ac147220 */ /* 0x000fe20000410000 */
[----:B------:R-:W-:-:S05]  /*c180*/  FMUL.FTZ R21, R173, R21 ;  /* 0x00000015ad157220 */ /* 0x000fca0000410000 */
[----:B------:R-:W-:Y:S01]  /*c190*/  F2FP.BF16.F32.PACK_AB R48, R21, R20 ;  /* 0x000000141530723e */ /* 0x000fe200000010ff */
[----:B------:R-:W-:Y:S06]  /*c1a0*/  BRA `(.L_x_5000) ;  /* 0x0000000400307947 */ /* 0x000fec0003800000 */
.L_x_4999:
[----:B------:R-:W-:Y:S01]  /*c1b0*/  FFMA.FTZ R188, R213, R19, R20 ;  /* 0x00000013d5bc7223 */ /* 0x000fe20000010014 */
[----:B-----5:R-:W-:Y:S02]  /*c1c0*/  SHF.L.U32 R189, R28, 0x10, RZ ;  /* 0x000000101cbd7819 */ /* 0x020fe400000006ff */
[----:B------:R-:W-:Y:S01]  /*c1d0*/  SHF.L.U32 R191, R185, 0x10, RZ ;  /* 0x00000010b9bf7819 */ /* 0x000fe200000006ff */
[----:B------:R-:W-:Y:S01]  /*c1e0*/  FADD.FTZ R188, R224, -R188 ;  /* 0x800000bce0bc7221 */ /* 0x000fe20000010000 */
[----:B------:R-:W-:-:S03]  /*c1f0*/  SHF.L.U32 R190, R186, 0x10, RZ ;  /* 0x00000010babe7819 */ /* 0x000fc600000006ff */
        /* <DEDUP_REMOVED lines=17> */
[----:B------:R-:W-:-:S03]  /*c310*/  FFMA.FTZ R189, R4, R19, R20 ;  /* 0x0000001304bd7223 */ /* 0x000fc60000010014 */
[----:B------:R-:W-:Y:S01]  /*c320*/  FMUL.FTZ R53, R53, R21 ;  /* 0x0000001535357220 */ /* 0x000fe20000410000 */
[----:B------:R-:W-:-:S03]  /*c330*/  FADD.FTZ R189, R221, -R189 ;  /* 0x800000bdddbd7221 */ /* 0x000fc60000010000 */
        /* <DEDUP_REMOVED lines=32> */
[----:B------:R-:W-:-:S03]  /*c540*/  SHF.L.U32 R22, R187, 0x10, RZ ;  /* 0x00000010bb167819 */ /* 0x000fc600000006ff */
[-C--:B------:R-:W-:Y:S01]  /*c550*/  FMUL.FTZ R19, R49, R21.reuse ;  /* 0x0000001531137220 */ /* 0x080fe20000410000 */
[----:B------:R-:W-:Y:S01]  /*c560*/  FMUL.FTZ R21, R20, R21 ;  /* 0x0000001514157220 */ /* 0x000fe20000410000 */
[----:B------:R-:W-:Y:S01]  /*c570*/  PRMT R20, R187, 0x7632, R20 ;  /* 0x00007632bb147816 */ /* 0x000fe20000000014 */
[----:B------:R-:W-:Y:S02]  /*c580*/  FMUL.FTZ R49, R175, R54 ;  /* 0x00000036af317220 */ /* 0x000fe40000410000 */
[----:B------:R-:W-:Y:S01]  /*c590*/  FFMA.FTZ R187, R21, R22, R50 ;  /* 0x0000001615bb7223 */ /* 0x000fe20000010032 */
[----:B------:R-:W-:Y:S01]  /*c5a0*/  SHF.L.U32 R20, R20, 0x10, RZ ;  /* 0x0000001014147819 */ /* 0x000fe200000006ff */
[----:B------:R-:W-:Y:S01]  /*c5b0*/  FMUL.FTZ R21, R170, R21 ;  /* 0x00000015aa157220 */ /* 0x000fe20000410000 */
[----:B------:R-:W-:Y:S01]  /*c5c0*/  FMUL.FTZ R22, R169, R48 ;  /* 0x00000030a9167220 */ /* 0x000fe20000410000 */
[----:B------:R-:W-:Y:S02]  /*c5d0*/  FMUL.FTZ R48, R173, R52 ;  /* 0x00000034ad307220 */ /* 0x000fe40000410000 */
[----:B------:R-:W-:Y:S01]  /*c5e0*/  FFMA.FTZ R189, R19, R20, R51 ;  /* 0x0000001413bd7223 */ /* 0x000fe20000010033 */
[----:B------:R-:W-:Y:S01]  /*c5f0*/  FMUL.FTZ R19, R171, R19 ;  /* 0x00000013ab137220 */ /* 0x000fe20000410000 */
[----:B------:R-:W-:-:S04]  /*c600*/  FMUL.FTZ R20, R174, R53 ;  /* 0x00000035ae147220 */ /* 0x000fc80000410000 */
[----:B------:R-:W-:Y:S01]  /*c610*/  F2FP.BF16.F32.PACK_AB R51, R19, R21 ;  /* 0x000000151333723e */ /* 0x000fe200000010ff */
[----:B------:R-:W-:Y:S01]  /*c620*/  FMUL.FTZ R19, R172, R188 ;  /* 0x000000bcac137220 */ /* 0x000fe20000410000 */
[----:B------:R-:W-:Y:S01]  /*c630*/  FMUL.FTZ R21, R168, R55 ;  /* 0x00000037a8157220 */ /* 0x000fe20000410000 */
[----:B------:R-:W-:-:S03]  /*c640*/  F2FP.BF16.F32.PACK_AB R49, R49, R20 ;  /* 0x000000143131723e */ /* 0x000fc600000010ff */
[----:B------:R-:W-:Y:S02]  /*c650*/  F2FP.BF16.F32.PACK_AB R48, R48, R19 ;  /* 0x000000133030723e */ /* 0x000fe400000010ff */
[----:B------:R-:W-:-:S07]  /*c660*/  F2FP.BF16.F32.PACK_AB R50, R22, R21 ;  /* 0x000000151632723e */ /* 0x000fce00000010ff */
.L_x_5000:
[----:B------:R-:W0:Y:S01]  /*c670*/  @P1 LDC.64 R20, c[0x0][0x478] ;  /* 0x00011e00ff141b82 */ /* 0x000e220000000a00 */
[----:B------:R-:W-:Y:S02]  /*c680*/  MOV R52, R196 ;  /* 0x000000c400347202 */ /* 0x000fe40000000f00 */
        /* <DEDUP_REMOVED lines=12> */
.L_x_4980:
[----:B------:R-:W-:Y:S05]  /*c750*/  BSYNC.RECONVERGENT B1 ;  /* 0x0000000000017941 */ /* 0x000fea0003800200 */
.L_x_4962:
[----:B------:R-:W2:Y:S01]  /*c760*/  LDL.LU R20, [R1+0x14] ;  /* 0x0000140001147983 */ /* 0x000ea20000300800 */
[----:B------:R-:W2:Y:S02]  /*c770*/  LDC.64 R18, c[0x0][0x380] ;  /* 0x0000e000ff127b82 */ /* 0x000ea40000000a00 */
[----:B--2---:R-:W-:-:S04]  /*c780*/  LEA R20, R18, R20, 0x2 ;  /* 0x0000001412147211 */ /* 0x004fc800078e10ff */
[----:B------:R-:W-:Y:S01]  /*c790*/  ISETP.GE.AND P1, PT, R20, R19, PT ;  /* 0x000000131400720c */ /* 0x000fe20003f26270 */
[----:B------:R0:W-:-:S12]  /*c7a0*/  STL [R1+0x14], R20 ;  /* 0x0000141401007387 */ /* 0x0001d80000100800 */
[----:B0-----:R-:W-:Y:S05]  /*c7b0*/  @!P1 BRA `(.L_x_5001) ;  /* 0xffffff4800309947 */ /* 0x001fea000383ffff */
.L_x_4941:
[----:B------:R-:W-:Y:S05]  /*c7c0*/  BSYNC B0 ;  /* 0x0000000000007941 */ /* 0x000fea0003800000 */
.L_x_4940:
[----:B------:R-:W2:Y:S01]  /*c7d0*/  LDL.LU R18, [R1+0x1c] ;  /* 0x00001c0001127983 */ /* 0x000ea20000300800 */
[----:B-----5:R-:W-:-:S03]  /*c7e0*/  MOV R2, 0x400 ;  /* 0x0000040000027802 */ /* 0x020fc60000000f00 */
[----:B------:R-:W3:Y:S01]  /*c7f0*/  LDL.LU R185, [R1+0x18] ;  /* 0x0000180001b97983 */ /* 0x000ee20000300800 */
[----:B------:R-:W0:Y:S01]  /*c800*/  S2R R184, SR_TID.X ;  /* 0x0000000000b87919 */ /* 0x000e220000002100 */
[----:B------:R-:W1:Y:S01]  /*c810*/  S2R R3, SR_CgaCtaId ;  /* 0x0000000000037919 */ /* 0x000e620000008800 */
[----:B------:R-:W-:Y:S05]  /*c820*/  WARPSYNC.ALL ;  /* 0x0000000000007948 */ /* 0x000fea0003800000 */
[----:B0-----:R-:W-:Y:S02]  /*c830*/  SHF.R.U32.HI R0, RZ, 0x5, R184 ;  /* 0x00000005ff007819 */ /* 0x001fe400000116b8 */
[----:B-1----:R-:W-:Y:S01]  /*c840*/  LEA R3, R3, R2, 0x18 ;  /* 0x0000000203037211 */ /* 0x002fe200078ec0ff */
[----:B------:R-:W0:Y:S01]  /*c850*/  S2UR UR14, SR_CTAID.X ;  /* 0x00000000000e79c3 */ /* 0x000e220000002500 */
[----:B------:R-:W1:Y:S01]  /*c860*/  LDCU.128 UR16, c[0x0][0x440] ;  /* 0x00008800ff1077ac */ /* 0x000e620008000c00 */
[----:B------:R-:W4:Y:S01]  /*c870*/  LDCU.64 UR4, c[0x0][0x460] ;  /* 0x00008c00ff0477ac */ /* 0x000f220008000a00 */
        /* <DEDUP_REMOVED lines=121> */
[----:B----4-:R-:W-:-:S04]  /*d010*/  FADD.FTZ R34, RZ, R34 ;  /* 0x00000022ff227221 */ /* 0x010fc80000010000 */
[----:B0-----:R-:W-:Y:S01]  /*d020*/  FADD.FTZ R34, R34, R37 ;  /* 0x0000002522227221 */ /* 0x001fe20000010000 */
[----:B---3--:R-:W-:Y:S02]  /*d030*/  FADD.FTZ R36, R36, R39 ;  /* 0x0000002724247221 */ /* 0x008fe40000010000 */
        /* <DEDUP_REMOVED lines=78> */
.L_x_5003:
[----:B------:R-:W-:Y:S05]  /*d520*/  BSYNC.RECONVERGENT B0 ;  /* 0x0000000000007941 */ /* 0x000fea0003800200 */
.L_x_5002:
        /* <DEDUP_REMOVED lines=17> */
.L_x_5005:
[----:B------:R-:W-:Y:S05]  /*d640*/  BSYNC.RECONVERGENT B0 ;  /* 0x0000000000007941 */ /* 0x000fea0003800200 */
.L_x_5004:
        /* <DEDUP_REMOVED lines=17> */
.L_x_5007:
[----:B------:R-:W-:Y:S05]  /*d760*/  BSYNC.RECONVERGENT B0 ;  /* 0x0000000000007941 */ /* 0x000fea0003800200 */
.L_x_5006:
        /* <DEDUP_REMOVED lines=134> */
.L_x_5009:
[----:B------:R-:W-:Y:S05]  /*dfd0*/  BSYNC.RECONVERGENT B0 ;  /* 0x0000000000007941 */ /* 0x000fea0003800200 */
.L_x_5008:
        /* <DEDUP_REMOVED lines=17> */
.L_x_5011:
[----:B------:R-:W-:Y:S05]  /*e0f0*/  BSYNC.RECONVERGENT B0 ;  /* 0x0000000000007941 */ /* 0x000fea0003800200 */
.L_x_5010:
        /* <DEDUP_REMOVED lines=17> */
.L_x_5013:
[----:B------:R-:W-:Y:S05]  /*e210*/  BSYNC.RECONVERGENT B0 ;  /* 0x0000000000007941 */ /* 0x000fea0003800200 */
.L_x_5012:
        /* <DEDUP_REMOVED lines=17> */
.L_x_5015:
[----:B------:R-:W-:Y:S05]  /*e330*/  BSYNC.RECONVERGENT B0 ;  /* 0x0000000000007941 */ /* 0x000fea0003800200 */
.L_x_5014:
        /* <DEDUP_REMOVED lines=17> */
.L_x_5017:
[----:B------:R-:W-:Y:S05]  /*e450*/  BSYNC.RECONVERGENT B0 ;  /* 0x0000000000007941 */ /* 0x000fea0003800200 */
.L_x_5016:
        /* <DEDUP_REMOVED lines=17> */
.L_x_5019:
[----:B------:R-:W-:Y:S05]  /*e570*/  BSYNC.RECONVERGENT B0 ;  /* 0x0000000000007941 */ /* 0x000fea0003800200 */
.L_x_5018:
        /* <DEDUP_REMOVED lines=11> */
.L_x_4961:
        /* <DEDUP_REMOVED lines=8> */
.L_x_5021:
[----:B------:R-:W-:Y:S05]  /*e6b0*/  BSYNC B1 ;  /* 0x0000000000017941 */ /* 0x000fea0003800000 */
.L_x_5020:
        /* <DEDUP_REMOVED lines=9> */
.L_x_5022:
        /* <DEDUP_REMOVED lines=8> */
.L_x_5023:
[----:B------:R-:W-:Y:S02]  /*e7d0*/  MOV R186, R20 ;  /* 0x0000001400ba7202 */ /* 0x000fe40000000f00 */
[----:B------:R-:W-:-:S05]  /*e7e0*/  MOV R19, R189 ;  /* 0x000000bd00137202 */ /* 0x000fca0000000f00 */
[----:B------:R-:W-:Y:S01]  /*e7f0*/  FADD.FTZ R187, R187, R19 ;  /* 0x00000013bbbb7221 */ /* 0x000fe20000010000 */
[----:B------:R-:W-:-:S07]  /*e800*/  MOV R19, 0xffffffff ;  /* 0xffffffff00137802 */ /* 0x000fce0000000f00 */
[----:B------:R-:W-:Y:S05]  /*e810*/  WARPSYNC.COLLECTIVE R19, `(.L_x_5024) ;  /* 0x0000000013087348 */ /* 0x000fea0003c00000 */
[----:B------:R0:W1:Y:S02]  /*e820*/  SHFL.BFLY P6, R189, R186, R185, R184 ;  /* 0x0c0000b9babd7389 */ /* 0x00006400000c00b8 */
[----:B01----:R-:W-:Y:S05]  /*e830*/  ENDCOLLECTIVE ;  /* 0x000000000000791b */ /* 0x003fea0003800000 */
.L_x_5024:
        /* <DEDUP_REMOVED lines=8> */
.L_x_5025:
[----:B------:R-:W-:Y:S02]  /*e8c0*/  MOV R186, R20 ;  /* 0x0000001400ba7202 */ /* 0x000fe40000000f00 */
[----:B------:R-:W-:-:S05]  /*e8d0*/  MOV R19, R189 ;  /* 0x000000bd00137202 */ /* 0x000fca0000000f00 */
[----:B------:R-:W-:Y:S01]  /*e8e0*/  FADD.FTZ R187, R187, R19 ;  /* 0x00000013bbbb7221 */ /* 0x000fe20000010000 */
[----:B------:R-:W-:-:S07]  /*e8f0*/  MOV R19, 0xffffffff ;  /* 0xffffffff00137802 */ /* 0x000fce0000000f00 */
[----:B------:R-:W-:Y:S05]  /*e900*/  WARPSYNC.COLLECTIVE R19, `(.L_x_5026) ;  /* 0x0000000013087348 */ /* 0x000fea0003c00000 */
[----:B------:R0:W1:Y:S02]  /*e910*/  SHFL.BFLY P6, R189, R186, R185, R184 ;  /* 0x0c0000b9babd7389 */ /* 0x00006400000c00b8 */
[----:B01----:R-:W-:Y:S05]  /*e920*/  ENDCOLLECTIVE ;  /* 0x000000000000791b */ /* 0x003fea0003800000 */
.L_x_5026:
        /* <DEDUP_REMOVED lines=8> */
.L_x_5027:
[----:B------:R-:W-:Y:S02]  /*e9b0*/  MOV R186, R188 ;  /* 0x000000bc00ba7202 */ /* 0x000fe40000000f00 */
[----:B------:R-:W-:-:S05]  /*e9c0*/  MOV R19, R189 ;  /* 0x000000bd00137202 */ /* 0x000fca0000000f00 */
[----:B------:R-:W-:Y:S01]  /*e9d0*/  FADD.FTZ R20, R187, R19 ;  /* 0x00000013bb147221 */ /* 0x000fe20000010000 */
[----:B------:R-:W-:-:S07]  /*e9e0*/  MOV R19, 0xffffffff ;  /* 0xffffffff00137802 */ /* 0x000fce0000000f00 */
[----:B------:R-:W-:Y:S05]  /*e9f0*/  WARPSYNC.COLLECTIVE R19, `(.L_x_5028) ;  /* 0x0000000013087348 */ /* 0x000fea0003c00000 */
[----:B------:R0:W1:Y:S02]  /*ea00*/  SHFL.BFLY P6, R189, R186, R185, R184 ;  /* 0x0c0000b9babd7389 */ /* 0x00006400000c00b8 */
[----:B01----:R-:W-:Y:S05]  /*ea10*/  ENDCOLLECTIVE ;  /* 0x000000000000791b */ /* 0x003fea0003800000 */
.L_x_5028:
        /* <DEDUP_REMOVED lines=8> */
.L_x_5029:
[----:B------:R-:W-:Y:S02]  /*eaa0*/  MOV R186, R187 ;  /* 0x000000bb00ba7202 */ /* 0x000fe40000000f00 */
[----:B------:R-:W-:-:S07]  /*eab0*/  MOV R188, R189 ;  /* 0x000000bd00bc7202 */ /* 0x000fce0000000f00 */
[----:B------:R-:W-:Y:S05]  /*eac0*/  WARPSYNC.COLLECTIVE R19, `(.L_x_5030) ;  /* 0x0000000013087348 */ /* 0x000fea0003c00000 */
[----:B------:R0:W1:Y:S02]  /*ead0*/  SHFL.BFLY P6, R189, R186, R185, R184 ;  /* 0x0c0000b9babd7389 */ /* 0x00006400000c00b8 */
[----:B01----:R-:W-:Y:S05]  /*eae0*/  ENDCOLLECTIVE ;  /* 0x000000000000791b */ /* 0x003fea0003800000 */
.L_x_5030:
[----:B------:R-:W-:Y:S01]  /*eaf0*/  MOV R184, R189 ;  /* 0x000000bd00b87202 */ /* 0x000fe20000000f00 */
[----:B------:R-:W-:Y:S06]  /*eb00*/  BRA `(.L_x_5031) ;  /* 0xffffff68007c7947 */ /* 0x000fec000383ffff */
.L_x_5032:
        /* <DEDUP_REMOVED lines=15> */
.L_x_25396:


//--------------------- .text._ZN10layer_norm13ln_bwd_kernelINS_13Kernel_traitsIf13__nv_bfloat16S2_S2_fjLj1280ELj1ELj4ELj1ELj16ENS_18Kernel_traits_baseILj1280EfS2_S2_S2_fjLj128EEEEELb0ELb1ELb0ELb1EEEvNS_9BwdParamsE --------------------------
	.section	.text._ZN10layer_norm13ln_bwd_kernelINS_13Kernel_traitsIf13__nv_bfloat16S2_S2_fjLj1280ELj1ELj4ELj1ELj16ENS_18Kernel_traits_baseILj1280EfS2_S2_S2_fjLj128EEEEELb0ELb1ELb0ELb1EEEvNS_9BwdParamsE,"ax",@progbits
	.align	128
        .global         _ZN10layer_norm13ln_bwd_kernelINS_13Kernel_traitsIf13__nv_bfloat16S2_S2_fjLj1280ELj1ELj4ELj1ELj16ENS_18Kernel_traits_baseILj1280EfS2_S2_S2_fjLj128EEEEELb0ELb1ELb0ELb1EEEvNS_9BwdParamsE
        .type           _ZN10layer_norm13ln_bwd_kernelINS_13Kernel_traitsIf13__nv_bfloat16S2_S2_fjLj1280ELj1ELj4ELj1ELj16ENS_18Kernel_traits_baseILj1280EfS2_S2_S2_fjLj128EEEEELb0ELb1ELb0ELb1EEEvNS_9BwdParamsE,@function
        .size           _ZN10layer_norm13ln_bwd_kernelINS_13Kernel_traitsIf13__nv_bfloat16S2_S2_fjLj1280ELj1ELj4ELj1ELj16ENS_18Kernel_traits_baseILj1280EfS2_S2_S2_fjLj128EEEEELb0ELb1ELb0ELb1EEEvNS_9BwdParamsE,(.L_x_25397 - _ZN10layer_norm13ln_bwd_kernelINS_13Kernel_traitsIf13__nv_bfloat16S2_S2_fjLj1280ELj1ELj4ELj1ELj16ENS_18Kernel_traits_baseILj1280EfS2_S2_S2_fjLj128EEEEELb0ELb1ELb0ELb1EEEvNS_9BwdParamsE)
        .other          _ZN10layer_norm13ln_bwd_kernelINS_13Kernel_traitsIf13__nv_bfloat16S2_S2_fjLj1280ELj1ELj4ELj1ELj16ENS_18Kernel_traits_baseILj1280EfS2_S2_S2_fjLj128EEEEELb0ELb1ELb0ELb1EEEvNS_9BwdParamsE,@"STO_CUDA_ENTRY STV_DEFAULT"
_ZN10layer_norm13ln_bwd_kernelINS_13Kernel_traitsIf13__nv_bfloat16S2_S2_fjLj1280ELj1ELj4ELj1ELj16ENS_18Kernel_traits_baseILj1280EfS2_S2_S2_fjLj128EEEEELb0ELb1ELb0ELb1EEEvNS_9BwdParamsE:
.text._ZN10layer_norm13ln_bwd_kernelINS_13Kernel_traitsIf13__nv_bfloat16S2_S2_fjLj1280ELj1ELj4ELj1ELj16ENS_18Kernel_traits_baseILj1280EfS2_S2_S2_fjLj128EEEEELb0ELb1ELb0ELb1EEEvNS_9BwdParamsE:
        /* <DEDUP_REMOVED lines=227> */
[----:B------:R-:W-:-:S13]  /*0e30*/  ISETP.NE.AND.EX P0, PT, RZ, UR5, PT, P0 ;  /* 0x00000005ff007c0c */ /* 0x000fda000bf05300 */
.L_x_5061:
[----:B0-----:R-:W0:Y:S08]  /*0e40*/  @P0 LDC.64 R2, c[0x0][0x3e0] ;  /* 0x0000f800ff020b82 */ /* 0x001e300000000a00 */
[----:B-1----:R-:W1:Y:S08]  /*0e50*/  LDC.64 R4, c[0x0][0x3c0] ;  /* 0x0000f000ff047b82 */ /* 0x002e700000000a00 */
[----:B------:R-:W2:Y:S01]  /*0e60*/  LDC.64 R8, c[0x0][0x3c8] ;  /* 0x0000f200ff087b82 */ /* 0x000ea20000000a00 */
[----:B0-----:R-:W-:-:S05]  /*0e70*/  @P0 IMAD.WIDE R2, R6, 0x2, R2 ;  /* 0x0000000206020825 */ /* 0x001fca00078e0202 */
[----:B------:R2:W3:Y:S01]  /*0e80*/  @P0 LDG.E.U16 R0, desc[UR6][R2.64] ;  /* 0x0000000602000981 */ /* 0x0004e2000c1e1500 */
[----:B-1----:R-:W-:-:S05]  /*0e90*/  IMAD.WIDE R4, R6, 0x4, R4 ;  /* 0x0000000406047825 */ /* 0x002fca00078e0204 */
[----:B------:R0:W4:Y:S01]  /*0ea0*/  LDG.E R10, desc[UR6][R4.64] ;  /* 0x00000006040a7981 */ /* 0x000122000c1e1900 */
[----:B------:R-:W1:Y:S01]  /*0eb0*/  S2R R11, SR_TID.X ;  /* 0x00000000000b7919 */ /* 0x000e620000002100 */
[----:B--2---:R-:W-:-:S05]  /*0ec0*/  IMAD.WIDE R2, R6, 0x4, R8 ;  /* 0x0000000406027825 */ /* 0x004fca00078e0208 */
[----:B-----5:R1:W5:Y:S01]  /*0ed0*/  LDG.E R5, desc[UR6][R2.64] ;  /* 0x0000000602057981 */ /* 0x020362000c1e1900 */
[----:B------:R-:W-:Y:S01]  /*0ee0*/  ISETP.NE.U32.AND P1, PT, RZ, UR10, PT ;  /* 0x0000000aff007c0c */ /* 0x000fe2000bf25070 */
[----:B------:R-:W-:-:S03]  /*0ef0*/  IMAD R7, R6, UR9, RZ ;  /* 0x0000000906077c24 */ /* 0x000fc6000f8e02ff */
[----:B------:R-:W-:Y:S01]  /*0f00*/  ISETP.NE.AND.EX P1, PT, RZ, UR11, PT, P1 ;  /* 0x0000000bff007c0c */ /* 0x000fe2000bf25310 */
[----:B0-----:R-:W-:Y:S01]  /*0f10*/  HFMA2 R4, -RZ, RZ, 1.875, 0 ;  /* 0x3f800000ff047431 */ /* 0x001fe200000001ff */
[----:B------:R-:W-:Y:S02]  /*0f20*/  SHF.R.S32.HI R8, RZ, 0x1f, R7 ;  /* 0x0000001fff087819 */ /* 0x000fe40000011407 */
[----:B-1----:R-:W-:-:S05]  /*0f30*/  LOP3.LUT R2, R11, 0x1f, RZ, 0xc0, !PT ;  /* 0x0000001f0b027812 */ /* 0x002fca00078ec0ff */
[----:B------:R0:W-:Y:S01]  /*0f40*/  STL [R1+0x198], R2 ;  /* 0x0001980201007387 */ /* 0x0001e20000100800 */
[----:B------:R-:W-:Y:S02]  /*0f50*/  LEA.HI R8, R8, R7, RZ, 0x3 ;  /* 0x0000000708087211 */ /* 0x000fe400078f18ff */
[----:B------:R-:W-:Y:S02]  /*0f60*/  ISETP.NE.AND P2, PT, RZ, UR8, PT ;  /* 0x00000008ff007c0c */ /* 0x000fe4000bf45270 */
[----:B------:R-:W-:Y:S02]  /*0f70*/  LEA.HI.SX32 R185, R8, R2, 0x1d ;  /* 0x0000000208b97211 */ /* 0x000fe400078feaff */
[----:B---3--:R-:W-:Y:S02]  /*0f80*/  @P0 SHF.L.U32 R4, R0, 0x10, RZ ;  /* 0x0000001000040819 */ /* 0x008fe400000006ff */
[----:B----4-:R-:W-:Y:S01]  /*0f90*/  FSEL R0, R10, RZ, !P2 ;  /* 0x000000ff0a007208 */ /* 0x010fe20005000000 */
[----:B0-----:R-:W-:Y:S06]  /*0fa0*/  @P1 BRA `(.L_x_5036) ;  /* 0x0000001800641947 */ /* 0x001fec0003800000 */
        /* <DEDUP_REMOVED lines=26> */
[C---:B--2---:R-:W-:Y:S02]  /*1150*/  PRMT R219, R28.reuse, 0x7632, R219 ;  /* 0x000076321cdb7816 */ /* 0x044fe400000000db */
[----:B------:R-:W-:Y:S02]  /*1160*/  SHF.L.U32 R239, R28, 0x10, RZ ;  /* 0x000000101cef7819 */ /* 0x000fe400000006ff */
[C---:B---3--:R-:W-:Y:S02]  /*1170*/  PRMT R223, R140.reuse, 0x7632, R223 ;  /* 0x000076328cdf7816 */ /* 0x048fe400000000df */
[----:B------:R-:W-:Y:S02]  /*1180*/  SHF.L.U32 R243, R140, 0x10, RZ ;  /* 0x000000108cf37819 */ /* 0x000fe400000006ff */
[C---:B----4-:R-:W-:Y:S02]  /*1190*/  PRMT R28, R25.reuse, 0x7632, R28 ;  /* 0x00007632191c7816 */ /* 0x050fe4000000001c */
[----:B------:R-:W-:-:S02]  /*11a0*/  SHF.L.U32 R160, R25, 0x10, RZ ;  /* 0x0000001019a07819 */ /* 0x000fc400000006ff */
[----:B------:R-:W-:Y:S02]  /*11b0*/  SHF.L.U32 R158, R144, 0x10, RZ ;  /* 0x00000010909e7819 */ /* 0x000fe400000006ff */
[C---:B------:R-:W-:Y:S02]  /*11c0*/  PRMT R25, R27.reuse, 0x7632, R25 ;  /* 0x000076321b197816 */ /* 0x040fe40000000019 */
[C---:B------:R-:W-:Y:S02]  /*11d0*/  PRMT R217, R30.reuse, 0x7632, R217 ;  /* 0x000076321ed97816 */ /* 0x040fe400000000d9 */
[----:B------:R-:W-:Y:S02]  /*11e0*/  SHF.L.U32 R237, R30, 0x10, RZ ;  /* 0x000000101eed7819 */ /* 0x000fe400000006ff */
        /* <DEDUP_REMOVED lines=18> */
[C---:B------:R-:W-:Y:S02]  /*1310*/  PRMT R32, R34.reuse, 0x7632, R32 ;  /* 0x0000763222207816 */ /* 0x040fe40000000020 */
[----:B------:R-:W-:-:S02]  /*1320*/  SHF.L.U32 R175, R34, 0x10, RZ ;  /* 0x0000001022af7819 */ /* 0x000fc400000006ff */
[C---:B------:R-:W-:Y:S02]  /*1330*/  PRMT R218, R29.reuse, 0x7632, R218 ;  /* 0x000076321dda7816 */ /* 0x040fe400000000da */
[----:B------:R-:W-:Y:S02]  /*1340*/  SHF.L.U32 R238, R29, 0x10, RZ ;  /* 0x000000101dee7819 */ /* 0x000fe400000006ff */
        /* <DEDUP_REMOVED lines=8> */
[----:B------:R-:W-:Y:S02]  /*13d0*/  PRMT R33, R35, 0x7632, R33 ;  /* 0x0000763223217816 */ /* 0x000fe40000000021 */
[----:B------:R-:W-:-:S02]  /*13e0*/  PRMT R216, R31, 0x7632, R216 ;  /* 0x000076321fd87816 */ /* 0x000fc400000000d8 */
[----:B------:R-:W-:Y:S02]  /*13f0*/  SHF.L.U32 R236, R31, 0x10, RZ ;  /* 0x000000101fec7819 */ /* 0x000fe400000006ff */
[----:B------:R-:W-:Y:S02]  /*1400*/  PRMT R29, R24, 0x7632, R29 ;  /* 0x00007632181d7816 */ /* 0x000fe4000000001d */
[C---:B------:R-:W-:Y:S02]  /*1410*/  PRMT R213, R22.reuse, 0x7632, R213 ;  /* 0x0000763216d57816 */ /* 0x040fe400000000d5 */
[----:B------:R-:W-:Y:S02]  /*1420*/  SHF.L.U32 R233, R22, 0x10, RZ ;  /* 0x0000001016e97819 */ /* 0x000fe400000006ff */
[C---:B------:R-:W-:Y:S02]  /*1430*/  PRMT R20, R16.reuse, 0x7632, R20 ;  /* 0x0000763210147816 */ /* 0x040fe40000000014 */
[----:B------:R-:W-:Y:S01]  /*1440*/  SHF.L.U32 R34, R16, 0x10, RZ ;  /* 0x0000001010227819 */ /* 0x000fe200000006ff */
[----:B------:R-:W-:Y:S01]  /*1450*/  FADD.FTZ R16, -R0, R158 ;  /* 0x0000009e00107221 */ /* 0x000fe20000010100 */
[----:B------:R-:W-:Y:S01]  /*1460*/  PRMT R7, R152, 0x7632, R7 ;  /* 0x0000763298077816 */ /* 0x000fe20000000007 */
[----:B------:R-:W-:Y:S01]  /*1470*/  FADD.FTZ R158, -R0, R27 ;  /* 0x0000001b009e7221 */ /* 0x000fe20000010100 */
[----:B------:R-:W-:-:S02]  /*1480*/  PRMT R144, R153, 0x7632, R144 ;  /* 0x0000763299907816 */ /* 0x000fc40000000090 */
[----:B------:R-:W-:Y:S02]  /*1490*/  PRMT R22, R18, 0x7632, R22 ;  /* 0x0000763212167816 */ /* 0x000fe40000000016 */
[----:B------:R-:W-:Y:S01]  /*14a0*/  PRMT R31, R19, 0x7632, R31 ;  /* 0x00007632131f7816 */ /* 0x000fe2000000001f */
[----:B------:R-:W-:Y:S01]  /*14b0*/  FADD.FTZ R18, -R0, R159 ;  /* 0x0000009f00127221 */ /* 0x000fe20000010100 */
[----:B------:R-:W-:Y:S02]  /*14c0*/  SHF.L.U32 R152, R152, 0x10, RZ ;  /* 0x0000001098987819 */ /* 0x000fe400000006ff */
[----:B------:R-:W-:Y:S01]  /*14d0*/  SHF.L.U32 R178, R35, 0x10, RZ ;  /* 0x0000001023b27819 */ /* 0x000fe200000006ff */
[C---:B------:R-:W-:Y:S01]  /*14e0*/  FADD.FTZ R159, -R0.reuse, R26 ;  /* 0x0000001a009f7221 */ /* 0x040fe20000010100 */
[----:B------:R-:W-:Y:S02]  /*14f0*/  SHF.L.U32 R35, R17, 0x10, RZ ;  /* 0x0000001011237819 */ /* 0x000fe400000006ff */
[----:B------:R-:W-:Y:S01]  /*1500*/  SHF.L.U32 R27, R21, 0x10, RZ ;  /* 0x00000010151b7819 */ /* 0x000fe200000006ff */
[----:B------:R-:W-:Y:S01]  /*1510*/  FADD.FTZ R21, -R0, R142 ;  /* 0x0000008e00157221 */ /* 0x000fe20000010100 */
[----:B------:R-:W-:-:S02]  /*1520*/  PRMT R220, R143, 0x7632, R220 ;  /* 0x000076328fdc7816 */ /* 0x000fc400000000dc */
        /* <DEDUP_REMOVED lines=24> */
[----:B------:R-:W-:Y:S01]  /*16b0*/  SHF.L.U32 R31, R31, 0x10, RZ ;  /* 0x000000101f1f7819 */ /* 0x000fe200000006ff */
[C---:B------:R-:W-:Y:S01]  /*16c0*/  FADD.FTZ R24, -R0.reuse, R152 ;  /* 0x0000009800187221 */ /* 0x040fe20000010100 */
[C---:B------:R-:W-:Y:S01]  /*16d0*/  FADD.FTZ R20, -R0.reuse, R35 ;  /* 0x0000002300147221 */ /* 0x040fe20000010100 */
[C---:B------:R-:W-:Y:S01]  /*16e0*/  PRMT R212, R23.reuse, 0x7632, R212 ;  /* 0x0000763217d47816 */ /* 0x040fe200000000d4 */
[C---:B------:R-:W-:Y:S01]  /*16f0*/  FADD.FTZ R19, -R0.reuse, R34 ;  /* 0x0000002200137221 */ /* 0x040fe20000010100 */
        /* <DEDUP_REMOVED lines=152> */
[----:B------:R-:W-:Y:S01]  /*2080*/  FMUL.FTZ R29, R5, R29 ;  /* 0x0000001d051d7220 */ /* 0x000fe20000410000 */
[----:B------:R-:W-:Y:S01]  /*2090*/  FADD.FTZ R141, R141, R7 ;  /* 0x000000078d8d7221 */ /* 0x000fe20000010000 */
[----:B------:R-:W-:Y:S01]  /*20a0*/  FFMA.FTZ R140, R19, R7, R140 ;  /* 0x00000007138c7223 */ /* 0x000fe2000001008c */
[----:B------:R-:W-:Y:S01]  /*20b0*/  FMUL.FTZ R143, R0, R243 ;  /* 0x000000f3008f7220 */ /* 0x000fe20000410000 */
[----:B------:R-:W-:Y:S01]  /*20c0*/  PRMT R207, R8, 0x7632, R207 ;  /* 0x0000763208cf7816 */ /* 0x000fe200000000cf */
[----:B------:R-:W-:Y:S01]  /*20d0*/  FMUL.FTZ R142, R190, R242 ;  /* 0x000000f2be8e7220 */ /* 0x000fe20000410000 */
[----:B------:R-:W-:Y:S01]  /*20e0*/  SHF.L.U32 R227, R8, 0x10, RZ ;  /* 0x0000001008e37819 */ /* 0x000fe200000006ff */
[----:B------:R-:W-:Y:S01]  /*20f0*/  FMUL.FTZ R8, R126, R230 ;  /* 0x000000e67e087220 */ /* 0x000fe20000410000 */
[----:B------:R-:W-:Y:S01]  /*2100*/  SHF.L.U32 R210, R210, 0x10, RZ ;  /* 0x00000010d2d27819 */ /* 0x000fe200000006ff */
[----:B------:R-:W-:Y:S01]  /*2110*/  FMUL.FTZ R20, R5, R20 ;  /* 0x0000001405147220 */ /* 0x000fe20000410000 */
[----:B------:R-:W-:Y:S01]  /*2120*/  FADD.FTZ R141, R141, R23 ;  /* 0x000000178d8d7221 */ /* 0x000fe20000010000 */
[----:B------:R-:W-:Y:S01]  /*2130*/  FFMA.FTZ R140, R29, R23, R140 ;  /* 0x000000171d8c7223 */ /* 0x000fe2000001008c */
[C---:B------:R-:W-:Y:S01]  /*2140*/  PRMT R209, R14.reuse, 0x7632, R209 ;  /* 0x000076320ed17816 */ /* 0x040fe200000000d1 */
[----:B------:R-:W-:Y:S01]  /*2150*/  STL [R1+0x54], R143 ;  /* 0x0000548f01007387 */ /* 0x000fe20000100800 */
[----:B------:R-:W-:Y:S01]  /*2160*/  SHF.L.U32 R229, R14, 0x10, RZ ;  /* 0x000000100ee57819 */ /* 0x000fe200000006ff */
[----:B------:R-:W-:Y:S01]  /*2170*/  FMUL.FTZ R24, R127, R210 ;  /* 0x000000d27f187220 */ /* 0x000fe20000410000 */
[----:B------:R-:W-:Y:S01]  /*2180*/  FMUL.FTZ R33, R5, R33 ;  /* 0x0000002105217220 */ /* 0x000fe20000410000 */
[----:B------:R-:W-:Y:S01]  /*2190*/  FADD.FTZ R141, R141, R8 ;  /* 0x000000088d8d7221 */ /* 0x000fe20000010000 */
[----:B------:R-:W-:Y:S01]  /*21a0*/  FFMA.FTZ R140, R20, R8, R140 ;  /* 0x00000008148c7223 */ /* 0x000fe2000001008c */
[----:B------:R0:W-:Y:S01]  /*21b0*/  STL [R1+0x4c], R142 ;  /* 0x00004c8e01007387 */ /* 0x0001e20000100800 */
        /* <DEDUP_REMOVED lines=8> */
[----:B------:R-:W-:Y:S01]  /*2240*/  FMUL.FTZ R143, R196, R240 ;  /* 0x000000f0c48f7220 */ /* 0x000fe20000410000 */
[----:B------:R-:W-:Y:S01]  /*2250*/  FMUL.FTZ R25, R129, R209 ;  /* 0x000000d181197220 */ /* 0x000fe20000410000 */
[----:B------:R-:W-:-:S02]  /*2260*/  FMUL.FTZ R145, R5, R145 ;  /* 0x0000009105917220 */ /* 0x000fc40000410000 */
[----:B------:R0:W-:Y:S01]  /*2270*/  STL [R1+0x44], R142 ;  /* 0x0000448e01007387 */ /* 0x0001e20000100800 */
[----:B------:R-:W-:Y:S01]  /*2280*/  FADD.FTZ R141, R141, R9 ;  /* 0x000000098d8d7221 */ /* 0x000fe20000010000 */
[----:B------:R-:W-:Y:S01]  /*2290*/  FFMA.FTZ R140, R21, R9, R140 ;  /* 0x00000009158c7223 */ /* 0x000fe2000001008c */
[C---:B------:R-:W-:Y:S01]  /*22a0*/  PRMT R205, R10.reuse, 0x7632, R205 ;  /* 0x000076320acd7816 */ /* 0x040fe200000000cd */
[----:B------:R1:W-:Y:S01]  /*22b0*/  STL [R1+0x3c], R143 ;  /* 0x00003c8f01007387 */ /* 0x0003e20000100800 */
[----:B------:R-:W-:Y:S01]  /*22c0*/  SHF.L.U32 R225, R10, 0x10, RZ ;  /* 0x000000100ae17819 */ /* 0x000fe200000006ff */
[----:B0-----:R-:W-:Y:S01]  /*22d0*/  FMUL.FTZ R142, R171, R239 ;  /* 0x000000efab8e7220 */ /* 0x001fe20000410000 */
[----:B------:R-:W-:Y:S01]  /*22e0*/  SHF.L.U32 R208, R208, 0x10, RZ ;  /* 0x00000010d0d07819 */ /* 0x000fe200000006ff */
[----:B------:R-:W-:Y:S01]  /*22f0*/  FMUL.FTZ R10, R130, R228 ;  /* 0x000000e4820a7220 */ /* 0x000fe20000410000 */
[----:B------:R-:W-:Y:S01]  /*2300*/  FMUL.FTZ R22, R5, R22 ;  /* 0x0000001605167220 */ /* 0x000fe20000410000 */
[----:B------:R-:W-:Y:S01]  /*2310*/  FADD.FTZ R141, R141, R25 ;  /* 0x000000198d8d7221 */ /* 0x000fe20000010000 */
[----:B------:R-:W-:Y:S01]  /*2320*/  FFMA.FTZ R140, R145, R25, R140 ;  /* 0x00000019918c7223 */ /* 0x000fe2000001008c */
[----:B------:R0:W-:Y:S01]  /*2330*/  STL [R1+0x34], R142 ;  /* 0x0000348e01007387 */ /* 0x0001e20000100800 */
[----:B-1----:R-:W-:Y:S01]  /*2340*/  FMUL.FTZ R143, R174, R238 ;  /* 0x000000eeae8f7220 */ /* 0x002fe20000410000 */
[----:B------:R-:W-:Y:S01]  /*2350*/  FMUL.FTZ R26, R131, R208 ;  /* 0x000000d0831a7220 */ /* 0x000fe20000410000 */
[----:B------:R-:W-:Y:S01]  /*2360*/  FMUL.FTZ R146, R5, R146 ;  /* 0x0000009205927220 */ /* 0x000fe20000410000 */
[----:B------:R-:W-:Y:S01]  /*2370*/  FADD.FTZ R141, R141, R10 ;  /* 0x0000000a8d8d7221 */ /* 0x000fe20000010000 */
[----:B------:R-:W-:Y:S01]  /*2380*/  FFMA.FTZ R140, R22, R10, R140 ;  /* 0x0000000a168c7223 */ /* 0x000fe2000001008c */
[----:B------:R1:W-:Y:S01]  /*2390*/  STL [R1+0x2c], R143 ;  /* 0x00002c8f01007387 */ /* 0x0003e20000100800 */
[----:B0-----:R-:W-:Y:S01]  /*23a0*/  FMUL.FTZ R142, R175, R237 ;  /* 0x000000edaf8e7220 */ /* 0x001fe20000410000 */
[----:B------:R-:W-:Y:S01]  /*23b0*/  PRMT R204, R11, 0x7632, R204 ;  /* 0x000076320bcc7816 */ /* 0x000fe200000000cc */
[----:B------:R-:W-:Y:S01]  /*23c0*/  FMUL.FTZ R16, R5, R16 ;  /* 0x0000001005107220 */ /* 0x000fe20000410000 */
[----:B------:R-:W-:-:S02]  /*23d0*/  SHF.L.U32 R224, R11, 0x10, RZ ;  /* 0x000000100be07819 */ /* 0x000fc400000006ff */
[----:B------:R0:W-:Y:S01]  /*23e0*/  STL [R1+0x24], R142 ;  /* 0x0000248e01007387 */ /* 0x0001e20000100800 */
[----:B-1----:R-:W-:Y:S01]  /*23f0*/  FMUL.FTZ R143, R178, R236 ;  /* 0x000000ecb28f7220 */ /* 0x002fe20000410000 */
[----:B------:R-:W-:Y:S01]  /*2400*/  SHF.L.U32 R207, R207, 0x10, RZ ;  /* 0x00000010cfcf7819 */ /* 0x000fe200000006ff */
[----:B------:R-:W-:Y:S01]  /*2410*/  FMUL.FTZ R11, R132, R227 ;  /* 0x000000e3840b7220 */ /* 0x000fe20000410000 */
[----:B------:R-:W-:Y:S01]  /*2420*/  FADD.FTZ R141, R141, R26 ;  /* 0x0000001a8d8d7221 */ /* 0x000fe20000010000 */
[----:B------:R-:W-:Y:S01]  /*2430*/  FFMA.FTZ R140, R146, R26, R140 ;  /* 0x0000001a928c7223 */ /* 0x000fe2000001008c */
[----:B------:R1:W-:Y:S01]  /*2440*/  STL [R1+0x1c], R143 ;  /* 0x00001c8f01007387 */ /* 0x0003e20000100800 */
[----:B0-----:R-:W-:Y:S01]  /*2450*/  FMUL.FTZ R142, R161, R235 ;  /* 0x000000eba18e7220 */ /* 0x001fe20000410000 */
[----:B------:R-:W-:Y:S01]  /*2460*/  FMUL.FTZ R27, R133, R207 ;  /* 0x000000cf851b7220 */ /* 0x000fe20000410000 */
[----:B------:R-:W-:Y:S01]  /*2470*/  FMUL.FTZ R34, R5, R34 ;  /* 0x0000002205227220 */ /* 0x000fe20000410000 */
[----:B------:R-:W-:Y:S01]  /*2480*/  FADD.FTZ R141, R141, R11 ;  /* 0x0000000b8d8d7221 */ /* 0x000fe20000010000 */
[----:B------:R-:W-:Y:S01]  /*2490*/  FFMA.FTZ R140, R16, R11, R140 ;  /* 0x0000000b108c7223 */ /* 0x000fe2000001008c */
[----:B------:R0:W-:Y:S01]  /*24a0*/  STL [R1+0x14], R142 ;  /* 0x0000148e01007387 */ /* 0x0001e20000100800 */
[----:B-1----:R-:W-:Y:S01]  /*24b0*/  FMUL.FTZ R143, R160, R234 ;  /* 0x000000eaa08f7220 */ /* 0x002fe20000410000 */
[----:B------:R-:W-:Y:S01]  /*24c0*/  FMUL.FTZ R244, R189, R223 ;  /* 0x000000dfbdf47220 */ /* 0x000fe20000410000 */
[----:B------:R-:W-:Y:S01]  /*24d0*/  SHF.L.U32 R206, R206, 0x10, RZ ;  /* 0x00000010cece7819 */ /* 0x000fe200000006ff */
[----:B------:R-:W-:Y:S01]  /*24e0*/  FMUL.FTZ R12, R134, R226 ;  /* 0x000000e2860c7220 */ /* 0x000fe20000410000 */
[----:B------:R-:W-:Y:S01]  /*24f0*/  FMUL.FTZ R17, R5, R17 ;  /* 0x0000001105117220 */ /* 0x000fe20000410000 */
[----:B------:R-:W-:Y:S01]  /*2500*/  FADD.FTZ R141, R141, R27 ;  /* 0x0000001b8d8d7221 */ /* 0x000fe20000010000 */
[----:B------:R-:W-:Y:S01]  /*2510*/  FFMA.FTZ R140, R34, R27, R140 ;  /* 0x0000001b228c7223 */ /* 0x000fe2000001008c */
[----:B0-----:R-:W-:Y:S01]  /*2520*/  FMUL.FTZ R142, R159, R233 ;  /* 0x000000e99f8e7220 */ /* 0x001fe20000410000 */
[----:B------:R-:W-:Y:S01]  /*2530*/  FMUL.FTZ R246, R192, R222 ;  /* 0x000000dec0f67220 */ /* 0x000fe20000410000 */
[----:B------:R-:W-:Y:S01]  /*2540*/  STL [R1+0xc], R143 ;  /* 0x00000c8f01007387 */ /* 0x000fe20000100800 */
[----:B------:R-:W-:Y:S01]  /*2550*/  FMUL.FTZ R28, R135, R206 ;  /* 0x000000ce871c7220 */ /* 0x000fe20000410000 */
[----:B------:R-:W-:-:S02]  /*2560*/  FMUL.FTZ R35, R5, R35 ;  /* 0x0000002305237220 */ /* 0x000fc40000410000 */
[----:B------:R-:W-:Y:S01]  /*2570*/  STL [R1+0x4], R142 ;  /* 0x0000048e01007387 */ /* 0x000fe20000100800 */
[----:B------:R-:W-:Y:S01]  /*2580*/  FADD.FTZ R141, R141, R12 ;  /* 0x0000000c8d8d7221 */ /* 0x000fe20000010000 */
[----:B------:R-:W-:Y:S02]  /*2590*/  FFMA.FTZ R140, R17, R12, R140 ;  /* 0x0000000c118c7223 */ /* 0x000fe4000001008c */
[----:B------:R0:W-:Y:S01]  /*25a0*/  STL [R1+0x50], R244 ;  /* 0x000050f401007387 */ /* 0x0001e20000100800 */
[----:B------:R-:W-:Y:S01]  /*25b0*/  FMUL.FTZ R245, R198, R220 ;  /* 0x000000dcc6f57220 */ /* 0x000fe20000410000 */
[----:B------:R-:W-:Y:S02]  /*25c0*/  SHF.L.U32 R205, R205, 0x10, RZ ;  /* 0x00000010cdcd7819 */ /* 0x000fe400000006ff */
[----:B------:R1:W-:Y:S01]  /*25d0*/  STL [R1+0x48], R246 ;  /* 0x000048f601007387 */ /* 0x0003e20000100800 */
[----:B------:R-:W-:Y:S01]  /*25e0*/  FMUL.FTZ R13, R136, R225 ;  /* 0x000000e1880d7220 */ /* 0x000fe20000410000 */
[----:B------:R-:W-:Y:S01]  /*25f0*/  FMUL.FTZ R18, R5, R18 ;  /* 0x0000001205127220 */ /* 0x000fe20000410000 */
[----:B0-----:R-:W-:Y:S01]  /*2600*/  FMUL.FTZ R244, R195, R221 ;  /* 0x000000ddc3f47220 */ /* 0x001fe20000410000 */
[----:B------:R-:W-:Y:S01]  /*2610*/  FADD.FTZ R141, R141, R28 ;  /* 0x0000001c8d8d7221 */ /* 0x000fe20000010000 */
[----:B------:R-:W-:Y:S01]  /*2620*/  FFMA.FTZ R140, R35, R28, R140 ;  /* 0x0000001c238c7223 */ /* 0x000fe2000001008c */
[----:B-1----:R-:W-:-:S02]  /*2630*/  FMUL.FTZ R246, R173, R219 ;  /* 0x000000dbadf67220 */ /* 0x002fc40000410000 */
[----:B------:R0:W-:Y:S01]  /*2640*/  STL [R1+0x40], R244 ;  /* 0x000040f401007387 */ /* 0x0001e20000100800 */
[----:B------:R-:W-:Y:S01]  /*2650*/  FMUL.FTZ R30, R137, R205 ;  /* 0x000000cd891e7220 */ /* 0x000fe20000410000 */
[----:B------:R-:W-:Y:S02]  /*2660*/  FMUL.FTZ R144, R5, R144 ;  /* 0x0000009005907220 */ /* 0x000fe40000410000 */
[----:B------:R1:W-:Y:S01]  /*2670*/  STL [R1+0x38], R245 ;  /* 0x000038f501007387 */ /* 0x0003e20000100800 */
[----:B------:R-:W-:Y:S01]  /*2680*/  FADD.FTZ R141, R141, R13 ;  /* 0x0000000d8d8d7221 */ /* 0x000fe20000010000 */
[----:B------:R-:W-:Y:S02]  /*2690*/  FFMA.FTZ R140, R18, R13, R140 ;  /* 0x0000000d128c7223 */ /* 0x000fe4000001008c */
[----:B------:R2:W-:Y:S01]  /*26a0*/  STL [R1+0x30], R246 ;  /* 0x000030f601007387 */ /* 0x0005e20000100800 */
[----:B0-----:R-:W-:Y:S01]  /*26b0*/  FMUL.FTZ R244, R177, R218 ;  /* 0x000000dab1f47220 */ /* 0x001fe20000410000 */
[----:B-1----:R-:W-:Y:S01]  /*26c0*/  FMUL.FTZ R245, R183, R217 ;  /* 0x000000d9b7f57220 */ /* 0x002fe20000410000 */
[----:B------:R-:W-:Y:S01]  /*26d0*/  SHF.L.U32 R204, R204, 0x10, RZ ;  /* 0x00000010cccc7819 */ /* 0x000fe200000006ff */
[----:B--2---:R-:W-:-:S02]  /*26e0*/  FMUL.FTZ R246, R184, R216 ;  /* 0x000000d8b8f67220 */ /* 0x004fc40000410000 */
[----:B------:R0:W-:Y:S01]  /*26f0*/  STL [R1+0x28], R244 ;  /* 0x000028f401007387 */ /* 0x0001e20000100800 */
[----:B------:R-:W-:Y:S01]  /*2700*/  FMUL.FTZ R14, R138, R224 ;  /* 0x000000e08a0e7220 */ /* 0x000fe20000410000 */
[----:B------:R-:W-:Y:S01]  /*2710*/  FADD.FTZ R141, R141, R30 ;  /* 0x0000001e8d8d7221 */ /* 0x000fe20000010000 */
[----:B------:R-:W-:Y:S01]  /*2720*/  FFMA.FTZ R140, R144, R30, R140 ;  /* 0x0000001e908c7223 */ /* 0x000fe2000001008c */
[----:B------:R1:W-:Y:S01]  /*2730*/  STL [R1+0x20], R245 ;  /* 0x000020f501007387 */ /* 0x0003e20000100800 */
[----:B------:R-:W-:-:S03]  /*2740*/  FMUL.FTZ R31, R139, R204 ;  /* 0x000000cc8b1f7220 */ /* 0x000fc60000410000 */
[----:B------:R2:W-:Y:S01]  /*2750*/  STL [R1+0x18], R246 ;  /* 0x000018f601007387 */ /* 0x0005e20000100800 */
[----:B0-----:R-:W-:Y:S01]  /*2760*/  FMUL.FTZ R244, R155, R215 ;  /* 0x000000d79bf47220 */ /* 0x001fe20000410000 */
[----:B------:R-:W-:Y:S01]  /*2770*/  FMUL.FTZ R32, R5, R32 ;  /* 0x0000002005207220 */ /* 0x000fe20000410000 */
[----:B-1----:R-:W-:Y:S01]  /*2780*/  FMUL.FTZ R245, R152, R214 ;  /* 0x000000d698f57220 */ /* 0x002fe20000410000 */
[----:B------:R-:W-:Y:S01]  /*2790*/  FADD.FTZ R141, R141, R14 ;  /* 0x0000000e8d8d7221 */ /* 0x000fe20000010000 */
[----:B------:R-:W-:Y:S01]  /*27a0*/  FFMA.FTZ R140, R15, R14, R140 ;  /* 0x0000000e0f8c7223 */ /* 0x000fe2000001008c */
[----:B--2---:R-:W-:Y:S01]  /*27b0*/  FMUL.FTZ R246, R151, R213 ;  /* 0x000000d597f67220 */ /* 0x004fe20000410000 */
[----:B------:R0:W-:Y:S01]  /*27c0*/  STL [R1+0x10], R244 ;  /* 0x000010f401007387 */ /* 0x0001e20000100800 */
[----:B------:R-:W-:Y:S01]  /*27d0*/  FMUL.FTZ R203, R158, R232 ;  /* 0x000000e89ecb7220 */ /* 0x000fe20000410000 */
[----:B------:R-:W-:Y:S02]  /*27e0*/  FMUL.FTZ R202, R19, R231 ;  /* 0x000000e713ca7220 */ /* 0x000fe40000410000 */
        /* <DEDUP_REMOVED lines=9> */
[----:B------:R-:W-:Y:S01]  /*2880*/  FADD.FTZ R141, R141, R31 ;  /* 0x0000001f8d8d7221 */ /* 0x000fe20000010000 */
[----:B------:R-:W-:Y:S01]  /*2890*/  FFMA.FTZ R140, R32, R31, R140 ;  /* 0x0000001f208c7223 */ /* 0x000fe2000001008c */
[----:B0-----:R-:W-:Y:S01]  /*28a0*/  FMUL.FTZ R244, R150, R212 ;  /* 0x000000d496f47220 */ /* 0x001fe20000410000 */
[----:B-1----:R-:W-:Y:S01]  /*28b0*/  FMUL.FTZ R245, R29, R211 ;  /* 0x000000d31df57220 */ /* 0x002fe20000410000 */
[----:B------:R-:W-:Y:S01]  /*28c0*/  FMUL.FTZ R247, R145, R209 ;  /* 0x000000d191f77220 */ /* 0x000fe20000410000 */
[----:B--2---:R-:W-:Y:S01]  /*28d0*/  FMUL.FTZ R246, R33, R210 ;  /* 0x000000d221f67220 */ /* 0x004fe20000410000 */
[----:B------:R-:W-:Y:S01]  /*28e0*/  FMUL.FTZ R248, R146, R208 ;  /* 0x000000d092f87220 */ /* 0x000fe20000410000 */
[----:B------:R-:W-:Y:S01]  /*28f0*/  FMUL.FTZ R249, R34, R207 ;  /* 0x000000cf22f97220 */ /* 0x000fe20000410000 */
[----:B------:R-:W-:Y:S01]  /*2900*/  FMUL.FTZ R250, R35, R206 ;  /* 0x000000ce23fa7220 */ /* 0x000fe20000410000 */
[----:B------:R-:W-:Y:S01]  /*2910*/  FMUL.FTZ R251, R144, R205 ;  /* 0x000000cd90fb7220 */ /* 0x000fe20000410000 */
[----:B------:R-:W-:Y:S01]  /*2920*/  FMUL.FTZ R252, R32, R204 ;  /* 0x000000cc20fc7220 */ /* 0x000fe20000410000 */
[----:B------:R-:W-:Y:S06]  /*2930*/  BRA `(.L_x_5037) ;  /* 0x00000018008c7947 */ /* 0x000fec0003800000 */
.L_x_5036:
[----:B------:R-:W0:Y:S01]  /*2940*/  LDC.64 R8, c[0x0][0x428] ;  /* 0x00010a00ff087b82 */ /* 0x000e220000000a00 */
[----:B------:R-:W-:-:S07]  /*2950*/  IADD3 R3, PT, PT, R185, 0x80, RZ ;  /* 0x00000080b9037810 */ /* 0x000fce0007ffe0ff */
[----:B------:R-:W1:Y:S01]  /*2960*/  LDC.64 R16, c[0x0][0x3a8] ;  /* 0x0000ea00ff107b82 */ /* 0x000e620000000a00 */
[----:B0-----:R-:W-:-:S06]  /*2970*/  IMAD.WIDE.U32 R40, R185, 0x10, R8 ;  /* 0x00000010b9287825 */ /* 0x001fcc00078e0008 */
[----:B------:R-:W2:Y:S01]  /*2980*/  LDG.E.128 R40, desc[UR6][R40.64] ;  /* 0x0000000628287981 */ /* 0x000ea2000c1e1d00 */
[----:B-1----:R-:W-:-:S04]  /*2990*/  IMAD.WIDE.U32 R44, R3, 0x10, R16 ;  /* 0x00000010032c7825 */ /* 0x002fc800078e0010 */
[C---:B------:R-:W-:Y:S02]  /*29a0*/  IMAD.WIDE.U32 R48, R185.reuse, 0x10, R16 ;  /* 0x00000010b9307825 */ /* 0x040fe400078e0010 */
[----:B------:R-:W3:Y:S04]  /*29b0*/  LDG.E.128 R44, desc[UR6][R44.64] ;  /* 0x000000062c2c7981 */ /* 0x000ee8000c1e1d00 */
[----:B------:R-:W4:Y:S01]  /*29c0*/  LDG.E.128 R48, desc[UR6][R48.64] ;  /* 0x0000000630307981 */ /* 0x000f22000c1e1d00 */
[C---:B------:R-:W-:Y:S02]  /*29d0*/  IADD3 R166, PT, PT, R185.reuse, 0x20, RZ ;  /* 0x00000020b9a67810 */ /* 0x040fe40007ffe0ff */
[C---:B------:R-:W-:Y:S02]  /*29e0*/  IADD3 R149, PT, PT, R185.reuse, 0x40, RZ ;  /* 0x00000040b9957810 */ /* 0x040fe40007ffe0ff */
[----:B------:R-:W-:Y:S01]  /*29f0*/  IADD3 R2, PT, PT, R185, 0x60, RZ ;  /* 0x00000060b9027810 */ /* 0x000fe20007ffe0ff */
[----:B------:R-:W-:-:S04]  /*2a00*/  IMAD.WIDE.U32 R28, R166, 0x10, R8 ;  /* 0x00000010a61c7825 */ /* 0x000fc800078e0008 */
[C-C-:B------:R-:W-:Y:S02]  /*2a10*/  IMAD.WIDE.U32 R24, R149.reuse, 0x10, R16.reuse ;  /* 0x0000001095187825 */ /* 0x140fe400078e0010 */
[----:B------:R-:W4:Y:S02]  /*2a20*/  LDG.E.128 R28, desc[UR6][R28.64] ;  /* 0x000000061c1c7981 */ /* 0x000f24000c1e1d00 */
[--C-:B------:R-:W-:Y:S02]  /*2a30*/  IMAD.WIDE.U32 R32, R166, 0x10, R16.reuse ;  /* 0x00000010a6207825 */ /* 0x100fe400078e0010 */
        /* <DEDUP_REMOVED lines=12> */
[C---:B------:R-:W-:Y:S02]  /*2b00*/  PRMT R222, R41.reuse, 0x7632, R222 ;  /* 0x0000763229de7816 */ /* 0x040fe400000000de */
[----:B------:R-:W-:Y:S02]  /*2b10*/  SHF.L.U32 R242, R41, 0x10, RZ ;  /* 0x0000001029f27819 */ /* 0x000fe400000006ff */
[----:B------:R-:W0:Y:S01]  /*2b20*/  LDC.64 R40, c[0x0][0x438] ;  /* 0x00010e00ff287b82 */ /* 0x000e220000000a00 */
[----:B---3--:R-:W-:-:S02]  /*2b30*/  PRMT R7, R44, 0x7632, R7 ;  /* 0x000076322c077816 */ /* 0x008fc40000000007 */
[----:B------:R-:W-:Y:S02]  /*2b40*/  SHF.L.U32 R150, R44, 0x10, RZ ;  /* 0x000000102c967819 */ /* 0x000fe400000006ff */
[C---:B------:R-:W-:Y:S02]  /*2b50*/  PRMT R141, R45.reuse, 0x7632, R141 ;  /* 0x000076322d8d7816 */ /* 0x040fe4000000008d */
[----:B------:R-:W-:Y:S02]  /*2b60*/  SHF.L.U32 R148, R45, 0x10, RZ ;  /* 0x000000102d947819 */ /* 0x000fe400000006ff */
[C---:B----4-:R-:W-:Y:S02]  /*2b70*/  PRMT R143, R48.reuse, 0x7632, R143 ;  /* 0x00007632308f7816 */ /* 0x050fe4000000008f */
[----:B------:R-:W-:Y:S02]  /*2b80*/  SHF.L.U32 R147, R48, 0x10, RZ ;  /* 0x0000001030937819 */ /* 0x000fe400000006ff */
[----:B------:R-:W-:-:S02]  /*2b90*/  PRMT R144, R49, 0x7632, R144 ;  /* 0x0000763231907816 */ /* 0x000fc40000000090 */
[----:B------:R-:W-:Y:S02]  /*2ba0*/  SHF.L.U32 R190, R49, 0x10, RZ ;  /* 0x0000001031be7819 */ /* 0x000fe400000006ff */
[----:B------:R-:W-:Y:S01]  /*2bb0*/  PRMT R145, R47, 0x7632, R145 ;  /* 0x000076322f917816 */ /* 0x000fe20000000091 */
[----:B0-----:R-:W-:-:S04]  /*2bc0*/  IMAD.WIDE.U32 R56, R185, 0x10, R40 ;  /* 0x00000010b9387825 */ /* 0x001fc800078e0028 */
[--C-:B------:R-:W-:Y:S01]  /*2bd0*/  IMAD.WIDE.U32 R52, R166, 0x10, R40.reuse ;  /* 0x00000010a6347825 */ /* 0x100fe200078e0028 */
[----:B------:R-:W-:Y:S01]  /*2be0*/  SHF.L.U32 R152, R47, 0x10, RZ ;  /* 0x000000102f987819 */ /* 0x000fe200000006ff */
[----:B------:R-:W5:Y:S02]  /*2bf0*/  LDG.E.128 R56, desc[UR6][R56.64] ;  /* 0x0000000638387981 */ /* 0x000f64000c1e1d00 */
[----:B------:R-:W-:Y:S01]  /*2c00*/  IMAD.WIDE.U32 R48, R149, 0x10, R40 ;  /* 0x0000001095307825 */ /* 0x000fe200078e0028 */
[----:B------:R-:W-:Y:S01]  /*2c10*/  PRMT R142, R46, 0x7632, R142 ;  /* 0x000076322e8e7816 */ /* 0x000fe2000000008e */
[----:B------:R-:W5:Y:S02]  /*2c20*/  LDG.E.128 R52, desc[UR6][R52.64] ;  /* 0x0000000634347981 */ /* 0x000f64000c1e1d00 */
[----:B------:R-:W-:-:S04]  /*2c30*/  IMAD.WIDE.U32 R44, R2, 0x10, R40 ;  /* 0x00000010022c7825 */ /* 0x000fc800078e0028 */
[----:B------:R-:W-:Y:S01]  /*2c40*/  IMAD.WIDE.U32 R40, R3, 0x10, R40 ;  /* 0x0000001003287825 */ /* 0x000fe200078e0028 */
        /* <DEDUP_REMOVED lines=369> */
[----:B------:R-:W-:-:S07]  /*4360*/  FMUL.FTZ R252, R32, R204 ;  /* 0x000000cc20fc7220 */ /* 0x000fce0000410000 */
.L_x_5037:
        /* <DEDUP_REMOVED lines=43> */
[----:B0-----:R-:W4:Y:S04]  /*4620*/  LDL.LU R13, [R1] ;  /* 0x00000000010d7983 */ /* 0x001f280000300800 */
        /* <DEDUP_REMOVED lines=24> */
[----:B--2---:R-:W-:Y:S01]  /*47b0*/  FADD.FTZ R33, R33, R34 ;  /* 0x0000002221217221 */ /* 0x004fe20000010000 */
[----:B---3--:R-:W-:-:S02]  /*47c0*/  FADD.FTZ R31, R31, R32 ;  /* 0x000000201f1f7221 */ /* 0x008fc40000010000 */
[----:B------:R0:W5:Y:S01]  /*47d0*/  LDL.LU R34, [R1+0x2c0] ;  /* 0x0002c00001227983 */ /* 0x0001620000300800 */
[----:B----4-:R-:W-:-:S03]  /*47e0*/  FADD.FTZ R29, R29, R30 ;  /* 0x0000001e1d1d7221 */ /* 0x010fc60000010000 */
[----:B------:R1:W-:Y:S04]  /*47f0*/  STL [R1+0x64], R33 ;  /* 0x0000642101007387 */ /* 0x0003e80000100800 */
[----:B-1----:R0:W5:Y:S04]  /*4800*/  LDL.LU R33, [R1+0x2bc] ;  /* 0x0002bc0001217983 */ /* 0x0021680000300800 */
[----:B------:R0:W5:Y:S04]  /*4810*/  LDL.LU R32, [R1+0x2b8] ;  /* 0x0002b80001207983 */ /* 0x0001680000300800 */
[----:B------:R1:W-:Y:S04]  /*4820*/  STL [R1+0x60], R31 ;  /* 0x0000601f01007387 */ /* 0x0003e80000100800 */
[----:B-1----:R0:W5:Y:S04]  /*4830*/  LDL.LU R31, [R1+0x2b4] ;  /* 0x0002b400011f7983 */ /* 0x0021680000300800 */
        /* <DEDUP_REMOVED lines=42> */
[----:B----4-:R-:W-:-:S03]  /*4ae0*/  FADD.FTZ R24, R24, R25 ;  /* 0x0000001918187221 */ /* 0x010fc60000010000 */
[----:B-1----:R0:W5:Y:S01]  /*4af0*/  LDL.LU R26, [R1+0x2a0] ;  /* 0x0002a000011a7983 */ /* 0x0021620000300800 */
[----:B------:R-:W-:-:S03]  /*4b00*/  FADD.FTZ R22, R22, R23 ;  /* 0x0000001716167221 */ /* 0x000fc60000010000 */
[----:B------:R0:W5:Y:S01]  /*4b10*/  LDL.LU R25, [R1+0x29c] ;  /* 0x00029c0001197983 */ /* 0x0001620000300800 */
[----:B------:R-:W-:-:S03]  /*4b20*/  FADD.FTZ R20, R20, R21 ;  /* 0x0000001514147221 */ /* 0x000fc60000010000 */
[----:B------:R1:W-:Y:S01]  /*4b30*/  STL [R1+0x30], R24 ;  /* 0x0000301801007387 */ /* 0x0003e20000100800 */
[----:B------:R-:W-:Y:S01]  /*4b40*/  FADD.FTZ R18, R18, R19 ;  /* 0x0000001312127221 */ /* 0x000fe20000010000 */
[----:B------:R-:W-:Y:S02]  /*4b50*/  FADD.FTZ R16, R16, R17 ;  /* 0x0000001110107221 */ /* 0x000fe40000010000 */
[----:B-1----:R0:W5:Y:S04]  /*4b60*/  LDL.LU R24, [R1+0x298] ;  /* 0x0002980001187983 */ /* 0x0021680000300800 */
[----:B------:R0:W5:Y:S04]  /*4b70*/  LDL.LU R23, [R1+0x294] ;  /* 0x0002940001177983 */ /* 0x0001680000300800 */
[----:B------:R1:W-:Y:S01]  /*4b80*/  STL [R1+0x2c], R22 ;  /* 0x00002c1601007387 */ /* 0x0003e20000100800 */
[----:B------:R-:W-:Y:S01]  /*4b90*/  FADD.FTZ R14, R14, R15 ;  /* 0x0000000f0e0e7221 */ /* 0x000fe20000010000 */
[----:B------:R-:W-:-:S02]  /*4ba0*/  FADD.FTZ R10, R11, R10 ;  /* 0x0000000a0b0a7221 */ /* 0x000fc40000010000 */
        /* <DEDUP_REMOVED lines=9> */
[----:B------:R-:W-:Y:S01]  /*4c40*/  FADD.FTZ R6, R244, R6 ;  /* 0x00000006f4067221 */ /* 0x000fe20000010000 */
[----:B------:R-:W-:Y:S01]  /*4c50*/  FADD.FTZ R5, R202, R5 ;  /* 0x00000005ca057221 */ /* 0x000fe20000010000 */
[----:B-1----:R0:W5:Y:S04]  /*4c60*/  LDL.LU R18, [R1+0x280] ;  /* 0x0002800001127983 */ /* 0x0021680000300800 */
[----:B------:R0:W5:Y:S04]  /*4c70*/  LDL.LU R17, [R1+0x27c] ;  /* 0x00027c0001117983 */ /* 0x0001680000300800 */
[----:B------:R1:W-:Y:S01]  /*4c80*/  STL [R1+0x20], R16 ;  /* 0x0000201001007387 */ /* 0x0003e20000100800 */
[----:B------:R-:W-:-:S03]  /*4c90*/  FADD.FTZ R4, R245, R4 ;  /* 0x00000004f5047221 */ /* 0x000fc60000010000 */
[----:B-1----:R0:W5:Y:S04]  /*4ca0*/  LDL.LU R16, [R1+0x278] ;  /* 0x0002780001107983 */ /* 0x0021680000300800 */
[----:B------:R0:W5:Y:S04]  /*4cb0*/  LDL.LU R15, [R1+0x274] ;  /* 0x00027400010f7983 */ /* 0x0001680000300800 */
[----:B------:R1:W-:Y:S04]  /*4cc0*/  STL [R1+0x1c], R14 ;  /* 0x00001c0e01007387 */ /* 0x0003e80000100800 */
[----:B-1----:R0:W5:Y:S01]  /*4cd0*/  LDL.LU R14, [R1+0x270] ;  /* 0x00027000010e7983 */ /* 0x0021620000300800 */
[----:B--2---:R-:W-:Y:S01]  /*4ce0*/  FADD.FTZ R245, R201, R3 ;  /* 0x00000003c9f57221 */ /* 0x004fe20000010000 */
[----:B------:R-:W-:Y:S01]  /*4cf0*/  FADD.FTZ R246, R246, R2 ;  /* 0x00000002f6f67221 */ /* 0x000fe20000010000 */
[----:B------:R-:W-:Y:S01]  /*4d00*/  FADD.FTZ R200, R200, R0 ;  /* 0x00000000c8c87221 */ /* 0x000fe20000010000 */
[----:B------:R1:W-:Y:S04]  /*4d10*/  STL [R1+0x18], R10 ;  /* 0x0000180a01007387 */ /* 0x0003e80000100800 */
[----:B------:R2:W-:Y:S04]  /*4d20*/  STL [R1+0x14], R9 ;  /* 0x0000140901007387 */ /* 0x0005e80000100800 */
[----:B------:R3:W-:Y:S04]  /*4d30*/  STL [R1+0x10], R8 ;  /* 0x0000100801007387 */ /* 0x0007e80000100800 */
[----:B------:R4:W-:Y:S04]  /*4d40*/  STL [R1+0xc], R7 ;  /* 0x00000c0701007387 */ /* 0x0009e80000100800 */
[----:B------:R0:W-:Y:S04]  /*4d50*/  STL [R1+0x8], R6 ;  /* 0x0000080601007387 */ /* 0x0001e80000100800 */
[----:B------:R0:W-:Y:S04]  /*4d60*/  STL [R1+0x4], R5 ;  /* 0x0000040501007387 */ /* 0x0001e80000100800 */
        /* <DEDUP_REMOVED lines=8> */
[----:B-1----:R-:W4:Y:S04]  /*4df0*/  LDL.LU R10, [R1+0x128] ;  /* 0x00012800010a7983 */ /* 0x002f280000300800 */
[----:B--2---:R-:W2:Y:S04]  /*4e00*/  LDL.LU R9, [R1+0x12c] ;  /* 0x00012c0001097983 */ /* 0x004ea80000300800 */
[----:B---3--:R-:W3:Y:S04]  /*4e10*/  LDL.LU R8, [R1+0x130] ;  /* 0x0001300001087983 */ /* 0x008ee80000300800 */
[----:B----4-:R-:W4:Y:S04]  /*4e20*/  LDL.LU R7, [R1+0x194] ;  /* 0x0001940001077983 */ /* 0x010f280000300800 */
[----:B0-----:R-:W4:Y:S04]  /*4e30*/  LDL.LU R6, [R1+0x134] ;  /* 0x0001340001067983 */ /* 0x001f280000300800 */
[----:B------:R-:W4:Y:S04]  /*4e40*/  LDL.LU R5, [R1+0x188] ;  /* 0x0001880001057983 */ /* 0x000f280000300800 */
[----:B------:R-:W4:Y:S04]  /*4e50*/  LDL.LU R4, [R1+0x18c] ;  /* 0x00018c0001047983 */ /* 0x000f280000300800 */
        /* <DEDUP_REMOVED lines=66> */
[----:B------:R-:W4:Y:S01]  /*5280*/  LDL.LU R244, [R1+0x98] ;  /* 0x0000980001f47983 */ /* 0x000f220000300800 */
[----:B------:R-:W-:-:S03]  /*5290*/  FADD.FTZ R219, R219, R201 ;  /* 0x000000c9dbdb7221 */ /* 0x000fc60000010000 */
[----:B------:R-:W4:Y:S04]  /*52a0*/  LDL.LU R203, [R1+0x9c] ;  /* 0x00009c0001cb7983 */ /* 0x000f280000300800 */
[----:B------:R-:W4:Y:S04]  /*52b0*/  LDL.LU R202, [R1+0xa0] ;  /* 0x0000a00001ca7983 */ /* 0x000f280000300800 */
[----:B------:R-:W4:Y:S01]  /*52c0*/  LDL.LU R201, [R1+0xa4] ;  /* 0x0000a40001c97983 */ /* 0x000f220000300800 */
        /* <DEDUP_REMOVED lines=33> */
[----:B------:R-:W1:Y:S01]  /*54e0*/  SHFL.BFLY PT, R201, R140, 0x1, 0x1f ;  /* 0x0c201f008cc97f89 */ /* 0x000e6200000e0000 */
[----:B0-----:R-:W-:Y:S01]  /*54f0*/  FADD.FTZ R244, R244, R141 ;  /* 0x0000008df4f47221 */ /* 0x001fe20000010000 */
[----:B-1----:R-:W-:-:S04]  /*5500*/  FADD.FTZ R140, R201, R140 ;  /* 0x0000008cc98c7221 */ /* 0x002fc80000010000 */
        /* <DEDUP_REMOVED lines=120> */
.L_x_5073:
        /* <DEDUP_REMOVED lines=12> */
[C-C-:B-----5:R-:W-:Y:S01]  /*5d50*/  FFMA.FTZ R0, R147.reuse, R0, R148.reuse ;  /* 0x0000000093007223 */ /* 0x160fe20000010094 */
[C-C-:B------:R-:W-:Y:S01]  /*5d60*/  FFMA.FTZ R189, R147.reuse, R189, R148.reuse ;  /* 0x000000bd93bd7223 */ /* 0x140fe20000010094 */
[C-C-:B------:R-:W-:Y:S01]  /*5d70*/  FFMA.FTZ R190, R147.reuse, R190, R148.reuse ;  /* 0x000000be93be7223 */ /* 0x140fe20000010094 */
[----:B------:R-:W-:Y:S01]  /*5d80*/  FFMA.FTZ R192, R147, R192, R148 ;  /* 0x000000c093c07223 */ /* 0x000fe20000010094 */
[----:B------:R-:W-:Y:S01]  /*5d90*/  FADD.FTZ R0, -R0, R180 ;  /* 0x000000b400007221 */ /* 0x000fe20000010100 */
[----:B------:R-:W-:Y:S01]  /*5da0*/  FADD.FTZ R188, -R189, R188 ;  /* 0x000000bcbdbc7221 */ /* 0x000fe20000010100 */
[----:B------:R-:W-:Y:S01]  /*5db0*/  FFMA.FTZ R180, R147, R193, R148 ;  /* 0x000000c193b47223 */ /* 0x000fe20000010094 */
[----:B------:R-:W-:Y:S01]  /*5dc0*/  FADD.FTZ R181, -R190, R181 ;  /* 0x000000b5beb57221 */ /* 0x000fe20000010100 */
[C---:B------:R-:W-:Y:S01]  /*5dd0*/  FMUL.FTZ R0, R5.reuse, R0 ;  /* 0x0000000005007220 */ /* 0x040fe20000410000 */
[----:B------:R-:W-:Y:S01]  /*5de0*/  FMUL.FTZ R188, R5, R188 ;  /* 0x000000bc05bc7220 */ /* 0x000fe20000410000 */
[--C-:B------:R-:W-:Y:S01]  /*5df0*/  FADD.FTZ R180, -R180, R186.reuse ;  /* 0x000000bab4b47221 */ /* 0x100fe20000010100 */
[----:B------:R-:W-:Y:S01]  /*5e00*/  PRMT R186, R140, 0x7632, R186 ;  /* 0x000076328cba7816 */ /* 0x000fe200000000ba */
[-C--:B------:R-:W-:Y:S01]  /*5e10*/  FMUL.FTZ R0, R0, R4.reuse ;  /* 0x0000000400007220 */ /* 0x080fe20000410000 */
[----:B------:R-:W-:Y:S01]  /*5e20*/  SHF.L.U32 R140, R140, 0x10, RZ ;  /* 0x000000108c8c7819 */ /* 0x000fe200000006ff */
[----:B------:R-:W-:Y:S01]  /*5e30*/  FMUL.FTZ R188, R188, R4 ;  /* 0x00000004bcbc7220 */ /* 0x000fe20000410000 */
[----:B------:R-:W-:Y:S01]  /*5e40*/  SHF.L.U32 R189, R186, 0x10, RZ ;  /* 0x00000010babd7819 */ /* 0x000fe200000006ff */
[C-C-:B------:R-:W-:Y:S01]  /*5e50*/  FFMA.FTZ R195, R147.reuse, R195, R148.reuse ;  /* 0x000000c393c37223 */ /* 0x140fe20000010094 */
[--C-:B------:R-:W-:Y:S01]  /*5e60*/  FFMA.FTZ R196, R147, R196, R148.reuse ;  /* 0x000000c493c47223 */ /* 0x100fe20000010094 */
[----:B------:R-:W-:Y:S01]  /*5e70*/  FMUL.FTZ R186, R0, R140 ;  /* 0x0000008c00ba7220 */ /* 0x000fe20000410000 */
[----:B------:R-:W-:Y:S01]  /*5e80*/  FMUL.FTZ R140, R60, R0 ;  /* 0x000000003c8c7220 */ /* 0x000fe20000410000 */
[----:B------:R-:W-:Y:S01]  /*5e90*/  FMUL.FTZ R190, R61, R188 ;  /* 0x000000bc3dbe7220 */ /* 0x000fe20000410000 */
[----:B------:R-:W-:Y:S01]  /*5ea0*/  FFMA.FTZ R198, R147, R198, R148 ;  /* 0x000000c693c67223 */ /* 0x000fe20000010094 */
[----:B------:R-:W-:Y:S01]  /*5eb0*/  FADD.FTZ R191, -R192, R191 ;  /* 0x000000bfc0bf7221 */ /* 0x000fe20000010100 */
[----:B------:R-:W-:Y:S01]  /*5ec0*/  FADD.FTZ R194, -R195, R194 ;  /* 0x000000c2c3c27221 */ /* 0x000fe20000010100 */
[----:B------:R-:W-:Y:S01]  /*5ed0*/  FADD.FTZ R187, -R196, R187 ;  /* 0x000000bbc4bb7221 */ /* 0x000fe20000010100 */
[----:B------:R-:W-:Y:S01]  /*5ee0*/  F2FP.BF16.F32.PACK_AB R140, R190, R140 ;  /* 0x0000008cbe8c723e */ /* 0x000fe200000010ff */
[----:B------:R-:W-:Y:S01]  /*5ef0*/  FADD.FTZ R197, -R198, R197 ;  /* 0x000000c5c6c57221 */ /* 0x000fe20000010100 */
[----:B------:R-:W-:Y:S01]  /*5f00*/  PRMT R190, R141, 0x7632, R190 ;  /* 0x000076328dbe7816 */ /* 0x000fe200000000be */
[C---:B------:R-:W-:Y:S01]  /*5f10*/  FMUL.FTZ R181, R5.reuse, R181 ;  /* 0x000000b505b57220 */ /* 0x040fe20000410000 */
[----:B------:R-:W-:Y:S01]  /*5f20*/  FMUL.FTZ R0, R188, R189 ;  /* 0x000000bdbc007220 */ /* 0x000fe20000410000 */
[----:B------:R-:W-:Y:S01]  /*5f30*/  FMUL.FTZ R191, R5, R191 ;  /* 0x000000bf05bf7220 */ /* 0x000fe20000410000 */
[----:B------:R-:W-:Y:S01]  /*5f40*/  SHF.L.U32 R188, R141, 0x10, RZ ;  /* 0x000000108dbc7819 */ /* 0x000fe200000006ff */
[C---:B------:R-:W-:Y:S01]  /*5f50*/  FMUL.FTZ R180, R5.reuse, R180 ;  /* 0x000000b405b47220 */ /* 0x040fe20000410000 */
[C---:B------:R-:W-:Y:S01]  /*5f60*/  FMUL.FTZ R193, R5.reuse, R194 ;  /* 0x000000c205c17220 */ /* 0x040fe20000410000 */
[----:B------:R-:W-:Y:S01]  /*5f70*/  PRMT R141, R142, 0x7632, R141 ;  /* 0x000076328e8d7816 */ /* 0x000fe2000000008d */
[----:B------:R-:W-:Y:S01]  /*5f80*/  FMUL.FTZ R194, R5, R187 ;  /* 0x000000bb05c27220 */ /* 0x000fe20000410000 */
[----:B------:R-:W-:Y:S01]  /*5f90*/  PRMT R189, R143, 0x7632, R189 ;  /* 0x000076328fbd7816 */ /* 0x000fe200000000bd */
[----:B------:R-:W-:Y:S01]  /*5fa0*/  FMUL.FTZ R197, R5, R197 ;  /* 0x000000c505c57220 */ /* 0x000fe20000410000 */
[----:B------:R-:W-:Y:S01]  /*5fb0*/  SHF.L.U32 R190, R190, 0x10, RZ ;  /* 0x00000010bebe7819 */ /* 0x000fe200000006ff */
[-C--:B------:R-:W-:Y:S01]  /*5fc0*/  FMUL.FTZ R187, R181, R4.reuse ;  /* 0x00000004b5bb7220 */ /* 0x080fe20000410000 */
[----:B------:R-:W-:Y:S01]  /*5fd0*/  SHF.L.U32 R142, R142, 0x10, RZ ;  /* 0x000000108e8e7819 */ /* 0x000fe200000006ff */
[-C--:B------:R-:W-:Y:S01]  /*5fe0*/  FMUL.FTZ R192, R191, R4.reuse ;  /* 0x00000004bfc07220 */ /* 0x080fe20000410000 */
[-C--:B------:R-:W-:Y:S01]  /*5ff0*/  FMUL.FTZ R191, R180, R4.reuse ;  /* 0x00000004b4bf7220 */ /* 0x080fe20000410000 */
[----:B------:R-:W-:Y:S01]  /*6000*/  SHF.L.U32 R143, R143, 0x10, RZ ;  /* 0x000000108f8f7819 */ /* 0x000fe200000006ff */
[-C--:B------:R-:W-:Y:S01]  /*6010*/  FMUL.FTZ R181, R194, R4.reuse ;  /* 0x00000004c2b57220 */ /* 0x080fe20000410000 */
[----:B------:R-:W-:Y:S01]  /*6020*/  SHF.L.U32 R141, R141, 0x10, RZ ;  /* 0x000000108d8d7819 */ /* 0x000fe200000006ff */
[-C--:B------:R-:W-:Y:S01]  /*6030*/  FMUL.FTZ R193, R193, R4.reuse ;  /* 0x00000004c1c17220 */ /* 0x080fe20000410000 */
[----:B------:R-:W-:Y:S01]  /*6040*/  SHF.L.U32 R189, R189, 0x10, RZ ;  /* 0x00000010bdbd7819 */ /* 0x000fe200000006ff */
        /* <DEDUP_REMOVED lines=13> */
[----:B------:R-:W-:-:S02]  /*6120*/  F2FP.BF16.F32.PACK_AB R141, R195, R194 ;  /* 0x000000c2c38d723e */ /* 0x000fc400000010ff */
[----:B------:R-:W-:Y:S02]  /*6130*/  F2FP.BF16.F32.PACK_AB R142, R193, R142 ;  /* 0x0000008ec18e723e */ /* 0x000fe400000010ff */
[----:B------:R-:W-:Y:S01]  /*6140*/  F2FP.BF16.F32.PACK_AB R143, R180, R143 ;  /* 0x0000008fb48f723e */ /* 0x000fe200000010ff */
[----:B------:R-:W-:Y:S06]  /*6150*/  BRA `(.L_x_5041) ;  /* 0x0000000400107947 */ /* 0x000fec0003800000 */
.L_x_5040:
[C-C-:B-----5:R-:W-:Y:S01]  /*6160*/  FFMA.FTZ R0, R147.reuse, R0, R148.reuse ;  /* 0x0000000093007223 */ /* 0x160fe20000010094 */
[C-C-:B------:R-:W-:Y:S01]  /*6170*/  FFMA.FTZ R189, R147.reuse, R189, R148.reuse ;  /* 0x000000bd93bd7223 */ /* 0x140fe20000010094 */
[C-C-:B------:R-:W-:Y:S01]  /*6180*/  FFMA.FTZ R190, R147.reuse, R190, R148.reuse ;  /* 0x000000be93be7223 */ /* 0x140fe20000010094 */
[----:B------:R-:W-:Y:S01]  /*6190*/  FFMA.FTZ R192, R147, R192, R148 ;  /* 0x000000c093c07223 */ /* 0x000fe20000010094 */
[----:B------:R-:W-:Y:S01]  /*61a0*/  FADD.FTZ R180, -R0, R180 ;  /* 0x000000b400b47221 */ /* 0x000fe20000010100 */
[----:B------:R-:W-:Y:S01]  /*61b0*/  FADD.FTZ R188, -R189, R188 ;  /* 0x000000bcbdbc7221 */ /* 0x000fe20000010100 */
[----:B------:R-:W-:Y:S01]  /*61c0*/  FADD.FTZ R181, -R190, R181 ;  /* 0x000000b5beb57221 */ /* 0x000fe20000010100 */
[----:B------:R-:W-:Y:S01]  /*61d0*/  FFMA.FTZ R39, R147, R196, R148 ;  /* 0x000000c493277223 */ /* 0x000fe20000010094 */
[----:B------:R-:W-:Y:S01]  /*61e0*/  PRMT R0, R140, 0x7632, R0 ;  /* 0x000076328c007816 */ /* 0x000fe20000000000 */
[C---:B------:R-:W-:Y:S01]  /*61f0*/  FMUL.FTZ R36, R5.reuse, R180 ;  /* 0x000000b405247220 */ /* 0x040fe20000410000 */
[----:B------:R-:W-:Y:S01]  /*6200*/  FMUL.FTZ R188, R5, R188 ;  /* 0x000000bc05bc7220 */ /* 0x000fe20000410000 */
[----:B------:R-:W-:Y:S01]  /*6210*/  FADD.FTZ R191, -R192, R191 ;  /* 0x000000bfc0bf7221 */ /* 0x000fe20000010100 */
[----:B------:R-:W-:Y:S01]  /*6220*/  FFMA.FTZ R38, R147, R193, R148 ;  /* 0x000000c193267223 */ /* 0x000fe20000010094 */
[----:B------:R-:W-:Y:S01]  /*6230*/  SHF.L.U32 R140, R140, 0x10, RZ ;  /* 0x000000108c8c7819 */ /* 0x000fe200000006ff */
[--C-:B------:R-:W-:Y:S01]  /*6240*/  FADD.FTZ R39, -R39, R187.reuse ;  /* 0x000000bb27277221 */ /* 0x100fe20000010100 */
[----:B------:R-:W-:Y:S01]  /*6250*/  SHF.L.U32 R0, R0, 0x10, RZ ;  /* 0x0000001000007819 */ /* 0x000fe200000006ff */
[----:B------:R-:W-:Y:S01]  /*6260*/  FMUL.FTZ R37, R5, R181 ;  /* 0x000000b505257220 */ /* 0x000fe20000410000 */
[-C--:B------:R-:W-:Y:S01]  /*6270*/  FMUL.FTZ R180, R36, R4.reuse ;  /* 0x0000000424b47220 */ /* 0x080fe20000410000 */
[----:B------:R-:W-:Y:S01]  /*6280*/  PRMT R187, R141, 0x7632, R187 ;  /* 0x000076328dbb7816 */ /* 0x000fe200000000bb */
[----:B------:R-:W-:Y:S01]  /*6290*/  FMUL.FTZ R181, R188, R4 ;  /* 0x00000004bcb57220 */ /* 0x000fe20000410000 */
[----:B------:R-:W-:Y:S01]  /*62a0*/  FMUL.FTZ R191, R5, R191 ;  /* 0x000000bf05bf7220 */ /* 0x000fe20000410000 */
[----:B------:R-:W-:Y:S01]  /*62b0*/  FADD.FTZ R38, -R38, R186 ;  /* 0x000000ba26267221 */ /* 0x000fe20000010100 */
[C-C-:B------:R-:W-:Y:S01]  /*62c0*/  FFMA.FTZ R195, R147.reuse, R195, R148.reuse ;  /* 0x000000c393c37223 */ /* 0x140fe20000010094 */
[----:B------:R-:W-:Y:S01]  /*62d0*/  FMUL.FTZ R186, R180, R140 ;  /* 0x0000008cb4ba7220 */ /* 0x000fe20000410000 */
[----:B------:R-:W-:Y:S01]  /*62e0*/  FFMA.FTZ R198, R147, R198, R148 ;  /* 0x000000c693c67223 */ /* 0x000fe20000010094 */
[----:B------:R-:W-:Y:S01]  /*62f0*/  SHF.L.U32 R141, R141, 0x10, RZ ;  /* 0x000000108d8d7819 */ /* 0x000fe200000006ff */
[----:B------:R-:W-:Y:S01]  /*6300*/  FMUL.FTZ R0, R181, R0 ;  /* 0x00000000b5007220 */ /* 0x000fe20000410000 */
[----:B------:R-:W-:Y:S01]  /*6310*/  SHF.L.U32 R187, R187, 0x10, RZ ;  /* 0x00000010bbbb7819 */ /* 0x000fe200000006ff */
[----:B------:R-:W-:Y:S01]  /*6320*/  FMUL.FTZ R140, R61, R181 ;  /* 0x000000b53d8c7220 */ /* 0x000fe20000410000 */
[-C--:B------:R-:W-:Y:S01]  /*6330*/  FMUL.FTZ R189, R37, R4.reuse ;  /* 0x0000000425bd7220 */ /* 0x080fe20000410000 */
[----:B------:R-:W-:Y:S01]  /*6340*/  FMUL.FTZ R181, R191, R4 ;  /* 0x00000004bfb57220 */ /* 0x000fe20000410000 */
[----:B------:R-:W-:Y:S01]  /*6350*/  FADD.FTZ R194, -R195, R194 ;  /* 0x000000c2c3c27221 */ /* 0x000fe20000010100 */
[----:B------:R-:W-:Y:S01]  /*6360*/  FADD.FTZ R197, -R198, R197 ;  /* 0x000000c5c6c57221 */ /* 0x000fe20000010100 */
[----:B------:R-:W-:Y:S01]  /*6370*/  F2FP.BF16.F32.PACK_AB R36, R188, R36 ;  /* 0x00000024bc24723e */ /* 0x000fe200000010ff */
[----:B------:R-:W-:Y:S01]  /*6380*/  FMUL.FTZ R188, R189, R141 ;  /* 0x0000008dbdbc7220 */ /* 0x000fe20000410000 */
[----:B------:R-:W-:Y:S01]  /*6390*/  FMUL.FTZ R187, R181, R187 ;  /* 0x000000bbb5bb7220 */ /* 0x000fe20000410000 */
[----:B------:R-:W-:Y:S01]  /*63a0*/  F2FP.BF16.F32.PACK_AB R37, R191, R37 ;  /* 0x00000025bf25723e */ /* 0x000fe200000010ff */
[----:B------:R-:W-:Y:S01]  /*63b0*/  FMUL.FTZ R38, R5, R38 ;  /* 0x0000002605267220 */ /* 0x000fe20000410000 */
[----:B------:R-:W-:Y:S01]  /*63c0*/  FMUL.FTZ R180, R60, R180 ;  /* 0x000000b43cb47220 */ /* 0x000fe20000410000 */
[----:B------:R-:W-:Y:S01]  /*63d0*/  FMUL.FTZ R141, R62, R189 ;  /* 0x000000bd3e8d7220 */ /* 0x000fe20000410000 */
[----:B------:R-:W-:Y:S01]  /*63e0*/  FMUL.FTZ R181, R63, R181 ;  /* 0x000000b53fb57220 */ /* 0x000fe20000410000 */
[C---:B------:R-:W-:Y:S01]  /*63f0*/  PRMT R191, R142.reuse, 0x7632, R191 ;  /* 0x000076328ebf7816 */ /* 0x040fe200000000bf */
[----:B------:R-:W-:Y:S01]  /*6400*/  FMUL.FTZ R194, R5, R194 ;  /* 0x000000c205c27220 */ /* 0x000fe20000410000 */
[----:B------:R-:W-:Y:S01]  /*6410*/  PRMT R189, R143, 0x7632, R189 ;  /* 0x000076328fbd7816 */ /* 0x000fe200000000bd */
[C---:B------:R-:W-:Y:S01]  /*6420*/  FMUL.FTZ R39, R5.reuse, R39 ;  /* 0x0000002705277220 */ /* 0x040fe20000410000 */
[----:B------:R-:W-:Y:S01]  /*6430*/  SHF.L.U32 R142, R142, 0x10, RZ ;  /* 0x000000108e8e7819 */ /* 0x000fe200000006ff */
[----:B------:R-:W-:Y:S01]  /*6440*/  FMUL.FTZ R197, R5, R197 ;  /* 0x000000c505c57220 */ /* 0x000fe20000410000 */
[-C--:B------:R-:W-:Y:S01]  /*6450*/  FMUL.FTZ R193, R38, R4.reuse ;  /* 0x0000000426c17220 */ /* 0x080fe20000410000 */
[----:B------:R-:W-:Y:S01]  /*6460*/  SHF.L.U32 R191, R191, 0x10, RZ ;  /* 0x00000010bfbf7819 */ /* 0x000fe200000006ff */
[----:B------:R-:W-:Y:S01]  /*6470*/  FMUL.FTZ R190, R194, R4 ;  /* 0x00000004c2be7220 */ /* 0x000fe20000410000 */
[----:B------:R-:W-:Y:S01]  /*6480*/  F2FP.BF16.F32.PACK_AB R140, R140, R180 ;  /* 0x000000b48c8c723e */ /* 0x000fe200000010ff */
[-C--:B------:R-:W-:Y:S01]  /*6490*/  FMUL.FTZ R180, R197, R4.reuse ;  /* 0x00000004c5b47220 */ /* 0x080fe20000410000 */
[----:B------:R-:W-:Y:S01]  /*64a0*/  F2FP.BF16.F32.PACK_AB R141, R181, R141 ;  /* 0x0000008db58d723e */ /* 0x000fe200000010ff */
        /* <DEDUP_REMOVED lines=13> */
[----:B------:R-:W-:Y:S02]  /*6580*/  F2FP.BF16.F32.PACK_AB R142, R193, R142 ;  /* 0x0000008ec18e723e */ /* 0x000fe400000010ff */
[----:B------:R-:W-:-:S07]  /*6590*/  F2FP.BF16.F32.PACK_AB R143, R180, R143 ;  /* 0x0000008fb48f723e */ /* 0x000fce00000010ff */
.L_x_5041:
        /* <DEDUP_REMOVED lines=18> */
[C---:B-----5:R-:W-:Y:S01]  /*66c0*/  PRMT R170, R140.reuse, 0x7632, R170 ;  /* 0x000076328caa7816 */ /* 0x060fe200000000aa */
[----:B------:R-:W-:Y:S01]  /*66d0*/  FMUL.FTZ R172, R5, R172 ;  /* 0x000000ac05ac7220 */ /* 0x000fe20000410000 */
[----:B------:R-:W-:Y:S01]  /*66e0*/  SHF.L.U32 R140, R140, 0x10, RZ ;  /* 0x000000108c8c7819 */ /* 0x000fe200000006ff */
[-C--:B------:R-:W-:Y:S01]  /*66f0*/  FMUL.FTZ R37, R36, R4.reuse ;  /* 0x0000000424257220 */ /* 0x080fe20000410000 */
[----:B------:R-:W-:Y:S01]  /*6700*/  SHF.L.U32 R170, R170, 0x10, RZ ;  /* 0x00000010aaaa7819 */ /* 0x000fe200000006ff */
[----:B------:R-:W-:Y:S01]  /*6710*/  FMUL.FTZ R38, R172, R4 ;  /* 0x00000004ac267220 */ /* 0x000fe20000410000 */
[----:B------:R-:W-:Y:S01]  /*6720*/  FADD.FTZ R168, -R175, R168 ;  /* 0x000000a8afa87221 */ /* 0x000fe20000010100 */
[----:B------:R-:W-:Y:S01]  /*6730*/  FMUL.FTZ R171, R37, R140 ;  /* 0x0000008c25ab7220 */ /* 0x000fe20000410000 */
[----:B------:R-:W-:Y:S01]  /*6740*/  FMUL.FTZ R140, R68, R37 ;  /* 0x00000025448c7220 */ /* 0x000fe20000410000 */
[----:B------:R-:W-:Y:S01]  /*6750*/  FMUL.FTZ R37, R69, R38 ;  /* 0x0000002645257220 */ /* 0x000fe20000410000 */
[----:B------:R-:W-:Y:S01]  /*6760*/  FADD.FTZ R179, -R183, R179 ;  /* 0x000000b3b7b37221 */ /* 0x000fe20000010100 */
[----:B------:R-:W-:Y:S01]  /*6770*/  F2FP.BF16.F32.PACK_AB R36, R172, R36 ;  /* 0x00000024ac24723e */ /* 0x000fe200000010ff */
[----:B------:R-:W-:Y:S01]  /*6780*/  FMUL.FTZ R170, R38, R170 ;  /* 0x000000aa26aa7220 */ /* 0x000fe20000410000 */
[C---:B------:R-:W-:Y:S01]  /*6790*/  PRMT R172, R142.reuse, 0x7632, R172 ;  /* 0x000076328eac7816 */ /* 0x040fe200000000ac */
[----:B------:R-:W-:Y:S01]  /*67a0*/  FMUL.FTZ R38, R5, R168 ;  /* 0x000000a805267220 */ /* 0x000fe20000410000 */
[----:B------:R-:W-:Y:S01]  /*67b0*/  F2FP.BF16.F32.PACK_AB R140, R37, R140 ;  /* 0x0000008c258c723e */ /* 0x000fe200000010ff */
[----:B------:R-:W-:Y:S01]  /*67c0*/  FMUL.FTZ R37, R5, R169 ;  /* 0x000000a905257220 */ /* 0x000fe20000410000 */
[----:B------:R-:W-:Y:S01]  /*67d0*/  PRMT R174, R141, 0x7632, R174 ;  /* 0x000076328dae7816 */ /* 0x000fe200000000ae */
[----:B------:R-:W-:Y:S01]  /*67e0*/  FMUL.FTZ R179, R5, R179 ;  /* 0x000000b305b37220 */ /* 0x000fe20000410000 */
[----:B------:R-:W-:Y:S01]  /*67f0*/  SHF.L.U32 R141, R141, 0x10, RZ ;  /* 0x000000108d8d7819 */ /* 0x000fe200000006ff */
[-C--:B------:R-:W-:Y:S01]  /*6800*/  FMUL.FTZ R173, R37, R4.reuse ;  /* 0x0000000425ad7220 */ /* 0x080fe20000410000 */
[----:B------:R-:W-:Y:S01]  /*6810*/  SHF.L.U32 R142, R142, 0x10, RZ ;  /* 0x000000108e8e7819 */ /* 0x000fe200000006ff */
[--C-:B------:R-:W-:Y:S01]  /*6820*/  FFMA.FTZ R177, R147, R177, R148.reuse ;  /* 0x000000b193b17223 */ /* 0x100fe20000010094 */
[----:B------:R-:W-:Y:S01]  /*6830*/  SHF.L.U32 R172, R172, 0x10, RZ ;  /* 0x00000010acac7819 */ /* 0x000fe200000006ff */
[-C--:B------:R-:W-:Y:S01]  /*6840*/  FMUL.FTZ R168, R38, R4.reuse ;  /* 0x0000000426a87220 */ /* 0x080fe20000410000 */
[----:B------:R-:W-:Y:S01]  /*6850*/  FMUL.FTZ R39, R179, R4 ;  /* 0x00000004b3277220 */ /* 0x000fe20000410000 */
[----:B------:R-:W-:Y:S01]  /*6860*/  FMUL.FTZ R175, R173, R141 ;  /* 0x0000008dadaf7220 */ /* 0x000fe20000410000 */
[C-C-:B------:R-:W-:Y:S01]  /*6870*/  FFMA.FTZ R178, R147.reuse, R178, R148.reuse ;  /* 0x000000b293b27223 */ /* 0x140fe20000010094 */
[----:B------:R-:W-:Y:S01]  /*6880*/  FFMA.FTZ R184, R147, R184, R148 ;  /* 0x000000b893b87223 */ /* 0x000fe20000010094 */
[----:B------:R-:W-:Y:S01]  /*6890*/  FMUL.FTZ R141, R70, R173 ;  /* 0x000000ad468d7220 */ /* 0x000fe20000410000 */
[----:B------:R-:W-:Y:S01]  /*68a0*/  FADD.FTZ R176, -R177, R176 ;  /* 0x000000b0b1b07221 */ /* 0x000fe20000010100 */
[----:B------:R-:W-:Y:S01]  /*68b0*/  FMUL.FTZ R173, R168, R142 ;  /* 0x0000008ea8ad7220 */ /* 0x000fe20000410000 */
[----:B------:R-:W-:Y:S01]  /*68c0*/  FMUL.FTZ R172, R39, R172 ;  /* 0x000000ac27ac7220 */ /* 0x000fe20000410000 */
[----:B------:R-:W-:Y:S01]  /*68d0*/  FMUL.FTZ R142, R72, R168 ;  /* 0x000000a8488e7220 */ /* 0x000fe20000410000 */
[----:B------:R-:W-:Y:S01]  /*68e0*/  FMUL.FTZ R39, R73, R39 ;  /* 0x0000002749277220 */ /* 0x000fe20000410000 */
[----:B------:R-:W-:Y:S01]  /*68f0*/  FADD.FTZ R167, -R178, R167 ;  /* 0x000000a7b2a77221 */ /* 0x000fe20000010100 */
[----:B------:R-:W-:Y:S01]  /*6900*/  FADD.FTZ R182, -R184, R182 ;  /* 0x000000b6b8b67221 */ /* 0x000fe20000010100 */
[----:B------:R-:W-:Y:S01]  /*6910*/  FMUL.FTZ R176, R5, R176 ;  /* 0x000000b005b07220 */ /* 0x000fe20000410000 */
[----:B------:R-:W-:-:S02]  /*6920*/  PRMT R177, R143, 0x7632, R177 ;  /* 0x000076328fb17816 */ /* 0x000fc400000000b1 */
[----:B------:R-:W-:Y:S01]  /*6930*/  F2FP.BF16.F32.PACK_AB R142, R39, R142 ;  /* 0x0000008e278e723e */ /* 0x000fe200000010ff */
[C---:B------:R-:W-:Y:S01]  /*6940*/  FMUL.FTZ R39, R5.reuse, R167 ;  /* 0x000000a705277220 */ /* 0x040fe20000410000 */
[----:B------:R-:W-:Y:S01]  /*6950*/  FMUL.FTZ R182, R5, R182 ;  /* 0x000000b605b67220 */ /* 0x000fe20000410000 */
[C---:B------:R-:W-:Y:S01]  /*6960*/  F2FP.BF16.F32.PACK_AB R37, R176.reuse, R37 ;  /* 0x00000025b025723e */ /* 0x040fe200000010ff */
[-C--:B------:R-:W-:Y:S01]  /*6970*/  FMUL.FTZ R169, R176, R4.reuse ;  /* 0x00000004b0a97220 */ /* 0x080fe20000410000 */
[----:B------:R-:W-:Y:S01]  /*6980*/  SHF.L.U32 R176, R143, 0x10, RZ ;  /* 0x000000108fb07819 */ /* 0x000fe200000006ff */
[----:B------:R-:W-:Y:S01]  /*6990*/  FMUL.FTZ R143, R39, R4 ;  /* 0x00000004278f7220 */ /* 0x000fe20000410000 */
[----:B------:R-:W-:Y:S02]  /*69a0*/  SHF.L.U32 R174, R174, 0x10, RZ ;  /* 0x00000010aeae7819 */ /* 0x000fe400000006ff */
[----:B------:R-:W-:Y:S01]  /*69b0*/  SHF.L.U32 R177, R177, 0x10, RZ ;  /* 0x00000010b1b17819 */ /* 0x000fe200000006ff */
[----:B------:R-:W-:Y:S01]  /*69c0*/  FMUL.FTZ R176, R143, R176 ;  /* 0x000000b08fb07220 */ /* 0x000fe20000410000 */
[C---:B------:R-:W-:Y:S01]  /*69d0*/  F2FP.BF16.F32.PACK_AB R39, R182.reuse, R39 ;  /* 0x00000027b627723e */ /* 0x040fe200000010ff */
        /* <DEDUP_REMOVED lines=10> */
.L_x_5042:
[C-C-:B------:R-:W-:Y:S01]  /*6a80*/  FFMA.FTZ R171, R147.reuse, R171, R148.reuse ;  /* 0x000000ab93ab7223 */ /* 0x140fe20000010094 */
[C-C-:B------:R-:W-:Y:S01]  /*6a90*/  FFMA.FTZ R173, R147.reuse, R173, R148.reuse ;  /* 0x000000ad93ad7223 */ /* 0x140fe20000010094 */
[C-C-:B------:R-:W-:Y:S01]  /*6aa0*/  FFMA.FTZ R174, R147.reuse, R174, R148.reuse ;  /* 0x000000ae93ae7223 */ /* 0x140fe20000010094 */
[----:B------:R-:W-:Y:S01]  /*6ab0*/  FFMA.FTZ R177, R147, R177, R148 ;  /* 0x000000b193b17223 */ /* 0x000fe20000010094 */
[----:B------:R-:W-:Y:S01]  /*6ac0*/  FADD.FTZ R171, -R171, R170 ;  /* 0x000000aaabab7221 */ /* 0x000fe20000010100 */
[----:B------:R-:W-:Y:S01]  /*6ad0*/  FADD.FTZ R172, -R173, R172 ;  /* 0x000000acadac7221 */ /* 0x000fe20000010100 */
[C---:B-----5:R-:W-:Y:S01]  /*6ae0*/  PRMT R170, R140.reuse, 0x7632, R170 ;  /* 0x000076328caa7816 */ /* 0x060fe200000000aa */
[--C-:B------:R-:W-:Y:S01]  /*6af0*/  FFMA.FTZ R175, R147, R175, R148.reuse ;  /* 0x000000af93af7223 */ /* 0x100fe20000010094 */
[C---:B------:R-:W-:Y:S01]  /*6b00*/  FMUL.FTZ R171, R5.reuse, R171 ;  /* 0x000000ab05ab7220 */ /* 0x040fe20000410000 */
[----:B------:R-:W-:Y:S01]  /*6b10*/  FMUL.FTZ R172, R5, R172 ;  /* 0x000000ac05ac7220 */ /* 0x000fe20000410000 */
[----:B------:R-:W-:Y:S01]  /*6b20*/  SHF.L.U32 R173, R140, 0x10, RZ ;  /* 0x000000108cad7819 */ /* 0x000fe200000006ff */
[----:B------:R-:W-:Y:S01]  /*6b30*/  FADD.FTZ R169, -R174, R169 ;  /* 0x000000a9aea97221 */ /* 0x000fe20000010100 */
[-C--:B------:R-:W-:Y:S01]  /*6b40*/  FMUL.FTZ R140, R171, R4.reuse ;  /* 0x00000004ab8c7220 */ /* 0x080fe20000410000 */
[----:B------:R-:W-:Y:S01]  /*6b50*/  FMUL.FTZ R172, R172, R4 ;  /* 0x00000004acac7220 */ /* 0x000fe20000410000 */
[C-C-:B------:R-:W-:Y:S01]  /*6b60*/  FFMA.FTZ R178, R147.reuse, R178, R148.reuse ;  /* 0x000000b293b27223 */ /* 0x140fe20000010094 */
[--C-:B------:R-:W-:Y:S01]  /*6b70*/  FFMA.FTZ R183, R147, R183, R148.reuse ;  /* 0x000000b793b77223 */ /* 0x100fe20000010094 */
[----:B------:R-:W-:Y:S01]  /*6b80*/  FMUL.FTZ R171, R140, R173 ;  /* 0x000000ad8cab7220 */ /* 0x000fe20000410000 */
[----:B------:R-:W-:Y:S01]  /*6b90*/  FMUL.FTZ R140, R68, R140 ;  /* 0x0000008c448c7220 */ /* 0x000fe20000410000 */
[----:B------:R-:W-:Y:S01]  /*6ba0*/  FMUL.FTZ R173, R69, R172 ;  /* 0x000000ac45ad7220 */ /* 0x000fe20000410000 */
[----:B------:R-:W-:Y:S01]  /*6bb0*/  FFMA.FTZ R184, R147, R184, R148 ;  /* 0x000000b893b87223 */ /* 0x000fe20000010094 */
[----:B------:R-:W-:Y:S01]  /*6bc0*/  FADD.FTZ R176, -R177, R176 ;  /* 0x000000b0b1b07221 */ /* 0x000fe20000010100 */
[----:B------:R-:W-:Y:S01]  /*6bd0*/  SHF.L.U32 R170, R170, 0x10, RZ ;  /* 0x00000010aaaa7819 */ /* 0x000fe200000006ff */
[----:B------:R-:W-:Y:S01]  /*6be0*/  FADD.FTZ R168, -R175, R168 ;  /* 0x000000a8afa87221 */ /* 0x000fe20000010100 */
[----:B------:R-:W-:Y:S01]  /*6bf0*/  FADD.FTZ R167, -R178, R167 ;  /* 0x000000a7b2a77221 */ /* 0x000fe20000010100 */
[----:B------:R-:W-:Y:S01]  /*6c00*/  FMUL.FTZ R169, R5, R169 ;  /* 0x000000a905a97220 */ /* 0x000fe20000410000 */
[----:B------:R-:W-:Y:S01]  /*6c10*/  FADD.FTZ R179, -R183, R179 ;  /* 0x000000b3b7b37221 */ /* 0x000fe20000010100 */
[----:B------:R-:W-:Y:S01]  /*6c20*/  FADD.FTZ R182, -R184, R182 ;  /* 0x000000b6b8b67221 */ /* 0x000fe20000010100 */
[----:B------:R-:W-:Y:S01]  /*6c30*/  F2FP.BF16.F32.PACK_AB R140, R173, R140 ;  /* 0x0000008cad8c723e */ /* 0x000fe200000010ff */
[----:B------:R-:W-:Y:S01]  /*6c40*/  FMUL.FTZ R173, R5, R176 ;  /* 0x000000b005ad7220 */ /* 0x000fe20000410000 */
[C---:B------:R-:W-:Y:S01]  /*6c50*/  PRMT R174, R141.reuse, 0x7632, R174 ;  /* 0x000076328dae7816 */ /* 0x040fe200000000ae */
[----:B------:R-:W-:Y:S01]  /*6c60*/  FMUL.FTZ R170, R172, R170 ;  /* 0x000000aaacaa7220 */ /* 0x000fe20000410000 */
[----:B------:R-:W-:Y:S01]  /*6c70*/  SHF.L.U32 R141, R141, 0x10, RZ ;  /* 0x000000108d8d7819 */ /* 0x000fe200000006ff */
[C---:B------:R-:W-:Y:S01]  /*6c80*/  FMUL.FTZ R168, R5.reuse, R168 ;  /* 0x000000a805a87220 */ /* 0x040fe20000410000 */
[----:B------:R-:W-:Y:S01]  /*6c90*/  PRMT R172, R142, 0x7632, R172 ;  /* 0x000076328eac7816 */ /* 0x000fe200000000ac */
[----:B------:R-:W-:Y:S01]  /*6ca0*/  FMUL.FTZ R167, R5, R167 ;  /* 0x000000a705a77220 */ /* 0x000fe20000410000 */
[----:B------:R-:W-:Y:S01]  /*6cb0*/  PRMT R177, R143, 0x7632, R177 ;  /* 0x000076328fb17816 */ /* 0x000fe200000000b1 */
[----:B------:R-:W-:Y:S01]  /*6cc0*/  FMUL.FTZ R178, R169, R4 ;  /* 0x00000004a9b27220 */ /* 0x000fe20000410000 */
[----:B------:R-:W-:Y:S01]  /*6cd0*/  SHF.L.U32 R174, R174, 0x10, RZ ;  /* 0x00000010aeae7819 */ /* 0x000fe200000006ff */
[C---:B------:R-:W-:Y:S01]  /*6ce0*/  FMUL.FTZ R179, R5.reuse, R179 ;  /* 0x000000b305b37220 */ /* 0x040fe20000410000 */
[----:B------:R-:W-:Y:S01]  /*6cf0*/  FMUL.FTZ R182, R5, R182 ;  /* 0x000000b605b67220 */ /* 0x000fe20000410000 */
[----:B------:R-:W-:Y:S01]  /*6d00*/  SHF.L.U32 R142, R142, 0x10, RZ ;  /* 0x000000108e8e7819 */ /* 0x000fe200000006ff */
[-C--:B------:R-:W-:Y:S01]  /*6d10*/  FMUL.FTZ R173, R173, R4.reuse ;  /* 0x00000004adad7220 */ /* 0x080fe20000410000 */
[-C--:B------:R-:W-:Y:S01]  /*6d20*/  FMUL.FTZ R176, R168, R4.reuse ;  /* 0x00000004a8b07220 */ /* 0x080fe20000410000 */
[----:B------:R-:W-:Y:S01]  /*6d30*/  SHF.L.U32 R143, R143, 0x10, RZ ;  /* 0x000000108f8f7819 */ /* 0x000fe200000006ff */
[-C--:B------:R-:W-:Y:S01]  /*6d40*/  FMUL.FTZ R168, R167, R4.reuse ;  /* 0x00000004a7a87220 */ /* 0x080fe20000410000 */
[----:B------:R-:W-:Y:S01]  /*6d50*/  SHF.L.U32 R172, R172, 0x10, RZ ;  /* 0x00000010acac7819 */ /* 0x000fe200000006ff */
[----:B------:R-:W-:Y:S01]  /*6d60*/  FMUL.FTZ R175, R178, R141 ;  /* 0x0000008db2af7220 */ /* 0x000fe20000410000 */
[----:B------:R-:W-:Y:S01]  /*6d70*/  SHF.L.U32 R177, R177, 0x10, RZ ;  /* 0x00000010b1b17819 */ /* 0x000fe200000006ff */
[-C--:B------:R-:W-:Y:S01]  /*6d80*/  FMUL.FTZ R169, R179, R4.reuse ;  /* 0x00000004b3a97220 */ /* 0x080fe20000410000 */
        /* <DEDUP_REMOVED lines=14> */
[----:B------:R-:W-:-:S07]  /*6e70*/  F2FP.BF16.F32.PACK_AB R143, R167, R143 ;  /* 0x0000008fa78f723e */ /* 0x000fce00000010ff */
.L_x_5043:
        /* <DEDUP_REMOVED lines=14> */
[--C-:B------:R-:W-:Y:S01]  /*6f60*/  FADD.FTZ R39, -R39, R153.reuse ;  /* 0x0000009927277221 */ /* 0x100fe20000010100 */
[C---:B-----5:R-:W-:Y:S01]  /*6f70*/  PRMT R153, R140.reuse, 0x7632, R153 ;  /* 0x000076328c997816 */ /* 0x060fe20000000099 */
        /* <DEDUP_REMOVED lines=10> */
[----:B------:R-:W-:Y:S01]  /*7020*/  FFMA.FTZ R151, R147, R151, R148 ;  /* 0x0000009793977223 */ /* 0x000fe20000010094 */
[----:B------:R-:W-:Y:S01]  /*7030*/  FMUL.FTZ R37, R77, R38 ;  /* 0x000000264d257220 */ /* 0x000fe20000410000 */
[----:B------:R-:W-:Y:S01]  /*7040*/  FADD.FTZ R164, -R160, R164 ;  /* 0x000000a4a0a47221 */ /* 0x000fe20000010100 */
[----:B------:R-:W-:Y:S01]  /*7050*/  SHF.L.U32 R153, R153, 0x10, RZ ;  /* 0x0000001099997819 */ /* 0x000fe200000006ff */
[----:B------:R-:W-:Y:S01]  /*7060*/  FADD.FTZ R163, -R159, R163 ;  /* 0x000000a39fa37221 */ /* 0x000fe20000010100 */
[----:B------:R-:W-:Y:S01]  /*7070*/  FADD.FTZ R154, -R151, R154 ;  /* 0x0000009a979a7221 */ /* 0x000fe20000010100 */
[----:B------:R-:W-:Y:S01]  /*7080*/  FFMA.FTZ R158, R147, R158, R148 ;  /* 0x0000009e939e7223 */ /* 0x000fe20000010094 */
[----:B------:R-:W-:Y:S01]  /*7090*/  F2FP.BF16.F32.PACK_AB R140, R37, R140 ;  /* 0x0000008c258c723e */ /* 0x000fe200000010ff */
[C---:B------:R-:W-:Y:S01]  /*70a0*/  FMUL.FTZ R37, R5.reuse, R164 ;  /* 0x000000a405257220 */ /* 0x040fe20000410000 */
[----:B------:R-:W-:Y:S01]  /*70b0*/  FMUL.FTZ R156, R5, R156 ;  /* 0x0000009c059c7220 */ /* 0x000fe20000410000 */
[----:B------:R-:W-:Y:S01]  /*70c0*/  FMUL.FTZ R153, R38, R153 ;  /* 0x0000009926997220 */ /* 0x000fe20000410000 */
[----:B------:R-:W-:Y:S01]  /*70d0*/  F2FP.BF16.F32.PACK_AB R36, R157, R36 ;  /* 0x000000249d24723e */ /* 0x000fe200000010ff */
[----:B------:R-:W-:Y:S01]  /*70e0*/  FMUL.FTZ R38, R5, R163 ;  /* 0x000000a305267220 */ /* 0x000fe20000410000 */
[----:B------:R-:W-:Y:S01]  /*70f0*/  PRMT R155, R141, 0x7632, R155 ;  /* 0x000076328d9b7816 */ /* 0x000fe2000000009b */
[----:B------:R-:W-:Y:S01]  /*7100*/  FMUL.FTZ R154, R5, R154 ;  /* 0x0000009a059a7220 */ /* 0x000fe20000410000 */
[----:B------:R-:W-:Y:S01]  /*7110*/  PRMT R157, R142, 0x7632, R157 ;  /* 0x000076328e9d7816 */ /* 0x000fe2000000009d */
[----:B------:R-:W-:Y:S01]  /*7120*/  FADD.FTZ R162, -R158, R162 ;  /* 0x000000a29ea27221 */ /* 0x000fe20000010100 */
[----:B------:R-:W-:Y:S01]  /*7130*/  SHF.L.U32 R141, R141, 0x10, RZ ;  /* 0x000000108d8d7819 */ /* 0x000fe200000006ff */
[-C--:B------:R-:W-:Y:S01]  /*7140*/  FMUL.FTZ R158, R37, R4.reuse ;  /* 0x00000004259e7220 */ /* 0x080fe20000410000 */
[----:B------:R-:W-:Y:S01]  /*7150*/  SHF.L.U32 R155, R155, 0x10, RZ ;  /* 0x000000109b9b7819 */ /* 0x000fe200000006ff */
[-C--:B------:R-:W-:Y:S01]  /*7160*/  FMUL.FTZ R151, R38, R4.reuse ;  /* 0x0000000426977220 */ /* 0x080fe20000410000 */
[C---:B------:R-:W-:Y:S01]  /*7170*/  F2FP.BF16.F32.PACK_AB R37, R156.reuse, R37 ;  /* 0x000000259c25723e */ /* 0x040fe200000010ff */
[-C--:B------:R-:W-:Y:S01]  /*7180*/  FMUL.FTZ R156, R156, R4.reuse ;  /* 0x000000049c9c7220 */ /* 0x080fe20000410000 */
[----:B------:R-:W-:Y:S01]  /*7190*/  SHF.L.U32 R142, R142, 0x10, RZ ;  /* 0x000000108e8e7819 */ /* 0x000fe200000006ff */
[----:B------:R-:W-:Y:S01]  /*71a0*/  FMUL.FTZ R150, R154, R4 ;  /* 0x000000049a967220 */ /* 0x000fe20000410000 */
[----:B------:R-:W-:Y:S01]  /*71b0*/  SHF.L.U32 R157, R157, 0x10, RZ ;  /* 0x000000109d9d7819 */ /* 0x000fe200000006ff */
[----:B------:R-:W-:Y:S01]  /*71c0*/  FMUL.FTZ R155, R156, R155 ;  /* 0x0000009b9c9b7220 */ /* 0x000fe20000410000 */
[----:B------:R-:W-:Y:S01]  /*71d0*/  F2FP.BF16.F32.PACK_AB R38, R154, R38 ;  /* 0x000000269a26723e */ /* 0x000fe200000010ff */
        /* <DEDUP_REMOVED lines=8> */
[----:B------:R-:W-:-:S02]  /*7260*/  PRMT R159, R143, 0x7632, R159 ;  /* 0x000076328f9f7816 */ /* 0x000fc4000000009f */
[----:B------:R-:W-:Y:S02]  /*7270*/  F2FP.BF16.F32.PACK_AB R141, R158, R141 ;  /* 0x0000008d9e8d723e */ /* 0x000fe400000010ff */
[----:B------:R-:W-:Y:S01]  /*7280*/  F2FP.BF16.F32.PACK_AB R142, R150, R142 ;  /* 0x0000008e968e723e */ /* 0x000fe200000010ff */
[----:B------:R-:W-:Y:S01]  /*7290*/  FMUL.FTZ R150, R5, R39 ;  /* 0x0000002705967220 */ /* 0x000fe20000410000 */
[----:B------:R-:W-:Y:S01]  /*72a0*/  SHF.L.U32 R158, R143, 0x10, RZ ;  /* 0x000000108f9e7819 */ /* 0x000fe200000006ff */
[----:B------:R-:W-:Y:S01]  /*72b0*/  FMUL.FTZ R143, R162, R4 ;  /* 0x00000004a28f7220 */ /* 0x000fe20000410000 */
[----:B------:R-:W-:Y:S02]  /*72c0*/  SHF.L.U32 R159, R159, 0x10, RZ ;  /* 0x000000109f9f7819 */ /* 0x000fe400000006ff */
[C---:B------:R-:W-:Y:S01]  /*72d0*/  F2FP.BF16.F32.PACK_AB R39, R150.reuse, R162 ;  /* 0x000000a29627723e */ /* 0x040fe200000010ff */
[----:B------:R-:W-:Y:S01]  /*72e0*/  FMUL.FTZ R150, R150, R4 ;  /* 0x0000000496967220 */ /* 0x000fe20000410000 */
[----:B------:R-:W-:Y:S01]  /*72f0*/  FMUL.FTZ R158, R143, R158 ;  /* 0x0000009e8f9e7220 */ /* 0x000fe20000410000 */
[----:B------:R-:W-:-:S02]  /*7300*/  FMUL.FTZ R143, R82, R143 ;  /* 0x0000008f528f7220 */ /* 0x000fc40000410000 */
[----:B------:R-:W-:Y:S01]  /*7310*/  FMUL.FTZ R159, R150, R159 ;  /* 0x0000009f969f7220 */ /* 0x000fe20000410000 */
[----:B------:R-:W-:-:S05]  /*7320*/  FMUL.FTZ R150, R83, R150 ;  /* 0x0000009653967220 */ /* 0x000fca0000410000 */
[----:B------:R-:W-:Y:S01]  /*7330*/  F2FP.BF16.F32.PACK_AB R143, R150, R143 ;  /* 0x0000008f968f723e */ /* 0x000fe200000010ff */
[----:B------:R-:W-:Y:S06]  /*7340*/  BRA `(.L_x_5045) ;  /* 0x0000000400007947 */ /* 0x000fec0003800000 */
.L_x_5044:
[C-C-:B------:R-:W-:Y:S01]  /*7350*/  FFMA.FTZ R161, R147.reuse, R161, R148.reuse ;  /* 0x000000a193a17223 */ /* 0x140fe20000010094 */
[C-C-:B------:R-:W-:Y:S01]  /*7360*/  FFMA.FTZ R155, R147.reuse, R155, R148.reuse ;  /* 0x0000009b939b7223 */ /* 0x140fe20000010094 */
[C-C-:B------:R-:W-:Y:S01]  /*7370*/  FFMA.FTZ R151, R147.reuse, R151, R148.reuse ;  /* 0x0000009793977223 */ /* 0x140fe20000010094 */
[----:B------:R-:W-:Y:S01]  /*7380*/  FFMA.FTZ R152, R147, R152, R148 ;  /* 0x0000009893987223 */ /* 0x000fe20000010094 */
[----:B------:R-:W-:Y:S01]  /*7390*/  FADD.FTZ R161, -R161, R165 ;  /* 0x000000a5a1a17221 */ /* 0x000fe20000010100 */
[----:B------:R-:W-:Y:S01]  /*73a0*/  FADD.FTZ R157, -R155, R157 ;  /* 0x0000009d9b9d7221 */ /* 0x000fe20000010100 */
[----:B------:R-:W-:Y:S01]  /*73b0*/  FADD.FTZ R154, -R151, R154 ;  /* 0x0000009a979a7221 */ /* 0x000fe20000010100 */
[C---:B-----5:R-:W-:Y:S01]  /*73c0*/  PRMT R151, R140.reuse, 0x7632, R151 ;  /* 0x000076328c977816 */ /* 0x060fe20000000097 */
[C---:B------:R-:W-:Y:S01]  /*73d0*/  FMUL.FTZ R161, R5.reuse, R161 ;  /* 0x000000a105a17220 */ /* 0x040fe20000410000 */
[----:B------:R-:W-:Y:S01]  /*73e0*/  FMUL.FTZ R157, R5, R157 ;  /* 0x0000009d059d7220 */ /* 0x000fe20000410000 */
[----:B------:R-:W-:Y:S01]  /*73f0*/  SHF.L.U32 R140, R140, 0x10, RZ ;  /* 0x000000108c8c7819 */ /* 0x000fe200000006ff */
[----:B------:R-:W-:Y:S01]  /*7400*/  FFMA.FTZ R160, R147, R160, R148 ;  /* 0x000000a093a07223 */ /* 0x000fe20000010094 */
[-C--:B------:R-:W-:Y:S01]  /*7410*/  FMUL.FTZ R161, R161, R4.reuse ;  /* 0x00000004a1a17220 */ /* 0x080fe20000410000 */
[----:B------:R-:W-:Y:S01]  /*7420*/  FMUL.FTZ R157, R157, R4 ;  /* 0x000000049d9d7220 */ /* 0x000fe20000410000 */
[----:B------:R-:W-:Y:S01]  /*7430*/  FADD.FTZ R156, -R152, R156 ;  /* 0x0000009c989c7221 */ /* 0x000fe20000010100 */
[----:B------:R-:W-:Y:S01]  /*7440*/  FFMA.FTZ R159, R147, R159, R148 ;  /* 0x0000009f939f7223 */ /* 0x000fe20000010094 */
[----:B------:R-:W-:Y:S01]  /*7450*/  FMUL.FTZ R152, R161, R140 ;  /* 0x0000008ca1987220 */ /* 0x000fe20000410000 */
[----:B------:R-:W-:Y:S01]  /*7460*/  FMUL.FTZ R140, R76, R161 ;  /* 0x000000a14c8c7220 */ /* 0x000fe20000410000 */
[----:B------:R-:W-:Y:S01]  /*7470*/  FMUL.FTZ R155, R77, R157 ;  /* 0x0000009d4d9b7220 */ /* 0x000fe20000410000 */
[----:B------:R-:W-:Y:S01]  /*7480*/  FADD.FTZ R164, -R160, R164 ;  /* 0x000000a4a0a47221 */ /* 0x000fe20000010100 */
[C-C-:B------:R-:W-:Y:S01]  /*7490*/  FFMA.FTZ R158, R147.reuse, R158, R148.reuse ;  /* 0x0000009e939e7223 */ /* 0x140fe20000010094 */
[----:B------:R-:W-:Y:S01]  /*74a0*/  FFMA.FTZ R150, R147, R150, R148 ;  /* 0x0000009693967223 */ /* 0x000fe20000010094 */
[----:B------:R-:W-:Y:S01]  /*74b0*/  SHF.L.U32 R151, R151, 0x10, RZ ;  /* 0x0000001097977819 */ /* 0x000fe200000006ff */
[----:B------:R-:W-:Y:S01]  /*74c0*/  FADD.FTZ R163, -R159, R163 ;  /* 0x000000a39fa37221 */ /* 0x000fe20000010100 */
[----:B------:R-:W-:Y:S01]  /*74d0*/  F2FP.BF16.F32.PACK_AB R140, R155, R140 ;  /* 0x0000008c9b8c723e */ /* 0x000fe200000010ff */
[----:B------:R-:W-:Y:S01]  /*74e0*/  FMUL.FTZ R161, R5, R164 ;  /* 0x000000a405a17220 */ /* 0x000fe20000410000 */
[----:B------:R-:W-:Y:S01]  /*74f0*/  PRMT R155, R141, 0x7632, R155 ;  /* 0x000076328d9b7816 */ /* 0x000fe2000000009b */
[----:B------:R-:W-:Y:S01]  /*7500*/  FADD.FTZ R162, -R158, R162 ;  /* 0x000000a29ea27221 */ /* 0x000fe20000010100 */
[----:B------:R-:W-:Y:S01]  /*7510*/  FADD.FTZ R150, -R150, R153 ;  /* 0x0000009996967221 */ /* 0x000fe20000010100 */
[----:B------:R-:W-:Y:S01]  /*7520*/  FMUL.FTZ R156, R5, R156 ;  /* 0x0000009c059c7220 */ /* 0x000fe20000410000 */
[----:B------:R-:W-:Y:S01]  /*7530*/  FMUL.FTZ R153, R157, R151 ;  /* 0x000000979d997220 */ /* 0x000fe20000410000 */
[----:B------:R-:W-:Y:S01]  /*7540*/  SHF.L.U32 R141, R141, 0x10, RZ ;  /* 0x000000108d8d7819 */ /* 0x000fe200000006ff */
[C---:B------:R-:W-:Y:S01]  /*7550*/  FMUL.FTZ R160, R5.reuse, R163 ;  /* 0x000000a305a07220 */ /* 0x040fe20000410000 */
[----:B------:R-:W-:Y:S01]  /*7560*/  FMUL.FTZ R154, R5, R154 ;  /* 0x0000009a059a7220 */ /* 0x000fe20000410000 */
[C---:B------:R-:W-:Y:S01]  /*7570*/  PRMT R157, R142.reuse, 0x7632, R157 ;  /* 0x000076328e9d7816 */ /* 0x040fe2000000009d */
[----:B------:R-:W-:Y:S01]  /*7580*/  FMUL.FTZ R161, R161, R4 ;  /* 0x00000004a1a17220 */ /* 0x000fe20000410000 */
[----:B------:R-:W-:Y:S01]  /*7590*/  PRMT R159, R143, 0x7632, R159 ;  /* 0x000076328f9f7816 */ /* 0x000fe2000000009f */
[----:B------:R-:W-:Y:S01]  /*75a0*/  FMUL.FTZ R151, R5, R162 ;  /* 0x000000a205977220 */ /* 0x000fe20000410000 */
[----:B------:R-:W-:Y:S01]  /*75b0*/  SHF.L.U32 R155, R155, 0x10, RZ ;  /* 0x000000109b9b7819 */ /* 0x000fe200000006ff */
[----:B------:R-:W-:Y:S01]  /*75c0*/  FMUL.FTZ R150, R5, R150 ;  /* 0x0000009605967220 */ /* 0x000fe20000410000 */
[----:B------:R-:W-:Y:S01]  /*75d0*/  SHF.L.U32 R142, R142, 0x10, RZ ;  /* 0x000000108e8e7819 */ /* 0x000fe200000006ff */
[-C--:B------:R-:W-:Y:S01]  /*75e0*/  FMUL.FTZ R156, R156, R4.reuse ;  /* 0x000000049c9c7220 */ /* 0x080fe20000410000 */
[-C--:B------:R-:W-:Y:S01]  /*75f0*/  FMUL.FTZ R160, R160, R4.reuse ;  /* 0x00000004a0a07220 */ /* 0x080fe20000410000 */
[-C--:B------:R-:W-:Y:S01]  /*7600*/  FMUL.FTZ R158, R154, R4.reuse ;  /* 0x000000049a9e7220 */ /* 0x080fe20000410000 */
[----:B------:R-:W-:Y:S01]  /*7610*/  SHF.L.U32 R157, R157, 0x10, RZ ;  /* 0x000000109d9d7819 */ /* 0x000fe200000006ff */
[----:B------:R-:W-:Y:S01]  /*7620*/  FMUL.FTZ R154, R161, R141 ;  /* 0x0000008da19a7220 */ /* 0x000fe20000410000 */
        /* <DEDUP_REMOVED lines=18> */
.L_x_5045:
        /* <DEDUP_REMOVED lines=13> */
[----:B------:R-:W-:Y:S01]  /*7820*/  FADD.FTZ R23, -R29, R23 ;  /* 0x000000171d177221 */ /* 0x000fe20000010100 */
[----:B------:R-:W-:Y:S01]  /*7830*/  FADD.FTZ R21, -R21, R9 ;  /* 0x0000000915157221 */ /* 0x000fe20000010100 */
[----:B------:R-:W-:Y:S01]  /*7840*/  FFMA.FTZ R9, R147, R146, R148 ;  /* 0x0000009293097223 */ /* 0x000fe20000010094 */
[C---:B------:R-:W-:Y:S01]  /*7850*/  FMUL.FTZ R36, R5.reuse, R7 ;  /* 0x0000000705247220 */ /* 0x040fe20000410000 */
[----:B------:R-:W-:Y:S01]  /*7860*/  FMUL.FTZ R23, R5, R23 ;  /* 0x0000001705177220 */ /* 0x000fe20000410000 */
[----:B------:R-:W-:Y:S01]  /*7870*/  FADD.FTZ R8, -R20, R8 ;  /* 0x0000000814087221 */ /* 0x000fe20000010100 */
[----:B-----5:R-:W-:Y:S01]  /*7880*/  SHF.L.U32 R7, R140, 0x10, RZ ;  /* 0x000000108c077819 */ /* 0x020fe200000006ff */
[----:B------:R-:W-:Y:S01]  /*7890*/  FFMA.FTZ R22, R147, R22, R148 ;  /* 0x0000001693167223 */ /* 0x000fe20000010094 */
[----:B------:R-:W-:Y:S01]  /*78a0*/  FADD.FTZ R9, -R9, R26 ;  /* 0x0000001a09097221 */ /* 0x000fe20000010100 */
[-C--:B------:R-:W-:Y:S01]  /*78b0*/  FMUL.FTZ R20, R36, R4.reuse ;  /* 0x0000000424147220 */ /* 0x080fe20000410000 */
[----:B------:R-:W-:Y:S01]  /*78c0*/  PRMT R19, R140, 0x7632, R19 ;  /* 0x000076328c137816 */ /* 0x000fe20000000013 */
[----:B------:R-:W-:Y:S01]  /*78d0*/  FMUL.FTZ R26, R23, R4 ;  /* 0x00000004171a7220 */ /* 0x000fe20000410000 */
[C---:B------:R-:W-:Y:S01]  /*78e0*/  FFMA.FTZ R33, R147.reuse, R33, R148 ;  /* 0x0000002193217223 */ /* 0x040fe20000010094 */
[----:B------:R-:W-:Y:S01]  /*78f0*/  FADD.FTZ R10, -R22, R10 ;  /* 0x0000000a160a7221 */ /* 0x000fe20000010100 */
[----:B------:R-:W-:Y:S01]  /*7900*/  FMUL.FTZ R7, R20, R7 ;  /* 0x0000000714077220 */ /* 0x000fe20000410000 */
[----:B------:R-:W-:Y:S01]  /*7910*/  FFMA.FTZ R145, R147, R145, R148 ;  /* 0x0000009193917223 */ /* 0x000fe20000010094 */
[----:B------:R-:W-:Y:S01]  /*7920*/  SHF.L.U32 R19, R19, 0x10, RZ ;  /* 0x0000001013137819 */ /* 0x000fe200000006ff */
[----:B------:R-:W-:Y:S01]  /*7930*/  FMUL.FTZ R20, R84, R20 ;  /* 0x0000001454147220 */ /* 0x000fe20000410000 */
[----:B------:R-:W-:Y:S01]  /*7940*/  FMUL.FTZ R22, R85, R26 ;  /* 0x0000001a55167220 */ /* 0x000fe20000410000 */
[----:B------:R-:W-:Y:S01]  /*7950*/  FADD.FTZ R24, -R33, R24 ;  /* 0x0000001821187221 */ /* 0x000fe20000010100 */
[----:B------:R-:W-:Y:S01]  /*7960*/  FADD.FTZ R25, -R145, R25 ;  /* 0x0000001991197221 */ /* 0x000fe20000010100 */
[----:B------:R-:W-:Y:S01]  /*7970*/  F2FP.BF16.F32.PACK_AB R36, R23, R36 ;  /* 0x000000241724723e */ /* 0x000fe200000010ff */
[----:B------:R-:W-:Y:S01]  /*7980*/  FMUL.FTZ R19, R26, R19 ;  /* 0x000000131a137220 */ /* 0x000fe20000410000 */
[----:B------:R-:W-:Y:S01]  /*7990*/  F2FP.BF16.F32.PACK_AB R20, R22, R20 ;  /* 0x000000141614723e */ /* 0x000fe200000010ff */
[C---:B------:R-:W-:Y:S01]  /*79a0*/  FMUL.FTZ R8, R5.reuse, R8 ;  /* 0x0000000805087220 */ /* 0x040fe20000410000 */
[----:B------:R-:W-:Y:S01]  /*79b0*/  FMUL.FTZ R23, R5, R24 ;  /* 0x0000001805177220 */ /* 0x000fe20000410000 */
[----:B------:R-:W-:Y:S01]  /*79c0*/  PRMT R26, R141, 0x7632, R26 ;  /* 0x000076328d1a7816 */ /* 0x000fe2000000001a */
[C---:B------:R-:W-:Y:S01]  /*79d0*/  FMUL.FTZ R25, R5.reuse, R25 ;  /* 0x0000001905197220 */ /* 0x040fe20000410000 */
        /* <DEDUP_REMOVED lines=8> */
[C---:B------:R-:W-:Y:S01]  /*7a60*/  F2FP.BF16.F32.PACK_AB R37, R23.reuse, R8 ;  /* 0x000000081725723e */ /* 0x040fe200000010ff */
[-C--:B------:R-:W-:Y:S01]  /*7a70*/  FMUL.FTZ R23, R23, R4.reuse ;  /* 0x0000000417177220 */ /* 0x080fe20000410000 */
        /* <DEDUP_REMOVED lines=11> */
[----:B------:R-:W-:Y:S01]  /*7b30*/  F2FP.BF16.F32.PACK_AB R38, R25, R38 ;  /* 0x000000261926723e */ /* 0x000fe200000010ff */
[----:B------:R-:W-:Y:S01]  /*7b40*/  FMUL.FTZ R25, R21, R142 ;  /* 0x0000008e15197220 */ /* 0x000fe20000410000 */
[----:B------:R-:W-:Y:S02]  /*7b50*/  F2FP.BF16.F32.PACK_AB R21, R23, R22 ;  /* 0x000000161715723e */ /* 0x000fe400000010ff */
[----:B------:R-:W-:Y:S02]  /*7b60*/  SHF.L.U32 R140, R140, 0x10, RZ ;  /* 0x000000108c8c7819 */ /* 0x000fe400000006ff */
[C---:B------:R-:W-:Y:S01]  /*7b70*/  F2FP.BF16.F32.PACK_AB R39, R9.reuse, R10 ;  /* 0x0000000a0927723e */ /* 0x040fe200000010ff */
[-C--:B------:R-:W-:Y:S01]  /*7b80*/  FMUL.FTZ R9, R9, R4.reuse ;  /* 0x0000000409097220 */ /* 0x080fe20000410000 */
[----:B------:R-:W-:Y:S01]  /*7b90*/  F2FP.BF16.F32.PACK_AB R22, R8, R33 ;  /* 0x000000210816723e */ /* 0x000fe200000010ff */
[----:B------:R-:W-:Y:S01]  /*7ba0*/  FMUL.FTZ R8, R10, R4 ;  /* 0x000000040a087220 */ /* 0x000fe20000410000 */
[----:B------:R-:W-:Y:S01]  /*7bb0*/  SHF.L.U32 R33, R143, 0x10, RZ ;  /* 0x000000108f217819 */ /* 0x000fe200000006ff */
[----:B------:R-:W-:Y:S01]  /*7bc0*/  FMUL.FTZ R140, R9, R140 ;  /* 0x0000008c098c7220 */ /* 0x000fe20000410000 */
[----:B------:R-:W-:Y:S01]  /*7bd0*/  FMUL.FTZ R9, R91, R9 ;  /* 0x000000095b097220 */ /* 0x000fe20000410000 */
[----:B------:R-:W-:-:S02]  /*7be0*/  FMUL.FTZ R23, R90, R8 ;  /* 0x000000085a177220 */ /* 0x000fc40000410000 */
[----:B------:R-:W-:-:S03]  /*7bf0*/  FMUL.FTZ R33, R8, R33 ;  /* 0x0000002108217220 */ /* 0x000fc60000410000 */
[----:B------:R-:W-:Y:S01]  /*7c00*/  F2FP.BF16.F32.PACK_AB R23, R9, R23 ;  /* 0x000000170917723e */ /* 0x000fe200000010ff */
[----:B------:R-:W-:Y:S06]  /*7c10*/  BRA `(.L_x_5047) ;  /* 0x0000000400007947 */ /* 0x000fec0003800000 */
.L_x_5046:
[C-C-:B------:R-:W-:Y:S01]  /*7c20*/  FFMA.FTZ R19, R147.reuse, R19, R148.reuse ;  /* 0x0000001393137223 */ /* 0x140fe20000010094 */
[C-C-:B------:R-:W-:Y:S01]  /*7c30*/  FFMA.FTZ R29, R147.reuse, R29, R148.reuse ;  /* 0x0000001d931d7223 */ /* 0x140fe20000010094 */
[C-C-:B------:R-:W-:Y:S01]  /*7c40*/  FFMA.FTZ R20, R147.reuse, R20, R148.reuse ;  /* 0x0000001493147223 */ /* 0x140fe20000010094 */
[--C-:B------:R-:W-:Y:S01]  /*7c50*/  FFMA.FTZ R21, R147, R21, R148.reuse ;  /* 0x0000001593157223 */ /* 0x100fe20000010094 */
[----:B------:R-:W-:Y:S01]  /*7c60*/  FADD.FTZ R19, -R19, R7 ;  /* 0x0000000713137221 */ /* 0x000fe20000010100 */
[----:B------:R-:W-:Y:S01]  /*7c70*/  FADD.FTZ R23, -R29, R23 ;  /* 0x000000171d177221 */ /* 0x000fe20000010100 */
[----:B------:R-:W-:Y:S01]  /*7c80*/  FFMA.FTZ R22, R147, R22, R148 ;  /* 0x0000001693167223 */ /* 0x000fe20000010094 */
[----:B-----5:R-:W-:Y:S01]  /*7c90*/  PRMT R7, R140, 0x7632, R7 ;  /* 0x000076328c077816 */ /* 0x020fe20000000007 */
[C---:B------:R-:W-:Y:S01]  /*7ca0*/  FMUL.FTZ R19, R5.reuse, R19 ;  /* 0x0000001305137220 */ /* 0x040fe20000410000 */
[----:B------:R-:W-:Y:S01]  /*7cb0*/  FMUL.FTZ R23, R5, R23 ;  /* 0x0000001705177220 */ /* 0x000fe20000410000 */
[----:B------:R-:W-:Y:S01]  /*7cc0*/  FADD.FTZ R8, -R20, R8 ;  /* 0x0000000814087221 */ /* 0x000fe20000010100 */
[----:B------:R-:W-:Y:S01]  /*7cd0*/  SHF.L.U32 R140, R140, 0x10, RZ ;  /* 0x000000108c8c7819 */ /* 0x000fe200000006ff */
[-C--:B------:R-:W-:Y:S01]  /*7ce0*/  FMUL.FTZ R19, R19, R4.reuse ;  /* 0x0000000413137220 */ /* 0x080fe20000410000 */
[----:B------:R-:W-:Y:S01]  /*7cf0*/  FMUL.FTZ R23, R23, R4 ;  /* 0x0000000417177220 */ /* 0x000fe20000410000 */
[----:B------:R-:W-:Y:S01]  /*7d00*/  FFMA.FTZ R33, R147, R33, R148 ;  /* 0x0000002193217223 */ /* 0x000fe20000010094 */
[----:B------:R-:W-:Y:S01]  /*7d10*/  FADD.FTZ R9, -R21, R9 ;  /* 0x0000000915097221 */ /* 0x000fe20000010100 */
[----:B------:R-:W-:Y:S01]  /*7d20*/  FADD.FTZ R10, -R22, R10 ;  /* 0x0000000a160a7221 */ /* 0x000fe20000010100 */
[----:B------:R-:W-:Y:S01]  /*7d30*/  SHF.L.U32 R20, R7, 0x10, RZ ;  /* 0x0000001007147819 */ /* 0x000fe200000006ff */
[----:B------:R-:W-:Y:S01]  /*7d40*/  FMUL.FTZ R21, R84, R19 ;  /* 0x0000001354157220 */ /* 0x000fe20000410000 */
[----:B------:R-:W-:Y:S01]  /*7d50*/  FMUL.FTZ R22, R85, R23 ;  /* 0x0000001755167220 */ /* 0x000fe20000410000 */
[C-C-:B------:R-:W-:Y:S01]  /*7d60*/  FFMA.FTZ R145, R147.reuse, R145, R148.reuse ;  /* 0x0000009193917223 */ /* 0x140fe20000010094 */
[----:B------:R-:W-:Y:S01]  /*7d70*/  FFMA.FTZ R146, R147, R146, R148 ;  /* 0x0000009293927223 */ /* 0x000fe20000010094 */
[----:B------:R-:W-:Y:S01]  /*7d80*/  FADD.FTZ R24, -R33, R24 ;  /* 0x0000001821187221 */ /* 0x000fe20000010100 */
[----:B------:R-:W-:Y:S01]  /*7d90*/  FMUL.FTZ R7, R19, R140 ;  /* 0x0000008c13077220 */ /* 0x000fe20000410000 */
[----:B------:R-:W-:Y:S01]  /*7da0*/  FMUL.FTZ R19, R23, R20 ;  /* 0x0000001417137220 */ /* 0x000fe20000410000 */
[----:B------:R-:W-:Y:S01]  /*7db0*/  FADD.FTZ R25, -R145, R25 ;  /* 0x0000001991197221 */ /* 0x000fe20000010100 */
[----:B------:R-:W-:Y:S01]  /*7dc0*/  F2FP.BF16.F32.PACK_AB R20, R22, R21 ;  /* 0x000000151614723e */ /* 0x000fe200000010ff */
[----:B------:R-:W-:Y:S01]  /*7dd0*/  FADD.FTZ R26, -R146, R26 ;  /* 0x0000001a921a7221 */ /* 0x000fe20000010100 */
[----:B------:R-:W-:Y:S01]  /*7de0*/  PRMT R22, R141, 0x7632, R22 ;  /* 0x000076328d167816 */ /* 0x000fe20000000016 */
        /* <DEDUP_REMOVED lines=9> */
[----:B------:R-:W-:Y:S01]  /*7e80*/  SHF.L.U32 R22, R22, 0x10, RZ ;  /* 0x0000001016167819 */ /* 0x000fe200000006ff */
[----:B------:R-:W-:Y:S01]  /*7e90*/  FMUL.FTZ R26, R5, R26 ;  /* 0x0000001a051a7220 */ /* 0x000fe20000410000 */
[-C--:B------:R-:W-:Y:S01]  /*7ea0*/  FMUL.FTZ R24, R24, R4.reuse ;  /* 0x0000000418187220 */ /* 0x080fe20000410000 */
[----:B------:R-:W-:Y:S01]  /*7eb0*/  SHF.L.U32 R142, R142, 0x10, RZ ;  /* 0x000000108e8e7819 */ /* 0x000fe200000006ff */
[-C--:B------:R-:W-:Y:S01]  /*7ec0*/  FMUL.FTZ R25, R8, R4.reuse ;  /* 0x0000000408197220 */ /* 0x080fe20000410000 */
[----:B------:R-:W-:Y:S01]  /*7ed0*/  SHF.L.U32 R21, R21, 0x10, RZ ;  /* 0x0000001015157819 */ /* 0x000fe200000006ff */
[-C--:B------:R-:W-:Y:S01]  /*7ee0*/  FMUL.FTZ R23, R9, R4.reuse ;  /* 0x0000000409177220 */ /* 0x080fe20000410000 */
[----:B------:R-:W-:Y:S01]  /*7ef0*/  SHF.L.U32 R140, R140, 0x10, RZ ;  /* 0x000000108c8c7819 */ /* 0x000fe200000006ff */
[-C--:B------:R-:W-:Y:S01]  /*7f00*/  FMUL.FTZ R10, R141, R4.reuse ;  /* 0x000000048d0a7220 */ /* 0x080fe20000410000 */
        /* <DEDUP_REMOVED lines=17> */
.L_x_5047:
        /* <DEDUP_REMOVED lines=25> */
[C---:B-----5:R-:W-:Y:S01]  /*81b0*/  PRMT R13, R20.reuse, 0x7632, R13 ;  /* 0x00007632140d7816 */ /* 0x060fe2000000000d */
[C---:B------:R-:W-:Y:S01]  /*81c0*/  FMUL.FTZ R34, R5.reuse, R34 ;  /* 0x0000002205227220 */ /* 0x040fe20000410000 */
[----:B------:R-:W-:Y:S01]  /*81d0*/  SHF.L.U32 R12, R20, 0x10, RZ ;  /* 0x00000010140c7819 */ /* 0x000fe200000006ff */
        /* <DEDUP_REMOVED lines=8> */
[-C--:B------:R-:W-:Y:S01]  /*8260*/  FMUL.FTZ R5, R34, R4.reuse ;  /* 0x0000000422057220 */ /* 0x080fe20000410000 */
[----:B------:R-:W-:Y:S01]  /*8270*/  FMUL.FTZ R9, R38, R4 ;  /* 0x0000000426097220 */ /* 0x000fe20000410000 */
[----:B------:R-:W-:Y:S01]  /*8280*/  F2FP.BF16.F32.PACK_AB R38, R2, R38 ;  /* 0x000000260226723e */ /* 0x000fe200000010ff */
[----:B------:R-:W-:Y:S01]  /*8290*/  FMUL.FTZ R12, R14, R12 ;  /* 0x0000000c0e0c7220 */ /* 0x000fe20000410000 */
[----:B------:R-:W-:Y:S01]  /*82a0*/  FMUL.FTZ R14, R92, R14 ;  /* 0x0000000e5c0e7220 */ /* 0x000fe20000410000 */
[----:B------:R-:W-:Y:S01]  /*82b0*/  FMUL.FTZ R13, R5, R13 ;  /* 0x0000000d050d7220 */ /* 0x000fe20000410000 */
[----:B------:R-:W-:Y:S01]  /*82c0*/  FMUL.FTZ R15, R93, R5 ;  /* 0x000000055d0f7220 */ /* 0x000fe20000410000 */
[-C--:B------:R-:W-:Y:S01]  /*82d0*/  FMUL.FTZ R5, R2, R4.reuse ;  /* 0x0000000402057220 */ /* 0x080fe20000410000 */
[-C--:B------:R-:W-:Y:S01]  /*82e0*/  FMUL.FTZ R10, R17, R4.reuse ;  /* 0x00000004110a7220 */ /* 0x080fe20000410000 */
[-C--:B------:R-:W-:Y:S01]  /*82f0*/  FMUL.FTZ R11, R35, R4.reuse ;  /* 0x00000004230b7220 */ /* 0x080fe20000410000 */
[CC--:B------:R-:W-:Y:S01]  /*8300*/  FMUL.FTZ R2, R8.reuse, R4.reuse ;  /* 0x0000000408027220 */ /* 0x0c0fe20000410000 */
[----:B------:R-:W-:Y:S01]  /*8310*/  FMUL.FTZ R4, R39, R4 ;  /* 0x0000000427047220 */ /* 0x000fe20000410000 */
[----:B------:R-:W-:-:S02]  /*8320*/  F2FP.BF16.F32.PACK_AB R39, R8, R39 ;  /* 0x000000270827723e */ /* 0x000fc400000010ff */
[----:B------:R-:W-:Y:S02]  /*8330*/  F2FP.BF16.F32.PACK_AB R8, R15, R14 ;  /* 0x0000000e0f08723e */ /* 0x000fe400000010ff */
[----:B------:R-:W-:Y:S02]  /*8340*/  F2FP.BF16.F32.PACK_AB R37, R35, R17 ;  /* 0x000000112325723e */ /* 0x000fe400000010ff */
[----:B------:R-:W-:Y:S02]  /*8350*/  PRMT R15, R21, 0x7632, R15 ;  /* 0x00007632150f7816 */ /* 0x000fe4000000000f */
[----:B------:R-:W-:Y:S02]  /*8360*/  PRMT R17, R22, 0x7632, R17 ;  /* 0x0000763216117816 */ /* 0x000fe40000000011 */
[----:B------:R-:W-:Y:S02]  /*8370*/  PRMT R20, R23, 0x7632, R20 ;  /* 0x0000763217147816 */ /* 0x000fe40000000014 */
        /* <DEDUP_REMOVED lines=23> */
.L_x_5048:
        /* <DEDUP_REMOVED lines=23> */
[C---:B-----5:R-:W-:Y:S01]  /*8660*/  PRMT R8, R20.reuse, 0x7632, R8 ;  /* 0x0000763214087816 */ /* 0x060fe20000000008 */
[----:B------:R-:W-:Y:S01]  /*8670*/  FMUL.FTZ R12, R5, R12 ;  /* 0x0000000c050c7220 */ /* 0x000fe20000410000 */
[----:B------:R-:W-:Y:S01]  /*8680*/  SHF.L.U32 R20, R20, 0x10, RZ ;  /* 0x0000001014147819 */ /* 0x000fe200000006ff */
        /* <DEDUP_REMOVED lines=8> */
[----:B------:R-:W-:Y:S01]  /*8710*/  SHF.L.U32 R8, R8, 0x10, RZ ;  /* 0x0000001008087819 */ /* 0x000fe200000006ff */
[----:B------:R-:W-:Y:S01]  /*8720*/  FMUL.FTZ R12, R16, R20 ;  /* 0x00000014100c7220 */ /* 0x000fe20000410000 */
[----:B------:R-:W-:Y:S01]  /*8730*/  FMUL.FTZ R16, R92, R16 ;  /* 0x000000105c107220 */ /* 0x000fe20000410000 */
[----:B------:R-:W-:Y:S01]  /*8740*/  FMUL.FTZ R14, R93, R34 ;  /* 0x000000225d0e7220 */ /* 0x000fe20000410000 */
[----:B------:R-:W-:Y:S01]  /*8750*/  PRMT R15, R21, 0x7632, R15 ;  /* 0x00007632150f7816 */ /* 0x000fe2000000000f */
[----:B------:R-:W-:Y:S01]  /*8760*/  FMUL.FTZ R13, R34, R8 ;  /* 0x00000008220d7220 */ /* 0x000fe20000410000 */
[----:B------:R-:W-:-:S02]  /*8770*/  PRMT R17, R22, 0x7632, R17 ;  /* 0x0000763216117816 */ /* 0x000fc40000000011 */
[----:B------:R-:W-:Y:S02]  /*8780*/  PRMT R20, R23, 0x7632, R20 ;  /* 0x0000763217147816 */ /* 0x000fe40000000014 */
[----:B------:R-:W-:Y:S02]  /*8790*/  F2FP.BF16.F32.PACK_AB R8, R14, R16 ;  /* 0x000000100e08723e */ /* 0x000fe400000010ff */
[----:B------:R-:W-:Y:S01]  /*87a0*/  SHF.L.U32 R14, R21, 0x10, RZ ;  /* 0x00000010150e7819 */ /* 0x000fe200000006ff */
[----:B------:R-:W-:Y:S01]  /*87b0*/  FMUL.FTZ R21, R96, R9 ;  /* 0x0000000960157220 */ /* 0x000fe20000410000 */
[----:B------:R-:W-:Y:S02]  /*87c0*/  SHF.L.U32 R15, R15, 0x10, RZ ;  /* 0x000000100f0f7819 */ /* 0x000fe400000006ff */
        /* <DEDUP_REMOVED lines=18> */
.L_x_5049:
[----:B------:R-:W0:Y:S02]  /*88f0*/  @P1 LDC.64 R4, c[0x0][0x478] ;  /* 0x00011e00ff041b82 */ /* 0x000e240000000a00 */
[----:B0-----:R-:W-:-:S04]  /*8900*/  @P1 IMAD.WIDE.U32 R4, R3, 0x10, R4 ;  /* 0x0000001003041825 */ /* 0x001fc800078e0004 */
[----:B------:R-:W-:Y:S01]  /*8910*/  IMAD.WIDE.U32 R2, R3, 0x10, R194 ;  /* 0x0000001003027825 */ /* 0x000fe200078e00c2 */
[----:B------:R1:W-:Y:S04]  /*8920*/  @P1 STG.E.128 desc[UR6][R4.64], R36 ;  /* 0x0000002404001986 */ /* 0x0003e8000c101d06 */
[----:B------:R1:W-:Y:S01]  /*8930*/  STG.E.128 desc[UR6][R2.64], R8 ;  /* 0x0000000802007986 */ /* 0x0003e2000c101d06 */
[----:B------:R-:W-:Y:S05]  /*8940*/  BRA `(.L_x_5050) ;  /* 0x0000003000fc7947 */ /* 0x000fea0003800000 */
.L_x_5039:
        /* <DEDUP_REMOVED lines=9> */
[----:B-----5:R-:W-:Y:S01]  /*89e0*/  FFMA.FTZ R0, R147, R0, R148 ;  /* 0x0000000093007223 */ /* 0x020fe20000010094 */
[----:B------:R-:W-:Y:S01]  /*89f0*/  FADD.FTZ R188, -R189, R188 ;  /* 0x000000bcbdbc7221 */ /* 0x000fe20000010100 */
[C-C-:B------:R-:W-:Y:S01]  /*8a00*/  FFMA.FTZ R189, R147.reuse, R193, R148.reuse ;  /* 0x000000c193bd7223 */ /* 0x140fe20000010094 */
[----:B------:R-:W-:Y:S01]  /*8a10*/  FFMA.FTZ R195, R147, R195, R148 ;  /* 0x000000c393c37223 */ /* 0x000fe20000010094 */
[----:B------:R-:W-:Y:S01]  /*8a20*/  FADD.FTZ R181, -R190, R181 ;  /* 0x000000b5beb57221 */ /* 0x000fe20000010100 */
[--C-:B------:R-:W-:Y:S01]  /*8a30*/  FADD.FTZ R190, -R192, R191.reuse ;  /* 0x000000bfc0be7221 */ /* 0x100fe20000010100 */
[--C-:B------:R-:W-:Y:S01]  /*8a40*/  FADD.FTZ R189, -R189, R186.reuse ;  /* 0x000000babdbd7221 */ /* 0x100fe20000010100 */
[----:B------:R-:W-:Y:S01]  /*8a50*/  PRMT R186, R58, 0x7632, R186 ;  /* 0x000076323aba7816 */ /* 0x000fe200000000ba */
[----:B------:R-:W-:Y:S01]  /*8a60*/  FADD.FTZ R0, -R0, R180 ;  /* 0x000000b400007221 */ /* 0x000fe20000010100 */
[----:B------:R-:W-:Y:S01]  /*8a70*/  PRMT R191, R57, 0x7632, R191 ;  /* 0x0000763239bf7816 */ /* 0x000fe200000000bf */
[----:B------:R-:W-:Y:S01]  /*8a80*/  FADD.FTZ R180, -R195, R194 ;  /* 0x000000c2c3b47221 */ /* 0x000fe20000010100 */
[----:B------:R-:W-:Y:S01]  /*8a90*/  SHF.L.U32 R186, R186, 0x10, RZ ;  /* 0x00000010baba7819 */ /* 0x000fe200000006ff */
[--C-:B------:R-:W-:Y:S01]  /*8aa0*/  FFMA.FTZ R194, R147, R196, R148.reuse ;  /* 0x000000c493c27223 */ /* 0x100fe20000010094 */
[----:B------:R-:W-:Y:S01]  /*8ab0*/  SHF.L.U32 R191, R191, 0x10, RZ ;  /* 0x00000010bfbf7819 */ /* 0x000fe200000006ff */
[----:B------:R-:W-:Y:S01]  /*8ac0*/  FFMA.FTZ R198, R147, R198, R148 ;  /* 0x000000c693c67223 */ /* 0x000fe20000010094 */
[----:B------:R-:W-:Y:S01]  /*8ad0*/  PRMT R192, R56, 0x7632, R192 ;  /* 0x0000763238c07816 */ /* 0x000fe200000000c0 */
[--C-:B------:R-:W-:Y:S01]  /*8ae0*/  FFMA.FTZ R180, R5, R180, R186.reuse ;  /* 0x000000b405b47223 */ /* 0x100fe200000100ba */
[----:B------:R-:W-:Y:S01]  /*8af0*/  PRMT R186, R59, 0x7632, R186 ;  /* 0x000076323bba7816 */ /* 0x000fe200000000ba */
[C---:B------:R-:W-:Y:S01]  /*8b00*/  FFMA.FTZ R190, R5.reuse, R190, R191 ;  /* 0x000000be05be7223 */ /* 0x040fe200000100bf */
        /* <DEDUP_REMOVED lines=8> */
[C-C-:B------:R-:W-:Y:S01]  /*8b90*/  FFMA.FTZ R187, R5.reuse, R187, R186.reuse ;  /* 0x000000bb05bb7223 */ /* 0x140fe200000100ba */
[C---:B------:R-:W-:Y:S01]  /*8ba0*/  PRMT R186, R140.reuse, 0x7632, R186 ;  /* 0x000076328cba7816 */ /* 0x040fe200000000ba */
[C---:B------:R-:W-:Y:S01]  /*8bb0*/  FFMA.FTZ R188, R5.reuse, R188, R192 ;  /* 0x000000bc05bc7223 */ /* 0x040fe200000100c0 */
[----:B------:R-:W-:Y:S01]  /*8bc0*/  SHF.L.U32 R140, R140, 0x10, RZ ;  /* 0x000000108c8c7819 */ /* 0x000fe200000006ff */
[-C--:B------:R-:W-:Y:S01]  /*8bd0*/  FMUL.FTZ R0, R0, R4.reuse ;  /* 0x0000000400007220 */ /* 0x080fe20000410000 */
[----:B------:R-:W-:Y:S01]  /*8be0*/  SHF.L.U32 R191, R186, 0x10, RZ ;  /* 0x00000010babf7819 */ /* 0x000fe200000006ff */
[----:B------:R-:W-:Y:S01]  /*8bf0*/  FMUL.FTZ R188, R188, R4 ;  /* 0x00000004bcbc7220 */ /* 0x000fe20000410000 */
[----:B------:R-:W-:Y:S01]  /*8c00*/  FFMA.FTZ R195, R5, R181, R195 ;  /* 0x000000b505c37223 */ /* 0x000fe200000100c3 */
[----:B------:R-:W-:Y:S01]  /*8c10*/  FMUL.FTZ R186, R0, R140 ;  /* 0x0000008c00ba7220 */ /* 0x000fe20000410000 */
[----:B------:R-:W-:Y:S01]  /*8c20*/  FMUL.FTZ R140, R60, R0 ;  /* 0x000000003c8c7220 */ /* 0x000fe20000410000 */
[----:B------:R-:W-:Y:S01]  /*8c30*/  FMUL.FTZ R192, R61, R188 ;  /* 0x000000bc3dc07220 */ /* 0x000fe20000410000 */
[----:B------:R-:W-:Y:S01]  /*8c40*/  FMUL.FTZ R0, R188, R191 ;  /* 0x000000bfbc007220 */ /* 0x000fe20000410000 */
[----:B------:R-:W-:Y:S01]  /*8c50*/  SHF.L.U32 R181, R58, 0x10, RZ ;  /* 0x000000103ab57819 */ /* 0x000fe200000006ff */
[-C--:B------:R-:W-:Y:S01]  /*8c60*/  FMUL.FTZ R195, R195, R4.reuse ;  /* 0x00000004c3c37220 */ /* 0x080fe20000410000 */
[----:B------:R-:W-:Y:S01]  /*8c70*/  SHF.L.U32 R188, R59, 0x10, RZ ;  /* 0x000000103bbc7819 */ /* 0x000fe200000006ff */
[----:B------:R-:W-:Y:S01]  /*8c80*/  FMUL.FTZ R180, R180, R4 ;  /* 0x00000004b4b47220 */ /* 0x000fe20000410000 */
[----:B------:R-:W-:Y:S01]  /*8c90*/  PRMT R193, R141, 0x7632, R193 ;  /* 0x000076328dc17816 */ /* 0x000fe200000000c1 */
[C---:B------:R-:W-:Y:S01]  /*8ca0*/  FFMA.FTZ R181, R5.reuse, R189, R181 ;  /* 0x000000bd05b57223 */ /* 0x040fe200000100b5 */
[----:B------:R-:W-:Y:S01]  /*8cb0*/  PRMT R191, R142, 0x7632, R191 ;  /* 0x000076328ebf7816 */ /* 0x000fe200000000bf */
[----:B------:R-:W-:Y:S01]  /*8cc0*/  FFMA.FTZ R194, R5, R194, R188 ;  /* 0x000000c205c27223 */ /* 0x000fe200000100bc */
[----:B------:R-:W-:Y:S01]  /*8cd0*/  SHF.L.U32 R193, R193, 0x10, RZ ;  /* 0x00000010c1c17819 */ /* 0x000fe200000006ff */
[----:B------:R-:W-:Y:S01]  /*8ce0*/  FMUL.FTZ R181, R181, R4 ;  /* 0x00000004b5b57220 */ /* 0x000fe20000410000 */
[----:B------:R-:W-:-:S02]  /*8cf0*/  F2FP.BF16.F32.PACK_AB R140, R192, R140 ;  /* 0x0000008cc08c723e */ /* 0x000fc400000010ff */
[----:B------:R-:W-:Y:S02]  /*8d00*/  PRMT R189, R143, 0x7632, R189 ;  /* 0x000076328fbd7816 */ /* 0x000fe400000000bd */
[----:B------:R-:W-:Y:S01]  /*8d10*/  SHF.L.U32 R188, R141, 0x10, RZ ;  /* 0x000000108dbc7819 */ /* 0x000fe200000006ff */
[-C--:B------:R-:W-:Y:S01]  /*8d20*/  FMUL.FTZ R141, R194, R4.reuse ;  /* 0x00000004c28d7220 */ /* 0x080fe20000410000 */
        /* <DEDUP_REMOVED lines=21> */
.L_x_5051:
[----:B------:R-:W-:Y:S01]  /*8e80*/  PRMT R36, R56, 0x7632, R36 ;  /* 0x0000763238247816 */ /* 0x000fe20000000024 */
[C-C-:B------:R-:W-:Y:S01]  /*8e90*/  FFMA.FTZ R189, R147.reuse, R189, R148.reuse ;  /* 0x000000bd93bd7223 */ /* 0x140fe20000010094 */
[C-C-:B-----5:R-:W-:Y:S01]  /*8ea0*/  FFMA.FTZ R0, R147.reuse, R0, R148.reuse ;  /* 0x0000000093007223 */ /* 0x160fe20000010094 */
[----:B------:R-:W-:Y:S01]  /*8eb0*/  FFMA.FTZ R38, R147, R193, R148 ;  /* 0x000000c193267223 */ /* 0x000fe20000010094 */
[----:B------:R-:W-:Y:S01]  /*8ec0*/  SHF.L.U32 R36, R36, 0x10, RZ ;  /* 0x0000001024247819 */ /* 0x000fe200000006ff */
[----:B------:R-:W-:Y:S01]  /*8ed0*/  FADD.FTZ R188, -R189, R188 ;  /* 0x000000bcbdbc7221 */ /* 0x000fe20000010100 */
[----:B------:R-:W-:Y:S01]  /*8ee0*/  FADD.FTZ R180, -R0, R180 ;  /* 0x000000b400b47221 */ /* 0x000fe20000010100 */
[----:B------:R-:W-:Y:S01]  /*8ef0*/  FFMA.FTZ R0, R147, R190, R148 ;  /* 0x000000be93007223 */ /* 0x000fe20000010094 */
[----:B------:R-:W-:Y:S01]  /*8f00*/  FADD.FTZ R38, -R38, R186 ;  /* 0x000000ba26267221 */ /* 0x000fe20000010100 */
[----:B------:R-:W-:Y:S01]  /*8f10*/  FFMA.FTZ R188, R5, R188, R36 ;  /* 0x000000bc05bc7223 */ /* 0x000fe20000010024 */
[----:B------:R-:W-:Y:S01]  /*8f20*/  FFMA.FTZ R193, R147, R196, R148 ;  /* 0x000000c493c17223 */ /* 0x000fe20000010094 */
[----:B------:R-:W-:Y:S01]  /*8f30*/  PRMT R36, R59, 0x7632, R36 ;  /* 0x000076323b247816 */ /* 0x000fe20000000024 */
[C---:B------:R-:W-:Y:S01]  /*8f40*/  FFMA.FTZ R198, R147.reuse, R198, R148 ;  /* 0x000000c693c67223 */ /* 0x040fe20000010094 */
[----:B------:R-:W-:Y:S01]  /*8f50*/  PRMT R186, R58, 0x7632, R186 ;  /* 0x000076323aba7816 */ /* 0x000fe200000000ba */
[--C-:B------:R-:W-:Y:S01]  /*8f60*/  FFMA.FTZ R195, R147, R195, R148.reuse ;  /* 0x000000c393c37223 */ /* 0x100fe20000010094 */
[----:B------:R-:W-:Y:S01]  /*8f70*/  FADD.FTZ R0, -R0, R181 ;  /* 0x000000b500007221 */ /* 0x000fe20000010100 */
        /* <DEDUP_REMOVED lines=8> */
[C---:B------:R-:W-:Y:S01]  /*9000*/  FFMA.FTZ R181, R5.reuse, R181, R36 ;  /* 0x000000b505b57223 */ /* 0x040fe20000010024 */
[----:B------:R-:W-:Y:S01]  /*9010*/  FADD.FTZ R37, -R192, R191 ;  /* 0x000000bfc0257221 */ /* 0x000fe20000010100 */
[----:B------:R-:W-:Y:S01]  /*9020*/  FFMA.FTZ R39, R5, R39, R186 ;  /* 0x0000002705277223 */ /* 0x000fe200000100ba */
[----:B------:R-:W-:-:S02]  /*9030*/  SHF.L.U32 R36, R56, 0x10, RZ ;  /* 0x0000001038247819 */ /* 0x000fc400000006ff */
[----:B------:R-:W-:Y:S01]  /*9040*/  SHF.L.U32 R186, R57, 0x10, RZ ;  /* 0x0000001039ba7819 */ /* 0x000fe200000006ff */
[--C-:B------:R-:W-:Y:S01]  /*9050*/  FFMA.FTZ R37, R5, R37, R187.reuse ;  /* 0x0000002505257223 */ /* 0x100fe200000100bb */
[----:B------:R-:W-:Y:S01]  /*9060*/  PRMT R187, R141, 0x7632, R187 ;  /* 0x000076328dbb7816 */ /* 0x000fe200000000bb */
[----:B------:R-:W-:Y:S01]  /*9070*/  FFMA.FTZ R36, R5, R180, R36 ;  /* 0x000000b405247223 */ /* 0x000fe20000010024 */
[----:B------:R-:W-:Y:S01]  /*9080*/  SHF.L.U32 R141, R141, 0x10, RZ ;  /* 0x000000108d8d7819 */ /* 0x000fe200000006ff */
[----:B------:R-:W-:Y:S01]  /*9090*/  FFMA.FTZ R180, R5, R0, R186 ;  /* 0x0000000005b47223 */ /* 0x000fe200000100ba */
[----:B------:R-:W-:Y:S01]  /*90a0*/  SHF.L.U32 R187, R187, 0x10, RZ ;  /* 0x00000010bbbb7819 */ /* 0x000fe200000006ff */
[-C--:B------:R-:W-:Y:S01]  /*90b0*/  FMUL.FTZ R189, R37, R4.reuse ;  /* 0x0000000425bd7220 */ /* 0x080fe20000410000 */
[----:B------:R-:W-:Y:S01]  /*90c0*/  PRMT R0, R140, 0x7632, R0 ;  /* 0x000076328c007816 */ /* 0x000fe20000000000 */
[-C--:B------:R-:W-:Y:S01]  /*90d0*/  FMUL.FTZ R191, R180, R4.reuse ;  /* 0x00000004b4bf7220 */ /* 0x080fe20000410000 */
        /* <DEDUP_REMOVED lines=16> */
[----:B------:R-:W-:-:S02]  /*91e0*/  SHF.L.U32 R180, R59, 0x10, RZ ;  /* 0x000000103bb47819 */ /* 0x000fc400000006ff */
[----:B------:R-:W-:Y:S01]  /*91f0*/  PRMT R191, R142, 0x7632, R191 ;  /* 0x000076328ebf7816 */ /* 0x000fe200000000bf */
[--C-:B------:R-:W-:Y:S01]  /*9200*/  FFMA.FTZ R38, R5, R38, R189.reuse ;  /* 0x0000002605267223 */ /* 0x100fe200000100bd */
[----:B------:R-:W-:Y:S01]  /*9210*/  PRMT R189, R143, 0x7632, R189 ;  /* 0x000076328fbd7816 */ /* 0x000fe200000000bd */
[----:B------:R-:W-:Y:S01]  /*9220*/  FFMA.FTZ R193, R5, R193, R180 ;  /* 0x000000c105c17223 */ /* 0x000fe200000100b4 */
[----:B------:R-:W-:Y:S01]  /*9230*/  F2FP.BF16.F32.PACK_AB R140, R140, R190 ;  /* 0x000000be8c8c723e */ /* 0x000fe200000010ff */
[-C--:B------:R-:W-:Y:S01]  /*9240*/  FMUL.FTZ R180, R38, R4.reuse ;  /* 0x0000000426b47220 */ /* 0x080fe20000410000 */
[----:B------:R-:W-:Y:S01]  /*9250*/  SHF.L.U32 R191, R191, 0x10, RZ ;  /* 0x00000010bfbf7819 */ /* 0x000fe200000006ff */
[C---:B------:R-:W-:Y:S01]  /*9260*/  FMUL.FTZ R190, R39.reuse, R4 ;  /* 0x0000000427be7220 */ /* 0x040fe20000410000 */
[----:B------:R-:W-:Y:S02]  /*9270*/  F2FP.BF16.F32.PACK_AB R38, R39, R38 ;  /* 0x000000262726723e */ /* 0x000fe400000010ff */
[----:B------:R-:W-:Y:S01]  /*9280*/  SHF.L.U32 R192, R142, 0x10, RZ ;  /* 0x000000108ec07819 */ /* 0x000fe200000006ff */
[----:B------:R-:W-:Y:S01]  /*9290*/  FMUL.FTZ R142, R193, R4 ;  /* 0x00000004c18e7220 */ /* 0x000fe20000410000 */
[----:B------:R-:W-:Y:S01]  /*92a0*/  SHF.L.U32 R143, R143, 0x10, RZ ;  /* 0x000000108f8f7819 */ /* 0x000fe200000006ff */
[----:B------:R-:W-:Y:S01]  /*92b0*/  FMUL.FTZ R191, R190, R191 ;  /* 0x000000bfbebf7220 */ /* 0x000fe20000410000 */
        /* <DEDUP_REMOVED lines=9> */
[----:B------:R-:W-:-:S02]  /*9350*/  FMUL.FTZ R181, R67, R181 ;  /* 0x000000b543b57220 */ /* 0x000fc40000410000 */
[----:B------:R-:W-:-:S03]  /*9360*/  F2FP.BF16.F32.PACK_AB R142, R193, R180 ;  /* 0x000000b4c18e723e */ /* 0x000fc600000010ff */
[----:B------:R-:W-:-:S07]  /*9370*/  F2FP.BF16.F32.PACK_AB R143, R181, R143 ;  /* 0x0000008fb58f723e */ /* 0x000fce00000010ff */
.L_x_5052:
        /* <DEDUP_REMOVED lines=13> */
[C---:B------:R-:W-:Y:S01]  /*9450*/  FFMA.FTZ R171, R147.reuse, R171, R148 ;  /* 0x000000ab93ab7223 */ /* 0x040fe20000010094 */
[C---:B------:R-:W-:Y:S01]  /*9460*/  PRMT R36, R52.reuse, 0x7632, R36 ;  /* 0x0000763234247816 */ /* 0x040fe20000000024 */
[----:B------:R-:W-:Y:S01]  /*9470*/  FFMA.FTZ R173, R147, R173, R148 ;  /* 0x000000ad93ad7223 */ /* 0x000fe20000010094 */
[----:B------:R-:W-:Y:S01]  /*9480*/  SHF.L.U32 R37, R37, 0x10, RZ ;  /* 0x0000001025257819 */ /* 0x000fe200000006ff */
[----:B------:R-:W-:Y:S01]  /*9490*/  FADD.FTZ R39, -R183, R179 ;  /* 0x000000b3b7277221 */ /* 0x000fe20000010100 */
[----:B------:R-:W-:Y:S01]  /*94a0*/  FADD.FTZ R170, -R171, R170 ;  /* 0x000000aaabaa7221 */ /* 0x000fe20000010100 */
[----:B------:R-:W-:Y:S01]  /*94b0*/  PRMT R171, R53, 0x7632, R171 ;  /* 0x0000763235ab7816 */ /* 0x000fe200000000ab */
[----:B------:R-:W-:Y:S01]  /*94c0*/  FFMA.FTZ R38, R147, R177, R148 ;  /* 0x000000b193267223 */ /* 0x000fe20000010094 */
[----:B------:R-:W-:Y:S01]  /*94d0*/  FFMA.FTZ R39, R5, R39, R37 ;  /* 0x0000002705277223 */ /* 0x000fe20000010025 */
[----:B------:R-:W-:Y:S01]  /*94e0*/  SHF.L.U32 R37, R52, 0x10, RZ ;  /* 0x0000001034257819 */ /* 0x000fe200000006ff */
[----:B------:R-:W-:Y:S01]  /*94f0*/  FADD.FTZ R172, -R173, R172 ;  /* 0x000000acadac7221 */ /* 0x000fe20000010100 */
[----:B------:R-:W-:Y:S01]  /*9500*/  SHF.L.U32 R36, R36, 0x10, RZ ;  /* 0x0000001024247819 */ /* 0x000fe200000006ff */
[----:B------:R-:W-:Y:S01]  /*9510*/  FADD.FTZ R38, -R38, R176 ;  /* 0x000000b026267221 */ /* 0x000fe20000010100 */
[----:B------:R-:W-:Y:S01]  /*9520*/  SHF.L.U32 R171, R171, 0x10, RZ ;  /* 0x00000010abab7819 */ /* 0x000fe200000006ff */
[C---:B------:R-:W-:Y:S01]  /*9530*/  FFMA.FTZ R37, R5.reuse, R170, R37 ;  /* 0x000000aa05257223 */ /* 0x040fe20000010025 */
[C---:B-----5:R-:W-:Y:S01]  /*9540*/  PRMT R170, R140.reuse, 0x7632, R170 ;  /* 0x000076328caa7816 */ /* 0x060fe200000000aa */
[----:B------:R-:W-:Y:S01]  /*9550*/  FFMA.FTZ R36, R5, R172, R36 ;  /* 0x000000ac05247223 */ /* 0x000fe20000010024 */
[--C-:B------:R-:W-:Y:S01]  /*9560*/  FFMA.FTZ R174, R147, R174, R148.reuse ;  /* 0x000000ae93ae7223 */ /* 0x100fe20000010094 */
[----:B------:R-:W-:Y:S01]  /*9570*/  FFMA.FTZ R38, R5, R38, R171 ;  /* 0x0000002605267223 */ /* 0x000fe200000100ab */
[----:B------:R-:W-:Y:S01]  /*9580*/  SHF.L.U32 R171, R140, 0x10, RZ ;  /* 0x000000108cab7819 */ /* 0x000fe200000006ff */
[-C--:B------:R-:W-:Y:S01]  /*9590*/  FMUL.FTZ R140, R37, R4.reuse ;  /* 0x00000004258c7220 */ /* 0x080fe20000410000 */
[C---:B------:R-:W-:Y:S01]  /*95a0*/  FMUL.FTZ R173, R36.reuse, R4 ;  /* 0x0000000424ad7220 */ /* 0x040fe20000410000 */
[----:B------:R-:W-:Y:S01]  /*95b0*/  FFMA.FTZ R175, R147, R175, R148 ;  /* 0x000000af93af7223 */ /* 0x000fe20000010094 */
[----:B------:R-:W-:Y:S01]  /*95c0*/  F2FP.BF16.F32.PACK_AB R36, R36, R37 ;  /* 0x000000252424723e */ /* 0x000fe200000010ff */
[----:B------:R-:W-:Y:S01]  /*95d0*/  FMUL.FTZ R171, R140, R171 ;  /* 0x000000ab8cab7220 */ /* 0x000fe20000410000 */
[----:B------:R-:W-:Y:S01]  /*95e0*/  SHF.L.U32 R37, R53, 0x10, RZ ;  /* 0x0000001035257819 */ /* 0x000fe200000006ff */
[----:B------:R-:W-:Y:S01]  /*95f0*/  FADD.FTZ R169, -R174, R169 ;  /* 0x000000a9aea97221 */ /* 0x000fe20000010100 */
[----:B------:R-:W-:Y:S01]  /*9600*/  FMUL.FTZ R140, R68, R140 ;  /* 0x0000008c448c7220 */ /* 0x000fe20000410000 */
[----:B------:R-:W-:Y:S01]  /*9610*/  FMUL.FTZ R172, R69, R173 ;  /* 0x000000ad45ac7220 */ /* 0x000fe20000410000 */
[----:B------:R-:W-:Y:S01]  /*9620*/  SHF.L.U32 R176, R54, 0x10, RZ ;  /* 0x0000001036b07819 */ /* 0x000fe200000006ff */
[----:B------:R-:W-:Y:S01]  /*9630*/  FADD.FTZ R168, -R175, R168 ;  /* 0x000000a8afa87221 */ /* 0x000fe20000010100 */
[----:B------:R-:W-:Y:S01]  /*9640*/  SHF.L.U32 R170, R170, 0x10, RZ ;  /* 0x00000010aaaa7819 */ /* 0x000fe200000006ff */
[C---:B------:R-:W-:Y:S01]  /*9650*/  FFMA.FTZ R37, R5.reuse, R169, R37 ;  /* 0x000000a905257223 */ /* 0x040fe20000010025 */
[----:B------:R-:W-:Y:S01]  /*9660*/  F2FP.BF16.F32.PACK_AB R140, R172, R140 ;  /* 0x0000008cac8c723e */ /* 0x000fe200000010ff */
[----:B------:R-:W-:Y:S01]  /*9670*/  FFMA.FTZ R176, R5, R168, R176 ;  /* 0x000000a805b07223 */ /* 0x000fe200000100b0 */
[----:B------:R-:W-:Y:S01]  /*9680*/  PRMT R172, R142, 0x7632, R172 ;  /* 0x000076328eac7816 */ /* 0x000fe200000000ac */
[----:B------:R-:W-:Y:S01]  /*9690*/  FMUL.FTZ R168, R37, R4 ;  /* 0x0000000425a87220 */ /* 0x000fe20000410000 */
[----:B------:R-:W-:Y:S01]  /*96a0*/  FMUL.FTZ R170, R173, R170 ;  /* 0x000000aaadaa7220 */ /* 0x000fe20000410000 */
[C---:B------:R-:W-:Y:S01]  /*96b0*/  F2FP.BF16.F32.PACK_AB R37, R38.reuse, R37 ;  /* 0x000000252625723e */ /* 0x040fe200000010ff */
[-C--:B------:R-:W-:Y:S01]  /*96c0*/  FMUL.FTZ R169, R38, R4.reuse ;  /* 0x0000000426a97220 */ /* 0x080fe20000410000 */
[----:B------:R-:W-:Y:S01]  /*96d0*/  SHF.L.U32 R173, R142, 0x10, RZ ;  /* 0x000000108ead7819 */ /* 0x000fe200000006ff */
[----:B------:R-:W-:Y:S01]  /*96e0*/  FMUL.FTZ R142, R176, R4 ;  /* 0x00000004b08e7220 */ /* 0x000fe20000410000 */
[----:B------:R-:W-:Y:S01]  /*96f0*/  SHF.L.U32 R172, R172, 0x10, RZ ;  /* 0x00000010acac7819 */ /* 0x000fe200000006ff */
[----:B------:R-:W-:Y:S01]  /*9700*/  FFMA.FTZ R178, R147, R178, R148 ;  /* 0x000000b293b27223 */ /* 0x000fe20000010094 */
[C---:B------:R-:W-:Y:S01]  /*9710*/  F2FP.BF16.F32.PACK_AB R38, R39.reuse, R176 ;  /* 0x000000b02726723e */ /* 0x040fe200000010ff */
[----:B------:R-:W-:Y:S01]  /*9720*/  FMUL.FTZ R39, R39, R4 ;  /* 0x0000000427277220 */ /* 0x000fe20000410000 */
[----:B------:R-:W-:Y:S01]  /*9730*/  FMUL.FTZ R173, R142, R173 ;  /* 0x000000ad8ead7220 */ /* 0x000fe20000410000 */
[----:B------:R-:W-:Y:S01]  /*9740*/  FMUL.FTZ R142, R72, R142 ;  /* 0x0000008e488e7220 */ /* 0x000fe20000410000 */
[----:B------:R-:W-:Y:S01]  /*9750*/  PRMT R174, R141, 0x7632, R174 ;  /* 0x000076328dae7816 */ /* 0x000fe200000000ae */
[----:B------:R-:W-:Y:S01]  /*9760*/  FMUL.FTZ R172, R39, R172 ;  /* 0x000000ac27ac7220 */ /* 0x000fe20000410000 */
[----:B------:R-:W-:Y:S01]  /*9770*/  FMUL.FTZ R39, R73, R39 ;  /* 0x0000002749277220 */ /* 0x000fe20000410000 */
[----:B------:R-:W-:Y:S01]  /*9780*/  SHF.L.U32 R175, R141, 0x10, RZ ;  /* 0x000000108daf7819 */ /* 0x000fe200000006ff */
[----:B------:R-:W-:Y:S01]  /*9790*/  FFMA.FTZ R184, R147, R184, R148 ;  /* 0x000000b893b87223 */ /* 0x000fe20000010094 */
[----:B------:R-:W-:Y:S01]  /*97a0*/  PRMT R141, R55, 0x7632, R141 ;  /* 0x00007632378d7816 */ /* 0x000fe2000000008d */
[----:B------:R-:W-:Y:S01]  /*97b0*/  FADD.FTZ R167, -R178, R167 ;  /* 0x000000a7b2a77221 */ /* 0x000fe20000010100 */
[----:B------:R-:W-:Y:S01]  /*97c0*/  F2FP.BF16.F32.PACK_AB R142, R39, R142 ;  /* 0x0000008e278e723e */ /* 0x000fe200000010ff */
[----:B------:R-:W-:Y:S01]  /*97d0*/  FADD.FTZ R182, -R184, R182 ;  /* 0x000000b6b8b67221 */ /* 0x000fe20000010100 */
[----:B------:R-:W-:Y:S01]  /*97e0*/  SHF.L.U32 R141, R141, 0x10, RZ ;  /* 0x000000108d8d7819 */ /* 0x000fe200000006ff */
[----:B------:R-:W-:Y:S01]  /*97f0*/  FMUL.FTZ R175, R168, R175 ;  /* 0x000000afa8af7220 */ /* 0x000fe20000410000 */
[----:B------:R-:W-:Y:S01]  /*9800*/  SHF.L.U32 R39, R55, 0x10, RZ ;  /* 0x0000001037277819 */ /* 0x000fe200000006ff */
[----:B------:R-:W-:Y:S01]  /*9810*/  FMUL.FTZ R168, R70, R168 ;  /* 0x000000a846a87220 */ /* 0x000fe20000410000 */
[----:B------:R-:W-:Y:S01]  /*9820*/  PRMT R177, R143, 0x7632, R177 ;  /* 0x000076328fb17816 */ /* 0x000fe200000000b1 */
[----:B------:R-:W-:Y:S01]  /*9830*/  FFMA.FTZ R182, R5, R182, R141 ;  /* 0x000000b605b67223 */ /* 0x000fe2000001008d */
[----:B------:R-:W-:Y:S01]  /*9840*/  SHF.L.U32 R176, R143, 0x10, RZ ;  /* 0x000000108fb07819 */ /* 0x000fe200000006ff */
[----:B------:R-:W-:Y:S01]  /*9850*/  FFMA.FTZ R39, R5, R167, R39 ;  /* 0x000000a705277223 */ /* 0x000fe20000010027 */
[----:B------:R-:W-:-:S02]  /*9860*/  SHF.L.U32 R174, R174, 0x10, RZ ;  /* 0x00000010aeae7819 */ /* 0x000fc400000006ff */
[----:B------:R-:W-:Y:S01]  /*9870*/  SHF.L.U32 R177, R177, 0x10, RZ ;  /* 0x00000010b1b17819 */ /* 0x000fe200000006ff */
[-C--:B------:R-:W-:Y:S01]  /*9880*/  FMUL.FTZ R143, R39, R4.reuse ;  /* 0x00000004278f7220 */ /* 0x080fe20000410000 */
[C---:B------:R-:W-:Y:S01]  /*9890*/  F2FP.BF16.F32.PACK_AB R39, R182.reuse, R39 ;  /* 0x00000027b627723e */ /* 0x040fe200000010ff */
[----:B------:R-:W-:Y:S01]  /*98a0*/  FMUL.FTZ R182, R182, R4 ;  /* 0x00000004b6b67220 */ /* 0x000fe20000410000 */
[----:B------:R-:W-:Y:S01]  /*98b0*/  FMUL.FTZ R174, R169, R174 ;  /* 0x000000aea9ae7220 */ /* 0x000fe20000410000 */
[----:B------:R-:W-:Y:S01]  /*98c0*/  FMUL.FTZ R176, R143, R176 ;  /* 0x000000b08fb07220 */ /* 0x000fe20000410000 */
[----:B------:R-:W-:Y:S01]  /*98d0*/  FMUL.FTZ R169, R71, R169 ;  /* 0x000000a947a97220 */ /* 0x000fe20000410000 */
[----:B------:R-:W-:Y:S01]  /*98e0*/  FMUL.FTZ R177, R182, R177 ;  /* 0x000000b1b6b17220 */ /* 0x000fe20000410000 */
[----:B------:R-:W-:Y:S01]  /*98f0*/  FMUL.FTZ R143, R74, R143 ;  /* 0x0000008f4a8f7220 */ /* 0x000fe20000410000 */
[----:B------:R-:W-:Y:S02]  /*9900*/  FMUL.FTZ R182, R75, R182 ;  /* 0x000000b64bb67220 */ /* 0x000fe40000410000 */
[----:B------:R-:W-:-:S03]  /*9910*/  F2FP.BF16.F32.PACK_AB R141, R169, R168 ;  /* 0x000000a8a98d723e */ /* 0x000fc600000010ff */
[----:B------:R-:W-:Y:S01]  /*9920*/  F2FP.BF16.F32.PACK_AB R143, R182, R143 ;  /* 0x0000008fb68f723e */ /* 0x000fe200000010ff */
[----:B------:R-:W-:Y:S06]  /*9930*/  BRA `(.L_x_5054) ;  /* 0x0000000400307947 */ /* 0x000fec0003800000 */
.L_x_5053:
[C-C-:B------:R-:W-:Y:S01]  /*9940*/  FFMA.FTZ R171, R147.reuse, R171, R148.reuse ;  /* 0x000000ab93ab7223 */ /* 0x140fe20000010094 */
[C-C-:B------:R-:W-:Y:S01]  /*9950*/  FFMA.FTZ R173, R147.reuse, R173, R148.reuse ;  /* 0x000000ad93ad7223 */ /* 0x140fe20000010094 */
[C-C-:B------:R-:W-:Y:S01]  /*9960*/  FFMA.FTZ R174, R147.reuse, R174, R148.reuse ;  /* 0x000000ae93ae7223 */ /* 0x140fe20000010094 */
[----:B------:R-:W-:Y:S01]  /*9970*/  FFMA.FTZ R183, R147, R183, R148 ;  /* 0x000000b793b77223 */ /* 0x000fe20000010094 */
[----:B------:R-:W-:Y:S01]  /*9980*/  FADD.FTZ R171, -R171, R170 ;  /* 0x000000aaabab7221 */ /* 0x000fe20000010100 */
[----:B------:R-:W-:Y:S01]  /*9990*/  FADD.FTZ R172, -R173, R172 ;  /* 0x000000acadac7221 */ /* 0x000fe20000010100 */
[----:B------:R-:W-:Y:S01]  /*99a0*/  PRMT R170, R53, 0x7632, R170 ;  /* 0x0000763235aa7816 */ /* 0x000fe200000000aa */
[C-C-:B------:R-:W-:Y:S01]  /*99b0*/  FFMA.FTZ R173, R147.reuse, R177, R148.reuse ;  /* 0x000000b193ad7223 */ /* 0x140fe20000010094 */
[----:B------:R-:W-:Y:S01]  /*99c0*/  FADD.FTZ R169, -R174, R169 ;  /* 0x000000a9aea97221 */ /* 0x000fe20000010100 */
[----:B------:R-:W-:Y:S01]  /*99d0*/  FFMA.FTZ R174, R147, R175, R148 ;  /* 0x000000af93ae7223 */ /* 0x000fe20000010094 */
[----:B------:R-:W-:Y:S01]  /*99e0*/  SHF.L.U32 R170, R170, 0x10, RZ ;  /* 0x00000010aaaa7819 */ /* 0x000fe200000006ff */
[----:B------:R-:W-:Y:S01]  /*99f0*/  FADD.FTZ R173, -R173, R176 ;  /* 0x000000b0adad7221 */ /* 0x000fe20000010100 */
[----:B------:R-:W-:Y:S01]  /*9a00*/  PRMT R175, R52, 0x7632, R175 ;  /* 0x0000763234af7816 */ /* 0x000fe200000000af */
[----:B------:R-:W-:Y:S01]  /*9a10*/  FADD.FTZ R174, -R174, R168 ;  /* 0x000000a8aeae7221 */ /* 0x000fe20000010100 */
[----:B------:R-:W-:Y:S01]  /*9a20*/  FFMA.FTZ R168, R147, R184, R148 ;  /* 0x000000b893a87223 */ /* 0x000fe20000010094 */
[----:B------:R-:W-:Y:S01]  /*9a30*/  FFMA.FTZ R173, R5, R173, R170 ;  /* 0x000000ad05ad7223 */ /* 0x000fe200000100aa */
[----:B------:R-:W-:Y:S01]  /*9a40*/  SHF.L.U32 R175, R175, 0x10, RZ ;  /* 0x00000010afaf7819 */ /* 0x000fe200000006ff */
[----:B------:R-:W-:Y:S01]  /*9a50*/  FFMA.FTZ R176, R147, R178, R148 ;  /* 0x000000b293b07223 */ /* 0x000fe20000010094 */
[----:B------:R-:W-:Y:S01]  /*9a60*/  PRMT R170, R55, 0x7632, R170 ;  /* 0x0000763237aa7816 */ /* 0x000fe200000000aa */
[----:B------:R-:W-:Y:S01]  /*9a70*/  FADD.FTZ R168, -R168, R182 ;  /* 0x000000b6a8a87221 */ /* 0x000fe20000010100 */
[----:B------:R-:W-:Y:S01]  /*9a80*/  SHF.L.U32 R178, R53, 0x10, RZ ;  /* 0x0000001035b27819 */ /* 0x000fe200000006ff */
[C---:B------:R-:W-:Y:S01]  /*9a90*/  FFMA.FTZ R172, R5.reuse, R172, R175 ;  /* 0x000000ac05ac7223 */ /* 0x040fe200000100af */
[----:B------:R-:W-:Y:S01]  /*9aa0*/  SHF.L.U32 R170, R170, 0x10, RZ ;  /* 0x00000010aaaa7819 */ /* 0x000fe200000006ff */
[--C-:B------:R-:W-:Y:S01]  /*9ab0*/  FADD.FTZ R176, -R176, R167.reuse ;  /* 0x000000a7b0b07221 */ /* 0x100fe20000010100 */
[----:B------:R-:W-:Y:S01]  /*9ac0*/  SHF.L.U32 R175, R52, 0x10, RZ ;  /* 0x0000001034af7819 */ /* 0x000fe200000006ff */
[----:B------:R-:W-:Y:S01]  /*9ad0*/  FMUL.FTZ R172, R172, R4 ;  /* 0x00000004acac7220 */ /* 0x000fe20000410000 */
[----:B------:R-:W-:Y:S01]  /*9ae0*/  PRMT R167, R54, 0x7632, R167 ;  /* 0x0000763236a77816 */ /* 0x000fe200000000a7 */
[C-C-:B------:R-:W-:Y:S01]  /*9af0*/  FFMA.FTZ R168, R5.reuse, R168, R170.reuse ;  /* 0x000000a805a87223 */ /* 0x140fe200000100aa */
[C---:B-----5:R-:W-:Y:S01]  /*9b00*/  PRMT R170, R140.reuse, 0x7632, R170 ;  /* 0x000076328caa7816 */ /* 0x060fe200000000aa */
[C---:B------:R-:W-:Y:S01]  /*9b10*/  FFMA.FTZ R171, R5.reuse, R171, R175 ;  /* 0x000000ab05ab7223 */ /* 0x040fe200000100af */
[----:B------:R-:W-:Y:S01]  /*9b20*/  SHF.L.U32 R175, R140, 0x10, RZ ;  /* 0x000000108caf7819 */ /* 0x000fe200000006ff */
[----:B------:R-:W-:Y:S01]  /*9b30*/  FFMA.FTZ R178, R5, R169, R178 ;  /* 0x000000a905b27223 */ /* 0x000fe200000100b2 */
[----:B------:R-:W-:Y:S01]  /*9b40*/  SHF.L.U32 R170, R170, 0x10, RZ ;  /* 0x00000010aaaa7819 */ /* 0x000fe200000006ff */
[----:B------:R-:W-:Y:S01]  /*9b50*/  FMUL.FTZ R140, R171, R4 ;  /* 0x00000004ab8c7220 */ /* 0x000fe20000410000 */
[----:B------:R-:W-:Y:S01]  /*9b60*/  SHF.L.U32 R169, R54, 0x10, RZ ;  /* 0x0000001036a97819 */ /* 0x000fe200000006ff */
[----:B------:R-:W-:Y:S01]  /*9b70*/  FADD.FTZ R183, -R183, R179 ;  /* 0x000000b3b7b77221 */ /* 0x000fe20000010100 */
[----:B------:R-:W-:Y:S01]  /*9b80*/  SHF.L.U32 R167, R167, 0x10, RZ ;  /* 0x00000010a7a77819 */ /* 0x000fe200000006ff */
[----:B------:R-:W-:Y:S01]  /*9b90*/  FMUL.FTZ R171, R140, R175 ;  /* 0x000000af8cab7220 */ /* 0x000fe20000410000 */
[----:B------:R-:W-:Y:S01]  /*9ba0*/  FMUL.FTZ R175, R69, R172 ;  /* 0x000000ac45af7220 */ /* 0x000fe20000410000 */
[----:B------:R-:W-:Y:S01]  /*9bb0*/  FMUL.FTZ R170, R172, R170 ;  /* 0x000000aaacaa7220 */ /* 0x000fe20000410000 */
[----:B------:R-:W-:Y:S01]  /*9bc0*/  SHF.L.U32 R172, R55, 0x10, RZ ;  /* 0x0000001037ac7819 */ /* 0x000fe200000006ff */
[----:B------:R-:W-:Y:S01]  /*9bd0*/  FMUL.FTZ R140, R68, R140 ;  /* 0x0000008c448c7220 */ /* 0x000fe20000410000 */
[----:B------:R-:W-:Y:S01]  /*9be0*/  FFMA.FTZ R169, R5, R174, R169 ;  /* 0x000000ae05a97223 */ /* 0x000fe200000100a9 */
[----:B------:R-:W-:Y:S01]  /*9bf0*/  PRMT R174, R141, 0x7632, R174 ;  /* 0x000076328dae7816 */ /* 0x000fe200000000ae */
[C---:B------:R-:W-:Y:S01]  /*9c00*/  FFMA.FTZ R167, R5.reuse, R183, R167 ;  /* 0x000000b705a77223 */ /* 0x040fe200000100a7 */
[--C-:B------:R-:W-:Y:S01]  /*9c10*/  FFMA.FTZ R176, R5, R176, R172.reuse ;  /* 0x000000b005b07223 */ /* 0x100fe200000100ac */
[----:B------:R-:W-:Y:S01]  /*9c20*/  PRMT R172, R142, 0x7632, R172 ;  /* 0x000076328eac7816 */ /* 0x000fe200000000ac */
[-C--:B------:R-:W-:Y:S01]  /*9c30*/  FMUL.FTZ R173, R173, R4.reuse ;  /* 0x00000004adad7220 */ /* 0x080fe20000410000 */
[----:B------:R-:W-:Y:S01]  /*9c40*/  PRMT R177, R143, 0x7632, R177 ;  /* 0x000076328fb17816 */ /* 0x000fe200000000b1 */
[----:B------:R-:W-:Y:S01]  /*9c50*/  FMUL.FTZ R178, R178, R4 ;  /* 0x00000004b2b27220 */ /* 0x000fe20000410000 */
[----:B------:R-:W-:Y:S01]  /*9c60*/  F2FP.BF16.F32.PACK_AB R140, R175, R140 ;  /* 0x0000008caf8c723e */ /* 0x000fe200000010ff */
[-C--:B------:R-:W-:Y:S01]  /*9c70*/  FMUL.FTZ R169, R169, R4.reuse ;  /* 0x00000004a9a97220 */ /* 0x080fe20000410000 */
[----:B------:R-:W-:Y:S01]  /*9c80*/  SHF.L.U32 R174, R174, 0x10, RZ ;  /* 0x00000010aeae7819 */ /* 0x000fe200000006ff */
[-C--:B------:R-:W-:Y:S01]  /*9c90*/  FMUL.FTZ R167, R167, R4.reuse ;  /* 0x00000004a7a77220 */ /* 0x080fe20000410000 */
        /* <DEDUP_REMOVED lines=22> */
.L_x_5054:
        /* <DEDUP_REMOVED lines=10> */
[C---:B------:R-:W-:Y:S01]  /*9ea0*/  FFMA.FTZ R161, R147.reuse, R161, R148 ;  /* 0x000000a193a17223 */ /* 0x040fe20000010094 */
[----:B------:R-:W-:Y:S01]  /*9eb0*/  PRMT R36, R48, 0x7632, R36 ;  /* 0x0000763230247816 */ /* 0x000fe20000000024 */
[----:B------:R-:W-:Y:S01]  /*9ec0*/  FFMA.FTZ R155, R147, R155, R148 ;  /* 0x0000009b939b7223 */ /* 0x000fe20000010094 */
[----:B------:R-:W-:Y:S01]  /*9ed0*/  SHF.L.U32 R37, R37, 0x10, RZ ;  /* 0x0000001025257819 */ /* 0x000fe200000006ff */
[----:B------:R-:W-:Y:S01]  /*9ee0*/  FADD.FTZ R38, -R38, R156 ;  /* 0x0000009c26267221 */ /* 0x000fe20000010100 */
[----:B------:R-:W-:Y:S01]  /*9ef0*/  FFMA.FTZ R39, R147, R150, R148 ;  /* 0x0000009693277223 */ /* 0x000fe20000010094 */
[----:B------:R-:W-:Y:S01]  /*9f00*/  PRMT R150, R50, 0x7632, R150 ;  /* 0x0000763232967816 */ /* 0x000fe20000000096 */
[----:B------:R-:W-:Y:S01]  /*9f10*/  FADD.FTZ R165, -R161, R165 ;  /* 0x000000a5a1a57221 */ /* 0x000fe20000010100 */
[----:B------:R-:W-:Y:S01]  /*9f20*/  FFMA.FTZ R38, R5, R38, R37 ;  /* 0x0000002605267223 */ /* 0x000fe20000010025 */
[----:B------:R-:W-:Y:S01]  /*9f30*/  SHF.L.U32 R37, R48, 0x10, RZ ;  /* 0x0000001030257819 */ /* 0x000fe200000006ff */
[----:B------:R-:W-:Y:S01]  /*9f40*/  FFMA.FTZ R151, R147, R151, R148 ;  /* 0x0000009793977223 */ /* 0x000fe20000010094 */
[----:B------:R-:W-:Y:S01]  /*9f50*/  SHF.L.U32 R36, R36, 0x10, RZ ;  /* 0x0000001024247819 */ /* 0x000fe200000006ff */
[----:B------:R-:W-:Y:S01]  /*9f60*/  FADD.FTZ R157, -R155, R157 ;  /* 0x0000009d9b9d7221 */ /* 0x000fe20000010100 */
[----:B------:R-:W-:Y:S01]  /*9f70*/  SHF.L.U32 R150, R150, 0x10, RZ ;  /* 0x0000001096967819 */ /* 0x000fe200000006ff */
[----:B------:R-:W-:Y:S01]  /*9f80*/  FADD.FTZ R151, -R151, R154 ;  /* 0x0000009a97977221 */ /* 0x000fe20000010100 */
[C---:B------:R-:W-:Y:S01]  /*9f90*/  FFMA.FTZ R165, R5.reuse, R165, R37 ;  /* 0x000000a505a57223 */ /* 0x040fe20000010025 */
[----:B------:R-:W-:Y:S01]  /*9fa0*/  FFMA.FTZ R36, R5, R157, R36 ;  /* 0x0000009d05247223 */ /* 0x000fe20000010024 */
[--C-:B------:R-:W-:Y:S01]  /*9fb0*/  FADD.FTZ R39, -R39, R153.reuse ;  /* 0x0000009927277221 */ /* 0x100fe20000010100 */
[C---:B-----5:R-:W-:Y:S01]  /*9fc0*/  PRMT R153, R140.reuse, 0x7632, R153 ;  /* 0x000076328c997816 */ /* 0x060fe20000000099 */
[----:B------:R-:W-:Y:S01]  /*9fd0*/  FFMA.FTZ R150, R5, R151, R150 ;  /* 0x0000009705967223 */ /* 0x000fe20000010096 */
[----:B------:R-:W-:Y:S01]  /*9fe0*/  SHF.L.U32 R152, R140, 0x10, RZ ;  /* 0x000000108c987819 */ /* 0x000fe200000006ff */
[-C--:B------:R-:W-:Y:S01]  /*9ff0*/  FMUL.FTZ R140, R165, R4.reuse ;  /* 0x00000004a58c7220 */ /* 0x080fe20000410000 */
[----:B------:R-:W-:Y:S01]  /*a000*/  FMUL.FTZ R151, R36, R4 ;  /* 0x0000000424977220 */ /* 0x000fe20000410000 */
[----:B------:R-:W-:Y:S01]  /*a010*/  SHF.L.U32 R153, R153, 0x10, RZ ;  /* 0x0000001099997819 */ /* 0x000fe200000006ff */
[--C-:B------:R-:W-:Y:S01]  /*a020*/  FFMA.FTZ R160, R147, R160, R148.reuse ;  /* 0x000000a093a07223 */ /* 0x100fe20000010094 */
[----:B------:R-:W-:Y:S01]  /*a030*/  FMUL.FTZ R152, R140, R152 ;  /* 0x000000988c987220 */ /* 0x000fe20000410000 */
[----:B------:R-:W-:Y:S01]  /*a040*/  FMUL.FTZ R140, R76, R140 ;  /* 0x0000008c4c8c7220 */ /* 0x000fe20000410000 */
[----:B------:R-:W-:Y:S01]  /*a050*/  FMUL.FTZ R37, R77, R151 ;  /* 0x000000974d257220 */ /* 0x000fe20000410000 */
[----:B------:R-:W-:Y:S01]  /*a060*/  FFMA.FTZ R159, R147, R159, R148 ;  /* 0x0000009f939f7223 */ /* 0x000fe20000010094 */
[----:B------:R-:W-:Y:S01]  /*a070*/  FMUL.FTZ R153, R151, R153 ;  /* 0x0000009997997220 */ /* 0x000fe20000410000 */
[----:B------:R-:W-:Y:S01]  /*a080*/  FADD.FTZ R164, -R160, R164 ;  /* 0x000000a4a0a47221 */ /* 0x000fe20000010100 */
[----:B------:R-:W-:Y:S01]  /*a090*/  SHF.L.U32 R151, R50, 0x10, RZ ;  /* 0x0000001032977819 */ /* 0x000fe200000006ff */
[----:B------:R-:W-:Y:S01]  /*a0a0*/  FADD.FTZ R163, -R159, R163 ;  /* 0x000000a39fa37221 */ /* 0x000fe20000010100 */
[----:B------:R-:W-:Y:S01]  /*a0b0*/  F2FP.BF16.F32.PACK_AB R140, R37, R140 ;  /* 0x0000008c258c723e */ /* 0x000fe200000010ff */
[----:B------:R-:W-:Y:S01]  /*a0c0*/  FFMA.FTZ R158, R147, R158, R148 ;  /* 0x0000009e939e7223 */ /* 0x000fe20000010094 */
[----:B------:R-:W-:Y:S01]  /*a0d0*/  SHF.L.U32 R37, R49, 0x10, RZ ;  /* 0x0000001031257819 */ /* 0x000fe200000006ff */
[----:B------:R-:W-:Y:S01]  /*a0e0*/  FFMA.FTZ R163, R5, R163, R151 ;  /* 0x000000a305a37223 */ /* 0x000fe20000010097 */
[----:B------:R-:W-:Y:S01]  /*a0f0*/  PRMT R157, R142, 0x7632, R157 ;  /* 0x000076328e9d7816 */ /* 0x000fe2000000009d */
[----:B------:R-:W-:Y:S01]  /*a100*/  FADD.FTZ R162, -R158, R162 ;  /* 0x000000a29ea27221 */ /* 0x000fe20000010100 */
[----:B------:R-:W-:Y:S01]  /*a110*/  PRMT R155, R141, 0x7632, R155 ;  /* 0x000076328d9b7816 */ /* 0x000fe2000000009b */
[----:B------:R-:W-:Y:S01]  /*a120*/  FFMA.FTZ R37, R5, R164, R37 ;  /* 0x000000a405257223 */ /* 0x000fe20000010025 */
[----:B------:R-:W-:Y:S01]  /*a130*/  SHF.L.U32 R154, R141, 0x10, RZ ;  /* 0x000000108d9a7819 */ /* 0x000fe200000006ff */
[CC--:B------:R-:W-:Y:S01]  /*a140*/  FMUL.FTZ R158, R38.reuse, R4.reuse ;  /* 0x00000004269e7220 */ /* 0x0c0fe20000410000 */
[----:B------:R-:W-:Y:S01]  /*a150*/  PRMT R141, R51, 0x7632, R141 ;  /* 0x00007632338d7816 */ /* 0x000fe2000000008d */
[----:B------:R-:W-:Y:S01]  /*a160*/  FMUL.FTZ R151, R37, R4 ;  /* 0x0000000425977220 */ /* 0x000fe20000410000 */
[----:B------:R-:W-:-:S02]  /*a170*/  F2FP.BF16.F32.PACK_AB R37, R38, R37 ;  /* 0x000000252625723e */ /* 0x000fc400000010ff */
[----:B------:R-:W-:Y:S01]  /*a180*/  SHF.L.U32 R156, R142, 0x10, RZ ;  /* 0x000000108e9c7819 */ /* 0x000fe200000006ff */
[----:B------:R-:W-:Y:S01]  /*a190*/  FMUL.FTZ R142, R163, R4 ;  /* 0x00000004a38e7220 */ /* 0x000fe20000410000 */
        /* <DEDUP_REMOVED lines=8> */
[----:B------:R-:W-:Y:S01]  /*a220*/  FMUL.FTZ R142, R80, R142 ;  /* 0x0000008e508e7220 */ /* 0x000fe20000410000 */
[----:B------:R-:W-:Y:S01]  /*a230*/  FMUL.FTZ R150, R81, R150 ;  /* 0x0000009651967220 */ /* 0x000fe20000410000 */
[----:B------:R-:W-:Y:S01]  /*a240*/  FFMA.FTZ R159, R5, R39, R141 ;  /* 0x00000027059f7223 */ /* 0x000fe2000001008d */
[----:B------:R-:W-:Y:S01]  /*a250*/  FMUL.FTZ R155, R158, R155 ;  /* 0x0000009b9e9b7220 */ /* 0x000fe20000410000 */
[----:B------:R-:W-:Y:S01]  /*a260*/  SHF.L.U32 R39, R51, 0x10, RZ ;  /* 0x0000001033277819 */ /* 0x000fe200000006ff */
[----:B------:R-:W-:Y:S01]  /*a270*/  FMUL.FTZ R151, R78, R151 ;  /* 0x000000974e977220 */ /* 0x000fe20000410000 */
[----:B------:R-:W-:Y:S01]  /*a280*/  FMUL.FTZ R158, R79, R158 ;  /* 0x0000009e4f9e7220 */ /* 0x000fe20000410000 */
[----:B------:R-:W-:-:S02]  /*a290*/  F2FP.BF16.F32.PACK_AB R142, R150, R142 ;  /* 0x0000008e968e723e */ /* 0x000fc400000010ff */
[----:B------:R-:W-:Y:S01]  /*a2a0*/  PRMT R150, R143, 0x7632, R150 ;  /* 0x000076328f967816 */ /* 0x000fe20000000096 */
[----:B------:R-:W-:Y:S01]  /*a2b0*/  FFMA.FTZ R39, R5, R162, R39 ;  /* 0x000000a205277223 */ /* 0x000fe20000010027 */
[----:B------:R-:W-:Y:S01]  /*a2c0*/  F2FP.BF16.F32.PACK_AB R141, R158, R151 ;  /* 0x000000979e8d723e */ /* 0x000fe200000010ff */
[-C--:B------:R-:W-:Y:S01]  /*a2d0*/  FMUL.FTZ R151, R159, R4.reuse ;  /* 0x000000049f977220 */ /* 0x080fe20000410000 */
[----:B------:R-:W-:Y:S02]  /*a2e0*/  SHF.L.U32 R158, R143, 0x10, RZ ;  /* 0x000000108f9e7819 */ /* 0x000fe400000006ff */
[----:B------:R-:W-:Y:S01]  /*a2f0*/  SHF.L.U32 R143, R150, 0x10, RZ ;  /* 0x00000010968f7819 */ /* 0x000fe200000006ff */
[----:B------:R-:W-:Y:S01]  /*a300*/  FMUL.FTZ R150, R39, R4 ;  /* 0x0000000427967220 */ /* 0x000fe20000410000 */
[----:B------:R-:W-:Y:S02]  /*a310*/  F2FP.BF16.F32.PACK_AB R39, R159, R39 ;  /* 0x000000279f27723e */ /* 0x000fe400000010ff */
[----:B------:R-:W-:Y:S01]  /*a320*/  F2FP.BF16.F32.PACK_AB R36, R36, R165 ;  /* 0x000000a52424723e */ /* 0x000fe200000010ff */
[----:B------:R-:W-:Y:S01]  /*a330*/  FMUL.FTZ R158, R150, R158 ;  /* 0x0000009e969e7220 */ /* 0x000fe20000410000 */
[----:B------:R-:W-:Y:S01]  /*a340*/  FMUL.FTZ R159, R151, R143 ;  /* 0x0000008f979f7220 */ /* 0x000fe20000410000 */
[----:B------:R-:W-:Y:S01]  /*a350*/  FMUL.FTZ R150, R82, R150 ;  /* 0x0000009652967220 */ /* 0x000fe20000410000 */
[----:B------:R-:W-:-:S05]  /*a360*/  FMUL.FTZ R143, R83, R151 ;  /* 0x00000097538f7220 */ /* 0x000fca0000410000 */
[----:B------:R-:W-:Y:S01]  /*a370*/  F2FP.BF16.F32.PACK_AB R143, R143, R150 ;  /* 0x000000968f8f723e */ /* 0x000fe200000010ff */
[----:B------:R-:W-:Y:S06]  /*a380*/  BRA `(.L_x_5056) ;  /* 0x0000000400307947 */ /* 0x000fec0003800000 */
.L_x_5055:
        /* <DEDUP_REMOVED lines=13> */
[C---:B------:R-:W-:Y:S01]  /*a460*/  PRMT R154, R48.reuse, 0x7632, R154 ;  /* 0x00007632309a7816 */ /* 0x040fe2000000009a */
[C---:B------:R-:W-:Y:S01]  /*a470*/  FFMA.FTZ R156, R5.reuse, R156, R152 ;  /* 0x0000009c059c7223 */ /* 0x040fe20000010098 */
[----:B------:R-:W-:Y:S01]  /*a480*/  SHF.L.U32 R152, R48, 0x10, RZ ;  /* 0x0000001030987819 */ /* 0x000fe200000006ff */
[----:B------:R-:W-:Y:S01]  /*a490*/  FFMA.FTZ R150, R5, R151, R150 ;  /* 0x0000009705967223 */ /* 0x000fe20000010096 */
[----:B------:R-:W-:Y:S01]  /*a4a0*/  SHF.L.U32 R154, R154, 0x10, RZ ;  /* 0x000000109a9a7819 */ /* 0x000fe200000006ff */
[----:B------:R-:W-:Y:S01]  /*a4b0*/  FADD.FTZ R157, -R155, R157 ;  /* 0x0000009d9b9d7221 */ /* 0x000fe20000010100 */
[----:B------:R-:W-:Y:S01]  /*a4c0*/  PRMT R151, R51, 0x7632, R151 ;  /* 0x0000763233977816 */ /* 0x000fe20000000097 */
[C-C-:B------:R-:W-:Y:S01]  /*a4d0*/  FFMA.FTZ R161, R5.reuse, R161, R152.reuse ;  /* 0x000000a105a17223 */ /* 0x140fe20000010098 */
[C---:B-----5:R-:W-:Y:S01]  /*a4e0*/  PRMT R152, R140.reuse, 0x7632, R152 ;  /* 0x000076328c987816 */ /* 0x060fe20000000098 */
[----:B------:R-:W-:Y:S01]  /*a4f0*/  FFMA.FTZ R157, R5, R157, R154 ;  /* 0x0000009d059d7223 */ /* 0x000fe2000001009a */
[----:B------:R-:W-:Y:S01]  /*a500*/  SHF.L.U32 R151, R151, 0x10, RZ ;  /* 0x0000001097977819 */ /* 0x000fe200000006ff */
[-C--:B------:R-:W-:Y:S01]  /*a510*/  FMUL.FTZ R161, R161, R4.reuse ;  /* 0x00000004a1a17220 */ /* 0x080fe20000410000 */
[----:B------:R-:W-:Y:S01]  /*a520*/  SHF.L.U32 R140, R140, 0x10, RZ ;  /* 0x000000108c8c7819 */ /* 0x000fe200000006ff */
[----:B------:R-:W-:Y:S01]  /*a530*/  FMUL.FTZ R157, R157, R4 ;  /* 0x000000049d9d7220 */ /* 0x000fe20000410000 */
[--C-:B------:R-:W-:Y:S01]  /*a540*/  FFMA.FTZ R160, R147, R160, R148.reuse ;  /* 0x000000a093a07223 */ /* 0x100fe20000010094 */
[----:B------:R-:W-:Y:S01]  /*a550*/  FFMA.FTZ R151, R5, R153, R151 ;  /* 0x0000009905977223 */ /* 0x000fe20000010097 */
[----:B------:R-:W-:Y:S01]  /*a560*/  SHF.L.U32 R153, R152, 0x10, RZ ;  /* 0x0000001098997819 */ /* 0x000fe200000006ff */
[----:B------:R-:W-:Y:S01]  /*a570*/  FMUL.FTZ R152, R161, R140 ;  /* 0x0000008ca1987220 */ /* 0x000fe20000410000 */
[----:B------:R-:W-:Y:S01]  /*a580*/  FMUL.FTZ R140, R76, R161 ;  /* 0x000000a14c8c7220 */ /* 0x000fe20000410000 */
[----:B------:R-:W-:Y:S01]  /*a590*/  FMUL.FTZ R154, R77, R157 ;  /* 0x0000009d4d9a7220 */ /* 0x000fe20000410000 */
[C---:B------:R-:W-:Y:S01]  /*a5a0*/  FFMA.FTZ R159, R147.reuse, R159, R148 ;  /* 0x0000009f939f7223 */ /* 0x040fe20000010094 */
[----:B------:R-:W-:Y:S01]  /*a5b0*/  FADD.FTZ R164, -R160, R164 ;  /* 0x000000a4a0a47221 */ /* 0x000fe20000010100 */
[----:B------:R-:W-:Y:S01]  /*a5c0*/  FFMA.FTZ R160, R147, R158, R148 ;  /* 0x0000009e93a07223 */ /* 0x000fe20000010094 */
[----:B------:R-:W-:Y:S01]  /*a5d0*/  SHF.L.U32 R158, R50, 0x10, RZ ;  /* 0x00000010329e7819 */ /* 0x000fe200000006ff */
[----:B------:R-:W-:Y:S01]  /*a5e0*/  FADD.FTZ R163, -R159, R163 ;  /* 0x000000a39fa37221 */ /* 0x000fe20000010100 */
[----:B------:R-:W-:Y:S01]  /*a5f0*/  F2FP.BF16.F32.PACK_AB R140, R154, R140 ;  /* 0x0000008c9a8c723e */ /* 0x000fe200000010ff */
[----:B------:R-:W-:Y:S01]  /*a600*/  FADD.FTZ R160, -R160, R162 ;  /* 0x000000a2a0a07221 */ /* 0x000fe20000010100 */
[----:B------:R-:W-:Y:S01]  /*a610*/  SHF.L.U32 R161, R49, 0x10, RZ ;  /* 0x0000001031a17819 */ /* 0x000fe200000006ff */
[----:B------:R-:W-:Y:S01]  /*a620*/  FMUL.FTZ R153, R157, R153 ;  /* 0x000000999d997220 */ /* 0x000fe20000410000 */
[----:B------:R-:W-:Y:S01]  /*a630*/  SHF.L.U32 R154, R51, 0x10, RZ ;  /* 0x00000010339a7819 */ /* 0x000fe200000006ff */
[----:B------:R-:W-:Y:S01]  /*a640*/  FFMA.FTZ R158, R5, R163, R158 ;  /* 0x000000a3059e7223 */ /* 0x000fe2000001009e */
[----:B------:R-:W-:Y:S01]  /*a650*/  PRMT R155, R141, 0x7632, R155 ;  /* 0x000076328d9b7816 */ /* 0x000fe2000000009b */
[C---:B------:R-:W-:Y:S01]  /*a660*/  FFMA.FTZ R161, R5.reuse, R164, R161 ;  /* 0x000000a405a17223 */ /* 0x040fe200000100a1 */
[----:B------:R-:W-:Y:S01]  /*a670*/  PRMT R157, R142, 0x7632, R157 ;  /* 0x000076328e9d7816 */ /* 0x000fe2000000009d */
[----:B------:R-:W-:Y:S01]  /*a680*/  FFMA.FTZ R160, R5, R160, R154 ;  /* 0x000000a005a07223 */ /* 0x000fe2000001009a */
[----:B------:R-:W-:Y:S01]  /*a690*/  PRMT R159, R143, 0x7632, R159 ;  /* 0x000076328f9f7816 */ /* 0x000fe2000000009f */
[-C--:B------:R-:W-:Y:S01]  /*a6a0*/  FMUL.FTZ R156, R156, R4.reuse ;  /* 0x000000049c9c7220 */ /* 0x080fe20000410000 */
[----:B------:R-:W-:Y:S01]  /*a6b0*/  SHF.L.U32 R155, R155, 0x10, RZ ;  /* 0x000000109b9b7819 */ /* 0x000fe200000006ff */
        /* <DEDUP_REMOVED lines=21> */
[----:B------:R-:W-:-:S02]  /*a810*/  FMUL.FTZ R151, R83, R151 ;  /* 0x0000009753977220 */ /* 0x000fc40000410000 */
[----:B------:R-:W-:Y:S02]  /*a820*/  F2FP.BF16.F32.PACK_AB R141, R160, R161 ;  /* 0x000000a1a08d723e */ /* 0x000fe400000010ff */
[----:B------:R-:W-:Y:S02]  /*a830*/  F2FP.BF16.F32.PACK_AB R142, R150, R142 ;  /* 0x0000008e968e723e */ /* 0x000fe400000010ff */
[----:B------:R-:W-:-:S07]  /*a840*/  F2FP.BF16.F32.PACK_AB R143, R151, R143 ;  /* 0x0000008f978f723e */ /* 0x000fce00000010ff */
.L_x_5056:
        /* <DEDUP_REMOVED lines=13> */
[C-C-:B------:R-:W-:Y:S01]  /*a920*/  FFMA.FTZ R19, R147.reuse, R33, R148.reuse ;  /* 0x0000002193137223 */ /* 0x140fe20000010094 */
[----:B------:R-:W-:Y:S01]  /*a930*/  FFMA.FTZ R29, R147, R29, R148 ;  /* 0x0000001d931d7223 */ /* 0x000fe20000010094 */
[----:B------:R-:W-:Y:S01]  /*a940*/  FADD.FTZ R8, -R20, R8 ;  /* 0x0000000814087221 */ /* 0x000fe20000010100 */
[----:B------:R-:W-:Y:S01]  /*a950*/  PRMT R20, R46, 0x7632, R20 ;  /* 0x000076322e147816 */ /* 0x000fe20000000014 */
[----:B------:R-:W-:Y:S01]  /*a960*/  FADD.FTZ R19, -R19, R24 ;  /* 0x0000001813137221 */ /* 0x000fe20000010100 */
[----:B------:R-:W-:Y:S01]  /*a970*/  FFMA.FTZ R24, R147, R21, R148 ;  /* 0x0000001593187223 */ /* 0x000fe20000010094 */
[--C-:B------:R-:W-:Y:S01]  /*a980*/  FADD.FTZ R21, -R145, R25.reuse ;  /* 0x0000001991157221 */ /* 0x100fe20000010100 */
[----:B------:R-:W-:Y:S01]  /*a990*/  PRMT R25, R44, 0x7632, R25 ;  /* 0x000076322c197816 */ /* 0x000fe20000000019 */
[----:B------:R-:W-:Y:S01]  /*a9a0*/  FADD.FTZ R10, -R22, R10 ;  /* 0x0000000a160a7221 */ /* 0x000fe20000010100 */
[----:B------:R-:W-:Y:S01]  /*a9b0*/  SHF.L.U32 R36, R44, 0x10, RZ ;  /* 0x000000102c247819 */ /* 0x000fe200000006ff */
[----:B------:R-:W-:Y:S01]  /*a9c0*/  FADD.FTZ R23, -R29, R23 ;  /* 0x000000171d177221 */ /* 0x000fe20000010100 */
[----:B------:R-:W-:Y:S01]  /*a9d0*/  SHF.L.U32 R25, R25, 0x10, RZ ;  /* 0x0000001019197819 */ /* 0x000fe200000006ff */
[----:B------:R-:W-:Y:S01]  /*a9e0*/  FADD.FTZ R24, -R24, R9 ;  /* 0x0000000918187221 */ /* 0x000fe20000010100 */
[----:B------:R-:W-:Y:S01]  /*a9f0*/  PRMT R22, R45, 0x7632, R22 ;  /* 0x000076322d167816 */ /* 0x000fe20000000016 */
[----:B------:R-:W-:Y:S01]  /*aa00*/  FFMA.FTZ R9, R147, R146, R148 ;  /* 0x0000009293097223 */ /* 0x000fe20000010094 */
[----:B------:R-:W-:Y:S01]  /*aa10*/  SHF.L.U32 R20, R20, 0x10, RZ ;  /* 0x0000001014147819 */ /* 0x000fe200000006ff */
[C---:B------:R-:W-:Y:S01]  /*aa20*/  FFMA.FTZ R36, R5.reuse, R7, R36 ;  /* 0x0000000705247223 */ /* 0x040fe20000010024 */
[----:B------:R-:W-:Y:S01]  /*aa30*/  SHF.L.U32 R22, R22, 0x10, RZ ;  /* 0x0000001016167819 */ /* 0x000fe200000006ff */
[----:B------:R-:W-:Y:S01]  /*aa40*/  FFMA.FTZ R23, R5, R23, R25 ;  /* 0x0000001705177223 */ /* 0x000fe20000010019 */
[----:B------:R-:W-:Y:S01]  /*aa50*/  SHF.L.U32 R37, R45, 0x10, RZ ;  /* 0x000000102d257819 */ /* 0x000fe200000006ff */
[----:B------:R-:W-:Y:S01]  /*aa60*/  FFMA.FTZ R21, R5, R21, R20 ;  /* 0x0000001505157223 */ /* 0x000fe20000010014 */
[----:B-----5:R-:W-:Y:S01]  /*aa70*/  SHF.L.U32 R7, R140, 0x10, RZ ;  /* 0x000000108c077819 */ /* 0x020fe200000006ff */
[----:B------:R-:W-:Y:S01]  /*aa80*/  FADD.FTZ R9, -R9, R26 ;  /* 0x0000001a09097221 */ /* 0x000fe20000010100 */
[-C--:B------:R-:W-:Y:S01]  /*aa90*/  FMUL.FTZ R20, R36, R4.reuse ;  /* 0x0000000424147220 */ /* 0x080fe20000410000 */
[----:B------:R-:W-:Y:S01]  /*aaa0*/  FMUL.FTZ R26, R23, R4 ;  /* 0x00000004171a7220 */ /* 0x000fe20000410000 */
[C---:B------:R-:W-:Y:S01]  /*aab0*/  FFMA.FTZ R22, R5.reuse, R19, R22 ;  /* 0x0000001305167223 */ /* 0x040fe20000010016 */
[----:B------:R-:W-:Y:S01]  /*aac0*/  SHF.L.U32 R38, R46, 0x10, RZ ;  /* 0x000000102e267819 */ /* 0x000fe200000006ff */
[----:B------:R-:W-:Y:S01]  /*aad0*/  FFMA.FTZ R37, R5, R8, R37 ;  /* 0x0000000805257223 */ /* 0x000fe20000010025 */
[----:B------:R-:W-:Y:S01]  /*aae0*/  PRMT R19, R140, 0x7632, R19 ;  /* 0x000076328c137816 */ /* 0x000fe20000000013 */
[----:B------:R-:W-:Y:S01]  /*aaf0*/  FMUL.FTZ R7, R20, R7 ;  /* 0x0000000714077220 */ /* 0x000fe20000410000 */
[----:B------:R-:W-:Y:S01]  /*ab00*/  PRMT R8, R47, 0x7632, R8 ;  /* 0x000076322f087816 */ /* 0x000fe20000000008 */
[----:B------:R-:W-:Y:S01]  /*ab10*/  FMUL.FTZ R20, R84, R20 ;  /* 0x0000001454147220 */ /* 0x000fe20000410000 */
[----:B------:R-:W-:Y:S01]  /*ab20*/  FMUL.FTZ R25, R85, R26 ;  /* 0x0000001a55197220 */ /* 0x000fe20000410000 */
[----:B------:R-:W-:Y:S01]  /*ab30*/  SHF.L.U32 R19, R19, 0x10, RZ ;  /* 0x0000001013137819 */ /* 0x000fe200000006ff */
[----:B------:R-:W-:Y:S01]  /*ab40*/  FFMA.FTZ R38, R5, R24, R38 ;  /* 0x0000001805267223 */ /* 0x000fe20000010026 */
[----:B------:R-:W-:Y:S01]  /*ab50*/  SHF.L.U32 R8, R8, 0x10, RZ ;  /* 0x0000001008087819 */ /* 0x000fe200000006ff */
[----:B------:R-:W-:Y:S01]  /*ab60*/  FMUL.FTZ R33, R22, R4 ;  /* 0x0000000416217220 */ /* 0x000fe20000410000 */
[----:B------:R-:W-:Y:S01]  /*ab70*/  F2FP.BF16.F32.PACK_AB R36, R23, R36 ;  /* 0x000000241724723e */ /* 0x000fe200000010ff */
[----:B------:R-:W-:Y:S01]  /*ab80*/  FMUL.FTZ R23, R37, R4 ;  /* 0x0000000425177220 */ /* 0x000fe20000410000 */
[----:B------:R-:W-:Y:S01]  /*ab90*/  F2FP.BF16.F32.PACK_AB R20, R25, R20 ;  /* 0x000000141914723e */ /* 0x000fe200000010ff */
[----:B------:R-:W-:Y:S01]  /*aba0*/  FMUL.FTZ R19, R26, R19 ;  /* 0x000000131a137220 */ /* 0x000fe20000410000 */
[----:B------:R-:W-:Y:S01]  /*abb0*/  F2FP.BF16.F32.PACK_AB R37, R22, R37 ;  /* 0x000000251625723e */ /* 0x000fe200000010ff */
[----:B------:R-:W-:Y:S01]  /*abc0*/  FMUL.FTZ R22, R38, R4 ;  /* 0x0000000426167220 */ /* 0x000fe20000410000 */
[----:B------:R-:W-:Y:S01]  /*abd0*/  SHF.L.U32 R25, R142, 0x10, RZ ;  /* 0x000000108e197819 */ /* 0x000fe200000006ff */
[----:B------:R-:W-:Y:S01]  /*abe0*/  FFMA.FTZ R8, R5, R9, R8 ;  /* 0x0000000905087223 */ /* 0x000fe20000010008 */
[C---:B------:R-:W-:Y:S01]  /*abf0*/  F2FP.BF16.F32.PACK_AB R38, R21.reuse, R38 ;  /* 0x000000261526723e */ /* 0x040fe200000010ff */
[----:B------:R-:W-:Y:S01]  /*ac00*/  FMUL.FTZ R21, R21, R4 ;  /* 0x0000000415157220 */ /* 0x000fe20000410000 */
        /* <DEDUP_REMOVED lines=10> */
[----:B------:R-:W-:Y:S01]  /*acb0*/  PRMT R140, R143, 0x7632, R140 ;  /* 0x000076328f8c7816 */ /* 0x000fe2000000008c */
[----:B------:R-:W-:Y:S01]  /*acc0*/  FMUL.FTZ R26, R33, R26 ;  /* 0x0000001a211a7220 */ /* 0x000fe20000410000 */
[----:B------:R-:W-:Y:S01]  /*acd0*/  SHF.L.U32 R24, R24, 0x10, RZ ;  /* 0x0000001018187819 */ /* 0x000fe200000006ff */
[----:B------:R-:W-:Y:S01]  /*ace0*/  FMUL.FTZ R23, R86, R23 ;  /* 0x0000001756177220 */ /* 0x000fe20000410000 */
[----:B------:R-:W-:Y:S01]  /*acf0*/  F2FP.BF16.F32.PACK_AB R22, R39, R22 ;  /* 0x000000162716723e */ /* 0x000fe200000010ff */
[----:B------:R-:W-:Y:S01]  /*ad00*/  FMUL.FTZ R33, R87, R33 ;  /* 0x0000002157217220 */ /* 0x000fe20000410000 */
[----:B------:R-:W-:Y:S01]  /*ad10*/  SHF.L.U32 R140, R140, 0x10, RZ ;  /* 0x000000108c8c7819 */ /* 0x000fe200000006ff */
[----:B------:R-:W-:Y:S01]  /*ad20*/  FMUL.FTZ R9, R10, R4 ;  /* 0x000000040a097220 */ /* 0x000fe20000410000 */
[C---:B------:R-:W-:Y:S01]  /*ad30*/  F2FP.BF16.F32.PACK_AB R39, R8.reuse, R10 ;  /* 0x0000000a0827723e */ /* 0x040fe200000010ff */
[----:B------:R-:W-:Y:S01]  /*ad40*/  FMUL.FTZ R8, R8, R4 ;  /* 0x0000000408087220 */ /* 0x000fe20000410000 */
[----:B------:R-:W-:Y:S01]  /*ad50*/  FMUL.FTZ R24, R21, R24 ;  /* 0x0000001815187220 */ /* 0x000fe20000410000 */
[----:B------:R-:W-:Y:S01]  /*ad60*/  F2FP.BF16.F32.PACK_AB R21, R33, R23 ;  /* 0x000000172115723e */ /* 0x000fe200000010ff */
[----:B------:R-:W-:Y:S01]  /*ad70*/  FMUL.FTZ R23, R90, R9 ;  /* 0x000000095a177220 */ /* 0x000fe20000410000 */
[----:B------:R-:W-:Y:S01]  /*ad80*/  FMUL.FTZ R140, R8, R140 ;  /* 0x0000008c088c7220 */ /* 0x000fe20000410000 */
[----:B------:R-:W-:Y:S01]  /*ad90*/  SHF.L.U32 R33, R143, 0x10, RZ ;  /* 0x000000108f217819 */ /* 0x000fe200000006ff */
[----:B------:R-:W-:-:S04]  /*ada0*/  FMUL.FTZ R8, R91, R8 ;  /* 0x000000085b087220 */ /* 0x000fc80000410000 */
[----:B------:R-:W-:Y:S01]  /*adb0*/  FMUL.FTZ R33, R9, R33 ;  /* 0x0000002109217220 */ /* 0x000fe20000410000 */
[----:B------:R-:W-:Y:S01]  /*adc0*/  F2FP.BF16.F32.PACK_AB R23, R8, R23 ;  /* 0x000000170817723e */ /* 0x000fe200000010ff */
[----:B------:R-:W-:Y:S06]  /*add0*/  BRA `(.L_x_5058) ;  /* 0x0000000400307947 */ /* 0x000fec0003800000 */
.L_x_5057:
[C-C-:B------:R-:W-:Y:S01]  /*ade0*/  FFMA.FTZ R19, R147.reuse, R19, R148.reuse ;  /* 0x0000001393137223 */ /* 0x140fe20000010094 */
[C-C-:B------:R-:W-:Y:S01]  /*adf0*/  FFMA.FTZ R20, R147.reuse, R20, R148.reuse ;  /* 0x0000001493147223 */ /* 0x140fe20000010094 */
[C-C-:B------:R-:W-:Y:S01]  /*ae00*/  FFMA.FTZ R21, R147.reuse, R21, R148.reuse ;  /* 0x0000001593157223 */ /* 0x140fe20000010094 */
[--C-:B------:R-:W-:Y:S01]  /*ae10*/  FFMA.FTZ R145, R147, R145, R148.reuse ;  /* 0x0000009193917223 */ /* 0x100fe20000010094 */
[----:B------:R-:W-:Y:S01]  /*ae20*/  FADD.FTZ R19, -R19, R7 ;  /* 0x0000000713137221 */ /* 0x000fe20000010100 */
[----:B------:R-:W-:Y:S01]  /*ae30*/  FFMA.FTZ R7, R147, R33, R148 ;  /* 0x0000002193077223 */ /* 0x000fe20000010094 */
[----:B------:R-:W-:Y:S01]  /*ae40*/  FADD.FTZ R8, -R20, R8 ;  /* 0x0000000814087221 */ /* 0x000fe20000010100 */
[----:B------:R-:W-:Y:S01]  /*ae50*/  PRMT R20, R46, 0x7632, R20 ;  /* 0x000076322e147816 */ /* 0x000fe20000000014 */
[----:B------:R-:W-:Y:S01]  /*ae60*/  FADD.FTZ R21, -R21, R9 ;  /* 0x0000000915157221 */ /* 0x000fe20000010100 */
[----:B------:R-:W-:Y:S01]  /*ae70*/  FADD.FTZ R7, -R7, R24 ;  /* 0x0000001807077221 */ /* 0x000fe20000010100 */
[----:B------:R-:W-:Y:S01]  /*ae80*/  FFMA.FTZ R24, R147, R22, R148 ;  /* 0x0000001693187223 */ /* 0x000fe20000010094 */
[----:B------:R-:W-:Y:S01]  /*ae90*/  PRMT R22, R45, 0x7632, R22 ;  /* 0x000076322d167816 */ /* 0x000fe20000000016 */
[--C-:B------:R-:W-:Y:S01]  /*aea0*/  FADD.FTZ R9, -R145, R25.reuse ;  /* 0x0000001991097221 */ /* 0x100fe20000010100 */
[----:B------:R-:W-:Y:S01]  /*aeb0*/  SHF.L.U32 R20, R20, 0x10, RZ ;  /* 0x0000001014147819 */ /* 0x000fe200000006ff */
[C-C-:B------:R-:W-:Y:S01]  /*aec0*/  FFMA.FTZ R146, R147.reuse, R146, R148.reuse ;  /* 0x0000009293927223 */ /* 0x140fe20000010094 */
[----:B------:R-:W-:Y:S01]  /*aed0*/  SHF.L.U32 R22, R22, 0x10, RZ ;  /* 0x0000001016167819 */ /* 0x000fe200000006ff */
[----:B------:R-:W-:Y:S01]  /*aee0*/  FFMA.FTZ R29, R147, R29, R148 ;  /* 0x0000001d931d7223 */ /* 0x000fe20000010094 */
[----:B------:R-:W-:Y:S01]  /*aef0*/  PRMT R25, R44, 0x7632, R25 ;  /* 0x000076322c197816 */ /* 0x000fe20000000019 */
[----:B------:R-:W-:Y:S01]  /*af00*/  FADD.FTZ R24, -R24, R10 ;  /* 0x0000000a18187221 */ /* 0x000fe20000010100 */
[C---:B------:R-:W-:Y:S01]  /*af10*/  FFMA.FTZ R9, R5.reuse, R9, R20 ;  /* 0x0000000905097223 */ /* 0x040fe20000010014 */
        /* <DEDUP_REMOVED lines=9> */
[----:B-----5:R-:W-:Y:S01]  /*afb0*/  SHF.L.U32 R29, R141, 0x10, RZ ;  /* 0x000000108d1d7819 */ /* 0x020fe200000006ff */
[C-C-:B------:R-:W-:Y:S01]  /*afc0*/  FFMA.FTZ R10, R5.reuse, R10, R7.reuse ;  /* 0x0000000a050a7223 */ /* 0x140fe20000010007 */
[C---:B------:R-:W-:Y:S01]  /*afd0*/  PRMT R7, R140.reuse, 0x7632, R7 ;  /* 0x000076328c077816 */ /* 0x040fe20000000007 */
[----:B------:R-:W-:Y:S01]  /*afe0*/  FFMA.FTZ R23, R5, R23, R25 ;  /* 0x0000001705177223 */ /* 0x000fe20000010019 */
        /* <DEDUP_REMOVED lines=9> */
[----:B------:R-:W-:Y:S01]  /*b080*/  SHF.L.U32 R23, R45, 0x10, RZ ;  /* 0x000000102d177819 */ /* 0x000fe200000006ff */
[-C--:B------:R-:W-:Y:S01]  /*b090*/  FMUL.FTZ R9, R9, R4.reuse ;  /* 0x0000000409097220 */ /* 0x080fe20000410000 */
[----:B------:R-:W-:Y:S01]  /*b0a0*/  PRMT R140, R143, 0x7632, R140 ;  /* 0x000076328f8c7816 */ /* 0x000fe2000000008c */
[----:B------:R-:W-:Y:S01]  /*b0b0*/  FMUL.FTZ R10, R10, R4 ;  /* 0x000000040a0a7220 */ /* 0x000fe20000410000 */
[----:B------:R-:W-:Y:S01]  /*b0c0*/  F2FP.BF16.F32.PACK_AB R20, R26, R25 ;  /* 0x000000191a14723e */ /* 0x000fe200000010ff */
[----:B------:R-:W-:Y:S01]  /*b0d0*/  FFMA.FTZ R23, R5, R8, R23 ;  /* 0x0000000805177223 */ /* 0x000fe20000010017 */
[----:B------:R-:W-:-:S02]  /*b0e0*/  SHF.L.U32 R8, R47, 0x10, RZ ;  /* 0x000000102f087819 */ /* 0x000fc400000006ff */
[----:B------:R-:W-:Y:S01]  /*b0f0*/  SHF.L.U32 R25, R46, 0x10, RZ ;  /* 0x000000102e197819 */ /* 0x000fe200000006ff */
[----:B------:R-:W-:Y:S01]  /*b100*/  FMUL.FTZ R23, R23, R4 ;  /* 0x0000000417177220 */ /* 0x000fe20000410000 */
[----:B------:R-:W-:Y:S01]  /*b110*/  PRMT R26, R141, 0x7632, R26 ;  /* 0x000076328d1a7816 */ /* 0x000fe2000000001a */
[C---:B------:R-:W-:Y:S01]  /*b120*/  FFMA.FTZ R8, R5.reuse, R24, R8 ;  /* 0x0000001805087223 */ /* 0x040fe20000010008 */
[----:B------:R-:W-:Y:S01]  /*b130*/  PRMT R24, R142, 0x7632, R24 ;  /* 0x000076328e187816 */ /* 0x000fe20000000018 */
[----:B------:R-:W-:Y:S01]  /*b140*/  FFMA.FTZ R21, R5, R21, R25 ;  /* 0x0000001505157223 */ /* 0x000fe20000010019 */
        /* <DEDUP_REMOVED lines=21> */
.L_x_5058:
        /* <DEDUP_REMOVED lines=11> */
[----:B------:R-:W-:Y:S01]  /*b350*/  PRMT R9, R42, 0x7632, R9 ;  /* 0x000076322a097816 */ /* 0x000fe20000000009 */
[----:B------:R-:W-:Y:S01]  /*b360*/  FFMA.FTZ R144, R147, R144, R148 ;  /* 0x0000009093907223 */ /* 0x000fe20000010094 */
[----:B------:R-:W-:Y:S01]  /*b370*/  SHF.L.U32 R10, R10, 0x10, RZ ;  /* 0x000000100a0a7819 */ /* 0x000fe200000006ff */
[--C-:B------:R-:W-:Y:S01]  /*b380*/  FADD.FTZ R16, -R16, R11.reuse ;  /* 0x0000000b10107221 */ /* 0x100fe20000010100 */
[----:B------:R-:W-:Y:S01]  /*b390*/  FADD.FTZ R35, -R35, R28 ;  /* 0x0000001c23237221 */ /* 0x000fe20000010100 */
[----:B------:R-:W-:Y:S01]  /*b3a0*/  PRMT R11, R40, 0x7632, R11 ;  /* 0x00007632280b7816 */ /* 0x000fe2000000000b */
[----:B------:R-:W-:Y:S01]  /*b3b0*/  FFMA.FTZ R34, R147, R34, R148 ;  /* 0x0000002293227223 */ /* 0x000fe20000010094 */
[----:B------:R-:W-:Y:S01]  /*b3c0*/  SHF.L.U32 R9, R9, 0x10, RZ ;  /* 0x0000001009097819 */ /* 0x000fe200000006ff */
[----:B------:R-:W-:Y:S01]  /*b3d0*/  FADD.FTZ R2, -R144, R30 ;  /* 0x0000001e90027221 */ /* 0x000fe20000010100 */
[C-C-:B------:R-:W-:Y:S01]  /*b3e0*/  FFMA.FTZ R17, R147.reuse, R17, R148.reuse ;  /* 0x0000001193117223 */ /* 0x140fe20000010094 */
[----:B------:R-:W-:Y:S01]  /*b3f0*/  FFMA.FTZ R18, R147, R18, R148 ;  /* 0x0000001293127223 */ /* 0x000fe20000010094 */
[----:B------:R-:W-:Y:S01]  /*b400*/  FFMA.FTZ R35, R5, R35, R10 ;  /* 0x0000002305237223 */ /* 0x000fe2000001000a */
[----:B------:R-:W-:Y:S01]  /*b410*/  SHF.L.U32 R11, R11, 0x10, RZ ;  /* 0x000000100b0b7819 */ /* 0x000fe200000006ff */
[----:B------:R-:W-:Y:S01]  /*b420*/  FADD.FTZ R34, -R34, R27 ;  /* 0x0000001b22227221 */ /* 0x000fe20000010100 */
[----:B------:R-:W-:Y:S01]  /*b430*/  SHF.L.U32 R10, R40, 0x10, RZ ;  /* 0x00000010280a7819 */ /* 0x000fe200000006ff */
[----:B------:R-:W-:Y:S01]  /*b440*/  FFMA.FTZ R2, R5, R2, R9 ;  /* 0x0000000205027223 */ /* 0x000fe20000010009 */
[----:B------:R-:W-:Y:S01]  /*b450*/  SHF.L.U32 R9, R41, 0x10, RZ ;  /* 0x0000001029097819 */ /* 0x000fe200000006ff */
[----:B------:R-:W-:Y:S01]  /*b460*/  FADD.FTZ R17, -R17, R12 ;  /* 0x0000000c11117221 */ /* 0x000fe20000010100 */
[----:B------:R-:W-:Y:S01]  /*b470*/  FADD.FTZ R18, -R18, R13 ;  /* 0x0000000d12127221 */ /* 0x000fe20000010100 */
[--C-:B------:R-:W-:Y:S01]  /*b480*/  FFMA.FTZ R15, R147, R15, R148.reuse ;  /* 0x0000000f930f7223 */ /* 0x100fe20000010094 */
[----:B------:R-:W-:Y:S01]  /*b490*/  PRMT R39, R43, 0x7632, R39 ;  /* 0x000076322b277816 */ /* 0x000fe20000000027 */
[----:B------:R-:W-:Y:S01]  /*b4a0*/  FFMA.FTZ R32, R147, R32, R148 ;  /* 0x0000002093207223 */ /* 0x000fe20000010094 */
[----:B-----5:R-:W-:Y:S01]  /*b4b0*/  PRMT R13, R20, 0x7632, R13 ;  /* 0x00007632140d7816 */ /* 0x020fe2000000000d */
[C---:B------:R-:W-:Y:S01]  /*b4c0*/  FFMA.FTZ R34, R5.reuse, R34, R11 ;  /* 0x0000002205227223 */ /* 0x040fe2000001000b */
[C---:B------:R-:W-:Y:S01]  /*b4d0*/  FFMA.FTZ R16, R5.reuse, R16, R10 ;  /* 0x0000001005107223 */ /* 0x040fe2000001000a */
[----:B------:R-:W-:Y:S01]  /*b4e0*/  SHF.L.U32 R10, R42, 0x10, RZ ;  /* 0x000000102a0a7819 */ /* 0x000fe200000006ff */
[----:B------:R-:W-:Y:S01]  /*b4f0*/  FFMA.FTZ R17, R5, R17, R9 ;  /* 0x0000001105117223 */ /* 0x000fe20000010009 */
[----:B------:R-:W-:Y:S01]  /*b500*/  SHF.L.U32 R39, R39, 0x10, RZ ;  /* 0x0000001027277819 */ /* 0x000fe200000006ff */
[----:B------:R-:W-:Y:S01]  /*b510*/  FADD.FTZ R8, -R15, R14 ;  /* 0x0000000e0f087221 */ /* 0x000fe20000010100 */
[----:B------:R-:W-:Y:S01]  /*b520*/  SHF.L.U32 R9, R43, 0x10, RZ ;  /* 0x000000102b097819 */ /* 0x000fe200000006ff */
[----:B------:R-:W-:Y:S01]  /*b530*/  FADD.FTZ R32, -R32, R31 ;  /* 0x0000001f20207221 */ /* 0x000fe20000010100 */
[----:B------:R-:W-:Y:S01]  /*b540*/  SHF.L.U32 R12, R20, 0x10, RZ ;  /* 0x00000010140c7819 */ /* 0x000fe200000006ff */
[-C--:B------:R-:W-:Y:S01]  /*b550*/  FMUL.FTZ R14, R16, R4.reuse ;  /* 0x00000004100e7220 */ /* 0x080fe20000410000 */
[----:B------:R-:W-:Y:S01]  /*b560*/  SHF.L.U32 R13, R13, 0x10, RZ ;  /* 0x000000100d0d7819 */ /* 0x000fe200000006ff */
[----:B------:R-:W-:Y:S01]  /*b570*/  FMUL.FTZ R15, R34, R4 ;  /* 0x00000004220f7220 */ /* 0x000fe20000410000 */
[C---:B------:R-:W-:Y:S01]  /*b580*/  FFMA.FTZ R18, R5.reuse, R18, R10 ;  /* 0x0000001205127223 */ /* 0x040fe2000001000a */
[C---:B------:R-:W-:Y:S01]  /*b590*/  FFMA.FTZ R39, R5.reuse, R32, R39 ;  /* 0x0000002005277223 */ /* 0x040fe20000010027 */
[----:B------:R-:W-:Y:S01]  /*b5a0*/  FFMA.FTZ R8, R5, R8, R9 ;  /* 0x0000000805087223 */ /* 0x000fe20000010009 */
[----:B------:R-:W-:Y:S01]  /*b5b0*/  FMUL.FTZ R12, R14, R12 ;  /* 0x0000000c0e0c7220 */ /* 0x000fe20000410000 */
[----:B------:R-:W-:Y:S01]  /*b5c0*/  FMUL.FTZ R13, R15, R13 ;  /* 0x0000000d0f0d7220 */ /* 0x000fe20000410000 */
[----:B------:R-:W-:Y:S01]  /*b5d0*/  FMUL.FTZ R14, R92, R14 ;  /* 0x0000000e5c0e7220 */ /* 0x000fe20000410000 */
[----:B------:R-:W-:Y:S01]  /*b5e0*/  FMUL.FTZ R15, R93, R15 ;  /* 0x0000000f5d0f7220 */ /* 0x000fe20000410000 */
[C---:B------:R-:W-:Y:S01]  /*b5f0*/  F2FP.BF16.F32.PACK_AB R38, R2.reuse, R18 ;  /* 0x000000120226723e */ /* 0x040fe200000010ff */
[-C--:B------:R-:W-:Y:S01]  /*b600*/  FMUL.FTZ R5, R2, R4.reuse ;  /* 0x0000000402057220 */ /* 0x080fe20000410000 */
        /* <DEDUP_REMOVED lines=34> */
.L_x_5059:
[----:B------:R-:W-:Y:S01]  /*b830*/  PRMT R9, R43, 0x7632, R9 ;  /* 0x000076322b097816 */ /* 0x000fe20000000009 */
[C-C-:B------:R-:W-:Y:S01]  /*b840*/  FFMA.FTZ R32, R147.reuse, R32, R148.reuse ;  /* 0x0000002093207223 */ /* 0x140fe20000010094 */
[C-C-:B------:R-:W-:Y:S01]  /*b850*/  FFMA.FTZ R16, R147.reuse, R16, R148.reuse ;  /* 0x0000001093107223 */ /* 0x140fe20000010094 */
[--C-:B------:R-:W-:Y:S01]  /*b860*/  FFMA.FTZ R34, R147, R34, R148.reuse ;  /* 0x0000002293227223 */ /* 0x100fe20000010094 */
[----:B------:R-:W-:Y:S01]  /*b870*/  SHF.L.U32 R9, R9, 0x10, RZ ;  /* 0x0000001009097819 */ /* 0x000fe200000006ff */
[----:B------:R-:W-:Y:S01]  /*b880*/  FADD.FTZ R2, -R32, R31 ;  /* 0x0000001f20027221 */ /* 0x000fe20000010100 */
[--C-:B------:R-:W-:Y:S01]  /*b890*/  FADD.FTZ R16, -R16, R11.reuse ;  /* 0x0000000b10107221 */ /* 0x100fe20000010100 */
[----:B------:R-:W-:Y:S01]  /*b8a0*/  PRMT R11, R40, 0x7632, R11 ;  /* 0x00007632280b7816 */ /* 0x000fe2000000000b */
[--C-:B------:R-:W-:Y:S01]  /*b8b0*/  FFMA.FTZ R144, R147, R144, R148.reuse ;  /* 0x0000009093907223 */ /* 0x100fe20000010094 */
[--C-:B------:R-:W-:Y:S01]  /*b8c0*/  FFMA.FTZ R2, R5, R2, R9.reuse ;  /* 0x0000000205027223 */ /* 0x100fe20000010009 */
[----:B------:R-:W-:Y:S01]  /*b8d0*/  PRMT R9, R42, 0x7632, R9 ;  /* 0x000076322a097816 */ /* 0x000fe20000000009 */
[--C-:B------:R-:W-:Y:S01]  /*b8e0*/  FFMA.FTZ R18, R147, R18, R148.reuse ;  /* 0x0000001293127223 */ /* 0x100fe20000010094 */
[----:B------:R-:W-:Y:S01]  /*b8f0*/  SHF.L.U32 R11, R11, 0x10, RZ ;  /* 0x000000100b0b7819 */ /* 0x000fe200000006ff */
[----:B------:R-:W-:Y:S01]  /*b900*/  FADD.FTZ R34, -R34, R27 ;  /* 0x0000001b22227221 */ /* 0x000fe20000010100 */
[----:B------:R-:W-:Y:S01]  /*b910*/  SHF.L.U32 R9, R9, 0x10, RZ ;  /* 0x0000001009097819 */ /* 0x000fe200000006ff */
[----:B------:R-:W-:Y:S01]  /*b920*/  FFMA.FTZ R17, R147, R17, R148 ;  /* 0x0000001193117223 */ /* 0x000fe20000010094 */
[----:B------:R-:W-:Y:S01]  /*b930*/  FADD.FTZ R8, -R144, R30 ;  /* 0x0000001e90087221 */ /* 0x000fe20000010100 */
[----:B------:R-:W-:Y:S01]  /*b940*/  PRMT R10, R41, 0x7632, R10 ;  /* 0x00007632290a7816 */ /* 0x000fe2000000000a */
[C-C-:B------:R-:W-:Y:S01]  /*b950*/  FFMA.FTZ R35, R147.reuse, R35, R148.reuse ;  /* 0x0000002393237223 */ /* 0x140fe20000010094 */
[----:B------:R-:W-:Y:S01]  /*b960*/  FFMA.FTZ R15, R147, R15, R148 ;  /* 0x0000000f930f7223 */ /* 0x000fe20000010094 */
[----:B------:R-:W-:Y:S01]  /*b970*/  FADD.FTZ R18, -R18, R13 ;  /* 0x0000000d12127221 */ /* 0x000fe20000010100 */
[----:B------:R-:W-:Y:S01]  /*b980*/  SHF.L.U32 R13, R40, 0x10, RZ ;  /* 0x00000010280d7819 */ /* 0x000fe200000006ff */
[----:B------:R-:W-:Y:S01]  /*b990*/  FADD.FTZ R17, -R17, R12 ;  /* 0x0000000c11117221 */ /* 0x000fe20000010100 */
[C---:B------:R-:W-:Y:S01]  /*b9a0*/  FFMA.FTZ R34, R5.reuse, R34, R11 ;  /* 0x0000002205227223 */ /* 0x040fe2000001000b */
[----:B------:R-:W-:Y:S01]  /*b9b0*/  FFMA.FTZ R8, R5, R8, R9 ;  /* 0x0000000805087223 */ /* 0x000fe20000010009 */
[----:B------:R-:W-:Y:S01]  /*b9c0*/  SHF.L.U32 R10, R10, 0x10, RZ ;  /* 0x000000100a0a7819 */ /* 0x000fe200000006ff */
[----:B------:R-:W-:Y:S01]  /*b9d0*/  FADD.FTZ R35, -R35, R28 ;  /* 0x0000001c23237221 */ /* 0x000fe20000010100 */
[----:B------:R-:W-:Y:S01]  /*b9e0*/  SHF.L.U32 R11, R41, 0x10, RZ ;  /* 0x00000010290b7819 */ /* 0x000fe200000006ff */
[----:B------:R-:W-:Y:S01]  /*b9f0*/  FADD.FTZ R14, -R15, R14 ;  /* 0x0000000e0f0e7221 */ /* 0x000fe20000010100 */
[----:B------:R-:W-:Y:S01]  /*ba00*/  SHF.L.U32 R9, R42, 0x10, RZ ;  /* 0x000000102a097819 */ /* 0x000fe200000006ff */
[----:B------:R-:W-:Y:S01]  /*ba10*/  FFMA.FTZ R13, R5, R16, R13 ;  /* 0x00000010050d7223 */ /* 0x000fe2000001000d */
[----:B------:R-:W-:Y:S01]  /*ba20*/  SHF.L.U32 R12, R43, 0x10, RZ ;  /* 0x000000102b0c7819 */ /* 0x000fe200000006ff */
[C---:B------:R-:W-:Y:S01]  /*ba30*/  FFMA.FTZ R10, R5.reuse, R35, R10 ;  /* 0x00000023050a7223 */ /* 0x040fe2000001000a */
[C---:B------:R-:W-:Y:S01]  /*ba40*/  FFMA.FTZ R11, R5.reuse, R17, R11 ;  /* 0x00000011050b7223 */ /* 0x040fe2000001000b */
[----:B------:R-:W-:Y:S01]  /*ba50*/  FFMA.FTZ R9, R5, R18, R9 ;  /* 0x0000001205097223 */ /* 0x000fe20000010009 */
[----:B------:R-:W-:Y:S01]  /*ba60*/  FMUL.FTZ R13, R13, R4 ;  /* 0x000000040d0d7220 */ /* 0x000fe20000410000 */
[--C-:B------:R-:W-:Y:S01]  /*ba70*/  FFMA.FTZ R14, R5, R14, R12.reuse ;  /* 0x0000000e050e7223 */ /* 0x100fe2000001000c */
[----:B-----5:R-:W-:Y:S01]  /*ba80*/  PRMT R12, R20, 0x7632, R12 ;  /* 0x00007632140c7816 */ /* 0x020fe2000000000c */
[-C--:B------:R-:W-:Y:S01]  /*ba90*/  FMUL.FTZ R34, R34, R4.reuse ;  /* 0x0000000422227220 */ /* 0x080fe20000410000 */
[----:B------:R-:W-:Y:S01]  /*baa0*/  SHF.L.U32 R20, R20, 0x10, RZ ;  /* 0x0000001014147819 */ /* 0x000fe200000006ff */
        /* <DEDUP_REMOVED lines=13> */
[----:B------:R-:W-:Y:S02]  /*bb80*/  F2FP.BF16.F32.PACK_AB R8, R15, R14 ;  /* 0x0000000e0f08723e */ /* 0x000fe400000010ff */
[C---:B------:R-:W-:Y:S02]  /*bb90*/  PRMT R15, R21.reuse, 0x7632, R15 ;  /* 0x00007632150f7816 */ /* 0x040fe4000000000f */
        /* <DEDUP_REMOVED lines=21> */
.L_x_5060:
[----:B------:R-:W0:Y:S02]  /*bcf0*/  @P1 LDC.64 R4, c[0x0][0x478] ;  /* 0x00011e00ff041b82 */ /* 0x000e240000000a00 */
[----:B0-----:R-:W-:-:S04]  /*bd00*/  @P1 IMAD.WIDE.U32 R4, R3, 0x10, R4 ;  /* 0x0000001003041825 */ /* 0x001fc800078e0004 */
[----:B------:R-:W-:Y:S01]  /*bd10*/  IMAD.WIDE.U32 R2, R3, 0x10, R194 ;  /* 0x0000001003027825 */ /* 0x000fe200078e00c2 */
[----:B------:R0:W-:Y:S04]  /*bd20*/  @P1 STG.E.128 desc[UR6][R4.64], R36 ;  /* 0x0000002404001986 */ /* 0x0001e8000c101d06 */
[----:B------:R0:W-:Y:S02]  /*bd30*/  STG.E.128 desc[UR6][R2.64], R8 ;  /* 0x0000000802007986 */ /* 0x0001e4000c101d06 */
.L_x_5050:
[----:B------:R-:W2:Y:S01]  /*bd40*/  LDL.LU R180, [R1+0x19c] ;  /* 0x00019c0001b47983 */ /* 0x000ea20000300800 */
[----:B01----:R-:W0:Y:S03]  /*bd50*/  LDC.64 R2, c[0x0][0x380] ;  /* 0x0000e000ff027b82 */ /* 0x003e260000000a00 */
        /* <DEDUP_REMOVED lines=123> */
.L_x_5035:
        /* <DEDUP_REMOVED lines=104> */
.L_x_5034:
[----:B------:R-:W-:Y:S05]  /*cb90*/  BSYNC B0 ;  /* 0x0000000000007941 */ /* 0x000fea0003800000 */
.L_x_5033:
[----:B------:R-:W2:Y:S01]  /*cba0*/  LDL.LU R124, [R1+0x198] ;  /* 0x00019800017c7983 */ /* 0x000ea20000300800 */
[----:B------:R-:W-:Y:S01]  /*cbb0*/  MOV R2, 0x400 ;  /* 0x0000040000027802 */ /* 0x000fe20000000f00 */
[----:B------:R-:W-:Y:S05]  /*cbc0*/  WARPSYNC.ALL ;  /* 0x0000000000007948 */ /* 0x000fea0003800000 */
[----:B------:R-:W3:Y:S01]  /*cbd0*/  S2R R125, SR_TID.X ;  /* 0x00000000007d7919 */ /* 0x000ee20000002100 */
[----:B------:R-:W4:Y:S01]  /*cbe0*/  S2UR UR13, SR_CTAID.X ;  /* 0x00000000000d79c3 */ /* 0x000f220000002500 */
[----:B------:R-:W0:Y:S01]  /*cbf0*/  LDCU.128 UR16, c[0x0][0x440] ;  /* 0x00008800ff1077ac */ /* 0x000e220008000c00 */
[----:B------:R-:W1:Y:S01]  /*cc00*/  S2R R3, SR_CgaCtaId ;  /* 0x0000000000037919 */ /* 0x000e620000008800 */
[----:B------:R-:W0:Y:S01]  /*cc10*/  LDCU.64 UR4, c[0x0][0x460] ;  /* 0x00008c00ff0477ac */ /* 0x000e220008000a00 */
[----:B---3--:R-:W-:-:S02]  /*cc20*/  SHF.R.U32.HI R0, RZ, 0x5, R125 ;  /* 0x00000005ff007819 */ /* 0x008fc4000001167d */
        /* <DEDUP_REMOVED lines=17> */
[----:B------:R-:W3:Y:S04]  /*cd40*/  LDS R64, [R0+0x1400] ;  /* 0x0014000000407984 */ /* 0x000ee80000000800 */
[----:B------:R-:W0:Y:S04]  /*cd50*/  LDS R61, [R0+0x1600] ;  /* 0x00160000003d7984 */ /* 0x000e280000000800 */
[----:B------:R-:W4:Y:S04]  /*cd60*/  LDS R56, [R0+0x400] ;  /* 0x0004000000387984 */ /* 0x000f280000000800 */
[----:B------:R-:W4:Y:S04]  /*cd70*/  LDS R53, [R0+0x1800] ;  /* 0x0018000000357984 */ /* 0x000f280000000800 */
[----:B------:R-:W4:Y:S04]  /*cd80*/  LDS R48, [R0+0x600] ;  /* 0x0006000000307984 */ /* 0x000f280000000800 */
[----:B------:R-:W4:Y:S04]  /*cd90*/  LDS R51, [R0+0x1a00] ;  /* 0x001a000000337984 */ /* 0x000f280000000800 */
[----:B------:R-:W4:Y:S04]  /*cda0*/  LDS R44, [R0+0x800] ;  /* 0x00080000002c7984 */ /* 0x000f280000000800 */
[----:B------:R-:W4:Y:S04]  /*cdb0*/  LDS R55, [R0+0x1c00] ;  /* 0x001c000000377984 */ /* 0x000f280000000800 */
[----:B------:R-:W4:Y:S01]  /*cdc0*/  LDS R45, [R0+0xa00] ;  /* 0x000a0000002d7984 */ /* 0x000f220000000800 */
[----:B-1----:R-:W-:-:S03]  /*cdd0*/  FADD.FTZ R3, RZ, R3 ;  /* 0x00000003ff037221 */ /* 0x002fc60000010000 */
[----:B------:R-:W1:Y:S01]  /*cde0*/  LDS R52, [R0+0x1e00] ;  /* 0x001e000000347984 */ /* 0x000e620000000800 */
[----:B--2---:R-:W-:-:S03]  /*cdf0*/  FADD.FTZ R68, RZ, R68 ;  /* 0x00000044ff447221 */ /* 0x004fc60000010000 */
[----:B------:R-:W2:Y:S01]  /*ce00*/  LDS R46, [R0+0xc00] ;  /* 0x000c0000002e7984 */ /* 0x000ea20000000800 */
[----:B---3--:R-:W-:-:S03]  /*ce10*/  FADD.FTZ R3, R3, R64 ;  /* 0x0000004003037221 */ /* 0x008fc60000010000 */
[----:B------:R-:W3:Y:S01]  /*ce20*/  LDS R57, [R0+0x2000] ;  /* 0x0020000000397984 */ /* 0x000ee20000000800 */
[----:B0-----:R-:W-:-:S03]  /*ce30*/  FADD.FTZ R61, R68, R61 ;  /* 0x0000003d443d7221 */ /* 0x001fc60000010000 */
[----:B------:R-:W0:Y:S01]  /*ce40*/  LDS R47, [R0+0xe00] ;  /* 0x000e0000002f7984 */ /* 0x000e220000000800 */
        /* <DEDUP_REMOVED lines=14> */
[----:B-1----:R-:W-:-:S03]  /*cf30*/  FADD.FTZ R45, R45, R52 ;  /* 0x000000342d2d7221 */ /* 0x002fc60000010000 */
[----:B------:R-:W1:Y:S01]  /*cf40*/  LDS R66, [R0+0x2c00] ;  /* 0x002c000000427984 */ /* 0x000e620000000800 */
[----:B--2---:R-:W-:-:S03]  /*cf50*/  FADD.FTZ R46, RZ, R46 ;  /* 0x0000002eff2e7221 */ /* 0x004fc60000010000 */
[----:B------:R-:W2:Y:S01]  /*cf60*/  LDS R63, [R0+0x2e00] ;  /* 0x002e0000003f7984 */ /* 0x000ea20000000800 */
[----:B---3--:R-:W-:-:S03]  /*cf70*/  FADD.FTZ R46, R46, R57 ;  /* 0x000000392e2e7221 */ /* 0x008fc60000010000 */
[----:B------:R-:W3:Y:S01]  /*cf80*/  LDS R65, [R0+0x3000] ;  /* 0x0030000000417984 */ /* 0x000ee20000000800 */
[----:B0-----:R-:W-:-:S03]  /*cf90*/  FADD.FTZ R47, RZ, R47 ;  /* 0x0000002fff2f7221 */ /* 0x001fc60000010000 */
[----:B------:R-:W0:Y:S01]  /*cfa0*/  LDS R70, [R0+0x3200] ;  /* 0x0032000000467984 */ /* 0x000e220000000800 */
        /* <DEDUP_REMOVED lines=17> */
[----:B------:R-:W2:Y:S01]  /*d0c0*/  LDS R73, [R0+0x4400] ;  /* 0x0044000000497984 */ /* 0x000ea20000000800 */
[----:B---3--:R-:W-:-:S03]  /*d0d0*/  FADD.FTZ R44, R44, R65 ;  /* 0x000000412c2c7221 */ /* 0x008fc60000010000 */
[----:B------:R-:W3:Y:S01]  /*d0e0*/  LDS R82, [R0+0x4600] ;  /* 0x0046000000527984 */ /* 0x000ee20000000800 */
[----:B0-----:R-:W-:-:S03]  /*d0f0*/  FADD.FTZ R45, R45, R70 ;  /* 0x000000462d2d7221 */ /* 0x001fc60000010000 */
[----:B------:R-:W0:Y:S01]  /*d100*/  LDS R75, [R0+0x4800] ;  /* 0x00480000004b7984 */ /* 0x000e220000000800 */
        /* <DEDUP_REMOVED lines=10> */
[----:B------:R-:W-:Y:S01]  /*d1b0*/  FADD.FTZ R53, R53, R80 ;  /* 0x0000005035357221 */ /* 0x000fe20000010000 */
[----:B-1----:R-:W-:Y:S01]  /*d1c0*/  FADD.FTZ R71, R48, R71 ;  /* 0x0000004730477221 */ /* 0x002fe20000010000 */
[----:B--2---:R-:W-:Y:S01]  /*d1d0*/  FADD.FTZ R73, R44, R73 ;  /* 0x000000492c497221 */ /* 0x004fe20000010000 */
[----:B---3--:R-:W-:Y:S01]  /*d1e0*/  FADD.FTZ R45, R45, R82 ;  /* 0x000000522d2d7221 */ /* 0x008fe20000010000 */
[----:B------:R-:W-:Y:S01]  /*d1f0*/  STS.128 [R2], R120 ;  /* 0x0000007802007388 */ /* 0x000fe20000000c00 */
[----:B0-----:R-:W-:-:S03]  /*d200*/  FADD.FTZ R75, R46, R75 ;  /* 0x0000004b2e4b7221 */ /* 0x001fc60000010000 */
        /* <DEDUP_REMOVED lines=101> */
[----:B------:R0:W-:Y:S04]  /*d860*/  STS.128 [R2+0x1000], R8 ;  /* 0x0010000802007388 */ /* 0x0001e80000000c00 */
        /* <DEDUP_REMOVED lines=20> */
[----:B------:R-:W0:Y:S04]  /*d9b0*/  LDS R23, [R0+0x3e00] ;  /* 0x003e000000177984 */ /* 0x000e280000000800 */
[----:B------:R-:W0:Y:S01]  /*d9c0*/  LDS R20, [R0+0x2c00] ;  /* 0x002c000000147984 */ /* 0x000e220000000800 */
[----:B-1----:R-:W-:-:S03]  /*d9d0*/  FADD.FTZ R28, RZ, R28 ;  /* 0x0000001cff1c7221 */ /* 0x002fc60000010000 */
[----:B------:R-:W1:Y:S01]  /*d9e0*/  LDS R29, [R0+0x4000] ;  /* 0x00400000001d7984 */ /* 0x000e620000000800 */
[----:B--2---:R-:W-:-:S03]  /*d9f0*/  FADD.FTZ R13, R28, R13 ;  /* 0x0000000d1c0d7221 */ /* 0x004fc60000010000 */
[----:B------:R-:W2:Y:S01]  /*da00*/  LDS R11, [R0+0x600] ;  /* 0x00060000000b7984 */ /* 0x000ea20000000800 */
[----:B---3--:R-:W-:Y:S01]  /*da10*/  FADD.FTZ R13, R13, R2 ;  /* 0x000000020d0d7221 */ /* 0x008fe20000010000 */
[C---:B------:R-:W-:Y:S02]  /*da20*/  IADD3 R2, P0, PT, R6.reuse, UR18, RZ ;  /* 0x0000001206027c10 */ /* 0x040fe4000ff1e0ff */
[----:B------:R-:W3:Y:S01]  /*da30*/  LDS R16, [R0+0x1a00] ;  /* 0x001a000000107984 */ /* 0x000ee20000000800 */
[----:B------:R-:W-:Y:S01]  /*da40*/  IADD3 R6, P2, PT, R6, UR4, RZ ;  /* 0x0000000406067c10 */ /* 0x000fe2000ff5e0ff */
[----:B----4-:R-:W-:Y:S01]  /*da50*/  FADD.FTZ R8, RZ, R8 ;  /* 0x00000008ff087221 */ /* 0x010fe20000010000 */
[----:B------:R-:W-:Y:S01]  /*da60*/  IADD3.X R3, PT, PT, R7, UR19, RZ, P0, !PT ;  /* 0x0000001307037c10 */ /* 0x000fe200087fe4ff */
[----:B------:R-:W4:Y:S01]  /*da70*/  LDS R22, [R0+0x2e00] ;  /* 0x002e000000167984 */ /* 0x000f220000000800 */
[----:B0-----:R-:W-:Y:S01]  /*da80*/  FADD.FTZ R13, R13, R12 ;  /* 0x0000000c0d0d7221 */ /* 0x001fe20000010000 */
[----:B------:R-:W-:-:S02]  /*da90*/  IADD3.X R7, PT, PT, R7, UR5, RZ, P2, !PT ;  /* 0x0000000507077c10 */ /* 0x000fc400097fe4ff */
[----:B------:R-:W0:Y:S01]  /*daa0*/  LDS R12, [R0+0x800] ;  /* 0x00080000000c7984 */ /* 0x000e220000000800 */
[----:B------:R-:W-:-:S03]  /*dab0*/  FADD.FTZ R15, R8, R15 ;  /* 0x0000000f080f7221 */ /* 0x000fc60000010000 */
[----:B------:R-:W-:Y:S01]  /*dac0*/  STG.E desc[UR6][R2.64], R93 ;  /* 0x0000005d02007986 */ /* 0x000fe2000c101906 */
        /* <DEDUP_REMOVED lines=19> */
[----:B------:R-:W0:Y:S04]  /*dc00*/  LDS R18, [R0+0x2000] ;  /* 0x0020000000127984 */ /* 0x000e280000000800 */
[----:B------:R-:W0:Y:S01]  /*dc10*/  LDS R27, [R0+0x3200] ;  /* 0x00320000001b7984 */ /* 0x000e220000000800 */
[----:B------:R-:W-:-:S03]  /*dc20*/  FADD.FTZ R8, RZ, R8 ;  /* 0x00000008ff087221 */ /* 0x000fc60000010000 */
[----:B------:R-:W0:Y:S04]  /*dc30*/  LDS R35, [R0+0x4400] ;  /* 0x0044000000237984 */ /* 0x000e280000000800 */
[----:B------:R-:W0:Y:S01]  /*dc40*/  LDS R14, [R0+0x1000] ;  /* 0x00100000000e7984 */ /* 0x000e220000000800 */
[----:B------:R-:W-:-:S03]  /*dc50*/  FADD.FTZ R12, R12, R19 ;  /* 0x000000130c0c7221 */ /* 0x000fc60000010000 */
[----:B------:R-:W-:Y:S04]  /*dc60*/  STG.E desc[UR6][R2.64+0x200], R95 ;  /* 0x0002005f02007986 */ /* 0x000fe8000c101906 */
        /* <DEDUP_REMOVED lines=12> */
[----:B------:R-:W0:Y:S01]  /*dd30*/  LDS R23, [R0+0x2400] ;  /* 0x0024000000177984 */ /* 0x000e220000000800 */
[----:B------:R-:W-:-:S03]  /*dd40*/  FADD.FTZ R8, R8, R27 ;  /* 0x0000001b08087221 */ /* 0x000fc60000010000 */
[----:B------:R-:W4:Y:S01]  /*dd50*/  LDS R29, [R0+0x3600] ;  /* 0x00360000001d7984 */ /* 0x000f220000000800 */
[----:B------:R-:W-:-:S03]  /*dd60*/  FADD.FTZ R35, R12, R35 ;  /* 0x000000230c237221 */ /* 0x000fc60000010000 */
[----:B------:R-:W4:Y:S01]  /*dd70*/  LDS R28, [R0+0x4800] ;  /* 0x00480000001c7984 */ /* 0x000f220000000800 */
[----:B------:R-:W-:-:S03]  /*dd80*/  FADD.FTZ R14, RZ, R14 ;  /* 0x0000000eff0e7221 */ /* 0x000fc60000010000 */
[----:B------:R-:W4:Y:S04]  /*dd90*/  LDS R20, [R0+0x2600] ;  /* 0x0026000000147984 */ /* 0x000f280000000800 */
[----:B------:R-:W4:Y:S01]  /*dda0*/  LDS R31, [R0+0x3800] ;  /* 0x00380000001f7984 */ /* 0x000f220000000800 */
[----:B------:R-:W-:-:S03]  /*ddb0*/  FADD.FTZ R10, R10, R17 ;  /* 0x000000110a0a7221 */ /* 0x000fc60000010000 */
[----:B------:R-:W4:Y:S04]  /*ddc0*/  LDS R39, [R0+0x4a00] ;  /* 0x004a000000277984 */ /* 0x000f280000000800 */
[----:B------:R-:W4:Y:S01]  /*ddd0*/  LDS R16, [R0+0x3a00] ;  /* 0x003a000000107984 */ /* 0x000f220000000800 */
[----:B-1----:R-:W-:-:S03]  /*dde0*/  FADD.FTZ R13, R13, R24 ;  /* 0x000000180d0d7221 */ /* 0x002fc60000010000 */
[----:B------:R-:W1:Y:S04]  /*ddf0*/  LDS R41, [R0+0x4c00] ;  /* 0x004c000000297984 */ /* 0x000e680000000800 */
[----:B------:R-:W1:Y:S01]  /*de00*/  LDS R22, [R0+0x4e00] ;  /* 0x004e000000167984 */ /* 0x000e620000000800 */
[----:B--2---:R-:W-:-:S03]  /*de10*/  FADD.FTZ R37, R8, R37 ;  /* 0x0000002508257221 */ /* 0x004fc60000010000 */
[----:B------:R-:W-:Y:S01]  /*de20*/  STG.E desc[UR6][R2.64+0x400], R97 ;  /* 0x0004006102007986 */ /* 0x000fe2000c101906 */
[----:B---3--:R-:W-:-:S03]  /*de30*/  FADD.FTZ R15, RZ, R15 ;  /* 0x0000000fff0f7221 */ /* 0x008fc60000010000 */
[----:B------:R-:W-:Y:S01]  /*de40*/  STG.E desc[UR6][R4.64+0x400], R53 ;  /* 0x0004003504007986 */ /* 0x000fe2000c101906 */
[----:B0-----:R-:W-:-:S03]  /*de50*/  FADD.FTZ R14, R14, R23 ;  /* 0x000000170e0e7221 */ /* 0x001fc60000010000 */
        /* <DEDUP_REMOVED lines=31> */
.L_x_5038:
[----:B------:R-:W-:Y:S01]  /*e050*/  HFMA2 R203, -RZ, RZ, 0, 5.9604644775390625e-08 ;  /* 0x00000001ffcb7431 */ /* 0x000fe200000001ff */
[----:B------:R-:W-:Y:S01]  /*e060*/  BSSY B2, `(.L_x_5062) ;  /* 0x0000006000027945 */ /* 0x000fe20003800000 */
[----:B------:R-:W-:Y:S02]  /*e070*/  MOV R202, 0x1f ;  /* 0x0000001f00ca7802 */ /* 0x000fe40000000f00 */
[----:B------:R-:W-:-:S07]  /*e080*/  MOV R201, 0xffffffff ;  /* 0xffffffff00c97802 */ /* 0x000fce0000000f00 */
[----:B-----5:R-:W-:Y:S05]  /*e090*/  WARPSYNC.COLLECTIVE R201, `(.L_x_5063) ;  /* 0x00000000c9087348 */ /* 0x020fea0003c00000 */
[----:B------:R0:W1:Y:S02]  /*e0a0*/  SHFL.BFLY P3, R201, R141, R203, R202 ;  /* 0x0c0000cb8dc97389 */ /* 0x00006400000600ca */
[----:B01---5:R-:W-:Y:S05]  /*e0b0*/  ENDCOLLECTIVE ;  /* 0x000000000000791b */ /* 0x023fea0003800000 */
.L_x_5063:
[----:B------:R-:W-:Y:S05]  /*e0c0*/  BSYNC B2 ;  /* 0x0000000000027941 */ /* 0x000fea0003800000 */
.L_x_5062:
        /* <DEDUP_REMOVED lines=9> */
.L_x_5064:
[----:B------:R-:W-:Y:S01]  /*e160*/  HFMA2 R203, -RZ, RZ, 0, 1.1920928955078125e-07 ;  /* 0x00000002ffcb7431 */ /* 0x000fe200000001ff */
[----:B------:R-:W-:Y:S01]  /*e170*/  MOV R141, R244 ;  /* 0x000000f4008d7202 */ /* 0x000fe20000000f00 */
[----:B------:R-:W-:Y:S01]  /*e180*/  FADD.FTZ R140, R201, R140 ;  /* 0x0000008cc98c7221 */ /* 0x000fe20000010000 */
[----:B------:R-:W-:-:S07]  /*e190*/  MOV R201, 0xffffffff ;  /* 0xffffffff00c97802 */ /* 0x000fce0000000f00 */
[----:B------:R-:W-:Y:S05]  /*e1a0*/  WARPSYNC.COLLECTIVE R201, `(.L_x_5065) ;  /* 0x00000000c9087348 */ /* 0x000fea0003c00000 */
[----:B------:R0:W1:Y:S02]  /*e1b0*/  SHFL.BFLY P3, R201, R141, R203, R202 ;  /* 0x0c0000cb8dc97389 */ /* 0x00006400000600ca */
[----:B01----:R-:W-:Y:S05]  /*e1c0*/  ENDCOLLECTIVE ;  /* 0x000000000000791b */ /* 0x003fea0003800000 */
.L_x_5065:
[----:B------:R-:W-:Y:S01]  /*e1d0*/  MOV R141, R140 ;  /* 0x0000008c008d7202 */ /* 0x000fe20000000f00 */
[----:B------:R-:W-:Y:S01]  /*e1e0*/  FADD.FTZ R244, R244, R201 ;  /* 0x000000c9f4f47221 */ /* 0x000fe20000010000 */
[----:B------:R-:W-:-:S07]  /*e1f0*/  MOV R201, 0xffffffff ;  /* 0xffffffff00c97802 */ /* 0x000fce0000000f00 */
[----:B------:R-:W-:Y:S05]  /*e200*/  WARPSYNC.COLLECTIVE R201, `(.L_x_5066) ;  /* 0x00000000c9087348 */ /* 0x000fea0003c00000 */
[----:B------:R0:W1:Y:S02]  /*e210*/  SHFL.BFLY P3, R201, R141, R203, R202 ;  /* 0x0c0000cb8dc97389 */ /* 0x00006400000600ca */
[----:B01----:R-:W-:Y:S05]  /*e220*/  ENDCOLLECTIVE ;  /* 0x000000000000791b */ /* 0x003fea0003800000 */
.L_x_5066:
[----:B------:R-:W-:Y:S01]  /*e230*/  HFMA2 R203, -RZ, RZ, 0, 2.384185791015625e-07 ;  /* 0x00000004ffcb7431 */ /* 0x000fe200000001ff */
[----:B------:R-:W-:Y:S01]  /*e240*/  MOV R141, R244 ;  /* 0x000000f4008d7202 */ /* 0x000fe20000000f00 */
[----:B------:R-:W-:Y:S01]  /*e250*/  FADD.FTZ R140, R140, R201 ;  /* 0x000000c98c8c7221 */ /* 0x000fe20000010000 */
[----:B------:R-:W-:-:S07]  /*e260*/  MOV R201, 0xffffffff ;  /* 0xffffffff00c97802 */ /* 0x000fce0000000f00 */
[----:B------:R-:W-:Y:S05]  /*e270*/  WARPSYNC.COLLECTIVE R201, `(.L_x_5067) ;  /* 0x00000000c9087348 */ /* 0x000fea0003c00000 */
[----:B------:R0:W1:Y:S02]  /*e280*/  SHFL.BFLY P3, R201, R141, R203, R202 ;  /* 0x0c0000cb8dc97389 */ /* 0x00006400000600ca */
[----:B01----:R-:W-:Y:S05]  /*e290*/  ENDCOLLECTIVE ;  /* 0x000000000000791b */ /* 0x003fea0003800000 */
.L_x_5067:
[----:B------:R-:W-:Y:S01]  /*e2a0*/  MOV R141, R140 ;  /* 0x0000008c008d7202 */ /* 0x000fe20000000f00 */
[----:B------:R-:W-:Y:S01]  /*e2b0*/  FADD.FTZ R244, R244, R201 ;  /* 0x000000c9f4f47221 */ /* 0x000fe20000010000 */
[----:B------:R-:W-:-:S07]  /*e2c0*/  MOV R201, 0xffffffff ;  /* 0xffffffff00c97802 */ /* 0x000fce0000000f00 */
[----:B------:R-:W-:Y:S05]  /*e2d0*/  WARPSYNC.COLLECTIVE R201, `(.L_x_5068) ;  /* 0x00000000c9087348 */ /* 0x000fea0003c00000 */
[----:B------:R0:W1:Y:S02]  /*e2e0*/  SHFL.BFLY P3, R201, R141, R203, R202 ;  /* 0x0c0000cb8dc97389 */ /* 0x00006400000600ca */
[----:B01----:R-:W-:Y:S05]  /*e2f0*/  ENDCOLLECTIVE ;  /* 0x000000000000791b */ /* 0x003fea0003800000 */
.L_x_5068:
[----:B------:R-:W-:Y:S01]  /*e300*/  HFMA2 R203, -RZ, RZ, 0, 4.76837158203125e-07 ;  /* 0x00000008ffcb7431 */ /* 0x000fe200000001ff */
[----:B------:R-:W-:Y:S01]  /*e310*/  MOV R141, R244 ;  /* 0x000000f4008d7202 */ /* 0x000fe20000000f00 */
[----:B------:R-:W-:Y:S01]  /*e320*/  FADD.FTZ R140, R140, R201 ;  /* 0x000000c98c8c7221 */ /* 0x000fe20000010000 */
[----:B------:R-:W-:-:S07]  /*e330*/  MOV R201, 0xffffffff ;  /* 0xffffffff00c97802 */ /* 0x000fce0000000f00 */
[----:B------:R-:W-:Y:S05]  /*e340*/  WARPSYNC.COLLECTIVE R201, `(.L_x_5069) ;  /* 0x00000000c9087348 */ /* 0x000fea0003c00000 */
[----:B------:R0:W1:Y:S02]  /*e350*/  SHFL.BFLY P3, R201, R141, R203, R202 ;  /* 0x0c0000cb8dc97389 */ /* 0x00006400000600ca */
[----:B01----:R-:W-:Y:S05]  /*e360*/  ENDCOLLECTIVE ;  /* 0x000000000000791b */ /* 0x003fea0003800000 */
.L_x_5069:
[----:B------:R-:W-:Y:S01]  /*e370*/  MOV R141, R140 ;  /* 0x0000008c008d7202 */ /* 0x000fe20000000f00 */
[----:B------:R-:W-:Y:S01]  /*e380*/  FADD.FTZ R244, R244, R201 ;  /* 0x000000c9f4f47221 */ /* 0x000fe20000010000 */
[----:B------:R-:W-:-:S07]  /*e390*/  MOV R201, 0xffffffff ;  /* 0xffffffff00c97802 */ /* 0x000fce0000000f00 */
[----:B------:R-:W-:Y:S05]  /*e3a0*/  WARPSYNC.COLLECTIVE R201, `(.L_x_5070) ;  /* 0x00000000c9087348 */ /* 0x000fea0003c00000 */
[----:B------:R0:W1:Y:S02]  /*e3b0*/  SHFL.BFLY P3, R201, R141, R203, R202 ;  /* 0x0c0000cb8dc97389 */ /* 0x00006400000600ca */
[----:B01----:R-:W-:Y:S05]  /*e3c0*/  ENDCOLLECTIVE ;  /* 0x000000000000791b */ /* 0x003fea0003800000 */
.L_x_5070:
        /* <DEDUP_REMOVED lines=51> */
[----:B------:R-:W-:-:S03]  /*e700*/  HFMA2 R203, -RZ, RZ, 0, 9.5367431640625e-07 ;  /* 0x00000010ffcb7431 */ /* 0x000fc600000001ff */
[----:B--2---:R0:W-:Y:S04]  /*e710*/  STL [R1+0xf8], R201 ;  /* 0x0000f8c901007387 */ /* 0x0041e80000100800 */
[----:B------:R-:W-:Y:S01]  /*e720*/  STL [R1+0x100], R245 ;  /* 0x000100f501007387 */ /* 0x000fe20000100800 */
[----:B0-----:R-:W-:-:S03]  /*e730*/  MOV R201, 0xffffffff ;  /* 0xffffffff00c97802 */ /* 0x001fc60000000f00 */
[----:B---3--:R0:W-:Y:S04]  /*e740*/  STL [R1+0xfc], R141 ;  /* 0x0000fc8d01007387 */ /* 0x0081e80000100800 */
[----:B------:R1:W-:Y:S04]  /*e750*/  STL [R1+0x104], R246 ;  /* 0x000104f601007387 */ /* 0x0003e80000100800 */
[----:B------:R1:W-:Y:S01]  /*e760*/  STL [R1+0x108], R200 ;  /* 0x000108c801007387 */ /* 0x0003e20000100800 */
[----:B0-----:R-:W-:-:S03]  /*e770*/  MOV R141, R244 ;  /* 0x000000f4008d7202 */ /* 0x001fc60000000f00 */
        /* <DEDUP_REMOVED lines=19> */
.L_x_5071:
[----:B------:R0:W-:Y:S04]  /*e8b0*/  STL [R1+0x17c], R221 ;  /* 0x00017cdd01007387 */ /* 0x0001e80000100800 */
[----:B------:R0:W-:Y:S04]  /*e8c0*/  STL [R1+0x180], R240 ;  /* 0x000180f001007387 */ /* 0x0001e80000100800 */
[----:B------:R0:W-:Y:S01]  /*e8d0*/  STL [R1+0x184], R220 ;  /* 0x000184dc01007387 */ /* 0x0001e20000100800 */
[----:B------:R-:W-:-:S03]  /*e8e0*/  MOV R141, R140 ;  /* 0x0000008c008d7202 */ /* 0x000fc60000000f00 */
[----:B------:R0:W-:Y:S04]  /*e8f0*/  STL [R1+0x13c], R239 ;  /* 0x00013cef01007387 */ /* 0x0001e80000100800 */
[----:B------:R0:W-:Y:S04]  /*e900*/  STL [R1+0x170], R219 ;  /* 0x000170db01007387 */ /* 0x0001e80000100800 */
[----:B------:R0:W-:Y:S01]  /*e910*/  STL [R1+0x174], R238 ;  /* 0x000174ee01007387 */ /* 0x0001e20000100800 */
[----:B------:R-:W-:Y:S02]  /*e920*/  MOV R142, R201 ;  /* 0x000000c9008e7202 */ /* 0x000fe40000000f00 */
[----:B------:R-:W-:Y:S01]  /*e930*/  MOV R201, 0xffffffff ;  /* 0xffffffff00c97802 */ /* 0x000fe20000000f00 */
        /* <DEDUP_REMOVED lines=24> */
[----:B0-----:R-:W-:Y:S05]  /*eac0*/  WARPSYNC.COLLECTIVE R201, `(.L_x_5072) ;  /* 0x00000000c9087348 */ /* 0x001fea0003c00000 */
[----:B------:R1:W2:Y:S02]  /*ead0*/  SHFL.BFLY P3, R201, R141, R203, R202 ;  /* 0x0c0000cb8dc97389 */ /* 0x0002a400000600ca */
[----:B012---:R-:W-:Y:S05]  /*eae0*/  ENDCOLLECTIVE ;  /* 0x000000000000791b */ /* 0x007fea0003800000 */
.L_x_5072:
[----:B------:R3:W-:Y:S04]  /*eaf0*/  STL [R1+0x94], R206 ;  /* 0x000094ce01007387 */ /* 0x0007e80000100800 */
[----:B------:R3:W-:Y:S04]  /*eb00*/  STL [R1+0x98], R225 ;  /* 0x000098e101007387 */ /* 0x0007e80000100800 */
[----:B------:R3:W-:Y:S04]  /*eb10*/  STL [R1+0x9c], R205 ;  /* 0x00009ccd01007387 */ /* 0x0007e80000100800 */
[----:B------:R3:W-:Y:S04]  /*eb20*/  STL [R1+0xa0], R224 ;  /* 0x0000a0e001007387 */ /* 0x0007e80000100800 */
[----:B------:R3:W-:Y:S01]  /*eb30*/  STL [R1+0xa4], R204 ;  /* 0x0000a4cc01007387 */ /* 0x0007e20000100800 */
[----:B------:R-:W-:Y:S01]  /*eb40*/  MOV R141, R201 ;  /* 0x000000c9008d7202 */ /* 0x000fe20000000f00 */
[----:B------:R-:W-:Y:S06]  /*eb50*/  BRA `(.L_x_5073) ;  /* 0xffffff70004c7947 */ /* 0x000fec000383ffff */
.L_x_5074:
        /* <DEDUP_REMOVED lines=10> */
.L_x_25397:


//--------------------- .text._ZN10layer_norm13ln_bwd_kernelINS_13Kernel_traitsIf13__nv_bfloat16S2_S2_fjLj1280ELj1ELj4ELj1ELj16ENS_18Kernel_traits_baseILj1280EfS2_S2_S2_fjLj128EEEEELb0ELb1ELb1ELb0EEEvNS_9BwdParamsE --------------------------
	.section	.text._ZN10layer_norm13ln_bwd_kernelINS_13Kernel_traitsIf13__nv_bfloat16S2_S2_fjLj1280ELj1ELj4ELj1ELj16ENS_18Kernel_traits_baseILj1280EfS2_S2_S2_fjLj128EEEEELb0ELb1ELb1ELb0EEEvNS_9BwdParamsE,"ax",@progbits
	.align	128
        .global         _ZN10layer_norm13ln_bwd_kernelINS_13Kernel_traitsIf13__nv_bfloat16S2_S2_fjLj1280ELj1ELj4ELj1ELj16ENS_18Kernel_traits_baseILj1280EfS2_S2_S2_fjLj128EEEEELb0ELb1ELb1ELb0EEEvNS_9BwdParamsE
        .type           _ZN10layer_norm13ln_bwd_kernelINS_13Kernel_traitsIf13__nv_bfloat16S2_S2_fjLj1280ELj1ELj4ELj1ELj16ENS_18Kernel_traits_baseILj1280EfS2_S2_S2_fjLj128EEEEELb0ELb1ELb1ELb0EEEvNS_9BwdParamsE,@function
        .size           _ZN10layer_norm13ln_bwd_kernelINS_13Kernel_traitsIf13__nv_bfloat16S2_S2_fjLj1280ELj1ELj4ELj1ELj16ENS_18Kernel_traits_baseILj1280EfS2_S2_S2_fjLj128EEEEELb0ELb1ELb1ELb0EEEvNS_9BwdParamsE,(.L_x_25398 - _ZN10layer_norm13ln_bwd_kernelINS_13Kernel_traitsIf13__nv_bfloat16S2_S2_fjLj1280ELj1ELj4ELj1ELj16ENS_18Kernel_traits_baseILj1280EfS2_S2_S2_fjLj128EEEEELb0ELb1ELb1ELb0EEEvNS_9BwdParamsE)
        .other          _ZN10layer_norm13ln_bwd_kernelINS_13Kernel_traitsIf13__nv_bfloat16S2_S2_fjLj1280ELj1ELj4ELj1ELj16ENS_18Kernel_traits_baseILj1280EfS2_S2_S2_fjLj128EEEEELb0ELb1ELb1ELb0EEEvNS_9BwdParamsE,@"STO_CUDA_ENTRY STV_DEFAULT"
_ZN10layer_norm13ln_bwd_kernelINS_13Kernel_traitsIf13__nv_bfloat16S2_S2_fjLj1280ELj1ELj4ELj1ELj16ENS_18Kernel_traits_baseILj1280EfS2_S2_S2_fjLj128EEEEELb0ELb1ELb1ELb0EEEvNS_9BwdParamsE:
.text._ZN10layer_norm13ln_bwd_kernelINS_13Kernel_traitsIf13__nv_bfloat16S2_S2_fjLj1280ELj1ELj4ELj1ELj16ENS_18Kernel_traits_baseILj1280EfS2_S2_S2_fjLj128EEEEELb0ELb1ELb1ELb0EEEvNS_9BwdParamsE:
        /* <DEDUP_REMOVED lines=20> */
[----:B------:R-:W-:Y:S01]  /*0140*/  LEA.HI.SX32 R7, R0, R7, 0x1d ;  /* 0x0000000700077211 */ /* 0x000fe200078feaff */
[----:B------:R0:W2:Y:S03]  /*0150*/  LDL.64 R108, [R1+0x138] ;  /* 0x00013800016c7983 */ /* 0x0000a60000100a00 */
[C---:B------:R-:W-:Y:S01]  /*0160*/  ISETP.GE.U32.AND P0, PT, R7.reuse, 0x20, PT ;  /* 0x000000200700780c */ /* 0x040fe20003f06070 */
[----:B------:R0:W2:Y:S01]  /*0170*/  LDL.64 R110, [R1+0x140] ;  /* 0x00014000016e7983 */ /* 0x0000a20000100a00 */
[C---:B------:R-:W-:Y:S02]  /*0180*/  ISETP.GE.U32.AND P1, PT, R7.reuse, 0x40, PT ;  /* 0x000000400700780c */ /* 0x040fe40003f26070 */
[C---:B------:R-:W-:Y:S01]  /*0190*/  ISETP.GE.U32.AND P2, PT, R7.reuse, 0x60, PT ;  /* 0x000000600700780c */ /* 0x040fe20003f46070 */
[----:B------:R0:W2:Y:S01]  /*01a0*/  LDL.64 R104, [R1+0x128] ;  /* 0x0001280001687983 */ /* 0x0000a20000100a00 */
[----:B------:R-:W-:-:S02]  /*01b0*/  ISETP.GE.U32.AND P3, PT, R7, 0x80, PT ;  /* 0x000000800700780c */ /* 0x000fc40003f66070 */
[----:B------:R-:W-:Y:S01]  /*01c0*/  ISETP.GE.U32.AND P4, PT, R7, 0xa0, PT ;  /* 0x000000a00700780c */ /* 0x000fe20003f86070 */
[----:B------:R0:W2:Y:S04]  /*01d0*/  LDL.64 R106, [R1+0x130] ;  /* 0x00013000016a7983 */ /* 0x0000a80000100a00 */
[----:B------:R0:W2:Y:S01]  /*01e0*/  LDL.64 R100, [R1+0x118] ;  /* 0x0001180001647983 */ /* 0x0000a20000100a00 */
[----:B---3--:R-:W3:Y:S03]  /*01f0*/  @P0 LDC.64 R2, c[0x0][0x3d0] ;  /* 0x0000f400ff020b82 */ /* 0x008ee60000000a00 */
[----:B------:R0:W2:Y:S04]  /*0200*/  LDL.64 R102, [R1+0x120] ;  /* 0x0001200001667983 */ /* 0x0000a80000100a00 */
[----:B------:R0:W2:Y:S01]  /*0210*/  LDL.64 R96, [R1+0x108] ;  /* 0x0001080001607983 */ /* 0x0000a20000100a00 */
[----:B------:R-:W4:Y:S03]  /*0220*/  @P0 LDC.64 R4, c[0x0][0x3e8] ;  /* 0x0000fa00ff040b82 */ /* 0x000f260000000a00 */
[----:B------:R0:W2:Y:S04]  /*0230*/  LDL.64 R98, [R1+0x110] ;  /* 0x0001100001627983 */ /* 0x0000a80000100a00 */
[----:B------:R0:W2:Y:S01]  /*0240*/  LDL.64 R92, [R1+0xf8] ;  /* 0x0000f800015c7983 */ /* 0x0000a20000100a00 */
[----:B------:R-:W1:Y:S03]  /*0250*/  @P1 LDC.64 R8, c[0x0][0x3d0] ;  /* 0x0000f400ff081b82 */ /* 0x000e660000000a00 */
[----:B------:R0:W2:Y:S04]  /*0260*/  LDL.64 R94, [R1+0x100] ;  /* 0x00010000015e7983 */ /* 0x0000a80000100a00 */
[----:B------:R0:W2:Y:S01]  /*0270*/  LDL.64 R88, [R1+0xe8] ;  /* 0x0000e80001587983 */ /* 0x0000a20000100a00 */
[----:B------:R-:W0:Y:S03]  /*0280*/  @P1 LDC.64 R10, c[0x0][0x3e8] ;  /* 0x0000fa00ff0a1b82 */ /* 0x000e260000000a00 */
        /* <DEDUP_REMOVED lines=12> */
[----:B------:R0:W2:Y:S01]  /*0350*/  LDL.64 R74, [R1+0xb0] ;  /* 0x0000b000014a7983 */ /* 0x0000a20000100a00 */
[----:B---3--:R-:W-:-:S04]  /*0360*/  @P0 IMAD.WIDE.U32 R2, R69, 0x20, R2 ;  /* 0x0000002045020825 */ /* 0x008fc800078e0002 */
[C---:B----4-:R-:W-:Y:S01]  /*0370*/  @P0 IMAD.WIDE.U32 R4, R69.reuse, 0x20, R4 ;  /* 0x0000002045040825 */ /* 0x050fe200078e0004 */
[----:B------:R-:W3:Y:S01]  /*0380*/  @P4 LDC.64 R24, c[0x0][0x3d0] ;  /* 0x0000f400ff184b82 */ /* 0x000ee20000000a00 */
[----:B------:R-:W-:-:S07]  /*0390*/  @P0 LOP3.LUT R69, R69, 0x20, RZ, 0xfc, !PT ;  /* 0x0000002045450812 */ /* 0x000fce00078efcff */
[----:B------:R-:W4:Y:S01]  /*03a0*/  @P4 LDC.64 R26, c[0x0][0x3e8] ;  /* 0x0000fa00ff1a4b82 */ /* 0x000f220000000a00 */
[C---:B-1----:R-:W-:Y:S01]  /*03b0*/  @P1 IMAD.WIDE.U32 R12, R69.reuse, 0x20, R8 ;  /* 0x00000020450c1825 */ /* 0x042fe200078e0008 */
[----:B------:R-:W-:Y:S03]  /*03c0*/  STL [R1+0x94], RZ ;  /* 0x000094ff01007387 */ /* 0x000fe60000100800 */
[C---:B0-----:R-:W-:Y:S01]  /*03d0*/  @P1 IMAD.WIDE.U32 R14, R69.reuse, 0x20, R10 ;  /* 0x00000020450e1825 */ /* 0x041fe200078e000a */
[----:B------:R-:W-:Y:S01]  /*03e0*/  @P1 IADD3 R69, PT, PT, R69, 0x20, RZ ;  /* 0x0000002045451810 */ /* 0x000fe20007ffe0ff */
[----:B------:R0:W5:Y:S04]  /*03f0*/  @P0 LDG.E.128 R28, desc[UR6][R4.64] ;  /* 0x00000006041c0981 */ /* 0x000168000c1e1d00 */
[C---:B------:R-:W-:Y:S01]  /*0400*/  @P2 IMAD.WIDE.U32 R16, R69.reuse, 0x20, R16 ;  /* 0x0000002045102825 */ /* 0x040fe200078e0010 */
[----:B------:R0:W5:Y:S03]  /*0410*/  @P1 LDG.E.128 R36, desc[UR6][R14.64] ;  /* 0x000000060e241981 */ /* 0x000166000c1e1d00 */
[C---:B------:R-:W-:Y:S01]  /*0420*/  @P2 IMAD.WIDE.U32 R18, R69.reuse, 0x20, R18 ;  /* 0x0000002045122825 */ /* 0x040fe200078e0012 */
[----:B------:R-:W-:Y:S01]  /*0430*/  @P2 IADD3 R69, PT, PT, R69, 0x20, RZ ;  /* 0x0000002045452810 */ /* 0x000fe20007ffe0ff */
[----:B------:R0:W5:Y:S04]  /*0440*/  @P1 LDG.E.128 R40, desc[UR6][R14.64+0x10] ;  /* 0x000010060e281981 */ /* 0x000168000c1e1d00 */
[C---:B------:R-:W-:Y:S01]  /*0450*/  @P3 IMAD.WIDE.U32 R20, R69.reuse, 0x20, R20 ;  /* 0x0000002045143825 */ /* 0x040fe200078e0014 */
[----:B------:R0:W5:Y:S03]  /*0460*/  @P2 LDG.E.128 R44, desc[UR6][R18.64] ;  /* 0x00000006122c2981 */ /* 0x000166000c1e1d00 */
[C---:B------:R-:W-:Y:S01]  /*0470*/  @P3 IMAD.WIDE.U32 R22, R69.reuse, 0x20, R22 ;  /* 0x0000002045163825 */ /* 0x040fe200078e0016 */
[----:B------:R-:W-:Y:S01]  /*0480*/  @P3 IADD3 R69, PT, PT, R69, 0x20, RZ ;  /* 0x0000002045453810 */ /* 0x000fe20007ffe0ff */
[----:B------:R0:W5:Y:S04]  /*0490*/  @P2 LDG.E.128 R48, desc[UR6][R18.64+0x10] ;  /* 0x0000100612302981 */ /* 0x000168000c1e1d00 */
[C---:B---3--:R-:W-:Y:S01]  /*04a0*/  @P4 IMAD.WIDE.U32 R8, R69.reuse, 0x20, R24 ;  /* 0x0000002045084825 */ /* 0x048fe200078e0018 */
[----:B------:R0:W5:Y:S03]  /*04b0*/  @P3 LDG.E.128 R52, desc[UR6][R22.64] ;  /* 0x0000000616343981 */ /* 0x000166000c1e1d00 */
[----:B----4-:R-:W-:Y:S01]  /*04c0*/  @P4 IMAD.WIDE.U32 R10, R69, 0x20, R26 ;  /* 0x00000020450a4825 */ /* 0x010fe200078e001a */
[----:B------:R0:W5:Y:S04]  /*04d0*/  @P3 LDG.E.128 R56, desc[UR6][R22.64+0x10] ;  /* 0x0000100616383981 */ /* 0x000168000c1e1d00 */
[----:B------:R0:W5:Y:S04]  /*04e0*/  @P4 LDG.E.128 R60, desc[UR6][R10.64] ;  /* 0x000000060a3c4981 */ /* 0x000168000c1e1d00 */
[----:B------:R0:W5:Y:S01]  /*04f0*/  @P4 LDG.E.128 R64, desc[UR6][R10.64+0x10] ;  /* 0x000010060a404981 */ /* 0x000162000c1e1d00 */
[----:B------:R-:W1:Y:S01]  /*0500*/  S2UR UR4, SR_CTAID.X ;  /* 0x00000000000479c3 */ /* 0x000e620000002500 */
[----:B------:R-:W-:-:S02]  /*0510*/  SHF.R.U32.HI R6, RZ, 0x5, R6 ;  /* 0x00000005ff067819 */ /* 0x000fc40000011606 */
[----:B------:R0:W5:Y:S04]  /*0520*/  @P0 LDG.E.128 R32, desc[UR6][R4.64+0x10] ;  /* 0x0000100604200981 */ /* 0x000168000c1e1d00 */
[----:B--2---:R-:W2:Y:S04]  /*0530*/  @P0 LDG.E.128 R108, desc[UR6][R2.64] ;  /* 0x00000006026c0981 */ /* 0x004ea8000c1e1d00 */
[----:B------:R-:W3:Y:S04]  /*0540*/  @P0 LDG.E.128 R104, desc[UR6][R2.64+0x10] ;  /* 0x0000100602680981 */ /* 0x000ee8000c1e1d00 */
        /* <DEDUP_REMOVED lines=8> */
[----:B-1----:R-:W-:-:S06]  /*05d0*/  USHF.L.U32 UR4, UR4, 0x2, URZ ;  /* 0x0000000204047899 */ /* 0x002fcc00080006ff */
[----:B------:R-:W-:Y:S01]  /*05e0*/  LOP3.LUT R6, R6, UR4, RZ, 0xfc, !PT ;  /* 0x0000000406067c12 */ /* 0x000fe2000f8efcff */
        /* <DEDUP_REMOVED lines=23> */
[----:B--2---:R1:W-:Y:S04]  /*0760*/  @P0 STL.64 [R1+0x138], R108 ;  /* 0x0001386c01000387 */ /* 0x0043e80000100a00 */
[----:B------:R2:W-:Y:S04]  /*0770*/  @P0 STL.64 [R1+0x140], R110 ;  /* 0x0001406e01000387 */ /* 0x0005e80000100a00 */
[----:B------:R-:W-:Y:S04]  /*0780*/  STL [R1+0x98], RZ ;  /* 0x000098ff01007387 */ /* 0x000fe80000100800 */
[----:B---3--:R-:W-:Y:S04]  /*0790*/  @P0 STL.64 [R1+0x128], R104 ;  /* 0x0001286801000387 */ /* 0x008fe80000100a00 */
[----:B------:R-:W-:Y:S04]  /*07a0*/  @P0 STL.64 [R1+0x130], R106 ;  /* 0x0001306a01000387 */ /* 0x000fe80000100a00 */
[----:B------:R-:W-:Y:S04]  /*07b0*/  STL [R1+0x9c], RZ ;  /* 0x00009cff01007387 */ /* 0x000fe80000100800 */
[----:B------:R-:W-:Y:S04]  /*07c0*/  STL [R1+0xa0], RZ ;  /* 0x0000a0ff01007387 */ /* 0x000fe80000100800 */
[----:B----4-:R-:W-:Y:S04]  /*07d0*/  @P1 STL.64 [R1+0x118], R100 ;  /* 0x0001186401001387 */ /* 0x010fe80000100a00 */
[----:B------:R-:W-:Y:S04]  /*07e0*/  @P1 STL.64 [R1+0x120], R102 ;  /* 0x0001206601001387 */ /* 0x000fe80000100a00 */
[----:B------:R-:W-:Y:S04]  /*07f0*/  @P1 STL.64 [R1+0x108], R96 ;  /* 0x0001086001001387 */ /* 0x000fe80000100a00 */
[----:B------:R-:W-:Y:S04]  /*0800*/  @P1 STL.64 [R1+0x110], R98 ;  /* 0x0001106201001387 */ /* 0x000fe80000100a00 */
[----:B------:R-:W-:Y:S04]  /*0810*/  STL [R1+0x84], RZ ;  /* 0x000084ff01007387 */ /* 0x000fe80000100800 */
[----:B------:R-:W-:Y:S04]  /*0820*/  STL [R1+0x88], RZ ;  /* 0x000088ff01007387 */ /* 0x000fe80000100800 */
[----:B------:R-:W-:Y:S04]  /*0830*/  @P2 STL.64 [R1+0xf8], R92 ;  /* 0x0000f85c01002387 */ /* 0x000fe80000100a00 */
        /* <DEDUP_REMOVED lines=11> */
[----:B------:R3:W-:Y:S04]  /*08f0*/  @P4 STL.64 [R1+0xb8], R76 ;  /* 0x0000b84c01004387 */ /* 0x0007e80000100a00 */
[----:B------:R4:W-:Y:S04]  /*0900*/  @P4 STL.64 [R1+0xc0], R78 ;  /* 0x0000c04e01004387 */ /* 0x0009e80000100a00 */
[----:B------:R0:W-:Y:S04]  /*0910*/  @P4 STL.64 [R1+0xa8], R72 ;  /* 0x0000a84801004387 */ /* 0x0001e80000100a00 */
        /* <DEDUP_REMOVED lines=27> */
[----:B------:R-:W-:-:S02]  /*0ad0*/  ISETP.GE.AND P0, PT, R6, UR5, PT ;  /* 0x0000000506007c0c */ /* 0x000fc4000bf06270 */
[----:B-1----:R-:W-:Y:S02]  /*0ae0*/  CS2R R108, SRZ ;  /* 0x00000000006c7805 */ /* 0x002fe4000001ff00 */
[----:B--2---:R-:W-:Y:S02]  /*0af0*/  CS2R R110, SRZ ;  /* 0x00000000006e7805 */ /* 0x004fe4000001ff00 */
[----:B---3--:R-:W-:Y:S02]  /*0b00*/  CS2R R76, SRZ ;  /* 0x00000000004c7805 */ /* 0x008fe4000001ff00 */
[----:B----4-:R-:W-:Y:S02]  /*0b10*/  CS2R R78, SRZ ;  /* 0x00000000004e7805 */ /* 0x010fe4000001ff00 */
        /* <DEDUP_REMOVED lines=14> */
[----:B0-----:R-:W-:Y:S02]  /*0c00*/  CS2R R72, SRZ ;  /* 0x0000000000487805 */ /* 0x001fe4000001ff00 */
[----:B------:R-:W-:Y:S01]  /*0c10*/  CS2R R74, SRZ ;  /* 0x00000000004a7805 */ /* 0x000fe2000001ff00 */
[----:B------:R-:W-:Y:S06]  /*0c20*/  @P0 BRA `(.L_x_5076) ;  /* 0x000000bc00100947 */ /* 0x000fec0003800000 */
        /* <DEDUP_REMOVED lines=78> */
.L_x_5204:
        /* <DEDUP_REMOVED lines=44> */
[----:B------:R-:W2:Y:S07]  /*13d0*/  LDL.LU R252, [R1+0x9c] ;  /* 0x00009c0001fc7983 */ /* 0x000eae0000300800 */
[----:B------:R-:W3:Y:S01]  /*13e0*/  LDC.64 R184, c[0x0][0x428] ;  /* 0x00010a00ffb87b82 */ /* 0x000ee20000000a00 */
[----:B------:R-:W-:Y:S01]  /*13f0*/  ISETP.NE.U32.AND P0, PT, RZ, UR10, PT ;  /* 0x0000000aff007c0c */ /* 0x000fe2000bf05070 */
[----:B------:R-:W4:Y:S04]  /*1400*/  LDL R249, [R1+0x140] ;  /* 0x0001400001f97983 */ /* 0x000f280000100800 */
[----:B------:R-:W4:Y:S04]  /*1410*/  LDL R250, [R1+0x128] ;  /* 0x0001280001fa7983 */ /* 0x000f280000100800 */
[----:B------:R-:W4:Y:S01]  /*1420*/  LDL R251, [R1+0x130] ;  /* 0x0001300001fb7983 */ /* 0x000f220000100800 */
[----:B-1----:R-:W-:-:S06]  /*1430*/  IMAD.WIDE.U32 R180, R2, 0x10, R180 ;  /* 0x0000001002b47825 */ /* 0x002fcc00078e00b4 */
[----:B------:R-:W2:Y:S01]  /*1440*/  LDG.E.128 R180, desc[UR6][R180.64] ;  /* 0x00000006b4b47981 */ /* 0x000ea2000c1e1d00 */
[----:B---3--:R-:W-:-:S06]  /*1450*/  IMAD.WIDE.U32 R184, R188, 0x10, R184 ;  /* 0x00000010bcb87825 */ /* 0x008fcc00078e00b8 */
[----:B------:R-:W3:Y:S01]  /*1460*/  LDG.E.128 R184, desc[UR6][R184.64] ;  /* 0x00000006b8b87981 */ /* 0x000ee2000c1e1d00 */
[----:B------:R-:W-:-:S13]  /*1470*/  ISETP.NE.AND.EX P0, PT, RZ, UR11, PT, P0 ;  /* 0x0000000bff007c0c */ /* 0x000fda000bf05300 */
[----:B------:R-:W1:Y:S02]  /*1480*/  @P0 LDC.64 R198, c[0x0][0x438] ;  /* 0x00010e00ffc60b82 */ /* 0x000e640000000a00 */
[----:B-1----:R-:W-:-:S05]  /*1490*/  @P0 IMAD.WIDE.U32 R198, R2, 0x10, R198 ;  /* 0x0000001002c60825 */ /* 0x002fca00078e00c6 */
[----:B------:R2:W5:Y:S02]  /*14a0*/  @P0 LDG.E.128 R152, desc[UR6][R198.64] ;  /* 0x00000006c6980981 */ /* 0x000564000c1e1d00 */
[C---:B--2---:R-:W-:Y:S02]  /*14b0*/  PRMT R199, R180.reuse, 0x7632, R199 ;  /* 0x00007632b4c77816 */ /* 0x044fe400000000c7 */
[----:B------:R-:W-:Y:S02]  /*14c0*/  SHF.L.U32 R180, R180, 0x10, RZ ;  /* 0x00000010b4b47819 */ /* 0x000fe400000006ff */
[----:B------:R-:W-:Y:S02]  /*14d0*/  SHF.L.U32 R201, R181, 0x10, RZ ;  /* 0x00000010b5c97819 */ /* 0x000fe400000006ff */
[----:B------:R-:W-:Y:S01]  /*14e0*/  PRMT R202, R182, 0x7632, R202 ;  /* 0x00007632b6ca7816 */ /* 0x000fe200000000ca */
[----:B------:R-:W-:Y:S01]  /*14f0*/  FADD.FTZ R204, -R3, R180 ;  /* 0x000000b403cc7221 */ /* 0x000fe20000010100 */
[----:B------:R-:W-:-:S02]  /*1500*/  PRMT R205, R183, 0x7632, R205 ;  /* 0x00007632b7cd7816 */ /* 0x000fc400000000cd */
[----:B------:R-:W-:Y:S02]  /*1510*/  PRMT R0, R181, 0x7632, R0 ;  /* 0x00007632b5007816 */ /* 0x000fe40000000000 */
[----:B------:R-:W-:Y:S02]  /*1520*/  SHF.L.U32 R183, R183, 0x10, RZ ;  /* 0x00000010b7b77819 */ /* 0x000fe400000006ff */
[----:B------:R-:W-:Y:S02]  /*1530*/  SHF.L.U32 R181, R182, 0x10, RZ ;  /* 0x00000010b6b57819 */ /* 0x000fe400000006ff */
[C---:B---3--:R-:W-:Y:S02]  /*1540*/  PRMT R206, R184.reuse, 0x7632, R206 ;  /* 0x00007632b8ce7816 */ /* 0x048fe400000000ce */
[----:B------:R-:W-:Y:S02]  /*1550*/  SHF.L.U32 R200, R184, 0x10, RZ ;  /* 0x00000010b8c87819 */ /* 0x000fe400000006ff */
[----:B------:R-:W-:-:S02]  /*1560*/  PRMT R247, R186, 0x7632, R247 ;  /* 0x00007632baf77816 */ /* 0x000fc400000000f7 */
[----:B------:R-:W-:Y:S01]  /*1570*/  SHF.L.U32 R182, R186, 0x10, RZ ;  /* 0x00000010bab67819 */ /* 0x000fe200000006ff */
[----:B------:R-:W-:Y:S01]  /*1580*/  FADD.FTZ R186, -R3, R201 ;  /* 0x000000c903ba7221 */ /* 0x000fe20000010100 */
[C---:B------:R-:W-:Y:S01]  /*1590*/  PRMT R207, R185.reuse, 0x7632, R207 ;  /* 0x00007632b9cf7816 */ /* 0x040fe200000000cf */
[----:B------:R-:W2:Y:S01]  /*15a0*/  LDL.LU R201, [R1+0x8c] ;  /* 0x00008c0001c97983 */ /* 0x000ea20000300800 */
[----:B------:R-:W-:Y:S02]  /*15b0*/  SHF.L.U32 R184, R185, 0x10, RZ ;  /* 0x00000010b9b87819 */ /* 0x000fe400000006ff */
[C---:B------:R-:W-:Y:S02]  /*15c0*/  PRMT R248, R187.reuse, 0x7632, R248 ;  /* 0x00007632bbf87816 */ /* 0x040fe400000000f8 */
[----:B------:R-:W-:Y:S02]  /*15d0*/  SHF.L.U32 R198, R187, 0x10, RZ ;  /* 0x00000010bbc67819 */ /* 0x000fe400000006ff */
[----:B------:R-:W-:Y:S01]  /*15e0*/  SHF.L.U32 R187, R199, 0x10, RZ ;  /* 0x00000010c7bb7819 */ /* 0x000fe200000006ff */
[----:B------:R-:W-:Y:S01]  /*15f0*/  FADD.FTZ R199, -R3, R183 ;  /* 0x000000b703c77221 */ /* 0x000fe20000010100 */
[----:B------:R-:W-:Y:S01]  /*1600*/  SHF.L.U32 R180, R0, 0x10, RZ ;  /* 0x0000001000b47819 */ /* 0x000fe200000006ff */
[----:B-----5:R-:W-:Y:S01]  /*1610*/  FMUL.FTZ R0, R4, R204 ;  /* 0x000000cc04007220 */ /* 0x020fe20000410000 */
[----:B------:R-:W-:-:S02]  /*1620*/  SHF.L.U32 R185, R202, 0x10, RZ ;  /* 0x00000010cab97819 */ /* 0x000fc400000006ff */
[----:B------:R-:W3:Y:S01]  /*1630*/  LDL.LU R202, [R1+0x84] ;  /* 0x0000840001ca7983 */ /* 0x000ee20000300800 */
[----:B------:R-:W-:-:S03]  /*1640*/  SHF.L.U32 R183, R205, 0x10, RZ ;  /* 0x00000010cdb77819 */ /* 0x000fc600000006ff */
[----:B------:R-:W4:Y:S04]  /*1650*/  LDL R204, [R1+0x138] ;  /* 0x0001380001cc7983 */ /* 0x000f280000100800 */
[----:B------:R-:W2:Y:S01]  /*1660*/  LDL.LU R205, [R1+0x94] ;  /* 0x0000940001cd7983 */ /* 0x000ea20000300800 */
[----:B------:R-:W-:-:S04]  /*1670*/  FADD.FTZ R203, -R3, R181 ;  /* 0x000000b503cb7221 */ /* 0x000fc80000010100 */
[----:B------:R-:W-:Y:S01]  /*1680*/  FMUL.FTZ R203, R4, R203 ;  /* 0x000000cb04cb7220 */ /* 0x000fe20000410000 */
[----:B------:R-:W-:Y:S01]  /*1690*/  FADD.FTZ R76, R76, R200 ;  /* 0x000000c84c4c7221 */ /* 0x000fe20000010000 */
[----:B------:R-:W-:Y:S01]  /*16a0*/  SHF.L.U32 R181, R206, 0x10, RZ ;  /* 0x00000010ceb57819 */ /* 0x000fe200000006ff */
[----:B--2---:R-:W-:-:S05]  /*16b0*/  FFMA.FTZ R205, R0, R200, R205 ;  /* 0x000000c800cd7223 */ /* 0x004fca00000100cd */
[----:B------:R4:W-:Y:S02]  /*16c0*/  STL [R1+0x94], R205 ;  /* 0x000094cd01007387 */ /* 0x0009e40000100800 */
[----:B----4-:R-:W-:Y:S01]  /*16d0*/  FMUL.FTZ R205, R204, R200 ;  /* 0x000000c8cccd7220 */ /* 0x010fe20000410000 */
[----:B------:R-:W-:-:S04]  /*16e0*/  FMUL.FTZ R204, R4, R186 ;  /* 0x000000ba04cc7220 */ /* 0x000fc80000410000 */
[----:B------:R-:W-:Y:S01]  /*16f0*/  FFMA.FTZ R252, R204, R184, R252 ;  /* 0x000000b8ccfc7223 */ /* 0x000fe200000100fc */
[----:B---3--:R-:W-:-:S04]  /*1700*/  FFMA.FTZ R202, R203, R182, R202 ;  /* 0x000000b6cbca7223 */ /* 0x008fc800000100ca */
[----:B------:R1:W-:Y:S02]  /*1710*/  STL [R1+0x9c], R252 ;  /* 0x00009cfc01007387 */ /* 0x0003e40000100800 */
[----:B-1----:R-:W-:Y:S02]  /*1720*/  FMUL.FTZ R252, R249, R184 ;  /* 0x000000b8f9fc7220 */ /* 0x002fe40000410000 */
[----:B------:R-:W2:Y:S04]  /*1730*/  LDL.LU R249, [R1+0x98] ;  /* 0x0000980001f97983 */ /* 0x000ea80000300800 */
[----:B------:R-:W3:Y:S04]  /*1740*/  LDL R200, [R1+0x13c] ;  /* 0x00013c0001c87983 */ /* 0x000ee80000100800 */
[----:B------:R1:W-:Y:S04]  /*1750*/  STL [R1+0x84], R202 ;  /* 0x000084ca01007387 */ /* 0x0003e80000100800 */
[----:B------:R-:W4:Y:S01]  /*1760*/  LDL.LU R206, [R1+0xa0] ;  /* 0x0000a00001ce7983 */ /* 0x000f220000300800 */
[----:B-1----:R-:W-:Y:S01]  /*1770*/  FMUL.FTZ R202, R4, R199 ;  /* 0x000000c704ca7220 */ /* 0x002fe20000410000 */
[----:B------:R-:W-:-:S02]  /*1780*/  FADD.FTZ R187, -R3, R187 ;  /* 0x000000bb03bb7221 */ /* 0x000fc40000010100 */
[----:B------:R-:W4:Y:S01]  /*1790*/  LDL R199, [R1+0x144] ;  /* 0x0001440001c77983 */ /* 0x000f220000100800 */
[----:B------:R-:W-:Y:S01]  /*17a0*/  FFMA.FTZ R201, R202, R198, R201 ;  /* 0x000000c6cac97223 */ /* 0x000fe200000100c9 */
[----:B------:R-:W-:Y:S01]  /*17b0*/  FADD.FTZ R180, -R3, R180 ;  /* 0x000000b403b47221 */ /* 0x000fe20000010100 */
[----:B------:R-:W-:-:S03]  /*17c0*/  SHF.L.U32 R186, R207, 0x10, RZ ;  /* 0x00000010cfba7819 */ /* 0x000fc600000006ff */
[----:B------:R1:W-:Y:S01]  /*17d0*/  STL [R1+0x8c], R201 ;  /* 0x00008cc901007387 */ /* 0x0003e20000100800 */
[----:B------:R-:W-:Y:S01]  /*17e0*/  FADD.FTZ R78, R78, R184 ;  /* 0x000000b84e4e7221 */ /* 0x000fe20000010000 */
[----:B------:R-:W-:Y:S02]  /*17f0*/  SHF.L.U32 R184, R247, 0x10, RZ ;  /* 0x00000010f7b87819 */ /* 0x000fe400000006ff */
[----:B------:R-:W4:Y:S01]  /*1800*/  LDL.LU R247, [R1+0x88] ;  /* 0x0000880001f77983 */ /* 0x000f220000300800 */
[----:B------:R-:W-:-:S03]  /*1810*/  FADD.FTZ R77, R77, R181 ;  /* 0x000000b54d4d7221 */ /* 0x000fc60000010000 */
[----:B------:R-:W4:Y:S01]  /*1820*/  LDL R207, [R1+0x12c] ;  /* 0x00012c0001cf7983 */ /* 0x000f220000100800 */
[----:B-1----:R-:W-:-:S04]  /*1830*/  FMUL.FTZ R201, R4, R187 ;  /* 0x000000bb04c97220 */ /* 0x002fc80000410000 */
[-C--:B--2---:R-:W-:Y:S01]  /*1840*/  FFMA.FTZ R249, R201, R181.reuse, R249 ;  /* 0x000000b5c9f97223 */ /* 0x084fe200000100f9 */
[----:B---3--:R-:W-:Y:S01]  /*1850*/  FMUL.FTZ R187, R200, R181 ;  /* 0x000000b5c8bb7220 */ /* 0x008fe20000410000 */
[----:B------:R-:W-:Y:S01]  /*1860*/  FMUL.FTZ R200, R4, R180 ;  /* 0x000000b404c87220 */ /* 0x000fe20000410000 */
[----:B------:R-:W-:Y:S02]  /*1870*/  FADD.FTZ R181, RZ, R205 ;  /* 0x000000cdffb57221 */ /* 0x000fe40000010000 */
[----:B------:R-:W-:Y:S01]  /*1880*/  STL [R1+0x98], R249 ;  /* 0x000098f901007387 */ /* 0x000fe20000100800 */
[----:B------:R-:W-:Y:S01]  /*1890*/  FFMA.FTZ R180, R0, R205, RZ ;  /* 0x000000cd00b47223 */ /* 0x000fe200000100ff */
[----:B----4-:R-:W-:Y:S02]  /*18a0*/  FFMA.FTZ R206, R200, R186, R206 ;  /* 0x000000bac8ce7223 */ /* 0x010fe400000100ce */
[----:B------:R-:W-:Y:S01]  /*18b0*/  STL [R1], R187 ;  /* 0x000000bb01007387 */ /* 0x000fe20000100800 */
[----:B------:R-:W-:Y:S01]  /*18c0*/  FADD.FTZ R181, R181, R187 ;  /* 0x000000bbb5b57221 */ /* 0x000fe20000010000 */
[----:B------:R-:W-:-:S02]  /*18d0*/  FFMA.FTZ R180, R201, R187, R180 ;  /* 0x000000bbc9b47223 */ /* 0x000fc400000100b4 */
[----:B------:R1:W-:Y:S04]  /*18e0*/  STL [R1+0xa0], R206 ;  /* 0x0000a0ce01007387 */ /* 0x0003e80000100800 */
[----:B-1----:R-:W2:Y:S04]  /*18f0*/  LDL.LU R206, [R1+0x90] ;  /* 0x0000900001ce7983 */ /* 0x002ea80000300800 */
[----:B------:R-:W3:Y:S01]  /*1900*/  LDL R187, [R1+0x134] ;  /* 0x0001340001bb7983 */ /* 0x000ee20000100800 */
[----:B------:R-:W-:Y:S01]  /*1910*/  FADD.FTZ R80, R80, R182 ;  /* 0x000000b650507221 */ /* 0x000fe20000010000 */
[----:B------:R-:W-:Y:S01]  /*1920*/  FMUL.FTZ R250, R250, R182 ;  /* 0x000000b6fafa7220 */ /* 0x000fe20000410000 */
[----:B------:R-:W-:Y:S01]  /*1930*/  SHF.L.U32 R182, R248, 0x10, RZ ;  /* 0x00000010f8b67819 */ /* 0x000fe200000006ff */
[----:B------:R-:W-:Y:S01]  /*1940*/  FMUL.FTZ R248, R251, R198 ;  /* 0x000000c6fbf87220 */ /* 0x000fe20000410000 */
[----:B------:R-:W-:Y:S01]  /*1950*/  FMUL.FTZ R251, R199, R186 ;  /* 0x000000bac7fb7220 */ /* 0x000fe20000410000 */
[----:B------:R-:W-:Y:S01]  /*1960*/  FADD.FTZ R181, R181, R252 ;  /* 0x000000fcb5b57221 */ /* 0x000fe20000010000 */
[----:B------:R-:W-:Y:S01]  /*1970*/  FFMA.FTZ R180, R204, R252, R180 ;  /* 0x000000fcccb47223 */ /* 0x000fe200000100b4 */
[----:B------:R-:W-:-:S02]  /*1980*/  FADD.FTZ R185, -R3, R185 ;  /* 0x000000b903b97221 */ /* 0x000fc40000010100 */
[----:B------:R-:W-:Y:S01]  /*1990*/  FADD.FTZ R181, R181, R251 ;  /* 0x000000fbb5b57221 */ /* 0x000fe20000010000 */
[----:B------:R-:W-:Y:S01]  /*19a0*/  FFMA.FTZ R180, R200, R251, R180 ;  /* 0x000000fbc8b47223 */ /* 0x000fe200000100b4 */
[----:B------:R-:W-:Y:S01]  /*19b0*/  FADD.FTZ R183, -R3, R183 ;  /* 0x000000b703b77221 */ /* 0x000fe20000010100 */
[----:B------:R-:W-:Y:S01]  /*19c0*/  FMUL.FTZ R199, R4, R185 ;  /* 0x000000b904c77220 */ /* 0x000fe20000410000 */
[----:B------:R-:W-:Y:S01]  /*19d0*/  FMUL.FTZ R249, R207, R184 ;  /* 0x000000b8cff97220 */ /* 0x000fe20000410000 */
[----:B------:R-:W-:Y:S01]  /*19e0*/  FADD.FTZ R181, R181, R250 ;  /* 0x000000fab5b57221 */ /* 0x000fe20000010000 */
[----:B------:R-:W-:Y:S01]  /*19f0*/  FFMA.FTZ R180, R203, R250, R180 ;  /* 0x000000facbb47223 */ /* 0x000fe200000100b4 */
[----:B------:R-:W-:Y:S01]  /*1a00*/  FADD.FTZ R82, R82, R198 ;  /* 0x000000c652527221 */ /* 0x000fe20000010000 */
[----:B------:R-:W-:Y:S01]  /*1a10*/  FFMA.FTZ R247, R199, R184, R247 ;  /* 0x000000b8c7f77223 */ /* 0x000fe200000100f7 */
[----:B------:R-:W-:Y:S01]  /*1a20*/  FMUL.FTZ R198, R4, R183 ;  /* 0x000000b704c67220 */ /* 0x000fe20000410000 */
[----:B------:R-:W-:Y:S01]  /*1a30*/  FADD.FTZ R181, R181, R249 ;  /* 0x000000f9b5b57221 */ /* 0x000fe20000010000 */
[----:B------:R-:W-:-:S02]  /*1a40*/  FFMA.FTZ R180, R199, R249, R180 ;  /* 0x000000f9c7b47223 */ /* 0x000fc400000100b4 */
[----:B------:R3:W-:Y:S01]  /*1a50*/  STL [R1+0x88], R247 ;  /* 0x000088f701007387 */ /* 0x0007e20000100800 */
[----:B------:R-:W-:Y:S01]  /*1a60*/  FADD.FTZ R181, R181, R248 ;  /* 0x000000f8b5b57221 */ /* 0x000fe20000010000 */
[----:B------:R-:W-:Y:S01]  /*1a70*/  FFMA.FTZ R180, R202, R248, R180 ;  /* 0x000000f8cab47223 */ /* 0x000fe200000100b4 */
[----:B------:R-:W-:Y:S01]  /*1a80*/  FADD.FTZ R79, R79, R186 ;  /* 0x000000ba4f4f7221 */ /* 0x000fe20000010000 */
[----:B------:R-:W-:Y:S01]  /*1a90*/  FADD.FTZ R81, R81, R184 ;  /* 0x000000b851517221 */ /* 0x000fe20000010000 */
[----:B------:R-:W-:Y:S01]  /*1aa0*/  FADD.FTZ R83, R83, R182 ;  /* 0x000000b653537221 */ /* 0x000fe20000010000 */
[----:B------:R-:W-:Y:S02]  /*1ab0*/  IADD3 R188, PT, PT, R188, 0x20, RZ ;  /* 0x00000020bcbc7810 */ /* 0x000fe40007ffe0ff */
[----:B------:R-:W-:Y:S01]  /*1ac0*/  IADD3 R2, PT, PT, R2, 0x20, RZ ;  /* 0x0000002002027810 */ /* 0x000fe20007ffe0ff */
[-C--:B--2---:R-:W-:Y:S01]  /*1ad0*/  FFMA.FTZ R206, R198, R182.reuse, R206 ;  /* 0x000000b6c6ce7223 */ /* 0x084fe200000100ce */
[----:B---3--:R-:W-:-:S04]  /*1ae0*/  FMUL.FTZ R247, R187, R182 ;  /* 0x000000b6bbf77220 */ /* 0x008fc80000410000 */
[----:B------:R1:W-:Y:S01]  /*1af0*/  STL [R1+0x90], R206 ;  /* 0x000090ce01007387 */ /* 0x0003e20000100800 */
[----:B------:R-:W-:Y:S01]  /*1b00*/  FADD.FTZ R207, R181, R247 ;  /* 0x000000f7b5cf7221 */ /* 0x000fe20000010000 */
[----:B-1----:R-:W-:-:S07]  /*1b10*/  FFMA.FTZ R206, R198, R247, R180 ;  /* 0x000000f7c6ce7223 */ /* 0x002fce00000100b4 */
.L_x_5080:
[----:B------:R-:W-:Y:S05]  /*1b20*/  BSYNC.RECONVERGENT B2 ;  /* 0x0000000000027941 */ /* 0x000fea0003800200 */
.L_x_5079:
[----:B------:R-:W-:Y:S04]  /*1b30*/  BSSY.RECONVERGENT B2, `(.L_x_5081) ;  /* 0x0000077000027945 */ /* 0x000fe80003800200 */
[----:B------:R-:W-:Y:S05]  /*1b40*/  @!P5 BRA `(.L_x_5082) ;  /* 0x0000000400d4d947 */ /* 0x000fea0003800000 */
[----:B------:R-:W1:Y:S01]  /*1b50*/  LDC.64 R180, c[0x0][0x3a8] ;  /* 0x0000ea00ffb47b82 */ /* 0x000e620000000a00 */
[----:B------:R-:W2:Y:S07]  /*1b60*/  LDL R246, [R1+0x118] ;  /* 0x0001180001f67983 */ /* 0x000eae0000100800 */
[----:B------:R-:W3:Y:S01]  /*1b70*/  LDC.64 R184, c[0x0][0x428] ;  /* 0x00010a00ffb87b82 */ /* 0x000ee20000000a00 */
[----:B------:R-:W-:Y:S01]  /*1b80*/  ISETP.NE.U32.AND P0, PT, RZ, UR10, PT ;  /* 0x0000000aff007c0c */ /* 0x000fe2000bf05070 */
[----:B------:R-:W4:Y:S01]  /*1b90*/  LDL.LU R244, [R1+0x7c] ;  /* 0x00007c0001f47983 */ /* 0x000f220000300800 */
[----:B-1----:R-:W-:-:S04]  /*1ba0*/  IMAD.WIDE.U32 R180, R2, 0x10, R180 ;  /* 0x0000001002b47825 */ /* 0x002fc800078e00b4 */
[----:B---3--:R-:W-:Y:S02]  /*1bb0*/  IMAD.WIDE.U32 R184, R188, 0x10, R184 ;  /* 0x00000010bcb87825 */ /* 0x008fe400078e00b8 */
[----:B------:R-:W3:Y:S01]  /*1bc0*/  LDG.E.128 R180, desc[UR6][R180.64] ;  /* 0x00000006b4b47981 */ /* 0x000ee2000c1e1d00 */
[----:B------:R-:W-:-:S03]  /*1bd0*/  ISETP.NE.AND.EX P0, PT, RZ, UR11, PT, P0 ;  /* 0x0000000bff007c0c */ /* 0x000fc6000bf05300 */
[----:B------:R-:W2:Y:S04]  /*1be0*/  LDL R245, [R1+0x120] ;  /* 0x0001200001f57983 */ /* 0x000ea80000100800 */
[----:B------:R-:W4:Y:S06]  /*1bf0*/  LDG.E.128 R184, desc[UR6][R184.64] ;  /* 0x00000006b8b87981 */ /* 0x000f2c000c1e1d00 */
[----:B------:R-:W1:Y:S02]  /*1c00*/  @P0 LDC.64 R190, c[0x0][0x438] ;  /* 0x00010e00ffbe0b82 */ /* 0x000e640000000a00 */
[----:B-1----:R-:W-:-:S05]  /*1c10*/  @P0 IMAD.WIDE.U32 R190, R2, 0x10, R190 ;  /* 0x0000001002be0825 */ /* 0x002fca00078e00be */
[----:B------:R1:W5:Y:S01]  /*1c20*/  @P0 LDG.E.128 R156, desc[UR6][R190.64] ;  /* 0x00000006be9c0981 */ /* 0x000362000c1e1d00 */
[C---:B---3--:R-:W-:Y:S02]  /*1c30*/  SHF.L.U32 R192, R180.reuse, 0x10, RZ ;  /* 0x00000010b4c07819 */ /* 0x048fe400000006ff */
[----:B-1----:R-:W-:Y:S02]  /*1c40*/  PRMT R190, R180, 0x7632, R190 ;  /* 0x00007632b4be7816 */ /* 0x002fe400000000be */
[C---:B----4-:R-:W-:Y:S02]  /*1c50*/  PRMT R242, R186.reuse, 0x7632, R242 ;  /* 0x00007632baf27816 */ /* 0x050fe400000000f2 */
[----:B------:R-:W-:Y:S02]  /*1c60*/  SHF.L.U32 R180, R186, 0x10, RZ ;  /* 0x00000010bab47819 */ /* 0x000fe400000006ff */
[C---:B------:R-:W-:Y:S02]  /*1c70*/  PRMT R243, R187.reuse, 0x7632, R243 ;  /* 0x00007632bbf37816 */ /* 0x040fe400000000f3 */
[----:B------:R-:W-:Y:S01]  /*1c80*/  SHF.L.U32 R186, R187, 0x10, RZ ;  /* 0x00000010bbba7819 */ /* 0x000fe200000006ff */
[----:B------:R-:W-:-:S02]  /*1c90*/  FADD.FTZ R187, -R3, R192 ;  /* 0x000000c003bb7221 */ /* 0x000fc40000010100 */
[----:B------:R-:W3:Y:S01]  /*1ca0*/  LDL.LU R192, [R1+0x74] ;  /* 0x0000740001c07983 */ /* 0x000ee20000300800 */
[----:B------:R-:W-:Y:S02]  /*1cb0*/  SHF.L.U32 R193, R181, 0x10, RZ ;  /* 0x00000010b5c17819 */ /* 0x000fe400000006ff */
[----:B------:R-:W-:Y:S02]  /*1cc0*/  SHF.L.U32 R194, R183, 0x10, RZ ;  /* 0x00000010b7c27819 */ /* 0x000fe400000006ff */
[----:B------:R-:W-:Y:S02]  /*1cd0*/  PRMT R195, R181, 0x7632, R195 ;  /* 0x00007632b5c37816 */ /* 0x000fe400000000c3 */
[C---:B------:R-:W-:Y:S02]  /*1ce0*/  SHF.L.U32 R191, R182.reuse, 0x10, RZ ;  /* 0x00000010b6bf7819 */ /* 0x040fe400000006ff */
[----:B------:R-:W-:Y:S01]  /*1cf0*/  PRMT R239, R183, 0x7632, R239 ;  /* 0x00007632b7ef7816 */ /* 0x000fe200000000ef */
[----:B------:R-:W-:Y:S01]  /*1d00*/  FADD.FTZ R193, -R3, R193 ;  /* 0x000000c103c17221 */ /* 0x000fe20000010100 */
[----:B------:R-:W-:-:S02]  /*1d10*/  PRMT R196, R182, 0x7632, R196 ;  /* 0x00007632b6c47816 */ /* 0x000fc400000000c4 */
[----:B------:R-:W-:Y:S02]  /*1d20*/  PRMT R240, R184, 0x7632, R240 ;  /* 0x00007632b8f07816 */ /* 0x000fe400000000f0 */
[C---:B------:R-:W-:Y:S02]  /*1d30*/  PRMT R241, R185.reuse, 0x7632, R241 ;  /* 0x00007632b9f17816 */ /* 0x040fe400000000f1 */
[----:B------:R-:W-:Y:S02]  /*1d40*/  SHF.L.U32 R182, R185, 0x10, RZ ;  /* 0x00000010b9b67819 */ /* 0x000fe400000006ff */
[----:B------:R-:W-:Y:S01]  /*1d50*/  SHF.L.U32 R181, R190, 0x10, RZ ;  /* 0x00000010beb57819 */ /* 0x000fe200000006ff */
[----:B------:R-:W-:Y:S01]  /*1d60*/  FADD.FTZ R190, -R3, R194 ;  /* 0x000000c203be7221 */ /* 0x000fe20000010100 */
[----:B------:R-:W-:Y:S01]  /*1d70*/  SHF.L.U32 R185, R195, 0x10, RZ ;  /* 0x00000010c3b97819 */ /* 0x000fe200000006ff */
[----:B------:R-:W-:Y:S01]  /*1d80*/  FADD.FTZ R195, -R3, R191 ;  /* 0x000000bf03c37221 */ /* 0x000fe20000010100 */
[----:B------:R-:W4:Y:S01]  /*1d90*/  LDL R194, [R1+0x108] ;  /* 0x0001080001c27983 */ /* 0x000f220000100800 */
[----:B-----5:R-:W-:Y:S01]  /*1da0*/  FMUL.FTZ R197, R4, R187 ;  /* 0x000000bb04c57220 */ /* 0x020fe20000410000 */
[----:B------:R-:W-:-:S02]  /*1db0*/  SHF.L.U32 R191, R239, 0x10, RZ ;  /* 0x00000010efbf7819 */ /* 0x000fc400000006ff */
[----:B------:R-:W-:Y:S01]  /*1dc0*/  SHF.L.U32 R183, R196, 0x10, RZ ;  /* 0x00000010c4b77819 */ /* 0x000fe200000006ff */
[----:B------:R-:W4:Y:S01]  /*1dd0*/  LDL R239, [R1+0x110] ;  /* 0x0001100001ef7983 */ /* 0x000f220000100800 */
[----:B------:R-:W-:Y:S01]  /*1de0*/  SHF.L.U32 R187, R240, 0x10, RZ ;  /* 0x00000010f0bb7819 */ /* 0x000fe200000006ff */
[----:B------:R-:W-:Y:S02]  /*1df0*/  FMUL.FTZ R196, R4, R193 ;  /* 0x000000c104c47220 */ /* 0x000fe40000410000 */
[----:B------:R-:W4:Y:S04]  /*1e00*/  LDL.LU R240, [R1+0x6c] ;  /* 0x00006c0001f07983 */ /* 0x000f280000300800 */
[----:B------:R-:W4:Y:S01]  /*1e10*/  LDL.LU R193, [R1+0x64] ;  /* 0x0000640001c17983 */ /* 0x000f220000300800 */
[----:B------:R-:W-:Y:S01]  /*1e20*/  SHF.L.U32 R184, R184, 0x10, RZ ;  /* 0x00000010b8b87819 */ /* 0x000fe200000006ff */
[----:B------:R-:W-:-:S04]  /*1e30*/  FFMA.FTZ R244, R196, R182, R244 ;  /* 0x000000b6c4f47223 */ /* 0x000fc800000100f4 */
[----:B---3--:R-:W-:-:S05]  /*1e40*/  FFMA.FTZ R192, R197, R184, R192 ;  /* 0x000000b8c5c07223 */ /* 0x008fca00000100c0 */
[----:B------:R-:W-:Y:S04]  /*1e50*/  STL [R1+0x74], R192 ;  /* 0x000074c001007387 */ /* 0x000fe80000100800 */
[----:B------:R2:W-:Y:S02]  /*1e60*/  STL [R1+0x7c], R244 ;  /* 0x00007cf401007387 */ /* 0x0005e40000100800 */
[----:B--2---:R-:W-:Y:S02]  /*1e70*/  FMUL.FTZ R244, R245, R182 ;  /* 0x000000b6f5f47220 */ /* 0x004fe40000410000 */
[----:B------:R-:W2:Y:S04]  /*1e80*/  LDL.LU R245, [R1+0x78] ;  /* 0x0000780001f57983 */ /* 0x000ea80000300800 */
[----:B------:R-:W3:Y:S01]  /*1e90*/  LDL R192, [R1+0x11c] ;  /* 0x00011c0001c07983 */ /* 0x000ee20000100800 */
[----:B------:R-:W-:Y:S01]  /*1ea0*/  FADD.FTZ R86, R86, R182 ;  /* 0x000000b656567221 */ /* 0x000fe20000010000 */
[----:B------:R-:W-:Y:S01]  /*1eb0*/  SHF.L.U32 R182, R242, 0x10, RZ ;  /* 0x00000010f2b67819 */ /* 0x000fe200000006ff */
[----:B------:R-:W-:Y:S01]  /*1ec0*/  FMUL.FTZ R195, R4, R195 ;  /* 0x000000c304c37220 */ /* 0x000fe20000410000 */
[----:B----4-:R-:W-:Y:S01]  /*1ed0*/  FMUL.FTZ R242, R194, R180 ;  /* 0x000000b4c2f27220 */ /* 0x010fe20000410000 */
[----:B------:R-:W-:-:S04]  /*1ee0*/  FMUL.FTZ R194, R4, R190 ;  /* 0x000000be04c27220 */ /* 0x000fc80000410000 */
[----:B------:R-:W-:Y:S01]  /*1ef0*/  FFMA.FTZ R240, R194, R186, R240 ;  /* 0x000000bac2f07223 */ /* 0x000fe200000100f0 */
[----:B------:R-:W-:Y:S01]  /*1f00*/  FFMA.FTZ R193, R195, R180, R193 ;  /* 0x000000b4c3c17223 */ /* 0x000fe200000100c1 */
[----:B------:R-:W-:Y:S01]  /*1f10*/  FADD.FTZ R88, R88, R180 ;  /* 0x000000b458587221 */ /* 0x000fe20000010000 */
[----:B------:R-:W-:-:S03]  /*1f20*/  SHF.L.U32 R180, R243, 0x10, RZ ;  /* 0x00000010f3b47819 */ /* 0x000fc600000006ff */
[----:B------:R1:W-:Y:S04]  /*1f30*/  STL [R1+0x64], R193 ;  /* 0x000064c101007387 */ /* 0x0003e80000100800 */
[----:B------:R4:W-:Y:S04]  /*1f40*/  STL [R1+0x6c], R240 ;  /* 0x00006cf001007387 */ /* 0x0009e80000100800 */
[----:B------:R-:W3:Y:S01]  /*1f50*/  LDL.LU R243, [R1+0x80] ;  /* 0x0000800001f37983 */ /* 0x000ee20000300800 */
[----:B------:R-:W-:Y:S01]  /*1f60*/  FADD.FTZ R84, R84, R184 ;  /* 0x000000b854547221 */ /* 0x000fe20000010000 */
[----:B------:R-:W-:Y:S01]  /*1f70*/  FMUL.FTZ R246, R246, R184 ;  /* 0x000000b8f6f67220 */ /* 0x000fe20000410000 */
[----:B------:R-:W-:Y:S01]  /*1f80*/  FADD.FTZ R181, -R3, R181 ;  /* 0x000000b503b57221 */ /* 0x000fe20000010100 */
[----:B------:R-:W-:-:S02]  /*1f90*/  SHF.L.U32 R184, R241, 0x10, RZ ;  /* 0x00000010f1b87819 */ /* 0x000fc400000006ff */
[----:B------:R-:W3:Y:S01]  /*1fa0*/  LDL R241, [R1+0x124] ;  /* 0x0001240001f17983 */ /* 0x000ee20000100800 */
[----:B-1----:R-:W-:Y:S01]  /*1fb0*/  FMUL.FTZ R193, R4, R181 ;  /* 0x000000b504c17220 */ /* 0x002fe20000410000 */
[----:B----4-:R-:W-:Y:S02]  /*1fc0*/  FMUL.FTZ R240, R239, R186 ;  /* 0x000000baeff07220 */ /* 0x010fe40000410000 */
[----:B------:R-:W4:Y:S01]  /*1fd0*/  LDL.LU R239, [R1+0x68] ;  /* 0x0000680001ef7983 */ /* 0x000f220000300800 */
[----:B------:R-:W-:-:S03]  /*1fe0*/  FADD.FTZ R185, -R3, R185 ;  /* 0x000000b903b97221 */ /* 0x000fc60000010100 */
[----:B------:R-:W4:Y:S01]  /*1ff0*/  LDL R190, [R1+0x10c] ;  /* 0x00010c0001be7983 */ /* 0x000f220000100800 */
[----:B------:R-:W-:Y:S01]  /*2000*/  FADD.FTZ R85, R85, R187 ;  /* 0x000000bb55557221 */ /* 0x000fe20000010000 */
[----:B--2---:R-:W-:-:S05]  /*2010*/  FFMA.FTZ R245, R193, R187, R245 ;  /* 0x000000bbc1f57223 */ /* 0x004fca00000100f5 */
[----:B------:R3:W-:Y:S02]  /*2020*/  STL [R1+0x78], R245 ;  /* 0x000078f501007387 */ /* 0x0007e40000100800 */
[----:B---3--:R-:W-:Y:S01]  /*2030*/  FMUL.FTZ R245, R192, R187 ;  /* 0x000000bbc0f57220 */ /* 0x008fe20000410000 */
[----:B------:R-:W-:Y:S01]  /*2040*/  FFMA.FTZ R187, R197, R246, R206 ;  /* 0x000000f6c5bb7223 */ /* 0x000fe200000100ce */
[----:B------:R-:W-:Y:S01]  /*2050*/  FMUL.FTZ R192, R4, R185 ;  /* 0x000000b904c07220 */ /* 0x000fe20000410000 */
[----:B------:R-:W2:Y:S04]  /*2060*/  LDL.LU R206, [R1+0x70] ;  /* 0x0000700001ce7983 */ /* 0x000ea80000300800 */
[----:B------:R-:W3:Y:S01]  /*2070*/  LDL R185, [R1+0x114] ;  /* 0x0001140001b97983 */ /* 0x000ee20000100800 */
[----:B------:R-:W-:Y:S01]  /*2080*/  FADD.FTZ R90, R90, R186 ;  /* 0x000000ba5a5a7221 */ /* 0x000fe20000010000 */
[----:B------:R-:W-:Y:S01]  /*2090*/  FADD.FTZ R186, R207, R246 ;  /* 0x000000f6cfba7221 */ /* 0x000fe20000010000 */
[----:B------:R-:W-:Y:S01]  /*20a0*/  FFMA.FTZ R187, R193, R245, R187 ;  /* 0x000000f5c1bb7223 */ /* 0x000fe200000100bb */
[----:B------:R-:W-:-:S02]  /*20b0*/  FFMA.FTZ R243, R192, R184, R243 ;  /* 0x000000b8c0f37223 */ /* 0x000fc400000100f3 */
[----:B------:R-:W-:Y:S01]  /*20c0*/  FADD.FTZ R186, R186, R245 ;  /* 0x000000f5baba7221 */ /* 0x000fe20000010000 */
[C---:B------:R-:W-:Y:S01]  /*20d0*/  FADD.FTZ R183, -R3.reuse, R183 ;  /* 0x000000b703b77221 */ /* 0x040fe20000010100 */
[----:B------:R-:W-:Y:S01]  /*20e0*/  FFMA.FTZ R187, R196, R244, R187 ;  /* 0x000000f4c4bb7223 */ /* 0x000fe200000100bb */
[----:B------:R1:W-:Y:S01]  /*20f0*/  STL [R1+0x80], R243 ;  /* 0x000080f301007387 */ /* 0x0003e20000100800 */
[----:B------:R-:W-:Y:S01]  /*2100*/  FADD.FTZ R186, R186, R244 ;  /* 0x000000f4baba7221 */ /* 0x000fe20000010000 */
[----:B------:R-:W-:Y:S01]  /*2110*/  FADD.FTZ R181, -R3, R191 ;  /* 0x000000bf03b57221 */ /* 0x000fe20000010100 */
[----:B------:R-:W-:Y:S01]  /*2120*/  FMUL.FTZ R191, R4, R183 ;  /* 0x000000b704bf7220 */ /* 0x000fe20000410000 */
[----:B-1----:R-:W-:Y:S01]  /*2130*/  FMUL.FTZ R243, R241, R184 ;  /* 0x000000b8f1f37220 */ /* 0x002fe20000410000 */
[----:B------:R-:W-:-:S03]  /*2140*/  FADD.FTZ R89, R89, R182 ;  /* 0x000000b659597221 */ /* 0x000fc60000010000 */
[----:B------:R-:W-:Y:S01]  /*2150*/  FADD.FTZ R183, R186, R243 ;  /* 0x000000f3bab77221 */ /* 0x000fe20000010000 */
[----:B------:R-:W-:Y:S01]  /*2160*/  FFMA.FTZ R187, R192, R243, R187 ;  /* 0x000000f3c0bb7223 */ /* 0x000fe200000100bb */
[-C--:B----4-:R-:W-:Y:S01]  /*2170*/  FFMA.FTZ R239, R191, R182.reuse, R239 ;  /* 0x000000b6bfef7223 */ /* 0x090fe200000100ef */
[----:B------:R-:W-:Y:S01]  /*2180*/  FMUL.FTZ R241, R190, R182 ;  /* 0x000000b6bef17220 */ /* 0x000fe20000410000 */
[----:B------:R-:W-:Y:S01]  /*2190*/  FADD.FTZ R183, R183, R242 ;  /* 0x000000f2b7b77221 */ /* 0x000fe20000010000 */
[----:B------:R-:W-:Y:S01]  /*21a0*/  FFMA.FTZ R182, R195, R242, R187 ;  /* 0x000000f2c3b67223 */ /* 0x000fe200000100bb */
[----:B------:R-:W-:Y:S02]  /*21b0*/  FMUL.FTZ R190, R4, R181 ;  /* 0x000000b504be7220 */ /* 0x000fe40000410000 */
[----:B------:R-:W-:Y:S01]  /*21c0*/  FADD.FTZ R183, R183, R241 ;  /* 0x000000f1b7b77221 */ /* 0x000fe20000010000 */
[----:B------:R-:W-:Y:S01]  /*21d0*/  FFMA.FTZ R182, R191, R241, R182 ;  /* 0x000000f1bfb67223 */ /* 0x000fe200000100b6 */
[----:B------:R3:W-:Y:S02]  /*21e0*/  STL [R1+0x68], R239 ;  /* 0x000068ef01007387 */ /* 0x0007e40000100800 */
[----:B------:R-:W-:Y:S01]  /*21f0*/  FADD.FTZ R183, R183, R240 ;  /* 0x000000f0b7b77221 */ /* 0x000fe20000010000 */
[----:B------:R-:W-:Y:S01]  /*2200*/  FFMA.FTZ R182, R194, R240, R182 ;  /* 0x000000f0c2b67223 */ /* 0x000fe200000100b6 */
[----:B------:R-:W-:Y:S01]  /*2210*/  FADD.FTZ R87, R87, R184 ;  /* 0x000000b857577221 */ /* 0x000fe20000010000 */
[----:B------:R-:W-:Y:S01]  /*2220*/  FADD.FTZ R91, R91, R180 ;  /* 0x000000b45b5b7221 */ /* 0x000fe20000010000 */
[----:B------:R-:W-:-:S02]  /*2230*/  IADD3 R188, PT, PT, R188, 0x20, RZ ;  /* 0x00000020bcbc7810 */ /* 0x000fc40007ffe0ff */
[----:B------:R-:W-:Y:S01]  /*2240*/  IADD3 R2, PT, PT, R2, 0x20, RZ ;  /* 0x0000002002027810 */ /* 0x000fe20007ffe0ff */
[-C--:B--2---:R-:W-:Y:S01]  /*2250*/  FFMA.FTZ R206, R190, R180.reuse, R206 ;  /* 0x000000b4bece7223 */ /* 0x084fe200000100ce */
[----:B---3--:R-:W-:-:S04]  /*2260*/  FMUL.FTZ R239, R185, R180 ;  /* 0x000000b4b9ef7220 */ /* 0x008fc80000410000 */
[----:B------:R1:W-:Y:S01]  /*2270*/  STL [R1+0x70], R206 ;  /* 0x000070ce01007387 */ /* 0x0003e20000100800 */
[----:B------:R-:W-:Y:S01]  /*2280*/  FADD.FTZ R207, R183, R239 ;  /* 0x000000efb7cf7221 */ /* 0x000fe20000010000 */
[----:B-1----:R-:W-:-:S07]  /*2290*/  FFMA.FTZ R206, R190, R239, R182 ;  /* 0x000000efbece7223 */ /* 0x002fce00000100b6 */
.L_x_5082:
[----:B------:R-:W-:Y:S05]  /*22a0*/  BSYNC.RECONVERGENT B2 ;  /* 0x0000000000027941 */ /* 0x000fea0003800200 */
.L_x_5081:
[----:B------:R-:W-:Y:S04]  /*22b0*/  BSSY.RECONVERGENT B2, `(.L_x_5083) ;  /* 0x0000079000027945 */ /* 0x000fe80003800200 */
[----:B------:R-:W-:Y:S05]  /*22c0*/  @!P2 BRA `(.L_x_5084) ;  /* 0x0000000400dca947 */ /* 0x000fea0003800000 */
[----:B------:R-:W1:Y:S01]  /*22d0*/  LDC.64 R16, c[0x0][0x3a8] ;  /* 0x0000ea00ff107b82 */ /* 0x000e620000000a00 */
[----:B------:R2:W-:Y:S07]  /*22e0*/  STL [R1+0x148], R0 ;  /* 0x0001480001007387 */ /* 0x0005ee0000100800 */
[----:B------:R-:W3:Y:S01]  /*22f0*/  LDC.64 R20, c[0x0][0x428] ;  /* 0x00010a00ff147b82 */ /* 0x000ee20000000a00 */
[----:B--2---:R-:W2:Y:S04]  /*2300*/  LDL.LU R0, [R1+0x54] ;  /* 0x0000540001007983 */ /* 0x004ea80000300800 */
[----:B------:R-:W4:Y:S01]  /*2310*/  LDL R238, [R1+0xf8] ;  /* 0x0000f80001ee7983 */ /* 0x000f220000100800 */
[----:B------:R-:W-:-:S03]  /*2320*/  ISETP.NE.U32.AND P0, PT, RZ, UR10, PT ;  /* 0x0000000aff007c0c */ /* 0x000fc6000bf05070 */
[----:B------:R-:W4:Y:S01]  /*2330*/  LDL.LU R236, [R1+0x5c] ;  /* 0x00005c0001ec7983 */ /* 0x000f220000300800 */
[----:B-1----:R-:W-:-:S04]  /*2340*/  IMAD.WIDE.U32 R16, R2, 0x10, R16 ;  /* 0x0000001002107825 */ /* 0x002fc800078e0010 */
[----:B---3--:R-:W-:Y:S02]  /*2350*/  IMAD.WIDE.U32 R20, R188, 0x10, R20 ;  /* 0x00000010bc147825 */ /* 0x008fe400078e0014 */
[----:B------:R-:W3:Y:S01]  /*2360*/  LDG.E.128 R16, desc[UR6][R16.64] ;  /* 0x0000000610107981 */ /* 0x000ee2000c1e1d00 */
[----:B------:R-:W-:-:S03]  /*2370*/  ISETP.NE.AND.EX P0, PT, RZ, UR11, PT, P0 ;  /* 0x0000000bff007c0c */ /* 0x000fc6000bf05300 */
[----:B------:R-:W4:Y:S04]  /*2380*/  LDL R237, [R1+0x100] ;  /* 0x0001000001ed7983 */ /* 0x000f280000100800 */
[----:B------:R-:W2:Y:S06]  /*2390*/  LDG.E.128 R20, desc[UR6][R20.64] ;  /* 0x0000000614147981 */ /* 0x000eac000c1e1d00 */
[----:B------:R-:W1:Y:S02]  /*23a0*/  @P0 LDC.64 R180, c[0x0][0x438] ;  /* 0x00010e00ffb40b82 */ /* 0x000e640000000a00 */
[----:B-1----:R-:W-:-:S05]  /*23b0*/  @P0 IMAD.WIDE.U32 R180, R2, 0x10, R180 ;  /* 0x0000001002b40825 */ /* 0x002fca00078e00b4 */
[----:B------:R1:W5:Y:S01]  /*23c0*/  @P0 LDG.E.128 R160, desc[UR6][R180.64] ;  /* 0x00000006b4a00981 */ /* 0x000362000c1e1d00 */
[C---:B---3--:R-:W-:Y:S02]  /*23d0*/  SHF.L.U32 R183, R16.reuse, 0x10, RZ ;  /* 0x0000001010b77819 */ /* 0x048fe400000006ff */
[----:B-1----:R-:W-:Y:S02]  /*23e0*/  PRMT R180, R16, 0x7632, R180 ;  /* 0x0000763210b47816 */ /* 0x002fe400000000b4 */
[C---:B------:R-:W-:Y:S02]  /*23f0*/  PRMT R186, R17.reuse, 0x7632, R186 ;  /* 0x0000763211ba7816 */ /* 0x040fe400000000ba */
[----:B------:R-:W-:Y:S02]  /*2400*/  SHF.L.U32 R184, R17, 0x10, RZ ;  /* 0x0000001011b87819 */ /* 0x000fe400000006ff */
[C---:B--2---:R-:W-:Y:S02]  /*2410*/  PRMT R235, R23.reuse, 0x7632, R235 ;  /* 0x0000763217eb7816 */ /* 0x044fe400000000eb */
[----:B------:R-:W-:Y:S01]  /*2420*/  SHF.L.U32 R16, R23, 0x10, RZ ;  /* 0x0000001017107819 */ /* 0x000fe200000006ff */
[----:B------:R-:W-:Y:S01]  /*2430*/  FADD.FTZ R23, -R3, R183 ;  /* 0x000000b703177221 */ /* 0x000fe20000010100 */
[----:B------:R-:W-:-:S02]  /*2440*/  SHF.L.U32 R17, R18, 0x10, RZ ;  /* 0x0000001012117819 */ /* 0x000fc400000006ff */
[----:B------:R-:W-:Y:S01]  /*2450*/  PRMT R187, R18, 0x7632, R187 ;  /* 0x0000763212bb7816 */ /* 0x000fe200000000bb */
[----:B-----5:R-:W-:Y:S01]  /*2460*/  FMUL.FTZ R23, R4, R23 ;  /* 0x0000001704177220 */ /* 0x020fe20000410000 */
[C---:B------:R-:W-:Y:S02]  /*2470*/  SHF.L.U32 R182, R20.reuse, 0x10, RZ ;  /* 0x0000001014b67819 */ /* 0x040fe400000006ff */
[C---:B------:R-:W-:Y:S02]  /*2480*/  SHF.L.U32 R185, R19.reuse, 0x10, RZ ;  /* 0x0000001013b97819 */ /* 0x040fe400000006ff */
[----:B------:R-:W-:Y:S02]  /*2490*/  PRMT R231, R19, 0x7632, R231 ;  /* 0x0000763213e77816 */ /* 0x000fe400000000e7 */
[----:B------:R-:W-:Y:S02]  /*24a0*/  PRMT R232, R20, 0x7632, R232 ;  /* 0x0000763214e87816 */ /* 0x000fe400000000e8 */
[----:B------:R-:W-:-:S02]  /*24b0*/  PRMT R233, R21, 0x7632, R233 ;  /* 0x0000763215e97816 */ /* 0x000fc400000000e9 */
[----:B------:R-:W-:Y:S01]  /*24c0*/  SHF.L.U32 R181, R21, 0x10, RZ ;  /* 0x0000001015b57819 */ /* 0x000fe200000006ff */
[----:B------:R-:W-:Y:S01]  /*24d0*/  FADD.FTZ R21, -R3, R17 ;  /* 0x0000001103157221 */ /* 0x000fe20000010100 */
[----:B------:R-:W-:Y:S01]  /*24e0*/  SHF.L.U32 R18, R186, 0x10, RZ ;  /* 0x00000010ba127819 */ /* 0x000fe200000006ff */
[----:B------:R-:W-:Y:S01]  /*24f0*/  FFMA.FTZ R0, R23, R182, R0 ;  /* 0x000000b617007223 */ /* 0x000fe20000010000 */
[----:B------:R-:W-:Y:S01]  /*2500*/  SHF.L.U32 R19, R180, 0x10, RZ ;  /* 0x00000010b4137819 */ /* 0x000fe200000006ff */
[----:B------:R-:W2:Y:S01]  /*2510*/  LDL R186, [R1+0xf4] ;  /* 0x0000f40001ba7983 */ /* 0x000ea20000100800 */
[----:B------:R-:W-:Y:S01]  /*2520*/  SHF.L.U32 R17, R187, 0x10, RZ ;  /* 0x00000010bb117819 */ /* 0x000fe200000006ff */
[C---:B------:R-:W-:Y:S01]  /*2530*/  FADD.FTZ R180, -R3.reuse, R185 ;  /* 0x000000b903b47221 */ /* 0x040fe20000010100 */
[C---:B------:R-:W-:Y:S01]  /*2540*/  PRMT R234, R22.reuse, 0x7632, R234 ;  /* 0x0000763216ea7816 */ /* 0x040fe200000000ea */
[----:B------:R-:W3:Y:S01]  /*2550*/  LDL.LU R187, [R1+0x50] ;  /* 0x0000500001bb7983 */ /* 0x000ee20000300800 */
[----:B------:R-:W-:Y:S01]  /*2560*/  SHF.L.U32 R20, R22, 0x10, RZ ;  /* 0x0000001016147819 */ /* 0x000fe200000006ff */
[----:B------:R-:W-:Y:S01]  /*2570*/  FADD.FTZ R22, -R3, R184 ;  /* 0x000000b803167221 */ /* 0x000fe20000010100 */
[----:B------:R-:W-:Y:S01]  /*2580*/  SHF.L.U32 R183, R231, 0x10, RZ ;  /* 0x00000010e7b77819 */ /* 0x000fe200000006ff */
[----:B------:R-:W2:Y:S01]  /*2590*/  LDL R185, [R1+0xf0] ;  /* 0x0000f00001b97983 */ /* 0x000ea20000100800 */
[----:B------:R-:W-:Y:S01]  /*25a0*/  SHF.L.U32 R184, R232, 0x10, RZ ;  /* 0x00000010e8b87819 */ /* 0x000fe200000006ff */
[----:B------:R-:W-:-:S02]  /*25b0*/  FADD.FTZ R92, R92, R182 ;  /* 0x000000b65c5c7221 */ /* 0x000fc40000010000 */
[----:B------:R-:W3:Y:S01]  /*25c0*/  LDL.LU R231, [R1+0x4c] ;  /* 0x00004c0001e77983 */ /* 0x000ee20000300800 */
[----:B----4-:R-:W-:Y:S01]  /*25d0*/  FMUL.FTZ R238, R238, R182 ;  /* 0x000000b6eeee7220 */ /* 0x010fe20000410000 */
[----:B------:R-:W-:Y:S02]  /*25e0*/  SHF.L.U32 R182, R233, 0x10, RZ ;  /* 0x00000010e9b67819 */ /* 0x000fe400000006ff */
[----:B------:R-:W4:Y:S04]  /*25f0*/  LDL R232, [R1+0xe8] ;  /* 0x0000e80001e87983 */ /* 0x000f280000100800 */
[----:B------:R1:W-:Y:S04]  /*2600*/  STL [R1+0x54], R0 ;  /* 0x0000540001007387 */ /* 0x0003e80000100800 */
[----:B-1----:R1:W5:Y:S04]  /*2610*/  LDL.LU R0, [R1+0x148] ;  /* 0x0001480001007983 */ /* 0x0023680000300800 */
[----:B------:R-:W3:Y:S01]  /*2620*/  LDL.LU R233, [R1+0x44] ;  /* 0x0000440001e97983 */ /* 0x000ee20000300800 */
[----:B------:R-:W-:-:S04]  /*2630*/  FMUL.FTZ R22, R4, R22 ;  /* 0x0000001604167220 */ /* 0x000fc80000410000 */
[----:B------:R-:W-:Y:S01]  /*2640*/  FFMA.FTZ R236, R22, R181, R236 ;  /* 0x000000b516ec7223 */ /* 0x000fe200000100ec */
[----:B------:R-:W-:Y:S01]  /*2650*/  FMUL.FTZ R21, R4, R21 ;  /* 0x0000001504157220 */ /* 0x000fe20000410000 */
[----:B------:R-:W-:-:S03]  /*2660*/  FADD.FTZ R94, R94, R181 ;  /* 0x000000b55e5e7221 */ /* 0x000fc60000010000 */
[----:B------:R0:W-:Y:S01]  /*2670*/  STL [R1+0x5c], R236 ;  /* 0x00005cec01007387 */ /* 0x0001e20000100800 */
[----:B------:R-:W-:Y:S01]  /*2680*/  FADD.FTZ R96, R96, R20 ;  /* 0x0000001460607221 */ /* 0x000fe20000010000 */
[----:B0-----:R-:W-:Y:S01]  /*2690*/  FMUL.FTZ R236, R237, R181 ;  /* 0x000000b5edec7220 */ /* 0x001fe20000410000 */
[----:B------:R-:W-:Y:S01]  /*26a0*/  SHF.L.U32 R181, R234, 0x10, RZ ;  /* 0x00000010eab57819 */ /* 0x000fe200000006ff */
[----:B------:R-:W3:Y:S01]  /*26b0*/  LDL R237, [R1+0xfc] ;  /* 0x0000fc0001ed7983 */ /* 0x000ee20000100800 */
[----:B------:R-:W-:Y:S01]  /*26c0*/  FADD.FTZ R98, R98, R16 ;  /* 0x0000001062627221 */ /* 0x000fe20000010000 */
[----:B----4-:R-:W-:Y:S01]  /*26d0*/  FMUL.FTZ R234, R232, R20 ;  /* 0x00000014e8ea7220 */ /* 0x010fe20000410000 */
[----:B--2---:R-:W-:Y:S01]  /*26e0*/  FMUL.FTZ R232, R185, R16 ;  /* 0x00000010b9e87220 */ /* 0x004fe20000410000 */
[----:B---3--:R-:W-:Y:S01]  /*26f0*/  FFMA.FTZ R233, R21, R20, R233 ;  /* 0x0000001415e97223 */ /* 0x008fe200000100e9 */
[----:B------:R-:W-:Y:S01]  /*2700*/  FMUL.FTZ R20, R4, R180 ;  /* 0x000000b404147220 */ /* 0x000fe20000410000 */
[----:B------:R-:W-:-:S03]  /*2710*/  SHF.L.U32 R180, R235, 0x10, RZ ;  /* 0x00000010ebb47819 */ /* 0x000fc600000006ff */
[----:B------:R-:W-:Y:S01]  /*2720*/  FFMA.FTZ R231, R20, R16, R231 ;  /* 0x0000001014e77223 */ /* 0x000fe200000100e7 */
[----:B------:R0:W-:Y:S01]  /*2730*/  STL [R1+0x44], R233 ;  /* 0x000044e901007387 */ /* 0x0001e20000100800 */
[----:B------:R-:W-:-:S03]  /*2740*/  FADD.FTZ R16, -R3, R183 ;  /* 0x000000b703107221 */ /* 0x000fc60000010100 */
[----:B------:R-:W2:Y:S01]  /*2750*/  LDL.LU R235, [R1+0x60] ;  /* 0x0000600001eb7983 */ /* 0x000ea20000300800 */
[----:B------:R-:W-:-:S03]  /*2760*/  FADD.FTZ R183, R207, R238 ;  /* 0x000000eecfb77221 */ /* 0x000fc60000010000 */
[----:B0-----:R-:W3:Y:S04]  /*2770*/  LDL R233, [R1+0x104] ;  /* 0x0001040001e97983 */ /* 0x001ee80000100800 */
[----:B------:R0:W-:Y:S04]  /*2780*/  STL [R1+0x4c], R231 ;  /* 0x00004ce701007387 */ /* 0x0001e80000100800 */
[----:B0-----:R-:W4:Y:S04]  /*2790*/  LDL.LU R231, [R1+0x48] ;  /* 0x0000480001e77983 */ /* 0x001f280000300800 */
[----:B------:R-:W3:Y:S04]  /*27a0*/  LDL R185, [R1+0xec] ;  /* 0x0000ec0001b97983 */ /* 0x000ee80000100800 */
[----:B------:R-:W3:Y:S01]  /*27b0*/  LDL.LU R207, [R1+0x58] ;  /* 0x0000580001cf7983 */ /* 0x000ee20000300800 */
[C---:B------:R-:W-:Y:S01]  /*27c0*/  FADD.FTZ R19, -R3.reuse, R19 ;  /* 0x0000001303137221 */ /* 0x040fe20000010100 */
[C---:B------:R-:W-:Y:S01]  /*27d0*/  FADD.FTZ R18, -R3.reuse, R18 ;  /* 0x0000001203127221 */ /* 0x040fe20000010100 */
[----:B------:R-:W-:-:S02]  /*27e0*/  FADD.FTZ R17, -R3, R17 ;  /* 0x0000001103117221 */ /* 0x000fc40000010100 */
[C---:B------:R-:W-:Y:S01]  /*27f0*/  FMUL.FTZ R19, R4.reuse, R19 ;  /* 0x0000001304137220 */ /* 0x040fe20000410000 */
[C---:B------:R-:W-:Y:S01]  /*2800*/  FMUL.FTZ R18, R4.reuse, R18 ;  /* 0x0000001204127220 */ /* 0x040fe20000410000 */
[C---:B------:R-:W-:Y:S01]  /*2810*/  FMUL.FTZ R17, R4.reuse, R17 ;  /* 0x0000001104117220 */ /* 0x040fe20000410000 */
[----:B------:R-:W-:Y:S01]  /*2820*/  FADD.FTZ R93, R93, R184 ;  /* 0x000000b85d5d7221 */ /* 0x000fe20000010000 */
[----:B------:R-:W-:Y:S01]  /*2830*/  FMUL.FTZ R237, R237, R184 ;  /* 0x000000b8eded7220 */ /* 0x000fe20000410000 */
[----:B------:R-:W-:-:S03]  /*2840*/  FMUL.FTZ R16, R4, R16 ;  /* 0x0000001004107220 */ /* 0x000fc60000410000 */
[----:B------:R-:W-:Y:S01]  /*2850*/  FADD.FTZ R183, R183, R237 ;  /* 0x000000edb7b77221 */ /* 0x000fe20000010000 */
[----:B------:R-:W-:Y:S01]  /*2860*/  FFMA.FTZ R187, R16, R180, R187 ;  /* 0x000000b410bb7223 */ /* 0x000fe200000100bb */
[----:B------:R-:W-:Y:S02]  /*2870*/  FADD.FTZ R95, R95, R182 ;  /* 0x000000b65f5f7221 */ /* 0x000fe40000010000 */
[----:B------:R-:W-:Y:S01]  /*2880*/  FADD.FTZ R183, R183, R236 ;  /* 0x000000ecb7b77221 */ /* 0x000fe20000010000 */
[----:B------:R-:W-:Y:S01]  /*2890*/  FADD.FTZ R97, R97, R181 ;  /* 0x000000b561617221 */ /* 0x000fe20000010000 */
[----:B------:R-:W-:Y:S01]  /*28a0*/  FADD.FTZ R99, R99, R180 ;  /* 0x000000b463637221 */ /* 0x000fe20000010000 */
[----:B------:R-:W-:Y:S02]  /*28b0*/  IADD3 R188, PT, PT, R188, 0x20, RZ ;  /* 0x00000020bcbc7810 */ /* 0x000fe40007ffe0ff */
[----:B------:R-:W-:Y:S01]  /*28c0*/  IADD3 R2, PT, PT, R2, 0x20, RZ ;  /* 0x0000002002027810 */ /* 0x000fe20007ffe0ff */
[----:B--2---:R-:W-:Y:S01]  /*28d0*/  FFMA.FTZ R235, R18, R182, R235 ;  /* 0x000000b612eb7223 */ /* 0x004fe200000100eb */
[----:B----4-:R-:W-:Y:S01]  /*28e0*/  FFMA.FTZ R231, R17, R181, R231 ;  /* 0x000000b511e77223 */ /* 0x010fe200000100e7 */
[----:B---3--:R-:W-:Y:S01]  /*28f0*/  FFMA.FTZ R207, R19, R184, R207 ;  /* 0x000000b813cf7223 */ /* 0x008fe200000100cf */
[----:B------:R-:W-:-:S04]  /*2900*/  FFMA.FTZ R184, R23, R238, R206 ;  /* 0x000000ee17b87223 */ /* 0x000fc800000100ce */
[----:B------:R-:W-:Y:S01]  /*2910*/  FFMA.FTZ R184, R19, R237, R184 ;  /* 0x000000ed13b87223 */ /* 0x000fe200000100b8 */
[----:B------:R-:W-:Y:S04]  /*2920*/  STL [R1+0x58], R207 ;  /* 0x000058cf01007387 */ /* 0x000fe80000100800 */
[----:B------:R0:W-:Y:S04]  /*2930*/  STL [R1+0x60], R235 ;  /* 0x000060eb01007387 */ /* 0x0001e80000100800 */
[----:B------:R2:W-:Y:S04]  /*2940*/  STL [R1+0x48], R231 ;  /* 0x000048e701007387 */ /* 0x0005e80000100800 */
[----:B------:R1:W-:Y:S01]  /*2950*/  STL [R1+0x50], R187 ;  /* 0x000050bb01007387 */ /* 0x0003e20000100800 */
[----:B0-----:R-:W-:Y:S01]  /*2960*/  FMUL.FTZ R235, R233, R182 ;  /* 0x000000b6e9eb7220 */ /* 0x001fe20000410000 */
        /* <DEDUP_REMOVED lines=8> */
[----:B--2---:R-:W-:Y:S02]  /*29f0*/  FMUL.FTZ R231, R186, R180 ;  /* 0x000000b4bae77220 */ /* 0x004fe40000410000 */
[----:B------:R-:W-:Y:S01]  /*2a00*/  FADD.FTZ R183, R183, R232 ;  /* 0x000000e8b7b77221 */ /* 0x000fe20000010000 */
[----:B------:R-:W-:-:S03]  /*2a10*/  FFMA.FTZ R182, R20, R232, R182 ;  /* 0x000000e814b67223 */ /* 0x000fc600000100b6 */
[----:B------:R-:W-:Y:S01]  /*2a20*/  FADD.FTZ R207, R183, R231 ;  /* 0x000000e7b7cf7221 */ /* 0x000fe20000010000 */
[----:B-1----:R-:W-:-:S07]  /*2a30*/  FFMA.FTZ R206, R16, R231, R182 ;  /* 0x000000e710ce7223 */ /* 0x002fce00000100b6 */
.L_x_5084:
[----:B------:R-:W-:Y:S05]  /*2a40*/  BSYNC.RECONVERGENT B2 ;  /* 0x0000000000027941 */ /* 0x000fea0003800200 */
.L_x_5083:
[----:B------:R-:W-:Y:S04]  /*2a50*/  BSSY.RECONVERGENT B2, `(.L_x_5085) ;  /* 0x0000077000027945 */ /* 0x000fe80003800200 */
[----:B------:R-:W-:Y:S05]  /*2a60*/  @!P3 BRA `(.L_x_5086) ;  /* 0x0000000400d4b947 */ /* 0x000fea0003800000 */
[----:B------:R-:W1:Y:S01]  /*2a70*/  LDC.64 R8, c[0x0][0x3a8] ;  /* 0x0000ea00ff087b82 */ /* 0x000e620000000a00 */
[----:B------:R-:W2:Y:S04]  /*2a80*/  LDL R230, [R1+0xd8] ;  /* 0x0000d80001e67983 */ /* 0x000ea80000100800 */
[----:B------:R-:W3:Y:S03]  /*2a90*/  LDL R213, [R1+0xe0] ;  /* 0x0000e00001d57983 */ /* 0x000ee60000100800 */
[----:B------:R-:W4:Y:S01]  /*2aa0*/  LDC.64 R12, c[0x0][0x428] ;  /* 0x00010a00ff0c7b82 */ /* 0x000f220000000a00 */
[----:B------:R-:W2:Y:S01]  /*2ab0*/  LDL R229, [R1+0xc8] ;  /* 0x0000c80001e57983 */ /* 0x000ea20000100800 */
[----:B------:R-:W-:-:S03]  /*2ac0*/  ISETP.NE.U32.AND P0, PT, RZ, UR10, PT ;  /* 0x0000000aff007c0c */ /* 0x000fc6000bf05070 */
[----:B------:R-:W2:Y:S01]  /*2ad0*/  LDL.LU R211, [R1+0x2c] ;  /* 0x00002c0001d37983 */ /* 0x000ea20000300800 */
[----:B-1----:R-:W-:-:S04]  /*2ae0*/  IMAD.WIDE.U32 R8, R2, 0x10, R8 ;  /* 0x0000001002087825 */ /* 0x002fc800078e0008 */
[----:B----4-:R-:W-:Y:S02]  /*2af0*/  IMAD.WIDE.U32 R12, R188, 0x10, R12 ;  /* 0x00000010bc0c7825 */ /* 0x010fe400078e000c */
[----:B------:R-:W4:Y:S01]  /*2b00*/  LDG.E.128 R8, desc[UR6][R8.64] ;  /* 0x0000000608087981 */ /* 0x000f22000c1e1d00 */
[----:B------:R-:W-:-:S03]  /*2b10*/  ISETP.NE.AND.EX P0, PT, RZ, UR11, PT, P0 ;  /* 0x0000000bff007c0c */ /* 0x000fc6000bf05300 */
[----:B------:R-:W2:Y:S04]  /*2b20*/  LDL R212, [R1+0xd0] ;  /* 0x0000d00001d47983 */ /* 0x000ea80000100800 */
[----:B------:R-:W3:Y:S06]  /*2b30*/  LDG.E.128 R12, desc[UR6][R12.64] ;  /* 0x000000060c0c7981 */ /* 0x000eec000c1e1d00 */
[----:B------:R-:W1:Y:S02]  /*2b40*/  @P0 LDC.64 R180, c[0x0][0x438] ;  /* 0x00010e00ffb40b82 */ /* 0x000e640000000a00 */
[----:B-1----:R-:W-:-:S05]  /*2b50*/  @P0 IMAD.WIDE.U32 R180, R2, 0x10, R180 ;  /* 0x0000001002b40825 */ /* 0x002fca00078e00b4 */
[----:B------:R4:W5:Y:S02]  /*2b60*/  @P0 LDG.E.128 R164, desc[UR6][R180.64] ;  /* 0x00000006b4a40981 */ /* 0x000964000c1e1d00 */
[C---:B----4-:R-:W-:Y:S02]  /*2b70*/  PRMT R181, R8.reuse, 0x7632, R181 ;  /* 0x0000763208b57816 */ /* 0x050fe400000000b5 */
[----:B------:R-:W-:Y:S02]  /*2b80*/  SHF.L.U32 R8, R8, 0x10, RZ ;  /* 0x0000001008087819 */ /* 0x000fe400000006ff */
[C---:B------:R-:W-:Y:S02]  /*2b90*/  SHF.L.U32 R182, R9.reuse, 0x10, RZ ;  /* 0x0000001009b67819 */ /* 0x040fe400000006ff */
[----:B------:R-:W-:Y:S02]  /*2ba0*/  PRMT R185, R10, 0x7632, R185 ;  /* 0x000076320ab97816 */ /* 0x000fe400000000b9 */
[----:B------:R-:W-:-:S02]  /*2bb0*/  PRMT R183, R9, 0x7632, R183 ;  /* 0x0000763209b77816 */ /* 0x000fc400000000b7 */
[----:B------:R-:W-:Y:S02]  /*2bc0*/  SHF.L.U32 R10, R10, 0x10, RZ ;  /* 0x000000100a0a7819 */ /* 0x000fe400000006ff */
[----:B------:R-:W-:Y:S02]  /*2bd0*/  SHF.L.U32 R184, R11, 0x10, RZ ;  /* 0x000000100bb87819 */ /* 0x000fe400000006ff */
[C---:B---3--:R-:W-:Y:S02]  /*2be0*/  PRMT R210, R15.reuse, 0x7632, R210 ;  /* 0x000076320fd27816 */ /* 0x048fe400000000d2 */
[----:B------:R-:W-:Y:S01]  /*2bf0*/  SHF.L.U32 R9, R15, 0x10, RZ ;  /* 0x000000100f097819 */ /* 0x000fe200000006ff */
[----:B------:R-:W-:Y:S01]  /*2c00*/  FADD.FTZ R15, -R3, R8 ;  /* 0x00000008030f7221 */ /* 0x000fe20000010100 */
[----:B------:R-:W-:Y:S02]  /*2c10*/  PRMT R186, R11, 0x7632, R186 ;  /* 0x000076320bba7816 */ /* 0x000fe400000000ba */
[----:B------:R-:W-:-:S02]  /*2c20*/  PRMT R187, R12, 0x7632, R187 ;  /* 0x000076320cbb7816 */ /* 0x000fc400000000bb */
[----:B------:R-:W-:Y:S02]  /*2c30*/  SHF.L.U32 R180, R12, 0x10, RZ ;  /* 0x000000100cb47819 */ /* 0x000fe400000006ff */
[C---:B------:R-:W-:Y:S02]  /*2c40*/  PRMT R209, R14.reuse, 0x7632, R209 ;  /* 0x000076320ed17816 */ /* 0x040fe400000000d1 */
[----:B------:R-:W-:Y:S01]  /*2c50*/  SHF.L.U32 R11, R14, 0x10, RZ ;  /* 0x000000100e0b7819 */ /* 0x000fe200000006ff */
[----:B------:R-:W-:Y:S01]  /*2c60*/  FADD.FTZ R14, -R3, R182 ;  /* 0x000000b6030e7221 */ /* 0x000fe20000010100 */
[----:B------:R-:W-:Y:S01]  /*2c70*/  SHF.L.U32 R8, R181, 0x10, RZ ;  /* 0x00000010b5087819 */ /* 0x000fe200000006ff */
[----:B------:R-:W3:Y:S01]  /*2c80*/  LDL.LU R182, [R1+0x3c] ;  /* 0x00003c0001b67983 */ /* 0x000ee20000300800 */
[C---:B------:R-:W-:Y:S02]  /*2c90*/  PRMT R208, R13.reuse, 0x7632, R208 ;  /* 0x000076320dd07816 */ /* 0x040fe400000000d0 */
[----:B------:R-:W-:Y:S01]  /*2ca0*/  SHF.L.U32 R12, R13, 0x10, RZ ;  /* 0x000000100d0c7819 */ /* 0x000fe200000006ff */
[----:B------:R-:W-:Y:S01]  /*2cb0*/  FADD.FTZ R13, -R3, R10 ;  /* 0x0000000a030d7221 */ /* 0x000fe20000010100 */
[----:B------:R-:W-:Y:S01]  /*2cc0*/  SHF.L.U32 R181, R183, 0x10, RZ ;  /* 0x00000010b7b57819 */ /* 0x000fe200000006ff */
[----:B------:R-:W-:Y:S01]  /*2cd0*/  FADD.FTZ R10, -R3, R184 ;  /* 0x000000b8030a7221 */ /* 0x000fe20000010100 */
[----:B------:R-:W-:-:S02]  /*2ce0*/  SHF.L.U32 R183, R185, 0x10, RZ ;  /* 0x00000010b9b77819 */ /* 0x000fc400000006ff */
[----:B------:R-:W4:Y:S04]  /*2cf0*/  LDL.LU R185, [R1+0x24] ;  /* 0x0000240001b97983 */ /* 0x000f280000300800 */
[----:B------:R-:W2:Y:S01]  /*2d00*/  LDL.LU R184, [R1+0x34] ;  /* 0x0000340001b87983 */ /* 0x000ea20000300800 */
[C---:B-----5:R-:W-:Y:S01]  /*2d10*/  FMUL.FTZ R15, R4.reuse, R15 ;  /* 0x0000000f040f7220 */ /* 0x060fe20000410000 */
[----:B------:R-:W-:Y:S01]  /*2d20*/  FMUL.FTZ R14, R4, R14 ;  /* 0x0000000e040e7220 */ /* 0x000fe20000410000 */
[----:B------:R-:W-:Y:S01]  /*2d30*/  FADD.FTZ R102, R102, R12 ;  /* 0x0000000c66667221 */ /* 0x000fe20000010000 */
[----:B------:R-:W-:Y:S02]  /*2d40*/  FMUL.FTZ R13, R4, R13 ;  /* 0x0000000d040d7220 */ /* 0x000fe40000410000 */
[-C--:B---3--:R-:W-:Y:S01]  /*2d50*/  FFMA.FTZ R182, R14, R12.reuse, R182 ;  /* 0x0000000c0eb67223 */ /* 0x088fe200000100b6 */
[----:B------:R-:W-:Y:S01]  /*2d60*/  FMUL.FTZ R12, R213, R12 ;  /* 0x0000000cd50c7220 */ /* 0x000fe20000410000 */
[----:B--2---:R-:W-:-:S05]  /*2d70*/  FFMA.FTZ R184, R15, R180, R184 ;  /* 0x000000b40fb87223 */ /* 0x004fca00000100b8 */
[----:B------:R1:W-:Y:S04]  /*2d80*/  STL [R1+0x34], R184 ;  /* 0x000034b801007387 */ /* 0x0003e80000100800 */
[----:B------:R-:W2:Y:S01]  /*2d90*/  LDL.LU R213, [R1+0x38] ;  /* 0x0000380001d57983 */ /* 0x000ea20000300800 */
[----:B-1----:R-:W-:-:S03]  /*2da0*/  SHF.L.U32 R184, R208, 0x10, RZ ;  /* 0x00000010d0b87819 */ /* 0x002fc600000006ff */
[----:B------:R-:W3:Y:S01]  /*2db0*/  LDL R208, [R1+0xdc] ;  /* 0x0000dc0001d07983 */ /* 0x000ee20000100800 */
[----:B----4-:R-:W-:Y:S01]  /*2dc0*/  FFMA.FTZ R185, R13, R11, R185 ;  /* 0x0000000b0db97223 */ /* 0x010fe200000100b9 */
[----:B------:R-:W-:Y:S01]  /*2dd0*/  FADD.FTZ R100, R100, R180 ;  /* 0x000000b464647221 */ /* 0x000fe20000010000 */
[----:B------:R-:W-:Y:S01]  /*2de0*/  FMUL.FTZ R230, R230, R180 ;  /* 0x000000b4e6e67220 */ /* 0x000fe20000410000 */
[----:B------:R1:W-:Y:S01]  /*2df0*/  STL [R1+0x3c], R182 ;  /* 0x00003cb601007387 */ /* 0x0003e20000100800 */
[----:B------:R-:W-:Y:S01]  /*2e00*/  SHF.L.U32 R180, R210, 0x10, RZ ;  /* 0x00000010d2b47819 */ /* 0x000fe200000006ff */
[----:B------:R-:W-:Y:S02]  /*2e10*/  FMUL.FTZ R10, R4, R10 ;  /* 0x0000000a040a7220 */ /* 0x000fe40000410000 */
[----:B------:R4:W-:Y:S04]  /*2e20*/  STL [R1+0x24], R185 ;  /* 0x000024b901007387 */ /* 0x0009e80000100800 */
[----:B------:R-:W3:Y:S01]  /*2e30*/  LDL.LU R210, [R1+0x40] ;  /* 0x0000400001d27983 */ /* 0x000ee20000300800 */
[-C--:B------:R-:W-:Y:S01]  /*2e40*/  FFMA.FTZ R211, R10, R9.reuse, R211 ;  /* 0x000000090ad37223 */ /* 0x080fe200000100d3 */
[----:B-1----:R-:W-:Y:S01]  /*2e50*/  SHF.L.U32 R182, R209, 0x10, RZ ;  /* 0x00000010d1b67819 */ /* 0x002fe200000006ff */
[----:B------:R-:W-:Y:S01]  /*2e60*/  FADD.FTZ R8, -R3, R8 ;  /* 0x0000000803087221 */ /* 0x000fe20000010100 */
[----:B------:R-:W3:Y:S01]  /*2e70*/  LDL R209, [R1+0xe4] ;  /* 0x0000e40001d17983 */ /* 0x000ee20000100800 */
[----:B------:R-:W-:Y:S01]  /*2e80*/  FADD.FTZ R106, R106, R9 ;  /* 0x000000096a6a7221 */ /* 0x000fe20000010000 */
[----:B------:R-:W-:Y:S01]  /*2e90*/  SHF.L.U32 R187, R187, 0x10, RZ ;  /* 0x00000010bbbb7819 */ /* 0x000fe200000006ff */
[----:B------:R-:W-:Y:S01]  /*2ea0*/  FMUL.FTZ R9, R212, R9 ;  /* 0x00000009d4097220 */ /* 0x000fe20000410000 */
[----:B------:R1:W-:Y:S01]  /*2eb0*/  STL [R1+0x2c], R211 ;  /* 0x00002cd301007387 */ /* 0x0003e20000100800 */
[----:B------:R-:W-:-:S03]  /*2ec0*/  FMUL.FTZ R8, R4, R8 ;  /* 0x0000000804087220 */ /* 0x000fc60000410000 */
[----:B------:R-:W3:Y:S01]  /*2ed0*/  LDL.LU R212, [R1+0x28] ;  /* 0x0000280001d47983 */ /* 0x000ee20000300800 */
[----:B------:R-:W-:Y:S01]  /*2ee0*/  FADD.FTZ R104, R104, R11 ;  /* 0x0000000b68687221 */ /* 0x000fe20000010000 */
[----:B----4-:R-:W-:Y:S02]  /*2ef0*/  FADD.FTZ R185, -R3, R181 ;  /* 0x000000b503b97221 */ /* 0x010fe40000010100 */
[----:B-1----:R-:W4:Y:S01]  /*2f00*/  LDL R211, [R1+0xcc] ;  /* 0x0000cc0001d37983 */ /* 0x002f220000100800 */
[----:B------:R-:W-:Y:S01]  /*2f10*/  FMUL.FTZ R11, R229, R11 ;  /* 0x0000000be50b7220 */ /* 0x000fe20000410000 */
[----:B------:R-:W-:Y:S01]  /*2f20*/  FADD.FTZ R101, R101, R187 ;  /* 0x000000bb65657221 */ /* 0x000fe20000010000 */
[----:B--2---:R-:W-:-:S05]  /*2f30*/  FFMA.FTZ R213, R8, R187, R213 ;  /* 0x000000bb08d57223 */ /* 0x004fca00000100d5 */
[----:B------:R-:W-:Y:S01]  /*2f40*/  STL [R1+0x38], R213 ;  /* 0x000038d501007387 */ /* 0x000fe20000100800 */
[----:B---3--:R-:W-:Y:S01]  /*2f50*/  FMUL.FTZ R229, R208, R187 ;  /* 0x000000bbd0e57220 */ /* 0x008fe20000410000 */
[----:B------:R-:W-:Y:S01]  /*2f60*/  FFMA.FTZ R187, R15, R230, R206 ;  /* 0x000000e60fbb7223 */ /* 0x000fe200000100ce */
[----:B------:R-:W-:Y:S01]  /*2f70*/  FMUL.FTZ R208, R4, R185 ;  /* 0x000000b904d07220 */ /* 0x000fe20000410000 */
[----:B------:R-:W2:Y:S04]  /*2f80*/  LDL.LU R206, [R1+0x30] ;  /* 0x0000300001ce7983 */ /* 0x000ea80000300800 */
[----:B------:R-:W3:Y:S01]  /*2f90*/  LDL R185, [R1+0xd4] ;  /* 0x0000d40001b97983 */ /* 0x000ee20000100800 */
[----:B------:R-:W-:-:S05]  /*2fa0*/  SHF.L.U32 R186, R186, 0x10, RZ ;  /* 0x00000010baba7819 */ /* 0x000fca00000006ff */
[----:B------:R-:W-:Y:S01]  /*2fb0*/  FADD.FTZ R181, -R3, R186 ;  /* 0x000000ba03b57221 */ /* 0x000fe20000010100 */
[----:B------:R-:W-:Y:S01]  /*2fc0*/  FADD.FTZ R186, R207, R230 ;  /* 0x000000e6cfba7221 */ /* 0x000fe20000010000 */
[-C--:B------:R-:W-:Y:S01]  /*2fd0*/  FFMA.FTZ R210, R208, R184.reuse, R210 ;  /* 0x000000b8d0d27223 */ /* 0x080fe200000100d2 */
[----:B------:R-:W-:Y:S01]  /*2fe0*/  FADD.FTZ R183, -R3, R183 ;  /* 0x000000b703b77221 */ /* 0x000fe20000010100 */
[----:B------:R-:W-:Y:S01]  /*2ff0*/  FFMA.FTZ R187, R8, R229, R187 ;  /* 0x000000e508bb7223 */ /* 0x000fe200000100bb */
[----:B------:R-:W-:Y:S01]  /*3000*/  FADD.FTZ R186, R186, R229 ;  /* 0x000000e5baba7221 */ /* 0x000fe20000010000 */
[----:B------:R-:W-:Y:S01]  /*3010*/  FMUL.FTZ R209, R209, R184 ;  /* 0x000000b8d1d17220 */ /* 0x000fe20000410000 */
[----:B------:R1:W-:Y:S01]  /*3020*/  STL [R1+0x40], R210 ;  /* 0x000040d201007387 */ /* 0x0003e20000100800 */
[----:B------:R-:W-:Y:S01]  /*3030*/  FFMA.FTZ R187, R14, R12, R187 ;  /* 0x0000000c0ebb7223 */ /* 0x000fe200000100bb */
[----:B------:R-:W-:-:S03]  /*3040*/  FADD.FTZ R186, R186, R12 ;  /* 0x0000000cbaba7221 */ /* 0x000fc60000010000 */
[----:B------:R-:W-:Y:S01]  /*3050*/  FFMA.FTZ R187, R208, R209, R187 ;  /* 0x000000d1d0bb7223 */ /* 0x000fe200000100bb */
[----:B-1----:R-:W-:Y:S01]  /*3060*/  FMUL.FTZ R210, R4, R183 ;  /* 0x000000b704d27220 */ /* 0x002fe20000410000 */
[----:B------:R-:W-:-:S03]  /*3070*/  FADD.FTZ R183, R186, R209 ;  /* 0x000000d1bab77221 */ /* 0x000fc60000010000 */
[CC--:B------:R-:W-:Y:S01]  /*3080*/  FFMA.FTZ R212, R210.reuse, R182.reuse, R212 ;  /* 0x000000b6d2d47223 */ /* 0x0c0fe200000100d4 */
[----:B------:R-:W-:Y:S01]  /*3090*/  FADD.FTZ R105, R105, R182 ;  /* 0x000000b669697221 */ /* 0x000fe20000010000 */
[----:B----4-:R-:W-:Y:S01]  /*30a0*/  FMUL.FTZ R211, R211, R182 ;  /* 0x000000b6d3d37220 */ /* 0x010fe20000410000 */
[----:B------:R-:W-:Y:S01]  /*30b0*/  FADD.FTZ R183, R183, R11 ;  /* 0x0000000bb7b77221 */ /* 0x000fe20000010000 */
[----:B------:R-:W-:Y:S01]  /*30c0*/  FFMA.FTZ R182, R13, R11, R187 ;  /* 0x0000000b0db67223 */ /* 0x000fe200000100bb */
[----:B------:R1:W-:Y:S02]  /*30d0*/  STL [R1+0x28], R212 ;  /* 0x000028d401007387 */ /* 0x0003e40000100800 */
[----:B------:R-:W-:Y:S01]  /*30e0*/  FADD.FTZ R183, R183, R211 ;  /* 0x000000d3b7b77221 */ /* 0x000fe20000010000 */
[----:B------:R-:W-:Y:S01]  /*30f0*/  FFMA.FTZ R182, R210, R211, R182 ;  /* 0x000000d3d2b67223 */ /* 0x000fe200000100b6 */
[----:B-1----:R-:W-:Y:S02]  /*3100*/  FMUL.FTZ R212, R4, R181 ;  /* 0x000000b504d47220 */ /* 0x002fe40000410000 */
        /* <DEDUP_REMOVED lines=11> */
.L_x_5086:
[----:B------:R-:W-:Y:S05]  /*31c0*/  BSYNC.RECONVERGENT B2 ;  /* 0x0000000000027941 */ /* 0x000fea0003800200 */
.L_x_5085:
[----:B------:R-:W-:Y:S05]  /*31d0*/  @!P4 BRA `(.L_x_5087) ;  /* 0x000000080044c947 */ /* 0x000fea0003800000 */
[----:B------:R-:W1:Y:S01]  /*31e0*/  LDC.64 R180, c[0x0][0x3a8] ;  /* 0x0000ea00ffb47b82 */ /* 0x000e620000000a00 */
[----:B------:R-:W2:Y:S04]  /*31f0*/  LDL R216, [R1+0xb8] ;  /* 0x0000b80001d87983 */ /* 0x000ea80000100800 */
[----:B------:R-:W3:Y:S03]  /*3200*/  LDL R219, [R1+0xc0] ;  /* 0x0000c00001db7983 */ /* 0x000ee60000100800 */
[----:B------:R-:W4:Y:S01]  /*3210*/  LDC.64 R184, c[0x0][0x428] ;  /* 0x00010a00ffb87b82 */ /* 0x000f220000000a00 */
[----:B------:R-:W3:Y:S04]  /*3220*/  LDL R221, [R1+0xa8] ;  /* 0x0000a80001dd7983 */ /* 0x000ee80000100800 */
[----:B------:R-:W3:Y:S01]  /*3230*/  LDL R222, [R1+0xb0] ;  /* 0x0000b00001de7983 */ /* 0x000ee20000100800 */
[----:B------:R-:W-:-:S03]  /*3240*/  ISETP.NE.U32.AND P0, PT, RZ, UR10, PT ;  /* 0x0000000aff007c0c */ /* 0x000fc6000bf05070 */
[----:B------:R-:W3:Y:S01]  /*3250*/  LDL.LU R223, [R1+0x18] ;  /* 0x0000180001df7983 */ /* 0x000ee20000300800 */
[----:B-1----:R-:W-:-:S04]  /*3260*/  IMAD.WIDE.U32 R180, R2, 0x10, R180 ;  /* 0x0000001002b47825 */ /* 0x002fc800078e00b4 */
[----:B----4-:R-:W-:Y:S02]  /*3270*/  IMAD.WIDE.U32 R184, R188, 0x10, R184 ;  /* 0x00000010bcb87825 */ /* 0x010fe400078e00b8 */
[----:B------:R-:W4:Y:S01]  /*3280*/  LDG.E.128 R180, desc[UR6][R180.64] ;  /* 0x00000006b4b47981 */ /* 0x000f22000c1e1d00 */
[----:B------:R-:W-:-:S03]  /*3290*/  ISETP.NE.AND.EX P0, PT, RZ, UR11, PT, P0 ;  /* 0x0000000bff007c0c */ /* 0x000fc6000bf05300 */
[----:B------:R-:W3:Y:S04]  /*32a0*/  LDL R224, [R1+0xbc] ;  /* 0x0000bc0001e07983 */ /* 0x000ee80000100800 */
[----:B------:R-:W2:Y:S04]  /*32b0*/  LDG.E.128 R184, desc[UR6][R184.64] ;  /* 0x00000006b8b87981 */ /* 0x000ea8000c1e1d00 */
[----:B------:R-:W3:Y:S02]  /*32c0*/  LDL.LU R225, [R1+0x20] ;  /* 0x0000200001e17983 */ /* 0x000ee40000300800 */
[----:B------:R-:W1:Y:S02]  /*32d0*/  @P0 LDC.64 R188, c[0x0][0x438] ;  /* 0x00010e00ffbc0b82 */ /* 0x000e640000000a00 */
[----:B------:R-:W3:Y:S04]  /*32e0*/  LDL R226, [R1+0xc4] ;  /* 0x0000c40001e27983 */ /* 0x000ee80000100800 */
[----:B------:R-:W3:Y:S04]  /*32f0*/  LDL R227, [R1+0xac] ;  /* 0x0000ac0001e37983 */ /* 0x000ee80000100800 */
[----:B------:R-:W3:Y:S01]  /*3300*/  LDL R228, [R1+0xb4] ;  /* 0x0000b40001e47983 */ /* 0x000ee20000100800 */
[----:B-1----:R-:W-:-:S05]  /*3310*/  @P0 IMAD.WIDE.U32 R188, R2, 0x10, R188 ;  /* 0x0000001002bc0825 */ /* 0x002fca00078e00bc */
[----:B------:R4:W5:Y:S02]  /*3320*/  @P0 LDG.E.128 R24, desc[UR6][R188.64] ;  /* 0x00000006bc180981 */ /* 0x000964000c1e1d00 */
[C---:B----4-:R-:W-:Y:S02]  /*3330*/  PRMT R188, R180.reuse, 0x7632, R188 ;  /* 0x00007632b4bc7816 */ /* 0x050fe400000000bc */
[----:B------:R-:W-:Y:S02]  /*3340*/  SHF.L.U32 R189, R180, 0x10, RZ ;  /* 0x00000010b4bd7819 */ /* 0x000fe400000006ff */
[C---:B------:R-:W-:Y:S02]  /*3350*/  SHF.L.U32 R214, R181.reuse, 0x10, RZ ;  /* 0x00000010b5d67819 */ /* 0x040fe400000006ff */
[----:B------:R-:W-:Y:S02]  /*3360*/  PRMT R180, R181, 0x7632, R180 ;  /* 0x00007632b5b47816 */ /* 0x000fe400000000b4 */
[----:B------:R-:W-:-:S02]  /*3370*/  PRMT R2, R182, 0x7632, R2 ;  /* 0x00007632b6027816 */ /* 0x000fc40000000002 */
[C---:B------:R-:W-:Y:S02]  /*3380*/  PRMT R181, R183.reuse, 0x7632, R181 ;  /* 0x00007632b7b57816 */ /* 0x040fe400000000b5 */
[----:B------:R-:W-:Y:S02]  /*3390*/  SHF.L.U32 R215, R183, 0x10, RZ ;  /* 0x00000010b7d77819 */ /* 0x000fe400000006ff */
[----:B------:R-:W-:Y:S01]  /*33a0*/  SHF.L.U32 R183, R188, 0x10, RZ ;  /* 0x00000010bcb77819 */ /* 0x000fe200000006ff */
[----:B------:R-:W-:Y:S01]  /*33b0*/  FADD.FTZ R188, -R3, R214 ;  /* 0x000000d603bc7221 */ /* 0x000fe20000010100 */
[----:B------:R-:W-:Y:S02]  /*33c0*/  SHF.L.U32 R182, R182, 0x10, RZ ;  /* 0x00000010b6b67819 */ /* 0x000fe400000006ff */
[----:B------:R-:W-:Y:S02]  /*33d0*/  SHF.L.U32 R180, R180, 0x10, RZ ;  /* 0x00000010b4b47819 */ /* 0x000fe400000006ff */
[----:B------:R-:W-:-:S02]  /*33e0*/  SHF.L.U32 R2, R2, 0x10, RZ ;  /* 0x0000001002027819 */ /* 0x000fc400000006ff */
[----:B------:R-:W-:Y:S01]  /*33f0*/  SHF.L.U32 R214, R181, 0x10, RZ ;  /* 0x00000010b5d67819 */ /* 0x000fe200000006ff */
[C---:B------:R-:W-:Y:S01]  /*3400*/  FADD.FTZ R189, -R3.reuse, R189 ;  /* 0x000000bd03bd7221 */ /* 0x040fe20000010100 */
[C---:B------:R-:W-:Y:S01]  /*3410*/  FADD.FTZ R182, -R3.reuse, R182 ;  /* 0x000000b603b67221 */ /* 0x040fe20000010100 */
[C---:B------:R-:W-:Y:S01]  /*3420*/  FADD.FTZ R181, -R3.reuse, R215 ;  /* 0x000000d703b57221 */ /* 0x040fe20000010100 */
[C---:B------:R-:W-:Y:S01]  /*3430*/  FADD.FTZ R183, -R3.reuse, R183 ;  /* 0x000000b703b77221 */ /* 0x040fe20000010100 */
[C---:B------:R-:W-:Y:S01]  /*3440*/  FADD.FTZ R180, -R3.reuse, R180 ;  /* 0x000000b403b47221 */ /* 0x040fe20000010100 */
[C---:B------:R-:W-:Y:S01]  /*3450*/  FADD.FTZ R2, -R3.reuse, R2 ;  /* 0x0000000203027221 */ /* 0x040fe20000010100 */
[--C-:B------:R-:W-:Y:S01]  /*3460*/  FADD.FTZ R3, -R3, R214.reuse ;  /* 0x000000d603037221 */ /* 0x100fe20000010100 */
[C---:B--2---:R-:W-:Y:S02]  /*3470*/  PRMT R214, R184.reuse, 0x7632, R214 ;  /* 0x00007632b8d67816 */ /* 0x044fe400000000d6 */
[----:B------:R-:W-:-:S02]  /*3480*/  SHF.L.U32 R215, R184, 0x10, RZ ;  /* 0x00000010b8d77819 */ /* 0x000fc400000006ff */
[C---:B------:R-:W-:Y:S02]  /*3490*/  PRMT R184, R185.reuse, 0x7632, R184 ;  /* 0x00007632b9b87816 */ /* 0x040fe400000000b8 */
[----:B------:R-:W-:Y:S02]  /*34a0*/  SHF.L.U32 R217, R185, 0x10, RZ ;  /* 0x00000010b9d97819 */ /* 0x000fe400000006ff */
[----:B------:R-:W-:Y:S02]  /*34b0*/  SHF.L.U32 R185, R214, 0x10, RZ ;  /* 0x00000010d6b97819 */ /* 0x000fe400000006ff */
[----:B------:R-:W2:Y:S01]  /*34c0*/  LDL.LU R214, [R1+0x14] ;  /* 0x0000140001d67983 */ /* 0x000ea20000300800 */
[----:B-----5:R-:W-:Y:S01]  /*34d0*/  FMUL.FTZ R189, R4, R189 ;  /* 0x000000bd04bd7220 */ /* 0x020fe20000410000 */
[----:B------:R-:W-:-:S03]  /*34e0*/  FADD.FTZ R68, R68, R215 ;  /* 0x000000d744447221 */ /* 0x000fc60000010000 */
[----:B--2---:R-:W-:-:S05]  /*34f0*/  FFMA.FTZ R214, R189, R215, R214 ;  /* 0x000000d7bdd67223 */ /* 0x004fca00000100d6 */
[----:B------:R1:W-:Y:S02]  /*3500*/  STL [R1+0x14], R214 ;  /* 0x000014d601007387 */ /* 0x0003e40000100800 */
[----:B-1----:R-:W-:Y:S01]  /*3510*/  FMUL.FTZ R214, R216, R215 ;  /* 0x000000d7d8d67220 */ /* 0x002fe20000410000 */
[----:B------:R-:W-:Y:S02]  /*3520*/  FMUL.FTZ R215, R4, R188 ;  /* 0x000000bc04d77220 */ /* 0x000fe40000410000 */
[----:B------:R-:W2:Y:S01]  /*3530*/  LDL.LU R188, [R1+0x1c] ;  /* 0x00001c0001bc7983 */ /* 0x000ea20000300800 */
[----:B------:R-:W-:Y:S01]  /*3540*/  PRMT R220, R187, 0x7632, R220 ;  /* 0x00007632bbdc7816 */ /* 0x000fe200000000dc */
[----:B------:R-:W-:Y:S01]  /*3550*/  FADD.FTZ R70, R70, R217 ;  /* 0x000000d946467221 */ /* 0x000fe20000010000 */
[C---:B------:R-:W-:Y:S02]  /*3560*/  PRMT R218, R186.reuse, 0x7632, R218 ;  /* 0x00007632bada7816 */ /* 0x040fe400000000da */
[----:B------:R-:W-:-:S02]  /*3570*/  SHF.L.U32 R186, R186, 0x10, RZ ;  /* 0x00000010baba7819 */ /* 0x000fc400000006ff */
[----:B------:R-:W-:Y:S01]  /*3580*/  SHF.L.U32 R187, R187, 0x10, RZ ;  /* 0x00000010bbbb7819 */ /* 0x000fe200000006ff */
[----:B------:R-:W-:Y:S01]  /*3590*/  FMUL.FTZ R216, R4, R182 ;  /* 0x000000b604d87220 */ /* 0x000fe20000410000 */
[----:B------:R-:W-:Y:S01]  /*35a0*/  SHF.L.U32 R182, R218, 0x10, RZ ;  /* 0x00000010dab67819 */ /* 0x000fe200000006ff */
[----:B---3--:R-:W-:Y:S01]  /*35b0*/  FMUL.FTZ R218, R221, R186 ;  /* 0x000000baddda7220 */ /* 0x008fe20000410000 */
[----:B------:R-:W-:Y:S01]  /*35c0*/  FADD.FTZ R69, R69, R185 ;  /* 0x000000b945457221 */ /* 0x000fe20000010000 */
[----:B------:R-:W-:Y:S01]  /*35d0*/  FMUL.FTZ R221, R222, R187 ;  /* 0x000000bbdedd7220 */ /* 0x000fe20000410000 */
[----:B------:R-:W-:Y:S01]  /*35e0*/  FMUL.FTZ R222, R224, R185 ;  /* 0x000000b9e0de7220 */ /* 0x000fe20000410000 */
[----:B------:R-:W-:-:S05]  /*35f0*/  SHF.L.U32 R184, R184, 0x10, RZ ;  /* 0x00000010b8b87819 */ /* 0x000fca00000006ff */
[----:B------:R-:W-:Y:S01]  /*3600*/  FMUL.FTZ R224, R226, R184 ;  /* 0x000000b8e2e07220 */ /* 0x000fe20000410000 */
[----:B------:R-:W-:Y:S01]  /*3610*/  FMUL.FTZ R226, R227, R182 ;  /* 0x000000b6e3e27220 */ /* 0x000fe20000410000 */
[----:B------:R-:W-:Y:S01]  /*3620*/  FMUL.FTZ R227, R4, R3 ;  /* 0x0000000304e37220 */ /* 0x000fe20000410000 */
[----:B------:R-:W-:Y:S01]  /*3630*/  FADD.FTZ R72, R72, R186 ;  /* 0x000000ba48487221 */ /* 0x000fe20000010000 */
[----:B------:R-:W-:Y:S01]  /*3640*/  FFMA.FTZ R108, R216, R186, R108 ;  /* 0x000000bad86c7223 */ /* 0x000fe2000001006c */
[----:B------:R-:W-:Y:S01]  /*3650*/  FADD.FTZ R74, R74, R187 ;  /* 0x000000bb4a4a7221 */ /* 0x000fe20000010000 */
[----:B------:R-:W-:Y:S01]  /*3660*/  FADD.FTZ R71, R71, R184 ;  /* 0x000000b847477221 */ /* 0x000fe20000010000 */
[----:B------:R-:W-:Y:S01]  /*3670*/  FADD.FTZ R73, R73, R182 ;  /* 0x000000b649497221 */ /* 0x000fe20000010000 */
[-C--:B--2---:R-:W-:Y:S01]  /*3680*/  FFMA.FTZ R188, R215, R217.reuse, R188 ;  /* 0x000000d9d7bc7223 */ /* 0x084fe200000100bc */
[----:B------:R-:W-:Y:S01]  /*3690*/  FMUL.FTZ R217, R219, R217 ;  /* 0x000000d9dbd97220 */ /* 0x000fe20000410000 */
[----:B------:R-:W-:Y:S01]  /*36a0*/  FMUL.FTZ R219, R4, R181 ;  /* 0x000000b504db7220 */ /* 0x000fe20000410000 */
[----:B------:R-:W-:Y:S01]  /*36b0*/  SHF.L.U32 R181, R220, 0x10, RZ ;  /* 0x00000010dcb57819 */ /* 0x000fe200000006ff */
[----:B------:R-:W-:-:S04]  /*36c0*/  FMUL.FTZ R220, R4, R183 ;  /* 0x000000b704dc7220 */ /* 0x000fc80000410000 */
[----:B------:R-:W-:Y:S01]  /*36d0*/  FFMA.FTZ R223, R220, R185, R223 ;  /* 0x000000b9dcdf7223 */ /* 0x000fe200000100df */
[----:B------:R-:W-:Y:S01]  /*36e0*/  STL [R1+0x1c], R188 ;  /* 0x00001cbc01007387 */ /* 0x000fe20000100800 */
[----:B------:R-:W-:Y:S01]  /*36f0*/  FADD.FTZ R183, R207, R214 ;  /* 0x000000d6cfb77221 */ /* 0x000fe20000010000 */
[----:B------:R-:W-:Y:S02]  /*3700*/  FFMA.FTZ R185, R189, R214, R206 ;  /* 0x000000d6bdb97223 */ /* 0x000fe400000100ce */
[----:B------:R1:W-:Y:S01]  /*3710*/  STL [R1+0x18], R223 ;  /* 0x000018df01007387 */ /* 0x0003e20000100800 */
[----:B------:R-:W-:Y:S01]  /*3720*/  FADD.FTZ R183, R183, R222 ;  /* 0x000000deb7b77221 */ /* 0x000fe20000010000 */
[----:B-1----:R-:W-:Y:S01]  /*3730*/  FMUL.FTZ R223, R4, R180 ;  /* 0x000000b404df7220 */ /* 0x002fe20000410000 */
[----:B------:R-:W-:-:S03]  /*3740*/  FFMA.FTZ R180, R220, R222, R185 ;  /* 0x000000dedcb47223 */ /* 0x000fc600000100b9 */
[----:B------:R-:W-:Y:S01]  /*3750*/  FFMA.FTZ R225, R223, R184, R225 ;  /* 0x000000b8dfe17223 */ /* 0x000fe200000100e1 */
[----:B------:R-:W-:Y:S01]  /*3760*/  FADD.FTZ R183, R183, R217 ;  /* 0x000000d9b7b77221 */ /* 0x000fe20000010000 */
[----:B------:R-:W-:-:S03]  /*3770*/  FFMA.FTZ R180, R215, R217, R180 ;  /* 0x000000d9d7b47223 */ /* 0x000fc600000100b4 */
[----:B------:R1:W-:Y:S01]  /*3780*/  STL [R1+0x20], R225 ;  /* 0x000020e101007387 */ /* 0x0003e20000100800 */
[----:B------:R-:W-:-:S04]  /*3790*/  FFMA.FTZ R180, R223, R224, R180 ;  /* 0x000000e0dfb47223 */ /* 0x000fc800000100b4 */
[----:B------:R-:W-:Y:S01]  /*37a0*/  FFMA.FTZ R180, R216, R218, R180 ;  /* 0x000000dad8b47223 */ /* 0x000fe200000100b4 */
[----:B-1----:R-:W-:Y:S01]  /*37b0*/  FMUL.FTZ R225, R4, R2 ;  /* 0x0000000204e17220 */ /* 0x002fe20000410000 */
[----:B------:R-:W-:-:S04]  /*37c0*/  FADD.FTZ R2, R183, R224 ;  /* 0x000000e0b7027221 */ /* 0x000fc80000010000 */
[----:B------:R-:W-:Y:S01]  /*37d0*/  FADD.FTZ R2, R2, R218 ;  /* 0x000000da02027221 */ /* 0x000fe20000010000 */
[----:B------:R-:W-:-:S03]  /*37e0*/  FFMA.FTZ R3, R225, R226, R180 ;  /* 0x000000e2e1037223 */ /* 0x000fc600000100b4 */
[----:B------:R-:W-:Y:S01]  /*37f0*/  FADD.FTZ R2, R2, R226 ;  /* 0x000000e202027221 */ /* 0x000fe20000010000 */
[----:B------:R-:W-:Y:S01]  /*3800*/  FMUL.FTZ R228, R228, R181 ;  /* 0x000000b5e4e47220 */ /* 0x000fe20000410000 */
[C---:B------:R-:W-:Y:S02]  /*3810*/  FFMA.FTZ R3, R219.reuse, R221, R3 ;  /* 0x000000dddb037223 */ /* 0x040fe40000010003 */
[----:B------:R-:W-:Y:S01]  /*3820*/  FADD.FTZ R2, R2, R221 ;  /* 0x000000dd02027221 */ /* 0x000fe20000010000 */
[----:B------:R-:W-:Y:S01]  /*3830*/  FFMA.FTZ R110, R219, R187, R110 ;  /* 0x000000bbdb6e7223 */ /* 0x000fe2000001006e */
[----:B------:R-:W-:Y:S01]  /*3840*/  FFMA.FTZ R109, R225, R182, R109 ;  /* 0x000000b6e16d7223 */ /* 0x000fe2000001006d */
[----:B------:R-:W-:Y:S01]  /*3850*/  FADD.FTZ R75, R75, R181 ;  /* 0x000000b54b4b7221 */ /* 0x000fe20000010000 */
[C---:B------:R-:W-:Y:S01]  /*3860*/  FFMA.FTZ R111, R227.reuse, R181, R111 ;  /* 0x000000b5e36f7223 */ /* 0x040fe2000001006f */
[----:B------:R-:W-:Y:S01]  /*3870*/  FADD.FTZ R207, R2, R228 ;  /* 0x000000e402cf7221 */ /* 0x000fe20000010000 */
[----:B------:R-:W-:Y:S01]  /*3880*/  FFMA.FTZ R206, R227, R228, R3 ;  /* 0x000000e4e3ce7223 */ /* 0x000fe20000010003 */
[----:B------:R-:W-:Y:S06]  /*3890*/  BRA `(.L_x_5087) ;  /* 0x0000000000947947 */ /* 0x000fec0003800000 */
.L_x_5078:
        /* <DEDUP_REMOVED lines=16> */
[----:B-1----:R-:W1:Y:S08]  /*39a0*/  @P0 LDC.64 R2, c[0x0][0x438] ;  /* 0x00010e00ff020b82 */ /* 0x002e700000000a00 */
        /* <DEDUP_REMOVED lines=20> */
.L_x_5087:
[----:B------:R-:W-:Y:S05]  /*3af0*/  BSYNC.RECONVERGENT B1 ;  /* 0x0000000000017941 */ /* 0x000fea0003800200 */
.L_x_5077:
[----:B------:R-:W2:Y:S01]  /*3b00*/  LDL R187, [R1+0x10] ;  /* 0x0000100001bb7983 */ /* 0x000ea20000100800 */
[----:B------:R-:W-:Y:S01]  /*3b10*/  UMOV UR4, 0xffffffff ;  /* 0xffffffff00047882 */ /* 0x000fe20000000000 */
[----:B--2---:R-:W-:Y:S02]  /*3b20*/  ISETP.GE.AND P2, PT, R187, 0x1, PT ;  /* 0x00000001bb00780c */ /* 0x004fe40003f46270 */
[----:B------:R-:W-:Y:S11]  /*3b30*/  BRA.DIV UR4, `(.L_x_5088) ;  /* 0x000000ae04887947 */ /* 0x000ff6000b800000 */
[----:B-1-3--:R-:W1:Y:S02]  /*3b40*/  SHFL.BFLY PT, R2, R207, 0x1, 0x1f ;  /* 0x0c201f00cf027f89 */ /* 0x00ae6400000e0000 */
        /* <DEDUP_REMOVED lines=14> */
[----:B------:R2:W3:Y:S01]  /*3c30*/  SHFL.BFLY PT, R185, R182, 0x10, 0x1f ;  /* 0x0e001f00b6b97f89 */ /* 0x0004e200000e0000 */
[----:B-1----:R-:W-:-:S05]  /*3c40*/  FADD.FTZ R183, R183, R2 ;  /* 0x00000002b7b77221 */ /* 0x002fca0000010000 */
[----:B---3--:R2:W1:Y:S02]  /*3c50*/  SHFL.BFLY PT, R2, R183, 0x10, 0x1f ;  /* 0x0e001f00b7027f89 */ /* 0x00846400000e0000 */
.L_x_5234:
[----:B------:R-:W3:Y:S04]  /*3c60*/  LDL R181, [R1+0x4] ;  /* 0x0000040001b57983 */ /* 0x000ee80000100800 */
[----:B------:R-:W4:Y:S04]  /*3c70*/  LDL R186, [R1+0x8] ;  /* 0x0000080001ba7983 */ /* 0x000f280000100800 */
[----:B------:R-:W4:Y:S01]  /*3c80*/  LDL.LU R184, [R1+0xc] ;  /* 0x00000c0001b87983 */ /* 0x000f220000300800 */
[----:B------:R-:W-:Y:S01]  /*3c90*/  @P2 IADD3 R180, PT, PT, R187, -0x1, RZ ;  /* 0xffffffffbbb42810 */ /* 0x000fe20007ffe0ff */
[----:B------:R-:W-:Y:S01]  /*3ca0*/  FADD.FTZ R3, R182, R185 ;  /* 0x000000b9b6037221 */ /* 0x000fe20000010000 */
[----:B------:R-:W-:Y:S01]  /*3cb0*/  ISETP.GE.U32.AND P3, PT, R7, 0x20, PT ;  /* 0x000000200700780c */ /* 0x000fe20003f66070 */
[----:B-1----:R-:W-:Y:S01]  /*3cc0*/  FADD.FTZ R2, R183, R2 ;  /* 0x00000002b7027221 */ /* 0x002fe20000010000 */
[----:B------:R-:W-:Y:S01]  /*3cd0*/  ISETP.NE.AND P0, PT, RZ, UR8, PT ;  /* 0x00000008ff007c0c */ /* 0x000fe2000bf05270 */
[----:B------:R-:W-:Y:S01]  /*3ce0*/  FMUL.FTZ R3, R3, UR9 ;  /* 0x0000000903037c20 */ /* 0x000fe20008410000 */
[----:B------:R-:W-:Y:S01]  /*3cf0*/  BSSY.RECONVERGENT B1, `(.L_x_5089) ;  /* 0x00001c9000017945 */ /* 0x000fe20003800200 */
[----:B--2---:R-:W-:-:S03]  /*3d00*/  FMUL.FTZ R183, R2, UR9 ;  /* 0x0000000902b77c20 */ /* 0x004fc60008410000 */
        /* <DEDUP_REMOVED lines=13> */
.L_x_5092:
[----:B------:R-:W-:Y:S05]  /*3de0*/  BSYNC.RECONVERGENT B2 ;  /* 0x0000000000027941 */ /* 0x000fea0003800200 */
.L_x_5091:
        /* <DEDUP_REMOVED lines=11> */
[----:B-1---5:R-:W-:Y:S01]  /*3ea0*/  FFMA.FTZ R2, R0, R183, R182 ;  /* 0x000000b700027223 */ /* 0x022fe200000100b6 */
[----:B------:R-:W-:Y:S02]  /*3eb0*/  ISETP.GT.AND P0, PT, R5, RZ, PT ;  /* 0x000000ff0500720c */ /* 0x000fe40003f04270 */
[----:B------:R-:W-:Y:S01]  /*3ec0*/  SHF.L.U32 R3, R176, 0x10, RZ ;  /* 0x00000010b0037819 */ /* 0x000fe200000006ff */
[----:B------:R-:W-:-:S04]  /*3ed0*/  FADD.FTZ R2, R205, -R2 ;  /* 0x80000002cd027221 */ /* 0x000fc80000010000 */
[----:B------:R-:W-:-:S05]  /*3ee0*/  FMUL.FTZ R2, R4, R2 ;  /* 0x0000000204027220 */ /* 0x000fca0000410000 */
[----:B------:R-:W-:-:S05]  /*3ef0*/  FSEL R2, R2, RZ, P0 ;  /* 0x000000ff02027208 */ /* 0x000fca0000000000 */
[----:B------:R-:W-:-:S04]  /*3f00*/  FMUL.FTZ R2, R2, UR12 ;  /* 0x0000000c02027c20 */ /* 0x000fc80008410000 */
[----:B------:R-:W-:Y:S01]  /*3f10*/  FFMA.FTZ R112, R2, R3, R112 ;  /* 0x0000000302707223 */ /* 0x000fe20000010070 */
[----:B------:R-:W-:-:S05]  /*3f20*/  FMUL.FTZ R2, R28, R2 ;  /* 0x000000021c027220 */ /* 0x000fca0000410000 */
[----:B------:R-:W-:-:S04]  /*3f30*/  F2FP.BF16.F32.PACK_AB R2, RZ, R2 ;  /* 0x00000002ff02723e */ /* 0x000fc800000010ff */
[----:B------:R-:W-:-:S07]  /*3f40*/  PRMT R172, R2, 0x7610, R172 ;  /* 0x0000761002ac7816 */ /* 0x000fce00000000ac */
.L_x_5097:
[----:B------:R-:W-:Y:S05]  /*3f50*/  BSYNC.RECONVERGENT B3 ;  /* 0x0000000000037941 */ /* 0x000fea0003800200 */
.L_x_5096:
[----:B------:R-:W-:Y:S04]  /*3f60*/  BSSY.RECONVERGENT B3, `(.L_x_5098) ;  /* 0x000000f000037945 */ /* 0x000fe80003800200 */
[----:B------:R-:W-:Y:S05]  /*3f70*/  @!P2 BRA `(.L_x_5099) ;  /* 0x000000000034a947 */ /* 0x000fea0003800000 */
[----:B------:R-:W2:Y:S01]  /*3f80*/  LDL R186, [R1] ;  /* 0x0000000001ba7983 */ /* 0x000ea20000100800 */
[----:B-1----:R-:W-:Y:S01]  /*3f90*/  FFMA.FTZ R2, R201, R183, R182 ;  /* 0x000000b7c9027223 */ /* 0x002fe200000100b6 */
[----:B------:R-:W-:Y:S02]  /*3fa0*/  ISETP.GT.AND P0, PT, R5, RZ, PT ;  /* 0x000000ff0500720c */ /* 0x000fe40003f04270 */
[----:B-----5:R-:W-:-:S04]  /*3fb0*/  PRMT R3, R176, 0x7632, R3 ;  /* 0x00007632b0037816 */ /* 0x020fc80000000003 */
[----:B------:R-:W-:Y:S01]  /*3fc0*/  SHF.L.U32 R3, R3, 0x10, RZ ;  /* 0x0000001003037819 */ /* 0x000fe200000006ff */
[----:B--2---:R-:W-:-:S04]  /*3fd0*/  FADD.FTZ R2, R186, -R2 ;  /* 0x80000002ba027221 */ /* 0x004fc80000010000 */
[----:B------:R-:W-:-:S05]  /*3fe0*/  FMUL.FTZ R2, R4, R2 ;  /* 0x0000000204027220 */ /* 0x000fca0000410000 */
[----:B------:R-:W-:-:S05]  /*3ff0*/  FSEL R2, R2, RZ, P0 ;  /* 0x000000ff02027208 */ /* 0x000fca0000000000 */
[----:B------:R-:W-:-:S04]  /*4000*/  FMUL.FTZ R2, R2, UR12 ;  /* 0x0000000c02027c20 */ /* 0x000fc80008410000 */
[----:B------:R-:W-:Y:S01]  /*4010*/  FFMA.FTZ R113, R2, R3, R113 ;  /* 0x0000000302717223 */ /* 0x000fe20000010071 */
[----:B------:R-:W-:-:S05]  /*4020*/  FMUL.FTZ R2, R29, R2 ;  /* 0x000000021d027220 */ /* 0x000fca0000410000 */
[----:B------:R-:W-:-:S04]  /*4030*/  F2FP.BF16.F32.PACK_AB R2, RZ, R2 ;  /* 0x00000002ff02723e */ /* 0x000fc800000010ff */
[----:B------:R-:W-:-:S07]  /*4040*/  PRMT R172, R172, 0x5410, R2 ;  /* 0x00005410acac7816 */ /* 0x000fce0000000002 */
.L_x_5099:
[----:B------:R-:W-:Y:S05]  /*4050*/  BSYNC.RECONVERGENT B3 ;  /* 0x0000000000037941 */ /* 0x000fea0003800200 */
.L_x_5098:
[----:B------:R-:W-:Y:S04]  /*4060*/  BSSY.RECONVERGENT B3, `(.L_x_5100) ;  /* 0x000000d000037945 */ /* 0x000fe80003800200 */
[----:B------:R-:W-:Y:S05]  /*4070*/  @!P2 BRA `(.L_x_5101) ;  /* 0x00000000002ca947 */ /* 0x000fea0003800000 */
[----:B-1----:R-:W-:Y:S01]  /*4080*/  FFMA.FTZ R2, R204, R183, R182 ;  /* 0x000000b7cc027223 */ /* 0x002fe200000100b6 */
[----:B------:R-:W-:Y:S02]  /*4090*/  ISETP.GT.AND P0, PT, R5, RZ, PT ;  /* 0x000000ff0500720c */ /* 0x000fe40003f04270 */
[----:B-----5:R-:W-:Y:S01]  /*40a0*/  SHF.L.U32 R3, R177, 0x10, RZ ;  /* 0x00000010b1037819 */ /* 0x020fe200000006ff */
        /* <DEDUP_REMOVED lines=8> */
.L_x_5101:
[----:B------:R-:W-:Y:S05]  /*4130*/  BSYNC.RECONVERGENT B3 ;  /* 0x0000000000037941 */ /* 0x000fea0003800200 */
.L_x_5100:
[----:B------:R-:W-:Y:S04]  /*4140*/  BSSY.RECONVERGENT B3, `(.L_x_5102) ;  /* 0x000000e000037945 */ /* 0x000fe80003800200 */
[----:B------:R-:W-:Y:S05]  /*4150*/  @!P2 BRA `(.L_x_5103) ;  /* 0x000000000030a947 */ /* 0x000fea0003800000 */
[----:B-1----:R-:W-:Y:S01]  /*4160*/  FFMA.FTZ R2, R200, R183, R182 ;  /* 0x000000b7c8027223 */ /* 0x002fe200000100b6 */
        /* <DEDUP_REMOVED lines=8> */
[----:B------:R-:W-:-:S05]  /*41f0*/  FMUL.FTZ R2, R31, R2 ;  /* 0x000000021f027220 */ /* 0x000fca0000410000 */
[----:B------:R-:W-:-:S04]  /*4200*/  F2FP.BF16.F32.PACK_AB R2, RZ, R2 ;  /* 0x00000002ff02723e */ /* 0x000fc800000010ff */
[----:B------:R-:W-:-:S07]  /*4210*/  PRMT R173, R173, 0x5410, R2 ;  /* 0x00005410adad7816 */ /* 0x000fce0000000002 */
.L_x_5103:
[----:B------:R-:W-:Y:S05]  /*4220*/  BSYNC.RECONVERGENT B3 ;  /* 0x0000000000037941 */ /* 0x000fea0003800200 */
.L_x_5102:
        /* <DEDUP_REMOVED lines=13> */
.L_x_5105:
[----:B------:R-:W-:Y:S05]  /*4300*/  BSYNC.RECONVERGENT B3 ;  /* 0x0000000000037941 */ /* 0x000fea0003800200 */
.L_x_5104:
        /* <DEDUP_REMOVED lines=14> */
.L_x_5107:
[----:B------:R-:W-:Y:S05]  /*43f0*/  BSYNC.RECONVERGENT B3 ;  /* 0x0000000000037941 */ /* 0x000fea0003800200 */
.L_x_5106:
        /* <DEDUP_REMOVED lines=13> */
.L_x_5109:
[----:B------:R-:W-:Y:S05]  /*44d0*/  BSYNC.RECONVERGENT B3 ;  /* 0x0000000000037941 */ /* 0x000fea0003800200 */
.L_x_5108:
        /* <DEDUP_REMOVED lines=12> */
[----:B------:R-:W-:Y:S01]  /*45a0*/  PRMT R175, R175, 0x5410, R2 ;  /* 0x00005410afaf7816 */ /* 0x000fe20000000002 */
[----:B------:R-:W-:Y:S06]  /*45b0*/  BRA `(.L_x_5110) ;  /* 0x0000001000c47947 */ /* 0x000fec0003800000 */
.L_x_5095:
[----:B------:R-:W2:Y:S01]  /*45c0*/  LDL R186, [R1] ;  /* 0x0000000001ba7983 */ /* 0x000ea20000100800 */
[----:B-1----:R-:W1:Y:S01]  /*45d0*/  @P2 LDC R3, c[0x0][0x40c] ;  /* 0x00010300ff032b82 */ /* 0x002e620000000800 */
[----:B------:R-:W-:Y:S01]  /*45e0*/  FFMA.FTZ R2, R203, R183, R182 ;  /* 0x000000b7cb027223 */ /* 0x000fe200000100b6 */
[----:B------:R-:W-:Y:S02]  /*45f0*/  ISETP.GT.AND P0, PT, R5, RZ, PT ;  /* 0x000000ff0500720c */ /* 0x000fe40003f04270 */
[----:B-----5:R-:W-:Y:S01]  /*4600*/  @P2 SHF.L.U32 R168, R178, 0x10, RZ ;  /* 0x00000010b2a82819 */ /* 0x020fe200000006ff */
[----:B------:R-:W-:Y:S01]  /*4610*/  FADD.FTZ R2, R250, -R2 ;  /* 0x80000002fa027221 */ /* 0x000fe20000010000 */
[----:B------:R-:W-:Y:S02]  /*4620*/  @P2 SHF.L.U32 R169, R177, 0x10, RZ ;  /* 0x00000010b1a92819 */ /* 0x000fe400000006ff */
[----:B------:R-:W-:Y:S01]  /*4630*/  @P2 PRMT R171, R176, 0x7632, R171 ;  /* 0x00007632b0ab2816 */ /* 0x000fe200000000ab */
[----:B------:R-:W-:-:S03]  /*4640*/  FMUL.FTZ R2, R4, R2 ;  /* 0x0000000204027220 */ /* 0x000fc60000410000 */
[----:B------:R-:W-:Y:S02]  /*4650*/  @P2 SHF.L.U32 R171, R171, 0x10, RZ ;  /* 0x00000010abab2819 */ /* 0x000fe400000006ff */
[----:B------:R-:W-:Y:S02]  /*4660*/  FSEL R170, R2, RZ, P0 ;  /* 0x000000ff02aa7208 */ /* 0x000fe40000000000 */
[----:B------:R-:W3:Y:S03]  /*4670*/  @P2 LDC R2, c[0x0][0x40c] ;  /* 0x00010300ff022b82 */ /* 0x000ee60000000800 */
[----:B-1----:R-:W-:-:S04]  /*4680*/  @P2 FMUL.FTZ R3, R3, R170 ;  /* 0x000000aa03032220 */ /* 0x002fc80000410000 */
[----:B------:R-:W-:Y:S01]  /*4690*/  @P2 FFMA.FTZ R116, R168, R3, R116 ;  /* 0x00000003a8742223 */ /* 0x000fe20000010074 */
[----:B------:R-:W-:Y:S01]  /*46a0*/  FFMA.FTZ R168, R199, R183, R182 ;  /* 0x000000b7c7a87223 */ /* 0x000fe200000100b6 */
[----:B------:R-:W-:-:S03]  /*46b0*/  @P2 FMUL.FTZ R3, R32, R3 ;  /* 0x0000000320032220 */ /* 0x000fc60000410000 */
[----:B------:R-:W-:Y:S02]  /*46c0*/  FADD.FTZ R168, R249, -R168 ;  /* 0x800000a8f9a87221 */ /* 0x000fe40000010000 */
[----:B------:R-:W-:Y:S02]  /*46d0*/  @P2 F2FP.BF16.F32.PACK_AB R3, RZ, R3 ;  /* 0x00000003ff03223e */ /* 0x000fe400000010ff */
[----:B------:R-:W-:Y:S02]  /*46e0*/  FMUL.FTZ R168, R4, R168 ;  /* 0x000000a804a87220 */ /* 0x000fe40000410000 */
[----:B------:R-:W-:Y:S02]  /*46f0*/  @P2 PRMT R174, R3, 0x7610, R174 ;  /* 0x0000761003ae2816 */ /* 0x000fe400000000ae */
[----:B------:R-:W-:Y:S02]  /*4700*/  @P2 PRMT R3, R178, 0x7632, R3 ;  /* 0x00007632b2032816 */ /* 0x000fe40000000003 */
[----:B------:R-:W-:-:S02]  /*4710*/  FSEL R168, R168, RZ, P0 ;  /* 0x000000ffa8a87208 */ /* 0x000fc40000000000 */
[----:B------:R-:W-:Y:S02]  /*4720*/  @P2 SHF.L.U32 R3, R3, 0x10, RZ ;  /* 0x0000001003032819 */ /* 0x000fe400000006ff */
[----:B------:R-:W-:Y:S01]  /*4730*/  F2FP.BF16.F32.PACK_AB R170, R168, R170 ;  /* 0x000000aaa8aa723e */ /* 0x000fe200000010ff */
[----:B---3--:R-:W-:Y:S02]  /*4740*/  @P2 FMUL.FTZ R2, R2, R168 ;  /* 0x000000a802022220 */ /* 0x008fe40000410000 */
[----:B------:R-:W1:Y:S02]  /*4750*/  @P2 LDC R168, c[0x0][0x40c] ;  /* 0x00010300ffa82b82 */ /* 0x000e640000000800 */
[----:B------:R-:W-:Y:S01]  /*4760*/  @P2 FFMA.FTZ R117, R2, R3, R117 ;  /* 0x0000000302752223 */ /* 0x000fe20000010075 */
[----:B------:R-:W-:-:S05]  /*4770*/  @P2 FMUL.FTZ R2, R33, R2 ;  /* 0x0000000221022220 */ /* 0x000fca0000410000 */
[----:B------:R-:W3:Y:S01]  /*4780*/  @P2 LDC R3, c[0x0][0x40c] ;  /* 0x00010300ff032b82 */ /* 0x000ee20000000800 */
[----:B------:R-:W-:-:S04]  /*4790*/  @P2 F2FP.BF16.F32.PACK_AB R2, RZ, R2 ;  /* 0x00000002ff02223e */ /* 0x000fc800000010ff */
[----:B------:R-:W-:Y:S01]  /*47a0*/  @P2 PRMT R174, R174, 0x5410, R2 ;  /* 0x00005410aeae2816 */ /* 0x000fe20000000002 */
[----:B------:R-:W-:-:S04]  /*47b0*/  FFMA.FTZ R2, R204, R183, R182 ;  /* 0x000000b7cc027223 */ /* 0x000fc800000100b6 */
[----:B------:R-:W-:-:S04]  /*47c0*/  FADD.FTZ R2, R252, -R2 ;  /* 0x80000002fc027221 */ /* 0x000fc80000010000 */
[----:B------:R-:W-:-:S05]  /*47d0*/  FMUL.FTZ R2, R4, R2 ;  /* 0x0000000204027220 */ /* 0x000fca0000410000 */
[----:B------:R-:W-:-:S05]  /*47e0*/  FSEL R2, R2, RZ, P0 ;  /* 0x000000ff02027208 */ /* 0x000fca0000000000 */
[----:B---3--:R-:W-:-:S04]  /*47f0*/  @P2 FMUL.FTZ R3, R3, R2 ;  /* 0x0000000203032220 */ /* 0x008fc80000410000 */
[-C--:B------:R-:W-:Y:S01]  /*4800*/  @P2 FFMA.FTZ R114, R169, R3.reuse, R114 ;  /* 0x00000003a9722223 */ /* 0x080fe20000010072 */
[----:B------:R-:W-:Y:S01]  /*4810*/  @P2 FMUL.FTZ R3, R30, R3 ;  /* 0x000000031e032220 */ /* 0x000fe20000410000 */
[----:B------:R-:W-:-:S04]  /*4820*/  @P2 PRMT R169, R177, 0x7632, R169 ;  /* 0x00007632b1a92816 */ /* 0x000fc800000000a9 */
[----:B------:R-:W-:Y:S02]  /*4830*/  @P2 F2FP.BF16.F32.PACK_AB R3, RZ, R3 ;  /* 0x00000003ff03223e */ /* 0x000fe400000010ff */
[----:B------:R-:W-:Y:S02]  /*4840*/  @P2 SHF.L.U32 R169, R169, 0x10, RZ ;  /* 0x00000010a9a92819 */ /* 0x000fe400000006ff */
[----:B------:R-:W-:Y:S01]  /*4850*/  @P2 PRMT R173, R3, 0x7610, R173 ;  /* 0x0000761003ad2816 */ /* 0x000fe200000000ad */
[----:B------:R-:W-:-:S04]  /*4860*/  FFMA.FTZ R3, R200, R183, R182 ;  /* 0x000000b7c8037223 */ /* 0x000fc800000100b6 */
[----:B------:R-:W-:-:S04]  /*4870*/  FADD.FTZ R3, R251, -R3 ;  /* 0x80000003fb037221 */ /* 0x000fc80000010000 */
[----:B------:R-:W-:-:S05]  /*4880*/  FMUL.FTZ R3, R4, R3 ;  /* 0x0000000304037220 */ /* 0x000fca0000410000 */
[----:B------:R-:W-:-:S05]  /*4890*/  FSEL R3, R3, RZ, P0 ;  /* 0x000000ff03037208 */ /* 0x000fca0000000000 */
[----:B-1----:R-:W-:-:S04]  /*48a0*/  @P2 FMUL.FTZ R168, R168, R3 ;  /* 0x00000003a8a82220 */ /* 0x002fc80000410000 */
[----:B------:R-:W-:Y:S01]  /*48b0*/  @P2 FFMA.FTZ R115, R168, R169, R115 ;  /* 0x000000a9a8732223 */ /* 0x000fe20000010073 */
[----:B------:R-:W-:Y:S01]  /*48c0*/  @P2 FMUL.FTZ R168, R31, R168 ;  /* 0x000000a81fa82220 */ /* 0x000fe20000410000 */
[----:B------:R-:W-:Y:S02]  /*48d0*/  F2FP.BF16.F32.PACK_AB R169, R3, R2 ;  /* 0x0000000203a9723e */ /* 0x000fe400000010ff */
[----:B------:R-:W1:Y:S02]  /*48e0*/  @P2 LDC R2, c[0x0][0x40c] ;  /* 0x00010300ff022b82 */ /* 0x000e640000000800 */
        /* <DEDUP_REMOVED lines=8> */
[-C--:B------:R-:W-:Y:S01]  /*4970*/  @P2 FFMA.FTZ R112, R168, R2.reuse, R112 ;  /* 0x00000002a8702223 */ /* 0x080fe20000010070 */
[----:B------:R-:W-:Y:S01]  /*4980*/  @P2 FMUL.FTZ R2, R28, R2 ;  /* 0x000000021c022220 */ /* 0x000fe20000410000 */
[----:B------:R-:W1:Y:S04]  /*4990*/  @P2 LDC R168, c[0x0][0x40c] ;  /* 0x00010300ffa82b82 */ /* 0x000e680000000800 */
[----:B------:R-:W-:-:S04]  /*49a0*/  @P2 F2FP.BF16.F32.PACK_AB R2, RZ, R2 ;  /* 0x00000002ff02223e */ /* 0x000fc800000010ff */
[----:B------:R-:W-:Y:S01]  /*49b0*/  @P2 PRMT R172, R2, 0x7610, R172 ;  /* 0x0000761002ac2816 */ /* 0x000fe200000000ac */
[----:B------:R-:W-:-:S04]  /*49c0*/  FFMA.FTZ R2, R201, R183, R182 ;  /* 0x000000b7c9027223 */ /* 0x000fc800000100b6 */
[----:B--2---:R-:W-:-:S04]  /*49d0*/  FADD.FTZ R2, R186, -R2 ;  /* 0x80000002ba027221 */ /* 0x004fc80000010000 */
[----:B------:R-:W-:-:S05]  /*49e0*/  FMUL.FTZ R2, R4, R2 ;  /* 0x0000000204027220 */ /* 0x000fca0000410000 */
[----:B------:R-:W-:-:S05]  /*49f0*/  FSEL R2, R2, RZ, P0 ;  /* 0x000000ff02027208 */ /* 0x000fca0000000000 */
[----:B-1----:R-:W-:-:S04]  /*4a00*/  @P2 FMUL.FTZ R168, R168, R2 ;  /* 0x00000002a8a82220 */ /* 0x002fc80000410000 */
[----:B------:R-:W-:Y:S01]  /*4a10*/  @P2 FFMA.FTZ R113, R168, R171, R113 ;  /* 0x000000aba8712223 */ /* 0x000fe20000010071 */
[----:B------:R-:W-:Y:S01]  /*4a20*/  @P2 FMUL.FTZ R171, R29, R168 ;  /* 0x000000a81dab2220 */ /* 0x000fe20000410000 */
[----:B------:R-:W-:Y:S01]  /*4a30*/  F2FP.BF16.F32.PACK_AB R168, R2, R3 ;  /* 0x0000000302a8723e */ /* 0x000fe200000010ff */
[----:B------:R-:W-:Y:S01]  /*4a40*/  FFMA.FTZ R3, R202, R183, R182 ;  /* 0x000000b7ca037223 */ /* 0x000fe200000100b6 */
[----:B------:R-:W1:Y:S02]  /*4a50*/  @P2 LDC R2, c[0x0][0x40c] ;  /* 0x00010300ff022b82 */ /* 0x000e640000000800 */
[----:B------:R-:W-:Y:S01]  /*4a60*/  @P2 F2FP.BF16.F32.PACK_AB R171, RZ, R171 ;  /* 0x000000abffab223e */ /* 0x000fe200000010ff */
[----:B------:R-:W-:-:S03]  /*4a70*/  FADD.FTZ R3, R248, -R3 ;  /* 0x80000003f8037221 */ /* 0x000fc60000010000 */
[----:B------:R-:W-:Y:S01]  /*4a80*/  @P2 PRMT R172, R172, 0x5410, R171 ;  /* 0x00005410acac2816 */ /* 0x000fe200000000ab */
[----:B------:R-:W-:Y:S01]  /*4a90*/  FMUL.FTZ R3, R4, R3 ;  /* 0x0000000304037220 */ /* 0x000fe20000410000 */
[----:B------:R-:W-:-:S04]  /*4aa0*/  @P2 SHF.L.U32 R171, R179, 0x10, RZ ;  /* 0x00000010b3ab2819 */ /* 0x000fc800000006ff */
[----:B------:R-:W-:-:S05]  /*4ab0*/  FSEL R3, R3, RZ, P0 ;  /* 0x000000ff03037208 */ /* 0x000fca0000000000 */
[----:B-1----:R-:W-:-:S04]  /*4ac0*/  @P2 FMUL.FTZ R2, R2, R3 ;  /* 0x0000000302022220 */ /* 0x002fc80000410000 */
[-C--:B------:R-:W-:Y:S01]  /*4ad0*/  @P2 FFMA.FTZ R118, R171, R2.reuse, R118 ;  /* 0x00000002ab762223 */ /* 0x080fe20000010076 */
[----:B------:R-:W-:-:S05]  /*4ae0*/  @P2 FMUL.FTZ R2, R34, R2 ;  /* 0x0000000222022220 */ /* 0x000fca0000410000 */
[----:B------:R-:W-:-:S04]  /*4af0*/  @P2 F2FP.BF16.F32.PACK_AB R2, RZ, R2 ;  /* 0x00000002ff02223e */ /* 0x000fc800000010ff */
[----:B------:R-:W-:Y:S01]  /*4b00*/  @P2 PRMT R175, R2, 0x7610, R175 ;  /* 0x0000761002af2816 */ /* 0x000fe200000000af */
[----:B------:R-:W-:-:S04]  /*4b10*/  FFMA.FTZ R2, R198, R183, R182 ;  /* 0x000000b7c6027223 */ /* 0x000fc800000100b6 */
[----:B------:R-:W-:-:S04]  /*4b20*/  FADD.FTZ R2, R247, -R2 ;  /* 0x80000002f7027221 */ /* 0x000fc80000010000 */
[----:B------:R-:W-:-:S05]  /*4b30*/  FMUL.FTZ R2, R4, R2 ;  /* 0x0000000204027220 */ /* 0x000fca0000410000 */
[----:B------:R-:W-:-:S04]  /*4b40*/  FSEL R2, R2, RZ, P0 ;  /* 0x000000ff02027208 */ /* 0x000fc80000000000 */
[----:B------:R-:W-:Y:S01]  /*4b50*/  F2FP.BF16.F32.PACK_AB R171, R2, R3 ;  /* 0x0000000302ab723e */ /* 0x000fe200000010ff */
[----:B------:R-:W-:Y:S06]  /*4b60*/  @!P2 BRA `(.L_x_5110) ;  /* 0x0000000c0058a947 */ /* 0x000fec0003800000 */
[----:B------:R-:W-:Y:S01]  /*4b70*/  PRMT R3, R179, 0x7632, R3 ;  /* 0x00007632b3037816 */ /* 0x000fe20000000003 */
[----:B------:R-:W-:-:S03]  /*4b80*/  FMUL.FTZ R2, R2, UR12 ;  /* 0x0000000c02027c20 */ /* 0x000fc60008410000 */
[----:B------:R-:W-:-:S05]  /*4b90*/  SHF.L.U32 R3, R3, 0x10, RZ ;  /* 0x0000001003037819 */ /* 0x000fca00000006ff */
[----:B------:R-:W-:Y:S01]  /*4ba0*/  FFMA.FTZ R119, R2, R3, R119 ;  /* 0x0000000302777223 */ /* 0x000fe20000010077 */
[----:B------:R-:W-:-:S05]  /*4bb0*/  FMUL.FTZ R2, R35, R2 ;  /* 0x0000000223027220 */ /* 0x000fca0000410000 */
[----:B------:R-:W-:-:S04]  /*4bc0*/  F2FP.BF16.F32.PACK_AB R2, RZ, R2 ;  /* 0x00000002ff02723e */ /* 0x000fc800000010ff */
[----:B------:R-:W-:Y:S01]  /*4bd0*/  PRMT R175, R175, 0x5410, R2 ;  /* 0x00005410afaf7816 */ /* 0x000fe20000000002 */
[----:B------:R-:W-:Y:S06]  /*4be0*/  BRA `(.L_x_5110) ;  /* 0x0000000c00387947 */ /* 0x000fec0003800000 */
.L_x_5094:
[----:B------:R-:W-:Y:S02]  /*4bf0*/  MOV R184, UR20 ;  /* 0x0000001400b87c02 */ /* 0x000fe40008000f00 */
[----:B------:R-:W-:Y:S02]  /*4c00*/  MOV R185, UR21 ;  /* 0x0000001500b97c02 */ /* 0x000fe40008000f00 */
[----:B------:R-:W-:-:S04]  /*4c10*/  ISETP.NE.U32.AND P0, PT, R184, RZ, PT ;  /* 0x000000ffb800720c */ /* 0x000fc80003f05070 */
[----:B------:R-:W-:-:S13]  /*4c20*/  ISETP.NE.AND.EX P0, PT, R185, RZ, PT, P0 ;  /* 0x000000ffb900720c */ /* 0x000fda0003f05300 */
[----:B------:R-:W-:Y:S05]  /*4c30*/  @P0 BRA `(.L_x_5111) ;  /* 0x00000004008c0947 */ /* 0x000fea0003800000 */
[----:B------:R-:W2:Y:S01]  /*4c40*/  LDL R186, [R1] ;  /* 0x0000000001ba7983 */ /* 0x000ea20000100800 */
[----:B------:R-:W-:Y:S02]  /*4c50*/  ISETP.GT.AND P0, PT, R5, RZ, PT ;  /* 0x000000ff0500720c */ /* 0x000fe40003f04270 */
[----:B-1---5:R-:W-:-:S11]  /*4c60*/  SHF.L.U32 R2, R152, 0x10, RZ ;  /* 0x0000001098027819 */ /* 0x022fd600000006ff */
[----:B------:R-:W-:-:S04]  /*4c70*/  @P0 FFMA.FTZ R3, R0, R183, R182 ;  /* 0x000000b700030223 */ /* 0x000fc800000100b6 */
[----:B------:R-:W-:-:S04]  /*4c80*/  @P0 FADD.FTZ R3, R205, -R3 ;  /* 0x80000003cd030221 */ /* 0x000fc80000010000 */
[----:B------:R-:W-:Y:S02]  /*4c90*/  @P0 FFMA.FTZ R2, R4, R3, R2 ;  /* 0x0000000304020223 */ /* 0x000fe40000010002 */
[----:B------:R-:W1:Y:S02]  /*4ca0*/  @P2 LDC R3, c[0x0][0x40c] ;  /* 0x00010300ff032b82 */ /* 0x000e640000000800 */
[----:B-1----:R-:W-:Y:S01]  /*4cb0*/  @P2 FMUL.FTZ R3, R2, R3 ;  /* 0x0000000302032220 */ /* 0x002fe20000410000 */
[----:B------:R-:W-:-:S05]  /*4cc0*/  @P2 SHF.L.U32 R2, R176, 0x10, RZ ;  /* 0x00000010b0022819 */ /* 0x000fca00000006ff */
[-C--:B------:R-:W-:Y:S01]  /*4cd0*/  @P2 FFMA.FTZ R112, R2, R3.reuse, R112 ;  /* 0x0000000302702223 */ /* 0x080fe20000010070 */
[----:B------:R-:W-:Y:S01]  /*4ce0*/  @P2 FMUL.FTZ R2, R28, R3 ;  /* 0x000000031c022220 */ /* 0x000fe20000410000 */
[----:B------:R-:W-:-:S04]  /*4cf0*/  @P0 FFMA.FTZ R3, R201, R183, R182 ;  /* 0x000000b7c9030223 */ /* 0x000fc800000100b6 */
[----:B------:R-:W-:-:S04]  /*4d00*/  @P2 F2FP.BF16.F32.PACK_AB R2, RZ, R2 ;  /* 0x00000002ff02223e */ /* 0x000fc800000010ff */
[----:B------:R-:W-:Y:S02]  /*4d10*/  @P2 PRMT R172, R2, 0x7610, R172 ;  /* 0x0000761002ac2816 */ /* 0x000fe400000000ac */
[----:B------:R-:W-:-:S04]  /*4d20*/  PRMT R2, R152, 0x7632, R2 ;  /* 0x0000763298027816 */ /* 0x000fc80000000002 */
[----:B------:R-:W-:Y:S01]  /*4d30*/  SHF.L.U32 R2, R2, 0x10, RZ ;  /* 0x0000001002027819 */ /* 0x000fe200000006ff */
[----:B--2---:R-:W-:-:S04]  /*4d40*/  @P0 FADD.FTZ R3, R186, -R3 ;  /* 0x80000003ba030221 */ /* 0x004fc80000010000 */
[----:B------:R-:W-:Y:S02]  /*4d50*/  @P0 FFMA.FTZ R2, R4, R3, R2 ;  /* 0x0000000304020223 */ /* 0x000fe40000010002 */
[----:B------:R-:W1:Y:S02]  /*4d60*/  @P2 LDC R3, c[0x0][0x40c] ;  /* 0x00010300ff032b82 */ /* 0x000e640000000800 */
[----:B-1----:R-:W-:Y:S01]  /*4d70*/  @P2 FMUL.FTZ R3, R2, R3 ;  /* 0x0000000302032220 */ /* 0x002fe20000410000 */
[----:B------:R-:W-:-:S04]  /*4d80*/  @P2 PRMT R2, R176, 0x7632, R2 ;  /* 0x00007632b0022816 */ /* 0x000fc80000000002 */
[----:B------:R-:W-:-:S05]  /*4d90*/  @P2 SHF.L.U32 R2, R2, 0x10, RZ ;  /* 0x0000001002022819 */ /* 0x000fca00000006ff */
[----:B------:R-:W-:Y:S01]  /*4da0*/  @P2 FFMA.FTZ R113, R3, R2, R113 ;  /* 0x0000000203712223 */ /* 0x000fe20000010071 */
[----:B------:R-:W-:Y:S01]  /*4db0*/  @P2 FMUL.FTZ R2, R29, R3 ;  /* 0x000000031d022220 */ /* 0x000fe20000410000 */
[----:B------:R-:W-:-:S04]  /*4dc0*/  @P0 FFMA.FTZ R3, R204, R183, R182 ;  /* 0x000000b7cc030223 */ /* 0x000fc800000100b6 */
[----:B------:R-:W-:Y:S01]  /*4dd0*/  @P2 F2FP.BF16.F32.PACK_AB R2, RZ, R2 ;  /* 0x00000002ff02223e */ /* 0x000fe200000010ff */
[----:B------:R-:W-:-:S03]  /*4de0*/  @P0 FADD.FTZ R3, R252, -R3 ;  /* 0x80000003fc030221 */ /* 0x000fc60000010000 */
[----:B------:R-:W-:Y:S02]  /*4df0*/  @P2 PRMT R172, R172, 0x5410, R2 ;  /* 0x00005410acac2816 */ /* 0x000fe40000000002 */
[----:B------:R-:W-:-:S05]  /*4e00*/  SHF.L.U32 R2, R153, 0x10, RZ ;  /* 0x0000001099027819 */ /* 0x000fca00000006ff */
[----:B------:R-:W-:Y:S02]  /*4e10*/  @P0 FFMA.FTZ R2, R4, R3, R2 ;  /* 0x0000000304020223 */ /* 0x000fe40000010002 */
[----:B------:R-:W1:Y:S02]  /*4e20*/  @P2 LDC R3, c[0x0][0x40c] ;  /* 0x00010300ff032b82 */ /* 0x000e640000000800 */
[----:B-1----:R-:W-:Y:S01]  /*4e30*/  @P2 FMUL.FTZ R3, R2, R3 ;  /* 0x0000000302032220 */ /* 0x002fe20000410000 */
[----:B------:R-:W-:-:S05]  /*4e40*/  @P2 SHF.L.U32 R2, R177, 0x10, RZ ;  /* 0x00000010b1022819 */ /* 0x000fca00000006ff */
[-C--:B------:R-:W-:Y:S01]  /*4e50*/  @P2 FFMA.FTZ R114, R2, R3.reuse, R114 ;  /* 0x0000000302722223 */ /* 0x080fe20000010072 */
        /* <DEDUP_REMOVED lines=48> */
[----:B------:R-:W-:-:S05]  /*5160*/  @P2 FMUL.FTZ R2, R34, R3 ;  /* 0x0000000322022220 */ /* 0x000fca0000410000 */
        /* <DEDUP_REMOVED lines=12> */
[----:B------:R-:W-:-:S05]  /*5230*/  FMUL.FTZ R2, R35, R2 ;  /* 0x0000000223027220 */ /* 0x000fca0000410000 */
[----:B------:R-:W-:-:S04]  /*5240*/  F2FP.BF16.F32.PACK_AB R2, RZ, R2 ;  /* 0x00000002ff02723e */ /* 0x000fc800000010ff */
[----:B------:R-:W-:Y:S01]  /*5250*/  PRMT R175, R175, 0x5410, R2 ;  /* 0x00005410afaf7816 */ /* 0x000fe20000000002 */
[----:B------:R-:W-:Y:S06]  /*5260*/  BRA `(.L_x_5110) ;  /* 0x0000000400987947 */ /* 0x000fec0003800000 */
.L_x_5111:
[----:B------:R-:W2:Y:S01]  /*5270*/  LDL R186, [R1] ;  /* 0x0000000001ba7983 */ /* 0x000ea20000100800 */
[----:B-1----:R-:W1:Y:S01]  /*5280*/  @P2 LDC R2, c[0x0][0x40c] ;  /* 0x00010300ff022b82 */ /* 0x002e620000000800 */
[----:B------:R-:W-:Y:S01]  /*5290*/  ISETP.GT.AND P0, PT, R5, RZ, PT ;  /* 0x000000ff0500720c */ /* 0x000fe20003f04270 */
[----:B-----5:R-:W-:Y:S01]  /*52a0*/  @P1 FFMA.FTZ R169, R0, R183, R182 ;  /* 0x000000b700a91223 */ /* 0x020fe200000100b6 */
[----:B------:R-:W-:Y:S02]  /*52b0*/  PRMT R168, R152, 0x7632, R168 ;  /* 0x0000763298a87816 */ /* 0x000fe400000000a8 */
[----:B------:R-:W-:Y:S01]  /*52c0*/  @P2 SHF.L.U32 R188, R179, 0x10, RZ ;  /* 0x00000010b3bc2819 */ /* 0x000fe200000006ff */
[----:B------:R-:W-:Y:S01]  /*52d0*/  @P1 FADD.FTZ R169, R205, -R169 ;  /* 0x800000a9cda91221 */ /* 0x000fe20000010000 */
[----:B------:R-:W-:Y:S01]  /*52e0*/  SHF.L.U32 R187, R168, 0x10, RZ ;  /* 0x00000010a8bb7819 */ /* 0x000fe200000006ff */
[----:B------:R-:W3:Y:S01]  /*52f0*/  @P2 LDC R3, c[0x0][0x40c] ;  /* 0x00010300ff032b82 */ /* 0x000ee20000000800 */
[----:B------:R-:W-:-:S05]  /*5300*/  SHF.L.U32 R168, R152, 0x10, RZ ;  /* 0x0000001098a87819 */ /* 0x000fca00000006ff */
[----:B------:R-:W-:Y:S01]  /*5310*/  @P0 FFMA.FTZ R170, R201, R183, R182 ;  /* 0x000000b7c9aa0223 */ /* 0x000fe200000100b6 */
[----:B------:R-:W-:Y:S01]  /*5320*/  @P1 FFMA.FTZ R168, R4, R169, R168 ;  /* 0x000000a904a81223 */ /* 0x000fe200000100a8 */
[----:B------:R-:W-:Y:S01]  /*5330*/  @P2 PRMT R169, R176, 0x7632, R169 ;  /* 0x00007632b0a92816 */ /* 0x000fe200000000a9 */
[----:B------:R-:W4:Y:S03]  /*5340*/  @P2 LDC R171, c[0x0][0x40c] ;  /* 0x00010300ffab2b82 */ /* 0x000f260000000800 */
[----:B------:R-:W-:Y:S01]  /*5350*/  @P2 SHF.L.U32 R169, R169, 0x10, RZ ;  /* 0x00000010a9a92819 */ /* 0x000fe200000006ff */
[----:B--2---:R-:W-:Y:S01]  /*5360*/  @P0 FADD.FTZ R170, R186, -R170 ;  /* 0x800000aabaaa0221 */ /* 0x004fe20000010000 */
[----:B------:R-:W-:-:S03]  /*5370*/  @P0 FFMA.FTZ R186, R200, R183, R182 ;  /* 0x000000b7c8ba0223 */ /* 0x000fc600000100b6 */
[----:B------:R-:W-:Y:S01]  /*5380*/  @P0 FFMA.FTZ R187, R4, R170, R187 ;  /* 0x000000aa04bb0223 */ /* 0x000fe200000100bb */
[----:B-1----:R-:W-:Y:S01]  /*5390*/  @P2 FMUL.FTZ R170, R168, R2 ;  /* 0x00000002a8aa2220 */ /* 0x002fe20000410000 */
[----:B------:R-:W-:Y:S01]  /*53a0*/  @P2 SHF.L.U32 R2, R176, 0x10, RZ ;  /* 0x00000010b0022819 */ /* 0x000fe200000006ff */
[----:B------:R-:W-:Y:S01]  /*53b0*/  @P0 FADD.FTZ R186, R251, -R186 ;  /* 0x800000bafbba0221 */ /* 0x000fe20000010000 */
[C---:B---3--:R-:W-:Y:S01]  /*53c0*/  @P2 FMUL.FTZ R3, R187.reuse, R3 ;  /* 0x00000003bb032220 */ /* 0x048fe20000410000 */
[----:B------:R-:W-:Y:S02]  /*53d0*/  F2FP.BF16.F32.PACK_AB R168, R187, R168 ;  /* 0x000000a8bba8723e */ /* 0x000fe400000010ff */
[-C--:B------:R-:W-:Y:S01]  /*53e0*/  @P2 FFMA.FTZ R112, R2, R170.reuse, R112 ;  /* 0x000000aa02702223 */ /* 0x080fe20000010070 */
[----:B------:R-:W-:Y:S01]  /*53f0*/  @P0 FFMA.FTZ R2, R204, R183, R182 ;  /* 0x000000b7cc020223 */ /* 0x000fe200000100b6 */
[----:B------:R-:W-:Y:S01]  /*5400*/  @P2 FFMA.FTZ R113, R3, R169, R113 ;  /* 0x000000a903712223 */ /* 0x000fe20000010071 */
[----:B------:R-:W-:Y:S01]  /*5410*/  SHF.L.U32 R169, R153, 0x10, RZ ;  /* 0x0000001099a97819 */ /* 0x000fe200000006ff */
[----:B------:R-:W-:Y:S01]  /*5420*/  @P2 FMUL.FTZ R170, R28, R170 ;  /* 0x000000aa1caa2220 */ /* 0x000fe20000410000 */
[----:B------:R-:W-:Y:S01]  /*5430*/  @P0 FADD.FTZ R2, R252, -R2 ;  /* 0x80000002fc020221 */ /* 0x000fe20000010000 */
[----:B------:R-:W-:-:S03]  /*5440*/  @P2 FMUL.FTZ R3, R29, R3 ;  /* 0x000000031d032220 */ /* 0x000fc60000410000 */
[----:B------:R-:W-:Y:S01]  /*5450*/  @P0 FFMA.FTZ R169, R4, R2, R169 ;  /* 0x0000000204a90223 */ /* 0x000fe200000100a9 */
[----:B------:R-:W-:Y:S02]  /*5460*/  @P2 F2FP.BF16.F32.PACK_AB R2, RZ, R170 ;  /* 0x000000aaff02223e */ /* 0x000fe400000010ff */
[----:B------:R-:W-:Y:S02]  /*5470*/  @P2 F2FP.BF16.F32.PACK_AB R170, RZ, R3 ;  /* 0x00000003ffaa223e */ /* 0x000fe400000010ff */
[----:B------:R-:W-:Y:S02]  /*5480*/  PRMT R3, R153, 0x7632, R3 ;  /* 0x0000763299037816 */ /* 0x000fe40000000003 */
[----:B------:R-:W-:Y:S01]  /*5490*/  @P2 PRMT R172, R2, 0x7610, R172 ;  /* 0x0000761002ac2816 */ /* 0x000fe200000000ac */
[----:B----4-:R-:W-:Y:S01]  /*54a0*/  @P2 FMUL.FTZ R2, R169, R171 ;  /* 0x000000aba9022220 */ /* 0x010fe20000410000 */
[----:B------:R-:W-:Y:S02]  /*54b0*/  SHF.L.U32 R3, R3, 0x10, RZ ;  /* 0x0000001003037819 */ /* 0x000fe400000006ff */
[----:B------:R-:W-:-:S02]  /*54c0*/  @P2 PRMT R172, R172, 0x5410, R170 ;  /* 0x00005410acac2816 */ /* 0x000fc400000000aa */
[C---:B------:R-:W-:Y:S01]  /*54d0*/  @P2 SHF.L.U32 R170, R177.reuse, 0x10, RZ ;  /* 0x00000010b1aa2819 */ /* 0x040fe200000006ff */
[----:B------:R-:W-:Y:S02]  /*54e0*/  @P0 FFMA.FTZ R3, R4, R186, R3 ;  /* 0x000000ba04030223 */ /* 0x000fe40000010003 */
[----:B------:R-:W1:Y:S02]  /*54f0*/  @P2 LDC R186, c[0x0][0x40c] ;  /* 0x00010300ffba2b82 */ /* 0x000e640000000800 */
[-C--:B------:R-:W-:Y:S01]  /*5500*/  @P2 FFMA.FTZ R114, R170, R2.reuse, R114 ;  /* 0x00000002aa722223 */ /* 0x080fe20000010072 */
[----:B------:R-:W-:Y:S01]  /*5510*/  @P2 PRMT R170, R177, 0x7632, R170 ;  /* 0x00007632b1aa2816 */ /* 0x000fe200000000aa */
[----:B------:R-:W-:Y:S01]  /*5520*/  @P2 FMUL.FTZ R2, R30, R2 ;  /* 0x000000021e022220 */ /* 0x000fe20000410000 */
[----:B------:R-:W-:Y:S02]  /*5530*/  F2FP.BF16.F32.PACK_AB R169, R3, R169 ;  /* 0x000000a903a9723e */ /* 0x000fe400000010ff */
[----:B------:R-:W-:-:S02]  /*5540*/  @P2 SHF.L.U32 R170, R170, 0x10, RZ ;  /* 0x00000010aaaa2819 */ /* 0x000fc400000006ff */
[----:B------:R-:W-:-:S04]  /*5550*/  @P2 F2FP.BF16.F32.PACK_AB R2, RZ, R2 ;  /* 0x00000002ff02223e */ /* 0x000fc800000010ff */
[----:B------:R-:W-:Y:S01]  /*5560*/  @P2 PRMT R173, R2, 0x7610, R173 ;  /* 0x0000761002ad2816 */ /* 0x000fe200000000ad */
[----:B-1----:R-:W-:Y:S01]  /*5570*/  @P2 FMUL.FTZ R171, R3, R186 ;  /* 0x000000ba03ab2220 */ /* 0x002fe20000410000 */
[----:B------:R-:W-:-:S03]  /*5580*/  @P0 FFMA.FTZ R3, R198, R183, R182 ;  /* 0x000000b7c6030223 */ /* 0x000fc600000100b6 */
[----:B------:R-:W-:Y:S01]  /*5590*/  @P2 FFMA.FTZ R115, R171, R170, R115 ;  /* 0x000000aaab732223 */ /* 0x000fe20000010073 */
[----:B------:R-:W-:Y:S01]  /*55a0*/  @P0 FFMA.FTZ R170, R203, R183, R182 ;  /* 0x000000b7cbaa0223 */ /* 0x000fe200000100b6 */
[----:B------:R-:W-:Y:S01]  /*55b0*/  @P2 FMUL.FTZ R171, R31, R171 ;  /* 0x000000ab1fab2220 */ /* 0x000fe20000410000 */
[----:B------:R-:W-:Y:S02]  /*55c0*/  @P0 FADD.FTZ R3, R247, -R3 ;  /* 0x80000003f7030221 */ /* 0x000fe40000010000 */
[----:B------:R-:W-:Y:S01]  /*55d0*/  @P0 FADD.FTZ R186, R250, -R170 ;  /* 0x800000aafaba0221 */ /* 0x000fe20000010000 */
[----:B------:R-:W-:Y:S02]  /*55e0*/  SHF.L.U32 R170, R154, 0x10, RZ ;  /* 0x000000109aaa7819 */ /* 0x000fe400000006ff */
[----:B------:R-:W-:-:S03]  /*55f0*/  @P2 F2FP.BF16.F32.PACK_AB R171, RZ, R171 ;  /* 0x000000abffab223e */ /* 0x000fc600000010ff */
[----:B------:R-:W-:Y:S01]  /*5600*/  @P0 FFMA.FTZ R170, R4, R186, R170 ;  /* 0x000000ba04aa0223 */ /* 0x000fe200000100aa */
[----:B------:R-:W-:Y:S01]  /*5610*/  @P2 PRMT R173, R173, 0x5410, R171 ;  /* 0x00005410adad2816 */ /* 0x000fe200000000ab */
[----:B------:R-:W1:Y:S01]  /*5620*/  @P2 LDC R186, c[0x0][0x40c] ;  /* 0x00010300ffba2b82 */ /* 0x000e620000000800 */
[----:B------:R-:W-:Y:S01]  /*5630*/  @P2 SHF.L.U32 R171, R178, 0x10, RZ ;  /* 0x00000010b2ab2819 */ /* 0x000fe200000006ff */
[----:B-1----:R-:W-:-:S04]  /*5640*/  @P2 FMUL.FTZ R2, R170, R186 ;  /* 0x000000baaa022220 */ /* 0x002fc80000410000 */
[-C--:B------:R-:W-:Y:S01]  /*5650*/  @P2 FFMA.FTZ R116, R171, R2.reuse, R116 ;  /* 0x00000002ab742223 */ /* 0x080fe20000010074 */
[----:B------:R-:W-:Y:S01]  /*5660*/  @P2 FMUL.FTZ R2, R32, R2 ;  /* 0x0000000220022220 */ /* 0x000fe20000410000 */
[----:B------:R-:W-:-:S04]  /*5670*/  PRMT R171, R154, 0x7632, R171 ;  /* 0x000076329aab7816 */ /* 0x000fc800000000ab */
[----:B------:R-:W-:Y:S02]  /*5680*/  @P2 F2FP.BF16.F32.PACK_AB R2, RZ, R2 ;  /* 0x00000002ff02223e */ /* 0x000fe400000010ff */
[----:B------:R-:W-:Y:S02]  /*5690*/  SHF.L.U32 R186, R171, 0x10, RZ ;  /* 0x00000010abba7819 */ /* 0x000fe400000006ff */
[----:B------:R-:W-:Y:S01]  /*56a0*/  @P2 PRMT R174, R2, 0x7610, R174 ;  /* 0x0000761002ae2816 */ /* 0x000fe200000000ae */
[----:B------:R-:W-:Y:S01]  /*56b0*/  @P0 FFMA.FTZ R2, R199, R183, R182 ;  /* 0x000000b7c7020223 */ /* 0x000fe200000100b6 */
[----:B------:R-:W-:-:S03]  /*56c0*/  @P2 PRMT R171, R178, 0x7632, R171 ;  /* 0x00007632b2ab2816 */ /* 0x000fc600000000ab */
[----:B------:R-:W-:Y:S01]  /*56d0*/  @P0 FADD.FTZ R2, R249, -R2 ;  /* 0x80000002f9020221 */ /* 0x000fe20000010000 */
[----:B------:R-:W-:-:S03]  /*56e0*/  @P2 SHF.L.U32 R171, R171, 0x10, RZ ;  /* 0x00000010abab2819 */ /* 0x000fc600000006ff */
[----:B------:R-:W-:Y:S02]  /*56f0*/  @P0 FFMA.FTZ R186, R4, R2, R186 ;  /* 0x0000000204ba0223 */ /* 0x000fe400000100ba */
[----:B------:R-:W1:Y:S03]  /*5700*/  @P2 LDC R2, c[0x0][0x40c] ;  /* 0x00010300ff022b82 */ /* 0x000e660000000800 */
[C---:B------:R-:W-:Y:S01]  /*5710*/  F2FP.BF16.F32.PACK_AB R170, R186.reuse, R170 ;  /* 0x000000aabaaa723e */ /* 0x040fe200000010ff */
[----:B-1----:R-:W-:Y:S01]  /*5720*/  @P2 FMUL.FTZ R2, R186, R2 ;  /* 0x00000002ba022220 */ /* 0x002fe20000410000 */
[----:B------:R-:W-:-:S03]  /*5730*/  PRMT R186, R155, 0x7632, R186 ;  /* 0x000076329bba7816 */ /* 0x000fc600000000ba */
[----:B------:R-:W-:Y:S01]  /*5740*/  @P2 FFMA.FTZ R117, R2, R171, R117 ;  /* 0x000000ab02752223 */ /* 0x000fe20000010075 */
[----:B------:R-:W-:Y:S01]  /*5750*/  @P2 FMUL.FTZ R2, R33, R2 ;  /* 0x0000000221022220 */ /* 0x000fe20000410000 */
[----:B------:R-:W-:Y:S02]  /*5760*/  SHF.L.U32 R171, R155, 0x10, RZ ;  /* 0x000000109bab7819 */ /* 0x000fe400000006ff */
[----:B------:R-:W-:Y:S02]  /*5770*/  SHF.L.U32 R186, R186, 0x10, RZ ;  /* 0x00000010baba7819 */ /* 0x000fe400000006ff */
[----:B------:R-:W-:-:S03]  /*5780*/  @P2 F2FP.BF16.F32.PACK_AB R2, RZ, R2 ;  /* 0x00000002ff02223e */ /* 0x000fc600000010ff */
[----:B------:R-:W-:Y:S01]  /*5790*/  @P0 FFMA.FTZ R186, R4, R3, R186 ;  /* 0x0000000304ba0223 */ /* 0x000fe200000100ba */
[----:B------:R-:W-:Y:S01]  /*57a0*/  @P2 PRMT R174, R174, 0x5410, R2 ;  /* 0x00005410aeae2816 */ /* 0x000fe20000000002 */
[----:B------:R-:W-:Y:S01]  /*57b0*/  @P0 FFMA.FTZ R2, R202, R183, R182 ;  /* 0x000000b7ca020223 */ /* 0x000fe200000100b6 */
[----:B------:R-:W1:Y:S03]  /*57c0*/  @P2 LDC R3, c[0x0][0x40c] ;  /* 0x00010300ff032b82 */ /* 0x000e660000000800 */
[----:B------:R-:W-:-:S04]  /*57d0*/  @P0 FADD.FTZ R2, R248, -R2 ;  /* 0x80000002f8020221 */ /* 0x000fc80000010000 */
[----:B------:R-:W-:Y:S02]  /*57e0*/  @P0 FFMA.FTZ R171, R4, R2, R171 ;  /* 0x0000000204ab0223 */ /* 0x000fe400000100ab */
[----:B------:R-:W2:Y:S01]  /*57f0*/  @P2 LDC R2, c[0x0][0x40c] ;  /* 0x00010300ff022b82 */ /* 0x000ea20000000800 */
[C---:B-1----:R-:W-:Y:S01]  /*5800*/  @P2 FMUL.FTZ R3, R186.reuse, R3 ;  /* 0x00000003ba032220 */ /* 0x042fe20000410000 */
[----:B--2---:R-:W-:Y:S01]  /*5810*/  @P2 FMUL.FTZ R2, R171, R2 ;  /* 0x00000002ab022220 */ /* 0x004fe20000410000 */
[----:B------:R-:W-:-:S03]  /*5820*/  F2FP.BF16.F32.PACK_AB R171, R186, R171 ;  /* 0x000000abbaab723e */ /* 0x000fc600000010ff */
[-C--:B------:R-:W-:Y:S01]  /*5830*/  @P2 FFMA.FTZ R118, R188, R2.reuse, R118 ;  /* 0x00000002bc762223 */ /* 0x080fe20000010076 */
[----:B------:R-:W-:Y:S01]  /*5840*/  @P2 PRMT R188, R179, 0x7632, R188 ;  /* 0x00007632b3bc2816 */ /* 0x000fe200000000bc */
[----:B------:R-:W-:-:S03]  /*5850*/  @P2 FMUL.FTZ R2, R34, R2 ;  /* 0x0000000222022220 */ /* 0x000fc60000410000 */
[----:B------:R-:W-:Y:S02]  /*5860*/  @P2 SHF.L.U32 R188, R188, 0x10, RZ ;  /* 0x00000010bcbc2819 */ /* 0x000fe400000006ff */
[----:B------:R-:W-:-:S03]  /*5870*/  @P2 F2FP.BF16.F32.PACK_AB R2, RZ, R2 ;  /* 0x00000002ff02223e */ /* 0x000fc600000010ff */
[----:B------:R-:W-:Y:S01]  /*5880*/  @P2 FFMA.FTZ R119, R3, R188, R119 ;  /* 0x000000bc03772223 */ /* 0x000fe20000010077 */
[----:B------:R-:W-:Y:S01]  /*5890*/  @P2 FMUL.FTZ R3, R35, R3 ;  /* 0x0000000323032220 */ /* 0x000fe20000410000 */
[----:B------:R-:W-:-:S04]  /*58a0*/  @P2 PRMT R175, R2, 0x7610, R175 ;  /* 0x0000761002af2816 */ /* 0x000fc800000000af */
[----:B------:R-:W-:-:S04]  /*58b0*/  @P2 F2FP.BF16.F32.PACK_AB R3, RZ, R3 ;  /* 0x00000003ff03223e */ /* 0x000fc800000010ff */
[----:B------:R-:W-:-:S07]  /*58c0*/  @P2 PRMT R175, R175, 0x5410, R3 ;  /* 0x00005410afaf2816 */ /* 0x000fce0000000003 */
.L_x_5110:
[----:B------:R-:W-:Y:S05]  /*58d0*/  BSYNC.RECONVERGENT B2 ;  /* 0x0000000000027941 */ /* 0x000fea0003800200 */
.L_x_5093:
[----:B------:R-:W-:-:S04]  /*58e0*/  ISETP.NE.U32.AND P0, PT, R184, RZ, PT ;  /* 0x000000ffb800720c */ /* 0x000fc80003f05070 */
[----:B------:R-:W-:-:S13]  /*58f0*/  ISETP.NE.AND.EX P0, PT, R185, RZ, PT, P0 ;  /* 0x000000ffb900720c */ /* 0x000fda0003f05300 */
[----:B-1----:R-:W1:Y:S02]  /*5900*/  @P0 LDC.64 R2, c[0x0][0x478] ;  /* 0x00011e00ff020b82 */ /* 0x002e640000000a00 */
[C---:B-1----:R-:W-:Y:S01]  /*5910*/  @P0 IMAD.WIDE.U32 R2, R181.reuse, 0x10, R2 ;  /* 0x00000010b5020825 */ /* 0x042fe200078e0002 */
[----:B------:R-:W-:-:S04]  /*5920*/  IADD3 R181, PT, PT, R181, 0x20, RZ ;  /* 0x00000020b5b57810 */ /* 0x000fc80007ffe0ff */
[----:B------:R1:W-:Y:S02]  /*5930*/  @P0 STG.E.128 desc[UR6][R2.64], R168 ;  /* 0x000000a802000986 */ /* 0x0003e4000c101d06 */
[----:B-1----:R-:W1:Y:S02]  /*5940*/  @P2 LDC.64 R2, c[0x0][0x468] ;  /* 0x00011a00ff022b82 */ /* 0x002e640000000a00 */
[C---:B-1----:R-:W-:Y:S01]  /*5950*/  @P2 IMAD.WIDE.U32 R2, R180.reuse, 0x10, R2 ;  /* 0x00000010b4022825 */ /* 0x042fe200078e0002 */
[----:B------:R-:W-:-:S04]  /*5960*/  IADD3 R180, PT, PT, R180, 0x20, RZ ;  /* 0x00000020b4b47810 */ /* 0x000fc80007ffe0ff */
[----:B------:R1:W-:Y:S03]  /*5970*/  @P2 STG.E.128 desc[UR6][R2.64], R172 ;  /* 0x000000ac02002986 */ /* 0x0003e6000c101d06 */
.L_x_5090:
[----:B------:R-:W-:Y:S05]  /*5980*/  BSYNC.RECONVERGENT B1 ;  /* 0x0000000000017941 */ /* 0x000fea0003800200 */
.L_x_5089:
        /* <DEDUP_REMOVED lines=8> */
.L_x_5115:
[----:B------:R-:W-:Y:S05]  /*5a10*/  BSYNC.RECONVERGENT B2 ;  /* 0x0000000000027941 */ /* 0x000fea0003800200 */
.L_x_5114:
        /* <DEDUP_REMOVED lines=9> */
[----:B-12---:R-:W1:Y:S01]  /*5ab0*/  @P2 LDC R3, c[0x0][0x40c] ;  /* 0x00010300ff032b82 */ /* 0x006e620000000800 */
[C---:B-----5:R-:W-:Y:S02]  /*5ac0*/  PRMT R171, R156.reuse, 0x7632, R171 ;  /* 0x000076329cab7816 */ /* 0x060fe400000000ab */
[----:B------:R-:W-:Y:S02]  /*5ad0*/  SHF.L.U32 R168, R156, 0x10, RZ ;  /* 0x000000109ca87819 */ /* 0x000fe400000006ff */
[----:B------:R-:W-:Y:S02]  /*5ae0*/  SHF.L.U32 R171, R171, 0x10, RZ ;  /* 0x00000010abab7819 */ /* 0x000fe400000006ff */
[----:B------:R-:W-:Y:S01]  /*5af0*/  @P2 SHF.L.U32 R186, R179, 0x10, RZ ;  /* 0x00000010b3ba2819 */ /* 0x000fe200000006ff */
[----:B------:R-:W2:Y:S04]  /*5b00*/  @P2 LDC R2, c[0x0][0x40c] ;  /* 0x00010300ff022b82 */ /* 0x000ea80000000800 */
[-CC-:B------:R-:W-:Y:S01]  /*5b10*/  @P1 FFMA.FTZ R170, R193, R183.reuse, R182.reuse ;  /* 0x000000b7c1aa1223 */ /* 0x180fe200000100b6 */
[-CC-:B------:R-:W-:Y:S01]  /*5b20*/  @P1 FFMA.FTZ R169, R197, R183.reuse, R182.reuse ;  /* 0x000000b7c5a91223 */ /* 0x180fe200000100b6 */
[----:B------:R-:W-:-:S02]  /*5b30*/  @P1 FFMA.FTZ R185, R192, R183, R182 ;  /* 0x000000b7c0b91223 */ /* 0x000fc400000100b6 */
[----:B------:R-:W-:Y:S01]  /*5b40*/  @P1 FADD.FTZ R170, R245, -R170 ;  /* 0x800000aaf5aa1221 */ /* 0x000fe20000010000 */
[----:B------:R-:W-:Y:S01]  /*5b50*/  @P1 FADD.FTZ R169, R246, -R169 ;  /* 0x800000a9f6a91221 */ /* 0x000fe20000010000 */
[----:B------:R-:W3:Y:S01]  /*5b60*/  @P2 LDC R184, c[0x0][0x40c] ;  /* 0x00010300ffb82b82 */ /* 0x000ee20000000800 */
[----:B------:R-:W-:Y:S01]  /*5b70*/  @P1 FADD.FTZ R185, R243, -R185 ;  /* 0x800000b9f3b91221 */ /* 0x000fe20000010000 */
[C---:B------:R-:W-:Y:S01]  /*5b80*/  @P1 FFMA.FTZ R171, R4.reuse, R170, R171 ;  /* 0x000000aa04ab1223 */ /* 0x040fe200000100ab */
[----:B------:R-:W-:Y:S01]  /*5b90*/  @P1 FFMA.FTZ R168, R4, R169, R168 ;  /* 0x000000a904a81223 */ /* 0x000fe200000100a8 */
[C---:B------:R-:W-:Y:S02]  /*5ba0*/  @P2 PRMT R169, R176.reuse, 0x7632, R169 ;  /* 0x00007632b0a92816 */ /* 0x040fe400000000a9 */
[----:B-1----:R-:W-:Y:S01]  /*5bb0*/  @P2 FMUL.FTZ R170, R171, R3 ;  /* 0x00000003abaa2220 */ /* 0x002fe20000410000 */
[----:B------:R-:W-:Y:S02]  /*5bc0*/  @P2 SHF.L.U32 R3, R176, 0x10, RZ ;  /* 0x00000010b0032819 */ /* 0x000fe400000006ff */
[----:B------:R-:W-:Y:S01]  /*5bd0*/  @P2 SHF.L.U32 R169, R169, 0x10, RZ ;  /* 0x00000010a9a92819 */ /* 0x000fe200000006ff */
[----:B--2---:R-:W-:-:S04]  /*5be0*/  @P2 FMUL.FTZ R2, R168, R2 ;  /* 0x00000002a8022220 */ /* 0x004fc80000410000 */
[----:B------:R-:W-:Y:S01]  /*5bf0*/  @P2 FFMA.FTZ R121, R170, R169, R121 ;  /* 0x000000a9aa792223 */ /* 0x000fe20000010079 */
[----:B------:R-:W-:Y:S01]  /*5c00*/  @P2 FMUL.FTZ R170, R37, R170 ;  /* 0x000000aa25aa2220 */ /* 0x000fe20000410000 */
[----:B------:R-:W-:Y:S01]  /*5c10*/  F2FP.BF16.F32.PACK_AB R168, R171, R168 ;  /* 0x000000a8aba8723e */ /* 0x000fe200000010ff */
[-C--:B------:R-:W-:Y:S01]  /*5c20*/  @P2 FFMA.FTZ R120, R3, R2.reuse, R120 ;  /* 0x0000000203782223 */ /* 0x080fe20000010078 */
[----:B------:R-:W-:Y:S01]  /*5c30*/  @P1 FFMA.FTZ R3, R196, R183, R182 ;  /* 0x000000b7c4031223 */ /* 0x000fe200000100b6 */
[----:B------:R-:W-:Y:S01]  /*5c40*/  @P2 FMUL.FTZ R169, R36, R2 ;  /* 0x0000000224a92220 */ /* 0x000fe20000410000 */
[----:B------:R-:W-:Y:S02]  /*5c50*/  SHF.L.U32 R2, R157, 0x10, RZ ;  /* 0x000000109d027819 */ /* 0x000fe400000006ff */
[----:B------:R-:W-:Y:S01]  /*5c60*/  @P1 FADD.FTZ R3, R244, -R3 ;  /* 0x80000003f4031221 */ /* 0x000fe20000010000 */
[----:B------:R-:W-:-:S03]  /*5c70*/  @P2 F2FP.BF16.F32.PACK_AB R170, RZ, R170 ;  /* 0x000000aaffaa223e */ /* 0x000fc600000010ff */
[----:B------:R-:W-:Y:S01]  /*5c80*/  @P1 FFMA.FTZ R2, R4, R3, R2 ;  /* 0x0000000304021223 */ /* 0x000fe20000010002 */
[----:B------:R-:W-:Y:S02]  /*5c90*/  @P2 F2FP.BF16.F32.PACK_AB R3, RZ, R169 ;  /* 0x000000a9ff03223e */ /* 0x000fe400000010ff */
[----:B------:R-:W-:Y:S02]  /*5ca0*/  PRMT R169, R157, 0x7632, R169 ;  /* 0x000076329da97816 */ /* 0x000fe400000000a9 */
[----:B------:R-:W-:Y:S01]  /*5cb0*/  @P2 PRMT R172, R3, 0x7610, R172 ;  /* 0x0000761003ac2816 */ /* 0x000fe200000000ac */
[----:B---3--:R-:W-:Y:S01]  /*5cc0*/  @P2 FMUL.FTZ R3, R2, R184 ;  /* 0x000000b802032220 */ /* 0x008fe20000410000 */
[----:B------:R-:W-:Y:S01]  /*5cd0*/  SHF.L.U32 R169, R169, 0x10, RZ ;  /* 0x00000010a9a97819 */ /* 0x000fe200000006ff */
[----:B------:R-:W-:Y:S01]  /*5ce0*/  @P1 FFMA.FTZ R184, R195, R183, R182 ;  /* 0x000000b7c3b81223 */ /* 0x000fe200000100b6 */
[----:B------:R-:W-:Y:S02]  /*5cf0*/  @P2 PRMT R172, R172, 0x5410, R170 ;  /* 0x00005410acac2816 */ /* 0x000fe400000000aa */
[C---:B------:R-:W-:Y:S01]  /*5d00*/  @P2 SHF.L.U32 R170, R177.reuse, 0x10, RZ ;  /* 0x00000010b1aa2819 */ /* 0x040fe200000006ff */
[----:B------:R-:W-:Y:S01]  /*5d10*/  @P1 FFMA.FTZ R169, R4, R185, R169 ;  /* 0x000000b904a91223 */ /* 0x000fe200000100a9 */
[----:B------:R-:W-:Y:S01]  /*5d20*/  @P1 FADD.FTZ R184, R242, -R184 ;  /* 0x800000b8f2b81221 */ /* 0x000fe20000010000 */
[----:B------:R-:W1:Y:S02]  /*5d30*/  @P2 LDC R185, c[0x0][0x40c] ;  /* 0x00010300ffb92b82 */ /* 0x000e640000000800 */
[-C--:B------:R-:W-:Y:S01]  /*5d40*/  @P2 FFMA.FTZ R122, R170, R3.reuse, R122 ;  /* 0x00000003aa7a2223 */ /* 0x080fe2000001007a */
[----:B------:R-:W-:Y:S01]  /*5d50*/  @P2 PRMT R170, R177, 0x7632, R170 ;  /* 0x00007632b1aa2816 */ /* 0x000fe200000000aa */
[----:B------:R-:W-:-:S03]  /*5d60*/  @P2 FMUL.FTZ R3, R38, R3 ;  /* 0x0000000326032220 */ /* 0x000fc60000410000 */
[----:B------:R-:W-:Y:S02]  /*5d70*/  @P2 SHF.L.U32 R170, R170, 0x10, RZ ;  /* 0x00000010aaaa2819 */ /* 0x000fe400000006ff */
[----:B------:R-:W-:-:S04]  /*5d80*/  @P2 F2FP.BF16.F32.PACK_AB R3, RZ, R3 ;  /* 0x00000003ff03223e */ /* 0x000fc800000010ff */
[----:B------:R-:W-:Y:S01]  /*5d90*/  @P2 PRMT R173, R3, 0x7610, R173 ;  /* 0x0000761003ad2816 */ /* 0x000fe200000000ad */
[C---:B-1----:R-:W-:Y:S01]  /*5da0*/  @P2 FMUL.FTZ R185, R169.reuse, R185 ;  /* 0x000000b9a9b92220 */ /* 0x042fe20000410000 */
[----:B------:R-:W-:Y:S02]  /*5db0*/  F2FP.BF16.F32.PACK_AB R169, R169, R2 ;  /* 0x00000002a9a9723e */ /* 0x000fe400000010ff */
[----:B------:R-:W-:Y:S01]  /*5dc0*/  PRMT R2, R159, 0x7632, R2 ;  /* 0x000076329f027816 */ /* 0x000fe20000000002 */
[----:B------:R-:W-:Y:S01]  /*5dd0*/  @P2 FFMA.FTZ R123, R185, R170, R123 ;  /* 0x000000aab97b2223 */ /* 0x000fe2000001007b */
[----:B------:R-:W-:Y:S01]  /*5de0*/  @P2 FMUL.FTZ R170, R39, R185 ;  /* 0x000000b927aa2220 */ /* 0x000fe20000410000 */
[----:B------:R-:W-:Y:S02]  /*5df0*/  SHF.L.U32 R185, R158, 0x10, RZ ;  /* 0x000000109eb97819 */ /* 0x000fe400000006ff */
[----:B------:R-:W-:Y:S02]  /*5e00*/  SHF.L.U32 R2, R2, 0x10, RZ ;  /* 0x0000001002027819 */ /* 0x000fe400000006ff */
[----:B------:R-:W-:Y:S01]  /*5e10*/  @P2 F2FP.BF16.F32.PACK_AB R170, RZ, R170 ;  /* 0x000000aaffaa223e */ /* 0x000fe200000010ff */
[----:B------:R-:W-:-:S02]  /*5e20*/  @P1 FFMA.FTZ R185, R4, R184, R185 ;  /* 0x000000b804b91223 */ /* 0x000fc400000100b9 */
[----:B------:R-:W1:Y:S01]  /*5e30*/  @P2 LDC R184, c[0x0][0x40c] ;  /* 0x00010300ffb82b82 */ /* 0x000e620000000800 */
[----:B------:R-:W-:Y:S02]  /*5e40*/  @P2 PRMT R173, R173, 0x5410, R170 ;  /* 0x00005410adad2816 */ /* 0x000fe400000000aa */
[C---:B------:R-:W-:Y:S01]  /*5e50*/  @P2 SHF.L.U32 R170, R178.reuse, 0x10, RZ ;  /* 0x00000010b2aa2819 */ /* 0x040fe200000006ff */
[----:B-1----:R-:W-:Y:S01]  /*5e60*/  @P2 FMUL.FTZ R3, R185, R184 ;  /* 0x000000b8b9032220 */ /* 0x002fe20000410000 */
[----:B------:R-:W-:-:S03]  /*5e70*/  @P2 PRMT R184, R178, 0x7632, R184 ;  /* 0x00007632b2b82816 */ /* 0x000fc600000000b8 */
[-C--:B------:R-:W-:Y:S01]  /*5e80*/  @P2 FFMA.FTZ R124, R170, R3.reuse, R124 ;  /* 0x00000003aa7c2223 */ /* 0x080fe2000001007c */
[----:B------:R-:W-:Y:S01]  /*5e90*/  @P2 FMUL.FTZ R3, R40, R3 ;  /* 0x0000000328032220 */ /* 0x000fe20000410000 */
[----:B------:R-:W-:Y:S02]  /*5ea0*/  PRMT R170, R158, 0x7632, R170 ;  /* 0x000076329eaa7816 */ /* 0x000fe400000000aa */
[----:B------:R-:W-:Y:S02]  /*5eb0*/  @P2 SHF.L.U32 R184, R184, 0x10, RZ ;  /* 0x00000010b8b82819 */ /* 0x000fe400000006ff */
[----:B------:R-:W-:Y:S02]  /*5ec0*/  @P2 F2FP.BF16.F32.PACK_AB R3, RZ, R3 ;  /* 0x00000003ff03223e */ /* 0x000fe400000010ff */
[----:B------:R-:W-:Y:S02]  /*5ed0*/  SHF.L.U32 R170, R170, 0x10, RZ ;  /* 0x00000010aaaa7819 */ /* 0x000fe400000006ff */
[----:B------:R-:W-:Y:S01]  /*5ee0*/  @P2 PRMT R174, R3, 0x7610, R174 ;  /* 0x0000761003ae2816 */ /* 0x000fe200000000ae */
[----:B------:R-:W-:-:S04]  /*5ef0*/  @P1 FFMA.FTZ R3, R191, R183, R182 ;  /* 0x000000b7bf031223 */ /* 0x000fc800000100b6 */
[----:B------:R-:W-:-:S04]  /*5f00*/  @P1 FADD.FTZ R3, R241, -R3 ;  /* 0x80000003f1031221 */ /* 0x000fc80000010000 */
[----:B------:R-:W-:Y:S02]  /*5f10*/  @P1 FFMA.FTZ R170, R4, R3, R170 ;  /* 0x0000000304aa1223 */ /* 0x000fe400000100aa */
[----:B------:R-:W1:Y:S02]  /*5f20*/  @P2 LDC R3, c[0x0][0x40c] ;  /* 0x00010300ff032b82 */ /* 0x000e640000000800 */
[C---:B-1----:R-:W-:Y:S01]  /*5f30*/  @P2 FMUL.FTZ R3, R170.reuse, R3 ;  /* 0x00000003aa032220 */ /* 0x042fe20000410000 */
[----:B------:R-:W-:Y:S01]  /*5f40*/  F2FP.BF16.F32.PACK_AB R170, R170, R185 ;  /* 0x000000b9aaaa723e */ /* 0x000fe200000010ff */
[----:B------:R-:W-:Y:S02]  /*5f50*/  @P1 FFMA.FTZ R185, R190, R183, R182 ;  /* 0x000000b7beb91223 */ /* 0x000fe400000100b6 */
[----:B------:R-:W-:Y:S01]  /*5f60*/  @P2 FFMA.FTZ R125, R3, R184, R125 ;  /* 0x000000b8037d2223 */ /* 0x000fe2000001007d */
[----:B------:R-:W-:Y:S01]  /*5f70*/  @P2 FMUL.FTZ R3, R41, R3 ;  /* 0x0000000329032220 */ /* 0x000fe20000410000 */
[----:B------:R-:W-:-:S04]  /*5f80*/  @P1 FADD.FTZ R185, R239, -R185 ;  /* 0x800000b9efb91221 */ /* 0x000fc80000010000 */
[----:B------:R-:W-:Y:S01]  /*5f90*/  @P2 F2FP.BF16.F32.PACK_AB R3, RZ, R3 ;  /* 0x00000003ff03223e */ /* 0x000fe200000010ff */
[----:B------:R-:W-:-:S03]  /*5fa0*/  @P1 FFMA.FTZ R2, R4, R185, R2 ;  /* 0x000000b904021223 */ /* 0x000fc60000010002 */
[----:B------:R-:W-:Y:S01]  /*5fb0*/  @P2 PRMT R174, R174, 0x5410, R3 ;  /* 0x00005410aeae2816 */ /* 0x000fe20000000003 */
[----:B------:R-:W-:-:S04]  /*5fc0*/  @P1 FFMA.FTZ R3, R194, R183, R182 ;  /* 0x000000b7c2031223 */ /* 0x000fc800000100b6 */
[----:B------:R-:W-:Y:S01]  /*5fd0*/  @P1 FADD.FTZ R184, R240, -R3 ;  /* 0x80000003f0b81221 */ /* 0x000fe20000010000 */
[----:B------:R-:W-:-:S05]  /*5fe0*/  SHF.L.U32 R3, R159, 0x10, RZ ;  /* 0x000000109f037819 */ /* 0x000fca00000006ff */
[----:B------:R-:W-:Y:S02]  /*5ff0*/  @P1 FFMA.FTZ R3, R4, R184, R3 ;  /* 0x000000b804031223 */ /* 0x000fe40000010003 */
[----:B------:R-:W1:Y:S03]  /*6000*/  @P2 LDC R184, c[0x0][0x40c] ;  /* 0x00010300ffb82b82 */ /* 0x000e660000000800 */
[----:B------:R-:W-:Y:S01]  /*6010*/  F2FP.BF16.F32.PACK_AB R171, R2, R3 ;  /* 0x0000000302ab723e */ /* 0x000fe200000010ff */
[----:B-1----:R-:W-:-:S04]  /*6020*/  @P2 FMUL.FTZ R184, R3, R184 ;  /* 0x000000b803b82220 */ /* 0x002fc80000410000 */
[-C--:B------:R-:W-:Y:S01]  /*6030*/  @P2 FFMA.FTZ R126, R186, R184.reuse, R126 ;  /* 0x000000b8ba7e2223 */ /* 0x080fe2000001007e */
[----:B------:R-:W-:-:S05]  /*6040*/  @P2 FMUL.FTZ R184, R42, R184 ;  /* 0x000000b82ab82220 */ /* 0x000fca0000410000 */
[----:B------:R-:W-:-:S04]  /*6050*/  @P2 F2FP.BF16.F32.PACK_AB R184, RZ, R184 ;  /* 0x000000b8ffb8223e */ /* 0x000fc800000010ff */
[----:B------:R-:W-:Y:S01]  /*6060*/  @P2 PRMT R175, R184, 0x7610, R175 ;  /* 0x00007610b8af2816 */ /* 0x000fe200000000af */
        /* <DEDUP_REMOVED lines=9> */
.L_x_5118:
[----:B------:R-:W-:Y:S02]  /*6100*/  ISETP.GT.AND P1, PT, R5, RZ, PT ;  /* 0x000000ff0500720c */ /* 0x000fe40003f24270 */
[----:B-12--5:R-:W-:-:S11]  /*6110*/  SHF.L.U32 R2, R156, 0x10, RZ ;  /* 0x000000109c027819 */ /* 0x026fd600000006ff */
        /* <DEDUP_REMOVED lines=96> */
.L_x_5117:
[----:B------:R-:W-:-:S04]  /*6720*/  UISETP.NE.U32.AND UP0, UPT, UR20, URZ, UPT ;  /* 0x000000ff1400728c */ /* 0x000fc8000bf05070 */
[----:B------:R-:W-:-:S06]  /*6730*/  UISETP.NE.AND.EX UP0, UPT, UR21, URZ, UPT, UP0 ;  /* 0x000000ff1500728c */ /* 0x000fcc000bf05300 */
[----:B------:R-:W-:-:S13]  /*6740*/  PLOP3.LUT P0, PT, PT, PT, UP0, 0x80, 0x8 ;  /* 0x000000000008781c */ /* 0x000fda0003f0f008 */
[----:B------:R-:W-:Y:S05]  /*6750*/  @!P0 BRA `(.L_x_5120) ;  /* 0x0000000400888947 */ /* 0x000fea0003800000 */
[----:B-12---:R-:W1:Y:S01]  /*6760*/  @P2 LDC R3, c[0x0][0x40c] ;  /* 0x00010300ff032b82 */ /* 0x006e620000000800 */
[----:B------:R-:W-:Y:S01]  /*6770*/  FFMA.FTZ R2, R195, R183, R182 ;  /* 0x000000b7c3027223 */ /* 0x000fe200000100b6 */
[----:B------:R-:W-:Y:S02]  /*6780*/  ISETP.GT.AND P1, PT, R5, RZ, PT ;  /* 0x000000ff0500720c */ /* 0x000fe40003f24270 */
[----:B-----5:R-:W-:Y:S01]  /*6790*/  @P2 SHF.L.U32 R169, R178, 0x10, RZ ;  /* 0x00000010b2a92819 */ /* 0x020fe200000006ff */
[----:B------:R-:W-:Y:S01]  /*67a0*/  FADD.FTZ R2, R242, -R2 ;  /* 0x80000002f2027221 */ /* 0x000fe20000010000 */
[----:B------:R-:W-:-:S03]  /*67b0*/  @P2 PRMT R171, R176, 0x7632, R171 ;  /* 0x00007632b0ab2816 */ /* 0x000fc600000000ab */
[----:B------:R-:W-:Y:S01]  /*67c0*/  FMUL.FTZ R2, R4, R2 ;  /* 0x0000000204027220 */ /* 0x000fe20000410000 */
[----:B------:R-:W-:-:S04]  /*67d0*/  @P2 SHF.L.U32 R171, R171, 0x10, RZ ;  /* 0x00000010abab2819 */ /* 0x000fc800000006ff */
[----:B------:R-:W-:Y:S02]  /*67e0*/  FSEL R168, R2, RZ, P1 ;  /* 0x000000ff02a87208 */ /* 0x000fe40000800000 */
[----:B------:R-:W2:Y:S03]  /*67f0*/  @P2 LDC R2, c[0x0][0x40c] ;  /* 0x00010300ff022b82 */ /* 0x000ea60000000800 */
        /* <DEDUP_REMOVED lines=11> */
[----:B------:R-:W-:Y:S01]  /*68b0*/  @P2 SHF.L.U32 R169, R177, 0x10, RZ ;  /* 0x00000010b1a92819 */ /* 0x000fe200000006ff */
[----:B--2---:R-:W-:Y:S01]  /*68c0*/  @P2 FMUL.FTZ R2, R2, R170 ;  /* 0x000000aa02022220 */ /* 0x004fe20000410000 */
[----:B------:R-:W-:Y:S02]  /*68d0*/  F2FP.BF16.F32.PACK_AB R170, R170, R168 ;  /* 0x000000a8aaaa723e */ /* 0x000fe400000010ff */
[----:B------:R-:W1:Y:S01]  /*68e0*/  @P2 LDC R168, c[0x0][0x40c] ;  /* 0x00010300ffa82b82 */ /* 0x000e620000000800 */
[----:B------:R-:W-:Y:S01]  /*68f0*/  @P2 FFMA.FTZ R125, R2, R3, R125 ;  /* 0x00000003027d2223 */ /* 0x000fe2000001007d */
[----:B------:R-:W-:-:S05]  /*6900*/  @P2 FMUL.FTZ R2, R41, R2 ;  /* 0x0000000229022220 */ /* 0x000fca0000410000 */
[----:B------:R-:W-:Y:S01]  /*6910*/  @P2 F2FP.BF16.F32.PACK_AB R2, RZ, R2 ;  /* 0x00000002ff02223e */ /* 0x000fe200000010ff */
[----:B------:R-:W2:Y:S03]  /*6920*/  @P2 LDC R3, c[0x0][0x40c] ;  /* 0x00010300ff032b82 */ /* 0x000ea60000000800 */
[----:B------:R-:W-:Y:S01]  /*6930*/  @P2 PRMT R174, R174, 0x5410, R2 ;  /* 0x00005410aeae2816 */ /* 0x000fe20000000002 */
[----:B------:R-:W-:-:S04]  /*6940*/  FFMA.FTZ R2, R196, R183, R182 ;  /* 0x000000b7c4027223 */ /* 0x000fc800000100b6 */
[----:B------:R-:W-:-:S04]  /*6950*/  FADD.FTZ R2, R244, -R2 ;  /* 0x80000002f4027221 */ /* 0x000fc80000010000 */
[----:B------:R-:W-:-:S05]  /*6960*/  FMUL.FTZ R2, R4, R2 ;  /* 0x0000000204027220 */ /* 0x000fca0000410000 */
[----:B------:R-:W-:-:S05]  /*6970*/  FSEL R2, R2, RZ, P1 ;  /* 0x000000ff02027208 */ /* 0x000fca0000800000 */
[----:B--2---:R-:W-:-:S04]  /*6980*/  @P2 FMUL.FTZ R3, R3, R2 ;  /* 0x0000000203032220 */ /* 0x004fc80000410000 */
        /* <DEDUP_REMOVED lines=15> */
[----:B------:R-:W-:-:S04]  /*6a80*/  @P2 F2FP.BF16.F32.PACK_AB R3, RZ, R168 ;  /* 0x000000a8ff03223e */ /* 0x000fc800000010ff */
[----:B------:R-:W-:Y:S01]  /*6a90*/  @P2 PRMT R173, R173, 0x5410, R3 ;  /* 0x00005410adad2816 */ /* 0x000fe20000000003 */
[----:B------:R-:W-:-:S04]  /*6aa0*/  FFMA.FTZ R3, R197, R183, R182 ;  /* 0x000000b7c5037223 */ /* 0x000fc800000100b6 */
[----:B------:R-:W-:-:S04]  /*6ab0*/  FADD.FTZ R3, R246, -R3 ;  /* 0x80000003f6037221 */ /* 0x000fc80000010000 */
[----:B------:R-:W-:-:S05]  /*6ac0*/  FMUL.FTZ R3, R4, R3 ;  /* 0x0000000304037220 */ /* 0x000fca0000410000 */
[----:B------:R-:W-:Y:S02]  /*6ad0*/  FSEL R168, R3, RZ, P1 ;  /* 0x000000ff03a87208 */ /* 0x000fe40000800000 */
[----:B------:R-:W-:-:S03]  /*6ae0*/  @P2 SHF.L.U32 R3, R176, 0x10, RZ ;  /* 0x00000010b0032819 */ /* 0x000fc600000006ff */
[----:B-1----:R-:W-:-:S04]  /*6af0*/  @P2 FMUL.FTZ R2, R2, R168 ;  /* 0x000000a802022220 */ /* 0x002fc80000410000 */
[-C--:B------:R-:W-:Y:S01]  /*6b00*/  @P2 FFMA.FTZ R120, R3, R2.reuse, R120 ;  /* 0x0000000203782223 */ /* 0x080fe20000010078 */
[----:B------:R-:W-:Y:S01]  /*6b10*/  @P2 FMUL.FTZ R2, R36, R2 ;  /* 0x0000000224022220 */ /* 0x000fe20000410000 */
[----:B------:R-:W-:-:S04]  /*6b20*/  FFMA.FTZ R3, R193, R183, R182 ;  /* 0x000000b7c1037223 */ /* 0x000fc800000100b6 */
[----:B------:R-:W-:Y:S01]  /*6b30*/  @P2 F2FP.BF16.F32.PACK_AB R2, RZ, R2 ;  /* 0x00000002ff02223e */ /* 0x000fe200000010ff */
[----:B------:R-:W-:-:S03]  /*6b40*/  FADD.FTZ R3, R245, -R3 ;  /* 0x80000003f5037221 */ /* 0x000fc60000010000 */
[----:B------:R-:W-:Y:S01]  /*6b50*/  @P2 PRMT R172, R2, 0x7610, R172 ;  /* 0x0000761002ac2816 */ /* 0x000fe200000000ac */
[----:B------:R-:W-:Y:S01]  /*6b60*/  FMUL.FTZ R3, R4, R3 ;  /* 0x0000000304037220 */ /* 0x000fe20000410000 */
[----:B------:R-:W1:Y:S04]  /*6b70*/  @P2 LDC R2, c[0x0][0x40c] ;  /* 0x00010300ff022b82 */ /* 0x000e680000000800 */
[----:B------:R-:W-:-:S04]  /*6b80*/  FSEL R3, R3, RZ, P1 ;  /* 0x000000ff03037208 */ /* 0x000fc80000800000 */
[----:B------:R-:W-:Y:S01]  /*6b90*/  F2FP.BF16.F32.PACK_AB R168, R3, R168 ;  /* 0x000000a803a8723e */ /* 0x000fe200000010ff */
[----:B-1----:R-:W-:Y:S01]  /*6ba0*/  @P2 FMUL.FTZ R2, R2, R3 ;  /* 0x0000000302022220 */ /* 0x002fe20000410000 */
[----:B------:R-:W-:-:S03]  /*6bb0*/  FFMA.FTZ R3, R194, R183, R182 ;  /* 0x000000b7c2037223 */ /* 0x000fc600000100b6 */
[----:B------:R-:W-:Y:S01]  /*6bc0*/  @P2 FFMA.FTZ R121, R2, R171, R121 ;  /* 0x000000ab02792223 */ /* 0x000fe20000010079 */
[----:B------:R-:W-:Y:S01]  /*6bd0*/  @P2 FMUL.FTZ R2, R37, R2 ;  /* 0x0000000225022220 */ /* 0x000fe20000410000 */
[----:B------:R-:W-:Y:S01]  /*6be0*/  FADD.FTZ R3, R240, -R3 ;  /* 0x80000003f0037221 */ /* 0x000fe20000010000 */
[----:B------:R-:W-:-:S03]  /*6bf0*/  @P2 SHF.L.U32 R171, R179, 0x10, RZ ;  /* 0x00000010b3ab2819 */ /* 0x000fc600000006ff */
[----:B------:R-:W-:Y:S01]  /*6c00*/  @P2 F2FP.BF16.F32.PACK_AB R2, RZ, R2 ;  /* 0x00000002ff02223e */ /* 0x000fe200000010ff */
[----:B------:R-:W-:-:S03]  /*6c10*/  FMUL.FTZ R3, R4, R3 ;  /* 0x0000000304037220 */ /* 0x000fc60000410000 */
[----:B------:R-:W-:Y:S02]  /*6c20*/  @P2 PRMT R172, R172, 0x5410, R2 ;  /* 0x00005410acac2816 */ /* 0x000fe40000000002 */
[----:B------:R-:W1:Y:S01]  /*6c30*/  @P2 LDC R2, c[0x0][0x40c] ;  /* 0x00010300ff022b82 */ /* 0x000e620000000800 */
        /* <DEDUP_REMOVED lines=20> */
.L_x_5120:
[----:B------:R-:W-:Y:S04]  /*6d80*/  BSSY.RECONVERGENT B3, `(.L_x_5121) ;  /* 0x000000d000037945 */ /* 0x000fe80003800200 */
[----:B------:R-:W-:Y:S05]  /*6d90*/  @!P2 BRA `(.L_x_5122) ;  /* 0x00000000002ca947 */ /* 0x000fea0003800000 */
[----:B-12---:R-:W-:Y:S01]  /*6da0*/  FFMA.FTZ R2, R197, R183, R182 ;  /* 0x000000b7c5027223 */ /* 0x006fe200000100b6 */
[----:B------:R-:W-:Y:S02]  /*6db0*/  ISETP.GT.AND P1, PT, R5, RZ, PT ;  /* 0x000000ff0500720c */ /* 0x000fe40003f24270 */
[----:B-----5:R-:W-:Y:S01]  /*6dc0*/  SHF.L.U32 R3, R176, 0x10, RZ ;  /* 0x00000010b0037819 */ /* 0x020fe200000006ff */
[----:B------:R-:W-:-:S04]  /*6dd0*/  FADD.FTZ R2, R246, -R2 ;  /* 0x80000002f6027221 */ /* 0x000fc80000010000 */
[----:B------:R-:W-:-:S05]  /*6de0*/  FMUL.FTZ R2, R4, R2 ;  /* 0x0000000204027220 */ /* 0x000fca0000410000 */
[----:B------:R-:W-:-:S05]  /*6df0*/  FSEL R2, R2, RZ, P1 ;  /* 0x000000ff02027208 */ /* 0x000fca0000800000 */
[----:B------:R-:W-:-:S04]  /*6e00*/  FMUL.FTZ R2, R2, UR12 ;  /* 0x0000000c02027c20 */ /* 0x000fc80008410000 */
[-C--:B------:R-:W-:Y:S01]  /*6e10*/  FFMA.FTZ R120, R3, R2.reuse, R120 ;  /* 0x0000000203787223 */ /* 0x080fe20000010078 */
[----:B------:R-:W-:-:S05]  /*6e20*/  FMUL.FTZ R2, R36, R2 ;  /* 0x0000000224027220 */ /* 0x000fca0000410000 */
[----:B------:R-:W-:-:S04]  /*6e30*/  F2FP.BF16.F32.PACK_AB R2, RZ, R2 ;  /* 0x00000002ff02723e */ /* 0x000fc800000010ff */
[----:B------:R-:W-:-:S07]  /*6e40*/  PRMT R172, R2, 0x7610, R172 ;  /* 0x0000761002ac7816 */ /* 0x000fce00000000ac */
.L_x_5122:
[----:B------:R-:W-:Y:S05]  /*6e50*/  BSYNC.RECONVERGENT B3 ;  /* 0x0000000000037941 */ /* 0x000fea0003800200 */
.L_x_5121:
[----:B------:R-:W-:Y:S04]  /*6e60*/  BSSY.RECONVERGENT B3, `(.L_x_5123) ;  /* 0x000000e000037945 */ /* 0x000fe80003800200 */
[----:B------:R-:W-:Y:S05]  /*6e70*/  @!P2 BRA `(.L_x_5124) ;  /* 0x000000000030a947 */ /* 0x000fea0003800000 */
[----:B-12---:R-:W-:Y:S01]  /*6e80*/  FFMA.FTZ R2, R193, R183, R182 ;  /* 0x000000b7c1027223 */ /* 0x006fe200000100b6 */
        /* <DEDUP_REMOVED lines=11> */
.L_x_5124:
[----:B------:R-:W-:Y:S05]  /*6f40*/  BSYNC.RECONVERGENT B3 ;  /* 0x0000000000037941 */ /* 0x000fea0003800200 */
.L_x_5123:
        /* <DEDUP_REMOVED lines=13> */
.L_x_5126:
[----:B------:R-:W-:Y:S05]  /*7020*/  BSYNC.RECONVERGENT B3 ;  /* 0x0000000000037941 */ /* 0x000fea0003800200 */
.L_x_5125:
        /* <DEDUP_REMOVED lines=14> */
.L_x_5128:
[----:B------:R-:W-:Y:S05]  /*7110*/  BSYNC.RECONVERGENT B3 ;  /* 0x0000000000037941 */ /* 0x000fea0003800200 */
.L_x_5127:
        /* <DEDUP_REMOVED lines=13> */
.L_x_5130:
[----:B------:R-:W-:Y:S05]  /*71f0*/  BSYNC.RECONVERGENT B3 ;  /* 0x0000000000037941 */ /* 0x000fea0003800200 */
.L_x_5129:
        /* <DEDUP_REMOVED lines=14> */
.L_x_5132:
[----:B------:R-:W-:Y:S05]  /*72e0*/  BSYNC.RECONVERGENT B3 ;  /* 0x0000000000037941 */ /* 0x000fea0003800200 */
.L_x_5131:
        /* <DEDUP_REMOVED lines=13> */
.L_x_5134:
[----:B------:R-:W-:Y:S05]  /*73c0*/  BSYNC.RECONVERGENT B3 ;  /* 0x0000000000037941 */ /* 0x000fea0003800200 */
.L_x_5133:
        /* <DEDUP_REMOVED lines=13> */
.L_x_5119:
[----:B------:R-:W-:Y:S05]  /*74a0*/  BSYNC.RECONVERGENT B2 ;  /* 0x0000000000027941 */ /* 0x000fea0003800200 */
.L_x_5116:
        /* <DEDUP_REMOVED lines=8> */
.L_x_5113:
[----:B------:R-:W-:Y:S05]  /*7530*/  BSYNC.RECONVERGENT B1 ;  /* 0x0000000000017941 */ /* 0x000fea0003800200 */
.L_x_5112:
        /* <DEDUP_REMOVED lines=8> */
.L_x_5138:
[----:B------:R-:W-:Y:S05]  /*75c0*/  BSYNC.RECONVERGENT B2 ;  /* 0x0000000000027941 */ /* 0x000fea0003800200 */
.L_x_5137:
        /* <DEDUP_REMOVED lines=110> */
.L_x_5141:
[----:B------:R-:W-:Y:S02]  /*7cb0*/  ISETP.GT.AND P1, PT, R5, RZ, PT ;  /* 0x000000ff0500720c */ /* 0x000fe40003f24270 */
[----:B-123-5:R-:W-:-:S11]  /*7cc0*/  SHF.L.U32 R2, R160, 0x10, RZ ;  /* 0x00000010a0027819 */ /* 0x02efd600000006ff */
        /* <DEDUP_REMOVED lines=96> */
.L_x_5140:
[----:B------:R-:W-:-:S04]  /*82d0*/  UISETP.NE.U32.AND UP0, UPT, UR20, URZ, UPT ;  /* 0x000000ff1400728c */ /* 0x000fc8000bf05070 */
[----:B------:R-:W-:-:S06]  /*82e0*/  UISETP.NE.AND.EX UP0, UPT, UR21, URZ, UPT, UP0 ;  /* 0x000000ff1500728c */ /* 0x000fcc000bf05300 */
[----:B------:R-:W-:-:S13]  /*82f0*/  PLOP3.LUT P0, PT, PT, PT, UP0, 0x80, 0x8 ;  /* 0x000000000008781c */ /* 0x000fda0003f0f008 */
[----:B------:R-:W-:Y:S05]  /*8300*/  @!P0 BRA `(.L_x_5143) ;  /* 0x0000000400888947 */ /* 0x000fea0003800000 */
[----:B-123--:R-:W1:Y:S01]  /*8310*/  @P2 LDC R3, c[0x0][0x40c] ;  /* 0x00010300ff032b82 */ /* 0x00ee620000000800 */
        /* <DEDUP_REMOVED lines=97> */
.L_x_5143:
[----:B------:R-:W-:Y:S04]  /*8930*/  BSSY.RECONVERGENT B3, `(.L_x_5144) ;  /* 0x000000d000037945 */ /* 0x000fe80003800200 */
[----:B------:R-:W-:Y:S05]  /*8940*/  @!P2 BRA `(.L_x_5145) ;  /* 0x00000000002ca947 */ /* 0x000fea0003800000 */
[----:B-123--:R-:W-:Y:S01]  /*8950*/  FFMA.FTZ R2, R23, R183, R182 ;  /* 0x000000b717027223 */ /* 0x00efe200000100b6 */
        /* <DEDUP_REMOVED lines=10> */
.L_x_5145:
[----:B------:R-:W-:Y:S05]  /*8a00*/  BSYNC.RECONVERGENT B3 ;  /* 0x0000000000037941 */ /* 0x000fea0003800200 */
.L_x_5144:
[----:B------:R-:W-:Y:S04]  /*8a10*/  BSSY.RECONVERGENT B3, `(.L_x_5146) ;  /* 0x000000e000037945 */ /* 0x000fe80003800200 */
[----:B------:R-:W-:Y:S05]  /*8a20*/  @!P2 BRA `(.L_x_5147) ;  /* 0x000000000030a947 */ /* 0x000fea0003800000 */
[----:B-123--:R-:W-:Y:S01]  /*8a30*/  FFMA.FTZ R2, R19, R183, R182 ;  /* 0x000000b713027223 */ /* 0x00efe200000100b6 */
        /* <DEDUP_REMOVED lines=11> */
.L_x_5147:
[----:B------:R-:W-:Y:S05]  /*8af0*/  BSYNC.RECONVERGENT B3 ;  /* 0x0000000000037941 */ /* 0x000fea0003800200 */
.L_x_5146:
        /* <DEDUP_REMOVED lines=13> */
.L_x_5149:
[----:B------:R-:W-:Y:S05]  /*8bd0*/  BSYNC.RECONVERGENT B3 ;  /* 0x0000000000037941 */ /* 0x000fea0003800200 */
.L_x_5148:
        /* <DEDUP_REMOVED lines=14> */
.L_x_5151:
[----:B------:R-:W-:Y:S05]  /*8cc0*/  BSYNC.RECONVERGENT B3 ;  /* 0x0000000000037941 */ /* 0x000fea0003800200 */
.L_x_5150:
        /* <DEDUP_REMOVED lines=13> */
.L_x_5153:
[----:B------:R-:W-:Y:S05]  /*8da0*/  BSYNC.RECONVERGENT B3 ;  /* 0x0000000000037941 */ /* 0x000fea0003800200 */
.L_x_5152:
        /* <DEDUP_REMOVED lines=14> */
.L_x_5155:
[----:B------:R-:W-:Y:S05]  /*8e90*/  BSYNC.RECONVERGENT B3 ;  /* 0x0000000000037941 */ /* 0x000fea0003800200 */
.L_x_5154:
        /* <DEDUP_REMOVED lines=13> */
.L_x_5157:
[----:B------:R-:W-:Y:S05]  /*8f70*/  BSYNC.RECONVERGENT B3 ;  /* 0x0000000000037941 */ /* 0x000fea0003800200 */
.L_x_5156:
        /* <DEDUP_REMOVED lines=13> */
.L_x_5142:
[----:B------:R-:W-:Y:S05]  /*9050*/  BSYNC.RECONVERGENT B2 ;  /* 0x0000000000027941 */ /* 0x000fea0003800200 */
.L_x_5139:
        /* <DEDUP_REMOVED lines=8> */
.L_x_5136:
[----:B------:R-:W-:Y:S05]  /*90e0*/  BSYNC.RECONVERGENT B1 ;  /* 0x0000000000017941 */ /* 0x000fea0003800200 */
.L_x_5135:
        /* <DEDUP_REMOVED lines=8> */
.L_x_5161:
[----:B------:R-:W-:Y:S05]  /*9170*/  BSYNC.RECONVERGENT B2 ;  /* 0x0000000000027941 */ /* 0x000fea0003800200 */
.L_x_5160:
        /* <DEDUP_REMOVED lines=46> */
[----:B------:R-:W-:Y:S01]  /*9460*/  @P2 SHF.L.U32 R170, R177, 0x10, RZ ;  /* 0x00000010b1aa2819 */ /* 0x000fe200000006ff */
        /* <DEDUP_REMOVED lines=63> */
.L_x_5164:
[----:B------:R-:W-:Y:S02]  /*9860*/  ISETP.GT.AND P1, PT, R5, RZ, PT ;  /* 0x000000ff0500720c */ /* 0x000fe40003f24270 */
[----:B-12345:R-:W-:-:S11]  /*9870*/  SHF.L.U32 R2, R164, 0x10, RZ ;  /* 0x00000010a4027819 */ /* 0x03efd600000006ff */
        /* <DEDUP_REMOVED lines=96> */
.L_x_5163:
[----:B------:R-:W-:-:S04]  /*9e80*/  UISETP.NE.U32.AND UP0, UPT, UR20, URZ, UPT ;  /* 0x000000ff1400728c */ /* 0x000fc8000bf05070 */
[----:B------:R-:W-:-:S06]  /*9e90*/  UISETP.NE.AND.EX UP0, UPT, UR21, URZ, UPT, UP0 ;  /* 0x000000ff1500728c */ /* 0x000fcc000bf05300 */
[----:B------:R-:W-:-:S13]  /*9ea0*/  PLOP3.LUT P0, PT, PT, PT, UP0, 0x80, 0x8 ;  /* 0x000000000008781c */ /* 0x000fda0003f0f008 */
[----:B------:R-:W-:Y:S05]  /*9eb0*/  @!P0 BRA `(.L_x_5166) ;  /* 0x0000000400888947 */ /* 0x000fea0003800000 */
[----:B-1234-:R-:W1:Y:S01]  /*9ec0*/  @P2 LDC R3, c[0x0][0x40c] ;  /* 0x00010300ff032b82 */ /* 0x01ee620000000800 */
        /* <DEDUP_REMOVED lines=97> */
.L_x_5166:
[----:B------:R-:W-:Y:S04]  /*a4e0*/  BSSY.RECONVERGENT B3, `(.L_x_5167) ;  /* 0x000000d000037945 */ /* 0x000fe80003800200 */
[----:B------:R-:W-:Y:S05]  /*a4f0*/  @!P2 BRA `(.L_x_5168) ;  /* 0x00000000002ca947 */ /* 0x000fea0003800000 */
[----:B-1234-:R-:W-:Y:S01]  /*a500*/  FFMA.FTZ R2, R15, R183, R182 ;  /* 0x000000b70f027223 */ /* 0x01efe200000100b6 */
        /* <DEDUP_REMOVED lines=10> */
.L_x_5168:
[----:B------:R-:W-:Y:S05]  /*a5b0*/  BSYNC.RECONVERGENT B3 ;  /* 0x0000000000037941 */ /* 0x000fea0003800200 */
.L_x_5167:
[----:B------:R-:W-:Y:S04]  /*a5c0*/  BSSY.RECONVERGENT B3, `(.L_x_5169) ;  /* 0x000000e000037945 */ /* 0x000fe80003800200 */
[----:B------:R-:W-:Y:S05]  /*a5d0*/  @!P2 BRA `(.L_x_5170) ;  /* 0x000000000030a947 */ /* 0x000fea0003800000 */
[----:B-1234-:R-:W-:Y:S01]  /*a5e0*/  FFMA.FTZ R2, R8, R183, R182 ;  /* 0x000000b708027223 */ /* 0x01efe200000100b6 */
        /* <DEDUP_REMOVED lines=11> */
.L_x_5170:
[----:B------:R-:W-:Y:S05]  /*a6a0*/  BSYNC.RECONVERGENT B3 ;  /* 0x0000000000037941 */ /* 0x000fea0003800200 */
.L_x_5169:
        /* <DEDUP_REMOVED lines=13> */
.L_x_5172:
[----:B------:R-:W-:Y:S05]  /*a780*/  BSYNC.RECONVERGENT B3 ;  /* 0x0000000000037941 */ /* 0x000fea0003800200 */
.L_x_5171:
        /* <DEDUP_REMOVED lines=14> */
.L_x_5174:
[----:B------:R-:W-:Y:S05]  /*a870*/  BSYNC.RECONVERGENT B3 ;  /* 0x0000000000037941 */ /* 0x000fea0003800200 */
.L_x_5173:
        /* <DEDUP_REMOVED lines=13> */
.L_x_5176:
[----:B------:R-:W-:Y:S05]  /*a950*/  BSYNC.RECONVERGENT B3 ;  /* 0x0000000000037941 */ /* 0x000fea0003800200 */
.L_x_5175:
        /* <DEDUP_REMOVED lines=14> */
.L_x_5178:
[----:B------:R-:W-:Y:S05]  /*aa40*/  BSYNC.RECONVERGENT B3 ;  /* 0x0000000000037941 */ /* 0x000fea0003800200 */
.L_x_5177:
        /* <DEDUP_REMOVED lines=13> */
.L_x_5180:
[----:B------:R-:W-:Y:S05]  /*ab20*/  BSYNC.RECONVERGENT B3 ;  /* 0x0000000000037941 */ /* 0x000fea0003800200 */
.L_x_5179:
        /* <DEDUP_REMOVED lines=13> */
.L_x_5165:
[----:B------:R-:W-:Y:S05]  /*ac00*/  BSYNC.RECONVERGENT B2 ;  /* 0x0000000000027941 */ /* 0x000fea0003800200 */
.L_x_5162:
        /* <DEDUP_REMOVED lines=8> */
.L_x_5159:
[----:B------:R-:W-:Y:S05]  /*ac90*/  BSYNC.RECONVERGENT B1 ;  /* 0x0000000000017941 */ /* 0x000fea0003800200 */
.L_x_5158:
        /* <DEDUP_REMOVED lines=8> */
.L_x_5184:
[----:B------:R-:W-:Y:S05]  /*ad20*/  BSYNC.RECONVERGENT B2 ;  /* 0x0000000000027941 */ /* 0x000fea0003800200 */
.L_x_5183:
        /* <DEDUP_REMOVED lines=10> */
[----:B-----5:R-:W-:Y:S02]  /*add0*/  PRMT R3, R24, 0x7632, R3 ;  /* 0x0000763218037816 */ /* 0x020fe40000000003 */
[----:B------:R-:W-:Y:S02]  /*ade0*/  @P2 SHF.L.U32 R185, R179, 0x10, RZ ;  /* 0x00000010b3b92819 */ /* 0x000fe400000006ff */
[----:B------:R-:W-:-:S03]  /*adf0*/  SHF.L.U32 R3, R3, 0x10, RZ ;  /* 0x0000001003037819 */ /* 0x000fc600000006ff */
[----:B------:R-:W2:Y:S04]  /*ae00*/  @P2 LDC R168, c[0x0][0x40c] ;  /* 0x00010300ffa82b82 */ /* 0x000ea80000000800 */
[-CC-:B------:R-:W-:Y:S01]  /*ae10*/  @P1 FFMA.FTZ R5, R189, R183.reuse, R182.reuse ;  /* 0x000000b7bd051223 */ /* 0x180fe200000100b6 */
[-CC-:B------:R-:W-:Y:S01]  /*ae20*/  @P1 FFMA.FTZ R170, R220, R183.reuse, R182.reuse ;  /* 0x000000b7dcaa1223 */ /* 0x180fe200000100b6 */
[----:B------:R-:W-:Y:S02]  /*ae30*/  @P1 FFMA.FTZ R184, R223, R183, R182 ;  /* 0x000000b7dfb81223 */ /* 0x000fe400000100b6 */
[----:B------:R-:W-:Y:S01]  /*ae40*/  @P1 FADD.FTZ R169, R214, -R5 ;  /* 0x80000005d6a91221 */ /* 0x000fe20000010000 */
[----:B------:R-:W-:Y:S01]  /*ae50*/  SHF.L.U32 R5, R24, 0x10, RZ ;  /* 0x0000001018057819 */ /* 0x000fe200000006ff */
[----:B------:R-:W-:Y:S01]  /*ae60*/  @P1 FADD.FTZ R170, R222, -R170 ;  /* 0x800000aadeaa1221 */ /* 0x000fe20000010000 */
[----:B------:R-:W3:Y:S01]  /*ae70*/  @P2 LDC R171, c[0x0][0x40c] ;  /* 0x00010300ffab2b82 */ /* 0x000ee20000000800 */
[----:B------:R-:W-:-:S02]  /*ae80*/  @P1 FADD.FTZ R184, R224, -R184 ;  /* 0x800000b8e0b81221 */ /* 0x000fc40000010000 */
[----:B------:R-:W-:Y:S01]  /*ae90*/  @P1 FFMA.FTZ R5, R4, R169, R5 ;  /* 0x000000a904051223 */ /* 0x000fe20000010005 */
[----:B------:R-:W-:Y:S01]  /*aea0*/  @P2 PRMT R169, R176, 0x7632, R169 ;  /* 0x00007632b0a92816 */ /* 0x000fe200000000a9 */
[----:B------:R-:W-:-:S03]  /*aeb0*/  @P1 FFMA.FTZ R3, R4, R170, R3 ;  /* 0x000000aa04031223 */ /* 0x000fc60000010003 */
[----:B------:R-:W-:Y:S01]  /*aec0*/  @P2 SHF.L.U32 R169, R169, 0x10, RZ ;  /* 0x00000010a9a92819 */ /* 0x000fe200000006ff */
[----:B-1----:R-:W-:-:S04]  /*aed0*/  @P2 FMUL.FTZ R2, R3, R2 ;  /* 0x0000000203022220 */ /* 0x002fc80000410000 */
[----:B------:R-:W-:Y:S01]  /*aee0*/  @P2 FFMA.FTZ R145, R2, R169, R145 ;  /* 0x000000a902912223 */ /* 0x000fe20000010091 */
[----:B------:R-:W-:Y:S01]  /*aef0*/  @P2 SHF.L.U32 R169, R176, 0x10, RZ ;  /* 0x00000010b0a92819 */ /* 0x000fe200000006ff */
[----:B--2---:R-:W-:Y:S01]  /*af00*/  @P2 FMUL.FTZ R168, R5, R168 ;  /* 0x000000a805a82220 */ /* 0x004fe20000410000 */
[----:B------:R-:W-:-:S03]  /*af10*/  @P2 FMUL.FTZ R2, R61, R2 ;  /* 0x000000023d022220 */ /* 0x000fc60000410000 */
[-C--:B------:R-:W-:Y:S01]  /*af20*/  @P2 FFMA.FTZ R144, R169, R168.reuse, R144 ;  /* 0x000000a8a9902223 */ /* 0x080fe20000010090 */
[----:B------:R-:W-:Y:S01]  /*af30*/  @P1 FFMA.FTZ R169, R215, R183, R182 ;  /* 0x000000b7d7a91223 */ /* 0x000fe200000100b6 */
[----:B------:R-:W-:Y:S01]  /*af40*/  @P2 FMUL.FTZ R170, R60, R168 ;  /* 0x000000a83caa2220 */ /* 0x000fe20000410000 */
[----:B------:R-:W-:Y:S02]  /*af50*/  SHF.L.U32 R168, R25, 0x10, RZ ;  /* 0x0000001019a87819 */ /* 0x000fe400000006ff */
[----:B------:R-:W-:Y:S01]  /*af60*/  @P1 FADD.FTZ R169, R217, -R169 ;  /* 0x800000a9d9a91221 */ /* 0x000fe20000010000 */
[----:B------:R-:W-:Y:S02]  /*af70*/  @P2 F2FP.BF16.F32.PACK_AB R2, RZ, R2 ;  /* 0x00000002ff02223e */ /* 0x000fe400000010ff */
[----:B------:R-:W-:Y:S01]  /*af80*/  @P2 F2FP.BF16.F32.PACK_AB R170, RZ, R170 ;  /* 0x000000aaffaa223e */ /* 0x000fe200000010ff */
[----:B------:R-:W-:Y:S01]  /*af90*/  @P1 FFMA.FTZ R168, R4, R169, R168 ;  /* 0x000000a904a81223 */ /* 0x000fe200000100a8 */
[----:B------:R-:W-:-:S02]  /*afa0*/  PRMT R169, R25, 0x7632, R169 ;  /* 0x0000763219a97816 */ /* 0x000fc400000000a9 */
[----:B------:R-:W-:Y:S02]  /*afb0*/  @P2 PRMT R172, R170, 0x7610, R172 ;  /* 0x00007610aaac2816 */ /* 0x000fe400000000ac */
[----:B------:R-:W-:Y:S02]  /*afc0*/  SHF.L.U32 R169, R169, 0x10, RZ ;  /* 0x00000010a9a97819 */ /* 0x000fe400000006ff */
[----:B------:R-:W-:Y:S01]  /*afd0*/  @P2 PRMT R172, R172, 0x5410, R2 ;  /* 0x00005410acac2816 */ /* 0x000fe20000000002 */
[----:B---3--:R-:W-:Y:S01]  /*afe0*/  @P2 FMUL.FTZ R2, R168, R171 ;  /* 0x000000aba8022220 */ /* 0x008fe20000410000 */
[C---:B------:R-:W-:Y:S01]  /*aff0*/  @P2 SHF.L.U32 R170, R177.reuse, 0x10, RZ ;  /* 0x00000010b1aa2819 */ /* 0x040fe200000006ff */
[----:B------:R-:W-:Y:S02]  /*b000*/  @P1 FFMA.FTZ R169, R4, R184, R169 ;  /* 0x000000b804a91223 */ /* 0x000fe400000100a9 */
        /* <DEDUP_REMOVED lines=9> */
[----:B------:R-:W-:Y:S01]  /*b0a0*/  F2FP.BF16.F32.PACK_AB R168, R3, R5 ;  /* 0x0000000503a8723e */ /* 0x000fe200000010ff */
[----:B------:R-:W-:Y:S01]  /*b0b0*/  @P2 FFMA.FTZ R147, R171, R170, R147 ;  /* 0x000000aaab932223 */ /* 0x000fe20000010093 */
[----:B------:R-:W-:Y:S01]  /*b0c0*/  @P1 FFMA.FTZ R170, R216, R183, R182 ;  /* 0x000000b7d8aa1223 */ /* 0x000fe200000100b6 */
[----:B------:R-:W-:-:S03]  /*b0d0*/  @P2 FMUL.FTZ R171, R63, R171 ;  /* 0x000000ab3fab2220 */ /* 0x000fc60000410000 */
[----:B------:R-:W-:Y:S01]  /*b0e0*/  @P1 FADD.FTZ R184, R218, -R170 ;  /* 0x800000aadab81221 */ /* 0x000fe20000010000 */
[----:B------:R-:W-:Y:S02]  /*b0f0*/  SHF.L.U32 R170, R26, 0x10, RZ ;  /* 0x000000101aaa7819 */ /* 0x000fe400000006ff */
[----:B------:R-:W-:-:S03]  /*b100*/  @P2 F2FP.BF16.F32.PACK_AB R171, RZ, R171 ;  /* 0x000000abffab223e */ /* 0x000fc600000010ff */
[----:B------:R-:W-:Y:S01]  /*b110*/  @P1 FFMA.FTZ R170, R4, R184, R170 ;  /* 0x000000b804aa1223 */ /* 0x000fe200000100aa */
[----:B------:R-:W-:Y:S01]  /*b120*/  @P2 PRMT R173, R173, 0x5410, R171 ;  /* 0x00005410adad2816 */ /* 0x000fe200000000ab */
[----:B------:R-:W1:Y:S01]  /*b130*/  @P2 LDC R184, c[0x0][0x40c] ;  /* 0x00010300ffb82b82 */ /* 0x000e620000000800 */
[----:B------:R-:W-:Y:S01]  /*b140*/  @P2 SHF.L.U32 R171, R178, 0x10, RZ ;  /* 0x00000010b2ab2819 */ /* 0x000fe200000006ff */
        /* <DEDUP_REMOVED lines=12> */
[----:B------:R-:W1:Y:S03]  /*b210*/  @P2 LDC R2, c[0x0][0x40c] ;  /* 0x00010300ff022b82 */ /* 0x000e660000000800 */
[C---:B------:R-:W-:Y:S01]  /*b220*/  F2FP.BF16.F32.PACK_AB R170, R171.reuse, R170 ;  /* 0x000000aaabaa723e */ /* 0x040fe200000010ff */
[----:B-1----:R-:W-:-:S04]  /*b230*/  @P2 FMUL.FTZ R2, R171, R2 ;  /* 0x00000002ab022220 */ /* 0x002fc80000410000 */
[----:B------:R-:W-:Y:S01]  /*b240*/  @P2 FFMA.FTZ R149, R2, R184, R149 ;  /* 0x000000b802952223 */ /* 0x000fe20000010095 */
[----:B------:R-:W-:-:S05]  /*b250*/  @P2 FMUL.FTZ R2, R65, R2 ;  /* 0x0000000241022220 */ /* 0x000fca0000410000 */
[----:B------:R-:W-:-:S04]  /*b260*/  @P2 F2FP.BF16.F32.PACK_AB R2, RZ, R2 ;  /* 0x00000002ff02223e */ /* 0x000fc800000010ff */
[----:B------:R-:W-:Y:S01]  /*b270*/  @P2 PRMT R174, R174, 0x5410, R2 ;  /* 0x00005410aeae2816 */ /* 0x000fe20000000002 */
[-CC-:B------:R-:W-:Y:S01]  /*b280*/  @P1 FFMA.FTZ R2, R219, R183.reuse, R182.reuse ;  /* 0x000000b7db021223 */ /* 0x180fe200000100b6 */
[--C-:B------:R-:W-:Y:S01]  /*b290*/  @P1 FFMA.FTZ R183, R227, R183, R182.reuse ;  /* 0x000000b7e3b71223 */ /* 0x100fe200000100b6 */
[----:B------:R-:W-:Y:S02]  /*b2a0*/  PRMT R182, R27, 0x7632, R182 ;  /* 0x000076321bb67816 */ /* 0x000fe400000000b6 */
[----:B------:R-:W-:Y:S01]  /*b2b0*/  @P1 FADD.FTZ R184, R221, -R2 ;  /* 0x80000002ddb81221 */ /* 0x000fe20000010000 */
[----:B------:R-:W-:Y:S01]  /*b2c0*/  SHF.L.U32 R2, R27, 0x10, RZ ;  /* 0x000000101b027819 */ /* 0x000fe200000006ff */
[----:B------:R-:W-:Y:S01]  /*b2d0*/  @P1 FADD.FTZ R183, R228, -R183 ;  /* 0x800000b7e4b71221 */ /* 0x000fe20000010000 */
[----:B------:R-:W-:-:S03]  /*b2e0*/  SHF.L.U32 R182, R182, 0x10, RZ ;  /* 0x00000010b6b67819 */ /* 0x000fc600000006ff */
[C---:B------:R-:W-:Y:S02]  /*b2f0*/  @P1 FFMA.FTZ R2, R4.reuse, R184, R2 ;  /* 0x000000b804021223 */ /* 0x040fe40000010002 */
[----:B------:R-:W1:Y:S01]  /*b300*/  @P2 LDC R184, c[0x0][0x40c] ;  /* 0x00010300ffb82b82 */ /* 0x000e620000000800 */
[----:B------:R-:W-:-:S05]  /*b310*/  @P1 FFMA.FTZ R182, R4, R183, R182 ;  /* 0x000000b704b61223 */ /* 0x000fca00000100b6 */
        /* <DEDUP_REMOVED lines=15> */
.L_x_5187:
        /* <DEDUP_REMOVED lines=98> */
.L_x_5186:
[----:B------:R-:W-:-:S04]  /*ba30*/  UISETP.NE.U32.AND UP0, UPT, UR20, URZ, UPT ;  /* 0x000000ff1400728c */ /* 0x000fc8000bf05070 */
[----:B------:R-:W-:-:S06]  /*ba40*/  UISETP.NE.AND.EX UP0, UPT, UR21, URZ, UPT, UP0 ;  /* 0x000000ff1500728c */ /* 0x000fcc000bf05300 */
[----:B------:R-:W-:-:S13]  /*ba50*/  PLOP3.LUT P0, PT, PT, PT, UP0, 0x80, 0x8 ;  /* 0x000000000008781c */ /* 0x000fda0003f0f008 */
[----:B------:R-:W-:Y:S05]  /*ba60*/  @!P0 BRA `(.L_x_5189) ;  /* 0x0000000400888947 */ /* 0x000fea0003800000 */
[----:B------:R-:W0:Y:S01]  /*ba70*/  @P2 LDC R170, c[0x0][0x40c] ;  /* 0x00010300ffaa2b82 */ /* 0x000e220000000800 */
[----:B------:R-:W-:Y:S01]  /*ba80*/  ISETP.GT.AND P1, PT, R5, RZ, PT ;  /* 0x000000ff0500720c */ /* 0x000fe20003f24270 */
[-CC-:B-1234-:R-:W-:Y:S01]  /*ba90*/  FFMA.FTZ R2, R220, R183.reuse, R182.reuse ;  /* 0x000000b7dc027223 */ /* 0x19efe200000100b6 */
[-C--:B------:R-:W-:Y:S01]  /*baa0*/  FFMA.FTZ R3, R189, R183.reuse, R182 ;  /* 0x000000b7bd037223 */ /* 0x080fe200000100b6 */
[----:B-----5:R-:W-:Y:S01]  /*bab0*/  @P2 PRMT R168, R176, 0x7632, R168 ;  /* 0x00007632b0a82816 */ /* 0x020fe200000000a8 */
[----:B------:R-:W-:Y:S01]  /*bac0*/  FFMA.FTZ R169, R215, R183, R182 ;  /* 0x000000b7d7a97223 */ /* 0x000fe200000100b6 */
[----:B------:R-:W-:Y:S01]  /*bad0*/  FADD.FTZ R2, R222, -R2 ;  /* 0x80000002de027221 */ /* 0x000fe20000010000 */
[----:B------:R-:W-:Y:S01]  /*bae0*/  FADD.FTZ R3, R214, -R3 ;  /* 0x80000003d6037221 */ /* 0x000fe20000010000 */
[----:B------:R-:W1:Y:S01]  /*baf0*/  @P2 LDC R5, c[0x0][0x40c] ;  /* 0x00010300ff052b82 */ /* 0x000e620000000800 */
[----:B------:R-:W-:Y:S01]  /*bb00*/  @P2 SHF.L.U32 R168, R168, 0x10, RZ ;  /* 0x00000010a8a82819 */ /* 0x000fe200000006ff */
[C---:B------:R-:W-:Y:S01]  /*bb10*/  FMUL.FTZ R2, R4.reuse, R2 ;  /* 0x0000000204027220 */ /* 0x040fe20000410000 */
[----:B------:R-:W-:Y:S01]  /*bb20*/  FMUL.FTZ R3, R4, R3 ;  /* 0x0000000304037220 */ /* 0x000fe20000410000 */
[----:B------:R-:W-:Y:S01]  /*bb30*/  FADD.FTZ R169, R217, -R169 ;  /* 0x800000a9d9a97221 */ /* 0x000fe20000010000 */
[----:B------:R-:W-:-:S02]  /*bb40*/  FFMA.FTZ R184, R223, R183, R182 ;  /* 0x000000b7dfb87223 */ /* 0x000fc400000100b6 */
[----:B------:R-:W-:Y:S01]  /*bb50*/  FSEL R2, R2, RZ, P1 ;  /* 0x000000ff02027208 */ /* 0x000fe20000800000 */
[----:B------:R-:W2:Y:S01]  /*bb60*/  @P2 LDC R171, c[0x0][0x40c] ;  /* 0x00010300ffab2b82 */ /* 0x000ea20000000800 */
[----:B------:R-:W-:Y:S01]  /*bb70*/  FSEL R3, R3, RZ, P1 ;  /* 0x000000ff03037208 */ /* 0x000fe20000800000 */
[----:B------:R-:W-:Y:S01]  /*bb80*/  FMUL.FTZ R169, R4, R169 ;  /* 0x000000a904a97220 */ /* 0x000fe20000410000 */
[----:B------:R-:W-:-:S04]  /*bb90*/  FADD.FTZ R184, R224, -R184 ;  /* 0x800000b8e0b87221 */ /* 0x000fc80000010000 */
[----:B------:R-:W-:Y:S01]  /*bba0*/  FSEL R169, R169, RZ, P1 ;  /* 0x000000ffa9a97208 */ /* 0x000fe20000800000 */
[----:B0-----:R-:W-:-:S04]  /*bbb0*/  @P2 FMUL.FTZ R170, R170, R2 ;  /* 0x00000002aaaa2220 */ /* 0x001fc80000410000 */
[----:B------:R-:W-:Y:S01]  /*bbc0*/  @P2 FFMA.FTZ R145, R170, R168, R145 ;  /* 0x000000a8aa912223 */ /* 0x000fe20000010091 */
[----:B------:R-:W-:Y:S01]  /*bbd0*/  @P2 SHF.L.U32 R168, R176, 0x10, RZ ;  /* 0x00000010b0a82819 */ /* 0x000fe200000006ff */
[----:B------:R-:W-:Y:S01]  /*bbe0*/  @P2 FMUL.FTZ R170, R61, R170 ;  /* 0x000000aa3daa2220 */ /* 0x000fe20000410000 */
[----:B-1----:R-:W-:-:S04]  /*bbf0*/  @P2 FMUL.FTZ R5, R5, R3 ;  /* 0x0000000305052220 */ /* 0x002fc80000410000 */
[----:B------:R-:W-:Y:S01]  /*bc00*/  @P2 F2FP.BF16.F32.PACK_AB R170, RZ, R170 ;  /* 0x000000aaffaa223e */ /* 0x000fe200000010ff */
[-C--:B------:R-:W-:Y:S01]  /*bc10*/  @P2 FFMA.FTZ R144, R168, R5.reuse, R144 ;  /* 0x00000005a8902223 */ /* 0x080fe20000010090 */
[----:B------:R-:W-:Y:S01]  /*bc20*/  @P2 FMUL.FTZ R5, R60, R5 ;  /* 0x000000053c052220 */ /* 0x000fe20000410000 */
[----:B------:R-:W0:Y:S01]  /*bc30*/  @P2 LDC R168, c[0x0][0x40c] ;  /* 0x00010300ffa82b82 */ /* 0x000e220000000800 */
[----:B--2---:R-:W-:-:S03]  /*bc40*/  @P2 FMUL.FTZ R171, R171, R169 ;  /* 0x000000a9abab2220 */ /* 0x004fc60000410000 */
[----:B------:R-:W-:-:S04]  /*bc50*/  @P2 F2FP.BF16.F32.PACK_AB R5, RZ, R5 ;  /* 0x00000005ff05223e */ /* 0x000fc800000010ff */
[----:B------:R-:W-:Y:S01]  /*bc60*/  @P2 PRMT R172, R5, 0x7610, R172 ;  /* 0x0000761005ac2816 */ /* 0x000fe200000000ac */
[----:B------:R-:W-:-:S03]  /*bc70*/  FMUL.FTZ R5, R4, R184 ;  /* 0x000000b804057220 */ /* 0x000fc60000410000 */
[----:B------:R-:W-:Y:S02]  /*bc80*/  @P2 PRMT R172, R172, 0x5410, R170 ;  /* 0x00005410acac2816 */ /* 0x000fe400000000aa */
[----:B------:R-:W-:Y:S02]  /*bc90*/  @P2 SHF.L.U32 R170, R177, 0x10, RZ ;  /* 0x00000010b1aa2819 */ /* 0x000fe400000006ff */
[----:B------:R-:W-:-:S03]  /*bca0*/  FSEL R5, R5, RZ, P1 ;  /* 0x000000ff05057208 */ /* 0x000fc60000800000 */
[----:B------:R-:W-:Y:S01]  /*bcb0*/  @P2 FFMA.FTZ R146, R170, R171, R146 ;  /* 0x000000abaa922223 */ /* 0x000fe20000010092 */
[----:B------:R-:W-:Y:S02]  /*bcc0*/  @P2 PRMT R170, R177, 0x7632, R170 ;  /* 0x00007632b1aa2816 */ /* 0x000fe400000000aa */
[----:B------:R-:W-:Y:S02]  /*bcd0*/  F2FP.BF16.F32.PACK_AB R169, R5, R169 ;  /* 0x000000a905a9723e */ /* 0x000fe400000010ff */
[----:B------:R-:W-:Y:S01]  /*bce0*/  @P2 SHF.L.U32 R170, R170, 0x10, RZ ;  /* 0x00000010aaaa2819 */ /* 0x000fe200000006ff */
[----:B0-----:R-:W-:-:S04]  /*bcf0*/  @P2 FMUL.FTZ R168, R168, R5 ;  /* 0x00000005a8a82220 */ /* 0x001fc80000410000 */
[----:B------:R-:W-:Y:S01]  /*bd00*/  @P2 FFMA.FTZ R147, R168, R170, R147 ;  /* 0x000000aaa8932223 */ /* 0x000fe20000010093 */
[----:B------:R-:W-:Y:S01]  /*bd10*/  @P2 FMUL.FTZ R170, R62, R171 ;  /* 0x000000ab3eaa2220 */ /* 0x000fe20000410000 */
[----:B------:R-:W-:Y:S01]  /*bd20*/  @P2 FMUL.FTZ R184, R63, R168 ;  /* 0x000000a83fb82220 */ /* 0x000fe20000410000 */
[----:B------:R-:W0:Y:S03]  /*bd30*/  @P2 LDC R171, c[0x0][0x40c] ;  /* 0x00010300ffab2b82 */ /* 0x000e260000000800 */
[----:B------:R-:W-:Y:S01]  /*bd40*/  @P2 F2FP.BF16.F32.PACK_AB R168, RZ, R170 ;  /* 0x000000aaffa8223e */ /* 0x000fe200000010ff */
[----:B------:R-:W-:Y:S01]  /*bd50*/  FFMA.FTZ R170, R216, R183, R182 ;  /* 0x000000b7d8aa7223 */ /* 0x000fe200000100b6 */
[----:B------:R-:W-:Y:S02]  /*bd60*/  @P2 F2FP.BF16.F32.PACK_AB R184, RZ, R184 ;  /* 0x000000b8ffb8223e */ /* 0x000fe400000010ff */
[----:B------:R-:W-:Y:S01]  /*bd70*/  @P2 PRMT R173, R168, 0x7610, R173 ;  /* 0x00007610a8ad2816 */ /* 0x000fe200000000ad */
[----:B------:R-:W-:Y:S01]  /*bd80*/  FADD.FTZ R170, R218, -R170 ;  /* 0x800000aadaaa7221 */ /* 0x000fe20000010000 */
[----:B------:R-:W-:-:S02]  /*bd90*/  @P2 SHF.L.U32 R168, R178, 0x10, RZ ;  /* 0x00000010b2a82819 */ /* 0x000fc400000006ff */
[--C-:B------:R-:W-:Y:S01]  /*bda0*/  @P2 PRMT R173, R173, 0x5410, R184.reuse ;  /* 0x00005410adad2816 */ /* 0x100fe200000000b8 */
[----:B------:R-:W-:Y:S01]  /*bdb0*/  FMUL.FTZ R170, R4, R170 ;  /* 0x000000aa04aa7220 */ /* 0x000fe20000410000 */
[----:B------:R-:W-:-:S04]  /*bdc0*/  @P2 PRMT R184, R178, 0x7632, R184 ;  /* 0x00007632b2b82816 */ /* 0x000fc800000000b8 */
[----:B------:R-:W-:Y:S02]  /*bdd0*/  FSEL R170, R170, RZ, P1 ;  /* 0x000000ffaaaa7208 */ /* 0x000fe40000800000 */
[----:B------:R-:W-:-:S03]  /*bde0*/  @P2 SHF.L.U32 R184, R184, 0x10, RZ ;  /* 0x00000010b8b82819 */ /* 0x000fc600000006ff */
[----:B0-----:R-:W-:-:S04]  /*bdf0*/  @P2 FMUL.FTZ R171, R171, R170 ;  /* 0x000000aaabab2220 */ /* 0x001fc80000410000 */
[-C--:B------:R-:W-:Y:S01]  /*be00*/  @P2 FFMA.FTZ R148, R168, R171.reuse, R148 ;  /* 0x000000aba8942223 */ /* 0x080fe20000010094 */
[----:B------:R-:W-:Y:S02]  /*be10*/  @P2 FMUL.FTZ R168, R64, R171 ;  /* 0x000000ab40a82220 */ /* 0x000fe40000410000 */
[----:B------:R-:W0:Y:S03]  /*be20*/  @P2 LDC R171, c[0x0][0x40c] ;  /* 0x00010300ffab2b82 */ /* 0x000e260000000800 */
[----:B------:R-:W-:-:S04]  /*be30*/  @P2 F2FP.BF16.F32.PACK_AB R168, RZ, R168 ;  /* 0x000000a8ffa8223e */ /* 0x000fc800000010ff */
[----:B------:R-:W-:Y:S01]  /*be40*/  @P2 PRMT R174, R168, 0x7610, R174 ;  /* 0x00007610a8ae2816 */ /* 0x000fe200000000ae */
[----:B------:R-:W-:-:S04]  /*be50*/  FFMA.FTZ R168, R225, R183, R182 ;  /* 0x000000b7e1a87223 */ /* 0x000fc800000100b6 */
[----:B------:R-:W-:-:S04]  /*be60*/  FADD.FTZ R168, R226, -R168 ;  /* 0x800000a8e2a87221 */ /* 0x000fc80000010000 */
[----:B------:R-:W-:-:S05]  /*be70*/  FMUL.FTZ R168, R4, R168 ;  /* 0x000000a804a87220 */ /* 0x000fca0000410000 */
[----:B------:R-:W-:-:S04]  /*be80*/  FSEL R168, R168, RZ, P1 ;  /* 0x000000ffa8a87208 */ /* 0x000fc80000800000 */
[----:B------:R-:W-:Y:S01]  /*be90*/  F2FP.BF16.F32.PACK_AB R170, R168, R170 ;  /* 0x000000aaa8aa723e */ /* 0x000fe200000010ff */
[----:B0-----:R-:W-:Y:S01]  /*bea0*/  @P2 FMUL.FTZ R171, R171, R168 ;  /* 0x000000a8abab2220 */ /* 0x001fe20000410000 */
[----:B------:R-:W-:-:S03]  /*beb0*/  F2FP.BF16.F32.PACK_AB R168, R2, R3 ;  /* 0x0000000302a8723e */ /* 0x000fc600000010ff */
[----:B------:R-:W-:Y:S01]  /*bec0*/  @P2 FFMA.FTZ R149, R171, R184, R149 ;  /* 0x000000b8ab952223 */ /* 0x000fe20000010095 */
[----:B------:R-:W-:Y:S01]  /*bed0*/  @P2 FMUL.FTZ R171, R65, R171 ;  /* 0x000000ab41ab2220 */ /* 0x000fe20000410000 */
[----:B------:R-:W0:Y:S04]  /*bee0*/  @P2 LDC R184, c[0x0][0x40c] ;  /* 0x00010300ffb82b82 */ /* 0x000e280000000800 */
[----:B------:R-:W-:-:S04]  /*bef0*/  @P2 F2FP.BF16.F32.PACK_AB R171, RZ, R171 ;  /* 0x000000abffab223e */ /* 0x000fc800000010ff */
[----:B------:R-:W-:Y:S01]  /*bf00*/  @P2 PRMT R174, R174, 0x5410, R171 ;  /* 0x00005410aeae2816 */ /* 0x000fe200000000ab */
[-CC-:B------:R-:W-:Y:S01]  /*bf10*/  FFMA.FTZ R171, R219, R183.reuse, R182.reuse ;  /* 0x000000b7dbab7223 */ /* 0x180fe200000100b6 */
[----:B------:R-:W-:Y:S01]  /*bf20*/  FFMA.FTZ R182, R227, R183, R182 ;  /* 0x000000b7e3b67223 */ /* 0x000fe200000100b6 */
[----:B------:R-:W-:Y:S02]  /*bf30*/  @P2 SHF.L.U32 R183, R179, 0x10, RZ ;  /* 0x00000010b3b72819 */ /* 0x000fe400000006ff */
[----:B------:R-:W-:Y:S01]  /*bf40*/  FADD.FTZ R171, R221, -R171 ;  /* 0x800000abddab7221 */ /* 0x000fe20000010000 */
[----:B------:R-:W-:-:S03]  /*bf50*/  FADD.FTZ R182, R228, -R182 ;  /* 0x800000b6e4b67221 */ /* 0x000fc60000010000 */
[C---:B------:R-:W-:Y:S01]  /*bf60*/  FMUL.FTZ R171, R4.reuse, R171 ;  /* 0x000000ab04ab7220 */ /* 0x040fe20000410000 */
[----:B------:R-:W-:-:S04]  /*bf70*/  FMUL.FTZ R4, R4, R182 ;  /* 0x000000b604047220 */ /* 0x000fc80000410000 */
[----:B------:R-:W-:Y:S02]  /*bf80*/  FSEL R171, R171, RZ, P1 ;  /* 0x000000ffabab7208 */ /* 0x000fe40000800000 */
[----:B------:R-:W-:-:S03]  /*bf90*/  FSEL R3, R4, RZ, P1 ;  /* 0x000000ff04037208 */ /* 0x000fc60000800000 */
[-C--:B0-----:R-:W-:Y:S01]  /*bfa0*/  @P2 FMUL.FTZ R182, R184, R171.reuse ;  /* 0x000000abb8b62220 */ /* 0x081fe20000410000 */
[----:B------:R-:W-:-:S03]  /*bfb0*/  F2FP.BF16.F32.PACK_AB R171, R3, R171 ;  /* 0x000000ab03ab723e */ /* 0x000fc600000010ff */
        /* <DEDUP_REMOVED lines=13> */
.L_x_5189:
        /* <DEDUP_REMOVED lines=13> */
.L_x_5191:
[----:B------:R-:W-:Y:S05]  /*c160*/  BSYNC.RECONVERGENT B3 ;  /* 0x0000000000037941 */ /* 0x000fea0003800200 */
.L_x_5190:
        /* <DEDUP_REMOVED lines=14> */
.L_x_5193:
[----:B------:R-:W-:Y:S05]  /*c250*/  BSYNC.RECONVERGENT B3 ;  /* 0x0000000000037941 */ /* 0x000fea0003800200 */
.L_x_5192:
        /* <DEDUP_REMOVED lines=13> */
.L_x_5195:
[----:B------:R-:W-:Y:S05]  /*c330*/  BSYNC.RECONVERGENT B3 ;  /* 0x0000000000037941 */ /* 0x000fea0003800200 */
.L_x_5194:
        /* <DEDUP_REMOVED lines=14> */
.L_x_5197:
[----:B------:R-:W-:Y:S05]  /*c420*/  BSYNC.RECONVERGENT B3 ;  /* 0x0000000000037941 */ /* 0x000fea0003800200 */
.L_x_5196:
        /* <DEDUP_REMOVED lines=13> */
.L_x_5199:
[----:B------:R-:W-:Y:S05]  /*c500*/  BSYNC.RECONVERGENT B3 ;  /* 0x0000000000037941 */ /* 0x000fea0003800200 */
.L_x_5198:
        /* <DEDUP_REMOVED lines=14> */
.L_x_5201:
[----:B------:R-:W-:Y:S05]  /*c5f0*/  BSYNC.RECONVERGENT B3 ;  /* 0x0000000000037941 */ /* 0x000fea0003800200 */
.L_x_5200:
        /* <DEDUP_REMOVED lines=13> */
.L_x_5203:
[----:B------:R-:W-:Y:S05]  /*c6d0*/  BSYNC.RECONVERGENT B3 ;  /* 0x0000000000037941 */ /* 0x000fea0003800200 */
.L_x_5202:
[----:B-1234-:R-:W-:Y:S01]  /*c6e0*/  FFMA.FTZ R2, R227, R183, R182 ;  /* 0x000000b7e3027223 */ /* 0x01efe200000100b6 */
[----:B------:R-:W-:-:S03]  /*c6f0*/  ISETP.GT.AND P1, PT, R5, RZ, PT ;  /* 0x000000ff0500720c */ /* 0x000fc60003f24270 */
[----:B------:R-:W-:-:S04]  /*c700*/  FADD.FTZ R2, R228, -R2 ;  /* 0x80000002e4027221 */ /* 0x000fc80000010000 */
[----:B-----5:R-:W-:Y:S02]  /*c710*/  FMUL.FTZ R3, R4, R2 ;  /* 0x0000000204037220 */ /* 0x020fe40000410000 */
[----:B------:R-:W1:Y:S03]  /*c720*/  @P2 LDC R2, c[0x0][0x40c] ;  /* 0x00010300ff022b82 */ /* 0x000e660000000800 */
[----:B------:R-:W-:-:S05]  /*c730*/  FSEL R3, R3, RZ, P1 ;  /* 0x000000ff03037208 */ /* 0x000fca0000800000 */
[----:B-1----:R-:W-:Y:S01]  /*c740*/  @P2 FMUL.FTZ R2, R3, R2 ;  /* 0x0000000203022220 */ /* 0x002fe20000410000 */
[----:B------:R-:W-:-:S04]  /*c750*/  @P2 PRMT R3, R179, 0x7632, R3 ;  /* 0x00007632b3032816 */ /* 0x000fc80000000003 */
[----:B------:R-:W-:-:S05]  /*c760*/  @P2 SHF.L.U32 R3, R3, 0x10, RZ ;  /* 0x0000001003032819 */ /* 0x000fca00000006ff */
[----:B------:R-:W-:Y:S01]  /*c770*/  @P2 FFMA.FTZ R151, R2, R3, R151 ;  /* 0x0000000302972223 */ /* 0x000fe20000010097 */
[----:B------:R-:W-:-:S05]  /*c780*/  @P2 FMUL.FTZ R2, R67, R2 ;  /* 0x0000000243022220 */ /* 0x000fca0000410000 */
[----:B------:R-:W-:-:S04]  /*c790*/  @P2 F2FP.BF16.F32.PACK_AB R2, RZ, R2 ;  /* 0x00000002ff02223e */ /* 0x000fc800000010ff */
[----:B------:R-:W-:-:S07]  /*c7a0*/  @P2 PRMT R175, R175, 0x5410, R2 ;  /* 0x00005410afaf2816 */ /* 0x000fce0000000002 */
.L_x_5188:
[----:B------:R-:W-:Y:S05]  /*c7b0*/  BSYNC.RECONVERGENT B2 ;  /* 0x0000000000027941 */ /* 0x000fea0003800200 */
.L_x_5185:
[----:B------:R-:W1:Y:S02]  /*c7c0*/  @P0 LDC.64 R2, c[0x0][0x478] ;  /* 0x00011e00ff020b82 */ /* 0x000e640000000a00 */
[----:B-1----:R-:W-:-:S05]  /*c7d0*/  @P0 IMAD.WIDE.U32 R2, R181, 0x10, R2 ;  /* 0x00000010b5020825 */ /* 0x002fca00078e0002 */
[----:B------:R1:W-:Y:S02]  /*c7e0*/  @P0 STG.E.128 desc[UR6][R2.64], R168 ;  /* 0x000000a802000986 */ /* 0x0003e4000c101d06 */
[----:B-1----:R-:W1:Y:S02]  /*c7f0*/  @P2 LDC.64 R2, c[0x0][0x468] ;  /* 0x00011a00ff022b82 */ /* 0x002e640000000a00 */
[----:B-1----:R-:W-:-:S05]  /*c800*/  @P2 IMAD.WIDE.U32 R2, R180, 0x10, R2 ;  /* 0x00000010b4022825 */ /* 0x002fca00078e0002 */
[----:B------:R1:W-:Y:S02]  /*c810*/  @P2 STG.E.128 desc[UR6][R2.64], R172 ;  /* 0x000000ac02002986 */ /* 0x0003e4000c101d06 */
.L_x_5182:
[----:B------:R-:W-:Y:S05]  /*c820*/  BSYNC.RECONVERGENT B1 ;  /* 0x0000000000017941 */ /* 0x000fea0003800200 */
.L_x_5181:
[----:B-1234-:R-:W1:Y:S02]  /*c830*/  LDC.64 R2, c[0x0][0x380] ;  /* 0x0000e000ff027b82 */ /* 0x01ee640000000a00 */
[----:B-1----:R-:W-:-:S04]  /*c840*/  LEA R6, R2, R6, 0x2 ;  /* 0x0000000602067211 */ /* 0x002fc800078e10ff */
[----:B------:R-:W-:-:S13]  /*c850*/  ISETP.GE.AND P0, PT, R6, R3, PT ;  /* 0x000000030600720c */ /* 0x000fda0003f06270 */
[----:B------:R-:W-:Y:S05]  /*c860*/  @!P0 BRA `(.L_x_5204) ;  /* 0xffffff4800288947 */ /* 0x000fea000383ffff */
.L_x_5076:
[----:B------:R-:W-:Y:S05]  /*c870*/  BSYNC B0 ;  /* 0x0000000000007941 */ /* 0x000fea0003800000 */
.L_x_5075:
[----:B------:R-:W2:Y:S04]  /*c880*/  LDL.LU R183, [R1+0x8] ;  /* 0x0000080001b77983 */ /* 0x000ea80000300800 */
[----:B------:R-:W3:Y:S04]  /*c890*/  LDL.LU R182, [R1+0x14] ;  /* 0x0000140001b67983 */ /* 0x000ee80000300800 */
[----:B------:R-:W4:Y:S04]  /*c8a0*/  LDL.LU R181, [R1+0x18] ;  /* 0x0000180001b57983 */ /* 0x000f280000300800 */
[----:B------:R-:W4:Y:S04]  /*c8b0*/  LDL.LU R5, [R1+0x1c] ;  /* 0x00001c0001057983 */ /* 0x000f280000300800 */
[----:B-----5:R-:W4:Y:S01]  /*c8c0*/  LDL.LU R4, [R1+0x20] ;  /* 0x0000200001047983 */ /* 0x020f220000300800 */
        /* <DEDUP_REMOVED lines=33> */
[----:B------:R-:W1:Y:S01]  /*cae0*/  S2R R180, SR_TID.X ;  /* 0x0000000000b47919 */ /* 0x000e620000002100 */
[----:B------:R-:W0:Y:S01]  /*caf0*/  S2R R3, SR_CgaCtaId ;  /* 0x0000000000037919 */ /* 0x000e220000008800 */
[----:B------:R-:W-:Y:S05]  /*cb00*/  WARPSYNC.ALL ;  /* 0x0000000000007948 */ /* 0x000fea0003800000 */
[----:B-1----:R-:W-:Y:S01]  /*cb10*/  SHF.R.U32.HI R0, RZ, 0x5, R180 ;  /* 0x00000005ff007819 */ /* 0x002fe200000116b4 */
[----:B------:R-:W1:Y:S01]  /*cb20*/  LDCU.128 UR16, c[0x0][0x440] ;  /* 0x00008800ff1077ac */ /* 0x000e620008000c00 */
[----:B---3--:R-:W-:-:S03]  /*cb30*/  MOV R184, R182 ;  /* 0x000000b600b87202 */ /* 0x008fc60000000f00 */
[----:B--2---:R-:W-:Y:S01]  /*cb40*/  IMAD R0, R0, 0xa0, R183 ;  /* 0x000000a000007824 */ /* 0x004fe200078e02b7 */
[----:B----4-:R-:W-:Y:S01]  /*cb50*/  MOV R185, R181 ;  /* 0x000000b500b97202 */ /* 0x010fe20000000f00 */
[----:B------:R-:W2:Y:S01]  /*cb60*/  LDCU.64 UR4, c[0x0][0x460] ;  /* 0x00008c00ff0477ac */ /* 0x000ea20008000a00 */
[----:B------:R-:W3:Y:S01]  /*cb70*/  LDL.LU R181, [R1+0x4] ;  /* 0x0000040001b57983 */ /* 0x000ee20000300800 */
[----:B0-----:R-:W-:Y:S02]  /*cb80*/  LEA R3, R3, R2, 0x18 ;  /* 0x0000000203037211 */ /* 0x001fe400078ec0ff */
[----:B------:R-:W-:Y:S02]  /*cb90*/  MOV R186, R5 ;  /* 0x0000000500ba7202 */ /* 0x000fe40000000f00 */
[----:B------:R-:W-:Y:S02]  /*cba0*/  LEA R33, R0, R3, 0x5 ;  /* 0x0000000300217211 */ /* 0x000fe400078e28ff */
[----:B------:R-:W-:-:S03]  /*cbb0*/  MOV R187, R4 ;  /* 0x0000000400bb7202 */ /* 0x000fc60000000f00 */
[----:B------:R-:W-:Y:S04]  /*cbc0*/  STS.128 [R33], R76 ;  /* 0x0000004c21007388 */ /* 0x000fe80000000c00 */
[----:B------:R-:W-:Y:S04]  /*cbd0*/  STS.128 [R33+0x10], R80 ;  /* 0x0000105021007388 */ /* 0x000fe80000000c00 */
[----:B------:R0:W-:Y:S04]  /*cbe0*/  STS.128 [R33+0x400], R84 ;  /* 0x0004005421007388 */ /* 0x0001e80000000c00 */
[----:B------:R-:W-:Y:S04]  /*cbf0*/  STS.128 [R33+0x410], R88 ;  /* 0x0004105821007388 */ /* 0x000fe80000000c00 */
[----:B------:R-:W-:Y:S04]  /*cc00*/  STS.128 [R33+0x800], R92 ;  /* 0x0008005c21007388 */ /* 0x000fe80000000c00 */
[----:B------:R-:W-:Y:S04]  /*cc10*/  STS.128 [R33+0x810], R96 ;  /* 0x0008106021007388 */ /* 0x000fe80000000c00 */
[----:B------:R-:W-:Y:S01]  /*cc20*/  STS.128 [R33+0xc00], R100 ;  /* 0x000c006421007388 */ /* 0x000fe20000000c00 */
[----:B------:R-:W-:Y:S01]  /*cc30*/  LEA R0, R180, R3, 0x2 ;  /* 0x00000003b4007211 */ /* 0x000fe200078e10ff */
[----:B0-----:R-:W0:Y:S02]  /*cc40*/  LDC R84, c[0x0][0x388] ;  /* 0x0000e200ff547b82 */ /* 0x001e240000000800 */
[----:B------:R-:W-:Y:S04]  /*cc50*/  STS.128 [R33+0xc10], R104 ;  /* 0x000c106821007388 */ /* 0x000fe80000000c00 */
[----:B------:R-:W-:Y:S04]  /*cc60*/  STS.128 [R33+0x1000], R68 ;  /* 0x0010004421007388 */ /* 0x000fe80000000c00 */
[----:B------:R-:W-:Y:S01]  /*cc70*/  STS.128 [R33+0x1010], R72 ;  /* 0x0010104821007388 */ /* 0x000fe20000000c00 */
[----:B------:R-:W-:Y:S06]  /*cc80*/  BAR.SYNC.DEFER_BLOCKING 0x0 ;  /* 0x0000000000007b1d */ /* 0x000fec0000010000 */
[----:B------:R-:W4:Y:S04]  /*cc90*/  LDS R2, [R0] ;  /* 0x0000000000027984 */ /* 0x000f280000000800 */
[----:B------:R-:W1:Y:S04]  /*cca0*/  LDS R3, [R0+0x1400] ;  /* 0x0014000000037984 */ /* 0x000e680000000800 */
[----:B------:R-:W2:Y:S04]  /*ccb0*/  LDS R34, [R0+0x200] ;  /* 0x0002000000227984 */ /* 0x000ea80000000800 */
        /* <DEDUP_REMOVED lines=103> */
[----:B--2---:R-:W-:-:S04]  /*d330*/  FADD.FTZ R34, RZ, R34 ;  /* 0x00000022ff227221 */ /* 0x004fc80000010000 */
[----:B0-----:R-:W-:-:S03]  /*d340*/  FADD.FTZ R34, R34, R37 ;  /* 0x0000002522227221 */ /* 0x001fc60000010000 */
[----:B------:R-:W0:Y:S01]  /*d350*/  S2UR UR13, SR_CTAID.X ;  /* 0x00000000000d79c3 */ /* 0x000e220000002500 */
[----:B------:R-:W-:Y:S01]  /*d360*/  FADD.FTZ R36, R36, R39 ;  /* 0x0000002724247221 */ /* 0x000fe20000010000 */
[----:B------:R-:W2:Y:S04]  /*d370*/  LDS R74, [R0] ;  /* 0x00000000004a7984 */ /* 0x000ea80000000800 */
[----:B------:R-:W2:Y:S04]  /*d380*/  LDS R76, [R0+0x200] ;  /* 0x00020000004c7984 */ /* 0x000ea80000000800 */
        /* <DEDUP_REMOVED lines=9> */
[----:B------:R-:W2:Y:S01]  /*d420*/  LDS R39, [R0+0x4000] ;  /* 0x0040000000277984 */ /* 0x000ea20000000800 */
[----:B-1----:R-:W-:Y:S01]  /*d430*/  FADD.FTZ R52, RZ, R52 ;  /* 0x00000034ff347221 */ /* 0x002fe20000010000 */
[----:B----4-:R-:W-:-:S03]  /*d440*/  LOP3.LUT R33, R180, 0x7f, RZ, 0x3c, !PT ;  /* 0x0000007fb4217812 */ /* 0x010fc600078e3cff */
[----:B------:R-:W-:Y:S01]  /*d450*/  FADD.FTZ R52, R52, R65 ;  /* 0x0000004134347221 */ /* 0x000fe20000010000 */
[----:B------:R-:W-:-:S03]  /*d460*/  FADD.FTZ R35, RZ, R35 ;  /* 0x00000023ff237221 */ /* 0x000fc60000010000 */
[----:B---3--:R-:W-:Y:S01]  /*d470*/  FADD.FTZ R52, R52, R77 ;  /* 0x0000004d34347221 */ /* 0x008fe20000010000 */
        /* <DEDUP_REMOVED lines=10> */
[----:B--2---:R-:W-:Y:S01]  /*d520*/  FADD.FTZ R74, RZ, R74 ;  /* 0x0000004aff4a7221 */ /* 0x004fe20000010000 */
        /* <DEDUP_REMOVED lines=50> */
.L_x_5206:
[----:B------:R-:W-:Y:S05]  /*d850*/  BSYNC.RECONVERGENT B0 ;  /* 0x0000000000007941 */ /* 0x000fea0003800200 */
.L_x_5205:
        /* <DEDUP_REMOVED lines=17> */
.L_x_5208:
[----:B------:R-:W-:Y:S05]  /*d970*/  BSYNC.RECONVERGENT B0 ;  /* 0x0000000000007941 */ /* 0x000fea0003800200 */
.L_x_5207:
        /* <DEDUP_REMOVED lines=17> */
.L_x_5210:
[----:B------:R-:W-:Y:S05]  /*da90*/  BSYNC.RECONVERGENT B0 ;  /* 0x0000000000007941 */ /* 0x000fea0003800200 */
.L_x_5209:
        /* <DEDUP_REMOVED lines=134> */
.L_x_5212:
[----:B------:R-:W-:Y:S05]  /*e300*/  BSYNC.RECONVERGENT B0 ;  /* 0x0000000000007941 */ /* 0x000fea0003800200 */
.L_x_5211:
        /* <DEDUP_REMOVED lines=17> */
.L_x_5214:
[----:B------:R-:W-:Y:S05]  /*e420*/  BSYNC.RECONVERGENT B0 ;  /* 0x0000000000007941 */ /* 0x000fea0003800200 */
.L_x_5213:
        /* <DEDUP_REMOVED lines=17> */
.L_x_5216:
[----:B------:R-:W-:Y:S05]  /*e540*/  BSYNC.RECONVERGENT B0 ;  /* 0x0000000000007941 */ /* 0x000fea0003800200 */
.L_x_5215:
        /* <DEDUP_REMOVED lines=17> */
.L_x_5218:
[----:B------:R-:W-:Y:S05]  /*e660*/  BSYNC.RECONVERGENT B0 ;  /* 0x0000000000007941 */ /* 0x000fea0003800200 */
.L_x_5217:
        /* <DEDUP_REMOVED lines=17> */
.L_x_5220:
[----:B------:R-:W-:Y:S05]  /*e780*/  BSYNC.RECONVERGENT B0 ;  /* 0x0000000000007941 */ /* 0x000fea0003800200 */
.L_x_5219:
        /* <DEDUP_REMOVED lines=17> */
.L_x_5222:
[----:B------:R-:W-:Y:S05]  /*e8a0*/  BSYNC.RECONVERGENT B0 ;  /* 0x0000000000007941 */ /* 0x000fea0003800200 */
.L_x_5221:
        /* <DEDUP_REMOVED lines=11> */
.L_x_5088:
[----:B-1----:R-:W-:Y:S01]  /*e960*/  HFMA2 R180, -RZ, RZ, 0, 5.9604644775390625e-08 ;  /* 0x00000001ffb47431 */ /* 0x002fe200000001ff */
[----:B------:R-:W-:Y:S01]  /*e970*/  BSSY B1, `(.L_x_5223) ;  /* 0x0000007000017945 */ /* 0x000fe20003800000 */
[----:B------:R-:W-:Y:S02]  /*e980*/  MOV R181, R207 ;  /* 0x000000cf00b57202 */ /* 0x000fe40000000f00 */
[----:B---3--:R-:W-:Y:S02]  /*e990*/  MOV R3, 0x1f ;  /* 0x0000001f00037802 */ /* 0x008fe40000000f00 */
[----:B------:R-:W-:-:S07]  /*e9a0*/  MOV R2, 0xffffffff ;  /* 0xffffffff00027802 */ /* 0x000fce0000000f00 */
[----:B0----5:R-:W-:Y:S05]  /*e9b0*/  WARPSYNC.COLLECTIVE R2, `(.L_x_5224) ;  /* 0x0000000002087348 */ /* 0x021fea0003c00000 */
[----:B------:R1:W2:Y:S02]  /*e9c0*/  SHFL.BFLY P0, R184, R181, R180, R3 ;  /* 0x0c0000b4b5b87389 */ /* 0x0002a40000000003 */
[----:B012--5:R-:W-:Y:S05]  /*e9d0*/  ENDCOLLECTIVE ;  /* 0x000000000000791b */ /* 0x027fea0003800000 */
.L_x_5224:
[----:B------:R-:W-:Y:S05]  /*e9e0*/  BSYNC B1 ;  /* 0x0000000000017941 */ /* 0x000fea0003800000 */
.L_x_5223:
        /* <DEDUP_REMOVED lines=9> */
.L_x_5225:
        /* <DEDUP_REMOVED lines=8> */
.L_x_5226:
[----:B------:R-:W-:Y:S02]  /*eb00*/  MOV R181, R183 ;  /* 0x000000b700b57202 */ /* 0x000fe40000000f00 */
[----:B------:R-:W-:-:S05]  /*eb10*/  MOV R2, R184 ;  /* 0x000000b800027202 */ /* 0x000fca0000000f00 */
[----:B------:R-:W-:Y:S01]  /*eb20*/  FADD.FTZ R182, R182, R2 ;  /* 0x00000002b6b67221 */ /* 0x000fe20000010000 */
[----:B------:R-:W-:-:S07]  /*eb30*/  MOV R2, 0xffffffff ;  /* 0xffffffff00027802 */ /* 0x000fce0000000f00 */
[----:B------:R-:W-:Y:S05]  /*eb40*/  WARPSYNC.COLLECTIVE R2, `(.L_x_5227) ;  /* 0x0000000002087348 */ /* 0x000fea0003c00000 */
[----:B------:R0:W1:Y:S02]  /*eb50*/  SHFL.BFLY P0, R184, R181, R180, R3 ;  /* 0x0c0000b4b5b87389 */ /* 0x0000640000000003 */
[----:B01----:R-:W-:Y:S05]  /*eb60*/  ENDCOLLECTIVE ;  /* 0x000000000000791b */ /* 0x003fea0003800000 */
.L_x_5227:
        /* <DEDUP_REMOVED lines=8> */
.L_x_5228:
[----:B------:R-:W-:Y:S02]  /*ebf0*/  MOV R181, R183 ;  /* 0x000000b700b57202 */ /* 0x000fe40000000f00 */
[----:B------:R-:W-:-:S05]  /*ec00*/  MOV R2, R184 ;  /* 0x000000b800027202 */ /* 0x000fca0000000f00 */
[----:B------:R-:W-:Y:S01]  /*ec10*/  FADD.FTZ R182, R182, R2 ;  /* 0x00000002b6b67221 */ /* 0x000fe20000010000 */
[----:B------:R-:W-:-:S07]  /*ec20*/  MOV R2, 0xffffffff ;  /* 0xffffffff00027802 */ /* 0x000fce0000000f00 */
[----:B------:R-:W-:Y:S05]  /*ec30*/  WARPSYNC.COLLECTIVE R2, `(.L_x_5229) ;  /* 0x0000000002087348 */ /* 0x000fea0003c00000 */
[----:B------:R0:W1:Y:S02]  /*ec40*/  SHFL.BFLY P0, R184, R181, R180, R3 ;  /* 0x0c0000b4b5b87389 */ /* 0x0000640000000003 */
[----:B01----:R-:W-:Y:S05]  /*ec50*/  ENDCOLLECTIVE ;  /* 0x000000000000791b */ /* 0x003fea0003800000 */
.L_x_5229:
        /* <DEDUP_REMOVED lines=8> */
.L_x_5230:
[----:B------:R-:W-:Y:S02]  /*ece0*/  MOV R181, R183 ;  /* 0x000000b700b57202 */ /* 0x000fe40000000f00 */
[----:B------:R-:W-:-:S05]  /*ecf0*/  MOV R2, R184 ;  /* 0x000000b800027202 */ /* 0x000fca0000000f00 */
[----:B------:R-:W-:Y:S01]  /*ed00*/  FADD.FTZ R182, R182, R2 ;  /* 0x00000002b6b67221 */ /* 0x000fe20000010000 */
[----:B------:R-:W-:-:S07]  /*ed10*/  MOV R2, 0xffffffff ;  /* 0xffffffff00027802 */ /* 0x000fce0000000f00 */
[----:B------:R-:W-:Y:S05]  /*ed20*/  WARPSYNC.COLLECTIVE R2, `(.L_x_5231) ;  /* 0x0000000002087348 */ /* 0x000fea0003c00000 */
[----:B------:R0:W1:Y:S02]  /*ed30*/  SHFL.BFLY P0, R184, R181, R180, R3 ;  /* 0x0c0000b4b5b87389 */ /* 0x0000640000000003 */
[----:B01----:R-:W-:Y:S05]  /*ed40*/  ENDCOLLECTIVE ;  /* 0x000000000000791b */ /* 0x003fea0003800000 */
.L_x_5231:
        /* <DEDUP_REMOVED lines=8> */
.L_x_5232:
[----:B------:R-:W-:Y:S02]  /*edd0*/  MOV R181, R183 ;  /* 0x000000b700b57202 */ /* 0x000fe40000000f00 */
[----:B------:R-:W-:-:S07]  /*ede0*/  MOV R185, R184 ;  /* 0x000000b800b97202 */ /* 0x000fce0000000f00 */
[----:B------:R-:W-:Y:S05]  /*edf0*/  WARPSYNC.COLLECTIVE R2, `(.L_x_5233) ;  /* 0x0000000002087348 */ /* 0x000fea0003c00000 */
[----:B------:R0:W1:Y:S02]  /*ee00*/  SHFL.BFLY P0, R184, R181, R180, R3 ;  /* 0x0c0000b4b5b87389 */ /* 0x0000640000000003 */
[----:B01----:R-:W-:Y:S05]  /*ee10*/  ENDCOLLECTIVE ;  /* 0x000000000000791b */ /* 0x003fea0003800000 */
.L_x_5233:
[----:B------:R-:W-:Y:S01]  /*ee20*/  MOV R2, R184 ;  /* 0x000000b800027202 */ /* 0x000fe20000000f00 */
[----:B------:R-:W-:Y:S06]  /*ee30*/  BRA `(.L_x_5234) ;  /* 0xffffff4c00887947 */ /* 0x000fec000383ffff */
.L_x_5235:
        /* <DEDUP_REMOVED lines=12> */
.L_x_25398:


//--------------------- .text._ZN10layer_norm13ln_bwd_kernelINS_13Kernel_traitsIf13__nv_bfloat16S2_S2_fjLj1280ELj1ELj4ELj1ELj16ENS_18Kernel_traits_baseILj1280EfS2_S2_S2_fjLj128EEEEELb0ELb1ELb1ELb1EEEvNS_9BwdParamsE --------------------------
	.section	.text._ZN10layer_norm13ln_bwd_kernelINS_13Kernel_traitsIf13__nv_bfloat16S2_S2_fjLj1280ELj1ELj4ELj1ELj16ENS_18Kernel_traits_baseILj1280EfS2_S2_S2_fjLj128EEEEELb0ELb1ELb1ELb1EEEvNS_9BwdParamsE,"ax",@progbits
	.align	128
        .global         _ZN10layer_norm13ln_bwd_kernelINS_13Kernel_traitsIf13__nv_bfloat16S2_S2_fjLj1280ELj1ELj4ELj1ELj16ENS_18Kernel_traits_baseILj1280EfS2_S2_S2_fjLj128EEEEELb0ELb1ELb1ELb1EEEvNS_9BwdParamsE
        .type           _ZN10layer_norm13ln_bwd_kernelINS_13Kernel_traitsIf13__nv_bfloat16S2_S2_fjLj1280ELj1ELj4ELj1ELj16ENS_18Kernel_traits_baseILj1280EfS2_S2_S2_fjLj128EEEEELb0ELb1ELb1ELb1EEEvNS_9BwdParamsE,@function
        .size           _ZN10layer_norm13ln_bwd_kernelINS_13Kernel_traitsIf13__nv_bfloat16S2_S2_fjLj1280ELj1ELj4ELj1ELj16ENS_18Kernel_traits_baseILj1280EfS2_S2_S2_fjLj128EEEEELb0ELb1ELb1ELb1EEEvNS_9BwdParamsE,(.L_x_25399 - _ZN10layer_norm13ln_bwd_kernelINS_13Kernel_traitsIf13__nv_bfloat16S2_S2_fjLj1280ELj1ELj4ELj1ELj16ENS_18Kernel_traits_baseILj1280EfS2_S2_S2_fjLj128EEEEELb0ELb1ELb1ELb1EEEvNS_9BwdParamsE)
        .other          _ZN10layer_norm13ln_bwd_kernelINS_13Kernel_traitsIf13__nv_bfloat16S2_S2_fjLj1280ELj1ELj4ELj1ELj16ENS_18Kernel_traits_baseILj1280EfS2_S2_S2_fjLj128EEEEELb0ELb1ELb1ELb1EEEvNS_9BwdParamsE,@"STO_CUDA_ENTRY STV_DEFAULT"
_ZN10layer_norm13ln_bwd_kernelINS_13Kernel_traitsIf13__nv_bfloat16S2_S2_fjLj1280ELj1ELj4ELj1ELj16ENS_18Kernel_traits_baseILj1280EfS2_S2_S2_fjLj128EEEEELb0ELb1ELb1ELb1EEEvNS_9BwdParamsE:
.text._ZN10layer_norm13ln_bwd_kernelINS_13Kernel_traitsIf13__nv_bfloat16S2_S2_fjLj1280ELj1ELj4ELj1ELj16ENS_18Kernel_traits_baseILj1280EfS2_S2_S2_fjLj128EEEEELb0ELb1ELb1ELb1EEEvNS_9BwdParamsE:
        /* <DEDUP_REMOVED lines=99> */
[----:B------:R-:W2:Y:S01]  /*0630*/  LDG.E.128 R8, desc[UR6][R2.64+0x1010] ;  /* 0x0010100602087981 */ /* 0x000ea2000c1e1d00 */
[----:B-1----:R-:W-:-:S03]  /*0640*/  IMAD.WIDE.U32 R4, R6, 0x20, R4 ;  /* 0x0000002006047825 */ /* 0x002fc600078e0004 */
[----:B------:R-:W4:Y:S04]  /*0650*/  LDG.E.128 R12, desc[UR6][R2.64+0x1000] ;  /* 0x00100006020c7981 */ /* 0x000f28000c1e1d00 */
[----:B------:R-:W3:Y:S04]  /*0660*/  LDG.E.128 R16, desc[UR6][R2.64+0xc10] ;  /* 0x000c100602107981 */ /* 0x000ee8000c1e1d00 */
[----:B------:R-:W3:Y:S04]  /*0670*/  LDG.E.128 R20, desc[UR6][R2.64+0xc00] ;  /* 0x000c000602147981 */ /* 0x000ee8000c1e1d00 */
[----:B------:R-:W3:Y:S04]  /*0680*/  LDG.E.128 R24, desc[UR6][R2.64+0x810] ;  /* 0x0008100602187981 */ /* 0x000ee8000c1e1d00 */
[----:B------:R-:W3:Y:S04]  /*0690*/  LDG.E.128 R172, desc[UR6][R2.64] ;  /* 0x0000000602ac7981 */ /* 0x000ee8000c1e1d00 */
[----:B------:R-:W3:Y:S04]  /*06a0*/  LDG.E.128 R40, desc[UR6][R2.64+0x10] ;  /* 0x0000100602287981 */ /* 0x000ee8000c1e1d00 */
[----:B------:R-:W3:Y:S04]  /*06b0*/  LDG.E.128 R28, desc[UR6][R2.64+0x800] ;  /* 0x00080006021c7981 */ /* 0x000ee8000c1e1d00 */
[----:B------:R-:W3:Y:S04]  /*06c0*/  LDG.E.128 R36, desc[UR6][R2.64+0x400] ;  /* 0x0004000602247981 */ /* 0x000ee8000c1e1d00 */
[----:B------:R0:W3:Y:S04]  /*06d0*/  LDG.E.128 R32, desc[UR6][R2.64+0x410] ;  /* 0x0004100602207981 */ /* 0x0000e8000c1e1d00 */
        /* <DEDUP_REMOVED lines=10> */
[----:B------:R-:W-:Y:S01]  /*0780*/  HFMA2 R168, -RZ, RZ, 0, 0 ;  /* 0x00000000ffa87431 */ /* 0x000fe200000001ff */
[----:B0-----:R-:W-:-:S02]  /*0790*/  MOV R2, R0 ;  /* 0x0000000000027202 */ /* 0x001fc40000000f00 */
[----:B--2---:R1:W-:Y:S04]  /*07a0*/  STL.64 [R1+0x90], R8 ;  /* 0x0000900801007387 */ /* 0x0043e80000100a00 */
[----:B------:R1:W-:Y:S04]  /*07b0*/  STL.64 [R1+0x98], R10 ;  /* 0x0000980a01007387 */ /* 0x0003e80000100a00 */
[----:B----4-:R1:W-:Y:S04]  /*07c0*/  STL.64 [R1+0xa0], R12 ;  /* 0x0000a00c01007387 */ /* 0x0103e80000100a00 */
[----:B------:R1:W-:Y:S04]  /*07d0*/  STL.64 [R1+0xa8], R14 ;  /* 0x0000a80e01007387 */ /* 0x0003e80000100a00 */
[----:B---3--:R1:W-:Y:S04]  /*07e0*/  STL.64 [R1+0xb0], R16 ;  /* 0x0000b01001007387 */ /* 0x0083e80000100a00 */
[----:B------:R1:W-:Y:S04]  /*07f0*/  STL.64 [R1+0xb8], R18 ;  /* 0x0000b81201007387 */ /* 0x0003e80000100a00 */
        /* <DEDUP_REMOVED lines=13> */
[----:B------:R1:W-:Y:S02]  /*08d0*/  STL.64 [R1+0xf8], R34 ;  /* 0x0000f82201007387 */ /* 0x0003e40000100a00 */
.L_x_5345:
[----:B------:R-:W0:Y:S08]  /*08e0*/  LDC.64 R246, c[0x0][0x3f0] ;  /* 0x0000fc00fff67b82 */ /* 0x000e300000000a00 */
[----:B------:R-:W2:Y:S01]  /*08f0*/  LDC.64 R206, c[0x0][0x3f8] ;  /* 0x0000fe00ffce7b82 */ /* 0x000ea20000000a00 */
[----:B0-----:R-:W-:-:S06]  /*0900*/  IMAD.WIDE R246, R2, 0x4, R246 ;  /* 0x0000000402f67825 */ /* 0x001fcc00078e02f6 */
[----:B------:R-:W3:Y:S01]  /*0910*/  LDG.E R246, desc[UR6][R246.64] ;  /* 0x00000006f6f67981 */ /* 0x000ee2000c1e1900 */
[----:B--2---:R-:W-:-:S05]  /*0920*/  IMAD.WIDE R206, R2, 0x4, R206 ;  /* 0x0000000402ce7825 */ /* 0x004fca00078e02ce */
[----:B------:R0:W2:Y:S02]  /*0930*/  LDG.E R244, desc[UR6][R206.64] ;  /* 0x00000006cef47981 */ /* 0x0000a4000c1e1900 */
[----:B0-----:R-:W0:Y:S01]  /*0940*/  LDC.64 R206, c[0x0][0x3c8] ;  /* 0x0000f200ffce7b82 */ /* 0x001e220000000a00 */
[----:B------:R-:W-:Y:S01]  /*0950*/  BSSY.RECONVERGENT B1, `(.L_x_5238) ;  /* 0x0000276000017945 */ /* 0x000fe20003800200 */
[----:B------:R-:W-:Y:S01]  /*0960*/  MOV R245, RZ ;  /* 0x000000ff00f57202 */ /* 0x000fe20000000f00 */
[----:B0-----:R-:W-:-:S06]  /*0970*/  IMAD.WIDE R206, R2, 0x4, R206 ;  /* 0x0000000402ce7825 */ /* 0x001fcc00078e02ce */
[----:B-----5:R0:W5:Y:S02]  /*0980*/  LDG.E R206, desc[UR6][R206.64] ;  /* 0x00000006cece7981 */ /* 0x020164000c1e1900 */
[----:B0-----:R-:W-:Y:S02]  /*0990*/  MOV R207, RZ ;  /* 0x000000ff00cf7202 */ /* 0x001fe40000000f00 */
[----:B---3--:R0:W-:Y:S01]  /*09a0*/  STL [R1+0x4], R246 ;  /* 0x000004f601007387 */ /* 0x0081e20000100800 */
[----:B--2---:R-:W-:-:S13]  /*09b0*/  ISETP.GE.AND P3, PT, R244, 0x1, PT ;  /* 0x00000001f400780c */ /* 0x004fda0003f66270 */
[----:B0-----:R-:W-:Y:S05]  /*09c0*/  @!P3 BRA `(.L_x_5239) ;  /* 0x000000240050b947 */ /* 0x001fea0003800000 */
[----:B-1----:R-:W0:Y:S01]  /*09d0*/  S2R R18, SR_TID.X ;  /* 0x0000000000127919 */ /* 0x002e220000002100 */
[----:B------:R-:W1:Y:S01]  /*09e0*/  LDC.64 R4, c[0x0][0x3a8] ;  /* 0x0000ea00ff047b82 */ /* 0x000e620000000a00 */
[----:B------:R-:W-:Y:S01]  /*09f0*/  IMAD R0, R2, UR9, RZ ;  /* 0x0000000902007c24 */ /* 0x000fe2000f8e02ff */
[----:B------:R-:W-:Y:S04]  /*0a00*/  STL [R1+0x14c], R51 ;  /* 0x00014c3301007387 */ /* 0x000fe80000100800 */
[----:B------:R-:W-:Y:S01]  /*0a10*/  SHF.R.S32.HI R3, RZ, 0x1f, R0 ;  /* 0x0000001fff037819 */ /* 0x000fe20000011400 */
[----:B------:R-:W-:Y:S01]  /*0a20*/  STL [R1+0x148], R50 ;  /* 0x0001483201007387 */ /* 0x000fe20000100800 */
[----:B------:R-:W2:Y:S02]  /*0a30*/  LDC.64 R8, c[0x0][0x3c0] ;  /* 0x0000f000ff087b82 */ /* 0x000ea40000000a00 */
[----:B------:R-:W-:Y:S01]  /*0a40*/  LEA.HI R3, R3, R0, RZ, 0x3 ;  /* 0x0000000003037211 */ /* 0x000fe200078f18ff */
[----:B------:R-:W-:Y:S05]  /*0a50*/  STL [R1+0x144], R49 ;  /* 0x0001443101007387 */ /* 0x000fea0000100800 */
[----:B------:R-:W3:Y:S01]  /*0a60*/  LDC.64 R22, c[0x0][0x428] ;  /* 0x00010a00ff167b82 */ /* 0x000ee20000000a00 */
[----:B------:R-:W-:Y:S01]  /*0a70*/  MOV R246, UR18 ;  /* 0x0000001200f67c02 */ /* 0x000fe20008000f00 */
[----:B------:R-:W-:Y:S01]  /*0a80*/  STL [R1+0x140], R48 ;  /* 0x0001403001007387 */ /* 0x000fe20000100800 */
[----:B0-----:R-:W-:-:S03]  /*0a90*/  LOP3.LUT R18, R18, 0x1f, RZ, 0xc0, !PT ;  /* 0x0000001f12127812 */ /* 0x001fc600078ec0ff */
[----:B------:R-:W-:Y:S01]  /*0aa0*/  STL [R1+0x13c], R47 ;  /* 0x00013c2f01007387 */ /* 0x000fe20000100800 */
[----:B------:R-:W-:-:S03]  /*0ab0*/  LEA.HI.SX32 R194, R3, R18, 0x1d ;  /* 0x0000001203c27211 */ /* 0x000fc600078feaff */
[----:B------:R-:W-:Y:S01]  /*0ac0*/  STL [R1+0x138], R46 ;  /* 0x0001382e01007387 */ /* 0x000fe20000100800 */
[C---:B------:R-:W-:Y:S01]  /*0ad0*/  IADD3 R3, PT, PT, R194.reuse, 0x20, RZ ;  /* 0x00000020c2037810 */ /* 0x040fe20007ffe0ff */
[C-C-:B-1----:R-:W-:Y:S01]  /*0ae0*/  IMAD.WIDE.U32 R184, R194.reuse, 0x10, R4.reuse ;  /* 0x00000010c2b87825 */ /* 0x142fe200078e0004 */
[C---:B------:R-:W-:Y:S01]  /*0af0*/  IADD3 R0, PT, PT, R194.reuse, 0x40, RZ ;  /* 0x00000040c2007810 */ /* 0x040fe20007ffe0ff */
[----:B------:R0:W-:Y:S02]  /*0b00*/  STL [R1+0x134], R45 ;  /* 0x0001342d01007387 */ /* 0x0001e40000100800 */
[----:B------:R-:W-:Y:S01]  /*0b10*/  IMAD.WIDE.U32 R6, R3, 0x10, R4 ;  /* 0x0000001003067825 */ /* 0x000fe200078e0004 */
[C---:B------:R-:W-:Y:S01]  /*0b20*/  IADD3 R208, PT, PT, R194.reuse, 0x60, RZ ;  /* 0x00000060c2d07810 */ /* 0x040fe20007ffe0ff */
[----:B------:R-:W4:Y:S01]  /*0b30*/  LDG.E.128 R184, desc[UR6][R184.64] ;  /* 0x00000006b8b87981 */ /* 0x000f22000c1e1d00 */
[----:B------:R-:W-:-:S03]  /*0b40*/  IADD3 R207, PT, PT, R194, 0x80, RZ ;  /* 0x00000080c2cf7810 */ /* 0x000fc60007ffe0ff */
[----:B------:R1:W4:Y:S01]  /*0b50*/  LDG.E.128 R216, desc[UR6][R6.64] ;  /* 0x0000000606d87981 */ /* 0x000322000c1e1d00 */
[----:B------:R-:W-:Y:S02]  /*0b60*/  MOV R247, UR19 ;  /* 0x0000001300f77c02 */ /* 0x000fe40008000f00 */
[----:B------:R-:W-:Y:S01]  /*0b70*/  ISETP.NE.U32.AND P0, PT, R246, RZ, PT ;  /* 0x000000fff600720c */ /* 0x000fe20003f05070 */
[----:B------:R-:W-:Y:S01]  /*0b80*/  STL [R1+0x130], R44 ;  /* 0x0001302c01007387 */ /* 0x000fe20000100800 */
[----:B-1----:R-:W-:-:S05]  /*0b90*/  IMAD.WIDE.U32 R6, R0, 0x10, R4 ;  /* 0x0000001000067825 */ /* 0x002fca00078e0004 */
[----:B------:R1:W4:Y:S02]  /*0ba0*/  LDG.E.128 R200, desc[UR6][R6.64] ;  /* 0x0000000606c87981 */ /* 0x000324000c1e1d00 */
[----:B-1----:R-:W-:-:S04]  /*0bb0*/  IMAD.WIDE.U32 R6, R208, 0x10, R4 ;  /* 0x00000010d0067825 */ /* 0x002fc800078e0004 */
[----:B------:R-:W-:Y:S01]  /*0bc0*/  IMAD.WIDE.U32 R4, R207, 0x10, R4 ;  /* 0x00000010cf047825 */ /* 0x000fe200078e0004 */
[----:B------:R-:W4:Y:S04]  /*0bd0*/  LDG.E.128 R212, desc[UR6][R6.64] ;  /* 0x0000000606d47981 */ /* 0x000f28000c1e1d00 */
[----:B------:R1:W4:Y:S02]  /*0be0*/  LDG.E.128 R196, desc[UR6][R4.64] ;  /* 0x0000000604c47981 */ /* 0x000324000c1e1d00 */
[----:B-1----:R-:W-:-:S05]  /*0bf0*/  IADD3 R4, PT, PT, R244, -0x1, RZ ;  /* 0xfffffffff4047810 */ /* 0x002fca0007ffe0ff */
[----:B------:R-:W-:Y:S02]  /*0c00*/  IMAD R4, R4, UR9, RZ ;  /* 0x0000000904047c24 */ /* 0x000fe4000f8e02ff */
[----:B--2---:R-:W-:-:S03]  /*0c10*/  IMAD.WIDE R6, R2, 0x4, R8 ;  /* 0x0000000402067825 */ /* 0x004fc600078e0208 */
[----:B------:R-:W-:Y:S02]  /*0c20*/  SHF.R.S32.HI R5, RZ, 0x1f, R4 ;  /* 0x0000001fff057819 */ /* 0x000fe40000011404 */
[----:B------:R-:W2:Y:S02]  /*0c30*/  LDG.E R205, desc[UR6][R6.64] ;  /* 0x0000000606cd7981 */ /* 0x000ea4000c1e1900 */
[----:B------:R-:W-:-:S04]  /*0c40*/  LEA.HI R5, R5, R4, RZ, 0x3 ;  /* 0x0000000405057211 */ /* 0x000fc800078f18ff */
[----:B------:R-:W-:-:S04]  /*0c50*/  LEA.HI.SX32 R18, R5, R18, 0x1d ;  /* 0x0000001205127211 */ /* 0x000fc800078feaff */
[C---:B------:R-:W-:Y:S02]  /*0c60*/  IADD3 R20, PT, PT, R18.reuse, 0x80, RZ ;  /* 0x0000008012147810 */ /* 0x040fe40007ffe0ff */
[C---:B------:R-:W-:Y:S01]  /*0c70*/  IADD3 R8, PT, PT, R18.reuse, 0x20, RZ ;  /* 0x0000002012087810 */ /* 0x040fe20007ffe0ff */
[C-C-:B---3--:R-:W-:Y:S01]  /*0c80*/  IMAD.WIDE.U32 R4, R18.reuse, 0x10, R22.reuse ;  /* 0x0000001012047825 */ /* 0x148fe200078e0016 */
[C---:B------:R-:W-:Y:S02]  /*0c90*/  IADD3 R12, PT, PT, R18.reuse, 0x40, RZ ;  /* 0x00000040120c7810 */ /* 0x040fe40007ffe0ff */
[----:B------:R-:W-:Y:S01]  /*0ca0*/  IADD3 R16, PT, PT, R18, 0x60, RZ ;  /* 0x0000006012107810 */ /* 0x000fe20007ffe0ff */
[--C-:B------:R-:W-:Y:S02]  /*0cb0*/  IMAD.WIDE.U32 R20, R20, 0x10, R22.reuse ;  /* 0x0000001014147825 */ /* 0x100fe400078e0016 */
[----:B------:R-:W3:Y:S02]  /*0cc0*/  LDG.E.128 R4, desc[UR6][R4.64] ;  /* 0x0000000604047981 */ /* 0x000ee4000c1e1d00 */
[----:B------:R-:W-:-:S04]  /*0cd0*/  IMAD.WIDE.U32 R8, R8, 0x10, R22 ;  /* 0x0000001008087825 */ /* 0x000fc800078e0016 */
[--C-:B------:R-:W-:Y:S02]  /*0ce0*/  IMAD.WIDE.U32 R12, R12, 0x10, R22.reuse ;  /* 0x000000100c0c7825 */ /* 0x100fe400078e0016 */
[----:B------:R-:W3:Y:S02]  /*0cf0*/  LDG.E.128 R8, desc[UR6][R8.64] ;  /* 0x0000000608087981 */ /* 0x000ee4000c1e1d00 */
[----:B------:R-:W-:Y:S02]  /*0d00*/  IMAD.WIDE.U32 R16, R16, 0x10, R22 ;  /* 0x0000001010107825 */ /* 0x000fe400078e0016 */
[----:B------:R-:W0:Y:S04]  /*0d10*/  LDG.E.128 R20, desc[UR6][R20.64] ;  /* 0x0000000614147981 */ /* 0x000e28000c1e1d00 */
[----:B------:R-:W3:Y:S01]  /*0d20*/  LDG.E.128 R12, desc[UR6][R12.64] ;  /* 0x000000060c0c7981 */ /* 0x000ee2000c1e1d00 */
[----:B------:R-:W-:-:S02]  /*0d30*/  ISETP.NE.AND.EX P0, PT, R247, RZ, PT, P0 ;  /* 0x000000fff700720c */ /* 0x000fc40003f05300 */
[----:B------:R-:W-:Y:S01]  /*0d40*/  ISETP.NE.AND P1, PT, RZ, UR8, PT ;  /* 0x00000008ff007c0c */ /* 0x000fe2000bf25270 */
[----:B------:R-:W3:Y:S10]  /*0d50*/  LDG.E.128 R16, desc[UR6][R16.64] ;  /* 0x0000000610107981 */ /* 0x000ef4000c1e1d00 */
[----:B------:R-:W1:Y:S08]  /*0d60*/  @P0 LDC.64 R192, c[0x0][0x438] ;  /* 0x00010e00ffc00b82 */ /* 0x000e700000000a00 */
[----:B------:R-:W1:Y:S08]  /*0d70*/  @P0 LDC.64 R190, c[0x0][0x438] ;  /* 0x00010e00ffbe0b82 */ /* 0x000e700000000a00 */
[----:B------:R-:W1:Y:S02]  /*0d80*/  @P0 LDC.64 R188, c[0x0][0x438] ;  /* 0x00010e00ffbc0b82 */ /* 0x000e640000000a00 */
[----:B-1----:R-:W-:-:S05]  /*0d90*/  @P0 IMAD.WIDE.U32 R220, R194, 0x10, R192 ;  /* 0x00000010c2dc0825 */ /* 0x002fca00078e00c0 */
[----:B------:R1:W5:Y:S01]  /*0da0*/  @P0 LDG.E.128 R40, desc[UR6][R220.64] ;  /* 0x00000006dc280981 */ /* 0x000362000c1e1d00 */
[----:B------:R-:W-:-:S05]  /*0db0*/  @P0 IMAD.WIDE.U32 R190, R3, 0x10, R190 ;  /* 0x0000001003be0825 */ /* 0x000fca00078e00be */
[----:B------:R-:W5:Y:S01]  /*0dc0*/  @P0 LDG.E.128 R36, desc[UR6][R190.64] ;  /* 0x00000006be240981 */ /* 0x000f62000c1e1d00 */
[----:B------:R-:W-:-:S05]  /*0dd0*/  @P0 IMAD.WIDE.U32 R192, R0, 0x10, R188 ;  /* 0x0000001000c00825 */ /* 0x000fca00078e00bc */
[----:B------:R0:W5:Y:S01]  /*0de0*/  @P0 LDG.E.128 R32, desc[UR6][R192.64] ;  /* 0x00000006c0200981 */ /* 0x000162000c1e1d00 */
[C---:B----4-:R-:W-:Y:S02]  /*0df0*/  PRMT R228, R185.reuse, 0x7632, R228 ;  /* 0x00007632b9e47816 */ /* 0x050fe400000000e4 */
[----:B------:R-:W-:Y:S02]  /*0e00*/  SHF.L.U32 R233, R185, 0x10, RZ ;  /* 0x00000010b9e97819 */ /* 0x000fe400000006ff */
[----:B------:R-:W-:Y:S02]  /*0e10*/  PRMT R229, R186, 0x7632, R229 ;  /* 0x00007632bae57816 */ /* 0x000fe400000000e5 */
[----:B------:R-:W-:Y:S02]  /*0e20*/  PRMT R185, R217, 0x7632, R185 ;  /* 0x00007632d9b97816 */ /* 0x000fe400000000b9 */
        /* <DEDUP_REMOVED lines=11> */
[----:B------:R-:W-:Y:S02]  /*0ee0*/  PRMT R203, R215, 0x7632, R203 ;  /* 0x00007632d7cb7816 */ /* 0x000fe400000000cb */
[----:B------:R-:W-:Y:S02]  /*0ef0*/  SHF.L.U32 R231, R197, 0x10, RZ ;  /* 0x00000010c5e77819 */ /* 0x000fe400000006ff */
[----:B------:R-:W-:-:S02]  /*0f00*/  PRMT R236, R199, 0x7632, R236 ;  /* 0x00007632c7ec7816 */ /* 0x000fc400000000ec */
[----:B------:R-:W-:Y:S02]  /*0f10*/  PRMT R237, R198, 0x7632, R237 ;  /* 0x00007632c6ed7816 */ /* 0x000fe400000000ed */
[----:B------:R-:W-:Y:S02]  /*0f20*/  SHF.L.U32 R216, R219, 0x10, RZ ;  /* 0x00000010dbd87819 */ /* 0x000fe400000006ff */
[----:B------:R-:W-:Y:S02]  /*0f30*/  SHF.L.U32 R241, R203, 0x10, RZ ;  /* 0x00000010cbf17819 */ /* 0x000fe400000006ff */
[----:B------:R-:W-:Y:S02]  /*0f40*/  PRMT R187, R219, 0x7632, R187 ;  /* 0x00007632dbbb7816 */ /* 0x000fe400000000bb */
[C---:B------:R-:W-:Y:S02]  /*0f50*/  PRMT R194, R202.reuse, 0x7632, R194 ;  /* 0x00007632cac27816 */ /* 0x040fe400000000c2 */
[----:B------:R-:W-:-:S02]  /*0f60*/  SHF.L.U32 R223, R202, 0x10, RZ ;  /* 0x00000010cadf7819 */ /* 0x000fc400000006ff */
[C---:B-1----:R-:W-:Y:S02]  /*0f70*/  PRMT R220, R196.reuse, 0x7632, R220 ;  /* 0x00007632c4dc7816 */ /* 0x042fe400000000dc */
[----:B--2---:R-:W-:Y:S02]  /*0f80*/  FSEL R209, R205, RZ, !P1 ;  /* 0x000000ffcdd17208 */ /* 0x004fe40004800000 */
[----:B------:R-:W-:Y:S02]  /*0f90*/  SHF.L.U32 R205, R199, 0x10, RZ ;  /* 0x00000010c7cd7819 */ /* 0x000fe400000006ff */
[----:B------:R-:W-:Y:S02]  /*0fa0*/  SHF.L.U32 R199, R229, 0x10, RZ ;  /* 0x00000010e5c77819 */ /* 0x000fe400000006ff */
[----:B------:R-:W-:Y:S01]  /*0fb0*/  SHF.L.U32 R229, R185, 0x10, RZ ;  /* 0x00000010b9e57819 */ /* 0x000fe200000006ff */
[C---:B------:R-:W-:Y:S01]  /*0fc0*/  FADD.FTZ R185, -R209.reuse, R211 ;  /* 0x000000d3d1b97221 */ /* 0x040fe20000010100 */
[----:B------:R-:W-:Y:S01]  /*0fd0*/  SHF.L.U32 R230, R196, 0x10, RZ ;  /* 0x00000010c4e67819 */ /* 0x000fe200000006ff */
[----:B------:R-:W-:Y:S01]  /*0fe0*/  FADD.FTZ R203, -R209, R231 ;  /* 0x000000e7d1cb7221 */ /* 0x000fe20000010100 */
[----:B------:R-:W-:-:S02]  /*0ff0*/  SHF.L.U32 R211, R184, 0x10, RZ ;  /* 0x00000010b8d37819 */ /* 0x000fc400000006ff */
[----:B------:R-:W-:Y:S02]  /*1000*/  PRMT R202, R214, 0x7632, R202 ;  /* 0x00007632d6ca7816 */ /* 0x000fe400000000ca */
[----:B------:R-:W-:Y:S01]  /*1010*/  SHF.L.U32 R196, R3, 0x10, RZ ;  /* 0x0000001003c47819 */ /* 0x000fe200000006ff */
[----:B------:R-:W-:Y:S01]  /*1020*/  FADD.FTZ R3, -R209, R233 ;  /* 0x000000e9d1037221 */ /* 0x000fe20000010100 */
        /* <DEDUP_REMOVED lines=14> */
[----:B------:R-:W-:Y:S02]  /*1110*/  SHF.L.U32 R230, R220, 0x10, RZ ;  /* 0x00000010dce67819 */ /* 0x000fe400000006ff */
[----:B------:R-:W-:Y:S01]  /*1120*/  SHF.L.U32 R227, R227, 0x10, RZ ;  /* 0x00000010e3e37819 */ /* 0x000fe200000006ff */
[C---:B------:R-:W-:Y:S01]  /*1130*/  FADD.FTZ R218, -R209.reuse, R234 ;  /* 0x000000ead1da7221 */ /* 0x040fe20000010100 */
[C---:B------:R-:W-:Y:S01]  /*1140*/  FADD.FTZ R221, -R209.reuse, R196 ;  /* 0x000000c4d1dd7221 */ /* 0x040fe20000010100 */
[----:B---3--:R-:W-:Y:S01]  /*1150*/  PRMT R234, R4, 0x7632, R234 ;  /* 0x0000763204ea7816 */ /* 0x008fe200000000ea */
[C---:B------:R-:W-:Y:S01]  /*1160*/  FADD.FTZ R196, -R209.reuse, R214 ;  /* 0x000000d6d1c47221 */ /* 0x040fe20000010100 */
[----:B------:R1:W-:Y:S01]  /*1170*/  STL [R1], R211 ;  /* 0x000000d301007387 */ /* 0x0003e20000100800 */
[C---:B------:R-:W-:Y:S01]  /*1180*/  FADD.FTZ R214, -R209.reuse, R229 ;  /* 0x000000e5d1d67221 */ /* 0x040fe20000010100 */
[C---:B------:R-:W-:Y:S01]  /*1190*/  FADD.FTZ R250, -R209.reuse, R230 ;  /* 0x000000e6d1fa7221 */ /* 0x040fe20000010100 */
[----:B------:R-:W-:Y:S01]  /*11a0*/  FADD.FTZ R251, -R209, R227 ;  /* 0x000000e3d1fb7221 */ /* 0x000fe20000010100 */
[----:B0-----:R-:W-:-:S02]  /*11b0*/  PRMT R45, R23, 0x7632, R45 ;  /* 0x00007632172d7816 */ /* 0x001fc4000000002d */
[C---:B------:R-:W-:Y:S02]  /*11c0*/  PRMT R230, R8.reuse, 0x7632, R230 ;  /* 0x0000763208e67816 */ /* 0x040fe400000000e6 */
[----:B------:R-:W-:Y:S02]  /*11d0*/  SHF.L.U32 R231, R8, 0x10, RZ ;  /* 0x0000001008e77819 */ /* 0x000fe400000006ff */
[----:B-1----:R-:W-:Y:S01]  /*11e0*/  SHF.L.U32 R211, R23, 0x10, RZ ;  /* 0x0000001017d37819 */ /* 0x002fe200000006ff */
[----:B------:R-:W2:Y:S01]  /*11f0*/  LDL R8, [R1+0x110] ;  /* 0x0001100001087983 */ /* 0x000ea20000100800 */
[C---:B------:R-:W-:Y:S02]  /*1200*/  PRMT R227, R9.reuse, 0x7632, R227 ;  /* 0x0000763209e37816 */ /* 0x040fe400000000e3 */
[----:B------:R-:W-:Y:S01]  /*1210*/  SHF.L.U32 R229, R9, 0x10, RZ ;  /* 0x0000001009e57819 */ /* 0x000fe200000006ff */
[----:B------:R-:W3:Y:S01]  /*1220*/  LDL R23, [R1+0x12c] ;  /* 0x00012c0001177983 */ /* 0x000ee20000100800 */
[----:B------:R-:W-:-:S02]  /*1230*/  PRMT R9, R14, 0x7632, R9 ;  /* 0x000076320e097816 */ /* 0x000fc40000000009 */
[----:B------:R-:W-:Y:S02]  /*1240*/  SHF.L.U32 R192, R14, 0x10, RZ ;  /* 0x000000100ec07819 */ /* 0x000fe400000006ff */
[----:B------:R-:W-:Y:S02]  /*1250*/  SHF.L.U32 R14, R234, 0x10, RZ ;  /* 0x00000010ea0e7819 */ /* 0x000fe400000006ff */
[----:B------:R-:W4:Y:S01]  /*1260*/  LDL R234, [R1+0x124] ;  /* 0x0001240001ea7983 */ /* 0x000f220000100800 */
[----:B------:R-:W-:Y:S02]  /*1270*/  PRMT R188, R200, 0x7632, R188 ;  /* 0x00007632c8bc7816 */ /* 0x000fe400000000bc */
[C---:B------:R-:W-:Y:S02]  /*1280*/  PRMT R189, R201.reuse, 0x7632, R189 ;  /* 0x00007632c9bd7816 */ /* 0x040fe400000000bd */
[----:B------:R-:W-:Y:S02]  /*1290*/  SHF.L.U32 R222, R201, 0x10, RZ ;  /* 0x00000010c9de7819 */ /* 0x000fe400000006ff */
[----:B------:R-:W-:-:S02]  /*12a0*/  SHF.L.U32 R225, R213, 0x10, RZ ;  /* 0x00000010d5e17819 */ /* 0x000fc400000006ff */
[----:B------:R-:W-:Y:S02]  /*12b0*/  PRMT R200, R212, 0x7632, R200 ;  /* 0x00007632d4c87816 */ /* 0x000fe400000000c8 */
[----:B------:R-:W-:Y:S02]  /*12c0*/  PRMT R201, R213, 0x7632, R201 ;  /* 0x00007632d5c97816 */ /* 0x000fe400000000c9 */
[----:B------:R-:W-:Y:S01]  /*12d0*/  SHF.L.U32 R238, R195, 0x10, RZ ;  /* 0x00000010c3ee7819 */ /* 0x000fe200000006ff */
[----:B------:R-:W-:Y:S01]  /*12e0*/  FADD.FTZ R195, -R209, R225 ;  /* 0x000000e1d1c37221 */ /* 0x000fe20000010100 */
[----:B------:R-:W-:Y:S02]  /*12f0*/  SHF.L.U32 R239, R200, 0x10, RZ ;  /* 0x00000010c8ef7819 */ /* 0x000fe400000006ff */
[----:B------:R-:W-:Y:S02]  /*1300*/  SHF.L.U32 R225, R201, 0x10, RZ ;  /* 0x00000010c9e17819 */ /* 0x000fe400000006ff */
[----:B------:R-:W0:Y:S01]  /*1310*/  @P0 LDC.64 R200, c[0x0][0x438] ;  /* 0x00010e00ffc80b82 */ /* 0x000e220000000a00 */
[----:B------:R-:W-:Y:S01]  /*1320*/  SHF.L.U32 R198, R198, 0x10, RZ ;  /* 0x00000010c6c67819 */ /* 0x000fe200000006ff */
[----:B------:R-:W-:Y:S01]  /*1330*/  FADD.FTZ R213, -R209, R204 ;  /* 0x000000ccd1d57221 */ /* 0x000fe20000010100 */
[----:B------:R-:W-:Y:S01]  /*1340*/  SHF.L.U32 R210, R217, 0x10, RZ ;  /* 0x00000010d9d27819 */ /* 0x000fe200000006ff */
[----:B------:R-:W-:-:S02]  /*1350*/  FADD.FTZ R217, -R209, R199 ;  /* 0x000000c7d1d97221 */ /* 0x000fc40000010100 */
[----:B------:R-:W-:Y:S02]  /*1360*/  FADD.FTZ R204, -R209, R198 ;  /* 0x000000c6d1cc7221 */ /* 0x000fe40000010100 */
[----:B------:R-:W1:Y:S01]  /*1370*/  @P0 LDC.64 R198, c[0x0][0x438] ;  /* 0x00010e00ffc60b82 */ /* 0x000e620000000a00 */
        /* <DEDUP_REMOVED lines=11> */
[C---:B------:R-:W-:Y:S01]  /*1430*/  FADD.FTZ R248, -R209.reuse, R240 ;  /* 0x000000f0d1f87221 */ /* 0x040fe20000010100 */
[----:B------:R-:W-:Y:S01]  /*1440*/  FADD.FTZ R224, -R209, R223 ;  /* 0x000000dfd1e07221 */ /* 0x000fe20000010100 */
[C---:B------:R-:W-:Y:S01]  /*1450*/  PRMT R235, R5.reuse, 0x7632, R235 ;  /* 0x0000763205eb7816 */ /* 0x040fe200000000eb */
[----:B0-----:R-:W-:Y:S01]  /*1460*/  @P0 IMAD.WIDE.U32 R200, R208, 0x10, R200 ;  /* 0x00000010d0c80825 */ /* 0x001fe200078e00c8 */
[----:B------:R-:W-:-:S03]  /*1470*/  SHF.L.U32 R240, R5, 0x10, RZ ;  /* 0x0000001005f07819 */ /* 0x000fc600000006ff */
[----:B------:R-:W-:Y:S01]  /*1480*/  FADD.FTZ R249, -R209, R241 ;  /* 0x000000f1d1f97221 */ /* 0x000fe20000010100 */
[----:B------:R-:W-:Y:S02]  /*1490*/  SHF.L.U32 R236, R236, 0x10, RZ ;  /* 0x00000010ecec7819 */ /* 0x000fe400000006ff */
[----:B------:R-:W-:Y:S01]  /*14a0*/  PRMT R245, R11, 0x7632, R245 ;  /* 0x000076320bf57816 */ /* 0x000fe200000000f5 */
[----:B------:R-:W-:Y:S01]  /*14b0*/  FADD.FTZ R219, -R209, R197 ;  /* 0x000000c5d1db7221 */ /* 0x000fe20000010100 */
[----:B------:R-:W-:Y:S01]  /*14c0*/  SHF.L.U32 R223, R11, 0x10, RZ ;  /* 0x000000100bdf7819 */ /* 0x000fe200000006ff */
[----:B------:R-:W-:Y:S01]  /*14d0*/  FADD.FTZ R243, -R209, R225 ;  /* 0x000000e1d1f37221 */ /* 0x000fe20000010100 */
[----:B------:R-:W-:Y:S01]  /*14e0*/  PRMT R5, R15, 0x7632, R5 ;  /* 0x000076320f057816 */ /* 0x000fe20000000005 */
[----:B------:R-:W-:Y:S01]  /*14f0*/  FADD.FTZ R194, -R209, R212 ;  /* 0x000000d4d1c27221 */ /* 0x000fe20000010100 */
[----:B------:R-:W-:Y:S01]  /*1500*/  PRMT R11, R13, 0x7632, R11 ;  /* 0x000076320d0b7816 */ /* 0x000fe2000000000b */
[----:B------:R0:W5:Y:S01]  /*1510*/  @P0 LDG.E.128 R28, desc[UR6][R200.64] ;  /* 0x00000006c81c0981 */ /* 0x000162000c1e1d00 */
[----:B------:R-:W-:Y:S01]  /*1520*/  SHF.L.U32 R241, R4, 0x10, RZ ;  /* 0x0000001004f17819 */ /* 0x000fe200000006ff */
[----:B-----5:R-:W-:Y:S01]  /*1530*/  FMUL.FTZ R4, R206, R233 ;  /* 0x000000e9ce047220 */ /* 0x020fe20000410000 */
[C---:B------:R-:W-:Y:S01]  /*1540*/  PRMT R242, R10.reuse, 0x7632, R242 ;  /* 0x000076320af27816 */ /* 0x040fe200000000f2 */
[C---:B------:R-:W-:Y:S01]  /*1550*/  FADD.FTZ R197, -R209.reuse, R226 ;  /* 0x000000e2d1c57221 */ /* 0x040fe20000010100 */
[----:B------:R-:W-:Y:S01]  /*1560*/  SHF.L.U32 R225, R10, 0x10, RZ ;  /* 0x000000100ae17819 */ /* 0x000fe200000006ff */
[----:B------:R-:W-:Y:S01]  /*1570*/  FADD.FTZ R212, -R209, R228 ;  /* 0x000000e4d1d47221 */ /* 0x000fe20000010100 */
[----:B------:R-:W-:Y:S01]  /*1580*/  SHF.L.U32 R193, R15, 0x10, RZ ;  /* 0x000000100fc17819 */ /* 0x000fe200000006ff */
[C---:B------:R-:W-:Y:S01]  /*1590*/  FADD.FTZ R226, -R209.reuse, R238 ;  /* 0x000000eed1e27221 */ /* 0x040fe20000010100 */
[----:B------:R-:W-:Y:S01]  /*15a0*/  PRMT R10, R16, 0x7632, R10 ;  /* 0x00007632100a7816 */ /* 0x000fe2000000000a */
[C---:B------:R-:W-:Y:S01]  /*15b0*/  FADD.FTZ R228, -R209.reuse, R239 ;  /* 0x000000efd1e47221 */ /* 0x040fe20000010100 */
[C---:B------:R-:W-:Y:S01]  /*15c0*/  PRMT R50, R18.reuse, 0x7632, R50 ;  /* 0x0000763212327816 */ /* 0x040fe20000000032 */
[----:B------:R-:W-:Y:S01]  /*15d0*/  FADD.FTZ R44, -R209, R236 ;  /* 0x000000ecd12c7221 */ /* 0x000fe20000010100 */
[----:B0-----:R-:W-:Y:S01]  /*15e0*/  SHF.L.U32 R200, R18, 0x10, RZ ;  /* 0x0000001012c87819 */ /* 0x001fe200000006ff */
[----:B-1----:R-:W-:Y:S01]  /*15f0*/  @P0 IMAD.WIDE.U32 R198, R207, 0x10, R198 ;  /* 0x00000010cfc60825 */ /* 0x002fe200078e00c6 */
[----:B------:R-:W-:-:S03]  /*1600*/  MOV R233, R5 ;  /* 0x0000000500e97202 */ /* 0x000fc60000000f00 */
[----:B------:R-:W-:Y:S01]  /*1610*/  FMUL.FTZ R5, R206, R232 ;  /* 0x000000e8ce057220 */ /* 0x000fe20000410000 */
[----:B------:R-:W-:Y:S01]  /*1620*/  MOV R18, R11 ;  /* 0x0000000b00127202 */ /* 0x000fe20000000f00 */
[----:B------:R-:W-:Y:S01]  /*1630*/  FADD.FTZ R0, -R209, R0 ;  /* 0x00000000d1007221 */ /* 0x000fe20000010100 */
[----:B------:R-:W-:Y:S01]  /*1640*/  SHF.L.U32 R15, R235, 0x10, RZ ;  /* 0x00000010eb0f7819 */ /* 0x000fe200000006ff */
[C---:B------:R-:W-:Y:S01]  /*1650*/  FADD.FTZ R215, -R209.reuse, R215 ;  /* 0x000000d7d1d77221 */ /* 0x040fe20000010100 */
[C---:B------:R-:W-:Y:S01]  /*1660*/  FADD.FTZ R210, -R209.reuse, R210 ;  /* 0x000000d2d1d27221 */ /* 0x040fe20000010100 */
[C---:B------:R-:W-:Y:S01]  /*1670*/  FADD.FTZ R205, -R209.reuse, R205 ;  /* 0x000000cdd1cd7221 */ /* 0x040fe20000010100 */
[----:B------:R-:W-:Y:S01]  /*1680*/  FADD.FTZ R222, -R209, R222 ;  /* 0x000000ded1de7221 */ /* 0x000fe20000010100 */
[----:B------:R-:W-:Y:S01]  /*1690*/  PRMT R236, R6, 0x7632, R236 ;  /* 0x0000763206ec7816 */ /* 0x000fe200000000ec */
[----:B------:R-:W-:Y:S01]  /*16a0*/  FMUL.FTZ R11, R206, R219 ;  /* 0x000000dbce0b7220 */ /* 0x000fe20000410000 */
[----:B------:R-:W-:-:S02]  /*16b0*/  SHF.L.U32 R239, R6, 0x10, RZ ;  /* 0x0000001006ef7819 */ /* 0x000fc400000006ff */
[C---:B------:R-:W-:Y:S01]  /*16c0*/  PRMT R237, R7.reuse, 0x7632, R237 ;  /* 0x0000763207ed7816 */ /* 0x040fe200000000ed */
[----:B------:R-:W4:Y:S01]  /*16d0*/  LDL R6, [R1+0x120] ;  /* 0x0001200001067983 */ /* 0x000f220000100800 */
[----:B------:R-:W-:Y:S02]  /*16e0*/  SHF.L.U32 R238, R7, 0x10, RZ ;  /* 0x0000001007ee7819 */ /* 0x000fe400000006ff */
[C---:B------:R-:W-:Y:S01]  /*16f0*/  PRMT R49, R19.reuse, 0x7632, R49 ;  /* 0x0000763213317816 */ /* 0x040fe20000000031 */
[----:B------:R-:W4:Y:S01]  /*1700*/  LDL R7, [R1+0x128] ;  /* 0x0001280001077983 */ /* 0x000f220000100800 */
[----:B------:R-:W-:Y:S02]  /*1710*/  SHF.L.U32 R201, R19, 0x10, RZ ;  /* 0x0000001013c97819 */ /* 0x000fe400000006ff */
[C---:B------:R-:W-:Y:S01]  /*1720*/  PRMT R48, R20.reuse, 0x7632, R48 ;  /* 0x0000763214307816 */ /* 0x040fe20000000030 */
[----:B------:R-:W4:Y:S01]  /*1730*/  LDL R19, [R1+0x11c] ;  /* 0x00011c0001137983 */ /* 0x000f220000100800 */
[----:B------:R-:W-:-:S02]  /*1740*/  SHF.L.U32 R208, R20, 0x10, RZ ;  /* 0x0000001014d07819 */ /* 0x000fc400000006ff */
[C---:B------:R-:W-:Y:S01]  /*1750*/  PRMT R46, R22.reuse, 0x7632, R46 ;  /* 0x00007632162e7816 */ /* 0x040fe2000000002e */
[----:B------:R-:W4:Y:S01]  /*1760*/  LDL R20, [R1+0x114] ;  /* 0x0001140001147983 */ /* 0x000f220000100800 */
[----:B------:R-:W-:Y:S02]  /*1770*/  SHF.L.U32 R207, R22, 0x10, RZ ;  /* 0x0000001016cf7819 */ /* 0x000fe400000006ff */
[----:B------:R-:W-:Y:S01]  /*1780*/  MOV R232, R9 ;  /* 0x0000000900e87202 */ /* 0x000fe20000000f00 */
[----:B------:R-:W4:Y:S01]  /*1790*/  LDL R22, [R1+0x100] ;  /* 0x0001000001167983 */ /* 0x000f220000100800 */
[C---:B------:R-:W-:Y:S02]  /*17a0*/  PRMT R252, R12.reuse, 0x7632, R252 ;  /* 0x000076320cfc7816 */ /* 0x040fe400000000fc */
[----:B------:R-:W-:Y:S01]  /*17b0*/  SHF.L.U32 R190, R12, 0x10, RZ ;  /* 0x000000100cbe7819 */ /* 0x000fe200000006ff */
[----:B------:R-:W4:Y:S01]  /*17c0*/  LDL R9, [R1+0x118] ;  /* 0x0001180001097983 */ /* 0x000f220000100800 */
[C---:B------:R-:W-:Y:S01]  /*17d0*/  PRMT R47, R21.reuse, 0x7632, R47 ;  /* 0x00007632152f7816 */ /* 0x040fe2000000002f */
[C---:B------:R-:W-:Y:S01]  /*17e0*/  FMUL.FTZ R12, R206.reuse, R217 ;  /* 0x000000d9ce0c7220 */ /* 0x040fe20000410000 */
[----:B------:R-:W-:Y:S01]  /*17f0*/  SHF.L.U32 R209, R21, 0x10, RZ ;  /* 0x0000001015d17819 */ /* 0x000fe200000006ff */
[----:B------:R-:W4:Y:S01]  /*1800*/  LDL.LU R235, [R1+0xc] ;  /* 0x00000c0001eb7983 */ /* 0x000f220000300800 */
[----:B------:R-:W-:Y:S01]  /*1810*/  MOV R21, R10 ;  /* 0x0000000a00157202 */ /* 0x000fe20000000f00 */
[----:B------:R-:W-:Y:S01]  /*1820*/  FMUL.FTZ R10, R206, R221 ;  /* 0x000000ddce0a7220 */ /* 0x000fe20000410000 */
[----:B------:R-:W-:Y:S01]  /*1830*/  FADD.FTZ R127, R127, R15 ;  /* 0x0000000f7f7f7221 */ /* 0x000fe20000010000 */
[----:B------:R-:W4:Y:S01]  /*1840*/  LDL.LU R217, [R1+0x14] ;  /* 0x0000140001d97983 */ /* 0x000f220000300800 */
[----:B------:R-:W-:Y:S01]  /*1850*/  FFMA.FTZ R87, R11, R15, R87 ;  /* 0x0000000f0b577223 */ /* 0x000fe20000010057 */
[----:B------:R-:W-:Y:S01]  /*1860*/  FADD.FTZ R128, R128, R239 ;  /* 0x000000ef80807221 */ /* 0x000fe20000010000 */
[-C--:B------:R-:W-:Y:S01]  /*1870*/  FFMA.FTZ R88, R4, R239.reuse, R88 ;  /* 0x000000ef04587223 */ /* 0x080fe20000010058 */
[----:B------:R-:W-:Y:S01]  /*1880*/  FADD.FTZ R125, R125, R14 ;  /* 0x0000000e7d7d7221 */ /* 0x000fe20000010000 */
[----:B------:R-:W-:Y:S01]  /*1890*/  FFMA.FTZ R85, R10, R14, R85 ;  /* 0x0000000e0a557223 */ /* 0x000fe20000010055 */
[----:B------:R0:W5:Y:S01]  /*18a0*/  @P0 LDG.E.128 R24, desc[UR6][R198.64] ;  /* 0x00000006c6180981 */ /* 0x000162000c1e1d00 */
[----:B--2---:R-:W-:Y:S01]  /*18b0*/  FMUL.FTZ R8, R8, R239 ;  /* 0x000000ef08087220 */ /* 0x004fe20000410000 */
[----:B---3--:R-:W-:-:S02]  /*18c0*/  FMUL.FTZ R15, R23, R15 ;  /* 0x0000000f170f7220 */ /* 0x008fc40000410000 */
[----:B------:R-:W2:Y:S04]  /*18d0*/  LDL R23, [R1+0x108] ;  /* 0x0001080001177983 */ /* 0x000ea80000100800 */
[----:B------:R-:W3:Y:S01]  /*18e0*/  LDL.LU R239, [R1+0x1c] ;  /* 0x00001c0001ef7983 */ /* 0x000ee20000300800 */
[----:B----4-:R-:W-:-:S03]  /*18f0*/  FMUL.FTZ R14, R234, R14 ;  /* 0x0000000eea0e7220 */ /* 0x010fc60000410000 */
[----:B------:R-:W4:Y:S04]  /*1900*/  LDL R219, [R1+0xf0] ;  /* 0x0000f00001db7983 */ /* 0x000f280000100800 */
[----:B------:R-:W2:Y:S01]  /*1910*/  LDL.LU R234, [R1+0x24] ;  /* 0x0000240001ea7983 */ /* 0x000ea20000300800 */
[C---:B------:R-:W-:Y:S01]  /*1920*/  PRMT R51, R17.reuse, 0x7632, R51 ;  /* 0x0000763211337816 */ /* 0x040fe20000000033 */
[----:B------:R-:W-:Y:S02]  /*1930*/  FADD.FTZ R130, R130, R238 ;  /* 0x000000ee82827221 */ /* 0x000fe40000010000 */
[----:B------:R-:W4:Y:S01]  /*1940*/  LDL R221, [R1+0xf8] ;  /* 0x0000f80001dd7983 */ /* 0x000f220000100800 */
[----:B0-----:R-:W-:Y:S01]  /*1950*/  SHF.L.U32 R199, R17, 0x10, RZ ;  /* 0x0000001011c77819 */ /* 0x001fe200000006ff */
[----:B------:R-:W-:Y:S01]  /*1960*/  FFMA.FTZ R90, R5, R238, R90 ;  /* 0x000000ee055a7223 */ /* 0x000fe2000001005a */
[----:B------:R-:W-:-:S02]  /*1970*/  SHF.L.U32 R198, R16, 0x10, RZ ;  /* 0x0000001010c67819 */ /* 0x000fc400000006ff */
[----:B------:R-:W-:Y:S02]  /*1980*/  SHF.L.U32 R17, R237, 0x10, RZ ;  /* 0x00000010ed117819 */ /* 0x000fe400000006ff */
[----:B------:R-:W-:Y:S01]  /*1990*/  SHF.L.U32 R16, R236, 0x10, RZ ;  /* 0x00000010ec107819 */ /* 0x000fe200000006ff */
[C---:B------:R-:W-:Y:S01]  /*19a0*/  FMUL.FTZ R3, R206.reuse, R3 ;  /* 0x00000003ce037220 */ /* 0x040fe20000410000 */
[----:B------:R-:W-:Y:S01]  /*19b0*/  SHF.L.U32 R191, R13, 0x10, RZ ;  /* 0x000000100dbf7819 */ /* 0x000fe200000006ff */
[----:B------:R-:W-:Y:S01]  /*19c0*/  FMUL.FTZ R13, R206, R215 ;  /* 0x000000d7ce0d7220 */ /* 0x000fe20000410000 */
[----:B------:R-:W-:Y:S01]  /*19d0*/  FADD.FTZ R126, R126, R240 ;  /* 0x000000f07e7e7221 */ /* 0x000fe20000010000 */
[-C--:B------:R-:W-:Y:S01]  /*19e0*/  FFMA.FTZ R86, R3, R240.reuse, R86 ;  /* 0x000000f003567223 */ /* 0x080fe20000010056 */
[----:B------:R-:W-:Y:S01]  /*19f0*/  FADD.FTZ R131, R131, R17 ;  /* 0x0000001183837221 */ /* 0x000fe20000010000 */
[----:B------:R-:W-:Y:S01]  /*1a00*/  FFMA.FTZ R91, R13, R17, R91 ;  /* 0x000000110d5b7223 */ /* 0x000fe2000001005b */
[----:B------:R-:W-:Y:S01]  /*1a10*/  SHF.L.U32 R215, R227, 0x10, RZ ;  /* 0x00000010e3d77819 */ /* 0x000fe200000006ff */
[----:B------:R-:W-:Y:S01]  /*1a20*/  FMUL.FTZ R7, R7, R240 ;  /* 0x000000f007077220 */ /* 0x000fe20000410000 */
[----:B------:R-:W-:Y:S01]  /*1a30*/  MOV R240, R18 ;  /* 0x0000001200f07202 */ /* 0x000fe20000000f00 */
[----:B------:R-:W-:Y:S01]  /*1a40*/  FMUL.FTZ R18, R206, R213 ;  /* 0x000000d5ce127220 */ /* 0x000fe20000410000 */
[----:B------:R-:W-:Y:S01]  /*1a50*/  FADD.FTZ R235, R235, R231 ;  /* 0x000000e7ebeb7221 */ /* 0x000fe20000010000 */
[----:B------:R-:W-:-:S04]  /*1a60*/  FADD.FTZ R217, R217, R229 ;  /* 0x000000e5d9d97221 */ /* 0x000fc80000010000 */
[----:B------:R0:W-:Y:S01]  /*1a70*/  STL [R1+0xc], R235 ;  /* 0x00000ceb01007387 */ /* 0x0001e20000100800 */
[----:B------:R-:W-:-:S03]  /*1a80*/  FMUL.FTZ R9, R9, R238 ;  /* 0x000000ee09097220 */ /* 0x000fc60000410000 */
[----:B------:R-:W-:Y:S04]  /*1a90*/  STL [R1+0x14], R217 ;  /* 0x000014d901007387 */ /* 0x000fe80000100800 */
[----:B------:R-:W4:Y:S01]  /*1aa0*/  LDL.LU R238, [R1+0x2c] ;  /* 0x00002c0001ee7983 */ /* 0x000f220000300800 */
[----:B0-----:R-:W-:-:S03]  /*1ab0*/  MOV R235, R232 ;  /* 0x000000e800eb7202 */ /* 0x001fc60000000f00 */
[----:B------:R-:W4:Y:S01]  /*1ac0*/  LDL R237, [R1+0xe0] ;  /* 0x0000e00001ed7983 */ /* 0x000f220000100800 */
[----:B------:R-:W-:-:S03]  /*1ad0*/  MOV R232, R233 ;  /* 0x000000e900e87202 */ /* 0x000fc60000000f00 */
[----:B------:R-:W4:Y:S04]  /*1ae0*/  LDL.LU R236, [R1+0x34] ;  /* 0x0000340001ec7983 */ /* 0x000f280000300800 */
[----:B------:R-:W4:Y:S01]  /*1af0*/  LDL R233, [R1+0xe8] ;  /* 0x0000e80001e97983 */ /* 0x000f220000100800 */
[----:B------:R-:W-:Y:S01]  /*1b00*/  FMUL.FTZ R17, R19, R17 ;  /* 0x0000001113117220 */ /* 0x000fe20000410000 */
[----:B------:R-:W-:Y:S01]  /*1b10*/  FMUL.FTZ R19, R206, R210 ;  /* 0x000000d2ce137220 */ /* 0x000fe20000410000 */
[-C--:B------:R-:W-:Y:S01]  /*1b20*/  FFMA.FTZ R92, R18, R231.reuse, R92 ;  /* 0x000000e7125c7223 */ /* 0x080fe2000001005c */
[----:B------:R-:W-:Y:S01]  /*1b30*/  FMUL.FTZ R22, R22, R231 ;  /* 0x000000e716167220 */ /* 0x000fe20000410000 */
[----:B------:R-:W-:Y:S01]  /*1b40*/  SHF.L.U32 R213, R230, 0x10, RZ ;  /* 0x00000010e6d57819 */ /* 0x000fe200000006ff */
[----:B------:R-:W-:Y:S01]  /*1b50*/  FFMA.FTZ R94, R19, R229, R94 ;  /* 0x000000e5135e7223 */ /* 0x000fe2000001005e */
[----:B---3--:R-:W-:Y:S01]  /*1b60*/  FADD.FTZ R239, R239, R225 ;  /* 0x000000e1efef7221 */ /* 0x008fe20000010000 */
[----:B--2---:R-:W-:-:S04]  /*1b70*/  FADD.FTZ R234, R234, R223 ;  /* 0x000000dfeaea7221 */ /* 0x004fc80000010000 */
[----:B------:R-:W-:Y:S04]  /*1b80*/  STL [R1+0x1c], R239 ;  /* 0x00001cef01007387 */ /* 0x000fe80000100800 */
[----:B------:R0:W-:Y:S04]  /*1b90*/  STL [R1+0x24], R234 ;  /* 0x000024ea01007387 */ /* 0x0001e80000100800 */
[----:B0-----:R-:W2:Y:S01]  /*1ba0*/  LDL.LU R234, [R1+0x3c] ;  /* 0x00003c0001ea7983 */ /* 0x001ea20000300800 */
[----:B------:R-:W-:-:S03]  /*1bb0*/  FMUL.FTZ R23, R23, R229 ;  /* 0x000000e517177220 */ /* 0x000fc60000410000 */
[----:B------:R-:W3:Y:S04]  /*1bc0*/  LDL R227, [R1+0xd0] ;  /* 0x0000d00001e37983 */ /* 0x000ee80000100800 */
[----:B------:R-:W3:Y:S04]  /*1bd0*/  LDL.LU R231, [R1+0x44] ;  /* 0x0000440001e77983 */ /* 0x000ee80000300800 */
[----:B------:R-:W3:Y:S04]  /*1be0*/  LDL R229, [R1+0xd8] ;  /* 0x0000d80001e57983 */ /* 0x000ee80000100800 */
[----:B------:R-:W3:Y:S01]  /*1bf0*/  LDL.LU R230, [R1+0x4c] ;  /* 0x00004c0001e67983 */ /* 0x000ee20000300800 */
[C---:B------:R-:W-:Y:S01]  /*1c00*/  FMUL.FTZ R187, R206.reuse, R187 ;  /* 0x000000bbcebb7220 */ /* 0x040fe20000410000 */
[----:B------:R-:W-:Y:S01]  /*1c10*/  FMUL.FTZ R0, R206, R0 ;  /* 0x00000000ce007220 */ /* 0x000fe20000410000 */
[----:B------:R-:W-:Y:S01]  /*1c20*/  FADD.FTZ R129, R129, R16 ;  /* 0x0000001081817221 */ /* 0x000fe20000010000 */
[----:B------:R-:W-:Y:S01]  /*1c30*/  FFMA.FTZ R89, R12, R16, R89 ;  /* 0x000000100c597223 */ /* 0x000fe20000010059 */
[----:B------:R-:W-:Y:S01]  /*1c40*/  FMUL.FTZ R186, R206, R186 ;  /* 0x000000baceba7220 */ /* 0x000fe20000410000 */
[----:B------:R-:W-:Y:S01]  /*1c50*/  FMUL.FTZ R16, R20, R16 ;  /* 0x0000001014107220 */ /* 0x000fe20000410000 */
[----:B------:R-:W-:Y:S01]  /*1c60*/  FMUL.FTZ R20, R206, R185 ;  /* 0x000000b9ce147220 */ /* 0x000fe20000410000 */
[----:B------:R-:W3:Y:S01]  /*1c70*/  LDL R210, [R1+0xc0] ;  /* 0x0000c00001d27983 */ /* 0x000ee20000100800 */
[----:B------:R-:W-:Y:S01]  /*1c80*/  FFMA.FTZ R102, R187, R191, R102 ;  /* 0x000000bfbb667223 */ /* 0x000fe20000010066 */
[----:B------:R-:W-:Y:S01]  /*1c90*/  FADD.FTZ R124, R124, R241 ;  /* 0x000000f17c7c7221 */ /* 0x000fe20000010000 */
[-C--:B------:R-:W-:Y:S01]  /*1ca0*/  FFMA.FTZ R84, R0, R241.reuse, R84 ;  /* 0x000000f100547223 */ /* 0x080fe20000010054 */
[----:B------:R-:W-:Y:S01]  /*1cb0*/  FMUL.FTZ R6, R6, R241 ;  /* 0x000000f106067220 */ /* 0x000fe20000410000 */
[----:B------:R-:W-:Y:S01]  /*1cc0*/  MOV R241, R21 ;  /* 0x0000001500f17202 */ /* 0x000fe20000000f00 */
[----:B------:R-:W-:Y:S01]  /*1cd0*/  FFMA.FTZ R100, R186, R190, R100 ;  /* 0x000000beba647223 */ /* 0x000fe20000010064 */
[----:B------:R-:W-:Y:S01]  /*1ce0*/  FMUL.FTZ R21, R206, R184 ;  /* 0x000000b8ce157220 */ /* 0x000fe20000410000 */
[-C--:B------:R-:W-:Y:S01]  /*1cf0*/  FFMA.FTZ R96, R20, R225.reuse, R96 ;  /* 0x000000e114607223 */ /* 0x080fe20000010060 */
[----:B----4-:R-:W-:Y:S01]  /*1d00*/  FMUL.FTZ R184, R219, R225 ;  /* 0x000000e1dbb87220 */ /* 0x010fe20000410000 */
[----:B------:R-:W-:Y:S01]  /*1d10*/  SHF.L.U32 R225, R235, 0x10, RZ ;  /* 0x00000010ebe17819 */ /* 0x000fe200000006ff */
[----:B------:R-:W-:-:S04]  /*1d20*/  FMUL.FTZ R188, R206, R188 ;  /* 0x000000bccebc7220 */ /* 0x000fc80000410000 */
[----:B------:R-:W-:Y:S01]  /*1d30*/  FFMA.FTZ R104, R188, R192, R104 ;  /* 0x000000c0bc687223 */ /* 0x000fe20000010068 */
[----:B------:R-:W-:-:S05]  /*1d40*/  FADD.FTZ R238, R238, R190 ;  /* 0x000000beeeee7221 */ /* 0x000fca0000010000 */
[----:B------:R-:W-:Y:S01]  /*1d50*/  STL [R1+0x2c], R238 ;  /* 0x00002cee01007387 */ /* 0x000fe20000100800 */
[----:B------:R-:W-:Y:S01]  /*1d60*/  FADD.FTZ R236, R236, R191 ;  /* 0x000000bfecec7221 */ /* 0x000fe20000010000 */
[----:B------:R-:W-:Y:S01]  /*1d70*/  FMUL.FTZ R190, R237, R190 ;  /* 0x000000beedbe7220 */ /* 0x000fe20000410000 */
[----:B------:R-:W-:Y:S02]  /*1d80*/  FMUL.FTZ R191, R233, R191 ;  /* 0x000000bfe9bf7220 */ /* 0x000fe40000410000 */
[----:B------:R-:W4:Y:S04]  /*1d90*/  LDL R233, [R1+0xc8] ;  /* 0x0000c80001e97983 */ /* 0x000f280000100800 */
[----:B------:R0:W-:Y:S04]  /*1da0*/  STL [R1+0x34], R236 ;  /* 0x000034ec01007387 */ /* 0x0001e80000100800 */
[----:B------:R-:W4:Y:S04]  /*1db0*/  LDL.LU R237, [R1+0x54] ;  /* 0x0000540001ed7983 */ /* 0x000f280000300800 */
[----:B0-----:R-:W4:Y:S04]  /*1dc0*/  LDL.LU R236, [R1+0x5c] ;  /* 0x00005c0001ec7983 */ /* 0x001f280000300800 */
[----:B------:R-:W4:Y:S01]  /*1dd0*/  LDL R235, [R1+0xb0] ;  /* 0x0000b00001eb7983 */ /* 0x000f220000100800 */
[----:B--2---:R-:W-:-:S05]  /*1de0*/  FADD.FTZ R234, R234, R192 ;  /* 0x000000c0eaea7221 */ /* 0x004fca0000010000 */
[----:B------:R0:W-:Y:S01]  /*1df0*/  STL [R1+0x3c], R234 ;  /* 0x00003cea01007387 */ /* 0x0001e20000100800 */
[----:B---3--:R-:W-:-:S03]  /*1e00*/  FADD.FTZ R231, R231, R193 ;  /* 0x000000c1e7e77221 */ /* 0x008fc60000010000 */
[----:B0-----:R-:W2:Y:S01]  /*1e10*/  LDL.LU R234, [R1+0x64] ;  /* 0x0000640001ea7983 */ /* 0x001ea20000300800 */
[----:B------:R-:W-:Y:S01]  /*1e20*/  FADD.FTZ R230, R230, R198 ;  /* 0x000000c6e6e67221 */ /* 0x000fe20000010000 */
[----:B------:R-:W-:Y:S01]  /*1e30*/  FMUL.FTZ R192, R227, R192 ;  /* 0x000000c0e3c07220 */ /* 0x000fe20000410000 */
[----:B------:R-:W-:Y:S01]  /*1e40*/  SHF.L.U32 R227, R232, 0x10, RZ ;  /* 0x00000010e8e37819 */ /* 0x000fe200000006ff */
[----:B------:R0:W-:Y:S04]  /*1e50*/  STL [R1+0x44], R231 ;  /* 0x000044e701007387 */ /* 0x0001e80000100800 */
[----:B------:R-:W3:Y:S04]  /*1e60*/  LDL R232, [R1+0xb8] ;  /* 0x0000b80001e87983 */ /* 0x000ee80000100800 */
[----:B------:R1:W-:Y:S01]  /*1e70*/  STL [R1+0x4c], R230 ;  /* 0x00004ce601007387 */ /* 0x0003e20000100800 */
[----:B0-----:R-:W-:-:S03]  /*1e80*/  SHF.L.U32 R231, R51, 0x10, RZ ;  /* 0x0000001033e77819 */ /* 0x001fc600000006ff */
[----:B------:R0:W5:Y:S04]  /*1e90*/  LDL.LU R51, [R1+0x14c] ;  /* 0x00014c0001337983 */ /* 0x0001680000300800 */
[----:B-1----:R-:W3:Y:S01]  /*1ea0*/  LDL.LU R230, [R1+0x6c] ;  /* 0x00006c0001e67983 */ /* 0x002ee20000300800 */
[C---:B------:R-:W-:Y:S01]  /*1eb0*/  FMUL.FTZ R194, R206.reuse, R194 ;  /* 0x000000c2cec27220 */ /* 0x040fe20000410000 */
[C---:B------:R-:W-:Y:S01]  /*1ec0*/  FMUL.FTZ R195, R206.reuse, R195 ;  /* 0x000000c3cec37220 */ /* 0x040fe20000410000 */
[----:B------:R-:W-:Y:S02]  /*1ed0*/  FMUL.FTZ R196, R206, R196 ;  /* 0x000000c4cec47220 */ /* 0x000fe40000410000 */
[-C--:B------:R-:W-:Y:S01]  /*1ee0*/  FFMA.FTZ R108, R194, R198.reuse, R108 ;  /* 0x000000c6c26c7223 */ /* 0x080fe2000001006c */
[----:B------:R-:W-:Y:S01]  /*1ef0*/  FMUL.FTZ R198, R210, R198 ;  /* 0x000000c6d2c67220 */ /* 0x000fe20000410000 */
[----:B------:R-:W-:Y:S01]  /*1f00*/  FFMA.FTZ R110, R195, R199, R110 ;  /* 0x000000c7c36e7223 */ /* 0x000fe2000001006e */
[----:B------:R-:W3:Y:S01]  /*1f10*/  LDL R210, [R1+0xa0] ;  /* 0x0000a00001d27983 */ /* 0x000ee20000100800 */
[----:B------:R-:W-:Y:S01]  /*1f20*/  FFMA.FTZ R112, R196, R200, R112 ;  /* 0x000000c8c4707223 */ /* 0x000fe20000010070 */
[----:B------:R-:W-:-:S04]  /*1f30*/  FMUL.FTZ R197, R206, R197 ;  /* 0x000000c5cec57220 */ /* 0x000fc80000410000 */
[----:B------:R-:W-:Y:S01]  /*1f40*/  FFMA.FTZ R114, R197, R201, R114 ;  /* 0x000000c9c5727223 */ /* 0x000fe20000010072 */
[----:B------:R-:W-:Y:S01]  /*1f50*/  SHF.L.U32 R239, R47, 0x10, RZ ;  /* 0x000000102fef7819 */ /* 0x000fe200000006ff */
[----:B----4-:R-:W-:Y:S01]  /*1f60*/  FADD.FTZ R237, R237, R199 ;  /* 0x000000c7eded7221 */ /* 0x010fe20000010000 */
[----:B------:R-:W-:Y:S01]  /*1f70*/  FMUL.FTZ R199, R233, R199 ;  /* 0x000000c7e9c77220 */ /* 0x000fe20000410000 */
[----:B------:R-:W-:Y:S01]  /*1f80*/  SHF.L.U32 R233, R50, 0x10, RZ ;  /* 0x0000001032e97819 */ /* 0x000fe200000006ff */
[----:B------:R-:W-:Y:S02]  /*1f90*/  FADD.FTZ R236, R236, R200 ;  /* 0x000000c8ecec7221 */ /* 0x000fe40000010000 */
[----:B------:R1:W-:Y:S01]  /*1fa0*/  STL [R1+0x54], R237 ;  /* 0x000054ed01007387 */ /* 0x0003e20000100800 */
[----:B------:R-:W-:-:S03]  /*1fb0*/  FMUL.FTZ R200, R235, R200 ;  /* 0x000000c8ebc87220 */ /* 0x000fc60000410000 */
[----:B------:R0:W5:Y:S01]  /*1fc0*/  LDL.LU R50, [R1+0x148] ;  /* 0x0001480001327983 */ /* 0x0001620000300800 */
[----:B------:R-:W-:-:S03]  /*1fd0*/  SHF.L.U32 R235, R49, 0x10, RZ ;  /* 0x0000001031eb7819 */ /* 0x000fc600000006ff */
[----:B------:R-:W-:Y:S04]  /*1fe0*/  STL [R1+0x5c], R236 ;  /* 0x00005cec01007387 */ /* 0x000fe80000100800 */
[----:B------:R0:W5:Y:S01]  /*1ff0*/  LDL.LU R49, [R1+0x144] ;  /* 0x0001440001317983 */ /* 0x0001620000300800 */
[----:B-1----:R-:W-:Y:S01]  /*2000*/  SHF.L.U32 R237, R48, 0x10, RZ ;  /* 0x0000001030ed7819 */ /* 0x002fe200000006ff */
[----:B--2---:R-:W-:-:S05]  /*2010*/  FADD.FTZ R234, R234, R201 ;  /* 0x000000c9eaea7221 */ /* 0x004fca0000010000 */
[----:B------:R1:W-:Y:S01]  /*2020*/  STL [R1+0x64], R234 ;  /* 0x000064ea01007387 */ /* 0x0003e20000100800 */
[----:B---3--:R-:W-:-:S03]  /*2030*/  FMUL.FTZ R201, R232, R201 ;  /* 0x000000c9e8c97220 */ /* 0x008fc60000410000 */
[----:B-1----:R-:W2:Y:S04]  /*2040*/  LDL.LU R234, [R1+0x74] ;  /* 0x0000740001ea7983 */ /* 0x002ea80000300800 */
[----:B------:R-:W3:Y:S01]  /*2050*/  LDL R238, [R1+0xa8] ;  /* 0x0000a80001ee7983 */ /* 0x000ee20000100800 */
[----:B------:R-:W-:-:S03]  /*2060*/  FADD.FTZ R230, R230, R208 ;  /* 0x000000d0e6e67221 */ /* 0x000fc60000010000 */
[----:B------:R0:W5:Y:S04]  /*2070*/  LDL.LU R48, [R1+0x140] ;  /* 0x0001400001307983 */ /* 0x0001680000300800 */
[----:B------:R-:W4:Y:S04]  /*2080*/  LDL.LU R232, [R1+0x7c] ;  /* 0x00007c0001e87983 */ /* 0x000f280000300800 */
[----:B------:R-:W-:Y:S04]  /*2090*/  STL [R1+0x6c], R230 ;  /* 0x00006ce601007387 */ /* 0x000fe80000100800 */
[----:B------:R0:W5:Y:S04]  /*20a0*/  LDL.LU R47, [R1+0x13c] ;  /* 0x00013c00012f7983 */ /* 0x0001680000300800 */
[----:B------:R-:W4:Y:S01]  /*20b0*/  LDL R236, [R1+0x90] ;  /* 0x0000900001ec7983 */ /* 0x000f220000100800 */
[C---:B------:R-:W-:Y:S01]  /*20c0*/  FMUL.FTZ R202, R206.reuse, R202 ;  /* 0x000000caceca7220 */ /* 0x040fe20000410000 */
[----:B------:R-:W-:-:S03]  /*20d0*/  FMUL.FTZ R189, R206, R189 ;  /* 0x000000bdcebd7220 */ /* 0x000fc60000410000 */
[-C--:B------:R-:W-:Y:S01]  /*20e0*/  FFMA.FTZ R116, R202, R208.reuse, R116 ;  /* 0x000000d0ca747223 */ /* 0x080fe20000010074 */
[----:B------:R-:W-:Y:S01]  /*20f0*/  FMUL.FTZ R208, R210, R208 ;  /* 0x000000d0d2d07220 */ /* 0x000fe20000410000 */
[----:B------:R-:W-:Y:S01]  /*2100*/  FADD.FTZ R210, RZ, R6 ;  /* 0x00000006ffd27221 */ /* 0x000fe20000010000 */
[----:B------:R-:W-:Y:S01]  /*2110*/  FMUL.FTZ R203, R206, R203 ;  /* 0x000000cbcecb7220 */ /* 0x000fe20000410000 */
[-C--:B------:R-:W-:Y:S02]  /*2120*/  FFMA.FTZ R106, R189, R193.reuse, R106 ;  /* 0x000000c1bd6a7223 */ /* 0x080fe4000001006a */
[----:B------:R-:W-:Y:S01]  /*2130*/  FADD.FTZ R210, R14, R210 ;  /* 0x000000d20ed27221 */ /* 0x000fe20000010000 */
[----:B------:R-:W-:Y:S01]  /*2140*/  FMUL.FTZ R193, R229, R193 ;  /* 0x000000c1e5c17220 */ /* 0x000fe20000410000 */
[----:B------:R-:W-:Y:S01]  /*2150*/  FFMA.FTZ R118, R203, R209, R118 ;  /* 0x000000d1cb767223 */ /* 0x000fe20000010076 */
[----:B------:R-:W-:Y:S01]  /*2160*/  SHF.L.U32 R229, R241, 0x10, RZ ;  /* 0x00000010f1e57819 */ /* 0x000fe200000006ff */
[----:B------:R-:W-:Y:S01]  /*2170*/  FADD.FTZ R210, R7, R210 ;  /* 0x000000d207d27221 */ /* 0x000fe20000010000 */
[----:B------:R-:W-:Y:S01]  /*2180*/  SHF.L.U32 R241, R46, 0x10, RZ ;  /* 0x000000102ef17819 */ /* 0x000fe200000006ff */
[----:B------:R-:W-:Y:S01]  /*2190*/  FMUL.FTZ R204, R206, R204 ;  /* 0x000000cccecc7220 */ /* 0x000fe20000410000 */
[----:B------:R-:W-:-:S03]  /*21a0*/  SHF.L.U32 R217, R242, 0x10, RZ ;  /* 0x00000010f2d97819 */ /* 0x000fc600000006ff */
[----:B------:R-:W-:Y:S01]  /*21b0*/  FFMA.FTZ R120, R204, R207, R120 ;  /* 0x000000cfcc787223 */ /* 0x000fe20000010078 */
[----:B--2---:R-:W-:-:S05]  /*21c0*/  FADD.FTZ R234, R234, R209 ;  /* 0x000000d1eaea7221 */ /* 0x004fca0000010000 */
[----:B------:R1:W-:Y:S01]  /*21d0*/  STL [R1+0x74], R234 ;  /* 0x000074ea01007387 */ /* 0x0003e20000100800 */
[----:B---3--:R-:W-:Y:S01]  /*21e0*/  FMUL.FTZ R209, R238, R209 ;  /* 0x000000d1eed17220 */ /* 0x008fe20000410000 */
[----:B----4-:R-:W-:Y:S02]  /*21f0*/  FADD.FTZ R232, R232, R207 ;  /* 0x000000cfe8e87221 */ /* 0x010fe40000010000 */
[----:B-1----:R-:W2:Y:S04]  /*2200*/  LDL.LU R234, [R1+0x84] ;  /* 0x0000840001ea7983 */ /* 0x002ea80000300800 */
[----:B------:R-:W3:Y:S04]  /*2210*/  LDL R238, [R1+0x98] ;  /* 0x0000980001ee7983 */ /* 0x000ee80000100800 */
[----:B------:R0:W5:Y:S04]  /*2220*/  LDL.LU R46, [R1+0x138] ;  /* 0x00013800012e7983 */ /* 0x0001680000300800 */
[----:B------:R-:W4:Y:S04]  /*2230*/  LDL.LU R242, [R1+0x10] ;  /* 0x0000100001f27983 */ /* 0x000f280000300800 */
[----:B------:R1:W-:Y:S02]  /*2240*/  STL [R1+0x7c], R232 ;  /* 0x00007ce801007387 */ /* 0x0003e40000100800 */
[----:B-1----:R-:W-:Y:S01]  /*2250*/  FADD.FTZ R232, R15, R210 ;  /* 0x000000d20fe87221 */ /* 0x002fe20000010000 */
[----:B------:R-:W-:Y:S01]  /*2260*/  FMUL.FTZ R210, R236, R207 ;  /* 0x000000cfecd27220 */ /* 0x000fe20000410000 */
[----:B------:R-:W-:-:S02]  /*2270*/  SHF.L.U32 R207, R45, 0x10, RZ ;  /* 0x000000102dcf7819 */ /* 0x000fc400000006ff */
[----:B------:R0:W5:Y:S04]  /*2280*/  LDL.LU R45, [R1+0x134] ;  /* 0x00013400012d7983 */ /* 0x0001680000300800 */
[----:B------:R-:W4:Y:S01]  /*2290*/  LDL R236, [R1+0x104] ;  /* 0x0001040001ec7983 */ /* 0x000f220000100800 */
[C---:B------:R-:W-:Y:S01]  /*22a0*/  FMUL.FTZ R205, R206.reuse, R205 ;  /* 0x000000cdcecd7220 */ /* 0x040fe20000410000 */
[----:B------:R-:W-:Y:S01]  /*22b0*/  FMUL.FTZ R212, R206, R212 ;  /* 0x000000d4ced47220 */ /* 0x000fe20000410000 */
[----:B------:R-:W-:Y:S02]  /*22c0*/  SHF.L.U32 R219, R245, 0x10, RZ ;  /* 0x00000010f5db7819 */ /* 0x000fe400000006ff */
[----:B------:R-:W-:Y:S01]  /*22d0*/  FFMA.FTZ R122, R205, R211, R122 ;  /* 0x000000d3cd7a7223 */ /* 0x000fe2000001007a */
[-C--:B------:R-:W-:Y:S01]  /*22e0*/  FFMA.FTZ R98, R21, R223.reuse, R98 ;  /* 0x000000df15627223 */ /* 0x080fe20000010062 */
[----:B------:R-:W-:Y:S01]  /*22f0*/  FMUL.FTZ R185, R221, R223 ;  /* 0x000000dfddb97220 */ /* 0x000fe20000410000 */
[----:B------:R-:W-:Y:S01]  /*2300*/  SHF.L.U32 R223, R240, 0x10, RZ ;  /* 0x00000010f0df7819 */ /* 0x000fe200000006ff */
[----:B------:R-:W-:Y:S01]  /*2310*/  FFMA.FTZ R93, R212, R213, R93 ;  /* 0x000000d5d45d7223 */ /* 0x000fe2000001005d */
[----:B--2---:R-:W-:-:S05]  /*2320*/  FADD.FTZ R234, R234, R211 ;  /* 0x000000d3eaea7221 */ /* 0x004fca0000010000 */
[----:B------:R1:W-:Y:S01]  /*2330*/  STL [R1+0x84], R234 ;  /* 0x000084ea01007387 */ /* 0x0003e20000100800 */
[----:B---3--:R-:W-:Y:S01]  /*2340*/  FMUL.FTZ R211, R238, R211 ;  /* 0x000000d3eed37220 */ /* 0x008fe20000410000 */
[----:B----4-:R-:W-:Y:S02]  /*2350*/  FADD.FTZ R242, R242, R213 ;  /* 0x000000d5f2f27221 */ /* 0x010fe40000010000 */
[----:B-1----:R-:W2:Y:S04]  /*2360*/  LDL.LU R234, [R1+0x18] ;  /* 0x0000180001ea7983 */ /* 0x002ea80000300800 */
[----:B------:R-:W3:Y:S04]  /*2370*/  LDL R238, [R1+0x10c] ;  /* 0x00010c0001ee7983 */ /* 0x000ee80000100800 */
[----:B------:R-:W4:Y:S04]  /*2380*/  LDL.LU R245, [R1+0x20] ;  /* 0x0000200001f57983 */ /* 0x000f280000300800 */
[----:B------:R-:W3:Y:S04]  /*2390*/  LDL R240, [R1+0xf4] ;  /* 0x0000f40001f07983 */ /* 0x000ee80000100800 */
[----:B------:R-:W-:Y:S01]  /*23a0*/  STL [R1+0x10], R242 ;  /* 0x000010f201007387 */ /* 0x000fe20000100800 */
[----:B------:R-:W-:-:S03]  /*23b0*/  FMUL.FTZ R213, R236, R213 ;  /* 0x000000d5ecd57220 */ /* 0x000fc60000410000 */
[----:B------:R-:W3:Y:S01]  /*23c0*/  LDL.LU R236, [R1+0x28] ;  /* 0x0000280001ec7983 */ /* 0x000ee20000300800 */
[----:B------:R-:W-:-:S04]  /*23d0*/  FMUL.FTZ R214, R206, R214 ;  /* 0x000000d6ced67220 */ /* 0x000fc80000410000 */
[----:B------:R-:W-:Y:S01]  /*23e0*/  FFMA.FTZ R95, R214, R215, R95 ;  /* 0x000000d7d65f7223 */ /* 0x000fe2000001005f */
[----:B--2---:R-:W-:-:S05]  /*23f0*/  FADD.FTZ R234, R234, R215 ;  /* 0x000000d7eaea7221 */ /* 0x004fca0000010000 */
[----:B------:R1:W-:Y:S01]  /*2400*/  STL [R1+0x18], R234 ;  /* 0x000018ea01007387 */ /* 0x0003e20000100800 */
[----:B----4-:R-:W-:Y:S01]  /*2410*/  FADD.FTZ R245, R245, R217 ;  /* 0x000000d9f5f57221 */ /* 0x010fe20000010000 */
[----:B---3--:R-:W-:Y:S02]  /*2420*/  FMUL.FTZ R215, R238, R215 ;  /* 0x000000d7eed77220 */ /* 0x008fe40000410000 */
[----:B-1----:R-:W2:Y:S04]  /*2430*/  LDL R234, [R1+0xfc] ;  /* 0x0000fc0001ea7983 */ /* 0x002ea80000100800 */
[----:B------:R-:W3:Y:S01]  /*2440*/  LDL.LU R242, [R1+0x30] ;  /* 0x0000300001f27983 */ /* 0x000ee20000300800 */
[----:B------:R-:W-:-:S03]  /*2450*/  FADD.FTZ R236, R236, R219 ;  /* 0x000000dbecec7221 */ /* 0x000fc60000010000 */
[----:B------:R-:W4:Y:S04]  /*2460*/  LDL R238, [R1+0xe4] ;  /* 0x0000e40001ee7983 */ /* 0x000f280000100800 */
[----:B------:R-:W-:Y:S04]  /*2470*/  STL [R1+0x20], R245 ;  /* 0x000020f501007387 */ /* 0x000fe80000100800 */
[----:B------:R1:W-:Y:S04]  /*2480*/  STL [R1+0x28], R236 ;  /* 0x000028ec01007387 */ /* 0x0003e80000100800 */
[----:B-1----:R-:W4:Y:S01]  /*2490*/  LDL.LU R236, [R1+0x38] ;  /* 0x0000380001ec7983 */ /* 0x002f220000300800 */
[----:B------:R-:W-:Y:S01]  /*24a0*/  SHF.L.U32 R221, R252, 0x10, RZ ;  /* 0x00000010fcdd7819 */ /* 0x000fe200000006ff */
[C---:B------:R-:W-:Y:S01]  /*24b0*/  FMUL.FTZ R218, R206.reuse, R218 ;  /* 0x000000daceda7220 */ /* 0x040fe20000410000 */
[C---:B------:R-:W-:Y:S01]  /*24c0*/  FMUL.FTZ R216, R206.reuse, R216 ;  /* 0x000000d8ced87220 */ /* 0x040fe20000410000 */
[----:B------:R-:W-:-:S02]  /*24d0*/  FMUL.FTZ R220, R206, R220 ;  /* 0x000000dccedc7220 */ /* 0x000fc40000410000 */
[----:B------:R-:W-:Y:S01]  /*24e0*/  FFMA.FTZ R99, R218, R219, R99 ;  /* 0x000000dbda637223 */ /* 0x000fe20000010063 */
[-C--:B------:R-:W-:Y:S01]  /*24f0*/  FFMA.FTZ R97, R216, R217.reuse, R97 ;  /* 0x000000d9d8617223 */ /* 0x080fe20000010061 */
[----:B------:R-:W-:Y:S01]  /*2500*/  FMUL.FTZ R217, R240, R217 ;  /* 0x000000d9f0d97220 */ /* 0x000fe20000410000 */
[----:B------:R-:W-:Y:S01]  /*2510*/  FFMA.FTZ R101, R220, R221, R101 ;  /* 0x000000dddc657223 */ /* 0x000fe20000010065 */
[----:B--2---:R-:W-:Y:S02]  /*2520*/  FMUL.FTZ R219, R234, R219 ;  /* 0x000000dbeadb7220 */ /* 0x004fe40000410000 */
[----:B------:R-:W2:Y:S01]  /*2530*/  LDL R234, [R1+0xec] ;  /* 0x0000ec0001ea7983 */ /* 0x000ea20000100800 */
[----:B---3--:R-:W-:-:S03]  /*2540*/  FADD.FTZ R242, R242, R221 ;  /* 0x000000ddf2f27221 */ /* 0x008fc60000010000 */
[----:B------:R-:W3:Y:S01]  /*2550*/  LDL.LU R245, [R1+0x40] ;  /* 0x0000400001f57983 */ /* 0x000ee20000300800 */
[----:B----4-:R-:W-:-:S03]  /*2560*/  FMUL.FTZ R221, R238, R221 ;  /* 0x000000ddeedd7220 */ /* 0x010fc60000410000 */
[----:B------:R-:W4:Y:S04]  /*2570*/  LDL R240, [R1+0xd4] ;  /* 0x0000d40001f07983 */ /* 0x000f280000100800 */
[----:B------:R-:W-:Y:S04]  /*2580*/  STL [R1+0x30], R242 ;  /* 0x000030f201007387 */ /* 0x000fe80000100800 */
[----:B------:R-:W4:Y:S01]  /*2590*/  LDL.LU R238, [R1+0x48] ;  /* 0x0000480001ee7983 */ /* 0x000f220000300800 */
[----:B------:R-:W-:-:S05]  /*25a0*/  FADD.FTZ R236, R236, R223 ;  /* 0x000000dfecec7221 */ /* 0x000fca0000010000 */
[----:B------:R1:W-:Y:S04]  /*25b0*/  STL [R1+0x38], R236 ;  /* 0x000038ec01007387 */ /* 0x0003e80000100800 */
[----:B-1----:R-:W4:Y:S04]  /*25c0*/  LDL R236, [R1+0xdc] ;  /* 0x0000dc0001ec7983 */ /* 0x002f280000100800 */
[----:B------:R-:W4:Y:S01]  /*25d0*/  LDL.LU R242, [R1+0x50] ;  /* 0x0000500001f27983 */ /* 0x000f220000300800 */
[C---:B------:R-:W-:Y:S01]  /*25e0*/  FMUL.FTZ R222, R206.reuse, R222 ;  /* 0x000000decede7220 */ /* 0x040fe20000410000 */
[----:B------:R-:W-:-:S03]  /*25f0*/  FMUL.FTZ R224, R206, R224 ;  /* 0x000000e0cee07220 */ /* 0x000fc60000410000 */
[----:B------:R-:W-:Y:S01]  /*2600*/  FFMA.FTZ R103, R222, R223, R103 ;  /* 0x000000dfde677223 */ /* 0x000fe20000010067 */
[----:B------:R-:W-:Y:S01]  /*2610*/  FMUL.FTZ R226, R206, R226 ;  /* 0x000000e2cee27220 */ /* 0x000fe20000410000 */
[----:B------:R-:W-:-:S03]  /*2620*/  FFMA.FTZ R105, R224, R225, R105 ;  /* 0x000000e1e0697223 */ /* 0x000fc60000010069 */
[----:B------:R-:W-:Y:S01]  /*2630*/  FFMA.FTZ R107, R226, R227, R107 ;  /* 0x000000e3e26b7223 */ /* 0x000fe2000001006b */
[----:B------:R-:W-:-:S04]  /*2640*/  FFMA.FTZ R230, R0, R6, RZ ;  /* 0x0000000600e67223 */ /* 0x000fc800000100ff */
[----:B------:R-:W-:-:S04]  /*2650*/  FFMA.FTZ R230, R10, R14, R230 ;  /* 0x0000000e0ae67223 */ /* 0x000fc800000100e6 */
[----:B------:R-:W-:-:S04]  /*2660*/  FFMA.FTZ R230, R3, R7, R230 ;  /* 0x0000000703e67223 */ /* 0x000fc800000100e6 */
[----:B------:R-:W-:Y:S01]  /*2670*/  FFMA.FTZ R230, R11, R15, R230 ;  /* 0x0000000f0be67223 */ /* 0x000fe200000100e6 */
[----:B------:R-:W-:-:S03]  /*2680*/  FADD.FTZ R232, R8, R232 ;  /* 0x000000e808e87221 */ /* 0x000fc60000010000 */
[----:B------:R-:W-:Y:S01]  /*2690*/  FFMA.FTZ R230, R4, R8, R230 ;  /* 0x0000000804e67223 */ /* 0x000fe200000100e6 */
[----:B------:R-:W-:-:S03]  /*26a0*/  FADD.FTZ R232, R16, R232 ;  /* 0x000000e810e87221 */ /* 0x000fc60000010000 */
[----:B------:R-:W-:Y:S01]  /*26b0*/  FFMA.FTZ R230, R12, R16, R230 ;  /* 0x000000100ce67223 */ /* 0x000fe200000100e6 */
[----:B--2---:R-:W-:Y:S02]  /*26c0*/  FMUL.FTZ R223, R234, R223 ;  /* 0x000000dfeadf7220 */ /* 0x004fe40000410000 */
[----:B------:R-:W2:Y:S01]  /*26d0*/  LDL R234, [R1+0xc4] ;  /* 0x0000c40001ea7983 */ /* 0x000ea20000100800 */
[----:B---3--:R-:W-:Y:S01]  /*26e0*/  FADD.FTZ R245, R245, R225 ;  /* 0x000000e1f5f57221 */ /* 0x008fe20000010000 */
[----:B----4-:R-:W-:-:S04]  /*26f0*/  FMUL.FTZ R225, R240, R225 ;  /* 0x000000e1f0e17220 */ /* 0x010fc80000410000 */
[----:B------:R1:W-:Y:S04]  /*2700*/  STL [R1+0x40], R245 ;  /* 0x000040f501007387 */ /* 0x0003e80000100800 */
[----:B------:R-:W3:Y:S01]  /*2710*/  LDL.LU R240, [R1+0x58] ;  /* 0x0000580001f07983 */ /* 0x000ee20000300800 */
[----:B------:R-:W-:-:S05]  /*2720*/  FADD.FTZ R238, R238, R227 ;  /* 0x000000e3eeee7221 */ /* 0x000fca0000010000 */
[----:B------:R4:W-:Y:S01]  /*2730*/  STL [R1+0x48], R238 ;  /* 0x000048ee01007387 */ /* 0x0009e20000100800 */
[----:B------:R-:W-:-:S03]  /*2740*/  FMUL.FTZ R227, R236, R227 ;  /* 0x000000e3ece37220 */ /* 0x000fc60000410000 */
[----:B------:R-:W3:Y:S01]  /*2750*/  LDL R236, [R1+0xcc] ;  /* 0x0000cc0001ec7983 */ /* 0x000ee20000100800 */
[----:B------:R-:W-:-:S03]  /*2760*/  FADD.FTZ R242, R242, R229 ;  /* 0x000000e5f2f27221 */ /* 0x000fc60000010000 */
[----:B-1----:R-:W3:Y:S04]  /*2770*/  LDL.LU R245, [R1+0x60] ;  /* 0x0000600001f57983 */ /* 0x002ee80000300800 */
[----:B----4-:R-:W4:Y:S04]  /*2780*/  LDL R238, [R1+0xb4] ;  /* 0x0000b40001ee7983 */ /* 0x010f280000100800 */
[----:B------:R1:W-:Y:S04]  /*2790*/  STL [R1+0x50], R242 ;  /* 0x000050f201007387 */ /* 0x0003e80000100800 */
[----:B-1----:R-:W4:Y:S01]  /*27a0*/  LDL.LU R242, [R1+0x68] ;  /* 0x0000680001f27983 */ /* 0x002f220000300800 */
        /* <DEDUP_REMOVED lines=32> */
[----:B------:R-:W-:Y:S02]  /*29b0*/  FMUL.FTZ R228, R206, R228 ;  /* 0x000000e4cee47220 */ /* 0x000fe40000410000 */
[----:B------:R-:W-:Y:S01]  /*29c0*/  FFMA.FTZ R230, R189, R193, R230 ;  /* 0x000000c1bde67223 */ /* 0x000fe200000100e6 */
[----:B------:R-:W-:Y:S01]  /*29d0*/  FADD.FTZ R232, R193, R232 ;  /* 0x000000e8c1e87221 */ /* 0x000fe20000010000 */
[----:B------:R-:W-:Y:S02]  /*29e0*/  FFMA.FTZ R109, R228, R229, R109 ;  /* 0x000000e5e46d7223 */ /* 0x000fe4000001006d */
[----:B------:R-:W-:Y:S01]  /*29f0*/  FFMA.FTZ R230, R226, R227, R230 ;  /* 0x000000e3e2e67223 */ /* 0x000fe200000100e6 */
[----:B------:R-:W-:-:S04]  /*2a00*/  FADD.FTZ R232, R227, R232 ;  /* 0x000000e8e3e87221 */ /* 0x000fc80000010000 */
[----:B------:R-:W-:Y:S01]  /*2a10*/  FADD.FTZ R232, R198, R232 ;  /* 0x000000e8c6e87221 */ /* 0x000fe20000010000 */
[----:B--2---:R-:W-:Y:S01]  /*2a20*/  FMUL.FTZ R229, R234, R229 ;  /* 0x000000e5eae57220 */ /* 0x004fe20000410000 */
[----:B------:R-:W-:Y:S01]  /*2a30*/  FFMA.FTZ R234, R194, R198, R230 ;  /* 0x000000c6c2ea7223 */ /* 0x000fe200000100e6 */
[----:B------:R-:W-:Y:S02]  /*2a40*/  FMUL.FTZ R230, R206, R243 ;  /* 0x000000f3cee67220 */ /* 0x000fe40000410000 */
[----:B------:R-:W-:Y:S01]  /*2a50*/  FADD.FTZ R232, R232, R229 ;  /* 0x000000e5e8e87221 */ /* 0x000fe20000010000 */
[----:B------:R-:W-:Y:S01]  /*2a60*/  FFMA.FTZ R234, R228, R229, R234 ;  /* 0x000000e5e4ea7223 */ /* 0x000fe200000100ea */
[----:B------:R-:W-:-:S03]  /*2a70*/  FFMA.FTZ R111, R230, R231, R111 ;  /* 0x000000e7e66f7223 */ /* 0x000fc6000001006f */
[----:B------:R-:W-:Y:S01]  /*2a80*/  FFMA.FTZ R234, R195, R199, R234 ;  /* 0x000000c7c3ea7223 */ /* 0x000fe200000100ea */
[----:B---3--:R-:W-:-:S05]  /*2a90*/  FADD.FTZ R240, R240, R231 ;  /* 0x000000e7f0f07221 */ /* 0x008fca0000010000 */
[----:B------:R1:W-:Y:S04]  /*2aa0*/  STL [R1+0x58], R240 ;  /* 0x000058f001007387 */ /* 0x0003e80000100800 */
[----:B-1----:R-:W2:Y:S01]  /*2ab0*/  LDL R240, [R1+0xbc] ;  /* 0x0000bc0001f07983 */ /* 0x002ea20000100800 */
[----:B------:R-:W-:Y:S01]  /*2ac0*/  FMUL.FTZ R231, R236, R231 ;  /* 0x000000e7ece77220 */ /* 0x000fe20000410000 */
[----:B------:R-:W-:Y:S01]  /*2ad0*/  FADD.FTZ R236, R232, R199 ;  /* 0x000000c7e8ec7221 */ /* 0x000fe20000010000 */
[----:B------:R-:W-:Y:S01]  /*2ae0*/  FMUL.FTZ R232, R206, R248 ;  /* 0x000000f8cee87220 */ /* 0x000fe20000410000 */
[----:B------:R-:W-:Y:S01]  /*2af0*/  FADD.FTZ R245, R245, R233 ;  /* 0x000000e9f5f57221 */ /* 0x000fe20000010000 */
[----:B------:R-:W-:Y:S02]  /*2b00*/  FFMA.FTZ R234, R230, R231, R234 ;  /* 0x000000e7e6ea7223 */ /* 0x000fe400000100ea */
[-C--:B------:R-:W-:Y:S01]  /*2b10*/  FFMA.FTZ R113, R232, R233.reuse, R113 ;  /* 0x000000e9e8717223 */ /* 0x080fe20000010071 */
[----:B----4-:R-:W-:Y:S01]  /*2b20*/  FMUL.FTZ R233, R238, R233 ;  /* 0x000000e9eee97220 */ /* 0x010fe20000410000 */
[----:B------:R-:W-:Y:S01]  /*2b30*/  FFMA.FTZ R238, R196, R200, R234 ;  /* 0x000000c8c4ee7223 */ /* 0x000fe200000100ea */
[----:B------:R-:W-:Y:S01]  /*2b40*/  STL [R1+0x60], R245 ;  /* 0x000060f501007387 */ /* 0x000fe20000100800 */
[----:B------:R-:W-:-:S03]  /*2b50*/  FMUL.FTZ R234, R206, R249 ;  /* 0x000000f9ceea7220 */ /* 0x000fc60000410000 */
[----:B------:R-:W3:Y:S01]  /*2b60*/  LDL.LU R249, [R1+0x70] ;  /* 0x0000700001f97983 */ /* 0x000ee20000300800 */
[----:B------:R-:W-:-:S05]  /*2b70*/  FADD.FTZ R242, R242, R235 ;  /* 0x000000ebf2f27221 */ /* 0x000fca0000010000 */
[----:B------:R1:W-:Y:S04]  /*2b80*/  STL [R1+0x68], R242 ;  /* 0x000068f201007387 */ /* 0x0003e80000100800 */
[----:B-1----:R-:W4:Y:S04]  /*2b90*/  LDL R242, [R1+0xa4] ;  /* 0x0000a40001f27983 */ /* 0x002f280000100800 */
[----:B------:R-:W4:Y:S01]  /*2ba0*/  LDL.LU R248, [R1+0x78] ;  /* 0x0000780001f87983 */ /* 0x000f220000300800 */
[----:B------:R-:W-:Y:S01]  /*2bb0*/  FADD.FTZ R236, R236, R231 ;  /* 0x000000e7ecec7221 */ /* 0x000fe20000010000 */
[----:B------:R-:W-:-:S02]  /*2bc0*/  FFMA.FTZ R115, R234, R235, R115 ;  /* 0x000000ebea737223 */ /* 0x000fc40000010073 */
[----:B------:R-:W4:Y:S01]  /*2bd0*/  LDL R243, [R1+0xac] ;  /* 0x0000ac0001f37983 */ /* 0x000f220000100800 */
[----:B------:R-:W-:-:S03]  /*2be0*/  FADD.FTZ R236, R236, R200 ;  /* 0x000000c8ecec7221 */ /* 0x000fc60000010000 */
[----:B------:R-:W4:Y:S01]  /*2bf0*/  LDL.LU R252, [R1+0x80] ;  /* 0x0000800001fc7983 */ /* 0x000f220000300800 */
[----:B------:R-:W-:-:S03]  /*2c00*/  FADD.FTZ R236, R236, R233 ;  /* 0x000000e9ecec7221 */ /* 0x000fc60000010000 */
[----:B------:R-:W4:Y:S01]  /*2c10*/  LDL R245, [R1+0x94] ;  /* 0x0000940001f57983 */ /* 0x000f220000100800 */
[----:B--2---:R-:W-:Y:S01]  /*2c20*/  FMUL.FTZ R235, R240, R235 ;  /* 0x000000ebf0eb7220 */ /* 0x004fe20000410000 */
[----:B------:R-:W-:Y:S01]  /*2c30*/  FADD.FTZ R240, R236, R201 ;  /* 0x000000c9ecf07221 */ /* 0x000fe20000010000 */
[----:B------:R-:W-:Y:S02]  /*2c40*/  FMUL.FTZ R236, R206, R250 ;  /* 0x000000faceec7220 */ /* 0x000fe40000410000 */
[----:B------:R-:W2:Y:S01]  /*2c50*/  LDL.LU R250, [R1] ;  /* 0x0000000001fa7983 */ /* 0x000ea20000300800 */
[----:B---3--:R-:W-:-:S05]  /*2c60*/  FADD.FTZ R249, R249, R237 ;  /* 0x000000edf9f97221 */ /* 0x008fca0000010000 */
[----:B------:R-:W-:Y:S01]  /*2c70*/  STL [R1+0x70], R249 ;  /* 0x000070f901007387 */ /* 0x000fe20000100800 */
[----:B----4-:R-:W-:-:S05]  /*2c80*/  FADD.FTZ R248, R248, R239 ;  /* 0x000000eff8f87221 */ /* 0x010fca0000010000 */
[----:B------:R1:W-:Y:S04]  /*2c90*/  STL [R1+0x78], R248 ;  /* 0x000078f801007387 */ /* 0x0003e80000100800 */
[----:B-1----:R-:W3:Y:S04]  /*2ca0*/  LDL.LU R248, [R1+0x88] ;  /* 0x0000880001f87983 */ /* 0x002ee80000300800 */
[----:B------:R-:W4:Y:S01]  /*2cb0*/  LDL R249, [R1+0x9c] ;  /* 0x00009c0001f97983 */ /* 0x000f220000100800 */
[----:B------:R-:W-:-:S04]  /*2cc0*/  FFMA.FTZ R238, R232, R233, R238 ;  /* 0x000000e9e8ee7223 */ /* 0x000fc800000100ee */
[----:B------:R-:W-:Y:S01]  /*2cd0*/  FFMA.FTZ R238, R197, R201, R238 ;  /* 0x000000c9c5ee7223 */ /* 0x000fe200000100ee */
[----:B------:R-:W-:Y:S01]  /*2ce0*/  FADD.FTZ R240, R240, R235 ;  /* 0x000000ebf0f07221 */ /* 0x000fe20000010000 */
[----:B------:R-:W-:Y:S02]  /*2cf0*/  FFMA.FTZ R117, R236, R237, R117 ;  /* 0x000000edec757223 */ /* 0x000fe40000010075 */
[----:B------:R-:W-:Y:S01]  /*2d00*/  FFMA.FTZ R238, R234, R235, R238 ;  /* 0x000000ebeaee7223 */ /* 0x000fe200000100ee */
[----:B------:R-:W-:Y:S01]  /*2d10*/  FMUL.FTZ R237, R242, R237 ;  /* 0x000000edf2ed7220 */ /* 0x000fe20000410000 */
[----:B------:R-:W-:Y:S02]  /*2d20*/  FADD.FTZ R240, R240, R208 ;  /* 0x000000d0f0f07221 */ /* 0x000fe40000010000 */
[----:B------:R-:W-:Y:S01]  /*2d30*/  FFMA.FTZ R242, R202, R208, R238 ;  /* 0x000000d0caf27223 */ /* 0x000fe200000100ee */
[----:B------:R-:W-:Y:S01]  /*2d40*/  FMUL.FTZ R238, R206, R251 ;  /* 0x000000fbceee7220 */ /* 0x000fe20000410000 */
[----:B------:R-:W-:-:S02]  /*2d50*/  FADD.FTZ R240, R240, R237 ;  /* 0x000000edf0f07221 */ /* 0x000fc40000010000 */
[----:B------:R-:W-:Y:S01]  /*2d60*/  FFMA.FTZ R242, R236, R237, R242 ;  /* 0x000000edecf27223 */ /* 0x000fe200000100f2 */
[-C--:B------:R-:W-:Y:S01]  /*2d70*/  FFMA.FTZ R119, R238, R239.reuse, R119 ;  /* 0x000000efee777223 */ /* 0x080fe20000010077 */
[----:B------:R-:W-:Y:S01]  /*2d80*/  FMUL.FTZ R239, R243, R239 ;  /* 0x000000eff3ef7220 */ /* 0x000fe20000410000 */
[----:B------:R-:W-:Y:S01]  /*2d90*/  FADD.FTZ R243, R240, R209 ;  /* 0x000000d1f0f37221 */ /* 0x000fe20000010000 */
[----:B------:R-:W-:Y:S01]  /*2da0*/  FFMA.FTZ R242, R203, R209, R242 ;  /* 0x000000d1cbf27223 */ /* 0x000fe200000100f2 */
[----:B------:R-:W-:Y:S02]  /*2db0*/  FADD.FTZ R252, R252, R241 ;  /* 0x000000f1fcfc7221 */ /* 0x000fe40000010000 */
[----:B------:R-:W-:Y:S01]  /*2dc0*/  FADD.FTZ R243, R243, R239 ;  /* 0x000000eff3f37221 */ /* 0x000fe20000010000 */
[----:B------:R-:W-:Y:S02]  /*2dd0*/  FFMA.FTZ R242, R238, R239, R242 ;  /* 0x000000efeef27223 */ /* 0x000fe400000100f2 */
[----:B------:R-:W-:Y:S01]  /*2de0*/  STL [R1+0x80], R252 ;  /* 0x000080fc01007387 */ /* 0x000fe20000100800 */
[----:B------:R-:W-:Y:S01]  /*2df0*/  FADD.FTZ R243, R243, R210 ;  /* 0x000000d2f3f37221 */ /* 0x000fe20000010000 */
[----:B--2---:R-:W-:-:S04]  /*2e00*/  FMUL.FTZ R240, R206, R250 ;  /* 0x000000facef07220 */ /* 0x004fc80000410000 */
[-C--:B------:R-:W-:Y:S01]  /*2e10*/  FFMA.FTZ R121, R240, R241.reuse, R121 ;  /* 0x000000f1f0797223 */ /* 0x080fe20000010079 */
[----:B------:R-:W-:Y:S01]  /*2e20*/  FMUL.FTZ R241, R245, R241 ;  /* 0x000000f1f5f17220 */ /* 0x000fe20000410000 */
[----:B------:R-:W-:Y:S01]  /*2e30*/  FFMA.FTZ R245, R204, R210, R242 ;  /* 0x000000d2ccf57223 */ /* 0x000fe200000100f2 */
[----:B------:R-:W-:Y:S02]  /*2e40*/  FMUL.FTZ R242, R206, R44 ;  /* 0x0000002ccef27220 */ /* 0x000fe40000410000 */
[----:B------:R0:W5:Y:S01]  /*2e50*/  LDL.LU R44, [R1+0x130] ;  /* 0x00013000012c7983 */ /* 0x0001620000300800 */
[----:B------:R-:W-:Y:S01]  /*2e60*/  FFMA.FTZ R245, R240, R241, R245 ;  /* 0x000000f1f0f57223 */ /* 0x000fe200000100f5 */
[----:B------:R-:W-:Y:S01]  /*2e70*/  FFMA.FTZ R123, R242, R207, R123 ;  /* 0x000000cff27b7223 */ /* 0x000fe2000001007b */
[----:B---3--:R-:W-:-:S05]  /*2e80*/  FADD.FTZ R248, R248, R207 ;  /* 0x000000cff8f87221 */ /* 0x008fca0000010000 */
[----:B------:R1:W-:Y:S02]  /*2e90*/  STL [R1+0x88], R248 ;  /* 0x000088f801007387 */ /* 0x0003e40000100800 */
[----:B-1----:R-:W-:Y:S01]  /*2ea0*/  FADD.FTZ R248, R243, R241 ;  /* 0x000000f1f3f87221 */ /* 0x002fe20000010000 */
[----:B----4-:R-:W-:Y:S01]  /*2eb0*/  FMUL.FTZ R243, R249, R207 ;  /* 0x000000cff9f37220 */ /* 0x010fe20000410000 */
[----:B------:R-:W-:Y:S02]  /*2ec0*/  FFMA.FTZ R207, R205, R211, R245 ;  /* 0x000000d3cdcf7223 */ /* 0x000fe400000100f5 */
[----:B------:R-:W-:Y:S02]  /*2ed0*/  FADD.FTZ R248, R248, R211 ;  /* 0x000000d3f8f87221 */ /* 0x000fe40000010000 */
[----:B------:R-:W-:Y:S02]  /*2ee0*/  FFMA.FTZ R245, R242, R243, R207 ;  /* 0x000000f3f2f57223 */ /* 0x000fe400000100cf */
[----:B------:R-:W-:Y:S01]  /*2ef0*/  FADD.FTZ R207, R248, R243 ;  /* 0x000000f3f8cf7221 */ /* 0x000fe20000010000 */
[----:B0-----:R-:W-:Y:S06]  /*2f00*/  BRA `(.L_x_5240) ;  /* 0x0000000000687947 */ /* 0x001fec0003800000 */
.L_x_5239:
[----:B------:R-:W-:Y:S02]  /*2f10*/  MOV R246, UR18 ;  /* 0x0000001200f67c02 */ /* 0x000fe40008000f00 */
[----:B------:R-:W-:Y:S02]  /*2f20*/  MOV R247, UR19 ;  /* 0x0000001300f77c02 */ /* 0x000fe40008000f00 */
[----:B------:R-:W-:-:S04]  /*2f30*/  ISETP.NE.U32.AND P0, PT, R246, RZ, PT ;  /* 0x000000fff600720c */ /* 0x000fc80003f05070 */
[----:B------:R-:W-:-:S13]  /*2f40*/  ISETP.NE.AND.EX P0, PT, R247, RZ, PT, P0 ;  /* 0x000000fff700720c */ /* 0x000fda0003f05300 */
[----:B------:R-:W-:Y:S05]  /*2f50*/  @!P0 BRA `(.L_x_5240) ;  /* 0x0000000000548947 */ /* 0x000fea0003800000 */
[----:B-1----:R-:W0:Y:S01]  /*2f60*/  S2R R26, SR_TID.X ;  /* 0x00000000001a7919 */ /* 0x002e220000002100 */
        /* <DEDUP_REMOVED lines=20> */
.L_x_5240:
[----:B------:R-:W-:Y:S05]  /*30b0*/  BSYNC.RECONVERGENT B1 ;  /* 0x0000000000017941 */ /* 0x000fea0003800200 */
.L_x_5238:
[----:B0-----:R-:W2:Y:S01]  /*30c0*/  LDL R248, [R1+0x4] ;  /* 0x0000040001f87983 */ /* 0x001ea20000100800 */
[----:B------:R-:W-:Y:S01]  /*30d0*/  UMOV UR4, 0xffffffff ;  /* 0xffffffff00047882 */ /* 0x000fe20000000000 */
[----:B--2---:R-:W-:Y:S02]  /*30e0*/  ISETP.GE.AND P2, PT, R248, 0x1, PT ;  /* 0x00000001f800780c */ /* 0x004fe40003f46270 */
[----:B------:R-:W-:Y:S11]  /*30f0*/  BRA.DIV UR4, `(.L_x_5241) ;  /* 0x000000a204607947 */ /* 0x000ff6000b800000 */
        /* <DEDUP_REMOVED lines=15> */
[----:B------:R-:W2:Y:S01]  /*31f0*/  SHFL.BFLY PT, R248, R251, 0x10, 0x1f ;  /* 0x0e001f00fbf87f89 */ /* 0x000ea200000e0000 */
[----:B0-----:R-:W-:-:S03]  /*3200*/  FADD.FTZ R245, R245, R207 ;  /* 0x000000cff5f57221 */ /* 0x001fc60000010000 */
[----:B--2---:R0:W-:Y:S04]  /*3210*/  STL [R1], R248 ;  /* 0x000000f801007387 */ /* 0x0041e80000100800 */
[----:B------:R0:W2:Y:S02]  /*3220*/  SHFL.BFLY PT, R207, R245, 0x10, 0x1f ;  /* 0x0e001f00f5cf7f89 */ /* 0x0000a400000e0000 */
.L_x_5357:
[----:B0-----:R-:W3:Y:S04]  /*3230*/  LDL.LU R248, [R1] ;  /* 0x0000000001f87983 */ /* 0x001ee80000300800 */
[----:B------:R-:W4:Y:S01]  /*3240*/  LDL.LU R249, [R1+0x4] ;  /* 0x0000040001f97983 */ /* 0x000f220000300800 */
[----:B--2---:R-:W-:Y:S01]  /*3250*/  FADD.FTZ R245, R245, R207 ;  /* 0x000000cff5f57221 */ /* 0x004fe20000010000 */
[----:B------:R-:W-:-:S04]  /*3260*/  ISETP.NE.U32.AND P1, PT, R246, RZ, PT ;  /* 0x000000fff600720c */ /* 0x000fc80003f25070 */
[----:B------:R-:W-:Y:S01]  /*3270*/  ISETP.NE.AND.EX P1, PT, R247, RZ, PT, P1 ;  /* 0x000000fff700720c */ /* 0x000fe20003f25310 */
[----:B------:R-:W-:Y:S01]  /*3280*/  BSSY.RECONVERGENT B1, `(.L_x_5242) ;  /* 0x00001c8000017945 */ /* 0x000fe20003800200 */
[----:B------:R-:W-:Y:S01]  /*3290*/  ISETP.NE.AND P4, PT, RZ, UR8, PT ;  /* 0x00000008ff007c0c */ /* 0x000fe2000bf85270 */
[----:B---3--:R-:W-:Y:S02]  /*32a0*/  FADD.FTZ R251, R251, R248 ;  /* 0x000000f8fbfb7221 */ /* 0x008fe40000010000 */
[----:B------:R-:W0:Y:S01]  /*32b0*/  S2R R248, SR_TID.X ;  /* 0x0000000000f87919 */ /* 0x000e220000002100 */
[----:B----4-:R-:W-:-:S05]  /*32c0*/  @P2 IADD3 R207, PT, PT, R249, -0x1, RZ ;  /* 0xfffffffff9cf2810 */ /* 0x010fca0007ffe0ff */
[----:B------:R-:W-:-:S05]  /*32d0*/  @P2 IMAD R207, R207, UR9, RZ ;  /* 0x00000009cfcf2c24 */ /* 0x000fca000f8e02ff */
[----:B------:R-:W-:-:S04]  /*32e0*/  @P2 SHF.R.S32.HI R246, RZ, 0x1f, R207 ;  /* 0x0000001ffff62819 */ /* 0x000fc800000114cf */
[----:B------:R-:W-:Y:S01]  /*32f0*/  @P2 LEA.HI R246, R246, R207, RZ, 0x3 ;  /* 0x000000cff6f62211 */ /* 0x000fe200078f18ff */
[----:B------:R-:W-:Y:S01]  /*3300*/  HFMA2 R207, -RZ, RZ, 0, 0 ;  /* 0x00000000ffcf7431 */ /* 0x000fe200000001ff */
[----:B0-----:R-:W-:-:S04]  /*3310*/  LOP3.LUT R250, R248, 0x1f, RZ, 0xc0, !PT ;  /* 0x0000001ff8fa7812 */ /* 0x001fc800078ec0ff */
[----:B------:R-:W-:Y:S01]  /*3320*/  @P2 LEA.HI.SX32 R207, R246, R250, 0x1d ;  /* 0x000000faf6cf2211 */ /* 0x000fe200078feaff */
[----:B------:R0:W-:Y:S01]  /*3330*/  STL [R1+0x8], R250 ;  /* 0x000008fa01007387 */ /* 0x0001e20000100800 */
[----:B------:R-:W2:Y:S01]  /*3340*/  @P2 LDC.64 R246, c[0x0][0x390] ;  /* 0x0000e400fff62b82 */ /* 0x000ea20000000a00 */
[----:B------:R-:W-:Y:S02]  /*3350*/  FMUL.FTZ R249, R245, UR10 ;  /* 0x0000000af5f97c20 */ /* 0x000fe40008410000 */
[----:B--2---:R-:W-:-:S05]  /*3360*/  @P2 IMAD.WIDE.U32 R246, R207, 0x10, R246 ;  /* 0x00000010cff62825 */ /* 0x004fca00078e00f6 */
[----:B-1----:R1:W5:Y:S02]  /*3370*/  @P2 LDG.E.128 R172, desc[UR6][R246.64] ;  /* 0x00000006f6ac2981 */ /* 0x002364000c1e1d00 */
        /* <DEDUP_REMOVED lines=25> */
.L_x_5246:
[----:B------:R-:W-:Y:S05]  /*3510*/  BSYNC.RECONVERGENT B2 ;  /* 0x0000000000027941 */ /* 0x000fea0003800200 */
.L_x_5245:
[----:B------:R-:W-:Y:S04]  /*3520*/  BSSY.RECONVERGENT B2, `(.L_x_5247) ;  /* 0x000000e000027945 */ /* 0x000fe80003800200 */
        /* <DEDUP_REMOVED lines=13> */
.L_x_5248:
[----:B------:R-:W-:Y:S05]  /*3600*/  BSYNC.RECONVERGENT B2 ;  /* 0x0000000000027941 */ /* 0x000fea0003800200 */
.L_x_5247:
        /* <DEDUP_REMOVED lines=13> */
.L_x_5250:
[----:B------:R-:W-:Y:S05]  /*36e0*/  BSYNC.RECONVERGENT B2 ;  /* 0x0000000000027941 */ /* 0x000fea0003800200 */
.L_x_5249:
        /* <DEDUP_REMOVED lines=14> */
.L_x_5252:
[----:B------:R-:W-:Y:S05]  /*37d0*/  BSYNC.RECONVERGENT B2 ;  /* 0x0000000000027941 */ /* 0x000fea0003800200 */
.L_x_5251:
        /* <DEDUP_REMOVED lines=13> */
.L_x_5254:
[----:B------:R-:W-:Y:S05]  /*38b0*/  BSYNC.RECONVERGENT B2 ;  /* 0x0000000000027941 */ /* 0x000fea0003800200 */
.L_x_5253:
        /* <DEDUP_REMOVED lines=14> */
.L_x_5256:
[----:B------:R-:W-:Y:S05]  /*39a0*/  BSYNC.RECONVERGENT B2 ;  /* 0x0000000000027941 */ /* 0x000fea0003800200 */
.L_x_5255:
        /* <DEDUP_REMOVED lines=13> */
.L_x_5258:
[----:B------:R-:W-:Y:S05]  /*3a80*/  BSYNC.RECONVERGENT B2 ;  /* 0x0000000000027941 */ /* 0x000fea0003800200 */
.L_x_5257:
        /* <DEDUP_REMOVED lines=14> */
.L_x_5244:
[----:B------:R-:W0:Y:S01]  /*3b70*/  @P2 LDC R181, c[0x0][0x40c] ;  /* 0x00010300ffb52b82 */ /* 0x000e220000000800 */
        /* <DEDUP_REMOVED lines=9> */
[----:B------:R-:W1:Y:S03]  /*3c10*/  @P2 LDC R180, c[0x0][0x40c] ;  /* 0x00010300ffb42b82 */ /* 0x000e660000000800 */
[----:B0-----:R-:W-:-:S04]  /*3c20*/  @P2 FMUL.FTZ R181, R181, R182 ;  /* 0x000000b6b5b52220 */ /* 0x001fc80000410000 */
        /* <DEDUP_REMOVED lines=11> */
[----:B-1----:R-:W-:Y:S02]  /*3ce0*/  @P2 FMUL.FTZ R180, R180, R183 ;  /* 0x000000b7b4b42220 */ /* 0x002fe40000410000 */
[----:B------:R-:W0:Y:S02]  /*3cf0*/  @P2 LDC R183, c[0x0][0x40c] ;  /* 0x00010300ffb72b82 */ /* 0x000e240000000800 */
[----:B------:R-:W-:Y:S01]  /*3d00*/  @P2 FFMA.FTZ R165, R180, R181, R165 ;  /* 0x000000b5b4a52223 */ /* 0x000fe200000100a5 */
[----:B------:R-:W-:-:S05]  /*3d10*/  @P2 FMUL.FTZ R181, R49, R180 ;  /* 0x000000b431b52220 */ /* 0x000fca0000410000 */
[----:B------:R-:W1:Y:S01]  /*3d20*/  @P2 LDC R180, c[0x0][0x40c] ;  /* 0x00010300ffb42b82 */ /* 0x000e620000000800 */
[----:B------:R-:W-:-:S04]  /*3d30*/  @P2 F2FP.BF16.F32.PACK_AB R181, RZ, R181 ;  /* 0x000000b5ffb5223e */ /* 0x000fc800000010ff */
        /* <DEDUP_REMOVED lines=15> */
[----:B------:R-:W-:-:S04]  /*3e30*/  FSEL R180, R180, RZ, P1 ;  /* 0x000000ffb4b47208 */ /* 0x000fc80000800000 */
[----:B------:R-:W-:Y:S01]  /*3e40*/  F2FP.BF16.F32.PACK_AB R181, R180, R181 ;  /* 0x000000b5b4b5723e */ /* 0x000fe200000010ff */
[----:B0-----:R-:W-:Y:S02]  /*3e50*/  @P2 FMUL.FTZ R183, R183, R180 ;  /* 0x000000b4b7b72220 */ /* 0x001fe40000410000 */
[----:B------:R-:W0:Y:S02]  /*3e60*/  @P2 LDC R180, c[0x0][0x40c] ;  /* 0x00010300ffb42b82 */ /* 0x000e240000000800 */
[----:B------:R-:W-:Y:S01]  /*3e70*/  @P2 FFMA.FTZ R171, R183, R248, R171 ;  /* 0x000000f8b7ab2223 */ /* 0x000fe200000100ab */
[----:B------:R-:W-:Y:S01]  /*3e80*/  @P2 FMUL.FTZ R183, R47, R183 ;  /* 0x000000b72fb72220 */ /* 0x000fe20000410000 */
[----:B------:R-:W-:-:S04]  /*3e90*/  @P2 SHF.L.U32 R248, R172, 0x10, RZ ;  /* 0x00000010acf82819 */ /* 0x000fc800000006ff */
[----:B------:R-:W-:-:S04]  /*3ea0*/  @P2 F2FP.BF16.F32.PACK_AB R183, RZ, R183 ;  /* 0x000000b7ffb7223e */ /* 0x000fc800000010ff */
[----:B------:R-:W-:Y:S01]  /*3eb0*/  @P2 PRMT R177, R177, 0x5410, R183 ;  /* 0x00005410b1b12816 */ /* 0x000fe200000000b7 */
[----:B------:R-:W-:-:S04]  /*3ec0*/  FFMA.FTZ R183, R0, R249, R251 ;  /* 0x000000f900b77223 */ /* 0x000fc800000100fb */
[----:B------:R-:W-:-:S04]  /*3ed0*/  FADD.FTZ R183, R6, -R183 ;  /* 0x800000b706b77221 */ /* 0x000fc80000010000 */
[----:B------:R-:W-:-:S05]  /*3ee0*/  FMUL.FTZ R183, R206, R183 ;  /* 0x000000b7ceb77220 */ /* 0x000fca0000410000 */
[----:B------:R-:W-:-:S05]  /*3ef0*/  FSEL R183, R183, RZ, P1 ;  /* 0x000000ffb7b77208 */ /* 0x000fca0000800000 */
[----:B0-----:R-:W-:-:S04]  /*3f00*/  @P2 FMUL.FTZ R180, R180, R183 ;  /* 0x000000b7b4b42220 */ /* 0x001fc80000410000 */
[-C--:B------:R-:W-:Y:S01]  /*3f10*/  @P2 FFMA.FTZ R168, R248, R180.reuse, R168 ;  /* 0x000000b4f8a82223 */ /* 0x080fe200000100a8 */
[----:B------:R-:W-:Y:S01]  /*3f20*/  @P2 FMUL.FTZ R180, R44, R180 ;  /* 0x000000b42cb42220 */ /* 0x000fe20000410000 */
[----:B------:R-:W0:Y:S04]  /*3f30*/  @P2 LDC R248, c[0x0][0x40c] ;  /* 0x00010300fff82b82 */ /* 0x000e280000000800 */
[----:B------:R-:W-:-:S04]  /*3f40*/  @P2 F2FP.BF16.F32.PACK_AB R180, RZ, R180 ;  /* 0x000000b4ffb4223e */ /* 0x000fc800000010ff */
[----:B------:R-:W-:Y:S01]  /*3f50*/  @P2 PRMT R176, R180, 0x7610, R176 ;  /* 0x00007610b4b02816 */ /* 0x000fe200000000b0 */
[----:B------:R-:W-:-:S04]  /*3f60*/  FFMA.FTZ R180, R10, R249, R251 ;  /* 0x000000f90ab47223 */ /* 0x000fc800000100fb */
[----:B------:R-:W-:-:S04]  /*3f70*/  FADD.FTZ R180, R14, -R180 ;  /* 0x800000b40eb47221 */ /* 0x000fc80000010000 */
[----:B------:R-:W-:-:S05]  /*3f80*/  FMUL.FTZ R180, R206, R180 ;  /* 0x000000b4ceb47220 */ /* 0x000fca0000410000 */
[----:B------:R-:W-:-:S05]  /*3f90*/  FSEL R180, R180, RZ, P1 ;  /* 0x000000ffb4b47208 */ /* 0x000fca0000800000 */
[----:B0-----:R-:W-:Y:S01]  /*3fa0*/  @P2 FMUL.FTZ R248, R248, R180 ;  /* 0x000000b4f8f82220 */ /* 0x001fe20000410000 */
[----:B------:R-:W-:Y:S01]  /*3fb0*/  F2FP.BF16.F32.PACK_AB R180, R180, R183 ;  /* 0x000000b7b4b4723e */ /* 0x000fe200000010ff */
[----:B------:R-:W-:Y:S02]  /*3fc0*/  FFMA.FTZ R183, R5, R249, R251 ;  /* 0x000000f905b77223 */ /* 0x000fe400000100fb */
[----:B------:R-:W-:Y:S01]  /*3fd0*/  @P2 FFMA.FTZ R169, R248, R250, R169 ;  /* 0x000000faf8a92223 */ /* 0x000fe200000100a9 */
[----:B------:R-:W-:Y:S01]  /*3fe0*/  @P2 FMUL.FTZ R248, R45, R248 ;  /* 0x000000f82df82220 */ /* 0x000fe20000410000 */
[----:B------:R-:W-:Y:S01]  /*3ff0*/  FADD.FTZ R183, R9, -R183 ;  /* 0x800000b709b77221 */ /* 0x000fe20000010000 */
[----:B------:R-:W-:-:S03]  /*4000*/  @P2 SHF.L.U32 R250, R175, 0x10, RZ ;  /* 0x00000010affa2819 */ /* 0x000fc600000006ff */
[----:B------:R-:W-:Y:S01]  /*4010*/  @P2 F2FP.BF16.F32.PACK_AB R248, RZ, R248 ;  /* 0x000000f8fff8223e */ /* 0x000fe200000010ff */
[----:B------:R-:W-:-:S03]  /*4020*/  FMUL.FTZ R183, R206, R183 ;  /* 0x000000b7ceb77220 */ /* 0x000fc60000410000 */
[----:B------:R-:W-:Y:S02]  /*4030*/  @P2 PRMT R176, R176, 0x5410, R248 ;  /* 0x00005410b0b02816 */ /* 0x000fe400000000f8 */
[----:B------:R-:W0:Y:S01]  /*4040*/  @P2 LDC R248, c[0x0][0x40c] ;  /* 0x00010300fff82b82 */ /* 0x000e220000000800 */
[----:B------:R-:W-:-:S05]  /*4050*/  FSEL R183, R183, RZ, P1 ;  /* 0x000000ffb7b77208 */ /* 0x000fca0000800000 */
[----:B0-----:R-:W-:-:S04]  /*4060*/  @P2 FMUL.FTZ R248, R248, R183 ;  /* 0x000000b7f8f82220 */ /* 0x001fc80000410000 */
        /* <DEDUP_REMOVED lines=18> */
.L_x_5243:
[----:B------:R-:W-:Y:S02]  /*4190*/  MOV R246, UR20 ;  /* 0x0000001400f67c02 */ /* 0x000fe40008000f00 */
[----:B------:R-:W-:Y:S02]  /*41a0*/  MOV R247, UR21 ;  /* 0x0000001500f77c02 */ /* 0x000fe40008000f00 */
[----:B------:R-:W-:-:S04]  /*41b0*/  ISETP.NE.U32.AND P1, PT, R246, RZ, PT ;  /* 0x000000fff600720c */ /* 0x000fc80003f25070 */
[----:B------:R-:W-:-:S13]  /*41c0*/  ISETP.NE.AND.EX P1, PT, R247, RZ, PT, P1 ;  /* 0x000000fff700720c */ /* 0x000fda0003f25310 */
[----:B------:R-:W-:Y:S05]  /*41d0*/  @P1 BRA `(.L_x_5260) ;  /* 0x0000000400881947 */ /* 0x000fea0003800000 */
        /* <DEDUP_REMOVED lines=98> */
.L_x_5260:
[----:B------:R-:W-:Y:S01]  /*4800*/  ISETP.GT.AND P1, PT, R244, RZ, PT ;  /* 0x000000fff400720c */ /* 0x000fe20003f24270 */
[----:B------:R-:W0:Y:S01]  /*4810*/  @P2 LDC R183, c[0x0][0x40c] ;  /* 0x00010300ffb72b82 */ /* 0x000e220000000800 */
[----:B-----5:R-:W-:Y:S01]  /*4820*/  PRMT R180, R40, 0x7632, R180 ;  /* 0x0000763228b47816 */ /* 0x020fe200000000b4 */
[-CC-:B------:R-:W-:Y:S01]  /*4830*/  @P3 FFMA.FTZ R182, R0, R249.reuse, R251.reuse ;  /* 0x000000f900b63223 */ /* 0x180fe200000100fb */
[----:B------:R1:W-:Y:S02]  /*4840*/  STL [R1+0x13c], R20 ;  /* 0x00013c1401007387 */ /* 0x0003e40000100800 */
[----:B------:R-:W-:Y:S01]  /*4850*/  SHF.L.U32 R248, R180, 0x10, RZ ;  /* 0x00000010b4f87819 */ /* 0x000fe200000006ff */
[----:B------:R-:W-:Y:S01]  /*4860*/  @P3 FADD.FTZ R182, R6, -R182 ;  /* 0x800000b606b63221 */ /* 0x000fe20000010000 */
[----:B------:R-:W-:Y:S01]  /*4870*/  SHF.L.U32 R180, R40, 0x10, RZ ;  /* 0x0000001028b47819 */ /* 0x000fe200000006ff */
[----:B------:R-:W2:Y:S01]  /*4880*/  @P2 LDC R181, c[0x0][0x40c] ;  /* 0x00010300ffb52b82 */ /* 0x000ea20000000800 */
[----:B------:R3:W-:Y:S03]  /*4890*/  STL [R1+0x138], R19 ;  /* 0x0001381301007387 */ /* 0x0007e60000100800 */
[-CC-:B------:R-:W-:Y:S01]  /*48a0*/  @P1 FFMA.FTZ R250, R10, R249.reuse, R251.reuse ;  /* 0x000000f90afa1223 */ /* 0x180fe200000100fb */
[----:B------:R-:W-:Y:S01]  /*48b0*/  @P3 FFMA.FTZ R180, R206, R182, R180 ;  /* 0x000000b6ceb43223 */ /* 0x000fe200000100b4 */
[----:B------:R-:W-:Y:S01]  /*48c0*/  @P2 PRMT R182, R172, 0x7632, R182 ;  /* 0x00007632acb62816 */ /* 0x000fe200000000b6 */
[----:B------:R-:W-:Y:S01]  /*48d0*/  @P1 FFMA.FTZ R252, R11, R249, R251 ;  /* 0x000000f90bfc1223 */ /* 0x000fe200000100fb */
[----:B------:R-:W-:Y:S01]  /*48e0*/  @P1 FADD.FTZ R250, R14, -R250 ;  /* 0x800000fa0efa1221 */ /* 0x000fe20000010000 */
[----:B-1----:R-:W1:Y:S01]  /*48f0*/  @P2 LDC R20, c[0x0][0x40c] ;  /* 0x00010300ff142b82 */ /* 0x002e620000000800 */
[----:B------:R-:W-:Y:S01]  /*4900*/  @P2 SHF.L.U32 R182, R182, 0x10, RZ ;  /* 0x00000010b6b62819 */ /* 0x000fe200000006ff */
[----:B------:R-:W-:Y:S01]  /*4910*/  @P1 FADD.FTZ R252, R15, -R252 ;  /* 0x800000fc0ffc1221 */ /* 0x000fe20000010000 */
[----:B------:R-:W-:Y:S01]  /*4920*/  @P1 FFMA.FTZ R248, R206, R250, R248 ;  /* 0x000000facef81223 */ /* 0x000fe200000100f8 */
[----:B------:R-:W-:Y:S01]  /*4930*/  SHF.L.U32 R250, R41, 0x10, RZ ;  /* 0x0000001029fa7819 */ /* 0x000fe200000006ff */
[----:B------:R4:W-:Y:S01]  /*4940*/  STL [R1+0x134], R18 ;  /* 0x0001341201007387 */ /* 0x0009e20000100800 */
[----:B---3--:R-:W-:Y:S01]  /*4950*/  @P2 PRMT R19, R174, 0x7632, R19 ;  /* 0x00007632ae132816 */ /* 0x008fe20000000013 */
[----:B0-----:R-:W-:-:S02]  /*4960*/  @P2 FMUL.FTZ R183, R248, R183 ;  /* 0x000000b7f8b72220 */ /* 0x001fc40000410000 */
[----:B------:R0:W-:Y:S01]  /*4970*/  STL [R1+0x130], R2 ;  /* 0x0001300201007387 */ /* 0x0001e20000100800 */
[----:B------:R-:W-:Y:S01]  /*4980*/  @P2 SHF.L.U32 R19, R19, 0x10, RZ ;  /* 0x0000001013132819 */ /* 0x000fe200000006ff */
[----:B------:R-:W-:Y:S01]  /*4990*/  @P2 FFMA.FTZ R169, R183, R182, R169 ;  /* 0x000000b6b7a92223 */ /* 0x000fe200000100a9 */
[----:B------:R-:W-:Y:S01]  /*49a0*/  @P2 FMUL.FTZ R183, R45, R183 ;  /* 0x000000b72db72220 */ /* 0x000fe20000410000 */
[----:B--2---:R-:W-:Y:S01]  /*49b0*/  @P2 FMUL.FTZ R182, R180, R181 ;  /* 0x000000b5b4b62220 */ /* 0x004fe20000410000 */
[----:B------:R-:W-:-:S03]  /*49c0*/  @P2 SHF.L.U32 R181, R172, 0x10, RZ ;  /* 0x00000010acb52819 */ /* 0x000fc600000006ff */
[----:B------:R-:W-:Y:S02]  /*49d0*/  @P2 F2FP.BF16.F32.PACK_AB R183, RZ, R183 ;  /* 0x000000b7ffb7223e */ /* 0x000fe400000010ff */
[-C--:B------:R-:W-:Y:S01]  /*49e0*/  @P2 FFMA.FTZ R168, R181, R182.reuse, R168 ;  /* 0x000000b6b5a82223 */ /* 0x080fe200000100a8 */
[----:B------:R-:W-:Y:S01]  /*49f0*/  @P1 FFMA.FTZ R181, R3, R249, R251 ;  /* 0x000000f903b51223 */ /* 0x000fe200000100fb */
[----:B------:R-:W-:-:S03]  /*4a00*/  @P2 FMUL.FTZ R182, R44, R182 ;  /* 0x000000b62cb62220 */ /* 0x000fc60000410000 */
[----:B------:R-:W-:Y:S02]  /*4a10*/  @P1 FADD.FTZ R181, R7, -R181 ;  /* 0x800000b507b51221 */ /* 0x000fe40000010000 */
[----:B------:R-:W-:Y:S02]  /*4a20*/  @P2 F2FP.BF16.F32.PACK_AB R182, RZ, R182 ;  /* 0x000000b6ffb6223e */ /* 0x000fe400000010ff */
[----:B------:R-:W-:Y:S01]  /*4a30*/  @P1 FFMA.FTZ R250, R206, R181, R250 ;  /* 0x000000b5cefa1223 */ /* 0x000fe200000100fa */
[----:B------:R-:W-:Y:S02]  /*4a40*/  PRMT R181, R41, 0x7632, R181 ;  /* 0x0000763229b57816 */ /* 0x000fe400000000b5 */
[----:B------:R-:W-:Y:S01]  /*4a50*/  @P2 PRMT R176, R182, 0x7610, R176 ;  /* 0x00007610b6b02816 */ /* 0x000fe200000000b0 */
[----:B-1----:R-:W-:Y:S01]  /*4a60*/  @P2 FMUL.FTZ R182, R250, R20 ;  /* 0x00000014fab62220 */ /* 0x002fe20000410000 */
[----:B------:R-:W-:Y:S02]  /*4a70*/  SHF.L.U32 R181, R181, 0x10, RZ ;  /* 0x00000010b5b57819 */ /* 0x000fe400000006ff */
[----:B------:R-:W-:-:S02]  /*4a80*/  @P2 PRMT R176, R176, 0x5410, R183 ;  /* 0x00005410b0b02816 */ /* 0x000fc400000000b7 */
[----:B------:R-:W-:Y:S01]  /*4a90*/  @P2 SHF.L.U32 R183, R173, 0x10, RZ ;  /* 0x00000010adb72819 */ /* 0x000fe200000006ff */
[----:B------:R-:W-:Y:S02]  /*4aa0*/  @P1 FFMA.FTZ R181, R206, R252, R181 ;  /* 0x000000fcceb51223 */ /* 0x000fe400000100b5 */
[----:B------:R-:W1:Y:S02]  /*4ab0*/  @P2 LDC R252, c[0x0][0x40c] ;  /* 0x00010300fffc2b82 */ /* 0x000e640000000800 */
[-C--:B------:R-:W-:Y:S01]  /*4ac0*/  @P2 FFMA.FTZ R170, R183, R182.reuse, R170 ;  /* 0x000000b6b7aa2223 */ /* 0x080fe200000100aa */
[----:B------:R-:W-:Y:S01]  /*4ad0*/  @P2 PRMT R183, R173, 0x7632, R183 ;  /* 0x00007632adb72816 */ /* 0x000fe200000000b7 */
[----:B------:R-:W-:-:S03]  /*4ae0*/  @P2 FMUL.FTZ R182, R46, R182 ;  /* 0x000000b62eb62220 */ /* 0x000fc60000410000 */
[----:B------:R-:W-:Y:S01]  /*4af0*/  @P2 SHF.L.U32 R183, R183, 0x10, RZ ;  /* 0x00000010b7b72819 */ /* 0x000fe200000006ff */
[----:B-1----:R-:W-:-:S04]  /*4b00*/  @P2 FMUL.FTZ R252, R181, R252 ;  /* 0x000000fcb5fc2220 */ /* 0x002fc80000410000 */
[----:B------:R-:W-:Y:S01]  /*4b10*/  @P2 FFMA.FTZ R171, R252, R183, R171 ;  /* 0x000000b7fcab2223 */ /* 0x000fe200000100ab */
[----:B------:R-:W-:Y:S01]  /*4b20*/  @P2 FMUL.FTZ R183, R47, R252 ;  /* 0x000000fc2fb72220 */ /* 0x000fe20000410000 */
[----:B------:R-:W-:Y:S01]  /*4b30*/  @P2 F2FP.BF16.F32.PACK_AB R252, RZ, R182 ;  /* 0x000000b6fffc223e */ /* 0x000fe200000010ff */
[----:B------:R-:W-:-:S03]  /*4b40*/  @P1 FFMA.FTZ R182, R4, R249, R251 ;  /* 0x000000f904b61223 */ /* 0x000fc600000100fb */
[----:B------:R-:W-:Y:S01]  /*4b50*/  @P2 F2FP.BF16.F32.PACK_AB R183, RZ, R183 ;  /* 0x000000b7ffb7223e */ /* 0x000fe200000010ff */
[----:B------:R-:W-:Y:S01]  /*4b60*/  @P1 FADD.FTZ R20, R8, -R182 ;  /* 0x800000b608141221 */ /* 0x000fe20000010000 */
[----:B------:R-:W-:Y:S02]  /*4b70*/  SHF.L.U32 R182, R42, 0x10, RZ ;  /* 0x000000102ab67819 */ /* 0x000fe400000006ff */
[----:B------:R-:W-:Y:S02]  /*4b80*/  @P2 PRMT R177, R252, 0x7610, R177 ;  /* 0x00007610fcb12816 */ /* 0x000fe400000000b1 */
[----:B------:R-:W-:Y:S01]  /*4b90*/  @P2 SHF.L.U32 R252, R174, 0x10, RZ ;  /* 0x00000010aefc2819 */ /* 0x000fe200000006ff */
[----:B------:R-:W-:Y:S01]  /*4ba0*/  @P1 FFMA.FTZ R182, R206, R20, R182 ;  /* 0x00000014ceb61223 */ /* 0x000fe200000100b6 */
[----:B------:R-:W-:Y:S01]  /*4bb0*/  @P2 PRMT R177, R177, 0x5410, R183 ;  /* 0x00005410b1b12816 */ /* 0x000fe200000000b7 */
[----:B------:R-:W1:Y:S02]  /*4bc0*/  @P2 LDC R20, c[0x0][0x40c] ;  /* 0x00010300ff142b82 */ /* 0x000e640000000800 */
[----:B-1----:R-:W-:-:S04]  /*4bd0*/  @P2 FMUL.FTZ R183, R182, R20 ;  /* 0x00000014b6b72220 */ /* 0x002fc80000410000 */
        /* <DEDUP_REMOVED lines=10> */
[----:B-1----:R-:W-:-:S04]  /*4c80*/  @P2 FMUL.FTZ R183, R252, R183 ;  /* 0x000000b7fcb72220 */ /* 0x002fc80000410000 */
[----:B------:R-:W-:Y:S01]  /*4c90*/  @P2 FFMA.FTZ R165, R183, R19, R165 ;  /* 0x00000013b7a52223 */ /* 0x000fe200000100a5 */
[----:B------:R-:W-:-:S05]  /*4ca0*/  @P2 FMUL.FTZ R183, R49, R183 ;  /* 0x000000b731b72220 */ /* 0x000fca0000410000 */
[----:B------:R-:W-:-:S04]  /*4cb0*/  @P2 F2FP.BF16.F32.PACK_AB R183, RZ, R183 ;  /* 0x000000b7ffb7223e */ /* 0x000fc800000010ff */
[----:B------:R-:W-:Y:S01]  /*4cc0*/  @P2 PRMT R178, R178, 0x5410, R183 ;  /* 0x00005410b2b22816 */ /* 0x000fe200000000b7 */
[----:B------:R-:W-:-:S04]  /*4cd0*/  @P1 FFMA.FTZ R183, R5, R249, R251 ;  /* 0x000000f905b71223 */ /* 0x000fc800000100fb */
[----:B------:R-:W-:Y:S01]  /*4ce0*/  @P1 FADD.FTZ R19, R9, -R183 ;  /* 0x800000b709131221 */ /* 0x000fe20000010000 */
[----:B------:R-:W-:-:S05]  /*4cf0*/  SHF.L.U32 R183, R43, 0x10, RZ ;  /* 0x000000102bb77819 */ /* 0x000fca00000006ff */
[----:B------:R-:W-:Y:S02]  /*4d00*/  @P1 FFMA.FTZ R183, R206, R19, R183 ;  /* 0x00000013ceb71223 */ /* 0x000fe400000100b7 */
[----:B------:R-:W1:Y:S01]  /*4d10*/  @P2 LDC R19, c[0x0][0x40c] ;  /* 0x00010300ff132b82 */ /* 0x000e620000000800 */
[----:B------:R-:W-:Y:S01]  /*4d20*/  F2FP.BF16.F32.PACK_AB R182, R252, R182 ;  /* 0x000000b6fcb6723e */ /* 0x000fe200000010ff */
[----:B------:R-:W-:Y:S01]  /*4d30*/  @P1 FFMA.FTZ R252, R13, R249, R251 ;  /* 0x000000f90dfc1223 */ /* 0x000fe200000100fb */
[----:B-1----:R-:W-:Y:S01]  /*4d40*/  @P2 FMUL.FTZ R20, R183, R19 ;  /* 0x00000013b7142220 */ /* 0x002fe20000410000 */
[----:B------:R-:W-:-:S05]  /*4d50*/  @P2 SHF.L.U32 R19, R175, 0x10, RZ ;  /* 0x00000010af132819 */ /* 0x000fca00000006ff */
[----:B------:R-:W-:Y:S01]  /*4d60*/  @P2 FFMA.FTZ R166, R19, R20, R166 ;  /* 0x0000001413a62223 */ /* 0x000fe200000100a6 */
[----:B------:R-:W-:Y:S01]  /*4d70*/  @P1 FADD.FTZ R19, R17, -R252 ;  /* 0x800000fc11131221 */ /* 0x000fe20000010000 */
[----:B------:R-:W-:Y:S01]  /*4d80*/  F2FP.BF16.F32.PACK_AB R181, R181, R250 ;  /* 0x000000fab5b5723e */ /* 0x000fe200000010ff */
[----:B------:R-:W1:Y:S01]  /*4d90*/  @P2 LDC R252, c[0x0][0x40c] ;  /* 0x00010300fffc2b82 */ /* 0x000e620000000800 */
[----:B----4-:R-:W-:Y:S01]  /*4da0*/  @P2 PRMT R18, R175, 0x7632, R18 ;  /* 0x00007632af122816 */ /* 0x010fe20000000012 */
[----:B------:R2:W5:Y:S01]  /*4db0*/  LDL.LU R20, [R1+0x13c] ;  /* 0x00013c0001147983 */ /* 0x0005620000300800 */
[----:B------:R-:W-:-:S04]  /*4dc0*/  PRMT R250, R43, 0x7632, R250 ;  /* 0x000076322bfa7816 */ /* 0x000fc800000000fa */
[----:B------:R-:W-:Y:S01]  /*4dd0*/  SHF.L.U32 R250, R250, 0x10, RZ ;  /* 0x00000010fafa7819 */ /* 0x000fe200000006ff */
[----:B-1----:R-:W-:-:S04]  /*4de0*/  @P2 FMUL.FTZ R252, R183, R252 ;  /* 0x000000fcb7fc2220 */ /* 0x002fc80000410000 */
[----:B------:R-:W-:Y:S01]  /*4df0*/  @P1 FFMA.FTZ R250, R206, R19, R250 ;  /* 0x00000013cefa1223 */ /* 0x000fe200000100fa */
[----:B------:R-:W-:Y:S01]  /*4e00*/  @P2 SHF.L.U32 R18, R18, 0x10, RZ ;  /* 0x0000001012122819 */ /* 0x000fe200000006ff */
[----:B------:R2:W5:Y:S01]  /*4e10*/  LDL.LU R19, [R1+0x138] ;  /* 0x0001380001137983 */ /* 0x0005620000300800 */
[----:B------:R-:W-:-:S05]  /*4e20*/  @P2 FMUL.FTZ R252, R50, R252 ;  /* 0x000000fc32fc2220 */ /* 0x000fca0000410000 */
[----:B------:R-:W-:-:S04]  /*4e30*/  @P2 F2FP.BF16.F32.PACK_AB R252, RZ, R252 ;  /* 0x000000fcfffc223e */ /* 0x000fc800000010ff */
[----:B0-----:R-:W-:Y:S02]  /*4e40*/  PRMT R2, R252, 0x7610, R2 ;  /* 0x00007610fc027816 */ /* 0x001fe40000000002 */
[----:B------:R-:W0:Y:S02]  /*4e50*/  @P2 LDC R252, c[0x0][0x40c] ;  /* 0x00010300fffc2b82 */ /* 0x000e240000000800 */
[----:B------:R-:W-:Y:S01]  /*4e60*/  @P2 PRMT R179, R2, 0x7610, R179 ;  /* 0x0000761002b32816 */ /* 0x000fe200000000b3 */
[----:B0-----:R-:W-:-:S04]  /*4e70*/  @P2 FMUL.FTZ R252, R250, R252 ;  /* 0x000000fcfafc2220 */ /* 0x001fc80000410000 */
[----:B------:R-:W-:Y:S02]  /*4e80*/  @P2 FFMA.FTZ R167, R252, R18, R167 ;  /* 0x00000012fca72223 */ /* 0x000fe400000100a7 */
[----:B------:R2:W5:Y:S04]  /*4e90*/  LDL.LU R18, [R1+0x134] ;  /* 0x0001340001127983 */ /* 0x0005680000300800 */
[----:B------:R2:W5:Y:S01]  /*4ea0*/  LDL.LU R2, [R1+0x130] ;  /* 0x0001300001027983 */ /* 0x0005620000300800 */
[----:B------:R-:W-:Y:S01]  /*4eb0*/  @P2 FMUL.FTZ R252, R51, R252 ;  /* 0x000000fc33fc2220 */ /* 0x000fe20000410000 */
[----:B------:R-:W-:-:S04]  /*4ec0*/  F2FP.BF16.F32.PACK_AB R180, R248, R180 ;  /* 0x000000b4f8b4723e */ /* 0x000fc800000010ff */
[----:B------:R-:W-:Y:S02]  /*4ed0*/  @P2 F2FP.BF16.F32.PACK_AB R252, RZ, R252 ;  /* 0x000000fcfffc223e */ /* 0x000fe400000010ff */
[----:B------:R-:W-:Y:S02]  /*4ee0*/  F2FP.BF16.F32.PACK_AB R183, R250, R183 ;  /* 0x000000b7fab7723e */ /* 0x000fe400000010ff */
[----:B--2---:R-:W-:-:S07]  /*4ef0*/  @P2 PRMT R179, R179, 0x5410, R252 ;  /* 0x00005410b3b32816 */ /* 0x004fce00000000fc */
.L_x_5259:
[----:B------:R-:W-:Y:S05]  /*4f00*/  BSYNC.RECONVERGENT B1 ;  /* 0x0000000000017941 */ /* 0x000fea0003800200 */
.L_x_5242:
        /* <DEDUP_REMOVED lines=14> */
.L_x_5262:
[----:B------:R-:W-:Y:S05]  /*4ff0*/  BSYNC.RECONVERGENT B1 ;  /* 0x0000000000017941 */ /* 0x000fea0003800200 */
.L_x_5261:
[----:B------:R-:W-:Y:S04]  /*5000*/  BSSY.RECONVERGENT B1, `(.L_x_5263) ;  /* 0x00001a0000017945 */ /* 0x000fe80003800200 */
[----:B------:R-:W-:Y:S05]  /*5010*/  @!P0 BRA `(.L_x_5264) ;  /* 0x0000000c00248947 */ /* 0x000fea0003800000 */
[----:B------:R-:W-:Y:S05]  /*5020*/  @!P1 BRA `(.L_x_5265) ;  /* 0x0000000400989947 */ /* 0x000fea0003800000 */
[----:B------:R-:W-:Y:S01]  /*5030*/  ISETP.GT.AND P3, PT, R244, RZ, PT ;  /* 0x000000fff400720c */ /* 0x000fe20003f64270 */
[----:B------:R-:W1:Y:S01]  /*5040*/  @P2 LDC R183, c[0x0][0x40c] ;  /* 0x00010300ffb72b82 */ /* 0x000e620000000800 */
[----:B-----5:R-:W-:Y:S02]  /*5050*/  PRMT R180, R36, 0x7632, R180 ;  /* 0x0000763224b47816 */ /* 0x020fe400000000b4 */
[----:B------:R-:W-:Y:S02]  /*5060*/  @P2 SHF.L.U32 R252, R175, 0x10, RZ ;  /* 0x00000010affc2819 */ /* 0x000fe400000006ff */
[----:B0-----:R-:W-:Y:S02]  /*5070*/  SHF.L.U32 R247, R180, 0x10, RZ ;  /* 0x00000010b4f77819 */ /* 0x001fe400000006ff */
[----:B------:R-:W-:Y:S01]  /*5080*/  SHF.L.U32 R180, R36, 0x10, RZ ;  /* 0x0000001024b47819 */ /* 0x000fe200000006ff */
[----:B------:R-:W0:Y:S04]  /*5090*/  @P2 LDC R181, c[0x0][0x40c] ;  /* 0x00010300ffb52b82 */ /* 0x000e280000000800 */
[-CC-:B------:R-:W-:Y:S01]  /*50a0*/  @P3 FFMA.FTZ R182, R18, R249.reuse, R251.reuse ;  /* 0x000000f912b63223 */ /* 0x180fe200000100fb */
[-CC-:B------:R-:W-:Y:S01]  /*50b0*/  @P3 FFMA.FTZ R246, R212, R249.reuse, R251.reuse ;  /* 0x000000f9d4f63223 */ /* 0x180fe200000100fb */
[----:B------:R-:W-:-:S02]  /*50c0*/  @P3 FFMA.FTZ R250, R214, R249, R251 ;  /* 0x000000f9d6fa3223 */ /* 0x000fc400000100fb */
[----:B------:R-:W-:Y:S01]  /*50d0*/  @P3 FADD.FTZ R182, R22, -R182 ;  /* 0x800000b616b63221 */ /* 0x000fe20000010000 */
[----:B------:R-:W-:Y:S01]  /*50e0*/  @P3 FADD.FTZ R246, R213, -R246 ;  /* 0x800000f6d5f63221 */ /* 0x000fe20000010000 */
[----:B------:R-:W2:Y:S01]  /*50f0*/  @P2 LDC R248, c[0x0][0x40c] ;  /* 0x00010300fff82b82 */ /* 0x000ea20000000800 */
[----:B------:R-:W-:Y:S01]  /*5100*/  @P3 FADD.FTZ R250, R215, -R250 ;  /* 0x800000fad7fa3221 */ /* 0x000fe20000010000 */
[----:B------:R-:W-:Y:S01]  /*5110*/  @P3 FFMA.FTZ R180, R206, R182, R180 ;  /* 0x000000b6ceb43223 */ /* 0x000fe200000100b4 */
[----:B------:R-:W-:Y:S01]  /*5120*/  @P2 PRMT R182, R172, 0x7632, R182 ;  /* 0x00007632acb62816 */ /* 0x000fe200000000b6 */
[----:B------:R-:W-:Y:S01]  /*5130*/  @P3 FFMA.FTZ R247, R206, R246, R247 ;  /* 0x000000f6cef73223 */ /* 0x000fe200000100f7 */
[----:B------:R-:W-:Y:S02]  /*5140*/  SHF.L.U32 R246, R37, 0x10, RZ ;  /* 0x0000001025f67819 */ /* 0x000fe400000006ff */
[----:B------:R-:W-:Y:S01]  /*5150*/  @P2 SHF.L.U32 R182, R182, 0x10, RZ ;  /* 0x00000010b6b62819 */ /* 0x000fe200000006ff */
[----:B-1----:R-:W-:-:S04]  /*5160*/  @P2 FMUL.FTZ R183, R247, R183 ;  /* 0x000000b7f7b72220 */ /* 0x002fc80000410000 */
[----:B------:R-:W-:Y:S01]  /*5170*/  @P2 FFMA.FTZ R161, R183, R182, R161 ;  /* 0x000000b6b7a12223 */ /* 0x000fe200000100a1 */
[----:B------:R-:W-:Y:S01]  /*5180*/  @P2 FMUL.FTZ R183, R53, R183 ;  /* 0x000000b735b72220 */ /* 0x000fe20000410000 */
[----:B0-----:R-:W-:Y:S01]  /*5190*/  @P2 FMUL.FTZ R182, R180, R181 ;  /* 0x000000b5b4b62220 */ /* 0x001fe20000410000 */
[----:B------:R-:W-:Y:S02]  /*51a0*/  @P2 SHF.L.U32 R181, R172, 0x10, RZ ;  /* 0x00000010acb52819 */ /* 0x000fe400000006ff */
[----:B------:R-:W-:Y:S02]  /*51b0*/  F2FP.BF16.F32.PACK_AB R180, R247, R180 ;  /* 0x000000b4f7b4723e */ /* 0x000fe400000010ff */
[----:B------:R-:W-:Y:S01]  /*51c0*/  @P2 F2FP.BF16.F32.PACK_AB R183, RZ, R183 ;  /* 0x000000b7ffb7223e */ /* 0x000fe200000010ff */
        /* <DEDUP_REMOVED lines=8> */
[----:B--2---:R-:W-:Y:S01]  /*5250*/  @P2 FMUL.FTZ R182, R246, R248 ;  /* 0x000000f8f6b62220 */ /* 0x004fe20000410000 */
[----:B------:R-:W-:Y:S01]  /*5260*/  SHF.L.U32 R181, R181, 0x10, RZ ;  /* 0x00000010b5b57819 */ /* 0x000fe200000006ff */
[----:B------:R-:W-:Y:S01]  /*5270*/  @P3 FFMA.FTZ R248, R20, R249, R251 ;  /* 0x000000f914f83223 */ /* 0x000fe200000100fb */
[----:B------:R-:W-:-:S02]  /*5280*/  @P2 PRMT R176, R176, 0x5410, R183 ;  /* 0x00005410b0b02816 */ /* 0x000fc400000000b7 */
[----:B------:R-:W-:Y:S01]  /*5290*/  @P2 SHF.L.U32 R183, R173, 0x10, RZ ;  /* 0x00000010adb72819 */ /* 0x000fe200000006ff */
[----:B------:R-:W-:Y:S01]  /*52a0*/  @P3 FFMA.FTZ R181, R206, R250, R181 ;  /* 0x000000faceb53223 */ /* 0x000fe200000100b5 */
[----:B------:R-:W-:Y:S01]  /*52b0*/  @P3 FADD.FTZ R248, R184, -R248 ;  /* 0x800000f8b8f83221 */ /* 0x000fe20000010000 */
[----:B------:R-:W0:Y:S02]  /*52c0*/  @P2 LDC R250, c[0x0][0x40c] ;  /* 0x00010300fffa2b82 */ /* 0x000e240000000800 */
[----:B------:R-:W-:Y:S01]  /*52d0*/  @P2 FFMA.FTZ R162, R183, R182, R162 ;  /* 0x000000b6b7a22223 */ /* 0x000fe200000100a2 */
[----:B------:R-:W-:-:S04]  /*52e0*/  @P2 PRMT R183, R173, 0x7632, R183 ;  /* 0x00007632adb72816 */ /* 0x000fc800000000b7 */
[----:B------:R-:W-:Y:S01]  /*52f0*/  @P2 SHF.L.U32 R183, R183, 0x10, RZ ;  /* 0x00000010b7b72819 */ /* 0x000fe200000006ff */
[C---:B0-----:R-:W-:Y:S01]  /*5300*/  @P2 FMUL.FTZ R250, R181.reuse, R250 ;  /* 0x000000fab5fa2220 */ /* 0x041fe20000410000 */
[----:B------:R-:W-:Y:S02]  /*5310*/  F2FP.BF16.F32.PACK_AB R181, R181, R246 ;  /* 0x000000f6b5b5723e */ /* 0x000fe400000010ff */
[----:B------:R-:W-:Y:S01]  /*5320*/  PRMT R246, R39, 0x7632, R246 ;  /* 0x0000763227f67816 */ /* 0x000fe200000000f6 */
[----:B------:R-:W-:Y:S01]  /*5330*/  @P2 FFMA.FTZ R163, R250, R183, R163 ;  /* 0x000000b7faa32223 */ /* 0x000fe200000100a3 */
[----:B------:R-:W-:Y:S01]  /*5340*/  @P2 FMUL.FTZ R183, R54, R182 ;  /* 0x000000b636b72220 */ /* 0x000fe20000410000 */
[----:B------:R-:W-:Y:S01]  /*5350*/  @P2 FMUL.FTZ R182, R55, R250 ;  /* 0x000000fa37b62220 */ /* 0x000fe20000410000 */
[----:B------:R-:W-:Y:S02]  /*5360*/  SHF.L.U32 R250, R38, 0x10, RZ ;  /* 0x0000001026fa7819 */ /* 0x000fe400000006ff */
[----:B------:R-:W-:-:S02]  /*5370*/  SHF.L.U32 R246, R246, 0x10, RZ ;  /* 0x00000010f6f67819 */ /* 0x000fc400000006ff */
[----:B------:R-:W-:Y:S01]  /*5380*/  @P2 F2FP.BF16.F32.PACK_AB R183, RZ, R183 ;  /* 0x000000b7ffb7223e */ /* 0x000fe200000010ff */
[----:B------:R-:W-:Y:S01]  /*5390*/  @P3 FFMA.FTZ R250, R206, R248, R250 ;  /* 0x000000f8cefa3223 */ /* 0x000fe200000100fa */
[----:B------:R-:W-:Y:S01]  /*53a0*/  @P2 F2FP.BF16.F32.PACK_AB R182, RZ, R182 ;  /* 0x000000b6ffb6223e */ /* 0x000fe200000010ff */
[----:B------:R-:W0:Y:S01]  /*53b0*/  @P2 LDC R248, c[0x0][0x40c] ;  /* 0x00010300fff82b82 */ /* 0x000e220000000800 */
[----:B------:R-:W-:Y:S02]  /*53c0*/  @P2 PRMT R177, R183, 0x7610, R177 ;  /* 0x00007610b7b12816 */ /* 0x000fe400000000b1 */
[----:B------:R-:W-:Y:S02]  /*53d0*/  @P2 SHF.L.U32 R183, R174, 0x10, RZ ;  /* 0x00000010aeb72819 */ /* 0x000fe400000006ff */
[----:B------:R-:W-:Y:S01]  /*53e0*/  @P2 PRMT R177, R177, 0x5410, R182 ;  /* 0x00005410b1b12816 */ /* 0x000fe200000000b6 */
[----:B0-----:R-:W-:Y:S01]  /*53f0*/  @P2 FMUL.FTZ R182, R250, R248 ;  /* 0x000000f8fab62220 */ /* 0x001fe20000410000 */
[----:B------:R-:W-:-:S03]  /*5400*/  @P2 PRMT R248, R174, 0x7632, R248 ;  /* 0x00007632aef82816 */ /* 0x000fc600000000f8 */
[-C--:B------:R-:W-:Y:S01]  /*5410*/  @P2 FFMA.FTZ R156, R183, R182.reuse, R156 ;  /* 0x000000b6b79c2223 */ /* 0x080fe2000001009c */
[----:B------:R-:W-:Y:S01]  /*5420*/  @P2 FMUL.FTZ R182, R56, R182 ;  /* 0x000000b638b62220 */ /* 0x000fe20000410000 */
[----:B------:R-:W-:Y:S01]  /*5430*/  @P3 FFMA.FTZ R183, R216, R249, R251 ;  /* 0x000000f9d8b73223 */ /* 0x000fe200000100fb */
[----:B------:R-:W-:-:S03]  /*5440*/  @P2 SHF.L.U32 R248, R248, 0x10, RZ ;  /* 0x00000010f8f82819 */ /* 0x000fc600000006ff */
[----:B------:R-:W-:Y:S01]  /*5450*/  @P2 F2FP.BF16.F32.PACK_AB R182, RZ, R182 ;  /* 0x000000b6ffb6223e */ /* 0x000fe200000010ff */
[----:B------:R-:W-:-:S03]  /*5460*/  @P3 FADD.FTZ R183, R217, -R183 ;  /* 0x800000b7d9b73221 */ /* 0x000fc60000010000 */
[----:B------:R-:W-:Y:S02]  /*5470*/  @P2 PRMT R178, R182, 0x7610, R178 ;  /* 0x00007610b6b22816 */ /* 0x000fe400000000b2 */
[----:B------:R-:W-:-:S04]  /*5480*/  PRMT R182, R38, 0x7632, R182 ;  /* 0x0000763226b67816 */ /* 0x000fc800000000b6 */
[----:B------:R-:W-:-:S05]  /*5490*/  SHF.L.U32 R182, R182, 0x10, RZ ;  /* 0x00000010b6b67819 */ /* 0x000fca00000006ff */
[----:B------:R-:W-:Y:S02]  /*54a0*/  @P3 FFMA.FTZ R182, R206, R183, R182 ;  /* 0x000000b7ceb63223 */ /* 0x000fe400000100b6 */
[----:B------:R-:W0:Y:S02]  /*54b0*/  @P2 LDC R183, c[0x0][0x40c] ;  /* 0x00010300ffb72b82 */ /* 0x000e240000000800 */
[C---:B0-----:R-:W-:Y:S01]  /*54c0*/  @P2 FMUL.FTZ R183, R182.reuse, R183 ;  /* 0x000000b7b6b72220 */ /* 0x041fe20000410000 */
        /* <DEDUP_REMOVED lines=12> */
[----:B------:R-:W0:Y:S02]  /*5590*/  @P2 LDC R248, c[0x0][0x40c] ;  /* 0x00010300fff82b82 */ /* 0x000e240000000800 */
[----:B0-----:R-:W-:Y:S01]  /*55a0*/  @P2 FMUL.FTZ R248, R183, R248 ;  /* 0x000000f8b7f82220 */ /* 0x001fe20000410000 */
        /* <DEDUP_REMOVED lines=14> */
.L_x_5265:
[----:B------:R-:W-:Y:S02]  /*5690*/  ISETP.GT.AND P3, PT, R244, RZ, PT ;  /* 0x000000fff400720c */ /* 0x000fe40003f64270 */
[----:B0----5:R-:W-:-:S11]  /*56a0*/  SHF.L.U32 R246, R36, 0x10, RZ ;  /* 0x0000001024f67819 */ /* 0x021fd600000006ff */
        /* <DEDUP_REMOVED lines=96> */
.L_x_5264:
[----:B------:R-:W-:Y:S05]  /*5cb0*/  @!P1 BRA `(.L_x_5267) ;  /* 0x0000000400889947 */ /* 0x000fea0003800000 */
[----:B------:R-:W1:Y:S01]  /*5cc0*/  @P2 LDC R181, c[0x0][0x40c] ;  /* 0x00010300ffb52b82 */ /* 0x000e620000000800 */
[----:B-----5:R-:W-:Y:S01]  /*5cd0*/  FFMA.FTZ R180, R20, R249, R251 ;  /* 0x000000f914b47223 */ /* 0x020fe200000100fb */
[----:B------:R-:W-:Y:S02]  /*5ce0*/  ISETP.GT.AND P3, PT, R244, RZ, PT ;  /* 0x000000fff400720c */ /* 0x000fe40003f64270 */
[----:B------:R-:W-:Y:S01]  /*5cf0*/  @P2 SHF.L.U32 R182, R174, 0x10, RZ ;  /* 0x00000010aeb62819 */ /* 0x000fe200000006ff */
[----:B------:R-:W-:Y:S01]  /*5d00*/  FADD.FTZ R180, R184, -R180 ;  /* 0x800000b4b8b47221 */ /* 0x000fe20000010000 */
[----:B0-----:R-:W-:Y:S02]  /*5d10*/  @P2 SHF.L.U32 R246, R173, 0x10, RZ ;  /* 0x00000010adf62819 */ /* 0x001fe400000006ff */
[----:B------:R-:W-:Y:S01]  /*5d20*/  @P2 PRMT R247, R172, 0x7632, R247 ;  /* 0x00007632acf72816 */ /* 0x000fe200000000f7 */
[----:B------:R-:W-:-:S03]  /*5d30*/  FMUL.FTZ R180, R206, R180 ;  /* 0x000000b4ceb47220 */ /* 0x000fc60000410000 */
[----:B------:R-:W-:Y:S02]  /*5d40*/  @P2 SHF.L.U32 R247, R247, 0x10, RZ ;  /* 0x00000010f7f72819 */ /* 0x000fe400000006ff */
[----:B------:R-:W-:Y:S02]  /*5d50*/  FSEL R183, R180, RZ, P3 ;  /* 0x000000ffb4b77208 */ /* 0x000fe40001800000 */
[----:B------:R-:W0:Y:S03]  /*5d60*/  @P2 LDC R180, c[0x0][0x40c] ;  /* 0x00010300ffb42b82 */ /* 0x000e260000000800 */
        /* <DEDUP_REMOVED lines=10> */
[----:B------:R-:W-:-:S03]  /*5e10*/  @P2 SHF.L.U32 R181, R181, 0x10, RZ ;  /* 0x00000010b5b52819 */ /* 0x000fc600000006ff */
[----:B0-----:R-:W-:Y:S01]  /*5e20*/  @P2 FMUL.FTZ R180, R180, R182 ;  /* 0x000000b6b4b42220 */ /* 0x001fe20000410000 */
[----:B------:R-:W-:Y:S02]  /*5e30*/  F2FP.BF16.F32.PACK_AB R182, R182, R183 ;  /* 0x000000b7b6b6723e */ /* 0x000fe400000010ff */
[----:B------:R-:W0:Y:S01]  /*5e40*/  @P2 LDC R183, c[0x0][0x40c] ;  /* 0x00010300ffb72b82 */ /* 0x000e220000000800 */
[----:B------:R-:W-:Y:S01]  /*5e50*/  @P2 FFMA.FTZ R157, R180, R181, R157 ;  /* 0x000000b5b49d2223 */ /* 0x000fe2000001009d */
[----:B------:R-:W-:-:S05]  /*5e60*/  @P2 FMUL.FTZ R181, R57, R180 ;  /* 0x000000b439b52220 */ /* 0x000fca0000410000 */
[----:B------:R-:W-:Y:S01]  /*5e70*/  @P2 F2FP.BF16.F32.PACK_AB R181, RZ, R181 ;  /* 0x000000b5ffb5223e */ /* 0x000fe200000010ff */
[----:B------:R-:W1:Y:S03]  /*5e80*/  @P2 LDC R180, c[0x0][0x40c] ;  /* 0x00010300ffb42b82 */ /* 0x000e660000000800 */
        /* <DEDUP_REMOVED lines=17> */
[----:B0-----:R-:W-:-:S04]  /*5fa0*/  @P2 FMUL.FTZ R183, R183, R180 ;  /* 0x000000b4b7b72220 */ /* 0x001fc80000410000 */
[----:B------:R-:W-:Y:S01]  /*5fb0*/  @P2 FFMA.FTZ R163, R183, R246, R163 ;  /* 0x000000f6b7a32223 */ /* 0x000fe200000100a3 */
[----:B------:R-:W-:Y:S01]  /*5fc0*/  @P2 FMUL.FTZ R183, R55, R183 ;  /* 0x000000b737b72220 */ /* 0x000fe20000410000 */
[----:B------:R-:W-:-:S04]  /*5fd0*/  @P2 SHF.L.U32 R246, R172, 0x10, RZ ;  /* 0x00000010acf62819 */ /* 0x000fc800000006ff */
[----:B------:R-:W-:Y:S02]  /*5fe0*/  @P2 F2FP.BF16.F32.PACK_AB R180, RZ, R183 ;  /* 0x000000b7ffb4223e */ /* 0x000fe400000010ff */
[----:B------:R-:W0:Y:S02]  /*5ff0*/  @P2 LDC R183, c[0x0][0x40c] ;  /* 0x00010300ffb72b82 */ /* 0x000e240000000800 */
        /* <DEDUP_REMOVED lines=46> */
.L_x_5267:
[----:B------:R-:W-:Y:S04]  /*62e0*/  BSSY.RECONVERGENT B2, `(.L_x_5268) ;  /* 0x000000d000027945 */ /* 0x000fe80003800200 */
[----:B------:R-:W-:Y:S05]  /*62f0*/  @!P2 BRA `(.L_x_5269) ;  /* 0x00000000002ca947 */ /* 0x000fea0003800000 */
[----:B0----5:R-:W-:Y:S01]  /*6300*/  FFMA.FTZ R246, R18, R249, R251 ;  /* 0x000000f912f67223 */ /* 0x021fe200000100fb */
[----:B------:R-:W-:Y:S02]  /*6310*/  ISETP.GT.AND P3, PT, R244, RZ, PT ;  /* 0x000000fff400720c */ /* 0x000fe40003f64270 */
[----:B------:R-:W-:Y:S01]  /*6320*/  SHF.L.U32 R247, R172, 0x10, RZ ;  /* 0x00000010acf77819 */ /* 0x000fe200000006ff */
        /* <DEDUP_REMOVED lines=8> */
.L_x_5269:
[----:B------:R-:W-:Y:S05]  /*63b0*/  BSYNC.RECONVERGENT B2 ;  /* 0x0000000000027941 */ /* 0x000fea0003800200 */
.L_x_5268:
[----:B------:R-:W-:Y:S04]  /*63c0*/  BSSY.RECONVERGENT B2, `(.L_x_5270) ;  /* 0x000000e000027945 */ /* 0x000fe80003800200 */
[----:B------:R-:W-:Y:S05]  /*63d0*/  @!P2 BRA `(.L_x_5271) ;  /* 0x000000000030a947 */ /* 0x000fea0003800000 */
        /* <DEDUP_REMOVED lines=12> */
.L_x_5271:
[----:B------:R-:W-:Y:S05]  /*64a0*/  BSYNC.RECONVERGENT B2 ;  /* 0x0000000000027941 */ /* 0x000fea0003800200 */
.L_x_5270:
        /* <DEDUP_REMOVED lines=13> */
.L_x_5273:
[----:B------:R-:W-:Y:S05]  /*6580*/  BSYNC.RECONVERGENT B2 ;  /* 0x0000000000027941 */ /* 0x000fea0003800200 */
.L_x_5272:
        /* <DEDUP_REMOVED lines=14> */
.L_x_5275:
[----:B------:R-:W-:Y:S05]  /*6670*/  BSYNC.RECONVERGENT B2 ;  /* 0x0000000000027941 */ /* 0x000fea0003800200 */
.L_x_5274:
        /* <DEDUP_REMOVED lines=13> */
.L_x_5277:
[----:B------:R-:W-:Y:S05]  /*6750*/  BSYNC.RECONVERGENT B2 ;  /* 0x0000000000027941 */ /* 0x000fea0003800200 */
.L_x_5276:
        /* <DEDUP_REMOVED lines=14> */
.L_x_5279:
[----:B------:R-:W-:Y:S05]  /*6840*/  BSYNC.RECONVERGENT B2 ;  /* 0x0000000000027941 */ /* 0x000fea0003800200 */
.L_x_5278:
        /* <DEDUP_REMOVED lines=13> */
.L_x_5281:
[----:B------:R-:W-:Y:S05]  /*6920*/  BSYNC.RECONVERGENT B2 ;  /* 0x0000000000027941 */ /* 0x000fea0003800200 */
.L_x_5280:
        /* <DEDUP_REMOVED lines=13> */
.L_x_5266:
[----:B------:R-:W-:Y:S05]  /*6a00*/  BSYNC.RECONVERGENT B1 ;  /* 0x0000000000017941 */ /* 0x000fea0003800200 */
.L_x_5263:
        /* <DEDUP_REMOVED lines=14> */
.L_x_5283:
[----:B------:R-:W-:Y:S05]  /*6af0*/  BSYNC.RECONVERGENT B1 ;  /* 0x0000000000017941 */ /* 0x000fea0003800200 */
.L_x_5282:
        /* <DEDUP_REMOVED lines=105> */
.L_x_5286:
        /* <DEDUP_REMOVED lines=98> */
.L_x_5285:
[----:B------:R-:W-:Y:S05]  /*77b0*/  @!P1 BRA `(.L_x_5288) ;  /* 0x0000000400889947 */ /* 0x000fea0003800000 */
[----:B------:R-:W1:Y:S01]  /*77c0*/  @P2 LDC R181, c[0x0][0x40c] ;  /* 0x00010300ffb52b82 */ /* 0x000e620000000800 */
[----:B------:R-:W-:Y:S01]  /*77d0*/  FFMA.FTZ R180, R188, R249, R251 ;  /* 0x000000f9bcb47223 */ /* 0x000fe200000100fb */
[----:B------:R-:W-:Y:S02]  /*77e0*/  ISETP.GT.AND P3, PT, R244, RZ, PT ;  /* 0x000000fff400720c */ /* 0x000fe40003f64270 */
[----:B-----5:R-:W-:Y:S01]  /*77f0*/  @P2 SHF.L.U32 R182, R174, 0x10, RZ ;  /* 0x00000010aeb62819 */ /* 0x020fe200000006ff */
        /* <DEDUP_REMOVED lines=94> */
.L_x_5288:
        /* <DEDUP_REMOVED lines=13> */
.L_x_5290:
[----:B------:R-:W-:Y:S05]  /*7eb0*/  BSYNC.RECONVERGENT B2 ;  /* 0x0000000000027941 */ /* 0x000fea0003800200 */
.L_x_5289:
        /* <DEDUP_REMOVED lines=14> */
.L_x_5292:
[----:B------:R-:W-:Y:S05]  /*7fa0*/  BSYNC.RECONVERGENT B2 ;  /* 0x0000000000027941 */ /* 0x000fea0003800200 */
.L_x_5291:
        /* <DEDUP_REMOVED lines=13> */
.L_x_5294:
[----:B------:R-:W-:Y:S05]  /*8080*/  BSYNC.RECONVERGENT B2 ;  /* 0x0000000000027941 */ /* 0x000fea0003800200 */
.L_x_5293:
        /* <DEDUP_REMOVED lines=14> */
.L_x_5296:
[----:B------:R-:W-:Y:S05]  /*8170*/  BSYNC.RECONVERGENT B2 ;  /* 0x0000000000027941 */ /* 0x000fea0003800200 */
.L_x_5295:
        /* <DEDUP_REMOVED lines=13> */
.L_x_5298:
[----:B------:R-:W-:Y:S05]  /*8250*/  BSYNC.RECONVERGENT B2 ;  /* 0x0000000000027941 */ /* 0x000fea0003800200 */
.L_x_5297:
        /* <DEDUP_REMOVED lines=14> */
.L_x_5300:
[----:B------:R-:W-:Y:S05]  /*8340*/  BSYNC.RECONVERGENT B2 ;  /* 0x0000000000027941 */ /* 0x000fea0003800200 */
.L_x_5299:
        /* <DEDUP_REMOVED lines=13> */
.L_x_5302:
[----:B------:R-:W-:Y:S05]  /*8420*/  BSYNC.RECONVERGENT B2 ;  /* 0x0000000000027941 */ /* 0x000fea0003800200 */
.L_x_5301:
        /* <DEDUP_REMOVED lines=13> */
.L_x_5287:
[----:B------:R-:W-:Y:S05]  /*8500*/  BSYNC.RECONVERGENT B1 ;  /* 0x0000000000017941 */ /* 0x000fea0003800200 */
.L_x_5284:
        /* <DEDUP_REMOVED lines=14> */
.L_x_5304:
[----:B------:R-:W-:Y:S05]  /*85f0*/  BSYNC.RECONVERGENT B1 ;  /* 0x0000000000017941 */ /* 0x000fea0003800200 */
.L_x_5303:
        /* <DEDUP_REMOVED lines=105> */
.L_x_5307:
        /* <DEDUP_REMOVED lines=98> */
.L_x_5306:
        /* <DEDUP_REMOVED lines=99> */
.L_x_5309:
        /* <DEDUP_REMOVED lines=13> */
.L_x_5311:
[----:B------:R-:W-:Y:S05]  /*99b0*/  BSYNC.RECONVERGENT B2 ;  /* 0x0000000000027941 */ /* 0x000fea0003800200 */
.L_x_5310:
        /* <DEDUP_REMOVED lines=14> */
.L_x_5313:
[----:B------:R-:W-:Y:S05]  /*9aa0*/  BSYNC.RECONVERGENT B2 ;  /* 0x0000000000027941 */ /* 0x000fea0003800200 */
.L_x_5312:
        /* <DEDUP_REMOVED lines=13> */
.L_x_5315:
[----:B------:R-:W-:Y:S05]  /*9b80*/  BSYNC.RECONVERGENT B2 ;  /* 0x0000000000027941 */ /* 0x000fea0003800200 */
.L_x_5314:
        /* <DEDUP_REMOVED lines=14> */
.L_x_5317:
[----:B------:R-:W-:Y:S05]  /*9c70*/  BSYNC.RECONVERGENT B2 ;  /* 0x0000000000027941 */ /* 0x000fea0003800200 */
.L_x_5316:
        /* <DEDUP_REMOVED lines=13> */
.L_x_5319:
[----:B------:R-:W-:Y:S05]  /*9d50*/  BSYNC.RECONVERGENT B2 ;  /* 0x0000000000027941 */ /* 0x000fea0003800200 */
.L_x_5318:
        /* <DEDUP_REMOVED lines=14> */
.L_x_5321:
[----:B------:R-:W-:Y:S05]  /*9e40*/  BSYNC.RECONVERGENT B2 ;  /* 0x0000000000027941 */ /* 0x000fea0003800200 */
.L_x_5320:
        /* <DEDUP_REMOVED lines=13> */
.L_x_5323:
[----:B------:R-:W-:Y:S05]  /*9f20*/  BSYNC.RECONVERGENT B2 ;  /* 0x0000000000027941 */ /* 0x000fea0003800200 */
.L_x_5322:
        /* <DEDUP_REMOVED lines=13> */
.L_x_5308:
[----:B------:R-:W-:Y:S05]  /*a000*/  BSYNC.RECONVERGENT B1 ;  /* 0x0000000000017941 */ /* 0x000fea0003800200 */
.L_x_5305:
        /* <DEDUP_REMOVED lines=8> */
[----:B------:R0:W-:Y:S02]  /*a090*/  @P2 STG.E.128 desc[UR6][R246.64], R176 ;  /* 0x000000b0f6002986 */ /* 0x0001e4000c101d06 */
[----:B0-----:R-:W-:Y:S01]  /*a0a0*/  IADD3 R246, PT, PT, R207, 0x80, RZ ;  /* 0x00000080cff67810 */ /* 0x001fe20007ffe0ff */
[----:B------:R-:W-:Y:S06]  /*a0b0*/  @!P2 BRA `(.L_x_5325) ;  /* 0x00000000000ca947 */ /* 0x000fec0003800000 */
[----:B-----5:R-:W0:Y:S02]  /*a0c0*/  LDC.64 R172, c[0x0][0x390] ;  /* 0x0000e400ffac7b82 */ /* 0x020e240000000a00 */
[----:B0-----:R-:W-:-:S06]  /*a0d0*/  IMAD.WIDE.U32 R172, R246, 0x10, R172 ;  /* 0x00000010f6ac7825 */ /* 0x001fcc00078e00ac */
[----:B------:R-:W5:Y:S02]  /*a0e0*/  LDG.E.128 R172, desc[UR6][R172.64] ;  /* 0x00000006acac7981 */ /* 0x000f64000c1e1d00 */
.L_x_5325:
[----:B------:R-:W-:Y:S05]  /*a0f0*/  BSYNC.RECONVERGENT B1 ;  /* 0x0000000000017941 */ /* 0x000fea0003800200 */
.L_x_5324:
[----:B------:R-:W-:Y:S04]  /*a100*/  BSSY.RECONVERGENT B1, `(.L_x_5326) ;  /* 0x00001a0000017945 */ /* 0x000fe80003800200 */
[----:B------:R-:W-:Y:S05]  /*a110*/  @!P0 BRA `(.L_x_5327) ;  /* 0x0000000c00248947 */ /* 0x000fea0003800000 */
[----:B------:R-:W-:Y:S05]  /*a120*/  @!P1 BRA `(.L_x_5328) ;  /* 0x0000000400989947 */ /* 0x000fea0003800000 */
[----:B------:R-:W-:Y:S01]  /*a130*/  ISETP.GT.AND P0, PT, R244, RZ, PT ;  /* 0x000000fff400720c */ /* 0x000fe20003f04270 */
[----:B------:R-:W0:Y:S01]  /*a140*/  @P2 LDC R183, c[0x0][0x40c] ;  /* 0x00010300ffb72b82 */ /* 0x000e220000000800 */
[C---:B-----5:R-:W-:Y:S02]  /*a150*/  PRMT R180, R24.reuse, 0x7632, R180 ;  /* 0x0000763218b47816 */ /* 0x060fe400000000b4 */
[----:B------:R-:W-:Y:S02]  /*a160*/  SHF.L.U32 R207, R24, 0x10, RZ ;  /* 0x0000001018cf7819 */ /* 0x000fe400000006ff */
[----:B------:R-:W-:Y:S02]  /*a170*/  SHF.L.U32 R180, R180, 0x10, RZ ;  /* 0x00000010b4b47819 */ /* 0x000fe400000006ff */
[----:B------:R-:W-:Y:S01]  /*a180*/  SHF.L.U32 R247, R25, 0x10, RZ ;  /* 0x0000001019f77819 */ /* 0x000fe200000006ff */
[----:B------:R-:W1:Y:S01]  /*a190*/  @P2 LDC R181, c[0x0][0x40c] ;  /* 0x00010300ffb52b82 */ /* 0x000e620000000800 */
[----:B------:R-:W-:-:S03]  /*a1a0*/  @P2 SHF.L.U32 R250, R175, 0x10, RZ ;  /* 0x00000010affa2819 */ /* 0x000fc600000006ff */
[-CC-:B------:R-:W-:Y:S01]  /*a1b0*/  @P0 FFMA.FTZ R182, R202, R249.reuse, R251.reuse ;  /* 0x000000f9cab60223 */ /* 0x180fe200000100fb */
[-CC-:B------:R-:W-:Y:S01]  /*a1c0*/  @P0 FFMA.FTZ R244, R236, R249.reuse, R251.reuse ;  /* 0x000000f9ecf40223 */ /* 0x180fe200000100fb */
[----:B------:R-:W-:Y:S02]  /*a1d0*/  @P0 FFMA.FTZ R248, R238, R249, R251 ;  /* 0x000000f9eef80223 */ /* 0x000fe400000100fb */
[----:B------:R-:W-:Y:S01]  /*a1e0*/  @P0 FADD.FTZ R182, R208, -R182 ;  /* 0x800000b6d0b60221 */ /* 0x000fe20000010000 */
[----:B------:R-:W-:Y:S01]  /*a1f0*/  @P0 FADD.FTZ R244, R237, -R244 ;  /* 0x800000f4edf40221 */ /* 0x000fe20000010000 */
[----:B------:R-:W-:Y:S02]  /*a200*/  @P0 FADD.FTZ R248, R239, -R248 ;  /* 0x800000f8eff80221 */ /* 0x000fe40000010000 */
[----:B------:R-:W-:Y:S01]  /*a210*/  @P0 FFMA.FTZ R207, R206, R182, R207 ;  /* 0x000000b6cecf0223 */ /* 0x000fe200000100cf */
[----:B------:R-:W-:Y:S01]  /*a220*/  @P2 PRMT R182, R172, 0x7632, R182 ;  /* 0x00007632acb62816 */ /* 0x000fe200000000b6 */
[----:B------:R-:W-:-:S02]  /*a230*/  @P0 FFMA.FTZ R180, R206, R244, R180 ;  /* 0x000000f4ceb40223 */ /* 0x000fc400000100b4 */
[----:B------:R-:W2:Y:S01]  /*a240*/  @P2 LDC R244, c[0x0][0x40c] ;  /* 0x00010300fff42b82 */ /* 0x000ea20000000800 */
[----:B------:R-:W-:Y:S01]  /*a250*/  @P2 SHF.L.U32 R182, R182, 0x10, RZ ;  /* 0x00000010b6b62819 */ /* 0x000fe200000006ff */
[C---:B0-----:R-:W-:Y:S01]  /*a260*/  @P2 FMUL.FTZ R183, R180.reuse, R183 ;  /* 0x000000b7b4b72220 */ /* 0x041fe20000410000 */
[----:B------:R-:W-:-:S03]  /*a270*/  F2FP.BF16.F32.PACK_AB R180, R180, R207 ;  /* 0x000000cfb4b4723e */ /* 0x000fc600000010ff */
[----:B------:R-:W-:Y:S01]  /*a280*/  @P2 FFMA.FTZ R137, R183, R182, R137 ;  /* 0x000000b6b7892223 */ /* 0x000fe20000010089 */
[----:B------:R-:W-:Y:S01]  /*a290*/  @P2 FMUL.FTZ R183, R77, R183 ;  /* 0x000000b74db72220 */ /* 0x000fe20000410000 */
[----:B-1----:R-:W-:Y:S01]  /*a2a0*/  @P2 FMUL.FTZ R182, R207, R181 ;  /* 0x000000b5cfb62220 */ /* 0x002fe20000410000 */
        /* <DEDUP_REMOVED lines=11> */
[----:B------:R-:W-:Y:S02]  /*a360*/  SHF.L.U32 R181, R181, 0x10, RZ ;  /* 0x00000010b5b57819 */ /* 0x000fe400000006ff */
[----:B------:R-:W-:-:S02]  /*a370*/  @P2 PRMT R176, R176, 0x5410, R183 ;  /* 0x00005410b0b02816 */ /* 0x000fc400000000b7 */
[----:B------:R-:W-:Y:S01]  /*a380*/  @P2 SHF.L.U32 R183, R173, 0x10, RZ ;  /* 0x00000010adb72819 */ /* 0x000fe200000006ff */
[----:B------:R-:W-:Y:S02]  /*a390*/  @P0 FFMA.FTZ R181, R206, R248, R181 ;  /* 0x000000f8ceb50223 */ /* 0x000fe400000100b5 */
[----:B------:R-:W0:Y:S02]  /*a3a0*/  @P2 LDC R248, c[0x0][0x40c] ;  /* 0x00010300fff82b82 */ /* 0x000e240000000800 */
[----:B------:R-:W-:Y:S01]  /*a3b0*/  @P2 FFMA.FTZ R138, R183, R182, R138 ;  /* 0x000000b6b78a2223 */ /* 0x000fe2000001008a */
[----:B------:R-:W-:-:S04]  /*a3c0*/  @P2 PRMT R183, R173, 0x7632, R183 ;  /* 0x00007632adb72816 */ /* 0x000fc800000000b7 */
[----:B------:R-:W-:Y:S01]  /*a3d0*/  @P2 SHF.L.U32 R183, R183, 0x10, RZ ;  /* 0x00000010b7b72819 */ /* 0x000fe200000006ff */
[C---:B0-----:R-:W-:Y:S01]  /*a3e0*/  @P2 FMUL.FTZ R244, R181.reuse, R248 ;  /* 0x000000f8b5f42220 */ /* 0x041fe20000410000 */
[----:B------:R-:W-:-:S03]  /*a3f0*/  F2FP.BF16.F32.PACK_AB R181, R181, R247 ;  /* 0x000000f7b5b5723e */ /* 0x000fc600000010ff */
[----:B------:R-:W-:Y:S01]  /*a400*/  @P2 FFMA.FTZ R139, R244, R183, R139 ;  /* 0x000000b7f48b2223 */ /* 0x000fe2000001008b */
[----:B------:R-:W-:Y:S01]  /*a410*/  @P2 FMUL.FTZ R183, R78, R182 ;  /* 0x000000b64eb72220 */ /* 0x000fe20000410000 */
[----:B------:R-:W-:-:S04]  /*a420*/  @P2 FMUL.FTZ R182, R79, R244 ;  /* 0x000000f44fb62220 */ /* 0x000fc80000410000 */
[----:B------:R-:W-:Y:S02]  /*a430*/  @P2 F2FP.BF16.F32.PACK_AB R183, RZ, R183 ;  /* 0x000000b7ffb7223e */ /* 0x000fe400000010ff */
[----:B------:R-:W-:Y:S01]  /*a440*/  @P2 F2FP.BF16.F32.PACK_AB R244, RZ, R182 ;  /* 0x000000b6fff4223e */ /* 0x000fe200000010ff */
[----:B------:R-:W-:Y:S01]  /*a450*/  @P0 FFMA.FTZ R182, R204, R249, R251 ;  /* 0x000000f9ccb60223 */ /* 0x000fe200000100fb */
[----:B------:R-:W-:-:S03]  /*a460*/  @P2 PRMT R177, R183, 0x7610, R177 ;  /* 0x00007610b7b12816 */ /* 0x000fc600000000b1 */
[----:B------:R-:W-:Y:S01]  /*a470*/  @P0 FADD.FTZ R248, R210, -R182 ;  /* 0x800000b6d2f80221 */ /* 0x000fe20000010000 */
[----:B------:R-:W-:Y:S02]  /*a480*/  SHF.L.U32 R182, R26, 0x10, RZ ;  /* 0x000000101ab67819 */ /* 0x000fe400000006ff */
[----:B------:R-:W-:Y:S02]  /*a490*/  @P2 PRMT R177, R177, 0x5410, R244 ;  /* 0x00005410b1b12816 */ /* 0x000fe400000000f4 */
[----:B------:R-:W-:Y:S01]  /*a4a0*/  @P2 SHF.L.U32 R244, R174, 0x10, RZ ;  /* 0x00000010aef42819 */ /* 0x000fe200000006ff */
[----:B------:R-:W-:Y:S02]  /*a4b0*/  @P0 FFMA.FTZ R182, R206, R248, R182 ;  /* 0x000000f8ceb60223 */ /* 0x000fe400000100b6 */
[----:B------:R-:W0:Y:S02]  /*a4c0*/  @P2 LDC R248, c[0x0][0x40c] ;  /* 0x00010300fff82b82 */ /* 0x000e240000000800 */
[----:B0-----:R-:W-:-:S04]  /*a4d0*/  @P2 FMUL.FTZ R183, R182, R248 ;  /* 0x000000f8b6b72220 */ /* 0x001fc80000410000 */
        /* <DEDUP_REMOVED lines=11> */
[----:B------:R-:W0:Y:S03]  /*a590*/  @P2 LDC R183, c[0x0][0x40c] ;  /* 0x00010300ffb72b82 */ /* 0x000e260000000800 */
[C---:B------:R-:W-:Y:S01]  /*a5a0*/  F2FP.BF16.F32.PACK_AB R182, R248.reuse, R182 ;  /* 0x000000b6f8b6723e */ /* 0x040fe200000010ff */
[----:B0-----:R-:W-:-:S04]  /*a5b0*/  @P2 FMUL.FTZ R183, R248, R183 ;  /* 0x000000b7f8b72220 */ /* 0x001fc80000410000 */
[----:B------:R-:W-:Y:S01]  /*a5c0*/  @P2 FFMA.FTZ R133, R183, R244, R133 ;  /* 0x000000f4b7852223 */ /* 0x000fe20000010085 */
[----:B------:R-:W-:-:S05]  /*a5d0*/  @P2 FMUL.FTZ R183, R81, R183 ;  /* 0x000000b751b72220 */ /* 0x000fca0000410000 */
[----:B------:R-:W-:-:S04]  /*a5e0*/  @P2 F2FP.BF16.F32.PACK_AB R183, RZ, R183 ;  /* 0x000000b7ffb7223e */ /* 0x000fc800000010ff */
[----:B------:R-:W-:Y:S01]  /*a5f0*/  @P2 PRMT R178, R178, 0x5410, R183 ;  /* 0x00005410b2b22816 */ /* 0x000fe200000000b7 */
[-CC-:B------:R-:W-:Y:S01]  /*a600*/  @P0 FFMA.FTZ R183, R205, R249.reuse, R251.reuse ;  /* 0x000000f9cdb70223 */ /* 0x180fe200000100fb */
[----:B------:R-:W-:-:S03]  /*a610*/  @P0 FFMA.FTZ R249, R242, R249, R251 ;  /* 0x000000f9f2f90223 */ /* 0x000fc600000100fb */
[----:B------:R-:W-:Y:S01]  /*a620*/  @P0 FADD.FTZ R244, R211, -R183 ;  /* 0x800000b7d3f40221 */ /* 0x000fe20000010000 */
[----:B------:R-:W-:Y:S01]  /*a630*/  SHF.L.U32 R183, R27, 0x10, RZ ;  /* 0x000000101bb77819 */ /* 0x000fe200000006ff */
[----:B------:R-:W-:-:S04]  /*a640*/  @P0 FADD.FTZ R249, R243, -R249 ;  /* 0x800000f9f3f90221 */ /* 0x000fc80000010000 */
[----:B------:R-:W-:Y:S02]  /*a650*/  @P0 FFMA.FTZ R183, R206, R244, R183 ;  /* 0x000000f4ceb70223 */ /* 0x000fe400000100b7 */
[----:B------:R-:W0:Y:S02]  /*a660*/  @P2 LDC R244, c[0x0][0x40c] ;  /* 0x00010300fff42b82 */ /* 0x000e240000000800 */
[----:B0-----:R-:W-:-:S04]  /*a670*/  @P2 FMUL.FTZ R244, R183, R244 ;  /* 0x000000f4b7f42220 */ /* 0x001fc80000410000 */
[-C--:B------:R-:W-:Y:S01]  /*a680*/  @P2 FFMA.FTZ R134, R250, R244.reuse, R134 ;  /* 0x000000f4fa862223 */ /* 0x080fe20000010086 */
[----:B------:R-:W-:-:S05]  /*a690*/  @P2 FMUL.FTZ R244, R82, R244 ;  /* 0x000000f452f42220 */ /* 0x000fca0000410000 */
[----:B------:R-:W-:-:S04]  /*a6a0*/  @P2 F2FP.BF16.F32.PACK_AB R244, RZ, R244 ;  /* 0x000000f4fff4223e */ /* 0x000fc800000010ff */
[----:B------:R-:W-:Y:S02]  /*a6b0*/  @P2 PRMT R179, R244, 0x7610, R179 ;  /* 0x00007610f4b32816 */ /* 0x000fe400000000b3 */
[----:B------:R-:W-:-:S04]  /*a6c0*/  PRMT R244, R27, 0x7632, R244 ;  /* 0x000076321bf47816 */ /* 0x000fc800000000f4 */
[----:B------:R-:W-:-:S05]  /*a6d0*/  SHF.L.U32 R244, R244, 0x10, RZ ;  /* 0x00000010f4f47819 */ /* 0x000fca00000006ff */
[----:B------:R-:W-:-:S05]  /*a6e0*/  @P0 FFMA.FTZ R244, R206, R249, R244 ;  /* 0x000000f9cef40223 */ /* 0x000fca00000100f4 */
        /* <DEDUP_REMOVED lines=10> */
.L_x_5328:
[----:B------:R-:W-:-:S13]  /*a790*/  ISETP.GT.AND P0, PT, R244, RZ, PT ;  /* 0x000000fff400720c */ /* 0x000fda0003f04270 */
[----:B------:R-:W-:-:S04]  /*a7a0*/  @P0 FFMA.FTZ R207, R202, R249, R251 ;  /* 0x000000f9cacf0223 */ /* 0x000fc800000100fb */
[----:B------:R-:W-:Y:S01]  /*a7b0*/  @P0 FADD.FTZ R244, R208, -R207 ;  /* 0x800000cfd0f40221 */ /* 0x000fe20000010000 */
[----:B-----5:R-:W-:-:S05]  /*a7c0*/  SHF.L.U32 R207, R24, 0x10, RZ ;  /* 0x0000001018cf7819 */ /* 0x020fca00000006ff */
[----:B------:R-:W-:Y:S02]  /*a7d0*/  @P0 FFMA.FTZ R207, R206, R244, R207 ;  /* 0x000000f4cecf0223 */ /* 0x000fe400000100cf */
[----:B------:R-:W0:Y:S02]  /*a7e0*/  @P2 LDC R244, c[0x0][0x40c] ;  /* 0x00010300fff42b82 */ /* 0x000e240000000800 */
[----:B0-----:R-:W-:Y:S01]  /*a7f0*/  @P2 FMUL.FTZ R207, R207, R244 ;  /* 0x000000f4cfcf2220 */ /* 0x001fe20000410000 */
        /* <DEDUP_REMOVED lines=91> */
.L_x_5327:
[----:B------:R-:W-:Y:S05]  /*adb0*/  @!P1 BRA `(.L_x_5330) ;  /* 0x0000000400889947 */ /* 0x000fea0003800000 */
[----:B------:R-:W0:Y:S01]  /*adc0*/  @P2 LDC R207, c[0x0][0x40c] ;  /* 0x00010300ffcf2b82 */ /* 0x000e220000000800 */
[-CC-:B------:R-:W-:Y:S01]  /*add0*/  FFMA.FTZ R180, R236, R249.reuse, R251.reuse ;  /* 0x000000f9ecb47223 */ /* 0x180fe200000100fb */
[-CC-:B------:R-:W-:Y:S01]  /*ade0*/  FFMA.FTZ R183, R202, R249.reuse, R251.reuse ;  /* 0x000000f9cab77223 */ /* 0x180fe200000100fb */
[----:B------:R-:W-:Y:S01]  /*adf0*/  ISETP.GT.AND P0, PT, R244, RZ, PT ;  /* 0x000000fff400720c */ /* 0x000fe20003f04270 */
[----:B------:R-:W-:Y:S01]  /*ae00*/  FFMA.FTZ R248, R238, R249, R251 ;  /* 0x000000f9eef87223 */ /* 0x000fe200000100fb */
[----:B------:R-:W-:Y:S01]  /*ae10*/  FADD.FTZ R180, R237, -R180 ;  /* 0x800000b4edb47221 */ /* 0x000fe20000010000 */
[----:B------:R-:W-:Y:S01]  /*ae20*/  FADD.FTZ R183, R208, -R183 ;  /* 0x800000b7d0b77221 */ /* 0x000fe20000010000 */
[----:B-----5:R-:W-:Y:S01]  /*ae30*/  @P2 PRMT R182, R172, 0x7632, R182 ;  /* 0x00007632acb62816 */ /* 0x020fe200000000b6 */
[----:B------:R-:W1:Y:S01]  /*ae40*/  @P2 LDC R181, c[0x0][0x40c] ;  /* 0x00010300ffb52b82 */ /* 0x000e620000000800 */
[C---:B------:R-:W-:Y:S01]  /*ae50*/  FMUL.FTZ R180, R206.reuse, R180 ;  /* 0x000000b4ceb47220 */ /* 0x040fe20000410000 */
[----:B------:R-:W-:Y:S01]  /*ae60*/  FMUL.FTZ R183, R206, R183 ;  /* 0x000000b7ceb77220 */ /* 0x000fe20000410000 */
[----:B------:R-:W-:Y:S01]  /*ae70*/  @P2 SHF.L.U32 R182, R182, 0x10, RZ ;  /* 0x00000010b6b62819 */ /* 0x000fe200000006ff */
[----:B------:R-:W-:-:S02]  /*ae80*/  FADD.FTZ R248, R239, -R248 ;  /* 0x800000f8eff87221 */ /* 0x000fc40000010000 */
[----:B------:R-:W-:Y:S02]  /*ae90*/  FSEL R180, R180, RZ, P0 ;  /* 0x000000ffb4b47208 */ /* 0x000fe40000000000 */
[----:B------:R-:W-:Y:S01]  /*aea0*/  FSEL R183, R183, RZ, P0 ;  /* 0x000000ffb7b77208 */ /* 0x000fe20000000000 */
[----:B------:R-:W2:Y:S02]  /*aeb0*/  @P2 LDC R247, c[0x0][0x40c] ;  /* 0x00010300fff72b82 */ /* 0x000ea40000000800 */
[----:B0-----:R-:W-:Y:S01]  /*aec0*/  @P2 FMUL.FTZ R207, R207, R180 ;  /* 0x000000b4cfcf2220 */ /* 0x001fe20000410000 */
[----:B------:R-:W-:-:S03]  /*aed0*/  F2FP.BF16.F32.PACK_AB R180, R180, R183 ;  /* 0x000000b7b4b4723e */ /* 0x000fc600000010ff */
[----:B------:R-:W-:Y:S01]  /*aee0*/  @P2 FFMA.FTZ R137, R207, R182, R137 ;  /* 0x000000b6cf892223 */ /* 0x000fe20000010089 */
[----:B------:R-:W-:Y:S01]  /*aef0*/  @P2 SHF.L.U32 R182, R172, 0x10, RZ ;  /* 0x00000010acb62819 */ /* 0x000fe200000006ff */
[----:B------:R-:W-:Y:S01]  /*af00*/  @P2 FMUL.FTZ R207, R77, R207 ;  /* 0x000000cf4dcf2220 */ /* 0x000fe20000410000 */
[----:B-1----:R-:W-:-:S04]  /*af10*/  @P2 FMUL.FTZ R181, R181, R183 ;  /* 0x000000b7b5b52220 */ /* 0x002fc80000410000 */
[----:B------:R-:W-:Y:S01]  /*af20*/  @P2 F2FP.BF16.F32.PACK_AB R244, RZ, R207 ;  /* 0x000000cffff4223e */ /* 0x000fe200000010ff */
[----:B------:R-:W-:Y:S01]  /*af30*/  @P2 FFMA.FTZ R136, R182, R181, R136 ;  /* 0x000000b5b6882223 */ /* 0x000fe20000010088 */
[----:B------:R-:W-:Y:S01]  /*af40*/  FFMA.FTZ R182, R203, R249, R251 ;  /* 0x000000f9cbb67223 */ /* 0x000fe200000100fb */
[----:B------:R-:W-:-:S03]  /*af50*/  @P2 FMUL.FTZ R181, R76, R181 ;  /* 0x000000b54cb52220 */ /* 0x000fc60000410000 */
[----:B------:R-:W-:Y:S02]  /*af60*/  FADD.FTZ R182, R209, -R182 ;  /* 0x800000b6d1b67221 */ /* 0x000fe40000010000 */
[----:B------:R-:W-:Y:S02]  /*af70*/  @P2 F2FP.BF16.F32.PACK_AB R181, RZ, R181 ;  /* 0x000000b5ffb5223e */ /* 0x000fe400000010ff */
[C---:B------:R-:W-:Y:S02]  /*af80*/  FMUL.FTZ R207, R206.reuse, R182 ;  /* 0x000000b6cecf7220 */ /* 0x040fe40000410000 */
[----:B------:R-:W0:Y:S01]  /*af90*/  @P2 LDC R182, c[0x0][0x40c] ;  /* 0x00010300ffb62b82 */ /* 0x000e220000000800 */
[----:B------:R-:W-:Y:S01]  /*afa0*/  @P2 PRMT R176, R181, 0x7610, R176 ;  /* 0x00007610b5b02816 */ /* 0x000fe200000000b0 */
[----:B------:R-:W-:Y:S01]  /*afb0*/  FMUL.FTZ R181, R206, R248 ;  /* 0x000000f8ceb57220 */ /* 0x000fe20000410000 */
[----:B------:R-:W-:Y:S02]  /*afc0*/  FSEL R207, R207, RZ, P0 ;  /* 0x000000ffcfcf7208 */ /* 0x000fe40000000000 */
[----:B------:R-:W-:-:S02]  /*afd0*/  @P2 PRMT R176, R176, 0x5410, R244 ;  /* 0x00005410b0b02816 */ /* 0x000fc400000000f4 */
[----:B------:R-:W-:Y:S01]  /*afe0*/  @P2 SHF.L.U32 R244, R173, 0x10, RZ ;  /* 0x00000010adf42819 */ /* 0x000fe200000006ff */
[----:B--2---:R-:W-:Y:S01]  /*aff0*/  @P2 FMUL.FTZ R247, R247, R207 ;  /* 0x000000cff7f72220 */ /* 0x004fe20000410000 */
[----:B------:R-:W-:-:S03]  /*b000*/  FSEL R181, R181, RZ, P0 ;  /* 0x000000ffb5b57208 */ /* 0x000fc60000000000 */
[----:B------:R-:W-:Y:S01]  /*b010*/  @P2 FFMA.FTZ R138, R244, R247, R138 ;  /* 0x000000f7f48a2223 */ /* 0x000fe2000001008a */
[----:B------:R-:W-:-:S04]  /*b020*/  @P2 PRMT R244, R173, 0x7632, R244 ;  /* 0x00007632adf42816 */ /* 0x000fc800000000f4 */
[----:B------:R-:W-:Y:S01]  /*b030*/  @P2 SHF.L.U32 R244, R244, 0x10, RZ ;  /* 0x00000010f4f42819 */ /* 0x000fe200000006ff */
[----:B0-----:R-:W-:Y:S01]  /*b040*/  @P2 FMUL.FTZ R182, R182, R181 ;  /* 0x000000b5b6b62220 */ /* 0x001fe20000410000 */
[----:B------:R-:W-:-:S03]  /*b050*/  F2FP.BF16.F32.PACK_AB R181, R181, R207 ;  /* 0x000000cfb5b5723e */ /* 0x000fc600000010ff */
[----:B------:R-:W-:Y:S01]  /*b060*/  @P2 FFMA.FTZ R139, R182, R244, R139 ;  /* 0x000000f4b68b2223 */ /* 0x000fe2000001008b */
[----:B------:R-:W-:Y:S01]  /*b070*/  @P2 FMUL.FTZ R244, R78, R247 ;  /* 0x000000f74ef42220 */ /* 0x000fe20000410000 */
[----:B------:R-:W-:Y:S01]  /*b080*/  @P2 FMUL.FTZ R182, R79, R182 ;  /* 0x000000b64fb62220 */ /* 0x000fe20000410000 */
[----:B------:R-:W0:Y:S03]  /*b090*/  @P2 LDC R247, c[0x0][0x40c] ;  /* 0x00010300fff72b82 */ /* 0x000e260000000800 */
[----:B------:R-:W-:Y:S02]  /*b0a0*/  @P2 F2FP.BF16.F32.PACK_AB R244, RZ, R244 ;  /* 0x000000f4fff4223e */ /* 0x000fe400000010ff */
[----:B------:R-:W-:Y:S01]  /*b0b0*/  @P2 F2FP.BF16.F32.PACK_AB R248, RZ, R182 ;  /* 0x000000b6fff8223e */ /* 0x000fe200000010ff */
[----:B------:R-:W-:Y:S01]  /*b0c0*/  FFMA.FTZ R182, R204, R249, R251 ;  /* 0x000000f9ccb67223 */ /* 0x000fe200000100fb */
[----:B------:R-:W-:-:S02]  /*b0d0*/  @P2 PRMT R177, R244, 0x7610, R177 ;  /* 0x00007610f4b12816 */ /* 0x000fc400000000b1 */
[----:B------:R-:W-:Y:S01]  /*b0e0*/  @P2 SHF.L.U32 R244, R174, 0x10, RZ ;  /* 0x00000010aef42819 */ /* 0x000fe200000006ff */
[----:B------:R-:W-:Y:S01]  /*b0f0*/  FADD.FTZ R182, R210, -R182 ;  /* 0x800000b6d2b67221 */ /* 0x000fe20000010000 */
[--C-:B------:R-:W-:Y:S02]  /*b100*/  @P2 PRMT R177, R177, 0x5410, R248.reuse ;  /* 0x00005410b1b12816 */ /* 0x100fe400000000f8 */
[----:B------:R-:W-:Y:S01]  /*b110*/  @P2 PRMT R248, R174, 0x7632, R248 ;  /* 0x00007632aef82816 */ /* 0x000fe200000000f8 */
[----:B------:R-:W-:-:S03]  /*b120*/  FMUL.FTZ R182, R206, R182 ;  /* 0x000000b6ceb67220 */ /* 0x000fc60000410000 */
[----:B------:R-:W-:Y:S02]  /*b130*/  @P2 SHF.L.U32 R248, R248, 0x10, RZ ;  /* 0x00000010f8f82819 */ /* 0x000fe400000006ff */
[----:B------:R-:W-:-:S05]  /*b140*/  FSEL R182, R182, RZ, P0 ;  /* 0x000000ffb6b67208 */ /* 0x000fca0000000000 */
[----:B0-----:R-:W-:-:S04]  /*b150*/  @P2 FMUL.FTZ R247, R247, R182 ;  /* 0x000000b6f7f72220 */ /* 0x001fc80000410000 */
[-C--:B------:R-:W-:Y:S01]  /*b160*/  @P2 FFMA.FTZ R132, R244, R247.reuse, R132 ;  /* 0x000000f7f4842223 */ /* 0x080fe20000010084 */
[----:B------:R-:W-:Y:S01]  /*b170*/  @P2 FMUL.FTZ R244, R80, R247 ;  /* 0x000000f750f42220 */ /* 0x000fe20000410000 */
[----:B------:R-:W-:-:S04]  /*b180*/  FFMA.FTZ R247, R240, R249, R251 ;  /* 0x000000f9f0f77223 */ /* 0x000fc800000100fb */
[----:B------:R-:W-:Y:S01]  /*b190*/  @P2 F2FP.BF16.F32.PACK_AB R244, RZ, R244 ;  /* 0x000000f4fff4223e */ /* 0x000fe200000010ff */
[----:B------:R-:W-:-:S03]  /*b1a0*/  FADD.FTZ R247, R241, -R247 ;  /* 0x800000f7f1f77221 */ /* 0x000fc60000010000 */
[----:B------:R-:W-:Y:S01]  /*b1b0*/  @P2 PRMT R178, R244, 0x7610, R178 ;  /* 0x00007610f4b22816 */ /* 0x000fe200000000b2 */
[----:B------:R-:W-:Y:S01]  /*b1c0*/  FMUL.FTZ R247, R206, R247 ;  /* 0x000000f7cef77220 */ /* 0x000fe20000410000 */
[----:B------:R-:W0:Y:S04]  /*b1d0*/  @P2 LDC R244, c[0x0][0x40c] ;  /* 0x00010300fff42b82 */ /* 0x000e280000000800 */
[----:B------:R-:W-:-:S04]  /*b1e0*/  FSEL R247, R247, RZ, P0 ;  /* 0x000000fff7f77208 */ /* 0x000fc80000000000 */
[----:B------:R-:W-:Y:S01]  /*b1f0*/  F2FP.BF16.F32.PACK_AB R182, R247, R182 ;  /* 0x000000b6f7b6723e */ /* 0x000fe200000010ff */
[----:B0-----:R-:W-:-:S04]  /*b200*/  @P2 FMUL.FTZ R244, R244, R247 ;  /* 0x000000f7f4f42220 */ /* 0x001fc80000410000 */
[----:B------:R-:W-:Y:S01]  /*b210*/  @P2 FFMA.FTZ R133, R244, R248, R133 ;  /* 0x000000f8f4852223 */ /* 0x000fe20000010085 */
[----:B------:R-:W-:Y:S01]  /*b220*/  @P2 FMUL.FTZ R244, R81, R244 ;  /* 0x000000f451f42220 */ /* 0x000fe20000410000 */
[----:B------:R-:W0:Y:S04]  /*b230*/  @P2 LDC R248, c[0x0][0x40c] ;  /* 0x00010300fff82b82 */ /* 0x000e280000000800 */
[----:B------:R-:W-:-:S04]  /*b240*/  @P2 F2FP.BF16.F32.PACK_AB R244, RZ, R244 ;  /* 0x000000f4fff4223e */ /* 0x000fc800000010ff */
[----:B------:R-:W-:Y:S01]  /*b250*/  @P2 PRMT R178, R178, 0x5410, R244 ;  /* 0x00005410b2b22816 */ /* 0x000fe200000000f4 */
[-CC-:B------:R-:W-:Y:S01]  /*b260*/  FFMA.FTZ R244, R205, R249.reuse, R251.reuse ;  /* 0x000000f9cdf47223 */ /* 0x180fe200000100fb */
[----:B------:R-:W-:-:S03]  /*b270*/  FFMA.FTZ R249, R242, R249, R251 ;  /* 0x000000f9f2f97223 */ /* 0x000fc600000100fb */
[----:B------:R-:W-:Y:S01]  /*b280*/  FADD.FTZ R244, R211, -R244 ;  /* 0x800000f4d3f47221 */ /* 0x000fe20000010000 */
[----:B------:R-:W-:-:S03]  /*b290*/  FADD.FTZ R249, R243, -R249 ;  /* 0x800000f9f3f97221 */ /* 0x000fc60000010000 */
[C---:B------:R-:W-:Y:S01]  /*b2a0*/  FMUL.FTZ R244, R206.reuse, R244 ;  /* 0x000000f4cef47220 */ /* 0x040fe20000410000 */
[----:B------:R-:W-:Y:S01]  /*b2b0*/  FMUL.FTZ R206, R206, R249 ;  /* 0x000000f9cece7220 */ /* 0x000fe20000410000 */
[----:B------:R-:W-:-:S03]  /*b2c0*/  @P2 SHF.L.U32 R249, R175, 0x10, RZ ;  /* 0x00000010aff92819 */ /* 0x000fc600000006ff */
[----:B------:R-:W-:Y:S02]  /*b2d0*/  FSEL R244, R244, RZ, P0 ;  /* 0x000000fff4f47208 */ /* 0x000fe40000000000 */
[----:B------:R-:W-:-:S03]  /*b2e0*/  FSEL R206, R206, RZ, P0 ;  /* 0x000000ffcece7208 */ /* 0x000fc60000000000 */
[----:B0-----:R-:W-:-:S04]  /*b2f0*/  @P2 FMUL.FTZ R248, R248, R244 ;  /* 0x000000f4f8f82220 */ /* 0x001fc80000410000 */
[-C--:B------:R-:W-:Y:S01]  /*b300*/  @P2 FMUL.FTZ R247, R82, R248.reuse ;  /* 0x000000f852f72220 */ /* 0x080fe20000410000 */
[----:B------:R-:W-:-:S04]  /*b310*/  @P2 FFMA.FTZ R134, R249, R248, R134 ;  /* 0x000000f8f9862223 */ /* 0x000fc80000010086 */
[----:B------:R-:W-:-:S04]  /*b320*/  @P2 F2FP.BF16.F32.PACK_AB R183, RZ, R247 ;  /* 0x000000f7ffb7223e */ /* 0x000fc800000010ff */
[----:B------:R-:W-:Y:S02]  /*b330*/  @P2 PRMT R179, R183, 0x7610, R179 ;  /* 0x00007610b7b32816 */ /* 0x000fe400000000b3 */
        /* <DEDUP_REMOVED lines=10> */
.L_x_5330:
        /* <DEDUP_REMOVED lines=13> */
.L_x_5332:
[----:B------:R-:W-:Y:S05]  /*b4b0*/  BSYNC.RECONVERGENT B2 ;  /* 0x0000000000027941 */ /* 0x000fea0003800200 */
.L_x_5331:
        /* <DEDUP_REMOVED lines=14> */
.L_x_5334:
[----:B------:R-:W-:Y:S05]  /*b5a0*/  BSYNC.RECONVERGENT B2 ;  /* 0x0000000000027941 */ /* 0x000fea0003800200 */
.L_x_5333:
        /* <DEDUP_REMOVED lines=13> */
.L_x_5336:
[----:B------:R-:W-:Y:S05]  /*b680*/  BSYNC.RECONVERGENT B2 ;  /* 0x0000000000027941 */ /* 0x000fea0003800200 */
.L_x_5335:
        /* <DEDUP_REMOVED lines=14> */
.L_x_5338:
[----:B------:R-:W-:Y:S05]  /*b770*/  BSYNC.RECONVERGENT B2 ;  /* 0x0000000000027941 */ /* 0x000fea0003800200 */
.L_x_5337:
        /* <DEDUP_REMOVED lines=13> */
.L_x_5340:
[----:B------:R-:W-:Y:S05]  /*b850*/  BSYNC.RECONVERGENT B2 ;  /* 0x0000000000027941 */ /* 0x000fea0003800200 */
.L_x_5339:
        /* <DEDUP_REMOVED lines=14> */
.L_x_5342:
[----:B------:R-:W-:Y:S05]  /*b940*/  BSYNC.RECONVERGENT B2 ;  /* 0x0000000000027941 */ /* 0x000fea0003800200 */
.L_x_5341:
        /* <DEDUP_REMOVED lines=13> */
.L_x_5344:
[----:B------:R-:W-:Y:S05]  /*ba20*/  BSYNC.RECONVERGENT B2 ;  /* 0x0000000000027941 */ /* 0x000fea0003800200 */
.L_x_5343:
[----:B------:R-:W-:Y:S01]  /*ba30*/  FFMA.FTZ R207, R242, R249, R251 ;  /* 0x000000f9f2cf7223 */ /* 0x000fe200000100fb */
[----:B------:R-:W-:-:S03]  /*ba40*/  ISETP.GT.AND P0, PT, R244, RZ, PT ;  /* 0x000000fff400720c */ /* 0x000fc60003f04270 */
[----:B------:R-:W-:-:S04]  /*ba50*/  FADD.FTZ R207, R243, -R207 ;  /* 0x800000cff3cf7221 */ /* 0x000fc80000010000 */
[----:B-----5:R-:W-:Y:S02]  /*ba60*/  FMUL.FTZ R207, R206, R207 ;  /* 0x000000cfcecf7220 */ /* 0x020fe40000410000 */
[----:B------:R-:W0:Y:S03]  /*ba70*/  @P2 LDC R206, c[0x0][0x40c] ;  /* 0x00010300ffce2b82 */ /* 0x000e260000000800 */
[----:B------:R-:W-:-:S05]  /*ba80*/  FSEL R207, R207, RZ, P0 ;  /* 0x000000ffcfcf7208 */ /* 0x000fca0000000000 */
[----:B0-----:R-:W-:Y:S01]  /*ba90*/  @P2 FMUL.FTZ R206, R207, R206 ;  /* 0x000000cecfce2220 */ /* 0x001fe20000410000 */
[----:B------:R-:W-:-:S04]  /*baa0*/  @P2 PRMT R207, R175, 0x7632, R207 ;  /* 0x00007632afcf2816 */ /* 0x000fc800000000cf */
[----:B------:R-:W-:-:S05]  /*bab0*/  @P2 SHF.L.U32 R207, R207, 0x10, RZ ;  /* 0x00000010cfcf2819 */ /* 0x000fca00000006ff */
[----:B------:R-:W-:Y:S01]  /*bac0*/  @P2 FFMA.FTZ R135, R206, R207, R135 ;  /* 0x000000cfce872223 */ /* 0x000fe20000010087 */
[----:B------:R-:W-:-:S05]  /*bad0*/  @P2 FMUL.FTZ R206, R83, R206 ;  /* 0x000000ce53ce2220 */ /* 0x000fca0000410000 */
[----:B------:R-:W-:-:S04]  /*bae0*/  @P2 F2FP.BF16.F32.PACK_AB R206, RZ, R206 ;  /* 0x000000ceffce223e */ /* 0x000fc800000010ff */
[----:B------:R-:W-:-:S07]  /*baf0*/  @P2 PRMT R179, R179, 0x5410, R206 ;  /* 0x00005410b3b32816 */ /* 0x000fce00000000ce */
.L_x_5329:
[----:B------:R-:W-:Y:S05]  /*bb00*/  BSYNC.RECONVERGENT B1 ;  /* 0x0000000000017941 */ /* 0x000fea0003800200 */
.L_x_5326:
        /* <DEDUP_REMOVED lines=11> */
.L_x_5237:
[----:B------:R-:W-:Y:S05]  /*bbc0*/  BSYNC B0 ;  /* 0x0000000000007941 */ /* 0x000fea0003800000 */
.L_x_5236:
[----:B------:R-:W2:Y:S04]  /*bbd0*/  LDL.LU R240, [R1+0x2c] ;  /* 0x00002c0001f07983 */ /* 0x000ea80000300800 */
[----:B------:R-:W2:Y:S04]  /*bbe0*/  LDL.LU R241, [R1+0x30] ;  /* 0x0000300001f17983 */ /* 0x000ea80000300800 */
[----:B------:R-:W2:Y:S04]  /*bbf0*/  LDL.LU R242, [R1+0x34] ;  /* 0x0000340001f27983 */ /* 0x000ea80000300800 */
[----:B------:R-:W2:Y:S04]  /*bc00*/  LDL.LU R243, [R1+0x38] ;  /* 0x0000380001f37983 */ /* 0x000ea80000300800 */
[----:B------:R-:W4:Y:S04]  /*bc10*/  LDL.LU R207, [R1+0x8] ;  /* 0x0000080001cf7983 */ /* 0x000f280000300800 */
[----:B------:R-:W5:Y:S04]  /*bc20*/  LDL.LU R232, [R1+0xc] ;  /* 0x00000c0001e87983 */ /* 0x000f680000300800 */
[----:B------:R-:W5:Y:S04]  /*bc30*/  LDL.LU R233, [R1+0x10] ;  /* 0x0000100001e97983 */ /* 0x000f680000300800 */
[----:B------:R-:W5:Y:S04]  /*bc40*/  LDL.LU R234, [R1+0x14] ;  /* 0x0000140001ea7983 */ /* 0x000f680000300800 */
        /* <DEDUP_REMOVED lines=25> */
[----:B------:R-:W-:Y:S01]  /*bde0*/  MOV R2, 0x400 ;  /* 0x0000040000027802 */ /* 0x000fe20000000f00 */
[----:B------:R-:W-:Y:S05]  /*bdf0*/  WARPSYNC.ALL ;  /* 0x0000000000007948 */ /* 0x000fea0003800000 */
[----:B------:R-:W0:Y:S01]  /*be00*/  S2R R206, SR_TID.X ;  /* 0x0000000000ce7919 */ /* 0x000e220000002100 */
[----:B------:R-:W1:Y:S01]  /*be10*/  S2UR UR16, SR_CTAID.X ;  /* 0x00000000001079c3 */ /* 0x000e620000002500 */
[----:B------:R-:W1:Y:S01]  /*be20*/  LDCU.128 UR12, c[0x0][0x440] ;  /* 0x00008800ff0c77ac */ /* 0x000e620008000c00 */
[----:B------:R-:W1:Y:S01]  /*be30*/  S2R R3, SR_CgaCtaId ;  /* 0x0000000000037919 */ /* 0x000e620000008800 */
[----:B------:R-:W3:Y:S01]  /*be40*/  LDCU.64 UR4, c[0x0][0x460] ;  /* 0x00008c00ff0477ac */ /* 0x000ee20008000a00 */
[----:B0-----:R-:W-:-:S02]  /*be50*/  SHF.R.U32.HI R0, RZ, 0x5, R206 ;  /* 0x00000005ff007819 */ /* 0x001fc400000116ce */
[----:B-1----:R-:W-:-:S03]  /*be60*/  LEA R3, R3, R2, 0x18 ;  /* 0x0000000203037211 */ /* 0x002fc600078ec0ff */
[----:B----4-:R-:W-:-:S05]  /*be70*/  IMAD R0, R0, 0xa0, R207 ;  /* 0x000000a000007824 */ /* 0x010fca00078e02cf */
[-C--:B------:R-:W-:Y:S02]  /*be80*/  LEA R2, R0, R3.reuse, 0x5 ;  /* 0x0000000300027211 */ /* 0x080fe400078e28ff */
[----:B------:R-:W-:-:S03]  /*be90*/  LEA R0, R206, R3, 0x2 ;  /* 0x00000003ce007211 */ /* 0x000fc600078e10ff */
[----:B------:R-:W-:Y:S04]  /*bea0*/  STS.128 [R2], R124 ;  /* 0x0000007c02007388 */ /* 0x000fe80000000c00 */
[----:B------:R-:W-:Y:S04]  /*beb0*/  STS.128 [R2+0x10], R128 ;  /* 0x0000108002007388 */ /* 0x000fe80000000c00 */
[----:B-----5:R-:W-:Y:S04]  /*bec0*/  STS.128 [R2+0x400], R232 ;  /* 0x000400e802007388 */ /* 0x020fe80000000c00 */
[----:B--2---:R-:W-:Y:S04]  /*bed0*/  STS.128 [R2+0x800], R240 ;  /* 0x000800f002007388 */ /* 0x004fe80000000c00 */
[----:B---3--:R-:W-:Y:S04]  /*bee0*/  STS.128 [R2+0x410], R236 ;  /* 0x000410ec02007388 */ /* 0x008fe80000000c00 */
        /* <DEDUP_REMOVED lines=37> */
[----:B------:R-:W-:-:S03]  /*c140*/  FADD.FTZ R8, RZ, R8 ;  /* 0x00000008ff087221 */ /* 0x000fc60000010000 */
[----:B------:R-:W5:Y:S01]  /*c150*/  LDS R23, [R0+0x2a00] ;  /* 0x002a000000177984 */ /* 0x000f620000000800 */
        /* <DEDUP_REMOVED lines=49> */
[----:B-----5:R-:W-:-:S03]  /*c470*/  FADD.FTZ R11, R11, R42 ;  /* 0x0000002a0b0b7221 */ /* 0x020fc60000010000 */
        /* <DEDUP_REMOVED lines=224> */
.L_x_5241:
[----:B------:R-:W-:Y:S01]  /*d280*/  HFMA2 R249, -RZ, RZ, 0, 1.847743988037109375e-06 ;  /* 0x0000001ffff97431 */ /* 0x000fe200000001ff */
[----:B------:R-:W-:Y:S01]  /*d290*/  BSSY B1, `(.L_x_5346) ;  /* 0x0000006000017945 */ /* 0x000fe20003800000 */
[----:B------:R-:W-:Y:S02]  /*d2a0*/  MOV R250, 0x1 ;  /* 0x0000000100fa7802 */ /* 0x000fe40000000f00 */
[----:B------:R-:W-:-:S07]  /*d2b0*/  MOV R248, 0xffffffff ;  /* 0xffffffff00f87802 */ /* 0x000fce0000000f00 */
[----:B-1---5:R-:W-:Y:S05]  /*d2c0*/  WARPSYNC.COLLECTIVE R248, `(.L_x_5347) ;  /* 0x00000000f8087348 */ /* 0x022fea0003c00000 */
[----:B------:R0:W2:Y:S02]  /*d2d0*/  SHFL.BFLY P1, R252, R207, R250, R249 ;  /* 0x0c0000facffc7389 */ /* 0x0000a400000200f9 */
[----:B012--5:R-:W-:Y:S05]  /*d2e0*/  ENDCOLLECTIVE ;  /* 0x000000000000791b */ /* 0x027fea0003800000 */
.L_x_5347:
[----:B------:R-:W-:Y:S05]  /*d2f0*/  BSYNC B1 ;  /* 0x0000000000017941 */ /* 0x000fea0003800000 */
.L_x_5346:
        /* <DEDUP_REMOVED lines=9> */
.L_x_5348:
[----:B------:R-:W-:Y:S01]  /*d390*/  HFMA2 R250, -RZ, RZ, 0, 1.1920928955078125e-07 ;  /* 0x00000002fffa7431 */ /* 0x000fe200000001ff */
[----:B------:R-:W-:-:S05]  /*d3a0*/  MOV R207, R252 ;  /* 0x000000fc00cf7202 */ /* 0x000fca0000000f00 */
[----:B------:R-:W-:Y:S01]  /*d3b0*/  FADD.FTZ R245, R207, R245 ;  /* 0x000000f5cff57221 */ /* 0x000fe20000010000 */
[----:B------:R-:W-:-:S07]  /*d3c0*/  MOV R207, R251 ;  /* 0x000000fb00cf7202 */ /* 0x000fce0000000f00 */
[----:B------:R-:W-:Y:S05]  /*d3d0*/  WARPSYNC.COLLECTIVE R248, `(.L_x_5349) ;  /* 0x00000000f8087348 */ /* 0x000fea0003c00000 */
[----:B------:R0:W1:Y:S02]  /*d3e0*/  SHFL.BFLY P1, R252, R207, R250, R249 ;  /* 0x0c0000facffc7389 */ /* 0x00006400000200f9 */
[----:B01----:R-:W-:Y:S05]  /*d3f0*/  ENDCOLLECTIVE ;  /* 0x000000000000791b */ /* 0x003fea0003800000 */
.L_x_5349:
[----:B------:R-:W-:-:S05]  /*d400*/  MOV R207, R252 ;  /* 0x000000fc00cf7202 */ /* 0x000fca0000000f00 */
[----:B------:R-:W-:Y:S01]  /*d410*/  FADD.FTZ R251, R251, R207 ;  /* 0x000000cffbfb7221 */ /* 0x000fe20000010000 */
[----:B------:R-:W-:-:S07]  /*d420*/  MOV R207, R245 ;  /* 0x000000f500cf7202 */ /* 0x000fce0000000f00 */
[----:B------:R-:W-:Y:S05]  /*d430*/  WARPSYNC.COLLECTIVE R248, `(.L_x_5350) ;  /* 0x00000000f8087348 */ /* 0x000fea0003c00000 */
[----:B------:R0:W1:Y:S02]  /*d440*/  SHFL.BFLY P1, R252, R207, R250, R249 ;  /* 0x0c0000facffc7389 */ /* 0x00006400000200f9 */
[----:B01----:R-:W-:Y:S05]  /*d450*/  ENDCOLLECTIVE ;  /* 0x000000000000791b */ /* 0x003fea0003800000 */
.L_x_5350:
[----:B------:R-:W-:Y:S01]  /*d460*/  HFMA2 R250, -RZ, RZ, 0, 2.384185791015625e-07 ;  /* 0x00000004fffa7431 */ /* 0x000fe200000001ff */
[----:B------:R-:W-:-:S05]  /*d470*/  MOV R207, R252 ;  /* 0x000000fc00cf7202 */ /* 0x000fca0000000f00 */
[----:B------:R-:W-:Y:S01]  /*d480*/  FADD.FTZ R245, R245, R207 ;  /* 0x000000cff5f57221 */ /* 0x000fe20000010000 */
[----:B------:R-:W-:-:S07]  /*d490*/  MOV R207, R251 ;  /* 0x000000fb00cf7202 */ /* 0x000fce0000000f00 */
[----:B------:R-:W-:Y:S05]  /*d4a0*/  WARPSYNC.COLLECTIVE R248, `(.L_x_5351) ;  /* 0x00000000f8087348 */ /* 0x000fea0003c00000 */
[----:B------:R0:W1:Y:S02]  /*d4b0*/  SHFL.BFLY P1, R252, R207, R250, R249 ;  /* 0x0c0000facffc7389 */ /* 0x00006400000200f9 */
[----:B01----:R-:W-:Y:S05]  /*d4c0*/  ENDCOLLECTIVE ;  /* 0x000000000000791b */ /* 0x003fea0003800000 */
.L_x_5351:
[----:B------:R-:W-:-:S05]  /*d4d0*/  MOV R207, R252 ;  /* 0x000000fc00cf7202 */ /* 0x000fca0000000f00 */
[----:B------:R-:W-:Y:S01]  /*d4e0*/  FADD.FTZ R251, R251, R207 ;  /* 0x000000cffbfb7221 */ /* 0x000fe20000010000 */
[----:B------:R-:W-:-:S07]  /*d4f0*/  MOV R207, R245 ;  /* 0x000000f500cf7202 */ /* 0x000fce0000000f00 */
[----:B------:R-:W-:Y:S05]  /*d500*/  WARPSYNC.COLLECTIVE R248, `(.L_x_5352) ;  /* 0x00000000f8087348 */ /* 0x000fea0003c00000 */
[----:B------:R0:W1:Y:S02]  /*d510*/  SHFL.BFLY P1, R252, R207, R250, R249 ;  /* 0x0c0000facffc7389 */ /* 0x00006400000200f9 */
[----:B01----:R-:W-:Y:S05]  /*d520*/  ENDCOLLECTIVE ;  /* 0x000000000000791b */ /* 0x003fea0003800000 */
.L_x_5352:
[----:B------:R-:W-:Y:S01]  /*d530*/  HFMA2 R250, -RZ, RZ, 0, 4.76837158203125e-07 ;  /* 0x00000008fffa7431 */ /* 0x000fe200000001ff */
[----:B------:R-:W-:-:S05]  /*d540*/  MOV R207, R252 ;  /* 0x000000fc00cf7202 */ /* 0x000fca0000000f00 */
[----:B------:R-:W-:Y:S01]  /*d550*/  FADD.FTZ R245, R245, R207 ;  /* 0x000000cff5f57221 */ /* 0x000fe20000010000 */
[----:B------:R-:W-:-:S07]  /*d560*/  MOV R207, R251 ;  /* 0x000000fb00cf7202 */ /* 0x000fce0000000f00 */
[----:B------:R-:W-:Y:S05]  /*d570*/  WARPSYNC.COLLECTIVE R248, `(.L_x_5353) ;  /* 0x00000000f8087348 */ /* 0x000fea0003c00000 */
[----:B------:R0:W1:Y:S02]  /*d580*/  SHFL.BFLY P1, R252, R207, R250, R249 ;  /* 0x0c0000facffc7389 */ /* 0x00006400000200f9 */
[----:B01----:R-:W-:Y:S05]  /*d590*/  ENDCOLLECTIVE ;  /* 0x000000000000791b */ /* 0x003fea0003800000 */
.L_x_5353:
[----:B------:R-:W-:-:S05]  /*d5a0*/  MOV R207, R252 ;  /* 0x000000fc00cf7202 */ /* 0x000fca0000000f00 */
[----:B------:R-:W-:Y:S01]  /*d5b0*/  FADD.FTZ R251, R251, R207 ;  /* 0x000000cffbfb7221 */ /* 0x000fe20000010000 */
[----:B------:R-:W-:-:S07]  /*d5c0*/  MOV R207, R245 ;  /* 0x000000f500cf7202 */ /* 0x000fce0000000f00 */
[----:B------:R-:W-:Y:S05]  /*d5d0*/  WARPSYNC.COLLECTIVE R248, `(.L_x_5354) ;  /* 0x00000000f8087348 */ /* 0x000fea0003c00000 */
[----:B------:R0:W1:Y:S02]  /*d5e0*/  SHFL.BFLY P1, R252, R207, R250, R249 ;  /* 0x0c0000facffc7389 */ /* 0x00006400000200f9 */
[----:B01----:R-:W-:Y:S05]  /*d5f0*/  ENDCOLLECTIVE ;  /* 0x000000000000791b */ /* 0x003fea0003800000 */
.L_x_5354:
[----:B------:R-:W-:Y:S01]  /*d600*/  HFMA2 R250, -RZ, RZ, 0, 9.5367431640625e-07 ;  /* 0x00000010fffa7431 */ /* 0x000fe200000001ff */
[----:B------:R-:W-:-:S05]  /*d610*/  MOV R207, R252 ;  /* 0x000000fc00cf7202 */ /* 0x000fca0000000f00 */
[----:B------:R-:W-:Y:S01]  /*d620*/  FADD.FTZ R245, R245, R207 ;  /* 0x000000cff5f57221 */ /* 0x000fe20000010000 */
[----:B------:R-:W-:-:S07]  /*d630*/  MOV R207, R251 ;  /* 0x000000fb00cf7202 */ /* 0x000fce0000000f00 */
[----:B------:R-:W-:Y:S05]  /*d640*/  WARPSYNC.COLLECTIVE R248, `(.L_x_5355) ;  /* 0x00000000f8087348 */ /* 0x000fea0003c00000 */
[----:B------:R0:W1:Y:S02]  /*d650*/  SHFL.BFLY P1, R252, R207, R250, R249 ;  /* 0x0c0000facffc7389 */ /* 0x00006400000200f9 */
[----:B01----:R-:W-:Y:S05]  /*d660*/  ENDCOLLECTIVE ;  /* 0x000000000000791b */ /* 0x003fea0003800000 */
.L_x_5355:
[----:B------:R-:W-:Y:S01]  /*d670*/  MOV R207, R245 ;  /* 0x000000f500cf7202 */ /* 0x000fe20000000f00 */
[----:B------:R0:W-:Y:S06]  /*d680*/  STL [R1], R252 ;  /* 0x000000fc01007387 */ /* 0x0001ec0000100800 */
[----:B0-----:R-:W-:Y:S05]  /*d690*/  WARPSYNC.COLLECTIVE R248, `(.L_x_5356) ;  /* 0x00000000f8087348 */ /* 0x001fea0003c00000 */
[----:B0-----:R0:W1:Y:S02]  /*d6a0*/  SHFL.BFLY P1, R252, R207, R250, R249 ;  /* 0x0c0000facffc7389 */ /* 0x00106400000200f9 */
[----:B01----:R-:W-:Y:S05]  /*d6b0*/  ENDCOLLECTIVE ;  /* 0x000000000000791b */ /* 0x003fea0003800000 */
.L_x_5356:
[----:B------:R-:W-:Y:S01]  /*d6c0*/  MOV R207, R252 ;  /* 0x000000fc00cf7202 */ /* 0x000fe20000000f00 */
[----:B------:R-:W-:Y:S06]  /*d6d0*/  BRA `(.L_x_5357) ;  /* 0xffffff5800d47947 */ /* 0x000fec000383ffff */
.L_x_5358:
        /* <DEDUP_REMOVED lines=10> */
.L_x_25399:


//--------------------- .text._ZN10layer_norm13ln_bwd_kernelINS_13Kernel_traitsIf13__nv_bfloat16S2_S2_fjLj1280ELj1ELj4ELj1ELj16ENS_18Kernel_traits_baseILj1280EfS2_S2_S2_fjLj128EEEEELb1ELb0ELb0ELb0EEEvNS_9BwdParamsE --------------------------
	.section	.text._ZN10layer_norm13ln_bwd_kernelINS_13Kernel_traitsIf13__nv_bfloat16S2_S2_fjLj1280ELj1ELj4ELj1ELj16ENS_18Kernel_traits_baseILj1280EfS2_S2_S2_fjLj128EEEEELb1ELb0ELb0ELb0EEEvNS_9BwdParamsE,"ax",@progbits
	.align	128
        .global         _ZN10layer_norm13ln_bwd_kernelINS_13Kernel_traitsIf13__nv_bfloat16S2_S2_fjLj1280ELj1ELj4ELj1ELj16ENS_18Kernel_traits_baseILj1280EfS2_S2_S2_fjLj128EEEEELb1ELb0ELb0ELb0EEEvNS_9BwdParamsE
        .type           _ZN10layer_norm13ln_bwd_kernelINS_13Kernel_traitsIf13__nv_bfloat16S2_S2_fjLj1280ELj1ELj4ELj1ELj16ENS_18Kernel_traits_baseILj1280EfS2_S2_S2_fjLj128EEEEELb1ELb0ELb0ELb0EEEvNS_9BwdParamsE,@function
        .size           _ZN10layer_norm13ln_bwd_kernelINS_13Kernel_traitsIf13__nv_bfloat16S2_S2_fjLj1280ELj1ELj4ELj1ELj16ENS_18Kernel_traits_baseILj1280EfS2_S2_S2_fjLj128EEEEELb1ELb0ELb0ELb0EEEvNS_9BwdParamsE,(.L_x_25400 - _ZN10layer_norm13ln_bwd_kernelINS_13Kernel_traitsIf13__nv_bfloat16S2_S2_fjLj1280ELj1ELj4ELj1ELj16ENS_18Kernel_traits_baseILj1280EfS2_S2_S2_fjLj128EEEEELb1ELb0ELb0ELb0EEEvNS_9BwdParamsE)
        .other          _ZN10layer_norm13ln_bwd_kernelINS_13Kernel_traitsIf13__nv_bfloat16S2_S2_fjLj1280ELj1ELj4ELj1ELj16ENS_18Kernel_traits_baseILj1280EfS2_S2_S2_fjLj128EEEEELb1ELb0ELb0ELb0EEEvNS_9BwdParamsE,@"STO_CUDA_ENTRY STV_DEFAULT"
_ZN10layer_norm13ln_bwd_kernelINS_13Kernel_traitsIf13__nv_bfloat16S2_S2_fjLj1280ELj1ELj4ELj1ELj16ENS_18Kernel_traits_baseILj1280EfS2_S2_S2_fjLj128EEEEELb1ELb0ELb0ELb0EEEvNS_9BwdParamsE:
.text._ZN10layer_norm13ln_bwd_kernelINS_13Kernel_traitsIf13__nv_bfloat16S2_S2_fjLj1280ELj1ELj4ELj1ELj16ENS_18Kernel_traits_baseILj1280EfS2_S2_S2_fjLj128EEEEELb1ELb0ELb0ELb0EEEvNS_9BwdParamsE:
        /* <DEDUP_REMOVED lines=11> */
[----:B------:R-:W0:Y:S03]  /*00b0*/  LDCU UR9, c[0x0][0x400] ;  /* 0x00008000ff0977ac */ /* 0x000e260008000800 */
[----:B------:R-:W-:Y:S01]  /*00c0*/  LEA.HI R2, R3, R248, RZ, 0x3 ;  /* 0x000000f803027211 */ /* 0x000fe200078f18ff */
[----:B------:R-:W0:Y:S01]  /*00d0*/  LDCU.64 UR10, c[0x0][0x438] ;  /* 0x00008700ff0a77ac */ /* 0x000e220008000a00 */
[----:B-1----:R-:W-:Y:S01]  /*00e0*/  LOP3.LUT R8, R0, 0x1f, RZ, 0xc0, !PT ;  /* 0x0000001f00087812 */ /* 0x002fe200078ec0ff */
[----:B------:R-:W1:Y:S03]  /*00f0*/  LDCU.64 UR12, c[0x0][0x478] ;  /* 0x00008f00ff0c77ac */ /* 0x000e660008000a00 */
[----:B------:R-:W-:Y:S01]  /*0100*/  LOP3.LUT R5, R8, 0x1f, RZ, 0x3c, !PT ;  /* 0x0000001f08057812 */ /* 0x000fe200078e3cff */
[----:B------:R3:W-:Y:S01]  /*0110*/  STL [R1], R8 ;  /* 0x0000000801007387 */ /* 0x0007e20000100800 */
[----:B------:R-:W-:-:S02]  /*0120*/  MOV R3, R8 ;  /* 0x0000000800037202 */ /* 0x000fc40000000f00 */
[----:B------:R-:W-:-:S04]  /*0130*/  LEA.HI.SX32 R2, R2, R5, 0x1d ;  /* 0x0000000502027211 */ /* 0x000fc800078feaff */
[C---:B------:R-:W-:Y:S02]  /*0140*/  ISETP.GE.U32.AND P0, PT, R2.reuse, 0x20, PT ;  /* 0x000000200200780c */ /* 0x040fe40003f06070 */
[C---:B------:R-:W-:Y:S02]  /*0150*/  ISETP.GE.U32.AND P1, PT, R2.reuse, 0x40, PT ;  /* 0x000000400200780c */ /* 0x040fe40003f26070 */
[C---:B------:R-:W-:Y:S02]  /*0160*/  ISETP.GE.U32.AND P2, PT, R2.reuse, 0x60, PT ;  /* 0x000000600200780c */ /* 0x040fe40003f46070 */
[C---:B------:R-:W-:Y:S02]  /*0170*/  ISETP.GE.U32.AND P3, PT, R2.reuse, 0x80, PT ;  /* 0x000000800200780c */ /* 0x040fe40003f66070 */
[----:B------:R-:W-:-:S05]  /*0180*/  ISETP.GE.U32.AND P4, PT, R2, 0xa0, PT ;  /* 0x000000a00200780c */ /* 0x000fca0003f86070 */
[----:B------:R-:W4:Y:S08]  /*0190*/  @P0 LDC.64 R4, c[0x0][0x3d0] ;  /* 0x0000f400ff040b82 */ /* 0x000f300000000a00 */
[----:B------:R-:W3:Y:S08]  /*01a0*/  @P1 LDC.64 R6, c[0x0][0x3d0] ;  /* 0x0000f400ff061b82 */ /* 0x000ef00000000a00 */
[----:B------:R-:W2:Y:S08]  /*01b0*/  @P2 LDC.64 R10, c[0x0][0x3d0] ;  /* 0x0000f400ff0a2b82 */ /* 0x000eb00000000a00 */
[----:B------:R-:W1:Y:S01]  /*01c0*/  @P3 LDC.64 R12, c[0x0][0x3d0] ;  /* 0x0000f400ff0c3b82 */ /* 0x000e620000000a00 */
[C---:B----4-:R-:W-:Y:S01]  /*01d0*/  @P0 IMAD.WIDE.U32 R4, R3.reuse, 0x20, R4 ;  /* 0x0000002003040825 */ /* 0x050fe200078e0004 */
[----:B------:R-:W-:-:S02]  /*01e0*/  @P0 LOP3.LUT R3, R3, 0x20, RZ, 0xfc, !PT ;  /* 0x0000002003030812 */ /* 0x000fc400078efcff */
[----:B------:R-:W-:Y:S02]  /*01f0*/  SHF.R.U32.HI R155, RZ, 0x5, R0 ;  /* 0x00000005ff9b7819 */ /* 0x000fe40000011600 */
[----:B0-----:R0:W5:Y:S02]  /*0200*/  @P0 LDG.E.128 R244, desc[UR6][R4.64] ;  /* 0x0000000604f40981 */ /* 0x001164000c1e1d00 */
[----:B------:R-:W4:Y:S01]  /*0210*/  @P4 LDC.64 R14, c[0x0][0x3d0] ;  /* 0x0000f400ff0e4b82 */ /* 0x000f220000000a00 */
[C---:B---3--:R-:W-:Y:S01]  /*0220*/  @P1 IMAD.WIDE.U32 R8, R3.reuse, 0x20, R6 ;  /* 0x0000002003081825 */ /* 0x048fe200078e0006 */
[----:B------:R-:W-:Y:S01]  /*0230*/  @P1 IADD3 R3, PT, PT, R3, 0x20, RZ ;  /* 0x0000002003031810 */ /* 0x000fe20007ffe0ff */
[----:B------:R0:W5:Y:S04]  /*0240*/  @P0 LDG.E.128 R240, desc[UR6][R4.64+0x10] ;  /* 0x0000100604f00981 */ /* 0x000168000c1e1d00 */
[----:B------:R0:W5:Y:S01]  /*0250*/  @P1 LDG.E.128 R236, desc[UR6][R8.64] ;  /* 0x0000000608ec1981 */ /* 0x000162000c1e1d00 */
[C---:B--2---:R-:W-:Y:S01]  /*0260*/  @P2 IMAD.WIDE.U32 R10, R3.reuse, 0x20, R10 ;  /* 0x00000020030a2825 */ /* 0x044fe200078e000a */
[----:B------:R-:W-:-:S02]  /*0270*/  @P2 IADD3 R3, PT, PT, R3, 0x20, RZ ;  /* 0x0000002003032810 */ /* 0x000fc40007ffe0ff */
[----:B------:R0:W5:Y:S04]  /*0280*/  @P1 LDG.E.128 R232, desc[UR6][R8.64+0x10] ;  /* 0x0000100608e81981 */ /* 0x000168000c1e1d00 */
[----:B------:R0:W5:Y:S01]  /*0290*/  @P2 LDG.E.128 R228, desc[UR6][R10.64] ;  /* 0x000000060ae42981 */ /* 0x000162000c1e1d00 */
[C---:B-1----:R-:W-:Y:S01]  /*02a0*/  @P3 IMAD.WIDE.U32 R12, R3.reuse, 0x20, R12 ;  /* 0x00000020030c3825 */ /* 0x042fe200078e000c */
[----:B------:R-:W-:Y:S02]  /*02b0*/  @P3 IADD3 R3, PT, PT, R3, 0x20, RZ ;  /* 0x0000002003033810 */ /* 0x000fe40007ffe0ff */
[----:B------:R0:W5:Y:S04]  /*02c0*/  @P2 LDG.E.128 R224, desc[UR6][R10.64+0x10] ;  /* 0x000010060ae02981 */ /* 0x000168000c1e1d00 */
[----:B------:R0:W5:Y:S01]  /*02d0*/  @P3 LDG.E.128 R220, desc[UR6][R12.64] ;  /* 0x000000060cdc3981 */ /* 0x000162000c1e1d00 */
[----:B----4-:R-:W-:-:S03]  /*02e0*/  @P4 IMAD.WIDE.U32 R6, R3, 0x20, R14 ;  /* 0x0000002003064825 */ /* 0x010fc600078e000e */
        /* <DEDUP_REMOVED lines=92> */
.L_x_5409:
[----:B------:R-:W0:Y:S02]  /*08b0*/  @P5 LDC.64 R30, c[0x0][0x3e0] ;  /* 0x0000f800ff1e5b82 */ /* 0x000e240000000a00 */
[----:B0-----:R-:W-:-:S05]  /*08c0*/  @P5 IMAD.WIDE R30, R155, 0x2, R30 ;  /* 0x000000029b1e5825 */ /* 0x001fca00078e021e */
[----:B-123--:R0:W2:Y:S02]  /*08d0*/  @P5 LDG.E.U16 R140, desc[UR6][R30.64] ;  /* 0x000000061e8c5981 */ /* 0x00e0a4000c1e1500 */
[----:B0-----:R-:W0:Y:S02]  /*08e0*/  LDC.64 R30, c[0x0][0x3c0] ;  /* 0x0000f000ff1e7b82 */ /* 0x001e240000000a00 */
[----:B0-----:R-:W-:-:S05]  /*08f0*/  IMAD.WIDE R30, R155, 0x4, R30 ;  /* 0x000000049b1e7825 */ /* 0x001fca00078e021e */
[----:B------:R0:W3:Y:S02]  /*0900*/  LDG.E R163, desc[UR6][R30.64] ;  /* 0x000000061ea37981 */ /* 0x0000e4000c1e1900 */
[----:B0-----:R-:W0:Y:S01]  /*0910*/  LDC.64 R30, c[0x0][0x3c8] ;  /* 0x0000f200ff1e7b82 */ /* 0x001e220000000a00 */
[----:B------:R-:W1:Y:S01]  /*0920*/  S2R R142, SR_TID.X ;  /* 0x00000000008e7919 */ /* 0x000e620000002100 */
[----:B------:R-:W-:Y:S02]  /*0930*/  MOV R248, UR15 ;  /* 0x0000000f00f87c02 */ /* 0x000fe40008000f00 */
[----:B------:R-:W-:Y:S01]  /*0940*/  ISETP.GE.U32.AND P4, PT, R2, 0x20, PT ;  /* 0x000000200200780c */ /* 0x000fe20003f86070 */
[----:B0-----:R-:W-:-:S05]  /*0950*/  IMAD.WIDE R30, R155, 0x4, R30 ;  /* 0x000000049b1e7825 */ /* 0x001fca00078e021e */
[----:B-----5:R0:W5:Y:S01]  /*0960*/  LDG.E R156, desc[UR6][R30.64] ;  /* 0x000000061e9c7981 */ /* 0x020162000c1e1900 */
[----:B------:R-:W-:Y:S01]  /*0970*/  ISETP.NE.AND P0, PT, RZ, UR8, PT ;  /* 0x00000008ff007c0c */ /* 0x000fe2000bf05270 */
[----:B------:R-:W-:Y:S01]  /*0980*/  BSSY.RECONVERGENT B1, `(.L_x_5361) ;  /* 0x0000070000017945 */ /* 0x000fe20003800200 */
[----:B------:R-:W-:Y:S01]  /*0990*/  HFMA2 R164, -RZ, RZ, 0, 0 ;  /* 0x00000000ffa47431 */ /* 0x000fe200000001ff */
[C---:B------:R-:W-:Y:S02]  /*09a0*/  ISETP.GE.U32.AND P3, PT, R2.reuse, 0x40, PT ;  /* 0x000000400200780c */ /* 0x040fe40003f66070 */
[C---:B------:R-:W-:Y:S02]  /*09b0*/  ISETP.GE.U32.AND P2, PT, R2.reuse, 0x60, PT ;  /* 0x000000600200780c */ /* 0x040fe40003f46070 */
[----:B------:R-:W-:Y:S01]  /*09c0*/  ISETP.GE.U32.AND P1, PT, R2, 0x80, PT ;  /* 0x000000800200780c */ /* 0x000fe20003f26070 */
[----:B0-----:R-:W-:Y:S01]  /*09d0*/  HFMA2 R31, -RZ, RZ, 1.875, 0 ;  /* 0x3f800000ff1f7431 */ /* 0x001fe200000001ff */
[----:B-1----:R-:W-:-:S02]  /*09e0*/  LOP3.LUT R30, R142, 0x1f, RZ, 0xc0, !PT ;  /* 0x0000001f8e1e7812 */ /* 0x002fc400078ec0ff */
[----:B------:R-:W-:-:S03]  /*09f0*/  MOV R206, RZ ;  /* 0x000000ff00ce7202 */ /* 0x000fc60000000f00 */
[----:B------:R0:W-:Y:S01]  /*0a00*/  STL [R1], R30 ;  /* 0x0000001e01007387 */ /* 0x0001e20000100800 */
[----:B--2---:R-:W-:Y:S01]  /*0a10*/  @P5 SHF.L.U32 R31, R140, 0x10, RZ ;  /* 0x000000108c1f5819 */ /* 0x004fe200000006ff */
[----:B------:R-:W-:-:S05]  /*0a20*/  IMAD R140, R155, R248, RZ ;  /* 0x000000f89b8c7224 */ /* 0x000fca00078e02ff */
[----:B------:R-:W-:-:S04]  /*0a30*/  SHF.R.S32.HI R141, RZ, 0x1f, R140 ;  /* 0x0000001fff8d7819 */ /* 0x000fc8000001148c */
[----:B------:R-:W-:-:S04]  /*0a40*/  LEA.HI R141, R141, R140, RZ, 0x3 ;  /* 0x0000008c8d8d7211 */ /* 0x000fc800078f18ff */
[----:B0-----:R-:W-:-:S04]  /*0a50*/  LEA.HI.SX32 R30, R141, R30, 0x1d ;  /* 0x0000001e8d1e7211 */ /* 0x001fc800078feaff */
[----:B------:R-:W-:Y:S02]  /*0a60*/  MOV R207, R30 ;  /* 0x0000001e00cf7202 */ /* 0x000fe40000000f00 */
[----:B---3--:R-:W-:Y:S01]  /*0a70*/  FSEL R163, R163, RZ, !P0 ;  /* 0x000000ffa3a37208 */ /* 0x008fe20004000000 */
[----:B------:R-:W-:Y:S06]  /*0a80*/  @!P4 BRA `(.L_x_5362) ;  /* 0x00000004007cc947 */ /* 0x000fec0003800000 */
[----:B------:R-:W0:Y:S08]  /*0a90*/  LDC.64 R4, c[0x0][0x3a8] ;  /* 0x0000ea00ff047b82 */ /* 0x000e300000000a00 */
[----:B------:R-:W1:Y:S01]  /*0aa0*/  LDC.64 R32, c[0x0][0x428] ;  /* 0x00010a00ff207b82 */ /* 0x000e620000000a00 */
[----:B0-----:R-:W-:-:S05]  /*0ab0*/  IMAD.WIDE.U32 R4, R30, 0x10, R4 ;  /* 0x000000101e047825 */ /* 0x001fca00078e0004 */
[----:B------:R1:W2:Y:S02]  /*0ac0*/  LDG.E.128 R140, desc[UR6][R4.64] ;  /* 0x00000006048c7981 */ /* 0x0002a4000c1e1d00 */
[----:B-1----:R-:W-:-:S05]  /*0ad0*/  IMAD.WIDE.U32 R4, R30, 0x10, R32 ;  /* 0x000000101e047825 */ /* 0x002fca00078e0020 */
[----:B------:R0:W3:Y:S01]  /*0ae0*/  LDG.E.128 R144, desc[UR6][R4.64] ;  /* 0x0000000604907981 */ /* 0x0000e2000c1e1d00 */
[----:B------:R-:W-:-:S04]  /*0af0*/  ISETP.NE.U32.AND P0, PT, RZ, UR10, PT ;  /* 0x0000000aff007c0c */ /* 0x000fc8000bf05070 */
[----:B------:R-:W-:Y:S01]  /*0b00*/  ISETP.NE.AND.EX P0, PT, RZ, UR11, PT, P0 ;  /* 0x0000000bff007c0c */ /* 0x000fe2000bf05300 */
[----:B0-----:R-:W0:-:S12]  /*0b10*/  LDC.64 R4, c[0x0][0x3b0] ;  /* 0x0000ec00ff047b82 */ /* 0x001e180000000a00 */
[----:B------:R-:W1:Y:S01]  /*0b20*/  @P0 LDC.64 R32, c[0x0][0x438] ;  /* 0x00010e00ff200b82 */ /* 0x000e620000000a00 */
[----:B0-----:R-:W-:-:S04]  /*0b30*/  IMAD.WIDE.U32 R4, R30, 0x8, R4 ;  /* 0x000000081e047825 */ /* 0x001fc800078e0004 */
[----:B-1----:R-:W-:-:S05]  /*0b40*/  @P0 IMAD.WIDE.U32 R32, R30, 0x10, R32 ;  /* 0x000000101e200825 */ /* 0x002fca00078e0020 */
[----:B------:R-:W5:Y:S04]  /*0b50*/  @P0 LDG.E.128 R120, desc[UR6][R32.64] ;  /* 0x0000000620780981 */ /* 0x000f68000c1e1d00 */
[----:B------:R0:W5:Y:S01]  /*0b60*/  LDG.E.64 R32, desc[UR6][R4.64] ;  /* 0x0000000604207981 */ /* 0x000162000c1e1b00 */
[----:B------:R-:W-:Y:S02]  /*0b70*/  IADD3 R207, PT, PT, R30, 0x20, RZ ;  /* 0x000000201ecf7810 */ /* 0x000fe40007ffe0ff */
[C---:B--2---:R-:W-:Y:S02]  /*0b80*/  PRMT R0, R140.reuse, 0x7632, R0 ;  /* 0x000076328c007816 */ /* 0x044fe40000000000 */
[----:B------:R-:W-:Y:S02]  /*0b90*/  SHF.L.U32 R140, R140, 0x10, RZ ;  /* 0x000000108c8c7819 */ /* 0x000fe400000006ff */
[----:B------:R-:W-:-:S02]  /*0ba0*/  SHF.L.U32 R164, R143, 0x10, RZ ;  /* 0x000000108fa47819 */ /* 0x000fc400000006ff */
[----:B------:R-:W-:Y:S01]  /*0bb0*/  PRMT R151, R141, 0x7632, R151 ;  /* 0x000076328d977816 */ /* 0x000fe20000000097 */
[----:B------:R-:W-:Y:S01]  /*0bc0*/  FADD.FTZ R3, -R163, R140 ;  /* 0x0000008ca3037221 */ /* 0x000fe20000010100 */
[----:B------:R-:W-:Y:S01]  /*0bd0*/  SHF.L.U32 R152, R141, 0x10, RZ ;  /* 0x000000108d987819 */ /* 0x000fe200000006ff */
[C---:B0-----:R-:W-:Y:S01]  /*0be0*/  FADD.FTZ R5, -R163.reuse, R164 ;  /* 0x000000a4a3057221 */ /* 0x041fe20000010100 */
[----:B------:R-:W-:Y:S01]  /*0bf0*/  SHF.L.U32 R4, R0, 0x10, RZ ;  /* 0x0000001000047819 */ /* 0x000fe200000006ff */
[----:B-----5:R-:W-:Y:S01]  /*0c00*/  FMUL.FTZ R0, R156, R3 ;  /* 0x000000039c007220 */ /* 0x020fe20000410000 */
[----:B------:R-:W-:Y:S01]  /*0c10*/  PRMT R141, R142, 0x7632, R141 ;  /* 0x000076328e8d7816 */ /* 0x000fe2000000008d */
[----:B------:R-:W-:Y:S01]  /*0c20*/  FMUL.FTZ R3, R156, R5 ;  /* 0x000000059c037220 */ /* 0x000fe20000410000 */
[----:B------:R-:W-:Y:S01]  /*0c30*/  SHF.L.U32 R142, R142, 0x10, RZ ;  /* 0x000000108e8e7819 */ /* 0x000fe200000006ff */
[----:B------:R-:W-:Y:S01]  /*0c40*/  FADD.FTZ R5, -R163, R4 ;  /* 0x00000004a3057221 */ /* 0x000fe20000010100 */
[----:B------:R-:W-:Y:S01]  /*0c50*/  PRMT R154, R143, 0x7632, R154 ;  /* 0x000076328f9a7816 */ /* 0x000fe2000000009a */
[----:B------:R-:W-:Y:S01]  /*0c60*/  FADD.FTZ R153, -R163, R152 ;  /* 0x00000098a3997221 */ /* 0x000fe20000010100 */
[----:B---3--:R-:W-:-:S02]  /*0c70*/  PRMT R204, R144, 0x7632, R204 ;  /* 0x0000763290cc7816 */ /* 0x008fc400000000cc */
[----:B------:R-:W-:Y:S01]  /*0c80*/  SHF.L.U32 R157, R144, 0x10, RZ ;  /* 0x00000010909d7819 */ /* 0x000fe200000006ff */
[----:B------:R-:W-:Y:S01]  /*0c90*/  FMUL.FTZ R153, R156, R153 ;  /* 0x000000999c997220 */ /* 0x000fe20000410000 */
[----:B------:R-:W-:Y:S01]  /*0ca0*/  SHF.L.U32 R140, R151, 0x10, RZ ;  /* 0x00000010978c7819 */ /* 0x000fe200000006ff */
[----:B------:R-:W-:Y:S01]  /*0cb0*/  FADD.FTZ R151, -R163, R142 ;  /* 0x0000008ea3977221 */ /* 0x000fe20000010100 */
[----:B------:R-:W-:Y:S01]  /*0cc0*/  SHF.L.U32 R142, R141, 0x10, RZ ;  /* 0x000000108d8e7819 */ /* 0x000fe200000006ff */
[----:B------:R-:W-:Y:S01]  /*0cd0*/  FADD.FTZ R80, R80, R157 ;  /* 0x0000009d50507221 */ /* 0x000fe20000010000 */
[----:B------:R-:W-:Y:S01]  /*0ce0*/  SHF.L.U32 R144, R154, 0x10, RZ ;  /* 0x000000109a907819 */ /* 0x000fe200000006ff */
[----:B------:R-:W-:Y:S01]  /*0cf0*/  FFMA.FTZ R40, R0, R157, R40 ;  /* 0x0000009d00287223 */ /* 0x000fe20000010028 */
[----:B------:R-:W-:Y:S01]  /*0d00*/  SHF.L.U32 R204, R204, 0x10, RZ ;  /* 0x00000010cccc7819 */ /* 0x000fe200000006ff */
[----:B------:R-:W-:Y:S01]  /*0d10*/  FADD.FTZ R141, -R163, R140 ;  /* 0x0000008ca38d7221 */ /* 0x000fe20000010100 */
[----:B------:R-:W-:Y:S01]  /*0d20*/  FMUL.FTZ R154, R156, R5 ;  /* 0x000000059c9a7220 */ /* 0x000fe20000410000 */
[----:B------:R-:W-:Y:S01]  /*0d30*/  FMUL.FTZ R157, R244, R157 ;  /* 0x0000009df49d7220 */ /* 0x000fe20000410000 */
[----:B------:R-:W-:Y:S01]  /*0d40*/  PRMT R202, R145, 0x7632, R202 ;  /* 0x0000763291ca7816 */ /* 0x000fe200000000ca */
[----:B------:R-:W-:Y:S01]  /*0d50*/  FADD.FTZ R81, R81, R204 ;  /* 0x000000cc51517221 */ /* 0x000fe20000010000 */
[----:B------:R-:W-:Y:S01]  /*0d60*/  SHF.L.U32 R145, R145, 0x10, RZ ;  /* 0x0000001091917819 */ /* 0x000fe200000006ff */
[-C--:B------:R-:W-:Y:S01]  /*0d70*/  FFMA.FTZ R41, R154, R204.reuse, R41 ;  /* 0x000000cc9a297223 */ /* 0x080fe20000010029 */
[----:B------:R-:W-:Y:S01]  /*0d80*/  FMUL.FTZ R152, R156, R141 ;  /* 0x0000008d9c987220 */ /* 0x000fe20000410000 */
[----:B------:R-:W-:Y:S01]  /*0d90*/  FMUL.FTZ R204, R245, R204 ;  /* 0x000000ccf5cc7220 */ /* 0x000fe20000410000 */
[----:B------:R-:W-:Y:S01]  /*0da0*/  FADD.FTZ R141, RZ, R157 ;  /* 0x0000009dff8d7221 */ /* 0x000fe20000010000 */
[----:B------:R-:W-:Y:S01]  /*0db0*/  FFMA.FTZ R143, R0, R157, RZ ;  /* 0x0000009d008f7223 */ /* 0x000fe200000100ff */
[----:B------:R-:W-:Y:S01]  /*0dc0*/  SHF.L.U32 R202, R202, 0x10, RZ ;  /* 0x00000010caca7819 */ /* 0x000fe200000006ff */
[-C--:B------:R-:W-:Y:S01]  /*0dd0*/  FMUL.FTZ R203, R246, R145.reuse ;  /* 0x00000091f6cb7220 */ /* 0x080fe20000410000 */
[----:B------:R-:W-:Y:S01]  /*0de0*/  FADD.FTZ R4, R141, R204 ;  /* 0x000000cc8d047221 */ /* 0x000fe20000010000 */
[----:B------:R-:W-:Y:S01]  /*0df0*/  FFMA.FTZ R140, R154, R204, R143 ;  /* 0x000000cc9a8c7223 */ /* 0x000fe2000001008f */
[----:B------:R-:W-:Y:S01]  /*0e00*/  PRMT R200, R146, 0x7632, R200 ;  /* 0x0000763292c87816 */ /* 0x000fe200000000c8 */
[----:B------:R-:W-:Y:S01]  /*0e10*/  FADD.FTZ R82, R82, R145 ;  /* 0x0000009152527221 */ /* 0x000fe20000010000 */
[----:B------:R-:W-:Y:S01]  /*0e20*/  SHF.L.U32 R201, R146, 0x10, RZ ;  /* 0x0000001092c97819 */ /* 0x000fe200000006ff */
        /* <DEDUP_REMOVED lines=11> */
[----:B------:R-:W-:Y:S01]  /*0ee0*/  FMUL.FTZ R4, R156, R145 ;  /* 0x000000919c047220 */ /* 0x000fe20000410000 */
[----:B------:R-:W-:Y:S01]  /*0ef0*/  FMUL.FTZ R201, R240, R201 ;  /* 0x000000c9f0c97220 */ /* 0x000fe20000410000 */
[----:B------:R-:W-:Y:S01]  /*0f00*/  FADD.FTZ R140, R141, R202 ;  /* 0x000000ca8d8c7221 */ /* 0x000fe20000010000 */
[----:B------:R-:W-:Y:S01]  /*0f10*/  FFMA.FTZ R142, R152, R202, R143 ;  /* 0x000000ca988e7223 */ /* 0x000fe2000001008f */
[----:B------:R-:W-:Y:S01]  /*0f20*/  PRMT R198, R147, 0x7632, R198 ;  /* 0x0000763293c67816 */ /* 0x000fe200000000c6 */
        /* <DEDUP_REMOVED lines=16> */
[C---:B------:R-:W-:Y:S01]  /*1030*/  FFMA.FTZ R142, R3.reuse, R199, R142 ;  /* 0x000000c7038e7223 */ /* 0x040fe2000001008e */
[----:B------:R-:W-:Y:S01]  /*1040*/  FADD.FTZ R86, R86, R147 ;  /* 0x0000009356567221 */ /* 0x000fe20000010000 */
[----:B------:R-:W-:Y:S01]  /*1050*/  FFMA.FTZ R46, R3, R147, R46 ;  /* 0x00000093032e7223 */ /* 0x000fe2000001002e */
[----:B------:R-:W-:Y:S01]  /*1060*/  FADD.FTZ R206, R141, R198 ;  /* 0x000000c68dce7221 */ /* 0x000fe20000010000 */
[----:B------:R-:W-:-:S07]  /*1070*/  FFMA.FTZ R164, R5, R198, R142 ;  /* 0x000000c605a47223 */ /* 0x000fce000001008e */
.L_x_5362:
[----:B------:R-:W-:Y:S05]  /*1080*/  BSYNC.RECONVERGENT B1 ;  /* 0x0000000000017941 */ /* 0x000fea0003800200 */
.L_x_5361:
[----:B------:R-:W-:Y:S04]  /*1090*/  BSSY.RECONVERGENT B1, `(.L_x_5363) ;  /* 0x0000061000017945 */ /* 0x000fe80003800200 */
[----:B------:R-:W-:Y:S05]  /*10a0*/  @!P3 BRA `(.L_x_5364) ;  /* 0x00000004007cb947 */ /* 0x000fea0003800000 */
[----:B------:R-:W0:Y:S08]  /*10b0*/  LDC.64 R6, c[0x0][0x3a8] ;  /* 0x0000ea00ff067b82 */ /* 0x000e300000000a00 */
[----:B------:R-:W1:Y:S01]  /*10c0*/  LDC.64 R12, c[0x0][0x428] ;  /* 0x00010a00ff0c7b82 */ /* 0x000e620000000a00 */
[----:B0-----:R-:W-:-:S05]  /*10d0*/  IMAD.WIDE.U32 R6, R207, 0x10, R6 ;  /* 0x00000010cf067825 */ /* 0x001fca00078e0006 */
[----:B------:R1:W2:Y:S02]  /*10e0*/  LDG.E.128 R8, desc[UR6][R6.64] ;  /* 0x0000000606087981 */ /* 0x0002a4000c1e1d00 */
[----:B-1----:R-:W-:Y:S01]  /*10f0*/  IMAD.WIDE.U32 R6, R207, 0x10, R12 ;  /* 0x00000010cf067825 */ /* 0x002fe200078e000c */
[----:B------:R-:W-:Y:S01]  /*1100*/  ISETP.NE.U32.AND P0, PT, RZ, UR10, PT ;  /* 0x0000000aff007c0c */ /* 0x000fe2000bf05070 */
[----:B------:R-:W0:Y:S03]  /*1110*/  LDC.64 R12, c[0x0][0x3b0] ;  /* 0x0000ec00ff0c7b82 */ /* 0x000e260000000a00 */
[----:B------:R1:W3:Y:S01]  /*1120*/  LDG.E.128 R140, desc[UR6][R6.64] ;  /* 0x00000006068c7981 */ /* 0x0002e2000c1e1d00 */
[----:B------:R-:W-:-:S13]  /*1130*/  ISETP.NE.AND.EX P0, PT, RZ, UR11, PT, P0 ;  /* 0x0000000bff007c0c */ /* 0x000fda000bf05300 */
[----:B-1----:R-:W1:Y:S02]  /*1140*/  @P0 LDC.64 R6, c[0x0][0x438] ;  /* 0x00010e00ff060b82 */ /* 0x002e640000000a00 */
[----:B-1----:R-:W-:-:S05]  /*1150*/  @P0 IMAD.WIDE.U32 R6, R207, 0x10, R6 ;  /* 0x00000010cf060825 */ /* 0x002fca00078e0006 */
[----:B------:R0:W5:Y:S02]  /*1160*/  @P0 LDG.E.128 R124, desc[UR6][R6.64] ;  /* 0x00000006067c0981 */ /* 0x000164000c1e1d00 */
[----:B0-----:R-:W-:-:S05]  /*1170*/  IMAD.WIDE.U32 R6, R207, 0x8, R12 ;  /* 0x00000008cf067825 */ /* 0x001fca00078e000c */
[----:B------:R0:W5:Y:S01]  /*1180*/  LDG.E.64 R34, desc[UR6][R6.64] ;  /* 0x0000000606227981 */ /* 0x000162000c1e1b00 */
[----:B------:R-:W-:Y:S02]  /*1190*/  IADD3 R207, PT, PT, R207, 0x20, RZ ;  /* 0x00000020cfcf7810 */ /* 0x000fe40007ffe0ff */
[C---:B--2---:R-:W-:Y:S02]  /*11a0*/  SHF.L.U32 R12, R8.reuse, 0x10, RZ ;  /* 0x00000010080c7819 */ /* 0x044fe400000006ff */
[----:B------:R-:W-:Y:S02]  /*11b0*/  SHF.L.U32 R146, R9, 0x10, RZ ;  /* 0x0000001009927819 */ /* 0x000fe400000006ff */
[----:B------:R-:W-:Y:S01]  /*11c0*/  PRMT R144, R8, 0x7632, R144 ;  /* 0x0000763208907816 */ /* 0x000fe20000000090 */
[----:B0-----:R-:W-:Y:S01]  /*11d0*/  FADD.FTZ R7, -R163, R12 ;  /* 0x0000000ca3077221 */ /* 0x001fe20000010100 */
[----:B------:R-:W-:Y:S02]  /*11e0*/  PRMT R13, R9, 0x7632, R13 ;  /* 0x00007632090d7816 */ /* 0x000fe4000000000d */
[C---:B------:R-:W-:Y:S01]  /*11f0*/  PRMT R8, R11.reuse, 0x7632, R8 ;  /* 0x000076320b087816 */ /* 0x040fe20000000008 */
[----:B-----5:R-:W-:Y:S01]  /*1200*/  FMUL.FTZ R6, R156, R7 ;  /* 0x000000079c067220 */ /* 0x020fe20000410000 */
[----:B------:R-:W-:Y:S01]  /*1210*/  SHF.L.U32 R250, R11, 0x10, RZ ;  /* 0x000000100bfa7819 */ /* 0x000fe200000006ff */
[----:B------:R-:W-:Y:S01]  /*1220*/  FADD.FTZ R11, -R163, R146 ;  /* 0x00000092a30b7221 */ /* 0x000fe20000010100 */
[----:B------:R-:W-:-:S02]  /*1230*/  PRMT R9, R10, 0x7632, R9 ;  /* 0x000076320a097816 */ /* 0x000fc40000000009 */
[----:B------:R-:W-:Y:S01]  /*1240*/  SHF.L.U32 R144, R144, 0x10, RZ ;  /* 0x0000001090907819 */ /* 0x000fe200000006ff */
[----:B------:R-:W-:Y:S01]  /*1250*/  FMUL.FTZ R7, R156, R11 ;  /* 0x0000000b9c077220 */ /* 0x000fe20000410000 */
[----:B------:R-:W-:Y:S02]  /*1260*/  SHF.L.U32 R190, R10, 0x10, RZ ;  /* 0x000000100abe7819 */ /* 0x000fe400000006ff */
[C---:B---3--:R-:W-:Y:S01]  /*1270*/  PRMT R192, R142.reuse, 0x7632, R192 ;  /* 0x000076328ec07816 */ /* 0x048fe200000000c0 */
[----:B------:R-:W-:Y:S01]  /*1280*/  FADD.FTZ R11, -R163, R144 ;  /* 0x00000090a30b7221 */ /* 0x000fe20000010100 */
[----:B------:R-:W-:Y:S02]  /*1290*/  SHF.L.U32 R193, R142, 0x10, RZ ;  /* 0x000000108ec17819 */ /* 0x000fe400000006ff */
[C---:B------:R-:W-:Y:S02]  /*12a0*/  PRMT R196, R140.reuse, 0x7632, R196 ;  /* 0x000076328cc47816 */ /* 0x040fe400000000c4 */
[----:B------:R-:W-:Y:S01]  /*12b0*/  SHF.L.U32 R197, R140, 0x10, RZ ;  /* 0x000000108cc57819 */ /* 0x000fe200000006ff */
[----:B------:R-:W-:Y:S01]  /*12c0*/  FADD.FTZ R92, R92, R193 ;  /* 0x000000c15c5c7221 */ /* 0x000fe20000010000 */
[----:B------:R-:W-:-:S02]  /*12d0*/  PRMT R10, R143, 0x7632, R10 ;  /* 0x000076328f0a7816 */ /* 0x000fc4000000000a */
[----:B------:R-:W-:Y:S01]  /*12e0*/  SHF.L.U32 R142, R9, 0x10, RZ ;  /* 0x00000010098e7819 */ /* 0x000fe200000006ff */
[----:B------:R-:W-:Y:S01]  /*12f0*/  FADD.FTZ R9, -R163, R250 ;  /* 0x000000faa3097221 */ /* 0x000fe20000010100 */
[----:B------:R-:W-:Y:S01]  /*1300*/  SHF.L.U32 R12, R13, 0x10, RZ ;  /* 0x000000100d0c7819 */ /* 0x000fe200000006ff */
[----:B------:R-:W-:Y:S01]  /*1310*/  FADD.FTZ R13, -R163, R190 ;  /* 0x000000bea30d7221 */ /* 0x000fe20000010100 */
[----:B------:R-:W-:Y:S01]  /*1320*/  SHF.L.U32 R143, R143, 0x10, RZ ;  /* 0x000000108f8f7819 */ /* 0x000fe200000006ff */
[----:B------:R-:W-:Y:S01]  /*1330*/  FADD.FTZ R88, R88, R197 ;  /* 0x000000c558587221 */ /* 0x000fe20000010000 */
[----:B------:R-:W-:Y:S01]  /*1340*/  SHF.L.U32 R196, R196, 0x10, RZ ;  /* 0x00000010c4c47819 */ /* 0x000fe200000006ff */
[----:B------:R-:W-:Y:S01]  /*1350*/  FFMA.FTZ R48, R6, R197, R48 ;  /* 0x000000c506307223 */ /* 0x000fe20000010030 */
[----:B------:R-:W-:Y:S01]  /*1360*/  SHF.L.U32 R190, R10, 0x10, RZ ;  /* 0x000000100abe7819 */ /* 0x000fe200000006ff */
[C---:B------:R-:W-:Y:S01]  /*1370*/  FMUL.FTZ R9, R156.reuse, R9 ;  /* 0x000000099c097220 */ /* 0x040fe20000410000 */
[----:B------:R-:W-:Y:S01]  /*1380*/  FMUL.FTZ R10, R156, R11 ;  /* 0x0000000b9c0a7220 */ /* 0x000fe20000410000 */
[C---:B------:R-:W-:Y:S01]  /*1390*/  PRMT R194, R141.reuse, 0x7632, R194 ;  /* 0x000076328dc27816 */ /* 0x040fe200000000c2 */
[----:B------:R-:W-:Y:S01]  /*13a0*/  FMUL.FTZ R197, R236, R197 ;  /* 0x000000c5ecc57220 */ /* 0x000fe20000410000 */
[----:B------:R-:W-:Y:S01]  /*13b0*/  SHF.L.U32 R141, R141, 0x10, RZ ;  /* 0x000000108d8d7819 */ /* 0x000fe200000006ff */
[----:B------:R-:W-:Y:S01]  /*13c0*/  FADD.FTZ R94, R94, R143 ;  /* 0x0000008f5e5e7221 */ /* 0x000fe20000010000 */
[----:B------:R-:W-:Y:S01]  /*13d0*/  SHF.L.U32 R140, R8, 0x10, RZ ;  /* 0x00000010088c7819 */ /* 0x000fe200000006ff */
[-C--:B------:R-:W-:Y:S01]  /*13e0*/  FFMA.FTZ R54, R9, R143.reuse, R54 ;  /* 0x0000008f09367223 */ /* 0x080fe20000010036 */
[----:B------:R-:W-:Y:S01]  /*13f0*/  FMUL.FTZ R191, R234, R143 ;  /* 0x0000008feabf7220 */ /* 0x000fe20000410000 */
[----:B------:R-:W-:Y:S01]  /*1400*/  FADD.FTZ R147, -R163, R12 ;  /* 0x0000000ca3937221 */ /* 0x000fe20000010100 */
[----:B------:R-:W-:Y:S01]  /*1410*/  FADD.FTZ R89, R89, R196 ;  /* 0x000000c459597221 */ /* 0x000fe20000010000 */
[-C--:B------:R-:W-:Y:S01]  /*1420*/  FFMA.FTZ R49, R10, R196.reuse, R49 ;  /* 0x000000c40a317223 */ /* 0x080fe20000010031 */
[----:B------:R-:W-:Y:S01]  /*1430*/  FADD.FTZ R143, R206, R197 ;  /* 0x000000c5ce8f7221 */ /* 0x000fe20000010000 */
[----:B------:R-:W-:Y:S01]  /*1440*/  FMUL.FTZ R196, R237, R196 ;  /* 0x000000c4edc47220 */ /* 0x000fe20000410000 */
[----:B------:R-:W-:Y:S01]  /*1450*/  FFMA.FTZ R145, R6, R197, R164 ;  /* 0x000000c506917223 */ /* 0x000fe200000100a4 */
[----:B------:R-:W-:Y:S01]  /*1460*/  SHF.L.U32 R194, R194, 0x10, RZ ;  /* 0x00000010c2c27819 */ /* 0x000fe200000006ff */
[----:B------:R-:W-:Y:S01]  /*1470*/  FADD.FTZ R90, R90, R141 ;  /* 0x0000008d5a5a7221 */ /* 0x000fe20000010000 */
[-C--:B------:R-:W-:Y:S01]  /*1480*/  FFMA.FTZ R50, R7, R141.reuse, R50 ;  /* 0x0000008d07327223 */ /* 0x080fe20000010032 */
[----:B------:R-:W-:Y:S01]  /*1490*/  FMUL.FTZ R195, R238, R141 ;  /* 0x0000008deec37220 */ /* 0x000fe20000410000 */
[----:B------:R-:W-:Y:S01]  /*14a0*/  FADD.FTZ R141, -R163, R140 ;  /* 0x0000008ca38d7221 */ /* 0x000fe20000010100 */
        /* <DEDUP_REMOVED lines=22> */
[----:B------:R-:W-:Y:S01]  /*1610*/  FADD.FTZ R95, R95, R190 ;  /* 0x000000be5f5f7221 */ /* 0x000fe20000010000 */
[----:B------:R-:W-:Y:S01]  /*1620*/  FADD.FTZ R140, R143, R192 ;  /* 0x000000c08f8c7221 */ /* 0x000fe20000010000 */
[----:B------:R-:W-:Y:S01]  /*1630*/  FFMA.FTZ R142, R12, R192, R145 ;  /* 0x000000c00c8e7223 */ /* 0x000fe20000010091 */
[-C--:B------:R-:W-:Y:S01]  /*1640*/  FFMA.FTZ R55, R13, R190.reuse, R55 ;  /* 0x000000be0d377223 */ /* 0x080fe20000010037 */
[----:B------:R-:W-:Y:S01]  /*1650*/  FMUL.FTZ R190, R235, R190 ;  /* 0x000000beebbe7220 */ /* 0x000fe20000410000 */
[----:B------:R-:W-:Y:S01]  /*1660*/  FADD.FTZ R141, R140, R191 ;  /* 0x000000bf8c8d7221 */ /* 0x000fe20000010000 */
[----:B------:R-:W-:-:S03]  /*1670*/  FFMA.FTZ R142, R9, R191, R142 ;  /* 0x000000bf098e7223 */ /* 0x000fc6000001008e */
[----:B------:R-:W-:Y:S01]  /*1680*/  FADD.FTZ R206, R141, R190 ;  /* 0x000000be8dce7221 */ /* 0x000fe20000010000 */
[----:B------:R-:W-:-:S07]  /*1690*/  FFMA.FTZ R164, R13, R190, R142 ;  /* 0x000000be0da47223 */ /* 0x000fce000001008e */
.L_x_5364:
[----:B------:R-:W-:Y:S05]  /*16a0*/  BSYNC.RECONVERGENT B1 ;  /* 0x0000000000017941 */ /* 0x000fea0003800200 */
.L_x_5363:
        /* <DEDUP_REMOVED lines=17> */
[----:B--2---:R-:W-:Y:S02]  /*17c0*/  SHF.L.U32 R250, R18, 0x10, RZ ;  /* 0x0000001012fa7819 */ /* 0x004fe400000006ff */
[C---:B------:R-:W-:Y:S02]  /*17d0*/  PRMT R21, R16.reuse, 0x7632, R21 ;  /* 0x0000763210157816 */ /* 0x040fe40000000015 */
[----:B------:R-:W-:Y:S02]  /*17e0*/  SHF.L.U32 R144, R16, 0x10, RZ ;  /* 0x0000001010907819 */ /* 0x000fe400000006ff */
[C---:B------:R-:W-:Y:S02]  /*17f0*/  PRMT R145, R17.reuse, 0x7632, R145 ;  /* 0x0000763211917816 */ /* 0x040fe40000000091 */
[----:B------:R-:W-:Y:S01]  /*1800*/  SHF.L.U32 R146, R17, 0x10, RZ ;  /* 0x0000001011927819 */ /* 0x000fe200000006ff */
[----:B0-----:R-:W-:Y:S01]  /*1810*/  FADD.FTZ R15, -R163, R144 ;  /* 0x00000090a30f7221 */ /* 0x001fe20000010100 */
[----:B------:R-:W-:-:S02]  /*1820*/  PRMT R16, R18, 0x7632, R16 ;  /* 0x0000763212107816 */ /* 0x000fc40000000010 */
[----:B------:R-:W-:Y:S01]  /*1830*/  PRMT R20, R19, 0x7632, R20 ;  /* 0x0000763213147816 */ /* 0x000fe20000000014 */
[----:B------:R-:W-:Y:S01]  /*1840*/  FADD.FTZ R17, -R163, R146 ;  /* 0x00000092a3117221 */ /* 0x000fe20000010100 */
[----:B------:R-:W-:Y:S01]  /*1850*/  SHF.L.U32 R252, R19, 0x10, RZ ;  /* 0x0000001013fc7819 */ /* 0x000fe200000006ff */
[----:B------:R-:W-:Y:S01]  /*1860*/  FADD.FTZ R19, -R163, R250 ;  /* 0x000000faa3137221 */ /* 0x000fe20000010100 */
[----:B---3--:R-:W-:Y:S01]  /*1870*/  PRMT R184, R142, 0x7632, R184 ;  /* 0x000076328eb87816 */ /* 0x008fe200000000b8 */
[----:B-----5:R-:W-:Y:S01]  /*1880*/  FMUL.FTZ R14, R156, R15 ;  /* 0x0000000f9c0e7220 */ /* 0x020fe20000410000 */
[----:B------:R-:W-:Y:S01]  /*1890*/  SHF.L.U32 R185, R142, 0x10, RZ ;  /* 0x000000108eb97819 */ /* 0x000fe200000006ff */
[----:B------:R-:W-:Y:S01]  /*18a0*/  FMUL.FTZ R15, R156, R17 ;  /* 0x000000119c0f7220 */ /* 0x000fe20000410000 */
[----:B------:R-:W-:Y:S01]  /*18b0*/  SHF.L.U32 R142, R21, 0x10, RZ ;  /* 0x00000010158e7819 */ /* 0x000fe200000006ff */
[----:B------:R-:W-:Y:S01]  /*18c0*/  FADD.FTZ R21, -R163, R252 ;  /* 0x000000fca3157221 */ /* 0x000fe20000010100 */
[----:B------:R-:W-:Y:S01]  /*18d0*/  PRMT R188, R140, 0x7632, R188 ;  /* 0x000076328cbc7816 */ /* 0x000fe200000000bc */
[----:B------:R-:W-:Y:S01]  /*18e0*/  FADD.FTZ R100, R100, R185 ;  /* 0x000000b964647221 */ /* 0x000fe20000010000 */
[----:B------:R-:W-:Y:S01]  /*18f0*/  SHF.L.U32 R189, R140, 0x10, RZ ;  /* 0x000000108cbd7819 */ /* 0x000fe200000006ff */
[----:B------:R-:W-:Y:S01]  /*1900*/  FMUL.FTZ R17, R156, R21 ;  /* 0x000000159c117220 */ /* 0x000fe20000410000 */
[----:B------:R-:W-:-:S02]  /*1910*/  SHF.L.U32 R18, R145, 0x10, RZ ;  /* 0x0000001091127819 */ /* 0x000fc400000006ff */
[----:B------:R-:W-:Y:S01]  /*1920*/  SHF.L.U32 R140, R16, 0x10, RZ ;  /* 0x00000010108c7819 */ /* 0x000fe200000006ff */
[----:B------:R-:W-:Y:S01]  /*1930*/  FMUL.FTZ R16, R156, R19 ;  /* 0x000000139c107220 */ /* 0x000fe20000410000 */
[----:B------:R-:W-:Y:S01]  /*1940*/  FADD.FTZ R19, -R163, R142 ;  /* 0x0000008ea3137221 */ /* 0x000fe20000010100 */
[----:B------:R-:W-:Y:S01]  /*1950*/  PRMT R182, R143, 0x7632, R182 ;  /* 0x000076328fb67816 */ /* 0x000fe200000000b6 */
[----:B------:R-:W-:Y:S01]  /*1960*/  FADD.FTZ R147, -R163, R18 ;  /* 0x00000012a3937221 */ /* 0x000fe20000010100 */
[----:B------:R-:W-:Y:S01]  /*1970*/  SHF.L.U32 R143, R143, 0x10, RZ ;  /* 0x000000108f8f7819 */ /* 0x000fe200000006ff */
[----:B------:R-:W-:Y:S01]  /*1980*/  FADD.FTZ R96, R96, R189 ;  /* 0x000000bd60607221 */ /* 0x000fe20000010000 */
[----:B------:R-:W-:Y:S01]  /*1990*/  SHF.L.U32 R188, R188, 0x10, RZ ;  /* 0x00000010bcbc7819 */ /* 0x000fe200000006ff */
[----:B------:R-:W-:Y:S01]  /*19a0*/  FFMA.FTZ R56, R14, R189, R56 ;  /* 0x000000bd0e387223 */ /* 0x000fe20000010038 */
        /* <DEDUP_REMOVED lines=17> */
[C---:B------:R-:W-:Y:S01]  /*1ac0*/  FADD.FTZ R141, -R163.reuse, R140 ;  /* 0x0000008ca38d7221 */ /* 0x040fe20000010100 */
[----:B------:R-:W-:Y:S01]  /*1ad0*/  FADD.FTZ R21, -R163, R20 ;  /* 0x00000014a3157221 */ /* 0x000fe20000010100 */
        /* <DEDUP_REMOVED lines=30> */
.L_x_5366:
[----:B------:R-:W-:Y:S05]  /*1cc0*/  BSYNC.RECONVERGENT B1 ;  /* 0x0000000000017941 */ /* 0x000fea0003800200 */
.L_x_5365:
        /* <DEDUP_REMOVED lines=97> */
.L_x_5368:
[----:B------:R-:W-:Y:S05]  /*22e0*/  BSYNC.RECONVERGENT B1 ;  /* 0x0000000000017941 */ /* 0x000fea0003800200 */
.L_x_5367:
        /* <DEDUP_REMOVED lines=8> */
[----:B--2---:R-:W-:-:S05]  /*2370*/  @P6 IMAD.WIDE.U32 R140, R207, 0x10, R140 ;  /* 0x00000010cf8c6825 */ /* 0x004fca00078e008c */
[----:B------:R2:W5:Y:S02]  /*2380*/  @P6 LDG.E.128 R136, desc[UR6][R140.64] ;  /* 0x000000068c886981 */ /* 0x000564000c1e1d00 */
[----:B--2---:R-:W2:Y:S01]  /*2390*/  LDC.64 R140, c[0x0][0x3a8] ;  /* 0x0000ea00ff8c7b82 */ /* 0x004ea20000000a00 */
[----:B0-----:R-:W-:-:S06]  /*23a0*/  IMAD.WIDE.U32 R144, R207, 0x10, R144 ;  /* 0x00000010cf907825 */ /* 0x001fcc00078e0090 */
[----:B------:R-:W3:Y:S01]  /*23b0*/  LDG.E.128 R144, desc[UR6][R144.64] ;  /* 0x0000000690907981 */ /* 0x000ee2000c1e1d00 */
[----:B--2---:R-:W-:-:S06]  /*23c0*/  IMAD.WIDE.U32 R140, R207, 0x10, R140 ;  /* 0x00000010cf8c7825 */ /* 0x004fcc00078e008c */
[----:B------:R-:W2:Y:S01]  /*23d0*/  LDG.E.128 R140, desc[UR6][R140.64] ;  /* 0x000000068c8c7981 */ /* 0x000ea2000c1e1d00 */
[----:B-1----:R-:W-:-:S06]  /*23e0*/  IMAD.WIDE.U32 R148, R207, 0x8, R148 ;  /* 0x00000008cf947825 */ /* 0x002fcc00078e0094 */
[----:B------:R-:W5:Y:S01]  /*23f0*/  LDG.E.64 R148, desc[UR6][R148.64] ;  /* 0x0000000694947981 */ /* 0x000f62000c1e1b00 */
[----:B---3--:R-:W-:Y:S02]  /*2400*/  SHF.L.U32 R173, R144, 0x10, RZ ;  /* 0x0000001090ad7819 */ /* 0x008fe400000006ff */
[----:B------:R-:W-:-:S03]  /*2410*/  SHF.L.U32 R171, R146, 0x10, RZ ;  /* 0x0000001092ab7819 */ /* 0x000fc600000006ff */
[----:B------:R-:W-:Y:S01]  /*2420*/  FADD.FTZ R112, R112, R173 ;  /* 0x000000ad70707221 */ /* 0x000fe20000010000 */
[C---:B--2---:R-:W-:Y:S02]  /*2430*/  PRMT R161, R142.reuse, 0x7632, R161 ;  /* 0x000076328ea17816 */ /* 0x044fe400000000a1 */
[----:B------:R-:W-:Y:S02]  /*2440*/  PRMT R159, R141, 0x7632, R159 ;  /* 0x000076328d9f7816 */ /* 0x000fe4000000009f */
[----:B------:R-:W-:Y:S02]  /*2450*/  SHF.L.U32 R142, R142, 0x10, RZ ;  /* 0x000000108e8e7819 */ /* 0x000fe400000006ff */
[C---:B------:R-:W-:Y:S02]  /*2460*/  SHF.L.U32 R158, R140.reuse, 0x10, RZ ;  /* 0x000000108c9e7819 */ /* 0x040fe400000006ff */
[----:B------:R-:W-:Y:S01]  /*2470*/  PRMT R150, R140, 0x7632, R150 ;  /* 0x000076328c967816 */ /* 0x000fe20000000096 */
[----:B------:R-:W-:Y:S01]  /*2480*/  FADD.FTZ R167, -R163, R142 ;  /* 0x0000008ea3a77221 */ /* 0x000fe20000010100 */
[----:B------:R-:W-:Y:S01]  /*2490*/  SHF.L.U32 R140, R159, 0x10, RZ ;  /* 0x000000109f8c7819 */ /* 0x000fe200000006ff */
[----:B------:R-:W-:Y:S01]  /*24a0*/  FADD.FTZ R205, -R163, R158 ;  /* 0x0000009ea3cd7221 */ /* 0x000fe20000010100 */
[----:B------:R-:W-:-:S02]  /*24b0*/  SHF.L.U32 R160, R141, 0x10, RZ ;  /* 0x000000108da07819 */ /* 0x000fc400000006ff */
[----:B------:R-:W-:Y:S02]  /*24c0*/  PRMT R141, R143, 0x7632, R141 ;  /* 0x000076328f8d7816 */ /* 0x000fe4000000008d */
[----:B------:R-:W-:Y:S02]  /*24d0*/  SHF.L.U32 R142, R161, 0x10, RZ ;  /* 0x00000010a18e7819 */ /* 0x000fe400000006ff */
[----:B------:R-:W-:Y:S01]  /*24e0*/  SHF.L.U32 R162, R143, 0x10, RZ ;  /* 0x000000108fa27819 */ /* 0x000fe200000006ff */
[C---:B------:R-:W-:Y:S01]  /*24f0*/  FADD.FTZ R143, -R163.reuse, R140 ;  /* 0x0000008ca38f7221 */ /* 0x040fe20000010100 */
[----:B------:R-:W-:Y:S01]  /*2500*/  SHF.L.U32 R150, R150, 0x10, RZ ;  /* 0x0000001096967819 */ /* 0x000fe200000006ff */
[----:B------:R-:W-:Y:S01]  /*2510*/  FADD.FTZ R165, -R163, R160 ;  /* 0x000000a0a3a57221 */ /* 0x000fe20000010100 */
[----:B------:R-:W-:Y:S01]  /*2520*/  SHF.L.U32 R158, R141, 0x10, RZ ;  /* 0x000000108d9e7819 */ /* 0x000fe200000006ff */
[----:B-----5:R-:W-:Y:S01]  /*2530*/  FMUL.FTZ R205, R156, R205 ;  /* 0x000000cd9ccd7220 */ /* 0x020fe20000410000 */
[----:B------:R-:W-:Y:S01]  /*2540*/  PRMT R140, R144, 0x7632, R140 ;  /* 0x00007632908c7816 */ /* 0x000fe2000000008c */
[--C-:B------:R-:W-:Y:S01]  /*2550*/  FADD.FTZ R141, -R163, R142.reuse ;  /* 0x0000008ea38d7221 */ /* 0x100fe20000010100 */
[----:B------:R-:W-:Y:S01]  /*2560*/  PRMT R142, R145, 0x7632, R142 ;  /* 0x00007632918e7816 */ /* 0x000fe2000000008e */
[----:B------:R-:W-:Y:S01]  /*2570*/  FFMA.FTZ R72, R205, R173, R72 ;  /* 0x000000adcd487223 */ /* 0x000fe20000010048 */
[----:B------:R-:W-:Y:S01]  /*2580*/  SHF.L.U32 R145, R145, 0x10, RZ ;  /* 0x0000001091917819 */ /* 0x000fe200000006ff */
[----:B------:R-:W-:Y:S01]  /*2590*/  FMUL.FTZ R170, R156, R165 ;  /* 0x000000a59caa7220 */ /* 0x000fe20000410000 */
[----:B------:R-:W-:Y:S01]  /*25a0*/  SHF.L.U32 R144, R140, 0x10, RZ ;  /* 0x000000108c907819 */ /* 0x000fe200000006ff */
[----:B------:R-:W-:Y:S01]  /*25b0*/  FMUL.FTZ R166, R156, R167 ;  /* 0x000000a79ca67220 */ /* 0x000fe20000410000 */
[----:B------:R-:W-:Y:S01]  /*25c0*/  FADD.FTZ R159, -R163, R150 ;  /* 0x00000096a39f7221 */ /* 0x000fe20000010100 */
[----:B------:R-:W-:Y:S01]  /*25d0*/  FMUL.FTZ R173, R212, R173 ;  /* 0x000000add4ad7220 */ /* 0x000fe20000410000 */
[----:B------:R-:W-:Y:S01]  /*25e0*/  FADD.FTZ R114, R114, R145 ;  /* 0x0000009172727221 */ /* 0x000fe20000010000 */
        /* <DEDUP_REMOVED lines=9> */
[----:B------:R-:W-:-:S02]  /*2680*/  SHF.L.U32 R142, R142, 0x10, RZ ;  /* 0x000000108e8e7819 */ /* 0x000fc400000006ff */
[----:B------:R-:W-:Y:S01]  /*2690*/  FADD.FTZ R206, R206, R171 ;  /* 0x000000abcece7221 */ /* 0x000fe20000010000 */
[----:B------:R-:W-:Y:S01]  /*26a0*/  FFMA.FTZ R145, R172, R171, R145 ;  /* 0x000000abac917223 */ /* 0x000fe20000010091 */
[----:B------:R-:W-:Y:S01]  /*26b0*/  PRMT R150, R146, 0x7632, R150 ;  /* 0x0000763292967816 */ /* 0x000fe20000000096 */
[----:B------:R-:W-:Y:S01]  /*26c0*/  FMUL.FTZ R168, R156, R143 ;  /* 0x0000008f9ca87220 */ /* 0x000fe20000410000 */
[----:B------:R-:W-:Y:S01]  /*26d0*/  FMUL.FTZ R167, R215, R142 ;  /* 0x0000008ed7a77220 */ /* 0x000fe20000410000 */
[----:B------:R-:W-:Y:S01]  /*26e0*/  FADD.FTZ R206, R206, R169 ;  /* 0x000000a9cece7221 */ /* 0x000fe20000010000 */
[----:B------:R-:W-:Y:S01]  /*26f0*/  FFMA.FTZ R145, R170, R169, R145 ;  /* 0x000000a9aa917223 */ /* 0x000fe20000010091 */
[C---:B------:R-:W-:Y:S01]  /*2700*/  FADD.FTZ R161, -R163.reuse, R162 ;  /* 0x000000a2a3a17221 */ /* 0x040fe20000010100 */
[----:B------:R-:W-:Y:S01]  /*2710*/  SHF.L.U32 R140, R150, 0x10, RZ ;  /* 0x00000010968c7819 */ /* 0x000fe200000006ff */
[----:B------:R-:W-:Y:S01]  /*2720*/  FADD.FTZ R206, R206, R167 ;  /* 0x000000a7cece7221 */ /* 0x000fe20000010000 */
[----:B------:R-:W-:Y:S01]  /*2730*/  FFMA.FTZ R145, R168, R167, R145 ;  /* 0x000000a7a8917223 */ /* 0x000fe20000010091 */
[--C-:B------:R-:W-:Y:S01]  /*2740*/  FADD.FTZ R163, -R163, R158.reuse ;  /* 0x0000009ea3a37221 */ /* 0x100fe20000010100 */
[C---:B------:R-:W-:Y:S01]  /*2750*/  PRMT R158, R147.reuse, 0x7632, R158 ;  /* 0x00007632939e7816 */ /* 0x040fe2000000009e */
        /* <DEDUP_REMOVED lines=26> */
.L_x_5370:
[----:B------:R-:W-:Y:S05]  /*2900*/  BSYNC.RECONVERGENT B1 ;  /* 0x0000000000017941 */ /* 0x000fea0003800200 */
.L_x_5369:
        /* <DEDUP_REMOVED lines=23> */
.L_x_5421:
[----:B------:R-:W-:Y:S01]  /*2a80*/  ISETP.NE.AND P6, PT, R163, RZ, PT ;  /* 0x000000ffa300720c */ /* 0x000fe20003fc5270 */
[----:B-1----:R-:W-:Y:S01]  /*2a90*/  FADD.FTZ R144, R249, R144 ;  /* 0x00000090f9907221 */ /* 0x002fe20000010000 */
[----:B------:R-:W-:Y:S01]  /*2aa0*/  P2R R140, PR, RZ, 0x1 ;  /* 0x00000001ff8c7803 */ /* 0x000fe20000000000 */
[----:B0-2---:R-:W-:Y:S01]  /*2ab0*/  FADD.FTZ R164, R164, R145 ;  /* 0x00000091a4a47221 */ /* 0x005fe20000010000 */
        /* <DEDUP_REMOVED lines=14> */
[-C--:B------:R-:W-:Y:S01]  /*2ba0*/  FFMA.FTZ R143, R5, R164.reuse, R163 ;  /* 0x000000a4058f7223 */ /* 0x080fe200000100a3 */
[----:B------:R-:W-:Y:S02]  /*2bb0*/  ISETP.GE.U32.AND P4, PT, R32, RZ, PT ;  /* 0x000000ff2000720c */ /* 0x000fe40003f86070 */
        /* <DEDUP_REMOVED lines=10> */
[C---:B------:R-:W-:Y:S01]  /*2c60*/  FMUL.FTZ R140, R156.reuse, R141 ;  /* 0x0000008d9c8c7220 */ /* 0x040fe20000410000 */
[----:B------:R-:W-:Y:S01]  /*2c70*/  FMUL.FTZ R142, R156, R143 ;  /* 0x0000008f9c8e7220 */ /* 0x000fe20000410000 */
[----:B------:R-:W-:Y:S01]  /*2c80*/  FMUL.FTZ R144, R144, UR14 ;  /* 0x0000000e90907c20 */ /* 0x000fe20008410000 */
[----:B------:R-:W-:Y:S01]  /*2c90*/  FMUL.FTZ R146, R146, UR14 ;  /* 0x0000000e92927c20 */ /* 0x000fe20008410000 */
[C---:B------:R-:W-:Y:S01]  /*2ca0*/  LOP3.LUT P6, RZ, R33.reuse, 0xff0000, RZ, 0xc0, !PT ;  /* 0x00ff000021ff7812 */ /* 0x040fe200078cc0ff */
[-C--:B------:R-:W-:Y:S01]  /*2cb0*/  FMUL.FTZ R140, R140, R31.reuse ;  /* 0x0000001f8c8c7220 */ /* 0x080fe20000410000 */
[C---:B------:R-:W-:Y:S01]  /*2cc0*/  ISETP.GE.U32.AND.EX P4, PT, R33.reuse, 0x1000000, PT, P4 ;  /* 0x010000002100780c */ /* 0x040fe20003f86140 */
[----:B------:R-:W-:Y:S01]  /*2cd0*/  FMUL.FTZ R142, R142, R31 ;  /* 0x0000001f8e8e7220 */ /* 0x000fe20000410000 */
[----:B------:R-:W-:Y:S01]  /*2ce0*/  FSEL R143, R144, RZ, P6 ;  /* 0x000000ff908f7208 */ /* 0x000fe20003000000 */
[----:B------:R-:W-:Y:S01]  /*2cf0*/  FMUL.FTZ R140, R140, UR14 ;  /* 0x0000000e8c8c7c20 */ /* 0x000fe20008410000 */
[----:B------:R-:W-:Y:S01]  /*2d00*/  FSEL R146, R146, RZ, P4 ;  /* 0x000000ff92927208 */ /* 0x000fe20002000000 */
[----:B------:R-:W-:Y:S01]  /*2d10*/  FMUL.FTZ R142, R142, UR14 ;  /* 0x0000000e8e8e7c20 */ /* 0x000fe20008410000 */
[C---:B------:R-:W-:Y:S01]  /*2d20*/  LOP3.LUT P6, RZ, R33.reuse, 0xff, RZ, 0xc0, !PT ;  /* 0x000000ff21ff7812 */ /* 0x040fe200078cc0ff */
[----:B------:R-:W-:Y:S01]  /*2d30*/  FFMA.FTZ R145, R152, R164, R163 ;  /* 0x000000a498917223 */ /* 0x000fe200000100a3 */
[----:B------:R-:W-:-:S02]  /*2d40*/  LOP3.LUT P4, RZ, R33, 0xff00, RZ, 0xc0, !PT ;  /* 0x0000ff0021ff7812 */ /* 0x000fc4000788c0ff */
[----:B------:R-:W-:Y:S01]  /*2d50*/  FSEL R140, R140, RZ, P6 ;  /* 0x000000ff8c8c7208 */ /* 0x000fe20003000000 */
[----:B------:R-:W-:Y:S01]  /*2d60*/  FADD.FTZ R207, R202, -R145 ;  /* 0x80000091cacf7221 */ /* 0x000fe20000010000 */
[----:B------:R-:W-:Y:S02]  /*2d70*/  FSEL R141, R142, RZ, P4 ;  /* 0x000000ff8e8d7208 */ /* 0x000fe40002000000 */
[----:B------:R-:W-:Y:S01]  /*2d80*/  F2FP.BF16.F32.PACK_AB R143, R146, R143 ;  /* 0x0000008f928f723e */ /* 0x000fe200000010ff */
[----:B------:R-:W-:Y:S01]  /*2d90*/  FMUL.FTZ R206, R156, R207 ;  /* 0x000000cf9cce7220 */ /* 0x000fe20000410000 */
[----:B------:R-:W-:Y:S01]  /*2da0*/  F2FP.BF16.F32.PACK_AB R142, R141, R140 ;  /* 0x0000008c8d8e723e */ /* 0x000fe200000010ff */
[-CC-:B------:R-:W-:Y:S01]  /*2db0*/  FFMA.FTZ R140, R153, R164.reuse, R163.reuse ;  /* 0x000000a4998c7223 */ /* 0x180fe200000100a3 */
[-CC-:B------:R-:W-:Y:S01]  /*2dc0*/  FFMA.FTZ R141, R154, R164.reuse, R163.reuse ;  /* 0x000000a49a8d7223 */ /* 0x180fe200000100a3 */
[----:B------:R-:W-:Y:S01]  /*2dd0*/  FMUL.FTZ R206, R206, R31 ;  /* 0x0000001fcece7220 */ /* 0x000fe20000410000 */
[----:B------:R-:W-:Y:S01]  /*2de0*/  LOP3.LUT P4, RZ, R32, 0xff0000, RZ, 0xc0, !PT ;  /* 0x00ff000020ff7812 */ /* 0x000fe2000788c0ff */
[----:B------:R-:W-:Y:S01]  /*2df0*/  FADD.FTZ R147, R203, -R140 ;  /* 0x8000008ccb937221 */ /* 0x000fe20000010000 */
[----:B------:R-:W-:Y:S01]  /*2e00*/  FFMA.FTZ R140, R0, R164, R163 ;  /* 0x000000a4008c7223 */ /* 0x000fe200000100a3 */
[----:B------:R-:W-:Y:S01]  /*2e10*/  FADD.FTZ R145, R204, -R141 ;  /* 0x8000008dcc917221 */ /* 0x000fe20000010000 */
[----:B------:R-:W-:Y:S01]  /*2e20*/  FMUL.FTZ R206, R206, UR14 ;  /* 0x0000000ecece7c20 */ /* 0x000fe20008410000 */
[C---:B------:R-:W-:Y:S01]  /*2e30*/  FMUL.FTZ R144, R156.reuse, R147 ;  /* 0x000000939c907220 */ /* 0x040fe20000410000 */
[----:B------:R-:W-:Y:S01]  /*2e40*/  FADD.FTZ R141, R157, -R140 ;  /* 0x8000008c9d8d7221 */ /* 0x000fe20000010000 */
[----:B------:R-:W-:Y:S01]  /*2e50*/  FMUL.FTZ R146, R156, R145 ;  /* 0x000000919c927220 */ /* 0x000fe20000410000 */
[----:B------:R-:W-:-:S02]  /*2e60*/  LOP3.LUT P6, RZ, R32, 0xff000000, RZ, 0xc0, !PT ;  /* 0xff00000020ff7812 */ /* 0x000fc400078cc0ff */
[----:B------:R-:W-:Y:S01]  /*2e70*/  FMUL.FTZ R140, R156, R141 ;  /* 0x0000008d9c8c7220 */ /* 0x000fe20000410000 */
[-C--:B------:R-:W-:Y:S01]  /*2e80*/  FMUL.FTZ R141, R144, R31.reuse ;  /* 0x0000001f908d7220 */ /* 0x080fe20000410000 */
[-C--:B------:R-:W-:Y:S01]  /*2e90*/  FMUL.FTZ R146, R146, R31.reuse ;  /* 0x0000001f92927220 */ /* 0x080fe20000410000 */
[----:B------:R-:W0:Y:S01]  /*2ea0*/  LDC.64 R144, c[0x0][0x468] ;  /* 0x00011a00ff907b82 */ /* 0x000e220000000a00 */
[----:B------:R-:W-:Y:S01]  /*2eb0*/  FMUL.FTZ R140, R140, R31 ;  /* 0x0000001f8c8c7220 */ /* 0x000fe20000410000 */
[----:B------:R-:W-:Y:S01]  /*2ec0*/  FMUL.FTZ R141, R141, UR14 ;  /* 0x0000000e8d8d7c20 */ /* 0x000fe20008410000 */
[----:B------:R-:W-:Y:S01]  /*2ed0*/  FMUL.FTZ R146, R146, UR14 ;  /* 0x0000000e92927c20 */ /* 0x000fe20008410000 */
[----:B------:R-:W-:Y:S01]  /*2ee0*/  FSEL R206, R206, RZ, P6 ;  /* 0x000000ffcece7208 */ /* 0x000fe20003000000 */
[----:B------:R-:W-:Y:S01]  /*2ef0*/  FMUL.FTZ R140, R140, UR14 ;  /* 0x0000000e8c8c7c20 */ /* 0x000fe20008410000 */
[----:B------:R-:W-:Y:S02]  /*2f00*/  LOP3.LUT P6, RZ, R32, 0xff, RZ, 0xc0, !PT ;  /* 0x000000ff20ff7812 */ /* 0x000fe400078cc0ff */
[----:B------:R-:W-:-:S02]  /*2f10*/  FSEL R141, R141, RZ, P4 ;  /* 0x000000ff8d8d7208 */ /* 0x000fc40002000000 */
[----:B------:R-:W-:Y:S02]  /*2f20*/  LOP3.LUT P4, RZ, R32, 0xff00, RZ, 0xc0, !PT ;  /* 0x0000ff0020ff7812 */ /* 0x000fe4000788c0ff */
[----:B------:R-:W-:Y:S02]  /*2f30*/  FSEL R140, R140, RZ, P6 ;  /* 0x000000ff8c8c7208 */ /* 0x000fe40003000000 */
[----:B------:R-:W-:Y:S02]  /*2f40*/  FSEL R147, R146, RZ, P4 ;  /* 0x000000ff92937208 */ /* 0x000fe40002000000 */
[----:B------:R-:W-:Y:S02]  /*2f50*/  F2FP.BF16.F32.PACK_AB R141, R206, R141 ;  /* 0x0000008dce8d723e */ /* 0x000fe400000010ff */
[----:B------:R-:W-:Y:S01]  /*2f60*/  F2FP.BF16.F32.PACK_AB R140, R147, R140 ;  /* 0x0000008c938c723e */ /* 0x000fe200000010ff */
[C---:B0-----:R-:W-:Y:S01]  /*2f70*/  IMAD.WIDE.U32 R144, R30.reuse, 0x10, R144 ;  /* 0x000000101e907825 */ /* 0x041fe200078e0090 */
[----:B------:R-:W-:-:S04]  /*2f80*/  IADD3 R30, PT, PT, R30, 0x20, RZ ;  /* 0x000000201e1e7810 */ /* 0x000fc80007ffe0ff */
[----:B------:R0:W-:Y:S03]  /*2f90*/  STG.E.128 desc[UR6][R144.64], R140 ;  /* 0x0000008c90007986 */ /* 0x0001e6000c101d06 */
.L_x_5376:
[----:B------:R-:W-:Y:S05]  /*2fa0*/  BSYNC.RECONVERGENT B2 ;  /* 0x0000000000027941 */ /* 0x000fea0003800200 */
.L_x_5375:
[----:B------:R-:W-:Y:S04]  /*2fb0*/  BSSY.RECONVERGENT B2, `(.L_x_5377) ;  /* 0x0000043000027945 */ /* 0x000fe80003800200 */
[----:B------:R-:W-:Y:S05]  /*2fc0*/  @!P3 BRA `(.L_x_5378) ;  /* 0x000000040004b947 */ /* 0x000fea0003800000 */
[-CC-:B0-----:R-:W-:Y:S01]  /*2fd0*/  FFMA.FTZ R140, R9, R164.reuse, R163.reuse ;  /* 0x000000a4098c7223 */ /* 0x181fe200000100a3 */
[-CC-:B------:R-:W-:Y:S01]  /*2fe0*/  FFMA.FTZ R141, R13, R164.reuse, R163.reuse ;  /* 0x000000a40d8d7223 */ /* 0x180fe200000100a3 */
[-CC-:B------:R-:W-:Y:S01]  /*2ff0*/  FFMA.FTZ R143, R12, R164.reuse, R163.reuse ;  /* 0x000000a40c8f7223 */ /* 0x180fe200000100a3 */
[----:B------:R-:W-:Y:S01]  /*3000*/  LOP3.LUT P4, RZ, R35, 0xff0000, RZ, 0xc0, !PT ;  /* 0x00ff000023ff7812 */ /* 0x000fe2000788c0ff */
[----:B------:R-:W-:Y:S01]  /*3010*/  FADD.FTZ R145, R191, -R140 ;  /* 0x8000008cbf917221 */ /* 0x000fe20000010000 */
[-C--:B------:R-:W-:Y:S01]  /*3020*/  FFMA.FTZ R140, R8, R164.reuse, R163 ;  /* 0x000000a4088c7223 */ /* 0x080fe200000100a3 */
[----:B------:R-:W-:Y:S01]  /*3030*/  FADD.FTZ R147, R190, -R141 ;  /* 0x8000008dbe937221 */ /* 0x000fe20000010000 */
[----:B------:R-:W-:Y:S01]  /*3040*/  FADD.FTZ R143, R192, -R143 ;  /* 0x8000008fc08f7221 */ /* 0x000fe20000010000 */
[C---:B-----5:R-:W-:Y:S01]  /*3050*/  FMUL.FTZ R144, R156.reuse, R145 ;  /* 0x000000919c907220 */ /* 0x060fe20000410000 */
[----:B------:R-:W-:Y:S01]  /*3060*/  FADD.FTZ R141, R193, -R140 ;  /* 0x8000008cc18d7221 */ /* 0x000fe20000010000 */
[C---:B------:R-:W-:Y:S01]  /*3070*/  LOP3.LUT P6, RZ, R35.reuse, 0xff, RZ, 0xc0, !PT ;  /* 0x000000ff23ff7812 */ /* 0x040fe200078cc0ff */
[----:B------:R-:W-:Y:S01]  /*3080*/  FMUL.FTZ R142, R156, R143 ;  /* 0x0000008f9c8e7220 */ /* 0x000fe20000410000 */
[----:B------:R-:W-:Y:S01]  /*3090*/  FMUL.FTZ R144, R144, R31 ;  /* 0x0000001f90907220 */ /* 0x000fe20000410000 */
[C---:B------:R-:W-:Y:S01]  /*30a0*/  FMUL.FTZ R140, R156.reuse, R141 ;  /* 0x0000008d9c8c7220 */ /* 0x040fe20000410000 */
[----:B------:R-:W-:Y:S01]  /*30b0*/  FMUL.FTZ R146, R156, R147 ;  /* 0x000000939c927220 */ /* 0x000fe20000410000 */
[-C--:B------:R-:W-:Y:S01]  /*30c0*/  FMUL.FTZ R142, R142, R31.reuse ;  /* 0x0000001f8e8e7220 */ /* 0x080fe20000410000 */
[----:B------:R-:W-:Y:S01]  /*30d0*/  FMUL.FTZ R144, R144, UR14 ;  /* 0x0000000e90907c20 */ /* 0x000fe20008410000 */
[-C--:B------:R-:W-:Y:S01]  /*30e0*/  FMUL.FTZ R140, R140, R31.reuse ;  /* 0x0000001f8c8c7220 */ /* 0x080fe20000410000 */
[----:B------:R-:W-:Y:S01]  /*30f0*/  FMUL.FTZ R146, R146, R31 ;  /* 0x0000001f92927220 */ /* 0x000fe20000410000 */
[----:B------:R-:W-:Y:S01]  /*3100*/  FMUL.FTZ R142, R142, UR14 ;  /* 0x0000000e8e8e7c20 */ /* 0x000fe20008410000 */
[----:B------:R-:W-:Y:S01]  /*3110*/  ISETP.GE.U32.AND P3, PT, R34, RZ, PT ;  /* 0x000000ff2200720c */ /* 0x000fe20003f66070 */
[----:B------:R-:W-:Y:S01]  /*3120*/  FMUL.FTZ R140, R140, UR14 ;  /* 0x0000000e8c8c7c20 */ /* 0x000fe20008410000 */
[----:B------:R-:W-:Y:S01]  /*3130*/  FSEL R143, R144, RZ, P4 ;  /* 0x000000ff908f7208 */ /* 0x000fe20002000000 */
[----:B------:R-:W-:Y:S01]  /*3140*/  FMUL.FTZ R146, R146, UR14 ;  /* 0x0000000e92927c20 */ /* 0x000fe20008410000 */
[----:B------:R-:W-:Y:S01]  /*3150*/  LOP3.LUT P4, RZ, R35, 0xff00, RZ, 0xc0, !PT ;  /* 0x0000ff0023ff7812 */ /* 0x000fe2000788c0ff */
[----:B------:R-:W-:Y:S01]  /*3160*/  FFMA.FTZ R145, R11, R164, R163 ;  /* 0x000000a40b917223 */ /* 0x000fe200000100a3 */
[----:B------:R-:W-:-:S02]  /*3170*/  FSEL R140, R140, RZ, P6 ;  /* 0x000000ff8c8c7208 */ /* 0x000fc40003000000 */
[----:B------:R-:W-:Y:S01]  /*3180*/  FSEL R141, R142, RZ, P4 ;  /* 0x000000ff8e8d7208 */ /* 0x000fe20002000000 */
[----:B------:R-:W-:Y:S01]  /*3190*/  FADD.FTZ R207, R194, -R145 ;  /* 0x80000091c2cf7221 */ /* 0x000fe20000010000 */
[----:B------:R-:W-:Y:S02]  /*31a0*/  ISETP.GE.U32.AND.EX P3, PT, R35, 0x1000000, PT, P3 ;  /* 0x010000002300780c */ /* 0x000fe40003f66130 */
[----:B------:R-:W-:Y:S01]  /*31b0*/  F2FP.BF16.F32.PACK_AB R142, R141, R140 ;  /* 0x0000008c8d8e723e */ /* 0x000fe200000010ff */
[-CC-:B------:R-:W-:Y:S01]  /*31c0*/  FFMA.FTZ R141, R10, R164.reuse, R163.reuse ;  /* 0x000000a40a8d7223 */ /* 0x180fe200000100a3 */
[----:B------:R-:W-:Y:S01]  /*31d0*/  FSEL R146, R146, RZ, P3 ;  /* 0x000000ff92927208 */ /* 0x000fe20001800000 */
[-C--:B------:R-:W-:Y:S01]  /*31e0*/  FFMA.FTZ R140, R7, R164.reuse, R163 ;  /* 0x000000a4078c7223 */ /* 0x080fe200000100a3 */
[----:B------:R-:W-:Y:S01]  /*31f0*/  FMUL.FTZ R250, R156, R207 ;  /* 0x000000cf9cfa7220 */ /* 0x000fe20000410000 */
[----:B------:R-:W-:Y:S01]  /*3200*/  FADD.FTZ R145, R196, -R141 ;  /* 0x8000008dc4917221 */ /* 0x000fe20000010000 */
[----:B------:R-:W-:Y:S01]  /*3210*/  F2FP.BF16.F32.PACK_AB R143, R146, R143 ;  /* 0x0000008f928f723e */ /* 0x000fe200000010ff */
[----:B------:R-:W-:Y:S01]  /*3220*/  FADD.FTZ R147, R195, -R140 ;  /* 0x8000008cc3937221 */ /* 0x000fe20000010000 */
[----:B------:R-:W-:Y:S01]  /*3230*/  FFMA.FTZ R140, R6, R164, R163 ;  /* 0x000000a4068c7223 */ /* 0x000fe200000100a3 */
[----:B------:R-:W-:Y:S01]  /*3240*/  FMUL.FTZ R146, R156, R145 ;  /* 0x000000919c927220 */ /* 0x000fe20000410000 */
[----:B------:R-:W-:Y:S01]  /*3250*/  LOP3.LUT P6, RZ, R34, 0xff0000, RZ, 0xc0, !PT ;  /* 0x00ff000022ff7812 */ /* 0x000fe200078cc0ff */
[----:B------:R-:W0:Y:S01]  /*3260*/  LDC.64 R144, c[0x0][0x468] ;  /* 0x00011a00ff907b82 */ /* 0x000e220000000a00 */
[----:B------:R-:W-:Y:S01]  /*3270*/  FMUL.FTZ R206, R156, R147 ;  /* 0x000000939cce7220 */ /* 0x000fe20000410000 */
[----:B------:R-:W-:Y:S01]  /*3280*/  FADD.FTZ R141, R197, -R140 ;  /* 0x8000008cc58d7221 */ /* 0x000fe20000010000 */
[-C--:B------:R-:W-:Y:S01]  /*3290*/  FMUL.FTZ R250, R250, R31.reuse ;  /* 0x0000001ffafa7220 */ /* 0x080fe20000410000 */
[-C--:B------:R-:W-:Y:S01]  /*32a0*/  FMUL.FTZ R146, R146, R31.reuse ;  /* 0x0000001f92927220 */ /* 0x080fe20000410000 */
[----:B------:R-:W-:Y:S01]  /*32b0*/  FMUL.FTZ R206, R206, R31 ;  /* 0x0000001fcece7220 */ /* 0x000fe20000410000 */
[----:B------:R-:W-:Y:S01]  /*32c0*/  FMUL.FTZ R140, R156, R141 ;  /* 0x0000008d9c8c7220 */ /* 0x000fe20000410000 */
[----:B------:R-:W-:Y:S01]  /*32d0*/  FMUL.FTZ R250, R250, UR14 ;  /* 0x0000000efafa7c20 */ /* 0x000fe20008410000 */
[----:B------:R-:W-:Y:S01]  /*32e0*/  FMUL.FTZ R146, R146, UR14 ;  /* 0x0000000e92927c20 */ /* 0x000fe20008410000 */
[----:B------:R-:W-:Y:S01]  /*32f0*/  FMUL.FTZ R206, R206, UR14 ;  /* 0x0000000ecece7c20 */ /* 0x000fe20008410000 */
[----:B------:R-:W-:Y:S01]  /*3300*/  FMUL.FTZ R140, R140, R31 ;  /* 0x0000001f8c8c7220 */ /* 0x000fe20000410000 */
[----:B------:R-:W-:-:S02]  /*3310*/  LOP3.LUT P3, RZ, R34, 0xff000000, RZ, 0xc0, !PT ;  /* 0xff00000022ff7812 */ /* 0x000fc4000786c0ff */
[----:B------:R-:W-:Y:S01]  /*3320*/  LOP3.LUT P4, RZ, R34, 0xff00, RZ, 0xc0, !PT ;  /* 0x0000ff0022ff7812 */ /* 0x000fe2000788c0ff */
[----:B------:R-:W-:Y:S01]  /*3330*/  FMUL.FTZ R140, R140, UR14 ;  /* 0x0000000e8c8c7c20 */ /* 0x000fe20008410000 */
[----:B------:R-:W-:Y:S02]  /*3340*/  FSEL R141, R206, RZ, P6 ;  /* 0x000000ffce8d7208 */ /* 0x000fe40003000000 */
[----:B------:R-:W-:Y:S02]  /*3350*/  LOP3.LUT P6, RZ, R34, 0xff, RZ, 0xc0, !PT ;  /* 0x000000ff22ff7812 */ /* 0x000fe400078cc0ff */
[----:B------:R-:W-:Y:S02]  /*3360*/  FSEL R250, R250, RZ, P3 ;  /* 0x000000fffafa7208 */ /* 0x000fe40001800000 */
[----:B------:R-:W-:Y:S02]  /*3370*/  FSEL R147, R146, RZ, P4 ;  /* 0x000000ff92937208 */ /* 0x000fe40002000000 */
[----:B------:R-:W-:Y:S01]  /*3380*/  FSEL R140, R140, RZ, P6 ;  /* 0x000000ff8c8c7208 */ /* 0x000fe20003000000 */
[----:B0-----:R-:W-:Y:S01]  /*3390*/  IMAD.WIDE.U32 R144, R30, 0x10, R144 ;  /* 0x000000101e907825 */ /* 0x001fe200078e0090 */
[----:B------:R-:W-:-:S02]  /*33a0*/  F2FP.BF16.F32.PACK_AB R141, R250, R141 ;  /* 0x0000008dfa8d723e */ /* 0x000fc400000010ff */
[----:B------:R-:W-:Y:S02]  /*33b0*/  F2FP.BF16.F32.PACK_AB R140, R147, R140 ;  /* 0x0000008c938c723e */ /* 0x000fe400000010ff */
[----:B------:R-:W-:-:S03]  /*33c0*/  IADD3 R30, PT, PT, R30, 0x20, RZ ;  /* 0x000000201e1e7810 */ /* 0x000fc60007ffe0ff */
[----:B------:R1:W-:Y:S04]  /*33d0*/  STG.E.128 desc[UR6][R144.64], R140 ;  /* 0x0000008c90007986 */ /* 0x0003e8000c101d06 */
.L_x_5378:
[----:B------:R-:W-:Y:S05]  /*33e0*/  BSYNC.RECONVERGENT B2 ;  /* 0x0000000000027941 */ /* 0x000fea0003800200 */
.L_x_5377:
[----:B------:R-:W-:Y:S04]  /*33f0*/  BSSY.RECONVERGENT B2, `(.L_x_5379) ;  /* 0x0000043000027945 */ /* 0x000fe80003800200 */
[----:B------:R-:W-:Y:S05]  /*3400*/  @!P2 BRA `(.L_x_5380) ;  /* 0x000000040004a947 */ /* 0x000fea0003800000 */
[-CC-:B01----:R-:W-:Y:S01]  /*3410*/  FFMA.FTZ R140, R17, R164.reuse, R163.reuse ;  /* 0x000000a4118c7223 */ /* 0x183fe200000100a3 */
[-CC-:B------:R-:W-:Y:S01]  /*3420*/  FFMA.FTZ R141, R21, R164.reuse, R163.reuse ;  /* 0x000000a4158d7223 */ /* 0x180fe200000100a3 */
[-CC-:B------:R-:W-:Y:S01]  /*3430*/  FFMA.FTZ R143, R20, R164.reuse, R163.reuse ;  /* 0x000000a4148f7223 */ /* 0x180fe200000100a3 */
[----:B------:R-:W-:Y:S01]  /*3440*/  LOP3.LUT P3, RZ, R37, 0xff, RZ, 0xc0, !PT ;  /* 0x000000ff25ff7812 */ /* 0x000fe2000786c0ff */
[----:B------:R-:W-:Y:S01]  /*3450*/  FADD.FTZ R145, R183, -R140 ;  /* 0x8000008cb7917221 */ /* 0x000fe20000010000 */
[-C--:B------:R-:W-:Y:S01]  /*3460*/  FFMA.FTZ R140, R16, R164.reuse, R163 ;  /* 0x000000a4108c7223 */ /* 0x080fe200000100a3 */
[----:B------:R-:W-:Y:S01]  /*3470*/  FADD.FTZ R147, R182, -R141 ;  /* 0x8000008db6937221 */ /* 0x000fe20000010000 */
[----:B------:R-:W-:Y:S01]  /*3480*/  FADD.FTZ R143, R184, -R143 ;  /* 0x8000008fb88f7221 */ /* 0x000fe20000010000 */
[----:B------:R-:W-:Y:S01]  /*3490*/  LOP3.LUT P6, RZ, R37, 0xff00, RZ, 0xc0, !PT ;  /* 0x0000ff0025ff7812 */ /* 0x000fe200078cc0ff */
[----:B------:R-:W-:Y:S01]  /*34a0*/  FADD.FTZ R141, R185, -R140 ;  /* 0x8000008cb98d7221 */ /* 0x000fe20000010000 */
[C---:B-----5:R-:W-:Y:S01]  /*34b0*/  FMUL.FTZ R144, R156.reuse, R145 ;  /* 0x000000919c907220 */ /* 0x060fe20000410000 */
[C---:B------:R-:W-:Y:S01]  /*34c0*/  FMUL.FTZ R142, R156.reuse, R143 ;  /* 0x0000008f9c8e7220 */ /* 0x040fe20000410000 */
[C---:B------:R-:W-:Y:S01]  /*34d0*/  FMUL.FTZ R146, R156.reuse, R147 ;  /* 0x000000939c927220 */ /* 0x040fe20000410000 */
[----:B------:R-:W-:Y:S01]  /*34e0*/  FMUL.FTZ R140, R156, R141 ;  /* 0x0000008d9c8c7220 */ /* 0x000fe20000410000 */
[-C--:B------:R-:W-:Y:S01]  /*34f0*/  FMUL.FTZ R144, R144, R31.reuse ;  /* 0x0000001f90907220 */ /* 0x080fe20000410000 */
[-C--:B------:R-:W-:Y:S01]  /*3500*/  FMUL.FTZ R142, R142, R31.reuse ;  /* 0x0000001f8e8e7220 */ /* 0x080fe20000410000 */
[-C--:B------:R-:W-:Y:S01]  /*3510*/  FMUL.FTZ R146, R146, R31.reuse ;  /* 0x0000001f92927220 */ /* 0x080fe20000410000 */
[----:B------:R-:W-:Y:S01]  /*3520*/  FMUL.FTZ R140, R140, R31 ;  /* 0x0000001f8c8c7220 */ /* 0x000fe20000410000 */
[----:B------:R-:W-:Y:S01]  /*3530*/  ISETP.GE.U32.AND P2, PT, R36, RZ, PT ;  /* 0x000000ff2400720c */ /* 0x000fe20003f46070 */
[----:B------:R-:W-:Y:S01]  /*3540*/  FMUL.FTZ R142, R142, UR14 ;  /* 0x0000000e8e8e7c20 */ /* 0x000fe20008410000 */
[----:B------:R-:W-:Y:S01]  /*3550*/  FMUL.FTZ R144, R144, UR14 ;  /* 0x0000000e90907c20 */ /* 0x000fe20008410000 */
[----:B------:R-:W-:Y:S01]  /*3560*/  FMUL.FTZ R140, R140, UR14 ;  /* 0x0000000e8c8c7c20 */ /* 0x000fe20008410000 */
[----:B------:R-:W-:Y:S01]  /*3570*/  LOP3.LUT P4, RZ, R37, 0xff0000, RZ, 0xc0, !PT ;  /* 0x00ff000025ff7812 */ /* 0x000fe2000788c0ff */
[----:B------:R-:W-:Y:S01]  /*3580*/  FMUL.FTZ R146, R146, UR14 ;  /* 0x0000000e92927c20 */ /* 0x000fe20008410000 */
[----:B------:R-:W-:Y:S01]  /*3590*/  FSEL R141, R142, RZ, P6 ;  /* 0x000000ff8e8d7208 */ /* 0x000fe20003000000 */
[----:B------:R-:W-:Y:S01]  /*35a0*/  FFMA.FTZ R147, R19, R164, R163 ;  /* 0x000000a413937223 */ /* 0x000fe200000100a3 */
[----:B------:R-:W-:-:S02]  /*35b0*/  FSEL R140, R140, RZ, P3 ;  /* 0x000000ff8c8c7208 */ /* 0x000fc40001800000 */
[----:B------:R-:W-:Y:S01]  /*35c0*/  ISETP.GE.U32.AND.EX P2, PT, R37, 0x1000000, PT, P2 ;  /* 0x010000002500780c */ /* 0x000fe20003f46120 */
[----:B------:R-:W-:Y:S01]  /*35d0*/  FADD.FTZ R207, R186, -R147 ;  /* 0x80000093bacf7221 */ /* 0x000fe20000010000 */
[----:B------:R-:W-:Y:S01]  /*35e0*/  F2FP.BF16.F32.PACK_AB R142, R141, R140 ;  /* 0x0000008c8d8e723e */ /* 0x000fe200000010ff */
[-CC-:B------:R-:W-:Y:S01]  /*35f0*/  FFMA.FTZ R140, R15, R164.reuse, R163.reuse ;  /* 0x000000a40f8c7223 */ /* 0x180fe200000100a3 */
[-CC-:B------:R-:W-:Y:S01]  /*3600*/  FFMA.FTZ R141, R18, R164.reuse, R163.reuse ;  /* 0x000000a4128d7223 */ /* 0x180fe200000100a3 */
[----:B------:R-:W-:Y:S01]  /*3610*/  FSEL R143, R144, RZ, P4 ;  /* 0x000000ff908f7208 */ /* 0x000fe20002000000 */
[----:B------:R-:W-:Y:S01]  /*3620*/  FMUL.FTZ R250, R156, R207 ;  /* 0x000000cf9cfa7220 */ /* 0x000fe20000410000 */
[----:B------:R-:W-:Y:S01]  /*3630*/  FADD.FTZ R145, R187, -R140 ;  /* 0x8000008cbb917221 */ /* 0x000fe20000010000 */
[----:B------:R-:W-:Y:S01]  /*3640*/  FFMA.FTZ R140, R14, R164, R163 ;  /* 0x000000a40e8c7223 */ /* 0x000fe200000100a3 */
[----:B------:R-:W-:Y:S01]  /*3650*/  FSEL R146, R146, RZ, P2 ;  /* 0x000000ff92927208 */ /* 0x000fe20001000000 */
[----:B------:R-:W-:Y:S01]  /*3660*/  FADD.FTZ R147, R188, -R141 ;  /* 0x8000008dbc937221 */ /* 0x000fe20000010000 */
[----:B------:R-:W-:Y:S01]  /*3670*/  FMUL.FTZ R206, R156, R145 ;  /* 0x000000919cce7220 */ /* 0x000fe20000410000 */
[----:B------:R-:W-:Y:S01]  /*3680*/  FADD.FTZ R141, R189, -R140 ;  /* 0x8000008cbd8d7221 */ /* 0x000fe20000010000 */
[----:B------:R-:W0:Y:S01]  /*3690*/  LDC.64 R144, c[0x0][0x468] ;  /* 0x00011a00ff907b82 */ /* 0x000e220000000a00 */
[----:B------:R-:W-:Y:S01]  /*36a0*/  F2FP.BF16.F32.PACK_AB R143, R146, R143 ;  /* 0x0000008f928f723e */ /* 0x000fe200000010ff */
[C---:B------:R-:W-:Y:S01]  /*36b0*/  FMUL.FTZ R146, R156.reuse, R147 ;  /* 0x000000939c927220 */ /* 0x040fe20000410000 */
[----:B------:R-:W-:Y:S01]  /*36c0*/  FMUL.FTZ R140, R156, R141 ;  /* 0x0000008d9c8c7220 */ /* 0x000fe20000410000 */
[-C--:B------:R-:W-:Y:S01]  /*36d0*/  FMUL.FTZ R206, R206, R31.reuse ;  /* 0x0000001fcece7220 */ /* 0x080fe20000410000 */
[-C--:B------:R-:W-:Y:S01]  /*36e0*/  FMUL.FTZ R250, R250, R31.reuse ;  /* 0x0000001ffafa7220 */ /* 0x080fe20000410000 */
[-C--:B------:R-:W-:Y:S01]  /*36f0*/  FMUL.FTZ R146, R146, R31.reuse ;  /* 0x0000001f92927220 */ /* 0x080fe20000410000 */
[----:B------:R-:W-:Y:S01]  /*3700*/  FMUL.FTZ R140, R140, R31 ;  /* 0x0000001f8c8c7220 */ /* 0x000fe20000410000 */
        /* <DEDUP_REMOVED lines=10> */
[----:B------:R-:W-:Y:S01]  /*37b0*/  FSEL R147, R146, RZ, P3 ;  /* 0x000000ff92937208 */ /* 0x000fe20001800000 */
[----:B0-----:R-:W-:Y:S01]  /*37c0*/  IMAD.WIDE.U32 R144, R30, 0x10, R144 ;  /* 0x000000101e907825 */ /* 0x001fe200078e0090 */
[----:B------:R-:W-:-:S02]  /*37d0*/  FSEL R140, R140, RZ, P2 ;  /* 0x000000ff8c8c7208 */ /* 0x000fc40001000000 */
[----:B------:R-:W-:Y:S02]  /*37e0*/  F2FP.BF16.F32.PACK_AB R141, R250, R141 ;  /* 0x0000008dfa8d723e */ /* 0x000fe400000010ff */
[----:B------:R-:W-:Y:S02]  /*37f0*/  F2FP.BF16.F32.PACK_AB R140, R147, R140 ;  /* 0x0000008c938c723e */ /* 0x000fe400000010ff */
[----:B------:R-:W-:-:S03]  /*3800*/  IADD3 R30, PT, PT, R30, 0x20, RZ ;  /* 0x000000201e1e7810 */ /* 0x000fc60007ffe0ff */
[----:B------:R2:W-:Y:S04]  /*3810*/  STG.E.128 desc[UR6][R144.64], R140 ;  /* 0x0000008c90007986 */ /* 0x0005e8000c101d06 */
.L_x_5380:
[----:B------:R-:W-:Y:S05]  /*3820*/  BSYNC.RECONVERGENT B2 ;  /* 0x0000000000027941 */ /* 0x000fea0003800200 */
.L_x_5379:
[----:B------:R-:W-:Y:S04]  /*3830*/  BSSY.RECONVERGENT B2, `(.L_x_5381) ;  /* 0x0000043000027945 */ /* 0x000fe80003800200 */
[----:B------:R-:W-:Y:S05]  /*3840*/  @!P1 BRA `(.L_x_5382) ;  /* 0x0000000400049947 */ /* 0x000fea0003800000 */
[-CC-:B012---:R-:W-:Y:S01]  /*3850*/  FFMA.FTZ R140, R25, R164.reuse, R163.reuse ;  /* 0x000000a4198c7223 */ /* 0x187fe200000100a3 */
        /* <DEDUP_REMOVED lines=64> */
.L_x_5382:
[----:B------:R-:W-:Y:S05]  /*3c60*/  BSYNC.RECONVERGENT B2 ;  /* 0x0000000000027941 */ /* 0x000fea0003800200 */
.L_x_5381:
[----:B------:R-:W-:Y:S05]  /*3c70*/  @!P0 BRA `(.L_x_5383) ;  /* 0x0000004c00e48947 */ /* 0x000fea0003800000 */
[-CC-:B------:R-:W-:Y:S01]  /*3c80*/  FFMA.FTZ R250, R160, R164.reuse, R163.reuse ;  /* 0x000000a4a0fa7223 */ /* 0x180fe200000100a3 */
[-CC-:B------:R-:W-:Y:S01]  /*3c90*/  FFMA.FTZ R206, R162, R164.reuse, R163.reuse ;  /* 0x000000a4a2ce7223 */ /* 0x180fe200000100a3 */
[-CC-:B0123--:R-:W-:Y:S01]  /*3ca0*/  FFMA.FTZ R144, R170, R164.reuse, R163.reuse ;  /* 0x000000a4aa907223 */ /* 0x18ffe200000100a3 */
[-CC-:B------:R-:W-:Y:S01]  /*3cb0*/  FFMA.FTZ R143, R150, R164.reuse, R163.reuse ;  /* 0x000000a4968f7223 */ /* 0x180fe200000100a3 */
[----:B------:R-:W-:Y:S01]  /*3cc0*/  FADD.FTZ R141, R159, -R250 ;  /* 0x800000fa9f8d7221 */ /* 0x000fe20000010000 */
[----:B------:R-:W-:Y:S01]  /*3cd0*/  FADD.FTZ R249, R161, -R206 ;  /* 0x800000cea1f97221 */ /* 0x000fe20000010000 */
[-CC-:B------:R-:W-:Y:S01]  /*3ce0*/  FFMA.FTZ R146, R166, R164.reuse, R163.reuse ;  /* 0x000000a4a6927223 */ /* 0x180fe200000100a3 */
[-CC-:B------:R-:W-:Y:S01]  /*3cf0*/  FFMA.FTZ R142, R168, R164.reuse, R163.reuse ;  /* 0x000000a4a88e7223 */ /* 0x180fe200000100a3 */
[----:B-----5:R-:W-:Y:S01]  /*3d00*/  FMUL.FTZ R250, R156, R141 ;  /* 0x0000008d9cfa7220 */ /* 0x020fe20000410000 */
[-CC-:B------:R-:W-:Y:S01]  /*3d10*/  FFMA.FTZ R140, R172, R164.reuse, R163.reuse ;  /* 0x000000a4ac8c7223 */ /* 0x180fe200000100a3 */
[----:B------:R-:W-:Y:S01]  /*3d20*/  FFMA.FTZ R164, R205, R164, R163 ;  /* 0x000000a4cda47223 */ /* 0x000fe200000100a3 */
[----:B------:R-:W-:Y:S01]  /*3d30*/  FADD.FTZ R163, R169, -R144 ;  /* 0x80000090a9a37221 */ /* 0x000fe20000010000 */
[----:B------:R-:W-:Y:S01]  /*3d40*/  FMUL.FTZ R250, R250, R31 ;  /* 0x0000001ffafa7220 */ /* 0x000fe20000410000 */
[----:B------:R-:W-:Y:S01]  /*3d50*/  FMUL.FTZ R144, R156, R249 ;  /* 0x000000f99c907220 */ /* 0x000fe20000410000 */
[----:B------:R-:W-:Y:S01]  /*3d60*/  FADD.FTZ R143, R158, -R143 ;  /* 0x8000008f9e8f7221 */ /* 0x000fe20000010000 */
[----:B------:R-:W-:Y:S01]  /*3d70*/  LOP3.LUT P1, RZ, R149, 0xff0000, RZ, 0xc0, !PT ;  /* 0x00ff000095ff7812 */ /* 0x000fe2000782c0ff */
[----:B------:R-:W-:Y:S01]  /*3d80*/  FMUL.FTZ R250, R250, UR14 ;  /* 0x0000000efafa7c20 */ /* 0x000fe20008410000 */
[----:B------:R-:W-:Y:S01]  /*3d90*/  FMUL.FTZ R144, R144, R31 ;  /* 0x0000001f90907220 */ /* 0x000fe20000410000 */
[----:B------:R-:W-:Y:S01]  /*3da0*/  FADD.FTZ R207, R171, -R140 ;  /* 0x8000008cabcf7221 */ /* 0x000fe20000010000 */
[----:B------:R-:W-:Y:S01]  /*3db0*/  FADD.FTZ R251, R165, -R146 ;  /* 0x80000092a5fb7221 */ /* 0x000fe20000010000 */
[----:B------:R-:W-:Y:S01]  /*3dc0*/  FADD.FTZ R145, R167, -R142 ;  /* 0x8000008ea7917221 */ /* 0x000fe20000010000 */
[----:B------:R-:W-:Y:S01]  /*3dd0*/  FMUL.FTZ R140, R156, R143 ;  /* 0x0000008f9c8c7220 */ /* 0x000fe20000410000 */
[----:B------:R-:W-:Y:S01]  /*3de0*/  FADD.FTZ R147, R173, -R164 ;  /* 0x800000a4ad937221 */ /* 0x000fe20000010000 */
[----:B------:R-:W-:Y:S01]  /*3df0*/  FSEL R143, R250, RZ, P1 ;  /* 0x000000fffa8f7208 */ /* 0x000fe20000800000 */
[----:B------:R-:W-:Y:S01]  /*3e00*/  FMUL.FTZ R144, R144, UR14 ;  /* 0x0000000e90907c20 */ /* 0x000fe20008410000 */
[C---:B------:R-:W-:Y:S01]  /*3e10*/  LOP3.LUT P1, RZ, R149.reuse, 0xff00, RZ, 0xc0, !PT ;  /* 0x0000ff0095ff7812 */ /* 0x040fe2000782c0ff */
[C---:B------:R-:W-:Y:S01]  /*3e20*/  FMUL.FTZ R206, R156.reuse, R251 ;  /* 0x000000fb9cce7220 */ /* 0x040fe20000410000 */
[C---:B------:R-:W-:Y:S01]  /*3e30*/  FMUL.FTZ R142, R156.reuse, R163 ;  /* 0x000000a39c8e7220 */ /* 0x040fe20000410000 */
[C---:B------:R-:W-:Y:S01]  /*3e40*/  FMUL.FTZ R164, R156.reuse, R145 ;  /* 0x000000919ca47220 */ /* 0x040fe20000410000 */
[C---:B------:R-:W-:Y:S01]  /*3e50*/  FMUL.FTZ R146, R156.reuse, R207 ;  /* 0x000000cf9c927220 */ /* 0x040fe20000410000 */
[----:B------:R-:W-:Y:S01]  /*3e60*/  FMUL.FTZ R156, R156, R147 ;  /* 0x000000939c9c7220 */ /* 0x000fe20000410000 */
[-C--:B------:R-:W-:Y:S01]  /*3e70*/  FMUL.FTZ R140, R140, R31.reuse ;  /* 0x0000001f8c8c7220 */ /* 0x080fe20000410000 */
[----:B------:R-:W-:Y:S01]  /*3e80*/  FSEL R147, R144, RZ, P1 ;  /* 0x000000ff90937208 */ /* 0x000fe20000800000 */
[-C--:B------:R-:W-:Y:S01]  /*3e90*/  FMUL.FTZ R206, R206, R31.reuse ;  /* 0x0000001fcece7220 */ /* 0x080fe20000410000 */
[----:B------:R-:W-:Y:S01]  /*3ea0*/  ISETP.GE.U32.AND P0, PT, R148, RZ, PT ;  /* 0x000000ff9400720c */ /* 0x000fe20003f06070 */
[----:B------:R-:W0:Y:S01]  /*3eb0*/  LDC.64 R144, c[0x0][0x468] ;  /* 0x00011a00ff907b82 */ /* 0x000e220000000a00 */
[----:B------:R-:W-:Y:S01]  /*3ec0*/  FMUL.FTZ R140, R140, UR14 ;  /* 0x0000000e8c8c7c20 */ /* 0x000fe20008410000 */
[-C--:B------:R-:W-:Y:S01]  /*3ed0*/  FMUL.FTZ R141, R142, R31.reuse ;  /* 0x0000001f8e8d7220 */ /* 0x080fe20000410000 */
[----:B------:R-:W-:Y:S01]  /*3ee0*/  ISETP.GE.U32.AND.EX P0, PT, R149, 0x1000000, PT, P0 ;  /* 0x010000009500780c */ /* 0x000fe20003f06100 */
[-C--:B------:R-:W-:Y:S01]  /*3ef0*/  FMUL.FTZ R146, R146, R31.reuse ;  /* 0x0000001f92927220 */ /* 0x080fe20000410000 */
[----:B------:R-:W-:Y:S01]  /*3f00*/  FMUL.FTZ R206, R206, UR14 ;  /* 0x0000000ecece7c20 */ /* 0x000fe20008410000 */
[----:B------:R-:W-:Y:S01]  /*3f10*/  LOP3.LUT P3, RZ, R148, 0xff000000, RZ, 0xc0, !PT ;  /* 0xff00000094ff7812 */ /* 0x000fe2000786c0ff */
[----:B------:R-:W-:Y:S01]  /*3f20*/  FMUL.FTZ R141, R141, UR14 ;  /* 0x0000000e8d8d7c20 */ /* 0x000fe20008410000 */
[----:B------:R-:W-:Y:S01]  /*3f30*/  FSEL R142, R140, RZ, P0 ;  /* 0x000000ff8c8e7208 */ /* 0x000fe20000000000 */
[-C--:B------:R-:W-:Y:S01]  /*3f40*/  FMUL.FTZ R140, R164, R31.reuse ;  /* 0x0000001fa48c7220 */ /* 0x080fe20000410000 */
[----:B------:R-:W-:Y:S01]  /*3f50*/  FMUL.FTZ R31, R156, R31 ;  /* 0x0000001f9c1f7220 */ /* 0x000fe20000410000 */
[----:B------:R-:W-:Y:S01]  /*3f60*/  LOP3.LUT P0, RZ, R149, 0xff, RZ, 0xc0, !PT ;  /* 0x000000ff95ff7812 */ /* 0x000fe2000780c0ff */
[----:B------:R-:W-:Y:S01]  /*3f70*/  FMUL.FTZ R146, R146, UR14 ;  /* 0x0000000e92927c20 */ /* 0x000fe20008410000 */
[----:B------:R-:W-:Y:S01]  /*3f80*/  F2FP.BF16.F32.PACK_AB R143, R142, R143 ;  /* 0x0000008f8e8f723e */ /* 0x000fe200000010ff */
        /* <DEDUP_REMOVED lines=8> */
[----:B------:R-:W-:Y:S02]  /*4010*/  FSEL R31, R31, RZ, P0 ;  /* 0x000000ff1f1f7208 */ /* 0x000fe40000000000 */
[----:B------:R-:W-:-:S02]  /*4020*/  FSEL R141, R141, RZ, P2 ;  /* 0x000000ff8d8d7208 */ /* 0x000fc40001000000 */
[----:B------:R-:W-:Y:S01]  /*4030*/  F2FP.BF16.F32.PACK_AB R140, R140, R31 ;  /* 0x0000001f8c8c723e */ /* 0x000fe200000010ff */
[----:B0-----:R-:W-:Y:S01]  /*4040*/  IMAD.WIDE.U32 R30, R30, 0x10, R144 ;  /* 0x000000101e1e7825 */ /* 0x001fe200078e0090 */
[----:B------:R-:W-:Y:S02]  /*4050*/  F2FP.BF16.F32.PACK_AB R142, R147, R142 ;  /* 0x0000008e938e723e */ /* 0x000fe400000010ff */
[----:B------:R-:W-:-:S05]  /*4060*/  F2FP.BF16.F32.PACK_AB R141, R156, R141 ;  /* 0x0000008d9c8d723e */ /* 0x000fca00000010ff */
[----:B------:R0:W-:Y:S01]  /*4070*/  STG.E.128 desc[UR6][R30.64], R140 ;  /* 0x0000008c1e007986 */ /* 0x0001e2000c101d06 */
[----:B------:R-:W-:Y:S05]  /*4080*/  BRA `(.L_x_5383) ;  /* 0x0000004800e07947 */ /* 0x000fea0003800000 */
.L_x_5374:
[----:B------:R-:W-:Y:S01]  /*4090*/  ISETP.GT.U32.AND P4, PT, R2, 0x1f, PT ;  /* 0x0000001f0200780c */ /* 0x000fe20003f84070 */
[----:B------:R-:W-:-:S12]  /*40a0*/  BSSY.RECONVERGENT B2, `(.L_x_5384) ;  /* 0x000004a000027945 */ /* 0x000fd80003800200 */
[----:B------:R-:W-:Y:S05]  /*40b0*/  @!P4 BRA `(.L_x_5385) ;  /* 0x000000040020c947 */ /* 0x000fea0003800000 */
[-CC-:B------:R-:W-:Y:S01]  /*40c0*/  FFMA.FTZ R140, R3, R164.reuse, R163.reuse ;  /* 0x000000a4038c7223 */ /* 0x180fe200000100a3 */
[-CC-:B------:R-:W-:Y:S01]  /*40d0*/  FFMA.FTZ R143, R5, R164.reuse, R163.reuse ;  /* 0x000000a4058f7223 */ /* 0x180fe200000100a3 */
[----:B------:R-:W-:Y:S01]  /*40e0*/  ISETP.GE.U32.AND P4, PT, R32, RZ, PT ;  /* 0x000000ff2000720c */ /* 0x000fe20003f86070 */
[----:B------:R-:W-:Y:S01]  /*40f0*/  FFMA.FTZ R145, R4, R164, R163 ;  /* 0x000000a404917223 */ /* 0x000fe200000100a3 */
[----:B------:R-:W-:Y:S01]  /*4100*/  FADD.FTZ R141, R199, -R140 ;  /* 0x8000008cc78d7221 */ /* 0x000fe20000010000 */
[----:B------:R-:W-:Y:S01]  /*4110*/  FADD.FTZ R143, R198, -R143 ;  /* 0x8000008fc68f7221 */ /* 0x000fe20000010000 */
[C---:B------:R-:W-:Y:S01]  /*4120*/  LOP3.LUT P6, RZ, R33.reuse, 0xff0000, RZ, 0xc0, !PT ;  /* 0x00ff000021ff7812 */ /* 0x040fe200078cc0ff */
[----:B------:R-:W-:Y:S01]  /*4130*/  FADD.FTZ R145, R200, -R145 ;  /* 0x80000091c8917221 */ /* 0x000fe20000010000 */
[C---:B-----5:R-:W-:Y:S01]  /*4140*/  FMUL.FTZ R140, R156.reuse, R141 ;  /* 0x0000008d9c8c7220 */ /* 0x060fe20000410000 */
[C---:B------:R-:W-:Y:S01]  /*4150*/  FMUL.FTZ R143, R156.reuse, R143 ;  /* 0x0000008f9c8f7220 */ /* 0x040fe20000410000 */
[----:B------:R-:W-:Y:S01]  /*4160*/  ISETP.GE.U32.AND.EX P4, PT, R33, 0x1000000, PT, P4 ;  /* 0x010000002100780c */ /* 0x000fe20003f86140 */
[----:B------:R-:W-:Y:S01]  /*4170*/  FMUL.FTZ R145, R156, R145 ;  /* 0x000000919c917220 */ /* 0x000fe20000410000 */
[-C--:B------:R-:W-:Y:S01]  /*4180*/  FMUL.FTZ R141, R140, R31.reuse ;  /* 0x0000001f8c8d7220 */ /* 0x080fe20000410000 */
[CC--:B------:R-:W-:Y:S01]  /*4190*/  FMUL.FTZ R142, R143.reuse, R31.reuse ;  /* 0x0000001f8f8e7220 */ /* 0x0c0fe20000410000 */
[----:B------:R-:W-:Y:S01]  /*41a0*/  F2FP.BF16.F32.PACK_AB R143, R143, R140 ;  /* 0x0000008c8f8f723e */ /* 0x000fe200000010ff */
[-CC-:B------:R-:W-:Y:S01]  /*41b0*/  FFMA.FTZ R140, R151, R164.reuse, R163.reuse ;  /* 0x000000a4978c7223 */ /* 0x180fe200000100a3 */
[----:B------:R-:W-:Y:S01]  /*41c0*/  FMUL.FTZ R141, R141, UR14 ;  /* 0x0000000e8d8d7c20 */ /* 0x000fe20008410000 */
[----:B------:R-:W-:Y:S01]  /*41d0*/  FMUL.FTZ R142, R142, UR14 ;  /* 0x0000000e8e8e7c20 */ /* 0x000fe20008410000 */
[----:B------:R-:W-:Y:S01]  /*41e0*/  FMUL.FTZ R146, R145, R31 ;  /* 0x0000001f91927220 */ /* 0x000fe20000410000 */
[----:B------:R-:W0:Y:S01]  /*41f0*/  LDC.64 R206, c[0x0][0x478] ;  /* 0x00011e00ffce7b82 */ /* 0x000e220000000a00 */
[----:B------:R-:W-:Y:S01]  /*4200*/  FFMA.FTZ R251, R154, R164, R163 ;  /* 0x000000a49afb7223 */ /* 0x000fe200000100a3 */
[----:B------:R-:W-:Y:S01]  /*4210*/  FSEL R141, R141, RZ, P6 ;  /* 0x000000ff8d8d7208 */ /* 0x000fe20003000000 */
[----:B------:R-:W-:Y:S01]  /*4220*/  FMUL.FTZ R146, R146, UR14 ;  /* 0x0000000e92927c20 */ /* 0x000fe20008410000 */
[----:B------:R-:W-:Y:S01]  /*4230*/  FSEL R142, R142, RZ, P4 ;  /* 0x000000ff8e8e7208 */ /* 0x000fe20002000000 */
[----:B------:R-:W-:Y:S01]  /*4240*/  FADD.FTZ R251, R204, -R251 ;  /* 0x800000fbccfb7221 */ /* 0x000fe20000010000 */
[----:B------:R-:W-:-:S02]  /*4250*/  LOP3.LUT P4, RZ, R33, 0xff, RZ, 0xc0, !PT ;  /* 0x000000ff21ff7812 */ /* 0x000fc4000788c0ff */
[----:B------:R-:W-:Y:S01]  /*4260*/  F2FP.BF16.F32.PACK_AB R147, R142, R141 ;  /* 0x0000008d8e93723e */ /* 0x000fe200000010ff */
[----:B------:R-:W-:Y:S01]  /*4270*/  FADD.FTZ R141, R201, -R140 ;  /* 0x8000008cc98d7221 */ /* 0x000fe20000010000 */
[----:B------:R-:W-:Y:S01]  /*4280*/  FFMA.FTZ R140, R153, R164, R163 ;  /* 0x000000a4998c7223 */ /* 0x000fe200000100a3 */
[----:B------:R-:W-:Y:S02]  /*4290*/  LOP3.LUT P6, RZ, R33, 0xff00, RZ, 0xc0, !PT ;  /* 0x0000ff0021ff7812 */ /* 0x000fe400078cc0ff */
[----:B------:R-:W-:Y:S01]  /*42a0*/  FMUL.FTZ R142, R156, R141 ;  /* 0x0000008d9c8e7220 */ /* 0x000fe20000410000 */
[----:B------:R-:W-:-:S03]  /*42b0*/  FADD.FTZ R141, R203, -R140 ;  /* 0x8000008ccb8d7221 */ /* 0x000fc60000010000 */
[----:B------:R-:W-:Y:S01]  /*42c0*/  FMUL.FTZ R140, R142, R31 ;  /* 0x0000001f8e8c7220 */ /* 0x000fe20000410000 */
[----:B------:R-:W-:Y:S01]  /*42d0*/  F2FP.BF16.F32.PACK_AB R142, R145, R142 ;  /* 0x0000008e918e723e */ /* 0x000fe200000010ff */
[----:B------:R-:W-:Y:S02]  /*42e0*/  FFMA.FTZ R145, R152, R164, R163 ;  /* 0x000000a498917223 */ /* 0x000fe400000100a3 */
[----:B------:R-:W-:Y:S01]  /*42f0*/  FMUL.FTZ R144, R140, UR14 ;  /* 0x0000000e8c907c20 */ /* 0x000fe20008410000 */
[----:B------:R-:W-:Y:S01]  /*4300*/  FMUL.FTZ R140, R156, R141 ;  /* 0x0000008d9c8c7220 */ /* 0x000fe20000410000 */
[----:B------:R-:W-:Y:S01]  /*4310*/  FADD.FTZ R145, R202, -R145 ;  /* 0x80000091ca917221 */ /* 0x000fe20000010000 */
[----:B------:R-:W-:Y:S01]  /*4320*/  FSEL R141, R146, RZ, P6 ;  /* 0x000000ff928d7208 */ /* 0x000fe20003000000 */
[----:B0-----:R-:W-:Y:S01]  /*4330*/  IMAD.WIDE.U32 R206, R30, 0x10, R206 ;  /* 0x000000101ece7825 */ /* 0x001fe200078e00ce */
[----:B------:R-:W-:-:S03]  /*4340*/  FSEL R144, R144, RZ, P4 ;  /* 0x000000ff90907208 */ /* 0x000fc60002000000 */
[----:B------:R-:W-:Y:S01]  /*4350*/  FMUL.FTZ R145, R156, R145 ;  /* 0x000000919c917220 */ /* 0x000fe20000410000 */
[----:B------:R-:W-:Y:S02]  /*4360*/  LOP3.LUT P4, RZ, R32, 0xff0000, RZ, 0xc0, !PT ;  /* 0x00ff000020ff7812 */ /* 0x000fe4000788c0ff */
[----:B------:R-:W-:Y:S01]  /*4370*/  F2FP.BF16.F32.PACK_AB R146, R141, R144 ;  /* 0x000000908d92723e */ /* 0x000fe200000010ff */
[-C--:B------:R-:W-:Y:S01]  /*4380*/  FMUL.FTZ R144, R140, R31.reuse ;  /* 0x0000001f8c907220 */ /* 0x080fe20000410000 */
[C---:B------:R-:W-:Y:S01]  /*4390*/  F2FP.BF16.F32.PACK_AB R141, R145.reuse, R140 ;  /* 0x0000008c918d723e */ /* 0x040fe200000010ff */
[----:B------:R-:W-:Y:S01]  /*43a0*/  FMUL.FTZ R145, R145, R31 ;  /* 0x0000001f91917220 */ /* 0x000fe20000410000 */
[----:B------:R-:W-:Y:S01]  /*43b0*/  LOP3.LUT P6, RZ, R32, 0xff000000, RZ, 0xc0, !PT ;  /* 0xff00000020ff7812 */ /* 0x000fe200078cc0ff */
[----:B------:R-:W-:Y:S01]  /*43c0*/  FMUL.FTZ R144, R144, UR14 ;  /* 0x0000000e90907c20 */ /* 0x000fe20008410000 */
[----:B------:R-:W-:Y:S01]  /*43d0*/  FFMA.FTZ R140, R0, R164, R163 ;  /* 0x000000a4008c7223 */ /* 0x000fe200000100a3 */
[----:B------:R-:W-:-:S03]  /*43e0*/  FMUL.FTZ R145, R145, UR14 ;  /* 0x0000000e91917c20 */ /* 0x000fc60008410000 */
[----:B------:R-:W-:Y:S01]  /*43f0*/  FSEL R144, R144, RZ, P4 ;  /* 0x000000ff90907208 */ /* 0x000fe20002000000 */
[----:B------:R-:W-:Y:S01]  /*4400*/  FADD.FTZ R249, R157, -R140 ;  /* 0x8000008c9df97221 */ /* 0x000fe20000010000 */
[----:B------:R-:W-:Y:S02]  /*4410*/  FSEL R145, R145, RZ, P6 ;  /* 0x000000ff91917208 */ /* 0x000fe40003000000 */
[----:B------:R-:W-:Y:S02]  /*4420*/  LOP3.LUT P4, RZ, R32, 0xff, RZ, 0xc0, !PT ;  /* 0x000000ff20ff7812 */ /* 0x000fe4000788c0ff */
[----:B------:R-:W-:Y:S01]  /*4430*/  F2FP.BF16.F32.PACK_AB R145, R145, R144 ;  /* 0x000000909191723e */ /* 0x000fe200000010ff */
[C---:B------:R-:W-:Y:S01]  /*4440*/  FMUL.FTZ R144, R156.reuse, R249 ;  /* 0x000000f99c907220 */ /* 0x040fe20000410000 */
[----:B------:R-:W-:Y:S01]  /*4450*/  FMUL.FTZ R249, R156, R251 ;  /* 0x000000fb9cf97220 */ /* 0x000fe20000410000 */
[----:B------:R-:W-:-:S04]  /*4460*/  LOP3.LUT P6, RZ, R32, 0xff00, RZ, 0xc0, !PT ;  /* 0x0000ff0020ff7812 */ /* 0x000fc800078cc0ff */
[C---:B------:R-:W-:Y:S01]  /*4470*/  F2FP.BF16.F32.PACK_AB R140, R249.reuse, R144 ;  /* 0x00000090f98c723e */ /* 0x040fe200000010ff */
[-C--:B------:R-:W-:Y:S01]  /*4480*/  FMUL.FTZ R144, R144, R31.reuse ;  /* 0x0000001f90907220 */ /* 0x080fe20000410000 */
[----:B------:R-:W-:-:S03]  /*4490*/  FMUL.FTZ R249, R249, R31 ;  /* 0x0000001ff9f97220 */ /* 0x000fc60000410000 */
[----:B------:R0:W-:Y:S01]  /*44a0*/  STG.E.128 desc[UR6][R206.64], R140 ;  /* 0x0000008cce007986 */ /* 0x0001e2000c101d06 */
[----:B------:R-:W-:Y:S01]  /*44b0*/  FMUL.FTZ R144, R144, UR14 ;  /* 0x0000000e90907c20 */ /* 0x000fe20008410000 */
[----:B------:R-:W-:-:S04]  /*44c0*/  FMUL.FTZ R249, R249, UR14 ;  /* 0x0000000ef9f97c20 */ /* 0x000fc80008410000 */
[----:B------:R-:W-:Y:S02]  /*44d0*/  FSEL R144, R144, RZ, P4 ;  /* 0x000000ff90907208 */ /* 0x000fe40002000000 */
[----:B------:R-:W-:-:S04]  /*44e0*/  FSEL R249, R249, RZ, P6 ;  /* 0x000000fff9f97208 */ /* 0x000fc80003000000 */
[----:B------:R-:W-:Y:S01]  /*44f0*/  F2FP.BF16.F32.PACK_AB R144, R249, R144 ;  /* 0x00000090f990723e */ /* 0x000fe200000010ff */
[----:B0-----:R-:W0:Y:S02]  /*4500*/  LDC.64 R140, c[0x0][0x468] ;  /* 0x00011a00ff8c7b82 */ /* 0x001e240000000a00 */
[C---:B0-----:R-:W-:Y:S01]  /*4510*/  IMAD.WIDE.U32 R140, R30.reuse, 0x10, R140 ;  /* 0x000000101e8c7825 */ /* 0x041fe200078e008c */
[----:B------:R-:W-:-:S04]  /*4520*/  IADD3 R30, PT, PT, R30, 0x20, RZ ;  /* 0x000000201e1e7810 */ /* 0x000fc80007ffe0ff */
[----:B------:R0:W-:Y:S03]  /*4530*/  STG.E.128 desc[UR6][R140.64], R144 ;  /* 0x000000908c007986 */ /* 0x0001e6000c101d06 */
.L_x_5385:
[----:B------:R-:W-:Y:S05]  /*4540*/  BSYNC.RECONVERGENT B2 ;  /* 0x0000000000027941 */ /* 0x000fea0003800200 */
.L_x_5384:
[----:B------:R-:W-:Y:S04]  /*4550*/  BSSY.RECONVERGENT B2, `(.L_x_5386) ;  /* 0x000004a000027945 */ /* 0x000fe80003800200 */
        /* <DEDUP_REMOVED lines=9> */
[-CC-:B------:R-:W-:Y:S01]  /*45f0*/  FFMA.FTZ R143, R12, R164.reuse, R163.reuse ;  /* 0x000000a40c8f7223 */ /* 0x180fe200000100a3 */
        /* <DEDUP_REMOVED lines=22> */
[----:B------:R-:W-:Y:S01]  /*4760*/  FMUL.FTZ R249, R249, R31 ;  /* 0x0000001ff9f97220 */ /* 0x000fe20000410000 */
[----:B------:R-:W-:Y:S01]  /*4770*/  F2FP.BF16.F32.PACK_AB R143, R252, R251 ;  /* 0x000000fbfc8f723e */ /* 0x000fe200000010ff */
[-C--:B------:R-:W-:Y:S01]  /*4780*/  FMUL.FTZ R251, R251, R31.reuse ;  /* 0x0000001ffbfb7220 */ /* 0x080fe20000410000 */
[----:B------:R-:W-:Y:S01]  /*4790*/  LOP3.LUT P4, RZ, R35, 0xff0000, RZ, 0xc0, !PT ;  /* 0x00ff000023ff7812 */ /* 0x000fe2000788c0ff */
[-C--:B------:R-:W-:Y:S01]  /*47a0*/  FMUL.FTZ R250, R250, R31.reuse ;  /* 0x0000001ffafa7220 */ /* 0x080fe20000410000 */
[----:B------:R-:W-:Y:S01]  /*47b0*/  FMUL.FTZ R249, R249, UR14 ;  /* 0x0000000ef9f97c20 */ /* 0x000fe20008410000 */
[----:B------:R0:W-:Y:S01]  /*47c0*/  STG.E.128 desc[UR6][R144.64], R140 ;  /* 0x0000008c90007986 */ /* 0x0001e2000c101d06 */
[----:B------:R-:W-:Y:S01]  /*47d0*/  FMUL.FTZ R251, R251, UR14 ;  /* 0x0000000efbfb7c20 */ /* 0x000fe20008410000 */
[----:B------:R-:W-:Y:S01]  /*47e0*/  FMUL.FTZ R250, R250, UR14 ;  /* 0x0000000efafa7c20 */ /* 0x000fe20008410000 */
[----:B------:R-:W-:Y:S01]  /*47f0*/  LOP3.LUT P6, RZ, R35, 0xff, RZ, 0xc0, !PT ;  /* 0x000000ff23ff7812 */ /* 0x000fe200078cc0ff */
[-C--:B------:R-:W-:Y:S01]  /*4800*/  FMUL.FTZ R252, R252, R31.reuse ;  /* 0x0000001ffcfc7220 */ /* 0x080fe20000410000 */
[----:B------:R-:W-:Y:S01]  /*4810*/  ISETP.GE.U32.AND P3, PT, R34, RZ, PT ;  /* 0x000000ff2200720c */ /* 0x000fe20003f66070 */
[----:B------:R-:W-:Y:S01]  /*4820*/  FMUL.FTZ R146, R146, UR14 ;  /* 0x0000000e92927c20 */ /* 0x000fe20008410000 */
[-C--:B------:R-:W-:Y:S01]  /*4830*/  FMUL.FTZ R207, R207, R31.reuse ;  /* 0x0000001fcfcf7220 */ /* 0x080fe20000410000 */
[----:B------:R-:W-:Y:S01]  /*4840*/  FMUL.FTZ R252, R252, UR14 ;  /* 0x0000000efcfc7c20 */ /* 0x000fe20008410000 */
[----:B------:R-:W-:Y:S01]  /*4850*/  ISETP.GE.U32.AND.EX P3, PT, R35, 0x1000000, PT, P3 ;  /* 0x010000002300780c */ /* 0x000fe20003f66130 */
[----:B------:R-:W-:Y:S01]  /*4860*/  FMUL.FTZ R206, R206, R31 ;  /* 0x0000001fcece7220 */ /* 0x000fe20000410000 */
[----:B------:R-:W-:Y:S01]  /*4870*/  FMUL.FTZ R147, R147, UR14 ;  /* 0x0000000e93937c20 */ /* 0x000fe20008410000 */
[----:B------:R-:W-:Y:S01]  /*4880*/  FMUL.FTZ R207, R207, UR14 ;  /* 0x0000000ecfcf7c20 */ /* 0x000fe20008410000 */
[----:B------:R-:W-:Y:S01]  /*4890*/  FSEL R252, R252, RZ, P3 ;  /* 0x000000fffcfc7208 */ /* 0x000fe20001800000 */
[----:B------:R-:W-:Y:S01]  /*48a0*/  FMUL.FTZ R206, R206, UR14 ;  /* 0x0000000ecece7c20 */ /* 0x000fe20008410000 */
[----:B------:R-:W-:Y:S01]  /*48b0*/  LOP3.LUT P3, RZ, R34, 0xff000000, RZ, 0xc0, !PT ;  /* 0xff00000022ff7812 */ /* 0x000fe2000786c0ff */
[----:B0-----:R-:W0:Y:S01]  /*48c0*/  LDC.64 R144, c[0x0][0x468] ;  /* 0x00011a00ff907b82 */ /* 0x001e220000000a00 */
[----:B------:R-:W-:-:S02]  /*48d0*/  FSEL R143, R251, RZ, P4 ;  /* 0x000000fffb8f7208 */ /* 0x000fc40002000000 */
[----:B------:R-:W-:Y:S02]  /*48e0*/  LOP3.LUT P4, RZ, R35, 0xff00, RZ, 0xc0, !PT ;  /* 0x0000ff0023ff7812 */ /* 0x000fe4000788c0ff */
[----:B------:R-:W-:Y:S02]  /*48f0*/  FSEL R142, R249, RZ, P6 ;  /* 0x000000fff98e7208 */ /* 0x000fe40003000000 */
[----:B------:R-:W-:Y:S02]  /*4900*/  FSEL R141, R250, RZ, P4 ;  /* 0x000000fffa8d7208 */ /* 0x000fe40002000000 */
[----:B------:R-:W-:Y:S02]  /*4910*/  LOP3.LUT P6, RZ, R34, 0xff0000, RZ, 0xc0, !PT ;  /* 0x00ff000022ff7812 */ /* 0x000fe400078cc0ff */
[----:B------:R-:W-:Y:S02]  /*4920*/  F2FP.BF16.F32.PACK_AB R142, R141, R142 ;  /* 0x0000008e8d8e723e */ /* 0x000fe400000010ff */
[----:B------:R-:W-:-:S02]  /*4930*/  FSEL R141, R146, RZ, P6 ;  /* 0x000000ff928d7208 */ /* 0x000fc40003000000 */
[C---:B------:R-:W-:Y:S02]  /*4940*/  LOP3.LUT P4, RZ, R34.reuse, 0xff, RZ, 0xc0, !PT ;  /* 0x000000ff22ff7812 */ /* 0x040fe4000788c0ff */
[----:B------:R-:W-:Y:S02]  /*4950*/  LOP3.LUT P6, RZ, R34, 0xff00, RZ, 0xc0, !PT ;  /* 0x0000ff0022ff7812 */ /* 0x000fe400078cc0ff */
[----:B------:R-:W-:Y:S02]  /*4960*/  FSEL R206, R206, RZ, P3 ;  /* 0x000000ffcece7208 */ /* 0x000fe40001800000 */
[----:B------:R-:W-:Y:S02]  /*4970*/  FSEL R140, R147, RZ, P4 ;  /* 0x000000ff938c7208 */ /* 0x000fe40002000000 */
[----:B------:R-:W-:Y:S01]  /*4980*/  FSEL R207, R207, RZ, P6 ;  /* 0x000000ffcfcf7208 */ /* 0x000fe20003000000 */
[----:B0-----:R-:W-:Y:S01]  /*4990*/  IMAD.WIDE.U32 R144, R30, 0x10, R144 ;  /* 0x000000101e907825 */ /* 0x001fe200078e0090 */
[----:B------:R-:W-:-:S02]  /*49a0*/  F2FP.BF16.F32.PACK_AB R143, R252, R143 ;  /* 0x0000008ffc8f723e */ /* 0x000fc400000010ff */
[----:B------:R-:W-:Y:S02]  /*49b0*/  F2FP.BF16.F32.PACK_AB R141, R206, R141 ;  /* 0x0000008dce8d723e */ /* 0x000fe400000010ff */
[----:B------:R-:W-:Y:S02]  /*49c0*/  F2FP.BF16.F32.PACK_AB R140, R207, R140 ;  /* 0x0000008ccf8c723e */ /* 0x000fe400000010ff */
[----:B------:R-:W-:-:S03]  /*49d0*/  IADD3 R30, PT, PT, R30, 0x20, RZ ;  /* 0x000000201e1e7810 */ /* 0x000fc60007ffe0ff */
[----:B------:R1:W-:Y:S04]  /*49e0*/  STG.E.128 desc[UR6][R144.64], R140 ;  /* 0x0000008c90007986 */ /* 0x0003e8000c101d06 */
.L_x_5387:
[----:B------:R-:W-:Y:S05]  /*49f0*/  BSYNC.RECONVERGENT B2 ;  /* 0x0000000000027941 */ /* 0x000fea0003800200 */
.L_x_5386:
[----:B------:R-:W-:Y:S04]  /*4a00*/  BSSY.RECONVERGENT B2, `(.L_x_5388) ;  /* 0x000004a000027945 */ /* 0x000fe80003800200 */
[----:B------:R-:W-:Y:S05]  /*4a10*/  @!P2 BRA `(.L_x_5389) ;  /* 0x000000040020a947 */ /* 0x000fea0003800000 */
[----:B01----:R-:W0:Y:S01]  /*4a20*/  LDC.64 R144, c[0x0][0x478] ;  /* 0x00011e00ff907b82 */ /* 0x003e220000000a00 */
        /* <DEDUP_REMOVED lines=40> */
[C---:B------:R-:W-:Y:S01]  /*4cb0*/  LOP3.LUT P4, RZ, R37.reuse, 0xff0000, RZ, 0xc0, !PT ;  /* 0x00ff000025ff7812 */ /* 0x040fe2000788c0ff */
[----:B------:R-:W-:Y:S01]  /*4cc0*/  FMUL.FTZ R252, R252, UR14 ;  /* 0x0000000efcfc7c20 */ /* 0x000fe20008410000 */
[----:B------:R-:W-:Y:S01]  /*4cd0*/  LOP3.LUT P3, RZ, R37, 0xff, RZ, 0xc0, !PT ;  /* 0x000000ff25ff7812 */ /* 0x000fe2000786c0ff */
[-C--:B------:R-:W-:Y:S01]  /*4ce0*/  FMUL.FTZ R147, R147, R31.reuse ;  /* 0x0000001f93937220 */ /* 0x080fe20000410000 */
[C---:B------:R-:W-:Y:S01]  /*4cf0*/  LOP3.LUT P6, RZ, R37.reuse, 0xff00, RZ, 0xc0, !PT ;  /* 0x0000ff0025ff7812 */ /* 0x040fe200078cc0ff */
[----:B------:R-:W-:Y:S01]  /*4d00*/  FMUL.FTZ R206, R206, R31 ;  /* 0x0000001fcece7220 */ /* 0x000fe20000410000 */
[----:B------:R-:W-:Y:S01]  /*4d10*/  ISETP.GE.U32.AND.EX P2, PT, R37, 0x1000000, PT, P2 ;  /* 0x010000002500780c */ /* 0x000fe20003f46120 */
[----:B------:R-:W-:Y:S01]  /*4d20*/  FMUL.FTZ R146, R146, UR14 ;  /* 0x0000000e92927c20 */ /* 0x000fe20008410000 */
[----:B------:R-:W-:Y:S01]  /*4d30*/  FMUL.FTZ R147, R147, UR14 ;  /* 0x0000000e93937c20 */ /* 0x000fe20008410000 */
[----:B------:R-:W-:Y:S01]  /*4d40*/  FMUL.FTZ R207, R207, UR14 ;  /* 0x0000000ecfcf7c20 */ /* 0x000fe20008410000 */
[----:B------:R-:W-:Y:S01]  /*4d50*/  FSEL R252, R252, RZ, P2 ;  /* 0x000000fffcfc7208 */ /* 0x000fe20001000000 */
        /* <DEDUP_REMOVED lines=20> */
.L_x_5389:
[----:B------:R-:W-:Y:S05]  /*4ea0*/  BSYNC.RECONVERGENT B2 ;  /* 0x0000000000027941 */ /* 0x000fea0003800200 */
.L_x_5388:
[----:B------:R-:W-:Y:S04]  /*4eb0*/  BSSY.RECONVERGENT B2, `(.L_x_5390) ;  /* 0x000004a000027945 */ /* 0x000fe80003800200 */
[----:B------:R-:W-:Y:S05]  /*4ec0*/  @!P1 BRA `(.L_x_5391) ;  /* 0x0000000400209947 */ /* 0x000fea0003800000 */
[----:B012---:R-:W0:Y:S01]  /*4ed0*/  LDC.64 R144, c[0x0][0x478] ;  /* 0x00011e00ff907b82 */ /* 0x007e220000000a00 */
        /* <DEDUP_REMOVED lines=41> */
[C---:B------:R-:W-:Y:S01]  /*5170*/  LOP3.LUT P3, RZ, R39.reuse, 0xff00, RZ, 0xc0, !PT ;  /* 0x0000ff0027ff7812 */ /* 0x040fe2000786c0ff */
[----:B------:R-:W-:Y:S01]  /*5180*/  FMUL.FTZ R252, R252, UR14 ;  /* 0x0000000efcfc7c20 */ /* 0x000fe20008410000 */
[----:B------:R-:W-:Y:S01]  /*5190*/  LOP3.LUT P4, RZ, R39, 0xff0000, RZ, 0xc0, !PT ;  /* 0x00ff000027ff7812 */ /* 0x000fe2000788c0ff */
[-C--:B------:R-:W-:Y:S01]  /*51a0*/  FMUL.FTZ R147, R147, R31.reuse ;  /* 0x0000001f93937220 */ /* 0x080fe20000410000 */
[----:B------:R-:W-:Y:S01]  /*51b0*/  ISETP.GE.U32.AND.EX P1, PT, R39, 0x1000000, PT, P1 ;  /* 0x010000002700780c */ /* 0x000fe20003f26110 */
[----:B------:R-:W-:Y:S01]  /*51c0*/  FMUL.FTZ R206, R206, R31 ;  /* 0x0000001fcece7220 */ /* 0x000fe20000410000 */
[----:B------:R-:W-:Y:S01]  /*51d0*/  FMUL.FTZ R146, R146, UR14 ;  /* 0x0000000e92927c20 */ /* 0x000fe20008410000 */
[----:B------:R-:W-:Y:S01]  /*51e0*/  FMUL.FTZ R147, R147, UR14 ;  /* 0x0000000e93937c20 */ /* 0x000fe20008410000 */
[----:B------:R-:W-:Y:S01]  /*51f0*/  FSEL R252, R252, RZ, P1 ;  /* 0x000000fffcfc7208 */ /* 0x000fe20000800000 */
        /* <DEDUP_REMOVED lines=21> */
.L_x_5391:
[----:B------:R-:W-:Y:S05]  /*5350*/  BSYNC.RECONVERGENT B2 ;  /* 0x0000000000027941 */ /* 0x000fea0003800200 */
.L_x_5390:
[----:B------:R-:W-:Y:S05]  /*5360*/  @!P0 BRA `(.L_x_5383) ;  /* 0x0000003800288947 */ /* 0x000fea0003800000 */
[-CC-:B------:R-:W-:Y:S01]  /*5370*/  FFMA.FTZ R206, R170, R164.reuse, R163.reuse ;  /* 0x000000a4aace7223 */ /* 0x180fe200000100a3 */
[-CC-:B------:R-:W-:Y:S01]  /*5380*/  FFMA.FTZ R250, R168, R164.reuse, R163.reuse ;  /* 0x000000a4a8fa7223 */ /* 0x180fe200000100a3 */
[-CC-:B0-----:R-:W-:Y:S01]  /*5390*/  FFMA.FTZ R147, R150, R164.reuse, R163.reuse ;  /* 0x000000a496937223 */ /* 0x181fe200000100a3 */
[-CC-:B-123--:R-:W-:Y:S01]  /*53a0*/  FFMA.FTZ R144, R205, R164.reuse, R163.reuse ;  /* 0x000000a4cd907223 */ /* 0x18efe200000100a3 */
        /* <DEDUP_REMOVED lines=21> */
[----:B------:R-:W-:Y:S01]  /*5500*/  F2FP.BF16.F32.PACK_AB R141, R163, R206 ;  /* 0x000000cea38d723e */ /* 0x000fe200000010ff */
[-C--:B------:R-:W-:Y:S01]  /*5510*/  FMUL.FTZ R146, R140, R31.reuse ;  /* 0x0000001f8c927220 */ /* 0x080fe20000410000 */
[-C--:B------:R-:W-:Y:S01]  /*5520*/  FMUL.FTZ R206, R142, R31.reuse ;  /* 0x0000001f8ece7220 */ /* 0x080fe20000410000 */
[C---:B------:R-:W-:Y:S01]  /*5530*/  F2FP.BF16.F32.PACK_AB R140, R147.reuse, R140 ;  /* 0x0000008c938c723e */ /* 0x040fe200000010ff */
[-C--:B------:R-:W-:Y:S01]  /*5540*/  FMUL.FTZ R147, R147, R31.reuse ;  /* 0x0000001f93937220 */ /* 0x080fe20000410000 */
[C---:B------:R-:W-:Y:S01]  /*5550*/  F2FP.BF16.F32.PACK_AB R142, R164.reuse, R142 ;  /* 0x0000008ea48e723e */ /* 0x040fe200000010ff */
[-C--:B------:R-:W-:Y:S01]  /*5560*/  FMUL.FTZ R163, R163, R31.reuse ;  /* 0x0000001fa3a37220 */ /* 0x080fe20000410000 */
[-C--:B------:R-:W-:Y:S01]  /*5570*/  FMUL.FTZ R164, R164, R31.reuse ;  /* 0x0000001fa4a47220 */ /* 0x080fe20000410000 */
[CC--:B------:R-:W-:Y:S01]  /*5580*/  FMUL.FTZ R207, R144.reuse, R31.reuse ;  /* 0x0000001f90cf7220 */ /* 0x0c0fe20000410000 */
[----:B------:R-:W-:Y:S01]  /*5590*/  FMUL.FTZ R31, R143, R31 ;  /* 0x0000001f8f1f7220 */ /* 0x000fe20000410000 */
[----:B------:R-:W-:Y:S01]  /*55a0*/  F2FP.BF16.F32.PACK_AB R143, R144, R143 ;  /* 0x0000008f908f723e */ /* 0x000fe200000010ff */
[----:B------:R-:W-:Y:S01]  /*55b0*/  FMUL.FTZ R206, R206, UR14 ;  /* 0x0000000ecece7c20 */ /* 0x000fe20008410000 */
[----:B------:R-:W0:Y:S01]  /*55c0*/  LDC.64 R144, c[0x0][0x478] ;  /* 0x00011e00ff907b82 */ /* 0x000e220000000a00 */
[----:B------:R-:W-:Y:S01]  /*55d0*/  ISETP.GE.U32.AND P0, PT, R148, RZ, PT ;  /* 0x000000ff9400720c */ /* 0x000fe20003f06070 */
[----:B------:R-:W-:Y:S01]  /*55e0*/  FMUL.FTZ R31, R31, UR14 ;  /* 0x0000000e1f1f7c20 */ /* 0x000fe20008410000 */
[----:B------:R-:W-:Y:S01]  /*55f0*/  FMUL.FTZ R207, R207, UR14 ;  /* 0x0000000ecfcf7c20 */ /* 0x000fe20008410000 */
[C---:B------:R-:W-:Y:S01]  /*5600*/  LOP3.LUT P1, RZ, R149.reuse, 0xff0000, RZ, 0xc0, !PT ;  /* 0x00ff000095ff7812 */ /* 0x040fe2000782c0ff */
        /* <DEDUP_REMOVED lines=9> */
[----:B------:R-:W-:-:S02]  /*56a0*/  LOP3.LUT P1, RZ, R149, 0xff00, RZ, 0xc0, !PT ;  /* 0x0000ff0095ff7812 */ /* 0x000fc4000782c0ff */
[C---:B------:R-:W-:Y:S02]  /*56b0*/  LOP3.LUT P2, RZ, R148.reuse, 0xff0000, RZ, 0xc0, !PT ;  /* 0x00ff000094ff7812 */ /* 0x040fe4000784c0ff */
[----:B------:R-:W-:Y:S01]  /*56c0*/  LOP3.LUT P3, RZ, R148, 0xff000000, RZ, 0xc0, !PT ;  /* 0xff00000094ff7812 */ /* 0x000fe2000786c0ff */
[----:B0-----:R-:W-:-:S05]  /*56d0*/  IMAD.WIDE.U32 R144, R30, 0x10, R144 ;  /* 0x000000101e907825 */ /* 0x001fca00078e0090 */
[----:B------:R0:W-:Y:S02]  /*56e0*/  STG.E.128 desc[UR6][R144.64], R140 ;  /* 0x0000008c90007986 */ /* 0x0001e4000c101d06 */
[----:B0-----:R-:W0:Y:S01]  /*56f0*/  LDC.64 R144, c[0x0][0x468] ;  /* 0x00011a00ff907b82 */ /* 0x001e220000000a00 */
[----:B------:R-:W-:Y:S02]  /*5700*/  F2FP.BF16.F32.PACK_AB R143, R250, R31 ;  /* 0x0000001ffa8f723e */ /* 0x000fe400000010ff */
[----:B------:R-:W-:Y:S02]  /*5710*/  FSEL R142, R206, RZ, P0 ;  /* 0x000000ffce8e7208 */ /* 0x000fe40000000000 */
[----:B------:R-:W-:Y:S02]  /*5720*/  FSEL R31, R164, RZ, P1 ;  /* 0x000000ffa41f7208 */ /* 0x000fe40000800000 */
        /* <DEDUP_REMOVED lines=8> */
[----:B------:R-:W-:Y:S01]  /*57b0*/  F2FP.BF16.F32.PACK_AB R140, R147, R140 ;  /* 0x0000008c938c723e */ /* 0x000fe200000010ff */
[----:B0-----:R-:W-:-:S05]  /*57c0*/  IMAD.WIDE.U32 R30, R30, 0x10, R144 ;  /* 0x000000101e1e7825 */ /* 0x001fca00078e0090 */
[----:B------:R0:W-:Y:S01]  /*57d0*/  STG.E.128 desc[UR6][R30.64], R140 ;  /* 0x0000008c1e007986 */ /* 0x0001e2000c101d06 */
[----:B------:R-:W-:Y:S05]  /*57e0*/  BRA `(.L_x_5383) ;  /* 0x0000003400087947 */ /* 0x000fea0003800000 */
.L_x_5373:
        /* <DEDUP_REMOVED lines=8> */
[-CC-:B------:R-:W-:Y:S01]  /*5870*/  FFMA.FTZ R145, R4, R164.reuse, R163.reuse ;  /* 0x000000a404917223 */ /* 0x180fe200000100a3 */
[-C--:B------:R-:W-:Y:S01]  /*5880*/  FFMA.FTZ R206, R3, R164.reuse, R163 ;  /* 0x000000a403ce7223 */ /* 0x080fe200000100a3 */
[--C-:B------:R-:W-:Y:S01]  /*5890*/  FADD.FTZ R142, R198, -R141.reuse ;  /* 0x8000008dc68e7221 */ /* 0x100fe20000010000 */
[----:B------:R-:W-:Y:S01]  /*58a0*/  PRMT R141, R123, 0x7632, R141 ;  /* 0x000076327b8d7816 */ /* 0x000fe2000000008d */
[----:B------:R-:W-:Y:S01]  /*58b0*/  FADD.FTZ R144, R200, -R145 ;  /* 0x80000091c8907221 */ /* 0x000fe20000010000 */
[----:B------:R-:W-:Y:S01]  /*58c0*/  FFMA.FTZ R145, R154, R164, R163 ;  /* 0x000000a49a917223 */ /* 0x000fe200000100a3 */
[----:B------:R-:W-:Y:S01]  /*58d0*/  FADD.FTZ R206, R199, -R206 ;  /* 0x800000cec7ce7221 */ /* 0x000fe20000010000 */
[----:B------:R-:W-:Y:S02]  /*58e0*/  SHF.L.U32 R143, R141, 0x10, RZ ;  /* 0x000000108d8f7819 */ /* 0x000fe400000006ff */
[----:B------:R-:W-:Y:S01]  /*58f0*/  SHF.L.U32 R141, R140, 0x10, RZ ;  /* 0x000000108c8d7819 */ /* 0x000fe200000006ff */
[----:B------:R-:W-:Y:S01]  /*5900*/  FADD.FTZ R146, R204, -R145 ;  /* 0x80000091cc927221 */ /* 0x000fe20000010000 */
[----:B------:R-:W-:Y:S01]  /*5910*/  PRMT R140, R120, 0x7632, R140 ;  /* 0x00007632788c7816 */ /* 0x000fe2000000008c */
[----:B-----5:R-:W-:Y:S01]  /*5920*/  FFMA.FTZ R142, R156, R142, R143 ;  /* 0x0000008e9c8e7223 */ /* 0x020fe2000001008f */
[----:B------:R-:W-:Y:S01]  /*5930*/  ISETP.GE.U32.AND P4, PT, R32, RZ, PT ;  /* 0x000000ff2000720c */ /* 0x000fe20003f86070 */
[----:B------:R-:W-:Y:S01]  /*5940*/  FFMA.FTZ R144, R156, R144, R141 ;  /* 0x000000909c907223 */ /* 0x000fe2000001008d */
[----:B------:R-:W-:Y:S01]  /*5950*/  FFMA.FTZ R141, R152, R164, R163 ;  /* 0x000000a4988d7223 */ /* 0x000fe200000100a3 */
[-C--:B------:R-:W-:Y:S01]  /*5960*/  FMUL.FTZ R142, R142, R31.reuse ;  /* 0x0000001f8e8e7220 */ /* 0x080fe20000410000 */
[----:B------:R-:W-:Y:S01]  /*5970*/  LOP3.LUT P6, RZ, R33, 0xff0000, RZ, 0xc0, !PT ;  /* 0x00ff000021ff7812 */ /* 0x000fe200078cc0ff */
[----:B------:R-:W-:Y:S01]  /*5980*/  FMUL.FTZ R144, R144, R31 ;  /* 0x0000001f90907220 */ /* 0x000fe20000410000 */
[--C-:B------:R-:W-:Y:S01]  /*5990*/  FADD.FTZ R147, R202, -R141.reuse ;  /* 0x8000008dca937221 */ /* 0x100fe20000010000 */
[----:B------:R-:W-:Y:S01]  /*59a0*/  PRMT R141, R121, 0x7632, R141 ;  /* 0x00007632798d7816 */ /* 0x000fe2000000008d */
[----:B------:R-:W-:Y:S01]  /*59b0*/  FMUL.FTZ R142, R142, UR14 ;  /* 0x0000000e8e8e7c20 */ /* 0x000fe20008410000 */
[----:B------:R-:W-:Y:S01]  /*59c0*/  ISETP.GE.U32.AND.EX P4, PT, R33, 0x1000000, PT, P4 ;  /* 0x010000002100780c */ /* 0x000fe20003f86140 */
[----:B------:R-:W-:Y:S01]  /*59d0*/  FMUL.FTZ R144, R144, UR14 ;  /* 0x0000000e90907c20 */ /* 0x000fe20008410000 */
[----:B------:R-:W-:-:S02]  /*59e0*/  SHF.L.U32 R143, R141, 0x10, RZ ;  /* 0x000000108d8f7819 */ /* 0x000fc400000006ff */
[----:B------:R-:W-:-:S03]  /*59f0*/  SHF.L.U32 R141, R140, 0x10, RZ ;  /* 0x000000108c8d7819 */ /* 0x000fc600000006ff */
[C---:B------:R-:W-:Y:S02]  /*5a00*/  FFMA.FTZ R140, R156.reuse, R147, R143 ;  /* 0x000000939c8c7223 */ /* 0x040fe4000001008f */
[----:B------:R-:W-:Y:S01]  /*5a10*/  FFMA.FTZ R146, R156, R146, R141 ;  /* 0x000000929c927223 */ /* 0x000fe2000001008d */
[----:B------:R-:W-:Y:S01]  /*5a20*/  SHF.L.U32 R141, R123, 0x10, RZ ;  /* 0x000000107b8d7819 */ /* 0x000fe200000006ff */
[-C--:B------:R-:W-:Y:S02]  /*5a30*/  FMUL.FTZ R140, R140, R31.reuse ;  /* 0x0000001f8c8c7220 */ /* 0x080fe40000410000 */
[-C--:B------:R-:W-:Y:S02]  /*5a40*/  FMUL.FTZ R146, R146, R31.reuse ;  /* 0x0000001f92927220 */ /* 0x080fe40000410000 */
[----:B------:R-:W-:Y:S01]  /*5a50*/  FFMA.FTZ R250, R156, R206, R141 ;  /* 0x000000ce9cfa7223 */ /* 0x000fe2000001008d */
[----:B------:R-:W-:Y:S01]  /*5a60*/  FFMA.FTZ R206, R151, R164, R163 ;  /* 0x000000a497ce7223 */ /* 0x000fe200000100a3 */
[----:B------:R-:W-:Y:S01]  /*5a70*/  SHF.L.U32 R141, R122, 0x10, RZ ;  /* 0x000000107a8d7819 */ /* 0x000fe200000006ff */
[----:B------:R-:W-:Y:S01]  /*5a80*/  FMUL.FTZ R140, R140, UR14 ;  /* 0x0000000e8c8c7c20 */ /* 0x000fe20008410000 */
[----:B------:R-:W-:Y:S01]  /*5a90*/  FMUL.FTZ R250, R250, R31 ;  /* 0x0000001ffafa7220 */ /* 0x000fe20000410000 */
[----:B------:R-:W-:Y:S01]  /*5aa0*/  FADD.FTZ R206, R201, -R206 ;  /* 0x800000cec9ce7221 */ /* 0x000fe20000010000 */
[----:B------:R-:W-:-:S02]  /*5ab0*/  FMUL.FTZ R146, R146, UR14 ;  /* 0x0000000e92927c20 */ /* 0x000fc40008410000 */
[----:B------:R-:W-:Y:S01]  /*5ac0*/  FMUL.FTZ R250, R250, UR14 ;  /* 0x0000000efafa7c20 */ /* 0x000fe20008410000 */
[----:B------:R-:W-:-:S04]  /*5ad0*/  FFMA.FTZ R206, R156, R206, R141 ;  /* 0x000000ce9cce7223 */ /* 0x000fc8000001008d */
[----:B------:R-:W-:Y:S01]  /*5ae0*/  FMUL.FTZ R206, R206, R31 ;  /* 0x0000001fcece7220 */ /* 0x000fe20000410000 */
[----:B------:R-:W-:Y:S02]  /*5af0*/  FSEL R143, R250, RZ, P6 ;  /* 0x000000fffa8f7208 */ /* 0x000fe40003000000 */
[----:B------:R-:W-:Y:S01]  /*5b00*/  FSEL R250, R142, RZ, P4 ;  /* 0x000000ff8efa7208 */ /* 0x000fe20002000000 */
[----:B------:R-:W-:Y:S01]  /*5b10*/  FMUL.FTZ R206, R206, UR14 ;  /* 0x0000000ecece7c20 */ /* 0x000fe20008410000 */
[C---:B------:R-:W-:Y:S02]  /*5b20*/  LOP3.LUT P6, RZ, R33.reuse, 0xff, RZ, 0xc0, !PT ;  /* 0x000000ff21ff7812 */ /* 0x040fe400078cc0ff */
[----:B------:R-:W-:Y:S02]  /*5b30*/  LOP3.LUT P4, RZ, R33, 0xff00, RZ, 0xc0, !PT ;  /* 0x0000ff0021ff7812 */ /* 0x000fe4000788c0ff */
[----:B------:R-:W-:Y:S01]  /*5b40*/  FSEL R142, R206, RZ, P6 ;  /* 0x000000ffce8e7208 */ /* 0x000fe20003000000 */
[-CC-:B------:R-:W-:Y:S01]  /*5b50*/  FFMA.FTZ R206, R0, R164.reuse, R163.reuse ;  /* 0x000000a400ce7223 */ /* 0x180fe200000100a3 */
[----:B------:R-:W-:Y:S01]  /*5b60*/  FSEL R141, R144, RZ, P4 ;  /* 0x000000ff908d7208 */ /* 0x000fe20002000000 */
[----:B------:R-:W-:Y:S01]  /*5b70*/  FFMA.FTZ R144, R153, R164, R163 ;  /* 0x000000a499907223 */ /* 0x000fe200000100a3 */
[----:B------:R-:W-:Y:S01]  /*5b80*/  LOP3.LUT P4, RZ, R32, 0xff0000, RZ, 0xc0, !PT ;  /* 0x00ff000020ff7812 */ /* 0x000fe2000788c0ff */
[----:B------:R-:W-:Y:S01]  /*5b90*/  FADD.FTZ R206, R157, -R206 ;  /* 0x800000ce9dce7221 */ /* 0x000fe20000010000 */
[----:B------:R-:W-:Y:S01]  /*5ba0*/  F2FP.BF16.F32.PACK_AB R142, R141, R142 ;  /* 0x0000008e8d8e723e */ /* 0x000fe200000010ff */
[----:B------:R-:W-:Y:S01]  /*5bb0*/  FADD.FTZ R144, R203, -R144 ;  /* 0x80000090cb907221 */ /* 0x000fe20000010000 */
[----:B------:R-:W-:-:S02]  /*5bc0*/  SHF.L.U32 R141, R121, 0x10, RZ ;  /* 0x00000010798d7819 */ /* 0x000fc400000006ff */
[----:B------:R-:W-:Y:S02]  /*5bd0*/  LOP3.LUT P6, RZ, R32, 0xff000000, RZ, 0xc0, !PT ;  /* 0xff00000020ff7812 */ /* 0x000fe400078cc0ff */
[----:B------:R-:W-:Y:S01]  /*5be0*/  F2FP.BF16.F32.PACK_AB R143, R250, R143 ;  /* 0x0000008ffa8f723e */ /* 0x000fe200000010ff */
[----:B------:R-:W-:Y:S01]  /*5bf0*/  FFMA.FTZ R144, R156, R144, R141 ;  /* 0x000000909c907223 */ /* 0x000fe2000001008d */
[----:B------:R-:W-:Y:S02]  /*5c00*/  SHF.L.U32 R141, R120, 0x10, RZ ;  /* 0x00000010788d7819 */ /* 0x000fe400000006ff */
[----:B------:R-:W-:Y:S02]  /*5c10*/  FSEL R250, R140, RZ, P6 ;  /* 0x000000ff8cfa7208 */ /* 0x000fe40003000000 */
[----:B------:R-:W-:Y:S01]  /*5c20*/  LOP3.LUT P6, RZ, R32, 0xff, RZ, 0xc0, !PT ;  /* 0x000000ff20ff7812 */ /* 0x000fe200078cc0ff */
[----:B------:R-:W-:Y:S01]  /*5c30*/  FFMA.FTZ R206, R156, R206, R141 ;  /* 0x000000ce9cce7223 */ /* 0x000fe2000001008d */
[----:B------:R-:W-:-:S02]  /*5c40*/  FMUL.FTZ R141, R144, R31 ;  /* 0x0000001f908d7220 */ /* 0x000fc40000410000 */
[----:B------:R-:W0:Y:S01]  /*5c50*/  LDC.64 R144, c[0x0][0x468] ;  /* 0x00011a00ff907b82 */ /* 0x000e220000000a00 */
[----:B------:R-:W-:Y:S01]  /*5c60*/  FMUL.FTZ R206, R206, R31 ;  /* 0x0000001fcece7220 */ /* 0x000fe20000410000 */
[----:B------:R-:W-:-:S03]  /*5c70*/  FMUL.FTZ R141, R141, UR14 ;  /* 0x0000000e8d8d7c20 */ /* 0x000fc60008410000 */
[----:B------:R-:W-:Y:S02]  /*5c80*/  FMUL.FTZ R206, R206, UR14 ;  /* 0x0000000ecece7c20 */ /* 0x000fe40008410000 */
[----:B------:R-:W-:Y:S02]  /*5c90*/  FSEL R141, R141, RZ, P4 ;  /* 0x000000ff8d8d7208 */ /* 0x000fe40002000000 */
[----:B------:R-:W-:Y:S02]  /*5ca0*/  LOP3.LUT P4, RZ, R32, 0xff00, RZ, 0xc0, !PT ;  /* 0x0000ff0020ff7812 */ /* 0x000fe4000788c0ff */
[----:B------:R-:W-:Y:S02]  /*5cb0*/  FSEL R140, R206, RZ, P6 ;  /* 0x000000ffce8c7208 */ /* 0x000fe40003000000 */
[----:B------:R-:W-:Y:S02]  /*5cc0*/  FSEL R147, R146, RZ, P4 ;  /* 0x000000ff92937208 */ /* 0x000fe40002000000 */
[----:B------:R-:W-:-:S02]  /*5cd0*/  F2FP.BF16.F32.PACK_AB R141, R250, R141 ;  /* 0x0000008dfa8d723e */ /* 0x000fc400000010ff */
[----:B------:R-:W-:Y:S01]  /*5ce0*/  F2FP.BF16.F32.PACK_AB R140, R147, R140 ;  /* 0x0000008c938c723e */ /* 0x000fe200000010ff */
[C---:B0-----:R-:W-:Y:S01]  /*5cf0*/  IMAD.WIDE.U32 R144, R30.reuse, 0x10, R144 ;  /* 0x000000101e907825 */ /* 0x041fe200078e0090 */
[----:B------:R-:W-:-:S04]  /*5d00*/  IADD3 R30, PT, PT, R30, 0x20, RZ ;  /* 0x000000201e1e7810 */ /* 0x000fc80007ffe0ff */
[----:B------:R0:W-:Y:S03]  /*5d10*/  STG.E.128 desc[UR6][R144.64], R140 ;  /* 0x0000008c90007986 */ /* 0x0001e6000c101d06 */
.L_x_5394:
[----:B------:R-:W-:Y:S05]  /*5d20*/  BSYNC.RECONVERGENT B2 ;  /* 0x0000000000027941 */ /* 0x000fea0003800200 */
.L_x_5393:
[----:B------:R-:W-:Y:S04]  /*5d30*/  BSSY.RECONVERGENT B2, `(.L_x_5395) ;  /* 0x000004f000027945 */ /* 0x000fe80003800200 */
[----:B------:R-:W-:Y:S05]  /*5d40*/  @!P3 BRA `(.L_x_5396) ;  /* 0x000000040034b947 */ /* 0x000fea0003800000 */
[-CC-:B0-----:R-:W-:Y:S01]  /*5d50*/  FFMA.FTZ R141, R13, R164.reuse, R163.reuse ;  /* 0x000000a40d8d7223 */ /* 0x181fe200000100a3 */
[----:B------:R-:W-:Y:S01]  /*5d60*/  PRMT R140, R126, 0x7632, R140 ;  /* 0x000076327e8c7816 */ /* 0x000fe2000000008c */
[-CC-:B------:R-:W-:Y:S01]  /*5d70*/  FFMA.FTZ R145, R12, R164.reuse, R163.reuse ;  /* 0x000000a40c917223 */ /* 0x180fe200000100a3 */
[-C--:B------:R-:W-:Y:S01]  /*5d80*/  FFMA.FTZ R250, R9, R164.reuse, R163 ;  /* 0x000000a409fa7223 */ /* 0x080fe200000100a3 */
[--C-:B------:R-:W-:Y:S01]  /*5d90*/  FADD.FTZ R142, R190, -R141.reuse ;  /* 0x8000008dbe8e7221 */ /* 0x100fe20000010000 */
[----:B------:R-:W-:Y:S01]  /*5da0*/  PRMT R141, R127, 0x7632, R141 ;  /* 0x000076327f8d7816 */ /* 0x000fe2000000008d */
[----:B------:R-:W-:Y:S01]  /*5db0*/  FADD.FTZ R144, R192, -R145 ;  /* 0x80000091c0907221 */ /* 0x000fe20000010000 */
[-CC-:B------:R-:W-:Y:S01]  /*5dc0*/  FFMA.FTZ R145, R10, R164.reuse, R163.reuse ;  /* 0x000000a40a917223 */ /* 0x180fe200000100a3 */
[----:B------:R-:W-:Y:S01]  /*5dd0*/  FADD.FTZ R250, R191, -R250 ;  /* 0x800000fabffa7221 */ /* 0x000fe20000010000 */
[----:B------:R-:W-:Y:S01]  /*5de0*/  SHF.L.U32 R143, R141, 0x10, RZ ;  /* 0x000000108d8f7819 */ /* 0x000fe200000006ff */
[----:B------:R-:W-:Y:S01]  /*5df0*/  FFMA.FTZ R206, R8, R164, R163 ;  /* 0x000000a408ce7223 */ /* 0x000fe200000100a3 */
[----:B------:R-:W-:Y:S01]  /*5e00*/  SHF.L.U32 R141, R140, 0x10, RZ ;  /* 0x000000108c8d7819 */ /* 0x000fe200000006ff */
[----:B------:R-:W-:Y:S01]  /*5e10*/  FADD.FTZ R146, R196, -R145 ;  /* 0x80000091c4927221 */ /* 0x000fe20000010000 */
[----:B------:R-:W-:Y:S01]  /*5e20*/  PRMT R140, R124, 0x7632, R140 ;  /* 0x000076327c8c7816 */ /* 0x000fe2000000008c */
[C---:B-----5:R-:W-:Y:S01]  /*5e30*/  FFMA.FTZ R142, R156.reuse, R142, R143 ;  /* 0x0000008e9c8e7223 */ /* 0x060fe2000001008f */
[----:B------:R-:W-:Y:S01]  /*5e40*/  FADD.FTZ R206, R193, -R206 ;  /* 0x800000cec1ce7221 */ /* 0x000fe20000010000 */
        /* <DEDUP_REMOVED lines=8> */
[----:B------:R-:W-:Y:S01]  /*5ed0*/  ISETP.GE.U32.AND P3, PT, R34, RZ, PT ;  /* 0x000000ff2200720c */ /* 0x000fe20003f66070 */
[----:B------:R-:W-:Y:S01]  /*5ee0*/  FMUL.FTZ R144, R144, UR14 ;  /* 0x0000000e90907c20 */ /* 0x000fe20008410000 */
[----:B------:R-:W-:-:S02]  /*5ef0*/  SHF.L.U32 R143, R141, 0x10, RZ ;  /* 0x000000108d8f7819 */ /* 0x000fc400000006ff */
[----:B------:R-:W-:Y:S02]  /*5f00*/  SHF.L.U32 R141, R140, 0x10, RZ ;  /* 0x000000108c8d7819 */ /* 0x000fe400000006ff */
[----:B------:R-:W-:Y:S01]  /*5f10*/  ISETP.GE.U32.AND.EX P3, PT, R35, 0x1000000, PT, P3 ;  /* 0x010000002300780c */ /* 0x000fe20003f66130 */
[C---:B------:R-:W-:Y:S01]  /*5f20*/  FFMA.FTZ R140, R156.reuse, R147, R143 ;  /* 0x000000939c8c7223 */ /* 0x040fe2000001008f */
[----:B------:R-:W-:Y:S01]  /*5f30*/  SHF.L.U32 R143, R127, 0x10, RZ ;  /* 0x000000107f8f7819 */ /* 0x000fe200000006ff */
[----:B------:R-:W-:Y:S01]  /*5f40*/  FFMA.FTZ R146, R156, R146, R141 ;  /* 0x000000929c927223 */ /* 0x000fe2000001008d */
[----:B------:R-:W-:Y:S01]  /*5f50*/  SHF.L.U32 R141, R126, 0x10, RZ ;  /* 0x000000107e8d7819 */ /* 0x000fe200000006ff */
[-C--:B------:R-:W-:Y:S01]  /*5f60*/  FMUL.FTZ R140, R140, R31.reuse ;  /* 0x0000001f8c8c7220 */ /* 0x080fe20000410000 */
[----:B------:R-:W-:Y:S01]  /*5f70*/  LOP3.LUT P6, RZ, R35, 0xff, RZ, 0xc0, !PT ;  /* 0x000000ff23ff7812 */ /* 0x000fe200078cc0ff */
[C---:B------:R-:W-:Y:S01]  /*5f80*/  FFMA.FTZ R250, R156.reuse, R250, R143 ;  /* 0x000000fa9cfa7223 */ /* 0x040fe2000001008f */
[----:B------:R-:W-:Y:S01]  /*5f90*/  SHF.L.U32 R145, R125, 0x10, RZ ;  /* 0x000000107d917819 */ /* 0x000fe200000006ff */
[----:B------:R-:W-:Y:S01]  /*5fa0*/  FFMA.FTZ R206, R156, R206, R141 ;  /* 0x000000ce9cce7223 */ /* 0x000fe2000001008d */
[-C--:B------:R-:W-:Y:S01]  /*5fb0*/  FMUL.FTZ R146, R146, R31.reuse ;  /* 0x0000001f92927220 */ /* 0x080fe20000410000 */
[-C--:B------:R-:W-:Y:S01]  /*5fc0*/  FMUL.FTZ R250, R250, R31.reuse ;  /* 0x0000001ffafa7220 */ /* 0x080fe20000410000 */
[----:B------:R-:W-:Y:S01]  /*5fd0*/  FMUL.FTZ R140, R140, UR14 ;  /* 0x0000000e8c8c7c20 */ /* 0x000fe20008410000 */
[----:B------:R-:W-:Y:S01]  /*5fe0*/  FMUL.FTZ R206, R206, R31 ;  /* 0x0000001fcece7220 */ /* 0x000fe20000410000 */
[----:B------:R-:W-:Y:S01]  /*5ff0*/  FMUL.FTZ R146, R146, UR14 ;  /* 0x0000000e92927c20 */ /* 0x000fe20008410000 */
[----:B------:R-:W-:-:S02]  /*6000*/  FMUL.FTZ R250, R250, UR14 ;  /* 0x0000000efafa7c20 */ /* 0x000fc40008410000 */
[----:B------:R-:W-:-:S03]  /*6010*/  FMUL.FTZ R206, R206, UR14 ;  /* 0x0000000ecece7c20 */ /* 0x000fc60008410000 */
[----:B------:R-:W-:Y:S02]  /*6020*/  FSEL R143, R250, RZ, P4 ;  /* 0x000000fffa8f7208 */ /* 0x000fe40002000000 */
[----:B------:R-:W-:Y:S02]  /*6030*/  LOP3.LUT P4, RZ, R35, 0xff00, RZ, 0xc0, !PT ;  /* 0x0000ff0023ff7812 */ /* 0x000fe4000788c0ff */
[----:B------:R-:W-:Y:S02]  /*6040*/  FSEL R250, R142, RZ, P3 ;  /* 0x000000ff8efa7208 */ /* 0x000fe40001800000 */
[----:B------:R-:W-:Y:S01]  /*6050*/  FSEL R142, R206, RZ, P6 ;  /* 0x000000ffce8e7208 */ /* 0x000fe20003000000 */
[-CC-:B------:R-:W-:Y:S01]  /*6060*/  FFMA.FTZ R206, R7, R164.reuse, R163.reuse ;  /* 0x000000a407ce7223 */ /* 0x180fe200000100a3 */
[----:B------:R-:W-:Y:S01]  /*6070*/  FSEL R141, R144, RZ, P4 ;  /* 0x000000ff908d7208 */ /* 0x000fe20002000000 */
[----:B------:R-:W-:Y:S01]  /*6080*/  FFMA.FTZ R144, R6, R164, R163 ;  /* 0x000000a406907223 */ /* 0x000fe200000100a3 */
[----:B------:R-:W-:Y:S01]  /*6090*/  F2FP.BF16.F32.PACK_AB R143, R250, R143 ;  /* 0x0000008ffa8f723e */ /* 0x000fe200000010ff */
[----:B------:R-:W-:Y:S01]  /*60a0*/  FADD.FTZ R206, R195, -R206 ;  /* 0x800000cec3ce7221 */ /* 0x000fe20000010000 */
[----:B------:R-:W-:Y:S01]  /*60b0*/  F2FP.BF16.F32.PACK_AB R142, R141, R142 ;  /* 0x0000008e8d8e723e */ /* 0x000fe200000010ff */
[----:B------:R-:W-:Y:S01]  /*60c0*/  FADD.FTZ R144, R197, -R144 ;  /* 0x80000090c5907221 */ /* 0x000fe20000010000 */
[----:B------:R-:W-:Y:S01]  /*60d0*/  SHF.L.U32 R141, R124, 0x10, RZ ;  /* 0x000000107c8d7819 */ /* 0x000fe200000006ff */
[----:B------:R-:W-:Y:S01]  /*60e0*/  FFMA.FTZ R250, R156, R206, R145 ;  /* 0x000000ce9cfa7223 */ /* 0x000fe20000010091 */
[----:B------:R-:W-:-:S02]  /*60f0*/  LOP3.LUT P6, RZ, R34, 0xff0000, RZ, 0xc0, !PT ;  /* 0x00ff000022ff7812 */ /* 0x000fc400078cc0ff */
[----:B------:R-:W-:Y:S01]  /*6100*/  LOP3.LUT P3, RZ, R34, 0xff000000, RZ, 0xc0, !PT ;  /* 0xff00000022ff7812 */ /* 0x000fe2000786c0ff */
[----:B------:R-:W-:Y:S01]  /*6110*/  FFMA.FTZ R206, R156, R144, R141 ;  /* 0x000000909cce7223 */ /* 0x000fe2000001008d */
[-C--:B------:R-:W-:Y:S01]  /*6120*/  FMUL.FTZ R250, R250, R31.reuse ;  /* 0x0000001ffafa7220 */ /* 0x080fe20000410000 */
[----:B------:R-:W0:Y:S01]  /*6130*/  LDC.64 R144, c[0x0][0x468] ;  /* 0x00011a00ff907b82 */ /* 0x000e220000000a00 */
[----:B------:R-:W-:Y:S01]  /*6140*/  LOP3.LUT P4, RZ, R34, 0xff00, RZ, 0xc0, !PT ;  /* 0x0000ff0022ff7812 */ /* 0x000fe2000788c0ff */
[----:B------:R-:W-:Y:S01]  /*6150*/  FMUL.FTZ R206, R206, R31 ;  /* 0x0000001fcece7220 */ /* 0x000fe20000410000 */
[----:B------:R-:W-:Y:S02]  /*6160*/  FMUL.FTZ R250, R250, UR14 ;  /* 0x0000000efafa7c20 */ /* 0x000fe40008410000 */
[----:B------:R-:W-:Y:S01]  /*6170*/  FSEL R147, R146, RZ, P4 ;  /* 0x000000ff92937208 */ /* 0x000fe20002000000 */
[----:B------:R-:W-:Y:S02]  /*6180*/  FMUL.FTZ R206, R206, UR14 ;  /* 0x0000000ecece7c20 */ /* 0x000fe40008410000 */
        /* <DEDUP_REMOVED lines=9> */
.L_x_5396:
[----:B------:R-:W-:Y:S05]  /*6220*/  BSYNC.RECONVERGENT B2 ;  /* 0x0000000000027941 */ /* 0x000fea0003800200 */
.L_x_5395:
[----:B------:R-:W-:Y:S04]  /*6230*/  BSSY.RECONVERGENT B2, `(.L_x_5397) ;  /* 0x000004f000027945 */ /* 0x000fe80003800200 */
[----:B------:R-:W-:Y:S05]  /*6240*/  @!P2 BRA `(.L_x_5398) ;  /* 0x000000040034a947 */ /* 0x000fea0003800000 */
[-CC-:B01----:R-:W-:Y:S01]  /*6250*/  FFMA.FTZ R141, R21, R164.reuse, R163.reuse ;  /* 0x000000a4158d7223 */ /* 0x183fe200000100a3 */
[----:B------:R-:W-:Y:S01]  /*6260*/  PRMT R140, R130, 0x7632, R140 ;  /* 0x00007632828c7816 */ /* 0x000fe2000000008c */
[-CC-:B------:R-:W-:Y:S01]  /*6270*/  FFMA.FTZ R145, R20, R164.reuse, R163.reuse ;  /* 0x000000a414917223 */ /* 0x180fe200000100a3 */
[-C--:B------:R-:W-:Y:S01]  /*6280*/  FFMA.FTZ R250, R17, R164.reuse, R163 ;  /* 0x000000a411fa7223 */ /* 0x080fe200000100a3 */
[--C-:B------:R-:W-:Y:S01]  /*6290*/  FADD.FTZ R142, R182, -R141.reuse ;  /* 0x8000008db68e7221 */ /* 0x100fe20000010000 */
[----:B------:R-:W-:Y:S01]  /*62a0*/  PRMT R141, R131, 0x7632, R141 ;  /* 0x00007632838d7816 */ /* 0x000fe2000000008d */
[----:B------:R-:W-:Y:S01]  /*62b0*/  FADD.FTZ R144, R184, -R145 ;  /* 0x80000091b8907221 */ /* 0x000fe20000010000 */
[-CC-:B------:R-:W-:Y:S01]  /*62c0*/  FFMA.FTZ R145, R18, R164.reuse, R163.reuse ;  /* 0x000000a412917223 */ /* 0x180fe200000100a3 */
[----:B------:R-:W-:Y:S01]  /*62d0*/  FFMA.FTZ R206, R16, R164, R163 ;  /* 0x000000a410ce7223 */ /* 0x000fe200000100a3 */
[----:B------:R-:W-:Y:S01]  /*62e0*/  SHF.L.U32 R143, R141, 0x10, RZ ;  /* 0x000000108d8f7819 */ /* 0x000fe200000006ff */
[----:B------:R-:W-:Y:S01]  /*62f0*/  FADD.FTZ R250, R183, -R250 ;  /* 0x800000fab7fa7221 */ /* 0x000fe20000010000 */
        /* <DEDUP_REMOVED lines=8> */
[----:B------:R-:W-:Y:S01]  /*6380*/  ISETP.GE.U32.AND P2, PT, R36, RZ, PT ;  /* 0x000000ff2400720c */ /* 0x000fe20003f46070 */
[----:B------:R-:W-:Y:S01]  /*6390*/  FMUL.FTZ R144, R144, R31 ;  /* 0x0000001f90907220 */ /* 0x000fe20000410000 */
[--C-:B------:R-:W-:Y:S01]  /*63a0*/  FADD.FTZ R147, R186, -R141.reuse ;  /* 0x8000008dba937221 */ /* 0x100fe20000010000 */
[----:B------:R-:W-:Y:S01]  /*63b0*/  PRMT R141, R129, 0x7632, R141 ;  /* 0x00007632818d7816 */ /* 0x000fe2000000008d */
[----:B------:R-:W-:Y:S01]  /*63c0*/  FMUL.FTZ R142, R142, UR14 ;  /* 0x0000000e8e8e7c20 */ /* 0x000fe20008410000 */
[----:B------:R-:W-:Y:S01]  /*63d0*/  LOP3.LUT P4, RZ, R37, 0xff0000, RZ, 0xc0, !PT ;  /* 0x00ff000025ff7812 */ /* 0x000fe2000788c0ff */
        /* <DEDUP_REMOVED lines=9> */
[C---:B------:R-:W-:Y:S01]  /*6470*/  LOP3.LUT P3, RZ, R37.reuse, 0xff, RZ, 0xc0, !PT ;  /* 0x000000ff25ff7812 */ /* 0x040fe2000786c0ff */
[C---:B------:R-:W-:Y:S01]  /*6480*/  FFMA.FTZ R250, R156.reuse, R250, R143 ;  /* 0x000000fa9cfa7223 */ /* 0x040fe2000001008f */
[----:B------:R-:W-:Y:S01]  /*6490*/  LOP3.LUT P6, RZ, R37, 0xff00, RZ, 0xc0, !PT ;  /* 0x0000ff0025ff7812 */ /* 0x000fe200078cc0ff */
[----:B------:R-:W-:Y:S01]  /*64a0*/  FFMA.FTZ R206, R156, R206, R141 ;  /* 0x000000ce9cce7223 */ /* 0x000fe2000001008d */
[----:B------:R-:W-:Y:S01]  /*64b0*/  SHF.L.U32 R145, R129, 0x10, RZ ;  /* 0x0000001081917819 */ /* 0x000fe200000006ff */
[-C--:B------:R-:W-:Y:S01]  /*64c0*/  FMUL.FTZ R250, R250, R31.reuse ;  /* 0x0000001ffafa7220 */ /* 0x080fe20000410000 */
[----:B------:R-:W-:Y:S01]  /*64d0*/  FSEL R141, R144, RZ, P6 ;  /* 0x000000ff908d7208 */ /* 0x000fe20003000000 */
[-C--:B------:R-:W-:Y:S01]  /*64e0*/  FMUL.FTZ R206, R206, R31.reuse ;  /* 0x0000001fcece7220 */ /* 0x080fe20000410000 */
[----:B------:R-:W-:Y:S01]  /*64f0*/  FFMA.FTZ R144, R14, R164, R163 ;  /* 0x000000a40e907223 */ /* 0x000fe200000100a3 */
[----:B------:R-:W-:Y:S01]  /*6500*/  FMUL.FTZ R250, R250, UR14 ;  /* 0x0000000efafa7c20 */ /* 0x000fe20008410000 */
[----:B------:R-:W-:Y:S01]  /*6510*/  FMUL.FTZ R146, R146, R31 ;  /* 0x0000001f92927220 */ /* 0x000fe20000410000 */
[----:B------:R-:W-:Y:S01]  /*6520*/  FMUL.FTZ R206, R206, UR14 ;  /* 0x0000000ecece7c20 */ /* 0x000fe20008410000 */
[----:B------:R-:W-:Y:S01]  /*6530*/  FADD.FTZ R144, R189, -R144 ;  /* 0x80000090bd907221 */ /* 0x000fe20000010000 */
[----:B------:R-:W-:Y:S01]  /*6540*/  FMUL.FTZ R140, R140, UR14 ;  /* 0x0000000e8c8c7c20 */ /* 0x000fe20008410000 */
[----:B------:R-:W-:Y:S01]  /*6550*/  FSEL R143, R250, RZ, P4 ;  /* 0x000000fffa8f7208 */ /* 0x000fe20002000000 */
[----:B------:R-:W-:Y:S01]  /*6560*/  FMUL.FTZ R146, R146, UR14 ;  /* 0x0000000e92927c20 */ /* 0x000fe20008410000 */
[----:B------:R-:W-:-:S02]  /*6570*/  FSEL R250, R142, RZ, P2 ;  /* 0x000000ff8efa7208 */ /* 0x000fc40001000000 */
[----:B------:R-:W-:Y:S01]  /*6580*/  FSEL R142, R206, RZ, P3 ;  /* 0x000000ffce8e7208 */ /* 0x000fe20001800000 */
[----:B------:R-:W-:Y:S01]  /*6590*/  FFMA.FTZ R206, R15, R164, R163 ;  /* 0x000000a40fce7223 */ /* 0x000fe200000100a3 */
[----:B------:R-:W-:Y:S02]  /*65a0*/  F2FP.BF16.F32.PACK_AB R143, R250, R143 ;  /* 0x0000008ffa8f723e */ /* 0x000fe400000010ff */
[----:B------:R-:W-:Y:S01]  /*65b0*/  F2FP.BF16.F32.PACK_AB R142, R141, R142 ;  /* 0x0000008e8d8e723e */ /* 0x000fe200000010ff */
[----:B------:R-:W-:Y:S01]  /*65c0*/  FADD.FTZ R206, R187, -R206 ;  /* 0x800000cebbce7221 */ /* 0x000fe20000010000 */
[----:B------:R-:W-:Y:S02]  /*65d0*/  SHF.L.U32 R141, R128, 0x10, RZ ;  /* 0x00000010808d7819 */ /* 0x000fe400000006ff */
[----:B------:R-:W-:Y:S01]  /*65e0*/  LOP3.LUT P4, RZ, R36, 0xff0000, RZ, 0xc0, !PT ;  /* 0x00ff000024ff7812 */ /* 0x000fe2000788c0ff */
[----:B------:R-:W-:Y:S01]  /*65f0*/  FFMA.FTZ R250, R156, R206, R145 ;  /* 0x000000ce9cfa7223 */ /* 0x000fe20000010091 */
[----:B------:R-:W-:Y:S01]  /*6600*/  LOP3.LUT P6, RZ, R36, 0xff000000, RZ, 0xc0, !PT ;  /* 0xff00000024ff7812 */ /* 0x000fe200078cc0ff */
[----:B------:R-:W-:Y:S01]  /*6610*/  FFMA.FTZ R206, R156, R144, R141 ;  /* 0x000000909cce7223 */ /* 0x000fe2000001008d */
[----:B------:R-:W-:Y:S01]  /*6620*/  LOP3.LUT P3, RZ, R36, 0xff00, RZ, 0xc0, !PT ;  /* 0x0000ff0024ff7812 */ /* 0x000fe2000786c0ff */
[----:B------:R-:W0:Y:S01]  /*6630*/  LDC.64 R144, c[0x0][0x468] ;  /* 0x00011a00ff907b82 */ /* 0x000e220000000a00 */
[-C--:B------:R-:W-:Y:S01]  /*6640*/  FMUL.FTZ R250, R250, R31.reuse ;  /* 0x0000001ffafa7220 */ /* 0x080fe20000410000 */
[----:B------:R-:W-:Y:S01]  /*6650*/  FMUL.FTZ R206, R206, R31 ;  /* 0x0000001fcece7220 */ /* 0x000fe20000410000 */
[----:B------:R-:W-:-:S02]  /*6660*/  LOP3.LUT P2, RZ, R36, 0xff, RZ, 0xc0, !PT ;  /* 0x000000ff24ff7812 */ /* 0x000fc4000784c0ff */
[----:B------:R-:W-:Y:S01]  /*6670*/  FMUL.FTZ R250, R250, UR14 ;  /* 0x0000000efafa7c20 */ /* 0x000fe20008410000 */
[----:B------:R-:W-:Y:S01]  /*6680*/  FMUL.FTZ R206, R206, UR14 ;  /* 0x0000000ecece7c20 */ /* 0x000fe20008410000 */
[----:B------:R-:W-:-:S03]  /*6690*/  FSEL R147, R146, RZ, P3 ;  /* 0x000000ff92937208 */ /* 0x000fc60001800000 */
        /* <DEDUP_REMOVED lines=8> */
.L_x_5398:
[----:B------:R-:W-:Y:S05]  /*6720*/  BSYNC.RECONVERGENT B2 ;  /* 0x0000000000027941 */ /* 0x000fea0003800200 */
.L_x_5397:
        /* <DEDUP_REMOVED lines=49> */
[----:B------:R-:W-:Y:S01]  /*6a40*/  LOP3.LUT P3, RZ, R38, 0xff0000, RZ, 0xc0, !PT ;  /* 0x00ff000026ff7812 */ /* 0x000fe2000786c0ff */
        /* <DEDUP_REMOVED lines=18> */
[----:B------:R-:W-:-:S02]  /*6b70*/  FSEL R147, R146, RZ, P2 ;  /* 0x000000ff92937208 */ /* 0x000fc40001000000 */
[----:B------:R-:W-:Y:S01]  /*6b80*/  FMUL.FTZ R250, R250, UR14 ;  /* 0x0000000efafa7c20 */ /* 0x000fe20008410000 */
[----:B------:R-:W-:-:S04]  /*6b90*/  FMUL.FTZ R206, R206, UR14 ;  /* 0x0000000ecece7c20 */ /* 0x000fc80008410000 */
        /* <DEDUP_REMOVED lines=8> */
.L_x_5400:
[----:B------:R-:W-:Y:S05]  /*6c20*/  BSYNC.RECONVERGENT B2 ;  /* 0x0000000000027941 */ /* 0x000fea0003800200 */
.L_x_5399:
[----:B------:R-:W-:Y:S05]  /*6c30*/  @!P0 BRA `(.L_x_5383) ;  /* 0x0000001c00f48947 */ /* 0x000fea0003800000 */
[-CC-:B0123--:R-:W-:Y:S01]  /*6c40*/  FFMA.FTZ R141, R150, R164.reuse, R163.reuse ;  /* 0x000000a4968d7223 */ /* 0x18ffe200000100a3 */
[----:B------:R-:W-:Y:S01]  /*6c50*/  PRMT R140, R139, 0x7632, R140 ;  /* 0x000076328b8c7816 */ /* 0x000fe2000000008c */
[-C--:B------:R-:W-:Y:S01]  /*6c60*/  FFMA.FTZ R144, R162, R164.reuse, R163 ;  /* 0x000000a4a2907223 */ /* 0x080fe200000100a3 */
[----:B------:R-:W-:Y:S01]  /*6c70*/  PRMT R143, R138, 0x7632, R143 ;  /* 0x000076328a8f7816 */ /* 0x000fe2000000008f */
[----:B------:R-:W-:Y:S01]  /*6c80*/  FADD.FTZ R142, R158, -R141 ;  /* 0x8000008d9e8e7221 */ /* 0x000fe20000010000 */
[----:B------:R-:W-:Y:S01]  /*6c90*/  SHF.L.U32 R141, R140, 0x10, RZ ;  /* 0x000000108c8d7819 */ /* 0x000fe200000006ff */
[-CC-:B------:R-:W-:Y:S01]  /*6ca0*/  FFMA.FTZ R140, R168, R164.reuse, R163.reuse ;  /* 0x000000a4a88c7223 */ /* 0x180fe200000100a3 */
[----:B------:R-:W-:Y:S01]  /*6cb0*/  SHF.L.U32 R143, R143, 0x10, RZ ;  /* 0x000000108f8f7819 */ /* 0x000fe200000006ff */
[----:B------:R-:W-:Y:S01]  /*6cc0*/  FADD.FTZ R144, R161, -R144 ;  /* 0x80000090a1907221 */ /* 0x000fe20000010000 */
[----:B------:R-:W-:Y:S01]  /*6cd0*/  FFMA.FTZ R250, R160, R164, R163 ;  /* 0x000000a4a0fa7223 */ /* 0x000fe200000100a3 */
[--C-:B-----5:R-:W-:Y:S01]  /*6ce0*/  FFMA.FTZ R142, R156, R142, R141.reuse ;  /* 0x0000008e9c8e7223 */ /* 0x120fe2000001008d */
[----:B------:R-:W-:Y:S01]  /*6cf0*/  PRMT R141, R137, 0x7632, R141 ;  /* 0x00007632898d7816 */ /* 0x000fe2000000008d */
[----:B------:R-:W-:Y:S01]  /*6d00*/  FADD.FTZ R140, R167, -R140 ;  /* 0x8000008ca78c7221 */ /* 0x000fe20000010000 */
[----:B------:R-:W-:Y:S01]  /*6d10*/  FFMA.FTZ R252, R166, R164, R163 ;  /* 0x000000a4a6fc7223 */ /* 0x000fe200000100a3 */
[----:B------:R-:W-:Y:S01]  /*6d20*/  FFMA.FTZ R144, R156, R144, R143 ;  /* 0x000000909c907223 */ /* 0x000fe2000001008f */
[----:B------:R-:W-:Y:S01]  /*6d30*/  SHF.L.U32 R141, R141, 0x10, RZ ;  /* 0x000000108d8d7819 */ /* 0x000fe200000006ff */
[----:B------:R-:W-:Y:S01]  /*6d40*/  FADD.FTZ R145, R159, -R250 ;  /* 0x800000fa9f917221 */ /* 0x000fe20000010000 */
[----:B------:R-:W-:Y:S01]  /*6d50*/  SHF.L.U32 R143, R139, 0x10, RZ ;  /* 0x000000108b8f7819 */ /* 0x000fe200000006ff */
[----:B------:R-:W-:Y:S01]  /*6d60*/  FADD.FTZ R250, R165, -R252 ;  /* 0x800000fca5fa7221 */ /* 0x000fe20000010000 */
[----:B------:R-:W-:Y:S01]  /*6d70*/  FFMA.FTZ R146, R170, R164, R163 ;  /* 0x000000a4aa927223 */ /* 0x000fe200000100a3 */
[----:B------:R-:W-:Y:S01]  /*6d80*/  FFMA.FTZ R140, R156, R140, R141 ;  /* 0x0000008c9c8c7223 */ /* 0x000fe2000001008d */
[----:B------:R-:W-:Y:S01]  /*6d90*/  SHF.L.U32 R141, R138, 0x10, RZ ;  /* 0x000000108a8d7819 */ /* 0x000fe200000006ff */
[----:B------:R-:W-:Y:S01]  /*6da0*/  FFMA.FTZ R252, R156, R145, R143 ;  /* 0x000000919cfc7223 */ /* 0x000fe2000001008f */
[-CC-:B------:R-:W-:Y:S01]  /*6db0*/  FFMA.FTZ R206, R205, R164.reuse, R163.reuse ;  /* 0x000000a4cdce7223 */ /* 0x180fe200000100a3 */
[----:B------:R-:W-:Y:S01]  /*6dc0*/  FFMA.FTZ R164, R172, R164, R163 ;  /* 0x000000a4aca47223 */ /* 0x000fe200000100a3 */
[----:B------:R-:W-:Y:S01]  /*6dd0*/  FADD.FTZ R147, R169, -R146 ;  /* 0x80000092a9937221 */ /* 0x000fe20000010000 */
[--C-:B------:R-:W-:Y:S01]  /*6de0*/  FFMA.FTZ R250, R156, R250, R141.reuse ;  /* 0x000000fa9cfa7223 */ /* 0x100fe2000001008d */
[----:B------:R-:W-:Y:S01]  /*6df0*/  PRMT R141, R136, 0x7632, R141 ;  /* 0x00007632888d7816 */ /* 0x000fe2000000008d */
[-C--:B------:R-:W-:Y:S01]  /*6e00*/  FMUL.FTZ R252, R252, R31.reuse ;  /* 0x0000001ffcfc7220 */ /* 0x080fe20000410000 */
[----:B------:R-:W-:Y:S01]  /*6e10*/  SHF.L.U32 R145, R137, 0x10, RZ ;  /* 0x0000001089917819 */ /* 0x000fe200000006ff */
[----:B------:R-:W-:Y:S01]  /*6e20*/  FADD.FTZ R146, R173, -R206 ;  /* 0x800000cead927221 */ /* 0x000fe20000010000 */
[----:B------:R-:W-:Y:S01]  /*6e30*/  SHF.L.U32 R143, R141, 0x10, RZ ;  /* 0x000000108d8f7819 */ /* 0x000fe200000006ff */
[----:B------:R-:W-:Y:S01]  /*6e40*/  FADD.FTZ R206, R171, -R164 ;  /* 0x800000a4abce7221 */ /* 0x000fe20000010000 */
[----:B------:R-:W-:Y:S01]  /*6e50*/  SHF.L.U32 R141, R136, 0x10, RZ ;  /* 0x00000010888d7819 */ /* 0x000fe200000006ff */
[----:B------:R-:W-:Y:S01]  /*6e60*/  FMUL.FTZ R252, R252, UR14 ;  /* 0x0000000efcfc7c20 */ /* 0x000fe20008410000 */
[C---:B------:R-:W-:Y:S01]  /*6e70*/  LOP3.LUT P1, RZ, R149.reuse, 0xff0000, RZ, 0xc0, !PT ;  /* 0x00ff000095ff7812 */ /* 0x040fe2000782c0ff */
[----:B------:R-:W-:Y:S01]  /*6e80*/  FMUL.FTZ R144, R144, R31 ;  /* 0x0000001f90907220 */ /* 0x000fe20000410000 */
[C---:B------:R-:W-:Y:S01]  /*6e90*/  FFMA.FTZ R164, R156.reuse, R147, R145 ;  /* 0x000000939ca47223 */ /* 0x040fe20000010091 */
[C---:B------:R-:W-:Y:S01]  /*6ea0*/  FFMA.FTZ R146, R156.reuse, R146, R141 ;  /* 0x000000929c927223 */ /* 0x040fe2000001008d */
[----:B------:R-:W-:Y:S01]  /*6eb0*/  FFMA.FTZ R156, R156, R206, R143 ;  /* 0x000000ce9c9c7223 */ /* 0x000fe2000001008f */
[----:B------:R-:W-:Y:S01]  /*6ec0*/  FSEL R143, R252, RZ, P1 ;  /* 0x000000fffc8f7208 */ /* 0x000fe20000800000 */
[----:B------:R-:W-:Y:S01]  /*6ed0*/  FMUL.FTZ R144, R144, UR14 ;  /* 0x0000000e90907c20 */ /* 0x000fe20008410000 */
[C---:B------:R-:W-:Y:S01]  /*6ee0*/  LOP3.LUT P1, RZ, R149.reuse, 0xff00, RZ, 0xc0, !PT ;  /* 0x0000ff0095ff7812 */ /* 0x040fe2000782c0ff */
[-C--:B------:R-:W-:Y:S01]  /*6ef0*/  FMUL.FTZ R142, R142, R31.reuse ;  /* 0x0000001f8e8e7220 */ /* 0x080fe20000410000 */
[----:B------:R-:W-:Y:S01]  /*6f00*/  ISETP.GE.U32.AND P0, PT, R148, RZ, PT ;  /* 0x000000ff9400720c */ /* 0x000fe20003f06070 */
[-C--:B------:R-:W-:Y:S01]  /*6f10*/  FMUL.FTZ R250, R250, R31.reuse ;  /* 0x0000001ffafa7220 */ /* 0x080fe20000410000 */
[----:B------:R-:W-:Y:S01]  /*6f20*/  FSEL R147, R144, RZ, P1 ;  /* 0x000000ff90937208 */ /* 0x000fe20000800000 */
[----:B------:R-:W-:Y:S01]  /*6f30*/  FMUL.FTZ R142, R142, UR14 ;  /* 0x0000000e8e8e7c20 */ /* 0x000fe20008410000 */
[----:B------:R-:W0:Y:S01]  /*6f40*/  LDC.64 R144, c[0x0][0x468] ;  /* 0x00011a00ff907b82 */ /* 0x000e220000000a00 */
[C---:B------:R-:W-:Y:S01]  /*6f50*/  ISETP.GE.U32.AND.EX P0, PT, R149.reuse, 0x1000000, PT, P0 ;  /* 0x010000009500780c */ /* 0x040fe20003f06100 */
[-C--:B------:R-:W-:Y:S01]  /*6f60*/  FMUL.FTZ R141, R164, R31.reuse ;  /* 0x0000001fa48d7220 */ /* 0x080fe20000410000 */
[-C--:B------:R-:W-:Y:S01]  /*6f70*/  FMUL.FTZ R140, R140, R31.reuse ;  /* 0x0000001f8c8c7220 */ /* 0x080fe20000410000 */
[-C--:B------:R-:W-:Y:S01]  /*6f80*/  FMUL.FTZ R146, R146, R31.reuse ;  /* 0x0000001f92927220 */ /* 0x080fe20000410000 */
[----:B------:R-:W-:Y:S01]  /*6f90*/  FSEL R142, R142, RZ, P0 ;  /* 0x000000ff8e8e7208 */ /* 0x000fe20000000000 */
[----:B------:R-:W-:Y:S01]  /*6fa0*/  FMUL.FTZ R250, R250, UR14 ;  /* 0x0000000efafa7c20 */ /* 0x000fe20008410000 */
[----:B------:R-:W-:Y:S01]  /*6fb0*/  FMUL.FTZ R31, R156, R31 ;  /* 0x0000001f9c1f7220 */ /* 0x000fe20000410000 */
[----:B------:R-:W-:Y:S01]  /*6fc0*/  LOP3.LUT P0, RZ, R149, 0xff, RZ, 0xc0, !PT ;  /* 0x000000ff95ff7812 */ /* 0x000fe2000780c0ff */
[----:B------:R-:W-:Y:S01]  /*6fd0*/  FMUL.FTZ R140, R140, UR14 ;  /* 0x0000000e8c8c7c20 */ /* 0x000fe20008410000 */
[----:B------:R-:W-:Y:S01]  /*6fe0*/  F2FP.BF16.F32.PACK_AB R143, R142, R143 ;  /* 0x0000008f8e8f723e */ /* 0x000fe200000010ff */
[----:B------:R-:W-:Y:S01]  /*6ff0*/  FMUL.FTZ R146, R146, UR14 ;  /* 0x0000000e92927c20 */ /* 0x000fe20008410000 */
[----:B------:R-:W-:Y:S01]  /*7000*/  FSEL R142, R250, RZ, P0 ;  /* 0x000000fffa8e7208 */ /* 0x000fe20000000000 */
[----:B------:R-:W-:Y:S01]  /*7010*/  FMUL.FTZ R31, R31, UR14 ;  /* 0x0000000e1f1f7c20 */ /* 0x000fe20008410000 */
[C---:B------:R-:W-:Y:S01]  /*7020*/  LOP3.LUT P3, RZ, R148.reuse, 0xff000000, RZ, 0xc0, !PT ;  /* 0xff00000094ff7812 */ /* 0x040fe2000786c0ff */
        /* <DEDUP_REMOVED lines=14> */
.L_x_5392:
        /* <DEDUP_REMOVED lines=8> */
[----:B------:R-:W-:Y:S01]  /*7190*/  SHF.L.U32 R142, R142, 0x10, RZ ;  /* 0x000000108e8e7819 */ /* 0x000fe200000006ff */
[----:B------:R-:W-:Y:S01]  /*71a0*/  FADD.FTZ R143, R202, -R143 ;  /* 0x8000008fca8f7221 */ /* 0x000fe20000010000 */
[----:B------:R-:W-:Y:S01]  /*71b0*/  PRMT R140, R122, 0x7632, R140 ;  /* 0x000076327a8c7816 */ /* 0x000fe2000000008c */
[----:B-----5:R-:W-:Y:S01]  /*71c0*/  FFMA.FTZ R147, R156, R141, R147 ;  /* 0x0000008d9c937223 */ /* 0x020fe20000010093 */
[-CC-:B------:R-:W-:Y:S01]  /*71d0*/  FFMA.FTZ R141, R4, R164.reuse, R163.reuse ;  /* 0x000000a4048d7223 */ /* 0x180fe200000100a3 */
[--C-:B------:R-:W-:Y:S01]  /*71e0*/  FFMA.FTZ R146, R156, R143, R142.reuse ;  /* 0x0000008f9c927223 */ /* 0x100fe2000001008e */
[----:B------:R-:W-:Y:S01]  /*71f0*/  PRMT R142, R123, 0x7632, R142 ;  /* 0x000076327b8e7816 */ /* 0x000fe2000000008e */
[-C--:B------:R-:W-:Y:S01]  /*7200*/  FFMA.FTZ R143, R5, R164.reuse, R163 ;  /* 0x000000a4058f7223 */ /* 0x080fe200000100a3 */
[----:B------:R-:W-:Y:S01]  /*7210*/  SHF.L.U32 R249, R140, 0x10, RZ ;  /* 0x000000108cf97819 */ /* 0x000fe200000006ff */
[----:B------:R-:W-:Y:S01]  /*7220*/  FADD.FTZ R141, R200, -R141 ;  /* 0x8000008dc88d7221 */ /* 0x000fe20000010000 */
[-C--:B------:R-:W-:Y:S01]  /*7230*/  FFMA.FTZ R140, R0, R164.reuse, R163 ;  /* 0x000000a4008c7223 */ /* 0x080fe200000100a3 */
[----:B------:R-:W-:Y:S01]  /*7240*/  SHF.L.U32 R142, R142, 0x10, RZ ;  /* 0x000000108e8e7819 */ /* 0x000fe200000006ff */
[----:B------:R-:W-:Y:S01]  /*7250*/  FADD.FTZ R143, R198, -R143 ;  /* 0x8000008fc68f7221 */ /* 0x000fe20000010000 */
[----:B------:R-:W-:Y:S01]  /*7260*/  FFMA.FTZ R249, R156, R141, R249 ;  /* 0x0000008d9cf97223 */ /* 0x000fe200000100f9 */
[----:B------:R-:W-:Y:S01]  /*7270*/  SHF.L.U32 R141, R120, 0x10, RZ ;  /* 0x00000010788d7819 */ /* 0x000fe200000006ff */
[----:B------:R-:W-:Y:S01]  /*7280*/  FADD.FTZ R207, R157, -R140 ;  /* 0x8000008c9dcf7221 */ /* 0x000fe20000010000 */
[-CC-:B------:R-:W-:Y:S01]  /*7290*/  FFMA.FTZ R140, R153, R164.reuse, R163.reuse ;  /* 0x000000a4998c7223 */ /* 0x180fe200000100a3 */
[----:B------:R-:W0:Y:S01]  /*72a0*/  LDC.64 R144, c[0x0][0x478] ;  /* 0x00011e00ff907b82 */ /* 0x000e220000000a00 */
[C---:B------:R-:W-:Y:S01]  /*72b0*/  FFMA.FTZ R250, R156.reuse, R143, R142 ;  /* 0x0000008f9cfa7223 */ /* 0x040fe2000001008e */
[----:B------:R-:W-:Y:S01]  /*72c0*/  FFMA.FTZ R142, R151, R164, R163 ;  /* 0x000000a4978e7223 */ /* 0x000fe200000100a3 */
[----:B------:R-:W-:Y:S01]  /*72d0*/  FFMA.FTZ R207, R156, R207, R141 ;  /* 0x000000cf9ccf7223 */ /* 0x000fe2000001008d */
[----:B------:R-:W-:Y:S01]  /*72e0*/  FADD.FTZ R141, R203, -R140 ;  /* 0x8000008ccb8d7221 */ /* 0x000fe20000010000 */
[----:B------:R-:W-:Y:S01]  /*72f0*/  SHF.L.U32 R140, R122, 0x10, RZ ;  /* 0x000000107a8c7819 */ /* 0x000fe200000006ff */
[----:B------:R-:W-:Y:S01]  /*7300*/  FADD.FTZ R251, R201, -R142 ;  /* 0x8000008ec9fb7221 */ /* 0x000fe20000010000 */
[----:B------:R-:W-:-:S02]  /*7310*/  SHF.L.U32 R143, R121, 0x10, RZ ;  /* 0x00000010798f7819 */ /* 0x000fc400000006ff */
[----:B------:R-:W-:Y:S01]  /*7320*/  ISETP.GE.U32.AND P4, PT, R32, RZ, PT ;  /* 0x000000ff2000720c */ /* 0x000fe20003f86070 */
[C---:B------:R-:W-:Y:S01]  /*7330*/  FFMA.FTZ R251, R156.reuse, R251, R140 ;  /* 0x000000fb9cfb7223 */ /* 0x040fe2000001008c */
[----:B------:R-:W-:Y:S01]  /*7340*/  FFMA.FTZ R140, R3, R164, R163 ;  /* 0x000000a4038c7223 */ /* 0x000fe200000100a3 */
[C---:B------:R-:W-:Y:S01]  /*7350*/  FFMA.FTZ R206, R156.reuse, R141, R143 ;  /* 0x0000008d9cce7223 */ /* 0x040fe2000001008f */
[----:B------:R-:W-:Y:S02]  /*7360*/  SHF.L.U32 R143, R123, 0x10, RZ ;  /* 0x000000107b8f7819 */ /* 0x000fe400000006ff */
[----:B------:R-:W-:Y:S01]  /*7370*/  FADD.FTZ R141, R199, -R140 ;  /* 0x8000008cc78d7221 */ /* 0x000fe20000010000 */
[----:B------:R-:W-:Y:S01]  /*7380*/  F2FP.BF16.F32.PACK_AB R140, R147, R207 ;  /* 0x000000cf938c723e */ /* 0x000fe200000010ff */
[----:B------:R-:W-:Y:S01]  /*7390*/  FMUL.FTZ R207, R207, R31 ;  /* 0x0000001fcfcf7220 */ /* 0x000fe20000410000 */
[----:B------:R-:W-:Y:S01]  /*73a0*/  F2FP.BF16.F32.PACK_AB R142, R249, R251 ;  /* 0x000000fbf98e723e */ /* 0x000fe200000010ff */
[----:B------:R-:W-:Y:S01]  /*73b0*/  FFMA.FTZ R252, R156, R141, R143 ;  /* 0x0000008d9cfc7223 */ /* 0x000fe2000001008f */
[----:B------:R-:W-:Y:S01]  /*73c0*/  F2FP.BF16.F32.PACK_AB R141, R146, R206 ;  /* 0x000000ce928d723e */ /* 0x000fe200000010ff */
[-C--:B------:R-:W-:Y:S01]  /*73d0*/  FMUL.FTZ R251, R251, R31.reuse ;  /* 0x0000001ffbfb7220 */ /* 0x080fe20000410000 */
[----:B------:R-:W-:Y:S01]  /*73e0*/  LOP3.LUT P6, RZ, R33, 0xff0000, RZ, 0xc0, !PT ;  /* 0x00ff000021ff7812 */ /* 0x000fe200078cc0ff */
[----:B------:R-:W-:Y:S01]  /*73f0*/  FMUL.FTZ R206, R206, R31 ;  /* 0x0000001fcece7220 */ /* 0x000fe20000410000 */
[----:B0-----:R-:W-:Y:S01]  /*7400*/  IMAD.WIDE.U32 R144, R30, 0x10, R144 ;  /* 0x000000101e907825 */ /* 0x001fe200078e0090 */
[----:B------:R-:W-:-:S03]  /*7410*/  F2FP.BF16.F32.PACK_AB R143, R250, R252 ;  /* 0x000000fcfa8f723e */ /* 0x000fc600000010ff */
[-C--:B------:R-:W-:Y:S01]  /*7420*/  FMUL.FTZ R252, R252, R31.reuse ;  /* 0x0000001ffcfc7220 */ /* 0x080fe20000410000 */
[----:B------:R-:W-:Y:S01]  /*7430*/  ISETP.GE.U32.AND.EX P4, PT, R33, 0x1000000, PT, P4 ;  /* 0x010000002100780c */ /* 0x000fe20003f86140 */
[----:B------:R-:W-:Y:S01]  /*7440*/  FMUL.FTZ R251, R251, UR14 ;  /* 0x0000000efbfb7c20 */ /* 0x000fe20008410000 */
[-C--:B------:R-:W-:Y:S01]  /*7450*/  FMUL.FTZ R146, R146, R31.reuse ;  /* 0x0000001f92927220 */ /* 0x080fe20000410000 */
[----:B------:R0:W-:Y:S01]  /*7460*/  STG.E.128 desc[UR6][R144.64], R140 ;  /* 0x0000008c90007986 */ /* 0x0001e2000c101d06 */
[----:B------:R-:W-:Y:S01]  /*7470*/  FMUL.FTZ R252, R252, UR14 ;  /* 0x0000000efcfc7c20 */ /* 0x000fe20008410000 */
[-C--:B------:R-:W-:Y:S01]  /*7480*/  FMUL.FTZ R147, R147, R31.reuse ;  /* 0x0000001f93937220 */ /* 0x080fe20000410000 */
[----:B------:R-:W-:Y:S01]  /*7490*/  FMUL.FTZ R146, R146, UR14 ;  /* 0x0000000e92927c20 */ /* 0x000fe20008410000 */
[----:B------:R-:W-:Y:S02]  /*74a0*/  FMUL.FTZ R207, R207, UR14 ;  /* 0x0000000ecfcf7c20 */ /* 0x000fe40008410000 */
[----:B------:R-:W-:Y:S01]  /*74b0*/  FMUL.FTZ R147, R147, UR14 ;  /* 0x0000000e93937c20 */ /* 0x000fe20008410000 */
[-C--:B0-----:R-:W-:Y:S01]  /*74c0*/  FMUL.FTZ R140, R250, R31.reuse ;  /* 0x0000001ffa8c7220 */ /* 0x081fe20000410000 */
[----:B------:R-:W-:Y:S01]  /*74d0*/  FMUL.FTZ R250, R249, R31 ;  /* 0x0000001ff9fa7220 */ /* 0x000fe20000410000 */
[----:B------:R-:W-:Y:S01]  /*74e0*/  FSEL R249, R252, RZ, P6 ;  /* 0x000000fffcf97208 */ /* 0x000fe20003000000 */
[----:B------:R-:W0:Y:S01]  /*74f0*/  LDC.64 R144, c[0x0][0x468] ;  /* 0x00011a00ff907b82 */ /* 0x000e220000000a00 */
[----:B------:R-:W-:Y:S01]  /*7500*/  FMUL.FTZ R140, R140, UR14 ;  /* 0x0000000e8c8c7c20 */ /* 0x000fe20008410000 */
[----:B------:R-:W-:Y:S01]  /*7510*/  FMUL.FTZ R250, R250, UR14 ;  /* 0x0000000efafa7c20 */ /* 0x000fe20008410000 */
[----:B------:R-:W-:-:S03]  /*7520*/  LOP3.LUT P6, RZ, R33, 0xff, RZ, 0xc0, !PT ;  /* 0x000000ff21ff7812 */ /* 0x000fc600078cc0ff */
[----:B------:R-:W-:Y:S02]  /*7530*/  FSEL R140, R140, RZ, P4 ;  /* 0x000000ff8c8c7208 */ /* 0x000fe40002000000 */
[----:B------:R-:W-:Y:S02]  /*7540*/  LOP3.LUT P4, RZ, R33, 0xff00, RZ, 0xc0, !PT ;  /* 0x0000ff0021ff7812 */ /* 0x000fe4000788c0ff */
[----:B------:R-:W-:Y:S02]  /*7550*/  FSEL R142, R251, RZ, P6 ;  /* 0x000000fffb8e7208 */ /* 0x000fe40003000000 */
[----:B------:R-:W-:Y:S02]  /*7560*/  FSEL R141, R250, RZ, P4 ;  /* 0x000000fffa8d7208 */ /* 0x000fe40002000000 */
[----:B------:R-:W-:Y:S02]  /*7570*/  LOP3.LUT P4, RZ, R32, 0xff0000, RZ, 0xc0, !PT ;  /* 0x00ff000020ff7812 */ /* 0x000fe4000788c0ff */
[----:B------:R-:W-:Y:S01]  /*7580*/  F2FP.BF16.F32.PACK_AB R142, R141, R142 ;  /* 0x0000008e8d8e723e */ /* 0x000fe200000010ff */
[----:B------:R-:W-:Y:S01]  /*7590*/  FMUL.FTZ R141, R206, UR14 ;  /* 0x0000000ece8d7c20 */ /* 0x000fe20008410000 */
[----:B------:R-:W-:-:S02]  /*75a0*/  LOP3.LUT P6, RZ, R32, 0xff000000, RZ, 0xc0, !PT ;  /* 0xff00000020ff7812 */ /* 0x000fc400078cc0ff */
[----:B------:R-:W-:Y:S02]  /*75b0*/  F2FP.BF16.F32.PACK_AB R143, R140, R249 ;  /* 0x000000f98c8f723e */ /* 0x000fe400000010ff */
[----:B------:R-:W-:Y:S02]  /*75c0*/  FSEL R141, R141, RZ, P4 ;  /* 0x000000ff8d8d7208 */ /* 0x000fe40002000000 */
[----:B------:R-:W-:Y:S01]  /*75d0*/  FSEL R146, R146, RZ, P6 ;  /* 0x000000ff92927208 */ /* 0x000fe20003000000 */
[----:B0-----:R-:W-:Y:S01]  /*75e0*/  IMAD.WIDE.U32 R144, R30, 0x10, R144 ;  /* 0x000000101e907825 */ /* 0x001fe200078e0090 */
[C---:B------:R-:W-:Y:S02]  /*75f0*/  LOP3.LUT P4, RZ, R32.reuse, 0xff, RZ, 0xc0, !PT ;  /* 0x000000ff20ff7812 */ /* 0x040fe4000788c0ff */
[----:B------:R-:W-:Y:S02]  /*7600*/  LOP3.LUT P6, RZ, R32, 0xff00, RZ, 0xc0, !PT ;  /* 0x0000ff0020ff7812 */ /* 0x000fe400078cc0ff */
[----:B------:R-:W-:-:S02]  /*7610*/  FSEL R140, R207, RZ, P4 ;  /* 0x000000ffcf8c7208 */ /* 0x000fc40002000000 */
[----:B------:R-:W-:Y:S02]  /*7620*/  FSEL R147, R147, RZ, P6 ;  /* 0x000000ff93937208 */ /* 0x000fe40003000000 */
[----:B------:R-:W-:Y:S02]  /*7630*/  F2FP.BF16.F32.PACK_AB R141, R146, R141 ;  /* 0x0000008d928d723e */ /* 0x000fe400000010ff */
[----:B------:R-:W-:Y:S02]  /*7640*/  F2FP.BF16.F32.PACK_AB R140, R147, R140 ;  /* 0x0000008c938c723e */ /* 0x000fe400000010ff */
[----:B------:R-:W-:-:S03]  /*7650*/  IADD3 R30, PT, PT, R30, 0x20, RZ ;  /* 0x000000201e1e7810 */ /* 0x000fc60007ffe0ff */
[----:B------:R0:W-:Y:S04]  /*7660*/  STG.E.128 desc[UR6][R144.64], R140 ;  /* 0x0000008c90007986 */ /* 0x0001e8000c101d06 */
.L_x_5402:
[----:B------:R-:W-:Y:S05]  /*7670*/  BSYNC.RECONVERGENT B2 ;  /* 0x0000000000027941 */ /* 0x000fea0003800200 */
.L_x_5401:
        /* <DEDUP_REMOVED lines=26> */
[----:B------:R-:W-:Y:S01]  /*7820*/  FFMA.FTZ R250, R156, R143, R142 ;  /* 0x0000008f9cfa7223 */ /* 0x000fe2000001008e */
[----:B------:R-:W-:Y:S01]  /*7830*/  FFMA.FTZ R142, R8, R164, R163 ;  /* 0x000000a4088e7223 */ /* 0x000fe200000100a3 */
[----:B------:R-:W-:Y:S01]  /*7840*/  FFMA.FTZ R147, R156, R147, R141 ;  /* 0x000000939c937223 */ /* 0x000fe2000001008d */
[----:B------:R-:W-:Y:S01]  /*7850*/  FADD.FTZ R141, R195, -R140 ;  /* 0x8000008cc38d7221 */ /* 0x000fe20000010000 */
[----:B------:R-:W-:Y:S01]  /*7860*/  SHF.L.U32 R140, R126, 0x10, RZ ;  /* 0x000000107e8c7819 */ /* 0x000fe200000006ff */
[----:B------:R-:W-:Y:S01]  /*7870*/  FADD.FTZ R251, R193, -R142 ;  /* 0x8000008ec1fb7221 */ /* 0x000fe20000010000 */
[----:B------:R-:W-:-:S02]  /*7880*/  SHF.L.U32 R143, R125, 0x10, RZ ;  /* 0x000000107d8f7819 */ /* 0x000fc400000006ff */
[----:B------:R-:W-:Y:S01]  /*7890*/  LOP3.LUT P4, RZ, R35, 0xff0000, RZ, 0xc0, !PT ;  /* 0x00ff000023ff7812 */ /* 0x000fe2000788c0ff */
        /* <DEDUP_REMOVED lines=16> */
[----:B------:R-:W-:Y:S01]  /*79a0*/  FMUL.FTZ R251, R251, UR14 ;  /* 0x0000000efbfb7c20 */ /* 0x000fe20008410000 */
[-C--:B------:R-:W-:Y:S01]  /*79b0*/  FMUL.FTZ R250, R250, R31.reuse ;  /* 0x0000001ffafa7220 */ /* 0x080fe20000410000 */
[-C--:B------:R-:W-:Y:S01]  /*79c0*/  FMUL.FTZ R146, R146, R31.reuse ;  /* 0x0000001f92927220 */ /* 0x080fe20000410000 */
[----:B------:R0:W-:Y:S01]  /*79d0*/  STG.E.128 desc[UR6][R144.64], R140 ;  /* 0x0000008c90007986 */ /* 0x0001e2000c101d06 */
[----:B------:R-:W-:Y:S01]  /*79e0*/  FMUL.FTZ R252, R252, UR14 ;  /* 0x0000000efcfc7c20 */ /* 0x000fe20008410000 */
[----:B------:R-:W-:Y:S01]  /*79f0*/  ISETP.GE.U32.AND P3, PT, R34, RZ, PT ;  /* 0x000000ff2200720c */ /* 0x000fe20003f66070 */
[----:B------:R-:W-:Y:S01]  /*7a00*/  FMUL.FTZ R250, R250, UR14 ;  /* 0x0000000efafa7c20 */ /* 0x000fe20008410000 */
[----:B------:R-:W-:Y:S01]  /*7a10*/  FMUL.FTZ R249, R249, UR14 ;  /* 0x0000000ef9f97c20 */ /* 0x000fe20008410000 */
[----:B------:R-:W-:Y:S01]  /*7a20*/  FMUL.FTZ R146, R146, UR14 ;  /* 0x0000000e92927c20 */ /* 0x000fe20008410000 */
[----:B------:R-:W-:Y:S01]  /*7a30*/  ISETP.GE.U32.AND.EX P3, PT, R35, 0x1000000, PT, P3 ;  /* 0x010000002300780c */ /* 0x000fe20003f66130 */
[-C--:B------:R-:W-:Y:S01]  /*7a40*/  FMUL.FTZ R207, R207, R31.reuse ;  /* 0x0000001fcfcf7220 */ /* 0x080fe20000410000 */
[----:B------:R-:W-:Y:S01]  /*7a50*/  FMUL.FTZ R206, R206, R31 ;  /* 0x0000001fcece7220 */ /* 0x000fe20000410000 */
[----:B------:R-:W-:Y:S01]  /*7a60*/  FMUL.FTZ R147, R147, UR14 ;  /* 0x0000000e93937c20 */ /* 0x000fe20008410000 */
[----:B------:R-:W-:Y:S01]  /*7a70*/  FSEL R250, R250, RZ, P3 ;  /* 0x000000fffafa7208 */ /* 0x000fe20001800000 */
[----:B------:R-:W-:Y:S01]  /*7a80*/  FMUL.FTZ R207, R207, UR14 ;  /* 0x0000000ecfcf7c20 */ /* 0x000fe20008410000 */
[----:B------:R-:W-:Y:S01]  /*7a90*/  FMUL.FTZ R206, R206, UR14 ;  /* 0x0000000ecece7c20 */ /* 0x000fe20008410000 */
[----:B------:R-:W-:-:S04]  /*7aa0*/  LOP3.LUT P3, RZ, R34, 0xff000000, RZ, 0xc0, !PT ;  /* 0xff00000022ff7812 */ /* 0x000fc8000786c0ff */
[----:B------:R-:W-:Y:S01]  /*7ab0*/  FSEL R206, R206, RZ, P3 ;  /* 0x000000ffcece7208 */ /* 0x000fe20001800000 */
[----:B0-----:R-:W0:Y:S01]  /*7ac0*/  LDC.64 R144, c[0x0][0x468] ;  /* 0x00011a00ff907b82 */ /* 0x001e220000000a00 */
[----:B------:R-:W-:Y:S02]  /*7ad0*/  FSEL R143, R252, RZ, P4 ;  /* 0x000000fffc8f7208 */ /* 0x000fe40002000000 */
[----:B------:R-:W-:Y:S02]  /*7ae0*/  FSEL R142, R251, RZ, P6 ;  /* 0x000000fffb8e7208 */ /* 0x000fe40003000000 */
[----:B------:R-:W-:Y:S02]  /*7af0*/  LOP3.LUT P4, RZ, R35, 0xff00, RZ, 0xc0, !PT ;  /* 0x0000ff0023ff7812 */ /* 0x000fe4000788c0ff */
[----:B------:R-:W-:Y:S02]  /*7b00*/  LOP3.LUT P6, RZ, R34, 0xff0000, RZ, 0xc0, !PT ;  /* 0x00ff000022ff7812 */ /* 0x000fe400078cc0ff */
[----:B------:R-:W-:-:S02]  /*7b10*/  FSEL R249, R249, RZ, P4 ;  /* 0x000000fff9f97208 */ /* 0x000fc40002000000 */
[----:B------:R-:W-:Y:S02]  /*7b20*/  FSEL R141, R146, RZ, P6 ;  /* 0x000000ff928d7208 */ /* 0x000fe40003000000 */
[C---:B------:R-:W-:Y:S02]  /*7b30*/  LOP3.LUT P4, RZ, R34.reuse, 0xff, RZ, 0xc0, !PT ;  /* 0x000000ff22ff7812 */ /* 0x040fe4000788c0ff */
[----:B------:R-:W-:Y:S02]  /*7b40*/  LOP3.LUT P6, RZ, R34, 0xff00, RZ, 0xc0, !PT ;  /* 0x0000ff0022ff7812 */ /* 0x000fe400078cc0ff */
[----:B------:R-:W-:Y:S02]  /*7b50*/  FSEL R140, R147, RZ, P4 ;  /* 0x000000ff938c7208 */ /* 0x000fe40002000000 */
[----:B------:R-:W-:Y:S02]  /*7b60*/  FSEL R207, R207, RZ, P6 ;  /* 0x000000ffcfcf7208 */ /* 0x000fe40003000000 */
[----:B------:R-:W-:-:S02]  /*7b70*/  F2FP.BF16.F32.PACK_AB R143, R250, R143 ;  /* 0x0000008ffa8f723e */ /* 0x000fc400000010ff */
[----:B------:R-:W-:Y:S01]  /*7b80*/  F2FP.BF16.F32.PACK_AB R142, R249, R142 ;  /* 0x0000008ef98e723e */ /* 0x000fe200000010ff */
[----:B0-----:R-:W-:Y:S01]  /*7b90*/  IMAD.WIDE.U32 R144, R30, 0x10, R144 ;  /* 0x000000101e907825 */ /* 0x001fe200078e0090 */
[----:B------:R-:W-:Y:S02]  /*7ba0*/  F2FP.BF16.F32.PACK_AB R141, R206, R141 ;  /* 0x0000008dce8d723e */ /* 0x000fe400000010ff */
[----:B------:R-:W-:Y:S02]  /*7bb0*/  F2FP.BF16.F32.PACK_AB R140, R207, R140 ;  /* 0x0000008ccf8c723e */ /* 0x000fe400000010ff */
[----:B------:R-:W-:-:S03]  /*7bc0*/  IADD3 R30, PT, PT, R30, 0x20, RZ ;  /* 0x000000201e1e7810 */ /* 0x000fc60007ffe0ff */
[----:B------:R1:W-:Y:S04]  /*7bd0*/  STG.E.128 desc[UR6][R144.64], R140 ;  /* 0x0000008c90007986 */ /* 0x0003e8000c101d06 */
.L_x_5404:
[----:B------:R-:W-:Y:S05]  /*7be0*/  BSYNC.RECONVERGENT B2 ;  /* 0x0000000000027941 */ /* 0x000fea0003800200 */
.L_x_5403:
[----:B------:R-:W-:Y:S04]  /*7bf0*/  BSSY.RECONVERGENT B2, `(.L_x_5405) ;  /* 0x0000056000027945 */ /* 0x000fe80003800200 */
[----:B------:R-:W-:Y:S05]  /*7c00*/  @!P2 BRA `(.L_x_5406) ;  /* 0x000000040050a947 */ /* 0x000fea0003800000 */
[----:B01----:R-:W-:Y:S01]  /*7c10*/  PRMT R140, R128, 0x7632, R140 ;  /* 0x00007632808c7816 */ /* 0x003fe2000000008c */
        /* <DEDUP_REMOVED lines=33> */
[----:B------:R-:W-:Y:S01]  /*7e30*/  FFMA.FTZ R146, R156, R141, R143 ;  /* 0x0000008d9c927223 */ /* 0x000fe2000001008f */
        /* <DEDUP_REMOVED lines=8> */
[----:B------:R-:W-:Y:S01]  /*7ec0*/  FMUL.FTZ R251, R251, R31 ;  /* 0x0000001ffbfb7220 */ /* 0x000fe20000410000 */
[----:B------:R-:W-:Y:S01]  /*7ed0*/  LOP3.LUT P4, RZ, R37, 0xff0000, RZ, 0xc0, !PT ;  /* 0x00ff000025ff7812 */ /* 0x000fe2000788c0ff */
[----:B0-----:R-:W-:Y:S01]  /*7ee0*/  IMAD.WIDE.U32 R144, R30, 0x10, R144 ;  /* 0x000000101e907825 */ /* 0x001fe200078e0090 */
[----:B------:R-:W-:-:S03]  /*7ef0*/  F2FP.BF16.F32.PACK_AB R143, R250, R252 ;  /* 0x000000fcfa8f723e */ /* 0x000fc600000010ff */
        /* <DEDUP_REMOVED lines=8> */
[----:B------:R-:W-:Y:S01]  /*7f80*/  LOP3.LUT P6, RZ, R37, 0xff00, RZ, 0xc0, !PT ;  /* 0x0000ff0025ff7812 */ /* 0x000fe200078cc0ff */
[-C--:B------:R-:W-:Y:S01]  /*7f90*/  FMUL.FTZ R147, R147, R31.reuse ;  /* 0x0000001f93937220 */ /* 0x080fe20000410000 */
[C---:B------:R-:W-:Y:S01]  /*7fa0*/  LOP3.LUT P3, RZ, R37.reuse, 0xff, RZ, 0xc0, !PT ;  /* 0x000000ff25ff7812 */ /* 0x040fe2000786c0ff */
[----:B------:R-:W-:Y:S01]  /*7fb0*/  FMUL.FTZ R206, R206, R31 ;  /* 0x0000001fcece7220 */ /* 0x000fe20000410000 */
        /* <DEDUP_REMOVED lines=9> */
[----:B0-----:R-:W0:Y:S01]  /*8050*/  LDC.64 R144, c[0x0][0x468] ;  /* 0x00011a00ff907b82 */ /* 0x001e220000000a00 */
[----:B------:R-:W-:-:S02]  /*8060*/  FSEL R143, R252, RZ, P4 ;  /* 0x000000fffc8f7208 */ /* 0x000fc40002000000 */
[C---:B------:R-:W-:Y:S02]  /*8070*/  LOP3.LUT P4, RZ, R36.reuse, 0xff0000, RZ, 0xc0, !PT ;  /* 0x00ff000024ff7812 */ /* 0x040fe4000788c0ff */
[----:B------:R-:W-:Y:S02]  /*8080*/  FSEL R142, R251, RZ, P3 ;  /* 0x000000fffb8e7208 */ /* 0x000fe40001800000 */
[----:B------:R-:W-:Y:S02]  /*8090*/  LOP3.LUT P3, RZ, R36, 0xff00, RZ, 0xc0, !PT ;  /* 0x0000ff0024ff7812 */ /* 0x000fe4000786c0ff */
[----:B------:R-:W-:Y:S02]  /*80a0*/  FSEL R141, R146, RZ, P4 ;  /* 0x000000ff928d7208 */ /* 0x000fe40002000000 */
[----:B------:R-:W-:Y:S02]  /*80b0*/  FSEL R146, R147, RZ, P6 ;  /* 0x000000ff93927208 */ /* 0x000fe40003000000 */
[----:B------:R-:W-:-:S02]  /*80c0*/  FSEL R140, R207, RZ, P2 ;  /* 0x000000ffcf8c7208 */ /* 0x000fc40001000000 */
[----:B------:R-:W-:Y:S02]  /*80d0*/  FSEL R147, R206, RZ, P3 ;  /* 0x000000ffce937208 */ /* 0x000fe40001800000 */
[----:B------:R-:W-:Y:S02]  /*80e0*/  F2FP.BF16.F32.PACK_AB R143, R250, R143 ;  /* 0x0000008ffa8f723e */ /* 0x000fe400000010ff */
[----:B------:R-:W-:Y:S02]  /*80f0*/  F2FP.BF16.F32.PACK_AB R142, R249, R142 ;  /* 0x0000008ef98e723e */ /* 0x000fe400000010ff */
[----:B------:R-:W-:Y:S02]  /*8100*/  F2FP.BF16.F32.PACK_AB R141, R146, R141 ;  /* 0x0000008d928d723e */ /* 0x000fe400000010ff */
[----:B------:R-:W-:Y:S01]  /*8110*/  F2FP.BF16.F32.PACK_AB R140, R147, R140 ;  /* 0x0000008c938c723e */ /* 0x000fe200000010ff */
[C---:B0-----:R-:W-:Y:S01]  /*8120*/  IMAD.WIDE.U32 R144, R30.reuse, 0x10, R144 ;  /* 0x000000101e907825 */ /* 0x041fe200078e0090 */
[----:B------:R-:W-:-:S04]  /*8130*/  IADD3 R30, PT, PT, R30, 0x20, RZ ;  /* 0x000000201e1e7810 */ /* 0x000fc80007ffe0ff */
[----:B------:R2:W-:Y:S03]  /*8140*/  STG.E.128 desc[UR6][R144.64], R140 ;  /* 0x0000008c90007986 */ /* 0x0005e6000c101d06 */
.L_x_5406:
[----:B------:R-:W-:Y:S05]  /*8150*/  BSYNC.RECONVERGENT B2 ;  /* 0x0000000000027941 */ /* 0x000fea0003800200 */
.L_x_5405:
[----:B------:R-:W-:Y:S04]  /*8160*/  BSSY.RECONVERGENT B2, `(.L_x_5407) ;  /* 0x0000056000027945 */ /* 0x000fe80003800200 */
[----:B------:R-:W-:Y:S05]  /*8170*/  @!P1 BRA `(.L_x_5408) ;  /* 0x0000000400509947 */ /* 0x000fea0003800000 */
[----:B012---:R-:W-:Y:S01]  /*8180*/  PRMT R140, R132, 0x7632, R140 ;  /* 0x00007632848c7816 */ /* 0x007fe2000000008c */
        /* <DEDUP_REMOVED lines=52> */
[----:B------:R-:W-:Y:S01]  /*84d0*/  LOP3.LUT P4, RZ, R39, 0xff0000, RZ, 0xc0, !PT ;  /* 0x00ff000027ff7812 */ /* 0x000fe2000788c0ff */
[----:B------:R-:W-:Y:S01]  /*84e0*/  FMUL.FTZ R250, R250, UR14 ;  /* 0x0000000efafa7c20 */ /* 0x000fe20008410000 */
[----:B------:R-:W-:Y:S01]  /*84f0*/  FMUL.FTZ R251, R251, UR14 ;  /* 0x0000000efbfb7c20 */ /* 0x000fe20008410000 */
[-C--:B------:R-:W-:Y:S01]  /*8500*/  FMUL.FTZ R147, R147, R31.reuse ;  /* 0x0000001f93937220 */ /* 0x080fe20000410000 */
[C---:B------:R-:W-:Y:S01]  /*8510*/  LOP3.LUT P2, RZ, R39.reuse, 0xff, RZ, 0xc0, !PT ;  /* 0x000000ff27ff7812 */ /* 0x040fe2000784c0ff */
[----:B------:R-:W-:Y:S01]  /*8520*/  FMUL.FTZ R206, R206, R31 ;  /* 0x0000001fcece7220 */ /* 0x000fe20000410000 */
[----:B------:R-:W-:Y:S01]  /*8530*/  ISETP.GE.U32.AND.EX P1, PT, R39, 0x1000000, PT, P1 ;  /* 0x010000002700780c */ /* 0x000fe20003f26110 */
[----:B------:R-:W-:Y:S01]  /*8540*/  FMUL.FTZ R146, R146, UR14 ;  /* 0x0000000e92927c20 */ /* 0x000fe20008410000 */
[----:B------:R-:W-:Y:S01]  /*8550*/  FSEL R249, R249, RZ, P3 ;  /* 0x000000fff9f97208 */ /* 0x000fe20001800000 */
[----:B------:R-:W-:Y:S01]  /*8560*/  FMUL.FTZ R147, R147, UR14 ;  /* 0x0000000e93937c20 */ /* 0x000fe20008410000 */
[----:B------:R-:W-:Y:S01]  /*8570*/  LOP3.LUT P3, RZ, R38, 0xff0000, RZ, 0xc0, !PT ;  /* 0x00ff000026ff7812 */ /* 0x000fe2000786c0ff */
[----:B------:R-:W-:Y:S01]  /*8580*/  FMUL.FTZ R207, R207, UR14 ;  /* 0x0000000ecfcf7c20 */ /* 0x000fe20008410000 */
[----:B------:R-:W-:Y:S01]  /*8590*/  FSEL R250, R250, RZ, P1 ;  /* 0x000000fffafa7208 */ /* 0x000fe20000800000 */
        /* <DEDUP_REMOVED lines=18> */
.L_x_5408:
[----:B------:R-:W-:Y:S05]  /*86c0*/  BSYNC.RECONVERGENT B2 ;  /* 0x0000000000027941 */ /* 0x000fea0003800200 */
.L_x_5407:
[----:B------:R-:W-:Y:S05]  /*86d0*/  @!P0 BRA `(.L_x_5383) ;  /* 0x00000004004c8947 */ /* 0x000fea0003800000 */
[----:B0123--:R-:W-:Y:S01]  /*86e0*/  PRMT R143, R136, 0x7632, R143 ;  /* 0x00007632888f7816 */ /* 0x00ffe2000000008f */
[-C--:B------:R-:W-:Y:S01]  /*86f0*/  FFMA.FTZ R144, R172, R164.reuse, R163 ;  /* 0x000000a4ac907223 */ /* 0x080fe200000100a3 */
[----:B------:R-:W-:Y:S01]  /*8700*/  PRMT R145, R139, 0x7632, R145 ;  /* 0x000076328b917816 */ /* 0x000fe20000000091 */
[-C--:B------:R-:W-:Y:S01]  /*8710*/  FFMA.FTZ R147, R150, R164.reuse, R163 ;  /* 0x000000a496937223 */ /* 0x080fe200000100a3 */
[----:B------:R-:W-:Y:S01]  /*8720*/  SHF.L.U32 R206, R143, 0x10, RZ ;  /* 0x000000108fce7819 */ /* 0x000fe200000006ff */
[----:B------:R-:W-:Y:S01]  /*8730*/  FADD.FTZ R143, R171, -R144 ;  /* 0x80000090ab8f7221 */ /* 0x000fe20000010000 */
[----:B------:R-:W-:Y:S01]  /*8740*/  SHF.L.U32 R145, R145, 0x10, RZ ;  /* 0x0000001091917819 */ /* 0x000fe200000006ff */
[----:B------:R-:W-:Y:S01]  /*8750*/  FADD.FTZ R147, R158, -R147 ;  /* 0x800000939e937221 */ /* 0x000fe20000010000 */
[-C--:B------:R-:W-:Y:S01]  /*8760*/  FFMA.FTZ R141, R168, R164.reuse, R163 ;  /* 0x000000a4a88d7223 */ /* 0x080fe200000100a3 */
[C---:B-----5:R-:W-:Y:S01]  /*8770*/  FFMA.FTZ R206, R156.reuse, R143, R206 ;  /* 0x0000008f9cce7223 */ /* 0x060fe200000100ce */
[----:B------:R-:W-:Y:S01]  /*8780*/  PRMT R143, R137, 0x7632, R143 ;  /* 0x00007632898f7816 */ /* 0x000fe2000000008f */
[--C-:B------:R-:W-:Y:S01]  /*8790*/  FFMA.FTZ R144, R156, R147, R145.reuse ;  /* 0x000000939c907223 */ /* 0x100fe20000010091 */
[----:B------:R-:W-:Y:S01]  /*87a0*/  PRMT R145, R138, 0x7632, R145 ;  /* 0x000076328a917816 */ /* 0x000fe20000000091 */
[-C--:B------:R-:W-:Y:S01]  /*87b0*/  FFMA.FTZ R142, R162, R164.reuse, R163 ;  /* 0x000000a4a28e7223 */ /* 0x080fe200000100a3 */
[----:B------:R-:W-:Y:S01]  /*87c0*/  SHF.L.U32 R143, R143, 0x10, RZ ;  /* 0x000000108f8f7819 */ /* 0x000fe200000006ff */
[----:B------:R-:W-:Y:S01]  /*87d0*/  FADD.FTZ R141, R167, -R141 ;  /* 0x8000008da78d7221 */ /* 0x000fe20000010000 */
[-CC-:B------:R-:W-:Y:S01]  /*87e0*/  FFMA.FTZ R252, R205, R164.reuse, R163.reuse ;  /* 0x000000a4cdfc7223 */ /* 0x180fe200000100a3 */
[-CC-:B------:R-:W-:Y:S01]  /*87f0*/  FFMA.FTZ R250, R170, R164.reuse, R163.reuse ;  /* 0x000000a4aafa7223 */ /* 0x180fe200000100a3 */
[-CC-:B------:R-:W-:Y:S01]  /*8800*/  FFMA.FTZ R140, R166, R164.reuse, R163.reuse ;  /* 0x000000a4a68c7223 */ /* 0x180fe200000100a3 */
[----:B------:R-:W-:Y:S01]  /*8810*/  FFMA.FTZ R146, R160, R164, R163 ;  /* 0x000000a4a0927223 */ /* 0x000fe200000100a3 */
[----:B------:R-:W-:Y:S01]  /*8820*/  SHF.L.U32 R164, R145, 0x10, RZ ;  /* 0x0000001091a47819 */ /* 0x000fe200000006ff */
[----:B------:R-:W-:Y:S01]  /*8830*/  FADD.FTZ R145, R161, -R142 ;  /* 0x8000008ea1917221 */ /* 0x000fe20000010000 */
[----:B------:R-:W-:Y:S01]  /*8840*/  FFMA.FTZ R142, R156, R141, R143 ;  /* 0x0000008d9c8e7223 */ /* 0x000fe2000001008f */
[----:B------:R-:W-:Y:S01]  /*8850*/  FADD.FTZ R143, R169, -R250 ;  /* 0x800000faa98f7221 */ /* 0x000fe20000010000 */
[----:B------:R-:W-:Y:S01]  /*8860*/  SHF.L.U32 R141, R136, 0x10, RZ ;  /* 0x00000010888d7819 */ /* 0x000fe200000006ff */
[----:B------:R-:W-:Y:S01]  /*8870*/  FADD.FTZ R147, R173, -R252 ;  /* 0x800000fcad937221 */ /* 0x000fe20000010000 */
[----:B------:R-:W-:Y:S01]  /*8880*/  SHF.L.U32 R250, R137, 0x10, RZ ;  /* 0x0000001089fa7819 */ /* 0x000fe200000006ff */
[C---:B------:R-:W-:Y:S01]  /*8890*/  FFMA.FTZ R164, R156.reuse, R145, R164 ;  /* 0x000000919ca47223 */ /* 0x040fe200000100a4 */
[----:B------:R-:W-:Y:S01]  /*88a0*/  FADD.FTZ R145, R165, -R140 ;  /* 0x8000008ca5917221 */ /* 0x000fe20000010000 */
[C---:B------:R-:W-:Y:S01]  /*88b0*/  FFMA.FTZ R147, R156.reuse, R147, R141 ;  /* 0x000000939c937223 */ /* 0x040fe2000001008d */
[----:B------:R-:W-:Y:S01]  /*88c0*/  SHF.L.U32 R140, R139, 0x10, RZ ;  /* 0x000000108b8c7819 */ /* 0x000fe200000006ff */
[----:B------:R-:W-:Y:S01]  /*88d0*/  FFMA.FTZ R141, R156, R143, R250 ;  /* 0x0000008f9c8d7223 */ /* 0x000fe200000100fa */
[----:B------:R-:W-:Y:S01]  /*88e0*/  SHF.L.U32 R143, R138, 0x10, RZ ;  /* 0x000000108a8f7819 */ /* 0x000fe200000006ff */
[----:B------:R-:W-:Y:S01]  /*88f0*/  FADD.FTZ R163, R159, -R146 ;  /* 0x800000929fa37221 */ /* 0x000fe20000010000 */
[-C--:B------:R-:W-:Y:S01]  /*8900*/  FMUL.FTZ R146, R147, R31.reuse ;  /* 0x0000001f93927220 */ /* 0x080fe20000410000 */
[----:B------:R-:W-:Y:S01]  /*8910*/  FMUL.FTZ R207, R144, R31 ;  /* 0x0000001f90cf7220 */ /* 0x000fe20000410000 */
[----:B------:R-:W-:Y:S01]  /*8920*/  ISETP.GE.U32.AND P0, PT, R148, RZ, PT ;  /* 0x000000ff9400720c */ /* 0x000fe20003f06070 */
[C---:B------:R-:W-:Y:S01]  /*8930*/  FFMA.FTZ R145, R156.reuse, R145, R143 ;  /* 0x000000919c917223 */ /* 0x040fe2000001008f */
[----:B------:R-:W-:Y:S01]  /*8940*/  FFMA.FTZ R143, R156, R163, R140 ;  /* 0x000000a39c8f7223 */ /* 0x000fe2000001008c */
[----:B------:R-:W-:Y:S01]  /*8950*/  FMUL.FTZ R156, R141, R31 ;  /* 0x0000001f8d9c7220 */ /* 0x000fe20000410000 */
[----:B------:R-:W-:Y:S01]  /*8960*/  F2FP.BF16.F32.PACK_AB R140, R206, R147 ;  /* 0x00000093ce8c723e */ /* 0x000fe200000010ff */
[C---:B------:R-:W-:Y:S01]  /*8970*/  FMUL.FTZ R163, R142.reuse, R31 ;  /* 0x0000001f8ea37220 */ /* 0x040fe20000410000 */
[----:B------:R-:W-:Y:S01]  /*8980*/  F2FP.BF16.F32.PACK_AB R141, R142, R141 ;  /* 0x0000008d8e8d723e */ /* 0x000fe200000010ff */
[----:B------:R-:W-:Y:S01]  /*8990*/  FMUL.FTZ R147, R206, R31 ;  /* 0x0000001fce937220 */ /* 0x000fe20000410000 */
[C---:B------:R-:W-:Y:S01]  /*89a0*/  F2FP.BF16.F32.PACK_AB R142, R164.reuse, R145 ;  /* 0x00000091a48e723e */ /* 0x040fe200000010ff */
[-C--:B------:R-:W-:Y:S01]  /*89b0*/  FMUL.FTZ R206, R145, R31.reuse ;  /* 0x0000001f91ce7220 */ /* 0x080fe20000410000 */
[-C--:B------:R-:W-:Y:S01]  /*89c0*/  FMUL.FTZ R164, R164, R31.reuse ;  /* 0x0000001fa4a47220 */ /* 0x080fe20000410000 */
[----:B------:R-:W-:Y:S01]  /*89d0*/  FMUL.FTZ R31, R143, R31 ;  /* 0x0000001f8f1f7220 */ /* 0x000fe20000410000 */
[----:B------:R-:W-:Y:S01]  /*89e0*/  F2FP.BF16.F32.PACK_AB R143, R144, R143 ;  /* 0x0000008f908f723e */ /* 0x000fe200000010ff */
[----:B------:R-:W-:Y:S01]  /*89f0*/  FMUL.FTZ R207, R207, UR14 ;  /* 0x0000000ecfcf7c20 */ /* 0x000fe20008410000 */
[----:B------:R-:W0:Y:S01]  /*8a00*/  LDC.64 R144, c[0x0][0x478] ;  /* 0x00011e00ff907b82 */ /* 0x000e220000000a00 */
        /* <DEDUP_REMOVED lines=9> */
[C---:B------:R-:W-:Y:S01]  /*8aa0*/  LOP3.LUT P0, RZ, R149.reuse, 0xff, RZ, 0xc0, !PT ;  /* 0x000000ff95ff7812 */ /* 0x040fe2000780c0ff */
[----:B------:R-:W-:Y:S01]  /*8ab0*/  FMUL.FTZ R146, R146, UR14 ;  /* 0x0000000e92927c20 */ /* 0x000fe20008410000 */
[----:B------:R-:W-:Y:S01]  /*8ac0*/  LOP3.LUT P1, RZ, R149, 0xff00, RZ, 0xc0, !PT ;  /* 0x0000ff0095ff7812 */ /* 0x000fe2000782c0ff */
[----:B------:R-:W-:Y:S01]  /*8ad0*/  FMUL.FTZ R147, R147, UR14 ;  /* 0x0000000e93937c20 */ /* 0x000fe20008410000 */
[----:B------:R-:W-:-:S02]  /*8ae0*/  LOP3.LUT P2, RZ, R148, 0xff0000, RZ, 0xc0, !PT ;  /* 0x00ff000094ff7812 */ /* 0x000fc4000784c0ff */
        /* <DEDUP_REMOVED lines=17> */
[----:B------:R0:W-:Y:S02]  /*8c00*/  STG.E.128 desc[UR6][R30.64], R140 ;  /* 0x0000008c1e007986 */ /* 0x0001e4000c101d06 */
.L_x_5383:
[----:B------:R-:W-:Y:S05]  /*8c10*/  BSYNC.RECONVERGENT B1 ;  /* 0x0000000000017941 */ /* 0x000fea0003800200 */
.L_x_5372:
[----:B0---4-:R-:W0:Y:S02]  /*8c20*/  LDC.64 R30, c[0x0][0x380] ;  /* 0x0000e000ff1e7b82 */ /* 0x011e240000000a00 */
[----:B0-----:R-:W-:-:S04]  /*8c30*/  LEA R155, R30, R155, 0x2 ;  /* 0x0000009b1e9b7211 */ /* 0x001fc800078e10ff */
[----:B------:R-:W-:-:S13]  /*8c40*/  ISETP.GE.AND P0, PT, R155, R31, PT ;  /* 0x0000001f9b00720c */ /* 0x000fda0003f06270 */
[----:B------:R-:W-:Y:S05]  /*8c50*/  @!P0 BRA `(.L_x_5409) ;  /* 0xffffff7c00148947 */ /* 0x000fea000383ffff */
.L_x_5360:
[----:B------:R-:W-:Y:S05]  /*8c60*/  BSYNC B0 ;  /* 0x0000000000007941 */ /* 0x000fea0003800000 */
.L_x_5359:
[----:B------:R-:W4:Y:S01]  /*8c70*/  LDL.LU R30, [R1] ;  /* 0x00000000011e7983 */ /* 0x000f220000300800 */
[----:B------:R-:W-:Y:S01]  /*8c80*/  MOV R2, 0x400 ;  /* 0x0000040000027802 */ /* 0x000fe20000000f00 */
[----:B------:R-:W-:Y:S05]  /*8c90*/  WARPSYNC.ALL ;  /* 0x0000000000007948 */ /* 0x000fea0003800000 */
[----:B-123--:R-:W0:Y:S01]  /*8ca0*/  S2R R140, SR_TID.X ;  /* 0x00000000008c7919 */ /* 0x00ee220000002100 */
[----:B------:R-:W1:Y:S01]  /*8cb0*/  S2UR UR4, SR_CTAID.X ;  /* 0x00000000000479c3 */ /* 0x000e620000002500 */
[----:B------:R-:W2:Y:S01]  /*8cc0*/  LDCU.128 UR16, c[0x0][0x440] ;  /* 0x00008800ff1077ac */ /* 0x000ea20008000c00 */
[----:B------:R-:W3:Y:S01]  /*8cd0*/  S2R R3, SR_CgaCtaId ;  /* 0x0000000000037919 */ /* 0x000ee20000008800 */
[----:B0-----:R-:W-:-:S02]  /*8ce0*/  SHF.R.U32.HI R0, RZ, 0x5, R140 ;  /* 0x00000005ff007819 */ /* 0x001fc4000001168c */
[----:B---3--:R-:W-:-:S04]  /*8cf0*/  LEA R3, R3, R2, 0x18 ;  /* 0x0000000203037211 */ /* 0x008fc800078ec0ff */
[----:B------:R-:W-:Y:S01]  /*8d00*/  LEA R6, R140, R3, 0x2 ;  /* 0x000000038c067211 */ /* 0x000fe200078e10ff */
        /* <DEDUP_REMOVED lines=98> */
[----:B------:R2:W-:Y:S04]  /*9330*/  STS.128 [R0+0x800], R56 ;  /* 0x0008003800007388 */ /* 0x0005e80000000c00 */
[----:B------:R-:W-:Y:S04]  /*9340*/  STS.128 [R0+0x810], R60 ;  /* 0x0008103c00007388 */ /* 0x000fe80000000c00 */
[----:B------:R-:W-:Y:S01]  /*9350*/  STS.128 [R0+0xc00], R64 ;  /* 0x000c004000007388 */ /* 0x000fe20000000c00 */
[----:B0-----:R-:W-:-:S03]  /*9360*/  IMAD R48, R248, UR4, RZ ;  /* 0x00000004f8307c24 */ /* 0x001fc6000f8e02ff */
[----:B------:R-:W-:Y:S01]  /*9370*/  STS.128 [R0+0xc10], R68 ;  /* 0x000c104400007388 */ /* 0x000fe20000000c00 */
[----:B-1----:R-:W-:Y:S02]  /*9380*/  LOP3.LUT R53, R140, 0x7f, RZ, 0x3c, !PT ;  /* 0x0000007f8c357812 */ /* 0x002fe400078e3cff */
[----:B------:R-:W-:Y:S01]  /*9390*/  IADD3 R48, P0, PT, R48, R140, RZ ;  /* 0x0000008c30307210 */ /* 0x000fe20007f1e0ff */
[----:B------:R-:W-:Y:S01]  /*93a0*/  STS.128 [R0+0x1000], R72 ;  /* 0x0010004800007388 */ /* 0x000fe20000000c00 */
[----:B------:R-:W-:Y:S02]  /*93b0*/  IADD3 R248, PT, PT, R53, R248, RZ ;  /* 0x000000f835f87210 */ /* 0x000fe40007ffe0ff */
[----:B------:R-:W-:Y:S01]  /*93c0*/  IADD3.X R55, PT, PT, RZ, RZ, RZ, P0, !PT ;  /* 0x000000ffff377210 */ /* 0x000fe200007fe4ff */
[----:B------:R-:W-:Y:S01]  /*93d0*/  STS.128 [R0+0x1010], R76 ;  /* 0x0010104c00007388 */ /* 0x000fe20000000c00 */
[----:B------:R-:W-:Y:S02]  /*93e0*/  BAR.SYNC.DEFER_BLOCKING 0x0 ;  /* 0x0000000000007b1d */ /* 0x000fe40000010000 */
[----:B------:R-:W-:-:S02]  /*93f0*/  SHF.L.U64.HI R55, R48, 0x2, R55 ;  /* 0x0000000230377819 */ /* 0x000fc40000010237 */
[----:B------:R-:W-:Y:S02]  /*9400*/  SHF.L.U32 R48, R48, 0x2, RZ ;  /* 0x0000000230307819 */ /* 0x000fe400000006ff */
[----:B------:R-:W-:Y:S02]  /*9410*/  ISETP.GE.U32.AND P5, PT, R248, 0x180, PT ;  /* 0x00000180f800780c */ /* 0x000fe40003fa6070 */
[C---:B------:R-:W-:Y:S02]  /*9420*/  IADD3 R50, P0, PT, R48.reuse, UR18, RZ ;  /* 0x0000001230327c10 */ /* 0x040fe4000ff1e0ff */
[----:B------:R-:W-:Y:S02]  /*9430*/  IADD3 R48, P1, PT, R48, UR16, RZ ;  /* 0x0000001030307c10 */ /* 0x000fe4000ff3e0ff */
[----:B--2---:R-:W-:Y:S02]  /*9440*/  IADD3.X R57, PT, PT, R55, UR19, RZ, P0, !PT ;  /* 0x0000001337397c10 */ /* 0x004fe400087fe4ff */
[----:B------:R-:W-:-:S02]  /*9450*/  ISETP.GE.U32.AND P0, PT, R248, 0x80, PT ;  /* 0x00000080f800780c */ /* 0x000fc40003f06070 */
[----:B------:R-:W-:Y:S02]  /*9460*/  IADD3.X R55, PT, PT, R55, UR17, RZ, P1, !PT ;  /* 0x0000001137377c10 */ /* 0x000fe40008ffe4ff */
[C---:B------:R-:W-:Y:S02]  /*9470*/  ISETP.GE.U32.AND P1, PT, R248.reuse, 0x100, PT ;  /* 0x00000100f800780c */ /* 0x040fe40003f26070 */
[----:B------:R-:W-:Y:S01]  /*9480*/  ISETP.GE.U32.AND P4, PT, R248, 0x280, PT ;  /* 0x00000280f800780c */ /* 0x000fe20003f86070 */
[----:B------:R-:W0:Y:S06]  /*9490*/  LDS R40, [R6] ;  /* 0x0000000006287984 */ /* 0x000e2c0000000800 */
[----:B------:R-:W-:Y:S01]  /*94a0*/  @P0 MOV R2, R50 ;  /* 0x0000003200020202 */ /* 0x000fe20000000f00 */
[----:B------:R-:W1:Y:S01]  /*94b0*/  LDS R43, [R6+0x1400] ;  /* 0x00140000062b7984 */ /* 0x000e620000000800 */
[----:B------:R-:W-:-:S02]  /*94c0*/  @P0 MOV R3, R57 ;  /* 0x0000003900030202 */ /* 0x000fc40000000f00 */
[----:B------:R-:W-:Y:S01]  /*94d0*/  @P0 IADD3 R50, P2, PT, R50, 0x200, RZ ;  /* 0x0000020032320810 */ /* 0x000fe20007f5e0ff */
[----:B------:R-:W2:Y:S03]  /*94e0*/  LDS R47, [R6+0x2800] ;  /* 0x00280000062f7984 */ /* 0x000ea60000000800 */
[----:B------:R-:W-:Y:S01]  /*94f0*/  @P0 IADD3.X R57, PT, PT, RZ, R57, RZ, P2, !PT ;  /* 0x00000039ff390210 */ /* 0x000fe200017fe4ff */
        /* <DEDUP_REMOVED lines=13> */
[----:B---3--:R-:W-:Y:S02]  /*95d0*/  FADD.FTZ R0, RZ, R0 ;  /* 0x00000000ff007221 */ /* 0x008fe40000010000 */
[----:B------:R-:W1:Y:S01]  /*95e0*/  LDS R14, [R6+0x800] ;  /* 0x00080000060e7984 */ /* 0x000e620000000800 */
[----:B----4-:R-:W-:-:S03]  /*95f0*/  FADD.FTZ R51, R40, R51 ;  /* 0x0000003328337221 */ /* 0x010fc60000010000 */
[----:B------:R-:W2:Y:S01]  /*9600*/  LDS R25, [R6+0x1c00] ;  /* 0x001c000006197984 */ /* 0x000ea20000000800 */
[----:B------:R-:W-:-:S03]  /*9610*/  FADD.FTZ R0, R0, R45 ;  /* 0x0000002d00007221 */ /* 0x000fc60000010000 */
[----:B------:R3:W-:Y:S01]  /*9620*/  @P0 STG.E desc[UR6][R2.64], R51 ;  /* 0x0000003302000986 */ /* 0x0007e2000c101906 */
[----:B------:R-:W-:-:S03]  /*9630*/  FADD.FTZ R41, RZ, R41 ;  /* 0x00000029ff297221 */ /* 0x000fc60000010000 */
[----:B------:R-:W-:Y:S01]  /*9640*/  LDS R43, [R6+0x4400] ;  /* 0x00440000062b7984 */ /* 0x000fe20000000800 */
[----:B------:R-:W-:-:S03]  /*9650*/  FADD.FTZ R0, R0, R49 ;  /* 0x0000003100007221 */ /* 0x000fc60000010000 */
[----:B------:R-:W-:Y:S01]  /*9660*/  LDS R18, [R6+0x1e00] ;  /* 0x001e000006127984 */ /* 0x000fe20000000800 */
[----:B------:R-:W-:Y:S01]  /*9670*/  FADD.FTZ R41, R41, R42 ;  /* 0x0000002a29297221 */ /* 0x000fe20000010000 */
[----:B---3--:R-:W-:Y:S02]  /*9680*/  @P0 MOV R2, R48 ;  /* 0x0000003000020202 */ /* 0x008fe40000000f00 */
[----:B------:R-:W-:Y:S01]  /*9690*/  LDS R20, [R6+0x3200] ;  /* 0x0032000006147984 */ /* 0x000fe20000000800 */
        /* <DEDUP_REMOVED lines=14> */
[----:B------:R-:W-:Y:S01]  /*9780*/  ISETP.GE.U32.AND P3, PT, R248, 0x300, PT ;  /* 0x00000300f800780c */ /* 0x000fe20003f66070 */
[----:B-1----:R-:W-:Y:S01]  /*9790*/  FADD.FTZ R14, RZ, R14 ;  /* 0x0000000eff0e7221 */ /* 0x002fe20000010000 */
[----:B----4-:R-:W-:Y:S01]  /*97a0*/  @P1 MOV R2, R50 ;  /* 0x0000003200021202 */ /* 0x010fe20000000f00 */
[----:B------:R-:W1:Y:S01]  /*97b0*/  LDS R16, [R6+0xc00] ;  /* 0x000c000006107984 */ /* 0x000e620000000800 */
[----:B------:R-:W-:Y:S01]  /*97c0*/  @P1 IADD3 R50, P0, PT, R50, 0x200, RZ ;  /* 0x0000020032321810 */ /* 0x000fe20007f1e0ff */
[----:B--2---:R-:W-:Y:S01]  /*97d0*/  FADD.FTZ R14, R14, R25 ;  /* 0x000000190e0e7221 */ /* 0x004fe20000010000 */
[-C--:B------:R-:W-:Y:S01]  /*97e0*/  @P1 MOV R3, R57.reuse ;  /* 0x0000003900031202 */ /* 0x080fe20000000f00 */
[----:B------:R-:W2:Y:S01]  /*97f0*/  LDS R17, [R6+0x2000] ;  /* 0x0020000006117984 */ /* 0x000ea20000000800 */
[----:B------:R-:W-:-:S02]  /*9800*/  @P1 IADD3.X R57, PT, PT, RZ, R57, RZ, P0, !PT ;  /* 0x00000039ff391210 */ /* 0x000fc400007fe4ff */
[C---:B------:R-:W-:Y:S01]  /*9810*/  ISETP.GE.U32.AND P0, PT, R248.reuse, 0x200, PT ;  /* 0x00000200f800780c */ /* 0x040fe20003f06070 */
[----:B------:R4:W-:Y:S01]  /*9820*/  @P1 STG.E desc[UR6][R2.64], R41 ;  /* 0x0000002902001986 */ /* 0x0009e2000c101906 */
[----:B------:R-:W-:-:S03]  /*9830*/  ISETP.GE.U32.AND P2, PT, R248, 0x380, PT ;  /* 0x00000380f800780c */ /* 0x000fc60003f46070 */
[----:B------:R-:W2:Y:S04]  /*9840*/  LDS R41, [R6+0x4200] ;  /* 0x0042000006297984 */ /* 0x000ea80000000800 */
[----:B------:R-:W-:Y:S01]  /*9850*/  @P1 STG.E desc[UR6][R4.64], R15 ;  /* 0x0000000f04001986 */ /* 0x000fe2000c101906 */
[----:B----4-:R-:W-:-:S03]  /*9860*/  @P5 MOV R2, R50 ;  /* 0x0000003200025202 */ /* 0x010fc60000000f00 */
[----:B------:R-:W4:Y:S01]  /*9870*/  LDS R15, [R6+0xa00] ;  /* 0x000a0000060f7984 */ /* 0x000f220000000800 */
[-C--:B------:R-:W-:Y:S01]  /*9880*/  @P5 MOV R3, R57.reuse ;  /* 0x0000003900035202 */ /* 0x080fe20000000f00 */
[----:B---3--:R-:W-:Y:S01]  /*9890*/  FADD.FTZ R0, RZ, R0 ;  /* 0x00000000ff007221 */ /* 0x008fe20000010000 */
[----:B------:R-:W-:Y:S01]  /*98a0*/  @P5 IADD3 R50, P1, PT, R50, 0x200, RZ ;  /* 0x0000020032325810 */ /* 0x000fe20007f3e0ff */
[----:B------:R-:W-:Y:S02]  /*98b0*/  LDS R29, [R6+0x4800] ;  /* 0x00480000061d7984 */ /* 0x000fe40000000800 */
[----:B------:R-:W-:Y:S01]  /*98c0*/  FADD.FTZ R0, R0, R23 ;  /* 0x0000001700007221 */ /* 0x000fe20000010000 */
[----:B------:R-:W-:Y:S01]  /*98d0*/  @P5 IADD3.X R57, PT, PT, RZ, R57, RZ, P1, !PT ;  /* 0x00000039ff395210 */ /* 0x000fe20000ffe4ff */
[----:B------:R3:W-:Y:S01]  /*98e0*/  @P5 STG.E desc[UR6][R2.64], R53 ;  /* 0x0000003502005986 */ /* 0x0007e2000c101906 */
[----:B------:R-:W-:Y:S01]  /*98f0*/  ISETP.GE.U32.AND P1, PT, R248, 0x400, PT ;  /* 0x00000400f800780c */ /* 0x000fe20003f26070 */
[----:B0-----:R-:W-:-:S02]  /*9900*/  FADD.FTZ R0, R0, R33 ;  /* 0x0000002100007221 */ /* 0x001fc40000010000 */
[----:B------:R-:W0:Y:S04]  /*9910*/  LDS R23, [R6+0x3400] ;  /* 0x0034000006177984 */ /* 0x000e280000000800 */
[----:B------:R-:W-:Y:S01]  /*9920*/  LDS R19, [R6+0x2200] ;  /* 0x0022000006137984 */ /* 0x000fe20000000800 */
[----:B-1----:R-:W-:Y:S01]  /*9930*/  FADD.FTZ R16, RZ, R16 ;  /* 0x00000010ff107221 */ /* 0x002fe20000010000 */
[----:B---3--:R-:W-:Y:S02]  /*9940*/  @P5 MOV R2, R48 ;  /* 0x0000003000025202 */ /* 0x008fe40000000f00 */
[----:B------:R-:W1:Y:S01]  /*9950*/  LDS R8, [R6+0x1000] ;  /* 0x0010000006087984 */ /* 0x000e620000000800 */
[-C--:B------:R-:W-:Y:S01]  /*9960*/  @P5 MOV R3, R55.reuse ;  /* 0x0000003700035202 */ /* 0x080fe20000000f00 */
[----:B--2---:R-:W-:Y:S01]  /*9970*/  FADD.FTZ R16, R16, R17 ;  /* 0x0000001110107221 */ /* 0x004fe20000010000 */
[----:B------:R-:W-:Y:S01]  /*9980*/  @P5 IADD3 R48, P6, PT, R48, 0x200, RZ ;  /* 0x0000020030305810 */ /* 0x000fe20007fde0ff */
[----:B------:R-:W-:Y:S03]  /*9990*/  LDS R25, [R6+0x3600] ;  /* 0x0036000006197984 */ /* 0x000fe60000000800 */
[----:B------:R-:W-:Y:S01]  /*99a0*/  @P5 IADD3.X R55, PT, PT, RZ, R55, RZ, P6, !PT ;  /* 0x00000037ff375210 */ /* 0x000fe200037fe4ff */
[----:B------:R2:W-:Y:S01]  /*99b0*/  @P5 STG.E desc[UR6][R2.64], R35 ;  /* 0x0000002302005986 */ /* 0x0005e2000c101906 */
[----:B------:R-:W-:Y:S01]  /*99c0*/  @P0 MOV R4, R48 ;  /* 0x0000003000040202 */ /* 0x000fe20000000f00 */
[----:B------:R-:W-:Y:S01]  /*99d0*/  FADD.FTZ R41, R0, R41 ;  /* 0x0000002900297221 */ /* 0x000fe20000010000 */
[----:B------:R-:W-:Y:S01]  /*99e0*/  @P0 MOV R5, R55 ;  /* 0x0000003700050202 */ /* 0x000fe20000000f00 */
[----:B------:R-:W3:Y:S01]  /*99f0*/  LDS R35, [R6+0x3000] ;  /* 0x0030000006237984 */ /* 0x000ee20000000800 */
[----:B------:R-:W-:-:S03]  /*9a00*/  ISETP.GE.U32.AND P5, PT, R248, 0x480, PT ;  /* 0x00000480f800780c */ /* 0x000fc60003fa6070 */
[----:B------:R-:W3:Y:S01]  /*9a10*/  LDS R0, [R6+0xe00] ;  /* 0x000e000006007984 */ /* 0x000ee20000000800 */
[----:B----4-:R-:W-:Y:S01]  /*9a20*/  FADD.FTZ R15, RZ, R15 ;  /* 0x0000000fff0f7221 */ /* 0x010fe20000010000 */
[----:B--2---:R-:W-:Y:S02]  /*9a30*/  @P0 MOV R2, R50 ;  /* 0x0000003200020202 */ /* 0x004fe40000000f00 */
[----:B------:R-:W2:Y:S01]  /*9a40*/  LDS R21, [R6+0x2400] ;  /* 0x0024000006157984 */ /* 0x000ea20000000800 */
[----:B------:R-:W-:Y:S01]  /*9a50*/  @P0 IADD3 R50, P6, PT, R50, 0x200, RZ ;  /* 0x0000020032320810 */ /* 0x000fe20007fde0ff */
[----:B------:R-:W-:Y:S01]  /*9a60*/  FADD.FTZ R15, R15, R18 ;  /* 0x000000120f0f7221 */ /* 0x000fe20000010000 */
[-C--:B------:R-:W-:Y:S01]  /*9a70*/  @P0 MOV R3, R57.reuse ;  /* 0x0000003900030202 */ /* 0x080fe20000000f00 */
[----:B------:R-:W4:Y:S01]  /*9a80*/  LDS R31, [R6+0x4a00] ;  /* 0x004a0000061f7984 */ /* 0x000f220000000800 */
[----:B------:R-:W-:Y:S01]  /*9a90*/  @P0 IADD3.X R57, PT, PT, RZ, R57, RZ, P6, !PT ;  /* 0x00000039ff390210 */ /* 0x000fe200037fe4ff */
[----:B------:R-:W-:Y:S01]  /*9aa0*/  FADD.FTZ R15, R15, R20 ;  /* 0x000000140f0f7221 */ /* 0x000fe20000010000 */
[----:B------:R-:W-:Y:S01]  /*9ab0*/  @P0 IADD3 R48, P6, PT, R48, 0x200, RZ ;  /* 0x0000020030300810 */ /* 0x000fe20007fde0ff */
[----:B------:R1:W-:Y:S01]  /*9ac0*/  @P0 STG.E desc[UR6][R2.64], R41 ;  /* 0x0000002902000986 */ /* 0x0003e2000c101906 */
[----:B0-----:R-:W-:-:S02]  /*9ad0*/  FADD.FTZ R16, R16, R23 ;  /* 0x0000001710107221 */ /* 0x001fc40000010000 */
[----:B------:R-:W-:Y:S01]  /*9ae0*/  @P0 IADD3.X R55, PT, PT, RZ, R55, RZ, P6, !PT ;  /* 0x00000037ff370210 */ /* 0x000fe200037fe4ff */
[----:B------:R0:W-:Y:S01]  /*9af0*/  @P0 STG.E desc[UR6][R4.64], R7 ;  /* 0x0000000704000986 */ /* 0x0001e2000c101906 */
[----:B------:R-:W-:Y:S01]  /*9b00*/  ISETP.GE.U32.AND P6, PT, R248, 0x500, PT ;  /* 0x00000500f800780c */ /* 0x000fe20003fc6070 */
[----:B------:R-:W-:Y:S02]  /*9b10*/  FADD.FTZ R29, R16, R29 ;  /* 0x0000001d101d7221 */ /* 0x000fe40000010000 */
[----:B------:R-:W4:Y:S01]  /*9b20*/  LDS R27, [R6+0x3800] ;  /* 0x00380000061b7984 */ /* 0x000f220000000800 */
[----:B-1----:R-:W-:Y:S01]  /*9b30*/  FADD.FTZ R8, RZ, R8 ;  /* 0x00000008ff087221 */ /* 0x002fe20000010000 */
[----:B------:R-:W-:Y:S02]  /*9b40*/  @P4 MOV R2, R50 ;  /* 0x0000003200024202 */ /* 0x000fe40000000f00 */
[----:B------:R-:W1:Y:S01]  /*9b50*/  LDS R7, [R6+0x1200] ;  /* 0x0012000006077984 */ /* 0x000e620000000800 */
[----:B------:R-:W-:-:S02]  /*9b60*/  @P4 MOV R3, R57 ;  /* 0x0000003900034202 */ /* 0x000fc40000000f00 */
[----:B------:R-:W-:Y:S01]  /*9b70*/  @P4 IADD3 R50, P0, PT, R50, 0x200, RZ ;  /* 0x0000020032324810 */ /* 0x000fe20007f1e0ff */
[----:B------:R-:W1:Y:S01]  /*9b80*/  LDS R33, [R6+0x4c00] ;  /* 0x004c000006217984 */ /* 0x000e620000000800 */
[----:B0-----:R-:W-:Y:S02]  /*9b90*/  FADD.FTZ R5, R15, R22 ;  /* 0x000000160f057221 */ /* 0x001fe40000010000 */
[----:B------:R-:W-:Y:S01]  /*9ba0*/  @P4 IADD3.X R57, PT, PT, RZ, R57, RZ, P0, !PT ;  /* 0x00000039ff394210 */ /* 0x000fe200007fe4ff */
[----:B------:R-:W0:Y:S01]  /*9bb0*/  LDS R10, [R6+0x2600] ;  /* 0x00260000060a7984 */ /* 0x000e220000000800 */
[----:B---3--:R-:W-:-:S03]  /*9bc0*/  FADD.FTZ R14, R14, R35 ;  /* 0x000000230e0e7221 */ /* 0x008fc60000010000 */
[----:B------:R-:W3:Y:S01]  /*9bd0*/  LDS R15, [R6+0x3a00] ;  /* 0x003a0000060f7984 */ /* 0x000ee20000000800 */
[----:B------:R-:W-:Y:S01]  /*9be0*/  FADD.FTZ R43, R14, R43 ;  /* 0x0000002b0e2b7221 */ /* 0x000fe20000010000 */
[----:B------:R-:W-:Y:S02]  /*9bf0*/  FADD.FTZ R0, RZ, R0 ;  /* 0x00000000ff007221 */ /* 0x000fe40000010000 */
[----:B------:R-:W3:Y:S02]  /*9c00*/  LDS R17, [R6+0x4e00] ;  /* 0x004e000006117984 */ /* 0x000ee40000000800 */
[----:B------:R-:W-:Y:S02]  /*9c10*/  FADD.FTZ R0, R0, R19 ;  /* 0x0000001300007221 */ /* 0x000fe40000010000 */
[----:B------:R4:W-:Y:S01]  /*9c20*/  @P4 STG.E desc[UR6][R2.64], R43 ;  /* 0x0000002b02004986 */ /* 0x0009e2000c101906 */
[----:B--2---:R-:W-:Y:S01]  /*9c30*/  FADD.FTZ R8, R8, R21 ;  /* 0x0000001508087221 */ /* 0x004fe20000010000 */
[----:B------:R-:W-:-:S04]  /*9c40*/  FADD.FTZ R0, R0, R25 ;  /* 0x0000001900007221 */ /* 0x000fc80000010000 */
[----:B----4-:R-:W-:Y:S01]  /*9c50*/  FADD.FTZ R31, R0, R31 ;  /* 0x0000001f001f7221 */ /* 0x010fe20000010000 */
[----:B------:R-:W-:Y:S02]  /*9c60*/  @P4 MOV R2, R48 ;  /* 0x0000003000024202 */ /* 0x000fe40000000f00 */
[----:B------:R-:W-:Y:S01]  /*9c70*/  @P4 MOV R3, R55 ;  /* 0x0000003700034202 */ /* 0x000fe20000000f00 */
[----:B------:R-:W-:Y:S01]  /*9c80*/  FADD.FTZ R8, R8, R27 ;  /* 0x0000001b08087221 */ /* 0x000fe20000010000 */
[----:B------:R-:W-:-:S03]  /*9c90*/  @P4 IADD3 R48, P0, PT, R48, 0x200, RZ ;  /* 0x0000020030304810 */ /* 0x000fc60007f1e0ff */
[----:B------:R2:W-:Y:S01]  /*9ca0*/  @P4 STG.E desc[UR6][R2.64], R37 ;  /* 0x0000002502004986 */ /* 0x0005e2000c101906 */
[----:B------:R-:W-:Y:S01]  /*9cb0*/  @P4 IADD3.X R55, PT, PT, RZ, R55, RZ, P0, !PT ;  /* 0x00000037ff374210 */ /* 0x000fe200007fe4ff */
[----:B-1----:R-:W-:Y:S01]  /*9cc0*/  FADD.FTZ R7, RZ, R7 ;  /* 0x00000007ff077221 */ /* 0x002fe20000010000 */
[----:B------:R-:W-:-:S03]  /*9cd0*/  FADD.FTZ R33, R8, R33 ;  /* 0x0000002108217221 */ /* 0x000fc60000010000 */
[----:B0-----:R-:W-:Y:S01]  /*9ce0*/  FADD.FTZ R10, R7, R10 ;  /* 0x0000000a070a7221 */ /* 0x001fe20000010000 */
[----:B--2---:R-:W-:-:S03]  /*9cf0*/  @P3 MOV R2, R50 ;  /* 0x0000003200023202 */ /* 0x004fc60000000f00 */
[----:B---3--:R-:W-:Y:S01]  /*9d00*/  FADD.FTZ R10, R10, R15 ;  /* 0x0000000f0a0a7221 */ /* 0x008fe20000010000 */
[-C--:B------:R-:W-:Y:S02]  /*9d10*/  @P3 MOV R3, R57.reuse ;  /* 0x0000003900033202 */ /* 0x080fe40000000f00 */
[----:B------:R-:W-:Y:S01]  /*9d20*/  @P3 IADD3 R50, P0, PT, R50, 0x200, RZ ;  /* 0x0000020032323810 */ /* 0x000fe20007f1e0ff */
[----:B------:R-:W-:Y:S02]  /*9d30*/  FADD.FTZ R17, R10, R17 ;  /* 0x000000110a117221 */ /* 0x000fe40000010000 */
[----:B------:R0:W-:Y:S01]  /*9d40*/  @P3 STG.E desc[UR6][R2.64], R5 ;  /* 0x0000000502003986 */ /* 0x0001e2000c101906 */
[----:B------:R-:W-:Y:S02]  /*9d50*/  @P3 IADD3.X R57, PT, PT, RZ, R57, RZ, P0, !PT ;  /* 0x00000039ff393210 */ /* 0x000fe400007fe4ff */
[----:B0-----:R-:W-:Y:S02]  /*9d60*/  @P3 MOV R2, R48 ;  /* 0x0000003000023202 */ /* 0x001fe40000000f00 */
[----:B------:R-:W-:-:S02]  /*9d70*/  @P3 MOV R3, R55 ;  /* 0x0000003700033202 */ /* 0x000fc40000000f00 */
        /* <DEDUP_REMOVED lines=41> */
.L_x_5371:
        /* <DEDUP_REMOVED lines=8> */
.L_x_5411:
[----:B------:R-:W-:Y:S05]  /*a090*/  BSYNC B1 ;  /* 0x0000000000017941 */ /* 0x000fea0003800000 */
.L_x_5410:
        /* <DEDUP_REMOVED lines=9> */
.L_x_5412:
[----:B------:R-:W-:Y:S01]  /*a130*/  HFMA2 R142, -RZ, RZ, 0, 1.1920928955078125e-07 ;  /* 0x00000002ff8e7431 */ /* 0x000fe200000001ff */
[----:B------:R-:W-:Y:S02]  /*a140*/  MOV R143, R144 ;  /* 0x00000090008f7202 */ /* 0x000fe40000000f00 */
[----:B------:R-:W-:-:S07]  /*a150*/  MOV R145, R251 ;  /* 0x000000fb00917202 */ /* 0x000fce0000000f00 */
[----:B------:R-:W-:Y:S05]  /*a160*/  WARPSYNC.COLLECTIVE R140, `(.L_x_5413) ;  /* 0x000000008c087348 */ /* 0x000fea0003c00000 */
[----:B------:R0:W1:Y:S02]  /*a170*/  SHFL.BFLY P6, R251, R143, R142, R141 ;  /* 0x0c00008e8ffb7389 */ /* 0x00006400000c008d */
[----:B01----:R-:W-:Y:S05]  /*a180*/  ENDCOLLECTIVE ;  /* 0x000000000000791b */ /* 0x003fea0003800000 */
.L_x_5413:
[----:B------:R-:W-:-:S05]  /*a190*/  FADD.FTZ R145, R145, R164 ;  /* 0x000000a491917221 */ /* 0x000fca0000010000 */
[----:B------:R-:W-:Y:S02]  /*a1a0*/  MOV R143, R145 ;  /* 0x00000091008f7202 */ /* 0x000fe40000000f00 */
[----:B------:R-:W-:-:S07]  /*a1b0*/  MOV R147, R251 ;  /* 0x000000fb00937202 */ /* 0x000fce0000000f00 */
[----:B------:R-:W-:Y:S05]  /*a1c0*/  WARPSYNC.COLLECTIVE R140, `(.L_x_5414) ;  /* 0x000000008c087348 */ /* 0x000fea0003c00000 */
[----:B------:R0:W1:Y:S02]  /*a1d0*/  SHFL.BFLY P6, R251, R143, R142, R141 ;  /* 0x0c00008e8ffb7389 */ /* 0x00006400000c008d */
[----:B01----:R-:W-:Y:S05]  /*a1e0*/  ENDCOLLECTIVE ;  /* 0x000000000000791b */ /* 0x003fea0003800000 */
.L_x_5414:
[----:B------:R-:W-:Y:S01]  /*a1f0*/  FADD.FTZ R147, R144, R147 ;  /* 0x0000009390937221 */ /* 0x000fe20000010000 */
[----:B------:R-:W-:-:S04]  /*a200*/  HFMA2 R142, -RZ, RZ, 0, 2.384185791015625e-07 ;  /* 0x00000004ff8e7431 */ /* 0x000fc800000001ff */
[----:B------:R-:W-:Y:S02]  /*a210*/  MOV R143, R147 ;  /* 0x00000093008f7202 */ /* 0x000fe40000000f00 */
[----:B------:R-:W-:-:S07]  /*a220*/  MOV R146, R251 ;  /* 0x000000fb00927202 */ /* 0x000fce0000000f00 */
[----:B------:R-:W-:Y:S05]  /*a230*/  WARPSYNC.COLLECTIVE R140, `(.L_x_5415) ;  /* 0x000000008c087348 */ /* 0x000fea0003c00000 */
[----:B------:R0:W1:Y:S02]  /*a240*/  SHFL.BFLY P6, R251, R143, R142, R141 ;  /* 0x0c00008e8ffb7389 */ /* 0x00006400000c008d */
[----:B01----:R-:W-:Y:S05]  /*a250*/  ENDCOLLECTIVE ;  /* 0x000000000000791b */ /* 0x003fea0003800000 */
.L_x_5415:
[----:B------:R-:W-:-:S05]  /*a260*/  FADD.FTZ R146, R145, R146 ;  /* 0x0000009291927221 */ /* 0x000fca0000010000 */
[----:B------:R-:W-:Y:S02]  /*a270*/  MOV R143, R146 ;  /* 0x00000092008f7202 */ /* 0x000fe40000000f00 */
[----:B------:R-:W-:-:S07]  /*a280*/  MOV R250, R251 ;  /* 0x000000fb00fa7202 */ /* 0x000fce0000000f00 */
[----:B------:R-:W-:Y:S05]  /*a290*/  WARPSYNC.COLLECTIVE R140, `(.L_x_5416) ;  /* 0x000000008c087348 */ /* 0x000fea0003c00000 */
[----:B------:R0:W1:Y:S02]  /*a2a0*/  SHFL.BFLY P6, R251, R143, R142, R141 ;  /* 0x0c00008e8ffb7389 */ /* 0x00006400000c008d */
[----:B01----:R-:W-:Y:S05]  /*a2b0*/  ENDCOLLECTIVE ;  /* 0x000000000000791b */ /* 0x003fea0003800000 */
.L_x_5416:
[----:B------:R-:W-:Y:S01]  /*a2c0*/  FADD.FTZ R250, R147, R250 ;  /* 0x000000fa93fa7221 */ /* 0x000fe20000010000 */
[----:B------:R-:W-:-:S04]  /*a2d0*/  HFMA2 R142, -RZ, RZ, 0, 4.76837158203125e-07 ;  /* 0x00000008ff8e7431 */ /* 0x000fc800000001ff */
[----:B------:R-:W-:Y:S02]  /*a2e0*/  MOV R143, R250 ;  /* 0x000000fa008f7202 */ /* 0x000fe40000000f00 */
[----:B------:R-:W-:-:S07]  /*a2f0*/  MOV R207, R251 ;  /* 0x000000fb00cf7202 */ /* 0x000fce0000000f00 */
[----:B------:R-:W-:Y:S05]  /*a300*/  WARPSYNC.COLLECTIVE R140, `(.L_x_5417) ;  /* 0x000000008c087348 */ /* 0x000fea0003c00000 */
[----:B------:R0:W1:Y:S02]  /*a310*/  SHFL.BFLY P6, R251, R143, R142, R141 ;  /* 0x0c00008e8ffb7389 */ /* 0x00006400000c008d */
[----:B01----:R-:W-:Y:S05]  /*a320*/  ENDCOLLECTIVE ;  /* 0x000000000000791b */ /* 0x003fea0003800000 */
.L_x_5417:
[----:B------:R-:W-:-:S05]  /*a330*/  FADD.FTZ R207, R146, R207 ;  /* 0x000000cf92cf7221 */ /* 0x000fca0000010000 */
[----:B------:R-:W-:Y:S02]  /*a340*/  MOV R143, R207 ;  /* 0x000000cf008f7202 */ /* 0x000fe40000000f00 */
[----:B------:R-:W-:-:S07]  /*a350*/  MOV R249, R251 ;  /* 0x000000fb00f97202 */ /* 0x000fce0000000f00 */
[----:B------:R-:W-:Y:S05]  /*a360*/  WARPSYNC.COLLECTIVE R140, `(.L_x_5418) ;  /* 0x000000008c087348 */ /* 0x000fea0003c00000 */
[----:B------:R0:W1:Y:S02]  /*a370*/  SHFL.BFLY P6, R251, R143, R142, R141 ;  /* 0x0c00008e8ffb7389 */ /* 0x00006400000c008d */
[----:B01----:R-:W-:Y:S05]  /*a380*/  ENDCOLLECTIVE ;  /* 0x000000000000791b */ /* 0x003fea0003800000 */
.L_x_5418:
[----:B------:R-:W-:Y:S01]  /*a390*/  FADD.FTZ R249, R250, R249 ;  /* 0x000000f9faf97221 */ /* 0x000fe20000010000 */
[----:B------:R-:W-:-:S04]  /*a3a0*/  HFMA2 R142, -RZ, RZ, 0, 9.5367431640625e-07 ;  /* 0x00000010ff8e7431 */ /* 0x000fc800000001ff */
[----:B------:R-:W-:Y:S02]  /*a3b0*/  MOV R143, R249 ;  /* 0x000000f9008f7202 */ /* 0x000fe40000000f00 */
[----:B------:R-:W-:-:S07]  /*a3c0*/  MOV R164, R251 ;  /* 0x000000fb00a47202 */ /* 0x000fce0000000f00 */
[----:B------:R-:W-:Y:S05]  /*a3d0*/  WARPSYNC.COLLECTIVE R140, `(.L_x_5419) ;  /* 0x000000008c087348 */ /* 0x000fea0003c00000 */
[----:B------:R0:W1:Y:S02]  /*a3e0*/  SHFL.BFLY P6, R251, R143, R142, R141 ;  /* 0x0c00008e8ffb7389 */ /* 0x00006400000c008d */
[----:B01----:R-:W-:Y:S05]  /*a3f0*/  ENDCOLLECTIVE ;  /* 0x000000000000791b */ /* 0x003fea0003800000 */
.L_x_5419:
[----:B------:R-:W-:-:S05]  /*a400*/  FADD.FTZ R164, R207, R164 ;  /* 0x000000a4cfa47221 */ /* 0x000fca0000010000 */
[----:B------:R-:W-:Y:S02]  /*a410*/  MOV R143, R164 ;  /* 0x000000a4008f7202 */ /* 0x000fe40000000f00 */
[----:B------:R-:W-:-:S07]  /*a420*/  MOV R144, R251 ;  /* 0x000000fb00907202 */ /* 0x000fce0000000f00 */
[----:B------:R-:W-:Y:S05]  /*a430*/  WARPSYNC.COLLECTIVE R140, `(.L_x_5420) ;  /* 0x000000008c087348 */ /* 0x000fea0003c00000 */
[----:B------:R0:W1:Y:S02]  /*a440*/  SHFL.BFLY P6, R251, R143, R142, R141 ;  /* 0x0c00008e8ffb7389 */ /* 0x00006400000c008d */
[----:B01----:R-:W-:Y:S05]  /*a450*/  ENDCOLLECTIVE ;  /* 0x000000000000791b */ /* 0x003fea0003800000 */
.L_x_5420:
[----:B------:R-:W-:Y:S01]  /*a460*/  MOV R145, R251 ;  /* 0x000000fb00917202 */ /* 0x000fe20000000f00 */
[----:B------:R-:W-:Y:S06]  /*a470*/  BRA `(.L_x_5421) ;  /* 0xffffff8400807947 */ /* 0x000fec000383ffff */
.L_x_5422:
        /* <DEDUP_REMOVED lines=16> */
.L_x_25400:


//--------------------- .text._ZN10layer_norm13ln_bwd_kernelINS_13Kernel_traitsIf13__nv_bfloat16S2_S2_fjLj1280ELj1ELj4ELj1ELj16ENS_18Kernel_traits_baseILj1280EfS2_S2_S2_fjLj128EEEEELb1ELb0ELb0ELb1EEEvNS_9BwdParamsE --------------------------
	.section	.text._ZN10layer_norm13ln_bwd_kernelINS_13Kernel_traitsIf13__nv_bfloat16S2_S2_fjLj1280ELj1ELj4ELj1ELj16ENS_18Kernel_traits_baseILj1280EfS2_S2_S2_fjLj128EEEEELb1ELb0ELb0ELb1EEEvNS_9BwdParamsE,"ax",@progbits
	.align	128
        .global         _ZN10layer_norm13ln_bwd_kernelINS_13Kernel_traitsIf13__nv_bfloat16S2_S2_fjLj1280ELj1ELj4ELj1ELj16ENS_18Kernel_traits_baseILj1280EfS2_S2_S2_fjLj128EEEEELb1ELb0ELb0ELb1EEEvNS_9BwdParamsE
        .type           _ZN10layer_norm13ln_bwd_kernelINS_13Kernel_traitsIf13__nv_bfloat16S2_S2_fjLj1280ELj1ELj4ELj1ELj16ENS_18Kernel_traits_baseILj1280EfS2_S2_S2_fjLj128EEEEELb1ELb0ELb0ELb1EEEvNS_9BwdParamsE,@function
        .size           _ZN10layer_norm13ln_bwd_kernelINS_13Kernel_traitsIf13__nv_bfloat16S2_S2_fjLj1280ELj1ELj4ELj1ELj16ENS_18Kernel_traits_baseILj1280EfS2_S2_S2_fjLj128EEEEELb1ELb0ELb0ELb1EEEvNS_9BwdParamsE,(.L_x_25401 - _ZN10layer_norm13ln_bwd_kernelINS_13Kernel_traitsIf13__nv_bfloat16S2_S2_fjLj1280ELj1ELj4ELj1ELj16ENS_18Kernel_traits_baseILj1280EfS2_S2_S2_fjLj128EEEEELb1ELb0ELb0ELb1EEEvNS_9BwdParamsE)
        .other          _ZN10layer_norm13ln_bwd_kernelINS_13Kernel_traitsIf13__nv_bfloat16S2_S2_fjLj1280ELj1ELj4ELj1ELj16ENS_18Kernel_traits_baseILj1280EfS2_S2_S2_fjLj128EEEEELb1ELb0ELb0ELb1EEEvNS_9BwdParamsE,@"STO_CUDA_ENTRY STV_DEFAULT"
_ZN10layer_norm13ln_bwd_kernelINS_13Kernel_traitsIf13__nv_bfloat16S2_S2_fjLj1280ELj1ELj4ELj1ELj16ENS_18Kernel_traits_baseILj1280EfS2_S2_S2_fjLj128EEEEELb1ELb0ELb0ELb1EEEvNS_9BwdParamsE:
.text._ZN10layer_norm13ln_bwd_kernelINS_13Kernel_traitsIf13__nv_bfloat16S2_S2_fjLj1280ELj1ELj4ELj1ELj16ENS_18Kernel_traits_baseILj1280EfS2_S2_S2_fjLj128EEEEELb1ELb0ELb0ELb1EEEvNS_9BwdParamsE:
        /* <DEDUP_REMOVED lines=83> */
[----:B------:R-:W-:Y:S01]  /*0530*/  MOV R39, RZ ;  /* 0x000000ff00277202 */ /* 0x000fe20000000f00 */
        /* <DEDUP_REMOVED lines=70> */
.L_x_5442:
        /* <DEDUP_REMOVED lines=10> */
[----:B------:R-:W-:Y:S01]  /*0a40*/  UISETP.NE.U32.AND UP0, UPT, UR12, URZ, UPT ;  /* 0x000000ff0c00728c */ /* 0x000fe2000bf05070 */
[----:B------:R-:W-:-:S03]  /*0a50*/  IMAD R0, R47, UR11, RZ ;  /* 0x0000000b2f007c24 */ /* 0x000fc6000f8e02ff */
[----:B------:R-:W-:Y:S02]  /*0a60*/  UISETP.NE.AND.EX UP0, UPT, UR13, URZ, UPT, UP0 ;  /* 0x000000ff0d00728c */ /* 0x000fe4000bf05300 */
        /* <DEDUP_REMOVED lines=9> */
[----:B0-----:R-:W-:Y:S06]  /*0b00*/  BRA.U UP0, `(.L_x_5426) ;  /* 0x0000001900387547 */ /* 0x001fec000b800000 */
[----:B------:R-:W0:Y:S08]  /*0b10*/  LDC.64 R172, c[0x0][0x428] ;  /* 0x00010a00ffac7b82 */ /* 0x000e300000000a00 */
[----:B------:R-:W1:Y:S01]  /*0b20*/  LDC.64 R4, c[0x0][0x3a8] ;  /* 0x0000ea00ff047b82 */ /* 0x000e620000000a00 */
[C---:B------:R-:W-:Y:S02]  /*0b30*/  IADD3 R132, PT, PT, R149.reuse, 0x20, RZ ;  /* 0x0000002095847810 */ /* 0x040fe40007ffe0ff */
[----:B------:R-:W-:-:S02]  /*0b40*/  IADD3 R35, PT, PT, R149, 0x40, RZ ;  /* 0x0000004095237810 */ /* 0x000fc40007ffe0ff */
[C---:B------:R-:W-:Y:S02]  /*0b50*/  IADD3 R36, PT, PT, R149.reuse, 0x80, RZ ;  /* 0x0000008095247810 */ /* 0x040fe40007ffe0ff */
[----:B------:R-:W-:Y:S01]  /*0b60*/  IADD3 R34, PT, PT, R149, 0x60, RZ ;  /* 0x0000006095227810 */ /* 0x000fe20007ffe0ff */
[----:B------:R-:W2:Y:S01]  /*0b70*/  LDC.64 R152, c[0x0][0x3b0] ;  /* 0x0000ec00ff987b82 */ /* 0x000ea20000000a00 */
[----:B0-----:R-:W-:-:S04]  /*0b80*/  IMAD.WIDE.U32 R12, R132, 0x10, R172 ;  /* 0x00000010840c7825 */ /* 0x001fc800078e00ac */
[C---:B------:R-:W-:Y:S02]  /*0b90*/  IMAD.WIDE.U32 R112, R149.reuse, 0x10, R172 ;  /* 0x0000001095707825 */ /* 0x040fe400078e00ac */
[----:B------:R-:W3:Y:S02]  /*0ba0*/  LDG.E.128 R12, desc[UR6][R12.64] ;  /* 0x000000060c0c7981 */ /* 0x000ee4000c1e1d00 */
[--C-:B-1----:R-:W-:Y:S02]  /*0bb0*/  IMAD.WIDE.U32 R24, R149, 0x10, R4.reuse ;  /* 0x0000001095187825 */ /* 0x102fe400078e0004 */
[----:B------:R-:W4:Y:S02]  /*0bc0*/  LDG.E.128 R112, desc[UR6][R112.64] ;  /* 0x0000000670707981 */ /* 0x000f24000c1e1d00 */
[--C-:B------:R-:W-:Y:S02]  /*0bd0*/  IMAD.WIDE.U32 R8, R35, 0x10, R4.reuse ;  /* 0x0000001023087825 */ /* 0x100fe400078e0004 */
[----:B------:R-:W4:Y:S02]  /*0be0*/  LDG.E.128 R24, desc[UR6][R24.64] ;  /* 0x0000000618187981 */ /* 0x000f24000c1e1d00 */
[----:B------:R-:W-:-:S02]  /*0bf0*/  IMAD.WIDE.U32 R20, R36, 0x10, R4 ;  /* 0x0000001024147825 */ /* 0x000fc400078e0004 */
[----:B------:R-:W4:Y:S02]  /*0c00*/  LDG.E.128 R8, desc[UR6][R8.64] ;  /* 0x0000000608087981 */ /* 0x000f24000c1e1d00 */
[--C-:B------:R-:W-:Y:S02]  /*0c10*/  IMAD.WIDE.U32 R16, R132, 0x10, R4.reuse ;  /* 0x0000001084107825 */ /* 0x100fe400078e0004 */
[----:B------:R-:W4:Y:S02]  /*0c20*/  LDG.E.128 R20, desc[UR6][R20.64] ;  /* 0x0000000614147981 */ /* 0x000f24000c1e1d00 */
[----:B------:R-:W-:Y:S02]  /*0c30*/  IMAD.WIDE.U32 R4, R34, 0x10, R4 ;  /* 0x0000001022047825 */ /* 0x000fe400078e0004 */
[----:B------:R-:W4:Y:S04]  /*0c40*/  LDG.E.128 R16, desc[UR6][R16.64] ;  /* 0x0000000610107981 */ /* 0x000f28000c1e1d00 */
[----:B------:R-:W4:Y:S01]  /*0c50*/  LDG.E.128 R4, desc[UR6][R4.64] ;  /* 0x0000000604047981 */ /* 0x000f22000c1e1d00 */
[----:B------:R-:W-:-:S06]  /*0c60*/  IMAD.WIDE.U32 R164, R35, 0x10, R172 ;  /* 0x0000001023a47825 */ /* 0x000fcc00078e00ac */
        /* <DEDUP_REMOVED lines=15> */
[C---:B---3--:R-:W-:Y:S02]  /*0d60*/  PRMT R185, R13.reuse, 0x7632, R185 ;  /* 0x000076320db97816 */ /* 0x048fe400000000b9 */
[----:B------:R-:W-:Y:S02]  /*0d70*/  SHF.L.U32 R155, R13, 0x10, RZ ;  /* 0x000000100d9b7819 */ /* 0x000fe400000006ff */
[C---:B------:R-:W-:Y:S02]  /*0d80*/  PRMT R184, R12.reuse, 0x7632, R184 ;  /* 0x000076320cb87816 */ /* 0x040fe400000000b8 */
        /* <DEDUP_REMOVED lines=39> */
[----:B------:R-:W-:Y:S02]  /*1000*/  PRMT R5, R6, 0x7632, R5 ;  /* 0x0000763206057816 */ /* 0x000fe40000000005 */
[----:B------:R-:W-:Y:S02]  /*1010*/  SHF.L.U32 R112, R112, 0x10, RZ ;  /* 0x0000001070707819 */ /* 0x000fe400000006ff */
[----:B------:R-:W-:Y:S02]  /*1020*/  SHF.L.U32 R19, R6, 0x10, RZ ;  /* 0x0000001006137819 */ /* 0x000fe400000006ff */
[----:B------:R-:W-:Y:S01]  /*1030*/  SHF.L.U32 R15, R0, 0x10, RZ ;  /* 0x00000010000f7819 */ /* 0x000fe200000006ff */
[----:B------:R-:W-:Y:S01]  /*1040*/  FADD.FTZ R0, -R2, R32 ;  /* 0x0000002002007221 */ /* 0x000fe20000010100 */
[----:B------:R-:W-:-:S02]  /*1050*/  SHF.L.U32 R28, R28, 0x10, RZ ;  /* 0x000000101c1c7819 */ /* 0x000fc400000006ff */
[----:B------:R-:W-:Y:S02]  /*1060*/  PRMT R6, R7, 0x7632, R6 ;  /* 0x0000763207067816 */ /* 0x000fe40000000006 */
[----:B------:R-:W-:Y:S01]  /*1070*/  SHF.L.U32 R33, R21, 0x10, RZ ;  /* 0x0000001015217819 */ /* 0x000fe200000006ff */
[----:B------:R-:W-:Y:S01]  /*1080*/  FADD.FTZ R21, -R2, R11 ;  /* 0x0000000b02157221 */ /* 0x000fe20000010100 */
[----:B------:R-:W-:Y:S02]  /*1090*/  SHF.L.U32 R7, R7, 0x10, RZ ;  /* 0x0000001007077819 */ /* 0x000fe400000006ff */
[----:B------:R-:W-:Y:S02]  /*10a0*/  SHF.L.U32 R3, R3, 0x10, RZ ;  /* 0x0000001003037819 */ /* 0x000fe400000006ff */
[----:B------:R-:W-:Y:S02]  /*10b0*/  SHF.L.U32 R10, R10, 0x10, RZ ;  /* 0x000000100a0a7819 */ /* 0x000fe400000006ff */
[----:B------:R-:W-:Y:S01]  /*10c0*/  SHF.L.U32 R11, R5, 0x10, RZ ;  /* 0x00000010050b7819 */ /* 0x000fe200000006ff */
[----:B------:R-:W-:Y:S01]  /*10d0*/  FADD.FTZ R201, -R2, R28 ;  /* 0x0000001c02c97221 */ /* 0x000fe20000010100 */
[C---:B------:R-:W-:Y:S01]  /*10e0*/  PRMT R30, R25.reuse, 0x7632, R30 ;  /* 0x00007632191e7816 */ /* 0x040fe2000000001e */
[----:B------:R-:W-:Y:S01]  /*10f0*/  FMUL.FTZ R180, R72, R112 ;  /* 0x0000007048b47220 */ /* 0x000fe20000410000 */
[----:B------:R-:W-:Y:S01]  /*1100*/  SHF.L.U32 R202, R25, 0x10, RZ ;  /* 0x0000001019ca7819 */ /* 0x000fe200000006ff */
[----:B-----5:R-:W-:Y:S01]  /*1110*/  FMUL.FTZ R0, R38, R0 ;  /* 0x0000000026007220 */ /* 0x020fe20000410000 */
[----:B------:R-:W-:-:S02]  /*1120*/  SHF.L.U32 R176, R176, 0x10, RZ ;  /* 0x00000010b0b07819 */ /* 0x000fc400000006ff */
[----:B------:R-:W-:Y:S01]  /*1130*/  SHF.L.U32 R133, R18, 0x10, RZ ;  /* 0x0000001012857819 */ /* 0x000fe200000006ff */
[----:B------:R-:W-:Y:S01]  /*1140*/  FADD.FTZ R18, -R2, R7 ;  /* 0x0000000702127221 */ /* 0x000fe20000010100 */
[----:B------:R-:W-:Y:S01]  /*1150*/  SHF.L.U32 R118, R8, 0x10, RZ ;  /* 0x0000001008767819 */ /* 0x000fe200000006ff */
[C---:B------:R-:W-:Y:S01]  /*1160*/  FADD.FTZ R8, -R2.reuse, R3 ;  /* 0x0000000302087221 */ /* 0x040fe20000010100 */
[C---:B------:R-:W-:Y:S01]  /*1170*/  PRMT R177, R113.reuse, 0x7632, R177 ;  /* 0x0000763271b17816 */ /* 0x040fe200000000b1 */
[C---:B------:R-:W-:Y:S01]  /*1180*/  FADD.FTZ R7, -R2.reuse, R10 ;  /* 0x0000000a02077221 */ /* 0x040fe20000010100 */
[----:B------:R-:W-:Y:S01]  /*1190*/  SHF.L.U32 R113, R113, 0x10, RZ ;  /* 0x0000001071717819 */ /* 0x000fe200000006ff */
[----:B------:R-:W-:Y:S01]  /*11a0*/  FADD.FTZ R3, -R2, R11 ;  /* 0x0000000b02037221 */ /* 0x000fe20000010100 */
[----:B------:R-:W-:Y:S01]  /*11b0*/  SHF.L.U32 R30, R30, 0x10, RZ ;  /* 0x000000101e1e7819 */ /* 0x000fe200000006ff */
[----:B------:R-:W-:Y:S01]  /*11c0*/  FADD.FTZ R202, -R2, R202 ;  /* 0x000000ca02ca7221 */ /* 0x000fe20000010100 */
[----:B------:R-:W-:Y:S01]  /*11d0*/  FADD.FTZ R10, RZ, R180 ;  /* 0x000000b4ff0a7221 */ /* 0x000fe20000010000 */
[----:B------:R-:W-:Y:S01]  /*11e0*/  FMUL.FTZ R200, R73, R176 ;  /* 0x000000b049c87220 */ /* 0x000fe20000410000 */
        /* <DEDUP_REMOVED lines=153> */
[----:B------:R-:W-:Y:S01]  /*1b80*/  PRMT R193, R169, 0x7632, R193 ;  /* 0x00007632a9c17816 */ /* 0x000fe200000000c1 */
[----:B------:R-:W-:Y:S01]  /*1b90*/  FMUL.FTZ R17, R97, R192 ;  /* 0x000000c061117220 */ /* 0x000fe20000410000 */
[----:B------:R-:W-:Y:S01]  /*1ba0*/  SHF.L.U32 R31, R20, 0x10, RZ ;  /* 0x00000010141f7819 */ /* 0x000fe200000006ff */
[----:B------:R-:W-:Y:S01]  /*1bb0*/  FADD.FTZ R20, -R2, R14 ;  /* 0x0000000e02147221 */ /* 0x000fe20000010100 */
[----:B------:R-:W-:Y:S01]  /*1bc0*/  SHF.L.U32 R4, R4, 0x10, RZ ;  /* 0x0000001004047819 */ /* 0x000fe200000006ff */
[----:B------:R-:W-:Y:S01]  /*1bd0*/  FMUL.FTZ R7, R38, R7 ;  /* 0x0000000726077220 */ /* 0x000fe20000410000 */
[----:B------:R-:W-:Y:S01]  /*1be0*/  SHF.L.U32 R169, R169, 0x10, RZ ;  /* 0x00000010a9a97819 */ /* 0x000fe200000006ff */
        /* <DEDUP_REMOVED lines=28> */
[----:B------:R-:W-:Y:S01]  /*1db0*/  FADD.FTZ R236, R236, R31 ;  /* 0x0000001fecec7221 */ /* 0x000fe20000010000 */
[----:B------:R-:W-:Y:S01]  /*1dc0*/  FFMA.FTZ R237, R19, R31, R237 ;  /* 0x0000001f13ed7223 */ /* 0x000fe200000100ed */
[C---:B------:R-:W-:Y:S01]  /*1dd0*/  FADD.FTZ R22, -R2.reuse, R22 ;  /* 0x0000001602167221 */ /* 0x040fe20000010100 */
        /* <DEDUP_REMOVED lines=97> */
.L_x_5426:
[----:B------:R-:W0:Y:S08]  /*23f0*/  LDC.64 R172, c[0x0][0x428] ;  /* 0x00010a00ffac7b82 */ /* 0x000e300000000a00 */
[----:B------:R-:W1:Y:S01]  /*2400*/  LDC.64 R4, c[0x0][0x3a8] ;  /* 0x0000ea00ff047b82 */ /* 0x000e620000000a00 */
[C---:B------:R-:W-:Y:S02]  /*2410*/  IADD3 R132, PT, PT, R149.reuse, 0x20, RZ ;  /* 0x0000002095847810 */ /* 0x040fe40007ffe0ff */
[----:B------:R-:W-:-:S02]  /*2420*/  IADD3 R35, PT, PT, R149, 0x40, RZ ;  /* 0x0000004095237810 */ /* 0x000fc40007ffe0ff */
[C---:B------:R-:W-:Y:S02]  /*2430*/  IADD3 R36, PT, PT, R149.reuse, 0x80, RZ ;  /* 0x0000008095247810 */ /* 0x040fe40007ffe0ff */
[----:B------:R-:W-:Y:S01]  /*2440*/  IADD3 R34, PT, PT, R149, 0x60, RZ ;  /* 0x0000006095227810 */ /* 0x000fe20007ffe0ff */
[----:B------:R-:W2:Y:S01]  /*2450*/  LDC.64 R52, c[0x0][0x438] ;  /* 0x00010e00ff347b82 */ /* 0x000ea20000000a00 */
[----:B0-----:R-:W-:-:S07]  /*2460*/  IMAD.WIDE.U32 R12, R132, 0x10, R172 ;  /* 0x00000010840c7825 */ /* 0x001fce00078e00ac */
[----:B------:R-:W0:Y:S01]  /*2470*/  LDC.64 R152, c[0x0][0x3b0] ;  /* 0x0000ec00ff987b82 */ /* 0x000e220000000a00 */
[----:B------:R-:W-:Y:S01]  /*2480*/  IMAD.WIDE.U32 R112, R149, 0x10, R172 ;  /* 0x0000001095707825 */ /* 0x000fe200078e00ac */
[----:B------:R-:W3:Y:S03]  /*2490*/  LDG.E.128 R12, desc[UR6][R12.64] ;  /* 0x000000060c0c7981 */ /* 0x000ee6000c1e1d00 */
        /* <DEDUP_REMOVED lines=19> */
[----:B------:R-:W5:Y:S02]  /*25d0*/  LDG.E.128 R68, desc[UR6][R68.64] ;  /* 0x0000000644447981 */ /* 0x000f64000c1e1d00 */
[--C-:B------:R-:W-:Y:S02]  /*25e0*/  IMAD.WIDE.U32 R60, R35, 0x10, R52.reuse ;  /* 0x00000010233c7825 */ /* 0x100fe400078e0034 */
[----:B------:R-:W5:Y:S02]  /*25f0*/  LDG.E.128 R64, desc[UR6][R64.64] ;  /* 0x0000000640407981 */ /* 0x000f64000c1e1d00 */
[----:B------:R-:W-:Y:S02]  /*2600*/  IMAD.WIDE.U32 R56, R34, 0x10, R52 ;  /* 0x0000001022387825 */ /* 0x000fe400078e0034 */
[----:B------:R-:W5:Y:S02]  /*2610*/  LDG.E.128 R60, desc[UR6][R60.64] ;  /* 0x000000063c3c7981 */ /* 0x000f64000c1e1d00 */
[----:B0-----:R-:W-:-:S02]  /*2620*/  IMAD.WIDE.U32 R162, R149, 0x8, R152 ;  /* 0x0000000895a27825 */ /* 0x001fc400078e0098 */
[----:B------:R-:W5:Y:S02]  /*2630*/  LDG.E.128 R56, desc[UR6][R56.64] ;  /* 0x0000000638387981 */ /* 0x000f64000c1e1d00 */
[--C-:B------:R-:W-:Y:S02]  /*2640*/  IMAD.WIDE.U32 R158, R132, 0x8, R152.reuse ;  /* 0x00000008849e7825 */ /* 0x100fe400078e0098 */
[----:B------:R-:W5:Y:S02]  /*2650*/  LDG.E.64 R162, desc[UR6][R162.64] ;  /* 0x00000006a2a27981 */ /* 0x000f64000c1e1b00 */
[--C-:B------:R-:W-:Y:S02]  /*2660*/  IMAD.WIDE.U32 R156, R35, 0x8, R152.reuse ;  /* 0x00000008239c7825 */ /* 0x100fe400078e0098 */
[----:B------:R-:W5:Y:S02]  /*2670*/  LDG.E.64 R158, desc[UR6][R158.64] ;  /* 0x000000069e9e7981 */ /* 0x000f64000c1e1b00 */
[----:B------:R-:W-:-:S02]  /*2680*/  IMAD.WIDE.U32 R150, R34, 0x8, R152 ;  /* 0x0000000822967825 */ /* 0x000fc400078e0098 */
[----:B------:R-:W5:Y:S02]  /*2690*/  LDG.E.64 R156, desc[UR6][R156.64] ;  /* 0x000000069c9c7981 */ /* 0x000f64000c1e1b00 */
[C---:B------:R-:W-:Y:S02]  /*26a0*/  IMAD.WIDE.U32 R52, R36.reuse, 0x10, R52 ;  /* 0x0000001024347825 */ /* 0x040fe400078e0034 */
[----:B------:R-:W5:Y:S02]  /*26b0*/  LDG.E.64 R150, desc[UR6][R150.64] ;  /* 0x0000000696967981 */ /* 0x000f64000c1e1b00 */
[----:B------:R-:W-:Y:S02]  /*26c0*/  IMAD.WIDE.U32 R152, R36, 0x8, R152 ;  /* 0x0000000824987825 */ /* 0x000fe400078e0098 */
[----:B------:R-:W5:Y:S04]  /*26d0*/  LDG.E.128 R52, desc[UR6][R52.64] ;  /* 0x0000000634347981 */ /* 0x000f68000c1e1d00 */
[----:B------:R-:W5:Y:S01]  /*26e0*/  LDG.E.64 R152, desc[UR6][R152.64] ;  /* 0x0000000698987981 */ /* 0x000f62000c1e1b00 */
[----:B---3--:R-:W-:-:S02]  /*26f0*/  PRMT R184, R12, 0x7632, R184 ;  /* 0x000076320cb87816 */ /* 0x008fc400000000b8 */
[----:B------:R-:W-:Y:S02]  /*2700*/  SHF.L.U32 R154, R12, 0x10, RZ ;  /* 0x000000100c9a7819 */ /* 0x000fe400000006ff */
[----:B------:R-:W-:Y:S02]  /*2710*/  PRMT R185, R13, 0x7632, R185 ;  /* 0x000076320db97816 */ /* 0x000fe400000000b9 */
        /* <DEDUP_REMOVED lines=36> */
[C---:B------:R-:W-:Y:S02]  /*2960*/  PRMT R6, R7.reuse, 0x7632, R6 ;  /* 0x0000763207067816 */ /* 0x040fe40000000006 */
[----:B------:R-:W-:Y:S02]  /*2970*/  SHF.L.U32 R18, R7, 0x10, RZ ;  /* 0x0000001007127819 */ /* 0x000fe400000006ff */
[----:B------:R-:W-:Y:S02]  /*2980*/  SHF.L.U32 R112, R112, 0x10, RZ ;  /* 0x0000001070707819 */ /* 0x000fe400000006ff */
[----:B------:R-:W-:Y:S01]  /*2990*/  SHF.L.U32 R7, R0, 0x10, RZ ;  /* 0x0000001000077819 */ /* 0x000fe200000006ff */
[----:B------:R-:W-:Y:S01]  /*29a0*/  FADD.FTZ R0, -R2, R33 ;  /* 0x0000002102007221 */ /* 0x000fe20000010100 */
[----:B------:R-:W-:-:S02]  /*29b0*/  SHF.L.U32 R30, R30, 0x10, RZ ;  /* 0x000000101e1e7819 */ /* 0x000fc400000006ff */
[C---:B------:R-:W-:Y:S02]  /*29c0*/  PRMT R28, R21.reuse, 0x7632, R28 ;  /* 0x00007632151c7816 */ /* 0x040fe4000000001c */
        /* <DEDUP_REMOVED lines=8> */
[----:B------:R-:W-:Y:S01]  /*2a50*/  SHF.L.U32 R176, R176, 0x10, RZ ;  /* 0x00000010b0b07819 */ /* 0x000fe200000006ff */
[C---:B------:R-:W-:Y:S01]  /*2a60*/  FADD.FTZ R24, -R2.reuse, R116 ;  /* 0x0000007402187221 */ /* 0x040fe20000010100 */
        /* <DEDUP_REMOVED lines=195> */
[----:B------:R-:W-:-:S02]  /*36a0*/  SHF.L.U32 R28, R28, 0x10, RZ ;  /* 0x000000101c1c7819 */ /* 0x000fc400000006ff */
[----:B------:R-:W-:Y:S02]  /*36b0*/  SHF.L.U32 R29, R29, 0x10, RZ ;  /* 0x000000101d1d7819 */ /* 0x000fe400000006ff */
        /* <DEDUP_REMOVED lines=8> */
[C---:B------:R-:W-:Y:S01]  /*3740*/  FADD.FTZ R22, -R2.reuse, R22 ;  /* 0x0000001602167221 */ /* 0x040fe20000010100 */
[C---:B------:R-:W-:Y:S01]  /*3750*/  FADD.FTZ R6, -R2.reuse, R28 ;  /* 0x0000001c02067221 */ /* 0x040fe20000010100 */
        /* <DEDUP_REMOVED lines=97> */
.L_x_5427:
        /* <DEDUP_REMOVED lines=23> */
[----:B------:R-:W-:-:S02]  /*3ee0*/  FADD.FTZ R40, R212, R40 ;  /* 0x00000028d4287221 */ /* 0x000fc40000010000 */
[----:B------:R-:W-:Y:S04]  /*3ef0*/  STL [R1+0x12c], R3 ;  /* 0x00012c0301007387 */ /* 0x000fe80000100800 */
[----:B------:R-:W-:Y:S04]  /*3f00*/  STL [R1+0x128], R2 ;  /* 0x0001280201007387 */ /* 0x000fe80000100800 */
[----:B------:R0:W-:Y:S04]  /*3f10*/  STL [R1+0x124], R0 ;  /* 0x0001240001007387 */ /* 0x0001e80000100800 */
[----:B0-----:R-:W4:Y:S04]  /*3f20*/  LDL.LU R0, [R1+0x54] ;  /* 0x0000540001007983 */ /* 0x001f280000300800 */
        /* <DEDUP_REMOVED lines=25> */
[----:B------:R-:W4:Y:S01]  /*40c0*/  LDL.LU R2, [R1+0x90] ;  /* 0x0000900001027983 */ /* 0x000f220000300800 */
[----:B------:R-:W-:-:S03]  /*40d0*/  FADD.FTZ R239, R239, R0 ;  /* 0x00000000efef7221 */ /* 0x000fc60000010000 */
[----:B------:R-:W4:Y:S01]  /*40e0*/  LDL.LU R0, [R1+0x94] ;  /* 0x0000940001007983 */ /* 0x000f220000300800 */
[----:B------:R-:W-:Y:S01]  /*40f0*/  FADD.FTZ R218, R218, R231 ;  /* 0x000000e7dada7221 */ /* 0x000fe20000010000 */
[----:B------:R-:W-:Y:S01]  /*4100*/  FADD.FTZ R240, R240, R212 ;  /* 0x000000d4f0f07221 */ /* 0x000fe20000010000 */
[----:B--2---:R-:W-:Y:S01]  /*4110*/  FADD.FTZ R219, R219, R14 ;  /* 0x0000000edbdb7221 */ /* 0x004fe20000010000 */
[----:B---3--:R-:W-:Y:S01]  /*4120*/  FADD.FTZ R241, R241, R13 ;  /* 0x0000000df1f17221 */ /* 0x008fe20000010000 */
[----:B----4-:R-:W-:Y:S01]  /*4130*/  FADD.FTZ R220, R220, R12 ;  /* 0x0000000cdcdc7221 */ /* 0x010fe20000010000 */
        /* <DEDUP_REMOVED lines=11> */
[----:B------:R-:W3:Y:S04]  /*41f0*/  LDL.LU R14, [R1+0xa4] ;  /* 0x0000a400010e7983 */ /* 0x000ee80000300800 */
        /* <DEDUP_REMOVED lines=14> */
[----:B------:R-:W3:Y:S01]  /*42e0*/  LDL.LU R0, [R1+0xd4] ;  /* 0x0000d40001007983 */ /* 0x000ee20000300800 */
[----:B--2---:R-:W-:-:S03]  /*42f0*/  FADD.FTZ R226, R226, R2 ;  /* 0x00000002e2e27221 */ /* 0x004fc60000010000 */
[----:B------:R-:W2:Y:S01]  /*4300*/  LDL.LU R2, [R1+0xd8] ;  /* 0x0000d80001027983 */ /* 0x000ea20000300800 */
[----:B---3--:R-:W-:-:S03]  /*4310*/  FADD.FTZ R173, R173, R0 ;  /* 0x00000000adad7221 */ /* 0x008fc60000010000 */
[----:B------:R-:W3:Y:S01]  /*4320*/  LDL.LU R0, [R1+0xdc] ;  /* 0x0000dc0001007983 */ /* 0x000ee20000300800 */
[----:B------:R-:W-:Y:S01]  /*4330*/  FADD.FTZ R249, R249, R14 ;  /* 0x0000000ef9f97221 */ /* 0x000fe20000010000 */
[----:B----4-:R-:W-:Y:S01]  /*4340*/  FADD.FTZ R228, R228, R13 ;  /* 0x0000000de4e47221 */ /* 0x010fe20000010000 */
[----:B------:R-:W-:Y:S01]  /*4350*/  FADD.FTZ R250, R250, R12 ;  /* 0x0000000cfafa7221 */ /* 0x000fe20000010000 */
[----:B------:R-:W4:Y:S01]  /*4360*/  LDL.LU R14, [R1+0xe0] ;  /* 0x0000e000010e7983 */ /* 0x000f220000300800 */
[----:B------:R-:W-:Y:S01]  /*4370*/  FADD.FTZ R229, R229, R11 ;  /* 0x0000000be5e57221 */ /* 0x000fe20000010000 */
[----:B------:R-:W-:Y:S02]  /*4380*/  FADD.FTZ R251, R251, R10 ;  /* 0x0000000afbfb7221 */ /* 0x000fe40000010000 */
        /* <DEDUP_REMOVED lines=51> */
[----:B------:R-:W2:Y:S01]  /*46c0*/  LDL.LU R2, [R1] ;  /* 0x0000000001027983 */ /* 0x000ea20000300800 */
[----:B---3--:R-:W-:-:S03]  /*46d0*/  FADD.FTZ R164, R164, R0 ;  /* 0x00000000a4a47221 */ /* 0x008fc60000010000 */
[----:B------:R-:W3:Y:S01]  /*46e0*/  LDL.LU R0, [R1+0x4] ;  /* 0x0000040001007983 */ /* 0x000ee20000300800 */
[----:B------:R-:W-:Y:S01]  /*46f0*/  FADD.FTZ R189, R189, R231 ;  /* 0x000000e7bdbd7221 */ /* 0x000fe20000010000 */
[----:B------:R-:W-:Y:S01]  /*4700*/  FADD.FTZ R165, R165, R212 ;  /* 0x000000d4a5a57221 */ /* 0x000fe20000010000 */
        /* <DEDUP_REMOVED lines=15> */
[----:B------:R0:W5:Y:S01]  /*4800*/  LDL.LU R2, [R1+0x128] ;  /* 0x0001280001027983 */ /* 0x0001620000300800 */
[----:B---3--:R-:W-:-:S03]  /*4810*/  FADD.FTZ R154, R154, R0 ;  /* 0x000000009a9a7221 */ /* 0x008fc60000010000 */
[----:B------:R0:W5:Y:S01]  /*4820*/  LDL.LU R0, [R1+0x124] ;  /* 0x0001240001007983 */ /* 0x0001620000300800 */
[----:B------:R-:W-:Y:S01]  /*4830*/  UMOV UR4, 0xffffffff ;  /* 0xffffffff00047882 */ /* 0x000fe20000000000 */
[----:B------:R-:W-:Y:S01]  /*4840*/  ISETP.NE.U32.AND P1, PT, RZ, UR12, PT ;  /* 0x0000000cff007c0c */ /* 0x000fe2000bf25070 */
[----:B----4-:R-:W-:-:S03]  /*4850*/  FADD.FTZ R176, R176, R231 ;  /* 0x000000e7b0b07221 */ /* 0x010fc60000010000 */
[----:B------:R-:W-:Y:S01]  /*4860*/  ISETP.NE.AND.EX P1, PT, RZ, UR13, PT, P1 ;  /* 0x0000000dff007c0c */ /* 0x000fe2000bf25310 */
[----:B------:R-:W-:Y:S01]  /*4870*/  FADD.FTZ R112, R112, R212 ;  /* 0x000000d470707221 */ /* 0x000fe20000010000 */
[----:B------:R-:W-:Y:S01]  /*4880*/  FADD.FTZ R113, R113, R187 ;  /* 0x000000bb71717221 */ /* 0x000fe20000010000 */
[----:B------:R-:W-:Y:S01]  /*4890*/  FADD.FTZ R177, R177, R161 ;  /* 0x000000a1b1b17221 */ /* 0x000fe20000010000 */
        /* <DEDUP_REMOVED lines=93> */
[----:B------:R2:W3:Y:S04]  /*4e70*/  SHFL.BFLY PT, R161, R160, 0x10, 0x1f ;  /* 0x0e001f00a0a17f89 */ /* 0x0004e800000e0000 */
[----:B------:R2:W-:Y:S02]  /*4e80*/  STL [R1+0x28], R112 ;  /* 0x0000287001007387 */ /* 0x0005e40000100800 */
.L_x_5454:
[----:B-12---:R-:W-:Y:S01]  /*4e90*/  FADD.FTZ R164, R155, R164 ;  /* 0x000000a49ba47221 */ /* 0x006fe20000010000 */
[----:B---3--:R-:W-:-:S03]  /*4ea0*/  FADD.FTZ R160, R160, R161 ;  /* 0x000000a1a0a07221 */ /* 0x008fc60000010000 */
        /* <DEDUP_REMOVED lines=13> */
[C-C-:B-----5:R-:W-:Y:S01]  /*4f80*/  FFMA.FTZ R141, R160.reuse, R6, R161.reuse ;  /* 0x00000006a08d7223 */ /* 0x160fe200000100a1 */
[C-C-:B------:R-:W-:Y:S01]  /*4f90*/  FFMA.FTZ R114, R160.reuse, R135, R161.reuse ;  /* 0x00000087a0727223 */ /* 0x140fe200000100a1 */
[C-C-:B------:R-:W-:Y:S01]  /*4fa0*/  FFMA.FTZ R117, R160.reuse, R124, R161.reuse ;  /* 0x0000007ca0757223 */ /* 0x140fe200000100a1 */
[C-C-:B------:R-:W-:Y:S01]  /*4fb0*/  FFMA.FTZ R6, R160.reuse, R5, R161.reuse ;  /* 0x00000005a0067223 */ /* 0x140fe200000100a1 */
[C-C-:B------:R-:W-:Y:S01]  /*4fc0*/  FFMA.FTZ R135, R160.reuse, R142, R161.reuse ;  /* 0x0000008ea0877223 */ /* 0x140fe200000100a1 */
[----:B------:R-:W-:Y:S01]  /*4fd0*/  FFMA.FTZ R124, R160, R7, R161 ;  /* 0x00000007a07c7223 */ /* 0x000fe200000100a1 */
[----:B------:R-:W-:Y:S01]  /*4fe0*/  PRMT R5, R68, 0x7632, R5 ;  /* 0x0000763244057816 */ /* 0x000fe20000000005 */
        /* <DEDUP_REMOVED lines=8> */
[----:B------:R-:W-:Y:S01]  /*5070*/  SHF.L.U32 R18, R5, 0x10, RZ ;  /* 0x0000001005127819 */ /* 0x000fe200000006ff */
[C-C-:B------:R-:W-:Y:S01]  /*5080*/  FFMA.FTZ R116, R160.reuse, R21, R161.reuse ;  /* 0x00000015a0747223 */ /* 0x140fe200000100a1 */
        /* <DEDUP_REMOVED lines=8> */
[C-C-:B0-----:R-:W-:Y:S01]  /*5110*/  FFMA.FTZ R112, R160.reuse, R209, R161.reuse ;  /* 0x000000d1a0707223 */ /* 0x141fe200000100a1 */
        /* <DEDUP_REMOVED lines=9> */
[--C-:B------:R-:W-:Y:S01]  /*51b0*/  FFMA.FTZ R25, R160, R25, R161.reuse ;  /* 0x00000019a0197223 */ /* 0x100fe200000100a1 */
[----:B------:R-:W-:Y:S01]  /*51c0*/  FFMA.FTZ R18, R38, R201, R18 ;  /* 0x000000c926127223 */ /* 0x000fe20000010012 */
[----:B------:R-:W-:Y:S01]  /*51d0*/  FFMA.FTZ R161, R160, R9, R161 ;  /* 0x00000009a0a17223 */ /* 0x000fe200000100a1 */
[----:B------:R-:W-:Y:S01]  /*51e0*/  SHF.L.U32 R9, R68, 0x10, RZ ;  /* 0x0000001044097819 */ /* 0x000fe200000006ff */
[----:B------:R-:W-:Y:S01]  /*51f0*/  FADD.FTZ R115, -R115, R180 ;  /* 0x000000b473737221 */ /* 0x000fe20000010100 */
[----:B------:R-:W-:Y:S01]  /*5200*/  FMUL.FTZ R18, R18, R37 ;  /* 0x0000002512127220 */ /* 0x000fe20000410000 */
[----:B------:R-:W-:Y:S01]  /*5210*/  PRMT R5, R69, 0x7632, R5 ;  /* 0x0000763245057816 */ /* 0x000fe20000000005 */
[----:B------:R-:W-:Y:S01]  /*5220*/  FADD.FTZ R205, -R205, R204 ;  /* 0x000000cccdcd7221 */ /* 0x000fe20000010100 */
[----:B------:R-:W-:Y:S01]  /*5230*/  FFMA.FTZ R8, R38, R115, R9 ;  /* 0x0000007326087223 */ /* 0x000fe20000010009 */
[----:B------:R-:W-:Y:S01]  /*5240*/  FMUL.FTZ R9, R18, UR5 ;  /* 0x0000000512097c20 */ /* 0x000fe20008410000 */
        /* <DEDUP_REMOVED lines=10> */
[----:B------:R-:W-:Y:S01]  /*52f0*/  FADD.FTZ R155, -R155, R148 ;  /* 0x000000949b9b7221 */ /* 0x000fe20000010100 */
[C---:B------:R-:W-:Y:S01]  /*5300*/  FFMA.FTZ R154, R38.reuse, R207, R18 ;  /* 0x000000cf269a7223 */ /* 0x040fe20000010012 */
[----:B------:R-:W-:Y:S01]  /*5310*/  SHF.L.U32 R18, R5, 0x10, RZ ;  /* 0x0000001005127819 */ /* 0x000fe200000006ff */
[----:B------:R-:W-:Y:S01]  /*5320*/  FFMA.FTZ R112, R38, R181, R112 ;  /* 0x000000b526707223 */ /* 0x000fe20000010070 */
[----:B------:R-:W-:Y:S01]  /*5330*/  PRMT R5, R64, 0x7632, R5 ;  /* 0x0000763240057816 */ /* 0x000fe20000000005 */
[----:B------:R-:W-:Y:S01]  /*5340*/  FADD.FTZ R203, -R203, R182 ;  /* 0x000000b6cbcb7221 */ /* 0x000fe20000010100 */
[----:B------:R-:W-:Y:S01]  /*5350*/  SHF.L.U32 R148, R70, 0x10, RZ ;  /* 0x0000001046947819 */ /* 0x000fe200000006ff */
[----:B------:R-:W-:Y:S01]  /*5360*/  FFMA.FTZ R18, R38, R113, R18 ;  /* 0x0000007126127223 */ /* 0x000fe20000010012 */
[----:B------:R-:W-:Y:S01]  /*5370*/  SHF.L.U32 R160, R71, 0x10, RZ ;  /* 0x0000001047a07819 */ /* 0x000fe200000006ff */
[----:B------:R-:W-:Y:S01]  /*5380*/  FADD.FTZ R183, -R206, R183 ;  /* 0x000000b7ceb77221 */ /* 0x000fe20000010100 */
[----:B------:R-:W-:Y:S01]  /*5390*/  SHF.L.U32 R113, R64, 0x10, RZ ;  /* 0x0000001040717819 */ /* 0x000fe200000006ff */
[-C--:B------:R-:W-:Y:S01]  /*53a0*/  FMUL.FTZ R112, R112, R37.reuse ;  /* 0x0000002570707220 */ /* 0x080fe20000410000 */
[----:B------:R-:W-:Y:S01]  /*53b0*/  SHF.L.U32 R164, R5, 0x10, RZ ;  /* 0x0000001005a47819 */ /* 0x000fe200000006ff */
[----:B------:R-:W-:Y:S01]  /*53c0*/  FMUL.FTZ R140, R140, R37 ;  /* 0x000000258c8c7220 */ /* 0x000fe20000410000 */
[----:B------:R-:W-:Y:S01]  /*53d0*/  LOP3.LUT P5, RZ, R162, 0xff, RZ, 0xc0, !PT ;  /* 0x000000ffa2ff7812 */ /* 0x000fe200078ac0ff */
[----:B------:R-:W-:Y:S01]  /*53e0*/  FFMA.FTZ R148, R38, R203, R148 ;  /* 0x000000cb26947223 */ /* 0x000fe20000010094 */
[----:B------:R-:W-:Y:S01]  /*53f0*/  LOP3.LUT P6, RZ, R162, 0xff00, RZ, 0xc0, !PT ;  /* 0x0000ff00a2ff7812 */ /* 0x000fe200078cc0ff */
[----:B------:R-:W-:Y:S01]  /*5400*/  FFMA.FTZ R160, R38, R183, R160 ;  /* 0x000000b726a07223 */ /* 0x000fe200000100a0 */
[----:B------:R-:W-:Y:S01]  /*5410*/  LOP3.LUT P2, RZ, R162, 0xff0000, RZ, 0xc0, !PT ;  /* 0x00ff0000a2ff7812 */ /* 0x000fe2000784c0ff */
[----:B------:R-:W-:Y:S01]  /*5420*/  FFMA.FTZ R164, R38, R165, R164 ;  /* 0x000000a526a47223 */ /* 0x000fe200000100a4 */
[----:B------:R-:W-:Y:S01]  /*5430*/  LOP3.LUT P3, RZ, R162, 0xff000000, RZ, 0xc0, !PT ;  /* 0xff000000a2ff7812 */ /* 0x000fe2000786c0ff */
[----:B------:R-:W-:Y:S01]  /*5440*/  FMUL.FTZ R18, R18, R37 ;  /* 0x0000002512127220 */ /* 0x000fe20000410000 */
[----:B------:R-:W-:Y:S01]  /*5450*/  ISETP.GE.U32.AND P1, PT, R162, RZ, PT ;  /* 0x000000ffa200720c */ /* 0x000fe20003f26070 */
[----:B------:R-:W-:Y:S01]  /*5460*/  FFMA.FTZ R162, R38, R155, R113 ;  /* 0x0000009b26a27223 */ /* 0x000fe20000010071 */
[----:B------:R-:W-:Y:S01]  /*5470*/  FMUL.FTZ R112, R112, UR5 ;  /* 0x0000000570707c20 */ /* 0x000fe20008410000 */
[----:B------:R-:W-:Y:S01]  /*5480*/  FADD.FTZ R147, -R0, R147 ;  /* 0x0000009300937221 */ /* 0x000fe20000010100 */
[----:B------:R-:W-:Y:S01]  /*5490*/  FMUL.FTZ R140, R140, UR5 ;  /* 0x000000058c8c7c20 */ /* 0x000fe20008410000 */
[C---:B------:R-:W-:Y:S01]  /*54a0*/  PRMT R0, R65.reuse, 0x7632, R0 ;  /* 0x0000763241007816 */ /* 0x040fe20000000000 */
[-C--:B------:R-:W-:Y:S01]  /*54b0*/  FMUL.FTZ R148, R148, R37.reuse ;  /* 0x0000002594947220 */ /* 0x080fe20000410000 */
[----:B------:R-:W-:Y:S01]  /*54c0*/  SHF.L.U32 R5, R65, 0x10, RZ ;  /* 0x0000001041057819 */ /* 0x000fe200000006ff */
[-C--:B------:R-:W-:Y:S01]  /*54d0*/  FMUL.FTZ R160, R160, R37.reuse ;  /* 0x00000025a0a07220 */ /* 0x080fe20000410000 */
[-C--:B------:R-:W-:Y:S01]  /*54e0*/  FMUL.FTZ R162, R162, R37.reuse ;  /* 0x00000025a2a27220 */ /* 0x080fe20000410000 */
[----:B------:R-:W-:Y:S01]  /*54f0*/  FMUL.FTZ R164, R164, R37 ;  /* 0x00000025a4a47220 */ /* 0x000fe20000410000 */
[----:B------:R-:W-:Y:S01]  /*5500*/  FMUL.FTZ R18, R18, UR5 ;  /* 0x0000000512127c20 */ /* 0x000fe20008410000 */
[----:B------:R-:W-:Y:S01]  /*5510*/  ISETP.GE.U32.AND.EX P1, PT, R163, 0x1000000, PT, P1 ;  /* 0x01000000a300780c */ /* 0x000fe20003f26110 */
[----:B------:R-:W-:Y:S01]  /*5520*/  FADD.FTZ R139, -R114, R139 ;  /* 0x0000008b728b7221 */ /* 0x000fe20000010100 */
[----:B------:R-:W-:Y:S01]  /*5530*/  FSEL R115, R112, RZ, P2 ;  /* 0x000000ff70737208 */ /* 0x000fe20001000000 */
[----:B------:R-:W-:Y:S01]  /*5540*/  FMUL.FTZ R143, R148, UR5 ;  /* 0x00000005948f7c20 */ /* 0x000fe20008410000 */
[----:B------:R-:W-:Y:S01]  /*5550*/  SHF.L.U32 R114, R0, 0x10, RZ ;  /* 0x0000001000727819 */ /* 0x000fe200000006ff */
[----:B------:R-:W-:Y:S01]  /*5560*/  FMUL.FTZ R155, R160, UR5 ;  /* 0x00000005a09b7c20 */ /* 0x000fe20008410000 */
[----:B------:R-:W-:Y:S01]  /*5570*/  FSEL R9, R9, RZ, P6 ;  /* 0x000000ff09097208 */ /* 0x000fe20003000000 */
[----:B------:R-:W-:Y:S01]  /*5580*/  FMUL.FTZ R113, R162, UR5 ;  /* 0x00000005a2717c20 */ /* 0x000fe20008410000 */
[----:B------:R-:W-:Y:S01]  /*5590*/  FSEL R112, R140, RZ, P3 ;  /* 0x000000ff8c707208 */ /* 0x000fe20001800000 */
[----:B------:R-:W-:Y:S01]  /*55a0*/  FMUL.FTZ R164, R164, UR5 ;  /* 0x00000005a4a47c20 */ /* 0x000fe20008410000 */
[----:B------:R-:W-:Y:S01]  /*55b0*/  FFMA.FTZ R0, R38, R147, R5 ;  /* 0x0000009326007223 */ /* 0x000fe20000010005 */
[----:B------:R-:W-:Y:S01]  /*55c0*/  LOP3.LUT P6, RZ, R163, 0xff0000, RZ, 0xc0, !PT ;  /* 0x00ff0000a3ff7812 */ /* 0x000fe200078cc0ff */
[----:B------:R-:W-:Y:S01]  /*55d0*/  FMUL.FTZ R8, R8, R37 ;  /* 0x0000002508087220 */ /* 0x000fe20000410000 */
[C---:B------:R-:W-:Y:S01]  /*55e0*/  LOP3.LUT P2, RZ, R158.reuse, 0xff, RZ, 0xc0, !PT ;  /* 0x000000ff9eff7812 */ /* 0x040fe2000784c0ff */
[----:B------:R-:W-:Y:S01]  /*55f0*/  FADD.FTZ R133, -R133, R136 ;  /* 0x0000008885857221 */ /* 0x000fe20000010100 */
[----:B------:R-:W-:Y:S01]  /*5600*/  LOP3.LUT P3, RZ, R158, 0xff00, RZ, 0xc0, !PT ;  /* 0x0000ff009eff7812 */ /* 0x000fe2000786c0ff */
[----:B------:R-:W-:Y:S01]  /*5610*/  FMUL.FTZ R8, R8, UR5 ;  /* 0x0000000508087c20 */ /* 0x000fe20008410000 */
[----:B------:R-:W-:Y:S01]  /*5620*/  FSEL R148, R18, RZ, P1 ;  /* 0x000000ff12947208 */ /* 0x000fe20000800000 */
[----:B------:R-:W-:Y:S01]  /*5630*/  FADD.FTZ R137, -R134, R137 ;  /* 0x0000008986897221 */ /* 0x000fe20000010100 */
[----:B------:R-:W-:Y:S01]  /*5640*/  PRMT R5, R67, 0x7632, R5 ;  /* 0x0000763243057816 */ /* 0x000fe20000000005 */
[----:B------:R-:W-:Y:S01]  /*5650*/  FADD.FTZ R135, -R135, R146 ;  /* 0x0000009287877221 */ /* 0x000fe20000010100 */
[----:B------:R-:W-:Y:S01]  /*5660*/  ISETP.GE.U32.AND P1, PT, R158, RZ, PT ;  /* 0x000000ff9e00720c */ /* 0x000fe20003f26070 */
[----:B------:R-:W-:Y:S01]  /*5670*/  FADD.FTZ R129, -R118, R129 ;  /* 0x0000008176817221 */ /* 0x000fe20000010100 */
[----:B------:R-:W-:Y:S01]  /*5680*/  FSEL R155, R155, RZ, P6 ;  /* 0x000000ff9b9b7208 */ /* 0x000fe20003000000 */
[----:B------:R-:W-:Y:S01]  /*5690*/  FFMA.FTZ R114, R38, R139, R114 ;  /* 0x0000008b26727223 */ /* 0x000fe20000010072 */
[----:B------:R-:W-:Y:S01]  /*56a0*/  FSEL R113, R113, RZ, P2 ;  /* 0x000000ff71717208 */ /* 0x000fe20001000000 */
[----:B------:R-:W-:Y:S01]  /*56b0*/  FADD.FTZ R145, -R138, R145 ;  /* 0x000000918a917221 */ /* 0x000fe20000010100 */
[----:B------:R-:W-:Y:S01]  /*56c0*/  FSEL R18, R164, RZ, P3 ;  /* 0x000000ffa4127208 */ /* 0x000fe20001800000 */
[----:B------:R-:W-:Y:S01]  /*56d0*/  FADD.FTZ R139, -R116, R33 ;  /* 0x00000021748b7221 */ /* 0x000fe20000010100 */
[----:B------:R-:W-:Y:S01]  /*56e0*/  SHF.L.U32 R5, R5, 0x10, RZ ;  /* 0x0000001005057819 */ /* 0x000fe200000006ff */
[----:B------:R-:W-:Y:S01]  /*56f0*/  FMUL.FTZ R154, R154, R37 ;  /* 0x000000259a9a7220 */ /* 0x000fe20000410000 */
[----:B------:R-:W-:Y:S01]  /*5700*/  LOP3.LUT P6, RZ, R159, 0xff, RZ, 0xc0, !PT ;  /* 0x000000ff9fff7812 */ /* 0x000fe200078cc0ff */
[----:B------:R-:W-:Y:S01]  /*5710*/  FADD.FTZ R125, -R125, R120 ;  /* 0x000000787d7d7221 */ /* 0x000fe20000010100 */
[----:B------:R-:W-:Y:S01]  /*5720*/  LOP3.LUT P2, RZ, R159, 0xff00, RZ, 0xc0, !PT ;  /* 0x0000ff009fff7812 */ /* 0x000fe2000784c0ff */
[----:B------:R-:W-:Y:S01]  /*5730*/  FADD.FTZ R127, -R127, R122 ;  /* 0x0000007a7f7f7221 */ /* 0x000fe20000010100 */
[C---:B------:R-:W-:Y:S01]  /*5740*/  LOP3.LUT P3, RZ, R159.reuse, 0xff0000, RZ, 0xc0, !PT ;  /* 0x00ff00009fff7812 */ /* 0x040fe2000786c0ff */
[----:B------:R-:W-:Y:S01]  /*5750*/  FMUL.FTZ R140, R154, UR5 ;  /* 0x000000059a8c7c20 */ /* 0x000fe20008410000 */
[----:B------:R-:W-:Y:S01]  /*5760*/  ISETP.GE.U32.AND.EX P1, PT, R159, 0x1000000, PT, P1 ;  /* 0x010000009f00780c */ /* 0x000fe20003f26110 */
[--C-:B------:R-:W-:Y:S01]  /*5770*/  FADD.FTZ R159, -R142, R131.reuse ;  /* 0x000000838e9f7221 */ /* 0x100fe20000010100 */
[----:B------:R-:W-:Y:S01]  /*5780*/  PRMT R131, R66, 0x7632, R131 ;  /* 0x0000763242837816 */ /* 0x000fe20000000083 */
[--C-:B------:R-:W-:Y:S01]  /*5790*/  FFMA.FTZ R142, R38, R133, R5.reuse ;  /* 0x00000085268e7223 */ /* 0x100fe20000010005 */
[----:B------:R-:W-:Y:S01]  /*57a0*/  SHF.L.U32 R134, R66, 0x10, RZ ;  /* 0x0000001042867819 */ /* 0x000fe200000006ff */
[----:B------:R-:W-:Y:S01]  /*57b0*/  FADD.FTZ R133, -R117, R128 ;  /* 0x0000008075857221 */ /* 0x000fe20000010100 */
[----:B------:R-:W-:Y:S01]  /*57c0*/  PRMT R5, R61, 0x7632, R5 ;  /* 0x000076323d057816 */ /* 0x000fe20000000005 */
[----:B------:R-:W-:Y:S01]  /*57d0*/  FMUL.FTZ R0, R0, R37 ;  /* 0x0000002500007220 */ /* 0x000fe20000410000 */
[----:B------:R-:W-:Y:S01]  /*57e0*/  SHF.L.U32 R136, R131, 0x10, RZ ;  /* 0x0000001083887819 */ /* 0x000fe200000006ff */
[----:B------:R-:W-:Y:S01]  /*57f0*/  FFMA.FTZ R134, R38, R135, R134 ;  /* 0x0000008726867223 */ /* 0x000fe20000010086 */
[----:B------:R-:W-:Y:S01]  /*5800*/  FSEL R8, R8, RZ, P5 ;  /* 0x000000ff08087208 */ /* 0x000fe20002800000 */
[----:B------:R-:W-:Y:S01]  /*5810*/  FADD.FTZ R121, -R126, R121 ;  /* 0x000000797e797221 */ /* 0x000fe20000010100 */
[C---:B------:R-:W-:Y:S01]  /*5820*/  LOP3.LUT P4, RZ, R163.reuse, 0xff, RZ, 0xc0, !PT ;  /* 0x000000ffa3ff7812 */ /* 0x040fe2000788c0ff */
[----:B------:R-:W-:Y:S01]  /*5830*/  FFMA.FTZ R136, R38, R137, R136 ;  /* 0x0000008926887223 */ /* 0x000fe20000010088 */
[----:B------:R-:W-:Y:S01]  /*5840*/  LOP3.LUT P5, RZ, R163, 0xff00, RZ, 0xc0, !PT ;  /* 0x0000ff00a3ff7812 */ /* 0x000fe200078ac0ff */
[----:B------:R-:W-:Y:S01]  /*5850*/  FADD.FTZ R163, -R144, R123 ;  /* 0x0000007b90a37221 */ /* 0x000fe20000010100 */
[----:B------:R-:W-:Y:S01]  /*5860*/  SHF.L.U32 R118, R5, 0x10, RZ ;  /* 0x0000001005767819 */ /* 0x000fe200000006ff */
[-C--:B------:R-:W-:Y:S01]  /*5870*/  FMUL.FTZ R134, R134, R37.reuse ;  /* 0x0000002586867220 */ /* 0x080fe20000410000 */
[----:B------:R-:W-:Y:S01]  /*5880*/  PRMT R5, R63, 0x7632, R5 ;  /* 0x000076323f057816 */ /* 0x000fe20000000005 */
[-C--:B------:R-:W-:Y:S01]  /*5890*/  FMUL.FTZ R136, R136, R37.reuse ;  /* 0x0000002588887220 */ /* 0x080fe20000410000 */
[----:B------:R-:W-:Y:S01]  /*58a0*/  PRMT R123, R60, 0x7632, R123 ;  /* 0x000076323c7b7816 */ /* 0x000fe2000000007b */
[----:B------:R-:W-:Y:S01]  /*58b0*/  FMUL.FTZ R134, R134, UR5 ;  /* 0x0000000586867c20 */ /* 0x000fe20008410000 */
[----:B------:R-:W-:Y:S01]  /*58c0*/  SHF.L.U32 R138, R67, 0x10, RZ ;  /* 0x00000010438a7819 */ /* 0x000fe200000006ff */
[----:B------:R-:W-:Y:S01]  /*58d0*/  FMUL.FTZ R114, R114, R37 ;  /* 0x0000002572727220 */ /* 0x000fe20000410000 */
[----:B------:R-:W-:Y:S01]  /*58e0*/  PRMT R33, R62, 0x7632, R33 ;  /* 0x000076323e217816 */ /* 0x000fe20000000021 */
[----:B------:R-:W-:Y:S01]  /*58f0*/  FMUL.FTZ R136, R136, UR5 ;  /* 0x0000000588887c20 */ /* 0x000fe20008410000 */
        /* <DEDUP_REMOVED lines=8> */
[----:B------:R-:W-:Y:S01]  /*5980*/  FFMA.FTZ R146, R38, R163, R146 ;  /* 0x000000a326927223 */ /* 0x000fe20000010092 */
[----:B------:R-:W-:Y:S01]  /*5990*/  SHF.L.U32 R124, R63, 0x10, RZ ;  /* 0x000000103f7c7819 */ /* 0x000fe200000006ff */
[----:B------:R-:W-:Y:S01]  /*59a0*/  FMUL.FTZ R142, R142, R37 ;  /* 0x000000258e8e7220 */ /* 0x000fe20000410000 */
[----:B------:R-:W-:Y:S01]  /*59b0*/  SHF.L.U32 R5, R57, 0x10, RZ ;  /* 0x0000001039057819 */ /* 0x000fe200000006ff */
[----:B------:R-:W-:Y:S01]  /*59c0*/  FADD.FTZ R7, -R7, R32 ;  /* 0x0000002007077221 */ /* 0x000fe20000010100 */
[----:B------:R-:W-:Y:S01]  /*59d0*/  SHF.L.U32 R120, R62, 0x10, RZ ;  /* 0x000000103e787819 */ /* 0x000fe200000006ff */
[----:B------:R-:W-:Y:S01]  /*59e0*/  FMUL.FTZ R0, R0, UR5 ;  /* 0x0000000500007c20 */ /* 0x000fe20008410000 */
[----:B------:R-:W-:Y:S01]  /*59f0*/  FSEL R143, R143, RZ, P4 ;  /* 0x000000ff8f8f7208 */ /* 0x000fe20002000000 */
[----:B------:R-:W-:Y:S01]  /*5a00*/  FFMA.FTZ R122, R38, R121, R122 ;  /* 0x00000079267a7223 */ /* 0x000fe2000001007a */
[----:B------:R-:W-:Y:S01]  /*5a10*/  LOP3.LUT P4, RZ, R158, 0xff0000, RZ, 0xc0, !PT ;  /* 0x00ff00009eff7812 */ /* 0x000fe2000788c0ff */
[----:B------:R-:W-:Y:S01]  /*5a20*/  FMUL.FTZ R114, R114, UR5 ;  /* 0x0000000572727c20 */ /* 0x000fe20008410000 */
[----:B------:R-:W-:Y:S01]  /*5a30*/  FSEL R140, R140, RZ, P5 ;  /* 0x000000ff8c8c7208 */ /* 0x000fe20002800000 */
[----:B------:R-:W-:Y:S01]  /*5a40*/  FFMA.FTZ R116, R38, R119, R117 ;  /* 0x0000007726747223 */ /* 0x000fe20000010075 */
[----:B------:R-:W-:Y:S01]  /*5a50*/  FSEL R135, R134, RZ, P6 ;  /* 0x000000ff86877208 */ /* 0x000fe20003000000 */
[----:B------:R-:W-:Y:S01]  /*5a60*/  FADD.FTZ R121, -R3, R30 ;  /* 0x0000001e03797221 */ /* 0x000fe20000010100 */
[----:B------:R-:W-:Y:S01]  /*5a70*/  LOP3.LUT P5, RZ, R158, 0xff000000, RZ, 0xc0, !PT ;  /* 0xff0000009eff7812 */ /* 0x000fe200078ac0ff */
[----:B------:R-:W-:Y:S01]  /*5a80*/  FMUL.FTZ R146, R146, R37 ;  /* 0x0000002592927220 */ /* 0x000fe20000410000 */
[----:B------:R-:W-:Y:S01]  /*5a90*/  FSEL R134, R136, RZ, P2 ;  /* 0x000000ff88867208 */ /* 0x000fe20001000000 */
[----:B------:R-:W-:Y:S01]  /*5aa0*/  FFMA.FTZ R118, R38, R127, R118 ;  /* 0x0000007f26767223 */ /* 0x000fe20000010076 */
[----:B------:R-:W-:Y:S01]  /*5ab0*/  FADD.FTZ R21, -R21, R16 ;  /* 0x0000001015157221 */ /* 0x000fe20000010100 */
[----:B------:R-:W-:Y:S01]  /*5ac0*/  FADD.FTZ R31, -R4, R31 ;  /* 0x0000001f041f7221 */ /* 0x000fe20000010100 */
[----:B------:R-:W-:Y:S01]  /*5ad0*/  FADD.FTZ R19, -R19, R14 ;  /* 0x0000000e13137221 */ /* 0x000fe20000010100 */
[----:B------:R-:W-:Y:S01]  /*5ae0*/  PRMT R3, R57, 0x7632, R3 ;  /* 0x0000763239037816 */ /* 0x000fe20000000003 */
[----:B------:R-:W-:Y:S01]  /*5af0*/  FMUL.FTZ R138, R138, R37 ;  /* 0x000000258a8a7220 */ /* 0x000fe20000410000 */
[----:B------:R-:W-:Y:S01]  /*5b00*/  FMUL.FTZ R136, R142, UR5 ;  /* 0x000000058e887c20 */ /* 0x000fe20008410000 */
[----:B------:R-:W-:Y:S01]  /*5b10*/  FFMA.FTZ R124, R38, R133, R124 ;  /* 0x00000085267c7223 */ /* 0x000fe2000001007c */
[----:B------:R-:W-:Y:S01]  /*5b20*/  PRMT R14, R58, 0x7632, R14 ;  /* 0x000076323a0e7816 */ /* 0x000fe2000000000e */
[----:B------:R-:W-:Y:S01]  /*5b30*/  FFMA.FTZ R4, R38, R7, R5 ;  /* 0x0000000726047223 */ /* 0x000fe20000010005 */
        /* <DEDUP_REMOVED lines=8> */
[----:B------:R-:W-:Y:S01]  /*5bc0*/  FSEL R131, R0, RZ, P4 ;  /* 0x000000ff00837208 */ /* 0x000fe20002000000 */
[----:B------:R-:W-:Y:S01]  /*5bd0*/  FMUL.FTZ R0, R146, UR5 ;  /* 0x0000000592007c20 */ /* 0x000fe20008410000 */
[----:B------:R-:W-:Y:S01]  /*5be0*/  FSEL R114, R114, RZ, P5 ;  /* 0x000000ff72727208 */ /* 0x000fe20002800000 */
[----:B------:R-:W-:Y:S01]  /*5bf0*/  FMUL.FTZ R137, R138, UR5 ;  /* 0x000000058a897c20 */ /* 0x000fe20008410000 */
[----:B------:R-:W-:Y:S01]  /*5c00*/  SHF.L.U32 R3, R3, 0x10, RZ ;  /* 0x0000001003037819 */ /* 0x000fe200000006ff */
[-C--:B------:R-:W-:Y:S01]  /*5c10*/  FMUL.FTZ R122, R122, R37.reuse ;  /* 0x000000257a7a7220 */ /* 0x080fe20000410000 */
[----:B------:R-:W-:Y:S01]  /*5c20*/  LOP3.LUT P5, RZ, R156, 0xff00, RZ, 0xc0, !PT ;  /* 0x0000ff009cff7812 */ /* 0x000fe200078ac0ff */
[-C--:B------:R-:W-:Y:S01]  /*5c30*/  FMUL.FTZ R124, R124, R37.reuse ;  /* 0x000000257c7c7220 */ /* 0x080fe20000410000 */
[----:B------:R-:W-:Y:S01]  /*5c40*/  SHF.L.U32 R20, R14, 0x10, RZ ;  /* 0x000000100e147819 */ /* 0x000fe200000006ff */
[-C--:B------:R-:W-:Y:S01]  /*5c50*/  FMUL.FTZ R120, R120, R37.reuse ;  /* 0x0000002578787220 */ /* 0x080fe20000410000 */
[----:B------:R-:W-:Y:S01]  /*5c60*/  FSEL R136, R136, RZ, P1 ;  /* 0x000000ff88887208 */ /* 0x000fe20000800000 */
[----:B------:R-:W-:Y:S01]  /*5c70*/  FMUL.FTZ R126, R126, R37 ;  /* 0x000000257e7e7220 */ /* 0x000fe20000410000 */
[----:B------:R-:W-:Y:S01]  /*5c80*/  SHF.L.U32 R130, R17, 0x10, RZ ;  /* 0x0000001011827819 */ /* 0x000fe200000006ff */
[----:B------:R-:W-:Y:S01]  /*5c90*/  FFMA.FTZ R16, R38, R31, R16 ;  /* 0x0000001f26107223 */ /* 0x000fe20000010010 */
[----:B------:R-:W-:Y:S01]  /*5ca0*/  SHF.L.U32 R5, R5, 0x10, RZ ;  /* 0x0000001005057819 */ /* 0x000fe200000006ff */
[----:B------:R-:W-:Y:S01]  /*5cb0*/  FMUL.FTZ R17, R116, UR5 ;  /* 0x0000000574117c20 */ /* 0x000fe20008410000 */
[----:B------:R-:W-:Y:S01]  /*5cc0*/  ISETP.GE.U32.AND P1, PT, R156, RZ, PT ;  /* 0x000000ff9c00720c */ /* 0x000fe20003f26070 */
[----:B------:R-:W-:Y:S01]  /*5cd0*/  FFMA.FTZ R144, R38, R159, R144 ;  /* 0x0000009f26907223 */ /* 0x000fe20000010090 */
[----:B------:R-:W-:Y:S01]  /*5ce0*/  SHF.L.U32 R30, R52, 0x10, RZ ;  /* 0x00000010341e7819 */ /* 0x000fe200000006ff */
[----:B------:R-:W-:Y:S01]  /*5cf0*/  FMUL.FTZ R116, R118, UR5 ;  /* 0x0000000576747c20 */ /* 0x000fe20008410000 */
[----:B------:R-:W-:Y:S01]  /*5d00*/  FADD.FTZ R29, -R24, R29 ;  /* 0x0000001d181d7221 */ /* 0x000fe20000010100 */
[----:B------:R-:W-:Y:S01]  /*5d10*/  FSEL R0, R0, RZ, P5 ;  /* 0x000000ff00007208 */ /* 0x000fe20002800000 */
[----:B------:R-:W-:Y:S01]  /*5d20*/  FMUL.FTZ R118, R122, UR5 ;  /* 0x000000057a767c20 */ /* 0x000fe20008410000 */
[----:B------:R-:W-:Y:S01]  /*5d30*/  FMUL.FTZ R119, R124, UR5 ;  /* 0x000000057c777c20 */ /* 0x000fe20008410000 */
[----:B------:R-:W-:Y:S01]  /*5d40*/  FFMA.FTZ R14, R38, R21, R3 ;  /* 0x00000015260e7223 */ /* 0x000fe20000010003 */
[----:B------:R-:W-:Y:S01]  /*5d50*/  FSEL R137, R137, RZ, P3 ;  /* 0x000000ff89897208 */ /* 0x000fe20001800000 */
[----:B------:R-:W-:Y:S01]  /*5d60*/  FMUL.FTZ R33, R120, UR5 ;  /* 0x0000000578217c20 */ /* 0x000fe20008410000 */
[----:B------:R-:W-:Y:S01]  /*5d70*/  LOP3.LUT P5, RZ, R157, 0xff0000, RZ, 0xc0, !PT ;  /* 0x00ff00009dff7812 */ /* 0x000fe200078ac0ff */
[----:B------:R-:W-:Y:S01]  /*5d80*/  FMUL.FTZ R122, R126, UR5 ;  /* 0x000000057e7a7c20 */ /* 0x000fe20008410000 */
[----:B------:R-:W-:Y:S01]  /*5d90*/  FADD.FTZ R23, -R23, R28 ;  /* 0x0000001c17177221 */ /* 0x000fe20000010100 */
[----:B------:R-:W-:Y:S01]  /*5da0*/  FFMA.FTZ R20, R38, R15, R20 ;  /* 0x0000000f26147223 */ /* 0x000fe20000010014 */
[-C--:B------:R-:W-:Y:S01]  /*5db0*/  FMUL.FTZ R3, R16, R37.reuse ;  /* 0x0000002510037220 */ /* 0x080fe20000410000 */
[C---:B------:R-:W-:Y:S01]  /*5dc0*/  LOP3.LUT P3, RZ, R157.reuse, 0xff, RZ, 0xc0, !PT ;  /* 0x000000ff9dff7812 */ /* 0x040fe2000786c0ff */
[----:B------:R-:W-:Y:S01]  /*5dd0*/  FMUL.FTZ R4, R4, R37 ;  /* 0x0000002504047220 */ /* 0x000fe20000410000 */
[----:B------:R-:W-:Y:S01]  /*5de0*/  ISETP.GE.U32.AND.EX P1, PT, R157, 0x1000000, PT, P1 ;  /* 0x010000009d00780c */ /* 0x000fe20003f26110 */
[----:B------:R-:W-:Y:S01]  /*5df0*/  FFMA.FTZ R28, R38, R19, R5 ;  /* 0x00000013261c7223 */ /* 0x000fe20000010005 */
[----:B------:R-:W-:Y:S01]  /*5e00*/  FMUL.FTZ R144, R144, R37 ;  /* 0x0000002590907220 */ /* 0x000fe20000410000 */
[----:B------:R-:W-:Y:S01]  /*5e10*/  SHF.L.U32 R32, R53, 0x10, RZ ;  /* 0x0000001035207819 */ /* 0x000fe200000006ff */
[----:B------:R-:W-:Y:S01]  /*5e20*/  FFMA.FTZ R30, R38, R29, R30 ;  /* 0x0000001d261e7223 */ /* 0x000fe2000001001e */
[----:B------:R-:W-:Y:S01]  /*5e30*/  FSEL R119, R119, RZ, P5 ;  /* 0x000000ff77777208 */ /* 0x000fe20002800000 */
[-C--:B------:R-:W-:Y:S01]  /*5e40*/  FMUL.FTZ R20, R20, R37.reuse ;  /* 0x0000002514147220 */ /* 0x080fe20000410000 */
[----:B------:R-:W-:Y:S01]  /*5e50*/  FMUL.FTZ R3, R3, UR5 ;  /* 0x0000000503037c20 */ /* 0x000fe20008410000 */
        /* <DEDUP_REMOVED lines=8> */
[----:B------:R-:W-:Y:S01]  /*5ee0*/  ISETP.GE.U32.AND P1, PT, R150, RZ, PT ;  /* 0x000000ff9600720c */ /* 0x000fe20003f26070 */
[----:B------:R-:W-:Y:S01]  /*5ef0*/  FFMA.FTZ R32, R38, R23, R32 ;  /* 0x0000001726207223 */ /* 0x000fe20000010020 */
[----:B------:R-:W-:Y:S01]  /*5f00*/  LOP3.LUT P4, RZ, R156, 0xff, RZ, 0xc0, !PT ;  /* 0x000000ff9cff7812 */ /* 0x000fe2000788c0ff */
[----:B------:R-:W-:Y:S01]  /*5f10*/  FMUL.FTZ R23, R20, UR5 ;  /* 0x0000000514177c20 */ /* 0x000fe20008410000 */
[----:B------:R-:W-:Y:S01]  /*5f20*/  FSEL R20, R3, RZ, P5 ;  /* 0x000000ff03147208 */ /* 0x000fe20002800000 */
[----:B------:R-:W-:Y:S01]  /*5f30*/  FMUL.FTZ R28, R28, UR5 ;  /* 0x000000051c1c7c20 */ /* 0x000fe20008410000 */
[----:B------:R-:W-:Y:S01]  /*5f40*/  ISETP.GE.U32.AND.EX P1, PT, R151, 0x1000000, PT, P1 ;  /* 0x010000009700780c */ /* 0x000fe20003f26110 */
[----:B------:R-:W-:Y:S01]  /*5f50*/  FMUL.FTZ R3, R30, UR5 ;  /* 0x000000051e037c20 */ /* 0x000fe20008410000 */
[----:B------:R-:W-:Y:S01]  /*5f60*/  FSEL R16, R4, RZ, P3 ;  /* 0x000000ff04107208 */ /* 0x000fe20001800000 */
[----:B------:R-:W-:Y:S01]  /*5f70*/  FADD.FTZ R13, -R2, R13 ;  /* 0x0000000d020d7221 */ /* 0x000fe20000010100 */
[----:B------:R-:W-:Y:S01]  /*5f80*/  FSEL R123, R123, RZ, P4 ;  /* 0x000000ff7b7b7208 */ /* 0x000fe20002000000 */
[----:B------:R-:W0:Y:S01]  /*5f90*/  LDC.64 R4, c[0x0][0x468] ;  /* 0x00011a00ff047b82 */ /* 0x000e220000000a00 */
[----:B------:R-:W-:Y:S01]  /*5fa0*/  LOP3.LUT P3, RZ, R152, 0xff, RZ, 0xc0, !PT ;  /* 0x000000ff98ff7812 */ /* 0x000fe2000786c0ff */
[----:B------:R-:W-:Y:S01]  /*5fb0*/  FMUL.FTZ R14, R14, R37 ;  /* 0x000000250e0e7220 */ /* 0x000fe20000410000 */
[----:B------:R-:W-:Y:S01]  /*5fc0*/  LOP3.LUT P4, RZ, R157, 0xff00, RZ, 0xc0, !PT ;  /* 0x0000ff009dff7812 */ /* 0x000fe2000788c0ff */
[----:B------:R-:W-:Y:S01]  /*5fd0*/  FFMA.FTZ R130, R38, R145, R130 ;  /* 0x0000009126827223 */ /* 0x000fe20000010082 */
[----:B------:R-:W-:Y:S01]  /*5fe0*/  SHF.L.U32 R128, R56, 0x10, RZ ;  /* 0x0000001038807819 */ /* 0x000fe200000006ff */
[----:B------:R-:W-:Y:S01]  /*5ff0*/  FMUL.FTZ R14, R14, UR5 ;  /* 0x000000050e0e7c20 */ /* 0x000fe20008410000 */
[----:B------:R-:W-:Y:S01]  /*6000*/  PRMT R2, R55, 0x7632, R2 ;  /* 0x0000763237027816 */ /* 0x000fe20000000002 */
[----:B------:R-:W-:Y:S01]  /*6010*/  FADD.FTZ R11, -R6, R11 ;  /* 0x0000000b060b7221 */ /* 0x000fe20000010100 */
[----:B------:R-:W-:Y:S01]  /*6020*/  FSEL R30, R28, RZ, P1 ;  /* 0x000000ff1c1e7208 */ /* 0x000fe20000800000 */
[----:B------:R-:W-:Y:S01]  /*6030*/  FFMA.FTZ R128, R38, R139, R128 ;  /* 0x0000008b26807223 */ /* 0x000fe20000010080 */
[----:B------:R-:W-:Y:S01]  /*6040*/  FSEL R28, R3, RZ, P3 ;  /* 0x000000ff031c7208 */ /* 0x000fe20001800000 */
[----:B------:R-:W-:Y:S01]  /*6050*/  FADD.FTZ R161, -R161, R10 ;  /* 0x0000000aa1a17221 */ /* 0x000fe20000010100 */
[----:B------:R-:W-:Y:S01]  /*6060*/  FSEL R118, R118, RZ, P4 ;  /* 0x000000ff76767208 */ /* 0x000fe20002000000 */
[-C--:B------:R-:W-:Y:S01]  /*6070*/  FMUL.FTZ R130, R130, R37.reuse ;  /* 0x0000002582827220 */ /* 0x080fe20000410000 */
[----:B------:R-:W-:Y:S01]  /*6080*/  SHF.L.U32 R24, R59, 0x10, RZ ;  /* 0x000000103b187819 */ /* 0x000fe200000006ff */
[----:B------:R-:W-:Y:S01]  /*6090*/  FADD.FTZ R27, -R22, R27 ;  /* 0x0000001b161b7221 */ /* 0x000fe20000010100 */
[----:B------:R-:W-:Y:S01]  /*60a0*/  SHF.L.U32 R3, R2, 0x10, RZ ;  /* 0x0000001002037819 */ /* 0x000fe200000006ff */
[----:B------:R-:W-:Y:S01]  /*60b0*/  FMUL.FTZ R128, R128, R37 ;  /* 0x0000002580807220 */ /* 0x000fe20000410000 */
[----:B------:R-:W-:Y:S01]  /*60c0*/  LOP3.LUT P4, RZ, R150, 0xff000000, RZ, 0xc0, !PT ;  /* 0xff00000096ff7812 */ /* 0x000fe2000788c0ff */
[----:B------:R-:W-:Y:S01]  /*60d0*/  FFMA.FTZ R24, R38, R121, R24 ;  /* 0x0000007926187223 */ /* 0x000fe20000010018 */
[----:B------:R-:W-:Y:S01]  /*60e0*/  PRMT R2, R52, 0x7632, R2 ;  /* 0x0000763234027816 */ /* 0x000fe20000000002 */
[----:B------:R-:W-:Y:S01]  /*60f0*/  FADD.FTZ R141, -R141, R12 ;  /* 0x0000000c8d8d7221 */ /* 0x000fe20000010100 */
[----:B------:R-:W-:Y:S01]  /*6100*/  PRMT R6, R53, 0x7632, R6 ;  /* 0x0000763235067816 */ /* 0x000fe20000000006 */
[----:B------:R-:W-:Y:S01]  /*6110*/  FFMA.FTZ R22, R38, R161, R3 ;  /* 0x000000a126167223 */ /* 0x000fe20000010003 */
[----:B------:R-:W-:Y:S01]  /*6120*/  PRMT R7, R54, 0x7632, R7 ;  /* 0x0000763236077816 */ /* 0x000fe20000000007 */
[----:B------:R-:W-:Y:S01]  /*6130*/  FADD.FTZ R25, -R25, R26 ;  /* 0x0000001a19197221 */ /* 0x000fe20000010100 */
[----:B------:R-:W-:Y:S01]  /*6140*/  LOP3.LUT P2, RZ, R156, 0xff000000, RZ, 0xc0, !PT ;  /* 0xff0000009cff7812 */ /* 0x000fe2000784c0ff */
[----:B------:R-:W-:Y:S01]  /*6150*/  FMUL.FTZ R120, R130, UR5 ;  /* 0x0000000582787c20 */ /* 0x000fe20008410000 */
[----:B------:R-:W-:Y:S01]  /*6160*/  LOP3.LUT P6, RZ, R156, 0xff0000, RZ, 0xc0, !PT ;  /* 0x00ff00009cff7812 */ /* 0x000fe200078cc0ff */
[----:B------:R-:W-:Y:S01]  /*6170*/  FMUL.FTZ R117, R128, UR5 ;  /* 0x0000000580757c20 */ /* 0x000fe20008410000 */
[----:B------:R-:W-:Y:S01]  /*6180*/  FSEL R21, R14, RZ, P4 ;  /* 0x000000ff0e157208 */ /* 0x000fe20002000000 */
[-C--:B------:R-:W-:Y:S01]  /*6190*/  FMUL.FTZ R24, R24, R37.reuse ;  /* 0x0000002518187220 */ /* 0x080fe20000410000 */
[----:B------:R-:W-:Y:S01]  /*61a0*/  SHF.L.U32 R10, R54, 0x10, RZ ;  /* 0x00000010360a7819 */ /* 0x000fe200000006ff */
[----:B------:R-:W-:Y:S01]  /*61b0*/  FMUL.FTZ R32, R32, R37 ;  /* 0x0000002520207220 */ /* 0x000fe20000410000 */
[----:B------:R-:W-:Y:S01]  /*61c0*/  SHF.L.U32 R3, R2, 0x10, RZ ;  /* 0x0000001002037819 */ /* 0x000fe200000006ff */
[----:B------:R-:W-:Y:S01]  /*61d0*/  FMUL.FTZ R19, R24, UR5 ;  /* 0x0000000518137c20 */ /* 0x000fe20008410000 */
[----:B------:R-:W-:Y:S01]  /*61e0*/  SHF.L.U32 R6, R6, 0x10, RZ ;  /* 0x0000001006067819 */ /* 0x000fe200000006ff */
[C---:B------:R-:W-:Y:S01]  /*61f0*/  FFMA.FTZ R10, R38.reuse, R27, R10 ;  /* 0x0000001b260a7223 */ /* 0x040fe2000001000a */
[----:B------:R-:W-:Y:S01]  /*6200*/  SHF.L.U32 R12, R7, 0x10, RZ ;  /* 0x00000010070c7819 */ /* 0x000fe200000006ff */
[C---:B------:R-:W-:Y:S01]  /*6210*/  FFMA.FTZ R2, R38.reuse, R13, R3 ;  /* 0x0000000d26027223 */ /* 0x040fe20000010003 */
[----:B------:R-:W-:Y:S01]  /*6220*/  SHF.L.U32 R14, R55, 0x10, RZ ;  /* 0x00000010370e7819 */ /* 0x000fe200000006ff */
[----:B------:R-:W-:Y:S01]  /*6230*/  FFMA.FTZ R6, R38, R141, R6 ;  /* 0x0000008d26067223 */ /* 0x000fe20000010006 */
[----:B------:R-:W-:Y:S01]  /*6240*/  FSEL R116, R116, RZ, P2 ;  /* 0x000000ff74747208 */ /* 0x000fe20001000000 */
[C---:B------:R-:W-:Y:S01]  /*6250*/  FFMA.FTZ R12, R38.reuse, R11, R12 ;  /* 0x0000000b260c7223 */ /* 0x040fe2000001000c */
[----:B------:R-:W-:Y:S01]  /*6260*/  FSEL R17, R17, RZ, P6 ;  /* 0x000000ff11117208 */ /* 0x000fe20003000000 */
[----:B------:R-:W-:Y:S01]  /*6270*/  FFMA.FTZ R14, R38, R25, R14 ;  /* 0x00000019260e7223 */ /* 0x000fe2000001000e */
[----:B------:R-:W-:Y:S01]  /*6280*/  LOP3.LUT P2, RZ, R150, 0xff00, RZ, 0xc0, !PT ;  /* 0x0000ff0096ff7812 */ /* 0x000fe2000784c0ff */
[----:B------:R-:W-:Y:S01]  /*6290*/  FMUL.FTZ R29, R32, UR5 ;  /* 0x00000005201d7c20 */ /* 0x000fe20008410000 */
[----:B------:R-:W-:Y:S01]  /*62a0*/  LOP3.LUT P6, RZ, R150, 0xff, RZ, 0xc0, !PT ;  /* 0x000000ff96ff7812 */ /* 0x000fe200078cc0ff */
[-C--:B------:R-:W-:Y:S01]  /*62b0*/  FMUL.FTZ R38, R22, R37.reuse ;  /* 0x0000002516267220 */ /* 0x080fe20000410000 */
[----:B------:R-:W-:Y:S01]  /*62c0*/  FSEL R120, R120, RZ, P2 ;  /* 0x000000ff78787208 */ /* 0x000fe20001000000 */
[-C--:B------:R-:W-:Y:S01]  /*62d0*/  FMUL.FTZ R27, R10, R37.reuse ;  /* 0x000000250a1b7220 */ /* 0x080fe20000410000 */
[----:B------:R-:W-:Y:S01]  /*62e0*/  FSEL R117, R117, RZ, P6 ;  /* 0x000000ff75757208 */ /* 0x000fe20003000000 */
[-C--:B------:R-:W-:Y:S01]  /*62f0*/  FMUL.FTZ R22, R2, R37.reuse ;  /* 0x0000002502167220 */ /* 0x080fe20000410000 */
[C---:B------:R-:W-:Y:S01]  /*6300*/  LOP3.LUT P2, RZ, R151.reuse, 0xff0000, RZ, 0xc0, !PT ;  /* 0x00ff000097ff7812 */ /* 0x040fe2000784c0ff */
[-C--:B------:R-:W-:Y:S01]  /*6310*/  FMUL.FTZ R26, R6, R37.reuse ;  /* 0x00000025061a7220 */ /* 0x080fe20000410000 */
[----:B------:R-:W-:Y:S01]  /*6320*/  LOP3.LUT P6, RZ, R151, 0xff00, RZ, 0xc0, !PT ;  /* 0x0000ff0097ff7812 */ /* 0x000fe200078cc0ff */
[-C--:B------:R-:W-:Y:S01]  /*6330*/  FMUL.FTZ R31, R12, R37.reuse ;  /* 0x000000250c1f7220 */ /* 0x080fe20000410000 */
[----:B------:R-:W-:Y:S01]  /*6340*/  LOP3.LUT P5, RZ, R152, 0xff0000, RZ, 0xc0, !PT ;  /* 0x00ff000098ff7812 */ /* 0x000fe200078ac0ff */
[----:B------:R-:W-:Y:S01]  /*6350*/  FMUL.FTZ R32, R14, R37 ;  /* 0x000000250e207220 */ /* 0x000fe20000410000 */
[----:B------:R-:W-:Y:S01]  /*6360*/  ISETP.GE.U32.AND P1, PT, R152, RZ, PT ;  /* 0x000000ff9800720c */ /* 0x000fe20003f26070 */
[----:B------:R-:W-:Y:S01]  /*6370*/  FMUL.FTZ R27, R27, UR5 ;  /* 0x000000051b1b7c20 */ /* 0x000fe20008410000 */
[----:B------:R-:W-:Y:S01]  /*6380*/  FSEL R19, R19, RZ, P2 ;  /* 0x000000ff13137208 */ /* 0x000fe20001000000 */
[----:B0-----:R-:W-:Y:S01]  /*6390*/  IMAD.WIDE.U32 R24, R35, 0x10, R4 ;  /* 0x0000001023187825 */ /* 0x001fe200078e0004 */
[----:B------:R-:W-:-:S03]  /*63a0*/  FSEL R23, R23, RZ, P6 ;  /* 0x000000ff17177208 */ /* 0x000fc60003000000 */
[----:B------:R-:W-:Y:S01]  /*63b0*/  FMUL.FTZ R38, R38, UR5 ;  /* 0x0000000526267c20 */ /* 0x000fe20008410000 */
[----:B------:R-:W-:Y:S01]  /*63c0*/  LOP3.LUT P2, RZ, R153, 0xff, RZ, 0xc0, !PT ;  /* 0x000000ff99ff7812 */ /* 0x000fe2000784c0ff */
[----:B------:R-:W-:Y:S01]  /*63d0*/  FMUL.FTZ R32, R32, UR5 ;  /* 0x0000000520207c20 */ /* 0x000fe20008410000 */
[----:B------:R-:W-:Y:S01]  /*63e0*/  FSEL R29, R29, RZ, P5 ;  /* 0x000000ff1d1d7208 */ /* 0x000fe20002800000 */
[----:B------:R-:W-:Y:S01]  /*63f0*/  FMUL.FTZ R22, R22, UR5 ;  /* 0x0000000516167c20 */ /* 0x000fe20008410000 */
[----:B------:R-:W-:Y:S01]  /*6400*/  FMUL.FTZ R31, R31, UR5 ;  /* 0x000000051f1f7c20 */ /* 0x000fe20008410000 */
[----:B------:R-:W-:Y:S01]  /*6410*/  FMUL.FTZ R26, R26, UR5 ;  /* 0x000000051a1a7c20 */ /* 0x000fe20008410000 */
[C---:B------:R-:W-:Y:S01]  /*6420*/  LOP3.LUT P4, RZ, R152.reuse, 0xff00, RZ, 0xc0, !PT ;  /* 0x0000ff0098ff7812 */ /* 0x040fe2000788c0ff */
[--C-:B------:R-:W-:Y:S01]  /*6430*/  IMAD.WIDE.U32 R2, R149, 0x10, R4.reuse ;  /* 0x0000001095027825 */ /* 0x100fe200078e0004 */
[----:B------:R-:W-:Y:S02]  /*6440*/  LOP3.LUT P6, RZ, R152, 0xff000000, RZ, 0xc0, !PT ;  /* 0xff00000098ff7812 */ /* 0x000fe400078cc0ff */
[C---:B------:R-:W-:Y:S01]  /*6450*/  LOP3.LUT P3, RZ, R153.reuse, 0xff00, RZ, 0xc0, !PT ;  /* 0x0000ff0099ff7812 */ /* 0x040fe2000786c0ff */
[----:B------:R-:W-:Y:S01]  /*6460*/  IMAD.WIDE.U32 R132, R132, 0x10, R4 ;  /* 0x0000001084847825 */ /* 0x000fe200078e0004 */
[----:B------:R-:W-:-:S02]  /*6470*/  LOP3.LUT P5, RZ, R153, 0xff0000, RZ, 0xc0, !PT ;  /* 0x00ff000099ff7812 */ /* 0x000fc400078ac0ff */
[----:B------:R-:W-:Y:S01]  /*6480*/  ISETP.GE.U32.AND.EX P1, PT, R153, 0x1000000, PT, P1 ;  /* 0x010000009900780c */ /* 0x000fe20003f26110 */
[--C-:B------:R-:W-:Y:S01]  /*6490*/  IMAD.WIDE.U32 R34, R34, 0x10, R4.reuse ;  /* 0x0000001022227825 */ /* 0x100fe200078e0004 */
[----:B------:R-:W-:Y:S02]  /*64a0*/  F2FP.BF16.F32.PACK_AB R12, R0, R123 ;  /* 0x0000007b000c723e */ /* 0x000fe400000010ff */
[----:B------:R-:W-:Y:S01]  /*64b0*/  FSEL R0, R27, RZ, P2 ;  /* 0x000000ff1b007208 */ /* 0x000fe20001000000 */
[----:B------:R-:W-:Y:S01]  /*64c0*/  IMAD.WIDE.U32 R36, R36, 0x10, R4 ;  /* 0x0000001024247825 */ /* 0x000fe200078e0004 */
[----:B------:R-:W-:Y:S02]  /*64d0*/  F2FP.BF16.F32.PACK_AB R4, R9, R8 ;  /* 0x000000080904723e */ /* 0x000fe400000010ff */
[----:B------:R-:W-:Y:S02]  /*64e0*/  F2FP.BF16.F32.PACK_AB R8, R18, R113 ;  /* 0x000000711208723e */ /* 0x000fe400000010ff */
[----:B------:R-:W-:-:S02]  /*64f0*/  F2FP.BF16.F32.PACK_AB R18, R23, R20 ;  /* 0x000000141712723e */ /* 0x000fc400000010ff */
[----:B------:R-:W-:Y:S02]  /*6500*/  F2FP.BF16.F32.PACK_AB R7, R148, R155 ;  /* 0x0000009b9407723e */ /* 0x000fe400000010ff */
[----:B------:R-:W-:Y:S02]  /*6510*/  F2FP.BF16.F32.PACK_AB R6, R140, R143 ;  /* 0x0000008f8c06723e */ /* 0x000fe400000010ff */
[----:B------:R-:W-:Y:S02]  /*6520*/  F2FP.BF16.F32.PACK_AB R5, R112, R115 ;  /* 0x000000737005723e */ /* 0x000fe400000010ff */
[----:B------:R-:W-:Y:S02]  /*6530*/  FSEL R23, R32, RZ, P5 ;  /* 0x000000ff20177208 */ /* 0x000fe40002800000 */
[----:B------:R-:W-:Y:S01]  /*6540*/  FSEL R38, R38, RZ, P1 ;  /* 0x000000ff26267208 */ /* 0x000fe20000800000 */
[----:B------:R2:W-:Y:S01]  /*6550*/  STG.E.128 desc[UR6][R2.64], R4 ;  /* 0x0000000402007986 */ /* 0x0005e2000c101d06 */
[----:B------:R-:W-:-:S02]  /*6560*/  FSEL R31, R31, RZ, P3 ;  /* 0x000000ff1f1f7208 */ /* 0x000fc40001800000 */
[----:B------:R-:W-:Y:S02]  /*6570*/  FSEL R26, R26, RZ, P6 ;  /* 0x000000ff1a1a7208 */ /* 0x000fe40003000000 */
[----:B------:R-:W-:Y:S02]  /*6580*/  FSEL R27, R22, RZ, P4 ;  /* 0x000000ff161b7208 */ /* 0x000fe40002000000 */
        /* <DEDUP_REMOVED lines=8> */
[----:B------:R-:W-:Y:S01]  /*6610*/  F2FP.BF16.F32.PACK_AB R19, R30, R19 ;  /* 0x000000131e13723e */ /* 0x000fe200000010ff */
[----:B------:R2:W-:Y:S01]  /*6620*/  STG.E.128 desc[UR6][R24.64], R12 ;  /* 0x0000000c18007986 */ /* 0x0005e2000c101d06 */
        /* <DEDUP_REMOVED lines=8> */
.L_x_5430:
[C---:B------:R-:W-:Y:S01]  /*66b0*/  PRMT R48, R71.reuse, 0x7632, R48 ;  /* 0x0000763247307816 */ /* 0x040fe20000000030 */
[C-C-:B------:R-:W-:Y:S01]  /*66c0*/  FFMA.FTZ R206, R160.reuse, R206, R161.reuse ;  /* 0x000000cea0ce7223 */ /* 0x140fe200000100a1 */
[--C-:B------:R-:W-:Y:S01]  /*66d0*/  FFMA.FTZ R49, R160, R210, R161.reuse ;  /* 0x000000d2a0317223 */ /* 0x100fe200000100a1 */
[----:B------:R-:W-:Y:S01]  /*66e0*/  ISETP.GE.U32.AND P2, PT, R162, RZ, PT ;  /* 0x000000ffa200720c */ /* 0x000fe20003f46070 */
[----:B------:R-:W-:Y:S01]  /*66f0*/  FFMA.FTZ R167, R160, R203, R161 ;  /* 0x000000cba0a77223 */ /* 0x000fe200000100a1 */
[----:B------:R-:W-:Y:S01]  /*6700*/  SHF.L.U32 R113, R48, 0x10, RZ ;  /* 0x0000001030717819 */ /* 0x000fe200000006ff */
[----:B------:R-:W-:Y:S01]  /*6710*/  FADD.FTZ R51, -R206, R183 ;  /* 0x000000b7ce337221 */ /* 0x000fe20000010100 */
[----:B------:R-:W-:Y:S01]  /*6720*/  SHF.L.U32 R48, R71, 0x10, RZ ;  /* 0x0000001047307819 */ /* 0x000fe200000006ff */
[----:B------:R-:W-:Y:S01]  /*6730*/  FADD.FTZ R49, -R49, R208 ;  /* 0x000000d031317221 */ /* 0x000fe20000010100 */
[----:B------:R-:W-:Y:S01]  /*6740*/  LOP3.LUT P1, RZ, R163, 0xff0000, RZ, 0xc0, !PT ;  /* 0x00ff0000a3ff7812 */ /* 0x000fe2000782c0ff */
[----:B------:R-:W-:Y:S01]  /*6750*/  FADD.FTZ R167, -R167, R182 ;  /* 0x000000b6a7a77221 */ /* 0x000fe20000010100 */
[----:B------:R-:W-:Y:S01]  /*6760*/  ISETP.GE.U32.AND.EX P2, PT, R163, 0x1000000, PT, P2 ;  /* 0x01000000a300780c */ /* 0x000fe20003f46120 */
[C---:B------:R-:W-:Y:S01]  /*6770*/  FFMA.FTZ R51, R38.reuse, R51, R48 ;  /* 0x0000003326337223 */ /* 0x040fe20000010030 */
[----:B------:R-:W-:Y:S01]  /*6780*/  FFMA.FTZ R50, R38, R49, R113 ;  /* 0x0000003126327223 */ /* 0x000fe20000010071 */
[--C-:B------:R-:W-:Y:S01]  /*6790*/  FFMA.FTZ R113, R160, R201, R161.reuse ;  /* 0x000000c9a0717223 */ /* 0x100fe200000100a1 */
[----:B------:R-:W-:Y:S01]  /*67a0*/  LOP3.LUT P4, RZ, R162, 0xff, RZ, 0xc0, !PT ;  /* 0x000000ffa2ff7812 */ /* 0x000fe2000788c0ff */
[-C--:B------:R-:W-:Y:S01]  /*67b0*/  FMUL.FTZ R48, R51, R37.reuse ;  /* 0x0000002533307220 */ /* 0x080fe20000410000 */
[----:B------:R-:W-:Y:S01]  /*67c0*/  FMUL.FTZ R49, R50, R37 ;  /* 0x0000002532317220 */ /* 0x000fe20000410000 */
[----:B------:R-:W-:Y:S01]  /*67d0*/  FADD.FTZ R113, -R113, R200 ;  /* 0x000000c871717221 */ /* 0x000fe20000010100 */
[----:B------:R-:W-:Y:S01]  /*67e0*/  LOP3.LUT P6, RZ, R162, 0xff00, RZ, 0xc0, !PT ;  /* 0x0000ff00a2ff7812 */ /* 0x000fe200078cc0ff */
[----:B------:R-:W-:Y:S01]  /*67f0*/  FMUL.FTZ R48, R48, UR5 ;  /* 0x0000000530307c20 */ /* 0x000fe20008410000 */
[----:B0-----:R-:W-:Y:S01]  /*6800*/  FMUL.FTZ R112, R49, UR5 ;  /* 0x0000000531707c20 */ /* 0x001fe20008410000 */
[----:B------:R-:W-:Y:S01]  /*6810*/  LOP3.LUT P5, RZ, R162, 0xff0000, RZ, 0xc0, !PT ;  /* 0x00ff0000a2ff7812 */ /* 0x000fe200078ac0ff */
[--C-:B------:R-:W-:Y:S01]  /*6820*/  FFMA.FTZ R202, R160, R202, R161.reuse ;  /* 0x000000caa0ca7223 */ /* 0x100fe200000100a1 */
[----:B------:R-:W-:Y:S01]  /*6830*/  LOP3.LUT P3, RZ, R162, 0xff000000, RZ, 0xc0, !PT ;  /* 0xff000000a2ff7812 */ /* 0x000fe2000786c0ff */
[----:B------:R-:W-:Y:S01]  /*6840*/  FFMA.FTZ R115, R160, R205, R161 ;  /* 0x000000cda0737223 */ /* 0x000fe200000100a1 */
[----:B------:R-:W-:Y:S01]  /*6850*/  FSEL R49, R48, RZ, P1 ;  /* 0x000000ff30317208 */ /* 0x000fe20000800000 */
[----:B------:R-:W-:Y:S01]  /*6860*/  FADD.FTZ R165, -R202, R181 ;  /* 0x000000b5caa57221 */ /* 0x000fe20000010100 */
[----:B------:R-:W-:Y:S01]  /*6870*/  FSEL R48, R112, RZ, P2 ;  /* 0x000000ff70307208 */ /* 0x000fe20001000000 */
[C-C-:B------:R-:W-:Y:S01]  /*6880*/  FFMA.FTZ R112, R160.reuse, R209, R161.reuse ;  /* 0x000000d1a0707223 */ /* 0x140fe200000100a1 */
[----:B------:R-:W-:Y:S01]  /*6890*/  LOP3.LUT P1, RZ, R163, 0xff, RZ, 0xc0, !PT ;  /* 0x000000ffa3ff7812 */ /* 0x000fe2000782c0ff */
[----:B------:R-:W-:Y:S01]  /*68a0*/  FADD.FTZ R115, -R115, R204 ;  /* 0x000000cc73737221 */ /* 0x000fe20000010100 */
[----:B------:R-:W-:Y:S01]  /*68b0*/  LOP3.LUT P2, RZ, R163, 0xff00, RZ, 0xc0, !PT ;  /* 0x0000ff00a3ff7812 */ /* 0x000fe2000784c0ff */
[----:B-----5:R-:W-:Y:S01]  /*68c0*/  FFMA.FTZ R163, R160, R0, R161 ;  /* 0x00000000a0a37223 */ /* 0x020fe200000100a1 */
[----:B------:R-:W-:Y:S01]  /*68d0*/  PRMT R0, R70, 0x7632, R0 ;  /* 0x0000763246007816 */ /* 0x000fe20000000000 */
[----:B------:R-:W-:Y:S01]  /*68e0*/  FADD.FTZ R207, -R112, R207 ;  /* 0x000000cf70cf7221 */ /* 0x000fe20000010100 */
[C-C-:B------:R-:W-:Y:S01]  /*68f0*/  FFMA.FTZ R112, R160.reuse, R141, R161.reuse ;  /* 0x0000008da0707223 */ /* 0x140fe200000100a1 */
[----:B------:R-:W-:Y:S01]  /*6900*/  FFMA.FTZ R141, R160, R133, R161 ;  /* 0x00000085a08d7223 */ /* 0x000fe200000100a1 */
        /* <DEDUP_REMOVED lines=13> */
[C---:B------:R-:W-:Y:S01]  /*69e0*/  FFMA.FTZ R164, R38.reuse, R115, R133 ;  /* 0x0000007326a47223 */ /* 0x040fe20000010085 */
[C---:B------:R-:W-:Y:S01]  /*69f0*/  SHF.L.U32 R154, R67.reuse, 0x10, RZ ;  /* 0x00000010439a7819 */ /* 0x040fe200000006ff */
[C---:B------:R-:W-:Y:S01]  /*6a00*/  FFMA.FTZ R165, R38.reuse, R165, R112 ;  /* 0x000000a526a57223 */ /* 0x040fe20000010070 */
[----:B------:R-:W-:Y:S01]  /*6a10*/  PRMT R114, R67, 0x7632, R114 ;  /* 0x0000763243727816 */ /* 0x000fe20000000072 */
[----:B------:R-:W-:Y:S01]  /*6a20*/  FFMA.FTZ R167, R38, R167, R0 ;  /* 0x000000a726a77223 */ /* 0x000fe20000010000 */
[----:B------:R-:W-:Y:S01]  /*6a30*/  SHF.L.U32 R0, R68, 0x10, RZ ;  /* 0x0000001044007819 */ /* 0x000fe200000006ff */
[----:B------:R-:W-:Y:S01]  /*6a40*/  FFMA.FTZ R154, R38, R145, R154 ;  /* 0x00000091269a7223 */ /* 0x000fe2000001009a */
[----:B------:R-:W-:Y:S01]  /*6a50*/  FMUL.FTZ R112, R166, R37 ;  /* 0x00000025a6707220 */ /* 0x000fe20000410000 */
[----:B------:R-:W-:Y:S01]  /*6a60*/  SHF.L.U32 R114, R114, 0x10, RZ ;  /* 0x0000001072727819 */ /* 0x000fe200000006ff */
[--C-:B------:R-:W-:Y:S01]  /*6a70*/  FFMA.FTZ R171, R160, R116, R161.reuse ;  /* 0x00000074a0ab7223 */ /* 0x100fe200000100a1 */
[----:B------:R-:W-:Y:S01]  /*6a80*/  FFMA.FTZ R163, R38, R163, R0 ;  /* 0x000000a326a37223 */ /* 0x000fe20000010000 */
[----:B------:R-:W-:Y:S01]  /*6a90*/  FMUL.FTZ R0, R167, R37 ;  /* 0x00000025a7007220 */ /* 0x000fe20000410000 */
[----:B------:R-:W-:Y:S01]  /*6aa0*/  FMUL.FTZ R112, R112, UR5 ;  /* 0x0000000570707c20 */ /* 0x000fe20008410000 */
[----:B------:R-:W-:Y:S01]  /*6ab0*/  FFMA.FTZ R155, R38, R141, R114 ;  /* 0x0000008d269b7223 */ /* 0x000fe20000010072 */
[----:B------:R-:W-:Y:S01]  /*6ac0*/  PRMT R116, R64, 0x7632, R116 ;  /* 0x0000763240747816 */ /* 0x000fe20000000074 */
[----:B------:R-:W-:Y:S01]  /*6ad0*/  FMUL.FTZ R145, R0, UR5 ;  /* 0x0000000500917c20 */ /* 0x000fe20008410000 */
[-C--:B------:R-:W-:Y:S01]  /*6ae0*/  FMUL.FTZ R0, R165, R37.reuse ;  /* 0x00000025a5007220 */ /* 0x080fe20000410000 */
[----:B------:R-:W-:Y:S01]  /*6af0*/  FSEL R141, R112, RZ, P2 ;  /* 0x000000ff708d7208 */ /* 0x000fe20001000000 */
[-C--:B------:R-:W-:Y:S01]  /*6b00*/  FMUL.FTZ R112, R162, R37.reuse ;  /* 0x00000025a2707220 */ /* 0x080fe20000410000 */
[-C--:B------:R-:W-:Y:S01]  /*6b10*/  FMUL.FTZ R113, R155, R37.reuse ;  /* 0x000000259b717220 */ /* 0x080fe20000410000 */
[----:B------:R-:W-:Y:S01]  /*6b20*/  FMUL.FTZ R136, R0, UR5 ;  /* 0x0000000500887c20 */ /* 0x000fe20008410000 */
[-C--:B------:R-:W-:Y:S01]  /*6b30*/  FMUL.FTZ R0, R164, R37.reuse ;  /* 0x00000025a4007220 */ /* 0x080fe20000410000 */
[----:B------:R-:W-:Y:S01]  /*6b40*/  FMUL.FTZ R112, R112, UR5 ;  /* 0x0000000570707c20 */ /* 0x000fe20008410000 */
[----:B------:R-:W-:Y:S01]  /*6b50*/  FMUL.FTZ R115, R113, UR5 ;  /* 0x0000000571737c20 */ /* 0x000fe20008410000 */
[----:B------:R-:W-:Y:S01]  /*6b60*/  SHF.L.U32 R116, R116, 0x10, RZ ;  /* 0x0000001074747819 */ /* 0x000fe200000006ff */
[----:B------:R-:W-:Y:S01]  /*6b70*/  FMUL.FTZ R133, R0, UR5 ;  /* 0x0000000500857c20 */ /* 0x000fe20008410000 */
[-C--:B------:R-:W-:Y:S01]  /*6b80*/  FMUL.FTZ R0, R163, R37.reuse ;  /* 0x00000025a3007220 */ /* 0x080fe20000410000 */
[----:B------:R-:W-:Y:S01]  /*6b90*/  FSEL R113, R112, RZ, P6 ;  /* 0x000000ff70717208 */ /* 0x000fe20003000000 */
[----:B------:R-:W-:Y:S01]  /*6ba0*/  FADD.FTZ R171, -R171, R120 ;  /* 0x00000078abab7221 */ /* 0x000fe20000010100 */
[----:B------:R-:W-:Y:S01]  /*6bb0*/  FSEL R145, R145, RZ, P1 ;  /* 0x000000ff91917208 */ /* 0x000fe20000800000 */
[----:B------:R-:W-:Y:S01]  /*6bc0*/  FMUL.FTZ R0, R0, UR5 ;  /* 0x0000000500007c20 */ /* 0x000fe20008410000 */
[----:B------:R-:W-:Y:S01]  /*6bd0*/  FSEL R133, R133, RZ, P3 ;  /* 0x000000ff85857208 */ /* 0x000fe20001800000 */
[C-C-:B------:R-:W-:Y:S01]  /*6be0*/  FFMA.FTZ R169, R160.reuse, R124, R161.reuse ;  /* 0x0000007ca0a97223 */ /* 0x140fe200000100a1 */
[----:B------:R-:W-:Y:S01]  /*6bf0*/  LOP3.LUT P3, RZ, R159, 0xff0000, RZ, 0xc0, !PT ;  /* 0x00ff00009fff7812 */ /* 0x000fe2000786c0ff */
[--C-:B------:R-:W-:Y:S01]  /*6c00*/  FFMA.FTZ R24, R160, R24, R161.reuse ;  /* 0x00000018a0187223 */ /* 0x100fe200000100a1 */
[----:B------:R-:W-:Y:S01]  /*6c10*/  FSEL R114, R0, RZ, P4 ;  /* 0x000000ff00727208 */ /* 0x000fe20002000000 */
[----:B------:R-:W-:Y:S01]  /*6c20*/  FMUL.FTZ R0, R154, R37 ;  /* 0x000000259a007220 */ /* 0x000fe20000410000 */
[----:B------:R-:W-:Y:S01]  /*6c30*/  ISETP.GE.U32.AND P4, PT, R158, RZ, PT ;  /* 0x000000ff9e00720c */ /* 0x000fe20003f86070 */
[----:B------:R-:W-:Y:S01]  /*6c40*/  FADD.FTZ R169, -R169, R128 ;  /* 0x00000080a9a97221 */ /* 0x000fe20000010100 */
[----:B------:R-:W-:Y:S01]  /*6c50*/  FSEL R136, R136, RZ, P5 ;  /* 0x000000ff88887208 */ /* 0x000fe20002800000 */
[----:B------:R-:W-:Y:S01]  /*6c60*/  FMUL.FTZ R0, R0, UR5 ;  /* 0x0000000500007c20 */ /* 0x000fe20008410000 */
[----:B------:R-:W-:Y:S01]  /*6c70*/  ISETP.GE.U32.AND.EX P4, PT, R159, 0x1000000, PT, P4 ;  /* 0x010000009f00780c */ /* 0x000fe20003f86140 */
[--C-:B------:R-:W-:Y:S01]  /*6c80*/  FFMA.FTZ R8, R160, R8, R161.reuse ;  /* 0x00000008a0087223 */ /* 0x100fe200000100a1 */
[----:B------:R-:W-:Y:S01]  /*6c90*/  LOP3.LUT P1, RZ, R158, 0xff, RZ, 0xc0, !PT ;  /* 0x000000ff9eff7812 */ /* 0x000fe2000782c0ff */
[--C-:B------:R-:W-:Y:S01]  /*6ca0*/  FFMA.FTZ R23, R160, R23, R161.reuse ;  /* 0x00000017a0177223 */ /* 0x100fe200000100a1 */
[----:B------:R-:W-:Y:S01]  /*6cb0*/  FSEL R112, R0, RZ, P3 ;  /* 0x000000ff00707208 */ /* 0x000fe20001800000 */
[C-C-:B------:R-:W-:Y:S01]  /*6cc0*/  FFMA.FTZ R22, R160.reuse, R22, R161.reuse ;  /* 0x00000016a0167223 */ /* 0x140fe200000100a1 */
[----:B------:R-:W-:Y:S01]  /*6cd0*/  FSEL R0, R115, RZ, P4 ;  /* 0x000000ff73007208 */ /* 0x000fe20002000000 */
[C-C-:B------:R-:W-:Y:S01]  /*6ce0*/  FFMA.FTZ R115, R160.reuse, R144, R161.reuse ;  /* 0x00000090a0737223 */ /* 0x140fe200000100a1 */
[C---:B------:R-:W-:Y:S01]  /*6cf0*/  LOP3.LUT P3, RZ, R159.reuse, 0xff, RZ, 0xc0, !PT ;  /* 0x000000ff9fff7812 */ /* 0x040fe2000786c0ff */
[C-C-:B------:R-:W-:Y:S01]  /*6d00*/  FFMA.FTZ R9, R160.reuse, R9, R161.reuse ;  /* 0x00000009a0097223 */ /* 0x140fe200000100a1 */
[----:B------:R-:W-:Y:S01]  /*6d10*/  LOP3.LUT P4, RZ, R159, 0xff00, RZ, 0xc0, !PT ;  /* 0x0000ff009fff7812 */ /* 0x000fe2000788c0ff */
[C-C-:B------:R-:W-:Y:S01]  /*6d20*/  FFMA.FTZ R159, R160.reuse, R138, R161.reuse ;  /* 0x0000008aa09f7223 */ /* 0x140fe200000100a1 */
[----:B------:R-:W-:Y:S01]  /*6d30*/  FFMA.FTZ R138, R160, R143, R161 ;  /* 0x0000008fa08a7223 */ /* 0x000fe200000100a1 */
[----:B------:R-:W-:Y:S01]  /*6d40*/  LOP3.LUT P2, RZ, R158, 0xff00, RZ, 0xc0, !PT ;  /* 0x0000ff009eff7812 */ /* 0x000fe2000784c0ff */
[----:B------:R-:W-:Y:S01]  /*6d50*/  FADD.FTZ R115, -R115, R148 ;  /* 0x0000009473737221 */ /* 0x000fe20000010100 */
[----:B------:R-:W-:Y:S01]  /*6d60*/  FADD.FTZ R143, -R159, R140 ;  /* 0x0000008c9f8f7221 */ /* 0x000fe20000010100 */
[----:B------:R-:W-:Y:S01]  /*6d70*/  FADD.FTZ R159, -R134, R137 ;  /* 0x00000089869f7221 */ /* 0x000fe20000010100 */
[----:B------:R-:W-:Y:S01]  /*6d80*/  PRMT R134, R66, 0x7632, R134 ;  /* 0x0000763242867816 */ /* 0x000fe20000000086 */
[----:B------:R-:W-:Y:S01]  /*6d90*/  FADD.FTZ R147, -R138, R147 ;  /* 0x000000938a937221 */ /* 0x000fe20000010100 */
[C-C-:B------:R-:W-:Y:S01]  /*6da0*/  FFMA.FTZ R138, R160.reuse, R135, R161.reuse ;  /* 0x00000087a08a7223 */ /* 0x140fe200000100a1 */
[----:B------:R-:W-:Y:S01]  /*6db0*/  FFMA.FTZ R135, R160, R142, R161 ;  /* 0x0000008ea0877223 */ /* 0x000fe200000100a1 */
[----:B------:R-:W-:Y:S01]  /*6dc0*/  SHF.L.U32 R137, R134, 0x10, RZ ;  /* 0x0000001086897819 */ /* 0x000fe200000006ff */
[----:B------:R-:W-:Y:S01]  /*6dd0*/  FFMA.FTZ R143, R38, R143, R116 ;  /* 0x0000008f268f7223 */ /* 0x000fe20000010074 */
[C---:B------:R-:W-:Y:S01]  /*6de0*/  LOP3.LUT P5, RZ, R158.reuse, 0xff0000, RZ, 0xc0, !PT ;  /* 0x00ff00009eff7812 */ /* 0x040fe200078ac0ff */
[----:B------:R-:W-:Y:S01]  /*6df0*/  FADD.FTZ R135, -R135, R146 ;  /* 0x0000009287877221 */ /* 0x000fe20000010100 */
[----:B------:R-:W-:Y:S01]  /*6e00*/  LOP3.LUT P6, RZ, R158, 0xff000000, RZ, 0xc0, !PT ;  /* 0xff0000009eff7812 */ /* 0x000fe200078cc0ff */
[----:B------:R-:W-:Y:S01]  /*6e10*/  FFMA.FTZ R159, R38, R159, R137 ;  /* 0x0000009f269f7223 */ /* 0x000fe20000010089 */
        /* <DEDUP_REMOVED lines=9> */
[----:B------:R-:W-:Y:S01]  /*6eb0*/  FMUL.FTZ R116, R168, R37 ;  /* 0x00000025a8747220 */ /* 0x000fe20000410000 */
[C---:B------:R-:W-:Y:S01]  /*6ec0*/  FFMA.FTZ R158, R38.reuse, R147, R158 ;  /* 0x00000093269e7223 */ /* 0x040fe2000001009e */
[----:B------:R-:W-:Y:S01]  /*6ed0*/  FFMA.FTZ R144, R38, R115, R135 ;  /* 0x0000007326907223 */ /* 0x000fe20000010087 */
[C---:B------:R-:W-:Y:S01]  /*6ee0*/  SHF.L.U32 R142, R63.reuse, 0x10, RZ ;  /* 0x000000103f8e7819 */ /* 0x040fe200000006ff */
[----:B------:R-:W-:Y:S01]  /*6ef0*/  FMUL.FTZ R116, R116, UR5 ;  /* 0x0000000574747c20 */ /* 0x000fe20008410000 */
[--C-:B------:R-:W-:Y:S01]  /*6f00*/  FFMA.FTZ R148, R38, R139, R120.reuse ;  /* 0x0000008b26947223 */ /* 0x100fe20000010078 */
[----:B------:R-:W-:Y:S01]  /*6f10*/  FMUL.FTZ R115, R158, R37 ;  /* 0x000000259e737220 */ /* 0x000fe20000410000 */
[----:B------:R-:W-:Y:S01]  /*6f20*/  PRMT R120, R63, 0x7632, R120 ;  /* 0x000076323f787816 */ /* 0x000fe20000000078 */
[----:B------:R-:W-:Y:S01]  /*6f30*/  FFMA.FTZ R142, R38, R169, R142 ;  /* 0x000000a9268e7223 */ /* 0x000fe2000001008e */
[----:B------:R-:W-:Y:S01]  /*6f40*/  FSEL R139, R116, RZ, P3 ;  /* 0x000000ff748b7208 */ /* 0x000fe20001800000 */
[-C--:B------:R-:W-:Y:S01]  /*6f50*/  FMUL.FTZ R116, R148, R37.reuse ;  /* 0x0000002594747220 */ /* 0x080fe20000410000 */
[----:B------:R-:W-:Y:S01]  /*6f60*/  FMUL.FTZ R137, R115, UR5 ;  /* 0x0000000573897c20 */ /* 0x000fe20008410000 */
[----:B------:R-:W-:Y:S01]  /*6f70*/  SHF.L.U32 R140, R120, 0x10, RZ ;  /* 0x00000010788c7819 */ /* 0x000fe200000006ff */
[-C--:B------:R-:W-:Y:S01]  /*6f80*/  FMUL.FTZ R115, R144, R37.reuse ;  /* 0x0000002590737220 */ /* 0x080fe20000410000 */
[----:B------:R-:W-:Y:S01]  /*6f90*/  FMUL.FTZ R120, R159, R37 ;  /* 0x000000259f787220 */ /* 0x000fe20000410000 */
[----:B------:R-:W-:Y:S01]  /*6fa0*/  FMUL.FTZ R116, R116, UR5 ;  /* 0x0000000574747c20 */ /* 0x000fe20008410000 */
[----:B------:R-:W-:Y:S01]  /*6fb0*/  FSEL R137, R137, RZ, P5 ;  /* 0x000000ff89897208 */ /* 0x000fe20002800000 */
[----:B------:R-:W-:Y:S01]  /*6fc0*/  FMUL.FTZ R115, R115, UR5 ;  /* 0x0000000573737c20 */ /* 0x000fe20008410000 */
[----:B------:R-:W-:Y:S01]  /*6fd0*/  FMUL.FTZ R120, R120, UR5 ;  /* 0x0000000578787c20 */ /* 0x000fe20008410000 */
[----:B------:R-:W-:Y:S01]  /*6fe0*/  FFMA.FTZ R140, R38, R171, R140 ;  /* 0x000000ab268c7223 */ /* 0x000fe2000001008c */
[----:B------:R-:W-:Y:S01]  /*6ff0*/  FSEL R135, R116, RZ, P6 ;  /* 0x000000ff74877208 */ /* 0x000fe20003000000 */
[-C--:B------:R-:W-:Y:S01]  /*7000*/  FMUL.FTZ R116, R143, R37.reuse ;  /* 0x000000258f747220 */ /* 0x080fe20000410000 */
[----:B------:R-:W-:Y:S01]  /*7010*/  FSEL R128, R115, RZ, P1 ;  /* 0x000000ff73807208 */ /* 0x000fe20000800000 */
[-C--:B------:R-:W-:Y:S01]  /*7020*/  FMUL.FTZ R115, R142, R37.reuse ;  /* 0x000000258e737220 */ /* 0x080fe20000410000 */
[----:B------:R-:W-:Y:S01]  /*7030*/  FSEL R138, R120, RZ, P4 ;  /* 0x000000ff788a7208 */ /* 0x000fe20002000000 */
[----:B------:R-:W-:Y:S01]  /*7040*/  FMUL.FTZ R120, R140, R37 ;  /* 0x000000258c787220 */ /* 0x000fe20000410000 */
[----:B------:R-:W-:Y:S01]  /*7050*/  ISETP.GE.U32.AND P1, PT, R156, RZ, PT ;  /* 0x000000ff9c00720c */ /* 0x000fe20003f26070 */
[----:B------:R-:W-:Y:S01]  /*7060*/  FMUL.FTZ R116, R116, UR5 ;  /* 0x0000000574747c20 */ /* 0x000fe20008410000 */
[----:B------:R-:W-:Y:S01]  /*7070*/  FMUL.FTZ R115, R115, UR5 ;  /* 0x0000000573737c20 */ /* 0x000fe20008410000 */
[C---:B------:R-:W-:Y:S01]  /*7080*/  LOP3.LUT P6, RZ, R157.reuse, 0xff0000, RZ, 0xc0, !PT ;  /* 0x00ff00009dff7812 */ /* 0x040fe200078cc0ff */
[----:B------:R-:W-:Y:S01]  /*7090*/  FMUL.FTZ R120, R120, UR5 ;  /* 0x0000000578787c20 */ /* 0x000fe20008410000 */
[----:B------:R-:W-:Y:S01]  /*70a0*/  ISETP.GE.U32.AND.EX P1, PT, R157, 0x1000000, PT, P1 ;  /* 0x010000009d00780c */ /* 0x000fe20003f26110 */
[----:B------:R-:W-:Y:S01]  /*70b0*/  FADD.FTZ R9, -R9, R10 ;  /* 0x0000000a09097221 */ /* 0x000fe20000010100 */
[----:B------:R-:W-:Y:S01]  /*70c0*/  FSEL R134, R116, RZ, P2 ;  /* 0x000000ff74867208 */ /* 0x000fe20001000000 */
[----:B------:R-:W-:Y:S01]  /*70d0*/  FADD.FTZ R27, -R22, R27 ;  /* 0x0000001b161b7221 */ /* 0x000fe20000010100 */
[----:B------:R-:W-:-:S02]  /*70e0*/  FSEL R116, R115, RZ, P6 ;  /* 0x000000ff73747208 */ /* 0x000fc40003000000 */
[----:B------:R-:W-:Y:S01]  /*70f0*/  FSEL R115, R120, RZ, P1 ;  /* 0x000000ff78737208 */ /* 0x000fe20000800000 */
[----:B------:R-:W-:Y:S01]  /*7100*/  FFMA.FTZ R120, R160, R127, R161 ;  /* 0x0000007fa0787223 */ /* 0x000fe200000100a1 */
[----:B------:R-:W-:Y:S02]  /*7110*/  LOP3.LUT P5, RZ, R156, 0xff0000, RZ, 0xc0, !PT ;  /* 0x00ff00009cff7812 */ /* 0x000fe400078ac0ff */
[----:B------:R-:W-:Y:S01]  /*7120*/  SHF.L.U32 R124, R59, 0x10, RZ ;  /* 0x000000103b7c7819 */ /* 0x000fe200000006ff */
[----:B------:R-:W-:Y:S01]  /*7130*/  FADD.FTZ R131, -R120, R131 ;  /* 0x0000008378837221 */ /* 0x000fe20000010100 */
[C-C-:B------:R-:W-:Y:S01]  /*7140*/  FFMA.FTZ R120, R160.reuse, R119, R161.reuse ;  /* 0x00000077a0787223 */ /* 0x140fe200000100a1 */
[--C-:B------:R-:W-:Y:S01]  /*7150*/  FFMA.FTZ R119, R160, R126, R161.reuse ;  /* 0x0000007ea0777223 */ /* 0x100fe200000100a1 */
[----:B------:R-:W-:Y:S01]  /*7160*/  LOP3.LUT P4, RZ, R156, 0xff00, RZ, 0xc0, !PT ;  /* 0x0000ff009cff7812 */ /* 0x000fe2000788c0ff */
[----:B------:R-:W-:Y:S01]  /*7170*/  FFMA.FTZ R126, R160, R7, R161 ;  /* 0x00000007a07e7223 */ /* 0x000fe200000100a1 */
[----:B------:R-:W-:Y:S01]  /*7180*/  FADD.FTZ R171, -R120, R123 ;  /* 0x0000007b78ab7221 */ /* 0x000fe20000010100 */
[C-C-:B------:R-:W-:Y:S01]  /*7190*/  FFMA.FTZ R120, R160.reuse, R117, R161.reuse ;  /* 0x00000075a0787223 */ /* 0x140fe200000100a1 */
[--C-:B------:R-:W-:Y:S01]  /*71a0*/  FFMA.FTZ R117, R160, R18, R161.reuse ;  /* 0x00000012a0757223 */ /* 0x100fe200000100a1 */
[----:B------:R-:W-:Y:S01]  /*71b0*/  PRMT R18, R62, 0x7632, R18 ;  /* 0x000076323e127816 */ /* 0x000fe20000000012 */
[----:B------:R-:W-:Y:S01]  /*71c0*/  FFMA.FTZ R123, R160, R118, R161 ;  /* 0x00000076a07b7223 */ /* 0x000fe200000100a1 */
[----:B------:R-:W-:Y:S01]  /*71d0*/  FADD.FTZ R175, -R120, R121 ;  /* 0x0000007978af7221 */ /* 0x000fe20000010100 */
[----:B------:R-:W-:Y:S01]  /*71e0*/  FADD.FTZ R121, -R117, R30 ;  /* 0x0000001e75797221 */ /* 0x000fe20000010100 */
[----:B------:R-:W-:Y:S01]  /*71f0*/  FFMA.FTZ R118, R160, R125, R161 ;  /* 0x0000007da0767223 */ /* 0x000fe200000100a1 */
[----:B------:R-:W-:Y:S01]  /*7200*/  SHF.L.U32 R30, R18, 0x10, RZ ;  /* 0x00000010121e7819 */ /* 0x000fe200000006ff */
[----:B------:R-:W-:Y:S01]  /*7210*/  FADD.FTZ R119, -R119, R130 ;  /* 0x0000008277777221 */ /* 0x000fe20000010100 */
[C---:B------:R-:W-:Y:S01]  /*7220*/  SHF.L.U32 R18, R61.reuse, 0x10, RZ ;  /* 0x000000103d127819 */ /* 0x040fe200000006ff */
[----:B------:R-:W-:Y:S01]  /*7230*/  FADD.FTZ R129, -R118, R129 ;  /* 0x0000008176817221 */ /* 0x000fe20000010100 */
[----:B------:R-:W-:Y:S01]  /*7240*/  SHF.L.U32 R117, R62, 0x10, RZ ;  /* 0x000000103e757819 */ /* 0x000fe200000006ff */
[----:B------:R-:W-:Y:S01]  /*7250*/  FFMA.FTZ R125, R160, R2, R161 ;  /* 0x00000002a07d7223 */ /* 0x000fe200000100a1 */
[----:B------:R-:W-:Y:S01]  /*7260*/  PRMT R2, R61, 0x7632, R2 ;  /* 0x000076323d027816 */ /* 0x000fe20000000002 */
[C-C-:B------:R-:W-:Y:S01]  /*7270*/  FFMA.FTZ R173, R38.reuse, R119, R18.reuse ;  /* 0x0000007726ad7223 */ /* 0x140fe20000010012 */
[----:B------:R-:W-:Y:S01]  /*7280*/  PRMT R18, R59, 0x7632, R18 ;  /* 0x000076323b127816 */ /* 0x000fe20000000012 */
[C---:B------:R-:W-:Y:S01]  /*7290*/  FFMA.FTZ R174, R38.reuse, R129, R117 ;  /* 0x0000008126ae7223 */ /* 0x040fe20000010075 */
[----:B------:R-:W-:Y:S01]  /*72a0*/  FFMA.FTZ R175, R38, R175, R30 ;  /* 0x000000af26af7223 */ /* 0x000fe2000001001e */
[----:B------:R-:W-:Y:S01]  /*72b0*/  SHF.L.U32 R172, R2, 0x10, RZ ;  /* 0x0000001002ac7819 */ /* 0x000fe200000006ff */
[----:B------:R-:W-:Y:S01]  /*72c0*/  FADD.FTZ R123, -R123, R122 ;  /* 0x0000007a7b7b7221 */ /* 0x000fe20000010100 */
[----:B------:R-:W-:Y:S01]  /*72d0*/  SHF.L.U32 R30, R18, 0x10, RZ ;  /* 0x00000010121e7819 */ /* 0x000fe200000006ff */
[-C--:B------:R-:W-:Y:S01]  /*72e0*/  FMUL.FTZ R18, R174, R37.reuse ;  /* 0x00000025ae127220 */ /* 0x080fe20000410000 */
[C---:B------:R-:W-:Y:S01]  /*72f0*/  PRMT R2, R60.reuse, 0x7632, R2 ;  /* 0x000076323c027816 */ /* 0x040fe20000000002 */
[----:B------:R-:W-:Y:S01]  /*7300*/  FADD.FTZ R125, -R125, R14 ;  /* 0x0000000e7d7d7221 */ /* 0x000fe20000010100 */
[----:B------:R-:W-:Y:S01]  /*7310*/  SHF.L.U32 R117, R60, 0x10, RZ ;  /* 0x000000103c757819 */ /* 0x000fe200000006ff */
[----:B------:R-:W-:Y:S01]  /*7320*/  FMUL.FTZ R122, R18, UR5 ;  /* 0x00000005127a7c20 */ /* 0x000fe20008410000 */
[----:B------:R-:W-:Y:S01]  /*7330*/  FMUL.FTZ R18, R173, R37 ;  /* 0x00000025ad127220 */ /* 0x000fe20000410000 */
[----:B------:R-:W-:Y:S01]  /*7340*/  SHF.L.U32 R2, R2, 0x10, RZ ;  /* 0x0000001002027819 */ /* 0x000fe200000006ff */
[C---:B------:R-:W-:Y:S01]  /*7350*/  FFMA.FTZ R172, R38.reuse, R123, R172 ;  /* 0x0000007b26ac7223 */ /* 0x040fe200000100ac */
[----:B------:R-:W-:Y:S01]  /*7360*/  FFMA.FTZ R14, R38, R131, R117 ;  /* 0x00000083260e7223 */ /* 0x000fe20000010075 */
[----:B------:R-:W-:Y:S01]  /*7370*/  FMUL.FTZ R18, R18, UR5 ;  /* 0x0000000512127c20 */ /* 0x000fe20008410000 */
[C---:B------:R-:W-:Y:S01]  /*7380*/  FFMA.FTZ R125, R38.reuse, R125, R30 ;  /* 0x0000007d267d7223 */ /* 0x040fe2000001001e */
[----:B------:R-:W-:Y:S01]  /*7390*/  FFMA.FTZ R171, R38, R171, R2 ;  /* 0x000000ab26ab7223 */ /* 0x000fe20000010002 */
[-C--:B------:R-:W-:Y:S01]  /*73a0*/  FMUL.FTZ R2, R175, R37.reuse ;  /* 0x00000025af027220 */ /* 0x080fe20000410000 */
[-C--:B------:R-:W-:Y:S01]  /*73b0*/  FMUL.FTZ R30, R172, R37.reuse ;  /* 0x00000025ac1e7220 */ /* 0x080fe20000410000 */
[----:B------:R-:W-:Y:S01]  /*73c0*/  FSEL R120, R18, RZ, P5 ;  /* 0x000000ff12787208 */ /* 0x000fe20002800000 */
[-C--:B------:R-:W-:Y:S01]  /*73d0*/  FMUL.FTZ R18, R171, R37.reuse ;  /* 0x00000025ab127220 */ /* 0x080fe20000410000 */
[----:B------:R-:W-:Y:S01]  /*73e0*/  FMUL.FTZ R123, R2, UR5 ;  /* 0x00000005027b7c20 */ /* 0x000fe20008410000 */
[----:B------:R-:W-:Y:S01]  /*73f0*/  FMUL.FTZ R2, R14, R37 ;  /* 0x000000250e027220 */ /* 0x000fe20000410000 */
[----:B------:R-:W-:Y:S01]  /*7400*/  LOP3.LUT P3, RZ, R156, 0xff, RZ, 0xc0, !PT ;  /* 0x000000ff9cff7812 */ /* 0x000fe2000786c0ff */
[----:B------:R-:W-:Y:S01]  /*7410*/  FMUL.FTZ R18, R18, UR5 ;  /* 0x0000000512127c20 */ /* 0x000fe20008410000 */
[----:B------:R-:W-:Y:S01]  /*7420*/  FFMA.FTZ R124, R38, R121, R124 ;  /* 0x00000079267c7223 */ /* 0x000fe2000001007c */
[----:B------:R-:W-:Y:S01]  /*7430*/  FMUL.FTZ R2, R2, UR5 ;  /* 0x0000000502027c20 */ /* 0x000fe20008410000 */
[C-C-:B------:R-:W-:Y:S01]  /*7440*/  FFMA.FTZ R7, R160.reuse, R20, R161.reuse ;  /* 0x00000014a0077223 */ /* 0x140fe200000100a1 */
[--C-:B------:R-:W-:Y:S01]  /*7450*/  FFMA.FTZ R20, R160, R3, R161.reuse ;  /* 0x00000003a0147223 */ /* 0x100fe200000100a1 */
[----:B------:R-:W-:Y:S01]  /*7460*/  FSEL R119, R18, RZ, P4 ;  /* 0x000000ff12777208 */ /* 0x000fe20002000000 */
[--C-:B------:R-:W-:Y:S01]  /*7470*/  FFMA.FTZ R18, R160, R21, R161.reuse ;  /* 0x00000015a0127223 */ /* 0x100fe200000100a1 */
[----:B------:R-:W-:Y:S01]  /*7480*/  FMUL.FTZ R30, R30, UR5 ;  /* 0x000000051e1e7c20 */ /* 0x000fe20008410000 */
[--C-:B------:R-:W-:Y:S01]  /*7490*/  FFMA.FTZ R21, R160, R4, R161.reuse ;  /* 0x00000004a0157223 */ /* 0x100fe200000100a1 */
[----:B------:R-:W-:Y:S01]  /*74a0*/  LOP3.LUT P2, RZ, R156, 0xff000000, RZ, 0xc0, !PT ;  /* 0xff0000009cff7812 */ /* 0x000fe2000784c0ff */
[----:B------:R-:W-:Y:S01]  /*74b0*/  FFMA.FTZ R4, R160, R19, R161 ;  /* 0x00000013a0047223 */ /* 0x000fe200000100a1 */
[----:B------:R-:W-:Y:S01]  /*74c0*/  FSEL R118, R2, RZ, P3 ;  /* 0x000000ff02767208 */ /* 0x000fe20001800000 */
[-C--:B------:R-:W-:Y:S01]  /*74d0*/  FMUL.FTZ R2, R124, R37.reuse ;  /* 0x000000257c027220 */ /* 0x080fe20000410000 */
[----:B------:R-:W-:Y:S01]  /*74e0*/  FADD.FTZ R169, -R20, R15 ;  /* 0x0000000f14a97221 */ /* 0x000fe20000010100 */
[----:B------:R-:W-:Y:S01]  /*74f0*/  SHF.L.U32 R15, R58, 0x10, RZ ;  /* 0x000000103a0f7819 */ /* 0x000fe200000006ff */
[----:B------:R-:W-:Y:S01]  /*7500*/  FFMA.FTZ R3, R160, R6, R161 ;  /* 0x00000006a0037223 */ /* 0x000fe200000100a1 */
[----:B------:R-:W-:Y:S01]  /*7510*/  FSEL R121, R30, RZ, P2 ;  /* 0x000000ff1e797208 */ /* 0x000fe20001000000 */
[----:B------:R-:W-:Y:S01]  /*7520*/  FADD.FTZ R31, -R4, R31 ;  /* 0x0000001f041f7221 */ /* 0x000fe20000010100 */
[----:B------:R-:W-:Y:S01]  /*7530*/  FMUL.FTZ R30, R125, R37 ;  /* 0x000000257d1e7220 */ /* 0x000fe20000410000 */
[----:B------:R-:W-:Y:S01]  /*7540*/  FMUL.FTZ R2, R2, UR5 ;  /* 0x0000000502027c20 */ /* 0x000fe20008410000 */
[----:B------:R-:W-:Y:S01]  /*7550*/  PRMT R6, R58, 0x7632, R6 ;  /* 0x000076323a067816 */ /* 0x000fe20000000006 */
[----:B------:R-:W-:Y:S01]  /*7560*/  FFMA.FTZ R170, R38, R31, R15 ;  /* 0x0000001f26aa7223 */ /* 0x000fe2000001000f */
[----:B------:R-:W-:Y:S01]  /*7570*/  LOP3.LUT P2, RZ, R151, 0xff0000, RZ, 0xc0, !PT ;  /* 0x00ff000097ff7812 */ /* 0x000fe2000784c0ff */
[----:B------:R-:W-:Y:S01]  /*7580*/  FMUL.FTZ R117, R30, UR5 ;  /* 0x000000051e757c20 */ /* 0x000fe20008410000 */
[----:B------:R-:W-:Y:S01]  /*7590*/  PRMT R4, R57, 0x7632, R4 ;  /* 0x0000763239047816 */ /* 0x000fe20000000004 */
[----:B------:R-:W-:Y:S01]  /*75a0*/  FADD.FTZ R21, -R21, R16 ;  /* 0x0000001015157221 */ /* 0x000fe20000010100 */
[----:B------:R-:W-:Y:S01]  /*75b0*/  SHF.L.U32 R15, R6, 0x10, RZ ;  /* 0x00000010060f7819 */ /* 0x000fe200000006ff */
[----:B------:R-:W-:Y:S01]  /*75c0*/  FADD.FTZ R7, -R7, R32 ;  /* 0x0000002007077221 */ /* 0x000fe20000010100 */
[----:B------:R-:W-:Y:S01]  /*75d0*/  FSEL R30, R2, RZ, P2 ;  /* 0x000000ff021e7208 */ /* 0x000fe20001000000 */
[C-C-:B------:R-:W-:Y:S01]  /*75e0*/  FFMA.FTZ R2, R160.reuse, R5, R161.reuse ;  /* 0x00000005a0027223 */ /* 0x140fe200000100a1 */
[----:B------:R-:W-:Y:S01]  /*75f0*/  FFMA.FTZ R5, R160, R25, R161 ;  /* 0x00000019a0057223 */ /* 0x000fe200000100a1 */
[----:B------:R-:W-:Y:S01]  /*7600*/  SHF.L.U32 R6, R4, 0x10, RZ ;  /* 0x0000001004067819 */ /* 0x000fe200000006ff */
[----:B------:R-:W-:Y:S01]  /*7610*/  FFMA.FTZ R169, R38, R169, R15 ;  /* 0x000000a926a97223 */ /* 0x000fe2000001000f */
[----:B------:R-:W-:Y:S01]  /*7620*/  SHF.L.U32 R160, R57, 0x10, RZ ;  /* 0x0000001039a07819 */ /* 0x000fe200000006ff */
[----:B------:R-:W-:Y:S01]  /*7630*/  FADD.FTZ R33, -R18, R33 ;  /* 0x0000002112217221 */ /* 0x000fe20000010100 */
[----:B------:R-:W-:Y:S01]  /*7640*/  ISETP.GE.U32.AND P3, PT, R150, RZ, PT ;  /* 0x000000ff9600720c */ /* 0x000fe20003f66070 */
[----:B------:R-:W-:Y:S01]  /*7650*/  FFMA.FTZ R161, R38, R21, R6 ;  /* 0x0000001526a17223 */ /* 0x000fe20000010006 */
[----:B------:R-:W-:Y:S01]  /*7660*/  PRMT R4, R56, 0x7632, R4 ;  /* 0x0000763238047816 */ /* 0x000fe20000000004 */
[----:B------:R-:W-:Y:S01]  /*7670*/  FFMA.FTZ R160, R38, R7, R160 ;  /* 0x0000000726a07223 */ /* 0x000fe200000100a0 */
[----:B------:R-:W-:Y:S01]  /*7680*/  LOP3.LUT P6, RZ, R157, 0xff, RZ, 0xc0, !PT ;  /* 0x000000ff9dff7812 */ /* 0x000fe200078cc0ff */
[-C--:B------:R-:W-:Y:S01]  /*7690*/  FMUL.FTZ R6, R169, R37.reuse ;  /* 0x00000025a9067220 */ /* 0x080fe20000410000 */
[----:B------:R-:W-:Y:S01]  /*76a0*/  LOP3.LUT P1, RZ, R157, 0xff00, RZ, 0xc0, !PT ;  /* 0x0000ff009dff7812 */ /* 0x000fe2000782c0ff */
[----:B------:R-:W-:Y:S01]  /*76b0*/  FADD.FTZ R157, -R126, R17 ;  /* 0x000000117e9d7221 */ /* 0x000fe20000010100 */
[----:B------:R-:W-:Y:S01]  /*76c0*/  ISETP.GE.U32.AND.EX P3, PT, R151, 0x1000000, PT, P3 ;  /* 0x010000009700780c */ /* 0x000fe20003f66130 */
[----:B------:R-:W-:Y:S01]  /*76d0*/  FMUL.FTZ R147, R6, UR5 ;  /* 0x0000000506937c20 */ /* 0x000fe20008410000 */
[----:B------:R-:W-:Y:S01]  /*76e0*/  SHF.L.U32 R7, R4, 0x10, RZ ;  /* 0x0000001004077819 */ /* 0x000fe200000006ff */
[-C--:B------:R-:W-:Y:S01]  /*76f0*/  FMUL.FTZ R4, R170, R37.reuse ;  /* 0x00000025aa047220 */ /* 0x080fe20000410000 */
[----:B------:R-:W-:Y:S01]  /*7700*/  FSEL R122, R122, RZ, P6 ;  /* 0x000000ff7a7a7208 */ /* 0x000fe20003000000 */
[----:B------:R-:W-:Y:S01]  /*7710*/  FMUL.FTZ R6, R161, R37 ;  /* 0x00000025a1067220 */ /* 0x000fe20000410000 */
[----:B------:R-:W-:Y:S01]  /*7720*/  FSEL R123, R123, RZ, P1 ;  /* 0x000000ff7b7b7208 */ /* 0x000fe20000800000 */
[----:B------:R-:W-:Y:S01]  /*7730*/  FFMA.FTZ R157, R38, R157, R7 ;  /* 0x0000009d269d7223 */ /* 0x000fe20000010007 */
[----:B------:R-:W-:Y:S01]  /*7740*/  SHF.L.U32 R156, R56, 0x10, RZ ;  /* 0x00000010389c7819 */ /* 0x000fe200000006ff */
[----:B------:R-:W-:Y:S01]  /*7750*/  FMUL.FTZ R146, R4, UR5 ;  /* 0x0000000504927c20 */ /* 0x000fe20008410000 */
[----:B------:R-:W-:Y:S01]  /*7760*/  LOP3.LUT P6, RZ, R150, 0xff, RZ, 0xc0, !PT ;  /* 0x000000ff96ff7812 */ /* 0x000fe200078cc0ff */
[----:B------:R-:W-:Y:S01]  /*7770*/  FMUL.FTZ R4, R160, R37 ;  /* 0x00000025a0047220 */ /* 0x000fe20000410000 */
[----:B------:R-:W-:Y:S01]  /*7780*/  LOP3.LUT P1, RZ, R150, 0xff00, RZ, 0xc0, !PT ;  /* 0x0000ff0096ff7812 */ /* 0x000fe2000782c0ff */
[----:B------:R-:W-:Y:S01]  /*7790*/  FFMA.FTZ R156, R38, R33, R156 ;  /* 0x00000021269c7223 */ /* 0x000fe2000001009c */
[----:B------:R-:W-:Y:S01]  /*77a0*/  LOP3.LUT P5, RZ, R150, 0xff0000, RZ, 0xc0, !PT ;  /* 0x00ff000096ff7812 */ /* 0x000fe200078ac0ff */
[----:B------:R-:W-:Y:S01]  /*77b0*/  FMUL.FTZ R131, R6, UR5 ;  /* 0x0000000506837c20 */ /* 0x000fe20008410000 */
[----:B------:R-:W-:Y:S01]  /*77c0*/  LOP3.LUT P4, RZ, R150, 0xff000000, RZ, 0xc0, !PT ;  /* 0xff00000096ff7812 */ /* 0x000fe2000788c0ff */
[-C--:B------:R-:W-:Y:S01]  /*77d0*/  FMUL.FTZ R6, R157, R37.reuse ;  /* 0x000000259d067220 */ /* 0x080fe20000410000 */
[----:B------:R-:W-:Y:S01]  /*77e0*/  FSEL R117, R117, RZ, P3 ;  /* 0x000000ff75757208 */ /* 0x000fe20001800000 */
[----:B------:R-:W-:Y:S01]  /*77f0*/  FMUL.FTZ R130, R4, UR5 ;  /* 0x0000000504827c20 */ /* 0x000fe20008410000 */
[C---:B------:R-:W-:Y:S01]  /*7800*/  LOP3.LUT P2, RZ, R151.reuse, 0xff, RZ, 0xc0, !PT ;  /* 0x000000ff97ff7812 */ /* 0x040fe2000784c0ff */
[----:B------:R-:W-:Y:S01]  /*7810*/  FMUL.FTZ R4, R156, R37 ;  /* 0x000000259c047220 */ /* 0x000fe20000410000 */
[----:B------:R-:W-:Y:S01]  /*7820*/  LOP3.LUT P3, RZ, R151, 0xff00, RZ, 0xc0, !PT ;  /* 0x0000ff0097ff7812 */ /* 0x000fe2000786c0ff */
[----:B------:R-:W-:Y:S01]  /*7830*/  FADD.FTZ R151, -R24, R29 ;  /* 0x0000001d18977221 */ /* 0x000fe20000010100 */
[----:B------:R-:W-:Y:S01]  /*7840*/  SHF.L.U32 R16, R52, 0x10, RZ ;  /* 0x0000001034107819 */ /* 0x000fe200000006ff */
[----:B------:R-:W0:Y:S01]  /*7850*/  LDC.64 R24, c[0x0][0x478] ;  /* 0x00011e00ff187b82 */ /* 0x000e220000000a00 */
[----:B------:R-:W-:Y:S01]  /*7860*/  SHF.L.U32 R150, R53, 0x10, RZ ;  /* 0x0000001035967819 */ /* 0x000fe200000006ff */
[----:B------:R-:W-:Y:S01]  /*7870*/  FMUL.FTZ R6, R6, UR5 ;  /* 0x0000000506067c20 */ /* 0x000fe20008410000 */
[----:B------:R-:W-:Y:S01]  /*7880*/  FMUL.FTZ R4, R4, UR5 ;  /* 0x0000000504047c20 */ /* 0x000fe20008410000 */
[----:B------:R-:W-:Y:S01]  /*7890*/  FFMA.FTZ R151, R38, R151, R16 ;  /* 0x0000009726977223 */ /* 0x000fe20000010010 */
[----:B------:R-:W-:Y:S01]  /*78a0*/  FSEL R146, R146, RZ, P2 ;  /* 0x000000ff92927208 */ /* 0x000fe20001000000 */
[----:B------:R-:W-:Y:S01]  /*78b0*/  FFMA.FTZ R150, R38, R23, R150 ;  /* 0x0000001726967223 */ /* 0x000fe20000010096 */
[----:B------:R-:W-:Y:S01]  /*78c0*/  FSEL R130, R130, RZ, P5 ;  /* 0x000000ff82827208 */ /* 0x000fe20002800000 */
[----:B------:R-:W1:Y:S01]  /*78d0*/  LDC.64 R28, c[0x0][0x468] ;  /* 0x00011a00ff1c7b82 */ /* 0x000e620000000a00 */
[-C--:B------:R-:W-:Y:S01]  /*78e0*/  FMUL.FTZ R7, R151, R37.reuse ;  /* 0x0000002597077220 */ /* 0x080fe20000410000 */
[----:B------:R-:W-:Y:S01]  /*78f0*/  FMUL.FTZ R15, R150, R37 ;  /* 0x00000025960f7220 */ /* 0x000fe20000410000 */
[----:B------:R-:W-:Y:S01]  /*7900*/  LOP3.LUT P2, RZ, R152, 0xff, RZ, 0xc0, !PT ;  /* 0x000000ff98ff7812 */ /* 0x000fe2000784c0ff */
[----:B------:R-:W-:Y:S01]  /*7910*/  FADD.FTZ R11, -R2, R11 ;  /* 0x0000000b020b7221 */ /* 0x000fe20000010100 */
[----:B------:R-:W-:Y:S01]  /*7920*/  FMUL.FTZ R7, R7, UR5 ;  /* 0x0000000507077c20 */ /* 0x000fe20008410000 */
[----:B------:R-:W-:Y:S01]  /*7930*/  FMUL.FTZ R15, R15, UR5 ;  /* 0x000000050f0f7c20 */ /* 0x000fe20008410000 */
[----:B------:R-:W-:-:S02]  /*7940*/  LOP3.LUT P5, RZ, R152, 0xff0000, RZ, 0xc0, !PT ;  /* 0x00ff000098ff7812 */ /* 0x000fc400078ac0ff */
[----:B------:R-:W-:Y:S02]  /*7950*/  FSEL R129, R6, RZ, P1 ;  /* 0x000000ff06817208 */ /* 0x000fe40000800000 */
[----:B------:R-:W-:Y:S02]  /*7960*/  ISETP.GE.U32.AND P1, PT, R152, RZ, PT ;  /* 0x000000ff9800720c */ /* 0x000fe40003f26070 */
[----:B------:R-:W-:Y:S02]  /*7970*/  FSEL R127, R4, RZ, P6 ;  /* 0x000000ff047f7208 */ /* 0x000fe40003000000 */
[----:B------:R-:W-:Y:S01]  /*7980*/  PRMT R4, R53, 0x7632, R4 ;  /* 0x0000763235047816 */ /* 0x000fe20000000004 */
[----:B0-----:R-:W-:Y:S01]  /*7990*/  IMAD.WIDE.U32 R22, R132, 0x10, R24 ;  /* 0x0000001084167825 */ /* 0x001fe200078e0018 */
[----:B------:R-:W-:-:S03]  /*79a0*/  FSEL R31, R7, RZ, P2 ;  /* 0x000000ff071f7208 */ /* 0x000fc60001000000 */
[----:B------:R-:W-:Y:S01]  /*79b0*/  FADD.FTZ R7, -R5, R26 ;  /* 0x0000001a05077221 */ /* 0x000fe20000010100 */
[----:B------:R-:W-:Y:S01]  /*79c0*/  FSEL R126, R15, RZ, P5 ;  /* 0x000000ff0f7e7208 */ /* 0x000fe20002800000 */
[----:B------:R-:W-:Y:S01]  /*79d0*/  IMAD.WIDE.U32 R20, R35, 0x10, R24 ;  /* 0x0000001023147825 */ /* 0x000fe200078e0018 */
[C---:B------:R-:W-:Y:S02]  /*79e0*/  LOP3.LUT P6, RZ, R153.reuse, 0xff, RZ, 0xc0, !PT ;  /* 0x000000ff99ff7812 */ /* 0x040fe400078cc0ff */
[----:B------:R-:W-:Y:S01]  /*79f0*/  LOP3.LUT P2, RZ, R153, 0xff00, RZ, 0xc0, !PT ;  /* 0x0000ff0099ff7812 */ /* 0x000fe2000784c0ff */
[----:B-1----:R-:W-:Y:S01]  /*7a00*/  IMAD.WIDE.U32 R32, R149, 0x10, R28 ;  /* 0x0000001095207825 */ /* 0x002fe200078e001c */
[C---:B------:R-:W-:Y:S02]  /*7a10*/  LOP3.LUT P5, RZ, R153.reuse, 0xff0000, RZ, 0xc0, !PT ;  /* 0x00ff000099ff7812 */ /* 0x040fe400078ac0ff */
[----:B------:R-:W-:Y:S01]  /*7a20*/  ISETP.GE.U32.AND.EX P1, PT, R153, 0x1000000, PT, P1 ;  /* 0x010000009900780c */ /* 0x000fe20003f26110 */
[----:B------:R-:W-:Y:S01]  /*7a30*/  FADD.FTZ R153, -R3, R12 ;  /* 0x0000000c03997221 */ /* 0x000fe20000010100 */
[----:B------:R-:W-:-:S02]  /*7a40*/  PRMT R6, R55, 0x7632, R6 ;  /* 0x0000763237067816 */ /* 0x000fc40000000006 */
[----:B------:R-:W-:Y:S02]  /*7a50*/  PRMT R3, R52, 0x7632, R3 ;  /* 0x0000763234037816 */ /* 0x000fe40000000003 */
[----:B------:R-:W-:Y:S02]  /*7a60*/  SHF.L.U32 R4, R4, 0x10, RZ ;  /* 0x0000001004047819 */ /* 0x000fe400000006ff */
[----:B------:R-:W-:Y:S02]  /*7a70*/  PRMT R2, R54, 0x7632, R2 ;  /* 0x0000763236027816 */ /* 0x000fe40000000002 */
[----:B------:R-:W-:Y:S01]  /*7a80*/  SHF.L.U32 R15, R6, 0x10, RZ ;  /* 0x00000010060f7819 */ /* 0x000fe200000006ff */
[----:B------:R-:W-:Y:S01]  /*7a90*/  FFMA.FTZ R153, R38, R153, R4 ;  /* 0x0000009926997223 */ /* 0x000fe20000010004 */
[----:B------:R-:W-:Y:S02]  /*7aa0*/  SHF.L.U32 R176, R3, 0x10, RZ ;  /* 0x0000001003b07819 */ /* 0x000fe400000006ff */
[----:B------:R-:W-:-:S02]  /*7ab0*/  SHF.L.U32 R5, R54, 0x10, RZ ;  /* 0x0000001036057819 */ /* 0x000fc400000006ff */
[----:B------:R-:W-:Y:S01]  /*7ac0*/  SHF.L.U32 R4, R2, 0x10, RZ ;  /* 0x0000001002047819 */ /* 0x000fe200000006ff */
[----:B------:R-:W-:Y:S01]  /*7ad0*/  FFMA.FTZ R176, R38, R13, R176 ;  /* 0x0000000d26b07223 */ /* 0x000fe200000100b0 */
[----:B------:R-:W-:Y:S01]  /*7ae0*/  FSEL R147, R147, RZ, P3 ;  /* 0x000000ff93937208 */ /* 0x000fe20001800000 */
[----:B------:R-:W-:Y:S01]  /*7af0*/  IMAD.WIDE.U32 R2, R149, 0x10, R24 ;  /* 0x0000001095027825 */ /* 0x000fe200078e0018 */
[----:B------:R-:W-:Y:S02]  /*7b00*/  FSEL R131, R131, RZ, P4 ;  /* 0x000000ff83837208 */ /* 0x000fe40002000000 */
[----:B------:R-:W-:Y:S02]  /*7b10*/  SHF.L.U32 R6, R55, 0x10, RZ ;  /* 0x0000001037067819 */ /* 0x000fe400000006ff */
[C---:B------:R-:W-:Y:S02]  /*7b20*/  LOP3.LUT P3, RZ, R152.reuse, 0xff00, RZ, 0xc0, !PT ;  /* 0x0000ff0098ff7812 */ /* 0x040fe4000786c0ff */
[----:B------:R-:W-:Y:S01]  /*7b30*/  LOP3.LUT P4, RZ, R152, 0xff000000, RZ, 0xc0, !PT ;  /* 0xff00000098ff7812 */ /* 0x000fe2000788c0ff */
[----:B------:R-:W-:Y:S01]  /*7b40*/  FFMA.FTZ R152, R38, R9, R15 ;  /* 0x0000000926987223 */ /* 0x000fe2000001000f */
[----:B------:R-:W-:Y:S01]  /*7b50*/  F2FP.BF16.F32.PACK_AB R19, R50, R51 ;  /* 0x000000333213723e */ /* 0x000fe200000010ff */
[----:B------:R-:W-:Y:S01]  /*7b60*/  FFMA.FTZ R50, R38, R27, R5 ;  /* 0x0000001b26327223 */ /* 0x000fe20000010005 */
        /* <DEDUP_REMOVED lines=8> */
[----:B------:R0:W-:Y:S01]  /*7bf0*/  STG.E.128 desc[UR6][R2.64], R16 ;  /* 0x0000001002007986 */ /* 0x0001e2000c101d06 */
[----:B------:R-:W-:Y:S02]  /*7c00*/  F2FP.BF16.F32.PACK_AB R14, R141, R145 ;  /* 0x000000918d0e723e */ /* 0x000fe400000010ff */
[----:B------:R-:W-:Y:S01]  /*7c10*/  F2FP.BF16.F32.PACK_AB R13, R133, R136 ;  /* 0x00000088850d723e */ /* 0x000fe200000010ff */
[----:B------:R-:W-:Y:S01]  /*7c20*/  IMAD.WIDE.U32 R132, R132, 0x10, R28 ;  /* 0x0000001084847825 */ /* 0x000fe200078e001c */
[----:B------:R-:W-:Y:S02]  /*7c30*/  F2FP.BF16.F32.PACK_AB R12, R113, R114 ;  /* 0x00000072710c723e */ /* 0x000fe400000010ff */
[C---:B------:R-:W-:Y:S01]  /*7c40*/  F2FP.BF16.F32.PACK_AB R48, R176.reuse, R151 ;  /* 0x00000097b030723e */ /* 0x040fe200000010ff */
[-C--:B------:R-:W-:Y:S01]  /*7c50*/  FMUL.FTZ R176, R176, R37.reuse ;  /* 0x00000025b0b07220 */ /* 0x080fe20000410000 */
[C---:B------:R-:W-:Y:S01]  /*7c60*/  F2FP.BF16.F32.PACK_AB R49, R153.reuse, R150 ;  /* 0x000000969931723e */ /* 0x040fe200000010ff */
[----:B------:R1:W-:Y:S01]  /*7c70*/  STG.E.128 desc[UR6][R32.64], R12 ;  /* 0x0000000c20007986 */ /* 0x0003e2000c101d06 */
[----:B------:R-:W-:Y:S01]  /*7c80*/  FMUL.FTZ R153, R153, R37 ;  /* 0x0000002599997220 */ /* 0x000fe20000410000 */
[----:B------:R-:W-:Y:S01]  /*7c90*/  F2FP.BF16.F32.PACK_AB R7, R155, R154 ;  /* 0x0000009a9b07723e */ /* 0x000fe200000010ff */
[----:B------:R-:W-:Y:S01]  /*7ca0*/  FMUL.FTZ R176, R176, UR5 ;  /* 0x00000005b0b07c20 */ /* 0x000fe20008410000 */
[----:B------:R-:W-:Y:S01]  /*7cb0*/  F2FP.BF16.F32.PACK_AB R6, R159, R168 ;  /* 0x000000a89f06723e */ /* 0x000fe200000010ff */
[----:B------:R-:W-:Y:S01]  /*7cc0*/  FMUL.FTZ R153, R153, UR5 ;  /* 0x0000000599997c20 */ /* 0x000fe20008410000 */
[----:B------:R-:W-:-:S02]  /*7cd0*/  F2FP.BF16.F32.PACK_AB R5, R148, R158 ;  /* 0x0000009e9405723e */ /* 0x000fc400000010ff */
[----:B0-----:R-:W-:Y:S01]  /*7ce0*/  F2FP.BF16.F32.PACK_AB R19, R0, R112 ;  /* 0x000000700013723e */ /* 0x001fe200000010ff */
[----:B------:R-:W-:Y:S01]  /*7cf0*/  FMUL.FTZ R0, R50, R37 ;  /* 0x0000002532007220 */ /* 0x000fe20000410000 */
[----:B------:R-:W-:Y:S01]  /*7d00*/  F2FP.BF16.F32.PACK_AB R4, R143, R144 ;  /* 0x000000908f04723e */ /* 0x000fe200000010ff */
[----:B------:R-:W-:Y:S01]  /*7d10*/  IMAD.WIDE.U32 R2, R34, 0x10, R24 ;  /* 0x0000001022027825 */ /* 0x000fe200078e0018 */
[----:B------:R-:W-:-:S03]  /*7d20*/  F2FP.BF16.F32.PACK_AB R18, R138, R139 ;  /* 0x0000008b8a12723e */ /* 0x000fc600000010ff */
[----:B------:R-:W-:Y:S01]  /*7d30*/  FMUL.FTZ R0, R0, UR5 ;  /* 0x0000000500007c20 */ /* 0x000fe20008410000 */
[----:B------:R-:W-:Y:S01]  /*7d40*/  F2FP.BF16.F32.PACK_AB R17, R135, R137 ;  /* 0x000000898711723e */ /* 0x000fe200000010ff */
[----:B------:R0:W-:Y:S01]  /*7d50*/  STG.E.128 desc[UR6][R22.64], R4 ;  /* 0x0000000416007986 */ /* 0x0001e2000c101d06 */
[----:B------:R-:W-:Y:S01]  /*7d60*/  F2FP.BF16.F32.PACK_AB R16, R134, R128 ;  /* 0x000000808610723e */ /* 0x000fe200000010ff */
[----:B------:R-:W-:-:S04]  /*7d70*/  IMAD.WIDE.U32 R34, R34, 0x10, R28 ;  /* 0x0000001022227825 */ /* 0x000fc800078e001c */
[-C--:B-1----:R-:W-:Y:S01]  /*7d80*/  FMUL.FTZ R12, R51, R37.reuse ;  /* 0x00000025330c7220 */ /* 0x082fe20000410000 */
[-C--:B------:R-:W-:Y:S01]  /*7d90*/  FMUL.FTZ R13, R38, R37.reuse ;  /* 0x00000025260d7220 */ /* 0x080fe20000410000 */
[----:B------:R-:W-:Y:S01]  /*7da0*/  FMUL.FTZ R37, R152, R37 ;  /* 0x0000002598257220 */ /* 0x000fe20000410000 */
[----:B------:R-:W-:Y:S01]  /*7db0*/  F2FP.BF16.F32.PACK_AB R11, R140, R142 ;  /* 0x0000008e8c0b723e */ /* 0x000fe200000010ff */
[----:B------:R-:W-:Y:S01]  /*7dc0*/  FMUL.FTZ R12, R12, UR5 ;  /* 0x000000050c0c7c20 */ /* 0x000fe20008410000 */
[----:B------:R-:W-:Y:S01]  /*7dd0*/  FMUL.FTZ R13, R13, UR5 ;  /* 0x000000050d0d7c20 */ /* 0x000fe20008410000 */
[----:B------:R-:W-:Y:S01]  /*7de0*/  FMUL.FTZ R37, R37, UR5 ;  /* 0x0000000525257c20 */ /* 0x000fe20008410000 */
[----:B------:R-:W-:Y:S01]  /*7df0*/  F2FP.BF16.F32.PACK_AB R10, R175, R174 ;  /* 0x000000aeaf0a723e */ /* 0x000fe200000010ff */
[----:B------:R1:W-:Y:S01]  /*7e00*/  STG.E.128 desc[UR6][R132.64], R16 ;  /* 0x0000001084007986 */ /* 0x0003e2000c101d06 */
[----:B------:R-:W-:Y:S01]  /*7e10*/  F2FP.BF16.F32.PACK_AB R9, R172, R173 ;  /* 0x000000adac09723e */ /* 0x000fe200000010ff */
[----:B------:R-:W-:Y:S01]  /*7e20*/  IMAD.WIDE.U32 R24, R36, 0x10, R24 ;  /* 0x0000001024187825 */ /* 0x000fe200078e0018 */
[----:B------:R-:W-:-:S02]  /*7e30*/  FSEL R15, R13, RZ, P5 ;  /* 0x000000ff0d0f7208 */ /* 0x000fc40002800000 */
[----:B------:R-:W-:Y:S01]  /*7e40*/  FSEL R14, R37, RZ, P1 ;  /* 0x000000ff250e7208 */ /* 0x000fe20000800000 */
[----:B------:R2:W-:Y:S01]  /*7e50*/  STG.E.128 desc[UR6][R20.64], R8 ;  /* 0x0000000814007986 */ /* 0x0005e2000c101d06 */
[----:B0-----:R-:W-:Y:S01]  /*7e60*/  F2FP.BF16.F32.PACK_AB R7, R115, R116 ;  /* 0x000000747307723e */ /* 0x001fe200000010ff */
[----:B------:R-:W-:Y:S01]  /*7e70*/  IMAD.WIDE.U32 R28, R36, 0x10, R28 ;  /* 0x00000010241c7825 */ /* 0x000fe200078e001c */
[----:B------:R-:W-:Y:S02]  /*7e80*/  F2FP.BF16.F32.PACK_AB R6, R123, R122 ;  /* 0x0000007a7b06723e */ /* 0x000fe400000010ff */
[----:B------:R-:W-:Y:S02]  /*7e90*/  F2FP.BF16.F32.PACK_AB R5, R121, R120 ;  /* 0x000000787905723e */ /* 0x000fe400000010ff */
[----:B------:R-:W-:Y:S02]  /*7ea0*/  F2FP.BF16.F32.PACK_AB R4, R119, R118 ;  /* 0x000000767704723e */ /* 0x000fe400000010ff */
[----:B------:R-:W-:-:S02]  /*7eb0*/  FSEL R0, R0, RZ, P6 ;  /* 0x000000ff00007208 */ /* 0x000fc40003000000 */
[----:B------:R-:W-:Y:S01]  /*7ec0*/  FSEL R13, R153, RZ, P4 ;  /* 0x000000ff990d7208 */ /* 0x000fe20002000000 */
[----:B------:R3:W-:Y:S01]  /*7ed0*/  STG.E.128 desc[UR6][R26.64], R4 ;  /* 0x000000041a007986 */ /* 0x0007e2000c101d06 */
[----:B-1----:R-:W-:Y:S02]  /*7ee0*/  FSEL R17, R12, RZ, P2 ;  /* 0x000000ff0c117208 */ /* 0x002fe40001000000 */
[----:B------:R-:W-:Y:S02]  /*7ef0*/  FSEL R12, R176, RZ, P3 ;  /* 0x000000ffb00c7208 */ /* 0x000fe40001800000 */
[----:B------:R-:W-:Y:S02]  /*7f00*/  F2FP.BF16.F32.PACK_AB R23, R125, R124 ;  /* 0x0000007c7d17723e */ /* 0x000fe400000010ff */
[----:B------:R-:W-:Y:S02]  /*7f10*/  F2FP.BF16.F32.PACK_AB R22, R169, R170 ;  /* 0x000000aaa916723e */ /* 0x000fe400000010ff */
[----:B--2---:R-:W-:-:S02]  /*7f20*/  F2FP.BF16.F32.PACK_AB R21, R161, R160 ;  /* 0x000000a0a115723e */ /* 0x004fc400000010ff */
[----:B------:R-:W-:Y:S02]  /*7f30*/  F2FP.BF16.F32.PACK_AB R20, R157, R156 ;  /* 0x0000009c9d14723e */ /* 0x000fe400000010ff */
[----:B------:R-:W-:Y:S02]  /*7f40*/  F2FP.BF16.F32.PACK_AB R50, R51, R50 ;  /* 0x000000323332723e */ /* 0x000fe400000010ff */
[----:B------:R-:W-:Y:S01]  /*7f50*/  F2FP.BF16.F32.PACK_AB R11, R117, R30 ;  /* 0x0000001e750b723e */ /* 0x000fe200000010ff */
[----:B------:R3:W-:Y:S01]  /*7f60*/  STG.E.128 desc[UR6][R2.64], R20 ;  /* 0x0000001402007986 */ /* 0x0007e2000c101d06 */
[----:B------:R-:W-:Y:S02]  /*7f70*/  F2FP.BF16.F32.PACK_AB R10, R147, R146 ;  /* 0x00000092930a723e */ /* 0x000fe400000010ff */
[----:B------:R-:W-:Y:S02]  /*7f80*/  F2FP.BF16.F32.PACK_AB R9, R131, R130 ;  /* 0x000000828309723e */ /* 0x000fe400000010ff */
[----:B------:R-:W-:-:S02]  /*7f90*/  F2FP.BF16.F32.PACK_AB R8, R129, R127 ;  /* 0x0000007f8108723e */ /* 0x000fc400000010ff */
[----:B------:R-:W-:Y:S02]  /*7fa0*/  F2FP.BF16.F32.PACK_AB R51, R152, R38 ;  /* 0x000000269833723e */ /* 0x000fe400000010ff */
[----:B------:R-:W-:Y:S01]  /*7fb0*/  F2FP.BF16.F32.PACK_AB R15, R14, R15 ;  /* 0x0000000f0e0f723e */ /* 0x000fe200000010ff */
[----:B------:R3:W-:Y:S01]  /*7fc0*/  STG.E.128 desc[UR6][R34.64], R8 ;  /* 0x0000000822007986 */ /* 0x0007e2000c101d06 */
[----:B------:R-:W-:Y:S02]  /*7fd0*/  F2FP.BF16.F32.PACK_AB R14, R17, R0 ;  /* 0x00000000110e723e */ /* 0x000fe400000010ff */
[----:B------:R-:W-:Y:S01]  /*7fe0*/  F2FP.BF16.F32.PACK_AB R13, R13, R126 ;  /* 0x0000007e0d0d723e */ /* 0x000fe200000010ff */
[----:B------:R3:W-:Y:S01]  /*7ff0*/  STG.E.128 desc[UR6][R24.64], R48 ;  /* 0x0000003018007986 */ /* 0x0007e2000c101d06 */
[----:B------:R-:W-:-:S05]  /*8000*/  F2FP.BF16.F32.PACK_AB R12, R12, R31 ;  /* 0x0000001f0c0c723e */ /* 0x000fca00000010ff */
[----:B------:R3:W-:Y:S01]  /*8010*/  STG.E.128 desc[UR6][R28.64], R12 ;  /* 0x0000000c1c007986 */ /* 0x0007e2000c101d06 */
[----:B------:R-:W-:Y:S05]  /*8020*/  BRA `(.L_x_5431) ;  /* 0x0000002800707947 */ /* 0x000fea0003800000 */
.L_x_5429:
[----:B------:R-:W-:-:S04]  /*8030*/  ISETP.NE.U32.AND P1, PT, RZ, UR16, PT ;  /* 0x00000010ff007c0c */ /* 0x000fc8000bf25070 */
[----:B------:R-:W-:-:S13]  /*8040*/  ISETP.NE.AND.EX P1, PT, RZ, UR17, PT, P1 ;  /* 0x00000011ff007c0c */ /* 0x000fda000bf25310 */
[----:B------:R-:W-:Y:S05]  /*8050*/  @P1 BRA `(.L_x_5432) ;  /* 0x0000000000f81947 */ /* 0x000fea0003800000 */
[C-C-:B------:R-:W-:Y:S01]  /*8060*/  FFMA.FTZ R203, R160.reuse, R203, R161.reuse ;  /* 0x000000cba0cb7223 */ /* 0x140fe200000100a1 */
[C-C-:B0-----:R-:W-:Y:S01]  /*8070*/  FFMA.FTZ R112, R160.reuse, R209, R161.reuse ;  /* 0x000000d1a0707223 */ /* 0x141fe200000100a1 */
[C-C-:B------:R-:W-:Y:S01]  /*8080*/  FFMA.FTZ R206, R160.reuse, R206, R161.reuse ;  /* 0x000000cea0ce7223 */ /* 0x140fe200000100a1 */
[----:B------:R-:W-:Y:S01]  /*8090*/  FFMA.FTZ R155, R160, R210, R161 ;  /* 0x000000d2a09b7223 */ /* 0x000fe200000100a1 */
[----:B------:R-:W-:Y:S01]  /*80a0*/  FADD.FTZ R203, -R203, R182 ;  /* 0x000000b6cbcb7221 */ /* 0x000fe20000010100 */
[----:B------:R-:W-:Y:S01]  /*80b0*/  FADD.FTZ R207, -R112, R207 ;  /* 0x000000cf70cf7221 */ /* 0x000fe20000010100 */
[----:B------:R-:W-:Y:S01]  /*80c0*/  LOP3.LUT P2, RZ, R163, 0xff, RZ, 0xc0, !PT ;  /* 0x000000ffa3ff7812 */ /* 0x000fe2000784c0ff */
[----:B------:R-:W-:Y:S01]  /*80d0*/  FADD.FTZ R183, -R206, R183 ;  /* 0x000000b7ceb77221 */ /* 0x000fe20000010100 */
[C---:B------:R-:W-:Y:S01]  /*80e0*/  FMUL.FTZ R112, R38.reuse, R203 ;  /* 0x000000cb26707220 */ /* 0x040fe20000410000 */
[C---:B------:R-:W-:Y:S01]  /*80f0*/  FMUL.FTZ R114, R38.reuse, R207 ;  /* 0x000000cf26727220 */ /* 0x040fe20000410000 */
[----:B------:R-:W-:Y:S01]  /*8100*/  FADD.FTZ R155, -R155, R208 ;  /* 0x000000d09b9b7221 */ /* 0x000fe20000010100 */
[----:B------:R-:W-:Y:S01]  /*8110*/  FMUL.FTZ R154, R38, R183 ;  /* 0x000000b7269a7220 */ /* 0x000fe20000410000 */
[-C--:B------:R-:W-:Y:S01]  /*8120*/  FMUL.FTZ R112, R112, R37.reuse ;  /* 0x0000002570707220 */ /* 0x080fe20000410000 */
[-C--:B------:R-:W-:Y:S01]  /*8130*/  FMUL.FTZ R114, R114, R37.reuse ;  /* 0x0000002572727220 */ /* 0x080fe20000410000 */
[C---:B------:R-:W-:Y:S01]  /*8140*/  LOP3.LUT P3, RZ, R163.reuse, 0xff0000, RZ, 0xc0, !PT ;  /* 0x00ff0000a3ff7812 */ /* 0x040fe2000786c0ff */
[----:B------:R-:W-:Y:S01]  /*8150*/  FMUL.FTZ R154, R154, R37 ;  /* 0x000000259a9a7220 */ /* 0x000fe20000410000 */
[----:B------:R-:W-:Y:S01]  /*8160*/  FMUL.FTZ R112, R112, UR5 ;  /* 0x0000000570707c20 */ /* 0x000fe20008410000 */
[----:B------:R-:W-:Y:S01]  /*8170*/  FMUL.FTZ R113, R114, UR5 ;  /* 0x0000000572717c20 */ /* 0x000fe20008410000 */
[--C-:B------:R-:W-:Y:S01]  /*8180*/  FFMA.FTZ R201, R160, R201, R161.reuse ;  /* 0x000000c9a0c97223 */ /* 0x100fe200000100a1 */
[----:B------:R-:W-:Y:S01]  /*8190*/  FMUL.FTZ R115, R154, UR5 ;  /* 0x000000059a737c20 */ /* 0x000fe20008410000 */
[--C-:B------:R-:W-:Y:S01]  /*81a0*/  FFMA.FTZ R202, R160, R202, R161.reuse ;  /* 0x000000caa0ca7223 */ /* 0x100fe200000100a1 */
[----:B------:R-:W-:Y:S01]  /*81b0*/  FSEL R114, R112, RZ, P2 ;  /* 0x000000ff70727208 */ /* 0x000fe20001000000 */
[----:B------:R-:W-:Y:S01]  /*81c0*/  FMUL.FTZ R112, R38, R155 ;  /* 0x0000009b26707220 */ /* 0x000fe20000410000 */
[----:B------:R-:W-:Y:S01]  /*81d0*/  ISETP.GE.U32.AND P2, PT, R162, RZ, PT ;  /* 0x000000ffa200720c */ /* 0x000fe20003f46070 */
[C-C-:B------:R-:W-:Y:S01]  /*81e0*/  FFMA.FTZ R205, R160.reuse, R205, R161.reuse ;  /* 0x000000cda0cd7223 */ /* 0x140fe200000100a1 */
[----:B-----5:R-:W-:Y:S01]  /*81f0*/  FFMA.FTZ R155, R160, R0, R161 ;  /* 0x00000000a09b7223 */ /* 0x020fe200000100a1 */
[----:B------:R-:W-:Y:S01]  /*8200*/  FMUL.FTZ R112, R112, R37 ;  /* 0x0000002570707220 */ /* 0x000fe20000410000 */
[----:B------:R-:W-:Y:S01]  /*8210*/  ISETP.GE.U32.AND.EX P2, PT, R163, 0x1000000, PT, P2 ;  /* 0x01000000a300780c */ /* 0x000fe20003f46120 */
[----:B------:R-:W-:Y:S01]  /*8220*/  FADD.FTZ R201, -R201, R200 ;  /* 0x000000c8c9c97221 */ /* 0x000fe20000010100 */
[----:B------:R-:W-:Y:S01]  /*8230*/  LOP3.LUT P4, RZ, R163, 0xff00, RZ, 0xc0, !PT ;  /* 0x0000ff00a3ff7812 */ /* 0x000fe2000788c0ff */
[----:B------:R-:W-:Y:S01]  /*8240*/  FMUL.FTZ R112, R112, UR5 ;  /* 0x0000000570707c20 */ /* 0x000fe20008410000 */
[----:B------:R-:W-:Y:S01]  /*8250*/  FSEL R115, R115, RZ, P3 ;  /* 0x000000ff73737208 */ /* 0x000fe20001800000 */
[----:B------:R-:W-:Y:S01]  /*8260*/  FADD.FTZ R181, -R202, R181 ;  /* 0x000000b5cab57221 */ /* 0x000fe20000010100 */
[----:B------:R-:W-:Y:S01]  /*8270*/  FADD.FTZ R205, -R205, R204 ;  /* 0x000000cccdcd7221 */ /* 0x000fe20000010100 */
[----:B------:R-:W-:Y:S01]  /*8280*/  FADD.FTZ R155, -R155, R180 ;  /* 0x000000b49b9b7221 */ /* 0x000fe20000010100 */
[----:B------:R-:W-:Y:S01]  /*8290*/  FSEL R112, R112, RZ, P2 ;  /* 0x000000ff70707208 */ /* 0x000fe20001000000 */
[C---:B------:R-:W-:Y:S01]  /*82a0*/  FMUL.FTZ R154, R38.reuse, R181 ;  /* 0x000000b5269a7220 */ /* 0x040fe20000410000 */
[----:B------:R-:W-:Y:S01]  /*82b0*/  FSEL R113, R113, RZ, P4 ;  /* 0x000000ff71717208 */ /* 0x000fe20002000000 */
[----:B------:R-:W-:Y:S01]  /*82c0*/  FMUL.FTZ R0, R38, R155 ;  /* 0x0000009b26007220 */ /* 0x000fe20000410000 */
[----:B------:R-:W-:Y:S01]  /*82d0*/  LOP3.LUT P6, RZ, R162, 0xff00, RZ, 0xc0, !PT ;  /* 0x0000ff00a2ff7812 */ /* 0x000fe200078cc0ff */
[-C--:B------:R-:W-:Y:S01]  /*82e0*/  FMUL.FTZ R154, R154, R37.reuse ;  /* 0x000000259a9a7220 */ /* 0x080fe20000410000 */
[----:B------:R-:W-:Y:S01]  /*82f0*/  LOP3.LUT P5, RZ, R162, 0xff0000, RZ, 0xc0, !PT ;  /* 0x00ff0000a2ff7812 */ /* 0x000fe200078ac0ff */
[----:B------:R-:W-:Y:S01]  /*8300*/  FMUL.FTZ R0, R0, R37 ;  /* 0x0000002500007220 */ /* 0x000fe20000410000 */
[----:B------:R-:W-:Y:S01]  /*8310*/  LOP3.LUT P4, RZ, R162, 0xff000000, RZ, 0xc0, !PT ;  /* 0xff000000a2ff7812 */ /* 0x000fe2000788c0ff */
[----:B------:R-:W-:Y:S01]  /*8320*/  FMUL.FTZ R154, R154, UR5 ;  /* 0x000000059a9a7c20 */ /* 0x000fe20008410000 */
[----:B------:R-:W-:Y:S01]  /*8330*/  LOP3.LUT P3, RZ, R162, 0xff, RZ, 0xc0, !PT ;  /* 0x000000ffa2ff7812 */ /* 0x000fe2000786c0ff */
[----:B------:R-:W-:Y:S01]  /*8340*/  FMUL.FTZ R162, R38, R205 ;  /* 0x000000cd26a27220 */ /* 0x000fe20000410000 */
[----:B------:R-:W-:Y:S01]  /*8350*/  F2FP.BF16.F32.PACK_AB R115, R112, R115 ;  /* 0x000000737073723e */ /* 0x000fe200000010ff */
[----:B------:R-:W-:Y:S01]  /*8360*/  FMUL.FTZ R112, R38, R201 ;  /* 0x000000c926707220 */ /* 0x000fe20000410000 */
[----:B------:R-:W-:Y:S01]  /*8370*/  FMUL.FTZ R0, R0, UR5 ;  /* 0x0000000500007c20 */ /* 0x000fe20008410000 */
[-C--:B------:R-:W-:Y:S01]  /*8380*/  FMUL.FTZ R162, R162, R37.reuse ;  /* 0x00000025a2a27220 */ /* 0x080fe20000410000 */
[----:B------:R-:W-:Y:S01]  /*8390*/  F2FP.BF16.F32.PACK_AB R114, R113, R114 ;  /* 0x000000727172723e */ /* 0x000fe200000010ff */
[----:B------:R-:W-:Y:S01]  /*83a0*/  FMUL.FTZ R112, R112, R37 ;  /* 0x0000002570707220 */ /* 0x000fe20000410000 */
[----:B------:R-:W-:Y:S01]  /*83b0*/  FSEL R113, R154, RZ, P5 ;  /* 0x000000ff9a717208 */ /* 0x000fe20002800000 */
[----:B------:R-:W-:Y:S01]  /*83c0*/  FMUL.FTZ R162, R162, UR5 ;  /* 0x00000005a2a27c20 */ /* 0x000fe20008410000 */
[----:B------:R-:W-:Y:S01]  /*83d0*/  FSEL R0, R0, RZ, P3 ;  /* 0x000000ff00007208 */ /* 0x000fe20001800000 */
[----:B------:R-:W-:-:S03]  /*83e0*/  FMUL.FTZ R112, R112, UR5 ;  /* 0x0000000570707c20 */ /* 0x000fc60008410000 */
[----:B------:R-:W-:Y:S02]  /*83f0*/  FSEL R162, R162, RZ, P4 ;  /* 0x000000ffa2a27208 */ /* 0x000fe40002000000 */
[----:B------:R-:W-:Y:S02]  /*8400*/  FSEL R155, R112, RZ, P6 ;  /* 0x000000ff709b7208 */ /* 0x000fe40003000000 */
[----:B------:R-:W-:Y:S02]  /*8410*/  F2FP.BF16.F32.PACK_AB R113, R162, R113 ;  /* 0x00000071a271723e */ /* 0x000fe400000010ff */
[----:B------:R-:W-:Y:S01]  /*8420*/  F2FP.BF16.F32.PACK_AB R112, R155, R0 ;  /* 0x000000009b70723e */ /* 0x000fe200000010ff */
[----:B------:R-:W-:Y:S06]  /*8430*/  BRA `(.L_x_5433) ;  /* 0x0000000400047947 */ /* 0x000fec0003800000 */
.L_x_5432:
        /* <DEDUP_REMOVED lines=9> */
[C---:B------:R-:W-:Y:S01]  /*84d0*/  FMUL.FTZ R48, R38.reuse, R49 ;  /* 0x0000003126307220 */ /* 0x040fe20000410000 */
[----:B------:R-:W-:Y:S01]  /*84e0*/  FMUL.FTZ R50, R38, R203 ;  /* 0x000000cb26327220 */ /* 0x000fe20000410000 */
[----:B------:R-:W-:Y:S01]  /*84f0*/  ISETP.GE.U32.AND P2, PT, R162, RZ, PT ;  /* 0x000000ffa200720c */ /* 0x000fe20003f46070 */
[-C--:B------:R-:W-:Y:S01]  /*8500*/  FMUL.FTZ R49, R51, R37.reuse ;  /* 0x0000002533317220 */ /* 0x080fe20000410000 */
[----:B0-----:R-:W-:Y:S01]  /*8510*/  FMUL.FTZ R112, R48, R37 ;  /* 0x0000002530707220 */ /* 0x001fe20000410000 */
[----:B------:R-:W-:Y:S01]  /*8520*/  FMUL.FTZ R207, R38, R207 ;  /* 0x000000cf26cf7220 */ /* 0x000fe20000410000 */
[----:B------:R-:W-:Y:S01]  /*8530*/  LOP3.LUT P5, RZ, R163, 0xff, RZ, 0xc0, !PT ;  /* 0x000000ffa3ff7812 */ /* 0x000fe200078ac0ff */
[----:B------:R-:W-:Y:S01]  /*8540*/  FMUL.FTZ R115, R49, UR5 ;  /* 0x0000000531737c20 */ /* 0x000fe20008410000 */
[----:B------:R-:W-:Y:S01]  /*8550*/  FMUL.FTZ R49, R50, R37 ;  /* 0x0000002532317220 */ /* 0x000fe20000410000 */
[----:B------:R-:W-:Y:S01]  /*8560*/  FMUL.FTZ R112, R112, UR5 ;  /* 0x0000000570707c20 */ /* 0x000fe20008410000 */
[----:B------:R-:W-:Y:S01]  /*8570*/  LOP3.LUT P6, RZ, R163, 0xff0000, RZ, 0xc0, !PT ;  /* 0x00ff0000a3ff7812 */ /* 0x000fe200078cc0ff */
[C-C-:B-----5:R-:W-:Y:S01]  /*8580*/  FFMA.FTZ R113, R160.reuse, R0, R161.reuse ;  /* 0x00000000a0717223 */ /* 0x160fe200000100a1 */
[----:B------:R-:W-:Y:S01]  /*8590*/  FMUL.FTZ R49, R49, UR5 ;  /* 0x0000000531317c20 */ /* 0x000fe20008410000 */
[----:B------:R-:W-:Y:S01]  /*85a0*/  ISETP.GE.U32.AND.EX P2, PT, R163, 0x1000000, PT, P2 ;  /* 0x01000000a300780c */ /* 0x000fe20003f46120 */
[C-C-:B------:R-:W-:Y:S01]  /*85b0*/  FFMA.FTZ R202, R160.reuse, R202, R161.reuse ;  /* 0x000000caa0ca7223 */ /* 0x140fe200000100a1 */
[C-C-:B------:R-:W-:Y:S01]  /*85c0*/  FFMA.FTZ R205, R160.reuse, R205, R161.reuse ;  /* 0x000000cda0cd7223 */ /* 0x140fe200000100a1 */
[----:B------:R-:W-:Y:S01]  /*85d0*/  FMUL.FTZ R0, R207, R37 ;  /* 0x00000025cf007220 */ /* 0x000fe20000410000 */
[----:B------:R-:W-:Y:S01]  /*85e0*/  FSEL R114, R49, RZ, P5 ;  /* 0x000000ff31727208 */ /* 0x000fe20002800000 */
[----:B------:R-:W-:Y:S01]  /*85f0*/  FFMA.FTZ R49, R160, R201, R161 ;  /* 0x000000c9a0317223 */ /* 0x000fe200000100a1 */
[----:B------:R-:W-:Y:S01]  /*8600*/  FSEL R115, R115, RZ, P6 ;  /* 0x000000ff73737208 */ /* 0x000fe20003000000 */
[----:B------:R-:W-:Y:S01]  /*8610*/  FADD.FTZ R181, -R202, R181 ;  /* 0x000000b5cab57221 */ /* 0x000fe20000010100 */
[----:B------:R-:W-:Y:S01]  /*8620*/  FSEL R112, R112, RZ, P2 ;  /* 0x000000ff70707208 */ /* 0x000fe20001000000 */
[----:B------:R-:W-:Y:S01]  /*8630*/  FADD.FTZ R205, -R205, R204 ;  /* 0x000000cccdcd7221 */ /* 0x000fe20000010100 */
[----:B------:R-:W-:Y:S01]  /*8640*/  FMUL.FTZ R0, R0, UR5 ;  /* 0x0000000500007c20 */ /* 0x000fe20008410000 */
[----:B------:R-:W-:Y:S01]  /*8650*/  LOP3.LUT P5, RZ, R163, 0xff00, RZ, 0xc0, !PT ;  /* 0x0000ff00a3ff7812 */ /* 0x000fe200078ac0ff */
[----:B------:R-:W-:Y:S01]  /*8660*/  FADD.FTZ R49, -R49, R200 ;  /* 0x000000c831317221 */ /* 0x000fe20000010100 */
[----:B------:R-:W-:Y:S01]  /*8670*/  FADD.FTZ R113, -R113, R180 ;  /* 0x000000b471717221 */ /* 0x000fe20000010100 */
[----:B------:R-:W-:Y:S01]  /*8680*/  F2FP.BF16.F32.PACK_AB R115, R112, R115 ;  /* 0x000000737073723e */ /* 0x000fe200000010ff */
[C---:B------:R-:W-:Y:S01]  /*8690*/  FMUL.FTZ R112, R38.reuse, R181 ;  /* 0x000000b526707220 */ /* 0x040fe20000410000 */
[----:B------:R-:W-:Y:S01]  /*86a0*/  FMUL.FTZ R205, R38, R205 ;  /* 0x000000cd26cd7220 */ /* 0x000fe20000410000 */
[----:B------:R-:W-:Y:S01]  /*86b0*/  F2FP.BF16.F32.PACK_AB R51, R48, R51 ;  /* 0x000000333033723e */ /* 0x000fe200000010ff */
[----:B------:R-:W-:Y:S01]  /*86c0*/  FMUL.FTZ R48, R38, R49 ;  /* 0x0000003126307220 */ /* 0x000fe20000410000 */
[----:B------:R-:W-:Y:S01]  /*86d0*/  FSEL R155, R0, RZ, P5 ;  /* 0x000000ff009b7208 */ /* 0x000fe20002800000 */
[----:B------:R-:W-:Y:S01]  /*86e0*/  FMUL.FTZ R0, R38, R113 ;  /* 0x0000007126007220 */ /* 0x000fe20000410000 */
[-C--:B------:R-:W-:Y:S01]  /*86f0*/  FMUL.FTZ R113, R112, R37.reuse ;  /* 0x0000002570717220 */ /* 0x080fe20000410000 */
[C---:B------:R-:W-:Y:S01]  /*8700*/  F2FP.BF16.F32.PACK_AB R49, R205.reuse, R112 ;  /* 0x00000070cd31723e */ /* 0x040fe200000010ff */
[CC--:B------:R-:W-:Y:S01]  /*8710*/  FMUL.FTZ R112, R48.reuse, R37.reuse ;  /* 0x0000002530707220 */ /* 0x0c0fe20000410000 */
[-C--:B------:R-:W-:Y:S01]  /*8720*/  FMUL.FTZ R205, R205, R37.reuse ;  /* 0x00000025cdcd7220 */ /* 0x080fe20000410000 */
[----:B------:R-:W-:Y:S01]  /*8730*/  F2FP.BF16.F32.PACK_AB R48, R48, R0 ;  /* 0x000000003030723e */ /* 0x000fe200000010ff */
        /* <DEDUP_REMOVED lines=9> */
[----:B------:R-:W-:Y:S02]  /*87d0*/  F2FP.BF16.F32.PACK_AB R114, R155, R114 ;  /* 0x000000729b72723e */ /* 0x000fe400000010ff */
[----:B------:R-:W-:Y:S02]  /*87e0*/  FSEL R113, R113, RZ, P6 ;  /* 0x000000ff71717208 */ /* 0x000fe40003000000 */
[----:B------:R-:W-:-:S02]  /*87f0*/  FSEL R154, R205, RZ, P2 ;  /* 0x000000ffcd9a7208 */ /* 0x000fc40001000000 */
[----:B------:R-:W-:Y:S02]  /*8800*/  FSEL R155, R112, RZ, P4 ;  /* 0x000000ff709b7208 */ /* 0x000fe40002000000 */
[----:B------:R-:W-:Y:S02]  /*8810*/  FSEL R0, R0, RZ, P3 ;  /* 0x000000ff00007208 */ /* 0x000fe40001800000 */
[----:B------:R-:W-:Y:S02]  /*8820*/  F2FP.BF16.F32.PACK_AB R50, R207, R50 ;  /* 0x00000032cf32723e */ /* 0x000fe400000010ff */
[----:B------:R-:W-:Y:S02]  /*8830*/  F2FP.BF16.F32.PACK_AB R113, R154, R113 ;  /* 0x000000719a71723e */ /* 0x000fe400000010ff */
[----:B------:R-:W-:-:S07]  /*8840*/  F2FP.BF16.F32.PACK_AB R112, R155, R0 ;  /* 0x000000009b70723e */ /* 0x000fce00000010ff */
.L_x_5433:
[----:B------:R-:W0:Y:S08]  /*8850*/  @P1 LDC.64 R154, c[0x0][0x478] ;  /* 0x00011e00ff9a1b82 */ /* 0x000e300000000a00 */
[----:B------:R-:W1:Y:S01]  /*8860*/  LDC.64 R162, c[0x0][0x468] ;  /* 0x00011a00ffa27b82 */ /* 0x000e620000000a00 */
[----:B0-----:R-:W-:-:S05]  /*8870*/  @P1 IMAD.WIDE.U32 R154, R149, 0x10, R154 ;  /* 0x00000010959a1825 */ /* 0x001fca00078e009a */
[----:B------:R1:W-:Y:S02]  /*8880*/  @P1 STG.E.128 desc[UR6][R154.64], R48 ;  /* 0x000000309a001986 */ /* 0x0003e4000c101d06 */
[----:B-1----:R-:W-:-:S05]  /*8890*/  IMAD.WIDE.U32 R154, R149, 0x10, R162 ;  /* 0x00000010959a7825 */ /* 0x002fca00078e00a2 */
[----:B------:R0:W-:Y:S01]  /*88a0*/  STG.E.128 desc[UR6][R154.64], R112 ;  /* 0x000000709a007986 */ /* 0x0001e2000c101d06 */
[----:B------:R-:W-:Y:S05]  /*88b0*/  @!P1 BRA `(.L_x_5434) ;  /* 0x0000000400089947 */ /* 0x000fea0003800000 */
[C-C-:B------:R-:W-:Y:S01]  /*88c0*/  FFMA.FTZ R133, R160.reuse, R133, R161.reuse ;  /* 0x00000085a0857223 */ /* 0x140fe200000100a1 */
[C-C-:B------:R-:W-:Y:S01]  /*88d0*/  FFMA.FTZ R0, R160.reuse, R141, R161.reuse ;  /* 0x0000008da0007223 */ /* 0x140fe200000100a1 */
        /* <DEDUP_REMOVED lines=10> */
[-C--:B0-----:R-:W-:Y:S01]  /*8980*/  FMUL.FTZ R112, R51, R37.reuse ;  /* 0x0000002533707220 */ /* 0x081fe20000410000 */
[-C--:B------:R-:W-:Y:S01]  /*8990*/  FMUL.FTZ R49, R48, R37.reuse ;  /* 0x0000002530317220 */ /* 0x080fe20000410000 */
[----:B------:R-:W-:Y:S01]  /*89a0*/  FMUL.FTZ R0, R50, R37 ;  /* 0x0000002532007220 */ /* 0x000fe20000410000 */
[--C-:B------:R-:W-:Y:S01]  /*89b0*/  FFMA.FTZ R113, R160, R138, R161.reuse ;  /* 0x0000008aa0717223 */ /* 0x100fe200000100a1 */
[----:B------:R-:W-:Y:S01]  /*89c0*/  FMUL.FTZ R112, R112, UR5 ;  /* 0x0000000570707c20 */ /* 0x000fe20008410000 */
[----:B------:R-:W-:Y:S01]  /*89d0*/  FMUL.FTZ R49, R49, UR5 ;  /* 0x0000000531317c20 */ /* 0x000fe20008410000 */
[----:B------:R-:W-:Y:S01]  /*89e0*/  FMUL.FTZ R114, R0, UR5 ;  /* 0x0000000500727c20 */ /* 0x000fe20008410000 */
[C-C-:B------:R-:W-:Y:S01]  /*89f0*/  FFMA.FTZ R136, R160.reuse, R134, R161.reuse ;  /* 0x00000086a0887223 */ /* 0x140fe200000100a1 */
        /* <DEDUP_REMOVED lines=10> */
[----:B------:R-:W-:Y:S01]  /*8aa0*/  F2FP.BF16.F32.PACK_AB R51, R51, R48 ;  /* 0x000000303333723e */ /* 0x000fe200000010ff */
        /* <DEDUP_REMOVED lines=13> */
[----:B------:R-:W-:Y:S01]  /*8b80*/  LOP3.LUT P5, RZ, R159, 0xff, RZ, 0xc0, !PT ;  /* 0x000000ff9fff7812 */ /* 0x000fe200078ac0ff */
[----:B------:R-:W-:Y:S01]  /*8b90*/  FMUL.FTZ R136, R135, UR5 ;  /* 0x0000000587887c20 */ /* 0x000fe20008410000 */
[----:B------:R-:W-:Y:S01]  /*8ba0*/  FMUL.FTZ R133, R133, UR5 ;  /* 0x0000000585857c20 */ /* 0x000fe20008410000 */
[----:B------:R-:W-:Y:S01]  /*8bb0*/  LOP3.LUT P6, RZ, R158, 0xff0000, RZ, 0xc0, !PT ;  /* 0x00ff00009eff7812 */ /* 0x000fe200078cc0ff */
[----:B------:R-:W-:Y:S01]  /*8bc0*/  FMUL.FTZ R135, R134, UR5 ;  /* 0x0000000586877c20 */ /* 0x000fe20008410000 */
[----:B------:R-:W-:Y:S01]  /*8bd0*/  FSEL R114, R114, RZ, P5 ;  /* 0x000000ff72727208 */ /* 0x000fe20002800000 */
        /* <DEDUP_REMOVED lines=16> */
.L_x_5434:
[C-C-:B0-----:R-:W-:Y:S01]  /*8ce0*/  FFMA.FTZ R113, R160.reuse, R138, R161.reuse ;  /* 0x0000008aa0717223 */ /* 0x141fe200000100a1 */
        /* <DEDUP_REMOVED lines=12> */
[----:B------:R-:W-:Y:S01]  /*8db0*/  FMUL.FTZ R112, R112, R37 ;  /* 0x0000002570707220 */ /* 0x000fe20000410000 */
[C-C-:B------:R-:W-:Y:S01]  /*8dc0*/  FFMA.FTZ R133, R160.reuse, R133, R161.reuse ;  /* 0x00000085a0857223 */ /* 0x140fe200000100a1 */
[----:B------:R-:W-:Y:S01]  /*8dd0*/  FFMA.FTZ R115, R160, R144, R161 ;  /* 0x00000090a0737223 */ /* 0x000fe200000100a1 */
[----:B------:R-:W-:Y:S01]  /*8de0*/  FMUL.FTZ R0, R0, UR5 ;  /* 0x0000000500007c20 */ /* 0x000fe20008410000 */
[----:B------:R-:W-:Y:S01]  /*8df0*/  FMUL.FTZ R113, R112, UR5 ;  /* 0x0000000570717c20 */ /* 0x000fe20008410000 */
[----:B------:R-:W-:Y:S01]  /*8e00*/  FADD.FTZ R139, -R138, R139 ;  /* 0x0000008b8a8b7221 */ /* 0x000fe20000010100 */
[----:B------:R-:W-:Y:S01]  /*8e10*/  FADD.FTZ R137, -R134, R137 ;  /* 0x0000008986897221 */ /* 0x000fe20000010100 */
[----:B------:R-:W-:Y:S01]  /*8e20*/  FADD.FTZ R133, -R133, R136 ;  /* 0x0000008885857221 */ /* 0x000fe20000010100 */
[----:B------:R-:W-:Y:S01]  /*8e30*/  FSEL R112, R0, RZ, P2 ;  /* 0x000000ff00707208 */ /* 0x000fe20001000000 */
[----:B------:R-:W-:Y:S01]  /*8e40*/  FFMA.FTZ R0, R160, R141, R161 ;  /* 0x0000008da0007223 */ /* 0x000fe200000100a1 */
[----:B------:R-:W-:Y:S01]  /*8e50*/  FADD.FTZ R115, -R115, R148 ;  /* 0x0000009473737221 */ /* 0x000fe20000010100 */
[----:B------:R-:W-:Y:S01]  /*8e60*/  FMUL.FTZ R114, R114, R37 ;  /* 0x0000002572727220 */ /* 0x000fe20000410000 */
[----:B------:R-:W-:Y:S01]  /*8e70*/  FMUL.FTZ R134, R38, R139 ;  /* 0x0000008b26867220 */ /* 0x000fe20000410000 */
[----:B------:R-:W-:Y:S01]  /*8e80*/  FADD.FTZ R145, -R0, R145 ;  /* 0x0000009100917221 */ /* 0x000fe20000010100 */
        /* <DEDUP_REMOVED lines=33> */
[----:B------:R-:W-:-:S07]  /*90a0*/  F2FP.BF16.F32.PACK_AB R112, R112, R133 ;  /* 0x000000857070723e */ /* 0x000fce00000010ff */
.L_x_5435:
        /* <DEDUP_REMOVED lines=26> */
[C-C-:B------:R-:W-:Y:S01]  /*9250*/  FFMA.FTZ R115, R160.reuse, R118, R161.reuse ;  /* 0x00000076a0737223 */ /* 0x140fe200000100a1 */
[----:B------:R-:W-:Y:S01]  /*9260*/  FSEL R120, R49, RZ, P6 ;  /* 0x000000ff31787208 */ /* 0x000fe20003000000 */
[--C-:B------:R-:W-:Y:S01]  /*9270*/  FFMA.FTZ R49, R160, R126, R161.reuse ;  /* 0x0000007ea0317223 */ /* 0x100fe200000100a1 */
[----:B------:R-:W-:Y:S01]  /*9280*/  FSEL R125, R112, RZ, P2 ;  /* 0x000000ff707d7208 */ /* 0x000fe20001000000 */
[--C-:B------:R-:W-:Y:S01]  /*9290*/  FFMA.FTZ R112, R160, R117, R161.reuse ;  /* 0x00000075a0707223 */ /* 0x100fe200000100a1 */
        /* <DEDUP_REMOVED lines=41> */
.L_x_5436:
[C-C-:B0-----:R-:W-:Y:S01]  /*9530*/  FFMA.FTZ R112, R160.reuse, R125, R161.reuse ;  /* 0x0000007da0707223 */ /* 0x141fe200000100a1 */
[C-C-:B------:R-:W-:Y:S01]  /*9540*/  FFMA.FTZ R0, R160.reuse, R119, R161.reuse ;  /* 0x00000077a0007223 */ /* 0x140fe200000100a1 */
[----:B------:R-:W-:Y:S01]  /*9550*/  FFMA.FTZ R113, R160, R126, R161 ;  /* 0x0000007ea0717223 */ /* 0x000fe200000100a1 */
[----:B------:R-:W-:Y:S01]  /*9560*/  LOP3.LUT P3, RZ, R157, 0xff, RZ, 0xc0, !PT ;  /* 0x000000ff9dff7812 */ /* 0x000fe2000786c0ff */
[----:B------:R-:W-:Y:S01]  /*9570*/  FADD.FTZ R129, -R112, R129 ;  /* 0x0000008170817221 */ /* 0x000fe20000010100 */
[----:B------:R-:W-:Y:S01]  /*9580*/  FADD.FTZ R123, -R0, R123 ;  /* 0x0000007b007b7221 */ /* 0x000fe20000010100 */
[----:B------:R-:W-:Y:S01]  /*9590*/  FADD.FTZ R113, -R113, R130 ;  /* 0x0000008271717221 */ /* 0x000fe20000010100 */
[----:B------:R-:W-:Y:S01]  /*95a0*/  LOP3.LUT P2, RZ, R156, 0xff00, RZ, 0xc0, !PT ;  /* 0x0000ff009cff7812 */ /* 0x000fe2000784c0ff */
[C---:B------:R-:W-:Y:S01]  /*95b0*/  FMUL.FTZ R114, R38.reuse, R129 ;  /* 0x0000008126727220 */ /* 0x040fe20000410000 */
[----:B------:R-:W-:Y:S01]  /*95c0*/  FMUL.FTZ R0, R38, R123 ;  /* 0x0000007b26007220 */ /* 0x000fe20000410000 */
[--C-:B------:R-:W-:Y:S01]  /*95d0*/  FFMA.FTZ R115, R160, R118, R161.reuse ;  /* 0x00000076a0737223 */ /* 0x100fe200000100a1 */
[----:B------:R-:W-:Y:S01]  /*95e0*/  FMUL.FTZ R112, R38, R113 ;  /* 0x0000007126707220 */ /* 0x000fe20000410000 */
[-C--:B------:R-:W-:Y:S01]  /*95f0*/  FMUL.FTZ R114, R114, R37.reuse ;  /* 0x0000002572727220 */ /* 0x080fe20000410000 */
[-C--:B------:R-:W-:Y:S01]  /*9600*/  FMUL.FTZ R0, R0, R37.reuse ;  /* 0x0000002500007220 */ /* 0x080fe20000410000 */
[----:B------:R-:W-:Y:S01]  /*9610*/  FFMA.FTZ R113, R160, R124, R161 ;  /* 0x0000007ca0717223 */ /* 0x000fe200000100a1 */
[----:B------:R-:W-:Y:S01]  /*9620*/  FADD.FTZ R115, -R115, R122 ;  /* 0x0000007a73737221 */ /* 0x000fe20000010100 */
[----:B------:R-:W-:Y:S01]  /*9630*/  FMUL.FTZ R114, R114, UR5 ;  /* 0x0000000572727c20 */ /* 0x000fe20008410000 */
[----:B------:R-:W-:Y:S01]  /*9640*/  FMUL.FTZ R0, R0, UR5 ;  /* 0x0000000500007c20 */ /* 0x000fe20008410000 */
[----:B------:R-:W-:Y:S01]  /*9650*/  FADD.FTZ R113, -R113, R128 ;  /* 0x0000008071717221 */ /* 0x000fe20000010100 */
[----:B------:R-:W-:Y:S01]  /*9660*/  FMUL.FTZ R112, R112, R37 ;  /* 0x0000002570707220 */ /* 0x000fe20000410000 */
[----:B------:R-:W-:-:S02]  /*9670*/  LOP3.LUT P6, RZ, R156, 0xff0000, RZ, 0xc0, !PT ;  /* 0x00ff00009cff7812 */ /* 0x000fc400078cc0ff */
[----:B------:R-:W-:Y:S01]  /*9680*/  FSEL R118, R114, RZ, P3 ;  /* 0x000000ff72767208 */ /* 0x000fe20001800000 */
[--C-:B------:R-:W-:Y:S01]  /*9690*/  FFMA.FTZ R114, R160, R117, R161.reuse ;  /* 0x00000075a0727223 */ /* 0x100fe200000100a1 */
[----:B------:R-:W-:Y:S01]  /*96a0*/  FSEL R119, R0, RZ, P2 ;  /* 0x000000ff00777208 */ /* 0x000fe20001000000 */
[C-C-:B------:R-:W-:Y:S01]  /*96b0*/  FFMA.FTZ R117, R160.reuse, R116, R161.reuse ;  /* 0x00000074a0757223 */ /* 0x140fe200000100a1 */
[----:B------:R-:W-:Y:S01]  /*96c0*/  FFMA.FTZ R0, R160, R127, R161 ;  /* 0x0000007fa0007223 */ /* 0x000fe200000100a1 */
[----:B------:R-:W-:Y:S01]  /*96d0*/  FADD.FTZ R121, -R114, R121 ;  /* 0x0000007972797221 */ /* 0x000fe20000010100 */
[----:B------:R-:W-:Y:S01]  /*96e0*/  FMUL.FTZ R114, R38, R115 ;  /* 0x0000007326727220 */ /* 0x000fe20000410000 */
[----:B------:R-:W-:Y:S01]  /*96f0*/  FADD.FTZ R117, -R117, R120 ;  /* 0x0000007875757221 */ /* 0x000fe20000010100 */
[----:B------:R-:W-:Y:S01]  /*9700*/  FADD.FTZ R131, -R0, R131 ;  /* 0x0000008300837221 */ /* 0x000fe20000010100 */
[C---:B------:R-:W-:Y:S01]  /*9710*/  FMUL.FTZ R116, R38.reuse, R121 ;  /* 0x0000007926747220 */ /* 0x040fe20000410000 */
[C---:B------:R-:W-:Y:S01]  /*9720*/  FMUL.FTZ R120, R38.reuse, R113 ;  /* 0x0000007126787220 */ /* 0x040fe20000410000 */
[C---:B------:R-:W-:Y:S01]  /*9730*/  FMUL.FTZ R122, R38.reuse, R117 ;  /* 0x00000075267a7220 */ /* 0x040fe20000410000 */
[----:B------:R-:W-:Y:S01]  /*9740*/  FMUL.FTZ R0, R38, R131 ;  /* 0x0000008326007220 */ /* 0x000fe20000410000 */
[----:B------:R-:W-:Y:S01]  /*9750*/  FMUL.FTZ R112, R112, UR5 ;  /* 0x0000000570707c20 */ /* 0x000fe20008410000 */
        /* <DEDUP_REMOVED lines=26> */
.L_x_5437:
[----:B------:R-:W0:Y:S01]  /*9900*/  @P1 LDC.64 R116, c[0x0][0x478] ;  /* 0x00011e00ff741b82 */ /* 0x000e220000000a00 */
[----:B------:R-:W-:-:S04]  /*9910*/  IMAD.WIDE.U32 R118, R35, 0x10, R162 ;  /* 0x0000001023767825 */ /* 0x000fc800078e00a2 */
[----:B0-----:R-:W-:-:S05]  /*9920*/  @P1 IMAD.WIDE.U32 R116, R35, 0x10, R116 ;  /* 0x0000001023741825 */ /* 0x001fca00078e0074 */
        /* <DEDUP_REMOVED lines=9> */
[----:B------:R-:W-:Y:S01]  /*99c0*/  FFMA.FTZ R30, R160, R7, R161 ;  /* 0x00000007a01e7223 */ /* 0x000fe200000100a1 */
[----:B------:R-:W-:Y:S01]  /*99d0*/  LOP3.LUT P5, RZ, R151, 0xff, RZ, 0xc0, !PT ;  /* 0x000000ff97ff7812 */ /* 0x000fe200078ac0ff */
[C---:B0-----:R-:W-:Y:S01]  /*99e0*/  FMUL.FTZ R50, R38.reuse, R31 ;  /* 0x0000001f26327220 */ /* 0x041fe20000410000 */
[----:B------:R-:W-:Y:S01]  /*99f0*/  FMUL.FTZ R2, R38, R19 ;  /* 0x0000001326027220 */ /* 0x000fe20000410000 */
[----:B------:R-:W-:Y:S01]  /*9a00*/  FADD.FTZ R35, -R35, R14 ;  /* 0x0000000e23237221 */ /* 0x000fe20000010100 */
[----:B------:R-:W-:Y:S01]  /*9a10*/  FADD.FTZ R17, -R30, R17 ;  /* 0x000000111e117221 */ /* 0x000fe20000010100 */
[-C--:B------:R-:W-:Y:S01]  /*9a20*/  FMUL.FTZ R0, R50, R37.reuse ;  /* 0x0000002532007220 */ /* 0x080fe20000410000 */
[----:B------:R-:W-:Y:S01]  /*9a30*/  FMUL.FTZ R7, R2, R37 ;  /* 0x0000002502077220 */ /* 0x000fe20000410000 */
[C---:B------:R-:W-:Y:S01]  /*9a40*/  FMUL.FTZ R51, R38.reuse, R35 ;  /* 0x0000002326337220 */ /* 0x040fe20000410000 */
[----:B------:R-:W-:Y:S01]  /*9a50*/  FMUL.FTZ R48, R38, R17 ;  /* 0x0000001126307220 */ /* 0x000fe20000410000 */
[----:B------:R-:W-:Y:S01]  /*9a60*/  FMUL.FTZ R0, R0, UR5 ;  /* 0x0000000500007c20 */ /* 0x000fe20008410000 */
[----:B------:R-:W-:Y:S01]  /*9a70*/  FMUL.FTZ R7, R7, UR5 ;  /* 0x0000000507077c20 */ /* 0x000fe20008410000 */
[C---:B------:R-:W-:Y:S01]  /*9a80*/  FMUL.FTZ R14, R51.reuse, R37 ;  /* 0x00000025330e7220 */ /* 0x040fe20000410000 */
[----:B------:R-:W-:-:S02]  /*9a90*/  F2FP.BF16.F32.PACK_AB R51, R51, R2 ;  /* 0x000000023333723e */ /* 0x000fc400000010ff */
[----:B------:R-:W-:Y:S01]  /*9aa0*/  FSEL R18, R0, RZ, P5 ;  /* 0x000000ff00127208 */ /* 0x000fe20002800000 */
[C-C-:B------:R-:W-:Y:S01]  /*9ab0*/  FFMA.FTZ R0, R160.reuse, R21, R161.reuse ;  /* 0x00000015a0007223 */ /* 0x140fe200000100a1 */
[----:B------:R-:W-:Y:S01]  /*9ac0*/  FSEL R19, R7, RZ, P6 ;  /* 0x000000ff07137208 */ /* 0x000fe20003000000 */
        /* <DEDUP_REMOVED lines=10> */
[----:B------:R-:W-:Y:S01]  /*9b70*/  FMUL.FTZ R4, R38, R15 ;  /* 0x0000000f26047220 */ /* 0x000fe20000410000 */
[----:B------:R-:W-:Y:S01]  /*9b80*/  ISETP.GE.U32.AND P2, PT, R150, RZ, PT ;  /* 0x000000ff9600720c */ /* 0x000fe20003f46070 */
[----:B------:R-:W-:Y:S01]  /*9b90*/  FMUL.FTZ R14, R14, UR5 ;  /* 0x000000050e0e7c20 */ /* 0x000fe20008410000 */
[CC--:B------:R-:W-:Y:S01]  /*9ba0*/  FMUL.FTZ R7, R3.reuse, R37.reuse ;  /* 0x0000002503077220 */ /* 0x0c0fe20000410000 */
[----:B------:R-:W-:Y:S01]  /*9bb0*/  F2FP.BF16.F32.PACK_AB R50, R3, R50 ;  /* 0x000000320332723e */ /* 0x000fe200000010ff */
[-C--:B------:R-:W-:Y:S01]  /*9bc0*/  FMUL.FTZ R3, R2, R37.reuse ;  /* 0x0000002502037220 */ /* 0x080fe20000410000 */
[----:B------:R-:W-:Y:S01]  /*9bd0*/  F2FP.BF16.F32.PACK_AB R49, R4, R2 ;  /* 0x000000020431723e */ /* 0x000fe200000010ff */
[CC--:B------:R-:W-:Y:S01]  /*9be0*/  FMUL.FTZ R2, R48.reuse, R37.reuse ;  /* 0x0000002530027220 */ /* 0x0c0fe20000410000 */
[----:B------:R-:W-:Y:S01]  /*9bf0*/  F2FP.BF16.F32.PACK_AB R48, R48, R0 ;  /* 0x000000003030723e */ /* 0x000fe200000010ff */
[-C--:B------:R-:W-:Y:S01]  /*9c00*/  FMUL.FTZ R4, R4, R37.reuse ;  /* 0x0000002504047220 */ /* 0x080fe20000410000 */
[----:B------:R-:W-:Y:S01]  /*9c10*/  ISETP.GE.U32.AND.EX P2, PT, R151, 0x1000000, PT, P2 ;  /* 0x010000009700780c */ /* 0x000fe20003f46120 */
[----:B------:R-:W-:Y:S01]  /*9c20*/  FMUL.FTZ R0, R0, R37 ;  /* 0x0000002500007220 */ /* 0x000fe20000410000 */
        /* <DEDUP_REMOVED lines=21> */
.L_x_5438:
[C-C-:B------:R-:W-:Y:S01]  /*9d80*/  FFMA.FTZ R0, R160.reuse, R7, R161.reuse ;  /* 0x00000007a0007223 */ /* 0x140fe200000100a1 */
[C-C-:B------:R-:W-:Y:S01]  /*9d90*/  FFMA.FTZ R7, R160.reuse, R20, R161.reuse ;  /* 0x00000014a0077223 */ /* 0x140fe200000100a1 */
[C-C-:B------:R-:W-:Y:S01]  /*9da0*/  FFMA.FTZ R20, R160.reuse, R19, R161.reuse ;  /* 0x00000013a0147223 */ /* 0x140fe200000100a1 */
[----:B------:R-:W-:Y:S01]  /*9db0*/  FFMA.FTZ R19, R160, R4, R161 ;  /* 0x00000004a0137223 */ /* 0x000fe200000100a1 */
[----:B------:R-:W-:Y:S01]  /*9dc0*/  FADD.FTZ R17, -R0, R17 ;  /* 0x0000001100117221 */ /* 0x000fe20000010100 */
[----:B------:R-:W-:Y:S01]  /*9dd0*/  FADD.FTZ R7, -R7, R32 ;  /* 0x0000002007077221 */ /* 0x000fe20000010100 */
[----:B------:R-:W-:Y:S01]  /*9de0*/  LOP3.LUT P2, RZ, R150, 0xff00, RZ, 0xc0, !PT ;  /* 0x0000ff0096ff7812 */ /* 0x000fe2000784c0ff */
[----:B------:R-:W-:Y:S01]  /*9df0*/  FADD.FTZ R19, -R19, R16 ;  /* 0x0000001013137221 */ /* 0x000fe20000010100 */
[C---:B------:R-:W-:Y:S01]  /*9e00*/  FMUL.FTZ R0, R38.reuse, R17 ;  /* 0x0000001126007220 */ /* 0x040fe20000410000 */
[----:B------:R-:W-:Y:S01]  /*9e10*/  FMUL.FTZ R4, R38, R7 ;  /* 0x0000000726047220 */ /* 0x000fe20000410000 */
[----:B------:R-:W-:Y:S01]  /*9e20*/  FFMA.FTZ R16, R160, R3, R161 ;  /* 0x00000003a0107223 */ /* 0x000fe200000100a1 */
[----:B------:R-:W-:Y:S01]  /*9e30*/  FADD.FTZ R31, -R20, R31 ;  /* 0x0000001f141f7221 */ /* 0x000fe20000010100 */
        /* <DEDUP_REMOVED lines=49> */
.L_x_5439:
[----:B------:R-:W1:Y:S02]  /*a150*/  @P1 LDC.64 R2, c[0x0][0x478] ;  /* 0x00011e00ff021b82 */ /* 0x000e640000000a00 */
[----:B-1----:R-:W-:-:S04]  /*a160*/  @P1 IMAD.WIDE.U32 R2, R34, 0x10, R2 ;  /* 0x0000001022021825 */ /* 0x002fc800078e0002 */
[----:B------:R-:W-:Y:S01]  /*a170*/  IMAD.WIDE.U32 R34, R34, 0x10, R162 ;  /* 0x0000001022227825 */ /* 0x000fe200078e00a2 */
[----:B------:R1:W-:Y:S04]  /*a180*/  @P1 STG.E.128 desc[UR6][R2.64], R48 ;  /* 0x0000003002001986 */ /* 0x0003e8000c101d06 */
        /* <DEDUP_REMOVED lines=9> */
[C---:B------:R-:W-:Y:S01]  /*a220*/  LOP3.LUT P5, RZ, R153.reuse, 0xff, RZ, 0xc0, !PT ;  /* 0x000000ff99ff7812 */ /* 0x040fe200078ac0ff */
[C---:B01----:R-:W-:Y:S01]  /*a230*/  FMUL.FTZ R50, R38.reuse, R27 ;  /* 0x0000001b26327220 */ /* 0x043fe20000410000 */
        /* <DEDUP_REMOVED lines=9> */
[----:B------:R-:W-:Y:S01]  /*a2d0*/  FMUL.FTZ R2, R2, UR5 ;  /* 0x0000000502027c20 */ /* 0x000fe20008410000 */
[C-C-:B------:R-:W-:Y:S01]  /*a2e0*/  FFMA.FTZ R8, R160.reuse, R8, R161.reuse ;  /* 0x00000008a0087223 */ /* 0x140fe200000100a1 */
[----:B------:R-:W-:Y:S01]  /*a2f0*/  LOP3.LUT P6, RZ, R153, 0xff0000, RZ, 0xc0, !PT ;  /* 0x00ff000099ff7812 */ /* 0x000fe200078cc0ff */
        /* <DEDUP_REMOVED lines=33> */
[----:B------:R-:W-:Y:S02]  /*a510*/  F2FP.BF16.F32.PACK_AB R48, R0, R48 ;  /* 0x000000300030723e */ /* 0x000fe400000010ff */
        /* <DEDUP_REMOVED lines=8> */
[----:B------:R-:W-:Y:S02]  /*a5a0*/  F2FP.BF16.F32.PACK_AB R5, R0, R5 ;  /* 0x000000050005723e */ /* 0x000fe400000010ff */
[----:B------:R-:W-:Y:S01]  /*a5b0*/  F2FP.BF16.F32.PACK_AB R4, R3, R4 ;  /* 0x000000040304723e */ /* 0x000fe200000010ff */
[----:B------:R-:W-:Y:S06]  /*a5c0*/  BRA `(.L_x_5441) ;  /* 0x0000000000f47947 */ /* 0x000fec0003800000 */
.L_x_5440:
[C-C-:B------:R-:W-:Y:S01]  /*a5d0*/  FFMA.FTZ R8, R160.reuse, R8, R161.reuse ;  /* 0x00000008a0087223 */ /* 0x140fe200000100a1 */
[C-C-:B------:R-:W-:Y:S01]  /*a5e0*/  FFMA.FTZ R22, R160.reuse, R22, R161.reuse ;  /* 0x00000016a0167223 */ /* 0x140fe200000100a1 */
[C-C-:B------:R-:W-:Y:S01]  /*a5f0*/  FFMA.FTZ R23, R160.reuse, R23, R161.reuse ;  /* 0x00000017a0177223 */ /* 0x140fe200000100a1 */
[----:B------:R-:W-:Y:S01]  /*a600*/  FFMA.FTZ R7, R160, R6, R161 ;  /* 0x00000006a0077223 */ /* 0x000fe200000100a1 */
[----:B------:R-:W-:Y:S01]  /*a610*/  FADD.FTZ R13, -R8, R13 ;  /* 0x0000000d080d7221 */ /* 0x000fe20000010100 */
[----:B------:R-:W-:Y:S01]  /*a620*/  FADD.FTZ R27, -R22, R27 ;  /* 0x0000001b161b7221 */ /* 0x000fe20000010100 */
[C-C-:B------:R-:W-:Y:S01]  /*a630*/  FFMA.FTZ R14, R160.reuse, R5, R161.reuse ;  /* 0x00000005a00e7223 */ /* 0x140fe200000100a1 */
[--C-:B------:R-:W-:Y:S01]  /*a640*/  FFMA.FTZ R25, R160, R25, R161.reuse ;  /* 0x00000019a0197223 */ /* 0x100fe200000100a1 */
[C---:B------:R-:W-:Y:S01]  /*a650*/  FMUL.FTZ R0, R38.reuse, R13 ;  /* 0x0000000d26007220 */ /* 0x040fe20000410000 */
[----:B------:R-:W-:Y:S01]  /*a660*/  FMUL.FTZ R4, R38, R27 ;  /* 0x0000001b26047220 */ /* 0x000fe20000410000 */
[--C-:B------:R-:W-:Y:S01]  /*a670*/  FFMA.FTZ R9, R160, R9, R161.reuse ;  /* 0x00000009a0097223 */ /* 0x100fe200000100a1 */
[----:B------:R-:W-:Y:S01]  /*a680*/  FADD.FTZ R23, -R23, R28 ;  /* 0x0000001c17177221 */ /* 0x000fe20000010100 */
[-C--:B------:R-:W-:Y:S01]  /*a690*/  FMUL.FTZ R0, R0, R37.reuse ;  /* 0x0000002500007220 */ /* 0x080fe20000410000 */
[----:B------:R-:W-:Y:S01]  /*a6a0*/  FMUL.FTZ R4, R4, R37 ;  /* 0x0000002504047220 */ /* 0x000fe20000410000 */
[----:B------:R-:W-:Y:S01]  /*a6b0*/  FFMA.FTZ R24, R160, R24, R161 ;  /* 0x00000018a0187223 */ /* 0x000fe200000100a1 */
[----:B------:R-:W-:Y:S01]  /*a6c0*/  LOP3.LUT P2, RZ, R152, 0xff00, RZ, 0xc0, !PT ;  /* 0x0000ff0098ff7812 */ /* 0x000fe2000784c0ff */
[----:B------:R-:W-:Y:S01]  /*a6d0*/  FMUL.FTZ R0, R0, UR5 ;  /* 0x0000000500007c20 */ /* 0x000fe20008410000 */
[----:B------:R-:W-:Y:S01]  /*a6e0*/  FMUL.FTZ R4, R4, UR5 ;  /* 0x0000000504047c20 */ /* 0x000fe20008410000 */
[----:B------:R-:W-:Y:S01]  /*a6f0*/  LOP3.LUT P3, RZ, R153, 0xff, RZ, 0xc0, !PT ;  /* 0x000000ff99ff7812 */ /* 0x000fe2000786c0ff */
[----:B-1----:R-:W-:Y:S01]  /*a700*/  FMUL.FTZ R2, R38, R23 ;  /* 0x0000001726027220 */ /* 0x002fe20000410000 */
[----:B------:R-:W-:Y:S01]  /*a710*/  FADD.FTZ R7, -R7, R12 ;  /* 0x0000000c07077221 */ /* 0x000fe20000010100 */
[----:B------:R-:W-:Y:S01]  /*a720*/  FADD.FTZ R11, -R14, R11 ;  /* 0x0000000b0e0b7221 */ /* 0x000fe20000010100 */
[----:B------:R-:W-:Y:S01]  /*a730*/  FADD.FTZ R25, -R25, R26 ;  /* 0x0000001a19197221 */ /* 0x000fe20000010100 */
[----:B------:R-:W-:Y:S01]  /*a740*/  FADD.FTZ R9, -R9, R10 ;  /* 0x0000000a09097221 */ /* 0x000fe20000010100 */
[----:B------:R-:W-:Y:S01]  /*a750*/  FADD.FTZ R29, -R24, R29 ;  /* 0x0000001d181d7221 */ /* 0x000fe20000010100 */
[----:B------:R-:W-:Y:S01]  /*a760*/  FSEL R3, R0, RZ, P2 ;  /* 0x000000ff00037208 */ /* 0x000fe20001000000 */
        /* <DEDUP_REMOVED lines=35> */
.L_x_5441:
[----:B------:R-:W1:Y:S02]  /*a9a0*/  @P1 LDC.64 R2, c[0x0][0x478] ;  /* 0x00011e00ff021b82 */ /* 0x000e640000000a00 */
[----:B-1----:R-:W-:-:S04]  /*a9b0*/  @P1 IMAD.WIDE.U32 R2, R36, 0x10, R2 ;  /* 0x0000001024021825 */ /* 0x002fc800078e0002 */
[----:B------:R-:W-:Y:S01]  /*a9c0*/  IMAD.WIDE.U32 R36, R36, 0x10, R162 ;  /* 0x0000001024247825 */ /* 0x000fe200078e00a2 */
[----:B------:R1:W-:Y:S04]  /*a9d0*/  @P1 STG.E.128 desc[UR6][R2.64], R48 ;  /* 0x0000003002001986 */ /* 0x0003e8000c101d06 */
[----:B------:R1:W-:Y:S02]  /*a9e0*/  STG.E.128 desc[UR6][R36.64], R4 ;  /* 0x0000000424007986 */ /* 0x0003e4000c101d06 */
.L_x_5431:
[----:B-123--:R-:W1:Y:S02]  /*a9f0*/  LDC.64 R2, c[0x0][0x380] ;  /* 0x0000e000ff027b82 */ /* 0x00ee640000000a00 */
[----:B-1----:R-:W-:-:S04]  /*aa00*/  LEA R47, R2, R47, 0x2 ;  /* 0x0000002f022f7211 */ /* 0x002fc800078e10ff */
[----:B------:R-:W-:-:S13]  /*aa10*/  ISETP.GE.AND P1, PT, R47, R3, PT ;  /* 0x000000032f00720c */ /* 0x000fda0003f26270 */
[----:B------:R-:W-:Y:S05]  /*aa20*/  @!P1 BRA `(.L_x_5442) ;  /* 0xffffff5c00dc9947 */ /* 0x000fea000383ffff */
[----:B------:R-:W-:Y:S05]  /*aa30*/  BSYNC B1 ;  /* 0x0000000000017941 */ /* 0x000fea0003800000 */
.L_x_5425:
        /* <DEDUP_REMOVED lines=73> */
[----:B------:R1:W5:Y:S04]  /*aed0*/  LDL.LU R86, [R1+0x38] ;  /* 0x0000380001567983 */ /* 0x0003680000300800 */
[----:B------:R1:W5:Y:S04]  /*aee0*/  LDL.LU R85, [R1+0x34] ;  /* 0x0000340001557983 */ /* 0x0003680000300800 */
[----:B------:R1:W5:Y:S04]  /*aef0*/  LDL.LU R84, [R1+0x30] ;  /* 0x0000300001547983 */ /* 0x0003680000300800 */
[----:B------:R1:W5:Y:S04]  /*af00*/  LDL.LU R43, [R1+0x2c] ;  /* 0x00002c00012b7983 */ /* 0x0003680000300800 */
[----:B------:R1:W5:Y:S01]  /*af10*/  LDL.LU R40, [R1+0x10] ;  /* 0x0000100001287983 */ /* 0x0003620000300800 */
[----:B------:R-:W-:-:S07]  /*af20*/  MOV R41, R39 ;  /* 0x0000002700297202 */ /* 0x000fce0000000f00 */
.L_x_5424:
[----:B------:R-:W-:Y:S05]  /*af30*/  BSYNC B0 ;  /* 0x0000000000007941 */ /* 0x000fea0003800000 */
.L_x_5423:
[----:B------:R-:W2:Y:S01]  /*af40*/  LDL.LU R36, [R1+0x120] ;  /* 0x0001200001247983 */ /* 0x000ea20000300800 */
[----:B------:R-:W-:Y:S01]  /*af50*/  MOV R2, 0x400 ;  /* 0x0000040000027802 */ /* 0x000fe20000000f00 */
[----:B------:R-:W-:Y:S05]  /*af60*/  WARPSYNC.ALL ;  /* 0x0000000000007948 */ /* 0x000fea0003800000 */
[----:B------:R-:W0:Y:S01]  /*af70*/  S2R R88, SR_TID.X ;  /* 0x0000000000587919 */ /* 0x000e220000002100 */
[----:B------:R-:W3:Y:S01]  /*af80*/  S2UR UR4, SR_CTAID.X ;  /* 0x00000000000479c3 */ /* 0x000ee20000002500 */
[----:B------:R-:W4:Y:S01]  /*af90*/  LDCU.128 UR20, c[0x0][0x440] ;  /* 0x00008800ff1477ac */ /* 0x000f220008000c00 */
[----:B------:R-:W1:Y:S01]  /*afa0*/  S2R R3, SR_CgaCtaId ;  /* 0x0000000000037919 */ /* 0x000e620000008800 */
[----:B0-----:R-:W-:-:S02]  /*afb0*/  SHF.R.U32.HI R0, RZ, 0x5, R88 ;  /* 0x00000005ff007819 */ /* 0x001fc40000011658 */
[----:B-1----:R-:W-:-:S03]  /*afc0*/  LEA R3, R3, R2, 0x18 ;  /* 0x0000000203037211 */ /* 0x002fc600078ec0ff */
        /* <DEDUP_REMOVED lines=22> */
[----:B------:R-:W-:Y:S04]  /*b130*/  LDS R13, [R36+0x1c00] ;  /* 0x001c0000240d7984 */ /* 0x000fe80000000800 */
[----:B------:R-:W-:Y:S01]  /*b140*/  LDS R12, [R36+0x1e00] ;  /* 0x001e0000240c7984 */ /* 0x000fe20000000800 */
[----:B0-----:R-:W-:-:S03]  /*b150*/  FADD.FTZ R2, RZ, R2 ;  /* 0x00000002ff027221 */ /* 0x001fc60000010000 */
[----:B------:R-:W-:Y:S01]  /*b160*/  LDS R15, [R36+0x2000] ;  /* 0x00200000240f7984 */ /* 0x000fe20000000800 */
[----:B-1----:R-:W-:-:S03]  /*b170*/  FADD.FTZ R3, RZ, R3 ;  /* 0x00000003ff037221 */ /* 0x002fc60000010000 */
[----:B------:R-:W-:Y:S01]  /*b180*/  LDS R14, [R36+0x2200] ;  /* 0x00220000240e7984 */ /* 0x000fe20000000800 */
[----:B--2---:R-:W-:-:S03]  /*b190*/  FADD.FTZ R4, RZ, R4 ;  /* 0x00000004ff047221 */ /* 0x004fc60000010000 */
[----:B------:R-:W-:Y:S01]  /*b1a0*/  LDS R17, [R36+0x2400] ;  /* 0x0024000024117984 */ /* 0x000fe20000000800 */
[----:B----4-:R-:W-:-:S03]  /*b1b0*/  FADD.FTZ R5, RZ, R5 ;  /* 0x00000005ff057221 */ /* 0x010fc60000010000 */
[----:B------:R-:W-:Y:S01]  /*b1c0*/  LDS R16, [R36+0x2600] ;  /* 0x0026000024107984 */ /* 0x000fe20000000800 */
[----:B---3--:R-:W-:-:S03]  /*b1d0*/  FADD.FTZ R8, R2, R7 ;  /* 0x0000000702087221 */ /* 0x008fc60000010000 */
        /* <DEDUP_REMOVED lines=126> */
[----:B------:R-:W-:-:S03]  /*b9c0*/  FADD.FTZ R12, RZ, R12 ;  /* 0x0000000cff0c7221 */ /* 0x000fc60000010000 */
[----:B------:R-:W0:Y:S01]  /*b9d0*/  LDS R17, [R36+0x1200] ;  /* 0x0012000024117984 */ /* 0x000e220000000800 */
[----:B------:R-:W-:-:S03]  /*b9e0*/  FADD.FTZ R6, R6, R45 ;  /* 0x0000002d06067221 */ /* 0x000fc60000010000 */
        /* <DEDUP_REMOVED lines=55> */
.L_x_5428:
        /* <DEDUP_REMOVED lines=8> */
.L_x_5444:
[----:B------:R-:W-:Y:S05]  /*bde0*/  BSYNC B2 ;  /* 0x0000000000027941 */ /* 0x000fea0003800000 */
.L_x_5443:
        /* <DEDUP_REMOVED lines=10> */
.L_x_5445:
        /* <DEDUP_REMOVED lines=15> */
.L_x_5446:
        /* <DEDUP_REMOVED lines=15> */
.L_x_5447:
        /* <DEDUP_REMOVED lines=15> */
.L_x_5448:
        /* <DEDUP_REMOVED lines=15> */
.L_x_5449:
        /* <DEDUP_REMOVED lines=15> */
.L_x_5450:
        /* <DEDUP_REMOVED lines=15> */
.L_x_5451:
        /* <DEDUP_REMOVED lines=15> */
.L_x_5452:
[----:B------:R-:W-:Y:S04]  /*c520*/  STL [R1+0xf8], R189 ;  /* 0x0000f8bd01007387 */ /* 0x000fe80000100800 */
[----:B------:R-:W-:Y:S04]  /*c530*/  STL [R1+0xfc], R165 ;  /* 0x0000fca501007387 */ /* 0x000fe80000100800 */
[----:B------:R-:W-:Y:S01]  /*c540*/  STL [R1+0x100], R188 ;  /* 0x000100bc01007387 */ /* 0x000fe20000100800 */
[----:B------:R-:W-:-:S03]  /*c550*/  MOV R187, R160 ;  /* 0x000000a000bb7202 */ /* 0x000fc60000000f00 */
[----:B------:R0:W-:Y:S04]  /*c560*/  STL [R1+0x104], R164 ;  /* 0x000104a401007387 */ /* 0x0001e80000100800 */
[----:B------:R1:W-:Y:S04]  /*c570*/  STL [R1], R184 ;  /* 0x000000b801007387 */ /* 0x0003e80000100800 */
[----:B------:R1:W-:Y:S01]  /*c580*/  STL [R1+0x4], R154 ;  /* 0x0000049a01007387 */ /* 0x0003e20000100800 */
[----:B0-----:R-:W-:Y:S01]  /*c590*/  MOV R164, R161 ;  /* 0x000000a100a47202 */ /* 0x001fe20000000f00 */
[----:B------:R-:W-:-:S02]  /*c5a0*/  HFMA2 R161, -RZ, RZ, 0, 9.5367431640625e-07 ;  /* 0x00000010ffa17431 */ /* 0x000fc400000001ff */
        /* <DEDUP_REMOVED lines=10> */
.L_x_5453:
[----:B------:R0:W-:Y:S01]  /*c650*/  STL [R1+0x28], R112 ;  /* 0x0000287001007387 */ /* 0x0001e20000100800 */
[----:B------:R-:W-:Y:S05]  /*c660*/  BRA `(.L_x_5454) ;  /* 0xffffff8800087947 */ /* 0x000fea000383ffff */
.L_x_5455:
        /* <DEDUP_REMOVED lines=9> */
.L_x_25401:


//--------------------- .text._ZN10layer_norm22ln_bwd_finalize_kernelINS_22Kernel_traits_finalizeILj1280Ef13__nv_bfloat16S2_S2_fjLb0ELj1024ELj4ENS_18Kernel_traits_baseILj1280EfS2_S2_S2_fjLj1024EEEEELb0ELb0EEEvNS_9BwdParamsE --------------------------
	.section	.text._ZN10layer_norm22ln_bwd_finalize_kernelINS_22Kernel_traits_finalizeILj1280Ef13__nv_bfloat16S2_S2_fjLb0ELj1024ELj4ENS_18Kernel_traits_baseILj1280EfS2_S2_S2_fjLj1024EEEEELb0ELb0EEEvNS_9BwdParamsE,"ax",@progbits
	.align	128
        .global         _ZN10layer_norm22ln_bwd_finalize_kernelINS_22Kernel_traits_finalizeILj1280Ef13__nv_bfloat16S2_S2_fjLb0ELj1024ELj4ENS_18Kernel_traits_baseILj1280EfS2_S2_S2_fjLj1024EEEEELb0ELb0EEEvNS_9BwdParamsE
        .type           _ZN10layer_norm22ln_bwd_finalize_kernelINS_22Kernel_traits_finalizeILj1280Ef13__nv_bfloat16S2_S2_fjLb0ELj1024ELj4ENS_18Kernel_traits_baseILj1280EfS2_S2_S2_fjLj1024EEEEELb0ELb0EEEvNS_9BwdParamsE,@function
        .size           _ZN10layer_norm22ln_bwd_finalize_kernelINS_22Kernel_traits_finalizeILj1280Ef13__nv_bfloat16S2_S2_fjLb0ELj1024ELj4ENS_18Kernel_traits_baseILj1280EfS2_S2_S2_fjLj1024EEEEELb0ELb0EEEvNS_9BwdParamsE,(.L_x_25402 - _ZN10layer_norm22ln_bwd_finalize_kernelINS_22Kernel_traits_finalizeILj1280Ef13__nv_bfloat16S2_S2_fjLb0ELj1024ELj4ENS_18Kernel_traits_baseILj1280EfS2_S2_S2_fjLj1024EEEEELb0ELb0EEEvNS_9BwdParamsE)
        .other          _ZN10layer_norm22ln_bwd_finalize_kernelINS_22Kernel_traits_finalizeILj1280Ef13__nv_bfloat16S2_S2_fjLb0ELj1024ELj4ENS_18Kernel_traits_baseILj1280EfS2_S2_S2_fjLj1024EEEEELb0ELb0EEEvNS_9BwdParamsE,@"STO_CUDA_ENTRY STV_DEFAULT"
_ZN10layer_norm22ln_bwd_finalize_kernelINS_22Kernel_traits_finalizeILj1280Ef13__nv_bfloat16S2_S2_fjLb0ELj1024ELj4ENS_18Kernel_traits_baseILj1280EfS2_S2_S2_fjLj1024EEEEELb0ELb0EEEvNS_9BwdParamsE:
.text._ZN10layer_norm22ln_bwd_finalize_kernelINS_22Kernel_traits_finalizeILj1280Ef13__nv_bfloat16S2_S2_fjLb0ELj1024ELj4ENS_18Kernel_traits_baseILj1280EfS2_S2_S2_fjLj1024EEEEELb0ELb0EEEvNS_9BwdParamsE:
        /* <DEDUP_REMOVED lines=13> */
[----:B------:R-:W-:Y:S02]  /*00d0*/  LOP3.LUT R57, R0, 0x1f, RZ, 0xc0, !PT ;  /* 0x0000001f00397812 */ /* 0x000fe400078ec0ff */
[----:B------:R-:W-:Y:S02]  /*00e0*/  MOV R2, RZ ;  /* 0x000000ff00027202 */ /* 0x000fe40000000f00 */
[----:B-1----:R-:W-:-:S04]  /*00f0*/  ISETP.GE.U32.AND P0, PT, R3, UR8, PT ;  /* 0x0000000803007c0c */ /* 0x002fc8000bf06070 */
[----:B0-----:R-:W-:-:S13]  /*0100*/  ISETP.GE.U32.OR P0, PT, R7, R54, P0 ;  /* 0x000000360700720c */ /* 0x001fda0000706470 */
        /* <DEDUP_REMOVED lines=12> */
[C---:B------:R-:W-:Y:S01]  /*01d0*/  LOP3.LUT R7, R3.reuse, 0x140, RZ, 0xfc, !PT ;  /* 0x0000014003077812 */ /* 0x040fe200078efcff */
[-CC-:B------:R-:W-:Y:S01]  /*01e0*/  IMAD R32, R32, R54.reuse, R5.reuse ;  /* 0x0000003620207224 */ /* 0x180fe200078e0205 */
[C---:B------:R-:W-:Y:S02]  /*01f0*/  LOP3.LUT R9, R3.reuse, 0x160, RZ, 0xfc, !PT ;  /* 0x0000016003097812 */ /* 0x040fe400078efcff */
[----:B------:R-:W-:Y:S01]  /*0200*/  LOP3.LUT R11, R3, 0x180, RZ, 0xfc, !PT ;  /* 0x00000180030b7812 */ /* 0x000fe200078efcff */
[-CC-:B------:R-:W-:Y:S01]  /*0210*/  IMAD R8, R7, R54.reuse, R5.reuse ;  /* 0x0000003607087224 */ /* 0x180fe200078e0205 */
[----:B------:R-:W-:Y:S01]  /*0220*/  LOP3.LUT R0, R3, 0x100, RZ, 0xfc, !PT ;  /* 0x0000010003007812 */ /* 0x000fe200078efcff */
[-CC-:B------:R-:W-:Y:S01]  /*0230*/  IMAD R10, R9, R54.reuse, R5.reuse ;  /* 0x00000036090a7224 */ /* 0x180fe200078e0205 */
[----:B------:R-:W-:Y:S01]  /*0240*/  LOP3.LUT R13, R3, 0x1a0, RZ, 0xfc, !PT ;  /* 0x000001a0030d7812 */ /* 0x000fe200078efcff */
[-CC-:B------:R-:W-:Y:S01]  /*0250*/  IMAD R12, R11, R54.reuse, R5.reuse ;  /* 0x000000360b0c7224 */ /* 0x180fe200078e0205 */
[C---:B------:R-:W-:Y:S01]  /*0260*/  LOP3.LUT R15, R3.reuse, 0x1c0, RZ, 0xfc, !PT ;  /* 0x000001c0030f7812 */ /* 0x040fe200078efcff */
[-CC-:B------:R-:W-:Y:S01]  /*0270*/  IMAD R4, R0, R54.reuse, R5.reuse ;  /* 0x0000003600047224 */ /* 0x180fe200078e0205 */
        /* <DEDUP_REMOVED lines=17> */
[--C-:B------:R-:W-:Y:S01]  /*0390*/  IMAD R28, R27, R54, R5.reuse ;  /* 0x000000361b1c7224 */ /* 0x100fe200078e0205 */
[----:B------:R-:W-:Y:S01]  /*03a0*/  IADD3 R7, PT, PT, R57, R8, RZ ;  /* 0x0000000839077210 */ /* 0x000fe20007ffe0ff */
[----:B------:R-:W-:-:S02]  /*03b0*/  IMAD R30, R29, R54, R5 ;  /* 0x000000361d1e7224 */ /* 0x000fc400078e0205 */
[----:B------:R-:W-:Y:S02]  /*03c0*/  HFMA2 R2, -RZ, RZ, 0, 0 ;  /* 0x00000000ff027431 */ /* 0x000fe400000001ff */
[----:B------:R-:W-:Y:S01]  /*03d0*/  IMAD R0, R3, R54, R5 ;  /* 0x0000003603007224 */ /* 0x000fe200078e0205 */
[C---:B------:R-:W-:Y:S02]  /*03e0*/  IADD3 R8, PT, PT, R57.reuse, R10, RZ ;  /* 0x0000000a39087210 */ /* 0x040fe40007ffe0ff */
[C---:B------:R-:W-:Y:S02]  /*03f0*/  IADD3 R9, PT, PT, R57.reuse, R12, RZ ;  /* 0x0000000c39097210 */ /* 0x040fe40007ffe0ff */
[C---:B------:R-:W-:Y:S02]  /*0400*/  IADD3 R17, PT, PT, R57.reuse, R4, RZ ;  /* 0x0000000439117210 */ /* 0x040fe40007ffe0ff */
[C---:B------:R-:W-:Y:S02]  /*0410*/  IADD3 R10, PT, PT, R57.reuse, R14, RZ ;  /* 0x0000000e390a7210 */ /* 0x040fe40007ffe0ff */
[----:B------:R-:W-:-:S02]  /*0420*/  IADD3 R11, PT, PT, R57, R16, RZ ;  /* 0x00000010390b7210 */ /* 0x000fc40007ffe0ff */
[C---:B------:R-:W-:Y:S02]  /*0430*/  IADD3 R12, PT, PT, R57.reuse, R18, RZ ;  /* 0x00000012390c7210 */ /* 0x040fe40007ffe0ff */
[C---:B------:R-:W-:Y:S02]  /*0440*/  IADD3 R5, PT, PT, R57.reuse, R32, RZ ;  /* 0x0000002039057210 */ /* 0x040fe40007ffe0ff */
[----:B------:R-:W-:Y:S02]  /*0450*/  IADD3 R0, PT, PT, R57, R0, RZ ;  /* 0x0000000039007210 */ /* 0x000fe40007ffe0ff */
[----:B------:R-:W-:Y:S02]  /*0460*/  IADD3 R19, PT, PT, -R19, RZ, RZ ;  /* 0x000000ff13137210 */ /* 0x000fe40007ffe1ff */
[C---:B------:R-:W-:Y:S02]  /*0470*/  IADD3 R6, PT, PT, R57.reuse, R6, RZ ;  /* 0x0000000639067210 */ /* 0x040fe40007ffe0ff */
[----:B------:R-:W-:-:S02]  /*0480*/  IADD3 R13, PT, PT, R57, R20, RZ ;  /* 0x00000014390d7210 */ /* 0x000fc40007ffe0ff */
[C---:B------:R-:W-:Y:S02]  /*0490*/  IADD3 R14, PT, PT, R57.reuse, R22, RZ ;  /* 0x00000016390e7210 */ /* 0x040fe40007ffe0ff */
[C---:B------:R-:W-:Y:S02]  /*04a0*/  IADD3 R15, PT, PT, R57.reuse, R24, RZ ;  /* 0x00000018390f7210 */ /* 0x040fe40007ffe0ff */
[C---:B------:R-:W-:Y:S02]  /*04b0*/  IADD3 R16, PT, PT, R57.reuse, R26, RZ ;  /* 0x0000001a39107210 */ /* 0x040fe40007ffe0ff */
[C---:B------:R-:W-:Y:S02]  /*04c0*/  IADD3 R4, PT, PT, R57.reuse, R28, RZ ;  /* 0x0000001c39047210 */ /* 0x040fe40007ffe0ff */
[----:B------:R-:W-:-:S07]  /*04d0*/  IADD3 R18, PT, PT, R57, R30, RZ ;  /* 0x0000001e39127210 */ /* 0x000fce0007ffe0ff */
.L_x_5460:
        /* <DEDUP_REMOVED lines=118> */
.L_x_5459:
[----:B------:R-:W-:Y:S05]  /*0c40*/  BSYNC.RECONVERGENT B1 ;  /* 0x0000000000017941 */ /* 0x000fea0003800200 */
.L_x_5458:
        /* <DEDUP_REMOVED lines=16> */
[----:B0-----:R-:W-:-:S04]  /*0d50*/  IMAD.WIDE.U32 R14, R9, 0x4, R6 ;  /* 0x00000004090e7825 */ /* 0x001fc800078e0006 */
[----:B------:R-:W-:Y:S01]  /*0d60*/  IMAD.WIDE.U32 R18, R21, 0x4, R6 ;  /* 0x0000000415127825 */ /* 0x000fe200078e0006 */
[----:B------:R0:W2:Y:S03]  /*0d70*/  LDG.E R10, desc[UR6][R14.64] ;  /* 0x000000060e0a7981 */ /* 0x0000a6000c1e1900 */
[--C-:B-1----:R-:W-:Y:S02]  /*0d80*/  IMAD.WIDE.U32 R16, R9, 0x4, R4.reuse ;  /* 0x0000000409107825 */ /* 0x102fe400078e0004 */
[----:B------:R1:W3:Y:S02]  /*0d90*/  LDG.E R9, desc[UR6][R18.64] ;  /* 0x0000000612097981 */ /* 0x0002e4000c1e1900 */
[----:B------:R-:W-:Y:S02]  /*0da0*/  IMAD.WIDE.U32 R20, R21, 0x4, R4 ;  /* 0x0000000415147825 */ /* 0x000fe400078e0004 */
[----:B------:R4:W5:Y:S02]  /*0db0*/  LDG.E R13, desc[UR6][R16.64] ;  /* 0x00000006100d7981 */ /* 0x000964000c1e1900 */
[----:B------:R-:W-:-:S02]  /*0dc0*/  IMAD.WIDE.U32 R22, R25, 0x4, R6 ;  /* 0x0000000419167825 */ /* 0x000fc400078e0006 */
[----:B------:R-:W5:Y:S02]  /*0dd0*/  LDG.E R32, desc[UR6][R20.64] ;  /* 0x0000000614207981 */ /* 0x000f64000c1e1900 */
[----:B------:R-:W-:Y:S01]  /*0de0*/  IMAD.WIDE.U32 R24, R25, 0x4, R4 ;  /* 0x0000000419187825 */ /* 0x000fe200078e0004 */
[CC--:B0-----:R-:W-:Y:S01]  /*0df0*/  LEA R15, R54.reuse, R35.reuse, 0x5 ;  /* 0x00000023360f7211 */ /* 0x0c1fe200078e28ff */
[----:B------:R0:W5:Y:S02]  /*0e00*/  LDG.E R12, desc[UR6][R22.64] ;  /* 0x00000006160c7981 */ /* 0x000164000c1e1900 */
[C---:B------:R-:W-:Y:S02]  /*0e10*/  IMAD.WIDE.U32 R26, R31.reuse, 0x4, R6 ;  /* 0x000000041f1a7825 */ /* 0x040fe400078e0006 */
[----:B------:R-:W5:Y:S02]  /*0e20*/  LDG.E R24, desc[UR6][R24.64] ;  /* 0x0000000618187981 */ /* 0x000f64000c1e1900 */
[--C-:B-1----:R-:W-:Y:S01]  /*0e30*/  IMAD.WIDE.U32 R18, R31, 0x4, R4.reuse ;  /* 0x000000041f127825 */ /* 0x102fe200078e0004 */
[----:B----4-:R-:W-:Y:S01]  /*0e40*/  LEA R17, R54, R35, 0x6 ;  /* 0x0000002336117211 */ /* 0x010fe200078e30ff */
[----:B------:R-:W4:Y:S02]  /*0e50*/  LDG.E R26, desc[UR6][R26.64] ;  /* 0x000000061a1a7981 */ /* 0x000f24000c1e1900 */
[----:B------:R-:W-:-:S02]  /*0e60*/  IMAD.WIDE.U32 R30, R35, 0x4, R4 ;  /* 0x00000004231e7825 */ /* 0x000fc400078e0004 */
[----:B------:R-:W4:Y:S02]  /*0e70*/  LDG.E R18, desc[UR6][R18.64] ;  /* 0x0000000612127981 */ /* 0x000f24000c1e1900 */
[--C-:B------:R-:W-:Y:S02]  /*0e80*/  IMAD.WIDE.U32 R28, R35, 0x4, R6.reuse ;  /* 0x00000004231c7825 */ /* 0x100fe400078e0006 */
[----:B------:R-:W4:Y:S02]  /*0e90*/  LDG.E R30, desc[UR6][R30.64] ;  /* 0x000000061e1e7981 */ /* 0x000f24000c1e1900 */
[C---:B0-----:R-:W-:Y:S02]  /*0ea0*/  IMAD.WIDE.U32 R22, R15.reuse, 0x4, R6 ;  /* 0x000000040f167825 */ /* 0x041fe400078e0006 */
[----:B------:R0:W4:Y:S02]  /*0eb0*/  LDG.E R11, desc[UR6][R28.64] ;  /* 0x000000061c0b7981 */ /* 0x000124000c1e1900 */
[----:B------:R-:W-:-:S02]  /*0ec0*/  IMAD.WIDE.U32 R20, R15, 0x4, R4 ;  /* 0x000000040f147825 */ /* 0x000fc400078e0004 */
[----:B------:R-:W4:Y:S02]  /*0ed0*/  LDG.E R22, desc[UR6][R22.64] ;  /* 0x0000000616167981 */ /* 0x000f24000c1e1900 */
[C---:B------:R-:W-:Y:S02]  /*0ee0*/  IMAD.WIDE.U32 R14, R17.reuse, 0x4, R6 ;  /* 0x00000004110e7825 */ /* 0x040fe400078e0006 */
[----:B------:R-:W4:Y:S01]  /*0ef0*/  LDG.E R20, desc[UR6][R20.64] ;  /* 0x0000000614147981 */ /* 0x000f22000c1e1900 */
[----:B0-----:R-:W-:Y:S01]  /*0f00*/  LEA R29, R54, R17, 0x5 ;  /* 0x00000011361d7211 */ /* 0x001fe200078e28ff */
[----:B------:R-:W-:Y:S02]  /*0f10*/  IMAD.WIDE.U32 R16, R17, 0x4, R4 ;  /* 0x0000000411107825 */ /* 0x000fe400078e0004 */
[----:B------:R-:W4:Y:S02]  /*0f20*/  LDG.E R14, desc[UR6][R14.64] ;  /* 0x000000060e0e7981 */ /* 0x000f24000c1e1900 */
[----:B------:R-:W-:-:S02]  /*0f30*/  IMAD.WIDE.U32 R6, R29, 0x4, R6 ;  /* 0x000000041d067825 */ /* 0x000fc400078e0006 */
[----:B------:R-:W4:Y:S02]  /*0f40*/  LDG.E R16, desc[UR6][R16.64] ;  /* 0x0000000610107981 */ /* 0x000f24000c1e1900 */
[----:B------:R-:W-:Y:S02]  /*0f50*/  IMAD.WIDE.U32 R4, R29, 0x4, R4 ;  /* 0x000000041d047825 */ /* 0x000fe400078e0004 */
[----:B------:R-:W4:Y:S04]  /*0f60*/  LDG.E R6, desc[UR6][R6.64] ;  /* 0x0000000606067981 */ /* 0x000f28000c1e1900 */
[----:B------:R-:W4:Y:S01]  /*0f70*/  LDG.E R4, desc[UR6][R4.64] ;  /* 0x0000000604047981 */ /* 0x000f22000c1e1900 */
[----:B------:R-:W-:Y:S01]  /*0f80*/  IADD3 R3, PT, PT, R3, 0x100, RZ ;  /* 0x0000010003037810 */ /* 0x000fe20007ffe0ff */
[----:B--2---:R-:W-:-:S04]  /*0f90*/  FADD.FTZ R10, R43, R10 ;  /* 0x0000000a2b0a7221 */ /* 0x004fc80000010000 */
[----:B---3--:R-:W-:Y:S01]  /*0fa0*/  FADD.FTZ R9, R10, R9 ;  /* 0x000000090a097221 */ /* 0x008fe20000010000 */
[----:B-----5:R-:W-:-:S04]  /*0fb0*/  FADD.FTZ R13, R2, R13 ;  /* 0x0000000d020d7221 */ /* 0x020fc80000010000 */
[----:B------:R-:W-:Y:S01]  /*0fc0*/  FADD.FTZ R13, R13, R32 ;  /* 0x000000200d0d7221 */ /* 0x000fe20000010000 */
[----:B------:R-:W-:-:S03]  /*0fd0*/  FADD.FTZ R9, R9, R12 ;  /* 0x0000000c09097221 */ /* 0x000fc60000010000 */
[----:B------:R-:W-:Y:S01]  /*0fe0*/  FADD.FTZ R13, R13, R24 ;  /* 0x000000180d0d7221 */ /* 0x000fe20000010000 */
[----:B----4-:R-:W-:-:S03]  /*0ff0*/  FADD.FTZ R26, R9, R26 ;  /* 0x0000001a091a7221 */ /* 0x010fc60000010000 */
[----:B------:R-:W-:-:S04]  /*1000*/  FADD.FTZ R13, R13, R18 ;  /* 0x000000120d0d7221 */ /* 0x000fc80000010000 */
[----:B------:R-:W-:Y:S01]  /*1010*/  FADD.FTZ R13, R13, R30 ;  /* 0x0000001e0d0d7221 */ /* 0x000fe20000010000 */
[----:B------:R-:W-:-:S04]  /*1020*/  FADD.FTZ R11, R26, R11 ;  /* 0x0000000b1a0b7221 */ /* 0x000fc80000010000 */
[----:B------:R-:W-:Y:S01]  /*1030*/  FADD.FTZ R11, R11, R22 ;  /* 0x000000160b0b7221 */ /* 0x000fe20000010000 */
[----:B------:R-:W-:-:S03]  /*1040*/  FADD.FTZ R13, R13, R20 ;  /* 0x000000140d0d7221 */ /* 0x000fc60000010000 */
[----:B------:R-:W-:Y:S01]  /*1050*/  FADD.FTZ R11, R11, R14 ;  /* 0x0000000e0b0b7221 */ /* 0x000fe20000010000 */
[----:B------:R-:W-:-:S03]  /*1060*/  FADD.FTZ R13, R13, R16 ;  /* 0x000000100d0d7221 */ /* 0x000fc60000010000 */
[----:B------:R-:W-:Y:S01]  /*1070*/  FADD.FTZ R43, R11, R6 ;  /* 0x000000060b2b7221 */ /* 0x000fe20000010000 */
[----:B------:R-:W-:-:S07]  /*1080*/  FADD.FTZ R2, R13, R4 ;  /* 0x000000040d027221 */ /* 0x000fce0000010000 */
.L_x_5462:
[----:B------:R-:W-:Y:S05]  /*1090*/  BSYNC.RECONVERGENT B1 ;  /* 0x0000000000017941 */ /* 0x000fea0003800200 */
.L_x_5461:
        /* <DEDUP_REMOVED lines=37> */
.L_x_5464:
[----:B------:R-:W-:Y:S05]  /*12f0*/  BSYNC.RECONVERGENT B1 ;  /* 0x0000000000017941 */ /* 0x000fea0003800200 */
.L_x_5463:
[----:B------:R-:W-:Y:S05]  /*1300*/  @!P1 BRA `(.L_x_5457) ;  /* 0x00000000003c9947 */ /* 0x000fea0003800000 */
[----:B------:R-:W0:Y:S01]  /*1310*/  LDC.64 R8, c[0x0][0x440] ;  /* 0x00011000ff087b82 */ /* 0x000e220000000a00 */
[----:B------:R-:W-:Y:S01]  /*1320*/  IMAD R0, R3, R54, R0 ;  /* 0x0000003603007224 */ /* 0x000fe200078e0200 */
[----:B------:R-:W-:-:S04]  /*1330*/  IADD3 R12, PT, PT, -R55, RZ, RZ ;  /* 0x000000ff370c7210 */ /* 0x000fc80007ffe1ff */
[----:B------:R-:W-:Y:S02]  /*1340*/  IADD3 R3, PT, PT, R57, R0, RZ ;  /* 0x0000000039037210 */ /* 0x000fe40007ffe0ff */
[----:B------:R-:W1:Y:S05]  /*1350*/  LDC.64 R10, c[0x0][0x448] ;  /* 0x00011200ff0a7b82 */ /* 0x000e6a0000000a00 */
.L_x_5465:
        /* <DEDUP_REMOVED lines=10> */
.L_x_5457:
[----:B------:R-:W-:Y:S05]  /*1400*/  BSYNC.RECONVERGENT B0 ;  /* 0x0000000000007941 */ /* 0x000fea0003800200 */
.L_x_5456:
[----:B------:R-:W0:Y:S01]  /*1410*/  S2R R3, SR_TID.X ;  /* 0x0000000000037919 */ /* 0x000e220000002100 */
[----:B------:R-:W1:Y:S01]  /*1420*/  S2UR UR5, SR_CgaCtaId ;  /* 0x00000000000579c3 */ /* 0x000e620000008800 */
[----:B------:R-:W-:Y:S01]  /*1430*/  UMOV UR4, 0x400 ;  /* 0x0000040000047882 */ /* 0x000fe20000000000 */
[C---:B------:R-:W-:Y:S02]  /*1440*/  SHF.L.U32 R5, R57.reuse, 0x7, RZ ;  /* 0x0000000739057819 */ /* 0x040fe400000006ff */
[----:B------:R-:W-:Y:S02]  /*1450*/  SHF.L.U32 R58, R58, 0x4, RZ ;  /* 0x000000043a3a7819 */ /* 0x000fe400000006ff */
[----:B------:R-:W-:Y:S02]  /*1460*/  ISETP.NE.AND P0, PT, R57, RZ, PT ;  /* 0x000000ff3900720c */ /* 0x000fe40003f05270 */
[----:B------:R-:W-:-:S04]  /*1470*/  LOP3.LUT R58, R58, 0x7ffffff0, RZ, 0xc0, !PT ;  /* 0x7ffffff03a3a7812 */ /* 0x000fc800078ec0ff */
[----:B------:R-:W-:Y:S01]  /*1480*/  IADD3 R11, PT, PT, R57, R58, RZ ;  /* 0x0000003a390b7210 */ /* 0x000fe20007ffe0ff */
[----:B-1----:R-:W-:Y:S01]  /*1490*/  ULEA UR4, UR5, UR4, 0x18 ;  /* 0x0000000405047291 */ /* 0x002fe2000f8ec0ff */
[----:B0-----:R-:W-:-:S04]  /*14a0*/  SHF.R.U32.HI R12, RZ, 0x5, R3 ;  /* 0x00000005ff0c7819 */ /* 0x001fc80000011603 */
[----:B------:R-:W-:-:S04]  /*14b0*/  LOP3.LUT R0, R12, 0x1f, R3, 0x78, !PT ;  /* 0x0000001f0c007812 */ /* 0x000fc800078e7803 */
[C---:B------:R-:W-:Y:S02]  /*14c0*/  LOP3.LUT R3, R0.reuse, 0x3e0, R3, 0xf8, !PT ;  /* 0x000003e000037812 */ /* 0x040fe400078ef803 */
[----:B------:R-:W-:Y:S02]  /*14d0*/  SHF.L.U32 R0, R0, 0x2, RZ ;  /* 0x0000000200007819 */ /* 0x000fe400000006ff */
[----:B------:R-:W-:Y:S02]  /*14e0*/  LEA R3, R3, UR4, 0x2 ;  /* 0x0000000403037c11 */ /* 0x000fe4000f8e10ff */
[----:B------:R-:W-:-:S03]  /*14f0*/  LOP3.LUT R0, R5, R0, RZ, 0xfc, !PT ;  /* 0x0000000005007212 */ /* 0x000fc600078efcff */
[----:B------:R-:W-:Y:S04]  /*1500*/  STS [R3], R2 ;  /* 0x0000000203007388 */ /* 0x000fe80000000800 */
        /* <DEDUP_REMOVED lines=35> */
[----:B0-----:R-:W0:Y:S04]  /*1740*/  LDC.64 R6, c[0x0][0x488] ;  /* 0x00012200ff067b82 */ /* 0x001e280000000a00 */
[----:B------:R-:W1:Y:S04]  /*1750*/  LDS.64 R4, [R57+0x2000] ;  /* 0x0020000039047984 */ /* 0x000e680000000a00 */
[----:B------:R-:W2:Y:S01]  /*1760*/  LDS.64 R2, [R57+0x2080] ;  /* 0x0020800039027984 */ /* 0x000ea20000000a00 */
[----:B------:R-:W3:Y:S01]  /*1770*/  LDC.64 R8, c[0x0][0x480] ;  /* 0x00012000ff087b82 */ /* 0x000ee20000000a00 */
[----:B0-----:R-:W-:-:S04]  /*1780*/  IMAD.WIDE.U32 R6, R11, 0x8, R6 ;  /* 0x000000080b067825 */ /* 0x001fc800078e0006 */
[----:B---3--:R-:W-:Y:S01]  /*1790*/  IMAD.WIDE.U32 R8, R11, 0x8, R8 ;  /* 0x000000080b087825 */ /* 0x008fe200078e0008 */
[----:B-1----:R-:W-:Y:S04]  /*17a0*/  STG.E.64 desc[UR6][R6.64], R4 ;  /* 0x0000000406007986 */ /* 0x002fe8000c101b06 */
[----:B--2---:R-:W-:Y:S01]  /*17b0*/  STG.E.64 desc[UR6][R8.64], R2 ;  /* 0x0000000208007986 */ /* 0x004fe2000c101b06 */
[----:B------:R-:W-:Y:S05]  /*17c0*/  EXIT ;  /* 0x000000000000794d */ /* 0x000fea0003800000 */
.L_x_5466:
        /* <DEDUP_REMOVED lines=11> */
.L_x_25402:


//--------------------- .text._ZN10layer_norm13ln_bwd_kernelINS_13Kernel_traitsIf13__nv_bfloat16S2_S2_fjLj1280ELj1ELj4ELj1ELj16ENS_18Kernel_traits_baseILj1280EfS2_S2_S2_fjLj128EEEEELb1ELb0ELb1ELb0EEEvNS_9BwdParamsE --------------------------
	.section	.text._ZN10layer_norm13ln_bwd_kernelINS_13Kernel_traitsIf13__nv_bfloat16S2_S2_fjLj1280ELj1ELj4ELj1ELj16ENS_18Kernel_traits_baseILj1280EfS2_S2_S2_fjLj128EEEEELb1ELb0ELb1ELb0EEEvNS_9BwdParamsE,"ax",@progbits
	.align	128
        .global         _ZN10layer_norm13ln_bwd_kernelINS_13Kernel_traitsIf13__nv_bfloat16S2_S2_fjLj1280ELj1ELj4ELj1ELj16ENS_18Kernel_traits_baseILj1280EfS2_S2_S2_fjLj128EEEEELb1ELb0ELb1ELb0EEEvNS_9BwdParamsE
        .type           _ZN10layer_norm13ln_bwd_kernelINS_13Kernel_traitsIf13__nv_bfloat16S2_S2_fjLj1280ELj1ELj4ELj1ELj16ENS_18Kernel_traits_baseILj1280EfS2_S2_S2_fjLj128EEEEELb1ELb0ELb1ELb0EEEvNS_9BwdParamsE,@function
        .size           _ZN10layer_norm13ln_bwd_kernelINS_13Kernel_traitsIf13__nv_bfloat16S2_S2_fjLj1280ELj1ELj4ELj1ELj16ENS_18Kernel_traits_baseILj1280EfS2_S2_S2_fjLj128EEEEELb1ELb0ELb1ELb0EEEvNS_9BwdParamsE,(.L_x_25403 - _ZN10layer_norm13ln_bwd_kernelINS_13Kernel_traitsIf13__nv_bfloat16S2_S2_fjLj1280ELj1ELj4ELj1ELj16ENS_18Kernel_traits_baseILj1280EfS2_S2_S2_fjLj128EEEEELb1ELb0ELb1ELb0EEEvNS_9BwdParamsE)
        .other          _ZN10layer_norm13ln_bwd_kernelINS_13Kernel_traitsIf13__nv_bfloat16S2_S2_fjLj1280ELj1ELj4ELj1ELj16ENS_18Kernel_traits_baseILj1280EfS2_S2_S2_fjLj128EEEEELb1ELb0ELb1ELb0EEEvNS_9BwdParamsE,@"STO_CUDA_ENTRY STV_DEFAULT"
_ZN10layer_norm13ln_bwd_kernelINS_13Kernel_traitsIf13__nv_bfloat16S2_S2_fjLj1280ELj1ELj4ELj1ELj16ENS_18Kernel_traits_baseILj1280EfS2_S2_S2_fjLj128EEEEELb1ELb0ELb1ELb0EEEvNS_9BwdParamsE:
.text._ZN10layer_norm13ln_bwd_kernelINS_13Kernel_traitsIf13__nv_bfloat16S2_S2_fjLj1280ELj1ELj4ELj1ELj16ENS_18Kernel_traits_baseILj1280EfS2_S2_S2_fjLj128EEEEELb1ELb0ELb1ELb0EEEvNS_9BwdParamsE:
[----:B------:R-:W0:Y:S02]  /*0000*/  LDC R1, c[0x0][0x37c] ;  /* 0x0000df00ff017b82 */ /* 0x000e240000000800 */
[----:B0-----:R-:W-:Y:S01]  /*0010*/  IADD3 R1, PT, PT, R1, -0x30, RZ ;  /* 0xffffffd001017810 */ /* 0x001fe20007ffe0ff */
[----:B------:R-:W0:Y:S01]  /*0020*/  S2R R222, SR_TID.X ;  /* 0x0000000000de7919 */ /* 0x000e220000002100 */
[----:B------:R-:W1:Y:S03]  /*0030*/  LDCU UR4, c[0x0][0x388] ;  /* 0x00007100ff0477ac */ /* 0x000e660008000800 */
[----:B------:R2:W3:Y:S01]  /*0040*/  LDL.64 R28, [R1+0x20] ;  /* 0x00002000011c7983 */ /* 0x0004e20000100a00 */
[----:B------:R-:W4:Y:S03]  /*0050*/  LDCU.64 UR6, c[0x0][0x358] ;  /* 0x00006b00ff0677ac */ /* 0x000f260008000a00 */
[----:B------:R2:W3:Y:S01]  /*0060*/  LDL.64 R30, [R1+0x28] ;  /* 0x00002800011e7983 */ /* 0x0004e20000100a00 */
[----:B------:R-:W2:Y:S03]  /*0070*/  LDCU UR5, c[0x0][0x384] ;  /* 0x00007080ff0577ac */ /* 0x000ea60008000800 */
[----:B------:R0:W2:Y:S01]  /*0080*/  LDL.64 R24, [R1+0x10] ;  /* 0x0000100001187983 */ /* 0x0000a20000100a00 */
[----:B------:R-:W0:Y:S03]  /*0090*/  LDCU UR14, c[0x0][0x388] ;  /* 0x00007100ff0e77ac */ /* 0x000e260008000800 */
[----:B------:R0:W2:Y:S01]  /*00a0*/  LDL.64 R26, [R1+0x18] ;  /* 0x00001800011a7983 */ /* 0x0000a20000100a00 */
[----:B------:R-:W2:Y:S03]  /*00b0*/  LDCU.U8 UR8, c[0x0][0x410] ;  /* 0x00008200ff0877ac */ /* 0x000ea60008000000 */
[----:B------:R0:W2:Y:S01]  /*00c0*/  LDL.64 R20, [R1] ;  /* 0x0000000001147983 */ /* 0x0000a20000100a00 */
[----:B------:R-:W2:Y:S03]  /*00d0*/  LDCU UR9, c[0x0][0x400] ;  /* 0x00008000ff0977ac */ /* 0x000ea60008000800 */
[----:B------:R0:W2:Y:S01]  /*00e0*/  LDL.64 R22, [R1+0x8] ;  /* 0x0000080001167983 */ /* 0x0000a20000100a00 */
[----:B-1----:R-:W-:Y:S01]  /*00f0*/  MOV R2, UR4 ;  /* 0x0000000400027c02 */ /* 0x002fe20008000f00 */
[----:B------:R-:W1:Y:S03]  /*0100*/  LDCU.64 UR12, c[0x0][0x408] ;  /* 0x00008100ff0c77ac */ /* 0x000e660008000a00 */
[----:B------:R-:W-:Y:S01]  /*0110*/  SHF.R.S32.HI R5, RZ, 0x1f, R2 ;  /* 0x0000001fff057819 */ /* 0x000fe20000011402 */
[----:B------:R-:W1:Y:S01]  /*0120*/  LDCU.64 UR10, c[0x0][0x438] ;  /* 0x00008700ff0a77ac */ /* 0x000e620008000a00 */
[----:B0-----:R-:W-:-:S02]  /*0130*/  LOP3.LUT R3, R222, 0x1f, RZ, 0xc0, !PT ;  /* 0x0000001fde037812 */ /* 0x001fc400078ec0ff */
[----:B------:R-:W-:Y:S01]  /*0140*/  LEA.HI R4, R5, R2, RZ, 0x3 ;  /* 0x0000000205047211 */ /* 0x000fe200078f18ff */
[----:B------:R-:W0:Y:S01]  /*0150*/  LDCU.64 UR20, c[0x0][0x478] ;  /* 0x00008f00ff1477ac */ /* 0x000e220008000a00 */
[----:B------:R-:W-:Y:S01]  /*0160*/  LOP3.LUT R7, R3, 0x1f, RZ, 0x3c, !PT ;  /* 0x0000001f03077812 */ /* 0x000fe200078e3cff */
[----:B------:R-:W-:-:S03]  /*0170*/  IMAD.MOV.U32 R5, RZ, RZ, R3 ;  /* 0x000000ffff057224 */ /* 0x000fc600078e0003 */
[----:B------:R-:W-:-:S04]  /*0180*/  LEA.HI.SX32 R4, R4, R7, 0x1d ;  /* 0x0000000704047211 */ /* 0x000fc800078feaff */
[C---:B------:R-:W-:Y:S02]  /*0190*/  ISETP.GE.U32.AND P0, PT, R4.reuse, 0x20, PT ;  /* 0x000000200400780c */ /* 0x040fe40003f06070 */
[C---:B------:R-:W-:Y:S02]  /*01a0*/  ISETP.GE.U32.AND P1, PT, R4.reuse, 0x40, PT ;  /* 0x000000400400780c */ /* 0x040fe40003f26070 */
[C---:B------:R-:W-:Y:S02]  /*01b0*/  ISETP.GE.U32.AND P2, PT, R4.reuse, 0x60, PT ;  /* 0x000000600400780c */ /* 0x040fe40003f46070 */
[C---:B------:R-:W-:Y:S02]  /*01c0*/  ISETP.GE.U32.AND P3, PT, R4.reuse, 0x80, PT ;  /* 0x000000800400780c */ /* 0x040fe40003f66070 */
[----:B------:R-:W-:-:S05]  /*01d0*/  ISETP.GE.U32.AND P4, PT, R4, 0xa0, PT ;  /* 0x000000a00400780c */ /* 0x000fca0003f86070 */
[----:B------:R-:W4:Y:S08]  /*01e0*/  @P0 LDC.64 R6, c[0x0][0x3d0] ;  /* 0x0000f400ff060b82 */ /* 0x000f300000000a00 */
[----:B------:R-:W1:Y:S08]  /*01f0*/  @P1 LDC.64 R8, c[0x0][0x3d0] ;  /* 0x0000f400ff081b82 */ /* 0x000e700000000a00 */
[----:B------:R-:W0:Y:S01]  /*0200*/  @P2 LDC.64 R12, c[0x0][0x3d0] ;  /* 0x0000f400ff0c2b82 */ /* 0x000e220000000a00 */
[C---:B----4-:R-:W-:Y:S01]  /*0210*/  @P0 IMAD.WIDE.U32 R6, R5.reuse, 0x20, R6 ;  /* 0x0000002005060825 */ /* 0x050fe200078e0006 */
[----:B------:R-:W-:-:S06]  /*0220*/  @P0 LOP3.LUT R5, R5, 0x20, RZ, 0xfc, !PT ;  /* 0x0000002005050812 */ /* 0x000fcc00078efcff */
[----:B------:R-:W4:Y:S01]  /*0230*/  @P3 LDC.64 R14, c[0x0][0x3d0] ;  /* 0x0000f400ff0e3b82 */ /* 0x000f220000000a00 */
[C---:B-1----:R-:W-:Y:S01]  /*0240*/  @P1 IMAD.WIDE.U32 R10, R5.reuse, 0x20, R8 ;  /* 0x00000020050a1825 */ /* 0x042fe200078e0008 */
[----:B------:R-:W-:-:S06]  /*0250*/  @P1 IADD3 R5, PT, PT, R5, 0x20, RZ ;  /* 0x0000002005051810 */ /* 0x000fcc0007ffe0ff */
[----:B------:R-:W1:Y:S01]  /*0260*/  @P4 LDC.64 R16, c[0x0][0x3d0] ;  /* 0x0000f400ff104b82 */ /* 0x000e620000000a00 */
[----:B------:R1:W5:Y:S01]  /*0270*/  @P1 LDG.E.128 R248, desc[UR6][R10.64+0x10] ;  /* 0x000010060af81981 */ /* 0x000362000c1e1d00 */
[C---:B0-----:R-:W-:Y:S01]  /*0280*/  @P2 IMAD.WIDE.U32 R12, R5.reuse, 0x20, R12 ;  /* 0x00000020050c2825 */ /* 0x041fe200078e000c */
[----:B------:R-:W-:-:S04]  /*0290*/  @P2 IADD3 R5, PT, PT, R5, 0x20, RZ ;  /* 0x0000002005052810 */ /* 0x000fc80007ffe0ff */
[----:B------:R0:W5:Y:S04]  /*02a0*/  @P2 LDG.E.128 R244, desc[UR6][R12.64] ;  /* 0x000000060cf42981 */ /* 0x000168000c1e1d00 */
[----:B------:R0:W5:Y:S01]  /*02b0*/  @P2 LDG.E.128 R240, desc[UR6][R12.64+0x10] ;  /* 0x000010060cf02981 */ /* 0x000162000c1e1d00 */
[----:B----4-:R-:W-:-:S04]  /*02c0*/  @P3 IMAD.WIDE.U32 R14, R5, 0x20, R14 ;  /* 0x00000020050e3825 */ /* 0x010fc800078e000e */
[----:B------:R-:W-:Y:S01]  /*02d0*/  @P3 VIADD R5, R5, 0x20 ;  /* 0x0000002005053836 */ /* 0x000fe20000000000 */
[----:B------:R0:W5:Y:S03]  /*02e0*/  @P3 LDG.E.128 R236, desc[UR6][R14.64] ;  /* 0x000000060eec3981 */ /* 0x000166000c1e1d00 */
[----:B-1----:R-:W-:Y:S01]  /*02f0*/  @P4 IMAD.WIDE.U32 R8, R5, 0x20, R16 ;  /* 0x0000002005084825 */ /* 0x002fe200078e0010 */
[----:B------:R0:W5:Y:S04]  /*0300*/  @P3 LDG.E.128 R232, desc[UR6][R14.64+0x10] ;  /* 0x000010060ee83981 */ /* 0x000168000c1e1d00 */
[----:B------:R0:W5:Y:S04]  /*0310*/  @P4 LDG.E.128 R228, desc[UR6][R8.64] ;  /* 0x0000000608e44981 */ /* 0x000168000c1e1d00 */
[----:B------:R0:W5:Y:S04]  /*0320*/  @P4 LDG.E.128 R224, desc[UR6][R8.64+0x10] ;  /* 0x0000100608e04981 */ /* 0x000168000c1e1d00 */
[----:B---3--:R-:W3:Y:S04]  /*0330*/  @P0 LDG.E.128 R28, desc[UR6][R6.64] ;  /* 0x00000006061c0981 */ /* 0x008ee8000c1e1d00 */
[----:B--2---:R-:W2:Y:S04]  /*0340*/  @P0 LDG.E.128 R24, desc[UR6][R6.64+0x10] ;  /* 0x0000100606180981 */ /* 0x004ea8000c1e1d00 */
[----:B------:R-:W4:Y:S01]  /*0350*/  @P1 LDG.E.128 R20, desc[UR6][R10.64] ;  /* 0x000000060a141981 */ /* 0x000f22000c1e1d00 */
[----:B------:R-:W1:Y:S01]  /*0360*/  S2UR UR4, SR_CTAID.X ;  /* 0x00000000000479c3 */ /* 0x000e620000002500 */
[----:B------:R-:W-:Y:S01]  /*0370*/  SHF.R.U32.HI R5, RZ, 0x5, R222 ;  /* 0x00000005ff057819 */ /* 0x000fe200000116de */
[----:B------:R-:W-:Y:S01]  /*0380*/  BSSY B0, `(.L_x_5467) ;  /* 0x0000b50000007945 */ /* 0x000fe20003800000 */
[----:B-1----:R-:W-:-:S06]  /*0390*/  USHF.L.U32 UR4, UR4, 0x2, URZ ;  /* 0x0000000204047899 */ /* 0x002fcc00080006ff */
        /* <DEDUP_REMOVED lines=41> */
[----:B---3--:R0:W-:Y:S04]  /*0630*/  @P0 STL.64 [R1+0x20], R28 ;  /* 0x0000201c01000387 */ /* 0x0081e80000100a00 */
[----:B------:R0:W-:Y:S04]  /*0640*/  @P0 STL.64 [R1+0x28], R30 ;  /* 0x0000281e01000387 */ /* 0x0001e80000100a00 */
[----:B--2---:R0:W-:Y:S04]  /*0650*/  @P0 STL.64 [R1+0x10], R24 ;  /* 0x0000101801000387 */ /* 0x0041e80000100a00 */
[----:B------:R0:W-:Y:S04]  /*0660*/  @P0 STL.64 [R1+0x18], R26 ;  /* 0x0000181a01000387 */ /* 0x0001e80000100a00 */
[----:B----4-:R0:W-:Y:S04]  /*0670*/  @P1 STL.64 [R1], R20 ;  /* 0x0000001401001387 */ /* 0x0101e80000100a00 */
[----:B------:R0:W-:Y:S01]  /*0680*/  @P1 STL.64 [R1+0x8], R22 ;  /* 0x0000081601001387 */ /* 0x0001e20000100a00 */
[----:B------:R-:W-:-:S13]  /*0690*/  ISETP.GE.AND P0, PT, R5, UR5, PT ;  /* 0x0000000505007c0c */ /* 0x000fda000bf06270 */
[----:B0-----:R-:W-:Y:S05]  /*06a0*/  @P0 BRA `(.L_x_5468) ;  /* 0x000000b000740947 */ /* 0x001fea0003800000 */
        /* <DEDUP_REMOVED lines=40> */
.L_x_5587:
[----:B------:R-:W0:Y:S08]  /*0930*/  LDC.64 R2, c[0x0][0x3f8] ;  /* 0x0000fe00ff027b82 */ /* 0x000e300000000a00 */
[----:B-1----:R-:W1:Y:S08]  /*0940*/  LDC.64 R144, c[0x0][0x3c8] ;  /* 0x0000f200ff907b82 */ /* 0x002e700000000a00 */
[----:B--2---:R-:W2:Y:S01]  /*0950*/  LDC.64 R146, c[0x0][0x3f0] ;  /* 0x0000fc00ff927b82 */ /* 0x004ea20000000a00 */
[----:B0-----:R-:W-:-:S05]  /*0960*/  IMAD.WIDE R2, R5, 0x4, R2 ;  /* 0x0000000405027825 */ /* 0x001fca00078e0202 */
[----:B---3--:R2:W3:Y:S01]  /*0970*/  LDG.E R6, desc[UR6][R2.64] ;  /* 0x0000000602067981 */ /* 0x0084e2000c1e1900 */
[----:B-1----:R-:W-:-:S05]  /*0980*/  IMAD.WIDE R144, R5, 0x4, R144 ;  /* 0x0000000405907825 */ /* 0x002fca00078e0290 */
[----:B-----5:R-:W5:Y:S01]  /*0990*/  LDG.E R7, desc[UR6][R144.64] ;  /* 0x0000000690077981 */ /* 0x020f62000c1e1900 */
[----:B--2---:R-:W-:-:S05]  /*09a0*/  IMAD.WIDE R2, R5, 0x4, R146 ;  /* 0x0000000405027825 */ /* 0x004fca00078e0292 */
[----:B------:R0:W5:Y:S02]  /*09b0*/  LDG.E R191, desc[UR6][R2.64] ;  /* 0x0000000602bf7981 */ /* 0x000164000c1e1900 */
[----:B0-----:R-:W0:Y:S01]  /*09c0*/  LDC.64 R2, c[0x0][0x3c0] ;  /* 0x0000f000ff027b82 */ /* 0x001e220000000a00 */
[----:B------:R-:W-:Y:S01]  /*09d0*/  BSSY.RECONVERGENT B1, `(.L_x_5469) ;  /* 0x000027a000017945 */ /* 0x000fe20003800200 */
[----:B---3--:R-:W-:-:S04]  /*09e0*/  ISETP.GE.AND P0, PT, R6, 0x1, PT ;  /* 0x000000010600780c */ /* 0x008fc80003f06270 */
[----:B------:R-:W-:-:S09]  /*09f0*/  P2R R221, PR, RZ, 0x1 ;  /* 0x00000001ffdd7803 */ /* 0x000fd20000000000 */
[----:B0---4-:R-:W-:Y:S05]  /*0a00*/  @!P0 BRA `(.L_x_5470) ;  /* 0x00000020006c8947 */ /* 0x011fea0003800000 */
[----:B------:R-:W-:-:S05]  /*0a10*/  IMAD.WIDE R2, R5, 0x4, R2 ;  /* 0x0000000405027825 */ /* 0x000fca00078e0202 */
[----:B------:R0:W2:Y:S01]  /*0a20*/  LDG.E R201, desc[UR6][R2.64] ;  /* 0x0000000602c97981 */ /* 0x0000a2000c1e1900 */
[----:B-----5:R-:W-:Y:S01]  /*0a30*/  ISETP.GE.AND P0, PT, R191, 0x1, PT ;  /* 0x00000001bf00780c */ /* 0x020fe20003f06270 */
[----:B------:R-:W-:Y:S01]  /*0a40*/  HFMA2 R202, -RZ, RZ, 0, 0 ;  /* 0x00000000ffca7431 */ /* 0x000fe200000001ff */
[----:B------:R-:W-:Y:S01]  /*0a50*/  IADD3 R145, PT, PT, R6, -0x1, RZ ;  /* 0xffffffff06917810 */ /* 0x000fe20007ffe0ff */
[----:B------:R-:W1:Y:S01]  /*0a60*/  S2R R222, SR_TID.X ;  /* 0x0000000000de7919 */ /* 0x000e620000002100 */
[C---:B------:R-:W-:Y:S01]  /*0a70*/  ISETP.GE.U32.AND P1, PT, R4.reuse, 0x20, PT ;  /* 0x000000200400780c */ /* 0x040fe20003f26070 */
[----:B------:R-:W-:Y:S01]  /*0a80*/  BSSY.RECONVERGENT B2, `(.L_x_5471) ;  /* 0x0000082000027945 */ /* 0x000fe20003800200 */
[----:B------:R-:W-:Y:S01]  /*0a90*/  ISETP.NE.AND P5, PT, RZ, UR8, PT ;  /* 0x00000008ff007c0c */ /* 0x000fe2000bfa5270 */
[----:B------:R-:W-:Y:S01]  /*0aa0*/  IMAD.MOV.U32 R205, RZ, RZ, RZ ;  /* 0x000000ffffcd7224 */ /* 0x000fe200078e00ff */
[----:B------:R-:W-:Y:S02]  /*0ab0*/  ISETP.GE.U32.AND P2, PT, R4, 0x40, PT ;  /* 0x000000400400780c */ /* 0x000fe40003f46070 */
[----:B0-----:R-:W-:-:S02]  /*0ac0*/  MOV R2, UR14 ;  /* 0x0000000e00027c02 */ /* 0x001fc40008000f00 */
[C---:B------:R-:W-:Y:S01]  /*0ad0*/  ISETP.GE.U32.AND P3, PT, R4.reuse, 0x60, PT ;  /* 0x000000600400780c */ /* 0x040fe20003f66070 */
[----:B------:R-:W-:Y:S01]  /*0ae0*/  @P0 VIADD R147, R191, 0xffffffff ;  /* 0xffffffffbf930836 */ /* 0x000fe20000000000 */
[----:B------:R-:W-:Y:S01]  /*0af0*/  ISETP.GE.U32.AND P4, PT, R4, 0x80, PT ;  /* 0x000000800400780c */ /* 0x000fe20003f86070 */
[-C--:B------:R-:W-:Y:S01]  /*0b00*/  IMAD R190, R5, R2.reuse, RZ ;  /* 0x0000000205be7224 */ /* 0x080fe200078e02ff */
[----:B------:R-:W-:Y:S01]  /*0b10*/  MOV R206, RZ ;  /* 0x000000ff00ce7202 */ /* 0x000fe20000000f00 */
[----:B------:R-:W-:-:S03]  /*0b20*/  IMAD R144, R145, R2, RZ ;  /* 0x0000000291907224 */ /* 0x000fc600078e02ff */
[----:B------:R-:W-:Y:S02]  /*0b30*/  SHF.R.S32.HI R145, RZ, 0x1f, R190 ;  /* 0x0000001fff917819 */ /* 0x000fe400000114be */
[----:B------:R-:W-:Y:S02]  /*0b40*/  SHF.R.S32.HI R3, RZ, 0x1f, R144 ;  /* 0x0000001fff037819 */ /* 0x000fe40000011490 */
[----:B------:R-:W-:Y:S01]  /*0b50*/  LEA.HI R190, R145, R190, RZ, 0x3 ;  /* 0x000000be91be7211 */ /* 0x000fe200078f18ff */
[----:B------:R-:W-:Y:S01]  /*0b60*/  @P0 IMAD R145, R147, R2, RZ ;  /* 0x0000000293910224 */ /* 0x000fe200078e02ff */
[----:B------:R-:W-:-:S04]  /*0b70*/  LEA.HI R144, R3, R144, RZ, 0x3 ;  /* 0x0000009003907211 */ /* 0x000fc800078f18ff */
[----:B------:R-:W-:-:S04]  /*0b80*/  @P0 SHF.R.S32.HI R146, RZ, 0x1f, R145 ;  /* 0x0000001fff920819 */ /* 0x000fc80000011491 */
[----:B------:R-:W-:Y:S02]  /*0b90*/  @P0 LEA.HI R146, R146, R145, RZ, 0x3 ;  /* 0x0000009192920211 */ /* 0x000fe400078f18ff */
[----:B-1----:R-:W-:-:S04]  /*0ba0*/  LOP3.LUT R3, R222, 0x1f, RZ, 0xc0, !PT ;  /* 0x0000001fde037812 */ /* 0x002fc800078ec0ff */
[-C--:B------:R-:W-:Y:S02]  /*0bb0*/  LEA.HI.SX32 R190, R190, R3.reuse, 0x1d ;  /* 0x00000003bebe7211 */ /* 0x080fe400078feaff */
[-C--:B------:R-:W-:Y:S02]  /*0bc0*/  @P0 LEA.HI.SX32 R202, R146, R3.reuse, 0x1d ;  /* 0x0000000392ca0211 */ /* 0x080fe400078feaff */
[----:B------:R-:W-:Y:S02]  /*0bd0*/  LEA.HI.SX32 R203, R144, R3, 0x1d ;  /* 0x0000000390cb7211 */ /* 0x000fe400078feaff */
[----:B------:R-:W-:Y:S02]  /*0be0*/  MOV R204, R190 ;  /* 0x000000be00cc7202 */ /* 0x000fe40000000f00 */
[----:B--2---:R-:W-:Y:S01]  /*0bf0*/  FSEL R201, R201, RZ, !P5 ;  /* 0x000000ffc9c97208 */ /* 0x004fe20006800000 */
[----:B------:R-:W-:Y:S06]  /*0c00*/  @!P1 BRA `(.L_x_5472) ;  /* 0x0000000400a49947 */ /* 0x000fec0003800000 */
[----:B------:R-:W0:Y:S01]  /*0c10*/  LDC.64 R8, c[0x0][0x3a8] ;  /* 0x0000ea00ff087b82 */ /* 0x000e220000000a00 */
[----:B------:R-:W2:Y:S04]  /*0c20*/  LDL R217, [R1+0x10] ;  /* 0x0000100001d97983 */ /* 0x000ea80000100800 */
[----:B------:R-:W3:Y:S03]  /*0c30*/  LDL R220, [R1+0x18] ;  /* 0x0000180001dc7983 */ /* 0x000ee60000100800 */
[----:B------:R-:W1:Y:S01]  /*0c40*/  LDC.64 R12, c[0x0][0x428] ;  /* 0x00010a00ff0c7b82 */ /* 0x000e620000000a00 */
[----:B------:R-:W4:Y:S04]  /*0c50*/  LDL R218, [R1+0x24] ;  /* 0x0000240001da7983 */ /* 0x000f280000100800 */
[----:B------:R-:W4:Y:S04]  /*0c60*/  LDL R219, [R1+0x28] ;  /* 0x0000280001db7983 */ /* 0x000f280000100800 */
[----:B------:R-:W4:Y:S04]  /*0c70*/  LDL R216, [R1+0x2c] ;  /* 0x00002c0001d87983 */ /* 0x000f280000100800 */
[----:B------:R-:W4:Y:S04]  /*0c80*/  LDL R252, [R1+0x14] ;  /* 0x0000140001fc7983 */ /* 0x000f280000100800 */
[----:B------:R-:W4:Y:S01]  /*0c90*/  LDL R223, [R1+0x1c] ;  /* 0x00001c0001df7983 */ /* 0x000f220000100800 */
[----:B0-----:R-:W-:Y:S01]  /*0ca0*/  IMAD.WIDE.U32 R8, R204, 0x10, R8 ;  /* 0x00000010cc087825 */ /* 0x001fe200078e0008 */
[----:B------:R-:W-:Y:S01]  /*0cb0*/  ISETP.NE.U32.AND P5, PT, RZ, UR10, PT ;  /* 0x0000000aff007c0c */ /* 0x000fe2000bfa5070 */
[----:B------:R-:W0:Y:S02]  /*0cc0*/  LDC.64 R146, c[0x0][0x3b0] ;  /* 0x0000ec00ff927b82 */ /* 0x000e240000000a00 */
[----:B-1----:R-:W-:-:S02]  /*0cd0*/  IMAD.WIDE.U32 R12, R203, 0x10, R12 ;  /* 0x00000010cb0c7825 */ /* 0x002fc400078e000c */
[----:B------:R-:W2:Y:S04]  /*0ce0*/  LDG.E.128 R8, desc[UR6][R8.64] ;  /* 0x0000000608087981 */ /* 0x000ea8000c1e1d00 */
[----:B------:R-:W3:Y:S01]  /*0cf0*/  LDG.E.128 R12, desc[UR6][R12.64] ;  /* 0x000000060c0c7981 */ /* 0x000ee2000c1e1d00 */
[----:B------:R-:W-:-:S13]  /*0d00*/  ISETP.NE.AND.EX P5, PT, RZ, UR11, PT, P5 ;  /* 0x0000000bff007c0c */ /* 0x000fda000bfa5350 */
[----:B------:R-:W1:Y:S01]  /*0d10*/  @P5 LDC.64 R144, c[0x0][0x438] ;  /* 0x00010e00ff905b82 */ /* 0x000e620000000a00 */
[----:B--2---:R-:W-:Y:S01]  /*0d20*/  IMAD.U32 R206, R9, 0x10000, RZ ;  /* 0x0001000009ce7824 */ /* 0x004fe200078e00ff */
[C---:B------:R-:W-:Y:S02]  /*0d30*/  PRMT R214, R11.reuse, 0x7632, R214 ;  /* 0x000076320bd67816 */ /* 0x040fe400000000d6 */
[----:B------:R-:W-:Y:S02]  /*0d40*/  SHF.L.U32 R205, R11, 0x10, RZ ;  /* 0x000000100bcd7819 */ /* 0x000fe400000006ff */
[C---:B---3--:R-:W-:Y:S02]  /*0d50*/  PRMT R11, R14.reuse, 0x7632, R11 ;  /* 0x000076320e0b7816 */ /* 0x048fe4000000000b */
[----:B------:R-:W-:Y:S01]  /*0d60*/  SHF.L.U32 R149, R14, 0x10, RZ ;  /* 0x000000100e957819 */ /* 0x000fe200000006ff */
[----:B------:R-:W-:Y:S02]  /*0d70*/  FADD.FTZ R14, -R201, R206 ;  /* 0x000000cec90e7221 */ /* 0x000fe40000010100 */
[----:B------:R-:W2:Y:S01]  /*0d80*/  LDL R206, [R1+0x20] ;  /* 0x0000200001ce7983 */ /* 0x000ea20000100800 */
[----:B-1----:R-:W-:Y:S01]  /*0d90*/  @P5 IMAD.WIDE.U32 R144, R204, 0x10, R144 ;  /* 0x00000010cc905825 */ /* 0x002fe200078e0090 */
[----:B------:R-:W-:-:S04]  /*0da0*/  SHF.L.U32 R148, R8, 0x10, RZ ;  /* 0x0000001008947819 */ /* 0x000fc800000006ff */
[----:B------:R0:W5:Y:S01]  /*0db0*/  @P5 LDG.E.128 R120, desc[UR6][R144.64] ;  /* 0x0000000690785981 */ /* 0x000162000c1e1d00 */
[----:B------:R-:W-:Y:S01]  /*0dc0*/  PRMT R0, R8, 0x7632, R0 ;  /* 0x0000763208007816 */ /* 0x000fe20000000000 */
[----:B------:R-:W-:Y:S01]  /*0dd0*/  FADD.FTZ R215, -R201, R148 ;  /* 0x00000094c9d77221 */ /* 0x000fe20000010100 */
[----:B------:R-:W-:Y:S02]  /*0de0*/  SHF.L.U32 R150, R10, 0x10, RZ ;  /* 0x000000100a967819 */ /* 0x000fe400000006ff */
[----:B------:R-:W-:Y:S01]  /*0df0*/  PRMT R8, R12, 0x7632, R8 ;  /* 0x000076320c087816 */ /* 0x000fe20000000008 */
[----:B0-----:R-:W-:Y:S01]  /*0e00*/  IMAD.WIDE.U32 R144, R202, 0x8, R146 ;  /* 0x00000008ca907825 */ /* 0x001fe200078e0092 */
[----:B------:R-:W-:Y:S02]  /*0e10*/  PRMT R146, R10, 0x7632, R146 ;  /* 0x000076320a927816 */ /* 0x000fe40000000092 */
[----:B------:R-:W-:Y:S02]  /*0e20*/  SHF.L.U32 R148, R0, 0x10, RZ ;  /* 0x0000001000947819 */ /* 0x000fe400000006ff */
[----:B------:R0:W5:Y:S01]  /*0e30*/  LDG.E.64 R170, desc[UR6][R144.64] ;  /* 0x0000000690aa7981 */ /* 0x000162000c1e1b00 */
[----:B------:R-:W-:Y:S01]  /*0e40*/  FMUL.FTZ R0, R7, R215 ;  /* 0x000000d707007220 */ /* 0x000fe20000410000 */
[----:B------:R-:W-:Y:S01]  /*0e50*/  PRMT R10, R13, 0x7632, R10 ;  /* 0x000076320d0a7816 */ /* 0x000fe2000000000a */
[----:B------:R-:W-:Y:S01]  /*0e60*/  IMAD.U32 R147, R15, 0x10000, RZ ;  /* 0x000100000f937824 */ /* 0x000fe200078e00ff */
[----:B------:R-:W-:-:S02]  /*0e70*/  SHF.L.U32 R151, R13, 0x10, RZ ;  /* 0x000000100d977819 */ /* 0x000fc400000006ff */
[----:B------:R-:W-:Y:S02]  /*0e80*/  SHF.L.U32 R13, R146, 0x10, RZ ;  /* 0x00000010920d7819 */ /* 0x000fe400000006ff */
[----:B0-----:R-:W-:Y:S01]  /*0e90*/  PRMT R145, R9, 0x7632, R145 ;  /* 0x0000763209917816 */ /* 0x001fe20000000091 */
[----:B------:R-:W-:Y:S01]  /*0ea0*/  IMAD.U32 R9, R12, 0x10000, RZ ;  /* 0x000100000c097824 */ /* 0x000fe200078e00ff */
[----:B------:R-:W-:Y:S01]  /*0eb0*/  PRMT R144, R15, 0x7632, R144 ;  /* 0x000076320f907816 */ /* 0x000fe20000000090 */
[C---:B------:R-:W-:Y:S01]  /*0ec0*/  FADD.FTZ R15, -R201.reuse, R150 ;  /* 0x00000096c90f7221 */ /* 0x040fe20000010100 */
[----:B------:R-:W-:Y:S02]  /*0ed0*/  IMAD.U32 R146, R8, 0x10000, RZ ;  /* 0x0001000008927824 */ /* 0x000fe400078e00ff */
[----:B------:R-:W-:Y:S01]  /*0ee0*/  FADD.FTZ R80, R80, R9 ;  /* 0x0000000950507221 */ /* 0x000fe20000010000 */
[----:B------:R-:W-:Y:S01]  /*0ef0*/  FFMA.FTZ R36, R0, R9, R36 ;  /* 0x0000000900247223 */ /* 0x000fe20000010024 */
[----:B------:R-:W-:Y:S01]  /*0f00*/  FADD.FTZ R150, -R201, R205 ;  /* 0x000000cdc9967221 */ /* 0x000fe20000010100 */
[----:B------:R-:W-:-:S02]  /*0f10*/  IMAD.U32 R12, R145, 0x10000, RZ ;  /* 0x00010000910c7824 */ /* 0x000fc400078e00ff */
[----:B------:R-:W-:Y:S01]  /*0f20*/  FADD.FTZ R84, R84, R149 ;  /* 0x0000009554547221 */ /* 0x000fe20000010000 */
[----:B------:R-:W-:Y:S01]  /*0f30*/  FMUL.FTZ R217, R217, R149 ;  /* 0x00000095d9d97220 */ /* 0x000fe20000410000 */
[----:B------:R-:W-:Y:S01]  /*0f40*/  FADD.FTZ R86, R86, R147 ;  /* 0x0000009356567221 */ /* 0x000fe20000010000 */
[----:B------:R-:W-:Y:S01]  /*0f50*/  FMUL.FTZ R215, R220, R147 ;  /* 0x00000093dcd77220 */ /* 0x000fe20000410000 */
[----:B------:R-:W-:Y:S01]  /*0f60*/  FADD.FTZ R81, R81, R146 ;  /* 0x0000009251517221 */ /* 0x000fe20000010000 */
[----:B----4-:R-:W-:Y:S01]  /*0f70*/  FMUL.FTZ R220, R218, R146 ;  /* 0x00000092dadc7220 */ /* 0x010fe20000410000 */
[----:B------:R-:W-:Y:S01]  /*0f80*/  FMUL.FTZ R219, R219, R151 ;  /* 0x00000097dbdb7220 */ /* 0x000fe20000410000 */
[----:B------:R-:W-:Y:S01]  /*0f90*/  SHF.L.U32 R145, R214, 0x10, RZ ;  /* 0x00000010d6917819 */ /* 0x000fe200000006ff */
[----:B------:R-:W-:-:S04]  /*0fa0*/  IMAD.U32 R144, R144, 0x10000, RZ ;  /* 0x0001000090907824 */ /* 0x000fc800078e00ff */
[----:B------:R-:W-:Y:S01]  /*0fb0*/  FADD.FTZ R145, -R201, R145 ;  /* 0x00000091c9917221 */ /* 0x000fe20000010100 */
[----:B------:R-:W-:Y:S01]  /*0fc0*/  FMUL.FTZ R214, R223, R144 ;  /* 0x00000090dfd67220 */ /* 0x000fe20000410000 */
[----:B------:R-:W-:Y:S01]  /*0fd0*/  IADD3 R203, PT, PT, R203, 0x20, RZ ;  /* 0x00000020cbcb7810 */ /* 0x000fe20007ffe0ff */
[----:B------:R-:W-:Y:S01]  /*0fe0*/  FADD.FTZ R82, R82, R151 ;  /* 0x0000009752527221 */ /* 0x000fe20000010000 */
[----:B------:R-:W-:Y:S01]  /*0ff0*/  FADD.FTZ R87, R87, R144 ;  /* 0x0000009057577221 */ /* 0x000fe20000010000 */
[----:B------:R-:W-:Y:S02]  /*1000*/  IADD3 R202, PT, PT, R202, 0x20, RZ ;  /* 0x00000020caca7810 */ /* 0x000fe40007ffe0ff */
[----:B------:R-:W-:Y:S01]  /*1010*/  IADD3 R204, PT, PT, R204, 0x20, RZ ;  /* 0x00000020cccc7810 */ /* 0x000fe20007ffe0ff */
[----:B--2---:R-:W-:Y:S01]  /*1020*/  FMUL.FTZ R8, R206, R9 ;  /* 0x00000009ce087220 */ /* 0x004fe20000410000 */
[C---:B------:R-:W-:Y:S01]  /*1030*/  FMUL.FTZ R9, R7.reuse, R14 ;  /* 0x0000000e07097220 */ /* 0x040fe20000410000 */
[----:B------:R-:W-:Y:S01]  /*1040*/  SHF.L.U32 R14, R10, 0x10, RZ ;  /* 0x000000100a0e7819 */ /* 0x000fe200000006ff */
[----:B------:R-:W-:Y:S01]  /*1050*/  FMUL.FTZ R10, R7, R15 ;  /* 0x0000000f070a7220 */ /* 0x000fe20000410000 */
[----:B------:R-:W-:-:S03]  /*1060*/  SHF.L.U32 R15, R11, 0x10, RZ ;  /* 0x000000100b0f7819 */ /* 0x000fc600000006ff */
[----:B------:R-:W-:Y:S01]  /*1070*/  FFMA.FTZ R40, R10, R149, R40 ;  /* 0x000000950a287223 */ /* 0x000fe20000010028 */
[----:B------:R-:W-:Y:S01]  /*1080*/  FADD.FTZ R149, -R201, R148 ;  /* 0x00000094c9957221 */ /* 0x000fe20000010100 */
[----:B------:R-:W-:Y:S01]  /*1090*/  FMUL.FTZ R11, R7, R150 ;  /* 0x00000096070b7220 */ /* 0x000fe20000410000 */
[----:B------:R-:W-:Y:S02]  /*10a0*/  FADD.FTZ R148, -R201, R12 ;  /* 0x0000000cc9947221 */ /* 0x000fe40000010100 */
[----:B------:R-:W-:Y:S01]  /*10b0*/  FMUL.FTZ R12, R7, R149 ;  /* 0x00000095070c7220 */ /* 0x000fe20000410000 */
[----:B------:R-:W-:Y:S01]  /*10c0*/  FFMA.FTZ R42, R11, R147, R42 ;  /* 0x000000930b2a7223 */ /* 0x000fe2000001002a */
[----:B------:R-:W-:Y:S01]  /*10d0*/  FADD.FTZ R147, -R201, R13 ;  /* 0x0000000dc9937221 */ /* 0x000fe20000010100 */
[----:B------:R-:W-:Y:S01]  /*10e0*/  FMUL.FTZ R13, R7, R148 ;  /* 0x00000094070d7220 */ /* 0x000fe20000410000 */
[----:B------:R-:W-:Y:S01]  /*10f0*/  FFMA.FTZ R37, R12, R146, R37 ;  /* 0x000000920c257223 */ /* 0x000fe20000010025 */
[----:B------:R-:W-:Y:S01]  /*1100*/  FADD.FTZ R148, RZ, R8 ;  /* 0x00000008ff947221 */ /* 0x000fe20000010000 */
[----:B------:R-:W-:-:S03]  /*1110*/  FFMA.FTZ R146, R0, R8, RZ ;  /* 0x0000000800927223 */ /* 0x000fc600000100ff */
[----:B------:R-:W-:Y:S01]  /*1120*/  FADD.FTZ R148, R148, R220 ;  /* 0x000000dc94947221 */ /* 0x000fe20000010000 */
[----:B------:R-:W-:Y:S01]  /*1130*/  FFMA.FTZ R146, R12, R220, R146 ;  /* 0x000000dc0c927223 */ /* 0x000fe20000010092 */
[-C--:B------:R-:W-:Y:S02]  /*1140*/  FMUL.FTZ R218, R216, R14.reuse ;  /* 0x0000000ed8da7220 */ /* 0x080fe40000410000 */
[----:B------:R-:W-:Y:S01]  /*1150*/  FADD.FTZ R148, R148, R219 ;  /* 0x000000db94947221 */ /* 0x000fe20000010000 */
[----:B------:R-:W-:Y:S01]  /*1160*/  FFMA.FTZ R146, R9, R219, R146 ;  /* 0x000000db09927223 */ /* 0x000fe20000010092 */
[----:B------:R-:W-:Y:S01]  /*1170*/  FADD.FTZ R83, R83, R14 ;  /* 0x0000000e53537221 */ /* 0x000fe20000010000 */
[----:B------:R-:W-:Y:S01]  /*1180*/  FFMA.FTZ R39, R13, R14, R39 ;  /* 0x0000000e0d277223 */ /* 0x000fe20000010027 */
[----:B------:R-:W-:Y:S01]  /*1190*/  FMUL.FTZ R14, R7, R147 ;  /* 0x00000093070e7220 */ /* 0x000fe20000410000 */
[----:B------:R-:W-:Y:S01]  /*11a0*/  FADD.FTZ R147, R148, R218 ;  /* 0x000000da94937221 */ /* 0x000fe20000010000 */
[----:B------:R-:W-:Y:S01]  /*11b0*/  FFMA.FTZ R146, R13, R218, R146 ;  /* 0x000000da0d927223 */ /* 0x000fe20000010092 */
[----:B------:R-:W-:-:S02]  /*11c0*/  FMUL.FTZ R216, R252, R15 ;  /* 0x0000000ffcd87220 */ /* 0x000fc40000410000 */
[----:B------:R-:W-:Y:S01]  /*11d0*/  FADD.FTZ R147, R147, R217 ;  /* 0x000000d993937221 */ /* 0x000fe20000010000 */
[----:B------:R-:W-:-:S03]  /*11e0*/  FFMA.FTZ R146, R10, R217, R146 ;  /* 0x000000d90a927223 */ /* 0x000fc60000010092 */
[----:B------:R-:W-:Y:S01]  /*11f0*/  FADD.FTZ R147, R147, R216 ;  /* 0x000000d893937221 */ /* 0x000fe20000010000 */
[C---:B------:R-:W-:Y:S01]  /*1200*/  FFMA.FTZ R146, R14.reuse, R216, R146 ;  /* 0x000000d80e927223 */ /* 0x040fe20000010092 */
[----:B------:R-:W-:Y:S01]  /*1210*/  FADD.FTZ R85, R85, R15 ;  /* 0x0000000f55557221 */ /* 0x000fe20000010000 */
[----:B------:R-:W-:Y:S01]  /*1220*/  FFMA.FTZ R41, R14, R15, R41 ;  /* 0x0000000f0e297223 */ /* 0x000fe20000010029 */
[----:B------:R-:W-:Y:S01]  /*1230*/  FMUL.FTZ R15, R7, R145 ;  /* 0x00000091070f7220 */ /* 0x000fe20000410000 */
[----:B------:R-:W-:Y:S01]  /*1240*/  FADD.FTZ R147, R147, R215 ;  /* 0x000000d793937221 */ /* 0x000fe20000010000 */
[----:B------:R-:W-:Y:S01]  /*1250*/  FFMA.FTZ R146, R11, R215, R146 ;  /* 0x000000d70b927223 */ /* 0x000fe20000010092 */
[----:B------:R-:W-:Y:S01]  /*1260*/  FFMA.FTZ R38, R9, R151, R38 ;  /* 0x0000009709267223 */ /* 0x000fe20000010026 */
[----:B------:R-:W-:Y:S01]  /*1270*/  FFMA.FTZ R43, R15, R144, R43 ;  /* 0x000000900f2b7223 */ /* 0x000fe2000001002b */
[----:B------:R-:W-:Y:S01]  /*1280*/  FADD.FTZ R206, R147, R214 ;  /* 0x000000d693ce7221 */ /* 0x000fe20000010000 */
[----:B------:R-:W-:-:S07]  /*1290*/  FFMA.FTZ R205, R15, R214, R146 ;  /* 0x000000d60fcd7223 */ /* 0x000fce0000010092 */
.L_x_5472:
[----:B------:R-:W-:Y:S05]  /*12a0*/  BSYNC.RECONVERGENT B2 ;  /* 0x0000000000027941 */ /* 0x000fea0003800200 */
.L_x_5471:
[----:B------:R-:W-:Y:S04]  /*12b0*/  BSSY.RECONVERGENT B2, `(.L_x_5473) ;  /* 0x0000067000027945 */ /* 0x000fe80003800200 */
[----:B------:R-:W-:Y:S05]  /*12c0*/  @!P2 BRA `(.L_x_5474) ;  /* 0x000000040094a947 */ /* 0x000fea0003800000 */
[----:B------:R-:W0:Y:S01]  /*12d0*/  LDC.64 R16, c[0x0][0x3a8] ;  /* 0x0000ea00ff107b82 */ /* 0x000e220000000a00 */
[----:B------:R-:W2:Y:S04]  /*12e0*/  LDL R212, [R1] ;  /* 0x0000000001d47983 */ /* 0x000ea80000100800 */
[----:B------:R-:W3:Y:S03]  /*12f0*/  LDL R252, [R1+0x4] ;  /* 0x0000040001fc7983 */ /* 0x000ee60000100800 */
[----:B------:R-:W1:Y:S01]  /*1300*/  LDC.64 R20, c[0x0][0x428] ;  /* 0x00010a00ff147b82 */ /* 0x000e620000000a00 */
[----:B------:R-:W4:Y:S04]  /*1310*/  LDL R210, [R1+0x8] ;  /* 0x0000080001d27983 */ /* 0x000f280000100800 */
[----:B------:R-:W4:Y:S01]  /*1320*/  LDL R223, [R1+0xc] ;  /* 0x00000c0001df7983 */ /* 0x000f220000100800 */
[----:B------:R-:W-:-:S02]  /*1330*/  ISETP.NE.U32.AND P5, PT, RZ, UR10, PT ;  /* 0x0000000aff007c0c */ /* 0x000fc4000bfa5070 */
[----:B------:R-:W1:Y:S01]  /*1340*/  LDC.64 R146, c[0x0][0x3b0] ;  /* 0x0000ec00ff927b82 */ /* 0x000e620000000a00 */
[----:B0-----:R-:W-:-:S06]  /*1350*/  IMAD.WIDE.U32 R16, R204, 0x10, R16 ;  /* 0x00000010cc107825 */ /* 0x001fcc00078e0010 */
[----:B------:R-:W2:Y:S01]  /*1360*/  LDG.E.128 R16, desc[UR6][R16.64] ;  /* 0x0000000610107981 */ /* 0x000ea2000c1e1d00 */
[----:B-1----:R-:W-:-:S06]  /*1370*/  IMAD.WIDE.U32 R20, R203, 0x10, R20 ;  /* 0x00000010cb147825 */ /* 0x002fcc00078e0014 */
[----:B------:R-:W3:Y:S01]  /*1380*/  LDG.E.128 R20, desc[UR6][R20.64] ;  /* 0x0000000614147981 */ /* 0x000ee2000c1e1d00 */
[----:B------:R-:W-:-:S13]  /*1390*/  ISETP.NE.AND.EX P5, PT, RZ, UR11, PT, P5 ;  /* 0x0000000bff007c0c */ /* 0x000fda000bfa5350 */
[----:B------:R-:W0:Y:S02]  /*13a0*/  @P5 LDC.64 R144, c[0x0][0x438] ;  /* 0x00010e00ff905b82 */ /* 0x000e240000000a00 */
[----:B0-----:R-:W-:-:S05]  /*13b0*/  @P5 IMAD.WIDE.U32 R144, R204, 0x10, R144 ;  /* 0x00000010cc905825 */ /* 0x001fca00078e0090 */
[----:B------:R0:W5:Y:S02]  /*13c0*/  @P5 LDG.E.128 R124, desc[UR6][R144.64] ;  /* 0x00000006907c5981 */ /* 0x000164000c1e1d00 */
[----:B0-----:R-:W-:-:S05]  /*13d0*/  IMAD.WIDE.U32 R144, R202, 0x8, R146 ;  /* 0x00000008ca907825 */ /* 0x001fca00078e0092 */
[----:B------:R0:W5:Y:S01]  /*13e0*/  LDG.E.64 R168, desc[UR6][R144.64] ;  /* 0x0000000690a87981 */ /* 0x000162000c1e1b00 */
[----:B------:R-:W-:Y:S01]  /*13f0*/  IADD3 R203, PT, PT, R203, 0x20, RZ ;  /* 0x00000020cbcb7810 */ /* 0x000fe20007ffe0ff */
[----:B------:R-:W-:Y:S01]  /*1400*/  VIADD R204, R204, 0x20 ;  /* 0x00000020cccc7836 */ /* 0x000fe20000000000 */
[----:B------:R-:W-:Y:S02]  /*1410*/  IADD3 R202, PT, PT, R202, 0x20, RZ ;  /* 0x00000020caca7810 */ /* 0x000fe40007ffe0ff */
[----:B--2---:R-:W-:Y:S01]  /*1420*/  SHF.L.U32 R150, R17, 0x10, RZ ;  /* 0x0000001011967819 */ /* 0x004fe200000006ff */
[C---:B------:R-:W-:Y:S01]  /*1430*/  IMAD.U32 R148, R16.reuse, 0x10000, RZ ;  /* 0x0001000010947824 */ /* 0x040fe200078e00ff */
[----:B0-----:R-:W-:Y:S01]  /*1440*/  PRMT R145, R16, 0x7632, R145 ;  /* 0x0000763210917816 */ /* 0x001fe20000000091 */
[----:B------:R-:W-:Y:S01]  /*1450*/  IMAD.U32 R16, R19, 0x10000, RZ ;  /* 0x0001000013107824 */ /* 0x000fe200078e00ff */
[----:B------:R-:W-:Y:S02]  /*1460*/  SHF.L.U32 R146, R18, 0x10, RZ ;  /* 0x0000001012927819 */ /* 0x000fe400000006ff */
[----:B------:R-:W-:-:S02]  /*1470*/  PRMT R198, R17, 0x7632, R198 ;  /* 0x0000763211c67816 */ /* 0x000fc400000000c6 */
[----:B------:R-:W-:Y:S01]  /*1480*/  PRMT R200, R19, 0x7632, R200 ;  /* 0x0000763213c87816 */ /* 0x000fe200000000c8 */
[----:B---3--:R-:W-:Y:S01]  /*1490*/  IMAD.U32 R149, R22, 0x10000, RZ ;  /* 0x0001000016957824 */ /* 0x008fe200078e00ff */
[----:B------:R-:W-:Y:S02]  /*14a0*/  PRMT R199, R18, 0x7632, R199 ;  /* 0x0000763212c77816 */ /* 0x000fe400000000c7 */
[----:B------:R-:W-:Y:S02]  /*14b0*/  PRMT R17, R20, 0x7632, R17 ;  /* 0x0000763214117816 */ /* 0x000fe40000000011 */
[----:B------:R-:W-:Y:S01]  /*14c0*/  PRMT R19, R22, 0x7632, R19 ;  /* 0x0000763216137816 */ /* 0x000fe20000000013 */
[----:B------:R-:W-:Y:S01]  /*14d0*/  FADD.FTZ R22, -R201, R150 ;  /* 0x00000096c9167221 */ /* 0x000fe20000010100 */
[C---:B------:R-:W-:Y:S02]  /*14e0*/  PRMT R18, R21.reuse, 0x7632, R18 ;  /* 0x0000763215127816 */ /* 0x040fe40000000012 */
[----:B------:R-:W-:Y:S01]  /*14f0*/  SHF.L.U32 R151, R21, 0x10, RZ ;  /* 0x0000001015977819 */ /* 0x000fe200000006ff */
[----:B------:R-:W-:Y:S01]  /*1500*/  FADD.FTZ R21, -R201, R148 ;  /* 0x00000094c9157221 */ /* 0x000fe20000010100 */
[----:B------:R-:W-:Y:S01]  /*1510*/  PRMT R144, R23, 0x7632, R144 ;  /* 0x0000763217907816 */ /* 0x000fe20000000090 */
[----:B------:R-:W-:Y:S01]  /*1520*/  IMAD.U32 R148, R145, 0x10000, RZ ;  /* 0x0001000091947824 */ /* 0x000fe200078e00ff */
[----:B------:R-:W-:Y:S01]  /*1530*/  SHF.L.U32 R147, R23, 0x10, RZ ;  /* 0x0000001017937819 */ /* 0x000fe200000006ff */
[----:B------:R-:W-:Y:S01]  /*1540*/  FADD.FTZ R23, -R201, R146 ;  /* 0x00000092c9177221 */ /* 0x000fe20000010100 */
[----:B------:R-:W-:Y:S01]  /*1550*/  SHF.L.U32 R145, R17, 0x10, RZ ;  /* 0x0000001011917819 */ /* 0x000fe200000006ff */
[C---:B------:R-:W-:Y:S01]  /*1560*/  FMUL.FTZ R17, R7.reuse, R22 ;  /* 0x0000001607117220 */ /* 0x040fe20000410000 */
[----:B------:R-:W-:Y:S01]  /*1570*/  SHF.L.U32 R22, R18, 0x10, RZ ;  /* 0x0000001012167819 */ /* 0x000fe200000006ff */
[----:B------:R-:W-:Y:S01]  /*1580*/  FMUL.FTZ R18, R7, R23 ;  /* 0x0000001707127220 */ /* 0x000fe20000410000 */
[----:B------:R-:W-:Y:S01]  /*1590*/  FADD.FTZ R150, -R201, R16 ;  /* 0x00000010c9967221 */ /* 0x000fe20000010100 */
[----:B------:R-:W-:Y:S01]  /*15a0*/  SHF.L.U32 R197, R20, 0x10, RZ ;  /* 0x0000001014c57819 */ /* 0x000fe200000006ff */
[----:B------:R-:W-:Y:S01]  /*15b0*/  FMUL.FTZ R16, R7, R21 ;  /* 0x0000001507107220 */ /* 0x000fe20000410000 */
[----:B------:R-:W-:Y:S01]  /*15c0*/  SHF.L.U32 R20, R198, 0x10, RZ ;  /* 0x00000010c6147819 */ /* 0x000fe200000006ff */
[----:B------:R-:W-:-:S02]  /*15d0*/  IMAD.U32 R21, R200, 0x10000, RZ ;  /* 0x00010000c8157824 */ /* 0x000fc400078e00ff */
[----:B------:R-:W-:Y:S01]  /*15e0*/  FADD.FTZ R92, R92, R149 ;  /* 0x000000955c5c7221 */ /* 0x000fe20000010000 */
[-C--:B------:R-:W-:Y:S01]  /*15f0*/  FFMA.FTZ R48, R18, R149.reuse, R48 ;  /* 0x0000009512307223 */ /* 0x080fe20000010030 */
[----:B------:R-:W-:Y:S01]  /*1600*/  FMUL.FTZ R200, R248, R149 ;  /* 0x00000095f8c87220 */ /* 0x000fe20000410000 */
[C---:B------:R-:W-:Y:S01]  /*1610*/  FADD.FTZ R149, -R201.reuse, R148 ;  /* 0x00000094c9957221 */ /* 0x040fe20000010100 */
[----:B------:R-:W-:Y:S01]  /*1620*/  FADD.FTZ R148, -R201, R20 ;  /* 0x00000014c9947221 */ /* 0x000fe20000010100 */
[----:B------:R-:W-:Y:S02]  /*1630*/  FMUL.FTZ R213, R212, R197 ;  /* 0x000000c5d4d57220 */ /* 0x000fe40000410000 */
[----:B------:R-:W-:Y:S01]  /*1640*/  FMUL.FTZ R20, R7, R149 ;  /* 0x0000009507147220 */ /* 0x000fe20000410000 */
[----:B------:R-:W-:Y:S01]  /*1650*/  IMAD.U32 R23, R19, 0x10000, RZ ;  /* 0x0001000013177824 */ /* 0x000fe200078e00ff */
        /* <DEDUP_REMOVED lines=10> */
[----:B----4-:R-:W-:Y:S01]  /*1700*/  FMUL.FTZ R211, R210, R151 ;  /* 0x00000097d2d37220 */ /* 0x010fe20000410000 */
[----:B------:R-:W-:Y:S01]  /*1710*/  FADD.FTZ R147, -R201, R146 ;  /* 0x00000092c9937221 */ /* 0x000fe20000010100 */
[----:B------:R-:W-:Y:S01]  /*1720*/  FADD.FTZ R149, R149, R212 ;  /* 0x000000d495957221 */ /* 0x000fe20000010000 */
[----:B------:R-:W-:Y:S01]  /*1730*/  FFMA.FTZ R145, R20, R212, R145 ;  /* 0x000000d414917223 */ /* 0x000fe20000010091 */
[----:B------:R-:W-:Y:S01]  /*1740*/  FADD.FTZ R146, -R201, R21 ;  /* 0x00000015c9927221 */ /* 0x000fe20000010100 */
[----:B------:R-:W-:Y:S01]  /*1750*/  FMUL.FTZ R21, R7, R148 ;  /* 0x0000009407157220 */ /* 0x000fe20000410000 */
[-C--:B------:R-:W-:Y:S01]  /*1760*/  FMUL.FTZ R210, R223, R22.reuse ;  /* 0x00000016dfd27220 */ /* 0x080fe20000410000 */
        /* <DEDUP_REMOVED lines=9> */
[----:B------:R-:W-:Y:S01]  /*1800*/  FFMA.FTZ R145, R18, R200, R145 ;  /* 0x000000c812917223 */ /* 0x000fe20000010091 */
[----:B------:R-:W-:Y:S02]  /*1810*/  SHF.L.U32 R144, R144, 0x10, RZ ;  /* 0x0000001090907819 */ /* 0x000fe400000006ff */
[----:B------:R-:W-:Y:S01]  /*1820*/  FADD.FTZ R147, R147, R199 ;  /* 0x000000c793937221 */ /* 0x000fe20000010000 */
[----:B------:R-:W-:Y:S01]  /*1830*/  FFMA.FTZ R145, R22, R199, R145 ;  /* 0x000000c716917223 */ /* 0x000fe20000010091 */
        /* <DEDUP_REMOVED lines=14> */
.L_x_5474:
[----:B------:R-:W-:Y:S05]  /*1920*/  BSYNC.RECONVERGENT B2 ;  /* 0x0000000000027941 */ /* 0x000fea0003800200 */
.L_x_5473:
        /* <DEDUP_REMOVED lines=10> */
[----:B------:R-:W-:-:S13]  /*19d0*/  ISETP.NE.AND.EX P5, PT, RZ, UR11, PT, P5 ;  /* 0x0000000bff007c0c */ /* 0x000fda000bfa5350 */
[----:B------:R-:W0:Y:S02]  /*19e0*/  @P5 LDC.64 R154, c[0x0][0x438] ;  /* 0x00010e00ff9a5b82 */ /* 0x000e240000000a00 */
[----:B0-----:R-:W-:-:S05]  /*19f0*/  @P5 IMAD.WIDE.U32 R154, R204, 0x10, R154 ;  /* 0x00000010cc9a5825 */ /* 0x001fca00078e009a */
[----:B------:R2:W5:Y:S02]  /*1a00*/  @P5 LDG.E.128 R128, desc[UR6][R154.64] ;  /* 0x000000069a805981 */ /* 0x000564000c1e1d00 */
[----:B--2---:R-:W-:-:S05]  /*1a10*/  IMAD.WIDE.U32 R154, R202, 0x8, R156 ;  /* 0x00000008ca9a7825 */ /* 0x004fca00078e009c */
[----:B------:R0:W5:Y:S01]  /*1a20*/  LDG.E.64 R166, desc[UR6][R154.64] ;  /* 0x000000069aa67981 */ /* 0x000162000c1e1b00 */
[----:B------:R-:W-:Y:S01]  /*1a30*/  VIADD R203, R203, 0x20 ;  /* 0x00000020cbcb7836 */ /* 0x000fe20000000000 */
[----:B------:R-:W-:Y:S01]  /*1a40*/  IADD3 R204, PT, PT, R204, 0x20, RZ ;  /* 0x00000020cccc7810 */ /* 0x000fe20007ffe0ff */
[----:B------:R-:W-:Y:S01]  /*1a50*/  VIADD R202, R202, 0x20 ;  /* 0x00000020caca7836 */ /* 0x000fe20000000000 */
[C---:B---3--:R-:W-:Y:S02]  /*1a60*/  SHF.L.U32 R158, R144.reuse, 0x10, RZ ;  /* 0x00000010909e7819 */ /* 0x048fe400000006ff */
[----:B0-----:R-:W-:Y:S02]  /*1a70*/  PRMT R154, R144, 0x7632, R154 ;  /* 0x00007632909a7816 */ /* 0x001fe4000000009a */
[----:B------:R-:W-:Y:S01]  /*1a80*/  SHF.L.U32 R161, R145, 0x10, RZ ;  /* 0x0000001091a17819 */ /* 0x000fe200000006ff */
[----:B------:R-:W-:Y:S01]  /*1a90*/  IMAD.U32 R159, R146, 0x10000, RZ ;  /* 0x00010000929f7824 */ /* 0x000fe200078e00ff */
[----:B----4-:R-:W-:-:S02]  /*1aa0*/  PRMT R155, R148, 0x7632, R155 ;  /* 0x00007632949b7816 */ /* 0x010fc4000000009b */
[----:B------:R-:W-:Y:S01]  /*1ab0*/  SHF.L.U32 R156, R148, 0x10, RZ ;  /* 0x00000010949c7819 */ /* 0x000fe200000006ff */
[C---:B------:R-:W-:Y:S01]  /*1ac0*/  FADD.FTZ R148, -R201.reuse, R158 ;  /* 0x0000009ec9947221 */ /* 0x040fe20000010100 */
[----:B------:R-:W-:Y:S01]  /*1ad0*/  SHF.L.U32 R158, R154, 0x10, RZ ;  /* 0x000000109a9e7819 */ /* 0x000fe200000006ff */
[----:B------:R-:W-:Y:S01]  /*1ae0*/  FADD.FTZ R162, -R201, R161 ;  /* 0x000000a1c9a27221 */ /* 0x000fe20000010100 */
[----:B------:R-:W-:Y:S01]  /*1af0*/  PRMT R193, R147, 0x7632, R193 ;  /* 0x0000763293c17816 */ /* 0x000fe200000000c1 */
[----:B------:R-:W-:Y:S01]  /*1b00*/  FMUL.FTZ R154, R7, R148 ;  /* 0x00000094079a7220 */ /* 0x000fe20000410000 */
[----:B------:R-:W-:Y:S01]  /*1b10*/  SHF.L.U32 R147, R147, 0x10, RZ ;  /* 0x0000001093937819 */ /* 0x000fe200000006ff */
[----:B------:R-:W-:Y:S01]  /*1b20*/  FADD.FTZ R161, -R201, R159 ;  /* 0x0000009fc9a17221 */ /* 0x000fe20000010100 */
[----:B------:R-:W-:Y:S01]  /*1b30*/  SHF.L.U32 R157, R150, 0x10, RZ ;  /* 0x00000010969d7819 */ /* 0x000fe200000006ff */
[----:B------:R-:W-:Y:S01]  /*1b40*/  FADD.FTZ R96, R96, R156 ;  /* 0x0000009c60607221 */ /* 0x000fe20000010000 */
[-C--:B------:R-:W-:Y:S01]  /*1b50*/  FFMA.FTZ R52, R154, R156.reuse, R52 ;  /* 0x0000009c9a347223 */ /* 0x080fe20000010034 */
[----:B------:R-:W-:Y:S01]  /*1b60*/  FMUL.FTZ R207, R244, R156 ;  /* 0x0000009cf4cf7220 */ /* 0x000fe20000410000 */
[----:B------:R-:W-:Y:S01]  /*1b70*/  PRMT R189, R145, 0x7632, R189 ;  /* 0x0000763291bd7816 */ /* 0x000fe200000000bd */
[----:B------:R-:W-:Y:S01]  /*1b80*/  FMUL.FTZ R156, R7, R161 ;  /* 0x000000a1079c7220 */ /* 0x000fe20000410000 */
[C---:B------:R-:W-:Y:S01]  /*1b90*/  FADD.FTZ R159, -R201.reuse, R147 ;  /* 0x00000093c99f7221 */ /* 0x040fe20000010100 */
[----:B------:R-:W-:Y:S01]  /*1ba0*/  FADD.FTZ R158, -R201, R158 ;  /* 0x0000009ec99e7221 */ /* 0x000fe20000010100 */
[----:B------:R-:W-:Y:S01]  /*1bb0*/  PRMT R192, R146, 0x7632, R192 ;  /* 0x0000763292c07816 */ /* 0x000fe200000000c0 */
[C---:B------:R-:W-:Y:S01]  /*1bc0*/  IMAD.U32 R160, R149.reuse, 0x10000, RZ ;  /* 0x0001000095a07824 */ /* 0x040fe200078e00ff */
        /* <DEDUP_REMOVED lines=14> */
[----:B------:R-:W-:Y:S01]  /*1cb0*/  FADD.FTZ R149, -R201, R149 ;  /* 0x00000095c9957221 */ /* 0x000fe20000010100 */
[----:B------:R-:W-:Y:S01]  /*1cc0*/  FADD.FTZ R97, R97, R148 ;  /* 0x0000009461617221 */ /* 0x000fe20000010000 */
[-C--:B------:R-:W-:Y:S01]  /*1cd0*/  FFMA.FTZ R53, R158, R148.reuse, R53 ;  /* 0x000000949e357223 */ /* 0x080fe20000010035 */
[----:B------:R-:W-:Y:S01]  /*1ce0*/  FMUL.FTZ R196, R245, R148 ;  /* 0x00000094f5c47220 */ /* 0x000fe20000410000 */
[----:B------:R-:W-:Y:S01]  /*1cf0*/  FADD.FTZ R151, R206, R207 ;  /* 0x000000cfce977221 */ /* 0x000fe20000010000 */
[----:B------:R-:W-:Y:S01]  /*1d00*/  FFMA.FTZ R148, R154, R207, R205 ;  /* 0x000000cf9a947223 */ /* 0x000fe200000100cd */
[----:B------:R-:W-:Y:S01]  /*1d10*/  PRMT R145, R150, 0x7632, R145 ;  /* 0x0000763296917816 */ /* 0x000fe20000000091 */
[----:B------:R-:W-:-:S02]  /*1d20*/  IMAD.U32 R150, R192, 0x10000, RZ ;  /* 0x00010000c0967824 */ /* 0x000fc400078e00ff */
[C---:B------:R-:W-:Y:S01]  /*1d30*/  FMUL.FTZ R159, R7.reuse, R149 ;  /* 0x00000095079f7220 */ /* 0x040fe20000410000 */
[----:B------:R-:W-:Y:S02]  /*1d40*/  IMAD.U32 R146, R146, 0x10000, RZ ;  /* 0x0001000092927824 */ /* 0x000fe400078e00ff */
        /* <DEDUP_REMOVED lines=9> */
[C---:B------:R-:W-:Y:S01]  /*1de0*/  FFMA.FTZ R148, R155.reuse, R195, R148 ;  /* 0x000000c39b947223 */ /* 0x040fe20000010094 */
        /* <DEDUP_REMOVED lines=10> */
[----:B------:R-:W-:Y:S01]  /*1e90*/  FFMA.FTZ R145, R156, R193, R148 ;  /* 0x000000c19c917223 */ /* 0x000fe20000010094 */
[----:B------:R-:W-:Y:S01]  /*1ea0*/  SHF.L.U32 R144, R144, 0x10, RZ ;  /* 0x0000001090907819 */ /* 0x000fe200000006ff */
[----:B------:R-:W-:Y:S01]  /*1eb0*/  FADD.FTZ R147, -R201, R147 ;  /* 0x00000093c9937221 */ /* 0x000fe20000010100 */
[----:B------:R-:W-:Y:S01]  /*1ec0*/  FADD.FTZ R146, R146, R192 ;  /* 0x000000c092927221 */ /* 0x000fe20000010000 */
[----:B------:R-:W-:Y:S02]  /*1ed0*/  FFMA.FTZ R145, R160, R192, R145 ;  /* 0x000000c0a0917223 */ /* 0x000fe40000010091 */
[----:B------:R-:W-:Y:S01]  /*1ee0*/  FMUL.FTZ R161, R7, R147 ;  /* 0x0000009307a17220 */ /* 0x000fe20000410000 */
[-C--:B------:R-:W-:Y:S01]  /*1ef0*/  FMUL.FTZ R162, R243, R144.reuse ;  /* 0x00000090f3a27220 */ /* 0x080fe20000410000 */
[----:B------:R-:W-:Y:S01]  /*1f00*/  FADD.FTZ R146, R146, R189 ;  /* 0x000000bd92927221 */ /* 0x000fe20000010000 */
[----:B------:R-:W-:Y:S01]  /*1f10*/  FFMA.FTZ R145, R157, R189, R145 ;  /* 0x000000bd9d917223 */ /* 0x000fe20000010091 */
[----:B------:R-:W-:Y:S01]  /*1f20*/  FADD.FTZ R103, R103, R144 ;  /* 0x0000009067677221 */ /* 0x000fe20000010000 */
[C---:B------:R-:W-:Y:S01]  /*1f30*/  FFMA.FTZ R59, R161.reuse, R144, R59 ;  /* 0x00000090a13b7223 */ /* 0x040fe2000001003b */
[----:B------:R-:W-:Y:S01]  /*1f40*/  FADD.FTZ R206, R146, R162 ;  /* 0x000000a292ce7221 */ /* 0x000fe20000010000 */
[----:B------:R-:W-:-:S07]  /*1f50*/  FFMA.FTZ R205, R161, R162, R145 ;  /* 0x000000a2a1cd7223 */ /* 0x000fce0000010091 */
.L_x_5476:
[----:B------:R-:W-:Y:S05]  /*1f60*/  BSYNC.RECONVERGENT B2 ;  /* 0x0000000000027941 */ /* 0x000fea0003800200 */
.L_x_5475:
        /* <DEDUP_REMOVED lines=16> */
[----:B------:R-:W-:Y:S02]  /*2070*/  IADD3 R203, PT, PT, R203, 0x20, RZ ;  /* 0x00000020cbcb7810 */ /* 0x000fe40007ffe0ff */
[----:B------:R-:W-:Y:S02]  /*2080*/  IADD3 R202, PT, PT, R202, 0x20, RZ ;  /* 0x00000020caca7810 */ /* 0x000fe40007ffe0ff */
[----:B------:R-:W-:Y:S02]  /*2090*/  IADD3 R204, PT, PT, R204, 0x20, RZ ;  /* 0x00000020cccc7810 */ /* 0x000fe40007ffe0ff */
[C---:B---3--:R-:W-:Y:S02]  /*20a0*/  SHF.L.U32 R34, R24.reuse, 0x10, RZ ;  /* 0x0000001018227819 */ /* 0x048fe400000006ff */
[----:B0-----:R-:W-:Y:S02]  /*20b0*/  PRMT R32, R24, 0x7632, R32 ;  /* 0x0000763218207816 */ /* 0x001fe40000000020 */
[----:B------:R-:W-:Y:S01]  /*20c0*/  SHF.L.U32 R24, R27, 0x10, RZ ;  /* 0x000000101b187819 */ /* 0x000fe200000006ff */
[----:B------:R-:W-:Y:S01]  /*20d0*/  FADD.FTZ R34, -R201, R34 ;  /* 0x00000022c9227221 */ /* 0x000fe20000010100 */
[C---:B------:R-:W-:Y:S01]  /*20e0*/  PRMT R145, R25.reuse, 0x7632, R145 ;  /* 0x0000763219917816 */ /* 0x040fe20000000091 */
[----:B------:R-:W-:Y:S01]  /*20f0*/  IMAD.U32 R35, R25, 0x10000, RZ ;  /* 0x0001000019237824 */ /* 0x000fe200078e00ff */
[----:B------:R-:W-:Y:S01]  /*2100*/  SHF.L.U32 R33, R26, 0x10, RZ ;  /* 0x000000101a217819 */ /* 0x000fe200000006ff */
[----:B------:R-:W-:Y:S01]  /*2110*/  FADD.FTZ R148, -R201, R24 ;  /* 0x00000018c9947221 */ /* 0x000fe20000010100 */
[----:B----4-:R-:W-:Y:S01]  /*2120*/  PRMT R25, R28, 0x7632, R25 ;  /* 0x000076321c197816 */ /* 0x010fe20000000019 */
[----:B------:R-:W-:Y:S01]  /*2130*/  FMUL.FTZ R24, R7, R34 ;  /* 0x0000002207187220 */ /* 0x000fe20000410000 */
[----:B------:R-:W-:Y:S01]  /*2140*/  PRMT R146, R26, 0x7632, R146 ;  /* 0x000076321a927816 */ /* 0x000fe20000000092 */
[----:B------:R-:W-:Y:S01]  /*2150*/  IMAD.U32 R26, R28, 0x10000, RZ ;  /* 0x000100001c1a7824 */ /* 0x000fe200078e00ff */
[----:B------:R-:W-:Y:S01]  /*2160*/  PRMT R149, R27, 0x7632, R149 ;  /* 0x000076321b957816 */ /* 0x000fe20000000095 */
[----:B------:R-:W-:Y:S01]  /*2170*/  FADD.FTZ R35, -R201, R35 ;  /* 0x00000023c9237221 */ /* 0x000fe20000010100 */
[----:B------:R-:W-:Y:S01]  /*2180*/  SHF.L.U32 R147, R32, 0x10, RZ ;  /* 0x0000001020937819 */ /* 0x000fe200000006ff */
[----:B------:R-:W-:Y:S01]  /*2190*/  IMAD.U32 R32, R145, 0x10000, RZ ;  /* 0x0001000091207824 */ /* 0x000fe200078e00ff */
[----:B------:R-:W-:Y:S01]  /*21a0*/  PRMT R27, R29, 0x7632, R27 ;  /* 0x000076321d1b7816 */ /* 0x000fe2000000001b */
[----:B------:R-:W-:Y:S01]  /*21b0*/  FADD.FTZ R145, -R201, R33 ;  /* 0x00000021c9917221 */ /* 0x000fe20000010100 */
[----:B------:R-:W-:Y:S01]  /*21c0*/  IMAD.U32 R34, R25, 0x10000, RZ ;  /* 0x0001000019227824 */ /* 0x000fe200078e00ff */
[----:B------:R-:W-:Y:S01]  /*21d0*/  SHF.L.U32 R28, R29, 0x10, RZ ;  /* 0x000000101d1c7819 */ /* 0x000fe200000006ff */
[----:B------:R-:W-:Y:S01]  /*21e0*/  FADD.FTZ R104, R104, R26 ;  /* 0x0000001a68687221 */ /* 0x000fe20000010000 */
[-C--:B------:R-:W-:Y:S01]  /*21f0*/  FFMA.FTZ R60, R24, R26.reuse, R60 ;  /* 0x0000001a183c7223 */ /* 0x080fe2000001003c */
[----:B------:R-:W-:Y:S01]  /*2200*/  FMUL.FTZ R25, R236, R26 ;  /* 0x0000001aec197220 */ /* 0x000fe20000410000 */
[C---:B------:R-:W-:Y:S01]  /*2210*/  PRMT R29, R30.reuse, 0x7632, R29 ;  /* 0x000076321e1d7816 */ /* 0x040fe2000000001d */
[----:B------:R-:W-:Y:S01]  /*2220*/  FMUL.FTZ R26, R7, R35 ;  /* 0x00000023071a7220 */ /* 0x000fe20000410000 */
[----:B------:R-:W-:-:S02]  /*2230*/  SHF.L.U32 R30, R30, 0x10, RZ ;  /* 0x000000101e1e7819 */ /* 0x000fc400000006ff */
[----:B------:R-:W-:Y:S01]  /*2240*/  SHF.L.U32 R35, R27, 0x10, RZ ;  /* 0x000000101b237819 */ /* 0x000fe200000006ff */
[----:B------:R-:W-:Y:S01]  /*2250*/  FMUL.FTZ R27, R7, R145 ;  /* 0x00000091071b7220 */ /* 0x000fe20000410000 */
[----:B------:R-:W-:Y:S02]  /*2260*/  SHF.L.U32 R146, R146, 0x10, RZ ;  /* 0x0000001092927819 */ /* 0x000fe400000006ff */
[----:B------:R-:W-:Y:S01]  /*2270*/  SHF.L.U32 R33, R149, 0x10, RZ ;  /* 0x0000001095217819 */ /* 0x000fe200000006ff */
[----:B------:R-:W-:Y:S01]  /*2280*/  FADD.FTZ R149, -R201, R147 ;  /* 0x00000093c9957221 */ /* 0x000fe20000010100 */
[----:B------:R-:W-:Y:S01]  /*2290*/  SHF.L.U32 R145, R29, 0x10, RZ ;  /* 0x000000101d917819 */ /* 0x000fe200000006ff */
[----:B------:R-:W-:Y:S01]  /*22a0*/  FADD.FTZ R108, R108, R30 ;  /* 0x0000001e6c6c7221 */ /* 0x000fe20000010000 */
[-C--:B------:R-:W-:Y:S01]  /*22b0*/  FFMA.FTZ R64, R27, R30.reuse, R64 ;  /* 0x0000001e1b407223 */ /* 0x080fe20000010040 */
[----:B------:R-:W-:Y:S01]  /*22c0*/  FMUL.FTZ R29, R232, R30 ;  /* 0x0000001ee81d7220 */ /* 0x000fe20000410000 */
[----:B------:R-:W-:Y:S01]  /*22d0*/  FMUL.FTZ R30, R7, R148 ;  /* 0x00000094071e7220 */ /* 0x000fe20000410000 */
[C---:B------:R-:W-:Y:S01]  /*22e0*/  FADD.FTZ R148, -R201.reuse, R32 ;  /* 0x00000020c9947221 */ /* 0x040fe20000010100 */
[----:B------:R-:W-:Y:S01]  /*22f0*/  FADD.FTZ R147, -R201, R146 ;  /* 0x00000092c9937221 */ /* 0x000fe20000010100 */
[----:B------:R-:W-:Y:S01]  /*2300*/  FMUL.FTZ R32, R7, R149 ;  /* 0x0000009507207220 */ /* 0x000fe20000410000 */
[----:B------:R-:W-:Y:S01]  /*2310*/  FADD.FTZ R146, -R201, R33 ;  /* 0x00000021c9927221 */ /* 0x000fe20000010100 */
[----:B------:R-:W-:Y:S01]  /*2320*/  FADD.FTZ R149, R206, R25 ;  /* 0x00000019ce957221 */ /* 0x000fe20000010000 */
[-C--:B------:R-:W-:Y:S01]  /*2330*/  FMUL.FTZ R33, R237, R34.reuse ;  /* 0x00000022ed217220 */ /* 0x080fe20000410000 */
        /* <DEDUP_REMOVED lines=17> */
[C---:B------:R-:W-:Y:S01]  /*2450*/  PRMT R144, R31.reuse, 0x7632, R144 ;  /* 0x000076321f907816 */ /* 0x040fe20000000090 */
[----:B------:R-:W-:Y:S02]  /*2460*/  IMAD.U32 R31, R31, 0x10000, RZ ;  /* 0x000100001f1f7824 */ /* 0x000fe400078e00ff */
[----:B------:R-:W-:Y:S01]  /*2470*/  FADD.FTZ R109, R109, R145 ;  /* 0x000000916d6d7221 */ /* 0x000fe20000010000 */
[-C--:B------:R-:W-:Y:S01]  /*2480*/  FFMA.FTZ R65, R152, R145.reuse, R65 ;  /* 0x0000009198417223 */ /* 0x080fe20000010041 */
[----:B------:R-:W-:Y:S01]  /*2490*/  FMUL.FTZ R163, R233, R145 ;  /* 0x00000091e9a37220 */ /* 0x000fe20000410000 */
[----:B------:R-:W-:Y:S01]  /*24a0*/  FADD.FTZ R147, R147, R29 ;  /* 0x0000001d93937221 */ /* 0x000fe20000010000 */
[----:B------:R-:W-:Y:S01]  /*24b0*/  FFMA.FTZ R145, R27, R29, R150 ;  /* 0x0000001d1b917223 */ /* 0x000fe20000010096 */
[----:B------:R-:W-:Y:S01]  /*24c0*/  FADD.FTZ R110, R110, R31 ;  /* 0x0000001f6e6e7221 */ /* 0x000fe20000010000 */
[----:B------:R-:W-:Y:S01]  /*24d0*/  FFMA.FTZ R66, R30, R31, R66 ;  /* 0x0000001f1e427223 */ /* 0x000fe20000010042 */
[----:B------:R-:W-:-:S02]  /*24e0*/  IMAD.U32 R144, R144, 0x10000, RZ ;  /* 0x0001000090907824 */ /* 0x000fc400078e00ff */
        /* <DEDUP_REMOVED lines=11> */
.L_x_5478:
[----:B------:R-:W-:Y:S05]  /*25a0*/  BSYNC.RECONVERGENT B2 ;  /* 0x0000000000027941 */ /* 0x000fea0003800200 */
.L_x_5477:
[----:B------:R-:W-:-:S13]  /*25b0*/  ISETP.GE.U32.AND P5, PT, R4, 0xa0, PT ;  /* 0x000000a00400780c */ /* 0x000fda0003fa6070 */
        /* <DEDUP_REMOVED lines=15> */
[C---:B---3--:R-:W-:Y:S02]  /*26b0*/  PRMT R208, R148.reuse, 0x7632, R208 ;  /* 0x0000763294d07816 */ /* 0x048fe400000000d0 */
[----:B------:R-:W-:-:S03]  /*26c0*/  SHF.L.U32 R148, R148, 0x10, RZ ;  /* 0x0000001094947819 */ /* 0x000fc600000006ff */
[----:B------:R-:W-:Y:S02]  /*26d0*/  IMAD.U32 R208, R208, 0x10000, RZ ;  /* 0x00010000d0d07824 */ /* 0x000fe400078e00ff */
[----:B------:R-:W-:Y:S01]  /*26e0*/  FMUL.FTZ R209, R228, R148 ;  /* 0x00000094e4d17220 */ /* 0x000fe20000410000 */
[----:B--2---:R-:W-:Y:S02]  /*26f0*/  PRMT R176, R144, 0x7632, R176 ;  /* 0x0000763290b07816 */ /* 0x004fe400000000b0 */
[C---:B------:R-:W-:Y:S02]  /*2700*/  PRMT R178, R146.reuse, 0x7632, R178 ;  /* 0x0000763292b27816 */ /* 0x040fe400000000b2 */
[----:B------:R-:W-:Y:S02]  /*2710*/  SHF.L.U32 R186, R146, 0x10, RZ ;  /* 0x0000001092ba7819 */ /* 0x000fe400000006ff */
[----:B------:R-:W-:Y:S01]  /*2720*/  SHF.L.U32 R146, R176, 0x10, RZ ;  /* 0x00000010b0927819 */ /* 0x000fe200000006ff */
[----:B------:R-:W-:Y:S01]  /*2730*/  IMAD.U32 R182, R144, 0x10000, RZ ;  /* 0x0001000090b67824 */ /* 0x000fe200078e00ff */
[----:B------:R-:W-:-:S02]  /*2740*/  PRMT R177, R145, 0x7632, R177 ;  /* 0x0000763291b17816 */ /* 0x000fc400000000b1 */
        /* <DEDUP_REMOVED lines=8> */
[--C-:B------:R-:W-:Y:S01]  /*27d0*/  FADD.FTZ R176, -R201, R184.reuse ;  /* 0x000000b8c9b07221 */ /* 0x100fe20000010100 */
[----:B------:R-:W-:Y:S01]  /*27e0*/  PRMT R184, R149, 0x7632, R184 ;  /* 0x0000763295b87816 */ /* 0x000fe200000000b8 */
[----:B------:R-:W-:-:S02]  /*27f0*/  IMAD.U32 R178, R178, 0x10000, RZ ;  /* 0x00010000b2b27824 */ /* 0x000fc400078e00ff */
[C---:B------:R-:W-:Y:S01]  /*2800*/  FADD.FTZ R183, -R201.reuse, R182 ;  /* 0x000000b6c9b77221 */ /* 0x040fe20000010100 */
[----:B------:R-:W-:Y:S01]  /*2810*/  FADD.FTZ R187, -R201, R144 ;  /* 0x00000090c9bb7221 */ /* 0x000fe20000010100 */
[----:B------:R-:W-:Y:S01]  /*2820*/  FADD.FTZ R69, R69, R208 ;  /* 0x000000d045457221 */ /* 0x000fe20000010000 */
[-C--:B------:R-:W-:Y:S01]  /*2830*/  FFMA.FTZ R113, R181, R208.reuse, R113 ;  /* 0x000000d0b5717223 */ /* 0x080fe20000010071 */
[----:B------:R-:W-:Y:S02]  /*2840*/  IMAD.U32 R149, R149, 0x10000, RZ ;  /* 0x0001000095957824 */ /* 0x000fe400078e00ff */
[----:B------:R-:W-:Y:S01]  /*2850*/  FADD.FTZ R145, R206, R209 ;  /* 0x000000d1ce917221 */ /* 0x000fe20000010000 */
[----:B------:R-:W-:Y:S01]  /*2860*/  FMUL.FTZ R208, R229, R208 ;  /* 0x000000d0e5d07220 */ /* 0x000fe20000410000 */
[----:B------:R-:W-:Y:S01]  /*2870*/  FFMA.FTZ R144, R153, R209, R205 ;  /* 0x000000d199907223 */ /* 0x000fe200000100cd */
[----:B------:R-:W-:Y:S01]  /*2880*/  SHF.L.U32 R184, R184, 0x10, RZ ;  /* 0x00000010b8b87819 */ /* 0x000fe200000006ff */
[----:B------:R-:W-:-:S02]  /*2890*/  IMAD.U32 R180, R147, 0x10000, RZ ;  /* 0x0001000093b47824 */ /* 0x000fc400078e00ff */
[----:B------:R-:W-:Y:S01]  /*28a0*/  FADD.FTZ R185, -R201, R178 ;  /* 0x000000b2c9b97221 */ /* 0x000fe20000010100 */
[C---:B------:R-:W-:Y:S01]  /*28b0*/  FMUL.FTZ R183, R7.reuse, R183 ;  /* 0x000000b707b77220 */ /* 0x040fe20000410000 */
[----:B------:R-:W-:Y:S01]  /*28c0*/  FMUL.FTZ R176, R7, R176 ;  /* 0x000000b007b07220 */ /* 0x000fe20000410000 */
[----:B------:R-:W-:Y:S01]  /*28d0*/  FMUL.FTZ R178, R230, R149 ;  /* 0x00000095e6b27220 */ /* 0x000fe20000410000 */
[----:B------:R-:W-:Y:S01]  /*28e0*/  FADD.FTZ R145, R145, R208 ;  /* 0x000000d091917221 */ /* 0x000fe20000010000 */
[----:B------:R-:W-:Y:S01]  /*28f0*/  FFMA.FTZ R147, R181, R208, R144 ;  /* 0x000000d0b5937223 */ /* 0x000fe20000010090 */
[--C-:B------:R-:W-:Y:S01]  /*2900*/  FADD.FTZ R177, -R201, R186.reuse ;  /* 0x000000bac9b17221 */ /* 0x100fe20000010100 */
        /* <DEDUP_REMOVED lines=17> */
[----:B------:R-:W-:Y:S01]  /*2a20*/  FADD.FTZ R180, -R201, R180 ;  /* 0x000000b4c9b47221 */ /* 0x000fe20000010100 */
[----:B------:R-:W-:Y:S01]  /*2a30*/  FMUL.FTZ R186, R225, R186 ;  /* 0x000000bae1ba7220 */ /* 0x000fe20000410000 */
[----:B------:R-:W-:Y:S01]  /*2a40*/  FADD.FTZ R145, R146, R179 ;  /* 0x000000b392917221 */ /* 0x000fe20000010000 */
[----:B------:R-:W-:Y:S01]  /*2a50*/  FFMA.FTZ R144, R177, R179, R144 ;  /* 0x000000b3b1907223 */ /* 0x000fe20000010090 */
[----:B------:R-:W-:-:S02]  /*2a60*/  IMAD.U32 R188, R188, 0x10000, RZ ;  /* 0x00010000bcbc7824 */ /* 0x000fc400078e00ff */
        /* <DEDUP_REMOVED lines=21> */
.L_x_5470:
[----:B------:R-:W0:Y:S01]  /*2bc0*/  S2R R222, SR_TID.X ;  /* 0x0000000000de7919 */ /* 0x000e220000002100 */
[----:B-----5:R-:W-:Y:S01]  /*2bd0*/  ISETP.GE.AND P0, PT, R191, 0x1, PT ;  /* 0x00000001bf00780c */ /* 0x020fe20003f06270 */
[----:B------:R-:W-:Y:S01]  /*2be0*/  UISETP.NE.U32.AND UP0, UPT, UR10, URZ, UPT ;  /* 0x000000ff0a00728c */ /* 0x000fe2000bf05070 */
[----:B------:R-:W-:Y:S01]  /*2bf0*/  MOV R2, UR14 ;  /* 0x0000000e00027c02 */ /* 0x000fe20008000f00 */
[----:B------:R-:W-:Y:S02]  /*2c00*/  IMAD.MOV.U32 R201, RZ, RZ, RZ ;  /* 0x000000ffffc97224 */ /* 0x000fe400078e00ff */
[----:B------:R-:W-:Y:S02]  /*2c10*/  UISETP.NE.AND.EX UP0, UPT, UR11, URZ, UPT, UP0 ;  /* 0x000000ff0b00728c */ /* 0x000fe4000bf05300 */
[----:B------:R-:W-:-:S05]  /*2c20*/  IMAD R3, R5, R2, RZ ;  /* 0x0000000205037224 */ /* 0x000fca00078e02ff */
[----:B------:R-:W-:Y:S02]  /*2c30*/  SHF.R.S32.HI R144, RZ, 0x1f, R3 ;  /* 0x0000001fff907819 */ /* 0x000fe40000011403 */
[----:B------:R-:W-:Y:S02]  /*2c40*/  @P0 IADD3 R145, PT, PT, R191, -0x1, RZ ;  /* 0xffffffffbf910810 */ /* 0x000fe40007ffe0ff */
[----:B------:R-:W-:-:S03]  /*2c50*/  LEA.HI R144, R144, R3, RZ, 0x3 ;  /* 0x0000000390907211 */ /* 0x000fc600078f18ff */
[----:B------:R-:W-:-:S05]  /*2c60*/  @P0 IMAD R145, R145, R2, RZ ;  /* 0x0000000291910224 */ /* 0x000fca00078e02ff */
        /* <DEDUP_REMOVED lines=8> */
[----:B------:R-:W-:-:S11]  /*2cf0*/  ISETP.GE.U32.AND P2, PT, R4, 0x40, PT ;  /* 0x000000400400780c */ /* 0x000fd60003f46070 */
[----:B------:R-:W0:Y:S01]  /*2d00*/  @P1 LDC.64 R144, c[0x0][0x3b0] ;  /* 0x0000ec00ff901b82 */ /* 0x000e220000000a00 */
        /* <DEDUP_REMOVED lines=8> */
[----:B------:R-:W-:Y:S01]  /*2d90*/  @P2 VIADD R201, R201, 0x20 ;  /* 0x00000020c9c92836 */ /* 0x000fe20000000000 */
[----:B0-----:R-:W0:Y:S03]  /*2da0*/  @P3 LDC.64 R144, c[0x0][0x3b0] ;  /* 0x0000ec00ff903b82 */ /* 0x001e260000000a00 */
        /* <DEDUP_REMOVED lines=8> */
[----:B------:R-:W-:Y:S01]  /*2e30*/  @P4 IADD3 R201, PT, PT, R201, 0x20, RZ ;  /* 0x00000020c9c94810 */ /* 0x000fe20007ffe0ff */
[----:B------:R-:W-:-:S10]  /*2e40*/  IMAD.MOV.U32 R206, RZ, RZ, RZ ;  /* 0x000000ffffce7224 */ /* 0x000fd400078e00ff */
[----:B0-----:R-:W-:Y:S05]  /*2e50*/  @!P5 BRA `(.L_x_5479) ;  /* 0x0000000000c4d947 */ /* 0x001fea0003800000 */
[----:B------:R-:W0:Y:S02]  /*2e60*/  LDC.64 R144, c[0x0][0x3b0] ;  /* 0x0000ec00ff907b82 */ /* 0x000e240000000a00 */
[----:B0-----:R-:W-:-:S05]  /*2e70*/  IMAD.WIDE.U32 R144, R201, 0x8, R144 ;  /* 0x00000008c9907825 */ /* 0x001fca00078e0090 */
[----:B------:R0:W5:Y:S01]  /*2e80*/  LDG.E.64 R172, desc[UR6][R144.64] ;  /* 0x0000000690ac7981 */ /* 0x000162000c1e1b00 */
[----:B------:R-:W-:Y:S05]  /*2e90*/  BRA `(.L_x_5479) ;  /* 0x0000000000b47947 */ /* 0x000fea0003800000 */
.L_x_5480:
[C---:B------:R-:W-:Y:S02]  /*2ea0*/  ISETP.GE.U32.AND P1, PT, R4.reuse, 0x20, PT ;  /* 0x000000200400780c */ /* 0x040fe40003f26070 */
[C---:B------:R-:W-:Y:S02]  /*2eb0*/  ISETP.GE.U32.AND P2, PT, R4.reuse, 0x40, PT ;  /* 0x000000400400780c */ /* 0x040fe40003f46070 */
[----:B------:R-:W-:-:S09]  /*2ec0*/  ISETP.GE.U32.AND P3, PT, R4, 0x60, PT ;  /* 0x000000600400780c */ /* 0x000fd20003f66070 */
[----:B------:R-:W0:Y:S08]  /*2ed0*/  @P1 LDC.64 R146, c[0x0][0x3b0] ;  /* 0x0000ec00ff921b82 */ /* 0x000e300000000a00 */
[----:B------:R-:W1:Y:S01]  /*2ee0*/  @P2 LDC.64 R144, c[0x0][0x3b0] ;  /* 0x0000ec00ff902b82 */ /* 0x000e620000000a00 */
[C---:B------:R-:W-:Y:S02]  /*2ef0*/  ISETP.GE.U32.AND P4, PT, R4.reuse, 0x80, PT ;  /* 0x000000800400780c */ /* 0x040fe40003f86070 */
[----:B------:R-:W-:-:S05]  /*2f00*/  ISETP.GE.U32.AND P5, PT, R4, 0xa0, PT ;  /* 0x000000a00400780c */ /* 0x000fca0003fa6070 */
[----:B------:R-:W2:Y:S01]  /*2f10*/  @P1 LDC.64 R150, c[0x0][0x438] ;  /* 0x00010e00ff961b82 */ /* 0x000ea20000000a00 */
[----:B0-----:R-:W-:-:S07]  /*2f20*/  @P1 IMAD.WIDE.U32 R146, R201, 0x8, R146 ;  /* 0x00000008c9921825 */ /* 0x001fce00078e0092 */
[----:B------:R-:W0:Y:S01]  /*2f30*/  @P2 LDC.64 R148, c[0x0][0x438] ;  /* 0x00010e00ff942b82 */ /* 0x000e220000000a00 */
[----:B------:R3:W5:Y:S01]  /*2f40*/  @P1 LDG.E.64 R170, desc[UR6][R146.64] ;  /* 0x0000000692aa1981 */ /* 0x000762000c1e1b00 */
[----:B------:R-:W-:-:S05]  /*2f50*/  @P1 IADD3 R201, PT, PT, R201, 0x20, RZ ;  /* 0x00000020c9c91810 */ /* 0x000fca0007ffe0ff */
[C---:B-1----:R-:W-:Y:S01]  /*2f60*/  @P2 IMAD.WIDE.U32 R144, R201.reuse, 0x8, R144 ;  /* 0x00000008c9902825 */ /* 0x042fe200078e0090 */
[----:B---3--:R-:W1:Y:S03]  /*2f70*/  @P3 LDC.64 R146, c[0x0][0x3b0] ;  /* 0x0000ec00ff923b82 */ /* 0x008e660000000a00 */
[----:B------:R-:W-:Y:S01]  /*2f80*/  @P2 VIADD R201, R201, 0x20 ;  /* 0x00000020c9c92836 */ /* 0x000fe20000000000 */
[----:B------:R3:W5:Y:S04]  /*2f90*/  @P2 LDG.E.64 R168, desc[UR6][R144.64] ;  /* 0x0000000690a82981 */ /* 0x000768000c1e1b00 */
[----:B---3--:R-:W3:Y:S01]  /*2fa0*/  @P5 LDC.64 R144, c[0x0][0x3b0] ;  /* 0x0000ec00ff905b82 */ /* 0x008ee20000000a00 */
[----:B-1----:R-:W-:-:S05]  /*2fb0*/  @P3 IMAD.WIDE.U32 R146, R201, 0x8, R146 ;  /* 0x00000008c9923825 */ /* 0x002fca00078e0092 */
[----:B------:R1:W5:Y:S01]  /*2fc0*/  @P3 LDG.E.64 R166, desc[UR6][R146.64] ;  /* 0x0000000692a63981 */ /* 0x000362000c1e1b00 */
[----:B------:R-:W-:Y:S01]  /*2fd0*/  @P3 IADD3 R201, PT, PT, R201, 0x20, RZ ;  /* 0x00000020c9c93810 */ /* 0x000fe20007ffe0ff */
[----:B-1----:R-:W1:Y:S04]  /*2fe0*/  @P4 LDC.64 R146, c[0x0][0x3b0] ;  /* 0x0000ec00ff924b82 */ /* 0x002e680000000a00 */
[C---:B-1----:R-:W-:Y:S01]  /*2ff0*/  @P4 IMAD.WIDE.U32 R146, R201.reuse, 0x8, R146 ;  /* 0x00000008c9924825 */ /* 0x042fe200078e0092 */
[----:B------:R-:W-:-:S04]  /*3000*/  @P4 IADD3 R201, PT, PT, R201, 0x20, RZ ;  /* 0x00000020c9c94810 */ /* 0x000fc80007ffe0ff */
[----:B------:R1:W5:Y:S01]  /*3010*/  @P4 LDG.E.64 R164, desc[UR6][R146.64] ;  /* 0x0000000692a44981 */ /* 0x000362000c1e1b00 */
[----:B---3--:R-:W-:-:S05]  /*3020*/  @P5 IMAD.WIDE.U32 R144, R201, 0x8, R144 ;  /* 0x00000008c9905825 */ /* 0x008fca00078e0090 */
[----:B------:R2:W5:Y:S01]  /*3030*/  @P5 LDG.E.64 R172, desc[UR6][R144.64] ;  /* 0x0000000690ac5981 */ /* 0x000562000c1e1b00 */
[----:B-1----:R-:W1:Y:S01]  /*3040*/  @P4 LDC.64 R146, c[0x0][0x438] ;  /* 0x00010e00ff924b82 */ /* 0x002e620000000a00 */
[----:B--2---:R-:W-:-:S04]  /*3050*/  @P1 IMAD.WIDE.U32 R144, R202, 0x10, R150 ;  /* 0x00000010ca901825 */ /* 0x004fc800078e0096 */
[----:B------:R-:W-:Y:S01]  /*3060*/  @P1 VIADD R202, R202, 0x20 ;  /* 0x00000020caca1836 */ /* 0x000fe20000000000 */
[----:B------:R0:W5:Y:S03]  /*3070*/  @P1 LDG.E.128 R120, desc[UR6][R144.64] ;  /* 0x0000000690781981 */ /* 0x000166000c1e1d00 */
[C---:B0-----:R-:W-:Y:S02]  /*3080*/  @P2 IMAD.WIDE.U32 R144, R202.reuse, 0x10, R148 ;  /* 0x00000010ca902825 */ /* 0x041fe400078e0094 */
[----:B------:R-:W0:Y:S03]  /*3090*/  @P5 LDC.64 R148, c[0x0][0x438] ;  /* 0x00010e00ff945b82 */ /* 0x000e260000000a00 */
[----:B------:R2:W5:Y:S05]  /*30a0*/  @P2 LDG.E.128 R124, desc[UR6][R144.64] ;  /* 0x00000006907c2981 */ /* 0x00056a000c1e1d00 */
[----:B--2---:R-:W2:Y:S01]  /*30b0*/  @P3 LDC.64 R144, c[0x0][0x438] ;  /* 0x00010e00ff903b82 */ /* 0x004ea20000000a00 */
[----:B------:R-:W-:-:S05]  /*30c0*/  @P2 IADD3 R202, PT, PT, R202, 0x20, RZ ;  /* 0x00000020caca2810 */ /* 0x000fca0007ffe0ff */
[C---:B--2---:R-:W-:Y:S01]  /*30d0*/  @P3 IMAD.WIDE.U32 R150, R202.reuse, 0x10, R144 ;  /* 0x00000010ca963825 */ /* 0x044fe200078e0090 */
[----:B------:R-:W-:-:S04]  /*30e0*/  @P3 IADD3 R202, PT, PT, R202, 0x20, RZ ;  /* 0x00000020caca3810 */ /* 0x000fc80007ffe0ff */
[----:B------:R2:W5:Y:S01]  /*30f0*/  @P3 LDG.E.128 R128, desc[UR6][R150.64] ;  /* 0x0000000696803981 */ /* 0x000562000c1e1d00 */
[----:B-1----:R-:W-:-:S04]  /*3100*/  @P4 IMAD.WIDE.U32 R146, R202, 0x10, R146 ;  /* 0x00000010ca924825 */ /* 0x002fc800078e0092 */
[----:B------:R-:W-:Y:S01]  /*3110*/  @P4 VIADD R202, R202, 0x20 ;  /* 0x00000020caca4836 */ /* 0x000fe20000000000 */
[----:B------:R2:W5:Y:S03]  /*3120*/  @P4 LDG.E.128 R132, desc[UR6][R146.64] ;  /* 0x0000000692844981 */ /* 0x000566000c1e1d00 */
[----:B0-----:R-:W-:-:S05]  /*3130*/  @P5 IMAD.WIDE.U32 R144, R202, 0x10, R148 ;  /* 0x00000010ca905825 */ /* 0x001fca00078e0094 */
[----:B------:R2:W5:Y:S01]  /*3140*/  @P5 LDG.E.128 R136, desc[UR6][R144.64] ;  /* 0x0000000690885981 */ /* 0x000562000c1e1d00 */
[----:B------:R-:W-:Y:S01]  /*3150*/  HFMA2 R205, -RZ, RZ, 0, 0 ;  /* 0x00000000ffcd7431 */ /* 0x000fe200000001ff */
[----:B------:R-:W-:-:S07]  /*3160*/  MOV R206, RZ ;  /* 0x000000ff00ce7202 */ /* 0x000fce0000000f00 */
.L_x_5479:
[----:B------:R-:W-:Y:S05]  /*3170*/  BSYNC.RECONVERGENT B1 ;  /* 0x0000000000017941 */ /* 0x000fea0003800200 */
.L_x_5469:
[----:B------:R-:W-:-:S03]  /*3180*/  UMOV UR4, 0xffffffff ;  /* 0xffffffff00047882 */ /* 0x000fc60000000000 */
[----:B------:R-:W-:Y:S05]  /*3190*/  BRA.DIV UR4, `(.L_x_5481) ;  /* 0x0000009a049c7947 */ /* 0x000fea000b800000 */
[----:B--2---:R-:W1:Y:S02]  /*31a0*/  SHFL.BFLY PT, R150, R206, 0x1, 0x1f ;  /* 0x0c201f00ce967f89 */ /* 0x004e6400000e0000 */
        /* <DEDUP_REMOVED lines=17> */
.L_x_5599:
[----:B------:R-:W-:Y:S02]  /*32c0*/  @P0 VIADD R191, R191, 0xffffffff ;  /* 0xffffffffbfbf0836 */ /* 0x000fe40000000000 */
[----:B0-----:R-:W-:Y:S01]  /*32d0*/  FADD.FTZ R145, R148, R151 ;  /* 0x0000009794917221 */ /* 0x001fe20000010000 */
[----:B-1----:R-:W-:Y:S01]  /*32e0*/  FADD.FTZ R150, R149, R150 ;  /* 0x0000009695967221 */ /* 0x002fe20000010000 */
[----:B------:R-:W-:Y:S01]  /*32f0*/  ISETP.NE.AND P6, PT, RZ, UR8, PT ;  /* 0x00000008ff007c0c */ /* 0x000fe2000bfc5270 */
[----:B------:R-:W-:Y:S02]  /*3300*/  @P0 IMAD R191, R191, R2, RZ ;  /* 0x00000002bfbf0224 */ /* 0x000fe400078e02ff */
[----:B------:R-:W-:Y:S01]  /*3310*/  FMUL.FTZ R145, R145, UR9 ;  /* 0x0000000991917c20 */ /* 0x000fe20008410000 */
[----:B------:R-:W-:Y:S01]  /*3320*/  BSSY.RECONVERGENT B2, `(.L_x_5482) ;  /* 0x00001b3000027945 */ /* 0x000fe20003800200 */
[----:B------:R-:W-:Y:S01]  /*3330*/  FMUL.FTZ R150, R150, UR9 ;  /* 0x0000000996967c20 */ /* 0x000fe20008410000 */
[----:B------:R-:W-:-:S02]  /*3340*/  @P0 SHF.R.S32.HI R144, RZ, 0x1f, R191 ;  /* 0x0000001fff900819 */ /* 0x000fc400000114bf */
[----:B------:R-:W-:Y:S02]  /*3350*/  FSEL R145, R145, RZ, !P6 ;  /* 0x000000ff91917208 */ /* 0x000fe40007000000 */
[----:B------:R-:W-:Y:S01]  /*3360*/  @P0 LEA.HI R146, R144, R191, RZ, 0x3 ;  /* 0x000000bf90920211 */ /* 0x000fe200078f18ff */
[----:B------:R-:W-:-:S03]  /*3370*/  HFMA2 R144, -RZ, RZ, 0, 0 ;  /* 0x00000000ff907431 */ /* 0x000fc600000001ff */
[----:B------:R-:W-:Y:S02]  /*3380*/  @P0 LEA.HI.SX32 R144, R146, R3, 0x1d ;  /* 0x0000000392900211 */ /* 0x000fe400078feaff */
[----:B------:R-:W-:Y:S01]  /*3390*/  MOV R146, R190 ;  /* 0x000000be00927202 */ /* 0x000fe20000000f00 */
        /* <DEDUP_REMOVED lines=12> */
[----:B--2---:R-:W-:Y:S01]  /*3460*/  FFMA.FTZ R149, R0, R150, R145 ;  /* 0x0000009600957223 */ /* 0x004fe20000010091 */
        /* <DEDUP_REMOVED lines=10> */
.L_x_5488:
[----:B------:R-:W-:Y:S05]  /*3510*/  BSYNC.RECONVERGENT B3 ;  /* 0x0000000000037941 */ /* 0x000fea0003800200 */
.L_x_5487:
        /* <DEDUP_REMOVED lines=13> */
.L_x_5490:
[----:B------:R-:W-:Y:S05]  /*35f0*/  BSYNC.RECONVERGENT B3 ;  /* 0x0000000000037941 */ /* 0x000fea0003800200 */
.L_x_5489:
        /* <DEDUP_REMOVED lines=13> */
.L_x_5492:
[----:B------:R-:W-:Y:S05]  /*36d0*/  BSYNC.RECONVERGENT B3 ;  /* 0x0000000000037941 */ /* 0x000fea0003800200 */
.L_x_5491:
        /* <DEDUP_REMOVED lines=13> */
.L_x_5494:
[----:B------:R-:W-:Y:S05]  /*37b0*/  BSYNC.RECONVERGENT B3 ;  /* 0x0000000000037941 */ /* 0x000fea0003800200 */
.L_x_5493:
        /* <DEDUP_REMOVED lines=13> */
.L_x_5496:
[----:B------:R-:W-:Y:S05]  /*3890*/  BSYNC.RECONVERGENT B3 ;  /* 0x0000000000037941 */ /* 0x000fea0003800200 */
.L_x_5495:
        /* <DEDUP_REMOVED lines=13> */
.L_x_5498:
[----:B------:R-:W-:Y:S05]  /*3970*/  BSYNC.RECONVERGENT B3 ;  /* 0x0000000000037941 */ /* 0x000fea0003800200 */
.L_x_5497:
        /* <DEDUP_REMOVED lines=13> */
.L_x_5500:
[----:B------:R-:W-:Y:S05]  /*3a50*/  BSYNC.RECONVERGENT B3 ;  /* 0x0000000000037941 */ /* 0x000fea0003800200 */
.L_x_5499:
[----:B------:R-:W-:Y:S05]  /*3a60*/  @!P0 BRA `(.L_x_5501) ;  /* 0x0000001000cc8947 */ /* 0x000fea0003800000 */
[----:B--2---:R-:W-:Y:S01]  /*3a70*/  FFMA.FTZ R149, R15, R150, R145 ;  /* 0x000000960f957223 */ /* 0x004fe20000010091 */
        /* <DEDUP_REMOVED lines=12> */
.L_x_5486:
[----:B------:R-:W0:Y:S01]  /*3b40*/  @P0 LDC.64 R72, c[0x0][0x408] ;  /* 0x00010200ff480b82 */ /* 0x000e220000000a00 */
[-CC-:B------:R-:W-:Y:S01]  /*3b50*/  FFMA.FTZ R75, R0, R150.reuse, R145.reuse ;  /* 0x00000096004b7223 */ /* 0x180fe20000010091 */
[----:B------:R-:W-:Y:S01]  /*3b60*/  ISETP.GT.AND P1, PT, R6, RZ, PT ;  /* 0x000000ff0600720c */ /* 0x000fe20003f24270 */
[-C--:B--2---:R-:W-:Y:S01]  /*3b70*/  FFMA.FTZ R149, R12, R150.reuse, R145 ;  /* 0x000000960c957223 */ /* 0x084fe20000010091 */
[----:B-----5:R-:W-:Y:S01]  /*3b80*/  @P0 LOP3.LUT P6, RZ, R170, 0xff, RZ, 0xc0, !PT ;  /* 0x000000ffaaff0812 */ /* 0x020fe200078cc0ff */
[----:B------:R-:W-:Y:S01]  /*3b90*/  FADD.FTZ R148, R8, -R75 ;  /* 0x8000004b08947221 */ /* 0x000fe20000010000 */
[----:B------:R-:W-:Y:S01]  /*3ba0*/  FFMA.FTZ R191, R14, R150, R145 ;  /* 0x000000960ebf7223 */ /* 0x000fe20000010091 */
[----:B------:R-:W-:Y:S01]  /*3bb0*/  FADD.FTZ R149, R220, -R149 ;  /* 0x80000095dc957221 */ /* 0x000fe20000010000 */
[----:B------:R-:W1:Y:S01]  /*3bc0*/  @P0 LDC.64 R74, c[0x0][0x408] ;  /* 0x00010200ff4a0b82 */ /* 0x000e620000000a00 */
[C---:B------:R-:W-:Y:S01]  /*3bd0*/  FMUL.FTZ R148, R7.reuse, R148 ;  /* 0x0000009407947220 */ /* 0x040fe20000410000 */
[----:B------:R-:W-:Y:S01]  /*3be0*/  FADD.FTZ R191, R216, -R191 ;  /* 0x800000bfd8bf7221 */ /* 0x000fe20000010000 */
[----:B------:R-:W-:-:S03]  /*3bf0*/  FMUL.FTZ R149, R7, R149 ;  /* 0x0000009507957220 */ /* 0x000fc60000410000 */
[----:B------:R-:W-:Y:S01]  /*3c00*/  FSEL R148, R148, RZ, P1 ;  /* 0x000000ff94947208 */ /* 0x000fe20000800000 */
[----:B------:R-:W-:Y:S01]  /*3c10*/  FMUL.FTZ R191, R7, R191 ;  /* 0x000000bf07bf7220 */ /* 0x000fe20000410000 */
[----:B------:R-:W-:-:S04]  /*3c20*/  FSEL R149, R149, RZ, P1 ;  /* 0x000000ff95957208 */ /* 0x000fc80000800000 */
[----:B------:R-:W-:Y:S01]  /*3c30*/  FSEL R201, R191, RZ, P1 ;  /* 0x000000ffbfc97208 */ /* 0x000fe20000800000 */
[----:B------:R-:W-:Y:S01]  /*3c40*/  FFMA.FTZ R191, R11, R150, R145 ;  /* 0x000000960bbf7223 */ /* 0x000fe20000010091 */
[----:B0-----:R-:W-:-:S03]  /*3c50*/  @P0 FMUL.FTZ R73, R148, R73 ;  /* 0x0000004994490220 */ /* 0x001fc60000410000 */
[----:B------:R-:W-:Y:S01]  /*3c60*/  FADD.FTZ R191, R215, -R191 ;  /* 0x800000bfd7bf7221 */ /* 0x000fe20000010000 */
[----:B------:R-:W-:-:S03]  /*3c70*/  @P0 FMUL.FTZ R72, R73, R72 ;  /* 0x0000004849480220 */ /* 0x000fc60000410000 */
[----:B------:R-:W-:Y:S01]  /*3c80*/  FMUL.FTZ R191, R7, R191 ;  /* 0x000000bf07bf7220 */ /* 0x000fe20000410000 */
[----:B-1----:R-:W-:Y:S01]  /*3c90*/  @P0 FMUL.FTZ R75, R149, R75 ;  /* 0x0000004b954b0220 */ /* 0x002fe20000410000 */
[----:B------:R-:W-:Y:S02]  /*3ca0*/  @P0 FSEL R190, R72, RZ, P6 ;  /* 0x000000ff48be0208 */ /* 0x000fe40003000000 */
[----:B------:R-:W0:Y:S01]  /*3cb0*/  @P0 LDC.64 R72, c[0x0][0x408] ;  /* 0x00010200ff480b82 */ /* 0x000e220000000a00 */
[----:B------:R-:W-:Y:S01]  /*3cc0*/  @P0 FMUL.FTZ R74, R75, R74 ;  /* 0x0000004a4b4a0220 */ /* 0x000fe20000410000 */
[----:B------:R-:W-:Y:S01]  /*3cd0*/  FFMA.FTZ R75, R9, R150, R145 ;  /* 0x00000096094b7223 */ /* 0x000fe20000010091 */
[----:B------:R-:W-:Y:S02]  /*3ce0*/  @P0 LOP3.LUT P6, RZ, R170, 0xff00, RZ, 0xc0, !PT ;  /* 0x0000ff00aaff0812 */ /* 0x000fe400078cc0ff */
[----:B------:R-:W-:Y:S01]  /*3cf0*/  @P0 F2FP.BF16.F32.PACK_AB R190, RZ, R190 ;  /* 0x000000beffbe023e */ /* 0x000fe200000010ff */
[----:B------:R-:W-:Y:S01]  /*3d00*/  FADD.FTZ R75, R219, -R75 ;  /* 0x8000004bdb4b7221 */ /* 0x000fe20000010000 */
[----:B------:R-:W-:-:S02]  /*3d10*/  @P0 FSEL R74, R74, RZ, P6 ;  /* 0x000000ff4a4a0208 */ /* 0x000fc40003000000 */
[----:B------:R-:W-:Y:S01]  /*3d20*/  @P0 LOP3.LUT P6, RZ, R170, 0xff0000, RZ, 0xc0, !PT ;  /* 0x00ff0000aaff0812 */ /* 0x000fe200078cc0ff */
[----:B------:R-:W-:Y:S01]  /*3d30*/  FMUL.FTZ R75, R7, R75 ;  /* 0x0000004b074b7220 */ /* 0x000fe20000410000 */
[----:B------:R-:W-:Y:S02]  /*3d40*/  @P0 F2FP.BF16.F32.PACK_AB R74, RZ, R74 ;  /* 0x0000004aff4a023e */ /* 0x000fe400000010ff */
[----:B------:R-:W-:Y:S02]  /*3d50*/  @P0 PRMT R140, R190, 0x7610, R140 ;  /* 0x00007610be8c0816 */ /* 0x000fe4000000008c */
[----:B------:R-:W-:Y:S02]  /*3d60*/  FSEL R75, R75, RZ, P1 ;  /* 0x000000ff4b4b7208 */ /* 0x000fe40000800000 */
[----:B------:R-:W-:Y:S01]  /*3d70*/  @P0 PRMT R140, R140, 0x5410, R74 ;  /* 0x000054108c8c0816 */ /* 0x000fe2000000004a */
[----:B------:R-:W-:Y:S01]  /*3d80*/  FFMA.FTZ R74, R13, R150, R145 ;  /* 0x000000960d4a7223 */ /* 0x000fe20000010091 */
[----:B------:R-:W-:-:S03]  /*3d90*/  FSEL R191, R191, RZ, P1 ;  /* 0x000000ffbfbf7208 */ /* 0x000fc60000800000 */
[----:B------:R-:W-:Y:S01]  /*3da0*/  FADD.FTZ R74, R218, -R74 ;  /* 0x8000004ada4a7221 */ /* 0x000fe20000010000 */
[----:B0-----:R-:W-:-:S03]  /*3db0*/  @P0 FMUL.FTZ R73, R75, R73 ;  /* 0x000000494b490220 */ /* 0x001fc60000410000 */
[----:B------:R-:W-:Y:S01]  /*3dc0*/  FMUL.FTZ R74, R7, R74 ;  /* 0x0000004a074a7220 */ /* 0x000fe20000410000 */
[----:B------:R-:W-:-:S04]  /*3dd0*/  @P0 FMUL.FTZ R72, R73, R72 ;  /* 0x0000004849480220 */ /* 0x000fc80000410000 */
[----:B------:R-:W-:Y:S01]  /*3de0*/  FSEL R190, R74, RZ, P1 ;  /* 0x000000ff4abe7208 */ /* 0x000fe20000800000 */
[----:B------:R-:W-:Y:S01]  /*3df0*/  FFMA.FTZ R74, R10, R150, R145 ;  /* 0x000000960a4a7223 */ /* 0x000fe20000010091 */
[----:B------:R-:W-:Y:S02]  /*3e00*/  @P0 FSEL R72, R72, RZ, P6 ;  /* 0x000000ff48480208 */ /* 0x000fe40003000000 */
[----:B------:R-:W-:Y:S01]  /*3e10*/  @P0 LOP3.LUT P6, RZ, R170, 0xff000000, RZ, 0xc0, !PT ;  /* 0xff000000aaff0812 */ /* 0x000fe200078cc0ff */
[----:B------:R-:W-:Y:S01]  /*3e20*/  FADD.FTZ R74, R217, -R74 ;  /* 0x8000004ad94a7221 */ /* 0x000fe20000010000 */
[----:B------:R-:W-:-:S03]  /*3e30*/  @P0 F2FP.BF16.F32.PACK_AB R72, RZ, R72 ;  /* 0x00000048ff48023e */ /* 0x000fc600000010ff */
[----:B------:R-:W-:Y:S01]  /*3e40*/  FMUL.FTZ R74, R7, R74 ;  /* 0x0000004a074a7220 */ /* 0x000fe20000410000 */
[----:B------:R-:W-:Y:S02]  /*3e50*/  @P0 PRMT R141, R72, 0x7610, R141 ;  /* 0x00007610488d0816 */ /* 0x000fe4000000008d */
[----:B------:R-:W0:Y:S02]  /*3e60*/  @P0 LDC.64 R72, c[0x0][0x408] ;  /* 0x00010200ff480b82 */ /* 0x000e240000000a00 */
[----:B------:R-:W-:Y:S01]  /*3e70*/  FSEL R74, R74, RZ, P1 ;  /* 0x000000ff4a4a7208 */ /* 0x000fe20000800000 */
[----:B0-----:R-:W-:-:S04]  /*3e80*/  @P0 FMUL.FTZ R73, R73, R190 ;  /* 0x000000be49490220 */ /* 0x001fc80000410000 */
[----:B------:R-:W-:-:S05]  /*3e90*/  @P0 FMUL.FTZ R72, R73, R72 ;  /* 0x0000004849480220 */ /* 0x000fca0000410000 */
[----:B------:R-:W-:Y:S02]  /*3ea0*/  @P0 FSEL R72, R72, RZ, P6 ;  /* 0x000000ff48480208 */ /* 0x000fe40003000000 */
[----:B------:R-:W-:Y:S02]  /*3eb0*/  @P0 LOP3.LUT P6, RZ, R171, 0xff, RZ, 0xc0, !PT ;  /* 0x000000ffabff0812 */ /* 0x000fe400078cc0ff */
[----:B------:R-:W-:-:S04]  /*3ec0*/  @P0 F2FP.BF16.F32.PACK_AB R72, RZ, R72 ;  /* 0x00000048ff48023e */ /* 0x000fc800000010ff */
[----:B------:R-:W-:Y:S02]  /*3ed0*/  @P0 PRMT R141, R141, 0x5410, R72 ;  /* 0x000054108d8d0816 */ /* 0x000fe40000000048 */
[----:B------:R-:W0:Y:S02]  /*3ee0*/  @P0 LDC.64 R72, c[0x0][0x408] ;  /* 0x00010200ff480b82 */ /* 0x000e240000000a00 */
[-C--:B0-----:R-:W-:Y:S01]  /*3ef0*/  @P0 FMUL.FTZ R73, R73, R74.reuse ;  /* 0x0000004a49490220 */ /* 0x081fe20000410000 */
[----:B------:R-:W-:-:S03]  /*3f00*/  F2FP.BF16.F32.PACK_AB R74, R201, R74 ;  /* 0x0000004ac94a723e */ /* 0x000fc600000010ff */
[----:B------:R-:W-:-:S05]  /*3f10*/  @P0 FMUL.FTZ R72, R73, R72 ;  /* 0x0000004849480220 */ /* 0x000fca0000410000 */
[----:B------:R-:W-:Y:S02]  /*3f20*/  @P0 FSEL R72, R72, RZ, P6 ;  /* 0x000000ff48480208 */ /* 0x000fe40003000000 */
[----:B------:R-:W-:Y:S02]  /*3f30*/  @P0 LOP3.LUT P6, RZ, R171, 0xff00, RZ, 0xc0, !PT ;  /* 0x0000ff00abff0812 */ /* 0x000fe400078cc0ff */
[----:B------:R-:W-:-:S04]  /*3f40*/  @P0 F2FP.BF16.F32.PACK_AB R72, RZ, R72 ;  /* 0x00000048ff48023e */ /* 0x000fc800000010ff */
[----:B------:R-:W-:Y:S02]  /*3f50*/  @P0 PRMT R142, R72, 0x7610, R142 ;  /* 0x00007610488e0816 */ /* 0x000fe4000000008e */
[----:B------:R-:W0:Y:S02]  /*3f60*/  @P0 LDC.64 R72, c[0x0][0x408] ;  /* 0x00010200ff480b82 */ /* 0x000e240000000a00 */
[----:B0-----:R-:W-:-:S04]  /*3f70*/  @P0 FMUL.FTZ R73, R73, R201 ;  /* 0x000000c949490220 */ /* 0x001fc80000410000 */
[----:B------:R-:W-:-:S05]  /*3f80*/  @P0 FMUL.FTZ R72, R73, R72 ;  /* 0x0000004849480220 */ /* 0x000fca0000410000 */
[----:B------:R-:W-:Y:S02]  /*3f90*/  @P0 FSEL R72, R72, RZ, P6 ;  /* 0x000000ff48480208 */ /* 0x000fe40003000000 */
[----:B------:R-:W-:Y:S02]  /*3fa0*/  @P0 LOP3.LUT P6, RZ, R171, 0xff0000, RZ, 0xc0, !PT ;  /* 0x00ff0000abff0812 */ /* 0x000fe400078cc0ff */
[----:B------:R-:W-:-:S04]  /*3fb0*/  @P0 F2FP.BF16.F32.PACK_AB R72, RZ, R72 ;  /* 0x00000048ff48023e */ /* 0x000fc800000010ff */
[----:B------:R-:W-:Y:S02]  /*3fc0*/  @P0 PRMT R142, R142, 0x5410, R72 ;  /* 0x000054108e8e0816 */ /* 0x000fe40000000048 */
[----:B------:R-:W0:Y:S02]  /*3fd0*/  @P0 LDC.64 R72, c[0x0][0x408] ;  /* 0x00010200ff480b82 */ /* 0x000e240000000a00 */
[----:B0-----:R-:W-:-:S04]  /*3fe0*/  @P0 FMUL.FTZ R73, R73, R191 ;  /* 0x000000bf49490220 */ /* 0x001fc80000410000 */
[----:B------:R-:W-:Y:S01]  /*3ff0*/  @P0 FMUL.FTZ R72, R73, R72 ;  /* 0x0000004849480220 */ /* 0x000fe20000410000 */
[----:B------:R-:W-:-:S04]  /*4000*/  F2FP.BF16.F32.PACK_AB R73, R190, R75 ;  /* 0x0000004bbe49723e */ /* 0x000fc800000010ff */
[----:B------:R-:W-:-:S04]  /*4010*/  @P0 FSEL R72, R72, RZ, P6 ;  /* 0x000000ff48480208 */ /* 0x000fc80003000000 */
[----:B------:R-:W-:-:S04]  /*4020*/  @P0 F2FP.BF16.F32.PACK_AB R72, RZ, R72 ;  /* 0x00000048ff48023e */ /* 0x000fc800000010ff */
[----:B------:R-:W-:Y:S01]  /*4030*/  @P0 PRMT R143, R72, 0x7610, R143 ;  /* 0x00007610488f0816 */ /* 0x000fe2000000008f */
[----:B------:R-:W-:-:S04]  /*4040*/  FFMA.FTZ R72, R15, R150, R145 ;  /* 0x000000960f487223 */ /* 0x000fc80000010091 */
[----:B------:R-:W-:-:S04]  /*4050*/  FADD.FTZ R72, R214, -R72 ;  /* 0x80000048d6487221 */ /* 0x000fc80000010000 */
[----:B------:R-:W-:-:S05]  /*4060*/  FMUL.FTZ R72, R7, R72 ;  /* 0x0000004807487220 */ /* 0x000fca0000410000 */
[----:B------:R-:W-:Y:S02]  /*4070*/  FSEL R190, R72, RZ, P1 ;  /* 0x000000ff48be7208 */ /* 0x000fe40000800000 */
[----:B------:R-:W-:Y:S02]  /*4080*/  F2FP.BF16.F32.PACK_AB R72, R149, R148 ;  /* 0x000000949548723e */ /* 0x000fe400000010ff */
[----:B------:R-:W-:Y:S01]  /*4090*/  F2FP.BF16.F32.PACK_AB R75, R190, R191 ;  /* 0x000000bfbe4b723e */ /* 0x000fe200000010ff */
        /* <DEDUP_REMOVED lines=9> */
.L_x_5485:
[----:B------:R-:W-:Y:S01]  /*4130*/  MOV R147, UR20 ;  /* 0x0000001400937c02 */ /* 0x000fe20008000f00 */
[----:B------:R-:W-:-:S03]  /*4140*/  IMAD.U32 R151, RZ, RZ, UR21 ;  /* 0x00000015ff977e24 */ /* 0x000fc6000f8e00ff */
[----:B------:R-:W-:-:S04]  /*4150*/  ISETP.NE.U32.AND P1, PT, R147, RZ, PT ;  /* 0x000000ff9300720c */ /* 0x000fc80003f25070 */
[----:B------:R-:W-:-:S13]  /*4160*/  ISETP.NE.AND.EX P1, PT, R151, RZ, PT, P1 ;  /* 0x000000ff9700720c */ /* 0x000fda0003f25310 */
[----:B------:R-:W-:Y:S05]  /*4170*/  @P1 BRA `(.L_x_5502) ;  /* 0x00000004007c1947 */ /* 0x000fea0003800000 */
[----:B------:R-:W-:Y:S02]  /*4180*/  ISETP.GT.AND P1, PT, R6, RZ, PT ;  /* 0x000000ff0600720c */ /* 0x000fe40003f24270 */
[----:B-----5:R-:W-:Y:S02]  /*4190*/  SHF.L.U32 R190, R120, 0x10, RZ ;  /* 0x0000001078be7819 */ /* 0x020fe400000006ff */
[----:B------:R-:W-:-:S09]  /*41a0*/  @P0 LOP3.LUT P6, RZ, R170, 0xff, RZ, 0xc0, !PT ;  /* 0x000000ffaaff0812 */ /* 0x000fd200078cc0ff */
[----:B--2---:R-:W-:-:S04]  /*41b0*/  @P1 FFMA.FTZ R149, R0, R150, R145 ;  /* 0x0000009600951223 */ /* 0x004fc80000010091 */
[----:B------:R-:W-:-:S04]  /*41c0*/  @P1 FADD.FTZ R148, R8, -R149 ;  /* 0x8000009508941221 */ /* 0x000fc80000010000 */
[----:B------:R-:W-:Y:S02]  /*41d0*/  @P1 FFMA.FTZ R190, R7, R148, R190 ;  /* 0x0000009407be1223 */ /* 0x000fe400000100be */
[----:B------:R-:W0:Y:S02]  /*41e0*/  @P0 LDC.64 R148, c[0x0][0x408] ;  /* 0x00010200ff940b82 */ /* 0x000e240000000a00 */
[----:B0-----:R-:W-:Y:S01]  /*41f0*/  @P0 FMUL.FTZ R149, R190, R149 ;  /* 0x00000095be950220 */ /* 0x001fe20000410000 */
[----:B------:R-:W-:-:S03]  /*4200*/  PRMT R190, R120, 0x7632, R190 ;  /* 0x0000763278be7816 */ /* 0x000fc600000000be */
[----:B------:R-:W-:Y:S01]  /*4210*/  @P0 FMUL.FTZ R148, R149, R148 ;  /* 0x0000009495940220 */ /* 0x000fe20000410000 */
[----:B------:R-:W-:-:S04]  /*4220*/  SHF.L.U32 R190, R190, 0x10, RZ ;  /* 0x00000010bebe7819 */ /* 0x000fc800000006ff */
[----:B------:R-:W-:Y:S02]  /*4230*/  @P0 FSEL R148, R148, RZ, P6 ;  /* 0x000000ff94940208 */ /* 0x000fe40003000000 */
[----:B------:R-:W-:Y:S02]  /*4240*/  @P0 LOP3.LUT P6, RZ, R170, 0xff00, RZ, 0xc0, !PT ;  /* 0x0000ff00aaff0812 */ /* 0x000fe400078cc0ff */
[----:B------:R-:W-:-:S04]  /*4250*/  @P0 F2FP.BF16.F32.PACK_AB R148, RZ, R148 ;  /* 0x00000094ff94023e */ /* 0x000fc800000010ff */
[----:B------:R-:W-:Y:S01]  /*4260*/  @P0 PRMT R140, R148, 0x7610, R140 ;  /* 0x00007610948c0816 */ /* 0x000fe2000000008c */
[----:B------:R-:W-:-:S04]  /*4270*/  @P1 FFMA.FTZ R148, R12, R150, R145 ;  /* 0x000000960c941223 */ /* 0x000fc80000010091 */
[----:B------:R-:W-:-:S04]  /*4280*/  @P1 FADD.FTZ R148, R220, -R148 ;  /* 0x80000094dc941221 */ /* 0x000fc80000010000 */
[----:B------:R-:W-:Y:S02]  /*4290*/  @P1 FFMA.FTZ R190, R7, R148, R190 ;  /* 0x0000009407be1223 */ /* 0x000fe400000100be */
[----:B------:R-:W0:Y:S02]  /*42a0*/  @P0 LDC.64 R148, c[0x0][0x408] ;  /* 0x00010200ff940b82 */ /* 0x000e240000000a00 */
[----:B0-----:R-:W-:Y:S01]  /*42b0*/  @P0 FMUL.FTZ R149, R190, R149 ;  /* 0x00000095be950220 */ /* 0x001fe20000410000 */
[----:B------:R-:W-:-:S03]  /*42c0*/  IMAD.U32 R190, R121, 0x10000, RZ ;  /* 0x0001000079be7824 */ /* 0x000fc600078e00ff */
[----:B------:R-:W-:-:S05]  /*42d0*/  @P0 FMUL.FTZ R148, R149, R148 ;  /* 0x0000009495940220 */ /* 0x000fca0000410000 */
        /* <DEDUP_REMOVED lines=21> */
[----:B------:R-:W-:-:S03]  /*4430*/  SHF.L.U32 R190, R122, 0x10, RZ ;  /* 0x000000107abe7819 */ /* 0x000fc600000006ff */
        /* <DEDUP_REMOVED lines=11> */
[----:B------:R-:W-:Y:S02]  /*44f0*/  @P0 FMUL.FTZ R148, R149, R148 ;  /* 0x0000009495940220 */ /* 0x000fe40000410000 */
[----:B------:R-:W-:-:S03]  /*4500*/  IMAD.U32 R190, R190, 0x10000, RZ ;  /* 0x00010000bebe7824 */ /* 0x000fc600078e00ff */
        /* <DEDUP_REMOVED lines=19> */
[----:B0-----:R-:W-:-:S04]  /*4640*/  @P0 FMUL.FTZ R149, R190, R149 ;  /* 0x00000095be950220 */ /* 0x001fc80000410000 */
[----:B------:R-:W-:-:S05]  /*4650*/  @P0 FMUL.FTZ R148, R149, R148 ;  /* 0x0000009495940220 */ /* 0x000fca0000410000 */
        /* <DEDUP_REMOVED lines=17> */
.L_x_5502:
[----:B------:R-:W-:Y:S01]  /*4770*/  ISETP.GT.AND P1, PT, R6, RZ, PT ;  /* 0x000000ff0600720c */ /* 0x000fe20003f24270 */
[----:B------:R-:W0:Y:S01]  /*4780*/  @P0 LDC.64 R72, c[0x0][0x408] ;  /* 0x00010200ff480b82 */ /* 0x000e220000000a00 */
[C---:B-----5:R-:W-:Y:S01]  /*4790*/  IMAD.U32 R75, R121.reuse, 0x10000, RZ ;  /* 0x00010000794b7824 */ /* 0x060fe200078e00ff */
[----:B--2---:R-:W-:Y:S02]  /*47a0*/  PRMT R148, R121, 0x7632, R148 ;  /* 0x0000763279947816 */ /* 0x004fe40000000094 */
[----:B------:R-:W-:Y:S02]  /*47b0*/  @P0 LOP3.LUT P6, RZ, R170, 0xff0000, RZ, 0xc0, !PT ;  /* 0x00ff0000aaff0812 */ /* 0x000fe400078cc0ff */
[----:B------:R-:W-:Y:S02]  /*47c0*/  SHF.L.U32 R148, R148, 0x10, RZ ;  /* 0x0000001094947819 */ /* 0x000fe400000006ff */
[C---:B------:R-:W-:Y:S02]  /*47d0*/  SHF.L.U32 R190, R123.reuse, 0x10, RZ ;  /* 0x000000107bbe7819 */ /* 0x040fe400000006ff */
[----:B------:R-:W-:-:S02]  /*47e0*/  PRMT R191, R123, 0x7632, R191 ;  /* 0x000076327bbf7816 */ /* 0x000fc400000000bf */
[----:B------:R-:W-:-:S03]  /*47f0*/  @P1 FFMA.FTZ R74, R9, R150, R145 ;  /* 0x00000096094a1223 */ /* 0x000fc60000010091 */
[----:B------:R-:W-:Y:S02]  /*4800*/  IMAD.U32 R191, R191, 0x10000, RZ ;  /* 0x00010000bfbf7824 */ /* 0x000fe400078e00ff */
[----:B------:R-:W-:-:S04]  /*4810*/  @P1 FADD.FTZ R74, R219, -R74 ;  /* 0x8000004adb4a1221 */ /* 0x000fc80000010000 */
[----:B------:R-:W-:-:S04]  /*4820*/  @P1 FFMA.FTZ R75, R7, R74, R75 ;  /* 0x0000004a074b1223 */ /* 0x000fc8000001004b */
[----:B0-----:R-:W-:-:S04]  /*4830*/  @P0 FMUL.FTZ R73, R75, R73 ;  /* 0x000000494b490220 */ /* 0x001fc80000410000 */
[----:B------:R-:W-:Y:S01]  /*4840*/  @P0 FMUL.FTZ R72, R73, R72 ;  /* 0x0000004849480220 */ /* 0x000fe20000410000 */
[----:B------:R-:W-:-:S04]  /*4850*/  @P1 FFMA.FTZ R73, R13, R150, R145 ;  /* 0x000000960d491223 */ /* 0x000fc80000010091 */
[----:B------:R-:W-:Y:S01]  /*4860*/  @P1 FADD.FTZ R73, R218, -R73 ;  /* 0x80000049da491221 */ /* 0x000fe20000010000 */
[----:B------:R-:W-:Y:S02]  /*4870*/  @P0 FSEL R74, R72, RZ, P6 ;  /* 0x000000ff484a0208 */ /* 0x000fe40003000000 */
[----:B------:R-:W-:Y:S01]  /*4880*/  @P0 LOP3.LUT P6, RZ, R170, 0xff000000, RZ, 0xc0, !PT ;  /* 0xff000000aaff0812 */ /* 0x000fe200078cc0ff */
[----:B------:R-:W-:Y:S01]  /*4890*/  @P1 FFMA.FTZ R148, R7, R73, R148 ;  /* 0x0000004907941223 */ /* 0x000fe20000010094 */
[----:B------:R-:W-:Y:S01]  /*48a0*/  @P0 F2FP.BF16.F32.PACK_AB R74, RZ, R74 ;  /* 0x0000004aff4a023e */ /* 0x000fe200000010ff */
[----:B------:R-:W0:Y:S03]  /*48b0*/  @P0 LDC.64 R72, c[0x0][0x408] ;  /* 0x00010200ff480b82 */ /* 0x000e260000000a00 */
[----:B------:R-:W-:Y:S02]  /*48c0*/  @P0 PRMT R141, R74, 0x7610, R141 ;  /* 0x000076104a8d0816 */ /* 0x000fe4000000008d */
[----:B------:R-:W-:Y:S01]  /*48d0*/  SHF.L.U32 R74, R122, 0x10, RZ ;  /* 0x000000107a4a7819 */ /* 0x000fe200000006ff */
[----:B0-----:R-:W-:-:S04]  /*48e0*/  @P0 FMUL.FTZ R73, R148, R73 ;  /* 0x0000004994490220 */ /* 0x001fc80000410000 */
[----:B------:R-:W-:-:S05]  /*48f0*/  @P0 FMUL.FTZ R72, R73, R72 ;  /* 0x0000004849480220 */ /* 0x000fca0000410000 */
[----:B------:R-:W-:Y:S01]  /*4900*/  @P0 FSEL R149, R72, RZ, P6 ;  /* 0x000000ff48950208 */ /* 0x000fe20003000000 */
[----:B------:R-:W-:Y:S01]  /*4910*/  @P1 FFMA.FTZ R72, R10, R150, R145 ;  /* 0x000000960a481223 */ /* 0x000fe20000010091 */
[----:B------:R-:W-:Y:S02]  /*4920*/  @P0 LOP3.LUT P6, RZ, R171, 0xff, RZ, 0xc0, !PT ;  /* 0x000000ffabff0812 */ /* 0x000fe400078cc0ff */
[----:B------:R-:W-:Y:S01]  /*4930*/  @P0 F2FP.BF16.F32.PACK_AB R149, RZ, R149 ;  /* 0x00000095ff95023e */ /* 0x000fe200000010ff */
[----:B------:R-:W-:-:S03]  /*4940*/  @P1 FADD.FTZ R72, R217, -R72 ;  /* 0x80000048d9481221 */ /* 0x000fc60000010000 */
[--C-:B------:R-:W-:Y:S01]  /*4950*/  @P0 PRMT R141, R141, 0x5410, R149.reuse ;  /* 0x000054108d8d0816 */ /* 0x100fe20000000095 */
[----:B------:R-:W-:Y:S01]  /*4960*/  @P1 FFMA.FTZ R74, R7, R72, R74 ;  /* 0x00000048074a1223 */ /* 0x000fe2000001004a */
[----:B------:R-:W-:Y:S01]  /*4970*/  PRMT R149, R122, 0x7632, R149 ;  /* 0x000076327a957816 */ /* 0x000fe20000000095 */
[----:B------:R-:W0:Y:S04]  /*4980*/  @P0 LDC.64 R72, c[0x0][0x408] ;  /* 0x00010200ff480b82 */ /* 0x000e280000000a00 */
[----:B------:R-:W-:Y:S02]  /*4990*/  IMAD.U32 R149, R149, 0x10000, RZ ;  /* 0x0001000095957824 */ /* 0x000fe400078e00ff */
[----:B0-----:R-:W-:-:S04]  /*49a0*/  @P0 FMUL.FTZ R73, R74, R73 ;  /* 0x000000494a490220 */ /* 0x001fc80000410000 */
        /* <DEDUP_REMOVED lines=8> */
[----:B------:R-:W0:Y:S03]  /*4a30*/  @P0 LDC.64 R72, c[0x0][0x408] ;  /* 0x00010200ff480b82 */ /* 0x000e260000000a00 */
[C---:B------:R-:W-:Y:S01]  /*4a40*/  F2FP.BF16.F32.PACK_AB R74, R149.reuse, R74 ;  /* 0x0000004a954a723e */ /* 0x040fe200000010ff */
        /* <DEDUP_REMOVED lines=11> */
[----:B------:R-:W-:Y:S01]  /*4b00*/  @P0 FMUL.FTZ R72, R73, R72 ;  /* 0x0000004849480220 */ /* 0x000fe20000410000 */
[----:B------:R-:W-:-:S04]  /*4b10*/  @P1 FFMA.FTZ R73, R12, R150, R145 ;  /* 0x000000960c491223 */ /* 0x000fc80000010091 */
[----:B------:R-:W-:Y:S01]  /*4b20*/  @P0 FSEL R72, R72, RZ, P6 ;  /* 0x000000ff48480208 */ /* 0x000fe20003000000 */
[----:B------:R-:W-:Y:S01]  /*4b30*/  @P1 FADD.FTZ R73, R220, -R73 ;  /* 0x80000049dc491221 */ /* 0x000fe20000010000 */
[----:B------:R-:W-:Y:S02]  /*4b40*/  ISETP.NE.AND P6, PT, R221, RZ, PT ;  /* 0x000000ffdd00720c */ /* 0x000fe40003fc5270 */
[----:B------:R-:W-:-:S04]  /*4b50*/  @P0 F2FP.BF16.F32.PACK_AB R72, RZ, R72 ;  /* 0x00000048ff48023e */ /* 0x000fc800000010ff */
[----:B------:R-:W-:Y:S02]  /*4b60*/  @P0 PRMT R143, R72, 0x7610, R143 ;  /* 0x00007610488f0816 */ /* 0x000fe4000000008f */
[----:B------:R-:W-:-:S04]  /*4b70*/  PRMT R72, R120, 0x7632, R72 ;  /* 0x0000763278487816 */ /* 0x000fc80000000048 */
[----:B------:R-:W-:-:S05]  /*4b80*/  SHF.L.U32 R72, R72, 0x10, RZ ;  /* 0x0000001048487819 */ /* 0x000fca00000006ff */
[----:B------:R-:W-:Y:S01]  /*4b90*/  @P1 FFMA.FTZ R72, R7, R73, R72 ;  /* 0x0000004907481223 */ /* 0x000fe20000010048 */
[----:B------:R-:W-:-:S04]  /*4ba0*/  @P1 FFMA.FTZ R73, R15, R150, R145 ;  /* 0x000000960f491223 */ /* 0x000fc80000010091 */
[----:B------:R-:W-:-:S04]  /*4bb0*/  @P1 FADD.FTZ R73, R214, -R73 ;  /* 0x80000049d6491221 */ /* 0x000fc80000010000 */
[----:B------:R-:W-:Y:S01]  /*4bc0*/  @P1 FFMA.FTZ R191, R7, R73, R191 ;  /* 0x0000004907bf1223 */ /* 0x000fe200000100bf */
[----:B------:R-:W-:Y:S02]  /*4bd0*/  F2FP.BF16.F32.PACK_AB R73, R148, R75 ;  /* 0x0000004b9449723e */ /* 0x000fe400000010ff */
[----:B------:R-:W0:Y:S01]  /*4be0*/  @P0 LDC.64 R148, c[0x0][0x408] ;  /* 0x00010200ff940b82 */ /* 0x000e220000000a00 */
[----:B------:R-:W-:Y:S02]  /*4bf0*/  @P0 ISETP.GE.U32.AND P1, PT, R170, RZ, PT ;  /* 0x000000ffaa00020c */ /* 0x000fe40003f26070 */
[----:B------:R-:W-:Y:S02]  /*4c00*/  F2FP.BF16.F32.PACK_AB R75, R191, R190 ;  /* 0x000000bebf4b723e */ /* 0x000fe400000010ff */
[----:B------:R-:W-:Y:S02]  /*4c10*/  @P0 ISETP.GE.U32.AND.EX P1, PT, R171, 0x1000000, PT, P1 ;  /* 0x01000000ab00080c */ /* 0x000fe40003f26110 */
[----:B------:R-:W-:Y:S01]  /*4c20*/  SHF.L.U32 R190, R120, 0x10, RZ ;  /* 0x0000001078be7819 */ /* 0x000fe200000006ff */
[----:B0-----:R-:W-:-:S04]  /*4c30*/  @P0 FMUL.FTZ R149, R191, R149 ;  /* 0x00000095bf950220 */ /* 0x001fc80000410000 */
[----:B------:R-:W-:Y:S01]  /*4c40*/  @P0 FMUL.FTZ R148, R149, R148 ;  /* 0x0000009495940220 */ /* 0x000fe20000410000 */
[----:B------:R-:W-:-:S04]  /*4c50*/  @P6 FFMA.FTZ R149, R0, R150, R145 ;  /* 0x0000009600956223 */ /* 0x000fc80000010091 */
[----:B------:R-:W-:Y:S02]  /*4c60*/  @P0 FSEL R148, R148, RZ, P1 ;  /* 0x000000ff94940208 */ /* 0x000fe40000800000 */
[----:B------:R-:W-:Y:S02]  /*4c70*/  @P0 LOP3.LUT P1, RZ, R170, 0xff00, RZ, 0xc0, !PT ;  /* 0x0000ff00aaff0812 */ /* 0x000fe4000782c0ff */
[----:B------:R-:W-:-:S04]  /*4c80*/  @P0 F2FP.BF16.F32.PACK_AB R148, RZ, R148 ;  /* 0x00000094ff94023e */ /* 0x000fc800000010ff */
[----:B------:R-:W-:Y:S01]  /*4c90*/  @P0 PRMT R143, R143, 0x5410, R148 ;  /* 0x000054108f8f0816 */ /* 0x000fe20000000094 */
[----:B------:R-:W-:-:S04]  /*4ca0*/  @P6 FADD.FTZ R148, R8, -R149 ;  /* 0x8000009508946221 */ /* 0x000fc80000010000 */
[----:B------:R-:W-:Y:S02]  /*4cb0*/  @P6 FFMA.FTZ R190, R7, R148, R190 ;  /* 0x0000009407be6223 */ /* 0x000fe400000100be */
[----:B------:R-:W0:Y:S02]  /*4cc0*/  @P0 LDC.64 R148, c[0x0][0x408] ;  /* 0x00010200ff940b82 */ /* 0x000e240000000a00 */
[----:B0-----:R-:W-:-:S04]  /*4cd0*/  @P0 FMUL.FTZ R149, R190, R149 ;  /* 0x00000095be950220 */ /* 0x001fc80000410000 */
[----:B------:R-:W-:Y:S02]  /*4ce0*/  @P0 FMUL.FTZ R191, R149, R148 ;  /* 0x0000009495bf0220 */ /* 0x000fe40000410000 */
[----:B------:R-:W0:Y:S02]  /*4cf0*/  @P0 LDC.64 R148, c[0x0][0x408] ;  /* 0x00010200ff940b82 */ /* 0x000e240000000a00 */
[C---:B0-----:R-:W-:Y:S01]  /*4d00*/  @P0 FMUL.FTZ R149, R72.reuse, R149 ;  /* 0x0000009548950220 */ /* 0x041fe20000410000 */
[----:B------:R-:W-:-:S03]  /*4d10*/  F2FP.BF16.F32.PACK_AB R72, R72, R190 ;  /* 0x000000be4848723e */ /* 0x000fc600000010ff */
[----:B------:R-:W-:-:S05]  /*4d20*/  @P0 FMUL.FTZ R148, R149, R148 ;  /* 0x0000009495940220 */ /* 0x000fca0000410000 */
[----:B------:R-:W-:Y:S02]  /*4d30*/  @P0 FSEL R148, R148, RZ, P1 ;  /* 0x000000ff94940208 */ /* 0x000fe40000800000 */
[----:B------:R-:W-:Y:S02]  /*4d40*/  @P0 LOP3.LUT P1, RZ, R170, 0xff, RZ, 0xc0, !PT ;  /* 0x000000ffaaff0812 */ /* 0x000fe4000782c0ff */
[----:B------:R-:W-:Y:S02]  /*4d50*/  @P0 F2FP.BF16.F32.PACK_AB R148, RZ, R148 ;  /* 0x00000094ff94023e */ /* 0x000fe400000010ff */
[----:B------:R-:W-:-:S04]  /*4d60*/  @P0 FSEL R149, R191, RZ, P1 ;  /* 0x000000ffbf950208 */ /* 0x000fc80000800000 */
[----:B------:R-:W-:-:S04]  /*4d70*/  @P0 F2FP.BF16.F32.PACK_AB R149, RZ, R149 ;  /* 0x00000095ff95023e */ /* 0x000fc800000010ff */
[----:B------:R-:W-:-:S04]  /*4d80*/  @P0 PRMT R140, R149, 0x7610, R140 ;  /* 0x00007610958c0816 */ /* 0x000fc8000000008c */
[----:B------:R-:W-:-:S07]  /*4d90*/  @P0 PRMT R140, R140, 0x5410, R148 ;  /* 0x000054108c8c0816 */ /* 0x000fce0000000094 */
.L_x_5501:
[----:B------:R-:W-:Y:S05]  /*4da0*/  BSYNC.RECONVERGENT B1 ;  /* 0x0000000000017941 */ /* 0x000fea0003800200 */
.L_x_5484:
[----:B------:R-:W-:-:S04]  /*4db0*/  ISETP.NE.U32.AND P1, PT, R147, RZ, PT ;  /* 0x000000ff9300720c */ /* 0x000fc80003f25070 */
[----:B------:R-:W-:-:S13]  /*4dc0*/  ISETP.NE.AND.EX P1, PT, R151, RZ, PT, P1 ;  /* 0x000000ff9700720c */ /* 0x000fda0003f25310 */
[----:B--2---:R-:W0:Y:S02]  /*4dd0*/  @P1 LDC.64 R148, c[0x0][0x478] ;  /* 0x00011e00ff941b82 */ /* 0x004e240000000a00 */
[----:B0-----:R-:W-:-:S04]  /*4de0*/  @P1 IMAD.WIDE.U32 R148, R146, 0x10, R148 ;  /* 0x0000001092941825 */ /* 0x001fc800078e0094 */
[----:B------:R-:W-:Y:S01]  /*4df0*/  VIADD R146, R146, 0x20 ;  /* 0x0000002092927836 */ /* 0x000fe20000000000 */
[----:B------:R0:W-:Y:S02]  /*4e00*/  @P1 STG.E.128 desc[UR6][R148.64], R72 ;  /* 0x0000004894001986 */ /* 0x0001e4000c101d06 */
[----:B0-----:R-:W0:Y:S02]  /*4e10*/  @P0 LDC.64 R148, c[0x0][0x468] ;  /* 0x00011a00ff940b82 */ /* 0x001e240000000a00 */
[C---:B0-----:R-:W-:Y:S01]  /*4e20*/  @P0 IMAD.WIDE.U32 R148, R144.reuse, 0x10, R148 ;  /* 0x0000001090940825 */ /* 0x041fe200078e0094 */
[----:B------:R-:W-:-:S04]  /*4e30*/  IADD3 R144, PT, PT, R144, 0x20, RZ ;  /* 0x0000002090907810 */ /* 0x000fc80007ffe0ff */
[----:B------:R0:W-:Y:S03]  /*4e40*/  @P0 STG.E.128 desc[UR6][R148.64], R140 ;  /* 0x0000008c94000986 */ /* 0x0001e6000c101d06 */
.L_x_5483:
[----:B------:R-:W-:Y:S05]  /*4e50*/  BSYNC.RECONVERGENT B2 ;  /* 0x0000000000027941 */ /* 0x000fea0003800200 */
.L_x_5482:
        /* <DEDUP_REMOVED lines=11> */
[----:B------:R-:W1:Y:S01]  /*4f10*/  @P0 LDC.64 R72, c[0x0][0x408] ;  /* 0x00010200ff480b82 */ /* 0x000e620000000a00 */
[----:B-----5:R-:W-:Y:S01]  /*4f20*/  SHF.L.U32 R75, R124, 0x10, RZ ;  /* 0x000000107c4b7819 */ /* 0x020fe200000006ff */
[----:B------:R-:W-:Y:S01]  /*4f30*/  IMAD.U32 R147, R125, 0x10000, RZ ;  /* 0x000100007d937824 */ /* 0x000fe200078e00ff */
[----:B------:R-:W-:Y:S02]  /*4f40*/  @P0 LOP3.LUT P6, RZ, R168, 0xff, RZ, 0xc0, !PT ;  /* 0x000000ffa8ff0812 */ /* 0x000fe400078cc0ff */
[----:B------:R-:W-:-:S05]  /*4f50*/  PRMT R190, R126, 0x7632, R190 ;  /* 0x000076327ebe7816 */ /* 0x000fca00000000be */
[----:B------:R-:W-:Y:S02]  /*4f60*/  IMAD.U32 R190, R190, 0x10000, RZ ;  /* 0x00010000bebe7824 */ /* 0x000fe400078e00ff */
[-CC-:B------:R-:W-:Y:S01]  /*4f70*/  @P1 FFMA.FTZ R74, R16, R150.reuse, R145.reuse ;  /* 0x00000096104a1223 */ /* 0x180fe20000010091 */
[-CC-:B0-2---:R-:W-:Y:S01]  /*4f80*/  @P1 FFMA.FTZ R148, R17, R150.reuse, R145.reuse ;  /* 0x0000009611941223 */ /* 0x185fe20000010091 */
[-CC-:B------:R-:W-:Y:S01]  /*4f90*/  @P1 FFMA.FTZ R149, R21, R150.reuse, R145.reuse ;  /* 0x0000009615951223 */ /* 0x180fe20000010091 */
[----:B------:R-:W-:Y:S01]  /*4fa0*/  @P1 FFMA.FTZ R202, R23, R150, R145 ;  /* 0x0000009617ca1223 */ /* 0x000fe20000010091 */
[----:B------:R-:W-:Y:S01]  /*4fb0*/  @P1 FADD.FTZ R74, R213, -R74 ;  /* 0x8000004ad54a1221 */ /* 0x000fe20000010000 */
[----:B------:R-:W-:Y:S02]  /*4fc0*/  @P1 FADD.FTZ R148, R211, -R148 ;  /* 0x80000094d3941221 */ /* 0x000fe40000010000 */
[----:B------:R-:W-:Y:S01]  /*4fd0*/  @P1 FADD.FTZ R202, R197, -R202 ;  /* 0x800000cac5ca1221 */ /* 0x000fe20000010000 */
[C---:B------:R-:W-:Y:S01]  /*4fe0*/  @P1 FFMA.FTZ R75, R7.reuse, R74, R75 ;  /* 0x0000004a074b1223 */ /* 0x040fe2000001004b */
[----:B------:R-:W-:Y:S01]  /*4ff0*/  PRMT R74, R124, 0x7632, R74 ;  /* 0x000076327c4a7816 */ /* 0x000fe2000000004a */
[----:B------:R-:W-:Y:S01]  /*5000*/  @P1 FFMA.FTZ R147, R7, R148, R147 ;  /* 0x0000009407931223 */ /* 0x000fe20000010093 */
[----:B------:R-:W-:Y:S01]  /*5010*/  SHF.L.U32 R148, R126, 0x10, RZ ;  /* 0x000000107e947819 */ /* 0x000fe200000006ff */
[----:B-1----:R-:W-:Y:S01]  /*5020*/  @P0 FMUL.FTZ R73, R75, R73 ;  /* 0x000000494b490220 */ /* 0x002fe20000410000 */
[----:B------:R-:W-:-:S03]  /*5030*/  SHF.L.U32 R74, R74, 0x10, RZ ;  /* 0x000000104a4a7819 */ /* 0x000fc600000006ff */
[----:B------:R-:W-:Y:S01]  /*5040*/  @P0 FMUL.FTZ R72, R73, R72 ;  /* 0x0000004849480220 */ /* 0x000fe20000410000 */
[----:B------:R-:W-:-:S04]  /*5050*/  @P1 FFMA.FTZ R73, R20, R150, R145 ;  /* 0x0000009614491223 */ /* 0x000fc80000010091 */
[----:B------:R-:W-:Y:S01]  /*5060*/  @P0 FSEL R72, R72, RZ, P6 ;  /* 0x000000ff48480208 */ /* 0x000fe20003000000 */
[----:B------:R-:W-:Y:S01]  /*5070*/  @P1 FADD.FTZ R73, R212, -R73 ;  /* 0x80000049d4491221 */ /* 0x000fe20000010000 */
[----:B------:R-:W-:Y:S02]  /*5080*/  @P0 LOP3.LUT P6, RZ, R168, 0xff00, RZ, 0xc0, !PT ;  /* 0x0000ff00a8ff0812 */ /* 0x000fe400078cc0ff */
[----:B------:R-:W-:Y:S01]  /*5090*/  @P0 F2FP.BF16.F32.PACK_AB R72, RZ, R72 ;  /* 0x00000048ff48023e */ /* 0x000fe200000010ff */
[----:B------:R-:W-:-:S03]  /*50a0*/  @P1 FFMA.FTZ R74, R7, R73, R74 ;  /* 0x00000049074a1223 */ /* 0x000fc6000001004a */
        /* <DEDUP_REMOVED lines=11> */
[----:B------:R-:W-:-:S04]  /*5160*/  PRMT R73, R125, 0x7632, R73 ;  /* 0x000076327d497816 */ /* 0x000fc80000000049 */
[----:B------:R-:W-:Y:S02]  /*5170*/  @P0 FSEL R72, R72, RZ, P6 ;  /* 0x000000ff48480208 */ /* 0x000fe40003000000 */
[----:B------:R-:W-:Y:S02]  /*5180*/  SHF.L.U32 R73, R73, 0x10, RZ ;  /* 0x0000001049497819 */ /* 0x000fe400000006ff */
[----:B------:R-:W-:Y:S02]  /*5190*/  @P0 F2FP.BF16.F32.PACK_AB R72, RZ, R72 ;  /* 0x00000048ff48023e */ /* 0x000fe400000010ff */
[----:B------:R-:W-:Y:S02]  /*51a0*/  @P0 LOP3.LUT P6, RZ, R168, 0xff000000, RZ, 0xc0, !PT ;  /* 0xff000000a8ff0812 */ /* 0x000fe400078cc0ff */
[----:B------:R-:W-:Y:S01]  /*51b0*/  @P0 PRMT R141, R72, 0x7610, R141 ;  /* 0x00007610488d0816 */ /* 0x000fe2000000008d */
[----:B------:R-:W-:-:S04]  /*51c0*/  @P1 FADD.FTZ R72, R210, -R149 ;  /* 0x80000095d2481221 */ /* 0x000fc80000010000 */
[----:B------:R-:W-:Y:S01]  /*51d0*/  @P1 FFMA.FTZ R73, R7, R72, R73 ;  /* 0x0000004807491223 */ /* 0x000fe20000010049 */
[----:B------:R-:W-:Y:S02]  /*51e0*/  F2FP.BF16.F32.PACK_AB R72, R74, R75 ;  /* 0x0000004b4a48723e */ /* 0x000fe400000010ff */
[----:B------:R-:W0:Y:S02]  /*51f0*/  @P0 LDC.64 R74, c[0x0][0x408] ;  /* 0x00010200ff4a0b82 */ /* 0x000e240000000a00 */
[C---:B0-----:R-:W-:Y:S01]  /*5200*/  @P0 FMUL.FTZ R75, R73.reuse, R75 ;  /* 0x0000004b494b0220 */ /* 0x041fe20000410000 */
[----:B------:R-:W-:-:S03]  /*5210*/  F2FP.BF16.F32.PACK_AB R73, R73, R147 ;  /* 0x000000934949723e */ /* 0x000fc600000010ff */
        /* <DEDUP_REMOVED lines=21> */
[----:B------:R-:W-:Y:S02]  /*5370*/  @P0 FSEL R74, R74, RZ, P6 ;  /* 0x000000ff4a4a0208 */ /* 0x000fe40003000000 */
[----:B------:R-:W-:Y:S02]  /*5380*/  @P0 LOP3.LUT P6, RZ, R169, 0xff0000, RZ, 0xc0, !PT ;  /* 0x00ff0000a9ff0812 */ /* 0x000fe400078cc0ff */
[----:B------:R-:W-:Y:S02]  /*5390*/  @P0 F2FP.BF16.F32.PACK_AB R75, RZ, R74 ;  /* 0x0000004aff4b023e */ /* 0x000fe400000010ff */
[----:B------:R-:W-:Y:S02]  /*53a0*/  F2FP.BF16.F32.PACK_AB R74, R190, R148 ;  /* 0x00000094be4a723e */ /* 0x000fe400000010ff */
[----:B------:R-:W0:Y:S01]  /*53b0*/  @P0 LDC.64 R148, c[0x0][0x408] ;  /* 0x00010200ff940b82 */ /* 0x000e220000000a00 */
[----:B------:R-:W-:Y:S01]  /*53c0*/  @P0 PRMT R142, R142, 0x5410, R75 ;  /* 0x000054108e8e0816 */ /* 0x000fe2000000004b */
[----:B------:R-:W-:Y:S01]  /*53d0*/  @P1 FFMA.FTZ R75, R19, R150, R145 ;  /* 0x00000096134b1223 */ /* 0x000fe20000010091 */
[----:B------:R-:W-:-:S03]  /*53e0*/  SHF.L.U32 R190, R127, 0x10, RZ ;  /* 0x000000107fbe7819 */ /* 0x000fc600000006ff */
[----:B------:R-:W-:-:S04]  /*53f0*/  @P1 FADD.FTZ R75, R198, -R75 ;  /* 0x8000004bc64b1221 */ /* 0x000fc80000010000 */
[----:B------:R-:W-:-:S04]  /*5400*/  @P1 FFMA.FTZ R190, R7, R75, R190 ;  /* 0x0000004b07be1223 */ /* 0x000fc800000100be */
[----:B0-----:R-:W-:-:S04]  /*5410*/  @P0 FMUL.FTZ R149, R190, R149 ;  /* 0x00000095be950220 */ /* 0x001fc80000410000 */
[----:B------:R-:W-:-:S05]  /*5420*/  @P0 FMUL.FTZ R148, R149, R148 ;  /* 0x0000009495940220 */ /* 0x000fca0000410000 */
[----:B------:R-:W-:-:S04]  /*5430*/  @P0 FSEL R148, R148, RZ, P6 ;  /* 0x000000ff94940208 */ /* 0x000fc80003000000 */
[----:B------:R-:W-:-:S04]  /*5440*/  @P0 F2FP.BF16.F32.PACK_AB R148, RZ, R148 ;  /* 0x00000094ff94023e */ /* 0x000fc800000010ff */
[----:B------:R-:W-:Y:S02]  /*5450*/  @P0 PRMT R143, R148, 0x7610, R143 ;  /* 0x00007610948f0816 */ /* 0x000fe4000000008f */
[----:B------:R-:W-:-:S04]  /*5460*/  PRMT R148, R127, 0x7632, R148 ;  /* 0x000076327f947816 */ /* 0x000fc80000000094 */
[----:B------:R-:W-:-:S05]  /*5470*/  SHF.L.U32 R148, R148, 0x10, RZ ;  /* 0x0000001094947819 */ /* 0x000fca00000006ff */
[----:B------:R-:W-:-:S05]  /*5480*/  @P1 FFMA.FTZ R148, R7, R202, R148 ;  /* 0x000000ca07941223 */ /* 0x000fca0000010094 */
        /* <DEDUP_REMOVED lines=10> */
.L_x_5507:
[----:B------:R-:W-:Y:S01]  /*5530*/  ISETP.GT.AND P1, PT, R6, RZ, PT ;  /* 0x000000ff0600720c */ /* 0x000fe20003f24270 */
[----:B-----5:R-:W-:Y:S01]  /*5540*/  IMAD.U32 R190, R124, 0x10000, RZ ;  /* 0x000100007cbe7824 */ /* 0x020fe200078e00ff */
[----:B------:R-:W-:-:S11]  /*5550*/  @P0 LOP3.LUT P6, RZ, R168, 0xff, RZ, 0xc0, !PT ;  /* 0x000000ffa8ff0812 */ /* 0x000fd600078cc0ff */
[-CC-:B0-2---:R-:W-:Y:S01]  /*5560*/  @P1 FFMA.FTZ R148, R16, R150.reuse, R145.reuse ;  /* 0x0000009610941223 */ /* 0x185fe20000010091 */
[----:B------:R-:W-:-:S03]  /*5570*/  @P1 FFMA.FTZ R147, R20, R150, R145 ;  /* 0x0000009614931223 */ /* 0x000fc60000010091 */
[----:B------:R-:W-:Y:S01]  /*5580*/  @P1 FADD.FTZ R148, R213, -R148 ;  /* 0x80000094d5941221 */ /* 0x000fe20000010000 */
[----:B------:R-:W-:-:S03]  /*5590*/  @P1 FADD.FTZ R147, R212, -R147 ;  /* 0x80000093d4931221 */ /* 0x000fc60000010000 */
[----:B------:R-:W-:Y:S02]  /*55a0*/  @P1 FFMA.FTZ R190, R7, R148, R190 ;  /* 0x0000009407be1223 */ /* 0x000fe400000100be */
[----:B------:R-:W0:Y:S02]  /*55b0*/  @P0 LDC.64 R148, c[0x0][0x408] ;  /* 0x00010200ff940b82 */ /* 0x000e240000000a00 */
[----:B0-----:R-:W-:Y:S01]  /*55c0*/  @P0 FMUL.FTZ R149, R190, R149 ;  /* 0x00000095be950220 */ /* 0x001fe20000410000 */
[----:B------:R-:W-:-:S03]  /*55d0*/  PRMT R190, R124, 0x7632, R190 ;  /* 0x000076327cbe7816 */ /* 0x000fc600000000be */
[----:B------:R-:W-:Y:S01]  /*55e0*/  @P0 FMUL.FTZ R148, R149, R148 ;  /* 0x0000009495940220 */ /* 0x000fe20000410000 */
[----:B------:R-:W-:-:S04]  /*55f0*/  SHF.L.U32 R190, R190, 0x10, RZ ;  /* 0x00000010bebe7819 */ /* 0x000fc800000006ff */
[----:B------:R-:W-:Y:S01]  /*5600*/  @P0 FSEL R148, R148, RZ, P6 ;  /* 0x000000ff94940208 */ /* 0x000fe20003000000 */
[----:B------:R-:W-:Y:S01]  /*5610*/  @P1 FFMA.FTZ R190, R7, R147, R190 ;  /* 0x0000009307be1223 */ /* 0x000fe200000100be */
[----:B------:R-:W-:Y:S01]  /*5620*/  @P0 LOP3.LUT P6, RZ, R168, 0xff00, RZ, 0xc0, !PT ;  /* 0x0000ff00a8ff0812 */ /* 0x000fe200078cc0ff */
[----:B------:R-:W-:Y:S01]  /*5630*/  @P1 FFMA.FTZ R147, R21, R150, R145 ;  /* 0x0000009615931223 */ /* 0x000fe20000010091 */
[----:B------:R-:W-:-:S03]  /*5640*/  @P0 F2FP.BF16.F32.PACK_AB R148, RZ, R148 ;  /* 0x00000094ff94023e */ /* 0x000fc600000010ff */
[----:B------:R-:W-:Y:S01]  /*5650*/  @P1 FADD.FTZ R147, R210, -R147 ;  /* 0x80000093d2931221 */ /* 0x000fe20000010000 */
[----:B------:R-:W-:Y:S02]  /*5660*/  @P0 PRMT R140, R148, 0x7610, R140 ;  /* 0x00007610948c0816 */ /* 0x000fe4000000008c */
        /* <DEDUP_REMOVED lines=26> */
[----:B------:R-:W-:Y:S02]  /*5810*/  @P0 FMUL.FTZ R148, R149, R148 ;  /* 0x0000009495940220 */ /* 0x000fe40000410000 */
[----:B------:R-:W-:Y:S01]  /*5820*/  @P1 FFMA.FTZ R190, R7, R147, R190 ;  /* 0x0000009307be1223 */ /* 0x000fe200000100be */
[----:B------:R-:W-:Y:S02]  /*5830*/  @P1 FFMA.FTZ R147, R19, R150, R145 ;  /* 0x0000009613931223 */ /* 0x000fe40000010091 */
[----:B------:R-:W-:Y:S02]  /*5840*/  @P0 FSEL R148, R148, RZ, P6 ;  /* 0x000000ff94940208 */ /* 0x000fe40003000000 */
[----:B------:R-:W-:Y:S01]  /*5850*/  @P0 LOP3.LUT P6, RZ, R169, 0xff, RZ, 0xc0, !PT ;  /* 0x000000ffa9ff0812 */ /* 0x000fe200078cc0ff */
[----:B------:R-:W-:Y:S01]  /*5860*/  @P1 FADD.FTZ R147, R198, -R147 ;  /* 0x80000093c6931221 */ /* 0x000fe20000010000 */
[----:B------:R-:W-:-:S04]  /*5870*/  @P0 F2FP.BF16.F32.PACK_AB R148, RZ, R148 ;  /* 0x00000094ff94023e */ /* 0x000fc800000010ff */
[----:B------:R-:W-:Y:S02]  /*5880*/  @P0 PRMT R141, R141, 0x5410, R148 ;  /* 0x000054108d8d0816 */ /* 0x000fe40000000094 */
        /* <DEDUP_REMOVED lines=15> */
[----:B------:R-:W-:Y:S02]  /*5980*/  @P0 FMUL.FTZ R148, R149, R148 ;  /* 0x0000009495940220 */ /* 0x000fe40000410000 */
[----:B------:R-:W-:-:S03]  /*5990*/  @P1 FFMA.FTZ R190, R7, R147, R190 ;  /* 0x0000009307be1223 */ /* 0x000fc600000100be */
[----:B------:R-:W-:Y:S02]  /*59a0*/  @P0 FSEL R148, R148, RZ, P6 ;  /* 0x000000ff94940208 */ /* 0x000fe40003000000 */
[----:B------:R-:W-:Y:S02]  /*59b0*/  @P0 LOP3.LUT P6, RZ, R169, 0xff0000, RZ, 0xc0, !PT ;  /* 0x00ff0000a9ff0812 */ /* 0x000fe400078cc0ff */
[----:B------:R-:W-:-:S04]  /*59c0*/  @P0 F2FP.BF16.F32.PACK_AB R148, RZ, R148 ;  /* 0x00000094ff94023e */ /* 0x000fc800000010ff */
[----:B------:R-:W-:Y:S02]  /*59d0*/  @P0 PRMT R142, R142, 0x5410, R148 ;  /* 0x000054108e8e0816 */ /* 0x000fe40000000094 */
        /* <DEDUP_REMOVED lines=20> */
.L_x_5506:
[----:B------:R-:W-:-:S04]  /*5b20*/  UISETP.NE.U32.AND UP0, UPT, UR20, URZ, UPT ;  /* 0x000000ff1400728c */ /* 0x000fc8000bf05070 */
[----:B------:R-:W-:-:S06]  /*5b30*/  UISETP.NE.AND.EX UP0, UPT, UR21, URZ, UPT, UP0 ;  /* 0x000000ff1500728c */ /* 0x000fcc000bf05300 */
[----:B------:R-:W-:-:S13]  /*5b40*/  PLOP3.LUT P2, PT, PT, PT, UP0, 0x80, 0x8 ;  /* 0x000000000008781c */ /* 0x000fda0003f4f008 */
[----:B------:R-:W-:Y:S05]  /*5b50*/  @!P2 BRA `(.L_x_5509) ;  /* 0x00000004007ca947 */ /* 0x000fea0003800000 */
[-CC-:B------:R-:W-:Y:S01]  /*5b60*/  FFMA.FTZ R74, R16, R150.reuse, R145.reuse ;  /* 0x00000096104a7223 */ /* 0x180fe20000010091 */
[----:B------:R-:W1:Y:S01]  /*5b70*/  @P0 LDC.64 R72, c[0x0][0x408] ;  /* 0x00010200ff480b82 */ /* 0x000e620000000a00 */
[-C--:B------:R-:W-:Y:S01]  /*5b80*/  FFMA.FTZ R147, R20, R150.reuse, R145 ;  /* 0x0000009614937223 */ /* 0x080fe20000010091 */
[----:B------:R-:W-:Y:S01]  /*5b90*/  ISETP.GT.AND P1, PT, R6, RZ, PT ;  /* 0x000000ff0600720c */ /* 0x000fe20003f24270 */
[----:B0-2---:R-:W-:Y:S01]  /*5ba0*/  FADD.FTZ R148, R213, -R74 ;  /* 0x8000004ad5947221 */ /* 0x005fe20000010000 */
[----:B-----5:R-:W-:Y:S01]  /*5bb0*/  @P0 LOP3.LUT P6, RZ, R168, 0xff, RZ, 0xc0, !PT ;  /* 0x000000ffa8ff0812 */ /* 0x020fe200078cc0ff */
[----:B------:R-:W-:Y:S01]  /*5bc0*/  FADD.FTZ R190, R212, -R147 ;  /* 0x80000093d4be7221 */ /* 0x000fe20000010000 */
[--C-:B------:R-:W-:Y:S01]  /*5bd0*/  FFMA.FTZ R151, R18, R150, R145.reuse ;  /* 0x0000009612977223 */ /* 0x100fe20000010091 */
[C---:B------:R-:W-:Y:S01]  /*5be0*/  FMUL.FTZ R147, R7.reuse, R148 ;  /* 0x0000009407937220 */ /* 0x040fe20000410000 */
[----:B------:R-:W0:Y:S01]  /*5bf0*/  @P0 LDC.64 R74, c[0x0][0x408] ;  /* 0x00010200ff4a0b82 */ /* 0x000e220000000a00 */
[----:B------:R-:W-:Y:S01]  /*5c00*/  FMUL.FTZ R148, R7, R190 ;  /* 0x000000be07947220 */ /* 0x000fe20000410000 */
[----:B------:R-:W-:-:S02]  /*5c10*/  FFMA.FTZ R190, R17, R150, R145 ;  /* 0x0000009611be7223 */ /* 0x000fc40000010091 */
[----:B------:R-:W-:Y:S02]  /*5c20*/  FSEL R147, R147, RZ, P1 ;  /* 0x000000ff93937208 */ /* 0x000fe40000800000 */
[----:B------:R-:W-:Y:S01]  /*5c30*/  FSEL R148, R148, RZ, P1 ;  /* 0x000000ff94947208 */ /* 0x000fe20000800000 */
[----:B------:R-:W-:Y:S02]  /*5c40*/  FADD.FTZ R190, R211, -R190 ;  /* 0x800000bed3be7221 */ /* 0x000fe40000010000 */
[----:B-1----:R-:W-:-:S04]  /*5c50*/  @P0 FMUL.FTZ R73, R147, R73 ;  /* 0x0000004993490220 */ /* 0x002fc80000410000 */
[----:B------:R-:W-:Y:S01]  /*5c60*/  @P0 FMUL.FTZ R72, R73, R72 ;  /* 0x0000004849480220 */ /* 0x000fe20000410000 */
[----:B0-----:R-:W-:-:S04]  /*5c70*/  @P0 FMUL.FTZ R75, R148, R75 ;  /* 0x0000004b944b0220 */ /* 0x001fc80000410000 */
[----:B------:R-:W-:Y:S01]  /*5c80*/  @P0 FMUL.FTZ R75, R75, R74 ;  /* 0x0000004a4b4b0220 */ /* 0x000fe20000410000 */
[----:B------:R-:W-:Y:S02]  /*5c90*/  @P0 FSEL R74, R72, RZ, P6 ;  /* 0x000000ff484a0208 */ /* 0x000fe40003000000 */
[----:B------:R-:W0:Y:S01]  /*5ca0*/  @P0 LDC.64 R72, c[0x0][0x408] ;  /* 0x00010200ff480b82 */ /* 0x000e220000000a00 */
[C---:B------:R-:W-:Y:S02]  /*5cb0*/  @P0 LOP3.LUT P6, RZ, R168.reuse, 0xff00, RZ, 0xc0, !PT ;  /* 0x0000ff00a8ff0812 */ /* 0x040fe400078cc0ff */
[----:B------:R-:W-:Y:S02]  /*5cc0*/  @P0 F2FP.BF16.F32.PACK_AB R74, RZ, R74 ;  /* 0x0000004aff4a023e */ /* 0x000fe400000010ff */
[----:B------:R-:W-:Y:S01]  /*5cd0*/  @P0 FSEL R149, R75, RZ, P6 ;  /* 0x000000ff4b950208 */ /* 0x000fe20003000000 */
[----:B------:R-:W-:Y:S01]  /*5ce0*/  FMUL.FTZ R75, R7, R190 ;  /* 0x000000be074b7220 */ /* 0x000fe20000410000 */
[----:B------:R-:W-:-:S02]  /*5cf0*/  @P0 LOP3.LUT P6, RZ, R168, 0xff0000, RZ, 0xc0, !PT ;  /* 0x00ff0000a8ff0812 */ /* 0x000fc400078cc0ff */
[----:B------:R-:W-:Y:S02]  /*5d00*/  @P0 F2FP.BF16.F32.PACK_AB R149, RZ, R149 ;  /* 0x00000095ff95023e */ /* 0x000fe400000010ff */
[----:B------:R-:W-:Y:S02]  /*5d10*/  FSEL R75, R75, RZ, P1 ;  /* 0x000000ff4b4b7208 */ /* 0x000fe40000800000 */
[----:B------:R-:W-:-:S04]  /*5d20*/  @P0 PRMT R140, R74, 0x7610, R140 ;  /* 0x000076104a8c0816 */ /* 0x000fc8000000008c */
[----:B------:R-:W-:Y:S01]  /*5d30*/  @P0 PRMT R140, R140, 0x5410, R149 ;  /* 0x000054108c8c0816 */ /* 0x000fe20000000095 */
[----:B------:R-:W-:-:S04]  /*5d40*/  FFMA.FTZ R149, R21, R150, R145 ;  /* 0x0000009615957223 */ /* 0x000fc80000010091 */
[----:B------:R-:W-:Y:S01]  /*5d50*/  FADD.FTZ R74, R210, -R149 ;  /* 0x80000095d24a7221 */ /* 0x000fe20000010000 */
[----:B0-----:R-:W-:-:S03]  /*5d60*/  @P0 FMUL.FTZ R73, R75, R73 ;  /* 0x000000494b490220 */ /* 0x001fc60000410000 */
[----:B------:R-:W-:Y:S01]  /*5d70*/  FMUL.FTZ R149, R7, R74 ;  /* 0x0000004a07957220 */ /* 0x000fe20000410000 */
[----:B------:R-:W-:Y:S01]  /*5d80*/  FADD.FTZ R74, R200, -R151 ;  /* 0x80000097c84a7221 */ /* 0x000fe20000010000 */
[----:B------:R-:W-:Y:S01]  /*5d90*/  @P0 FMUL.FTZ R72, R73, R72 ;  /* 0x0000004849480220 */ /* 0x000fe20000410000 */
[----:B------:R-:W-:Y:S02]  /*5da0*/  FFMA.FTZ R151, R22, R150, R145 ;  /* 0x0000009616977223 */ /* 0x000fe40000010091 */
[----:B------:R-:W-:Y:S01]  /*5db0*/  FSEL R149, R149, RZ, P1 ;  /* 0x000000ff95957208 */ /* 0x000fe20000800000 */
[----:B------:R-:W-:Y:S01]  /*5dc0*/  FMUL.FTZ R74, R7, R74 ;  /* 0x0000004a074a7220 */ /* 0x000fe20000410000 */
[----:B------:R-:W-:Y:S01]  /*5dd0*/  @P0 FSEL R72, R72, RZ, P6 ;  /* 0x000000ff48480208 */ /* 0x000fe20003000000 */
[----:B------:R-:W-:Y:S01]  /*5de0*/  FADD.FTZ R151, R199, -R151 ;  /* 0x80000097c7977221 */ /* 0x000fe20000010000 */
[----:B------:R-:W-:Y:S02]  /*5df0*/  @P0 LOP3.LUT P6, RZ, R168, 0xff000000, RZ, 0xc0, !PT ;  /* 0xff000000a8ff0812 */ /* 0x000fe400078cc0ff */
[----:B------:R-:W-:Y:S01]  /*5e00*/  @P0 F2FP.BF16.F32.PACK_AB R72, RZ, R72 ;  /* 0x00000048ff48023e */ /* 0x000fe200000010ff */
[----:B------:R-:W-:Y:S01]  /*5e10*/  FMUL.FTZ R151, R7, R151 ;  /* 0x0000009707977220 */ /* 0x000fe20000410000 */
[----:B------:R-:W-:-:S02]  /*5e20*/  FSEL R74, R74, RZ, P1 ;  /* 0x000000ff4a4a7208 */ /* 0x000fc40000800000 */
[----:B------:R-:W-:Y:S02]  /*5e30*/  @P0 PRMT R141, R72, 0x7610, R141 ;  /* 0x00007610488d0816 */ /* 0x000fe4000000008d */
[----:B------:R-:W0:Y:S01]  /*5e40*/  @P0 LDC.64 R72, c[0x0][0x408] ;  /* 0x00010200ff480b82 */ /* 0x000e220000000a00 */
[----:B------:R-:W-:Y:S01]  /*5e50*/  FSEL R190, R151, RZ, P1 ;  /* 0x000000ff97be7208 */ /* 0x000fe20000800000 */
[----:B------:R-:W-:-:S04]  /*5e60*/  FFMA.FTZ R151, R19, R150, R145 ;  /* 0x0000009613977223 */ /* 0x000fc80000010091 */
[----:B------:R-:W-:-:S04]  /*5e70*/  FADD.FTZ R151, R198, -R151 ;  /* 0x80000097c6977221 */ /* 0x000fc80000010000 */
[----:B------:R-:W-:-:S05]  /*5e80*/  FMUL.FTZ R151, R7, R151 ;  /* 0x0000009707977220 */ /* 0x000fca0000410000 */
        /* <DEDUP_REMOVED lines=31> */
[----:B------:R-:W-:Y:S01]  /*6080*/  FMUL.FTZ R149, R7, R72 ;  /* 0x0000004807957220 */ /* 0x000fe20000410000 */
[----:B------:R-:W-:-:S04]  /*6090*/  F2FP.BF16.F32.PACK_AB R72, R148, R147 ;  /* 0x000000939448723e */ /* 0x000fc800000010ff */
[----:B------:R-:W-:-:S04]  /*60a0*/  FSEL R149, R149, RZ, P1 ;  /* 0x000000ff95957208 */ /* 0x000fc80000800000 */
        /* <DEDUP_REMOVED lines=10> */
.L_x_5509:
[----:B------:R-:W-:Y:S04]  /*6150*/  BSSY.RECONVERGENT B3, `(.L_x_5510) ;  /* 0x000000d000037945 */ /* 0x000fe80003800200 */
[----:B------:R-:W-:Y:S05]  /*6160*/  @!P0 BRA `(.L_x_5511) ;  /* 0x00000000002c8947 */ /* 0x000fea0003800000 */
[----:B0-2---:R-:W-:Y:S01]  /*6170*/  FFMA.FTZ R148, R16, R150, R145 ;  /* 0x0000009610947223 */ /* 0x005fe20000010091 */
        /* <DEDUP_REMOVED lines=10> */
.L_x_5511:
[----:B------:R-:W-:Y:S05]  /*6220*/  BSYNC.RECONVERGENT B3 ;  /* 0x0000000000037941 */ /* 0x000fea0003800200 */
.L_x_5510:
[----:B------:R-:W-:Y:S04]  /*6230*/  BSSY.RECONVERGENT B3, `(.L_x_5512) ;  /* 0x000000d000037945 */ /* 0x000fe80003800200 */
[----:B------:R-:W-:Y:S05]  /*6240*/  @!P0 BRA `(.L_x_5513) ;  /* 0x00000000002c8947 */ /* 0x000fea0003800000 */
[----:B------:R-:W-:Y:S01]  /*6250*/  FFMA.FTZ R147, R20, R150, R145 ;  /* 0x0000009614937223 */ /* 0x000fe20000010091 */
[----:B------:R-:W-:-:S03]  /*6260*/  ISETP.GT.AND P1, PT, R6, RZ, PT ;  /* 0x000000ff0600720c */ /* 0x000fc60003f24270 */
[----:B0-2---:R-:W-:-:S04]  /*6270*/  FADD.FTZ R148, R212, -R147 ;  /* 0x80000093d4947221 */ /* 0x005fc80000010000 */
        /* <DEDUP_REMOVED lines=8> */
.L_x_5513:
[----:B------:R-:W-:Y:S05]  /*6300*/  BSYNC.RECONVERGENT B3 ;  /* 0x0000000000037941 */ /* 0x000fea0003800200 */
.L_x_5512:
        /* <DEDUP_REMOVED lines=13> */
.L_x_5515:
[----:B------:R-:W-:Y:S05]  /*63e0*/  BSYNC.RECONVERGENT B3 ;  /* 0x0000000000037941 */ /* 0x000fea0003800200 */
.L_x_5514:
        /* <DEDUP_REMOVED lines=13> */
.L_x_5517:
[----:B------:R-:W-:Y:S05]  /*64c0*/  BSYNC.RECONVERGENT B3 ;  /* 0x0000000000037941 */ /* 0x000fea0003800200 */
.L_x_5516:
        /* <DEDUP_REMOVED lines=13> */
.L_x_5519:
[----:B------:R-:W-:Y:S05]  /*65a0*/  BSYNC.RECONVERGENT B3 ;  /* 0x0000000000037941 */ /* 0x000fea0003800200 */
.L_x_5518:
        /* <DEDUP_REMOVED lines=13> */
.L_x_5521:
[----:B------:R-:W-:Y:S05]  /*6680*/  BSYNC.RECONVERGENT B3 ;  /* 0x0000000000037941 */ /* 0x000fea0003800200 */
.L_x_5520:
        /* <DEDUP_REMOVED lines=13> */
.L_x_5523:
[----:B------:R-:W-:Y:S05]  /*6760*/  BSYNC.RECONVERGENT B3 ;  /* 0x0000000000037941 */ /* 0x000fea0003800200 */
.L_x_5522:
[----:B------:R-:W-:Y:S05]  /*6770*/  @!P0 BRA `(.L_x_5508) ;  /* 0x0000000000308947 */ /* 0x000fea0003800000 */
[----:B0-2---:R-:W-:Y:S01]  /*6780*/  FFMA.FTZ R148, R23, R150, R145 ;  /* 0x0000009617947223 */ /* 0x005fe20000010091 */
        /* <DEDUP_REMOVED lines=11> */
.L_x_5508:
[----:B------:R-:W-:Y:S05]  /*6840*/  BSYNC.RECONVERGENT B1 ;  /* 0x0000000000017941 */ /* 0x000fea0003800200 */
.L_x_5505:
[----:B0-2---:R-:W0:Y:S02]  /*6850*/  @P2 LDC.64 R148, c[0x0][0x478] ;  /* 0x00011e00ff942b82 */ /* 0x005e240000000a00 */
[C---:B0-----:R-:W-:Y:S01]  /*6860*/  @P2 IMAD.WIDE.U32 R148, R146.reuse, 0x10, R148 ;  /* 0x0000001092942825 */ /* 0x041fe200078e0094 */
[----:B------:R-:W-:-:S04]  /*6870*/  IADD3 R146, PT, PT, R146, 0x20, RZ ;  /* 0x0000002092927810 */ /* 0x000fc80007ffe0ff */
[----:B------:R0:W-:Y:S02]  /*6880*/  @P2 STG.E.128 desc[UR6][R148.64], R72 ;  /* 0x0000004894002986 */ /* 0x0001e4000c101d06 */
[----:B0-----:R-:W0:Y:S02]  /*6890*/  @P0 LDC.64 R148, c[0x0][0x468] ;  /* 0x00011a00ff940b82 */ /* 0x001e240000000a00 */
[C---:B0-----:R-:W-:Y:S01]  /*68a0*/  @P0 IMAD.WIDE.U32 R148, R144.reuse, 0x10, R148 ;  /* 0x0000001090940825 */ /* 0x041fe200078e0094 */
[----:B------:R-:W-:-:S04]  /*68b0*/  IADD3 R144, PT, PT, R144, 0x20, RZ ;  /* 0x0000002090907810 */ /* 0x000fc80007ffe0ff */
[----:B------:R1:W-:Y:S03]  /*68c0*/  @P0 STG.E.128 desc[UR6][R148.64], R140 ;  /* 0x0000008c94000986 */ /* 0x0003e6000c101d06 */
.L_x_5504:
[----:B------:R-:W-:Y:S05]  /*68d0*/  BSYNC.RECONVERGENT B2 ;  /* 0x0000000000027941 */ /* 0x000fea0003800200 */
.L_x_5503:
        /* <DEDUP_REMOVED lines=11> */
[----:B------:R-:W3:Y:S01]  /*6990*/  @P0 LDC.64 R72, c[0x0][0x408] ;  /* 0x00010200ff480b82 */ /* 0x000ee20000000a00 */
[----:B-----5:R-:W-:Y:S02]  /*69a0*/  SHF.L.U32 R75, R128, 0x10, RZ ;  /* 0x00000010804b7819 */ /* 0x020fe400000006ff */
[----:B------:R-:W-:Y:S02]  /*69b0*/  @P0 LOP3.LUT P3, RZ, R166, 0xff, RZ, 0xc0, !PT ;  /* 0x000000ffa6ff0812 */ /* 0x000fe4000786c0ff */
[----:B------:R-:W-:Y:S02]  /*69c0*/  SHF.L.U32 R147, R129, 0x10, RZ ;  /* 0x0000001081937819 */ /* 0x000fe400000006ff */
[----:B------:R-:W-:-:S05]  /*69d0*/  PRMT R190, R130, 0x7632, R190 ;  /* 0x0000763282be7816 */ /* 0x000fca00000000be */
[-CC-:B------:R-:W-:Y:S01]  /*69e0*/  @P1 FFMA.FTZ R74, R154, R150.reuse, R145.reuse ;  /* 0x000000969a4a1223 */ /* 0x180fe20000010091 */
[-CC-:B012---:R-:W-:Y:S01]  /*69f0*/  @P1 FFMA.FTZ R148, R155, R150.reuse, R145.reuse ;  /* 0x000000969b941223 */ /* 0x187fe20000010091 */
[----:B------:R-:W-:Y:S01]  /*6a00*/  @P1 FFMA.FTZ R149, R159, R150, R145 ;  /* 0x000000969f951223 */ /* 0x000fe20000010091 */
[----:B------:R-:W-:Y:S02]  /*6a10*/  IMAD.U32 R190, R190, 0x10000, RZ ;  /* 0x00010000bebe7824 */ /* 0x000fe400078e00ff */
[----:B------:R-:W-:Y:S01]  /*6a20*/  @P1 FADD.FTZ R74, R207, -R74 ;  /* 0x8000004acf4a1221 */ /* 0x000fe20000010000 */
[----:B------:R-:W-:-:S03]  /*6a30*/  @P1 FADD.FTZ R148, R195, -R148 ;  /* 0x80000094c3941221 */ /* 0x000fc60000010000 */
[C---:B------:R-:W-:Y:S01]  /*6a40*/  @P1 FFMA.FTZ R75, R7.reuse, R74, R75 ;  /* 0x0000004a074b1223 */ /* 0x040fe2000001004b */
[----:B------:R-:W-:Y:S01]  /*6a50*/  PRMT R74, R128, 0x7632, R74 ;  /* 0x00007632804a7816 */ /* 0x000fe2000000004a */
[----:B------:R-:W-:Y:S01]  /*6a60*/  @P1 FFMA.FTZ R147, R7, R148, R147 ;  /* 0x0000009407931223 */ /* 0x000fe20000010093 */
[----:B------:R-:W-:Y:S01]  /*6a70*/  SHF.L.U32 R148, R130, 0x10, RZ ;  /* 0x0000001082947819 */ /* 0x000fe200000006ff */
[----:B---3--:R-:W-:Y:S02]  /*6a80*/  @P0 FMUL.FTZ R73, R75, R73 ;  /* 0x000000494b490220 */ /* 0x008fe40000410000 */
[----:B------:R-:W-:Y:S02]  /*6a90*/  IMAD.U32 R74, R74, 0x10000, RZ ;  /* 0x000100004a4a7824 */ /* 0x000fe400078e00ff */
        /* <DEDUP_REMOVED lines=53> */
[----:B------:R-:W-:Y:S02]  /*6df0*/  @P0 F2FP.BF16.F32.PACK_AB R75, RZ, R74 ;  /* 0x0000004aff4b023e */ /* 0x000fe400000010ff */
[----:B------:R-:W-:Y:S01]  /*6e00*/  F2FP.BF16.F32.PACK_AB R74, R190, R148 ;  /* 0x00000094be4a723e */ /* 0x000fe200000010ff */
[-C--:B------:R-:W-:Y:S01]  /*6e10*/  @P1 FFMA.FTZ R148, R157, R150.reuse, R145 ;  /* 0x000000969d941223 */ /* 0x080fe20000010091 */
[----:B------:R-:W-:Y:S02]  /*6e20*/  SHF.L.U32 R190, R131, 0x10, RZ ;  /* 0x0000001083be7819 */ /* 0x000fe400000006ff */
[----:B------:R-:W-:Y:S01]  /*6e30*/  @P0 PRMT R142, R142, 0x5410, R75 ;  /* 0x000054108e8e0816 */ /* 0x000fe2000000004b */
[----:B------:R-:W-:Y:S01]  /*6e40*/  @P1 FADD.FTZ R148, R189, -R148 ;  /* 0x80000094bd941221 */ /* 0x000fe20000010000 */
[----:B------:R-:W-:-:S03]  /*6e50*/  @P1 FFMA.FTZ R75, R161, R150, R145 ;  /* 0x00000096a14b1223 */ /* 0x000fc60000010091 */
[----:B------:R-:W-:Y:S01]  /*6e60*/  @P1 FFMA.FTZ R190, R7, R148, R190 ;  /* 0x0000009407be1223 */ /* 0x000fe200000100be */
[----:B------:R-:W-:Y:S01]  /*6e70*/  @P1 FADD.FTZ R75, R162, -R75 ;  /* 0x8000004ba24b1221 */ /* 0x000fe20000010000 */
[----:B------:R-:W0:Y:S02]  /*6e80*/  @P0 LDC.64 R148, c[0x0][0x408] ;  /* 0x00010200ff940b82 */ /* 0x000e240000000a00 */
        /* <DEDUP_REMOVED lines=18> */
.L_x_5528:
[----:B------:R-:W-:Y:S02]  /*6fb0*/  ISETP.GT.AND P1, PT, R6, RZ, PT ;  /* 0x000000ff0600720c */ /* 0x000fe40003f24270 */
[----:B-----5:R-:W-:Y:S02]  /*6fc0*/  SHF.L.U32 R190, R128, 0x10, RZ ;  /* 0x0000001080be7819 */ /* 0x020fe400000006ff */
[----:B------:R-:W-:-:S09]  /*6fd0*/  @P0 LOP3.LUT P3, RZ, R166, 0xff, RZ, 0xc0, !PT ;  /* 0x000000ffa6ff0812 */ /* 0x000fd2000786c0ff */
[-CC-:B012---:R-:W-:Y:S01]  /*6fe0*/  @P1 FFMA.FTZ R148, R154, R150.reuse, R145.reuse ;  /* 0x000000969a941223 */ /* 0x187fe20000010091 */
[----:B------:R-:W-:-:S03]  /*6ff0*/  @P1 FFMA.FTZ R147, R158, R150, R145 ;  /* 0x000000969e931223 */ /* 0x000fc60000010091 */
[----:B------:R-:W-:Y:S01]  /*7000*/  @P1 FADD.FTZ R148, R207, -R148 ;  /* 0x80000094cf941221 */ /* 0x000fe20000010000 */
[----:B------:R-:W-:-:S03]  /*7010*/  @P1 FADD.FTZ R147, R196, -R147 ;  /* 0x80000093c4931221 */ /* 0x000fc60000010000 */
        /* <DEDUP_REMOVED lines=54> */
[----:B------:R-:W-:Y:S02]  /*7380*/  @P0 LOP3.LUT P3, RZ, R167, 0xff00, RZ, 0xc0, !PT ;  /* 0x0000ff00a7ff0812 */ /* 0x000fe4000786c0ff */
[----:B------:R-:W-:-:S04]  /*7390*/  @P0 F2FP.BF16.F32.PACK_AB R148, RZ, R148 ;  /* 0x00000094ff94023e */ /* 0x000fc800000010ff */
        /* <DEDUP_REMOVED lines=32> */
.L_x_5527:
[----:B------:R-:W-:-:S04]  /*75a0*/  UISETP.NE.U32.AND UP0, UPT, UR20, URZ, UPT ;  /* 0x000000ff1400728c */ /* 0x000fc8000bf05070 */
[----:B------:R-:W-:-:S06]  /*75b0*/  UISETP.NE.AND.EX UP0, UPT, UR21, URZ, UPT, UP0 ;  /* 0x000000ff1500728c */ /* 0x000fcc000bf05300 */
[----:B------:R-:W-:-:S13]  /*75c0*/  PLOP3.LUT P2, PT, PT, PT, UP0, 0x80, 0x8 ;  /* 0x000000000008781c */ /* 0x000fda0003f4f008 */
[----:B------:R-:W-:Y:S05]  /*75d0*/  @!P2 BRA `(.L_x_5530) ;  /* 0x00000004007ca947 */ /* 0x000fea0003800000 */
[----:B------:R-:W3:Y:S01]  /*75e0*/  @P0 LDC.64 R72, c[0x0][0x408] ;  /* 0x00010200ff480b82 */ /* 0x000ee20000000a00 */
[-CC-:B012---:R-:W-:Y:S01]  /*75f0*/  FFMA.FTZ R148, R154, R150.reuse, R145.reuse ;  /* 0x000000969a947223 */ /* 0x187fe20000010091 */
[-CC-:B------:R-:W-:Y:S01]  /*7600*/  FFMA.FTZ R147, R158, R150.reuse, R145.reuse ;  /* 0x000000969e937223 */ /* 0x180fe20000010091 */
[----:B------:R-:W-:Y:S01]  /*7610*/  ISETP.GT.AND P1, PT, R6, RZ, PT ;  /* 0x000000ff0600720c */ /* 0x000fe20003f24270 */
[----:B------:R-:W-:Y:S01]  /*7620*/  FFMA.FTZ R151, R160, R150, R145 ;  /* 0x00000096a0977223 */ /* 0x000fe20000010091 */
[----:B------:R-:W-:Y:S01]  /*7630*/  FADD.FTZ R148, R207, -R148 ;  /* 0x80000094cf947221 */ /* 0x000fe20000010000 */
[----:B------:R-:W-:Y:S01]  /*7640*/  FADD.FTZ R190, R196, -R147 ;  /* 0x80000093c4be7221 */ /* 0x000fe20000010000 */
[C---:B-----5:R-:W-:Y:S01]  /*7650*/  @P0 LOP3.LUT P3, RZ, R166.reuse, 0xff, RZ, 0xc0, !PT ;  /* 0x000000ffa6ff0812 */ /* 0x060fe2000786c0ff */
[----:B------:R-:W0:Y:S01]  /*7660*/  @P0 LDC.64 R74, c[0x0][0x408] ;  /* 0x00010200ff4a0b82 */ /* 0x000e220000000a00 */
[C---:B------:R-:W-:Y:S01]  /*7670*/  FMUL.FTZ R147, R7.reuse, R148 ;  /* 0x0000009407937220 */ /* 0x040fe20000410000 */
[----:B------:R-:W-:Y:S01]  /*7680*/  FMUL.FTZ R148, R7, R190 ;  /* 0x000000be07947220 */ /* 0x000fe20000410000 */
[----:B------:R-:W-:Y:S01]  /*7690*/  FFMA.FTZ R190, R155, R150, R145 ;  /* 0x000000969bbe7223 */ /* 0x000fe20000010091 */
[----:B------:R-:W-:Y:S01]  /*76a0*/  @P0 LOP3.LUT P6, RZ, R166, 0xff00, RZ, 0xc0, !PT ;  /* 0x0000ff00a6ff0812 */ /* 0x000fe200078cc0ff */
[----:B------:R-:W-:Y:S01]  /*76b0*/  FADD.FTZ R151, R192, -R151 ;  /* 0x80000097c0977221 */ /* 0x000fe20000010000 */
[----:B------:R-:W-:Y:S01]  /*76c0*/  FSEL R147, R147, RZ, P1 ;  /* 0x000000ff93937208 */ /* 0x000fe20000800000 */
[----:B------:R-:W-:Y:S01]  /*76d0*/  FADD.FTZ R190, R195, -R190 ;  /* 0x800000bec3be7221 */ /* 0x000fe20000010000 */
[----:B------:R-:W-:Y:S01]  /*76e0*/  FSEL R148, R148, RZ, P1 ;  /* 0x000000ff94947208 */ /* 0x000fe20000800000 */
[----:B------:R-:W-:-:S02]  /*76f0*/  FMUL.FTZ R151, R7, R151 ;  /* 0x0000009707977220 */ /* 0x000fc40000410000 */
[----:B---3--:R-:W-:-:S04]  /*7700*/  @P0 FMUL.FTZ R73, R147, R73 ;  /* 0x0000004993490220 */ /* 0x008fc80000410000 */
[----:B------:R-:W-:Y:S01]  /*7710*/  @P0 FMUL.FTZ R72, R73, R72 ;  /* 0x0000004849480220 */ /* 0x000fe20000410000 */
[----:B0-----:R-:W-:-:S04]  /*7720*/  @P0 FMUL.FTZ R75, R148, R75 ;  /* 0x0000004b944b0220 */ /* 0x001fc80000410000 */
[----:B------:R-:W-:Y:S01]  /*7730*/  @P0 FMUL.FTZ R75, R75, R74 ;  /* 0x0000004a4b4b0220 */ /* 0x000fe20000410000 */
[----:B------:R-:W-:Y:S02]  /*7740*/  @P0 FSEL R74, R72, RZ, P3 ;  /* 0x000000ff484a0208 */ /* 0x000fe40001800000 */
[----:B------:R-:W0:Y:S01]  /*7750*/  @P0 LDC.64 R72, c[0x0][0x408] ;  /* 0x00010200ff480b82 */ /* 0x000e220000000a00 */
[----:B------:R-:W-:Y:S02]  /*7760*/  @P0 LOP3.LUT P3, RZ, R166, 0xff0000, RZ, 0xc0, !PT ;  /* 0x00ff0000a6ff0812 */ /* 0x000fe4000786c0ff */
[----:B------:R-:W-:Y:S01]  /*7770*/  @P0 FSEL R149, R75, RZ, P6 ;  /* 0x000000ff4b950208 */ /* 0x000fe20003000000 */
[----:B------:R-:W-:Y:S01]  /*7780*/  FMUL.FTZ R75, R7, R190 ;  /* 0x000000be074b7220 */ /* 0x000fe20000410000 */
[----:B------:R-:W-:Y:S02]  /*7790*/  @P0 F2FP.BF16.F32.PACK_AB R74, RZ, R74 ;  /* 0x0000004aff4a023e */ /* 0x000fe400000010ff */
[----:B------:R-:W-:-:S02]  /*77a0*/  @P0 F2FP.BF16.F32.PACK_AB R149, RZ, R149 ;  /* 0x00000095ff95023e */ /* 0x000fc400000010ff */
[----:B------:R-:W-:Y:S02]  /*77b0*/  FSEL R75, R75, RZ, P1 ;  /* 0x000000ff4b4b7208 */ /* 0x000fe40000800000 */
[----:B------:R-:W-:Y:S02]  /*77c0*/  @P0 PRMT R140, R74, 0x7610, R140 ;  /* 0x000076104a8c0816 */ /* 0x000fe4000000008c */
[----:B------:R-:W-:Y:S01]  /*77d0*/  FSEL R190, R151, RZ, P1 ;  /* 0x000000ff97be7208 */ /* 0x000fe20000800000 */
[-C--:B------:R-:W-:Y:S01]  /*77e0*/  FFMA.FTZ R151, R157, R150.reuse, R145 ;  /* 0x000000969d977223 */ /* 0x080fe20000010091 */
[----:B------:R-:W-:Y:S01]  /*77f0*/  @P0 PRMT R140, R140, 0x5410, R149 ;  /* 0x000054108c8c0816 */ /* 0x000fe20000000095 */
[----:B------:R-:W-:Y:S02]  /*7800*/  FFMA.FTZ R149, R159, R150, R145 ;  /* 0x000000969f957223 */ /* 0x000fe40000010091 */
[----:B------:R-:W-:Y:S02]  /*7810*/  FADD.FTZ R151, R189, -R151 ;  /* 0x80000097bd977221 */ /* 0x000fe40000010000 */
[----:B------:R-:W-:-:S02]  /*7820*/  FADD.FTZ R74, R194, -R149 ;  /* 0x80000095c24a7221 */ /* 0x000fc40000010000 */
[----:B------:R-:W-:Y:S01]  /*7830*/  FMUL.FTZ R151, R7, R151 ;  /* 0x0000009707977220 */ /* 0x000fe20000410000 */
[----:B0-----:R-:W-:Y:S01]  /*7840*/  @P0 FMUL.FTZ R73, R75, R73 ;  /* 0x000000494b490220 */ /* 0x001fe20000410000 */
[----:B------:R-:W-:Y:S01]  /*7850*/  FMUL.FTZ R149, R7, R74 ;  /* 0x0000004a07957220 */ /* 0x000fe20000410000 */
[----:B------:R-:W-:Y:S02]  /*7860*/  FFMA.FTZ R74, R156, R150, R145 ;  /* 0x000000969c4a7223 */ /* 0x000fe40000010091 */
[----:B------:R-:W-:Y:S01]  /*7870*/  FSEL R151, R151, RZ, P1 ;  /* 0x000000ff97977208 */ /* 0x000fe20000800000 */
[----:B------:R-:W-:Y:S01]  /*7880*/  @P0 FMUL.FTZ R72, R73, R72 ;  /* 0x0000004849480220 */ /* 0x000fe20000410000 */
[----:B------:R-:W-:Y:S01]  /*7890*/  FSEL R149, R149, RZ, P1 ;  /* 0x000000ff95957208 */ /* 0x000fe20000800000 */
[----:B------:R-:W-:-:S03]  /*78a0*/  FADD.FTZ R74, R193, -R74 ;  /* 0x8000004ac14a7221 */ /* 0x000fc60000010000 */
[----:B------:R-:W-:Y:S02]  /*78b0*/  @P0 FSEL R72, R72, RZ, P3 ;  /* 0x000000ff48480208 */ /* 0x000fe40001800000 */
[----:B------:R-:W-:Y:S01]  /*78c0*/  @P0 LOP3.LUT P3, RZ, R166, 0xff000000, RZ, 0xc0, !PT ;  /* 0xff000000a6ff0812 */ /* 0x000fe2000786c0ff */
[----:B------:R-:W-:Y:S01]  /*78d0*/  FMUL.FTZ R74, R7, R74 ;  /* 0x0000004a074a7220 */ /* 0x000fe20000410000 */
[----:B------:R-:W-:-:S04]  /*78e0*/  @P0 F2FP.BF16.F32.PACK_AB R72, RZ, R72 ;  /* 0x00000048ff48023e */ /* 0x000fc800000010ff */
[----:B------:R-:W-:Y:S02]  /*78f0*/  @P0 PRMT R141, R72, 0x7610, R141 ;  /* 0x00007610488d0816 */ /* 0x000fe4000000008d */
[----:B------:R-:W0:Y:S01]  /*7900*/  @P0 LDC.64 R72, c[0x0][0x408] ;  /* 0x00010200ff480b82 */ /* 0x000e220000000a00 */
        /* <DEDUP_REMOVED lines=25> */
[----:B------:R-:W-:Y:S01]  /*7aa0*/  F2FP.BF16.F32.PACK_AB R73, R149, R75 ;  /* 0x0000004b9549723e */ /* 0x000fe200000010ff */
[----:B------:R-:W-:-:S03]  /*7ab0*/  FFMA.FTZ R75, R161, R150, R145 ;  /* 0x00000096a14b7223 */ /* 0x000fc60000010091 */
[----:B------:R-:W-:-:S04]  /*7ac0*/  @P0 FSEL R72, R72, RZ, P3 ;  /* 0x000000ff48480208 */ /* 0x000fc80001800000 */
[----:B------:R-:W-:-:S04]  /*7ad0*/  @P0 F2FP.BF16.F32.PACK_AB R72, RZ, R72 ;  /* 0x00000048ff48023e */ /* 0x000fc800000010ff */
[----:B------:R-:W-:Y:S01]  /*7ae0*/  @P0 PRMT R143, R72, 0x7610, R143 ;  /* 0x00007610488f0816 */ /* 0x000fe2000000008f */
        /* <DEDUP_REMOVED lines=14> */
.L_x_5530:
[----:B------:R-:W-:Y:S04]  /*7bd0*/  BSSY.RECONVERGENT B3, `(.L_x_5531) ;  /* 0x000000d000037945 */ /* 0x000fe80003800200 */
[----:B------:R-:W-:Y:S05]  /*7be0*/  @!P0 BRA `(.L_x_5532) ;  /* 0x00000000002c8947 */ /* 0x000fea0003800000 */
[----:B012---:R-:W-:Y:S01]  /*7bf0*/  FFMA.FTZ R148, R154, R150, R145 ;  /* 0x000000969a947223 */ /* 0x007fe20000010091 */
        /* <DEDUP_REMOVED lines=10> */
.L_x_5532:
[----:B------:R-:W-:Y:S05]  /*7ca0*/  BSYNC.RECONVERGENT B3 ;  /* 0x0000000000037941 */ /* 0x000fea0003800200 */
.L_x_5531:
[----:B------:R-:W-:Y:S04]  /*7cb0*/  BSSY.RECONVERGENT B3, `(.L_x_5533) ;  /* 0x000000d000037945 */ /* 0x000fe80003800200 */
[----:B------:R-:W-:Y:S05]  /*7cc0*/  @!P0 BRA `(.L_x_5534) ;  /* 0x00000000002c8947 */ /* 0x000fea0003800000 */
[----:B------:R-:W-:Y:S01]  /*7cd0*/  FFMA.FTZ R147, R158, R150, R145 ;  /* 0x000000969e937223 */ /* 0x000fe20000010091 */
[----:B------:R-:W-:-:S03]  /*7ce0*/  ISETP.GT.AND P1, PT, R6, RZ, PT ;  /* 0x000000ff0600720c */ /* 0x000fc60003f24270 */
[----:B012---:R-:W-:-:S04]  /*7cf0*/  FADD.FTZ R148, R196, -R147 ;  /* 0x80000093c4947221 */ /* 0x007fc80000010000 */
        /* <DEDUP_REMOVED lines=8> */
.L_x_5534:
[----:B------:R-:W-:Y:S05]  /*7d80*/  BSYNC.RECONVERGENT B3 ;  /* 0x0000000000037941 */ /* 0x000fea0003800200 */
.L_x_5533:
        /* <DEDUP_REMOVED lines=13> */
.L_x_5536:
[----:B------:R-:W-:Y:S05]  /*7e60*/  BSYNC.RECONVERGENT B3 ;  /* 0x0000000000037941 */ /* 0x000fea0003800200 */
.L_x_5535:
        /* <DEDUP_REMOVED lines=13> */
.L_x_5538:
[----:B------:R-:W-:Y:S05]  /*7f40*/  BSYNC.RECONVERGENT B3 ;  /* 0x0000000000037941 */ /* 0x000fea0003800200 */
.L_x_5537:
        /* <DEDUP_REMOVED lines=13> */
.L_x_5540:
[----:B------:R-:W-:Y:S05]  /*8020*/  BSYNC.RECONVERGENT B3 ;  /* 0x0000000000037941 */ /* 0x000fea0003800200 */
.L_x_5539:
        /* <DEDUP_REMOVED lines=13> */
.L_x_5542:
[----:B------:R-:W-:Y:S05]  /*8100*/  BSYNC.RECONVERGENT B3 ;  /* 0x0000000000037941 */ /* 0x000fea0003800200 */
.L_x_5541:
        /* <DEDUP_REMOVED lines=13> */
.L_x_5544:
[----:B------:R-:W-:Y:S05]  /*81e0*/  BSYNC.RECONVERGENT B3 ;  /* 0x0000000000037941 */ /* 0x000fea0003800200 */
.L_x_5543:
[----:B------:R-:W-:Y:S05]  /*81f0*/  @!P0 BRA `(.L_x_5529) ;  /* 0x0000000000308947 */ /* 0x000fea0003800000 */
[----:B------:R-:W-:Y:S01]  /*8200*/  FFMA.FTZ R147, R161, R150, R145 ;  /* 0x00000096a1937223 */ /* 0x000fe20000010091 */
[----:B------:R-:W-:-:S03]  /*8210*/  ISETP.GT.AND P1, PT, R6, RZ, PT ;  /* 0x000000ff0600720c */ /* 0x000fc60003f24270 */
[----:B012---:R-:W-:-:S04]  /*8220*/  FADD.FTZ R148, R162, -R147 ;  /* 0x80000093a2947221 */ /* 0x007fc80000010000 */
        /* <DEDUP_REMOVED lines=9> */
.L_x_5529:
[----:B------:R-:W-:Y:S05]  /*82c0*/  BSYNC.RECONVERGENT B1 ;  /* 0x0000000000017941 */ /* 0x000fea0003800200 */
.L_x_5526:
        /* <DEDUP_REMOVED lines=8> */
.L_x_5525:
[----:B------:R-:W-:Y:S05]  /*8350*/  BSYNC.RECONVERGENT B2 ;  /* 0x0000000000027941 */ /* 0x000fea0003800200 */
.L_x_5524:
        /* <DEDUP_REMOVED lines=11> */
[----:B------:R-:W4:Y:S01]  /*8410*/  @P0 LDC.64 R72, c[0x0][0x408] ;  /* 0x00010200ff480b82 */ /* 0x000f220000000a00 */
[----:B-----5:R-:W-:Y:S02]  /*8420*/  SHF.L.U32 R75, R132, 0x10, RZ ;  /* 0x00000010844b7819 */ /* 0x020fe400000006ff */
[----:B------:R-:W-:Y:S02]  /*8430*/  @P0 LOP3.LUT P3, RZ, R164, 0xff, RZ, 0xc0, !PT ;  /* 0x000000ffa4ff0812 */ /* 0x000fe4000786c0ff */
[----:B------:R-:W-:Y:S02]  /*8440*/  SHF.L.U32 R147, R133, 0x10, RZ ;  /* 0x0000001085937819 */ /* 0x000fe400000006ff */
[----:B------:R-:W-:-:S04]  /*8450*/  PRMT R190, R134, 0x7632, R190 ;  /* 0x0000763286be7816 */ /* 0x000fc800000000be */
[----:B------:R-:W-:Y:S01]  /*8460*/  SHF.L.U32 R190, R190, 0x10, RZ ;  /* 0x00000010bebe7819 */ /* 0x000fe200000006ff */
[-CC-:B------:R-:W-:Y:S01]  /*8470*/  @P1 FFMA.FTZ R74, R24, R150.reuse, R145.reuse ;  /* 0x00000096184a1223 */ /* 0x180fe20000010091 */
[-CC-:B0123--:R-:W-:Y:S01]  /*8480*/  @P1 FFMA.FTZ R148, R32, R150.reuse, R145.reuse ;  /* 0x0000009620941223 */ /* 0x18ffe20000010091 */
[----:B------:R-:W-:Y:S02]  /*8490*/  @P1 FFMA.FTZ R202, R174, R150, R145 ;  /* 0x00000096aeca1223 */ /* 0x000fe40000010091 */
[----:B------:R-:W-:Y:S01]  /*84a0*/  @P1 FADD.FTZ R74, R25, -R74 ;  /* 0x8000004a194a1221 */ /* 0x000fe20000010000 */
[----:B------:R-:W-:Y:S01]  /*84b0*/  @P1 FADD.FTZ R148, R33, -R148 ;  /* 0x8000009421941221 */ /* 0x000fe20000010000 */
[----:B------:R-:W-:Y:S02]  /*84c0*/  @P1 FADD.FTZ R202, R175, -R202 ;  /* 0x800000caafca1221 */ /* 0x000fe40000010000 */
[----:B------:R-:W-:Y:S01]  /*84d0*/  @P1 FFMA.FTZ R75, R7, R74, R75 ;  /* 0x0000004a074b1223 */ /* 0x000fe2000001004b */
[----:B------:R-:W-:-:S03]  /*84e0*/  PRMT R74, R132, 0x7632, R74 ;  /* 0x00007632844a7816 */ /* 0x000fc6000000004a */
[----:B----4-:R-:W-:Y:S01]  /*84f0*/  @P0 FMUL.FTZ R73, R75, R73 ;  /* 0x000000494b490220 */ /* 0x010fe20000410000 */
        /* <DEDUP_REMOVED lines=15> */
[----:B------:R-:W-:Y:S01]  /*85f0*/  @P1 FFMA.FTZ R147, R7, R148, R147 ;  /* 0x0000009407931223 */ /* 0x000fe20000010093 */
[----:B------:R-:W-:Y:S02]  /*8600*/  SHF.L.U32 R148, R134, 0x10, RZ ;  /* 0x0000001086947819 */ /* 0x000fe400000006ff */
[----:B------:R-:W-:Y:S02]  /*8610*/  @P0 PRMT R140, R140, 0x5410, R72 ;  /* 0x000054108c8c0816 */ /* 0x000fe40000000048 */
[----:B------:R-:W0:Y:S02]  /*8620*/  @P0 LDC.64 R72, c[0x0][0x408] ;  /* 0x00010200ff480b82 */ /* 0x000e240000000a00 */
[----:B0-----:R-:W-:-:S04]  /*8630*/  @P0 FMUL.FTZ R73, R147, R73 ;  /* 0x0000004993490220 */ /* 0x001fc80000410000 */
[----:B------:R-:W-:Y:S01]  /*8640*/  @P0 FMUL.FTZ R72, R73, R72 ;  /* 0x0000004849480220 */ /* 0x000fe20000410000 */
[----:B------:R-:W-:-:S04]  /*8650*/  PRMT R73, R133, 0x7632, R73 ;  /* 0x0000763285497816 */ /* 0x000fc80000000049 */
[----:B------:R-:W-:Y:S01]  /*8660*/  @P0 FSEL R72, R72, RZ, P3 ;  /* 0x000000ff48480208 */ /* 0x000fe20001800000 */
[----:B------:R-:W-:Y:S01]  /*8670*/  IMAD.U32 R73, R73, 0x10000, RZ ;  /* 0x0001000049497824 */ /* 0x000fe200078e00ff */
[----:B------:R-:W-:Y:S02]  /*8680*/  @P0 LOP3.LUT P3, RZ, R164, 0xff000000, RZ, 0xc0, !PT ;  /* 0xff000000a4ff0812 */ /* 0x000fe4000786c0ff */
[----:B------:R-:W-:-:S04]  /*8690*/  @P0 F2FP.BF16.F32.PACK_AB R72, RZ, R72 ;  /* 0x00000048ff48023e */ /* 0x000fc800000010ff */
[----:B------:R-:W-:Y:S01]  /*86a0*/  @P0 PRMT R141, R72, 0x7610, R141 ;  /* 0x00007610488d0816 */ /* 0x000fe2000000008d */
[----:B------:R-:W-:-:S04]  /*86b0*/  @P1 FFMA.FTZ R72, R34, R150, R145 ;  /* 0x0000009622481223 */ /* 0x000fc80000010091 */
        /* <DEDUP_REMOVED lines=30> */
[----:B------:R-:W-:Y:S01]  /*88a0*/  F2FP.BF16.F32.PACK_AB R74, R190, R148 ;  /* 0x00000094be4a723e */ /* 0x000fe200000010ff */
[----:B------:R-:W-:Y:S01]  /*88b0*/  @P1 FFMA.FTZ R148, R30, R150, R145 ;  /* 0x000000961e941223 */ /* 0x000fe20000010091 */
[----:B------:R-:W-:Y:S02]  /*88c0*/  SHF.L.U32 R190, R135, 0x10, RZ ;  /* 0x0000001087be7819 */ /* 0x000fe400000006ff */
[----:B------:R-:W-:Y:S01]  /*88d0*/  @P0 PRMT R142, R142, 0x5410, R75 ;  /* 0x000054108e8e0816 */ /* 0x000fe2000000004b */
[----:B------:R-:W-:-:S04]  /*88e0*/  @P1 FADD.FTZ R148, R31, -R148 ;  /* 0x800000941f941221 */ /* 0x000fc80000010000 */
[----:B------:R-:W-:Y:S02]  /*88f0*/  @P1 FFMA.FTZ R190, R7, R148, R190 ;  /* 0x0000009407be1223 */ /* 0x000fe400000100be */
[----:B------:R-:W0:Y:S02]  /*8900*/  @P0 LDC.64 R148, c[0x0][0x408] ;  /* 0x00010200ff940b82 */ /* 0x000e240000000a00 */
[----:B0-----:R-:W-:-:S04]  /*8910*/  @P0 FMUL.FTZ R149, R190, R149 ;  /* 0x00000095be950220 */ /* 0x001fc80000410000 */
[----:B------:R-:W-:-:S05]  /*8920*/  @P0 FMUL.FTZ R148, R149, R148 ;  /* 0x0000009495940220 */ /* 0x000fca0000410000 */
[----:B------:R-:W-:-:S04]  /*8930*/  @P0 FSEL R148, R148, RZ, P3 ;  /* 0x000000ff94940208 */ /* 0x000fc80001800000 */
[----:B------:R-:W-:-:S04]  /*8940*/  @P0 F2FP.BF16.F32.PACK_AB R148, RZ, R148 ;  /* 0x00000094ff94023e */ /* 0x000fc800000010ff */
[----:B------:R-:W-:Y:S02]  /*8950*/  @P0 PRMT R143, R148, 0x7610, R143 ;  /* 0x00007610948f0816 */ /* 0x000fe4000000008f */
[----:B------:R-:W-:-:S05]  /*8960*/  PRMT R148, R135, 0x7632, R148 ;  /* 0x0000763287947816 */ /* 0x000fca0000000094 */
[----:B------:R-:W-:-:S04]  /*8970*/  IMAD.U32 R148, R148, 0x10000, RZ ;  /* 0x0001000094947824 */ /* 0x000fc800078e00ff */
        /* <DEDUP_REMOVED lines=11> */
.L_x_5549:
[----:B------:R-:W-:Y:S02]  /*8a30*/  ISETP.GT.AND P1, PT, R6, RZ, PT ;  /* 0x000000ff0600720c */ /* 0x000fe40003f24270 */
[----:B-----5:R-:W-:Y:S02]  /*8a40*/  SHF.L.U32 R190, R132, 0x10, RZ ;  /* 0x0000001084be7819 */ /* 0x020fe400000006ff */
[----:B------:R-:W-:-:S09]  /*8a50*/  @P0 LOP3.LUT P3, RZ, R164, 0xff, RZ, 0xc0, !PT ;  /* 0x000000ffa4ff0812 */ /* 0x000fd2000786c0ff */
[-CC-:B0123--:R-:W-:Y:S01]  /*8a60*/  @P1 FFMA.FTZ R148, R24, R150.reuse, R145.reuse ;  /* 0x0000009618941223 */ /* 0x18ffe20000010091 */
        /* <DEDUP_REMOVED lines=91> */
.L_x_5548:
[----:B------:R-:W-:-:S04]  /*9020*/  UISETP.NE.U32.AND UP0, UPT, UR20, URZ, UPT ;  /* 0x000000ff1400728c */ /* 0x000fc8000bf05070 */
[----:B------:R-:W-:-:S06]  /*9030*/  UISETP.NE.AND.EX UP0, UPT, UR21, URZ, UPT, UP0 ;  /* 0x000000ff1500728c */ /* 0x000fcc000bf05300 */
[----:B------:R-:W-:-:S13]  /*9040*/  PLOP3.LUT P2, PT, PT, PT, UP0, 0x80, 0x8 ;  /* 0x000000000008781c */ /* 0x000fda0003f4f008 */
[----:B------:R-:W-:Y:S05]  /*9050*/  @!P2 BRA `(.L_x_5551) ;  /* 0x00000004007ca947 */ /* 0x000fea0003800000 */
[----:B------:R-:W4:Y:S01]  /*9060*/  @P0 LDC.64 R72, c[0x0][0x408] ;  /* 0x00010200ff480b82 */ /* 0x000f220000000a00 */
[-CC-:B0123--:R-:W-:Y:S01]  /*9070*/  FFMA.FTZ R148, R24, R150.reuse, R145.reuse ;  /* 0x0000009618947223 */ /* 0x18ffe20000010091 */
        /* <DEDUP_REMOVED lines=9> */
[----:B------:R-:W-:Y:S01]  /*9110*/  @P0 LOP3.LUT P4, RZ, R164, 0xff00, RZ, 0xc0, !PT ;  /* 0x0000ff00a4ff0812 */ /* 0x000fe2000788c0ff */
[----:B------:R-:W-:-:S02]  /*9120*/  FADD.FTZ R151, R163, -R151 ;  /* 0x80000097a3977221 */ /* 0x000fc40000010000 */
[----:B------:R-:W-:Y:S02]  /*9130*/  FSEL R147, R147, RZ, P1 ;  /* 0x000000ff93937208 */ /* 0x000fe40000800000 */
[----:B------:R-:W-:Y:S01]  /*9140*/  FSEL R148, R148, RZ, P1 ;  /* 0x000000ff94947208 */ /* 0x000fe20000800000 */
[----:B------:R-:W-:Y:S02]  /*9150*/  FMUL.FTZ R151, R7, R151 ;  /* 0x0000009707977220 */ /* 0x000fe40000410000 */
[----:B----4-:R-:W-:-:S04]  /*9160*/  @P0 FMUL.FTZ R73, R147, R73 ;  /* 0x0000004993490220 */ /* 0x010fc80000410000 */
[----:B------:R-:W-:Y:S01]  /*9170*/  @P0 FMUL.FTZ R72, R73, R72 ;  /* 0x0000004849480220 */ /* 0x000fe20000410000 */
[----:B0-----:R-:W-:-:S04]  /*9180*/  @P0 FMUL.FTZ R75, R148, R75 ;  /* 0x0000004b944b0220 */ /* 0x001fc80000410000 */
[----:B------:R-:W-:Y:S01]  /*9190*/  @P0 FMUL.FTZ R75, R75, R74 ;  /* 0x0000004a4b4b0220 */ /* 0x000fe20000410000 */
[----:B------:R-:W-:Y:S02]  /*91a0*/  @P0 FSEL R74, R72, RZ, P3 ;  /* 0x000000ff484a0208 */ /* 0x000fe40001800000 */
[----:B------:R-:W0:Y:S01]  /*91b0*/  @P0 LDC.64 R72, c[0x0][0x408] ;  /* 0x00010200ff480b82 */ /* 0x000e220000000a00 */
[----:B------:R-:W-:Y:S02]  /*91c0*/  @P0 LOP3.LUT P3, RZ, R164, 0xff0000, RZ, 0xc0, !PT ;  /* 0x00ff0000a4ff0812 */ /* 0x000fe4000786c0ff */
[----:B------:R-:W-:Y:S01]  /*91d0*/  @P0 FSEL R149, R75, RZ, P4 ;  /* 0x000000ff4b950208 */ /* 0x000fe20002000000 */
[----:B------:R-:W-:Y:S01]  /*91e0*/  FFMA.FTZ R75, R26, R150, R145 ;  /* 0x000000961a4b7223 */ /* 0x000fe20000010091 */
[----:B------:R-:W-:Y:S02]  /*91f0*/  @P0 F2FP.BF16.F32.PACK_AB R74, RZ, R74 ;  /* 0x0000004aff4a023e */ /* 0x000fe400000010ff */
[----:B------:R-:W-:Y:S01]  /*9200*/  @P0 F2FP.BF16.F32.PACK_AB R149, RZ, R149 ;  /* 0x00000095ff95023e */ /* 0x000fe200000010ff */
[----:B------:R-:W-:Y:S01]  /*9210*/  FADD.FTZ R190, R28, -R75 ;  /* 0x8000004b1cbe7221 */ /* 0x000fe20000010000 */
[----:B------:R-:W-:Y:S01]  /*9220*/  @P0 PRMT R140, R74, 0x7610, R140 ;  /* 0x000076104a8c0816 */ /* 0x000fe2000000008c */
[----:B------:R-:W-:-:S02]  /*9230*/  FFMA.FTZ R74, R34, R150, R145 ;  /* 0x00000096224a7223 */ /* 0x000fc40000010091 */
[----:B------:R-:W-:Y:S01]  /*9240*/  FMUL.FTZ R75, R7, R190 ;  /* 0x000000be074b7220 */ /* 0x000fe20000410000 */
[----:B------:R-:W-:Y:S01]  /*9250*/  @P0 PRMT R140, R140, 0x5410, R149 ;  /* 0x000054108c8c0816 */ /* 0x000fe20000000095 */
[----:B------:R-:W-:Y:S01]  /*9260*/  FADD.FTZ R74, R35, -R74 ;  /* 0x8000004a234a7221 */ /* 0x000fe20000010000 */
[----:B------:R-:W-:Y:S01]  /*9270*/  FSEL R190, R151, RZ, P1 ;  /* 0x000000ff97be7208 */ /* 0x000fe20000800000 */
[--C-:B------:R-:W-:Y:S01]  /*9280*/  FFMA.FTZ R151, R30, R150, R145.reuse ;  /* 0x000000961e977223 */ /* 0x100fe20000010091 */
[----:B------:R-:W-:Y:S01]  /*9290*/  FSEL R75, R75, RZ, P1 ;  /* 0x000000ff4b4b7208 */ /* 0x000fe20000800000 */
[----:B------:R-:W-:Y:S01]  /*92a0*/  FMUL.FTZ R149, R7, R74 ;  /* 0x0000004a07957220 */ /* 0x000fe20000410000 */
[----:B------:R-:W-:Y:S01]  /*92b0*/  FFMA.FTZ R74, R27, R150, R145 ;  /* 0x000000961b4a7223 */ /* 0x000fe20000010091 */
[----:B------:R-:W-:-:S03]  /*92c0*/  FADD.FTZ R151, R31, -R151 ;  /* 0x800000971f977221 */ /* 0x000fc60000010000 */
[----:B------:R-:W-:Y:S01]  /*92d0*/  FSEL R149, R149, RZ, P1 ;  /* 0x000000ff95957208 */ /* 0x000fe20000800000 */
[----:B0-----:R-:W-:Y:S01]  /*92e0*/  @P0 FMUL.FTZ R73, R75, R73 ;  /* 0x000000494b490220 */ /* 0x001fe20000410000 */
[----:B------:R-:W-:Y:S01]  /*92f0*/  FADD.FTZ R74, R29, -R74 ;  /* 0x8000004a1d4a7221 */ /* 0x000fe20000010000 */
[----:B------:R-:W-:Y:S02]  /*9300*/  FMUL.FTZ R151, R7, R151 ;  /* 0x0000009707977220 */ /* 0x000fe40000410000 */
[----:B------:R-:W-:Y:S01]  /*9310*/  @P0 FMUL.FTZ R72, R73, R72 ;  /* 0x0000004849480220 */ /* 0x000fe20000410000 */
[----:B------:R-:W-:Y:S02]  /*9320*/  FMUL.FTZ R74, R7, R74 ;  /* 0x0000004a074a7220 */ /* 0x000fe40000410000 */
[----:B------:R-:W-:Y:S02]  /*9330*/  FSEL R151, R151, RZ, P1 ;  /* 0x000000ff97977208 */ /* 0x000fe40000800000 */
[----:B------:R-:W-:-:S02]  /*9340*/  @P0 FSEL R72, R72, RZ, P3 ;  /* 0x000000ff48480208 */ /* 0x000fc40001800000 */
[----:B------:R-:W-:Y:S02]  /*9350*/  @P0 LOP3.LUT P3, RZ, R164, 0xff000000, RZ, 0xc0, !PT ;  /* 0xff000000a4ff0812 */ /* 0x000fe4000786c0ff */
[----:B------:R-:W-:Y:S02]  /*9360*/  @P0 F2FP.BF16.F32.PACK_AB R72, RZ, R72 ;  /* 0x00000048ff48023e */ /* 0x000fe400000010ff */
[----:B------:R-:W-:Y:S02]  /*9370*/  FSEL R74, R74, RZ, P1 ;  /* 0x000000ff4a4a7208 */ /* 0x000fe40000800000 */
        /* <DEDUP_REMOVED lines=45> */
.L_x_5551:
[----:B------:R-:W-:Y:S04]  /*9650*/  BSSY.RECONVERGENT B3, `(.L_x_5552) ;  /* 0x000000d000037945 */ /* 0x000fe80003800200 */
[----:B------:R-:W-:Y:S05]  /*9660*/  @!P0 BRA `(.L_x_5553) ;  /* 0x00000000002c8947 */ /* 0x000fea0003800000 */
[----:B0123--:R-:W-:Y:S01]  /*9670*/  FFMA.FTZ R148, R24, R150, R145 ;  /* 0x0000009618947223 */ /* 0x00ffe20000010091 */
        /* <DEDUP_REMOVED lines=10> */
.L_x_5553:
[----:B------:R-:W-:Y:S05]  /*9720*/  BSYNC.RECONVERGENT B3 ;  /* 0x0000000000037941 */ /* 0x000fea0003800200 */
.L_x_5552:
        /* <DEDUP_REMOVED lines=13> */
.L_x_5555:
[----:B------:R-:W-:Y:S05]  /*9800*/  BSYNC.RECONVERGENT B3 ;  /* 0x0000000000037941 */ /* 0x000fea0003800200 */
.L_x_5554:
[----:B------:R-:W-:Y:S04]  /*9810*/  BSSY.RECONVERGENT B3, `(.L_x_5556) ;  /* 0x000000d000037945 */ /* 0x000fe80003800200 */
[----:B------:R-:W-:Y:S05]  /*9820*/  @!P0 BRA `(.L_x_5557) ;  /* 0x00000000002c8947 */ /* 0x000fea0003800000 */
[----:B------:R-:W-:Y:S01]  /*9830*/  FFMA.FTZ R147, R26, R150, R145 ;  /* 0x000000961a937223 */ /* 0x000fe20000010091 */
[----:B------:R-:W-:-:S03]  /*9840*/  ISETP.GT.AND P1, PT, R6, RZ, PT ;  /* 0x000000ff0600720c */ /* 0x000fc60003f24270 */
[----:B0123--:R-:W-:-:S04]  /*9850*/  FADD.FTZ R148, R28, -R147 ;  /* 0x800000931c947221 */ /* 0x00ffc80000010000 */
        /* <DEDUP_REMOVED lines=8> */
.L_x_5557:
[----:B------:R-:W-:Y:S05]  /*98e0*/  BSYNC.RECONVERGENT B3 ;  /* 0x0000000000037941 */ /* 0x000fea0003800200 */
.L_x_5556:
        /* <DEDUP_REMOVED lines=13> */
.L_x_5559:
[----:B------:R-:W-:Y:S05]  /*99c0*/  BSYNC.RECONVERGENT B3 ;  /* 0x0000000000037941 */ /* 0x000fea0003800200 */
.L_x_5558:
        /* <DEDUP_REMOVED lines=13> */
.L_x_5561:
[----:B------:R-:W-:Y:S05]  /*9aa0*/  BSYNC.RECONVERGENT B3 ;  /* 0x0000000000037941 */ /* 0x000fea0003800200 */
.L_x_5560:
        /* <DEDUP_REMOVED lines=13> */
.L_x_5563:
[----:B------:R-:W-:Y:S05]  /*9b80*/  BSYNC.RECONVERGENT B3 ;  /* 0x0000000000037941 */ /* 0x000fea0003800200 */
.L_x_5562:
        /* <DEDUP_REMOVED lines=13> */
.L_x_5565:
[----:B------:R-:W-:Y:S05]  /*9c60*/  BSYNC.RECONVERGENT B3 ;  /* 0x0000000000037941 */ /* 0x000fea0003800200 */
.L_x_5564:
[----:B------:R-:W-:Y:S05]  /*9c70*/  @!P0 BRA `(.L_x_5550) ;  /* 0x0000000000308947 */ /* 0x000fea0003800000 */
[----:B0123--:R-:W-:Y:S01]  /*9c80*/  FFMA.FTZ R148, R174, R150, R145 ;  /* 0x00000096ae947223 */ /* 0x00ffe20000010091 */
        /* <DEDUP_REMOVED lines=11> */
.L_x_5550:
[----:B------:R-:W-:Y:S05]  /*9d40*/  BSYNC.RECONVERGENT B1 ;  /* 0x0000000000017941 */ /* 0x000fea0003800200 */
.L_x_5547:
        /* <DEDUP_REMOVED lines=8> */
.L_x_5546:
[----:B------:R-:W-:Y:S05]  /*9dd0*/  BSYNC.RECONVERGENT B2 ;  /* 0x0000000000027941 */ /* 0x000fea0003800200 */
.L_x_5545:
        /* <DEDUP_REMOVED lines=11> */
[----:B------:R-:W0:Y:S01]  /*9e90*/  @P0 LDC.64 R72, c[0x0][0x408] ;  /* 0x00010200ff480b82 */ /* 0x000e220000000a00 */
[----:B-----5:R-:W-:Y:S02]  /*9ea0*/  PRMT R75, R136, 0x7632, R75 ;  /* 0x00007632884b7816 */ /* 0x020fe4000000004b */
[C---:B------:R-:W-:Y:S02]  /*9eb0*/  @P0 LOP3.LUT P3, RZ, R172.reuse, 0xff, RZ, 0xc0, !PT ;  /* 0x000000ffacff0812 */ /* 0x040fe4000786c0ff */
[----:B------:R-:W-:Y:S01]  /*9ec0*/  @P0 LOP3.LUT P4, RZ, R172, 0xff00, RZ, 0xc0, !PT ;  /* 0x0000ff00acff0812 */ /* 0x000fe2000788c0ff */
[----:B------:R-:W-:Y:S01]  /*9ed0*/  IMAD.U32 R75, R75, 0x10000, RZ ;  /* 0x000100004b4b7824 */ /* 0x000fe200078e00ff */
[----:B01234-:R-:W-:Y:S02]  /*9ee0*/  PRMT R148, R137, 0x7632, R148 ;  /* 0x0000763289947816 */ /* 0x01ffe40000000094 */
[----:B------:R-:W-:-:S02]  /*9ef0*/  PRMT R149, R138, 0x7632, R149 ;  /* 0x000076328a957816 */ /* 0x000fc40000000095 */
[----:B------:R-:W-:Y:S01]  /*9f00*/  SHF.L.U32 R148, R148, 0x10, RZ ;  /* 0x0000001094947819 */ /* 0x000fe200000006ff */
[-CC-:B------:R-:W-:Y:S01]  /*9f10*/  @P1 FFMA.FTZ R6, R153, R150.reuse, R145.reuse ;  /* 0x0000009699061223 */ /* 0x180fe20000010091 */
[-CC-:B------:R-:W-:Y:S01]  /*9f20*/  @P1 FFMA.FTZ R147, R181, R150.reuse, R145.reuse ;  /* 0x00000096b5931223 */ /* 0x180fe20000010091 */
[----:B------:R-:W-:Y:S02]  /*9f30*/  IMAD.U32 R149, R149, 0x10000, RZ ;  /* 0x0001000095957824 */ /* 0x000fe400078e00ff */
[----:B------:R-:W-:Y:S01]  /*9f40*/  @P1 FFMA.FTZ R151, R187, R150, R145 ;  /* 0x00000096bb971223 */ /* 0x000fe20000010091 */
[----:B------:R-:W-:Y:S01]  /*9f50*/  @P1 FADD.FTZ R74, R209, -R6 ;  /* 0x80000006d14a1221 */ /* 0x000fe20000010000 */
[----:B------:R-:W-:Y:S02]  /*9f60*/  SHF.L.U32 R6, R136, 0x10, RZ ;  /* 0x0000001088067819 */ /* 0x000fe400000006ff */
[----:B------:R-:W-:-:S03]  /*9f70*/  @P1 FADD.FTZ R151, R188, -R151 ;  /* 0x80000097bc971221 */ /* 0x000fc60000010000 */
[C---:B------:R-:W-:Y:S01]  /*9f80*/  @P1 FFMA.FTZ R6, R7.reuse, R74, R6 ;  /* 0x0000004a07061223 */ /* 0x040fe20000010006 */
[----:B------:R-:W-:Y:S01]  /*9f90*/  @P1 FADD.FTZ R74, R208, -R147 ;  /* 0x80000093d04a1221 */ /* 0x000fe20000010000 */
[----:B------:R-:W-:Y:S02]  /*9fa0*/  @P1 FFMA.FTZ R147, R176, R150, R145 ;  /* 0x00000096b0931223 */ /* 0x000fe40000010091 */
[----:B------:R-:W-:Y:S01]  /*9fb0*/  @P0 FMUL.FTZ R73, R6, R73 ;  /* 0x0000004906490220 */ /* 0x000fe20000410000 */
[----:B------:R-:W-:-:S03]  /*9fc0*/  @P1 FFMA.FTZ R75, R7, R74, R75 ;  /* 0x0000004a074b1223 */ /* 0x000fc6000001004b */
[----:B------:R-:W-:Y:S02]  /*9fd0*/  @P0 FMUL.FTZ R74, R73, R72 ;  /* 0x00000048494a0220 */ /* 0x000fe40000410000 */
[----:B------:R-:W0:Y:S02]  /*9fe0*/  @P0 LDC.64 R72, c[0x0][0x408] ;  /* 0x00010200ff480b82 */ /* 0x000e240000000a00 */
[----:B0-----:R-:W-:-:S04]  /*9ff0*/  @P0 FMUL.FTZ R73, R75, R73 ;  /* 0x000000494b490220 */ /* 0x001fc80000410000 */
[----:B------:R-:W-:Y:S01]  /*a000*/  @P0 FMUL.FTZ R73, R73, R72 ;  /* 0x0000004849490220 */ /* 0x000fe20000410000 */
[----:B------:R-:W-:Y:S01]  /*a010*/  @P0 FSEL R72, R74, RZ, P3 ;  /* 0x000000ff4a480208 */ /* 0x000fe20001800000 */
[----:B------:R-:W-:Y:S01]  /*a020*/  @P1 FADD.FTZ R74, R178, -R147 ;  /* 0x80000093b24a1221 */ /* 0x000fe20000010000 */
[----:B------:R-:W-:Y:S02]  /*a030*/  SHF.L.U32 R147, R137, 0x10, RZ ;  /* 0x0000001089937819 */ /* 0x000fe400000006ff */
[----:B------:R-:W-:Y:S02]  /*a040*/  @P0 FSEL R73, R73, RZ, P4 ;  /* 0x000000ff49490208 */ /* 0x000fe40002000000 */
[----:B------:R-:W-:Y:S01]  /*a050*/  @P0 F2FP.BF16.F32.PACK_AB R72, RZ, R72 ;  /* 0x00000048ff48023e */ /* 0x000fe200000010ff */
[----:B------:R-:W-:Y:S01]  /*a060*/  @P1 FFMA.FTZ R147, R7, R74, R147 ;  /* 0x0000004a07931223 */ /* 0x000fe20000010093 */
[----:B------:R-:W-:Y:S02]  /*a070*/  @P0 F2FP.BF16.F32.PACK_AB R73, RZ, R73 ;  /* 0x00000049ff49023e */ /* 0x000fe400000010ff */
[----:B------:R-:W-:-:S02]  /*a080*/  @P0 PRMT R140, R72, 0x7610, R140 ;  /* 0x00007610488c0816 */ /* 0x000fc4000000008c */
[----:B------:R-:W-:Y:S02]  /*a090*/  @P0 LOP3.LUT P3, RZ, R172, 0xff0000, RZ, 0xc0, !PT ;  /* 0x00ff0000acff0812 */ /* 0x000fe4000786c0ff */
[----:B------:R-:W-:Y:S02]  /*a0a0*/  @P0 PRMT R140, R140, 0x5410, R73 ;  /* 0x000054108c8c0816 */ /* 0x000fe40000000049 */
[----:B------:R-:W0:Y:S01]  /*a0b0*/  @P0 LDC.64 R72, c[0x0][0x408] ;  /* 0x00010200ff480b82 */ /* 0x000e220000000a00 */
[----:B------:R-:W-:Y:S01]  /*a0c0*/  SHF.L.U32 R74, R138, 0x10, RZ ;  /* 0x000000108a4a7819 */ /* 0x000fe200000006ff */
        /* <DEDUP_REMOVED lines=22> */
[-CC-:B------:R-:W-:Y:S01]  /*a230*/  @P1 FFMA.FTZ R73, R185, R150.reuse, R145.reuse ;  /* 0x00000096b9491223 */ /* 0x180fe20000010091 */
[----:B------:R-:W-:Y:S01]  /*a240*/  @P1 FFMA.FTZ R145, R180, R150, R145 ;  /* 0x00000096b4911223 */ /* 0x000fe20000010091 */
[----:B------:R-:W-:Y:S02]  /*a250*/  PRMT R150, R139, 0x7632, R150 ;  /* 0x000076328b967816 */ /* 0x000fe40000000096 */
[----:B------:R-:W-:Y:S02]  /*a260*/  @P0 FSEL R72, R72, RZ, P3 ;  /* 0x000000ff48480208 */ /* 0x000fe40001800000 */
[----:B------:R-:W-:Y:S02]  /*a270*/  @P0 LOP3.LUT P3, RZ, R173, 0xff00, RZ, 0xc0, !PT ;  /* 0x0000ff00adff0812 */ /* 0x000fe4000786c0ff */
[----:B------:R-:W-:Y:S02]  /*a280*/  @P0 F2FP.BF16.F32.PACK_AB R72, RZ, R72 ;  /* 0x00000048ff48023e */ /* 0x000fe400000010ff */
[----:B------:R-:W-:-:S02]  /*a290*/  SHF.L.U32 R150, R150, 0x10, RZ ;  /* 0x0000001096967819 */ /* 0x000fc400000006ff */
[----:B------:R-:W-:Y:S01]  /*a2a0*/  @P0 PRMT R142, R72, 0x7610, R142 ;  /* 0x00007610488e0816 */ /* 0x000fe2000000008e */
[----:B------:R-:W-:Y:S02]  /*a2b0*/  @P1 FADD.FTZ R72, R186, -R73 ;  /* 0x80000049ba481221 */ /* 0x000fe40000010000 */
[C---:B------:R-:W-:Y:S02]  /*a2c0*/  @P1 FFMA.FTZ R150, R7.reuse, R151, R150 ;  /* 0x0000009707961223 */ /* 0x040fe40000010096 */
        /* <DEDUP_REMOVED lines=9> */
[----:B------:R-:W-:Y:S01]  /*a360*/  @P1 FADD.FTZ R72, R182, -R145 ;  /* 0x80000091b6481221 */ /* 0x000fe20000010000 */
[----:B------:R-:W-:-:S05]  /*a370*/  SHF.L.U32 R145, R139, 0x10, RZ ;  /* 0x000000108b917819 */ /* 0x000fca00000006ff */
[----:B------:R-:W-:Y:S02]  /*a380*/  @P1 FFMA.FTZ R145, R7, R72, R145 ;  /* 0x0000004807911223 */ /* 0x000fe40000010091 */
[----:B------:R-:W0:Y:S02]  /*a390*/  @P0 LDC.64 R72, c[0x0][0x408] ;  /* 0x00010200ff480b82 */ /* 0x000e240000000a00 */
[----:B0-----:R-:W-:-:S04]  /*a3a0*/  @P0 FMUL.FTZ R73, R145, R73 ;  /* 0x0000004991490220 */ /* 0x001fc80000410000 */
[----:B------:R-:W-:Y:S01]  /*a3b0*/  @P0 FMUL.FTZ R72, R73, R72 ;  /* 0x0000004849480220 */ /* 0x000fe20000410000 */
[----:B------:R-:W-:-:S04]  /*a3c0*/  F2FP.BF16.F32.PACK_AB R73, R148, R147 ;  /* 0x000000939449723e */ /* 0x000fc800000010ff */
[----:B------:R-:W-:-:S04]  /*a3d0*/  @P0 FSEL R72, R72, RZ, P3 ;  /* 0x000000ff48480208 */ /* 0x000fc80001800000 */
[----:B------:R-:W-:-:S04]  /*a3e0*/  @P0 F2FP.BF16.F32.PACK_AB R72, RZ, R72 ;  /* 0x00000048ff48023e */ /* 0x000fc800000010ff */
[----:B------:R-:W-:Y:S02]  /*a3f0*/  @P0 PRMT R143, R72, 0x7610, R143 ;  /* 0x00007610488f0816 */ /* 0x000fe4000000008f */
        /* <DEDUP_REMOVED lines=11> */
.L_x_5570:
[----:B------:R-:W-:Y:S01]  /*a4b0*/  ISETP.GT.AND P1, PT, R6, RZ, PT ;  /* 0x000000ff0600720c */ /* 0x000fe20003f24270 */
[----:B01234-:R-:W0:Y:S01]  /*a4c0*/  @P0 LDC.64 R148, c[0x0][0x408] ;  /* 0x00010200ff940b82 */ /* 0x01fe220000000a00 */
[----:B-----5:R-:W-:-:S11]  /*a4d0*/  @P0 LOP3.LUT P3, RZ, R172, 0xff, RZ, 0xc0, !PT ;  /* 0x000000ffacff0812 */ /* 0x020fd6000786c0ff */
[----:B------:R-:W-:-:S04]  /*a4e0*/  @P1 FFMA.FTZ R6, R153, R150, R145 ;  /* 0x0000009699061223 */ /* 0x000fc80000010091 */
[----:B------:R-:W-:Y:S01]  /*a4f0*/  @P1 FADD.FTZ R147, R209, -R6 ;  /* 0x80000006d1931221 */ /* 0x000fe20000010000 */
[----:B------:R-:W-:-:S05]  /*a500*/  SHF.L.U32 R6, R136, 0x10, RZ ;  /* 0x0000001088067819 */ /* 0x000fca00000006ff */
[----:B------:R-:W-:Y:S01]  /*a510*/  @P1 FFMA.FTZ R6, R7, R147, R6 ;  /* 0x0000009307061223 */ /* 0x000fe20000010006 */
[----:B------:R-:W-:-:S03]  /*a520*/  @P1 FFMA.FTZ R147, R181, R150, R145 ;  /* 0x00000096b5931223 */ /* 0x000fc60000010091 */
[----:B0-----:R-:W-:Y:S01]  /*a530*/  @P0 FMUL.FTZ R149, R6, R149 ;  /* 0x0000009506950220 */ /* 0x001fe20000410000 */
[----:B------:R-:W-:Y:S01]  /*a540*/  PRMT R6, R136, 0x7632, R6 ;  /* 0x0000763288067816 */ /* 0x000fe20000000006 */
[----:B------:R-:W-:Y:S02]  /*a550*/  @P1 FADD.FTZ R147, R208, -R147 ;  /* 0x80000093d0931221 */ /* 0x000fe40000010000 */
        /* <DEDUP_REMOVED lines=25> */
[----:B------:R-:W-:Y:S01]  /*a6f0*/  @P0 FSEL R148, R148, RZ, P3 ;  /* 0x000000ff94940208 */ /* 0x000fe20001800000 */
[----:B------:R-:W-:Y:S01]  /*a700*/  @P1 FFMA.FTZ R6, R7, R147, R6 ;  /* 0x0000009307061223 */ /* 0x000fe20000010006 */
[----:B------:R-:W-:Y:S02]  /*a710*/  @P0 LOP3.LUT P3, RZ, R172, 0xff000000, RZ, 0xc0, !PT ;  /* 0xff000000acff0812 */ /* 0x000fe4000786c0ff */
[----:B------:R-:W-:-:S04]  /*a720*/  @P0 F2FP.BF16.F32.PACK_AB R148, RZ, R148 ;  /* 0x00000094ff94023e */ /* 0x000fc800000010ff */
[----:B------:R-:W-:Y:S02]  /*a730*/  @P0 PRMT R141, R148, 0x7610, R141 ;  /* 0x00007610948d0816 */ /* 0x000fe4000000008d */
[----:B------:R-:W0:Y:S02]  /*a740*/  @P0 LDC.64 R148, c[0x0][0x408] ;  /* 0x00010200ff940b82 */ /* 0x000e240000000a00 */
[----:B0-----:R-:W-:Y:S01]  /*a750*/  @P0 FMUL.FTZ R149, R6, R149 ;  /* 0x0000009506950220 */ /* 0x001fe20000410000 */
[----:B------:R-:W-:-:S03]  /*a760*/  @P1 FFMA.FTZ R6, R177, R150, R145 ;  /* 0x00000096b1061223 */ /* 0x000fc60000010091 */
[----:B------:R-:W-:Y:S01]  /*a770*/  @P0 FMUL.FTZ R148, R149, R148 ;  /* 0x0000009495940220 */ /* 0x000fe20000410000 */
[----:B------:R-:W-:Y:S01]  /*a780*/  @P1 FADD.FTZ R147, R179, -R6 ;  /* 0x80000006b3931221 */ /* 0x000fe20000010000 */
[----:B------:R-:W-:-:S03]  /*a790*/  SHF.L.U32 R6, R138, 0x10, RZ ;  /* 0x000000108a067819 */ /* 0x000fc600000006ff */
[----:B------:R-:W-:Y:S02]  /*a7a0*/  @P0 FSEL R148, R148, RZ, P3 ;  /* 0x000000ff94940208 */ /* 0x000fe40001800000 */
        /* <DEDUP_REMOVED lines=47> */
.L_x_5569:
[----:B------:R-:W-:-:S04]  /*aaa0*/  UISETP.NE.U32.AND UP0, UPT, UR20, URZ, UPT ;  /* 0x000000ff1400728c */ /* 0x000fc8000bf05070 */
[----:B------:R-:W-:-:S06]  /*aab0*/  UISETP.NE.AND.EX UP0, UPT, UR21, URZ, UPT, UP0 ;  /* 0x000000ff1500728c */ /* 0x000fcc000bf05300 */
[----:B------:R-:W-:-:S13]  /*aac0*/  PLOP3.LUT P2, PT, PT, PT, UP0, 0x80, 0x8 ;  /* 0x000000000008781c */ /* 0x000fda0003f4f008 */
[----:B------:R-:W-:Y:S05]  /*aad0*/  @!P2 BRA `(.L_x_5572) ;  /* 0x00000004007ca947 */ /* 0x000fea0003800000 */
[----:B------:R-:W0:Y:S01]  /*aae0*/  @P0 LDC.64 R72, c[0x0][0x408] ;  /* 0x00010200ff480b82 */ /* 0x000e220000000a00 */
[----:B------:R-:W-:Y:S01]  /*aaf0*/  ISETP.GT.AND P1, PT, R6, RZ, PT ;  /* 0x000000ff0600720c */ /* 0x000fe20003f24270 */
[-CC-:B------:R-:W-:Y:S01]  /*ab00*/  FFMA.FTZ R6, R153, R150.reuse, R145.reuse ;  /* 0x0000009699067223 */ /* 0x180fe20000010091 */
[-CC-:B------:R-:W-:Y:S01]  /*ab10*/  FFMA.FTZ R147, R181, R150.reuse, R145.reuse ;  /* 0x00000096b5937223 */ /* 0x180fe20000010091 */
[----:B-----5:R-:W-:Y:S01]  /*ab20*/  @P0 LOP3.LUT P3, RZ, R172, 0xff, RZ, 0xc0, !PT ;  /* 0x000000ffacff0812 */ /* 0x020fe2000786c0ff */
[----:B01234-:R-:W-:Y:S01]  /*ab30*/  FFMA.FTZ R149, R183, R150, R145 ;  /* 0x00000096b7957223 */ /* 0x01ffe20000010091 */
[----:B------:R-:W-:Y:S01]  /*ab40*/  FADD.FTZ R6, R209, -R6 ;  /* 0x80000006d1067221 */ /* 0x000fe20000010000 */
[----:B------:R-:W-:Y:S01]  /*ab50*/  FADD.FTZ R148, R208, -R147 ;  /* 0x80000093d0947221 */ /* 0x000fe20000010000 */
[----:B------:R-:W0:Y:S01]  /*ab60*/  @P0 LDC.64 R74, c[0x0][0x408] ;  /* 0x00010200ff4a0b82 */ /* 0x000e220000000a00 */
[----:B------:R-:W-:Y:S01]  /*ab70*/  @P0 LOP3.LUT P4, RZ, R172, 0xff00, RZ, 0xc0, !PT ;  /* 0x0000ff00acff0812 */ /* 0x000fe2000788c0ff */
[C---:B------:R-:W-:Y:S01]  /*ab80*/  FMUL.FTZ R6, R7.reuse, R6 ;  /* 0x0000000607067220 */ /* 0x040fe20000410000 */
[----:B------:R-:W-:-:S04]  /*ab90*/  FMUL.FTZ R147, R7, R148 ;  /* 0x0000009407937220 */ /* 0x000fc80000410000 */
[----:B------:R-:W-:Y:S02]  /*aba0*/  FSEL R6, R6, RZ, P1 ;  /* 0x000000ff06067208 */ /* 0x000fe40000800000 */
[----:B------:R-:W-:-:S03]  /*abb0*/  FSEL R147, R147, RZ, P1 ;  /* 0x000000ff93937208 */ /* 0x000fc60000800000 */
[----:B------:R-:W-:-:S04]  /*abc0*/  @P0 FMUL.FTZ R73, R6, R73 ;  /* 0x0000004906490220 */ /* 0x000fc80000410000 */
        /* <DEDUP_REMOVED lines=16> */
[----:B------:R-:W-:Y:S01]  /*acd0*/  FADD.FTZ R74, R179, -R74 ;  /* 0x8000004ab34a7221 */ /* 0x000fe20000010000 */
[----:B------:R-:W-:Y:S01]  /*ace0*/  FFMA.FTZ R149, R185, R150, R145 ;  /* 0x00000096b9957223 */ /* 0x000fe20000010091 */
[----:B------:R-:W-:Y:S01]  /*acf0*/  FSEL R75, R75, RZ, P1 ;  /* 0x000000ff4b4b7208 */ /* 0x000fe20000800000 */
[C---:B------:R-:W-:Y:S01]  /*ad00*/  FMUL.FTZ R148, R7.reuse, R148 ;  /* 0x0000009407947220 */ /* 0x040fe20000410000 */
[----:B------:R-:W-:Y:S01]  /*ad10*/  FMUL.FTZ R74, R7, R74 ;  /* 0x0000004a074a7220 */ /* 0x000fe20000410000 */
[----:B------:R-:W-:Y:S01]  /*ad20*/  FADD.FTZ R190, R186, -R149 ;  /* 0x80000095babe7221 */ /* 0x000fe20000010000 */
[-CC-:B------:R-:W-:Y:S01]  /*ad30*/  FFMA.FTZ R149, R180, R150.reuse, R145.reuse ;  /* 0x00000096b4957223 */ /* 0x180fe20000010091 */
[----:B------:R-:W-:Y:S01]  /*ad40*/  FFMA.FTZ R145, R187, R150, R145 ;  /* 0x00000096bb917223 */ /* 0x000fe20000010091 */
[----:B------:R-:W-:Y:S01]  /*ad50*/  FSEL R148, R148, RZ, P1 ;  /* 0x000000ff94947208 */ /* 0x000fe20000800000 */
[----:B0-----:R-:W-:Y:S01]  /*ad60*/  @P0 FMUL.FTZ R73, R75, R73 ;  /* 0x000000494b490220 */ /* 0x001fe20000410000 */
[----:B------:R-:W-:Y:S01]  /*ad70*/  FSEL R74, R74, RZ, P1 ;  /* 0x000000ff4a4a7208 */ /* 0x000fe20000800000 */
[----:B------:R-:W-:Y:S01]  /*ad80*/  FMUL.FTZ R151, R7, R190 ;  /* 0x000000be07977220 */ /* 0x000fe20000410000 */
[----:B------:R-:W-:Y:S01]  /*ad90*/  FADD.FTZ R149, R182, -R149 ;  /* 0x80000095b6957221 */ /* 0x000fe20000010000 */
[----:B------:R-:W-:Y:S01]  /*ada0*/  @P0 FMUL.FTZ R72, R73, R72 ;  /* 0x0000004849480220 */ /* 0x000fe20000410000 */
[----:B------:R-:W-:-:S02]  /*adb0*/  FADD.FTZ R150, R188, -R145 ;  /* 0x80000091bc967221 */ /* 0x000fc40000010000 */
[----:B------:R-:W-:Y:S01]  /*adc0*/  FSEL R151, R151, RZ, P1 ;  /* 0x000000ff97977208 */ /* 0x000fe20000800000 */
[C---:B------:R-:W-:Y:S01]  /*add0*/  FMUL.FTZ R149, R7.reuse, R149 ;  /* 0x0000009507957220 */ /* 0x040fe20000410000 */
[----:B------:R-:W-:Y:S01]  /*ade0*/  @P0 FSEL R72, R72, RZ, P3 ;  /* 0x000000ff48480208 */ /* 0x000fe20001800000 */
[----:B------:R-:W-:Y:S01]  /*adf0*/  FMUL.FTZ R7, R7, R150 ;  /* 0x0000009607077220 */ /* 0x000fe20000410000 */
[----:B------:R-:W-:Y:S02]  /*ae00*/  @P0 LOP3.LUT P3, RZ, R172, 0xff000000, RZ, 0xc0, !PT ;  /* 0xff000000acff0812 */ /* 0x000fe4000786c0ff */
[----:B------:R-:W-:Y:S02]  /*ae10*/  @P0 F2FP.BF16.F32.PACK_AB R72, RZ, R72 ;  /* 0x00000048ff48023e */ /* 0x000fe400000010ff */
[----:B------:R-:W-:Y:S02]  /*ae20*/  FSEL R149, R149, RZ, P1 ;  /* 0x000000ff95957208 */ /* 0x000fe40000800000 */
[----:B------:R-:W-:-:S02]  /*ae30*/  @P0 PRMT R141, R72, 0x7610, R141 ;  /* 0x00007610488d0816 */ /* 0x000fc4000000008d */
        /* <DEDUP_REMOVED lines=25> */
[----:B------:R-:W-:Y:S02]  /*afd0*/  F2FP.BF16.F32.PACK_AB R73, R148, R75 ;  /* 0x0000004b9449723e */ /* 0x000fe400000010ff */
[----:B------:R-:W-:Y:S02]  /*afe0*/  FSEL R148, R7, RZ, P1 ;  /* 0x000000ff07947208 */ /* 0x000fe40000800000 */
[----:B------:R-:W-:Y:S02]  /*aff0*/  @P0 FSEL R72, R72, RZ, P3 ;  /* 0x000000ff48480208 */ /* 0x000fe40001800000 */
[----:B------:R-:W-:Y:S02]  /*b000*/  F2FP.BF16.F32.PACK_AB R75, R148, R149 ;  /* 0x00000095944b723e */ /* 0x000fe400000010ff */
[----:B------:R-:W-:-:S04]  /*b010*/  @P0 F2FP.BF16.F32.PACK_AB R72, RZ, R72 ;  /* 0x00000048ff48023e */ /* 0x000fc800000010ff */
[----:B------:R-:W-:Y:S02]  /*b020*/  @P0 PRMT R143, R72, 0x7610, R143 ;  /* 0x00007610488f0816 */ /* 0x000fe4000000008f */
        /* <DEDUP_REMOVED lines=10> */
.L_x_5572:
[----:B------:R-:W-:Y:S04]  /*b0d0*/  BSSY.RECONVERGENT B3, `(.L_x_5573) ;  /* 0x000000d000037945 */ /* 0x000fe80003800200 */
[----:B------:R-:W-:Y:S05]  /*b0e0*/  @!P0 BRA `(.L_x_5574) ;  /* 0x00000000002c8947 */ /* 0x000fea0003800000 */
[----:B01234-:R-:W-:Y:S01]  /*b0f0*/  FFMA.FTZ R148, R153, R150, R145 ;  /* 0x0000009699947223 */ /* 0x01ffe20000010091 */
        /* <DEDUP_REMOVED lines=10> */
.L_x_5574:
[----:B------:R-:W-:Y:S05]  /*b1a0*/  BSYNC.RECONVERGENT B3 ;  /* 0x0000000000037941 */ /* 0x000fea0003800200 */
.L_x_5573:
[----:B------:R-:W-:Y:S04]  /*b1b0*/  BSSY.RECONVERGENT B3, `(.L_x_5575) ;  /* 0x000000d000037945 */ /* 0x000fe80003800200 */
[----:B------:R-:W-:Y:S05]  /*b1c0*/  @!P0 BRA `(.L_x_5576) ;  /* 0x00000000002c8947 */ /* 0x000fea0003800000 */
[----:B------:R-:W-:Y:S01]  /*b1d0*/  FFMA.FTZ R147, R181, R150, R145 ;  /* 0x00000096b5937223 */ /* 0x000fe20000010091 */
[----:B------:R-:W-:-:S03]  /*b1e0*/  ISETP.GT.AND P1, PT, R6, RZ, PT ;  /* 0x000000ff0600720c */ /* 0x000fc60003f24270 */
[----:B01234-:R-:W-:-:S04]  /*b1f0*/  FADD.FTZ R148, R208, -R147 ;  /* 0x80000093d0947221 */ /* 0x01ffc80000010000 */
        /* <DEDUP_REMOVED lines=8> */
.L_x_5576:
[----:B------:R-:W-:Y:S05]  /*b280*/  BSYNC.RECONVERGENT B3 ;  /* 0x0000000000037941 */ /* 0x000fea0003800200 */
.L_x_5575:
        /* <DEDUP_REMOVED lines=13> */
.L_x_5578:
[----:B------:R-:W-:Y:S05]  /*b360*/  BSYNC.RECONVERGENT B3 ;  /* 0x0000000000037941 */ /* 0x000fea0003800200 */
.L_x_5577:
        /* <DEDUP_REMOVED lines=13> */
.L_x_5580:
[----:B------:R-:W-:Y:S05]  /*b440*/  BSYNC.RECONVERGENT B3 ;  /* 0x0000000000037941 */ /* 0x000fea0003800200 */
.L_x_5579:
        /* <DEDUP_REMOVED lines=13> */
.L_x_5582:
[----:B------:R-:W-:Y:S05]  /*b520*/  BSYNC.RECONVERGENT B3 ;  /* 0x0000000000037941 */ /* 0x000fea0003800200 */
.L_x_5581:
        /* <DEDUP_REMOVED lines=13> */
.L_x_5584:
[----:B------:R-:W-:Y:S05]  /*b600*/  BSYNC.RECONVERGENT B3 ;  /* 0x0000000000037941 */ /* 0x000fea0003800200 */
.L_x_5583:
        /* <DEDUP_REMOVED lines=13> */
.L_x_5586:
[----:B------:R-:W-:Y:S05]  /*b6e0*/  BSYNC.RECONVERGENT B3 ;  /* 0x0000000000037941 */ /* 0x000fea0003800200 */
.L_x_5585:
[----:B------:R-:W-:Y:S01]  /*b6f0*/  FFMA.FTZ R145, R187, R150, R145 ;  /* 0x00000096bb917223 */ /* 0x000fe20000010091 */
[----:B------:R-:W-:-:S03]  /*b700*/  ISETP.GT.AND P1, PT, R6, RZ, PT ;  /* 0x000000ff0600720c */ /* 0x000fc60003f24270 */
[----:B01234-:R-:W-:-:S04]  /*b710*/  FADD.FTZ R148, R188, -R145 ;  /* 0x80000091bc947221 */ /* 0x01ffc80000010000 */
[----:B------:R-:W-:Y:S02]  /*b720*/  FMUL.FTZ R7, R7, R148 ;  /* 0x0000009407077220 */ /* 0x000fe40000410000 */
[----:B------:R-:W0:Y:S03]  /*b730*/  @P0 LDC.64 R148, c[0x0][0x408] ;  /* 0x00010200ff940b82 */ /* 0x000e260000000a00 */
[----:B------:R-:W-:Y:S02]  /*b740*/  FSEL R6, R7, RZ, P1 ;  /* 0x000000ff07067208 */ /* 0x000fe40000800000 */
[----:B-----5:R-:W-:-:S04]  /*b750*/  @P0 ISETP.GE.U32.AND P1, PT, R172, RZ, PT ;  /* 0x000000ffac00020c */ /* 0x020fc80003f26070 */
[----:B------:R-:W-:Y:S01]  /*b760*/  @P0 ISETP.GE.U32.AND.EX P1, PT, R173, 0x1000000, PT, P1 ;  /* 0x01000000ad00080c */ /* 0x000fe20003f26110 */
[----:B0-----:R-:W-:-:S04]  /*b770*/  @P0 FMUL.FTZ R149, R6, R149 ;  /* 0x0000009506950220 */ /* 0x001fc80000410000 */
[----:B------:R-:W-:-:S05]  /*b780*/  @P0 FMUL.FTZ R148, R149, R148 ;  /* 0x0000009495940220 */ /* 0x000fca0000410000 */
[----:B------:R-:W-:-:S04]  /*b790*/  @P0 FSEL R148, R148, RZ, P1 ;  /* 0x000000ff94940208 */ /* 0x000fc80000800000 */
[----:B------:R-:W-:-:S04]  /*b7a0*/  @P0 F2FP.BF16.F32.PACK_AB R148, RZ, R148 ;  /* 0x00000094ff94023e */ /* 0x000fc800000010ff */
[----:B------:R-:W-:-:S07]  /*b7b0*/  @P0 PRMT R143, R143, 0x5410, R148 ;  /* 0x000054108f8f0816 */ /* 0x000fce0000000094 */
.L_x_5571:
[----:B------:R-:W-:Y:S05]  /*b7c0*/  BSYNC.RECONVERGENT B1 ;  /* 0x0000000000017941 */ /* 0x000fea0003800200 */
.L_x_5568:
[----:B------:R-:W0:Y:S08]  /*b7d0*/  @P2 LDC.64 R6, c[0x0][0x478] ;  /* 0x00011e00ff062b82 */ /* 0x000e300000000a00 */
[----:B------:R-:W1:Y:S01]  /*b7e0*/  @P0 LDC.64 R148, c[0x0][0x468] ;  /* 0x00011a00ff940b82 */ /* 0x000e620000000a00 */
[----:B0-----:R-:W-:-:S05]  /*b7f0*/  @P2 IMAD.WIDE.U32 R6, R146, 0x10, R6 ;  /* 0x0000001092062825 */ /* 0x001fca00078e0006 */
[----:B------:R0:W-:Y:S01]  /*b800*/  @P2 STG.E.128 desc[UR6][R6.64], R72 ;  /* 0x0000004806002986 */ /* 0x0001e2000c101d06 */
[----:B-1----:R-:W-:-:S05]  /*b810*/  @P0 IMAD.WIDE.U32 R144, R144, 0x10, R148 ;  /* 0x0000001090900825 */ /* 0x002fca00078e0094 */
[----:B------:R0:W-:Y:S02]  /*b820*/  @P0 STG.E.128 desc[UR6][R144.64], R140 ;  /* 0x0000008c90000986 */ /* 0x0001e4000c101d06 */
.L_x_5567:
[----:B------:R-:W-:Y:S05]  /*b830*/  BSYNC.RECONVERGENT B2 ;  /* 0x0000000000027941 */ /* 0x000fea0003800200 */
.L_x_5566:
[----:B0-----:R-:W0:Y:S02]  /*b840*/  LDC.64 R6, c[0x0][0x380] ;  /* 0x0000e000ff067b82 */ /* 0x001e240000000a00 */
[----:B0-----:R-:W-:-:S04]  /*b850*/  LEA R5, R6, R5, 0x2 ;  /* 0x0000000506057211 */ /* 0x001fc800078e10ff */
[----:B------:R-:W-:-:S13]  /*b860*/  ISETP.GE.AND P0, PT, R5, R7, PT ;  /* 0x000000070500720c */ /* 0x000fda0003f06270 */
[----:B------:R-:W-:Y:S05]  /*b870*/  @!P0 BRA `(.L_x_5587) ;  /* 0xffffff50002c8947 */ /* 0x000fea000383ffff */
.L_x_5468:
[----:B------:R-:W-:Y:S05]  /*b880*/  BSYNC B0 ;  /* 0x0000000000007941 */ /* 0x000fea0003800000 */
.L_x_5467:
[----:B------:R-:W0:Y:S01]  /*b890*/  S2R R5, SR_CgaCtaId ;  /* 0x0000000000057919 */ /* 0x000e220000008800 */
[----:B------:R-:W-:Y:S01]  /*b8a0*/  SHF.R.U32.HI R4, RZ, 0x5, R222 ;  /* 0x00000005ff047819 */ /* 0x000fe200000116de */
[----:B------:R-:W-:Y:S05]  /*b8b0*/  WARPSYNC.ALL ;  /* 0x0000000000007948 */ /* 0x000fea0003800000 */
[----:B------:R-:W-:Y:S01]  /*b8c0*/  MOV R0, 0x400 ;  /* 0x0000040000007802 */ /* 0x000fe20000000f00 */
[----:B------:R-:W-:Y:S01]  /*b8d0*/  IMAD R3, R4, 0xa0, R3 ;  /* 0x000000a004037824 */ /* 0x000fe200078e0203 */
[----:B------:R-:W1:Y:S01]  /*b8e0*/  S2UR UR4, SR_CTAID.X ;  /* 0x00000000000479c3 */ /* 0x000e620000002500 */
[----:B------:R-:W2:Y:S01]  /*b8f0*/  LDCU.128 UR16, c[0x0][0x440] ;  /* 0x00008800ff1077ac */ /* 0x000ea20008000c00 */
[----:B0-----:R-:W-:-:S05]  /*b900*/  LEA R0, R5, R0, 0x18 ;  /* 0x0000000005007211 */ /* 0x001fca00078ec0ff */
[----:B------:R-:W-:Y:S01]  /*b910*/  IMAD R3, R3, 0x20, R0 ;  /* 0x0000002003037824 */ /* 0x000fe200078e0200 */
[----:B------:R-:W-:-:S04]  /*b920*/  LEA R0, R222, R0, 0x2 ;  /* 0x00000000de007211 */ /* 0x000fc800078e10ff */
        /* <DEDUP_REMOVED lines=90> */
[----:B------:R0:W-:Y:S01]  /*bed0*/  STS.128 [R3+0x10], R40 ;  /* 0x0000102803007388 */ /* 0x0001e20000000c00 */
[----:B-1----:R-:W-:-:S03]  /*bee0*/  FADD.FTZ R11, R11, R72 ;  /* 0x000000480b0b7221 */ /* 0x002fc60000010000 */
[----:B------:R-:W-:Y:S01]  /*bef0*/  STS.128 [R3+0x400], R44 ;  /* 0x0004002c03007388 */ /* 0x000fe20000000c00 */
[----:B------:R-:W-:-:S03]  /*bf00*/  FADD.FTZ R75, R12, R75 ;  /* 0x0000004b0c4b7221 */ /* 0x000fc60000010000 */
[----:B------:R1:W-:Y:S01]  /*bf10*/  STS.128 [R3+0x410], R48 ;  /* 0x0004103003007388 */ /* 0x0003e20000000c00 */
[----:B------:R-:W-:-:S03]  /*bf20*/  FADD.FTZ R13, R13, R74 ;  /* 0x0000004a0d0d7221 */ /* 0x000fc60000010000 */
[----:B------:R2:W-:Y:S04]  /*bf30*/  STS.128 [R3+0x800], R52 ;  /* 0x0008003403007388 */ /* 0x0005e80000000c00 */
[----:B------:R-:W-:Y:S01]  /*bf40*/  STS.128 [R3+0x810], R56 ;  /* 0x0008103803007388 */ /* 0x000fe20000000c00 */
[----:B0-----:R-:W-:-:S03]  /*bf50*/  IMAD R41, R2, UR4, RZ ;  /* 0x0000000402297c24 */ /* 0x001fc6000f8e02ff */
[----:B------:R-:W-:Y:S04]  /*bf60*/  STS.128 [R3+0xc00], R60 ;  /* 0x000c003c03007388 */ /* 0x000fe80000000c00 */
[----:B------:R-:W-:Y:S01]  /*bf70*/  STS.128 [R3+0xc10], R64 ;  /* 0x000c104003007388 */ /* 0x000fe20000000c00 */
[----:B-1----:R-:W-:-:S03]  /*bf80*/  IADD3 R48, P0, PT, R41, R222, RZ ;  /* 0x000000de29307210 */ /* 0x002fc60007f1e0ff */
[----:B------:R-:W-:Y:S01]  /*bf90*/  STS.128 [R3+0x1000], R112 ;  /* 0x0010007003007388 */ /* 0x000fe20000000c00 */
[----:B------:R-:W-:-:S03]  /*bfa0*/  IADD3.X R51, PT, PT, RZ, RZ, RZ, P0, !PT ;  /* 0x000000ffff337210 */ /* 0x000fc600007fe4ff */
[----:B------:R0:W-:Y:S01]  /*bfb0*/  STS.128 [R3+0x1010], R116 ;  /* 0x0010107403007388 */ /* 0x0001e20000000c00 */
[C---:B------:R-:W-:Y:S02]  /*bfc0*/  SHF.L.U64.HI R51, R48.reuse, 0x2, R51 ;  /* 0x0000000230337819 */ /* 0x040fe40000010233 */
[----:B------:R-:W-:Y:S01]  /*bfd0*/  SHF.L.U32 R48, R48, 0x2, RZ ;  /* 0x0000000230307819 */ /* 0x000fe200000006ff */
[----:B------:R-:W-:Y:S03]  /*bfe0*/  BAR.SYNC.DEFER_BLOCKING 0x0 ;  /* 0x0000000000007b1d */ /* 0x000fe60000010000 */
[C---:B------:R-:W-:Y:S02]  /*bff0*/  IADD3 R50, P0, PT, R48.reuse, UR18, RZ ;  /* 0x0000001230327c10 */ /* 0x040fe4000ff1e0ff */
[----:B------:R-:W-:Y:S02]  /*c000*/  IADD3 R48, P1, PT, R48, UR16, RZ ;  /* 0x0000001030307c10 */ /* 0x000fe4000ff3e0ff */
[----:B--2---:R-:W-:-:S02]  /*c010*/  IADD3.X R53, PT, PT, R51, UR19, RZ, P0, !PT ;  /* 0x0000001333357c10 */ /* 0x004fc400087fe4ff */
[----:B------:R-:W-:Y:S02]  /*c020*/  IADD3.X R51, PT, PT, R51, UR17, RZ, P1, !PT ;  /* 0x0000001133337c10 */ /* 0x000fe40008ffe4ff */
[----:B0-----:R-:W-:-:S05]  /*c030*/  LOP3.LUT R3, R222, 0x7f, RZ, 0x3c, !PT ;  /* 0x0000007fde037812 */ /* 0x001fca00078e3cff */
[----:B------:R-:W-:-:S05]  /*c040*/  IMAD.IADD R46, R3, 0x1, R2 ;  /* 0x00000001032e7824 */ /* 0x000fca00078e0202 */
[C---:B------:R-:W-:Y:S01]  /*c050*/  ISETP.GE.U32.AND P0, PT, R46.reuse, 0x80, PT ;  /* 0x000000802e00780c */ /* 0x040fe20003f06070 */
[----:B------:R-:W0:Y:S01]  /*c060*/  LDS R36, [R0] ;  /* 0x0000000000247984 */ /* 0x000e220000000800 */
[C---:B------:R-:W-:Y:S02]  /*c070*/  ISETP.GE.U32.AND P1, PT, R46.reuse, 0x100, PT ;  /* 0x000001002e00780c */ /* 0x040fe40003f26070 */
[C---:B------:R-:W-:Y:S01]  /*c080*/  ISETP.GE.U32.AND P5, PT, R46.reuse, 0x180, PT ;  /* 0x000001802e00780c */ /* 0x040fe20003fa6070 */
[----:B------:R-:W1:Y:S01]  /*c090*/  LDS R39, [R0+0x1400] ;  /* 0x0014000000277984 */ /* 0x000e620000000800 */
[----:B------:R-:W-:-:S03]  /*c0a0*/  ISETP.GE.U32.AND P4, PT, R46, 0x280, PT ;  /* 0x000002802e00780c */ /* 0x000fc60003f86070 */
[----:B------:R-:W2:Y:S04]  /*c0b0*/  LDS R43, [R0+0x2800] ;  /* 0x00280000002b7984 */ /* 0x000ea80000000800 */
[----:B------:R-:W-:Y:S01]  /*c0c0*/  @P0 MOV R2, R50 ;  /* 0x0000003200020202 */ /* 0x000fe20000000f00 */
[----:B------:R-:W3:Y:S01]  /*c0d0*/  LDS R47, [R0+0x3c00] ;  /* 0x003c0000002f7984 */ /* 0x000ee20000000800 */
[-C--:B------:R-:W-:Y:S02]  /*c0e0*/  @P0 MOV R3, R53.reuse ;  /* 0x0000003500030202 */ /* 0x080fe40000000f00 */
[----:B------:R-:W-:Y:S01]  /*c0f0*/  @P0 IADD3 R50, P2, PT, R50, 0x200, RZ ;  /* 0x0000020032320810 */ /* 0x000fe20007f5e0ff */
[----:B------:R-:W4:Y:S03]  /*c100*/  LDS R37, [R0+0x200] ;  /* 0x0002000000257984 */ /* 0x000f260000000800 */
[----:B------:R-:W-:Y:S01]  /*c110*/  @P0 IADD3.X R53, PT, PT, RZ, R53, RZ, P2, !PT ;  /* 0x00000035ff350210 */ /* 0x000fe200017fe4ff */
        /* <DEDUP_REMOVED lines=11> */
[----:B---3--:R-:W-:-:S03]  /*c1d0*/  FADD.FTZ R47, R36, R47 ;  /* 0x0000002f242f7221 */ /* 0x008fc60000010000 */
[----:B------:R-:W3:Y:S01]  /*c1e0*/  LDS R49, [R0+0x4000] ;  /* 0x0040000000317984 */ /* 0x000ee20000000800 */
[----:B----4-:R-:W-:-:S03]  /*c1f0*/  FADD.FTZ R37, RZ, R37 ;  /* 0x00000025ff257221 */ /* 0x010fc60000010000 */
[----:B------:R4:W-:Y:S01]  /*c200*/  @P0 STG.E desc[UR6][R2.64], R47 ;  /* 0x0000002f02000986 */ /* 0x0009e2000c101906 */
[----:B------:R-:W-:-:S03]  /*c210*/  FADD.FTZ R37, R37, R40 ;  /* 0x0000002825257221 */ /* 0x000fc60000010000 */
[----:B------:R-:W3:Y:S01]  /*c220*/  LDS R27, [R0+0x2e00] ;  /* 0x002e0000001b7984 */ /* 0x000ee20000000800 */
[----:B------:R-:W-:-:S03]  /*c230*/  FADD.FTZ R37, R37, R42 ;  /* 0x0000002a25257221 */ /* 0x000fc60000010000 */
[----:B------:R-:W3:Y:S01]  /*c240*/  LDS R14, [R0+0x800] ;  /* 0x00080000000e7984 */ /* 0x000ee20000000800 */
[----:B------:R-:W-:Y:S01]  /*c250*/  FADD.FTZ R37, R37, R44 ;  /* 0x0000002c25257221 */ /* 0x000fe20000010000 */
[----:B----4-:R-:W-:Y:S01]  /*c260*/  @P0 MOV R2, R48 ;  /* 0x0000003000020202 */ /* 0x010fe20000000f00 */
[----:B------:R-:W-:Y:S01]  /*c270*/  @P0 IMAD.MOV.U32 R3, RZ, RZ, R51 ;  /* 0x000000ffff030224 */ /* 0x000fe200078e0033 */
[----:B------:R-:W-:Y:S01]  /*c280*/  @P0 IADD3 R48, P3, PT, R48, 0x200, RZ ;  /* 0x0000020030300810 */ /* 0x000fe20007f7e0ff */
[----:B------:R-:W4:Y:S01]  /*c290*/  LDS R25, [R0+0x1c00] ;  /* 0x001c000000197984 */ /* 0x000f220000000800 */
[----:B------:R-:W-:Y:S02]  /*c2a0*/  FADD.FTZ R38, RZ, R38 ;  /* 0x00000026ff267221 */ /* 0x000fe40000010000 */
[----:B------:R-:W-:Y:S01]  /*c2b0*/  @P0 IADD3.X R51, PT, PT, RZ, R51, RZ, P3, !PT ;  /* 0x00000033ff330210 */ /* 0x000fe20001ffe4ff */
[----:B------:R2:W-:Y:S01]  /*c2c0*/  @P0 STG.E desc[UR6][R2.64], R35 ;  /* 0x0000002302000986 */ /* 0x0005e2000c101906 */
[----:B------:R-:W-:Y:S01]  /*c2d0*/  @P1 MOV R4, R48 ;  /* 0x0000003000041202 */ /* 0x000fe20000000f00 */
[----:B------:R-:W-:Y:S01]  /*c2e0*/  FADD.FTZ R6, RZ, R6 ;  /* 0x00000006ff067221 */ /* 0x000fe20000010000 */
[----:B------:R-:W-:Y:S01]  /*c2f0*/  @P1 MOV R5, R51 ;  /* 0x0000003300051202 */ /* 0x000fe20000000f00 */
[----:B------:R-:W4:Y:S01]  /*c300*/  LDS R35, [R0+0x3000] ;  /* 0x0030000000237984 */ /* 0x000f220000000800 */
[----:B0-----:R-:W-:Y:S01]  /*c310*/  FADD.FTZ R38, R38, R41 ;  /* 0x0000002926267221 */ /* 0x001fe20000010000 */
[----:B------:R-:W-:-:S02]  /*c320*/  @P1 IADD3 R48, P2, PT, R48, 0x200, RZ ;  /* 0x0000020030301810 */ /* 0x000fc40007f5e0ff */
[----:B------:R-:W0:Y:S01]  /*c330*/  LDS R21, [R0+0x4400] ;  /* 0x0044000000157984 */ /* 0x000e220000000800 */
[----:B-1----:R-:W-:Y:S01]  /*c340*/  FADD.FTZ R6, R6, R17 ;  /* 0x0000001106067221 */ /* 0x002fe20000010000 */
[----:B------:R-:W-:Y:S01]  /*c350*/  ISETP.GE.U32.AND P3, PT, R46, 0x300, PT ;  /* 0x000003002e00780c */ /* 0x000fe20003f66070 */
[----:B------:R-:W-:Y:S01]  /*c360*/  @P1 IMAD.X R51, RZ, RZ, R51, P2 ;  /* 0x000000ffff331224 */ /* 0x000fe200010e0633 */
[----:B--2---:R-:W-:Y:S01]  /*c370*/  @P1 MOV R2, R50 ;  /* 0x0000003200021202 */ /* 0x004fe20000000f00 */
[----:B------:R-:W-:Y:S01]  /*c380*/  @P1 IMAD.MOV.U32 R3, RZ, RZ, R53 ;  /* 0x000000ffff031224 */ /* 0x000fe200078e0035 */
[----:B------:R-:W-:Y:S01]  /*c390*/  LDS R18, [R0+0x1e00] ;  /* 0x001e000000127984 */ /* 0x000fe20000000800 */
[----:B------:R-:W-:Y:S01]  /*c3a0*/  @P1 IADD3 R50, P0, PT, R50, 0x200, RZ ;  /* 0x0000020032321810 */ /* 0x000fe20007f1e0ff */
[----:B------:R-:W-:Y:S01]  /*c3b0*/  FADD.FTZ R38, R38, R45 ;  /* 0x0000002d26267221 */ /* 0x000fe20000010000 */
[----:B------:R-:W-:Y:S01]  /*c3c0*/  ISETP.GE.U32.AND P2, PT, R46, 0x380, PT ;  /* 0x000003802e00780c */ /* 0x000fe20003f46070 */
[----:B------:R1:W-:Y:S01]  /*c3d0*/  @P1 STG.E desc[UR6][R2.64], R37 ;  /* 0x0000002502001986 */ /* 0x0003e2000c101906 */
[----:B------:R-:W-:Y:S01]  /*c3e0*/  @P1 IADD3.X R53, PT, PT, RZ, R53, RZ, P0, !PT ;  /* 0x00000035ff351210 */ /* 0x000fe200007fe4ff */
[----:B---3--:R-:W-:Y:S01]  /*c3f0*/  FADD.FTZ R49, R38, R49 ;  /* 0x0000003126317221 */ /* 0x008fe20000010000 */
[----:B------:R-:W-:Y:S01]  /*c400*/  ISETP.GE.U32.AND P0, PT, R46, 0x200, PT ;  /* 0x000002002e00780c */ /* 0x000fe20003f06070 */
[----:B------:R-:W2:Y:S01]  /*c410*/  LDS R37, [R0+0x4200] ;  /* 0x0042000000257984 */ /* 0x000ea20000000800 */
[----:B------:R-:W-:-:S03]  /*c420*/  FADD.FTZ R6, R6, R27 ;  /* 0x0000001b06067221 */ /* 0x000fc60000010000 */
[----:B------:R-:W-:Y:S01]  /*c430*/  @P1 STG.E desc[UR6][R4.64], R15 ;  /* 0x0000000f04001986 */ /* 0x000fe2000c101906 */
[----:B------:R-:W-:-:S03]  /*c440*/  FADD.FTZ R14, RZ, R14 ;  /* 0x0000000eff0e7221 */ /* 0x000fc60000010000 */
[----:B------:R-:W3:Y:S01]  /*c450*/  LDS R15, [R0+0xa00] ;  /* 0x000a0000000f7984 */ /* 0x000ee20000000800 */
[----:B-1----:R-:W-:Y:S02]  /*c460*/  @P5 MOV R2, R50 ;  /* 0x0000003200025202 */ /* 0x002fe40000000f00 */
[-C--:B------:R-:W-:Y:S01]  /*c470*/  @P5 MOV R3, R53.reuse ;  /* 0x0000003500035202 */ /* 0x080fe20000000f00 */
[----:B------:R-:W1:Y:S01]  /*c480*/  LDS R20, [R0+0x3200] ;  /* 0x0032000000147984 */ /* 0x000e620000000800 */
[----:B------:R-:W-:Y:S01]  /*c490*/  @P5 IADD3 R50, P1, PT, R50, 0x200, RZ ;  /* 0x0000020032325810 */ /* 0x000fe20007f3e0ff */
[----:B----4-:R-:W-:Y:S02]  /*c4a0*/  FADD.FTZ R14, R14, R25 ;  /* 0x000000190e0e7221 */ /* 0x010fe40000010000 */
[----:B------:R-:W-:Y:S01]  /*c4b0*/  LDS R22, [R0+0x4600] ;  /* 0x0046000000167984 */ /* 0x000fe20000000800 */
[----:B------:R-:W-:Y:S02]  /*c4c0*/  @P5 IADD3.X R53, PT, PT, RZ, R53, RZ, P1, !PT ;  /* 0x00000035ff355210 */ /* 0x000fe40000ffe4ff */
[----:B------:R-:W-:Y:S01]  /*c4d0*/  ISETP.GE.U32.AND P1, PT, R46, 0x400, PT ;  /* 0x000004002e00780c */ /* 0x000fe20003f26070 */
[----:B------:R-:W4:Y:S01]  /*c4e0*/  LDS R16, [R0+0xc00] ;  /* 0x000c000000107984 */ /* 0x000f220000000800 */
[----:B------:R-:W-:-:S03]  /*c4f0*/  FADD.FTZ R14, R14, R35 ;  /* 0x000000230e0e7221 */ /* 0x000fc60000010000 */
[----:B------:R-:W4:Y:S01]  /*c500*/  LDS R17, [R0+0x2000] ;  /* 0x0020000000117984 */ /* 0x000f220000000800 */
[----:B0-----:R-:W-:-:S03]  /*c510*/  FADD.FTZ R29, R14, R21 ;  /* 0x000000150e1d7221 */ /* 0x001fc60000010000 */
[----:B------:R-:W0:Y:S04]  /*c520*/  LDS R23, [R0+0x3400] ;  /* 0x0034000000177984 */ /* 0x000e280000000800 */
[----:B------:R3:W-:Y:S04]  /*c530*/  @P5 STG.E desc[UR6][R2.64], R49 ;  /* 0x0000003102005986 */ /* 0x0007e8000c101906 */
[----:B------:R-:W0:Y:S01]  /*c540*/  LDS R31, [R0+0x4800] ;  /* 0x00480000001f7984 */ /* 0x000e220000000800 */
[----:B--2---:R-:W-:-:S03]  /*c550*/  FADD.FTZ R37, R6, R37 ;  /* 0x0000002506257221 */ /* 0x004fc60000010000 */
[----:B------:R-:W-:Y:S01]  /*c560*/  LDS R19, [R0+0x2200] ;  /* 0x0022000000137984 */ /* 0x000fe20000000800 */
[----:B---3--:R-:W-:Y:S01]  /*c570*/  @P5 MOV R2, R48 ;  /* 0x0000003000025202 */ /* 0x008fe20000000f00 */
[----:B------:R-:W-:Y:S01]  /*c580*/  @P5 IMAD.MOV.U32 R3, RZ, RZ, R51 ;  /* 0x000000ffff035224 */ /* 0x000fe200078e0033 */
[----:B------:R-:W-:Y:S01]  /*c590*/  @P5 IADD3 R48, P6, PT, R48, 0x200, RZ ;  /* 0x0000020030305810 */ /* 0x000fe20007fde0ff */
[----:B------:R-:W2:Y:S01]  /*c5a0*/  LDS R6, [R0+0xe00] ;  /* 0x000e000000067984 */ /* 0x000ea20000000800 */
[----:B------:R-:W-:Y:S02]  /*c5b0*/  FADD.FTZ R15, RZ, R15 ;  /* 0x0000000fff0f7221 */ /* 0x000fe40000010000 */
[----:B------:R-:W-:Y:S01]  /*c5c0*/  @P5 IADD3.X R51, PT, PT, RZ, R51, RZ, P6, !PT ;  /* 0x00000033ff335210 */ /* 0x000fe200037fe4ff */
[----:B------:R3:W-:Y:S01]  /*c5d0*/  @P5 STG.E desc[UR6][R2.64], R69 ;  /* 0x0000004502005986 */ /* 0x0007e2000c101906 */
[----:B------:R-:W-:Y:S01]  /*c5e0*/  @P0 MOV R4, R48 ;  /* 0x0000003000040202 */ /* 0x000fe20000000f00 */
[----:B------:R-:W-:Y:S01]  /*c5f0*/  FADD.FTZ R15, R15, R18 ;  /* 0x000000120f0f7221 */ /* 0x000fe20000010000 */
[----:B------:R-:W-:Y:S01]  /*c600*/  @P0 MOV R5, R51 ;  /* 0x0000003300050202 */ /* 0x000fe20000000f00 */
[----:B------:R-:W2:Y:S01]  /*c610*/  LDS R8, [R0+0x1000] ;  /* 0x0010000000087984 */ /* 0x000ea20000000800 */
[----:B------:R-:W-:Y:S01]  /*c620*/  ISETP.GE.U32.AND P5, PT, R46, 0x480, PT ;  /* 0x000004802e00780c */ /* 0x000fe20003fa6070 */
[----:B-1----:R-:W-:-:S02]  /*c630*/  FADD.FTZ R15, R15, R20 ;  /* 0x000000140f0f7221 */ /* 0x002fc40000010000 */
[----:B------:R-:W1:Y:S01]  /*c640*/  LDS R25, [R0+0x3600] ;  /* 0x0036000000197984 */ /* 0x000e620000000800 */
[----:B----4-:R-:W-:Y:S01]  /*c650*/  FADD.FTZ R16, RZ, R16 ;  /* 0x00000010ff107221 */ /* 0x010fe20000010000 */
[----:B---3--:R-:W-:Y:S01]  /*c660*/  @P0 MOV R2, R50 ;  /* 0x0000003200020202 */ /* 0x008fe20000000f00 */
[----:B------:R-:W-:Y:S01]  /*c670*/  @P0 IMAD.MOV.U32 R3, RZ, RZ, R53 ;  /* 0x000000ffff030224 */ /* 0x000fe200078e0035 */
[----:B------:R-:W-:Y:S01]  /*c680*/  @P0 IADD3 R50, P6, PT, R50, 0x200, RZ ;  /* 0x0000020032320810 */ /* 0x000fe20007fde0ff */
[----:B------:R-:W3:Y:S01]  /*c690*/  LDS R21, [R0+0x2400] ;  /* 0x0024000000157984 */ /* 0x000ee20000000800 */
[----:B------:R-:W-:Y:S02]  /*c6a0*/  FADD.FTZ R16, R16, R17 ;  /* 0x0000001110107221 */ /* 0x000fe40000010000 */
[----:B------:R-:W-:Y:S01]  /*c6b0*/  @P0 IADD3.X R53, PT, PT, RZ, R53, RZ, P6, !PT ;  /* 0x00000035ff350210 */ /* 0x000fe200037fe4ff */
[----:B------:R4:W-:Y:S01]  /*c6c0*/  @P0 STG.E desc[UR6][R2.64], R37 ;  /* 0x0000002502000986 */ /* 0x0009e2000c101906 */
[----:B------:R-:W-:Y:S01]  /*c6d0*/  @P0 IADD3 R48, P6, PT, R48, 0x200, RZ ;  /* 0x0000020030300810 */ /* 0x000fe20007fde0ff */
[----:B0-----:R-:W-:-:S02]  /*c6e0*/  FADD.FTZ R16, R16, R23 ;  /* 0x0000001710107221 */ /* 0x001fc40000010000 */
[----:B------:R-:W0:Y:S02]  /*c6f0*/  LDS R33, [R0+0x4a00] ;  /* 0x004a000000217984 */ /* 0x000e240000000800 */
[----:B------:R-:W-:Y:S02]  /*c700*/  @P0 IMAD.X R51, RZ, RZ, R51, P6 ;  /* 0x000000ffff330224 */ /* 0x000fe400030e0633 */
[----:B------:R-:W-:Y:S01]  /*c710*/  FADD.FTZ R31, R16, R31 ;  /* 0x0000001f101f7221 */ /* 0x000fe20000010000 */
[----:B------:R2:W-:Y:S01]  /*c720*/  @P0 STG.E desc[UR6][R4.64], R7 ;  /* 0x0000000704000986 */ /* 0x0005e2000c101906 */
[----:B------:R-:W-:Y:S02]  /*c730*/  ISETP.GE.U32.AND P6, PT, R46, 0x500, PT ;  /* 0x000005002e00780c */ /* 0x000fe40003fc6070 */
[----:B----4-:R-:W-:Y:S01]  /*c740*/  @P4 MOV R2, R50 ;  /* 0x0000003200024202 */ /* 0x010fe20000000f00 */
[----:B------:R-:W4:Y:S01]  /*c750*/  LDS R27, [R0+0x3800] ;  /* 0x00380000001b7984 */ /* 0x000f220000000800 */
[----:B------:R-:W-:-:S02]  /*c760*/  @P4 MOV R3, R53 ;  /* 0x0000003500034202 */ /* 0x000fc40000000f00 */
[----:B------:R-:W-:Y:S01]  /*c770*/  @P4 IADD3 R50, P0, PT, R50, 0x200, RZ ;  /* 0x0000020032324810 */ /* 0x000fe20007f1e0ff */
[----:B------:R-:W4:Y:S01]  /*c780*/  LDS R7, [R0+0x1200] ;  /* 0x0012000000077984 */ /* 0x000f220000000800 */
[----:B--2---:R-:W-:Y:S02]  /*c790*/  FADD.FTZ R6, RZ, R6 ;  /* 0x00000006ff067221 */ /* 0x004fe40000010000 */
[----:B------:R-:W-:Y:S01]  /*c7a0*/  @P4 IADD3.X R53, PT, PT, RZ, R53, RZ, P0, !PT ;  /* 0x00000035ff354210 */ /* 0x000fe200007fe4ff */
[----:B------:R2:W-:Y:S01]  /*c7b0*/  @P4 STG.E desc[UR6][R2.64], R29 ;  /* 0x0000001d02004986 */ /* 0x0005e2000c101906 */
[----:B------:R-:W-:Y:S01]  /*c7c0*/  FADD.FTZ R5, R15, R22 ;  /* 0x000000160f057221 */ /* 0x000fe20000010000 */
[----:B------:R-:W-:Y:S02]  /*c7d0*/  FADD.FTZ R6, R6, R19 ;  /* 0x0000001306067221 */ /* 0x000fe40000010000 */
[----:B------:R-:W4:Y:S01]  /*c7e0*/  LDS R29, [R0+0x4c00] ;  /* 0x004c0000001d7984 */ /* 0x000f220000000800 */
[----:B------:R-:W-:-:S03]  /*c7f0*/  FADD.FTZ R8, RZ, R8 ;  /* 0x00000008ff087221 */ /* 0x000fc60000010000 */
[----:B------:R-:W4:Y:S01]  /*c800*/  LDS R10, [R0+0x2600] ;  /* 0x00260000000a7984 */ /* 0x000f220000000800 */
[----:B-1----:R-:W-:Y:S01]  /*c810*/  FADD.FTZ R6, R6, R25 ;  /* 0x0000001906067221 */ /* 0x002fe20000010000 */
[----:B--2---:R-:W-:Y:S01]  /*c820*/  @P4 MOV R2, R48 ;  /* 0x0000003000024202 */ /* 0x004fe20000000f00 */
[----:B------:R-:W-:Y:S01]  /*c830*/  @P4 IMAD.MOV.U32 R3, RZ, RZ, R51 ;  /* 0x000000ffff034224 */ /* 0x000fe200078e0033 */
[----:B------:R-:W-:Y:S01]  /*c840*/  @P4 IADD3 R48, P0, PT, R48, 0x200, RZ ;  /* 0x0000020030304810 */ /* 0x000fe20007f1e0ff */
[----:B------:R-:W1:Y:S01]  /*c850*/  LDS R15, [R0+0x3a00] ;  /* 0x003a0000000f7984 */ /* 0x000e620000000800 */
[----:B---3--:R-:W-:-:S03]  /*c860*/  FADD.FTZ R8, R8, R21 ;  /* 0x0000001508087221 */ /* 0x008fc60000010000 */
[----:B------:R2:W-:Y:S01]  /*c870*/  @P4 STG.E desc[UR6][R2.64], R71 ;  /* 0x0000004702004986 */ /* 0x0005e2000c101906 */
[----:B------:R-:W-:-:S03]  /*c880*/  @P4 IMAD.X R51, RZ, RZ, R51, P0 ;  /* 0x000000ffff334224 */ /* 0x000fc600000e0633 */
[----:B------:R-:W3:Y:S01]  /*c890*/  LDS R17, [R0+0x4e00] ;  /* 0x004e000000117984 */ /* 0x000ee20000000800 */
[----:B0-----:R-:W-:Y:S01]  /*c8a0*/  FADD.FTZ R33, R6, R33 ;  /* 0x0000002106217221 */ /* 0x001fe20000010000 */
[----:B--2---:R-:W-:Y:S01]  /*c8b0*/  @P3 MOV R2, R50 ;  /* 0x0000003200023202 */ /* 0x004fe20000000f00 */
[----:B----4-:R-:W-:Y:S01]  /*c8c0*/  FADD.FTZ R8, R8, R27 ;  /* 0x0000001b08087221 */ /* 0x010fe20000010000 */
[-C--:B------:R-:W-:Y:S02]  /*c8d0*/  @P3 MOV R3, R53.reuse ;  /* 0x0000003500033202 */ /* 0x080fe40000000f00 */
[----:B------:R-:W-:Y:S01]  /*c8e0*/  @P3 IADD3 R50, P0, PT, R50, 0x200, RZ ;  /* 0x0000020032323810 */ /* 0x000fe20007f1e0ff */
[----:B------:R-:W-:Y:S02]  /*c8f0*/  FADD.FTZ R7, RZ, R7 ;  /* 0x00000007ff077221 */ /* 0x000fe40000010000 */
[----:B------:R0:W-:Y:S01]  /*c900*/  @P3 STG.E desc[UR6][R2.64], R5 ;  /* 0x0000000502003986 */ /* 0x0001e2000c101906 */
[----:B------:R-:W-:Y:S01]  /*c910*/  @P3 IADD3.X R53, PT, PT, RZ, R53, RZ, P0, !PT ;  /* 0x00000035ff353210 */ /* 0x000fe200007fe4ff */
[----:B------:R-:W-:Y:S01]  /*c920*/  FADD.FTZ R29, R8, R29 ;  /* 0x0000001d081d7221 */ /* 0x000fe20000010000 */
[----:B------:R-:W-:Y:S01]  /*c930*/  FADD.FTZ R10, R7, R10 ;  /* 0x0000000a070a7221 */ /* 0x000fe20000010000 */
[----:B0-----:R-:W-:-:S02]  /*c940*/  @P3 MOV R2, R48 ;  /* 0x0000003000023202 */ /* 0x001fc40000000f00 */
[----:B------:R-:W-:Y:S02]  /*c950*/  @P3 MOV R3, R51 ;  /* 0x0000003300033202 */ /* 0x000fe40000000f00 */
[----:B------:R-:W-:Y:S01]  /*c960*/  @P3 IADD3 R48, P4, PT, R48, 0x200, RZ ;  /* 0x0000020030303810 */ /* 0x000fe20007f9e0ff */
[----:B-1----:R-:W-:Y:S02]  /*c970*/  FADD.FTZ R10, R10, R15 ;  /* 0x0000000f0a0a7221 */ /* 0x002fe40000010000 */
[----:B------:R0:W-:Y:S02]  /*c980*/  @P3 STG.E desc[UR6][R2.64], R9 ;  /* 0x0000000902003986 */ /* 0x0001e4000c101906 */
[----:B------:R-:W-:Y:S02]  /*c990*/  @P3 IMAD.X R51, RZ, RZ, R51, P4 ;  /* 0x000000ffff333224 */ /* 0x000fe400020e0633 */
[----:B---3--:R-:W-:Y:S01]  /*c9a0*/  FADD.FTZ R17, R10, R17 ;  /* 0x000000110a117221 */ /* 0x008fe20000010000 */
[----:B0-----:R-:W-:-:S02]  /*c9b0*/  @P2 MOV R2, R50 ;  /* 0x0000003200022202 */ /* 0x001fc40000000f00 */
        /* <DEDUP_REMOVED lines=11> */
[----:B------:R-:W-:Y:S02]  /*ca70*/  @P1 MOV R5, R51 ;  /* 0x0000003300051202 */ /* 0x000fe40000000f00 */
[----:B------:R-:W-:Y:S01]  /*ca80*/  @P5 MOV R6, R48 ;  /* 0x0000003000065202 */ /* 0x000fe20000000f00 */
[----:B------:R-:W-:Y:S01]  /*ca90*/  @P1 IMAD.X R51, RZ, RZ, R51, P2 ;  /* 0x000000ffff331224 */ /* 0x000fe200010e0633 */
[----:B------:R-:W-:Y:S01]  /*caa0*/  @P5 IADD3 R48, P2, PT, R48, 0x200, RZ ;  /* 0x0000020030305810 */ /* 0x000fe20007f5e0ff */
[----:B0-----:R-:W-:Y:S01]  /*cab0*/  @P1 IMAD.MOV.U32 R3, RZ, RZ, R53 ;  /* 0x000000ffff031224 */ /* 0x001fe200078e0035 */
[----:B------:R-:W-:Y:S01]  /*cac0*/  @P1 MOV R2, R50 ;  /* 0x0000003200021202 */ /* 0x000fe20000000f00 */
[----:B------:R-:W-:Y:S01]  /*cad0*/  @P5 IMAD.MOV.U32 R7, RZ, RZ, R51 ;  /* 0x000000ffff075224 */ /* 0x000fe200078e0033 */
[----:B------:R-:W-:-:S02]  /*cae0*/  @P1 IADD3 R50, P0, PT, R50, 0x200, RZ ;  /* 0x0000020032321810 */ /* 0x000fc40007f1e0ff */
[----:B------:R-:W-:Y:S01]  /*caf0*/  @P5 IADD3.X R51, PT, PT, RZ, R51, RZ, P2, !PT ;  /* 0x00000033ff335210 */ /* 0x000fe200017fe4ff */
[----:B------:R0:W-:Y:S01]  /*cb00*/  @P1 STG.E desc[UR6][R2.64], R33 ;  /* 0x0000002102001986 */ /* 0x0001e2000c101906 */
[----:B------:R-:W-:-:S03]  /*cb10*/  @P1 IADD3.X R53, PT, PT, RZ, R53, RZ, P0, !PT ;  /* 0x00000035ff351210 */ /* 0x000fc600007fe4ff */
[----:B------:R1:W-:Y:S01]  /*cb20*/  @P1 STG.E desc[UR6][R4.64], R11 ;  /* 0x0000000b04001986 */ /* 0x0003e2000c101906 */
[----:B0-----:R-:W-:Y:S02]  /*cb30*/  @P5 MOV R2, R50 ;  /* 0x0000003200025202 */ /* 0x001fe40000000f00 */
[-C--:B------:R-:W-:Y:S02]  /*cb40*/  @P5 MOV R3, R53.reuse ;  /* 0x0000003500035202 */ /* 0x080fe40000000f00 */
[----:B------:R-:W-:Y:S02]  /*cb50*/  @P5 IADD3 R50, P0, PT, R50, 0x200, RZ ;  /* 0x0000020032325810 */ /* 0x000fe40007f1e0ff */
[----:B-1----:R-:W-:Y:S01]  /*cb60*/  MOV R4, R48 ;  /* 0x0000003000047202 */ /* 0x002fe20000000f00 */
[----:B------:R0:W-:Y:S01]  /*cb70*/  @P5 STG.E desc[UR6][R2.64], R29 ;  /* 0x0000001d02005986 */ /* 0x0001e2000c101906 */
[----:B------:R-:W-:Y:S02]  /*cb80*/  @P5 IADD3.X R53, PT, PT, RZ, R53, RZ, P0, !PT ;  /* 0x00000035ff355210 */ /* 0x000fe400007fe4ff */
[----:B------:R-:W-:Y:S01]  /*cb90*/  MOV R5, R51 ;  /* 0x0000003300057202 */ /* 0x000fe20000000f00 */
[----:B------:R1:W-:Y:S01]  /*cba0*/  @P5 STG.E desc[UR6][R6.64], R75 ;  /* 0x0000004b06005986 */ /* 0x0003e2000c101906 */
[----:B0-----:R-:W-:Y:S01]  /*cbb0*/  MOV R2, R50 ;  /* 0x0000003200027202 */ /* 0x001fe20000000f00 */
[----:B------:R-:W-:Y:S01]  /*cbc0*/  IMAD.MOV.U32 R3, RZ, RZ, R53 ;  /* 0x000000ffff037224 */ /* 0x000fe200078e0035 */
[----:B------:R-:W-:Y:S06]  /*cbd0*/  @!P6 EXIT ;  /* 0x000000000000e94d */ /* 0x000fec0003800000 */
[----:B------:R-:W-:Y:S04]  /*cbe0*/  STG.E desc[UR6][R2.64], R17 ;  /* 0x0000001102007986 */ /* 0x000fe8000c101906 */
[----:B------:R-:W-:Y:S01]  /*cbf0*/  STG.E desc[UR6][R4.64], R13 ;  /* 0x0000000d04007986 */ /* 0x000fe2000c101906 */
[----:B------:R-:W-:Y:S05]  /*cc00*/  EXIT ;  /* 0x000000000000794d */ /* 0x000fea0003800000 */
.L_x_5481:
[----:B0-2---:R-:W-:Y:S01]  /*cc10*/  HFMA2 R145, -RZ, RZ, 0, 1.847743988037109375e-06 ;  /* 0x0000001fff917431 */ /* 0x005fe200000001ff */
[----:B------:R-:W-:Y:S01]  /*cc20*/  BSSY B1, `(.L_x_5588) ;  /* 0x0000007000017945 */ /* 0x000fe20003800000 */
[----:B------:R-:W-:Y:S01]  /*cc30*/  MOV R147, R206 ;  /* 0x000000ce00937202 */ /* 0x000fe20000000f00 */
[----:B------:R-:W-:Y:S01]  /*cc40*/  IMAD.MOV.U32 R146, RZ, RZ, 0x1 ;  /* 0x00000001ff927424 */ /* 0x000fe200078e00ff */
[----:B------:R-:W-:-:S07]  /*cc50*/  MOV R144, 0xffffffff ;  /* 0xffffffff00907802 */ /* 0x000fce0000000f00 */
[----:B-----5:R-:W-:Y:S05]  /*cc60*/  WARPSYNC.COLLECTIVE R144, `(.L_x_5589) ;  /* 0x0000000090087348 */ /* 0x020fea0003c00000 */
[----:B------:R0:W1:Y:S02]  /*cc70*/  SHFL.BFLY P6, R150, R147, R146, R145 ;  /* 0x0c00009293967389 */ /* 0x00006400000c0091 */
[----:B01---5:R-:W-:Y:S05]  /*cc80*/  ENDCOLLECTIVE ;  /* 0x000000000000791b */ /* 0x023fea0003800000 */
.L_x_5589:
[----:B------:R-:W-:Y:S05]  /*cc90*/  BSYNC B1 ;  /* 0x0000000000017941 */ /* 0x000fea0003800000 */
.L_x_5588:
[----:B------:R-:W-:Y:S01]  /*cca0*/  HFMA2 R145, -RZ, RZ, 0, 1.847743988037109375e-06 ;  /* 0x0000001fff917431 */ /* 0x000fe200000001ff */
[----:B------:R-:W-:Y:S01]  /*ccb0*/  MOV R147, R205 ;  /* 0x000000cd00937202 */ /* 0x000fe20000000f00 */
[----:B------:R-:W-:Y:S01]  /*ccc0*/  IMAD.MOV.U32 R146, RZ, RZ, 0x1 ;  /* 0x00000001ff927424 */ /* 0x000fe200078e00ff */
[----:B------:R-:W-:Y:S01]  /*ccd0*/  MOV R144, 0xffffffff ;  /* 0xffffffff00907802 */ /* 0x000fe20000000f00 */
[----:B------:R-:W-:-:S07]  /*cce0*/  FADD.FTZ R148, R150, R206 ;  /* 0x000000ce96947221 */ /* 0x000fce0000010000 */
[----:B------:R-:W-:Y:S05]  /*ccf0*/  WARPSYNC.COLLECTIVE R144, `(.L_x_5590) ;  /* 0x0000000090087348 */ /* 0x000fea0003c00000 */
[----:B------:R0:W1:Y:S02]  /*cd00*/  SHFL.BFLY P6, R150, R147, R146, R145 ;  /* 0x0c00009293967389 */ /* 0x00006400000c0091 */
[----:B01----:R-:W-:Y:S05]  /*cd10*/  ENDCOLLECTIVE ;  /* 0x000000000000791b */ /* 0x003fea0003800000 */
.L_x_5590:
[----:B------:R-:W-:Y:S01]  /*cd20*/  MOV R147, R148 ;  /* 0x0000009400937202 */ /* 0x000fe20000000f00 */
[----:B------:R-:W-:Y:S02]  /*cd30*/  IMAD.MOV.U32 R146, RZ, RZ, 0x2 ;  /* 0x00000002ff927424 */ /* 0x000fe400078e00ff */
[----:B------:R-:W-:-:S07]  /*cd40*/  FADD.FTZ R149, R150, R205 ;  /* 0x000000cd96957221 */ /* 0x000fce0000010000 */
[----:B------:R-:W-:Y:S05]  /*cd50*/  WARPSYNC.COLLECTIVE R144, `(.L_x_5591) ;  /* 0x0000000090087348 */ /* 0x000fea0003c00000 */
[----:B------:R0:W1:Y:S02]  /*cd60*/  SHFL.BFLY P6, R150, R147, R146, R145 ;  /* 0x0c00009293967389 */ /* 0x00006400000c0091 */
[----:B01----:R-:W-:Y:S05]  /*cd70*/  ENDCOLLECTIVE ;  /* 0x000000000000791b */ /* 0x003fea0003800000 */
.L_x_5591:
[----:B------:R-:W-:Y:S01]  /*cd80*/  MOV R147, R149 ;  /* 0x0000009500937202 */ /* 0x000fe20000000f00 */
[----:B------:R-:W-:-:S07]  /*cd90*/  FADD.FTZ R148, R148, R150 ;  /* 0x0000009694947221 */ /* 0x000fce0000010000 */
[----:B------:R-:W-:Y:S05]  /*cda0*/  WARPSYNC.COLLECTIVE R144, `(.L_x_5592) ;  /* 0x0000000090087348 */ /* 0x000fea0003c00000 */
[----:B------:R0:W1:Y:S02]  /*cdb0*/  SHFL.BFLY P6, R150, R147, R146, R145 ;  /* 0x0c00009293967389 */ /* 0x00006400000c0091 */
[----:B01----:R-:W-:Y:S05]  /*cdc0*/  ENDCOLLECTIVE ;  /* 0x000000000000791b */ /* 0x003fea0003800000 */
.L_x_5592:
[----:B------:R-:W-:Y:S01]  /*cdd0*/  HFMA2 R146, -RZ, RZ, 0, 2.384185791015625e-07 ;  /* 0x00000004ff927431 */ /* 0x000fe200000001ff */
[----:B------:R-:W-:Y:S01]  /*cde0*/  MOV R147, R148 ;  /* 0x0000009400937202 */ /* 0x000fe20000000f00 */
[----:B------:R-:W-:-:S07]  /*cdf0*/  FADD.FTZ R149, R149, R150 ;  /* 0x0000009695957221 */ /* 0x000fce0000010000 */
[----:B------:R-:W-:Y:S05]  /*ce00*/  WARPSYNC.COLLECTIVE R144, `(.L_x_5593) ;  /* 0x0000000090087348 */ /* 0x000fea0003c00000 */
[----:B------:R0:W1:Y:S02]  /*ce10*/  SHFL.BFLY P6, R150, R147, R146, R145 ;  /* 0x0c00009293967389 */ /* 0x00006400000c0091 */
[----:B01----:R-:W-:Y:S05]  /*ce20*/  ENDCOLLECTIVE ;  /* 0x000000000000791b */ /* 0x003fea0003800000 */
.L_x_5593:
[----:B------:R-:W-:Y:S02]  /*ce30*/  IMAD.MOV.U32 R147, RZ, RZ, R149 ;  /* 0x000000ffff937224 */ /* 0x000fe400078e0095 */
[----:B------:R-:W-:-:S07]  /*ce40*/  FADD.FTZ R148, R148, R150 ;  /* 0x0000009694947221 */ /* 0x000fce0000010000 */
[----:B------:R-:W-:Y:S05]  /*ce50*/  WARPSYNC.COLLECTIVE R144, `(.L_x_5594) ;  /* 0x0000000090087348 */ /* 0x000fea0003c00000 */
[----:B------:R0:W1:Y:S02]  /*ce60*/  SHFL.BFLY P6, R150, R147, R146, R145 ;  /* 0x0c00009293967389 */ /* 0x00006400000c0091 */
[----:B01----:R-:W-:Y:S05]  /*ce70*/  ENDCOLLECTIVE ;  /* 0x000000000000791b */ /* 0x003fea0003800000 */
.L_x_5594:
[----:B------:R-:W-:Y:S01]  /*ce80*/  HFMA2 R146, -RZ, RZ, 0, 4.76837158203125e-07 ;  /* 0x00000008ff927431 */ /* 0x000fe200000001ff */
[----:B------:R-:W-:Y:S01]  /*ce90*/  MOV R147, R148 ;  /* 0x0000009400937202 */ /* 0x000fe20000000f00 */
[----:B------:R-:W-:-:S07]  /*cea0*/  FADD.FTZ R149, R149, R150 ;  /* 0x0000009695957221 */ /* 0x000fce0000010000 */
[----:B------:R-:W-:Y:S05]  /*ceb0*/  WARPSYNC.COLLECTIVE R144, `(.L_x_5595) ;  /* 0x0000000090087348 */ /* 0x000fea0003c00000 */
[----:B------:R0:W1:Y:S02]  /*cec0*/  SHFL.BFLY P6, R150, R147, R146, R145 ;  /* 0x0c00009293967389 */ /* 0x00006400000c0091 */
[----:B01----:R-:W-:Y:S05]  /*ced0*/  ENDCOLLECTIVE ;  /* 0x000000000000791b */ /* 0x003fea0003800000 */
.L_x_5595:
[----:B------:R-:W-:Y:S01]  /*cee0*/  MOV R147, R149 ;  /* 0x0000009500937202 */ /* 0x000fe20000000f00 */
[----:B------:R-:W-:-:S07]  /*cef0*/  FADD.FTZ R148, R148, R150 ;  /* 0x0000009694947221 */ /* 0x000fce0000010000 */
[----:B------:R-:W-:Y:S05]  /*cf00*/  WARPSYNC.COLLECTIVE R144, `(.L_x_5596) ;  /* 0x0000000090087348 */ /* 0x000fea0003c00000 */
[----:B------:R0:W1:Y:S02]  /*cf10*/  SHFL.BFLY P6, R150, R147, R146, R145 ;  /* 0x0c00009293967389 */ /* 0x00006400000c0091 */
[----:B01----:R-:W-:Y:S05]  /*cf20*/  ENDCOLLECTIVE ;  /* 0x000000000000791b */ /* 0x003fea0003800000 */
.L_x_5596:
[----:B------:R-:W-:Y:S02]  /*cf30*/  HFMA2 R146, -RZ, RZ, 0, 9.5367431640625e-07 ;  /* 0x00000010ff927431 */ /* 0x000fe400000001ff */
[----:B------:R-:W-:Y:S02]  /*cf40*/  IMAD.MOV.U32 R147, RZ, RZ, R148 ;  /* 0x000000ffff937224 */ /* 0x000fe400078e0094 */
[----:B------:R-:W-:-:S07]  /*cf50*/  FADD.FTZ R149, R149, R150 ;  /* 0x0000009695957221 */ /* 0x000fce0000010000 */
[----:B------:R-:W-:Y:S05]  /*cf60*/  WARPSYNC.COLLECTIVE R144, `(.L_x_5597) ;  /* 0x0000000090087348 */ /* 0x000fea0003c00000 */
[----:B------:R0:W1:Y:S02]  /*cf70*/  SHFL.BFLY P6, R150, R147, R146, R145 ;  /* 0x0c00009293967389 */ /* 0x00006400000c0091 */
[----:B01----:R-:W-:Y:S05]  /*cf80*/  ENDCOLLECTIVE ;  /* 0x000000000000791b */ /* 0x003fea0003800000 */
.L_x_5597:
[----:B------:R-:W-:Y:S02]  /*cf90*/  MOV R147, R149 ;  /* 0x0000009500937202 */ /* 0x000fe40000000f00 */
[----:B------:R-:W-:-:S07]  /*cfa0*/  MOV R151, R150 ;  /* 0x0000009600977202 */ /* 0x000fce0000000f00 */
[----:B------:R-:W-:Y:S05]  /*cfb0*/  WARPSYNC.COLLECTIVE R144, `(.L_x_5598) ;  /* 0x0000000090087348 */ /* 0x000fea0003c00000 */
[----:B------:R0:W1:Y:S02]  /*cfc0*/  SHFL.BFLY P6, R150, R147, R146, R145 ;  /* 0x0c00009293967389 */ /* 0x00006400000c0091 */
[----:B01----:R-:W-:Y:S05]  /*cfd0*/  ENDCOLLECTIVE ;  /* 0x000000000000791b */ /* 0x003fea0003800000 */
.L_x_5598:
[----:B------:R-:W-:Y:S05]  /*cfe0*/  BRA `(.L_x_5599) ;  /* 0xffffff6000b47947 */ /* 0x000fea000383ffff */
.L_x_5600:
        /* <DEDUP_REMOVED lines=9> */
.L_x_25403:


//--------------------- .text._ZN10layer_norm22ln_bwd_finalize_kernelINS_22Kernel_traits_finalizeILj1280Ef13__nv_bfloat16S2_S2_fjLb0ELj1024ELj4ENS_18Kernel_traits_baseILj1280EfS2_S2_S2_fjLj1024EEEEELb0ELb1EEEvNS_9BwdParamsE --------------------------
	.section	.text._ZN10layer_norm22ln_bwd_finalize_kernelINS_22Kernel_traits_finalizeILj1280Ef13__nv_bfloat16S2_S2_fjLb0ELj1024ELj4ENS_18Kernel_traits_baseILj1280EfS2_S2_S2_fjLj1024EEEEELb0ELb1EEEvNS_9BwdParamsE,"ax",@progbits
	.align	128
        .global         _ZN10layer_norm22ln_bwd_finalize_kernelINS_22Kernel_traits_finalizeILj1280Ef13__nv_bfloat16S2_S2_fjLb0ELj1024ELj4ENS_18Kernel_traits_baseILj1280EfS2_S2_S2_fjLj1024EEEEELb0ELb1EEEvNS_9BwdParamsE
        .type           _ZN10layer_norm22ln_bwd_finalize_kernelINS_22Kernel_traits_finalizeILj1280Ef13__nv_bfloat16S2_S2_fjLb0ELj1024ELj4ENS_18Kernel_traits_baseILj1280EfS2_S2_S2_fjLj1024EEEEELb0ELb1EEEvNS_9BwdParamsE,@function
        .size           _ZN10layer_norm22ln_bwd_finalize_kernelINS_22Kernel_traits_finalizeILj1280Ef13__nv_bfloat16S2_S2_fjLb0ELj1024ELj4ENS_18Kernel_traits_baseILj1280EfS2_S2_S2_fjLj1024EEEEELb0ELb1EEEvNS_9BwdParamsE,(.L_x_25404 - _ZN10layer_norm22ln_bwd_finalize_kernelINS_22Kernel_traits_finalizeILj1280Ef13__nv_bfloat16S2_S2_fjLb0ELj1024ELj4ENS_18Kernel_traits_baseILj1280EfS2_S2_S2_fjLj1024EEEEELb0ELb1EEEvNS_9BwdParamsE)
        .other          _ZN10layer_norm22ln_bwd_finalize_kernelINS_22Kernel_traits_finalizeILj1280Ef13__nv_bfloat16S2_S2_fjLb0ELj1024ELj4ENS_18Kernel_traits_baseILj1280EfS2_S2_S2_fjLj1024EEEEELb0ELb1EEEvNS_9BwdParamsE,@"STO_CUDA_ENTRY STV_DEFAULT"
_ZN10layer_norm22ln_bwd_finalize_kernelINS_22Kernel_traits_finalizeILj1280Ef13__nv_bfloat16S2_S2_fjLb0ELj1024ELj4ENS_18Kernel_traits_baseILj1280EfS2_S2_S2_fjLj1024EEEEELb0ELb1EEEvNS_9BwdParamsE:
.text._ZN10layer_norm22ln_bwd_finalize_kernelINS_22Kernel_traits_finalizeILj1280Ef13__nv_bfloat16S2_S2_fjLb0ELj1024ELj4ENS_18Kernel_traits_baseILj1280EfS2_S2_S2_fjLj1024EEEEELb0ELb1EEEvNS_9BwdParamsE:
        /* <DEDUP_REMOVED lines=28> */
[C---:B------:R-:W-:Y:S02]  /*01c0*/  LOP3.LUT R7, R3.reuse, 0x160, RZ, 0xfc, !PT ;  /* 0x0000016003077812 */ /* 0x040fe400078efcff */
        /* <DEDUP_REMOVED lines=10> */
[----:B------:R-:W-:Y:S01]  /*0270*/  LOP3.LUT R21, R3, 0xe0, RZ, 0xfc, !PT ;  /* 0x000000e003157812 */ /* 0x000fe200078efcff */
[-CC-:B0-----:R-:W-:Y:S01]  /*0280*/  IMAD R8, R7, R55.reuse, R0.reuse ;  /* 0x0000003707087224 */ /* 0x181fe200078e0200 */
[----:B------:R-:W-:Y:S01]  /*0290*/  LOP3.LUT R23, R3, 0x40, RZ, 0xfc, !PT ;  /* 0x0000004003177812 */ /* 0x000fe200078efcff */
[-CC-:B------:R-:W-:Y:S01]  /*02a0*/  IMAD R10, R9, R55.reuse, R0.reuse ;  /* 0x00000037090a7224 */ /* 0x180fe200078e0200 */
[----:B------:R-:W-:Y:S01]  /*02b0*/  LOP3.LUT R25, R3, 0x60, RZ, 0xfc, !PT ;  /* 0x0000006003197812 */ /* 0x000fe200078efcff */
[-CC-:B------:R-:W-:Y:S01]  /*02c0*/  IMAD R34, R34, R55.reuse, R0.reuse ;  /* 0x0000003722227224 */ /* 0x180fe200078e0200 */
[----:B------:R-:W-:Y:S01]  /*02d0*/  LOP3.LUT R27, R54, 0xffffff0, RZ, 0xc0, !PT ;  /* 0x0ffffff0361b7812 */ /* 0x000fe200078ec0ff */
[-CC-:B------:R-:W-:Y:S01]  /*02e0*/  IMAD R16, R2, R55.reuse, R0.reuse ;  /* 0x0000003702107224 */ /* 0x180fe200078e0200 */
[----:B------:R-:W-:Y:S01]  /*02f0*/  IADD3 R7, PT, PT, R57, R8, RZ ;  /* 0x0000000839077210 */ /* 0x000fe20007ffe0ff */
[----:B------:R-:W-:-:S02]  /*0300*/  IMAD R4, R4, R55, R0 ;  /* 0x0000003704047224 */ /* 0x000fc400078e0200 */
[----:B------:R-:W-:Y:S02]  /*0310*/  HFMA2 R2, -RZ, RZ, 0, 0 ;  /* 0x00000000ff027431 */ /* 0x000fe400000001ff */
        /* <DEDUP_REMOVED lines=19> */
[----:B------:R-:W-:Y:S01]  /*0450*/  IADD3 R18, PT, PT, R57, R22, RZ ;  /* 0x0000001639127210 */ /* 0x000fe20007ffe0ff */
[----:B------:R-:W-:Y:S01]  /*0460*/  IMAD R0, R3, R55, R0 ;  /* 0x0000003703007224 */ /* 0x000fe200078e0200 */
[----:B------:R-:W-:-:S02]  /*0470*/  IADD3 R13, PT, PT, R57, R24, RZ ;  /* 0x00000018390d7210 */ /* 0x000fc40007ffe0ff */
[C---:B------:R-:W-:Y:S02]  /*0480*/  IADD3 R14, PT, PT, R57.reuse, R26, RZ ;  /* 0x0000001a390e7210 */ /* 0x040fe40007ffe0ff */
[C---:B------:R-:W-:Y:S02]  /*0490*/  IADD3 R15, PT, PT, R57.reuse, R28, RZ ;  /* 0x0000001c390f7210 */ /* 0x040fe40007ffe0ff */
[C---:B------:R-:W-:Y:S02]  /*04a0*/  IADD3 R4, PT, PT, R57.reuse, R30, RZ ;  /* 0x0000001e39047210 */ /* 0x040fe40007ffe0ff */
[C---:B------:R-:W-:Y:S02]  /*04b0*/  IADD3 R17, PT, PT, R57.reuse, R32, RZ ;  /* 0x0000002039117210 */ /* 0x040fe40007ffe0ff */
[----:B------:R-:W-:-:S07]  /*04c0*/  IADD3 R0, PT, PT, R57, R0, RZ ;  /* 0x0000000039007210 */ /* 0x000fce0007ffe0ff */
.L_x_5605:
        /* <DEDUP_REMOVED lines=118> */
.L_x_5604:
[----:B------:R-:W-:Y:S05]  /*0c30*/  BSYNC.RECONVERGENT B1 ;  /* 0x0000000000017941 */ /* 0x000fea0003800200 */
.L_x_5603:
        /* <DEDUP_REMOVED lines=17> */
[----:B------:R-:W-:Y:S01]  /*0d50*/  IMAD.WIDE.U32 R18, R21, 0x4, R6 ;  /* 0x0000000415127825 */ /* 0x000fe200078e0006 */
[----:B------:R0:W3:Y:S03]  /*0d60*/  LDG.E R10, desc[UR6][R14.64] ;  /* 0x000000060e0a7981 */ /* 0x0000e6000c1e1900 */
[--C-:B--2---:R-:W-:Y:S01]  /*0d70*/  IMAD.WIDE.U32 R16, R9, 0x4, R4.reuse ;  /* 0x0000000409107825 */ /* 0x104fe200078e0004 */
[----:B------:R-:W-:Y:S01]  /*0d80*/  LEA R31, R32, R25, 0x5 ;  /* 0x00000019201f7211 */ /* 0x000fe200078e28ff */
[----:B------:R1:W2:Y:S02]  /*0d90*/  LDG.E R9, desc[UR6][R18.64] ;  /* 0x0000000612097981 */ /* 0x0002a4000c1e1900 */
[----:B------:R-:W-:Y:S02]  /*0da0*/  IMAD.WIDE.U32 R20, R21, 0x4, R4 ;  /* 0x0000000415147825 */ /* 0x000fe400078e0004 */
[----:B------:R4:W5:Y:S02]  /*0db0*/  LDG.E R13, desc[UR6][R16.64] ;  /* 0x00000006100d7981 */ /* 0x000964000c1e1900 */
[----:B------:R-:W-:-:S02]  /*0dc0*/  IMAD.WIDE.U32 R22, R25, 0x4, R6 ;  /* 0x0000000419167825 */ /* 0x000fc400078e0006 */
[----:B------:R-:W5:Y:S02]  /*0dd0*/  LDG.E R28, desc[UR6][R20.64] ;  /* 0x00000006141c7981 */ /* 0x000f64000c1e1900 */
[----:B------:R-:W-:Y:S02]  /*0de0*/  IMAD.WIDE.U32 R24, R25, 0x4, R4 ;  /* 0x0000000419187825 */ /* 0x000fe400078e0004 */
[----:B------:R4:W5:Y:S02]  /*0df0*/  LDG.E R12, desc[UR6][R22.64] ;  /* 0x00000006160c7981 */ /* 0x000964000c1e1900 */
[C---:B0-----:R-:W-:Y:S02]  /*0e00*/  IMAD.WIDE.U32 R14, R31.reuse, 0x4, R6 ;  /* 0x000000041f0e7825 */ /* 0x041fe400078e0006 */
[----:B------:R0:W5:Y:S02]  /*0e10*/  LDG.E R30, desc[UR6][R24.64] ;  /* 0x00000006181e7981 */ /* 0x000164000c1e1900 */
[--C-:B-1----:R-:W-:Y:S01]  /*0e20*/  IMAD.WIDE.U32 R18, R31, 0x4, R4.reuse ;  /* 0x000000041f127825 */ /* 0x102fe200078e0004 */
[----:B------:R-:W-:Y:S01]  /*0e30*/  LEA R31, R32, R33, 0x5 ;  /* 0x00000021201f7211 */ /* 0x000fe200078e28ff */
[----:B------:R-:W5:Y:S02]  /*0e40*/  LDG.E R14, desc[UR6][R14.64] ;  /* 0x000000060e0e7981 */ /* 0x000f64000c1e1900 */
[----:B----4-:R-:W-:-:S02]  /*0e50*/  IMAD.WIDE.U32 R16, R33, 0x4, R4 ;  /* 0x0000000421107825 */ /* 0x010fc400078e0004 */
[----:B------:R-:W4:Y:S02]  /*0e60*/  LDG.E R18, desc[UR6][R18.64] ;  /* 0x0000000612127981 */ /* 0x000f24000c1e1900 */
[--C-:B------:R-:W-:Y:S01]  /*0e70*/  IMAD.WIDE.U32 R26, R33, 0x4, R6.reuse ;  /* 0x00000004211a7825 */ /* 0x100fe200078e0006 */
[C---:B------:R-:W-:Y:S01]  /*0e80*/  LEA R33, R32.reuse, R33, 0x6 ;  /* 0x0000002120217211 */ /* 0x040fe200078e30ff */
[----:B------:R-:W4:Y:S02]  /*0e90*/  LDG.E R16, desc[UR6][R16.64] ;  /* 0x0000000610107981 */ /* 0x000f24000c1e1900 */
[C---:B------:R-:W-:Y:S02]  /*0ea0*/  IMAD.WIDE.U32 R22, R31.reuse, 0x4, R6 ;  /* 0x000000041f167825 */ /* 0x040fe400078e0006 */
[----:B------:R1:W4:Y:S02]  /*0eb0*/  LDG.E R11, desc[UR6][R26.64] ;  /* 0x000000061a0b7981 */ /* 0x000324000c1e1900 */
[--C-:B------:R-:W-:Y:S01]  /*0ec0*/  IMAD.WIDE.U32 R20, R31, 0x4, R4.reuse ;  /* 0x000000041f147825 */ /* 0x100fe200078e0004 */
[----:B------:R-:W-:Y:S01]  /*0ed0*/  LEA R31, R32, R33, 0x5 ;  /* 0x00000021201f7211 */ /* 0x000fe200078e28ff */
[----:B------:R-:W4:Y:S02]  /*0ee0*/  LDG.E R22, desc[UR6][R22.64] ;  /* 0x0000000616167981 */ /* 0x000f24000c1e1900 */
[----:B0-----:R-:W-:-:S02]  /*0ef0*/  IMAD.WIDE.U32 R24, R33, 0x4, R4 ;  /* 0x0000000421187825 */ /* 0x001fc400078e0004 */
[----:B------:R-:W4:Y:S02]  /*0f00*/  LDG.E R20, desc[UR6][R20.64] ;  /* 0x0000000614147981 */ /* 0x000f24000c1e1900 */
[--C-:B-1----:R-:W-:Y:S02]  /*0f10*/  IMAD.WIDE.U32 R26, R33, 0x4, R6.reuse ;  /* 0x00000004211a7825 */ /* 0x102fe400078e0006 */
[----:B------:R-:W4:Y:S02]  /*0f20*/  LDG.E R24, desc[UR6][R24.64] ;  /* 0x0000000618187981 */ /* 0x000f24000c1e1900 */
[C---:B------:R-:W-:Y:S02]  /*0f30*/  IMAD.WIDE.U32 R6, R31.reuse, 0x4, R6 ;  /* 0x000000041f067825 */ /* 0x040fe400078e0006 */
[----:B------:R-:W4:Y:S02]  /*0f40*/  LDG.E R26, desc[UR6][R26.64] ;  /* 0x000000061a1a7981 */ /* 0x000f24000c1e1900 */
[----:B------:R-:W-:-:S02]  /*0f50*/  IMAD.WIDE.U32 R4, R31, 0x4, R4 ;  /* 0x000000041f047825 */ /* 0x000fc400078e0004 */
[----:B------:R-:W4:Y:S04]  /*0f60*/  LDG.E R6, desc[UR6][R6.64] ;  /* 0x0000000606067981 */ /* 0x000f28000c1e1900 */
[----:B------:R-:W4:Y:S01]  /*0f70*/  LDG.E R4, desc[UR6][R4.64] ;  /* 0x0000000604047981 */ /* 0x000f22000c1e1900 */
[----:B------:R-:W-:Y:S01]  /*0f80*/  IADD3 R3, PT, PT, R3, 0x100, RZ ;  /* 0x0000010003037810 */ /* 0x000fe20007ffe0ff */
[----:B---3--:R-:W-:-:S04]  /*0f90*/  FADD.FTZ R10, R43, R10 ;  /* 0x0000000a2b0a7221 */ /* 0x008fc80000010000 */
[----:B--2---:R-:W-:Y:S01]  /*0fa0*/  FADD.FTZ R9, R10, R9 ;  /* 0x000000090a097221 */ /* 0x004fe20000010000 */
[----:B-----5:R-:W-:-:S04]  /*0fb0*/  FADD.FTZ R13, R2, R13 ;  /* 0x0000000d020d7221 */ /* 0x020fc80000010000 */
[----:B------:R-:W-:Y:S01]  /*0fc0*/  FADD.FTZ R13, R13, R28 ;  /* 0x0000001c0d0d7221 */ /* 0x000fe20000010000 */
[----:B------:R-:W-:-:S03]  /*0fd0*/  FADD.FTZ R9, R9, R12 ;  /* 0x0000000c09097221 */ /* 0x000fc60000010000 */
[----:B------:R-:W-:Y:S01]  /*0fe0*/  FADD.FTZ R13, R13, R30 ;  /* 0x0000001e0d0d7221 */ /* 0x000fe20000010000 */
[----:B------:R-:W-:-:S03]  /*0ff0*/  FADD.FTZ R14, R9, R14 ;  /* 0x0000000e090e7221 */ /* 0x000fc60000010000 */
[----:B----4-:R-:W-:-:S04]  /*1000*/  FADD.FTZ R13, R13, R18 ;  /* 0x000000120d0d7221 */ /* 0x010fc80000010000 */
        /* <DEDUP_REMOVED lines=8> */
.L_x_5607:
[----:B------:R-:W-:Y:S05]  /*1090*/  BSYNC.RECONVERGENT B1 ;  /* 0x0000000000017941 */ /* 0x000fea0003800200 */
.L_x_5606:
        /* <DEDUP_REMOVED lines=38> */
.L_x_5609:
[----:B------:R-:W-:Y:S05]  /*1300*/  BSYNC.RECONVERGENT B1 ;  /* 0x0000000000017941 */ /* 0x000fea0003800200 */
.L_x_5608:
[----:B------:R-:W-:Y:S05]  /*1310*/  @!P1 BRA `(.L_x_5602) ;  /* 0x0000000000409947 */ /* 0x000fea0003800000 */
[----:B------:R-:W0:Y:S01]  /*1320*/  LDC R14, c[0x0][0x388] ;  /* 0x0000e200ff0e7b82 */ /* 0x000e220000000800 */
[----:B------:R-:W-:-:S07]  /*1330*/  IADD3 R12, PT, PT, -R54, RZ, RZ ;  /* 0x000000ff360c7210 */ /* 0x000fce0007ffe1ff */
[----:B------:R-:W1:Y:S08]  /*1340*/  LDC.64 R8, c[0x0][0x440] ;  /* 0x00011000ff087b82 */ /* 0x000e700000000a00 */
[----:B------:R-:W2:Y:S01]  /*1350*/  LDC.64 R10, c[0x0][0x448] ;  /* 0x00011200ff0a7b82 */ /* 0x000ea20000000a00 */
[----:B0-----:R-:W-:-:S05]  /*1360*/  IMAD R0, R3, R14, R0 ;  /* 0x0000000e03007224 */ /* 0x001fca00078e0200 */
[----:B------:R-:W-:-:S07]  /*1370*/  IADD3 R3, PT, PT, R57, R0, RZ ;  /* 0x0000000039037210 */ /* 0x000fce0007ffe0ff */
.L_x_5610:
        /* <DEDUP_REMOVED lines=10> */
.L_x_5602:
[----:B------:R-:W-:Y:S05]  /*1420*/  BSYNC.RECONVERGENT B0 ;  /* 0x0000000000007941 */ /* 0x000fea0003800200 */
.L_x_5601:
[----:B------:R-:W0:Y:S01]  /*1430*/  S2R R3, SR_TID.X ;  /* 0x0000000000037919 */ /* 0x000e220000002100 */
[----:B------:R-:W1:Y:S01]  /*1440*/  S2UR UR5, SR_CgaCtaId ;  /* 0x00000000000579c3 */ /* 0x000e620000008800 */
[----:B------:R-:W-:Y:S01]  /*1450*/  UMOV UR4, 0x400 ;  /* 0x0000040000047882 */ /* 0x000fe20000000000 */
[C---:B------:R-:W-:Y:S02]  /*1460*/  SHF.L.U32 R5, R57.reuse, 0x7, RZ ;  /* 0x0000000739057819 */ /* 0x040fe400000006ff */
[C---:B------:R-:W-:Y:S02]  /*1470*/  ISETP.NE.AND P1, PT, R57.reuse, RZ, PT ;  /* 0x000000ff3900720c */ /* 0x040fe40003f25270 */
[----:B------:R-:W-:Y:S01]  /*1480*/  ISETP.GT.U32.AND P0, PT, R57, 0xf, PT ;  /* 0x0000000f3900780c */ /* 0x000fe20003f04070 */
[----:B-1----:R-:W-:Y:S01]  /*1490*/  ULEA UR4, UR5, UR4, 0x18 ;  /* 0x0000000405047291 */ /* 0x002fe2000f8ec0ff */
[----:B0-----:R-:W-:-:S04]  /*14a0*/  SHF.R.U32.HI R12, RZ, 0x5, R3 ;  /* 0x00000005ff0c7819 */ /* 0x001fc80000011603 */
[C-C-:B------:R-:W-:Y:S02]  /*14b0*/  LOP3.LUT R0, R12.reuse, 0x1f, R3.reuse, 0x78, !PT ;  /* 0x0000001f0c007812 */ /* 0x140fe400078e7803 */
[----:B------:R-:W-:Y:S02]  /*14c0*/  ISETP.NE.OR P0, PT, R12, 0x1f, P0 ;  /* 0x0000001f0c00780c */ /* 0x000fe40000705670 */
        /* <DEDUP_REMOVED lines=44> */
[----:B-1----:R-:W-:Y:S04]  /*1790*/  STG.E.64 desc[UR6][R6.64], R4 ;  /* 0x0000000406007986 */ /* 0x002fe8000c101b06 */
[----:B--2---:R-:W-:Y:S01]  /*17a0*/  STG.E.64 desc[UR6][R8.64], R2 ;  /* 0x0000000208007986 */ /* 0x004fe2000c101b06 */
[----:B------:R-:W-:Y:S05]  /*17b0*/  EXIT ;  /* 0x000000000000794d */ /* 0x000fea0003800000 */
.L_x_5611:
        /* <DEDUP_REMOVED lines=12> */
.L_x_25404:


//--------------------- .text._ZN10layer_norm13ln_bwd_kernelINS_13Kernel_traitsIf13__nv_bfloat16S2_S2_fjLj1280ELj1ELj4ELj1ELj16ENS_18Kernel_traits_baseILj1280EfS2_S2_S2_fjLj128EEEEELb1ELb0ELb1ELb1EEEvNS_9BwdParamsE --------------------------
	.section	.text._ZN10layer_norm13ln_bwd_kernelINS_13Kernel_traitsIf13__nv_bfloat16S2_S2_fjLj1280ELj1ELj4ELj1ELj16ENS_18Kernel_traits_baseILj1280EfS2_S2_S2_fjLj128EEEEELb1ELb0ELb1ELb1EEEvNS_9BwdParamsE,"ax",@progbits
	.align	128
        .global         _ZN10layer_norm13ln_bwd_kernelINS_13Kernel_traitsIf13__nv_bfloat16S2_S2_fjLj1280ELj1ELj4ELj1ELj16ENS_18Kernel_traits_baseILj1280EfS2_S2_S2_fjLj128EEEEELb1ELb0ELb1ELb1EEEvNS_9BwdParamsE
        .type           _ZN10layer_norm13ln_bwd_kernelINS_13Kernel_traitsIf13__nv_bfloat16S2_S2_fjLj1280ELj1ELj4ELj1ELj16ENS_18Kernel_traits_baseILj1280EfS2_S2_S2_fjLj128EEEEELb1ELb0ELb1ELb1EEEvNS_9BwdParamsE,@function
        .size           _ZN10layer_norm13ln_bwd_kernelINS_13Kernel_traitsIf13__nv_bfloat16S2_S2_fjLj1280ELj1ELj4ELj1ELj16ENS_18Kernel_traits_baseILj1280EfS2_S2_S2_fjLj128EEEEELb1ELb0ELb1ELb1EEEvNS_9BwdParamsE,(.L_x_25405 - _ZN10layer_norm13ln_bwd_kernelINS_13Kernel_traitsIf13__nv_bfloat16S2_S2_fjLj1280ELj1ELj4ELj1ELj16ENS_18Kernel_traits_baseILj1280EfS2_S2_S2_fjLj128EEEEELb1ELb0ELb1ELb1EEEvNS_9BwdParamsE)
        .other          _ZN10layer_norm13ln_bwd_kernelINS_13Kernel_traitsIf13__nv_bfloat16S2_S2_fjLj1280ELj1ELj4ELj1ELj16ENS_18Kernel_traits_baseILj1280EfS2_S2_S2_fjLj128EEEEELb1ELb0ELb1ELb1EEEvNS_9BwdParamsE,@"STO_CUDA_ENTRY STV_DEFAULT"
_ZN10layer_norm13ln_bwd_kernelINS_13Kernel_traitsIf13__nv_bfloat16S2_S2_fjLj1280ELj1ELj4ELj1ELj16ENS_18Kernel_traits_baseILj1280EfS2_S2_S2_fjLj128EEEEELb1ELb0ELb1ELb1EEEvNS_9BwdParamsE:
.text._ZN10layer_norm13ln_bwd_kernelINS_13Kernel_traitsIf13__nv_bfloat16S2_S2_fjLj1280ELj1ELj4ELj1ELj16ENS_18Kernel_traits_baseILj1280EfS2_S2_S2_fjLj128EEEEELb1ELb0ELb1ELb1EEEvNS_9BwdParamsE:
[----:B------:R-:W0:Y:S01]  /*0000*/  LDC R1, c[0x0][0x37c] ;  /* 0x0000df00ff017b82 */ /* 0x000e220000000800 */
[----:B------:R-:W1:Y:S07]  /*0010*/  S2R R3, SR_TID.X ;  /* 0x0000000000037919 */ /* 0x000e6e0000002100 */
[----:B------:R-:W2:Y:S01]  /*0020*/  S2UR UR4, SR_CTAID.X ;  /* 0x00000000000479c3 */ /* 0x000ea20000002500 */
[----:B------:R-:W3:Y:S01]  /*0030*/  LDCU UR5, c[0x0][0x384] ;  /* 0x00007080ff0577ac */ /* 0x000ee20008000800 */
[----:B------:R-:W-:Y:S01]  /*0040*/  BSSY B0, `(.L_x_5612) ;  /* 0x0000ad6000007945 */ /* 0x000fe20003800000 */
[----:B0-----:R-:W-:-:S02]  /*0050*/  IADD3 R1, PT, PT, R1, -0x10, RZ ;  /* 0xfffffff001017810 */ /* 0x001fc40007ffe0ff */
[----:B------:R-:W-:Y:S01]  /*0060*/  CS2R R132, SRZ ;  /* 0x0000000000847805 */ /* 0x000fe2000001ff00 */
[----:B------:R-:W0:Y:S01]  /*0070*/  LDCU.64 UR6, c[0x0][0x358] ;  /* 0x00006b00ff0677ac */ /* 0x000e220008000a00 */
        /* <DEDUP_REMOVED lines=15> */
[----:B------:R-:W0:Y:S01]  /*0170*/  LDCU.64 UR12, c[0x0][0x408] ;  /* 0x00008100ff0c77ac */ /* 0x000e220008000a00 */
[----:B------:R-:W-:Y:S02]  /*0180*/  CS2R R110, SRZ ;  /* 0x00000000006e7805 */ /* 0x000fe4000001ff00 */
[----:B------:R-:W-:Y:S02]  /*0190*/  CS2R R104, SRZ ;  /* 0x0000000000687805 */ /* 0x000fe4000001ff00 */
[----:B------:R-:W-:Y:S01]  /*01a0*/  CS2R R106, SRZ ;  /* 0x00000000006a7805 */ /* 0x000fe2000001ff00 */
[----:B--2---:R-:W-:Y:S01]  /*01b0*/  USHF.L.U32 UR4, UR4, 0x2, URZ ;  /* 0x0000000204047899 */ /* 0x004fe200080006ff */
[----:B------:R-:W-:Y:S01]  /*01c0*/  CS2R R100, SRZ ;  /* 0x0000000000647805 */ /* 0x000fe2000001ff00 */
[----:B------:R-:W2:Y:S01]  /*01d0*/  LDCU.64 UR14, c[0x0][0x438] ;  /* 0x00008700ff0e77ac */ /* 0x000ea20008000a00 */
[----:B------:R-:W-:-:S02]  /*01e0*/  CS2R R102, SRZ ;  /* 0x0000000000667805 */ /* 0x000fc4000001ff00 */
[----:B------:R-:W-:Y:S02]  /*01f0*/  CS2R R96, SRZ ;  /* 0x0000000000607805 */ /* 0x000fe4000001ff00 */
[----:B------:R-:W-:Y:S02]  /*0200*/  CS2R R98, SRZ ;  /* 0x0000000000627805 */ /* 0x000fe4000001ff00 */
[----:B-1----:R-:W-:Y:S01]  /*0210*/  SHF.R.U32.HI R0, RZ, 0x5, R3 ;  /* 0x00000005ff007819 */ /* 0x002fe20000011603 */
[----:B------:R-:W1:Y:S01]  /*0220*/  LDCU.64 UR20, c[0x0][0x478] ;  /* 0x00008f00ff1477ac */ /* 0x000e620008000a00 */
[----:B------:R-:W-:Y:S02]  /*0230*/  CS2R R94, SRZ ;  /* 0x00000000005e7805 */ /* 0x000fe4000001ff00 */
[----:B------:R-:W-:Y:S02]  /*0240*/  CS2R R92, SRZ ;  /* 0x00000000005c7805 */ /* 0x000fe4000001ff00 */
        /* <DEDUP_REMOVED lines=20> */
[----:B------:R-:W-:Y:S01]  /*0390*/  LOP3.LUT R252, R3, 0x1f, RZ, 0xc0, !PT ;  /* 0x0000001f03fc7812 */ /* 0x000fe200078ec0ff */
[----:B012-4-:R-:W-:Y:S06]  /*03a0*/  @P0 BRA `(.L_x_5613) ;  /* 0x000000a8007c0947 */ /* 0x017fec0003800000 */
[----:B------:R-:W0:Y:S02]  /*03b0*/  LDC.64 R4, c[0x0][0x3d0] ;  /* 0x0000f400ff047b82 */ /* 0x000e240000000a00 */
[----:B0-----:R-:W-:-:S05]  /*03c0*/  IMAD.WIDE.U32 R4, R252, 0x20, R4 ;  /* 0x00000020fc047825 */ /* 0x001fca00078e0004 */
[----:B------:R-:W2:Y:S04]  /*03d0*/  LDG.E.128 R8, desc[UR6][R4.64] ;  /* 0x0000000604087981 */ /* 0x000ea8000c1e1d00 */
        /* <DEDUP_REMOVED lines=9> */
[----:B------:R-:W-:-:S03]  /*0470*/  HFMA2 R132, -RZ, RZ, 0, 0 ;  /* 0x00000000ff847431 */ /* 0x000fc600000001ff */
[----:B--2---:R0:W-:Y:S04]  /*0480*/  STL.64 [R1], R8 ;  /* 0x0000000801007387 */ /* 0x0041e80000100a00 */
[----:B------:R0:W-:Y:S02]  /*0490*/  STL.64 [R1+0x8], R10 ;  /* 0x0000080a01007387 */ /* 0x0001e40000100a00 */
.L_x_5714:
[----:B------:R-:W1:Y:S08]  /*04a0*/  LDC.64 R174, c[0x0][0x3f8] ;  /* 0x0000fe00ffae7b82 */ /* 0x000e700000000a00 */
[----:B------:R-:W2:Y:S08]  /*04b0*/  LDC.64 R176, c[0x0][0x3c8] ;  /* 0x0000f200ffb07b82 */ /* 0x000eb00000000a00 */
[----:B------:R-:W3:Y:S01]  /*04c0*/  LDC.64 R178, c[0x0][0x3f0] ;  /* 0x0000fc00ffb27b82 */ /* 0x000ee20000000a00 */
[----:B-1----:R-:W-:-:S05]  /*04d0*/  IMAD.WIDE R174, R2, 0x4, R174 ;  /* 0x0000000402ae7825 */ /* 0x002fca00078e02ae */
[----:B------:R2:W4:Y:S02]  /*04e0*/  LDG.E R3, desc[UR6][R174.64] ;  /* 0x00000006ae037981 */ /* 0x000524000c1e1900 */
[----:B--2---:R-:W-:-:S04]  /*04f0*/  IMAD.WIDE R174, R2, 0x4, R176 ;  /* 0x0000000402ae7825 */ /* 0x004fc800078e02b0 */
[----:B---3--:R-:W-:Y:S01]  /*0500*/  IMAD.WIDE R176, R2, 0x4, R178 ;  /* 0x0000000402b07825 */ /* 0x008fe200078e02b2 */
[----:B0----5:R0:W5:Y:S04]  /*0510*/  LDG.E R4, desc[UR6][R174.64] ;  /* 0x00000006ae047981 */ /* 0x021168000c1e1900 */
[----:B------:R1:W5:Y:S01]  /*0520*/  LDG.E R173, desc[UR6][R176.64] ;  /* 0x00000006b0ad7981 */ /* 0x000362000c1e1900 */
[----:B------:R-:W-:Y:S01]  /*0530*/  BSSY.RECONVERGENT B1, `(.L_x_5614) ;  /* 0x000023f000017945 */ /* 0x000fe20003800200 */
[----:B0-----:R-:W0:Y:S01]  /*0540*/  LDC.64 R174, c[0x0][0x3c0] ;  /* 0x0000f000ffae7b82 */ /* 0x001e220000000a00 */
[----:B----4-:R-:W-:-:S13]  /*0550*/  ISETP.GE.AND P1, PT, R3, 0x1, PT ;  /* 0x000000010300780c */ /* 0x010fda0003f26270 */
[----:B01----:R-:W-:Y:S05]  /*0560*/  @!P1 BRA `(.L_x_5615) ;  /* 0x0000001c00d89947 */ /* 0x003fea0003800000 */
[----:B------:R-:W0:Y:S01]  /*0570*/  S2R R9, SR_TID.X ;  /* 0x0000000000097919 */ /* 0x000e220000002100 */
[----:B------:R-:W-:Y:S01]  /*0580*/  IMAD R0, R2, UR8, RZ ;  /* 0x0000000802007c24 */ /* 0x000fe2000f8e02ff */
[----:B------:R-:W1:Y:S01]  /*0590*/  LDC.64 R6, c[0x0][0x428] ;  /* 0x00010a00ff067b82 */ /* 0x000e620000000a00 */
[----:B------:R-:W-:Y:S01]  /*05a0*/  IADD3 R8, PT, PT, R3, -0x1, RZ ;  /* 0xffffffff03087810 */ /* 0x000fe20007ffe0ff */
[----:B------:R-:W2:Y:S02]  /*05b0*/  LDL R205, [R1+0x8] ;  /* 0x0000080001cd7983 */ /* 0x000ea40000100800 */
[----:B------:R-:W-:Y:S02]  /*05c0*/  SHF.R.S32.HI R5, RZ, 0x1f, R0 ;  /* 0x0000001fff057819 */ /* 0x000fe40000011400 */
[----:B------:R-:W-:Y:S02]  /*05d0*/  IMAD R8, R8, UR8, RZ ;  /* 0x0000000808087c24 */ /* 0x000fe4000f8e02ff */
[----:B------:R-:W-:Y:S01]  /*05e0*/  LEA.HI R5, R5, R0, RZ, 0x3 ;  /* 0x0000000005057211 */ /* 0x000fe200078f18ff */
[----:B------:R-:W3:Y:S01]  /*05f0*/  LDC.64 R32, c[0x0][0x3a8] ;  /* 0x0000ea00ff207b82 */ /* 0x000ee20000000a00 */
[----:B0-----:R-:W-:-:S02]  /*0600*/  LOP3.LUT R0, R9, 0x1f, RZ, 0xc0, !PT ;  /* 0x0000001f09007812 */ /* 0x001fc400078ec0ff */
[----:B------:R-:W-:Y:S02]  /*0610*/  SHF.R.S32.HI R9, RZ, 0x1f, R8 ;  /* 0x0000001fff097819 */ /* 0x000fe40000011408 */
[----:B------:R-:W-:Y:S02]  /*0620*/  LEA.HI.SX32 R159, R5, R0, 0x1d ;  /* 0x00000000059f7211 */ /* 0x000fe400078feaff */
[----:B------:R-:W-:Y:S02]  /*0630*/  LEA.HI R9, R9, R8, RZ, 0x3 ;  /* 0x0000000809097211 */ /* 0x000fe400078f18ff */
[C---:B------:R-:W-:Y:S01]  /*0640*/  IADD3 R171, PT, PT, R159.reuse, 0x40, RZ ;  /* 0x000000409fab7810 */ /* 0x040fe20007ffe0ff */
[----:B---3--:R-:W-:Y:S01]  /*0650*/  IMAD.WIDE.U32 R152, R159, 0x10, R32 ;  /* 0x000000109f987825 */ /* 0x008fe200078e0020 */
[----:B------:R-:W-:-:S05]  /*0660*/  LEA.HI.SX32 R17, R9, R0, 0x1d ;  /* 0x0000000009117211 */ /* 0x000fca00078feaff */
[----:B-1----:R-:W-:Y:S01]  /*0670*/  IMAD.WIDE.U32 R28, R17, 0x10, R6 ;  /* 0x00000010111c7825 */ /* 0x002fe200078e0006 */
[----:B------:R-:W-:Y:S01]  /*0680*/  IADD3 R161, PT, PT, R159, 0x20, RZ ;  /* 0x000000209fa17810 */ /* 0x000fe20007ffe0ff */
[----:B------:R-:W3:Y:S04]  /*0690*/  LDG.E.128 R152, desc[UR6][R152.64] ;  /* 0x0000000698987981 */ /* 0x000ee8000c1e1d00 */
[----:B------:R-:W4:Y:S01]  /*06a0*/  LDG.E.128 R28, desc[UR6][R28.64] ;  /* 0x000000061c1c7981 */ /* 0x000f22000c1e1d00 */
[--C-:B------:R-:W-:Y:S01]  /*06b0*/  IMAD.WIDE.U32 R144, R171, 0x10, R32.reuse ;  /* 0x00000010ab907825 */ /* 0x100fe200078e0020 */
[----:B------:R-:W-:Y:S02]  /*06c0*/  IADD3 R25, PT, PT, R17, 0x20, RZ ;  /* 0x0000002011197810 */ /* 0x000fe40007ffe0ff */
[----:B------:R-:W-:Y:S01]  /*06d0*/  IADD3 R157, PT, PT, R159, 0x60, RZ ;  /* 0x000000609f9d7810 */ /* 0x000fe20007ffe0ff */
[----:B------:R-:W-:-:S02]  /*06e0*/  IMAD.WIDE.U32 R20, R161, 0x10, R32 ;  /* 0x00000010a1147825 */ /* 0x000fc400078e0020 */
[----:B------:R-:W2:Y:S02]  /*06f0*/  LDG.E.128 R144, desc[UR6][R144.64] ;  /* 0x0000000690907981 */ /* 0x000ea4000c1e1d00 */
[----:B------:R-:W-:Y:S01]  /*0700*/  IMAD.WIDE R174, R2, 0x4, R174 ;  /* 0x0000000402ae7825 */ /* 0x000fe200078e02ae */
[----:B------:R-:W-:Y:S01]  /*0710*/  IADD3 R179, PT, PT, R159, 0x80, RZ ;  /* 0x000000809fb37810 */ /* 0x000fe20007ffe0ff */
[----:B------:R-:W2:Y:S02]  /*0720*/  LDG.E.128 R20, desc[UR6][R20.64] ;  /* 0x0000000614147981 */ /* 0x000ea4000c1e1d00 */
[----:B------:R-:W-:Y:S02]  /*0730*/  IMAD.WIDE.U32 R24, R25, 0x10, R6 ;  /* 0x0000001019187825 */ /* 0x000fe400078e0006 */
[----:B------:R0:W2:Y:S02]  /*0740*/  LDG.E R184, desc[UR6][R174.64] ;  /* 0x00000006aeb87981 */ /* 0x0000a4000c1e1900 */
[----:B------:R-:W-:-:S02]  /*0750*/  IMAD.WIDE.U32 R148, R157, 0x10, R32 ;  /* 0x000000109d947825 */ /* 0x000fc400078e0020 */
[----:B------:R-:W2:Y:S02]  /*0760*/  LDG.E.128 R24, desc[UR6][R24.64] ;  /* 0x0000000618187981 */ /* 0x000ea4000c1e1d00 */
[----:B------:R-:W-:Y:S02]  /*0770*/  IMAD.WIDE.U32 R32, R179, 0x10, R32 ;  /* 0x00000010b3207825 */ /* 0x000fe400078e0020 */
[----:B------:R-:W2:Y:S01]  /*0780*/  LDG.E.128 R148, desc[UR6][R148.64] ;  /* 0x0000000694947981 */ /* 0x000ea2000c1e1d00 */
[----:B------:R-:W-:-:S03]  /*0790*/  IADD3 R13, PT, PT, R17, 0x60, RZ ;  /* 0x00000060110d7810 */ /* 0x000fc60007ffe0ff */
[----:B------:R-:W2:Y:S02]  /*07a0*/  LDG.E.128 R32, desc[UR6][R32.64] ;  /* 0x0000000620207981 */ /* 0x000ea4000c1e1d00 */
[----:B------:R-:W-:-:S06]  /*07b0*/  IMAD.WIDE.U32 R12, R13, 0x10, R6 ;  /* 0x000000100d0c7825 */ /* 0x000fcc00078e0006 */
[----:B------:R-:W2:Y:S01]  /*07c0*/  LDG.E.128 R12, desc[UR6][R12.64] ;  /* 0x000000060c0c7981 */ /* 0x000ea2000c1e1d00 */
[----:B------:R-:W-:Y:S02]  /*07d0*/  MOV R207, UR14 ;  /* 0x0000000e00cf7c02 */ /* 0x000fe40008000f00 */
[----:B------:R-:W-:Y:S02]  /*07e0*/  MOV R208, UR15 ;  /* 0x0000000f00d07c02 */ /* 0x000fe40008000f00 */
[----:B------:R-:W-:-:S04]  /*07f0*/  ISETP.NE.U32.AND P0, PT, R207, RZ, PT ;  /* 0x000000ffcf00720c */ /* 0x000fc80003f05070 */
[----:B------:R-:W-:Y:S02]  /*0800*/  ISETP.NE.AND.EX P0, PT, R208, RZ, PT, P0 ;  /* 0x000000ffd000720c */ /* 0x000fe40003f05300 */
[----:B-----5:R-:W-:Y:S02]  /*0810*/  ISETP.GE.AND P2, PT, R173, 0x1, PT ;  /* 0x00000001ad00780c */ /* 0x020fe40003f46270 */
[----:B------:R-:W-:-:S09]  /*0820*/  IADD3 R9, PT, PT, R17, 0x40, RZ ;  /* 0x0000004011097810 */ /* 0x000fd20007ffe0ff */
[----:B------:R-:W1:Y:S02]  /*0830*/  @P0 LDC.64 R176, c[0x0][0x438] ;  /* 0x00010e00ffb00b82 */ /* 0x000e640000000a00 */
[----:B------:R-:W-:-:S06]  /*0840*/  @P2 IADD3 R5, PT, PT, R173, -0x1, RZ ;  /* 0xffffffffad052810 */ /* 0x000fcc0007ffe0ff */
[----:B------:R-:W1:Y:S08]  /*0850*/  @P0 LDC.64 R164, c[0x0][0x438] ;  /* 0x00010e00ffa40b82 */ /* 0x000e700000000a00 */
[----:B------:R-:W1:Y:S01]  /*0860*/  @P0 LDC.64 R162, c[0x0][0x438] ;  /* 0x00010e00ffa20b82 */ /* 0x000e620000000a00 */
[----:B------:R-:W-:-:S07]  /*0870*/  IADD3 R17, PT, PT, R17, 0x80, RZ ;  /* 0x0000008011117810 */ /* 0x000fce0007ffe0ff */
[----:B------:R-:W1:Y:S01]  /*0880*/  @P0 LDC.64 R166, c[0x0][0x438] ;  /* 0x00010e00ffa60b82 */ /* 0x000e620000000a00 */
[----:B------:R-:W-:-:S07]  /*0890*/  @P2 IMAD R5, R5, UR8, RZ ;  /* 0x0000000805052c24 */ /* 0x000fce000f8e02ff */
[----:B0-----:R-:W0:Y:S01]  /*08a0*/  @P0 LDC.64 R174, c[0x0][0x438] ;  /* 0x00010e00ffae0b82 */ /* 0x001e220000000a00 */
[----:B------:R-:W-:-:S04]  /*08b0*/  IMAD.WIDE.U32 R8, R9, 0x10, R6 ;  /* 0x0000001009087825 */ /* 0x000fc800078e0006 */
[----:B------:R-:W-:Y:S01]  /*08c0*/  IMAD.WIDE.U32 R16, R17, 0x10, R6 ;  /* 0x0000001011107825 */ /* 0x000fe200078e0006 */
[----:B------:R-:W-:Y:S01]  /*08d0*/  @P2 SHF.R.S32.HI R6, RZ, 0x1f, R5 ;  /* 0x0000001fff062819 */ /* 0x000fe20000011405 */
[----:B------:R-:W2:Y:S03]  /*08e0*/  LDG.E.128 R8, desc[UR6][R8.64] ;  /* 0x0000000608087981 */ /* 0x000ea6000c1e1d00 */
[----:B------:R-:W-:Y:S02]  /*08f0*/  @P2 LEA.HI R5, R6, R5, RZ, 0x3 ;  /* 0x0000000506052211 */ /* 0x000fe400078f18ff */
[----:B------:R-:W-:Y:S01]  /*0900*/  MOV R169, RZ ;  /* 0x000000ff00a97202 */ /* 0x000fe20000000f00 */
[----:B-1----:R-:W-:Y:S01]  /*0910*/  @P0 IMAD.WIDE.U32 R176, R161, 0x10, R176 ;  /* 0x00000010a1b00825 */ /* 0x002fe200078e00b0 */
[----:B------:R-:W-:Y:S01]  /*0920*/  @P2 LEA.HI.SX32 R169, R5, R0, 0x1d ;  /* 0x0000000005a92211 */ /* 0x000fe200078feaff */
[----:B------:R-:W2:Y:S01]  /*0930*/  LDG.E.128 R16, desc[UR6][R16.64] ;  /* 0x0000000610107981 */ /* 0x000ea2000c1e1d00 */
[----:B------:R-:W-:Y:S01]  /*0940*/  ISETP.NE.AND P3, PT, RZ, UR9, PT ;  /* 0x00000009ff007c0c */ /* 0x000fe2000bf65270 */
[----:B------:R-:W-:-:S02]  /*0950*/  @P0 IMAD.WIDE.U32 R164, R157, 0x10, R164 ;  /* 0x000000109da40825 */ /* 0x000fc400078e00a4 */
[----:B------:R-:W5:Y:S02]  /*0960*/  @P0 LDG.E.128 R48, desc[UR6][R176.64] ;  /* 0x00000006b0300981 */ /* 0x000f64000c1e1d00 */
[----:B------:R-:W-:Y:S02]  /*0970*/  @P0 IMAD.WIDE.U32 R162, R179, 0x10, R162 ;  /* 0x00000010b3a20825 */ /* 0x000fe400078e00a2 */
[----:B------:R1:W5:Y:S02]  /*0980*/  @P0 LDG.E.128 R40, desc[UR6][R164.64] ;  /* 0x00000006a4280981 */ /* 0x000364000c1e1d00 */
[----:B------:R-:W-:Y:S02]  /*0990*/  @P0 IMAD.WIDE.U32 R166, R171, 0x10, R166 ;  /* 0x00000010aba60825 */ /* 0x000fe400078e00a6 */
[----:B------:R-:W5:Y:S02]  /*09a0*/  @P0 LDG.E.128 R36, desc[UR6][R162.64] ;  /* 0x00000006a2240981 */ /* 0x000f64000c1e1d00 */
[----:B0-----:R-:W-:-:S02]  /*09b0*/  @P0 IMAD.WIDE.U32 R174, R159, 0x10, R174 ;  /* 0x000000109fae0825 */ /* 0x001fc400078e00ae */
[----:B------:R0:W5:Y:S04]  /*09c0*/  @P0 LDG.E.128 R44, desc[UR6][R166.64] ;  /* 0x00000006a62c0981 */ /* 0x000168000c1e1d00 */
[----:B------:R-:W5:Y:S01]  /*09d0*/  @P0 LDG.E.128 R52, desc[UR6][R174.64] ;  /* 0x00000006ae340981 */ /* 0x000f62000c1e1d00 */
[C---:B----4-:R-:W-:Y:S02]  /*09e0*/  PRMT R203, R28.reuse, 0x7632, R203 ;  /* 0x000076321ccb7816 */ /* 0x050fe400000000cb */
[----:B------:R-:W-:Y:S02]  /*09f0*/  SHF.L.U32 R193, R28, 0x10, RZ ;  /* 0x000000101cc17819 */ /* 0x000fe400000006ff */
[C---:B------:R-:W-:Y:S02]  /*0a00*/  PRMT R202, R29.reuse, 0x7632, R202 ;  /* 0x000076321dca7816 */ /* 0x040fe400000000ca */
[----:B------:R-:W-:-:S02]  /*0a10*/  SHF.L.U32 R192, R29, 0x10, RZ ;  /* 0x000000101dc07819 */ /* 0x000fc400000006ff */
[----:B------:R-:W4:Y:S01]  /*0a20*/  LDC.64 R28, c[0x0][0x3b0] ;  /* 0x0000ec00ff1c7b82 */ /* 0x000f220000000a00 */
[----:B---3--:R-:W-:Y:S02]  /*0a30*/  PRMT R5, R152, 0x7632, R5 ;  /* 0x0000763298057816 */ /* 0x008fe40000000005 */
[C---:B------:R-:W-:Y:S02]  /*0a40*/  PRMT R6, R153.reuse, 0x7632, R6 ;  /* 0x0000763299067816 */ /* 0x040fe40000000006 */
[----:B------:R-:W-:Y:S02]  /*0a50*/  SHF.L.U32 R170, R153, 0x10, RZ ;  /* 0x0000001099aa7819 */ /* 0x000fe400000006ff */
[C---:B------:R-:W-:Y:S02]  /*0a60*/  PRMT R161, R155.reuse, 0x7632, R161 ;  /* 0x000076329ba17816 */ /* 0x040fe400000000a1 */
[----:B------:R-:W-:Y:S02]  /*0a70*/  SHF.L.U32 R172, R155, 0x10, RZ ;  /* 0x000000109bac7819 */ /* 0x000fe400000006ff */
[----:B--2---:R-:W-:-:S02]  /*0a80*/  PRMT R179, R145, 0x7632, R179 ;  /* 0x0000763291b37816 */ /* 0x004fc400000000b3 */
[----:B------:R-:W-:Y:S02]  /*0a90*/  SHF.L.U32 R183, R145, 0x10, RZ ;  /* 0x0000001091b77819 */ /* 0x000fe400000006ff */
[C---:B------:R-:W-:Y:S02]  /*0aa0*/  PRMT R181, R147.reuse, 0x7632, R181 ;  /* 0x0000763293b57816 */ /* 0x040fe400000000b5 */
[----:B------:R-:W-:Y:S02]  /*0ab0*/  SHF.L.U32 R195, R147, 0x10, RZ ;  /* 0x0000001093c37819 */ /* 0x000fe400000006ff */
[C---:B------:R-:W-:Y:S02]  /*0ac0*/  IADD3 R155, PT, PT, R169.reuse, 0x20, RZ ;  /* 0x00000020a99b7810 */ /* 0x040fe40007ffe0ff */
[C---:B------:R-:W-:Y:S02]  /*0ad0*/  IADD3 R153, PT, PT, R169.reuse, 0x40, RZ ;  /* 0x00000040a9997810 */ /* 0x040fe40007ffe0ff */
[----:B------:R-:W-:-:S02]  /*0ae0*/  IADD3 R147, PT, PT, R169, 0x60, RZ ;  /* 0x00000060a9937810 */ /* 0x000fc40007ffe0ff */
[----:B------:R-:W-:Y:S02]  /*0af0*/  IADD3 R145, PT, PT, R169, 0x80, RZ ;  /* 0x00000080a9917810 */ /* 0x000fe40007ffe0ff */
[C---:B------:R-:W-:Y:S02]  /*0b00*/  PRMT R7, R154.reuse, 0x7632, R7 ;  /* 0x000076329a077816 */ /* 0x040fe40000000007 */
[C---:B------:R-:W-:Y:S02]  /*0b10*/  PRMT R156, R21.reuse, 0x7632, R156 ;  /* 0x00007632159c7816 */ /* 0x040fe4000000009c */
[----:B------:R-:W-:Y:S01]  /*0b20*/  SHF.L.U32 R159, R21, 0x10, RZ ;  /* 0x00000010159f7819 */ /* 0x000fe200000006ff */
[----:B------:R-:W-:Y:S01]  /*0b30*/  IMAD.U32 R171, R154, 0x10000, RZ ;  /* 0x000100009aab7824 */ /* 0x000fe200078e00ff */
[----:B------:R-:W-:Y:S01]  /*0b40*/  FSEL R21, R184, RZ, !P3 ;  /* 0x000000ffb8157208 */ /* 0x000fe20005800000 */
[----:B------:R-:W-:Y:S01]  /*0b50*/  IMAD.U32 R194, R146, 0x10000, RZ ;  /* 0x0001000092c27824 */ /* 0x000fe200078e00ff */
[----:B------:R-:W-:Y:S01]  /*0b60*/  SHF.L.U32 R0, R152, 0x10, RZ ;  /* 0x0000001098007819 */ /* 0x000fe200000006ff */
[----:B-1----:R-:W-:Y:S01]  /*0b70*/  IMAD.U32 R164, R5, 0x10000, RZ ;  /* 0x0001000005a47824 */ /* 0x002fe200078e00ff */
[C---:B------:R-:W-:Y:S01]  /*0b80*/  PRMT R178, R144.reuse, 0x7632, R178 ;  /* 0x0000763290b27816 */ /* 0x040fe200000000b2 */
[----:B----4-:R-:W-:Y:S01]  /*0b90*/  IMAD.WIDE.U32 R168, R169, 0x8, R28 ;  /* 0x00000008a9a87825 */ /* 0x010fe200078e001c */
[----:B------:R-:W-:-:S02]  /*0ba0*/  SHF.L.U32 R182, R144, 0x10, RZ ;  /* 0x0000001090b67819 */ /* 0x000fc400000006ff */
[----:B------:R-:W-:Y:S01]  /*0bb0*/  PRMT R180, R146, 0x7632, R180 ;  /* 0x0000763292b47816 */ /* 0x000fe200000000b4 */
[----:B------:R-:W-:Y:S01]  /*0bc0*/  IMAD.WIDE.U32 R154, R155, 0x8, R28 ;  /* 0x000000089b9a7825 */ /* 0x000fe200078e001c */
[C---:B------:R-:W-:Y:S02]  /*0bd0*/  PRMT R204, R24.reuse, 0x7632, R204 ;  /* 0x0000763218cc7816 */ /* 0x040fe400000000cc */
[----:B------:R-:W-:Y:S01]  /*0be0*/  SHF.L.U32 R199, R24, 0x10, RZ ;  /* 0x0000001018c77819 */ /* 0x000fe200000006ff */
[----:B------:R-:W-:Y:S01]  /*0bf0*/  IMAD.WIDE.U32 R152, R153, 0x8, R28 ;  /* 0x0000000899987825 */ /* 0x000fe200078e001c */
[----:B------:R-:W-:Y:S02]  /*0c00*/  PRMT R186, R27, 0x7632, R186 ;  /* 0x000076321bba7816 */ /* 0x000fe400000000ba */
[----:B0-----:R-:W-:Y:S01]  /*0c10*/  SHF.L.U32 R166, R7, 0x10, RZ ;  /* 0x0000001007a67819 */ /* 0x001fe200000006ff */
[----:B------:R-:W-:Y:S01]  /*0c20*/  IMAD.WIDE.U32 R146, R147, 0x8, R28 ;  /* 0x0000000893927825 */ /* 0x000fe200078e001c */
[----:B------:R-:W-:-:S03]  /*0c30*/  PRMT R24, R148, 0x7632, R24 ;  /* 0x0000763294187816 */ /* 0x000fc60000000018 */
[----:B------:R-:W-:Y:S01]  /*0c40*/  FADD.FTZ R189, -R21, R164 ;  /* 0x000000a415bd7221 */ /* 0x000fe20000010100 */
[----:B------:R-:W-:Y:S01]  /*0c50*/  PRMT R206, R25, 0x7632, R206 ;  /* 0x0000763219ce7816 */ /* 0x000fe200000000ce */
[----:B------:R-:W-:Y:S01]  /*0c60*/  IMAD.WIDE.U32 R144, R145, 0x8, R28 ;  /* 0x0000000891907825 */ /* 0x000fe200078e001c */
[----:B------:R-:W-:-:S03]  /*0c70*/  SHF.L.U32 R29, R149, 0x10, RZ ;  /* 0x00000010951d7819 */ /* 0x000fc600000006ff */
[----:B------:R-:W-:Y:S01]  /*0c80*/  FADD.FTZ R164, -R21, R194 ;  /* 0x000000c215a47221 */ /* 0x000fe20000010100 */
[----:B------:R-:W-:Y:S01]  /*0c90*/  SHF.L.U32 R197, R25, 0x10, RZ ;  /* 0x0000001019c57819 */ /* 0x000fe200000006ff */
[----:B------:R0:W5:Y:S01]  /*0ca0*/  LDG.E.64 R174, desc[UR6][R168.64] ;  /* 0x00000006a8ae7981 */ /* 0x000162000c1e1b00 */
[C---:B------:R-:W-:Y:S02]  /*0cb0*/  PRMT R201, R30.reuse, 0x7632, R201 ;  /* 0x000076321ec97816 */ /* 0x040fe400000000c9 */
[----:B------:R-:W-:Y:S02]  /*0cc0*/  SHF.L.U32 R191, R30, 0x10, RZ ;  /* 0x000000101ebf7819 */ /* 0x000fe400000006ff */
[----:B------:R-:W-:Y:S01]  /*0cd0*/  PRMT R25, R149, 0x7632, R25 ;  /* 0x0000763295197816 */ /* 0x000fe20000000019 */
[C---:B------:R-:W-:Y:S01]  /*0ce0*/  FADD.FTZ R187, -R21.reuse, R166 ;  /* 0x000000a615bb7221 */ /* 0x040fe20000010100 */
[C---:B------:R-:W-:Y:S01]  /*0cf0*/  PRMT R30, R22.reuse, 0x7632, R30 ;  /* 0x00007632161e7816 */ /* 0x040fe2000000001e */
[----:B------:R-:W-:Y:S01]  /*0d00*/  FADD.FTZ R184, -R21, R159 ;  /* 0x0000009f15b87221 */ /* 0x000fe20000010100 */
[----:B------:R-:W-:-:S02]  /*0d10*/  SHF.L.U32 R157, R22, 0x10, RZ ;  /* 0x00000010169d7819 */ /* 0x000fc400000006ff */
[----:B------:R-:W-:Y:S02]  /*0d20*/  SHF.L.U32 R198, R27, 0x10, RZ ;  /* 0x000000101bc67819 */ /* 0x000fe400000006ff */
[----:B------:R-:W-:Y:S02]  /*0d30*/  MOV R167, R186 ;  /* 0x000000ba00a77202 */ /* 0x000fe40000000f00 */
[----:B------:R-:W-:Y:S01]  /*0d40*/  SHF.L.U32 R194, R24, 0x10, RZ ;  /* 0x0000001018c27819 */ /* 0x000fe200000006ff */
[----:B------:R-:W-:Y:S01]  /*0d50*/  FADD.FTZ R24, -R21, R29 ;  /* 0x0000001d15187221 */ /* 0x000fe20000010100 */
[----:B------:R-:W-:Y:S01]  /*0d60*/  PRMT R22, R151, 0x7632, R22 ;  /* 0x0000763297167816 */ /* 0x000fe20000000016 */
[----:B0-----:R-:W-:Y:S01]  /*0d70*/  FADD.FTZ R168, -R21, R182 ;  /* 0x000000b615a87221 */ /* 0x001fe20000010100 */
[----:B------:R-:W-:Y:S01]  /*0d80*/  SHF.L.U32 R27, R151, 0x10, RZ ;  /* 0x00000010971b7819 */ /* 0x000fe200000006ff */
[----:B------:R-:W-:Y:S01]  /*0d90*/  FADD.FTZ R166, -R21, R183 ;  /* 0x000000b715a67221 */ /* 0x000fe20000010100 */
[----:B------:R-:W-:Y:S01]  /*0da0*/  PRMT R151, R35, 0x7632, R151 ;  /* 0x0000763223977816 */ /* 0x000fe20000000097 */
[----:B------:R-:W-:Y:S01]  /*0db0*/  IMAD.MOV.U32 R29, RZ, RZ, R204 ;  /* 0x000000ffff1d7224 */ /* 0x000fe200078e00cc */
[----:B------:R-:W-:Y:S01]  /*0dc0*/  SHF.L.U32 R159, R178, 0x10, RZ ;  /* 0x00000010b29f7819 */ /* 0x000fe200000006ff */
[----:B------:R0:W5:Y:S01]  /*0dd0*/  LDG.E.64 R182, desc[UR6][R144.64] ;  /* 0x0000000690b67981 */ /* 0x000162000c1e1b00 */
[----:B------:R-:W-:-:S02]  /*0de0*/  SHF.L.U32 R204, R25, 0x10, RZ ;  /* 0x0000001019cc7819 */ /* 0x000fc400000006ff */
[----:B------:R-:W-:Y:S02]  /*0df0*/  PRMT R149, R33, 0x7632, R149 ;  /* 0x0000763221957816 */ /* 0x000fe40000000095 */
[----:B------:R-:W-:Y:S02]  /*0e00*/  SHF.L.U32 R30, R30, 0x10, RZ ;  /* 0x000000101e1e7819 */ /* 0x000fe400000006ff */
[----:B0-----:R-:W-:Y:S02]  /*0e10*/  MOV R145, R167 ;  /* 0x000000a700917202 */ /* 0x001fe40000000f00 */
[----:B------:R-:W-:Y:S02]  /*0e20*/  MOV R167, R206 ;  /* 0x000000ce00a77202 */ /* 0x000fe40000000f00 */
[----:B------:R-:W-:Y:S01]  /*0e30*/  SHF.L.U32 R206, R151, 0x10, RZ ;  /* 0x0000001097ce7819 */ /* 0x000fe200000006ff */
[C---:B------:R-:W-:Y:S01]  /*0e40*/  FADD.FTZ R151, -R21.reuse, R159 ;  /* 0x0000009f15977221 */ /* 0x040fe20000010100 */
[----:B------:R-:W-:Y:S01]  /*0e50*/  SHF.L.U32 R28, R150, 0x10, RZ ;  /* 0x00000010961c7819 */ /* 0x000fe200000006ff */
[----:B------:R-:W-:Y:S01]  /*0e60*/  FADD.FTZ R159, -R21, R204 ;  /* 0x000000cc159f7221 */ /* 0x000fe20000010100 */
[C---:B------:R-:W-:Y:S01]  /*0e70*/  PRMT R185, R26.reuse, 0x7632, R185 ;  /* 0x000076321ab97816 */ /* 0x040fe200000000b9 */
[----:B------:R-:W2:Y:S01]  /*0e80*/  LDL R204, [R1] ;  /* 0x0000000001cc7983 */ /* 0x000ea20000100800 */
[----:B------:R-:W-:-:S02]  /*0e90*/  SHF.L.U32 R196, R26, 0x10, RZ ;  /* 0x000000101ac47819 */ /* 0x000fc400000006ff */
[----:B------:R-:W-:Y:S02]  /*0ea0*/  SHF.L.U32 R160, R20, 0x10, RZ ;  /* 0x0000001014a07819 */ /* 0x000fe400000006ff */
[----:B------:R-:W-:Y:S02]  /*0eb0*/  PRMT R26, R150, 0x7632, R26 ;  /* 0x00007632961a7816 */ /* 0x000fe4000000001a */
[----:B------:R-:W-:Y:S01]  /*0ec0*/  SHF.L.U32 R144, R149, 0x10, RZ ;  /* 0x0000001095907819 */ /* 0x000fe200000006ff */
[----:B------:R-:W-:Y:S01]  /*0ed0*/  FADD.FTZ R149, -R21, R30 ;  /* 0x0000001e15957221 */ /* 0x000fe20000010100 */
[----:B------:R-:W-:Y:S01]  /*0ee0*/  SHF.L.U32 R186, R161, 0x10, RZ ;  /* 0x00000010a1ba7819 */ /* 0x000fe200000006ff */
[C---:B------:R-:W-:Y:S01]  /*0ef0*/  IMAD.U32 R30, R15.reuse, 0x10000, RZ ;  /* 0x000100000f1e7824 */ /* 0x040fe200078e00ff */
[----:B------:R-:W-:Y:S01]  /*0f00*/  PRMT R244, R15, 0x7632, R244 ;  /* 0x000076320ff47816 */ /* 0x000fe200000000f4 */
[C---:B------:R-:W-:Y:S01]  /*0f10*/  FADD.FTZ R25, -R21.reuse, R28 ;  /* 0x0000001c15197221 */ /* 0x040fe20000010100 */
[----:B------:R-:W-:Y:S01]  /*0f20*/  SHF.L.U32 R161, R180, 0x10, RZ ;  /* 0x00000010b4a17819 */ /* 0x000fe200000006ff */
[----:B------:R-:W3:Y:S01]  /*0f30*/  LDL R15, [R1+0x4] ;  /* 0x00000400010f7983 */ /* 0x000ee20000100800 */
[----:B------:R-:W-:Y:S01]  /*0f40*/  MOV R177, R185 ;  /* 0x000000b900b17202 */ /* 0x000fe20000000f00 */
[----:B------:R-:W-:Y:S01]  /*0f50*/  FADD.FTZ R185, -R21, R160 ;  /* 0x000000a015b97221 */ /* 0x000fe20000010100 */
[----:B------:R-:W-:-:S02]  /*0f60*/  SHF.L.U32 R28, R26, 0x10, RZ ;  /* 0x000000101a1c7819 */ /* 0x000fc400000006ff */
[----:B------:R-:W-:Y:S02]  /*0f70*/  SHF.L.U32 R160, R179, 0x10, RZ ;  /* 0x00000010b3a07819 */ /* 0x000fe400000006ff */
[----:B------:R0:W5:Y:S01]  /*0f80*/  LDG.E.64 R178, desc[UR6][R152.64] ;  /* 0x0000000698b27981 */ /* 0x000162000c1e1b00 */
[----:B------:R-:W-:Y:S01]  /*0f90*/  PRMT R210, R13, 0x7632, R210 ;  /* 0x000076320dd27816 */ /* 0x000fe200000000d2 */
[C---:B0-----:R-:W-:Y:S01]  /*0fa0*/  FADD.FTZ R153, -R21.reuse, R161 ;  /* 0x000000a115997221 */ /* 0x041fe20000010100 */
[----:B------:R-:W-:Y:S01]  /*0fb0*/  FADD.FTZ R161, -R21, R28 ;  /* 0x0000001c15a17221 */ /* 0x000fe20000010100 */
[----:B------:R-:W-:Y:S02]  /*0fc0*/  SHF.L.U32 R28, R13, 0x10, RZ ;  /* 0x000000100d1c7819 */ /* 0x000fe400000006ff */
[----:B------:R-:W4:Y:S01]  /*0fd0*/  LDL R13, [R1+0xc] ;  /* 0x00000c00010d7983 */ /* 0x000f220000100800 */
[C---:B------:R-:W-:Y:S02]  /*0fe0*/  PRMT R200, R31.reuse, 0x7632, R200 ;  /* 0x000076321fc87816 */ /* 0x040fe400000000c8 */
[----:B------:R-:W-:-:S02]  /*0ff0*/  SHF.L.U32 R190, R31, 0x10, RZ ;  /* 0x000000101fbe7819 */ /* 0x000fc400000006ff */
[----:B------:R-:W-:Y:S02]  /*1000*/  PRMT R158, R20, 0x7632, R158 ;  /* 0x00007632149e7816 */ /* 0x000fe4000000009e */
[C---:B------:R-:W-:Y:S02]  /*1010*/  PRMT R20, R23.reuse, 0x7632, R20 ;  /* 0x0000763217147816 */ /* 0x040fe40000000014 */
[----:B------:R-:W-:Y:S02]  /*1020*/  SHF.L.U32 R31, R23, 0x10, RZ ;  /* 0x00000010171f7819 */ /* 0x000fe400000006ff */
[----:B------:R-:W-:Y:S02]  /*1030*/  SHF.L.U32 R23, R148, 0x10, RZ ;  /* 0x0000001094177819 */ /* 0x000fe400000006ff */
[----:B------:R-:W-:Y:S02]  /*1040*/  PRMT R148, R32, 0x7632, R148 ;  /* 0x0000763220947816 */ /* 0x000fe40000000094 */
[----:B------:R-:W-:-:S02]  /*1050*/  SHF.L.U32 R162, R181, 0x10, RZ ;  /* 0x00000010b5a27819 */ /* 0x000fc400000006ff */
[----:B------:R0:W5:Y:S01]  /*1060*/  LDG.E.64 R180, desc[UR6][R146.64] ;  /* 0x0000000692b47981 */ /* 0x000162000c1e1b00 */
[C---:B------:R-:W-:Y:S01]  /*1070*/  FADD.FTZ R7, -R21.reuse, R172 ;  /* 0x000000ac15077221 */ /* 0x040fe20000010100 */
[C---:B------:R-:W-:Y:S01]  /*1080*/  FADD.FTZ R172, -R21.reuse, R157 ;  /* 0x0000009d15ac7221 */ /* 0x040fe20000010100 */
[----:B------:R-:W-:Y:S02]  /*1090*/  PRMT R150, R34, 0x7632, R150 ;  /* 0x0000763222967816 */ /* 0x000fe40000000096 */
[----:B------:R-:W-:Y:S01]  /*10a0*/  SHF.L.U32 R157, R20, 0x10, RZ ;  /* 0x00000010149d7819 */ /* 0x000fe200000006ff */
[----:B------:R-:W-:Y:S01]  /*10b0*/  FADD.FTZ R20, -R21, R195 ;  /* 0x000000c315147221 */ /* 0x000fe20000010100 */
[----:B0-----:R-:W-:Y:S02]  /*10c0*/  SHF.L.U32 R146, R148, 0x10, RZ ;  /* 0x0000001094927819 */ /* 0x001fe400000006ff */
[----:B------:R-:W-:Y:S02]  /*10d0*/  SHF.L.U32 R32, R32, 0x10, RZ ;  /* 0x0000001020207819 */ /* 0x000fe400000006ff */
[----:B------:R-:W-:Y:S01]  /*10e0*/  SHF.L.U32 R33, R33, 0x10, RZ ;  /* 0x0000001021217819 */ /* 0x000fe200000006ff */
[----:B------:R-:W-:Y:S01]  /*10f0*/  FADD.FTZ R165, -R21, R146 ;  /* 0x0000009215a57221 */ /* 0x000fe20000010100 */
[----:B------:R-:W-:-:S02]  /*1100*/  SHF.L.U32 R188, R6, 0x10, RZ ;  /* 0x0000001006bc7819 */ /* 0x000fc400000006ff */
[----:B------:R-:W-:Y:S01]  /*1110*/  MOV R195, R177 ;  /* 0x000000b100c37202 */ /* 0x000fe20000000f00 */
[C---:B------:R-:W-:Y:S01]  /*1120*/  FADD.FTZ R5, -R21.reuse, R170 ;  /* 0x000000aa15057221 */ /* 0x040fe20000010100 */
[----:B------:R-:W-:Y:S01]  /*1130*/  SHF.L.U32 R34, R34, 0x10, RZ ;  /* 0x0000001022227819 */ /* 0x000fe200000006ff */
[----:B------:R0:W5:Y:S01]  /*1140*/  LDG.E.64 R176, desc[UR6][R154.64] ;  /* 0x000000069ab07981 */ /* 0x000162000c1e1b00 */
[----:B------:R-:W-:Y:S01]  /*1150*/  MOV R146, R167 ;  /* 0x000000a700927202 */ /* 0x000fe20000000f00 */
[----:B------:R-:W-:Y:S01]  /*1160*/  FADD.FTZ R167, -R21, R144 ;  /* 0x0000009015a77221 */ /* 0x000fe20000010100 */
[----:B------:R-:W-:Y:S01]  /*1170*/  SHF.L.U32 R35, R35, 0x10, RZ ;  /* 0x0000001023237819 */ /* 0x000fe200000006ff */
[C---:B------:R-:W-:Y:S01]  /*1180*/  FADD.FTZ R6, -R21.reuse, R171 ;  /* 0x000000ab15067221 */ /* 0x040fe20000010100 */
[----:B------:R-:W-:Y:S01]  /*1190*/  SHF.L.U32 R158, R158, 0x10, RZ ;  /* 0x000000109e9e7819 */ /* 0x000fe200000006ff */
[----:B------:R-:W-:Y:S01]  /*11a0*/  FADD.FTZ R170, -R21, R31 ;  /* 0x0000001f15aa7221 */ /* 0x000fe20000010100 */
[----:B------:R-:W-:-:S02]  /*11b0*/  SHF.L.U32 R156, R156, 0x10, RZ ;  /* 0x000000109c9c7819 */ /* 0x000fc400000006ff */
[----:B------:R-:W-:Y:S02]  /*11c0*/  SHF.L.U32 R22, R22, 0x10, RZ ;  /* 0x0000001016167819 */ /* 0x000fe400000006ff */
[----:B0-----:R-:W-:Y:S01]  /*11d0*/  SHF.L.U32 R154, R150, 0x10, RZ ;  /* 0x00000010969a7819 */ /* 0x001fe200000006ff */
[----:B------:R-:W-:Y:S01]  /*11e0*/  FADD.FTZ R31, -R21, R32 ;  /* 0x00000020151f7221 */ /* 0x000fe20000010100 */
[----:B------:R-:W-:Y:S01]  /*11f0*/  PRMT R246, R17, 0x7632, R246 ;  /* 0x0000763211f67816 */ /* 0x000fe200000000f6 */
[----:B------:R-:W-:Y:S01]  /*1200*/  FADD.FTZ R171, -R21, R206 ;  /* 0x000000ce15ab7221 */ /* 0x000fe20000010100 */
[----:B------:R-:W-:Y:S01]  /*1210*/  SHF.L.U32 R144, R17, 0x10, RZ ;  /* 0x0000001011907819 */ /* 0x000fe200000006ff */
[C---:B------:R-:W-:Y:S01]  /*1220*/  FADD.FTZ R188, -R21.reuse, R188 ;  /* 0x000000bc15bc7221 */ /* 0x040fe20000010100 */
[----:B------:R-:W-:Y:S01]  /*1230*/  MOV R17, R145 ;  /* 0x0000009100117202 */ /* 0x000fe20000000f00 */
[C---:B------:R-:W-:Y:S01]  /*1240*/  FADD.FTZ R32, -R21.reuse, R33 ;  /* 0x0000002115207221 */ /* 0x040fe20000010100 */
[----:B------:R-:W-:Y:S01]  /*1250*/  MOV R206, R29 ;  /* 0x0000001d00ce7202 */ /* 0x000fe20000000f00 */
[C---:B------:R-:W-:Y:S01]  /*1260*/  FADD.FTZ R33, -R21.reuse, R34 ;  /* 0x0000002215217221 */ /* 0x040fe20000010100 */
[C---:B------:R-:W-:Y:S01]  /*1270*/  PRMT R247, R18.reuse, 0x7632, R247 ;  /* 0x0000763212f77816 */ /* 0x040fe200000000f7 */
[C---:B------:R-:W-:Y:S01]  /*1280*/  FADD.FTZ R150, -R21.reuse, R157 ;  /* 0x0000009d15967221 */ /* 0x040fe20000010100 */
[----:B------:R-:W-:Y:S01]  /*1290*/  SHF.L.U32 R145, R18, 0x10, RZ ;  /* 0x0000001012917819 */ /* 0x000fe200000006ff */
[C---:B------:R-:W-:Y:S01]  /*12a0*/  FADD.FTZ R0, -R21.reuse, R0 ;  /* 0x0000000015007221 */ /* 0x040fe20000010100 */
[----:B------:R-:W-:Y:S01]  /*12b0*/  MOV R18, R146 ;  /* 0x0000009200127202 */ /* 0x000fe20000000f00 */
        /* <DEDUP_REMOVED lines=11> */
[----:B------:R-:W-:-:S02]  /*1370*/  PRMT R21, R10, 0x7632, R21 ;  /* 0x000076320a157816 */ /* 0x000fc40000000015 */
[----:B------:R-:W-:Y:S01]  /*1380*/  SHF.L.U32 R156, R10, 0x10, RZ ;  /* 0x000000100a9c7819 */ /* 0x000fe200000006ff */
[C---:B------:R-:W-:Y:S01]  /*1390*/  FMUL.FTZ R10, R4.reuse, R188 ;  /* 0x000000bc040a7220 */ /* 0x040fe20000410000 */
[C---:B------:R-:W-:Y:S02]  /*13a0*/  PRMT R252, R19.reuse, 0x7632, R252 ;  /* 0x0000763213fc7816 */ /* 0x040fe400000000fc */
[----:B------:R-:W-:Y:S02]  /*13b0*/  SHF.L.U32 R146, R19, 0x10, RZ ;  /* 0x0000001013927819 */ /* 0x000fe400000006ff */
[----:B------:R-:W-:Y:S02]  /*13c0*/  MOV R19, R206 ;  /* 0x000000ce00137202 */ /* 0x000fe40000000f00 */
[C---:B------:R-:W-:Y:S02]  /*13d0*/  PRMT R154, R9.reuse, 0x7632, R154 ;  /* 0x00007632099a7816 */ /* 0x040fe4000000009a */
[----:B------:R-:W-:Y:S01]  /*13e0*/  SHF.L.U32 R158, R9, 0x10, RZ ;  /* 0x00000010099e7819 */ /* 0x000fe200000006ff */
[----:B------:R-:W-:Y:S01]  /*13f0*/  FMUL.FTZ R9, R4, R189 ;  /* 0x000000bd04097220 */ /* 0x000fe20000410000 */
[----:B------:R-:W-:-:S02]  /*1400*/  SHF.L.U32 R206, R203, 0x10, RZ ;  /* 0x00000010cbce7819 */ /* 0x000fc400000006ff */
[----:B------:R-:W-:Y:S01]  /*1410*/  SHF.L.U32 R188, R18, 0x10, RZ ;  /* 0x0000001012bc7819 */ /* 0x000fe200000006ff */
[----:B------:R-:W-:Y:S01]  /*1420*/  FMUL.FTZ R18, R4, R166 ;  /* 0x000000a604127220 */ /* 0x000fe20000410000 */
[----:B------:R-:W-:Y:S01]  /*1430*/  PRMT R160, R8, 0x7632, R160 ;  /* 0x0000763208a07816 */ /* 0x000fe200000000a0 */
[----:B------:R-:W-:Y:S01]  /*1440*/  FMUL.FTZ R0, R4, R0 ;  /* 0x0000000004007220 */ /* 0x000fe20000410000 */
[----:B------:R-:W-:Y:S02]  /*1450*/  SHF.L.U32 R162, R8, 0x10, RZ ;  /* 0x0000001008a27819 */ /* 0x000fe400000006ff */
[----:B------:R-:W-:Y:S01]  /*1460*/  PRMT R209, R12, 0x7632, R209 ;  /* 0x000076320cd17816 */ /* 0x000fe200000000d1 */
        /* <DEDUP_REMOVED lines=8> */
[----:B------:R-:W-:Y:S01]  /*14f0*/  SHF.L.U32 R27, R12, 0x10, RZ ;  /* 0x000000100c1b7819 */ /* 0x000fe200000006ff */
[C---:B------:R-:W-:Y:S01]  /*1500*/  FMUL.FTZ R12, R4.reuse, R186 ;  /* 0x000000ba040c7220 */ /* 0x040fe20000410000 */
[----:B------:R-:W-:Y:S01]  /*1510*/  SHF.L.U32 R158, R209, 0x10, RZ ;  /* 0x00000010d19e7819 */ /* 0x000fe200000006ff */
[C---:B------:R-:W-:Y:S01]  /*1520*/  FMUL.FTZ R6, R4.reuse, R6 ;  /* 0x0000000604067220 */ /* 0x040fe20000410000 */
[----:B------:R-:W-:Y:S01]  /*1530*/  SHF.L.U32 R186, R17, 0x10, RZ ;  /* 0x0000001011ba7819 */ /* 0x000fe200000006ff */
[----:B------:R-:W-:Y:S01]  /*1540*/  FMUL.FTZ R17, R4, R168 ;  /* 0x000000a804117220 */ /* 0x000fe20000410000 */
[----:B------:R-:W-:Y:S01]  /*1550*/  SHF.L.U32 R202, R202, 0x10, RZ ;  /* 0x00000010caca7819 */ /* 0x000fe200000006ff */
[----:B------:R-:W-:Y:S01]  /*1560*/  FMUL.FTZ R5, R4, R5 ;  /* 0x0000000504057220 */ /* 0x000fe20000410000 */
[----:B------:R-:W-:Y:S01]  /*1570*/  PRMT R211, R14, 0x7632, R211 ;  /* 0x000076320ed37816 */ /* 0x000fe200000000d3 */
[----:B------:R-:W-:Y:S01]  /*1580*/  FMUL.FTZ R205, R205, R192 ;  /* 0x000000c0cdcd7220 */ /* 0x000fe20000410000 */
[----:B------:R-:W-:Y:S01]  /*1590*/  FADD.FTZ R128, R128, R191 ;  /* 0x000000bf80807221 */ /* 0x000fe20000010000 */
[-C--:B------:R-:W-:Y:S01]  /*15a0*/  FFMA.FTZ R60, R6, R191.reuse, R60 ;  /* 0x000000bf063c7223 */ /* 0x080fe2000001003c */
[----:B------:R-:W-:Y:S01]  /*15b0*/  FMUL.FTZ R203, R248, R191 ;  /* 0x000000bff8cb7220 */ /* 0x000fe20000410000 */
[----:B------:R-:W-:Y:S01]  /*15c0*/  FADD.FTZ R116, R116, R162 ;  /* 0x000000a274747221 */ /* 0x000fe20000010000 */
[-C--:B------:R-:W-:Y:S01]  /*15d0*/  FFMA.FTZ R72, R17, R162.reuse, R72 ;  /* 0x000000a211487223 */ /* 0x080fe20000010048 */
[----:B------:R-:W-:Y:S01]  /*15e0*/  FMUL.FTZ R191, R232, R162 ;  /* 0x000000a2e8bf7220 */ /* 0x000fe20000410000 */
[----:B------:R-:W-:Y:S01]  /*15f0*/  SHF.L.U32 R162, R211, 0x10, RZ ;  /* 0x00000010d3a27819 */ /* 0x000fe200000006ff */
[----:B------:R-:W-:Y:S01]  /*1600*/  FMUL.FTZ R7, R4, R7 ;  /* 0x0000000704077220 */ /* 0x000fe20000410000 */
[----:B------:R-:W-:-:S02]  /*1610*/  SHF.L.U32 R29, R14, 0x10, RZ ;  /* 0x000000100e1d7819 */ /* 0x000fc400000006ff */
[C---:B------:R-:W-:Y:S02]  /*1620*/  PRMT R194, R11.reuse, 0x7632, R194 ;  /* 0x000076320bc27816 */ /* 0x040fe400000000c2 */
[----:B------:R-:W-:Y:S01]  /*1630*/  SHF.L.U32 R22, R11, 0x10, RZ ;  /* 0x000000100b167819 */ /* 0x000fe200000006ff */
[----:B------:R-:W-:Y:S01]  /*1640*/  FMUL.FTZ R11, R4, R187 ;  /* 0x000000bb040b7220 */ /* 0x000fe20000410000 */
[----:B------:R-:W-:Y:S01]  /*1650*/  SHF.L.U32 R14, R201, 0x10, RZ ;  /* 0x00000010c90e7819 */ /* 0x000fe200000006ff */
        /* <DEDUP_REMOVED lines=10> */
[----:B------:R-:W-:Y:S01]  /*1700*/  FMUL.FTZ R19, R4, R164 ;  /* 0x000000a404137220 */ /* 0x000fe20000410000 */
[----:B------:R-:W-:Y:S01]  /*1710*/  SHF.L.U32 R200, R200, 0x10, RZ ;  /* 0x00000010c8c87819 */ /* 0x000fe200000006ff */
[----:B------:R-:W-:-:S02]  /*1720*/  FADD.FTZ R112, R112, R156 ;  /* 0x0000009c70707221 */ /* 0x000fc40000010000 */
[----:B------:R-:W-:Y:S02]  /*1730*/  FFMA.FTZ R76, R19, R156, R76 ;  /* 0x0000009c134c7223 */ /* 0x000fe4000001004c */
[----:B------:R-:W-:Y:S01]  /*1740*/  FADD.FTZ R131, R131, R200 ;  /* 0x000000c883837221 */ /* 0x000fe20000010000 */
[-C--:B------:R-:W-:Y:S01]  /*1750*/  FFMA.FTZ R63, R12, R200.reuse, R63 ;  /* 0x000000c80c3f7223 */ /* 0x080fe2000001003f */
[----:B------:R-:W-:Y:S01]  /*1760*/  FMUL.FTZ R200, R251, R200 ;  /* 0x000000c8fbc87220 */ /* 0x000fe20000410000 */
[----:B------:R-:W-:Y:S01]  /*1770*/  FADD.FTZ R124, R124, R199 ;  /* 0x000000c77c7c7221 */ /* 0x000fe20000010000 */
        /* <DEDUP_REMOVED lines=9> */
[----:B------:R-:W-:Y:S01]  /*1810*/  FADD.FTZ R120, R120, R196 ;  /* 0x000000c478787221 */ /* 0x000fe20000010000 */
[----:B------:R-:W-:Y:S01]  /*1820*/  FMUL.FTZ R195, R236, R196 ;  /* 0x000000c4ecc37220 */ /* 0x000fe20000410000 */
[----:B------:R-:W-:Y:S01]  /*1830*/  FMUL.FTZ R148, R4, R148 ;  /* 0x0000009404947220 */ /* 0x000fe20000410000 */
[----:B------:R-:W-:-:S03]  /*1840*/  FADD.FTZ R127, R127, R188 ;  /* 0x000000bc7f7f7221 */ /* 0x000fc60000010000 */
[----:B------:R-:W-:Y:S01]  /*1850*/  FFMA.FTZ R67, R148, R188, R67 ;  /* 0x000000bc94437223 */ /* 0x000fe20000010043 */
[----:B------:R-:W-:Y:S01]  /*1860*/  FMUL.FTZ R149, R4, R149 ;  /* 0x0000009504957220 */ /* 0x000fe20000410000 */
[----:B------:R-:W-:-:S03]  /*1870*/  FADD.FTZ R121, R121, R187 ;  /* 0x000000bb79797221 */ /* 0x000fc60000010000 */
[----:B------:R-:W-:Y:S01]  /*1880*/  FFMA.FTZ R69, R149, R187, R69 ;  /* 0x000000bb95457223 */ /* 0x000fe20000010045 */
[----:B------:R-:W-:Y:S01]  /*1890*/  FMUL.FTZ R150, R4, R150 ;  /* 0x0000009604967220 */ /* 0x000fe20000410000 */
[----:B------:R-:W-:-:S03]  /*18a0*/  FADD.FTZ R123, R123, R186 ;  /* 0x000000ba7b7b7221 */ /* 0x000fc60000010000 */
[----:B------:R-:W-:Y:S01]  /*18b0*/  FFMA.FTZ R71, R150, R186, R71 ;  /* 0x000000ba96477223 */ /* 0x000fe20000010047 */
[C---:B------:R-:W-:Y:S01]  /*18c0*/  FMUL.FTZ R151, R4.reuse, R151 ;  /* 0x0000009704977220 */ /* 0x040fe20000410000 */
[C---:B------:R-:W-:Y:S01]  /*18d0*/  FMUL.FTZ R152, R4.reuse, R152 ;  /* 0x0000009804987220 */ /* 0x040fe20000410000 */
[C---:B------:R-:W-:Y:S01]  /*18e0*/  FMUL.FTZ R153, R4.reuse, R153 ;  /* 0x0000009904997220 */ /* 0x040fe20000410000 */
[----:B------:R-:W-:Y:S01]  /*18f0*/  FMUL.FTZ R20, R4, R20 ;  /* 0x0000001404147220 */ /* 0x000fe20000410000 */
[----:B--2---:R-:W-:-:S04]  /*1900*/  FMUL.FTZ R8, R204, R193 ;  /* 0x000000c1cc087220 */ /* 0x004fc80000410000 */
[----:B------:R-:W-:Y:S01]  /*1910*/  FFMA.FTZ R170, R0, R8, RZ ;  /* 0x0000000800aa7223 */ /* 0x000fe200000100ff */
[----:B------:R-:W-:Y:S01]  /*1920*/  FADD.FTZ R209, RZ, R8 ;  /* 0x00000008ffd17221 */ /* 0x000fe20000010000 */
[----:B---3--:R-:W-:Y:S01]  /*1930*/  FMUL.FTZ R206, R15, R206 ;  /* 0x000000ce0fce7220 */ /* 0x008fe20000410000 */
[----:B------:R-:W-:-:S03]  /*1940*/  FMUL.FTZ R15, R4, R172 ;  /* 0x000000ac040f7220 */ /* 0x000fc60000410000 */
[----:B------:R-:W-:Y:S01]  /*1950*/  FFMA.FTZ R170, R9, R206, R170 ;  /* 0x000000ce09aa7223 */ /* 0x000fe200000100aa */
[----:B------:R-:W-:-:S03]  /*1960*/  FADD.FTZ R172, R206, R209 ;  /* 0x000000d1ceac7221 */ /* 0x000fc60000010000 */
[----:B------:R-:W-:Y:S01]  /*1970*/  FFMA.FTZ R209, R5, R205, R170 ;  /* 0x000000cd05d17223 */ /* 0x000fe200000100aa */
[----:B------:R-:W-:Y:S01]  /*1980*/  FADD.FTZ R211, R205, R172 ;  /* 0x000000accdd37221 */ /* 0x000fe20000010000 */
[----:B----4-:R-:W-:Y:S01]  /*1990*/  FMUL.FTZ R204, R13, R202 ;  /* 0x000000ca0dcc7220 */ /* 0x010fe20000410000 */
[----:B------:R-:W-:-:S03]  /*19a0*/  FMUL.FTZ R202, R249, R14 ;  /* 0x0000000ef9ca7220 */ /* 0x000fc60000410000 */
[----:B------:R-:W-:Y:S01]  /*19b0*/  FFMA.FTZ R209, R10, R204, R209 ;  /* 0x000000cc0ad17223 */ /* 0x000fe200000100d1 */
[----:B------:R-:W-:Y:S01]  /*19c0*/  FADD.FTZ R172, R204, R211 ;  /* 0x000000d3ccac7221 */ /* 0x000fe20000010000 */
[----:B------:R-:W-:Y:S01]  /*19d0*/  FMUL.FTZ R14, R4, R184 ;  /* 0x000000b8040e7220 */ /* 0x000fe20000410000 */
[----:B------:R-:W-:Y:S02]  /*19e0*/  IMAD.U32 R184, R154, 0x10000, RZ ;  /* 0x000100009ab87824 */ /* 0x000fe400078e00ff */
[----:B------:R-:W-:Y:S01]  /*19f0*/  FFMA.FTZ R192, R6, R203, R209 ;  /* 0x000000cb06c07223 */ /* 0x000fe200000100d1 */
[----:B------:R-:W-:Y:S01]  /*1a00*/  FADD.FTZ R209, R203, R172 ;  /* 0x000000accbd17221 */ /* 0x000fe20000010000 */
[----:B------:R-:W-:Y:S01]  /*1a10*/  SHF.L.U32 R154, R21, 0x10, RZ ;  /* 0x00000010159a7819 */ /* 0x000fe200000006ff */
[----:B------:R-:W-:Y:S01]  /*1a20*/  FMUL.FTZ R21, R228, R156 ;  /* 0x0000009ce4157220 */ /* 0x000fe20000410000 */
[----:B------:R-:W-:Y:S01]  /*1a30*/  SHF.L.U32 R156, R194, 0x10, RZ ;  /* 0x00000010c29c7819 */ /* 0x000fe200000006ff */
[----:B------:R-:W-:Y:S01]  /*1a40*/  FFMA.FTZ R192, R11, R202, R192 ;  /* 0x000000ca0bc07223 */ /* 0x000fe200000100c0 */
[----:B------:R-:W-:Y:S01]  /*1a50*/  FADD.FTZ R194, R202, R209 ;  /* 0x000000d1cac27221 */ /* 0x000fe20000010000 */
[----:B------:R-:W-:-:S02]  /*1a60*/  FMUL.FTZ R13, R4, R185 ;  /* 0x000000b9040d7220 */ /* 0x000fc40000410000 */
[----:B------:R-:W-:Y:S01]  /*1a70*/  FFMA.FTZ R209, R7, R201, R192 ;  /* 0x000000c907d17223 */ /* 0x000fe200000100c0 */
[----:B------:R-:W-:Y:S01]  /*1a80*/  FADD.FTZ R211, R201, R194 ;  /* 0x000000c2c9d37221 */ /* 0x000fe20000010000 */
[-C--:B------:R-:W-:Y:S01]  /*1a90*/  FFMA.FTZ R64, R13, R199.reuse, R64 ;  /* 0x000000c70d407223 */ /* 0x080fe20000010040 */
[----:B------:R-:W-:Y:S01]  /*1aa0*/  FMUL.FTZ R199, R240, R199 ;  /* 0x000000c7f0c77220 */ /* 0x000fe20000410000 */
[----:B------:R-:W-:Y:S01]  /*1ab0*/  FFMA.FTZ R194, R12, R200, R209 ;  /* 0x000000c80cc27223 */ /* 0x000fe200000100d1 */
[----:B------:R-:W-:Y:S01]  /*1ac0*/  FADD.FTZ R192, R200, R211 ;  /* 0x000000d3c8c07221 */ /* 0x000fe20000010000 */
[----:B------:R-:W-:Y:S01]  /*1ad0*/  FMUL.FTZ R193, R238, R198 ;  /* 0x000000c6eec17220 */ /* 0x000fe20000410000 */
[----:B------:R-:W-:Y:S01]  /*1ae0*/  FMUL.FTZ R198, R241, R190 ;  /* 0x000000bef1c67220 */ /* 0x000fe20000410000 */
[----:B------:R-:W-:Y:S01]  /*1af0*/  FFMA.FTZ R190, R13, R199, R194 ;  /* 0x000000c70dbe7223 */ /* 0x000fe200000100c2 */
[----:B------:R-:W-:Y:S01]  /*1b00*/  FADD.FTZ R211, R199, R192 ;  /* 0x000000c0c7d37221 */ /* 0x000fe20000010000 */
[-C--:B------:R-:W-:Y:S01]  /*1b10*/  FFMA.FTZ R66, R14, R197.reuse, R66 ;  /* 0x000000c50e427223 */ /* 0x080fe20000010042 */
[----:B------:R-:W-:Y:S01]  /*1b20*/  FMUL.FTZ R197, R242, R197 ;  /* 0x000000c5f2c57220 */ /* 0x000fe20000410000 */
[----:B------:R-:W-:Y:S01]  /*1b30*/  FFMA.FTZ R209, R147, R198, R190 ;  /* 0x000000c693d17223 */ /* 0x000fe200000100be */
[----:B------:R-:W-:Y:S01]  /*1b40*/  FADD.FTZ R190, R198, R211 ;  /* 0x000000d3c6be7221 */ /* 0x000fe20000010000 */
[----:B------:R-:W-:Y:S01]  /*1b50*/  FFMA.FTZ R68, R15, R196, R68 ;  /* 0x000000c40f447223 */ /* 0x000fe20000010044 */
[----:B------:R-:W-:Y:S01]  /*1b60*/  FMUL.FTZ R196, R243, R188 ;  /* 0x000000bcf3c47220 */ /* 0x000fe20000410000 */
        /* <DEDUP_REMOVED lines=8> */
[----:B------:R-:W-:Y:S01]  /*1bf0*/  FADD.FTZ R188, R194, R209 ;  /* 0x000000d1c2bc7221 */ /* 0x000fe20000010000 */
[----:B------:R-:W-:Y:S02]  /*1c00*/  FMUL.FTZ R192, R239, R186 ;  /* 0x000000baefc07220 */ /* 0x000fe40000410000 */
[----:B------:R-:W-:Y:S01]  /*1c10*/  FFMA.FTZ R187, R16, R193, R187 ;  /* 0x000000c110bb7223 */ /* 0x000fe200000100bb */
[----:B------:R-:W-:Y:S01]  /*1c20*/  FADD.FTZ R209, R193, R188 ;  /* 0x000000bcc1d17221 */ /* 0x000fe20000010000 */
[----:B------:R-:W-:Y:S02]  /*1c30*/  SHF.L.U32 R185, R160, 0x10, RZ ;  /* 0x00000010a0b97819 */ /* 0x000fe400000006ff */
[----:B------:R-:W-:Y:S01]  /*1c40*/  FFMA.FTZ R186, R150, R192, R187 ;  /* 0x000000c096ba7223 */ /* 0x000fe200000100bb */
[----:B------:R-:W-:Y:S02]  /*1c50*/  FADD.FTZ R188, R192, R209 ;  /* 0x000000d1c0bc7221 */ /* 0x000fe40000010000 */
[----:B------:R-:W-:Y:S01]  /*1c60*/  FMUL.FTZ R190, R233, R185 ;  /* 0x000000b9e9be7220 */ /* 0x000fe20000410000 */
[----:B------:R-:W-:Y:S01]  /*1c70*/  FFMA.FTZ R186, R17, R191, R186 ;  /* 0x000000bf11ba7223 */ /* 0x000fe200000100ba */
[----:B------:R-:W-:Y:S01]  /*1c80*/  FADD.FTZ R187, R191, R188 ;  /* 0x000000bcbfbb7221 */ /* 0x000fe20000010000 */
[----:B------:R-:W-:Y:S01]  /*1c90*/  FADD.FTZ R117, R117, R185 ;  /* 0x000000b975757221 */ /* 0x000fe20000010000 */
[C---:B------:R-:W-:Y:S01]  /*1ca0*/  FFMA.FTZ R73, R151.reuse, R185, R73 ;  /* 0x000000b997497223 */ /* 0x040fe20000010049 */
[----:B------:R-:W-:Y:S01]  /*1cb0*/  FFMA.FTZ R185, R151, R190, R186 ;  /* 0x000000be97b97223 */ /* 0x000fe200000100ba */
[----:B------:R-:W-:Y:S01]  /*1cc0*/  FADD.FTZ R186, R190, R187 ;  /* 0x000000bbbeba7221 */ /* 0x000fe20000010000 */
[----:B------:R-:W-:-:S02]  /*1cd0*/  FMUL.FTZ R188, R235, R184 ;  /* 0x000000b8ebbc7220 */ /* 0x000fc40000410000 */
[----:B------:R-:W-:Y:S01]  /*1ce0*/  FFMA.FTZ R185, R18, R189, R185 ;  /* 0x000000bd12b97223 */ /* 0x000fe200000100b9 */
[----:B------:R-:W-:Y:S01]  /*1cf0*/  FADD.FTZ R187, R189, R186 ;  /* 0x000000babdbb7221 */ /* 0x000fe20000010000 */
[----:B------:R-:W-:Y:S01]  /*1d00*/  FADD.FTZ R119, R119, R184 ;  /* 0x000000b877777221 */ /* 0x000fe20000010000 */
[C---:B------:R-:W-:Y:S01]  /*1d10*/  FFMA.FTZ R75, R152.reuse, R184, R75 ;  /* 0x000000b8984b7223 */ /* 0x040fe2000001004b */
[----:B------:R-:W-:Y:S01]  /*1d20*/  FFMA.FTZ R184, R152, R188, R185 ;  /* 0x000000bc98b87223 */ /* 0x000fe200000100b9 */
[----:B------:R-:W-:Y:S01]  /*1d30*/  FADD.FTZ R186, R188, R187 ;  /* 0x000000bbbcba7221 */ /* 0x000fe20000010000 */
[----:B------:R-:W-:Y:S01]  /*1d40*/  FADD.FTZ R113, R113, R154 ;  /* 0x0000009a71717221 */ /* 0x000fe20000010000 */
[-C--:B------:R-:W-:Y:S01]  /*1d50*/  FFMA.FTZ R77, R153, R154.reuse, R77 ;  /* 0x0000009a994d7223 */ /* 0x080fe2000001004d */
[----:B------:R-:W-:Y:S01]  /*1d60*/  FMUL.FTZ R154, R229, R154 ;  /* 0x0000009ae59a7220 */ /* 0x000fe20000410000 */
[----:B------:R-:W-:Y:S01]  /*1d70*/  FFMA.FTZ R184, R19, R21, R184 ;  /* 0x0000001513b87223 */ /* 0x000fe200000100b8 */
[----:B------:R-:W-:Y:S01]  /*1d80*/  FADD.FTZ R187, R21, R186 ;  /* 0x000000ba15bb7221 */ /* 0x000fe20000010000 */
[----:B------:R-:W-:Y:S01]  /*1d90*/  FADD.FTZ R114, R114, R22 ;  /* 0x0000001672727221 */ /* 0x000fe20000010000 */
[-C--:B------:R-:W-:Y:S01]  /*1da0*/  FFMA.FTZ R78, R20, R22.reuse, R78 ;  /* 0x00000016144e7223 */ /* 0x080fe2000001004e */
[----:B------:R-:W-:Y:S01]  /*1db0*/  FMUL.FTZ R155, R4, R155 ;  /* 0x0000009b049b7220 */ /* 0x000fe20000410000 */
[----:B------:R-:W-:Y:S01]  /*1dc0*/  FMUL.FTZ R22, R230, R22 ;  /* 0x00000016e6167220 */ /* 0x000fe20000410000 */
[----:B------:R-:W-:Y:S01]  /*1dd0*/  FFMA.FTZ R185, R153, R154, R184 ;  /* 0x0000009a99b97223 */ /* 0x000fe200000100b8 */
[----:B------:R-:W-:Y:S01]  /*1de0*/  FADD.FTZ R187, R154, R187 ;  /* 0x000000bb9abb7221 */ /* 0x000fe20000010000 */
[----:B------:R-:W-:Y:S01]  /*1df0*/  FMUL.FTZ R23, R4, R23 ;  /* 0x0000001704177220 */ /* 0x000fe20000410000 */
[----:B------:R-:W-:Y:S01]  /*1e00*/  FADD.FTZ R115, R115, R156 ;  /* 0x0000009c73737221 */ /* 0x000fe20000010000 */
[-C--:B------:R-:W-:Y:S01]  /*1e10*/  FFMA.FTZ R79, R155, R156.reuse, R79 ;  /* 0x0000009c9b4f7223 */ /* 0x080fe2000001004f */
[----:B------:R-:W-:Y:S01]  /*1e20*/  FMUL.FTZ R156, R231, R156 ;  /* 0x0000009ce79c7220 */ /* 0x000fe20000410000 */
[----:B------:R-:W-:Y:S01]  /*1e30*/  FFMA.FTZ R184, R20, R22, R185 ;  /* 0x0000001614b87223 */ /* 0x000fe200000100b9 */
[----:B------:R-:W-:Y:S01]  /*1e40*/  FADD.FTZ R187, R22, R187 ;  /* 0x000000bb16bb7221 */ /* 0x000fe20000010000 */
[----:B------:R-:W-:Y:S01]  /*1e50*/  FADD.FTZ R108, R108, R27 ;  /* 0x0000001b6c6c7221 */ /* 0x000fe20000010000 */
[----:B------:R-:W-:Y:S01]  /*1e60*/  FFMA.FTZ R80, R23, R27, R80 ;  /* 0x0000001b17507223 */ /* 0x000fe20000010050 */
        /* <DEDUP_REMOVED lines=10> */
[----:B------:R-:W-:Y:S01]  /*1f10*/  SHF.L.U32 R160, R210, 0x10, RZ ;  /* 0x00000010d2a07819 */ /* 0x000fe200000006ff */
        /* <DEDUP_REMOVED lines=63> */
[----:B------:R-:W-:Y:S01]  /*2310*/  SHF.L.U32 R170, R247, 0x10, RZ ;  /* 0x00000010f7aa7819 */ /* 0x000fe200000006ff */
[----:B------:R-:W-:Y:S01]  /*2320*/  FADD.FTZ R96, R96, R145 ;  /* 0x0000009160607221 */ /* 0x000fe20000010000 */
[----:B------:R-:W-:Y:S01]  /*2330*/  FFMA.FTZ R92, R33, R145, R92 ;  /* 0x00000091215c7223 */ /* 0x000fe2000001005c */
[----:B------:R-:W-:Y:S01]  /*2340*/  FMUL.FTZ R169, R4, R169 ;  /* 0x000000a904a97220 */ /* 0x000fe20000410000 */
[----:B------:R-:W-:Y:S01]  /*2350*/  FFMA.FTZ R186, R167, R168, R184 ;  /* 0x000000a8a7ba7223 */ /* 0x000fe200000100b8 */
[----:B------:R-:W-:Y:S01]  /*2360*/  FMUL.FTZ R145, R212, R145 ;  /* 0x00000091d4917220 */ /* 0x000fe20000410000 */
        /* <DEDUP_REMOVED lines=22> */
.L_x_5615:
[----:B-----5:R-:W-:Y:S01]  /*24d0*/  ISETP.GE.AND P2, PT, R173, 0x1, PT ;  /* 0x00000001ad00780c */ /* 0x020fe20003f46270 */
[----:B------:R-:W-:Y:S01]  /*24e0*/  HFMA2 R210, -RZ, RZ, 0, 0 ;  /* 0x00000000ffd27431 */ /* 0x000fe200000001ff */
[----:B------:R-:W-:Y:S02]  /*24f0*/  MOV R207, UR14 ;  /* 0x0000000e00cf7c02 */ /* 0x000fe40008000f00 */
[----:B------:R-:W-:Y:S02]  /*2500*/  MOV R208, UR15 ;  /* 0x0000000f00d07c02 */ /* 0x000fe40008000f00 */
[----:B------:R-:W-:Y:S02]  /*2510*/  ISETP.NE.U32.AND P0, PT, R207, RZ, PT ;  /* 0x000000ffcf00720c */ /* 0x000fe40003f05070 */
[----:B------:R-:W-:Y:S02]  /*2520*/  MOV R209, RZ ;  /* 0x000000ff00d17202 */ /* 0x000fe40000000f00 */
[----:B------:R-:W-:-:S03]  /*2530*/  ISETP.NE.AND.EX P0, PT, R208, RZ, PT, P0 ;  /* 0x000000ffd000720c */ /* 0x000fc60003f05300 */
[----:B------:R-:W0:Y:S01]  /*2540*/  @P2 LDC R175, c[0x0][0x388] ;  /* 0x0000e200ffaf2b82 */ /* 0x000e220000000800 */
[----:B------:R-:W1:Y:S01]  /*2550*/  @P2 S2R R176, SR_TID.X ;  /* 0x0000000000b02919 */ /* 0x000e620000002100 */
[----:B------:R-:W-:-:S05]  /*2560*/  @P2 IADD3 R174, PT, PT, R173, -0x1, RZ ;  /* 0xffffffffadae2810 */ /* 0x000fca0007ffe0ff */
[----:B0-----:R-:W-:-:S05]  /*2570*/  @P2 IMAD R174, R174, R175, RZ ;  /* 0x000000afaeae2224 */ /* 0x001fca00078e02ff */
[----:B------:R-:W-:-:S04]  /*2580*/  @P2 SHF.R.S32.HI R175, RZ, 0x1f, R174 ;  /* 0x0000001fffaf2819 */ /* 0x000fc800000114ae */
[----:B------:R-:W-:Y:S01]  /*2590*/  @P2 LEA.HI R175, R175, R174, RZ, 0x3 ;  /* 0x000000aeafaf2211 */ /* 0x000fe200078f18ff */
[----:B------:R-:W-:Y:S01]  /*25a0*/  HFMA2 R174, -RZ, RZ, 0, 0 ;  /* 0x00000000ffae7431 */ /* 0x000fe200000001ff */
[----:B-1----:R-:W-:-:S04]  /*25b0*/  @P2 LOP3.LUT R176, R176, 0x1f, RZ, 0xc0, !PT ;  /* 0x0000001fb0b02812 */ /* 0x002fc800078ec0ff */
[----:B------:R-:W-:Y:S01]  /*25c0*/  @P2 LEA.HI.SX32 R174, R175, R176, 0x1d ;  /* 0x000000b0afae2211 */ /* 0x000fe200078feaff */
[----:B------:R-:W-:Y:S06]  /*25d0*/  @P0 BRA `(.L_x_5617) ;  /* 0x0000000000400947 */ /* 0x000fec0003800000 */
[----:B------:R-:W0:Y:S01]  /*25e0*/  LDC.64 R182, c[0x0][0x3b0] ;  /* 0x0000ec00ffb67b82 */ /* 0x000e220000000a00 */
[C---:B------:R-:W-:Y:S01]  /*25f0*/  IADD3 R179, PT, PT, R174.reuse, 0x40, RZ ;  /* 0x00000040aeb37810 */ /* 0x040fe20007ffe0ff */
[C---:B------:R-:W-:Y:S01]  /*2600*/  VIADD R177, R174.reuse, 0x20 ;  /* 0x00000020aeb17836 */ /* 0x040fe20000000000 */
        /* <DEDUP_REMOVED lines=13> */
.L_x_5617:
[----:B------:R-:W0:Y:S01]  /*26e0*/  S2R R38, SR_TID.X ;  /* 0x0000000000267919 */ /* 0x000e220000002100 */
[----:B------:R-:W1:Y:S01]  /*26f0*/  LDC.64 R186, c[0x0][0x438] ;  /* 0x00010e00ffba7b82 */ /* 0x000e620000000a00 */
[----:B------:R-:W-:Y:S01]  /*2700*/  IMAD R36, R2, UR8, RZ ;  /* 0x0000000802247c24 */ /* 0x000fe2000f8e02ff */
[C---:B------:R-:W-:Y:S02]  /*2710*/  IADD3 R45, PT, PT, R174.reuse, 0x20, RZ ;  /* 0x00000020ae2d7810 */ /* 0x040fe40007ffe0ff */
[C---:B------:R-:W-:Y:S02]  /*2720*/  IADD3 R47, PT, PT, R174.reuse, 0x40, RZ ;  /* 0x00000040ae2f7810 */ /* 0x040fe40007ffe0ff */
[----:B------:R-:W-:Y:S02]  /*2730*/  SHF.R.S32.HI R37, RZ, 0x1f, R36 ;  /* 0x0000001fff257819 */ /* 0x000fe40000011424 */
[----:B------:R-:W2:Y:S01]  /*2740*/  LDC.64 R50, c[0x0][0x3b0] ;  /* 0x0000ec00ff327b82 */ /* 0x000ea20000000a00 */
[----:B------:R-:W-:-:S02]  /*2750*/  IADD3 R49, PT, PT, R174, 0x60, RZ ;  /* 0x00000060ae317810 */ /* 0x000fc40007ffe0ff */
[----:B------:R-:W-:Y:S02]  /*2760*/  LEA.HI R37, R37, R36, RZ, 0x3 ;  /* 0x0000002425257211 */ /* 0x000fe400078f18ff */
[----:B------:R-:W-:Y:S02]  /*2770*/  IADD3 R53, PT, PT, R174, 0x80, RZ ;  /* 0x00000080ae357810 */ /* 0x000fe40007ffe0ff */
[----:B0-----:R-:W-:Y:S01]  /*2780*/  LOP3.LUT R38, R38, 0x1f, RZ, 0xc0, !PT ;  /* 0x0000001f26267812 */ /* 0x001fe200078ec0ff */
[----:B--2---:R-:W-:-:S03]  /*2790*/  IMAD.WIDE.U32 R44, R45, 0x8, R50 ;  /* 0x000000082d2c7825 */ /* 0x004fc600078e0032 */
[----:B------:R-:W-:Y:S01]  /*27a0*/  LEA.HI.SX32 R39, R37, R38, 0x1d ;  /* 0x0000002625277211 */ /* 0x000fe200078feaff */
[--C-:B------:R-:W-:Y:S01]  /*27b0*/  IMAD.WIDE.U32 R46, R47, 0x8, R50.reuse ;  /* 0x000000082f2e7825 */ /* 0x100fe200078e0032 */
[----:B------:R0:W5:Y:S02]  /*27c0*/  LDG.E.64 R176, desc[UR6][R44.64] ;  /* 0x000000062cb07981 */ /* 0x000164000c1e1b00 */
[----:B------:R-:W-:Y:S01]  /*27d0*/  IADD3 R41, PT, PT, R39, 0x20, RZ ;  /* 0x0000002027297810 */ /* 0x000fe20007ffe0ff */
[----:B------:R-:W-:Y:S01]  /*27e0*/  IMAD.WIDE.U32 R48, R49, 0x8, R50 ;  /* 0x0000000831307825 */ /* 0x000fe200078e0032 */
[C---:B------:R-:W-:Y:S01]  /*27f0*/  IADD3 R43, PT, PT, R39.reuse, 0x40, RZ ;  /* 0x00000040272b7810 */ /* 0x040fe20007ffe0ff */
[----:B------:R0:W5:Y:S01]  /*2800*/  LDG.E.64 R178, desc[UR6][R46.64] ;  /* 0x000000062eb27981 */ /* 0x000162000c1e1b00 */
[----:B------:R-:W-:Y:S01]  /*2810*/  IADD3 R185, PT, PT, R39, 0x60, RZ ;  /* 0x0000006027b97810 */ /* 0x000fe20007ffe0ff */
[--C-:B-1----:R-:W-:Y:S01]  /*2820*/  IMAD.WIDE.U32 R40, R41, 0x10, R186.reuse ;  /* 0x0000001029287825 */ /* 0x102fe200078e00ba */
[C---:B------:R-:W-:Y:S01]  /*2830*/  IADD3 R37, PT, PT, R39.reuse, 0x80, RZ ;  /* 0x0000008027257810 */ /* 0x040fe20007ffe0ff */
[----:B------:R0:W5:Y:S02]  /*2840*/  LDG.E.64 R180, desc[UR6][R48.64] ;  /* 0x0000000630b47981 */ /* 0x000164000c1e1b00 */
[----:B------:R-:W-:-:S04]  /*2850*/  IMAD.WIDE.U32 R38, R39, 0x10, R186 ;  /* 0x0000001027267825 */ /* 0x000fc800078e00ba */
[----:B------:R-:W-:-:S04]  /*2860*/  IMAD.WIDE.U32 R42, R43, 0x10, R186 ;  /* 0x000000102b2a7825 */ /* 0x000fc800078e00ba */
[--C-:B------:R-:W-:Y:S01]  /*2870*/  IMAD.WIDE.U32 R184, R185, 0x10, R186.reuse ;  /* 0x00000010b9b87825 */ /* 0x100fe200078e00ba */
[----:B------:R0:W5:Y:S03]  /*2880*/  LDG.E.128 R44, desc[UR6][R42.64] ;  /* 0x000000062a2c7981 */ /* 0x000166000c1e1d00 */
[----:B------:R-:W-:-:S04]  /*2890*/  IMAD.WIDE.U32 R186, R37, 0x10, R186 ;  /* 0x0000001025ba7825 */ /* 0x000fc800078e00ba */
[----:B------:R-:W-:-:S04]  /*28a0*/  IMAD.WIDE.U32 R36, R174, 0x8, R50 ;  /* 0x00000008ae247825 */ /* 0x000fc800078e0032 */
[----:B------:R-:W-:Y:S01]  /*28b0*/  IMAD.WIDE.U32 R50, R53, 0x8, R50 ;  /* 0x0000000835327825 */ /* 0x000fe200078e0032 */
[----:B------:R0:W5:Y:S04]  /*28c0*/  LDG.E.64 R174, desc[UR6][R36.64] ;  /* 0x0000000624ae7981 */ /* 0x000168000c1e1b00 */
[----:B------:R0:W5:Y:S04]  /*28d0*/  LDG.E.64 R182, desc[UR6][R50.64] ;  /* 0x0000000632b67981 */ /* 0x000168000c1e1b00 */
[----:B------:R0:W5:Y:S04]  /*28e0*/  LDG.E.128 R52, desc[UR6][R38.64] ;  /* 0x0000000626347981 */ /* 0x000168000c1e1d00 */
[----:B------:R0:W5:Y:S04]  /*28f0*/  LDG.E.128 R48, desc[UR6][R40.64] ;  /* 0x0000000628307981 */ /* 0x000168000c1e1d00 */
[----:B------:R0:W5:Y:S04]  /*2900*/  LDG.E.128 R36, desc[UR6][R186.64] ;  /* 0x00000006ba247981 */ /* 0x000168000c1e1d00 */
[----:B------:R0:W5:Y:S02]  /*2910*/  LDG.E.128 R40, desc[UR6][R184.64] ;  /* 0x00000006b8287981 */ /* 0x000164000c1e1d00 */
.L_x_5616:
[----:B------:R-:W-:Y:S05]  /*2920*/  BSYNC.RECONVERGENT B1 ;  /* 0x0000000000017941 */ /* 0x000fea0003800200 */
.L_x_5614:
[----:B------:R-:W-:-:S03]  /*2930*/  UMOV UR4, 0xffffffff ;  /* 0xffffffff00047882 */ /* 0x000fc60000000000 */
[----:B------:R-:W-:Y:S05]  /*2940*/  BRA.DIV UR4, `(.L_x_5618) ;  /* 0x00000092049c7947 */ /* 0x000fea000b800000 */
[----:B------:R-:W1:Y:S04]  /*2950*/  SHFL.BFLY PT, R244, R209, 0x1, 0x1f ;  /* 0x0c201f00d1f47f89 */ /* 0x000e6800000e0000 */
[----:B0-----:R-:W0:Y:S01]  /*2960*/  SHFL.BFLY PT, R187, R210, 0x1, 0x1f ;  /* 0x0c201f00d2bb7f89 */ /* 0x001e2200000e0000 */
[----:B-1----:R-:W-:Y:S01]  /*2970*/  FADD.FTZ R245, R244, R209 ;  /* 0x000000d1f4f57221 */ /* 0x002fe20000010000 */
[----:B0-----:R-:W-:-:S04]  /*2980*/  FADD.FTZ R246, R187, R210 ;  /* 0x000000d2bbf67221 */ /* 0x001fc80000010000 */
        /* <DEDUP_REMOVED lines=14> */
.L_x_5726:
[----:B------:R-:W3:Y:S01]  /*2a70*/  S2R R245, SR_TID.X ;  /* 0x0000000000f57919 */ /* 0x000ee20000002100 */
[----:B------:R-:W-:Y:S01]  /*2a80*/  @P2 IADD3 R173, PT, PT, R173, -0x1, RZ ;  /* 0xffffffffadad2810 */ /* 0x000fe20007ffe0ff */
[----:B------:R-:W-:Y:S01]  /*2a90*/  IMAD R211, R2, UR8, RZ ;  /* 0x0000000802d37c24 */ /* 0x000fe2000f8e02ff */
[----:B------:R-:W-:Y:S01]  /*2aa0*/  ISETP.NE.U32.AND P0, PT, R207, RZ, PT ;  /* 0x000000ffcf00720c */ /* 0x000fe20003f05070 */
[----:B-1----:R-:W-:Y:S01]  /*2ab0*/  FADD.FTZ R210, R187, R210 ;  /* 0x000000d2bbd27221 */ /* 0x002fe20000010000 */
[----:B--2---:R-:W-:Y:S01]  /*2ac0*/  FADD.FTZ R186, R209, R244 ;  /* 0x000000f4d1ba7221 */ /* 0x004fe20000010000 */
[----:B------:R-:W-:Y:S01]  /*2ad0*/  @P2 IMAD R173, R173, UR8, RZ ;  /* 0x00000008adad2c24 */ /* 0x000fe2000f8e02ff */
[----:B------:R-:W-:Y:S01]  /*2ae0*/  SHF.R.S32.HI R184, RZ, 0x1f, R211 ;  /* 0x0000001fffb87819 */ /* 0x000fe200000114d3 */
[----:B0-----:R-:W-:Y:S01]  /*2af0*/  FMUL.FTZ R187, R210, UR10 ;  /* 0x0000000ad2bb7c20 */ /* 0x001fe20008410000 */
        /* <DEDUP_REMOVED lines=31> */
.L_x_5623:
[----:B------:R-:W-:Y:S05]  /*2cf0*/  BSYNC.RECONVERGENT B2 ;  /* 0x0000000000027941 */ /* 0x000fea0003800200 */
.L_x_5622:
        /* <DEDUP_REMOVED lines=13> */
.L_x_5625:
[----:B------:R-:W-:Y:S05]  /*2dd0*/  BSYNC.RECONVERGENT B2 ;  /* 0x0000000000027941 */ /* 0x000fea0003800200 */
.L_x_5624:
        /* <DEDUP_REMOVED lines=13> */
.L_x_5627:
[----:B------:R-:W-:Y:S05]  /*2eb0*/  BSYNC.RECONVERGENT B2 ;  /* 0x0000000000027941 */ /* 0x000fea0003800200 */
.L_x_5626:
        /* <DEDUP_REMOVED lines=13> */
.L_x_5629:
[----:B------:R-:W-:Y:S05]  /*2f90*/  BSYNC.RECONVERGENT B2 ;  /* 0x0000000000027941 */ /* 0x000fea0003800200 */
.L_x_5628:
        /* <DEDUP_REMOVED lines=13> */
.L_x_5631:
[----:B------:R-:W-:Y:S05]  /*3070*/  BSYNC.RECONVERGENT B2 ;  /* 0x0000000000027941 */ /* 0x000fea0003800200 */
.L_x_5630:
        /* <DEDUP_REMOVED lines=13> */
.L_x_5633:
[----:B------:R-:W-:Y:S05]  /*3150*/  BSYNC.RECONVERGENT B2 ;  /* 0x0000000000027941 */ /* 0x000fea0003800200 */
.L_x_5632:
        /* <DEDUP_REMOVED lines=13> */
.L_x_5635:
[----:B------:R-:W-:Y:S05]  /*3230*/  BSYNC.RECONVERGENT B2 ;  /* 0x0000000000027941 */ /* 0x000fea0003800200 */
.L_x_5634:
[----:B------:R-:W-:Y:S05]  /*3240*/  @!P2 BRA `(.L_x_5636) ;  /* 0x0000001000c8a947 */ /* 0x000fea0003800000 */
[----:B-----5:R-:W-:Y:S02]  /*3250*/  ISETP.GE.U32.AND P0, PT, R174, RZ, PT ;  /* 0x000000ffae00720c */ /* 0x020fe40003f06070 */
[----:B------:R-:W-:Y:S02]  /*3260*/  ISETP.GT.AND P1, PT, R3, RZ, PT ;  /* 0x000000ff0300720c */ /* 0x000fe40003f24270 */
[----:B------:R-:W-:Y:S01]  /*3270*/  ISETP.GE.U32.AND.EX P0, PT, R175, 0x1000000, PT, P0 ;  /* 0x01000000af00780c */ /* 0x000fe20003f06100 */
[----:B------:R-:W-:-:S04]  /*3280*/  FFMA.FTZ R175, R12, R186, R187 ;  /* 0x000000ba0caf7223 */ /* 0x000fc800000100bb */
[----:B------:R-:W-:-:S04]  /*3290*/  FADD.FTZ R175, R200, -R175 ;  /* 0x800000afc8af7221 */ /* 0x000fc80000010000 */
[----:B------:R-:W-:-:S05]  /*32a0*/  FMUL.FTZ R175, R4, R175 ;  /* 0x000000af04af7220 */ /* 0x000fca0000410000 */
[----:B------:R-:W-:-:S05]  /*32b0*/  FSEL R175, R175, RZ, P1 ;  /* 0x000000ffafaf7208 */ /* 0x000fca0000800000 */
[----:B------:R-:W-:-:S04]  /*32c0*/  FMUL.FTZ R175, R175, UR13 ;  /* 0x0000000dafaf7c20 */ /* 0x000fc80008410000 */
[----:B------:R-:W-:-:S05]  /*32d0*/  FMUL.FTZ R175, R175, UR12 ;  /* 0x0000000cafaf7c20 */ /* 0x000fca0008410000 */
[----:B------:R-:W-:-:S04]  /*32e0*/  FSEL R175, R175, RZ, P0 ;  /* 0x000000ffafaf7208 */ /* 0x000fc80000000000 */
[----:B------:R-:W-:-:S04]  /*32f0*/  F2FP.BF16.F32.PACK_AB R175, RZ, R175 ;  /* 0x000000afffaf723e */ /* 0x000fc800000010ff */
[----:B------:R-:W-:Y:S01]  /*3300*/  PRMT R139, R139, 0x5410, R175 ;  /* 0x000054108b8b7816 */ /* 0x000fe200000000af */
[----:B------:R-:W-:Y:S06]  /*3310*/  BRA `(.L_x_5636) ;  /* 0x0000001000947947 */ /* 0x000fec0003800000 */
.L_x_5621:
[----:B------:R-:W0:Y:S01]  /*3320*/  @P2 LDC.64 R140, c[0x0][0x408] ;  /* 0x00010200ff8c2b82 */ /* 0x000e220000000a00 */
[-CC-:B------:R-:W-:Y:S01]  /*3330*/  FFMA.FTZ R244, R0, R186.reuse, R187.reuse ;  /* 0x000000ba00f47223 */ /* 0x180fe200000100bb */
[----:B------:R-:W-:Y:S01]  /*3340*/  ISETP.GT.AND P0, PT, R3, RZ, PT ;  /* 0x000000ff0300720c */ /* 0x000fe20003f04270 */
[----:B------:R-:W-:Y:S01]  /*3350*/  FFMA.FTZ R185, R9, R186, R187 ;  /* 0x000000ba09b97223 */ /* 0x000fe200000100bb */
[----:B-----5:R-:W-:Y:S01]  /*3360*/  @P2 LOP3.LUT P1, RZ, R174, 0xff, RZ, 0xc0, !PT ;  /* 0x000000ffaeff2812 */ /* 0x020fe2000782c0ff */
[----:B------:R-:W-:Y:S01]  /*3370*/  FADD.FTZ R244, R8, -R244 ;  /* 0x800000f408f47221 */ /* 0x000fe20000010000 */
[----:B------:R-:W-:Y:S01]  /*3380*/  @P2 LOP3.LUT P3, RZ, R174, 0xff00, RZ, 0xc0, !PT ;  /* 0x0000ff00aeff2812 */ /* 0x000fe2000786c0ff */
[----:B------:R-:W-:Y:S01]  /*3390*/  FADD.FTZ R185, R206, -R185 ;  /* 0x800000b9ceb97221 */ /* 0x000fe20000010000 */
[----:B------:R-:W1:Y:S01]  /*33a0*/  @P2 LDC.64 R142, c[0x0][0x408] ;  /* 0x00010200ff8e2b82 */ /* 0x000e620000000a00 */
[C---:B------:R-:W-:Y:S01]  /*33b0*/  FMUL.FTZ R244, R4.reuse, R244 ;  /* 0x000000f404f47220 */ /* 0x040fe20000410000 */
[----:B------:R-:W-:Y:S01]  /*33c0*/  FFMA.FTZ R245, R11, R186, R187 ;  /* 0x000000ba0bf57223 */ /* 0x000fe200000100bb */
[----:B------:R-:W-:-:S03]  /*33d0*/  FMUL.FTZ R185, R4, R185 ;  /* 0x000000b904b97220 */ /* 0x000fc60000410000 */
[----:B------:R-:W-:Y:S01]  /*33e0*/  FSEL R244, R244, RZ, P0 ;  /* 0x000000fff4f47208 */ /* 0x000fe20000000000 */
[----:B------:R-:W-:Y:S01]  /*33f0*/  FADD.FTZ R245, R202, -R245 ;  /* 0x800000f5caf57221 */ /* 0x000fe20000010000 */
[----:B------:R-:W-:-:S03]  /*3400*/  FSEL R185, R185, RZ, P0 ;  /* 0x000000ffb9b97208 */ /* 0x000fc60000000000 */
[----:B------:R-:W-:Y:S01]  /*3410*/  FMUL.FTZ R245, R4, R245 ;  /* 0x000000f504f57220 */ /* 0x000fe20000410000 */
[----:B0-----:R-:W-:-:S04]  /*3420*/  @P2 FMUL.FTZ R141, R244, R141 ;  /* 0x0000008df48d2220 */ /* 0x001fc80000410000 */
[----:B------:R-:W-:Y:S01]  /*3430*/  FSEL R246, R245, RZ, P0 ;  /* 0x000000fff5f67208 */ /* 0x000fe20000000000 */
[----:B------:R-:W-:Y:S01]  /*3440*/  FFMA.FTZ R245, R7, R186, R187 ;  /* 0x000000ba07f57223 */ /* 0x000fe200000100bb */
[----:B------:R-:W-:-:S03]  /*3450*/  @P2 FMUL.FTZ R140, R141, R140 ;  /* 0x0000008c8d8c2220 */ /* 0x000fc60000410000 */
[----:B------:R-:W-:Y:S01]  /*3460*/  FADD.FTZ R245, R201, -R245 ;  /* 0x800000f5c9f57221 */ /* 0x000fe20000010000 */
[----:B-1----:R-:W-:Y:S01]  /*3470*/  @P2 FMUL.FTZ R143, R185, R143 ;  /* 0x0000008fb98f2220 */ /* 0x002fe20000410000 */
[----:B------:R-:W-:Y:S02]  /*3480*/  @P2 FSEL R184, R140, RZ, P1 ;  /* 0x000000ff8cb82208 */ /* 0x000fe40000800000 */
[----:B------:R-:W-:Y:S01]  /*3490*/  FMUL.FTZ R245, R4, R245 ;  /* 0x000000f504f57220 */ /* 0x000fe20000410000 */
[----:B------:R-:W0:Y:S01]  /*34a0*/  @P2 LDC.64 R140, c[0x0][0x408] ;  /* 0x00010200ff8c2b82 */ /* 0x000e220000000a00 */
[----:B------:R-:W-:Y:S01]  /*34b0*/  @P2 FMUL.FTZ R142, R143, R142 ;  /* 0x0000008e8f8e2220 */ /* 0x000fe20000410000 */
[----:B------:R-:W-:Y:S01]  /*34c0*/  FFMA.FTZ R143, R5, R186, R187 ;  /* 0x000000ba058f7223 */ /* 0x000fe200000100bb */
[----:B------:R-:W-:Y:S02]  /*34d0*/  @P2 LOP3.LUT P1, RZ, R174, 0xff0000, RZ, 0xc0, !PT ;  /* 0x00ff0000aeff2812 */ /* 0x000fe4000782c0ff */
[----:B------:R-:W-:Y:S01]  /*34e0*/  @P2 F2FP.BF16.F32.PACK_AB R184, RZ, R184 ;  /* 0x000000b8ffb8223e */ /* 0x000fe200000010ff */
[----:B------:R-:W-:Y:S01]  /*34f0*/  FADD.FTZ R143, R205, -R143 ;  /* 0x8000008fcd8f7221 */ /* 0x000fe20000010000 */
[----:B------:R-:W-:-:S02]  /*3500*/  @P2 FSEL R142, R142, RZ, P3 ;  /* 0x000000ff8e8e2208 */ /* 0x000fc40001800000 */
[----:B------:R-:W-:Y:S01]  /*3510*/  @P2 PRMT R136, R184, 0x7610, R136 ;  /* 0x00007610b8882816 */ /* 0x000fe20000000088 */
[----:B------:R-:W-:Y:S01]  /*3520*/  FMUL.FTZ R143, R4, R143 ;  /* 0x0000008f048f7220 */ /* 0x000fe20000410000 */
[----:B------:R-:W-:Y:S02]  /*3530*/  @P2 F2FP.BF16.F32.PACK_AB R142, RZ, R142 ;  /* 0x0000008eff8e223e */ /* 0x000fe400000010ff */
[----:B------:R-:W-:Y:S02]  /*3540*/  FSEL R245, R245, RZ, P0 ;  /* 0x000000fff5f57208 */ /* 0x000fe40000000000 */
[----:B------:R-:W-:Y:S02]  /*3550*/  FSEL R143, R143, RZ, P0 ;  /* 0x000000ff8f8f7208 */ /* 0x000fe40000000000 */
[----:B------:R-:W-:Y:S01]  /*3560*/  @P2 PRMT R136, R136, 0x5410, R142 ;  /* 0x0000541088882816 */ /* 0x000fe2000000008e */
[----:B------:R-:W-:-:S04]  /*3570*/  FFMA.FTZ R142, R10, R186, R187 ;  /* 0x000000ba0a8e7223 */ /* 0x000fc800000100bb */
        /* <DEDUP_REMOVED lines=21> */
[----:B0-----:R-:W-:Y:S01]  /*36d0*/  @P2 FMUL.FTZ R141, R142, R141 ;  /* 0x0000008d8e8d2220 */ /* 0x001fe20000410000 */
        /* <DEDUP_REMOVED lines=35> */
.L_x_5620:
        /* <DEDUP_REMOVED lines=87> */
[----:B------:R-:W-:Y:S01]  /*3e80*/  ISETP.GE.U32.AND P0, PT, R174, RZ, PT ;  /* 0x000000ffae00720c */ /* 0x000fe20003f06070 */
[----:B------:R-:W-:Y:S01]  /*3e90*/  @P1 FFMA.FTZ R185, R12, R186, R187 ;  /* 0x000000ba0cb91223 */ /* 0x000fe200000100bb */
[----:B------:R-:W-:Y:S02]  /*3ea0*/  PRMT R174, R55, 0x7632, R174 ;  /* 0x0000763237ae7816 */ /* 0x000fe400000000ae */
[----:B------:R-:W-:Y:S01]  /*3eb0*/  ISETP.GE.U32.AND.EX P0, PT, R175, 0x1000000, PT, P0 ;  /* 0x01000000af00780c */ /* 0x000fe20003f06100 */
[----:B------:R-:W-:Y:S01]  /*3ec0*/  @P1 FADD.FTZ R185, R200, -R185 ;  /* 0x800000b9c8b91221 */ /* 0x000fe20000010000 */
[----:B------:R-:W-:-:S05]  /*3ed0*/  SHF.L.U32 R175, R174, 0x10, RZ ;  /* 0x00000010aeaf7819 */ /* 0x000fca00000006ff */
[----:B------:R-:W-:-:S04]  /*3ee0*/  @P1 FFMA.FTZ R175, R4, R185, R175 ;  /* 0x000000b904af1223 */ /* 0x000fc800000100af */
[----:B------:R-:W-:-:S04]  /*3ef0*/  FMUL.FTZ R175, R175, UR13 ;  /* 0x0000000dafaf7c20 */ /* 0x000fc80008410000 */
[----:B------:R-:W-:-:S05]  /*3f00*/  FMUL.FTZ R175, R175, UR12 ;  /* 0x0000000cafaf7c20 */ /* 0x000fca0008410000 */
[----:B------:R-:W-:-:S04]  /*3f10*/  FSEL R175, R175, RZ, P0 ;  /* 0x000000ffafaf7208 */ /* 0x000fc80000000000 */
[----:B------:R-:W-:-:S04]  /*3f20*/  F2FP.BF16.F32.PACK_AB R175, RZ, R175 ;  /* 0x000000afffaf723e */ /* 0x000fc800000010ff */
[----:B------:R-:W-:Y:S01]  /*3f30*/  PRMT R139, R139, 0x5410, R175 ;  /* 0x000054108b8b7816 */ /* 0x000fe200000000af */
[----:B------:R-:W-:Y:S06]  /*3f40*/  BRA `(.L_x_5636) ;  /* 0x0000000400887947 */ /* 0x000fec0003800000 */
.L_x_5637:
[----:B------:R-:W-:Y:S01]  /*3f50*/  ISETP.GT.AND P0, PT, R3, RZ, PT ;  /* 0x000000ff0300720c */ /* 0x000fe20003f04270 */
[----:B------:R-:W-:Y:S01]  /*3f60*/  @P1 FFMA.FTZ R141, R0, R186, R187 ;  /* 0x000000ba008d1223 */ /* 0x000fe200000100bb */
[C---:B-----5:R-:W-:Y:S01]  /*3f70*/  PRMT R184, R52.reuse, 0x7632, R184 ;  /* 0x0000763234b87816 */ /* 0x060fe200000000b8 */
[----:B------:R-:W0:Y:S01]  /*3f80*/  @P2 LDC.64 R142, c[0x0][0x408] ;  /* 0x00010200ff8e2b82 */ /* 0x000e220000000a00 */
[----:B------:R-:W-:Y:S01]  /*3f90*/  SHF.L.U32 R185, R52, 0x10, RZ ;  /* 0x0000001034b97819 */ /* 0x000fe200000006ff */
[----:B------:R-:W-:Y:S01]  /*3fa0*/  @P1 FADD.FTZ R140, R8, -R141 ;  /* 0x8000008d088c1221 */ /* 0x000fe20000010000 */
[----:B------:R-:W-:Y:S02]  /*3fb0*/  SHF.L.U32 R184, R184, 0x10, RZ ;  /* 0x00000010b8b87819 */ /* 0x000fe400000006ff */
[----:B------:R-:W-:Y:S01]  /*3fc0*/  @P2 LOP3.LUT P3, RZ, R174, 0xff0000, RZ, 0xc0, !PT ;  /* 0x00ff0000aeff2812 */ /* 0x000fe2000786c0ff */
[----:B------:R-:W-:Y:S01]  /*3fd0*/  @P1 FFMA.FTZ R185, R4, R140, R185 ;  /* 0x0000008c04b91223 */ /* 0x000fe200000100b9 */
[----:B------:R-:W-:-:S02]  /*3fe0*/  @P2 LOP3.LUT P1, RZ, R174, 0xff, RZ, 0xc0, !PT ;  /* 0x000000ffaeff2812 */ /* 0x000fc4000782c0ff */
[----:B------:R-:W-:Y:S01]  /*3ff0*/  SHF.L.U32 R245, R55, 0x10, RZ ;  /* 0x0000001037f57819 */ /* 0x000fe200000006ff */
[-CC-:B------:R-:W-:Y:S01]  /*4000*/  @P0 FFMA.FTZ R141, R9, R186.reuse, R187.reuse ;  /* 0x000000ba098d0223 */ /* 0x180fe200000100bb */
[----:B------:R-:W-:-:S03]  /*4010*/  @P0 FFMA.FTZ R244, R5, R186, R187 ;  /* 0x000000ba05f40223 */ /* 0x000fc600000100bb */
[----:B------:R-:W-:-:S04]  /*4020*/  @P0 FADD.FTZ R141, R206, -R141 ;  /* 0x8000008dce8d0221 */ /* 0x000fc80000010000 */
[----:B------:R-:W-:Y:S02]  /*4030*/  @P0 FFMA.FTZ R184, R4, R141, R184 ;  /* 0x0000008d04b80223 */ /* 0x000fe400000100b8 */
[----:B------:R-:W1:Y:S02]  /*4040*/  @P2 LDC.64 R140, c[0x0][0x408] ;  /* 0x00010200ff8c2b82 */ /* 0x000e640000000a00 */
[----:B0-----:R-:W-:-:S04]  /*4050*/  @P2 FMUL.FTZ R143, R184, R143 ;  /* 0x0000008fb88f2220 */ /* 0x001fc80000410000 */
[----:B------:R-:W-:Y:S01]  /*4060*/  @P2 FMUL.FTZ R142, R143, R142 ;  /* 0x0000008e8f8e2220 */ /* 0x000fe20000410000 */
[----:B------:R-:W-:Y:S01]  /*4070*/  SHF.L.U32 R143, R53, 0x10, RZ ;  /* 0x00000010358f7819 */ /* 0x000fe200000006ff */
[----:B-1----:R-:W-:-:S04]  /*4080*/  @P2 FMUL.FTZ R141, R185, R141 ;  /* 0x0000008db98d2220 */ /* 0x002fc80000410000 */
[----:B------:R-:W-:Y:S01]  /*4090*/  @P2 FMUL.FTZ R140, R141, R140 ;  /* 0x0000008c8d8c2220 */ /* 0x000fe20000410000 */
[--C-:B------:R-:W-:Y:S01]  /*40a0*/  @P0 FADD.FTZ R141, R205, -R244.reuse ;  /* 0x800000f4cd8d0221 */ /* 0x100fe20000010000 */
[----:B------:R-:W-:-:S03]  /*40b0*/  PRMT R244, R53, 0x7632, R244 ;  /* 0x0000763235f47816 */ /* 0x000fc600000000f4 */
[----:B------:R-:W-:Y:S01]  /*40c0*/  @P2 FSEL R140, R140, RZ, P1 ;  /* 0x000000ff8c8c2208 */ /* 0x000fe20000800000 */
[----:B------:R-:W-:Y:S01]  /*40d0*/  @P0 FFMA.FTZ R143, R4, R141, R143 ;  /* 0x0000008d048f0223 */ /* 0x000fe2000001008f */
[----:B------:R-:W-:Y:S02]  /*40e0*/  @P2 LOP3.LUT P1, RZ, R174, 0xff00, RZ, 0xc0, !PT ;  /* 0x0000ff00aeff2812 */ /* 0x000fe4000782c0ff */
[----:B------:R-:W-:Y:S02]  /*40f0*/  @P2 F2FP.BF16.F32.PACK_AB R140, RZ, R140 ;  /* 0x0000008cff8c223e */ /* 0x000fe400000010ff */
[----:B------:R-:W-:Y:S02]  /*4100*/  @P2 FSEL R142, R142, RZ, P1 ;  /* 0x000000ff8e8e2208 */ /* 0x000fe40000800000 */
[----:B------:R-:W-:Y:S02]  /*4110*/  @P2 PRMT R136, R140, 0x7610, R136 ;  /* 0x000076108c882816 */ /* 0x000fe40000000088 */
[----:B------:R-:W0:Y:S01]  /*4120*/  @P2 LDC.64 R140, c[0x0][0x408] ;  /* 0x00010200ff8c2b82 */ /* 0x000e220000000a00 */
[----:B------:R-:W-:-:S02]  /*4130*/  SHF.L.U32 R244, R244, 0x10, RZ ;  /* 0x00000010f4f47819 */ /* 0x000fc400000006ff */
[----:B------:R-:W-:Y:S01]  /*4140*/  @P2 LOP3.LUT P1, RZ, R174, 0xff000000, RZ, 0xc0, !PT ;  /* 0xff000000aeff2812 */ /* 0x000fe2000782c0ff */
[----:B0-----:R-:W-:-:S04]  /*4150*/  @P2 FMUL.FTZ R141, R143, R141 ;  /* 0x0000008d8f8d2220 */ /* 0x001fc80000410000 */
[----:B------:R-:W-:-:S05]  /*4160*/  @P2 FMUL.FTZ R140, R141, R140 ;  /* 0x0000008c8d8c2220 */ /* 0x000fca0000410000 */
[----:B------:R-:W-:Y:S02]  /*4170*/  @P2 FSEL R141, R140, RZ, P3 ;  /* 0x000000ff8c8d2208 */ /* 0x000fe40001800000 */
[----:B------:R-:W-:Y:S01]  /*4180*/  @P2 F2FP.BF16.F32.PACK_AB R140, RZ, R142 ;  /* 0x0000008eff8c223e */ /* 0x000fe200000010ff */
[----:B------:R-:W-:Y:S01]  /*4190*/  @P0 FFMA.FTZ R142, R10, R186, R187 ;  /* 0x000000ba0a8e0223 */ /* 0x000fe200000100bb */
[----:B------:R-:W-:Y:S02]  /*41a0*/  @P2 F2FP.BF16.F32.PACK_AB R141, RZ, R141 ;  /* 0x0000008dff8d223e */ /* 0x000fe400000010ff */
[----:B------:R-:W-:Y:S01]  /*41b0*/  @P2 PRMT R136, R136, 0x5410, R140 ;  /* 0x0000541088882816 */ /* 0x000fe2000000008c */
[----:B------:R-:W-:Y:S01]  /*41c0*/  @P0 FADD.FTZ R142, R204, -R142 ;  /* 0x8000008ecc8e0221 */ /* 0x000fe20000010000 */
[----:B------:R-:W-:Y:S02]  /*41d0*/  @P2 PRMT R137, R141, 0x7610, R137 ;  /* 0x000076108d892816 */ /* 0x000fe40000000089 */
[----:B------:R-:W0:Y:S01]  /*41e0*/  @P2 LDC.64 R140, c[0x0][0x408] ;  /* 0x00010200ff8c2b82 */ /* 0x000e220000000a00 */
[----:B------:R-:W-:Y:S01]  /*41f0*/  @P0 FFMA.FTZ R244, R4, R142, R244 ;  /* 0x0000008e04f40223 */ /* 0x000fe200000100f4 */
[----:B------:R-:W-:-:S03]  /*4200*/  SHF.L.U32 R142, R54, 0x10, RZ ;  /* 0x00000010368e7819 */ /* 0x000fc600000006ff */
        /* <DEDUP_REMOVED lines=38> */
[----:B------:R-:W-:-:S04]  /*4470*/  @P2 F2FP.BF16.F32.PACK_AB R140, RZ, R140 ;  /* 0x0000008cff8c223e */ /* 0x000fc800000010ff */
[----:B------:R-:W-:Y:S01]  /*4480*/  @P2 PRMT R139, R140, 0x7610, R139 ;  /* 0x000076108c8b2816 */ /* 0x000fe2000000008b */
[----:B------:R-:W-:-:S04]  /*4490*/  @P0 FFMA.FTZ R140, R12, R186, R187 ;  /* 0x000000ba0c8c0223 */ /* 0x000fc800000100bb */
[----:B------:R-:W-:-:S04]  /*44a0*/  @P0 FADD.FTZ R140, R200, -R140 ;  /* 0x8000008cc88c0221 */ /* 0x000fc80000010000 */
[----:B------:R-:W-:Y:S01]  /*44b0*/  @P0 FFMA.FTZ R246, R4, R140, R246 ;  /* 0x0000008c04f60223 */ /* 0x000fe200000100f6 */
[----:B------:R-:W-:Y:S01]  /*44c0*/  @P2 ISETP.GE.U32.AND P0, PT, R174, RZ, PT ;  /* 0x000000ffae00220c */ /* 0x000fe20003f06070 */
[----:B------:R-:W0:Y:S03]  /*44d0*/  @P2 LDC.64 R140, c[0x0][0x408] ;  /* 0x00010200ff8c2b82 */ /* 0x000e260000000a00 */
[----:B------:R-:W-:Y:S01]  /*44e0*/  @P2 ISETP.GE.U32.AND.EX P0, PT, R175, 0x1000000, PT, P0 ;  /* 0x01000000af00280c */ /* 0x000fe20003f06100 */
[----:B0-----:R-:W-:-:S04]  /*44f0*/  @P2 FMUL.FTZ R141, R246, R141 ;  /* 0x0000008df68d2220 */ /* 0x001fc80000410000 */
[----:B------:R-:W-:Y:S01]  /*4500*/  @P2 FMUL.FTZ R174, R141, R140 ;  /* 0x0000008c8dae2220 */ /* 0x000fe20000410000 */
[----:B------:R-:W-:Y:S02]  /*4510*/  F2FP.BF16.F32.PACK_AB R141, R244, R143 ;  /* 0x0000008ff48d723e */ /* 0x000fe400000010ff */
[----:B------:R-:W-:Y:S02]  /*4520*/  F2FP.BF16.F32.PACK_AB R140, R184, R185 ;  /* 0x000000b9b88c723e */ /* 0x000fe400000010ff */
[----:B------:R-:W-:Y:S02]  /*4530*/  @P2 FSEL R174, R174, RZ, P0 ;  /* 0x000000ffaeae2208 */ /* 0x000fe40000000000 */
[----:B------:R-:W-:Y:S02]  /*4540*/  F2FP.BF16.F32.PACK_AB R143, R246, R245 ;  /* 0x000000f5f68f723e */ /* 0x000fe400000010ff */
[----:B------:R-:W-:-:S04]  /*4550*/  @P2 F2FP.BF16.F32.PACK_AB R174, RZ, R174 ;  /* 0x000000aeffae223e */ /* 0x000fc800000010ff */
[----:B------:R-:W-:-:S07]  /*4560*/  @P2 PRMT R139, R139, 0x5410, R174 ;  /* 0x000054108b8b2816 */ /* 0x000fce00000000ae */
.L_x_5636:
[----:B------:R-:W-:Y:S05]  /*4570*/  BSYNC.RECONVERGENT B1 ;  /* 0x0000000000017941 */ /* 0x000fea0003800200 */
.L_x_5619:
[----:B------:R-:W-:Y:S01]  /*4580*/  ISETP.NE.U32.AND P0, PT, R209, RZ, PT ;  /* 0x000000ffd100720c */ /* 0x000fe20003f05070 */
[----:B------:R-:W-:Y:S01]  /*4590*/  BSSY.RECONVERGENT B1, `(.L_x_5638) ;  /* 0x000019d000017945 */ /* 0x000fe20003800200 */
[----:B------:R-:W-:Y:S02]  /*45a0*/  ISETP.NE.U32.AND P1, PT, R207, RZ, PT ;  /* 0x000000ffcf00720c */ /* 0x000fe40003f25070 */
[----:B------:R-:W-:Y:S02]  /*45b0*/  ISETP.NE.AND.EX P0, PT, R210, RZ, PT, P0 ;  /* 0x000000ffd200720c */ /* 0x000fe40003f05300 */
[----:B------:R-:W-:-:S11]  /*45c0*/  ISETP.NE.AND.EX P1, PT, R208, RZ, PT, P1 ;  /* 0x000000ffd000720c */ /* 0x000fd60003f25310 */
[----:B-----5:R-:W0:Y:S02]  /*45d0*/  @P0 LDC.64 R174, c[0x0][0x478] ;  /* 0x00011e00ffae0b82 */ /* 0x020e240000000a00 */
[----:B0-----:R-:W-:-:S05]  /*45e0*/  @P0 IMAD.WIDE.U32 R174, R211, 0x10, R174 ;  /* 0x00000010d3ae0825 */ /* 0x001fca00078e00ae */
[----:B------:R0:W-:Y:S02]  /*45f0*/  @P0 STG.E.128 desc[UR6][R174.64], R140 ;  /* 0x0000008cae000986 */ /* 0x0001e4000c101d06 */
[----:B0-----:R-:W0:Y:S02]  /*4600*/  @P2 LDC.64 R174, c[0x0][0x468] ;  /* 0x00011a00ffae2b82 */ /* 0x001e240000000a00 */
[----:B0-----:R-:W-:-:S05]  /*4610*/  @P2 IMAD.WIDE.U32 R174, R173, 0x10, R174 ;  /* 0x00000010adae2825 */ /* 0x001fca00078e00ae */
[----:B------:R0:W-:Y:S01]  /*4620*/  @P2 STG.E.128 desc[UR6][R174.64], R136 ;  /* 0x00000088ae002986 */ /* 0x0001e2000c101d06 */
[----:B------:R-:W-:Y:S05]  /*4630*/  @!P1 BRA `(.L_x_5639) ;  /* 0x0000000c000c9947 */ /* 0x000fea0003800000 */
[----:B------:R-:W-:Y:S05]  /*4640*/  @!P0 BRA `(.L_x_5640) ;  /* 0x00000004008c8947 */ /* 0x000fea0003800000 */
[----:B------:R-:W-:Y:S01]  /*4650*/  ISETP.GT.AND P3, PT, R3, RZ, PT ;  /* 0x000000ff0300720c */ /* 0x000fe20003f64270 */
[----:B------:R-:W1:Y:S01]  /*4660*/  @P2 LDC.64 R142, c[0x0][0x408] ;  /* 0x00010200ff8e2b82 */ /* 0x000e620000000a00 */
[C---:B0-----:R-:W-:Y:S02]  /*4670*/  SHF.L.U32 R175, R48.reuse, 0x10, RZ ;  /* 0x0000001030af7819 */ /* 0x041fe400000006ff */
[----:B------:R-:W-:Y:S02]  /*4680*/  PRMT R184, R48, 0x7632, R184 ;  /* 0x0000763230b87816 */ /* 0x000fe400000000b8 */
[C---:B------:R-:W-:Y:S02]  /*4690*/  PRMT R207, R49.reuse, 0x7632, R207 ;  /* 0x0000763231cf7816 */ /* 0x040fe400000000cf */
[----:B------:R-:W-:Y:S01]  /*46a0*/  SHF.L.U32 R174, R49, 0x10, RZ ;  /* 0x0000001031ae7819 */ /* 0x000fe200000006ff */
[----:B------:R-:W-:Y:S01]  /*46b0*/  IMAD.U32 R184, R184, 0x10000, RZ ;  /* 0x00010000b8b87824 */ /* 0x000fe200078e00ff */
[----:B------:R-:W-:-:S02]  /*46c0*/  SHF.L.U32 R207, R207, 0x10, RZ ;  /* 0x00000010cfcf7819 */ /* 0x000fc400000006ff */
[C---:B------:R-:W-:Y:S01]  /*46d0*/  @P2 LOP3.LUT P5, RZ, R176.reuse, 0xff00, RZ, 0xc0, !PT ;  /* 0x0000ff00b0ff2812 */ /* 0x040fe200078ac0ff */
[-CC-:B------:R-:W-:Y:S01]  /*46e0*/  @P3 FFMA.FTZ R140, R13, R186.reuse, R187.reuse ;  /* 0x000000ba0d8c3223 */ /* 0x180fe200000100bb */
[-CC-:B------:R-:W-:Y:S01]  /*46f0*/  @P3 FFMA.FTZ R141, R147, R186.reuse, R187.reuse ;  /* 0x000000ba938d3223 */ /* 0x180fe200000100bb */
[----:B------:R-:W-:Y:S01]  /*4700*/  @P2 LOP3.LUT P4, RZ, R176, 0xff, RZ, 0xc0, !PT ;  /* 0x000000ffb0ff2812 */ /* 0x000fe2000788c0ff */
[----:B------:R-:W-:Y:S01]  /*4710*/  @P3 FFMA.FTZ R245, R150, R186, R187 ;  /* 0x000000ba96f53223 */ /* 0x000fe200000100bb */
[----:B------:R-:W-:Y:S01]  /*4720*/  @P3 FADD.FTZ R140, R199, -R140 ;  /* 0x8000008cc78c3221 */ /* 0x000fe20000010000 */
[----:B------:R-:W-:Y:S01]  /*4730*/  @P3 FADD.FTZ R141, R198, -R141 ;  /* 0x8000008dc68d3221 */ /* 0x000fe20000010000 */
[----:B------:R-:W-:Y:S01]  /*4740*/  SHF.L.U32 R209, R50, 0x10, RZ ;  /* 0x0000001032d17819 */ /* 0x000fe200000006ff */
[----:B------:R-:W-:Y:S01]  /*4750*/  @P3 FADD.FTZ R245, R192, -R245 ;  /* 0x800000f5c0f53221 */ /* 0x000fe20000010000 */
[----:B------:R-:W-:Y:S01]  /*4760*/  @P3 FFMA.FTZ R175, R4, R140, R175 ;  /* 0x0000008c04af3223 */ /* 0x000fe200000100af */
[----:B------:R-:W-:Y:S01]  /*4770*/  @P3 FFMA.FTZ R140, R14, R186, R187 ;  /* 0x000000ba0e8c3223 */ /* 0x000fe200000100bb */
[----:B------:R-:W-:-:S02]  /*4780*/  @P3 FFMA.FTZ R184, R4, R141, R184 ;  /* 0x0000008d04b83223 */ /* 0x000fc400000100b8 */
[----:B-1----:R-:W-:Y:S01]  /*4790*/  @P2 FMUL.FTZ R143, R175, R143 ;  /* 0x0000008faf8f2220 */ /* 0x002fe20000410000 */
[----:B------:R-:W-:Y:S02]  /*47a0*/  @P3 FADD.FTZ R185, R197, -R140 ;  /* 0x8000008cc5b93221 */ /* 0x000fe40000010000 */
[----:B------:R-:W0:Y:S02]  /*47b0*/  @P2 LDC.64 R140, c[0x0][0x408] ;  /* 0x00010200ff8c2b82 */ /* 0x000e240000000a00 */
[----:B------:R-:W-:Y:S01]  /*47c0*/  @P3 FFMA.FTZ R174, R4, R185, R174 ;  /* 0x000000b904ae3223 */ /* 0x000fe200000100ae */
[----:B------:R-:W-:-:S05]  /*47d0*/  @P2 FMUL.FTZ R185, R143, R142 ;  /* 0x0000008e8fb92220 */ /* 0x000fca0000410000 */
[----:B------:R-:W1:Y:S01]  /*47e0*/  @P2 LDC.64 R142, c[0x0][0x408] ;  /* 0x00010200ff8e2b82 */ /* 0x000e620000000a00 */
[----:B0-----:R-:W-:-:S04]  /*47f0*/  @P2 FMUL.FTZ R141, R184, R141 ;  /* 0x0000008db88d2220 */ /* 0x001fc80000410000 */
[----:B------:R-:W-:Y:S01]  /*4800*/  @P2 FMUL.FTZ R208, R141, R140 ;  /* 0x0000008c8dd02220 */ /* 0x000fe20000410000 */
[----:B------:R-:W-:Y:S01]  /*4810*/  @P3 FFMA.FTZ R141, R148, R186, R187 ;  /* 0x000000ba948d3223 */ /* 0x000fe200000100bb */
[----:B-1----:R-:W-:-:S03]  /*4820*/  @P2 FMUL.FTZ R143, R174, R143 ;  /* 0x0000008fae8f2220 */ /* 0x002fc60000410000 */
[----:B------:R-:W-:Y:S01]  /*4830*/  @P3 FADD.FTZ R141, R196, -R141 ;  /* 0x8000008dc48d3221 */ /* 0x000fe20000010000 */
[----:B------:R-:W-:Y:S01]  /*4840*/  @P2 FSEL R210, R208, RZ, P5 ;  /* 0x000000ffd0d22208 */ /* 0x000fe20002800000 */
[----:B------:R-:W-:Y:S01]  /*4850*/  @P3 FFMA.FTZ R208, R15, R186, R187 ;  /* 0x000000ba0fd03223 */ /* 0x000fe200000100bb */
[----:B------:R-:W-:Y:S01]  /*4860*/  @P2 LOP3.LUT P5, RZ, R176, 0xff000000, RZ, 0xc0, !PT ;  /* 0xff000000b0ff2812 */ /* 0x000fe200078ac0ff */
[----:B------:R-:W-:Y:S01]  /*4870*/  @P3 FFMA.FTZ R207, R4, R141, R207 ;  /* 0x0000008d04cf3223 */ /* 0x000fe200000100cf */
[----:B------:R-:W-:Y:S01]  /*4880*/  @P2 FMUL.FTZ R143, R143, R142 ;  /* 0x0000008e8f8f2220 */ /* 0x000fe20000410000 */
[----:B------:R-:W0:Y:S01]  /*4890*/  @P2 LDC.64 R140, c[0x0][0x408] ;  /* 0x00010200ff8c2b82 */ /* 0x000e220000000a00 */
[----:B------:R-:W-:Y:S01]  /*48a0*/  @P2 FSEL R142, R185, RZ, P4 ;  /* 0x000000ffb98e2208 */ /* 0x000fe20002000000 */
[----:B------:R-:W-:Y:S01]  /*48b0*/  @P3 FADD.FTZ R208, R195, -R208 ;  /* 0x800000d0c3d03221 */ /* 0x000fe20000010000 */
[----:B------:R-:W-:Y:S02]  /*48c0*/  @P2 LOP3.LUT P4, RZ, R176, 0xff0000, RZ, 0xc0, !PT ;  /* 0x00ff0000b0ff2812 */ /* 0x000fe4000788c0ff */
[----:B------:R-:W-:Y:S01]  /*48d0*/  @P2 F2FP.BF16.F32.PACK_AB R142, RZ, R142 ;  /* 0x0000008eff8e223e */ /* 0x000fe200000010ff */
[----:B------:R-:W-:Y:S01]  /*48e0*/  @P3 FFMA.FTZ R209, R4, R208, R209 ;  /* 0x000000d004d13223 */ /* 0x000fe200000100d1 */
[----:B------:R-:W-:Y:S01]  /*48f0*/  @P2 FSEL R208, R143, RZ, P4 ;  /* 0x000000ff8fd02208 */ /* 0x000fe20002000000 */
[----:B------:R-:W-:Y:S01]  /*4900*/  @P3 FFMA.FTZ R143, R149, R186, R187 ;  /* 0x000000ba958f3223 */ /* 0x000fe200000100bb */
[----:B------:R-:W-:-:S02]  /*4910*/  @P2 PRMT R136, R142, 0x7610, R136 ;  /* 0x000076108e882816 */ /* 0x000fc40000000088 */
[----:B------:R-:W-:Y:S01]  /*4920*/  @P2 LOP3.LUT P4, RZ, R177, 0xff, RZ, 0xc0, !PT ;  /* 0x000000ffb1ff2812 */ /* 0x000fe2000788c0ff */
[----:B------:R-:W-:Y:S01]  /*4930*/  @P3 FADD.FTZ R143, R194, -R143 ;  /* 0x8000008fc28f3221 */ /* 0x000fe20000010000 */
[----:B------:R-:W-:Y:S02]  /*4940*/  @P2 F2FP.BF16.F32.PACK_AB R208, RZ, R208 ;  /* 0x000000d0ffd0223e */ /* 0x000fe400000010ff */
[----:B------:R-:W-:Y:S02]  /*4950*/  @P2 F2FP.BF16.F32.PACK_AB R210, RZ, R210 ;  /* 0x000000d2ffd2223e */ /* 0x000fe400000010ff */
[----:B------:R-:W-:Y:S02]  /*4960*/  @P2 PRMT R137, R208, 0x7610, R137 ;  /* 0x00007610d0892816 */ /* 0x000fe40000000089 */
[----:B------:R-:W-:Y:S02]  /*4970*/  PRMT R208, R51, 0x7632, R208 ;  /* 0x0000763233d07816 */ /* 0x000fe400000000d0 */
[----:B------:R-:W-:-:S02]  /*4980*/  @P2 PRMT R136, R136, 0x5410, R210 ;  /* 0x0000541088882816 */ /* 0x000fc400000000d2 */
[----:B------:R-:W-:Y:S01]  /*4990*/  SHF.L.U32 R208, R208, 0x10, RZ ;  /* 0x00000010d0d07819 */ /* 0x000fe200000006ff */
[----:B0-----:R-:W-:-:S04]  /*49a0*/  @P2 FMUL.FTZ R141, R207, R141 ;  /* 0x0000008dcf8d2220 */ /* 0x001fc80000410000 */
[----:B------:R-:W-:Y:S01]  /*49b0*/  @P2 FMUL.FTZ R140, R141, R140 ;  /* 0x0000008c8d8c2220 */ /* 0x000fe20000410000 */
[----:B------:R-:W-:-:S04]  /*49c0*/  @P3 FFMA.FTZ R208, R4, R245, R208 ;  /* 0x000000f504d03223 */ /* 0x000fc800000100d0 */
[----:B------:R-:W-:Y:S02]  /*49d0*/  @P2 FSEL R185, R140, RZ, P5 ;  /* 0x000000ff8cb92208 */ /* 0x000fe40002800000 */
[----:B------:R-:W0:Y:S02]  /*49e0*/  @P2 LDC.64 R140, c[0x0][0x408] ;  /* 0x00010200ff8c2b82 */ /* 0x000e240000000a00 */
[----:B------:R-:W-:-:S04]  /*49f0*/  @P2 F2FP.BF16.F32.PACK_AB R185, RZ, R185 ;  /* 0x000000b9ffb9223e */ /* 0x000fc800000010ff */
[----:B------:R-:W-:Y:S01]  /*4a00*/  @P2 PRMT R137, R137, 0x5410, R185 ;  /* 0x0000541089892816 */ /* 0x000fe200000000b9 */
[----:B0-----:R-:W-:-:S04]  /*4a10*/  @P2 FMUL.FTZ R141, R209, R141 ;  /* 0x0000008dd18d2220 */ /* 0x001fc80000410000 */
[----:B------:R-:W-:Y:S01]  /*4a20*/  @P2 FMUL.FTZ R141, R141, R140 ;  /* 0x0000008c8d8d2220 */ /* 0x000fe20000410000 */
[----:B------:R-:W-:Y:S02]  /*4a30*/  F2FP.BF16.F32.PACK_AB R140, R184, R175 ;  /* 0x000000afb88c723e */ /* 0x000fe400000010ff */
[----:B------:R-:W-:Y:S02]  /*4a40*/  PRMT R184, R50, 0x7632, R184 ;  /* 0x0000763232b87816 */ /* 0x000fe400000000b8 */
[----:B------:R-:W-:Y:S02]  /*4a50*/  @P2 FSEL R175, R141, RZ, P4 ;  /* 0x000000ff8daf2208 */ /* 0x000fe40002000000 */
[----:B------:R-:W-:Y:S02]  /*4a60*/  SHF.L.U32 R184, R184, 0x10, RZ ;  /* 0x00000010b8b87819 */ /* 0x000fe400000006ff */
[----:B------:R-:W-:Y:S01]  /*4a70*/  F2FP.BF16.F32.PACK_AB R141, R207, R174 ;  /* 0x000000aecf8d723e */ /* 0x000fe200000010ff */
[----:B------:R-:W-:Y:S01]  /*4a80*/  @P3 FFMA.FTZ R174, R16, R186, R187 ;  /* 0x000000ba10ae3223 */ /* 0x000fe200000100bb */
[----:B------:R-:W-:Y:S01]  /*4a90*/  SHF.L.U32 R207, R51, 0x10, RZ ;  /* 0x0000001033cf7819 */ /* 0x000fe200000006ff */
[----:B------:R-:W-:Y:S01]  /*4aa0*/  @P3 FFMA.FTZ R184, R4, R143, R184 ;  /* 0x0000008f04b83223 */ /* 0x000fe200000100b8 */
[----:B------:R-:W-:Y:S01]  /*4ab0*/  @P2 LOP3.LUT P4, RZ, R177, 0xff00, RZ, 0xc0, !PT ;  /* 0x0000ff00b1ff2812 */ /* 0x000fe2000788c0ff */
[----:B------:R-:W0:Y:S01]  /*4ac0*/  @P2 LDC.64 R142, c[0x0][0x408] ;  /* 0x00010200ff8e2b82 */ /* 0x000e220000000a00 */
[----:B------:R-:W-:-:S04]  /*4ad0*/  @P2 F2FP.BF16.F32.PACK_AB R175, RZ, R175 ;  /* 0x000000afffaf223e */ /* 0x000fc800000010ff */
[----:B------:R-:W-:Y:S01]  /*4ae0*/  @P2 PRMT R138, R175, 0x7610, R138 ;  /* 0x00007610af8a2816 */ /* 0x000fe2000000008a */
[----:B0-----:R-:W-:-:S04]  /*4af0*/  @P2 FMUL.FTZ R143, R184, R143 ;  /* 0x0000008fb88f2220 */ /* 0x001fc80000410000 */
[----:B------:R-:W-:Y:S01]  /*4b00*/  @P2 FMUL.FTZ R142, R143, R142 ;  /* 0x0000008e8f8e2220 */ /* 0x000fe20000410000 */
[----:B------:R-:W-:-:S04]  /*4b10*/  @P3 FADD.FTZ R143, R193, -R174 ;  /* 0x800000aec18f3221 */ /* 0x000fc80000010000 */
[----:B------:R-:W-:Y:S01]  /*4b20*/  @P2 FSEL R174, R142, RZ, P4 ;  /* 0x000000ff8eae2208 */ /* 0x000fe20002000000 */
[----:B------:R-:W-:Y:S01]  /*4b30*/  @P3 FFMA.FTZ R207, R4, R143, R207 ;  /* 0x0000008f04cf3223 */ /* 0x000fe200000100cf */
[----:B------:R-:W-:Y:S01]  /*4b40*/  @P2 LOP3.LUT P4, RZ, R177, 0xff0000, RZ, 0xc0, !PT ;  /* 0x00ff0000b1ff2812 */ /* 0x000fe2000788c0ff */
[----:B------:R-:W0:Y:S01]  /*4b50*/  @P2 LDC.64 R142, c[0x0][0x408] ;  /* 0x00010200ff8e2b82 */ /* 0x000e220000000a00 */
[----:B------:R-:W-:-:S04]  /*4b60*/  @P2 F2FP.BF16.F32.PACK_AB R174, RZ, R174 ;  /* 0x000000aeffae223e */ /* 0x000fc800000010ff */
[----:B------:R-:W-:Y:S01]  /*4b70*/  @P2 PRMT R138, R138, 0x5410, R174 ;  /* 0x000054108a8a2816 */ /* 0x000fe200000000ae */
[----:B0-----:R-:W-:-:S04]  /*4b80*/  @P2 FMUL.FTZ R143, R207, R143 ;  /* 0x0000008fcf8f2220 */ /* 0x001fc80000410000 */
[----:B------:R-:W-:-:S05]  /*4b90*/  @P2 FMUL.FTZ R142, R143, R142 ;  /* 0x0000008e8f8e2220 */ /* 0x000fca0000410000 */
        /* <DEDUP_REMOVED lines=14> */
.L_x_5640:
[----:B------:R-:W-:Y:S01]  /*4c80*/  ISETP.GT.AND P3, PT, R3, RZ, PT ;  /* 0x000000ff0300720c */ /* 0x000fe20003f64270 */
[----:B0-----:R-:W0:Y:S01]  /*4c90*/  @P2 LDC.64 R174, c[0x0][0x408] ;  /* 0x00010200ffae2b82 */ /* 0x001e220000000a00 */
[----:B------:R-:W-:Y:S02]  /*4ca0*/  SHF.L.U32 R185, R48, 0x10, RZ ;  /* 0x0000001030b97819 */ /* 0x000fe400000006ff */
[C---:B------:R-:W-:Y:S02]  /*4cb0*/  @P2 LOP3.LUT P4, RZ, R176.reuse, 0xff, RZ, 0xc0, !PT ;  /* 0x000000ffb0ff2812 */ /* 0x040fe4000788c0ff */
[----:B------:R-:W-:Y:S02]  /*4cc0*/  @P2 LOP3.LUT P5, RZ, R176, 0xff00, RZ, 0xc0, !PT ;  /* 0x0000ff00b0ff2812 */ /* 0x000fe400078ac0ff */
[----:B------:R-:W-:-:S04]  /*4cd0*/  PRMT R209, R49, 0x7632, R209 ;  /* 0x0000763231d17816 */ /* 0x000fc800000000d1 */
[----:B------:R-:W-:Y:S01]  /*4ce0*/  SHF.L.U32 R209, R209, 0x10, RZ ;  /* 0x00000010d1d17819 */ /* 0x000fe200000006ff */
[-CC-:B------:R-:W-:Y:S01]  /*4cf0*/  @P3 FFMA.FTZ R184, R13, R186.reuse, R187.reuse ;  /* 0x000000ba0db83223 */ /* 0x180fe200000100bb */
[-CC-:B------:R-:W-:Y:S01]  /*4d00*/  @P3 FFMA.FTZ R207, R147, R186.reuse, R187.reuse ;  /* 0x000000ba93cf3223 */ /* 0x180fe200000100bb */
[----:B------:R-:W-:Y:S02]  /*4d10*/  @P3 FFMA.FTZ R208, R14, R186, R187 ;  /* 0x000000ba0ed03223 */ /* 0x000fe400000100bb */
[----:B------:R-:W-:Y:S01]  /*4d20*/  @P3 FADD.FTZ R184, R199, -R184 ;  /* 0x800000b8c7b83221 */ /* 0x000fe20000010000 */
[----:B------:R-:W-:Y:S01]  /*4d30*/  @P3 FADD.FTZ R207, R198, -R207 ;  /* 0x800000cfc6cf3221 */ /* 0x000fe20000010000 */
[----:B------:R-:W-:Y:S02]  /*4d40*/  @P3 FADD.FTZ R208, R197, -R208 ;  /* 0x800000d0c5d03221 */ /* 0x000fe40000010000 */
[----:B------:R-:W-:-:S04]  /*4d50*/  @P3 FFMA.FTZ R185, R4, R184, R185 ;  /* 0x000000b804b93223 */ /* 0x000fc800000100b9 */
[----:B0-----:R-:W-:Y:S01]  /*4d60*/  @P2 FMUL.FTZ R175, R185, R175 ;  /* 0x000000afb9af2220 */ /* 0x001fe20000410000 */
[----:B------:R-:W-:-:S03]  /*4d70*/  PRMT R185, R48, 0x7632, R185 ;  /* 0x0000763230b97816 */ /* 0x000fc600000000b9 */
[----:B------:R-:W-:Y:S01]  /*4d80*/  @P2 FMUL.FTZ R184, R175, R174 ;  /* 0x000000aeafb82220 */ /* 0x000fe20000410000 */
[----:B------:R-:W-:Y:S01]  /*4d90*/  SHF.L.U32 R185, R185, 0x10, RZ ;  /* 0x00000010b9b97819 */ /* 0x000fe200000006ff */
[----:B------:R-:W0:Y:S04]  /*4da0*/  @P2 LDC.64 R174, c[0x0][0x408] ;  /* 0x00010200ffae2b82 */ /* 0x000e280000000a00 */
[----:B------:R-:W-:Y:S01]  /*4db0*/  @P3 FFMA.FTZ R185, R4, R207, R185 ;  /* 0x000000cf04b93223 */ /* 0x000fe200000100b9 */
[----:B------:R-:W-:-:S05]  /*4dc0*/  SHF.L.U32 R207, R49, 0x10, RZ ;  /* 0x0000001031cf7819 */ /* 0x000fca00000006ff */
[----:B------:R-:W-:Y:S01]  /*4dd0*/  @P3 FFMA.FTZ R207, R4, R208, R207 ;  /* 0x000000d004cf3223 */ /* 0x000fe200000100cf */
[----:B------:R-:W-:-:S04]  /*4de0*/  @P3 FFMA.FTZ R208, R16, R186, R187 ;  /* 0x000000ba10d03223 */ /* 0x000fc800000100bb */
[----:B------:R-:W-:Y:S01]  /*4df0*/  @P3 FADD.FTZ R208, R193, -R208 ;  /* 0x800000d0c1d03221 */ /* 0x000fe20000010000 */
[----:B0-----:R-:W-:Y:S01]  /*4e00*/  @P2 FMUL.FTZ R175, R185, R175 ;  /* 0x000000afb9af2220 */ /* 0x001fe20000410000 */
[----:B------:R-:W-:Y:S02]  /*4e10*/  @P2 FSEL R185, R184, RZ, P4 ;  /* 0x000000ffb8b92208 */ /* 0x000fe40002000000 */
[----:B------:R-:W-:Y:S01]  /*4e20*/  @P2 LOP3.LUT P4, RZ, R176, 0xff0000, RZ, 0xc0, !PT ;  /* 0x00ff0000b0ff2812 */ /* 0x000fe2000788c0ff */
[----:B------:R-:W-:Y:S01]  /*4e30*/  @P2 FMUL.FTZ R174, R175, R174 ;  /* 0x000000aeafae2220 */ /* 0x000fe20000410000 */
[----:B------:R-:W-:-:S04]  /*4e40*/  @P2 F2FP.BF16.F32.PACK_AB R185, RZ, R185 ;  /* 0x000000b9ffb9223e */ /* 0x000fc800000010ff */
[----:B------:R-:W-:Y:S02]  /*4e50*/  @P2 FSEL R184, R174, RZ, P5 ;  /* 0x000000ffaeb82208 */ /* 0x000fe40002800000 */
[----:B------:R-:W0:Y:S01]  /*4e60*/  @P2 LDC.64 R174, c[0x0][0x408] ;  /* 0x00010200ffae2b82 */ /* 0x000e220000000a00 */
[----:B------:R-:W-:Y:S02]  /*4e70*/  @P2 PRMT R136, R185, 0x7610, R136 ;  /* 0x00007610b9882816 */ /* 0x000fe40000000088 */
[----:B------:R-:W-:Y:S02]  /*4e80*/  @P2 F2FP.BF16.F32.PACK_AB R184, RZ, R184 ;  /* 0x000000b8ffb8223e */ /* 0x000fe400000010ff */
[----:B------:R-:W-:Y:S02]  /*4e90*/  @P2 LOP3.LUT P5, RZ, R176, 0xff000000, RZ, 0xc0, !PT ;  /* 0xff000000b0ff2812 */ /* 0x000fe400078ac0ff */
[----:B------:R-:W-:Y:S01]  /*4ea0*/  @P2 PRMT R136, R136, 0x5410, R184 ;  /* 0x0000541088882816 */ /* 0x000fe200000000b8 */
[----:B------:R-:W-:Y:S01]  /*4eb0*/  @P3 FFMA.FTZ R184, R15, R186, R187 ;  /* 0x000000ba0fb83223 */ /* 0x000fe200000100bb */
[----:B------:R-:W-:-:S03]  /*4ec0*/  SHF.L.U32 R185, R50, 0x10, RZ ;  /* 0x0000001032b97819 */ /* 0x000fc600000006ff */
[----:B------:R-:W-:-:S04]  /*4ed0*/  @P3 FADD.FTZ R184, R195, -R184 ;  /* 0x800000b8c3b83221 */ /* 0x000fc80000010000 */
[----:B------:R-:W-:Y:S01]  /*4ee0*/  @P3 FFMA.FTZ R185, R4, R184, R185 ;  /* 0x000000b804b93223 */ /* 0x000fe200000100b9 */
[----:B0-----:R-:W-:Y:S01]  /*4ef0*/  @P2 FMUL.FTZ R207, R207, R175 ;  /* 0x000000afcfcf2220 */ /* 0x001fe20000410000 */
[----:B------:R-:W-:-:S03]  /*4f00*/  @P3 FFMA.FTZ R175, R148, R186, R187 ;  /* 0x000000ba94af3223 */ /* 0x000fc600000100bb */
[----:B------:R-:W-:Y:S01]  /*4f10*/  @P2 FMUL.FTZ R207, R207, R174 ;  /* 0x000000aecfcf2220 */ /* 0x000fe20000410000 */
[----:B------:R-:W-:-:S04]  /*4f20*/  @P3 FADD.FTZ R175, R196, -R175 ;  /* 0x800000afc4af3221 */ /* 0x000fc80000010000 */
[----:B------:R-:W-:Y:S01]  /*4f30*/  @P3 FFMA.FTZ R209, R4, R175, R209 ;  /* 0x000000af04d13223 */ /* 0x000fe200000100d1 */
[----:B------:R-:W-:Y:S01]  /*4f40*/  @P2 FSEL R207, R207, RZ, P4 ;  /* 0x000000ffcfcf2208 */ /* 0x000fe20002000000 */
[----:B------:R-:W0:Y:S01]  /*4f50*/  @P2 LDC.64 R174, c[0x0][0x408] ;  /* 0x00010200ffae2b82 */ /* 0x000e220000000a00 */
[----:B------:R-:W-:Y:S02]  /*4f60*/  @P2 LOP3.LUT P4, RZ, R177, 0xff, RZ, 0xc0, !PT ;  /* 0x000000ffb1ff2812 */ /* 0x000fe4000788c0ff */
[----:B------:R-:W-:-:S04]  /*4f70*/  @P2 F2FP.BF16.F32.PACK_AB R207, RZ, R207 ;  /* 0x000000cfffcf223e */ /* 0x000fc800000010ff */
[----:B------:R-:W-:Y:S01]  /*4f80*/  @P2 PRMT R137, R207, 0x7610, R137 ;  /* 0x00007610cf892816 */ /* 0x000fe20000000089 */
[----:B------:R-:W-:-:S04]  /*4f90*/  @P3 FFMA.FTZ R207, R149, R186, R187 ;  /* 0x000000ba95cf3223 */ /* 0x000fc800000100bb */
[----:B------:R-:W-:Y:S01]  /*4fa0*/  @P3 FADD.FTZ R207, R194, -R207 ;  /* 0x800000cfc2cf3221 */ /* 0x000fe20000010000 */
[----:B0-----:R-:W-:-:S04]  /*4fb0*/  @P2 FMUL.FTZ R175, R209, R175 ;  /* 0x000000afd1af2220 */ /* 0x001fc80000410000 */
[----:B------:R-:W-:-:S05]  /*4fc0*/  @P2 FMUL.FTZ R174, R175, R174 ;  /* 0x000000aeafae2220 */ /* 0x000fca0000410000 */
[----:B------:R-:W-:Y:S02]  /*4fd0*/  @P2 FSEL R174, R174, RZ, P5 ;  /* 0x000000ffaeae2208 */ /* 0x000fe40002800000 */
[----:B------:R-:W-:Y:S02]  /*4fe0*/  @P2 LOP3.LUT P5, RZ, R177, 0xff00, RZ, 0xc0, !PT ;  /* 0x0000ff00b1ff2812 */ /* 0x000fe400078ac0ff */
[----:B------:R-:W-:Y:S02]  /*4ff0*/  @P2 F2FP.BF16.F32.PACK_AB R184, RZ, R174 ;  /* 0x000000aeffb8223e */ /* 0x000fe400000010ff */
[----:B------:R-:W0:Y:S02]  /*5000*/  @P2 LDC.64 R174, c[0x0][0x408] ;  /* 0x00010200ffae2b82 */ /* 0x000e240000000a00 */
[----:B------:R-:W-:Y:S01]  /*5010*/  @P2 PRMT R137, R137, 0x5410, R184 ;  /* 0x0000541089892816 */ /* 0x000fe200000000b8 */
[----:B0-----:R-:W-:Y:S01]  /*5020*/  @P2 FMUL.FTZ R175, R185, R175 ;  /* 0x000000afb9af2220 */ /* 0x001fe20000410000 */
[----:B------:R-:W-:-:S03]  /*5030*/  PRMT R185, R50, 0x7632, R185 ;  /* 0x0000763232b97816 */ /* 0x000fc600000000b9 */
[----:B------:R-:W-:Y:S01]  /*5040*/  @P2 FMUL.FTZ R184, R175, R174 ;  /* 0x000000aeafb82220 */ /* 0x000fe20000410000 */
[----:B------:R-:W-:Y:S01]  /*5050*/  SHF.L.U32 R185, R185, 0x10, RZ ;  /* 0x00000010b9b97819 */ /* 0x000fe200000006ff */
[----:B------:R-:W0:Y:S03]  /*5060*/  @P2 LDC.64 R174, c[0x0][0x408] ;  /* 0x00010200ffae2b82 */ /* 0x000e260000000a00 */
[----:B------:R-:W-:Y:S01]  /*5070*/  @P2 FSEL R184, R184, RZ, P4 ;  /* 0x000000ffb8b82208 */ /* 0x000fe20002000000 */
[----:B------:R-:W-:Y:S01]  /*5080*/  @P3 FFMA.FTZ R185, R4, R207, R185 ;  /* 0x000000cf04b93223 */ /* 0x000fe200000100b9 */
[----:B------:R-:W-:Y:S02]  /*5090*/  @P2 LOP3.LUT P4, RZ, R177, 0xff0000, RZ, 0xc0, !PT ;  /* 0x00ff0000b1ff2812 */ /* 0x000fe4000788c0ff */
[----:B------:R-:W-:-:S04]  /*50a0*/  @P2 F2FP.BF16.F32.PACK_AB R184, RZ, R184 ;  /* 0x000000b8ffb8223e */ /* 0x000fc800000010ff */
[----:B------:R-:W-:Y:S01]  /*50b0*/  @P2 PRMT R138, R184, 0x7610, R138 ;  /* 0x00007610b88a2816 */ /* 0x000fe2000000008a */
[----:B0-----:R-:W-:Y:S01]  /*50c0*/  @P2 FMUL.FTZ R175, R185, R175 ;  /* 0x000000afb9af2220 */ /* 0x001fe20000410000 */
[----:B------:R-:W-:-:S03]  /*50d0*/  SHF.L.U32 R185, R51, 0x10, RZ ;  /* 0x0000001033b97819 */ /* 0x000fc600000006ff */
[----:B------:R-:W-:Y:S02]  /*50e0*/  @P2 FMUL.FTZ R174, R175, R174 ;  /* 0x000000aeafae2220 */ /* 0x000fe40000410000 */
[----:B------:R-:W-:-:S03]  /*50f0*/  @P3 FFMA.FTZ R185, R4, R208, R185 ;  /* 0x000000d004b93223 */ /* 0x000fc600000100b9 */
[----:B------:R-:W-:Y:S02]  /*5100*/  @P2 FSEL R207, R174, RZ, P5 ;  /* 0x000000ffaecf2208 */ /* 0x000fe40002800000 */
[----:B------:R-:W0:Y:S02]  /*5110*/  @P2 LDC.64 R174, c[0x0][0x408] ;  /* 0x00010200ffae2b82 */ /* 0x000e240000000a00 */
[----:B------:R-:W-:-:S04]  /*5120*/  @P2 F2FP.BF16.F32.PACK_AB R207, RZ, R207 ;  /* 0x000000cfffcf223e */ /* 0x000fc800000010ff */
[----:B------:R-:W-:Y:S01]  /*5130*/  @P2 PRMT R138, R138, 0x5410, R207 ;  /* 0x000054108a8a2816 */ /* 0x000fe200000000cf */
        /* <DEDUP_REMOVED lines=19> */
.L_x_5639:
[----:B------:R-:W-:Y:S05]  /*5270*/  @!P0 BRA `(.L_x_5642) ;  /* 0x00000004007c8947 */ /* 0x000fea0003800000 */
[----:B------:R-:W1:Y:S01]  /*5280*/  @P2 LDC.64 R140, c[0x0][0x408] ;  /* 0x00010200ff8c2b82 */ /* 0x000e620000000a00 */
[-CC-:B------:R-:W-:Y:S01]  /*5290*/  FFMA.FTZ R142, R13, R186.reuse, R187.reuse ;  /* 0x000000ba0d8e7223 */ /* 0x180fe200000100bb */
[----:B------:R-:W-:Y:S01]  /*52a0*/  ISETP.GT.AND P3, PT, R3, RZ, PT ;  /* 0x000000ff0300720c */ /* 0x000fe20003f64270 */
[-CC-:B0-----:R-:W-:Y:S01]  /*52b0*/  FFMA.FTZ R175, R147, R186.reuse, R187.reuse ;  /* 0x000000ba93af7223 */ /* 0x181fe200000100bb */
[-C--:B------:R-:W-:Y:S01]  /*52c0*/  FFMA.FTZ R184, R14, R186.reuse, R187 ;  /* 0x000000ba0eb87223 */ /* 0x080fe200000100bb */
[----:B------:R-:W-:Y:S01]  /*52d0*/  FADD.FTZ R143, R199, -R142 ;  /* 0x8000008ec78f7221 */ /* 0x000fe20000010000 */
[----:B------:R-:W-:Y:S01]  /*52e0*/  @P2 LOP3.LUT P5, RZ, R176, 0xff00, RZ, 0xc0, !PT ;  /* 0x0000ff00b0ff2812 */ /* 0x000fe200078ac0ff */
[----:B------:R-:W-:Y:S01]  /*52f0*/  FADD.FTZ R175, R198, -R175 ;  /* 0x800000afc6af7221 */ /* 0x000fe20000010000 */
[----:B------:R-:W-:Y:S01]  /*5300*/  FADD.FTZ R207, R197, -R184 ;  /* 0x800000b8c5cf7221 */ /* 0x000fe20000010000 */
[----:B------:R-:W-:Y:S01]  /*5310*/  FMUL.FTZ R174, R4, R143 ;  /* 0x0000008f04ae7220 */ /* 0x000fe20000410000 */
[----:B------:R-:W-:Y:S01]  /*5320*/  @P2 LOP3.LUT P4, RZ, R176, 0xff, RZ, 0xc0, !PT ;  /* 0x000000ffb0ff2812 */ /* 0x000fe2000788c0ff */
[----:B------:R-:W0:Y:S01]  /*5330*/  @P2 LDC.64 R142, c[0x0][0x408] ;  /* 0x00010200ff8e2b82 */ /* 0x000e220000000a00 */
[C---:B------:R-:W-:Y:S01]  /*5340*/  FMUL.FTZ R175, R4.reuse, R175 ;  /* 0x000000af04af7220 */ /* 0x040fe20000410000 */
[----:B------:R-:W-:Y:S01]  /*5350*/  FMUL.FTZ R184, R4, R207 ;  /* 0x000000cf04b87220 */ /* 0x000fe20000410000 */
[----:B------:R-:W-:Y:S01]  /*5360*/  FSEL R174, R174, RZ, P3 ;  /* 0x000000ffaeae7208 */ /* 0x000fe20001800000 */
[----:B------:R-:W-:-:S02]  /*5370*/  FFMA.FTZ R208, R16, R186, R187 ;  /* 0x000000ba10d07223 */ /* 0x000fc400000100bb */
[----:B------:R-:W-:Y:S02]  /*5380*/  FSEL R175, R175, RZ, P3 ;  /* 0x000000ffafaf7208 */ /* 0x000fe40001800000 */
[----:B------:R-:W-:Y:S01]  /*5390*/  FSEL R184, R184, RZ, P3 ;  /* 0x000000ffb8b87208 */ /* 0x000fe20001800000 */
[----:B-1----:R-:W-:-:S04]  /*53a0*/  @P2 FMUL.FTZ R141, R174, R141 ;  /* 0x0000008dae8d2220 */ /* 0x002fc80000410000 */
[----:B------:R-:W-:Y:S02]  /*53b0*/  @P2 FMUL.FTZ R185, R141, R140 ;  /* 0x0000008c8db92220 */ /* 0x000fe40000410000 */
[----:B------:R-:W1:Y:S03]  /*53c0*/  @P2 LDC.64 R140, c[0x0][0x408] ;  /* 0x00010200ff8c2b82 */ /* 0x000e660000000a00 */
[----:B------:R-:W-:Y:S01]  /*53d0*/  @P2 FSEL R185, R185, RZ, P4 ;  /* 0x000000ffb9b92208 */ /* 0x000fe20002000000 */
[----:B0-----:R-:W-:Y:S01]  /*53e0*/  @P2 FMUL.FTZ R143, R184, R143 ;  /* 0x0000008fb88f2220 */ /* 0x001fe20000410000 */
[----:B------:R-:W-:Y:S02]  /*53f0*/  @P2 LOP3.LUT P4, RZ, R176, 0xff0000, RZ, 0xc0, !PT ;  /* 0x00ff0000b0ff2812 */ /* 0x000fe4000788c0ff */
[----:B------:R-:W-:Y:S01]  /*5400*/  @P2 F2FP.BF16.F32.PACK_AB R185, RZ, R185 ;  /* 0x000000b9ffb9223e */ /* 0x000fe200000010ff */
[----:B------:R-:W-:Y:S01]  /*5410*/  @P2 FMUL.FTZ R207, R143, R142 ;  /* 0x0000008e8fcf2220 */ /* 0x000fe20000410000 */
[----:B------:R-:W-:-:S02]  /*5420*/  FFMA.FTZ R143, R148, R186, R187 ;  /* 0x000000ba948f7223 */ /* 0x000fc400000100bb */
[----:B------:R-:W-:Y:S02]  /*5430*/  @P2 PRMT R136, R185, 0x7610, R136 ;  /* 0x00007610b9882816 */ /* 0x000fe40000000088 */
[----:B------:R-:W-:Y:S01]  /*5440*/  FADD.FTZ R143, R196, -R143 ;  /* 0x8000008fc48f7221 */ /* 0x000fe20000010000 */
[----:B------:R-:W-:Y:S02]  /*5450*/  @P2 FSEL R207, R207, RZ, P4 ;  /* 0x000000ffcfcf2208 */ /* 0x000fe40002000000 */
[----:B------:R-:W-:Y:S01]  /*5460*/  @P2 LOP3.LUT P4, RZ, R177, 0xff, RZ, 0xc0, !PT ;  /* 0x000000ffb1ff2812 */ /* 0x000fe2000788c0ff */
[----:B------:R-:W-:Y:S01]  /*5470*/  FMUL.FTZ R143, R4, R143 ;  /* 0x0000008f048f7220 */ /* 0x000fe20000410000 */
[----:B------:R-:W-:-:S04]  /*5480*/  @P2 F2FP.BF16.F32.PACK_AB R185, RZ, R207 ;  /* 0x000000cfffb9223e */ /* 0x000fc800000010ff */
[----:B------:R-:W-:Y:S01]  /*5490*/  FSEL R143, R143, RZ, P3 ;  /* 0x000000ff8f8f7208 */ /* 0x000fe20001800000 */
[----:B-1----:R-:W-:Y:S01]  /*54a0*/  @P2 FMUL.FTZ R141, R175, R141 ;  /* 0x0000008daf8d2220 */ /* 0x002fe20000410000 */
[----:B------:R-:W-:Y:S01]  /*54b0*/  @P2 PRMT R137, R185, 0x7610, R137 ;  /* 0x00007610b9892816 */ /* 0x000fe20000000089 */
[----:B------:R-:W-:Y:S02]  /*54c0*/  FFMA.FTZ R185, R149, R186, R187 ;  /* 0x000000ba95b97223 */ /* 0x000fe400000100bb */
[----:B------:R-:W-:Y:S02]  /*54d0*/  @P2 FMUL.FTZ R140, R141, R140 ;  /* 0x0000008c8d8c2220 */ /* 0x000fe40000410000 */
[----:B------:R-:W-:-:S03]  /*54e0*/  FADD.FTZ R185, R194, -R185 ;  /* 0x800000b9c2b97221 */ /* 0x000fc60000010000 */
[----:B------:R-:W-:Y:S01]  /*54f0*/  @P2 FSEL R142, R140, RZ, P5 ;  /* 0x000000ff8c8e2208 */ /* 0x000fe20002800000 */
[----:B------:R-:W-:Y:S01]  /*5500*/  FMUL.FTZ R185, R4, R185 ;  /* 0x000000b904b97220 */ /* 0x000fe20000410000 */
[----:B------:R-:W0:Y:S01]  /*5510*/  @P2 LDC.64 R140, c[0x0][0x408] ;  /* 0x00010200ff8c2b82 */ /* 0x000e220000000a00 */
[----:B------:R-:W-:Y:S02]  /*5520*/  @P2 LOP3.LUT P5, RZ, R176, 0xff000000, RZ, 0xc0, !PT ;  /* 0xff000000b0ff2812 */ /* 0x000fe400078ac0ff */
[----:B------:R-:W-:Y:S02]  /*5530*/  @P2 F2FP.BF16.F32.PACK_AB R142, RZ, R142 ;  /* 0x0000008eff8e223e */ /* 0x000fe400000010ff */
[----:B------:R-:W-:Y:S02]  /*5540*/  FSEL R185, R185, RZ, P3 ;  /* 0x000000ffb9b97208 */ /* 0x000fe40001800000 */
[----:B------:R-:W-:Y:S01]  /*5550*/  @P2 PRMT R136, R136, 0x5410, R142 ;  /* 0x0000541088882816 */ /* 0x000fe2000000008e */
[----:B------:R-:W-:-:S04]  /*5560*/  FFMA.FTZ R142, R15, R186, R187 ;  /* 0x000000ba0f8e7223 */ /* 0x000fc800000100bb */
[----:B------:R-:W-:-:S04]  /*5570*/  FADD.FTZ R209, R195, -R142 ;  /* 0x8000008ec3d17221 */ /* 0x000fc80000010000 */
[----:B------:R-:W-:-:S05]  /*5580*/  FMUL.FTZ R142, R4, R209 ;  /* 0x000000d1048e7220 */ /* 0x000fca0000410000 */
[----:B------:R-:W-:Y:S01]  /*5590*/  FSEL R142, R142, RZ, P3 ;  /* 0x000000ff8e8e7208 */ /* 0x000fe20001800000 */
[----:B0-----:R-:W-:-:S04]  /*55a0*/  @P2 FMUL.FTZ R141, R143, R141 ;  /* 0x0000008d8f8d2220 */ /* 0x001fc80000410000 */
[----:B------:R-:W-:-:S05]  /*55b0*/  @P2 FMUL.FTZ R140, R141, R140 ;  /* 0x0000008c8d8c2220 */ /* 0x000fca0000410000 */
[----:B------:R-:W-:-:S04]  /*55c0*/  @P2 FSEL R140, R140, RZ, P5 ;  /* 0x000000ff8c8c2208 */ /* 0x000fc80002800000 */
[----:B------:R-:W-:Y:S02]  /*55d0*/  @P2 F2FP.BF16.F32.PACK_AB R207, RZ, R140 ;  /* 0x0000008cffcf223e */ /* 0x000fe400000010ff */
[----:B------:R-:W0:Y:S02]  /*55e0*/  @P2 LDC.64 R140, c[0x0][0x408] ;  /* 0x00010200ff8c2b82 */ /* 0x000e240000000a00 */
[----:B------:R-:W-:Y:S01]  /*55f0*/  @P2 PRMT R137, R137, 0x5410, R207 ;  /* 0x0000541089892816 */ /* 0x000fe200000000cf */
[----:B------:R-:W-:-:S04]  /*5600*/  FADD.FTZ R207, R193, -R208 ;  /* 0x800000d0c1cf7221 */ /* 0x000fc80000010000 */
[----:B------:R-:W-:-:S05]  /*5610*/  FMUL.FTZ R208, R4, R207 ;  /* 0x000000cf04d07220 */ /* 0x000fca0000410000 */
[----:B------:R-:W-:Y:S01]  /*5620*/  FSEL R208, R208, RZ, P3 ;  /* 0x000000ffd0d07208 */ /* 0x000fe20001800000 */
        /* <DEDUP_REMOVED lines=18> */
[----:B------:R-:W-:Y:S01]  /*5750*/  FFMA.FTZ R143, R150, R186, R187 ;  /* 0x000000ba968f7223 */ /* 0x000fe200000100bb */
[----:B------:R-:W-:Y:S02]  /*5760*/  F2FP.BF16.F32.PACK_AB R140, R175, R174 ;  /* 0x000000aeaf8c723e */ /* 0x000fe400000010ff */
[----:B------:R-:W-:Y:S01]  /*5770*/  @P2 FSEL R207, R207, RZ, P4 ;  /* 0x000000ffcfcf2208 */ /* 0x000fe20002000000 */
[----:B------:R-:W-:-:S03]  /*5780*/  FADD.FTZ R143, R192, -R143 ;  /* 0x8000008fc08f7221 */ /* 0x000fc60000010000 */
[----:B------:R-:W-:Y:S01]  /*5790*/  @P2 F2FP.BF16.F32.PACK_AB R207, RZ, R207 ;  /* 0x000000cfffcf223e */ /* 0x000fe200000010ff */
[----:B------:R-:W-:-:S03]  /*57a0*/  FMUL.FTZ R143, R4, R143 ;  /* 0x0000008f048f7220 */ /* 0x000fc60000410000 */
[----:B------:R-:W-:Y:S02]  /*57b0*/  @P2 PRMT R139, R207, 0x7610, R139 ;  /* 0x00007610cf8b2816 */ /* 0x000fe4000000008b */
        /* <DEDUP_REMOVED lines=11> */
.L_x_5642:
[----:B------:R-:W-:Y:S04]  /*5870*/  BSSY.RECONVERGENT B2, `(.L_x_5643) ;  /* 0x000000d000027945 */ /* 0x000fe80003800200 */
[----:B------:R-:W-:Y:S05]  /*5880*/  @!P2 BRA `(.L_x_5644) ;  /* 0x00000000002ca947 */ /* 0x000fea0003800000 */
[----:B0-----:R-:W-:Y:S01]  /*5890*/  FFMA.FTZ R174, R13, R186, R187 ;  /* 0x000000ba0dae7223 */ /* 0x001fe200000100bb */
        /* <DEDUP_REMOVED lines=10> */
.L_x_5644:
[----:B------:R-:W-:Y:S05]  /*5940*/  BSYNC.RECONVERGENT B2 ;  /* 0x0000000000027941 */ /* 0x000fea0003800200 */
.L_x_5643:
        /* <DEDUP_REMOVED lines=13> */
.L_x_5646:
[----:B------:R-:W-:Y:S05]  /*5a20*/  BSYNC.RECONVERGENT B2 ;  /* 0x0000000000027941 */ /* 0x000fea0003800200 */
.L_x_5645:
        /* <DEDUP_REMOVED lines=13> */
.L_x_5648:
[----:B------:R-:W-:Y:S05]  /*5b00*/  BSYNC.RECONVERGENT B2 ;  /* 0x0000000000027941 */ /* 0x000fea0003800200 */
.L_x_5647:
        /* <DEDUP_REMOVED lines=13> */
.L_x_5650:
[----:B------:R-:W-:Y:S05]  /*5be0*/  BSYNC.RECONVERGENT B2 ;  /* 0x0000000000027941 */ /* 0x000fea0003800200 */
.L_x_5649:
        /* <DEDUP_REMOVED lines=13> */
.L_x_5652:
[----:B------:R-:W-:Y:S05]  /*5cc0*/  BSYNC.RECONVERGENT B2 ;  /* 0x0000000000027941 */ /* 0x000fea0003800200 */
.L_x_5651:
        /* <DEDUP_REMOVED lines=13> */
.L_x_5654:
[----:B------:R-:W-:Y:S05]  /*5da0*/  BSYNC.RECONVERGENT B2 ;  /* 0x0000000000027941 */ /* 0x000fea0003800200 */
.L_x_5653:
        /* <DEDUP_REMOVED lines=13> */
.L_x_5656:
[----:B------:R-:W-:Y:S05]  /*5e80*/  BSYNC.RECONVERGENT B2 ;  /* 0x0000000000027941 */ /* 0x000fea0003800200 */
.L_x_5655:
[----:B------:R-:W-:Y:S05]  /*5e90*/  @!P2 BRA `(.L_x_5641) ;  /* 0x000000000030a947 */ /* 0x000fea0003800000 */
[----:B0-----:R-:W-:Y:S01]  /*5ea0*/  FFMA.FTZ R175, R150, R186, R187 ;  /* 0x000000ba96af7223 */ /* 0x001fe200000100bb */
[----:B------:R-:W-:Y:S02]  /*5eb0*/  ISETP.GT.AND P4, PT, R3, RZ, PT ;  /* 0x000000ff0300720c */ /* 0x000fe40003f84270 */
[----:B------:R-:W-:Y:S01]  /*5ec0*/  ISETP.GE.U32.AND P3, PT, R176, RZ, PT ;  /* 0x000000ffb000720c */ /* 0x000fe20003f66070 */
[----:B------:R-:W-:-:S03]  /*5ed0*/  FADD.FTZ R175, R192, -R175 ;  /* 0x800000afc0af7221 */ /* 0x000fc60000010000 */
[----:B------:R-:W-:Y:S01]  /*5ee0*/  ISETP.GE.U32.AND.EX P3, PT, R177, 0x1000000, PT, P3 ;  /* 0x01000000b100780c */ /* 0x000fe20003f66130 */
[----:B------:R-:W-:-:S05]  /*5ef0*/  FMUL.FTZ R174, R4, R175 ;  /* 0x000000af04ae7220 */ /* 0x000fca0000410000 */
[----:B------:R-:W-:-:S05]  /*5f00*/  FSEL R174, R174, RZ, P4 ;  /* 0x000000ffaeae7208 */ /* 0x000fca0002000000 */
[----:B------:R-:W-:-:S04]  /*5f10*/  FMUL.FTZ R174, R174, UR13 ;  /* 0x0000000daeae7c20 */ /* 0x000fc80008410000 */
[----:B------:R-:W-:-:S05]  /*5f20*/  FMUL.FTZ R174, R174, UR12 ;  /* 0x0000000caeae7c20 */ /* 0x000fca0008410000 */
[----:B------:R-:W-:-:S04]  /*5f30*/  FSEL R174, R174, RZ, P3 ;  /* 0x000000ffaeae7208 */ /* 0x000fc80001800000 */
[----:B------:R-:W-:-:S04]  /*5f40*/  F2FP.BF16.F32.PACK_AB R174, RZ, R174 ;  /* 0x000000aeffae723e */ /* 0x000fc800000010ff */
[----:B------:R-:W-:-:S07]  /*5f50*/  PRMT R139, R139, 0x5410, R174 ;  /* 0x000054108b8b7816 */ /* 0x000fce00000000ae */
.L_x_5641:
[----:B------:R-:W-:Y:S05]  /*5f60*/  BSYNC.RECONVERGENT B1 ;  /* 0x0000000000017941 */ /* 0x000fea0003800200 */
.L_x_5638:
[----:B------:R-:W1:Y:S01]  /*5f70*/  @P0 LDC.64 R176, c[0x0][0x478] ;  /* 0x00011e00ffb00b82 */ /* 0x000e620000000a00 */
[----:B------:R-:W-:Y:S01]  /*5f80*/  @P0 IADD3 R185, PT, PT, R211, 0x20, RZ ;  /* 0x00000020d3b90810 */ /* 0x000fe20007ffe0ff */
[----:B------:R-:W-:Y:S01]  /*5f90*/  @P2 VIADD R207, R173, 0x20 ;  /* 0x00000020adcf2836 */ /* 0x000fe20000000000 */
[----:B------:R-:W-:Y:S05]  /*5fa0*/  BSSY.RECONVERGENT B1, `(.L_x_5657) ;  /* 0x0000199000017945 */ /* 0x000fea0003800200 */
[----:B0-----:R-:W0:Y:S01]  /*5fb0*/  @P2 LDC.64 R174, c[0x0][0x468] ;  /* 0x00011a00ffae2b82 */ /* 0x001e220000000a00 */
[----:B-1----:R-:W-:-:S05]  /*5fc0*/  @P0 IMAD.WIDE.U32 R176, R185, 0x10, R176 ;  /* 0x00000010b9b00825 */ /* 0x002fca00078e00b0 */
[----:B------:R1:W-:Y:S01]  /*5fd0*/  @P0 STG.E.128 desc[UR6][R176.64], R140 ;  /* 0x0000008cb0000986 */ /* 0x0003e2000c101d06 */
[----:B0-----:R-:W-:-:S05]  /*5fe0*/  @P2 IMAD.WIDE.U32 R174, R207, 0x10, R174 ;  /* 0x00000010cfae2825 */ /* 0x001fca00078e00ae */
[----:B------:R1:W-:Y:S01]  /*5ff0*/  @P2 STG.E.128 desc[UR6][R174.64], R136 ;  /* 0x00000088ae002986 */ /* 0x0003e2000c101d06 */
[----:B------:R-:W-:Y:S05]  /*6000*/  @!P1 BRA `(.L_x_5658) ;  /* 0x0000000c000c9947 */ /* 0x000fea0003800000 */
[----:B------:R-:W-:Y:S05]  /*6010*/  @!P0 BRA `(.L_x_5659) ;  /* 0x00000004008c8947 */ /* 0x000fea0003800000 */
[----:B------:R-:W-:Y:S01]  /*6020*/  ISETP.GT.AND P3, PT, R3, RZ, PT ;  /* 0x000000ff0300720c */ /* 0x000fe20003f64270 */
[----:B-1----:R-:W0:Y:S01]  /*6030*/  @P2 LDC.64 R142, c[0x0][0x408] ;  /* 0x00010200ff8e2b82 */ /* 0x002e220000000a00 */
[C---:B------:R-:W-:Y:S02]  /*6040*/  PRMT R184, R44.reuse, 0x7632, R184 ;  /* 0x000076322cb87816 */ /* 0x040fe400000000b8 */
[----:B------:R-:W-:Y:S02]  /*6050*/  SHF.L.U32 R185, R44, 0x10, RZ ;  /* 0x000000102cb97819 */ /* 0x000fe400000006ff */
[----:B------:R-:W-:Y:S02]  /*6060*/  SHF.L.U32 R184, R184, 0x10, RZ ;  /* 0x00000010b8b87819 */ /* 0x000fe400000006ff */
[C---:B------:R-:W-:Y:S02]  /*6070*/  PRMT R177, R45.reuse, 0x7632, R177 ;  /* 0x000076322db17816 */ /* 0x040fe400000000b1 */
[----:B------:R-:W-:-:S02]  /*6080*/  SHF.L.U32 R176, R45, 0x10, RZ ;  /* 0x000000102db07819 */ /* 0x000fc400000006ff */
        /* <DEDUP_REMOVED lines=12> */
[----:B------:R-:W1:Y:S01]  /*6150*/  @P2 LDC.64 R140, c[0x0][0x408] ;  /* 0x00010200ff8c2b82 */ /* 0x000e620000000a00 */
[----:B------:R-:W-:Y:S01]  /*6160*/  @P3 FFMA.FTZ R177, R4, R174, R177 ;  /* 0x000000ae04b13223 */ /* 0x000fe200000100b1 */
[----:B0-----:R-:W-:Y:S01]  /*6170*/  @P2 FMUL.FTZ R207, R184, R143 ;  /* 0x0000008fb8cf2220 */ /* 0x001fe20000410000 */
[----:B------:R-:W-:-:S02]  /*6180*/  PRMT R210, R46, 0x7632, R210 ;  /* 0x000076322ed27816 */ /* 0x000fc400000000d2 */
[----:B------:R-:W-:Y:S01]  /*6190*/  @P2 LOP3.LUT P4, RZ, R178, 0xff, RZ, 0xc0, !PT ;  /* 0x000000ffb2ff2812 */ /* 0x000fe2000788c0ff */
[----:B------:R-:W-:Y:S01]  /*61a0*/  @P2 FMUL.FTZ R207, R207, R142 ;  /* 0x0000008ecfcf2220 */ /* 0x000fe20000410000 */
[----:B------:R-:W-:Y:S01]  /*61b0*/  SHF.L.U32 R210, R210, 0x10, RZ ;  /* 0x00000010d2d27819 */ /* 0x000fe200000006ff */
[----:B------:R-:W0:Y:S01]  /*61c0*/  @P2 LDC.64 R174, c[0x0][0x408] ;  /* 0x00010200ffae2b82 */ /* 0x000e220000000a00 */
[----:B------:R-:W-:Y:S01]  /*61d0*/  @P2 LOP3.LUT P5, RZ, R178, 0xff00, RZ, 0xc0, !PT ;  /* 0x0000ff00b2ff2812 */ /* 0x000fe200078ac0ff */
[----:B-1----:R-:W-:-:S04]  /*61e0*/  @P2 FMUL.FTZ R141, R185, R141 ;  /* 0x0000008db98d2220 */ /* 0x002fc80000410000 */
[----:B------:R-:W-:Y:S02]  /*61f0*/  @P2 FMUL.FTZ R143, R141, R140 ;  /* 0x0000008c8d8f2220 */ /* 0x000fe40000410000 */
[----:B------:R-:W1:Y:S01]  /*6200*/  @P2 LDC.64 R140, c[0x0][0x408] ;  /* 0x00010200ff8c2b82 */ /* 0x000e620000000a00 */
[----:B0-----:R-:W-:Y:S02]  /*6210*/  @P2 FMUL.FTZ R175, R176, R175 ;  /* 0x000000afb0af2220 */ /* 0x001fe40000410000 */
[----:B------:R-:W-:Y:S02]  /*6220*/  @P2 FSEL R209, R143, RZ, P4 ;  /* 0x000000ff8fd12208 */ /* 0x000fe40002000000 */
[----:B------:R-:W-:Y:S01]  /*6230*/  @P2 LOP3.LUT P4, RZ, R178, 0xff0000, RZ, 0xc0, !PT ;  /* 0x00ff0000b2ff2812 */ /* 0x000fe2000788c0ff */
[----:B------:R-:W-:Y:S01]  /*6240*/  @P2 FMUL.FTZ R142, R175, R174 ;  /* 0x000000aeaf8e2220 */ /* 0x000fe20000410000 */
[----:B------:R-:W-:Y:S01]  /*6250*/  @P3 FFMA.FTZ R174, R19, R186, R187 ;  /* 0x000000ba13ae3223 */ /* 0x000fe200000100bb */
[----:B------:R-:W-:-:S03]  /*6260*/  @P2 F2FP.BF16.F32.PACK_AB R209, RZ, R209 ;  /* 0x000000d1ffd1223e */ /* 0x000fc600000010ff */
[----:B------:R-:W-:Y:S01]  /*6270*/  @P3 FADD.FTZ R175, R21, -R174 ;  /* 0x800000ae15af3221 */ /* 0x000fe20000010000 */
[----:B------:R-:W-:Y:S02]  /*6280*/  SHF.L.U32 R174, R46, 0x10, RZ ;  /* 0x000000102eae7819 */ /* 0x000fe400000006ff */
[----:B------:R-:W-:-:S03]  /*6290*/  @P2 PRMT R136, R209, 0x7610, R136 ;  /* 0x00007610d1882816 */ /* 0x000fc60000000088 */
[----:B------:R-:W-:Y:S01]  /*62a0*/  @P3 FFMA.FTZ R174, R4, R175, R174 ;  /* 0x000000af04ae3223 */ /* 0x000fe200000100ae */
[----:B------:R-:W-:Y:S02]  /*62b0*/  @P2 FSEL R175, R207, RZ, P5 ;  /* 0x000000ffcfaf2208 */ /* 0x000fe40002800000 */
[----:B------:R-:W-:Y:S02]  /*62c0*/  @P2 FSEL R207, R142, RZ, P4 ;  /* 0x000000ff8ecf2208 */ /* 0x000fe40002000000 */
[----:B------:R-:W0:Y:S01]  /*62d0*/  @P2 LDC.64 R142, c[0x0][0x408] ;  /* 0x00010200ff8e2b82 */ /* 0x000e220000000a00 */
[----:B------:R-:W-:Y:S01]  /*62e0*/  @P2 LOP3.LUT P4, RZ, R179, 0xff, RZ, 0xc0, !PT ;  /* 0x000000ffb3ff2812 */ /* 0x000fe2000788c0ff */
[----:B-1----:R-:W-:Y:S01]  /*62f0*/  @P2 FMUL.FTZ R141, R177, R141 ;  /* 0x0000008db18d2220 */ /* 0x002fe20000410000 */
[----:B------:R-:W-:Y:S02]  /*6300*/  @P2 LOP3.LUT P5, RZ, R178, 0xff000000, RZ, 0xc0, !PT ;  /* 0xff000000b2ff2812 */ /* 0x000fe400078ac0ff */
[----:B------:R-:W-:Y:S01]  /*6310*/  @P2 F2FP.BF16.F32.PACK_AB R207, RZ, R207 ;  /* 0x000000cfffcf223e */ /* 0x000fe200000010ff */
[----:B------:R-:W-:Y:S01]  /*6320*/  @P2 FMUL.FTZ R208, R141, R140 ;  /* 0x0000008c8dd02220 */ /* 0x000fe20000410000 */
[----:B------:R-:W-:Y:S01]  /*6330*/  @P2 F2FP.BF16.F32.PACK_AB R175, RZ, R175 ;  /* 0x000000afffaf223e */ /* 0x000fe200000010ff */
[----:B------:R-:W1:Y:S01]  /*6340*/  @P2 LDC.64 R140, c[0x0][0x408] ;  /* 0x00010200ff8c2b82 */ /* 0x000e620000000a00 */
[----:B------:R-:W-:-:S02]  /*6350*/  @P2 PRMT R137, R207, 0x7610, R137 ;  /* 0x00007610cf892816 */ /* 0x000fc40000000089 */
[----:B------:R-:W-:Y:S02]  /*6360*/  @P2 FSEL R208, R208, RZ, P5 ;  /* 0x000000ffd0d02208 */ /* 0x000fe40002800000 */
[----:B------:R-:W-:Y:S02]  /*6370*/  @P2 PRMT R136, R136, 0x5410, R175 ;  /* 0x0000541088882816 */ /* 0x000fe400000000af */
[----:B------:R-:W-:-:S04]  /*6380*/  @P2 F2FP.BF16.F32.PACK_AB R208, RZ, R208 ;  /* 0x000000d0ffd0223e */ /* 0x000fc800000010ff */
[----:B------:R-:W-:Y:S01]  /*6390*/  @P2 PRMT R137, R137, 0x5410, R208 ;  /* 0x0000541089892816 */ /* 0x000fe200000000d0 */
[----:B-1----:R-:W-:-:S04]  /*63a0*/  @P2 FMUL.FTZ R141, R174, R141 ;  /* 0x0000008dae8d2220 */ /* 0x002fc80000410000 */
[----:B------:R-:W-:Y:S01]  /*63b0*/  @P2 FMUL.FTZ R244, R141, R140 ;  /* 0x0000008c8df42220 */ /* 0x000fe20000410000 */
[----:B------:R-:W-:-:S04]  /*63c0*/  @P3 FFMA.FTZ R141, R153, R186, R187 ;  /* 0x000000ba998d3223 */ /* 0x000fc800000100bb */
[----:B------:R-:W-:Y:S01]  /*63d0*/  @P3 FADD.FTZ R141, R154, -R141 ;  /* 0x8000008d9a8d3221 */ /* 0x000fe20000010000 */
[----:B------:R-:W-:Y:S02]  /*63e0*/  @P2 FSEL R244, R244, RZ, P4 ;  /* 0x000000fff4f42208 */ /* 0x000fe40002000000 */
[----:B------:R-:W-:Y:S01]  /*63f0*/  @P2 LOP3.LUT P4, RZ, R179, 0xff0000, RZ, 0xc0, !PT ;  /* 0x00ff0000b3ff2812 */ /* 0x000fe2000788c0ff */
[----:B------:R-:W-:Y:S02]  /*6400*/  @P3 FFMA.FTZ R210, R4, R141, R210 ;  /* 0x0000008d04d23223 */ /* 0x000fe400000100d2 */
[----:B------:R-:W1:Y:S02]  /*6410*/  @P2 LDC.64 R140, c[0x0][0x408] ;  /* 0x00010200ff8c2b82 */ /* 0x000e640000000a00 */
[----:B-1----:R-:W-:-:S04]  /*6420*/  @P2 FMUL.FTZ R141, R210, R141 ;  /* 0x0000008dd28d2220 */ /* 0x002fc80000410000 */
[----:B------:R-:W-:Y:S01]  /*6430*/  @P2 FMUL.FTZ R245, R141, R140 ;  /* 0x0000008c8df52220 */ /* 0x000fe20000410000 */
[-CC-:B------:R-:W-:Y:S01]  /*6440*/  @P3 FFMA.FTZ R141, R20, R186.reuse, R187.reuse ;  /* 0x000000ba148d3223 */ /* 0x180fe200000100bb */
[----:B------:R-:W-:Y:S01]  /*6450*/  F2FP.BF16.F32.PACK_AB R140, R184, R185 ;  /* 0x000000b9b88c723e */ /* 0x000fe200000010ff */
[----:B------:R-:W-:Y:S01]  /*6460*/  @P3 FFMA.FTZ R185, R155, R186, R187 ;  /* 0x000000ba9bb93223 */ /* 0x000fe200000100bb */
[----:B------:R-:W-:Y:S01]  /*6470*/  SHF.L.U32 R184, R47, 0x10, RZ ;  /* 0x000000102fb87819 */ /* 0x000fe200000006ff */
[----:B------:R-:W-:Y:S02]  /*6480*/  @P3 FADD.FTZ R141, R22, -R141 ;  /* 0x8000008d168d3221 */ /* 0x000fe40000010000 */
[----:B------:R-:W-:Y:S02]  /*6490*/  @P3 FADD.FTZ R185, R156, -R185 ;  /* 0x800000b99cb93221 */ /* 0x000fe40000010000 */
[----:B------:R-:W-:Y:S01]  /*64a0*/  @P3 FFMA.FTZ R184, R4, R141, R184 ;  /* 0x0000008d04b83223 */ /* 0x000fe200000100b8 */
[----:B------:R-:W-:-:S02]  /*64b0*/  F2FP.BF16.F32.PACK_AB R141, R177, R176 ;  /* 0x000000b0b18d723e */ /* 0x000fc400000010ff */
[----:B------:R-:W-:Y:S01]  /*64c0*/  PRMT R176, R47, 0x7632, R176 ;  /* 0x000076322fb07816 */ /* 0x000fe200000000b0 */
[----:B0-----:R-:W-:-:S03]  /*64d0*/  @P2 FMUL.FTZ R143, R184, R143 ;  /* 0x0000008fb88f2220 */ /* 0x001fc60000410000 */
[----:B------:R-:W-:Y:S01]  /*64e0*/  SHF.L.U32 R176, R176, 0x10, RZ ;  /* 0x00000010b0b07819 */ /* 0x000fe200000006ff */
[----:B------:R-:W-:Y:S01]  /*64f0*/  @P2 FMUL.FTZ R177, R143, R142 ;  /* 0x0000008e8fb12220 */ /* 0x000fe20000410000 */
[----:B------:R-:W-:Y:S02]  /*6500*/  @P2 F2FP.BF16.F32.PACK_AB R143, RZ, R244 ;  /* 0x000000f4ff8f223e */ /* 0x000fe400000010ff */
[----:B------:R-:W-:Y:S01]  /*6510*/  F2FP.BF16.F32.PACK_AB R142, R210, R174 ;  /* 0x000000aed28e723e */ /* 0x000fe200000010ff */
[----:B------:R-:W-:Y:S01]  /*6520*/  @P3 FFMA.FTZ R176, R4, R185, R176 ;  /* 0x000000b904b03223 */ /* 0x000fe200000100b0 */
[----:B------:R-:W-:Y:S02]  /*6530*/  @P2 LOP3.LUT P3, RZ, R179, 0xff00, RZ, 0xc0, !PT ;  /* 0x0000ff00b3ff2812 */ /* 0x000fe4000786c0ff */
[----:B------:R-:W-:Y:S02]  /*6540*/  @P2 FSEL R177, R177, RZ, P4 ;  /* 0x000000ffb1b12208 */ /* 0x000fe40002000000 */
[----:B------:R-:W-:-:S02]  /*6550*/  @P2 FSEL R245, R245, RZ, P3 ;  /* 0x000000fff5f52208 */ /* 0x000fc40001800000 */
[----:B------:R-:W-:Y:S02]  /*6560*/  @P2 F2FP.BF16.F32.PACK_AB R177, RZ, R177 ;  /* 0x000000b1ffb1223e */ /* 0x000fe400000010ff */
[----:B------:R-:W-:Y:S02]  /*6570*/  @P2 F2FP.BF16.F32.PACK_AB R245, RZ, R245 ;  /* 0x000000f5fff5223e */ /* 0x000fe400000010ff */
[----:B------:R-:W-:Y:S02]  /*6580*/  @P2 PRMT R138, R143, 0x7610, R138 ;  /* 0x000076108f8a2816 */ /* 0x000fe4000000008a */
[----:B------:R-:W-:Y:S02]  /*6590*/  @P2 PRMT R139, R177, 0x7610, R139 ;  /* 0x00007610b18b2816 */ /* 0x000fe4000000008b */
        /* <DEDUP_REMOVED lines=11> */
.L_x_5659:
[----:B------:R-:W-:Y:S01]  /*6650*/  ISETP.GT.AND P3, PT, R3, RZ, PT ;  /* 0x000000ff0300720c */ /* 0x000fe20003f64270 */
[----:B-1----:R-:W0:Y:S01]  /*6660*/  @P2 LDC.64 R176, c[0x0][0x408] ;  /* 0x00010200ffb02b82 */ /* 0x002e220000000a00 */
[C---:B------:R-:W-:Y:S02]  /*6670*/  PRMT R184, R44.reuse, 0x7632, R184 ;  /* 0x000076322cb87816 */ /* 0x040fe400000000b8 */
[----:B------:R-:W-:Y:S02]  /*6680*/  SHF.L.U32 R185, R44, 0x10, RZ ;  /* 0x000000102cb97819 */ /* 0x000fe400000006ff */
[----:B------:R-:W-:Y:S02]  /*6690*/  SHF.L.U32 R184, R184, 0x10, RZ ;  /* 0x00000010b8b87819 */ /* 0x000fe400000006ff */
[C---:B------:R-:W-:Y:S02]  /*66a0*/  @P2 LOP3.LUT P4, RZ, R178.reuse, 0xff, RZ, 0xc0, !PT ;  /* 0x000000ffb2ff2812 */ /* 0x040fe4000788c0ff */
[----:B------:R-:W-:-:S02]  /*66b0*/  @P2 LOP3.LUT P5, RZ, R178, 0xff00, RZ, 0xc0, !PT ;  /* 0x0000ff00b2ff2812 */ /* 0x000fc400078ac0ff */
[----:B------:R-:W-:Y:S01]  /*66c0*/  @P2 LOP3.LUT P6, RZ, R179, 0xff0000, RZ, 0xc0, !PT ;  /* 0x00ff0000b3ff2812 */ /* 0x000fe200078cc0ff */
[-CC-:B------:R-:W-:Y:S01]  /*66d0*/  @P3 FFMA.FTZ R174, R17, R186.reuse, R187.reuse ;  /* 0x000000ba11ae3223 */ /* 0x180fe200000100bb */
[-CC-:B------:R-:W-:Y:S01]  /*66e0*/  @P3 FFMA.FTZ R175, R151, R186.reuse, R187.reuse ;  /* 0x000000ba97af3223 */ /* 0x180fe200000100bb */
[----:B------:R-:W-:Y:S02]  /*66f0*/  @P3 FFMA.FTZ R209, R152, R186, R187 ;  /* 0x000000ba98d13223 */ /* 0x000fe400000100bb */
[----:B------:R-:W-:Y:S01]  /*6700*/  @P3 FADD.FTZ R174, R191, -R174 ;  /* 0x800000aebfae3221 */ /* 0x000fe20000010000 */
[----:B------:R-:W-:Y:S01]  /*6710*/  @P3 FADD.FTZ R175, R190, -R175 ;  /* 0x800000afbeaf3221 */ /* 0x000fe20000010000 */
[----:B------:R-:W-:Y:S02]  /*6720*/  @P3 FADD.FTZ R209, R188, -R209 ;  /* 0x800000d1bcd13221 */ /* 0x000fe40000010000 */
[C---:B------:R-:W-:Y:S01]  /*6730*/  @P3 FFMA.FTZ R185, R4.reuse, R174, R185 ;  /* 0x000000ae04b93223 */ /* 0x040fe200000100b9 */
[----:B------:R-:W-:-:S02]  /*6740*/  @P3 FFMA.FTZ R184, R4, R175, R184 ;  /* 0x000000af04b83223 */ /* 0x000fc400000100b8 */
[----:B------:R-:W1:Y:S02]  /*6750*/  @P2 LDC.64 R174, c[0x0][0x408] ;  /* 0x00010200ffae2b82 */ /* 0x000e640000000a00 */
[----:B0-----:R-:W-:Y:S01]  /*6760*/  @P2 FMUL.FTZ R177, R184, R177 ;  /* 0x000000b1b8b12220 */ /* 0x001fe20000410000 */
[----:B------:R-:W-:-:S04]  /*6770*/  @P3 FFMA.FTZ R184, R18, R186, R187 ;  /* 0x000000ba12b83223 */ /* 0x000fc800000100bb */
[----:B------:R-:W-:Y:S01]  /*6780*/  @P3 FADD.FTZ R184, R189, -R184 ;  /* 0x800000b8bdb83221 */ /* 0x000fe20000010000 */
[----:B-1----:R-:W-:Y:S01]  /*6790*/  @P2 FMUL.FTZ R185, R185, R175 ;  /* 0x000000afb9b92220 */ /* 0x002fe20000410000 */
[----:B------:R-:W-:-:S03]  /*67a0*/  SHF.L.U32 R175, R45, 0x10, RZ ;  /* 0x000000102daf7819 */ /* 0x000fc600000006ff */
[----:B------:R-:W-:Y:S01]  /*67b0*/  @P2 FMUL.FTZ R174, R185, R174 ;  /* 0x000000aeb9ae2220 */ /* 0x000fe20000410000 */
[----:B------:R-:W-:Y:S01]  /*67c0*/  @P2 FMUL.FTZ R185, R177, R176 ;  /* 0x000000b0b1b92220 */ /* 0x000fe20000410000 */
[----:B------:R-:W-:Y:S01]  /*67d0*/  @P3 FFMA.FTZ R175, R4, R184, R175 ;  /* 0x000000b804af3223 */ /* 0x000fe200000100af */
[----:B------:R-:W0:Y:S02]  /*67e0*/  @P2 LDC.64 R176, c[0x0][0x408] ;  /* 0x00010200ffb02b82 */ /* 0x000e240000000a00 */
[----:B------:R-:W-:Y:S02]  /*67f0*/  @P2 FSEL R184, R174, RZ, P4 ;  /* 0x000000ffaeb82208 */ /* 0x000fe40002000000 */
[----:B------:R-:W-:Y:S02]  /*6800*/  @P2 FSEL R207, R185, RZ, P5 ;  /* 0x000000ffb9cf2208 */ /* 0x000fe40002800000 */
[----:B------:R-:W-:Y:S02]  /*6810*/  @P2 F2FP.BF16.F32.PACK_AB R184, RZ, R184 ;  /* 0x000000b8ffb8223e */ /* 0x000fe400000010ff */
[----:B------:R-:W-:-:S02]  /*6820*/  @P2 F2FP.BF16.F32.PACK_AB R207, RZ, R207 ;  /* 0x000000cfffcf223e */ /* 0x000fc400000010ff */
[----:B------:R-:W-:Y:S02]  /*6830*/  @P2 PRMT R136, R184, 0x7610, R136 ;  /* 0x00007610b8882816 */ /* 0x000fe40000000088 */
[----:B------:R-:W-:Y:S02]  /*6840*/  PRMT R185, R45, 0x7632, R185 ;  /* 0x000076322db97816 */ /* 0x000fe400000000b9 */
[----:B------:R-:W-:Y:S02]  /*6850*/  @P2 PRMT R136, R136, 0x5410, R207 ;  /* 0x0000541088882816 */ /* 0x000fe400000000cf */
[----:B------:R-:W-:Y:S02]  /*6860*/  SHF.L.U32 R207, R46, 0x10, RZ ;  /* 0x000000102ecf7819 */ /* 0x000fe400000006ff */
[----:B------:R-:W-:Y:S02]  /*6870*/  SHF.L.U32 R185, R185, 0x10, RZ ;  /* 0x00000010b9b97819 */ /* 0x000fe400000006ff */
[----:B------:R-:W-:-:S02]  /*6880*/  @P2 LOP3.LUT P4, RZ, R178, 0xff0000, RZ, 0xc0, !PT ;  /* 0x00ff0000b2ff2812 */ /* 0x000fc4000788c0ff */
[----:B------:R-:W-:Y:S01]  /*6890*/  @P2 LOP3.LUT P5, RZ, R178, 0xff000000, RZ, 0xc0, !PT ;  /* 0xff000000b2ff2812 */ /* 0x000fe200078ac0ff */
[----:B------:R-:W-:Y:S01]  /*68a0*/  @P3 FFMA.FTZ R185, R4, R209, R185 ;  /* 0x000000d104b93223 */ /* 0x000fe200000100b9 */
[----:B0-----:R-:W-:Y:S02]  /*68b0*/  @P2 FMUL.FTZ R177, R175, R177 ;  /* 0x000000b1afb12220 */ /* 0x001fe40000410000 */
[----:B------:R-:W0:Y:S02]  /*68c0*/  @P2 LDC.64 R174, c[0x0][0x408] ;  /* 0x00010200ffae2b82 */ /* 0x000e240000000a00 */
[----:B------:R-:W-:Y:S01]  /*68d0*/  @P2 FMUL.FTZ R184, R177, R176 ;  /* 0x000000b0b1b82220 */ /* 0x000fe20000410000 */
[----:B------:R-:W-:-:S04]  /*68e0*/  @P3 FFMA.FTZ R176, R19, R186, R187 ;  /* 0x000000ba13b03223 */ /* 0x000fc800000100bb */
[----:B------:R-:W-:Y:S01]  /*68f0*/  @P3 FADD.FTZ R176, R21, -R176 ;  /* 0x800000b015b03221 */ /* 0x000fe20000010000 */
[----:B------:R-:W-:Y:S02]  /*6900*/  @P2 FSEL R184, R184, RZ, P4 ;  /* 0x000000ffb8b82208 */ /* 0x000fe40002000000 */
[----:B------:R-:W-:Y:S01]  /*6910*/  @P2 LOP3.LUT P4, RZ, R179, 0xff, RZ, 0xc0, !PT ;  /* 0x000000ffb3ff2812 */ /* 0x000fe2000788c0ff */
[----:B------:R-:W-:Y:S01]  /*6920*/  @P3 FFMA.FTZ R207, R4, R176, R207 ;  /* 0x000000b004cf3223 */ /* 0x000fe200000100cf */
[----:B------:R-:W-:Y:S01]  /*6930*/  @P2 F2FP.BF16.F32.PACK_AB R184, RZ, R184 ;  /* 0x000000b8ffb8223e */ /* 0x000fe200000010ff */
[----:B------:R-:W1:Y:S03]  /*6940*/  @P2 LDC.64 R176, c[0x0][0x408] ;  /* 0x00010200ffb02b82 */ /* 0x000e660000000a00 */
[----:B------:R-:W-:Y:S01]  /*6950*/  @P2 PRMT R137, R184, 0x7610, R137 ;  /* 0x00007610b8892816 */ /* 0x000fe20000000089 */
[----:B0-----:R-:W-:Y:S01]  /*6960*/  @P2 FMUL.FTZ R185, R185, R175 ;  /* 0x000000afb9b92220 */ /* 0x001fe20000410000 */
[----:B------:R-:W-:-:S03]  /*6970*/  @P3 FFMA.FTZ R175, R153, R186, R187 ;  /* 0x000000ba99af3223 */ /* 0x000fc600000100bb */
[----:B------:R-:W-:Y:S01]  /*6980*/  @P2 FMUL.FTZ R185, R185, R174 ;  /* 0x000000aeb9b92220 */ /* 0x000fe20000410000 */
[----:B------:R-:W-:-:S04]  /*6990*/  @P3 FADD.FTZ R175, R154, -R175 ;  /* 0x800000af9aaf3221 */ /* 0x000fc80000010000 */
[----:B------:R-:W-:Y:S02]  /*69a0*/  @P2 FSEL R185, R185, RZ, P5 ;  /* 0x000000ffb9b92208 */ /* 0x000fe40002800000 */
[----:B------:R-:W-:Y:S01]  /*69b0*/  @P2 LOP3.LUT P5, RZ, R179, 0xff00, RZ, 0xc0, !PT ;  /* 0x0000ff00b3ff2812 */ /* 0x000fe200078ac0ff */
[----:B-1----:R-:W-:Y:S01]  /*69c0*/  @P2 FMUL.FTZ R207, R207, R177 ;  /* 0x000000b1cfcf2220 */ /* 0x002fe20000410000 */
[----:B------:R-:W-:Y:S02]  /*69d0*/  PRMT R177, R46, 0x7632, R177 ;  /* 0x000076322eb17816 */ /* 0x000fe400000000b1 */
[----:B------:R-:W-:Y:S01]  /*69e0*/  @P2 F2FP.BF16.F32.PACK_AB R185, RZ, R185 ;  /* 0x000000b9ffb9223e */ /* 0x000fe200000010ff */
[----:B------:R-:W-:Y:S01]  /*69f0*/  @P2 FMUL.FTZ R176, R207, R176 ;  /* 0x000000b0cfb02220 */ /* 0x000fe20000410000 */
[----:B------:R-:W-:Y:S02]  /*6a00*/  SHF.L.U32 R177, R177, 0x10, RZ ;  /* 0x00000010b1b17819 */ /* 0x000fe400000006ff */
[----:B------:R-:W-:-:S02]  /*6a10*/  SHF.L.U32 R207, R47, 0x10, RZ ;  /* 0x000000102fcf7819 */ /* 0x000fc400000006ff */
[----:B------:R-:W-:Y:S01]  /*6a20*/  @P2 FSEL R176, R176, RZ, P4 ;  /* 0x000000ffb0b02208 */ /* 0x000fe20002000000 */
[----:B------:R-:W-:Y:S01]  /*6a30*/  @P3 FFMA.FTZ R177, R4, R175, R177 ;  /* 0x000000af04b13223 */ /* 0x000fe200000100b1 */
[----:B------:R-:W-:Y:S01]  /*6a40*/  @P2 PRMT R137, R137, 0x5410, R185 ;  /* 0x0000541089892816 */ /* 0x000fe200000000b9 */
[----:B------:R-:W0:Y:S01]  /*6a50*/  @P2 LDC.64 R174, c[0x0][0x408] ;  /* 0x00010200ffae2b82 */ /* 0x000e220000000a00 */
[----:B------:R-:W-:-:S04]  /*6a60*/  @P2 F2FP.BF16.F32.PACK_AB R176, RZ, R176 ;  /* 0x000000b0ffb0223e */ /* 0x000fc800000010ff */
[----:B------:R-:W-:Y:S01]  /*6a70*/  @P2 PRMT R138, R176, 0x7610, R138 ;  /* 0x00007610b08a2816 */ /* 0x000fe2000000008a */
[----:B0-----:R-:W-:Y:S01]  /*6a80*/  @P2 FMUL.FTZ R177, R177, R175 ;  /* 0x000000afb1b12220 */ /* 0x001fe20000410000 */
[----:B------:R-:W-:-:S03]  /*6a90*/  @P3 FFMA.FTZ R175, R20, R186, R187 ;  /* 0x000000ba14af3223 */ /* 0x000fc600000100bb */
[----:B------:R-:W-:Y:S01]  /*6aa0*/  @P2 FMUL.FTZ R177, R177, R174 ;  /* 0x000000aeb1b12220 */ /* 0x000fe20000410000 */
[----:B------:R-:W-:-:S04]  /*6ab0*/  @P3 FADD.FTZ R175, R22, -R175 ;  /* 0x800000af16af3221 */ /* 0x000fc80000010000 */
[----:B------:R-:W-:Y:S01]  /*6ac0*/  @P3 FFMA.FTZ R207, R4, R175, R207 ;  /* 0x000000af04cf3223 */ /* 0x000fe200000100cf */
[----:B------:R-:W-:Y:S01]  /*6ad0*/  @P2 FSEL R177, R177, RZ, P5 ;  /* 0x000000ffb1b12208 */ /* 0x000fe20002800000 */
[----:B------:R-:W0:Y:S03]  /*6ae0*/  @P2 LDC.64 R174, c[0x0][0x408] ;  /* 0x00010200ffae2b82 */ /* 0x000e260000000a00 */
        /* <DEDUP_REMOVED lines=21> */
.L_x_5658:
[----:B------:R-:W-:Y:S05]  /*6c40*/  @!P0 BRA `(.L_x_5661) ;  /* 0x00000004007c8947 */ /* 0x000fea0003800000 */
[----:B-1----:R-:W0:Y:S01]  /*6c50*/  @P2 LDC.64 R140, c[0x0][0x408] ;  /* 0x00010200ff8c2b82 */ /* 0x002e220000000a00 */
[-CC-:B------:R-:W-:Y:S01]  /*6c60*/  FFMA.FTZ R174, R17, R186.reuse, R187.reuse ;  /* 0x000000ba11ae7223 */ /* 0x180fe200000100bb */
[----:B------:R-:W-:Y:S01]  /*6c70*/  ISETP.GT.AND P3, PT, R3, RZ, PT ;  /* 0x000000ff0300720c */ /* 0x000fe20003f64270 */
[-CC-:B------:R-:W-:Y:S01]  /*6c80*/  FFMA.FTZ R177, R151, R186.reuse, R187.reuse ;  /* 0x000000ba97b17223 */ /* 0x180fe200000100bb */
[-C--:B------:R-:W-:Y:S01]  /*6c90*/  FFMA.FTZ R176, R18, R186.reuse, R187 ;  /* 0x000000ba12b07223 */ /* 0x080fe200000100bb */
[----:B------:R-:W-:Y:S01]  /*6ca0*/  FADD.FTZ R175, R191, -R174 ;  /* 0x800000aebfaf7221 */ /* 0x000fe20000010000 */
[----:B------:R-:W-:Y:S01]  /*6cb0*/  @P2 LOP3.LUT P4, RZ, R178, 0xff, RZ, 0xc0, !PT ;  /* 0x000000ffb2ff2812 */ /* 0x000fe2000788c0ff */
[----:B------:R-:W-:Y:S01]  /*6cc0*/  FADD.FTZ R177, R190, -R177 ;  /* 0x800000b1beb17221 */ /* 0x000fe20000010000 */
[----:B------:R-:W1:Y:S01]  /*6cd0*/  @P2 LDC.64 R142, c[0x0][0x408] ;  /* 0x00010200ff8e2b82 */ /* 0x000e620000000a00 */
[----:B------:R-:W-:Y:S01]  /*6ce0*/  FMUL.FTZ R175, R4, R175 ;  /* 0x000000af04af7220 */ /* 0x000fe20000410000 */
[----:B------:R-:W-:Y:S01]  /*6cf0*/  @P2 LOP3.LUT P5, RZ, R178, 0xff0000, RZ, 0xc0, !PT ;  /* 0x00ff0000b2ff2812 */ /* 0x000fe200078ac0ff */
[----:B------:R-:W-:Y:S01]  /*6d00*/  FMUL.FTZ R174, R4, R177 ;  /* 0x000000b104ae7220 */ /* 0x000fe20000410000 */
[----:B------:R-:W-:Y:S01]  /*6d10*/  FADD.FTZ R177, R189, -R176 ;  /* 0x800000b0bdb17221 */ /* 0x000fe20000010000 */
[-CC-:B------:R-:W-:Y:S01]  /*6d20*/  FFMA.FTZ R207, R152, R186.reuse, R187.reuse ;  /* 0x000000ba98cf7223 */ /* 0x180fe200000100bb */
[----:B------:R-:W-:Y:S01]  /*6d30*/  FSEL R175, R175, RZ, P3 ;  /* 0x000000ffafaf7208 */ /* 0x000fe20001800000 */
[----:B------:R-:W-:Y:S01]  /*6d40*/  FFMA.FTZ R209, R20, R186, R187 ;  /* 0x000000ba14d17223 */ /* 0x000fe200000100bb */
[----:B------:R-:W-:Y:S01]  /*6d50*/  FMUL.FTZ R176, R4, R177 ;  /* 0x000000b104b07220 */ /* 0x000fe20000410000 */
[----:B------:R-:W-:Y:S01]  /*6d60*/  FSEL R174, R174, RZ, P3 ;  /* 0x000000ffaeae7208 */ /* 0x000fe20001800000 */
[----:B------:R-:W-:Y:S01]  /*6d70*/  FADD.FTZ R207, R188, -R207 ;  /* 0x800000cfbccf7221 */ /* 0x000fe20000010000 */
[----:B------:R-:W-:-:S02]  /*6d80*/  FADD.FTZ R209, R22, -R209 ;  /* 0x800000d116d17221 */ /* 0x000fc40000010000 */
[----:B------:R-:W-:Y:S01]  /*6d90*/  FSEL R176, R176, RZ, P3 ;  /* 0x000000ffb0b07208 */ /* 0x000fe20001800000 */
[C---:B------:R-:W-:Y:S01]  /*6da0*/  FMUL.FTZ R177, R4.reuse, R207 ;  /* 0x000000cf04b17220 */ /* 0x040fe20000410000 */
[----:B------:R-:W-:Y:S01]  /*6db0*/  FMUL.FTZ R208, R4, R209 ;  /* 0x000000d104d07220 */ /* 0x000fe20000410000 */
[----:B0-----:R-:W-:-:S03]  /*6dc0*/  @P2 FMUL.FTZ R141, R175, R141 ;  /* 0x0000008daf8d2220 */ /* 0x001fc60000410000 */
[----:B------:R-:W-:Y:S01]  /*6dd0*/  FSEL R177, R177, RZ, P3 ;  /* 0x000000ffb1b17208 */ /* 0x000fe20001800000 */
[----:B------:R-:W-:Y:S01]  /*6de0*/  @P2 FMUL.FTZ R184, R141, R140 ;  /* 0x0000008c8db82220 */ /* 0x000fe20000410000 */
[----:B------:R-:W-:Y:S01]  /*6df0*/  FSEL R208, R208, RZ, P3 ;  /* 0x000000ffd0d07208 */ /* 0x000fe20001800000 */
[----:B------:R-:W0:Y:S01]  /*6e00*/  @P2 LDC.64 R140, c[0x0][0x408] ;  /* 0x00010200ff8c2b82 */ /* 0x000e220000000a00 */
[----:B-1----:R-:W-:-:S04]  /*6e10*/  @P2 FMUL.FTZ R143, R174, R143 ;  /* 0x0000008fae8f2220 */ /* 0x002fc80000410000 */
[----:B------:R-:W-:-:S03]  /*6e20*/  @P2 FMUL.FTZ R185, R143, R142 ;  /* 0x0000008e8fb92220 */ /* 0x000fc60000410000 */
[----:B------:R-:W1:Y:S01]  /*6e30*/  @P2 LDC.64 R142, c[0x0][0x408] ;  /* 0x00010200ff8e2b82 */ /* 0x000e620000000a00 */
[----:B0-----:R-:W-:-:S04]  /*6e40*/  @P2 FMUL.FTZ R141, R176, R141 ;  /* 0x0000008db08d2220 */ /* 0x001fc80000410000 */
[----:B------:R-:W-:Y:S01]  /*6e50*/  @P2 FMUL.FTZ R141, R141, R140 ;  /* 0x0000008c8d8d2220 */ /* 0x000fe20000410000 */
[----:B------:R-:W-:Y:S01]  /*6e60*/  @P2 FSEL R140, R184, RZ, P4 ;  /* 0x000000ffb88c2208 */ /* 0x000fe20002000000 */
[----:B------:R-:W-:Y:S01]  /*6e70*/  FFMA.FTZ R184, R19, R186, R187 ;  /* 0x000000ba13b87223 */ /* 0x000fe200000100bb */
[----:B------:R-:W-:Y:S01]  /*6e80*/  @P2 LOP3.LUT P4, RZ, R178, 0xff00, RZ, 0xc0, !PT ;  /* 0x0000ff00b2ff2812 */ /* 0x000fe2000788c0ff */
[----:B-1----:R-:W-:Y:S01]  /*6e90*/  @P2 FMUL.FTZ R143, R177, R143 ;  /* 0x0000008fb18f2220 */ /* 0x002fe20000410000 */
[----:B------:R-:W-:Y:S01]  /*6ea0*/  @P2 FSEL R141, R141, RZ, P5 ;  /* 0x000000ff8d8d2208 */ /* 0x000fe20002800000 */
[----:B------:R-:W-:Y:S01]  /*6eb0*/  FADD.FTZ R207, R21, -R184 ;  /* 0x800000b815cf7221 */ /* 0x000fe20000010000 */
[----:B------:R-:W-:Y:S01]  /*6ec0*/  @P2 F2FP.BF16.F32.PACK_AB R140, RZ, R140 ;  /* 0x0000008cff8c223e */ /* 0x000fe200000010ff */
[----:B------:R-:W-:Y:S01]  /*6ed0*/  @P2 FMUL.FTZ R142, R143, R142 ;  /* 0x0000008e8f8e2220 */ /* 0x000fe20000410000 */
[----:B------:R-:W-:Y:S01]  /*6ee0*/  @P2 F2FP.BF16.F32.PACK_AB R141, RZ, R141 ;  /* 0x0000008dff8d223e */ /* 0x000fe200000010ff */
[----:B------:R-:W-:Y:S01]  /*6ef0*/  FMUL.FTZ R207, R4, R207 ;  /* 0x000000cf04cf7220 */ /* 0x000fe20000410000 */
[----:B------:R-:W-:-:S02]  /*6f00*/  @P2 PRMT R136, R140, 0x7610, R136 ;  /* 0x000076108c882816 */ /* 0x000fc40000000088 */
[----:B------:R-:W-:Y:S02]  /*6f10*/  @P2 PRMT R137, R141, 0x7610, R137 ;  /* 0x000076108d892816 */ /* 0x000fe40000000089 */
[----:B------:R-:W0:Y:S01]  /*6f20*/  @P2 LDC.64 R140, c[0x0][0x408] ;  /* 0x00010200ff8c2b82 */ /* 0x000e220000000a00 */
[----:B------:R-:W-:Y:S02]  /*6f30*/  @P2 FSEL R185, R185, RZ, P4 ;  /* 0x000000ffb9b92208 */ /* 0x000fe40002000000 */
[----:B------:R-:W-:Y:S02]  /*6f40*/  FSEL R207, R207, RZ, P3 ;  /* 0x000000ffcfcf7208 */ /* 0x000fe40001800000 */
[----:B------:R-:W-:Y:S02]  /*6f50*/  @P2 F2FP.BF16.F32.PACK_AB R185, RZ, R185 ;  /* 0x000000b9ffb9223e */ /* 0x000fe400000010ff */
[----:B------:R-:W-:Y:S02]  /*6f60*/  @P2 LOP3.LUT P5, RZ, R178, 0xff000000, RZ, 0xc0, !PT ;  /* 0xff000000b2ff2812 */ /* 0x000fe400078ac0ff */
[----:B------:R-:W-:Y:S01]  /*6f70*/  @P2 PRMT R136, R136, 0x5410, R185 ;  /* 0x0000541088882816 */ /* 0x000fe200000000b9 */
[----:B------:R-:W-:Y:S01]  /*6f80*/  FFMA.FTZ R185, R153, R186, R187 ;  /* 0x000000ba99b97223 */ /* 0x000fe200000100bb */
[----:B------:R-:W-:-:S02]  /*6f90*/  @P2 FSEL R142, R142, RZ, P5 ;  /* 0x000000ff8e8e2208 */ /* 0x000fc40002800000 */
[C---:B------:R-:W-:Y:S01]  /*6fa0*/  @P2 LOP3.LUT P4, RZ, R179.reuse, 0xff, RZ, 0xc0, !PT ;  /* 0x000000ffb3ff2812 */ /* 0x040fe2000788c0ff */
[----:B------:R-:W-:Y:S01]  /*6fb0*/  FADD.FTZ R185, R154, -R185 ;  /* 0x800000b99ab97221 */ /* 0x000fe20000010000 */
[----:B------:R-:W-:Y:S02]  /*6fc0*/  @P2 F2FP.BF16.F32.PACK_AB R142, RZ, R142 ;  /* 0x0000008eff8e223e */ /* 0x000fe400000010ff */
[----:B------:R-:W-:Y:S01]  /*6fd0*/  @P2 LOP3.LUT P5, RZ, R179, 0xff00, RZ, 0xc0, !PT ;  /* 0x0000ff00b3ff2812 */ /* 0x000fe200078ac0ff */
[----:B------:R-:W-:Y:S01]  /*6fe0*/  FMUL.FTZ R184, R4, R185 ;  /* 0x000000b904b87220 */ /* 0x000fe20000410000 */
[----:B------:R-:W-:Y:S02]  /*6ff0*/  @P2 PRMT R137, R137, 0x5410, R142 ;  /* 0x0000541089892816 */ /* 0x000fe4000000008e */
[----:B------:R-:W1:Y:S02]  /*7000*/  @P2 LDC.64 R142, c[0x0][0x408] ;  /* 0x00010200ff8e2b82 */ /* 0x000e640000000a00 */
[----:B------:R-:W-:Y:S01]  /*7010*/  FSEL R184, R184, RZ, P3 ;  /* 0x000000ffb8b87208 */ /* 0x000fe20001800000 */
[----:B0-----:R-:W-:-:S04]  /*7020*/  @P2 FMUL.FTZ R141, R207, R141 ;  /* 0x0000008dcf8d2220 */ /* 0x001fc80000410000 */
[----:B------:R-:W-:-:S05]  /*7030*/  @P2 FMUL.FTZ R140, R141, R140 ;  /* 0x0000008c8d8c2220 */ /* 0x000fca0000410000 */
[----:B------:R-:W-:Y:S02]  /*7040*/  @P2 FSEL R185, R140, RZ, P4 ;  /* 0x000000ff8cb92208 */ /* 0x000fe40002000000 */
[----:B------:R-:W0:Y:S01]  /*7050*/  @P2 LDC.64 R140, c[0x0][0x408] ;  /* 0x00010200ff8c2b82 */ /* 0x000e220000000a00 */
[----:B------:R-:W-:Y:S02]  /*7060*/  @P2 LOP3.LUT P4, RZ, R179, 0xff0000, RZ, 0xc0, !PT ;  /* 0x00ff0000b3ff2812 */ /* 0x000fe4000788c0ff */
[----:B------:R-:W-:-:S04]  /*7070*/  @P2 F2FP.BF16.F32.PACK_AB R185, RZ, R185 ;  /* 0x000000b9ffb9223e */ /* 0x000fc800000010ff */
[----:B------:R-:W-:Y:S01]  /*7080*/  @P2 PRMT R138, R185, 0x7610, R138 ;  /* 0x00007610b98a2816 */ /* 0x000fe2000000008a */
[----:B-1----:R-:W-:-:S04]  /*7090*/  @P2 FMUL.FTZ R143, R184, R143 ;  /* 0x0000008fb88f2220 */ /* 0x002fc80000410000 */
[----:B------:R-:W-:-:S05]  /*70a0*/  @P2 FMUL.FTZ R142, R143, R142 ;  /* 0x0000008e8f8e2220 */ /* 0x000fca0000410000 */
[----:B------:R-:W-:Y:S02]  /*70b0*/  @P2 FSEL R143, R142, RZ, P5 ;  /* 0x000000ff8e8f2208 */ /* 0x000fe40002800000 */
[----:B------:R-:W-:Y:S02]  /*70c0*/  F2FP.BF16.F32.PACK_AB R142, R184, R207 ;  /* 0x000000cfb88e723e */ /* 0x000fe400000010ff */
[----:B------:R-:W-:Y:S01]  /*70d0*/  @P2 F2FP.BF16.F32.PACK_AB R143, RZ, R143 ;  /* 0x0000008fff8f223e */ /* 0x000fe200000010ff */
[----:B0-----:R-:W-:-:S03]  /*70e0*/  @P2 FMUL.FTZ R141, R208, R141 ;  /* 0x0000008dd08d2220 */ /* 0x001fc60000410000 */
[----:B------:R-:W-:Y:S01]  /*70f0*/  @P2 PRMT R138, R138, 0x5410, R143 ;  /* 0x000054108a8a2816 */ /* 0x000fe2000000008f */
        /* <DEDUP_REMOVED lines=20> */
.L_x_5661:
[----:B------:R-:W-:Y:S04]  /*7240*/  BSSY.RECONVERGENT B2, `(.L_x_5662) ;  /* 0x000000d000027945 */ /* 0x000fe80003800200 */
[----:B------:R-:W-:Y:S05]  /*7250*/  @!P2 BRA `(.L_x_5663) ;  /* 0x00000000002ca947 */ /* 0x000fea0003800000 */
[----:B-1----:R-:W-:Y:S01]  /*7260*/  FFMA.FTZ R174, R17, R186, R187 ;  /* 0x000000ba11ae7223 */ /* 0x002fe200000100bb */
        /* <DEDUP_REMOVED lines=10> */
.L_x_5663:
[----:B------:R-:W-:Y:S05]  /*7310*/  BSYNC.RECONVERGENT B2 ;  /* 0x0000000000027941 */ /* 0x000fea0003800200 */
.L_x_5662:
        /* <DEDUP_REMOVED lines=13> */
.L_x_5665:
[----:B------:R-:W-:Y:S05]  /*73f0*/  BSYNC.RECONVERGENT B2 ;  /* 0x0000000000027941 */ /* 0x000fea0003800200 */
.L_x_5664:
        /* <DEDUP_REMOVED lines=13> */
.L_x_5667:
[----:B------:R-:W-:Y:S05]  /*74d0*/  BSYNC.RECONVERGENT B2 ;  /* 0x0000000000027941 */ /* 0x000fea0003800200 */
.L_x_5666:
        /* <DEDUP_REMOVED lines=13> */
.L_x_5669:
[----:B------:R-:W-:Y:S05]  /*75b0*/  BSYNC.RECONVERGENT B2 ;  /* 0x0000000000027941 */ /* 0x000fea0003800200 */
.L_x_5668:
        /* <DEDUP_REMOVED lines=13> */
.L_x_5671:
[----:B------:R-:W-:Y:S05]  /*7690*/  BSYNC.RECONVERGENT B2 ;  /* 0x0000000000027941 */ /* 0x000fea0003800200 */
.L_x_5670:
        /* <DEDUP_REMOVED lines=13> */
.L_x_5673:
[----:B------:R-:W-:Y:S05]  /*7770*/  BSYNC.RECONVERGENT B2 ;  /* 0x0000000000027941 */ /* 0x000fea0003800200 */
.L_x_5672:
        /* <DEDUP_REMOVED lines=13> */
.L_x_5675:
[----:B------:R-:W-:Y:S05]  /*7850*/  BSYNC.RECONVERGENT B2 ;  /* 0x0000000000027941 */ /* 0x000fea0003800200 */
.L_x_5674:
[----:B------:R-:W-:Y:S05]  /*7860*/  @!P2 BRA `(.L_x_5660) ;  /* 0x000000000030a947 */ /* 0x000fea0003800000 */
[----:B-1----:R-:W-:Y:S01]  /*7870*/  FFMA.FTZ R175, R155, R186, R187 ;  /* 0x000000ba9baf7223 */ /* 0x002fe200000100bb */
        /* <DEDUP_REMOVED lines=11> */
.L_x_5660:
[----:B------:R-:W-:Y:S05]  /*7930*/  BSYNC.RECONVERGENT B1 ;  /* 0x0000000000017941 */ /* 0x000fea0003800200 */
.L_x_5657:
[----:B-1----:R-:W0:Y:S01]  /*7940*/  @P0 LDC.64 R176, c[0x0][0x478] ;  /* 0x00011e00ffb00b82 */ /* 0x002e220000000a00 */
[----:B------:R-:W-:Y:S01]  /*7950*/  @P0 VIADD R179, R211, 0x40 ;  /* 0x00000040d3b30836 */ /* 0x000fe20000000000 */
[----:B------:R-:W-:Y:S01]  /*7960*/  @P2 IADD3 R185, PT, PT, R173, 0x40, RZ ;  /* 0x00000040adb92810 */ /* 0x000fe20007ffe0ff */
[----:B------:R-:W-:Y:S05]  /*7970*/  BSSY.RECONVERGENT B1, `(.L_x_5676) ;  /* 0x0000199000017945 */ /* 0x000fea0003800200 */
        /* <DEDUP_REMOVED lines=8> */
[----:B0-----:R-:W0:Y:S01]  /*7a00*/  @P2 LDC.64 R174, c[0x0][0x408] ;  /* 0x00010200ffae2b82 */ /* 0x001e220000000a00 */
[C---:B------:R-:W-:Y:S02]  /*7a10*/  PRMT R184, R40.reuse, 0x7632, R184 ;  /* 0x0000763228b87816 */ /* 0x040fe400000000b8 */
[----:B------:R-:W-:Y:S02]  /*7a20*/  SHF.L.U32 R179, R40, 0x10, RZ ;  /* 0x0000001028b37819 */ /* 0x000fe400000006ff */
[----:B------:R-:W-:Y:S02]  /*7a30*/  SHF.L.U32 R184, R184, 0x10, RZ ;  /* 0x00000010b8b87819 */ /* 0x000fe400000006ff */
[C---:B------:R-:W-:Y:S02]  /*7a40*/  SHF.L.U32 R177, R41.reuse, 0x10, RZ ;  /* 0x0000001029b17819 */ /* 0x040fe400000006ff */
[----:B------:R-:W-:-:S02]  /*7a50*/  PRMT R178, R41, 0x7632, R178 ;  /* 0x0000763229b27816 */ /* 0x000fc400000000b2 */
        /* <DEDUP_REMOVED lines=8> */
[----:B------:R-:W-:Y:S01]  /*7ae0*/  SHF.L.U32 R176, R42, 0x10, RZ ;  /* 0x000000102ab07819 */ /* 0x000fe200000006ff */
[----:B------:R-:W-:Y:S01]  /*7af0*/  @P3 FFMA.FTZ R184, R4, R141, R184 ;  /* 0x0000008d04b83223 */ /* 0x000fe200000100b8 */
[----:B------:R-:W-:Y:S01]  /*7b00*/  @P3 FFMA.FTZ R141, R24, R186, R187 ;  /* 0x000000ba188d3223 */ /* 0x000fe200000100bb */
[----:B------:R-:W-:Y:S01]  /*7b10*/  @P3 FFMA.FTZ R179, R4, R140, R179 ;  /* 0x0000008c04b33223 */ /* 0x000fe200000100b3 */
[----:B------:R-:W-:Y:S01]  /*7b20*/  SHF.L.U32 R178, R178, 0x10, RZ ;  /* 0x00000010b2b27819 */ /* 0x000fe200000006ff */
[----:B------:R-:W-:Y:S01]  /*7b30*/  @P3 FFMA.FTZ R176, R4, R185, R176 ;  /* 0x000000b904b03223 */ /* 0x000fe200000100b0 */
[----:B------:R-:W-:Y:S01]  /*7b40*/  @P3 FADD.FTZ R141, R28, -R141 ;  /* 0x8000008d1c8d3221 */ /* 0x000fe20000010000 */
[----:B0-----:R-:W-:Y:S01]  /*7b50*/  @P2 FMUL.FTZ R175, R179, R175 ;  /* 0x000000afb3af2220 */ /* 0x001fe20000410000 */
[----:B------:R-:W-:Y:S01]  /*7b60*/  @P3 FADD.FTZ R143, R160, -R143 ;  /* 0x8000008fa08f3221 */ /* 0x000fe20000010000 */
[----:B------:R-:W-:Y:S01]  /*7b70*/  @P2 LOP3.LUT P4, RZ, R180, 0xff, RZ, 0xc0, !PT ;  /* 0x000000ffb4ff2812 */ /* 0x000fe2000788c0ff */
[C---:B------:R-:W-:Y:S01]  /*7b80*/  @P3 FFMA.FTZ R177, R4.reuse, R141, R177 ;  /* 0x0000008d04b13223 */ /* 0x040fe200000100b1 */
[----:B------:R-:W-:Y:S01]  /*7b90*/  @P2 FMUL.FTZ R185, R175, R174 ;  /* 0x000000aeafb92220 */ /* 0x000fe20000410000 */
[----:B------:R-:W0:Y:S01]  /*7ba0*/  @P2 LDC.64 R140, c[0x0][0x408] ;  /* 0x00010200ff8c2b82 */ /* 0x000e220000000a00 */
[----:B------:R-:W-:Y:S01]  /*7bb0*/  @P3 FFMA.FTZ R178, R4, R143, R178 ;  /* 0x0000008f04b23223 */ /* 0x000fe200000100b2 */
[----:B------:R-:W-:-:S02]  /*7bc0*/  @P2 LOP3.LUT P5, RZ, R180, 0xff00, RZ, 0xc0, !PT ;  /* 0x0000ff00b4ff2812 */ /* 0x000fc400078ac0ff */
[----:B------:R-:W-:Y:S02]  /*7bd0*/  @P2 FSEL R185, R185, RZ, P4 ;  /* 0x000000ffb9b92208 */ /* 0x000fe40002000000 */
[----:B------:R-:W-:Y:S02]  /*7be0*/  @P2 LOP3.LUT P4, RZ, R180, 0xff0000, RZ, 0xc0, !PT ;  /* 0x00ff0000b4ff2812 */ /* 0x000fe4000788c0ff */
[----:B------:R-:W1:Y:S01]  /*7bf0*/  @P2 LDC.64 R174, c[0x0][0x408] ;  /* 0x00010200ffae2b82 */ /* 0x000e620000000a00 */
[----:B------:R-:W-:-:S04]  /*7c00*/  @P2 F2FP.BF16.F32.PACK_AB R185, RZ, R185 ;  /* 0x000000b9ffb9223e */ /* 0x000fc800000010ff */
[----:B------:R-:W-:-:S03]  /*7c10*/  @P2 PRMT R136, R185, 0x7610, R136 ;  /* 0x00007610b9882816 */ /* 0x000fc60000000088 */
[----:B------:R-:W2:Y:S01]  /*7c20*/  @P2 LDC.64 R142, c[0x0][0x408] ;  /* 0x00010200ff8e2b82 */ /* 0x000ea20000000a00 */
[----:B0-----:R-:W-:-:S04]  /*7c30*/  @P2 FMUL.FTZ R141, R177, R141 ;  /* 0x0000008db18d2220 */ /* 0x001fc80000410000 */
[----:B------:R-:W-:-:S03]  /*7c40*/  @P2 FMUL.FTZ R207, R141, R140 ;  /* 0x0000008c8dcf2220 */ /* 0x000fc60000410000 */
[----:B------:R-:W0:Y:S01]  /*7c50*/  @P2 LDC.64 R140, c[0x0][0x408] ;  /* 0x00010200ff8c2b82 */ /* 0x000e220000000a00 */
[----:B-1----:R-:W-:Y:S01]  /*7c60*/  @P2 FMUL.FTZ R175, R178, R175 ;  /* 0x000000afb2af2220 */ /* 0x002fe20000410000 */
[----:B------:R-:W-:Y:S02]  /*7c70*/  @P2 FSEL R207, R207, RZ, P4 ;  /* 0x000000ffcfcf2208 */ /* 0x000fe40002000000 */
[----:B------:R-:W-:Y:S01]  /*7c80*/  @P2 LOP3.LUT P4, RZ, R181, 0xff0000, RZ, 0xc0, !PT ;  /* 0x00ff0000b5ff2812 */ /* 0x000fe2000788c0ff */
[----:B------:R-:W-:Y:S01]  /*7c90*/  @P2 FMUL.FTZ R208, R175, R174 ;  /* 0x000000aeafd02220 */ /* 0x000fe20000410000 */
[----:B------:R-:W-:Y:S01]  /*7ca0*/  @P3 FFMA.FTZ R175, R161, R186, R187 ;  /* 0x000000baa1af3223 */ /* 0x000fe200000100bb */
[----:B------:R-:W-:Y:S01]  /*7cb0*/  @P2 F2FP.BF16.F32.PACK_AB R207, RZ, R207 ;  /* 0x000000cfffcf223e */ /* 0x000fe200000010ff */
[----:B--2---:R-:W-:Y:S02]  /*7cc0*/  @P2 FMUL.FTZ R143, R184, R143 ;  /* 0x0000008fb88f2220 */ /* 0x004fe40000410000 */
[----:B------:R-:W-:Y:S01]  /*7cd0*/  @P3 FADD.FTZ R175, R162, -R175 ;  /* 0x800000afa2af3221 */ /* 0x000fe20000010000 */
[----:B------:R-:W-:Y:S01]  /*7ce0*/  @P2 PRMT R137, R207, 0x7610, R137 ;  /* 0x00007610cf892816 */ /* 0x000fe20000000089 */
[----:B------:R-:W-:Y:S01]  /*7cf0*/  @P2 FMUL.FTZ R143, R143, R142 ;  /* 0x0000008e8f8f2220 */ /* 0x000fe20000410000 */
[----:B------:R-:W-:-:S04]  /*7d00*/  PRMT R142, R42, 0x7632, R142 ;  /* 0x000076322a8e7816 */ /* 0x000fc8000000008e */
[----:B------:R-:W-:Y:S02]  /*7d10*/  SHF.L.U32 R142, R142, 0x10, RZ ;  /* 0x000000108e8e7819 */ /* 0x000fe400000006ff */
[----:B------:R-:W-:Y:S02]  /*7d20*/  @P2 FSEL R143, R143, RZ, P5 ;  /* 0x000000ff8f8f2208 */ /* 0x000fe40002800000 */
[----:B------:R-:W-:Y:S01]  /*7d30*/  @P2 LOP3.LUT P5, RZ, R180, 0xff000000, RZ, 0xc0, !PT ;  /* 0xff000000b4ff2812 */ /* 0x000fe200078ac0ff */
[----:B0-----:R-:W-:Y:S01]  /*7d40*/  @P2 FMUL.FTZ R141, R176, R141 ;  /* 0x0000008db08d2220 */ /* 0x001fe20000410000 */
[----:B------:R-:W-:Y:S01]  /*7d50*/  @P3 FFMA.FTZ R142, R4, R175, R142 ;  /* 0x000000af048e3223 */ /* 0x000fe2000001008e */
[----:B------:R-:W-:Y:S02]  /*7d60*/  @P2 F2FP.BF16.F32.PACK_AB R143, RZ, R143 ;  /* 0x0000008fff8f223e */ /* 0x000fe400000010ff */
[----:B------:R-:W-:Y:S01]  /*7d70*/  @P2 FMUL.FTZ R174, R141, R140 ;  /* 0x0000008c8dae2220 */ /* 0x000fe20000410000 */
[----:B------:R-:W-:Y:S01]  /*7d80*/  @P2 FSEL R208, R208, RZ, P5 ;  /* 0x000000ffd0d02208 */ /* 0x000fe20002800000 */
[----:B------:R-:W0:Y:S01]  /*7d90*/  @P2 LDC.64 R140, c[0x0][0x408] ;  /* 0x00010200ff8c2b82 */ /* 0x000e220000000a00 */
[----:B------:R-:W-:-:S02]  /*7da0*/  @P2 PRMT R136, R136, 0x5410, R143 ;  /* 0x0000541088882816 */ /* 0x000fc4000000008f */
[----:B------:R-:W-:-:S04]  /*7db0*/  @P2 F2FP.BF16.F32.PACK_AB R208, RZ, R208 ;  /* 0x000000d0ffd0223e */ /* 0x000fc800000010ff */
[----:B------:R-:W-:Y:S01]  /*7dc0*/  @P2 PRMT R137, R137, 0x5410, R208 ;  /* 0x0000541089892816 */ /* 0x000fe200000000d0 */
[C---:B0-----:R-:W-:Y:S01]  /*7dd0*/  @P2 FMUL.FTZ R141, R142.reuse, R141 ;  /* 0x0000008d8e8d2220 */ /* 0x041fe20000410000 */
[----:B------:R-:W-:-:S03]  /*7de0*/  F2FP.BF16.F32.PACK_AB R142, R142, R176 ;  /* 0x000000b08e8e723e */ /* 0x000fc600000010ff */
[----:B------:R-:W-:Y:S01]  /*7df0*/  @P2 FMUL.FTZ R175, R141, R140 ;  /* 0x0000008c8daf2220 */ /* 0x000fe20000410000 */
[----:B------:R-:W-:-:S04]  /*7e00*/  @P3 FFMA.FTZ R141, R26, R186, R187 ;  /* 0x000000ba1a8d3223 */ /* 0x000fc800000100bb */
[----:B------:R-:W-:-:S04]  /*7e10*/  @P3 FADD.FTZ R141, R30, -R141 ;  /* 0x8000008d1e8d3221 */ /* 0x000fc80000010000 */
[----:B------:R-:W-:Y:S02]  /*7e20*/  @P3 FFMA.FTZ R209, R4, R141, R209 ;  /* 0x0000008d04d13223 */ /* 0x000fe400000100d1 */
[----:B------:R-:W0:Y:S02]  /*7e30*/  @P2 LDC.64 R140, c[0x0][0x408] ;  /* 0x00010200ff8c2b82 */ /* 0x000e240000000a00 */
[----:B0-----:R-:W-:-:S04]  /*7e40*/  @P2 FMUL.FTZ R141, R209, R141 ;  /* 0x0000008dd18d2220 */ /* 0x001fc80000410000 */
[----:B------:R-:W-:Y:S01]  /*7e50*/  @P2 FMUL.FTZ R210, R141, R140 ;  /* 0x0000008c8dd22220 */ /* 0x000fe20000410000 */
[----:B------:R-:W-:Y:S01]  /*7e60*/  F2FP.BF16.F32.PACK_AB R140, R184, R179 ;  /* 0x000000b3b88c723e */ /* 0x000fe200000010ff */
[----:B------:R-:W-:Y:S01]  /*7e70*/  @P3 FFMA.FTZ R141, R163, R186, R187 ;  /* 0x000000baa38d3223 */ /* 0x000fe200000100bb */
[----:B------:R-:W-:Y:S02]  /*7e80*/  PRMT R179, R43, 0x7632, R179 ;  /* 0x000076322bb37816 */ /* 0x000fe400000000b3 */
[----:B------:R-:W-:Y:S01]  /*7e90*/  @P2 FSEL R210, R210, RZ, P4 ;  /* 0x000000ffd2d22208 */ /* 0x000fe20002000000 */
[----:B------:R-:W-:Y:S01]  /*7ea0*/  @P3 FADD.FTZ R141, R164, -R141 ;  /* 0x8000008da48d3221 */ /* 0x000fe20000010000 */
[----:B------:R-:W-:Y:S02]  /*7eb0*/  SHF.L.U32 R179, R179, 0x10, RZ ;  /* 0x00000010b3b37819 */ /* 0x000fe400000006ff */
[----:B------:R-:W-:-:S03]  /*7ec0*/  @P2 F2FP.BF16.F32.PACK_AB R210, RZ, R210 ;  /* 0x000000d2ffd2223e */ /* 0x000fc600000010ff */
[----:B------:R-:W-:Y:S01]  /*7ed0*/  @P3 FFMA.FTZ R179, R4, R141, R179 ;  /* 0x0000008d04b33223 */ /* 0x000fe200000100b3 */
[C---:B------:R-:W-:Y:S02]  /*7ee0*/  @P2 LOP3.LUT P3, RZ, R181.reuse, 0xff, RZ, 0xc0, !PT ;  /* 0x000000ffb5ff2812 */ /* 0x040fe4000786c0ff */
[----:B------:R-:W-:Y:S02]  /*7ef0*/  F2FP.BF16.F32.PACK_AB R141, R178, R177 ;  /* 0x000000b1b28d723e */ /* 0x000fe400000010ff */
[----:B------:R-:W-:Y:S02]  /*7f00*/  @P2 FSEL R174, R174, RZ, P3 ;  /* 0x000000ffaeae2208 */ /* 0x000fe40001800000 */
[----:B------:R-:W-:Y:S02]  /*7f10*/  @P2 LOP3.LUT P3, RZ, R181, 0xff00, RZ, 0xc0, !PT ;  /* 0x0000ff00b5ff2812 */ /* 0x000fe4000786c0ff */
[----:B------:R-:W-:Y:S02]  /*7f20*/  @P2 F2FP.BF16.F32.PACK_AB R174, RZ, R174 ;  /* 0x000000aeffae223e */ /* 0x000fe400000010ff */
[----:B------:R-:W-:-:S02]  /*7f30*/  @P2 FSEL R175, R175, RZ, P3 ;  /* 0x000000ffafaf2208 */ /* 0x000fc40001800000 */
[----:B------:R-:W-:Y:S02]  /*7f40*/  @P2 PRMT R138, R174, 0x7610, R138 ;  /* 0x00007610ae8a2816 */ /* 0x000fe4000000008a */
[----:B------:R-:W-:Y:S02]  /*7f50*/  @P2 F2FP.BF16.F32.PACK_AB R175, RZ, R175 ;  /* 0x000000afffaf223e */ /* 0x000fe400000010ff */
        /* <DEDUP_REMOVED lines=12> */
.L_x_5678:
[----:B------:R-:W-:Y:S01]  /*8020*/  ISETP.GT.AND P3, PT, R3, RZ, PT ;  /* 0x000000ff0300720c */ /* 0x000fe20003f64270 */
[----:B0-----:R-:W0:Y:S01]  /*8030*/  @P2 LDC.64 R174, c[0x0][0x408] ;  /* 0x00010200ffae2b82 */ /* 0x001e220000000a00 */
[C---:B------:R-:W-:Y:S02]  /*8040*/  PRMT R178, R40.reuse, 0x7632, R178 ;  /* 0x0000763228b27816 */ /* 0x040fe400000000b2 */
[----:B------:R-:W-:Y:S02]  /*8050*/  SHF.L.U32 R179, R40, 0x10, RZ ;  /* 0x0000001028b37819 */ /* 0x000fe400000006ff */
[----:B------:R-:W-:Y:S02]  /*8060*/  SHF.L.U32 R178, R178, 0x10, RZ ;  /* 0x00000010b2b27819 */ /* 0x000fe400000006ff */
[C---:B------:R-:W-:Y:S01]  /*8070*/  @P2 LOP3.LUT P4, RZ, R180.reuse, 0xff, RZ, 0xc0, !PT ;  /* 0x000000ffb4ff2812 */ /* 0x040fe2000788c0ff */
[----:B------:R-:W1:Y:S01]  /*8080*/  @P2 LDC.64 R176, c[0x0][0x408] ;  /* 0x00010200ffb02b82 */ /* 0x000e620000000a00 */
[----:B------:R-:W-:-:S02]  /*8090*/  @P2 LOP3.LUT P5, RZ, R180, 0xff00, RZ, 0xc0, !PT ;  /* 0x0000ff00b4ff2812 */ /* 0x000fc400078ac0ff */
[----:B------:R-:W-:Y:S01]  /*80a0*/  SHF.L.U32 R207, R42, 0x10, RZ ;  /* 0x000000102acf7819 */ /* 0x000fe200000006ff */
[-CC-:B------:R-:W-:Y:S01]  /*80b0*/  @P3 FFMA.FTZ R184, R23, R186.reuse, R187.reuse ;  /* 0x000000ba17b83223 */ /* 0x180fe200000100bb */
[----:B------:R-:W-:Y:S01]  /*80c0*/  @P3 FFMA.FTZ R185, R157, R186, R187 ;  /* 0x000000ba9db93223 */ /* 0x000fe200000100bb */
[----:B------:R-:W-:Y:S02]  /*80d0*/  @P2 LOP3.LUT P6, RZ, R181, 0xff0000, RZ, 0xc0, !PT ;  /* 0x00ff0000b5ff2812 */ /* 0x000fe400078cc0ff */
[----:B------:R-:W-:Y:S01]  /*80e0*/  @P3 FADD.FTZ R184, R27, -R184 ;  /* 0x800000b81bb83221 */ /* 0x000fe20000010000 */
[----:B------:R-:W-:-:S03]  /*80f0*/  @P3 FADD.FTZ R185, R158, -R185 ;  /* 0x800000b99eb93221 */ /* 0x000fc60000010000 */
[C---:B------:R-:W-:Y:S01]  /*8100*/  @P3 FFMA.FTZ R179, R4.reuse, R184, R179 ;  /* 0x000000b804b33223 */ /* 0x040fe200000100b3 */
[----:B------:R-:W-:Y:S01]  /*8110*/  @P3 FFMA.FTZ R178, R4, R185, R178 ;  /* 0x000000b904b23223 */ /* 0x000fe200000100b2 */
[----:B------:R-:W-:Y:S01]  /*8120*/  PRMT R184, R41, 0x7632, R184 ;  /* 0x0000763229b87816 */ /* 0x000fe200000000b8 */
[-CC-:B------:R-:W-:Y:S01]  /*8130*/  @P3 FFMA.FTZ R185, R159, R186.reuse, R187.reuse ;  /* 0x000000ba9fb93223 */ /* 0x180fe200000100bb */
[----:B0-----:R-:W-:Y:S01]  /*8140*/  @P2 FMUL.FTZ R179, R179, R175 ;  /* 0x000000afb3b32220 */ /* 0x001fe20000410000 */
[----:B------:R-:W-:Y:S01]  /*8150*/  @P3 FFMA.FTZ R175, R24, R186, R187 ;  /* 0x000000ba18af3223 */ /* 0x000fe200000100bb */
[----:B------:R-:W-:Y:S01]  /*8160*/  SHF.L.U32 R184, R184, 0x10, RZ ;  /* 0x00000010b8b87819 */ /* 0x000fe200000006ff */
[----:B------:R-:W-:Y:S01]  /*8170*/  @P3 FADD.FTZ R185, R160, -R185 ;  /* 0x800000b9a0b93221 */ /* 0x000fe20000010000 */
[----:B------:R-:W-:-:S03]  /*8180*/  @P2 FMUL.FTZ R174, R179, R174 ;  /* 0x000000aeb3ae2220 */ /* 0x000fc60000410000 */
[----:B------:R-:W-:Y:S01]  /*8190*/  @P3 FFMA.FTZ R184, R4, R185, R184 ;  /* 0x000000b904b83223 */ /* 0x000fe200000100b8 */
[----:B-1----:R-:W-:Y:S01]  /*81a0*/  @P2 FMUL.FTZ R177, R178, R177 ;  /* 0x000000b1b2b12220 */ /* 0x002fe20000410000 */
[----:B------:R-:W-:Y:S01]  /*81b0*/  @P3 FADD.FTZ R178, R28, -R175 ;  /* 0x800000af1cb23221 */ /* 0x000fe20000010000 */
[----:B------:R-:W-:Y:S02]  /*81c0*/  SHF.L.U32 R175, R41, 0x10, RZ ;  /* 0x0000001029af7819 */ /* 0x000fe400000006ff */
[----:B------:R-:W-:Y:S01]  /*81d0*/  @P2 FSEL R174, R174, RZ, P4 ;  /* 0x000000ffaeae2208 */ /* 0x000fe20002000000 */
[----:B------:R-:W-:Y:S01]  /*81e0*/  @P2 FMUL.FTZ R176, R177, R176 ;  /* 0x000000b0b1b02220 */ /* 0x000fe20000410000 */
[----:B------:R-:W-:Y:S01]  /*81f0*/  @P2 LOP3.LUT P4, RZ, R180, 0xff0000, RZ, 0xc0, !PT ;  /* 0x00ff0000b4ff2812 */ /* 0x000fe2000788c0ff */
[----:B------:R-:W-:Y:S01]  /*8200*/  @P3 FFMA.FTZ R175, R4, R178, R175 ;  /* 0x000000b204af3223 */ /* 0x000fe200000100af */
[----:B------:R-:W-:Y:S01]  /*8210*/  @P2 F2FP.BF16.F32.PACK_AB R174, RZ, R174 ;  /* 0x000000aeffae223e */ /* 0x000fe200000010ff */
[----:B------:R-:W0:Y:S01]  /*8220*/  @P2 LDC.64 R178, c[0x0][0x408] ;  /* 0x00010200ffb22b82 */ /* 0x000e220000000a00 */
[----:B------:R-:W-:-:S02]  /*8230*/  @P2 FSEL R176, R176, RZ, P5 ;  /* 0x000000ffb0b02208 */ /* 0x000fc40002800000 */
[----:B------:R-:W-:Y:S01]  /*8240*/  @P2 PRMT R136, R174, 0x7610, R136 ;  /* 0x00007610ae882816 */ /* 0x000fe20000000088 */
[----:B------:R-:W-:Y:S01]  /*8250*/  @P3 FFMA.FTZ R174, R25, R186, R187 ;  /* 0x000000ba19ae3223 */ /* 0x000fe200000100bb */
[----:B------:R-:W-:Y:S02]  /*8260*/  @P2 F2FP.BF16.F32.PACK_AB R176, RZ, R176 ;  /* 0x000000b0ffb0223e */ /* 0x000fe400000010ff */
[----:B------:R-:W-:Y:S01]  /*8270*/  @P2 LOP3.LUT P5, RZ, R180, 0xff000000, RZ, 0xc0, !PT ;  /* 0xff000000b4ff2812 */ /* 0x000fe200078ac0ff */
[----:B------:R-:W-:Y:S01]  /*8280*/  @P3 FADD.FTZ R174, R29, -R174 ;  /* 0x800000ae1dae3221 */ /* 0x000fe20000010000 */
[----:B------:R-:W-:Y:S02]  /*8290*/  @P2 PRMT R136, R136, 0x5410, R176 ;  /* 0x0000541088882816 */ /* 0x000fe400000000b0 */
[----:B------:R-:W1:Y:S01]  /*82a0*/  @P2 LDC.64 R176, c[0x0][0x408] ;  /* 0x00010200ffb02b82 */ /* 0x000e620000000a00 */
[----:B------:R-:W-:Y:S01]  /*82b0*/  @P3 FFMA.FTZ R207, R4, R174, R207 ;  /* 0x000000ae04cf3223 */ /* 0x000fe200000100cf */
[----:B0-----:R-:W-:-:S06]  /*82c0*/  @P2 FMUL.FTZ R179, R175, R179 ;  /* 0x000000b3afb32220 */ /* 0x001fcc0000410000 */
[----:B------:R-:W0:Y:S01]  /*82d0*/  @P2 LDC.64 R174, c[0x0][0x408] ;  /* 0x00010200ffae2b82 */ /* 0x000e220000000a00 */
[----:B------:R-:W-:Y:S01]  /*82e0*/  @P2 FMUL.FTZ R185, R179, R178 ;  /* 0x000000b2b3b92220 */ /* 0x000fe20000410000 */
[----:B------:R-:W-:-:S04]  /*82f0*/  @P3 FFMA.FTZ R179, R161, R186, R187 ;  /* 0x000000baa1b33223 */ /* 0x000fc800000100bb */
[----:B------:R-:W-:Y:S01]  /*8300*/  @P3 FADD.FTZ R179, R162, -R179 ;  /* 0x800000b3a2b33221 */ /* 0x000fe20000010000 */
[----:B-1----:R-:W-:Y:S01]  /*8310*/  @P2 FMUL.FTZ R209, R184, R177 ;  /* 0x000000b1b8d12220 */ /* 0x002fe20000410000 */
[----:B------:R-:W-:-:S03]  /*8320*/  PRMT R177, R42, 0x7632, R177 ;  /* 0x000076322ab17816 */ /* 0x000fc600000000b1 */
[----:B------:R-:W-:Y:S01]  /*8330*/  @P2 FMUL.FTZ R184, R209, R176 ;  /* 0x000000b0d1b82220 */ /* 0x000fe20000410000 */
[----:B------:R-:W-:-:S05]  /*8340*/  SHF.L.U32 R177, R177, 0x10, RZ ;  /* 0x00000010b1b17819 */ /* 0x000fca00000006ff */
[----:B------:R-:W-:Y:S02]  /*8350*/  @P3 FFMA.FTZ R177, R4, R179, R177 ;  /* 0x000000b304b13223 */ /* 0x000fe400000100b1 */
[----:B------:R-:W1:Y:S01]  /*8360*/  @P2 LDC.64 R178, c[0x0][0x408] ;  /* 0x00010200ffb22b82 */ /* 0x000e620000000a00 */
[----:B0-----:R-:W-:Y:S01]  /*8370*/  @P2 FMUL.FTZ R175, R207, R175 ;  /* 0x000000afcfaf2220 */ /* 0x001fe20000410000 */
[----:B------:R-:W-:-:S03]  /*8380*/  SHF.L.U32 R207, R43, 0x10, RZ ;  /* 0x000000102bcf7819 */ /* 0x000fc600000006ff */
[----:B------:R-:W-:Y:S01]  /*8390*/  @P2 FMUL.FTZ R176, R175, R174 ;  /* 0x000000aeafb02220 */ /* 0x000fe20000410000 */
[----:B------:R-:W-:-:S04]  /*83a0*/  @P3 FFMA.FTZ R175, R26, R186, R187 ;  /* 0x000000ba1aaf3223 */ /* 0x000fc800000100bb */
[----:B------:R-:W-:-:S04]  /*83b0*/  @P3 FADD.FTZ R175, R30, -R175 ;  /* 0x800000af1eaf3221 */ /* 0x000fc80000010000 */
[----:B------:R-:W-:Y:S02]  /*83c0*/  @P3 FFMA.FTZ R207, R4, R175, R207 ;  /* 0x000000af04cf3223 */ /* 0x000fe400000100cf */
[----:B------:R-:W0:Y:S01]  /*83d0*/  @P2 LDC.64 R174, c[0x0][0x408] ;  /* 0x00010200ffae2b82 */ /* 0x000e220000000a00 */
[----:B-1----:R-:W-:-:S04]  /*83e0*/  @P2 FMUL.FTZ R179, R177, R179 ;  /* 0x000000b3b1b32220 */ /* 0x002fc80000410000 */
[----:B------:R-:W-:Y:S01]  /*83f0*/  @P2 FMUL.FTZ R178, R179, R178 ;  /* 0x000000b2b3b22220 */ /* 0x000fe20000410000 */
[----:B0-----:R-:W-:-:S04]  /*8400*/  @P2 FMUL.FTZ R175, R207, R175 ;  /* 0x000000afcfaf2220 */ /* 0x001fc80000410000 */
[----:B------:R-:W-:Y:S01]  /*8410*/  @P2 FMUL.FTZ R177, R175, R174 ;  /* 0x000000aeafb12220 */ /* 0x000fe20000410000 */
[----:B------:R-:W-:Y:S02]  /*8420*/  @P2 FSEL R174, R185, RZ, P4 ;  /* 0x000000ffb9ae2208 */ /* 0x000fe40002000000 */
[C---:B------:R-:W-:Y:S02]  /*8430*/  @P2 LOP3.LUT P4, RZ, R181.reuse, 0xff, RZ, 0xc0, !PT ;  /* 0x000000ffb5ff2812 */ /* 0x040fe4000788c0ff */
[----:B------:R-:W-:Y:S02]  /*8440*/  @P2 FSEL R175, R184, RZ, P5 ;  /* 0x000000ffb8af2208 */ /* 0x000fe40002800000 */
[----:B------:R-:W-:Y:S02]  /*8450*/  @P2 LOP3.LUT P5, RZ, R181, 0xff00, RZ, 0xc0, !PT ;  /* 0x0000ff00b5ff2812 */ /* 0x000fe400078ac0ff */
[----:B------:R-:W-:Y:S02]  /*8460*/  @P2 FSEL R176, R176, RZ, P4 ;  /* 0x000000ffb0b02208 */ /* 0x000fe40002000000 */
[----:B------:R-:W-:-:S02]  /*8470*/  @P2 F2FP.BF16.F32.PACK_AB R174, RZ, R174 ;  /* 0x000000aeffae223e */ /* 0x000fc400000010ff */
[----:B------:R-:W-:Y:S02]  /*8480*/  @P2 FSEL R178, R178, RZ, P5 ;  /* 0x000000ffb2b22208 */ /* 0x000fe40002800000 */
[----:B------:R-:W-:Y:S02]  /*8490*/  @P2 FSEL R177, R177, RZ, P6 ;  /* 0x000000ffb1b12208 */ /* 0x000fe40003000000 */
[----:B------:R-:W-:Y:S02]  /*84a0*/  @P2 F2FP.BF16.F32.PACK_AB R176, RZ, R176 ;  /* 0x000000b0ffb0223e */ /* 0x000fe400000010ff */
[----:B------:R-:W-:Y:S02]  /*84b0*/  @P2 F2FP.BF16.F32.PACK_AB R175, RZ, R175 ;  /* 0x000000afffaf223e */ /* 0x000fe400000010ff */
[----:B------:R-:W-:Y:S02]  /*84c0*/  @P2 F2FP.BF16.F32.PACK_AB R178, RZ, R178 ;  /* 0x000000b2ffb2223e */ /* 0x000fe400000010ff */
[----:B------:R-:W-:-:S02]  /*84d0*/  @P2 F2FP.BF16.F32.PACK_AB R177, RZ, R177 ;  /* 0x000000b1ffb1223e */ /* 0x000fc400000010ff */
[----:B------:R-:W-:Y:S02]  /*84e0*/  @P2 PRMT R137, R174, 0x7610, R137 ;  /* 0x00007610ae892816 */ /* 0x000fe40000000089 */
        /* <DEDUP_REMOVED lines=18> */
.L_x_5677:
[----:B------:R-:W-:Y:S05]  /*8610*/  @!P0 BRA `(.L_x_5680) ;  /* 0x00000004007c8947 */ /* 0x000fea0003800000 */
[----:B0-----:R-:W0:Y:S01]  /*8620*/  @P2 LDC.64 R140, c[0x0][0x408] ;  /* 0x00010200ff8c2b82 */ /* 0x001e220000000a00 */
        /* <DEDUP_REMOVED lines=9> */
[----:B------:R-:W-:Y:S01]  /*86c0*/  FADD.FTZ R179, R160, -R179 ;  /* 0x800000b3a0b37221 */ /* 0x000fe20000010000 */
[----:B------:R-:W-:Y:S01]  /*86d0*/  FMUL.FTZ R175, R4, R177 ;  /* 0x000000b104af7220 */ /* 0x000fe20000410000 */
[-C--:B------:R-:W-:Y:S01]  /*86e0*/  FFMA.FTZ R177, R24, R186.reuse, R187 ;  /* 0x000000ba18b17223 */ /* 0x080fe200000100bb */
[----:B------:R-:W-:Y:S01]  /*86f0*/  @P2 LOP3.LUT P5, RZ, R180, 0xff00, RZ, 0xc0, !PT ;  /* 0x0000ff00b4ff2812 */ /* 0x000fe200078ac0ff */
[----:B------:R-:W-:Y:S01]  /*8700*/  FMUL.FTZ R185, R4, R179 ;  /* 0x000000b304b97220 */ /* 0x000fe20000410000 */
[----:B------:R-:W-:Y:S01]  /*8710*/  FSEL R174, R174, RZ, P3 ;  /* 0x000000ffaeae7208 */ /* 0x000fe20001800000 */
[----:B------:R-:W-:Y:S01]  /*8720*/  FADD.FTZ R177, R28, -R177 ;  /* 0x800000b11cb17221 */ /* 0x000fe20000010000 */
[----:B------:R-:W-:Y:S01]  /*8730*/  FSEL R175, R175, RZ, P3 ;  /* 0x000000ffafaf7208 */ /* 0x000fe20001800000 */
[----:B------:R-:W-:-:S02]  /*8740*/  FFMA.FTZ R209, R26, R186, R187 ;  /* 0x000000ba1ad17223 */ /* 0x000fc400000100bb */
[----:B------:R-:W-:Y:S02]  /*8750*/  FMUL.FTZ R177, R4, R177 ;  /* 0x000000b104b17220 */ /* 0x000fe40000410000 */
[----:B------:R-:W-:Y:S01]  /*8760*/  FADD.FTZ R209, R30, -R209 ;  /* 0x800000d11ed17221 */ /* 0x000fe20000010000 */
[----:B0-----:R-:W-:Y:S02]  /*8770*/  @P2 FMUL.FTZ R141, R174, R141 ;  /* 0x0000008dae8d2220 */ /* 0x001fe40000410000 */
[----:B------:R-:W-:Y:S01]  /*8780*/  FSEL R177, R177, RZ, P3 ;  /* 0x000000ffb1b17208 */ /* 0x000fe20001800000 */
[----:B------:R-:W-:Y:S01]  /*8790*/  FMUL.FTZ R208, R4, R209 ;  /* 0x000000d104d07220 */ /* 0x000fe20000410000 */
[----:B------:R-:W-:Y:S02]  /*87a0*/  @P2 FMUL.FTZ R176, R141, R140 ;  /* 0x0000008c8db02220 */ /* 0x000fe40000410000 */
[----:B------:R-:W0:Y:S02]  /*87b0*/  @P2 LDC.64 R140, c[0x0][0x408] ;  /* 0x00010200ff8c2b82 */ /* 0x000e240000000a00 */
[----:B------:R-:W-:Y:S01]  /*87c0*/  FSEL R208, R208, RZ, P3 ;  /* 0x000000ffd0d07208 */ /* 0x000fe20001800000 */
[----:B-1----:R-:W-:Y:S01]  /*87d0*/  @P2 FMUL.FTZ R143, R175, R143 ;  /* 0x0000008faf8f2220 */ /* 0x002fe20000410000 */
[----:B------:R-:W-:-:S02]  /*87e0*/  @P2 FSEL R179, R176, RZ, P4 ;  /* 0x000000ffb0b32208 */ /* 0x000fc40002000000 */
[----:B------:R-:W-:Y:S01]  /*87f0*/  FSEL R176, R185, RZ, P3 ;  /* 0x000000ffb9b07208 */ /* 0x000fe20001800000 */
[----:B------:R-:W-:Y:S01]  /*8800*/  @P2 FMUL.FTZ R178, R143, R142 ;  /* 0x0000008e8fb22220 */ /* 0x000fe20000410000 */
[----:B------:R-:W-:Y:S01]  /*8810*/  @P2 LOP3.LUT P4, RZ, R180, 0xff0000, RZ, 0xc0, !PT ;  /* 0x00ff0000b4ff2812 */ /* 0x000fe2000788c0ff */
[----:B------:R-:W1:Y:S03]  /*8820*/  @P2 LDC.64 R142, c[0x0][0x408] ;  /* 0x00010200ff8e2b82 */ /* 0x000e660000000a00 */
[----:B------:R-:W-:Y:S02]  /*8830*/  @P2 FSEL R184, R178, RZ, P5 ;  /* 0x000000ffb2b82208 */ /* 0x000fe40002800000 */
[----:B------:R-:W-:Y:S02]  /*8840*/  @P2 F2FP.BF16.F32.PACK_AB R178, RZ, R179 ;  /* 0x000000b3ffb2223e */ /* 0x000fe400000010ff */
[----:B------:R-:W-:-:S02]  /*8850*/  @P2 F2FP.BF16.F32.PACK_AB R185, RZ, R184 ;  /* 0x000000b8ffb9223e */ /* 0x000fc400000010ff */
[----:B------:R-:W-:Y:S01]  /*8860*/  @P2 PRMT R136, R178, 0x7610, R136 ;  /* 0x00007610b2882816 */ /* 0x000fe20000000088 */
[-C--:B------:R-:W-:Y:S01]  /*8870*/  FFMA.FTZ R178, R25, R186.reuse, R187 ;  /* 0x000000ba19b27223 */ /* 0x080fe200000100bb */
[----:B------:R-:W-:Y:S02]  /*8880*/  @P2 LOP3.LUT P5, RZ, R180, 0xff000000, RZ, 0xc0, !PT ;  /* 0xff000000b4ff2812 */ /* 0x000fe400078ac0ff */
[----:B------:R-:W-:Y:S01]  /*8890*/  @P2 PRMT R136, R136, 0x5410, R185 ;  /* 0x0000541088882816 */ /* 0x000fe200000000b9 */
[----:B------:R-:W-:Y:S01]  /*88a0*/  FADD.FTZ R207, R29, -R178 ;  /* 0x800000b21dcf7221 */ /* 0x000fe20000010000 */
[----:B------:R-:W-:Y:S01]  /*88b0*/  FFMA.FTZ R185, R161, R186, R187 ;  /* 0x000000baa1b97223 */ /* 0x000fe200000100bb */
[----:B0-----:R-:W-:Y:S02]  /*88c0*/  @P2 FMUL.FTZ R141, R177, R141 ;  /* 0x0000008db18d2220 */ /* 0x001fe40000410000 */
[----:B------:R-:W-:Y:S01]  /*88d0*/  FMUL.FTZ R207, R4, R207 ;  /* 0x000000cf04cf7220 */ /* 0x000fe20000410000 */
[----:B------:R-:W-:Y:S01]  /*88e0*/  FADD.FTZ R185, R162, -R185 ;  /* 0x800000b9a2b97221 */ /* 0x000fe20000010000 */
[----:B------:R-:W-:-:S02]  /*88f0*/  @P2 FMUL.FTZ R179, R141, R140 ;  /* 0x0000008c8db32220 */ /* 0x000fc40000410000 */
[----:B------:R-:W0:Y:S01]  /*8900*/  @P2 LDC.64 R140, c[0x0][0x408] ;  /* 0x00010200ff8c2b82 */ /* 0x000e220000000a00 */
[----:B------:R-:W-:Y:S01]  /*8910*/  FSEL R207, R207, RZ, P3 ;  /* 0x000000ffcfcf7208 */ /* 0x000fe20001800000 */
[----:B-1----:R-:W-:Y:S01]  /*8920*/  @P2 FMUL.FTZ R143, R176, R143 ;  /* 0x0000008fb08f2220 */ /* 0x002fe20000410000 */
[----:B------:R-:W-:Y:S01]  /*8930*/  @P2 FSEL R179, R179, RZ, P4 ;  /* 0x000000ffb3b32208 */ /* 0x000fe20002000000 */
[----:B------:R-:W-:Y:S01]  /*8940*/  FMUL.FTZ R185, R4, R185 ;  /* 0x000000b904b97220 */ /* 0x000fe20000410000 */
[----:B------:R-:W-:Y:S01]  /*8950*/  @P2 LOP3.LUT P4, RZ, R181, 0xff, RZ, 0xc0, !PT ;  /* 0x000000ffb5ff2812 */ /* 0x000fe2000788c0ff */
[----:B------:R-:W-:Y:S02]  /*8960*/  @P2 FMUL.FTZ R184, R143, R142 ;  /* 0x0000008e8fb82220 */ /* 0x000fe40000410000 */
[----:B------:R-:W1:Y:S01]  /*8970*/  @P2 LDC.64 R142, c[0x0][0x408] ;  /* 0x00010200ff8e2b82 */ /* 0x000e620000000a00 */
[----:B------:R-:W-:Y:S01]  /*8980*/  FSEL R185, R185, RZ, P3 ;  /* 0x000000ffb9b97208 */ /* 0x000fe20001800000 */
[----:B0-----:R-:W-:-:S04]  /*8990*/  @P2 FMUL.FTZ R141, R207, R141 ;  /* 0x0000008dcf8d2220 */ /* 0x001fc80000410000 */
[----:B------:R-:W-:Y:S01]  /*89a0*/  @P2 FMUL.FTZ R178, R141, R140 ;  /* 0x0000008c8db22220 */ /* 0x000fe20000410000 */
[----:B------:R-:W-:Y:S02]  /*89b0*/  @P2 FSEL R140, R184, RZ, P5 ;  /* 0x000000ffb88c2208 */ /* 0x000fe40002800000 */
[----:B------:R-:W-:Y:S01]  /*89c0*/  @P2 F2FP.BF16.F32.PACK_AB R184, RZ, R179 ;  /* 0x000000b3ffb8223e */ /* 0x000fe200000010ff */
[----:B-1----:R-:W-:Y:S01]  /*89d0*/  @P2 FMUL.FTZ R143, R185, R143 ;  /* 0x0000008fb98f2220 */ /* 0x002fe20000410000 */
[----:B------:R-:W-:Y:S02]  /*89e0*/  @P2 F2FP.BF16.F32.PACK_AB R179, RZ, R140 ;  /* 0x0000008cffb3223e */ /* 0x000fe400000010ff */
[----:B------:R-:W0:Y:S01]  /*89f0*/  @P2 LDC.64 R140, c[0x0][0x408] ;  /* 0x00010200ff8c2b82 */ /* 0x000e220000000a00 */
[----:B------:R-:W-:Y:S01]  /*8a00*/  @P2 FMUL.FTZ R143, R143, R142 ;  /* 0x0000008e8f8f2220 */ /* 0x000fe20000410000 */
[----:B------:R-:W-:Y:S02]  /*8a10*/  @P2 LOP3.LUT P5, RZ, R181, 0xff00, RZ, 0xc0, !PT ;  /* 0x0000ff00b5ff2812 */ /* 0x000fe400078ac0ff */
[----:B------:R-:W-:-:S02]  /*8a20*/  @P2 FSEL R178, R178, RZ, P4 ;  /* 0x000000ffb2b22208 */ /* 0x000fc40002000000 */
[----:B------:R-:W-:Y:S02]  /*8a30*/  @P2 LOP3.LUT P4, RZ, R181, 0xff0000, RZ, 0xc0, !PT ;  /* 0x00ff0000b5ff2812 */ /* 0x000fe4000788c0ff */
[----:B------:R-:W-:Y:S02]  /*8a40*/  @P2 PRMT R137, R184, 0x7610, R137 ;  /* 0x00007610b8892816 */ /* 0x000fe40000000089 */
[----:B------:R-:W-:Y:S02]  /*8a50*/  F2FP.BF16.F32.PACK_AB R142, R185, R207 ;  /* 0x000000cfb98e723e */ /* 0x000fe400000010ff */
[----:B------:R-:W-:Y:S01]  /*8a60*/  @P2 PRMT R137, R137, 0x5410, R179 ;  /* 0x0000541089892816 */ /* 0x000fe200000000b3 */
[----:B0-----:R-:W-:-:S04]  /*8a70*/  @P2 FMUL.FTZ R141, R208, R141 ;  /* 0x0000008dd08d2220 */ /* 0x001fc80000410000 */
[----:B------:R-:W-:Y:S01]  /*8a80*/  @P2 FMUL.FTZ R209, R141, R140 ;  /* 0x0000008c8dd12220 */ /* 0x000fe20000410000 */
[----:B------:R-:W-:Y:S01]  /*8a90*/  F2FP.BF16.F32.PACK_AB R140, R175, R174 ;  /* 0x000000aeaf8c723e */ /* 0x000fe200000010ff */
[----:B------:R-:W-:Y:S01]  /*8aa0*/  FFMA.FTZ R175, R163, R186, R187 ;  /* 0x000000baa3af7223 */ /* 0x000fe200000100bb */
[----:B------:R-:W-:Y:S02]  /*8ab0*/  @P2 FSEL R174, R143, RZ, P5 ;  /* 0x000000ff8fae2208 */ /* 0x000fe40002800000 */
[----:B------:R-:W-:Y:S01]  /*8ac0*/  @P2 F2FP.BF16.F32.PACK_AB R143, RZ, R178 ;  /* 0x000000b2ff8f223e */ /* 0x000fe200000010ff */
[----:B------:R-:W-:Y:S01]  /*8ad0*/  FADD.FTZ R175, R164, -R175 ;  /* 0x800000afa4af7221 */ /* 0x000fe20000010000 */
[----:B------:R-:W-:Y:S02]  /*8ae0*/  @P2 FSEL R209, R209, RZ, P4 ;  /* 0x000000ffd1d12208 */ /* 0x000fe40002000000 */
[----:B------:R-:W-:Y:S01]  /*8af0*/  @P2 F2FP.BF16.F32.PACK_AB R174, RZ, R174 ;  /* 0x000000aeffae223e */ /* 0x000fe200000010ff */
[----:B------:R-:W-:Y:S01]  /*8b00*/  FMUL.FTZ R175, R4, R175 ;  /* 0x000000af04af7220 */ /* 0x000fe20000410000 */
[----:B------:R-:W-:-:S02]  /*8b10*/  @P2 F2FP.BF16.F32.PACK_AB R209, RZ, R209 ;  /* 0x000000d1ffd1223e */ /* 0x000fc400000010ff */
[----:B------:R-:W-:Y:S02]  /*8b20*/  @P2 PRMT R138, R143, 0x7610, R138 ;  /* 0x000076108f8a2816 */ /* 0x000fe4000000008a */
[----:B------:R-:W-:Y:S02]  /*8b30*/  FSEL R175, R175, RZ, P3 ;  /* 0x000000ffafaf7208 */ /* 0x000fe40001800000 */
[----:B------:R-:W-:Y:S02]  /*8b40*/  F2FP.BF16.F32.PACK_AB R141, R176, R177 ;  /* 0x000000b1b08d723e */ /* 0x000fe400000010ff */
        /* <DEDUP_REMOVED lines=12> */
.L_x_5680:
        /* <DEDUP_REMOVED lines=13> */
.L_x_5682:
[----:B------:R-:W-:Y:S05]  /*8ce0*/  BSYNC.RECONVERGENT B2 ;  /* 0x0000000000027941 */ /* 0x000fea0003800200 */
.L_x_5681:
        /* <DEDUP_REMOVED lines=13> */
.L_x_5684:
[----:B------:R-:W-:Y:S05]  /*8dc0*/  BSYNC.RECONVERGENT B2 ;  /* 0x0000000000027941 */ /* 0x000fea0003800200 */
.L_x_5683:
        /* <DEDUP_REMOVED lines=13> */
.L_x_5686:
[----:B------:R-:W-:Y:S05]  /*8ea0*/  BSYNC.RECONVERGENT B2 ;  /* 0x0000000000027941 */ /* 0x000fea0003800200 */
.L_x_5685:
        /* <DEDUP_REMOVED lines=13> */
.L_x_5688:
[----:B------:R-:W-:Y:S05]  /*8f80*/  BSYNC.RECONVERGENT B2 ;  /* 0x0000000000027941 */ /* 0x000fea0003800200 */
.L_x_5687:
        /* <DEDUP_REMOVED lines=13> */
.L_x_5690:
[----:B------:R-:W-:Y:S05]  /*9060*/  BSYNC.RECONVERGENT B2 ;  /* 0x0000000000027941 */ /* 0x000fea0003800200 */
.L_x_5689:
        /* <DEDUP_REMOVED lines=13> */
.L_x_5692:
[----:B------:R-:W-:Y:S05]  /*9140*/  BSYNC.RECONVERGENT B2 ;  /* 0x0000000000027941 */ /* 0x000fea0003800200 */
.L_x_5691:
        /* <DEDUP_REMOVED lines=13> */
.L_x_5694:
[----:B------:R-:W-:Y:S05]  /*9220*/  BSYNC.RECONVERGENT B2 ;  /* 0x0000000000027941 */ /* 0x000fea0003800200 */
.L_x_5693:
        /* <DEDUP_REMOVED lines=13> */
.L_x_5679:
[----:B------:R-:W-:Y:S05]  /*9300*/  BSYNC.RECONVERGENT B1 ;  /* 0x0000000000017941 */ /* 0x000fea0003800200 */
.L_x_5676:
        /* <DEDUP_REMOVED lines=14> */
[----:B------:R-:W-:Y:S02]  /*93f0*/  PRMT R179, R37, 0x7632, R179 ;  /* 0x0000763225b37816 */ /* 0x000fe400000000b3 */
[----:B------:R-:W-:Y:S02]  /*9400*/  SHF.L.U32 R3, R3, 0x10, RZ ;  /* 0x0000001003037819 */ /* 0x000fe400000006ff */
[----:B------:R-:W-:Y:S01]  /*9410*/  SHF.L.U32 R178, R36, 0x10, RZ ;  /* 0x0000001024b27819 */ /* 0x000fe200000006ff */
[----:B------:R-:W1:Y:S01]  /*9420*/  @P2 LDC.64 R174, c[0x0][0x408] ;  /* 0x00010200ffae2b82 */ /* 0x000e620000000a00 */
[----:B------:R-:W-:-:S02]  /*9430*/  SHF.L.U32 R179, R179, 0x10, RZ ;  /* 0x00000010b3b37819 */ /* 0x000fc400000006ff */
[----:B------:R-:W-:Y:S01]  /*9440*/  SHF.L.U32 R180, R37, 0x10, RZ ;  /* 0x0000001025b47819 */ /* 0x000fe200000006ff */
[-CC-:B------:R-:W-:Y:S01]  /*9450*/  @P1 FFMA.FTZ R140, R31, R186.reuse, R187.reuse ;  /* 0x000000ba1f8c1223 */ /* 0x180fe200000100bb */
[-CC-:B------:R-:W-:Y:S01]  /*9460*/  @P1 FFMA.FTZ R143, R165, R186.reuse, R187.reuse ;  /* 0x000000baa58f1223 */ /* 0x180fe200000100bb */
[----:B------:R-:W-:Y:S01]  /*9470*/  SHF.L.U32 R181, R38, 0x10, RZ ;  /* 0x0000001026b57819 */ /* 0x000fe200000006ff */
[-C--:B------:R-:W-:Y:S01]  /*9480*/  @P1 FFMA.FTZ R185, R169, R186.reuse, R187 ;  /* 0x000000baa9b91223 */ /* 0x080fe200000100bb */
[----:B------:R-:W-:Y:S01]  /*9490*/  @P1 FADD.FTZ R141, R35, -R140 ;  /* 0x8000008c238d1221 */ /* 0x000fe20000010000 */
[----:B------:R-:W-:Y:S01]  /*94a0*/  @P1 FADD.FTZ R140, R166, -R143 ;  /* 0x8000008fa68c1221 */ /* 0x000fe20000010000 */
[----:B------:R-:W-:Y:S01]  /*94b0*/  @P1 FFMA.FTZ R143, R167, R186, R187 ;  /* 0x000000baa78f1223 */ /* 0x000fe200000100bb */
[----:B------:R-:W-:Y:S01]  /*94c0*/  PRMT R184, R38, 0x7632, R184 ;  /* 0x0000763226b87816 */ /* 0x000fe200000000b8 */
[C---:B------:R-:W-:Y:S01]  /*94d0*/  @P1 FFMA.FTZ R178, R4.reuse, R141, R178 ;  /* 0x0000008d04b21223 */ /* 0x040fe200000100b2 */
[----:B------:R-:W-:Y:S01]  /*94e0*/  @P1 FFMA.FTZ R3, R4, R140, R3 ;  /* 0x0000008c04031223 */ /* 0x000fe20000010003 */
[----:B------:R-:W-:Y:S01]  /*94f0*/  @P1 FADD.FTZ R140, R168, -R143 ;  /* 0x8000008fa88c1221 */ /* 0x000fe20000010000 */
[----:B------:R-:W-:Y:S01]  /*9500*/  @P1 FFMA.FTZ R141, R32, R186, R187 ;  /* 0x000000ba208d1223 */ /* 0x000fe200000100bb */
[----:B------:R-:W2:Y:S01]  /*9510*/  @P2 LDC.64 R142, c[0x0][0x408] ;  /* 0x00010200ff8e2b82 */ /* 0x000ea20000000a00 */
[----:B------:R-:W-:Y:S01]  /*9520*/  SHF.L.U32 R184, R184, 0x10, RZ ;  /* 0x00000010b8b87819 */ /* 0x000fe200000006ff */
[----:B------:R-:W-:Y:S01]  /*9530*/  @P1 FFMA.FTZ R179, R4, R140, R179 ;  /* 0x0000008c04b31223 */ /* 0x000fe200000100b3 */
[-C--:B------:R-:W-:Y:S01]  /*9540*/  @P1 FFMA.FTZ R140, R33, R186.reuse, R187 ;  /* 0x000000ba218c1223 */ /* 0x080fe200000100bb */
[----:B------:R-:W-:Y:S01]  /*9550*/  @P1 FADD.FTZ R141, R144, -R141 ;  /* 0x8000008d908d1221 */ /* 0x000fe20000010000 */
[----:B------:R-:W-:Y:S01]  /*9560*/  @P1 FADD.FTZ R185, R170, -R185 ;  /* 0x800000b9aab91221 */ /* 0x000fe20000010000 */
[----:B0-----:R-:W-:Y:S01]  /*9570*/  @P2 FMUL.FTZ R177, R179, R177 ;  /* 0x000000b1b3b12220 */ /* 0x001fe20000410000 */
[----:B------:R-:W-:Y:S01]  /*9580*/  @P1 FADD.FTZ R140, R145, -R140 ;  /* 0x8000008c918c1221 */ /* 0x000fe20000010000 */
[C---:B------:R-:W-:Y:S01]  /*9590*/  @P1 FFMA.FTZ R180, R4.reuse, R141, R180 ;  /* 0x0000008d04b41223 */ /* 0x040fe200000100b4 */
[----:B------:R-:W-:Y:S01]  /*95a0*/  @P1 FFMA.FTZ R208, R171, R186, R187 ;  /* 0x000000baabd01223 */ /* 0x000fe200000100bb */
[C---:B------:R-:W-:Y:S01]  /*95b0*/  @P1 FFMA.FTZ R184, R4.reuse, R185, R184 ;  /* 0x000000b904b81223 */ /* 0x040fe200000100b8 */
[----:B------:R-:W-:Y:S01]  /*95c0*/  @P1 FFMA.FTZ R181, R4, R140, R181 ;  /* 0x0000008c04b51223 */ /* 0x000fe200000100b5 */
[----:B------:R-:W-:Y:S01]  /*95d0*/  @P1 FFMA.FTZ R187, R34, R186, R187 ;  /* 0x000000ba22bb1223 */ /* 0x000fe200000100bb */
[----:B------:R-:W0:Y:S01]  /*95e0*/  @P2 LDC.64 R140, c[0x0][0x408] ;  /* 0x00010200ff8c2b82 */ /* 0x000e220000000a00 */
[----:B------:R-:W-:Y:S01]  /*95f0*/  @P2 FMUL.FTZ R186, R177, R176 ;  /* 0x000000b0b1ba2220 */ /* 0x000fe20000410000 */
[----:B-1----:R-:W-:Y:S01]  /*9600*/  @P2 FMUL.FTZ R175, R180, R175 ;  /* 0x000000afb4af2220 */ /* 0x002fe20000410000 */
[----:B------:R-:W-:Y:S01]  /*9610*/  PRMT R177, R39, 0x7632, R177 ;  /* 0x0000763227b17816 */ /* 0x000fe200000000b1 */
[----:B------:R-:W-:Y:S01]  /*9620*/  @P1 FADD.FTZ R187, R146, -R187 ;  /* 0x800000bb92bb1221 */ /* 0x000fe20000010000 */
[----:B------:R-:W-:Y:S01]  /*9630*/  @P1 FADD.FTZ R208, R172, -R208 ;  /* 0x800000d0acd01221 */ /* 0x000fe20000010000 */
[----:B------:R-:W-:Y:S01]  /*9640*/  @P2 FMUL.FTZ R174, R175, R174 ;  /* 0x000000aeafae2220 */ /* 0x000fe20000410000 */
[----:B------:R-:W-:-:S02]  /*9650*/  SHF.L.U32 R175, R39, 0x10, RZ ;  /* 0x0000001027af7819 */ /* 0x000fc400000006ff */
[----:B------:R-:W-:Y:S01]  /*9660*/  SHF.L.U32 R177, R177, 0x10, RZ ;  /* 0x00000010b1b17819 */ /* 0x000fe200000006ff */
[----:B--2---:R-:W-:Y:S02]  /*9670*/  @P2 FMUL.FTZ R143, R3, R143 ;  /* 0x0000008f038f2220 */ /* 0x004fe40000410000 */
[----:B------:R-:W-:Y:S01]  /*9680*/  @P1 FFMA.FTZ R175, R4, R187, R175 ;  /* 0x000000bb04af1223 */ /* 0x000fe200000100af */
[----:B------:R-:W-:Y:S01]  /*9690*/  @P2 LOP3.LUT P3, RZ, R182, 0xff00, RZ, 0xc0, !PT ;  /* 0x0000ff00b6ff2812 */ /* 0x000fe2000786c0ff */
[----:B------:R-:W-:Y:S01]  /*96a0*/  @P1 FFMA.FTZ R177, R4, R208, R177 ;  /* 0x000000d004b11223 */ /* 0x000fe200000100b1 */
[----:B------:R-:W-:Y:S01]  /*96b0*/  @P2 FMUL.FTZ R185, R143, R142 ;  /* 0x0000008e8fb92220 */ /* 0x000fe20000410000 */
[----:B------:R-:W-:Y:S01]  /*96c0*/  @P2 LOP3.LUT P1, RZ, R182, 0xff, RZ, 0xc0, !PT ;  /* 0x000000ffb6ff2812 */ /* 0x000fe2000782c0ff */
[----:B------:R-:W1:Y:S03]  /*96d0*/  @P2 LDC.64 R142, c[0x0][0x408] ;  /* 0x00010200ff8e2b82 */ /* 0x000e660000000a00 */
[----:B------:R-:W-:-:S02]  /*96e0*/  @P2 FSEL R187, R185, RZ, P3 ;  /* 0x000000ffb9bb2208 */ /* 0x000fc40001800000 */
[----:B------:R-:W-:Y:S01]  /*96f0*/  @P2 LOP3.LUT P3, RZ, R182, 0xff000000, RZ, 0xc0, !PT ;  /* 0xff000000b6ff2812 */ /* 0x000fe2000786c0ff */
[----:B0-----:R-:W-:Y:S01]  /*9700*/  @P2 FMUL.FTZ R141, R178, R141 ;  /* 0x0000008db28d2220 */ /* 0x001fe20000410000 */
[----:B------:R-:W-:Y:S02]  /*9710*/  @P2 F2FP.BF16.F32.PACK_AB R187, RZ, R187 ;  /* 0x000000bbffbb223e */ /* 0x000fe400000010ff */
[----:B------:R-:W-:Y:S01]  /*9720*/  @P2 FSEL R186, R186, RZ, P3 ;  /* 0x000000ffbaba2208 */ /* 0x000fe20001800000 */
[----:B------:R-:W-:Y:S01]  /*9730*/  @P2 FMUL.FTZ R207, R141, R140 ;  /* 0x0000008c8dcf2220 */ /* 0x000fe20000410000 */
[----:B------:R-:W-:Y:S01]  /*9740*/  @P2 LOP3.LUT P3, RZ, R183, 0xff0000, RZ, 0xc0, !PT ;  /* 0x00ff0000b7ff2812 */ /* 0x000fe2000786c0ff */
[----:B------:R-:W0:Y:S01]  /*9750*/  @P2 LDC.64 R140, c[0x0][0x408] ;  /* 0x00010200ff8c2b82 */ /* 0x000e220000000a00 */
[----:B------:R-:W-:Y:S02]  /*9760*/  @P2 F2FP.BF16.F32.PACK_AB R186, RZ, R186 ;  /* 0x000000baffba223e */ /* 0x000fe400000010ff */
[----:B------:R-:W-:-:S02]  /*9770*/  @P2 FSEL R207, R207, RZ, P1 ;  /* 0x000000ffcfcf2208 */ /* 0x000fc40000800000 */
[----:B------:R-:W-:Y:S02]  /*9780*/  @P2 LOP3.LUT P1, RZ, R182, 0xff0000, RZ, 0xc0, !PT ;  /* 0x00ff0000b6ff2812 */ /* 0x000fe4000782c0ff */
[----:B------:R-:W-:Y:S02]  /*9790*/  @P2 F2FP.BF16.F32.PACK_AB R185, RZ, R207 ;  /* 0x000000cfffb9223e */ /* 0x000fe400000010ff */
[----:B------:R-:W-:Y:S01]  /*97a0*/  @P2 FSEL R174, R174, RZ, P1 ;  /* 0x000000ffaeae2208 */ /* 0x000fe20000800000 */
[----:B-1----:R-:W-:Y:S01]  /*97b0*/  @P2 FMUL.FTZ R143, R184, R143 ;  /* 0x0000008fb88f2220 */ /* 0x002fe20000410000 */
[----:B------:R-:W-:Y:S02]  /*97c0*/  @P2 LOP3.LUT P1, RZ, R183, 0xff, RZ, 0xc0, !PT ;  /* 0x000000ffb7ff2812 */ /* 0x000fe4000782c0ff */
[----:B------:R-:W-:Y:S01]  /*97d0*/  @P2 F2FP.BF16.F32.PACK_AB R174, RZ, R174 ;  /* 0x000000aeffae223e */ /* 0x000fe200000010ff */
[----:B------:R-:W-:Y:S01]  /*97e0*/  @P2 FMUL.FTZ R143, R143, R142 ;  /* 0x0000008e8f8f2220 */ /* 0x000fe20000410000 */
[----:B------:R-:W-:-:S02]  /*97f0*/  @P2 PRMT R136, R185, 0x7610, R136 ;  /* 0x00007610b9882816 */ /* 0x000fc40000000088 */
[----:B------:R-:W-:Y:S02]  /*9800*/  @P2 PRMT R137, R174, 0x7610, R137 ;  /* 0x00007610ae892816 */ /* 0x000fe40000000089 */
[----:B------:R-:W-:Y:S02]  /*9810*/  F2FP.BF16.F32.PACK_AB R142, R184, R181 ;  /* 0x000000b5b88e723e */ /* 0x000fe400000010ff */
[----:B------:R-:W-:Y:S01]  /*9820*/  @P2 PRMT R136, R136, 0x5410, R187 ;  /* 0x0000541088882816 */ /* 0x000fe200000000bb */
[----:B0-----:R-:W-:Y:S01]  /*9830*/  @P2 FMUL.FTZ R141, R181, R141 ;  /* 0x0000008db58d2220 */ /* 0x001fe20000410000 */
[----:B------:R-:W-:-:S03]  /*9840*/  @P2 PRMT R137, R137, 0x5410, R186 ;  /* 0x0000541089892816 */ /* 0x000fc600000000ba */
[----:B------:R-:W-:Y:S02]  /*9850*/  @P2 FMUL.FTZ R176, R141, R140 ;  /* 0x0000008c8db02220 */ /* 0x000fe40000410000 */
[----:B------:R-:W0:Y:S03]  /*9860*/  @P2 LDC.64 R140, c[0x0][0x408] ;  /* 0x00010200ff8c2b82 */ /* 0x000e260000000a00 */
[----:B------:R-:W-:Y:S02]  /*9870*/  @P2 FSEL R176, R176, RZ, P1 ;  /* 0x000000ffb0b02208 */ /* 0x000fe40000800000 */
[----:B------:R-:W-:Y:S02]  /*9880*/  @P2 LOP3.LUT P1, RZ, R183, 0xff00, RZ, 0xc0, !PT ;  /* 0x0000ff00b7ff2812 */ /* 0x000fe4000782c0ff */
[----:B------:R-:W-:Y:S02]  /*9890*/  @P2 F2FP.BF16.F32.PACK_AB R176, RZ, R176 ;  /* 0x000000b0ffb0223e */ /* 0x000fe400000010ff */
[----:B------:R-:W-:-:S02]  /*98a0*/  @P2 FSEL R143, R143, RZ, P1 ;  /* 0x000000ff8f8f2208 */ /* 0x000fc40000800000 */
[----:B------:R-:W-:Y:S02]  /*98b0*/  @P2 PRMT R138, R176, 0x7610, R138 ;  /* 0x00007610b08a2816 */ /* 0x000fe4000000008a */
[----:B------:R-:W-:-:S04]  /*98c0*/  @P2 F2FP.BF16.F32.PACK_AB R143, RZ, R143 ;  /* 0x0000008fff8f223e */ /* 0x000fc800000010ff */
[----:B------:R-:W-:Y:S02]  /*98d0*/  @P2 PRMT R138, R138, 0x5410, R143 ;  /* 0x000054108a8a2816 */ /* 0x000fe4000000008f */
[----:B------:R-:W-:Y:S01]  /*98e0*/  F2FP.BF16.F32.PACK_AB R143, R177, R175 ;  /* 0x000000afb18f723e */ /* 0x000fe200000010ff */
[----:B0-----:R-:W-:-:S04]  /*98f0*/  @P2 FMUL.FTZ R141, R175, R141 ;  /* 0x0000008daf8d2220 */ /* 0x001fc80000410000 */
[----:B------:R-:W-:Y:S01]  /*9900*/  @P2 FMUL.FTZ R4, R141, R140 ;  /* 0x0000008c8d042220 */ /* 0x000fe20000410000 */
[----:B------:R-:W-:Y:S02]  /*9910*/  F2FP.BF16.F32.PACK_AB R141, R179, R180 ;  /* 0x000000b4b38d723e */ /* 0x000fe400000010ff */
[----:B------:R-:W-:Y:S02]  /*9920*/  F2FP.BF16.F32.PACK_AB R140, R3, R178 ;  /* 0x000000b2038c723e */ /* 0x000fe400000010ff */
[----:B------:R-:W-:-:S04]  /*9930*/  @P2 FSEL R4, R4, RZ, P3 ;  /* 0x000000ff04042208 */ /* 0x000fc80001800000 */
[----:B------:R-:W-:-:S04]  /*9940*/  @P2 F2FP.BF16.F32.PACK_AB R4, RZ, R4 ;  /* 0x00000004ff04223e */ /* 0x000fc800000010ff */
        /* <DEDUP_REMOVED lines=10> */
.L_x_5697:
[----:B------:R-:W-:Y:S01]  /*99f0*/  ISETP.GT.AND P1, PT, R3, RZ, PT ;  /* 0x000000ff0300720c */ /* 0x000fe20003f24270 */
[----:B0-----:R-:W0:Y:S01]  /*9a00*/  @P2 LDC.64 R174, c[0x0][0x408] ;  /* 0x00010200ffae2b82 */ /* 0x001e220000000a00 */
[C---:B------:R-:W-:Y:S02]  /*9a10*/  SHF.L.U32 R179, R36.reuse, 0x10, RZ ;  /* 0x0000001024b37819 */ /* 0x040fe400000006ff */
[----:B------:R-:W-:Y:S02]  /*9a20*/  PRMT R3, R36, 0x7632, R3 ;  /* 0x0000763224037816 */ /* 0x000fe40000000003 */
[----:B------:R-:W-:Y:S02]  /*9a30*/  @P2 LOP3.LUT P3, RZ, R182, 0xff, RZ, 0xc0, !PT ;  /* 0x000000ffb6ff2812 */ /* 0x000fe4000786c0ff */
[----:B------:R-:W-:Y:S02]  /*9a40*/  SHF.L.U32 R3, R3, 0x10, RZ ;  /* 0x0000001003037819 */ /* 0x000fe400000006ff */
        /* <DEDUP_REMOVED lines=11> */
[----:B------:R-:W-:Y:S01]  /*9b00*/  @P1 FFMA.FTZ R3, R4, R181, R3 ;  /* 0x000000b504031223 */ /* 0x000fe20000010003 */
[----:B------:R-:W1:Y:S01]  /*9b10*/  @P2 LDC.64 R176, c[0x0][0x408] ;  /* 0x00010200ffb02b82 */ /* 0x000e620000000a00 */
[----:B------:R-:W-:Y:S01]  /*9b20*/  SHF.L.U32 R181, R37, 0x10, RZ ;  /* 0x0000001025b57819 */ /* 0x000fe200000006ff */
[----:B0-----:R-:W-:Y:S01]  /*9b30*/  @P2 FMUL.FTZ R175, R179, R175 ;  /* 0x000000afb3af2220 */ /* 0x001fe20000410000 */
[----:B------:R-:W-:Y:S01]  /*9b40*/  @P1 FFMA.FTZ R179, R32, R186, R187 ;  /* 0x000000ba20b31223 */ /* 0x000fe200000100bb */
[----:B------:R-:W-:Y:S01]  /*9b50*/  @P2 LOP3.LUT P4, RZ, R182, 0xff00, RZ, 0xc0, !PT ;  /* 0x0000ff00b6ff2812 */ /* 0x000fe2000788c0ff */
[----:B------:R-:W-:Y:S01]  /*9b60*/  @P1 FFMA.FTZ R180, R4, R185, R180 ;  /* 0x000000b904b41223 */ /* 0x000fe200000100b4 */
[----:B------:R-:W-:Y:S01]  /*9b70*/  @P2 FMUL.FTZ R174, R175, R174 ;  /* 0x000000aeafae2220 */ /* 0x000fe20000410000 */
[----:B------:R-:W-:Y:S01]  /*9b80*/  @P1 FADD.FTZ R179, R144, -R179 ;  /* 0x800000b390b31221 */ /* 0x000fe20000010000 */
[----:B------:R-:W-:Y:S01]  /*9b90*/  @P1 FFMA.FTZ R185, R169, R186, R187 ;  /* 0x000000baa9b91223 */ /* 0x000fe200000100bb */
[----:B------:R-:W-:-:S02]  /*9ba0*/  @P2 LOP3.LUT P5, RZ, R183, 0xff0000, RZ, 0xc0, !PT ;  /* 0x00ff0000b7ff2812 */ /* 0x000fc400078ac0ff */
[----:B------:R-:W-:Y:S01]  /*9bb0*/  @P1 FFMA.FTZ R181, R4, R179, R181 ;  /* 0x000000b304b51223 */ /* 0x000fe200000100b5 */
[----:B------:R-:W-:Y:S01]  /*9bc0*/  @P2 FSEL R174, R174, RZ, P3 ;  /* 0x000000ffaeae2208 */ /* 0x000fe20001800000 */
[----:B------:R-:W-:Y:S01]  /*9bd0*/  @P1 FADD.FTZ R185, R170, -R185 ;  /* 0x800000b9aab91221 */ /* 0x000fe20000010000 */
[----:B------:R-:W-:Y:S02]  /*9be0*/  @P2 LOP3.LUT P3, RZ, R182, 0xff0000, RZ, 0xc0, !PT ;  /* 0x00ff0000b6ff2812 */ /* 0x000fe4000786c0ff */
[----:B------:R-:W-:-:S04]  /*9bf0*/  @P2 F2FP.BF16.F32.PACK_AB R174, RZ, R174 ;  /* 0x000000aeffae223e */ /* 0x000fc800000010ff */
[----:B------:R-:W-:Y:S02]  /*9c00*/  @P2 PRMT R136, R174, 0x7610, R136 ;  /* 0x00007610ae882816 */ /* 0x000fe40000000088 */
[----:B------:R-:W0:Y:S01]  /*9c10*/  @P2 LDC.64 R174, c[0x0][0x408] ;  /* 0x00010200ffae2b82 */ /* 0x000e220000000a00 */
[----:B-1----:R-:W-:Y:S01]  /*9c20*/  @P2 FMUL.FTZ R177, R3, R177 ;  /* 0x000000b103b12220 */ /* 0x002fe20000410000 */
[----:B------:R-:W-:-:S03]  /*9c30*/  @P1 FADD.FTZ R3, R145, -R178 ;  /* 0x800000b291031221 */ /* 0x000fc60000010000 */
[----:B------:R-:W-:Y:S01]  /*9c40*/  @P2 FMUL.FTZ R176, R177, R176 ;  /* 0x000000b0b1b02220 */ /* 0x000fe20000410000 */
[----:B------:R-:W-:Y:S02]  /*9c50*/  @P1 FFMA.FTZ R207, R4, R3, R207 ;  /* 0x0000000304cf1223 */ /* 0x000fe400000100cf */
[----:B------:R-:W1:Y:S01]  /*9c60*/  @P2 LDC.64 R178, c[0x0][0x408] ;  /* 0x00010200ffb22b82 */ /* 0x000e620000000a00 */
[----:B------:R-:W-:Y:S02]  /*9c70*/  PRMT R3, R38, 0x7632, R3 ;  /* 0x0000763226037816 */ /* 0x000fe40000000003 */
[----:B------:R-:W-:Y:S02]  /*9c80*/  @P2 FSEL R176, R176, RZ, P4 ;  /* 0x000000ffb0b02208 */ /* 0x000fe40002000000 */
[----:B------:R-:W-:Y:S02]  /*9c90*/  SHF.L.U32 R3, R3, 0x10, RZ ;  /* 0x0000001003037819 */ /* 0x000fe400000006ff */
[----:B------:R-:W-:-:S02]  /*9ca0*/  @P2 F2FP.BF16.F32.PACK_AB R176, RZ, R176 ;  /* 0x000000b0ffb0223e */ /* 0x000fc400000010ff */
[----:B------:R-:W-:Y:S01]  /*9cb0*/  @P2 LOP3.LUT P4, RZ, R182, 0xff000000, RZ, 0xc0, !PT ;  /* 0xff000000b6ff2812 */ /* 0x000fe2000788c0ff */
[----:B------:R-:W-:Y:S01]  /*9cc0*/  @P1 FFMA.FTZ R3, R4, R185, R3 ;  /* 0x000000b904031223 */ /* 0x000fe20000010003 */
[----:B------:R-:W-:Y:S01]  /*9cd0*/  @P2 PRMT R136, R136, 0x5410, R176 ;  /* 0x0000541088882816 */ /* 0x000fe200000000b0 */
[----:B------:R-:W-:Y:S01]  /*9ce0*/  IMAD.U32 R185, R39, 0x10000, RZ ;  /* 0x0001000027b97824 */ /* 0x000fe200078e00ff */
[----:B------:R-:W2:Y:S01]  /*9cf0*/  @P2 LDC.64 R176, c[0x0][0x408] ;  /* 0x00010200ffb02b82 */ /* 0x000ea20000000a00 */
[----:B0-----:R-:W-:-:S04]  /*9d00*/  @P2 FMUL.FTZ R175, R180, R175 ;  /* 0x000000afb4af2220 */ /* 0x001fc80000410000 */
[----:B------:R-:W-:Y:S01]  /*9d10*/  @P2 FMUL.FTZ R174, R175, R174 ;  /* 0x000000aeafae2220 */ /* 0x000fe20000410000 */
[----:B-1----:R-:W-:Y:S01]  /*9d20*/  @P2 FMUL.FTZ R179, R181, R179 ;  /* 0x000000b3b5b32220 */ /* 0x002fe20000410000 */
[----:B------:R-:W-:-:S03]  /*9d30*/  @P1 FFMA.FTZ R181, R34, R186, R187 ;  /* 0x000000ba22b51223 */ /* 0x000fc600000100bb */
[----:B------:R-:W-:Y:S01]  /*9d40*/  @P2 FSEL R174, R174, RZ, P4 ;  /* 0x000000ffaeae2208 */ /* 0x000fe20002000000 */
[----:B------:R-:W-:Y:S01]  /*9d50*/  @P2 FMUL.FTZ R184, R179, R178 ;  /* 0x000000b2b3b82220 */ /* 0x000fe20000410000 */
[----:B------:R-:W-:Y:S01]  /*9d60*/  @P1 FADD.FTZ R181, R146, -R181 ;  /* 0x800000b592b51221 */ /* 0x000fe20000010000 */
[----:B------:R-:W0:Y:S01]  /*9d70*/  @P2 LDC.64 R178, c[0x0][0x408] ;  /* 0x00010200ffb22b82 */ /* 0x000e220000000a00 */
[C---:B------:R-:W-:Y:S02]  /*9d80*/  @P2 LOP3.LUT P4, RZ, R183.reuse, 0xff00, RZ, 0xc0, !PT ;  /* 0x0000ff00b7ff2812 */ /* 0x040fe4000788c0ff */
[----:B------:R-:W-:Y:S01]  /*9d90*/  @P1 FFMA.FTZ R185, R4, R181, R185 ;  /* 0x000000b504b91223 */ /* 0x000fe200000100b9 */
[----:B------:R-:W-:Y:S02]  /*9da0*/  @P2 FSEL R184, R184, RZ, P3 ;  /* 0x000000ffb8b82208 */ /* 0x000fe40001800000 */
[----:B------:R-:W-:Y:S01]  /*9db0*/  @P2 LOP3.LUT P3, RZ, R183, 0xff, RZ, 0xc0, !PT ;  /* 0x000000ffb7ff2812 */ /* 0x000fe2000786c0ff */
[----:B--2---:R-:W-:Y:S01]  /*9dc0*/  @P2 FMUL.FTZ R177, R207, R177 ;  /* 0x000000b1cfb12220 */ /* 0x004fe20000410000 */
[----:B------:R-:W1:Y:S01]  /*9dd0*/  @P2 LDC.64 R180, c[0x0][0x408] ;  /* 0x00010200ffb42b82 */ /* 0x000e620000000a00 */
[----:B------:R-:W-:-:S02]  /*9de0*/  @P2 F2FP.BF16.F32.PACK_AB R184, RZ, R184 ;  /* 0x000000b8ffb8223e */ /* 0x000fc400000010ff */
[----:B------:R-:W-:Y:S01]  /*9df0*/  @P2 FMUL.FTZ R176, R177, R176 ;  /* 0x000000b0b1b02220 */ /* 0x000fe20000410000 */
[----:B------:R-:W-:Y:S02]  /*9e00*/  @P2 F2FP.BF16.F32.PACK_AB R174, RZ, R174 ;  /* 0x000000aeffae223e */ /* 0x000fe400000010ff */
[----:B------:R-:W-:Y:S02]  /*9e10*/  @P2 PRMT R137, R184, 0x7610, R137 ;  /* 0x00007610b8892816 */ /* 0x000fe40000000089 */
[----:B------:R-:W-:Y:S02]  /*9e20*/  @P2 FSEL R176, R176, RZ, P3 ;  /* 0x000000ffb0b02208 */ /* 0x000fe40001800000 */
[----:B------:R-:W-:Y:S02]  /*9e30*/  @P2 PRMT R137, R137, 0x5410, R174 ;  /* 0x0000541089892816 */ /* 0x000fe400000000ae */
[----:B------:R-:W-:Y:S01]  /*9e40*/  @P2 F2FP.BF16.F32.PACK_AB R176, RZ, R176 ;  /* 0x000000b0ffb0223e */ /* 0x000fe200000010ff */
[----:B0-----:R-:W-:-:S03]  /*9e50*/  @P2 FMUL.FTZ R179, R3, R179 ;  /* 0x000000b303b32220 */ /* 0x001fc60000410000 */
[----:B------:R-:W-:Y:S01]  /*9e60*/  @P2 PRMT R138, R176, 0x7610, R138 ;  /* 0x00007610b08a2816 */ /* 0x000fe2000000008a */
[----:B------:R-:W-:Y:S01]  /*9e70*/  @P2 FMUL.FTZ R178, R179, R178 ;  /* 0x000000b2b3b22220 */ /* 0x000fe20000410000 */
[----:B-1----:R-:W-:-:S04]  /*9e80*/  @P2 FMUL.FTZ R181, R185, R181 ;  /* 0x000000b5b9b52220 */ /* 0x002fc80000410000 */
[----:B------:R-:W-:Y:S01]  /*9e90*/  @P2 FSEL R178, R178, RZ, P4 ;  /* 0x000000ffb2b22208 */ /* 0x000fe20002000000 */
[----:B------:R-:W-:-:S03]  /*9ea0*/  @P2 FMUL.FTZ R180, R181, R180 ;  /* 0x000000b4b5b42220 */ /* 0x000fc60000410000 */
[----:B------:R-:W-:Y:S02]  /*9eb0*/  @P2 F2FP.BF16.F32.PACK_AB R178, RZ, R178 ;  /* 0x000000b2ffb2223e */ /* 0x000fe400000010ff */
        /* <DEDUP_REMOVED lines=18> */
.L_x_5696:
[----:B------:R-:W-:Y:S05]  /*9fe0*/  @!P0 BRA `(.L_x_5699) ;  /* 0x00000004007c8947 */ /* 0x000fea0003800000 */
[----:B0-----:R-:W0:Y:S01]  /*9ff0*/  @P2 LDC.64 R140, c[0x0][0x408] ;  /* 0x00010200ff8c2b82 */ /* 0x001e220000000a00 */
[-CC-:B------:R-:W-:Y:S01]  /*a000*/  FFMA.FTZ R176, R31, R186.reuse, R187.reuse ;  /* 0x000000ba1fb07223 */ /* 0x180fe200000100bb */
[----:B------:R-:W-:Y:S01]  /*a010*/  ISETP.GT.AND P1, PT, R3, RZ, PT ;  /* 0x000000ff0300720c */ /* 0x000fe20003f24270 */
[-CC-:B------:R-:W-:Y:S01]  /*a020*/  FFMA.FTZ R179, R32, R186.reuse, R187.reuse ;  /* 0x000000ba20b37223 */ /* 0x180fe200000100bb */
[-CC-:B------:R-:W-:Y:S01]  /*a030*/  FFMA.FTZ R177, R165, R186.reuse, R187.reuse ;  /* 0x000000baa5b17223 */ /* 0x180fe200000100bb */
[----:B------:R-:W-:Y:S01]  /*a040*/  FADD.FTZ R3, R35, -R176 ;  /* 0x800000b023037221 */ /* 0x000fe20000010000 */
[-C--:B------:R-:W-:Y:S01]  /*a050*/  FFMA.FTZ R185, R167, R186.reuse, R187 ;  /* 0x000000baa7b97223 */ /* 0x080fe200000100bb */
[----:B------:R-:W-:Y:S01]  /*a060*/  FADD.FTZ R179, R144, -R179 ;  /* 0x800000b390b37221 */ /* 0x000fe20000010000 */
[----:B------:R-:W1:Y:S01]  /*a070*/  @P2 LDC.64 R174, c[0x0][0x408] ;  /* 0x00010200ffae2b82 */ /* 0x000e620000000a00 */
[----:B------:R-:W-:Y:S01]  /*a080*/  FMUL.FTZ R3, R4, R3 ;  /* 0x0000000304037220 */ /* 0x000fe20000410000 */
[----:B------:R-:W-:Y:S01]  /*a090*/  FADD.FTZ R177, R166, -R177 ;  /* 0x800000b1a6b17221 */ /* 0x000fe20000010000 */
[----:B------:R-:W-:Y:S01]  /*a0a0*/  FMUL.FTZ R178, R4, R179 ;  /* 0x000000b304b27220 */ /* 0x000fe20000410000 */
[-C--:B------:R-:W-:Y:S01]  /*a0b0*/  FFMA.FTZ R180, R33, R186.reuse, R187 ;  /* 0x000000ba21b47223 */ /* 0x080fe200000100bb */
[----:B------:R-:W-:Y:S01]  /*a0c0*/  FADD.FTZ R185, R168, -R185 ;  /* 0x800000b9a8b97221 */ /* 0x000fe20000010000 */
[----:B------:R-:W-:Y:S01]  /*a0d0*/  FSEL R3, R3, RZ, P1 ;  /* 0x000000ff03037208 */ /* 0x000fe20000800000 */
[----:B------:R-:W-:Y:S01]  /*a0e0*/  FMUL.FTZ R176, R4, R177 ;  /* 0x000000b104b07220 */ /* 0x000fe20000410000 */
[----:B------:R-:W2:Y:S01]  /*a0f0*/  @P2 LDC.64 R142, c[0x0][0x408] ;  /* 0x00010200ff8e2b82 */ /* 0x000ea20000000a00 */
[----:B------:R-:W-:Y:S01]  /*a100*/  FSEL R178, R178, RZ, P1 ;  /* 0x000000ffb2b27208 */ /* 0x000fe20000800000 */
[----:B------:R-:W-:Y:S01]  /*a110*/  FADD.FTZ R207, R145, -R180 ;  /* 0x800000b491cf7221 */ /* 0x000fe20000010000 */
[----:B------:R-:W-:Y:S01]  /*a120*/  FFMA.FTZ R209, R169, R186, R187 ;  /* 0x000000baa9d17223 */ /* 0x000fe200000100bb */
[----:B------:R-:W-:Y:S01]  /*a130*/  FSEL R176, R176, RZ, P1 ;  /* 0x000000ffb0b07208 */ /* 0x000fe20000800000 */
[C---:B------:R-:W-:Y:S01]  /*a140*/  FMUL.FTZ R180, R4.reuse, R185 ;  /* 0x000000b904b47220 */ /* 0x040fe20000410000 */
[----:B------:R-:W-:Y:S01]  /*a150*/  FMUL.FTZ R208, R4, R207 ;  /* 0x000000cf04d07220 */ /* 0x000fe20000410000 */
[----:B------:R-:W-:Y:S01]  /*a160*/  FADD.FTZ R185, R170, -R209 ;  /* 0x800000d1aab97221 */ /* 0x000fe20000010000 */
[----:B0-----:R-:W-:Y:S01]  /*a170*/  @P2 FMUL.FTZ R141, R3, R141 ;  /* 0x0000008d038d2220 */ /* 0x001fe20000410000 */
[----:B------:R-:W-:-:S02]  /*a180*/  @P2 LOP3.LUT P3, RZ, R182, 0xff, RZ, 0xc0, !PT ;  /* 0x000000ffb6ff2812 */ /* 0x000fc4000786c0ff */
[----:B------:R-:W-:Y:S01]  /*a190*/  FSEL R180, R180, RZ, P1 ;  /* 0x000000ffb4b47208 */ /* 0x000fe20000800000 */
[----:B------:R-:W-:Y:S01]  /*a1a0*/  @P2 FMUL.FTZ R177, R141, R140 ;  /* 0x0000008c8db12220 */ /* 0x000fe20000410000 */
[----:B------:R-:W-:Y:S01]  /*a1b0*/  FMUL.FTZ R185, R4, R185 ;  /* 0x000000b904b97220 */ /* 0x000fe20000410000 */
[----:B------:R-:W0:Y:S01]  /*a1c0*/  @P2 LDC.64 R140, c[0x0][0x408] ;  /* 0x00010200ff8c2b82 */ /* 0x000e220000000a00 */
[----:B------:R-:W-:Y:S01]  /*a1d0*/  FSEL R208, R208, RZ, P1 ;  /* 0x000000ffd0d07208 */ /* 0x000fe20000800000 */
[----:B-1----:R-:W-:Y:S01]  /*a1e0*/  @P2 FMUL.FTZ R175, R178, R175 ;  /* 0x000000afb2af2220 */ /* 0x002fe20000410000 */
[----:B------:R-:W-:Y:S02]  /*a1f0*/  @P2 FSEL R177, R177, RZ, P3 ;  /* 0x000000ffb1b12208 */ /* 0x000fe40001800000 */
[----:B------:R-:W-:Y:S01]  /*a200*/  FSEL R185, R185, RZ, P1 ;  /* 0x000000ffb9b97208 */ /* 0x000fe20000800000 */
[----:B------:R-:W-:Y:S01]  /*a210*/  @P2 FMUL.FTZ R179, R175, R174 ;  /* 0x000000aeafb32220 */ /* 0x000fe20000410000 */
[C---:B------:R-:W-:Y:S01]  /*a220*/  @P2 LOP3.LUT P4, RZ, R182.reuse, 0xff00, RZ, 0xc0, !PT ;  /* 0x0000ff00b6ff2812 */ /* 0x040fe2000788c0ff */
[----:B------:R-:W1:Y:S01]  /*a230*/  @P2 LDC.64 R174, c[0x0][0x408] ;  /* 0x00010200ffae2b82 */ /* 0x000e620000000a00 */
[----:B------:R-:W-:Y:S01]  /*a240*/  @P2 LOP3.LUT P3, RZ, R182, 0xff0000, RZ, 0xc0, !PT ;  /* 0x00ff0000b6ff2812 */ /* 0x000fe2000786c0ff */
[----:B--2---:R-:W-:Y:S01]  /*a250*/  @P2 FMUL.FTZ R143, R176, R143 ;  /* 0x0000008fb08f2220 */ /* 0x004fe20000410000 */
[----:B------:R-:W-:-:S02]  /*a260*/  @P2 F2FP.BF16.F32.PACK_AB R177, RZ, R177 ;  /* 0x000000b1ffb1223e */ /* 0x000fc400000010ff */
[----:B------:R-:W-:Y:S01]  /*a270*/  @P2 FSEL R179, R179, RZ, P3 ;  /* 0x000000ffb3b32208 */ /* 0x000fe20001800000 */
[----:B------:R-:W-:Y:S01]  /*a280*/  @P2 FMUL.FTZ R181, R143, R142 ;  /* 0x0000008e8fb52220 */ /* 0x000fe20000410000 */
[----:B------:R-:W-:Y:S01]  /*a290*/  @P2 LOP3.LUT P3, RZ, R182, 0xff000000, RZ, 0xc0, !PT ;  /* 0xff000000b6ff2812 */ /* 0x000fe2000786c0ff */
[----:B------:R-:W2:Y:S01]  /*a2a0*/  @P2 LDC.64 R142, c[0x0][0x408] ;  /* 0x00010200ff8e2b82 */ /* 0x000ea20000000a00 */
[----:B------:R-:W-:Y:S02]  /*a2b0*/  @P2 F2FP.BF16.F32.PACK_AB R179, RZ, R179 ;  /* 0x000000b3ffb3223e */ /* 0x000fe400000010ff */
[----:B------:R-:W-:Y:S02]  /*a2c0*/  @P2 FSEL R181, R181, RZ, P4 ;  /* 0x000000ffb5b52208 */ /* 0x000fe40002000000 */
[----:B------:R-:W-:Y:S02]  /*a2d0*/  @P2 LOP3.LUT P4, RZ, R183, 0xff, RZ, 0xc0, !PT ;  /* 0x000000ffb7ff2812 */ /* 0x000fe4000788c0ff */
[----:B------:R-:W-:Y:S01]  /*a2e0*/  @P2 F2FP.BF16.F32.PACK_AB R181, RZ, R181 ;  /* 0x000000b5ffb5223e */ /* 0x000fe200000010ff */
[----:B0-----:R-:W-:Y:S01]  /*a2f0*/  @P2 FMUL.FTZ R141, R180, R141 ;  /* 0x0000008db48d2220 */ /* 0x001fe20000410000 */
[----:B------:R-:W-:-:S02]  /*a300*/  @P2 PRMT R136, R177, 0x7610, R136 ;  /* 0x00007610b1882816 */ /* 0x000fc40000000088 */
[----:B------:R-:W-:Y:S01]  /*a310*/  @P2 PRMT R137, R179, 0x7610, R137 ;  /* 0x00007610b3892816 */ /* 0x000fe20000000089 */
[----:B------:R-:W-:Y:S01]  /*a320*/  @P2 FMUL.FTZ R184, R141, R140 ;  /* 0x0000008c8db82220 */ /* 0x000fe20000410000 */
[----:B------:R-:W-:Y:S01]  /*a330*/  @P2 PRMT R136, R136, 0x5410, R181 ;  /* 0x0000541088882816 */ /* 0x000fe200000000b5 */
[----:B------:R-:W0:Y:S01]  /*a340*/  @P2 LDC.64 R140, c[0x0][0x408] ;  /* 0x00010200ff8c2b82 */ /* 0x000e220000000a00 */
[----:B-1----:R-:W-:Y:S02]  /*a350*/  @P2 FMUL.FTZ R175, R185, R175 ;  /* 0x000000afb9af2220 */ /* 0x002fe40000410000 */
[----:B------:R-:W-:Y:S02]  /*a360*/  @P2 FSEL R184, R184, RZ, P3 ;  /* 0x000000ffb8b82208 */ /* 0x000fe40001800000 */
[----:B------:R-:W-:Y:S01]  /*a370*/  @P2 LOP3.LUT P3, RZ, R183, 0xff00, RZ, 0xc0, !PT ;  /* 0x0000ff00b7ff2812 */ /* 0x000fe2000786c0ff */
[----:B------:R-:W-:Y:S01]  /*a380*/  @P2 FMUL.FTZ R174, R175, R174 ;  /* 0x000000aeafae2220 */ /* 0x000fe20000410000 */
[-CC-:B------:R-:W-:Y:S01]  /*a390*/  FFMA.FTZ R175, R34, R186.reuse, R187.reuse ;  /* 0x000000ba22af7223 */ /* 0x180fe200000100bb */
[----:B------:R-:W-:Y:S01]  /*a3a0*/  FFMA.FTZ R187, R171, R186, R187 ;  /* 0x000000baabbb7223 */ /* 0x000fe200000100bb */
[----:B------:R-:W-:Y:S01]  /*a3b0*/  @P2 F2FP.BF16.F32.PACK_AB R184, RZ, R184 ;  /* 0x000000b8ffb8223e */ /* 0x000fe200000010ff */
[----:B--2---:R-:W-:Y:S01]  /*a3c0*/  @P2 FMUL.FTZ R143, R208, R143 ;  /* 0x0000008fd08f2220 */ /* 0x004fe20000410000 */
[----:B------:R-:W-:Y:S01]  /*a3d0*/  FADD.FTZ R175, R146, -R175 ;  /* 0x800000af92af7221 */ /* 0x000fe20000010000 */
[----:B------:R-:W-:Y:S01]  /*a3e0*/  FADD.FTZ R187, R172, -R187 ;  /* 0x800000bbacbb7221 */ /* 0x000fe20000010000 */
[----:B------:R-:W-:Y:S01]  /*a3f0*/  @P2 FSEL R174, R174, RZ, P3 ;  /* 0x000000ffaeae2208 */ /* 0x000fe20001800000 */
[----:B------:R-:W-:Y:S01]  /*a400*/  @P2 FMUL.FTZ R143, R143, R142 ;  /* 0x0000008e8f8f2220 */ /* 0x000fe20000410000 */
[C---:B------:R-:W-:Y:S01]  /*a410*/  FMUL.FTZ R142, R4.reuse, R175 ;  /* 0x000000af048e7220 */ /* 0x040fe20000410000 */
[----:B------:R-:W-:Y:S01]  /*a420*/  FMUL.FTZ R4, R4, R187 ;  /* 0x000000bb04047220 */ /* 0x000fe20000410000 */
[----:B------:R-:W-:-:S02]  /*a430*/  @P2 F2FP.BF16.F32.PACK_AB R174, RZ, R174 ;  /* 0x000000aeffae223e */ /* 0x000fc400000010ff */
[----:B------:R-:W-:Y:S02]  /*a440*/  @P2 FSEL R143, R143, RZ, P4 ;  /* 0x000000ff8f8f2208 */ /* 0x000fe40002000000 */
[----:B------:R-:W-:Y:S02]  /*a450*/  FSEL R186, R142, RZ, P1 ;  /* 0x000000ff8eba7208 */ /* 0x000fe40000800000 */
[----:B------:R-:W-:Y:S02]  /*a460*/  @P2 LOP3.LUT P4, RZ, R183, 0xff0000, RZ, 0xc0, !PT ;  /* 0x00ff0000b7ff2812 */ /* 0x000fe4000788c0ff */
[----:B------:R-:W-:Y:S01]  /*a470*/  @P2 F2FP.BF16.F32.PACK_AB R143, RZ, R143 ;  /* 0x0000008fff8f223e */ /* 0x000fe200000010ff */
[----:B0-----:R-:W-:Y:S01]  /*a480*/  @P2 FMUL.FTZ R141, R186, R141 ;  /* 0x0000008dba8d2220 */ /* 0x001fe20000410000 */
[----:B------:R-:W-:Y:S02]  /*a490*/  F2FP.BF16.F32.PACK_AB R142, R185, R208 ;  /* 0x000000d0b98e723e */ /* 0x000fe400000010ff */
[----:B------:R-:W-:Y:S01]  /*a4a0*/  @P2 PRMT R138, R143, 0x7610, R138 ;  /* 0x000076108f8a2816 */ /* 0x000fe2000000008a */
[----:B------:R-:W-:Y:S01]  /*a4b0*/  @P2 FMUL.FTZ R175, R141, R140 ;  /* 0x0000008c8daf2220 */ /* 0x000fe20000410000 */
[----:B------:R-:W-:-:S02]  /*a4c0*/  F2FP.BF16.F32.PACK_AB R140, R176, R3 ;  /* 0x00000003b08c723e */ /* 0x000fc400000010ff */
[----:B------:R-:W-:Y:S02]  /*a4d0*/  FSEL R3, R4, RZ, P1 ;  /* 0x000000ff04037208 */ /* 0x000fe40000800000 */
[----:B------:R-:W-:Y:S02]  /*a4e0*/  @P2 FSEL R175, R175, RZ, P4 ;  /* 0x000000ffafaf2208 */ /* 0x000fe40002000000 */
[----:B------:R-:W-:Y:S02]  /*a4f0*/  F2FP.BF16.F32.PACK_AB R141, R180, R178 ;  /* 0x000000b2b48d723e */ /* 0x000fe400000010ff */
[----:B------:R-:W-:Y:S02]  /*a500*/  @P2 F2FP.BF16.F32.PACK_AB R175, RZ, R175 ;  /* 0x000000afffaf223e */ /* 0x000fe400000010ff */
[----:B------:R-:W-:Y:S02]  /*a510*/  @P2 PRMT R137, R137, 0x5410, R184 ;  /* 0x0000541089892816 */ /* 0x000fe400000000b8 */
[----:B------:R-:W-:-:S02]  /*a520*/  @P2 PRMT R138, R138, 0x5410, R174 ;  /* 0x000054108a8a2816 */ /* 0x000fc400000000ae */
        /* <DEDUP_REMOVED lines=11> */
.L_x_5699:
[----:B0-----:R-:W0:Y:S01]  /*a5e0*/  @P2 LDC.64 R174, c[0x0][0x408] ;  /* 0x00010200ffae2b82 */ /* 0x001e220000000a00 */
        /* <DEDUP_REMOVED lines=13> */
.L_x_5701:
[----:B------:R-:W-:Y:S05]  /*a6c0*/  BSYNC.RECONVERGENT B2 ;  /* 0x0000000000027941 */ /* 0x000fea0003800200 */
.L_x_5700:
        /* <DEDUP_REMOVED lines=13> */
.L_x_5703:
[----:B------:R-:W-:Y:S05]  /*a7a0*/  BSYNC.RECONVERGENT B2 ;  /* 0x0000000000027941 */ /* 0x000fea0003800200 */
.L_x_5702:
        /* <DEDUP_REMOVED lines=13> */
.L_x_5705:
[----:B------:R-:W-:Y:S05]  /*a880*/  BSYNC.RECONVERGENT B2 ;  /* 0x0000000000027941 */ /* 0x000fea0003800200 */
.L_x_5704:
        /* <DEDUP_REMOVED lines=13> */
.L_x_5707:
[----:B------:R-:W-:Y:S05]  /*a960*/  BSYNC.RECONVERGENT B2 ;  /* 0x0000000000027941 */ /* 0x000fea0003800200 */
.L_x_5706:
        /* <DEDUP_REMOVED lines=13> */
.L_x_5709:
[----:B------:R-:W-:Y:S05]  /*aa40*/  BSYNC.RECONVERGENT B2 ;  /* 0x0000000000027941 */ /* 0x000fea0003800200 */
.L_x_5708:
        /* <DEDUP_REMOVED lines=13> */
.L_x_5711:
[----:B------:R-:W-:Y:S05]  /*ab20*/  BSYNC.RECONVERGENT B2 ;  /* 0x0000000000027941 */ /* 0x000fea0003800200 */
.L_x_5710:
[----:B------:R-:W-:Y:S01]  /*ab30*/  BSSY.RECONVERGENT B2, `(.L_x_5712) ;  /* 0x000000e000027945 */ /* 0x000fe20003800200 */
[----:B------:R-:W-:-:S03]  /*ab40*/  FFMA.FTZ R177, R171, R186, R187 ;  /* 0x000000baabb17223 */ /* 0x000fc600000100bb */
        /* <DEDUP_REMOVED lines=12> */
.L_x_5713:
[----:B------:R-:W-:Y:S05]  /*ac10*/  BSYNC.RECONVERGENT B2 ;  /* 0x0000000000027941 */ /* 0x000fea0003800200 */
.L_x_5712:
[----:B------:R-:W-:Y:S01]  /*ac20*/  FADD.FTZ R177, R172, -R177 ;  /* 0x800000b1acb17221 */ /* 0x000fe20000010000 */
[----:B------:R-:W-:-:S03]  /*ac30*/  ISETP.GT.AND P1, PT, R3, RZ, PT ;  /* 0x000000ff0300720c */ /* 0x000fc60003f24270 */
[----:B------:R-:W-:-:S05]  /*ac40*/  FMUL.FTZ R4, R4, R177 ;  /* 0x000000b104047220 */ /* 0x000fca0000410000 */
[----:B------:R-:W-:Y:S02]  /*ac50*/  FSEL R4, R4, RZ, P1 ;  /* 0x000000ff04047208 */ /* 0x000fe40000800000 */
[----:B------:R-:W-:-:S03]  /*ac60*/  @P2 ISETP.GE.U32.AND P1, PT, R182, RZ, PT ;  /* 0x000000ffb600220c */ /* 0x000fc60003f26070 */
[----:B0-----:R-:W-:Y:S01]  /*ac70*/  @P2 FMUL.FTZ R175, R4, R175 ;  /* 0x000000af04af2220 */ /* 0x001fe20000410000 */
[----:B------:R-:W-:-:S03]  /*ac80*/  @P2 ISETP.GE.U32.AND.EX P1, PT, R183, 0x1000000, PT, P1 ;  /* 0x01000000b700280c */ /* 0x000fc60003f26110 */
[----:B------:R-:W-:-:S05]  /*ac90*/  @P2 FMUL.FTZ R174, R175, R174 ;  /* 0x000000aeafae2220 */ /* 0x000fca0000410000 */
[----:B------:R-:W-:-:S04]  /*aca0*/  @P2 FSEL R174, R174, RZ, P1 ;  /* 0x000000ffaeae2208 */ /* 0x000fc80000800000 */
[----:B------:R-:W-:-:S04]  /*acb0*/  @P2 F2FP.BF16.F32.PACK_AB R174, RZ, R174 ;  /* 0x000000aeffae223e */ /* 0x000fc800000010ff */
[----:B------:R-:W-:-:S07]  /*acc0*/  @P2 PRMT R139, R139, 0x5410, R174 ;  /* 0x000054108b8b2816 */ /* 0x000fce00000000ae */
.L_x_5698:
[----:B------:R-:W-:Y:S05]  /*acd0*/  BSYNC.RECONVERGENT B1 ;  /* 0x0000000000017941 */ /* 0x000fea0003800200 */
.L_x_5695:
        /* <DEDUP_REMOVED lines=12> */
.L_x_5613:
[----:B------:R-:W-:Y:S05]  /*ada0*/  BSYNC B0 ;  /* 0x0000000000007941 */ /* 0x000fea0003800000 */
.L_x_5612:
[----:B------:R-:W0:Y:S01]  /*adb0*/  S2R R173, SR_TID.X ;  /* 0x0000000000ad7919 */ /* 0x000e220000002100 */
[----:B------:R-:W-:Y:S01]  /*adc0*/  MOV R0, 0x400 ;  /* 0x0000040000007802 */ /* 0x000fe20000000f00 */
[----:B------:R-:W-:Y:S05]  /*add0*/  WARPSYNC.ALL ;  /* 0x0000000000007948 */ /* 0x000fea0003800000 */
[----:B------:R-:W1:Y:S01]  /*ade0*/  S2R R3, SR_CgaCtaId ;  /* 0x0000000000037919 */ /* 0x000e620000008800 */
[----:B------:R-:W2:Y:S01]  /*adf0*/  S2UR UR4, SR_CTAID.X ;  /* 0x00000000000479c3 */ /* 0x000ea20000002500 */
[----:B------:R-:W3:Y:S01]  /*ae00*/  LDCU.128 UR16, c[0x0][0x440] ;  /* 0x00008800ff1077ac */ /* 0x000ee20008000c00 */
[----:B0-----:R-:W-:-:S05]  /*ae10*/  SHF.R.U32.HI R5, RZ, 0x5, R173 ;  /* 0x00000005ff057819 */ /* 0x001fca00000116ad */
[----:B------:R-:W-:Y:S01]  /*ae20*/  IMAD R252, R5, 0xa0, R252 ;  /* 0x000000a005fc7824 */ /* 0x000fe200078e02fc */
[----:B-1----:R-:W-:-:S04]  /*ae30*/  LEA R3, R3, R0, 0x18 ;  /* 0x0000000003037211 */ /* 0x002fc800078ec0ff */
        /* <DEDUP_REMOVED lines=15> */
[----:B------:R-:W4:Y:S04]  /*af30*/  LDS R4, [R0+0x400] ;  /* 0x0004000000047984 */ /* 0x000f280000000800 */
[----:B------:R-:W5:Y:S04]  /*af40*/  LDS R5, [R0+0x600] ;  /* 0x0006000000057984 */ /* 0x000f680000000800 */
[----:B------:R-:W3:Y:S04]  /*af50*/  LDS R7, [R0+0x1400] ;  /* 0x0014000000077984 */ /* 0x000ee80000000800 */
[----:B------:R-:W2:Y:S04]  /*af60*/  LDS R6, [R0+0x1600] ;  /* 0x0016000000067984 */ /* 0x000ea80000000800 */
[----:B------:R-:W2:Y:S04]  /*af70*/  LDS R11, [R0+0x1800] ;  /* 0x00180000000b7984 */ /* 0x000ea80000000800 */
[----:B------:R-:W2:Y:S04]  /*af80*/  LDS R10, [R0+0x1a00] ;  /* 0x001a0000000a7984 */ /* 0x000ea80000000800 */
[----:B------:R-:W-:Y:S04]  /*af90*/  LDS R13, [R0+0x1c00] ;  /* 0x001c0000000d7984 */ /* 0x000fe80000000800 */
[----:B------:R-:W-:Y:S01]  /*afa0*/  LDS R12, [R0+0x1e00] ;  /* 0x001e0000000c7984 */ /* 0x000fe20000000800 */
[----:B0-----:R-:W-:-:S03]  /*afb0*/  FADD.FTZ R2, RZ, R2 ;  /* 0x00000002ff027221 */ /* 0x001fc60000010000 */
[----:B------:R-:W-:Y:S01]  /*afc0*/  LDS R15, [R0+0x2000] ;  /* 0x00200000000f7984 */ /* 0x000fe20000000800 */
[----:B-1----:R-:W-:-:S03]  /*afd0*/  FADD.FTZ R3, RZ, R3 ;  /* 0x00000003ff037221 */ /* 0x002fc60000010000 */
[----:B------:R-:W-:Y:S01]  /*afe0*/  LDS R14, [R0+0x2200] ;  /* 0x00220000000e7984 */ /* 0x000fe20000000800 */
[----:B----4-:R-:W-:-:S03]  /*aff0*/  FADD.FTZ R4, RZ, R4 ;  /* 0x00000004ff047221 */ /* 0x010fc60000010000 */
[----:B------:R-:W-:Y:S01]  /*b000*/  LDS R17, [R0+0x2400] ;  /* 0x0024000000117984 */ /* 0x000fe20000000800 */
[----:B-----5:R-:W-:-:S03]  /*b010*/  FADD.FTZ R5, RZ, R5 ;  /* 0x00000005ff057221 */ /* 0x020fc60000010000 */
[----:B------:R-:W-:Y:S01]  /*b020*/  LDS R16, [R0+0x2600] ;  /* 0x0026000000107984 */ /* 0x000fe20000000800 */
[----:B---3--:R-:W-:-:S03]  /*b030*/  FADD.FTZ R8, R2, R7 ;  /* 0x0000000702087221 */ /* 0x008fc60000010000 */
[----:B------:R-:W0:Y:S01]  /*b040*/  LDS R19, [R0+0x2800] ;  /* 0x0028000000137984 */ /* 0x000e220000000800 */
[----:B--2---:R-:W-:-:S03]  /*b050*/  FADD.FTZ R9, R3, R6 ;  /* 0x0000000603097221 */ /* 0x004fc60000010000 */
        /* <DEDUP_REMOVED lines=182> */
.L_x_5618:
[----:B0-----:R-:W-:Y:S01]  /*bbc0*/  HFMA2 R184, -RZ, RZ, 0, 5.9604644775390625e-08 ;  /* 0x00000001ffb87431 */ /* 0x001fe200000001ff */
[----:B------:R-:W-:Y:S01]  /*bbd0*/  BSSY B1, `(.L_x_5715) ;  /* 0x0000007000017945 */ /* 0x000fe20003800000 */
[----:B------:R-:W-:Y:S02]  /*bbe0*/  MOV R211, R209 ;  /* 0x000000d100d37202 */ /* 0x000fe40000000f00 */
[----:B------:R-:W-:Y:S02]  /*bbf0*/  MOV R185, 0x1f ;  /* 0x0000001f00b97802 */ /* 0x000fe40000000f00 */
[----:B------:R-:W-:-:S07]  /*bc00*/  MOV R186, 0xffffffff ;  /* 0xffffffff00ba7802 */ /* 0x000fce0000000f00 */
[----:B-----5:R-:W-:Y:S05]  /*bc10*/  WARPSYNC.COLLECTIVE R186, `(.L_x_5716) ;  /* 0x00000000ba087348 */ /* 0x020fea0003c00000 */
[----:B------:R0:W1:Y:S02]  /*bc20*/  SHFL.BFLY P0, R244, R211, R184, R185 ;  /* 0x0c0000b8d3f47389 */ /* 0x00006400000000b9 */
[----:B01---5:R-:W-:Y:S05]  /*bc30*/  ENDCOLLECTIVE ;  /* 0x000000000000791b */ /* 0x023fea0003800000 */
.L_x_5716:
[----:B------:R-:W-:Y:S05]  /*bc40*/  BSYNC B1 ;  /* 0x0000000000017941 */ /* 0x000fea0003800000 */
.L_x_5715:
[----:B------:R-:W-:Y:S01]  /*bc50*/  HFMA2 R184, -RZ, RZ, 0, 5.9604644775390625e-08 ;  /* 0x00000001ffb87431 */ /* 0x000fe200000001ff */
[----:B------:R-:W-:Y:S01]  /*bc60*/  MOV R211, R210 ;  /* 0x000000d200d37202 */ /* 0x000fe20000000f00 */
[----:B------:R-:W-:Y:S01]  /*bc70*/  FADD.FTZ R245, R244, R209 ;  /* 0x000000d1f4f57221 */ /* 0x000fe20000010000 */
[----:B------:R-:W-:Y:S02]  /*bc80*/  MOV R185, 0x1f ;  /* 0x0000001f00b97802 */ /* 0x000fe40000000f00 */
[----:B------:R-:W-:-:S07]  /*bc90*/  MOV R186, 0xffffffff ;  /* 0xffffffff00ba7802 */ /* 0x000fce0000000f00 */
[----:B------:R-:W-:Y:S05]  /*bca0*/  WARPSYNC.COLLECTIVE R186, `(.L_x_5717) ;  /* 0x00000000ba087348 */ /* 0x000fea0003c00000 */
[----:B------:R0:W1:Y:S02]  /*bcb0*/  SHFL.BFLY P0, R244, R211, R184, R185 ;  /* 0x0c0000b8d3f47389 */ /* 0x00006400000000b9 */
[----:B01----:R-:W-:Y:S05]  /*bcc0*/  ENDCOLLECTIVE ;  /* 0x000000000000791b */ /* 0x003fea0003800000 */
.L_x_5717:
[----:B------:R-:W-:Y:S01]  /*bcd0*/  HFMA2 R184, -RZ, RZ, 0, 1.1920928955078125e-07 ;  /* 0x00000002ffb87431 */ /* 0x000fe200000001ff */
[----:B------:R-:W-:Y:S01]  /*bce0*/  MOV R211, R245 ;  /* 0x000000f500d37202 */ /* 0x000fe20000000f00 */
[----:B------:R-:W-:-:S07]  /*bcf0*/  IMAD.MOV.U32 R187, RZ, RZ, R244 ;  /* 0x000000ffffbb7224 */ /* 0x000fce00078e00f4 */
[----:B------:R-:W-:Y:S05]  /*bd00*/  WARPSYNC.COLLECTIVE R186, `(.L_x_5718) ;  /* 0x00000000ba087348 */ /* 0x000fea0003c00000 */
[----:B------:R0:W1:Y:S02]  /*bd10*/  SHFL.BFLY P0, R244, R211, R184, R185 ;  /* 0x0c0000b8d3f47389 */ /* 0x00006400000000b9 */
[----:B01----:R-:W-:Y:S05]  /*bd20*/  ENDCOLLECTIVE ;  /* 0x000000000000791b */ /* 0x003fea0003800000 */
.L_x_5718:
[----:B------:R-:W-:-:S05]  /*bd30*/  FADD.FTZ R246, R187, R210 ;  /* 0x000000d2bbf67221 */ /* 0x000fca0000010000 */
[----:B------:R-:W-:Y:S01]  /*bd40*/  MOV R211, R246 ;  /* 0x000000f600d37202 */ /* 0x000fe20000000f00 */
[----:B------:R-:W-:-:S07]  /*bd50*/  FADD.FTZ R247, R245, R244 ;  /* 0x000000f4f5f77221 */ /* 0x000fce0000010000 */
[----:B------:R-:W-:Y:S05]  /*bd60*/  WARPSYNC.COLLECTIVE R186, `(.L_x_5719) ;  /* 0x00000000ba087348 */ /* 0x000fea0003c00000 */
[----:B------:R0:W1:Y:S02]  /*bd70*/  SHFL.BFLY P0, R244, R211, R184, R185 ;  /* 0x0c0000b8d3f47389 */ /* 0x00006400000000b9 */
[----:B01----:R-:W-:Y:S05]  /*bd80*/  ENDCOLLECTIVE ;  /* 0x000000000000791b */ /* 0x003fea0003800000 */
.L_x_5719:
[----:B------:R-:W-:Y:S01]  /*bd90*/  HFMA2 R184, -RZ, RZ, 0, 2.384185791015625e-07 ;  /* 0x00000004ffb87431 */ /* 0x000fe200000001ff */
[----:B------:R-:W-:Y:S02]  /*bda0*/  MOV R211, R247 ;  /* 0x000000f700d37202 */ /* 0x000fe40000000f00 */
[----:B------:R-:W-:-:S07]  /*bdb0*/  MOV R187, R244 ;  /* 0x000000f400bb7202 */ /* 0x000fce0000000f00 */
[----:B------:R-:W-:Y:S05]  /*bdc0*/  WARPSYNC.COLLECTIVE R186, `(.L_x_5720) ;  /* 0x00000000ba087348 */ /* 0x000fea0003c00000 */
[----:B------:R0:W1:Y:S02]  /*bdd0*/  SHFL.BFLY P0, R244, R211, R184, R185 ;  /* 0x0c0000b8d3f47389 */ /* 0x00006400000000b9 */
[----:B01----:R-:W-:Y:S05]  /*bde0*/  ENDCOLLECTIVE ;  /* 0x000000000000791b */ /* 0x003fea0003800000 */
.L_x_5720:
[----:B------:R-:W-:-:S05]  /*bdf0*/  FADD.FTZ R252, R246, R187 ;  /* 0x000000bbf6fc7221 */ /* 0x000fca0000010000 */
[----:B------:R-:W-:Y:S01]  /*be00*/  MOV R211, R252 ;  /* 0x000000fc00d37202 */ /* 0x000fe20000000f00 */
[----:B------:R-:W-:-:S07]  /*be10*/  FADD.FTZ R187, R247, R244 ;  /* 0x000000f4f7bb7221 */ /* 0x000fce0000010000 */
[----:B------:R-:W-:Y:S05]  /*be20*/  WARPSYNC.COLLECTIVE R186, `(.L_x_5721) ;  /* 0x00000000ba087348 */ /* 0x000fea0003c00000 */
[----:B------:R0:W1:Y:S02]  /*be30*/  SHFL.BFLY P0, R244, R211, R184, R185 ;  /* 0x0c0000b8d3f47389 */ /* 0x00006400000000b9 */
[----:B01----:R-:W-:Y:S05]  /*be40*/  ENDCOLLECTIVE ;  /* 0x000000000000791b */ /* 0x003fea0003800000 */
.L_x_5721:
[----:B------:R-:W-:Y:S01]  /*be50*/  HFMA2 R184, -RZ, RZ, 0, 4.76837158203125e-07 ;  /* 0x00000008ffb87431 */ /* 0x000fe200000001ff */
[----:B------:R-:W-:Y:S02]  /*be60*/  MOV R211, R187 ;  /* 0x000000bb00d37202 */ /* 0x000fe40000000f00 */
[----:B------:R-:W-:-:S07]  /*be70*/  MOV R209, R244 ;  /* 0x000000f400d17202 */ /* 0x000fce0000000f00 */
[----:B------:R-:W-:Y:S05]  /*be80*/  WARPSYNC.COLLECTIVE R186, `(.L_x_5722) ;  /* 0x00000000ba087348 */ /* 0x000fea0003c00000 */
[----:B------:R0:W1:Y:S02]  /*be90*/  SHFL.BFLY P0, R244, R211, R184, R185 ;  /* 0x0c0000b8d3f47389 */ /* 0x00006400000000b9 */
[----:B01----:R-:W-:Y:S05]  /*bea0*/  ENDCOLLECTIVE ;  /* 0x000000000000791b */ /* 0x003fea0003800000 */
.L_x_5722:
[----:B------:R-:W-:-:S05]  /*beb0*/  FADD.FTZ R209, R252, R209 ;  /* 0x000000d1fcd17221 */ /* 0x000fca0000010000 */
[----:B------:R-:W-:Y:S01]  /*bec0*/  MOV R211, R209 ;  /* 0x000000d100d37202 */ /* 0x000fe20000000f00 */
[----:B------:R-:W-:-:S07]  /*bed0*/  FADD.FTZ R187, R187, R244 ;  /* 0x000000f4bbbb7221 */ /* 0x000fce0000010000 */
[----:B------:R-:W-:Y:S05]  /*bee0*/  WARPSYNC.COLLECTIVE R186, `(.L_x_5723) ;  /* 0x00000000ba087348 */ /* 0x000fea0003c00000 */
[----:B------:R0:W1:Y:S02]  /*bef0*/  SHFL.BFLY P0, R244, R211, R184, R185 ;  /* 0x0c0000b8d3f47389 */ /* 0x00006400000000b9 */
[----:B01----:R-:W-:Y:S05]  /*bf00*/  ENDCOLLECTIVE ;  /* 0x000000000000791b */ /* 0x003fea0003800000 */
.L_x_5723:
[----:B------:R-:W-:Y:S01]  /*bf10*/  HFMA2 R184, -RZ, RZ, 0, 9.5367431640625e-07 ;  /* 0x00000010ffb87431 */ /* 0x000fe200000001ff */
[----:B------:R-:W-:Y:S02]  /*bf20*/  MOV R211, R187 ;  /* 0x000000bb00d37202 */ /* 0x000fe40000000f00 */
[----:B------:R-:W-:-:S07]  /*bf30*/  MOV R210, R244 ;  /* 0x000000f400d27202 */ /* 0x000fce0000000f00 */
[----:B------:R-:W-:Y:S05]  /*bf40*/  WARPSYNC.COLLECTIVE R186, `(.L_x_5724) ;  /* 0x00000000ba087348 */ /* 0x000fea0003c00000 */
[----:B------:R0:W1:Y:S02]  /*bf50*/  SHFL.BFLY P0, R244, R211, R184, R185 ;  /* 0x0c0000b8d3f47389 */ /* 0x00006400000000b9 */
[----:B01----:R-:W-:Y:S05]  /*bf60*/  ENDCOLLECTIVE ;  /* 0x000000000000791b */ /* 0x003fea0003800000 */
.L_x_5724:
[----:B------:R-:W-:-:S05]  /*bf70*/  FADD.FTZ R209, R209, R210 ;  /* 0x000000d2d1d17221 */ /* 0x000fca0000010000 */
[----:B------:R-:W-:Y:S02]  /*bf80*/  MOV R211, R209 ;  /* 0x000000d100d37202 */ /* 0x000fe40000000f00 */
[----:B------:R-:W-:-:S07]  /*bf90*/  MOV R210, R244 ;  /* 0x000000f400d27202 */ /* 0x000fce0000000f00 */
[----:B------:R-:W-:Y:S05]  /*bfa0*/  WARPSYNC.COLLECTIVE R186, `(.L_x_5725) ;  /* 0x00000000ba087348 */ /* 0x000fea0003c00000 */
[----:B------:R0:W1:Y:S02]  /*bfb0*/  SHFL.BFLY P0, R244, R211, R184, R185 ;  /* 0x0c0000b8d3f47389 */ /* 0x00006400000000b9 */
[----:B01----:R-:W-:Y:S05]  /*bfc0*/  ENDCOLLECTIVE ;  /* 0x000000000000791b */ /* 0x003fea0003800000 */
.L_x_5725:
[----:B------:R-:W-:Y:S05]  /*bfd0*/  BRA `(.L_x_5726) ;  /* 0xffffff6800a47947 */ /* 0x000fea000383ffff */
.L_x_5727:
        /* <DEDUP_REMOVED lines=10> */
.L_x_25405:


//--------------------- .text._ZN10layer_norm13ln_bwd_kernelINS_13Kernel_traitsIf13__nv_bfloat16S2_S2_fjLj1280ELj1ELj4ELj1ELj16ENS_18Kernel_traits_baseILj1280EfS2_S2_S2_fjLj128EEEEELb1ELb1ELb0ELb0EEEvNS_9BwdParamsE --------------------------
	.section	.text._ZN10layer_norm13ln_bwd_kernelINS_13Kernel_traitsIf13__nv_bfloat16S2_S2_fjLj1280ELj1ELj4ELj1ELj16ENS_18Kernel_traits_baseILj1280EfS2_S2_S2_fjLj128EEEEELb1ELb1ELb0ELb0EEEvNS_9BwdParamsE,"ax",@progbits
	.align	128
        .global         _ZN10layer_norm13ln_bwd_kernelINS_13Kernel_traitsIf13__nv_bfloat16S2_S2_fjLj1280ELj1ELj4ELj1ELj16ENS_18Kernel_traits_baseILj1280EfS2_S2_S2_fjLj128EEEEELb1ELb1ELb0ELb0EEEvNS_9BwdParamsE
        .type           _ZN10layer_norm13ln_bwd_kernelINS_13Kernel_traitsIf13__nv_bfloat16S2_S2_fjLj1280ELj1ELj4ELj1ELj16ENS_18Kernel_traits_baseILj1280EfS2_S2_S2_fjLj128EEEEELb1ELb1ELb0ELb0EEEvNS_9BwdParamsE,@function
        .size           _ZN10layer_norm13ln_bwd_kernelINS_13Kernel_traitsIf13__nv_bfloat16S2_S2_fjLj1280ELj1ELj4ELj1ELj16ENS_18Kernel_traits_baseILj1280EfS2_S2_S2_fjLj128EEEEELb1ELb1ELb0ELb0EEEvNS_9BwdParamsE,(.L_x_25406 - _ZN10layer_norm13ln_bwd_kernelINS_13Kernel_traitsIf13__nv_bfloat16S2_S2_fjLj1280ELj1ELj4ELj1ELj16ENS_18Kernel_traits_baseILj1280EfS2_S2_S2_fjLj128EEEEELb1ELb1ELb0ELb0EEEvNS_9BwdParamsE)
        .other          _ZN10layer_norm13ln_bwd_kernelINS_13Kernel_traitsIf13__nv_bfloat16S2_S2_fjLj1280ELj1ELj4ELj1ELj16ENS_18Kernel_traits_baseILj1280EfS2_S2_S2_fjLj128EEEEELb1ELb1ELb0ELb0EEEvNS_9BwdParamsE,@"STO_CUDA_ENTRY STV_DEFAULT"
_ZN10layer_norm13ln_bwd_kernelINS_13Kernel_traitsIf13__nv_bfloat16S2_S2_fjLj1280ELj1ELj4ELj1ELj16ENS_18Kernel_traits_baseILj1280EfS2_S2_S2_fjLj128EEEEELb1ELb1ELb0ELb0EEEvNS_9BwdParamsE:
.text._ZN10layer_norm13ln_bwd_kernelINS_13Kernel_traitsIf13__nv_bfloat16S2_S2_fjLj1280ELj1ELj4ELj1ELj16ENS_18Kernel_traits_baseILj1280EfS2_S2_S2_fjLj128EEEEELb1ELb1ELb0ELb0EEEvNS_9BwdParamsE:
        /* <DEDUP_REMOVED lines=24> */
[C---:B------:R-:W-:Y:S01]  /*0180*/  ISETP.GE.U32.AND P2, PT, R11.reuse, 0x60, PT ;  /* 0x000000600b00780c */ /* 0x040fe20003f46070 */
[----:B------:R0:W2:Y:S01]  /*0190*/  LDL.64 R64, [R1+0x140] ;  /* 0x0001400001407983 */ /* 0x0000a20000100a00 */
[C---:B------:R-:W-:Y:S02]  /*01a0*/  ISETP.GE.U32.AND P3, PT, R11.reuse, 0x80, PT ;  /* 0x000000800b00780c */ /* 0x040fe40003f66070 */
[----:B------:R-:W-:Y:S01]  /*01b0*/  ISETP.GE.U32.AND P4, PT, R11, 0xa0, PT ;  /* 0x000000a00b00780c */ /* 0x000fe20003f86070 */
[----:B------:R0:W2:Y:S04]  /*01c0*/  LDL.64 R66, [R1+0x148] ;  /* 0x0001480001427983 */ /* 0x0000a80000100a00 */
[----:B------:R0:W2:Y:S01]  /*01d0*/  LDL.64 R60, [R1+0x130] ;  /* 0x00013000013c7983 */ /* 0x0000a20000100a00 */
[----:B---3--:R-:W3:Y:S03]  /*01e0*/  @P0 LDC.64 R2, c[0x0][0x3d0] ;  /* 0x0000f400ff020b82 */ /* 0x008ee60000000a00 */
[----:B------:R0:W2:Y:S04]  /*01f0*/  LDL.64 R62, [R1+0x138] ;  /* 0x00013800013e7983 */ /* 0x0000a80000100a00 */
[----:B------:R0:W2:Y:S01]  /*0200*/  LDL.64 R56, [R1+0x120] ;  /* 0x0001200001387983 */ /* 0x0000a20000100a00 */
[----:B------:R-:W1:Y:S03]  /*0210*/  @P0 LDC.64 R4, c[0x0][0x3e8] ;  /* 0x0000fa00ff040b82 */ /* 0x000e660000000a00 */
[----:B------:R0:W2:Y:S04]  /*0220*/  LDL.64 R58, [R1+0x128] ;  /* 0x00012800013a7983 */ /* 0x0000a80000100a00 */
[----:B------:R0:W2:Y:S01]  /*0230*/  LDL.64 R52, [R1+0x110] ;  /* 0x0001100001347983 */ /* 0x0000a20000100a00 */
[----:B------:R-:W4:Y:S03]  /*0240*/  @P1 LDC.64 R6, c[0x0][0x3d0] ;  /* 0x0000f400ff061b82 */ /* 0x000f260000000a00 */
        /* <DEDUP_REMOVED lines=16> */
[----:B------:R0:W2:Y:S04]  /*0350*/  LDL.64 R28, [R1+0xb0] ;  /* 0x0000b000011c7983 */ /* 0x0000a80000100a00 */
[----:B------:R0:W2:Y:S01]  /*0360*/  LDL.64 R30, [R1+0xb8] ;  /* 0x0000b800011e7983 */ /* 0x0000a20000100a00 */
[C---:B---3--:R-:W-:Y:S01]  /*0370*/  @P0 IMAD.WIDE.U32 R2, R27.reuse, 0x20, R2 ;  /* 0x000000201b020825 */ /* 0x048fe200078e0002 */
[----:B------:R-:W3:Y:S03]  /*0380*/  @P4 LDC.64 R22, c[0x0][0x3d0] ;  /* 0x0000f400ff164b82 */ /* 0x000ee60000000a00 */
[C---:B-1----:R-:W-:Y:S01]  /*0390*/  @P0 IMAD.WIDE.U32 R4, R27.reuse, 0x20, R4 ;  /* 0x000000201b040825 */ /* 0x042fe200078e0004 */
[----:B------:R-:W-:-:S04]  /*03a0*/  @P0 LOP3.LUT R27, R27, 0x20, RZ, 0xfc, !PT ;  /* 0x000000201b1b0812 */ /* 0x000fc800078efcff */
[----:B------:R-:W1:Y:S01]  /*03b0*/  @P4 LDC.64 R24, c[0x0][0x3e8] ;  /* 0x0000fa00ff184b82 */ /* 0x000e620000000a00 */
[C---:B----4-:R-:W-:Y:S01]  /*03c0*/  @P1 IMAD.WIDE.U32 R10, R27.reuse, 0x20, R6 ;  /* 0x000000201b0a1825 */ /* 0x050fe200078e0006 */
        /* <DEDUP_REMOVED lines=16> */
[----:B-1----:R-:W-:Y:S01]  /*04d0*/  @P4 IMAD.WIDE.U32 R8, R27, 0x20, R24 ;  /* 0x000000201b084825 */ /* 0x002fe200078e0018 */
        /* <DEDUP_REMOVED lines=51> */
[----:B--2---:R1:W-:Y:S04]  /*0810*/  @P0 STL.64 [R1+0x140], R64 ;  /* 0x0001404001000387 */ /* 0x0043e80000100a00 */
[----:B------:R2:W-:Y:S04]  /*0820*/  @P0 STL.64 [R1+0x148], R66 ;  /* 0x0001484201000387 */ /* 0x0005e80000100a00 */
[----:B------:R-:W-:Y:S04]  /*0830*/  STL [R1+0xa4], RZ ;  /* 0x0000a4ff01007387 */ /* 0x000fe80000100800 */
[----:B---3--:R3:W-:Y:S04]  /*0840*/  @P0 STL.64 [R1+0x130], R60 ;  /* 0x0001303c01000387 */ /* 0x0087e80000100a00 */
[----:B------:R0:W-:Y:S04]  /*0850*/  @P0 STL.64 [R1+0x138], R62 ;  /* 0x0001383e01000387 */ /* 0x0001e80000100a00 */
[----:B------:R-:W-:Y:S04]  /*0860*/  STL [R1+0xa8], RZ ;  /* 0x0000a8ff01007387 */ /* 0x000fe80000100800 */
[----:B------:R-:W-:Y:S04]  /*0870*/  STL [R1+0xac], RZ ;  /* 0x0000acff01007387 */ /* 0x000fe80000100800 */
[----:B----4-:R4:W-:Y:S04]  /*0880*/  @P1 STL.64 [R1+0x120], R56 ;  /* 0x0001203801001387 */ /* 0x0109e80000100a00 */
[----:B------:R4:W-:Y:S04]  /*0890*/  @P1 STL.64 [R1+0x128], R58 ;  /* 0x0001283a01001387 */ /* 0x0009e80000100a00 */
[----:B------:R4:W-:Y:S04]  /*08a0*/  @P1 STL.64 [R1+0x110], R52 ;  /* 0x0001103401001387 */ /* 0x0009e80000100a00 */
[----:B------:R4:W-:Y:S04]  /*08b0*/  @P1 STL.64 [R1+0x118], R54 ;  /* 0x0001183601001387 */ /* 0x0009e80000100a00 */
        /* <DEDUP_REMOVED lines=48> */
[----:B0-----:R-:W-:Y:S02]  /*0bc0*/  CS2R R62, SRZ ;  /* 0x00000000003e7805 */ /* 0x001fe4000001ff00 */
[----:B----4-:R-:W-:Y:S02]  /*0bd0*/  CS2R R56, SRZ ;  /* 0x0000000000387805 */ /* 0x010fe4000001ff00 */
[----:B------:R-:W-:-:S02]  /*0be0*/  CS2R R58, SRZ ;  /* 0x00000000003a7805 */ /* 0x000fc4000001ff00 */
[----:B------:R-:W-:Y:S02]  /*0bf0*/  CS2R R52, SRZ ;  /* 0x0000000000347805 */ /* 0x000fe4000001ff00 */
[----:B------:R-:W-:Y:S02]  /*0c00*/  CS2R R54, SRZ ;  /* 0x0000000000367805 */ /* 0x000fe4000001ff00 */
[----:B------:R-:W-:Y:S02]  /*0c10*/  CS2R R48, SRZ ;  /* 0x0000000000307805 */ /* 0x000fe4000001ff00 */
[----:B------:R-:W-:Y:S01]  /*0c20*/  CS2R R50, SRZ ;  /* 0x0000000000327805 */ /* 0x000fe2000001ff00 */
[----:B------:R-:W-:Y:S06]  /*0c30*/  @P0 BRA `(.L_x_5729) ;  /* 0x000000cc004c0947 */ /* 0x000fec0003800000 */
[----:B------:R-:W0:Y:S01]  /*0c40*/  LDCU.64 UR4, c[0x0][0x3e0] ;  /* 0x00007c00ff0477ac */ /* 0x000e220008000a00 */
[----:B------:R1:W-:Y:S01]  /*0c50*/  STL [R1+0xa0], RZ ;  /* 0x0000a0ff01007387 */ /* 0x0003e20000100800 */
[----:B------:R-:W-:Y:S02]  /*0c60*/  CS2R R128, SRZ ;  /* 0x0000000000807805 */ /* 0x000fe4000001ff00 */
[----:B------:R-:W-:Y:S02]  /*0c70*/  CS2R R130, SRZ ;  /* 0x0000000000827805 */ /* 0x000fe4000001ff00 */
[----:B------:R-:W-:Y:S01]  /*0c80*/  CS2R R124, SRZ ;  /* 0x00000000007c7805 */ /* 0x000fe2000001ff00 */
[----:B------:R1:W-:Y:S01]  /*0c90*/  STL [R1+0xa4], RZ ;  /* 0x0000a4ff01007387 */ /* 0x0003e20000100800 */
[----:B------:R-:W-:Y:S02]  /*0ca0*/  CS2R R126, SRZ ;  /* 0x00000000007e7805 */ /* 0x000fe4000001ff00 */
[----:B------:R-:W-:-:S02]  /*0cb0*/  CS2R R120, SRZ ;  /* 0x0000000000787805 */ /* 0x000fc4000001ff00 */
[----:B------:R-:W-:Y:S01]  /*0cc0*/  CS2R R122, SRZ ;  /* 0x00000000007a7805 */ /* 0x000fe2000001ff00 */
        /* <DEDUP_REMOVED lines=9> */
[----:B0-----:R-:W-:Y:S02]  /*0d60*/  ISETP.NE.U32.AND P0, PT, RZ, UR4, PT ;  /* 0x00000004ff007c0c */ /* 0x001fe4000bf05070 */
[----:B------:R-:W-:Y:S02]  /*0d70*/  CS2R R104, SRZ ;  /* 0x0000000000687805 */ /* 0x000fe4000001ff00 */
[----:B------:R-:W-:Y:S02]  /*0d80*/  CS2R R106, SRZ ;  /* 0x00000000006a7805 */ /* 0x000fe4000001ff00 */
[----:B------:R-:W-:Y:S02]  /*0d90*/  CS2R R100, SRZ ;  /* 0x0000000000647805 */ /* 0x000fe4000001ff00 */
[----:B------:R-:W-:-:S02]  /*0da0*/  ISETP.NE.AND.EX P0, PT, RZ, UR5, PT, P0 ;  /* 0x00000005ff007c0c */ /* 0x000fc4000bf05300 */
[----:B------:R-:W-:Y:S02]  /*0db0*/  CS2R R102, SRZ ;  /* 0x0000000000667805 */ /* 0x000fe4000001ff00 */
[----:B------:R-:W-:Y:S02]  /*0dc0*/  CS2R R96, SRZ ;  /* 0x0000000000607805 */ /* 0x000fe4000001ff00 */
[----:B------:R-:W-:Y:S02]  /*0dd0*/  CS2R R98, SRZ ;  /* 0x0000000000627805 */ /* 0x000fe4000001ff00 */
[----:B------:R-:W-:Y:S02]  /*0de0*/  P2R R0, PR, RZ, 0x1 ;  /* 0x00000001ff007803 */ /* 0x000fe40000000000 */
[----:B------:R-:W-:Y:S02]  /*0df0*/  CS2R R92, SRZ ;  /* 0x00000000005c7805 */ /* 0x000fe4000001ff00 */
[----:B------:R-:W-:-:S02]  /*0e00*/  CS2R R94, SRZ ;  /* 0x00000000005e7805 */ /* 0x000fc4000001ff00 */
[----:B------:R-:W-:Y:S02]  /*0e10*/  CS2R R88, SRZ ;  /* 0x0000000000587805 */ /* 0x000fe4000001ff00 */
[----:B------:R-:W-:Y:S01]  /*0e20*/  CS2R R90, SRZ ;  /* 0x00000000005a7805 */ /* 0x000fe2000001ff00 */
[----:B------:R1:W-:Y:S01]  /*0e30*/  STL [R1+0x150], R0 ;  /* 0x0001500001007387 */ /* 0x0003e20000100800 */
        /* <DEDUP_REMOVED lines=51> */
.L_x_5779:
[----:B------:R-:W2:Y:S04]  /*1170*/  LDL R15, [R1+0x150] ;  /* 0x00015000010f7983 */ /* 0x000ea80000100800 */
[----:B0-----:R-:W3:Y:S01]  /*1180*/  LDL R177, [R1+0xc] ;  /* 0x00000c0001b17983 */ /* 0x001ee20000100800 */
[----:B--2---:R-:W-:-:S13]  /*1190*/  ISETP.NE.AND P0, PT, R15, RZ, PT ;  /* 0x000000ff0f00720c */ /* 0x004fda0003f05270 */
[----:B------:R-:W0:Y:S02]  /*11a0*/  @P0 LDC.64 R16, c[0x0][0x3e0] ;  /* 0x0000f800ff100b82 */ /* 0x000e240000000a00 */
[----:B0-----:R-:W-:-:S05]  /*11b0*/  @P0 IMAD.WIDE R16, R213, 0x2, R16 ;  /* 0x00000002d5100825 */ /* 0x001fca00078e0210 */
[----:B------:R0:W2:Y:S02]  /*11c0*/  @P0 LDG.E.U16 R15, desc[UR6][R16.64] ;  /* 0x00000006100f0981 */ /* 0x0000a4000c1e1500 */
[----:B0-----:R-:W0:Y:S02]  /*11d0*/  LDC.64 R16, c[0x0][0x3c0] ;  /* 0x0000f000ff107b82 */ /* 0x001e240000000a00 */
[----:B0-----:R-:W-:-:S05]  /*11e0*/  IMAD.WIDE R16, R213, 0x4, R16 ;  /* 0x00000004d5107825 */ /* 0x001fca00078e0210 */
[----:B------:R0:W4:Y:S02]  /*11f0*/  LDG.E R18, desc[UR6][R16.64] ;  /* 0x0000000610127981 */ /* 0x000124000c1e1900 */
[----:B0-----:R-:W0:Y:S01]  /*1200*/  LDC.64 R16, c[0x0][0x3c8] ;  /* 0x0000f200ff107b82 */ /* 0x001e220000000a00 */
[----:B-1----:R-:W1:Y:S01]  /*1210*/  S2R R176, SR_TID.X ;  /* 0x0000000000b07919 */ /* 0x002e620000002100 */
[----:B------:R-:W-:Y:S01]  /*1220*/  MOV R19, UR20 ;  /* 0x0000001400137c02 */ /* 0x000fe20008000f00 */
[----:B0-----:R-:W-:-:S06]  /*1230*/  IMAD.WIDE R16, R213, 0x4, R16 ;  /* 0x00000004d5107825 */ /* 0x001fcc00078e0210 */
[----:B-----5:R0:W5:Y:S01]  /*1240*/  LDG.E R16, desc[UR6][R16.64] ;  /* 0x0000000610107981 */ /* 0x020162000c1e1900 */
[C---:B---3--:R-:W-:Y:S01]  /*1250*/  ISETP.GE.U32.AND P3, PT, R177.reuse, 0x20, PT ;  /* 0x00000020b100780c */ /* 0x048fe20003f66070 */
[----:B------:R-:W-:Y:S01]  /*1260*/  BSSY.RECONVERGENT B1, `(.L_x_5730) ;  /* 0x000008e000017945 */ /* 0x000fe20003800200 */
[C---:B------:R-:W-:Y:S01]  /*1270*/  ISETP.GE.U32.AND P5, PT, R177.reuse, 0x80, PT ;  /* 0x00000080b100780c */ /* 0x040fe20003fa6070 */
[----:B------:R3:W-:Y:S01]  /*1280*/  STL [R1+0x18], R19 ;  /* 0x0000181301007387 */ /* 0x0007e20000100800 */
[----:B------:R-:W-:Y:S01]  /*1290*/  ISETP.NE.AND P4, PT, RZ, UR8, PT ;  /* 0x00000008ff007c0c */ /* 0x000fe2000bf85270 */
[----:B------:R-:W-:Y:S01]  /*12a0*/  HFMA2 R227, -RZ, RZ, 0, 0 ;  /* 0x00000000ffe37431 */ /* 0x000fe200000001ff */
[C---:B------:R-:W-:Y:S02]  /*12b0*/  ISETP.GE.U32.AND P2, PT, R177.reuse, 0x40, PT ;  /* 0x00000040b100780c */ /* 0x040fe40003f46070 */
[----:B------:R-:W-:Y:S01]  /*12c0*/  ISETP.GE.U32.AND P1, PT, R177, 0x60, PT ;  /* 0x00000060b100780c */ /* 0x000fe20003f26070 */
[----:B0-----:R-:W-:Y:S01]  /*12d0*/  HFMA2 R17, -RZ, RZ, 1.875, 0 ;  /* 0x3f800000ff117431 */ /* 0x001fe200000001ff */
[----:B------:R-:W-:-:S02]  /*12e0*/  MOV R228, RZ ;  /* 0x000000ff00e47202 */ /* 0x000fc40000000f00 */
[----:B--2---:R-:W-:Y:S01]  /*12f0*/  @P0 SHF.L.U32 R17, R15, 0x10, RZ ;  /* 0x000000100f110819 */ /* 0x004fe200000006ff */
[----:B------:R-:W-:-:S05]  /*1300*/  IMAD R15, R213, R19, RZ ;  /* 0x00000013d50f7224 */ /* 0x000fca00078e02ff */
[----:B---3--:R-:W-:-:S04]  /*1310*/  SHF.R.S32.HI R19, RZ, 0x1f, R15 ;  /* 0x0000001fff137819 */ /* 0x008fc8000001140f */
[----:B------:R-:W-:Y:S02]  /*1320*/  LEA.HI R15, R19, R15, RZ, 0x3 ;  /* 0x0000000f130f7211 */ /* 0x000fe400078f18ff */
[----:B-1----:R-:W-:-:S04]  /*1330*/  LOP3.LUT R19, R176, 0x1f, RZ, 0xc0, !PT ;  /* 0x0000001fb0137812 */ /* 0x002fc800078ec0ff */
[----:B------:R-:W-:Y:S01]  /*1340*/  LEA.HI.SX32 R15, R15, R19, 0x1d ;  /* 0x000000130f0f7211 */ /* 0x000fe200078feaff */
[----:B------:R0:W-:Y:S02]  /*1350*/  STL [R1+0x1c], R19 ;  /* 0x00001c1301007387 */ /* 0x0001e40000100800 */
[----:B0-----:R-:W-:-:S05]  /*1360*/  P2R R19, PR, RZ, 0x20 ;  /* 0x00000020ff137803 */ /* 0x001fca0000000000 */
[----:B------:R0:W-:Y:S01]  /*1370*/  STL [R1+0x14], R19 ;  /* 0x0000141301007387 */ /* 0x0001e20000100800 */
[----:B----4-:R-:W-:Y:S02]  /*1380*/  FSEL R18, R18, RZ, !P4 ;  /* 0x000000ff12127208 */ /* 0x010fe40006000000 */
[----:B0-----:R-:W-:Y:S01]  /*1390*/  MOV R19, R15 ;  /* 0x0000000f00137202 */ /* 0x001fe20000000f00 */
[----:B------:R-:W-:Y:S06]  /*13a0*/  @!P3 BRA `(.L_x_5731) ;  /* 0x0000000400e4b947 */ /* 0x000fec0003800000 */
[----:B------:R-:W0:Y:S01]  /*13b0*/  LDC.64 R20, c[0x0][0x3a8] ;  /* 0x0000ea00ff147b82 */ /* 0x000e220000000a00 */
[----:B------:R-:W2:Y:S07]  /*13c0*/  LDL.LU R228, [R1+0xa8] ;  /* 0x0000a80001e47983 */ /* 0x000eae0000300800 */
[----:B------:R-:W1:Y:S01]  /*13d0*/  LDC.64 R180, c[0x0][0x428] ;  /* 0x00010a00ffb47b82 */ /* 0x000e620000000a00 */
[----:B------:R-:W-:Y:S01]  /*13e0*/  ISETP.NE.U32.AND P0, PT, RZ, UR10, PT ;  /* 0x0000000aff007c0c */ /* 0x000fe2000bf05070 */
[----:B------:R-:W3:Y:S06]  /*13f0*/  LDL R250, [R1+0x148] ;  /* 0x0001480001fa7983 */ /* 0x000eec0000100800 */
[----:B------:R-:W4:Y:S01]  /*1400*/  LDC.64 R202, c[0x0][0x3b0] ;  /* 0x0000ec00ffca7b82 */ /* 0x000f220000000a00 */
[----:B0-----:R-:W-:-:S04]  /*1410*/  IMAD.WIDE.U32 R20, R15, 0x10, R20 ;  /* 0x000000100f147825 */ /* 0x001fc800078e0014 */
[----:B-1----:R-:W-:Y:S01]  /*1420*/  IMAD.WIDE.U32 R180, R15, 0x10, R180 ;  /* 0x000000100fb47825 */ /* 0x002fe200078e00b4 */
[----:B------:R0:W2:Y:S01]  /*1430*/  LDG.E.128 R176, desc[UR6][R20.64] ;  /* 0x0000000614b07981 */ /* 0x0000a2000c1e1d00 */
[----:B------:R-:W-:-:S03]  /*1440*/  ISETP.NE.AND.EX P0, PT, RZ, UR11, PT, P0 ;  /* 0x0000000bff007c0c */ /* 0x000fc6000bf05300 */
[----:B------:R-:W3:Y:S04]  /*1450*/  LDL.LU R251, [R1+0x90] ;  /* 0x0000900001fb7983 */ /* 0x000ee80000300800 */
[----:B------:R-:W3:Y:S04]  /*1460*/  LDG.E.128 R180, desc[UR6][R180.64] ;  /* 0x00000006b4b47981 */ /* 0x000ee8000c1e1d00 */
[----:B------:R-:W3:Y:S02]  /*1470*/  LDL R249, [R1+0x130] ;  /* 0x0001300001f97983 */ /* 0x000ee40000100800 */
[----:B0-----:R-:W0:Y:S02]  /*1480*/  @P0 LDC.64 R20, c[0x0][0x438] ;  /* 0x00010e00ff140b82 */ /* 0x001e240000000a00 */
[----:B------:R-:W3:Y:S04]  /*1490*/  LDL.LU R252, [R1+0x98] ;  /* 0x0000980001fc7983 */ /* 0x000ee80000300800 */
[----:B------:R-:W3:Y:S01]  /*14a0*/  LDL R248, [R1+0x138] ;  /* 0x0001380001f87983 */ /* 0x000ee20000100800 */
[----:B0-----:R-:W-:-:S05]  /*14b0*/  @P0 IMAD.WIDE.U32 R20, R15, 0x10, R20 ;  /* 0x000000100f140825 */ /* 0x001fca00078e0014 */
[----:B------:R4:W5:Y:S02]  /*14c0*/  @P0 LDG.E.128 R44, desc[UR6][R20.64] ;  /* 0x00000006142c0981 */ /* 0x000964000c1e1d00 */
[----:B----4-:R-:W-:-:S06]  /*14d0*/  IMAD.WIDE.U32 R20, R15, 0x8, R202 ;  /* 0x000000080f147825 */ /* 0x010fcc00078e00ca */
[----:B------:R-:W5:Y:S01]  /*14e0*/  LDG.E.64 R20, desc[UR6][R20.64] ;  /* 0x0000000614147981 */ /* 0x000f62000c1e1b00 */
[----:B--2---:R-:W-:Y:S02]  /*14f0*/  SHF.L.U32 R227, R176, 0x10, RZ ;  /* 0x00000010b0e37819 */ /* 0x004fe400000006ff */
[----:B------:R-:W-:Y:S02]  /*1500*/  PRMT R205, R179, 0x7632, R205 ;  /* 0x00007632b3cd7816 */ /* 0x000fe400000000cd */
[C---:B------:R-:W-:Y:S02]  /*1510*/  PRMT R203, R177.reuse, 0x7632, R203 ;  /* 0x00007632b1cb7816 */ /* 0x040fe400000000cb */
[----:B------:R-:W-:Y:S02]  /*1520*/  SHF.L.U32 R212, R177, 0x10, RZ ;  /* 0x00000010b1d47819 */ /* 0x000fe400000006ff */
[----:B------:R-:W-:Y:S02]  /*1530*/  SHF.L.U32 R179, R179, 0x10, RZ ;  /* 0x00000010b3b37819 */ /* 0x000fe400000006ff */
[----:B---3--:R-:W-:-:S02]  /*1540*/  PRMT R206, R180, 0x7632, R206 ;  /* 0x00007632b4ce7816 */ /* 0x008fc400000000ce */
[----:B------:R-:W-:Y:S01]  /*1550*/  SHF.L.U32 R207, R180, 0x10, RZ ;  /* 0x00000010b4cf7819 */ /* 0x000fe200000006ff */
[C---:B------:R-:W-:Y:S01]  /*1560*/  FADD.FTZ R180, -R18.reuse, R227 ;  /* 0x000000e312b47221 */ /* 0x040fe20000010100 */
[C---:B------:R-:W-:Y:S02]  /*1570*/  PRMT R177, R181.reuse, 0x7632, R177 ;  /* 0x00007632b5b17816 */ /* 0x040fe400000000b1 */
[----:B------:R-:W-:Y:S01]  /*1580*/  SHF.L.U32 R204, R181, 0x10, RZ ;  /* 0x00000010b5cc7819 */ /* 0x000fe200000006ff */
[C---:B------:R-:W-:Y:S01]  /*1590*/  FADD.FTZ R227, -R18.reuse, R212 ;  /* 0x000000d412e37221 */ /* 0x040fe20000010100 */
[----:B------:R-:W-:Y:S01]  /*15a0*/  SHF.L.U32 R181, R203, 0x10, RZ ;  /* 0x00000010cbb57819 */ /* 0x000fe200000006ff */
[----:B------:R-:W-:Y:S01]  /*15b0*/  FADD.FTZ R203, -R18, R179 ;  /* 0x000000b312cb7221 */ /* 0x000fe20000010100 */
[----:B------:R-:W2:Y:S01]  /*15c0*/  LDL R212, [R1+0x140] ;  /* 0x0001400001d47983 */ /* 0x000ea20000100800 */
[----:B------:R-:W-:-:S03]  /*15d0*/  SHF.L.U32 R179, R205, 0x10, RZ ;  /* 0x00000010cdb37819 */ /* 0x000fc600000006ff */
[----:B------:R-:W3:Y:S01]  /*15e0*/  LDL.LU R205, [R1+0xa0] ;  /* 0x0000a00001cd7983 */ /* 0x000ee20000300800 */
[----:B------:R-:W-:Y:S02]  /*15f0*/  PRMT R0, R178, 0x7632, R0 ;  /* 0x00007632b2007816 */ /* 0x000fe40000000000 */
[----:B------:R-:W-:Y:S02]  /*1600*/  PRMT R208, R176, 0x7632, R208 ;  /* 0x00007632b0d07816 */ /* 0x000fe400000000d0 */
[----:B------:R-:W-:Y:S02]  /*1610*/  SHF.L.U32 R178, R178, 0x10, RZ ;  /* 0x00000010b2b27819 */ /* 0x000fe400000006ff */
[C---:B------:R-:W-:Y:S02]  /*1620*/  PRMT R176, R182.reuse, 0x7632, R176 ;  /* 0x00007632b6b07816 */ /* 0x040fe400000000b0 */
[----:B------:R-:W-:Y:S02]  /*1630*/  SHF.L.U32 R202, R182, 0x10, RZ ;  /* 0x00000010b6ca7819 */ /* 0x000fe400000006ff */
[----:B------:R-:W-:Y:S01]  /*1640*/  SHF.L.U32 R182, R208, 0x10, RZ ;  /* 0x00000010d0b67819 */ /* 0x000fe200000006ff */
[----:B------:R-:W-:Y:S01]  /*1650*/  FADD.FTZ R208, -R18, R178 ;  /* 0x000000b212d07221 */ /* 0x000fe20000010100 */
[----:B------:R-:W-:Y:S01]  /*1660*/  SHF.L.U32 R178, R0, 0x10, RZ ;  /* 0x0000001000b27819 */ /* 0x000fe200000006ff */
[----:B-----5:R-:W-:Y:S01]  /*1670*/  FMUL.FTZ R0, R16, R180 ;  /* 0x000000b410007220 */ /* 0x020fe20000410000 */
[----:B------:R-:W-:Y:S01]  /*1680*/  FADD.FTZ R124, R124, R207 ;  /* 0x000000cf7c7c7221 */ /* 0x000fe20000010000 */
[----:B------:R-:W-:Y:S01]  /*1690*/  SHF.L.U32 R180, R206, 0x10, RZ ;  /* 0x00000010ceb47819 */ /* 0x000fe200000006ff */
[-C--:B--2---:R-:W-:Y:S01]  /*16a0*/  FMUL.FTZ R212, R212, R207.reuse ;  /* 0x000000cfd4d47220 */ /* 0x084fe20000410000 */
[----:B---3--:R-:W-:Y:S01]  /*16b0*/  FFMA.FTZ R205, R0, R207, R205 ;  /* 0x000000cf00cd7223 */ /* 0x008fe200000100cd */
[----:B------:R-:W-:-:S04]  /*16c0*/  FMUL.FTZ R207, R16, R227 ;  /* 0x000000e310cf7220 */ /* 0x000fc80000410000 */
[-C--:B------:R-:W-:Y:S01]  /*16d0*/  FFMA.FTZ R228, R207, R204.reuse, R228 ;  /* 0x000000cccfe47223 */ /* 0x080fe200000100e4 */
[----:B------:R-:W-:Y:S04]  /*16e0*/  STL [R1+0xa0], R205 ;  /* 0x0000a0cd01007387 */ /* 0x000fe80000100800 */
[----:B------:R0:W-:Y:S02]  /*16f0*/  STL [R1+0xa8], R228 ;  /* 0x0000a8e401007387 */ /* 0x0001e40000100800 */
[----:B0-----:R-:W-:Y:S02]  /*1700*/  FMUL.FTZ R228, R250, R204 ;  /* 0x000000ccfae47220 */ /* 0x001fe40000410000 */
[----:B------:R-:W2:Y:S04]  /*1710*/  LDL.LU R250, [R1+0xa4] ;  /* 0x0000a40001fa7983 */ /* 0x000ea80000300800 */
[----:B------:R-:W3:Y:S01]  /*1720*/  LDL R206, [R1+0x144] ;  /* 0x0001440001ce7983 */ /* 0x000ee20000100800 */
[C---:B------:R-:W-:Y:S01]  /*1730*/  FMUL.FTZ R205, R16.reuse, R208 ;  /* 0x000000d010cd7220 */ /* 0x040fe20000410000 */
[C---:B------:R-:W-:Y:S01]  /*1740*/  PRMT R19, R183.reuse, 0x7632, R19 ;  /* 0x00007632b7137816 */ /* 0x040fe20000000013 */
[----:B------:R-:W-:Y:S01]  /*1750*/  FMUL.FTZ R203, R16, R203 ;  /* 0x000000cb10cb7220 */ /* 0x000fe20000410000 */
[----:B------:R-:W-:Y:S01]  /*1760*/  SHF.L.U32 R183, R183, 0x10, RZ ;  /* 0x00000010b7b77819 */ /* 0x000fe200000006ff */
[----:B------:R-:W-:Y:S01]  /*1770*/  FFMA.FTZ R251, R205, R202, R251 ;  /* 0x000000cacdfb7223 */ /* 0x000fe200000100fb */
[----:B------:R-:W-:Y:S01]  /*1780*/  FADD.FTZ R182, -R18, R182 ;  /* 0x000000b612b67221 */ /* 0x000fe20000010100 */
[----:B------:R-:W-:Y:S02]  /*1790*/  STL [R1], R228 ;  /* 0x000000e401007387 */ /* 0x000fe40000100800 */
[-C--:B------:R-:W-:Y:S01]  /*17a0*/  FFMA.FTZ R252, R203, R183.reuse, R252 ;  /* 0x000000b7cbfc7223 */ /* 0x080fe200000100fc */
[----:B------:R-:W-:Y:S01]  /*17b0*/  FMUL.FTZ R208, R16, R182 ;  /* 0x000000b610d07220 */ /* 0x000fe20000410000 */
[----:B------:R0:W-:Y:S01]  /*17c0*/  STL [R1+0x90], R251 ;  /* 0x000090fb01007387 */ /* 0x0001e20000100800 */
[----:B------:R-:W-:Y:S01]  /*17d0*/  FADD.FTZ R126, R126, R204 ;  /* 0x000000cc7e7e7221 */ /* 0x000fe20000010000 */
[----:B------:R-:W-:Y:S01]  /*17e0*/  FADD.FTZ R120, R120, R202 ;  /* 0x000000ca78787221 */ /* 0x000fe20000010000 */
[----:B0-----:R-:W-:Y:S01]  /*17f0*/  FMUL.FTZ R251, R249, R202 ;  /* 0x000000caf9fb7220 */ /* 0x001fe20000410000 */
[----:B------:R-:W-:-:S02]  /*1800*/  FMUL.FTZ R249, R248, R183 ;  /* 0x000000b7f8f97220 */ /* 0x000fc40000410000 */
[----:B------:R-:W4:Y:S04]  /*1810*/  LDL.LU R248, [R1+0xac] ;  /* 0x0000ac0001f87983 */ /* 0x000f280000300800 */
[----:B------:R-:W4:Y:S04]  /*1820*/  LDL R204, [R1+0x14c] ;  /* 0x00014c0001cc7983 */ /* 0x000f280000100800 */
[----:B------:R-:W-:Y:S04]  /*1830*/  STL [R1+0x98], R252 ;  /* 0x000098fc01007387 */ /* 0x000fe80000100800 */
[----:B------:R-:W4:Y:S04]  /*1840*/  LDL.LU R227, [R1+0x94] ;  /* 0x0000940001e37983 */ /* 0x000f280000300800 */
[----:B------:R-:W4:Y:S01]  /*1850*/  LDL R202, [R1+0x134] ;  /* 0x0001340001ca7983 */ /* 0x000f220000100800 */
[----:B------:R-:W-:Y:S01]  /*1860*/  FADD.FTZ R122, R122, R183 ;  /* 0x000000b77a7a7221 */ /* 0x000fe20000010000 */
[----:B------:R-:W-:Y:S01]  /*1870*/  FADD.FTZ R181, -R18, R181 ;  /* 0x000000b512b57221 */ /* 0x000fe20000010100 */
[----:B------:R-:W-:Y:S01]  /*1880*/  FADD.FTZ R125, R125, R180 ;  /* 0x000000b47d7d7221 */ /* 0x000fe20000010000 */
[-C--:B--2---:R-:W-:Y:S01]  /*1890*/  FFMA.FTZ R250, R208, R180.reuse, R250 ;  /* 0x000000b4d0fa7223 */ /* 0x084fe200000100fa */
[----:B---3--:R-:W-:-:S04]  /*18a0*/  FMUL.FTZ R182, R206, R180 ;  /* 0x000000b4ceb67220 */ /* 0x008fc80000410000 */
[----:B------:R-:W-:Y:S04]  /*18b0*/  STL [R1+0xa4], R250 ;  /* 0x0000a4fa01007387 */ /* 0x000fe80000100800 */
[----:B------:R0:W-:Y:S04]  /*18c0*/  STL [R1+0x4], R182 ;  /* 0x000004b601007387 */ /* 0x0001e80000100800 */
[----:B------:R-:W2:Y:S01]  /*18d0*/  LDL.LU R183, [R1+0x9c] ;  /* 0x00009c0001b77983 */ /* 0x000ea20000300800 */
[----:B------:R-:W-:Y:S01]  /*18e0*/  FMUL.FTZ R206, R16, R181 ;  /* 0x000000b510ce7220 */ /* 0x000fe20000410000 */
[----:B------:R-:W-:Y:S01]  /*18f0*/  FADD.FTZ R180, RZ, R212 ;  /* 0x000000d4ffb47221 */ /* 0x000fe20000010000 */
[----:B------:R-:W-:-:S03]  /*1900*/  FFMA.FTZ R181, R0, R212, RZ ;  /* 0x000000d400b57223 */ /* 0x000fc600000100ff */
[----:B------:R-:W-:Y:S01]  /*1910*/  FADD.FTZ R180, R180, R182 ;  /* 0x000000b6b4b47221 */ /* 0x000fe20000010000 */
[----:B------:R-:W-:Y:S02]  /*1920*/  FFMA.FTZ R181, R208, R182, R181 ;  /* 0x000000b6d0b57223 */ /* 0x000fe400000100b5 */
[----:B0-----:R-:W3:Y:S01]  /*1930*/  LDL R182, [R1+0x13c] ;  /* 0x00013c0001b67983 */ /* 0x001ee20000100800 */
[----:B------:R-:W-:Y:S01]  /*1940*/  SHF.L.U32 R177, R177, 0x10, RZ ;  /* 0x00000010b1b17819 */ /* 0x000fe200000006ff */
[----:B------:R-:W-:Y:S01]  /*1950*/  FADD.FTZ R178, -R18, R178 ;  /* 0x000000b212b27221 */ /* 0x000fe20000010100 */
[----:B------:R-:W-:Y:S01]  /*1960*/  SHF.L.U32 R176, R176, 0x10, RZ ;  /* 0x00000010b0b07819 */ /* 0x000fe200000006ff */
[----:B------:R-:W-:Y:S01]  /*1970*/  FADD.FTZ R179, -R18, R179 ;  /* 0x000000b312b37221 */ /* 0x000fe20000010100 */
[----:B------:R-:W-:Y:S01]  /*1980*/  SHF.L.U32 R19, R19, 0x10, RZ ;  /* 0x0000001013137819 */ /* 0x000fe200000006ff */
[-C--:B----4-:R-:W-:Y:S01]  /*1990*/  FFMA.FTZ R248, R206, R177.reuse, R248 ;  /* 0x000000b1cef87223 */ /* 0x090fe200000100f8 */
[----:B------:R-:W-:Y:S01]  /*19a0*/  FMUL.FTZ R252, R204, R177 ;  /* 0x000000b1ccfc7220 */ /* 0x000fe20000410000 */
[----:B------:R-:W-:-:S03]  /*19b0*/  FMUL.FTZ R204, R16, R178 ;  /* 0x000000b210cc7220 */ /* 0x000fc60000410000 */
[----:B------:R3:W-:Y:S01]  /*19c0*/  STL [R1+0xac], R248 ;  /* 0x0000acf801007387 */ /* 0x0007e20000100800 */
[----:B------:R-:W-:Y:S01]  /*19d0*/  FADD.FTZ R127, R127, R177 ;  /* 0x000000b17f7f7221 */ /* 0x000fe20000010000 */
[-C--:B------:R-:W-:Y:S01]  /*19e0*/  FFMA.FTZ R227, R204, R176.reuse, R227 ;  /* 0x000000b0cce37223 */ /* 0x080fe200000100e3 */
[----:B------:R-:W-:Y:S01]  /*19f0*/  FMUL.FTZ R250, R202, R176 ;  /* 0x000000b0cafa7220 */ /* 0x000fe20000410000 */
[----:B------:R-:W-:Y:S01]  /*1a00*/  FMUL.FTZ R202, R16, R179 ;  /* 0x000000b310ca7220 */ /* 0x000fe20000410000 */
[----:B------:R-:W-:Y:S02]  /*1a10*/  FADD.FTZ R180, R180, R228 ;  /* 0x000000e4b4b47221 */ /* 0x000fe40000010000 */
[----:B------:R0:W-:Y:S01]  /*1a20*/  STL [R1+0x94], R227 ;  /* 0x000094e301007387 */ /* 0x0001e20000100800 */
        /* <DEDUP_REMOVED lines=10> */
[----:B--2---:R-:W-:-:S05]  /*1ad0*/  FFMA.FTZ R183, R202, R19, R183 ;  /* 0x00000013cab77223 */ /* 0x004fca00000100b7 */
[----:B------:R1:W-:Y:S01]  /*1ae0*/  STL [R1+0x9c], R183 ;  /* 0x00009cb701007387 */ /* 0x0003e20000100800 */
[----:B---3--:R-:W-:Y:S01]  /*1af0*/  FMUL.FTZ R248, R182, R19 ;  /* 0x00000013b6f87220 */ /* 0x008fe20000410000 */
[----:B------:R-:W-:-:S03]  /*1b00*/  FADD.FTZ R19, R178, R249 ;  /* 0x000000f9b2137221 */ /* 0x000fc60000010000 */
[----:B0-----:R-:W-:Y:S01]  /*1b10*/  FFMA.FTZ R227, R202, R248, R177 ;  /* 0x000000f8cae37223 */ /* 0x001fe200000100b1 */
[----:B------:R-:W-:Y:S01]  /*1b20*/  FADD.FTZ R228, R19, R248 ;  /* 0x000000f813e47221 */ /* 0x000fe20000010000 */
[----:B-1----:R-:W-:-:S07]  /*1b30*/  IADD3 R19, PT, PT, R15, 0x20, RZ ;  /* 0x000000200f137810 */ /* 0x002fce0007ffe0ff */
.L_x_5731:
[----:B------:R-:W-:Y:S05]  /*1b40*/  BSYNC.RECONVERGENT B1 ;  /* 0x0000000000017941 */ /* 0x000fea0003800200 */
.L_x_5730:
[----:B------:R-:W-:Y:S04]  /*1b50*/  BSSY.RECONVERGENT B1, `(.L_x_5732) ;  /* 0x0000079000017945 */ /* 0x000fe80003800200 */
[----:B------:R-:W-:Y:S05]  /*1b60*/  @!P2 BRA `(.L_x_5733) ;  /* 0x0000000400dca947 */ /* 0x000fea0003800000 */
[----:B------:R-:W0:Y:S01]  /*1b70*/  LDC.64 R22, c[0x0][0x3a8] ;  /* 0x0000ea00ff167b82 */ /* 0x000e220000000a00 */
[----:B------:R-:W2:Y:S04]  /*1b80*/  LDL R247, [R1+0x120] ;  /* 0x0001200001f77983 */ /* 0x000ea80000100800 */
[----:B------:R-:W3:Y:S03]  /*1b90*/  LDL.LU R245, [R1+0x88] ;  /* 0x0000880001f57983 */ /* 0x000ee60000300800 */
[----:B------:R-:W1:Y:S01]  /*1ba0*/  LDC.64 R180, c[0x0][0x428] ;  /* 0x00010a00ffb47b82 */ /* 0x000e620000000a00 */
[----:B------:R-:W4:Y:S04]  /*1bb0*/  LDL R246, [R1+0x128] ;  /* 0x0001280001f67983 */ /* 0x000f280000100800 */
[----:B------:R-:W3:Y:S01]  /*1bc0*/  LDL R243, [R1+0x110] ;  /* 0x0001100001f37983 */ /* 0x000ee20000100800 */
[----:B------:R-:W-:-:S02]  /*1bd0*/  ISETP.NE.U32.AND P0, PT, RZ, UR10, PT ;  /* 0x0000000aff007c0c */ /* 0x000fc4000bf05070 */
[----:B------:R-:W2:Y:S01]  /*1be0*/  LDC.64 R196, c[0x0][0x3b0] ;  /* 0x0000ec00ffc47b82 */ /* 0x000ea20000000a00 */
[----:B------:R-:W4:Y:S01]  /*1bf0*/  LDL R244, [R1+0x118] ;  /* 0x0001180001f47983 */ /* 0x000f220000100800 */
[----:B0-----:R-:W-:-:S05]  /*1c00*/  IMAD.WIDE.U32 R22, R19, 0x10, R22 ;  /* 0x0000001013167825 */ /* 0x001fca00078e0016 */
[----:B------:R0:W2:Y:S01]  /*1c10*/  LDG.E.128 R176, desc[UR6][R22.64] ;  /* 0x0000000616b07981 */ /* 0x0000a2000c1e1d00 */
[----:B-1----:R-:W-:-:S06]  /*1c20*/  IMAD.WIDE.U32 R180, R19, 0x10, R180 ;  /* 0x0000001013b47825 */ /* 0x002fcc00078e00b4 */
[----:B------:R-:W3:Y:S01]  /*1c30*/  LDG.E.128 R180, desc[UR6][R180.64] ;  /* 0x00000006b4b47981 */ /* 0x000ee2000c1e1d00 */
[----:B------:R-:W-:-:S13]  /*1c40*/  ISETP.NE.AND.EX P0, PT, RZ, UR11, PT, P0 ;  /* 0x0000000bff007c0c */ /* 0x000fda000bf05300 */
[----:B0-----:R-:W0:Y:S01]  /*1c50*/  @P0 LDC.64 R22, c[0x0][0x438] ;  /* 0x00010e00ff160b82 */ /* 0x001e220000000a00 */
[----:B--2---:R-:W-:Y:S02]  /*1c60*/  PRMT R199, R178, 0x7632, R199 ;  /* 0x00007632b2c77816 */ /* 0x004fe400000000c7 */
[C---:B------:R-:W-:Y:S02]  /*1c70*/  PRMT R187, R176.reuse, 0x7632, R187 ;  /* 0x00007632b0bb7816 */ /* 0x040fe400000000bb */
[----:B------:R-:W-:Y:S02]  /*1c80*/  SHF.L.U32 R201, R176, 0x10, RZ ;  /* 0x00000010b0c97819 */ /* 0x000fe400000006ff */
[C---:B---3--:R-:W-:Y:S02]  /*1c90*/  PRMT R241, R182.reuse, 0x7632, R241 ;  /* 0x00007632b6f17816 */ /* 0x048fe400000000f1 */
[----:B------:R-:W-:Y:S02]  /*1ca0*/  SHF.L.U32 R176, R182, 0x10, RZ ;  /* 0x00000010b6b07819 */ /* 0x000fe400000006ff */
[----:B------:R-:W-:-:S02]  /*1cb0*/  SHF.L.U32 R182, R199, 0x10, RZ ;  /* 0x00000010c7b67819 */ /* 0x000fc400000006ff */
[----:B------:R-:W2:Y:S01]  /*1cc0*/  LDL.LU R199, [R1+0x80] ;  /* 0x0000800001c77983 */ /* 0x000ea20000300800 */
[----:B0-----:R-:W-:Y:S01]  /*1cd0*/  @P0 IMAD.WIDE.U32 R22, R19, 0x10, R22 ;  /* 0x0000001013160825 */ /* 0x001fe200078e0016 */
[----:B------:R-:W-:-:S04]  /*1ce0*/  SHF.L.U32 R198, R180, 0x10, RZ ;  /* 0x00000010b4c67819 */ /* 0x000fc800000006ff */
[----:B------:R0:W5:Y:S01]  /*1cf0*/  @P0 LDG.E.128 R40, desc[UR6][R22.64] ;  /* 0x0000000616280981 */ /* 0x000162000c1e1d00 */
[C---:B------:R-:W-:Y:S02]  /*1d00*/  SHF.L.U32 R240, R177.reuse, 0x10, RZ ;  /* 0x00000010b1f07819 */ /* 0x040fe400000006ff */
[----:B------:R-:W-:Y:S01]  /*1d10*/  PRMT R195, R177, 0x7632, R195 ;  /* 0x00007632b1c37816 */ /* 0x000fe200000000c3 */
[----:B0-----:R-:W-:Y:S01]  /*1d20*/  IMAD.WIDE.U32 R22, R19, 0x8, R196 ;  /* 0x0000000813167825 */ /* 0x001fe200078e00c4 */
[----:B------:R-:W-:-:S03]  /*1d30*/  PRMT R197, R180, 0x7632, R197 ;  /* 0x00007632b4c57816 */ /* 0x000fc600000000c5 */
[----:B------:R-:W-:Y:S01]  /*1d40*/  FADD.FTZ R180, -R18, R201 ;  /* 0x000000c912b47221 */ /* 0x000fe20000010100 */
[C---:B------:R-:W-:Y:S02]  /*1d50*/  PRMT R196, R179.reuse, 0x7632, R196 ;  /* 0x00007632b3c47816 */ /* 0x040fe400000000c4 */
[----:B------:R-:W-:Y:S01]  /*1d60*/  SHF.L.U32 R179, R179, 0x10, RZ ;  /* 0x00000010b3b37819 */ /* 0x000fe200000006ff */
[----:B-----5:R-:W-:Y:S01]  /*1d70*/  FMUL.FTZ R201, R16, R180 ;  /* 0x000000b410c97220 */ /* 0x020fe20000410000 */
[----:B------:R-:W-:Y:S01]  /*1d80*/  SHF.L.U32 R200, R178, 0x10, RZ ;  /* 0x00000010b2c87819 */ /* 0x000fe200000006ff */
[----:B------:R-:W-:Y:S01]  /*1d90*/  FADD.FTZ R240, -R18, R240 ;  /* 0x000000f012f07221 */ /* 0x000fe20000010100 */
[C---:B------:R-:W-:Y:S01]  /*1da0*/  PRMT R178, R181.reuse, 0x7632, R178 ;  /* 0x00007632b5b27816 */ /* 0x040fe200000000b2 */
[----:B------:R-:W-:Y:S01]  /*1db0*/  FADD.FTZ R116, R116, R198 ;  /* 0x000000c674747221 */ /* 0x000fe20000010000 */
[----:B------:R-:W-:Y:S01]  /*1dc0*/  SHF.L.U32 R177, R181, 0x10, RZ ;  /* 0x00000010b5b17819 */ /* 0x000fe200000006ff */
[----:B------:R-:W-:Y:S01]  /*1dd0*/  FMUL.FTZ R247, R247, R198 ;  /* 0x000000c6f7f77220 */ /* 0x000fe20000410000 */
[----:B------:R-:W-:Y:S01]  /*1de0*/  SHF.L.U32 R181, R195, 0x10, RZ ;  /* 0x00000010c3b57819 */ /* 0x000fe200000006ff */
[----:B------:R-:W-:Y:S01]  /*1df0*/  FADD.FTZ R195, -R18, R179 ;  /* 0x000000b312c37221 */ /* 0x000fe20000010100 */
[----:B------:R-:W-:-:S02]  /*1e00*/  SHF.L.U32 R179, R196, 0x10, RZ ;  /* 0x00000010c4b37819 */ /* 0x000fc400000006ff */
[----:B------:R-:W-:Y:S01]  /*1e10*/  PRMT R242, R183, 0x7632, R242 ;  /* 0x00007632b7f27816 */ /* 0x000fe200000000f2 */
[----:B------:R-:W3:Y:S01]  /*1e20*/  LDL.LU R196, [R1+0x78] ;  /* 0x0000780001c47983 */ /* 0x000ee20000300800 */
[----:B------:R-:W-:Y:S01]  /*1e30*/  SHF.L.U32 R187, R187, 0x10, RZ ;  /* 0x00000010bbbb7819 */ /* 0x000fe200000006ff */
[----:B------:R-:W-:Y:S01]  /*1e40*/  FADD.FTZ R112, R112, R176 ;  /* 0x000000b070707221 */ /* 0x000fe20000010000 */
[----:B------:R-:W-:Y:S01]  /*1e50*/  FMUL.FTZ R243, R243, R176 ;  /* 0x000000b0f3f37220 */ /* 0x000fe20000410000 */
[----:B------:R-:W5:Y:S01]  /*1e60*/  LDG.E.64 R22, desc[UR6][R22.64] ;  /* 0x0000000616167981 */ /* 0x000f62000c1e1b00 */
[----:B--2---:R-:W-:-:S05]  /*1e70*/  FFMA.FTZ R199, R201, R198, R199 ;  /* 0x000000c6c9c77223 */ /* 0x004fca00000100c7 */
[----:B------:R0:W-:Y:S02]  /*1e80*/  STL [R1+0x80], R199 ;  /* 0x000080c701007387 */ /* 0x0001e40000100800 */
[----:B0-----:R-:W-:Y:S02]  /*1e90*/  FMUL.FTZ R199, R16, R240 ;  /* 0x000000f010c77220 */ /* 0x001fe40000410000 */
[----:B------:R-:W2:Y:S02]  /*1ea0*/  LDL.LU R240, [R1+0x70] ;  /* 0x0000700001f07983 */ /* 0x000ea40000300800 */
[----:B------:R-:W-:-:S05]  /*1eb0*/  FFMA.FTZ R245, R199, R177, R245 ;  /* 0x000000b1c7f57223 */ /* 0x000fca00000100f5 */
[----:B------:R4:W-:Y:S02]  /*1ec0*/  STL [R1+0x88], R245 ;  /* 0x000088f501007387 */ /* 0x0009e40000100800 */
[----:B----4-:R-:W-:Y:S02]  /*1ed0*/  FMUL.FTZ R245, R246, R177 ;  /* 0x000000b1f6f57220 */ /* 0x010fe40000410000 */
[----:B------:R-:W4:Y:S04]  /*1ee0*/  LDL.LU R246, [R1+0x84] ;  /* 0x0000840001f67983 */ /* 0x000f280000300800 */
[----:B------:R-:W4:Y:S01]  /*1ef0*/  LDL R198, [R1+0x124] ;  /* 0x0001240001c67983 */ /* 0x000f220000100800 */
[----:B------:R-:W-:Y:S01]  /*1f00*/  FADD.FTZ R200, -R18, R200 ;  /* 0x000000c812c87221 */ /* 0x000fe20000010100 */
[----:B------:R-:W-:-:S03]  /*1f10*/  SHF.L.U32 R180, R197, 0x10, RZ ;  /* 0x00000010c5b47819 */ /* 0x000fc600000006ff */
[C---:B------:R-:W-:Y:S01]  /*1f20*/  FMUL.FTZ R197, R16.reuse, R200 ;  /* 0x000000c810c57220 */ /* 0x040fe20000410000 */
[----:B------:R-:W-:Y:S01]  /*1f30*/  SHF.L.U32 R183, R183, 0x10, RZ ;  /* 0x00000010b7b77819 */ /* 0x000fe200000006ff */
[----:B------:R-:W-:Y:S01]  /*1f40*/  FMUL.FTZ R195, R16, R195 ;  /* 0x000000c310c37220 */ /* 0x000fe20000410000 */
[----:B------:R-:W-:Y:S01]  /*1f50*/  FADD.FTZ R118, R118, R177 ;  /* 0x000000b176767221 */ /* 0x000fe20000010000 */
[----:B------:R-:W-:Y:S02]  /*1f60*/  SHF.L.U32 R177, R241, 0x10, RZ ;  /* 0x00000010f1b17819 */ /* 0x000fe400000006ff */
[-C--:B------:R-:W-:Y:S01]  /*1f70*/  FMUL.FTZ R241, R244, R183.reuse ;  /* 0x000000b7f4f17220 */ /* 0x080fe20000410000 */
[----:B---3--:R-:W-:Y:S01]  /*1f80*/  FFMA.FTZ R196, R195, R183, R196 ;  /* 0x000000b7c3c47223 */ /* 0x008fe200000100c4 */
[----:B------:R-:W-:-:S04]  /*1f90*/  FADD.FTZ R187, -R18, R187 ;  /* 0x000000bb12bb7221 */ /* 0x000fc80000010100 */
[----:B------:R-:W-:Y:S01]  /*1fa0*/  FMUL.FTZ R200, R16, R187 ;  /* 0x000000bb10c87220 */ /* 0x000fe20000410000 */
[----:B------:R-:W-:Y:S01]  /*1fb0*/  FADD.FTZ R181, -R18, R181 ;  /* 0x000000b512b57221 */ /* 0x000fe20000010100 */
[----:B------:R-:W-:Y:S01]  /*1fc0*/  FADD.FTZ R117, R117, R180 ;  /* 0x000000b475757221 */ /* 0x000fe20000010000 */
[----:B--2---:R-:W-:-:S05]  /*1fd0*/  FFMA.FTZ R240, R197, R176, R240 ;  /* 0x000000b0c5f07223 */ /* 0x004fca00000100f0 */
[----:B------:R-:W-:Y:S04]  /*1fe0*/  STL [R1+0x70], R240 ;  /* 0x000070f001007387 */ /* 0x000fe80000100800 */
[----:B------:R-:W2:Y:S04]  /*1ff0*/  LDL.LU R244, [R1+0x8c] ;  /* 0x00008c0001f47983 */ /* 0x000ea80000300800 */
[----:B------:R0:W-:Y:S01]  /*2000*/  STL [R1+0x78], R196 ;  /* 0x000078c401007387 */ /* 0x0001e20000100800 */
[----:B------:R-:W-:-:S03]  /*2010*/  SHF.L.U32 R176, R242, 0x10, RZ ;  /* 0x00000010f2b07819 */ /* 0x000fc600000006ff */
[----:B0-----:R-:W3:Y:S04]  /*2020*/  LDL R196, [R1+0x12c] ;  /* 0x00012c0001c47983 */ /* 0x001ee80000100800 */
[----:B------:R-:W3:Y:S01]  /*2030*/  LDL.LU R242, [R1+0x74] ;  /* 0x0000740001f27983 */ /* 0x000ee20000300800 */
[----:B----4-:R-:W-:-:S03]  /*2040*/  FFMA.FTZ R246, R200, R180, R246 ;  /* 0x000000b4c8f67223 */ /* 0x010fc600000100f6 */
[----:B------:R-:W4:Y:S04]  /*2050*/  LDL R240, [R1+0x114] ;  /* 0x0001140001f07983 */ /* 0x000f280000100800 */
[----:B------:R0:W-:Y:S02]  /*2060*/  STL [R1+0x84], R246 ;  /* 0x000084f601007387 */ /* 0x0001e40000100800 */
[----:B0-----:R-:W-:Y:S01]  /*2070*/  FMUL.FTZ R246, R198, R180 ;  /* 0x000000b4c6f67220 */ /* 0x001fe20000410000 */
[----:B------:R-:W-:Y:S01]  /*2080*/  FFMA.FTZ R180, R201, R247, R227 ;  /* 0x000000f7c9b47223 */ /* 0x000fe200000100e3 */
[----:B------:R-:W-:Y:S01]  /*2090*/  FMUL.FTZ R198, R16, R181 ;  /* 0x000000b510c67220 */ /* 0x000fe20000410000 */
[----:B------:R-:W4:Y:S04]  /*20a0*/  LDL.LU R227, [R1+0x7c] ;  /* 0x00007c0001e37983 */ /* 0x000f280000300800 */
[----:B------:R-:W4:Y:S01]  /*20b0*/  LDL R181, [R1+0x11c] ;  /* 0x00011c0001b57983 */ /* 0x000f220000100800 */
[----:B------:R-:W-:Y:S01]  /*20c0*/  SHF.L.U32 R178, R178, 0x10, RZ ;  /* 0x00000010b2b27819 */ /* 0x000fe200000006ff */
[----:B------:R-:W-:Y:S01]  /*20d0*/  FADD.FTZ R114, R114, R183 ;  /* 0x000000b772727221 */ /* 0x000fe20000010000 */
[----:B------:R-:W-:Y:S01]  /*20e0*/  FADD.FTZ R183, R228, R247 ;  /* 0x000000f7e4b77221 */ /* 0x000fe20000010000 */
[----:B------:R-:W-:Y:S01]  /*20f0*/  FADD.FTZ R182, -R18, R182 ;  /* 0x000000b612b67221 */ /* 0x000fe20000010100 */
[----:B------:R-:W-:-:S02]  /*2100*/  FFMA.FTZ R180, R200, R246, R180 ;  /* 0x000000f6c8b47223 */ /* 0x000fc400000100b4 */
[----:B------:R-:W-:Y:S01]  /*2110*/  FADD.FTZ R183, R183, R246 ;  /* 0x000000f6b7b77221 */ /* 0x000fe20000010000 */
[----:B------:R-:W-:Y:S01]  /*2120*/  FADD.FTZ R119, R119, R178 ;  /* 0x000000b277777221 */ /* 0x000fe20000010000 */
[----:B------:R-:W-:Y:S01]  /*2130*/  FFMA.FTZ R180, R199, R245, R180 ;  /* 0x000000f5c7b47223 */ /* 0x000fe200000100b4 */
[----:B------:R-:W-:Y:S01]  /*2140*/  FADD.FTZ R179, -R18, R179 ;  /* 0x000000b312b37221 */ /* 0x000fe20000010100 */
[----:B------:R-:W-:-:S03]  /*2150*/  FADD.FTZ R113, R113, R177 ;  /* 0x000000b171717221 */ /* 0x000fc60000010000 */
[----:B------:R-:W-:Y:S01]  /*2160*/  FMUL.FTZ R187, R16, R179 ;  /* 0x000000b310bb7220 */ /* 0x000fe20000410000 */
[----:B------:R-:W-:Y:S01]  /*2170*/  FADD.FTZ R115, R115, R176 ;  /* 0x000000b073737221 */ /* 0x000fe20000010000 */
[----:B------:R-:W-:Y:S01]  /*2180*/  IADD3 R19, PT, PT, R19, 0x20, RZ ;  /* 0x0000002013137810 */ /* 0x000fe20007ffe0ff */
[----:B--2---:R-:W-:-:S05]  /*2190*/  FFMA.FTZ R244, R198, R178, R244 ;  /* 0x000000b2c6f47223 */ /* 0x004fca00000100f4 */
[----:B------:R3:W-:Y:S02]  /*21a0*/  STL [R1+0x8c], R244 ;  /* 0x00008cf401007387 */ /* 0x0007e40000100800 */
[----:B---3--:R-:W-:Y:S01]  /*21b0*/  FMUL.FTZ R244, R196, R178 ;  /* 0x000000b2c4f47220 */ /* 0x008fe20000410000 */
[----:B------:R-:W-:Y:S01]  /*21c0*/  FMUL.FTZ R196, R16, R182 ;  /* 0x000000b610c47220 */ /* 0x000fe20000410000 */
[----:B------:R-:W-:-:S03]  /*21d0*/  FADD.FTZ R178, R183, R245 ;  /* 0x000000f5b7b27221 */ /* 0x000fc60000010000 */
[----:B------:R-:W-:Y:S01]  /*21e0*/  FFMA.FTZ R242, R196, R177, R242 ;  /* 0x000000b1c4f27223 */ /* 0x000fe200000100f2 */
[----:B------:R-:W-:Y:S01]  /*21f0*/  FADD.FTZ R178, R178, R244 ;  /* 0x000000f4b2b27221 */ /* 0x000fe20000010000 */
[----:B------:R-:W-:-:S03]  /*2200*/  FFMA.FTZ R180, R198, R244, R180 ;  /* 0x000000f4c6b47223 */ /* 0x000fc600000100b4 */
[----:B------:R4:W-:Y:S01]  /*2210*/  STL [R1+0x74], R242 ;  /* 0x000074f201007387 */ /* 0x0009e20000100800 */
[----:B------:R-:W-:Y:S01]  /*2220*/  FADD.FTZ R178, R178, R243 ;  /* 0x000000f3b2b27221 */ /* 0x000fe20000010000 */
[----:B----4-:R-:W-:Y:S01]  /*2230*/  FMUL.FTZ R242, R240, R177 ;  /* 0x000000b1f0f27220 */ /* 0x010fe20000410000 */
[----:B------:R-:W-:-:S03]  /*2240*/  FFMA.FTZ R177, R197, R243, R180 ;  /* 0x000000f3c5b17223 */ /* 0x000fc600000100b4 */
[----:B------:R-:W-:Y:S01]  /*2250*/  FADD.FTZ R178, R178, R242 ;  /* 0x000000f2b2b27221 */ /* 0x000fe20000010000 */
[----:B------:R-:W-:Y:S01]  /*2260*/  FFMA.FTZ R177, R196, R242, R177 ;  /* 0x000000f2c4b17223 */ /* 0x000fe200000100b1 */
[-C--:B------:R-:W-:Y:S01]  /*2270*/  FFMA.FTZ R227, R187, R176.reuse, R227 ;  /* 0x000000b0bbe37223 */ /* 0x080fe200000100e3 */
[----:B------:R-:W-:Y:S01]  /*2280*/  FMUL.FTZ R240, R181, R176 ;  /* 0x000000b0b5f07220 */ /* 0x000fe20000410000 */
[----:B------:R-:W-:Y:S01]  /*2290*/  FADD.FTZ R178, R178, R241 ;  /* 0x000000f1b2b27221 */ /* 0x000fe20000010000 */
[----:B------:R-:W-:Y:S02]  /*22a0*/  FFMA.FTZ R177, R195, R241, R177 ;  /* 0x000000f1c3b17223 */ /* 0x000fe400000100b1 */
[----:B------:R0:W-:Y:S01]  /*22b0*/  STL [R1+0x7c], R227 ;  /* 0x00007ce301007387 */ /* 0x0001e20000100800 */
[----:B------:R-:W-:Y:S01]  /*22c0*/  FADD.FTZ R228, R178, R240 ;  /* 0x000000f0b2e47221 */ /* 0x000fe20000010000 */
[----:B0-----:R-:W-:-:S07]  /*22d0*/  FFMA.FTZ R227, R187, R240, R177 ;  /* 0x000000f0bbe37223 */ /* 0x001fce00000100b1 */
.L_x_5733:
[----:B------:R-:W-:Y:S05]  /*22e0*/  BSYNC.RECONVERGENT B1 ;  /* 0x0000000000017941 */ /* 0x000fea0003800200 */
.L_x_5732:
[----:B------:R-:W-:Y:S04]  /*22f0*/  BSSY.RECONVERGENT B1, `(.L_x_5734) ;  /* 0x0000079000017945 */ /* 0x000fe80003800200 */
[----:B------:R-:W-:Y:S05]  /*2300*/  @!P1 BRA `(.L_x_5735) ;  /* 0x0000000400dc9947 */ /* 0x000fea0003800000 */
[----:B------:R-:W0:Y:S01]  /*2310*/  LDC.64 R2, c[0x0][0x3a8] ;  /* 0x0000ea00ff027b82 */ /* 0x000e220000000a00 */
[----:B------:R-:W2:Y:S07]  /*2320*/  LDL R239, [R1+0x100] ;  /* 0x0001000001ef7983 */ /* 0x000eae0000100800 */
[----:B------:R-:W1:Y:S01]  /*2330*/  LDC.64 R4, c[0x0][0x428] ;  /* 0x00010a00ff047b82 */ /* 0x000e620000000a00 */
[----:B------:R-:W-:Y:S01]  /*2340*/  ISETP.NE.U32.AND P0, PT, RZ, UR10, PT ;  /* 0x0000000aff007c0c */ /* 0x000fe2000bf05070 */
[----:B------:R-:W3:Y:S01]  /*2350*/  LDL.LU R237, [R1+0x68] ;  /* 0x0000680001ed7983 */ /* 0x000ee20000300800 */
[----:B0-----:R-:W-:-:S04]  /*2360*/  IMAD.WIDE.U32 R2, R19, 0x10, R2 ;  /* 0x0000001013027825 */ /* 0x001fc800078e0002 */
[----:B-1----:R-:W-:Y:S01]  /*2370*/  IMAD.WIDE.U32 R4, R19, 0x10, R4 ;  /* 0x0000001013047825 */ /* 0x002fe200078e0004 */
[----:B------:R-:W4:Y:S04]  /*2380*/  LDG.E.128 R176, desc[UR6][R2.64] ;  /* 0x0000000602b07981 */ /* 0x000f28000c1e1d00 */
[----:B------:R0:W2:Y:S01]  /*2390*/  LDG.E.128 R180, desc[UR6][R4.64] ;  /* 0x0000000604b47981 */ /* 0x0000a2000c1e1d00 */
[----:B------:R-:W-:-:S03]  /*23a0*/  ISETP.NE.AND.EX P0, PT, RZ, UR11, PT, P0 ;  /* 0x0000000bff007c0c */ /* 0x000fc6000bf05300 */
[----:B------:R-:W3:Y:S01]  /*23b0*/  LDL R238, [R1+0x108] ;  /* 0x0001080001ee7983 */ /* 0x000ee20000100800 */
[----:B0-----:R-:W0:Y:S09]  /*23c0*/  LDC.64 R4, c[0x0][0x3b0] ;  /* 0x0000ec00ff047b82 */ /* 0x001e320000000a00 */
[----:B------:R-:W1:Y:S02]  /*23d0*/  @P0 LDC.64 R2, c[0x0][0x438] ;  /* 0x00010e00ff020b82 */ /* 0x000e640000000a00 */
[----:B-1----:R-:W-:-:S05]  /*23e0*/  @P0 IMAD.WIDE.U32 R2, R19, 0x10, R2 ;  /* 0x0000001013020825 */ /* 0x002fca00078e0002 */
[----:B------:R0:W5:Y:S02]  /*23f0*/  @P0 LDG.E.128 R36, desc[UR6][R2.64] ;  /* 0x0000000602240981 */ /* 0x000164000c1e1d00 */
[----:B0-----:R-:W-:-:S05]  /*2400*/  IMAD.WIDE.U32 R2, R19, 0x8, R4 ;  /* 0x0000000813027825 */ /* 0x001fca00078e0004 */
[----:B------:R0:W5:Y:S01]  /*2410*/  LDG.E.64 R24, desc[UR6][R2.64] ;  /* 0x0000000602187981 */ /* 0x000162000c1e1b00 */
[C---:B----4-:R-:W-:Y:S02]  /*2420*/  SHF.L.U32 R233, R176.reuse, 0x10, RZ ;  /* 0x00000010b0e97819 */ /* 0x050fe400000006ff */
[----:B------:R-:W-:Y:S02]  /*2430*/  PRMT R193, R176, 0x7632, R193 ;  /* 0x00007632b0c17816 */ /* 0x000fe400000000c1 */
[C---:B------:R-:W-:Y:S01]  /*2440*/  SHF.L.U32 R234, R177.reuse, 0x10, RZ ;  /* 0x00000010b1ea7819 */ /* 0x040fe200000006ff */
[----:B------:R-:W-:Y:S01]  /*2450*/  FADD.FTZ R233, -R18, R233 ;  /* 0x000000e912e97221 */ /* 0x000fe20000010100 */
[----:B------:R-:W-:Y:S02]  /*2460*/  SHF.L.U32 R194, R178, 0x10, RZ ;  /* 0x00000010b2c27819 */ /* 0x000fe400000006ff */
[----:B------:R-:W-:Y:S02]  /*2470*/  PRMT R176, R177, 0x7632, R176 ;  /* 0x00007632b1b07816 */ /* 0x000fe400000000b0 */
[----:B------:R-:W-:-:S02]  /*2480*/  SHF.L.U32 R232, R179, 0x10, RZ ;  /* 0x00000010b3e87819 */ /* 0x000fc400000006ff */
[----:B------:R-:W-:Y:S02]  /*2490*/  PRMT R177, R178, 0x7632, R177 ;  /* 0x00007632b2b17816 */ /* 0x000fe400000000b1 */
[C---:B--2---:R-:W-:Y:S02]  /*24a0*/  PRMT R5, R180.reuse, 0x7632, R5 ;  /* 0x00007632b4057816 */ /* 0x044fe40000000005 */
[----:B------:R-:W-:Y:S02]  /*24b0*/  SHF.L.U32 R192, R180, 0x10, RZ ;  /* 0x00000010b4c07819 */ /* 0x000fe400000006ff */
[C---:B0-----:R-:W-:Y:S02]  /*24c0*/  PRMT R2, R181.reuse, 0x7632, R2 ;  /* 0x00007632b5027816 */ /* 0x041fe40000000002 */
[----:B------:R-:W-:Y:S01]  /*24d0*/  SHF.L.U32 R6, R181, 0x10, RZ ;  /* 0x00000010b5067819 */ /* 0x000fe200000006ff */
[----:B------:R-:W-:Y:S01]  /*24e0*/  FADD.FTZ R181, -R18, R234 ;  /* 0x000000ea12b57221 */ /* 0x000fe20000010100 */
[----:B------:R-:W-:-:S02]  /*24f0*/  PRMT R235, R182, 0x7632, R235 ;  /* 0x00007632b6eb7816 */ /* 0x000fc400000000eb */
[----:B------:R-:W-:Y:S01]  /*2500*/  SHF.L.U32 R3, R182, 0x10, RZ ;  /* 0x00000010b6037819 */ /* 0x000fe200000006ff */
[----:B------:R-:W-:Y:S01]  /*2510*/  FADD.FTZ R182, -R18, R194 ;  /* 0x000000c212b67221 */ /* 0x000fe20000010100 */
[----:B------:R-:W-:Y:S01]  /*2520*/  SHF.L.U32 R180, R193, 0x10, RZ ;  /* 0x00000010c1b47819 */ /* 0x000fe200000006ff */
[----:B-----5:R-:W-:Y:S01]  /*2530*/  FMUL.FTZ R194, R16, R233 ;  /* 0x000000e910c27220 */ /* 0x020fe20000410000 */
[----:B------:R-:W-:Y:S01]  /*2540*/  PRMT R4, R179, 0x7632, R4 ;  /* 0x00007632b3047816 */ /* 0x000fe20000000004 */
[----:B------:R-:W2:Y:S01]  /*2550*/  LDL R193, [R1+0xf8] ;  /* 0x0000f80001c17983 */ /* 0x000ea20000100800 */
[----:B------:R-:W-:Y:S01]  /*2560*/  SHF.L.U32 R178, R176, 0x10, RZ ;  /* 0x00000010b0b27819 */ /* 0x000fe200000006ff */
[----:B------:R-:W-:Y:S01]  /*2570*/  FADD.FTZ R176, -R18, R232 ;  /* 0x000000e812b07221 */ /* 0x000fe20000010100 */
[----:B------:R-:W-:Y:S01]  /*2580*/  SHF.L.U32 R179, R177, 0x10, RZ ;  /* 0x00000010b1b37819 */ /* 0x000fe200000006ff */
[----:B------:R-:W4:Y:S01]  /*2590*/  LDL.LU R234, [R1+0x58] ;  /* 0x0000580001ea7983 */ /* 0x000f220000300800 */
[----:B------:R-:W-:-:S03]  /*25a0*/  SHF.L.U32 R177, R5, 0x10, RZ ;  /* 0x0000001005b17819 */ /* 0x000fc600000006ff */
[----:B------:R-:W4:Y:S04]  /*25b0*/  LDL R232, [R1+0xfc] ;  /* 0x0000fc0001e87983 */ /* 0x000f280000100800 */
[----:B------:R-:W2:Y:S04]  /*25c0*/  LDL R233, [R1+0xf0] ;  /* 0x0000f00001e97983 */ /* 0x000ea80000100800 */
[----:B------:R-:W3:Y:S01]  /*25d0*/  LDL.LU R5, [R1+0x60] ;  /* 0x0000600001057983 */ /* 0x000ee20000300800 */
[----:B------:R-:W-:Y:S01]  /*25e0*/  FADD.FTZ R108, R108, R192 ;  /* 0x000000c06c6c7221 */ /* 0x000fe20000010000 */
[-C--:B------:R-:W-:Y:S01]  /*25f0*/  FMUL.FTZ R239, R239, R192.reuse ;  /* 0x000000c0efef7220 */ /* 0x080fe20000410000 */
[----:B---3--:R-:W-:Y:S01]  /*2600*/  FFMA.FTZ R5, R194, R192, R5 ;  /* 0x000000c0c2057223 */ /* 0x008fe20000010005 */
[----:B------:R-:W-:-:S02]  /*2610*/  FMUL.FTZ R192, R16, R181 ;  /* 0x000000b510c07220 */ /* 0x000fc40000410000 */
[----:B------:R-:W3:Y:S02]  /*2620*/  LDL.LU R181, [R1+0x50] ;  /* 0x0000500001b57983 */ /* 0x000ee40000300800 */
[----:B------:R-:W-:Y:S02]  /*2630*/  FFMA.FTZ R237, R192, R6, R237 ;  /* 0x00000006c0ed7223 */ /* 0x000fe400000100ed */
[----:B------:R0:W-:Y:S01]  /*2640*/  STL [R1+0x60], R5 ;  /* 0x0000600501007387 */ /* 0x0001e20000100800 */
[----:B------:R-:W-:Y:S01]  /*2650*/  FADD.FTZ R110, R110, R6 ;  /* 0x000000066e6e7221 */ /* 0x000fe20000010000 */
[C---:B------:R-:W-:Y:S01]  /*2660*/  PRMT R236, R183.reuse, 0x7632, R236 ;  /* 0x00007632b7ec7816 */ /* 0x040fe200000000ec */
[----:B------:R-:W-:Y:S01]  /*2670*/  FADD.FTZ R104, R104, R3 ;  /* 0x0000000368687221 */ /* 0x000fe20000010000 */
[----:B------:R-:W-:Y:S02]  /*2680*/  SHF.L.U32 R183, R183, 0x10, RZ ;  /* 0x00000010b7b77819 */ /* 0x000fe400000006ff */
[----:B0-----:R-:W-:Y:S01]  /*2690*/  SHF.L.U32 R5, R2, 0x10, RZ ;  /* 0x0000001002057819 */ /* 0x001fe200000006ff */
[----:B------:R-:W-:-:S02]  /*26a0*/  FMUL.FTZ R2, R16, R182 ;  /* 0x000000b610027220 */ /* 0x000fc40000410000 */
[----:B------:R-:W4:Y:S04]  /*26b0*/  LDL.LU R182, [R1+0x5c] ;  /* 0x00005c0001b67983 */ /* 0x000f280000300800 */
[----:B------:R0:W-:Y:S01]  /*26c0*/  STL [R1+0x68], R237 ;  /* 0x000068ed01007387 */ /* 0x0001e20000100800 */
[----:B------:R-:W-:Y:S01]  /*26d0*/  SHF.L.U32 R4, R4, 0x10, RZ ;  /* 0x0000001004047819 */ /* 0x000fe200000006ff */
[----:B0-----:R-:W-:Y:S01]  /*26e0*/  FMUL.FTZ R237, R238, R6 ;  /* 0x00000006eeed7220 */ /* 0x001fe20000410000 */
[----:B------:R-:W-:Y:S01]  /*26f0*/  SHF.L.U32 R6, R235, 0x10, RZ ;  /* 0x00000010eb067819 */ /* 0x000fe200000006ff */
[----:B--2---:R-:W-:Y:S01]  /*2700*/  FMUL.FTZ R235, R233, R3 ;  /* 0x00000003e9eb7220 */ /* 0x004fe20000410000 */
[----:B------:R-:W2:Y:S01]  /*2710*/  LDL R238, [R1+0x104] ;  /* 0x0001040001ee7983 */ /* 0x000ea20000100800 */
[----:B------:R-:W-:Y:S01]  /*2720*/  FADD.FTZ R106, R106, R183 ;  /* 0x000000b76a6a7221 */ /* 0x000fe20000010000 */
[----:B------:R-:W-:Y:S01]  /*2730*/  FMUL.FTZ R233, R193, R183 ;  /* 0x000000b7c1e97220 */ /* 0x000fe20000410000 */
[----:B---3--:R-:W-:Y:S01]  /*2740*/  FFMA.FTZ R181, R2, R3, R181 ;  /* 0x0000000302b57223 */ /* 0x008fe200000100b5 */
[----:B------:R-:W-:Y:S01]  /*2750*/  FMUL.FTZ R3, R16, R176 ;  /* 0x000000b010037220 */ /* 0x000fe20000410000 */
[----:B------:R-:W-:-:S03]  /*2760*/  SHF.L.U32 R176, R236, 0x10, RZ ;  /* 0x00000010ecb07819 */ /* 0x000fc600000006ff */
[----:B----4-:R-:W-:Y:S01]  /*2770*/  FFMA.FTZ R234, R3, R183, R234 ;  /* 0x000000b703ea7223 */ /* 0x010fe200000100ea */
[----:B------:R0:W-:Y:S04]  /*2780*/  STL [R1+0x50], R181 ;  /* 0x000050b501007387 */ /* 0x0001e80000100800 */
[----:B------:R-:W3:Y:S04]  /*2790*/  LDL R236, [R1+0x10c] ;  /* 0x00010c0001ec7983 */ /* 0x000ee80000100800 */
[----:B------:R-:W4:Y:S01]  /*27a0*/  LDL.LU R183, [R1+0x54] ;  /* 0x0000540001b77983 */ /* 0x000f220000300800 */
[C---:B0-----:R-:W-:Y:S01]  /*27b0*/  FADD.FTZ R181, -R18.reuse, R180 ;  /* 0x000000b412b57221 */ /* 0x041fe20000010100 */
[----:B------:R-:W-:-:S02]  /*27c0*/  FADD.FTZ R180, -R18, R178 ;  /* 0x000000b212b47221 */ /* 0x000fc40000010100 */
[----:B------:R0:W-:Y:S01]  /*27d0*/  STL [R1+0x58], R234 ;  /* 0x000058ea01007387 */ /* 0x0001e20000100800 */
[----:B------:R-:W-:-:S03]  /*27e0*/  FADD.FTZ R178, -R18, R4 ;  /* 0x0000000412b27221 */ /* 0x000fc60000010100 */
[----:B0-----:R-:W4:Y:S04]  /*27f0*/  LDL R234, [R1+0xf4] ;  /* 0x0000f40001ea7983 */ /* 0x001f280000100800 */
[----:B------:R-:W4:Y:S01]  /*2800*/  LDL.LU R4, [R1+0x64] ;  /* 0x0000640001047983 */ /* 0x000f220000300800 */
[----:B------:R-:W-:Y:S01]  /*2810*/  FMUL.FTZ R193, R16, R181 ;  /* 0x000000b510c17220 */ /* 0x000fe20000410000 */
[----:B------:R-:W-:Y:S02]  /*2820*/  FADD.FTZ R181, R228, R239 ;  /* 0x000000efe4b57221 */ /* 0x000fe40000010000 */
[----:B------:R-:W4:Y:S01]  /*2830*/  LDL.LU R228, [R1+0x6c] ;  /* 0x00006c0001e47983 */ /* 0x000f220000300800 */
[----:B------:R-:W-:Y:S01]  /*2840*/  FADD.FTZ R179, -R18, R179 ;  /* 0x000000b312b37221 */ /* 0x000fe20000010100 */
[----:B------:R-:W-:Y:S01]  /*2850*/  FADD.FTZ R111, R111, R5 ;  /* 0x000000056f6f7221 */ /* 0x000fe20000010000 */
[----:B------:R-:W-:Y:S01]  /*2860*/  FADD.FTZ R105, R105, R6 ;  /* 0x0000000669697221 */ /* 0x000fe20000010000 */
[----:B------:R-:W-:Y:S01]  /*2870*/  FADD.FTZ R109, R109, R177 ;  /* 0x000000b16d6d7221 */ /* 0x000fe20000010000 */
[----:B--2---:R-:W-:-:S04]  /*2880*/  FMUL.FTZ R238, R238, R177 ;  /* 0x000000b1eeee7220 */ /* 0x004fc80000410000 */
[----:B------:R-:W-:-:S04]  /*2890*/  FADD.FTZ R181, R181, R238 ;  /* 0x000000eeb5b57221 */ /* 0x000fc80000010000 */
[----:B------:R-:W-:Y:S01]  /*28a0*/  FADD.FTZ R181, R181, R237 ;  /* 0x000000edb5b57221 */ /* 0x000fe20000010000 */
[----:B------:R-:W-:Y:S01]  /*28b0*/  FMUL.FTZ R232, R232, R176 ;  /* 0x000000b0e8e87220 */ /* 0x000fe20000410000 */
[----:B------:R-:W-:Y:S01]  /*28c0*/  FADD.FTZ R107, R107, R176 ;  /* 0x000000b06b6b7221 */ /* 0x000fe20000010000 */
[----:B------:R-:W-:Y:S01]  /*28d0*/  IADD3 R19, PT, PT, R19, 0x20, RZ ;  /* 0x0000002013137810 */ /* 0x000fe20007ffe0ff */
[----:B---3--:R-:W-:Y:S01]  /*28e0*/  FMUL.FTZ R236, R236, R5 ;  /* 0x00000005ecec7220 */ /* 0x008fe20000410000 */
[----:B----4-:R-:W-:-:S05]  /*28f0*/  FFMA.FTZ R4, R193, R177, R4 ;  /* 0x000000b1c1047223 */ /* 0x010fca0000010004 */
[----:B------:R0:W-:Y:S01]  /*2900*/  STL [R1+0x64], R4 ;  /* 0x0000640401007387 */ /* 0x0001e20000100800 */
[----:B------:R-:W-:Y:S01]  /*2910*/  FMUL.FTZ R234, R234, R6 ;  /* 0x00000006eaea7220 */ /* 0x000fe20000410000 */
[----:B0-----:R-:W-:-:S04]  /*2920*/  FMUL.FTZ R4, R16, R180 ;  /* 0x000000b410047220 */ /* 0x001fc80000410000 */
[----:B------:R-:W-:Y:S01]  /*2930*/  FFMA.FTZ R228, R4, R5, R228 ;  /* 0x0000000504e47223 */ /* 0x000fe200000100e4 */
[----:B------:R-:W-:Y:S01]  /*2940*/  FMUL.FTZ R5, R16, R179 ;  /* 0x000000b310057220 */ /* 0x000fe20000410000 */
[----:B------:R-:W-:-:S03]  /*2950*/  FFMA.FTZ R177, R194, R239, R227 ;  /* 0x000000efc2b17223 */ /* 0x000fc600000100e3 */
[----:B------:R-:W-:Y:S01]  /*2960*/  FFMA.FTZ R183, R5, R6, R183 ;  /* 0x0000000605b77223 */ /* 0x000fe200000100b7 */
[----:B------:R-:W-:Y:S01]  /*2970*/  FMUL.FTZ R6, R16, R178 ;  /* 0x000000b210067220 */ /* 0x000fe20000410000 */
[----:B------:R-:W-:-:S03]  /*2980*/  FFMA.FTZ R177, R193, R238, R177 ;  /* 0x000000eec1b17223 */ /* 0x000fc600000100b1 */
[----:B------:R-:W-:Y:S01]  /*2990*/  FFMA.FTZ R182, R6, R176, R182 ;  /* 0x000000b006b67223 */ /* 0x000fe200000100b6 */
[----:B------:R0:W-:Y:S01]  /*29a0*/  STL [R1+0x6c], R228 ;  /* 0x00006ce401007387 */ /* 0x0001e20000100800 */
[----:B------:R-:W-:-:S03]  /*29b0*/  FFMA.FTZ R177, R192, R237, R177 ;  /* 0x000000edc0b17223 */ /* 0x000fc600000100b1 */
        /* <DEDUP_REMOVED lines=10> */
[----:B0-----:R-:W-:Y:S01]  /*2a60*/  FADD.FTZ R228, R179, R232 ;  /* 0x000000e8b3e47221 */ /* 0x001fe20000010000 */
[----:B-1----:R-:W-:-:S07]  /*2a70*/  FFMA.FTZ R227, R6, R232, R177 ;  /* 0x000000e806e37223 */ /* 0x002fce00000100b1 */
.L_x_5735:
[----:B------:R-:W-:Y:S05]  /*2a80*/  BSYNC.RECONVERGENT B1 ;  /* 0x0000000000017941 */ /* 0x000fea0003800200 */
.L_x_5734:
[----:B------:R-:W-:Y:S04]  /*2a90*/  BSSY.RECONVERGENT B1, `(.L_x_5736) ;  /* 0x0000079000017945 */ /* 0x000fe80003800200 */
[----:B------:R-:W-:Y:S05]  /*2aa0*/  @!P5 BRA `(.L_x_5737) ;  /* 0x0000000400dcd947 */ /* 0x000fea0003800000 */
[----:B------:R-:W0:Y:S01]  /*2ab0*/  LDC.64 R8, c[0x0][0x3a8] ;  /* 0x0000ea00ff087b82 */ /* 0x000e220000000a00 */
[----:B------:R-:W2:Y:S07]  /*2ac0*/  LDL R231, [R1+0xe0] ;  /* 0x0000e00001e77983 */ /* 0x000eae0000100800 */
[----:B------:R-:W1:Y:S01]  /*2ad0*/  LDC.64 R12, c[0x0][0x428] ;  /* 0x00010a00ff0c7b82 */ /* 0x000e620000000a00 */
[----:B------:R-:W-:Y:S01]  /*2ae0*/  ISETP.NE.U32.AND P0, PT, RZ, UR10, PT ;  /* 0x0000000aff007c0c */ /* 0x000fe2000bf05070 */
[----:B------:R-:W3:Y:S06]  /*2af0*/  LDL.LU R229, [R1+0x48] ;  /* 0x0000480001e57983 */ /* 0x000eec0000300800 */
[----:B------:R-:W4:Y:S01]  /*2b00*/  LDC.64 R26, c[0x0][0x3b0] ;  /* 0x0000ec00ff1a7b82 */ /* 0x000f220000000a00 */
[----:B0-----:R-:W-:-:S04]  /*2b10*/  IMAD.WIDE.U32 R8, R19, 0x10, R8 ;  /* 0x0000001013087825 */ /* 0x001fc800078e0008 */
[----:B-1----:R-:W-:Y:S02]  /*2b20*/  IMAD.WIDE.U32 R12, R19, 0x10, R12 ;  /* 0x00000010130c7825 */ /* 0x002fe400078e000c */
[----:B------:R-:W2:Y:S04]  /*2b30*/  LDG.E.128 R8, desc[UR6][R8.64] ;  /* 0x0000000608087981 */ /* 0x000ea8000c1e1d00 */
[----:B------:R0:W3:Y:S01]  /*2b40*/  LDG.E.128 R176, desc[UR6][R12.64] ;  /* 0x000000060cb07981 */ /* 0x0000e2000c1e1d00 */
[----:B------:R-:W-:-:S03]  /*2b50*/  ISETP.NE.AND.EX P0, PT, RZ, UR11, PT, P0 ;  /* 0x0000000bff007c0c */ /* 0x000fc6000bf05300 */
[----:B------:R-:W3:Y:S04]  /*2b60*/  LDL R230, [R1+0xe8] ;  /* 0x0000e80001e67983 */ /* 0x000ee80000100800 */
[----:B------:R-:W3:Y:S06]  /*2b70*/  LDL R225, [R1+0xd0] ;  /* 0x0000d00001e17983 */ /* 0x000eec0000100800 */
[----:B0-----:R-:W0:Y:S02]  /*2b80*/  @P0 LDC.64 R12, c[0x0][0x438] ;  /* 0x00010e00ff0c0b82 */ /* 0x001e240000000a00 */
[----:B0-----:R-:W-:-:S05]  /*2b90*/  @P0 IMAD.WIDE.U32 R12, R19, 0x10, R12 ;  /* 0x00000010130c0825 */ /* 0x001fca00078e000c */
[----:B------:R4:W5:Y:S02]  /*2ba0*/  @P0 LDG.E.128 R32, desc[UR6][R12.64] ;  /* 0x000000060c200981 */ /* 0x000964000c1e1d00 */
[----:B----4-:R-:W-:-:S05]  /*2bb0*/  IMAD.WIDE.U32 R12, R19, 0x8, R26 ;  /* 0x00000008130c7825 */ /* 0x010fca00078e001a */
[----:B------:R0:W5:Y:S01]  /*2bc0*/  LDG.E.64 R26, desc[UR6][R12.64] ;  /* 0x000000060c1a7981 */ /* 0x000162000c1e1b00 */
[----:B--2---:R-:W-:Y:S02]  /*2bd0*/  SHF.L.U32 R180, R8, 0x10, RZ ;  /* 0x0000001008b47819 */ /* 0x004fe400000006ff */
[----:B------:R-:W-:Y:S02]  /*2be0*/  PRMT R182, R10, 0x7632, R182 ;  /* 0x000076320ab67816 */ /* 0x000fe400000000b6 */
[----:B0-----:R-:W-:Y:S02]  /*2bf0*/  PRMT R12, R8, 0x7632, R12 ;  /* 0x00007632080c7816 */ /* 0x001fe4000000000c */
        /* <DEDUP_REMOVED lines=8> */
[C---:B------:R-:W-:Y:S02]  /*2c80*/  PRMT R224, R178.reuse, 0x7632, R224 ;  /* 0x00007632b2e07816 */ /* 0x040fe400000000e0 */
[----:B------:R-:W-:-:S02]  /*2c90*/  SHF.L.U32 R10, R178, 0x10, RZ ;  /* 0x00000010b20a7819 */ /* 0x000fc400000006ff */
[C---:B------:R-:W-:Y:S02]  /*2ca0*/  PRMT R13, R176.reuse, 0x7632, R13 ;  /* 0x00007632b00d7816 */ /* 0x040fe4000000000d */
[----:B------:R-:W-:Y:S01]  /*2cb0*/  SHF.L.U32 R181, R176, 0x10, RZ ;  /* 0x00000010b0b57819 */ /* 0x000fe200000006ff */
[----:B------:R-:W-:Y:S01]  /*2cc0*/  FADD.FTZ R176, -R18, R222 ;  /* 0x000000de12b07221 */ /* 0x000fe20000010100 */
[----:B------:R-:W-:Y:S02]  /*2cd0*/  SHF.L.U32 R178, R182, 0x10, RZ ;  /* 0x00000010b6b27819 */ /* 0x000fe400000006ff */
[----:B------:R-:W-:Y:S01]  /*2ce0*/  SHF.L.U32 R180, R12, 0x10, RZ ;  /* 0x000000100cb47819 */ /* 0x000fe200000006ff */
[----:B------:R-:W2:Y:S01]  /*2cf0*/  LDL R182, [R1+0xdc] ;  /* 0x0000dc0001b67983 */ /* 0x000ea20000100800 */
[----:B------:R-:W-:-:S03]  /*2d00*/  SHF.L.U32 R12, R8, 0x10, RZ ;  /* 0x00000010080c7819 */ /* 0x000fc600000006ff */
[----:B------:R-:W3:Y:S04]  /*2d10*/  LDL.LU R222, [R1+0x3c] ;  /* 0x00003c0001de7983 */ /* 0x000ee80000300800 */
[----:B------:R-:W4:Y:S01]  /*2d20*/  LDL.LU R8, [R1+0x40] ;  /* 0x0000400001087983 */ /* 0x000f220000300800 */
[----:B------:R-:W-:Y:S01]  /*2d30*/  SHF.L.U32 R11, R7, 0x10, RZ ;  /* 0x00000010070b7819 */ /* 0x000fe200000006ff */
[----:B-----5:R-:W-:Y:S01]  /*2d40*/  FMUL.FTZ R7, R16, R177 ;  /* 0x000000b110077220 */ /* 0x020fe20000410000 */
[C---:B------:R-:W-:Y:S01]  /*2d50*/  FADD.FTZ R223, -R18.reuse, R223 ;  /* 0x000000df12df7221 */ /* 0x040fe20000010100 */
[----:B------:R-:W-:Y:S01]  /*2d60*/  FADD.FTZ R183, -R18, R183 ;  /* 0x000000b712b77221 */ /* 0x000fe20000010100 */
[----:B------:R-:W-:Y:S01]  /*2d70*/  FADD.FTZ R100, R100, R181 ;  /* 0x000000b564647221 */ /* 0x000fe20000010000 */
[----:B------:R-:W-:Y:S01]  /*2d80*/  FMUL.FTZ R231, R231, R181 ;  /* 0x000000b5e7e77220 */ /* 0x000fe20000410000 */
[----:B------:R-:W-:-:S02]  /*2d90*/  SHF.L.U32 R177, R13, 0x10, RZ ;  /* 0x000000100db17819 */ /* 0x000fc400000006ff */
[----:B------:R-:W-:Y:S01]  /*2da0*/  SHF.L.U32 R13, R9, 0x10, RZ ;  /* 0x00000010090d7819 */ /* 0x000fe200000006ff */
[C---:B------:R-:W-:Y:S01]  /*2db0*/  FMUL.FTZ R9, R16.reuse, R183 ;  /* 0x000000b710097220 */ /* 0x040fe20000410000 */
[----:B----4-:R-:W-:Y:S02]  /*2dc0*/  FFMA.FTZ R8, R7, R181, R8 ;  /* 0x000000b507087223 */ /* 0x010fe40000010008 */
[----:B------:R-:W4:Y:S04]  /*2dd0*/  LDL.LU R181, [R1+0x30] ;  /* 0x0000300001b57983 */ /* 0x000f280000300800 */
[----:B------:R0:W-:Y:S02]  /*2de0*/  STL [R1+0x40], R8 ;  /* 0x0000400801007387 */ /* 0x0001e40000100800 */
[----:B0-----:R-:W-:-:S02]  /*2df0*/  FMUL.FTZ R8, R16, R223 ;  /* 0x000000df10087220 */ /* 0x001fc40000410000 */
[----:B------:R-:W2:Y:S04]  /*2e00*/  LDL R223, [R1+0xd8] ;  /* 0x0000d80001df7983 */ /* 0x000ea80000100800 */
[----:B------:R-:W3:Y:S01]  /*2e10*/  LDL.LU R183, [R1+0x38] ;  /* 0x0000380001b77983 */ /* 0x000ee20000300800 */
[C---:B------:R-:W-:Y:S01]  /*2e20*/  PRMT R226, R179.reuse, 0x7632, R226 ;  /* 0x00007632b3e27816 */ /* 0x040fe200000000e2 */
[----:B------:R-:W-:Y:S01]  /*2e30*/  FFMA.FTZ R229, R8, R14, R229 ;  /* 0x0000000e08e57223 */ /* 0x000fe200000100e5 */
[----:B------:R-:W-:Y:S01]  /*2e40*/  SHF.L.U32 R179, R179, 0x10, RZ ;  /* 0x00000010b3b37819 */ /* 0x000fe200000006ff */
[----:B------:R-:W-:Y:S01]  /*2e50*/  FADD.FTZ R96, R96, R10 ;  /* 0x0000000a60607221 */ /* 0x000fe20000010000 */
[----:B------:R-:W-:Y:S02]  /*2e60*/  FMUL.FTZ R225, R225, R10 ;  /* 0x0000000ae1e17220 */ /* 0x000fe40000410000 */
[----:B------:R0:W-:Y:S01]  /*2e70*/  STL [R1+0x48], R229 ;  /* 0x000048e501007387 */ /* 0x0001e20000100800 */
[----:B------:R-:W-:Y:S01]  /*2e80*/  FADD.FTZ R102, R102, R14 ;  /* 0x0000000e66667221 */ /* 0x000fe20000010000 */
[----:B------:R-:W-:Y:S01]  /*2e90*/  FADD.FTZ R98, R98, R179 ;  /* 0x000000b362627221 */ /* 0x000fe20000010000 */
[----:B0-----:R-:W-:-:S02]  /*2ea0*/  FMUL.FTZ R229, R230, R14 ;  /* 0x0000000ee6e57220 */ /* 0x001fc40000410000 */
[----:B------:R-:W3:Y:S01]  /*2eb0*/  LDL R230, [R1+0xe4] ;  /* 0x0000e40001e67983 */ /* 0x000ee20000100800 */
[----:B------:R-:W-:Y:S01]  /*2ec0*/  SHF.L.U32 R14, R224, 0x10, RZ ;  /* 0x00000010e00e7819 */ /* 0x000fe200000006ff */
[----:B----4-:R-:W-:Y:S01]  /*2ed0*/  FFMA.FTZ R181, R9, R10, R181 ;  /* 0x0000000a09b57223 */ /* 0x010fe200000100b5 */
[----:B------:R-:W-:Y:S01]  /*2ee0*/  FMUL.FTZ R10, R16, R176 ;  /* 0x000000b0100a7220 */ /* 0x000fe20000410000 */
[----:B------:R-:W-:-:S03]  /*2ef0*/  SHF.L.U32 R176, R226, 0x10, RZ ;  /* 0x00000010e2b07819 */ /* 0x000fc600000006ff */
[----:B------:R0:W-:Y:S04]  /*2f00*/  STL [R1+0x30], R181 ;  /* 0x000030b501007387 */ /* 0x0001e80000100800 */
[----:B------:R-:W4:Y:S04]  /*2f10*/  LDL R226, [R1+0xec] ;  /* 0x0000ec0001e27983 */ /* 0x000f280000100800 */
[----:B------:R-:W4:Y:S01]  /*2f20*/  LDL.LU R224, [R1+0x34] ;  /* 0x0000340001e07983 */ /* 0x000f220000300800 */
[-C--:B--2---:R-:W-:Y:S01]  /*2f30*/  FMUL.FTZ R223, R223, R179.reuse ;  /* 0x000000b3dfdf7220 */ /* 0x084fe20000410000 */
[----:B---3--:R-:W-:Y:S01]  /*2f40*/  FFMA.FTZ R183, R10, R179, R183 ;  /* 0x000000b30ab77223 */ /* 0x008fe200000100b7 */
[C---:B------:R-:W-:Y:S01]  /*2f50*/  FADD.FTZ R179, -R18.reuse, R178 ;  /* 0x000000b212b37221 */ /* 0x040fe20000010100 */
[----:B------:R-:W-:-:S03]  /*2f60*/  FADD.FTZ R178, -R18, R12 ;  /* 0x0000000c12b27221 */ /* 0x000fc60000010100 */
[----:B------:R1:W-:Y:S01]  /*2f70*/  STL [R1+0x38], R183 ;  /* 0x000038b701007387 */ /* 0x0003e20000100800 */
[C---:B0-----:R-:W-:Y:S01]  /*2f80*/  FADD.FTZ R181, -R18.reuse, R180 ;  /* 0x000000b412b57221 */ /* 0x041fe20000010100 */
[----:B------:R-:W-:Y:S02]  /*2f90*/  FADD.FTZ R180, -R18, R11 ;  /* 0x0000000b12b47221 */ /* 0x000fe40000010100 */
[----:B-1----:R-:W2:Y:S04]  /*2fa0*/  LDL R183, [R1+0xd4] ;  /* 0x0000d40001b77983 */ /* 0x002ea80000100800 */
[----:B------:R-:W3:Y:S01]  /*2fb0*/  LDL.LU R12, [R1+0x44] ;  /* 0x00004400010c7983 */ /* 0x000ee20000300800 */
[----:B------:R-:W-:Y:S01]  /*2fc0*/  FMUL.FTZ R11, R16, R181 ;  /* 0x000000b5100b7220 */ /* 0x000fe20000410000 */
[----:B------:R-:W-:-:S02]  /*2fd0*/  FADD.FTZ R181, R228, R231 ;  /* 0x000000e7e4b57221 */ /* 0x000fc40000010000 */
[----:B------:R-:W2:Y:S01]  /*2fe0*/  LDL.LU R228, [R1+0x4c] ;  /* 0x00004c0001e47983 */ /* 0x000ea20000300800 */
[----:B------:R-:W-:Y:S01]  /*2ff0*/  FADD.FTZ R101, R101, R177 ;  /* 0x000000b165657221 */ /* 0x000fe20000010000 */
[----:B------:R-:W-:Y:S01]  /*3000*/  FMUL.FTZ R230, R230, R177 ;  /* 0x000000b1e6e67220 */ /* 0x000fe20000410000 */
[----:B------:R-:W-:-:S03]  /*3010*/  FADD.FTZ R103, R103, R13 ;  /* 0x0000000d67677221 */ /* 0x000fc60000010000 */
[----:B------:R-:W-:-:S04]  /*3020*/  FADD.FTZ R181, R181, R230 ;  /* 0x000000e6b5b57221 */ /* 0x000fc80000010000 */
[----:B------:R-:W-:Y:S01]  /*3030*/  FADD.FTZ R181, R181, R229 ;  /* 0x000000e5b5b57221 */ /* 0x000fe20000010000 */
[----:B------:R-:W-:Y:S01]  /*3040*/  FADD.FTZ R97, R97, R14 ;  /* 0x0000000e61617221 */ /* 0x000fe20000010000 */
[----:B------:R-:W-:Y:S01]  /*3050*/  FADD.FTZ R99, R99, R176 ;  /* 0x000000b063637221 */ /* 0x000fe20000010000 */
[----:B------:R-:W-:Y:S01]  /*3060*/  IADD3 R19, PT, PT, R19, 0x20, RZ ;  /* 0x0000002013137810 */ /* 0x000fe20007ffe0ff */
[----:B----4-:R-:W-:Y:S01]  /*3070*/  FMUL.FTZ R226, R226, R13 ;  /* 0x0000000de2e27220 */ /* 0x010fe20000410000 */
[----:B---3--:R-:W-:Y:S01]  /*3080*/  FFMA.FTZ R12, R11, R177, R12 ;  /* 0x000000b10b0c7223 */ /* 0x008fe2000001000c */
[----:B------:R-:W-:-:S04]  /*3090*/  FFMA.FTZ R177, R7, R231, R227 ;  /* 0x000000e707b17223 */ /* 0x000fc800000100e3 */
[----:B------:R0:W-:Y:S01]  /*30a0*/  STL [R1+0x44], R12 ;  /* 0x0000440c01007387 */ /* 0x0001e20000100800 */
[----:B------:R-:W-:Y:S01]  /*30b0*/  FFMA.FTZ R177, R11, R230, R177 ;  /* 0x000000e60bb17223 */ /* 0x000fe200000100b1 */
[----:B0-----:R-:W-:-:S04]  /*30c0*/  FMUL.FTZ R12, R16, R180 ;  /* 0x000000b4100c7220 */ /* 0x001fc80000410000 */
[----:B--2---:R-:W-:Y:S01]  /*30d0*/  FFMA.FTZ R228, R12, R13, R228 ;  /* 0x0000000d0ce47223 */ /* 0x004fe200000100e4 */
[----:B------:R-:W-:Y:S01]  /*30e0*/  FMUL.FTZ R13, R16, R179 ;  /* 0x000000b3100d7220 */ /* 0x000fe20000410000 */
[----:B------:R-:W-:-:S03]  /*30f0*/  FFMA.FTZ R177, R8, R229, R177 ;  /* 0x000000e508b17223 */ /* 0x000fc600000100b1 */
[----:B------:R-:W-:Y:S01]  /*3100*/  FFMA.FTZ R224, R13, R14, R224 ;  /* 0x0000000e0de07223 */ /* 0x000fe200000100e0 */
[----:B------:R-:W-:Y:S01]  /*3110*/  STL [R1+0x4c], R228 ;  /* 0x00004ce401007387 */ /* 0x000fe20000100800 */
[----:B------:R-:W-:Y:S01]  /*3120*/  FADD.FTZ R179, R181, R226 ;  /* 0x000000e2b5b37221 */ /* 0x000fe20000010000 */
[----:B------:R-:W-:Y:S02]  /*3130*/  FFMA.FTZ R177, R12, R226, R177 ;  /* 0x000000e20cb17223 */ /* 0x000fe400000100b1 */
[----:B------:R0:W-:Y:S01]  /*3140*/  STL [R1+0x34], R224 ;  /* 0x000034e001007387 */ /* 0x0001e20000100800 */
[----:B------:R-:W-:Y:S01]  /*3150*/  FADD.FTZ R179, R179, R225 ;  /* 0x000000e1b3b37221 */ /* 0x000fe20000010000 */
[----:B------:R-:W-:Y:S01]  /*3160*/  FFMA.FTZ R177, R9, R225, R177 ;  /* 0x000000e109b17223 */ /* 0x000fe200000100b1 */
[----:B0-----:R-:W-:Y:S01]  /*3170*/  FMUL.FTZ R224, R183, R14 ;  /* 0x0000000eb7e07220 */ /* 0x001fe20000410000 */
[----:B------:R-:W-:-:S04]  /*3180*/  FMUL.FTZ R14, R16, R178 ;  /* 0x000000b2100e7220 */ /* 0x000fc80000410000 */
[----:B------:R-:W-:Y:S01]  /*3190*/  FFMA.FTZ R222, R14, R176, R222 ;  /* 0x000000b00ede7223 */ /* 0x000fe200000100de */
[----:B------:R-:W-:Y:S01]  /*31a0*/  FADD.FTZ R179, R179, R224 ;  /* 0x000000e0b3b37221 */ /* 0x000fe20000010000 */
[----:B------:R-:W-:-:S03]  /*31b0*/  FFMA.FTZ R177, R13, R224, R177 ;  /* 0x000000e00db17223 */ /* 0x000fc600000100b1 */
[----:B------:R0:W-:Y:S01]  /*31c0*/  STL [R1+0x3c], R222 ;  /* 0x00003cde01007387 */ /* 0x0001e20000100800 */
[----:B------:R-:W-:Y:S01]  /*31d0*/  FADD.FTZ R179, R179, R223 ;  /* 0x000000dfb3b37221 */ /* 0x000fe20000010000 */
[----:B------:R-:W-:Y:S01]  /*31e0*/  FFMA.FTZ R177, R10, R223, R177 ;  /* 0x000000df0ab17223 */ /* 0x000fe200000100b1 */
[----:B0-----:R-:W-:-:S04]  /*31f0*/  FMUL.FTZ R222, R182, R176 ;  /* 0x000000b0b6de7220 */ /* 0x001fc80000410000 */
[----:B------:R-:W-:Y:S01]  /*3200*/  FADD.FTZ R228, R179, R222 ;  /* 0x000000deb3e47221 */ /* 0x000fe20000010000 */
[----:B------:R-:W-:-:S07]  /*3210*/  FFMA.FTZ R227, R14, R222, R177 ;  /* 0x000000de0ee37223 */ /* 0x000fce00000100b1 */
.L_x_5737:
[----:B------:R-:W-:Y:S05]  /*3220*/  BSYNC.RECONVERGENT B1 ;  /* 0x0000000000017941 */ /* 0x000fea0003800200 */
.L_x_5736:
[----:B------:R-:W2:Y:S01]  /*3230*/  LDL R176, [R1+0xc] ;  /* 0x00000c0001b07983 */ /* 0x000ea20000100800 */
[----:B------:R-:W-:Y:S01]  /*3240*/  BSSY.RECONVERGENT B1, `(.L_x_5738) ;  /* 0x0000071000017945 */ /* 0x000fe20003800200 */
[----:B--2---:R-:W-:-:S13]  /*3250*/  ISETP.GE.U32.AND P0, PT, R176, 0xa0, PT ;  /* 0x000000a0b000780c */ /* 0x004fda0003f06070 */
[----:B------:R-:W-:Y:S05]  /*3260*/  @!P0 BRA `(.L_x_5739) ;  /* 0x0000000400b88947 */ /* 0x000fea0003800000 */
[----:B------:R-:W-:Y:S01]  /*3270*/  ISETP.NE.U32.AND P5, PT, RZ, UR10, PT ;  /* 0x0000000aff007c0c */ /* 0x000fe2000bfa5070 */
[----:B------:R-:W0:Y:S01]  /*3280*/  LDC.64 R180, c[0x0][0x428] ;  /* 0x00010a00ffb47b82 */ /* 0x000e220000000a00 */
[----:B------:R-:W2:Y:S02]  /*3290*/  LDL R221, [R1+0xc0] ;  /* 0x0000c00001dd7983 */ /* 0x000ea40000100800 */
[----:B------:R-:W-:Y:S02]  /*32a0*/  ISETP.NE.AND.EX P5, PT, RZ, UR11, PT, P5 ;  /* 0x0000000bff007c0c */ /* 0x000fe4000bfa5350 */
[----:B------:R-:W3:Y:S03]  /*32b0*/  LDL.LU R219, [R1+0x28] ;  /* 0x0000280001db7983 */ /* 0x000ee60000300800 */
[----:B------:R-:W1:Y:S01]  /*32c0*/  LDC.64 R184, c[0x0][0x3b0] ;  /* 0x0000ec00ffb87b82 */ /* 0x000e620000000a00 */
[----:B------:R-:W4:Y:S04]  /*32d0*/  LDL R217, [R1+0xc8] ;  /* 0x0000c80001d97983 */ /* 0x000f280000100800 */
[----:B------:R-:W4:Y:S03]  /*32e0*/  LDL R211, [R1+0xb0] ;  /* 0x0000b00001d37983 */ /* 0x000f260000100800 */
[----:B------:R-:W1:Y:S01]  /*32f0*/  @P5 LDC.64 R176, c[0x0][0x438] ;  /* 0x00010e00ffb05b82 */ /* 0x000e620000000a00 */
[----:B------:R-:W4:Y:S04]  /*3300*/  LDL R215, [R1+0xb8] ;  /* 0x0000b80001d77983 */ /* 0x000f280000100800 */
[----:B------:R-:W4:Y:S01]  /*3310*/  LDL R220, [R1+0xc4] ;  /* 0x0000c40001dc7983 */ /* 0x000f220000100800 */
[----:B0-----:R-:W-:-:S03]  /*3320*/  IMAD.WIDE.U32 R180, R19, 0x10, R180 ;  /* 0x0000001013b47825 */ /* 0x001fc600078e00b4 */
[----:B------:R-:W4:Y:S04]  /*3330*/  LDL.LU R218, [R1+0x2c] ;  /* 0x00002c0001da7983 */ /* 0x000f280000300800 */
[----:B------:R-:W4:Y:S04]  /*3340*/  LDL R216, [R1+0xcc] ;  /* 0x0000cc0001d87983 */ /* 0x000f280000100800 */
[----:B------:R-:W2:Y:S04]  /*3350*/  LDG.E.128 R180, desc[UR6][R180.64] ;  /* 0x00000006b4b47981 */ /* 0x000ea8000c1e1d00 */
[----:B------:R-:W4:Y:S01]  /*3360*/  LDL R214, [R1+0xbc] ;  /* 0x0000bc0001d67983 */ /* 0x000f220000100800 */
[----:B-1----:R-:W-:-:S05]  /*3370*/  @P5 IMAD.WIDE.U32 R176, R19, 0x10, R176 ;  /* 0x0000001013b05825 */ /* 0x002fca00078e00b0 */
[----:B------:R0:W5:Y:S02]  /*3380*/  @P5 LDG.E.128 R28, desc[UR6][R176.64] ;  /* 0x00000006b01c5981 */ /* 0x000164000c1e1d00 */
[----:B0-----:R-:W0:Y:S02]  /*3390*/  LDC.64 R176, c[0x0][0x3a8] ;  /* 0x0000ea00ffb07b82 */ /* 0x001e240000000a00 */
[----:B0-----:R-:W-:-:S06]  /*33a0*/  IMAD.WIDE.U32 R176, R19, 0x10, R176 ;  /* 0x0000001013b07825 */ /* 0x001fcc00078e00b0 */
[----:B------:R-:W3:Y:S01]  /*33b0*/  LDG.E.128 R176, desc[UR6][R176.64] ;  /* 0x00000006b0b07981 */ /* 0x000ee2000c1e1d00 */
[----:B--2---:R-:W-:Y:S02]  /*33c0*/  SHF.L.U32 R210, R180, 0x10, RZ ;  /* 0x00000010b4d27819 */ /* 0x004fe400000006ff */
[----:B------:R-:W-:Y:S02]  /*33d0*/  SHF.L.U32 R190, R181, 0x10, RZ ;  /* 0x00000010b5be7819 */ /* 0x000fe400000006ff */
[----:B---3--:R-:W-:-:S05]  /*33e0*/  SHF.L.U32 R189, R176, 0x10, RZ ;  /* 0x00000010b0bd7819 */ /* 0x008fca00000006ff */
[--C-:B------:R-:W-:Y:S01]  /*33f0*/  FADD.FTZ R209, -R18, R189.reuse ;  /* 0x000000bd12d17221 */ /* 0x100fe20000010100 */
[----:B------:R-:W-:Y:S02]  /*3400*/  PRMT R189, R180, 0x7632, R189 ;  /* 0x00007632b4bd7816 */ /* 0x000fe400000000bd */
[----:B------:R-:W-:Y:S02]  /*3410*/  PRMT R180, R181, 0x7632, R180 ;  /* 0x00007632b5b47816 */ /* 0x000fe400000000b4 */
[----:B------:R-:W-:Y:S02]  /*3420*/  SHF.L.U32 R181, R189, 0x10, RZ ;  /* 0x00000010bdb57819 */ /* 0x000fe400000006ff */
[----:B------:R-:W2:Y:S01]  /*3430*/  LDL.LU R189, [R1+0x20] ;  /* 0x0000200001bd7983 */ /* 0x000ea20000300800 */
[----:B------:R-:W-:Y:S01]  /*3440*/  SHF.L.U32 R191, R177, 0x10, RZ ;  /* 0x00000010b1bf7819 */ /* 0x000fe200000006ff */
[----:B-----5:R-:W-:-:S04]  /*3450*/  FMUL.FTZ R209, R16, R209 ;  /* 0x000000d110d17220 */ /* 0x020fc80000410000 */
[----:B------:R-:W-:-:S04]  /*3460*/  FADD.FTZ R191, -R18, R191 ;  /* 0x000000bf12bf7221 */ /* 0x000fc80000010100 */
[----:B------:R-:W-:-:S04]  /*3470*/  FMUL.FTZ R191, R16, R191 ;  /* 0x000000bf10bf7220 */ /* 0x000fc80000410000 */
[----:B------:R-:W-:Y:S01]  /*3480*/  FFMA.FTZ R219, R191, R190, R219 ;  /* 0x000000bebfdb7223 */ /* 0x000fe200000100db */
[----:B------:R-:W-:Y:S01]  /*3490*/  FADD.FTZ R94, R94, R190 ;  /* 0x000000be5e5e7221 */ /* 0x000fe20000010000 */
[----:B------:R-:W-:Y:S01]  /*34a0*/  IMAD.WIDE.U32 R184, R19, 0x8, R184 ;  /* 0x0000000813b87825 */ /* 0x000fe200078e00b8 */
[----:B------:R-:W-:Y:S02]  /*34b0*/  PRMT R186, R176, 0x7632, R186 ;  /* 0x00007632b0ba7816 */ /* 0x000fe400000000ba */
[----:B------:R-:W-:Y:S02]  /*34c0*/  PRMT R176, R177, 0x7632, R176 ;  /* 0x00007632b1b07816 */ /* 0x000fe400000000b0 */
[----:B------:R-:W-:Y:S02]  /*34d0*/  PRMT R19, R178, 0x7632, R19 ;  /* 0x00007632b2137816 */ /* 0x000fe40000000013 */
[C---:B------:R-:W-:Y:S01]  /*34e0*/  SHF.L.U32 R188, R179.reuse, 0x10, RZ ;  /* 0x00000010b3bc7819 */ /* 0x040fe200000006ff */
[----:B------:R-:W-:Y:S01]  /*34f0*/  FADD.FTZ R92, R92, R210 ;  /* 0x000000d25c5c7221 */ /* 0x000fe20000010000 */
[----:B------:R-:W-:Y:S01]  /*3500*/  PRMT R177, R179, 0x7632, R177 ;  /* 0x00007632b3b17816 */ /* 0x000fe200000000b1 */
[----:B------:R-:W-:Y:S01]  /*3510*/  FMUL.FTZ R221, R221, R210 ;  /* 0x000000d2dddd7220 */ /* 0x000fe20000410000 */
[----:B------:R-:W-:Y:S01]  /*3520*/  SHF.L.U32 R178, R178, 0x10, RZ ;  /* 0x00000010b2b27819 */ /* 0x000fe200000006ff */
[----:B------:R-:W5:Y:S01]  /*3530*/  LDG.E.64 R184, desc[UR6][R184.64] ;  /* 0x00000006b8b87981 */ /* 0x000f62000c1e1b00 */
        /* <DEDUP_REMOVED lines=9> */
[--C-:B------:R-:W-:Y:S01]  /*35d0*/  FADD.FTZ R18, -R18, R186.reuse ;  /* 0x000000ba12127221 */ /* 0x100fe20000010100 */
[----:B------:R-:W-:-:S02]  /*35e0*/  PRMT R186, R182, 0x7632, R186 ;  /* 0x00007632b6ba7816 */ /* 0x000fc400000000ba */
[----:B------:R-:W-:Y:S02]  /*35f0*/  SHF.L.U32 R188, R182, 0x10, RZ ;  /* 0x00000010b6bc7819 */ /* 0x000fe400000006ff */
[----:B------:R-:W-:Y:S01]  /*3600*/  PRMT R182, R183, 0x7632, R182 ;  /* 0x00007632b7b67816 */ /* 0x000fe200000000b6 */
[----:B--2---:R-:W-:-:S05]  /*3610*/  FFMA.FTZ R189, R209, R210, R189 ;  /* 0x000000d2d1bd7223 */ /* 0x004fca00000100bd */
[----:B------:R-:W-:Y:S04]  /*3620*/  STL [R1+0x20], R189 ;  /* 0x000020bd01007387 */ /* 0x000fe80000100800 */
[----:B------:R4:W-:Y:S02]  /*3630*/  STL [R1+0x28], R219 ;  /* 0x000028db01007387 */ /* 0x0009e40000100800 */
[----:B----4-:R-:W-:Y:S02]  /*3640*/  FMUL.FTZ R219, R217, R190 ;  /* 0x000000bed9db7220 */ /* 0x010fe40000410000 */
[----:B------:R-:W2:Y:S01]  /*3650*/  LDL.LU R190, [R1+0x24] ;  /* 0x0000240001be7983 */ /* 0x000ea20000300800 */
[----:B------:R-:W-:Y:S01]  /*3660*/  FMUL.FTZ R210, R16, R177 ;  /* 0x000000b110d27220 */ /* 0x000fe20000410000 */
[----:B------:R-:W-:-:S02]  /*3670*/  SHF.L.U32 R177, R182, 0x10, RZ ;  /* 0x00000010b6b17819 */ /* 0x000fc400000006ff */
[----:B------:R-:W3:Y:S01]  /*3680*/  LDL R182, [R1+0xb4] ;  /* 0x0000b40001b67983 */ /* 0x000ee20000100800 */
[----:B------:R-:W-:Y:S01]  /*3690*/  FMUL.FTZ R217, R211, R188 ;  /* 0x000000bcd3d97220 */ /* 0x000fe20000410000 */
[----:B------:R-:W-:Y:S01]  /*36a0*/  FMUL.FTZ R211, R16, R179 ;  /* 0x000000b310d37220 */ /* 0x000fe20000410000 */
[----:B------:R-:W-:Y:S01]  /*36b0*/  SHF.L.U32 R180, R180, 0x10, RZ ;  /* 0x00000010b4b47819 */ /* 0x000fe200000006ff */
[----:B------:R-:W-:Y:S01]  /*36c0*/  FADD.FTZ R93, R93, R181 ;  /* 0x000000b55d5d7221 */ /* 0x000fe20000010000 */
[----:B------:R-:W-:Y:S01]  /*36d0*/  FMUL.FTZ R220, R220, R181 ;  /* 0x000000b5dcdc7220 */ /* 0x000fe20000410000 */
[----:B------:R-:W-:Y:S01]  /*36e0*/  FADD.FTZ R179, R228, R221 ;  /* 0x000000dde4b37221 */ /* 0x000fe20000010000 */
[----:B------:R-:W-:-:S03]  /*36f0*/  FMUL.FTZ R189, R16, R178 ;  /* 0x000000b210bd7220 */ /* 0x000fc60000410000 */
[----:B------:R-:W-:Y:S01]  /*3700*/  FADD.FTZ R179, R179, R220 ;  /* 0x000000dcb3b37221 */ /* 0x000fe20000010000 */
[----:B------:R-:W-:Y:S01]  /*3710*/  FADD.FTZ R88, R88, R188 ;  /* 0x000000bc58587221 */ /* 0x000fe20000010000 */
[----:B------:R-:W-:Y:S02]  /*3720*/  FFMA.FTZ R128, R189, R188, R128 ;  /* 0x000000bcbd807223 */ /* 0x000fe40000010080 */
[----:B------:R-:W-:Y:S01]  /*3730*/  FADD.FTZ R179, R179, R219 ;  /* 0x000000dbb3b37221 */ /* 0x000fe20000010000 */
[----:B------:R-:W-:Y:S01]  /*3740*/  SHF.L.U32 R178, R186, 0x10, RZ ;  /* 0x00000010bab27819 */ /* 0x000fe200000006ff */
[C---:B------:R-:W-:Y:S01]  /*3750*/  FMUL.FTZ R188, R16.reuse, R19 ;  /* 0x0000001310bc7220 */ /* 0x040fe20000410000 */
[----:B------:R-:W-:Y:S01]  /*3760*/  SHF.L.U32 R183, R183, 0x10, RZ ;  /* 0x00000010b7b77819 */ /* 0x000fe200000006ff */
[----:B------:R-:W-:-:S04]  /*3770*/  FMUL.FTZ R186, R16, R18 ;  /* 0x0000001210ba7220 */ /* 0x000fc80000410000 */
[----:B------:R-:W-:Y:S01]  /*3780*/  FMUL.FTZ R215, R215, R183 ;  /* 0x000000b7d7d77220 */ /* 0x000fe20000410000 */
[----:B------:R-:W-:Y:S01]  /*3790*/  FMUL.FTZ R214, R214, R177 ;  /* 0x000000b1d6d67220 */ /* 0x000fe20000410000 */
[----:B------:R-:W-:Y:S01]  /*37a0*/  FADD.FTZ R90, R90, R183 ;  /* 0x000000b75a5a7221 */ /* 0x000fe20000010000 */
[----:B------:R-:W-:Y:S01]  /*37b0*/  FFMA.FTZ R130, R210, R183, R130 ;  /* 0x000000b7d2827223 */ /* 0x000fe20000010082 */
[----:B------:R-:W-:Y:S01]  /*37c0*/  FADD.FTZ R95, R95, R180 ;  /* 0x000000b45f5f7221 */ /* 0x000fe20000010000 */
[----:B------:R-:W-:Y:S01]  /*37d0*/  FADD.FTZ R89, R89, R178 ;  /* 0x000000b259597221 */ /* 0x000fe20000010000 */
[----:B------:R-:W-:Y:S01]  /*37e0*/  FFMA.FTZ R129, R188, R178, R129 ;  /* 0x000000b2bc817223 */ /* 0x000fe20000010081 */
[----:B------:R-:W-:Y:S01]  /*37f0*/  FADD.FTZ R91, R91, R177 ;  /* 0x000000b15b5b7221 */ /* 0x000fe20000010000 */
[----:B------:R-:W-:Y:S01]  /*3800*/  FFMA.FTZ R131, R186, R177, R131 ;  /* 0x000000b1ba837223 */ /* 0x000fe20000010083 */
[----:B--2---:R-:W-:Y:S01]  /*3810*/  FFMA.FTZ R190, R211, R181, R190 ;  /* 0x000000b5d3be7223 */ /* 0x004fe200000100be */
[----:B------:R-:W-:-:S04]  /*3820*/  FFMA.FTZ R181, R209, R221, R227 ;  /* 0x000000ddd1b57223 */ /* 0x000fc800000100e3 */
[----:B------:R0:W-:Y:S02]  /*3830*/  STL [R1+0x24], R190 ;  /* 0x000024be01007387 */ /* 0x0001e40000100800 */
[----:B0-----:R-:W-:Y:S01]  /*3840*/  FMUL.FTZ R190, R16, R176 ;  /* 0x000000b010be7220 */ /* 0x001fe20000410000 */
[----:B------:R-:W-:-:S03]  /*3850*/  FFMA.FTZ R176, R211, R220, R181 ;  /* 0x000000dcd3b07223 */ /* 0x000fc600000100b5 */
[----:B------:R-:W-:Y:S01]  /*3860*/  FFMA.FTZ R218, R190, R180, R218 ;  /* 0x000000b4beda7223 */ /* 0x000fe200000100da */
[----:B------:R-:W-:-:S04]  /*3870*/  FFMA.FTZ R176, R191, R219, R176 ;  /* 0x000000dbbfb07223 */ /* 0x000fc800000100b0 */
[----:B------:R0:W-:Y:S02]  /*3880*/  STL [R1+0x2c], R218 ;  /* 0x00002cda01007387 */ /* 0x0001e40000100800 */
[----:B0-----:R-:W-:-:S04]  /*3890*/  FMUL.FTZ R218, R216, R180 ;  /* 0x000000b4d8da7220 */ /* 0x001fc80000410000 */
[----:B------:R-:W-:Y:S01]  /*38a0*/  FADD.FTZ R19, R179, R218 ;  /* 0x000000dab3137221 */ /* 0x000fe20000010000 */
[----:B------:R-:W-:Y:S01]  /*38b0*/  FFMA.FTZ R176, R190, R218, R176 ;  /* 0x000000dabeb07223 */ /* 0x000fe200000100b0 */
[----:B---3--:R-:W-:Y:S02]  /*38c0*/  FMUL.FTZ R216, R182, R178 ;  /* 0x000000b2b6d87220 */ /* 0x008fe40000410000 */
        /* <DEDUP_REMOVED lines=8> */
.L_x_5739:
[----:B------:R-:W-:Y:S05]  /*3950*/  BSYNC.RECONVERGENT B1 ;  /* 0x0000000000017941 */ /* 0x000fea0003800200 */
.L_x_5738:
[----:B------:R-:W-:Y:S01]  /*3960*/  UMOV UR4, 0xffffffff ;  /* 0xffffffff00047882 */ /* 0x000fe20000000000 */
[----:B------:R-:W-:-:S04]  /*3970*/  ISETP.NE.U32.AND P5, PT, RZ, UR10, PT ;  /* 0x0000000aff007c0c */ /* 0x000fc8000bfa5070 */
[----:B------:R-:W-:Y:S01]  /*3980*/  ISETP.NE.AND.EX P5, PT, RZ, UR11, PT, P5 ;  /* 0x0000000bff007c0c */ /* 0x000fe2000bfa5350 */
[----:B------:R-:W-:-:S12]  /*3990*/  BRA.DIV UR4, `(.L_x_5740) ;  /* 0x000000c204207947 */ /* 0x000fd8000b800000 */
        /* <DEDUP_REMOVED lines=18> */
.L_x_5809:
[----:B------:R-:W-:Y:S01]  /*3ac0*/  FADD.FTZ R19, R178, R181 ;  /* 0x000000b5b2137221 */ /* 0x000fe20000010000 */
[----:B0-----:R-:W-:Y:S01]  /*3ad0*/  FADD.FTZ R18, R179, R18 ;  /* 0x00000012b3127221 */ /* 0x001fe20000010000 */
[----:B------:R-:W-:Y:S02]  /*3ae0*/  BSSY.RECONVERGENT B1, `(.L_x_5741) ;  /* 0x00009e4000017945 */ /* 0x000fe40003800200 */
[----:B------:R-:W-:Y:S01]  /*3af0*/  FMUL.FTZ R19, R19, UR9 ;  /* 0x0000000913137c20 */ /* 0x000fe20008410000 */
[----:B------:R-:W-:-:S04]  /*3b00*/  FMUL.FTZ R18, R18, UR9 ;  /* 0x0000000912127c20 */ /* 0x000fc80008410000 */
[----:B------:R-:W-:Y:S01]  /*3b10*/  FSEL R19, R19, RZ, !P4 ;  /* 0x000000ff13137208 */ /* 0x000fe20006000000 */
[----:B------:R-:W-:Y:S06]  /*3b20*/  @P5 BRA `(.L_x_5742) ;  /* 0x0000004c00005947 */ /* 0x000fec0003800000 */
[----:B------:R-:W-:Y:S04]  /*3b30*/  BSSY.RECONVERGENT B2, `(.L_x_5743) ;  /* 0x00000f3000027945 */ /* 0x000fe80003800200 */
[----:B------:R-:W-:Y:S05]  /*3b40*/  @!P3 BRA `(.L_x_5744) ;  /* 0x0000000c00c4b947 */ /* 0x000fea0003800000 */
[----:B------:R-:W0:Y:S02]  /*3b50*/  LDC.64 R176, c[0x0][0x390] ;  /* 0x0000e400ffb07b82 */ /* 0x000e240000000a00 */
[----:B0-----:R-:W-:-:S06]  /*3b60*/  IMAD.WIDE.U32 R176, R15, 0x10, R176 ;  /* 0x000000100fb07825 */ /* 0x001fcc00078e00b0 */
[----:B-1----:R-:W5:Y:S01]  /*3b70*/  LDG.E.128 R176, desc[UR6][R176.64] ;  /* 0x00000006b0b07981 */ /* 0x002f62000c1e1d00 */
[----:B------:R-:W-:-:S04]  /*3b80*/  ISETP.NE.U32.AND P3, PT, RZ, UR12, PT ;  /* 0x0000000cff007c0c */ /* 0x000fc8000bf65070 */
[----:B------:R-:W-:-:S13]  /*3b90*/  ISETP.NE.AND.EX P3, PT, RZ, UR13, PT, P3 ;  /* 0x0000000dff007c0c */ /* 0x000fda000bf65330 */
[----:B------:R-:W-:Y:S05]  /*3ba0*/  @P3 BRA `(.L_x_5745) ;  /* 0x0000000400b03947 */ /* 0x000fea0003800000 */
[----:B------:R-:W2:Y:S01]  /*3bb0*/  LDL R182, [R1] ;  /* 0x0000000001b67983 */ /* 0x000ea20000100800 */
[----:B------:R-:W-:Y:S01]  /*3bc0*/  FFMA.FTZ R180, R207, R18, R19 ;  /* 0x00000012cfb47223 */ /* 0x000fe20000010013 */
[----:B------:R-:W-:Y:S02]  /*3bd0*/  LOP3.LUT P4, RZ, R20, 0xff0000, RZ, 0xc0, !PT ;  /* 0x00ff000014ff7812 */ /* 0x000fe4000788c0ff */
[C---:B------:R-:W-:Y:S02]  /*3be0*/  LOP3.LUT P5, RZ, R21.reuse, 0xff, RZ, 0xc0, !PT ;  /* 0x000000ff15ff7812 */ /* 0x040fe400078ac0ff */
[----:B------:R-:W-:-:S09]  /*3bf0*/  LOP3.LUT P6, RZ, R21, 0xff0000, RZ, 0xc0, !PT ;  /* 0x00ff000015ff7812 */ /* 0x000fd200078cc0ff */
[----:B-----5:R-:W-:Y:S01]  /*3c00*/  @P4 SHF.L.U32 R181, R177, 0x10, RZ ;  /* 0x00000010b1b54819 */ /* 0x020fe200000006ff */
[----:B--2---:R-:W-:Y:S01]  /*3c10*/  FADD.FTZ R180, R182, -R180 ;  /* 0x800000b4b6b47221 */ /* 0x004fe20000010000 */
[----:B------:R-:W-:-:S03]  /*3c20*/  HFMA2 R182, -RZ, RZ, 0, 0 ;  /* 0x00000000ffb67431 */ /* 0x000fc600000001ff */
[----:B------:R-:W-:-:S04]  /*3c30*/  FMUL.FTZ R180, R16, R180 ;  /* 0x000000b410b47220 */ /* 0x000fc80000410000 */
[----:B------:R-:W-:-:S04]  /*3c40*/  FMUL.FTZ R180, R180, R17 ;  /* 0x00000011b4b47220 */ /* 0x000fc80000410000 */
[----:B------:R-:W-:-:S04]  /*3c50*/  FMUL.FTZ R180, R180, UR14 ;  /* 0x0000000eb4b47c20 */ /* 0x000fc80008410000 */
[-C--:B------:R-:W-:Y:S01]  /*3c60*/  FMUL.FTZ R183, R170, R180.reuse ;  /* 0x000000b4aab77220 */ /* 0x080fe20000410000 */
[----:B------:R-:W-:Y:S01]  /*3c70*/  @P4 FMUL.FTZ R182, R181, R180 ;  /* 0x000000b4b5b64220 */ /* 0x000fe20000410000 */
[----:B------:R-:W-:-:S03]  /*3c80*/  FFMA.FTZ R180, R206, R18, R19 ;  /* 0x00000012ceb47223 */ /* 0x000fc60000010013 */
[----:B------:R-:W-:Y:S01]  /*3c90*/  FSEL R183, R183, RZ, P4 ;  /* 0x000000ffb7b77208 */ /* 0x000fe20002000000 */
[----:B------:R-:W-:Y:S01]  /*3ca0*/  FADD.FTZ R180, R252, -R180 ;  /* 0x800000b4fcb47221 */ /* 0x000fe20000010000 */
[----:B------:R-:W-:Y:S01]  /*3cb0*/  LOP3.LUT P4, RZ, R20, 0xff000000, RZ, 0xc0, !PT ;  /* 0xff00000014ff7812 */ /* 0x000fe2000788c0ff */
[----:B------:R-:W-:Y:S02]  /*3cc0*/  FADD.FTZ R182, R86, R182 ;  /* 0x000000b656b67221 */ /* 0x000fe40000010000 */
[----:B------:R-:W-:-:S04]  /*3cd0*/  FMUL.FTZ R86, R16, R180 ;  /* 0x000000b410567220 */ /* 0x000fc80000410000 */
[----:B------:R-:W-:-:S04]  /*3ce0*/  FMUL.FTZ R180, R86, R17 ;  /* 0x0000001156b47220 */ /* 0x000fc80000410000 */
[----:B------:R-:W-:Y:S02]  /*3cf0*/  FMUL.FTZ R180, R180, UR14 ;  /* 0x0000000eb4b47c20 */ /* 0x000fe40008410000 */
[----:B------:R-:W-:-:S04]  /*3d00*/  @P4 PRMT R177, R177, 0x7632, R177 ;  /* 0x00007632b1b14816 */ /* 0x000fc800000000b1 */
[----:B------:R-:W-:Y:S02]  /*3d10*/  @P4 SHF.L.U32 R86, R177, 0x10, RZ ;  /* 0x00000010b1564819 */ /* 0x000fe400000006ff */
[----:B------:R-:W-:-:S03]  /*3d20*/  MOV R177, RZ ;  /* 0x000000ff00b17202 */ /* 0x000fc60000000f00 */
[----:B------:R-:W-:Y:S01]  /*3d30*/  @P4 FMUL.FTZ R177, R86, R180 ;  /* 0x000000b456b14220 */ /* 0x000fe20000410000 */
[----:B------:R-:W-:Y:S01]  /*3d40*/  FFMA.FTZ R86, R205, R18, R19 ;  /* 0x00000012cd567223 */ /* 0x000fe20000010013 */
[----:B------:R-:W-:Y:S02]  /*3d50*/  FMUL.FTZ R180, R171, R180 ;  /* 0x000000b4abb47220 */ /* 0x000fe40000410000 */
[----:B------:R-:W-:Y:S01]  /*3d60*/  FADD.FTZ R87, R87, R177 ;  /* 0x000000b157577221 */ /* 0x000fe20000010000 */
[----:B------:R-:W-:Y:S01]  /*3d70*/  FADD.FTZ R86, R251, -R86 ;  /* 0x80000056fb567221 */ /* 0x000fe20000010000 */
[----:B------:R-:W-:Y:S02]  /*3d80*/  @P5 SHF.L.U32 R177, R178, 0x10, RZ ;  /* 0x00000010b2b15819 */ /* 0x000fe400000006ff */
[----:B------:R-:W-:Y:S01]  /*3d90*/  FSEL R228, R180, RZ, P4 ;  /* 0x000000ffb4e47208 */ /* 0x000fe20002000000 */
[----:B------:R-:W-:Y:S01]  /*3da0*/  FMUL.FTZ R86, R16, R86 ;  /* 0x0000005610567220 */ /* 0x000fe20000410000 */
[----:B------:R-:W-:-:S03]  /*3db0*/  LOP3.LUT P4, RZ, R21, 0xff00, RZ, 0xc0, !PT ;  /* 0x0000ff0015ff7812 */ /* 0x000fc6000788c0ff */
[----:B------:R-:W-:-:S04]  /*3dc0*/  FMUL.FTZ R86, R86, R17 ;  /* 0x0000001156567220 */ /* 0x000fc80000410000 */
[----:B------:R-:W-:Y:S01]  /*3dd0*/  FMUL.FTZ R227, R86, UR14 ;  /* 0x0000000e56e37c20 */ /* 0x000fe20008410000 */
[----:B------:R-:W-:-:S03]  /*3de0*/  HFMA2 R86, -RZ, RZ, 0, 0 ;  /* 0x00000000ff567431 */ /* 0x000fc600000001ff */
[----:B------:R-:W-:Y:S01]  /*3df0*/  @P5 FMUL.FTZ R86, R177, R227 ;  /* 0x000000e3b1565220 */ /* 0x000fe20000410000 */
[----:B------:R-:W-:-:S03]  /*3e00*/  MOV R177, RZ ;  /* 0x000000ff00b17202 */ /* 0x000fc60000000f00 */
[--C-:B------:R-:W-:Y:S01]  /*3e10*/  FADD.FTZ R181, R80, R86.reuse ;  /* 0x0000005650b57221 */ /* 0x100fe20000010000 */
[----:B------:R-:W-:Y:S01]  /*3e20*/  FFMA.FTZ R80, R204, R18, R19 ;  /* 0x00000012cc507223 */ /* 0x000fe20000010013 */
[----:B------:R-:W-:-:S03]  /*3e30*/  @P4 PRMT R86, R178, 0x7632, R86 ;  /* 0x00007632b2564816 */ /* 0x000fc60000000056 */
[----:B------:R-:W-:Y:S01]  /*3e40*/  FADD.FTZ R80, R250, -R80 ;  /* 0x80000050fa507221 */ /* 0x000fe20000010000 */
[----:B------:R-:W-:-:S03]  /*3e50*/  @P4 SHF.L.U32 R86, R86, 0x10, RZ ;  /* 0x0000001056564819 */ /* 0x000fc600000006ff */
[----:B------:R-:W-:-:S04]  /*3e60*/  FMUL.FTZ R80, R16, R80 ;  /* 0x0000005010507220 */ /* 0x000fc80000410000 */
[----:B------:R-:W-:-:S04]  /*3e70*/  FMUL.FTZ R80, R80, R17 ;  /* 0x0000001150507220 */ /* 0x000fc80000410000 */
[----:B------:R-:W-:-:S04]  /*3e80*/  FMUL.FTZ R80, R80, UR14 ;  /* 0x0000000e50507c20 */ /* 0x000fc80008410000 */
[----:B------:R-:W-:Y:S01]  /*3e90*/  @P4 FMUL.FTZ R177, R86, R80 ;  /* 0x0000005056b14220 */ /* 0x000fe20000410000 */
[----:B------:R-:W-:-:S03]  /*3ea0*/  HFMA2 R86, -RZ, RZ, 0, 0 ;  /* 0x00000000ff567431 */ /* 0x000fc600000001ff */
[----:B------:R-:W-:Y:S01]  /*3eb0*/  FADD.FTZ R180, R81, R177 ;  /* 0x000000b151b47221 */ /* 0x000fe20000010000 */
[----:B------:R-:W-:Y:S01]  /*3ec0*/  FFMA.FTZ R81, R203, R18, R19 ;  /* 0x00000012cb517223 */ /* 0x000fe20000010013 */
[----:B------:R-:W-:-:S03]  /*3ed0*/  @P6 SHF.L.U32 R177, R179, 0x10, RZ ;  /* 0x00000010b3b16819 */ /* 0x000fc600000006ff */
[----:B------:R-:W-:-:S04]  /*3ee0*/  FADD.FTZ R81, R249, -R81 ;  /* 0x80000051f9517221 */ /* 0x000fc80000010000 */
[----:B------:R-:W-:-:S04]  /*3ef0*/  FMUL.FTZ R81, R16, R81 ;  /* 0x0000005110517220 */ /* 0x000fc80000410000 */
[----:B------:R-:W-:-:S04]  /*3f00*/  FMUL.FTZ R81, R81, R17 ;  /* 0x0000001151517220 */ /* 0x000fc80000410000 */
[----:B------:R-:W-:-:S04]  /*3f10*/  FMUL.FTZ R81, R81, UR14 ;  /* 0x0000000e51517c20 */ /* 0x000fc80008410000 */
[-C--:B------:R-:W-:Y:S01]  /*3f20*/  @P6 FMUL.FTZ R86, R177, R81.reuse ;  /* 0x00000051b1566220 */ /* 0x080fe20000410000 */
[----:B------:R-:W-:Y:S01]  /*3f30*/  FMUL.FTZ R81, R166, R81 ;  /* 0x00000051a6517220 */ /* 0x000fe20000410000 */
[----:B------:R-:W-:Y:S02]  /*3f40*/  MOV R177, RZ ;  /* 0x000000ff00b17202 */ /* 0x000fe40000000f00 */
[----:B------:R-:W-:Y:S01]  /*3f50*/  FADD.FTZ R178, R82, R86 ;  /* 0x0000005652b27221 */ /* 0x000fe20000010000 */
[----:B------:R-:W-:Y:S01]  /*3f60*/  FFMA.FTZ R82, R202, R18, R19 ;  /* 0x00000012ca527223 */ /* 0x000fe20000010013 */
[----:B------:R-:W-:Y:S02]  /*3f70*/  FSEL R81, R81, RZ, P6 ;  /* 0x000000ff51517208 */ /* 0x000fe40003000000 */
[----:B------:R-:W-:Y:S01]  /*3f80*/  ISETP.GE.U32.AND P6, PT, R20, RZ, PT ;  /* 0x000000ff1400720c */ /* 0x000fe20003fc6070 */
[----:B------:R-:W-:-:S03]  /*3f90*/  FADD.FTZ R82, R248, -R82 ;  /* 0x80000052f8527221 */ /* 0x000fc60000010000 */
[----:B------:R-:W-:Y:S01]  /*3fa0*/  ISETP.GE.U32.AND.EX P6, PT, R21, 0x1000000, PT, P6 ;  /* 0x010000001500780c */ /* 0x000fe20003fc6160 */
[----:B------:R-:W-:-:S04]  /*3fb0*/  FMUL.FTZ R82, R16, R82 ;  /* 0x0000005210527220 */ /* 0x000fc80000410000 */
[----:B------:R-:W-:-:S04]  /*3fc0*/  FMUL.FTZ R82, R82, R17 ;  /* 0x0000001152527220 */ /* 0x000fc80000410000 */
[----:B------:R-:W-:-:S04]  /*3fd0*/  FMUL.FTZ R82, R82, UR14 ;  /* 0x0000000e52527c20 */ /* 0x000fc80008410000 */
[----:B------:R-:W-:-:S04]  /*3fe0*/  @P6 PRMT R86, R179, 0x7632, R86 ;  /* 0x00007632b3566816 */ /* 0x000fc80000000056 */
[----:B------:R-:W-:-:S05]  /*3ff0*/  @P6 SHF.L.U32 R86, R86, 0x10, RZ ;  /* 0x0000001056566819 */ /* 0x000fca00000006ff */
[----:B------:R-:W-:-:S04]  /*4000*/  @P6 FMUL.FTZ R177, R86, R82 ;  /* 0x0000005256b16220 */ /* 0x000fc80000410000 */
[----:B------:R-:W-:Y:S01]  /*4010*/  FADD.FTZ R177, R83, R177 ;  /* 0x000000b153b17221 */ /* 0x000fe20000010000 */
[----:B------:R-:W-:Y:S01]  /*4020*/  FMUL.FTZ R83, R167, R82 ;  /* 0x00000052a7537220 */ /* 0x000fe20000410000 */
[----:B------:R-:W-:Y:S02]  /*4030*/  FMUL.FTZ R82, R164, R227 ;  /* 0x000000e3a4527220 */ /* 0x000fe40000410000 */
[----:B------:R-:W2:Y:S02]  /*4040*/  LDL R227, [R1+0x4] ;  /* 0x0000040001e37983 */ /* 0x000ea40000100800 */
[----:B------:R-:W-:-:S04]  /*4050*/  FSEL R83, R83, RZ, P6 ;  /* 0x000000ff53537208 */ /* 0x000fc80003000000 */
[----:B------:R-:W-:Y:S01]  /*4060*/  F2FP.BF16.F32.PACK_AB R83, R83, R81 ;  /* 0x000000515353723e */ /* 0x000fe200000010ff */
[----:B------:R-:W-:Y:S01]  /*4070*/  FMUL.FTZ R81, R165, R80 ;  /* 0x00000050a5517220 */ /* 0x000fe20000410000 */
[----:B------:R-:W-:-:S04]  /*4080*/  FFMA.FTZ R80, R0, R18, R19 ;  /* 0x0000001200507223 */ /* 0x000fc80000010013 */
[----:B------:R-:W-:Y:S02]  /*4090*/  FSEL R179, R81, RZ, P4 ;  /* 0x000000ff51b37208 */ /* 0x000fe40002000000 */
[----:B------:R-:W-:Y:S01]  /*40a0*/  LOP3.LUT P4, RZ, R20, 0xff, RZ, 0xc0, !PT ;  /* 0x000000ff14ff7812 */ /* 0x000fe2000788c0ff */
[----:B------:R-:W-:-:S04]  /*40b0*/  FADD.FTZ R80, R212, -R80 ;  /* 0x80000050d4507221 */ /* 0x000fc80000010000 */
[----:B------:R-:W-:Y:S01]  /*40c0*/  FMUL.FTZ R80, R16, R80 ;  /* 0x0000005010507220 */ /* 0x000fe20000410000 */
[----:B------:R-:W-:-:S03]  /*40d0*/  HFMA2 R81, -RZ, RZ, 0, 0 ;  /* 0x00000000ff517431 */ /* 0x000fc600000001ff */
[----:B------:R-:W-:-:S04]  /*40e0*/  FMUL.FTZ R80, R80, R17 ;  /* 0x0000001150507220 */ /* 0x000fc80000410000 */
[----:B------:R-:W-:Y:S01]  /*40f0*/  @P4 SHF.L.U32 R86, R176, 0x10, RZ ;  /* 0x00000010b0564819 */ /* 0x000fe200000006ff */
[----:B------:R-:W-:-:S04]  /*4100*/  FMUL.FTZ R80, R80, UR14 ;  /* 0x0000000e50507c20 */ /* 0x000fc80008410000 */
[-C--:B------:R-:W-:Y:S01]  /*4110*/  @P4 FMUL.FTZ R81, R86, R80.reuse ;  /* 0x0000005056514220 */ /* 0x080fe20000410000 */
[----:B------:R-:W-:-:S03]  /*4120*/  FMUL.FTZ R80, R168, R80 ;  /* 0x00000050a8507220 */ /* 0x000fc60000410000 */
[----:B------:R-:W-:Y:S02]  /*4130*/  FADD.FTZ R86, R84, R81 ;  /* 0x0000005154567221 */ /* 0x000fe40000010000 */
[----:B------:R-:W-:Y:S02]  /*4140*/  FSEL R80, R80, RZ, P4 ;  /* 0x000000ff50507208 */ /* 0x000fe40002000000 */
[----:B------:R-:W-:Y:S01]  /*4150*/  LOP3.LUT P4, RZ, R20, 0xff00, RZ, 0xc0, !PT ;  /* 0x0000ff0014ff7812 */ /* 0x000fe2000788c0ff */
[----:B------:R-:W-:-:S12]  /*4160*/  FFMA.FTZ R81, R208, R18, R19 ;  /* 0x00000012d0517223 */ /* 0x000fd80000010013 */
[----:B------:R-:W-:-:S04]  /*4170*/  @P4 PRMT R84, R176, 0x7632, R84 ;  /* 0x00007632b0544816 */ /* 0x000fc80000000054 */
[----:B------:R-:W-:Y:S02]  /*4180*/  @P4 SHF.L.U32 R84, R84, 0x10, RZ ;  /* 0x0000001054544819 */ /* 0x000fe400000006ff */
[----:B------:R-:W-:Y:S02]  /*4190*/  MOV R176, RZ ;  /* 0x000000ff00b07202 */ /* 0x000fe40000000f00 */
[----:B------:R-:W-:-:S04]  /*41a0*/  FSEL R82, R82, RZ, P5 ;  /* 0x000000ff52527208 */ /* 0x000fc80002800000 */
[----:B------:R-:W-:Y:S01]  /*41b0*/  F2FP.BF16.F32.PACK_AB R82, R179, R82 ;  /* 0x00000052b352723e */ /* 0x000fe200000010ff */
[----:B--2---:R-:W-:-:S04]  /*41c0*/  FADD.FTZ R81, R227, -R81 ;  /* 0x80000051e3517221 */ /* 0x004fc80000010000 */
[----:B------:R-:W-:-:S04]  /*41d0*/  FMUL.FTZ R81, R16, R81 ;  /* 0x0000005110517220 */ /* 0x000fc80000410000 */
[----:B------:R-:W-:-:S04]  /*41e0*/  FMUL.FTZ R81, R81, R17 ;  /* 0x0000001151517220 */ /* 0x000fc80000410000 */
[----:B------:R-:W-:-:S04]  /*41f0*/  FMUL.FTZ R81, R81, UR14 ;  /* 0x0000000e51517c20 */ /* 0x000fc80008410000 */
[-C--:B------:R-:W-:Y:S01]  /*4200*/  @P4 FMUL.FTZ R176, R84, R81.reuse ;  /* 0x0000005154b04220 */ /* 0x080fe20000410000 */
[----:B------:R-:W-:-:S05]  /*4210*/  FMUL.FTZ R81, R169, R81 ;  /* 0x00000051a9517220 */ /* 0x000fca0000410000 */
[----:B------:R-:W-:Y:S01]  /*4220*/  FSEL R84, R81, RZ, P4 ;  /* 0x000000ff51547208 */ /* 0x000fe20002000000 */
[----:B------:R-:W-:Y:S01]  /*4230*/  FADD.FTZ R176, R85, R176 ;  /* 0x000000b055b07221 */ /* 0x000fe20000010000 */
[----:B------:R-:W-:Y:S02]  /*4240*/  F2FP.BF16.F32.PACK_AB R81, R228, R183 ;  /* 0x000000b7e451723e */ /* 0x000fe400000010ff */
[----:B------:R-:W-:Y:S01]  /*4250*/  F2FP.BF16.F32.PACK_AB R80, R84, R80 ;  /* 0x000000505450723e */ /* 0x000fe200000010ff */
[----:B------:R-:W-:Y:S06]  /*4260*/  BRA `(.L_x_5746) ;  /* 0x0000000400c47947 */ /* 0x000fec0003800000 */
.L_x_5745:
[----:B------:R-:W2:Y:S01]  /*4270*/  LDL R183, [R1] ;  /* 0x0000000001b77983 */ /* 0x000ea20000100800 */
[----:B------:R-:W-:Y:S01]  /*4280*/  FFMA.FTZ R172, R207, R18, R19 ;  /* 0x00000012cfac7223 */ /* 0x000fe20000010013 */
[----:B------:R-:W-:Y:S01]  /*4290*/  LOP3.LUT P4, RZ, R20, 0xff0000, RZ, 0xc0, !PT ;  /* 0x00ff000014ff7812 */ /* 0x000fe2000788c0ff */
[----:B------:R-:W-:Y:S01]  /*42a0*/  HFMA2 R182, -RZ, RZ, 0, 0 ;  /* 0x00000000ffb67431 */ /* 0x000fe200000001ff */
[----:B------:R0:W-:Y:S11]  /*42b0*/  STL [R1+0x154], R2 ;  /* 0x0001540201007387 */ /* 0x0001f60000100800 */
[----:B-----5:R-:W-:Y:S01]  /*42c0*/  @P4 SHF.L.U32 R174, R177, 0x10, RZ ;  /* 0x00000010b1ae4819 */ /* 0x020fe200000006ff */
[----:B--2---:R-:W-:-:S04]  /*42d0*/  FADD.FTZ R172, R183, -R172 ;  /* 0x800000acb7ac7221 */ /* 0x004fc80000010000 */
[----:B------:R-:W-:-:S04]  /*42e0*/  FMUL.FTZ R173, R16, R172 ;  /* 0x000000ac10ad7220 */ /* 0x000fc80000410000 */
[----:B------:R-:W-:-:S04]  /*42f0*/  FMUL.FTZ R172, R173, R17 ;  /* 0x00000011adac7220 */ /* 0x000fc80000410000 */
[----:B------:R-:W-:-:S04]  /*4300*/  FMUL.FTZ R172, R172, UR14 ;  /* 0x0000000eacac7c20 */ /* 0x000fc80008410000 */
[-C--:B------:R-:W-:Y:S01]  /*4310*/  @P4 FMUL.FTZ R182, R174, R172.reuse ;  /* 0x000000acaeb64220 */ /* 0x080fe20000410000 */
[----:B------:R-:W-:-:S03]  /*4320*/  FMUL.FTZ R172, R170, R172 ;  /* 0x000000acaaac7220 */ /* 0x000fc60000410000 */
[----:B------:R-:W-:Y:S01]  /*4330*/  FADD.FTZ R182, R86, R182 ;  /* 0x000000b656b67221 */ /* 0x000fe20000010000 */
[-CC-:B------:R-:W-:Y:S01]  /*4340*/  FFMA.FTZ R86, R204, R18.reuse, R19.reuse ;  /* 0x00000012cc567223 */ /* 0x180fe20000010013 */
[----:B------:R-:W-:Y:S01]  /*4350*/  FSEL R227, R172, RZ, P4 ;  /* 0x000000fface37208 */ /* 0x000fe20002000000 */
[----:B------:R-:W-:Y:S01]  /*4360*/  FFMA.FTZ R172, R206, R18, R19 ;  /* 0x00000012ceac7223 */ /* 0x000fe20000010013 */
[----:B------:R-:W-:Y:S01]  /*4370*/  LOP3.LUT P4, RZ, R20, 0xff000000, RZ, 0xc0, !PT ;  /* 0xff00000014ff7812 */ /* 0x000fe2000788c0ff */
[----:B------:R-:W-:Y:S02]  /*4380*/  FADD.FTZ R86, R250, -R86 ;  /* 0x80000056fa567221 */ /* 0x000fe40000010000 */
[----:B------:R-:W-:Y:S02]  /*4390*/  FADD.FTZ R172, R252, -R172 ;  /* 0x800000acfcac7221 */ /* 0x000fe40000010000 */
[C---:B------:R-:W-:Y:S02]  /*43a0*/  FMUL.FTZ R86, R16.reuse, R86 ;  /* 0x0000005610567220 */ /* 0x040fe40000410000 */
[----:B------:R-:W-:-:S04]  /*43b0*/  FMUL.FTZ R172, R16, R172 ;  /* 0x000000ac10ac7220 */ /* 0x000fc80000410000 */
[----:B------:R-:W-:Y:S02]  /*43c0*/  FMUL.FTZ R175, R172, R17 ;  /* 0x00000011acaf7220 */ /* 0x000fe40000410000 */
[----:B------:R-:W-:Y:S02]  /*43d0*/  @P4 PRMT R174, R177, 0x7632, R174 ;  /* 0x00007632b1ae4816 */ /* 0x000fe400000000ae */
[----:B------:R-:W-:Y:S01]  /*43e0*/  FMUL.FTZ R175, R175, UR14 ;  /* 0x0000000eafaf7c20 */ /* 0x000fe20008410000 */
[----:B------:R-:W-:Y:S02]  /*43f0*/  MOV R177, RZ ;  /* 0x000000ff00b17202 */ /* 0x000fe40000000f00 */
[----:B------:R-:W-:-:S05]  /*4400*/  @P4 SHF.L.U32 R174, R174, 0x10, RZ ;  /* 0x00000010aeae4819 */ /* 0x000fca00000006ff */
[-C--:B------:R-:W-:Y:S01]  /*4410*/  @P4 FMUL.FTZ R177, R174, R175.reuse ;  /* 0x000000afaeb14220 */ /* 0x080fe20000410000 */
[----:B------:R-:W-:Y:S01]  /*4420*/  FFMA.FTZ R174, R205, R18, R19 ;  /* 0x00000012cdae7223 */ /* 0x000fe20000010013 */
[----:B------:R-:W-:Y:S02]  /*4430*/  FMUL.FTZ R175, R171, R175 ;  /* 0x000000afabaf7220 */ /* 0x000fe40000410000 */
[----:B------:R-:W-:Y:S01]  /*4440*/  FADD.FTZ R87, R87, R177 ;  /* 0x000000b157577221 */ /* 0x000fe20000010000 */
[----:B------:R-:W-:Y:S02]  /*4450*/  FADD.FTZ R174, R251, -R174 ;  /* 0x800000aefbae7221 */ /* 0x000fe40000010000 */
[----:B0-----:R-:W-:Y:S02]  /*4460*/  FSEL R2, R175, RZ, P4 ;  /* 0x000000ffaf027208 */ /* 0x001fe40002000000 */
[----:B------:R-:W-:Y:S01]  /*4470*/  LOP3.LUT P4, RZ, R21, 0xff, RZ, 0xc0, !PT ;  /* 0x000000ff15ff7812 */ /* 0x000fe2000788c0ff */
[----:B------:R-:W-:-:S04]  /*4480*/  FMUL.FTZ R174, R16, R174 ;  /* 0x000000ae10ae7220 */ /* 0x000fc80000410000 */
[----:B------:R-:W-:Y:S01]  /*4490*/  FMUL.FTZ R175, R174, R17 ;  /* 0x00000011aeaf7220 */ /* 0x000fe20000410000 */
[----:B------:R-:W-:-:S03]  /*44a0*/  F2FP.BF16.F32.PACK_AB R174, R86, R174 ;  /* 0x000000ae56ae723e */ /* 0x000fc600000010ff */
[----:B------:R-:W-:Y:S01]  /*44b0*/  FMUL.FTZ R180, R175, UR14 ;  /* 0x0000000eafb47c20 */ /* 0x000fe20008410000 */
[----:B------:R-:W-:-:S03]  /*44c0*/  HFMA2 R175, -RZ, RZ, 0, 0 ;  /* 0x00000000ffaf7431 */ /* 0x000fc600000001ff */
[----:B------:R-:W-:Y:S01]  /*44d0*/  @P4 SHF.L.U32 R181, R178, 0x10, RZ ;  /* 0x00000010b2b54819 */ /* 0x000fe200000006ff */
[----:B------:R-:W-:-:S04]  /*44e0*/  FMUL.FTZ R183, R164, R180 ;  /* 0x000000b4a4b77220 */ /* 0x000fc80000410000 */
[----:B------:R-:W-:Y:S01]  /*44f0*/  @P4 FMUL.FTZ R175, R181, R180 ;  /* 0x000000b4b5af4220 */ /* 0x000fe20000410000 */
[----:B------:R-:W-:Y:S02]  /*4500*/  FSEL R183, R183, RZ, P4 ;  /* 0x000000ffb7b77208 */ /* 0x000fe40002000000 */
[----:B------:R-:W-:Y:S01]  /*4510*/  LOP3.LUT P4, RZ, R21, 0xff00, RZ, 0xc0, !PT ;  /* 0x0000ff0015ff7812 */ /* 0x000fe2000788c0ff */
[----:B------:R-:W-:Y:S01]  /*4520*/  FADD.FTZ R181, R80, R175 ;  /* 0x000000af50b57221 */ /* 0x000fe20000010000 */
[----:B------:R-:W-:-:S04]  /*4530*/  FFMA.FTZ R80, R203, R18, R19 ;  /* 0x00000012cb507223 */ /* 0x000fc80000010013 */
[----:B------:R-:W-:-:S04]  /*4540*/  FADD.FTZ R80, R249, -R80 ;  /* 0x80000050f9507221 */ /* 0x000fc80000010000 */
[----:B------:R-:W-:-:S03]  /*4550*/  FMUL.FTZ R80, R16, R80 ;  /* 0x0000005010507220 */ /* 0x000fc60000410000 */
[----:B------:R-:W-:Y:S01]  /*4560*/  @P4 PRMT R177, R178, 0x7632, R177 ;  /* 0x00007632b2b14816 */ /* 0x000fe200000000b1 */
[----:B------:R-:W-:Y:S01]  /*4570*/  FMUL.FTZ R178, R86, R17 ;  /* 0x0000001156b27220 */ /* 0x000fe20000410000 */
[----:B------:R-:W-:Y:S02]  /*4580*/  HFMA2 R86, -RZ, RZ, 0, 0 ;  /* 0x00000000ff567431 */ /* 0x000fe400000001ff */
[----:B------:R-:W-:Y:S01]  /*4590*/  @P4 SHF.L.U32 R180, R177, 0x10, RZ ;  /* 0x00000010b1b44819 */ /* 0x000fe200000006ff */
[----:B------:R-:W-:Y:S01]  /*45a0*/  FMUL.FTZ R178, R178, UR14 ;  /* 0x0000000eb2b27c20 */ /* 0x000fe20008410000 */
[----:B------:R-:W-:-:S03]  /*45b0*/  MOV R177, RZ ;  /* 0x000000ff00b17202 */ /* 0x000fc60000000f00 */
[-C--:B------:R-:W-:Y:S01]  /*45c0*/  FMUL.FTZ R175, R165, R178.reuse ;  /* 0x000000b2a5af7220 */ /* 0x080fe20000410000 */
[----:B------:R-:W-:-:S04]  /*45d0*/  @P4 FMUL.FTZ R177, R180, R178 ;  /* 0x000000b2b4b14220 */ /* 0x000fc80000410000 */
[----:B------:R-:W-:Y:S01]  /*45e0*/  FSEL R228, R175, RZ, P4 ;  /* 0x000000ffafe47208 */ /* 0x000fe20002000000 */
[----:B------:R-:W-:Y:S01]  /*45f0*/  FADD.FTZ R180, R81, R177 ;  /* 0x000000b151b47221 */ /* 0x000fe20000010000 */
[----:B------:R-:W-:Y:S01]  /*4600*/  LOP3.LUT P4, RZ, R21, 0xff0000, RZ, 0xc0, !PT ;  /* 0x00ff000015ff7812 */ /* 0x000fe2000788c0ff */
[----:B------:R-:W-:Y:S01]  /*4610*/  FMUL.FTZ R81, R80, R17 ;  /* 0x0000001150517220 */ /* 0x000fe20000410000 */
[----:B------:R-:W-:-:S03]  /*4620*/  HFMA2 R175, -RZ, RZ, 0, 0 ;  /* 0x00000000ffaf7431 */ /* 0x000fc600000001ff */
[----:B------:R-:W-:-:S08]  /*4630*/  FMUL.FTZ R81, R81, UR14 ;  /* 0x0000000e51517c20 */ /* 0x000fd00008410000 */
[----:B------:R-:W-:-:S05]  /*4640*/  @P4 SHF.L.U32 R177, R179, 0x10, RZ ;  /* 0x00000010b3b14819 */ /* 0x000fca00000006ff */
        /* <DEDUP_REMOVED lines=9> */
[----:B------:R-:W-:-:S12]  /*46e0*/  FMUL.FTZ R82, R16, R82 ;  /* 0x0000005210527220 */ /* 0x000fd80000410000 */
[----:B------:R-:W-:Y:S01]  /*46f0*/  @P4 PRMT R175, R179, 0x7632, R175 ;  /* 0x00007632b3af4816 */ /* 0x000fe200000000af */
[----:B------:R-:W-:-:S03]  /*4700*/  FMUL.FTZ R179, R82, R17 ;  /* 0x0000001152b37220 */ /* 0x000fc60000410000 */
[----:B------:R-:W-:Y:S01]  /*4710*/  @P4 SHF.L.U32 R175, R175, 0x10, RZ ;  /* 0x00000010afaf4819 */ /* 0x000fe200000006ff */
[----:B------:R-:W-:-:S04]  /*4720*/  FMUL.FTZ R179, R179, UR14 ;  /* 0x0000000eb3b37c20 */ /* 0x000fc80008410000 */
[-C--:B------:R-:W-:Y:S01]  /*4730*/  @P4 FMUL.FTZ R177, R175, R179.reuse ;  /* 0x000000b3afb14220 */ /* 0x080fe20000410000 */
[----:B------:R-:W-:Y:S01]  /*4740*/  F2FP.BF16.F32.PACK_AB R175, R82, R80 ;  /* 0x0000005052af723e */ /* 0x000fe200000010ff */
[----:B------:R-:W-:Y:S02]  /*4750*/  FFMA.FTZ R80, R0, R18, R19 ;  /* 0x0000001200507223 */ /* 0x000fe40000010013 */
[----:B------:R-:W-:Y:S01]  /*4760*/  FADD.FTZ R177, R83, R177 ;  /* 0x000000b153b17221 */ /* 0x000fe20000010000 */
[----:B------:R-:W-:Y:S01]  /*4770*/  FMUL.FTZ R83, R167, R179 ;  /* 0x000000b3a7537220 */ /* 0x000fe20000410000 */
[----:B------:R-:W-:-:S04]  /*4780*/  FADD.FTZ R80, R212, -R80 ;  /* 0x80000050d4507221 */ /* 0x000fc80000010000 */
[----:B------:R-:W-:Y:S01]  /*4790*/  FSEL R83, R83, RZ, P4 ;  /* 0x000000ff53537208 */ /* 0x000fe20002000000 */
[----:B------:R-:W-:Y:S01]  /*47a0*/  FMUL.FTZ R80, R16, R80 ;  /* 0x0000005010507220 */ /* 0x000fe20000410000 */
[----:B------:R-:W-:-:S03]  /*47b0*/  LOP3.LUT P4, RZ, R20, 0xff, RZ, 0xc0, !PT ;  /* 0x000000ff14ff7812 */ /* 0x000fc6000788c0ff */
[----:B------:R-:W-:-:S04]  /*47c0*/  FMUL.FTZ R82, R80, R17 ;  /* 0x0000001150527220 */ /* 0x000fc80000410000 */
[----:B------:R-:W-:-:S06]  /*47d0*/  FMUL.FTZ R82, R82, UR14 ;  /* 0x0000000e52527c20 */ /* 0x000fcc0008410000 */
[----:B------:R-:W-:-:S05]  /*47e0*/  @P4 SHF.L.U32 R179, R176, 0x10, RZ ;  /* 0x00000010b0b34819 */ /* 0x000fca00000006ff */
[-C--:B------:R-:W-:Y:S02]  /*47f0*/  @P4 FMUL.FTZ R86, R179, R82.reuse ;  /* 0x00000052b3564220 */ /* 0x080fe40000410000 */
[----:B------:R-:W2:Y:S01]  /*4800*/  LDL R179, [R1+0x4] ;  /* 0x0000040001b37983 */ /* 0x000ea20000100800 */
[----:B------:R-:W-:Y:S01]  /*4810*/  F2FP.BF16.F32.PACK_AB R83, R83, R81 ;  /* 0x000000515353723e */ /* 0x000fe200000010ff */
[----:B------:R-:W-:Y:S01]  /*4820*/  FMUL.FTZ R82, R168, R82 ;  /* 0x00000052a8527220 */ /* 0x000fe20000410000 */
[----:B------:R-:W-:Y:S01]  /*4830*/  F2FP.BF16.F32.PACK_AB R81, R2, R227 ;  /* 0x000000e30251723e */ /* 0x000fe200000010ff */
[----:B------:R-:W-:Y:S01]  /*4840*/  FADD.FTZ R86, R84, R86 ;  /* 0x0000005654567221 */ /* 0x000fe20000010000 */
[----:B------:R0:W5:Y:S01]  /*4850*/  LDL.LU R2, [R1+0x154] ;  /* 0x0001540001027983 */ /* 0x0001620000300800 */
[----:B------:R-:W-:Y:S02]  /*4860*/  F2FP.BF16.F32.PACK_AB R173, R172, R173 ;  /* 0x000000adacad723e */ /* 0x000fe400000010ff */
[----:B------:R-:W-:Y:S01]  /*4870*/  FSEL R84, R82, RZ, P4 ;  /* 0x000000ff52547208 */ /* 0x000fe20002000000 */
[----:B------:R-:W-:Y:S01]  /*4880*/  FFMA.FTZ R82, R208, R18, R19 ;  /* 0x00000012d0527223 */ /* 0x000fe20000010013 */
[----:B------:R-:W-:-:S13]  /*4890*/  LOP3.LUT P4, RZ, R20, 0xff00, RZ, 0xc0, !PT ;  /* 0x0000ff0014ff7812 */ /* 0x000fda000788c0ff */
[----:B------:R-:W-:Y:S02]  /*48a0*/  @P4 PRMT R172, R176, 0x7632, R172 ;  /* 0x00007632b0ac4816 */ /* 0x000fe400000000ac */
[----:B------:R-:W-:Y:S02]  /*48b0*/  MOV R176, RZ ;  /* 0x000000ff00b07202 */ /* 0x000fe40000000f00 */
[----:B------:R-:W-:Y:S01]  /*48c0*/  @P4 SHF.L.U32 R172, R172, 0x10, RZ ;  /* 0x00000010acac4819 */ /* 0x000fe200000006ff */
[----:B--2---:R-:W-:-:S04]  /*48d0*/  FADD.FTZ R82, R179, -R82 ;  /* 0x80000052b3527221 */ /* 0x004fc80000010000 */
[----:B------:R-:W-:-:S04]  /*48e0*/  FMUL.FTZ R82, R16, R82 ;  /* 0x0000005210527220 */ /* 0x000fc80000410000 */
[----:B------:R-:W-:-:S04]  /*48f0*/  FMUL.FTZ R179, R82, R17 ;  /* 0x0000001152b37220 */ /* 0x000fc80000410000 */
[----:B------:R-:W-:-:S04]  /*4900*/  FMUL.FTZ R179, R179, UR14 ;  /* 0x0000000eb3b37c20 */ /* 0x000fc80008410000 */
[-C--:B------:R-:W-:Y:S01]  /*4910*/  @P4 FMUL.FTZ R176, R172, R179.reuse ;  /* 0x000000b3acb04220 */ /* 0x080fe20000410000 */
[----:B------:R-:W-:Y:S01]  /*4920*/  F2FP.BF16.F32.PACK_AB R172, R82, R80 ;  /* 0x0000005052ac723e */ /* 0x000fe200000010ff */
[----:B------:R-:W-:Y:S01]  /*4930*/  FMUL.FTZ R80, R169, R179 ;  /* 0x000000b3a9507220 */ /* 0x000fe20000410000 */
[----:B------:R-:W-:Y:S01]  /*4940*/  F2FP.BF16.F32.PACK_AB R82, R228, R183 ;  /* 0x000000b7e452723e */ /* 0x000fe200000010ff */
[----:B------:R-:W-:-:S03]  /*4950*/  FADD.FTZ R176, R85, R176 ;  /* 0x000000b055b07221 */ /* 0x000fc60000010000 */
[----:B------:R-:W-:-:S04]  /*4960*/  FSEL R80, R80, RZ, P4 ;  /* 0x000000ff50507208 */ /* 0x000fc80002000000 */
[----:B0-----:R-:W-:-:S07]  /*4970*/  F2FP.BF16.F32.PACK_AB R80, R80, R84 ;  /* 0x000000545050723e */ /* 0x001fce00000010ff */
.L_x_5746:
        /* <DEDUP_REMOVED lines=12> */
[----:B------:R-:W-:Y:S02]  /*4a40*/  MOV R82, R178 ;  /* 0x000000b200527202 */ /* 0x000fe40000000f00 */
[----:B------:R-:W-:-:S07]  /*4a50*/  MOV R83, R177 ;  /* 0x000000b100537202 */ /* 0x000fce0000000f00 */
.L_x_5744:
[----:B------:R-:W-:Y:S05]  /*4a60*/  BSYNC.RECONVERGENT B2 ;  /* 0x0000000000027941 */ /* 0x000fea0003800200 */
.L_x_5743:
[----:B------:R-:W-:Y:S04]  /*4a70*/  BSSY.RECONVERGENT B2, `(.L_x_5747) ;  /* 0x00000ef000027945 */ /* 0x000fe80003800200 */
[----:B------:R-:W-:Y:S05]  /*4a80*/  @!P2 BRA `(.L_x_5748) ;  /* 0x0000000c00b4a947 */ /* 0x000fea0003800000 */
[----:B------:R-:W0:Y:S02]  /*4a90*/  LDC.64 R176, c[0x0][0x390] ;  /* 0x0000e400ffb07b82 */ /* 0x000e240000000a00 */
[----:B0-----:R-:W-:-:S06]  /*4aa0*/  IMAD.WIDE.U32 R176, R15, 0x10, R176 ;  /* 0x000000100fb07825 */ /* 0x001fcc00078e00b0 */
[----:B-1----:R-:W5:Y:S01]  /*4ab0*/  LDG.E.128 R176, desc[UR6][R176.64] ;  /* 0x00000006b0b07981 */ /* 0x002f62000c1e1d00 */
[----:B------:R-:W-:-:S04]  /*4ac0*/  ISETP.NE.U32.AND P2, PT, RZ, UR12, PT ;  /* 0x0000000cff007c0c */ /* 0x000fc8000bf45070 */
[----:B------:R-:W-:-:S13]  /*4ad0*/  ISETP.NE.AND.EX P2, PT, RZ, UR13, PT, P2 ;  /* 0x0000000dff007c0c */ /* 0x000fda000bf45320 */
[----:B------:R-:W-:Y:S05]  /*4ae0*/  @!P2 BRA `(.L_x_5749) ;  /* 0x0000000400c0a947 */ /* 0x000fea0003800000 */
[----:B------:R-:W-:Y:S01]  /*4af0*/  FFMA.FTZ R172, R199, R18, R19 ;  /* 0x00000012c7ac7223 */ /* 0x000fe20000010013 */
[C---:B-----5:R-:W-:Y:S01]  /*4b00*/  LOP3.LUT P4, RZ, R22.reuse, 0xff0000, RZ, 0xc0, !PT ;  /* 0x00ff000016ff7812 */ /* 0x060fe2000788c0ff */
[----:B------:R-:W-:Y:S01]  /*4b10*/  HFMA2 R182, -RZ, RZ, 0, 0 ;  /* 0x00000000ffb67431 */ /* 0x000fe200000001ff */
[----:B------:R-:W-:Y:S01]  /*4b20*/  LOP3.LUT P3, RZ, R22, 0xff000000, RZ, 0xc0, !PT ;  /* 0xff00000016ff7812 */ /* 0x000fe2000786c0ff */
[----:B------:R-:W-:Y:S01]  /*4b30*/  FADD.FTZ R172, R245, -R172 ;  /* 0x800000acf5ac7221 */ /* 0x000fe20000010000 */
[----:B------:R-:W-:-:S03]  /*4b40*/  HFMA2 R181, -RZ, RZ, 0, 0 ;  /* 0x00000000ffb57431 */ /* 0x000fc600000001ff */
[----:B------:R-:W-:Y:S01]  /*4b50*/  FMUL.FTZ R173, R16, R172 ;  /* 0x000000ac10ad7220 */ /* 0x000fe20000410000 */
[----:B------:R-:W-:-:S03]  /*4b60*/  FFMA.FTZ R172, R198, R18, R19 ;  /* 0x00000012c6ac7223 */ /* 0x000fc60000010013 */
[----:B------:R-:W-:Y:S01]  /*4b70*/  FMUL.FTZ R174, R17, R173 ;  /* 0x000000ad11ae7220 */ /* 0x000fe20000410000 */
[----:B------:R-:W-:Y:S01]  /*4b80*/  FADD.FTZ R172, R244, -R172 ;  /* 0x800000acf4ac7221 */ /* 0x000fe20000010000 */
[C---:B------:R-:W-:Y:S02]  /*4b90*/  @P4 SHF.L.U32 R175, R177.reuse, 0x10, RZ ;  /* 0x00000010b1af4819 */ /* 0x040fe400000006ff */
[----:B------:R-:W-:Y:S01]  /*4ba0*/  FMUL.FTZ R174, R174, UR14 ;  /* 0x0000000eaeae7c20 */ /* 0x000fe20008410000 */
[----:B------:R-:W-:Y:S01]  /*4bb0*/  FMUL.FTZ R172, R16, R172 ;  /* 0x000000ac10ac7220 */ /* 0x000fe20000410000 */
[----:B------:R-:W-:Y:S02]  /*4bc0*/  @P3 PRMT R177, R177, 0x7632, R177 ;  /* 0x00007632b1b13816 */ /* 0x000fe400000000b1 */
[----:B------:R-:W-:Y:S01]  /*4bd0*/  @P4 FMUL.FTZ R182, R175, R174 ;  /* 0x000000aeafb64220 */ /* 0x000fe20000410000 */
[----:B------:R-:W-:Y:S01]  /*4be0*/  FMUL.FTZ R175, R17, R172 ;  /* 0x000000ac11af7220 */ /* 0x000fe20000410000 */
[----:B------:R-:W-:Y:S01]  /*4bf0*/  @P3 SHF.L.U32 R180, R177, 0x10, RZ ;  /* 0x00000010b1b43819 */ /* 0x000fe200000006ff */
[----:B------:R-:W-:Y:S01]  /*4c00*/  FMUL.FTZ R174, R162, R174 ;  /* 0x000000aea2ae7220 */ /* 0x000fe20000410000 */
[----:B------:R-:W-:Y:S01]  /*4c10*/  MOV R177, RZ ;  /* 0x000000ff00b17202 */ /* 0x000fe20000000f00 */
[----:B------:R-:W-:Y:S01]  /*4c20*/  FMUL.FTZ R175, R175, UR14 ;  /* 0x0000000eafaf7c20 */ /* 0x000fe20008410000 */
[----:B------:R-:W-:Y:S01]  /*4c30*/  FADD.FTZ R182, R78, R182 ;  /* 0x000000b64eb67221 */ /* 0x000fe20000010000 */
[-CC-:B------:R-:W-:Y:S01]  /*4c40*/  FFMA.FTZ R78, R197, R18.reuse, R19.reuse ;  /* 0x00000012c54e7223 */ /* 0x180fe20000010013 */
[----:B------:R-:W-:Y:S01]  /*4c50*/  FSEL R227, R174, RZ, P4 ;  /* 0x000000ffaee37208 */ /* 0x000fe20002000000 */
[-C--:B------:R-:W-:Y:S01]  /*4c60*/  @P3 FMUL.FTZ R177, R180, R175.reuse ;  /* 0x000000afb4b13220 */ /* 0x080fe20000410000 */
[----:B------:R-:W-:Y:S01]  /*4c70*/  FMUL.FTZ R175, R163, R175 ;  /* 0x000000afa3af7220 */ /* 0x000fe20000410000 */
[----:B------:R-:W-:Y:S01]  /*4c80*/  FADD.FTZ R78, R243, -R78 ;  /* 0x8000004ef34e7221 */ /* 0x000fe20000010000 */
[----:B------:R-:W-:Y:S01]  /*4c90*/  LOP3.LUT P4, RZ, R23, 0xff, RZ, 0xc0, !PT ;  /* 0x000000ff17ff7812 */ /* 0x000fe2000788c0ff */
[----:B------:R-:W-:Y:S01]  /*4ca0*/  FFMA.FTZ R174, R196, R18, R19 ;  /* 0x00000012c4ae7223 */ /* 0x000fe20000010013 */
[----:B------:R-:W-:Y:S01]  /*4cb0*/  FADD.FTZ R79, R79, R177 ;  /* 0x000000b14f4f7221 */ /* 0x000fe20000010000 */
[----:B------:R-:W-:Y:S01]  /*4cc0*/  FSEL R175, R175, RZ, P3 ;  /* 0x000000ffafaf7208 */ /* 0x000fe20001800000 */
[----:B------:R-:W-:Y:S01]  /*4cd0*/  FMUL.FTZ R78, R16, R78 ;  /* 0x0000004e104e7220 */ /* 0x000fe20000410000 */
[----:B------:R-:W-:Y:S01]  /*4ce0*/  LOP3.LUT P3, RZ, R23, 0xff00, RZ, 0xc0, !PT ;  /* 0x0000ff0017ff7812 */ /* 0x000fe2000786c0ff */
[----:B------:R-:W-:Y:S01]  /*4cf0*/  FADD.FTZ R174, R242, -R174 ;  /* 0x800000aef2ae7221 */ /* 0x000fe20000010000 */
[----:B------:R-:W-:Y:S01]  /*4d00*/  MOV R177, RZ ;  /* 0x000000ff00b17202 */ /* 0x000fe20000000f00 */
[----:B------:R0:W-:Y:S01]  /*4d10*/  STL [R1+0x8], R175 ;  /* 0x000008af01007387 */ /* 0x0001e20000100800 */
[----:B------:R-:W-:Y:S01]  /*4d20*/  F2FP.BF16.F32.PACK_AB R173, R172, R173 ;  /* 0x000000adacad723e */ /* 0x000fe200000010ff */
[----:B------:R-:W-:Y:S01]  /*4d30*/  FMUL.FTZ R174, R16, R174 ;  /* 0x000000ae10ae7220 */ /* 0x000fe20000410000 */
[----:B0-----:R-:W-:-:S04]  /*4d40*/  FMUL.FTZ R175, R17, R78 ;  /* 0x0000004e11af7220 */ /* 0x001fc80000410000 */
[----:B------:R-:W-:Y:S01]  /*4d50*/  FMUL.FTZ R180, R175, UR14 ;  /* 0x0000000eafb47c20 */ /* 0x000fe20008410000 */
[C---:B------:R-:W-:Y:S02]  /*4d60*/  @P4 SHF.L.U32 R175, R178.reuse, 0x10, RZ ;  /* 0x00000010b2af4819 */ /* 0x040fe400000006ff */
[----:B------:R-:W-:-:S03]  /*4d70*/  @P3 PRMT R178, R178, 0x7632, R178 ;  /* 0x00007632b2b23816 */ /* 0x000fc600000000b2 */
[----:B------:R-:W-:Y:S01]  /*4d80*/  @P4 FMUL.FTZ R181, R175, R180 ;  /* 0x000000b4afb54220 */ /* 0x000fe20000410000 */
[----:B------:R-:W-:Y:S01]  /*4d90*/  FMUL.FTZ R175, R17, R174 ;  /* 0x000000ae11af7220 */ /* 0x000fe20000410000 */
[----:B------:R-:W-:Y:S02]  /*4da0*/  @P3 SHF.L.U32 R178, R178, 0x10, RZ ;  /* 0x00000010b2b23819 */ /* 0x000fe400000006ff */
[----:B------:R-:W-:Y:S01]  /*4db0*/  FADD.FTZ R181, R72, R181 ;  /* 0x000000b548b57221 */ /* 0x000fe20000010000 */
[----:B------:R-:W-:Y:S01]  /*4dc0*/  FMUL.FTZ R175, R175, UR14 ;  /* 0x0000000eafaf7c20 */ /* 0x000fe20008410000 */
[----:B------:R-:W-:Y:S01]  /*4dd0*/  FFMA.FTZ R72, R195, R18, R19 ;  /* 0x00000012c3487223 */ /* 0x000fe20000010013 */
[----:B------:R-:W-:Y:S01]  /*4de0*/  F2FP.BF16.F32.PACK_AB R174, R174, R78 ;  /* 0x0000004eaeae723e */ /* 0x000fe200000010ff */
[----:B------:R-:W-:Y:S02]  /*4df0*/  HFMA2 R78, -RZ, RZ, 0, 0 ;  /* 0x00000000ff4e7431 */ /* 0x000fe400000001ff */
[-C--:B------:R-:W-:Y:S01]  /*4e00*/  @P3 FMUL.FTZ R177, R178, R175.reuse ;  /* 0x000000afb2b13220 */ /* 0x080fe20000410000 */
[----:B------:R-:W-:Y:S01]  /*4e10*/  FMUL.FTZ R178, R156, R180 ;  /* 0x000000b49cb27220 */ /* 0x000fe20000410000 */
[----:B------:R-:W-:Y:S01]  /*4e20*/  FADD.FTZ R72, R241, -R72 ;  /* 0x80000048f1487221 */ /* 0x000fe20000010000 */
[----:B------:R-:W-:Y:S01]  /*4e30*/  FMUL.FTZ R175, R157, R175 ;  /* 0x000000af9daf7220 */ /* 0x000fe20000410000 */
[----:B------:R-:W-:-:S02]  /*4e40*/  FADD.FTZ R180, R73, R177 ;  /* 0x000000b149b47221 */ /* 0x000fc40000010000 */
[----:B------:R-:W-:Y:S01]  /*4e50*/  FSEL R183, R178, RZ, P4 ;  /* 0x000000ffb2b77208 */ /* 0x000fe20002000000 */
[----:B------:R-:W-:Y:S01]  /*4e60*/  FMUL.FTZ R72, R16, R72 ;  /* 0x0000004810487220 */ /* 0x000fe20000410000 */
[----:B------:R-:W-:Y:S01]  /*4e70*/  LOP3.LUT P4, RZ, R23, 0xff0000, RZ, 0xc0, !PT ;  /* 0x00ff000017ff7812 */ /* 0x000fe2000788c0ff */
[----:B------:R-:W-:Y:S01]  /*4e80*/  HFMA2 R178, -RZ, RZ, 0, 0 ;  /* 0x00000000ffb27431 */ /* 0x000fe200000001ff */
[----:B------:R-:W-:Y:S01]  /*4e90*/  FSEL R228, R175, RZ, P3 ;  /* 0x000000ffafe47208 */ /* 0x000fe20001800000 */
[----:B------:R-:W-:Y:S01]  /*4ea0*/  FMUL.FTZ R73, R17, R72 ;  /* 0x0000004811497220 */ /* 0x000fe20000410000 */
[----:B------:R-:W-:-:S03]  /*4eb0*/  ISETP.GE.U32.AND P3, PT, R22, RZ, PT ;  /* 0x000000ff1600720c */ /* 0x000fc60003f66070 */
[----:B------:R-:W-:Y:S01]  /*4ec0*/  FMUL.FTZ R73, R73, UR14 ;  /* 0x0000000e49497c20 */ /* 0x000fe20008410000 */
[----:B------:R-:W-:-:S05]  /*4ed0*/  ISETP.GE.U32.AND.EX P3, PT, R23, 0x1000000, PT, P3 ;  /* 0x010000001700780c */ /* 0x000fca0003f66130 */
[----:B------:R-:W-:-:S05]  /*4ee0*/  @P4 SHF.L.U32 R177, R179, 0x10, RZ ;  /* 0x00000010b3b14819 */ /* 0x000fca00000006ff */
[----:B------:R-:W-:-:S03]  /*4ef0*/  @P4 FMUL.FTZ R178, R177, R73 ;  /* 0x00000049b1b24220 */ /* 0x000fc60000410000 */
[----:B------:R-:W-:Y:S01]  /*4f00*/  @P3 PRMT R177, R179, 0x7632, R177 ;  /* 0x00007632b3b13816 */ /* 0x000fe200000000b1 */
[----:B------:R-:W-:Y:S01]  /*4f10*/  FADD.FTZ R178, R74, R178 ;  /* 0x000000b24ab27221 */ /* 0x000fe20000010000 */
[----:B------:R-:W-:Y:S01]  /*4f20*/  FFMA.FTZ R74, R187, R18, R19 ;  /* 0x00000012bb4a7223 */ /* 0x000fe20000010013 */
[----:B------:R-:W-:Y:S02]  /*4f30*/  MOV R179, RZ ;  /* 0x000000ff00b37202 */ /* 0x000fe40000000f00 */
[----:B------:R-:W-:Y:S01]  /*4f40*/  @P3 SHF.L.U32 R177, R177, 0x10, RZ ;  /* 0x00000010b1b13819 */ /* 0x000fe200000006ff */
[----:B------:R-:W-:-:S04]  /*4f50*/  FADD.FTZ R74, R240, -R74 ;  /* 0x8000004af04a7221 */ /* 0x000fc80000010000 */
[----:B------:R-:W-:-:S04]  /*4f60*/  FMUL.FTZ R175, R16, R74 ;  /* 0x0000004a10af7220 */ /* 0x000fc80000410000 */
[----:B------:R-:W-:Y:S01]  /*4f70*/  FMUL.FTZ R74, R17, R175 ;  /* 0x000000af114a7220 */ /* 0x000fe20000410000 */
[----:B------:R-:W-:Y:S01]  /*4f80*/  F2FP.BF16.F32.PACK_AB R175, R175, R72 ;  /* 0x00000048afaf723e */ /* 0x000fe200000010ff */
[----:B------:R-:W-:Y:S02]  /*4f90*/  FFMA.FTZ R72, R201, R18, R19 ;  /* 0x00000012c9487223 */ /* 0x000fe40000010013 */
[----:B------:R-:W-:Y:S02]  /*4fa0*/  FMUL.FTZ R74, R74, UR14 ;  /* 0x0000000e4a4a7c20 */ /* 0x000fe40008410000 */
[----:B------:R-:W-:Y:S02]  /*4fb0*/  FADD.FTZ R72, R247, -R72 ;  /* 0x80000048f7487221 */ /* 0x000fe40000010000 */
[-C--:B------:R-:W-:Y:S01]  /*4fc0*/  @P3 FMUL.FTZ R179, R177, R74.reuse ;  /* 0x0000004ab1b33220 */ /* 0x080fe20000410000 */
[----:B------:R-:W-:Y:S01]  /*4fd0*/  FMUL.FTZ R74, R159, R74 ;  /* 0x0000004a9f4a7220 */ /* 0x000fe20000410000 */
[----:B------:R-:W-:-:S02]  /*4fe0*/  FMUL.FTZ R72, R16, R72 ;  /* 0x0000004810487220 */ /* 0x000fc40000410000 */
[----:B------:R-:W-:Y:S01]  /*4ff0*/  FADD.FTZ R177, R75, R179 ;  /* 0x000000b34bb17221 */ /* 0x000fe20000010000 */
[----:B------:R-:W-:Y:S01]  /*5000*/  FMUL.FTZ R75, R158, R73 ;  /* 0x000000499e4b7220 */ /* 0x000fe20000410000 */
[----:B------:R-:W-:Y:S01]  /*5010*/  FMUL.FTZ R73, R17, R72 ;  /* 0x0000004811497220 */ /* 0x000fe20000410000 */
[----:B------:R-:W-:Y:S02]  /*5020*/  FSEL R74, R74, RZ, P3 ;  /* 0x000000ff4a4a7208 */ /* 0x000fe40001800000 */
[C---:B------:R-:W-:Y:S01]  /*5030*/  LOP3.LUT P3, RZ, R22.reuse, 0xff00, RZ, 0xc0, !PT ;  /* 0x0000ff0016ff7812 */ /* 0x040fe2000786c0ff */
[----:B------:R-:W-:Y:S01]  /*5040*/  FMUL.FTZ R73, R73, UR14 ;  /* 0x0000000e49497c20 */ /* 0x000fe20008410000 */
[----:B------:R-:W-:Y:S02]  /*5050*/  FSEL R75, R75, RZ, P4 ;  /* 0x000000ff4b4b7208 */ /* 0x000fe40002000000 */
[----:B------:R-:W-:-:S13]  /*5060*/  LOP3.LUT P4, RZ, R22, 0xff, RZ, 0xc0, !PT ;  /* 0x000000ff16ff7812 */ /* 0x000fda000788c0ff */
[C---:B------:R-:W-:Y:S02]  /*5070*/  @P4 SHF.L.U32 R179, R176.reuse, 0x10, RZ ;  /* 0x00000010b0b34819 */ /* 0x040fe400000006ff */
[----:B------:R-:W-:-:S03]  /*5080*/  @P3 PRMT R176, R176, 0x7632, R176 ;  /* 0x00007632b0b03816 */ /* 0x000fc600000000b0 */
[----:B------:R-:W-:Y:S01]  /*5090*/  @P4 FMUL.FTZ R78, R179, R73 ;  /* 0x00000049b34e4220 */ /* 0x000fe20000410000 */
[----:B------:R-:W-:Y:S02]  /*50a0*/  @P3 SHF.L.U32 R176, R176, 0x10, RZ ;  /* 0x00000010b0b03819 */ /* 0x000fe400000006ff */
[----:B------:R-:W-:Y:S01]  /*50b0*/  MOV R179, RZ ;  /* 0x000000ff00b37202 */ /* 0x000fe20000000f00 */
[----:B------:R-:W-:Y:S01]  /*50c0*/  FADD.FTZ R78, R76, R78 ;  /* 0x0000004e4c4e7221 */ /* 0x000fe20000010000 */
[----:B------:R-:W-:-:S04]  /*50d0*/  FFMA.FTZ R76, R200, R18, R19 ;  /* 0x00000012c84c7223 */ /* 0x000fc80000010013 */
[----:B------:R-:W-:-:S04]  /*50e0*/  FADD.FTZ R76, R246, -R76 ;  /* 0x8000004cf64c7221 */ /* 0x000fc80000010000 */
[----:B------:R-:W-:-:S04]  /*50f0*/  FMUL.FTZ R172, R16, R76 ;  /* 0x0000004c10ac7220 */ /* 0x000fc80000410000 */
[----:B------:R-:W-:-:S04]  /*5100*/  FMUL.FTZ R76, R17, R172 ;  /* 0x000000ac114c7220 */ /* 0x000fc80000410000 */
[----:B------:R-:W-:-:S04]  /*5110*/  FMUL.FTZ R76, R76, UR14 ;  /* 0x0000000e4c4c7c20 */ /* 0x000fc80008410000 */
[----:B------:R-:W-:-:S04]  /*5120*/  @P3 FMUL.FTZ R179, R176, R76 ;  /* 0x0000004cb0b33220 */ /* 0x000fc80000410000 */
[----:B------:R-:W-:Y:S02]  /*5130*/  FADD.FTZ R176, R77, R179 ;  /* 0x000000b34db07221 */ /* 0x000fe40000010000 */
[----:B------:R-:W2:Y:S01]  /*5140*/  LDL.LU R179, [R1+0x8] ;  /* 0x0000080001b37983 */ /* 0x000ea20000300800 */
[----:B------:R-:W-:Y:S01]  /*5150*/  F2FP.BF16.F32.PACK_AB R172, R172, R72 ;  /* 0x00000048acac723e */ /* 0x000fe200000010ff */
[----:B------:R-:W-:Y:S01]  /*5160*/  FMUL.FTZ R73, R160, R73 ;  /* 0x00000049a0497220 */ /* 0x000fe20000410000 */
[----:B------:R-:W-:Y:S01]  /*5170*/  FMUL.FTZ R72, R161, R76 ;  /* 0x0000004ca1487220 */ /* 0x000fe20000410000 */
[----:B------:R-:W-:Y:S02]  /*5180*/  F2FP.BF16.F32.PACK_AB R75, R74, R75 ;  /* 0x0000004b4a4b723e */ /* 0x000fe400000010ff */
[----:B------:R-:W-:Y:S02]  /*5190*/  F2FP.BF16.F32.PACK_AB R74, R228, R183 ;  /* 0x000000b7e44a723e */ /* 0x000fe400000010ff */
[----:B------:R-:W-:-:S02]  /*51a0*/  FSEL R76, R73, RZ, P4 ;  /* 0x000000ff494c7208 */ /* 0x000fc40002000000 */
[----:B------:R-:W-:-:S04]  /*51b0*/  FSEL R72, R72, RZ, P3 ;  /* 0x000000ff48487208 */ /* 0x000fc80001800000 */
[----:B------:R-:W-:Y:S02]  /*51c0*/  F2FP.BF16.F32.PACK_AB R72, R72, R76 ;  /* 0x0000004c4848723e */ /* 0x000fe400000010ff */
[----:B--2---:R-:W-:Y:S01]  /*51d0*/  F2FP.BF16.F32.PACK_AB R73, R179, R227 ;  /* 0x000000e3b349723e */ /* 0x004fe200000010ff */
[----:B------:R-:W-:Y:S06]  /*51e0*/  BRA `(.L_x_5750) ;  /* 0x0000000400a47947 */ /* 0x000fec0003800000 */
.L_x_5749:
[----:B------:R-:W-:Y:S01]  /*51f0*/  FFMA.FTZ R180, R199, R18, R19 ;  /* 0x00000012c7b47223 */ /* 0x000fe20000010013 */
[C---:B-----5:R-:W-:Y:S01]  /*5200*/  LOP3.LUT P3, RZ, R22.reuse, 0xff0000, RZ, 0xc0, !PT ;  /* 0x00ff000016ff7812 */ /* 0x060fe2000786c0ff */
[----:B------:R-:W-:Y:S01]  /*5210*/  HFMA2 R182, -RZ, RZ, 0, 0 ;  /* 0x00000000ffb67431 */ /* 0x000fe200000001ff */
[----:B------:R-:W-:Y:S01]  /*5220*/  LOP3.LUT P5, RZ, R22, 0xff000000, RZ, 0xc0, !PT ;  /* 0xff00000016ff7812 */ /* 0x000fe200078ac0ff */
[----:B------:R-:W-:Y:S01]  /*5230*/  FADD.FTZ R180, R245, -R180 ;  /* 0x800000b4f5b47221 */ /* 0x000fe20000010000 */
[C---:B------:R-:W-:Y:S02]  /*5240*/  LOP3.LUT P4, RZ, R23.reuse, 0xff, RZ, 0xc0, !PT ;  /* 0x000000ff17ff7812 */ /* 0x040fe4000788c0ff */
[----:B------:R-:W-:Y:S01]  /*5250*/  LOP3.LUT P6, RZ, R23, 0xff0000, RZ, 0xc0, !PT ;  /* 0x00ff000017ff7812 */ /* 0x000fe200078cc0ff */
[----:B------:R-:W-:-:S04]  /*5260*/  FMUL.FTZ R180, R16, R180 ;  /* 0x000000b410b47220 */ /* 0x000fc80000410000 */
[----:B------:R-:W-:Y:S02]  /*5270*/  FMUL.FTZ R180, R17, R180 ;  /* 0x000000b411b47220 */ /* 0x000fe40000410000 */
[C---:B------:R-:W-:Y:S02]  /*5280*/  @P3 SHF.L.U32 R181, R177.reuse, 0x10, RZ ;  /* 0x00000010b1b53819 */ /* 0x040fe400000006ff */
[----:B------:R-:W-:Y:S01]  /*5290*/  FMUL.FTZ R180, R180, UR14 ;  /* 0x0000000eb4b47c20 */ /* 0x000fe20008410000 */
[----:B------:R-:W-:-:S03]  /*52a0*/  @P5 PRMT R177, R177, 0x7632, R177 ;  /* 0x00007632b1b15816 */ /* 0x000fc600000000b1 */
[----:B------:R-:W-:Y:S01]  /*52b0*/  @P3 FMUL.FTZ R182, R181, R180 ;  /* 0x000000b4b5b63220 */ /* 0x000fe20000410000 */
[----:B------:R-:W-:Y:S01]  /*52c0*/  FFMA.FTZ R181, R198, R18, R19 ;  /* 0x00000012c6b57223 */ /* 0x000fe20000010013 */
[----:B------:R-:W-:Y:S01]  /*52d0*/  @P5 SHF.L.U32 R177, R177, 0x10, RZ ;  /* 0x00000010b1b15819 */ /* 0x000fe200000006ff */
[----:B------:R-:W-:Y:S01]  /*52e0*/  FMUL.FTZ R183, R162, R180 ;  /* 0x000000b4a2b77220 */ /* 0x000fe20000410000 */
        /* <DEDUP_REMOVED lines=8> */
[----:B------:R-:W-:-:S03]  /*5370*/  MOV R78, RZ ;  /* 0x000000ff004e7202 */ /* 0x000fc60000000f00 */
[----:B------:R-:W-:Y:S01]  /*5380*/  @P5 FMUL.FTZ R78, R177, R228 ;  /* 0x000000e4b14e5220 */ /* 0x000fe20000410000 */
[----:B------:R-:W-:Y:S01]  /*5390*/  FFMA.FTZ R177, R197, R18, R19 ;  /* 0x00000012c5b17223 */ /* 0x000fe20000010013 */
[----:B------:R-:W-:Y:S02]  /*53a0*/  @P3 PRMT R178, R178, 0x7632, R178 ;  /* 0x00007632b2b23816 */ /* 0x000fe400000000b2 */
[----:B------:R-:W-:Y:S01]  /*53b0*/  FADD.FTZ R79, R79, R78 ;  /* 0x0000004e4f4f7221 */ /* 0x000fe20000010000 */
[----:B------:R-:W-:-:S04]  /*53c0*/  FADD.FTZ R177, R243, -R177 ;  /* 0x800000b1f3b17221 */ /* 0x000fc80000010000 */
[----:B------:R-:W-:-:S04]  /*53d0*/  FMUL.FTZ R177, R16, R177 ;  /* 0x000000b110b17220 */ /* 0x000fc80000410000 */
[----:B------:R-:W-:-:S04]  /*53e0*/  FMUL.FTZ R177, R17, R177 ;  /* 0x000000b111b17220 */ /* 0x000fc80000410000 */
[----:B------:R-:W-:Y:S01]  /*53f0*/  FMUL.FTZ R78, R177, UR14 ;  /* 0x0000000eb14e7c20 */ /* 0x000fe20008410000 */
[----:B------:R-:W-:-:S03]  /*5400*/  HFMA2 R177, -RZ, RZ, 0, 0 ;  /* 0x00000000ffb17431 */ /* 0x000fc600000001ff */
[----:B------:R-:W-:-:S04]  /*5410*/  @P4 FMUL.FTZ R177, R180, R78 ;  /* 0x0000004eb4b14220 */ /* 0x000fc80000410000 */
[----:B------:R-:W-:Y:S01]  /*5420*/  FADD.FTZ R181, R72, R177 ;  /* 0x000000b148b57221 */ /* 0x000fe20000010000 */
[----:B------:R-:W-:-:S04]  /*5430*/  FFMA.FTZ R72, R196, R18, R19 ;  /* 0x00000012c4487223 */ /* 0x000fc80000010013 */
[----:B------:R-:W-:-:S04]  /*5440*/  FADD.FTZ R72, R242, -R72 ;  /* 0x80000048f2487221 */ /* 0x000fc80000010000 */
[----:B------:R-:W-:-:S04]  /*5450*/  FMUL.FTZ R72, R16, R72 ;  /* 0x0000004810487220 */ /* 0x000fc80000410000 */
[----:B------:R-:W-:Y:S01]  /*5460*/  FMUL.FTZ R177, R17, R72 ;  /* 0x0000004811b17220 */ /* 0x000fe20000410000 */
[----:B------:R-:W-:-:S03]  /*5470*/  @P3 SHF.L.U32 R72, R178, 0x10, RZ ;  /* 0x00000010b2483819 */ /* 0x000fc600000006ff */
[----:B------:R-:W-:Y:S01]  /*5480*/  FMUL.FTZ R227, R177, UR14 ;  /* 0x0000000eb1e37c20 */ /* 0x000fe20008410000 */
[----:B------:R-:W-:-:S03]  /*5490*/  MOV R177, RZ ;  /* 0x000000ff00b17202 */ /* 0x000fc60000000f00 */
[----:B------:R-:W-:Y:S01]  /*54a0*/  @P3 FMUL.FTZ R177, R72, R227 ;  /* 0x000000e348b13220 */ /* 0x000fe20000410000 */
[----:B------:R-:W-:-:S03]  /*54b0*/  FFMA.FTZ R72, R195, R18, R19 ;  /* 0x00000012c3487223 */ /* 0x000fc60000010013 */
[----:B------:R-:W-:Y:S01]  /*54c0*/  FADD.FTZ R180, R73, R177 ;  /* 0x000000b149b47221 */ /* 0x000fe20000010000 */
[----:B------:R-:W-:Y:S01]  /*54d0*/  FADD.FTZ R72, R241, -R72 ;  /* 0x80000048f1487221 */ /* 0x000fe20000010000 */
[----:B------:R-:W-:Y:S01]  /*54e0*/  HFMA2 R73, -RZ, RZ, 0, 0 ;  /* 0x00000000ff497431 */ /* 0x000fe200000001ff */
[----:B------:R-:W-:Y:S02]  /*54f0*/  @P6 SHF.L.U32 R177, R179, 0x10, RZ ;  /* 0x00000010b3b16819 */ /* 0x000fe400000006ff */
        /* <DEDUP_REMOVED lines=17> */
[----:B------:R-:W-:Y:S01]  /*5610*/  @P6 FMUL.FTZ R177, R74, R73 ;  /* 0x000000494ab16220 */ /* 0x000fe20000410000 */
[----:B------:R-:W-:-:S03]  /*5620*/  FMUL.FTZ R74, R156, R78 ;  /* 0x0000004e9c4a7220 */ /* 0x000fc60000410000 */
[----:B------:R-:W-:Y:S01]  /*5630*/  FADD.FTZ R177, R75, R177 ;  /* 0x000000b14bb17221 */ /* 0x000fe20000010000 */
[----:B------:R-:W-:Y:S01]  /*5640*/  FMUL.FTZ R75, R159, R73 ;  /* 0x000000499f4b7220 */ /* 0x000fe20000410000 */
[----:B------:R-:W-:Y:S01]  /*5650*/  FSEL R74, R74, RZ, P4 ;  /* 0x000000ff4a4a7208 */ /* 0x000fe20002000000 */
[----:B------:R-:W-:Y:S01]  /*5660*/  FMUL.FTZ R73, R163, R228 ;  /* 0x000000e4a3497220 */ /* 0x000fe20000410000 */
[----:B------:R-:W-:Y:S02]  /*5670*/  LOP3.LUT P4, RZ, R22, 0xff, RZ, 0xc0, !PT ;  /* 0x000000ff16ff7812 */ /* 0x000fe4000788c0ff */
[----:B------:R-:W-:Y:S02]  /*5680*/  FSEL R75, R75, RZ, P6 ;  /* 0x000000ff4b4b7208 */ /* 0x000fe40003000000 */
[----:B------:R-:W-:Y:S01]  /*5690*/  FSEL R179, R73, RZ, P5 ;  /* 0x000000ff49b37208 */ /* 0x000fe20002800000 */
[----:B------:R-:W-:Y:S01]  /*56a0*/  HFMA2 R73, -RZ, RZ, 0, 0 ;  /* 0x00000000ff497431 */ /* 0x000fe200000001ff */
[----:B------:R-:W-:Y:S01]  /*56b0*/  F2FP.BF16.F32.PACK_AB R75, R75, R72 ;  /* 0x000000484b4b723e */ /* 0x000fe200000010ff */
[----:B------:R-:W-:-:S04]  /*56c0*/  FFMA.FTZ R72, R201, R18, R19 ;  /* 0x00000012c9487223 */ /* 0x000fc80000010013 */
[----:B------:R-:W-:-:S04]  /*56d0*/  FADD.FTZ R72, R247, -R72 ;  /* 0x80000048f7487221 */ /* 0x000fc80000010000 */
[----:B------:R-:W-:-:S04]  /*56e0*/  FMUL.FTZ R72, R16, R72 ;  /* 0x0000004810487220 */ /* 0x000fc80000410000 */
[----:B------:R-:W-:-:S04]  /*56f0*/  FMUL.FTZ R72, R17, R72 ;  /* 0x0000004811487220 */ /* 0x000fc80000410000 */
[----:B------:R-:W-:Y:S01]  /*5700*/  FMUL.FTZ R228, R72, UR14 ;  /* 0x0000000e48e47c20 */ /* 0x000fe20008410000 */
[----:B------:R-:W-:-:S05]  /*5710*/  @P4 SHF.L.U32 R72, R176, 0x10, RZ ;  /* 0x00000010b0484819 */ /* 0x000fca00000006ff */
[----:B------:R-:W-:Y:S01]  /*5720*/  @P4 FMUL.FTZ R73, R72, R228 ;  /* 0x000000e448494220 */ /* 0x000fe20000410000 */
[----:B------:R-:W-:-:S03]  /*5730*/  FMUL.FTZ R72, R157, R227 ;  /* 0x000000e39d487220 */ /* 0x000fc60000410000 */
[----:B------:R-:W-:Y:S01]  /*5740*/  FADD.FTZ R78, R76, R73 ;  /* 0x000000494c4e7221 */ /* 0x000fe20000010000 */
[----:B------:R-:W-:Y:S01]  /*5750*/  FFMA.FTZ R73, R200, R18, R19 ;  /* 0x00000012c8497223 */ /* 0x000fe20000010013 */
[----:B------:R-:W-:Y:S02]  /*5760*/  FSEL R72, R72, RZ, P3 ;  /* 0x000000ff48487208 */ /* 0x000fe40001800000 */
[----:B------:R-:W-:Y:S01]  /*5770*/  LOP3.LUT P3, RZ, R22, 0xff00, RZ, 0xc0, !PT ;  /* 0x0000ff0016ff7812 */ /* 0x000fe2000786c0ff */
[----:B------:R-:W-:Y:S01]  /*5780*/  FADD.FTZ R73, R246, -R73 ;  /* 0x80000049f6497221 */ /* 0x000fe20000010000 */
[----:B------:R-:W-:-:S03]  /*5790*/  F2FP.BF16.F32.PACK_AB R74, R72, R74 ;  /* 0x0000004a484a723e */ /* 0x000fc600000010ff */
[----:B------:R-:W-:-:S04]  /*57a0*/  FMUL.FTZ R73, R16, R73 ;  /* 0x0000004910497220 */ /* 0x000fc80000410000 */
[----:B------:R-:W-:-:S04]  /*57b0*/  FMUL.FTZ R73, R17, R73 ;  /* 0x0000004911497220 */ /* 0x000fc80000410000 */
[----:B------:R-:W-:Y:S01]  /*57c0*/  @P3 PRMT R76, R176, 0x7632, R76 ;  /* 0x00007632b04c3816 */ /* 0x000fe2000000004c */
[----:B------:R-:W-:Y:S01]  /*57d0*/  FMUL.FTZ R227, R73, UR14 ;  /* 0x0000000e49e37c20 */ /* 0x000fe20008410000 */
[----:B------:R-:W-:Y:S02]  /*57e0*/  MOV R73, RZ ;  /* 0x000000ff00497202 */ /* 0x000fe40000000f00 */
[----:B------:R-:W-:-:S05]  /*57f0*/  @P3 SHF.L.U32 R76, R76, 0x10, RZ ;  /* 0x000000104c4c3819 */ /* 0x000fca00000006ff */
[-C--:B------:R-:W-:Y:S01]  /*5800*/  @P3 FMUL.FTZ R73, R76, R227.reuse ;  /* 0x000000e34c493220 */ /* 0x080fe20000410000 */
[----:B------:R-:W-:-:S03]  /*5810*/  FMUL.FTZ R76, R161, R227 ;  /* 0x000000e3a14c7220 */ /* 0x000fc60000410000 */
[----:B------:R-:W-:Y:S01]  /*5820*/  FADD.FTZ R176, R77, R73 ;  /* 0x000000494db07221 */ /* 0x000fe20000010000 */
[----:B------:R-:W-:Y:S01]  /*5830*/  FMUL.FTZ R73, R160, R228 ;  /* 0x000000e4a0497220 */ /* 0x000fe20000410000 */
[----:B------:R-:W-:-:S04]  /*5840*/  FSEL R76, R76, RZ, P3 ;  /* 0x000000ff4c4c7208 */ /* 0x000fc80001800000 */
[----:B------:R-:W-:Y:S02]  /*5850*/  FSEL R72, R73, RZ, P4 ;  /* 0x000000ff49487208 */ /* 0x000fe40002000000 */
[----:B------:R-:W-:Y:S02]  /*5860*/  F2FP.BF16.F32.PACK_AB R73, R179, R183 ;  /* 0x000000b7b349723e */ /* 0x000fe400000010ff */
[----:B------:R-:W-:-:S07]  /*5870*/  F2FP.BF16.F32.PACK_AB R72, R76, R72 ;  /* 0x000000484c48723e */ /* 0x000fce00000010ff */
.L_x_5750:
        /* <DEDUP_REMOVED lines=14> */
.L_x_5748:
[----:B------:R-:W-:Y:S05]  /*5960*/  BSYNC.RECONVERGENT B2 ;  /* 0x0000000000027941 */ /* 0x000fea0003800200 */
.L_x_5747:
        /* <DEDUP_REMOVED lines=8> */
[--C-:B------:R-:W-:Y:S01]  /*59f0*/  FFMA.FTZ R172, R192, R18, R19.reuse ;  /* 0x00000012c0ac7223 */ /* 0x100fe20000010013 */
[C---:B------:R-:W-:Y:S01]  /*5a00*/  LOP3.LUT P2, RZ, R24.reuse, 0xff0000, RZ, 0xc0, !PT ;  /* 0x00ff000018ff7812 */ /* 0x040fe2000784c0ff */
[----:B------:R-:W-:Y:S01]  /*5a10*/  HFMA2 R175, -RZ, RZ, 0, 0 ;  /* 0x00000000ffaf7431 */ /* 0x000fe200000001ff */
[----:B------:R-:W-:Y:S01]  /*5a20*/  LOP3.LUT P3, RZ, R24, 0xff000000, RZ, 0xc0, !PT ;  /* 0xff00000018ff7812 */ /* 0x000fe2000786c0ff */
[----:B------:R-:W-:Y:S01]  /*5a30*/  FADD.FTZ R172, R237, -R172 ;  /* 0x800000acedac7221 */ /* 0x000fe20000010000 */
[----:B------:R-:W-:Y:S01]  /*5a40*/  LOP3.LUT P4, RZ, R25, 0xff, RZ, 0xc0, !PT ;  /* 0x000000ff19ff7812 */ /* 0x000fe2000788c0ff */
[----:B------:R0:W-:Y:S01]  /*5a50*/  STL [R1+0x154], R0 ;  /* 0x0001540001007387 */ /* 0x0001e20000100800 */
[----:B------:R-:W-:Y:S02]  /*5a60*/  HFMA2 R182, -RZ, RZ, 0, 0 ;  /* 0x00000000ffb67431 */ /* 0x000fe400000001ff */
[----:B-----5:R-:W-:Y:S01]  /*5a70*/  FMUL.FTZ R173, R16, R172 ;  /* 0x000000ac10ad7220 */ /* 0x020fe20000410000 */
        /* <DEDUP_REMOVED lines=9> */
[----:B------:R-:W-:-:S02]  /*5b10*/  @P3 SHF.L.U32 R181, R181, 0x10, RZ ;  /* 0x00000010b5b53819 */ /* 0x000fc400000006ff */
[----:B------:R-:W-:Y:S01]  /*5b20*/  FADD.FTZ R227, R70, R175 ;  /* 0x000000af46e37221 */ /* 0x000fe20000010000 */
[----:B------:R-:W-:Y:S01]  /*5b30*/  FMUL.FTZ R180, R177, UR14 ;  /* 0x0000000eb1b47c20 */ /* 0x000fe20008410000 */
[----:B------:R-:W-:Y:S01]  /*5b40*/  MOV R177, RZ ;  /* 0x000000ff00b17202 */ /* 0x000fe20000000f00 */
[----:B------:R-:W-:Y:S01]  /*5b50*/  FFMA.FTZ R70, R2, R18, R19 ;  /* 0x0000001202467223 */ /* 0x000fe20000010013 */
[----:B------:R-:W-:Y:S01]  /*5b60*/  F2FP.BF16.F32.PACK_AB R173, R172, R173 ;  /* 0x000000adacad723e */ /* 0x000fe200000010ff */
[----:B------:R-:W-:Y:S02]  /*5b70*/  @P3 FMUL.FTZ R177, R181, R180 ;  /* 0x000000b4b5b13220 */ /* 0x000fe40000410000 */
[----:B------:R-:W-:Y:S02]  /*5b80*/  FADD.FTZ R70, R235, -R70 ;  /* 0x80000046eb467221 */ /* 0x000fe40000010000 */
[----:B------:R-:W-:Y:S01]  /*5b90*/  FADD.FTZ R183, R71, R177 ;  /* 0x000000b147b77221 */ /* 0x000fe20000010000 */
[----:B------:R-:W-:Y:S01]  /*5ba0*/  FMUL.FTZ R71, R154, R174 ;  /* 0x000000ae9a477220 */ /* 0x000fe20000410000 */
[----:B------:R-:W-:Y:S01]  /*5bb0*/  FMUL.FTZ R70, R16, R70 ;  /* 0x0000004610467220 */ /* 0x000fe20000410000 */
[----:B------:R-:W-:-:S02]  /*5bc0*/  @P4 SHF.L.U32 R174, R178, 0x10, RZ ;  /* 0x00000010b2ae4819 */ /* 0x000fc400000006ff */
[----:B------:R-:W-:Y:S01]  /*5bd0*/  MOV R177, RZ ;  /* 0x000000ff00b17202 */ /* 0x000fe20000000f00 */
[----:B------:R-:W-:Y:S01]  /*5be0*/  FMUL.FTZ R175, R17, R70 ;  /* 0x0000004611af7220 */ /* 0x000fe20000410000 */
[----:B0-----:R-:W-:Y:S01]  /*5bf0*/  FSEL R0, R71, RZ, P2 ;  /* 0x000000ff47007208 */ /* 0x001fe20001000000 */
[----:B------:R-:W-:Y:S01]  /*5c00*/  FFMA.FTZ R71, R5, R18, R19 ;  /* 0x0000001205477223 */ /* 0x000fe20000010013 */
[----:B------:R-:W-:Y:S01]  /*5c10*/  LOP3.LUT P2, RZ, R25, 0xff00, RZ, 0xc0, !PT ;  /* 0x0000ff0019ff7812 */ /* 0x000fe2000784c0ff */
[----:B------:R-:W-:Y:S02]  /*5c20*/  FMUL.FTZ R175, R175, UR14 ;  /* 0x0000000eafaf7c20 */ /* 0x000fe40008410000 */
[----:B------:R-:W-:Y:S01]  /*5c30*/  FADD.FTZ R71, R234, -R71 ;  /* 0x80000047ea477221 */ /* 0x000fe20000010000 */
[----:B------:R0:W-:Y:S01]  /*5c40*/  STL [R1+0x8], R0 ;  /* 0x0000080001007387 */ /* 0x0001e20000100800 */
[-C--:B------:R-:W-:Y:S01]  /*5c50*/  @P4 FMUL.FTZ R182, R174, R175.reuse ;  /* 0x000000afaeb64220 */ /* 0x080fe20000410000 */
[----:B------:R-:W-:Y:S01]  /*5c60*/  FMUL.FTZ R175, R148, R175 ;  /* 0x000000af94af7220 */ /* 0x000fe20000410000 */
[----:B------:R-:W-:-:S02]  /*5c70*/  FMUL.FTZ R71, R16, R71 ;  /* 0x0000004710477220 */ /* 0x000fc40000410000 */
[----:B------:R-:W-:Y:S01]  /*5c80*/  FADD.FTZ R182, R64, R182 ;  /* 0x000000b640b67221 */ /* 0x000fe20000010000 */
[----:B------:R-:W-:Y:S01]  /*5c90*/  FFMA.FTZ R64, R3, R18, R19 ;  /* 0x0000001203407223 */ /* 0x000fe20000010013 */
[----:B------:R-:W-:Y:S01]  /*5ca0*/  FMUL.FTZ R174, R17, R71 ;  /* 0x0000004711ae7220 */ /* 0x000fe20000410000 */
[----:B------:R-:W-:Y:S02]  /*5cb0*/  FSEL R228, R175, RZ, P4 ;  /* 0x000000ffafe47208 */ /* 0x000fe40002000000 */
[----:B------:R-:W-:Y:S01]  /*5cc0*/  @P2 PRMT R178, R178, 0x7632, R178 ;  /* 0x00007632b2b22816 */ /* 0x000fe200000000b2 */
[----:B------:R-:W-:Y:S01]  /*5cd0*/  FMUL.FTZ R174, R174, UR14 ;  /* 0x0000000eaeae7c20 */ /* 0x000fe20008410000 */
[----:B------:R-:W-:Y:S01]  /*5ce0*/  LOP3.LUT P4, RZ, R25, 0xff0000, RZ, 0xc0, !PT ;  /* 0x00ff000019ff7812 */ /* 0x000fe2000788c0ff */
[----:B------:R-:W-:Y:S01]  /*5cf0*/  FADD.FTZ R64, R233, -R64 ;  /* 0x80000040e9407221 */ /* 0x000fe20000010000 */
[----:B------:R-:W-:-:S03]  /*5d00*/  @P2 SHF.L.U32 R178, R178, 0x10, RZ ;  /* 0x00000010b2b22819 */ /* 0x000fc600000006ff */
[----:B------:R-:W-:Y:S02]  /*5d10*/  FMUL.FTZ R64, R16, R64 ;  /* 0x0000004010407220 */ /* 0x000fe40000410000 */
[----:B------:R-:W-:-:S04]  /*5d20*/  @P2 FMUL.FTZ R177, R178, R174 ;  /* 0x000000aeb2b12220 */ /* 0x000fc80000410000 */
[----:B------:R-:W-:Y:S01]  /*5d30*/  FADD.FTZ R181, R65, R177 ;  /* 0x000000b141b57221 */ /* 0x000fe20000010000 */
[----:B------:R-:W-:Y:S01]  /*5d40*/  FMUL.FTZ R65, R17, R64 ;  /* 0x0000004011417220 */ /* 0x000fe20000410000 */
[----:B------:R-:W-:Y:S01]  /*5d50*/  FMUL.FTZ R177, R149, R174 ;  /* 0x000000ae95b17220 */ /* 0x000fe20000410000 */
[----:B------:R-:W-:Y:S01]  /*5d60*/  HFMA2 R174, -RZ, RZ, 0, 0 ;  /* 0x00000000ffae7431 */ /* 0x000fe200000001ff */
[----:B------:R-:W-:Y:S01]  /*5d70*/  @P4 SHF.L.U32 R175, R179, 0x10, RZ ;  /* 0x00000010b3af4819 */ /* 0x000fe200000006ff */
[----:B------:R-:W-:Y:S02]  /*5d80*/  FMUL.FTZ R65, R65, UR14 ;  /* 0x0000000e41417c20 */ /* 0x000fe40008410000 */
[----:B0-----:R-:W-:Y:S02]  /*5d90*/  FSEL R0, R177, RZ, P2 ;  /* 0x000000ffb1007208 */ /* 0x001fe40001000000 */
[----:B------:R-:W-:Y:S01]  /*5da0*/  @P4 FMUL.FTZ R174, R175, R65 ;  /* 0x00000041afae4220 */ /* 0x000fe20000410000 */
[----:B------:R-:W-:-:S03]  /*5db0*/  ISETP.GE.U32.AND P2, PT, R24, RZ, PT ;  /* 0x000000ff1800720c */ /* 0x000fc60003f46070 */
[----:B------:R-:W-:Y:S01]  /*5dc0*/  FADD.FTZ R178, R66, R174 ;  /* 0x000000ae42b27221 */ /* 0x000fe20000010000 */
[----:B------:R-:W-:Y:S01]  /*5dd0*/  FFMA.FTZ R66, R6, R18, R19 ;  /* 0x0000001206427223 */ /* 0x000fe20000010013 */
[----:B------:R-:W-:-:S03]  /*5de0*/  ISETP.GE.U32.AND.EX P2, PT, R25, 0x1000000, PT, P2 ;  /* 0x010000001900780c */ /* 0x000fc60003f46120 */
[----:B------:R-:W-:-:S04]  /*5df0*/  FADD.FTZ R66, R232, -R66 ;  /* 0x80000042e8427221 */ /* 0x000fc80000010000 */
[----:B------:R-:W-:-:S04]  /*5e00*/  FMUL.FTZ R175, R16, R66 ;  /* 0x0000004210af7220 */ /* 0x000fc80000410000 */
[----:B------:R-:W-:Y:S01]  /*5e10*/  FMUL.FTZ R66, R17, R175 ;  /* 0x000000af11427220 */ /* 0x000fe20000410000 */
[----:B------:R-:W-:Y:S01]  /*5e20*/  F2FP.BF16.F32.PACK_AB R175, R175, R64 ;  /* 0x00000040afaf723e */ /* 0x000fe200000010ff */
[----:B------:R-:W-:Y:S01]  /*5e30*/  FMUL.FTZ R64, R150, R65 ;  /* 0x0000004196407220 */ /* 0x000fe20000410000 */
[----:B------:R-:W-:Y:S01]  /*5e40*/  @P2 PRMT R174, R179, 0x7632, R174 ;  /* 0x00007632b3ae2816 */ /* 0x000fe200000000ae */
[----:B------:R-:W-:Y:S01]  /*5e50*/  FFMA.FTZ R65, R194, R18, R19 ;  /* 0x00000012c2417223 */ /* 0x000fe20000010013 */
[----:B------:R-:W-:Y:S02]  /*5e60*/  FMUL.FTZ R66, R66, UR14 ;  /* 0x0000000e42427c20 */ /* 0x000fe40008410000 */
[----:B------:R-:W-:Y:S01]  /*5e70*/  FSEL R179, R64, RZ, P4 ;  /* 0x000000ff40b37208 */ /* 0x000fe20002000000 */
[----:B------:R-:W-:Y:S01]  /*5e80*/  FADD.FTZ R65, R239, -R65 ;  /* 0x80000041ef417221 */ /* 0x000fe20000010000 */
[----:B------:R-:W-:Y:S02]  /*5e90*/  LOP3.LUT P4, RZ, R24, 0xff, RZ, 0xc0, !PT ;  /* 0x000000ff18ff7812 */ /* 0x000fe4000788c0ff */
[----:B------:R-:W-:Y:S01]  /*5ea0*/  @P2 SHF.L.U32 R177, R174, 0x10, RZ ;  /* 0x00000010aeb12819 */ /* 0x000fe200000006ff */
[----:B------:R-:W-:Y:S01]  /*5eb0*/  FMUL.FTZ R65, R16, R65 ;  /* 0x0000004110417220 */ /* 0x000fe20000410000 */
[----:B------:R-:W-:-:S03]  /*5ec0*/  MOV R174, RZ ;  /* 0x000000ff00ae7202 */ /* 0x000fc60000000f00 */
[-C--:B------:R-:W-:Y:S01]  /*5ed0*/  @P2 FMUL.FTZ R174, R177, R66.reuse ;  /* 0x00000042b1ae2220 */ /* 0x080fe20000410000 */
[----:B------:R-:W-:Y:S01]  /*5ee0*/  FMUL.FTZ R64, R17, R65 ;  /* 0x0000004111407220 */ /* 0x000fe20000410000 */
[----:B------:R-:W-:Y:S02]  /*5ef0*/  FMUL.FTZ R66, R151, R66 ;  /* 0x0000004297427220 */ /* 0x000fe40000410000 */
[----:B------:R-:W-:Y:S01]  /*5f00*/  FADD.FTZ R177, R67, R174 ;  /* 0x000000ae43b17221 */ /* 0x000fe20000010000 */
[----:B------:R-:W-:Y:S01]  /*5f10*/  F2FP.BF16.F32.PACK_AB R174, R71, R70 ;  /* 0x0000004647ae723e */ /* 0x000fe200000010ff */
[----:B------:R-:W-:Y:S01]  /*5f20*/  HFMA2 R67, -RZ, RZ, 0, 0 ;  /* 0x00000000ff437431 */ /* 0x000fe200000001ff */
[----:B------:R-:W-:Y:S01]  /*5f30*/  @P4 SHF.L.U32 R70, R176, 0x10, RZ ;  /* 0x00000010b0464819 */ /* 0x000fe200000006ff */
[----:B------:R-:W-:Y:S01]  /*5f40*/  FMUL.FTZ R64, R64, UR14 ;  /* 0x0000000e40407c20 */ /* 0x000fe20008410000 */
[----:B------:R-:W-:Y:S02]  /*5f50*/  FSEL R66, R66, RZ, P2 ;  /* 0x000000ff42427208 */ /* 0x000fe40001000000 */
[----:B------:R-:W-:Y:S01]  /*5f60*/  LOP3.LUT P2, RZ, R24, 0xff00, RZ, 0xc0, !PT ;  /* 0x0000ff0018ff7812 */ /* 0x000fe2000784c0ff */
[----:B------:R-:W-:-:S04]  /*5f70*/  @P4 FMUL.FTZ R67, R70, R64 ;  /* 0x0000004046434220 */ /* 0x000fc80000410000 */
[----:B------:R-:W-:Y:S01]  /*5f80*/  FADD.FTZ R70, R68, R67 ;  /* 0x0000004344467221 */ /* 0x000fe20000010000 */
[----:B------:R-:W-:-:S04]  /*5f90*/  FFMA.FTZ R67, R193, R18, R19 ;  /* 0x00000012c1437223 */ /* 0x000fc80000010013 */
[----:B------:R-:W-:-:S03]  /*5fa0*/  FADD.FTZ R67, R238, -R67 ;  /* 0x80000043ee437221 */ /* 0x000fc60000010000 */
[----:B------:R-:W-:Y:S01]  /*5fb0*/  @P2 PRMT R71, R176, 0x7632, R71 ;  /* 0x00007632b0472816 */ /* 0x000fe20000000047 */
[----:B------:R-:W-:Y:S01]  /*5fc0*/  FMUL.FTZ R67, R16, R67 ;  /* 0x0000004310437220 */ /* 0x000fe20000410000 */
[----:B------:R-:W2:Y:S02]  /*5fd0*/  LDL.LU R176, [R1+0x8] ;  /* 0x0000080001b07983 */ /* 0x000ea40000300800 */
[----:B------:R-:W-:Y:S01]  /*5fe0*/  @P2 SHF.L.U32 R172, R71, 0x10, RZ ;  /* 0x0000001047ac2819 */ /* 0x000fe200000006ff */
[----:B------:R-:W-:Y:S01]  /*5ff0*/  FMUL.FTZ R68, R17, R67 ;  /* 0x0000004311447220 */ /* 0x000fe20000410000 */
[----:B------:R-:W-:-:S03]  /*6000*/  MOV R71, RZ ;  /* 0x000000ff00477202 */ /* 0x000fc60000000f00 */
[----:B------:R-:W-:-:S04]  /*6010*/  FMUL.FTZ R68, R68, UR14 ;  /* 0x0000000e44447c20 */ /* 0x000fc80008410000 */
[----:B------:R-:W-:Y:S01]  /*6020*/  @P2 FMUL.FTZ R71, R172, R68 ;  /* 0x00000044ac472220 */ /* 0x000fe20000410000 */
[----:B------:R-:W-:Y:S02]  /*6030*/  F2FP.BF16.F32.PACK_AB R172, R67, R65 ;  /* 0x0000004143ac723e */ /* 0x000fe400000010ff */
[----:B------:R-:W-:Y:S01]  /*6040*/  F2FP.BF16.F32.PACK_AB R67, R66, R179 ;  /* 0x000000b34243723e */ /* 0x000fe200000010ff */
[----:B------:R-:W-:Y:S01]  /*6050*/  FMUL.FTZ R64, R152, R64 ;  /* 0x0000004098407220 */ /* 0x000fe20000410000 */
[----:B------:R-:W-:Y:S01]  /*6060*/  F2FP.BF16.F32.PACK_AB R66, R0, R228 ;  /* 0x000000e40042723e */ /* 0x000fe200000010ff */
[----:B------:R-:W-:Y:S01]  /*6070*/  FMUL.FTZ R68, R153, R68 ;  /* 0x0000004499447220 */ /* 0x000fe20000410000 */
[----:B------:R0:W5:Y:S01]  /*6080*/  LDL.LU R0, [R1+0x154] ;  /* 0x0001540001007983 */ /* 0x0001620000300800 */
[----:B------:R-:W-:Y:S01]  /*6090*/  FMUL.FTZ R65, R155, R180 ;  /* 0x000000b49b417220 */ /* 0x000fe20000410000 */
[----:B------:R-:W-:Y:S01]  /*60a0*/  FSEL R64, R64, RZ, P4 ;  /* 0x000000ff40407208 */ /* 0x000fe20002000000 */
[----:B------:R-:W-:Y:S01]  /*60b0*/  FADD.FTZ R71, R69, R71 ;  /* 0x0000004745477221 */ /* 0x000fe20000010000 */
[----:B------:R-:W-:-:S02]  /*60c0*/  FSEL R68, R68, RZ, P2 ;  /* 0x000000ff44447208 */ /* 0x000fc40001000000 */
[----:B------:R-:W-:Y:S02]  /*60d0*/  FSEL R65, R65, RZ, P3 ;  /* 0x000000ff41417208 */ /* 0x000fe40001800000 */
[----:B------:R-:W-:Y:S02]  /*60e0*/  F2FP.BF16.F32.PACK_AB R64, R68, R64 ;  /* 0x000000404440723e */ /* 0x000fe400000010ff */
[----:B--2---:R-:W-:Y:S01]  /*60f0*/  F2FP.BF16.F32.PACK_AB R65, R65, R176 ;  /* 0x000000b04141723e */ /* 0x004fe200000010ff */
[----:B0-----:R-:W-:Y:S06]  /*6100*/  BRA `(.L_x_5754) ;  /* 0x0000000400b07947 */ /* 0x001fec0003800000 */
.L_x_5753:
[----:B------:R-:W-:Y:S01]  /*6110*/  FFMA.FTZ R180, R192, R18, R19 ;  /* 0x00000012c0b47223 */ /* 0x000fe20000010013 */
[C---:B------:R-:W-:Y:S01]  /*6120*/  LOP3.LUT P5, RZ, R24.reuse, 0xff0000, RZ, 0xc0, !PT ;  /* 0x00ff000018ff7812 */ /* 0x040fe200078ac0ff */
[----:B------:R-:W-:Y:S01]  /*6130*/  HFMA2 R182, -RZ, RZ, 0, 0 ;  /* 0x00000000ffb67431 */ /* 0x000fe200000001ff */
[----:B------:R-:W-:Y:S01]  /*6140*/  LOP3.LUT P2, RZ, R24, 0xff000000, RZ, 0xc0, !PT ;  /* 0xff00000018ff7812 */ /* 0x000fe2000784c0ff */
[----:B------:R-:W-:Y:S01]  /*6150*/  FADD.FTZ R180, R237, -R180 ;  /* 0x800000b4edb47221 */ /* 0x000fe20000010000 */
[C---:B------:R-:W-:Y:S02]  /*6160*/  LOP3.LUT P4, RZ, R25.reuse, 0xff, RZ, 0xc0, !PT ;  /* 0x000000ff19ff7812 */ /* 0x040fe4000788c0ff */
[C---:B------:R-:W-:Y:S01]  /*6170*/  LOP3.LUT P3, RZ, R25.reuse, 0xff00, RZ, 0xc0, !PT ;  /* 0x0000ff0019ff7812 */ /* 0x040fe2000786c0ff */
[----:B-----5:R-:W-:Y:S01]  /*6180*/  FMUL.FTZ R180, R16, R180 ;  /* 0x000000b410b47220 */ /* 0x020fe20000410000 */
[----:B------:R-:W-:-:S03]  /*6190*/  LOP3.LUT P6, RZ, R25, 0xff0000, RZ, 0xc0, !PT ;  /* 0x00ff000019ff7812 */ /* 0x000fc600078cc0ff */
[----:B------:R-:W-:Y:S02]  /*61a0*/  FMUL.FTZ R180, R17, R180 ;  /* 0x000000b411b47220 */ /* 0x000fe40000410000 */
[C---:B------:R-:W-:Y:S02]  /*61b0*/  @P5 SHF.L.U32 R181, R177.reuse, 0x10, RZ ;  /* 0x00000010b1b55819 */ /* 0x040fe400000006ff */
[----:B------:R-:W-:Y:S01]  /*61c0*/  FMUL.FTZ R180, R180, UR14 ;  /* 0x0000000eb4b47c20 */ /* 0x000fe20008410000 */
[----:B------:R-:W-:-:S03]  /*61d0*/  @P2 PRMT R177, R177, 0x7632, R177 ;  /* 0x00007632b1b12816 */ /* 0x000fc600000000b1 */
[----:B------:R-:W-:Y:S01]  /*61e0*/  @P5 FMUL.FTZ R182, R181, R180 ;  /* 0x000000b4b5b65220 */ /* 0x000fe20000410000 */
[----:B------:R-:W-:-:S03]  /*61f0*/  FFMA.FTZ R181, R4, R18, R19 ;  /* 0x0000001204b57223 */ /* 0x000fc60000010013 */
[----:B------:R-:W-:Y:S01]  /*6200*/  FADD.FTZ R227, R70, R182 ;  /* 0x000000b646e37221 */ /* 0x000fe20000010000 */
[----:B------:R-:W-:-:S04]  /*6210*/  FADD.FTZ R181, R236, -R181 ;  /* 0x800000b5ecb57221 */ /* 0x000fc80000010000 */
[----:B------:R-:W-:-:S04]  /*6220*/  FMUL.FTZ R70, R16, R181 ;  /* 0x000000b510467220 */ /* 0x000fc80000410000 */
[----:B------:R-:W-:Y:S01]  /*6230*/  FMUL.FTZ R181, R17, R70 ;  /* 0x0000004611b57220 */ /* 0x000fe20000410000 */
[----:B------:R-:W-:Y:S02]  /*6240*/  @P2 SHF.L.U32 R70, R177, 0x10, RZ ;  /* 0x00000010b1462819 */ /* 0x000fe400000006ff */
[----:B------:R-:W-:Y:S01]  /*6250*/  MOV R177, RZ ;  /* 0x000000ff00b17202 */ /* 0x000fe20000000f00 */
[----:B------:R-:W-:-:S04]  /*6260*/  FMUL.FTZ R181, R181, UR14 ;  /* 0x0000000eb5b57c20 */ /* 0x000fc80008410000 */
        /* <DEDUP_REMOVED lines=9> */
[----:B------:R-:W-:-:S04]  /*6300*/  @P4 FMUL.FTZ R71, R177, R70 ;  /* 0x00000046b1474220 */ /* 0x000fc80000410000 */
[----:B------:R-:W-:Y:S01]  /*6310*/  FADD.FTZ R182, R64, R71 ;  /* 0x0000004740b67221 */ /* 0x000fe20000010000 */
[----:B------:R-:W-:Y:S01]  /*6320*/  FFMA.FTZ R64, R5, R18, R19 ;  /* 0x0000001205407223 */ /* 0x000fe20000010013 */
[----:B------:R-:W-:-:S03]  /*6330*/  @P3 PRMT R71, R178, 0x7632, R71 ;  /* 0x00007632b2473816 */ /* 0x000fc60000000047 */
[----:B------:R-:W-:-:S04]  /*6340*/  FADD.FTZ R64, R234, -R64 ;  /* 0x80000040ea407221 */ /* 0x000fc80000010000 */
[----:B------:R-:W-:-:S04]  /*6350*/  FMUL.FTZ R64, R16, R64 ;  /* 0x0000004010407220 */ /* 0x000fc80000410000 */
[----:B------:R-:W-:Y:S01]  /*6360*/  FMUL.FTZ R177, R17, R64 ;  /* 0x0000004011b17220 */ /* 0x000fe20000410000 */
[----:B------:R-:W-:Y:S01]  /*6370*/  @P3 SHF.L.U32 R64, R71, 0x10, RZ ;  /* 0x0000001047403819 */ /* 0x000fe200000006ff */
[----:B------:R-:W-:Y:S02]  /*6380*/  HFMA2 R71, -RZ, RZ, 0, 0 ;  /* 0x00000000ff477431 */ /* 0x000fe400000001ff */
[----:B------:R-:W-:Y:S01]  /*6390*/  FMUL.FTZ R228, R177, UR14 ;  /* 0x0000000eb1e47c20 */ /* 0x000fe20008410000 */
[----:B------:R-:W-:-:S03]  /*63a0*/  MOV R177, R181 ;  /* 0x000000b500b17202 */ /* 0x000fc60000000f00 */
[----:B------:R-:W-:Y:S01]  /*63b0*/  @P3 FMUL.FTZ R71, R64, R228 ;  /* 0x000000e440473220 */ /* 0x000fe20000410000 */
[----:B------:R-:W-:-:S03]  /*63c0*/  FFMA.FTZ R64, R3, R18, R19 ;  /* 0x0000001203407223 */ /* 0x000fc60000010013 */
[----:B------:R-:W-:Y:S01]  /*63d0*/  FADD.FTZ R181, R65, R71 ;  /* 0x0000004741b57221 */ /* 0x000fe20000010000 */
[----:B------:R-:W-:Y:S01]  /*63e0*/  FADD.FTZ R64, R233, -R64 ;  /* 0x80000040e9407221 */ /* 0x000fe20000010000 */
[----:B------:R-:W-:Y:S02]  /*63f0*/  @P6 SHF.L.U32 R71, R179, 0x10, RZ ;  /* 0x00000010b3476819 */ /* 0x000fe400000006ff */
[----:B------:R-:W-:Y:S01]  /*6400*/  MOV R65, RZ ;  /* 0x000000ff00417202 */ /* 0x000fe20000000f00 */
[----:B------:R-:W-:-:S04]  /*6410*/  FMUL.FTZ R64, R16, R64 ;  /* 0x0000004010407220 */ /* 0x000fc80000410000 */
[----:B------:R-:W-:-:S04]  /*6420*/  FMUL.FTZ R64, R17, R64 ;  /* 0x0000004011407220 */ /* 0x000fc80000410000 */
[----:B------:R-:W-:-:S04]  /*6430*/  FMUL.FTZ R64, R64, UR14 ;  /* 0x0000000e40407c20 */ /* 0x000fc80008410000 */
[-C--:B------:R-:W-:Y:S01]  /*6440*/  @P6 FMUL.FTZ R65, R71, R64.reuse ;  /* 0x0000004047416220 */ /* 0x080fe20000410000 */
[----:B------:R-:W-:Y:S01]  /*6450*/  FMUL.FTZ R64, R150, R64 ;  /* 0x0000004096407220 */ /* 0x000fe20000410000 */
[----:B------:R-:W-:Y:S02]  /*6460*/  HFMA2 R71, -RZ, RZ, 0, 0 ;  /* 0x00000000ff477431 */ /* 0x000fe400000001ff */
        /* <DEDUP_REMOVED lines=9> */
[----:B------:R-:W-:Y:S02]  /*6500*/  @P6 PRMT R66, R179, 0x7632, R66 ;  /* 0x00007632b3426816 */ /* 0x000fe40000000042 */
[----:B------:R-:W-:Y:S02]  /*6510*/  MOV R179, R177 ;  /* 0x000000b100b37202 */ /* 0x000fe40000000f00 */
[----:B------:R-:W-:-:S05]  /*6520*/  @P6 SHF.L.U32 R66, R66, 0x10, RZ ;  /* 0x0000001042426819 */ /* 0x000fca00000006ff */
[-C--:B------:R-:W-:Y:S01]  /*6530*/  @P6 FMUL.FTZ R71, R66, R65.reuse ;  /* 0x0000004142476220 */ /* 0x080fe20000410000 */
[----:B------:R-:W-:Y:S01]  /*6540*/  FMUL.FTZ R66, R148, R70 ;  /* 0x0000004694427220 */ /* 0x000fe20000410000 */
[----:B------:R-:W-:Y:S02]  /*6550*/  HFMA2 R70, -RZ, RZ, 0, 0 ;  /* 0x00000000ff467431 */ /* 0x000fe400000001ff */
[----:B------:R-:W-:Y:S01]  /*6560*/  FADD.FTZ R177, R67, R71 ;  /* 0x0000004743b17221 */ /* 0x000fe20000010000 */
[----:B------:R-:W-:Y:S01]  /*6570*/  FMUL.FTZ R67, R151, R65 ;  /* 0x0000004197437220 */ /* 0x000fe20000410000 */
[----:B------:R-:W-:Y:S01]  /*6580*/  FSEL R66, R66, RZ, P4 ;  /* 0x000000ff42427208 */ /* 0x000fe20002000000 */
[----:B------:R-:W-:Y:S01]  /*6590*/  FMUL.FTZ R65, R154, R180 ;  /* 0x000000b49a417220 */ /* 0x000fe20000410000 */
[----:B------:R-:W-:Y:S02]  /*65a0*/  LOP3.LUT P4, RZ, R24, 0xff, RZ, 0xc0, !PT ;  /* 0x000000ff18ff7812 */ /* 0x000fe4000788c0ff */
[----:B------:R-:W-:-:S02]  /*65b0*/  FSEL R67, R67, RZ, P6 ;  /* 0x000000ff43437208 */ /* 0x000fc40003000000 */
[----:B------:R-:W-:Y:S02]  /*65c0*/  MOV R180, R179 ;  /* 0x000000b300b47202 */ /* 0x000fe40000000f00 */
[----:B------:R-:W-:Y:S01]  /*65d0*/  F2FP.BF16.F32.PACK_AB R67, R67, R64 ;  /* 0x000000404343723e */ /* 0x000fe200000010ff */
[----:B------:R-:W-:Y:S01]  /*65e0*/  FFMA.FTZ R64, R194, R18, R19 ;  /* 0x00000012c2407223 */ /* 0x000fe20000010013 */
[----:B------:R-:W-:-:S03]  /*65f0*/  FSEL R65, R65, RZ, P5 ;  /* 0x000000ff41417208 */ /* 0x000fc60002800000 */
        /* <DEDUP_REMOVED lines=12> */
[----:B------:R-:W-:Y:S01]  /*66c0*/  F2FP.BF16.F32.PACK_AB R66, R64, R66 ;  /* 0x000000424042723e */ /* 0x000fe200000010ff */
[----:B------:R-:W-:Y:S02]  /*66d0*/  FMUL.FTZ R64, R155, R180 ;  /* 0x000000b49b407220 */ /* 0x000fe40000410000 */
        /* <DEDUP_REMOVED lines=10> */
[----:B------:R-:W-:Y:S02]  /*6780*/  FSEL R176, R64, RZ, P2 ;  /* 0x000000ff40b07208 */ /* 0x000fe40001000000 */
[----:B------:R-:W-:Y:S02]  /*6790*/  FSEL R68, R68, RZ, P3 ;  /* 0x000000ff44447208 */ /* 0x000fe40001800000 */
[----:B------:R-:W-:Y:S02]  /*67a0*/  FSEL R64, R69, RZ, P4 ;  /* 0x000000ff45407208 */ /* 0x000fe40002000000 */
[----:B------:R-:W-:Y:S02]  /*67b0*/  F2FP.BF16.F32.PACK_AB R65, R176, R65 ;  /* 0x00000041b041723e */ /* 0x000fe400000010ff */
[----:B------:R-:W-:-:S07]  /*67c0*/  F2FP.BF16.F32.PACK_AB R64, R68, R64 ;  /* 0x000000404440723e */ /* 0x000fce00000010ff */
.L_x_5754:
        /* <DEDUP_REMOVED lines=13> */
[----:B------:R-:W-:Y:S02]  /*68a0*/  MOV R66, R178 ;  /* 0x000000b200427202 */ /* 0x000fe40000000f00 */
[----:B------:R-:W-:-:S07]  /*68b0*/  MOV R67, R177 ;  /* 0x000000b100437202 */ /* 0x000fce0000000f00 */
.L_x_5752:
[----:B------:R-:W-:Y:S05]  /*68c0*/  BSYNC.RECONVERGENT B2 ;  /* 0x0000000000027941 */ /* 0x000fea0003800200 */
.L_x_5751:
[----:B------:R-:W2:Y:S01]  /*68d0*/  LDL.LU R176, [R1+0x14] ;  /* 0x0000140001b07983 */ /* 0x000ea20000300800 */
[----:B------:R-:W-:Y:S01]  /*68e0*/  BSSY.RECONVERGENT B2, `(.L_x_5755) ;  /* 0x00000f3000027945 */ /* 0x000fe20003800200 */
[----:B--2---:R-:W-:-:S13]  /*68f0*/  ISETP.NE.AND P1, PT, R176, RZ, PT ;  /* 0x000000ffb000720c */ /* 0x004fda0003f25270 */
        /* <DEDUP_REMOVED lines=12> */
[C---:B------:R-:W-:Y:S01]  /*69c0*/  LOP3.LUT P4, RZ, R27.reuse, 0xff, RZ, 0xc0, !PT ;  /* 0x000000ff1bff7812 */ /* 0x040fe2000788c0ff */
[----:B-----5:R0:W-:Y:S01]  /*69d0*/  STL [R1+0x154], R0 ;  /* 0x0001540001007387 */ /* 0x0201e20000100800 */
[----:B------:R-:W-:Y:S01]  /*69e0*/  LOP3.LUT P1, RZ, R27, 0xff00, RZ, 0xc0, !PT ;  /* 0x0000ff001bff7812 */ /* 0x000fe2000782c0ff */
[----:B------:R-:W-:Y:S01]  /*69f0*/  FMUL.FTZ R173, R16, R172 ;  /* 0x000000ac10ad7220 */ /* 0x000fe20000410000 */
[----:B------:R-:W-:-:S03]  /*6a00*/  FFMA.FTZ R172, R12, R18, R19 ;  /* 0x000000120cac7223 */ /* 0x000fc60000010013 */
[----:B------:R-:W-:Y:S01]  /*6a10*/  FMUL.FTZ R174, R17, R173 ;  /* 0x000000ad11ae7220 */ /* 0x000fe20000410000 */
[----:B------:R-:W-:Y:S01]  /*6a20*/  FADD.FTZ R172, R226, -R172 ;  /* 0x800000ace2ac7221 */ /* 0x000fe20000010000 */
[C---:B------:R-:W-:Y:S02]  /*6a30*/  @P3 SHF.L.U32 R175, R177.reuse, 0x10, RZ ;  /* 0x00000010b1af3819 */ /* 0x040fe400000006ff */
[----:B------:R-:W-:Y:S01]  /*6a40*/  FMUL.FTZ R180, R174, UR14 ;  /* 0x0000000eaeb47c20 */ /* 0x000fe20008410000 */
[----:B------:R-:W-:Y:S02]  /*6a50*/  HFMA2 R174, -RZ, RZ, 0, 0 ;  /* 0x00000000ffae7431 */ /* 0x000fe400000001ff */
[----:B------:R-:W-:Y:S01]  /*6a60*/  FMUL.FTZ R172, R16, R172 ;  /* 0x000000ac10ac7220 */ /* 0x000fe20000410000 */
[----:B------:R-:W-:Y:S01]  /*6a70*/  @P5 PRMT R177, R177, 0x7632, R177 ;  /* 0x00007632b1b15816 */ /* 0x000fe200000000b1 */
[----:B------:R-:W-:Y:S02]  /*6a80*/  @P3 FMUL.FTZ R174, R175, R180 ;  /* 0x000000b4afae3220 */ /* 0x000fe40000410000 */
[----:B------:R-:W-:Y:S01]  /*6a90*/  FMUL.FTZ R175, R17, R172 ;  /* 0x000000ac11af7220 */ /* 0x000fe20000410000 */
[----:B------:R-:W-:Y:S01]  /*6aa0*/  @P5 SHF.L.U32 R177, R177, 0x10, RZ ;  /* 0x00000010b1b15819 */ /* 0x000fe200000006ff */
[----:B------:R-:W-:Y:S01]  /*6ab0*/  FADD.FTZ R228, R62, R174 ;  /* 0x000000ae3ee47221 */ /* 0x000fe20000010000 */
[----:B------:R-:W-:Y:S01]  /*6ac0*/  FFMA.FTZ R62, R9, R18, R19 ;  /* 0x00000012093e7223 */ /* 0x000fe20000010013 */
[----:B------:R-:W-:Y:S01]  /*6ad0*/  FMUL.FTZ R181, R175, UR14 ;  /* 0x0000000eafb57c20 */ /* 0x000fe20008410000 */
[----:B------:R-:W-:-:S02]  /*6ae0*/  MOV R175, RZ ;  /* 0x000000ff00af7202 */ /* 0x000fc40000000f00 */
[----:B------:R-:W-:Y:S01]  /*6af0*/  FADD.FTZ R62, R225, -R62 ;  /* 0x8000003ee13e7221 */ /* 0x000fe20000010000 */
[----:B------:R-:W-:Y:S01]  /*6b00*/  @P5 FMUL.FTZ R175, R177, R181 ;  /* 0x000000b5b1af5220 */ /* 0x000fe20000410000 */
[----:B------:R-:W-:Y:S02]  /*6b10*/  @P4 SHF.L.U32 R174, R178, 0x10, RZ ;  /* 0x00000010b2ae4819 */ /* 0x000fe400000006ff */
[----:B------:R-:W-:Y:S01]  /*6b20*/  FMUL.FTZ R62, R16, R62 ;  /* 0x0000003e103e7220 */ /* 0x000fe20000410000 */
[----:B------:R-:W-:Y:S01]  /*6b30*/  FADD.FTZ R227, R63, R175 ;  /* 0x000000af3fe37221 */ /* 0x000fe20000010000 */
[----:B------:R-:W-:Y:S01]  /*6b40*/  FFMA.FTZ R63, R13, R18, R19 ;  /* 0x000000120d3f7223 */ /* 0x000fe20000010013 */
[----:B------:R-:W-:Y:S01]  /*6b50*/  @P1 PRMT R178, R178, 0x7632, R178 ;  /* 0x00007632b2b21816 */ /* 0x000fe200000000b2 */
[----:B------:R-:W-:Y:S01]  /*6b60*/  FMUL.FTZ R175, R17, R62 ;  /* 0x0000003e11af7220 */ /* 0x000fe20000410000 */
[----:B------:R-:W-:Y:S01]  /*6b70*/  MOV R177, RZ ;  /* 0x000000ff00b17202 */ /* 0x000fe20000000f00 */
[----:B------:R-:W-:Y:S01]  /*6b80*/  FADD.FTZ R63, R224, -R63 ;  /* 0x8000003fe03f7221 */ /* 0x000fe20000010000 */
[----:B------:R-:W-:Y:S01]  /*6b90*/  @P1 SHF.L.U32 R178, R178, 0x10, RZ ;  /* 0x00000010b2b21819 */ /* 0x000fe200000006ff */
[----:B------:R-:W-:Y:S01]  /*6ba0*/  FMUL.FTZ R175, R175, UR14 ;  /* 0x0000000eafaf7c20 */ /* 0x000fe20008410000 */
[----:B------:R-:W-:Y:S01]  /*6bb0*/  F2FP.BF16.F32.PACK_AB R173, R172, R173 ;  /* 0x000000adacad723e */ /* 0x000fe200000010ff */
[----:B------:R-:W-:-:S02]  /*6bc0*/  FMUL.FTZ R63, R16, R63 ;  /* 0x0000003f103f7220 */ /* 0x000fc40000410000 */
[-C--:B------:R-:W-:Y:S01]  /*6bd0*/  @P4 FMUL.FTZ R183, R174, R175.reuse ;  /* 0x000000afaeb74220 */ /* 0x080fe20000410000 */
[----:B------:R-:W-:Y:S01]  /*6be0*/  FMUL.FTZ R175, R140, R175 ;  /* 0x000000af8caf7220 */ /* 0x000fe20000410000 */
[----:B------:R-:W-:Y:S02]  /*6bf0*/  FMUL.FTZ R174, R17, R63 ;  /* 0x0000003f11ae7220 */ /* 0x000fe40000410000 */
[----:B------:R-:W-:Y:S01]  /*6c00*/  FADD.FTZ R183, R56, R183 ;  /* 0x000000b738b77221 */ /* 0x000fe20000010000 */
[----:B------:R-:W-:Y:S01]  /*6c10*/  FFMA.FTZ R56, R10, R18, R19 ;  /* 0x000000120a387223 */ /* 0x000fe20000010013 */
[----:B0-----:R-:W-:Y:S01]  /*6c20*/  FSEL R0, R175, RZ, P4 ;  /* 0x000000ffaf007208 */ /* 0x001fe20002000000 */
[----:B------:R-:W-:Y:S01]  /*6c30*/  FMUL.FTZ R174, R174, UR14 ;  /* 0x0000000eaeae7c20 */ /* 0x000fe20008410000 */
[----:B------:R-:W-:Y:S01]  /*6c40*/  LOP3.LUT P4, RZ, R27, 0xff0000, RZ, 0xc0, !PT ;  /* 0x00ff00001bff7812 */ /* 0x000fe2000788c0ff */
[----:B------:R-:W-:Y:S02]  /*6c50*/  FADD.FTZ R56, R223, -R56 ;  /* 0x80000038df387221 */ /* 0x000fe40000010000 */
[----:B------:R-:W-:Y:S01]  /*6c60*/  @P1 FMUL.FTZ R177, R178, R174 ;  /* 0x000000aeb2b11220 */ /* 0x000fe20000410000 */
[----:B------:R0:W-:Y:S01]  /*6c70*/  STL [R1+0x8], R0 ;  /* 0x0000080001007387 */ /* 0x0001e20000100800 */
[----:B------:R-:W-:-:S02]  /*6c80*/  FMUL.FTZ R56, R16, R56 ;  /* 0x0000003810387220 */ /* 0x000fc40000410000 */
[----:B------:R-:W-:Y:S01]  /*6c90*/  FADD.FTZ R182, R57, R177 ;  /* 0x000000b139b67221 */ /* 0x000fe20000010000 */
[----:B------:R-:W-:Y:S01]  /*6ca0*/  FMUL.FTZ R177, R141, R174 ;  /* 0x000000ae8db17220 */ /* 0x000fe20000410000 */
[----:B------:R-:W-:Y:S01]  /*6cb0*/  FMUL.FTZ R57, R17, R56 ;  /* 0x0000003811397220 */ /* 0x000fe20000410000 */
[----:B------:R-:W-:-:S03]  /*6cc0*/  HFMA2 R174, -RZ, RZ, 0, 0 ;  /* 0x00000000ffae7431 */ /* 0x000fc600000001ff */
[----:B------:R-:W-:Y:S01]  /*6cd0*/  @P4 SHF.L.U32 R175, R179, 0x10, RZ ;  /* 0x00000010b3af4819 */ /* 0x000fe200000006ff */
[----:B------:R-:W-:Y:S01]  /*6ce0*/  FMUL.FTZ R57, R57, UR14 ;  /* 0x0000000e39397c20 */ /* 0x000fe20008410000 */
[----:B0-----:R-:W-:Y:S02]  /*6cf0*/  FSEL R0, R177, RZ, P1 ;  /* 0x000000ffb1007208 */ /* 0x001fe40000800000 */
[----:B------:R-:W-:Y:S01]  /*6d00*/  ISETP.GE.U32.AND P1, PT, R26, RZ, PT ;  /* 0x000000ff1a00720c */ /* 0x000fe20003f26070 */
[----:B------:R-:W-:-:S03]  /*6d10*/  @P4 FMUL.FTZ R174, R175, R57 ;  /* 0x00000039afae4220 */ /* 0x000fc60000410000 */
[----:B------:R-:W-:Y:S01]  /*6d20*/  ISETP.GE.U32.AND.EX P1, PT, R27, 0x1000000, PT, P1 ;  /* 0x010000001b00780c */ /* 0x000fe20003f26110 */
[----:B------:R-:W-:Y:S01]  /*6d30*/  FADD.FTZ R178, R58, R174 ;  /* 0x000000ae3ab27221 */ /* 0x000fe20000010000 */
[----:B------:R-:W-:-:S04]  /*6d40*/  FFMA.FTZ R58, R14, R18, R19 ;  /* 0x000000120e3a7223 */ /* 0x000fc80000010013 */
[----:B------:R-:W-:-:S04]  /*6d50*/  FADD.FTZ R58, R222, -R58 ;  /* 0x8000003ade3a7221 */ /* 0x000fc80000010000 */
[----:B------:R-:W-:-:S03]  /*6d60*/  FMUL.FTZ R175, R16, R58 ;  /* 0x0000003a10af7220 */ /* 0x000fc60000410000 */
[----:B------:R-:W-:Y:S01]  /*6d70*/  @P1 PRMT R174, R179, 0x7632, R174 ;  /* 0x00007632b3ae1816 */ /* 0x000fe200000000ae */
[----:B------:R-:W-:Y:S01]  /*6d80*/  FMUL.FTZ R58, R17, R175 ;  /* 0x000000af113a7220 */ /* 0x000fe20000410000 */
[----:B------:R-:W-:Y:S01]  /*6d90*/  F2FP.BF16.F32.PACK_AB R175, R175, R56 ;  /* 0x00000038afaf723e */ /* 0x000fe200000010ff */
[----:B------:R-:W-:Y:S01]  /*6da0*/  FMUL.FTZ R56, R142, R57 ;  /* 0x000000398e387220 */ /* 0x000fe20000410000 */
[----:B------:R-:W-:Y:S01]  /*6db0*/  FFMA.FTZ R57, R7, R18, R19 ;  /* 0x0000001207397223 */ /* 0x000fe20000010013 */
[----:B------:R-:W-:Y:S01]  /*6dc0*/  @P1 SHF.L.U32 R177, R174, 0x10, RZ ;  /* 0x00000010aeb11819 */ /* 0x000fe200000006ff */
[----:B------:R-:W-:Y:S01]  /*6dd0*/  FMUL.FTZ R58, R58, UR14 ;  /* 0x0000000e3a3a7c20 */ /* 0x000fe20008410000 */
[----:B------:R-:W-:Y:S01]  /*6de0*/  MOV R174, RZ ;  /* 0x000000ff00ae7202 */ /* 0x000fe20000000f00 */
[----:B------:R-:W-:Y:S01]  /*6df0*/  FADD.FTZ R57, R231, -R57 ;  /* 0x80000039e7397221 */ /* 0x000fe20000010000 */
[----:B------:R-:W-:Y:S01]  /*6e00*/  FSEL R179, R56, RZ, P4 ;  /* 0x000000ff38b37208 */ /* 0x000fe20002000000 */
[-C--:B------:R-:W-:Y:S01]  /*6e10*/  @P1 FMUL.FTZ R174, R177, R58.reuse ;  /* 0x0000003ab1ae1220 */ /* 0x080fe20000410000 */
[----:B------:R-:W-:Y:S01]  /*6e20*/  LOP3.LUT P4, RZ, R26, 0xff, RZ, 0xc0, !PT ;  /* 0x000000ff1aff7812 */ /* 0x000fe2000788c0ff */
[----:B------:R-:W-:Y:S01]  /*6e30*/  FMUL.FTZ R57, R16, R57 ;  /* 0x0000003910397220 */ /* 0x000fe20000410000 */
[----:B------:R-:W-:Y:S01]  /*6e40*/  FMUL.FTZ R58, R143, R58 ;  /* 0x0000003a8f3a7220 */ /* 0x000fe20000410000 */
[----:B------:R-:W-:Y:S01]  /*6e50*/  FADD.FTZ R177, R59, R174 ;  /* 0x000000ae3bb17221 */ /* 0x000fe20000010000 */
[----:B------:R-:W-:Y:S01]  /*6e60*/  F2FP.BF16.F32.PACK_AB R174, R63, R62 ;  /* 0x0000003e3fae723e */ /* 0x000fe200000010ff */
[----:B------:R-:W-:Y:S01]  /*6e70*/  FMUL.FTZ R56, R17, R57 ;  /* 0x0000003911387220 */ /* 0x000fe20000410000 */
[----:B------:R-:W-:-:S03]  /*6e80*/  HFMA2 R59, -RZ, RZ, 0, 0 ;  /* 0x00000000ff3b7431 */ /* 0x000fc600000001ff */
[----:B------:R-:W-:-:S04]  /*6e90*/  FMUL.FTZ R56, R56, UR14 ;  /* 0x0000000e38387c20 */ /* 0x000fc80008410000 */
[----:B------:R-:W-:-:S05]  /*6ea0*/  @P4 SHF.L.U32 R62, R176, 0x10, RZ ;  /* 0x00000010b03e4819 */ /* 0x000fca00000006ff */
[----:B------:R-:W-:-:S04]  /*6eb0*/  @P4 FMUL.FTZ R59, R62, R56 ;  /* 0x000000383e3b4220 */ /* 0x000fc80000410000 */
[----:B------:R-:W-:Y:S01]  /*6ec0*/  FADD.FTZ R62, R60, R59 ;  /* 0x0000003b3c3e7221 */ /* 0x000fe20000010000 */
[----:B------:R-:W-:Y:S01]  /*6ed0*/  FSEL R59, R58, RZ, P1 ;  /* 0x000000ff3a3b7208 */ /* 0x000fe20000800000 */
[----:B------:R-:W-:Y:S01]  /*6ee0*/  FFMA.FTZ R58, R11, R18, R19 ;  /* 0x000000120b3a7223 */ /* 0x000fe20000010013 */
[----:B------:R-:W-:-:S03]  /*6ef0*/  LOP3.LUT P1, RZ, R26, 0xff00, RZ, 0xc0, !PT ;  /* 0x0000ff001aff7812 */ /* 0x000fc6000782c0ff */
[----:B------:R-:W-:-:S04]  /*6f00*/  FADD.FTZ R58, R230, -R58 ;  /* 0x8000003ae63a7221 */ /* 0x000fc80000010000 */
[----:B------:R-:W-:-:S06]  /*6f10*/  FMUL.FTZ R58, R16, R58 ;  /* 0x0000003a103a7220 */ /* 0x000fcc0000410000 */
[----:B------:R-:W-:Y:S02]  /*6f20*/  @P1 PRMT R60, R176, 0x7632, R60 ;  /* 0x00007632b03c1816 */ /* 0x000fe4000000003c */
[----:B------:R-:W2:Y:S01]  /*6f30*/  LDL.LU R176, [R1+0x8] ;  /* 0x0000080001b07983 */ /* 0x000ea20000300800 */
[----:B------:R-:W-:Y:S01]  /*6f40*/  FMUL.FTZ R63, R17, R58 ;  /* 0x0000003a113f7220 */ /* 0x000fe20000410000 */
[----:B------:R-:W-:Y:S01]  /*6f50*/  @P1 SHF.L.U32 R172, R60, 0x10, RZ ;  /* 0x000000103cac1819 */ /* 0x000fe200000006ff */
[----:B------:R-:W-:Y:S01]  /*6f60*/  FMUL.FTZ R56, R144, R56 ;  /* 0x0000003890387220 */ /* 0x000fe20000410000 */
[----:B------:R-:W-:Y:S01]  /*6f70*/  F2FP.BF16.F32.PACK_AB R59, R59, R179 ;  /* 0x000000b33b3b723e */ /* 0x000fe200000010ff */
[----:B------:R-:W-:Y:S01]  /*6f80*/  FMUL.FTZ R60, R63, UR14 ;  /* 0x0000000e3f3c7c20 */ /* 0x000fe20008410000 */
[----:B------:R-:W-:-:S03]  /*6f90*/  MOV R63, RZ ;  /* 0x000000ff003f7202 */ /* 0x000fc60000000f00 */
[----:B------:R-:W-:Y:S01]  /*6fa0*/  @P1 FMUL.FTZ R63, R172, R60 ;  /* 0x0000003cac3f1220 */ /* 0x000fe20000410000 */
[----:B------:R-:W-:Y:S01]  /*6fb0*/  F2FP.BF16.F32.PACK_AB R172, R58, R57 ;  /* 0x000000393aac723e */ /* 0x000fe200000010ff */
[----:B------:R-:W-:Y:S01]  /*6fc0*/  FMUL.FTZ R57, R146, R180 ;  /* 0x000000b492397220 */ /* 0x000fe20000410000 */
[----:B------:R-:W-:Y:S01]  /*6fd0*/  FMUL.FTZ R60, R145, R60 ;  /* 0x0000003c913c7220 */ /* 0x000fe20000410000 */
[----:B------:R-:W-:Y:S01]  /*6fe0*/  FADD.FTZ R63, R61, R63 ;  /* 0x0000003f3d3f7221 */ /* 0x000fe20000010000 */
[----:B--2---:R-:W-:Y:S02]  /*6ff0*/  F2FP.BF16.F32.PACK_AB R58, R0, R176 ;  /* 0x000000b0003a723e */ /* 0x004fe400000010ff */
[----:B------:R0:W5:Y:S01]  /*7000*/  LDL.LU R0, [R1+0x154] ;  /* 0x0001540001007983 */ /* 0x0001620000300800 */
[----:B------:R-:W-:Y:S01]  /*7010*/  FMUL.FTZ R61, R147, R181 ;  /* 0x000000b5933d7220 */ /* 0x000fe20000410000 */
[----:B------:R-:W-:Y:S02]  /*7020*/  FSEL R57, R57, RZ, P3 ;  /* 0x000000ff39397208 */ /* 0x000fe40001800000 */
[----:B------:R-:W-:-:S02]  /*7030*/  FSEL R56, R56, RZ, P4 ;  /* 0x000000ff38387208 */ /* 0x000fc40002000000 */
[----:B------:R-:W-:Y:S02]  /*7040*/  FSEL R61, R61, RZ, P5 ;  /* 0x000000ff3d3d7208 */ /* 0x000fe40002800000 */
[----:B------:R-:W-:Y:S02]  /*7050*/  FSEL R60, R60, RZ, P1 ;  /* 0x000000ff3c3c7208 */ /* 0x000fe40000800000 */
[----:B------:R-:W-:Y:S02]  /*7060*/  F2FP.BF16.F32.PACK_AB R57, R61, R57 ;  /* 0x000000393d39723e */ /* 0x000fe400000010ff */
[----:B------:R-:W-:Y:S01]  /*7070*/  F2FP.BF16.F32.PACK_AB R56, R60, R56 ;  /* 0x000000383c38723e */ /* 0x000fe200000010ff */
[----:B0-----:R-:W-:Y:S06]  /*7080*/  BRA `(.L_x_5758) ;  /* 0x0000000400a47947 */ /* 0x001fec0003800000 */
.L_x_5757:
        /* <DEDUP_REMOVED lines=9> */
[----:B------:R-:W-:-:S04]  /*7120*/  FMUL.FTZ R180, R17, R180 ;  /* 0x000000b411b47220 */ /* 0x000fc80000410000 */
[----:B------:R-:W-:Y:S01]  /*7130*/  FMUL.FTZ R181, R180, UR14 ;  /* 0x0000000eb4b57c20 */ /* 0x000fe20008410000 */
[C---:B------:R-:W-:Y:S02]  /*7140*/  @P3 SHF.L.U32 R180, R177.reuse, 0x10, RZ ;  /* 0x00000010b1b43819 */ /* 0x040fe400000006ff */
        /* <DEDUP_REMOVED lines=19> */
[----:B------:R-:W-:Y:S01]  /*7280*/  @P6 FMUL.FTZ R63, R177, R62 ;  /* 0x0000003eb13f6220 */ /* 0x000fe20000410000 */
[----:B------:R-:W-:-:S03]  /*7290*/  MOV R177, RZ ;  /* 0x000000ff00b17202 */ /* 0x000fc60000000f00 */
[----:B------:R-:W-:Y:S01]  /*72a0*/  FADD.FTZ R183, R56, R63 ;  /* 0x0000003f38b77221 */ /* 0x000fe20000010000 */
[----:B------:R-:W-:Y:S01]  /*72b0*/  FFMA.FTZ R56, R13, R18, R19 ;  /* 0x000000120d387223 */ /* 0x000fe20000010013 */
[----:B------:R-:W-:-:S03]  /*72c0*/  @P4 PRMT R63, R178, 0x7632, R63 ;  /* 0x00007632b23f4816 */ /* 0x000fc6000000003f */
[----:B------:R-:W-:Y:S01]  /*72d0*/  FADD.FTZ R56, R224, -R56 ;  /* 0x80000038e0387221 */ /* 0x000fe20000010000 */
[----:B------:R-:W-:-:S03]  /*72e0*/  @P4 SHF.L.U32 R63, R63, 0x10, RZ ;  /* 0x000000103f3f4819 */ /* 0x000fc600000006ff */
[----:B------:R-:W-:-:S04]  /*72f0*/  FMUL.FTZ R56, R16, R56 ;  /* 0x0000003810387220 */ /* 0x000fc80000410000 */
[----:B------:R-:W-:-:S04]  /*7300*/  FMUL.FTZ R56, R17, R56 ;  /* 0x0000003811387220 */ /* 0x000fc80000410000 */
[----:B------:R-:W-:-:S04]  /*7310*/  FMUL.FTZ R56, R56, UR14 ;  /* 0x0000000e38387c20 */ /* 0x000fc80008410000 */
[-C--:B------:R-:W-:Y:S01]  /*7320*/  @P4 FMUL.FTZ R177, R63, R56.reuse ;  /* 0x000000383fb14220 */ /* 0x080fe20000410000 */
[----:B------:R-:W-:Y:S02]  /*7330*/  HFMA2 R63, -RZ, RZ, 0, 0 ;  /* 0x00000000ff3f7431 */ /* 0x000fe400000001ff */
[----:B------:R-:W-:Y:S01]  /*7340*/  FMUL.FTZ R56, R141, R56 ;  /* 0x000000388d387220 */ /* 0x000fe20000410000 */
[----:B------:R-:W-:Y:S01]  /*7350*/  FADD.FTZ R182, R57, R177 ;  /* 0x000000b139b67221 */ /* 0x000fe20000010000 */
[----:B------:R-:W-:Y:S01]  /*7360*/  FFMA.FTZ R57, R10, R18, R19 ;  /* 0x000000120a397223 */ /* 0x000fe20000010013 */
[----:B------:R-:W-:Y:S02]  /*7370*/  @P1 SHF.L.U32 R177, R179, 0x10, RZ ;  /* 0x00000010b3b11819 */ /* 0x000fe400000006ff */
[----:B------:R-:W-:Y:S01]  /*7380*/  FSEL R56, R56, RZ, P4 ;  /* 0x000000ff38387208 */ /* 0x000fe20002000000 */
[----:B------:R-:W-:Y:S01]  /*7390*/  FADD.FTZ R57, R223, -R57 ;  /* 0x80000039df397221 */ /* 0x000fe20000010000 */
[----:B------:R-:W-:-:S03]  /*73a0*/  LOP3.LUT P4, RZ, R26, 0xff00, RZ, 0xc0, !PT ;  /* 0x0000ff001aff7812 */ /* 0x000fc6000788c0ff */
        /* <DEDUP_REMOVED lines=17> */
[-C--:B------:R-:W-:Y:S01]  /*74c0*/  @P1 FMUL.FTZ R177, R63, R58.reuse ;  /* 0x0000003a3fb11220 */ /* 0x080fe20000410000 */
[----:B------:R-:W-:-:S03]  /*74d0*/  FMUL.FTZ R58, R143, R58 ;  /* 0x0000003a8f3a7220 */ /* 0x000fc60000410000 */
[----:B------:R-:W-:Y:S02]  /*74e0*/  FADD.FTZ R177, R59, R177 ;  /* 0x000000b13bb17221 */ /* 0x000fe40000010000 */
[----:B------:R-:W-:Y:S02]  /*74f0*/  FSEL R58, R58, RZ, P1 ;  /* 0x000000ff3a3a7208 */ /* 0x000fe40000800000 */
[----:B------:R-:W-:Y:S02]  /*7500*/  LOP3.LUT P1, RZ, R26, 0xff, RZ, 0xc0, !PT ;  /* 0x000000ff1aff7812 */ /* 0x000fe4000782c0ff */
[----:B------:R-:W-:Y:S01]  /*7510*/  F2FP.BF16.F32.PACK_AB R59, R58, R57 ;  /* 0x000000393a3b723e */ /* 0x000fe200000010ff */
[----:B------:R-:W-:Y:S01]  /*7520*/  FFMA.FTZ R57, R7, R18, R19 ;  /* 0x0000001207397223 */ /* 0x000fe20000010013 */
[----:B------:R-:W-:Y:S01]  /*7530*/  FMUL.FTZ R58, R140, R62 ;  /* 0x0000003e8c3a7220 */ /* 0x000fe20000410000 */
[----:B------:R-:W-:Y:S02]  /*7540*/  HFMA2 R62, -RZ, RZ, 0, 0 ;  /* 0x00000000ff3e7431 */ /* 0x000fe400000001ff */
[----:B------:R-:W-:-:S02]  /*7550*/  FADD.FTZ R57, R231, -R57 ;  /* 0x80000039e7397221 */ /* 0x000fc40000010000 */
[----:B------:R-:W-:Y:S02]  /*7560*/  FSEL R58, R58, RZ, P6 ;  /* 0x000000ff3a3a7208 */ /* 0x000fe40003000000 */
[----:B------:R-:W-:Y:S02]  /*7570*/  FMUL.FTZ R57, R16, R57 ;  /* 0x0000003910397220 */ /* 0x000fe40000410000 */
[----:B------:R-:W-:Y:S02]  /*7580*/  @P1 SHF.L.U32 R63, R176, 0x10, RZ ;  /* 0x00000010b03f1819 */ /* 0x000fe400000006ff */
[----:B------:R-:W-:Y:S01]  /*7590*/  FMUL.FTZ R57, R17, R57 ;  /* 0x0000003911397220 */ /* 0x000fe20000410000 */
[----:B------:R-:W-:Y:S01]  /*75a0*/  F2FP.BF16.F32.PACK_AB R58, R56, R58 ;  /* 0x0000003a383a723e */ /* 0x000fe200000010ff */
[----:B------:R-:W-:Y:S02]  /*75b0*/  FMUL.FTZ R56, R146, R181 ;  /* 0x000000b592387220 */ /* 0x000fe40000410000 */
[----:B------:R-:W-:-:S03]  /*75c0*/  FMUL.FTZ R57, R57, UR14 ;  /* 0x0000000e39397c20 */ /* 0x000fc60008410000 */
[----:B------:R-:W-:Y:S01]  /*75d0*/  FSEL R56, R56, RZ, P3 ;  /* 0x000000ff38387208 */ /* 0x000fe20001800000 */
[-C--:B------:R-:W-:Y:S01]  /*75e0*/  @P1 FMUL.FTZ R62, R63, R57.reuse ;  /* 0x000000393f3e1220 */ /* 0x080fe20000410000 */
[----:B------:R-:W-:Y:S01]  /*75f0*/  @P4 PRMT R63, R176, 0x7632, R63 ;  /* 0x00007632b03f4816 */ /* 0x000fe2000000003f */
[----:B------:R-:W-:Y:S01]  /*7600*/  FMUL.FTZ R57, R144, R57 ;  /* 0x0000003990397220 */ /* 0x000fe20000410000 */
[----:B------:R-:W-:Y:S01]  /*7610*/  MOV R176, RZ ;  /* 0x000000ff00b07202 */ /* 0x000fe20000000f00 */
        /* <DEDUP_REMOVED lines=8> */
[----:B------:R-:W-:-:S03]  /*76a0*/  FMUL.FTZ R60, R145, R60 ;  /* 0x0000003c913c7220 */ /* 0x000fc60000410000 */
[----:B------:R-:W-:Y:S01]  /*76b0*/  FADD.FTZ R63, R61, R176 ;  /* 0x000000b03d3f7221 */ /* 0x000fe20000010000 */
[----:B------:R-:W-:Y:S01]  /*76c0*/  FMUL.FTZ R61, R147, R180 ;  /* 0x000000b4933d7220 */ /* 0x000fe20000410000 */
[----:B------:R-:W-:-:S04]  /*76d0*/  FSEL R60, R60, RZ, P4 ;  /* 0x000000ff3c3c7208 */ /* 0x000fc80002000000 */
[----:B------:R-:W-:Y:S02]  /*76e0*/  FSEL R176, R61, RZ, P5 ;  /* 0x000000ff3db07208 */ /* 0x000fe40002800000 */
[----:B------:R-:W-:Y:S02]  /*76f0*/  FSEL R61, R57, RZ, P1 ;  /* 0x000000ff393d7208 */ /* 0x000fe40000800000 */
[----:B------:R-:W-:Y:S02]  /*7700*/  F2FP.BF16.F32.PACK_AB R57, R176, R56 ;  /* 0x00000038b039723e */ /* 0x000fe400000010ff */
[----:B------:R-:W-:-:S07]  /*7710*/  F2FP.BF16.F32.PACK_AB R56, R60, R61 ;  /* 0x0000003d3c38723e */ /* 0x000fce00000010ff */
.L_x_5758:
        /* <DEDUP_REMOVED lines=15> */
.L_x_5756:
[----:B------:R-:W-:Y:S05]  /*7810*/  BSYNC.RECONVERGENT B2 ;  /* 0x0000000000027941 */ /* 0x000fea0003800200 */
.L_x_5755:
[----:B------:R-:W-:Y:S05]  /*7820*/  @!P0 BRA `(.L_x_5759) ;  /* 0x00000060003c8947 */ /* 0x000fea0003800000 */
[----:B------:R-:W0:Y:S02]  /*7830*/  LDC.64 R176, c[0x0][0x390] ;  /* 0x0000e400ffb07b82 */ /* 0x000e240000000a00 */
[----:B0-----:R-:W-:-:S06]  /*7840*/  IMAD.WIDE.U32 R176, R15, 0x10, R176 ;  /* 0x000000100fb07825 */ /* 0x001fcc00078e00b0 */
[----:B-1----:R-:W5:Y:S01]  /*7850*/  LDG.E.128 R176, desc[UR6][R176.64] ;  /* 0x00000006b0b07981 */ /* 0x002f62000c1e1d00 */
[----:B------:R-:W-:-:S04]  /*7860*/  ISETP.NE.U32.AND P0, PT, RZ, UR12, PT ;  /* 0x0000000cff007c0c */ /* 0x000fc8000bf05070 */
[----:B------:R-:W-:-:S13]  /*7870*/  ISETP.NE.AND.EX P0, PT, RZ, UR13, PT, P0 ;  /* 0x0000000dff007c0c */ /* 0x000fda000bf05300 */
[----:B------:R-:W-:Y:S05]  /*7880*/  @!P0 BRA `(.L_x_5760) ;  /* 0x0000000400cc8947 */ /* 0x000fea0003800000 */
[-CC-:B------:R-:W-:Y:S01]  /*7890*/  FFMA.FTZ R172, R191, R18.reuse, R19.reuse ;  /* 0x00000012bfac7223 */ /* 0x180fe20000010013 */
[----:B-----5:R-:W-:Y:S01]  /*78a0*/  LOP3.LUT P5, RZ, R184, 0xff0000, RZ, 0xc0, !PT ;  /* 0x00ff0000b8ff7812 */ /* 0x020fe200078ac0ff */
[----:B------:R-:W-:Y:S01]  /*78b0*/  FFMA.FTZ R173, R190, R18, R19 ;  /* 0x00000012bead7223 */ /* 0x000fe20000010013 */
[----:B------:R-:W-:Y:S01]  /*78c0*/  LOP3.LUT P4, RZ, R184, 0xff000000, RZ, 0xc0, !PT ;  /* 0xff000000b8ff7812 */ /* 0x000fe2000788c0ff */
[----:B------:R-:W-:Y:S01]  /*78d0*/  FADD.FTZ R172, R219, -R172 ;  /* 0x800000acdbac7221 */ /* 0x000fe20000010000 */
[----:B------:R-:W-:Y:S01]  /*78e0*/  STL [R1+0x158], R2 ;  /* 0x0001580201007387 */ /* 0x000fe20000100800 */
[----:B------:R-:W-:Y:S01]  /*78f0*/  FADD.FTZ R173, R218, -R173 ;  /* 0x800000addaad7221 */ /* 0x000fe20000010000 */
[C---:B------:R-:W-:Y:S01]  /*7900*/  LOP3.LUT P1, RZ, R185.reuse, 0xff, RZ, 0xc0, !PT ;  /* 0x000000ffb9ff7812 */ /* 0x040fe2000782c0ff */
[C---:B------:R-:W-:Y:S01]  /*7910*/  FMUL.FTZ R172, R16.reuse, R172 ;  /* 0x000000ac10ac7220 */ /* 0x040fe20000410000 */
[----:B------:R0:W-:Y:S01]  /*7920*/  STL [R1+0x154], R0 ;  /* 0x0001540001007387 */ /* 0x0001e20000100800 */
[----:B------:R-:W-:Y:S01]  /*7930*/  FMUL.FTZ R173, R16, R173 ;  /* 0x000000ad10ad7220 */ /* 0x000fe20000410000 */
[----:B------:R-:W-:Y:S01]  /*7940*/  LOP3.LUT P2, RZ, R185, 0xff00, RZ, 0xc0, !PT ;  /* 0x0000ff00b9ff7812 */ /* 0x000fe2000784c0ff */
[----:B------:R-:W-:Y:S01]  /*7950*/  FMUL.FTZ R174, R17, R172 ;  /* 0x000000ac11ae7220 */ /* 0x000fe20000410000 */
[----:B------:R-:W-:-:S02]  /*7960*/  LOP3.LUT P3, RZ, R185, 0xff0000, RZ, 0xc0, !PT ;  /* 0x00ff0000b9ff7812 */ /* 0x000fc4000786c0ff */
[C---:B------:R-:W-:Y:S01]  /*7970*/  @P5 SHF.L.U32 R175, R177.reuse, 0x10, RZ ;  /* 0x00000010b1af5819 */ /* 0x040fe200000006ff */
[----:B------:R-:W-:Y:S01]  /*7980*/  FMUL.FTZ R180, R174, UR14 ;  /* 0x0000000eaeb47c20 */ /* 0x000fe20008410000 */
[----:B------:R-:W-:Y:S01]  /*7990*/  HFMA2 R174, -RZ, RZ, 0, 0 ;  /* 0x00000000ffae7431 */ /* 0x000fe200000001ff */
[----:B------:R-:W-:-:S04]  /*79a0*/  @P4 PRMT R177, R177, 0x7632, R177 ;  /* 0x00007632b1b14816 */ /* 0x000fc800000000b1 */
[----:B------:R-:W-:Y:S01]  /*79b0*/  @P4 SHF.L.U32 R181, R177, 0x10, RZ ;  /* 0x00000010b1b54819 */ /* 0x000fe200000006ff */
[----:B------:R-:W-:Y:S01]  /*79c0*/  @P5 FMUL.FTZ R174, R175, R180 ;  /* 0x000000b4afae5220 */ /* 0x000fe20000410000 */
[----:B------:R-:W-:Y:S01]  /*79d0*/  FMUL.FTZ R175, R17, R173 ;  /* 0x000000ad11af7220 */ /* 0x000fe20000410000 */
[----:B------:R-:W-:Y:S02]  /*79e0*/  F2FP.BF16.F32.PACK_AB R173, R173, R172 ;  /* 0x000000acadad723e */ /* 0x000fe400000010ff */
[----:B0-----:R-:W-:Y:S01]  /*79f0*/  FADD.FTZ R0, R54, R174 ;  /* 0x000000ae36007221 */ /* 0x001fe20000010000 */
[----:B------:R-:W-:Y:S01]  /*7a00*/  FMUL.FTZ R177, R175, UR14 ;  /* 0x0000000eafb17c20 */ /* 0x000fe20008410000 */
[----:B------:R-:W-:Y:S01]  /*7a10*/  FFMA.FTZ R54, R189, R18, R19 ;  /* 0x00000012bd367223 */ /* 0x000fe20000010013 */
[----:B------:R-:W-:Y:S02]  /*7a20*/  MOV R175, RZ ;  /* 0x000000ff00af7202 */ /* 0x000fe40000000f00 */
[----:B------:R-:W-:Y:S01]  /*7a30*/  @P4 FMUL.FTZ R175, R181, R177 ;  /* 0x000000b1b5af4220 */ /* 0x000fe20000410000 */
[----:B------:R-:W-:Y:S01]  /*7a40*/  FADD.FTZ R54, R217, -R54 ;  /* 0x80000036d9367221 */ /* 0x000fe20000010000 */
[----:B------:R0:W-:Y:S02]  /*7a50*/  STL [R1+0x8], R0 ;  /* 0x0000080001007387 */ /* 0x0001e40000100800 */
[----:B------:R-:W-:Y:S01]  /*7a60*/  FADD.FTZ R228, R55, R175 ;  /* 0x000000af37e47221 */ /* 0x000fe20000010000 */
[----:B------:R-:W-:Y:S01]  /*7a70*/  FMUL.FTZ R55, R16, R54 ;  /* 0x0000003610377220 */ /* 0x000fe20000410000 */
[----:B------:R-:W-:-:S02]  /*7a80*/  HFMA2 R175, -RZ, RZ, 0, 0 ;  /* 0x00000000ffaf7431 */ /* 0x000fc400000001ff */
[----:B------:R-:W-:Y:S01]  /*7a90*/  FFMA.FTZ R54, R188, R18, R19 ;  /* 0x00000012bc367223 */ /* 0x000fe20000010013 */
[----:B------:R-:W-:-:S03]  /*7aa0*/  FMUL.FTZ R174, R17, R55 ;  /* 0x0000003711ae7220 */ /* 0x000fc60000410000 */
[----:B------:R-:W-:Y:S01]  /*7ab0*/  FADD.FTZ R54, R216, -R54 ;  /* 0x80000036d8367221 */ /* 0x000fe20000010000 */
[----:B------:R-:W-:Y:S01]  /*7ac0*/  FMUL.FTZ R182, R174, UR14 ;  /* 0x0000000eaeb67c20 */ /* 0x000fe20008410000 */
[----:B------:R-:W-:Y:S02]  /*7ad0*/  @P1 SHF.L.U32 R174, R178, 0x10, RZ ;  /* 0x00000010b2ae1819 */ /* 0x000fe400000006ff */
[----:B------:R-:W-:Y:S01]  /*7ae0*/  FMUL.FTZ R54, R16, R54 ;  /* 0x0000003610367220 */ /* 0x000fe20000410000 */
[----:B------:R-:W-:Y:S02]  /*7af0*/  @P2 PRMT R178, R178, 0x7632, R178 ;  /* 0x00007632b2b22816 */ /* 0x000fe400000000b2 */
[----:B------:R-:W-:Y:S01]  /*7b00*/  @P1 FMUL.FTZ R175, R174, R182 ;  /* 0x000000b6aeaf1220 */ /* 0x000fe20000410000 */
[----:B------:R-:W-:Y:S01]  /*7b10*/  FMUL.FTZ R174, R17, R54 ;  /* 0x0000003611ae7220 */ /* 0x000fe20000410000 */
[----:B------:R-:W-:Y:S02]  /*7b20*/  @P2 SHF.L.U32 R178, R178, 0x10, RZ ;  /* 0x00000010b2b22819 */ /* 0x000fe400000006ff */
[----:B------:R-:W-:Y:S01]  /*7b30*/  FADD.FTZ R227, R48, R175 ;  /* 0x000000af30e37221 */ /* 0x000fe20000010000 */
[----:B------:R-:W-:Y:S01]  /*7b40*/  FFMA.FTZ R48, R210, R18, R19 ;  /* 0x00000012d2307223 */ /* 0x000fe20000010013 */
[----:B------:R-:W-:Y:S01]  /*7b50*/  FMUL.FTZ R181, R174, UR14 ;  /* 0x0000000eaeb57c20 */ /* 0x000fe20008410000 */
[----:B------:R-:W-:-:S02]  /*7b60*/  MOV R174, RZ ;  /* 0x000000ff00ae7202 */ /* 0x000fc40000000f00 */
[----:B------:R-:W-:Y:S01]  /*7b70*/  FADD.FTZ R48, R215, -R48 ;  /* 0x80000030d7307221 */ /* 0x000fe20000010000 */
[----:B------:R-:W-:Y:S01]  /*7b80*/  @P2 FMUL.FTZ R174, R178, R181 ;  /* 0x000000b5b2ae2220 */ /* 0x000fe20000410000 */
[----:B------:R-:W-:Y:S02]  /*7b90*/  FMUL.FTZ R178, R132, R182 ;  /* 0x000000b684b27220 */ /* 0x000fe40000410000 */
[----:B------:R-:W-:Y:S01]  /*7ba0*/  FMUL.FTZ R175, R16, R48 ;  /* 0x0000003010af7220 */ /* 0x000fe20000410000 */
[----:B------:R-:W-:Y:S01]  /*7bb0*/  FADD.FTZ R183, R49, R174 ;  /* 0x000000ae31b77221 */ /* 0x000fe20000010000 */
[----:B------:R-:W-:Y:S02]  /*7bc0*/  @P3 SHF.L.U32 R49, R179, 0x10, RZ ;  /* 0x00000010b3313819 */ /* 0x000fe400000006ff */
[----:B------:R-:W-:Y:S01]  /*7bd0*/  FMUL.FTZ R48, R17, R175 ;  /* 0x000000af11307220 */ /* 0x000fe20000410000 */
[----:B0-----:R-:W-:Y:S02]  /*7be0*/  FSEL R0, R178, RZ, P1 ;  /* 0x000000ffb2007208 */ /* 0x001fe40000800000 */
[----:B------:R-:W-:Y:S01]  /*7bf0*/  ISETP.GE.U32.AND P1, PT, R184, RZ, PT ;  /* 0x000000ffb800720c */ /* 0x000fe20003f26070 */
[----:B------:R-:W-:Y:S01]  /*7c00*/  FMUL.FTZ R174, R48, UR14 ;  /* 0x0000000e30ae7c20 */ /* 0x000fe20008410000 */
[----:B------:R-:W-:-:S02]  /*7c10*/  HFMA2 R48, -RZ, RZ, 0, 0 ;  /* 0x00000000ff307431 */ /* 0x000fc400000001ff */
[----:B------:R-:W-:Y:S01]  /*7c20*/  ISETP.GE.U32.AND.EX P1, PT, R185, 0x1000000, PT, P1 ;  /* 0x01000000b900780c */ /* 0x000fe20003f26110 */
[----:B------:R-:W-:-:S04]  /*7c30*/  @P3 FMUL.FTZ R48, R49, R174 ;  /* 0x000000ae31303220 */ /* 0x000fc80000410000 */
[----:B------:R-:W-:Y:S01]  /*7c40*/  FADD.FTZ R182, R50, R48 ;  /* 0x0000003032b67221 */ /* 0x000fe20000010000 */
[----:B------:R-:W-:-:S04]  /*7c50*/  FFMA.FTZ R48, R186, R18, R19 ;  /* 0x00000012ba307223 */ /* 0x000fc80000010013 */
[----:B------:R-:W-:-:S04]  /*7c60*/  FADD.FTZ R48, R214, -R48 ;  /* 0x80000030d6307221 */ /* 0x000fc80000010000 */
[----:B------:R-:W-:Y:S01]  /*7c70*/  FMUL.FTZ R178, R16, R48 ;  /* 0x0000003010b27220 */ /* 0x000fe20000410000 */
[----:B------:R-:W-:-:S03]  /*7c80*/  @P1 PRMT R48, R179, 0x7632, R48 ;  /* 0x00007632b3301816 */ /* 0x000fc60000000030 */
[----:B------:R-:W-:Y:S01]  /*7c90*/  FMUL.FTZ R49, R178, R17 ;  /* 0x00000011b2317220 */ /* 0x000fe20000410000 */
[----:B------:R-:W-:Y:S02]  /*7ca0*/  @P1 SHF.L.U32 R50, R48, 0x10, RZ ;  /* 0x0000001030321819 */ /* 0x000fe400000006ff */
[----:B------:R-:W-:Y:S01]  /*7cb0*/  MOV R48, RZ ;  /* 0x000000ff00307202 */ /* 0x000fe20000000f00 */
[----:B------:R-:W-:Y:S01]  /*7cc0*/  FMUL.FTZ R179, R49, UR14 ;  /* 0x0000000e31b37c20 */ /* 0x000fe20008410000 */
[-CC-:B------:R-:W-:Y:S01]  /*7cd0*/  FFMA.FTZ R49, R209, R18.reuse, R19.reuse ;  /* 0x00000012d1317223 */ /* 0x180fe20000010013 */
[----:B------:R-:W-:Y:S01]  /*7ce0*/  FFMA.FTZ R18, R211, R18, R19 ;  /* 0x00000012d3127223 */ /* 0x000fe20000010013 */
[----:B------:R-:W-:Y:S01]  /*7cf0*/  F2FP.BF16.F32.PACK_AB R175, R178, R175 ;  /* 0x000000afb2af723e */ /* 0x000fe200000010ff */
[----:B------:R-:W-:Y:S01]  /*7d00*/  @P1 FMUL.FTZ R48, R179, R50 ;  /* 0x00000032b3301220 */ /* 0x000fe20000410000 */
[----:B------:R-:W-:Y:S01]  /*7d10*/  FADD.FTZ R49, R221, -R49 ;  /* 0x80000031dd317221 */ /* 0x000fe20000010000 */
[----:B------:R-:W-:Y:S01]  /*7d20*/  FADD.FTZ R19, R220, -R18 ;  /* 0x80000012dc137221 */ /* 0x000fe20000010000 */
[----:B------:R-:W-:Y:S01]  /*7d30*/  FMUL.FTZ R18, R134, R174 ;  /* 0x000000ae86127220 */ /* 0x000fe20000410000 */
[----:B------:R-:W-:Y:S01]  /*7d40*/  FADD.FTZ R51, R51, R48 ;  /* 0x0000003033337221 */ /* 0x000fe20000010000 */
[----:B------:R-:W-:Y:S01]  /*7d50*/  FMUL.FTZ R48, R133, R181 ;  /* 0x000000b585307220 */ /* 0x000fe20000410000 */
[----:B------:R-:W-:Y:S01]  /*7d60*/  FMUL.FTZ R49, R16, R49 ;  /* 0x0000003110317220 */ /* 0x000fe20000410000 */
[----:B------:R-:W-:Y:S01]  /*7d70*/  HFMA2 R50, -RZ, RZ, 0, 0 ;  /* 0x00000000ff327431 */ /* 0x000fe200000001ff */
[----:B------:R-:W-:Y:S01]  /*7d80*/  FSEL R18, R18, RZ, P3 ;  /* 0x000000ff12127208 */ /* 0x000fe20001800000 */
[----:B------:R-:W-:Y:S01]  /*7d90*/  FMUL.FTZ R16, R16, R19 ;  /* 0x0000001310107220 */ /* 0x000fe20000410000 */
[----:B------:R-:W-:Y:S01]  /*7da0*/  FSEL R2, R48, RZ, P2 ;  /* 0x000000ff30027208 */ /* 0x000fe20001000000 */
[CC--:B------:R-:W-:Y:S01]  /*7db0*/  FMUL.FTZ R48, R17.reuse, R49.reuse ;  /* 0x0000003111307220 */ /* 0x0c0fe20000410000 */
[C---:B------:R-:W-:Y:S01]  /*7dc0*/  LOP3.LUT P2, RZ, R184.reuse, 0xff, RZ, 0xc0, !PT ;  /* 0x000000ffb8ff7812 */ /* 0x040fe2000784c0ff */
[----:B------:R-:W-:Y:S01]  /*7dd0*/  FMUL.FTZ R17, R17, R16 ;  /* 0x0000001011117220 */ /* 0x000fe20000410000 */
[----:B------:R-:W-:Y:S01]  /*7de0*/  LOP3.LUT P3, RZ, R184, 0xff00, RZ, 0xc0, !PT ;  /* 0x0000ff00b8ff7812 */ /* 0x000fe2000786c0ff */
[----:B------:R-:W-:Y:S01]  /*7df0*/  FMUL.FTZ R48, R48, UR14 ;  /* 0x0000000e30307c20 */ /* 0x000fe20008410000 */
[----:B------:R-:W-:-:S02]  /*7e00*/  F2FP.BF16.F32.PACK_AB R172, R16, R49 ;  /* 0x0000003110ac723e */ /* 0x000fc400000010ff */
[----:B------:R-:W-:-:S07]  /*7e10*/  F2FP.BF16.F32.PACK_AB R174, R54, R55 ;  /* 0x0000003736ae723e */ /* 0x000fce00000010ff */
[C---:B------:R-:W-:Y:S02]  /*7e20*/  @P2 SHF.L.U32 R181, R176.reuse, 0x10, RZ ;  /* 0x00000010b0b52819 */ /* 0x040fe400000006ff */
[----:B------:R-:W-:-:S03]  /*7e30*/  @P3 PRMT R19, R176, 0x7632, R19 ;  /* 0x00007632b0133816 */ /* 0x000fc60000000013 */
[----:B------:R-:W-:Y:S01]  /*7e40*/  @P2 FMUL.FTZ R50, R181, R48 ;  /* 0x00000030b5322220 */ /* 0x000fe20000410000 */
[----:B------:R-:W-:-:S03]  /*7e50*/  @P3 SHF.L.U32 R19, R19, 0x10, RZ ;  /* 0x0000001013133819 */ /* 0x000fc600000006ff */
[----:B------:R-:W-:Y:S01]  /*7e60*/  FADD.FTZ R50, R52, R50 ;  /* 0x0000003234327221 */ /* 0x000fe20000010000 */
[----:B------:R-:W-:Y:S01]  /*7e70*/  FMUL.FTZ R52, R17, UR14 ;  /* 0x0000000e11347c20 */ /* 0x000fe20008410000 */
[----:B------:R-:W-:-:S03]  /*7e80*/  MOV R17, RZ ;  /* 0x000000ff00117202 */ /* 0x000fc60000000f00 */
[----:B------:R-:W-:-:S04]  /*7e90*/  @P3 FMUL.FTZ R17, R19, R52 ;  /* 0x0000003413113220 */ /* 0x000fc80000410000 */
[----:B------:R-:W-:Y:S01]  /*7ea0*/  FADD.FTZ R53, R53, R17 ;  /* 0x0000001135357221 */ /* 0x000fe20000010000 */
[----:B------:R-:W-:-:S05]  /*7eb0*/  FMUL.FTZ R17, R135, R179 ;  /* 0x000000b387117220 */ /* 0x000fca0000410000 */
[----:B------:R-:W-:-:S04]  /*7ec0*/  FSEL R17, R17, RZ, P1 ;  /* 0x000000ff11117208 */ /* 0x000fc80000800000 */
[----:B------:R-:W-:Y:S02]  /*7ed0*/  F2FP.BF16.F32.PACK_AB R19, R17, R18 ;  /* 0x000000121113723e */ /* 0x000fe400000010ff */
[----:B------:R-:W-:Y:S02]  /*7ee0*/  F2FP.BF16.F32.PACK_AB R18, R2, R0 ;  /* 0x000000000212723e */ /* 0x000fe400000010ff */
[----:B------:R0:W5:Y:S04]  /*7ef0*/  LDL.LU R2, [R1+0x158] ;  /* 0x0001580001027983 */ /* 0x0001680000300800 */
[----:B------:R0:W5:Y:S01]  /*7f00*/  LDL.LU R0, [R1+0x154] ;  /* 0x0001540001007983 */ /* 0x0001620000300800 */
[----:B------:R-:W-:Y:S01]  /*7f10*/  FMUL.FTZ R16, R138, R180 ;  /* 0x000000b48a107220 */ /* 0x000fe20000410000 */
[----:B------:R-:W-:Y:S01]  /*7f20*/  FMUL.FTZ R17, R139, R177 ;  /* 0x000000b18b117220 */ /* 0x000fe20000410000 */
[----:B------:R-:W-:Y:S01]  /*7f30*/  FMUL.FTZ R48, R136, R48 ;  /* 0x0000003088307220 */ /* 0x000fe20000410000 */
[----:B------:R-:W-:-:S02]  /*7f40*/  FMUL.FTZ R49, R137, R52 ;  /* 0x0000003489317220 */ /* 0x000fc40000410000 */
[----:B------:R-:W-:Y:S02]  /*7f50*/  FSEL R16, R16, RZ, P5 ;  /* 0x000000ff10107208 */ /* 0x000fe40002800000 */
[----:B------:R-:W-:Y:S02]  /*7f60*/  FSEL R17, R17, RZ, P4 ;  /* 0x000000ff11117208 */ /* 0x000fe40002000000 */
[----:B------:R-:W-:Y:S02]  /*7f70*/  FSEL R48, R48, RZ, P2 ;  /* 0x000000ff30307208 */ /* 0x000fe40001000000 */
[----:B------:R-:W-:Y:S02]  /*7f80*/  FSEL R49, R49, RZ, P3 ;  /* 0x000000ff31317208 */ /* 0x000fe40001800000 */
[----:B------:R-:W-:Y:S02]  /*7f90*/  F2FP.BF16.F32.PACK_AB R17, R17, R16 ;  /* 0x000000101111723e */ /* 0x000fe400000010ff */
[----:B------:R-:W-:Y:S01]  /*7fa0*/  F2FP.BF16.F32.PACK_AB R16, R49, R48 ;  /* 0x000000303110723e */ /* 0x000fe200000010ff */
[----:B0-----:R-:W-:Y:S06]  /*7fb0*/  BRA `(.L_x_5761) ;  /* 0x0000000400a87947 */ /* 0x001fec0003800000 */
.L_x_5760:
[----:B------:R-:W-:Y:S01]  /*7fc0*/  FFMA.FTZ R180, R191, R18, R19 ;  /* 0x00000012bfb47223 */ /* 0x000fe20000010013 */
[C---:B-----5:R-:W-:Y:S01]  /*7fd0*/  LOP3.LUT P5, RZ, R184.reuse, 0xff0000, RZ, 0xc0, !PT ;  /* 0x00ff0000b8ff7812 */ /* 0x060fe200078ac0ff */
[----:B------:R-:W-:Y:S01]  /*7fe0*/  HFMA2 R182, -RZ, RZ, 0, 0 ;  /* 0x00000000ffb67431 */ /* 0x000fe200000001ff */
[----:B------:R-:W-:Y:S01]  /*7ff0*/  LOP3.LUT P4, RZ, R184, 0xff000000, RZ, 0xc0, !PT ;  /* 0xff000000b8ff7812 */ /* 0x000fe2000788c0ff */
[----:B------:R-:W-:Y:S01]  /*8000*/  FADD.FTZ R180, R219, -R180 ;  /* 0x800000b4dbb47221 */ /* 0x000fe20000010000 */
[C---:B------:R-:W-:Y:S02]  /*8010*/  LOP3.LUT P1, RZ, R185.reuse, 0xff, RZ, 0xc0, !PT ;  /* 0x000000ffb9ff7812 */ /* 0x040fe4000782c0ff */
[C---:B------:R-:W-:Y:S01]  /*8020*/  LOP3.LUT P2, RZ, R185.reuse, 0xff00, RZ, 0xc0, !PT ;  /* 0x0000ff00b9ff7812 */ /* 0x040fe2000784c0ff */
[----:B------:R-:W-:Y:S01]  /*8030*/  FMUL.FTZ R180, R16, R180 ;  /* 0x000000b410b47220 */ /* 0x000fe20000410000 */
        /* <DEDUP_REMOVED lines=9> */
[----:B------:R-:W-:Y:S01]  /*80d0*/  FMUL.FTZ R54, R16, R180 ;  /* 0x000000b410367220 */ /* 0x000fe20000410000 */
[----:B------:R0:W-:Y:S03]  /*80e0*/  STL [R1+0x8], R182 ;  /* 0x000008b601007387 */ /* 0x0001e60000100800 */
        /* <DEDUP_REMOVED lines=14> */
[----:B------:R-:W-:-:S03]  /*81d0*/  FMUL.FTZ R54, R132, R54 ;  /* 0x0000003684367220 */ /* 0x000fc60000410000 */
[----:B------:R-:W-:Y:S01]  /*81e0*/  FADD.FTZ R227, R48, R55 ;  /* 0x0000003730e37221 */ /* 0x000fe20000010000 */
[----:B------:R-:W-:Y:S01]  /*81f0*/  FFMA.FTZ R48, R188, R18, R19 ;  /* 0x00000012bc307223 */ /* 0x000fe20000010013 */
[----:B------:R-:W-:-:S03]  /*8200*/  @P2 PRMT R55, R178, 0x7632, R55 ;  /* 0x00007632b2372816 */ /* 0x000fc60000000037 */
        /* <DEDUP_REMOVED lines=10> */
[----:B------:R-:W-:-:S03]  /*82b0*/  @P3 SHF.L.U32 R177, R179, 0x10, RZ ;  /* 0x00000010b3b13819 */ /* 0x000fc600000006ff */
[----:B------:R-:W-:-:S04]  /*82c0*/  FMUL.FTZ R48, R16, R48 ;  /* 0x0000003010307220 */ /* 0x000fc80000410000 */
[----:B------:R-:W-:-:S04]  /*82d0*/  FMUL.FTZ R48, R17, R48 ;  /* 0x0000003011307220 */ /* 0x000fc80000410000 */
[----:B------:R-:W-:Y:S01]  /*82e0*/  FMUL.FTZ R49, R48, UR14 ;  /* 0x0000000e30317c20 */ /* 0x000fe20008410000 */
[----:B------:R-:W-:-:S03]  /*82f0*/  HFMA2 R48, -RZ, RZ, 0, 0 ;  /* 0x00000000ff307431 */ /* 0x000fc600000001ff */
[-C--:B------:R-:W-:Y:S01]  /*8300*/  @P3 FMUL.FTZ R48, R177, R49.reuse ;  /* 0x00000031b1303220 */ /* 0x080fe20000410000 */
[----:B------:R-:W-:-:S03]  /*8310*/  FMUL.FTZ R49, R134, R49 ;  /* 0x0000003186317220 */ /* 0x000fc60000410000 */
[----:B0-----:R-:W-:Y:S01]  /*8320*/  FADD.FTZ R182, R50, R48 ;  /* 0x0000003032b67221 */ /* 0x001fe20000010000 */
[----:B------:R-:W-:Y:S01]  /*8330*/  FSEL R48, R54, RZ, P1 ;  /* 0x000000ff36307208 */ /* 0x000fe20000800000 */
[----:B------:R-:W-:Y:S01]  /*8340*/  FFMA.FTZ R50, R186, R18, R19 ;  /* 0x00000012ba327223 */ /* 0x000fe20000010013 */
[----:B------:R-:W-:-:S03]  /*8350*/  ISETP.GE.U32.AND P1, PT, R184, RZ, PT ;  /* 0x000000ffb800720c */ /* 0x000fc60003f26070 */
[----:B------:R-:W-:Y:S01]  /*8360*/  FADD.FTZ R50, R214, -R50 ;  /* 0x80000032d6327221 */ /* 0x000fe20000010000 */
[----:B------:R-:W-:-:S03]  /*8370*/  ISETP.GE.U32.AND.EX P1, PT, R185, 0x1000000, PT, P1 ;  /* 0x01000000b900780c */ /* 0x000fc60003f26110 */
[----:B------:R-:W-:-:S04]  /*8380*/  FMUL.FTZ R50, R16, R50 ;  /* 0x0000003210327220 */ /* 0x000fc80000410000 */
[----:B------:R-:W-:-:S04]  /*8390*/  FMUL.FTZ R50, R17, R50 ;  /* 0x0000003211327220 */ /* 0x000fc80000410000 */
[----:B------:R-:W-:Y:S02]  /*83a0*/  FMUL.FTZ R50, R50, UR14 ;  /* 0x0000000e32327c20 */ /* 0x000fe40008410000 */
[----:B------:R-:W-:-:S04]  /*83b0*/  @P1 PRMT R54, R179, 0x7632, R54 ;  /* 0x00007632b3361816 */ /* 0x000fc80000000036 */
[----:B------:R-:W-:Y:S02]  /*83c0*/  @P1 SHF.L.U32 R177, R54, 0x10, RZ ;  /* 0x0000001036b11819 */ /* 0x000fe400000006ff */
[----:B------:R-:W-:-:S03]  /*83d0*/  MOV R54, RZ ;  /* 0x000000ff00367202 */ /* 0x000fc60000000f00 */
[----:B------:R-:W-:Y:S01]  /*83e0*/  @P1 FMUL.FTZ R54, R177, R50 ;  /* 0x00000032b1361220 */ /* 0x000fe20000410000 */
[----:B------:R-:W-:Y:S01]  /*83f0*/  FMUL.FTZ R177, R133, R55 ;  /* 0x0000003785b17220 */ /* 0x000fe20000410000 */
[-CC-:B------:R-:W-:Y:S01]  /*8400*/  FFMA.FTZ R55, R209, R18.reuse, R19.reuse ;  /* 0x00000012d1377223 */ /* 0x180fe20000010013 */
[----:B------:R-:W-:Y:S01]  /*8410*/  FFMA.FTZ R19, R211, R18, R19 ;  /* 0x00000012d3137223 */ /* 0x000fe20000010013 */
[----:B------:R-:W-:Y:S02]  /*8420*/  FADD.FTZ R51, R51, R54 ;  /* 0x0000003633337221 */ /* 0x000fe40000010000 */
[----:B------:R-:W-:Y:S01]  /*8430*/  FSEL R18, R177, RZ, P2 ;  /* 0x000000ffb1127208 */ /* 0x000fe20001000000 */
[----:B------:R-:W-:Y:S01]  /*8440*/  FADD.FTZ R55, R221, -R55 ;  /* 0x80000037dd377221 */ /* 0x000fe20000010000 */
[----:B------:R-:W-:Y:S01]  /*8450*/  LOP3.LUT P2, RZ, R184, 0xff, RZ, 0xc0, !PT ;  /* 0x000000ffb8ff7812 */ /* 0x000fe2000784c0ff */
[----:B------:R-:W-:Y:S01]  /*8460*/  FADD.FTZ R177, R220, -R19 ;  /* 0x80000013dcb17221 */ /* 0x000fe20000010000 */
[----:B------:R-:W-:Y:S01]  /*8470*/  FSEL R19, R49, RZ, P3 ;  /* 0x000000ff31137208 */ /* 0x000fe20001800000 */
[----:B------:R-:W-:Y:S01]  /*8480*/  FMUL.FTZ R49, R16, R55 ;  /* 0x0000003710317220 */ /* 0x000fe20000410000 */
[----:B------:R-:W-:Y:S01]  /*8490*/  LOP3.LUT P3, RZ, R184, 0xff00, RZ, 0xc0, !PT ;  /* 0x0000ff00b8ff7812 */ /* 0x000fe2000786c0ff */
[----:B------:R-:W-:Y:S01]  /*84a0*/  FMUL.FTZ R55, R16, R177 ;  /* 0x000000b110377220 */ /* 0x000fe20000410000 */
[----:B------:R-:W-:Y:S01]  /*84b0*/  F2FP.BF16.F32.PACK_AB R18, R18, R48 ;  /* 0x000000301212723e */ /* 0x000fe200000010ff */
[----:B------:R-:W-:Y:S01]  /*84c0*/  FMUL.FTZ R16, R17, R49 ;  /* 0x0000003111107220 */ /* 0x000fe20000410000 */
[----:B------:R-:W-:-:S02]  /*84d0*/  HFMA2 R49, -RZ, RZ, 0, 0 ;  /* 0x00000000ff317431 */ /* 0x000fc400000001ff */
[----:B------:R-:W-:Y:S01]  /*84e0*/  FMUL.FTZ R17, R17, R55 ;  /* 0x0000003711117220 */ /* 0x000fe20000410000 */
[----:B------:R-:W-:Y:S01]  /*84f0*/  FMUL.FTZ R48, R138, R181 ;  /* 0x000000b58a307220 */ /* 0x000fe20000410000 */
[----:B------:R-:W-:Y:S01]  /*8500*/  FMUL.FTZ R16, R16, UR14 ;  /* 0x0000000e10107c20 */ /* 0x000fe20008410000 */
[----:B------:R-:W-:Y:S01]  /*8510*/  @P2 SHF.L.U32 R54, R176, 0x10, RZ ;  /* 0x00000010b0362819 */ /* 0x000fe200000006ff */
[----:B------:R-:W-:Y:S02]  /*8520*/  FMUL.FTZ R17, R17, UR14 ;  /* 0x0000000e11117c20 */ /* 0x000fe40008410000 */
[----:B------:R-:W-:Y:S02]  /*8530*/  FSEL R48, R48, RZ, P5 ;  /* 0x000000ff30307208 */ /* 0x000fe40002800000 */
[----:B------:R-:W-:Y:S01]  /*8540*/  @P3 PRMT R55, R176, 0x7632, R55 ;  /* 0x00007632b0373816 */ /* 0x000fe20000000037 */
[----:B------:R-:W-:Y:S01]  /*8550*/  @P2 FMUL.FTZ R49, R54, R16 ;  /* 0x0000001036312220 */ /* 0x000fe20000410000 */
[----:B------:R-:W-:Y:S01]  /*8560*/  FMUL.FTZ R176, R135, R50 ;  /* 0x0000003287b07220 */ /* 0x000fe20000410000 */
[----:B------:R-:W-:Y:S01]  /*8570*/  MOV R54, RZ ;  /* 0x000000ff00367202 */ /* 0x000fe20000000f00 */
[----:B------:R-:W-:Y:S01]  /*8580*/  FMUL.FTZ R16, R136, R16 ;  /* 0x0000001088107220 */ /* 0x000fe20000410000 */
[----:B------:R-:W-:Y:S01]  /*8590*/  @P3 SHF.L.U32 R55, R55, 0x10, RZ ;  /* 0x0000001037373819 */ /* 0x000fe200000006ff */
[----:B------:R-:W-:Y:S01]  /*85a0*/  FADD.FTZ R50, R52, R49 ;  /* 0x0000003134327221 */ /* 0x000fe20000010000 */
[----:B------:R-:W-:-:S02]  /*85b0*/  FSEL R49, R176, RZ, P1 ;  /* 0x000000ffb0317208 */ /* 0x000fc40000800000 */
[----:B------:R-:W-:Y:S01]  /*85c0*/  FSEL R16, R16, RZ, P2 ;  /* 0x000000ff10107208 */ /* 0x000fe20001000000 */
[----:B------:R-:W-:Y:S01]  /*85d0*/  @P3 FMUL.FTZ R54, R55, R17 ;  /* 0x0000001137363220 */ /* 0x000fe20000410000 */
[----:B------:R-:W-:Y:S01]  /*85e0*/  F2FP.BF16.F32.PACK_AB R19, R49, R19 ;  /* 0x000000133113723e */ /* 0x000fe200000010ff */
[----:B------:R-:W-:Y:S01]  /*85f0*/  FMUL.FTZ R49, R139, R180 ;  /* 0x000000b48b317220 */ /* 0x000fe20000410000 */
[----:B------:R-:W-:Y:S01]  /*8600*/  FMUL.FTZ R17, R137, R17 ;  /* 0x0000001189117220 */ /* 0x000fe20000410000 */
[----:B------:R-:W-:-:S03]  /*8610*/  FADD.FTZ R53, R53, R54 ;  /* 0x0000003635357221 */ /* 0x000fc60000010000 */
[----:B------:R-:W-:Y:S02]  /*8620*/  FSEL R49, R49, RZ, P4 ;  /* 0x000000ff31317208 */ /* 0x000fe40002000000 */
[----:B------:R-:W-:Y:S02]  /*8630*/  FSEL R52, R17, RZ, P3 ;  /* 0x000000ff11347208 */ /* 0x000fe40001800000 */
[----:B------:R-:W-:Y:S02]  /*8640*/  F2FP.BF16.F32.PACK_AB R17, R49, R48 ;  /* 0x000000303111723e */ /* 0x000fe400000010ff */
[----:B------:R-:W-:-:S07]  /*8650*/  F2FP.BF16.F32.PACK_AB R16, R52, R16 ;  /* 0x000000103410723e */ /* 0x000fce00000010ff */
.L_x_5761:
[----:B------:R3:W5:Y:S01]  /*8660*/  LDL.LU R54, [R1+0x8] ;  /* 0x0000080001367983 */ /* 0x0007620000300800 */
        /* <DEDUP_REMOVED lines=10> */
[----:B------:R-:W-:Y:S01]  /*8710*/  MOV R49, R183 ;  /* 0x000000b700317202 */ /* 0x000fe20000000f00 */
[----:B---3--:R-:W-:Y:S06]  /*8720*/  BRA `(.L_x_5759) ;  /* 0x00000050007c7947 */ /* 0x008fec0003800000 */
.L_x_5742:
[----:B------:R-:W-:-:S04]  /*8730*/  UISETP.NE.U32.AND UP0, UPT, UR12, URZ, UPT ;  /* 0x000000ff0c00728c */ /* 0x000fc8000bf05070 */
[----:B------:R-:W-:-:S09]  /*8740*/  UISETP.NE.AND.EX UP0, UPT, UR13, URZ, UPT, UP0 ;  /* 0x000000ff0d00728c */ /* 0x000fd2000bf05300 */
[----:B------:R-:W-:Y:S05]  /*8750*/  BRA.U UP0, `(.L_x_5762) ;  /* 0x0000002500f47547 */ /* 0x000fea000b800000 */
[----:B------:R-:W-:Y:S04]  /*8760*/  BSSY.RECONVERGENT B2, `(.L_x_5763) ;  /* 0x0000080000027945 */ /* 0x000fe80003800200 */
[----:B------:R-:W-:Y:S05]  /*8770*/  @!P3 BRA `(.L_x_5764) ;  /* 0x0000000400f8b947 */ /* 0x000fea0003800000 */
[----:B------:R-:W0:Y:S01]  /*8780*/  LDC.64 R176, c[0x0][0x390] ;  /* 0x0000e400ffb07b82 */ /* 0x000e220000000a00 */
[----:B-1----:R-:W-:Y:S01]  /*8790*/  FFMA.FTZ R178, R0, R18, R19 ;  /* 0x0000001200b27223 */ /* 0x002fe20000010013 */
[----:B------:R-:W-:Y:S01]  /*87a0*/  SHF.L.U32 R179, R44, 0x10, RZ ;  /* 0x000000102cb37819 */ /* 0x000fe200000006ff */
[----:B------:R-:W2:Y:S02]  /*87b0*/  LDL R227, [R1+0x4] ;  /* 0x0000040001e37983 */ /* 0x000ea40000100800 */
[----:B------:R-:W-:Y:S02]  /*87c0*/  FADD.FTZ R178, R212, -R178 ;  /* 0x800000b2d4b27221 */ /* 0x000fe40000010000 */
[----:B------:R-:W3:Y:S02]  /*87d0*/  LDL R183, [R1] ;  /* 0x0000000001b77983 */ /* 0x000ee40000100800 */
[----:B-----5:R-:W-:Y:S01]  /*87e0*/  FFMA.FTZ R180, R16, R178, R179 ;  /* 0x000000b210b47223 */ /* 0x020fe200000100b3 */
[----:B0-----:R-:W-:-:S06]  /*87f0*/  IMAD.WIDE.U32 R176, R15, 0x10, R176 ;  /* 0x000000100fb07825 */ /* 0x001fcc00078e00b0 */
[----:B------:R-:W4:Y:S01]  /*8800*/  LDG.E.128 R176, desc[UR6][R176.64] ;  /* 0x00000006b0b07981 */ /* 0x000f22000c1e1d00 */
[----:B------:R-:W-:Y:S01]  /*8810*/  LOP3.LUT P3, RZ, R20, 0xff, RZ, 0xc0, !PT ;  /* 0x000000ff14ff7812 */ /* 0x000fe2000786c0ff */
[----:B------:R-:W-:Y:S01]  /*8820*/  FMUL.FTZ R180, R180, R17 ;  /* 0x00000011b4b47220 */ /* 0x000fe20000410000 */
[----:B------:R-:W-:Y:S01]  /*8830*/  HFMA2 R181, -RZ, RZ, 0, 0 ;  /* 0x00000000ffb57431 */ /* 0x000fe200000001ff */
[----:B------:R-:W-:Y:S02]  /*8840*/  LOP3.LUT P4, RZ, R20, 0xff00, RZ, 0xc0, !PT ;  /* 0x0000ff0014ff7812 */ /* 0x000fe4000788c0ff */
[----:B------:R-:W-:-:S08]  /*8850*/  FMUL.FTZ R180, R180, UR14 ;  /* 0x0000000eb4b47c20 */ /* 0x000fd00008410000 */
[----:B----4-:R-:W-:Y:S02]  /*8860*/  @P3 SHF.L.U32 R182, R176, 0x10, RZ ;  /* 0x00000010b0b63819 */ /* 0x010fe400000006ff */
[----:B------:R-:W-:-:S03]  /*8870*/  PRMT R176, R44, 0x7632, R176 ;  /* 0x000076322cb07816 */ /* 0x000fc600000000b0 */
[----:B------:R-:W-:Y:S01]  /*8880*/  @P3 FMUL.FTZ R181, R180, R182 ;  /* 0x000000b6b4b53220 */ /* 0x000fe20000410000 */
[----:B------:R-:W-:-:S03]  /*8890*/  FFMA.FTZ R182, R208, R18, R19 ;  /* 0x00000012d0b67223 */ /* 0x000fc60000010013 */
[----:B------:R-:W-:Y:S01]  /*88a0*/  FADD.FTZ R84, R84, R181 ;  /* 0x000000b554547221 */ /* 0x000fe20000010000 */
[C---:B------:R-:W-:Y:S01]  /*88b0*/  SHF.L.U32 R181, R176.reuse, 0x10, RZ ;  /* 0x00000010b0b57819 */ /* 0x040fe200000006ff */
[----:B--2---:R-:W-:Y:S01]  /*88c0*/  FADD.FTZ R182, R227, -R182 ;  /* 0x800000b6e3b67221 */ /* 0x004fe20000010000 */
[----:B------:R-:W-:-:S03]  /*88d0*/  @P4 PRMT R176, R176, 0x7632, R176 ;  /* 0x00007632b0b04816 */ /* 0x000fc600000000b0 */
[----:B------:R-:W-:Y:S01]  /*88e0*/  FFMA.FTZ R181, R16, R182, R181 ;  /* 0x000000b610b57223 */ /* 0x000fe200000100b5 */
[----:B------:R-:W-:Y:S02]  /*88f0*/  @P4 SHF.L.U32 R176, R176, 0x10, RZ ;  /* 0x00000010b0b04819 */ /* 0x000fe400000006ff */
[----:B------:R-:W-:Y:S01]  /*8900*/  MOV R182, RZ ;  /* 0x000000ff00b67202 */ /* 0x000fe20000000f00 */
[----:B------:R-:W-:-:S04]  /*8910*/  FMUL.FTZ R181, R181, R17 ;  /* 0x00000011b5b57220 */ /* 0x000fc80000410000 */
[----:B------:R-:W-:-:S04]  /*8920*/  FMUL.FTZ R181, R181, UR14 ;  /* 0x0000000eb5b57c20 */ /* 0x000fc80008410000 */
[----:B------:R-:W-:Y:S01]  /*8930*/  @P4 FMUL.FTZ R182, R181, R176 ;  /* 0x000000b0b5b64220 */ /* 0x000fe20000410000 */
[----:B------:R-:W-:Y:S01]  /*8940*/  FMUL.FTZ R176, R168, R180 ;  /* 0x000000b4a8b07220 */ /* 0x000fe20000410000 */
[----:B------:R-:W-:Y:S01]  /*8950*/  FMUL.FTZ R181, R169, R181 ;  /* 0x000000b5a9b57220 */ /* 0x000fe20000410000 */
[----:B------:R-:W-:Y:S01]  /*8960*/  FFMA.FTZ R180, R207, R18, R19 ;  /* 0x00000012cfb47223 */ /* 0x000fe20000010013 */
[----:B------:R-:W-:Y:S02]  /*8970*/  FADD.FTZ R85, R85, R182 ;  /* 0x000000b655557221 */ /* 0x000fe40000010000 */
[----:B------:R-:W-:Y:S01]  /*8980*/  FSEL R176, R176, RZ, P3 ;  /* 0x000000ffb0b07208 */ /* 0x000fe20001800000 */
[----:B---3--:R-:W-:Y:S01]  /*8990*/  FADD.FTZ R180, R183, -R180 ;  /* 0x800000b4b7b47221 */ /* 0x008fe20000010000 */
[----:B------:R-:W-:Y:S02]  /*89a0*/  FSEL R181, R181, RZ, P4 ;  /* 0x000000ffb5b57208 */ /* 0x000fe40002000000 */
[----:B------:R-:W-:-:S02]  /*89b0*/  LOP3.LUT P3, RZ, R20, 0xff0000, RZ, 0xc0, !PT ;  /* 0x00ff000014ff7812 */ /* 0x000fc4000786c0ff */
[----:B------:R-:W-:Y:S02]  /*89c0*/  F2FP.BF16.F32.PACK_AB R176, R181, R176 ;  /* 0x000000b0b5b0723e */ /* 0x000fe400000010ff */
[----:B------:R-:W-:Y:S02]  /*89d0*/  SHF.L.U32 R181, R45, 0x10, RZ ;  /* 0x000000102db57819 */ /* 0x000fe400000006ff */
[----:B------:R-:W-:-:S03]  /*89e0*/  LOP3.LUT P4, RZ, R20, 0xff000000, RZ, 0xc0, !PT ;  /* 0xff00000014ff7812 */ /* 0x000fc6000788c0ff */
[----:B------:R-:W-:Y:S01]  /*89f0*/  FFMA.FTZ R180, R16, R180, R181 ;  /* 0x000000b410b47223 */ /* 0x000fe200000100b5 */
[----:B------:R-:W-:-:S03]  /*8a00*/  HFMA2 R181, -RZ, RZ, 0, 0 ;  /* 0x00000000ffb57431 */ /* 0x000fc600000001ff */
[----:B------:R-:W-:Y:S01]  /*8a10*/  FMUL.FTZ R180, R180, R17 ;  /* 0x00000011b4b47220 */ /* 0x000fe20000410000 */
[----:B------:R-:W-:Y:S02]  /*8a20*/  @P3 SHF.L.U32 R182, R177, 0x10, RZ ;  /* 0x00000010b1b63819 */ /* 0x000fe400000006ff */
[----:B------:R-:W-:Y:S01]  /*8a30*/  PRMT R177, R45, 0x7632, R177 ;  /* 0x000076322db17816 */ /* 0x000fe200000000b1 */
[----:B------:R-:W-:-:S04]  /*8a40*/  FMUL.FTZ R180, R180, UR14 ;  /* 0x0000000eb4b47c20 */ /* 0x000fc80008410000 */
[----:B------:R-:W-:Y:S01]  /*8a50*/  @P3 FMUL.FTZ R181, R180, R182 ;  /* 0x000000b6b4b53220 */ /* 0x000fe20000410000 */
[----:B------:R-:W-:-:S03]  /*8a60*/  FFMA.FTZ R182, R206, R18, R19 ;  /* 0x00000012ceb67223 */ /* 0x000fc60000010013 */
[----:B------:R-:W-:Y:S01]  /*8a70*/  FADD.FTZ R86, R86, R181 ;  /* 0x000000b556567221 */ /* 0x000fe20000010000 */
[C---:B------:R-:W-:Y:S01]  /*8a80*/  SHF.L.U32 R181, R177.reuse, 0x10, RZ ;  /* 0x00000010b1b57819 */ /* 0x040fe200000006ff */
[----:B------:R-:W-:Y:S01]  /*8a90*/  FADD.FTZ R182, R252, -R182 ;  /* 0x800000b6fcb67221 */ /* 0x000fe20000010000 */
        /* <DEDUP_REMOVED lines=12> */
[----:B------:R-:W-:Y:S01]  /*8b60*/  FADD.FTZ R180, R251, -R180 ;  /* 0x800000b4fbb47221 */ /* 0x000fe20000010000 */
        /* <DEDUP_REMOVED lines=14> */
[----:B------:R-:W-:Y:S01]  /*8c50*/  SHF.L.U32 R181, R178, 0x10, RZ ;  /* 0x00000010b2b57819 */ /* 0x000fe200000006ff */
        /* <DEDUP_REMOVED lines=18> */
[----:B------:R-:W-:-:S03]  /*8d80*/  ISETP.GE.U32.AND P3, PT, R20, RZ, PT ;  /* 0x000000ff1400720c */ /* 0x000fc60003f66070 */
[----:B------:R-:W-:Y:S01]  /*8d90*/  FFMA.FTZ R180, R16, R180, R181 ;  /* 0x000000b410b47223 */ /* 0x000fe200000100b5 */
[----:B------:R-:W-:Y:S01]  /*8da0*/  HFMA2 R181, -RZ, RZ, 0, 0 ;  /* 0x00000000ffb57431 */ /* 0x000fe200000001ff */
[----:B------:R-:W-:Y:S02]  /*8db0*/  ISETP.GE.U32.AND.EX P3, PT, R21, 0x1000000, PT, P3 ;  /* 0x010000001500780c */ /* 0x000fe40003f66130 */
        /* <DEDUP_REMOVED lines=17> */
[----:B------:R-:W-:Y:S02]  /*8ed0*/  FMUL.FTZ R179, R166, R180 ;  /* 0x000000b4a6b37220 */ /* 0x000fe40000410000 */
[----:B------:R-:W-:Y:S02]  /*8ee0*/  FADD.FTZ R83, R83, R182 ;  /* 0x000000b653537221 */ /* 0x000fe40000010000 */
[----:B------:R-:W-:Y:S02]  /*8ef0*/  FSEL R181, R181, RZ, P3 ;  /* 0x000000ffb5b57208 */ /* 0x000fe40001800000 */
[----:B------:R-:W-:-:S04]  /*8f00*/  FSEL R179, R179, RZ, P4 ;  /* 0x000000ffb3b37208 */ /* 0x000fc80002000000 */
[----:B------:R-:W-:Y:S02]  /*8f10*/  F2FP.BF16.F32.PACK_AB R179, R181, R179 ;  /* 0x000000b3b5b3723e */ /* 0x000fe400000010ff */
[----:B------:R-:W0:Y:S02]  /*8f20*/  LDC.64 R180, c[0x0][0x468] ;  /* 0x00011a00ffb47b82 */ /* 0x000e240000000a00 */
[C---:B0-----:R-:W-:Y:S01]  /*8f30*/  IMAD.WIDE.U32 R180, R15.reuse, 0x10, R180 ;  /* 0x000000100fb47825 */ /* 0x041fe200078e00b4 */
[----:B------:R-:W-:-:S04]  /*8f40*/  IADD3 R15, PT, PT, R15, 0x20, RZ ;  /* 0x000000200f0f7810 */ /* 0x000fc80007ffe0ff */
[----:B------:R0:W-:Y:S03]  /*8f50*/  STG.E.128 desc[UR6][R180.64], R176 ;  /* 0x000000b0b4007986 */ /* 0x0001e6000c101d06 */
.L_x_5764:
[----:B------:R-:W-:Y:S05]  /*8f60*/  BSYNC.RECONVERGENT B2 ;  /* 0x0000000000027941 */ /* 0x000fea0003800200 */
.L_x_5763:
[----:B------:R-:W-:Y:S04]  /*8f70*/  BSSY.RECONVERGENT B2, `(.L_x_5765) ;  /* 0x000007e000027945 */ /* 0x000fe80003800200 */
[----:B------:R-:W-:Y:S05]  /*8f80*/  @!P2 BRA `(.L_x_5766) ;  /* 0x0000000400f0a947 */ /* 0x000fea0003800000 */
[----:B0-----:R-:W0:Y:S01]  /*8f90*/  LDC.64 R176, c[0x0][0x390] ;  /* 0x0000e400ffb07b82 */ /* 0x001e220000000a00 */
[----:B-1----:R-:W-:Y:S01]  /*8fa0*/  FFMA.FTZ R178, R201, R18, R19 ;  /* 0x00000012c9b27223 */ /* 0x002fe20000010013 */
[----:B------:R-:W-:-:S03]  /*8fb0*/  SHF.L.U32 R179, R40, 0x10, RZ ;  /* 0x0000001028b37819 */ /* 0x000fc600000006ff */
[----:B------:R-:W-:-:S04]  /*8fc0*/  FADD.FTZ R178, R247, -R178 ;  /* 0x800000b2f7b27221 */ /* 0x000fc80000010000 */
[----:B-----5:R-:W-:Y:S01]  /*8fd0*/  FFMA.FTZ R180, R16, R178, R179 ;  /* 0x000000b210b47223 */ /* 0x020fe200000100b3 */
[----:B0-----:R-:W-:-:S06]  /*8fe0*/  IMAD.WIDE.U32 R176, R15, 0x10, R176 ;  /* 0x000000100fb07825 */ /* 0x001fcc00078e00b0 */
[----:B------:R-:W2:Y:S01]  /*8ff0*/  LDG.E.128 R176, desc[UR6][R176.64] ;  /* 0x00000006b0b07981 */ /* 0x000ea2000c1e1d00 */
[----:B------:R-:W-:Y:S01]  /*9000*/  LOP3.LUT P2, RZ, R22, 0xff, RZ, 0xc0, !PT ;  /* 0x000000ff16ff7812 */ /* 0x000fe2000784c0ff */
[----:B------:R-:W-:Y:S01]  /*9010*/  FMUL.FTZ R180, R180, R17 ;  /* 0x00000011b4b47220 */ /* 0x000fe20000410000 */
[----:B------:R-:W-:Y:S01]  /*9020*/  HFMA2 R181, -RZ, RZ, 0, 0 ;  /* 0x00000000ffb57431 */ /* 0x000fe200000001ff */
[----:B------:R-:W-:Y:S02]  /*9030*/  LOP3.LUT P3, RZ, R22, 0xff00, RZ, 0xc0, !PT ;  /* 0x0000ff0016ff7812 */ /* 0x000fe4000786c0ff */
[----:B------:R-:W-:-:S08]  /*9040*/  FMUL.FTZ R180, R180, UR14 ;  /* 0x0000000eb4b47c20 */ /* 0x000fd00008410000 */
[----:B--2---:R-:W-:Y:S02]  /*9050*/  @P2 SHF.L.U32 R182, R176, 0x10, RZ ;  /* 0x00000010b0b62819 */ /* 0x004fe400000006ff */
[----:B------:R-:W-:-:S03]  /*9060*/  PRMT R176, R40, 0x7632, R176 ;  /* 0x0000763228b07816 */ /* 0x000fc600000000b0 */
        /* <DEDUP_REMOVED lines=110> */
.L_x_5766:
[----:B------:R-:W-:Y:S05]  /*9750*/  BSYNC.RECONVERGENT B2 ;  /* 0x0000000000027941 */ /* 0x000fea0003800200 */
.L_x_5765:
[----:B------:R-:W-:Y:S04]  /*9760*/  BSSY.RECONVERGENT B2, `(.L_x_5767) ;  /* 0x000007e000027945 */ /* 0x000fe80003800200 */
[----:B------:R-:W-:Y:S05]  /*9770*/  @!P1 BRA `(.L_x_5768) ;  /* 0x0000000400f09947 */ /* 0x000fea0003800000 */
[----:B0-2---:R-:W0:Y:S01]  /*9780*/  LDC.64 R176, c[0x0][0x390] ;  /* 0x0000e400ffb07b82 */ /* 0x005e220000000a00 */
        /* <DEDUP_REMOVED lines=123> */
.L_x_5768:
[----:B------:R-:W-:Y:S05]  /*9f40*/  BSYNC.RECONVERGENT B2 ;  /* 0x0000000000027941 */ /* 0x000fea0003800200 */
.L_x_5767:
[----:B0-23--:R-:W2:Y:S01]  /*9f50*/  LDL.LU R176, [R1+0x14] ;  /* 0x0000140001b07983 */ /* 0x00dea20000300800 */
[----:B------:R-:W-:Y:S01]  /*9f60*/  BSSY.RECONVERGENT B2, `(.L_x_5769) ;  /* 0x000007f000027945 */ /* 0x000fe20003800200 */
[----:B--2---:R-:W-:-:S13]  /*9f70*/  ISETP.NE.AND P1, PT, R176, RZ, PT ;  /* 0x000000ffb000720c */ /* 0x004fda0003f25270 */
[----:B------:R-:W-:Y:S05]  /*9f80*/  @!P1 BRA `(.L_x_5770) ;  /* 0x0000000400f09947 */ /* 0x000fea0003800000 */
[----:B------:R-:W0:Y:S01]  /*9f90*/  LDC.64 R176, c[0x0][0x390] ;  /* 0x0000e400ffb07b82 */ /* 0x000e220000000a00 */
        /* <DEDUP_REMOVED lines=123> */
.L_x_5770:
[----:B------:R-:W-:Y:S05]  /*a750*/  BSYNC.RECONVERGENT B2 ;  /* 0x0000000000027941 */ /* 0x000fea0003800200 */
.L_x_5769:
[----:B------:R-:W-:Y:S05]  /*a760*/  @!P0 BRA `(.L_x_5759) ;  /* 0x00000030006c8947 */ /* 0x000fea0003800000 */
[----:B0-----:R-:W0:Y:S01]  /*a770*/  LDC.64 R180, c[0x0][0x390] ;  /* 0x0000e400ffb47b82 */ /* 0x001e220000000a00 */
[----:B------:R-:W-:Y:S01]  /*a780*/  PRMT R177, R31, 0x7632, R177 ;  /* 0x000076321fb17816 */ /* 0x000fe200000000b1 */
[-CC-:B------:R-:W-:Y:S01]  /*a790*/  FFMA.FTZ R176, R186, R18.reuse, R19.reuse ;  /* 0x00000012bab07223 */ /* 0x180fe20000010013 */
[----:B-1----:R-:W-:Y:S01]  /*a7a0*/  FFMA.FTZ R178, R209, R18, R19 ;  /* 0x00000012d1b27223 */ /* 0x002fe20000010013 */
[----:B------:R-:W-:Y:S02]  /*a7b0*/  SHF.L.U32 R179, R28, 0x10, RZ ;  /* 0x000000101cb37819 */ /* 0x000fe400000006ff */
[----:B------:R-:W-:Y:S01]  /*a7c0*/  SHF.L.U32 R177, R177, 0x10, RZ ;  /* 0x00000010b1b17819 */ /* 0x000fe200000006ff */
[----:B------:R-:W-:Y:S01]  /*a7d0*/  FADD.FTZ R176, R214, -R176 ;  /* 0x800000b0d6b07221 */ /* 0x000fe20000010000 */
[----:B------:R-:W-:-:S03]  /*a7e0*/  FADD.FTZ R178, R221, -R178 ;  /* 0x800000b2ddb27221 */ /* 0x000fc60000010000 */
[----:B-----5:R-:W-:Y:S01]  /*a7f0*/  FFMA.FTZ R182, R16, R176, R177 ;  /* 0x000000b010b67223 */ /* 0x020fe200000100b1 */
[----:B0-----:R-:W-:-:S04]  /*a800*/  IMAD.WIDE.U32 R176, R15, 0x10, R180 ;  /* 0x000000100fb07825 */ /* 0x001fc800078e00b4 */
[----:B------:R-:W-:Y:S02]  /*a810*/  FFMA.FTZ R180, R16, R178, R179 ;  /* 0x000000b210b47223 */ /* 0x000fe400000100b3 */
[----:B------:R-:W2:Y:S01]  /*a820*/  LDG.E.128 R176, desc[UR6][R176.64] ;  /* 0x00000006b0b07981 */ /* 0x000ea2000c1e1d00 */
[----:B------:R-:W-:Y:S01]  /*a830*/  LOP3.LUT P0, RZ, R184, 0xff, RZ, 0xc0, !PT ;  /* 0x000000ffb8ff7812 */ /* 0x000fe2000780c0ff */
[----:B------:R-:W-:Y:S01]  /*a840*/  FMUL.FTZ R180, R180, R17 ;  /* 0x00000011b4b47220 */ /* 0x000fe20000410000 */
[----:B------:R-:W-:Y:S02]  /*a850*/  LOP3.LUT P1, RZ, R184, 0xff00, RZ, 0xc0, !PT ;  /* 0x0000ff00b8ff7812 */ /* 0x000fe4000782c0ff */
[----:B------:R-:W-:Y:S01]  /*a860*/  LOP3.LUT P2, RZ, R185, 0xff0000, RZ, 0xc0, !PT ;  /* 0x00ff0000b9ff7812 */ /* 0x000fe2000784c0ff */
[----:B------:R-:W-:Y:S01]  /*a870*/  FMUL.FTZ R183, R180, UR14 ;  /* 0x0000000eb4b77c20 */ /* 0x000fe20008410000 */
[----:B------:R-:W-:-:S07]  /*a880*/  HFMA2 R180, -RZ, RZ, 0, 0 ;  /* 0x00000000ffb47431 */ /* 0x000fce00000001ff */
        /* <DEDUP_REMOVED lines=16> */
[----:B------:R-:W-:Y:S01]  /*a990*/  FADD.FTZ R53, R53, R181 ;  /* 0x000000b535357221 */ /* 0x000fe20000010000 */
[----:B------:R-:W-:Y:S02]  /*a9a0*/  SHF.L.U32 R181, R29, 0x10, RZ ;  /* 0x000000101db57819 */ /* 0x000fe400000006ff */
[----:B------:R-:W-:Y:S02]  /*a9b0*/  FSEL R176, R176, RZ, P0 ;  /* 0x000000ffb0b07208 */ /* 0x000fe40000000000 */
[----:B------:R-:W-:Y:S02]  /*a9c0*/  FSEL R180, R180, RZ, P1 ;  /* 0x000000ffb4b47208 */ /* 0x000fe40000800000 */
[----:B------:R-:W-:-:S02]  /*a9d0*/  LOP3.LUT P0, RZ, R184, 0xff0000, RZ, 0xc0, !PT ;  /* 0x00ff0000b8ff7812 */ /* 0x000fc4000780c0ff */
[----:B------:R-:W-:Y:S01]  /*a9e0*/  F2FP.BF16.F32.PACK_AB R180, R180, R176 ;  /* 0x000000b0b4b4723e */ /* 0x000fe200000010ff */
[----:B------:R-:W-:Y:S01]  /*a9f0*/  FFMA.FTZ R176, R191, R18, R19 ;  /* 0x00000012bfb07223 */ /* 0x000fe20000010013 */
[----:B------:R-:W-:-:S03]  /*aa00*/  LOP3.LUT P1, RZ, R184, 0xff000000, RZ, 0xc0, !PT ;  /* 0xff000000b8ff7812 */ /* 0x000fc6000782c0ff */
[----:B------:R-:W-:-:S04]  /*aa10*/  FADD.FTZ R176, R219, -R176 ;  /* 0x800000b0dbb07221 */ /* 0x000fc80000010000 */
[----:B------:R-:W-:Y:S02]  /*aa20*/  FFMA.FTZ R176, R16, R176, R181 ;  /* 0x000000b010b07223 */ /* 0x000fe400000100b5 */
[C---:B------:R-:W-:Y:S02]  /*aa30*/  @P0 SHF.L.U32 R181, R177.reuse, 0x10, RZ ;  /* 0x00000010b1b50819 */ /* 0x040fe400000006ff */
[----:B------:R-:W-:Y:S02]  /*aa40*/  FMUL.FTZ R176, R176, R17 ;  /* 0x00000011b0b07220 */ /* 0x000fe40000410000 */
[----:B------:R-:W-:Y:S02]  /*aa50*/  @P1 PRMT R177, R177, 0x7632, R177 ;  /* 0x00007632b1b11816 */ /* 0x000fe400000000b1 */
[----:B------:R-:W-:Y:S01]  /*aa60*/  FMUL.FTZ R183, R176, UR14 ;  /* 0x0000000eb0b77c20 */ /* 0x000fe20008410000 */
[----:B------:R-:W-:Y:S01]  /*aa70*/  HFMA2 R176, -RZ, RZ, 0, 0 ;  /* 0x00000000ffb07431 */ /* 0x000fe200000001ff */
[----:B------:R-:W-:-:S02]  /*aa80*/  @P1 SHF.L.U32 R177, R177, 0x10, RZ ;  /* 0x00000010b1b11819 */ /* 0x000fc400000006ff */
[----:B------:R-:W-:Y:S01]  /*aa90*/  @P0 FMUL.FTZ R176, R183, R181 ;  /* 0x000000b5b7b00220 */ /* 0x000fe20000410000 */
[----:B------:R-:W-:-:S03]  /*aaa0*/  FFMA.FTZ R181, R190, R18, R19 ;  /* 0x00000012beb57223 */ /* 0x000fc60000010013 */
[--C-:B------:R-:W-:Y:S01]  /*aab0*/  FADD.FTZ R54, R54, R176.reuse ;  /* 0x000000b036367221 */ /* 0x100fe20000010000 */
[----:B------:R-:W-:Y:S01]  /*aac0*/  PRMT R176, R29, 0x7632, R176 ;  /* 0x000076321db07816 */ /* 0x000fe200000000b0 */
[----:B------:R-:W-:-:S03]  /*aad0*/  FADD.FTZ R181, R218, -R181 ;  /* 0x800000b5dab57221 */ /* 0x000fc60000010000 */
[----:B------:R-:W-:-:S05]  /*aae0*/  SHF.L.U32 R176, R176, 0x10, RZ ;  /* 0x00000010b0b07819 */ /* 0x000fca00000006ff */
[----:B------:R-:W-:Y:S01]  /*aaf0*/  FFMA.FTZ R176, R16, R181, R176 ;  /* 0x000000b510b07223 */ /* 0x000fe200000100b0 */
[----:B------:R-:W-:-:S03]  /*ab00*/  MOV R181, RZ ;  /* 0x000000ff00b57202 */ /* 0x000fc60000000f00 */
[----:B------:R-:W-:-:S04]  /*ab10*/  FMUL.FTZ R176, R176, R17 ;  /* 0x00000011b0b07220 */ /* 0x000fc80000410000 */
[----:B------:R-:W-:-:S04]  /*ab20*/  FMUL.FTZ R176, R176, UR14 ;  /* 0x0000000eb0b07c20 */ /* 0x000fc80008410000 */
[----:B------:R-:W-:Y:S01]  /*ab30*/  @P1 FMUL.FTZ R181, R176, R177 ;  /* 0x000000b1b0b51220 */ /* 0x000fe20000410000 */
[----:B------:R-:W-:Y:S01]  /*ab40*/  FMUL.FTZ R177, R138, R183 ;  /* 0x000000b78ab17220 */ /* 0x000fe20000410000 */
[----:B------:R-:W-:Y:S02]  /*ab50*/  FMUL.FTZ R176, R139, R176 ;  /* 0x000000b08bb07220 */ /* 0x000fe40000410000 */
[----:B------:R-:W-:Y:S02]  /*ab60*/  FADD.FTZ R55, R55, R181 ;  /* 0x000000b537377221 */ /* 0x000fe40000010000 */
[----:B------:R-:W-:Y:S02]  /*ab70*/  FSEL R177, R177, RZ, P0 ;  /* 0x000000ffb1b17208 */ /* 0x000fe40000000000 */
[----:B------:R-:W-:Y:S02]  /*ab80*/  FSEL R176, R176, RZ, P1 ;  /* 0x000000ffb0b07208 */ /* 0x000fe40000800000 */
[----:B------:R-:W-:-:S02]  /*ab90*/  LOP3.LUT P0, RZ, R185, 0xff, RZ, 0xc0, !PT ;  /* 0x000000ffb9ff7812 */ /* 0x000fc4000780c0ff */
[----:B------:R-:W-:Y:S01]  /*aba0*/  F2FP.BF16.F32.PACK_AB R181, R176, R177 ;  /* 0x000000b1b0b5723e */ /* 0x000fe200000010ff */
[----:B------:R-:W-:Y:S01]  /*abb0*/  FFMA.FTZ R176, R189, R18, R19 ;  /* 0x00000012bdb07223 */ /* 0x000fe20000010013 */
[----:B------:R-:W-:Y:S02]  /*abc0*/  SHF.L.U32 R177, R30, 0x10, RZ ;  /* 0x000000101eb17819 */ /* 0x000fe400000006ff */
[----:B------:R-:W-:Y:S01]  /*abd0*/  LOP3.LUT P1, RZ, R185, 0xff00, RZ, 0xc0, !PT ;  /* 0x0000ff00b9ff7812 */ /* 0x000fe2000782c0ff */
[----:B------:R-:W-:-:S04]  /*abe0*/  FADD.FTZ R176, R217, -R176 ;  /* 0x800000b0d9b07221 */ /* 0x000fc80000010000 */
[----:B------:R-:W-:Y:S02]  /*abf0*/  FFMA.FTZ R176, R16, R176, R177 ;  /* 0x000000b010b07223 */ /* 0x000fe400000100b1 */
[----:B------:R-:W-:Y:S02]  /*ac00*/  @P0 SHF.L.U32 R177, R178, 0x10, RZ ;  /* 0x00000010b2b10819 */ /* 0x000fe400000006ff */
[----:B------:R-:W-:-:S04]  /*ac10*/  FMUL.FTZ R176, R176, R17 ;  /* 0x00000011b0b07220 */ /* 0x000fc80000410000 */
[----:B------:R-:W-:Y:S01]  /*ac20*/  FMUL.FTZ R183, R176, UR14 ;  /* 0x0000000eb0b77c20 */ /* 0x000fe20008410000 */
[----:B------:R-:W-:Y:S01]  /*ac30*/  HFMA2 R176, -RZ, RZ, 0, 0 ;  /* 0x00000000ffb07431 */ /* 0x000fe200000001ff */
[----:B------:R-:W-:-:S04]  /*ac40*/  @P1 PRMT R178, R178, 0x7632, R178 ;  /* 0x00007632b2b21816 */ /* 0x000fc800000000b2 */
[----:B------:R-:W-:Y:S01]  /*ac50*/  @P1 SHF.L.U32 R178, R178, 0x10, RZ ;  /* 0x00000010b2b21819 */ /* 0x000fe200000006ff */
[----:B------:R-:W-:Y:S01]  /*ac60*/  @P0 FMUL.FTZ R176, R183, R177 ;  /* 0x000000b1b7b00220 */ /* 0x000fe20000410000 */
[-CC-:B------:R-:W-:Y:S01]  /*ac70*/  FFMA.FTZ R177, R188, R18.reuse, R19.reuse ;  /* 0x00000012bcb17223 */ /* 0x180fe20000010013 */
[----:B------:R-:W-:Y:S01]  /*ac80*/  FFMA.FTZ R18, R210, R18, R19 ;  /* 0x00000012d2127223 */ /* 0x000fe20000010013 */
[----:B------:R-:W-:Y:S01]  /*ac90*/  SHF.L.U32 R19, R31, 0x10, RZ ;  /* 0x000000101f137819 */ /* 0x000fe200000006ff */
[--C-:B------:R-:W-:Y:S01]  /*aca0*/  FADD.FTZ R48, R48, R176.reuse ;  /* 0x000000b030307221 */ /* 0x100fe20000010000 */
[----:B------:R-:W-:Y:S01]  /*acb0*/  PRMT R176, R30, 0x7632, R176 ;  /* 0x000076321eb07816 */ /* 0x000fe200000000b0 */
[----:B------:R-:W-:Y:S01]  /*acc0*/  FADD.FTZ R177, R216, -R177 ;  /* 0x800000b1d8b17221 */ /* 0x000fe20000010000 */
[----:B------:R-:W-:Y:S02]  /*acd0*/  FADD.FTZ R18, R215, -R18 ;  /* 0x80000012d7127221 */ /* 0x000fe40000010000 */
[----:B------:R-:W-:-:S02]  /*ace0*/  SHF.L.U32 R176, R176, 0x10, RZ ;  /* 0x00000010b0b07819 */ /* 0x000fc400000006ff */
[----:B------:R-:W-:-:S03]  /*acf0*/  FFMA.FTZ R18, R16, R18, R19 ;  /* 0x0000001210127223 */ /* 0x000fc60000010013 */
[----:B------:R-:W-:Y:S01]  /*ad00*/  FFMA.FTZ R176, R16, R177, R176 ;  /* 0x000000b110b07223 */ /* 0x000fe200000100b0 */
[-C--:B------:R-:W-:Y:S01]  /*ad10*/  FMUL.FTZ R16, R182, R17.reuse ;  /* 0x00000011b6107220 */ /* 0x080fe20000410000 */
[-C--:B------:R-:W-:Y:S01]  /*ad20*/  FMUL.FTZ R18, R18, R17.reuse ;  /* 0x0000001112127220 */ /* 0x080fe20000410000 */
[----:B------:R-:W-:Y:S01]  /*ad30*/  MOV R177, RZ ;  /* 0x000000ff00b17202 */ /* 0x000fe20000000f00 */
[----:B------:R-:W-:Y:S01]  /*ad40*/  FMUL.FTZ R176, R176, R17 ;  /* 0x00000011b0b07220 */ /* 0x000fe20000410000 */
[----:B------:R-:W-:-:S03]  /*ad50*/  FMUL.FTZ R17, R132, R183 ;  /* 0x000000b784117220 */ /* 0x000fc60000410000 */
[----:B------:R-:W-:Y:S02]  /*ad60*/  FMUL.FTZ R176, R176, UR14 ;  /* 0x0000000eb0b07c20 */ /* 0x000fe40008410000 */
[----:B------:R-:W-:Y:S02]  /*ad70*/  FSEL R17, R17, RZ, P0 ;  /* 0x000000ff11117208 */ /* 0x000fe40000000000 */
[----:B------:R-:W-:Y:S01]  /*ad80*/  FMUL.FTZ R19, R133, R176 ;  /* 0x000000b085137220 */ /* 0x000fe20000410000 */
[----:B------:R-:W-:Y:S01]  /*ad90*/  @P1 FMUL.FTZ R177, R176, R178 ;  /* 0x000000b2b0b11220 */ /* 0x000fe20000410000 */
[----:B------:R-:W-:-:S03]  /*ada0*/  ISETP.GE.U32.AND P0, PT, R184, RZ, PT ;  /* 0x000000ffb800720c */ /* 0x000fc60003f06070 */
[----:B------:R-:W-:Y:S01]  /*adb0*/  FSEL R19, R19, RZ, P1 ;  /* 0x000000ff13137208 */ /* 0x000fe20000800000 */
[----:B------:R-:W-:Y:S01]  /*adc0*/  FADD.FTZ R49, R49, R177 ;  /* 0x000000b131317221 */ /* 0x000fe20000010000 */
[----:B------:R-:W-:Y:S01]  /*add0*/  ISETP.GE.U32.AND.EX P0, PT, R185, 0x1000000, PT, P0 ;  /* 0x01000000b900780c */ /* 0x000fe20003f06100 */
[----:B------:R-:W0:Y:S01]  /*ade0*/  LDC.64 R176, c[0x0][0x468] ;  /* 0x00011a00ffb07b82 */ /* 0x000e220000000a00 */
[----:B------:R-:W-:Y:S01]  /*adf0*/  F2FP.BF16.F32.PACK_AB R182, R19, R17 ;  /* 0x0000001113b6723e */ /* 0x000fe200000010ff */
[----:B------:R-:W-:Y:S01]  /*ae00*/  FMUL.FTZ R17, R18, UR14 ;  /* 0x0000000e12117c20 */ /* 0x000fe20008410000 */
[----:B------:R-:W-:Y:S01]  /*ae10*/  HFMA2 R18, -RZ, RZ, 0, 0 ;  /* 0x00000000ff127431 */ /* 0x000fe200000001ff */
[----:B------:R-:W-:-:S05]  /*ae20*/  @P2 SHF.L.U32 R19, R179, 0x10, RZ ;  /* 0x00000010b3132819 */ /* 0x000fca00000006ff */
[----:B------:R-:W-:Y:S01]  /*ae30*/  @P2 FMUL.FTZ R18, R17, R19 ;  /* 0x0000001311122220 */ /* 0x000fe20000410000 */
[----:B------:R-:W-:Y:S01]  /*ae40*/  FMUL.FTZ R19, R16, UR14 ;  /* 0x0000000e10137c20 */ /* 0x000fe20008410000 */
[----:B------:R-:W-:Y:S02]  /*ae50*/  FMUL.FTZ R17, R134, R17 ;  /* 0x0000001186117220 */ /* 0x000fe40000410000 */
[----:B------:R-:W-:Y:S01]  /*ae60*/  FADD.FTZ R50, R50, R18 ;  /* 0x0000001232327221 */ /* 0x000fe20000010000 */
[----:B------:R-:W-:Y:S02]  /*ae70*/  FMUL.FTZ R16, R135, R19 ;  /* 0x0000001387107220 */ /* 0x000fe40000410000 */
[----:B------:R-:W-:-:S03]  /*ae80*/  FSEL R17, R17, RZ, P2 ;  /* 0x000000ff11117208 */ /* 0x000fc60001000000 */
[----:B------:R-:W-:-:S04]  /*ae90*/  FSEL R16, R16, RZ, P0 ;  /* 0x000000ff10107208 */ /* 0x000fc80000000000 */
[----:B------:R-:W-:Y:S01]  /*aea0*/  F2FP.BF16.F32.PACK_AB R183, R16, R17 ;  /* 0x0000001110b7723e */ /* 0x000fe200000010ff */
[----:B0-----:R-:W-:Y:S01]  /*aeb0*/  IMAD.WIDE.U32 R16, R15, 0x10, R176 ;  /* 0x000000100f107825 */ /* 0x001fe200078e00b0 */
[----:B------:R-:W-:-:S04]  /*aec0*/  @P0 PRMT R15, R179, 0x7632, R15 ;  /* 0x00007632b30f0816 */ /* 0x000fc8000000000f */
[----:B------:R-:W-:Y:S01]  /*aed0*/  @P0 SHF.L.U32 R15, R15, 0x10, RZ ;  /* 0x000000100f0f0819 */ /* 0x000fe200000006ff */
[----:B------:R0:W-:Y:S02]  /*aee0*/  STG.E.128 desc[UR6][R16.64], R180 ;  /* 0x000000b410007986 */ /* 0x0001e4000c101d06 */
[----:B0-----:R-:W-:Y:S02]  /*aef0*/  MOV R16, RZ ;  /* 0x000000ff00107202 */ /* 0x001fe40000000f00 */
[----:B------:R-:W-:-:S04]  /*af00*/  @P0 FMUL.FTZ R16, R19, R15 ;  /* 0x0000000f13100220 */ /* 0x000fc80000410000 */
[----:B------:R-:W-:Y:S01]  /*af10*/  FADD.FTZ R51, R51, R16 ;  /* 0x0000001033337221 */ /* 0x000fe20000010000 */
[----:B------:R-:W-:Y:S06]  /*af20*/  BRA `(.L_x_5759) ;  /* 0x00000028007c7947 */ /* 0x000fec0003800000 */
.L_x_5762:
[----:B------:R-:W-:Y:S04]  /*af30*/  BSSY.RECONVERGENT B2, `(.L_x_5771) ;  /* 0x0000087000027945 */ /* 0x000fe80003800200 */
[----:B------:R-:W-:Y:S05]  /*af40*/  @!P3 BRA `(.L_x_5772) ;  /* 0x000000080014b947 */ /* 0x000fea0003800000 */
[----:B------:R-:W0:Y:S01]  /*af50*/  LDC.64 R172, c[0x0][0x390] ;  /* 0x0000e400ffac7b82 */ /* 0x000e220000000a00 */
[----:B------:R-:W2:Y:S04]  /*af60*/  LDL R182, [R1+0x4] ;  /* 0x0000040001b67983 */ /* 0x000ea80000100800 */
[----:B------:R-:W3:Y:S01]  /*af70*/  LDL R181, [R1] ;  /* 0x0000000001b57983 */ /* 0x000ee20000100800 */
[----:B0-----:R-:W-:-:S05]  /*af80*/  IMAD.WIDE.U32 R172, R15, 0x10, R172 ;  /* 0x000000100fac7825 */ /* 0x001fca00078e00ac */
[----:B-1----:R0:W4:Y:S01]  /*af90*/  LDG.E.128 R176, desc[UR6][R172.64] ;  /* 0x00000006acb07981 */ /* 0x002122000c1e1d00 */
[C---:B------:R-:W-:Y:S01]  /*afa0*/  LOP3.LUT P4, RZ, R20.reuse, 0xff, RZ, 0xc0, !PT ;  /* 0x000000ff14ff7812 */ /* 0x040fe2000788c0ff */
[----:B------:R-:W-:Y:S01]  /*afb0*/  HFMA2 R175, -RZ, RZ, 0, 0 ;  /* 0x00000000ffaf7431 */ /* 0x000fe200000001ff */
[----:B------:R-:W-:Y:S01]  /*afc0*/  LOP3.LUT P3, RZ, R20, 0xff00, RZ, 0xc0, !PT ;  /* 0x0000ff0014ff7812 */ /* 0x000fe2000786c0ff */
[----:B0-----:R-:W-:Y:S01]  /*afd0*/  FFMA.FTZ R172, R0, R18, R19 ;  /* 0x0000001200ac7223 */ /* 0x001fe20000010013 */
[----:B------:R-:W-:-:S03]  /*afe0*/  SHF.L.U32 R173, R44, 0x10, RZ ;  /* 0x000000102cad7819 */ /* 0x000fc600000006ff */
[----:B------:R-:W-:-:S04]  /*aff0*/  FADD.FTZ R172, R212, -R172 ;  /* 0x800000acd4ac7221 */ /* 0x000fc80000010000 */
[----:B-----5:R-:W-:-:S04]  /*b000*/  FFMA.FTZ R172, R16, R172, R173 ;  /* 0x000000ac10ac7223 */ /* 0x020fc800000100ad */
[----:B------:R-:W-:-:S04]  /*b010*/  FMUL.FTZ R174, R172, R17 ;  /* 0x00000011acae7220 */ /* 0x000fc80000410000 */
[----:B------:R-:W-:Y:S01]  /*b020*/  FMUL.FTZ R174, R174, UR14 ;  /* 0x0000000eaeae7c20 */ /* 0x000fe20008410000 */
[----:B----4-:R-:W-:Y:S02]  /*b030*/  @P4 SHF.L.U32 R173, R176, 0x10, RZ ;  /* 0x00000010b0ad4819 */ /* 0x010fe400000006ff */
[----:B------:R-:W-:-:S03]  /*b040*/  PRMT R176, R44, 0x7632, R176 ;  /* 0x000076322cb07816 */ /* 0x000fc600000000b0 */
[----:B------:R-:W-:Y:S01]  /*b050*/  @P4 FMUL.FTZ R175, R174, R173 ;  /* 0x000000adaeaf4220 */ /* 0x000fe20000410000 */
[----:B------:R-:W-:Y:S01]  /*b060*/  FFMA.FTZ R173, R208, R18, R19 ;  /* 0x00000012d0ad7223 */ /* 0x000fe20000010013 */
[----:B------:R-:W-:Y:S01]  /*b070*/  SHF.L.U32 R180, R176, 0x10, RZ ;  /* 0x00000010b0b47819 */ /* 0x000fe200000006ff */
[----:B------:R-:W-:Y:S01]  /*b080*/  FMUL.FTZ R174, R168, R174 ;  /* 0x000000aea8ae7220 */ /* 0x000fe20000410000 */
[----:B------:R-:W-:Y:S01]  /*b090*/  FADD.FTZ R84, R84, R175 ;  /* 0x000000af54547221 */ /* 0x000fe20000010000 */
[----:B--2---:R-:W-:-:S03]  /*b0a0*/  FADD.FTZ R173, R182, -R173 ;  /* 0x800000adb6ad7221 */ /* 0x004fc60000010000 */
[----:B------:R-:W-:Y:S01]  /*b0b0*/  FSEL R174, R174, RZ, P4 ;  /* 0x000000ffaeae7208 */ /* 0x000fe20002000000 */
[--C-:B------:R-:W-:Y:S01]  /*b0c0*/  FFMA.FTZ R173, R16, R173, R180.reuse ;  /* 0x000000ad10ad7223 */ /* 0x100fe200000100b4 */
[----:B------:R-:W-:Y:S02]  /*b0d0*/  @P3 PRMT R180, R176, 0x7632, R180 ;  /* 0x00007632b0b43816 */ /* 0x000fe400000000b4 */
[----:B------:R-:W-:Y:S02]  /*b0e0*/  LOP3.LUT P4, RZ, R20, 0xff0000, RZ, 0xc0, !PT ;  /* 0x00ff000014ff7812 */ /* 0x000fe4000788c0ff */
[C---:B------:R-:W-:Y:S01]  /*b0f0*/  F2FP.BF16.F32.PACK_AB R172, R173.reuse, R172 ;  /* 0x000000acadac723e */ /* 0x040fe200000010ff */
[----:B------:R-:W-:-:S04]  /*b100*/  FMUL.FTZ R173, R173, R17 ;  /* 0x00000011adad7220 */ /* 0x000fc80000410000 */
[----:B------:R-:W-:Y:S01]  /*b110*/  FMUL.FTZ R176, R173, UR14 ;  /* 0x0000000eadb07c20 */ /* 0x000fe20008410000 */
[----:B------:R-:W-:Y:S02]  /*b120*/  @P3 SHF.L.U32 R173, R180, 0x10, RZ ;  /* 0x00000010b4ad3819 */ /* 0x000fe400000006ff */
[----:B------:R-:W-:-:S03]  /*b130*/  MOV R180, RZ ;  /* 0x000000ff00b47202 */ /* 0x000fc60000000f00 */
[----:B------:R-:W-:Y:S01]  /*b140*/  @P3 FMUL.FTZ R180, R176, R173 ;  /* 0x000000adb0b43220 */ /* 0x000fe20000410000 */
[----:B------:R-:W-:Y:S01]  /*b150*/  FFMA.FTZ R173, R207, R18, R19 ;  /* 0x00000012cfad7223 */ /* 0x000fe20000010013 */
[----:B------:R-:W-:Y:S02]  /*b160*/  FMUL.FTZ R176, R169, R176 ;  /* 0x000000b0a9b07220 */ /* 0x000fe40000410000 */
[----:B------:R-:W-:Y:S01]  /*b170*/  FADD.FTZ R85, R85, R180 ;  /* 0x000000b455557221 */ /* 0x000fe20000010000 */
[----:B---3--:R-:W-:Y:S01]  /*b180*/  FADD.FTZ R173, R181, -R173 ;  /* 0x800000adb5ad7221 */ /* 0x008fe20000010000 */
[----:B------:R-:W-:Y:S02]  /*b190*/  SHF.L.U32 R181, R45, 0x10, RZ ;  /* 0x000000102db57819 */ /* 0x000fe400000006ff */
[----:B------:R-:W-:Y:S02]  /*b1a0*/  @P4 SHF.L.U32 R180, R177, 0x10, RZ ;  /* 0x00000010b1b44819 */ /* 0x000fe400000006ff */
[----:B------:R-:W-:Y:S01]  /*b1b0*/  PRMT R177, R45, 0x7632, R177 ;  /* 0x000076322db17816 */ /* 0x000fe200000000b1 */
[----:B------:R-:W-:Y:S01]  /*b1c0*/  FFMA.FTZ R173, R16, R173, R181 ;  /* 0x000000ad10ad7223 */ /* 0x000fe200000100b5 */
[----:B------:R-:W-:-:S02]  /*b1d0*/  FSEL R176, R176, RZ, P3 ;  /* 0x000000ffb0b07208 */ /* 0x000fc40001800000 */
[----:B------:R-:W-:Y:S01]  /*b1e0*/  LOP3.LUT P3, RZ, R20, 0xff000000, RZ, 0xc0, !PT ;  /* 0xff00000014ff7812 */ /* 0x000fe2000786c0ff */
[----:B------:R-:W-:Y:S01]  /*b1f0*/  FMUL.FTZ R175, R173, R17 ;  /* 0x00000011adaf7220 */ /* 0x000fe20000410000 */
[----:B------:R-:W-:Y:S01]  /*b200*/  F2FP.BF16.F32.PACK_AB R176, R176, R174 ;  /* 0x000000aeb0b0723e */ /* 0x000fe200000010ff */
[----:B------:R-:W-:Y:S02]  /*b210*/  FFMA.FTZ R174, R205, R18, R19 ;  /* 0x00000012cdae7223 */ /* 0x000fe40000010013 */
[----:B------:R-:W-:Y:S01]  /*b220*/  FMUL.FTZ R181, R175, UR14 ;  /* 0x0000000eafb57c20 */ /* 0x000fe20008410000 */
[----:B------:R-:W-:Y:S02]  /*b230*/  HFMA2 R175, -RZ, RZ, 0, 0 ;  /* 0x00000000ffaf7431 */ /* 0x000fe400000001ff */
[----:B------:R-:W-:Y:S01]  /*b240*/  FADD.FTZ R174, R251, -R174 ;  /* 0x800000aefbae7221 */ /* 0x000fe20000010000 */
[----:B------:R-:W-:Y:S01]  /*b250*/  @P4 FMUL.FTZ R175, R181, R180 ;  /* 0x000000b4b5af4220 */ /* 0x000fe20000410000 */
[----:B------:R-:W-:-:S03]  /*b260*/  SHF.L.U32 R180, R177, 0x10, RZ ;  /* 0x00000010b1b47819 */ /* 0x000fc600000006ff */
[----:B------:R-:W-:Y:S01]  /*b270*/  @P3 PRMT R177, R177, 0x7632, R177 ;  /* 0x00007632b1b13816 */ /* 0x000fe200000000b1 */
[----:B------:R-:W-:Y:S01]  /*b280*/  FADD.FTZ R86, R86, R175 ;  /* 0x000000af56567221 */ /* 0x000fe20000010000 */
[----:B------:R-:W-:Y:S02]  /*b290*/  FFMA.FTZ R175, R206, R18, R19 ;  /* 0x00000012ceaf7223 */ /* 0x000fe40000010013 */
[----:B------:R-:W-:Y:S02]  /*b2a0*/  @P3 SHF.L.U32 R177, R177, 0x10, RZ ;  /* 0x00000010b1b13819 */ /* 0x000fe400000006ff */
[----:B------:R-:W-:-:S04]  /*b2b0*/  FADD.FTZ R175, R252, -R175 ;  /* 0x800000affcaf7221 */ /* 0x000fc80000010000 */
[----:B------:R-:W-:-:S05]  /*b2c0*/  FFMA.FTZ R175, R16, R175, R180 ;  /* 0x000000af10af7223 */ /* 0x000fca00000100b4 */
[C---:B------:R-:W-:Y:S01]  /*b2d0*/  F2FP.BF16.F32.PACK_AB R173, R175.reuse, R173 ;  /* 0x000000adafad723e */ /* 0x040fe200000010ff */
[----:B------:R-:W-:-:S04]  /*b2e0*/  FMUL.FTZ R175, R175, R17 ;  /* 0x00000011afaf7220 */ /* 0x000fc80000410000 */
[----:B------:R-:W-:Y:S01]  /*b2f0*/  FMUL.FTZ R180, R175, UR14 ;  /* 0x0000000eafb47c20 */ /* 0x000fe20008410000 */
[----:B------:R-:W-:-:S03]  /*b300*/  MOV R175, RZ ;  /* 0x000000ff00af7202 */ /* 0x000fc60000000f00 */
[----:B------:R-:W-:Y:S01]  /*b310*/  @P3 FMUL.FTZ R175, R180, R177 ;  /* 0x000000b1b4af3220 */ /* 0x000fe20000410000 */
[----:B------:R-:W-:Y:S01]  /*b320*/  FMUL.FTZ R177, R170, R181 ;  /* 0x000000b5aab17220 */ /* 0x000fe20000410000 */
[----:B------:R-:W-:Y:S01]  /*b330*/  SHF.L.U32 R181, R46, 0x10, RZ ;  /* 0x000000102eb57819 */ /* 0x000fe200000006ff */
[----:B------:R-:W-:Y:S01]  /*b340*/  FMUL.FTZ R180, R171, R180 ;  /* 0x000000b4abb47220 */ /* 0x000fe20000410000 */
[----:B------:R-:W-:Y:S02]  /*b350*/  FADD.FTZ R87, R87, R175 ;  /* 0x000000af57577221 */ /* 0x000fe40000010000 */
[----:B------:R-:W-:Y:S01]  /*b360*/  FSEL R177, R177, RZ, P4 ;  /* 0x000000ffb1b17208 */ /* 0x000fe20002000000 */
[----:B------:R-:W-:Y:S01]  /*b370*/  FFMA.FTZ R174, R16, R174, R181 ;  /* 0x000000ae10ae7223 */ /* 0x000fe200000100b5 */
[C---:B------:R-:W-:Y:S02]  /*b380*/  LOP3.LUT P4, RZ, R21.reuse, 0xff, RZ, 0xc0, !PT ;  /* 0x000000ff15ff7812 */ /* 0x040fe4000788c0ff */
[----:B------:R-:W-:Y:S01]  /*b390*/  FSEL R180, R180, RZ, P3 ;  /* 0x000000ffb4b47208 */ /* 0x000fe20001800000 */
[----:B------:R-:W-:Y:S01]  /*b3a0*/  FMUL.FTZ R175, R174, R17 ;  /* 0x00000011aeaf7220 */ /* 0x000fe20000410000 */
[----:B------:R-:W-:-:S02]  /*b3b0*/  LOP3.LUT P3, RZ, R21, 0xff00, RZ, 0xc0, !PT ;  /* 0x0000ff0015ff7812 */ /* 0x000fc4000786c0ff */
[----:B------:R-:W-:Y:S01]  /*b3c0*/  F2FP.BF16.F32.PACK_AB R177, R180, R177 ;  /* 0x000000b1b4b1723e */ /* 0x000fe200000010ff */
[----:B------:R-:W-:Y:S02]  /*b3d0*/  HFMA2 R180, -RZ, RZ, 0, 0 ;  /* 0x00000000ffb47431 */ /* 0x000fe400000001ff */
[----:B------:R-:W-:-:S04]  /*b3e0*/  FMUL.FTZ R175, R175, UR14 ;  /* 0x0000000eafaf7c20 */ /* 0x000fc80008410000 */
[----:B------:R-:W-:Y:S02]  /*b3f0*/  @P4 SHF.L.U32 R181, R178, 0x10, RZ ;  /* 0x00000010b2b54819 */ /* 0x000fe400000006ff */
[----:B------:R-:W-:-:S03]  /*b400*/  PRMT R178, R46, 0x7632, R178 ;  /* 0x000076322eb27816 */ /* 0x000fc600000000b2 */
[----:B------:R-:W-:Y:S01]  /*b410*/  @P4 FMUL.FTZ R180, R175, R181 ;  /* 0x000000b5afb44220 */ /* 0x000fe20000410000 */
[----:B------:R-:W-:Y:S01]  /*b420*/  FFMA.FTZ R181, R204, R18, R19 ;  /* 0x00000012ccb57223 */ /* 0x000fe20000010013 */
[----:B------:R-:W-:Y:S02]  /*b430*/  FMUL.FTZ R175, R164, R175 ;  /* 0x000000afa4af7220 */ /* 0x000fe40000410000 */
[----:B------:R-:W-:Y:S01]  /*b440*/  FADD.FTZ R80, R80, R180 ;  /* 0x000000b450507221 */ /* 0x000fe20000010000 */
[----:B------:R-:W-:Y:S01]  /*b450*/  SHF.L.U32 R180, R178, 0x10, RZ ;  /* 0x00000010b2b47819 */ /* 0x000fe200000006ff */
[----:B------:R-:W-:Y:S01]  /*b460*/  FADD.FTZ R181, R250, -R181 ;  /* 0x800000b5fab57221 */ /* 0x000fe20000010000 */
[----:B------:R-:W-:Y:S02]  /*b470*/  FSEL R175, R175, RZ, P4 ;  /* 0x000000ffafaf7208 */ /* 0x000fe40002000000 */
[----:B------:R-:W-:Y:S01]  /*b480*/  LOP3.LUT P4, RZ, R21, 0xff0000, RZ, 0xc0, !PT ;  /* 0x00ff000015ff7812 */ /* 0x000fe2000788c0ff */
[----:B------:R-:W-:Y:S01]  /*b490*/  FFMA.FTZ R180, R16, R181, R180 ;  /* 0x000000b510b47223 */ /* 0x000fe200000100b4 */
[----:B------:R-:W-:-:S04]  /*b4a0*/  @P3 PRMT R181, R178, 0x7632, R181 ;  /* 0x00007632b2b53816 */ /* 0x000fc800000000b5 */
[C---:B------:R-:W-:Y:S01]  /*b4b0*/  F2FP.BF16.F32.PACK_AB R174, R180.reuse, R174 ;  /* 0x000000aeb4ae723e */ /* 0x040fe200000010ff */
[----:B------:R-:W-:Y:S01]  /*b4c0*/  FMUL.FTZ R180, R180, R17 ;  /* 0x00000011b4b47220 */ /* 0x000fe20000410000 */
[----:B------:R-:W-:-:S03]  /*b4d0*/  @P3 SHF.L.U32 R181, R181, 0x10, RZ ;  /* 0x00000010b5b53819 */ /* 0x000fc600000006ff */
[----:B------:R-:W-:Y:S01]  /*b4e0*/  FMUL.FTZ R178, R180, UR14 ;  /* 0x0000000eb4b27c20 */ /* 0x000fe20008410000 */
[----:B------:R-:W-:Y:S02]  /*b4f0*/  MOV R180, RZ ;  /* 0x000000ff00b47202 */ /* 0x000fe40000000f00 */
[----:B------:R-:W-:Y:S01]  /*b500*/  @P4 SHF.L.U32 R182, R179, 0x10, RZ ;  /* 0x00000010b3b64819 */ /* 0x000fe200000006ff */
[----:B------:R-:W-:Y:S01]  /*b510*/  @P3 FMUL.FTZ R180, R178, R181 ;  /* 0x000000b5b2b43220 */ /* 0x000fe20000410000 */
[----:B------:R-:W-:Y:S01]  /*b520*/  FMUL.FTZ R178, R165, R178 ;  /* 0x000000b2a5b27220 */ /* 0x000fe20000410000 */
[----:B------:R-:W-:Y:S02]  /*b530*/  SHF.L.U32 R181, R47, 0x10, RZ ;  /* 0x000000102fb57819 */ /* 0x000fe400000006ff */
[----:B------:R-:W-:Y:S01]  /*b540*/  FADD.FTZ R81, R81, R180 ;  /* 0x000000b451517221 */ /* 0x000fe20000010000 */
[----:B------:R-:W-:Y:S01]  /*b550*/  FFMA.FTZ R180, R203, R18, R19 ;  /* 0x00000012cbb47223 */ /* 0x000fe20000010013 */
[----:B------:R-:W-:-:S02]  /*b560*/  FSEL R178, R178, RZ, P3 ;  /* 0x000000ffb2b27208 */ /* 0x000fc40001800000 */
[----:B------:R-:W-:Y:S01]  /*b570*/  ISETP.GE.U32.AND P3, PT, R20, RZ, PT ;  /* 0x000000ff1400720c */ /* 0x000fe20003f66070 */
[----:B------:R-:W-:Y:S01]  /*b580*/  FADD.FTZ R180, R249, -R180 ;  /* 0x800000b4f9b47221 */ /* 0x000fe20000010000 */
[----:B------:R-:W-:Y:S02]  /*b590*/  F2FP.BF16.F32.PACK_AB R178, R178, R175 ;  /* 0x000000afb2b2723e */ /* 0x000fe400000010ff */
[----:B------:R-:W-:Y:S01]  /*b5a0*/  ISETP.GE.U32.AND.EX P3, PT, R21, 0x1000000, PT, P3 ;  /* 0x010000001500780c */ /* 0x000fe20003f66130 */
[----:B------:R-:W-:-:S04]  /*b5b0*/  FFMA.FTZ R180, R16, R180, R181 ;  /* 0x000000b410b47223 */ /* 0x000fc800000100b5 */
[----:B------:R-:W-:-:S04]  /*b5c0*/  FMUL.FTZ R175, R180, R17 ;  /* 0x00000011b4af7220 */ /* 0x000fc80000410000 */
[----:B------:R-:W-:Y:S01]  /*b5d0*/  FMUL.FTZ R181, R175, UR14 ;  /* 0x0000000eafb57c20 */ /* 0x000fe20008410000 */
[----:B------:R-:W-:-:S03]  /*b5e0*/  HFMA2 R175, -RZ, RZ, 0, 0 ;  /* 0x00000000ffaf7431 */ /* 0x000fc600000001ff */
[----:B------:R-:W-:Y:S01]  /*b5f0*/  @P3 PRMT R179, R179, 0x7632, R179 ;  /* 0x00007632b3b33816 */ /* 0x000fe200000000b3 */
[----:B------:R-:W-:Y:S01]  /*b600*/  @P4 FMUL.FTZ R175, R181, R182 ;  /* 0x000000b6b5af4220 */ /* 0x000fe20000410000 */
[----:B------:R-:W-:Y:S02]  /*b610*/  FFMA.FTZ R182, R202, R18, R19 ;  /* 0x00000012cab67223 */ /* 0x000fe40000010013 */
[----:B------:R-:W-:Y:S01]  /*b620*/  @P3 SHF.L.U32 R179, R179, 0x10, RZ ;  /* 0x00000010b3b33819 */ /* 0x000fe200000006ff */
[--C-:B------:R-:W-:Y:S01]  /*b630*/  FADD.FTZ R82, R82, R175.reuse ;  /* 0x000000af52527221 */ /* 0x100fe20000010000 */
[----:B------:R-:W-:Y:S01]  /*b640*/  PRMT R175, R47, 0x7632, R175 ;  /* 0x000076322faf7816 */ /* 0x000fe200000000af */
[----:B------:R-:W-:-:S03]  /*b650*/  FADD.FTZ R182, R248, -R182 ;  /* 0x800000b6f8b67221 */ /* 0x000fc60000010000 */
[----:B------:R-:W-:-:S05]  /*b660*/  SHF.L.U32 R175, R175, 0x10, RZ ;  /* 0x00000010afaf7819 */ /* 0x000fca00000006ff */
[----:B------:R-:W-:-:S05]  /*b670*/  FFMA.FTZ R182, R16, R182, R175 ;  /* 0x000000b610b67223 */ /* 0x000fca00000100af */
[C---:B------:R-:W-:Y:S01]  /*b680*/  F2FP.BF16.F32.PACK_AB R175, R182.reuse, R180 ;  /* 0x000000b4b6af723e */ /* 0x040fe200000010ff */
[----:B------:R-:W-:Y:S01]  /*b690*/  FMUL.FTZ R182, R182, R17 ;  /* 0x00000011b6b67220 */ /* 0x000fe20000410000 */
[----:B------:R-:W-:-:S03]  /*b6a0*/  MOV R180, RZ ;  /* 0x000000ff00b47202 */ /* 0x000fc60000000f00 */
[----:B------:R-:W-:-:S04]  /*b6b0*/  FMUL.FTZ R182, R182, UR14 ;  /* 0x0000000eb6b67c20 */ /* 0x000fc80008410000 */
[----:B------:R-:W-:Y:S01]  /*b6c0*/  @P3 FMUL.FTZ R180, R182, R179 ;  /* 0x000000b3b6b43220 */ /* 0x000fe20000410000 */
[----:B------:R-:W-:Y:S01]  /*b6d0*/  FMUL.FTZ R179, R166, R181 ;  /* 0x000000b5a6b37220 */ /* 0x000fe20000410000 */
[----:B------:R-:W-:Y:S02]  /*b6e0*/  FMUL.FTZ R182, R167, R182 ;  /* 0x000000b6a7b67220 */ /* 0x000fe40000410000 */
[----:B------:R-:W-:Y:S02]  /*b6f0*/  FADD.FTZ R83, R83, R180 ;  /* 0x000000b453537221 */ /* 0x000fe40000010000 */
[----:B------:R-:W0:Y:S01]  /*b700*/  LDC.64 R180, c[0x0][0x478] ;  /* 0x00011e00ffb47b82 */ /* 0x000e220000000a00 */
[----:B------:R-:W-:Y:S02]  /*b710*/  FSEL R179, R179, RZ, P4 ;  /* 0x000000ffb3b37208 */ /* 0x000fe40002000000 */
[----:B------:R-:W-:-:S04]  /*b720*/  FSEL R182, R182, RZ, P3 ;  /* 0x000000ffb6b67208 */ /* 0x000fc80001800000 */
[----:B------:R-:W-:Y:S01]  /*b730*/  F2FP.BF16.F32.PACK_AB R179, R182, R179 ;  /* 0x000000b3b6b3723e */ /* 0x000fe200000010ff */
[----:B0-----:R-:W-:-:S05]  /*b740*/  IMAD.WIDE.U32 R180, R15, 0x10, R180 ;  /* 0x000000100fb47825 */ /* 0x001fca00078e00b4 */
[----:B------:R0:W-:Y:S02]  /*b750*/  STG.E.128 desc[UR6][R180.64], R172 ;  /* 0x000000acb4007986 */ /* 0x0001e4000c101d06 */
[----:B0-----:R-:W0:Y:S02]  /*b760*/  LDC.64 R180, c[0x0][0x468] ;  /* 0x00011a00ffb47b82 */ /* 0x001e240000000a00 */
[C---:B0-----:R-:W-:Y:S01]  /*b770*/  IMAD.WIDE.U32 R180, R15.reuse, 0x10, R180 ;  /* 0x000000100fb47825 */ /* 0x041fe200078e00b4 */
[----:B------:R-:W-:-:S04]  /*b780*/  IADD3 R15, PT, PT, R15, 0x20, RZ ;  /* 0x000000200f0f7810 */ /* 0x000fc80007ffe0ff */
[----:B------:R0:W-:Y:S03]  /*b790*/  STG.E.128 desc[UR6][R180.64], R176 ;  /* 0x000000b0b4007986 */ /* 0x0001e6000c101d06 */
.L_x_5772:
[----:B------:R-:W-:Y:S05]  /*b7a0*/  BSYNC.RECONVERGENT B2 ;  /* 0x0000000000027941 */ /* 0x000fea0003800200 */
.L_x_5771:
[----:B------:R-:W-:Y:S04]  /*b7b0*/  BSSY.RECONVERGENT B2, `(.L_x_5773) ;  /* 0x0000085000027945 */ /* 0x000fe80003800200 */
[----:B------:R-:W-:Y:S05]  /*b7c0*/  @!P2 BRA `(.L_x_5774) ;  /* 0x00000008000ca947 */ /* 0x000fea0003800000 */
[----:B------:R-:W2:Y:S02]  /*b7d0*/  LDC.64 R172, c[0x0][0x390] ;  /* 0x0000e400ffac7b82 */ /* 0x000ea40000000a00 */
[----:B--2---:R-:W-:-:S05]  /*b7e0*/  IMAD.WIDE.U32 R172, R15, 0x10, R172 ;  /* 0x000000100fac7825 */ /* 0x004fca00078e00ac */
[----:B01----:R0:W2:Y:S01]  /*b7f0*/  LDG.E.128 R176, desc[UR6][R172.64] ;  /* 0x00000006acb07981 */ /* 0x0030a2000c1e1d00 */
[C---:B-----5:R-:W-:Y:S01]  /*b800*/  LOP3.LUT P4, RZ, R22.reuse, 0xff, RZ, 0xc0, !PT ;  /* 0x000000ff16ff7812 */ /* 0x060fe2000788c0ff */
[----:B------:R-:W-:Y:S01]  /*b810*/  HFMA2 R174, -RZ, RZ, 0, 0 ;  /* 0x00000000ffae7431 */ /* 0x000fe200000001ff */
[C---:B------:R-:W-:Y:S02]  /*b820*/  LOP3.LUT P2, RZ, R22.reuse, 0xff00, RZ, 0xc0, !PT ;  /* 0x0000ff0016ff7812 */ /* 0x040fe4000784c0ff */
[----:B------:R-:W-:Y:S02]  /*b830*/  LOP3.LUT P3, RZ, R22, 0xff0000, RZ, 0xc0, !PT ;  /* 0x00ff000016ff7812 */ /* 0x000fe4000786c0ff */
[----:B------:R-:W-:Y:S01]  /*b840*/  SHF.L.U32 R181, R41, 0x10, RZ ;  /* 0x0000001029b57819 */ /* 0x000fe200000006ff */
[----:B0-----:R-:W-:Y:S01]  /*b850*/  FFMA.FTZ R172, R201, R18, R19 ;  /* 0x00000012c9ac7223 */ /* 0x001fe20000010013 */
[----:B------:R-:W-:-:S03]  /*b860*/  SHF.L.U32 R173, R40, 0x10, RZ ;  /* 0x0000001028ad7819 */ /* 0x000fc600000006ff */
[----:B------:R-:W-:-:S04]  /*b870*/  FADD.FTZ R172, R247, -R172 ;  /* 0x800000acf7ac7221 */ /* 0x000fc80000010000 */
[----:B------:R-:W-:-:S04]  /*b880*/  FFMA.FTZ R172, R16, R172, R173 ;  /* 0x000000ac10ac7223 */ /* 0x000fc800000100ad */
[----:B------:R-:W-:-:S04]  /*b890*/  FMUL.FTZ R173, R172, R17 ;  /* 0x00000011acad7220 */ /* 0x000fc80000410000 */
[----:B------:R-:W-:Y:S01]  /*b8a0*/  FMUL.FTZ R173, R173, UR14 ;  /* 0x0000000eadad7c20 */ /* 0x000fe20008410000 */
[----:B--2---:R-:W-:Y:S02]  /*b8b0*/  @P4 SHF.L.U32 R175, R176, 0x10, RZ ;  /* 0x00000010b0af4819 */ /* 0x004fe400000006ff */
[----:B------:R-:W-:-:S03]  /*b8c0*/  PRMT R176, R40, 0x7632, R176 ;  /* 0x0000763228b07816 */ /* 0x000fc600000000b0 */
[----:B------:R-:W-:Y:S01]  /*b8d0*/  @P4 FMUL.FTZ R174, R173, R175 ;  /* 0x000000afadae4220 */ /* 0x000fe20000410000 */
[----:B------:R-:W-:Y:S01]  /*b8e0*/  FFMA.FTZ R175, R200, R18, R19 ;  /* 0x00000012c8af7223 */ /* 0x000fe20000010013 */
[----:B------:R-:W-:Y:S01]  /*b8f0*/  SHF.L.U32 R180, R176, 0x10, RZ ;  /* 0x00000010b0b47819 */ /* 0x000fe200000006ff */
[----:B------:R-:W-:Y:S01]  /*b900*/  FMUL.FTZ R173, R160, R173 ;  /* 0x000000ada0ad7220 */ /* 0x000fe20000410000 */
[----:B------:R-:W-:Y:S01]  /*b910*/  @P2 PRMT R176, R176, 0x7632, R176 ;  /* 0x00007632b0b02816 */ /* 0x000fe200000000b0 */
[----:B------:R-:W-:Y:S01]  /*b920*/  FADD.FTZ R175, R246, -R175 ;  /* 0x800000aff6af7221 */ /* 0x000fe20000010000 */
[----:B------:R-:W-:Y:S02]  /*b930*/  FADD.FTZ R76, R76, R174 ;  /* 0x000000ae4c4c7221 */ /* 0x000fe40000010000 */
[----:B------:R-:W-:Y:S01]  /*b940*/  @P2 SHF.L.U32 R176, R176, 0x10, RZ ;  /* 0x00000010b0b02819 */ /* 0x000fe200000006ff */
[----:B------:R-:W-:Y:S01]  /*b950*/  FFMA.FTZ R175, R16, R175, R180 ;  /* 0x000000af10af7223 */ /* 0x000fe200000100b4 */
[----:B------:R-:W-:-:S04]  /*b960*/  MOV R180, RZ ;  /* 0x000000ff00b47202 */ /* 0x000fc80000000f00 */
[C---:B------:R-:W-:Y:S01]  /*b970*/  F2FP.BF16.F32.PACK_AB R172, R175.reuse, R172 ;  /* 0x000000acafac723e */ /* 0x040fe200000010ff */
[----:B------:R-:W-:-:S04]  /*b980*/  FMUL.FTZ R175, R175, R17 ;  /* 0x00000011afaf7220 */ /* 0x000fc80000410000 */
[----:B------:R-:W-:-:S04]  /*b990*/  FMUL.FTZ R175, R175, UR14 ;  /* 0x0000000eafaf7c20 */ /* 0x000fc80008410000 */
[----:B------:R-:W-:Y:S01]  /*b9a0*/  @P2 FMUL.FTZ R180, R175, R176 ;  /* 0x000000b0afb42220 */ /* 0x000fe20000410000 */
[----:B------:R-:W-:Y:S01]  /*b9b0*/  FFMA.FTZ R176, R199, R18, R19 ;  /* 0x00000012c7b07223 */ /* 0x000fe20000010013 */
[----:B------:R-:W-:Y:S01]  /*b9c0*/  FMUL.FTZ R182, R161, R175 ;  /* 0x000000afa1b67220 */ /* 0x000fe20000410000 */
[----:B------:R-:W-:Y:S01]  /*b9d0*/  MOV R175, RZ ;  /* 0x000000ff00af7202 */ /* 0x000fe20000000f00 */
[----:B------:R-:W-:Y:S01]  /*b9e0*/  FADD.FTZ R77, R77, R180 ;  /* 0x000000b44d4d7221 */ /* 0x000fe20000010000 */
[----:B------:R-:W-:Y:S01]  /*b9f0*/  FADD.FTZ R176, R245, -R176 ;  /* 0x800000b0f5b07221 */ /* 0x000fe20000010000 */
[----:B------:R-:W-:Y:S01]  /*ba00*/  HFMA2 R180, -RZ, RZ, 0, 0 ;  /* 0x00000000ffb47431 */ /* 0x000fe200000001ff */
[----:B------:R-:W-:Y:S02]  /*ba10*/  FSEL R182, R182, RZ, P2 ;  /* 0x000000ffb6b67208 */ /* 0x000fe40001000000 */
[----:B------:R-:W-:Y:S01]  /*ba20*/  FFMA.FTZ R176, R16, R176, R181 ;  /* 0x000000b010b07223 */ /* 0x000fe200000100b5 */
[----:B------:R-:W-:-:S02]  /*ba30*/  @P3 SHF.L.U32 R181, R177, 0x10, RZ ;  /* 0x00000010b1b53819 */ /* 0x000fc400000006ff */
[----:B------:R-:W-:Y:S01]  /*ba40*/  PRMT R177, R41, 0x7632, R177 ;  /* 0x0000763229b17816 */ /* 0x000fe200000000b1 */
[----:B------:R-:W-:Y:S01]  /*ba50*/  FMUL.FTZ R174, R176, R17 ;  /* 0x00000011b0ae7220 */ /* 0x000fe20000410000 */
[----:B------:R-:W-:-:S03]  /*ba60*/  LOP3.LUT P2, RZ, R23, 0xff, RZ, 0xc0, !PT ;  /* 0x000000ff17ff7812 */ /* 0x000fc6000784c0ff */
[----:B------:R-:W-:-:S04]  /*ba70*/  FMUL.FTZ R174, R174, UR14 ;  /* 0x0000000eaeae7c20 */ /* 0x000fc80008410000 */
[----:B------:R-:W-:Y:S01]  /*ba80*/  @P3 FMUL.FTZ R180, R174, R181 ;  /* 0x000000b5aeb43220 */ /* 0x000fe20000410000 */
[----:B------:R-:W-:Y:S01]  /*ba90*/  SHF.L.U32 R181, R177, 0x10, RZ ;  /* 0x00000010b1b57819 */ /* 0x000fe200000006ff */
[----:B------:R-:W-:Y:S02]  /*baa0*/  FMUL.FTZ R174, R162, R174 ;  /* 0x000000aea2ae7220 */ /* 0x000fe40000410000 */
[----:B------:R-:W-:Y:S01]  /*bab0*/  FADD.FTZ R78, R78, R180 ;  /* 0x000000b44e4e7221 */ /* 0x000fe20000010000 */
[----:B------:R-:W-:Y:S02]  /*bac0*/  FFMA.FTZ R180, R198, R18, R19 ;  /* 0x00000012c6b47223 */ /* 0x000fe40000010013 */
[----:B------:R-:W-:Y:S02]  /*bad0*/  FSEL R174, R174, RZ, P3 ;  /* 0x000000ffaeae7208 */ /* 0x000fe40001800000 */
[----:B------:R-:W-:Y:S01]  /*bae0*/  FADD.FTZ R180, R244, -R180 ;  /* 0x800000b4f4b47221 */ /* 0x000fe20000010000 */
[----:B------:R-:W-:-:S03]  /*baf0*/  LOP3.LUT P3, RZ, R23, 0xff0000, RZ, 0xc0, !PT ;  /* 0x00ff000017ff7812 */ /* 0x000fc6000786c0ff */
[----:B------:R-:W-:Y:S01]  /*bb00*/  FFMA.FTZ R180, R16, R180, R181 ;  /* 0x000000b410b47223 */ /* 0x000fe200000100b5 */
[----:B------:R-:W-:Y:S02]  /*bb10*/  FSEL R181, R173, RZ, P4 ;  /* 0x000000ffadb57208 */ /* 0x000fe40002000000 */
[----:B------:R-:W-:Y:S02]  /*bb20*/  LOP3.LUT P4, RZ, R22, 0xff000000, RZ, 0xc0, !PT ;  /* 0xff00000016ff7812 */ /* 0x000fe4000788c0ff */
[C---:B------:R-:W-:Y:S01]  /*bb30*/  F2FP.BF16.F32.PACK_AB R173, R180.reuse, R176 ;  /* 0x000000b0b4ad723e */ /* 0x040fe200000010ff */
[----:B------:R-:W-:-:S10]  /*bb40*/  FMUL.FTZ R176, R180, R17 ;  /* 0x00000011b4b07220 */ /* 0x000fd40000410000 */
[----:B------:R-:W-:Y:S01]  /*bb50*/  @P4 PRMT R180, R177, 0x7632, R180 ;  /* 0x00007632b1b44816 */ /* 0x000fe200000000b4 */
[----:B------:R-:W-:-:S03]  /*bb60*/  FMUL.FTZ R177, R176, UR14 ;  /* 0x0000000eb0b17c20 */ /* 0x000fc60008410000 */
[----:B------:R-:W-:Y:S01]  /*bb70*/  @P4 SHF.L.U32 R176, R180, 0x10, RZ ;  /* 0x00000010b4b04819 */ /* 0x000fe200000006ff */
[----:B------:R-:W-:-:S04]  /*bb80*/  FFMA.FTZ R180, R197, R18, R19 ;  /* 0x00000012c5b47223 */ /* 0x000fc80000010013 */
[----:B------:R-:W-:Y:S01]  /*bb90*/  @P4 FMUL.FTZ R175, R177, R176 ;  /* 0x000000b0b1af4220 */ /* 0x000fe20000410000 */
[----:B------:R-:W-:Y:S01]  /*bba0*/  F2FP.BF16.F32.PACK_AB R176, R182, R181 ;  /* 0x000000b5b6b0723e */ /* 0x000fe200000010ff */
[----:B------:R-:W-:Y:S01]  /*bbb0*/  FADD.FTZ R180, R243, -R180 ;  /* 0x800000b4f3b47221 */ /* 0x000fe20000010000 */
[----:B------:R-:W-:Y:S01]  /*bbc0*/  SHF.L.U32 R181, R42, 0x10, RZ ;  /* 0x000000102ab57819 */ /* 0x000fe200000006ff */
[----:B------:R-:W-:Y:S01]  /*bbd0*/  FMUL.FTZ R177, R163, R177 ;  /* 0x000000b1a3b17220 */ /* 0x000fe20000410000 */
[----:B------:R-:W-:Y:S01]  /*bbe0*/  FADD.FTZ R79, R79, R175 ;  /* 0x000000af4f4f7221 */ /* 0x000fe20000010000 */
[----:B------:R-:W-:Y:S02]  /*bbf0*/  @P3 SHF.L.U32 R182, R179, 0x10, RZ ;  /* 0x00000010b3b63819 */ /* 0x000fe400000006ff */
[----:B------:R-:W-:Y:S01]  /*bc00*/  FFMA.FTZ R180, R16, R180, R181 ;  /* 0x000000b410b47223 */ /* 0x000fe200000100b5 */
[----:B------:R-:W-:Y:S02]  /*bc10*/  FSEL R177, R177, RZ, P4 ;  /* 0x000000ffb1b17208 */ /* 0x000fe40002000000 */
[----:B------:R-:W-:Y:S01]  /*bc20*/  @P2 SHF.L.U32 R181, R178, 0x10, RZ ;  /* 0x00000010b2b52819 */ /* 0x000fe200000006ff */
[----:B------:R-:W-:Y:S01]  /*bc30*/  FMUL.FTZ R175, R180, R17 ;  /* 0x00000011b4af7220 */ /* 0x000fe20000410000 */
[----:B------:R-:W-:Y:S01]  /*bc40*/  F2FP.BF16.F32.PACK_AB R177, R177, R174 ;  /* 0x000000aeb1b1723e */ /* 0x000fe200000010ff */
[----:B------:R-:W-:Y:S01]  /*bc50*/  HFMA2 R174, -RZ, RZ, 0, 0 ;  /* 0x00000000ffae7431 */ /* 0x000fe200000001ff */
[----:B------:R-:W-:Y:S01]  /*bc60*/  LOP3.LUT P4, RZ, R23, 0xff00, RZ, 0xc0, !PT ;  /* 0x0000ff0017ff7812 */ /* 0x000fe2000788c0ff */
[----:B------:R-:W-:-:S04]  /*bc70*/  FMUL.FTZ R175, R175, UR14 ;  /* 0x0000000eafaf7c20 */ /* 0x000fc80008410000 */
[----:B------:R-:W-:Y:S01]  /*bc80*/  @P2 FMUL.FTZ R174, R175, R181 ;  /* 0x000000b5afae2220 */ /* 0x000fe20000410000 */
[----:B------:R-:W-:Y:S01]  /*bc90*/  FFMA.FTZ R181, R196, R18, R19 ;  /* 0x00000012c4b57223 */ /* 0x000fe20000010013 */
[----:B------:R-:W-:Y:S02]  /*bca0*/  FMUL.FTZ R175, R156, R175 ;  /* 0x000000af9caf7220 */ /* 0x000fe40000410000 */
[--C-:B------:R-:W-:Y:S01]  /*bcb0*/  FADD.FTZ R72, R72, R174.reuse ;  /* 0x000000ae48487221 */ /* 0x100fe20000010000 */
[----:B------:R-:W-:Y:S01]  /*bcc0*/  PRMT R174, R42, 0x7632, R174 ;  /* 0x000076322aae7816 */ /* 0x000fe200000000ae */
[----:B------:R-:W-:Y:S01]  /*bcd0*/  FADD.FTZ R181, R242, -R181 ;  /* 0x800000b5f2b57221 */ /* 0x000fe20000010000 */
[----:B------:R-:W-:Y:S02]  /*bce0*/  FSEL R175, R175, RZ, P2 ;  /* 0x000000ffafaf7208 */ /* 0x000fe40001000000 */
[----:B------:R-:W-:Y:S02]  /*bcf0*/  SHF.L.U32 R174, R174, 0x10, RZ ;  /* 0x00000010aeae7819 */ /* 0x000fe400000006ff */
[----:B------:R-:W-:-:S02]  /*bd00*/  @P4 PRMT R178, R178, 0x7632, R178 ;  /* 0x00007632b2b24816 */ /* 0x000fc400000000b2 */
[----:B------:R-:W-:Y:S01]  /*bd10*/  ISETP.GE.U32.AND P2, PT, R22, RZ, PT ;  /* 0x000000ff1600720c */ /* 0x000fe20003f46070 */
[----:B------:R-:W-:Y:S01]  /*bd20*/  FFMA.FTZ R181, R16, R181, R174 ;  /* 0x000000b510b57223 */ /* 0x000fe200000100ae */
[----:B------:R-:W-:Y:S02]  /*bd30*/  @P4 SHF.L.U32 R178, R178, 0x10, RZ ;  /* 0x00000010b2b24819 */ /* 0x000fe400000006ff */
[----:B------:R-:W-:Y:S02]  /*bd40*/  ISETP.GE.U32.AND.EX P2, PT, R23, 0x1000000, PT, P2 ;  /* 0x010000001700780c */ /* 0x000fe40003f46120 */
[C---:B------:R-:W-:Y:S01]  /*bd50*/  F2FP.BF16.F32.PACK_AB R174, R181.reuse, R180 ;  /* 0x000000b4b5ae723e */ /* 0x040fe200000010ff */
[----:B------:R-:W-:Y:S01]  /*bd60*/  FMUL.FTZ R181, R181, R17 ;  /* 0x00000011b5b57220 */ /* 0x000fe20000410000 */
[----:B------:R-:W-:-:S03]  /*bd70*/  MOV R180, RZ ;  /* 0x000000ff00b47202 */ /* 0x000fc60000000f00 */
[----:B------:R-:W-:-:S04]  /*bd80*/  FMUL.FTZ R181, R181, UR14 ;  /* 0x0000000eb5b57c20 */ /* 0x000fc80008410000 */
[----:B------:R-:W-:Y:S01]  /*bd90*/  @P4 FMUL.FTZ R180, R181, R178 ;  /* 0x000000b2b5b44220 */ /* 0x000fe20000410000 */
[----:B------:R-:W-:Y:S01]  /*bda0*/  FFMA.FTZ R178, R195, R18, R19 ;  /* 0x00000012c3b27223 */ /* 0x000fe20000010013 */
[----:B------:R-:W-:Y:S01]  /*bdb0*/  FMUL.FTZ R181, R157, R181 ;  /* 0x000000b59db57220 */ /* 0x000fe20000410000 */
[----:B------:R-:W-:Y:S01]  /*bdc0*/  @P2 PRMT R179, R179, 0x7632, R179 ;  /* 0x00007632b3b32816 */ /* 0x000fe200000000b3 */
[----:B------:R-:W-:Y:S01]  /*bdd0*/  FADD.FTZ R73, R73, R180 ;  /* 0x000000b449497221 */ /* 0x000fe20000010000 */
[----:B------:R-:W-:Y:S01]  /*bde0*/  SHF.L.U32 R180, R43, 0x10, RZ ;  /* 0x000000102bb47819 */ /* 0x000fe200000006ff */
[----:B------:R-:W-:Y:S01]  /*bdf0*/  FADD.FTZ R178, R241, -R178 ;  /* 0x800000b2f1b27221 */ /* 0x000fe20000010000 */
[----:B------:R-:W-:-:S03]  /*be00*/  @P2 SHF.L.U32 R179, R179, 0x10, RZ ;  /* 0x00000010b3b32819 */ /* 0x000fc600000006ff */
[----:B------:R-:W-:Y:S01]  /*be10*/  FFMA.FTZ R180, R16, R178, R180 ;  /* 0x000000b210b47223 */ /* 0x000fe200000100b4 */
[----:B------:R-:W-:-:S04]  /*be20*/  FSEL R178, R181, RZ, P4 ;  /* 0x000000ffb5b27208 */ /* 0x000fc80002000000 */
[----:B------:R-:W-:Y:S01]  /*be30*/  F2FP.BF16.F32.PACK_AB R178, R178, R175 ;  /* 0x000000afb2b2723e */ /* 0x000fe200000010ff */
[----:B------:R-:W-:-:S04]  /*be40*/  FMUL.FTZ R175, R180, R17 ;  /* 0x00000011b4af7220 */ /* 0x000fc80000410000 */
[----:B------:R-:W-:Y:S01]  /*be50*/  FMUL.FTZ R181, R175, UR14 ;  /* 0x0000000eafb57c20 */ /* 0x000fe20008410000 */
[----:B------:R-:W-:-:S03]  /*be60*/  HFMA2 R175, -RZ, RZ, 0, 0 ;  /* 0x00000000ffaf7431 */ /* 0x000fc600000001ff */
[----:B------:R-:W-:Y:S01]  /*be70*/  @P3 FMUL.FTZ R175, R181, R182 ;  /* 0x000000b6b5af3220 */ /* 0x000fe20000410000 */
[----:B------:R-:W-:-:S03]  /*be80*/  FFMA.FTZ R182, R187, R18, R19 ;  /* 0x00000012bbb67223 */ /* 0x000fc60000010013 */
        /* <DEDUP_REMOVED lines=23> */
.L_x_5774:
[----:B------:R-:W-:Y:S05]  /*c000*/  BSYNC.RECONVERGENT B2 ;  /* 0x0000000000027941 */ /* 0x000fea0003800200 */
.L_x_5773:
[----:B------:R-:W-:Y:S04]  /*c010*/  BSSY.RECONVERGENT B2, `(.L_x_5775) ;  /* 0x0000085000027945 */ /* 0x000fe80003800200 */
[----:B------:R-:W-:Y:S05]  /*c020*/  @!P1 BRA `(.L_x_5776) ;  /* 0x00000008000c9947 */ /* 0x000fea0003800000 */
[----:B------:R-:W3:Y:S02]  /*c030*/  LDC.64 R172, c[0x0][0x390] ;  /* 0x0000e400ffac7b82 */ /* 0x000ee40000000a00 */
[----:B---3--:R-:W-:-:S05]  /*c040*/  IMAD.WIDE.U32 R172, R15, 0x10, R172 ;  /* 0x000000100fac7825 */ /* 0x008fca00078e00ac */
[----:B012---:R0:W2:Y:S01]  /*c050*/  LDG.E.128 R176, desc[UR6][R172.64] ;  /* 0x00000006acb07981 */ /* 0x0070a2000c1e1d00 */
[----:B------:R-:W-:Y:S01]  /*c060*/  LOP3.LUT P3, RZ, R24, 0xff, RZ, 0xc0, !PT ;  /* 0x000000ff18ff7812 */ /* 0x000fe2000786c0ff */
[----:B------:R-:W-:Y:S01]  /*c070*/  HFMA2 R175, -RZ, RZ, 0, 0 ;  /* 0x00000000ffaf7431 */ /* 0x000fe200000001ff */
[----:B------:R-:W-:Y:S02]  /*c080*/  PRMT R174, R36, 0x7632, R174 ;  /* 0x0000763224ae7816 */ /* 0x000fe400000000ae */
[----:B------:R-:W-:Y:S02]  /*c090*/  LOP3.LUT P4, RZ, R24, 0xff00, RZ, 0xc0, !PT ;  /* 0x0000ff0018ff7812 */ /* 0x000fe4000788c0ff */
[----:B------:R-:W-:Y:S02]  /*c0a0*/  SHF.L.U32 R174, R174, 0x10, RZ ;  /* 0x00000010aeae7819 */ /* 0x000fe400000006ff */
[----:B------:R-:W-:Y:S01]  /*c0b0*/  LOP3.LUT P1, RZ, R24, 0xff0000, RZ, 0xc0, !PT ;  /* 0x00ff000018ff7812 */ /* 0x000fe2000782c0ff */
[----:B0-----:R-:W-:Y:S01]  /*c0c0*/  FFMA.FTZ R172, R194, R18, R19 ;  /* 0x00000012c2ac7223 */ /* 0x001fe20000010013 */
[----:B------:R-:W-:-:S02]  /*c0d0*/  SHF.L.U32 R173, R36, 0x10, RZ ;  /* 0x0000001024ad7819 */ /* 0x000fc400000006ff */
[----:B------:R-:W-:Y:S01]  /*c0e0*/  SHF.L.U32 R181, R37, 0x10, RZ ;  /* 0x0000001025b57819 */ /* 0x000fe200000006ff */
[----:B------:R-:W-:Y:S01]  /*c0f0*/  FADD.FTZ R172, R239, -R172 ;  /* 0x800000acefac7221 */ /* 0x000fe20000010000 */
[----:B------:R-:W-:-:S03]  /*c100*/  LOP3.LUT P2, RZ, R24, 0xff000000, RZ, 0xc0, !PT ;  /* 0xff00000018ff7812 */ /* 0x000fc6000784c0ff */
[----:B-----5:R-:W-:-:S04]  /*c110*/  FFMA.FTZ R172, R16, R172, R173 ;  /* 0x000000ac10ac7223 */ /* 0x020fc800000100ad */
[----:B------:R-:W-:-:S04]  /*c120*/  FMUL.FTZ R173, R172, R17 ;  /* 0x00000011acad7220 */ /* 0x000fc80000410000 */
[----:B------:R-:W-:Y:S01]  /*c130*/  FMUL.FTZ R180, R173, UR14 ;  /* 0x0000000eadb47c20 */ /* 0x000fe20008410000 */
[----:B--2---:R-:W-:-:S05]  /*c140*/  @P3 SHF.L.U32 R173, R176, 0x10, RZ ;  /* 0x00000010b0ad3819 */ /* 0x004fca00000006ff */
[----:B------:R-:W-:Y:S01]  /*c150*/  @P3 FMUL.FTZ R175, R180, R173 ;  /* 0x000000adb4af3220 */ /* 0x000fe20000410000 */
[----:B------:R-:W-:Y:S01]  /*c160*/  FFMA.FTZ R173, R193, R18, R19 ;  /* 0x00000012c1ad7223 */ /* 0x000fe20000010013 */
[----:B------:R-:W-:Y:S02]  /*c170*/  FMUL.FTZ R180, R152, R180 ;  /* 0x000000b498b47220 */ /* 0x000fe40000410000 */
[----:B------:R-:W-:Y:S01]  /*c180*/  FADD.FTZ R68, R68, R175 ;  /* 0x000000af44447221 */ /* 0x000fe20000010000 */
[----:B------:R-:W-:Y:S02]  /*c190*/  FADD.FTZ R173, R238, -R173 ;  /* 0x800000adeead7221 */ /* 0x000fe40000010000 */
[----:B------:R-:W-:Y:S02]  /*c1a0*/  FSEL R180, R180, RZ, P3 ;  /* 0x000000ffb4b47208 */ /* 0x000fe40001800000 */
[----:B------:R-:W-:Y:S01]  /*c1b0*/  FFMA.FTZ R173, R16, R173, R174 ;  /* 0x000000ad10ad7223 */ /* 0x000fe200000100ae */
[----:B------:R-:W-:-:S03]  /*c1c0*/  LOP3.LUT P3, RZ, R25, 0xff, RZ, 0xc0, !PT ;  /* 0x000000ff19ff7812 */ /* 0x000fc6000786c0ff */
[C---:B------:R-:W-:Y:S01]  /*c1d0*/  FMUL.FTZ R174, R173.reuse, R17 ;  /* 0x00000011adae7220 */ /* 0x040fe20000410000 */
[----:B------:R-:W-:Y:S02]  /*c1e0*/  F2FP.BF16.F32.PACK_AB R172, R173, R172 ;  /* 0x000000acadac723e */ /* 0x000fe400000010ff */
[----:B------:R-:W-:Y:S01]  /*c1f0*/  @P4 PRMT R173, R176, 0x7632, R173 ;  /* 0x00007632b0ad4816 */ /* 0x000fe200000000ad */
[----:B------:R-:W-:Y:S01]  /*c200*/  FMUL.FTZ R174, R174, UR14 ;  /* 0x0000000eaeae7c20 */ /* 0x000fe20008410000 */
[----:B------:R-:W-:Y:S02]  /*c210*/  MOV R176, RZ ;  /* 0x000000ff00b07202 */ /* 0x000fe40000000f00 */
[----:B------:R-:W-:-:S05]  /*c220*/  @P4 SHF.L.U32 R173, R173, 0x10, RZ ;  /* 0x00000010adad4819 */ /* 0x000fca00000006ff */
[----:B------:R-:W-:Y:S01]  /*c230*/  @P4 FMUL.FTZ R176, R174, R173 ;  /* 0x000000adaeb04220 */ /* 0x000fe20000410000 */
[----:B------:R-:W-:-:S03]  /*c240*/  FFMA.FTZ R173, R192, R18, R19 ;  /* 0x00000012c0ad7223 */ /* 0x000fc60000010013 */
[----:B------:R-:W-:Y:S01]  /*c250*/  FADD.FTZ R69, R69, R176 ;  /* 0x000000b045457221 */ /* 0x000fe20000010000 */
[----:B------:R-:W-:Y:S01]  /*c260*/  FADD.FTZ R173, R237, -R173 ;  /* 0x800000adedad7221 */ /* 0x000fe20000010000 */
[----:B------:R-:W-:-:S03]  /*c270*/  HFMA2 R176, -RZ, RZ, 0, 0 ;  /* 0x00000000ffb07431 */ /* 0x000fc600000001ff */
[----:B------:R-:W-:Y:S01]  /*c280*/  FFMA.FTZ R173, R16, R173, R181 ;  /* 0x000000ad10ad7223 */ /* 0x000fe200000100b5 */
[C---:B------:R-:W-:Y:S02]  /*c290*/  @P1 SHF.L.U32 R181, R177.reuse, 0x10, RZ ;  /* 0x00000010b1b51819 */ /* 0x040fe400000006ff */
[----:B------:R-:W-:Y:S01]  /*c2a0*/  @P2 PRMT R177, R177, 0x7632, R177 ;  /* 0x00007632b1b12816 */ /* 0x000fe200000000b1 */
[----:B------:R-:W-:-:S03]  /*c2b0*/  FMUL.FTZ R175, R173, R17 ;  /* 0x00000011adaf7220 */ /* 0x000fc60000410000 */
[----:B------:R-:W-:Y:S01]  /*c2c0*/  @P2 SHF.L.U32 R177, R177, 0x10, RZ ;  /* 0x00000010b1b12819 */ /* 0x000fe200000006ff */
        /* <DEDUP_REMOVED lines=9> */
[----:B------:R-:W-:-:S03]  /*c360*/  LOP3.LUT P1, RZ, R25, 0xff00, RZ, 0xc0, !PT ;  /* 0x0000ff0019ff7812 */ /* 0x000fc6000782c0ff */
[----:B------:R-:W-:-:S05]  /*c370*/  FFMA.FTZ R176, R16, R181, R176 ;  /* 0x000000b510b07223 */ /* 0x000fca00000100b0 */
[C---:B------:R-:W-:Y:S01]  /*c380*/  F2FP.BF16.F32.PACK_AB R173, R176.reuse, R173 ;  /* 0x000000adb0ad723e */ /* 0x040fe200000010ff */
[----:B------:R-:W-:-:S04]  /*c390*/  FMUL.FTZ R176, R176, R17 ;  /* 0x00000011b0b07220 */ /* 0x000fc80000410000 */
[----:B------:R-:W-:Y:S01]  /*c3a0*/  FMUL.FTZ R181, R176, UR14 ;  /* 0x0000000eb0b57c20 */ /* 0x000fe20008410000 */
[----:B------:R-:W-:Y:S01]  /*c3b0*/  FMUL.FTZ R176, R153, R174 ;  /* 0x000000ae99b07220 */ /* 0x000fe20000410000 */
[----:B------:R-:W-:Y:S02]  /*c3c0*/  MOV R174, RZ ;  /* 0x000000ff00ae7202 */ /* 0x000fe40000000f00 */
[----:B------:R-:W-:Y:S01]  /*c3d0*/  @P2 FMUL.FTZ R174, R181, R177 ;  /* 0x000000b1b5ae2220 */ /* 0x000fe20000410000 */
[----:B------:R-:W-:Y:S01]  /*c3e0*/  FFMA.FTZ R177, R2, R18, R19 ;  /* 0x0000001202b17223 */ /* 0x000fe20000010013 */
[----:B------:R-:W-:Y:S01]  /*c3f0*/  FSEL R176, R176, RZ, P4 ;  /* 0x000000ffb0b07208 */ /* 0x000fe20002000000 */
[----:B------:R-:W-:Y:S01]  /*c400*/  FMUL.FTZ R181, R155, R181 ;  /* 0x000000b59bb57220 */ /* 0x000fe20000410000 */
[----:B------:R-:W-:Y:S01]  /*c410*/  FADD.FTZ R71, R71, R174 ;  /* 0x000000ae47477221 */ /* 0x000fe20000010000 */
[----:B------:R-:W-:Y:S01]  /*c420*/  FADD.FTZ R177, R235, -R177 ;  /* 0x800000b1ebb17221 */ /* 0x000fe20000010000 */
[----:B------:R-:W-:Y:S01]  /*c430*/  F2FP.BF16.F32.PACK_AB R176, R176, R180 ;  /* 0x000000b4b0b0723e */ /* 0x000fe200000010ff */
[----:B------:R-:W-:Y:S01]  /*c440*/  HFMA2 R174, -RZ, RZ, 0, 0 ;  /* 0x00000000ffae7431 */ /* 0x000fe200000001ff */
[----:B------:R-:W-:-:S05]  /*c450*/  SHF.L.U32 R180, R38, 0x10, RZ ;  /* 0x0000001026b47819 */ /* 0x000fca00000006ff */
[----:B------:R-:W-:Y:S01]  /*c460*/  FFMA.FTZ R180, R16, R177, R180 ;  /* 0x000000b110b47223 */ /* 0x000fe200000100b4 */
[----:B------:R-:W-:Y:S02]  /*c470*/  FSEL R177, R181, RZ, P2 ;  /* 0x000000ffb5b17208 */ /* 0x000fe40001000000 */
[----:B------:R-:W-:Y:S02]  /*c480*/  @P3 SHF.L.U32 R181, R178, 0x10, RZ ;  /* 0x00000010b2b53819 */ /* 0x000fe400000006ff */
[----:B------:R-:W-:Y:S01]  /*c490*/  F2FP.BF16.F32.PACK_AB R177, R177, R175 ;  /* 0x000000afb1b1723e */ /* 0x000fe200000010ff */
[----:B------:R-:W-:Y:S01]  /*c4a0*/  FMUL.FTZ R175, R180, R17 ;  /* 0x00000011b4af7220 */ /* 0x000fe20000410000 */
[----:B------:R-:W-:Y:S02]  /*c4b0*/  @P1 PRMT R178, R178, 0x7632, R178 ;  /* 0x00007632b2b21816 */ /* 0x000fe400000000b2 */
[----:B------:R-:W-:Y:S01]  /*c4c0*/  LOP3.LUT P2, RZ, R25, 0xff0000, RZ, 0xc0, !PT ;  /* 0x00ff000019ff7812 */ /* 0x000fe2000784c0ff */
[----:B------:R-:W-:Y:S01]  /*c4d0*/  FMUL.FTZ R175, R175, UR14 ;  /* 0x0000000eafaf7c20 */ /* 0x000fe20008410000 */
[----:B------:R-:W-:-:S03]  /*c4e0*/  @P1 SHF.L.U32 R178, R178, 0x10, RZ ;  /* 0x00000010b2b21819 */ /* 0x000fc600000006ff */
        /* <DEDUP_REMOVED lines=8> */
[----:B------:R-:W-:-:S03]  /*c570*/  @P2 SHF.L.U32 R182, R179, 0x10, RZ ;  /* 0x00000010b3b62819 */ /* 0x000fc600000006ff */
[----:B------:R-:W-:-:S05]  /*c580*/  FFMA.FTZ R181, R16, R181, R174 ;  /* 0x000000b510b57223 */ /* 0x000fca00000100ae */
[C---:B------:R-:W-:Y:S01]  /*c590*/  F2FP.BF16.F32.PACK_AB R174, R181.reuse, R180 ;  /* 0x000000b4b5ae723e */ /* 0x040fe200000010ff */
[----:B------:R-:W-:Y:S01]  /*c5a0*/  FMUL.FTZ R181, R181, R17 ;  /* 0x00000011b5b57220 */ /* 0x000fe20000410000 */
[----:B------:R-:W-:-:S03]  /*c5b0*/  MOV R180, RZ ;  /* 0x000000ff00b47202 */ /* 0x000fc60000000f00 */
[----:B------:R-:W-:-:S04]  /*c5c0*/  FMUL.FTZ R181, R181, UR14 ;  /* 0x0000000eb5b57c20 */ /* 0x000fc80008410000 */
[----:B------:R-:W-:Y:S01]  /*c5d0*/  @P1 FMUL.FTZ R180, R181, R178 ;  /* 0x000000b2b5b41220 */ /* 0x000fe20000410000 */
[----:B------:R-:W-:Y:S01]  /*c5e0*/  FFMA.FTZ R178, R3, R18, R19 ;  /* 0x0000001203b27223 */ /* 0x000fe20000010013 */
[----:B------:R-:W-:Y:S02]  /*c5f0*/  FMUL.FTZ R181, R149, R181 ;  /* 0x000000b595b57220 */ /* 0x000fe40000410000 */
[----:B------:R-:W-:Y:S01]  /*c600*/  FADD.FTZ R65, R65, R180 ;  /* 0x000000b441417221 */ /* 0x000fe20000010000 */
[----:B------:R-:W-:Y:S01]  /*c610*/  SHF.L.U32 R180, R39, 0x10, RZ ;  /* 0x0000001027b47819 */ /* 0x000fe200000006ff */
[----:B------:R-:W-:-:S04]  /*c620*/  FADD.FTZ R178, R233, -R178 ;  /* 0x800000b2e9b27221 */ /* 0x000fc80000010000 */
[----:B------:R-:W-:Y:S01]  /*c630*/  FFMA.FTZ R180, R16, R178, R180 ;  /* 0x000000b210b47223 */ /* 0x000fe200000100b4 */
[----:B------:R-:W-:Y:S02]  /*c640*/  FSEL R178, R181, RZ, P1 ;  /* 0x000000ffb5b27208 */ /* 0x000fe40000800000 */
[----:B------:R-:W-:Y:S02]  /*c650*/  ISETP.GE.U32.AND P1, PT, R24, RZ, PT ;  /* 0x000000ff1800720c */ /* 0x000fe40003f26070 */
[----:B------:R-:W-:Y:S01]  /*c660*/  F2FP.BF16.F32.PACK_AB R178, R178, R175 ;  /* 0x000000afb2b2723e */ /* 0x000fe200000010ff */
[----:B------:R-:W-:Y:S01]  /*c670*/  FMUL.FTZ R175, R180, R17 ;  /* 0x00000011b4af7220 */ /* 0x000fe20000410000 */
[----:B------:R-:W-:-:S03]  /*c680*/  ISETP.GE.U32.AND.EX P1, PT, R25, 0x1000000, PT, P1 ;  /* 0x010000001900780c */ /* 0x000fc60003f26110 */
[----:B------:R-:W-:Y:S01]  /*c690*/  FMUL.FTZ R181, R175, UR14 ;  /* 0x0000000eafb57c20 */ /* 0x000fe20008410000 */
[----:B------:R-:W-:-:S03]  /*c6a0*/  HFMA2 R175, -RZ, RZ, 0, 0 ;  /* 0x00000000ffaf7431 */ /* 0x000fc600000001ff */
[----:B------:R-:W-:Y:S01]  /*c6b0*/  @P2 FMUL.FTZ R175, R181, R182 ;  /* 0x000000b6b5af2220 */ /* 0x000fe20000410000 */
[----:B------:R-:W-:-:S05]  /*c6c0*/  FFMA.FTZ R182, R6, R18, R19 ;  /* 0x0000001206b67223 */ /* 0x000fca0000010013 */
[----:B------:R-:W-:Y:S01]  /*c6d0*/  @P1 PRMT R179, R179, 0x7632, R179 ;  /* 0x00007632b3b31816 */ /* 0x000fe200000000b3 */
[--C-:B------:R-:W-:Y:S01]  /*c6e0*/  FADD.FTZ R66, R66, R175.reuse ;  /* 0x000000af42427221 */ /* 0x100fe20000010000 */
[----:B------:R-:W-:Y:S01]  /*c6f0*/  PRMT R175, R39, 0x7632, R175 ;  /* 0x0000763227af7816 */ /* 0x000fe200000000af */
[----:B------:R-:W-:Y:S01]  /*c700*/  FADD.FTZ R182, R232, -R182 ;  /* 0x800000b6e8b67221 */ /* 0x000fe20000010000 */
[----:B------:R-:W-:Y:S02]  /*c710*/  @P1 SHF.L.U32 R179, R179, 0x10, RZ ;  /* 0x00000010b3b31819 */ /* 0x000fe400000006ff */
        /* <DEDUP_REMOVED lines=20> */
.L_x_5776:
[----:B------:R-:W-:Y:S05]  /*c860*/  BSYNC.RECONVERGENT B2 ;  /* 0x0000000000027941 */ /* 0x000fea0003800200 */
.L_x_5775:
[----:B0-23--:R-:W2:Y:S01]  /*c870*/  LDL.LU R176, [R1+0x14] ;  /* 0x0000140001b07983 */ /* 0x00dea20000300800 */
[----:B------:R-:W-:Y:S01]  /*c880*/  BSSY.RECONVERGENT B2, `(.L_x_5777) ;  /* 0x0000086000027945 */ /* 0x000fe20003800200 */
[----:B--2---:R-:W-:-:S13]  /*c890*/  ISETP.NE.AND P1, PT, R176, RZ, PT ;  /* 0x000000ffb000720c */ /* 0x004fda0003f25270 */
[----:B------:R-:W-:Y:S05]  /*c8a0*/  @!P1 BRA `(.L_x_5778) ;  /* 0x00000008000c9947 */ /* 0x000fea0003800000 */
[----:B------:R-:W0:Y:S02]  /*c8b0*/  LDC.64 R172, c[0x0][0x390] ;  /* 0x0000e400ffac7b82 */ /* 0x000e240000000a00 */
[----:B0-----:R-:W-:-:S05]  /*c8c0*/  IMAD.WIDE.U32 R172, R15, 0x10, R172 ;  /* 0x000000100fac7825 */ /* 0x001fca00078e00ac */
[----:B-1----:R0:W2:Y:S01]  /*c8d0*/  LDG.E.128 R176, desc[UR6][R172.64] ;  /* 0x00000006acb07981 */ /* 0x0020a2000c1e1d00 */
        /* <DEDUP_REMOVED lines=35> */
[----:B------:R-:W-:Y:S02]  /*cb10*/  @P3 SHF.L.U32 R181, R177, 0x10, RZ ;  /* 0x00000010b1b53819 */ /* 0x000fe400000006ff */
[----:B------:R-:W-:Y:S01]  /*cb20*/  PRMT R177, R33, 0x7632, R177 ;  /* 0x0000763221b17816 */ /* 0x000fe200000000b1 */
[----:B------:R-:W-:-:S04]  /*cb30*/  FMUL.FTZ R175, R173, R17 ;  /* 0x00000011adaf7220 */ /* 0x000fc80000410000 */
[----:B------:R-:W-:-:S04]  /*cb40*/  FMUL.FTZ R175, R175, UR14 ;  /* 0x0000000eafaf7c20 */ /* 0x000fc80008410000 */
[----:B------:R-:W-:Y:S01]  /*cb50*/  @P3 FMUL.FTZ R176, R175, R181 ;  /* 0x000000b5afb03220 */ /* 0x000fe20000410000 */
[C---:B------:R-:W-:Y:S01]  /*cb60*/  SHF.L.U32 R181, R177.reuse, 0x10, RZ ;  /* 0x00000010b1b57819 */ /* 0x040fe200000006ff */
[----:B------:R-:W-:Y:S01]  /*cb70*/  FMUL.FTZ R175, R146, R175 ;  /* 0x000000af92af7220 */ /* 0x000fe20000410000 */
[----:B------:R-:W-:Y:S01]  /*cb80*/  @P4 PRMT R177, R177, 0x7632, R177 ;  /* 0x00007632b1b14816 */ /* 0x000fe200000000b1 */
[----:B------:R-:W-:Y:S01]  /*cb90*/  FADD.FTZ R62, R62, R176 ;  /* 0x000000b03e3e7221 */ /* 0x000fe20000010000 */
[----:B------:R-:W-:Y:S02]  /*cba0*/  FFMA.FTZ R176, R12, R18, R19 ;  /* 0x000000120cb07223 */ /* 0x000fe40000010013 */
[----:B------:R-:W-:Y:S02]  /*cbb0*/  @P4 SHF.L.U32 R177, R177, 0x10, RZ ;  /* 0x00000010b1b14819 */ /* 0x000fe400000006ff */
[----:B------:R-:W-:Y:S01]  /*cbc0*/  FADD.FTZ R176, R226, -R176 ;  /* 0x800000b0e2b07221 */ /* 0x000fe20000010000 */
[----:B------:R-:W-:-:S02]  /*cbd0*/  FSEL R175, R175, RZ, P3 ;  /* 0x000000ffafaf7208 */ /* 0x000fc40001800000 */
[----:B------:R-:W-:Y:S01]  /*cbe0*/  LOP3.LUT P3, RZ, R27, 0xff0000, RZ, 0xc0, !PT ;  /* 0x00ff00001bff7812 */ /* 0x000fe2000786c0ff */
        /* <DEDUP_REMOVED lines=14> */
[----:B------:R-:W-:-:S02]  /*ccd0*/  SHF.L.U32 R180, R34, 0x10, RZ ;  /* 0x0000001022b47819 */ /* 0x000fc400000006ff */
[----:B------:R-:W-:-:S03]  /*cce0*/  LOP3.LUT P2, RZ, R27, 0xff00, RZ, 0xc0, !PT ;  /* 0x0000ff001bff7812 */ /* 0x000fc6000784c0ff */
[----:B------:R-:W-:Y:S01]  /*ccf0*/  FFMA.FTZ R180, R16, R177, R180 ;  /* 0x000000b110b47223 */ /* 0x000fe200000100b4 */
[----:B------:R-:W-:Y:S02]  /*cd00*/  FSEL R177, R181, RZ, P4 ;  /* 0x000000ffb5b17208 */ /* 0x000fe40002000000 */
[----:B------:R-:W-:Y:S02]  /*cd10*/  @P1 SHF.L.U32 R181, R178, 0x10, RZ ;  /* 0x00000010b2b51819 */ /* 0x000fe400000006ff */
[----:B------:R-:W-:Y:S01]  /*cd20*/  F2FP.BF16.F32.PACK_AB R177, R177, R175 ;  /* 0x000000afb1b1723e */ /* 0x000fe200000010ff */
[----:B------:R-:W-:Y:S01]  /*cd30*/  FMUL.FTZ R175, R180, R17 ;  /* 0x00000011b4af7220 */ /* 0x000fe20000410000 */
[----:B------:R-:W-:-:S03]  /*cd40*/  PRMT R178, R34, 0x7632, R178 ;  /* 0x0000763222b27816 */ /* 0x000fc600000000b2 */
[----:B------:R-:W-:-:S04]  /*cd50*/  FMUL.FTZ R175, R175, UR14 ;  /* 0x0000000eafaf7c20 */ /* 0x000fc80008410000 */
[----:B------:R-:W-:Y:S01]  /*cd60*/  @P1 FMUL.FTZ R174, R175, R181 ;  /* 0x000000b5afae1220 */ /* 0x000fe20000410000 */
[----:B------:R-:W-:Y:S01]  /*cd70*/  SHF.L.U32 R181, R178, 0x10, RZ ;  /* 0x00000010b2b57819 */ /* 0x000fe200000006ff */
[----:B------:R-:W-:Y:S01]  /*cd80*/  FMUL.FTZ R175, R140, R175 ;  /* 0x000000af8caf7220 */ /* 0x000fe20000410000 */
[----:B------:R-:W-:Y:S01]  /*cd90*/  @P2 PRMT R178, R178, 0x7632, R178 ;  /* 0x00007632b2b22816 */ /* 0x000fe200000000b2 */
[----:B------:R-:W-:Y:S01]  /*cda0*/  FADD.FTZ R56, R56, R174 ;  /* 0x000000ae38387221 */ /* 0x000fe20000010000 */
[----:B------:R-:W-:Y:S02]  /*cdb0*/  FFMA.FTZ R174, R13, R18, R19 ;  /* 0x000000120dae7223 */ /* 0x000fe40000010013 */
[----:B------:R-:W-:Y:S02]  /*cdc0*/  @P2 SHF.L.U32 R178, R178, 0x10, RZ ;  /* 0x00000010b2b22819 */ /* 0x000fe400000006ff */
[----:B------:R-:W-:Y:S01]  /*cdd0*/  FADD.FTZ R174, R224, -R174 ;  /* 0x800000aee0ae7221 */ /* 0x000fe20000010000 */
[----:B------:R-:W-:-:S02]  /*cde0*/  FSEL R175, R175, RZ, P1 ;  /* 0x000000ffafaf7208 */ /* 0x000fc40000800000 */
[----:B------:R-:W-:Y:S01]  /*cdf0*/  ISETP.GE.U32.AND P1, PT, R26, RZ, PT ;  /* 0x000000ff1a00720c */ /* 0x000fe20003f26070 */
[----:B------:R-:W-:-:S03]  /*ce00*/  FFMA.FTZ R181, R16, R174, R181 ;  /* 0x000000ae10b57223 */ /* 0x000fc600000100b5 */
[----:B------:R-:W-:Y:S02]  /*ce10*/  ISETP.GE.U32.AND.EX P1, PT, R27, 0x1000000, PT, P1 ;  /* 0x010000001b00780c */ /* 0x000fe40003f26110 */
        /* <DEDUP_REMOVED lines=12> */
[----:B------:R-:W-:Y:S02]  /*cee0*/  @P3 SHF.L.U32 R182, R179, 0x10, RZ ;  /* 0x00000010b3b63819 */ /* 0x000fe400000006ff */
[----:B------:R-:W-:Y:S01]  /*cef0*/  F2FP.BF16.F32.PACK_AB R178, R178, R175 ;  /* 0x000000afb2b2723e */ /* 0x000fe200000010ff */
[----:B------:R-:W-:Y:S01]  /*cf00*/  FMUL.FTZ R175, R181, R17 ;  /* 0x00000011b5af7220 */ /* 0x000fe20000410000 */
[----:B------:R-:W-:-:S03]  /*cf10*/  @P1 PRMT R179, R179, 0x7632, R179 ;  /* 0x00007632b3b31816 */ /* 0x000fc600000000b3 */
[----:B------:R-:W-:Y:S01]  /*cf20*/  FMUL.FTZ R180, R175, UR14 ;  /* 0x0000000eafb47c20 */ /* 0x000fe20008410000 */
[----:B------:R-:W-:Y:S01]  /*cf30*/  HFMA2 R175, -RZ, RZ, 0, 0 ;  /* 0x00000000ffaf7431 */ /* 0x000fe200000001ff */
[----:B------:R-:W-:Y:S02]  /*cf40*/  @P1 SHF.L.U32 R179, R179, 0x10, RZ ;  /* 0x00000010b3b31819 */ /* 0x000fe400000006ff */
        /* <DEDUP_REMOVED lines=25> */
.L_x_5778:
[----:B------:R-:W-:Y:S05]  /*d0e0*/  BSYNC.RECONVERGENT B2 ;  /* 0x0000000000027941 */ /* 0x000fea0003800200 */
.L_x_5777:
[----:B------:R-:W-:Y:S05]  /*d0f0*/  @!P0 BRA `(.L_x_5759) ;  /* 0x0000000800088947 */ /* 0x000fea0003800000 */
[----:B------:R-:W2:Y:S02]  /*d100*/  LDC.64 R172, c[0x0][0x390] ;  /* 0x0000e400ffac7b82 */ /* 0x000ea40000000a00 */
[----:B--2---:R-:W-:-:S05]  /*d110*/  IMAD.WIDE.U32 R172, R15, 0x10, R172 ;  /* 0x000000100fac7825 */ /* 0x004fca00078e00ac */
[----:B01----:R0:W2:Y:S01]  /*d120*/  LDG.E.128 R176, desc[UR6][R172.64] ;  /* 0x00000006acb07981 */ /* 0x0030a2000c1e1d00 */
[----:B------:R-:W-:Y:S02]  /*d130*/  PRMT R174, R31, 0x7632, R174 ;  /* 0x000076321fae7816 */ /* 0x000fe400000000ae */
[----:B-----5:R-:W-:Y:S02]  /*d140*/  LOP3.LUT P0, RZ, R184, 0xff, RZ, 0xc0, !PT ;  /* 0x000000ffb8ff7812 */ /* 0x020fe4000780c0ff */
[----:B------:R-:W-:Y:S02]  /*d150*/  SHF.L.U32 R174, R174, 0x10, RZ ;  /* 0x00000010aeae7819 */ /* 0x000fe400000006ff */
[C---:B------:R-:W-:Y:S02]  /*d160*/  LOP3.LUT P1, RZ, R184.reuse, 0xff00, RZ, 0xc0, !PT ;  /* 0x0000ff00b8ff7812 */ /* 0x040fe4000782c0ff */
[----:B------:R-:W-:Y:S01]  /*d170*/  LOP3.LUT P2, RZ, R184, 0xff0000, RZ, 0xc0, !PT ;  /* 0x00ff0000b8ff7812 */ /* 0x000fe2000784c0ff */
[----:B0-----:R-:W-:Y:S01]  /*d180*/  FFMA.FTZ R172, R209, R18, R19 ;  /* 0x00000012d1ac7223 */ /* 0x001fe20000010013 */
[----:B------:R-:W-:-:S02]  /*d190*/  SHF.L.U32 R173, R28, 0x10, RZ ;  /* 0x000000101cad7819 */ /* 0x000fc400000006ff */
[----:B------:R-:W-:Y:S01]  /*d1a0*/  LOP3.LUT P3, RZ, R185, 0xff0000, RZ, 0xc0, !PT ;  /* 0x00ff0000b9ff7812 */ /* 0x000fe2000786c0ff */
[----:B------:R-:W-:-:S04]  /*d1b0*/  FADD.FTZ R172, R221, -R172 ;  /* 0x800000acddac7221 */ /* 0x000fc80000010000 */
[----:B------:R-:W-:Y:S01]  /*d1c0*/  FFMA.FTZ R172, R16, R172, R173 ;  /* 0x000000ac10ac7223 */ /* 0x000fe200000100ad */
[----:B------:R-:W-:-:S04]  /*d1d0*/  FFMA.FTZ R173, R186, R18, R19 ;  /* 0x00000012baad7223 */ /* 0x000fc80000010013 */
[----:B------:R-:W-:-:S04]  /*d1e0*/  FADD.FTZ R173, R214, -R173 ;  /* 0x800000add6ad7221 */ /* 0x000fc80000010000 */
[----:B------:R-:W-:Y:S01]  /*d1f0*/  FFMA.FTZ R182, R16, R173, R174 ;  /* 0x000000ad10b67223 */ /* 0x000fe200000100ae */
[----:B------:R-:W-:Y:S01]  /*d200*/  FMUL.FTZ R174, R172, R17 ;  /* 0x00000011acae7220 */ /* 0x000fe20000410000 */
[----:B------:R-:W-:-:S03]  /*d210*/  HFMA2 R173, -RZ, RZ, 0, 0 ;  /* 0x00000000ffad7431 */ /* 0x000fc600000001ff */
[----:B------:R-:W-:Y:S01]  /*d220*/  FMUL.FTZ R174, R174, UR14 ;  /* 0x0000000eaeae7c20 */ /* 0x000fe20008410000 */
[----:B--2---:R-:W-:-:S05]  /*d230*/  @P0 SHF.L.U32 R175, R176, 0x10, RZ ;  /* 0x00000010b0af0819 */ /* 0x004fca00000006ff */
[----:B------:R-:W-:Y:S01]  /*d240*/  @P0 FMUL.FTZ R173, R174, R175 ;  /* 0x000000afaead0220 */ /* 0x000fe20000410000 */
[----:B------:R-:W-:Y:S01]  /*d250*/  PRMT R175, R28, 0x7632, R175 ;  /* 0x000076321caf7816 */ /* 0x000fe200000000af */
[----:B------:R-:W-:Y:S02]  /*d260*/  FMUL.FTZ R174, R136, R174 ;  /* 0x000000ae88ae7220 */ /* 0x000fe40000410000 */
[----:B------:R-:W-:Y:S01]  /*d270*/  FADD.FTZ R52, R52, R173 ;  /* 0x000000ad34347221 */ /* 0x000fe20000010000 */
[----:B------:R-:W-:Y:S01]  /*d280*/  FFMA.FTZ R173, R211, R18, R19 ;  /* 0x00000012d3ad7223 */ /* 0x000fe20000010013 */
[----:B------:R-:W-:Y:S02]  /*d290*/  SHF.L.U32 R175, R175, 0x10, RZ ;  /* 0x00000010afaf7819 */ /* 0x000fe400000006ff */
[----:B------:R-:W-:Y:S01]  /*d2a0*/  FSEL R174, R174, RZ, P0 ;  /* 0x000000ffaeae7208 */ /* 0x000fe20000000000 */
[----:B------:R-:W-:Y:S01]  /*d2b0*/  FADD.FTZ R173, R220, -R173 ;  /* 0x800000addcad7221 */ /* 0x000fe20000010000 */
[----:B------:R-:W-:-:S03]  /*d2c0*/  LOP3.LUT P0, RZ, R184, 0xff000000, RZ, 0xc0, !PT ;  /* 0xff000000b8ff7812 */ /* 0x000fc6000780c0ff */
[----:B------:R-:W-:Y:S01]  /*d2d0*/  FFMA.FTZ R175, R16, R173, R175 ;  /* 0x000000ad10af7223 */ /* 0x000fe200000100af */
[----:B------:R-:W-:-:S03]  /*d2e0*/  @P1 PRMT R173, R176, 0x7632, R173 ;  /* 0x00007632b0ad1816 */ /* 0x000fc600000000ad */
[C---:B------:R-:W-:Y:S01]  /*d2f0*/  FMUL.FTZ R176, R175.reuse, R17 ;  /* 0x00000011afb07220 */ /* 0x040fe20000410000 */
[----:B------:R-:W-:Y:S01]  /*d300*/  F2FP.BF16.F32.PACK_AB R172, R175, R172 ;  /* 0x000000acafac723e */ /* 0x000fe200000010ff */
[----:B------:R-:W-:Y:S02]  /*d310*/  FFMA.FTZ R175, R191, R18, R19 ;  /* 0x00000012bfaf7223 */ /* 0x000fe40000010013 */
[----:B------:R-:W-:Y:S01]  /*d320*/  FMUL.FTZ R180, R176, UR14 ;  /* 0x0000000eb0b47c20 */ /* 0x000fe20008410000 */
[----:B------:R-:W-:Y:S01]  /*d330*/  @P1 SHF.L.U32 R176, R173, 0x10, RZ ;  /* 0x00000010adb01819 */ /* 0x000fe200000006ff */
[----:B------:R-:W-:Y:S01]  /*d340*/  FADD.FTZ R175, R219, -R175 ;  /* 0x800000afdbaf7221 */ /* 0x000fe20000010000 */
[----:B------:R-:W-:-:S03]  /*d350*/  MOV R173, RZ ;  /* 0x000000ff00ad7202 */ /* 0x000fc60000000f00 */
[----:B------:R-:W-:Y:S01]  /*d360*/  @P1 FMUL.FTZ R173, R180, R176 ;  /* 0x000000b0b4ad1220 */ /* 0x000fe20000410000 */
[----:B------:R-:W-:Y:S01]  /*d370*/  SHF.L.U32 R176, R29, 0x10, RZ ;  /* 0x000000101db07819 */ /* 0x000fe200000006ff */
[----:B------:R-:W-:Y:S02]  /*d380*/  FMUL.FTZ R180, R137, R180 ;  /* 0x000000b489b47220 */ /* 0x000fe40000410000 */
[----:B------:R-:W-:Y:S01]  /*d390*/  FADD.FTZ R53, R53, R173 ;  /* 0x000000ad35357221 */ /* 0x000fe20000010000 */
[----:B------:R-:W-:Y:S02]  /*d3a0*/  HFMA2 R173, -RZ, RZ, 0, 0 ;  /* 0x00000000ffad7431 */ /* 0x000fe400000001ff */
[----:B------:R-:W-:Y:S01]  /*d3b0*/  FFMA.FTZ R175, R16, R175, R176 ;  /* 0x000000af10af7223 */ /* 0x000fe200000100b0 */
[----:B------:R-:W-:Y:S02]  /*d3c0*/  FSEL R176, R180, RZ, P1 ;  /* 0x000000ffb4b07208 */ /* 0x000fe40000800000 */
[----:B------:R-:W-:-:S02]  /*d3d0*/  @P2 SHF.L.U32 R180, R177, 0x10, RZ ;  /* 0x00000010b1b42819 */ /* 0x000fc400000006ff */
[----:B------:R-:W-:Y:S01]  /*d3e0*/  F2FP.BF16.F32.PACK_AB R176, R176, R174 ;  /* 0x000000aeb0b0723e */ /* 0x000fe200000010ff */
[----:B------:R-:W-:Y:S01]  /*d3f0*/  FMUL.FTZ R174, R175, R17 ;  /* 0x00000011afae7220 */ /* 0x000fe20000410000 */
[----:B------:R-:W-:Y:S02]  /*d400*/  PRMT R177, R29, 0x7632, R177 ;  /* 0x000076321db17816 */ /* 0x000fe400000000b1 */
[----:B------:R-:W-:Y:S01]  /*d410*/  LOP3.LUT P1, RZ, R185, 0xff, RZ, 0xc0, !PT ;  /* 0x000000ffb9ff7812 */ /* 0x000fe2000782c0ff */
[----:B------:R-:W-:-:S04]  /*d420*/  FMUL.FTZ R174, R174, UR14 ;  /* 0x0000000eaeae7c20 */ /* 0x000fc80008410000 */
[----:B------:R-:W-:Y:S01]  /*d430*/  @P2 FMUL.FTZ R173, R174, R180 ;  /* 0x000000b4aead2220 */ /* 0x000fe20000410000 */
[C---:B------:R-:W-:Y:S01]  /*d440*/  SHF.L.U32 R180, R177.reuse, 0x10, RZ ;  /* 0x00000010b1b47819 */ /* 0x040fe200000006ff */
[----:B------:R-:W-:Y:S01]  /*d450*/  FMUL.FTZ R174, R138, R174 ;  /* 0x000000ae8aae7220 */ /* 0x000fe20000410000 */
[----:B------:R-:W-:Y:S01]  /*d460*/  @P0 PRMT R177, R177, 0x7632, R177 ;  /* 0x00007632b1b10816 */ /* 0x000fe200000000b1 */
[----:B------:R-:W-:Y:S01]  /*d470*/  FADD.FTZ R54, R54, R173 ;  /* 0x000000ad36367221 */ /* 0x000fe20000010000 */
[----:B------:R-:W-:Y:S02]  /*d480*/  FFMA.FTZ R173, R190, R18, R19 ;  /* 0x00000012bead7223 */ /* 0x000fe40000010013 */
[----:B------:R-:W-:Y:S02]  /*d490*/  FSEL R174, R174, RZ, P2 ;  /* 0x000000ffaeae7208 */ /* 0x000fe40001000000 */
[----:B------:R-:W-:Y:S01]  /*d4a0*/  FADD.FTZ R173, R218, -R173 ;  /* 0x800000addaad7221 */ /* 0x000fe20000010000 */
[----:B------:R-:W-:-:S02]  /*d4b0*/  @P1 SHF.L.U32 R181, R178, 0x10, RZ ;  /* 0x00000010b2b51819 */ /* 0x000fc400000006ff */
[----:B------:R-:W-:Y:S01]  /*d4c0*/  LOP3.LUT P2, RZ, R185, 0xff00, RZ, 0xc0, !PT ;  /* 0x0000ff00b9ff7812 */ /* 0x000fe2000784c0ff */
[----:B------:R-:W-:-:S05]  /*d4d0*/  FFMA.FTZ R180, R16, R173, R180 ;  /* 0x000000ad10b47223 */ /* 0x000fca00000100b4 */
        /* <DEDUP_REMOVED lines=27> */
[----:B------:R-:W-:-:S05]  /*d690*/  SHF.L.U32 R174, R174, 0x10, RZ ;  /* 0x00000010aeae7819 */ /* 0x000fca00000006ff */
[C---:B------:R-:W-:Y:S01]  /*d6a0*/  FFMA.FTZ R181, R16.reuse, R181, R174 ;  /* 0x000000b510b57223 */ /* 0x040fe200000100ae */
[----:B------:R-:W-:Y:S02]  /*d6b0*/  FFMA.FTZ R16, R16, R18, R19 ;  /* 0x0000001210107223 */ /* 0x000fe40000010013 */
[----:B------:R-:W0:Y:S02]  /*d6c0*/  LDC.64 R18, c[0x0][0x478] ;  /* 0x00011e00ff127b82 */ /* 0x000e240000000a00 */
[C---:B------:R-:W-:Y:S01]  /*d6d0*/  F2FP.BF16.F32.PACK_AB R174, R181.reuse, R175 ;  /* 0x000000afb5ae723e */ /* 0x040fe200000010ff */
[----:B------:R-:W-:Y:S01]  /*d6e0*/  FMUL.FTZ R175, R181, R17 ;  /* 0x00000011b5af7220 */ /* 0x000fe20000410000 */
[----:B------:R-:W-:-:S03]  /*d6f0*/  @P2 PRMT R181, R178, 0x7632, R181 ;  /* 0x00007632b2b52816 */ /* 0x000fc600000000b5 */
[----:B------:R-:W-:Y:S01]  /*d700*/  FMUL.FTZ R178, R175, UR14 ;  /* 0x0000000eafb27c20 */ /* 0x000fe20008410000 */
[----:B------:R-:W-:Y:S02]  /*d710*/  @P2 SHF.L.U32 R175, R181, 0x10, RZ ;  /* 0x00000010b5af2819 */ /* 0x000fe400000006ff */
[----:B------:R-:W-:-:S03]  /*d720*/  MOV R181, RZ ;  /* 0x000000ff00b57202 */ /* 0x000fc60000000f00 */
[----:B------:R-:W-:Y:S01]  /*d730*/  @P2 FMUL.FTZ R181, R178, R175 ;  /* 0x000000afb2b52220 */ /* 0x000fe20000410000 */
[----:B------:R-:W-:Y:S01]  /*d740*/  F2FP.BF16.F32.PACK_AB R175, R182, R16 ;  /* 0x00000010b6af723e */ /* 0x000fe200000010ff */
[-C--:B------:R-:W-:Y:S01]  /*d750*/  FMUL.FTZ R16, R16, R17.reuse ;  /* 0x0000001110107220 */ /* 0x080fe20000410000 */
[----:B------:R-:W-:Y:S01]  /*d760*/  FMUL.FTZ R17, R182, R17 ;  /* 0x00000011b6117220 */ /* 0x000fe20000410000 */
[----:B------:R-:W-:Y:S01]  /*d770*/  FADD.FTZ R49, R49, R181 ;  /* 0x000000b531317221 */ /* 0x000fe20000010000 */
[----:B------:R-:W-:Y:S01]  /*d780*/  FMUL.FTZ R178, R133, R178 ;  /* 0x000000b285b27220 */ /* 0x000fe20000410000 */
[----:B------:R-:W-:Y:S01]  /*d790*/  FMUL.FTZ R16, R16, UR14 ;  /* 0x0000000e10107c20 */ /* 0x000fe20008410000 */
[----:B------:R-:W-:-:S03]  /*d7a0*/  FMUL.FTZ R17, R17, UR14 ;  /* 0x0000000e11117c20 */ /* 0x000fc60008410000 */
[----:B------:R-:W-:Y:S01]  /*d7b0*/  FSEL R178, R178, RZ, P2 ;  /* 0x000000ffb2b27208 */ /* 0x000fe20001000000 */
[----:B0-----:R-:W-:-:S05]  /*d7c0*/  IMAD.WIDE.U32 R18, R15, 0x10, R18 ;  /* 0x000000100f127825 */ /* 0x001fca00078e0012 */
[----:B------:R0:W-:Y:S02]  /*d7d0*/  STG.E.128 desc[UR6][R18.64], R172 ;  /* 0x000000ac12007986 */ /* 0x0001e4000c101d06 */
[----:B0-----:R-:W-:Y:S01]  /*d7e0*/  HFMA2 R18, -RZ, RZ, 0, 0 ;  /* 0x00000000ff127431 */ /* 0x001fe200000001ff */
[----:B------:R-:W-:-:S05]  /*d7f0*/  @P3 SHF.L.U32 R19, R179, 0x10, RZ ;  /* 0x00000010b3133819 */ /* 0x000fca00000006ff */
[----:B------:R-:W-:Y:S01]  /*d800*/  @P3 FMUL.FTZ R18, R16, R19 ;  /* 0x0000001310123220 */ /* 0x000fe20000410000 */
[----:B------:R-:W-:Y:S01]  /*d810*/  @P0 PRMT R19, R179, 0x7632, R19 ;  /* 0x00007632b3130816 */ /* 0x000fe20000000013 */
[----:B------:R-:W-:Y:S01]  /*d820*/  FMUL.FTZ R179, R132, R180 ;  /* 0x000000b484b37220 */ /* 0x000fe20000410000 */
[----:B------:R-:W-:Y:S01]  /*d830*/  FMUL.FTZ R16, R134, R16 ;  /* 0x0000001086107220 */ /* 0x000fe20000410000 */
[----:B------:R-:W-:Y:S01]  /*d840*/  FADD.FTZ R50, R50, R18 ;  /* 0x0000001232327221 */ /* 0x000fe20000010000 */
[----:B------:R-:W-:Y:S02]  /*d850*/  @P0 SHF.L.U32 R180, R19, 0x10, RZ ;  /* 0x0000001013b40819 */ /* 0x000fe400000006ff */
[----:B------:R-:W-:Y:S02]  /*d860*/  MOV R19, RZ ;  /* 0x000000ff00137202 */ /* 0x000fe40000000f00 */
[----:B------:R-:W-:Y:S01]  /*d870*/  FSEL R179, R179, RZ, P1 ;  /* 0x000000ffb3b37208 */ /* 0x000fe20000800000 */
[----:B------:R-:W-:Y:S01]  /*d880*/  @P0 FMUL.FTZ R19, R17, R180 ;  /* 0x000000b411130220 */ /* 0x000fe20000410000 */
[----:B------:R-:W-:Y:S01]  /*d890*/  FMUL.FTZ R17, R135, R17 ;  /* 0x0000001187117220 */ /* 0x000fe20000410000 */
[----:B------:R-:W0:Y:S01]  /*d8a0*/  LDC.64 R180, c[0x0][0x468] ;  /* 0x00011a00ffb47b82 */ /* 0x000e220000000a00 */
[----:B------:R-:W-:Y:S01]  /*d8b0*/  FSEL R16, R16, RZ, P3 ;  /* 0x000000ff10107208 */ /* 0x000fe20001800000 */
[----:B------:R-:W-:Y:S01]  /*d8c0*/  FADD.FTZ R51, R51, R19 ;  /* 0x0000001333337221 */ /* 0x000fe20000010000 */
[----:B------:R-:W-:-:S02]  /*d8d0*/  F2FP.BF16.F32.PACK_AB R178, R178, R179 ;  /* 0x000000b3b2b2723e */ /* 0x000fc400000010ff */
[----:B------:R-:W-:-:S04]  /*d8e0*/  FSEL R17, R17, RZ, P0 ;  /* 0x000000ff11117208 */ /* 0x000fc80000000000 */
[----:B------:R-:W-:Y:S01]  /*d8f0*/  F2FP.BF16.F32.PACK_AB R179, R17, R16 ;  /* 0x0000001011b3723e */ /* 0x000fe200000010ff */
[----:B0-----:R-:W-:-:S05]  /*d900*/  IMAD.WIDE.U32 R16, R15, 0x10, R180 ;  /* 0x000000100f107825 */ /* 0x001fca00078e00b4 */
[----:B------:R2:W-:Y:S02]  /*d910*/  STG.E.128 desc[UR6][R16.64], R176 ;  /* 0x000000b010007986 */ /* 0x0005e4000c101d06 */
.L_x_5759:
[----:B------:R-:W-:Y:S05]  /*d920*/  BSYNC.RECONVERGENT B1 ;  /* 0x0000000000017941 */ /* 0x000fea0003800200 */
.L_x_5741:
[----:B--2--5:R-:W2:Y:S02]  /*d930*/  LDC.64 R16, c[0x0][0x380] ;  /* 0x0000e000ff107b82 */ /* 0x024ea40000000a00 */
[----:B--2---:R-:W-:-:S04]  /*d940*/  LEA R213, R16, R213, 0x2 ;  /* 0x000000d510d57211 */ /* 0x004fc800078e10ff */
[----:B------:R-:W-:-:S13]  /*d950*/  ISETP.GE.AND P0, PT, R213, R17, PT ;  /* 0x00000011d500720c */ /* 0x000fda0003f06270 */
[----:B------:R-:W-:Y:S05]  /*d960*/  @!P0 BRA `(.L_x_5779) ;  /* 0xffffff3800008947 */ /* 0x000fea000383ffff */
.L_x_5729:
[----:B------:R-:W-:Y:S05]  /*d970*/  BSYNC B0 ;  /* 0x0000000000007941 */ /* 0x000fea0003800000 */
.L_x_5728:
[----:B------:R-:W2:Y:S01]  /*d980*/  LDL.LU R15, [R1+0x1c] ;  /* 0x00001c00010f7983 */ /* 0x000ea20000300800 */
[----:B------:R-:W-:-:S03]  /*d990*/  MOV R2, 0x400 ;  /* 0x0000040000027802 */ /* 0x000fc60000000f00 */
[----:B0-----:R-:W3:Y:S04]  /*d9a0*/  LDL.LU R180, [R1+0x20] ;  /* 0x0000200001b47983 */ /* 0x001ee80000300800 */
        /* <DEDUP_REMOVED lines=100> */
[----:B----4-:R-:W-:Y:S04]  /*dff0*/  STS.128 [R33+0x10], R4 ;  /* 0x0000100421007388 */ /* 0x010fe80000000c00 */
        /* <DEDUP_REMOVED lines=9> */
[----:B0-----:R-:W-:-:S05]  /*e090*/  FADD.FTZ R36, R2, R3 ;  /* 0x0000000302247221 */ /* 0x001fca0000010000 */
        /* <DEDUP_REMOVED lines=52> */
[----:B-1----:R-:W-:-:S04]  /*e3e0*/  FADD.FTZ R34, RZ, R34 ;  /* 0x00000022ff227221 */ /* 0x002fc80000010000 */
[----:B------:R-:W-:-:S03]  /*e3f0*/  FADD.FTZ R34, R34, R37 ;  /* 0x0000002522227221 */ /* 0x000fc60000010000 */
[----:B------:R-:W1:Y:S01]  /*e400*/  S2UR UR15, SR_CTAID.X ;  /* 0x00000000000f79c3 */ /* 0x000e620000002500 */
[----:B------:R-:W-:-:S07]  /*e410*/  FADD.FTZ R36, R36, R39 ;  /* 0x0000002724247221 */ /* 0x000fce0000010000 */
[----:B0-----:R-:W1:Y:S01]  /*e420*/  LDC R49, c[0x0][0x388] ;  /* 0x0000e200ff317b82 */ /* 0x001e620000000800 */
[----:B------:R-:W0:Y:S04]  /*e430*/  LDS R84, [R0] ;  /* 0x0000000000547984 */ /* 0x000e280000000800 */
        /* <DEDUP_REMOVED lines=12> */
[----:B-1----:R-:W-:-:S02]  /*e500*/  IMAD R49, R49, UR15, RZ ;  /* 0x0000000f31317c24 */ /* 0x002fc4000f8e02ff */
[----:B0-----:R-:W-:Y:S01]  /*e510*/  FADD.FTZ R84, RZ, R84 ;  /* 0x00000054ff547221 */ /* 0x001fe20000010000 */
        /* <DEDUP_REMOVED lines=63> */
.L_x_5781:
[----:B------:R-:W-:Y:S05]  /*e910*/  BSYNC.RECONVERGENT B0 ;  /* 0x0000000000007941 */ /* 0x000fea0003800200 */
.L_x_5780:
        /* <DEDUP_REMOVED lines=17> */
.L_x_5783:
[----:B------:R-:W-:Y:S05]  /*ea30*/  BSYNC.RECONVERGENT B0 ;  /* 0x0000000000007941 */ /* 0x000fea0003800200 */
.L_x_5782:
        /* <DEDUP_REMOVED lines=17> */
.L_x_5785:
[----:B------:R-:W-:Y:S05]  /*eb50*/  BSYNC.RECONVERGENT B0 ;  /* 0x0000000000007941 */ /* 0x000fea0003800200 */
.L_x_5784:
        /* <DEDUP_REMOVED lines=57> */
[----:B------:R-:W-:Y:S01]  /*eef0*/  BSSY.RECONVERGENT B0, `(.L_x_5786) ;  /* 0x000004d000007945 */ /* 0x000fe20003800200 */
[C---:B------:R-:W-:Y:S01]  /*ef00*/  ISETP.GE.U32.AND P2, PT, R54.reuse, 0x300, PT ;  /* 0x000003003600780c */ /* 0x040fe20003f46070 */
[----:B------:R-:W4:Y:S01]  /*ef10*/  LDS R35, [R0+0x1c00] ;  /* 0x001c000000237984 */ /* 0x000f220000000800 */
[----:B------:R-:W-:Y:S01]  /*ef20*/  ISETP.GE.U32.AND P3, PT, R54, 0x380, PT ;  /* 0x000003803600780c */ /* 0x000fe20003f66070 */
[----:B------:R-:W-:Y:S01]  /*ef30*/  FADD.FTZ R17, R42, R17 ;  /* 0x000000112a117221 */ /* 0x000fe20000010000 */
[C---:B------:R-:W-:Y:S01]  /*ef40*/  ISETP.GE.U32.AND P4, PT, R54.reuse, 0x400, PT ;  /* 0x000004003600780c */ /* 0x040fe20003f86070 */
[----:B------:R-:W4:Y:S01]  /*ef50*/  LDS R37, [R0+0x1e00] ;  /* 0x001e000000257984 */ /* 0x000f220000000800 */
        /* <DEDUP_REMOVED lines=70> */
.L_x_5787:
[----:B------:R-:W-:Y:S05]  /*f3c0*/  BSYNC.RECONVERGENT B0 ;  /* 0x0000000000007941 */ /* 0x000fea0003800200 */
.L_x_5786:
        /* <DEDUP_REMOVED lines=17> */
.L_x_5789:
[----:B------:R-:W-:Y:S05]  /*f4e0*/  BSYNC.RECONVERGENT B0 ;  /* 0x0000000000007941 */ /* 0x000fea0003800200 */
.L_x_5788:
        /* <DEDUP_REMOVED lines=17> */
.L_x_5791:
[----:B------:R-:W-:Y:S05]  /*f600*/  BSYNC.RECONVERGENT B0 ;  /* 0x0000000000007941 */ /* 0x000fea0003800200 */
.L_x_5790:
        /* <DEDUP_REMOVED lines=17> */
.L_x_5793:
[----:B------:R-:W-:Y:S05]  /*f720*/  BSYNC.RECONVERGENT B0 ;  /* 0x0000000000007941 */ /* 0x000fea0003800200 */
.L_x_5792:
        /* <DEDUP_REMOVED lines=17> */
.L_x_5795:
[----:B------:R-:W-:Y:S05]  /*f840*/  BSYNC.RECONVERGENT B0 ;  /* 0x0000000000007941 */ /* 0x000fea0003800200 */
.L_x_5794:
        /* <DEDUP_REMOVED lines=17> */
.L_x_5797:
[----:B------:R-:W-:Y:S05]  /*f960*/  BSYNC.RECONVERGENT B0 ;  /* 0x0000000000007941 */ /* 0x000fea0003800200 */
.L_x_5796:
        /* <DEDUP_REMOVED lines=11> */
.L_x_5740:
        /* <DEDUP_REMOVED lines=8> */
.L_x_5799:
[----:B------:R-:W-:Y:S05]  /*faa0*/  BSYNC B1 ;  /* 0x0000000000017941 */ /* 0x000fea0003800000 */
.L_x_5798:
        /* <DEDUP_REMOVED lines=9> */
.L_x_5800:
        /* <DEDUP_REMOVED lines=8> */
.L_x_5801:
[----:B------:R-:W-:Y:S02]  /*fbc0*/  MOV R177, R179 ;  /* 0x000000b300b17202 */ /* 0x000fe40000000f00 */
[----:B------:R-:W-:-:S05]  /*fbd0*/  MOV R18, R180 ;  /* 0x000000b400127202 */ /* 0x000fca0000000f00 */
[----:B------:R-:W-:Y:S01]  /*fbe0*/  FADD.FTZ R178, R178, R18 ;  /* 0x00000012b2b27221 */ /* 0x000fe20000010000 */
[----:B------:R-:W-:-:S07]  /*fbf0*/  MOV R18, 0xffffffff ;  /* 0xffffffff00127802 */ /* 0x000fce0000000f00 */
[----:B------:R-:W-:Y:S05]  /*fc00*/  WARPSYNC.COLLECTIVE R18, `(.L_x_5802) ;  /* 0x0000000012087348 */ /* 0x000fea0003c00000 */
[----:B------:R0:W1:Y:S02]  /*fc10*/  SHFL.BFLY P6, R180, R177, R176, R19 ;  /* 0x0c0000b0b1b47389 */ /* 0x00006400000c0013 */
[----:B01----:R-:W-:Y:S05]  /*fc20*/  ENDCOLLECTIVE ;  /* 0x000000000000791b */ /* 0x003fea0003800000 */
.L_x_5802:
        /* <DEDUP_REMOVED lines=8> */
.L_x_5803:
[----:B------:R-:W-:Y:S02]  /*fcb0*/  MOV R177, R179 ;  /* 0x000000b300b17202 */ /* 0x000fe40000000f00 */
[----:B------:R-:W-:-:S05]  /*fcc0*/  MOV R18, R180 ;  /* 0x000000b400127202 */ /* 0x000fca0000000f00 */
[----:B------:R-:W-:Y:S01]  /*fcd0*/  FADD.FTZ R178, R178, R18 ;  /* 0x00000012b2b27221 */ /* 0x000fe20000010000 */
[----:B------:R-:W-:-:S07]  /*fce0*/  MOV R18, 0xffffffff ;  /* 0xffffffff00127802 */ /* 0x000fce0000000f00 */
[----:B------:R-:W-:Y:S05]  /*fcf0*/  WARPSYNC.COLLECTIVE R18, `(.L_x_5804) ;  /* 0x0000000012087348 */ /* 0x000fea0003c00000 */
[----:B------:R0:W1:Y:S02]  /*fd00*/  SHFL.BFLY P6, R180, R177, R176, R19 ;  /* 0x0c0000b0b1b47389 */ /* 0x00006400000c0013 */
[----:B01----:R-:W-:Y:S05]  /*fd10*/  ENDCOLLECTIVE ;  /* 0x000000000000791b */ /* 0x003fea0003800000 */
.L_x_5804:
        /* <DEDUP_REMOVED lines=8> */
.L_x_5805:
[----:B------:R-:W-:Y:S02]  /*fda0*/  MOV R177, R179 ;  /* 0x000000b300b17202 */ /* 0x000fe40000000f00 */
[----:B------:R-:W-:-:S05]  /*fdb0*/  MOV R18, R180 ;  /* 0x000000b400127202 */ /* 0x000fca0000000f00 */
[----:B------:R-:W-:Y:S01]  /*fdc0*/  FADD.FTZ R178, R178, R18 ;  /* 0x00000012b2b27221 */ /* 0x000fe20000010000 */
[----:B------:R-:W-:-:S07]  /*fdd0*/  MOV R18, 0xffffffff ;  /* 0xffffffff00127802 */ /* 0x000fce0000000f00 */
[----:B------:R-:W-:Y:S05]  /*fde0*/  WARPSYNC.COLLECTIVE R18, `(.L_x_5806) ;  /* 0x0000000012087348 */ /* 0x000fea0003c00000 */
[----:B------:R0:W1:Y:S02]  /*fdf0*/  SHFL.BFLY P6, R180, R177, R176, R19 ;  /* 0x0c0000b0b1b47389 */ /* 0x00006400000c0013 */
[----:B01----:R-:W-:Y:S05]  /*fe00*/  ENDCOLLECTIVE ;  /* 0x000000000000791b */ /* 0x003fea0003800000 */
.L_x_5806:
        /* <DEDUP_REMOVED lines=8> */
.L_x_5807:
[----:B------:R-:W-:Y:S02]  /*fe90*/  MOV R177, R179 ;  /* 0x000000b300b17202 */ /* 0x000fe40000000f00 */
[----:B------:R-:W-:-:S07]  /*fea0*/  MOV R181, R180 ;  /* 0x000000b400b57202 */ /* 0x000fce0000000f00 */
[----:B------:R-:W-:Y:S05]  /*feb0*/  WARPSYNC.COLLECTIVE R18, `(.L_x_5808) ;  /* 0x0000000012087348 */ /* 0x000fea0003c00000 */
[----:B------:R0:W1:Y:S02]  /*fec0*/  SHFL.BFLY P6, R180, R177, R176, R19 ;  /* 0x0c0000b0b1b47389 */ /* 0x00006400000c0013 */
[----:B01----:R-:W-:Y:S05]  /*fed0*/  ENDCOLLECTIVE ;  /* 0x000000000000791b */ /* 0x003fea0003800000 */
.L_x_5808:
[----:B------:R-:W-:Y:S01]  /*fee0*/  MOV R18, R180 ;  /* 0x000000b400127202 */ /* 0x000fe20000000f00 */
[----:B------:R-:W-:Y:S06]  /*fef0*/  BRA `(.L_x_5809) ;  /* 0xffffff3800f07947 */ /* 0x000fec000383ffff */
.L_x_5810:
        /* <DEDUP_REMOVED lines=16> */
.L_x_25406:


//--------------------- .text._ZN10layer_norm13ln_bwd_kernelINS_13Kernel_traitsIf13__nv_bfloat16S2_S2_fjLj1280ELj1ELj4ELj1ELj16ENS_18Kernel_traits_baseILj1280EfS2_S2_S2_fjLj128EEEEELb1ELb1ELb0ELb1EEEvNS_9BwdParamsE --------------------------
	.section	.text._ZN10layer_norm13ln_bwd_kernelINS_13Kernel_traitsIf13__nv_bfloat16S2_S2_fjLj1280ELj1ELj4ELj1ELj16ENS_18Kernel_traits_baseILj1280EfS2_S2_S2_fjLj128EEEEELb1ELb1ELb0ELb1EEEvNS_9BwdParamsE,"ax",@progbits
	.align	128
        .global         _ZN10layer_norm13ln_bwd_kernelINS_13Kernel_traitsIf13__nv_bfloat16S2_S2_fjLj1280ELj1ELj4ELj1ELj16ENS_18Kernel_traits_baseILj1280EfS2_S2_S2_fjLj128EEEEELb1ELb1ELb0ELb1EEEvNS_9BwdParamsE
        .type           _ZN10layer_norm13ln_bwd_kernelINS_13Kernel_traitsIf13__nv_bfloat16S2_S2_fjLj1280ELj1ELj4ELj1ELj16ENS_18Kernel_traits_baseILj1280EfS2_S2_S2_fjLj128EEEEELb1ELb1ELb0ELb1EEEvNS_9BwdParamsE,@function
        .size           _ZN10layer_norm13ln_bwd_kernelINS_13Kernel_traitsIf13__nv_bfloat16S2_S2_fjLj1280ELj1ELj4ELj1ELj16ENS_18Kernel_traits_baseILj1280EfS2_S2_S2_fjLj128EEEEELb1ELb1ELb0ELb1EEEvNS_9BwdParamsE,(.L_x_25407 - _ZN10layer_norm13ln_bwd_kernelINS_13Kernel_traitsIf13__nv_bfloat16S2_S2_fjLj1280ELj1ELj4ELj1ELj16ENS_18Kernel_traits_baseILj1280EfS2_S2_S2_fjLj128EEEEELb1ELb1ELb0ELb1EEEvNS_9BwdParamsE)
        .other          _ZN10layer_norm13ln_bwd_kernelINS_13Kernel_traitsIf13__nv_bfloat16S2_S2_fjLj1280ELj1ELj4ELj1ELj16ENS_18Kernel_traits_baseILj1280EfS2_S2_S2_fjLj128EEEEELb1ELb1ELb0ELb1EEEvNS_9BwdParamsE,@"STO_CUDA_ENTRY STV_DEFAULT"
_ZN10layer_norm13ln_bwd_kernelINS_13Kernel_traitsIf13__nv_bfloat16S2_S2_fjLj1280ELj1ELj4ELj1ELj16ENS_18Kernel_traits_baseILj1280EfS2_S2_S2_fjLj128EEEEELb1ELb1ELb0ELb1EEEvNS_9BwdParamsE:
.text._ZN10layer_norm13ln_bwd_kernelINS_13Kernel_traitsIf13__nv_bfloat16S2_S2_fjLj1280ELj1ELj4ELj1ELj16ENS_18Kernel_traits_baseILj1280EfS2_S2_S2_fjLj128EEEEELb1ELb1ELb0ELb1EEEvNS_9BwdParamsE:
        /* <DEDUP_REMOVED lines=105> */
[----:B-1----:R-:W-:-:S04]  /*0690*/  ISETP.NE.U32.AND P0, PT, RZ, UR8, PT ;  /* 0x00000008ff007c0c */ /* 0x002fc8000bf05070 */
[----:B------:R-:W-:Y:S02]  /*06a0*/  ISETP.NE.AND.EX P0, PT, RZ, UR9, PT, P0 ;  /* 0x00000009ff007c0c */ /* 0x000fe4000bf05300 */
[----:B------:R-:W-:Y:S02]  /*06b0*/  MOV R18, R0 ;  /* 0x0000000000127202 */ /* 0x000fe40000000f00 */
[----:B------:R-:W-:Y:S01]  /*06c0*/  P2R R0, PR, RZ, 0x1 ;  /* 0x00000001ff007803 */ /* 0x000fe20000000000 */
[----:B------:R0:W-:Y:S04]  /*06d0*/  STL [R1+0x1c4], RZ ;  /* 0x0001c4ff01007387 */ /* 0x0001e80000100800 */
[----:B------:R0:W-:Y:S04]  /*06e0*/  STL [R1+0x1c8], RZ ;  /* 0x0001c8ff01007387 */ /* 0x0001e80000100800 */
[----:B------:R0:W-:Y:S04]  /*06f0*/  STL [R1+0x264], R0 ;  /* 0x0002640001007387 */ /* 0x0001e80000100800 */
        /* <DEDUP_REMOVED lines=118> */
[----:B------:R-:W-:Y:S01]  /*0e60*/  BSSY B1, `(.L_x_5813) ;  /* 0x0000e5a000017945 */ /* 0x000fe20003800000 */
.L_x_5839:
[----:B0-----:R-:W2:Y:S01]  /*0e70*/  LDL R0, [R1+0x264] ;  /* 0x0002640001007983 */ /* 0x001ea20000100800 */
[----:B-1----:R-:W0:Y:S08]  /*0e80*/  LDC.64 R4, c[0x0][0x3c0] ;  /* 0x0000f000ff047b82 */ /* 0x002e300000000a00 */
[----:B------:R-:W1:Y:S01]  /*0e90*/  LDC.64 R6, c[0x0][0x3c8] ;  /* 0x0000f200ff067b82 */ /* 0x000e620000000a00 */
[----:B0-----:R-:W-:-:S06]  /*0ea0*/  IMAD.WIDE R4, R18, 0x4, R4 ;  /* 0x0000000412047825 */ /* 0x001fcc00078e0204 */
[----:B------:R-:W3:Y:S01]  /*0eb0*/  LDG.E R4, desc[UR6][R4.64] ;  /* 0x0000000604047981 */ /* 0x000ee2000c1e1900 */
[----:B--2---:R-:W-:-:S13]  /*0ec0*/  ISETP.NE.AND P2, PT, R0, RZ, PT ;  /* 0x000000ff0000720c */ /* 0x004fda0003f45270 */
[----:B------:R-:W0:Y:S02]  /*0ed0*/  @P2 LDC.64 R2, c[0x0][0x3e0] ;  /* 0x0000f800ff022b82 */ /* 0x000e240000000a00 */
[----:B0-----:R-:W-:-:S05]  /*0ee0*/  @P2 IMAD.WIDE R2, R18, 0x2, R2 ;  /* 0x0000000212022825 */ /* 0x001fca00078e0202 */
[----:B------:R1:W2:Y:S02]  /*0ef0*/  @P2 LDG.E.U16 R0, desc[UR6][R2.64] ;  /* 0x0000000602002981 */ /* 0x0002a4000c1e1500 */
[----:B-1----:R-:W-:-:S05]  /*0f00*/  IMAD.WIDE R2, R18, 0x4, R6 ;  /* 0x0000000412027825 */ /* 0x002fca00078e0206 */
[----:B-----5:R0:W5:Y:S01]  /*0f10*/  LDG.E R17, desc[UR6][R2.64] ;  /* 0x0000000602117981 */ /* 0x020162000c1e1900 */
[----:B------:R-:W1:Y:S01]  /*0f20*/  S2R R8, SR_TID.X ;  /* 0x0000000000087919 */ /* 0x000e620000002100 */
[----:B------:R-:W-:Y:S01]  /*0f30*/  ISETP.NE.U32.AND P0, PT, RZ, UR12, PT ;  /* 0x0000000cff007c0c */ /* 0x000fe2000bf05070 */
[----:B------:R-:W-:-:S03]  /*0f40*/  IMAD R6, R18, UR11, RZ ;  /* 0x0000000b12067c24 */ /* 0x000fc6000f8e02ff */
[----:B------:R-:W-:Y:S02]  /*0f50*/  ISETP.NE.AND.EX P0, PT, RZ, UR13, PT, P0 ;  /* 0x0000000dff007c0c */ /* 0x000fe4000bf05300 */
[----:B------:R-:W-:Y:S01]  /*0f60*/  SHF.R.S32.HI R7, RZ, 0x1f, R6 ;  /* 0x0000001fff077819 */ /* 0x000fe20000011406 */
[----:B------:R-:W-:Y:S01]  /*0f70*/  HFMA2 R16, -RZ, RZ, 1.875, 0 ;  /* 0x3f800000ff107431 */ /* 0x000fe200000001ff */
[----:B------:R-:W-:Y:S02]  /*0f80*/  ISETP.NE.AND P1, PT, RZ, UR10, PT ;  /* 0x0000000aff007c0c */ /* 0x000fe4000bf25270 */
[----:B------:R-:W-:Y:S02]  /*0f90*/  LEA.HI R7, R7, R6, RZ, 0x3 ;  /* 0x0000000607077211 */ /* 0x000fe400078f18ff */
[----:B-1----:R-:W-:-:S05]  /*0fa0*/  LOP3.LUT R5, R8, 0x1f, RZ, 0xc0, !PT ;  /* 0x0000001f08057812 */ /* 0x002fca00078ec0ff */
[----:B------:R0:W-:Y:S01]  /*0fb0*/  STL [R1+0x1c0], R5 ;  /* 0x0001c00501007387 */ /* 0x0001e20000100800 */
[----:B------:R-:W-:Y:S02]  /*0fc0*/  LEA.HI.SX32 R200, R7, R5, 0x1d ;  /* 0x0000000507c87211 */ /* 0x000fe400078feaff */
[----:B---3--:R-:W-:Y:S02]  /*0fd0*/  FSEL R146, R4, RZ, !P1 ;  /* 0x000000ff04927208 */ /* 0x008fe40004800000 */
[----:B--2---:R-:W-:Y:S01]  /*0fe0*/  @P2 SHF.L.U32 R16, R0, 0x10, RZ ;  /* 0x0000001000102819 */ /* 0x004fe200000006ff */
[----:B0-----:R-:W-:Y:S06]  /*0ff0*/  @P0 BRA `(.L_x_5814) ;  /* 0x0000001800b80947 */ /* 0x001fec0003800000 */
[----:B------:R-:W0:Y:S01]  /*1000*/  LDC.64 R20, c[0x0][0x3a8] ;  /* 0x0000ea00ff147b82 */ /* 0x000e220000000a00 */
[----:B------:R-:W-:-:S07]  /*1010*/  IADD3 R15, PT, PT, R200, 0x80, RZ ;  /* 0x00000080c80f7810 */ /* 0x000fce0007ffe0ff */
[----:B------:R-:W1:Y:S01]  /*1020*/  LDC.64 R4, c[0x0][0x428] ;  /* 0x00010a00ff047b82 */ /* 0x000e620000000a00 */
[C---:B0-----:R-:W-:Y:S01]  /*1030*/  IMAD.WIDE.U32 R152, R200.reuse, 0x10, R20 ;  /* 0x00000010c8987825 */ /* 0x041fe200078e0014 */
[----:B------:R-:W-:-:S03]  /*1040*/  IADD3 R181, PT, PT, R200, 0x20, RZ ;  /* 0x00000020c8b57810 */ /* 0x000fc60007ffe0ff */
[--C-:B------:R-:W-:Y:S02]  /*1050*/  IMAD.WIDE.U32 R148, R15, 0x10, R20.reuse ;  /* 0x000000100f947825 */ /* 0x100fe400078e0014 */
[----:B------:R-:W2:Y:S02]  /*1060*/  LDG.E.128 R152, desc[UR6][R152.64] ;  /* 0x0000000698987981 */ /* 0x000ea4000c1e1d00 */
[C---:B------:R-:W-:Y:S02]  /*1070*/  IMAD.WIDE.U32 R140, R181.reuse, 0x10, R20 ;  /* 0x00000010b58c7825 */ /* 0x040fe400078e0014 */
[----:B------:R-:W3:Y:S02]  /*1080*/  LDG.E.128 R148, desc[UR6][R148.64] ;  /* 0x0000000694947981 */ /* 0x000ee4000c1e1d00 */
[--C-:B-1----:R-:W-:Y:S02]  /*1090*/  IMAD.WIDE.U32 R248, R200, 0x10, R4.reuse ;  /* 0x00000010c8f87825 */ /* 0x102fe400078e0004 */
[----:B------:R-:W4:Y:S02]  /*10a0*/  LDG.E.128 R140, desc[UR6][R140.64] ;  /* 0x000000068c8c7981 */ /* 0x000f24000c1e1d00 */
[----:B------:R-:W-:-:S02]  /*10b0*/  IMAD.WIDE.U32 R32, R181, 0x10, R4 ;  /* 0x00000010b5207825 */ /* 0x000fc400078e0004 */
[----:B------:R-:W3:Y:S01]  /*10c0*/  LDG.E.128 R248, desc[UR6][R248.64] ;  /* 0x00000006f8f87981 */ /* 0x000ee2000c1e1d00 */
[----:B------:R-:W-:-:S03]  /*10d0*/  IADD3 R160, PT, PT, R200, 0x40, RZ ;  /* 0x00000040c8a07810 */ /* 0x000fc60007ffe0ff */
[----:B------:R-:W3:Y:S02]  /*10e0*/  LDG.E.128 R32, desc[UR6][R32.64] ;  /* 0x0000000620207981 */ /* 0x000ee4000c1e1d00 */
[----:B------:R-:W-:-:S06]  /*10f0*/  IMAD.WIDE.U32 R24, R160, 0x10, R4 ;  /* 0x00000010a0187825 */ /* 0x000fcc00078e0004 */
[----:B------:R-:W3:Y:S01]  /*1100*/  LDG.E.128 R24, desc[UR6][R24.64] ;  /* 0x0000000618187981 */ /* 0x000ee2000c1e1d00 */
[----:B------:R-:W-:-:S06]  /*1110*/  IMAD.WIDE.U32 R28, R160, 0x10, R20 ;  /* 0x00000010a01c7825 */ /* 0x000fcc00078e0014 */
[----:B------:R-:W3:Y:S01]  /*1120*/  LDG.E.128 R28, desc[UR6][R28.64] ;  /* 0x000000061c1c7981 */ /* 0x000ee2000c1e1d00 */
[----:B------:R-:W-:-:S05]  /*1130*/  IADD3 R14, PT, PT, R200, 0x60, RZ ;  /* 0x00000060c80e7810 */ /* 0x000fca0007ffe0ff */
[----:B------:R-:W-:-:S04]  /*1140*/  IMAD.WIDE.U32 R20, R14, 0x10, R20 ;  /* 0x000000100e147825 */ /* 0x000fc800078e0014 */
[--C-:B------:R-:W-:Y:S02]  /*1150*/  IMAD.WIDE.U32 R8, R14, 0x10, R4.reuse ;  /* 0x000000100e087825 */ /* 0x100fe400078e0004 */
[----:B------:R-:W3:Y:S02]  /*1160*/  LDG.E.128 R20, desc[UR6][R20.64] ;  /* 0x0000000614147981 */ /* 0x000ee4000c1e1d00 */
[----:B------:R-:W-:Y:S02]  /*1170*/  IMAD.WIDE.U32 R4, R15, 0x10, R4 ;  /* 0x000000100f047825 */ /* 0x000fe400078e0004 */
[----:B------:R-:W3:Y:S04]  /*1180*/  LDG.E.128 R8, desc[UR6][R8.64] ;  /* 0x0000000608087981 */ /* 0x000ee8000c1e1d00 */
[----:B------:R-:W3:Y:S01]  /*1190*/  LDG.E.128 R4, desc[UR6][R4.64] ;  /* 0x0000000604047981 */ /* 0x000ee2000c1e1d00 */
[----:B--2---:R-:W-:-:S02]  /*11a0*/  PRMT R12, R152, 0x7632, R12 ;  /* 0x00007632980c7816 */ /* 0x004fc4000000000c */
[----:B------:R-:W-:Y:S02]  /*11b0*/  SHF.L.U32 R147, R152, 0x10, RZ ;  /* 0x0000001098937819 */ /* 0x000fe400000006ff */
[C---:B------:R-:W-:Y:S02]  /*11c0*/  PRMT R13, R153.reuse, 0x7632, R13 ;  /* 0x00007632990d7816 */ /* 0x040fe4000000000d */
[----:B------:R-:W-:Y:S02]  /*11d0*/  SHF.L.U32 R156, R153, 0x10, RZ ;  /* 0x00000010999c7819 */ /* 0x000fe400000006ff */
[----:B------:R-:W0:Y:S01]  /*11e0*/  LDC.64 R152, c[0x0][0x3b0] ;  /* 0x0000ec00ff987b82 */ /* 0x000e220000000a00 */
[C---:B------:R-:W-:Y:S02]  /*11f0*/  PRMT R19, R154.reuse, 0x7632, R19 ;  /* 0x000076329a137816 */ /* 0x040fe40000000013 */
[----:B------:R-:W-:Y:S02]  /*1200*/  SHF.L.U32 R157, R154, 0x10, RZ ;  /* 0x000000109a9d7819 */ /* 0x000fe400000006ff */
[----:B------:R-:W-:-:S02]  /*1210*/  PRMT R144, R155, 0x7632, R144 ;  /* 0x000076329b907816 */ /* 0x000fc40000000090 */
[----:B------:R-:W-:Y:S01]  /*1220*/  SHF.L.U32 R202, R155, 0x10, RZ ;  /* 0x000000109bca7819 */ /* 0x000fe200000006ff */
        /* <DEDUP_REMOVED lines=10> */
[----:B----4-:R-:W-:Y:S02]  /*12d0*/  PRMT R158, R140, 0x7632, R158 ;  /* 0x000076328c9e7816 */ /* 0x010fe4000000009e */
[----:B---3--:R-:W-:Y:S02]  /*12e0*/  PRMT R0, R150, 0x7632, R0 ;  /* 0x0000763296007816 */ /* 0x008fe40000000000 */
[----:B------:R-:W-:Y:S02]  /*12f0*/  SHF.L.U32 R195, R140, 0x10, RZ ;  /* 0x000000108cc37819 */ /* 0x000fe400000006ff */
[----:B------:R-:W-:-:S02]  /*1300*/  PRMT R159, R141, 0x7632, R159 ;  /* 0x000076328d9f7816 */ /* 0x000fc4000000009f */
[----:B------:R-:W-:Y:S02]  /*1310*/  SHF.L.U32 R192, R141, 0x10, RZ ;  /* 0x000000108dc07819 */ /* 0x000fe400000006ff */
[----:B------:R-:W-:Y:S02]  /*1320*/  PRMT R228, R248, 0x7632, R228 ;  /* 0x00007632f8e47816 */ /* 0x000fe400000000e4 */
[C---:B------:R-:W-:Y:S02]  /*1330*/  PRMT R140, R142.reuse, 0x7632, R140 ;  /* 0x000076328e8c7816 */ /* 0x040fe4000000008c */
[----:B------:R-:W-:Y:S02]  /*1340*/  SHF.L.U32 R189, R142, 0x10, RZ ;  /* 0x000000108ebd7819 */ /* 0x000fe400000006ff */
[----:B------:R-:W-:Y:S02]  /*1350*/  PRMT R141, R143, 0x7632, R141 ;  /* 0x000076328f8d7816 */ /* 0x000fe4000000008d */
[----:B------:R-:W-:-:S02]  /*1360*/  SHF.L.U32 R158, R158, 0x10, RZ ;  /* 0x000000109e9e7819 */ /* 0x000fc400000006ff */
[----:B------:R-:W-:Y:S02]  /*1370*/  SHF.L.U32 R248, R248, 0x10, RZ ;  /* 0x00000010f8f87819 */ /* 0x000fe400000006ff */
[----:B------:R-:W-:Y:S01]  /*1380*/  SHF.L.U32 R142, R0, 0x10, RZ ;  /* 0x00000010008e7819 */ /* 0x000fe200000006ff */
[----:B------:R-:W-:Y:S01]  /*1390*/  FADD.FTZ R0, -R146, R147 ;  /* 0x0000009392007221 */ /* 0x000fe20000010100 */
[----:B------:R-:W-:Y:S01]  /*13a0*/  SHF.L.U32 R12, R12, 0x10, RZ ;  /* 0x000000100c0c7819 */ /* 0x000fe200000006ff */
[----:B------:R-:W-:Y:S01]  /*13b0*/  FADD.FTZ R193, -R146, R158 ;  /* 0x0000009e92c17221 */ /* 0x000fe20000010100 */
[----:B------:R-:W-:Y:S02]  /*13c0*/  PRMT R2, R151, 0x7632, R2 ;  /* 0x0000763297027816 */ /* 0x000fe40000000002 */
[----:B------:R-:W-:Y:S02]  /*13d0*/  SHF.L.U32 R150, R150, 0x10, RZ ;  /* 0x0000001096967819 */ /* 0x000fe400000006ff */
[----:B------:R-:W-:-:S02]  /*13e0*/  SHF.L.U32 R140, R140, 0x10, RZ ;  /* 0x000000108c8c7819 */ /* 0x000fc400000006ff */
[----:B------:R-:W-:Y:S01]  /*13f0*/  SHF.L.U32 R141, R141, 0x10, RZ ;  /* 0x000000108d8d7819 */ /* 0x000fe200000006ff */
[----:B------:R-:W-:Y:S01]  /*1400*/  FADD.FTZ R208, -R146, R12 ;  /* 0x0000000c92d07221 */ /* 0x000fe20000010100 */
[----:B------:R-:W-:Y:S01]  /*1410*/  SHF.L.U32 R228, R228, 0x10, RZ ;  /* 0x00000010e4e47819 */ /* 0x000fe200000006ff */
[----:B------:R-:W-:Y:S01]  /*1420*/  FMUL.FTZ R158, R100, R248 ;  /* 0x000000f8649e7220 */ /* 0x000fe20000410000 */
[----:B-----5:R-:W-:Y:S01]  /*1430*/  FMUL.FTZ R0, R17, R0 ;  /* 0x0000000011007220 */ /* 0x020fe20000410000 */
[C---:B------:R-:W-:Y:S02]  /*1440*/  PRMT R145, R149.reuse, 0x7632, R145 ;  /* 0x0000763295917816 */ /* 0x040fe40000000091 */
[C---:B------:R-:W-:Y:S02]  /*1450*/  PRMT R222, R34.reuse, 0x7632, R222 ;  /* 0x0000763222de7816 */ /* 0x040fe400000000de */
[----:B------:R-:W-:Y:S01]  /*1460*/  SHF.L.U32 R242, R34, 0x10, RZ ;  /* 0x0000001022f27819 */ /* 0x000fe200000006ff */
[----:B------:R-:W-:Y:S01]  /*1470*/  FADD.FTZ R186, -R146, R140 ;  /* 0x0000008c92ba7221 */ /* 0x000fe20000010100 */
[----:B------:R-:W-:Y:S01]  /*1480*/  PRMT R3, R148, 0x7632, R3 ;  /* 0x0000763294037816 */ /* 0x000fe20000000003 */
[----:B------:R-:W-:Y:S01]  /*1490*/  FADD.FTZ R184, -R146, R141 ;  /* 0x0000008d92b87221 */ /* 0x000fe20000010100 */
[----:B------:R-:W-:-:S02]  /*14a0*/  SHF.L.U32 R149, R149, 0x10, RZ ;  /* 0x0000001095957819 */ /* 0x000fc400000006ff */
[----:B------:R-:W-:Y:S01]  /*14b0*/  SHF.L.U32 R34, R2, 0x10, RZ ;  /* 0x0000001002227819 */ /* 0x000fe200000006ff */
[C---:B------:R-:W-:Y:S01]  /*14c0*/  FADD.FTZ R2, -R146.reuse, R150 ;  /* 0x0000009692027221 */ /* 0x040fe20000010100 */
[C---:B------:R-:W-:Y:S01]  /*14d0*/  PRMT R227, R249.reuse, 0x7632, R227 ;  /* 0x00007632f9e37816 */ /* 0x040fe200000000e3 */
[----:B------:R-:W-:Y:S01]  /*14e0*/  FADD.FTZ R150, -R146, R156 ;  /* 0x0000009c92967221 */ /* 0x000fe20000010100 */
[----:B------:R-:W-:Y:S01]  /*14f0*/  SHF.L.U32 R247, R249, 0x10, RZ ;  /* 0x00000010f9f77819 */ /* 0x000fe200000006ff */
[----:B------:R-:W-:Y:S01]  /*1500*/  FADD.FTZ R141, RZ, R158 ;  /* 0x0000009eff8d7221 */ /* 0x000fe20000010000 */
[----:B------:R-:W-:Y:S01]  /*1510*/  SHF.L.U32 R13, R13, 0x10, RZ ;  /* 0x000000100d0d7819 */ /* 0x000fe200000006ff */
[----:B------:R-:W-:Y:S01]  /*1520*/  FMUL.FTZ R207, R101, R228 ;  /* 0x000000e465cf7220 */ /* 0x000fe20000410000 */
[----:B------:R-:W-:Y:S01]  /*1530*/  FMUL.FTZ R208, R17, R208 ;  /* 0x000000d011d07220 */ /* 0x000fe20000410000 */
[----:B------:R-:W-:Y:S01]  /*1540*/  FFMA.FTZ R140, R0, R158, RZ ;  /* 0x0000009e008c7223 */ /* 0x000fe200000100ff */
[----:B------:R-:W-:-:S02]  /*1550*/  PRMT R221, R35, 0x7632, R221 ;  /* 0x0000763223dd7816 */ /* 0x000fc400000000dd */
[----:B------:R-:W-:Y:S02]  /*1560*/  SHF.L.U32 R241, R35, 0x10, RZ ;  /* 0x0000001023f17819 */ /* 0x000fe400000006ff */
        /* <DEDUP_REMOVED lines=141> */
[----:B------:R0:W-:Y:S01]  /*1e40*/  STL [R1+0x7c], R142 ;  /* 0x00007c8e01007387 */ /* 0x0001e20000100800 */
[C---:B------:R-:W-:Y:S01]  /*1e50*/  PRMT R217, R27.reuse, 0x7632, R217 ;  /* 0x000076321bd97816 */ /* 0x040fe200000000d9 */
[----:B------:R-:W-:Y:S01]  /*1e60*/  FADD.FTZ R170, -R146, R170 ;  /* 0x000000aa92aa7221 */ /* 0x000fe20000010100 */
[----:B------:R-:W-:Y:S01]  /*1e70*/  SHF.L.U32 R237, R27, 0x10, RZ ;  /* 0x000000101bed7819 */ /* 0x000fe200000006ff */
[----:B------:R-:W-:Y:S01]  /*1e80*/  FMUL.FTZ R176, R121, R218 ;  /* 0x000000da79b07220 */ /* 0x000fe20000410000 */
[----:B------:R-:W-:Y:S01]  /*1e90*/  SHF.L.U32 R29, R29, 0x10, RZ ;  /* 0x000000101d1d7819 */ /* 0x000fe200000006ff */
[----:B------:R-:W-:Y:S01]  /*1ea0*/  FMUL.FTZ R179, R17, R179 ;  /* 0x000000b311b37220 */ /* 0x000fe20000410000 */
[----:B------:R-:W-:Y:S01]  /*1eb0*/  FADD.FTZ R141, R141, R165 ;  /* 0x000000a58d8d7221 */ /* 0x000fe20000010000 */
[----:B0-----:R-:W-:Y:S01]  /*1ec0*/  FMUL.FTZ R142, R150, R247 ;  /* 0x000000f7968e7220 */ /* 0x001fe20000410000 */
[----:B------:R-:W-:Y:S01]  /*1ed0*/  FFMA.FTZ R140, R169, R165, R140 ;  /* 0x000000a5a98c7223 */ /* 0x000fe2000001008c */
[C---:B------:R-:W-:Y:S01]  /*1ee0*/  PRMT R26, R20.reuse, 0x7632, R26 ;  /* 0x00007632141a7816 */ /* 0x040fe2000000001a */
[----:B------:R-:W-:Y:S01]  /*1ef0*/  FMUL.FTZ R143, R157, R246 ;  /* 0x000000f69d8f7220 */ /* 0x000fe20000410000 */
[----:B------:R-:W-:Y:S01]  /*1f00*/  SHF.L.U32 R20, R20, 0x10, RZ ;  /* 0x0000001014147819 */ /* 0x000fe200000006ff */
[----:B------:R0:W-:Y:S01]  /*1f10*/  STL [R1+0x74], R142 ;  /* 0x0000748e01007387 */ /* 0x0001e20000100800 */
[----:B------:R-:W-:Y:S01]  /*1f20*/  SHF.L.U32 R217, R217, 0x10, RZ ;  /* 0x00000010d9d97819 */ /* 0x000fe200000006ff */
[----:B------:R-:W-:Y:S01]  /*1f30*/  FADD.FTZ R180, -R146, R29 ;  /* 0x0000001d92b47221 */ /* 0x000fe20000010100 */
[----:B------:R-:W-:Y:S01]  /*1f40*/  FMUL.FTZ R166, R122, R237 ;  /* 0x000000ed7aa67220 */ /* 0x000fe20000410000 */
[----:B------:R-:W-:Y:S01]  /*1f50*/  FMUL.FTZ R170, R17, R170 ;  /* 0x000000aa11aa7220 */ /* 0x000fe20000410000 */
[----:B------:R-:W-:Y:S01]  /*1f60*/  FADD.FTZ R141, R141, R176 ;  /* 0x000000b08d8d7221 */ /* 0x000fe20000010000 */
[----:B------:R-:W-:Y:S01]  /*1f70*/  FFMA.FTZ R140, R179, R176, R140 ;  /* 0x000000b0b38c7223 */ /* 0x000fe2000001008c */
[----:B------:R-:W-:Y:S01]  /*1f80*/  SHF.L.U32 R148, R148, 0x10, RZ ;  /* 0x0000001094947819 */ /* 0x000fe200000006ff */
[----:B0-----:R-:W-:Y:S01]  /*1f90*/  FMUL.FTZ R142, R202, R245 ;  /* 0x000000f5ca8e7220 */ /* 0x001fe20000410000 */
[----:B------:R-:W-:Y:S01]  /*1fa0*/  SHF.L.U32 R26, R26, 0x10, RZ ;  /* 0x000000101a1a7819 */ /* 0x000fe200000006ff */
[----:B------:R0:W-:Y:S01]  /*1fb0*/  STL [R1+0x6c], R143 ;  /* 0x00006c8f01007387 */ /* 0x0001e20000100800 */
[----:B------:R-:W-:Y:S01]  /*1fc0*/  PRMT R216, R8, 0x7632, R216 ;  /* 0x0000763208d87816 */ /* 0x000fe200000000d8 */
[----:B------:R-:W-:Y:S01]  /*1fd0*/  FADD.FTZ R19, -R146, R20 ;  /* 0x0000001492137221 */ /* 0x000fe20000010100 */
[----:B------:R-:W-:Y:S01]  /*1fe0*/  SHF.L.U32 R236, R8, 0x10, RZ ;  /* 0x0000001008ec7819 */ /* 0x000fe200000006ff */
[----:B------:R-:W-:Y:S01]  /*1ff0*/  FMUL.FTZ R177, R123, R217 ;  /* 0x000000d97bb17220 */ /* 0x000fe20000410000 */
[----:B------:R-:W-:Y:S01]  /*2000*/  FMUL.FTZ R180, R17, R180 ;  /* 0x000000b411b47220 */ /* 0x000fe20000410000 */
[----:B------:R-:W-:Y:S01]  /*2010*/  FADD.FTZ R141, R141, R166 ;  /* 0x000000a68d8d7221 */ /* 0x000fe20000010000 */
[----:B------:R-:W-:Y:S01]  /*2020*/  FFMA.FTZ R140, R170, R166, R140 ;  /* 0x000000a6aa8c7223 */ /* 0x000fe2000001008c */
[----:B------:R1:W-:Y:S01]  /*2030*/  STL [R1+0x64], R142 ;  /* 0x0000648e01007387 */ /* 0x0003e20000100800 */
[----:B0-----:R-:W-:Y:S01]  /*2040*/  FMUL.FTZ R143, R195, R244 ;  /* 0x000000f4c38f7220 */ /* 0x001fe20000410000 */
[----:B------:R-:W-:-:S02]  /*2050*/  PRMT R25, R21, 0x7632, R25 ;  /* 0x0000763215197816 */ /* 0x000fc40000000019 */
[C---:B------:R-:W-:Y:S02]  /*2060*/  PRMT R30, R23.reuse, 0x7632, R30 ;  /* 0x00007632171e7816 */ /* 0x040fe4000000001e */
[----:B------:R-:W-:Y:S01]  /*2070*/  SHF.L.U32 R31, R23, 0x10, RZ ;  /* 0x00000010171f7819 */ /* 0x000fe200000006ff */
[----:B------:R-:W-:Y:S01]  /*2080*/  FADD.FTZ R23, -R146, R148 ;  /* 0x0000009492177221 */ /* 0x000fe20000010100 */
[----:B-1----:R-:W-:Y:S01]  /*2090*/  FMUL.FTZ R142, R192, R243 ;  /* 0x000000f3c08e7220 */ /* 0x002fe20000410000 */
[----:B------:R-:W-:Y:S01]  /*20a0*/  SHF.L.U32 R21, R21, 0x10, RZ ;  /* 0x0000001015157819 */ /* 0x000fe200000006ff */
[----:B------:R-:W-:Y:S01]  /*20b0*/  FADD.FTZ R28, -R146, R26 ;  /* 0x0000001a921c7221 */ /* 0x000fe20000010100 */
[----:B------:R-:W-:Y:S01]  /*20c0*/  SHF.L.U32 R216, R216, 0x10, RZ ;  /* 0x00000010d8d87819 */ /* 0x000fe200000006ff */
[----:B------:R-:W-:Y:S01]  /*20d0*/  FMUL.FTZ R13, R124, R236 ;  /* 0x000000ec7c0d7220 */ /* 0x000fe20000410000 */
[----:B------:R-:W-:Y:S01]  /*20e0*/  FMUL.FTZ R19, R17, R19 ;  /* 0x0000001311137220 */ /* 0x000fe20000410000 */
[----:B------:R-:W-:Y:S01]  /*20f0*/  FADD.FTZ R141, R141, R177 ;  /* 0x000000b18d8d7221 */ /* 0x000fe20000010000 */
[----:B------:R-:W-:Y:S01]  /*2100*/  FFMA.FTZ R140, R180, R177, R140 ;  /* 0x000000b1b48c7223 */ /* 0x000fe2000001008c */
[----:B------:R0:W-:Y:S01]  /*2110*/  STL [R1+0x5c], R143 ;  /* 0x00005c8f01007387 */ /* 0x0001e20000100800 */
[----:B------:R-:W-:-:S02]  /*2120*/  PRMT R212, R4, 0x7632, R212 ;  /* 0x0000763204d47816 */ /* 0x000fc400000000d4 */
[----:B------:R-:W-:Y:S01]  /*2130*/  SHF.L.U32 R232, R4, 0x10, RZ ;  /* 0x0000001004e87819 */ /* 0x000fe200000006ff */
[----:B------:R1:W-:Y:S01]  /*2140*/  STL [R1+0x54], R142 ;  /* 0x0000548e01007387 */ /* 0x0003e20000100800 */
[----:B------:R-:W-:Y:S01]  /*2150*/  SHF.L.U32 R25, R25, 0x10, RZ ;  /* 0x0000001019197819 */ /* 0x000fe200000006ff */
[----:B------:R-:W-:Y:S01]  /*2160*/  FMUL.FTZ R4, R17, R23 ;  /* 0x0000001711047220 */ /* 0x000fe20000410000 */
[C---:B------:R-:W-:Y:S01]  /*2170*/  PRMT R215, R9.reuse, 0x7632, R215 ;  /* 0x0000763209d77816 */ /* 0x040fe200000000d7 */
[----:B------:R-:W-:Y:S01]  /*2180*/  FADD.FTZ R20, -R146, R21 ;  /* 0x0000001592147221 */ /* 0x000fe20000010100 */
[----:B------:R-:W-:Y:S01]  /*2190*/  SHF.L.U32 R235, R9, 0x10, RZ ;  /* 0x0000001009eb7819 */ /* 0x000fe200000006ff */
[----:B0-----:R-:W-:Y:S01]  /*21a0*/  FMUL.FTZ R143, R189, R242 ;  /* 0x000000f2bd8f7220 */ /* 0x001fe20000410000 */
[----:B------:R-:W-:Y:S01]  /*21b0*/  FMUL.FTZ R23, R125, R216 ;  /* 0x000000d87d177220 */ /* 0x000fe20000410000 */
[----:B------:R-:W-:Y:S01]  /*21c0*/  FMUL.FTZ R28, R17, R28 ;  /* 0x0000001c111c7220 */ /* 0x000fe20000410000 */
[----:B------:R-:W-:Y:S01]  /*21d0*/  FADD.FTZ R141, R141, R13 ;  /* 0x0000000d8d8d7221 */ /* 0x000fe20000010000 */
[----:B-1----:R-:W-:Y:S01]  /*21e0*/  FMUL.FTZ R142, R188, R241 ;  /* 0x000000f1bc8e7220 */ /* 0x002fe20000410000 */
[----:B------:R-:W-:Y:S01]  /*21f0*/  FFMA.FTZ R140, R19, R13, R140 ;  /* 0x0000000d138c7223 */ /* 0x000fe2000001008c */
[C---:B------:R-:W-:Y:S01]  /*2200*/  PRMT R27, R22.reuse, 0x7632, R27 ;  /* 0x00007632161b7816 */ /* 0x040fe2000000001b */
[----:B------:R0:W-:Y:S01]  /*2210*/  STL [R1+0x4c], R143 ;  /* 0x00004c8f01007387 */ /* 0x0001e20000100800 */
        /* <DEDUP_REMOVED lines=10> */
[----:B------:R-:W-:Y:S01]  /*22c0*/  SHF.L.U32 R231, R5, 0x10, RZ ;  /* 0x0000001005e77819 */ /* 0x000fe200000006ff */
[----:B------:R-:W-:Y:S01]  /*22d0*/  FMUL.FTZ R5, R17, R24 ;  /* 0x0000001811057220 */ /* 0x000fe20000410000 */
[----:B------:R-:W-:Y:S01]  /*22e0*/  SHF.L.U32 R27, R27, 0x10, RZ ;  /* 0x000000101b1b7819 */ /* 0x000fe200000006ff */
[----:B-1----:R-:W-:Y:S01]  /*22f0*/  FMUL.FTZ R142, R168, R239 ;  /* 0x000000efa88e7220 */ /* 0x002fe20000410000 */
        /* <DEDUP_REMOVED lines=8> */
[C---:B------:R-:W-:Y:S01]  /*2380*/  PRMT R213, R11.reuse, 0x7632, R213 ;  /* 0x000076320bd57816 */ /* 0x040fe200000000d5 */
[----:B------:R-:W-:Y:S01]  /*2390*/  FADD.FTZ R144, -R146, R27 ;  /* 0x0000001b92907221 */ /* 0x000fe20000010100 */
[----:B------:R-:W-:Y:S01]  /*23a0*/  SHF.L.U32 R233, R11, 0x10, RZ ;  /* 0x000000100be97819 */ /* 0x000fe200000006ff */
[----:B------:R1:W-:Y:S01]  /*23b0*/  STL [R1+0x34], R142 ;  /* 0x0000348e01007387 */ /* 0x0003e20000100800 */
[----:B------:R-:W-:Y:S01]  /*23c0*/  SHF.L.U32 R214, R214, 0x10, RZ ;  /* 0x00000010d6d67819 */ /* 0x000fe200000006ff */
[----:B------:R-:W-:Y:S01]  /*23d0*/  FMUL.FTZ R11, R128, R234 ;  /* 0x000000ea800b7220 */ /* 0x000fe20000410000 */
[----:B------:R-:W-:Y:S01]  /*23e0*/  FMUL.FTZ R21, R17, R21 ;  /* 0x0000001511157220 */ /* 0x000fe20000410000 */
[----:B------:R-:W-:Y:S01]  /*23f0*/  FADD.FTZ R141, R141, R24 ;  /* 0x000000188d8d7221 */ /* 0x000fe20000010000 */
[----:B0-----:R-:W-:Y:S01]  /*2400*/  FMUL.FTZ R143, R169, R238 ;  /* 0x000000eea98f7220 */ /* 0x001fe20000410000 */
[----:B------:R-:W-:Y:S01]  /*2410*/  FFMA.FTZ R140, R32, R24, R140 ;  /* 0x00000018208c7223 */ /* 0x000fe2000001008c */
[----:B-1----:R-:W-:Y:S01]  /*2420*/  FMUL.FTZ R142, R170, R237 ;  /* 0x000000edaa8e7220 */ /* 0x002fe20000410000 */
[----:B------:R-:W-:Y:S01]  /*2430*/  FADD.FTZ R22, -R146, R31 ;  /* 0x0000001f92167221 */ /* 0x000fe20000010100 */
[----:B------:R-:W-:Y:S01]  /*2440*/  SHF.L.U32 R30, R30, 0x10, RZ ;  /* 0x000000101e1e7819 */ /* 0x000fe200000006ff */
[----:B------:R0:W-:Y:S01]  /*2450*/  STL [R1+0x2c], R143 ;  /* 0x00002c8f01007387 */ /* 0x0001e20000100800 */
[----:B------:R-:W-:Y:S01]  /*2460*/  FMUL.FTZ R25, R129, R214 ;  /* 0x000000d681197220 */ /* 0x000fe20000410000 */
[----:B------:R-:W-:Y:S01]  /*2470*/  FMUL.FTZ R144, R17, R144 ;  /* 0x0000009011907220 */ /* 0x000fe20000410000 */
[----:B------:R-:W-:Y:S01]  /*2480*/  FADD.FTZ R141, R141, R11 ;  /* 0x0000000b8d8d7221 */ /* 0x000fe20000010000 */
[----:B------:R-:W-:Y:S01]  /*2490*/  FFMA.FTZ R140, R21, R11, R140 ;  /* 0x0000000b158c7223 */ /* 0x000fe2000001008c */
[----:B------:R1:W-:Y:S01]  /*24a0*/  STL [R1+0x24], R142 ;  /* 0x0000248e01007387 */ /* 0x0003e20000100800 */
[----:B------:R-:W-:Y:S01]  /*24b0*/  SHF.L.U32 R213, R213, 0x10, RZ ;  /* 0x00000010d5d57819 */ /* 0x000fe200000006ff */
[----:B------:R-:W-:Y:S01]  /*24c0*/  FMUL.FTZ R22, R17, R22 ;  /* 0x0000001611167220 */ /* 0x000fe20000410000 */
[----:B0-----:R-:W-:Y:S01]  /*24d0*/  FMUL.FTZ R143, R19, R236 ;  /* 0x000000ec138f7220 */ /* 0x001fe20000410000 */
[----:B------:R-:W-:Y:S01]  /*24e0*/  FADD.FTZ R146, -R146, R30 ;  /* 0x0000001e92927221 */ /* 0x000fe20000010100 */
[----:B------:R-:W-:Y:S01]  /*24f0*/  FMUL.FTZ R10, R130, R233 ;  /* 0x000000e9820a7220 */ /* 0x000fe20000410000 */
[----:B-1----:R-:W-:Y:S01]  /*2500*/  FMUL.FTZ R142, R20, R235 ;  /* 0x000000eb148e7220 */ /* 0x002fe20000410000 */
[----:B------:R-:W-:Y:S01]  /*2510*/  FADD.FTZ R141, R141, R25 ;  /* 0x000000198d8d7221 */ /* 0x000fe20000010000 */
[----:B------:R-:W-:Y:S01]  /*2520*/  FFMA.FTZ R140, R144, R25, R140 ;  /* 0x00000019908c7223 */ /* 0x000fe2000001008c */
[----:B------:R0:W-:Y:S01]  /*2530*/  STL [R1+0x1c], R143 ;  /* 0x00001c8f01007387 */ /* 0x0001e20000100800 */
[----:B------:R-:W-:Y:S01]  /*2540*/  FMUL.FTZ R26, R131, R213 ;  /* 0x000000d5831a7220 */ /* 0x000fe20000410000 */
[----:B------:R-:W-:-:S02]  /*2550*/  FMUL.FTZ R146, R17, R146 ;  /* 0x0000009211927220 */ /* 0x000fc40000410000 */
[----:B------:R1:W-:Y:S01]  /*2560*/  STL [R1+0x14], R142 ;  /* 0x0000148e01007387 */ /* 0x0003e20000100800 */
[----:B------:R-:W-:Y:S01]  /*2570*/  FADD.FTZ R141, R141, R10 ;  /* 0x0000000a8d8d7221 */ /* 0x000fe20000010000 */
[----:B------:R-:W-:Y:S01]  /*2580*/  FFMA.FTZ R140, R22, R10, R140 ;  /* 0x0000000a168c7223 */ /* 0x000fe2000001008c */
[----:B------:R-:W-:Y:S01]  /*2590*/  FMUL.FTZ R251, R208, R228 ;  /* 0x000000e4d0fb7220 */ /* 0x000fe20000410000 */
[----:B0-----:R-:W-:Y:S01]  /*25a0*/  FMUL.FTZ R143, R21, R234 ;  /* 0x000000ea158f7220 */ /* 0x001fe20000410000 */
[----:B-1----:R-:W-:Y:S01]  /*25b0*/  FMUL.FTZ R142, R22, R233 ;  /* 0x000000e9168e7220 */ /* 0x002fe20000410000 */
[----:B------:R-:W-:-:S03]  /*25c0*/  SHF.L.U32 R212, R212, 0x10, RZ ;  /* 0x00000010d4d47819 */ /* 0x000fc600000006ff */
        /* <DEDUP_REMOVED lines=13> */
[----:B0-----:R-:W-:-:S03]  /*26a0*/  FMUL.FTZ R251, R201, R225 ;  /* 0x000000e1c9fb7220 */ /* 0x001fc60000410000 */
[----:B------:R0:W-:Y:S01]  /*26b0*/  STL [R1+0x68], R250 ;  /* 0x000068fa01007387 */ /* 0x0001e20000100800 */
[----:B------:R-:W-:Y:S01]  /*26c0*/  SHF.L.U32 R211, R211, 0x10, RZ ;  /* 0x00000010d3d37819 */ /* 0x000fe200000006ff */
[----:B------:R-:W-:Y:S01]  /*26d0*/  FMUL.FTZ R8, R134, R231 ;  /* 0x000000e786087220 */ /* 0x000fe20000410000 */
[----:B-1----:R-:W-:Y:S01]  /*26e0*/  FMUL.FTZ R249, R193, R224 ;  /* 0x000000e0c1f97220 */ /* 0x002fe20000410000 */
[----:B------:R1:W-:Y:S01]  /*26f0*/  STL [R1+0x60], R251 ;  /* 0x000060fb01007387 */ /* 0x0003e20000100800 */
[----:B------:R-:W-:Y:S01]  /*2700*/  FMUL.FTZ R3, R17, R3 ;  /* 0x0000000311037220 */ /* 0x000fe20000410000 */
[----:B------:R-:W-:Y:S01]  /*2710*/  FADD.FTZ R141, R141, R27 ;  /* 0x0000001b8d8d7221 */ /* 0x000fe20000010000 */
[----:B------:R-:W-:Y:S01]  /*2720*/  FFMA.FTZ R140, R34, R27, R140 ;  /* 0x0000001b228c7223 */ /* 0x000fe2000001008c */
[----:B0-----:R-:W-:Y:S01]  /*2730*/  FMUL.FTZ R250, R190, R223 ;  /* 0x000000dfbefa7220 */ /* 0x001fe20000410000 */
[----:B------:R-:W-:Y:S01]  /*2740*/  PRMT R210, R6, 0x7632, R210 ;  /* 0x0000763206d27816 */ /* 0x000fe200000000d2 */
[----:B------:R0:W-:Y:S01]  /*2750*/  STL [R1+0x58], R249 ;  /* 0x000058f901007387 */ /* 0x0001e20000100800 */
[----:B-1----:R-:W-:Y:S01]  /*2760*/  FMUL.FTZ R251, R186, R222 ;  /* 0x000000debafb7220 */ /* 0x002fe20000410000 */
        /* <DEDUP_REMOVED lines=8> */
[----:B------:R0:W-:Y:S01]  /*27f0*/  STL [R1+0x48], R251 ;  /* 0x000048fb01007387 */ /* 0x0001e20000100800 */
[----:B------:R-:W-:Y:S01]  /*2800*/  SHF.L.U32 R229, R7, 0x10, RZ ;  /* 0x0000001007e57819 */ /* 0x000fe200000006ff */
[----:B------:R-:W-:Y:S01]  /*2810*/  FMUL.FTZ R7, R136, R230 ;  /* 0x000000e688077220 */ /* 0x000fe20000410000 */
[----:B------:R-:W-:Y:S01]  /*2820*/  SHF.L.U32 R210, R210, 0x10, RZ ;  /* 0x00000010d2d27819 */ /* 0x000fe200000006ff */
[----:B-1----:R-:W-:Y:S01]  /*2830*/  FMUL.FTZ R250, R174, R220 ;  /* 0x000000dcaefa7220 */ /* 0x002fe20000410000 */
[----:B------:R-:W-:Y:S01]  /*2840*/  FMUL.FTZ R2, R17, R2 ;  /* 0x0000000211027220 */ /* 0x000fe20000410000 */
[----:B------:R-:W-:Y:S01]  /*2850*/  FADD.FTZ R141, R141, R29 ;  /* 0x0000001d8d8d7221 */ /* 0x000fe20000010000 */
[----:B0-----:R-:W-:Y:S01]  /*2860*/  FMUL.FTZ R251, R178, R219 ;  /* 0x000000dbb2fb7220 */ /* 0x001fe20000410000 */
[----:B------:R-:W-:Y:S01]  /*2870*/  FFMA.FTZ R140, R35, R29, R140 ;  /* 0x0000001d238c7223 */ /* 0x000fe2000001008c */
[----:B------:R0:W-:Y:S01]  /*2880*/  STL [R1+0x40], R249 ;  /* 0x000040f901007387 */ /* 0x0001e20000100800 */
[----:B------:R-:W-:Y:S01]  /*2890*/  FMUL.FTZ R30, R137, R210 ;  /* 0x000000d2891e7220 */ /* 0x000fe20000410000 */
[----:B------:R-:W-:-:S02]  /*28a0*/  FMUL.FTZ R145, R17, R145 ;  /* 0x0000009111917220 */ /* 0x000fc40000410000 */
[----:B------:R1:W-:Y:S01]  /*28b0*/  STL [R1+0x38], R250 ;  /* 0x000038fa01007387 */ /* 0x0003e20000100800 */
[----:B------:R-:W-:Y:S01]  /*28c0*/  FADD.FTZ R141, R141, R7 ;  /* 0x000000078d8d7221 */ /* 0x000fe20000010000 */
[----:B------:R-:W-:Y:S02]  /*28d0*/  FFMA.FTZ R140, R2, R7, R140 ;  /* 0x00000007028c7223 */ /* 0x000fe4000001008c */
[----:B------:R2:W-:Y:S01]  /*28e0*/  STL [R1+0x30], R251 ;  /* 0x000030fb01007387 */ /* 0x0005e20000100800 */
[----:B0-----:R-:W-:Y:S01]  /*28f0*/  FMUL.FTZ R249, R179, R218 ;  /* 0x000000dab3f97220 */ /* 0x001fe20000410000 */
[----:B-1----:R-:W-:Y:S01]  /*2900*/  FMUL.FTZ R250, R180, R217 ;  /* 0x000000d9b4fa7220 */ /* 0x002fe20000410000 */
[----:B------:R-:W-:Y:S01]  /*2910*/  SHF.L.U32 R209, R209, 0x10, RZ ;  /* 0x00000010d1d17819 */ /* 0x000fe200000006ff */
[----:B--2---:R-:W-:Y:S02]  /*2920*/  FMUL.FTZ R251, R28, R216 ;  /* 0x000000d81cfb7220 */ /* 0x004fe40000410000 */
        /* <DEDUP_REMOVED lines=19> */
[----:B------:R-:W-:Y:S01]  /*2a60*/  FADD.FTZ R141, R141, R31 ;  /* 0x0000001f8d8d7221 */ /* 0x000fe20000010000 */
[----:B------:R2:W-:Y:S01]  /*2a70*/  STL [R1], R251 ;  /* 0x000000fb01007387 */ /* 0x0005e20000100800 */
[C---:B------:R-:W-:Y:S01]  /*2a80*/  FFMA.FTZ R140, R33.reuse, R31, R140 ;  /* 0x0000001f218c7223 */ /* 0x040fe2000001008c */
[----:B0-----:R-:W-:Y:S01]  /*2a90*/  FMUL.FTZ R249, R34, R212 ;  /* 0x000000d422f97220 */ /* 0x001fe20000410000 */
[----:B------:R-:W-:Y:S01]  /*2aa0*/  FMUL.FTZ R252, R33, R209 ;  /* 0x000000d121fc7220 */ /* 0x000fe20000410000 */
[----:B-1----:R-:W-:Y:S01]  /*2ab0*/  FMUL.FTZ R250, R35, R211 ;  /* 0x000000d323fa7220 */ /* 0x002fe20000410000 */
[----:B--2---:R-:W-:Y:S01]  /*2ac0*/  FMUL.FTZ R251, R145, R210 ;  /* 0x000000d291fb7220 */ /* 0x004fe20000410000 */
[----:B------:R-:W-:Y:S06]  /*2ad0*/  BRA `(.L_x_5815) ;  /* 0x0000001800e07947 */ /* 0x000fec0003800000 */
.L_x_5814:
        /* <DEDUP_REMOVED lines=10> */
[----:B------:R-:W-:Y:S02]  /*2b80*/  IMAD.WIDE.U32 R44, R200, 0x10, R20 ;  /* 0x00000010c82c7825 */ /* 0x000fe400078e0014 */
[----:B------:R-:W4:Y:S04]  /*2b90*/  LDG.E.128 R48, desc[UR6][R48.64] ;  /* 0x0000000630307981 */ /* 0x000f28000c1e1d00 */
[----:B------:R-:W4:Y:S01]  /*2ba0*/  LDG.E.128 R44, desc[UR6][R44.64] ;  /* 0x000000062c2c7981 */ /* 0x000f22000c1e1d00 */
[----:B-1----:R-:W-:-:S04]  /*2bb0*/  IMAD.WIDE.U32 R32, R181, 0x10, R4 ;  /* 0x00000010b5207825 */ /* 0x002fc800078e0004 */
[----:B------:R-:W-:Y:S02]  /*2bc0*/  IMAD.WIDE.U32 R248, R200, 0x10, R4 ;  /* 0x00000010c8f87825 */ /* 0x000fe400078e0004 */
[----:B------:R-:W4:Y:S02]  /*2bd0*/  LDG.E.128 R32, desc[UR6][R32.64] ;  /* 0x0000000620207981 */ /* 0x000f24000c1e1d00 */
[C---:B------:R-:W-:Y:S02]  /*2be0*/  IMAD.WIDE.U32 R28, R160.reuse, 0x10, R20 ;  /* 0x00000010a01c7825 */ /* 0x040fe400078e0014 */
[----:B------:R-:W4:Y:S04]  /*2bf0*/  LDG.E.128 R248, desc[UR6][R248.64] ;  /* 0x00000006f8f87981 */ /* 0x000f28000c1e1d00 */
[----:B------:R-:W4:Y:S01]  /*2c00*/  LDG.E.128 R28, desc[UR6][R28.64] ;  /* 0x000000061c1c7981 */ /* 0x000f22000c1e1d00 */
[----:B------:R-:W-:-:S06]  /*2c10*/  IMAD.WIDE.U32 R24, R160, 0x10, R4 ;  /* 0x00000010a0187825 */ /* 0x000fcc00078e0004 */
[----:B------:R-:W4:Y:S01]  /*2c20*/  LDG.E.128 R24, desc[UR6][R24.64] ;  /* 0x0000000618187981 */ /* 0x000f22000c1e1d00 */
[----:B------:R-:W-:-:S04]  /*2c30*/  IMAD.WIDE.U32 R20, R14, 0x10, R20 ;  /* 0x000000100e147825 */ /* 0x000fc800078e0014 */
[--C-:B------:R-:W-:Y:S02]  /*2c40*/  IMAD.WIDE.U32 R8, R14, 0x10, R4.reuse ;  /* 0x000000100e087825 */ /* 0x100fe400078e0004 */
[----:B------:R-:W4:Y:S02]  /*2c50*/  LDG.E.128 R20, desc[UR6][R20.64] ;  /* 0x0000000614147981 */ /* 0x000f24000c1e1d00 */
        /* <DEDUP_REMOVED lines=17> */
[----:B------:R-:W0:Y:S01]  /*2d70*/  LDC.64 R40, c[0x0][0x438] ;  /* 0x00010e00ff287b82 */ /* 0x000e220000000a00 */
        /* <DEDUP_REMOVED lines=32> */
[----:B------:R-:W-:Y:S01]  /*2f80*/  SHF.L.U32 R34, R3, 0x10, RZ ;  /* 0x0000001003227819 */ /* 0x000fe200000006ff */
[----:B------:R-:W-:Y:S01]  /*2f90*/  FADD.FTZ R3, -R146, R145 ;  /* 0x0000009192037221 */ /* 0x000fe20000010100 */
        /* <DEDUP_REMOVED lines=8> */
[----:B------:R-:W-:Y:S01]  /*3020*/  SHF.L.U32 R141, R141, 0x10, RZ ;  /* 0x000000108d8d7819 */ /* 0x000fe200000006ff */
[----:B------:R-:W-:Y:S01]  /*3030*/  FADD.FTZ R208, -R146, R140 ;  /* 0x0000008c92d07221 */ /* 0x000fe20000010100 */
[----:B------:R-:W-:Y:S01]  /*3040*/  SHF.L.U32 R228, R228, 0x10, RZ ;  /* 0x00000010e4e47819 */ /* 0x000fe200000006ff */
[----:B------:R-:W-:Y:S01]  /*3050*/  FMUL.FTZ R158, R100, R248 ;  /* 0x000000f8649e7220 */ /* 0x000fe20000410000 */
[----:B-----5:R-:W-:Y:S01]  /*3060*/  FMUL.FTZ R0, R17, R0 ;  /* 0x0000000011007220 */ /* 0x020fe20000410000 */
[----:B------:R-:W-:Y:S02]  /*3070*/  SHF.L.U32 R149, R149, 0x10, RZ ;  /* 0x0000001095957819 */ /* 0x000fe400000006ff */
        /* <DEDUP_REMOVED lines=152> */
[----:B------:R-:W-:Y:S01]  /*3a00*/  SHF.L.U32 R35, R2, 0x10, RZ ;  /* 0x0000001002237819 */ /* 0x000fe200000006ff */
[----:B0-----:R-:W-:Y:S01]  /*3a10*/  FMUL.FTZ R142, R150, R247 ;  /* 0x000000f7968e7220 */ /* 0x001fe20000410000 */
[----:B------:R-:W-:Y:S01]  /*3a20*/  FADD.FTZ R141, R141, R165 ;  /* 0x000000a58d8d7221 */ /* 0x000fe20000010000 */
[----:B------:R-:W-:Y:S01]  /*3a30*/  FFMA.FTZ R140, R169, R165, R140 ;  /* 0x000000a5a98c7223 */ /* 0x000fe2000001008c */
[----:B------:R-:W-:Y:S01]  /*3a40*/  FADD.FTZ R2, -R146, R143 ;  /* 0x0000008f92027221 */ /* 0x000fe20000010100 */
[C---:B------:R-:W-:Y:S01]  /*3a50*/  PRMT R26, R20.reuse, 0x7632, R26 ;  /* 0x00007632141a7816 */ /* 0x040fe2000000001a */
[----:B------:R0:W-:Y:S01]  /*3a60*/  STL [R1+0x74], R142 ;  /* 0x0000748e01007387 */ /* 0x0001e20000100800 */
        /* <DEDUP_REMOVED lines=90> */
[C---:B------:R-:W-:Y:S01]  /*4010*/  FADD.FTZ R34, -R146.reuse, R34 ;  /* 0x0000002292227221 */ /* 0x040fe20000010100 */
[C---:B------:R-:W-:Y:S01]  /*4020*/  FADD.FTZ R35, -R146.reuse, R35 ;  /* 0x0000002392237221 */ /* 0x040fe20000010100 */
[----:B0-----:R-:W-:Y:S01]  /*4030*/  FMUL.FTZ R143, R19, R236 ;  /* 0x000000ec138f7220 */ /* 0x001fe20000410000 */
[----:B------:R-:W-:Y:S01]  /*4040*/  FADD.FTZ R145, -R146, R145 ;  /* 0x0000009192917221 */ /* 0x000fe20000010100 */
[----:B------:R-:W-:Y:S01]  /*4050*/  SHF.L.U32 R213, R213, 0x10, RZ ;  /* 0x00000010d5d57819 */ /* 0x000fe200000006ff */
[----:B------:R-:W-:Y:S01]  /*4060*/  FMUL.FTZ R22, R17, R22 ;  /* 0x0000001611167220 */ /* 0x000fe20000410000 */
[----:B-1----:R-:W-:Y:S01]  /*4070*/  FMUL.FTZ R142, R20, R235 ;  /* 0x000000eb148e7220 */ /* 0x002fe20000410000 */
[----:B------:R-:W-:Y:S01]  /*4080*/  FADD.FTZ R146, -R146, R30 ;  /* 0x0000001e92927221 */ /* 0x000fe20000010100 */
[----:B------:R-:W-:Y:S01]  /*4090*/  FMUL.FTZ R10, R130, R233 ;  /* 0x000000e9820a7220 */ /* 0x000fe20000410000 */
        /* <DEDUP_REMOVED lines=91> */
[----:B--2---:R-:W-:-:S07]  /*4650*/  FMUL.FTZ R251, R145, R210 ;  /* 0x000000d291fb7220 */ /* 0x004fce0000410000 */
.L_x_5815:
[----:B------:R-:W-:Y:S04]  /*4660*/  STL [R1+0x30c], R42 ;  /* 0x00030c2a01007387 */ /* 0x000fe80000100800 */
[----:B------:R0:W-:Y:S04]  /*4670*/  STL [R1+0x308], R41 ;  /* 0x0003082901007387 */ /* 0x0001e80000100800 */
[----:B0-----:R-:W2:Y:S04]  /*4680*/  LDL.LU R41, [R1+0x78] ;  /* 0x0000780001297983 */ /* 0x001ea80000300800 */
[----:B------:R-:W3:Y:S04]  /*4690*/  LDL.LU R42, [R1+0x7c] ;  /* 0x00007c00012a7983 */ /* 0x000ee80000300800 */
[----:B------:R0:W-:Y:S04]  /*46a0*/  STL [R1+0x304], R40 ;  /* 0x0003042801007387 */ /* 0x0001e80000100800 */
[----:B0-----:R-:W3:Y:S04]  /*46b0*/  LDL.LU R40, [R1+0x8c] ;  /* 0x00008c0001287983 */ /* 0x001ee80000300800 */
[----:B------:R0:W-:Y:S04]  /*46c0*/  STL [R1+0x300], R39 ;  /* 0x0003002701007387 */ /* 0x0001e80000100800 */
[----:B0-----:R-:W4:Y:S04]  /*46d0*/  LDL.LU R39, [R1+0x74] ;  /* 0x0000740001277983 */ /* 0x001f280000300800 */
[----:B------:R-:W-:Y:S04]  /*46e0*/  STL [R1+0x2fc], R38 ;  /* 0x0002fc2601007387 */ /* 0x000fe80000100800 */
        /* <DEDUP_REMOVED lines=48> */
[----:B------:R3:W-:Y:S02]  /*49f0*/  STL [R1+0x268], R0 ;  /* 0x0002680001007387 */ /* 0x0007e40000100800 */
[----:B---3--:R-:W-:-:S02]  /*4a00*/  FADD.FTZ R0, R42, R40 ;  /* 0x000000282a007221 */ /* 0x008fc40000010000 */
[----:B------:R-:W2:Y:S04]  /*4a10*/  LDL.LU R42, [R1+0x88] ;  /* 0x00008800012a7983 */ /* 0x000ea80000300800 */
[----:B------:R-:W4:Y:S04]  /*4a20*/  LDL.LU R40, [R1+0x84] ;  /* 0x0000840001287983 */ /* 0x000f280000300800 */
[----:B------:R0:W-:Y:S04]  /*4a30*/  STL [R1+0x8c], R0 ;  /* 0x00008c0001007387 */ /* 0x0001e80000100800 */
        /* <DEDUP_REMOVED lines=26> */
[----:B--2---:R-:W-:-:S03]  /*4be0*/  FADD.FTZ R41, R41, R42 ;  /* 0x0000002a29297221 */ /* 0x004fc60000010000 */
[----:B------:R0:W5:Y:S01]  /*4bf0*/  LDL.LU R42, [R1+0x30c] ;  /* 0x00030c00012a7983 */ /* 0x0001620000300800 */
[----:B----4-:R-:W-:-:S03]  /*4c00*/  FADD.FTZ R39, R39, R40 ;  /* 0x0000002827277221 */ /* 0x010fc60000010000 */
[----:B------:R1:W-:Y:S01]  /*4c10*/  STL [R1+0x88], R41 ;  /* 0x0000882901007387 */ /* 0x0003e20000100800 */
[----:B---3--:R-:W-:-:S03]  /*4c20*/  FADD.FTZ R37, R37, R38 ;  /* 0x0000002625257221 */ /* 0x008fc60000010000 */
[----:B-1----:R0:W5:Y:S01]  /*4c30*/  LDL.LU R41, [R1+0x308] ;  /* 0x0003080001297983 */ /* 0x0021620000300800 */
[----:B------:R-:W-:-:S03]  /*4c40*/  FADD.FTZ R35, R35, R36 ;  /* 0x0000002423237221 */ /* 0x000fc60000010000 */
[----:B------:R0:W5:Y:S04]  /*4c50*/  LDL.LU R40, [R1+0x304] ;  /* 0x0003040001287983 */ /* 0x0001680000300800 */
[----:B------:R1:W-:Y:S01]  /*4c60*/  STL [R1+0x84], R39 ;  /* 0x0000842701007387 */ /* 0x0003e20000100800 */
[----:B------:R-:W-:Y:S01]  /*4c70*/  FADD.FTZ R33, R33, R34 ;  /* 0x0000002221217221 */ /* 0x000fe20000010000 */
[----:B------:R-:W-:Y:S02]  /*4c80*/  FADD.FTZ R15, R15, R32 ;  /* 0x000000200f0f7221 */ /* 0x000fe40000010000 */
        /* <DEDUP_REMOVED lines=16> */
[----:B------:R-:W-:-:S02]  /*4d90*/  FADD.FTZ R0, R31, R0 ;  /* 0x000000001f007221 */ /* 0x000fc40000010000 */
[----:B-1----:R0:W5:Y:S04]  /*4da0*/  LDL.LU R33, [R1+0x2e8] ;  /* 0x0002e80001217983 */ /* 0x0021680000300800 */
[----:B------:R0:W5:Y:S04]  /*4db0*/  LDL.LU R32, [R1+0x2e4] ;  /* 0x0002e40001207983 */ /* 0x0001680000300800 */
[----:B------:R-:W-:Y:S04]  /*4dc0*/  STL [R1+0x74], R15 ;  /* 0x0000740f01007387 */ /* 0x000fe80000100800 */
[----:B------:R1:W-:Y:S04]  /*4dd0*/  STL [R1+0x70], R8 ;  /* 0x0000700801007387 */ /* 0x0003e80000100800 */
[----:B------:R2:W-:Y:S04]  /*4de0*/  STL [R1+0x6c], R7 ;  /* 0x00006c0701007387 */ /* 0x0005e80000100800 */
[----:B------:R3:W-:Y:S04]  /*4df0*/  STL [R1+0x68], R6 ;  /* 0x0000680601007387 */ /* 0x0007e80000100800 */
[----:B------:R4:W-:Y:S04]  /*4e00*/  STL [R1+0x64], R5 ;  /* 0x0000640501007387 */ /* 0x0009e80000100800 */
[----:B------:R0:W-:Y:S04]  /*4e10*/  STL [R1+0x60], R4 ;  /* 0x0000600401007387 */ /* 0x0001e80000100800 */
[----:B------:R0:W-:Y:S04]  /*4e20*/  STL [R1+0x5c], R3 ;  /* 0x00005c0301007387 */ /* 0x0001e80000100800 */
[----:B------:R-:W4:Y:S04]  /*4e30*/  LDL.LU R31, [R1+0xfc] ;  /* 0x0000fc00011f7983 */ /* 0x000f280000300800 */
[----:B------:R0:W-:Y:S04]  /*4e40*/  STL [R1+0x58], R2 ;  /* 0x0000580201007387 */ /* 0x0001e80000100800 */
[----:B------:R-:W4:Y:S04]  /*4e50*/  LDL.LU R29, [R1+0x100] ;  /* 0x00010000011d7983 */ /* 0x000f280000300800 */
[----:B------:R0:W-:Y:S04]  /*4e60*/  STL [R1+0x54], R0 ;  /* 0x0000540001007387 */ /* 0x0001e80000100800 */
        /* <DEDUP_REMOVED lines=13> */
[----:B------:R-:W4:Y:S04]  /*4f40*/  LDL.LU R17, [R1+0x4] ;  /* 0x0000040001117983 */ /* 0x000f280000300800 */
[----:B------:R-:W4:Y:S01]  /*4f50*/  LDL.LU R15, [R1] ;  /* 0x00000000010f7983 */ /* 0x000f220000300800 */
[----:B------:R-:W-:-:S03]  /*4f60*/  FADD.FTZ R30, R30, R31 ;  /* 0x0000001f1e1e7221 */ /* 0x000fc60000010000 */
[----:B------:R0:W5:Y:S04]  /*4f70*/  LDL.LU R31, [R1+0x2e0] ;  /* 0x0002e000011f7983 */ /* 0x0001680000300800 */
[----:B------:R1:W-:Y:S01]  /*4f80*/  STL [R1+0x50], R30 ;  /* 0x0000501e01007387 */ /* 0x0003e20000100800 */
[----:B------:R-:W-:-:S03]  /*4f90*/  FADD.FTZ R28, R28, R29 ;  /* 0x0000001d1c1c7221 */ /* 0x000fc60000010000 */
        /* <DEDUP_REMOVED lines=11> */
[----:B--2---:R-:W-:Y:S01]  /*5050*/  FADD.FTZ R7, R11, R7 ;  /* 0x000000070b077221 */ /* 0x004fe20000010000 */
[----:B---3--:R-:W-:Y:S01]  /*5060*/  FADD.FTZ R6, R12, R6 ;  /* 0x000000060c067221 */ /* 0x008fe20000010000 */
[----:B-1----:R0:W5:Y:S04]  /*5070*/  LDL.LU R26, [R1+0x2cc] ;  /* 0x0002cc00011a7983 */ /* 0x0021680000300800 */
[----:B------:R0:W5:Y:S04]  /*5080*/  LDL.LU R25, [R1+0x2c8] ;  /* 0x0002c80001197983 */ /* 0x0001680000300800 */
[----:B------:R1:W-:Y:S01]  /*5090*/  STL [R1+0x44], R24 ;  /* 0x0000441801007387 */ /* 0x0003e20000100800 */
[----:B----4-:R-:W-:Y:S01]  /*50a0*/  FADD.FTZ R5, R13, R5 ;  /* 0x000000050d057221 */ /* 0x010fe20000010000 */
        /* <DEDUP_REMOVED lines=9> */
[----:B------:R1:W-:Y:S04]  /*5140*/  STL [R1+0x3c], R9 ;  /* 0x00003c0901007387 */ /* 0x0003e80000100800 */
        /* <DEDUP_REMOVED lines=24> */
[----:B------:R-:W4:Y:S01]  /*52d0*/  LDL.LU R0, [R1+0x1a4] ;  /* 0x0001a40001007983 */ /* 0x000f220000300800 */
        /* <DEDUP_REMOVED lines=11> */
[----:B-1----:R0:W5:Y:S01]  /*5390*/  LDL.LU R17, [R1+0x2a8] ;  /* 0x0002a80001117983 */ /* 0x0021620000300800 */
[----:B------:R-:W-:-:S03]  /*53a0*/  FADD.FTZ R11, R250, R11 ;  /* 0x0000000bfa0b7221 */ /* 0x000fc60000010000 */
[----:B------:R0:W5:Y:S04]  /*53b0*/  LDL.LU R16, [R1+0x2a4] ;  /* 0x0002a40001107983 */ /* 0x0001680000300800 */
[----:B------:R1:W-:Y:S01]  /*53c0*/  STL [R1+0x10], R15 ;  /* 0x0000100f01007387 */ /* 0x0003e20000100800 */
[----:B------:R-:W-:-:S03]  /*53d0*/  FADD.FTZ R250, R143, R10 ;  /* 0x0000000a8ffa7221 */ /* 0x000fc60000010000 */
[----:B-1----:R0:W5:Y:S04]  /*53e0*/  LDL.LU R15, [R1+0x2a0] ;  /* 0x0002a000010f7983 */ /* 0x0021680000300800 */
[----:B------:R0:W5:Y:S01]  /*53f0*/  LDL.LU R14, [R1+0x29c] ;  /* 0x00029c00010e7983 */ /* 0x0001620000300800 */
[----:B------:R-:W-:Y:S01]  /*5400*/  FADD.FTZ R251, R251, R9 ;  /* 0x00000009fbfb7221 */ /* 0x000fe20000010000 */
[----:B--2---:R-:W-:Y:S01]  /*5410*/  FADD.FTZ R142, R142, R8 ;  /* 0x000000088e8e7221 */ /* 0x004fe20000010000 */
[----:B---3--:R-:W-:Y:S01]  /*5420*/  FADD.FTZ R252, R252, R7 ;  /* 0x00000007fcfc7221 */ /* 0x008fe20000010000 */
[----:B------:R1:W-:Y:S01]  /*5430*/  STL [R1+0xc], R148 ;  /* 0x00000c9401007387 */ /* 0x0003e20000100800 */
[----:B----4-:R-:W-:Y:S01]  /*5440*/  FADD.FTZ R248, R248, R6 ;  /* 0x00000006f8f87221 */ /* 0x010fe20000010000 */
[----:B------:R-:W-:Y:S01]  /*5450*/  FADD.FTZ R228, R228, R5 ;  /* 0x00000005e4e47221 */ /* 0x000fe20000010000 */
[----:B------:R-:W-:Y:S01]  /*5460*/  FADD.FTZ R247, R247, R4 ;  /* 0x00000004f7f77221 */ /* 0x000fe20000010000 */
[----:B------:R2:W-:Y:S01]  /*5470*/  STL [R1+0x8], R13 ;  /* 0x0000080d01007387 */ /* 0x0005e20000100800 */
[----:B------:R-:W-:-:S03]  /*5480*/  FADD.FTZ R227, R227, R3 ;  /* 0x00000003e3e37221 */ /* 0x000fc60000010000 */
[----:B------:R3:W-:Y:S01]  /*5490*/  STL [R1+0x4], R12 ;  /* 0x0000040c01007387 */ /* 0x0007e20000100800 */
[----:B------:R-:W-:-:S03]  /*54a0*/  FADD.FTZ R246, R246, R2 ;  /* 0x00000002f6f67221 */ /* 0x000fc60000010000 */
[----:B------:R4:W-:Y:S01]  /*54b0*/  STL [R1], R11 ;  /* 0x0000000b01007387 */ /* 0x0009e20000100800 */
[----:B------:R-:W-:-:S03]  /*54c0*/  FADD.FTZ R226, R226, R0 ;  /* 0x00000000e2e27221 */ /* 0x000fc60000010000 */
[----:B------:R-:W4:Y:S04]  /*54d0*/  LDL.LU R249, [R1+0x1a8] ;  /* 0x0001a80001f97983 */ /* 0x000f280000300800 */
[----:B-1----:R-:W4:Y:S04]  /*54e0*/  LDL.LU R148, [R1+0x1ac] ;  /* 0x0001ac0001947983 */ /* 0x002f280000300800 */
[----:B------:R-:W4:Y:S04]  /*54f0*/  LDL.LU R147, [R1+0x164] ;  /* 0x0001640001937983 */ /* 0x000f280000300800 */
[----:B------:R-:W4:Y:S04]  /*5500*/  LDL.LU R143, [R1+0x198] ;  /* 0x00019800018f7983 */ /* 0x000f280000300800 */
[----:B--2---:R-:W2:Y:S04]  /*5510*/  LDL.LU R13, [R1+0x19c] ;  /* 0x00019c00010d7983 */ /* 0x004ea80000300800 */
[----:B---3--:R-:W3:Y:S04]  /*5520*/  LDL.LU R12, [R1+0x1a0] ;  /* 0x0001a000010c7983 */ /* 0x008ee80000300800 */
[----:B----4-:R-:W4:Y:S04]  /*5530*/  LDL.LU R11, [R1+0x168] ;  /* 0x00016800010b7983 */ /* 0x010f280000300800 */
        /* <DEDUP_REMOVED lines=210> */
.L_x_5851:
        /* <DEDUP_REMOVED lines=12> */
[--C-:B------:R-:W-:Y:S01]  /*6320*/  FFMA.FTZ R157, R147, R157, R148.reuse ;  /* 0x0000009d939d7223 */ /* 0x100fe20000010094 */
[----:B------:R-:W-:Y:S01]  /*6330*/  LOP3.LUT P0, RZ, R183, 0xff, RZ, 0xc0, !PT ;  /* 0x000000ffb7ff7812 */ /* 0x000fe2000780c0ff */
[--C-:B------:R-:W-:Y:S01]  /*6340*/  FFMA.FTZ R202, R147, R202, R148.reuse ;  /* 0x000000ca93ca7223 */ /* 0x100fe20000010094 */
[----:B------:R-:W-:Y:S01]  /*6350*/  LOP3.LUT P3, RZ, R183, 0xff00, RZ, 0xc0, !PT ;  /* 0x0000ff00b7ff7812 */ /* 0x000fe2000786c0ff */
[----:B------:R-:W-:Y:S01]  /*6360*/  FADD.FTZ R157, -R157, R151 ;  /* 0x000000979d9d7221 */ /* 0x000fe20000010100 */
[----:B------:R-:W-:Y:S01]  /*6370*/  FFMA.FTZ R204, R147, R204, R148 ;  /* 0x000000cc93cc7223 */ /* 0x000fe20000010094 */
[----:B------:R-:W-:Y:S01]  /*6380*/  UMOV UR4, UR5 ;  /* 0x0000000500047c82 */ /* 0x000fe20008000000 */
[----:B------:R-:W-:Y:S01]  /*6390*/  LOP3.LUT P2, RZ, R183, 0xff0000, RZ, 0xc0, !PT ;  /* 0x00ff0000b7ff7812 */ /* 0x000fe2000784c0ff */
[----:B-----5:R-:W-:Y:S01]  /*63a0*/  FMUL.FTZ R151, R17, R157 ;  /* 0x0000009d11977220 */ /* 0x020fe20000410000 */
[----:B------:R-:W-:Y:S01]  /*63b0*/  FADD.FTZ R157, -R202, R156 ;  /* 0x0000009cca9d7221 */ /* 0x000fe20000010100 */
[----:B------:R-:W-:Y:S01]  /*63c0*/  FADD.FTZ R204, -R204, R203 ;  /* 0x000000cbcccc7221 */ /* 0x000fe20000010100 */
[--C-:B------:R-:W-:Y:S01]  /*63d0*/  FFMA.FTZ R150, R147, R150, R148.reuse ;  /* 0x0000009693967223 */ /* 0x100fe20000010094 */
[----:B------:R-:W-:Y:S01]  /*63e0*/  FMUL.FTZ R151, R151, R16 ;  /* 0x0000001097977220 */ /* 0x000fe20000410000 */
[C---:B------:R-:W-:Y:S01]  /*63f0*/  FMUL.FTZ R203, R17.reuse, R157 ;  /* 0x0000009d11cb7220 */ /* 0x040fe20000410000 */
[----:B------:R-:W-:Y:S01]  /*6400*/  @P0 SHF.L.U32 R156, R142, 0x10, RZ ;  /* 0x000000108e9c0819 */ /* 0x000fe200000006ff */
[----:B------:R-:W-:Y:S01]  /*6410*/  FMUL.FTZ R204, R17, R204 ;  /* 0x000000cc11cc7220 */ /* 0x000fe20000410000 */
[----:B------:R-:W-:Y:S01]  /*6420*/  FMUL.FTZ R202, R151, UR4 ;  /* 0x0000000497ca7c20 */ /* 0x000fe20008410000 */
[----:B------:R-:W-:Y:S01]  /*6430*/  HFMA2 R151, -RZ, RZ, 0, 0 ;  /* 0x00000000ff977431 */ /* 0x000fe200000001ff */
[----:B------:R-:W-:Y:S01]  /*6440*/  MOV R157, RZ ;  /* 0x000000ff009d7202 */ /* 0x000fe20000000f00 */
[----:B------:R-:W-:Y:S01]  /*6450*/  FMUL.FTZ R203, R203, R16 ;  /* 0x00000010cbcb7220 */ /* 0x000fe20000410000 */
[----:B------:R-:W-:Y:S01]  /*6460*/  FFMA.FTZ R201, R147, R201, R148 ;  /* 0x000000c993c97223 */ /* 0x000fe20000010094 */
[----:B------:R-:W-:Y:S01]  /*6470*/  FADD.FTZ R150, -R150, R149 ;  /* 0x0000009596967221 */ /* 0x000fe20000010100 */
[----:B------:R-:W-:Y:S01]  /*6480*/  LOP3.LUT P5, RZ, R182, 0xff0000, RZ, 0xc0, !PT ;  /* 0x00ff0000b6ff7812 */ /* 0x000fe200078ac0ff */
[----:B------:R-:W-:Y:S01]  /*6490*/  @P0 FMUL.FTZ R151, R202, R156 ;  /* 0x0000009cca970220 */ /* 0x000fe20000410000 */
[----:B------:R-:W-:Y:S01]  /*64a0*/  @P3 PRMT R156, R142, 0x7632, R156 ;  /* 0x000076328e9c3816 */ /* 0x000fe2000000009c */
[----:B------:R-:W-:Y:S01]  /*64b0*/  FMUL.FTZ R142, R204, R16 ;  /* 0x00000010cc8e7220 */ /* 0x000fe20000410000 */
[----:B------:R-:W-:Y:S01]  /*64c0*/  FMUL.FTZ R202, R64, R202 ;  /* 0x000000ca40ca7220 */ /* 0x000fe20000410000 */
[----:B------:R-:W-:Y:S01]  /*64d0*/  @P2 SHF.L.U32 R204, R143, 0x10, RZ ;  /* 0x000000108fcc2819 */ /* 0x000fe200000006ff */
[----:B------:R-:W-:Y:S01]  /*64e0*/  FMUL.FTZ R203, R203, UR4 ;  /* 0x00000004cbcb7c20 */ /* 0x000fe20008410000 */
[----:B------:R-:W-:Y:S01]  /*64f0*/  @P3 SHF.L.U32 R156, R156, 0x10, RZ ;  /* 0x000000109c9c3819 */ /* 0x000fe200000006ff */
[----:B------:R-:W-:Y:S01]  /*6500*/  FMUL.FTZ R142, R142, UR4 ;  /* 0x000000048e8e7c20 */ /* 0x000fe20008410000 */
[----:B------:R-:W-:Y:S01]  /*6510*/  FSEL R202, R202, RZ, P0 ;  /* 0x000000ffcaca7208 */ /* 0x000fe20000000000 */
[----:B------:R-:W-:Y:S01]  /*6520*/  FADD.FTZ R201, -R201, R159 ;  /* 0x0000009fc9c97221 */ /* 0x000fe20000010100 */
[----:B------:R-:W-:Y:S01]  /*6530*/  ISETP.GE.U32.AND P0, PT, R182, RZ, PT ;  /* 0x000000ffb600720c */ /* 0x000fe20003f06070 */
[----:B------:R-:W-:Y:S01]  /*6540*/  @P3 FMUL.FTZ R157, R142, R156 ;  /* 0x0000009c8e9d3220 */ /* 0x000fe20000410000 */
[----:B------:R-:W-:-:S02]  /*6550*/  HFMA2 R156, -RZ, RZ, 0, 0 ;  /* 0x00000000ff9c7431 */ /* 0x000fc400000001ff */
[----:B------:R-:W-:Y:S01]  /*6560*/  FMUL.FTZ R142, R65, R142 ;  /* 0x0000008e418e7220 */ /* 0x000fe20000410000 */
[----:B------:R-:W-:Y:S01]  /*6570*/  ISETP.GE.U32.AND.EX P0, PT, R183, 0x1000000, PT, P0 ;  /* 0x01000000b700780c */ /* 0x000fe20003f06100 */
[----:B------:R-:W-:Y:S01]  /*6580*/  FMUL.FTZ R149, R17, R150 ;  /* 0x0000009611957220 */ /* 0x000fe20000410000 */
[--C-:B------:R-:W-:Y:S01]  /*6590*/  FFMA.FTZ R0, R147, R0, R148.reuse ;  /* 0x0000000093007223 */ /* 0x100fe20000010094 */
[----:B------:R-:W-:Y:S01]  /*65a0*/  FMUL.FTZ R201, R17, R201 ;  /* 0x000000c911c97220 */ /* 0x000fe20000410000 */
[----:B------:R-:W-:Y:S01]  /*65b0*/  @P2 FMUL.FTZ R156, R203, R204 ;  /* 0x000000cccb9c2220 */ /* 0x000fe20000410000 */
[----:B------:R-:W-:Y:S01]  /*65c0*/  FMUL.FTZ R203, R66, R203 ;  /* 0x000000cb42cb7220 */ /* 0x000fe20000410000 */
[----:B------:R-:W-:Y:S01]  /*65d0*/  FSEL R142, R142, RZ, P3 ;  /* 0x000000ff8e8e7208 */ /* 0x000fe20001800000 */
[----:B------:R-:W-:Y:S01]  /*65e0*/  FFMA.FTZ R206, R147, R206, R148 ;  /* 0x000000ce93ce7223 */ /* 0x000fe20000010094 */
[----:B------:R-:W-:Y:S01]  /*65f0*/  LOP3.LUT P3, RZ, R182, 0xff, RZ, 0xc0, !PT ;  /* 0x000000ffb6ff7812 */ /* 0x000fe2000786c0ff */
[----:B------:R-:W-:Y:S01]  /*6600*/  FMUL.FTZ R149, R149, R16 ;  /* 0x0000001095957220 */ /* 0x000fe20000410000 */
[----:B------:R-:W-:Y:S01]  /*6610*/  FSEL R203, R203, RZ, P2 ;  /* 0x000000ffcbcb7208 */ /* 0x000fe20001000000 */
[----:B------:R-:W-:Y:S01]  /*6620*/  FADD.FTZ R0, -R0, R158 ;  /* 0x0000009e00007221 */ /* 0x000fe20000010100 */
[C---:B------:R-:W-:Y:S01]  /*6630*/  LOP3.LUT P4, RZ, R182.reuse, 0xff000000, RZ, 0xc0, !PT ;  /* 0xff000000b6ff7812 */ /* 0x040fe2000788c0ff */
[----:B------:R-:W-:Y:S01]  /*6640*/  FFMA.FTZ R208, R147, R208, R148 ;  /* 0x000000d093d07223 */ /* 0x000fe20000010094 */
[----:B------:R-:W-:Y:S01]  /*6650*/  LOP3.LUT P2, RZ, R182, 0xff00, RZ, 0xc0, !PT ;  /* 0x0000ff00b6ff7812 */ /* 0x000fe2000784c0ff */
[----:B------:R-:W-:Y:S01]  /*6660*/  FADD.FTZ R150, -R206, R205 ;  /* 0x000000cdce967221 */ /* 0x000fe20000010100 */
[----:B------:R-:W-:Y:S01]  /*6670*/  @P0 PRMT R158, R143, 0x7632, R158 ;  /* 0x000076328f9e0816 */ /* 0x000fe2000000009e */
[----:B------:R-:W-:Y:S01]  /*6680*/  FMUL.FTZ R143, R201, R16 ;  /* 0x00000010c98f7220 */ /* 0x000fe20000410000 */
[----:B------:R-:W-:Y:S01]  /*6690*/  FMUL.FTZ R205, R149, UR4 ;  /* 0x0000000495cd7c20 */ /* 0x000fe20008410000 */
[----:B------:R-:W-:Y:S01]  /*66a0*/  FMUL.FTZ R0, R17, R0 ;  /* 0x0000000011007220 */ /* 0x000fe20000410000 */
[----:B------:R-:W-:Y:S01]  /*66b0*/  FADD.FTZ R207, -R208, R207 ;  /* 0x000000cfd0cf7221 */ /* 0x000fe20000010100 */
[----:B------:R-:W-:Y:S01]  /*66c0*/  HFMA2 R149, -RZ, RZ, 0, 0 ;  /* 0x00000000ff957431 */ /* 0x000fe200000001ff */
[----:B------:R-:W-:Y:S01]  /*66d0*/  @P0 SHF.L.U32 R158, R158, 0x10, RZ ;  /* 0x000000109e9e0819 */ /* 0x000fe200000006ff */
[----:B------:R-:W-:Y:S01]  /*66e0*/  FMUL.FTZ R143, R143, UR4 ;  /* 0x000000048f8f7c20 */ /* 0x000fe20008410000 */
[----:B------:R-:W-:Y:S01]  /*66f0*/  @P5 SHF.L.U32 R206, R141, 0x10, RZ ;  /* 0x000000108dce5819 */ /* 0x000fe200000006ff */
[----:B------:R-:W-:Y:S01]  /*6700*/  FMUL.FTZ R0, R0, R16 ;  /* 0x0000001000007220 */ /* 0x000fe20000410000 */
[C---:B------:R-:W-:Y:S01]  /*6710*/  FMUL.FTZ R150, R17.reuse, R150 ;  /* 0x0000009611967220 */ /* 0x040fe20000410000 */
[----:B------:R-:W-:Y:S01]  /*6720*/  MOV R159, RZ ;  /* 0x000000ff009f7202 */ /* 0x000fe20000000f00 */
[----:B------:R-:W-:Y:S01]  /*6730*/  FMUL.FTZ R207, R17, R207 ;  /* 0x000000cf11cf7220 */ /* 0x000fe20000410000 */
[----:B------:R-:W-:Y:S01]  /*6740*/  @P0 FMUL.FTZ R159, R143, R158 ;  /* 0x0000009e8f9f0220 */ /* 0x000fe20000410000 */
[----:B------:R-:W-:Y:S01]  /*6750*/  @P5 FMUL.FTZ R149, R205, R206 ;  /* 0x000000cecd955220 */ /* 0x000fe20000410000 */
[----:B------:R-:W-:Y:S01]  /*6760*/  @P3 SHF.L.U32 R158, R140, 0x10, RZ ;  /* 0x000000108c9e3819 */ /* 0x000fe200000006ff */
[----:B------:R-:W-:Y:S01]  /*6770*/  FMUL.FTZ R182, R0, UR4 ;  /* 0x0000000400b67c20 */ /* 0x000fe20008410000 */
[----:B------:R-:W-:Y:S01]  /*6780*/  @P4 PRMT R206, R141, 0x7632, R206 ;  /* 0x000076328dce4816 */ /* 0x000fe200000000ce */
[----:B------:R-:W-:Y:S01]  /*6790*/  FMUL.FTZ R141, R150, R16 ;  /* 0x00000010968d7220 */ /* 0x000fe20000410000 */
[----:B------:R-:W-:Y:S01]  /*67a0*/  @P2 PRMT R140, R140, 0x7632, R140 ;  /* 0x000076328c8c2816 */ /* 0x000fe2000000008c */
[----:B------:R-:W-:-:S02]  /*67b0*/  HFMA2 R0, -RZ, RZ, 0, 0 ;  /* 0x00000000ff007431 */ /* 0x000fc400000001ff */
[----:B------:R-:W-:Y:S01]  /*67c0*/  FMUL.FTZ R207, R207, R16 ;  /* 0x00000010cfcf7220 */ /* 0x000fe20000410000 */
[----:B------:R-:W-:Y:S01]  /*67d0*/  @P4 SHF.L.U32 R206, R206, 0x10, RZ ;  /* 0x00000010cece4819 */ /* 0x000fe200000006ff */
[----:B------:R-:W-:Y:S01]  /*67e0*/  FMUL.FTZ R141, R141, UR4 ;  /* 0x000000048d8d7c20 */ /* 0x000fe20008410000 */
[----:B------:R-:W-:Y:S01]  /*67f0*/  @P2 SHF.L.U32 R183, R140, 0x10, RZ ;  /* 0x000000108cb72819 */ /* 0x000fe200000006ff */
[----:B------:R-:W-:Y:S01]  /*6800*/  FMUL.FTZ R140, R207, UR4 ;  /* 0x00000004cf8c7c20 */ /* 0x000fe20008410000 */
[----:B------:R-:W-:Y:S01]  /*6810*/  @P3 FMUL.FTZ R0, R182, R158 ;  /* 0x0000009eb6003220 */ /* 0x000fe20000410000 */
[----:B------:R-:W-:Y:S01]  /*6820*/  MOV R150, RZ ;  /* 0x000000ff00967202 */ /* 0x000fe20000000f00 */
[----:B------:R-:W-:Y:S01]  /*6830*/  @P4 FMUL.FTZ R150, R141, R206 ;  /* 0x000000ce8d964220 */ /* 0x000fe20000410000 */
[----:B------:R-:W-:Y:S01]  /*6840*/  MOV R158, RZ ;  /* 0x000000ff009e7202 */ /* 0x000fe20000000f00 */
[----:B------:R-:W-:Y:S01]  /*6850*/  @P2 FMUL.FTZ R158, R140, R183 ;  /* 0x000000b78c9e2220 */ /* 0x000fe20000410000 */
[----:B------:R-:W-:Y:S01]  /*6860*/  FMUL.FTZ R143, R67, R143 ;  /* 0x0000008f438f7220 */ /* 0x000fe20000410000 */
[----:B------:R-:W-:Y:S01]  /*6870*/  FMUL.FTZ R205, R62, R205 ;  /* 0x000000cd3ecd7220 */ /* 0x000fe20000410000 */
[----:B------:R-:W-:Y:S01]  /*6880*/  FMUL.FTZ R141, R63, R141 ;  /* 0x0000008d3f8d7220 */ /* 0x000fe20000410000 */
[----:B------:R-:W-:Y:S01]  /*6890*/  FMUL.FTZ R182, R60, R182 ;  /* 0x000000b63cb67220 */ /* 0x000fe20000410000 */
[----:B------:R-:W-:Y:S01]  /*68a0*/  FMUL.FTZ R140, R61, R140 ;  /* 0x0000008c3d8c7220 */ /* 0x000fe20000410000 */
[----:B------:R-:W-:-:S02]  /*68b0*/  FSEL R143, R143, RZ, P0 ;  /* 0x000000ff8f8f7208 */ /* 0x000fc40000000000 */
[----:B------:R-:W-:Y:S02]  /*68c0*/  FSEL R205, R205, RZ, P5 ;  /* 0x000000ffcdcd7208 */ /* 0x000fe40002800000 */
[----:B------:R-:W-:Y:S02]  /*68d0*/  FSEL R141, R141, RZ, P4 ;  /* 0x000000ff8d8d7208 */ /* 0x000fe40002000000 */
[----:B------:R-:W-:Y:S02]  /*68e0*/  FSEL R182, R182, RZ, P3 ;  /* 0x000000ffb6b67208 */ /* 0x000fe40001800000 */
[----:B------:R-:W-:Y:S02]  /*68f0*/  FSEL R140, R140, RZ, P2 ;  /* 0x000000ff8c8c7208 */ /* 0x000fe40001000000 */
[----:B------:R-:W-:Y:S02]  /*6900*/  F2FP.BF16.F32.PACK_AB R143, R143, R203 ;  /* 0x000000cb8f8f723e */ /* 0x000fe400000010ff */
[----:B------:R-:W-:-:S02]  /*6910*/  F2FP.BF16.F32.PACK_AB R142, R142, R202 ;  /* 0x000000ca8e8e723e */ /* 0x000fc400000010ff */
[----:B------:R-:W-:Y:S02]  /*6920*/  F2FP.BF16.F32.PACK_AB R141, R141, R205 ;  /* 0x000000cd8d8d723e */ /* 0x000fe400000010ff */
[----:B------:R-:W-:Y:S01]  /*6930*/  F2FP.BF16.F32.PACK_AB R140, R140, R182 ;  /* 0x000000b68c8c723e */ /* 0x000fe200000010ff */
[----:B------:R-:W-:Y:S06]  /*6940*/  BRA `(.L_x_5819) ;  /* 0x0000000400987947 */ /* 0x000fec0003800000 */
.L_x_5818:
[C-C-:B------:R-:W-:Y:S01]  /*6950*/  FFMA.FTZ R150, R147.reuse, R150, R148.reuse ;  /* 0x0000009693967223 */ /* 0x140fe20000010094 */
[C---:B------:R-:W-:Y:S01]  /*6960*/  LOP3.LUT P2, RZ, R182.reuse, 0xff0000, RZ, 0xc0, !PT ;  /* 0x00ff0000b6ff7812 */ /* 0x040fe2000784c0ff */
[--C-:B-----5:R-:W-:Y:S01]  /*6970*/  FFMA.FTZ R36, R147, R206, R148.reuse ;  /* 0x000000ce93247223 */ /* 0x120fe20000010094 */
[----:B------:R-:W-:Y:S01]  /*6980*/  LOP3.LUT P3, RZ, R182, 0xff000000, RZ, 0xc0, !PT ;  /* 0xff000000b6ff7812 */ /* 0x000fe2000786c0ff */
[----:B------:R-:W-:Y:S01]  /*6990*/  FADD.FTZ R37, -R150, R149 ;  /* 0x0000009596257221 */ /* 0x000fe20000010100 */
[----:B------:R-:W-:Y:S01]  /*69a0*/  UMOV UR4, UR5 ;  /* 0x0000000500047c82 */ /* 0x000fe20008000000 */
[----:B------:R-:W-:Y:S01]  /*69b0*/  FADD.FTZ R36, -R36, R205 ;  /* 0x000000cd24247221 */ /* 0x000fe20000010100 */
[----:B------:R-:W-:Y:S02]  /*69c0*/  HFMA2 R149, -RZ, RZ, 0, 0 ;  /* 0x00000000ff957431 */ /* 0x000fe400000001ff */
[----:B------:R-:W-:Y:S01]  /*69d0*/  FMUL.FTZ R37, R17, R37 ;  /* 0x0000002511257220 */ /* 0x000fe20000410000 */
[--C-:B------:R-:W-:Y:S01]  /*69e0*/  FFMA.FTZ R157, R147, R157, R148.reuse ;  /* 0x0000009d939d7223 */ /* 0x100fe20000010094 */
[----:B------:R-:W-:Y:S01]  /*69f0*/  FMUL.FTZ R36, R17, R36 ;  /* 0x0000002411247220 */ /* 0x000fe20000410000 */
[----:B------:R-:W-:Y:S01]  /*6a00*/  LOP3.LUT P4, RZ, R183, 0xff, RZ, 0xc0, !PT ;  /* 0x000000ffb7ff7812 */ /* 0x000fe2000788c0ff */
[----:B------:R-:W-:Y:S01]  /*6a10*/  FMUL.FTZ R205, R37, R16 ;  /* 0x0000001025cd7220 */ /* 0x000fe20000410000 */
[----:B------:R-:W-:Y:S01]  /*6a20*/  LOP3.LUT P5, RZ, R183, 0xff00, RZ, 0xc0, !PT ;  /* 0x0000ff00b7ff7812 */ /* 0x000fe200078ac0ff */
[----:B------:R-:W-:Y:S01]  /*6a30*/  FFMA.FTZ R204, R147, R204, R148 ;  /* 0x000000cc93cc7223 */ /* 0x000fe20000010094 */
[----:B------:R-:W-:Y:S01]  /*6a40*/  @P2 SHF.L.U32 R38, R141, 0x10, RZ ;  /* 0x000000108d262819 */ /* 0x000fe200000006ff */
[----:B------:R-:W-:Y:S01]  /*6a50*/  FMUL.FTZ R205, R205, UR4 ;  /* 0x00000004cdcd7c20 */ /* 0x000fe20008410000 */
[----:B------:R-:W-:Y:S01]  /*6a60*/  MOV R150, RZ ;  /* 0x000000ff00967202 */ /* 0x000fe20000000f00 */
[----:B------:R-:W-:Y:S01]  /*6a70*/  FADD.FTZ R203, -R204, R203 ;  /* 0x000000cbcccb7221 */ /* 0x000fe20000010100 */
[----:B------:R-:W-:Y:S01]  /*6a80*/  ISETP.GE.U32.AND P0, PT, R182, RZ, PT ;  /* 0x000000ffb600720c */ /* 0x000fe20003f06070 */
[----:B------:R-:W-:Y:S01]  /*6a90*/  @P2 FMUL.FTZ R149, R205, R38 ;  /* 0x00000026cd952220 */ /* 0x000fe20000410000 */
[----:B------:R-:W-:Y:S01]  /*6aa0*/  @P3 PRMT R38, R141, 0x7632, R38 ;  /* 0x000076328d263816 */ /* 0x000fe20000000026 */
[----:B------:R-:W-:Y:S01]  /*6ab0*/  FMUL.FTZ R141, R36, R16 ;  /* 0x00000010248d7220 */ /* 0x000fe20000410000 */
[----:B------:R-:W-:Y:S01]  /*6ac0*/  FMUL.FTZ R203, R17, R203 ;  /* 0x000000cb11cb7220 */ /* 0x000fe20000410000 */
[----:B------:R-:W-:Y:S01]  /*6ad0*/  FFMA.FTZ R202, R147, R202, R148 ;  /* 0x000000ca93ca7223 */ /* 0x000fe20000010094 */
[----:B------:R-:W-:Y:S01]  /*6ae0*/  @P3 SHF.L.U32 R38, R38, 0x10, RZ ;  /* 0x0000001026263819 */ /* 0x000fe200000006ff */
[----:B------:R-:W-:Y:S01]  /*6af0*/  FMUL.FTZ R141, R141, UR4 ;  /* 0x000000048d8d7c20 */ /* 0x000fe20008410000 */
[C---:B------:R-:W-:Y:S01]  /*6b00*/  @P5 PRMT R204, R142.reuse, 0x7632, R204 ;  /* 0x000076328ecc5816 */ /* 0x040fe200000000cc */
[----:B------:R-:W-:Y:S01]  /*6b10*/  FFMA.FTZ R201, R147, R201, R148 ;  /* 0x000000c993c97223 */ /* 0x000fe20000010094 */
[----:B------:R-:W-:Y:S01]  /*6b20*/  ISETP.GE.U32.AND.EX P0, PT, R183, 0x1000000, PT, P0 ;  /* 0x01000000b700780c */ /* 0x000fe20003f06100 */
[----:B------:R-:W-:Y:S01]  /*6b30*/  @P3 FMUL.FTZ R150, R141, R38 ;  /* 0x000000268d963220 */ /* 0x000fe20000410000 */
[----:B------:R-:W-:Y:S01]  /*6b40*/  FADD.FTZ R38, -R157, R151 ;  /* 0x000000979d267221 */ /* 0x000fe20000010100 */
[----:B------:R-:W-:Y:S01]  /*6b50*/  @P4 SHF.L.U32 R157, R142, 0x10, RZ ;  /* 0x000000108e9d4819 */ /* 0x000fe200000006ff */
[----:B------:R-:W-:-:S02]  /*6b60*/  HFMA2 R151, -RZ, RZ, 0, 0 ;  /* 0x00000000ff977431 */ /* 0x000fc400000001ff */
[----:B------:R-:W-:Y:S01]  /*6b70*/  FMUL.FTZ R142, R203, R16 ;  /* 0x00000010cb8e7220 */ /* 0x000fe20000410000 */
[----:B------:R-:W-:Y:S01]  /*6b80*/  FMUL.FTZ R38, R17, R38 ;  /* 0x0000002611267220 */ /* 0x000fe20000410000 */
[----:B------:R-:W-:Y:S01]  /*6b90*/  LOP3.LUT P6, RZ, R183, 0xff0000, RZ, 0xc0, !PT ;  /* 0x00ff0000b7ff7812 */ /* 0x000fe200078cc0ff */
[----:B------:R-:W-:Y:S01]  /*6ba0*/  FADD.FTZ R156, -R202, R156 ;  /* 0x0000009cca9c7221 */ /* 0x000fe20000010100 */
[----:B------:R-:W-:Y:S01]  /*6bb0*/  FMUL.FTZ R142, R142, UR4 ;  /* 0x000000048e8e7c20 */ /* 0x000fe20008410000 */
[----:B------:R-:W-:Y:S01]  /*6bc0*/  FMUL.FTZ R39, R38, R16 ;  /* 0x0000001026277220 */ /* 0x000fe20000410000 */
[----:B------:R-:W-:Y:S01]  /*6bd0*/  @P5 SHF.L.U32 R204, R204, 0x10, RZ ;  /* 0x00000010cccc5819 */ /* 0x000fe200000006ff */
[----:B------:R-:W-:Y:S01]  /*6be0*/  FADD.FTZ R159, -R201, R159 ;  /* 0x0000009fc99f7221 */ /* 0x000fe20000010100 */
[----:B------:R-:W-:Y:S01]  /*6bf0*/  FMUL.FTZ R202, R65, R142 ;  /* 0x0000008e41ca7220 */ /* 0x000fe20000410000 */
[----:B------:R-:W-:Y:S01]  /*6c00*/  FMUL.FTZ R39, R39, UR4 ;  /* 0x0000000427277c20 */ /* 0x000fe20008410000 */
[--C-:B------:R-:W-:Y:S01]  /*6c10*/  FFMA.FTZ R201, R147, R0, R148.reuse ;  /* 0x0000000093c97223 */ /* 0x100fe20000010094 */
[----:B------:R-:W-:Y:S01]  /*6c20*/  FMUL.FTZ R0, R17, R159 ;  /* 0x0000009f11007220 */ /* 0x000fe20000410000 */
[----:B------:R-:W-:Y:S01]  /*6c30*/  FFMA.FTZ R208, R147, R208, R148 ;  /* 0x000000d093d07223 */ /* 0x000fe20000010094 */
[----:B------:R-:W-:Y:S01]  /*6c40*/  @P4 FMUL.FTZ R151, R39, R157 ;  /* 0x0000009d27974220 */ /* 0x000fe20000410000 */
[----:B------:R-:W-:Y:S01]  /*6c50*/  FMUL.FTZ R39, R64, R39 ;  /* 0x0000002740277220 */ /* 0x000fe20000410000 */
[----:B------:R-:W-:Y:S01]  /*6c60*/  MOV R157, RZ ;  /* 0x000000ff009d7202 */ /* 0x000fe20000000f00 */
[----:B------:R-:W-:Y:S01]  /*6c70*/  @P5 FMUL.FTZ R157, R142, R204 ;  /* 0x000000cc8e9d5220 */ /* 0x000fe20000410000 */
[----:B------:R-:W-:Y:S01]  /*6c80*/  FSEL R202, R202, RZ, P5 ;  /* 0x000000ffcaca7208 */ /* 0x000fe20002800000 */
[--C-:B------:R-:W-:Y:S01]  /*6c90*/  FADD.FTZ R201, -R201, R158.reuse ;  /* 0x0000009ec9c97221 */ /* 0x100fe20000010100 */
[----:B------:R-:W-:Y:S01]  /*6ca0*/  FSEL R142, R39, RZ, P4 ;  /* 0x000000ff278e7208 */ /* 0x000fe20002000000 */
[----:B------:R-:W-:Y:S01]  /*6cb0*/  FMUL.FTZ R39, R17, R156 ;  /* 0x0000009c11277220 */ /* 0x000fe20000410000 */
[C---:B------:R-:W-:Y:S01]  /*6cc0*/  LOP3.LUT P4, RZ, R182.reuse, 0xff, RZ, 0xc0, !PT ;  /* 0x000000ffb6ff7812 */ /* 0x040fe2000788c0ff */
[----:B------:R-:W-:Y:S01]  /*6cd0*/  HFMA2 R156, -RZ, RZ, 0, 0 ;  /* 0x00000000ff9c7431 */ /* 0x000fe200000001ff */
[----:B------:R-:W-:Y:S01]  /*6ce0*/  LOP3.LUT P5, RZ, R182, 0xff00, RZ, 0xc0, !PT ;  /* 0x0000ff00b6ff7812 */ /* 0x000fe200078ac0ff */
[-C--:B------:R-:W-:Y:S01]  /*6cf0*/  FMUL.FTZ R182, R39, R16.reuse ;  /* 0x0000001027b67220 */ /* 0x080fe20000410000 */
[C---:B------:R-:W-:Y:S01]  /*6d00*/  @P6 SHF.L.U32 R183, R143.reuse, 0x10, RZ ;  /* 0x000000108fb76819 */ /* 0x040fe200000006ff */
[----:B------:R-:W-:Y:S01]  /*6d10*/  FADD.FTZ R207, -R208, R207 ;  /* 0x000000cfd0cf7221 */ /* 0x000fe20000010100 */
[----:B------:R-:W-:Y:S01]  /*6d20*/  @P0 PRMT R158, R143, 0x7632, R158 ;  /* 0x000076328f9e0816 */ /* 0x000fe2000000009e */
[----:B------:R-:W-:Y:S01]  /*6d30*/  FMUL.FTZ R143, R0, R16 ;  /* 0x00000010008f7220 */ /* 0x000fe20000410000 */
[----:B------:R-:W-:Y:S01]  /*6d40*/  FMUL.FTZ R182, R182, UR4 ;  /* 0x00000004b6b67c20 */ /* 0x000fe20008410000 */
[----:B------:R-:W-:Y:S01]  /*6d50*/  FMUL.FTZ R201, R17, R201 ;  /* 0x000000c911c97220 */ /* 0x000fe20000410000 */
[----:B------:R-:W-:Y:S01]  /*6d60*/  @P0 SHF.L.U32 R158, R158, 0x10, RZ ;  /* 0x000000109e9e0819 */ /* 0x000fe200000006ff */
[----:B------:R-:W-:Y:S01]  /*6d70*/  FMUL.FTZ R143, R143, UR4 ;  /* 0x000000048f8f7c20 */ /* 0x000fe20008410000 */
[----:B------:R-:W-:Y:S01]  /*6d80*/  FMUL.FTZ R207, R17, R207 ;  /* 0x000000cf11cf7220 */ /* 0x000fe20000410000 */
[----:B------:R-:W-:Y:S01]  /*6d90*/  @P6 FMUL.FTZ R156, R182, R183 ;  /* 0x000000b7b69c6220 */ /* 0x000fe20000410000 */
[----:B------:R-:W-:Y:S01]  /*6da0*/  MOV R159, RZ ;  /* 0x000000ff009f7202 */ /* 0x000fe20000000f00 */
[----:B------:R-:W-:Y:S01]  /*6db0*/  @P0 FMUL.FTZ R159, R143, R158 ;  /* 0x0000009e8f9f0220 */ /* 0x000fe20000410000 */
[----:B------:R-:W-:Y:S01]  /*6dc0*/  F2FP.BF16.F32.PACK_AB R38, R203, R38 ;  /* 0x00000026cb26723e */ /* 0x000fe200000010ff */
[-C--:B------:R-:W-:Y:S01]  /*6dd0*/  FMUL.FTZ R183, R201, R16.reuse ;  /* 0x00000010c9b77220 */ /* 0x080fe20000410000 */
[----:B------:R-:W-:Y:S01]  /*6de0*/  F2FP.BF16.F32.PACK_AB R39, R0, R39 ;  /* 0x000000270027723e */ /* 0x000fe200000010ff */
[----:B------:R-:W-:Y:S01]  /*6df0*/  HFMA2 R0, -RZ, RZ, 0, 0 ;  /* 0x00000000ff007431 */ /* 0x000fe200000001ff */
[C---:B------:R-:W-:Y:S01]  /*6e00*/  @P4 SHF.L.U32 R158, R140.reuse, 0x10, RZ ;  /* 0x000000108c9e4819 */ /* 0x040fe200000006ff */
[----:B------:R-:W-:Y:S01]  /*6e10*/  FMUL.FTZ R183, R183, UR4 ;  /* 0x00000004b7b77c20 */ /* 0x000fe20008410000 */
[----:B------:R-:W-:Y:S01]  /*6e20*/  @P5 PRMT R203, R140, 0x7632, R203 ;  /* 0x000076328ccb5816 */ /* 0x000fe200000000cb */
[----:B------:R-:W-:Y:S01]  /*6e30*/  FMUL.FTZ R140, R207, R16 ;  /* 0x00000010cf8c7220 */ /* 0x000fe20000410000 */
[----:B------:R-:W-:Y:S01]  /*6e40*/  FMUL.FTZ R182, R66, R182 ;  /* 0x000000b642b67220 */ /* 0x000fe20000410000 */
[----:B------:R-:W-:Y:S01]  /*6e50*/  @P4 FMUL.FTZ R0, R183, R158 ;  /* 0x0000009eb7004220 */ /* 0x000fe20000410000 */
[----:B------:R-:W-:Y:S01]  /*6e60*/  @P5 SHF.L.U32 R203, R203, 0x10, RZ ;  /* 0x00000010cbcb5819 */ /* 0x000fe200000006ff */
[----:B------:R-:W-:Y:S01]  /*6e70*/  FMUL.FTZ R140, R140, UR4 ;  /* 0x000000048c8c7c20 */ /* 0x000fe20008410000 */
[----:B------:R-:W-:Y:S01]  /*6e80*/  MOV R158, RZ ;  /* 0x000000ff009e7202 */ /* 0x000fe20000000f00 */
[----:B------:R-:W-:Y:S01]  /*6e90*/  FMUL.FTZ R143, R67, R143 ;  /* 0x0000008f438f7220 */ /* 0x000fe20000410000 */
[----:B------:R-:W-:Y:S01]  /*6ea0*/  FMUL.FTZ R205, R62, R205 ;  /* 0x000000cd3ecd7220 */ /* 0x000fe20000410000 */
[----:B------:R-:W-:Y:S01]  /*6eb0*/  @P5 FMUL.FTZ R158, R140, R203 ;  /* 0x000000cb8c9e5220 */ /* 0x000fe20000410000 */
        /* <DEDUP_REMOVED lines=8> */
[----:B------:R-:W-:Y:S02]  /*6f40*/  FSEL R140, R140, RZ, P5 ;  /* 0x000000ff8c8c7208 */ /* 0x000fe40002800000 */
[----:B------:R-:W-:-:S02]  /*6f50*/  F2FP.BF16.F32.PACK_AB R37, R36, R37 ;  /* 0x000000252425723e */ /* 0x000fc400000010ff */
[----:B------:R-:W-:Y:S02]  /*6f60*/  F2FP.BF16.F32.PACK_AB R36, R207, R201 ;  /* 0x000000c9cf24723e */ /* 0x000fe400000010ff */
[----:B------:R-:W-:Y:S02]  /*6f70*/  F2FP.BF16.F32.PACK_AB R143, R143, R182 ;  /* 0x000000b68f8f723e */ /* 0x000fe400000010ff */
[----:B------:R-:W-:Y:S02]  /*6f80*/  F2FP.BF16.F32.PACK_AB R142, R202, R142 ;  /* 0x0000008eca8e723e */ /* 0x000fe400000010ff */
[----:B------:R-:W-:Y:S02]  /*6f90*/  F2FP.BF16.F32.PACK_AB R141, R141, R205 ;  /* 0x000000cd8d8d723e */ /* 0x000fe400000010ff */
[----:B------:R-:W-:-:S07]  /*6fa0*/  F2FP.BF16.F32.PACK_AB R140, R140, R183 ;  /* 0x000000b78c8c723e */ /* 0x000fce00000010ff */
.L_x_5819:
        /* <DEDUP_REMOVED lines=11> */
[C---:B------:R-:W-:Y:S01]  /*7060*/  FFMA.FTZ R36, R147.reuse, R190, R148 ;  /* 0x000000be93247223 */ /* 0x040fe20000010094 */
[----:B------:R-:W-:Y:S01]  /*7070*/  LOP3.LUT P3, RZ, R172, 0xff000000, RZ, 0xc0, !PT ;  /* 0xff000000acff7812 */ /* 0x000fe2000786c0ff */
[----:B------:R-:W-:Y:S01]  /*7080*/  FADD.FTZ R37, -R192, R198 ;  /* 0x000000c6c0257221 */ /* 0x000fe20000010100 */
[----:B------:R-:W-:Y:S01]  /*7090*/  CS2R R182, SRZ ;  /* 0x0000000000b67805 */ /* 0x000fe2000001ff00 */
[--C-:B------:R-:W-:Y:S01]  /*70a0*/  FADD.FTZ R36, -R36, R191.reuse ;  /* 0x000000bf24247221 */ /* 0x100fe20000010100 */
[--C-:B------:R-:W-:Y:S01]  /*70b0*/  FFMA.FTZ R189, R147, R189, R148.reuse ;  /* 0x000000bd93bd7223 */ /* 0x100fe20000010094 */
[----:B------:R-:W-:Y:S01]  /*70c0*/  FMUL.FTZ R37, R17, R37 ;  /* 0x0000002511257220 */ /* 0x000fe20000410000 */
[----:B------:R-:W-:Y:S01]  /*70d0*/  LOP3.LUT P4, RZ, R173, 0xff, RZ, 0xc0, !PT ;  /* 0x000000ffadff7812 */ /* 0x000fe2000788c0ff */
[----:B------:R-:W-:Y:S01]  /*70e0*/  FMUL.FTZ R36, R17, R36 ;  /* 0x0000002411247220 */ /* 0x000fe20000410000 */
[----:B------:R-:W-:Y:S01]  /*70f0*/  LOP3.LUT P5, RZ, R173, 0xff00, RZ, 0xc0, !PT ;  /* 0x0000ff00adff7812 */ /* 0x000fe200078ac0ff */
[----:B------:R-:W-:Y:S01]  /*7100*/  FMUL.FTZ R190, R37, R16 ;  /* 0x0000001025be7220 */ /* 0x000fe20000410000 */
[--C-:B------:R-:W-:Y:S01]  /*7110*/  FFMA.FTZ R188, R147, R188, R148.reuse ;  /* 0x000000bc93bc7223 */ /* 0x100fe20000010094 */
[----:B-----5:R-:W-:Y:S01]  /*7120*/  @P2 SHF.L.U32 R38, R141, 0x10, RZ ;  /* 0x000000108d262819 */ /* 0x020fe200000006ff */
[----:B------:R-:W-:Y:S01]  /*7130*/  FFMA.FTZ R184, R147, R184, R148 ;  /* 0x000000b893b87223 */ /* 0x000fe20000010094 */
[----:B------:R-:W-:Y:S01]  /*7140*/  FMUL.FTZ R190, R190, UR4 ;  /* 0x00000004bebe7c20 */ /* 0x000fe20008410000 */
[----:B------:R-:W-:Y:S01]  /*7150*/  LOP3.LUT P6, RZ, R173, 0xff0000, RZ, 0xc0, !PT ;  /* 0x00ff0000adff7812 */ /* 0x000fe200078cc0ff */
[----:B------:R-:W-:Y:S01]  /*7160*/  FADD.FTZ R196, -R188, R196 ;  /* 0x000000c4bcc47221 */ /* 0x000fe20000010100 */
[----:B------:R-:W-:Y:S01]  /*7170*/  ISETP.GE.U32.AND P0, PT, R172, RZ, PT ;  /* 0x000000ffac00720c */ /* 0x000fe20003f06070 */
[----:B------:R-:W-:Y:S01]  /*7180*/  @P2 FMUL.FTZ R182, R190, R38 ;  /* 0x00000026beb62220 */ /* 0x000fe20000410000 */
[----:B------:R-:W-:Y:S01]  /*7190*/  @P3 PRMT R38, R141, 0x7632, R38 ;  /* 0x000076328d263816 */ /* 0x000fe20000000026 */
[----:B------:R-:W-:Y:S01]  /*71a0*/  FMUL.FTZ R141, R36, R16 ;  /* 0x00000010248d7220 */ /* 0x000fe20000410000 */
[----:B------:R-:W-:Y:S01]  /*71b0*/  ISETP.GE.U32.AND.EX P0, PT, R173, 0x1000000, PT, P0 ;  /* 0x01000000ad00780c */ /* 0x000fe20003f06100 */
[----:B------:R-:W-:Y:S01]  /*71c0*/  HFMA2 R188, -RZ, RZ, 0, 0 ;  /* 0x00000000ffbc7431 */ /* 0x000fe200000001ff */
[----:B------:R-:W-:Y:S01]  /*71d0*/  @P3 SHF.L.U32 R38, R38, 0x10, RZ ;  /* 0x0000001026263819 */ /* 0x000fe200000006ff */
[----:B------:R-:W-:Y:S01]  /*71e0*/  FMUL.FTZ R141, R141, UR4 ;  /* 0x000000048d8d7c20 */ /* 0x000fe20008410000 */
[C---:B------:R-:W-:Y:S01]  /*71f0*/  @P5 PRMT R191, R142.reuse, 0x7632, R191 ;  /* 0x000076328ebf5816 */ /* 0x040fe200000000bf */
[C-C-:B------:R-:W-:Y:S01]  /*7200*/  FFMA.FTZ R192, R147.reuse, R195, R148.reuse ;  /* 0x000000c393c07223 */ /* 0x140fe20000010094 */
[--C-:B------:R-:W-:Y:S01]  /*7210*/  FFMA.FTZ R193, R147, R193, R148.reuse ;  /* 0x000000c193c17223 */ /* 0x100fe20000010094 */
[----:B------:R-:W-:Y:S01]  /*7220*/  @P3 FMUL.FTZ R183, R141, R38 ;  /* 0x000000268db73220 */ /* 0x000fe20000410000 */
[----:B------:R-:W-:Y:S01]  /*7230*/  FADD.FTZ R38, -R189, R197 ;  /* 0x000000c5bd267221 */ /* 0x000fe20000010100 */
[----:B------:R-:W-:Y:S01]  /*7240*/  FFMA.FTZ R189, R147, R186, R148 ;  /* 0x000000ba93bd7223 */ /* 0x000fe20000010094 */
[----:B------:R-:W-:Y:S01]  /*7250*/  HFMA2 R186, -RZ, RZ, 0, 0 ;  /* 0x00000000ffba7431 */ /* 0x000fe200000001ff */
[----:B------:R-:W-:Y:S01]  /*7260*/  @P5 SHF.L.U32 R191, R191, 0x10, RZ ;  /* 0x00000010bfbf5819 */ /* 0x000fe200000006ff */
[----:B------:R-:W-:Y:S01]  /*7270*/  FMUL.FTZ R38, R17, R38 ;  /* 0x0000002611267220 */ /* 0x000fe20000410000 */
[----:B------:R-:W-:Y:S01]  /*7280*/  FADD.FTZ R189, -R189, R187 ;  /* 0x000000bbbdbd7221 */ /* 0x000fe20000010100 */
[----:B------:R-:W-:Y:S01]  /*7290*/  @P4 SHF.L.U32 R187, R142, 0x10, RZ ;  /* 0x000000108ebb4819 */ /* 0x000fe200000006ff */
[----:B------:R-:W-:Y:S01]  /*72a0*/  FADD.FTZ R192, -R192, R199 ;  /* 0x000000c7c0c07221 */ /* 0x000fe20000010100 */
[-C--:B------:R-:W-:Y:S01]  /*72b0*/  FMUL.FTZ R39, R38, R16.reuse ;  /* 0x0000001026277220 */ /* 0x080fe20000410000 */
[----:B------:R-:W-:Y:S01]  /*72c0*/  FMUL.FTZ R189, R17, R189 ;  /* 0x000000bd11bd7220 */ /* 0x000fe20000410000 */
[----:B------:R-:W-:Y:S01]  /*72d0*/  @P6 SHF.L.U32 R173, R143, 0x10, RZ ;  /* 0x000000108fad6819 */ /* 0x000fe200000006ff */
[----:B------:R-:W-:Y:S01]  /*72e0*/  FADD.FTZ R194, -R193, R194 ;  /* 0x000000c2c1c27221 */ /* 0x000fe20000010100 */
[----:B------:R-:W-:Y:S01]  /*72f0*/  FMUL.FTZ R39, R39, UR4 ;  /* 0x0000000427277c20 */ /* 0x000fe20008410000 */
[----:B------:R-:W-:Y:S01]  /*7300*/  FMUL.FTZ R142, R189, R16 ;  /* 0x00000010bd8e7220 */ /* 0x000fe20000410000 */
[C---:B------:R-:W-:Y:S01]  /*7310*/  FMUL.FTZ R192, R17.reuse, R192 ;  /* 0x000000c011c07220 */ /* 0x040fe20000410000 */
[----:B------:R-:W-:Y:S01]  /*7320*/  FMUL.FTZ R194, R17, R194 ;  /* 0x000000c211c27220 */ /* 0x000fe20000410000 */
[----:B------:R-:W-:Y:S01]  /*7330*/  @P4 FMUL.FTZ R186, R39, R187 ;  /* 0x000000bb27ba4220 */ /* 0x000fe20000410000 */
[----:B------:R-:W-:Y:S01]  /*7340*/  FMUL.FTZ R142, R142, UR4 ;  /* 0x000000048e8e7c20 */ /* 0x000fe20008410000 */
[----:B------:R-:W-:Y:S01]  /*7350*/  FMUL.FTZ R39, R72, R39 ;  /* 0x0000002748277220 */ /* 0x000fe20000410000 */
[----:B------:R-:W-:Y:S01]  /*7360*/  MOV R187, RZ ;  /* 0x000000ff00bb7202 */ /* 0x000fe20000000f00 */
[----:B------:R-:W-:Y:S01]  /*7370*/  FMUL.FTZ R190, R70, R190 ;  /* 0x000000be46be7220 */ /* 0x000fe20000410000 */
[----:B------:R-:W-:Y:S01]  /*7380*/  @P5 FMUL.FTZ R187, R142, R191 ;  /* 0x000000bf8ebb5220 */ /* 0x000fe20000410000 */
[----:B------:R-:W-:Y:S01]  /*7390*/  FMUL.FTZ R191, R73, R142 ;  /* 0x0000008e49bf7220 */ /* 0x000fe20000410000 */
[----:B------:R-:W-:Y:S01]  /*73a0*/  FSEL R142, R39, RZ, P4 ;  /* 0x000000ff278e7208 */ /* 0x000fe20002000000 */
[----:B------:R-:W-:Y:S01]  /*73b0*/  FMUL.FTZ R39, R17, R196 ;  /* 0x000000c411277220 */ /* 0x000fe20000410000 */
[----:B------:R-:W-:Y:S01]  /*73c0*/  LOP3.LUT P4, RZ, R172, 0xff, RZ, 0xc0, !PT ;  /* 0x000000ffacff7812 */ /* 0x000fe2000788c0ff */
[----:B------:R-:W-:Y:S01]  /*73d0*/  FMUL.FTZ R141, R71, R141 ;  /* 0x0000008d478d7220 */ /* 0x000fe20000410000 */
[----:B------:R-:W-:-:S02]  /*73e0*/  FSEL R191, R191, RZ, P5 ;  /* 0x000000ffbfbf7208 */ /* 0x000fc40002800000 */
[----:B------:R-:W-:Y:S01]  /*73f0*/  LOP3.LUT P5, RZ, R172, 0xff00, RZ, 0xc0, !PT ;  /* 0x0000ff00acff7812 */ /* 0x000fe200078ac0ff */
[----:B------:R-:W-:Y:S01]  /*7400*/  FMUL.FTZ R172, R39, R16 ;  /* 0x0000001027ac7220 */ /* 0x000fe20000410000 */
[----:B------:R-:W-:Y:S02]  /*7410*/  F2FP.BF16.F32.PACK_AB R38, R189, R38 ;  /* 0x00000026bd26723e */ /* 0x000fe400000010ff */
[----:B------:R-:W-:Y:S01]  /*7420*/  FSEL R190, R190, RZ, P2 ;  /* 0x000000ffbebe7208 */ /* 0x000fe20001000000 */
[----:B------:R-:W-:Y:S01]  /*7430*/  FMUL.FTZ R172, R172, UR4 ;  /* 0x00000004acac7c20 */ /* 0x000fe20008410000 */
[----:B------:R-:W-:Y:S02]  /*7440*/  FSEL R141, R141, RZ, P3 ;  /* 0x000000ff8d8d7208 */ /* 0x000fe40001800000 */
[----:B------:R-:W-:Y:S01]  /*7450*/  F2FP.BF16.F32.PACK_AB R37, R36, R37 ;  /* 0x000000252425723e */ /* 0x000fe200000010ff */
[----:B------:R-:W-:Y:S01]  /*7460*/  @P6 FMUL.FTZ R188, R172, R173 ;  /* 0x000000adacbc6220 */ /* 0x000fe20000410000 */
[--C-:B------:R-:W-:Y:S01]  /*7470*/  FADD.FTZ R173, -R184, R185.reuse ;  /* 0x000000b9b8ad7221 */ /* 0x100fe20000010100 */
[----:B------:R-:W-:Y:S01]  /*7480*/  @P0 PRMT R185, R143, 0x7632, R185 ;  /* 0x000076328fb90816 */ /* 0x000fe200000000b9 */
[----:B------:R-:W-:Y:S01]  /*7490*/  FMUL.FTZ R172, R74, R172 ;  /* 0x000000ac4aac7220 */ /* 0x000fe20000410000 */
[----:B------:R-:W-:Y:S01]  /*74a0*/  MOV R184, RZ ;  /* 0x000000ff00b87202 */ /* 0x000fe20000000f00 */
[----:B------:R-:W-:Y:S01]  /*74b0*/  FMUL.FTZ R173, R17, R173 ;  /* 0x000000ad11ad7220 */ /* 0x000fe20000410000 */
[----:B------:R-:W-:-:S02]  /*74c0*/  @P0 SHF.L.U32 R185, R185, 0x10, RZ ;  /* 0x00000010b9b90819 */ /* 0x000fc400000006ff */
[----:B------:R-:W-:Y:S01]  /*74d0*/  @P4 SHF.L.U32 R189, R140, 0x10, RZ ;  /* 0x000000108cbd4819 */ /* 0x000fe200000006ff */
[CC--:B------:R-:W-:Y:S01]  /*74e0*/  FMUL.FTZ R143, R173.reuse, R16.reuse ;  /* 0x00000010ad8f7220 */ /* 0x0c0fe20000410000 */
[----:B------:R-:W-:Y:S01]  /*74f0*/  F2FP.BF16.F32.PACK_AB R39, R173, R39 ;  /* 0x00000027ad27723e */ /* 0x000fe200000010ff */
[-C--:B------:R-:W-:Y:S01]  /*7500*/  FMUL.FTZ R173, R192, R16.reuse ;  /* 0x00000010c0ad7220 */ /* 0x080fe20000410000 */
[----:B------:R-:W-:Y:S01]  /*7510*/  @P5 PRMT R193, R140, 0x7632, R193 ;  /* 0x000076328cc15816 */ /* 0x000fe200000000c1 */
[----:B------:R-:W-:Y:S01]  /*7520*/  FMUL.FTZ R143, R143, UR4 ;  /* 0x000000048f8f7c20 */ /* 0x000fe20008410000 */
[----:B------:R-:W-:Y:S01]  /*7530*/  FMUL.FTZ R140, R194, R16 ;  /* 0x00000010c28c7220 */ /* 0x000fe20000410000 */
[----:B------:R-:W-:Y:S01]  /*7540*/  FMUL.FTZ R173, R173, UR4 ;  /* 0x00000004adad7c20 */ /* 0x000fe20008410000 */
[----:B------:R-:W-:Y:S01]  /*7550*/  @P5 SHF.L.U32 R193, R193, 0x10, RZ ;  /* 0x00000010c1c15819 */ /* 0x000fe200000006ff */
[----:B------:R-:W-:Y:S01]  /*7560*/  @P0 FMUL.FTZ R184, R143, R185 ;  /* 0x000000b98fb80220 */ /* 0x000fe20000410000 */
[----:B------:R-:W-:-:S02]  /*7570*/  HFMA2 R185, -RZ, RZ, 0, 0 ;  /* 0x00000000ffb97431 */ /* 0x000fc400000001ff */
[----:B------:R-:W-:Y:S01]  /*7580*/  FMUL.FTZ R140, R140, UR4 ;  /* 0x000000048c8c7c20 */ /* 0x000fe20008410000 */
[----:B------:R-:W-:Y:S01]  /*7590*/  FMUL.FTZ R143, R75, R143 ;  /* 0x0000008f4b8f7220 */ /* 0x000fe20000410000 */
[----:B------:R-:W-:Y:S02]  /*75a0*/  FSEL R172, R172, RZ, P6 ;  /* 0x000000ffacac7208 */ /* 0x000fe40003000000 */
[----:B------:R-:W-:Y:S01]  /*75b0*/  F2FP.BF16.F32.PACK_AB R36, R194, R192 ;  /* 0x000000c0c224723e */ /* 0x000fe200000010ff */
[----:B------:R-:W-:Y:S01]  /*75c0*/  @P4 FMUL.FTZ R185, R173, R189 ;  /* 0x000000bdadb94220 */ /* 0x000fe20000410000 */
[----:B------:R-:W-:Y:S01]  /*75d0*/  MOV R189, RZ ;  /* 0x000000ff00bd7202 */ /* 0x000fe20000000f00 */
[----:B------:R-:W-:Y:S01]  /*75e0*/  @P5 FMUL.FTZ R189, R140, R193 ;  /* 0x000000c18cbd5220 */ /* 0x000fe20000410000 */
[----:B------:R-:W-:Y:S01]  /*75f0*/  FMUL.FTZ R173, R68, R173 ;  /* 0x000000ad44ad7220 */ /* 0x000fe20000410000 */
[----:B------:R-:W-:Y:S01]  /*7600*/  FMUL.FTZ R140, R69, R140 ;  /* 0x0000008c458c7220 */ /* 0x000fe20000410000 */
[----:B------:R-:W-:-:S02]  /*7610*/  FSEL R143, R143, RZ, P0 ;  /* 0x000000ff8f8f7208 */ /* 0x000fc40000000000 */
[----:B------:R-:W-:Y:S02]  /*7620*/  F2FP.BF16.F32.PACK_AB R142, R191, R142 ;  /* 0x0000008ebf8e723e */ /* 0x000fe400000010ff */
[----:B------:R-:W-:Y:S02]  /*7630*/  FSEL R173, R173, RZ, P4 ;  /* 0x000000ffadad7208 */ /* 0x000fe40002000000 */
[----:B------:R-:W-:Y:S02]  /*7640*/  FSEL R140, R140, RZ, P5 ;  /* 0x000000ff8c8c7208 */ /* 0x000fe40002800000 */
[----:B------:R-:W-:Y:S02]  /*7650*/  F2FP.BF16.F32.PACK_AB R143, R143, R172 ;  /* 0x000000ac8f8f723e */ /* 0x000fe400000010ff */
[----:B------:R-:W-:Y:S02]  /*7660*/  F2FP.BF16.F32.PACK_AB R141, R141, R190 ;  /* 0x000000be8d8d723e */ /* 0x000fe400000010ff */
[----:B------:R-:W-:Y:S01]  /*7670*/  F2FP.BF16.F32.PACK_AB R140, R140, R173 ;  /* 0x000000ad8c8c723e */ /* 0x000fe200000010ff */
[----:B------:R-:W-:Y:S06]  /*7680*/  BRA `(.L_x_5821) ;  /* 0x0000000400807947 */ /* 0x000fec0003800000 */
.L_x_5820:
[C-C-:B------:R-:W-:Y:S01]  /*7690*/  FFMA.FTZ R192, R147.reuse, R192, R148.reuse ;  /* 0x000000c093c07223 */ /* 0x140fe20000010094 */
[C---:B------:R-:W-:Y:S01]  /*76a0*/  LOP3.LUT P5, RZ, R172.reuse, 0xff0000, RZ, 0xc0, !PT ;  /* 0x00ff0000acff7812 */ /* 0x040fe200078ac0ff */
[C---:B------:R-:W-:Y:S01]  /*76b0*/  FFMA.FTZ R190, R147.reuse, R190, R148 ;  /* 0x000000be93be7223 */ /* 0x040fe20000010094 */
[----:B------:R-:W-:Y:S01]  /*76c0*/  LOP3.LUT P4, RZ, R172, 0xff000000, RZ, 0xc0, !PT ;  /* 0xff000000acff7812 */ /* 0x000fe2000788c0ff */
[----:B------:R-:W-:Y:S01]  /*76d0*/  FADD.FTZ R182, -R192, R198 ;  /* 0x000000c6c0b67221 */ /* 0x000fe20000010100 */
[--C-:B------:R-:W-:Y:S01]  /*76e0*/  FFMA.FTZ R189, R147, R189, R148.reuse ;  /* 0x000000bd93bd7223 */ /* 0x100fe20000010094 */
[----:B------:R-:W-:Y:S01]  /*76f0*/  FADD.FTZ R191, -R190, R191 ;  /* 0x000000bfbebf7221 */ /* 0x000fe20000010100 */
[----:B------:R-:W-:Y:S01]  /*7700*/  LOP3.LUT P0, RZ, R173, 0xff, RZ, 0xc0, !PT ;  /* 0x000000ffadff7812 */ /* 0x000fe2000780c0ff */
[----:B------:R-:W-:Y:S01]  /*7710*/  FMUL.FTZ R182, R17, R182 ;  /* 0x000000b611b67220 */ /* 0x000fe20000410000 */
[----:B------:R-:W-:Y:S01]  /*7720*/  FADD.FTZ R189, -R189, R197 ;  /* 0x000000c5bdbd7221 */ /* 0x000fe20000010100 */
[----:B------:R-:W-:Y:S01]  /*7730*/  FMUL.FTZ R191, R17, R191 ;  /* 0x000000bf11bf7220 */ /* 0x000fe20000410000 */
[----:B------:R-:W-:Y:S01]  /*7740*/  LOP3.LUT P3, RZ, R173, 0xff00, RZ, 0xc0, !PT ;  /* 0x0000ff00adff7812 */ /* 0x000fe2000786c0ff */
[----:B------:R-:W-:Y:S01]  /*7750*/  FMUL.FTZ R182, R16, R182 ;  /* 0x000000b610b67220 */ /* 0x000fe20000410000 */
[----:B------:R-:W-:Y:S01]  /*7760*/  FMUL.FTZ R189, R17, R189 ;  /* 0x000000bd11bd7220 */ /* 0x000fe20000410000 */
[----:B-----5:R-:W-:Y:S01]  /*7770*/  @P5 SHF.L.U32 R183, R141, 0x10, RZ ;  /* 0x000000108db75819 */ /* 0x020fe200000006ff */
[--C-:B------:R-:W-:Y:S01]  /*7780*/  FFMA.FTZ R186, R147, R186, R148.reuse ;  /* 0x000000ba93ba7223 */ /* 0x100fe20000010094 */
[----:B------:R-:W-:Y:S01]  /*7790*/  FMUL.FTZ R190, R182, UR4 ;  /* 0x00000004b6be7c20 */ /* 0x000fe20008410000 */
[----:B------:R-:W-:Y:S01]  /*77a0*/  HFMA2 R182, -RZ, RZ, 0, 0 ;  /* 0x00000000ffb67431 */ /* 0x000fe200000001ff */
[----:B------:R-:W-:Y:S01]  /*77b0*/  @P4 PRMT R141, R141, 0x7632, R141 ;  /* 0x000076328d8d4816 */ /* 0x000fe2000000008d */
[----:B------:R-:W-:Y:S01]  /*77c0*/  FFMA.FTZ R188, R147, R188, R148 ;  /* 0x000000bc93bc7223 */ /* 0x000fe20000010094 */
[----:B------:R-:W-:Y:S01]  /*77d0*/  FMUL.FTZ R189, R16, R189 ;  /* 0x000000bd10bd7220 */ /* 0x000fe20000410000 */
[----:B------:R-:W-:Y:S01]  /*77e0*/  FADD.FTZ R187, -R186, R187 ;  /* 0x000000bbbabb7221 */ /* 0x000fe20000010100 */
[----:B------:R-:W-:-:S02]  /*77f0*/  HFMA2 R186, -RZ, RZ, 0, 0 ;  /* 0x00000000ffba7431 */ /* 0x000fc400000001ff */
[----:B------:R-:W-:Y:S01]  /*7800*/  @P5 FMUL.FTZ R182, R183, R190 ;  /* 0x000000beb7b65220 */ /* 0x000fe20000410000 */
[----:B------:R-:W-:Y:S01]  /*7810*/  FMUL.FTZ R183, R16, R191 ;  /* 0x000000bf10b77220 */ /* 0x000fe20000410000 */
[----:B------:R-:W-:Y:S01]  /*7820*/  @P4 SHF.L.U32 R191, R141, 0x10, RZ ;  /* 0x000000108dbf4819 */ /* 0x000fe200000006ff */
[----:B------:R-:W-:Y:S01]  /*7830*/  FADD.FTZ R196, -R188, R196 ;  /* 0x000000c4bcc47221 */ /* 0x000fe20000010100 */
[----:B------:R-:W-:Y:S01]  /*7840*/  @P0 SHF.L.U32 R188, R142, 0x10, RZ ;  /* 0x000000108ebc0819 */ /* 0x000fe200000006ff */
[----:B------:R-:W-:Y:S01]  /*7850*/  FMUL.FTZ R141, R183, UR4 ;  /* 0x00000004b78d7c20 */ /* 0x000fe20008410000 */
[----:B------:R-:W-:Y:S01]  /*7860*/  MOV R183, RZ ;  /* 0x000000ff00b77202 */ /* 0x000fe20000000f00 */
[----:B------:R-:W-:Y:S01]  /*7870*/  FMUL.FTZ R187, R17, R187 ;  /* 0x000000bb11bb7220 */ /* 0x000fe20000410000 */
[----:B------:R-:W-:Y:S01]  /*7880*/  LOP3.LUT P2, RZ, R173, 0xff0000, RZ, 0xc0, !PT ;  /* 0x00ff0000adff7812 */ /* 0x000fe2000784c0ff */
[----:B------:R-:W-:Y:S01]  /*7890*/  @P4 FMUL.FTZ R183, R191, R141 ;  /* 0x0000008dbfb74220 */ /* 0x000fe20000410000 */
[----:B------:R-:W-:Y:S01]  /*78a0*/  FMUL.FTZ R191, R189, UR4 ;  /* 0x00000004bdbf7c20 */ /* 0x000fe20008410000 */
[----:B------:R-:W-:Y:S01]  /*78b0*/  FMUL.FTZ R196, R17, R196 ;  /* 0x000000c411c47220 */ /* 0x000fe20000410000 */
[C-C-:B------:R-:W-:Y:S01]  /*78c0*/  FFMA.FTZ R184, R147.reuse, R184, R148.reuse ;  /* 0x000000b893b87223 */ /* 0x140fe20000010094 */
[----:B------:R-:W-:Y:S01]  /*78d0*/  FFMA.FTZ R193, R147, R193, R148 ;  /* 0x000000c193c17223 */ /* 0x000fe20000010094 */
[----:B------:R-:W-:Y:S01]  /*78e0*/  @P0 FMUL.FTZ R186, R188, R191 ;  /* 0x000000bfbcba0220 */ /* 0x000fe20000410000 */
[----:B------:R-:W-:Y:S01]  /*78f0*/  @P3 PRMT R188, R142, 0x7632, R188 ;  /* 0x000076328ebc3816 */ /* 0x000fe200000000bc */
[----:B------:R-:W-:Y:S01]  /*7900*/  FMUL.FTZ R142, R16, R187 ;  /* 0x000000bb108e7220 */ /* 0x000fe20000410000 */
[----:B------:R-:W-:Y:S01]  /*7910*/  FMUL.FTZ R191, R72, R191 ;  /* 0x000000bf48bf7220 */ /* 0x000fe20000410000 */
[----:B------:R-:W-:Y:S01]  /*7920*/  MOV R187, RZ ;  /* 0x000000ff00bb7202 */ /* 0x000fe20000000f00 */
[----:B------:R-:W-:Y:S01]  /*7930*/  FMUL.FTZ R192, R16, R196 ;  /* 0x000000c410c07220 */ /* 0x000fe20000410000 */
[----:B------:R-:W-:Y:S01]  /*7940*/  @P3 SHF.L.U32 R188, R188, 0x10, RZ ;  /* 0x00000010bcbc3819 */ /* 0x000fe200000006ff */
[----:B------:R-:W-:Y:S01]  /*7950*/  FMUL.FTZ R142, R142, UR4 ;  /* 0x000000048e8e7c20 */ /* 0x000fe20008410000 */
[----:B------:R-:W-:Y:S01]  /*7960*/  @P2 SHF.L.U32 R189, R143, 0x10, RZ ;  /* 0x000000108fbd2819 */ /* 0x000fe200000006ff */
[----:B------:R-:W-:Y:S01]  /*7970*/  FMUL.FTZ R192, R192, UR4 ;  /* 0x00000004c0c07c20 */ /* 0x000fe20008410000 */
[----:B------:R-:W-:Y:S01]  /*7980*/  FSEL R191, R191, RZ, P0 ;  /* 0x000000ffbfbf7208 */ /* 0x000fe20000000000 */
[-C--:B------:R-:W-:Y:S01]  /*7990*/  @P3 FMUL.FTZ R187, R188, R142.reuse ;  /* 0x0000008ebcbb3220 */ /* 0x080fe20000410000 */
[----:B------:R-:W-:Y:S01]  /*79a0*/  HFMA2 R188, -RZ, RZ, 0, 0 ;  /* 0x00000000ffbc7431 */ /* 0x000fe200000001ff */
[----:B------:R-:W-:Y:S01]  /*79b0*/  ISETP.GE.U32.AND P0, PT, R172, RZ, PT ;  /* 0x000000ffac00720c */ /* 0x000fe20003f06070 */
[----:B------:R-:W-:Y:S01]  /*79c0*/  FMUL.FTZ R142, R73, R142 ;  /* 0x0000008e498e7220 */ /* 0x000fe20000410000 */
[----:B------:R-:W-:Y:S01]  /*79d0*/  FADD.FTZ R184, -R184, R185 ;  /* 0x000000b9b8b87221 */ /* 0x000fe20000010100 */
[----:B------:R-:W-:Y:S01]  /*79e0*/  FADD.FTZ R194, -R193, R194 ;  /* 0x000000c2c1c27221 */ /* 0x000fe20000010100 */
[----:B------:R-:W-:Y:S01]  /*79f0*/  ISETP.GE.U32.AND.EX P0, PT, R173, 0x1000000, PT, P0 ;  /* 0x01000000ad00780c */ /* 0x000fe20003f06100 */
[-C--:B------:R-:W-:Y:S01]  /*7a00*/  @P2 FMUL.FTZ R188, R189, R192.reuse ;  /* 0x000000c0bdbc2220 */ /* 0x080fe20000410000 */
[----:B------:R-:W-:Y:S01]  /*7a10*/  FMUL.FTZ R192, R74, R192 ;  /* 0x000000c04ac07220 */ /* 0x000fe20000410000 */
[----:B------:R-:W-:Y:S01]  /*7a20*/  FSEL R142, R142, RZ, P3 ;  /* 0x000000ff8e8e7208 */ /* 0x000fe20001800000 */
[C---:B------:R-:W-:Y:S01]  /*7a30*/  FMUL.FTZ R184, R17.reuse, R184 ;  /* 0x000000b811b87220 */ /* 0x040fe20000410000 */
[----:B------:R-:W-:Y:S01]  /*7a40*/  LOP3.LUT P3, RZ, R172, 0xff, RZ, 0xc0, !PT ;  /* 0x000000ffacff7812 */ /* 0x000fe2000786c0ff */
[----:B------:R-:W-:Y:S01]  /*7a50*/  FMUL.FTZ R194, R17, R194 ;  /* 0x000000c211c27220 */ /* 0x000fe20000410000 */
[----:B------:R-:W-:Y:S01]  /*7a60*/  FSEL R192, R192, RZ, P2 ;  /* 0x000000ffc0c07208 */ /* 0x000fe20001000000 */
[----:B------:R-:W-:Y:S01]  /*7a70*/  FMUL.FTZ R190, R70, R190 ;  /* 0x000000be46be7220 */ /* 0x000fe20000410000 */
[----:B------:R-:W-:Y:S01]  /*7a80*/  LOP3.LUT P2, RZ, R172, 0xff00, RZ, 0xc0, !PT ;  /* 0x0000ff00acff7812 */ /* 0x000fe2000784c0ff */
[----:B------:R-:W-:Y:S01]  /*7a90*/  FFMA.FTZ R172, R147, R195, R148 ;  /* 0x000000c393ac7223 */ /* 0x000fe20000010094 */
[----:B------:R-:W-:Y:S01]  /*7aa0*/  FMUL.FTZ R194, R16, R194 ;  /* 0x000000c210c27220 */ /* 0x000fe20000410000 */
[----:B------:R-:W-:Y:S01]  /*7ab0*/  MOV R189, RZ ;  /* 0x000000ff00bd7202 */ /* 0x000fe20000000f00 */
[----:B------:R-:W-:Y:S01]  /*7ac0*/  FMUL.FTZ R141, R71, R141 ;  /* 0x0000008d478d7220 */ /* 0x000fe20000410000 */
[----:B------:R-:W-:Y:S01]  /*7ad0*/  FADD.FTZ R172, -R172, R199 ;  /* 0x000000c7acac7221 */ /* 0x000fe20000010100 */
[----:B------:R-:W-:Y:S01]  /*7ae0*/  @P0 PRMT R173, R143, 0x7632, R173 ;  /* 0x000076328fad0816 */ /* 0x000fe200000000ad */
[----:B------:R-:W-:Y:S01]  /*7af0*/  FMUL.FTZ R143, R16, R184 ;  /* 0x000000b8108f7220 */ /* 0x000fe20000410000 */
[----:B------:R-:W-:Y:S01]  /*7b00*/  CS2R R184, SRZ ;  /* 0x0000000000b87805 */ /* 0x000fe2000001ff00 */
[----:B------:R-:W-:Y:S01]  /*7b10*/  FMUL.FTZ R172, R17, R172 ;  /* 0x000000ac11ac7220 */ /* 0x000fe20000410000 */
[----:B------:R-:W-:Y:S01]  /*7b20*/  @P0 SHF.L.U32 R173, R173, 0x10, RZ ;  /* 0x00000010adad0819 */ /* 0x000fe200000006ff */
[----:B------:R-:W-:Y:S01]  /*7b30*/  FMUL.FTZ R143, R143, UR4 ;  /* 0x000000048f8f7c20 */ /* 0x000fe20008410000 */
[----:B------:R-:W-:Y:S01]  /*7b40*/  FSEL R190, R190, RZ, P5 ;  /* 0x000000ffbebe7208 */ /* 0x000fe20002800000 */
[----:B------:R-:W-:Y:S01]  /*7b50*/  FMUL.FTZ R172, R16, R172 ;  /* 0x000000ac10ac7220 */ /* 0x000fe20000410000 */
[----:B------:R-:W-:Y:S01]  /*7b60*/  FSEL R141, R141, RZ, P4 ;  /* 0x000000ff8d8d7208 */ /* 0x000fe20002000000 */
[-C--:B------:R-:W-:Y:S01]  /*7b70*/  @P0 FMUL.FTZ R184, R173, R143.reuse ;  /* 0x0000008fadb80220 */ /* 0x080fe20000410000 */
[----:B------:R-:W-:Y:S01]  /*7b80*/  @P3 SHF.L.U32 R173, R140, 0x10, RZ ;  /* 0x000000108cad3819 */ /* 0x000fe200000006ff */
[----:B------:R-:W-:Y:S01]  /*7b90*/  FMUL.FTZ R172, R172, UR4 ;  /* 0x00000004acac7c20 */ /* 0x000fe20008410000 */
[----:B------:R-:W-:Y:S01]  /*7ba0*/  @P2 PRMT R140, R140, 0x7632, R140 ;  /* 0x000076328c8c2816 */ /* 0x000fe2000000008c */
[----:B------:R-:W-:Y:S01]  /*7bb0*/  FMUL.FTZ R143, R75, R143 ;  /* 0x0000008f4b8f7220 */ /* 0x000fe20000410000 */
[----:B------:R-:W-:Y:S01]  /*7bc0*/  F2FP.BF16.F32.PACK_AB R142, R142, R191 ;  /* 0x000000bf8e8e723e */ /* 0x000fe200000010ff */
[-C--:B------:R-:W-:Y:S01]  /*7bd0*/  @P3 FMUL.FTZ R185, R173, R172.reuse ;  /* 0x000000acadb93220 */ /* 0x080fe20000410000 */
[----:B------:R-:W-:Y:S01]  /*7be0*/  @P2 SHF.L.U32 R173, R140, 0x10, RZ ;  /* 0x000000108cad2819 */ /* 0x000fe200000006ff */
[----:B------:R-:W-:Y:S01]  /*7bf0*/  FMUL.FTZ R140, R194, UR4 ;  /* 0x00000004c28c7c20 */ /* 0x000fe20008410000 */
[----:B------:R-:W-:Y:S01]  /*7c00*/  FMUL.FTZ R172, R68, R172 ;  /* 0x000000ac44ac7220 */ /* 0x000fe20000410000 */
[----:B------:R-:W-:-:S02]  /*7c10*/  FSEL R143, R143, RZ, P0 ;  /* 0x000000ff8f8f7208 */ /* 0x000fc40000000000 */
[-C--:B------:R-:W-:Y:S01]  /*7c20*/  @P2 FMUL.FTZ R189, R173, R140.reuse ;  /* 0x0000008cadbd2220 */ /* 0x080fe20000410000 */
[----:B------:R-:W-:Y:S01]  /*7c30*/  FMUL.FTZ R140, R69, R140 ;  /* 0x0000008c458c7220 */ /* 0x000fe20000410000 */
[----:B------:R-:W-:Y:S02]  /*7c40*/  FSEL R172, R172, RZ, P3 ;  /* 0x000000ffacac7208 */ /* 0x000fe40001800000 */
[----:B------:R-:W-:Y:S02]  /*7c50*/  F2FP.BF16.F32.PACK_AB R143, R143, R192 ;  /* 0x000000c08f8f723e */ /* 0x000fe400000010ff */
[----:B------:R-:W-:Y:S02]  /*7c60*/  FSEL R140, R140, RZ, P2 ;  /* 0x000000ff8c8c7208 */ /* 0x000fe40001000000 */
[----:B------:R-:W-:Y:S02]  /*7c70*/  F2FP.BF16.F32.PACK_AB R141, R141, R190 ;  /* 0x000000be8d8d723e */ /* 0x000fe400000010ff */
[----:B------:R-:W-:-:S07]  /*7c80*/  F2FP.BF16.F32.PACK_AB R140, R140, R172 ;  /* 0x000000ac8c8c723e */ /* 0x000fce00000010ff */
.L_x_5821:
        /* <DEDUP_REMOVED lines=13> */
[----:B------:R-:W-:Y:S02]  /*7d60*/  HFMA2 R164, -RZ, RZ, 0, 0 ;  /* 0x00000000ffa47431 */ /* 0x000fe400000001ff */
[----:B------:R-:W-:Y:S01]  /*7d70*/  FADD.FTZ R36, -R36, R175 ;  /* 0x000000af24247221 */ /* 0x000fe20000010100 */
[--C-:B------:R-:W-:Y:S01]  /*7d80*/  FFMA.FTZ R174, R147, R174, R148.reuse ;  /* 0x000000ae93ae7223 */ /* 0x100fe20000010094 */
[----:B------:R-:W-:Y:S01]  /*7d90*/  FMUL.FTZ R37, R17, R37 ;  /* 0x0000002511257220 */ /* 0x000fe20000410000 */
[--C-:B------:R-:W-:Y:S01]  /*7da0*/  FFMA.FTZ R169, R147, R169, R148.reuse ;  /* 0x000000a993a97223 */ /* 0x100fe20000010094 */
[----:B------:R-:W-:Y:S01]  /*7db0*/  FMUL.FTZ R36, R17, R36 ;  /* 0x0000002411247220 */ /* 0x000fe20000410000 */
[----:B------:R-:W-:Y:S01]  /*7dc0*/  LOP3.LUT P4, RZ, R163, 0xff, RZ, 0xc0, !PT ;  /* 0x000000ffa3ff7812 */ /* 0x000fe2000788c0ff */
[----:B------:R-:W-:Y:S01]  /*7dd0*/  FMUL.FTZ R172, R37, R16 ;  /* 0x0000001025ac7220 */ /* 0x000fe20000410000 */
[----:B------:R-:W-:Y:S01]  /*7de0*/  LOP3.LUT P5, RZ, R163, 0xff00, RZ, 0xc0, !PT ;  /* 0x0000ff00a3ff7812 */ /* 0x000fe200078ac0ff */
[----:B------:R-:W-:Y:S01]  /*7df0*/  FADD.FTZ R171, -R174, R171 ;  /* 0x000000abaeab7221 */ /* 0x000fe20000010100 */
[----:B-----5:R-:W-:Y:S01]  /*7e00*/  @P2 SHF.L.U32 R38, R141, 0x10, RZ ;  /* 0x000000108d262819 */ /* 0x020fe200000006ff */
[----:B------:R-:W-:Y:S01]  /*7e10*/  FMUL.FTZ R172, R172, UR4 ;  /* 0x00000004acac7c20 */ /* 0x000fe20008410000 */
[----:B------:R-:W-:Y:S01]  /*7e20*/  MOV R168, RZ ;  /* 0x000000ff00a87202 */ /* 0x000fe20000000f00 */
[C-C-:B------:R-:W-:Y:S01]  /*7e30*/  FFMA.FTZ R174, R147.reuse, R179, R148.reuse ;  /* 0x000000b393ae7223 */ /* 0x140fe20000010094 */
[----:B------:R-:W-:Y:S01]  /*7e40*/  FFMA.FTZ R170, R147, R170, R148 ;  /* 0x000000aa93aa7223 */ /* 0x000fe20000010094 */
[----:B------:R-:W-:Y:S01]  /*7e50*/  @P2 FMUL.FTZ R164, R172, R38 ;  /* 0x00000026aca42220 */ /* 0x000fe20000410000 */
[----:B------:R-:W-:Y:S01]  /*7e60*/  @P3 PRMT R38, R141, 0x7632, R38 ;  /* 0x000076328d263816 */ /* 0x000fe20000000026 */
[----:B------:R-:W-:Y:S01]  /*7e70*/  FMUL.FTZ R141, R36, R16 ;  /* 0x00000010248d7220 */ /* 0x000fe20000410000 */
[----:B------:R-:W-:Y:S01]  /*7e80*/  FADD.FTZ R174, -R174, R176 ;  /* 0x000000b0aeae7221 */ /* 0x000fe20000010100 */
[----:B------:R-:W-:Y:S01]  /*7e90*/  LOP3.LUT P6, RZ, R163, 0xff0000, RZ, 0xc0, !PT ;  /* 0x00ff0000a3ff7812 */ /* 0x000fe200078cc0ff */
[----:B------:R-:W-:Y:S01]  /*7ea0*/  FADD.FTZ R166, -R170, R166 ;  /* 0x000000a6aaa67221 */ /* 0x000fe20000010100 */
[----:B------:R-:W-:Y:S01]  /*7eb0*/  @P3 SHF.L.U32 R38, R38, 0x10, RZ ;  /* 0x0000001026263819 */ /* 0x000fe200000006ff */
[----:B------:R-:W-:Y:S01]  /*7ec0*/  FMUL.FTZ R141, R141, UR4 ;  /* 0x000000048d8d7c20 */ /* 0x000fe20008410000 */
[----:B------:R-:W-:Y:S01]  /*7ed0*/  FMUL.FTZ R174, R17, R174 ;  /* 0x000000ae11ae7220 */ /* 0x000fe20000410000 */
[C---:B------:R-:W-:Y:S01]  /*7ee0*/  @P5 PRMT R173, R142.reuse, 0x7632, R173 ;  /* 0x000076328ead5816 */ /* 0x040fe200000000ad */
[----:B------:R-:W-:Y:S01]  /*7ef0*/  FFMA.FTZ R180, R147, R180, R148 ;  /* 0x000000b493b47223 */ /* 0x000fe20000010094 */
[----:B------:R-:W-:Y:S01]  /*7f00*/  @P3 FMUL.FTZ R168, R141, R38 ;  /* 0x000000268da83220 */ /* 0x000fe20000410000 */
[----:B------:R-:W-:Y:S01]  /*7f10*/  FADD.FTZ R38, -R169, R165 ;  /* 0x000000a5a9267221 */ /* 0x000fe20000010100 */
[----:B------:R-:W-:Y:S01]  /*7f20*/  HFMA2 R165, -RZ, RZ, 0, 0 ;  /* 0x00000000ffa57431 */ /* 0x000fe200000001ff */
[----:B------:R-:W-:Y:S01]  /*7f30*/  @P4 SHF.L.U32 R169, R142, 0x10, RZ ;  /* 0x000000108ea94819 */ /* 0x000fe200000006ff */
[----:B------:R-:W-:Y:S01]  /*7f40*/  FMUL.FTZ R142, R174, R16 ;  /* 0x00000010ae8e7220 */ /* 0x000fe20000410000 */
[----:B------:R-:W-:Y:S01]  /*7f50*/  FMUL.FTZ R38, R17, R38 ;  /* 0x0000002611267220 */ /* 0x000fe20000410000 */
[----:B------:R-:W-:Y:S01]  /*7f60*/  @P5 SHF.L.U32 R173, R173, 0x10, RZ ;  /* 0x00000010adad5819 */ /* 0x000fe200000006ff */
[----:B------:R-:W-:Y:S01]  /*7f70*/  FADD.FTZ R177, -R180, R177 ;  /* 0x000000b1b4b17221 */ /* 0x000fe20000010100 */
[----:B------:R-:W-:Y:S01]  /*7f80*/  FMUL.FTZ R142, R142, UR4 ;  /* 0x000000048e8e7c20 */ /* 0x000fe20008410000 */
[----:B------:R-:W-:Y:S01]  /*7f90*/  FMUL.FTZ R39, R38, R16 ;  /* 0x0000001026277220 */ /* 0x000fe20000410000 */
[----:B------:R-:W-:Y:S01]  /*7fa0*/  ISETP.GE.U32.AND P0, PT, R162, RZ, PT ;  /* 0x000000ffa200720c */ /* 0x000fe20003f06070 */
[----:B------:R-:W-:Y:S01]  /*7fb0*/  FMUL.FTZ R177, R17, R177 ;  /* 0x000000b111b17220 */ /* 0x000fe20000410000 */
[----:B------:R-:W-:Y:S01]  /*7fc0*/  MOV R170, RZ ;  /* 0x000000ff00aa7202 */ /* 0x000fe20000000f00 */
[----:B------:R-:W-:Y:S01]  /*7fd0*/  FMUL.FTZ R39, R39, UR4 ;  /* 0x0000000427277c20 */ /* 0x000fe20008410000 */
[----:B------:R-:W-:Y:S01]  /*7fe0*/  ISETP.GE.U32.AND.EX P0, PT, R163, 0x1000000, PT, P0 ;  /* 0x01000000a300780c */ /* 0x000fe20003f06100 */
[----:B------:R-:W-:Y:S01]  /*7ff0*/  FMUL.FTZ R172, R78, R172 ;  /* 0x000000ac4eac7220 */ /* 0x000fe20000410000 */
[----:B------:R-:W-:Y:S01]  /*8000*/  @P6 SHF.L.U32 R163, R143, 0x10, RZ ;  /* 0x000000108fa36819 */ /* 0x000fe200000006ff */
[----:B------:R-:W-:Y:S01]  /*8010*/  @P4 FMUL.FTZ R165, R39, R169 ;  /* 0x000000a927a54220 */ /* 0x000fe20000410000 */
[----:B------:R-:W-:Y:S01]  /*8020*/  FMUL.FTZ R39, R80, R39 ;  /* 0x0000002750277220 */ /* 0x000fe20000410000 */
[----:B------:R-:W-:Y:S01]  /*8030*/  MOV R169, RZ ;  /* 0x000000ff00a97202 */ /* 0x000fe20000000f00 */
[----:B------:R-:W-:Y:S01]  /*8040*/  @P5 FMUL.FTZ R169, R142, R173 ;  /* 0x000000ad8ea95220 */ /* 0x000fe20000410000 */
[----:B------:R-:W-:Y:S01]  /*8050*/  FMUL.FTZ R173, R81, R142 ;  /* 0x0000008e51ad7220 */ /* 0x000fe20000410000 */
[----:B------:R-:W-:Y:S01]  /*8060*/  F2FP.BF16.F32.PACK_AB R38, R174, R38 ;  /* 0x00000026ae26723e */ /* 0x000fe200000010ff */
[----:B------:R-:W-:Y:S01]  /*8070*/  FMUL.FTZ R141, R79, R141 ;  /* 0x0000008d4f8d7220 */ /* 0x000fe20000410000 */
[----:B------:R-:W-:Y:S01]  /*8080*/  FSEL R142, R39, RZ, P4 ;  /* 0x000000ff278e7208 */ /* 0x000fe20002000000 */
[----:B------:R-:W-:Y:S01]  /*8090*/  FMUL.FTZ R39, R17, R166 ;  /* 0x000000a611277220 */ /* 0x000fe20000410000 */
[----:B------:R-:W-:Y:S01]  /*80a0*/  FSEL R173, R173, RZ, P5 ;  /* 0x000000ffadad7208 */ /* 0x000fe20002800000 */
[----:B------:R-:W-:Y:S01]  /*80b0*/  HFMA2 R166, -RZ, RZ, 0, 0 ;  /* 0x00000000ffa67431 */ /* 0x000fe200000001ff */
[----:B------:R-:W-:-:S02]  /*80c0*/  LOP3.LUT P4, RZ, R162, 0xff, RZ, 0xc0, !PT ;  /* 0x000000ffa2ff7812 */ /* 0x000fc4000788c0ff */
[----:B------:R-:W-:Y:S01]  /*80d0*/  LOP3.LUT P5, RZ, R162, 0xff00, RZ, 0xc0, !PT ;  /* 0x0000ff00a2ff7812 */ /* 0x000fe200078ac0ff */
[-C--:B------:R-:W-:Y:S01]  /*80e0*/  FMUL.FTZ R162, R39, R16.reuse ;  /* 0x0000001027a27220 */ /* 0x080fe20000410000 */
[----:B------:R-:W-:Y:S01]  /*80f0*/  F2FP.BF16.F32.PACK_AB R37, R36, R37 ;  /* 0x000000252425723e */ /* 0x000fe200000010ff */
[----:B------:R-:W-:Y:S01]  /*8100*/  FMUL.FTZ R36, R17, R171 ;  /* 0x000000ab11247220 */ /* 0x000fe20000410000 */
[----:B------:R-:W-:Y:S01]  /*8110*/  MOV R171, RZ ;  /* 0x000000ff00ab7202 */ /* 0x000fe20000000f00 */
[----:B------:R-:W-:Y:S01]  /*8120*/  FMUL.FTZ R162, R162, UR4 ;  /* 0x00000004a2a27c20 */ /* 0x000fe20008410000 */
[----:B------:R-:W-:Y:S02]  /*8130*/  FSEL R172, R172, RZ, P2 ;  /* 0x000000ffacac7208 */ /* 0x000fe40001000000 */
[----:B------:R-:W-:Y:S01]  /*8140*/  FSEL R141, R141, RZ, P3 ;  /* 0x000000ff8d8d7208 */ /* 0x000fe20001800000 */
[----:B------:R-:W-:Y:S01]  /*8150*/  @P6 FMUL.FTZ R166, R162, R163 ;  /* 0x000000a3a2a66220 */ /* 0x000fe20000410000 */
[----:B------:R-:W-:Y:S01]  /*8160*/  @P0 PRMT R163, R143, 0x7632, R163 ;  /* 0x000076328fa30816 */ /* 0x000fe200000000a3 */
[----:B------:R-:W-:Y:S01]  /*8170*/  FMUL.FTZ R143, R177, R16 ;  /* 0x00000010b18f7220 */ /* 0x000fe20000410000 */
[----:B------:R-:W-:Y:S01]  /*8180*/  @P4 SHF.L.U32 R174, R140, 0x10, RZ ;  /* 0x000000108cae4819 */ /* 0x000fe200000006ff */
[----:B------:R-:W-:Y:S01]  /*8190*/  FMUL.FTZ R162, R82, R162 ;  /* 0x000000a252a27220 */ /* 0x000fe20000410000 */
[----:B------:R-:W-:Y:S01]  /*81a0*/  @P0 SHF.L.U32 R163, R163, 0x10, RZ ;  /* 0x00000010a3a30819 */ /* 0x000fe200000006ff */
[----:B------:R-:W-:Y:S01]  /*81b0*/  FMUL.FTZ R143, R143, UR4 ;  /* 0x000000048f8f7c20 */ /* 0x000fe20008410000 */
[----:B------:R-:W-:-:S02]  /*81c0*/  F2FP.BF16.F32.PACK_AB R39, R177, R39 ;  /* 0x00000027b127723e */ /* 0x000fc400000010ff */
[----:B------:R-:W-:Y:S01]  /*81d0*/  FSEL R162, R162, RZ, P6 ;  /* 0x000000ffa2a27208 */ /* 0x000fe20003000000 */
[----:B------:R-:W-:Y:S01]  /*81e0*/  @P0 FMUL.FTZ R170, R143, R163 ;  /* 0x000000a38faa0220 */ /* 0x000fe20000410000 */
[----:B------:R-:W-:Y:S01]  /*81f0*/  FFMA.FTZ R163, R147, R167, R148 ;  /* 0x000000a793a37223 */ /* 0x000fe20000010094 */
[----:B------:R-:W-:Y:S02]  /*8200*/  HFMA2 R167, -RZ, RZ, 0, 0 ;  /* 0x00000000ffa77431 */ /* 0x000fe400000001ff */
[----:B------:R-:W-:Y:S01]  /*8210*/  FMUL.FTZ R143, R83, R143 ;  /* 0x0000008f538f7220 */ /* 0x000fe20000410000 */
[----:B------:R-:W-:Y:S01]  /*8220*/  F2FP.BF16.F32.PACK_AB R142, R173, R142 ;  /* 0x0000008ead8e723e */ /* 0x000fe200000010ff */
[----:B------:R-:W-:Y:S01]  /*8230*/  FADD.FTZ R163, -R163, R161 ;  /* 0x000000a1a3a37221 */ /* 0x000fe20000010100 */
[----:B------:R-:W-:Y:S02]  /*8240*/  F2FP.BF16.F32.PACK_AB R141, R141, R172 ;  /* 0x000000ac8d8d723e */ /* 0x000fe400000010ff */
[----:B------:R-:W-:Y:S01]  /*8250*/  FSEL R143, R143, RZ, P0 ;  /* 0x000000ff8f8f7208 */ /* 0x000fe20000000000 */
[----:B------:R-:W-:-:S03]  /*8260*/  FMUL.FTZ R163, R17, R163 ;  /* 0x000000a311a37220 */ /* 0x000fc60000410000 */
[----:B------:R-:W-:Y:S01]  /*8270*/  F2FP.BF16.F32.PACK_AB R143, R143, R162 ;  /* 0x000000a28f8f723e */ /* 0x000fe200000010ff */
[----:B------:R-:W-:-:S04]  /*8280*/  FMUL.FTZ R161, R163, R16 ;  /* 0x00000010a3a17220 */ /* 0x000fc80000410000 */
[----:B------:R-:W-:-:S04]  /*8290*/  FMUL.FTZ R161, R161, UR4 ;  /* 0x00000004a1a17c20 */ /* 0x000fc80008410000 */
[----:B------:R-:W-:Y:S01]  /*82a0*/  @P4 FMUL.FTZ R167, R161, R174 ;  /* 0x000000aea1a74220 */ /* 0x000fe20000410000 */
[----:B------:R-:W-:Y:S01]  /*82b0*/  @P5 PRMT R174, R140, 0x7632, R174 ;  /* 0x000076328cae5816 */ /* 0x000fe200000000ae */
[----:B------:R-:W-:Y:S01]  /*82c0*/  FMUL.FTZ R140, R36, R16 ;  /* 0x00000010248c7220 */ /* 0x000fe20000410000 */
[----:B------:R-:W-:Y:S01]  /*82d0*/  FMUL.FTZ R161, R76, R161 ;  /* 0x000000a14ca17220 */ /* 0x000fe20000410000 */
[----:B------:R-:W-:Y:S02]  /*82e0*/  F2FP.BF16.F32.PACK_AB R36, R36, R163 ;  /* 0x000000a32424723e */ /* 0x000fe400000010ff */
[----:B------:R-:W-:Y:S01]  /*82f0*/  @P5 SHF.L.U32 R174, R174, 0x10, RZ ;  /* 0x00000010aeae5819 */ /* 0x000fe200000006ff */
[----:B------:R-:W-:Y:S01]  /*8300*/  FMUL.FTZ R140, R140, UR4 ;  /* 0x000000048c8c7c20 */ /* 0x000fe20008410000 */
[----:B------:R-:W-:-:S03]  /*8310*/  FSEL R161, R161, RZ, P4 ;  /* 0x000000ffa1a17208 */ /* 0x000fc60002000000 */
[----:B------:R-:W-:Y:S01]  /*8320*/  @P5 FMUL.FTZ R171, R140, R174 ;  /* 0x000000ae8cab5220 */ /* 0x000fe20000410000 */
[----:B------:R-:W-:-:S05]  /*8330*/  FMUL.FTZ R140, R77, R140 ;  /* 0x0000008c4d8c7220 */ /* 0x000fca0000410000 */
[----:B------:R-:W-:-:S04]  /*8340*/  FSEL R140, R140, RZ, P5 ;  /* 0x000000ff8c8c7208 */ /* 0x000fc80002800000 */
[----:B------:R-:W-:Y:S01]  /*8350*/  F2FP.BF16.F32.PACK_AB R140, R140, R161 ;  /* 0x000000a18c8c723e */ /* 0x000fe200000010ff */
[----:B------:R-:W-:Y:S06]  /*8360*/  BRA `(.L_x_5823) ;  /* 0x0000000400847947 */ /* 0x000fec0003800000 */
.L_x_5822:
[C-C-:B------:R-:W-:Y:S01]  /*8370*/  FFMA.FTZ R168, R147.reuse, R168, R148.reuse ;  /* 0x000000a893a87223 */ /* 0x140fe20000010094 */
[C---:B------:R-:W-:Y:S01]  /*8380*/  LOP3.LUT P5, RZ, R162.reuse, 0xff0000, RZ, 0xc0, !PT ;  /* 0x00ff0000a2ff7812 */ /* 0x040fe200078ac0ff */
[C---:B------:R-:W-:Y:S01]  /*8390*/  FFMA.FTZ R178, R147.reuse, R178, R148 ;  /* 0x000000b293b27223 */ /* 0x040fe20000010094 */
[----:B------:R-:W-:Y:S01]  /*83a0*/  LOP3.LUT P4, RZ, R162, 0xff000000, RZ, 0xc0, !PT ;  /* 0xff000000a2ff7812 */ /* 0x000fe2000788c0ff */
[----:B------:R-:W-:Y:S01]  /*83b0*/  FADD.FTZ R168, -R168, R164 ;  /* 0x000000a4a8a87221 */ /* 0x000fe20000010100 */
[----:B------:R-:W-:Y:S01]  /*83c0*/  FFMA.FTZ R169, R147, R169, R148 ;  /* 0x000000a993a97223 */ /* 0x000fe20000010094 */
[----:B------:R-:W-:Y:S01]  /*83d0*/  FADD.FTZ R175, -R178, R175 ;  /* 0x000000afb2af7221 */ /* 0x000fe20000010100 */
[----:B------:R-:W-:Y:S01]  /*83e0*/  LOP3.LUT P0, RZ, R163, 0xff, RZ, 0xc0, !PT ;  /* 0x000000ffa3ff7812 */ /* 0x000fe2000780c0ff */
[----:B------:R-:W-:Y:S01]  /*83f0*/  FMUL.FTZ R168, R17, R168 ;  /* 0x000000a811a87220 */ /* 0x000fe20000410000 */
[----:B------:R-:W-:Y:S01]  /*8400*/  FADD.FTZ R165, -R169, R165 ;  /* 0x000000a5a9a57221 */ /* 0x000fe20000010100 */
[----:B------:R-:W-:Y:S01]  /*8410*/  FMUL.FTZ R175, R17, R175 ;  /* 0x000000af11af7220 */ /* 0x000fe20000410000 */
[----:B------:R-:W-:-:S02]  /*8420*/  HFMA2 R164, -RZ, RZ, 0, 0 ;  /* 0x00000000ffa47431 */ /* 0x000fc400000001ff */
[----:B------:R-:W-:Y:S01]  /*8430*/  FMUL.FTZ R168, R16, R168 ;  /* 0x000000a810a87220 */ /* 0x000fe20000410000 */
[----:B------:R-:W-:Y:S01]  /*8440*/  FMUL.FTZ R165, R17, R165 ;  /* 0x000000a511a57220 */ /* 0x000fe20000410000 */
[----:B------:R-:W-:Y:S01]  /*8450*/  LOP3.LUT P3, RZ, R163, 0xff00, RZ, 0xc0, !PT ;  /* 0x0000ff00a3ff7812 */ /* 0x000fe2000786c0ff */
[----:B------:R-:W-:Y:S01]  /*8460*/  FFMA.FTZ R179, R147, R179, R148 ;  /* 0x000000b393b37223 */ /* 0x000fe20000010094 */
[----:B------:R-:W-:Y:S01]  /*8470*/  FMUL.FTZ R172, R168, UR4 ;  /* 0x00000004a8ac7c20 */ /* 0x000fe20008410000 */
[C---:B-----5:R-:W-:Y:S01]  /*8480*/  @P5 SHF.L.U32 R168, R141.reuse, 0x10, RZ ;  /* 0x000000108da85819 */ /* 0x060fe200000006ff */
[C---:B------:R-:W-:Y:S01]  /*8490*/  FMUL.FTZ R165, R16.reuse, R165 ;  /* 0x000000a510a57220 */ /* 0x040fe20000410000 */
[----:B------:R-:W-:Y:S01]  /*84a0*/  @P4 PRMT R173, R141, 0x7632, R173 ;  /* 0x000076328dad4816 */ /* 0x000fe200000000ad */
[----:B------:R-:W-:Y:S01]  /*84b0*/  FMUL.FTZ R141, R16, R175 ;  /* 0x000000af108d7220 */ /* 0x000fe20000410000 */
[----:B------:R-:W-:Y:S01]  /*84c0*/  FADD.FTZ R176, -R179, R176 ;  /* 0x000000b0b3b07221 */ /* 0x000fe20000010100 */
[----:B------:R-:W-:Y:S01]  /*84d0*/  @P5 FMUL.FTZ R164, R168, R172 ;  /* 0x000000aca8a45220 */ /* 0x000fe20000410000 */
[----:B------:R-:W-:Y:S01]  /*84e0*/  @P4 SHF.L.U32 R173, R173, 0x10, RZ ;  /* 0x00000010adad4819 */ /* 0x000fe200000006ff */
[----:B------:R-:W-:Y:S01]  /*84f0*/  FMUL.FTZ R141, R141, UR4 ;  /* 0x000000048d8d7c20 */ /* 0x000fe20008410000 */
[----:B------:R-:W-:Y:S01]  /*8500*/  MOV R168, RZ ;  /* 0x000000ff00a87202 */ /* 0x000fe20000000f00 */
[----:B------:R-:W-:Y:S01]  /*8510*/  FFMA.FTZ R174, R147, R174, R148 ;  /* 0x000000ae93ae7223 */ /* 0x000fe20000010094 */
[----:B------:R-:W-:Y:S01]  /*8520*/  @P0 SHF.L.U32 R169, R142, 0x10, RZ ;  /* 0x000000108ea90819 */ /* 0x000fe200000006ff */
[----:B------:R-:W-:Y:S01]  /*8530*/  @P4 FMUL.FTZ R168, R173, R141 ;  /* 0x0000008dada84220 */ /* 0x000fe20000410000 */
[----:B------:R-:W-:Y:S01]  /*8540*/  FMUL.FTZ R173, R165, UR4 ;  /* 0x00000004a5ad7c20 */ /* 0x000fe20008410000 */
[----:B------:R-:W-:-:S02]  /*8550*/  HFMA2 R165, -RZ, RZ, 0, 0 ;  /* 0x00000000ffa57431 */ /* 0x000fc400000001ff */
[----:B------:R-:W-:Y:S01]  /*8560*/  FFMA.FTZ R170, R147, R170, R148 ;  /* 0x000000aa93aa7223 */ /* 0x000fe20000010094 */
[----:B------:R-:W-:Y:S01]  /*8570*/  FMUL.FTZ R176, R17, R176 ;  /* 0x000000b011b07220 */ /* 0x000fe20000410000 */
[----:B------:R-:W-:Y:S01]  /*8580*/  LOP3.LUT P2, RZ, R163, 0xff0000, RZ, 0xc0, !PT ;  /* 0x00ff0000a3ff7812 */ /* 0x000fe2000784c0ff */
[----:B------:R-:W-:Y:S01]  /*8590*/  FADD.FTZ R171, -R174, R171 ;  /* 0x000000abaeab7221 */ /* 0x000fe20000010100 */
[----:B------:R-:W-:Y:S01]  /*85a0*/  FADD.FTZ R170, -R170, R166 ;  /* 0x000000a6aaaa7221 */ /* 0x000fe20000010100 */
[-C--:B------:R-:W-:Y:S01]  /*85b0*/  @P0 FMUL.FTZ R165, R169, R173.reuse ;  /* 0x000000ada9a50220 */ /* 0x080fe20000410000 */
[----:B------:R-:W-:Y:S01]  /*85c0*/  @P3 PRMT R174, R142, 0x7632, R174 ;  /* 0x000076328eae3816 */ /* 0x000fe200000000ae */
[----:B------:R-:W-:Y:S01]  /*85d0*/  FMUL.FTZ R173, R80, R173 ;  /* 0x000000ad50ad7220 */ /* 0x000fe20000410000 */
[----:B------:R-:W-:Y:S01]  /*85e0*/  FMUL.FTZ R142, R16, R176 ;  /* 0x000000b0108e7220 */ /* 0x000fe20000410000 */
[----:B------:R-:W-:Y:S01]  /*85f0*/  FMUL.FTZ R170, R17, R170 ;  /* 0x000000aa11aa7220 */ /* 0x000fe20000410000 */
[----:B------:R-:W-:Y:S01]  /*8600*/  @P3 SHF.L.U32 R174, R174, 0x10, RZ ;  /* 0x00000010aeae3819 */ /* 0x000fe200000006ff */
[----:B------:R-:W-:-:S02]  /*8610*/  HFMA2 R166, -RZ, RZ, 0, 0 ;  /* 0x00000000ffa67431 */ /* 0x000fc400000001ff */
[----:B------:R-:W-:Y:S01]  /*8620*/  FMUL.FTZ R142, R142, UR4 ;  /* 0x000000048e8e7c20 */ /* 0x000fe20008410000 */
[----:B------:R-:W-:Y:S01]  /*8630*/  FSEL R173, R173, RZ, P0 ;  /* 0x000000ffadad7208 */ /* 0x000fe20000000000 */
[----:B------:R-:W-:Y:S01]  /*8640*/  FMUL.FTZ R170, R16, R170 ;  /* 0x000000aa10aa7220 */ /* 0x000fe20000410000 */
[----:B------:R-:W-:Y:S01]  /*8650*/  ISETP.GE.U32.AND P0, PT, R162, RZ, PT ;  /* 0x000000ffa200720c */ /* 0x000fe20003f06070 */
[--C-:B------:R-:W-:Y:S01]  /*8660*/  FFMA.FTZ R180, R147, R180, R148.reuse ;  /* 0x000000b493b47223 */ /* 0x100fe20000010094 */
[----:B------:R-:W-:Y:S01]  /*8670*/  MOV R169, RZ ;  /* 0x000000ff00a97202 */ /* 0x000fe20000000f00 */
[-C--:B------:R-:W-:Y:S01]  /*8680*/  @P3 FMUL.FTZ R169, R174, R142.reuse ;  /* 0x0000008eaea93220 */ /* 0x080fe20000410000 */
[----:B------:R-:W-:Y:S01]  /*8690*/  @P2 SHF.L.U32 R174, R143, 0x10, RZ ;  /* 0x000000108fae2819 */ /* 0x000fe200000006ff */
[----:B------:R-:W-:Y:S01]  /*86a0*/  FMUL.FTZ R170, R170, UR4 ;  /* 0x00000004aaaa7c20 */ /* 0x000fe20008410000 */
[----:B------:R-:W-:Y:S01]  /*86b0*/  ISETP.GE.U32.AND.EX P0, PT, R163, 0x1000000, PT, P0 ;  /* 0x01000000a300780c */ /* 0x000fe20003f06100 */
[----:B------:R-:W-:Y:S01]  /*86c0*/  FMUL.FTZ R142, R81, R142 ;  /* 0x0000008e518e7220 */ /* 0x000fe20000410000 */
[----:B------:R-:W-:Y:S01]  /*86d0*/  FADD.FTZ R180, -R180, R177 ;  /* 0x000000b1b4b47221 */ /* 0x000fe20000010100 */
[-C--:B------:R-:W-:Y:S01]  /*86e0*/  @P2 FMUL.FTZ R166, R174, R170.reuse ;  /* 0x000000aaaea62220 */ /* 0x080fe20000410000 */
[----:B------:R-:W-:Y:S01]  /*86f0*/  FMUL.FTZ R174, R82, R170 ;  /* 0x000000aa52ae7220 */ /* 0x000fe20000410000 */
[----:B------:R-:W-:Y:S01]  /*8700*/  FFMA.FTZ R167, R147, R167, R148 ;  /* 0x000000a793a77223 */ /* 0x000fe20000010094 */
[----:B------:R-:W-:Y:S01]  /*8710*/  FSEL R142, R142, RZ, P3 ;  /* 0x000000ff8e8e7208 */ /* 0x000fe20001800000 */
[----:B------:R-:W-:Y:S01]  /*8720*/  FMUL.FTZ R180, R17, R180 ;  /* 0x000000b411b47220 */ /* 0x000fe20000410000 */
[----:B------:R-:W-:Y:S01]  /*8730*/  LOP3.LUT P3, RZ, R162, 0xff, RZ, 0xc0, !PT ;  /* 0x000000ffa2ff7812 */ /* 0x000fe2000786c0ff */
[----:B------:R-:W-:Y:S01]  /*8740*/  FADD.FTZ R161, -R167, R161 ;  /* 0x000000a1a7a17221 */ /* 0x000fe20000010100 */
[----:B------:R-:W-:Y:S01]  /*8750*/  FSEL R174, R174, RZ, P2 ;  /* 0x000000ffaeae7208 */ /* 0x000fe20001000000 */
[----:B------:R-:W-:Y:S01]  /*8760*/  HFMA2 R167, -RZ, RZ, 0, 0 ;  /* 0x00000000ffa77431 */ /* 0x000fe200000001ff */
[----:B------:R-:W-:Y:S01]  /*8770*/  LOP3.LUT P2, RZ, R162, 0xff00, RZ, 0xc0, !PT ;  /* 0x0000ff00a2ff7812 */ /* 0x000fe2000784c0ff */
[----:B------:R-:W-:Y:S01]  /*8780*/  FMUL.FTZ R161, R17, R161 ;  /* 0x000000a111a17220 */ /* 0x000fe20000410000 */
[----:B------:R-:W-:Y:S01]  /*8790*/  @P0 PRMT R162, R143, 0x7632, R162 ;  /* 0x000076328fa20816 */ /* 0x000fe200000000a2 */
[C---:B------:R-:W-:Y:S01]  /*87a0*/  FMUL.FTZ R143, R16.reuse, R180 ;  /* 0x000000b4108f7220 */ /* 0x040fe20000410000 */
[----:B------:R-:W-:Y:S01]  /*87b0*/  MOV R170, RZ ;  /* 0x000000ff00aa7202 */ /* 0x000fe20000000f00 */
[----:B------:R-:W-:Y:S01]  /*87c0*/  FMUL.FTZ R161, R16, R161 ;  /* 0x000000a110a17220 */ /* 0x000fe20000410000 */
[----:B------:R-:W-:Y:S01]  /*87d0*/  @P0 SHF.L.U32 R162, R162, 0x10, RZ ;  /* 0x00000010a2a20819 */ /* 0x000fe200000006ff */
[----:B------:R-:W-:Y:S01]  /*87e0*/  FMUL.FTZ R143, R143, UR4 ;  /* 0x000000048f8f7c20 */ /* 0x000fe20008410000 */
[----:B------:R-:W-:Y:S01]  /*87f0*/  FMUL.FTZ R171, R17, R171 ;  /* 0x000000ab11ab7220 */ /* 0x000fe20000410000 */
[----:B------:R-:W-:Y:S01]  /*8800*/  FMUL.FTZ R161, R161, UR4 ;  /* 0x00000004a1a17c20 */ /* 0x000fe20008410000 */
[----:B------:R-:W-:Y:S01]  /*8810*/  FMUL.FTZ R172, R78, R172 ;  /* 0x000000ac4eac7220 */ /* 0x000fe20000410000 */
[----:B------:R-:W-:Y:S01]  /*8820*/  @P0 FMUL.FTZ R170, R162, R143 ;  /* 0x0000008fa2aa0220 */ /* 0x000fe20000410000 */
[----:B------:R-:W-:Y:S01]  /*8830*/  @P3 SHF.L.U32 R162, R140, 0x10, RZ ;  /* 0x000000108ca23819 */ /* 0x000fe200000006ff */
[----:B------:R-:W-:Y:S01]  /*8840*/  FMUL.FTZ R171, R16, R171 ;  /* 0x000000ab10ab7220 */ /* 0x000fe20000410000 */
[----:B------:R-:W-:Y:S01]  /*8850*/  @P2 PRMT R140, R140, 0x7632, R140 ;  /* 0x000076328c8c2816 */ /* 0x000fe2000000008c */
[----:B------:R-:W-:Y:S01]  /*8860*/  FMUL.FTZ R143, R83, R143 ;  /* 0x0000008f538f7220 */ /* 0x000fe20000410000 */
[----:B------:R-:W-:Y:S01]  /*8870*/  FMUL.FTZ R141, R79, R141 ;  /* 0x0000008d4f8d7220 */ /* 0x000fe20000410000 */
[-C--:B------:R-:W-:Y:S01]  /*8880*/  @P3 FMUL.FTZ R167, R162, R161.reuse ;  /* 0x000000a1a2a73220 */ /* 0x080fe20000410000 */
[----:B------:R-:W-:Y:S01]  /*8890*/  @P2 SHF.L.U32 R162, R140, 0x10, RZ ;  /* 0x000000108ca22819 */ /* 0x000fe200000006ff */
[----:B------:R-:W-:Y:S01]  /*88a0*/  FMUL.FTZ R140, R171, UR4 ;  /* 0x00000004ab8c7c20 */ /* 0x000fe20008410000 */
[----:B------:R-:W-:Y:S01]  /*88b0*/  MOV R171, RZ ;  /* 0x000000ff00ab7202 */ /* 0x000fe20000000f00 */
[----:B------:R-:W-:Y:S01]  /*88c0*/  FMUL.FTZ R161, R76, R161 ;  /* 0x000000a14ca17220 */ /* 0x000fe20000410000 */
[----:B------:R-:W-:Y:S01]  /*88d0*/  FSEL R143, R143, RZ, P0 ;  /* 0x000000ff8f8f7208 */ /* 0x000fe20000000000 */
[-C--:B------:R-:W-:Y:S01]  /*88e0*/  @P2 FMUL.FTZ R171, R162, R140.reuse ;  /* 0x0000008ca2ab2220 */ /* 0x080fe20000410000 */
[----:B------:R-:W-:Y:S01]  /*88f0*/  FMUL.FTZ R140, R77, R140 ;  /* 0x0000008c4d8c7220 */ /* 0x000fe20000410000 */
        /* <DEDUP_REMOVED lines=8> */
.L_x_5823:
        /* <DEDUP_REMOVED lines=13> */
[C---:B------:R-:W-:Y:S01]  /*8a50*/  FFMA.FTZ R21, R147.reuse, R21, R148 ;  /* 0x0000001593157223 */ /* 0x040fe20000010094 */
[----:B------:R-:W-:Y:S01]  /*8a60*/  FADD.FTZ R36, -R36, R24 ;  /* 0x0000001824247221 */ /* 0x000fe20000010100 */
[--C-:B------:R-:W-:Y:S01]  /*8a70*/  FFMA.FTZ R28, R147, R28, R148.reuse ;  /* 0x0000001c931c7223 */ /* 0x100fe20000010094 */
[----:B------:R-:W-:Y:S01]  /*8a80*/  FMUL.FTZ R37, R17, R20 ;  /* 0x0000001411257220 */ /* 0x000fe20000410000 */
[----:B------:R-:W-:Y:S01]  /*8a90*/  LOP3.LUT P5, RZ, R155, 0xff00, RZ, 0xc0, !PT ;  /* 0x0000ff009bff7812 */ /* 0x000fe200078ac0ff */
[----:B------:R-:W-:Y:S01]  /*8aa0*/  FADD.FTZ R21, -R21, R11 ;  /* 0x0000000b15157221 */ /* 0x000fe20000010100 */
[----:B------:R-:W-:Y:S01]  /*8ab0*/  FMUL.FTZ R36, R17, R36 ;  /* 0x0000002411247220 */ /* 0x000fe20000410000 */
[----:B------:R-:W-:Y:S01]  /*8ac0*/  LOP3.LUT P4, RZ, R155, 0xff, RZ, 0xc0, !PT ;  /* 0x000000ff9bff7812 */ /* 0x000fe2000788c0ff */
[----:B------:R-:W-:Y:S01]  /*8ad0*/  FFMA.FTZ R11, R147, R144, R148 ;  /* 0x00000090930b7223 */ /* 0x000fe20000010094 */
[----:B------:R-:W-:Y:S01]  /*8ae0*/  FADD.FTZ R23, -R28, R23 ;  /* 0x000000171c177221 */ /* 0x000fe20000010100 */
[-C--:B------:R-:W-:Y:S01]  /*8af0*/  FMUL.FTZ R20, R37, R16.reuse ;  /* 0x0000001025147220 */ /* 0x080fe20000410000 */
[C---:B-----5:R-:W-:Y:S01]  /*8b00*/  @P2 SHF.L.U32 R24, R141.reuse, 0x10, RZ ;  /* 0x000000108d182819 */ /* 0x060fe200000006ff */
[----:B------:R-:W-:Y:S01]  /*8b10*/  HFMA2 R12, -RZ, RZ, 0, 0 ;  /* 0x00000000ff0c7431 */ /* 0x000fe200000001ff */
[----:B------:R-:W-:Y:S01]  /*8b20*/  @P3 PRMT R28, R141, 0x7632, R28 ;  /* 0x000076328d1c3816 */ /* 0x000fe2000000001c */
[----:B------:R-:W-:Y:S01]  /*8b30*/  FMUL.FTZ R141, R36, R16 ;  /* 0x00000010248d7220 */ /* 0x000fe20000410000 */
[----:B------:R-:W-:Y:S01]  /*8b40*/  FADD.FTZ R11, -R11, R25 ;  /* 0x000000190b0b7221 */ /* 0x000fe20000010100 */
[----:B------:R-:W-:Y:S01]  /*8b50*/  FMUL.FTZ R20, R20, UR4 ;  /* 0x0000000414147c20 */ /* 0x000fe20008410000 */
[----:B------:R-:W-:Y:S01]  /*8b60*/  FMUL.FTZ R38, R17, R21 ;  /* 0x0000001511267220 */ /* 0x000fe20000410000 */
[----:B------:R-:W-:Y:S01]  /*8b70*/  @P3 SHF.L.U32 R28, R28, 0x10, RZ ;  /* 0x000000101c1c3819 */ /* 0x000fe200000006ff */
[----:B------:R-:W-:Y:S01]  /*8b80*/  FMUL.FTZ R141, R141, UR4 ;  /* 0x000000048d8d7c20 */ /* 0x000fe20008410000 */
[----:B------:R-:W-:Y:S01]  /*8b90*/  FMUL.FTZ R11, R17, R11 ;  /* 0x0000000b110b7220 */ /* 0x000fe20000410000 */
[----:B------:R-:W-:Y:S01]  /*8ba0*/  @P2 FMUL.FTZ R12, R20, R24 ;  /* 0x00000018140c2220 */ /* 0x000fe20000410000 */
[----:B------:R-:W-:Y:S01]  /*8bb0*/  FMUL.FTZ R21, R38, R16 ;  /* 0x0000001026157220 */ /* 0x000fe20000410000 */
[----:B------:R-:W-:Y:S01]  /*8bc0*/  MOV R24, RZ ;  /* 0x000000ff00187202 */ /* 0x000fe20000000f00 */
[----:B------:R-:W-:Y:S01]  /*8bd0*/  @P3 FMUL.FTZ R24, R141, R28 ;  /* 0x0000001c8d183220 */ /* 0x000fe20000410000 */
[----:B------:R-:W-:Y:S01]  /*8be0*/  @P5 PRMT R39, R142, 0x7632, R39 ;  /* 0x000076328e275816 */ /* 0x000fe20000000027 */
[----:B------:R-:W-:-:S02]  /*8bf0*/  HFMA2 R25, -RZ, RZ, 0, 0 ;  /* 0x00000000ff197431 */ /* 0x000fc400000001ff */
[----:B------:R-:W-:Y:S01]  /*8c00*/  FMUL.FTZ R32, R11, R16 ;  /* 0x000000100b207220 */ /* 0x000fe20000410000 */
[----:B------:R-:W-:Y:S01]  /*8c10*/  @P4 SHF.L.U32 R28, R142, 0x10, RZ ;  /* 0x000000108e1c4819 */ /* 0x000fe200000006ff */
[----:B------:R-:W-:Y:S01]  /*8c20*/  FMUL.FTZ R21, R21, UR4 ;  /* 0x0000000415157c20 */ /* 0x000fe20008410000 */
[----:B------:R-:W-:Y:S01]  /*8c30*/  @P5 SHF.L.U32 R39, R39, 0x10, RZ ;  /* 0x0000001027275819 */ /* 0x000fe200000006ff */
[----:B------:R-:W-:Y:S01]  /*8c40*/  FMUL.FTZ R32, R32, UR4 ;  /* 0x0000000420207c20 */ /* 0x000fe20008410000 */
[----:B------:R-:W-:Y:S01]  /*8c50*/  LOP3.LUT P6, RZ, R155, 0xff0000, RZ, 0xc0, !PT ;  /* 0x00ff00009bff7812 */ /* 0x000fe200078cc0ff */
[----:B------:R-:W-:Y:S01]  /*8c60*/  @P4 FMUL.FTZ R25, R21, R28 ;  /* 0x0000001c15194220 */ /* 0x000fe20000410000 */
[----:B------:R-:W-:Y:S01]  /*8c70*/  MOV R28, RZ ;  /* 0x000000ff001c7202 */ /* 0x000fe20000000f00 */
[----:B------:R-:W-:Y:S01]  /*8c80*/  @P5 FMUL.FTZ R28, R32, R39 ;  /* 0x00000027201c5220 */ /* 0x000fe20000410000 */
[C-C-:B------:R-:W-:Y:S01]  /*8c90*/  FFMA.FTZ R39, R147.reuse, R22, R148.reuse ;  /* 0x0000001693277223 */ /* 0x140fe20000010094 */
[----:B------:R-:W-:Y:S01]  /*8ca0*/  ISETP.GE.U32.AND P0, PT, R154, RZ, PT ;  /* 0x000000ff9a00720c */ /* 0x000fe20003f06070 */
[----:B------:R-:W-:Y:S01]  /*8cb0*/  FFMA.FTZ R146, R147, R146, R148 ;  /* 0x0000009293927223 */ /* 0x000fe20000010094 */
[----:B------:R-:W-:Y:S01]  /*8cc0*/  FMUL.FTZ R22, R88, R21 ;  /* 0x0000001558167220 */ /* 0x000fe20000410000 */
[----:B------:R-:W-:Y:S01]  /*8cd0*/  FADD.FTZ R39, -R39, R10 ;  /* 0x0000000a27277221 */ /* 0x000fe20000010100 */
[----:B------:R-:W-:Y:S01]  /*8ce0*/  ISETP.GE.U32.AND.EX P0, PT, R155, 0x1000000, PT, P0 ;  /* 0x010000009b00780c */ /* 0x000fe20003f06100 */
[----:B------:R-:W-:Y:S01]  /*8cf0*/  FADD.FTZ R26, -R146, R26 ;  /* 0x0000001a921a7221 */ /* 0x000fe20000010100 */
[----:B------:R-:W-:Y:S01]  /*8d00*/  FMUL.FTZ R10, R89, R32 ;  /* 0x00000020590a7220 */ /* 0x000fe20000410000 */
[----:B------:R-:W-:Y:S01]  /*8d10*/  FMUL.FTZ R39, R17, R39 ;  /* 0x0000002711277220 */ /* 0x000fe20000410000 */
[----:B------:R-:W-:Y:S01]  /*8d20*/  HFMA2 R32, -RZ, RZ, 0, 0 ;  /* 0x00000000ff207431 */ /* 0x000fe200000001ff */
[----:B------:R-:W-:Y:S01]  /*8d30*/  @P6 SHF.L.U32 R142, R143, 0x10, RZ ;  /* 0x000000108f8e6819 */ /* 0x000fe200000006ff */
[----:B------:R-:W-:Y:S01]  /*8d40*/  FMUL.FTZ R144, R17, R26 ;  /* 0x0000001a11907220 */ /* 0x000fe20000410000 */
[----:B------:R-:W-:Y:S01]  /*8d50*/  FMUL.FTZ R21, R39, R16 ;  /* 0x0000001027157220 */ /* 0x000fe20000410000 */
[----:B------:R-:W-:Y:S01]  /*8d60*/  MOV R26, RZ ;  /* 0x000000ff001a7202 */ /* 0x000fe20000000f00 */
[----:B------:R-:W-:Y:S01]  /*8d70*/  FMUL.FTZ R23, R17, R23 ;  /* 0x0000001711177220 */ /* 0x000fe20000410000 */
[----:B------:R-:W-:Y:S01]  /*8d80*/  FSEL R22, R22, RZ, P4 ;  /* 0x000000ff16167208 */ /* 0x000fe20002000000 */
[----:B------:R-:W-:Y:S01]  /*8d90*/  FMUL.FTZ R21, R21, UR4 ;  /* 0x0000000415157c20 */ /* 0x000fe20008410000 */
[----:B------:R-:W-:Y:S01]  /*8da0*/  FSEL R10, R10, RZ, P5 ;  /* 0x000000ff0a0a7208 */ /* 0x000fe20002800000 */
[----:B------:R-:W-:Y:S01]  /*8db0*/  FMUL.FTZ R20, R86, R20 ;  /* 0x0000001456147220 */ /* 0x000fe20000410000 */
[----:B------:R-:W-:Y:S01]  /*8dc0*/  @P0 PRMT R143, R143, 0x7632, R143 ;  /* 0x000076328f8f0816 */ /* 0x000fe2000000008f */
[----:B------:R-:W-:Y:S01]  /*8dd0*/  @P6 FMUL.FTZ R32, R21, R142 ;  /* 0x0000008e15206220 */ /* 0x000fe20000410000 */
[----:B------:R-:W-:Y:S01]  /*8de0*/  FMUL.FTZ R142, R144, R16 ;  /* 0x00000010908e7220 */ /* 0x000fe20000410000 */
[----:B------:R-:W-:Y:S01]  /*8df0*/  LOP3.LUT P4, RZ, R154, 0xff, RZ, 0xc0, !PT ;  /* 0x000000ff9aff7812 */ /* 0x000fe2000788c0ff */
[----:B------:R-:W-:Y:S01]  /*8e00*/  FMUL.FTZ R21, R90, R21 ;  /* 0x000000155a157220 */ /* 0x000fe20000410000 */
[----:B------:R-:W-:Y:S01]  /*8e10*/  @P0 SHF.L.U32 R143, R143, 0x10, RZ ;  /* 0x000000108f8f0819 */ /* 0x000fe200000006ff */
[----:B------:R-:W-:Y:S01]  /*8e20*/  FMUL.FTZ R142, R142, UR4 ;  /* 0x000000048e8e7c20 */ /* 0x000fe20008410000 */
[----:B------:R-:W-:Y:S01]  /*8e30*/  LOP3.LUT P5, RZ, R154, 0xff00, RZ, 0xc0, !PT ;  /* 0x0000ff009aff7812 */ /* 0x000fe200078ac0ff */
[----:B------:R-:W-:Y:S01]  /*8e40*/  FMUL.FTZ R141, R87, R141 ;  /* 0x0000008d578d7220 */ /* 0x000fe20000410000 */
[----:B------:R-:W-:Y:S01]  /*8e50*/  F2FP.BF16.F32.PACK_AB R38, R11, R38 ;  /* 0x000000260b26723e */ /* 0x000fe200000010ff */
[----:B------:R-:W-:Y:S01]  /*8e60*/  @P0 FMUL.FTZ R26, R142, R143 ;  /* 0x0000008f8e1a0220 */ /* 0x000fe20000410000 */
[----:B------:R-:W-:Y:S01]  /*8e70*/  FFMA.FTZ R143, R147, R19, R148 ;  /* 0x00000013938f7223 */ /* 0x000fe20000010094 */
[----:B------:R-:W-:Y:S01]  /*8e80*/  F2FP.BF16.F32.PACK_AB R37, R36, R37 ;  /* 0x000000252425723e */ /* 0x000fe200000010ff */
[----:B------:R-:W-:Y:S01]  /*8e90*/  FMUL.FTZ R142, R91, R142 ;  /* 0x0000008e5b8e7220 */ /* 0x000fe20000410000 */
[----:B------:R-:W-:Y:S01]  /*8ea0*/  FSEL R21, R21, RZ, P6 ;  /* 0x000000ff15157208 */ /* 0x000fe20003000000 */
[----:B------:R-:W-:Y:S01]  /*8eb0*/  FADD.FTZ R143, -R143, R13 ;  /* 0x0000000d8f8f7221 */ /* 0x000fe20000010100 */
[----:B------:R-:W-:Y:S01]  /*8ec0*/  @P4 SHF.L.U32 R19, R140, 0x10, RZ ;  /* 0x000000108c134819 */ /* 0x000fe200000006ff */
[----:B------:R-:W-:Y:S01]  /*8ed0*/  HFMA2 R13, -RZ, RZ, 0, 0 ;  /* 0x00000000ff0d7431 */ /* 0x000fe200000001ff */
[----:B------:R-:W-:Y:S01]  /*8ee0*/  FSEL R142, R142, RZ, P0 ;  /* 0x000000ff8e8e7208 */ /* 0x000fe20000000000 */
[----:B------:R-:W-:Y:S01]  /*8ef0*/  FMUL.FTZ R143, R17, R143 ;  /* 0x0000008f118f7220 */ /* 0x000fe20000410000 */
[----:B------:R-:W-:Y:S01]  /*8f00*/  @P5 PRMT R36, R140, 0x7632, R36 ;  /* 0x000076328c245816 */ /* 0x000fe20000000024 */
[-C--:B------:R-:W-:Y:S01]  /*8f10*/  FMUL.FTZ R140, R23, R16.reuse ;  /* 0x00000010178c7220 */ /* 0x080fe20000410000 */
[----:B------:R-:W-:Y:S01]  /*8f20*/  FSEL R20, R20, RZ, P2 ;  /* 0x000000ff14147208 */ /* 0x000fe20001000000 */
[----:B------:R-:W-:Y:S01]  /*8f30*/  FMUL.FTZ R11, R143, R16 ;  /* 0x000000108f0b7220 */ /* 0x000fe20000410000 */
[----:B------:R-:W-:Y:S01]  /*8f40*/  @P5 SHF.L.U32 R36, R36, 0x10, RZ ;  /* 0x0000001024245819 */ /* 0x000fe200000006ff */
[----:B------:R-:W-:Y:S01]  /*8f50*/  FMUL.FTZ R140, R140, UR4 ;  /* 0x000000048c8c7c20 */ /* 0x000fe20008410000 */
[----:B------:R-:W-:Y:S01]  /*8f60*/  F2FP.BF16.F32.PACK_AB R39, R144, R39 ;  /* 0x000000279027723e */ /* 0x000fe200000010ff */
[----:B------:R-:W-:Y:S01]  /*8f70*/  FMUL.FTZ R11, R11, UR4 ;  /* 0x000000040b0b7c20 */ /* 0x000fe20008410000 */
[----:B------:R-:W-:-:S03]  /*8f80*/  F2FP.BF16.F32.PACK_AB R22, R10, R22 ;  /* 0x000000160a16723e */ /* 0x000fc600000010ff */
[----:B------:R-:W-:Y:S01]  /*8f90*/  @P4 FMUL.FTZ R13, R11, R19 ;  /* 0x000000130b0d4220 */ /* 0x000fe20000410000 */
[----:B------:R-:W-:Y:S01]  /*8fa0*/  MOV R19, RZ ;  /* 0x000000ff00137202 */ /* 0x000fe20000000f00 */
[----:B------:R-:W-:Y:S01]  /*8fb0*/  @P5 FMUL.FTZ R19, R140, R36 ;  /* 0x000000248c135220 */ /* 0x000fe20000410000 */
[----:B------:R-:W-:Y:S01]  /*8fc0*/  FMUL.FTZ R11, R84, R11 ;  /* 0x0000000b540b7220 */ /* 0x000fe20000410000 */
[----:B------:R-:W-:Y:S01]  /*8fd0*/  FMUL.FTZ R140, R85, R140 ;  /* 0x0000008c558c7220 */ /* 0x000fe20000410000 */
[----:B------:R-:W-:Y:S02]  /*8fe0*/  F2FP.BF16.F32.PACK_AB R36, R23, R143 ;  /* 0x0000008f1724723e */ /* 0x000fe400000010ff */
[----:B------:R-:W-:Y:S02]  /*8ff0*/  F2FP.BF16.F32.PACK_AB R23, R142, R21 ;  /* 0x000000158e17723e */ /* 0x000fe400000010ff */
[----:B------:R-:W-:Y:S02]  /*9000*/  FSEL R21, R141, RZ, P3 ;  /* 0x000000ff8d157208 */ /* 0x000fe40001800000 */
[----:B------:R-:W-:-:S02]  /*9010*/  FSEL R11, R11, RZ, P4 ;  /* 0x000000ff0b0b7208 */ /* 0x000fc40002000000 */
[----:B------:R-:W-:Y:S02]  /*9020*/  FSEL R140, R140, RZ, P5 ;  /* 0x000000ff8c8c7208 */ /* 0x000fe40002800000 */
[----:B------:R-:W-:Y:S02]  /*9030*/  F2FP.BF16.F32.PACK_AB R21, R21, R20 ;  /* 0x000000141515723e */ /* 0x000fe400000010ff */
[----:B------:R-:W-:Y:S01]  /*9040*/  F2FP.BF16.F32.PACK_AB R20, R140, R11 ;  /* 0x0000000b8c14723e */ /* 0x000fe200000010ff */
[----:B------:R-:W-:Y:S06]  /*9050*/  BRA `(.L_x_5825) ;  /* 0x0000000400847947 */ /* 0x000fec0003800000 */
.L_x_5824:
[C-C-:B------:R-:W-:Y:S01]  /*9060*/  FFMA.FTZ R20, R147.reuse, R20, R148.reuse ;  /* 0x0000001493147223 */ /* 0x140fe20000010094 */
[C---:B------:R-:W-:Y:S01]  /*9070*/  LOP3.LUT P5, RZ, R154.reuse, 0xff0000, RZ, 0xc0, !PT ;  /* 0x00ff00009aff7812 */ /* 0x040fe200078ac0ff */
[C---:B------:R-:W-:Y:S01]  /*9080*/  FFMA.FTZ R28, R147.reuse, R28, R148 ;  /* 0x0000001c931c7223 */ /* 0x040fe20000010094 */
[----:B------:R-:W-:Y:S01]  /*9090*/  LOP3.LUT P4, RZ, R154, 0xff000000, RZ, 0xc0, !PT ;  /* 0xff0000009aff7812 */ /* 0x000fe2000788c0ff */
[----:B------:R-:W-:Y:S01]  /*90a0*/  FADD.FTZ R20, -R20, R12 ;  /* 0x0000000c14147221 */ /* 0x000fe20000010100 */
[C-C-:B------:R-:W-:Y:S01]  /*90b0*/  FFMA.FTZ R32, R147.reuse, R32, R148.reuse ;  /* 0x0000002093207223 */ /* 0x140fe20000010094 */
[----:B------:R-:W-:Y:S01]  /*90c0*/  FFMA.FTZ R21, R147, R21, R148 ;  /* 0x0000001593157223 */ /* 0x000fe20000010094 */
[----:B------:R-:W-:Y:S01]  /*90d0*/  FADD.FTZ R23, -R28, R23 ;  /* 0x000000171c177221 */ /* 0x000fe20000010100 */
[----:B------:R-:W-:Y:S01]  /*90e0*/  FMUL.FTZ R20, R17, R20 ;  /* 0x0000001411147220 */ /* 0x000fe20000410000 */
[----:B------:R-:W-:Y:S01]  /*90f0*/  FADD.FTZ R24, -R32, R24 ;  /* 0x0000001820187221 */ /* 0x000fe20000010100 */
[----:B------:R-:W-:Y:S01]  /*9100*/  HFMA2 R12, -RZ, RZ, 0, 0 ;  /* 0x00000000ff0c7431 */ /* 0x000fe200000001ff */
[----:B------:R-:W-:Y:S01]  /*9110*/  LOP3.LUT P3, RZ, R155, 0xff00, RZ, 0xc0, !PT ;  /* 0x0000ff009bff7812 */ /* 0x000fe2000786c0ff */
[----:B------:R-:W-:Y:S01]  /*9120*/  FMUL.FTZ R20, R16, R20 ;  /* 0x0000001410147220 */ /* 0x000fe20000410000 */
[----:B------:R-:W-:Y:S01]  /*9130*/  FADD.FTZ R11, -R21, R11 ;  /* 0x0000000b150b7221 */ /* 0x000fe20000010100 */
[----:B-----5:R-:W-:Y:S01]  /*9140*/  @P5 SHF.L.U32 R28, R141, 0x10, RZ ;  /* 0x000000108d1c5819 */ /* 0x020fe200000006ff */
[----:B------:R-:W-:Y:S01]  /*9150*/  FMUL.FTZ R24, R17, R24 ;  /* 0x0000001811187220 */ /* 0x000fe20000410000 */
[----:B------:R-:W-:Y:S01]  /*9160*/  FMUL.FTZ R20, R20, UR4 ;  /* 0x0000000414147c20 */ /* 0x000fe20008410000 */
[----:B------:R-:W-:Y:S01]  /*9170*/  LOP3.LUT P0, RZ, R155, 0xff, RZ, 0xc0, !PT ;  /* 0x000000ff9bff7812 */ /* 0x000fe2000780c0ff */
[----:B------:R-:W-:Y:S01]  /*9180*/  FFMA.FTZ R21, R147, R144, R148 ;  /* 0x0000009093157223 */ /* 0x000fe20000010094 */
[----:B------:R-:W-:Y:S01]  /*9190*/  FMUL.FTZ R24, R16, R24 ;  /* 0x0000001810187220 */ /* 0x000fe20000410000 */
[----:B------:R-:W-:Y:S01]  /*91a0*/  @P5 FMUL.FTZ R12, R28, R20 ;  /* 0x000000141c0c5220 */ /* 0x000fe20000410000 */
[----:B------:R-:W-:Y:S01]  /*91b0*/  @P4 PRMT R28, R141, 0x7632, R28 ;  /* 0x000076328d1c4816 */ /* 0x000fe2000000001c */
[----:B------:R-:W-:Y:S01]  /*91c0*/  FADD.FTZ R21, -R21, R25 ;  /* 0x0000001915157221 */ /* 0x000fe20000010100 */
[----:B------:R-:W-:Y:S01]  /*91d0*/  FMUL.FTZ R11, R17, R11 ;  /* 0x0000000b110b7220 */ /* 0x000fe20000410000 */
[----:B------:R-:W-:Y:S01]  /*91e0*/  FFMA.FTZ R22, R147, R22, R148 ;  /* 0x0000001693167223 */ /* 0x000fe20000010094 */
[----:B------:R-:W-:Y:S01]  /*91f0*/  @P4 SHF.L.U32 R28, R28, 0x10, RZ ;  /* 0x000000101c1c4819 */ /* 0x000fe200000006ff */
[----:B------:R-:W-:Y:S01]  /*9200*/  FMUL.FTZ R141, R24, UR4 ;  /* 0x00000004188d7c20 */ /* 0x000fe20008410000 */
[----:B------:R-:W-:Y:S01]  /*9210*/  FMUL.FTZ R21, R17, R21 ;  /* 0x0000001511157220 */ /* 0x000fe20000410000 */
[----:B------:R-:W-:Y:S01]  /*9220*/  LOP3.LUT P2, RZ, R155, 0xff0000, RZ, 0xc0, !PT ;  /* 0x00ff00009bff7812 */ /* 0x000fe2000784c0ff */
[----:B------:R-:W-:Y:S01]  /*9230*/  FMUL.FTZ R11, R16, R11 ;  /* 0x0000000b100b7220 */ /* 0x000fe20000410000 */
[----:B------:R-:W-:Y:S01]  /*9240*/  MOV R24, RZ ;  /* 0x000000ff00187202 */ /* 0x000fe20000000f00 */
[----:B------:R-:W-:Y:S01]  /*9250*/  FADD.FTZ R22, -R22, R10 ;  /* 0x0000000a16167221 */ /* 0x000fe20000010100 */
[----:B------:R-:W-:Y:S01]  /*9260*/  @P3 PRMT R32, R142, 0x7632, R32 ;  /* 0x000076328e203816 */ /* 0x000fe20000000020 */
[----:B------:R-:W-:Y:S01]  /*9270*/  @P4 FMUL.FTZ R24, R28, R141 ;  /* 0x0000008d1c184220 */ /* 0x000fe20000410000 */
[----:B------:R-:W-:-:S02]  /*9280*/  HFMA2 R25, -RZ, RZ, 0, 0 ;  /* 0x00000000ff197431 */ /* 0x000fc400000001ff */
[----:B------:R-:W-:Y:S01]  /*9290*/  FMUL.FTZ R21, R16, R21 ;  /* 0x0000001510157220 */ /* 0x000fe20000410000 */
[----:B------:R-:W-:Y:S01]  /*92a0*/  @P0 SHF.L.U32 R28, R142, 0x10, RZ ;  /* 0x000000108e1c0819 */ /* 0x000fe200000006ff */
[----:B------:R-:W-:Y:S01]  /*92b0*/  FMUL.FTZ R11, R11, UR4 ;  /* 0x000000040b0b7c20 */ /* 0x000fe20008410000 */
[----:B------:R-:W-:Y:S01]  /*92c0*/  @P3 SHF.L.U32 R32, R32, 0x10, RZ ;  /* 0x0000001020203819 */ /* 0x000fe200000006ff */
[----:B------:R-:W-:Y:S01]  /*92d0*/  FMUL.FTZ R22, R17, R22 ;  /* 0x0000001611167220 */ /* 0x000fe20000410000 */
[----:B------:R-:W-:Y:S01]  /*92e0*/  FMUL.FTZ R21, R21, UR4 ;  /* 0x0000000415157c20 */ /* 0x000fe20008410000 */
[----:B------:R-:W-:Y:S01]  /*92f0*/  @P0 FMUL.FTZ R25, R28, R11 ;  /* 0x0000000b1c190220 */ /* 0x000fe20000410000 */
[----:B------:R-:W-:Y:S01]  /*9300*/  MOV R28, RZ ;  /* 0x000000ff001c7202 */ /* 0x000fe20000000f00 */
[----:B------:R-:W-:Y:S01]  /*9310*/  FMUL.FTZ R10, R16, R22 ;  /* 0x00000016100a7220 */ /* 0x000fe20000410000 */
[----:B------:R-:W-:Y:S01]  /*9320*/  @P3 FMUL.FTZ R28, R32, R21 ;  /* 0x00000015201c3220 */ /* 0x000fe20000410000 */
[----:B------:R-:W-:Y:S01]  /*9330*/  HFMA2 R32, -RZ, RZ, 0, 0 ;  /* 0x00000000ff207431 */ /* 0x000fe200000001ff */
[----:B------:R-:W-:Y:S01]  /*9340*/  @P2 SHF.L.U32 R22, R143, 0x10, RZ ;  /* 0x000000108f162819 */ /* 0x000fe200000006ff */
[----:B------:R-:W-:Y:S01]  /*9350*/  FMUL.FTZ R10, R10, UR4 ;  /* 0x000000040a0a7c20 */ /* 0x000fe20008410000 */
[----:B------:R-:W-:Y:S01]  /*9360*/  FMUL.FTZ R11, R88, R11 ;  /* 0x0000000b580b7220 */ /* 0x000fe20000410000 */
[C-C-:B------:R-:W-:Y:S01]  /*9370*/  FFMA.FTZ R146, R147.reuse, R146, R148.reuse ;  /* 0x0000009293927223 */ /* 0x140fe20000010094 */
[----:B------:R-:W-:Y:S01]  /*9380*/  FFMA.FTZ R19, R147, R19, R148 ;  /* 0x0000001393137223 */ /* 0x000fe20000010094 */
[-C--:B------:R-:W-:Y:S01]  /*9390*/  @P2 FMUL.FTZ R32, R22, R10.reuse ;  /* 0x0000000a16202220 */ /* 0x080fe20000410000 */
[----:B------:R-:W-:Y:S01]  /*93a0*/  FMUL.FTZ R22, R89, R21 ;  /* 0x0000001559167220 */ /* 0x000fe20000410000 */
[----:B------:R-:W-:Y:S01]  /*93b0*/  FMUL.FTZ R21, R90, R10 ;  /* 0x0000000a5a157220 */ /* 0x000fe20000410000 */
[----:B------:R-:W-:Y:S01]  /*93c0*/  FSEL R10, R11, RZ, P0 ;  /* 0x000000ff0b0a7208 */ /* 0x000fe20000000000 */
[----:B------:R-:W-:Y:S01]  /*93d0*/  FADD.FTZ R146, -R146, R26 ;  /* 0x0000001a92927221 */ /* 0x000fe20000010100 */
[----:B------:R-:W-:Y:S01]  /*93e0*/  ISETP.GE.U32.AND P0, PT, R154, RZ, PT ;  /* 0x000000ff9a00720c */ /* 0x000fe20003f06070 */
[----:B------:R-:W-:Y:S01]  /*93f0*/  FADD.FTZ R13, -R19, R13 ;  /* 0x0000000d130d7221 */ /* 0x000fe20000010100 */
[----:B------:R-:W-:Y:S01]  /*9400*/  FSEL R22, R22, RZ, P3 ;  /* 0x000000ff16167208 */ /* 0x000fe20001800000 */
[----:B------:R-:W-:Y:S01]  /*9410*/  FMUL.FTZ R19, R17, R146 ;  /* 0x0000009211137220 */ /* 0x000fe20000410000 */
[----:B------:R-:W-:Y:S01]  /*9420*/  ISETP.GE.U32.AND.EX P0, PT, R155, 0x1000000, PT, P0 ;  /* 0x010000009b00780c */ /* 0x000fe20003f06100 */
[----:B------:R-:W-:Y:S01]  /*9430*/  FMUL.FTZ R13, R17, R13 ;  /* 0x0000000d110d7220 */ /* 0x000fe20000410000 */
[----:B------:R-:W-:Y:S01]  /*9440*/  LOP3.LUT P3, RZ, R154, 0xff, RZ, 0xc0, !PT ;  /* 0x000000ff9aff7812 */ /* 0x000fe2000786c0ff */
[C---:B------:R-:W-:Y:S01]  /*9450*/  FMUL.FTZ R19, R16.reuse, R19 ;  /* 0x0000001310137220 */ /* 0x040fe20000410000 */
[----:B------:R-:W-:Y:S01]  /*9460*/  FSEL R11, R21, RZ, P2 ;  /* 0x000000ff150b7208 */ /* 0x000fe20001000000 */
[----:B------:R-:W-:Y:S01]  /*9470*/  FMUL.FTZ R13, R16, R13 ;  /* 0x0000000d100d7220 */ /* 0x000fe20000410000 */
[----:B------:R-:W-:Y:S01]  /*9480*/  LOP3.LUT P2, RZ, R154, 0xff00, RZ, 0xc0, !PT ;  /* 0x0000ff009aff7812 */ /* 0x000fe2000784c0ff */
[----:B------:R-:W-:Y:S01]  /*9490*/  FMUL.FTZ R19, R19, UR4 ;  /* 0x0000000413137c20 */ /* 0x000fe20008410000 */
[----:B------:R-:W-:Y:S01]  /*94a0*/  MOV R26, RZ ;  /* 0x000000ff001a7202 */ /* 0x000fe20000000f00 */
[----:B------:R-:W-:Y:S01]  /*94b0*/  FMUL.FTZ R23, R17, R23 ;  /* 0x0000001711177220 */ /* 0x000fe20000410000 */
[----:B------:R-:W-:Y:S01]  /*94c0*/  FMUL.FTZ R20, R86, R20 ;  /* 0x0000001456147220 */ /* 0x000fe20000410000 */
[----:B------:R-:W-:Y:S01]  /*94d0*/  FMUL.FTZ R141, R87, R141 ;  /* 0x0000008d578d7220 */ /* 0x000fe20000410000 */
[----:B------:R-:W-:-:S02]  /*94e0*/  F2FP.BF16.F32.PACK_AB R22, R22, R10 ;  /* 0x0000000a1616723e */ /* 0x000fc400000010ff */
[----:B------:R-:W-:Y:S02]  /*94f0*/  @P0 PRMT R21, R143, 0x7632, R21 ;  /* 0x000076328f150816 */ /* 0x000fe40000000015 */
[C---:B------:R-:W-:Y:S02]  /*9500*/  @P3 SHF.L.U32 R142, R140.reuse, 0x10, RZ ;  /* 0x000000108c8e3819 */ /* 0x040fe400000006ff */
[----:B------:R-:W-:Y:S02]  /*9510*/  @P0 SHF.L.U32 R21, R21, 0x10, RZ ;  /* 0x0000001015150819 */ /* 0x000fe400000006ff */
[----:B------:R-:W-:Y:S02]  /*9520*/  @P2 PRMT R140, R140, 0x7632, R140 ;  /* 0x000076328c8c2816 */ /* 0x000fe4000000008c */
[----:B------:R-:W-:Y:S01]  /*9530*/  FSEL R20, R20, RZ, P5 ;  /* 0x000000ff14147208 */ /* 0x000fe20002800000 */
[----:B------:R-:W-:Y:S01]  /*9540*/  @P0 FMUL.FTZ R26, R21, R19 ;  /* 0x00000013151a0220 */ /* 0x000fe20000410000 */
[----:B------:R-:W-:Y:S01]  /*9550*/  FMUL.FTZ R21, R13, UR4 ;  /* 0x000000040d157c20 */ /* 0x000fe20008410000 */
[----:B------:R-:W-:Y:S01]  /*9560*/  HFMA2 R13, -RZ, RZ, 0, 0 ;  /* 0x00000000ff0d7431 */ /* 0x000fe200000001ff */
[----:B------:R-:W-:-:S02]  /*9570*/  @P2 SHF.L.U32 R143, R140, 0x10, RZ ;  /* 0x000000108c8f2819 */ /* 0x000fc400000006ff */
[----:B------:R-:W-:Y:S01]  /*9580*/  FSEL R141, R141, RZ, P4 ;  /* 0x000000ff8d8d7208 */ /* 0x000fe20002000000 */
[----:B------:R-:W-:Y:S01]  /*9590*/  @P3 FMUL.FTZ R13, R142, R21 ;  /* 0x000000158e0d3220 */ /* 0x000fe20000410000 */
[----:B------:R-:W-:Y:S01]  /*95a0*/  FMUL.FTZ R142, R16, R23 ;  /* 0x00000017108e7220 */ /* 0x000fe20000410000 */
[----:B------:R-:W-:Y:S01]  /*95b0*/  FMUL.FTZ R23, R91, R19 ;  /* 0x000000135b177220 */ /* 0x000fe20000410000 */
[----:B------:R-:W-:Y:S01]  /*95c0*/  MOV R19, RZ ;  /* 0x000000ff00137202 */ /* 0x000fe20000000f00 */
[----:B------:R-:W-:Y:S01]  /*95d0*/  FMUL.FTZ R21, R84, R21 ;  /* 0x0000001554157220 */ /* 0x000fe20000410000 */
[----:B------:R-:W-:Y:S02]  /*95e0*/  FMUL.FTZ R140, R142, UR4 ;  /* 0x000000048e8c7c20 */ /* 0x000fe40008410000 */
[----:B------:R-:W-:Y:S02]  /*95f0*/  FSEL R23, R23, RZ, P0 ;  /* 0x000000ff17177208 */ /* 0x000fe40000000000 */
[-C--:B------:R-:W-:Y:S01]  /*9600*/  @P2 FMUL.FTZ R19, R143, R140.reuse ;  /* 0x0000008c8f132220 */ /* 0x080fe20000410000 */
[----:B------:R-:W-:Y:S01]  /*9610*/  FMUL.FTZ R140, R85, R140 ;  /* 0x0000008c558c7220 */ /* 0x000fe20000410000 */
[----:B------:R-:W-:-:S02]  /*9620*/  FSEL R10, R21, RZ, P3 ;  /* 0x000000ff150a7208 */ /* 0x000fc40001800000 */
[----:B------:R-:W-:Y:S02]  /*9630*/  F2FP.BF16.F32.PACK_AB R21, R141, R20 ;  /* 0x000000148d15723e */ /* 0x000fe400000010ff */
[----:B------:R-:W-:Y:S02]  /*9640*/  FSEL R140, R140, RZ, P2 ;  /* 0x000000ff8c8c7208 */ /* 0x000fe40001000000 */
[----:B------:R-:W-:Y:S02]  /*9650*/  F2FP.BF16.F32.PACK_AB R23, R23, R11 ;  /* 0x0000000b1717723e */ /* 0x000fe400000010ff */
[----:B------:R-:W-:-:S07]  /*9660*/  F2FP.BF16.F32.PACK_AB R20, R140, R10 ;  /* 0x0000000a8c14723e */ /* 0x000fce00000010ff */
.L_x_5825:
        /* <DEDUP_REMOVED lines=13> */
[--C-:B------:R-:W-:Y:S01]  /*9740*/  FFMA.FTZ R2, R147, R2, R148.reuse ;  /* 0x0000000293027223 */ /* 0x100fe20000010094 */
[----:B------:R-:W-:Y:S01]  /*9750*/  FADD.FTZ R29, -R35, R29 ;  /* 0x0000001d231d7221 */ /* 0x000fe20000010100 */
[----:B------:R-:W-:Y:S01]  /*9760*/  LOP3.LUT P4, RZ, R153, 0xff, RZ, 0xc0, !PT ;  /* 0x000000ff99ff7812 */ /* 0x000fe2000788c0ff */
[----:B------:R-:W-:Y:S01]  /*9770*/  FMUL.FTZ R37, R17, R3 ;  /* 0x0000000311257220 */ /* 0x000fe20000410000 */
[--C-:B------:R-:W-:Y:S01]  /*9780*/  FFMA.FTZ R34, R147, R34, R148.reuse ;  /* 0x0000002293227223 */ /* 0x100fe20000010094 */
[----:B------:R-:W-:Y:S01]  /*9790*/  LOP3.LUT P5, RZ, R153, 0xff00, RZ, 0xc0, !PT ;  /* 0x0000ff0099ff7812 */ /* 0x000fe200078ac0ff */
[----:B------:R-:W-:Y:S01]  /*97a0*/  FMUL.FTZ R29, R17, R29 ;  /* 0x0000001d111d7220 */ /* 0x000fe20000410000 */
[----:B------:R-:W-:Y:S01]  /*97b0*/  FADD.FTZ R2, -R2, R7 ;  /* 0x0000000702027221 */ /* 0x000fe20000010100 */
[----:B------:R-:W-:Y:S01]  /*97c0*/  FFMA.FTZ R145, R147, R145, R148 ;  /* 0x0000009193917223 */ /* 0x000fe20000010094 */
[----:B------:R-:W-:Y:S01]  /*97d0*/  FMUL.FTZ R3, R37, R16 ;  /* 0x0000001025037220 */ /* 0x000fe20000410000 */
[----:B------:R-:W-:Y:S01]  /*97e0*/  FADD.FTZ R34, -R34, R27 ;  /* 0x0000001b22227221 */ /* 0x000fe20000010100 */
[----:B-----5:R-:W-:Y:S01]  /*97f0*/  @P3 PRMT R11, R21, 0x7632, R11 ;  /* 0x00007632150b3816 */ /* 0x020fe2000000000b */
[----:B------:R-:W-:-:S02]  /*9800*/  HFMA2 R8, -RZ, RZ, 0, 0 ;  /* 0x00000000ff087431 */ /* 0x000fc400000001ff */
[----:B------:R-:W-:Y:S01]  /*9810*/  FMUL.FTZ R27, R29, R16 ;  /* 0x000000101d1b7220 */ /* 0x000fe20000410000 */
[----:B------:R-:W-:Y:S01]  /*9820*/  FMUL.FTZ R38, R17, R2 ;  /* 0x0000000211267220 */ /* 0x000fe20000410000 */
[----:B------:R-:W-:Y:S01]  /*9830*/  @P2 SHF.L.U32 R10, R21, 0x10, RZ ;  /* 0x00000010150a2819 */ /* 0x000fe200000006ff */
[----:B------:R-:W-:Y:S01]  /*9840*/  FADD.FTZ R2, -R145, R30 ;  /* 0x0000001e91027221 */ /* 0x000fe20000010100 */
[----:B------:R-:W-:Y:S01]  /*9850*/  FMUL.FTZ R3, R3, UR4 ;  /* 0x0000000403037c20 */ /* 0x000fe20008410000 */
[----:B------:R-:W-:Y:S01]  /*9860*/  @P3 SHF.L.U32 R11, R11, 0x10, RZ ;  /* 0x000000100b0b3819 */ /* 0x000fe200000006ff */
[----:B------:R-:W-:Y:S01]  /*9870*/  FMUL.FTZ R27, R27, UR4 ;  /* 0x000000041b1b7c20 */ /* 0x000fe20008410000 */
[----:B------:R-:W-:Y:S01]  /*9880*/  FFMA.FTZ R39, R147, R5, R148 ;  /* 0x0000000593277223 */ /* 0x000fe20000010094 */
[----:B------:R-:W-:Y:S01]  /*9890*/  FMUL.FTZ R2, R17, R2 ;  /* 0x0000000211027220 */ /* 0x000fe20000410000 */
[----:B------:R-:W-:Y:S01]  /*98a0*/  @P2 FMUL.FTZ R8, R3, R10 ;  /* 0x0000000a03082220 */ /* 0x000fe20000410000 */
[----:B------:R-:W-:Y:S01]  /*98b0*/  LOP3.LUT P6, RZ, R153, 0xff0000, RZ, 0xc0, !PT ;  /* 0x00ff000099ff7812 */ /* 0x000fe200078cc0ff */
[-C--:B------:R-:W-:Y:S01]  /*98c0*/  FMUL.FTZ R7, R38, R16.reuse ;  /* 0x0000001026077220 */ /* 0x080fe20000410000 */
[----:B------:R-:W-:Y:S01]  /*98d0*/  MOV R10, RZ ;  /* 0x000000ff000a7202 */ /* 0x000fe20000000f00 */
[----:B------:R-:W-:Y:S01]  /*98e0*/  @P3 FMUL.FTZ R10, R27, R11 ;  /* 0x0000000b1b0a3220 */ /* 0x000fe20000410000 */
[----:B------:R-:W-:Y:S01]  /*98f0*/  @P4 SHF.L.U32 R14, R22, 0x10, RZ ;  /* 0x00000010160e4819 */ /* 0x000fe200000006ff */
[----:B------:R-:W-:Y:S01]  /*9900*/  FADD.FTZ R39, -R39, R6 ;  /* 0x0000000627277221 */ /* 0x000fe20000010100 */
[----:B------:R-:W-:Y:S01]  /*9910*/  ISETP.GE.U32.AND P0, PT, R152, RZ, PT ;  /* 0x000000ff9800720c */ /* 0x000fe20003f06070 */
[----:B------:R-:W-:Y:S01]  /*9920*/  HFMA2 R11, -RZ, RZ, 0, 0 ;  /* 0x00000000ff0b7431 */ /* 0x000fe200000001ff */
[----:B------:R-:W-:Y:S01]  /*9930*/  @P5 PRMT R22, R22, 0x7632, R22 ;  /* 0x0000763216165816 */ /* 0x000fe20000000016 */
[----:B------:R-:W-:Y:S01]  /*9940*/  FMUL.FTZ R21, R2, R16 ;  /* 0x0000001002157220 */ /* 0x000fe20000410000 */
[----:B------:R-:W-:Y:S01]  /*9950*/  FMUL.FTZ R7, R7, UR4 ;  /* 0x0000000407077c20 */ /* 0x000fe20008410000 */
[----:B------:R-:W-:Y:S01]  /*9960*/  ISETP.GE.U32.AND.EX P0, PT, R153, 0x1000000, PT, P0 ;  /* 0x010000009900780c */ /* 0x000fe20003f06100 */
[----:B------:R-:W-:Y:S01]  /*9970*/  FMUL.FTZ R39, R17, R39 ;  /* 0x0000002711277220 */ /* 0x000fe20000410000 */
[----:B------:R-:W-:Y:S01]  /*9980*/  @P5 SHF.L.U32 R22, R22, 0x10, RZ ;  /* 0x0000001016165819 */ /* 0x000fe200000006ff */
[----:B------:R-:W-:Y:S01]  /*9990*/  FMUL.FTZ R21, R21, UR4 ;  /* 0x0000000415157c20 */ /* 0x000fe20008410000 */
[--C-:B------:R-:W-:Y:S01]  /*99a0*/  FFMA.FTZ R33, R147, R33, R148.reuse ;  /* 0x0000002193217223 */ /* 0x100fe20000010094 */
[----:B------:R-:W-:Y:S01]  /*99b0*/  @P4 FMUL.FTZ R11, R7, R14 ;  /* 0x0000000e070b4220 */ /* 0x000fe20000410000 */
[----:B------:R-:W-:Y:S01]  /*99c0*/  FMUL.FTZ R6, R96, R7 ;  /* 0x0000000760067220 */ /* 0x000fe20000410000 */
[----:B------:R-:W-:Y:S01]  /*99d0*/  MOV R14, RZ ;  /* 0x000000ff000e7202 */ /* 0x000fe20000000f00 */
[----:B------:R-:W-:Y:S01]  /*99e0*/  FMUL.FTZ R7, R39, R16 ;  /* 0x0000001027077220 */ /* 0x000fe20000410000 */
[----:B------:R-:W-:Y:S01]  /*99f0*/  @P5 FMUL.FTZ R14, R21, R22 ;  /* 0x00000016150e5220 */ /* 0x000fe20000410000 */
[----:B------:R-:W-:Y:S01]  /*9a00*/  FADD.FTZ R31, -R33, R31 ;  /* 0x0000001f211f7221 */ /* 0x000fe20000010100 */
[----:B------:R-:W-:Y:S01]  /*9a10*/  FMUL.FTZ R5, R97, R21 ;  /* 0x0000001561057220 */ /* 0x000fe20000410000 */
[----:B------:R-:W-:Y:S01]  /*9a20*/  HFMA2 R21, -RZ, RZ, 0, 0 ;  /* 0x00000000ff157431 */ /* 0x000fe200000001ff */
[----:B------:R-:W-:Y:S01]  /*9a30*/  @P6 SHF.L.U32 R22, R23, 0x10, RZ ;  /* 0x0000001017166819 */ /* 0x000fe200000006ff */
[----:B------:R-:W-:Y:S01]  /*9a40*/  FMUL.FTZ R7, R7, UR4 ;  /* 0x0000000407077c20 */ /* 0x000fe20008410000 */
[----:B------:R-:W-:Y:S01]  /*9a50*/  FMUL.FTZ R31, R17, R31 ;  /* 0x0000001f111f7220 */ /* 0x000fe20000410000 */
[----:B------:R-:W-:Y:S01]  /*9a60*/  FFMA.FTZ R36, R147, R4, R148 ;  /* 0x0000000493247223 */ /* 0x000fe20000010094 */
[----:B------:R-:W-:Y:S01]  /*9a70*/  FSEL R6, R6, RZ, P4 ;  /* 0x000000ff06067208 */ /* 0x000fe20002000000 */
[----:B------:R-:W-:Y:S01]  /*9a80*/  @P6 FMUL.FTZ R21, R7, R22 ;  /* 0x0000001607156220 */ /* 0x000fe20000410000 */
[----:B------:R-:W-:Y:S01]  /*9a90*/  LOP3.LUT P4, RZ, R152, 0xff, RZ, 0xc0, !PT ;  /* 0x000000ff98ff7812 */ /* 0x000fe2000788c0ff */
[----:B------:R-:W-:Y:S01]  /*9aa0*/  FMUL.FTZ R22, R31, R16 ;  /* 0x000000101f167220 */ /* 0x000fe20000410000 */
[----:B------:R-:W-:Y:S01]  /*9ab0*/  @P0 PRMT R4, R23, 0x7632, R4 ;  /* 0x0000763217040816 */ /* 0x000fe20000000004 */
[----:B------:R-:W-:Y:S01]  /*9ac0*/  FADD.FTZ R36, -R36, R9 ;  /* 0x0000000924247221 */ /* 0x000fe20000010100 */
[----:B------:R-:W-:Y:S01]  /*9ad0*/  FSEL R5, R5, RZ, P5 ;  /* 0x000000ff05057208 */ /* 0x000fe20002800000 */
[----:B------:R-:W-:Y:S01]  /*9ae0*/  FMUL.FTZ R22, R22, UR4 ;  /* 0x0000000416167c20 */ /* 0x000fe20008410000 */
[----:B------:R-:W-:Y:S01]  /*9af0*/  @P0 SHF.L.U32 R4, R4, 0x10, RZ ;  /* 0x0000001004040819 */ /* 0x000fe200000006ff */
[C---:B------:R-:W-:Y:S01]  /*9b00*/  FMUL.FTZ R36, R17.reuse, R36 ;  /* 0x0000002411247220 */ /* 0x040fe20000410000 */
[----:B------:R-:W-:Y:S01]  /*9b10*/  LOP3.LUT P5, RZ, R152, 0xff00, RZ, 0xc0, !PT ;  /* 0x0000ff0098ff7812 */ /* 0x000fe200078ac0ff */
[----:B------:R-:W-:Y:S01]  /*9b20*/  FMUL.FTZ R34, R17, R34 ;  /* 0x0000002211227220 */ /* 0x000fe20000410000 */
[----:B------:R-:W-:Y:S01]  /*9b30*/  MOV R17, RZ ;  /* 0x000000ff00117202 */ /* 0x000fe20000000f00 */
[----:B------:R-:W-:Y:S01]  /*9b40*/  @P0 FMUL.FTZ R17, R22, R4 ;  /* 0x0000000416110220 */ /* 0x000fe20000410000 */
[----:B------:R-:W-:Y:S01]  /*9b50*/  FMUL.FTZ R4, R36, R16 ;  /* 0x0000001024047220 */ /* 0x000fe20000410000 */
[----:B------:R-:W-:Y:S01]  /*9b60*/  HFMA2 R9, -RZ, RZ, 0, 0 ;  /* 0x00000000ff097431 */ /* 0x000fe200000001ff */
[----:B------:R-:W-:Y:S01]  /*9b70*/  @P4 SHF.L.U32 R23, R20, 0x10, RZ ;  /* 0x0000001014174819 */ /* 0x000fe200000006ff */
[----:B------:R-:W-:Y:S01]  /*9b80*/  FMUL.FTZ R7, R98, R7 ;  /* 0x0000000762077220 */ /* 0x000fe20000410000 */
[----:B------:R-:W-:Y:S01]  /*9b90*/  FMUL.FTZ R4, R4, UR4 ;  /* 0x0000000404047c20 */ /* 0x000fe20008410000 */
[----:B------:R-:W-:Y:S01]  /*9ba0*/  FMUL.FTZ R22, R99, R22 ;  /* 0x0000001663167220 */ /* 0x000fe20000410000 */
[----:B------:R-:W-:Y:S01]  /*9bb0*/  FMUL.FTZ R3, R94, R3 ;  /* 0x000000035e037220 */ /* 0x000fe20000410000 */
[----:B------:R-:W-:Y:S01]  /*9bc0*/  FMUL.FTZ R27, R95, R27 ;  /* 0x0000001b5f1b7220 */ /* 0x000fe20000410000 */
[----:B------:R-:W-:Y:S01]  /*9bd0*/  @P4 FMUL.FTZ R9, R4, R23 ;  /* 0x0000001704094220 */ /* 0x000fe20000410000 */
[----:B------:R-:W-:Y:S01]  /*9be0*/  @P5 PRMT R23, R20, 0x7632, R23 ;  /* 0x0000763214175816 */ /* 0x000fe20000000017 */
[----:B------:R-:W-:Y:S01]  /*9bf0*/  FMUL.FTZ R20, R34, R16 ;  /* 0x0000001022147220 */ /* 0x000fe20000410000 */
[----:B------:R-:W-:Y:S01]  /*9c00*/  MOV R16, RZ ;  /* 0x000000ff00107202 */ /* 0x000fe20000000f00 */
[----:B------:R-:W-:Y:S01]  /*9c10*/  FMUL.FTZ R4, R92, R4 ;  /* 0x000000045c047220 */ /* 0x000fe20000410000 */
[----:B------:R-:W-:Y:S01]  /*9c20*/  @P5 SHF.L.U32 R23, R23, 0x10, RZ ;  /* 0x0000001017175819 */ /* 0x000fe200000006ff */
[----:B------:R-:W-:Y:S01]  /*9c30*/  FMUL.FTZ R20, R20, UR4 ;  /* 0x0000000414147c20 */ /* 0x000fe20008410000 */
[----:B------:R-:W-:-:S02]  /*9c40*/  F2FP.BF16.F32.PACK_AB R6, R5, R6 ;  /* 0x000000060506723e */ /* 0x000fc400000010ff */
[----:B------:R-:W-:Y:S01]  /*9c50*/  FSEL R7, R7, RZ, P6 ;  /* 0x000000ff07077208 */ /* 0x000fe20003000000 */
[----:B------:R-:W-:Y:S01]  /*9c60*/  @P5 FMUL.FTZ R16, R20, R23 ;  /* 0x0000001714105220 */ /* 0x000fe20000410000 */
[----:B------:R-:W-:Y:S01]  /*9c70*/  FMUL.FTZ R20, R93, R20 ;  /* 0x000000145d147220 */ /* 0x000fe20000410000 */
        /* <DEDUP_REMOVED lines=10> */
[----:B------:R-:W-:-:S02]  /*9d20*/  F2FP.BF16.F32.PACK_AB R5, R5, R3 ;  /* 0x000000030505723e */ /* 0x000fc400000010ff */
[----:B------:R-:W-:Y:S01]  /*9d30*/  F2FP.BF16.F32.PACK_AB R4, R20, R4 ;  /* 0x000000041404723e */ /* 0x000fe200000010ff */
[----:B------:R-:W-:Y:S06]  /*9d40*/  BRA `(.L_x_5827) ;  /* 0x0000000400847947 */ /* 0x000fec0003800000 */
.L_x_5826:
[C-C-:B------:R-:W-:Y:S01]  /*9d50*/  FFMA.FTZ R3, R147.reuse, R3, R148.reuse ;  /* 0x0000000393037223 */ /* 0x140fe20000010094 */
[C---:B------:R-:W-:Y:S01]  /*9d60*/  LOP3.LUT P4, RZ, R152.reuse, 0xff000000, RZ, 0xc0, !PT ;  /* 0xff00000098ff7812 */ /* 0x040fe2000788c0ff */
[----:B------:R-:W-:Y:S01]  /*9d70*/  FFMA.FTZ R35, R147, R35, R148 ;  /* 0x0000002393237223 */ /* 0x000fe20000010094 */
[----:B------:R-:W-:Y:S01]  /*9d80*/  LOP3.LUT P5, RZ, R152, 0xff0000, RZ, 0xc0, !PT ;  /* 0x00ff000098ff7812 */ /* 0x000fe200078ac0ff */
[----:B------:R-:W-:Y:S01]  /*9d90*/  FADD.FTZ R3, -R3, R8 ;  /* 0x0000000803037221 */ /* 0x000fe20000010100 */
[----:B------:R-:W-:Y:S01]  /*9da0*/  FFMA.FTZ R2, R147, R2, R148 ;  /* 0x0000000293027223 */ /* 0x000fe20000010094 */
[----:B------:R-:W-:Y:S01]  /*9db0*/  FADD.FTZ R29, -R35, R29 ;  /* 0x0000001d231d7221 */ /* 0x000fe20000010100 */
[----:B------:R-:W-:Y:S01]  /*9dc0*/  LOP3.LUT P0, RZ, R153, 0xff, RZ, 0xc0, !PT ;  /* 0x000000ff99ff7812 */ /* 0x000fe2000780c0ff */
[C---:B------:R-:W-:Y:S01]  /*9dd0*/  FMUL.FTZ R3, R17.reuse, R3 ;  /* 0x0000000311037220 */ /* 0x040fe20000410000 */
[----:B------:R-:W-:Y:S01]  /*9de0*/  FADD.FTZ R2, -R2, R7 ;  /* 0x0000000702027221 */ /* 0x000fe20000010100 */
[----:B------:R-:W-:Y:S01]  /*9df0*/  FMUL.FTZ R29, R17, R29 ;  /* 0x0000001d111d7220 */ /* 0x000fe20000410000 */
[----:B------:R-:W-:-:S02]  /*9e00*/  HFMA2 R8, -RZ, RZ, 0, 0 ;  /* 0x00000000ff087431 */ /* 0x000fc400000001ff */
[C---:B------:R-:W-:Y:S01]  /*9e10*/  FMUL.FTZ R3, R16.reuse, R3 ;  /* 0x0000000310037220 */ /* 0x040fe20000410000 */
[----:B------:R-:W-:Y:S01]  /*9e20*/  LOP3.LUT P3, RZ, R153, 0xff00, RZ, 0xc0, !PT ;  /* 0x0000ff0099ff7812 */ /* 0x000fe2000786c0ff */
[----:B------:R-:W-:Y:S01]  /*9e30*/  FMUL.FTZ R29, R16, R29 ;  /* 0x0000001d101d7220 */ /* 0x000fe20000410000 */
[----:B-----5:R-:W-:Y:S01]  /*9e40*/  @P4 PRMT R11, R21, 0x7632, R11 ;  /* 0x00007632150b4816 */ /* 0x020fe2000000000b */
[----:B------:R-:W-:Y:S01]  /*9e50*/  FMUL.FTZ R3, R3, UR4 ;  /* 0x0000000403037c20 */ /* 0x000fe20008410000 */
[----:B------:R-:W-:Y:S01]  /*9e60*/  @P5 SHF.L.U32 R10, R21, 0x10, RZ ;  /* 0x00000010150a5819 */ /* 0x000fe200000006ff */
[----:B------:R-:W-:Y:S01]  /*9e70*/  FMUL.FTZ R2, R17, R2 ;  /* 0x0000000211027220 */ /* 0x000fe20000410000 */
[----:B------:R-:W-:Y:S01]  /*9e80*/  @P4 SHF.L.U32 R11, R11, 0x10, RZ ;  /* 0x000000100b0b4819 */ /* 0x000fe200000006ff */
[----:B------:R-:W-:Y:S01]  /*9e90*/  FMUL.FTZ R29, R29, UR4 ;  /* 0x000000041d1d7c20 */ /* 0x000fe20008410000 */
[----:B------:R-:W-:Y:S01]  /*9ea0*/  FFMA.FTZ R145, R147, R145, R148 ;  /* 0x0000009193917223 */ /* 0x000fe20000010094 */
[----:B------:R-:W-:Y:S01]  /*9eb0*/  @P5 FMUL.FTZ R8, R10, R3 ;  /* 0x000000030a085220 */ /* 0x000fe20000410000 */
[----:B------:R-:W-:Y:S01]  /*9ec0*/  MOV R10, RZ ;  /* 0x000000ff000a7202 */ /* 0x000fe20000000f00 */
[----:B------:R-:W-:Y:S01]  /*9ed0*/  FMUL.FTZ R2, R16, R2 ;  /* 0x0000000210027220 */ /* 0x000fe20000410000 */
[----:B------:R-:W-:Y:S01]  /*9ee0*/  @P4 FMUL.FTZ R10, R11, R29 ;  /* 0x0000001d0b0a4220 */ /* 0x000fe20000410000 */
[----:B------:R-:W-:Y:S01]  /*9ef0*/  FADD.FTZ R30, -R145, R30 ;  /* 0x0000001e911e7221 */ /* 0x000fe20000010100 */
[----:B------:R-:W-:Y:S01]  /*9f00*/  HFMA2 R11, -RZ, RZ, 0, 0 ;  /* 0x00000000ff0b7431 */ /* 0x000fe200000001ff */
[----:B------:R-:W-:Y:S01]  /*9f10*/  @P0 SHF.L.U32 R7, R22, 0x10, RZ ;  /* 0x0000001016070819 */ /* 0x000fe200000006ff */
[----:B------:R-:W-:Y:S01]  /*9f20*/  FMUL.FTZ R2, R2, UR4 ;  /* 0x0000000402027c20 */ /* 0x000fe20008410000 */
[----:B------:R-:W-:Y:S01]  /*9f30*/  FFMA.FTZ R5, R147, R5, R148 ;  /* 0x0000000593057223 */ /* 0x000fe20000010094 */
[----:B------:R-:W-:Y:S01]  /*9f40*/  FMUL.FTZ R30, R17, R30 ;  /* 0x0000001e111e7220 */ /* 0x000fe20000410000 */
[----:B------:R-:W-:Y:S01]  /*9f50*/  LOP3.LUT P2, RZ, R153, 0xff0000, RZ, 0xc0, !PT ;  /* 0x00ff000099ff7812 */ /* 0x000fe2000784c0ff */
[----:B------:R-:W-:Y:S01]  /*9f60*/  @P0 FMUL.FTZ R11, R7, R2 ;  /* 0x00000002070b0220 */ /* 0x000fe20000410000 */
[----:B------:R-:W-:Y:S01]  /*9f70*/  @P3 PRMT R21, R22, 0x7632, R21 ;  /* 0x0000763216153816 */ /* 0x000fe20000000015 */
[----:B------:R-:W-:Y:S01]  /*9f80*/  FADD.FTZ R5, -R5, R6 ;  /* 0x0000000605057221 */ /* 0x000fe20000010100 */
[----:B------:R-:W-:Y:S01]  /*9f90*/  FMUL.FTZ R7, R16, R30 ;  /* 0x0000001e10077220 */ /* 0x000fe20000410000 */
[----:B------:R-:W-:Y:S01]  /*9fa0*/  MOV R14, RZ ;  /* 0x000000ff000e7202 */ /* 0x000fe20000000f00 */
[----:B------:R-:W-:Y:S01]  /*9fb0*/  FMUL.FTZ R2, R96, R2 ;  /* 0x0000000260027220 */ /* 0x000fe20000410000 */
[----:B------:R-:W-:Y:S01]  /*9fc0*/  @P3 SHF.L.U32 R21, R21, 0x10, RZ ;  /* 0x0000001015153819 */ /* 0x000fe200000006ff */
[----:B------:R-:W-:Y:S01]  /*9fd0*/  FMUL.FTZ R5, R17, R5 ;  /* 0x0000000511057220 */ /* 0x000fe20000410000 */
[----:B------:R-:W-:Y:S01]  /*9fe0*/  FMUL.FTZ R7, R7, UR4 ;  /* 0x0000000407077c20 */ /* 0x000fe20008410000 */
[C-C-:B------:R-:W-:Y:S01]  /*9ff0*/  FFMA.FTZ R4, R147.reuse, R4, R148.reuse ;  /* 0x0000000493047223 */ /* 0x140fe20000010094 */
[--C-:B------:R-:W-:Y:S01]  /*a000*/  FFMA.FTZ R34, R147, R34, R148.reuse ;  /* 0x0000002293227223 */ /* 0x100fe20000010094 */
[----:B------:R-:W-:Y:S01]  /*a010*/  FMUL.FTZ R5, R16, R5 ;  /* 0x0000000510057220 */ /* 0x000fe20000410000 */
[----:B------:R-:W-:Y:S01]  /*a020*/  @P3 FMUL.FTZ R14, R21, R7 ;  /* 0x00000007150e3220 */ /* 0x000fe20000410000 */
[----:B------:R-:W-:Y:S01]  /*a030*/  HFMA2 R21, -RZ, RZ, 0, 0 ;  /* 0x00000000ff157431 */ /* 0x000fe200000001ff */
[----:B------:R-:W-:Y:S01]  /*a040*/  @P2 SHF.L.U32 R6, R23, 0x10, RZ ;  /* 0x0000001017062819 */ /* 0x000fe200000006ff */
[----:B------:R-:W-:Y:S01]  /*a050*/  FMUL.FTZ R5, R5, UR4 ;  /* 0x0000000405057c20 */ /* 0x000fe20008410000 */
[----:B------:R-:W-:Y:S01]  /*a060*/  FFMA.FTZ R33, R147, R33, R148 ;  /* 0x0000002193217223 */ /* 0x000fe20000010094 */
[----:B------:R-:W-:Y:S01]  /*a070*/  FADD.FTZ R4, -R4, R9 ;  /* 0x0000000904047221 */ /* 0x000fe20000010100 */
[----:B------:R-:W-:Y:S01]  /*a080*/  FSEL R2, R2, RZ, P0 ;  /* 0x000000ff02027208 */ /* 0x000fe20000000000 */
[----:B------:R-:W-:Y:S01]  /*a090*/  @P2 FMUL.FTZ R21, R6, R5 ;  /* 0x0000000506152220 */ /* 0x000fe20000410000 */
[----:B------:R-:W-:Y:S01]  /*a0a0*/  FMUL.FTZ R6, R97, R7 ;  /* 0x0000000761067220 */ /* 0x000fe20000410000 */
[----:B------:R-:W-:Y:S01]  /*a0b0*/  FMUL.FTZ R7, R98, R5 ;  /* 0x0000000562077220 */ /* 0x000fe20000410000 */
[----:B------:R-:W-:Y:S01]  /*a0c0*/  FADD.FTZ R27, -R34, R27 ;  /* 0x0000001b221b7221 */ /* 0x000fe20000010100 */
[----:B------:R-:W-:Y:S01]  /*a0d0*/  ISETP.GE.U32.AND P0, PT, R152, RZ, PT ;  /* 0x000000ff9800720c */ /* 0x000fe20003f06070 */
[----:B------:R-:W-:Y:S01]  /*a0e0*/  FADD.FTZ R33, -R33, R31 ;  /* 0x0000001f21217221 */ /* 0x000fe20000010100 */
[----:B------:R-:W-:Y:S01]  /*a0f0*/  FSEL R6, R6, RZ, P3 ;  /* 0x000000ff06067208 */ /* 0x000fe20001800000 */
[----:B------:R-:W-:Y:S01]  /*a100*/  FMUL.FTZ R4, R17, R4 ;  /* 0x0000000411047220 */ /* 0x000fe20000410000 */
[----:B------:R-:W-:Y:S01]  /*a110*/  FSEL R7, R7, RZ, P2 ;  /* 0x000000ff07077208 */ /* 0x000fe20001000000 */
[C---:B------:R-:W-:Y:S01]  /*a120*/  FMUL.FTZ R33, R17.reuse, R33 ;  /* 0x0000002111217220 */ /* 0x040fe20000410000 */
[C---:B------:R-:W-:Y:S01]  /*a130*/  LOP3.LUT P2, RZ, R152.reuse, 0xff00, RZ, 0xc0, !PT ;  /* 0x0000ff0098ff7812 */ /* 0x040fe2000784c0ff */
[----:B------:R-:W-:Y:S01]  /*a140*/  FMUL.FTZ R5, R17, R27 ;  /* 0x0000001b11057220 */ /* 0x000fe20000410000 */
[----:B------:R-:W-:Y:S01]  /*a150*/  LOP3.LUT P3, RZ, R152, 0xff, RZ, 0xc0, !PT ;  /* 0x000000ff98ff7812 */ /* 0x000fe2000786c0ff */
[C---:B------:R-:W-:Y:S01]  /*a160*/  FMUL.FTZ R4, R16.reuse, R4 ;  /* 0x0000000410047220 */ /* 0x040fe20000410000 */
[----:B------:R-:W-:Y:S01]  /*a170*/  ISETP.GE.U32.AND.EX P0, PT, R153, 0x1000000, PT, P0 ;  /* 0x010000009900780c */ /* 0x000fe20003f06100 */
[C---:B------:R-:W-:Y:S01]  /*a180*/  FMUL.FTZ R33, R16.reuse, R33 ;  /* 0x0000002110217220 */ /* 0x040fe20000410000 */
[----:B------:R-:W-:Y:S01]  /*a190*/  FMUL.FTZ R5, R16, R5 ;  /* 0x0000000510057220 */ /* 0x000fe20000410000 */
[----:B------:R-:W-:-:S02]  /*a1a0*/  HFMA2 R9, -RZ, RZ, 0, 0 ;  /* 0x00000000ff097431 */ /* 0x000fc400000001ff */
[----:B------:R-:W-:Y:S01]  /*a1b0*/  FMUL.FTZ R4, R4, UR4 ;  /* 0x0000000404047c20 */ /* 0x000fe20008410000 */
[----:B------:R-:W-:Y:S01]  /*a1c0*/  FMUL.FTZ R33, R33, UR4 ;  /* 0x0000000421217c20 */ /* 0x000fe20008410000 */
[----:B------:R-:W-:Y:S01]  /*a1d0*/  FMUL.FTZ R5, R5, UR4 ;  /* 0x0000000405057c20 */ /* 0x000fe20008410000 */
[----:B------:R-:W-:Y:S01]  /*a1e0*/  FMUL.FTZ R3, R94, R3 ;  /* 0x000000035e037220 */ /* 0x000fe20000410000 */
[----:B------:R-:W-:Y:S01]  /*a1f0*/  FMUL.FTZ R29, R95, R29 ;  /* 0x0000001d5f1d7220 */ /* 0x000fe20000410000 */
[C---:B------:R-:W-:Y:S02]  /*a200*/  @P2 PRMT R22, R20.reuse, 0x7632, R22 ;  /* 0x0000763214162816 */ /* 0x040fe40000000016 */
[----:B------:R-:W-:Y:S01]  /*a210*/  @P3 SHF.L.U32 R16, R20, 0x10, RZ ;  /* 0x0000001014103819 */ /* 0x000fe200000006ff */
[----:B------:R-:W-:Y:S01]  /*a220*/  FMUL.FTZ R20, R99, R33 ;  /* 0x0000002163147220 */ /* 0x000fe20000410000 */
[----:B------:R-:W-:Y:S02]  /*a230*/  @P2 SHF.L.U32 R22, R22, 0x10, RZ ;  /* 0x0000001016162819 */ /* 0x000fe400000006ff */
[----:B------:R-:W-:Y:S01]  /*a240*/  @P0 PRMT R23, R23, 0x7632, R23 ;  /* 0x0000763217170816 */ /* 0x000fe20000000017 */
[-C--:B------:R-:W-:Y:S01]  /*a250*/  @P3 FMUL.FTZ R9, R16, R4.reuse ;  /* 0x0000000410093220 */ /* 0x080fe20000410000 */
[----:B------:R-:W-:Y:S01]  /*a260*/  MOV R16, RZ ;  /* 0x000000ff00107202 */ /* 0x000fe20000000f00 */
[-C--:B------:R-:W-:Y:S01]  /*a270*/  @P2 FMUL.FTZ R16, R22, R5.reuse ;  /* 0x0000000516102220 */ /* 0x080fe20000410000 */
[----:B------:R-:W-:Y:S01]  /*a280*/  FMUL.FTZ R4, R92, R4 ;  /* 0x000000045c047220 */ /* 0x000fe20000410000 */
[----:B------:R-:W-:Y:S01]  /*a290*/  FMUL.FTZ R5, R93, R5 ;  /* 0x000000055d057220 */ /* 0x000fe20000410000 */
[----:B------:R-:W-:-:S02]  /*a2a0*/  @P0 SHF.L.U32 R23, R23, 0x10, RZ ;  /* 0x0000001017170819 */ /* 0x000fc400000006ff */
[----:B------:R-:W-:Y:S02]  /*a2b0*/  F2FP.BF16.F32.PACK_AB R6, R6, R2 ;  /* 0x000000020606723e */ /* 0x000fe400000010ff */
[----:B------:R-:W-:Y:S02]  /*a2c0*/  FSEL R20, R20, RZ, P0 ;  /* 0x000000ff14147208 */ /* 0x000fe40000000000 */
[----:B------:R-:W-:Y:S02]  /*a2d0*/  FSEL R3, R3, RZ, P5 ;  /* 0x000000ff03037208 */ /* 0x000fe40002800000 */
[----:B------:R-:W-:Y:S02]  /*a2e0*/  FSEL R29, R29, RZ, P4 ;  /* 0x000000ff1d1d7208 */ /* 0x000fe40002000000 */
[----:B------:R-:W-:Y:S02]  /*a2f0*/  FSEL R4, R4, RZ, P3 ;  /* 0x000000ff04047208 */ /* 0x000fe40001800000 */
[----:B------:R-:W-:-:S02]  /*a300*/  FSEL R2, R5, RZ, P2 ;  /* 0x000000ff05027208 */ /* 0x000fc40001000000 */
[----:B------:R-:W-:Y:S01]  /*a310*/  MOV R17, RZ ;  /* 0x000000ff00117202 */ /* 0x000fe20000000f00 */
[----:B------:R-:W-:Y:S01]  /*a320*/  @P0 FMUL.FTZ R17, R23, R33 ;  /* 0x0000002117110220 */ /* 0x000fe20000410000 */
[----:B------:R-:W-:Y:S02]  /*a330*/  F2FP.BF16.F32.PACK_AB R7, R20, R7 ;  /* 0x000000071407723e */ /* 0x000fe400000010ff */
[----:B------:R-:W-:Y:S02]  /*a340*/  F2FP.BF16.F32.PACK_AB R5, R29, R3 ;  /* 0x000000031d05723e */ /* 0x000fe400000010ff */
[----:B------:R-:W-:-:S07]  /*a350*/  F2FP.BF16.F32.PACK_AB R4, R2, R4 ;  /* 0x000000040204723e */ /* 0x000fce00000010ff */
.L_x_5827:
[----:B------:R-:W0:Y:S02]  /*a360*/  @P1 LDC.64 R2, c[0x0][0x478] ;  /* 0x00011e00ff021b82 */ /* 0x000e240000000a00 */
[----:B0-----:R-:W-:-:S05]  /*a370*/  @P1 IMAD.WIDE.U32 R2, R15, 0x10, R2 ;  /* 0x000000100f021825 */ /* 0x001fca00078e0002 */
[----:B------:R0:W-:Y:S02]  /*a380*/  @P1 STG.E.128 desc[UR6][R2.64], R36 ;  /* 0x0000002402001986 */ /* 0x0001e4000c101d06 */
[----:B0-----:R-:W-:-:S05]  /*a390*/  IMAD.WIDE.U32 R2, R15, 0x10, R202 ;  /* 0x000000100f027825 */ /* 0x001fca00078e00ca */
[----:B------:R1:W-:Y:S01]  /*a3a0*/  STG.E.128 desc[UR6][R2.64], R4 ;  /* 0x0000000402007986 */ /* 0x0003e2000c101d06 */
[----:B------:R-:W-:Y:S05]  /*a3b0*/  BRA `(.L_x_5828) ;  /* 0x0000004800207947 */ /* 0x000fea0003800000 */
.L_x_5817:
[----:B---3--:R-:W0:Y:S02]  /*a3c0*/  LDC.64 R210, c[0x0][0x390] ;  /* 0x0000e400ffd27b82 */ /* 0x008e240000000a00 */
[----:B0-----:R-:W-:-:S06]  /*a3d0*/  IMAD.WIDE.U32 R140, R200, 0x10, R210 ;  /* 0x00000010c88c7825 */ /* 0x001fcc00078e00d2 */
[----:B------:R-:W5:Y:S01]  /*a3e0*/  LDG.E.128 R140, desc[UR6][R140.64] ;  /* 0x000000068c8c7981 */ /* 0x000f62000c1e1d00 */
[----:B------:R-:W-:-:S04]  /*a3f0*/  UISETP.NE.U32.AND UP0, UPT, UR16, URZ, UPT ;  /* 0x000000ff1000728c */ /* 0x000fc8000bf05070 */
[----:B------:R-:W-:-:S09]  /*a400*/  UISETP.NE.AND.EX UP0, UPT, UR17, URZ, UPT, UP0 ;  /* 0x000000ff1100728c */ /* 0x000fd2000bf05300 */
[----:B------:R-:W-:Y:S05]  /*a410*/  BRA.U UP0, `(.L_x_5829) ;  /* 0x0000000500bc7547 */ /* 0x000fea000b800000 */
[--C-:B------:R-:W-:Y:S01]  /*a420*/  FFMA.FTZ R157, R147, R157, R148.reuse ;  /* 0x0000009d939d7223 */ /* 0x100fe20000010094 */
[----:B------:R-:W-:Y:S01]  /*a430*/  LOP3.LUT P0, RZ, R183, 0xff, RZ, 0xc0, !PT ;  /* 0x000000ffb7ff7812 */ /* 0x000fe2000780c0ff */
[C-C-:B------:R-:W-:Y:S01]  /*a440*/  FFMA.FTZ R202, R147.reuse, R202, R148.reuse ;  /* 0x000000ca93ca7223 */ /* 0x140fe20000010094 */
[--C-:B------:R-:W-:Y:S01]  /*a450*/  FFMA.FTZ R150, R147, R150, R148.reuse ;  /* 0x0000009693967223 */ /* 0x100fe20000010094 */
[----:B------:R-:W-:Y:S01]  /*a460*/  FADD.FTZ R157, -R157, R151 ;  /* 0x000000979d9d7221 */ /* 0x000fe20000010100 */
[----:B------:R-:W-:Y:S01]  /*a470*/  SHF.L.U32 R151, R58, 0x10, RZ ;  /* 0x000000103a977819 */ /* 0x000fe200000006ff */
[----:B------:R-:W-:Y:S01]  /*a480*/  FFMA.FTZ R204, R147, R204, R148 ;  /* 0x000000cc93cc7223 */ /* 0x000fe20000010094 */
[----:B------:R-:W-:Y:S01]  /*a490*/  LOP3.LUT P5, RZ, R183, 0xff0000, RZ, 0xc0, !PT ;  /* 0x00ff0000b7ff7812 */ /* 0x000fe200078ac0ff */
[----:B------:R-:W-:Y:S01]  /*a4a0*/  FADD.FTZ R156, -R202, R156 ;  /* 0x0000009cca9c7221 */ /* 0x000fe20000010100 */
[----:B------:R-:W-:Y:S01]  /*a4b0*/  UMOV UR4, UR5 ;  /* 0x0000000500047c82 */ /* 0x000fe20008000000 */
[----:B-----5:R-:W-:Y:S01]  /*a4c0*/  FFMA.FTZ R151, R17, R157, R151 ;  /* 0x0000009d11977223 */ /* 0x020fe20000010097 */
[----:B------:R-:W-:Y:S01]  /*a4d0*/  SHF.L.U32 R157, R59, 0x10, RZ ;  /* 0x000000103b9d7819 */ /* 0x000fe200000006ff */
[----:B------:R-:W-:Y:S01]  /*a4e0*/  FADD.FTZ R149, -R150, R149 ;  /* 0x0000009596957221 */ /* 0x000fe20000010100 */
[--C-:B------:R-:W-:Y:S01]  /*a4f0*/  FFMA.FTZ R0, R147, R0, R148.reuse ;  /* 0x0000000093007223 */ /* 0x100fe20000010094 */
[----:B------:R-:W-:Y:S01]  /*a500*/  FMUL.FTZ R151, R151, R16 ;  /* 0x0000001097977220 */ /* 0x000fe20000410000 */
[----:B------:R-:W-:Y:S01]  /*a510*/  FFMA.FTZ R150, R147, R206, R148 ;  /* 0x000000ce93967223 */ /* 0x000fe20000010094 */
[----:B------:R-:W-:Y:S01]  /*a520*/  FADD.FTZ R203, -R204, R203 ;  /* 0x000000cbcccb7221 */ /* 0x000fe20000010100 */
[----:B------:R-:W-:Y:S01]  /*a530*/  FFMA.FTZ R156, R17, R156, R157 ;  /* 0x0000009c119c7223 */ /* 0x000fe2000001009d */
[----:B------:R-:W-:Y:S01]  /*a540*/  FMUL.FTZ R204, R151, UR4 ;  /* 0x0000000497cc7c20 */ /* 0x000fe20008410000 */
[----:B------:R-:W-:Y:S01]  /*a550*/  HFMA2 R151, -RZ, RZ, 0, 0 ;  /* 0x00000000ff977431 */ /* 0x000fe200000001ff */
[----:B------:R-:W-:Y:S01]  /*a560*/  @P0 SHF.L.U32 R157, R142, 0x10, RZ ;  /* 0x000000108e9d0819 */ /* 0x000fe200000006ff */
[----:B------:R-:W-:Y:S01]  /*a570*/  FADD.FTZ R0, -R0, R158 ;  /* 0x0000009e00007221 */ /* 0x000fe20000010100 */
[----:B------:R-:W-:Y:S01]  /*a580*/  FADD.FTZ R150, -R150, R205 ;  /* 0x000000cd96967221 */ /* 0x000fe20000010100 */
[----:B------:R-:W-:Y:S01]  /*a590*/  SHF.L.U32 R158, R56, 0x10, RZ ;  /* 0x00000010389e7819 */ /* 0x000fe200000006ff */
[----:B------:R-:W-:Y:S01]  /*a5a0*/  FMUL.FTZ R156, R156, R16 ;  /* 0x000000109c9c7220 */ /* 0x000fe20000410000 */
[----:B------:R-:W-:Y:S01]  /*a5b0*/  SHF.L.U32 R205, R57, 0x10, RZ ;  /* 0x0000001039cd7819 */ /* 0x000fe200000006ff */
[----:B------:R-:W-:Y:S01]  /*a5c0*/  @P0 FMUL.FTZ R151, R204, R157 ;  /* 0x0000009dcc970220 */ /* 0x000fe20000410000 */
[----:B------:R-:W-:Y:S01]  /*a5d0*/  LOP3.LUT P4, RZ, R182, 0xff, RZ, 0xc0, !PT ;  /* 0x000000ffb6ff7812 */ /* 0x000fe2000788c0ff */
[----:B------:R-:W-:Y:S01]  /*a5e0*/  FMUL.FTZ R157, R156, UR4 ;  /* 0x000000049c9d7c20 */ /* 0x000fe20008410000 */
[----:B------:R-:W-:Y:S01]  /*a5f0*/  LOP3.LUT P3, RZ, R182, 0xff0000, RZ, 0xc0, !PT ;  /* 0x00ff0000b6ff7812 */ /* 0x000fe2000786c0ff */
[----:B------:R-:W-:Y:S01]  /*a600*/  FFMA.FTZ R0, R17, R0, R158 ;  /* 0x0000000011007223 */ /* 0x000fe2000001009e */
[----:B------:R-:W-:Y:S01]  /*a610*/  @P5 SHF.L.U32 R202, R143, 0x10, RZ ;  /* 0x000000108fca5819 */ /* 0x000fe200000006ff */
[----:B------:R-:W-:Y:S01]  /*a620*/  FFMA.FTZ R149, R17, R149, R205 ;  /* 0x0000009511957223 */ /* 0x000fe200000100cd */
[----:B------:R-:W-:Y:S01]  /*a630*/  MOV R156, RZ ;  /* 0x000000ff009c7202 */ /* 0x000fe20000000f00 */
[----:B------:R-:W-:Y:S01]  /*a640*/  FMUL.FTZ R204, R64, R204 ;  /* 0x000000cc40cc7220 */ /* 0x000fe20000410000 */
[--C-:B------:R-:W-:Y:S01]  /*a650*/  FFMA.FTZ R208, R147, R208, R148.reuse ;  /* 0x000000d093d07223 */ /* 0x100fe20000010094 */
[----:B------:R-:W-:Y:S01]  /*a660*/  @P5 FMUL.FTZ R156, R157, R202 ;  /* 0x000000ca9d9c5220 */ /* 0x000fe20000410000 */
[-C--:B------:R-:W-:Y:S01]  /*a670*/  FMUL.FTZ R0, R0, R16.reuse ;  /* 0x0000001000007220 */ /* 0x080fe20000410000 */
[----:B------:R-:W-:Y:S01]  /*a680*/  FMUL.FTZ R149, R149, R16 ;  /* 0x0000001095957220 */ /* 0x000fe20000410000 */
[----:B------:R-:W-:Y:S01]  /*a690*/  FMUL.FTZ R157, R66, R157 ;  /* 0x0000009d429d7220 */ /* 0x000fe20000410000 */
[----:B------:R-:W-:Y:S01]  /*a6a0*/  FADD.FTZ R208, -R208, R207 ;  /* 0x000000cfd0d07221 */ /* 0x000fe20000010100 */
[----:B------:R-:W-:Y:S01]  /*a6b0*/  FSEL R202, R204, RZ, P0 ;  /* 0x000000ffccca7208 */ /* 0x000fe20000000000 */
[----:B------:R-:W-:Y:S01]  /*a6c0*/  FMUL.FTZ R207, R0, UR4 ;  /* 0x0000000400cf7c20 */ /* 0x000fe20008410000 */
[C---:B------:R-:W-:Y:S01]  /*a6d0*/  LOP3.LUT P1, RZ, R182.reuse, 0xff00, RZ, 0xc0, !PT ;  /* 0x0000ff00b6ff7812 */ /* 0x040fe2000782c0ff */
[----:B------:R-:W-:Y:S01]  /*a6e0*/  FMUL.FTZ R205, R149, UR4 ;  /* 0x0000000495cd7c20 */ /* 0x000fe20008410000 */
[C---:B------:R-:W-:Y:S01]  /*a6f0*/  LOP3.LUT P2, RZ, R182.reuse, 0xff000000, RZ, 0xc0, !PT ;  /* 0xff000000b6ff7812 */ /* 0x040fe2000784c0ff */
[----:B------:R-:W-:Y:S01]  /*a700*/  HFMA2 R0, -RZ, RZ, 0, 0 ;  /* 0x00000000ff007431 */ /* 0x000fe200000001ff */
[----:B------:R-:W-:Y:S01]  /*a710*/  ISETP.GE.U32.AND P0, PT, R182, RZ, PT ;  /* 0x000000ffb600720c */ /* 0x000fe20003f06070 */
[----:B------:R-:W-:Y:S01]  /*a720*/  HFMA2 R149, -RZ, RZ, 0, 0 ;  /* 0x00000000ff957431 */ /* 0x000fe200000001ff */
[----:B------:R-:W-:Y:S01]  /*a730*/  FSEL R182, R157, RZ, P5 ;  /* 0x000000ff9db67208 */ /* 0x000fe20002800000 */
[----:B------:R-:W-:Y:S01]  /*a740*/  FFMA.FTZ R201, R147, R201, R148 ;  /* 0x000000c993c97223 */ /* 0x000fe20000010094 */
[----:B------:R-:W-:-:S02]  /*a750*/  @P4 SHF.L.U32 R158, R140, 0x10, RZ ;  /* 0x000000108c9e4819 */ /* 0x000fc400000006ff */
[----:B------:R-:W-:Y:S01]  /*a760*/  @P3 SHF.L.U32 R206, R141, 0x10, RZ ;  /* 0x000000108dce3819 */ /* 0x000fe200000006ff */
[----:B------:R-:W-:Y:S01]  /*a770*/  FADD.FTZ R159, -R201, R159 ;  /* 0x0000009fc99f7221 */ /* 0x000fe20000010100 */
[----:B------:R-:W-:Y:S01]  /*a780*/  LOP3.LUT P5, RZ, R183, 0xff00, RZ, 0xc0, !PT ;  /* 0x0000ff00b7ff7812 */ /* 0x000fe200078ac0ff */
[----:B------:R-:W-:Y:S01]  /*a790*/  @P4 FMUL.FTZ R0, R207, R158 ;  /* 0x0000009ecf004220 */ /* 0x000fe20000410000 */
[----:B------:R-:W-:Y:S01]  /*a7a0*/  PRMT R157, R58, 0x7632, R157 ;  /* 0x000076323a9d7816 */ /* 0x000fe2000000009d */
[----:B------:R-:W-:Y:S01]  /*a7b0*/  @P3 FMUL.FTZ R149, R205, R206 ;  /* 0x000000cecd953220 */ /* 0x000fe20000410000 */
[----:B------:R-:W-:Y:S01]  /*a7c0*/  ISETP.GE.U32.AND.EX P0, PT, R183, 0x1000000, PT, P0 ;  /* 0x01000000b700780c */ /* 0x000fe20003f06100 */
[----:B------:R-:W-:Y:S01]  /*a7d0*/  FMUL.FTZ R207, R60, R207 ;  /* 0x000000cf3ccf7220 */ /* 0x000fe20000410000 */
[----:B------:R-:W-:Y:S01]  /*a7e0*/  PRMT R183, R59, 0x7632, R183 ;  /* 0x000076323bb77816 */ /* 0x000fe200000000b7 */
[----:B------:R-:W-:Y:S01]  /*a7f0*/  FMUL.FTZ R205, R62, R205 ;  /* 0x000000cd3ecd7220 */ /* 0x000fe20000410000 */
[----:B------:R-:W-:-:S02]  /*a800*/  SHF.L.U32 R157, R157, 0x10, RZ ;  /* 0x000000109d9d7819 */ /* 0x000fc400000006ff */
[----:B------:R-:W-:Y:S02]  /*a810*/  PRMT R158, R56, 0x7632, R158 ;  /* 0x00007632389e7816 */ /* 0x000fe4000000009e */
[----:B------:R-:W-:Y:S01]  /*a820*/  PRMT R206, R57, 0x7632, R206 ;  /* 0x0000763239ce7816 */ /* 0x000fe200000000ce */
[----:B------:R-:W-:Y:S01]  /*a830*/  FFMA.FTZ R157, R17, R203, R157 ;  /* 0x000000cb119d7223 */ /* 0x000fe2000001009d */
[----:B------:R-:W-:Y:S02]  /*a840*/  SHF.L.U32 R183, R183, 0x10, RZ ;  /* 0x00000010b7b77819 */ /* 0x000fe400000006ff */
[----:B------:R-:W-:Y:S02]  /*a850*/  SHF.L.U32 R158, R158, 0x10, RZ ;  /* 0x000000109e9e7819 */ /* 0x000fe400000006ff */
[----:B------:R-:W-:Y:S01]  /*a860*/  SHF.L.U32 R206, R206, 0x10, RZ ;  /* 0x00000010cece7819 */ /* 0x000fe200000006ff */
[--C-:B------:R-:W-:Y:S01]  /*a870*/  FFMA.FTZ R159, R17, R159, R183.reuse ;  /* 0x0000009f119f7223 */ /* 0x100fe200000100b7 */
[----:B------:R-:W-:Y:S01]  /*a880*/  @P5 PRMT R183, R142, 0x7632, R183 ;  /* 0x000076328eb75816 */ /* 0x000fe200000000b7 */
[----:B------:R-:W-:Y:S01]  /*a890*/  FMUL.FTZ R142, R157, R16 ;  /* 0x000000109d8e7220 */ /* 0x000fe20000410000 */
[C---:B------:R-:W-:Y:S01]  /*a8a0*/  FFMA.FTZ R158, R17.reuse, R208, R158 ;  /* 0x000000d0119e7223 */ /* 0x040fe2000001009e */
[----:B------:R-:W-:Y:S01]  /*a8b0*/  FFMA.FTZ R150, R17, R150, R206 ;  /* 0x0000009611967223 */ /* 0x000fe200000100ce */
[----:B------:R-:W-:Y:S01]  /*a8c0*/  HFMA2 R157, -RZ, RZ, 0, 0 ;  /* 0x00000000ff9d7431 */ /* 0x000fe200000001ff */
[----:B------:R-:W-:Y:S01]  /*a8d0*/  @P5 SHF.L.U32 R183, R183, 0x10, RZ ;  /* 0x00000010b7b75819 */ /* 0x000fe200000006ff */
[----:B------:R-:W-:Y:S01]  /*a8e0*/  FMUL.FTZ R142, R142, UR4 ;  /* 0x000000048e8e7c20 */ /* 0x000fe20008410000 */
[----:B------:R-:W-:Y:S01]  /*a8f0*/  @P1 PRMT R208, R140, 0x7632, R208 ;  /* 0x000076328cd01816 */ /* 0x000fe200000000d0 */
[-C--:B------:R-:W-:Y:S01]  /*a900*/  FMUL.FTZ R140, R158, R16.reuse ;  /* 0x000000109e8c7220 */ /* 0x080fe20000410000 */
[----:B------:R-:W-:Y:S01]  /*a910*/  @P2 PRMT R206, R141, 0x7632, R206 ;  /* 0x000076328dce2816 */ /* 0x000fe200000000ce */
[-C--:B------:R-:W-:Y:S01]  /*a920*/  FMUL.FTZ R141, R150, R16.reuse ;  /* 0x00000010968d7220 */ /* 0x080fe20000410000 */
[----:B------:R-:W-:Y:S01]  /*a930*/  @P0 PRMT R143, R143, 0x7632, R143 ;  /* 0x000076328f8f0816 */ /* 0x000fe2000000008f */
[----:B------:R-:W-:Y:S01]  /*a940*/  FMUL.FTZ R159, R159, R16 ;  /* 0x000000109f9f7220 */ /* 0x000fe20000410000 */
[----:B------:R-:W-:Y:S01]  /*a950*/  @P1 SHF.L.U32 R208, R208, 0x10, RZ ;  /* 0x00000010d0d01819 */ /* 0x000fe200000006ff */
[----:B------:R-:W-:Y:S01]  /*a960*/  @P5 FMUL.FTZ R157, R142, R183 ;  /* 0x000000b78e9d5220 */ /* 0x000fe20000410000 */
[----:B------:R-:W-:Y:S01]  /*a970*/  @P2 SHF.L.U32 R206, R206, 0x10, RZ ;  /* 0x00000010cece2819 */ /* 0x000fe200000006ff */
[----:B------:R-:W-:Y:S01]  /*a980*/  FMUL.FTZ R140, R140, UR4 ;  /* 0x000000048c8c7c20 */ /* 0x000fe20008410000 */
[----:B------:R-:W-:Y:S01]  /*a990*/  @P0 SHF.L.U32 R143, R143, 0x10, RZ ;  /* 0x000000108f8f0819 */ /* 0x000fe200000006ff */
[----:B------:R-:W-:Y:S01]  /*a9a0*/  FMUL.FTZ R141, R141, UR4 ;  /* 0x000000048d8d7c20 */ /* 0x000fe20008410000 */
[----:B------:R-:W-:Y:S01]  /*a9b0*/  FMUL.FTZ R183, R159, UR4 ;  /* 0x000000049fb77c20 */ /* 0x000fe20008410000 */
[----:B------:R-:W-:Y:S01]  /*a9c0*/  MOV R158, RZ ;  /* 0x000000ff009e7202 */ /* 0x000fe20000000f00 */
        /* <DEDUP_REMOVED lines=18> */
[----:B------:R-:W-:Y:S01]  /*aaf0*/  F2FP.BF16.F32.PACK_AB R140, R140, R207 ;  /* 0x000000cf8c8c723e */ /* 0x000fe200000010ff */
[----:B------:R-:W-:Y:S06]  /*ab00*/  BRA `(.L_x_5830) ;  /* 0x0000000400c87947 */ /* 0x000fec0003800000 */
.L_x_5829:
[C-C-:B------:R-:W-:Y:S01]  /*ab10*/  FFMA.FTZ R150, R147.reuse, R150, R148.reuse ;  /* 0x0000009693967223 */ /* 0x140fe20000010094 */
[----:B------:R-:W-:Y:S01]  /*ab20*/  LOP3.LUT P1, RZ, R182, 0xff0000, RZ, 0xc0, !PT ;  /* 0x00ff0000b6ff7812 */ /* 0x000fe2000782c0ff */
[----:B------:R-:W-:Y:S01]  /*ab30*/  FFMA.FTZ R206, R147, R206, R148 ;  /* 0x000000ce93ce7223 */ /* 0x000fe20000010094 */
[----:B-----5:R-:W-:Y:S01]  /*ab40*/  SHF.L.U32 R36, R57, 0x10, RZ ;  /* 0x0000001039247819 */ /* 0x020fe200000006ff */
[----:B------:R-:W-:Y:S01]  /*ab50*/  FADD.FTZ R37, -R150, R149 ;  /* 0x0000009596257221 */ /* 0x000fe20000010100 */
[----:B------:R-:W-:Y:S01]  /*ab60*/  UMOV UR4, UR5 ;  /* 0x0000000500047c82 */ /* 0x000fe20008000000 */
[----:B------:R-:W-:Y:S01]  /*ab70*/  HFMA2 R149, -RZ, RZ, 0, 0 ;  /* 0x00000000ff957431 */ /* 0x000fe200000001ff */
[----:B------:R-:W-:Y:S01]  /*ab80*/  LOP3.LUT P2, RZ, R182, 0xff000000, RZ, 0xc0, !PT ;  /* 0xff000000b6ff7812 */ /* 0x000fe2000784c0ff */
[----:B------:R-:W-:Y:S01]  /*ab90*/  FFMA.FTZ R37, R17, R37, R36 ;  /* 0x0000002511257223 */ /* 0x000fe20000010024 */
[----:B------:R-:W-:Y:S01]  /*aba0*/  FADD.FTZ R36, -R206, R205 ;  /* 0x000000cdce247221 */ /* 0x000fe20000010100 */
[--C-:B------:R-:W-:Y:S01]  /*abb0*/  FFMA.FTZ R157, R147, R157, R148.reuse ;  /* 0x0000009d939d7223 */ /* 0x100fe20000010094 */
[----:B------:R-:W-:Y:S01]  /*abc0*/  MOV R150, RZ ;  /* 0x000000ff00967202 */ /* 0x000fe20000000f00 */
[----:B------:R-:W-:Y:S01]  /*abd0*/  FMUL.FTZ R205, R37, R16 ;  /* 0x0000001025cd7220 */ /* 0x000fe20000410000 */
[----:B------:R-:W-:Y:S01]  /*abe0*/  LOP3.LUT P5, RZ, R183, 0xff, RZ, 0xc0, !PT ;  /* 0x000000ffb7ff7812 */ /* 0x000fe200078ac0ff */
[----:B------:R-:W-:Y:S01]  /*abf0*/  FFMA.FTZ R204, R147, R204, R148 ;  /* 0x000000cc93cc7223 */ /* 0x000fe20000010094 */
[----:B------:R-:W-:Y:S01]  /*ac00*/  @P1 SHF.L.U32 R38, R141, 0x10, RZ ;  /* 0x000000108d261819 */ /* 0x000fe200000006ff */
[----:B------:R-:W-:Y:S01]  /*ac10*/  FMUL.FTZ R205, R205, UR4 ;  /* 0x00000004cdcd7c20 */ /* 0x000fe20008410000 */
[----:B------:R-:W-:Y:S01]  /*ac20*/  SHF.L.U32 R39, R58, 0x10, RZ ;  /* 0x000000103a277819 */ /* 0x000fe200000006ff */
[----:B------:R-:W-:Y:S01]  /*ac30*/  FADD.FTZ R203, -R204, R203 ;  /* 0x000000cbcccb7221 */ /* 0x000fe20000010100 */
[----:B------:R-:W-:Y:S01]  /*ac40*/  LOP3.LUT P3, RZ, R183, 0xff00, RZ, 0xc0, !PT ;  /* 0x0000ff00b7ff7812 */ /* 0x000fe2000786c0ff */
[----:B------:R-:W-:Y:S01]  /*ac50*/  @P1 FMUL.FTZ R149, R38, R205 ;  /* 0x000000cd26951220 */ /* 0x000fe20000410000 */
[----:B------:R-:W-:Y:S01]  /*ac60*/  PRMT R38, R57, 0x7632, R38 ;  /* 0x0000763239267816 */ /* 0x000fe20000000026 */
[--C-:B------:R-:W-:Y:S01]  /*ac70*/  FFMA.FTZ R202, R147, R202, R148.reuse ;  /* 0x000000ca93ca7223 */ /* 0x100fe20000010094 */
[----:B------:R-:W-:Y:S01]  /*ac80*/  LOP3.LUT P6, RZ, R183, 0xff0000, RZ, 0xc0, !PT ;  /* 0x00ff0000b7ff7812 */ /* 0x000fe200078cc0ff */
[----:B------:R-:W-:Y:S01]  /*ac90*/  FFMA.FTZ R208, R147, R208, R148 ;  /* 0x000000d093d07223 */ /* 0x000fe20000010094 */
[----:B------:R-:W-:Y:S01]  /*aca0*/  SHF.L.U32 R38, R38, 0x10, RZ ;  /* 0x0000001026267819 */ /* 0x000fe200000006ff */
[----:B------:R-:W-:Y:S01]  /*acb0*/  FADD.FTZ R156, -R202, R156 ;  /* 0x0000009cca9c7221 */ /* 0x000fe20000010100 */
[----:B------:R-:W-:Y:S01]  /*acc0*/  SHF.L.U32 R202, R59, 0x10, RZ ;  /* 0x000000103bca7819 */ /* 0x000fe200000006ff */
[----:B------:R-:W-:Y:S01]  /*acd0*/  FADD.FTZ R207, -R208, R207 ;  /* 0x000000cfd0cf7221 */ /* 0x000fe20000010100 */
[----:B------:R-:W-:Y:S01]  /*ace0*/  ISETP.GE.U32.AND P0, PT, R182, RZ, PT ;  /* 0x000000ffb600720c */ /* 0x000fe20003f06070 */
[--C-:B------:R-:W-:Y:S01]  /*acf0*/  FFMA.FTZ R36, R17, R36, R38.reuse ;  /* 0x0000002411247223 */ /* 0x100fe20000010026 */
[----:B------:R-:W-:Y:S01]  /*ad00*/  @P2 PRMT R38, R141, 0x7632, R38 ;  /* 0x000076328d262816 */ /* 0x000fe20000000026 */
[----:B------:R-:W-:Y:S01]  /*ad10*/  FFMA.FTZ R201, R147, R201, R148 ;  /* 0x000000c993c97223 */ /* 0x000fe20000010094 */
[----:B------:R-:W-:Y:S01]  /*ad20*/  @P3 PRMT R204, R142, 0x7632, R204 ;  /* 0x000076328ecc3816 */ /* 0x000fe200000000cc */
[----:B------:R-:W-:Y:S01]  /*ad30*/  FMUL.FTZ R141, R36, R16 ;  /* 0x00000010248d7220 */ /* 0x000fe20000410000 */
[----:B------:R-:W-:Y:S01]  /*ad40*/  @P2 SHF.L.U32 R38, R38, 0x10, RZ ;  /* 0x0000001026262819 */ /* 0x000fe200000006ff */
[----:B------:R-:W-:Y:S01]  /*ad50*/  FADD.FTZ R159, -R201, R159 ;  /* 0x0000009fc99f7221 */ /* 0x000fe20000010100 */
[----:B------:R-:W-:Y:S01]  /*ad60*/  @P3 SHF.L.U32 R204, R204, 0x10, RZ ;  /* 0x00000010cccc3819 */ /* 0x000fe200000006ff */
[----:B------:R-:W-:Y:S01]  /*ad70*/  FMUL.FTZ R141, R141, UR4 ;  /* 0x000000048d8d7c20 */ /* 0x000fe20008410000 */
[----:B------:R-:W-:Y:S01]  /*ad80*/  LOP3.LUT P4, RZ, R182, 0xff, RZ, 0xc0, !PT ;  /* 0x000000ffb6ff7812 */ /* 0x000fe2000788c0ff */
[----:B------:R-:W-:Y:S01]  /*ad90*/  FMUL.FTZ R205, R62, R205 ;  /* 0x000000cd3ecd7220 */ /* 0x000fe20000410000 */
[----:B------:R-:W-:Y:S01]  /*ada0*/  ISETP.GE.U32.AND.EX P0, PT, R183, 0x1000000, PT, P0 ;  /* 0x01000000b700780c */ /* 0x000fe20003f06100 */
[-C--:B------:R-:W-:Y:S01]  /*adb0*/  @P2 FMUL.FTZ R150, R38, R141.reuse ;  /* 0x0000008d26962220 */ /* 0x080fe20000410000 */
[----:B------:R-:W-:Y:S01]  /*adc0*/  FADD.FTZ R38, -R157, R151 ;  /* 0x000000979d267221 */ /* 0x000fe20000010100 */
[----:B------:R-:W-:Y:S01]  /*add0*/  HFMA2 R151, -RZ, RZ, 0, 0 ;  /* 0x00000000ff977431 */ /* 0x000fe200000001ff */
[----:B------:R-:W-:Y:S01]  /*ade0*/  @P5 SHF.L.U32 R157, R142, 0x10, RZ ;  /* 0x000000108e9d5819 */ /* 0x000fe200000006ff */
[----:B------:R-:W-:Y:S01]  /*adf0*/  FMUL.FTZ R141, R63, R141 ;  /* 0x0000008d3f8d7220 */ /* 0x000fe20000410000 */
[----:B------:R-:W-:Y:S01]  /*ae00*/  FFMA.FTZ R38, R17, R38, R39 ;  /* 0x0000002611267223 */ /* 0x000fe20000010027 */
[----:B------:R-:W-:-:S02]  /*ae10*/  @P6 SHF.L.U32 R183, R143, 0x10, RZ ;  /* 0x000000108fb76819 */ /* 0x000fc400000006ff */
[----:B------:R-:W-:Y:S01]  /*ae20*/  FSEL R205, R205, RZ, P1 ;  /* 0x000000ffcdcd7208 */ /* 0x000fe20000800000 */
[----:B------:R-:W-:Y:S01]  /*ae30*/  FMUL.FTZ R39, R38, R16 ;  /* 0x0000001026277220 */ /* 0x000fe20000410000 */
[----:B------:R-:W-:Y:S02]  /*ae40*/  FSEL R141, R141, RZ, P2 ;  /* 0x000000ff8d8d7208 */ /* 0x000fe40001000000 */
[----:B------:R-:W-:Y:S01]  /*ae50*/  F2FP.BF16.F32.PACK_AB R37, R36, R37 ;  /* 0x000000252425723e */ /* 0x000fe200000010ff */
[----:B------:R-:W-:Y:S01]  /*ae60*/  FMUL.FTZ R39, R39, UR4 ;  /* 0x0000000427277c20 */ /* 0x000fe20008410000 */
[----:B------:R-:W-:-:S03]  /*ae70*/  F2FP.BF16.F32.PACK_AB R141, R141, R205 ;  /* 0x000000cd8d8d723e */ /* 0x000fc600000010ff */
[----:B------:R-:W-:Y:S01]  /*ae80*/  @P5 FMUL.FTZ R151, R157, R39 ;  /* 0x000000279d975220 */ /* 0x000fe20000410000 */
[----:B------:R-:W-:-:S04]  /*ae90*/  PRMT R157, R58, 0x7632, R157 ;  /* 0x000076323a9d7816 */ /* 0x000fc8000000009d */
[----:B------:R-:W-:-:S05]  /*aea0*/  SHF.L.U32 R157, R157, 0x10, RZ ;  /* 0x000000109d9d7819 */ /* 0x000fca00000006ff */
[----:B------:R-:W-:Y:S01]  /*aeb0*/  FFMA.FTZ R203, R17, R203, R157 ;  /* 0x000000cb11cb7223 */ /* 0x000fe2000001009d */
[----:B------:R-:W-:-:S03]  /*aec0*/  MOV R157, RZ ;  /* 0x000000ff009d7202 */ /* 0x000fc60000000f00 */
[C---:B------:R-:W-:Y:S01]  /*aed0*/  FMUL.FTZ R142, R203.reuse, R16 ;  /* 0x00000010cb8e7220 */ /* 0x040fe20000410000 */
[----:B------:R-:W-:-:S03]  /*aee0*/  F2FP.BF16.F32.PACK_AB R38, R203, R38 ;  /* 0x00000026cb26723e */ /* 0x000fc600000010ff */
[----:B------:R-:W-:-:S04]  /*aef0*/  FMUL.FTZ R142, R142, UR4 ;  /* 0x000000048e8e7c20 */ /* 0x000fc80008410000 */
[----:B------:R-:W-:Y:S01]  /*af00*/  @P3 FMUL.FTZ R157, R204, R142 ;  /* 0x0000008ecc9d3220 */ /* 0x000fe20000410000 */
[----:B------:R-:W-:Y:S01]  /*af10*/  FMUL.FTZ R204, R64, R39 ;  /* 0x0000002740cc7220 */ /* 0x000fe20000410000 */
[----:B------:R-:W-:Y:S01]  /*af20*/  FFMA.FTZ R39, R17, R156, R202 ;  /* 0x0000009c11277223 */ /* 0x000fe200000100ca */
[----:B------:R-:W-:Y:S02]  /*af30*/  HFMA2 R156, -RZ, RZ, 0, 0 ;  /* 0x00000000ff9c7431 */ /* 0x000fe400000001ff */
[----:B------:R-:W-:Y:S01]  /*af40*/  FMUL.FTZ R142, R65, R142 ;  /* 0x0000008e418e7220 */ /* 0x000fe20000410000 */
[----:B------:R-:W-:Y:S02]  /*af50*/  FSEL R202, R204, RZ, P5 ;  /* 0x000000ffccca7208 */ /* 0x000fe40002800000 */
[----:B------:R-:W-:Y:S01]  /*af60*/  LOP3.LUT P5, RZ, R182, 0xff00, RZ, 0xc0, !PT ;  /* 0x0000ff00b6ff7812 */ /* 0x000fe200078ac0ff */
[----:B------:R-:W-:Y:S01]  /*af70*/  FMUL.FTZ R182, R39, R16 ;  /* 0x0000001027b67220 */ /* 0x000fe20000410000 */
[----:B------:R-:W-:-:S03]  /*af80*/  FSEL R142, R142, RZ, P3 ;  /* 0x000000ff8e8e7208 */ /* 0x000fc60001800000 */
[----:B------:R-:W-:Y:S01]  /*af90*/  FMUL.FTZ R182, R182, UR4 ;  /* 0x00000004b6b67c20 */ /* 0x000fe20008410000 */
[----:B------:R-:W-:-:S03]  /*afa0*/  F2FP.BF16.F32.PACK_AB R142, R142, R202 ;  /* 0x000000ca8e8e723e */ /* 0x000fc600000010ff */
[----:B------:R-:W-:Y:S01]  /*afb0*/  @P6 FMUL.FTZ R156, R183, R182 ;  /* 0x000000b6b79c6220 */ /* 0x000fe20000410000 */
[----:B------:R-:W-:Y:S01]  /*afc0*/  FFMA.FTZ R183, R147, R0, R148 ;  /* 0x0000000093b77223 */ /* 0x000fe20000010094 */
[----:B------:R-:W-:Y:S01]  /*afd0*/  PRMT R0, R59, 0x7632, R0 ;  /* 0x000076323b007816 */ /* 0x000fe20000000000 */
[----:B------:R-:W-:Y:S01]  /*afe0*/  FMUL.FTZ R182, R66, R182 ;  /* 0x000000b642b67220 */ /* 0x000fe20000410000 */
[----:B------:R-:W-:Y:S01]  /*aff0*/  @P5 PRMT R203, R140, 0x7632, R203 ;  /* 0x000076328ccb5816 */ /* 0x000fe200000000cb */
[--C-:B------:R-:W-:Y:S01]  /*b000*/  FADD.FTZ R183, -R183, R158.reuse ;  /* 0x0000009eb7b77221 */ /* 0x100fe20000010100 */
[----:B------:R-:W-:Y:S02]  /*b010*/  PRMT R158, R56, 0x7632, R158 ;  /* 0x00007632389e7816 */ /* 0x000fe4000000009e */
[----:B------:R-:W-:Y:S02]  /*b020*/  SHF.L.U32 R0, R0, 0x10, RZ ;  /* 0x0000001000007819 */ /* 0x000fe400000006ff */
[----:B------:R-:W-:-:S02]  /*b030*/  SHF.L.U32 R158, R158, 0x10, RZ ;  /* 0x000000109e9e7819 */ /* 0x000fc400000006ff */
[----:B------:R-:W-:Y:S01]  /*b040*/  @P5 SHF.L.U32 R203, R203, 0x10, RZ ;  /* 0x00000010cbcb5819 */ /* 0x000fe200000006ff */
[C---:B------:R-:W-:Y:S01]  /*b050*/  FFMA.FTZ R0, R17.reuse, R159, R0 ;  /* 0x0000009f11007223 */ /* 0x040fe20000010000 */
[----:B------:R-:W-:Y:S01]  /*b060*/  MOV R159, RZ ;  /* 0x000000ff009f7202 */ /* 0x000fe20000000f00 */
[C---:B------:R-:W-:Y:S01]  /*b070*/  FFMA.FTZ R207, R17.reuse, R207, R158 ;  /* 0x000000cf11cf7223 */ /* 0x040fe2000001009e */
[----:B------:R-:W-:Y:S02]  /*b080*/  SHF.L.U32 R158, R56, 0x10, RZ ;  /* 0x00000010389e7819 */ /* 0x000fe400000006ff */
[----:B------:R-:W-:Y:S02]  /*b090*/  F2FP.BF16.F32.PACK_AB R39, R0, R39 ;  /* 0x000000270027723e */ /* 0x000fe400000010ff */
[----:B------:R-:W-:Y:S01]  /*b0a0*/  FSEL R182, R182, RZ, P6 ;  /* 0x000000ffb6b67208 */ /* 0x000fe20003000000 */
[--C-:B------:R-:W-:Y:S01]  /*b0b0*/  FFMA.FTZ R183, R17, R183, R158.reuse ;  /* 0x000000b711b77223 */ /* 0x100fe2000001009e */
[----:B------:R-:W-:Y:S01]  /*b0c0*/  @P0 PRMT R158, R143, 0x7632, R158 ;  /* 0x000076328f9e0816 */ /* 0x000fe2000000009e */
[----:B------:R-:W-:Y:S01]  /*b0d0*/  FMUL.FTZ R143, R0, R16 ;  /* 0x00000010008f7220 */ /* 0x000fe20000410000 */
[----:B------:R-:W-:-:S02]  /*b0e0*/  HFMA2 R0, -RZ, RZ, 0, 0 ;  /* 0x00000000ff007431 */ /* 0x000fc400000001ff */
[-C--:B------:R-:W-:Y:S01]  /*b0f0*/  FMUL.FTZ R201, R183, R16.reuse ;  /* 0x00000010b7c97220 */ /* 0x080fe20000410000 */
[----:B------:R-:W-:Y:S01]  /*b100*/  @P0 SHF.L.U32 R158, R158, 0x10, RZ ;  /* 0x000000109e9e0819 */ /* 0x000fe200000006ff */
[----:B------:R-:W-:Y:S01]  /*b110*/  FMUL.FTZ R143, R143, UR4 ;  /* 0x000000048f8f7c20 */ /* 0x000fe20008410000 */
[----:B------:R-:W-:Y:S01]  /*b120*/  F2FP.BF16.F32.PACK_AB R36, R207, R183 ;  /* 0x000000b7cf24723e */ /* 0x000fe200000010ff */
[----:B------:R-:W-:Y:S02]  /*b130*/  FMUL.FTZ R201, R201, UR4 ;  /* 0x00000004c9c97c20 */ /* 0x000fe40008410000 */
[-C--:B------:R-:W-:Y:S01]  /*b140*/  @P0 FMUL.FTZ R159, R158, R143.reuse ;  /* 0x0000008f9e9f0220 */ /* 0x080fe20000410000 */
[----:B------:R-:W-:Y:S01]  /*b150*/  @P4 SHF.L.U32 R158, R140, 0x10, RZ ;  /* 0x000000108c9e4819 */ /* 0x000fe200000006ff */
[----:B------:R-:W-:Y:S01]  /*b160*/  FMUL.FTZ R140, R207, R16 ;  /* 0x00000010cf8c7220 */ /* 0x000fe20000410000 */
[----:B------:R-:W-:-:S03]  /*b170*/  FMUL.FTZ R143, R67, R143 ;  /* 0x0000008f438f7220 */ /* 0x000fc60000410000 */
[----:B------:R-:W-:Y:S01]  /*b180*/  FMUL.FTZ R140, R140, UR4 ;  /* 0x000000048c8c7c20 */ /* 0x000fe20008410000 */
[-C--:B------:R-:W-:Y:S01]  /*b190*/  @P4 FMUL.FTZ R0, R158, R201.reuse ;  /* 0x000000c99e004220 */ /* 0x080fe20000410000 */
[----:B------:R-:W-:Y:S01]  /*b1a0*/  MOV R158, RZ ;  /* 0x000000ff009e7202 */ /* 0x000fe20000000f00 */
[----:B------:R-:W-:Y:S01]  /*b1b0*/  FMUL.FTZ R201, R60, R201 ;  /* 0x000000c93cc97220 */ /* 0x000fe20000410000 */
[-C--:B------:R-:W-:Y:S01]  /*b1c0*/  @P5 FMUL.FTZ R158, R203, R140.reuse ;  /* 0x0000008ccb9e5220 */ /* 0x080fe20000410000 */
[----:B------:R-:W-:Y:S01]  /*b1d0*/  FMUL.FTZ R140, R61, R140 ;  /* 0x0000008c3d8c7220 */ /* 0x000fe20000410000 */
[----:B------:R-:W-:Y:S02]  /*b1e0*/  FSEL R143, R143, RZ, P0 ;  /* 0x000000ff8f8f7208 */ /* 0x000fe40000000000 */
[----:B------:R-:W-:Y:S02]  /*b1f0*/  FSEL R201, R201, RZ, P4 ;  /* 0x000000ffc9c97208 */ /* 0x000fe40002000000 */
[----:B------:R-:W-:-:S02]  /*b200*/  FSEL R140, R140, RZ, P5 ;  /* 0x000000ff8c8c7208 */ /* 0x000fc40002800000 */
[----:B------:R-:W-:Y:S02]  /*b210*/  F2FP.BF16.F32.PACK_AB R143, R143, R182 ;  /* 0x000000b68f8f723e */ /* 0x000fe400000010ff */
[----:B------:R-:W-:-:S07]  /*b220*/  F2FP.BF16.F32.PACK_AB R140, R140, R201 ;  /* 0x000000c98c8c723e */ /* 0x000fce00000010ff */
.L_x_5830:
        /* <DEDUP_REMOVED lines=16> */
[----:B------:R-:W-:Y:S02]  /*b330*/  CS2R R182, SRZ ;  /* 0x0000000000b67805 */ /* 0x000fe4000001ff00 */
[----:B------:R-:W-:Y:S01]  /*b340*/  LOP3.LUT P3, RZ, R172, 0xff000000, RZ, 0xc0, !PT ;  /* 0xff000000acff7812 */ /* 0x000fe2000786c0ff */
[----:B------:R-:W-:Y:S01]  /*b350*/  FFMA.FTZ R189, R147, R189, R148 ;  /* 0x000000bd93bd7223 */ /* 0x000fe20000010094 */
[----:B------:R-:W-:Y:S01]  /*b360*/  FFMA.FTZ R37, R17, R37, R36 ;  /* 0x0000002511257223 */ /* 0x000fe20000010024 */
[----:B------:R-:W-:Y:S01]  /*b370*/  FADD.FTZ R36, -R190, R191 ;  /* 0x000000bfbe247221 */ /* 0x000fe20000010100 */
[----:B------:R-:W-:Y:S01]  /*b380*/  LOP3.LUT P4, RZ, R173, 0xff, RZ, 0xc0, !PT ;  /* 0x000000ffadff7812 */ /* 0x000fe2000788c0ff */
[--C-:B------:R-:W-:Y:S01]  /*b390*/  FFMA.FTZ R188, R147, R188, R148.reuse ;  /* 0x000000bc93bc7223 */ /* 0x100fe20000010094 */
[----:B------:R-:W-:Y:S01]  /*b3a0*/  FMUL.FTZ R190, R37, R16 ;  /* 0x0000001025be7220 */ /* 0x000fe20000410000 */
[----:B------:R-:W-:Y:S01]  /*b3b0*/  SHF.L.U32 R39, R54, 0x10, RZ ;  /* 0x0000001036277819 */ /* 0x000fe200000006ff */
[----:B------:R-:W-:Y:S01]  /*b3c0*/  FFMA.FTZ R184, R147, R184, R148 ;  /* 0x000000b893b87223 */ /* 0x000fe20000010094 */
[----:B-----5:R-:W-:Y:S01]  /*b3d0*/  @P2 SHF.L.U32 R38, R141, 0x10, RZ ;  /* 0x000000108d262819 */ /* 0x020fe200000006ff */
[----:B------:R-:W-:Y:S01]  /*b3e0*/  FMUL.FTZ R190, R190, UR4 ;  /* 0x00000004bebe7c20 */ /* 0x000fe20008410000 */
[C---:B------:R-:W-:Y:S01]  /*b3f0*/  LOP3.LUT P5, RZ, R173.reuse, 0xff00, RZ, 0xc0, !PT ;  /* 0x0000ff00adff7812 */ /* 0x040fe200078ac0ff */
[----:B------:R-:W-:Y:S01]  /*b400*/  FADD.FTZ R185, -R184, R185 ;  /* 0x000000b9b8b97221 */ /* 0x000fe20000010100 */
[----:B------:R-:W-:Y:S01]  /*b410*/  LOP3.LUT P6, RZ, R173, 0xff0000, RZ, 0xc0, !PT ;  /* 0x00ff0000adff7812 */ /* 0x000fe200078cc0ff */
[----:B------:R-:W-:Y:S01]  /*b420*/  @P2 FMUL.FTZ R182, R190, R38 ;  /* 0x00000026beb62220 */ /* 0x000fe20000410000 */
[----:B------:R-:W-:Y:S01]  /*b430*/  PRMT R38, R53, 0x7632, R38 ;  /* 0x0000763235267816 */ /* 0x000fe20000000026 */
[----:B------:R-:W-:Y:S01]  /*b440*/  FFMA.FTZ R193, R147, R193, R148 ;  /* 0x000000c193c17223 */ /* 0x000fe20000010094 */
[----:B------:R-:W-:Y:S01]  /*b450*/  ISETP.GE.U32.AND P0, PT, R172, RZ, PT ;  /* 0x000000ffac00720c */ /* 0x000fe20003f06070 */
[----:B------:R-:W-:Y:S01]  /*b460*/  FMUL.FTZ R190, R70, R190 ;  /* 0x000000be46be7220 */ /* 0x000fe20000410000 */
[----:B------:R-:W-:Y:S01]  /*b470*/  SHF.L.U32 R38, R38, 0x10, RZ ;  /* 0x0000001026267819 */ /* 0x000fe200000006ff */
[----:B------:R-:W-:Y:S01]  /*b480*/  FADD.FTZ R194, -R193, R194 ;  /* 0x000000c2c1c27221 */ /* 0x000fe20000010100 */
[----:B------:R-:W-:-:S02]  /*b490*/  ISETP.GE.U32.AND.EX P0, PT, R173, 0x1000000, PT, P0 ;  /* 0x01000000ad00780c */ /* 0x000fc40003f06100 */
[----:B------:R-:W-:Y:S01]  /*b4a0*/  PRMT R192, R55, 0x7632, R192 ;  /* 0x0000763237c07816 */ /* 0x000fe200000000c0 */
[--C-:B------:R-:W-:Y:S01]  /*b4b0*/  FFMA.FTZ R36, R17, R36, R38.reuse ;  /* 0x0000002411247223 */ /* 0x100fe20000010026 */
[----:B------:R-:W-:Y:S02]  /*b4c0*/  @P3 PRMT R38, R141, 0x7632, R38 ;  /* 0x000076328d263816 */ /* 0x000fe40000000026 */
[----:B------:R-:W-:Y:S01]  /*b4d0*/  PRMT R184, R52, 0x7632, R184 ;  /* 0x0000763234b87816 */ /* 0x000fe200000000b8 */
[----:B------:R-:W-:Y:S01]  /*b4e0*/  FMUL.FTZ R141, R36, R16 ;  /* 0x00000010248d7220 */ /* 0x000fe20000410000 */
[----:B------:R-:W-:Y:S02]  /*b4f0*/  @P3 SHF.L.U32 R38, R38, 0x10, RZ ;  /* 0x0000001026263819 */ /* 0x000fe400000006ff */
[----:B------:R-:W-:Y:S01]  /*b500*/  @P6 SHF.L.U32 R173, R143, 0x10, RZ ;  /* 0x000000108fad6819 */ /* 0x000fe200000006ff */
[----:B------:R-:W-:Y:S01]  /*b510*/  FMUL.FTZ R141, R141, UR4 ;  /* 0x000000048d8d7c20 */ /* 0x000fe20008410000 */
[----:B------:R-:W-:-:S02]  /*b520*/  SHF.L.U32 R192, R192, 0x10, RZ ;  /* 0x00000010c0c07819 */ /* 0x000fc400000006ff */
[----:B------:R-:W-:Y:S01]  /*b530*/  SHF.L.U32 R184, R184, 0x10, RZ ;  /* 0x00000010b8b87819 */ /* 0x000fe200000006ff */
[----:B------:R-:W-:Y:S01]  /*b540*/  @P3 FMUL.FTZ R183, R141, R38 ;  /* 0x000000268db73220 */ /* 0x000fe20000410000 */
[----:B------:R-:W-:Y:S01]  /*b550*/  FADD.FTZ R38, -R189, R197 ;  /* 0x000000c5bd267221 */ /* 0x000fe20000010100 */
[----:B------:R-:W-:Y:S01]  /*b560*/  FFMA.FTZ R189, R147, R186, R148 ;  /* 0x000000ba93bd7223 */ /* 0x000fe20000010094 */
[C---:B------:R-:W-:Y:S01]  /*b570*/  FFMA.FTZ R185, R17.reuse, R185, R192 ;  /* 0x000000b911b97223 */ /* 0x040fe200000100c0 */
[C---:B------:R-:W-:Y:S01]  /*b580*/  FFMA.FTZ R194, R17.reuse, R194, R184 ;  /* 0x000000c211c27223 */ /* 0x040fe200000100b8 */
[----:B------:R-:W-:Y:S01]  /*b590*/  FFMA.FTZ R38, R17, R38, R39 ;  /* 0x0000002611267223 */ /* 0x000fe20000010027 */
[----:B------:R-:W-:Y:S01]  /*b5a0*/  @P4 SHF.L.U32 R39, R142, 0x10, RZ ;  /* 0x000000108e274819 */ /* 0x000fe200000006ff */
[----:B------:R-:W-:Y:S01]  /*b5b0*/  FADD.FTZ R189, -R189, R187 ;  /* 0x000000bbbdbd7221 */ /* 0x000fe20000010100 */
[----:B------:R-:W-:Y:S01]  /*b5c0*/  CS2R R186, SRZ ;  /* 0x0000000000ba7805 */ /* 0x000fe2000001ff00 */
[-C--:B------:R-:W-:Y:S01]  /*b5d0*/  FMUL.FTZ R191, R38, R16.reuse ;  /* 0x0000001026bf7220 */ /* 0x080fe20000410000 */
[----:B------:R-:W-:Y:S01]  /*b5e0*/  @P0 PRMT R192, R143, 0x7632, R192 ;  /* 0x000076328fc00816 */ /* 0x000fe200000000c0 */
[----:B------:R-:W-:Y:S01]  /*b5f0*/  FMUL.FTZ R143, R185, R16 ;  /* 0x00000010b98f7220 */ /* 0x000fe20000410000 */
[----:B------:R-:W-:Y:S01]  /*b600*/  SHF.L.U32 R184, R52, 0x10, RZ ;  /* 0x0000001034b87819 */ /* 0x000fe200000006ff */
[----:B------:R-:W-:Y:S01]  /*b610*/  FMUL.FTZ R191, R191, UR4 ;  /* 0x00000004bfbf7c20 */ /* 0x000fe20008410000 */
[----:B------:R-:W-:Y:S01]  /*b620*/  @P0 SHF.L.U32 R192, R192, 0x10, RZ ;  /* 0x00000010c0c00819 */ /* 0x000fe200000006ff */
[----:B------:R-:W-:Y:S01]  /*b630*/  FMUL.FTZ R143, R143, UR4 ;  /* 0x000000048f8f7c20 */ /* 0x000fe20008410000 */
[----:B------:R-:W-:Y:S01]  /*b640*/  FMUL.FTZ R141, R71, R141 ;  /* 0x0000008d478d7220 */ /* 0x000fe20000410000 */
[----:B------:R-:W-:Y:S01]  /*b650*/  @P4 FMUL.FTZ R186, R191, R39 ;  /* 0x00000027bfba4220 */ /* 0x000fe20000410000 */
[----:B------:R-:W-:Y:S01]  /*b660*/  PRMT R39, R54, 0x7632, R39 ;  /* 0x0000763236277816 */ /* 0x000fe20000000027 */
[----:B------:R-:W-:Y:S01]  /*b670*/  FMUL.FTZ R191, R72, R191 ;  /* 0x000000bf48bf7220 */ /* 0x000fe20000410000 */
[----:B------:R-:W-:-:S02]  /*b680*/  FSEL R190, R190, RZ, P2 ;  /* 0x000000ffbebe7208 */ /* 0x000fc40001000000 */
[----:B------:R-:W-:Y:S02]  /*b690*/  SHF.L.U32 R39, R39, 0x10, RZ ;  /* 0x0000001027277819 */ /* 0x000fe400000006ff */
[----:B------:R-:W-:Y:S02]  /*b6a0*/  FSEL R141, R141, RZ, P3 ;  /* 0x000000ff8d8d7208 */ /* 0x000fe40001800000 */
[----:B------:R-:W-:Y:S01]  /*b6b0*/  F2FP.BF16.F32.PACK_AB R37, R36, R37 ;  /* 0x000000252425723e */ /* 0x000fe200000010ff */
[--C-:B------:R-:W-:Y:S01]  /*b6c0*/  FFMA.FTZ R189, R17, R189, R39.reuse ;  /* 0x000000bd11bd7223 */ /* 0x100fe20000010027 */
[----:B------:R-:W-:Y:S02]  /*b6d0*/  @P5 PRMT R39, R142, 0x7632, R39 ;  /* 0x000076328e275816 */ /* 0x000fe40000000027 */
[----:B------:R-:W-:Y:S01]  /*b6e0*/  F2FP.BF16.F32.PACK_AB R141, R141, R190 ;  /* 0x000000be8d8d723e */ /* 0x000fe200000010ff */
[----:B------:R-:W-:Y:S01]  /*b6f0*/  FMUL.FTZ R142, R189, R16 ;  /* 0x00000010bd8e7220 */ /* 0x000fe20000410000 */
[----:B------:R-:W-:-:S02]  /*b700*/  @P5 SHF.L.U32 R39, R39, 0x10, RZ ;  /* 0x0000001027275819 */ /* 0x000fc400000006ff */
[----:B------:R-:W-:Y:S01]  /*b710*/  F2FP.BF16.F32.PACK_AB R38, R189, R38 ;  /* 0x00000026bd26723e */ /* 0x000fe200000010ff */
[----:B------:R-:W-:-:S04]  /*b720*/  FMUL.FTZ R142, R142, UR4 ;  /* 0x000000048e8e7c20 */ /* 0x000fc80008410000 */
[----:B------:R-:W-:Y:S01]  /*b730*/  @P5 FMUL.FTZ R187, R142, R39 ;  /* 0x000000278ebb5220 */ /* 0x000fe20000410000 */
[----:B------:R-:W-:Y:S01]  /*b740*/  FADD.FTZ R39, -R188, R196 ;  /* 0x000000c4bc277221 */ /* 0x000fe20000010100 */
[----:B------:R-:W-:-:S05]  /*b750*/  SHF.L.U32 R188, R55, 0x10, RZ ;  /* 0x0000001037bc7819 */ /* 0x000fca00000006ff */
[----:B------:R-:W-:Y:S01]  /*b760*/  FFMA.FTZ R39, R17, R39, R188 ;  /* 0x0000002711277223 */ /* 0x000fe200000100bc */
[----:B------:R-:W-:Y:S01]  /*b770*/  FMUL.FTZ R188, R73, R142 ;  /* 0x0000008e49bc7220 */ /* 0x000fe20000410000 */
[----:B------:R-:W-:Y:S02]  /*b780*/  FSEL R142, R191, RZ, P4 ;  /* 0x000000ffbf8e7208 */ /* 0x000fe40002000000 */
[----:B------:R-:W-:Y:S02]  /*b790*/  LOP3.LUT P4, RZ, R172, 0xff, RZ, 0xc0, !PT ;  /* 0x000000ffacff7812 */ /* 0x000fe4000788c0ff */
[----:B------:R-:W-:Y:S01]  /*b7a0*/  FSEL R191, R188, RZ, P5 ;  /* 0x000000ffbcbf7208 */ /* 0x000fe20002800000 */
[----:B------:R-:W-:Y:S01]  /*b7b0*/  HFMA2 R188, -RZ, RZ, 0, 0 ;  /* 0x00000000ffbc7431 */ /* 0x000fe200000001ff */
[----:B------:R-:W-:Y:S01]  /*b7c0*/  LOP3.LUT P5, RZ, R172, 0xff00, RZ, 0xc0, !PT ;  /* 0x0000ff00acff7812 */ /* 0x000fe200078ac0ff */
[----:B------:R-:W-:Y:S01]  /*b7d0*/  FMUL.FTZ R172, R39, R16 ;  /* 0x0000001027ac7220 */ /* 0x000fe20000410000 */
[----:B------:R-:W-:Y:S01]  /*b7e0*/  F2FP.BF16.F32.PACK_AB R39, R185, R39 ;  /* 0x00000027b927723e */ /* 0x000fe200000010ff */
[----:B------:R-:W-:Y:S01]  /*b7f0*/  HFMA2 R185, -RZ, RZ, 0, 0 ;  /* 0x00000000ffb97431 */ /* 0x000fe200000001ff */
[----:B------:R-:W-:Y:S01]  /*b800*/  F2FP.BF16.F32.PACK_AB R142, R191, R142 ;  /* 0x0000008ebf8e723e */ /* 0x000fe200000010ff */
[----:B------:R-:W-:-:S04]  /*b810*/  FMUL.FTZ R172, R172, UR4 ;  /* 0x00000004acac7c20 */ /* 0x000fc80008410000 */
[----:B------:R-:W-:Y:S01]  /*b820*/  @P6 FMUL.FTZ R188, R172, R173 ;  /* 0x000000adacbc6220 */ /* 0x000fe20000410000 */
[----:B------:R-:W-:Y:S01]  /*b830*/  FFMA.FTZ R173, R147, R195, R148 ;  /* 0x000000c393ad7223 */ /* 0x000fe20000010094 */
[----:B------:R-:W-:Y:S01]  /*b840*/  @P4 SHF.L.U32 R189, R140, 0x10, RZ ;  /* 0x000000108cbd4819 */ /* 0x000fe200000006ff */
[----:B------:R-:W-:Y:S01]  /*b850*/  FMUL.FTZ R172, R74, R172 ;  /* 0x000000ac4aac7220 */ /* 0x000fe20000410000 */
[----:B------:R-:W-:Y:S01]  /*b860*/  @P5 PRMT R193, R140, 0x7632, R193 ;  /* 0x000076328cc15816 */ /* 0x000fe200000000c1 */
[----:B------:R-:W-:Y:S01]  /*b870*/  FADD.FTZ R173, -R173, R199 ;  /* 0x000000c7adad7221 */ /* 0x000fe20000010100 */
[----:B------:R-:W-:Y:S02]  /*b880*/  FMUL.FTZ R140, R194, R16 ;  /* 0x00000010c28c7220 */ /* 0x000fe40000410000 */
[----:B------:R-:W-:Y:S01]  /*b890*/  @P5 SHF.L.U32 R193, R193, 0x10, RZ ;  /* 0x00000010c1c15819 */ /* 0x000fe200000006ff */
[----:B------:R-:W-:Y:S01]  /*b8a0*/  FFMA.FTZ R173, R17, R173, R184 ;  /* 0x000000ad11ad7223 */ /* 0x000fe200000100b8 */
[----:B------:R-:W-:Y:S01]  /*b8b0*/  MOV R184, RZ ;  /* 0x000000ff00b87202 */ /* 0x000fe20000000f00 */
[----:B------:R-:W-:Y:S01]  /*b8c0*/  @P0 FMUL.FTZ R184, R143, R192 ;  /* 0x000000c08fb80220 */ /* 0x000fe20000410000 */
[----:B------:R-:W-:Y:S01]  /*b8d0*/  FMUL.FTZ R140, R140, UR4 ;  /* 0x000000048c8c7c20 */ /* 0x000fe20008410000 */
[----:B------:R-:W-:Y:S01]  /*b8e0*/  FMUL.FTZ R192, R173, R16 ;  /* 0x00000010adc07220 */ /* 0x000fe20000410000 */
[----:B------:R-:W-:Y:S01]  /*b8f0*/  FMUL.FTZ R143, R75, R143 ;  /* 0x0000008f4b8f7220 */ /* 0x000fe20000410000 */
[----:B------:R-:W-:-:S02]  /*b900*/  FSEL R172, R172, RZ, P6 ;  /* 0x000000ffacac7208 */ /* 0x000fc40003000000 */
[----:B------:R-:W-:Y:S01]  /*b910*/  FMUL.FTZ R192, R192, UR4 ;  /* 0x00000004c0c07c20 */ /* 0x000fe20008410000 */
[----:B------:R-:W-:Y:S02]  /*b920*/  F2FP.BF16.F32.PACK_AB R36, R194, R173 ;  /* 0x000000adc224723e */ /* 0x000fe400000010ff */
[----:B------:R-:W-:Y:S01]  /*b930*/  FSEL R143, R143, RZ, P0 ;  /* 0x000000ff8f8f7208 */ /* 0x000fe20000000000 */
[----:B------:R-:W-:Y:S01]  /*b940*/  @P4 FMUL.FTZ R185, R192, R189 ;  /* 0x000000bdc0b94220 */ /* 0x000fe20000410000 */
[----:B------:R-:W-:Y:S01]  /*b950*/  MOV R189, RZ ;  /* 0x000000ff00bd7202 */ /* 0x000fe20000000f00 */
[----:B------:R-:W-:Y:S01]  /*b960*/  @P5 FMUL.FTZ R189, R140, R193 ;  /* 0x000000c18cbd5220 */ /* 0x000fe20000410000 */
[----:B------:R-:W-:Y:S01]  /*b970*/  FMUL.FTZ R192, R68, R192 ;  /* 0x000000c044c07220 */ /* 0x000fe20000410000 */
[----:B------:R-:W-:Y:S01]  /*b980*/  FMUL.FTZ R140, R69, R140 ;  /* 0x0000008c458c7220 */ /* 0x000fe20000410000 */
[----:B------:R-:W-:-:S03]  /*b990*/  F2FP.BF16.F32.PACK_AB R143, R143, R172 ;  /* 0x000000ac8f8f723e */ /* 0x000fc600000010ff */
[----:B------:R-:W-:Y:S02]  /*b9a0*/  FSEL R192, R192, RZ, P4 ;  /* 0x000000ffc0c07208 */ /* 0x000fe40002000000 */
[----:B------:R-:W-:-:S04]  /*b9b0*/  FSEL R140, R140, RZ, P5 ;  /* 0x000000ff8c8c7208 */ /* 0x000fc80002800000 */
[----:B------:R-:W-:Y:S01]  /*b9c0*/  F2FP.BF16.F32.PACK_AB R140, R140, R192 ;  /* 0x000000c08c8c723e */ /* 0x000fe200000010ff */
[----:B------:R-:W-:Y:S06]  /*b9d0*/  BRA `(.L_x_5832) ;  /* 0x0000000400b47947 */ /* 0x000fec0003800000 */
.L_x_5831:
[--C-:B------:R-:W-:Y:S01]  /*b9e0*/  FFMA.FTZ R192, R147, R192, R148.reuse ;  /* 0x000000c093c07223 */ /* 0x100fe20000010094 */
[----:B------:R-:W-:Y:S01]  /*b9f0*/  SHF.L.U32 R182, R53, 0x10, RZ ;  /* 0x0000001035b67819 */ /* 0x000fe200000006ff */
[C---:B------:R-:W-:Y:S01]  /*ba00*/  FFMA.FTZ R190, R147.reuse, R190, R148 ;  /* 0x000000be93be7223 */ /* 0x040fe20000010094 */
[----:B------:R-:W-:Y:S01]  /*ba10*/  LOP3.LUT P5, RZ, R172, 0xff0000, RZ, 0xc0, !PT ;  /* 0x00ff0000acff7812 */ /* 0x000fe200078ac0ff */
[----:B------:R-:W-:Y:S01]  /*ba20*/  FADD.FTZ R192, -R192, R198 ;  /* 0x000000c6c0c07221 */ /* 0x000fe20000010100 */
[----:B------:R-:W-:Y:S01]  /*ba30*/  LOP3.LUT P4, RZ, R172, 0xff000000, RZ, 0xc0, !PT ;  /* 0xff000000acff7812 */ /* 0x000fe2000788c0ff */
[----:B------:R-:W-:Y:S01]  /*ba40*/  FADD.FTZ R191, -R190, R191 ;  /* 0x000000bfbebf7221 */ /* 0x000fe20000010100 */
[----:B------:R-:W-:Y:S01]  /*ba50*/  FFMA.FTZ R189, R147, R189, R148 ;  /* 0x000000bd93bd7223 */ /* 0x000fe20000010094 */
[----:B------:R-:W-:Y:S01]  /*ba60*/  FFMA.FTZ R182, R17, R192, R182 ;  /* 0x000000c011b67223 */ /* 0x000fe200000100b6 */
[----:B------:R-:W-:Y:S01]  /*ba70*/  LOP3.LUT P0, RZ, R173, 0xff, RZ, 0xc0, !PT ;  /* 0x000000ffadff7812 */ /* 0x000fe2000780c0ff */
[----:B------:R-:W-:Y:S01]  /*ba80*/  FFMA.FTZ R186, R147, R186, R148 ;  /* 0x000000ba93ba7223 */ /* 0x000fe20000010094 */
[----:B------:R-:W-:Y:S01]  /*ba90*/  FADD.FTZ R189, -R189, R197 ;  /* 0x000000c5bdbd7221 */ /* 0x000fe20000010100 */
[----:B------:R-:W-:Y:S01]  /*baa0*/  FMUL.FTZ R182, R16, R182 ;  /* 0x000000b610b67220 */ /* 0x000fe20000410000 */
[----:B------:R-:W-:Y:S01]  /*bab0*/  LOP3.LUT P3, RZ, R173, 0xff00, RZ, 0xc0, !PT ;  /* 0x0000ff00adff7812 */ /* 0x000fe2000786c0ff */
[----:B------:R-:W-:Y:S01]  /*bac0*/  FADD.FTZ R187, -R186, R187 ;  /* 0x000000bbbabb7221 */ /* 0x000fe20000010100 */
[----:B------:R-:W-:-:S02]  /*bad0*/  HFMA2 R186, -RZ, RZ, 0, 0 ;  /* 0x00000000ffba7431 */ /* 0x000fc400000001ff */
[----:B------:R-:W-:Y:S01]  /*bae0*/  FMUL.FTZ R190, R182, UR4 ;  /* 0x00000004b6be7c20 */ /* 0x000fe20008410000 */
[----:B------:R-:W-:Y:S01]  /*baf0*/  HFMA2 R182, -RZ, RZ, 0, 0 ;  /* 0x00000000ffb67431 */ /* 0x000fe200000001ff */
[----:B-----5:R-:W-:Y:S01]  /*bb00*/  @P5 SHF.L.U32 R183, R141, 0x10, RZ ;  /* 0x000000108db75819 */ /* 0x020fe200000006ff */
[--C-:B------:R-:W-:Y:S01]  /*bb10*/  FFMA.FTZ R184, R147, R184, R148.reuse ;  /* 0x000000b893b87223 */ /* 0x100fe20000010094 */
[----:B------:R-:W-:Y:S01]  /*bb20*/  LOP3.LUT P2, RZ, R173, 0xff0000, RZ, 0xc0, !PT ;  /* 0x00ff0000adff7812 */ /* 0x000fe2000784c0ff */
[C-C-:B------:R-:W-:Y:S01]  /*bb30*/  FFMA.FTZ R195, R147.reuse, R195, R148.reuse ;  /* 0x000000c393c37223 */ /* 0x140fe20000010094 */
[----:B------:R-:W-:Y:S01]  /*bb40*/  FFMA.FTZ R193, R147, R193, R148 ;  /* 0x000000c193c17223 */ /* 0x000fe20000010094 */
[-C--:B------:R-:W-:Y:S01]  /*bb50*/  @P5 FMUL.FTZ R182, R183, R190.reuse ;  /* 0x000000beb7b65220 */ /* 0x080fe20000410000 */
[----:B------:R-:W-:Y:S01]  /*bb60*/  PRMT R183, R53, 0x7632, R183 ;  /* 0x0000763235b77816 */ /* 0x000fe200000000b7 */
[----:B------:R-:W-:Y:S01]  /*bb70*/  FADD.FTZ R185, -R184, R185 ;  /* 0x000000b9b8b97221 */ /* 0x000fe20000010100 */
[----:B------:R-:W-:Y:S01]  /*bb80*/  SHF.L.U32 R184, R52, 0x10, RZ ;  /* 0x0000001034b87819 */ /* 0x000fe200000006ff */
[----:B------:R-:W-:Y:S01]  /*bb90*/  FADD.FTZ R195, -R195, R199 ;  /* 0x000000c7c3c37221 */ /* 0x000fe20000010100 */
[----:B------:R-:W-:Y:S01]  /*bba0*/  SHF.L.U32 R183, R183, 0x10, RZ ;  /* 0x00000010b7b77819 */ /* 0x000fe200000006ff */
[----:B------:R-:W-:Y:S01]  /*bbb0*/  FADD.FTZ R194, -R193, R194 ;  /* 0x000000c2c1c27221 */ /* 0x000fe20000010100 */
[----:B------:R-:W-:Y:S01]  /*bbc0*/  FMUL.FTZ R190, R70, R190 ;  /* 0x000000be46be7220 */ /* 0x000fe20000410000 */
[C---:B------:R-:W-:Y:S01]  /*bbd0*/  FFMA.FTZ R195, R17.reuse, R195, R184 ;  /* 0x000000c311c37223 */ /* 0x040fe200000100b8 */
[----:B------:R-:W-:Y:S01]  /*bbe0*/  MOV R184, RZ ;  /* 0x000000ff00b87202 */ /* 0x000fe20000000f00 */
[----:B------:R-:W-:Y:S01]  /*bbf0*/  FFMA.FTZ R183, R17, R191, R183 ;  /* 0x000000bf11b77223 */ /* 0x000fe200000100b7 */
[----:B------:R-:W-:-:S02]  /*bc00*/  @P4 PRMT R191, R141, 0x7632, R191 ;  /* 0x000076328dbf4816 */ /* 0x000fc400000000bf */
[----:B------:R-:W-:Y:S01]  /*bc10*/  FSEL R190, R190, RZ, P5 ;  /* 0x000000ffbebe7208 */ /* 0x000fe20002800000 */
[----:B------:R-:W-:Y:S01]  /*bc20*/  FMUL.FTZ R141, R16, R183 ;  /* 0x000000b7108d7220 */ /* 0x000fe20000410000 */
[----:B------:R-:W-:Y:S02]  /*bc30*/  @P4 SHF.L.U32 R191, R191, 0x10, RZ ;  /* 0x00000010bfbf4819 */ /* 0x000fe400000006ff */
[----:B------:R-:W-:Y:S01]  /*bc40*/  MOV R183, RZ ;  /* 0x000000ff00b77202 */ /* 0x000fe20000000f00 */
[----:B------:R-:W-:-:S04]  /*bc50*/  FMUL.FTZ R141, R141, UR4 ;  /* 0x000000048d8d7c20 */ /* 0x000fc80008410000 */
[-C--:B------:R-:W-:Y:S01]  /*bc60*/  @P4 FMUL.FTZ R183, R191, R141.reuse ;  /* 0x0000008dbfb74220 */ /* 0x080fe20000410000 */
[----:B------:R-:W-:Y:S01]  /*bc70*/  SHF.L.U32 R191, R54, 0x10, RZ ;  /* 0x0000001036bf7819 */ /* 0x000fe200000006ff */
[----:B------:R-:W-:-:S04]  /*bc80*/  FMUL.FTZ R141, R71, R141 ;  /* 0x0000008d478d7220 */ /* 0x000fc80000410000 */
[----:B------:R-:W-:Y:S01]  /*bc90*/  FFMA.FTZ R189, R17, R189, R191 ;  /* 0x000000bd11bd7223 */ /* 0x000fe200000100bf */
[----:B------:R-:W-:Y:S02]  /*bca0*/  @P0 SHF.L.U32 R191, R142, 0x10, RZ ;  /* 0x000000108ebf0819 */ /* 0x000fe400000006ff */
[----:B------:R-:W-:Y:S01]  /*bcb0*/  PRMT R142, R54, 0x7632, R142 ;  /* 0x00007632368e7816 */ /* 0x000fe2000000008e */
[----:B------:R-:W-:Y:S01]  /*bcc0*/  FMUL.FTZ R189, R16, R189 ;  /* 0x000000bd10bd7220 */ /* 0x000fe20000410000 */
[----:B------:R-:W-:-:S03]  /*bcd0*/  FSEL R141, R141, RZ, P4 ;  /* 0x000000ff8d8d7208 */ /* 0x000fc60002000000 */
[----:B------:R-:W-:Y:S01]  /*bce0*/  FMUL.FTZ R189, R189, UR4 ;  /* 0x00000004bdbd7c20 */ /* 0x000fe20008410000 */
[----:B------:R-:W-:-:S03]  /*bcf0*/  F2FP.BF16.F32.PACK_AB R141, R141, R190 ;  /* 0x000000be8d8d723e */ /* 0x000fc600000010ff */
[----:B------:R-:W-:Y:S01]  /*bd00*/  @P0 FMUL.FTZ R186, R191, R189 ;  /* 0x000000bdbfba0220 */ /* 0x000fe20000410000 */
[----:B------:R-:W-:Y:S01]  /*bd10*/  FFMA.FTZ R191, R147, R188, R148 ;  /* 0x000000bc93bf7223 */ /* 0x000fe20000010094 */
[C---:B------:R-:W-:Y:S02]  /*bd20*/  SHF.L.U32 R188, R142.reuse, 0x10, RZ ;  /* 0x000000108ebc7819 */ /* 0x040fe400000006ff */
[----:B------:R-:W-:Y:S01]  /*bd30*/  @P3 PRMT R142, R142, 0x7632, R142 ;  /* 0x000076328e8e3816 */ /* 0x000fe2000000008e */
[----:B------:R-:W-:Y:S02]  /*bd40*/  FADD.FTZ R191, -R191, R196 ;  /* 0x000000c4bfbf7221 */ /* 0x000fe40000010100 */
[----:B------:R-:W-:Y:S01]  /*bd50*/  FFMA.FTZ R188, R17, R187, R188 ;  /* 0x000000bb11bc7223 */ /* 0x000fe200000100bc */
[----:B------:R-:W-:Y:S02]  /*bd60*/  SHF.L.U32 R187, R55, 0x10, RZ ;  /* 0x0000001037bb7819 */ /* 0x000fe400000006ff */
[----:B------:R-:W-:Y:S01]  /*bd70*/  @P3 SHF.L.U32 R192, R142, 0x10, RZ ;  /* 0x000000108ec03819 */ /* 0x000fe200000006ff */
[----:B------:R-:W-:-:S02]  /*bd80*/  FMUL.FTZ R188, R16, R188 ;  /* 0x000000bc10bc7220 */ /* 0x000fc40000410000 */
[----:B------:R-:W-:Y:S01]  /*bd90*/  FFMA.FTZ R191, R17, R191, R187 ;  /* 0x000000bf11bf7223 */ /* 0x000fe200000100bb */
[----:B------:R-:W-:Y:S01]  /*bda0*/  MOV R187, RZ ;  /* 0x000000ff00bb7202 */ /* 0x000fe20000000f00 */
[----:B------:R-:W-:Y:S01]  /*bdb0*/  FMUL.FTZ R142, R188, UR4 ;  /* 0x00000004bc8e7c20 */ /* 0x000fe20008410000 */
[----:B------:R-:W-:Y:S02]  /*bdc0*/  HFMA2 R188, -RZ, RZ, 0, 0 ;  /* 0x00000000ffbc7431 */ /* 0x000fe400000001ff */
[----:B------:R-:W-:Y:S01]  /*bdd0*/  FMUL.FTZ R191, R16, R191 ;  /* 0x000000bf10bf7220 */ /* 0x000fe20000410000 */
[-C--:B------:R-:W-:Y:S01]  /*bde0*/  @P3 FMUL.FTZ R187, R192, R142.reuse ;  /* 0x0000008ec0bb3220 */ /* 0x080fe20000410000 */
[----:B------:R-:W-:Y:S02]  /*bdf0*/  FMUL.FTZ R142, R73, R142 ;  /* 0x0000008e498e7220 */ /* 0x000fe40000410000 */
[----:B------:R-:W-:Y:S01]  /*be00*/  FMUL.FTZ R192, R191, UR4 ;  /* 0x00000004bfc07c20 */ /* 0x000fe20008410000 */
[----:B------:R-:W-:-:S02]  /*be10*/  @P2 SHF.L.U32 R191, R143, 0x10, RZ ;  /* 0x000000108fbf2819 */ /* 0x000fc400000006ff */
[----:B------:R-:W-:Y:S02]  /*be20*/  PRMT R143, R52, 0x7632, R143 ;  /* 0x00007632348f7816 */ /* 0x000fe4000000008f */
[----:B------:R-:W-:Y:S01]  /*be30*/  FSEL R142, R142, RZ, P3 ;  /* 0x000000ff8e8e7208 */ /* 0x000fe20001800000 */
[-C--:B------:R-:W-:Y:S01]  /*be40*/  @P2 FMUL.FTZ R188, R191, R192.reuse ;  /* 0x000000c0bfbc2220 */ /* 0x080fe20000410000 */
[----:B------:R-:W-:Y:S01]  /*be50*/  FMUL.FTZ R191, R72, R189 ;  /* 0x000000bd48bf7220 */ /* 0x000fe20000410000 */
[----:B------:R-:W-:Y:S01]  /*be60*/  FMUL.FTZ R192, R74, R192 ;  /* 0x000000c04ac07220 */ /* 0x000fe20000410000 */
[----:B------:R-:W-:-:S03]  /*be70*/  LOP3.LUT P3, RZ, R172, 0xff, RZ, 0xc0, !PT ;  /* 0x000000ffacff7812 */ /* 0x000fc6000786c0ff */
[----:B------:R-:W-:Y:S02]  /*be80*/  FSEL R191, R191, RZ, P0 ;  /* 0x000000ffbfbf7208 */ /* 0x000fe40000000000 */
[----:B------:R-:W-:Y:S02]  /*be90*/  ISETP.GE.U32.AND P0, PT, R172, RZ, PT ;  /* 0x000000ffac00720c */ /* 0x000fe40003f06070 */
[----:B------:R-:W-:Y:S02]  /*bea0*/  FSEL R192, R192, RZ, P2 ;  /* 0x000000ffc0c07208 */ /* 0x000fe40001000000 */
[----:B------:R-:W-:Y:S02]  /*beb0*/  LOP3.LUT P2, RZ, R172, 0xff00, RZ, 0xc0, !PT ;  /* 0x0000ff00acff7812 */ /* 0x000fe4000784c0ff */
[----:B------:R-:W-:Y:S02]  /*bec0*/  ISETP.GE.U32.AND.EX P0, PT, R173, 0x1000000, PT, P0 ;  /* 0x01000000ad00780c */ /* 0x000fe40003f06100 */
[----:B------:R-:W-:-:S02]  /*bed0*/  PRMT R172, R55, 0x7632, R172 ;  /* 0x0000763237ac7816 */ /* 0x000fc400000000ac */
[----:B------:R-:W-:Y:S02]  /*bee0*/  SHF.L.U32 R173, R143, 0x10, RZ ;  /* 0x000000108fad7819 */ /* 0x000fe400000006ff */
[----:B------:R-:W-:Y:S02]  /*bef0*/  SHF.L.U32 R172, R172, 0x10, RZ ;  /* 0x00000010acac7819 */ /* 0x000fe400000006ff */
[----:B------:R-:W-:Y:S01]  /*bf00*/  @P3 SHF.L.U32 R189, R140, 0x10, RZ ;  /* 0x000000108cbd3819 */ /* 0x000fe200000006ff */
[C---:B------:R-:W-:Y:S01]  /*bf10*/  FFMA.FTZ R173, R17.reuse, R194, R173 ;  /* 0x000000c211ad7223 */ /* 0x040fe200000100ad */
[----:B------:R-:W-:Y:S01]  /*bf20*/  F2FP.BF16.F32.PACK_AB R142, R142, R191 ;  /* 0x000000bf8e8e723e */ /* 0x000fe200000010ff */
[----:B------:R-:W-:Y:S01]  /*bf30*/  FFMA.FTZ R172, R17, R185, R172 ;  /* 0x000000b911ac7223 */ /* 0x000fe200000100ac */
[----:B------:R-:W-:Y:S01]  /*bf40*/  @P2 PRMT R140, R140, 0x7632, R140 ;  /* 0x000076328c8c2816 */ /* 0x000fe2000000008c */
[C---:B------:R-:W-:Y:S01]  /*bf50*/  FMUL.FTZ R173, R16.reuse, R173 ;  /* 0x000000ad10ad7220 */ /* 0x040fe20000410000 */
[----:B------:R-:W-:Y:S01]  /*bf60*/  @P0 PRMT R143, R143, 0x7632, R143 ;  /* 0x000076328f8f0816 */ /* 0x000fe2000000008f */
[----:B------:R-:W-:Y:S01]  /*bf70*/  FMUL.FTZ R172, R16, R172 ;  /* 0x000000ac10ac7220 */ /* 0x000fe20000410000 */
[----:B------:R-:W-:Y:S01]  /*bf80*/  @P2 SHF.L.U32 R193, R140, 0x10, RZ ;  /* 0x000000108cc12819 */ /* 0x000fe200000006ff */
[----:B------:R-:W-:Y:S01]  /*bf90*/  FMUL.FTZ R140, R173, UR4 ;  /* 0x00000004ad8c7c20 */ /* 0x000fe20008410000 */
[----:B------:R-:W-:Y:S01]  /*bfa0*/  @P0 SHF.L.U32 R185, R143, 0x10, RZ ;  /* 0x000000108fb90819 */ /* 0x000fe200000006ff */
[----:B------:R-:W-:Y:S01]  /*bfb0*/  FMUL.FTZ R143, R172, UR4 ;  /* 0x00000004ac8f7c20 */ /* 0x000fe20008410000 */
[----:B------:R-:W-:-:S03]  /*bfc0*/  FMUL.FTZ R172, R16, R195 ;  /* 0x000000c310ac7220 */ /* 0x000fc60000410000 */
[-C--:B------:R-:W-:Y:S01]  /*bfd0*/  @P0 FMUL.FTZ R184, R185, R143.reuse ;  /* 0x0000008fb9b80220 */ /* 0x080fe20000410000 */
[----:B------:R-:W-:Y:S02]  /*bfe0*/  HFMA2 R185, -RZ, RZ, 0, 0 ;  /* 0x00000000ffb97431 */ /* 0x000fe400000001ff */
[----:B------:R-:W-:Y:S01]  /*bff0*/  FMUL.FTZ R172, R172, UR4 ;  /* 0x00000004acac7c20 */ /* 0x000fe20008410000 */
[----:B------:R-:W-:-:S03]  /*c000*/  FMUL.FTZ R143, R75, R143 ;  /* 0x0000008f4b8f7220 */ /* 0x000fc60000410000 */
[----:B------:R-:W-:Y:S01]  /*c010*/  @P3 FMUL.FTZ R185, R189, R172 ;  /* 0x000000acbdb93220 */ /* 0x000fe20000410000 */
[----:B------:R-:W-:Y:S01]  /*c020*/  MOV R189, RZ ;  /* 0x000000ff00bd7202 */ /* 0x000fe20000000f00 */
[----:B------:R-:W-:Y:S01]  /*c030*/  @P2 FMUL.FTZ R189, R193, R140 ;  /* 0x0000008cc1bd2220 */ /* 0x000fe20000410000 */
[----:B------:R-:W-:Y:S01]  /*c040*/  FMUL.FTZ R172, R68, R172 ;  /* 0x000000ac44ac7220 */ /* 0x000fe20000410000 */
[----:B------:R-:W-:Y:S01]  /*c050*/  FMUL.FTZ R140, R69, R140 ;  /* 0x0000008c458c7220 */ /* 0x000fe20000410000 */
[----:B------:R-:W-:-:S03]  /*c060*/  FSEL R143, R143, RZ, P0 ;  /* 0x000000ff8f8f7208 */ /* 0x000fc60000000000 */
[----:B------:R-:W-:Y:S02]  /*c070*/  FSEL R172, R172, RZ, P3 ;  /* 0x000000ffacac7208 */ /* 0x000fe40001800000 */
[----:B------:R-:W-:Y:S02]  /*c080*/  FSEL R140, R140, RZ, P2 ;  /* 0x000000ff8c8c7208 */ /* 0x000fe40001000000 */
[----:B------:R-:W-:Y:S02]  /*c090*/  F2FP.BF16.F32.PACK_AB R143, R143, R192 ;  /* 0x000000c08f8f723e */ /* 0x000fe400000010ff */
[----:B------:R-:W-:-:S07]  /*c0a0*/  F2FP.BF16.F32.PACK_AB R140, R140, R172 ;  /* 0x000000ac8c8c723e */ /* 0x000fce00000010ff */
.L_x_5832:
        /* <DEDUP_REMOVED lines=14> */
[----:B------:R-:W-:Y:S01]  /*c190*/  LOP3.LUT P3, RZ, R162, 0xff000000, RZ, 0xc0, !PT ;  /* 0xff000000a2ff7812 */ /* 0x000fe2000786c0ff */
[----:B------:R-:W-:Y:S01]  /*c1a0*/  FFMA.FTZ R174, R147, R174, R148 ;  /* 0x000000ae93ae7223 */ /* 0x000fe20000010094 */
[----:B------:R-:W-:Y:S01]  /*c1b0*/  FFMA.FTZ R37, R17, R37, R36 ;  /* 0x0000002511257223 */ /* 0x000fe20000010024 */
[--C-:B------:R-:W-:Y:S01]  /*c1c0*/  FFMA.FTZ R36, R147, R178, R148.reuse ;  /* 0x000000b293247223 */ /* 0x100fe20000010094 */
[----:B------:R-:W-:Y:S01]  /*c1d0*/  MOV R168, RZ ;  /* 0x000000ff00a87202 */ /* 0x000fe20000000f00 */
[----:B------:R-:W-:Y:S01]  /*c1e0*/  FADD.FTZ R171, -R174, R171 ;  /* 0x000000abaeab7221 */ /* 0x000fe20000010100 */
[----:B------:R-:W-:Y:S01]  /*c1f0*/  FMUL.FTZ R172, R37, R16 ;  /* 0x0000001025ac7220 */ /* 0x000fe20000410000 */
[----:B------:R-:W-:Y:S01]  /*c200*/  FADD.FTZ R36, -R36, R175 ;  /* 0x000000af24247221 */ /* 0x000fe20000010100 */
[----:B-----5:R-:W-:Y:S01]  /*c210*/  @P2 SHF.L.U32 R38, R141, 0x10, RZ ;  /* 0x000000108d262819 */ /* 0x020fe200000006ff */
[--C-:B------:R-:W-:Y:S01]  /*c220*/  FFMA.FTZ R174, R147, R179, R148.reuse ;  /* 0x000000b393ae7223 */ /* 0x100fe20000010094 */
[----:B------:R-:W-:Y:S01]  /*c230*/  FMUL.FTZ R172, R172, UR4 ;  /* 0x00000004acac7c20 */ /* 0x000fe20008410000 */
[----:B------:R-:W-:Y:S01]  /*c240*/  LOP3.LUT P4, RZ, R163, 0xff, RZ, 0xc0, !PT ;  /* 0x000000ffa3ff7812 */ /* 0x000fe2000788c0ff */
[----:B------:R-:W-:Y:S01]  /*c250*/  FFMA.FTZ R170, R147, R170, R148 ;  /* 0x000000aa93aa7223 */ /* 0x000fe20000010094 */
[----:B------:R-:W-:Y:S01]  /*c260*/  SHF.L.U32 R39, R50, 0x10, RZ ;  /* 0x0000001032277819 */ /* 0x000fe200000006ff */
[----:B------:R-:W-:Y:S01]  /*c270*/  @P2 FMUL.FTZ R164, R172, R38 ;  /* 0x00000026aca42220 */ /* 0x000fe20000410000 */
[----:B------:R-:W-:Y:S01]  /*c280*/  PRMT R38, R49, 0x7632, R38 ;  /* 0x0000763231267816 */ /* 0x000fe20000000026 */
[----:B------:R-:W-:Y:S01]  /*c290*/  FADD.FTZ R174, -R174, R176 ;  /* 0x000000b0aeae7221 */ /* 0x000fe20000010100 */
[----:B------:R-:W-:Y:S01]  /*c2a0*/  LOP3.LUT P5, RZ, R163, 0xff00, RZ, 0xc0, !PT ;  /* 0x0000ff00a3ff7812 */ /* 0x000fe200078ac0ff */
[C-C-:B------:R-:W-:Y:S01]  /*c2b0*/  FFMA.FTZ R180, R147.reuse, R180, R148.reuse ;  /* 0x000000b493b47223 */ /* 0x140fe20000010094 */
[----:B------:R-:W-:Y:S01]  /*c2c0*/  SHF.L.U32 R38, R38, 0x10, RZ ;  /* 0x0000001026267819 */ /* 0x000fe200000006ff */
[----:B------:R-:W-:Y:S01]  /*c2d0*/  FFMA.FTZ R167, R147, R167, R148 ;  /* 0x000000a793a77223 */ /* 0x000fe20000010094 */
[----:B------:R-:W-:Y:S01]  /*c2e0*/  LOP3.LUT P6, RZ, R163, 0xff0000, RZ, 0xc0, !PT ;  /* 0x00ff0000a3ff7812 */ /* 0x000fe200078cc0ff */
[----:B------:R-:W-:Y:S01]  /*c2f0*/  FADD.FTZ R177, -R180, R177 ;  /* 0x000000b1b4b17221 */ /* 0x000fe20000010100 */
[----:B------:R-:W-:Y:S01]  /*c300*/  ISETP.GE.U32.AND P0, PT, R162, RZ, PT ;  /* 0x000000ffa200720c */ /* 0x000fe20003f06070 */
[--C-:B------:R-:W-:Y:S01]  /*c310*/  FFMA.FTZ R36, R17, R36, R38.reuse ;  /* 0x0000002411247223 */ /* 0x100fe20000010026 */
[----:B------:R-:W-:Y:S01]  /*c320*/  @P3 PRMT R38, R141, 0x7632, R38 ;  /* 0x000076328d263816 */ /* 0x000fe20000000026 */
[----:B------:R-:W-:Y:S01]  /*c330*/  FADD.FTZ R161, -R167, R161 ;  /* 0x000000a1a7a17221 */ /* 0x000fe20000010100 */
[----:B------:R-:W-:Y:S01]  /*c340*/  ISETP.GE.U32.AND.EX P0, PT, R163, 0x1000000, PT, P0 ;  /* 0x01000000a300780c */ /* 0x000fe20003f06100 */
[----:B------:R-:W-:Y:S01]  /*c350*/  FMUL.FTZ R141, R36, R16 ;  /* 0x00000010248d7220 */ /* 0x000fe20000410000 */
[----:B------:R-:W-:Y:S01]  /*c360*/  @P3 SHF.L.U32 R38, R38, 0x10, RZ ;  /* 0x0000001026263819 */ /* 0x000fe200000006ff */
[----:B------:R-:W-:Y:S01]  /*c370*/  HFMA2 R167, -RZ, RZ, 0, 0 ;  /* 0x00000000ffa77431 */ /* 0x000fe200000001ff */
[----:B------:R-:W-:Y:S01]  /*c380*/  F2FP.BF16.F32.PACK_AB R37, R36, R37 ;  /* 0x000000252425723e */ /* 0x000fe200000010ff */
[----:B------:R-:W-:Y:S01]  /*c390*/  FMUL.FTZ R141, R141, UR4 ;  /* 0x000000048d8d7c20 */ /* 0x000fe20008410000 */
[----:B------:R-:W-:Y:S01]  /*c3a0*/  FMUL.FTZ R172, R78, R172 ;  /* 0x000000ac4eac7220 */ /* 0x000fe20000410000 */
[----:B------:R-:W-:-:S02]  /*c3b0*/  @P6 SHF.L.U32 R163, R143, 0x10, RZ ;  /* 0x000000108fa36819 */ /* 0x000fc400000006ff */
[----:B------:R-:W-:Y:S01]  /*c3c0*/  @P3 FMUL.FTZ R168, R141, R38 ;  /* 0x000000268da83220 */ /* 0x000fe20000410000 */
[----:B------:R-:W-:Y:S01]  /*c3d0*/  FADD.FTZ R38, -R169, R165 ;  /* 0x000000a5a9267221 */ /* 0x000fe20000010100 */
[----:B------:R-:W-:Y:S01]  /*c3e0*/  HFMA2 R165, -RZ, RZ, 0, 0 ;  /* 0x00000000ffa57431 */ /* 0x000fe200000001ff */
[----:B------:R-:W-:Y:S01]  /*c3f0*/  MOV R169, RZ ;  /* 0x000000ff00a97202 */ /* 0x000fe20000000f00 */
[----:B------:R-:W-:Y:S01]  /*c400*/  FMUL.FTZ R141, R79, R141 ;  /* 0x0000008d4f8d7220 */ /* 0x000fe20000410000 */
[----:B------:R-:W-:Y:S01]  /*c410*/  FFMA.FTZ R38, R17, R38, R39 ;  /* 0x0000002611267223 */ /* 0x000fe20000010027 */
[----:B------:R-:W-:Y:S02]  /*c420*/  @P4 SHF.L.U32 R39, R142, 0x10, RZ ;  /* 0x000000108e274819 */ /* 0x000fe400000006ff */
[----:B------:R-:W-:Y:S01]  /*c430*/  FSEL R172, R172, RZ, P2 ;  /* 0x000000ffacac7208 */ /* 0x000fe20001000000 */
[----:B------:R-:W-:Y:S01]  /*c440*/  FMUL.FTZ R173, R38, R16 ;  /* 0x0000001026ad7220 */ /* 0x000fe20000410000 */
[----:B------:R-:W-:-:S03]  /*c450*/  FSEL R141, R141, RZ, P3 ;  /* 0x000000ff8d8d7208 */ /* 0x000fc60001800000 */
[----:B------:R-:W-:Y:S01]  /*c460*/  FMUL.FTZ R173, R173, UR4 ;  /* 0x00000004adad7c20 */ /* 0x000fe20008410000 */
[----:B------:R-:W-:-:S03]  /*c470*/  F2FP.BF16.F32.PACK_AB R141, R141, R172 ;  /* 0x000000ac8d8d723e */ /* 0x000fc600000010ff */
[----:B------:R-:W-:Y:S01]  /*c480*/  @P4 FMUL.FTZ R165, R173, R39 ;  /* 0x00000027ada54220 */ /* 0x000fe20000410000 */
[----:B------:R-:W-:Y:S01]  /*c490*/  PRMT R39, R50, 0x7632, R39 ;  /* 0x0000763232277816 */ /* 0x000fe20000000027 */
[----:B------:R-:W-:-:S03]  /*c4a0*/  FMUL.FTZ R173, R80, R173 ;  /* 0x000000ad50ad7220 */ /* 0x000fc60000410000 */
[----:B------:R-:W-:-:S05]  /*c4b0*/  SHF.L.U32 R39, R39, 0x10, RZ ;  /* 0x0000001027277819 */ /* 0x000fca00000006ff */
[--C-:B------:R-:W-:Y:S01]  /*c4c0*/  FFMA.FTZ R174, R17, R174, R39.reuse ;  /* 0x000000ae11ae7223 */ /* 0x100fe20000010027 */
[----:B------:R-:W-:-:S03]  /*c4d0*/  @P5 PRMT R39, R142, 0x7632, R39 ;  /* 0x000076328e275816 */ /* 0x000fc60000000027 */
[C---:B------:R-:W-:Y:S01]  /*c4e0*/  FMUL.FTZ R142, R174.reuse, R16 ;  /* 0x00000010ae8e7220 */ /* 0x040fe20000410000 */
[----:B------:R-:W-:Y:S02]  /*c4f0*/  @P5 SHF.L.U32 R39, R39, 0x10, RZ ;  /* 0x0000001027275819 */ /* 0x000fe400000006ff */
[----:B------:R-:W-:Y:S01]  /*c500*/  F2FP.BF16.F32.PACK_AB R38, R174, R38 ;  /* 0x00000026ae26723e */ /* 0x000fe200000010ff */
[----:B------:R-:W-:-:S04]  /*c510*/  FMUL.FTZ R142, R142, UR4 ;  /* 0x000000048e8e7c20 */ /* 0x000fc80008410000 */
[----:B------:R-:W-:Y:S01]  /*c520*/  @P5 FMUL.FTZ R169, R142, R39 ;  /* 0x000000278ea95220 */ /* 0x000fe20000410000 */
[----:B------:R-:W-:Y:S01]  /*c530*/  FADD.FTZ R39, -R170, R166 ;  /* 0x000000a6aa277221 */ /* 0x000fe20000010100 */
[----:B------:R-:W-:Y:S02]  /*c540*/  SHF.L.U32 R166, R51, 0x10, RZ ;  /* 0x0000001033a67819 */ /* 0x000fe400000006ff */
[----:B------:R-:W-:-:S03]  /*c550*/  MOV R170, RZ ;  /* 0x000000ff00aa7202 */ /* 0x000fc60000000f00 */
        /* <DEDUP_REMOVED lines=8> */
[----:B------:R-:W-:-:S03]  /*c5e0*/  F2FP.BF16.F32.PACK_AB R142, R173, R142 ;  /* 0x0000008ead8e723e */ /* 0x000fc600000010ff */
[----:B------:R-:W-:-:S04]  /*c5f0*/  FMUL.FTZ R162, R162, UR4 ;  /* 0x00000004a2a27c20 */ /* 0x000fc80008410000 */
[----:B------:R-:W-:Y:S01]  /*c600*/  @P6 FMUL.FTZ R166, R162, R163 ;  /* 0x000000a3a2a66220 */ /* 0x000fe20000410000 */
[----:B------:R-:W-:Y:S01]  /*c610*/  PRMT R163, R51, 0x7632, R163 ;  /* 0x0000763233a37816 */ /* 0x000fe200000000a3 */
[----:B------:R-:W-:Y:S01]  /*c620*/  FMUL.FTZ R162, R82, R162 ;  /* 0x000000a252a27220 */ /* 0x000fe20000410000 */
[----:B------:R-:W-:Y:S02]  /*c630*/  @P4 SHF.L.U32 R36, R140, 0x10, RZ ;  /* 0x000000108c244819 */ /* 0x000fe400000006ff */
[----:B------:R-:W-:Y:S02]  /*c640*/  SHF.L.U32 R163, R163, 0x10, RZ ;  /* 0x00000010a3a37819 */ /* 0x000fe400000006ff */
[----:B------:R-:W-:-:S03]  /*c650*/  FSEL R162, R162, RZ, P6 ;  /* 0x000000ffa2a27208 */ /* 0x000fc60003000000 */
[--C-:B------:R-:W-:Y:S01]  /*c660*/  FFMA.FTZ R177, R17, R177, R163.reuse ;  /* 0x000000b111b17223 */ /* 0x100fe200000100a3 */
[----:B------:R-:W-:-:S03]  /*c670*/  @P0 PRMT R163, R143, 0x7632, R163 ;  /* 0x000076328fa30816 */ /* 0x000fc600000000a3 */
[----:B------:R-:W-:Y:S01]  /*c680*/  FMUL.FTZ R143, R177, R16 ;  /* 0x00000010b18f7220 */ /* 0x000fe20000410000 */
[----:B------:R-:W-:Y:S02]  /*c690*/  @P0 SHF.L.U32 R163, R163, 0x10, RZ ;  /* 0x00000010a3a30819 */ /* 0x000fe400000006ff */
[----:B------:R-:W-:Y:S01]  /*c6a0*/  F2FP.BF16.F32.PACK_AB R39, R177, R39 ;  /* 0x00000027b127723e */ /* 0x000fe200000010ff */
[----:B------:R-:W-:-:S04]  /*c6b0*/  FMUL.FTZ R143, R143, UR4 ;  /* 0x000000048f8f7c20 */ /* 0x000fc80008410000 */
[----:B------:R-:W-:Y:S01]  /*c6c0*/  @P0 FMUL.FTZ R170, R143, R163 ;  /* 0x000000a38faa0220 */ /* 0x000fe20000410000 */
[----:B------:R-:W-:Y:S01]  /*c6d0*/  SHF.L.U32 R163, R48, 0x10, RZ ;  /* 0x0000001030a37819 */ /* 0x000fe200000006ff */
[----:B------:R-:W-:-:S04]  /*c6e0*/  FMUL.FTZ R143, R83, R143 ;  /* 0x0000008f538f7220 */ /* 0x000fc80000410000 */
[--C-:B------:R-:W-:Y:S01]  /*c6f0*/  FFMA.FTZ R161, R17, R161, R163.reuse ;  /* 0x000000a111a17223 */ /* 0x100fe200000100a3 */
[----:B------:R-:W-:Y:S02]  /*c700*/  PRMT R163, R48, 0x7632, R163 ;  /* 0x0000763230a37816 */ /* 0x000fe400000000a3 */
[----:B------:R-:W-:Y:S01]  /*c710*/  FSEL R143, R143, RZ, P0 ;  /* 0x000000ff8f8f7208 */ /* 0x000fe20000000000 */
[----:B------:R-:W-:Y:S01]  /*c720*/  FMUL.FTZ R174, R161, R16 ;  /* 0x00000010a1ae7220 */ /* 0x000fe20000410000 */
[----:B------:R-:W-:Y:S02]  /*c730*/  SHF.L.U32 R163, R163, 0x10, RZ ;  /* 0x00000010a3a37819 */ /* 0x000fe400000006ff */
[----:B------:R-:W-:Y:S01]  /*c740*/  F2FP.BF16.F32.PACK_AB R143, R143, R162 ;  /* 0x000000a28f8f723e */ /* 0x000fe200000010ff */
[----:B------:R-:W-:Y:S02]  /*c750*/  FMUL.FTZ R174, R174, UR4 ;  /* 0x00000004aeae7c20 */ /* 0x000fe40008410000 */
[----:B------:R-:W-:Y:S01]  /*c760*/  FFMA.FTZ R163, R17, R171, R163 ;  /* 0x000000ab11a37223 */ /* 0x000fe200000100a3 */
[----:B------:R-:W-:Y:S01]  /*c770*/  MOV R171, RZ ;  /* 0x000000ff00ab7202 */ /* 0x000fe20000000f00 */
[----:B------:R-:W-:Y:S01]  /*c780*/  @P4 FMUL.FTZ R167, R174, R36 ;  /* 0x00000024aea74220 */ /* 0x000fe20000410000 */
[----:B------:R-:W-:Y:S01]  /*c790*/  @P5 PRMT R36, R140, 0x7632, R36 ;  /* 0x000076328c245816 */ /* 0x000fe20000000024 */
[----:B------:R-:W-:Y:S01]  /*c7a0*/  FMUL.FTZ R140, R163, R16 ;  /* 0x00000010a38c7220 */ /* 0x000fe20000410000 */
[----:B------:R-:W-:-:S02]  /*c7b0*/  FMUL.FTZ R174, R76, R174 ;  /* 0x000000ae4cae7220 */ /* 0x000fc40000410000 */
[----:B------:R-:W-:Y:S01]  /*c7c0*/  @P5 SHF.L.U32 R36, R36, 0x10, RZ ;  /* 0x0000001024245819 */ /* 0x000fe200000006ff */
[----:B------:R-:W-:Y:S02]  /*c7d0*/  FMUL.FTZ R140, R140, UR4 ;  /* 0x000000048c8c7c20 */ /* 0x000fe40008410000 */
[----:B------:R-:W-:Y:S02]  /*c7e0*/  FSEL R174, R174, RZ, P4 ;  /* 0x000000ffaeae7208 */ /* 0x000fe40002000000 */
[----:B------:R-:W-:Y:S01]  /*c7f0*/  @P5 FMUL.FTZ R171, R140, R36 ;  /* 0x000000248cab5220 */ /* 0x000fe20000410000 */
[----:B------:R-:W-:Y:S01]  /*c800*/  FMUL.FTZ R140, R77, R140 ;  /* 0x0000008c4d8c7220 */ /* 0x000fe20000410000 */
[----:B------:R-:W-:-:S04]  /*c810*/  F2FP.BF16.F32.PACK_AB R36, R163, R161 ;  /* 0x000000a1a324723e */ /* 0x000fc800000010ff */
[----:B------:R-:W-:-:S04]  /*c820*/  FSEL R140, R140, RZ, P5 ;  /* 0x000000ff8c8c7208 */ /* 0x000fc80002800000 */
[----:B------:R-:W-:Y:S01]  /*c830*/  F2FP.BF16.F32.PACK_AB R140, R140, R174 ;  /* 0x000000ae8c8c723e */ /* 0x000fe200000010ff */
[----:B------:R-:W-:Y:S06]  /*c840*/  BRA `(.L_x_5834) ;  /* 0x0000000400b07947 */ /* 0x000fec0003800000 */
.L_x_5833:
[C-C-:B------:R-:W-:Y:S01]  /*c850*/  FFMA.FTZ R168, R147.reuse, R168, R148.reuse ;  /* 0x000000a893a87223 */ /* 0x140fe20000010094 */
[C---:B------:R-:W-:Y:S01]  /*c860*/  LOP3.LUT P5, RZ, R162.reuse, 0xff0000, RZ, 0xc0, !PT ;  /* 0x00ff0000a2ff7812 */ /* 0x040fe200078ac0ff */
[----:B------:R-:W-:Y:S01]  /*c870*/  FFMA.FTZ R178, R147, R178, R148 ;  /* 0x000000b293b27223 */ /* 0x000fe20000010094 */
[----:B------:R-:W-:Y:S01]  /*c880*/  LOP3.LUT P4, RZ, R162, 0xff000000, RZ, 0xc0, !PT ;  /* 0xff000000a2ff7812 */ /* 0x000fe2000788c0ff */
[----:B------:R-:W-:Y:S01]  /*c890*/  FADD.FTZ R168, -R168, R164 ;  /* 0x000000a4a8a87221 */ /* 0x000fe20000010100 */
[----:B------:R-:W-:Y:S01]  /*c8a0*/  SHF.L.U32 R164, R49, 0x10, RZ ;  /* 0x0000001031a47819 */ /* 0x000fe200000006ff */
[--C-:B------:R-:W-:Y:S01]  /*c8b0*/  FFMA.FTZ R169, R147, R169, R148.reuse ;  /* 0x000000a993a97223 */ /* 0x100fe20000010094 */
[----:B------:R-:W-:Y:S01]  /*c8c0*/  FADD.FTZ R175, -R178, R175 ;  /* 0x000000afb2af7221 */ /* 0x000fe20000010100 */
[----:B------:R-:W-:Y:S01]  /*c8d0*/  LOP3.LUT P0, RZ, R163, 0xff, RZ, 0xc0, !PT ;  /* 0x000000ffa3ff7812 */ /* 0x000fe2000780c0ff */
[----:B------:R-:W-:Y:S01]  /*c8e0*/  FFMA.FTZ R179, R147, R179, R148 ;  /* 0x000000b393b37223 */ /* 0x000fe20000010094 */
[----:B------:R-:W-:Y:S01]  /*c8f0*/  FFMA.FTZ R164, R17, R168, R164 ;  /* 0x000000a811a47223 */ /* 0x000fe200000100a4 */
[----:B------:R-:W-:Y:S01]  /*c900*/  FADD.FTZ R169, -R169, R165 ;  /* 0x000000a5a9a97221 */ /* 0x000fe20000010100 */
[----:B------:R-:W-:Y:S01]  /*c910*/  SHF.L.U32 R165, R50, 0x10, RZ ;  /* 0x0000001032a57819 */ /* 0x000fe200000006ff */
[----:B------:R-:W-:Y:S01]  /*c920*/  FFMA.FTZ R170, R147, R170, R148 ;  /* 0x000000aa93aa7223 */ /* 0x000fe20000010094 */
[----:B------:R-:W-:Y:S01]  /*c930*/  FMUL.FTZ R164, R16, R164 ;  /* 0x000000a410a47220 */ /* 0x000fe20000410000 */
[----:B-----5:R-:W-:Y:S01]  /*c940*/  @P5 SHF.L.U32 R168, R141, 0x10, RZ ;  /* 0x000000108da85819 */ /* 0x020fe200000006ff */
[----:B------:R-:W-:Y:S01]  /*c950*/  FADD.FTZ R176, -R179, R176 ;  /* 0x000000b0b3b07221 */ /* 0x000fe20000010100 */
[----:B------:R-:W-:Y:S01]  /*c960*/  @P4 PRMT R173, R141, 0x7632, R173 ;  /* 0x000076328dad4816 */ /* 0x000fe200000000ad */
[----:B------:R-:W-:Y:S01]  /*c970*/  FMUL.FTZ R172, R164, UR4 ;  /* 0x00000004a4ac7c20 */ /* 0x000fe20008410000 */
[----:B------:R-:W-:-:S02]  /*c980*/  HFMA2 R164, -RZ, RZ, 0, 0 ;  /* 0x00000000ffa47431 */ /* 0x000fc400000001ff */
[----:B------:R-:W-:Y:S01]  /*c990*/  FFMA.FTZ R165, R17, R169, R165 ;  /* 0x000000a911a57223 */ /* 0x000fe200000100a5 */
[----:B------:R-:W-:Y:S01]  /*c9a0*/  @P4 SHF.L.U32 R173, R173, 0x10, RZ ;  /* 0x00000010adad4819 */ /* 0x000fe200000006ff */
[----:B------:R-:W-:Y:S01]  /*c9b0*/  FADD.FTZ R170, -R170, R166 ;  /* 0x000000a6aaaa7221 */ /* 0x000fe20000010100 */
[----:B------:R-:W-:Y:S01]  /*c9c0*/  @P0 SHF.L.U32 R169, R142, 0x10, RZ ;  /* 0x000000108ea90819 */ /* 0x000fe200000006ff */
[----:B------:R-:W-:Y:S01]  /*c9d0*/  FMUL.FTZ R165, R16, R165 ;  /* 0x000000a510a57220 */ /* 0x000fe20000410000 */
[----:B------:R-:W-:Y:S01]  /*c9e0*/  @P5 FMUL.FTZ R164, R168, R172 ;  /* 0x000000aca8a45220 */ /* 0x000fe20000410000 */
[----:B------:R-:W-:Y:S01]  /*c9f0*/  PRMT R168, R49, 0x7632, R168 ;  /* 0x0000763231a87816 */ /* 0x000fe200000000a8 */
[--C-:B------:R-:W-:Y:S01]  /*ca00*/  FFMA.FTZ R174, R147, R174, R148.reuse ;  /* 0x000000ae93ae7223 */ /* 0x100fe20000010094 */
[----:B------:R-:W-:Y:S01]  /*ca10*/  LOP3.LUT P3, RZ, R163, 0xff00, RZ, 0xc0, !PT ;  /* 0x0000ff00a3ff7812 */ /* 0x000fe2000786c0ff */
[--C-:B------:R-:W-:Y:S01]  /*ca20*/  FFMA.FTZ R180, R147, R180, R148.reuse ;  /* 0x000000b493b47223 */ /* 0x100fe20000010094 */
[----:B------:R-:W-:Y:S01]  /*ca30*/  SHF.L.U32 R168, R168, 0x10, RZ ;  /* 0x00000010a8a87819 */ /* 0x000fe200000006ff */
[----:B------:R-:W-:Y:S01]  /*ca40*/  FADD.FTZ R171, -R174, R171 ;  /* 0x000000abaeab7221 */ /* 0x000fe20000010100 */
[----:B------:R-:W-:Y:S01]  /*ca50*/  SHF.L.U32 R166, R51, 0x10, RZ ;  /* 0x0000001033a67819 */ /* 0x000fe200000006ff */
[----:B------:R-:W-:Y:S01]  /*ca60*/  FFMA.FTZ R167, R147, R167, R148 ;  /* 0x000000a793a77223 */ /* 0x000fe20000010094 */
[----:B------:R-:W-:Y:S01]  /*ca70*/  LOP3.LUT P2, RZ, R163, 0xff0000, RZ, 0xc0, !PT ;  /* 0x00ff0000a3ff7812 */ /* 0x000fe2000784c0ff */
[C---:B------:R-:W-:Y:S01]  /*ca80*/  FFMA.FTZ R168, R17.reuse, R175, R168 ;  /* 0x000000af11a87223 */ /* 0x040fe200000100a8 */
[----:B------:R-:W-:Y:S01]  /*ca90*/  FADD.FTZ R177, -R180, R177 ;  /* 0x000000b1b4b17221 */ /* 0x000fe20000010100 */
[----:B------:R-:W-:Y:S01]  /*caa0*/  FFMA.FTZ R166, R17, R170, R166 ;  /* 0x000000aa11a67223 */ /* 0x000fe200000100a6 */
[----:B------:R-:W-:Y:S01]  /*cab0*/  FADD.FTZ R167, -R167, R161 ;  /* 0x000000a1a7a77221 */ /* 0x000fe20000010100 */
[C---:B------:R-:W-:Y:S01]  /*cac0*/  FMUL.FTZ R141, R16.reuse, R168 ;  /* 0x000000a8108d7220 */ /* 0x040fe20000410000 */
[----:B------:R-:W-:Y:S01]  /*cad0*/  MOV R168, RZ ;  /* 0x000000ff00a87202 */ /* 0x000fe20000000f00 */
[----:B------:R-:W-:Y:S01]  /*cae0*/  FMUL.FTZ R166, R16, R166 ;  /* 0x000000a610a67220 */ /* 0x000fe20000410000 */
[----:B------:R-:W-:Y:S01]  /*caf0*/  @P3 PRMT R174, R142, 0x7632, R174 ;  /* 0x000076328eae3816 */ /* 0x000fe200000000ae */
[----:B------:R-:W-:Y:S01]  /*cb00*/  FMUL.FTZ R141, R141, UR4 ;  /* 0x000000048d8d7c20 */ /* 0x000fe20008410000 */
[----:B------:R-:W-:Y:S01]  /*cb10*/  SHF.L.U32 R161, R48, 0x10, RZ ;  /* 0x0000001030a17819 */ /* 0x000fe200000006ff */
[----:B------:R-:W-:Y:S01]  /*cb20*/  FMUL.FTZ R170, R166, UR4 ;  /* 0x00000004a6aa7c20 */ /* 0x000fe20008410000 */
[----:B------:R-:W-:Y:S01]  /*cb30*/  @P3 SHF.L.U32 R174, R174, 0x10, RZ ;  /* 0x00000010aeae3819 */ /* 0x000fe200000006ff */
[----:B------:R-:W-:Y:S01]  /*cb40*/  @P4 FMUL.FTZ R168, R173, R141 ;  /* 0x0000008dada84220 */ /* 0x000fe20000410000 */
[----:B------:R-:W-:Y:S01]  /*cb50*/  FMUL.FTZ R173, R165, UR4 ;  /* 0x00000004a5ad7c20 */ /* 0x000fe20008410000 */
[----:B------:R-:W-:-:S02]  /*cb60*/  HFMA2 R165, -RZ, RZ, 0, 0 ;  /* 0x00000000ffa57431 */ /* 0x000fc400000001ff */
[----:B------:R-:W-:Y:S01]  /*cb70*/  FFMA.FTZ R161, R17, R167, R161 ;  /* 0x000000a711a17223 */ /* 0x000fe200000100a1 */
[----:B------:R-:W-:Y:S02]  /*cb80*/  HFMA2 R166, -RZ, RZ, 0, 0 ;  /* 0x00000000ffa67431 */ /* 0x000fe400000001ff */
[----:B------:R-:W-:Y:S01]  /*cb90*/  FMUL.FTZ R172, R78, R172 ;  /* 0x000000ac4eac7220 */ /* 0x000fe20000410000 */
[----:B------:R-:W-:Y:S01]  /*cba0*/  FMUL.FTZ R141, R79, R141 ;  /* 0x0000008d4f8d7220 */ /* 0x000fe20000410000 */
[----:B------:R-:W-:Y:S01]  /*cbb0*/  FMUL.FTZ R161, R16, R161 ;  /* 0x000000a110a17220 */ /* 0x000fe20000410000 */
[-C--:B------:R-:W-:Y:S01]  /*cbc0*/  @P0 FMUL.FTZ R165, R169, R173.reuse ;  /* 0x000000ada9a50220 */ /* 0x080fe20000410000 */
[----:B------:R-:W-:Y:S01]  /*cbd0*/  PRMT R169, R50, 0x7632, R169 ;  /* 0x0000763232a97816 */ /* 0x000fe200000000a9 */
[----:B------:R-:W-:Y:S01]  /*cbe0*/  FMUL.FTZ R173, R80, R173 ;  /* 0x000000ad50ad7220 */ /* 0x000fe20000410000 */
[----:B------:R-:W-:Y:S01]  /*cbf0*/  FMUL.FTZ R161, R161, UR4 ;  /* 0x00000004a1a17c20 */ /* 0x000fe20008410000 */
[----:B------:R-:W-:-:S02]  /*cc00*/  FSEL R172, R172, RZ, P5 ;  /* 0x000000ffacac7208 */ /* 0x000fc40002800000 */
[----:B------:R-:W-:Y:S02]  /*cc10*/  SHF.L.U32 R169, R169, 0x10, RZ ;  /* 0x00000010a9a97819 */ /* 0x000fe400000006ff */
[----:B------:R-:W-:Y:S02]  /*cc20*/  FSEL R173, R173, RZ, P0 ;  /* 0x000000ffadad7208 */ /* 0x000fe40000000000 */
[----:B------:R-:W-:Y:S01]  /*cc30*/  ISETP.GE.U32.AND P0, PT, R162, RZ, PT ;  /* 0x000000ffa200720c */ /* 0x000fe20003f06070 */
[----:B------:R-:W-:Y:S01]  /*cc40*/  FFMA.FTZ R169, R17, R176, R169 ;  /* 0x000000b011a97223 */ /* 0x000fe200000100a9 */
[----:B------:R-:W-:Y:S02]  /*cc50*/  FSEL R141, R141, RZ, P4 ;  /* 0x000000ff8d8d7208 */ /* 0x000fe40002000000 */
[----:B------:R-:W-:Y:S01]  /*cc60*/  ISETP.GE.U32.AND.EX P0, PT, R163, 0x1000000, PT, P0 ;  /* 0x01000000a300780c */ /* 0x000fe20003f06100 */
[----:B------:R-:W-:Y:S01]  /*cc70*/  FMUL.FTZ R142, R16, R169 ;  /* 0x000000a9108e7220 */ /* 0x000fe20000410000 */
[----:B------:R-:W-:-:S02]  /*cc80*/  MOV R169, RZ ;  /* 0x000000ff00a97202 */ /* 0x000fc40000000f00 */
[----:B------:R-:W-:Y:S01]  /*cc90*/  F2FP.BF16.F32.PACK_AB R141, R141, R172 ;  /* 0x000000ac8d8d723e */ /* 0x000fe200000010ff */
[----:B------:R-:W-:-:S04]  /*cca0*/  FMUL.FTZ R142, R142, UR4 ;  /* 0x000000048e8e7c20 */ /* 0x000fc80008410000 */
[-C--:B------:R-:W-:Y:S01]  /*ccb0*/  @P3 FMUL.FTZ R169, R174, R142.reuse ;  /* 0x0000008eaea93220 */ /* 0x080fe20000410000 */
[----:B------:R-:W-:Y:S01]  /*ccc0*/  @P2 SHF.L.U32 R174, R143, 0x10, RZ ;  /* 0x000000108fae2819 */ /* 0x000fe200000006ff */
[----:B------:R-:W-:Y:S01]  /*ccd0*/  FMUL.FTZ R142, R81, R142 ;  /* 0x0000008e518e7220 */ /* 0x000fe20000410000 */
[----:B------:R-:W-:-:S03]  /*cce0*/  PRMT R143, R48, 0x7632, R143 ;  /* 0x00007632308f7816 */ /* 0x000fc6000000008f */
[-C--:B------:R-:W-:Y:S01]  /*ccf0*/  @P2 FMUL.FTZ R166, R174, R170.reuse ;  /* 0x000000aaaea62220 */ /* 0x080fe20000410000 */
[----:B------:R-:W-:Y:S01]  /*cd00*/  FMUL.FTZ R174, R82, R170 ;  /* 0x000000aa52ae7220 */ /* 0x000fe20000410000 */
[----:B------:R-:W-:Y:S02]  /*cd10*/  FSEL R142, R142, RZ, P3 ;  /* 0x000000ff8e8e7208 */ /* 0x000fe40001800000 */
[----:B------:R-:W-:Y:S02]  /*cd20*/  LOP3.LUT P3, RZ, R162, 0xff, RZ, 0xc0, !PT ;  /* 0x000000ffa2ff7812 */ /* 0x000fe4000786c0ff */
[----:B------:R-:W-:Y:S02]  /*cd30*/  FSEL R174, R174, RZ, P2 ;  /* 0x000000ffaeae7208 */ /* 0x000fe40001000000 */
[----:B------:R-:W-:Y:S02]  /*cd40*/  LOP3.LUT P2, RZ, R162, 0xff00, RZ, 0xc0, !PT ;  /* 0x0000ff00a2ff7812 */ /* 0x000fe4000784c0ff */
[----:B------:R-:W-:-:S02]  /*cd50*/  PRMT R162, R51, 0x7632, R162 ;  /* 0x0000763233a27816 */ /* 0x000fc400000000a2 */
[C---:B------:R-:W-:Y:S02]  /*cd60*/  SHF.L.U32 R163, R143.reuse, 0x10, RZ ;  /* 0x000000108fa37819 */ /* 0x040fe400000006ff */
[----:B------:R-:W-:Y:S02]  /*cd70*/  SHF.L.U32 R162, R162, 0x10, RZ ;  /* 0x00000010a2a27819 */ /* 0x000fe400000006ff */
[----:B------:R-:W-:Y:S01]  /*cd80*/  @P0 PRMT R143, R143, 0x7632, R143 ;  /* 0x000076328f8f0816 */ /* 0x000fe2000000008f */
[C---:B------:R-:W-:Y:S01]  /*cd90*/  FFMA.FTZ R163, R17.reuse, R171, R163 ;  /* 0x000000ab11a37223 */ /* 0x040fe200000100a3 */
[----:B------:R-:W-:Y:S01]  /*cda0*/  CS2R R170, SRZ ;  /* 0x0000000000aa7805 */ /* 0x000fe2000001ff00 */
[----:B------:R-:W-:Y:S01]  /*cdb0*/  FFMA.FTZ R162, R17, R177, R162 ;  /* 0x000000b111a27223 */ /* 0x000fe200000100a2 */
[----:B------:R-:W-:Y:S01]  /*cdc0*/  @P0 SHF.L.U32 R167, R143, 0x10, RZ ;  /* 0x000000108fa70819 */ /* 0x000fe200000006ff */
[----:B------:R-:W-:Y:S01]  /*cdd0*/  FMUL.FTZ R163, R16, R163 ;  /* 0x000000a310a37220 */ /* 0x000fe20000410000 */
[----:B------:R-:W-:Y:S01]  /*cde0*/  F2FP.BF16.F32.PACK_AB R142, R142, R173 ;  /* 0x000000ad8e8e723e */ /* 0x000fe200000010ff */
[----:B------:R-:W-:-:S04]  /*cdf0*/  FMUL.FTZ R162, R16, R162 ;  /* 0x000000a210a27220 */ /* 0x000fc80000410000 */
[----:B------:R-:W-:Y:S01]  /*ce00*/  FMUL.FTZ R143, R162, UR4 ;  /* 0x00000004a28f7c20 */ /* 0x000fe20008410000 */
[C---:B------:R-:W-:Y:S02]  /*ce10*/  @P3 SHF.L.U32 R162, R140.reuse, 0x10, RZ ;  /* 0x000000108ca23819 */ /* 0x040fe400000006ff */
[----:B------:R-:W-:Y:S01]  /*ce20*/  @P2 PRMT R140, R140, 0x7632, R140 ;  /* 0x000076328c8c2816 */ /* 0x000fe2000000008c */
[----:B------:R-:W-:Y:S01]  /*ce30*/  @P0 FMUL.FTZ R170, R167, R143 ;  /* 0x0000008fa7aa0220 */ /* 0x000fe20000410000 */
[----:B------:R-:W-:Y:S01]  /*ce40*/  MOV R167, RZ ;  /* 0x000000ff00a77202 */ /* 0x000fe20000000f00 */
[----:B------:R-:W-:Y:S01]  /*ce50*/  @P3 FMUL.FTZ R167, R162, R161 ;  /* 0x000000a1a2a73220 */ /* 0x000fe20000410000 */
[----:B------:R-:W-:Y:S01]  /*ce60*/  @P2 SHF.L.U32 R162, R140, 0x10, RZ ;  /* 0x000000108ca22819 */ /* 0x000fe200000006ff */
[----:B------:R-:W-:Y:S01]  /*ce70*/  FMUL.FTZ R140, R163, UR4 ;  /* 0x00000004a38c7c20 */ /* 0x000fe20008410000 */
[----:B------:R-:W-:Y:S01]  /*ce80*/  FMUL.FTZ R143, R83, R143 ;  /* 0x0000008f538f7220 */ /* 0x000fe20000410000 */
[----:B------:R-:W-:-:S02]  /*ce90*/  FMUL.FTZ R161, R76, R161 ;  /* 0x000000a14ca17220 */ /* 0x000fc40000410000 */
[-C--:B------:R-:W-:Y:S01]  /*cea0*/  @P2 FMUL.FTZ R171, R162, R140.reuse ;  /* 0x0000008ca2ab2220 */ /* 0x080fe20000410000 */
[----:B------:R-:W-:Y:S01]  /*ceb0*/  FMUL.FTZ R140, R77, R140 ;  /* 0x0000008c4d8c7220 */ /* 0x000fe20000410000 */
[----:B------:R-:W-:Y:S02]  /*cec0*/  FSEL R143, R143, RZ, P0 ;  /* 0x000000ff8f8f7208 */ /* 0x000fe40000000000 */
[----:B------:R-:W-:Y:S02]  /*ced0*/  FSEL R161, R161, RZ, P3 ;  /* 0x000000ffa1a17208 */ /* 0x000fe40001800000 */
[----:B------:R-:W-:Y:S02]  /*cee0*/  FSEL R140, R140, RZ, P2 ;  /* 0x000000ff8c8c7208 */ /* 0x000fe40001000000 */
[----:B------:R-:W-:Y:S02]  /*cef0*/  F2FP.BF16.F32.PACK_AB R143, R143, R174 ;  /* 0x000000ae8f8f723e */ /* 0x000fe400000010ff */
[----:B------:R-:W-:-:S07]  /*cf00*/  F2FP.BF16.F32.PACK_AB R140, R140, R161 ;  /* 0x000000a18c8c723e */ /* 0x000fce00000010ff */
.L_x_5834:
        /* <DEDUP_REMOVED lines=13> */
[----:B------:R-:W-:Y:S02]  /*cfe0*/  HFMA2 R12, -RZ, RZ, 0, 0 ;  /* 0x00000000ff0c7431 */ /* 0x000fe400000001ff */
[----:B------:R-:W-:Y:S01]  /*cff0*/  FADD.FTZ R36, -R36, R24 ;  /* 0x0000001824247221 */ /* 0x000fe20000010100 */
[----:B------:R-:W-:Y:S01]  /*d000*/  LOP3.LUT P3, RZ, R154, 0xff000000, RZ, 0xc0, !PT ;  /* 0xff0000009aff7812 */ /* 0x000fe2000786c0ff */
[----:B------:R-:W-:Y:S01]  /*d010*/  FFMA.FTZ R37, R17, R20, R37 ;  /* 0x0000001411257223 */ /* 0x000fe20000010025 */
[C-C-:B------:R-:W-:Y:S01]  /*d020*/  FFMA.FTZ R28, R147.reuse, R28, R148.reuse ;  /* 0x0000001c931c7223 */ /* 0x140fe20000010094 */
[--C-:B------:R-:W-:Y:S01]  /*d030*/  FFMA.FTZ R21, R147, R21, R148.reuse ;  /* 0x0000001593157223 */ /* 0x100fe20000010094 */
[----:B------:R-:W-:Y:S01]  /*d040*/  LOP3.LUT P4, RZ, R155, 0xff, RZ, 0xc0, !PT ;  /* 0x000000ff9bff7812 */ /* 0x000fe2000788c0ff */
[----:B------:R-:W-:Y:S01]  /*d050*/  FMUL.FTZ R20, R37, R16 ;  /* 0x0000001025147220 */ /* 0x000fe20000410000 */
[----:B------:R-:W-:Y:S01]  /*d060*/  SHF.L.U32 R38, R46, 0x10, RZ ;  /* 0x000000102e267819 */ /* 0x000fe200000006ff */
[----:B------:R-:W-:Y:S01]  /*d070*/  FADD.FTZ R23, -R28, R23 ;  /* 0x000000171c177221 */ /* 0x000fe20000010100 */
[----:B-----5:R-:W-:Y:S01]  /*d080*/  @P2 SHF.L.U32 R24, R141, 0x10, RZ ;  /* 0x000000108d182819 */ /* 0x020fe200000006ff */
[----:B------:R-:W-:Y:S01]  /*d090*/  FMUL.FTZ R20, R20, UR4 ;  /* 0x0000000414147c20 */ /* 0x000fe20008410000 */
[----:B------:R-:W-:Y:S01]  /*d0a0*/  FADD.FTZ R21, -R21, R11 ;  /* 0x0000000b15157221 */ /* 0x000fe20000010100 */
[----:B------:R-:W-:Y:S01]  /*d0b0*/  FFMA.FTZ R11, R147, R144, R148 ;  /* 0x00000090930b7223 */ /* 0x000fe20000010094 */
[----:B------:R-:W-:Y:S01]  /*d0c0*/  LOP3.LUT P5, RZ, R155, 0xff00, RZ, 0xc0, !PT ;  /* 0x0000ff009bff7812 */ /* 0x000fe200078ac0ff */
[----:B------:R-:W-:Y:S01]  /*d0d0*/  @P2 FMUL.FTZ R12, R20, R24 ;  /* 0x00000018140c2220 */ /* 0x000fe20000410000 */
[----:B------:R-:W-:Y:S01]  /*d0e0*/  PRMT R24, R45, 0x7632, R24 ;  /* 0x000076322d187816 */ /* 0x000fe20000000018 */
[----:B------:R-:W-:Y:S01]  /*d0f0*/  FFMA.FTZ R38, R17, R21, R38 ;  /* 0x0000001511267223 */ /* 0x000fe20000010026 */
[----:B------:R-:W-:Y:S01]  /*d100*/  @P3 PRMT R28, R141, 0x7632, R28 ;  /* 0x000076328d1c3816 */ /* 0x000fe2000000001c */
[----:B------:R-:W-:Y:S01]  /*d110*/  FADD.FTZ R11, -R11, R25 ;  /* 0x000000190b0b7221 */ /* 0x000fe20000010100 */
[----:B------:R-:W-:Y:S01]  /*d120*/  SHF.L.U32 R24, R24, 0x10, RZ ;  /* 0x0000001018187819 */ /* 0x000fe200000006ff */
[----:B------:R-:W-:Y:S01]  /*d130*/  FMUL.FTZ R21, R38, R16 ;  /* 0x0000001026157220 */ /* 0x000fe20000410000 */
[----:B------:R-:W-:Y:S01]  /*d140*/  @P3 SHF.L.U32 R28, R28, 0x10, RZ ;  /* 0x000000101c1c3819 */ /* 0x000fe200000006ff */
[----:B------:R-:W-:-:S02]  /*d150*/  HFMA2 R25, -RZ, RZ, 0, 0 ;  /* 0x00000000ff197431 */ /* 0x000fc400000001ff */
[----:B------:R-:W-:Y:S01]  /*d160*/  FFMA.FTZ R22, R147, R22, R148 ;  /* 0x0000001693167223 */ /* 0x000fe20000010094 */
[----:B------:R-:W-:Y:S01]  /*d170*/  FFMA.FTZ R36, R17, R36, R24 ;  /* 0x0000002411247223 */ /* 0x000fe20000010018 */
[----:B------:R-:W-:Y:S01]  /*d180*/  MOV R24, RZ ;  /* 0x000000ff00187202 */ /* 0x000fe20000000f00 */
[----:B------:R-:W-:Y:S01]  /*d190*/  FMUL.FTZ R21, R21, UR4 ;  /* 0x0000000415157c20 */ /* 0x000fe20008410000 */
[----:B------:R-:W-:Y:S01]  /*d1a0*/  @P5 PRMT R39, R142, 0x7632, R39 ;  /* 0x000076328e275816 */ /* 0x000fe20000000027 */
[----:B------:R-:W-:Y:S01]  /*d1b0*/  FMUL.FTZ R141, R36, R16 ;  /* 0x00000010248d7220 */ /* 0x000fe20000410000 */
[----:B------:R-:W-:Y:S01]  /*d1c0*/  LOP3.LUT P6, RZ, R155, 0xff0000, RZ, 0xc0, !PT ;  /* 0x00ff00009bff7812 */ /* 0x000fe200078cc0ff */
[----:B------:R-:W-:Y:S01]  /*d1d0*/  FADD.FTZ R22, -R22, R10 ;  /* 0x0000000a16167221 */ /* 0x000fe20000010100 */
[----:B------:R-:W-:Y:S01]  /*d1e0*/  @P5 SHF.L.U32 R39, R39, 0x10, RZ ;  /* 0x0000001027275819 */ /* 0x000fe200000006ff */
[----:B------:R-:W-:Y:S01]  /*d1f0*/  FMUL.FTZ R141, R141, UR4 ;  /* 0x000000048d8d7c20 */ /* 0x000fe20008410000 */
[----:B------:R-:W-:Y:S01]  /*d200*/  ISETP.GE.U32.AND P0, PT, R154, RZ, PT ;  /* 0x000000ff9a00720c */ /* 0x000fe20003f06070 */
[----:B------:R-:W-:Y:S01]  /*d210*/  FFMA.FTZ R146, R147, R146, R148 ;  /* 0x0000009293927223 */ /* 0x000fe20000010094 */
[----:B------:R-:W-:Y:S01]  /*d220*/  PRMT R144, R47, 0x7632, R144 ;  /* 0x000076322f907816 */ /* 0x000fe20000000090 */
[----:B------:R-:W-:Y:S01]  /*d230*/  @P3 FMUL.FTZ R24, R141, R28 ;  /* 0x0000001c8d183220 */ /* 0x000fe20000410000 */
[----:B------:R-:W-:Y:S01]  /*d240*/  @P4 SHF.L.U32 R28, R142, 0x10, RZ ;  /* 0x000000108e1c4819 */ /* 0x000fe200000006ff */
[----:B------:R-:W-:Y:S01]  /*d250*/  FADD.FTZ R26, -R146, R26 ;  /* 0x0000001a921a7221 */ /* 0x000fe20000010100 */
[----:B------:R-:W-:Y:S01]  /*d260*/  ISETP.GE.U32.AND.EX P0, PT, R155, 0x1000000, PT, P0 ;  /* 0x010000009b00780c */ /* 0x000fe20003f06100 */
[----:B------:R-:W-:Y:S01]  /*d270*/  FFMA.FTZ R19, R147, R19, R148 ;  /* 0x0000001393137223 */ /* 0x000fe20000010094 */
[----:B------:R-:W-:Y:S01]  /*d280*/  SHF.L.U32 R144, R144, 0x10, RZ ;  /* 0x0000001090907819 */ /* 0x000fe200000006ff */
[----:B------:R-:W-:Y:S01]  /*d290*/  @P4 FMUL.FTZ R25, R21, R28 ;  /* 0x0000001c15194220 */ /* 0x000fe20000410000 */
[----:B------:R-:W-:Y:S01]  /*d2a0*/  PRMT R28, R46, 0x7632, R28 ;  /* 0x000076322e1c7816 */ /* 0x000fe2000000001c */
[--C-:B------:R-:W-:Y:S01]  /*d2b0*/  FADD.FTZ R19, -R19, R13.reuse ;  /* 0x0000000d13137221 */ /* 0x100fe20000010100 */
[----:B------:R-:W-:Y:S01]  /*d2c0*/  @P6 SHF.L.U32 R142, R143, 0x10, RZ ;  /* 0x000000108f8e6819 */ /* 0x000fe200000006ff */
[----:B------:R-:W-:Y:S01]  /*d2d0*/  FFMA.FTZ R144, R17, R26, R144 ;  /* 0x0000001a11907223 */ /* 0x000fe20000010090 */
[----:B------:R-:W-:Y:S01]  /*d2e0*/  SHF.L.U32 R28, R28, 0x10, RZ ;  /* 0x000000101c1c7819 */ /* 0x000fe200000006ff */
[----:B------:R-:W-:Y:S01]  /*d2f0*/  FMUL.FTZ R20, R86, R20 ;  /* 0x0000001456147220 */ /* 0x000fe20000410000 */
[----:B------:R-:W-:Y:S01]  /*d300*/  MOV R26, RZ ;  /* 0x000000ff001a7202 */ /* 0x000fe20000000f00 */
[----:B------:R-:W-:Y:S01]  /*d310*/  FMUL.FTZ R141, R87, R141 ;  /* 0x0000008d578d7220 */ /* 0x000fe20000410000 */
[----:B------:R-:W-:Y:S01]  /*d320*/  PRMT R13, R44, 0x7632, R13 ;  /* 0x000076322c0d7816 */ /* 0x000fe2000000000d */
[----:B------:R-:W-:Y:S01]  /*d330*/  FFMA.FTZ R11, R17, R11, R28 ;  /* 0x0000000b110b7223 */ /* 0x000fe2000001001c */
[----:B------:R-:W-:-:S02]  /*d340*/  MOV R28, RZ ;  /* 0x000000ff001c7202 */ /* 0x000fc40000000f00 */
[----:B------:R-:W-:Y:S01]  /*d350*/  @P0 PRMT R143, R143, 0x7632, R143 ;  /* 0x000076328f8f0816 */ /* 0x000fe2000000008f */
[----:B------:R-:W-:Y:S01]  /*d360*/  FMUL.FTZ R32, R11, R16 ;  /* 0x000000100b207220 */ /* 0x000fe20000410000 */
[----:B------:R-:W-:Y:S02]  /*d370*/  SHF.L.U32 R13, R13, 0x10, RZ ;  /* 0x000000100d0d7819 */ /* 0x000fe400000006ff */
[----:B------:R-:W-:Y:S01]  /*d380*/  @P0 SHF.L.U32 R143, R143, 0x10, RZ ;  /* 0x000000108f8f0819 */ /* 0x000fe200000006ff */
[----:B------:R-:W-:Y:S01]  /*d390*/  FMUL.FTZ R32, R32, UR4 ;  /* 0x0000000420207c20 */ /* 0x000fe20008410000 */
[----:B------:R-:W-:Y:S01]  /*d3a0*/  F2FP.BF16.F32.PACK_AB R38, R11, R38 ;  /* 0x000000260b26723e */ /* 0x000fe200000010ff */
[----:B------:R-:W-:Y:S01]  /*d3b0*/  FFMA.FTZ R23, R17, R23, R13 ;  /* 0x0000001711177223 */ /* 0x000fe2000001000d */
[----:B------:R-:W-:Y:S01]  /*d3c0*/  F2FP.BF16.F32.PACK_AB R37, R36, R37 ;  /* 0x000000252425723e */ /* 0x000fe200000010ff */
[----:B------:R-:W-:Y:S01]  /*d3d0*/  @P5 FMUL.FTZ R28, R32, R39 ;  /* 0x00000027201c5220 */ /* 0x000fe20000410000 */
[----:B------:R-:W-:Y:S01]  /*d3e0*/  SHF.L.U32 R39, R47, 0x10, RZ ;  /* 0x000000102f277819 */ /* 0x000fe200000006ff */
[----:B------:R-:W-:Y:S01]  /*d3f0*/  FMUL.FTZ R10, R89, R32 ;  /* 0x00000020590a7220 */ /* 0x000fe20000410000 */
[----:B------:R-:W-:Y:S01]  /*d400*/  HFMA2 R32, -RZ, RZ, 0, 0 ;  /* 0x00000000ff207431 */ /* 0x000fe200000001ff */
[----:B------:R-:W-:Y:S01]  /*d410*/  FSEL R20, R20, RZ, P2 ;  /* 0x000000ff14147208 */ /* 0x000fe20001000000 */
[----:B------:R-:W-:-:S02]  /*d420*/  HFMA2 R13, -RZ, RZ, 0, 0 ;  /* 0x00000000ff0d7431 */ /* 0x000fc400000001ff */
[----:B------:R-:W-:Y:S01]  /*d430*/  FFMA.FTZ R39, R17, R22, R39 ;  /* 0x0000001611277223 */ /* 0x000fe20000010027 */
[----:B------:R-:W-:Y:S01]  /*d440*/  FMUL.FTZ R22, R88, R21 ;  /* 0x0000001558167220 */ /* 0x000fe20000410000 */
[----:B------:R-:W-:Y:S02]  /*d450*/  FSEL R10, R10, RZ, P5 ;  /* 0x000000ff0a0a7208 */ /* 0x000fe40002800000 */
[----:B------:R-:W-:Y:S01]  /*d460*/  FMUL.FTZ R21, R39, R16 ;  /* 0x0000001027157220 */ /* 0x000fe20000410000 */
[----:B------:R-:W-:Y:S02]  /*d470*/  LOP3.LUT P5, RZ, R154, 0xff00, RZ, 0xc0, !PT ;  /* 0x0000ff009aff7812 */ /* 0x000fe400078ac0ff */
[----:B------:R-:W-:Y:S01]  /*d480*/  FSEL R22, R22, RZ, P4 ;  /* 0x000000ff16167208 */ /* 0x000fe20002000000 */
[----:B------:R-:W-:Y:S01]  /*d490*/  FMUL.FTZ R21, R21, UR4 ;  /* 0x0000000415157c20 */ /* 0x000fe20008410000 */
[----:B------:R-:W-:Y:S02]  /*d4a0*/  LOP3.LUT P4, RZ, R154, 0xff, RZ, 0xc0, !PT ;  /* 0x000000ff9aff7812 */ /* 0x000fe4000788c0ff */
[C---:B------:R-:W-:Y:S01]  /*d4b0*/  F2FP.BF16.F32.PACK_AB R39, R144.reuse, R39 ;  /* 0x000000279027723e */ /* 0x040fe200000010ff */
[----:B------:R-:W-:Y:S01]  /*d4c0*/  @P6 FMUL.FTZ R32, R21, R142 ;  /* 0x0000008e15206220 */ /* 0x000fe20000410000 */
[----:B------:R-:W-:Y:S01]  /*d4d0*/  FMUL.FTZ R142, R144, R16 ;  /* 0x00000010908e7220 */ /* 0x000fe20000410000 */
[----:B------:R-:W-:Y:S01]  /*d4e0*/  FMUL.FTZ R21, R90, R21 ;  /* 0x000000155a157220 */ /* 0x000fe20000410000 */
[----:B------:R-:W-:-:S02]  /*d4f0*/  F2FP.BF16.F32.PACK_AB R22, R10, R22 ;  /* 0x000000160a16723e */ /* 0x000fc400000010ff */
[----:B------:R-:W-:Y:S01]  /*d500*/  FMUL.FTZ R142, R142, UR4 ;  /* 0x000000048e8e7c20 */ /* 0x000fe20008410000 */
[----:B------:R-:W-:Y:S02]  /*d510*/  @P5 PRMT R36, R140, 0x7632, R36 ;  /* 0x000076328c245816 */ /* 0x000fe40000000024 */
[----:B------:R-:W-:Y:S01]  /*d520*/  FSEL R21, R21, RZ, P6 ;  /* 0x000000ff15157208 */ /* 0x000fe20003000000 */
[----:B------:R-:W-:Y:S01]  /*d530*/  @P0 FMUL.FTZ R26, R142, R143 ;  /* 0x0000008f8e1a0220 */ /* 0x000fe20000410000 */
[----:B------:R-:W-:Y:S01]  /*d540*/  SHF.L.U32 R143, R44, 0x10, RZ ;  /* 0x000000102c8f7819 */ /* 0x000fe200000006ff */
[----:B------:R-:W-:Y:S01]  /*d550*/  FMUL.FTZ R142, R91, R142 ;  /* 0x0000008e5b8e7220 */ /* 0x000fe20000410000 */
[----:B------:R-:W-:-:S03]  /*d560*/  @P5 SHF.L.U32 R36, R36, 0x10, RZ ;  /* 0x0000001024245819 */ /* 0x000fc600000006ff */
[----:B------:R-:W-:Y:S01]  /*d570*/  FFMA.FTZ R143, R17, R19, R143 ;  /* 0x00000013118f7223 */ /* 0x000fe2000001008f */
[----:B------:R-:W-:Y:S01]  /*d580*/  @P4 SHF.L.U32 R19, R140, 0x10, RZ ;  /* 0x000000108c134819 */ /* 0x000fe200000006ff */
[-C--:B------:R-:W-:Y:S01]  /*d590*/  FMUL.FTZ R140, R23, R16.reuse ;  /* 0x00000010178c7220 */ /* 0x080fe20000410000 */
[----:B------:R-:W-:Y:S01]  /*d5a0*/  FSEL R142, R142, RZ, P0 ;  /* 0x000000ff8e8e7208 */ /* 0x000fe20000000000 */
[----:B------:R-:W-:Y:S02]  /*d5b0*/  FMUL.FTZ R11, R143, R16 ;  /* 0x000000108f0b7220 */ /* 0x000fe40000410000 */
[----:B------:R-:W-:Y:S02]  /*d5c0*/  FMUL.FTZ R140, R140, UR4 ;  /* 0x000000048c8c7c20 */ /* 0x000fe40008410000 */
[----:B------:R-:W-:-:S04]  /*d5d0*/  FMUL.FTZ R11, R11, UR4 ;  /* 0x000000040b0b7c20 */ /* 0x000fc80008410000 */
        /* <DEDUP_REMOVED lines=13> */
.L_x_5835:
[C-C-:B------:R-:W-:Y:S01]  /*d6b0*/  FFMA.FTZ R20, R147.reuse, R20, R148.reuse ;  /* 0x0000001493147223 */ /* 0x140fe20000010094 */
[C---:B------:R-:W-:Y:S01]  /*d6c0*/  LOP3.LUT P5, RZ, R154.reuse, 0xff0000, RZ, 0xc0, !PT ;  /* 0x00ff00009aff7812 */ /* 0x040fe200078ac0ff */
[----:B------:R-:W-:Y:S01]  /*d6d0*/  FFMA.FTZ R28, R147, R28, R148 ;  /* 0x0000001c931c7223 */ /* 0x000fe20000010094 */
[----:B------:R-:W-:Y:S01]  /*d6e0*/  LOP3.LUT P4, RZ, R154, 0xff000000, RZ, 0xc0, !PT ;  /* 0xff0000009aff7812 */ /* 0x000fe2000788c0ff */
[----:B------:R-:W-:Y:S01]  /*d6f0*/  FADD.FTZ R20, -R20, R12 ;  /* 0x0000000c14147221 */ /* 0x000fe20000010100 */
[----:B------:R-:W-:Y:S01]  /*d700*/  SHF.L.U32 R12, R45, 0x10, RZ ;  /* 0x000000102d0c7819 */ /* 0x000fe200000006ff */
[----:B------:R-:W-:Y:S01]  /*d710*/  FADD.FTZ R23, -R28, R23 ;  /* 0x000000171c177221 */ /* 0x000fe20000010100 */
[C-C-:B------:R-:W-:Y:S01]  /*d720*/  FFMA.FTZ R21, R147.reuse, R21, R148.reuse ;  /* 0x0000001593157223 */ /* 0x140fe20000010094 */
[----:B------:R-:W-:Y:S01]  /*d730*/  FFMA.FTZ R32, R147, R32, R148 ;  /* 0x0000002093207223 */ /* 0x000fe20000010094 */
[----:B------:R-:W-:Y:S01]  /*d740*/  LOP3.LUT P0, RZ, R155, 0xff, RZ, 0xc0, !PT ;  /* 0x000000ff9bff7812 */ /* 0x000fe2000780c0ff */
[----:B------:R-:W-:Y:S01]  /*d750*/  FFMA.FTZ R12, R17, R20, R12 ;  /* 0x00000014110c7223 */ /* 0x000fe2000001000c */
[----:B------:R-:W-:Y:S01]  /*d760*/  FADD.FTZ R11, -R21, R11 ;  /* 0x0000000b150b7221 */ /* 0x000fe20000010100 */
[----:B------:R-:W-:Y:S01]  /*d770*/  FADD.FTZ R24, -R32, R24 ;  /* 0x0000001820187221 */ /* 0x000fe20000010100 */
[--C-:B------:R-:W-:Y:S01]  /*d780*/  FFMA.FTZ R21, R147, R144, R148.reuse ;  /* 0x0000009093157223 */ /* 0x100fe20000010094 */
[----:B------:R-:W-:Y:S01]  /*d790*/  FMUL.FTZ R12, R16, R12 ;  /* 0x0000000c100c7220 */ /* 0x000fe20000410000 */
[----:B-----5:R-:W-:Y:S01]  /*d7a0*/  @P5 SHF.L.U32 R28, R141, 0x10, RZ ;  /* 0x000000108d1c5819 */ /* 0x020fe200000006ff */
[----:B------:R-:W-:Y:S01]  /*d7b0*/  FFMA.FTZ R22, R147, R22, R148 ;  /* 0x0000001693167223 */ /* 0x000fe20000010094 */
[----:B------:R-:W-:Y:S01]  /*d7c0*/  FADD.FTZ R21, -R21, R25 ;  /* 0x0000001915157221 */ /* 0x000fe20000010100 */
[----:B------:R-:W-:Y:S01]  /*d7d0*/  FMUL.FTZ R20, R12, UR4 ;  /* 0x000000040c147c20 */ /* 0x000fe20008410000 */
[----:B------:R-:W-:Y:S01]  /*d7e0*/  HFMA2 R12, -RZ, RZ, 0, 0 ;  /* 0x00000000ff0c7431 */ /* 0x000fe200000001ff */
[----:B------:R-:W-:Y:S01]  /*d7f0*/  SHF.L.U32 R25, R46, 0x10, RZ ;  /* 0x000000102e197819 */ /* 0x000fe200000006ff */
[----:B------:R-:W-:Y:S01]  /*d800*/  FADD.FTZ R22, -R22, R10 ;  /* 0x0000000a16167221 */ /* 0x000fe20000010100 */
[----:B------:R-:W-:Y:S01]  /*d810*/  LOP3.LUT P3, RZ, R155, 0xff00, RZ, 0xc0, !PT ;  /* 0x0000ff009bff7812 */ /* 0x000fe2000786c0ff */
[----:B------:R-:W-:Y:S01]  /*d820*/  FFMA.FTZ R146, R147, R146, R148 ;  /* 0x0000009293927223 */ /* 0x000fe20000010094 */
[----:B------:R-:W-:Y:S01]  /*d830*/  LOP3.LUT P2, RZ, R155, 0xff0000, RZ, 0xc0, !PT ;  /* 0x00ff00009bff7812 */ /* 0x000fe2000784c0ff */
[-C--:B------:R-:W-:Y:S01]  /*d840*/  @P5 FMUL.FTZ R12, R28, R20.reuse ;  /* 0x000000141c0c5220 */ /* 0x080fe20000410000 */
[----:B------:R-:W-:Y:S01]  /*d850*/  PRMT R28, R45, 0x7632, R28 ;  /* 0x000076322d1c7816 */ /* 0x000fe2000000001c */
[----:B------:R-:W-:Y:S01]  /*d860*/  FFMA.FTZ R11, R17, R11, R25 ;  /* 0x0000000b110b7223 */ /* 0x000fe20000010019 */
[----:B------:R-:W-:Y:S01]  /*d870*/  HFMA2 R25, -RZ, RZ, 0, 0 ;  /* 0x00000000ff197431 */ /* 0x000fe200000001ff */
[----:B------:R-:W-:Y:S01]  /*d880*/  SHF.L.U32 R10, R47, 0x10, RZ ;  /* 0x000000102f0a7819 */ /* 0x000fe200000006ff */
[----:B------:R-:W-:Y:S01]  /*d890*/  FADD.FTZ R26, -R146, R26 ;  /* 0x0000001a921a7221 */ /* 0x000fe20000010100 */
[----:B------:R-:W-:Y:S01]  /*d8a0*/  SHF.L.U32 R28, R28, 0x10, RZ ;  /* 0x000000101c1c7819 */ /* 0x000fe200000006ff */
[----:B------:R-:W-:Y:S01]  /*d8b0*/  FMUL.FTZ R11, R16, R11 ;  /* 0x0000000b100b7220 */ /* 0x000fe20000410000 */
[----:B------:R-:W-:Y:S01]  /*d8c0*/  FMUL.FTZ R20, R86, R20 ;  /* 0x0000001456147220 */ /* 0x000fe20000410000 */
[C---:B------:R-:W-:Y:S01]  /*d8d0*/  FFMA.FTZ R10, R17.reuse, R22, R10 ;  /* 0x00000016110a7223 */ /* 0x040fe2000001000a */
[----:B------:R-:W-:Y:S01]  /*d8e0*/  @P3 PRMT R32, R142, 0x7632, R32 ;  /* 0x000076328e203816 */ /* 0x000fe20000000020 */
[--C-:B------:R-:W-:Y:S01]  /*d8f0*/  FFMA.FTZ R24, R17, R24, R28.reuse ;  /* 0x0000001811187223 */ /* 0x100fe2000001001c */
[----:B------:R-:W-:Y:S01]  /*d900*/  @P4 PRMT R28, R141, 0x7632, R28 ;  /* 0x000076328d1c4816 */ /* 0x000fe2000000001c */
[----:B------:R-:W-:Y:S01]  /*d910*/  FMUL.FTZ R11, R11, UR4 ;  /* 0x000000040b0b7c20 */ /* 0x000fe20008410000 */
[----:B------:R-:W-:Y:S01]  /*d920*/  @P3 SHF.L.U32 R32, R32, 0x10, RZ ;  /* 0x0000001020203819 */ /* 0x000fe200000006ff */
[----:B------:R-:W-:Y:S01]  /*d930*/  FMUL.FTZ R24, R16, R24 ;  /* 0x0000001810187220 */ /* 0x000fe20000410000 */
[----:B------:R-:W-:Y:S01]  /*d940*/  @P4 SHF.L.U32 R28, R28, 0x10, RZ ;  /* 0x000000101c1c4819 */ /* 0x000fe200000006ff */
[----:B------:R-:W-:Y:S01]  /*d950*/  FMUL.FTZ R10, R16, R10 ;  /* 0x0000000a100a7220 */ /* 0x000fe20000410000 */
[----:B------:R-:W-:Y:S01]  /*d960*/  @P2 SHF.L.U32 R22, R143, 0x10, RZ ;  /* 0x000000108f162819 */ /* 0x000fe200000006ff */
[----:B------:R-:W-:Y:S01]  /*d970*/  FMUL.FTZ R141, R24, UR4 ;  /* 0x00000004188d7c20 */ /* 0x000fe20008410000 */
[----:B------:R-:W-:Y:S01]  /*d980*/  MOV R24, RZ ;  /* 0x000000ff00187202 */ /* 0x000fe20000000f00 */
[----:B------:R-:W-:Y:S01]  /*d990*/  FMUL.FTZ R10, R10, UR4 ;  /* 0x000000040a0a7c20 */ /* 0x000fe20008410000 */
[----:B------:R-:W-:Y:S01]  /*d9a0*/  PRMT R143, R47, 0x7632, R143 ;  /* 0x000076322f8f7816 */ /* 0x000fe2000000008f */
[-C--:B------:R-:W-:Y:S01]  /*d9b0*/  @P4 FMUL.FTZ R24, R28, R141.reuse ;  /* 0x0000008d1c184220 */ /* 0x080fe20000410000 */
[----:B------:R-:W-:Y:S01]  /*d9c0*/  @P0 SHF.L.U32 R28, R142, 0x10, RZ ;  /* 0x000000108e1c0819 */ /* 0x000fe200000006ff */
[----:B------:R-:W-:Y:S01]  /*d9d0*/  FMUL.FTZ R141, R87, R141 ;  /* 0x0000008d578d7220 */ /* 0x000fe20000410000 */
[----:B------:R-:W-:-:S02]  /*d9e0*/  PRMT R142, R44, 0x7632, R142 ;  /* 0x000076322c8e7816 */ /* 0x000fc4000000008e */
[----:B------:R-:W-:Y:S01]  /*d9f0*/  FSEL R20, R20, RZ, P5 ;  /* 0x000000ff14147208 */ /* 0x000fe20002800000 */
[-C--:B------:R-:W-:Y:S01]  /*da00*/  @P0 FMUL.FTZ R25, R28, R11.reuse ;  /* 0x0000000b1c190220 */ /* 0x080fe20000410000 */
[----:B------:R-:W-:Y:S01]  /*da10*/  PRMT R28, R46, 0x7632, R28 ;  /* 0x000076322e1c7816 */ /* 0x000fe2000000001c */
[----:B------:R-:W-:Y:S01]  /*da20*/  FMUL.FTZ R11, R88, R11 ;  /* 0x0000000b580b7220 */ /* 0x000fe20000410000 */
[----:B------:R-:W-:Y:S02]  /*da30*/  SHF.L.U32 R142, R142, 0x10, RZ ;  /* 0x000000108e8e7819 */ /* 0x000fe400000006ff */
[----:B------:R-:W-:Y:S02]  /*da40*/  SHF.L.U32 R28, R28, 0x10, RZ ;  /* 0x000000101c1c7819 */ /* 0x000fe400000006ff */
[----:B------:R-:W-:Y:S01]  /*da50*/  FSEL R141, R141, RZ, P4 ;  /* 0x000000ff8d8d7208 */ /* 0x000fe20002000000 */
[C---:B------:R-:W-:Y:S02]  /*da60*/  FFMA.FTZ R23, R17.reuse, R23, R142 ;  /* 0x0000001711177223 */ /* 0x040fe4000001008e */
[----:B------:R-:W-:Y:S01]  /*da70*/  FFMA.FTZ R21, R17, R21, R28 ;  /* 0x0000001511157223 */ /* 0x000fe2000001001c */
[----:B------:R-:W-:-:S03]  /*da80*/  MOV R28, RZ ;  /* 0x000000ff001c7202 */ /* 0x000fc60000000f00 */
[----:B------:R-:W-:-:S04]  /*da90*/  FMUL.FTZ R21, R16, R21 ;  /* 0x0000001510157220 */ /* 0x000fc80000410000 */
[----:B------:R-:W-:-:S04]  /*daa0*/  FMUL.FTZ R21, R21, UR4 ;  /* 0x0000000415157c20 */ /* 0x000fc80008410000 */
[-C--:B------:R-:W-:Y:S01]  /*dab0*/  @P3 FMUL.FTZ R28, R32, R21.reuse ;  /* 0x00000015201c3220 */ /* 0x080fe20000410000 */
[----:B------:R-:W-:Y:S02]  /*dac0*/  HFMA2 R32, -RZ, RZ, 0, 0 ;  /* 0x00000000ff207431 */ /* 0x000fe400000001ff */
[-C--:B------:R-:W-:Y:S01]  /*dad0*/  @P2 FMUL.FTZ R32, R22, R10.reuse ;  /* 0x0000000a16202220 */ /* 0x080fe20000410000 */
[----:B------:R-:W-:Y:S01]  /*dae0*/  FMUL.FTZ R22, R89, R21 ;  /* 0x0000001559167220 */ /* 0x000fe20000410000 */
[----:B------:R-:W-:Y:S01]  /*daf0*/  FMUL.FTZ R21, R90, R10 ;  /* 0x0000000a5a157220 */ /* 0x000fe20000410000 */
[----:B------:R-:W-:Y:S02]  /*db00*/  FSEL R10, R11, RZ, P0 ;  /* 0x000000ff0b0a7208 */ /* 0x000fe40000000000 */
[----:B------:R-:W-:Y:S02]  /*db10*/  ISETP.GE.U32.AND P0, PT, R154, RZ, PT ;  /* 0x000000ff9a00720c */ /* 0x000fe40003f06070 */
[----:B------:R-:W-:Y:S01]  /*db20*/  FSEL R11, R21, RZ, P2 ;  /* 0x000000ff150b7208 */ /* 0x000fe20001000000 */
[----:B------:R-:W-:Y:S01]  /*db30*/  FFMA.FTZ R21, R147, R19, R148 ;  /* 0x0000001393157223 */ /* 0x000fe20000010094 */
[----:B------:R-:W-:-:S02]  /*db40*/  FSEL R22, R22, RZ, P3 ;  /* 0x000000ff16167208 */ /* 0x000fc40001800000 */
[----:B------:R-:W-:Y:S01]  /*db50*/  ISETP.GE.U32.AND.EX P0, PT, R155, 0x1000000, PT, P0 ;  /* 0x010000009b00780c */ /* 0x000fe20003f06100 */
[----:B------:R-:W-:Y:S01]  /*db60*/  FADD.FTZ R21, -R21, R13 ;  /* 0x0000000d15157221 */ /* 0x000fe20000010100 */
[----:B------:R-:W-:Y:S02]  /*db70*/  SHF.L.U32 R13, R44, 0x10, RZ ;  /* 0x000000102c0d7819 */ /* 0x000fe400000006ff */
[C---:B------:R-:W-:Y:S02]  /*db80*/  LOP3.LUT P3, RZ, R154.reuse, 0xff, RZ, 0xc0, !PT ;  /* 0x000000ff9aff7812 */ /* 0x040fe4000786c0ff */
[----:B------:R-:W-:Y:S01]  /*db90*/  SHF.L.U32 R19, R143, 0x10, RZ ;  /* 0x000000108f137819 */ /* 0x000fe200000006ff */
[C---:B------:R-:W-:Y:S01]  /*dba0*/  FFMA.FTZ R13, R17.reuse, R21, R13 ;  /* 0x00000015110d7223 */ /* 0x040fe2000001000d */
[----:B------:R-:W-:Y:S02]  /*dbb0*/  LOP3.LUT P2, RZ, R154, 0xff00, RZ, 0xc0, !PT ;  /* 0x0000ff009aff7812 */ /* 0x000fe4000784c0ff */
[----:B------:R-:W-:Y:S01]  /*dbc0*/  F2FP.BF16.F32.PACK_AB R22, R22, R10 ;  /* 0x0000000a1616723e */ /* 0x000fe200000010ff */
[----:B------:R-:W-:Y:S01]  /*dbd0*/  FMUL.FTZ R13, R16, R13 ;  /* 0x0000000d100d7220 */ /* 0x000fe20000410000 */
[----:B------:R-:W-:Y:S01]  /*dbe0*/  FFMA.FTZ R19, R17, R26, R19 ;  /* 0x0000001a11137223 */ /* 0x000fe20000010013 */
[----:B------:R-:W-:-:S02]  /*dbf0*/  @P0 PRMT R143, R143, 0x7632, R143 ;  /* 0x000076328f8f0816 */ /* 0x000fc4000000008f */
[----:B------:R-:W-:Y:S01]  /*dc00*/  FMUL.FTZ R21, R13, UR4 ;  /* 0x000000040d157c20 */ /* 0x000fe20008410000 */
[----:B------:R-:W-:Y:S02]  /*dc10*/  HFMA2 R13, -RZ, RZ, 0, 0 ;  /* 0x00000000ff0d7431 */ /* 0x000fe400000001ff */
[----:B------:R-:W-:Y:S01]  /*dc20*/  FMUL.FTZ R19, R16, R19 ;  /* 0x0000001310137220 */ /* 0x000fe20000410000 */
[C---:B------:R-:W-:Y:S02]  /*dc30*/  @P3 SHF.L.U32 R142, R140.reuse, 0x10, RZ ;  /* 0x000000108c8e3819 */ /* 0x040fe400000006ff */
[----:B------:R-:W-:Y:S01]  /*dc40*/  @P0 SHF.L.U32 R143, R143, 0x10, RZ ;  /* 0x000000108f8f0819 */ /* 0x000fe200000006ff */
[----:B------:R-:W-:Y:S01]  /*dc50*/  FMUL.FTZ R19, R19, UR4 ;  /* 0x0000000413137c20 */ /* 0x000fe20008410000 */
[----:B------:R-:W-:Y:S01]  /*dc60*/  @P2 PRMT R140, R140, 0x7632, R140 ;  /* 0x000076328c8c2816 */ /* 0x000fe2000000008c */
[----:B------:R-:W-:Y:S01]  /*dc70*/  @P3 FMUL.FTZ R13, R142, R21 ;  /* 0x000000158e0d3220 */ /* 0x000fe20000410000 */
[----:B------:R-:W-:Y:S01]  /*dc80*/  FMUL.FTZ R142, R16, R23 ;  /* 0x00000017108e7220 */ /* 0x000fe20000410000 */
[----:B------:R-:W-:Y:S01]  /*dc90*/  MOV R26, RZ ;  /* 0x000000ff001a7202 */ /* 0x000fe20000000f00 */
[-C--:B------:R-:W-:Y:S01]  /*dca0*/  @P0 FMUL.FTZ R26, R143, R19.reuse ;  /* 0x000000138f1a0220 */ /* 0x080fe20000410000 */
[----:B------:R-:W-:Y:S01]  /*dcb0*/  @P2 SHF.L.U32 R143, R140, 0x10, RZ ;  /* 0x000000108c8f2819 */ /* 0x000fe200000006ff */
[----:B------:R-:W-:Y:S01]  /*dcc0*/  FMUL.FTZ R140, R142, UR4 ;  /* 0x000000048e8c7c20 */ /* 0x000fe20008410000 */
[----:B------:R-:W-:Y:S01]  /*dcd0*/  FMUL.FTZ R23, R91, R19 ;  /* 0x000000135b177220 */ /* 0x000fe20000410000 */
[----:B------:R-:W-:Y:S01]  /*dce0*/  MOV R19, RZ ;  /* 0x000000ff00137202 */ /* 0x000fe20000000f00 */
[----:B------:R-:W-:Y:S01]  /*dcf0*/  FMUL.FTZ R21, R84, R21 ;  /* 0x0000001554157220 */ /* 0x000fe20000410000 */
[-C--:B------:R-:W-:Y:S01]  /*dd00*/  @P2 FMUL.FTZ R19, R143, R140.reuse ;  /* 0x0000008c8f132220 */ /* 0x080fe20000410000 */
[----:B------:R-:W-:Y:S01]  /*dd10*/  FMUL.FTZ R140, R85, R140 ;  /* 0x0000008c558c7220 */ /* 0x000fe20000410000 */
[----:B------:R-:W-:-:S02]  /*dd20*/  FSEL R23, R23, RZ, P0 ;  /* 0x000000ff17177208 */ /* 0x000fc40000000000 */
[----:B------:R-:W-:Y:S02]  /*dd30*/  FSEL R10, R21, RZ, P3 ;  /* 0x000000ff150a7208 */ /* 0x000fe40001800000 */
[----:B------:R-:W-:Y:S02]  /*dd40*/  FSEL R140, R140, RZ, P2 ;  /* 0x000000ff8c8c7208 */ /* 0x000fe40001000000 */
[----:B------:R-:W-:Y:S02]  /*dd50*/  F2FP.BF16.F32.PACK_AB R21, R141, R20 ;  /* 0x000000148d15723e */ /* 0x000fe400000010ff */
[----:B------:R-:W-:Y:S02]  /*dd60*/  F2FP.BF16.F32.PACK_AB R23, R23, R11 ;  /* 0x0000000b1717723e */ /* 0x000fe400000010ff */
[----:B------:R-:W-:-:S07]  /*dd70*/  F2FP.BF16.F32.PACK_AB R20, R140, R10 ;  /* 0x0000000a8c14723e */ /* 0x000fce00000010ff */
.L_x_5836:
        /* <DEDUP_REMOVED lines=11> */
[----:B------:R-:W-:Y:S01]  /*de30*/  SHF.L.U32 R37, R41, 0x10, RZ ;  /* 0x0000001029257819 */ /* 0x000fe200000006ff */
[----:B------:R-:W-:Y:S01]  /*de40*/  FADD.FTZ R3, -R3, R8 ;  /* 0x0000000803037221 */ /* 0x000fe20000010100 */
[----:B------:R-:W-:Y:S01]  /*de50*/  HFMA2 R8, -RZ, RZ, 0, 0 ;  /* 0x00000000ff087431 */ /* 0x000fe200000001ff */
[----:B------:R-:W-:Y:S01]  /*de60*/  LOP3.LUT P3, RZ, R152, 0xff000000, RZ, 0xc0, !PT ;  /* 0xff00000098ff7812 */ /* 0x000fe2000786c0ff */
[----:B------:R-:W-:Y:S01]  /*de70*/  FADD.FTZ R29, -R35, R29 ;  /* 0x0000001d231d7221 */ /* 0x000fe20000010100 */
[----:B------:R-:W-:Y:S01]  /*de80*/  FFMA.FTZ R37, R17, R3, R37 ;  /* 0x0000000311257223 */ /* 0x000fe20000010025 */
[C-C-:B------:R-:W-:Y:S01]  /*de90*/  FFMA.FTZ R2, R147.reuse, R2, R148.reuse ;  /* 0x0000000293027223 */ /* 0x140fe20000010094 */
[--C-:B------:R-:W-:Y:S01]  /*dea0*/  FFMA.FTZ R34, R147, R34, R148.reuse ;  /* 0x0000002293227223 */ /* 0x100fe20000010094 */
[----:B------:R-:W-:Y:S01]  /*deb0*/  LOP3.LUT P4, RZ, R153, 0xff, RZ, 0xc0, !PT ;  /* 0x000000ff99ff7812 */ /* 0x000fe2000788c0ff */
[----:B------:R-:W-:Y:S01]  /*dec0*/  FMUL.FTZ R3, R37, R16 ;  /* 0x0000001025037220 */ /* 0x000fe20000410000 */
[----:B------:R-:W-:Y:S01]  /*ded0*/  FADD.FTZ R38, -R2, R7 ;  /* 0x0000000702267221 */ /* 0x000fe20000010100 */
[----:B-----5:R-:W-:Y:S01]  /*dee0*/  @P2 SHF.L.U32 R10, R21, 0x10, RZ ;  /* 0x00000010150a2819 */ /* 0x020fe200000006ff */
[----:B------:R-:W-:Y:S01]  /*def0*/  FADD.FTZ R34, -R34, R27 ;  /* 0x0000001b22227221 */ /* 0x000fe20000010100 */
[----:B------:R-:W-:Y:S01]  /*df00*/  FMUL.FTZ R3, R3, UR4 ;  /* 0x0000000403037c20 */ /* 0x000fe20008410000 */
[----:B------:R-:W-:Y:S01]  /*df10*/  SHF.L.U32 R7, R42, 0x10, RZ ;  /* 0x000000102a077819 */ /* 0x000fe200000006ff */
[----:B------:R-:W-:Y:S01]  /*df20*/  FFMA.FTZ R2, R147, R145, R148 ;  /* 0x0000009193027223 */ /* 0x000fe20000010094 */
[----:B------:R-:W-:Y:S01]  /*df30*/  @P3 PRMT R11, R21, 0x7632, R11 ;  /* 0x00007632150b3816 */ /* 0x000fe2000000000b */
[----:B------:R-:W-:Y:S01]  /*df40*/  @P2 FMUL.FTZ R8, R3, R10 ;  /* 0x0000000a03082220 */ /* 0x000fe20000410000 */
[----:B------:R-:W-:Y:S01]  /*df50*/  PRMT R10, R41, 0x7632, R10 ;  /* 0x00007632290a7816 */ /* 0x000fe2000000000a */
[----:B------:R-:W-:Y:S01]  /*df60*/  FFMA.FTZ R38, R17, R38, R7 ;  /* 0x0000002611267223 */ /* 0x000fe20000010007 */
[----:B------:R-:W-:Y:S01]  /*df70*/  @P3 SHF.L.U32 R11, R11, 0x10, RZ ;  /* 0x000000100b0b3819 */ /* 0x000fe200000006ff */
[----:B------:R-:W-:Y:S01]  /*df80*/  FADD.FTZ R2, -R2, R30 ;  /* 0x0000001e02027221 */ /* 0x000fe20000010100 */
[----:B------:R-:W-:Y:S01]  /*df90*/  SHF.L.U32 R10, R10, 0x10, RZ ;  /* 0x000000100a0a7819 */ /* 0x000fe200000006ff */
[-C--:B------:R-:W-:Y:S01]  /*dfa0*/  FMUL.FTZ R7, R38, R16.reuse ;  /* 0x0000001026077220 */ /* 0x080fe20000410000 */
[----:B------:R-:W-:Y:S01]  /*dfb0*/  @P4 SHF.L.U32 R14, R22, 0x10, RZ ;  /* 0x00000010160e4819 */ /* 0x000fe200000006ff */
[----:B------:R-:W-:Y:S01]  /*dfc0*/  FFMA.FTZ R5, R147, R5, R148 ;  /* 0x0000000593057223 */ /* 0x000fe20000010094 */
[----:B------:R-:W-:Y:S01]  /*dfd0*/  LOP3.LUT P5, RZ, R153, 0xff00, RZ, 0xc0, !PT ;  /* 0x0000ff0099ff7812 */ /* 0x000fe200078ac0ff */
[----:B------:R-:W-:Y:S01]  /*dfe0*/  FFMA.FTZ R29, R17, R29, R10 ;  /* 0x0000001d111d7223 */ /* 0x000fe2000001000a */
[----:B------:R-:W-:Y:S01]  /*dff0*/  MOV R10, RZ ;  /* 0x000000ff000a7202 */ /* 0x000fe20000000f00 */
[----:B------:R-:W-:Y:S01]  /*e000*/  FMUL.FTZ R7, R7, UR4 ;  /* 0x0000000407077c20 */ /* 0x000fe20008410000 */
[----:B------:R-:W-:Y:S01]  /*e010*/  FADD.FTZ R5, -R5, R6 ;  /* 0x0000000605057221 */ /* 0x000fe20000010100 */
[----:B------:R-:W-:Y:S01]  /*e020*/  FMUL.FTZ R27, R29, R16 ;  /* 0x000000101d1b7220 */ /* 0x000fe20000410000 */
[----:B------:R-:W-:Y:S01]  /*e030*/  ISETP.GE.U32.AND P0, PT, R152, RZ, PT ;  /* 0x000000ff9800720c */ /* 0x000fe20003f06070 */
[----:B------:R-:W-:Y:S01]  /*e040*/  FFMA.FTZ R33, R147, R33, R148 ;  /* 0x0000002193217223 */ /* 0x000fe20000010094 */
[----:B------:R-:W-:Y:S01]  /*e050*/  PRMT R6, R43, 0x7632, R6 ;  /* 0x000076322b067816 */ /* 0x000fe20000000006 */
[----:B------:R-:W-:Y:S01]  /*e060*/  FMUL.FTZ R27, R27, UR4 ;  /* 0x000000041b1b7c20 */ /* 0x000fe20008410000 */
[----:B------:R-:W-:Y:S01]  /*e070*/  ISETP.GE.U32.AND.EX P0, PT, R153, 0x1000000, PT, P0 ;  /* 0x010000009900780c */ /* 0x000fe20003f06100 */
[----:B------:R-:W-:Y:S01]  /*e080*/  FADD.FTZ R33, -R33, R31 ;  /* 0x0000001f21217221 */ /* 0x000fe20000010100 */
[----:B------:R-:W-:Y:S01]  /*e090*/  LOP3.LUT P6, RZ, R153, 0xff0000, RZ, 0xc0, !PT ;  /* 0x00ff000099ff7812 */ /* 0x000fe200078cc0ff */
[----:B------:R-:W-:Y:S01]  /*e0a0*/  @P3 FMUL.FTZ R10, R27, R11 ;  /* 0x0000000b1b0a3220 */ /* 0x000fe20000410000 */
[----:B------:R-:W-:Y:S01]  /*e0b0*/  HFMA2 R11, -RZ, RZ, 0, 0 ;  /* 0x00000000ff0b7431 */ /* 0x000fe200000001ff */
[----:B------:R-:W-:Y:S01]  /*e0c0*/  @P5 PRMT R22, R22, 0x7632, R22 ;  /* 0x0000763216165816 */ /* 0x000fe20000000016 */
[----:B------:R-:W-:Y:S01]  /*e0d0*/  FFMA.FTZ R36, R147, R4, R148 ;  /* 0x0000000493247223 */ /* 0x000fe20000010094 */
[----:B------:R-:W-:Y:S01]  /*e0e0*/  SHF.L.U32 R6, R6, 0x10, RZ ;  /* 0x0000001006067819 */ /* 0x000fe200000006ff */
[----:B------:R-:W-:Y:S01]  /*e0f0*/  FMUL.FTZ R3, R94, R3 ;  /* 0x000000035e037220 */ /* 0x000fe20000410000 */
[----:B------:R-:W-:Y:S01]  /*e100*/  @P5 SHF.L.U32 R22, R22, 0x10, RZ ;  /* 0x0000001016165819 */ /* 0x000fe200000006ff */
[----:B------:R-:W-:Y:S01]  /*e110*/  @P4 FMUL.FTZ R11, R7, R14 ;  /* 0x0000000e070b4220 */ /* 0x000fe20000410000 */
[----:B------:R-:W-:Y:S01]  /*e120*/  PRMT R14, R42, 0x7632, R14 ;  /* 0x000076322a0e7816 */ /* 0x000fe2000000000e */
[----:B------:R-:W-:Y:S01]  /*e130*/  FFMA.FTZ R39, R17, R33, R6 ;  /* 0x0000002111277223 */ /* 0x000fe20000010006 */
[----:B------:R-:W-:Y:S01]  /*e140*/  PRMT R4, R40, 0x7632, R4 ;  /* 0x0000763228047816 */ /* 0x000fe20000000004 */
[----:B------:R-:W-:Y:S01]  /*e150*/  FMUL.FTZ R6, R96, R7 ;  /* 0x0000000760067220 */ /* 0x000fe20000410000 */
[----:B------:R-:W-:Y:S01]  /*e160*/  SHF.L.U32 R14, R14, 0x10, RZ ;  /* 0x000000100e0e7819 */ /* 0x000fe200000006ff */
[----:B------:R-:W-:Y:S01]  /*e170*/  FADD.FTZ R36, -R36, R9 ;  /* 0x0000000924247221 */ /* 0x000fe20000010100 */
[----:B------:R-:W-:Y:S01]  /*e180*/  SHF.L.U32 R4, R4, 0x10, RZ ;  /* 0x0000001004047819 */ /* 0x000fe200000006ff */
[----:B------:R-:W-:Y:S01]  /*e190*/  FMUL.FTZ R27, R95, R27 ;  /* 0x0000001b5f1b7220 */ /* 0x000fe20000410000 */
[----:B------:R-:W-:Y:S01]  /*e1a0*/  FSEL R6, R6, RZ, P4 ;  /* 0x000000ff06067208 */ /* 0x000fe20002000000 */
[C---:B------:R-:W-:Y:S01]  /*e1b0*/  FFMA.FTZ R2, R17.reuse, R2, R14 ;  /* 0x0000000211027223 */ /* 0x040fe2000001000e */
[----:B------:R-:W-:Y:S01]  /*e1c0*/  MOV R14, RZ ;  /* 0x000000ff000e7202 */ /* 0x000fe20000000f00 */
[----:B------:R-:W-:Y:S01]  /*e1d0*/  FFMA.FTZ R34, R17, R34, R4 ;  /* 0x0000002211227223 */ /* 0x000fe20000010004 */
[----:B------:R-:W-:Y:S01]  /*e1e0*/  LOP3.LUT P4, RZ, R152, 0xff, RZ, 0xc0, !PT ;  /* 0x000000ff98ff7812 */ /* 0x000fe2000788c0ff */
[----:B------:R-:W-:Y:S01]  /*e1f0*/  FMUL.FTZ R21, R2, R16 ;  /* 0x0000001002157220 */ /* 0x000fe20000410000 */
[----:B------:R-:W-:-:S02]  /*e200*/  @P6 SHF.L.U32 R30, R23, 0x10, RZ ;  /* 0x00000010171e6819 */ /* 0x000fc400000006ff */
[----:B------:R-:W-:Y:S01]  /*e210*/  @P0 PRMT R4, R23, 0x7632, R4 ;  /* 0x0000763217040816 */ /* 0x000fe20000000004 */
[----:B------:R-:W-:Y:S01]  /*e220*/  FMUL.FTZ R21, R21, UR4 ;  /* 0x0000000415157c20 */ /* 0x000fe20008410000 */
[----:B------:R-:W-:Y:S01]  /*e230*/  SHF.L.U32 R9, R40, 0x10, RZ ;  /* 0x0000001028097819 */ /* 0x000fe200000006ff */
[----:B------:R-:W-:Y:S01]  /*e240*/  FMUL.FTZ R23, R39, R16 ;  /* 0x0000001027177220 */ /* 0x000fe20000410000 */
[----:B------:R-:W-:Y:S01]  /*e250*/  @P0 SHF.L.U32 R4, R4, 0x10, RZ ;  /* 0x0000001004040819 */ /* 0x000fe200000006ff */
[----:B------:R-:W-:Y:S01]  /*e260*/  @P5 FMUL.FTZ R14, R21, R22 ;  /* 0x00000016150e5220 */ /* 0x000fe20000410000 */
[----:B------:R-:W-:Y:S01]  /*e270*/  SHF.L.U32 R22, R43, 0x10, RZ ;  /* 0x000000102b167819 */ /* 0x000fe200000006ff */
[----:B------:R-:W-:Y:S01]  /*e280*/  FMUL.FTZ R23, R23, UR4 ;  /* 0x0000000417177c20 */ /* 0x000fe20008410000 */
[----:B------:R-:W-:Y:S01]  /*e290*/  FFMA.FTZ R36, R17, R36, R9 ;  /* 0x0000002411247223 */ /* 0x000fe20000010009 */
[----:B------:R-:W-:Y:S01]  /*e2a0*/  HFMA2 R9, -RZ, RZ, 0, 0 ;  /* 0x00000000ff097431 */ /* 0x000fe200000001ff */
[----:B------:R-:W-:Y:S01]  /*e2b0*/  FSEL R3, R3, RZ, P2 ;  /* 0x000000ff03037208 */ /* 0x000fe20001000000 */
[----:B------:R-:W-:Y:S01]  /*e2c0*/  FFMA.FTZ R22, R17, R5, R22 ;  /* 0x0000000511167223 */ /* 0x000fe20000010016 */
[----:B------:R-:W-:Y:S01]  /*e2d0*/  FMUL.FTZ R5, R97, R21 ;  /* 0x0000001561057220 */ /* 0x000fe20000410000 */
[----:B------:R-:W-:Y:S01]  /*e2e0*/  HFMA2 R21, -RZ, RZ, 0, 0 ;  /* 0x00000000ff157431 */ /* 0x000fe200000001ff */
[----:B------:R-:W-:Y:S01]  /*e2f0*/  MOV R17, RZ ;  /* 0x000000ff00117202 */ /* 0x000fe20000000f00 */
[----:B------:R-:W-:Y:S01]  /*e300*/  FMUL.FTZ R7, R22, R16 ;  /* 0x0000001016077220 */ /* 0x000fe20000410000 */
[----:B------:R-:W-:Y:S01]  /*e310*/  @P0 FMUL.FTZ R17, R23, R4 ;  /* 0x0000000417110220 */ /* 0x000fe20000410000 */
[----:B------:R-:W-:Y:S01]  /*e320*/  FSEL R5, R5, RZ, P5 ;  /* 0x000000ff05057208 */ /* 0x000fe20002800000 */
[----:B------:R-:W-:Y:S01]  /*e330*/  FMUL.FTZ R4, R36, R16 ;  /* 0x0000001024047220 */ /* 0x000fe20000410000 */
[----:B------:R-:W-:Y:S01]  /*e340*/  LOP3.LUT P5, RZ, R152, 0xff00, RZ, 0xc0, !PT ;  /* 0x0000ff0098ff7812 */ /* 0x000fe200078ac0ff */
[----:B------:R-:W-:Y:S01]  /*e350*/  FMUL.FTZ R7, R7, UR4 ;  /* 0x0000000407077c20 */ /* 0x000fe20008410000 */
[----:B------:R-:W-:Y:S01]  /*e360*/  FMUL.FTZ R23, R99, R23 ;  /* 0x0000001763177220 */ /* 0x000fe20000410000 */
[----:B------:R-:W-:Y:S01]  /*e370*/  FMUL.FTZ R4, R4, UR4 ;  /* 0x0000000404047c20 */ /* 0x000fe20008410000 */
[----:B------:R-:W-:Y:S01]  /*e380*/  F2FP.BF16.F32.PACK_AB R6, R5, R6 ;  /* 0x000000060506723e */ /* 0x000fe200000010ff */
[----:B------:R-:W-:Y:S01]  /*e390*/  @P6 FMUL.FTZ R21, R7, R30 ;  /* 0x0000001e07156220 */ /* 0x000fe20000410000 */
[----:B------:R-:W-:Y:S01]  /*e3a0*/  @P4 SHF.L.U32 R30, R20, 0x10, RZ ;  /* 0x00000010141e4819 */ /* 0x000fe200000006ff */
[----:B------:R-:W-:Y:S01]  /*e3b0*/  FMUL.FTZ R7, R98, R7 ;  /* 0x0000000762077220 */ /* 0x000fe20000410000 */
[----:B------:R-:W-:-:S02]  /*e3c0*/  FSEL R23, R23, RZ, P0 ;  /* 0x000000ff17177208 */ /* 0x000fc40000000000 */
[----:B------:R-:W-:Y:S01]  /*e3d0*/  FSEL R5, R27, RZ, P3 ;  /* 0x000000ff1b057208 */ /* 0x000fe20001800000 */
[----:B------:R-:W-:Y:S01]  /*e3e0*/  @P4 FMUL.FTZ R9, R4, R30 ;  /* 0x0000001e04094220 */ /* 0x000fe20000410000 */
[----:B------:R-:W-:Y:S01]  /*e3f0*/  FMUL.FTZ R4, R92, R4 ;  /* 0x000000045c047220 */ /* 0x000fe20000410000 */
[----:B------:R-:W-:Y:S01]  /*e400*/  @P5 PRMT R30, R20, 0x7632, R30 ;  /* 0x00007632141e5816 */ /* 0x000fe2000000001e */
[----:B------:R-:W-:Y:S01]  /*e410*/  FMUL.FTZ R20, R34, R16 ;  /* 0x0000001022147220 */ /* 0x000fe20000410000 */
[----:B------:R-:W-:Y:S02]  /*e420*/  MOV R16, RZ ;  /* 0x000000ff00107202 */ /* 0x000fe40000000f00 */
[----:B------:R-:W-:Y:S01]  /*e430*/  @P5 SHF.L.U32 R30, R30, 0x10, RZ ;  /* 0x000000101e1e5819 */ /* 0x000fe200000006ff */
[----:B------:R-:W-:Y:S01]  /*e440*/  FMUL.FTZ R20, R20, UR4 ;  /* 0x0000000414147c20 */ /* 0x000fe20008410000 */
[----:B------:R-:W-:Y:S02]  /*e450*/  FSEL R7, R7, RZ, P6 ;  /* 0x000000ff07077208 */ /* 0x000fe40003000000 */
[----:B------:R-:W-:Y:S01]  /*e460*/  FSEL R4, R4, RZ, P4 ;  /* 0x000000ff04047208 */ /* 0x000fe20002000000 */
[----:B------:R-:W-:Y:S01]  /*e470*/  @P5 FMUL.FTZ R16, R20, R30 ;  /* 0x0000001e14105220 */ /* 0x000fe20000410000 */
[----:B------:R-:W-:Y:S01]  /*e480*/  FMUL.FTZ R20, R93, R20 ;  /* 0x000000145d147220 */ /* 0x000fe20000410000 */
[----:B------:R-:W-:-:S02]  /*e490*/  F2FP.BF16.F32.PACK_AB R39, R39, R22 ;  /* 0x000000162727723e */ /* 0x000fc400000010ff */
[----:B------:R-:W-:Y:S02]  /*e4a0*/  F2FP.BF16.F32.PACK_AB R38, R2, R38 ;  /* 0x000000260226723e */ /* 0x000fe400000010ff */
[----:B------:R-:W-:Y:S02]  /*e4b0*/  FSEL R20, R20, RZ, P5 ;  /* 0x000000ff14147208 */ /* 0x000fe40002800000 */
[----:B------:R-:W-:Y:S02]  /*e4c0*/  F2FP.BF16.F32.PACK_AB R37, R29, R37 ;  /* 0x000000251d25723e */ /* 0x000fe400000010ff */
[----:B------:R-:W-:Y:S02]  /*e4d0*/  F2FP.BF16.F32.PACK_AB R36, R34, R36 ;  /* 0x000000242224723e */ /* 0x000fe400000010ff */
[----:B------:R-:W-:Y:S02]  /*e4e0*/  F2FP.BF16.F32.PACK_AB R7, R23, R7 ;  /* 0x000000071707723e */ /* 0x000fe400000010ff */
[----:B------:R-:W-:-:S02]  /*e4f0*/  F2FP.BF16.F32.PACK_AB R5, R5, R3 ;  /* 0x000000030505723e */ /* 0x000fc400000010ff */
[----:B------:R-:W-:Y:S01]  /*e500*/  F2FP.BF16.F32.PACK_AB R4, R20, R4 ;  /* 0x000000041404723e */ /* 0x000fe200000010ff */
[----:B------:R-:W-:Y:S06]  /*e510*/  BRA `(.L_x_5838) ;  /* 0x0000000400b47947 */ /* 0x000fec0003800000 */
.L_x_5837:
[C-C-:B------:R-:W-:Y:S01]  /*e520*/  FFMA.FTZ R3, R147.reuse, R3, R148.reuse ;  /* 0x0000000393037223 */ /* 0x140fe20000010094 */
[C---:B------:R-:W-:Y:S01]  /*e530*/  LOP3.LUT P5, RZ, R152.reuse, 0xff0000, RZ, 0xc0, !PT ;  /* 0x00ff000098ff7812 */ /* 0x040fe200078ac0ff */
[----:B------:R-:W-:Y:S01]  /*e540*/  FFMA.FTZ R35, R147, R35, R148 ;  /* 0x0000002393237223 */ /* 0x000fe20000010094 */
[----:B------:R-:W-:Y:S01]  /*e550*/  LOP3.LUT P4, RZ, R152, 0xff000000, RZ, 0xc0, !PT ;  /* 0xff00000098ff7812 */ /* 0x000fe2000788c0ff */
[----:B------:R-:W-:Y:S01]  /*e560*/  FADD.FTZ R3, -R3, R8 ;  /* 0x0000000803037221 */ /* 0x000fe20000010100 */
[----:B------:R-:W-:Y:S01]  /*e570*/  SHF.L.U32 R8, R41, 0x10, RZ ;  /* 0x0000001029087819 */ /* 0x000fe200000006ff */
[----:B------:R-:W-:Y:S01]  /*e580*/  FADD.FTZ R29, -R35, R29 ;  /* 0x0000001d231d7221 */ /* 0x000fe20000010100 */
[--C-:B------:R-:W-:Y:S01]  /*e590*/  FFMA.FTZ R2, R147, R2, R148.reuse ;  /* 0x0000000293027223 */ /* 0x100fe20000010094 */
[----:B------:R-:W-:Y:S01]  /*e5a0*/  LOP3.LUT P0, RZ, R153, 0xff, RZ, 0xc0, !PT ;  /* 0x000000ff99ff7812 */ /* 0x000fe2000780c0ff */
[----:B------:R-:W-:Y:S01]  /*e5b0*/  FFMA.FTZ R145, R147, R145, R148 ;  /* 0x0000009193917223 */ /* 0x000fe20000010094 */
[----:B------:R-:W-:Y:S01]  /*e5c0*/  FFMA.FTZ R3, R17, R3, R8 ;  /* 0x0000000311037223 */ /* 0x000fe20000010008 */
[----:B------:R-:W-:-:S02]  /*e5d0*/  HFMA2 R8, -RZ, RZ, 0, 0 ;  /* 0x00000000ff087431 */ /* 0x000fc400000001ff */
[----:B------:R-:W-:Y:S01]  /*e5e0*/  FADD.FTZ R2, -R2, R7 ;  /* 0x0000000702027221 */ /* 0x000fe20000010100 */
[----:B------:R-:W-:Y:S01]  /*e5f0*/  SHF.L.U32 R7, R42, 0x10, RZ ;  /* 0x000000102a077819 */ /* 0x000fe200000006ff */
[----:B------:R-:W-:Y:S01]  /*e600*/  FMUL.FTZ R3, R16, R3 ;  /* 0x0000000310037220 */ /* 0x000fe20000410000 */
[----:B-----5:R-:W-:Y:S01]  /*e610*/  @P5 SHF.L.U32 R10, R21, 0x10, RZ ;  /* 0x00000010150a5819 */ /* 0x020fe200000006ff */
[----:B------:R-:W-:Y:S01]  /*e620*/  FADD.FTZ R30, -R145, R30 ;  /* 0x0000001e911e7221 */ /* 0x000fe20000010100 */
[----:B------:R-:W-:Y:S01]  /*e630*/  @P4 PRMT R11, R21, 0x7632, R11 ;  /* 0x00007632150b4816 */ /* 0x000fe2000000000b */
[----:B------:R-:W-:Y:S01]  /*e640*/  FMUL.FTZ R3, R3, UR4 ;  /* 0x0000000403037c20 */ /* 0x000fe20008410000 */
[----:B------:R-:W-:Y:S01]  /*e650*/  FFMA.FTZ R2, R17, R2, R7 ;  /* 0x0000000211027223 */ /* 0x000fe20000010007 */
[----:B------:R-:W-:Y:S01]  /*e660*/  LOP3.LUT P3, RZ, R153, 0xff00, RZ, 0xc0, !PT ;  /* 0x0000ff0099ff7812 */ /* 0x000fe2000786c0ff */
[----:B------:R-:W-:Y:S01]  /*e670*/  FFMA.FTZ R5, R147, R5, R148 ;  /* 0x0000000593057223 */ /* 0x000fe20000010094 */
[----:B------:R-:W-:Y:S01]  /*e680*/  @P5 FMUL.FTZ R8, R10, R3 ;  /* 0x000000030a085220 */ /* 0x000fe20000410000 */
[----:B------:R-:W-:Y:S01]  /*e690*/  PRMT R10, R41, 0x7632, R10 ;  /* 0x00007632290a7816 */ /* 0x000fe2000000000a */
[----:B------:R-:W-:Y:S01]  /*e6a0*/  FMUL.FTZ R2, R16, R2 ;  /* 0x0000000210027220 */ /* 0x000fe20000410000 */
[----:B------:R-:W-:Y:S01]  /*e6b0*/  @P4 SHF.L.U32 R11, R11, 0x10, RZ ;  /* 0x000000100b0b4819 */ /* 0x000fe200000006ff */
[----:B------:R-:W-:Y:S01]  /*e6c0*/  FADD.FTZ R5, -R5, R6 ;  /* 0x0000000605057221 */ /* 0x000fe20000010100 */
[----:B------:R-:W-:Y:S01]  /*e6d0*/  SHF.L.U32 R10, R10, 0x10, RZ ;  /* 0x000000100a0a7819 */ /* 0x000fe200000006ff */
[----:B------:R-:W-:Y:S01]  /*e6e0*/  FMUL.FTZ R2, R2, UR4 ;  /* 0x0000000402027c20 */ /* 0x000fe20008410000 */
[----:B------:R-:W-:Y:S01]  /*e6f0*/  @P0 SHF.L.U32 R7, R22, 0x10, RZ ;  /* 0x0000001016070819 */ /* 0x000fe200000006ff */
[----:B------:R-:W-:Y:S01]  /*e700*/  FFMA.FTZ R4, R147, R4, R148 ;  /* 0x0000000493047223 */ /* 0x000fe20000010094 */
[----:B------:R-:W-:Y:S01]  /*e710*/  LOP3.LUT P2, RZ, R153, 0xff0000, RZ, 0xc0, !PT ;  /* 0x00ff000099ff7812 */ /* 0x000fe2000784c0ff */
[----:B------:R-:W-:Y:S01]  /*e720*/  FFMA.FTZ R10, R17, R29, R10 ;  /* 0x0000001d110a7223 */ /* 0x000fe2000001000a */
[----:B------:R-:W-:Y:S01]  /*e730*/  SHF.L.U32 R6, R43, 0x10, RZ ;  /* 0x000000102b067819 */ /* 0x000fe200000006ff */
[----:B------:R-:W-:Y:S01]  /*e740*/  FADD.FTZ R4, -R4, R9 ;  /* 0x0000000904047221 */ /* 0x000fe20000010100 */
[----:B------:R-:W-:Y:S01]  /*e750*/  @P3 PRMT R21, R22, 0x7632, R21 ;  /* 0x0000763216153816 */ /* 0x000fe20000000015 */
[----:B------:R-:W-:Y:S01]  /*e760*/  FMUL.FTZ R10, R16, R10 ;  /* 0x0000000a100a7220 */ /* 0x000fe20000410000 */
[----:B------:R-:W-:Y:S01]  /*e770*/  MOV R14, RZ ;  /* 0x000000ff000e7202 */ /* 0x000fe20000000f00 */
[----:B------:R-:W-:Y:S01]  /*e780*/  FFMA.FTZ R5, R17, R5, R6 ;  /* 0x0000000511057223 */ /* 0x000fe20000010006 */
[----:B------:R-:W-:Y:S01]  /*e790*/  @P3 SHF.L.U32 R21, R21, 0x10, RZ ;  /* 0x0000001015153819 */ /* 0x000fe200000006ff */
[----:B------:R-:W-:Y:S01]  /*e7a0*/  FMUL.FTZ R29, R10, UR4 ;  /* 0x000000040a1d7c20 */ /* 0x000fe20008410000 */
[----:B------:R-:W-:Y:S01]  /*e7b0*/  MOV R10, RZ ;  /* 0x000000ff000a7202 */ /* 0x000fe20000000f00 */
[----:B------:R-:W-:Y:S01]  /*e7c0*/  FMUL.FTZ R5, R16, R5 ;  /* 0x0000000510057220 */ /* 0x000fe20000410000 */
[--C-:B------:R-:W-:Y:S01]  /*e7d0*/  FFMA.FTZ R33, R147, R33, R148.reuse ;  /* 0x0000002193217223 */ /* 0x100fe20000010094 */
[----:B------:R-:W-:Y:S01]  /*e7e0*/  @P4 FMUL.FTZ R10, R11, R29 ;  /* 0x0000001d0b0a4220 */ /* 0x000fe20000410000 */
[----:B------:R-:W-:Y:S01]  /*e7f0*/  HFMA2 R11, -RZ, RZ, 0, 0 ;  /* 0x00000000ff0b7431 */ /* 0x000fe200000001ff */
[----:B------:R-:W-:Y:S01]  /*e800*/  @P2 SHF.L.U32 R6, R23, 0x10, RZ ;  /* 0x0000001017062819 */ /* 0x000fe200000006ff */
[----:B------:R-:W-:Y:S01]  /*e810*/  FMUL.FTZ R5, R5, UR4 ;  /* 0x0000000405057c20 */ /* 0x000fe20008410000 */
[C---:B------:R-:W-:Y:S01]  /*e820*/  PRMT R9, R40.reuse, 0x7632, R9 ;  /* 0x0000763228097816 */ /* 0x040fe20000000009 */
[----:B------:R-:W-:Y:S01]  /*e830*/  FFMA.FTZ R34, R147, R34, R148 ;  /* 0x0000002293227223 */ /* 0x000fe20000010094 */
[----:B------:R-:W-:Y:S01]  /*e840*/  SHF.L.U32 R22, R40, 0x10, RZ ;  /* 0x0000001028167819 */ /* 0x000fe200000006ff */
[-C--:B------:R-:W-:Y:S01]  /*e850*/  @P0 FMUL.FTZ R11, R7, R2.reuse ;  /* 0x00000002070b0220 */ /* 0x080fe20000410000 */
[----:B------:R-:W-:Y:S01]  /*e860*/  PRMT R7, R42, 0x7632, R7 ;  /* 0x000076322a077816 */ /* 0x000fe20000000007 */
[----:B------:R-:W-:Y:S01]  /*e870*/  FMUL.FTZ R2, R96, R2 ;  /* 0x0000000260027220 */ /* 0x000fe20000410000 */
[----:B------:R-:W-:Y:S01]  /*e880*/  FADD.FTZ R33, -R33, R31 ;  /* 0x0000001f21217221 */ /* 0x000fe20000010100 */
[----:B------:R-:W-:Y:S01]  /*e890*/  SHF.L.U32 R9, R9, 0x10, RZ ;  /* 0x0000001009097819 */ /* 0x000fe200000006ff */
[----:B------:R-:W-:Y:S01]  /*e8a0*/  FADD.FTZ R27, -R34, R27 ;  /* 0x0000001b221b7221 */ /* 0x000fe20000010100 */
[----:B------:R-:W-:Y:S01]  /*e8b0*/  SHF.L.U32 R7, R7, 0x10, RZ ;  /* 0x0000001007077819 */ /* 0x000fe200000006ff */
[C---:B------:R-:W-:Y:S01]  /*e8c0*/  FFMA.FTZ R4, R17.reuse, R4, R22 ;  /* 0x0000000411047223 */ /* 0x040fe20000010016 */
[----:B------:R-:W-:Y:S01]  /*e8d0*/  FSEL R2, R2, RZ, P0 ;  /* 0x000000ff02027208 */ /* 0x000fe20000000000 */
[C---:B------:R-:W-:Y:S01]  /*e8e0*/  FFMA.FTZ R9, R17.reuse, R27, R9 ;  /* 0x0000001b11097223 */ /* 0x040fe20000010009 */
[----:B------:R-:W-:Y:S01]  /*e8f0*/  ISETP.GE.U32.AND P0, PT, R152, RZ, PT ;  /* 0x000000ff9800720c */ /* 0x000fe20003f06070 */
[----:B------:R-:W-:Y:S01]  /*e900*/  FFMA.FTZ R7, R17, R30, R7 ;  /* 0x0000001e11077223 */ /* 0x000fe20000010007 */
[----:B------:R-:W-:Y:S01]  /*e910*/  FMUL.FTZ R4, R16, R4 ;  /* 0x0000000410047220 */ /* 0x000fe20000410000 */
[----:B------:R-:W-:Y:S01]  /*e920*/  FMUL.FTZ R3, R94, R3 ;  /* 0x000000035e037220 */ /* 0x000fe20000410000 */
[----:B------:R-:W-:Y:S01]  /*e930*/  ISETP.GE.U32.AND.EX P0, PT, R153, 0x1000000, PT, P0 ;  /* 0x010000009900780c */ /* 0x000fe20003f06100 */
[----:B------:R-:W-:Y:S01]  /*e940*/  FMUL.FTZ R7, R16, R7 ;  /* 0x0000000710077220 */ /* 0x000fe20000410000 */
[----:B------:R-:W-:Y:S01]  /*e950*/  FMUL.FTZ R4, R4, UR4 ;  /* 0x0000000404047c20 */ /* 0x000fe20008410000 */
[----:B------:R-:W-:Y:S01]  /*e960*/  FMUL.FTZ R29, R95, R29 ;  /* 0x0000001d5f1d7220 */ /* 0x000fe20000410000 */
[----:B------:R-:W-:Y:S01]  /*e970*/  FSEL R3, R3, RZ, P5 ;  /* 0x000000ff03037208 */ /* 0x000fe20002800000 */
[----:B------:R-:W-:-:S03]  /*e980*/  FMUL.FTZ R7, R7, UR4 ;  /* 0x0000000407077c20 */ /* 0x000fc60008410000 */
[----:B------:R-:W-:Y:S01]  /*e990*/  FSEL R29, R29, RZ, P4 ;  /* 0x000000ff1d1d7208 */ /* 0x000fe20002000000 */
[----:B------:R-:W-:Y:S01]  /*e9a0*/  @P3 FMUL.FTZ R14, R21, R7 ;  /* 0x00000007150e3220 */ /* 0x000fe20000410000 */
[----:B------:R-:W-:-:S03]  /*e9b0*/  HFMA2 R21, -RZ, RZ, 0, 0 ;  /* 0x00000000ff157431 */ /* 0x000fc600000001ff */
[----:B------:R-:W-:Y:S01]  /*e9c0*/  @P0 PRMT R23, R23, 0x7632, R23 ;  /* 0x0000763217170816 */ /* 0x000fe20000000017 */
[----:B------:R-:W-:Y:S01]  /*e9d0*/  @P2 FMUL.FTZ R21, R6, R5 ;  /* 0x0000000506152220 */ /* 0x000fe20000410000 */
[----:B------:R-:W-:Y:S01]  /*e9e0*/  FMUL.FTZ R6, R97, R7 ;  /* 0x0000000761067220 */ /* 0x000fe20000410000 */
[----:B------:R-:W-:Y:S01]  /*e9f0*/  FMUL.FTZ R7, R98, R5 ;  /* 0x0000000562077220 */ /* 0x000fe20000410000 */
[----:B------:R-:W-:Y:S02]  /*ea00*/  PRMT R5, R43, 0x7632, R5 ;  /* 0x000076322b057816 */ /* 0x000fe40000000005 */
[----:B------:R-:W-:Y:S02]  /*ea10*/  @P0 SHF.L.U32 R23, R23, 0x10, RZ ;  /* 0x0000001017170819 */ /* 0x000fe400000006ff */
[----:B------:R-:W-:Y:S02]  /*ea20*/  FSEL R6, R6, RZ, P3 ;  /* 0x000000ff06067208 */ /* 0x000fe40001800000 */
[----:B------:R-:W-:-:S02]  /*ea30*/  LOP3.LUT P3, RZ, R152, 0xff, RZ, 0xc0, !PT ;  /* 0x000000ff98ff7812 */ /* 0x000fc4000786c0ff */
[----:B------:R-:W-:Y:S02]  /*ea40*/  SHF.L.U32 R5, R5, 0x10, RZ ;  /* 0x0000001005057819 */ /* 0x000fe400000006ff */
[----:B------:R-:W-:Y:S02]  /*ea50*/  FSEL R7, R7, RZ, P2 ;  /* 0x000000ff07077208 */ /* 0x000fe40001000000 */
[----:B------:R-:W-:Y:S01]  /*ea60*/  LOP3.LUT P2, RZ, R152, 0xff00, RZ, 0xc0, !PT ;  /* 0x0000ff0098ff7812 */ /* 0x000fe2000784c0ff */
[----:B------:R-:W-:Y:S01]  /*ea70*/  FFMA.FTZ R5, R17, R33, R5 ;  /* 0x0000002111057223 */ /* 0x000fe20000010005 */
[----:B------:R-:W-:Y:S02]  /*ea80*/  MOV R17, RZ ;  /* 0x000000ff00117202 */ /* 0x000fe40000000f00 */
[----:B------:R-:W-:Y:S01]  /*ea90*/  F2FP.BF16.F32.PACK_AB R6, R6, R2 ;  /* 0x000000020606723e */ /* 0x000fe200000010ff */
[C---:B------:R-:W-:Y:S01]  /*eaa0*/  FMUL.FTZ R5, R16.reuse, R5 ;  /* 0x0000000510057220 */ /* 0x040fe20000410000 */
[----:B------:R-:W-:Y:S01]  /*eab0*/  FMUL.FTZ R16, R16, R9 ;  /* 0x0000000910107220 */ /* 0x000fe20000410000 */
[----:B------:R-:W-:Y:S01]  /*eac0*/  HFMA2 R9, -RZ, RZ, 0, 0 ;  /* 0x00000000ff097431 */ /* 0x000fe200000001ff */
[----:B------:R-:W-:Y:S01]  /*ead0*/  @P3 SHF.L.U32 R22, R20, 0x10, RZ ;  /* 0x0000001014163819 */ /* 0x000fe200000006ff */
[----:B------:R-:W-:-:S04]  /*eae0*/  FMUL.FTZ R5, R5, UR4 ;  /* 0x0000000405057c20 */ /* 0x000fc80008410000 */
[-C--:B------:R-:W-:Y:S01]  /*eaf0*/  @P3 FMUL.FTZ R9, R22, R4.reuse ;  /* 0x0000000416093220 */ /* 0x080fe20000410000 */
[----:B------:R-:W-:Y:S01]  /*eb00*/  @P2 PRMT R22, R20, 0x7632, R22 ;  /* 0x0000763214162816 */ /* 0x000fe20000000016 */
[-C--:B------:R-:W-:Y:S01]  /*eb10*/  @P0 FMUL.FTZ R17, R23, R5.reuse ;  /* 0x0000000517110220 */ /* 0x080fe20000410000 */
[----:B------:R-:W-:Y:S01]  /*eb20*/  FMUL.FTZ R20, R99, R5 ;  /* 0x0000000563147220 */ /* 0x000fe20000410000 */
[----:B------:R-:W-:Y:S01]  /*eb30*/  FMUL.FTZ R5, R16, UR4 ;  /* 0x0000000410057c20 */ /* 0x000fe20008410000 */
[----:B------:R-:W-:Y:S01]  /*eb40*/  @P2 SHF.L.U32 R22, R22, 0x10, RZ ;  /* 0x0000001016162819 */ /* 0x000fe200000006ff */
[----:B------:R-:W-:Y:S01]  /*eb50*/  FMUL.FTZ R4, R92, R4 ;  /* 0x000000045c047220 */ /* 0x000fe20000410000 */
[----:B------:R-:W-:Y:S02]  /*eb60*/  MOV R16, RZ ;  /* 0x000000ff00107202 */ /* 0x000fe40000000f00 */
[----:B------:R-:W-:Y:S01]  /*eb70*/  FSEL R20, R20, RZ, P0 ;  /* 0x000000ff14147208 */ /* 0x000fe20000000000 */
[-C--:B------:R-:W-:Y:S01]  /*eb80*/  @P2 FMUL.FTZ R16, R22, R5.reuse ;  /* 0x0000000516102220 */ /* 0x080fe20000410000 */
[----:B------:R-:W-:Y:S01]  /*eb90*/  FMUL.FTZ R5, R93, R5 ;  /* 0x000000055d057220 */ /* 0x000fe20000410000 */
[----:B------:R-:W-:-:S02]  /*eba0*/  FSEL R4, R4, RZ, P3 ;  /* 0x000000ff04047208 */ /* 0x000fc40001800000 */
[----:B------:R-:W-:Y:S02]  /*ebb0*/  F2FP.BF16.F32.PACK_AB R7, R20, R7 ;  /* 0x000000071407723e */ /* 0x000fe400000010ff */
[----:B------:R-:W-:Y:S02]  /*ebc0*/  FSEL R2, R5, RZ, P2 ;  /* 0x000000ff05027208 */ /* 0x000fe40001000000 */
[----:B------:R-:W-:Y:S02]  /*ebd0*/  F2FP.BF16.F32.PACK_AB R5, R29, R3 ;  /* 0x000000031d05723e */ /* 0x000fe400000010ff */
[----:B------:R-:W-:-:S07]  /*ebe0*/  F2FP.BF16.F32.PACK_AB R4, R2, R4 ;  /* 0x000000040204723e */ /* 0x000fce00000010ff */
.L_x_5838:
[----:B------:R-:W0:Y:S02]  /*ebf0*/  @P1 LDC.64 R2, c[0x0][0x478] ;  /* 0x00011e00ff021b82 */ /* 0x000e240000000a00 */
[----:B0-----:R-:W-:-:S05]  /*ec00*/  @P1 IMAD.WIDE.U32 R2, R15, 0x10, R2 ;  /* 0x000000100f021825 */ /* 0x001fca00078e0002 */
[----:B------:R0:W-:Y:S02]  /*ec10*/  @P1 STG.E.128 desc[UR6][R2.64], R36 ;  /* 0x0000002402001986 */ /* 0x0001e4000c101d06 */
[----:B0-----:R-:W-:-:S05]  /*ec20*/  IMAD.WIDE.U32 R2, R15, 0x10, R202 ;  /* 0x000000100f027825 */ /* 0x001fca00078e00ca */
[----:B------:R0:W-:Y:S02]  /*ec30*/  STG.E.128 desc[UR6][R2.64], R4 ;  /* 0x0000000402007986 */ /* 0x0001e4000c101d06 */
.L_x_5828:
        /* <DEDUP_REMOVED lines=125> */
.L_x_5813:
        /* <DEDUP_REMOVED lines=105> */
.L_x_5812:
[----:B------:R-:W-:Y:S05]  /*faa0*/  BSYNC B0 ;  /* 0x0000000000007941 */ /* 0x000fea0003800000 */
.L_x_5811:
        /* <DEDUP_REMOVED lines=331> */
.L_x_5816:
[----:B------:R-:W-:Y:S01]  /*10f60*/  HFMA2 R148, -RZ, RZ, 0, 5.9604644775390625e-08 ;  /* 0x00000001ff947431 */ /* 0x000fe200000001ff */
[----:B------:R-:W-:Y:S01]  /*10f70*/  BSSY B2, `(.L_x_5840) ;  /* 0x0000006000027945 */ /* 0x000fe20003800000 */
[----:B------:R-:W-:Y:S02]  /*10f80*/  MOV R147, 0x1f ;  /* 0x0000001f00937802 */ /* 0x000fe40000000f00 */
[----:B------:R-:W-:-:S07]  /*10f90*/  MOV R143, 0xffffffff ;  /* 0xffffffff008f7802 */ /* 0x000fce0000000f00 */
[----:B-----5:R-:W-:Y:S05]  /*10fa0*/  WARPSYNC.COLLECTIVE R143, `(.L_x_5841) ;  /* 0x000000008f087348 */ /* 0x020fea0003c00000 */
[----:B------:R0:W1:Y:S02]  /*10fb0*/  SHFL.BFLY P2, R143, R141, R148, R147 ;  /* 0x0c0000948d8f7389 */ /* 0x0000640000040093 */
[----:B01---5:R-:W-:Y:S05]  /*10fc0*/  ENDCOLLECTIVE ;  /* 0x000000000000791b */ /* 0x023fea0003800000 */
.L_x_5841:
[----:B------:R-:W-:Y:S05]  /*10fd0*/  BSYNC B2 ;  /* 0x0000000000027941 */ /* 0x000fea0003800000 */
.L_x_5840:
        /* <DEDUP_REMOVED lines=9> */
.L_x_5842:
[----:B------:R-:W-:Y:S01]  /*11070*/  HFMA2 R148, -RZ, RZ, 0, 1.1920928955078125e-07 ;  /* 0x00000002ff947431 */ /* 0x000fe200000001ff */
[----:B------:R-:W-:Y:S01]  /*11080*/  MOV R141, R249 ;  /* 0x000000f9008d7202 */ /* 0x000fe20000000f00 */
[----:B------:R-:W-:Y:S01]  /*11090*/  FADD.FTZ R140, R143, R140 ;  /* 0x0000008c8f8c7221 */ /* 0x000fe20000010000 */
[----:B------:R-:W-:-:S07]  /*110a0*/  MOV R143, 0xffffffff ;  /* 0xffffffff008f7802 */ /* 0x000fce0000000f00 */
[----:B------:R-:W-:Y:S05]  /*110b0*/  WARPSYNC.COLLECTIVE R143, `(.L_x_5843) ;  /* 0x000000008f087348 */ /* 0x000fea0003c00000 */
[----:B------:R0:W1:Y:S02]  /*110c0*/  SHFL.BFLY P2, R143, R141, R148, R147 ;  /* 0x0c0000948d8f7389 */ /* 0x0000640000040093 */
[----:B01----:R-:W-:Y:S05]  /*110d0*/  ENDCOLLECTIVE ;  /* 0x000000000000791b */ /* 0x003fea0003800000 */
.L_x_5843:
[----:B------:R-:W-:Y:S01]  /*110e0*/  MOV R141, R140 ;  /* 0x0000008c008d7202 */ /* 0x000fe20000000f00 */
[----:B------:R-:W-:Y:S01]  /*110f0*/  FADD.FTZ R249, R249, R143 ;  /* 0x0000008ff9f97221 */ /* 0x000fe20000010000 */
[----:B------:R-:W-:-:S07]  /*11100*/  MOV R143, 0xffffffff ;  /* 0xffffffff008f7802 */ /* 0x000fce0000000f00 */
[----:B------:R-:W-:Y:S05]  /*11110*/  WARPSYNC.COLLECTIVE R143, `(.L_x_5844) ;  /* 0x000000008f087348 */ /* 0x000fea0003c00000 */
[----:B------:R0:W1:Y:S02]  /*11120*/  SHFL.BFLY P2, R143, R141, R148, R147 ;  /* 0x0c0000948d8f7389 */ /* 0x0000640000040093 */
[----:B01----:R-:W-:Y:S05]  /*11130*/  ENDCOLLECTIVE ;  /* 0x000000000000791b */ /* 0x003fea0003800000 */
.L_x_5844:
[----:B------:R-:W-:Y:S01]  /*11140*/  HFMA2 R148, -RZ, RZ, 0, 2.384185791015625e-07 ;  /* 0x00000004ff947431 */ /* 0x000fe200000001ff */
[----:B------:R-:W-:Y:S01]  /*11150*/  MOV R141, R249 ;  /* 0x000000f9008d7202 */ /* 0x000fe20000000f00 */
[----:B------:R-:W-:Y:S01]  /*11160*/  FADD.FTZ R140, R140, R143 ;  /* 0x0000008f8c8c7221 */ /* 0x000fe20000010000 */
[----:B------:R-:W-:-:S07]  /*11170*/  MOV R143, 0xffffffff ;  /* 0xffffffff008f7802 */ /* 0x000fce0000000f00 */
[----:B------:R-:W-:Y:S05]  /*11180*/  WARPSYNC.COLLECTIVE R143, `(.L_x_5845) ;  /* 0x000000008f087348 */ /* 0x000fea0003c00000 */
[----:B------:R0:W1:Y:S02]  /*11190*/  SHFL.BFLY P2, R143, R141, R148, R147 ;  /* 0x0c0000948d8f7389 */ /* 0x0000640000040093 */
[----:B01----:R-:W-:Y:S05]  /*111a0*/  ENDCOLLECTIVE ;  /* 0x000000000000791b */ /* 0x003fea0003800000 */
.L_x_5845:
[----:B------:R-:W-:Y:S01]  /*111b0*/  MOV R141, R140 ;  /* 0x0000008c008d7202 */ /* 0x000fe20000000f00 */
[----:B------:R-:W-:Y:S01]  /*111c0*/  FADD.FTZ R249, R249, R143 ;  /* 0x0000008ff9f97221 */ /* 0x000fe20000010000 */
[----:B------:R-:W-:-:S07]  /*111d0*/  MOV R143, 0xffffffff ;  /* 0xffffffff008f7802 */ /* 0x000fce0000000f00 */
[----:B------:R-:W-:Y:S05]  /*111e0*/  WARPSYNC.COLLECTIVE R143, `(.L_x_5846) ;  /* 0x000000008f087348 */ /* 0x000fea0003c00000 */
[----:B------:R0:W1:Y:S02]  /*111f0*/  SHFL.BFLY P2, R143, R141, R148, R147 ;  /* 0x0c0000948d8f7389 */ /* 0x0000640000040093 */
[----:B01----:R-:W-:Y:S05]  /*11200*/  ENDCOLLECTIVE ;  /* 0x000000000000791b */ /* 0x003fea0003800000 */
.L_x_5846:
[----:B------:R-:W-:Y:S01]  /*11210*/  HFMA2 R148, -RZ, RZ, 0, 4.76837158203125e-07 ;  /* 0x00000008ff947431 */ /* 0x000fe200000001ff */
[----:B------:R-:W-:Y:S01]  /*11220*/  MOV R141, R249 ;  /* 0x000000f9008d7202 */ /* 0x000fe20000000f00 */
[----:B------:R-:W-:Y:S01]  /*11230*/  FADD.FTZ R140, R140, R143 ;  /* 0x0000008f8c8c7221 */ /* 0x000fe20000010000 */
[----:B------:R-:W-:-:S07]  /*11240*/  MOV R143, 0xffffffff ;  /* 0xffffffff008f7802 */ /* 0x000fce0000000f00 */
[----:B------:R-:W-:Y:S05]  /*11250*/  WARPSYNC.COLLECTIVE R143, `(.L_x_5847) ;  /* 0x000000008f087348 */ /* 0x000fea0003c00000 */
[----:B------:R0:W1:Y:S02]  /*11260*/  SHFL.BFLY P2, R143, R141, R148, R147 ;  /* 0x0c0000948d8f7389 */ /* 0x0000640000040093 */
[----:B01----:R-:W-:Y:S05]  /*11270*/  ENDCOLLECTIVE ;  /* 0x000000000000791b */ /* 0x003fea0003800000 */
.L_x_5847:
[----:B------:R-:W-:Y:S01]  /*11280*/  MOV R141, R140 ;  /* 0x0000008c008d7202 */ /* 0x000fe20000000f00 */
[----:B------:R-:W-:Y:S01]  /*11290*/  FADD.FTZ R249, R249, R143 ;  /* 0x0000008ff9f97221 */ /* 0x000fe20000010000 */
[----:B------:R-:W-:-:S07]  /*112a0*/  MOV R143, 0xffffffff ;  /* 0xffffffff008f7802 */ /* 0x000fce0000000f00 */
[----:B------:R-:W-:Y:S05]  /*112b0*/  WARPSYNC.COLLECTIVE R143, `(.L_x_5848) ;  /* 0x000000008f087348 */ /* 0x000fea0003c00000 */
[----:B------:R0:W1:Y:S02]  /*112c0*/  SHFL.BFLY P2, R143, R141, R148, R147 ;  /* 0x0c0000948d8f7389 */ /* 0x0000640000040093 */
[----:B01----:R-:W-:Y:S05]  /*112d0*/  ENDCOLLECTIVE ;  /* 0x000000000000791b */ /* 0x003fea0003800000 */
.L_x_5848:
        /* <DEDUP_REMOVED lines=88> */
.L_x_5849:
        /* <DEDUP_REMOVED lines=36> */
.L_x_5850:
[----:B------:R3:W-:Y:S04]  /*11aa0*/  STL [R1+0xbc], R211 ;  /* 0x0000bcd301007387 */ /* 0x0007e80000100800 */
[----:B------:R3:W-:Y:S04]  /*11ab0*/  STL [R1+0xc0], R230 ;  /* 0x0000c0e601007387 */ /* 0x0007e80000100800 */
[----:B------:R3:W-:Y:S04]  /*11ac0*/  STL [R1+0xc4], R210 ;  /* 0x0000c4d201007387 */ /* 0x0007e80000100800 */
[----:B------:R3:W-:Y:S04]  /*11ad0*/  STL [R1+0xc8], R229 ;  /* 0x0000c8e501007387 */ /* 0x0007e80000100800 */
[----:B------:R3:W-:Y:S01]  /*11ae0*/  STL [R1+0xcc], R209 ;  /* 0x0000ccd101007387 */ /* 0x0007e20000100800 */
[----:B------:R-:W-:Y:S01]  /*11af0*/  MOV R141, R143 ;  /* 0x0000008f008d7202 */ /* 0x000fe20000000f00 */
[----:B------:R-:W-:Y:S06]  /*11b00*/  BRA `(.L_x_5851) ;  /* 0xffffff4400d47947 */ /* 0x000fec000383ffff */
.L_x_5852:
        /* <DEDUP_REMOVED lines=15> */
.L_x_25407:


//--------------------- .text._ZN10layer_norm22ln_bwd_finalize_kernelINS_22Kernel_traits_finalizeILj1280Ef13__nv_bfloat16S2_S2_fjLb1ELj1024ELj4ENS_18Kernel_traits_baseILj1280EfS2_S2_S2_fjLj1024EEEEELb1ELb0EEEvNS_9BwdParamsE --------------------------
	.section	.text._ZN10layer_norm22ln_bwd_finalize_kernelINS_22Kernel_traits_finalizeILj1280Ef13__nv_bfloat16S2_S2_fjLb1ELj1024ELj4ENS_18Kernel_traits_baseILj1280EfS2_S2_S2_fjLj1024EEEEELb1ELb0EEEvNS_9BwdParamsE,"ax",@progbits
	.align	128
        .global         _ZN10layer_norm22ln_bwd_finalize_kernelINS_22Kernel_traits_finalizeILj1280Ef13__nv_bfloat16S2_S2_fjLb1ELj1024ELj4ENS_18Kernel_traits_baseILj1280EfS2_S2_S2_fjLj1024EEEEELb1ELb0EEEvNS_9BwdParamsE
        .type           _ZN10layer_norm22ln_bwd_finalize_kernelINS_22Kernel_traits_finalizeILj1280Ef13__nv_bfloat16S2_S2_fjLb1ELj1024ELj4ENS_18Kernel_traits_baseILj1280EfS2_S2_S2_fjLj1024EEEEELb1ELb0EEEvNS_9BwdParamsE,@function
        .size           _ZN10layer_norm22ln_bwd_finalize_kernelINS_22Kernel_traits_finalizeILj1280Ef13__nv_bfloat16S2_S2_fjLb1ELj1024ELj4ENS_18Kernel_traits_baseILj1280EfS2_S2_S2_fjLj1024EEEEELb1ELb0EEEvNS_9BwdParamsE,(.L_x_25408 - _ZN10layer_norm22ln_bwd_finalize_kernelINS_22Kernel_traits_finalizeILj1280Ef13__nv_bfloat16S2_S2_fjLb1ELj1024ELj4ENS_18Kernel_traits_baseILj1280EfS2_S2_S2_fjLj1024EEEEELb1ELb0EEEvNS_9BwdParamsE)
        .other          _ZN10layer_norm22ln_bwd_finalize_kernelINS_22Kernel_traits_finalizeILj1280Ef13__nv_bfloat16S2_S2_fjLb1ELj1024ELj4ENS_18Kernel_traits_baseILj1280EfS2_S2_S2_fjLj1024EEEEELb1ELb0EEEvNS_9BwdParamsE,@"STO_CUDA_ENTRY STV_DEFAULT"
_ZN10layer_norm22ln_bwd_finalize_kernelINS_22Kernel_traits_finalizeILj1280Ef13__nv_bfloat16S2_S2_fjLb1ELj1024ELj4ENS_18Kernel_traits_baseILj1280EfS2_S2_S2_fjLj1024EEEEELb1ELb0EEEvNS_9BwdParamsE:
.text._ZN10layer_norm22ln_bwd_finalize_kernelINS_22Kernel_traits_finalizeILj1280Ef13__nv_bfloat16S2_S2_fjLb1ELj1024ELj4ENS_18Kernel_traits_baseILj1280EfS2_S2_S2_fjLj1024EEEEELb1ELb0EEEvNS_9BwdParamsE:
        /* <DEDUP_REMOVED lines=23> */
[----:B------:R-:W-:Y:S02]  /*0170*/  MOV R18, RZ ;  /* 0x000000ff00127202 */ /* 0x000fe40000000f00 */
[----:B------:R-:W-:Y:S02]  /*0180*/  IADD3 R9, PT, PT, R9, R8, RZ ;  /* 0x0000000809097210 */ /* 0x000fe40007ffe0ff */
[----:B------:R-:W-:-:S02]  /*0190*/  MOV R8, R5 ;  /* 0x0000000500087202 */ /* 0x000fc40000000f00 */
[C---:B------:R-:W-:Y:S02]  /*01a0*/  ISETP.GE.U32.AND P0, PT, R9.reuse, 0xe0, PT ;  /* 0x000000e00900780c */ /* 0x040fe40003f06070 */
[----:B------:R-:W-:Y:S02]  /*01b0*/  MOV R28, RZ ;  /* 0x000000ff001c7202 */ /* 0x000fe40000000f00 */
[----:B------:R-:W-:Y:S02]  /*01c0*/  MOV R7, RZ ;  /* 0x000000ff00077202 */ /* 0x000fe40000000f00 */
[----:B------:R-:W-:-:S07]  /*01d0*/  LEA.HI R10, R9, 0x1, RZ, 0x1b ;  /* 0x00000001090a7811 */ /* 0x000fce00078fd8ff */
[----:B------:R-:W-:Y:S05]  /*01e0*/  @!P0 BRA `(.L_x_5856) ;  /* 0x0000000400c48947 */ /* 0x000fea0003800000 */
        /* <DEDUP_REMOVED lines=13> */
[----:B------:R-:W-:Y:S01]  /*02c0*/  IADD3 R22, PT, PT, R6, R13, RZ ;  /* 0x0000000d06167210 */ /* 0x000fe20007ffe0ff */
        /* <DEDUP_REMOVED lines=11> */
[----:B------:R-:W-:-:S07]  /*0380*/  IADD3 R24, PT, PT, R6, R15, RZ ;  /* 0x0000000f06187210 */ /* 0x000fce0007ffe0ff */
.L_x_5857:
[----:B------:R-:W0:Y:S02]  /*0390*/  LDC.64 R14, c[0x0][0x440] ;  /* 0x00011000ff0e7b82 */ /* 0x000e240000000a00 */
[----:B0-----:R-:W-:-:S04]  /*03a0*/  IMAD.WIDE.U32 R20, R11, 0x4, R14 ;  /* 0x000000040b147825 */ /* 0x001fc800078e000e */
[--C-:B------:R-:W-:Y:S02]  /*03b0*/  IMAD.WIDE.U32 R16, R23, 0x4, R14.reuse ;  /* 0x0000000417107825 */ /* 0x100fe400078e000e */
[----:B------:R-:W2:Y:S04]  /*03c0*/  LDG.E R20, desc[UR6][R20.64] ;  /* 0x0000000614147981 */ /* 0x000ea8000c1e1900 */
[----:B------:R0:W3:Y:S02]  /*03d0*/  LDG.E R12, desc[UR6][R16.64] ;  /* 0x00000006100c7981 */ /* 0x0000e4000c1e1900 */
[----:B0-----:R-:W-:-:S05]  /*03e0*/  IMAD.WIDE.U32 R16, R13, 0x4, R14 ;  /* 0x000000040d107825 */ /* 0x001fca00078e000e */
[----:B------:R0:W4:Y:S02]  /*03f0*/  LDG.E R19, desc[UR6][R16.64] ;  /* 0x0000000610137981 */ /* 0x000124000c1e1900 */
[----:B0-----:R-:W-:-:S04]  /*0400*/  IMAD.WIDE.U32 R16, R22, 0x4, R14 ;  /* 0x0000000416107825 */ /* 0x001fc800078e000e */
[----:B--2---:R-:W-:Y:S01]  /*0410*/  FADD.FTZ R7, R20, R7 ;  /* 0x0000000714077221 */ /* 0x004fe20000010000 */
[----:B------:R-:W-:-:S04]  /*0420*/  IMAD.WIDE.U32 R20, R24, 0x4, R14 ;  /* 0x0000000418147825 */ /* 0x000fc800078e000e */
[----:B---3--:R-:W-:Y:S02]  /*0430*/  FADD.FTZ R7, R7, R12 ;  /* 0x0000000c07077221 */ /* 0x008fe40000010000 */
[----:B------:R0:W2:Y:S02]  /*0440*/  LDG.E R12, desc[UR6][R20.64] ;  /* 0x00000006140c7981 */ /* 0x0000a4000c1e1900 */
[----:B----4-:R-:W-:Y:S02]  /*0450*/  FADD.FTZ R7, R7, R19 ;  /* 0x0000001307077221 */ /* 0x010fe40000010000 */
[----:B------:R1:W3:Y:S01]  /*0460*/  LDG.E R19, desc[UR6][R16.64] ;  /* 0x0000000610137981 */ /* 0x0002e2000c1e1900 */
[----:B0-----:R-:W-:-:S04]  /*0470*/  IMAD.WIDE.U32 R20, R25, 0x4, R14 ;  /* 0x0000000419147825 */ /* 0x001fc800078e000e */
[----:B-1----:R-:W-:-:S04]  /*0480*/  IMAD.WIDE.U32 R16, R27, 0x4, R14 ;  /* 0x000000041b107825 */ /* 0x002fc800078e000e */
[----:B--2---:R-:W-:Y:S02]  /*0490*/  FADD.FTZ R7, R7, R12 ;  /* 0x0000000c07077221 */ /* 0x004fe40000010000 */
[----:B------:R-:W2:Y:S02]  /*04a0*/  LDG.E R12, desc[UR6][R20.64] ;  /* 0x00000006140c7981 */ /* 0x000ea4000c1e1900 */
[----:B---3--:R-:W-:Y:S02]  /*04b0*/  FADD.FTZ R19, R7, R19 ;  /* 0x0000001307137221 */ /* 0x008fe40000010000 */
[----:B------:R0:W3:Y:S02]  /*04c0*/  LDG.E R7, desc[UR6][R16.64] ;  /* 0x0000000610077981 */ /* 0x0000e4000c1e1900 */
[----:B0-----:R-:W0:Y:S01]  /*04d0*/  LDC.64 R16, c[0x0][0x448] ;  /* 0x00011200ff107b82 */ /* 0x001e220000000a00 */
[----:B------:R-:W-:-:S04]  /*04e0*/  IMAD.WIDE.U32 R20, R29, 0x4, R14 ;  /* 0x000000041d147825 */ /* 0x000fc800078e000e */
[----:B0-----:R-:W-:-:S06]  /*04f0*/  IMAD.WIDE.U32 R14, R11, 0x4, R16 ;  /* 0x000000040b0e7825 */ /* 0x001fcc00078e0010 */
[----:B------:R-:W4:Y:S01]  /*0500*/  LDG.E R15, desc[UR6][R14.64] ;  /* 0x000000060e0f7981 */ /* 0x000f22000c1e1900 */
[----:B--2---:R-:W-:-:S03]  /*0510*/  FADD.FTZ R19, R19, R12 ;  /* 0x0000000c13137221 */ /* 0x004fc60000010000 */
[----:B------:R0:W2:Y:S02]  /*0520*/  LDG.E R12, desc[UR6][R20.64] ;  /* 0x00000006140c7981 */ /* 0x0000a4000c1e1900 */
[----:B0-----:R-:W-:-:S04]  /*0530*/  IMAD.WIDE.U32 R20, R23, 0x4, R16 ;  /* 0x0000000417147825 */ /* 0x001fc800078e0010 */
[----:B---3--:R-:W-:Y:S02]  /*0540*/  FADD.FTZ R7, R19, R7 ;  /* 0x0000000713077221 */ /* 0x008fe40000010000 */
[----:B------:R-:W3:Y:S01]  /*0550*/  LDG.E R19, desc[UR6][R20.64] ;  /* 0x0000000614137981 */ /* 0x000ee2000c1e1900 */
[----:B----4-:R-:W-:Y:S01]  /*0560*/  FADD.FTZ R28, R15, R28 ;  /* 0x0000001c0f1c7221 */ /* 0x010fe20000010000 */
[----:B------:R-:W-:-:S04]  /*0570*/  IMAD.WIDE.U32 R14, R13, 0x4, R16 ;  /* 0x000000040d0e7825 */ /* 0x000fc800078e0010 */
[----:B---3--:R-:W-:Y:S02]  /*0580*/  FADD.FTZ R19, R28, R19 ;  /* 0x000000131c137221 */ /* 0x008fe40000010000 */
[----:B------:R-:W3:Y:S01]  /*0590*/  LDG.E R28, desc[UR6][R14.64] ;  /* 0x000000060e1c7981 */ /* 0x000ee2000c1e1900 */
        /* <DEDUP_REMOVED lines=8> */
[----:B------:R0:W3:Y:S01]  /*0620*/  LDG.E R19, desc[UR6][R20.64] ;  /* 0x0000000614137981 */ /* 0x0000e2000c1e1900 */
[----:B------:R-:W-:-:S04]  /*0630*/  IMAD.WIDE.U32 R14, R27, 0x4, R16 ;  /* 0x000000041b0e7825 */ /* 0x000fc800078e0010 */
[----:B0-----:R-:W-:-:S04]  /*0640*/  IMAD.WIDE.U32 R20, R29, 0x4, R16 ;  /* 0x000000041d147825 */ /* 0x001fc800078e0010 */
[----:B---3--:R-:W-:Y:S02]  /*0650*/  FADD.FTZ R28, R28, R19 ;  /* 0x000000131c1c7221 */ /* 0x008fe40000010000 */
[----:B------:R0:W3:Y:S02]  /*0660*/  LDG.E R19, desc[UR6][R14.64] ;  /* 0x000000060e137981 */ /* 0x0000e4000c1e1900 */
[----:B0-----:R-:W0:Y:S02]  /*0670*/  LDC.64 R14, c[0x0][0x460] ;  /* 0x00011800ff0e7b82 */ /* 0x001e240000000a00 */
[----:B0-----:R-:W-:-:S06]  /*0680*/  IMAD.WIDE.U32 R16, R11, 0x4, R14 ;  /* 0x000000040b107825 */ /* 0x001fcc00078e000e */
[----:B------:R-:W4:Y:S01]  /*0690*/  LDG.E R17, desc[UR6][R16.64] ;  /* 0x0000000610117981 */ /* 0x000f22000c1e1900 */
[----:B---3--:R-:W-:Y:S01]  /*06a0*/  FADD.FTZ R28, R28, R19 ;  /* 0x000000131c1c7221 */ /* 0x008fe20000010000 */
[----:B----4-:R-:W-:Y:S01]  /*06b0*/  FADD.FTZ R17, R17, R18 ;  /* 0x0000001211117221 */ /* 0x010fe20000010000 */
[----:B------:R-:W-:-:S06]  /*06c0*/  IMAD.WIDE.U32 R18, R23, 0x4, R14 ;  /* 0x0000000417127825 */ /* 0x000fcc00078e000e */
[----:B------:R-:W3:Y:S01]  /*06d0*/  LDG.E R18, desc[UR6][R18.64] ;  /* 0x0000000612127981 */ /* 0x000ee2000c1e1900 */
[----:B--2---:R-:W-:-:S03]  /*06e0*/  FADD.FTZ R7, R7, R12 ;  /* 0x0000000c07077221 */ /* 0x004fc60000010000 */
[----:B------:R0:W2:Y:S02]  /*06f0*/  LDG.E R12, desc[UR6][R20.64] ;  /* 0x00000006140c7981 */ /* 0x0000a4000c1e1900 */
[----:B0-----:R-:W-:-:S06]  /*0700*/  IMAD.WIDE.U32 R20, R13, 0x4, R14 ;  /* 0x000000040d147825 */ /* 0x001fcc00078e000e */
[----:B------:R-:W4:Y:S01]  /*0710*/  LDG.E R20, desc[UR6][R20.64] ;  /* 0x0000000614147981 */ /* 0x000f22000c1e1900 */
[----:B---3--:R-:W-:Y:S01]  /*0720*/  FADD.FTZ R17, R17, R18 ;  /* 0x0000001211117221 */ /* 0x008fe20000010000 */
[----:B------:R-:W-:-:S06]  /*0730*/  IMAD.WIDE.U32 R18, R24, 0x4, R14 ;  /* 0x0000000418127825 */ /* 0x000fcc00078e000e */
[----:B------:R-:W3:Y:S01]  /*0740*/  LDG.E R18, desc[UR6][R18.64] ;  /* 0x0000000612127981 */ /* 0x000ee2000c1e1900 */
[----:B----4-:R-:W-:-:S04]  /*0750*/  FADD.FTZ R17, R17, R20 ;  /* 0x0000001411117221 */ /* 0x010fc80000010000 */
[----:B---3--:R-:W-:Y:S01]  /*0760*/  FADD.FTZ R20, R17, R18 ;  /* 0x0000001211147221 */ /* 0x008fe20000010000 */
[----:B------:R-:W-:-:S06]  /*0770*/  IMAD.WIDE.U32 R16, R22, 0x4, R14 ;  /* 0x0000000416107825 */ /* 0x000fcc00078e000e */
[----:B------:R-:W3:Y:S01]  /*0780*/  LDG.E R17, desc[UR6][R16.64] ;  /* 0x0000000610117981 */ /* 0x000ee2000c1e1900 */
[----:B------:R-:W-:-:S06]  /*0790*/  IMAD.WIDE.U32 R18, R25, 0x4, R14 ;  /* 0x0000000419127825 */ /* 0x000fcc00078e000e */
[----:B------:R-:W4:Y:S01]  /*07a0*/  LDG.E R19, desc[UR6][R18.64] ;  /* 0x0000000612137981 */ /* 0x000f22000c1e1900 */
[----:B------:R-:W-:Y:S01]  /*07b0*/  IADD3 R26, PT, PT, R26, 0x8, RZ ;  /* 0x000000081a1a7810 */ /* 0x000fe20007ffe0ff */
[----:B---3--:R-:W-:Y:S01]  /*07c0*/  FADD.FTZ R16, R20, R17 ;  /* 0x0000001114107221 */ /* 0x008fe20000010000 */
[----:B------:R-:W-:-:S04]  /*07d0*/  IMAD.WIDE.U32 R20, R27, 0x4, R14 ;  /* 0x000000041b147825 */ /* 0x000fc800078e000e */
[----:B------:R-:W-:Y:S02]  /*07e0*/  IMAD.WIDE.U32 R14, R29, 0x4, R14 ;  /* 0x000000041d0e7825 */ /* 0x000fe400078e000e */
[----:B------:R-:W3:Y:S04]  /*07f0*/  LDG.E R21, desc[UR6][R20.64] ;  /* 0x0000000614157981 */ /* 0x000ee8000c1e1900 */
[----:B------:R-:W5:Y:S01]  /*0800*/  LDG.E R15, desc[UR6][R14.64] ;  /* 0x000000060e0f7981 */ /* 0x000f62000c1e1900 */
[----:B------:R-:W-:Y:S01]  /*0810*/  ISETP.NE.AND P0, PT, R26, RZ, PT ;  /* 0x000000ff1a00720c */ /* 0x000fe20003f05270 */
[----:B----4-:R-:W-:Y:S01]  /*0820*/  FADD.FTZ R16, R16, R19 ;  /* 0x0000001310107221 */ /* 0x010fe20000010000 */
[----:B--2---:R-:W-:Y:S01]  /*0830*/  FADD.FTZ R28, R28, R12 ;  /* 0x0000000c1c1c7221 */ /* 0x004fe20000010000 */
[----:B------:R-:W-:-:S02]  /*0840*/  IADD3 R8, PT, PT, R8, 0x100, RZ ;  /* 0x0000010008087810 */ /* 0x000fc40007ffe0ff */
[C---:B------:R-:W-:Y:S02]  /*0850*/  LEA R11, R4.reuse, R11, 0x8 ;  /* 0x0000000b040b7211 */ /* 0x040fe400078e40ff */
[C---:B------:R-:W-:Y:S02]  /*0860*/  LEA R23, R4.reuse, R23, 0x8 ;  /* 0x0000001704177211 */ /* 0x040fe400078e40ff */
[C---:B------:R-:W-:Y:S02]  /*0870*/  LEA R13, R4.reuse, R13, 0x8 ;  /* 0x0000000d040d7211 */ /* 0x040fe400078e40ff */
[C---:B------:R-:W-:Y:S02]  /*0880*/  LEA R24, R4.reuse, R24, 0x8 ;  /* 0x0000001804187211 */ /* 0x040fe400078e40ff */
[C---:B------:R-:W-:Y:S02]  /*0890*/  LEA R22, R4.reuse, R22, 0x8 ;  /* 0x0000001604167211 */ /* 0x040fe400078e40ff */
[----:B------:R-:W-:-:S02]  /*08a0*/  LEA R25, R4, R25, 0x8 ;  /* 0x0000001904197211 */ /* 0x000fc400078e40ff */
[C---:B------:R-:W-:Y:S02]  /*08b0*/  LEA R27, R4.reuse, R27, 0x8 ;  /* 0x0000001b041b7211 */ /* 0x040fe400078e40ff */
[----:B------:R-:W-:Y:S01]  /*08c0*/  LEA R29, R4, R29, 0x8 ;  /* 0x0000001d041d7211 */ /* 0x000fe200078e40ff */
[----:B---3--:R-:W-:-:S04]  /*08d0*/  FADD.FTZ R16, R16, R21 ;  /* 0x0000001510107221 */ /* 0x008fc80000010000 */
[----:B-----5:R-:W-:Y:S01]  /*08e0*/  FADD.FTZ R18, R16, R15 ;  /* 0x0000000f10127221 */ /* 0x020fe20000010000 */
[----:B------:R-:W-:Y:S06]  /*08f0*/  @P0 BRA `(.L_x_5857) ;  /* 0xfffffff800a40947 */ /* 0x000fec000383ffff */
.L_x_5856:
[----:B------:R-:W-:Y:S05]  /*0900*/  BSYNC.RECONVERGENT B1 ;  /* 0x0000000000017941 */ /* 0x000fea0003800200 */
.L_x_5855:
        /* <DEDUP_REMOVED lines=15> */
[----:B------:R0:W2:Y:S02]  /*0a00*/  LDG.E R26, desc[UR6][R26.64] ;  /* 0x000000061a1a7981 */ /* 0x0000a4000c1e1900 */
[CC--:B0-----:R-:W-:Y:S02]  /*0a10*/  LEA R27, R4.reuse, R19.reuse, 0x5 ;  /* 0x00000013041b7211 */ /* 0x0c1fe400078e28ff */
[----:B------:R-:W-:-:S03]  /*0a20*/  LEA R19, R4, R19, 0x6 ;  /* 0x0000001304137211 */ /* 0x000fc600078e30ff */
[----:B------:R-:W-:-:S05]  /*0a30*/  IMAD.WIDE.U32 R24, R27, 0x4, R10 ;  /* 0x000000041b187825 */ /* 0x000fca00078e000a */
[----:B------:R0:W5:Y:S02]  /*0a40*/  LDG.E R16, desc[UR6][R24.64] ;  /* 0x0000000618107981 */ /* 0x000164000c1e1900 */
[----:B0-----:R-:W-:-:S04]  /*0a50*/  IMAD.WIDE.U32 R24, R27, 0x4, R14 ;  /* 0x000000041b187825 */ /* 0x001fc800078e000e */
[----:B---3--:R-:W-:Y:S01]  /*0a60*/  FADD.FTZ R28, R28, R21 ;  /* 0x000000151c1c7221 */ /* 0x008fe20000010000 */
[----:B------:R-:W-:-:S06]  /*0a70*/  IMAD.WIDE.U32 R20, R19, 0x4, R10 ;  /* 0x0000000413147825 */ /* 0x000fcc00078e000a */
[----:B------:R-:W3:Y:S04]  /*0a80*/  LDG.E R20, desc[UR6][R20.64] ;  /* 0x0000000614147981 */ /* 0x000ee8000c1e1900 */
[----:B------:R4:W3:Y:S01]  /*0a90*/  LDG.E R21, desc[UR6][R24.64] ;  /* 0x0000000618157981 */ /* 0x0008e2000c1e1900 */
[----:B--2---:R-:W-:Y:S01]  /*0aa0*/  FADD.FTZ R7, R7, R26 ;  /* 0x0000001a07077221 */ /* 0x004fe20000010000 */
[----:B------:R-:W-:-:S04]  /*0ab0*/  IMAD.WIDE.U32 R26, R27, 0x4, R12 ;  /* 0x000000041b1a7825 */ /* 0x000fc800078e000c */
[----:B----4-:R-:W-:Y:S01]  /*0ac0*/  FADD.FTZ R24, R18, R23 ;  /* 0x0000001712187221 */ /* 0x010fe20000010000 */
[----:B------:R-:W-:Y:S01]  /*0ad0*/  IMAD.WIDE.U32 R22, R19, 0x4, R14 ;  /* 0x0000000413167825 */ /* 0x000fe200078e000e */
[----:B------:R-:W-:-:S03]  /*0ae0*/  LEA R25, R4, R19, 0x5 ;  /* 0x0000001304197211 */ /* 0x000fc600078e28ff */
[----:B------:R-:W-:Y:S02]  /*0af0*/  IMAD.WIDE.U32 R18, R19, 0x4, R12 ;  /* 0x0000000413127825 */ /* 0x000fe400078e000c */
[----:B------:R-:W2:Y:S02]  /*0b00*/  LDG.E R22, desc[UR6][R22.64] ;  /* 0x0000000616167981 */ /* 0x000ea4000c1e1900 */
[C---:B------:R-:W-:Y:S02]  /*0b10*/  IMAD.WIDE.U32 R10, R25.reuse, 0x4, R10 ;  /* 0x00000004190a7825 */ /* 0x040fe400078e000a */
[----:B------:R-:W4:Y:S02]  /*0b20*/  LDG.E R18, desc[UR6][R18.64] ;  /* 0x0000000612127981 */ /* 0x000f24000c1e1900 */
[C---:B------:R-:W-:Y:S02]  /*0b30*/  IMAD.WIDE.U32 R14, R25.reuse, 0x4, R14 ;  /* 0x00000004190e7825 */ /* 0x040fe400078e000e */
[----:B------:R-:W4:Y:S02]  /*0b40*/  LDG.E R10, desc[UR6][R10.64] ;  /* 0x000000060a0a7981 */ /* 0x000f24000c1e1900 */
[----:B------:R-:W-:-:S02]  /*0b50*/  IMAD.WIDE.U32 R12, R25, 0x4, R12 ;  /* 0x00000004190c7825 */ /* 0x000fc400078e000c */
[----:B------:R-:W4:Y:S04]  /*0b60*/  LDG.E R23, desc[UR6][R26.64] ;  /* 0x000000061a177981 */ /* 0x000f28000c1e1900 */
[----:B------:R-:W4:Y:S04]  /*0b70*/  LDG.E R14, desc[UR6][R14.64] ;  /* 0x000000060e0e7981 */ /* 0x000f28000c1e1900 */
[----:B------:R-:W4:Y:S01]  /*0b80*/  LDG.E R12, desc[UR6][R12.64] ;  /* 0x000000060c0c7981 */ /* 0x000f22000c1e1900 */
[----:B-----5:R-:W-:Y:S01]  /*0b90*/  FADD.FTZ R7, R7, R16 ;  /* 0x0000001007077221 */ /* 0x020fe20000010000 */
[----:B------:R-:W-:-:S03]  /*0ba0*/  IADD3 R8, PT, PT, R8, 0x80, RZ ;  /* 0x0000008008087810 */ /* 0x000fc60007ffe0ff */
[----:B---3--:R-:W-:Y:S01]  /*0bb0*/  FADD.FTZ R7, R7, R20 ;  /* 0x0000001407077221 */ /* 0x008fe20000010000 */
[----:B------:R-:W-:-:S04]  /*0bc0*/  FADD.FTZ R21, R28, R21 ;  /* 0x000000151c157221 */ /* 0x000fc80000010000 */
[----:B--2---:R-:W-:Y:S01]  /*0bd0*/  FADD.FTZ R21, R21, R22 ;  /* 0x0000001615157221 */ /* 0x004fe20000010000 */
[----:B----4-:R-:W-:-:S04]  /*0be0*/  FADD.FTZ R23, R24, R23 ;  /* 0x0000001718177221 */ /* 0x010fc80000010000 */
[----:B------:R-:W-:Y:S01]  /*0bf0*/  FADD.FTZ R23, R23, R18 ;  /* 0x0000001217177221 */ /* 0x000fe20000010000 */
[----:B------:R-:W-:Y:S01]  /*0c00*/  FADD.FTZ R7, R7, R10 ;  /* 0x0000000a07077221 */ /* 0x000fe20000010000 */
[----:B------:R-:W-:Y:S02]  /*0c10*/  FADD.FTZ R28, R21, R14 ;  /* 0x0000000e151c7221 */ /* 0x000fe40000010000 */
[----:B------:R-:W-:-:S07]  /*0c20*/  FADD.FTZ R18, R23, R12 ;  /* 0x0000000c17127221 */ /* 0x000fce0000010000 */
.L_x_5859:
[----:B------:R-:W-:Y:S05]  /*0c30*/  BSYNC.RECONVERGENT B1 ;  /* 0x0000000000017941 */ /* 0x000fea0003800200 */
.L_x_5858:
        /* <DEDUP_REMOVED lines=29> */
.L_x_5861:
[----:B------:R-:W-:Y:S05]  /*0e10*/  BSYNC.RECONVERGENT B1 ;  /* 0x0000000000017941 */ /* 0x000fea0003800200 */
.L_x_5860:
        /* <DEDUP_REMOVED lines=14> */
.L_x_5854:
[----:B------:R-:W-:Y:S05]  /*0f00*/  BSYNC.RECONVERGENT B0 ;  /* 0x0000000000007941 */ /* 0x000fea0003800200 */
.L_x_5853:
        /* <DEDUP_REMOVED lines=30> */
[----:B--2---:R-:W-:-:S03]  /*10f0*/  FADD.FTZ R16, R15, R16 ;  /* 0x000000100f107221 */ /* 0x004fc60000010000 */
[----:B------:R-:W1:Y:S01]  /*1100*/  SHFL.BFLY PT, R3, R12, 0x4, 0x1f ;  /* 0x0c801f000c037f89 */ /* 0x000e6200000e0000 */
[----:B------:R-:W-:-:S03]  /*1110*/  LOP3.LUT R15, R0, 0x7ffffff0, RZ, 0xc0, !PT ;  /* 0x7ffffff0000f7812 */ /* 0x000fc600078ec0ff */
[----:B------:R-:W2:Y:S01]  /*1120*/  SHFL.BFLY PT, R9, R16, 0x4, 0x1f ;  /* 0x0c801f0010097f89 */ /* 0x000ea200000e0000 */
[----:B------:R-:W-:Y:S01]  /*1130*/  IADD3 R0, PT, PT, R6, R15, RZ ;  /* 0x0000000f06007210 */ /* 0x000fe20007ffe0ff */
        /* <DEDUP_REMOVED lines=8> */
[----:B------:R-:W-:Y:S01]  /*11c0*/  SHF.L.U32 R3, R0, 0x1, RZ ;  /* 0x0000000100037819 */ /* 0x000fe200000006ff */
[----:B--2---:R-:W-:-:S03]  /*11d0*/  FADD.FTZ R12, R11, R10 ;  /* 0x0000000a0b0c7221 */ /* 0x004fc60000010000 */
[----:B------:R-:W0:Y:S01]  /*11e0*/  SHFL.BFLY PT, R7, R2, 0x10, 0x1f ;  /* 0x0e001f0002077f89 */ /* 0x000e2200000e0000 */
[----:B------:R-:W-:Y:S02]  /*11f0*/  ISETP.GE.U32.AND P1, PT, R3, R4, PT ;  /* 0x000000040300720c */ /* 0x000fe40003f26070 */
[----:B------:R-:W-:Y:S01]  /*1200*/  @!P0 LEA R4, R5, UR4, 0x2 ;  /* 0x0000000405048c11 */ /* 0x000fe2000f8e10ff */
        /* <DEDUP_REMOVED lines=23> */
[----:B0-----:R-:W-:Y:S04]  /*1380*/  STG.E.64 desc[UR6][R8.64], R6 ;  /* 0x0000000608007986 */ /* 0x001fe8000c101b06 */
[----:B--2---:R-:W-:Y:S04]  /*1390*/  STG.E.64 desc[UR6][R10.64], R4 ;  /* 0x000000040a007986 */ /* 0x004fe8000c101b06 */
[----:B----4-:R-:W-:Y:S01]  /*13a0*/  STG.E.64 desc[UR6][R12.64], R2 ;  /* 0x000000020c007986 */ /* 0x010fe2000c101b06 */
[----:B------:R-:W-:Y:S05]  /*13b0*/  EXIT ;  /* 0x000000000000794d */ /* 0x000fea0003800000 */
.L_x_5862:
        /* <DEDUP_REMOVED lines=12> */
.L_x_25408:


//--------------------- .text._ZN10layer_norm13ln_bwd_kernelINS_13Kernel_traitsIf13__nv_bfloat16S2_S2_fjLj1280ELj1ELj4ELj1ELj16ENS_18Kernel_traits_baseILj1280EfS2_S2_S2_fjLj128EEEEELb1ELb1ELb1ELb0EEEvNS_9BwdParamsE --------------------------
	.section	.text._ZN10layer_norm13ln_bwd_kernelINS_13Kernel_traitsIf13__nv_bfloat16S2_S2_fjLj1280ELj1ELj4ELj1ELj16ENS_18Kernel_traits_baseILj1280EfS2_S2_S2_fjLj128EEEEELb1ELb1ELb1ELb0EEEvNS_9BwdParamsE,"ax",@progbits
	.align	128
        .global         _ZN10layer_norm13ln_bwd_kernelINS_13Kernel_traitsIf13__nv_bfloat16S2_S2_fjLj1280ELj1ELj4ELj1ELj16ENS_18Kernel_traits_baseILj1280EfS2_S2_S2_fjLj128EEEEELb1ELb1ELb1ELb0EEEvNS_9BwdParamsE
        .type           _ZN10layer_norm13ln_bwd_kernelINS_13Kernel_traitsIf13__nv_bfloat16S2_S2_fjLj1280ELj1ELj4ELj1ELj16ENS_18Kernel_traits_baseILj1280EfS2_S2_S2_fjLj128EEEEELb1ELb1ELb1ELb0EEEvNS_9BwdParamsE,@function
        .size           _ZN10layer_norm13ln_bwd_kernelINS_13Kernel_traitsIf13__nv_bfloat16S2_S2_fjLj1280ELj1ELj4ELj1ELj16ENS_18Kernel_traits_baseILj1280EfS2_S2_S2_fjLj128EEEEELb1ELb1ELb1ELb0EEEvNS_9BwdParamsE,(.L_x_25409 - _ZN10layer_norm13ln_bwd_kernelINS_13Kernel_traitsIf13__nv_bfloat16S2_S2_fjLj1280ELj1ELj4ELj1ELj16ENS_18Kernel_traits_baseILj1280EfS2_S2_S2_fjLj128EEEEELb1ELb1ELb1ELb0EEEvNS_9BwdParamsE)
        .other          _ZN10layer_norm13ln_bwd_kernelINS_13Kernel_traitsIf13__nv_bfloat16S2_S2_fjLj1280ELj1ELj4ELj1ELj16ENS_18Kernel_traits_baseILj1280EfS2_S2_S2_fjLj128EEEEELb1ELb1ELb1ELb0EEEvNS_9BwdParamsE,@"STO_CUDA_ENTRY STV_DEFAULT"
_ZN10layer_norm13ln_bwd_kernelINS_13Kernel_traitsIf13__nv_bfloat16S2_S2_fjLj1280ELj1ELj4ELj1ELj16ENS_18Kernel_traits_baseILj1280EfS2_S2_S2_fjLj128EEEEELb1ELb1ELb1ELb0EEEvNS_9BwdParamsE:
.text._ZN10layer_norm13ln_bwd_kernelINS_13Kernel_traitsIf13__nv_bfloat16S2_S2_fjLj1280ELj1ELj4ELj1ELj16ENS_18Kernel_traits_baseILj1280EfS2_S2_S2_fjLj128EEEEELb1ELb1ELb1ELb0EEEvNS_9BwdParamsE:
        /* <DEDUP_REMOVED lines=11> */
[----:B------:R-:W0:Y:S03]  /*00b0*/  LDCU.U8 UR8, c[0x0][0x410] ;  /* 0x00008200ff0877ac */ /* 0x000e260008000000 */
[----:B------:R0:W2:Y:S01]  /*00c0*/  LDL.64 R60, [R1+0x148] ;  /* 0x00014800013c7983 */ /* 0x0000a20000100a00 */
[----:B------:R-:W0:Y:S03]  /*00d0*/  LDCU UR9, c[0x0][0x400] ;  /* 0x00008000ff0977ac */ /* 0x000e260008000800 */
[----:B------:R0:W2:Y:S01]  /*00e0*/  LDL.64 R62, [R1+0x150] ;  /* 0x00015000013e7983 */ /* 0x0000a20000100a00 */
[----:B------:R-:W0:Y:S03]  /*00f0*/  LDCU.64 UR12, c[0x0][0x408] ;  /* 0x00008100ff0c77ac */ /* 0x000e260008000a00 */
[----:B------:R0:W2:Y:S01]  /*0100*/  LDL.64 R56, [R1+0x138] ;  /* 0x0001380001387983 */ /* 0x0000a20000100a00 */
[----:B------:R-:W0:Y:S03]  /*0110*/  LDCU.64 UR10, c[0x0][0x438] ;  /* 0x00008700ff0a77ac */ /* 0x000e260008000a00 */
[----:B------:R0:W2:Y:S01]  /*0120*/  LDL.64 R58, [R1+0x140] ;  /* 0x00014000013a7983 */ /* 0x0000a20000100a00 */
[----:B------:R-:W0:Y:S03]  /*0130*/  LDCU.64 UR20, c[0x0][0x478] ;  /* 0x00008f00ff1477ac */ /* 0x000e260008000a00 */
[----:B------:R0:W2:Y:S04]  /*0140*/  LDL.64 R52, [R1+0x128] ;  /* 0x0001280001347983 */ /* 0x0000a80000100a00 */
        /* <DEDUP_REMOVED lines=10> */
[----:B------:R2:W2:Y:S01]  /*01f0*/  LDL.64 R34, [R1+0xe0] ;  /* 0x0000e00001227983 */ /* 0x0004a20000100a00 */
[----:B-1----:R-:W-:-:S02]  /*0200*/  MOV R9, UR4 ;  /* 0x0000000400097c02 */ /* 0x002fc40008000f00 */
[----:B0-----:R-:W-:Y:S02]  /*0210*/  LOP3.LUT R8, R6, 0x1f, RZ, 0xc0, !PT ;  /* 0x0000001f06087812 */ /* 0x001fe400078ec0ff */
[----:B------:R-:W-:Y:S02]  /*0220*/  SHF.R.S32.HI R0, RZ, 0x1f, R9 ;  /* 0x0000001fff007819 */ /* 0x000fe40000011409 */
[----:B------:R-:W-:Y:S02]  /*0230*/  LOP3.LUT R7, R8, 0x1f, RZ, 0x3c, !PT ;  /* 0x0000001f08077812 */ /* 0x000fe400078e3cff */
[----:B------:R-:W-:Y:S02]  /*0240*/  LEA.HI R0, R0, R9, RZ, 0x3 ;  /* 0x0000000900007211 */ /* 0x000fe400078f18ff */
        /* <DEDUP_REMOVED lines=8> */
[----:B------:R-:W1:Y:S08]  /*02d0*/  @P0 LDC.64 R4, c[0x0][0x3e8] ;  /* 0x0000fa00ff040b82 */ /* 0x000e700000000a00 */
[----:B------:R-:W4:Y:S08]  /*02e0*/  @P1 LDC.64 R10, c[0x0][0x3d0] ;  /* 0x0000f400ff0a1b82 */ /* 0x000f300000000a00 */
[----:B------:R-:W4:Y:S01]  /*02f0*/  @P1 LDC.64 R12, c[0x0][0x3e8] ;  /* 0x0000fa00ff0c1b82 */ /* 0x000f220000000a00 */
[----:B0-----:R-:W-:-:S07]  /*0300*/  @P0 IMAD.WIDE.U32 R2, R31, 0x20, R2 ;  /* 0x000000201f020825 */ /* 0x001fce00078e0002 */
[----:B------:R-:W0:Y:S01]  /*0310*/  @P2 LDC.64 R18, c[0x0][0x3d0] ;  /* 0x0000f400ff122b82 */ /* 0x000e220000000a00 */
[C---:B-1----:R-:W-:Y:S01]  /*0320*/  @P0 IMAD.WIDE.U32 R4, R31.reuse, 0x20, R4 ;  /* 0x000000201f040825 */ /* 0x042fe200078e0004 */
[----:B------:R-:W-:Y:S01]  /*0330*/  @P0 LOP3.LUT R31, R31, 0x20, RZ, 0xfc, !PT ;  /* 0x000000201f1f0812 */ /* 0x000fe200078efcff */
[----:B------:R-:W-:Y:S05]  /*0340*/  STL [R1+0xc4], RZ ;  /* 0x0000c4ff01007387 */ /* 0x000fea0000100800 */
[----:B------:R-:W1:Y:S01]  /*0350*/  S2UR UR4, SR_CTAID.X ;  /* 0x00000000000479c3 */ /* 0x000e620000002500 */
[C---:B----4-:R-:W-:Y:S01]  /*0360*/  @P1 IMAD.WIDE.U32 R14, R31.reuse, 0x20, R10 ;  /* 0x000000201f0e1825 */ /* 0x050fe200078e000a */
[----:B------:R-:W-:Y:S01]  /*0370*/  SHF.R.U32.HI R6, RZ, 0x5, R6 ;  /* 0x00000005ff067819 */ /* 0x000fe20000011606 */
[----:B------:R4:W5:Y:S04]  /*0380*/  @P0 LDG.E.128 R144, desc[UR6][R4.64] ;  /* 0x0000000604900981 */ /* 0x000968000c1e1d00 */
[----:B------:R4:W5:Y:S01]  /*0390*/  @P0 LDG.E.128 R140, desc[UR6][R4.64+0x10] ;  /* 0x00001006048c0981 */ /* 0x000962000c1e1d00 */
[----:B------:R-:W4:Y:S01]  /*03a0*/  @P2 LDC.64 R20, c[0x0][0x3e8] ;  /* 0x0000fa00ff142b82 */ /* 0x000f220000000a00 */
[C---:B------:R-:W-:Y:S01]  /*03b0*/  @P1 IMAD.WIDE.U32 R16, R31.reuse, 0x20, R12 ;  /* 0x000000201f101825 */ /* 0x040fe200078e000c */
[----:B------:R-:W-:-:S04]  /*03c0*/  @P1 IADD3 R31, PT, PT, R31, 0x20, RZ ;  /* 0x000000201f1f1810 */ /* 0x000fc80007ffe0ff */
[----:B------:R0:W5:Y:S02]  /*03d0*/  @P1 LDG.E.128 R136, desc[UR6][R16.64] ;  /* 0x0000000610881981 */ /* 0x000164000c1e1d00 */
[----:B------:R-:W1:Y:S01]  /*03e0*/  @P3 LDC.64 R22, c[0x0][0x3d0] ;  /* 0x0000f400ff163b82 */ /* 0x000e620000000a00 */
[C---:B0-----:R-:W-:Y:S01]  /*03f0*/  @P2 IMAD.WIDE.U32 R18, R31.reuse, 0x20, R18 ;  /* 0x000000201f122825 */ /* 0x041fe200078e0012 */
[----:B------:R0:W5:Y:S06]  /*0400*/  @P1 LDG.E.128 R132, desc[UR6][R16.64+0x10] ;  /* 0x0000100610841981 */ /* 0x00016c000c1e1d00 */
[----:B------:R-:W0:Y:S08]  /*0410*/  @P3 LDC.64 R24, c[0x0][0x3e8] ;  /* 0x0000fa00ff183b82 */ /* 0x000e300000000a00 */
[----:B------:R-:W0:Y:S01]  /*0420*/  @P4 LDC.64 R26, c[0x0][0x3d0] ;  /* 0x0000f400ff1a4b82 */ /* 0x000e220000000a00 */
[C---:B----4-:R-:W-:Y:S01]  /*0430*/  @P2 IMAD.WIDE.U32 R20, R31.reuse, 0x20, R20 ;  /* 0x000000201f142825 */ /* 0x050fe200078e0014 */
[----:B------:R-:W-:-:S04]  /*0440*/  @P2 IADD3 R31, PT, PT, R31, 0x20, RZ ;  /* 0x000000201f1f2810 */ /* 0x000fc80007ffe0ff */
[----:B------:R4:W5:Y:S01]  /*0450*/  @P2 LDG.E.128 R128, desc[UR6][R20.64] ;  /* 0x0000000614802981 */ /* 0x000962000c1e1d00 */
[C---:B-1----:R-:W-:Y:S01]  /*0460*/  @P3 IMAD.WIDE.U32 R22, R31.reuse, 0x20, R22 ;  /* 0x000000201f163825 */ /* 0x042fe200078e0016 */
[----:B------:R-:W1:Y:S02]  /*0470*/  @P4 LDC.64 R28, c[0x0][0x3e8] ;  /* 0x0000fa00ff1c4b82 */ /* 0x000e640000000a00 */
[----:B------:R4:W5:Y:S01]  /*0480*/  @P2 LDG.E.128 R124, desc[UR6][R20.64+0x10] ;  /* 0x00001006147c2981 */ /* 0x000962000c1e1d00 */
[C---:B0-----:R-:W-:Y:S01]  /*0490*/  @P3 IMAD.WIDE.U32 R24, R31.reuse, 0x20, R24 ;  /* 0x000000201f183825 */ /* 0x041fe200078e0018 */
[----:B------:R-:W-:-:S04]  /*04a0*/  @P3 IADD3 R31, PT, PT, R31, 0x20, RZ ;  /* 0x000000201f1f3810 */ /* 0x000fc80007ffe0ff */
[----:B------:R4:W5:Y:S01]  /*04b0*/  @P3 LDG.E.128 R120, desc[UR6][R24.64] ;  /* 0x0000000618783981 */ /* 0x000962000c1e1d00 */
[----:B------:R-:W-:-:S03]  /*04c0*/  @P4 IMAD.WIDE.U32 R10, R31, 0x20, R26 ;  /* 0x000000201f0a4825 */ /* 0x000fc600078e001a */
[----:B------:R4:W5:Y:S01]  /*04d0*/  @P3 LDG.E.128 R116, desc[UR6][R24.64+0x10] ;  /* 0x0000100618743981 */ /* 0x000962000c1e1d00 */
[----:B-1----:R-:W-:-:S05]  /*04e0*/  @P4 IMAD.WIDE.U32 R12, R31, 0x20, R28 ;  /* 0x000000201f0c4825 */ /* 0x002fca00078e001c */
[----:B------:R4:W5:Y:S04]  /*04f0*/  @P4 LDG.E.128 R112, desc[UR6][R12.64] ;  /* 0x000000060c704981 */ /* 0x000968000c1e1d00 */
[----:B------:R4:W5:Y:S04]  /*0500*/  @P4 LDG.E.128 R108, desc[UR6][R12.64+0x10] ;  /* 0x000010060c6c4981 */ /* 0x000968000c1e1d00 */
[----:B---3--:R-:W3:Y:S04]  /*0510*/  @P0 LDG.E.128 R68, desc[UR6][R2.64] ;  /* 0x0000000602440981 */ /* 0x008ee8000c1e1d00 */
[----:B--2---:R-:W2:Y:S04]  /*0520*/  @P0 LDG.E.128 R64, desc[UR6][R2.64+0x10] ;  /* 0x0000100602400981 */ /* 0x004ea8000c1e1d00 */
        /* <DEDUP_REMOVED lines=8> */
[----:B------:R-:W-:-:S06]  /*05b0*/  USHF.L.U32 UR4, UR4, 0x2, URZ ;  /* 0x0000000204047899 */ /* 0x000fcc00080006ff */
        /* <DEDUP_REMOVED lines=20> */
[----:B---3--:R0:W-:Y:S04]  /*0700*/  @P0 STL.64 [R1+0x168], R68 ;  /* 0x0001684401000387 */ /* 0x0081e80000100a00 */
[----:B------:R1:W-:Y:S04]  /*0710*/  @P0 STL.64 [R1+0x170], R70 ;  /* 0x0001704601000387 */ /* 0x0003e80000100a00 */
[----:B------:R-:W-:Y:S04]  /*0720*/  STL [R1+0xc8], RZ ;  /* 0x0000c8ff01007387 */ /* 0x000fe80000100800 */
[----:B--2---:R2:W-:Y:S04]  /*0730*/  @P0 STL.64 [R1+0x158], R64 ;  /* 0x0001584001000387 */ /* 0x0045e80000100a00 */
        /* <DEDUP_REMOVED lines=163> */
.L_x_6281:
[----:B-1----:R-:W1:Y:S08]  /*1170*/  LDC.64 R2, c[0x0][0x3f8] ;  /* 0x0000fe00ff027b82 */ /* 0x002e700000000a00 */
[----:B--2---:R-:W2:Y:S01]  /*1180*/  LDC.64 R8, c[0x0][0x3f0] ;  /* 0x0000fc00ff087b82 */ /* 0x004ea20000000a00 */
[----:B-1----:R-:W-:-:S05]  /*1190*/  IMAD.WIDE R2, R6, 0x4, R2 ;  /* 0x0000000406027825 */ /* 0x002fca00078e0202 */
[----:B---3--:R1:W3:Y:S01]  /*11a0*/  LDG.E R5, desc[UR6][R2.64] ;  /* 0x0000000602057981 */ /* 0x0082e2000c1e1900 */
        /* <DEDUP_REMOVED lines=11> */
[----:B-1--4-:R-:W-:Y:S05]  /*1260*/  @!P0 BRA `(.L_x_5866) ;  /* 0x0000002800648947 */ /* 0x012fea0003800000 */
[----:B------:R-:W-:-:S06]  /*1270*/  IMAD.WIDE R2, R6, 0x4, R2 ;  /* 0x0000000406027825 */ /* 0x000fcc00078e0202 */
[----:B------:R1:W3:Y:S01]  /*1280*/  LDG.E R2, desc[UR6][R2.64] ;  /* 0x0000000602027981 */ /* 0x0002e2000c1e1900 */
[----:B------:R-:W-:Y:S01]  /*1290*/  ISETP.GE.AND P0, PT, R172, 0x1, PT ;  /* 0x00000001ac00780c */ /* 0x000fe20003f06270 */
[----:B------:R-:W-:Y:S01]  /*12a0*/  BSSY.RECONVERGENT B2, `(.L_x_5867) ;  /* 0x00000a6000027945 */ /* 0x000fe20003800200 */
[----:B------:R-:W-:Y:S01]  /*12b0*/  MOV R9, UR15 ;  /* 0x0000000f00097c02 */ /* 0x000fe20008000f00 */
[----:B------:R-:W4:Y:S01]  /*12c0*/  S2R R175, SR_TID.X ;  /* 0x0000000000af7919 */ /* 0x000f220000002100 */
[C---:B------:R-:W-:Y:S02]  /*12d0*/  ISETP.GE.U32.AND P1, PT, R7.reuse, 0x20, PT ;  /* 0x000000200700780c */ /* 0x040fe40003f26070 */
[----:B------:R-:W-:Y:S02]  /*12e0*/  CS2R R206, SRZ ;  /* 0x0000000000ce7805 */ /* 0x000fe4000001ff00 */
[----:B------:R-:W-:Y:S01]  /*12f0*/  ISETP.NE.AND P5, PT, RZ, UR8, PT ;  /* 0x00000008ff007c0c */ /* 0x000fe2000bfa5270 */
[----:B------:R-:W-:Y:S01]  /*1300*/  IMAD R173, R6, R9, RZ ;  /* 0x0000000906ad7224 */ /* 0x000fe200078e02ff */
[----:B------:R-:W-:-:S02]  /*1310*/  ISETP.GE.U32.AND P2, PT, R7, 0x40, PT ;  /* 0x000000400700780c */ /* 0x000fc40003f46070 */
[----:B-1----:R-:W-:Y:S02]  /*1320*/  IADD3 R3, PT, PT, R5, -0x1, RZ ;  /* 0xffffffff05037810 */ /* 0x002fe40007ffe0ff */
[C---:B------:R-:W-:Y:S02]  /*1330*/  ISETP.GE.U32.AND P3, PT, R7.reuse, 0x60, PT ;  /* 0x000000600700780c */ /* 0x040fe40003f66070 */
[----:B------:R-:W-:Y:S01]  /*1340*/  ISETP.GE.U32.AND P4, PT, R7, 0x80, PT ;  /* 0x000000800700780c */ /* 0x000fe20003f86070 */
[----:B--2---:R-:W-:Y:S01]  /*1350*/  IMAD R8, R3, R9, RZ ;  /* 0x0000000903087224 */ /* 0x004fe200078e02ff */
[----:B------:R-:W-:Y:S02]  /*1360*/  @P0 IADD3 R3, PT, PT, R172, -0x1, RZ ;  /* 0xffffffffac030810 */ /* 0x000fe40007ffe0ff */
[----:B------:R-:W-:-:S03]  /*1370*/  SHF.R.S32.HI R172, RZ, 0x1f, R173 ;  /* 0x0000001fffac7819 */ /* 0x000fc600000114ad */
[----:B------:R-:W-:Y:S01]  /*1380*/  @P0 IMAD R3, R3, R9, RZ ;  /* 0x0000000903030224 */ /* 0x000fe200078e02ff */
[----:B------:R-:W-:Y:S02]  /*1390*/  LEA.HI R173, R172, R173, RZ, 0x3 ;  /* 0x000000adacad7211 */ /* 0x000fe400078f18ff */
        /* <DEDUP_REMOVED lines=14> */
[----:B------:R2:W-:Y:S07]  /*1480*/  STL [R1+0x17c], R6 ;  /* 0x00017c0601007387 */ /* 0x0005ee0000100800 */
[----:B------:R-:W3:Y:S01]  /*1490*/  LDC.64 R176, c[0x0][0x428] ;  /* 0x00010a00ffb07b82 */ /* 0x000ee20000000a00 */
[----:B------:R-:W-:Y:S01]  /*14a0*/  ISETP.NE.U32.AND P5, PT, RZ, UR10, PT ;  /* 0x0000000aff007c0c */ /* 0x000fe2000bfa5070 */
[----:B--2---:R-:W2:Y:S06]  /*14b0*/  LDL.LU R6, [R1+0x24] ;  /* 0x0000240001067983 */ /* 0x004eac0000300800 */
[----:B------:R-:W4:Y:S01]  /*14c0*/  LDC.64 R198, c[0x0][0x3b0] ;  /* 0x0000ec00ffc67b82 */ /* 0x000f220000000a00 */
[----:B-1----:R-:W-:-:S04]  /*14d0*/  IMAD.WIDE.U32 R172, R205, 0x10, R172 ;  /* 0x00000010cdac7825 */ /* 0x002fc800078e00ac */
[----:B---3--:R-:W-:Y:S02]  /*14e0*/  IMAD.WIDE.U32 R176, R181, 0x10, R176 ;  /* 0x00000010b5b07825 */ /* 0x008fe400078e00b0 */
[----:B------:R-:W3:Y:S01]  /*14f0*/  LDG.E.128 R172, desc[UR6][R172.64] ;  /* 0x00000006acac7981 */ /* 0x000ee2000c1e1d00 */
[----:B------:R-:W-:-:S03]  /*1500*/  ISETP.NE.AND.EX P5, PT, RZ, UR11, PT, P5 ;  /* 0x0000000bff007c0c */ /* 0x000fc6000bfa5350 */
[----:B------:R-:W2:Y:S04]  /*1510*/  LDL.LU R251, [R1+0xbc] ;  /* 0x0000bc0001fb7983 */ /* 0x000ea80000300800 */
[----:B------:R-:W2:Y:S04]  /*1520*/  LDG.E.128 R176, desc[UR6][R176.64] ;  /* 0x00000006b0b07981 */ /* 0x000ea8000c1e1d00 */
[----:B------:R-:W2:Y:S02]  /*1530*/  LDL R252, [R1+0x160] ;  /* 0x0001600001fc7983 */ /* 0x000ea40000100800 */
[----:B------:R-:W1:Y:S02]  /*1540*/  @P5 LDC.64 R186, c[0x0][0x438] ;  /* 0x00010e00ffba5b82 */ /* 0x000e640000000a00 */
[----:B------:R0:W-:Y:S04]  /*1550*/  STL [R1+0x178], R5 ;  /* 0x0001780501007387 */ /* 0x0001e80000100800 */
[----:B0-----:R-:W2:Y:S01]  /*1560*/  LDL R5, [R1+0x170] ;  /* 0x0001700001057983 */ /* 0x001ea20000100800 */
[----:B-1----:R-:W-:-:S05]  /*1570*/  @P5 IMAD.WIDE.U32 R186, R205, 0x10, R186 ;  /* 0x00000010cdba5825 */ /* 0x002fca00078e00ba */
[----:B------:R4:W5:Y:S02]  /*1580*/  @P5 LDG.E.128 R28, desc[UR6][R186.64] ;  /* 0x00000006ba1c5981 */ /* 0x000964000c1e1d00 */
[----:B----4-:R-:W-:-:S06]  /*1590*/  IMAD.WIDE.U32 R186, R3, 0x8, R198 ;  /* 0x0000000803ba7825 */ /* 0x010fcc00078e00c6 */
[----:B------:R-:W5:Y:S01]  /*15a0*/  LDG.E.64 R186, desc[UR6][R186.64] ;  /* 0x00000006baba7981 */ /* 0x000f62000c1e1b00 */
[----:B---3--:R-:W-:Y:S02]  /*15b0*/  SHF.L.U32 R198, R172, 0x10, RZ ;  /* 0x00000010acc67819 */ /* 0x008fe400000006ff */
[C---:B------:R-:W-:Y:S02]  /*15c0*/  PRMT R206, R173.reuse, 0x7632, R206 ;  /* 0x00007632adce7816 */ /* 0x040fe400000000ce */
[----:B------:R-:W-:Y:S01]  /*15d0*/  SHF.L.U32 R173, R173, 0x10, RZ ;  /* 0x00000010adad7819 */ /* 0x000fe200000006ff */
[----:B------:R-:W-:Y:S01]  /*15e0*/  FADD.FTZ R203, -R2, R198 ;  /* 0x000000c602cb7221 */ /* 0x000fe20000010100 */
[----:B------:R-:W-:Y:S02]  /*15f0*/  PRMT R202, R172, 0x7632, R202 ;  /* 0x00007632acca7816 */ /* 0x000fe400000000ca */
[C---:B------:R-:W-:Y:S02]  /*1600*/  PRMT R207, R174.reuse, 0x7632, R207 ;  /* 0x00007632aecf7816 */ /* 0x040fe400000000cf */
[----:B------:R-:W-:-:S02]  /*1610*/  SHF.L.U32 R0, R174, 0x10, RZ ;  /* 0x00000010ae007819 */ /* 0x000fc400000006ff */
[----:B------:R-:W-:Y:S02]  /*1620*/  SHF.L.U32 R204, R175, 0x10, RZ ;  /* 0x00000010afcc7819 */ /* 0x000fe400000006ff */
[C---:B--2---:R-:W-:Y:S02]  /*1630*/  PRMT R172, R176.reuse, 0x7632, R172 ;  /* 0x00007632b0ac7816 */ /* 0x044fe400000000ac */
[----:B------:R-:W-:Y:S02]  /*1640*/  SHF.L.U32 R201, R176, 0x10, RZ ;  /* 0x00000010b0c97819 */ /* 0x000fe400000006ff */
[C---:B------:R-:W-:Y:S02]  /*1650*/  PRMT R200, R177.reuse, 0x7632, R200 ;  /* 0x00007632b1c87816 */ /* 0x040fe400000000c8 */
[----:B------:R-:W-:Y:S02]  /*1660*/  SHF.L.U32 R199, R177, 0x10, RZ ;  /* 0x00000010b1c77819 */ /* 0x000fe400000006ff */
[----:B------:R-:W-:-:S02]  /*1670*/  PRMT R176, R178, 0x7632, R176 ;  /* 0x00007632b2b07816 */ /* 0x000fc400000000b0 */
[----:B------:R-:W-:Y:S01]  /*1680*/  SHF.L.U32 R197, R178, 0x10, RZ ;  /* 0x00000010b2c57819 */ /* 0x000fe200000006ff */
[----:B------:R-:W-:Y:S01]  /*1690*/  FADD.FTZ R178, -R2, R173 ;  /* 0x000000ad02b27221 */ /* 0x000fe20000010100 */
[----:B------:R-:W-:Y:S01]  /*16a0*/  SHF.L.U32 R177, R202, 0x10, RZ ;  /* 0x00000010cab17819 */ /* 0x000fe200000006ff */
[C---:B------:R-:W-:Y:S01]  /*16b0*/  FADD.FTZ R202, -R2.reuse, R0 ;  /* 0x0000000002ca7221 */ /* 0x040fe20000010100 */
[----:B------:R-:W-:Y:S01]  /*16c0*/  SHF.L.U32 R173, R207, 0x10, RZ ;  /* 0x00000010cfad7819 */ /* 0x000fe200000006ff */
[----:B------:R-:W-:Y:S01]  /*16d0*/  FADD.FTZ R198, -R2, R204 ;  /* 0x000000cc02c67221 */ /* 0x000fe20000010100 */
[----:B------:R-:W2:Y:S01]  /*16e0*/  LDL R207, [R1+0x158] ;  /* 0x0001580001cf7983 */ /* 0x000ea20000100800 */
[----:B-----5:R-:W-:-:S03]  /*16f0*/  FMUL.FTZ R0, R4, R203 ;  /* 0x000000cb04007220 */ /* 0x020fc60000410000 */
[----:B------:R-:W3:Y:S04]  /*1700*/  LDL R204, [R1+0x168] ;  /* 0x0001680001cc7983 */ /* 0x000ee80000100800 */
[----:B------:R-:W4:Y:S01]  /*1710*/  LDL.LU R203, [R1+0xc4] ;  /* 0x0000c40001cb7983 */ /* 0x000f220000300800 */
[----:B------:R-:W-:Y:S01]  /*1720*/  PRMT R250, R175, 0x7632, R250 ;  /* 0x00007632affa7816 */ /* 0x000fe200000000fa */
[----:B------:R-:W-:Y:S01]  /*1730*/  FADD.FTZ R6, R6, R201 ;  /* 0x000000c906067221 */ /* 0x000fe20000010000 */
[----:B------:R-:W-:Y:S02]  /*1740*/  SHF.L.U32 R175, R206, 0x10, RZ ;  /* 0x00000010ceaf7819 */ /* 0x000fe400000006ff */
[----:B------:R-:W-:Y:S02]  /*1750*/  SHF.L.U32 R206, R250, 0x10, RZ ;  /* 0x00000010face7819 */ /* 0x000fe400000006ff */
[----:B------:R-:W2:Y:S04]  /*1760*/  LDL.LU R250, [R1+0xb4] ;  /* 0x0000b40001fa7983 */ /* 0x000ea80000300800 */
[----:B------:R0:W-:Y:S04]  /*1770*/  STL [R1+0x24], R6 ;  /* 0x0000240601007387 */ /* 0x0001e80000100800 */
[----:B0-----:R1:W5:Y:S01]  /*1780*/  LDL.LU R6, [R1+0x17c] ;  /* 0x00017c0001067983 */ /* 0x0013620000300800 */
[-C--:B---3--:R-:W-:Y:S01]  /*1790*/  FMUL.FTZ R204, R204, R201.reuse ;  /* 0x000000c9cccc7220 */ /* 0x088fe20000410000 */
[----:B----4-:R-:W-:-:S02]  /*17a0*/  FFMA.FTZ R203, R0, R201, R203 ;  /* 0x000000c900cb7223 */ /* 0x010fc400000100cb */
[----:B------:R-:W3:Y:S04]  /*17b0*/  LDL.LU R201, [R1+0xcc] ;  /* 0x0000cc0001c97983 */ /* 0x000ee80000300800 */
[----:B------:R0:W-:Y:S02]  /*17c0*/  STL [R1+0xc4], R203 ;  /* 0x0000c4cb01007387 */ /* 0x0001e40000100800 */
[----:B0-----:R-:W-:Y:S01]  /*17d0*/  FMUL.FTZ R203, R4, R178 ;  /* 0x000000b204cb7220 */ /* 0x001fe20000410000 */
[----:B------:R-:W-:Y:S02]  /*17e0*/  SHF.L.U32 R178, R200, 0x10, RZ ;  /* 0x00000010c8b27819 */ /* 0x000fe400000006ff */
[----:B------:R-:W4:Y:S01]  /*17f0*/  LDL.LU R200, [R1+0x2c] ;  /* 0x00002c0001c87983 */ /* 0x000f220000300800 */
[----:B------:R-:W-:Y:S01]  /*1800*/  FMUL.FTZ R5, R5, R199 ;  /* 0x000000c705057220 */ /* 0x000fe20000410000 */
[C---:B------:R-:W-:Y:S01]  /*1810*/  PRMT R174, R179.reuse, 0x7632, R174 ;  /* 0x00007632b3ae7816 */ /* 0x040fe200000000ae */
[----:B------:R-:W-:Y:S01]  /*1820*/  FMUL.FTZ R202, R4, R202 ;  /* 0x000000ca04ca7220 */ /* 0x000fe20000410000 */
[----:B------:R-:W-:Y:S01]  /*1830*/  SHF.L.U32 R179, R179, 0x10, RZ ;  /* 0x00000010b3b37819 */ /* 0x000fe200000006ff */
[----:B--2---:R-:W-:-:S02]  /*1840*/  FMUL.FTZ R207, R207, R197 ;  /* 0x000000c5cfcf7220 */ /* 0x004fc40000410000 */
[----:B------:R-:W-:Y:S01]  /*1850*/  FFMA.FTZ R250, R202, R197, R250 ;  /* 0x000000c5cafa7223 */ /* 0x000fe200000100fa */
[----:B------:R-:W-:Y:S01]  /*1860*/  FADD.FTZ R177, -R2, R177 ;  /* 0x000000b102b17221 */ /* 0x000fe20000010100 */
[----:B------:R-:W-:Y:S01]  /*1870*/  FADD.FTZ R104, R104, R197 ;  /* 0x000000c568687221 */ /* 0x000fe20000010000 */
[----:B------:R-:W-:Y:S01]  /*1880*/  FADD.FTZ R106, R106, R179 ;  /* 0x000000b36a6a7221 */ /* 0x000fe20000010000 */
[----:B---3--:R-:W-:Y:S01]  /*1890*/  FFMA.FTZ R201, R203, R199, R201 ;  /* 0x000000c7cbc97223 */ /* 0x008fe200000100c9 */
[----:B----4-:R-:W-:-:S05]  /*18a0*/  FADD.FTZ R200, R200, R199 ;  /* 0x000000c7c8c87221 */ /* 0x010fca0000010000 */
[----:B------:R-:W-:Y:S04]  /*18b0*/  STL [R1+0x2c], R200 ;  /* 0x00002cc801007387 */ /* 0x000fe80000100800 */
[----:B------:R-:W2:Y:S04]  /*18c0*/  LDL R199, [R1+0x16c] ;  /* 0x00016c0001c77983 */ /* 0x000ea80000100800 */
[----:B------:R0:W-:Y:S04]  /*18d0*/  STL [R1+0xcc], R201 ;  /* 0x0000ccc901007387 */ /* 0x0001e80000100800 */
[----:B------:R-:W-:Y:S01]  /*18e0*/  STL [R1+0x8], R5 ;  /* 0x0000080501007387 */ /* 0x000fe20000100800 */
[----:B0-----:R-:W-:-:S03]  /*18f0*/  FMUL.FTZ R201, R4, R198 ;  /* 0x000000c604c97220 */ /* 0x001fc60000410000 */
[----:B------:R-:W-:Y:S01]  /*1900*/  STL [R1+0xb4], R250 ;  /* 0x0000b4fa01007387 */ /* 0x000fe20000100800 */
[----:B------:R-:W-:-:S03]  /*1910*/  FFMA.FTZ R251, R201, R179, R251 ;  /* 0x000000b3c9fb7223 */ /* 0x000fc600000100fb */
[----:B------:R-:W-:Y:S04]  /*1920*/  STL [R1], R207 ;  /* 0x000000cf01007387 */ /* 0x000fe80000100800 */
[----:B------:R0:W-:Y:S01]  /*1930*/  STL [R1+0xbc], R251 ;  /* 0x0000bcfb01007387 */ /* 0x0001e20000100800 */
[----:B------:R-:W-:Y:S01]  /*1940*/  FMUL.FTZ R200, R4, R177 ;  /* 0x000000b104c87220 */ /* 0x000fe20000410000 */
[----:B------:R-:W-:Y:S01]  /*1950*/  FADD.FTZ R177, -R2, R173 ;  /* 0x000000ad02b17221 */ /* 0x000fe20000010100 */
[----:B0-----:R-:W-:Y:S02]  /*1960*/  FMUL.FTZ R251, R252, R179 ;  /* 0x000000b3fcfb7220 */ /* 0x001fe40000410000 */
[----:B------:R-:W3:Y:S01]  /*1970*/  LDL.LU R252, [R1+0xd0] ;  /* 0x0000d00001fc7983 */ /* 0x000ee20000300800 */
[----:B------:R-:W-:-:S03]  /*1980*/  FADD.FTZ R179, -R2, R175 ;  /* 0x000000af02b37221 */ /* 0x000fc60000010100 */
[----:B------:R-:W4:Y:S01]  /*1990*/  LDL R198, [R1+0x174] ;  /* 0x0001740001c67983 */ /* 0x000f220000100800 */
[----:B------:R-:W-:-:S03]  /*19a0*/  FADD.FTZ R175, -R2, R206 ;  /* 0x000000ce02af7221 */ /* 0x000fc60000010100 */
[----:B------:R-:W4:Y:S04]  /*19b0*/  LDL.LU R250, [R1+0xb8] ;  /* 0x0000b80001fa7983 */ /* 0x000f280000300800 */
[----:B------:R-:W4:Y:S04]  /*19c0*/  LDL R197, [R1+0x15c] ;  /* 0x00015c0001c57983 */ /* 0x000f280000100800 */
[----:B------:R-:W3:Y:S04]  /*19d0*/  LDL.LU R173, [R1+0xc8] ;  /* 0x0000c80001ad7983 */ /* 0x000ee80000300800 */
[----:B------:R-:W2:Y:S01]  /*19e0*/  LDL.LU R206, [R1+0x28] ;  /* 0x0000280001ce7983 */ /* 0x000ea20000300800 */
[----:B------:R-:W-:-:S05]  /*19f0*/  SHF.L.U32 R172, R172, 0x10, RZ ;  /* 0x00000010acac7819 */ /* 0x000fca00000006ff */
[----:B--2---:R-:W-:-:S05]  /*1a00*/  FADD.FTZ R206, R206, R172 ;  /* 0x000000accece7221 */ /* 0x004fca0000010000 */
[----:B------:R0:W-:Y:S02]  /*1a10*/  STL [R1+0x28], R206 ;  /* 0x000028ce01007387 */ /* 0x0001e40000100800 */
[-C--:B0-----:R-:W-:Y:S01]  /*1a20*/  FMUL.FTZ R206, R199, R172.reuse ;  /* 0x000000acc7ce7220 */ /* 0x081fe20000410000 */
[----:B------:R-:W-:Y:S02]  /*1a30*/  FMUL.FTZ R199, R4, R179 ;  /* 0x000000b304c77220 */ /* 0x000fe40000410000 */
[----:B------:R-:W2:Y:S01]  /*1a40*/  LDL.LU R179, [R1+0x30] ;  /* 0x0000300001b37983 */ /* 0x000ea20000300800 */
[----:B---3--:R-:W-:Y:S01]  /*1a50*/  FFMA.FTZ R173, R200, R172, R173 ;  /* 0x000000acc8ad7223 */ /* 0x008fe200000100ad */
[----:B------:R-:W-:-:S04]  /*1a60*/  FFMA.FTZ R172, R0, R204, RZ ;  /* 0x000000cc00ac7223 */ /* 0x000fc800000100ff */
[----:B------:R0:W-:Y:S01]  /*1a70*/  STL [R1+0xc8], R173 ;  /* 0x0000c8ad01007387 */ /* 0x0001e20000100800 */
[----:B------:R-:W-:-:S03]  /*1a80*/  FFMA.FTZ R172, R200, R206, R172 ;  /* 0x000000cec8ac7223 */ /* 0x000fc600000100ac */
[----:B------:R3:W-:Y:S01]  /*1a90*/  STL [R1+0xc], R206 ;  /* 0x00000cce01007387 */ /* 0x0007e20000100800 */
[----:B0-----:R-:W-:-:S04]  /*1aa0*/  FADD.FTZ R173, RZ, R204 ;  /* 0x000000ccffad7221 */ /* 0x001fc80000010000 */
[----:B------:R-:W-:Y:S01]  /*1ab0*/  FADD.FTZ R173, R173, R206 ;  /* 0x000000ceadad7221 */ /* 0x000fe20000010000 */
[----:B--2---:R-:W-:-:S05]  /*1ac0*/  FADD.FTZ R179, R179, R178 ;  /* 0x000000b2b3b37221 */ /* 0x004fca0000010000 */
[----:B------:R0:W-:Y:S04]  /*1ad0*/  STL [R1+0x30], R179 ;  /* 0x000030b301007387 */ /* 0x0001e80000100800 */
[----:B---3--:R-:W2:Y:S04]  /*1ae0*/  LDL.LU R206, [R1+0xc0] ;  /* 0x0000c00001ce7983 */ /* 0x008ea80000300800 */
[----:B0-----:R-:W3:Y:S01]  /*1af0*/  LDL R179, [R1+0x164] ;  /* 0x0001640001b37983 */ /* 0x001ee20000100800 */
[----:B------:R-:W-:Y:S01]  /*1b00*/  FFMA.FTZ R252, R199, R178, R252 ;  /* 0x000000b2c7fc7223 */ /* 0x000fe200000100fc */
[----:B------:R-:W-:Y:S01]  /*1b10*/  FADD.FTZ R173, R173, R5 ;  /* 0x00000005adad7221 */ /* 0x000fe20000010000 */
[----:B------:R-:W-:-:S03]  /*1b20*/  FFMA.FTZ R172, R203, R5, R172 ;  /* 0x00000005cbac7223 */ /* 0x000fc600000100ac */
[----:B------:R4:W-:Y:S01]  /*1b30*/  STL [R1+0xd0], R252 ;  /* 0x0000d0fc01007387 */ /* 0x0009e20000100800 */
[----:B------:R-:W-:-:S03]  /*1b40*/  SHF.L.U32 R176, R176, 0x10, RZ ;  /* 0x00000010b0b07819 */ /* 0x000fc600000006ff */
[----:B------:R1:W5:Y:S01]  /*1b50*/  LDL.LU R5, [R1+0x178] ;  /* 0x0001780001057983 */ /* 0x0003620000300800 */
[----:B----4-:R-:W-:Y:S01]  /*1b60*/  FMUL.FTZ R252, R198, R178 ;  /* 0x000000b2c6fc7220 */ /* 0x010fe20000410000 */
[----:B------:R-:W-:-:S03]  /*1b70*/  FMUL.FTZ R198, R4, R177 ;  /* 0x000000b104c67220 */ /* 0x000fc60000410000 */
[----:B------:R-:W-:Y:S01]  /*1b80*/  FADD.FTZ R173, R173, R252 ;  /* 0x000000fcadad7221 */ /* 0x000fe20000010000 */
[----:B------:R-:W-:Y:S01]  /*1b90*/  FFMA.FTZ R172, R199, R252, R172 ;  /* 0x000000fcc7ac7223 */ /* 0x000fe200000100ac */
[----:B------:R0:W-:Y:S01]  /*1ba0*/  STL [R1+0x4], R252 ;  /* 0x000004fc01007387 */ /* 0x0001e20000100800 */
[----:B------:R-:W-:Y:S01]  /*1bb0*/  SHF.L.U32 R174, R174, 0x10, RZ ;  /* 0x00000010aeae7819 */ /* 0x000fe200000006ff */
[----:B------:R-:W-:Y:S01]  /*1bc0*/  FADD.FTZ R173, R173, R207 ;  /* 0x000000cfadad7221 */ /* 0x000fe20000010000 */
[----:B------:R-:W-:Y:S01]  /*1bd0*/  FFMA.FTZ R172, R202, R207, R172 ;  /* 0x000000cfcaac7223 */ /* 0x000fe200000100ac */
[-C--:B------:R-:W-:Y:S01]  /*1be0*/  FFMA.FTZ R250, R198, R176.reuse, R250 ;  /* 0x000000b0c6fa7223 */ /* 0x080fe200000100fa */
[----:B0-----:R-:W-:Y:S01]  /*1bf0*/  FMUL.FTZ R252, R197, R176 ;  /* 0x000000b0c5fc7220 */ /* 0x001fe20000410000 */
[----:B------:R-:W-:-:S03]  /*1c00*/  FMUL.FTZ R197, R4, R175 ;  /* 0x000000af04c57220 */ /* 0x000fc60000410000 */
[----:B------:R-:W-:Y:S01]  /*1c10*/  FADD.FTZ R173, R173, R252 ;  /* 0x000000fcadad7221 */ /* 0x000fe20000010000 */
[----:B------:R-:W-:Y:S01]  /*1c20*/  FFMA.FTZ R172, R198, R252, R172 ;  /* 0x000000fcc6ac7223 */ /* 0x000fe200000100ac */
[----:B------:R3:W-:Y:S02]  /*1c30*/  STL [R1+0xb8], R250 ;  /* 0x0000b8fa01007387 */ /* 0x0007e40000100800 */
[----:B------:R-:W-:Y:S01]  /*1c40*/  FADD.FTZ R173, R173, R251 ;  /* 0x000000fbadad7221 */ /* 0x000fe20000010000 */
[----:B------:R-:W-:Y:S01]  /*1c50*/  FFMA.FTZ R172, R201, R251, R172 ;  /* 0x000000fbc9ac7223 */ /* 0x000fe200000100ac */
[----:B------:R-:W-:Y:S01]  /*1c60*/  IADD3 R181, PT, PT, R181, 0x20, RZ ;  /* 0x00000020b5b57810 */ /* 0x000fe20007ffe0ff */
        /* <DEDUP_REMOVED lines=8> */
[----:B01----:R-:W-:-:S07]  /*1cf0*/  FFMA.FTZ R206, R197, R250, R172 ;  /* 0x000000fac5ce7223 */ /* 0x003fce00000100ac */
.L_x_5868:
[----:B------:R-:W-:Y:S05]  /*1d00*/  BSYNC.RECONVERGENT B2 ;  /* 0x0000000000027941 */ /* 0x000fea0003800200 */
.L_x_5867:
[----:B------:R-:W-:Y:S04]  /*1d10*/  BSSY.RECONVERGENT B2, `(.L_x_5869) ;  /* 0x000007b000027945 */ /* 0x000fe80003800200 */
[----:B------:R-:W-:Y:S05]  /*1d20*/  @!P2 BRA `(.L_x_5870) ;  /* 0x0000000400e4a947 */ /* 0x000fea0003800000 */
[----:B------:R-:W1:Y:S01]  /*1d30*/  LDC.64 R22, c[0x0][0x3a8] ;  /* 0x0000ea00ff167b82 */ /* 0x000e620000000a00 */
[----:B------:R-:W2:Y:S04]  /*1d40*/  LDL R249, [R1+0x148] ;  /* 0x0001480001f97983 */ /* 0x000ea80000100800 */
[----:B------:R-:W3:Y:S03]  /*1d50*/  LDL.LU R247, [R1+0xac] ;  /* 0x0000ac0001f77983 */ /* 0x000ee60000300800 */
[----:B------:R-:W4:Y:S01]  /*1d60*/  LDC.64 R176, c[0x0][0x428] ;  /* 0x00010a00ffb07b82 */ /* 0x000f220000000a00 */
[----:B------:R-:W3:Y:S04]  /*1d70*/  LDL R248, [R1+0x150] ;  /* 0x0001500001f87983 */ /* 0x000ee80000100800 */
[----:B------:R-:W3:Y:S01]  /*1d80*/  LDL R246, [R1+0x140] ;  /* 0x0001400001f67983 */ /* 0x000ee20000100800 */
[----:B------:R-:W-:-:S02]  /*1d90*/  ISETP.NE.U32.AND P5, PT, RZ, UR10, PT ;  /* 0x0000000aff007c0c */ /* 0x000fc4000bfa5070 */
[----:B------:R-:W0:Y:S01]  /*1da0*/  LDC.64 R184, c[0x0][0x3b0] ;  /* 0x0000ec00ffb87b82 */ /* 0x000e220000000a00 */
[----:B-1----:R-:W-:-:S05]  /*1db0*/  IMAD.WIDE.U32 R22, R205, 0x10, R22 ;  /* 0x00000010cd167825 */ /* 0x002fca00078e0016 */
[----:B------:R1:W2:Y:S01]  /*1dc0*/  LDG.E.128 R172, desc[UR6][R22.64] ;  /* 0x0000000616ac7981 */ /* 0x0002a2000c1e1d00 */
[----:B----4-:R-:W-:-:S06]  /*1dd0*/  IMAD.WIDE.U32 R176, R181, 0x10, R176 ;  /* 0x00000010b5b07825 */ /* 0x010fcc00078e00b0 */
[----:B------:R-:W4:Y:S01]  /*1de0*/  LDG.E.128 R176, desc[UR6][R176.64] ;  /* 0x00000006b0b07981 */ /* 0x000f22000c1e1d00 */
[----:B------:R-:W-:-:S13]  /*1df0*/  ISETP.NE.AND.EX P5, PT, RZ, UR11, PT, P5 ;  /* 0x0000000bff007c0c */ /* 0x000fda000bfa5350 */
[----:B-1----:R-:W1:Y:S01]  /*1e00*/  @P5 LDC.64 R22, c[0x0][0x438] ;  /* 0x00010e00ff165b82 */ /* 0x002e620000000a00 */
[----:B--2---:R-:W-:Y:S02]  /*1e10*/  SHF.L.U32 R195, R174, 0x10, RZ ;  /* 0x00000010aec37819 */ /* 0x004fe400000006ff */
[C---:B------:R-:W-:Y:S02]  /*1e20*/  PRMT R245, R175.reuse, 0x7632, R245 ;  /* 0x00007632aff57816 */ /* 0x040fe400000000f5 */
[----:B------:R-:W-:Y:S02]  /*1e30*/  SHF.L.U32 R243, R175, 0x10, RZ ;  /* 0x00000010aff37819 */ /* 0x000fe400000006ff */
[C---:B----4-:R-:W-:Y:S02]  /*1e40*/  PRMT R21, R178.reuse, 0x7632, R21 ;  /* 0x00007632b2157816 */ /* 0x050fe40000000015 */
[----:B------:R-:W-:Y:S01]  /*1e50*/  SHF.L.U32 R175, R178, 0x10, RZ ;  /* 0x00000010b2af7819 */ /* 0x000fe200000006ff */
[----:B------:R-:W-:-:S02]  /*1e60*/  FADD.FTZ R178, -R2, R195 ;  /* 0x000000c302b27221 */ /* 0x000fc40000010100 */
[----:B------:R-:W2:Y:S01]  /*1e70*/  LDL.LU R195, [R1+0xa4] ;  /* 0x0000a40001c37983 */ /* 0x000ea20000300800 */
[----:B-1----:R-:W-:Y:S01]  /*1e80*/  @P5 IMAD.WIDE.U32 R22, R205, 0x10, R22 ;  /* 0x00000010cd165825 */ /* 0x002fe200078e0016 */
[C---:B------:R-:W-:Y:S02]  /*1e90*/  SHF.L.U32 R194, R172.reuse, 0x10, RZ ;  /* 0x00000010acc27819 */ /* 0x040fe400000006ff */
[----:B------:R-:W-:Y:S02]  /*1ea0*/  PRMT R196, R172, 0x7632, R196 ;  /* 0x00007632acc47816 */ /* 0x000fe400000000c4 */
[----:B------:R0:W5:Y:S01]  /*1eb0*/  @P5 LDG.E.128 R24, desc[UR6][R22.64] ;  /* 0x0000000616185981 */ /* 0x000162000c1e1d00 */
[----:B------:R-:W-:Y:S01]  /*1ec0*/  FADD.FTZ R194, -R2, R194 ;  /* 0x000000c202c27221 */ /* 0x000fe20000010100 */
[C---:B------:R-:W-:Y:S02]  /*1ed0*/  PRMT R242, R173.reuse, 0x7632, R242 ;  /* 0x00007632adf27816 */ /* 0x040fe400000000f2 */
[----:B------:R-:W-:-:S02]  /*1ee0*/  SHF.L.U32 R183, R173, 0x10, RZ ;  /* 0x00000010adb77819 */ /* 0x000fc400000006ff */
[----:B------:R-:W-:Y:S01]  /*1ef0*/  PRMT R244, R174, 0x7632, R244 ;  /* 0x00007632aef47816 */ /* 0x000fe200000000f4 */
[----:B0-----:R-:W-:Y:S01]  /*1f00*/  IMAD.WIDE.U32 R22, R3, 0x8, R184 ;  /* 0x0000000803167825 */ /* 0x001fe200078e00b8 */
[----:B------:R-:W-:Y:S02]  /*1f10*/  SHF.L.U32 R180, R176, 0x10, RZ ;  /* 0x00000010b0b47819 */ /* 0x000fe400000006ff */
[----:B------:R-:W-:Y:S01]  /*1f20*/  SHF.L.U32 R173, R196, 0x10, RZ ;  /* 0x00000010c4ad7819 */ /* 0x000fe200000006ff */
[----:B-----5:R-:W-:Y:S01]  /*1f30*/  FMUL.FTZ R196, R4, R194 ;  /* 0x000000c204c47220 */ /* 0x020fe20000410000 */
[----:B------:R0:W5:Y:S01]  /*1f40*/  LDG.E.64 R184, desc[UR6][R22.64] ;  /* 0x0000000616b87981 */ /* 0x000162000c1e1b00 */
[C---:B------:R-:W-:Y:S02]  /*1f50*/  PRMT R172, R179.reuse, 0x7632, R172 ;  /* 0x00007632b3ac7816 */ /* 0x040fe400000000ac */
[----:B------:R-:W-:Y:S01]  /*1f60*/  PRMT R174, R176, 0x7632, R174 ;  /* 0x00007632b0ae7816 */ /* 0x000fe200000000ae */
[----:B------:R-:W-:Y:S01]  /*1f70*/  FADD.FTZ R176, -R2, R243 ;  /* 0x000000f302b07221 */ /* 0x000fe20000010100 */
[----:B------:R-:W-:Y:S01]  /*1f80*/  FADD.FTZ R100, R100, R180 ;  /* 0x000000b464647221 */ /* 0x000fe20000010000 */
[----:B------:R-:W4:Y:S01]  /*1f90*/  LDL.LU R243, [R1+0x9c] ;  /* 0x00009c0001f37983 */ /* 0x000f220000300800 */
[----:B0-----:R-:W-:-:S02]  /*1fa0*/  SHF.L.U32 R23, R179, 0x10, RZ ;  /* 0x00000010b3177819 */ /* 0x001fc400000006ff */
[----:B------:R-:W-:Y:S02]  /*1fb0*/  SHF.L.U32 R179, R242, 0x10, RZ ;  /* 0x00000010f2b37819 */ /* 0x000fe400000006ff */
[----:B------:R-:W-:Y:S01]  /*1fc0*/  SHF.L.U32 R242, R244, 0x10, RZ ;  /* 0x00000010f4f27819 */ /* 0x000fe200000006ff */
[-C--:B------:R-:W-:Y:S01]  /*1fd0*/  FMUL.FTZ R249, R249, R180.reuse ;  /* 0x000000b4f9f97220 */ /* 0x080fe20000410000 */
[----:B------:R-:W-:Y:S02]  /*1fe0*/  SHF.L.U32 R244, R245, 0x10, RZ ;  /* 0x00000010f5f47819 */ /* 0x000fe400000006ff */
[----:B------:R-:W4:Y:S01]  /*1ff0*/  LDL R245, [R1+0x138] ;  /* 0x0001380001f57983 */ /* 0x000f220000100800 */
[----:B--2---:R-:W-:-:S03]  /*2000*/  FFMA.FTZ R195, R196, R180, R195 ;  /* 0x000000b4c4c37223 */ /* 0x004fc600000100c3 */
[----:B------:R-:W2:Y:S01]  /*2010*/  LDL.LU R180, [R1+0x94] ;  /* 0x0000940001b47983 */ /* 0x000ea20000300800 */
[----:B------:R-:W-:Y:S01]  /*2020*/  FADD.FTZ R183, -R2, R183 ;  /* 0x000000b702b77221 */ /* 0x000fe20000010100 */
[C---:B------:R-:W-:Y:S02]  /*2030*/  PRMT R22, R177.reuse, 0x7632, R22 ;  /* 0x00007632b1167816 */ /* 0x040fe40000000016 */
[----:B------:R-:W-:Y:S01]  /*2040*/  SHF.L.U32 R177, R177, 0x10, RZ ;  /* 0x00000010b1b17819 */ /* 0x000fe200000006ff */
[----:B------:R0:W-:Y:S01]  /*2050*/  STL [R1+0xa4], R195 ;  /* 0x0000a4c301007387 */ /* 0x0001e20000100800 */
[----:B------:R-:W-:-:S03]  /*2060*/  FMUL.FTZ R194, R4, R178 ;  /* 0x000000b204c27220 */ /* 0x000fc60000410000 */
[----:B------:R-:W2:Y:S01]  /*2070*/  LDL R178, [R1+0x144] ;  /* 0x0001440001b27983 */ /* 0x000ea20000100800 */
[C---:B0-----:R-:W-:Y:S01]  /*2080*/  FMUL.FTZ R195, R4.reuse, R183 ;  /* 0x000000b704c37220 */ /* 0x041fe20000410000 */
[----:B------:R-:W-:-:S03]  /*2090*/  FMUL.FTZ R183, R4, R176 ;  /* 0x000000b004b77220 */ /* 0x000fc60000410000 */
[----:B---3--:R-:W-:Y:S01]  /*20a0*/  FFMA.FTZ R247, R195, R177, R247 ;  /* 0x000000b1c3f77223 */ /* 0x008fe200000100f7 */
[----:B------:R-:W-:-:S04]  /*20b0*/  FADD.FTZ R102, R102, R177 ;  /* 0x000000b166667221 */ /* 0x000fc80000010000 */
[----:B------:R0:W-:Y:S01]  /*20c0*/  STL [R1+0xac], R247 ;  /* 0x0000acf701007387 */ /* 0x0001e20000100800 */
[----:B----4-:R-:W-:Y:S01]  /*20d0*/  FFMA.FTZ R243, R183, R23, R243 ;  /* 0x00000017b7f37223 */ /* 0x010fe200000100f3 */
[----:B------:R-:W-:Y:S01]  /*20e0*/  FADD.FTZ R173, -R2, R173 ;  /* 0x000000ad02ad7221 */ /* 0x000fe20000010100 */
[----:B------:R-:W-:Y:S01]  /*20f0*/  FADD.FTZ R98, R98, R23 ;  /* 0x0000001762627221 */ /* 0x000fe20000010000 */
[----:B------:R-:W-:Y:S01]  /*2100*/  FADD.FTZ R96, R96, R175 ;  /* 0x000000af60607221 */ /* 0x000fe20000010000 */
[----:B0-----:R-:W-:Y:S02]  /*2110*/  FMUL.FTZ R247, R248, R177 ;  /* 0x000000b1f8f77220 */ /* 0x001fe40000410000 */
[----:B------:R-:W3:Y:S04]  /*2120*/  LDL R248, [R1+0x14c] ;  /* 0x00014c0001f87983 */ /* 0x000ee80000100800 */
[----:B------:R-:W4:Y:S01]  /*2130*/  LDL.LU R177, [R1+0xa0] ;  /* 0x0000a00001b17983 */ /* 0x000f220000300800 */
[-C--:B------:R-:W-:Y:S01]  /*2140*/  FMUL.FTZ R245, R245, R175.reuse ;  /* 0x000000aff5f57220 */ /* 0x080fe20000410000 */
[----:B------:R-:W-:Y:S01]  /*2150*/  FADD.FTZ R176, -R2, R244 ;  /* 0x000000f402b07221 */ /* 0x000fe20000010100 */
[----:B--2---:R-:W-:Y:S01]  /*2160*/  FFMA.FTZ R180, R194, R175, R180 ;  /* 0x000000afc2b47223 */ /* 0x004fe200000100b4 */
[----:B------:R-:W-:-:S04]  /*2170*/  FADD.FTZ R175, -R2, R242 ;  /* 0x000000f202af7221 */ /* 0x000fc80000010100 */
[----:B------:R0:W-:Y:S04]  /*2180*/  STL [R1+0x94], R180 ;  /* 0x000094b401007387 */ /* 0x0001e80000100800 */
[----:B------:R1:W-:Y:S01]  /*2190*/  STL [R1+0x9c], R243 ;  /* 0x00009cf301007387 */ /* 0x0003e20000100800 */
[----:B0-----:R-:W-:Y:S01]  /*21a0*/  FMUL.FTZ R180, R4, R173 ;  /* 0x000000ad04b47220 */ /* 0x001fe20000410000 */
[----:B-1----:R-:W-:Y:S01]  /*21b0*/  FMUL.FTZ R243, R246, R23 ;  /* 0x00000017f6f37220 */ /* 0x002fe20000410000 */
[----:B------:R-:W-:Y:S01]  /*21c0*/  FADD.FTZ R23, -R2, R179 ;  /* 0x000000b302177221 */ /* 0x000fe20000010100 */
[----:B------:R-:W2:Y:S01]  /*21d0*/  LDL R246, [R1+0x154] ;  /* 0x0001540001f67983 */ /* 0x000ea20000100800 */
[----:B------:R-:W-:-:S03]  /*21e0*/  FADD.FTZ R173, R207, R249 ;  /* 0x000000f9cfad7221 */ /* 0x000fc60000010000 */
[----:B------:R-:W4:Y:S04]  /*21f0*/  LDL R179, [R1+0x13c] ;  /* 0x00013c0001b37983 */ /* 0x000f280000100800 */
[----:B------:R-:W4:Y:S04]  /*2200*/  LDL.LU R242, [R1+0x98] ;  /* 0x0000980001f27983 */ /* 0x000f280000300800 */
[----:B------:R-:W4:Y:S04]  /*2210*/  LDL.LU R244, [R1+0xb0] ;  /* 0x0000b00001f47983 */ /* 0x000f280000300800 */
[----:B------:R-:W4:Y:S01]  /*2220*/  LDL.LU R207, [R1+0xa8] ;  /* 0x0000a80001cf7983 */ /* 0x000f220000300800 */
[----:B------:R-:W-:Y:S01]  /*2230*/  SHF.L.U32 R174, R174, 0x10, RZ ;  /* 0x00000010aeae7819 */ /* 0x000fe200000006ff */
[----:B------:R-:W-:Y:S01]  /*2240*/  FMUL.FTZ R23, R4, R23 ;  /* 0x0000001704177220 */ /* 0x000fe20000410000 */
[----:B------:R-:W-:-:S02]  /*2250*/  SHF.L.U32 R22, R22, 0x10, RZ ;  /* 0x0000001016167819 */ /* 0x000fc400000006ff */
[----:B------:R-:W-:-:S03]  /*2260*/  SHF.L.U32 R21, R21, 0x10, RZ ;  /* 0x0000001015157819 */ /* 0x000fc600000006ff */
[----:B------:R-:W-:Y:S01]  /*2270*/  FADD.FTZ R103, R103, R22 ;  /* 0x0000001667677221 */ /* 0x000fe20000010000 */
[----:B------:R-:W-:Y:S01]  /*2280*/  SHF.L.U32 R172, R172, 0x10, RZ ;  /* 0x00000010acac7819 */ /* 0x000fe200000006ff */
[----:B------:R-:W-:Y:S01]  /*2290*/  FADD.FTZ R97, R97, R21 ;  /* 0x0000001561617221 */ /* 0x000fe20000010000 */
[----:B------:R-:W-:Y:S01]  /*22a0*/  FADD.FTZ R101, R101, R174 ;  /* 0x000000ae65657221 */ /* 0x000fe20000010000 */
[----:B---3--:R-:W-:-:S04]  /*22b0*/  FMUL.FTZ R248, R248, R174 ;  /* 0x000000aef8f87220 */ /* 0x008fc80000410000 */
[----:B------:R-:W-:-:S04]  /*22c0*/  FADD.FTZ R173, R173, R248 ;  /* 0x000000f8adad7221 */ /* 0x000fc80000010000 */
[----:B------:R-:W-:Y:S01]  /*22d0*/  FADD.FTZ R173, R173, R247 ;  /* 0x000000f7adad7221 */ /* 0x000fe20000010000 */
[----:B------:R-:W-:Y:S01]  /*22e0*/  FADD.FTZ R99, R99, R172 ;  /* 0x000000ac63637221 */ /* 0x000fe20000010000 */
[----:B------:R-:W-:Y:S02]  /*22f0*/  IADD3 R181, PT, PT, R181, 0x20, RZ ;  /* 0x00000020b5b57810 */ /* 0x000fe40007ffe0ff */
[----:B------:R-:W-:Y:S02]  /*2300*/  IADD3 R3, PT, PT, R3, 0x20, RZ ;  /* 0x0000002003037810 */ /* 0x000fe40007ffe0ff */
[----:B------:R-:W-:Y:S01]  /*2310*/  IADD3 R205, PT, PT, R205, 0x20, RZ ;  /* 0x00000020cdcd7810 */ /* 0x000fe20007ffe0ff */
[-C--:B--2---:R-:W-:Y:S01]  /*2320*/  FMUL.FTZ R246, R246, R22.reuse ;  /* 0x00000016f6f67220 */ /* 0x084fe20000410000 */
[----:B----4-:R-:W-:Y:S01]  /*2330*/  FFMA.FTZ R244, R23, R22, R244 ;  /* 0x0000001617f47223 */ /* 0x010fe200000100f4 */
[----:B------:R-:W-:Y:S01]  /*2340*/  FMUL.FTZ R22, R4, R175 ;  /* 0x000000af04167220 */ /* 0x000fe20000410000 */
[----:B------:R-:W-:-:S03]  /*2350*/  FFMA.FTZ R207, R180, R174, R207 ;  /* 0x000000aeb4cf7223 */ /* 0x000fc600000100cf */
[----:B------:R-:W-:Y:S02]  /*2360*/  FFMA.FTZ R242, R22, R21, R242 ;  /* 0x0000001516f27223 */ /* 0x000fe400000100f2 */
[----:B------:R-:W-:Y:S01]  /*2370*/  STL [R1+0xa8], R207 ;  /* 0x0000a8cf01007387 */ /* 0x000fe20000100800 */
[----:B------:R-:W-:-:S03]  /*2380*/  FFMA.FTZ R174, R196, R249, R206 ;  /* 0x000000f9c4ae7223 */ /* 0x000fc600000100ce */
[----:B------:R0:W-:Y:S01]  /*2390*/  STL [R1+0xb0], R244 ;  /* 0x0000b0f401007387 */ /* 0x0001e20000100800 */
[----:B------:R-:W-:Y:S01]  /*23a0*/  FFMA.FTZ R174, R180, R248, R174 ;  /* 0x000000f8b4ae7223 */ /* 0x000fe200000100ae */
[----:B0-----:R-:W-:Y:S01]  /*23b0*/  FMUL.FTZ R244, R179, R21 ;  /* 0x00000015b3f47220 */ /* 0x001fe20000410000 */
[----:B------:R-:W-:-:S04]  /*23c0*/  FMUL.FTZ R21, R4, R176 ;  /* 0x000000b004157220 */ /* 0x000fc80000410000 */
[----:B------:R-:W-:Y:S01]  /*23d0*/  FFMA.FTZ R177, R21, R172, R177 ;  /* 0x000000ac15b17223 */ /* 0x000fe200000100b1 */
[----:B------:R0:W-:Y:S01]  /*23e0*/  STL [R1+0x98], R242 ;  /* 0x000098f201007387 */ /* 0x0001e20000100800 */
        /* <DEDUP_REMOVED lines=8> */
[----:B0-----:R-:W-:Y:S02]  /*2470*/  FMUL.FTZ R242, R178, R172 ;  /* 0x000000acb2f27220 */ /* 0x001fe40000410000 */
[----:B------:R-:W-:Y:S01]  /*2480*/  FADD.FTZ R173, R173, R243 ;  /* 0x000000f3adad7221 */ /* 0x000fe20000010000 */
[----:B------:R-:W-:-:S03]  /*2490*/  FFMA.FTZ R172, R183, R243, R174 ;  /* 0x000000f3b7ac7223 */ /* 0x000fc600000100ae */
[----:B------:R-:W-:Y:S01]  /*24a0*/  FADD.FTZ R207, R173, R242 ;  /* 0x000000f2adcf7221 */ /* 0x000fe20000010000 */
[----:B-1----:R-:W-:-:S07]  /*24b0*/  FFMA.FTZ R206, R21, R242, R172 ;  /* 0x000000f215ce7223 */ /* 0x002fce00000100ac */
.L_x_5870:
[----:B------:R-:W-:Y:S05]  /*24c0*/  BSYNC.RECONVERGENT B2 ;  /* 0x0000000000027941 */ /* 0x000fea0003800200 */
.L_x_5869:
[----:B------:R-:W-:Y:S04]  /*24d0*/  BSSY.RECONVERGENT B2, `(.L_x_5871) ;  /* 0x000007b000027945 */ /* 0x000fe80003800200 */
[----:B------:R-:W-:Y:S05]  /*24e0*/  @!P3 BRA `(.L_x_5872) ;  /* 0x0000000400e4b947 */ /* 0x000fea0003800000 */
[----:B------:R-:W1:Y:S01]  /*24f0*/  LDC.64 R14, c[0x0][0x3a8] ;  /* 0x0000ea00ff0e7b82 */ /* 0x000e620000000a00 */
[----:B------:R-:W2:Y:S07]  /*2500*/  LDL R241, [R1+0x128] ;  /* 0x0001280001f17983 */ /* 0x000eae0000100800 */
[----:B------:R-:W3:Y:S01]  /*2510*/  LDC.64 R172, c[0x0][0x428] ;  /* 0x00010a00ffac7b82 */ /* 0x000ee20000000a00 */
[----:B------:R-:W-:Y:S01]  /*2520*/  ISETP.NE.U32.AND P5, PT, RZ, UR10, PT ;  /* 0x0000000aff007c0c */ /* 0x000fe2000bfa5070 */
[----:B------:R-:W4:Y:S06]  /*2530*/  LDL.LU R239, [R1+0x8c] ;  /* 0x00008c0001ef7983 */ /* 0x000f2c0000300800 */
[----:B------:R-:W0:Y:S01]  /*2540*/  LDC.64 R176, c[0x0][0x3b0] ;  /* 0x0000ec00ffb07b82 */ /* 0x000e220000000a00 */
[----:B-1----:R-:W-:-:S04]  /*2550*/  IMAD.WIDE.U32 R14, R205, 0x10, R14 ;  /* 0x00000010cd0e7825 */ /* 0x002fc800078e000e */
[----:B---3--:R-:W-:Y:S01]  /*2560*/  IMAD.WIDE.U32 R172, R181, 0x10, R172 ;  /* 0x00000010b5ac7825 */ /* 0x008fe200078e00ac */
[----:B------:R1:W3:Y:S01]  /*2570*/  LDG.E.128 R16, desc[UR6][R14.64] ;  /* 0x000000060e107981 */ /* 0x0002e2000c1e1d00 */
[----:B------:R-:W-:-:S03]  /*2580*/  ISETP.NE.AND.EX P5, PT, RZ, UR11, PT, P5 ;  /* 0x0000000bff007c0c */ /* 0x000fc6000bfa5350 */
[----:B------:R-:W4:Y:S04]  /*2590*/  LDL R240, [R1+0x130] ;  /* 0x0001300001f07983 */ /* 0x000f280000100800 */
[----:B------:R-:W2:Y:S04]  /*25a0*/  LDG.E.128 R172, desc[UR6][R172.64] ;  /* 0x00000006acac7981 */ /* 0x000ea8000c1e1d00 */
[----:B------:R-:W4:Y:S02]  /*25b0*/  LDL R238, [R1+0x120] ;  /* 0x0001200001ee7983 */ /* 0x000f240000100800 */
[----:B-1----:R-:W1:Y:S02]  /*25c0*/  @P5 LDC.64 R14, c[0x0][0x438] ;  /* 0x00010e00ff0e5b82 */ /* 0x002e640000000a00 */
[----:B-1----:R-:W-:-:S05]  /*25d0*/  @P5 IMAD.WIDE.U32 R14, R205, 0x10, R14 ;  /* 0x00000010cd0e5825 */ /* 0x002fca00078e000e */
[----:B------:R0:W5:Y:S02]  /*25e0*/  @P5 LDG.E.128 R148, desc[UR6][R14.64] ;  /* 0x000000060e945981 */ /* 0x000164000c1e1d00 */
[----:B0-----:R-:W-:-:S05]  /*25f0*/  IMAD.WIDE.U32 R14, R3, 0x8, R176 ;  /* 0x00000008030e7825 */ /* 0x001fca00078e00b0 */
[----:B------:R0:W5:Y:S01]  /*2600*/  LDG.E.64 R188, desc[UR6][R14.64] ;  /* 0x000000060ebc7981 */ /* 0x000162000c1e1b00 */
[C---:B---3--:R-:W-:Y:S02]  /*2610*/  PRMT R177, R16.reuse, 0x7632, R177 ;  /* 0x0000763210b17816 */ /* 0x048fe400000000b1 */
[----:B------:R-:W-:Y:S02]  /*2620*/  SHF.L.U32 R16, R16, 0x10, RZ ;  /* 0x0000001010107819 */ /* 0x000fe400000006ff */
[C---:B------:R-:W-:Y:S02]  /*2630*/  PRMT R235, R17.reuse, 0x7632, R235 ;  /* 0x0000763211eb7816 */ /* 0x040fe400000000eb */
[C---:B------:R-:W-:Y:S02]  /*2640*/  SHF.L.U32 R179, R18.reuse, 0x10, RZ ;  /* 0x0000001012b37819 */ /* 0x040fe400000006ff */
[----:B------:R-:W-:Y:S02]  /*2650*/  SHF.L.U32 R20, R17, 0x10, RZ ;  /* 0x0000001011147819 */ /* 0x000fe400000006ff */
[----:B------:R-:W-:-:S02]  /*2660*/  PRMT R236, R18, 0x7632, R236 ;  /* 0x0000763212ec7816 */ /* 0x000fc400000000ec */
[C---:B------:R-:W-:Y:S02]  /*2670*/  SHF.L.U32 R234, R19.reuse, 0x10, RZ ;  /* 0x0000001013ea7819 */ /* 0x040fe400000006ff */
[----:B------:R-:W-:Y:S02]  /*2680*/  PRMT R237, R19, 0x7632, R237 ;  /* 0x0000763213ed7816 */ /* 0x000fe400000000ed */
[C---:B--2---:R-:W-:Y:S02]  /*2690*/  PRMT R13, R174.reuse, 0x7632, R13 ;  /* 0x00007632ae0d7816 */ /* 0x044fe4000000000d */
[----:B------:R-:W-:Y:S01]  /*26a0*/  SHF.L.U32 R17, R174, 0x10, RZ ;  /* 0x00000010ae117819 */ /* 0x000fe200000006ff */
[----:B------:R-:W-:Y:S01]  /*26b0*/  FADD.FTZ R174, -R2, R16 ;  /* 0x0000001002ae7221 */ /* 0x000fe20000010100 */
[C---:B------:R-:W-:Y:S02]  /*26c0*/  PRMT R19, R172.reuse, 0x7632, R19 ;  /* 0x00007632ac137816 */ /* 0x040fe40000000013 */
[----:B------:R-:W-:-:S02]  /*26d0*/  SHF.L.U32 R18, R172, 0x10, RZ ;  /* 0x00000010ac127819 */ /* 0x000fc400000006ff */
[C---:B------:R-:W-:Y:S02]  /*26e0*/  PRMT R172, R175.reuse, 0x7632, R172 ;  /* 0x00007632afac7816 */ /* 0x040fe400000000ac */
[----:B0-----:R-:W-:Y:S01]  /*26f0*/  SHF.L.U32 R15, R175, 0x10, RZ ;  /* 0x00000010af0f7819 */ /* 0x001fe200000006ff */
[C---:B------:R-:W-:Y:S01]  /*2700*/  FADD.FTZ R175, -R2.reuse, R179 ;  /* 0x000000b302af7221 */ /* 0x040fe20000010100 */
[----:B------:R-:W-:Y:S01]  /*2710*/  SHF.L.U32 R16, R177, 0x10, RZ ;  /* 0x00000010b1107819 */ /* 0x000fe200000006ff */
[C---:B------:R-:W-:Y:S01]  /*2720*/  FADD.FTZ R178, -R2.reuse, R20 ;  /* 0x0000001402b27221 */ /* 0x040fe20000010100 */
[C---:B------:R-:W-:Y:S02]  /*2730*/  PRMT R14, R173.reuse, 0x7632, R14 ;  /* 0x00007632ad0e7816 */ /* 0x040fe4000000000e */
[----:B------:R-:W-:Y:S01]  /*2740*/  SHF.L.U32 R176, R173, 0x10, RZ ;  /* 0x00000010adb07819 */ /* 0x000fe200000006ff */
[----:B------:R-:W-:Y:S01]  /*2750*/  FADD.FTZ R173, -R2, R234 ;  /* 0x000000ea02ad7221 */ /* 0x000fe20000010100 */
[----:B------:R-:W-:Y:S01]  /*2760*/  SHF.L.U32 R177, R235, 0x10, RZ ;  /* 0x00000010ebb17819 */ /* 0x000fe200000006ff */
[----:B-----5:R-:W-:Y:S01]  /*2770*/  FMUL.FTZ R20, R4, R174 ;  /* 0x000000ae04147220 */ /* 0x020fe20000410000 */
[----:B------:R-:W2:Y:S01]  /*2780*/  LDL.LU R235, [R1+0x7c] ;  /* 0x00007c0001eb7983 */ /* 0x000ea20000300800 */
[----:B------:R-:W-:-:S02]  /*2790*/  SHF.L.U32 R179, R236, 0x10, RZ ;  /* 0x00000010ecb37819 */ /* 0x000fc400000006ff */
[----:B------:R-:W-:Y:S01]  /*27a0*/  SHF.L.U32 R234, R237, 0x10, RZ ;  /* 0x00000010edea7819 */ /* 0x000fe200000006ff */
[----:B------:R-:W3:Y:S01]  /*27b0*/  LDL R236, [R1+0x118] ;  /* 0x0001180001ec7983 */ /* 0x000ee20000100800 */
[----:B------:R-:W-:-:S03]  /*27c0*/  SHF.L.U32 R174, R19, 0x10, RZ ;  /* 0x0000001013ae7819 */ /* 0x000fc600000006ff */
[----:B------:R-:W4:Y:S04]  /*27d0*/  LDL.LU R237, [R1+0x74] ;  /* 0x0000740001ed7983 */ /* 0x000f280000300800 */
[----:B------:R-:W2:Y:S01]  /*27e0*/  LDL.LU R19, [R1+0x84] ;  /* 0x0000840001137983 */ /* 0x000ea20000300800 */
[----:B------:R-:W-:Y:S01]  /*27f0*/  FADD.FTZ R92, R92, R18 ;  /* 0x000000125c5c7221 */ /* 0x000fe20000010000 */
[-C--:B------:R-:W-:Y:S01]  /*2800*/  FMUL.FTZ R241, R241, R18.reuse ;  /* 0x00000012f1f17220 */ /* 0x080fe20000410000 */
[----:B------:R-:W-:Y:S01]  /*2810*/  FADD.FTZ R88, R88, R17 ;  /* 0x0000001158587221 */ /* 0x000fe20000010000 */
[----:B------:R-:W-:Y:S01]  /*2820*/  FADD.FTZ R90, R90, R15 ;  /* 0x0000000f5a5a7221 */ /* 0x000fe20000010000 */
[----:B------:R-:W-:Y:S01]  /*2830*/  FADD.FTZ R94, R94, R176 ;  /* 0x000000b05e5e7221 */ /* 0x000fe20000010000 */
[----:B--2---:R-:W-:Y:S01]  /*2840*/  FFMA.FTZ R19, R20, R18, R19 ;  /* 0x0000001214137223 */ /* 0x004fe20000010013 */
[----:B------:R-:W-:-:S04]  /*2850*/  FMUL.FTZ R18, R4, R175 ;  /* 0x000000af04127220 */ /* 0x000fc80000410000 */
[----:B------:R0:W-:Y:S01]  /*2860*/  STL [R1+0x84], R19 ;  /* 0x0000841301007387 */ /* 0x0001e20000100800 */
[----:B----4-:R-:W-:Y:S01]  /*2870*/  FFMA.FTZ R237, R18, R17, R237 ;  /* 0x0000001112ed7223 */ /* 0x010fe200000100ed */
[----:B0-----:R-:W-:Y:S02]  /*2880*/  FMUL.FTZ R19, R4, R178 ;  /* 0x000000b204137220 */ /* 0x001fe40000410000 */
[----:B------:R-:W2:Y:S02]  /*2890*/  LDL R178, [R1+0x124] ;  /* 0x0001240001b27983 */ /* 0x000ea40000100800 */
[----:B------:R-:W-:-:S05]  /*28a0*/  FFMA.FTZ R239, R19, R176, R239 ;  /* 0x000000b013ef7223 */ /* 0x000fca00000100ef */
[----:B------:R0:W-:Y:S02]  /*28b0*/  STL [R1+0x8c], R239 ;  /* 0x00008cef01007387 */ /* 0x0001e40000100800 */
[----:B0-----:R-:W-:Y:S02]  /*28c0*/  FMUL.FTZ R239, R240, R176 ;  /* 0x000000b0f0ef7220 */ /* 0x001fe40000410000 */
[----:B------:R-:W4:Y:S04]  /*28d0*/  LDL R240, [R1+0x12c] ;  /* 0x00012c0001f07983 */ /* 0x000f280000100800 */
[----:B------:R3:W-:Y:S02]  /*28e0*/  STL [R1+0x74], R237 ;  /* 0x000074ed01007387 */ /* 0x0007e40000100800 */
[----:B---3--:R-:W-:Y:S01]  /*28f0*/  FMUL.FTZ R237, R236, R17 ;  /* 0x00000011eced7220 */ /* 0x008fe20000410000 */
[----:B------:R-:W-:-:S04]  /*2900*/  FMUL.FTZ R17, R4, R173 ;  /* 0x000000ad04117220 */ /* 0x000fc80000410000 */
[----:B------:R-:W-:Y:S01]  /*2910*/  FFMA.FTZ R235, R17, R15, R235 ;  /* 0x0000000f11eb7223 */ /* 0x000fe200000100eb */
[----:B------:R-:W-:-:S04]  /*2920*/  FADD.FTZ R175, -R2, R179 ;  /* 0x000000b302af7221 */ /* 0x000fc80000010100 */
[----:B------:R0:W-:Y:S01]  /*2930*/  STL [R1+0x7c], R235 ;  /* 0x00007ceb01007387 */ /* 0x0001e20000100800 */
[----:B------:R-:W-:-:S03]  /*2940*/  FADD.FTZ R176, -R2, R234 ;  /* 0x000000ea02b07221 */ /* 0x000fc60000010100 */
[----:B------:R-:W3:Y:S01]  /*2950*/  LDL R236, [R1+0x11c] ;  /* 0x00011c0001ec7983 */ /* 0x000ee20000100800 */
[----:B0-----:R-:W-:Y:S01]  /*2960*/  FMUL.FTZ R235, R238, R15 ;  /* 0x0000000feeeb7220 */ /* 0x001fe20000410000 */
[----:B------:R-:W-:Y:S02]  /*2970*/  FADD.FTZ R15, -R2, R177 ;  /* 0x000000b1020f7221 */ /* 0x000fe40000010100 */
[----:B------:R-:W2:Y:S04]  /*2980*/  LDL R238, [R1+0x134] ;  /* 0x0001340001ee7983 */ /* 0x000ea80000100800 */
[----:B------:R-:W2:Y:S04]  /*2990*/  LDL.LU R177, [R1+0x80] ;  /* 0x0000800001b17983 */ /* 0x000ea80000300800 */
[----:B------:R-:W2:Y:S04]  /*29a0*/  LDL.LU R179, [R1+0x78] ;  /* 0x0000780001b37983 */ /* 0x000ea80000300800 */
[----:B------:R-:W2:Y:S01]  /*29b0*/  LDL.LU R234, [R1+0x90] ;  /* 0x0000900001ea7983 */ /* 0x000ea20000300800 */
[----:B------:R-:W-:-:S03]  /*29c0*/  FADD.FTZ R173, R207, R241 ;  /* 0x000000f1cfad7221 */ /* 0x000fc60000010000 */
[----:B------:R-:W2:Y:S01]  /*29d0*/  LDL.LU R207, [R1+0x88] ;  /* 0x0000880001cf7983 */ /* 0x000ea20000300800 */
[----:B------:R-:W-:Y:S01]  /*29e0*/  SHF.L.U32 R14, R14, 0x10, RZ ;  /* 0x000000100e0e7819 */ /* 0x000fe200000006ff */
[----:B------:R-:W-:Y:S01]  /*29f0*/  FMUL.FTZ R15, R4, R15 ;  /* 0x0000000f040f7220 */ /* 0x000fe20000410000 */
[----:B------:R-:W-:Y:S01]  /*2a00*/  FADD.FTZ R16, -R2, R16 ;  /* 0x0000001002107221 */ /* 0x000fe20000010100 */
[----:B------:R-:W-:Y:S02]  /*2a10*/  SHF.L.U32 R13, R13, 0x10, RZ ;  /* 0x000000100d0d7819 */ /* 0x000fe400000006ff */
[----:B------:R-:W-:Y:S01]  /*2a20*/  FADD.FTZ R95, R95, R14 ;  /* 0x0000000e5f5f7221 */ /* 0x000fe20000010000 */
[----:B------:R-:W-:Y:S01]  /*2a30*/  FMUL.FTZ R16, R4, R16 ;  /* 0x0000001004107220 */ /* 0x000fe20000410000 */
[----:B------:R-:W-:Y:S01]  /*2a40*/  SHF.L.U32 R172, R172, 0x10, RZ ;  /* 0x00000010acac7819 */ /* 0x000fe200000006ff */
[----:B------:R-:W-:Y:S01]  /*2a50*/  FADD.FTZ R89, R89, R13 ;  /* 0x0000000d59597221 */ /* 0x000fe20000010000 */
[----:B------:R-:W-:-:S03]  /*2a60*/  FADD.FTZ R93, R93, R174 ;  /* 0x000000ae5d5d7221 */ /* 0x000fc60000010000 */
[----:B------:R-:W-:Y:S01]  /*2a70*/  FADD.FTZ R91, R91, R172 ;  /* 0x000000ac5b5b7221 */ /* 0x000fe20000010000 */
[----:B------:R-:W-:Y:S02]  /*2a80*/  IADD3 R181, PT, PT, R181, 0x20, RZ ;  /* 0x00000020b5b57810 */ /* 0x000fe40007ffe0ff */
[----:B------:R-:W-:Y:S02]  /*2a90*/  IADD3 R3, PT, PT, R3, 0x20, RZ ;  /* 0x0000002003037810 */ /* 0x000fe40007ffe0ff */
[----:B------:R-:W-:Y:S01]  /*2aa0*/  IADD3 R205, PT, PT, R205, 0x20, RZ ;  /* 0x00000020cdcd7810 */ /* 0x000fe20007ffe0ff */
[----:B----4-:R-:W-:-:S04]  /*2ab0*/  FMUL.FTZ R240, R240, R174 ;  /* 0x000000aef0f07220 */ /* 0x010fc80000410000 */
[----:B------:R-:W-:-:S04]  /*2ac0*/  FADD.FTZ R173, R173, R240 ;  /* 0x000000f0adad7221 */ /* 0x000fc80000010000 */
[----:B------:R-:W-:Y:S01]  /*2ad0*/  FADD.FTZ R173, R173, R239 ;  /* 0x000000efadad7221 */ /* 0x000fe20000010000 */
[----:B---3--:R-:W-:Y:S01]  /*2ae0*/  FMUL.FTZ R236, R236, R13 ;  /* 0x0000000decec7220 */ /* 0x008fe20000410000 */
[-C--:B--2---:R-:W-:Y:S01]  /*2af0*/  FMUL.FTZ R238, R238, R14.reuse ;  /* 0x0000000eeeee7220 */ /* 0x084fe20000410000 */
[----:B------:R-:W-:Y:S01]  /*2b00*/  FFMA.FTZ R234, R15, R14, R234 ;  /* 0x0000000e0fea7223 */ /* 0x000fe200000100ea */
[----:B------:R-:W-:Y:S01]  /*2b10*/  FMUL.FTZ R14, R4, R175 ;  /* 0x000000af040e7220 */ /* 0x000fe20000410000 */
[----:B------:R-:W-:-:S03]  /*2b20*/  FFMA.FTZ R207, R16, R174, R207 ;  /* 0x000000ae10cf7223 */ /* 0x000fc600000100cf */
[----:B------:R-:W-:Y:S01]  /*2b30*/  FFMA.FTZ R179, R14, R13, R179 ;  /* 0x0000000d0eb37223 */ /* 0x000fe200000100b3 */
[----:B------:R-:W-:Y:S01]  /*2b40*/  FMUL.FTZ R13, R4, R176 ;  /* 0x000000b0040d7220 */ /* 0x000fe20000410000 */
[----:B------:R-:W-:-:S03]  /*2b50*/  FFMA.FTZ R174, R20, R241, R206 ;  /* 0x000000f114ae7223 */ /* 0x000fc600000100ce */
[----:B------:R-:W-:Y:S01]  /*2b60*/  FFMA.FTZ R177, R13, R172, R177 ;  /* 0x000000ac0db17223 */ /* 0x000fe200000100b1 */
[----:B------:R-:W-:Y:S01]  /*2b70*/  FFMA.FTZ R174, R16, R240, R174 ;  /* 0x000000f010ae7223 */ /* 0x000fe200000100ae */
[----:B------:R-:W-:Y:S04]  /*2b80*/  STL [R1+0x88], R207 ;  /* 0x000088cf01007387 */ /* 0x000fe80000100800 */
        /* <DEDUP_REMOVED lines=15> */
.L_x_5872:
[----:B------:R-:W-:Y:S05]  /*2c80*/  BSYNC.RECONVERGENT B2 ;  /* 0x0000000000027941 */ /* 0x000fea0003800200 */
.L_x_5871:
        /* <DEDUP_REMOVED lines=20> */
[C---:B---3--:R-:W-:Y:S02]  /*2dd0*/  SHF.L.U32 R209, R172.reuse, 0x10, RZ ;  /* 0x00000010acd17819 */ /* 0x048fe400000006ff */
[----:B------:R-:W-:Y:S02]  /*2de0*/  PRMT R210, R172, 0x7632, R210 ;  /* 0x00007632acd27816 */ /* 0x000fe400000000d2 */
        /* <DEDUP_REMOVED lines=10> */
[----:B------:R-:W-:Y:S01]  /*2e90*/  SHF.L.U32 R11, R176, 0x10, RZ ;  /* 0x00000010b00b7819 */ /* 0x000fe200000006ff */
[----:B------:R-:W-:Y:S01]  /*2ea0*/  FADD.FTZ R209, -R2, R212 ;  /* 0x000000d402d17221 */ /* 0x000fe20000010100 */
[----:B------:R-:W-:Y:S01]  /*2eb0*/  SHF.L.U32 R176, R210, 0x10, RZ ;  /* 0x00000010d2b07819 */ /* 0x000fe200000006ff */
[----:B------:R-:W-:Y:S01]  /*2ec0*/  FADD.FTZ R211, -R2, R12 ;  /* 0x0000000c02d37221 */ /* 0x000fe20000010100 */
[----:B------:R-:W-:-:S02]  /*2ed0*/  PRMT R172, R179, 0x7632, R172 ;  /* 0x00007632b3ac7816 */ /* 0x000fc400000000ac */
[----:B------:R-:W-:Y:S01]  /*2ee0*/  SHF.L.U32 R175, R179, 0x10, RZ ;  /* 0x00000010b3af7819 */ /* 0x000fe200000006ff */
[----:B------:R-:W-:Y:S01]  /*2ef0*/  FADD.FTZ R179, -R2, R213 ;  /* 0x000000d502b37221 */ /* 0x000fe20000010100 */
[----:B------:R-:W-:Y:S01]  /*2f00*/  SHF.L.U32 R210, R214, 0x10, RZ ;  /* 0x00000010d6d27819 */ /* 0x000fe200000006ff */
[----:B-----5:R-:W-:Y:S01]  /*2f10*/  FMUL.FTZ R12, R4, R177 ;  /* 0x000000b1040c7220 */ /* 0x020fe20000410000 */
[----:B------:R-:W2:Y:S01]  /*2f20*/  LDL.LU R214, [R1+0x5c] ;  /* 0x00005c0001d67983 */ /* 0x000ea20000300800 */
[----:B------:R-:W-:Y:S02]  /*2f30*/  SHF.L.U32 R212, R215, 0x10, RZ ;  /* 0x00000010d7d47819 */ /* 0x000fe400000006ff */
[----:B------:R-:W-:Y:S01]  /*2f40*/  SHF.L.U32 R213, R229, 0x10, RZ ;  /* 0x00000010e5d57819 */ /* 0x000fe200000006ff */
[----:B------:R-:W3:Y:S01]  /*2f50*/  LDL R215, [R1+0xf8] ;  /* 0x0000f80001d77983 */ /* 0x000ee20000100800 */
[----:B------:R-:W-:-:S03]  /*2f60*/  SHF.L.U32 R177, R174, 0x10, RZ ;  /* 0x00000010aeb17819 */ /* 0x000fc600000006ff */
[----:B------:R-:W2:Y:S04]  /*2f70*/  LDL.LU R229, [R1+0x54] ;  /* 0x0000540001e57983 */ /* 0x000ea80000300800 */
[----:B------:R-:W4:Y:S01]  /*2f80*/  LDL.LU R174, [R1+0x64] ;  /* 0x0000640001ae7983 */ /* 0x000f220000300800 */
[----:B------:R-:W-:Y:S01]  /*2f90*/  FADD.FTZ R84, R84, R11 ;  /* 0x0000000b54547221 */ /* 0x000fe20000010000 */
[-C--:B------:R-:W-:Y:S01]  /*2fa0*/  FMUL.FTZ R233, R233, R11.reuse ;  /* 0x0000000be9e97220 */ /* 0x080fe20000410000 */
[C---:B------:R-:W-:Y:S02]  /*2fb0*/  PRMT R173, R178.reuse, 0x7632, R173 ;  /* 0x00007632b2ad7816 */ /* 0x040fe400000000ad */
[----:B------:R-:W-:Y:S01]  /*2fc0*/  SHF.L.U32 R178, R178, 0x10, RZ ;  /* 0x00000010b2b27819 */ /* 0x000fe200000006ff */
[----:B------:R-:W-:Y:S01]  /*2fd0*/  FADD.FTZ R86, R86, R208 ;  /* 0x000000d056567221 */ /* 0x000fe20000010000 */
[----:B----4-:R-:W-:Y:S01]  /*2fe0*/  FFMA.FTZ R174, R12, R11, R174 ;  /* 0x0000000b0cae7223 */ /* 0x010fe200000100ae */
[----:B------:R-:W-:-:S04]  /*2ff0*/  FMUL.FTZ R11, R4, R211 ;  /* 0x000000d3040b7220 */ /* 0x000fc80000410000 */
[-C--:B------:R-:W-:Y:S01]  /*3000*/  FFMA.FTZ R231, R11, R208.reuse, R231 ;  /* 0x000000d00be77223 */ /* 0x080fe200000100e7 */
[----:B------:R-:W-:Y:S04]  /*3010*/  STL [R1+0x64], R174 ;  /* 0x000064ae01007387 */ /* 0x000fe80000100800 */
[----:B------:R0:W-:Y:S02]  /*3020*/  STL [R1+0x6c], R231 ;  /* 0x00006ce701007387 */ /* 0x0001e40000100800 */
[----:B0-----:R-:W-:Y:S02]  /*3030*/  FMUL.FTZ R231, R232, R208 ;  /* 0x000000d0e8e77220 */ /* 0x001fe40000410000 */
[----:B------:R-:W4:Y:S04]  /*3040*/  LDL.LU R232, [R1+0x68] ;  /* 0x0000680001e87983 */ /* 0x000f280000300800 */
[----:B------:R-:W4:Y:S01]  /*3050*/  LDL R211, [R1+0x10c] ;  /* 0x00010c0001d37983 */ /* 0x000f220000100800 */
[----:B------:R-:W-:Y:S01]  /*3060*/  SHF.L.U32 R174, R10, 0x10, RZ ;  /* 0x000000100aae7819 */ /* 0x000fe200000006ff */
[C---:B------:R-:W-:Y:S01]  /*3070*/  FMUL.FTZ R10, R4.reuse, R209 ;  /* 0x000000d1040a7220 */ /* 0x040fe20000410000 */
[----:B------:R-:W-:-:S03]  /*3080*/  FMUL.FTZ R208, R4, R179 ;  /* 0x000000b304d07220 */ /* 0x000fc60000410000 */
[----:B--2---:R-:W-:Y:S01]  /*3090*/  FFMA.FTZ R229, R10, R178, R229 ;  /* 0x000000b20ae57223 */ /* 0x004fe200000100e5 */
[-C--:B------:R-:W-:Y:S01]  /*30a0*/  FFMA.FTZ R214, R208, R175.reuse, R214 ;  /* 0x000000afd0d67223 */ /* 0x080fe200000100d6 */
[----:B------:R-:W-:-:S03]  /*30b0*/  FMUL.FTZ R209, R230, R175 ;  /* 0x000000afe6d17220 */ /* 0x000fc60000410000 */
[----:B------:R3:W-:Y:S01]  /*30c0*/  STL [R1+0x54], R229 ;  /* 0x000054e501007387 */ /* 0x0007e20000100800 */
[----:B------:R-:W-:-:S03]  /*30d0*/  FADD.FTZ R80, R80, R178 ;  /* 0x000000b250507221 */ /* 0x000fc60000010000 */
[----:B------:R-:W2:Y:S01]  /*30e0*/  LDL R230, [R1+0x114] ;  /* 0x0001140001e67983 */ /* 0x000ea20000100800 */
[C---:B------:R-:W-:Y:S01]  /*30f0*/  FADD.FTZ R176, -R2.reuse, R176 ;  /* 0x000000b002b07221 */ /* 0x040fe20000010100 */
[----:B---3--:R-:W-:Y:S02]  /*3100*/  FMUL.FTZ R229, R215, R178 ;  /* 0x000000b2d7e57220 */ /* 0x008fe40000410000 */
[----:B------:R-:W3:Y:S01]  /*3110*/  LDL.LU R215, [R1+0x58] ;  /* 0x0000580001d77983 */ /* 0x000ee20000300800 */
[----:B------:R-:W-:-:S03]  /*3120*/  FADD.FTZ R178, -R2, R212 ;  /* 0x000000d402b27221 */ /* 0x000fc60000010100 */
[----:B------:R0:W-:Y:S01]  /*3130*/  STL [R1+0x5c], R214 ;  /* 0x00005cd601007387 */ /* 0x0001e20000100800 */
[----:B------:R-:W-:Y:S01]  /*3140*/  FADD.FTZ R82, R82, R175 ;  /* 0x000000af52527221 */ /* 0x000fe20000010000 */
[----:B------:R-:W-:Y:S01]  /*3150*/  FADD.FTZ R175, -R2, R210 ;  /* 0x000000d202af7221 */ /* 0x000fe20000010100 */
[----:B------:R-:W-:Y:S01]  /*3160*/  FMUL.FTZ R210, R4, R176 ;  /* 0x000000b004d27220 */ /* 0x000fe20000410000 */
[----:B0-----:R-:W3:Y:S04]  /*3170*/  LDL R214, [R1+0xfc] ;  /* 0x0000fc0001d67983 */ /* 0x001ee80000100800 */
[----:B------:R-:W3:Y:S01]  /*3180*/  LDL.LU R212, [R1+0x70] ;  /* 0x0000700001d47983 */ /* 0x000ee20000300800 */
[----:B------:R-:W-:Y:S01]  /*3190*/  FADD.FTZ R176, R207, R233 ;  /* 0x000000e9cfb07221 */ /* 0x000fe20000010000 */
[----:B------:R-:W-:Y:S01]  /*31a0*/  FADD.FTZ R85, R85, R177 ;  /* 0x000000b155557221 */ /* 0x000fe20000010000 */
[----:B----4-:R-:W-:-:S05]  /*31b0*/  FFMA.FTZ R232, R210, R177, R232 ;  /* 0x000000b1d2e87223 */ /* 0x010fca00000100e8 */
[----:B------:R0:W-:Y:S02]  /*31c0*/  STL [R1+0x68], R232 ;  /* 0x000068e801007387 */ /* 0x0001e40000100800 */
[----:B0-----:R-:W-:Y:S01]  /*31d0*/  FMUL.FTZ R232, R211, R177 ;  /* 0x000000b1d3e87220 */ /* 0x001fe20000410000 */
[----:B------:R-:W-:Y:S01]  /*31e0*/  FFMA.FTZ R177, R12, R233, R206 ;  /* 0x000000e90cb17223 */ /* 0x000fe200000100ce */
[----:B------:R-:W-:Y:S01]  /*31f0*/  FMUL.FTZ R211, R4, R175 ;  /* 0x000000af04d37220 */ /* 0x000fe20000410000 */
[----:B------:R-:W4:Y:S01]  /*3200*/  LDL.LU R206, [R1+0x60] ;  /* 0x0000600001ce7983 */ /* 0x000f220000300800 */
[----:B------:R-:W-:-:S03]  /*3210*/  FADD.FTZ R175, R176, R232 ;  /* 0x000000e8b0af7221 */ /* 0x000fc60000010000 */
[----:B------:R-:W4:Y:S01]  /*3220*/  LDL R176, [R1+0x104] ;  /* 0x0001040001b07983 */ /* 0x000f220000100800 */
[----:B------:R-:W-:Y:S01]  /*3230*/  FFMA.FTZ R177, R210, R232, R177 ;  /* 0x000000e8d2b17223 */ /* 0x000fe200000100b1 */
[----:B------:R-:W-:Y:S01]  /*3240*/  FADD.FTZ R87, R87, R174 ;  /* 0x000000ae57577221 */ /* 0x000fe20000010000 */
[-C--:B--2---:R-:W-:Y:S01]  /*3250*/  FMUL.FTZ R230, R230, R174.reuse ;  /* 0x000000aee6e67220 */ /* 0x084fe20000410000 */
[----:B------:R-:W-:Y:S01]  /*3260*/  FADD.FTZ R175, R175, R231 ;  /* 0x000000e7afaf7221 */ /* 0x000fe20000010000 */
[----:B------:R-:W-:Y:S01]  /*3270*/  SHF.L.U32 R173, R173, 0x10, RZ ;  /* 0x00000010adad7819 */ /* 0x000fe200000006ff */
[----:B------:R-:W-:Y:S02]  /*3280*/  FADD.FTZ R179, -R2, R213 ;  /* 0x000000d502b37221 */ /* 0x000fe40000010100 */
[----:B------:R-:W-:Y:S02]  /*3290*/  FADD.FTZ R175, R175, R230 ;  /* 0x000000e6afaf7221 */ /* 0x000fe40000010000 */
[----:B------:R-:W-:Y:S01]  /*32a0*/  FADD.FTZ R81, R81, R173 ;  /* 0x000000ad51517221 */ /* 0x000fe20000010000 */
[----:B------:R-:W-:Y:S01]  /*32b0*/  SHF.L.U32 R172, R172, 0x10, RZ ;  /* 0x00000010acac7819 */ /* 0x000fe200000006ff */
[----:B---3--:R-:W-:Y:S01]  /*32c0*/  FFMA.FTZ R212, R211, R174, R212 ;  /* 0x000000aed3d47223 */ /* 0x008fe200000100d4 */
[----:B------:R-:W-:-:S04]  /*32d0*/  FFMA.FTZ R174, R11, R231, R177 ;  /* 0x000000e70bae7223 */ /* 0x000fc800000100b1 */
[----:B------:R0:W-:Y:S01]  /*32e0*/  STL [R1+0x70], R212 ;  /* 0x000070d401007387 */ /* 0x0001e20000100800 */
[----:B------:R-:W-:Y:S01]  /*32f0*/  FFMA.FTZ R174, R211, R230, R174 ;  /* 0x000000e6d3ae7223 */ /* 0x000fe200000100ae */
[----:B------:R-:W-:Y:S01]  /*3300*/  FMUL.FTZ R213, R214, R173 ;  /* 0x000000add6d57220 */ /* 0x000fe20000410000 */
[----:B------:R-:W-:Y:S02]  /*3310*/  FMUL.FTZ R214, R4, R179 ;  /* 0x000000b304d67220 */ /* 0x000fe40000410000 */
[----:B------:R-:W-:Y:S01]  /*3320*/  FFMA.FTZ R174, R10, R229, R174 ;  /* 0x000000e50aae7223 */ /* 0x000fe200000100ae */
[----:B0-----:R-:W-:-:S04]  /*3330*/  FMUL.FTZ R212, R4, R178 ;  /* 0x000000b204d47220 */ /* 0x001fc80000410000 */
[C---:B------:R-:W-:Y:S01]  /*3340*/  FFMA.FTZ R215, R212.reuse, R173, R215 ;  /* 0x000000add4d77223 */ /* 0x040fe200000100d7 */
[----:B------:R-:W-:Y:S01]  /*3350*/  FADD.FTZ R173, R175, R229 ;  /* 0x000000e5afad7221 */ /* 0x000fe20000010000 */
[----:B------:R-:W-:-:S03]  /*3360*/  FFMA.FTZ R174, R212, R213, R174 ;  /* 0x000000d5d4ae7223 */ /* 0x000fc600000100ae */
[----:B------:R-:W-:Y:S01]  /*3370*/  FADD.FTZ R173, R173, R213 ;  /* 0x000000d5adad7221 */ /* 0x000fe20000010000 */
[----:B------:R0:W-:Y:S01]  /*3380*/  STL [R1+0x58], R215 ;  /* 0x000058d701007387 */ /* 0x0001e20000100800 */
[----:B------:R-:W-:Y:S02]  /*3390*/  FADD.FTZ R83, R83, R172 ;  /* 0x000000ac53537221 */ /* 0x000fe40000010000 */
[----:B------:R-:W-:Y:S01]  /*33a0*/  FADD.FTZ R173, R173, R209 ;  /* 0x000000d1adad7221 */ /* 0x000fe20000010000 */
[----:B------:R-:W-:Y:S02]  /*33b0*/  IADD3 R181, PT, PT, R181, 0x20, RZ ;  /* 0x00000020b5b57810 */ /* 0x000fe40007ffe0ff */
[----:B------:R-:W-:Y:S02]  /*33c0*/  IADD3 R3, PT, PT, R3, 0x20, RZ ;  /* 0x0000002003037810 */ /* 0x000fe40007ffe0ff */
[----:B------:R-:W-:Y:S01]  /*33d0*/  IADD3 R205, PT, PT, R205, 0x20, RZ ;  /* 0x00000020cdcd7810 */ /* 0x000fe20007ffe0ff */
[-C--:B----4-:R-:W-:Y:S01]  /*33e0*/  FFMA.FTZ R206, R214, R172.reuse, R206 ;  /* 0x000000acd6ce7223 */ /* 0x090fe200000100ce */
[----:B0-----:R-:W-:Y:S01]  /*33f0*/  FMUL.FTZ R215, R176, R172 ;  /* 0x000000acb0d77220 */ /* 0x001fe20000410000 */
[----:B------:R-:W-:-:S03]  /*3400*/  FFMA.FTZ R172, R208, R209, R174 ;  /* 0x000000d1d0ac7223 */ /* 0x000fc600000100ae */
[----:B------:R0:W-:Y:S01]  /*3410*/  STL [R1+0x60], R206 ;  /* 0x000060ce01007387 */ /* 0x0001e20000100800 */
[----:B------:R-:W-:Y:S01]  /*3420*/  FADD.FTZ R207, R173, R215 ;  /* 0x000000d7adcf7221 */ /* 0x000fe20000010000 */
[----:B0-----:R-:W-:-:S07]  /*3430*/  FFMA.FTZ R206, R214, R215, R172 ;  /* 0x000000d7d6ce7223 */ /* 0x001fce00000100ac */
.L_x_5874:
[----:B------:R-:W-:Y:S05]  /*3440*/  BSYNC.RECONVERGENT B2 ;  /* 0x0000000000027941 */ /* 0x000fea0003800200 */
.L_x_5873:
[----:B------:R-:W-:-:S13]  /*3450*/  ISETP.GE.U32.AND P5, PT, R7, 0xa0, PT ;  /* 0x000000a00700780c */ /* 0x000fda0003fa6070 */
[----:B------:R-:W-:Y:S05]  /*3460*/  @!P5 BRA `(.L_x_5875) ;  /* 0x0000000c0050d947 */ /* 0x000fea0003800000 */
[----:B------:R-:W1:Y:S01]  /*3470*/  LDC.64 R176, c[0x0][0x428] ;  /* 0x00010a00ffb07b82 */ /* 0x000e620000000a00 */
[----:B------:R-:W-:Y:S01]  /*3480*/  ISETP.NE.U32.AND P6, PT, RZ, UR10, PT ;  /* 0x0000000aff007c0c */ /* 0x000fe2000bfc5070 */
[----:B------:R-:W2:Y:S06]  /*3490*/  LDL R220, [R1+0xe8] ;  /* 0x0000e80001dc7983 */ /* 0x000eac0000100800 */
[----:B------:R-:W3:Y:S01]  /*34a0*/  LDC.64 R192, c[0x0][0x3b0] ;  /* 0x0000ec00ffc07b82 */ /* 0x000ee20000000a00 */
[----:B-1----:R-:W-:Y:S01]  /*34b0*/  IMAD.WIDE.U32 R176, R181, 0x10, R176 ;  /* 0x00000010b5b07825 */ /* 0x002fe200078e00b0 */
[----:B------:R-:W-:Y:S01]  /*34c0*/  ISETP.NE.AND.EX P6, PT, RZ, UR11, PT, P6 ;  /* 0x0000000bff007c0c */ /* 0x000fe2000bfc5360 */
[----:B------:R-:W4:Y:S04]  /*34d0*/  LDL.LU R224, [R1+0x4c] ;  /* 0x00004c0001e07983 */ /* 0x000f280000300800 */
[----:B------:R-:W3:Y:S04]  /*34e0*/  LDG.E.128 R176, desc[UR6][R176.64] ;  /* 0x00000006b0b07981 */ /* 0x000ee8000c1e1d00 */
[----:B------:R-:W2:Y:S04]  /*34f0*/  LDL R225, [R1+0xf0] ;  /* 0x0000f00001e17983 */ /* 0x000ea80000100800 */
[----:B------:R-:W1:Y:S01]  /*3500*/  @P6 LDC.64 R172, c[0x0][0x438] ;  /* 0x00010e00ffac6b82 */ /* 0x000e620000000a00 */
[----:B------:R-:W2:Y:S04]  /*3510*/  LDL.LU R221, [R1+0x34] ;  /* 0x0000340001dd7983 */ /* 0x000ea80000300800 */
[----:B------:R-:W2:Y:S04]  /*3520*/  LDL R222, [R1+0xd8] ;  /* 0x0000d80001de7983 */ /* 0x000ea80000100800 */
[----:B------:R-:W2:Y:S04]  /*3530*/  LDL.LU R223, [R1+0x3c] ;  /* 0x00003c0001df7983 */ /* 0x000ea80000300800 */
[----:B------:R-:W2:Y:S04]  /*3540*/  LDL R228, [R1+0xe0] ;  /* 0x0000e00001e47983 */ /* 0x000ea80000100800 */
[----:B------:R-:W2:Y:S04]  /*3550*/  LDL.LU R226, [R1+0x50] ;  /* 0x0000500001e27983 */ /* 0x000ea80000300800 */
[----:B------:R-:W2:Y:S01]  /*3560*/  LDL R227, [R1+0xf4] ;  /* 0x0000f40001e37983 */ /* 0x000ea20000100800 */
[----:B-1----:R-:W-:-:S05]  /*3570*/  @P6 IMAD.WIDE.U32 R172, R205, 0x10, R172 ;  /* 0x00000010cdac6825 */ /* 0x002fca00078e00ac */
[----:B------:R1:W5:Y:S02]  /*3580*/  @P6 LDG.E.128 R156, desc[UR6][R172.64] ;  /* 0x00000006ac9c6981 */ /* 0x000364000c1e1d00 */
[----:B-1----:R-:W1:Y:S02]  /*3590*/  LDC.64 R172, c[0x0][0x3a8] ;  /* 0x0000ea00ffac7b82 */ /* 0x002e640000000a00 */
[----:B-1----:R-:W-:-:S06]  /*35a0*/  IMAD.WIDE.U32 R172, R205, 0x10, R172 ;  /* 0x00000010cdac7825 */ /* 0x002fcc00078e00ac */
[----:B------:R-:W4:Y:S01]  /*35b0*/  LDG.E.128 R172, desc[UR6][R172.64] ;  /* 0x00000006acac7981 */ /* 0x000f22000c1e1d00 */
[C---:B---3--:R-:W-:Y:S02]  /*35c0*/  PRMT R216, R176.reuse, 0x7632, R216 ;  /* 0x00007632b0d87816 */ /* 0x048fe400000000d8 */
[----:B------:R-:W-:Y:S02]  /*35d0*/  SHF.L.U32 R218, R176, 0x10, RZ ;  /* 0x00000010b0da7819 */ /* 0x000fe400000006ff */
[C---:B------:R-:W-:Y:S02]  /*35e0*/  PRMT R176, R177.reuse, 0x7632, R176 ;  /* 0x00007632b1b07816 */ /* 0x040fe400000000b0 */
[----:B------:R-:W-:Y:S02]  /*35f0*/  SHF.L.U32 R219, R177, 0x10, RZ ;  /* 0x00000010b1db7819 */ /* 0x000fe400000006ff */
[----:B------:R-:W-:Y:S02]  /*3600*/  SHF.L.U32 R177, R216, 0x10, RZ ;  /* 0x00000010d8b17819 */ /* 0x000fe400000006ff */
[----:B------:R-:W3:Y:S01]  /*3610*/  LDL.LU R216, [R1+0x44] ;  /* 0x0000440001d87983 */ /* 0x000ee20000300800 */
[----:B------:R-:W-:-:S04]  /*3620*/  IMAD.WIDE.U32 R192, R3, 0x8, R192 ;  /* 0x0000000803c07825 */ /* 0x000fc800078e00c0 */
[----:B------:R-:W-:Y:S01]  /*3630*/  FADD.FTZ R78, R78, R219 ;  /* 0x000000db4e4e7221 */ /* 0x000fe20000010000 */
[----:B------:R-:W-:Y:S01]  /*3640*/  FADD.FTZ R76, R76, R218 ;  /* 0x000000da4c4c7221 */ /* 0x000fe20000010000 */
[----:B------:R-:W5:Y:S01]  /*3650*/  LDG.E.64 R192, desc[UR6][R192.64] ;  /* 0x00000006c0c07981 */ /* 0x000f62000c1e1b00 */
[----:B----4-:R-:W-:Y:S02]  /*3660*/  SHF.L.U32 R182, R172, 0x10, RZ ;  /* 0x00000010acb67819 */ /* 0x010fe400000006ff */
[----:B------:R-:W-:-:S03]  /*3670*/  SHF.L.U32 R217, R173, 0x10, RZ ;  /* 0x00000010add97819 */ /* 0x000fc600000006ff */
[----:B------:R-:W-:Y:S01]  /*3680*/  FADD.FTZ R182, -R2, R182 ;  /* 0x000000b602b67221 */ /* 0x000fe20000010100 */
[----:B------:R-:W-:Y:S01]  /*3690*/  PRMT R181, R172, 0x7632, R181 ;  /* 0x00007632acb57816 */ /* 0x000fe200000000b5 */
[----:B------:R-:W-:Y:S01]  /*36a0*/  FADD.FTZ R217, -R2, R217 ;  /* 0x000000d902d97221 */ /* 0x000fe20000010100 */
[----:B------:R-:W-:Y:S01]  /*36b0*/  PRMT R172, R173, 0x7632, R172 ;  /* 0x00007632adac7816 */ /* 0x000fe200000000ac */
[----:B-----5:R-:W-:Y:S01]  /*36c0*/  FMUL.FTZ R182, R4, R182 ;  /* 0x000000b604b67220 */ /* 0x020fe20000410000 */
[C---:B------:R-:W-:Y:S02]  /*36d0*/  PRMT R3, R174.reuse, 0x7632, R3 ;  /* 0x00007632ae037816 */ /* 0x040fe40000000003 */
[----:B------:R-:W-:Y:S02]  /*36e0*/  SHF.L.U32 R174, R174, 0x10, RZ ;  /* 0x00000010aeae7819 */ /* 0x000fe400000006ff */
[C---:B------:R-:W-:Y:S01]  /*36f0*/  PRMT R173, R175.reuse, 0x7632, R173 ;  /* 0x00007632afad7816 */ /* 0x040fe200000000ad */
[----:B------:R-:W-:Y:S01]  /*3700*/  FMUL.FTZ R217, R4, R217 ;  /* 0x000000d904d97220 */ /* 0x000fe20000410000 */
[----:B------:R-:W-:-:S02]  /*3710*/  SHF.L.U32 R205, R175, 0x10, RZ ;  /* 0x00000010afcd7819 */ /* 0x000fc400000006ff */
[----:B------:R-:W-:Y:S02]  /*3720*/  SHF.L.U32 R175, R181, 0x10, RZ ;  /* 0x00000010b5af7819 */ /* 0x000fe400000006ff */
[----:B------:R-:W-:Y:S02]  /*3730*/  SHF.L.U32 R172, R172, 0x10, RZ ;  /* 0x00000010acac7819 */ /* 0x000fe400000006ff */
[----:B------:R-:W-:Y:S01]  /*3740*/  SHF.L.U32 R3, R3, 0x10, RZ ;  /* 0x0000001003037819 */ /* 0x000fe200000006ff */
[C---:B------:R-:W-:Y:S01]  /*3750*/  FADD.FTZ R174, -R2.reuse, R174 ;  /* 0x000000ae02ae7221 */ /* 0x040fe20000010100 */
[----:B------:R-:W-:Y:S01]  /*3760*/  SHF.L.U32 R181, R173, 0x10, RZ ;  /* 0x00000010adb57819 */ /* 0x000fe200000006ff */
[C---:B------:R-:W-:Y:S01]  /*3770*/  FADD.FTZ R173, -R2.reuse, R205 ;  /* 0x000000cd02ad7221 */ /* 0x040fe20000010100 */
[-C--:B------:R-:W-:Y:S01]  /*3780*/  FFMA.FTZ R224, R217, R219.reuse, R224 ;  /* 0x000000dbd9e07223 */ /* 0x080fe200000100e0 */
[C---:B------:R-:W-:Y:S01]  /*3790*/  FADD.FTZ R175, -R2.reuse, R175 ;  /* 0x000000af02af7221 */ /* 0x040fe20000010100 */
[C---:B------:R-:W-:Y:S01]  /*37a0*/  FADD.FTZ R172, -R2.reuse, R172 ;  /* 0x000000ac02ac7221 */ /* 0x040fe20000010100 */
[----:B------:R-:W-:Y:S01]  /*37b0*/  FADD.FTZ R3, -R2, R3 ;  /* 0x0000000302037221 */ /* 0x000fe20000010100 */
[----:B------:R-:W-:Y:S01]  /*37c0*/  SHF.L.U32 R205, R178, 0x10, RZ ;  /* 0x00000010b2cd7819 */ /* 0x000fe200000006ff */
[----:B--2---:R-:W-:Y:S01]  /*37d0*/  FMUL.FTZ R219, R225, R219 ;  /* 0x000000dbe1db7220 */ /* 0x004fe20000410000 */
[--C-:B------:R-:W-:Y:S01]  /*37e0*/  FADD.FTZ R2, -R2, R181.reuse ;  /* 0x000000b502027221 */ /* 0x100fe20000010100 */
[----:B------:R-:W-:-:S02]  /*37f0*/  PRMT R181, R178, 0x7632, R181 ;  /* 0x00007632b2b57816 */ /* 0x000fc400000000b5 */
[----:B------:R-:W-:Y:S01]  /*3800*/  FADD.FTZ R72, R72, R205 ;  /* 0x000000cd48487221 */ /* 0x000fe20000010000 */
[C---:B------:R-:W-:Y:S02]  /*3810*/  PRMT R178, R179.reuse, 0x7632, R178 ;  /* 0x00007632b3b27816 */ /* 0x040fe400000000b2 */
[----:B------:R-:W-:Y:S01]  /*3820*/  SHF.L.U32 R179, R179, 0x10, RZ ;  /* 0x00000010b3b37819 */ /* 0x000fe200000006ff */
[----:B---3--:R-:W-:-:S05]  /*3830*/  FFMA.FTZ R216, R182, R218, R216 ;  /* 0x000000dab6d87223 */ /* 0x008fca00000100d8 */
[----:B------:R1:W-:Y:S04]  /*3840*/  STL [R1+0x44], R216 ;  /* 0x000044d801007387 */ /* 0x0003e80000100800 */
[----:B------:R-:W2:Y:S01]  /*3850*/  LDL.LU R225, [R1+0x48] ;  /* 0x0000480001e17983 */ /* 0x000ea20000300800 */
[----:B-1----:R-:W-:Y:S01]  /*3860*/  FMUL.FTZ R216, R220, R218 ;  /* 0x000000dadcd87220 */ /* 0x002fe20000410000 */
[----:B------:R-:W-:Y:S02]  /*3870*/  FMUL.FTZ R218, R4, R174 ;  /* 0x000000ae04da7220 */ /* 0x000fe40000410000 */
[----:B------:R1:W-:Y:S01]  /*3880*/  STL [R1+0x4c], R224 ;  /* 0x00004ce001007387 */ /* 0x0003e20000100800 */
[----:B------:R-:W-:Y:S01]  /*3890*/  SHF.L.U32 R174, R181, 0x10, RZ ;  /* 0x00000010b5ae7819 */ /* 0x000fe200000006ff */
[----:B------:R-:W-:-:S02]  /*38a0*/  FFMA.FTZ R221, R218, R205, R221 ;  /* 0x000000cddadd7223 */ /* 0x000fc400000100dd */
[----:B------:R-:W3:Y:S01]  /*38b0*/  LDL R181, [R1+0xe4] ;  /* 0x0000e40001b57983 */ /* 0x000ee20000100800 */
[----:B------:R-:W-:-:S03]  /*38c0*/  FMUL.FTZ R220, R222, R205 ;  /* 0x000000cddedc7220 */ /* 0x000fc60000410000 */
[----:B-1----:R-:W4:Y:S04]  /*38d0*/  LDL R224, [R1+0xec] ;  /* 0x0000ec0001e07983 */ /* 0x002f280000100800 */
[----:B------:R-:W3:Y:S04]  /*38e0*/  LDL.LU R205, [R1+0x40] ;  /* 0x0000400001cd7983 */ /* 0x000ee80000300800 */
[----:B------:R1:W-:Y:S02]  /*38f0*/  STL [R1+0x34], R221 ;  /* 0x000034dd01007387 */ /* 0x0003e40000100800 */
[----:B-1----:R-:W-:-:S04]  /*3900*/  FMUL.FTZ R221, R4, R173 ;  /* 0x000000ad04dd7220 */ /* 0x002fc80000410000 */
[----:B------:R-:W-:-:S05]  /*3910*/  FFMA.FTZ R223, R221, R179, R223 ;  /* 0x000000b3dddf7223 */ /* 0x000fca00000100df */
[----:B------:R1:W-:Y:S01]  /*3920*/  STL [R1+0x3c], R223 ;  /* 0x00003cdf01007387 */ /* 0x0003e20000100800 */
[----:B------:R-:W-:Y:S01]  /*3930*/  SHF.L.U32 R173, R178, 0x10, RZ ;  /* 0x00000010b2ad7819 */ /* 0x000fe200000006ff */
[----:B-1----:R-:W-:Y:S02]  /*3940*/  FMUL.FTZ R223, R228, R179 ;  /* 0x000000b3e4df7220 */ /* 0x002fe40000410000 */
[----:B------:R-:W3:Y:S04]  /*3950*/  LDL.LU R228, [R1+0x38] ;  /* 0x0000380001e47983 */ /* 0x000ee80000300800 */
[----:B------:R-:W3:Y:S01]  /*3960*/  LDL R178, [R1+0xdc] ;  /* 0x0000dc0001b27983 */ /* 0x000ee20000100800 */
[----:B------:R-:W-:Y:S01]  /*3970*/  FMUL.FTZ R222, R4, R175 ;  /* 0x000000af04de7220 */ /* 0x000fe20000410000 */
[----:B------:R-:W-:Y:S01]  /*3980*/  SHF.L.U32 R176, R176, 0x10, RZ ;  /* 0x00000010b0b07819 */ /* 0x000fe200000006ff */
[----:B------:R-:W-:Y:S01]  /*3990*/  FADD.FTZ R77, R77, R177 ;  /* 0x000000b14d4d7221 */ /* 0x000fe20000010000 */
[----:B------:R-:W-:Y:S01]  /*39a0*/  FADD.FTZ R175, R207, R216 ;  /* 0x000000d8cfaf7221 */ /* 0x000fe20000010000 */
[----:B------:R-:W-:Y:S01]  /*39b0*/  FADD.FTZ R74, R74, R179 ;  /* 0x000000b34a4a7221 */ /* 0x000fe20000010000 */
[----:B------:R-:W-:Y:S01]  /*39c0*/  FADD.FTZ R73, R73, R174 ;  /* 0x000000ae49497221 */ /* 0x000fe20000010000 */
[----:B------:R-:W-:Y:S01]  /*39d0*/  FADD.FTZ R79, R79, R176 ;  /* 0x000000b04f4f7221 */ /* 0x000fe20000010000 */
[----:B------:R-:W-:Y:S01]  /*39e0*/  FADD.FTZ R75, R75, R173 ;  /* 0x000000ad4b4b7221 */ /* 0x000fe20000010000 */
[----:B--2---:R-:W-:-:S05]  /*39f0*/  FFMA.FTZ R225, R222, R177, R225 ;  /* 0x000000b1dee17223 */ /* 0x004fca00000100e1 */
[----:B------:R1:W-:Y:S02]  /*3a00*/  STL [R1+0x48], R225 ;  /* 0x000048e101007387 */ /* 0x0003e40000100800 */
[----:B-1----:R-:W-:Y:S01]  /*3a10*/  FMUL.FTZ R225, R4, R172 ;  /* 0x000000ac04e17220 */ /* 0x002fe20000410000 */
[----:B----4-:R-:W-:-:S03]  /*3a20*/  FMUL.FTZ R224, R224, R177 ;  /* 0x000000b1e0e07220 */ /* 0x010fc60000410000 */
[----:B------:R-:W-:Y:S01]  /*3a30*/  FFMA.FTZ R226, R225, R176, R226 ;  /* 0x000000b0e1e27223 */ /* 0x000fe200000100e2 */
[----:B------:R-:W-:-:S04]  /*3a40*/  FFMA.FTZ R177, R182, R216, R206 ;  /* 0x000000d8b6b17223 */ /* 0x000fc800000100ce */
[----:B------:R-:W-:Y:S01]  /*3a50*/  FFMA.FTZ R172, R222, R224, R177 ;  /* 0x000000e0deac7223 */ /* 0x000fe200000100b1 */
[----:B------:R1:W-:Y:S03]  /*3a60*/  STL [R1+0x50], R226 ;  /* 0x000050e201007387 */ /* 0x0003e60000100800 */
[----:B------:R-:W-:Y:S01]  /*3a70*/  FFMA.FTZ R172, R217, R219, R172 ;  /* 0x000000dbd9ac7223 */ /* 0x000fe200000100ac */
[----:B-1----:R-:W-:Y:S01]  /*3a80*/  FMUL.FTZ R226, R227, R176 ;  /* 0x000000b0e3e27220 */ /* 0x002fe20000410000 */
[----:B------:R-:W-:-:S03]  /*3a90*/  FMUL.FTZ R227, R4, R3 ;  /* 0x0000000304e37220 */ /* 0x000fc60000410000 */
[----:B------:R-:W-:Y:S01]  /*3aa0*/  FFMA.FTZ R172, R225, R226, R172 ;  /* 0x000000e2e1ac7223 */ /* 0x000fe200000100ac */
[----:B------:R-:W-:-:S03]  /*3ab0*/  FMUL.FTZ R177, R4, R2 ;  /* 0x0000000204b17220 */ /* 0x000fc60000410000 */
[----:B------:R-:W-:Y:S01]  /*3ac0*/  FFMA.FTZ R172, R218, R220, R172 ;  /* 0x000000dcdaac7223 */ /* 0x000fe200000100ac */
[----:B---3--:R-:W-:Y:S01]  /*3ad0*/  FFMA.FTZ R205, R177, R173, R205 ;  /* 0x000000adb1cd7223 */ /* 0x008fe200000100cd */
[----:B------:R-:W-:Y:S01]  /*3ae0*/  FADD.FTZ R175, R175, R224 ;  /* 0x000000e0afaf7221 */ /* 0x000fe20000010000 */
[----:B------:R-:W-:-:S05]  /*3af0*/  FFMA.FTZ R228, R227, R174, R228 ;  /* 0x000000aee3e47223 */ /* 0x000fca00000100e4 */
[----:B------:R1:W-:Y:S02]  /*3b00*/  STL [R1+0x38], R228 ;  /* 0x000038e401007387 */ /* 0x0003e40000100800 */
[----:B-1----:R-:W-:-:S04]  /*3b10*/  FMUL.FTZ R228, R178, R174 ;  /* 0x000000aeb2e47220 */ /* 0x002fc80000410000 */
[----:B------:R-:W-:Y:S01]  /*3b20*/  FFMA.FTZ R2, R227, R228, R172 ;  /* 0x000000e4e3027223 */ /* 0x000fe200000100ac */
[----:B------:R-:W-:Y:S01]  /*3b30*/  FMUL.FTZ R172, R181, R173 ;  /* 0x000000adb5ac7220 */ /* 0x000fe20000410000 */
[----:B------:R1:W-:Y:S01]  /*3b40*/  STL [R1+0x14], R177 ;  /* 0x000014b101007387 */ /* 0x0003e20000100800 */
[----:B------:R-:W-:-:S03]  /*3b50*/  FADD.FTZ R175, R175, R219 ;  /* 0x000000dbafaf7221 */ /* 0x000fc60000010000 */
[----:B------:R1:W-:Y:S04]  /*3b60*/  STL [R1+0x40], R205 ;  /* 0x000040cd01007387 */ /* 0x0003e80000100800 */
[----:B------:R1:W-:Y:S01]  /*3b70*/  STL [R1+0x10], R172 ;  /* 0x000010ac01007387 */ /* 0x0003e20000100800 */
[----:B------:R-:W-:-:S04]  /*3b80*/  FADD.FTZ R3, R175, R226 ;  /* 0x000000e2af037221 */ /* 0x000fc80000010000 */
[----:B------:R-:W-:-:S04]  /*3b90*/  FADD.FTZ R3, R3, R220 ;  /* 0x000000dc03037221 */ /* 0x000fc80000010000 */
[----:B------:R-:W-:Y:S01]  /*3ba0*/  FADD.FTZ R3, R3, R228 ;  /* 0x000000e403037221 */ /* 0x000fe20000010000 */
[----:B------:R-:W-:-:S03]  /*3bb0*/  FFMA.FTZ R2, R221, R223, R2 ;  /* 0x000000dfdd027223 */ /* 0x000fc60000010002 */
[----:B------:R-:W-:Y:S01]  /*3bc0*/  FADD.FTZ R3, R3, R223 ;  /* 0x000000df03037221 */ /* 0x000fe20000010000 */
[----:B------:R-:W-:-:S03]  /*3bd0*/  FFMA.FTZ R206, R177, R172, R2 ;  /* 0x000000acb1ce7223 */ /* 0x000fc60000010002 */
[----:B------:R-:W-:Y:S01]  /*3be0*/  FADD.FTZ R207, R3, R172 ;  /* 0x000000ac03cf7221 */ /* 0x000fe20000010000 */
[----:B-1----:R-:W-:Y:S06]  /*3bf0*/  BRA `(.L_x_5875) ;  /* 0x00000004006c7947 */ /* 0x002fec0003800000 */
.L_x_5866:
[----:B------:R-:W3:Y:S01]  /*3c00*/  LDL R2, [R1+0x18] ;  /* 0x0000180001027983 */ /* 0x000ee20000100800 */
[----:B------:R-:W-:Y:S01]  /*3c10*/  MOV R9, UR15 ;  /* 0x0000000f00097c02 */ /* 0x000fe20008000f00 */
[----:B------:R-:W-:Y:S01]  /*3c20*/  UISETP.NE.U32.AND UP0, UPT, UR10, URZ, UPT ;  /* 0x000000ff0a00728c */ /* 0x000fe2000bf05070 */
[----:B--2---:R-:W1:Y:S03]  /*3c30*/  S2R R172, SR_TID.X ;  /* 0x0000000000ac7919 */ /* 0x004e660000002100 */
[----:B------:R-:W-:Y:S01]  /*3c40*/  IMAD R3, R6, R9, RZ ;  /* 0x0000000906037224 */ /* 0x000fe200078e02ff */
[----:B------:R-:W-:-:S04]  /*3c50*/  UISETP.NE.AND.EX UP0, UPT, UR11, URZ, UPT, UP0 ;  /* 0x000000ff0b00728c */ /* 0x000fc8000bf05300 */
[----:B------:R-:W-:-:S04]  /*3c60*/  SHF.R.S32.HI R8, RZ, 0x1f, R3 ;  /* 0x0000001fff087819 */ /* 0x000fc80000011403 */
[----:B------:R-:W-:Y:S02]  /*3c70*/  LEA.HI R3, R8, R3, RZ, 0x3 ;  /* 0x0000000308037211 */ /* 0x000fe400078f18ff */
[----:B---3--:R-:W-:-:S13]  /*3c80*/  ISETP.GE.AND P0, PT, R2, 0x1, PT ;  /* 0x000000010200780c */ /* 0x008fda0003f06270 */
[----:B------:R-:W-:-:S05]  /*3c90*/  @P0 IADD3 R2, PT, PT, R2, -0x1, RZ ;  /* 0xffffffff02020810 */ /* 0x000fca0007ffe0ff */
        /* <DEDUP_REMOVED lines=30> */
[----:B------:R-:W-:Y:S02]  /*3e80*/  CS2R R206, SRZ ;  /* 0x0000000000ce7805 */ /* 0x000fe4000001ff00 */
[----:B------:R-:W-:-:S09]  /*3e90*/  @P4 IADD3 R172, PT, PT, R172, 0x20, RZ ;  /* 0x00000020acac4810 */ /* 0x000fd20007ffe0ff */
[----:B-1----:R-:W-:Y:S05]  /*3ea0*/  @!P5 BRA `(.L_x_5875) ;  /* 0x0000000000c0d947 */ /* 0x002fea0003800000 */
[----:B------:R-:W1:Y:S02]  /*3eb0*/  LDC.64 R2, c[0x0][0x3b0] ;  /* 0x0000ec00ff027b82 */ /* 0x000e640000000a00 */
[----:B-1----:R-:W-:-:S05]  /*3ec0*/  IMAD.WIDE.U32 R2, R172, 0x8, R2 ;  /* 0x00000008ac027825 */ /* 0x002fca00078e0002 */
[----:B------:R1:W5:Y:S01]  /*3ed0*/  LDG.E.64 R192, desc[UR6][R2.64] ;  /* 0x0000000602c07981 */ /* 0x000362000c1e1b00 */
[----:B------:R-:W-:Y:S05]  /*3ee0*/  BRA `(.L_x_5875) ;  /* 0x0000000000b07947 */ /* 0x000fea0003800000 */
.L_x_5876:
        /* <DEDUP_REMOVED lines=43> */
[----:B------:R-:W-:-:S07]  /*41a0*/  CS2R R206, SRZ ;  /* 0x0000000000ce7805 */ /* 0x000fce000001ff00 */
.L_x_5875:
[----:B------:R-:W-:Y:S05]  /*41b0*/  BSYNC.RECONVERGENT B1 ;  /* 0x0000000000017941 */ /* 0x000fea0003800200 */
.L_x_5865:
[----:B------:R-:W-:-:S03]  /*41c0*/  UMOV UR4, 0xffffffff ;  /* 0xffffffff00047882 */ /* 0x000fc60000000000 */
[----:B------:R-:W-:Y:S05]  /*41d0*/  BRA.DIV UR4, `(.L_x_5877) ;  /* 0x0000010a04007947 */ /* 0x000fea000b800000 */
        /* <DEDUP_REMOVED lines=18> */
.L_x_6311:
[----:B------:R-:W3:Y:S04]  /*4300*/  LDL.LU R172, [R1+0x18] ;  /* 0x0000180001ac7983 */ /* 0x000ee80000300800 */
[----:B------:R-:W4:Y:S01]  /*4310*/  LDL.LU R176, [R1+0x1c] ;  /* 0x00001c0001b07983 */ /* 0x000f220000300800 */
[----:B------:R-:W-:Y:S01]  /*4320*/  FADD.FTZ R3, R174, R177 ;  /* 0x000000b1ae037221 */ /* 0x000fe20000010000 */
[----:B--2---:R-:W-:Y:S02]  /*4330*/  HFMA2 R174, -RZ, RZ, 0, 0 ;  /* 0x00000000ffae7431 */ /* 0x004fe400000001ff */
[----:B-1----:R-:W-:Y:S01]  /*4340*/  FADD.FTZ R2, R175, R2 ;  /* 0x00000002af027221 */ /* 0x002fe20000010000 */
[----:B------:R-:W-:Y:S01]  /*4350*/  ISETP.NE.AND P6, PT, RZ, UR8, PT ;  /* 0x00000008ff007c0c */ /* 0x000fe2000bfc5270 */
[----:B------:R-:W-:Y:S01]  /*4360*/  FMUL.FTZ R3, R3, UR9 ;  /* 0x0000000903037c20 */ /* 0x000fe20008410000 */
[----:B------:R-:W-:Y:S04]  /*4370*/  BSSY.RECONVERGENT B1, `(.L_x_5878) ;  /* 0x00002f5000017945 */ /* 0x000fe80003800200 */
[----:B------:R-:W-:-:S02]  /*4380*/  FSEL R3, R3, RZ, !P6 ;  /* 0x000000ff03037208 */ /* 0x000fc40007000000 */
[----:B---3--:R-:W-:-:S05]  /*4390*/  @P0 IADD3 R172, PT, PT, R172, -0x1, RZ ;  /* 0xffffffffacac0810 */ /* 0x008fca0007ffe0ff */
[----:B------:R-:W-:-:S05]  /*43a0*/  @P0 IMAD R172, R172, R9, RZ ;  /* 0x00000009acac0224 */ /* 0x000fca00078e02ff */
[----:B------:R-:W-:-:S04]  /*43b0*/  @P0 SHF.R.S32.HI R173, RZ, 0x1f, R172 ;  /* 0x0000001fffad0819 */ /* 0x000fc800000114ac */
[----:B------:R-:W-:Y:S01]  /*43c0*/  @P0 LEA.HI R173, R173, R172, RZ, 0x3 ;  /* 0x000000acadad0211 */ /* 0x000fe200078f18ff */
[----:B------:R-:W-:-:S03]  /*43d0*/  FMUL.FTZ R172, R2, UR9 ;  /* 0x0000000902ac7c20 */ /* 0x000fc60008410000 */
[----:B------:R-:W-:Y:S02]  /*43e0*/  @P0 LEA.HI.SX32 R174, R173, R8, 0x1d ;  /* 0x00000008adae0211 */ /* 0x000fe400078feaff */
[----:B----4-:R-:W-:Y:S01]  /*43f0*/  MOV R173, R176 ;  /* 0x000000b000ad7202 */ /* 0x010fe20000000f00 */
[----:B------:R-:W-:Y:S06]  /*4400*/  @!P1 BRA `(.L_x_5879) ;  /* 0x0000002c00ac9947 */ /* 0x000fec0003800000 */
[----:B------:R-:W-:Y:S04]  /*4410*/  BSSY.RECONVERGENT B2, `(.L_x_5880) ;  /* 0x0000005000027945 */ /* 0x000fe80003800200 */
[----:B------:R-:W-:Y:S05]  /*4420*/  @!P0 BRA `(.L_x_5881) ;  /* 0x00000000000c8947 */ /* 0x000fea0003800000 */
[----:B------:R-:W1:Y:S02]  /*4430*/  LDC.64 R160, c[0x0][0x390] ;  /* 0x0000e400ffa07b82 */ /* 0x000e640000000a00 */
[----:B-1----:R-:W-:-:S06]  /*4440*/  IMAD.WIDE.U32 R160, R174, 0x10, R160 ;  /* 0x00000010aea07825 */ /* 0x002fcc00078e00a0 */
[----:B------:R-:W5:Y:S02]  /*4450*/  LDG.E.128 R160, desc[UR6][R160.64] ;  /* 0x00000006a0a07981 */ /* 0x000f64000c1e1d00 */
.L_x_5881:
[----:B------:R-:W-:Y:S05]  /*4460*/  BSYNC.RECONVERGENT B2 ;  /* 0x0000000000027941 */ /* 0x000fea0003800200 */
.L_x_5880:
        /* <DEDUP_REMOVED lines=24> */
.L_x_5888:
[----:B------:R-:W-:Y:S05]  /*45f0*/  BSYNC.RECONVERGENT B4 ;  /* 0x0000000000047941 */ /* 0x000fea0003800200 */
.L_x_5887:
[----:B------:R-:W-:Y:S01]  /*4600*/  FADD.FTZ R68, R68, R175 ;  /* 0x000000af44447221 */ /* 0x000fe20000010000 */
[----:B------:R-:W-:Y:S01]  /*4610*/  FFMA.FTZ R175, R0, R172, R3 ;  /* 0x000000ac00af7223 */ /* 0x000fe20000010003 */
[----:B------:R-:W-:-:S03]  /*4620*/  ISETP.GT.AND P6, PT, R5, RZ, PT ;  /* 0x000000ff0500720c */ /* 0x000fc60003fc4270 */
[----:B------:R-:W-:-:S04]  /*4630*/  FADD.FTZ R175, R204, -R175 ;  /* 0x800000afccaf7221 */ /* 0x000fc80000010000 */
[----:B------:R-:W-:-:S05]  /*4640*/  FMUL.FTZ R175, R4, R175 ;  /* 0x000000af04af7220 */ /* 0x000fca0000410000 */
[----:B------:R-:W-:-:S05]  /*4650*/  FSEL R175, R175, RZ, P6 ;  /* 0x000000ffafaf7208 */ /* 0x000fca0003000000 */
[----:B------:R-:W-:-:S04]  /*4660*/  FMUL.FTZ R175, R175, UR13 ;  /* 0x0000000dafaf7c20 */ /* 0x000fc80008410000 */
[----:B------:R-:W-:-:S04]  /*4670*/  FMUL.FTZ R175, R175, UR12 ;  /* 0x0000000cafaf7c20 */ /* 0x000fc80008410000 */
[----:B------:R-:W-:-:S05]  /*4680*/  FMUL.FTZ R175, R144, R175 ;  /* 0x000000af90af7220 */ /* 0x000fca0000410000 */
[----:B------:R-:W-:-:S04]  /*4690*/  FSEL R175, R175, RZ, P1 ;  /* 0x000000ffafaf7208 */ /* 0x000fc80000800000 */
[----:B------:R-:W-:-:S04]  /*46a0*/  F2FP.BF16.F32.PACK_AB R175, RZ, R175 ;  /* 0x000000afffaf723e */ /* 0x000fc800000010ff */
[----:B------:R-:W-:-:S07]  /*46b0*/  PRMT R164, R175, 0x7610, R164 ;  /* 0x00007610afa47816 */ /* 0x000fce00000000a4 */
.L_x_5886:
[----:B------:R-:W-:Y:S05]  /*46c0*/  BSYNC.RECONVERGENT B3 ;  /* 0x0000000000037941 */ /* 0x000fea0003800200 */
.L_x_5885:
[----:B------:R-:W-:Y:S04]  /*46d0*/  BSSY.RECONVERGENT B3, `(.L_x_5889) ;  /* 0x000001e000037945 */ /* 0x000fe80003800200 */
[----:B------:R-:W-:Y:S05]  /*46e0*/  @!P0 BRA `(.L_x_5890) ;  /* 0x0000000000708947 */ /* 0x000fea0003800000 */
[----:B------:R1:W5:Y:S02]  /*46f0*/  LDL R177, [R1+0xc] ;  /* 0x00000c0001b17983 */ /* 0x0003640000100800 */
[----:B-----5:R-:W-:Y:S01]  /*4700*/  LOP3.LUT P1, RZ, R186, 0xff00, RZ, 0xc0, !PT ;  /* 0x0000ff00baff7812 */ /* 0x020fe2000782c0ff */
[----:B------:R-:W-:Y:S01]  /*4710*/  BSSY.RECONVERGENT B4, `(.L_x_5891) ;  /* 0x000000d000047945 */ /* 0x000fe20003800200 */
[----:B------:R-:W-:-:S11]  /*4720*/  MOV R175, RZ ;  /* 0x000000ff00af7202 */ /* 0x000fd60000000f00 */
        /* <DEDUP_REMOVED lines=11> */
.L_x_5892:
[----:B------:R-:W-:Y:S05]  /*47e0*/  BSYNC.RECONVERGENT B4 ;  /* 0x0000000000047941 */ /* 0x000fea0003800200 */
.L_x_5891:
        /* <DEDUP_REMOVED lines=12> */
.L_x_5890:
[----:B------:R-:W-:Y:S05]  /*48b0*/  BSYNC.RECONVERGENT B3 ;  /* 0x0000000000037941 */ /* 0x000fea0003800200 */
.L_x_5889:
[----:B------:R-:W-:Y:S04]  /*48c0*/  BSSY.RECONVERGENT B3, `(.L_x_5893) ;  /* 0x000001d000037945 */ /* 0x000fe80003800200 */
[----:B------:R-:W-:Y:S05]  /*48d0*/  @!P0 BRA `(.L_x_5894) ;  /* 0x00000000006c8947 */ /* 0x000fea0003800000 */
[----:B------:R1:W5:Y:S02]  /*48e0*/  LDL R177, [R1+0x8] ;  /* 0x0000080001b17983 */ /* 0x0003640000100800 */
[----:B-----5:R-:W-:Y:S01]  /*48f0*/  LOP3.LUT P1, RZ, R186, 0xff0000, RZ, 0xc0, !PT ;  /* 0x00ff0000baff7812 */ /* 0x020fe2000782c0ff */
[----:B------:R-:W-:Y:S01]  /*4900*/  BSSY.RECONVERGENT B4, `(.L_x_5895) ;  /* 0x000000c000047945 */ /* 0x000fe20003800200 */
[----:B------:R-:W-:-:S11]  /*4910*/  HFMA2 R175, -RZ, RZ, 0, 0 ;  /* 0x00000000ffaf7431 */ /* 0x000fd600000001ff */
[----:B-1----:R-:W-:Y:S05]  /*4920*/  @!P1 BRA `(.L_x_5896) ;  /* 0x0000000000249947 */ /* 0x002fea0003800000 */
        /* <DEDUP_REMOVED lines=9> */
.L_x_5896:
[----:B------:R-:W-:Y:S05]  /*49c0*/  BSYNC.RECONVERGENT B4 ;  /* 0x0000000000047941 */ /* 0x000fea0003800200 */
.L_x_5895:
        /* <DEDUP_REMOVED lines=12> */
.L_x_5894:
[----:B------:R-:W-:Y:S05]  /*4a90*/  BSYNC.RECONVERGENT B3 ;  /* 0x0000000000037941 */ /* 0x000fea0003800200 */
.L_x_5893:
        /* <DEDUP_REMOVED lines=17> */
.L_x_5900:
[----:B------:R-:W-:Y:S05]  /*4bb0*/  BSYNC.RECONVERGENT B4 ;  /* 0x0000000000047941 */ /* 0x000fea0003800200 */
.L_x_5899:
        /* <DEDUP_REMOVED lines=12> */
.L_x_5898:
[----:B------:R-:W-:Y:S05]  /*4c80*/  BSYNC.RECONVERGENT B3 ;  /* 0x0000000000037941 */ /* 0x000fea0003800200 */
.L_x_5897:
[----:B------:R-:W-:Y:S04]  /*4c90*/  BSSY.RECONVERGENT B3, `(.L_x_5901) ;  /* 0x000001d000037945 */ /* 0x000fe80003800200 */
[----:B------:R-:W-:Y:S05]  /*4ca0*/  @!P0 BRA `(.L_x_5902) ;  /* 0x00000000006c8947 */ /* 0x000fea0003800000 */
[----:B------:R1:W5:Y:S02]  /*4cb0*/  LDL R177, [R1] ;  /* 0x0000000001b17983 */ /* 0x0003640000100800 */
        /* <DEDUP_REMOVED lines=13> */
.L_x_5904:
[----:B------:R-:W-:Y:S05]  /*4d90*/  BSYNC.RECONVERGENT B4 ;  /* 0x0000000000047941 */ /* 0x000fea0003800200 */
.L_x_5903:
        /* <DEDUP_REMOVED lines=12> */
.L_x_5902:
[----:B------:R-:W-:Y:S05]  /*4e60*/  BSYNC.RECONVERGENT B3 ;  /* 0x0000000000037941 */ /* 0x000fea0003800200 */
.L_x_5901:
        /* <DEDUP_REMOVED lines=16> */
.L_x_5908:
[----:B------:R-:W-:Y:S05]  /*4f70*/  BSYNC.RECONVERGENT B4 ;  /* 0x0000000000047941 */ /* 0x000fea0003800200 */
.L_x_5907:
        /* <DEDUP_REMOVED lines=12> */
.L_x_5906:
[----:B------:R-:W-:Y:S05]  /*5040*/  BSYNC.RECONVERGENT B3 ;  /* 0x0000000000037941 */ /* 0x000fea0003800200 */
.L_x_5905:
        /* <DEDUP_REMOVED lines=15> */
.L_x_5912:
[----:B------:R-:W-:Y:S05]  /*5140*/  BSYNC.RECONVERGENT B4 ;  /* 0x0000000000047941 */ /* 0x000fea0003800200 */
.L_x_5911:
        /* <DEDUP_REMOVED lines=12> */
.L_x_5910:
[----:B------:R-:W-:Y:S05]  /*5210*/  BSYNC.RECONVERGENT B3 ;  /* 0x0000000000037941 */ /* 0x000fea0003800200 */
.L_x_5909:
        /* <DEDUP_REMOVED lines=16> */
.L_x_5915:
[----:B------:R-:W-:Y:S05]  /*5320*/  BSYNC.RECONVERGENT B3 ;  /* 0x0000000000037941 */ /* 0x000fea0003800200 */
.L_x_5914:
        /* <DEDUP_REMOVED lines=11> */
[----:B------:R-:W-:Y:S01]  /*53e0*/  PRMT R167, R167, 0x5410, R175 ;  /* 0x00005410a7a77816 */ /* 0x000fe200000000af */
[----:B------:R-:W-:Y:S06]  /*53f0*/  BRA `(.L_x_5913) ;  /* 0x0000001c00847947 */ /* 0x000fec0003800000 */
.L_x_5884:
[----:B------:R-:W2:Y:S01]  /*5400*/  LDL R175, [R1+0xc] ;  /* 0x00000c0001af7983 */ /* 0x000ea20000100800 */
[-CC-:B------:R-:W-:Y:S01]  /*5410*/  FFMA.FTZ R171, R200, R172.reuse, R3.reuse ;  /* 0x000000acc8ab7223 */ /* 0x180fe20000010003 */
[----:B------:R-:W-:Y:S01]  /*5420*/  FFMA.FTZ R168, R0, R172, R3 ;  /* 0x000000ac00a87223 */ /* 0x000fe20000010003 */
[----:B-----5:R-:W-:Y:S01]  /*5430*/  ISETP.GT.AND P1, PT, R5, RZ, PT ;  /* 0x000000ff0500720c */ /* 0x020fe20003f24270 */
[----:B------:R-:W-:Y:S02]  /*5440*/  BSSY.RECONVERGENT B3, `(.L_x_5916) ;  /* 0x0000013000037945 */ /* 0x000fe40003800200 */
[----:B------:R-:W-:-:S04]  /*5450*/  FADD.FTZ R168, R204, -R168 ;  /* 0x800000a8cca87221 */ /* 0x000fc80000010000 */
[----:B------:R-:W-:-:S05]  /*5460*/  FMUL.FTZ R168, R4, R168 ;  /* 0x000000a804a87220 */ /* 0x000fca0000410000 */
[----:B------:R-:W-:Y:S01]  /*5470*/  FSEL R168, R168, RZ, P1 ;  /* 0x000000ffa8a87208 */ /* 0x000fe20000800000 */
[----:B--2---:R-:W-:-:S04]  /*5480*/  FADD.FTZ R171, R175, -R171 ;  /* 0x800000abafab7221 */ /* 0x004fc80000010000 */
[----:B------:R-:W-:-:S05]  /*5490*/  FMUL.FTZ R171, R4, R171 ;  /* 0x000000ab04ab7220 */ /* 0x000fca0000410000 */
[----:B------:R-:W-:Y:S01]  /*54a0*/  FSEL R171, R171, RZ, P1 ;  /* 0x000000ffabab7208 */ /* 0x000fe20000800000 */
[----:B------:R-:W-:Y:S06]  /*54b0*/  @!P0 BRA `(.L_x_5917) ;  /* 0x00000000002c8947 */ /* 0x000fec0003800000 */
[----:B------:R-:W-:Y:S01]  /*54c0*/  LOP3.LUT P6, RZ, R186, 0xff, RZ, 0xc0, !PT ;  /* 0x000000ffbaff7812 */ /* 0x000fe200078cc0ff */
[----:B------:R-:W-:Y:S01]  /*54d0*/  FMUL.FTZ R169, R168, UR13 ;  /* 0x0000000da8a97c20 */ /* 0x000fe20008410000 */
[----:B------:R-:W-:-:S03]  /*54e0*/  HFMA2 R170, -RZ, RZ, 0, 0 ;  /* 0x00000000ffaa7431 */ /* 0x000fc600000001ff */
[----:B------:R-:W-:-:S08]  /*54f0*/  FMUL.FTZ R169, R169, UR12 ;  /* 0x0000000ca9a97c20 */ /* 0x000fd00008410000 */
[----:B------:R-:W-:-:S05]  /*5500*/  @P6 SHF.L.U32 R175, R160, 0x10, RZ ;  /* 0x00000010a0af6819 */ /* 0x000fca00000006ff */
[-C--:B------:R-:W-:Y:S01]  /*5510*/  @P6 FMUL.FTZ R170, R175, R169.reuse ;  /* 0x000000a9afaa6220 */ /* 0x080fe20000410000 */
[----:B------:R-:W-:-:S03]  /*5520*/  FMUL.FTZ R169, R144, R169 ;  /* 0x000000a990a97220 */ /* 0x000fc60000410000 */
[----:B------:R-:W-:Y:S02]  /*5530*/  FADD.FTZ R68, R68, R170 ;  /* 0x000000aa44447221 */ /* 0x000fe40000010000 */
[----:B------:R-:W-:-:S04]  /*5540*/  FSEL R169, R169, RZ, P6 ;  /* 0x000000ffa9a97208 */ /* 0x000fc80003000000 */
[----:B------:R-:W-:-:S04]  /*5550*/  F2FP.BF16.F32.PACK_AB R169, RZ, R169 ;  /* 0x000000a9ffa9723e */ /* 0x000fc800000010ff */
[----:B------:R-:W-:-:S07]  /*5560*/  PRMT R164, R169, 0x7610, R164 ;  /* 0x00007610a9a47816 */ /* 0x000fce00000000a4 */
.L_x_5917:
[----:B------:R-:W-:Y:S05]  /*5570*/  BSYNC.RECONVERGENT B3 ;  /* 0x0000000000037941 */ /* 0x000fea0003800200 */
.L_x_5916:
[----:B------:R-:W-:Y:S04]  /*5580*/  BSSY.RECONVERGENT B3, `(.L_x_5918) ;  /* 0x000000e000037945 */ /* 0x000fe80003800200 */
[----:B------:R-:W-:Y:S05]  /*5590*/  @!P0 BRA `(.L_x_5919) ;  /* 0x0000000000308947 */ /* 0x000fea0003800000 */
[----:B------:R-:W-:Y:S01]  /*55a0*/  LOP3.LUT P6, RZ, R186, 0xff00, RZ, 0xc0, !PT ;  /* 0x0000ff00baff7812 */ /* 0x000fe200078cc0ff */
[----:B------:R-:W-:Y:S01]  /*55b0*/  FMUL.FTZ R169, R171, UR13 ;  /* 0x0000000daba97c20 */ /* 0x000fe20008410000 */
[----:B------:R-:W-:-:S03]  /*55c0*/  MOV R175, RZ ;  /* 0x000000ff00af7202 */ /* 0x000fc60000000f00 */
[----:B------:R-:W-:-:S08]  /*55d0*/  FMUL.FTZ R169, R169, UR12 ;  /* 0x0000000ca9a97c20 */ /* 0x000fd00008410000 */
[----:B------:R-:W-:-:S04]  /*55e0*/  @P6 PRMT R170, R160, 0x7632, R170 ;  /* 0x00007632a0aa6816 */ /* 0x000fc800000000aa */
[----:B------:R-:W-:-:S05]  /*55f0*/  @P6 SHF.L.U32 R170, R170, 0x10, RZ ;  /* 0x00000010aaaa6819 */ /* 0x000fca00000006ff */
[-C--:B------:R-:W-:Y:S01]  /*5600*/  @P6 FMUL.FTZ R175, R170, R169.reuse ;  /* 0x000000a9aaaf6220 */ /* 0x080fe20000410000 */
[----:B------:R-:W-:-:S03]  /*5610*/  FMUL.FTZ R169, R145, R169 ;  /* 0x000000a991a97220 */ /* 0x000fc60000410000 */
[----:B------:R-:W-:Y:S02]  /*5620*/  FADD.FTZ R69, R69, R175 ;  /* 0x000000af45457221 */ /* 0x000fe40000010000 */
[----:B------:R-:W-:-:S04]  /*5630*/  FSEL R169, R169, RZ, P6 ;  /* 0x000000ffa9a97208 */ /* 0x000fc80003000000 */
[----:B------:R-:W-:-:S04]  /*5640*/  F2FP.BF16.F32.PACK_AB R169, RZ, R169 ;  /* 0x000000a9ffa9723e */ /* 0x000fc800000010ff */
[----:B------:R-:W-:-:S07]  /*5650*/  PRMT R164, R164, 0x5410, R169 ;  /* 0x00005410a4a47816 */ /* 0x000fce00000000a9 */
.L_x_5919:
[----:B------:R-:W-:Y:S05]  /*5660*/  BSYNC.RECONVERGENT B3 ;  /* 0x0000000000037941 */ /* 0x000fea0003800200 */
.L_x_5918:
[----:B------:R-:W2:Y:S01]  /*5670*/  LDL R170, [R1+0x8] ;  /* 0x0000080001aa7983 */ /* 0x000ea20000100800 */
[----:B------:R-:W-:Y:S01]  /*5680*/  FFMA.FTZ R169, R203, R172, R3 ;  /* 0x000000accba97223 */ /* 0x000fe20000010003 */
[----:B------:R-:W-:Y:S03]  /*5690*/  BSSY.RECONVERGENT B3, `(.L_x_5920) ;  /* 0x0000010000037945 */ /* 0x000fe60003800200 */
        /* <DEDUP_REMOVED lines=15> */
.L_x_5921:
[----:B------:R-:W-:Y:S05]  /*5790*/  BSYNC.RECONVERGENT B3 ;  /* 0x0000000000037941 */ /* 0x000fea0003800200 */
.L_x_5920:
        /* <DEDUP_REMOVED lines=19> */
.L_x_5923:
[----:B------:R-:W-:Y:S05]  /*58d0*/  BSYNC.RECONVERGENT B3 ;  /* 0x0000000000037941 */ /* 0x000fea0003800200 */
.L_x_5922:
[----:B------:R-:W2:Y:S01]  /*58e0*/  LDL R176, [R1] ;  /* 0x0000000001b07983 */ /* 0x000ea20000100800 */
        /* <DEDUP_REMOVED lines=17> */
.L_x_5925:
[----:B------:R-:W-:Y:S05]  /*5a00*/  BSYNC.RECONVERGENT B3 ;  /* 0x0000000000037941 */ /* 0x000fea0003800200 */
.L_x_5924:
[----:B------:R-:W-:Y:S01]  /*5a10*/  FFMA.FTZ R170, R198, R172, R3 ;  /* 0x000000acc6aa7223 */ /* 0x000fe20000010003 */
[----:B------:R-:W-:Y:S03]  /*5a20*/  BSSY.RECONVERGENT B3, `(.L_x_5926) ;  /* 0x0000011000037945 */ /* 0x000fe60003800200 */
[----:B------:R-:W-:-:S04]  /*5a30*/  FADD.FTZ R170, R252, -R170 ;  /* 0x800000aafcaa7221 */ /* 0x000fc80000010000 */
[----:B------:R-:W-:-:S05]  /*5a40*/  FMUL.FTZ R170, R4, R170 ;  /* 0x000000aa04aa7220 */ /* 0x000fca0000410000 */
[----:B------:R-:W-:Y:S01]  /*5a50*/  FSEL R170, R170, RZ, P1 ;  /* 0x000000ffaaaa7208 */ /* 0x000fe20000800000 */
[----:B------:R-:W-:Y:S06]  /*5a60*/  @!P0 BRA `(.L_x_5927) ;  /* 0x0000000000308947 */ /* 0x000fec0003800000 */
[----:B------:R-:W-:Y:S01]  /*5a70*/  LOP3.LUT P6, RZ, R187, 0xff00, RZ, 0xc0, !PT ;  /* 0x0000ff00bbff7812 */ /* 0x000fe200078cc0ff */
[----:B------:R-:W-:-:S04]  /*5a80*/  FMUL.FTZ R177, R170, UR13 ;  /* 0x0000000daab17c20 */ /* 0x000fc80008410000 */
[----:B------:R-:W-:-:S08]  /*5a90*/  FMUL.FTZ R177, R177, UR12 ;  /* 0x0000000cb1b17c20 */ /* 0x000fd00008410000 */
[----:B------:R-:W-:-:S04]  /*5aa0*/  @P6 PRMT R179, R162, 0x7632, R179 ;  /* 0x00007632a2b36816 */ /* 0x000fc800000000b3 */
[----:B------:R-:W-:Y:S02]  /*5ab0*/  @P6 SHF.L.U32 R181, R179, 0x10, RZ ;  /* 0x00000010b3b56819 */ /* 0x000fe400000006ff */
[----:B------:R-:W-:-:S03]  /*5ac0*/  MOV R179, RZ ;  /* 0x000000ff00b37202 */ /* 0x000fc60000000f00 */
[-C--:B------:R-:W-:Y:S01]  /*5ad0*/  @P6 FMUL.FTZ R179, R181, R177.reuse ;  /* 0x000000b1b5b36220 */ /* 0x080fe20000410000 */
[----:B------:R-:W-:-:S03]  /*5ae0*/  FMUL.FTZ R177, R141, R177 ;  /* 0x000000b18db17220 */ /* 0x000fc60000410000 */
[----:B------:R-:W-:Y:S02]  /*5af0*/  FADD.FTZ R65, R65, R179 ;  /* 0x000000b341417221 */ /* 0x000fe40000010000 */
[----:B------:R-:W-:-:S04]  /*5b00*/  FSEL R177, R177, RZ, P6 ;  /* 0x000000ffb1b17208 */ /* 0x000fc80003000000 */
[----:B------:R-:W-:-:S04]  /*5b10*/  F2FP.BF16.F32.PACK_AB R177, RZ, R177 ;  /* 0x000000b1ffb1723e */ /* 0x000fc800000010ff */
[----:B------:R-:W-:-:S07]  /*5b20*/  PRMT R166, R166, 0x5410, R177 ;  /* 0x00005410a6a67816 */ /* 0x000fce00000000b1 */
.L_x_5927:
[----:B------:R-:W-:Y:S05]  /*5b30*/  BSYNC.RECONVERGENT B3 ;  /* 0x0000000000037941 */ /* 0x000fea0003800200 */
.L_x_5926:
        /* <DEDUP_REMOVED lines=24> */
.L_x_5929:
[----:B------:R-:W-:Y:S05]  /*5cc0*/  BSYNC.RECONVERGENT B3 ;  /* 0x0000000000037941 */ /* 0x000fea0003800200 */
.L_x_5928:
[----:B------:R-:W-:Y:S01]  /*5cd0*/  F2FP.BF16.F32.PACK_AB R171, R177, R171 ;  /* 0x000000abb1ab723e */ /* 0x000fe200000010ff */
[----:B------:R-:W-:Y:S06]  /*5ce0*/  @!P0 BRA `(.L_x_5913) ;  /* 0x0000001400488947 */ /* 0x000fec0003800000 */
[----:B------:R-:W-:Y:S01]  /*5cf0*/  ISETP.GE.U32.AND P1, PT, R186, RZ, PT ;  /* 0x000000ffba00720c */ /* 0x000fe20003f26070 */
[----:B------:R-:W-:Y:S01]  /*5d00*/  FMUL.FTZ R177, R177, UR13 ;  /* 0x0000000db1b17c20 */ /* 0x000fe20008410000 */
[----:B------:R-:W-:Y:S02]  /*5d10*/  MOV R176, RZ ;  /* 0x000000ff00b07202 */ /* 0x000fe40000000f00 */
[----:B------:R-:W-:Y:S01]  /*5d20*/  ISETP.GE.U32.AND.EX P1, PT, R187, 0x1000000, PT, P1 ;  /* 0x01000000bb00780c */ /* 0x000fe20003f26110 */
[----:B------:R-:W-:-:S12]  /*5d30*/  FMUL.FTZ R177, R177, UR12 ;  /* 0x0000000cb1b17c20 */ /* 0x000fd80008410000 */
[----:B------:R-:W-:-:S04]  /*5d40*/  @P1 PRMT R175, R163, 0x7632, R175 ;  /* 0x00007632a3af1816 */ /* 0x000fc800000000af */
[----:B------:R-:W-:-:S05]  /*5d50*/  @P1 SHF.L.U32 R175, R175, 0x10, RZ ;  /* 0x00000010afaf1819 */ /* 0x000fca00000006ff */
[-C--:B------:R-:W-:Y:S01]  /*5d60*/  @P1 FMUL.FTZ R176, R175, R177.reuse ;  /* 0x000000b1afb01220 */ /* 0x080fe20000410000 */
[----:B------:R-:W-:-:S03]  /*5d70*/  FMUL.FTZ R175, R143, R177 ;  /* 0x000000b18faf7220 */ /* 0x000fc60000410000 */
[----:B------:R-:W-:Y:S02]  /*5d80*/  FADD.FTZ R67, R67, R176 ;  /* 0x000000b043437221 */ /* 0x000fe40000010000 */
[----:B------:R-:W-:-:S04]  /*5d90*/  FSEL R175, R175, RZ, P1 ;  /* 0x000000ffafaf7208 */ /* 0x000fc80000800000 */
[----:B------:R-:W-:-:S04]  /*5da0*/  F2FP.BF16.F32.PACK_AB R175, RZ, R175 ;  /* 0x000000afffaf723e */ /* 0x000fc800000010ff */
[----:B------:R-:W-:Y:S01]  /*5db0*/  PRMT R167, R167, 0x5410, R175 ;  /* 0x00005410a7a77816 */ /* 0x000fe200000000af */
[----:B------:R-:W-:Y:S06]  /*5dc0*/  BRA `(.L_x_5913) ;  /* 0x0000001400107947 */ /* 0x000fec0003800000 */
.L_x_5883:
[----:B------:R-:W-:Y:S02]  /*5dd0*/  MOV R2, UR20 ;  /* 0x0000001400027c02 */ /* 0x000fe40008000f00 */
[----:B------:R-:W-:Y:S02]  /*5de0*/  MOV R178, UR21 ;  /* 0x0000001500b27c02 */ /* 0x000fe40008000f00 */
[----:B------:R-:W-:-:S04]  /*5df0*/  ISETP.NE.U32.AND P1, PT, R2, RZ, PT ;  /* 0x000000ff0200720c */ /* 0x000fc80003f25070 */
[----:B------:R-:W-:-:S13]  /*5e00*/  ISETP.NE.AND.EX P1, PT, R178, RZ, PT, P1 ;  /* 0x000000ffb200720c */ /* 0x000fda0003f25310 */
[----:B------:R-:W-:Y:S05]  /*5e10*/  @P1 BRA `(.L_x_5930) ;  /* 0x0000000800741947 */ /* 0x000fea0003800000 */
[----:B------:R-:W-:Y:S01]  /*5e20*/  BSSY.RECONVERGENT B3, `(.L_x_5931) ;  /* 0x0000012000037945 */ /* 0x000fe20003800200 */
[----:B-----5:R-:W-:-:S03]  /*5e30*/  ISETP.GT.AND P6, PT, R5, RZ, PT ;  /* 0x000000ff0500720c */ /* 0x020fc60003fc4270 */
[----:B------:R-:W-:Y:S10]  /*5e40*/  @!P0 BRA `(.L_x_5932) ;  /* 0x00000000003c8947 */ /* 0x000ff40003800000 */
[----:B------:R-:W-:Y:S01]  /*5e50*/  @P6 FFMA.FTZ R175, R0, R172, R3 ;  /* 0x000000ac00af6223 */ /* 0x000fe20000010003 */
[----:B------:R-:W-:Y:S02]  /*5e60*/  SHF.L.U32 R176, R28, 0x10, RZ ;  /* 0x000000101cb07819 */ /* 0x000fe400000006ff */
[----:B------:R-:W-:Y:S01]  /*5e70*/  LOP3.LUT P1, RZ, R186, 0xff, RZ, 0xc0, !PT ;  /* 0x000000ffbaff7812 */ /* 0x000fe2000782c0ff */
[----:B------:R-:W-:-:S04]  /*5e80*/  @P6 FADD.FTZ R175, R204, -R175 ;  /* 0x800000afccaf6221 */ /* 0x000fc80000010000 */
[----:B------:R-:W-:-:S04]  /*5e90*/  @P6 FFMA.FTZ R176, R4, R175, R176 ;  /* 0x000000af04b06223 */ /* 0x000fc800000100b0 */
[----:B------:R-:W-:-:S04]  /*5ea0*/  FMUL.FTZ R175, R176, UR13 ;  /* 0x0000000db0af7c20 */ /* 0x000fc80008410000 */
[----:B------:R-:W-:Y:S01]  /*5eb0*/  FMUL.FTZ R177, R175, UR12 ;  /* 0x0000000cafb17c20 */ /* 0x000fe20008410000 */
[----:B------:R-:W-:Y:S01]  /*5ec0*/  HFMA2 R175, -RZ, RZ, 0, 0 ;  /* 0x00000000ffaf7431 */ /* 0x000fe200000001ff */
[----:B------:R-:W-:-:S05]  /*5ed0*/  @P1 SHF.L.U32 R176, R160, 0x10, RZ ;  /* 0x00000010a0b01819 */ /* 0x000fca00000006ff */
[----:B------:R-:W-:-:S04]  /*5ee0*/  @P1 FMUL.FTZ R175, R176, R177 ;  /* 0x000000b1b0af1220 */ /* 0x000fc80000410000 */
[----:B------:R-:W-:Y:S01]  /*5ef0*/  FADD.FTZ R68, R68, R175 ;  /* 0x000000af44447221 */ /* 0x000fe20000010000 */
[----:B------:R-:W-:-:S05]  /*5f00*/  FMUL.FTZ R175, R144, R177 ;  /* 0x000000b190af7220 */ /* 0x000fca0000410000 */
[----:B------:R-:W-:-:S04]  /*5f10*/  FSEL R175, R175, RZ, P1 ;  /* 0x000000ffafaf7208 */ /* 0x000fc80000800000 */
[----:B------:R-:W-:-:S04]  /*5f20*/  F2FP.BF16.F32.PACK_AB R175, RZ, R175 ;  /* 0x000000afffaf723e */ /* 0x000fc800000010ff */
[----:B------:R-:W-:-:S07]  /*5f30*/  PRMT R164, R175, 0x7610, R164 ;  /* 0x00007610afa47816 */ /* 0x000fce00000000a4 */
.L_x_5932:
[----:B------:R-:W-:Y:S05]  /*5f40*/  BSYNC.RECONVERGENT B3 ;  /* 0x0000000000037941 */ /* 0x000fea0003800200 */
.L_x_5931:
[----:B------:R-:W-:Y:S04]  /*5f50*/  BSSY.RECONVERGENT B3, `(.L_x_5933) ;  /* 0x0000014000037945 */ /* 0x000fe80003800200 */
[----:B------:R-:W-:Y:S05]  /*5f60*/  @!P0 BRA `(.L_x_5934) ;  /* 0x0000000000488947 */ /* 0x000fea0003800000 */
[----:B------:R-:W2:Y:S01]  /*5f70*/  LDL R177, [R1+0xc] ;  /* 0x00000c0001b17983 */ /* 0x000ea20000100800 */
[----:B------:R-:W-:Y:S01]  /*5f80*/  LOP3.LUT P1, RZ, R186, 0xff00, RZ, 0xc0, !PT ;  /* 0x0000ff00baff7812 */ /* 0x000fe2000782c0ff */
[----:B------:R-:W-:Y:S01]  /*5f90*/  @P6 FFMA.FTZ R175, R200, R172, R3 ;  /* 0x000000acc8af6223 */ /* 0x000fe20000010003 */
[----:B------:R-:W-:-:S04]  /*5fa0*/  PRMT R176, R28, 0x7632, R176 ;  /* 0x000076321cb07816 */ /* 0x000fc800000000b0 */
[----:B------:R-:W-:Y:S01]  /*5fb0*/  SHF.L.U32 R176, R176, 0x10, RZ ;  /* 0x00000010b0b07819 */ /* 0x000fe200000006ff */
[----:B--2---:R-:W-:-:S04]  /*5fc0*/  @P6 FADD.FTZ R175, R177, -R175 ;  /* 0x800000afb1af6221 */ /* 0x004fc80000010000 */
[----:B------:R-:W-:Y:S02]  /*5fd0*/  @P6 FFMA.FTZ R176, R4, R175, R176 ;  /* 0x000000af04b06223 */ /* 0x000fe400000100b0 */
[----:B------:R-:W-:Y:S02]  /*5fe0*/  @P1 PRMT R175, R160, 0x7632, R175 ;  /* 0x00007632a0af1816 */ /* 0x000fe400000000af */
[----:B------:R-:W-:Y:S02]  /*5ff0*/  FMUL.FTZ R177, R176, UR13 ;  /* 0x0000000db0b17c20 */ /* 0x000fe40008410000 */
[----:B------:R-:W-:Y:S02]  /*6000*/  @P1 SHF.L.U32 R175, R175, 0x10, RZ ;  /* 0x00000010afaf1819 */ /* 0x000fe400000006ff */
[----:B------:R-:W-:Y:S01]  /*6010*/  MOV R176, RZ ;  /* 0x000000ff00b07202 */ /* 0x000fe20000000f00 */
[----:B------:R-:W-:-:S04]  /*6020*/  FMUL.FTZ R177, R177, UR12 ;  /* 0x0000000cb1b17c20 */ /* 0x000fc80008410000 */
[----:B------:R-:W-:Y:S01]  /*6030*/  @P1 FMUL.FTZ R176, R177, R175 ;  /* 0x000000afb1b01220 */ /* 0x000fe20000410000 */
[----:B------:R-:W-:-:S03]  /*6040*/  FMUL.FTZ R175, R145, R177 ;  /* 0x000000b191af7220 */ /* 0x000fc60000410000 */
[----:B------:R-:W-:Y:S02]  /*6050*/  FADD.FTZ R69, R69, R176 ;  /* 0x000000b045457221 */ /* 0x000fe40000010000 */
[----:B------:R-:W-:-:S04]  /*6060*/  FSEL R175, R175, RZ, P1 ;  /* 0x000000ffafaf7208 */ /* 0x000fc80000800000 */
[----:B------:R-:W-:-:S04]  /*6070*/  F2FP.BF16.F32.PACK_AB R175, RZ, R175 ;  /* 0x000000afffaf723e */ /* 0x000fc800000010ff */
[----:B------:R-:W-:-:S07]  /*6080*/  PRMT R164, R164, 0x5410, R175 ;  /* 0x00005410a4a47816 */ /* 0x000fce00000000af */
.L_x_5934:
[----:B------:R-:W-:Y:S05]  /*6090*/  BSYNC.RECONVERGENT B3 ;  /* 0x0000000000037941 */ /* 0x000fea0003800200 */
.L_x_5933:
[----:B------:R-:W-:Y:S04]  /*60a0*/  BSSY.RECONVERGENT B3, `(.L_x_5935) ;  /* 0x0000012000037945 */ /* 0x000fe80003800200 */
[----:B------:R-:W-:Y:S05]  /*60b0*/  @!P0 BRA `(.L_x_5936) ;  /* 0x0000000000408947 */ /* 0x000fea0003800000 */
[----:B------:R-:W2:Y:S01]  /*60c0*/  LDL R176, [R1+0x8] ;  /* 0x0000080001b07983 */ /* 0x000ea20000100800 */
[----:B------:R-:W-:Y:S01]  /*60d0*/  @P6 FFMA.FTZ R175, R203, R172, R3 ;  /* 0x000000accbaf6223 */ /* 0x000fe20000010003 */
[----:B------:R-:W-:-:S03]  /*60e0*/  LOP3.LUT P1, RZ, R186, 0xff0000, RZ, 0xc0, !PT ;  /* 0x00ff0000baff7812 */ /* 0x000fc6000782c0ff */
[----:B--2---:R-:W-:Y:S01]  /*60f0*/  @P6 FADD.FTZ R175, R176, -R175 ;  /* 0x800000afb0af6221 */ /* 0x004fe20000010000 */
[----:B------:R-:W-:-:S05]  /*6100*/  SHF.L.U32 R176, R29, 0x10, RZ ;  /* 0x000000101db07819 */ /* 0x000fca00000006ff */
[----:B------:R-:W-:-:S04]  /*6110*/  @P6 FFMA.FTZ R176, R4, R175, R176 ;  /* 0x000000af04b06223 */ /* 0x000fc800000100b0 */
[----:B------:R-:W-:Y:S01]  /*6120*/  FMUL.FTZ R175, R176, UR13 ;  /* 0x0000000db0af7c20 */ /* 0x000fe20008410000 */
[----:B------:R-:W-:-:S03]  /*6130*/  @P1 SHF.L.U32 R176, R161, 0x10, RZ ;  /* 0x00000010a1b01819 */ /* 0x000fc600000006ff */
[----:B------:R-:W-:Y:S01]  /*6140*/  FMUL.FTZ R177, R175, UR12 ;  /* 0x0000000cafb17c20 */ /* 0x000fe20008410000 */
[----:B------:R-:W-:-:S03]  /*6150*/  HFMA2 R175, -RZ, RZ, 0, 0 ;  /* 0x00000000ffaf7431 */ /* 0x000fc600000001ff */
[----:B------:R-:W-:-:S04]  /*6160*/  @P1 FMUL.FTZ R175, R176, R177 ;  /* 0x000000b1b0af1220 */ /* 0x000fc80000410000 */
[----:B------:R-:W-:Y:S01]  /*6170*/  FADD.FTZ R70, R70, R175 ;  /* 0x000000af46467221 */ /* 0x000fe20000010000 */
[----:B------:R-:W-:-:S05]  /*6180*/  FMUL.FTZ R175, R146, R177 ;  /* 0x000000b192af7220 */ /* 0x000fca0000410000 */
[----:B------:R-:W-:-:S04]  /*6190*/  FSEL R175, R175, RZ, P1 ;  /* 0x000000ffafaf7208 */ /* 0x000fc80000800000 */
[----:B------:R-:W-:-:S04]  /*61a0*/  F2FP.BF16.F32.PACK_AB R175, RZ, R175 ;  /* 0x000000afffaf723e */ /* 0x000fc800000010ff */
[----:B------:R-:W-:-:S07]  /*61b0*/  PRMT R165, R175, 0x7610, R165 ;  /* 0x00007610afa57816 */ /* 0x000fce00000000a5 */
.L_x_5936:
[----:B------:R-:W-:Y:S05]  /*61c0*/  BSYNC.RECONVERGENT B3 ;  /* 0x0000000000037941 */ /* 0x000fea0003800200 */
.L_x_5935:
        /* <DEDUP_REMOVED lines=20> */
.L_x_5938:
[----:B------:R-:W-:Y:S05]  /*6310*/  BSYNC.RECONVERGENT B3 ;  /* 0x0000000000037941 */ /* 0x000fea0003800200 */
.L_x_5937:
[----:B------:R-:W-:Y:S04]  /*6320*/  BSSY.RECONVERGENT B3, `(.L_x_5939) ;  /* 0x0000012000037945 */ /* 0x000fe80003800200 */
[----:B------:R-:W-:Y:S05]  /*6330*/  @!P0 BRA `(.L_x_5940) ;  /* 0x0000000000408947 */ /* 0x000fea0003800000 */
[----:B------:R-:W2:Y:S01]  /*6340*/  LDL R176, [R1] ;  /* 0x0000000001b07983 */ /* 0x000ea20000100800 */
        /* <DEDUP_REMOVED lines=15> */
.L_x_5940:
[----:B------:R-:W-:Y:S05]  /*6440*/  BSYNC.RECONVERGENT B3 ;  /* 0x0000000000037941 */ /* 0x000fea0003800200 */
.L_x_5939:
[----:B------:R-:W-:Y:S04]  /*6450*/  BSSY.RECONVERGENT B3, `(.L_x_5941) ;  /* 0x0000013000037945 */ /* 0x000fe80003800200 */
[----:B------:R-:W-:Y:S05]  /*6460*/  @!P0 BRA `(.L_x_5942) ;  /* 0x0000000000448947 */ /* 0x000fea0003800000 */
[----:B------:R-:W-:Y:S01]  /*6470*/  LOP3.LUT P1, RZ, R187, 0xff00, RZ, 0xc0, !PT ;  /* 0x0000ff00bbff7812 */ /* 0x000fe2000782c0ff */
[----:B------:R-:W-:Y:S01]  /*6480*/  @P6 FFMA.FTZ R175, R198, R172, R3 ;  /* 0x000000acc6af6223 */ /* 0x000fe20000010003 */
[----:B------:R-:W-:-:S03]  /*6490*/  PRMT R176, R30, 0x7632, R176 ;  /* 0x000076321eb07816 */ /* 0x000fc600000000b0 */
[----:B------:R-:W-:Y:S01]  /*64a0*/  @P6 FADD.FTZ R175, R252, -R175 ;  /* 0x800000affcaf6221 */ /* 0x000fe20000010000 */
[----:B------:R-:W-:-:S05]  /*64b0*/  SHF.L.U32 R176, R176, 0x10, RZ ;  /* 0x00000010b0b07819 */ /* 0x000fca00000006ff */
[----:B------:R-:W-:Y:S02]  /*64c0*/  @P6 FFMA.FTZ R176, R4, R175, R176 ;  /* 0x000000af04b06223 */ /* 0x000fe400000100b0 */
[----:B------:R-:W-:Y:S02]  /*64d0*/  @P1 PRMT R175, R162, 0x7632, R175 ;  /* 0x00007632a2af1816 */ /* 0x000fe400000000af */
[----:B------:R-:W-:Y:S01]  /*64e0*/  FMUL.FTZ R177, R176, UR13 ;  /* 0x0000000db0b17c20 */ /* 0x000fe20008410000 */
[----:B------:R-:W-:Y:S02]  /*64f0*/  MOV R176, RZ ;  /* 0x000000ff00b07202 */ /* 0x000fe40000000f00 */
[----:B------:R-:W-:Y:S01]  /*6500*/  @P1 SHF.L.U32 R175, R175, 0x10, RZ ;  /* 0x00000010afaf1819 */ /* 0x000fe200000006ff */
[----:B------:R-:W-:-:S04]  /*6510*/  FMUL.FTZ R177, R177, UR12 ;  /* 0x0000000cb1b17c20 */ /* 0x000fc80008410000 */
[----:B------:R-:W-:Y:S01]  /*6520*/  @P1 FMUL.FTZ R176, R177, R175 ;  /* 0x000000afb1b01220 */ /* 0x000fe20000410000 */
[----:B------:R-:W-:-:S03]  /*6530*/  FMUL.FTZ R175, R141, R177 ;  /* 0x000000b18daf7220 */ /* 0x000fc60000410000 */
[----:B------:R-:W-:Y:S02]  /*6540*/  FADD.FTZ R65, R65, R176 ;  /* 0x000000b041417221 */ /* 0x000fe40000010000 */
[----:B------:R-:W-:-:S04]  /*6550*/  FSEL R175, R175, RZ, P1 ;  /* 0x000000ffafaf7208 */ /* 0x000fc80000800000 */
[----:B------:R-:W-:-:S04]  /*6560*/  F2FP.BF16.F32.PACK_AB R175, RZ, R175 ;  /* 0x000000afffaf723e */ /* 0x000fc800000010ff */
[----:B------:R-:W-:-:S07]  /*6570*/  PRMT R166, R166, 0x5410, R175 ;  /* 0x00005410a6a67816 */ /* 0x000fce00000000af */
.L_x_5942:
[----:B------:R-:W-:Y:S05]  /*6580*/  BSYNC.RECONVERGENT B3 ;  /* 0x0000000000037941 */ /* 0x000fea0003800200 */
.L_x_5941:
[----:B------:R-:W-:Y:S04]  /*6590*/  BSSY.RECONVERGENT B3, `(.L_x_5943) ;  /* 0x0000011000037945 */ /* 0x000fe80003800200 */
[----:B------:R-:W-:Y:S05]  /*65a0*/  @!P0 BRA `(.L_x_5944) ;  /* 0x00000000003c8947 */ /* 0x000fea0003800000 */
        /* <DEDUP_REMOVED lines=15> */
.L_x_5944:
[----:B------:R-:W-:Y:S05]  /*66a0*/  BSYNC.RECONVERGENT B3 ;  /* 0x0000000000037941 */ /* 0x000fea0003800200 */
.L_x_5943:
[----:B------:R-:W-:Y:S05]  /*66b0*/  @!P0 BRA `(.L_x_5913) ;  /* 0x0000000800d48947 */ /* 0x000fea0003800000 */
[----:B------:R-:W-:Y:S01]  /*66c0*/  ISETP.GE.U32.AND P1, PT, R186, RZ, PT ;  /* 0x000000ffba00720c */ /* 0x000fe20003f26070 */
[----:B------:R-:W-:Y:S01]  /*66d0*/  @P6 FFMA.FTZ R175, R197, R172, R3 ;  /* 0x000000acc5af6223 */ /* 0x000fe20000010003 */
[----:B------:R-:W-:Y:S02]  /*66e0*/  PRMT R176, R31, 0x7632, R176 ;  /* 0x000076321fb07816 */ /* 0x000fe400000000b0 */
[----:B------:R-:W-:Y:S01]  /*66f0*/  ISETP.GE.U32.AND.EX P1, PT, R187, 0x1000000, PT, P1 ;  /* 0x01000000bb00780c */ /* 0x000fe20003f26110 */
[----:B------:R-:W-:Y:S01]  /*6700*/  @P6 FADD.FTZ R175, R250, -R175 ;  /* 0x800000affaaf6221 */ /* 0x000fe20000010000 */
[----:B------:R-:W-:-:S05]  /*6710*/  SHF.L.U32 R176, R176, 0x10, RZ ;  /* 0x00000010b0b07819 */ /* 0x000fca00000006ff */
[----:B------:R-:W-:-:S04]  /*6720*/  @P6 FFMA.FTZ R176, R4, R175, R176 ;  /* 0x000000af04b06223 */ /* 0x000fc800000100b0 */
[----:B------:R-:W-:Y:S01]  /*6730*/  FMUL.FTZ R177, R176, UR13 ;  /* 0x0000000db0b17c20 */ /* 0x000fe20008410000 */
[----:B------:R-:W-:Y:S02]  /*6740*/  MOV R176, RZ ;  /* 0x000000ff00b07202 */ /* 0x000fe40000000f00 */
[----:B------:R-:W-:Y:S01]  /*6750*/  @P1 PRMT R175, R163, 0x7632, R175 ;  /* 0x00007632a3af1816 */ /* 0x000fe200000000af */
[----:B------:R-:W-:-:S03]  /*6760*/  FMUL.FTZ R177, R177, UR12 ;  /* 0x0000000cb1b17c20 */ /* 0x000fc60008410000 */
[----:B------:R-:W-:-:S05]  /*6770*/  @P1 SHF.L.U32 R175, R175, 0x10, RZ ;  /* 0x00000010afaf1819 */ /* 0x000fca00000006ff */
[----:B------:R-:W-:Y:S01]  /*6780*/  @P1 FMUL.FTZ R176, R177, R175 ;  /* 0x000000afb1b01220 */ /* 0x000fe20000410000 */
[----:B------:R-:W-:-:S03]  /*6790*/  FMUL.FTZ R175, R143, R177 ;  /* 0x000000b18faf7220 */ /* 0x000fc60000410000 */
[----:B------:R-:W-:Y:S02]  /*67a0*/  FADD.FTZ R67, R67, R176 ;  /* 0x000000b043437221 */ /* 0x000fe40000010000 */
[----:B------:R-:W-:-:S04]  /*67b0*/  FSEL R175, R175, RZ, P1 ;  /* 0x000000ffafaf7208 */ /* 0x000fc80000800000 */
[----:B------:R-:W-:-:S04]  /*67c0*/  F2FP.BF16.F32.PACK_AB R175, RZ, R175 ;  /* 0x000000afffaf723e */ /* 0x000fc800000010ff */
[----:B------:R-:W-:Y:S01]  /*67d0*/  PRMT R167, R167, 0x5410, R175 ;  /* 0x00005410a7a77816 */ /* 0x000fe200000000af */
[----:B------:R-:W-:Y:S06]  /*67e0*/  BRA `(.L_x_5913) ;  /* 0x0000000800887947 */ /* 0x000fec0003800000 */
.L_x_5930:
[----:B------:R-:W2:Y:S04]  /*67f0*/  LDL R176, [R1+0xc] ;  /* 0x00000c0001b07983 */ /* 0x000ea80000100800 */
[----:B------:R-:W3:Y:S04]  /*6800*/  LDL R175, [R1+0x8] ;  /* 0x0000080001af7983 */ /* 0x000ee80000100800 */
[----:B------:R-:W4:Y:S01]  /*6810*/  LDL.LU R177, [R1+0x20] ;  /* 0x0000200001b17983 */ /* 0x000f220000300800 */
[----:B-----5:R-:W-:Y:S01]  /*6820*/  ISETP.GT.AND P1, PT, R5, RZ, PT ;  /* 0x000000ff0500720c */ /* 0x020fe20003f24270 */
[----:B------:R-:W-:Y:S01]  /*6830*/  BSSY.RECONVERGENT B3, `(.L_x_5945) ;  /* 0x000001b000037945 */ /* 0x000fe20003800200 */
[----:B------:R-:W-:-:S04]  /*6840*/  PRMT R168, R28, 0x7632, R168 ;  /* 0x000076321ca87816 */ /* 0x000fc800000000a8 */
[----:B------:R-:W-:-:S07]  /*6850*/  SHF.L.U32 R168, R168, 0x10, RZ ;  /* 0x00000010a8a87819 */ /* 0x000fce00000006ff */
[----:B------:R-:W-:-:S04]  /*6860*/  @P1 FFMA.FTZ R169, R200, R172, R3 ;  /* 0x000000acc8a91223 */ /* 0x000fc80000010003 */
[----:B--2---:R-:W-:Y:S01]  /*6870*/  @P1 FADD.FTZ R169, R176, -R169 ;  /* 0x800000a9b0a91221 */ /* 0x004fe20000010000 */
[----:B------:R-:W-:-:S03]  /*6880*/  SHF.L.U32 R176, R28, 0x10, RZ ;  /* 0x000000101cb07819 */ /* 0x000fc600000006ff */
[----:B------:R-:W-:Y:S01]  /*6890*/  @P1 FFMA.FTZ R168, R4, R169, R168 ;  /* 0x000000a904a81223 */ /* 0x000fe200000100a8 */
[----:B------:R-:W-:Y:S01]  /*68a0*/  @P1 FFMA.FTZ R169, R203, R172, R3 ;  /* 0x000000accba91223 */ /* 0x000fe20000010003 */
[----:B----4-:R-:W-:-:S03]  /*68b0*/  ISETP.NE.AND P6, PT, R177, RZ, PT ;  /* 0x000000ffb100720c */ /* 0x010fc60003fc5270 */
[----:B---3--:R-:W-:Y:S01]  /*68c0*/  @P1 FADD.FTZ R169, R175, -R169 ;  /* 0x800000a9afa91221 */ /* 0x008fe20000010000 */
[----:B------:R-:W-:-:S05]  /*68d0*/  SHF.L.U32 R175, R29, 0x10, RZ ;  /* 0x000000101daf7819 */ /* 0x000fca00000006ff */
[----:B------:R-:W-:-:S04]  /*68e0*/  @P1 FFMA.FTZ R175, R4, R169, R175 ;  /* 0x000000a904af1223 */ /* 0x000fc800000100af */
        /* <DEDUP_REMOVED lines=15> */
.L_x_5946:
[----:B------:R-:W-:Y:S05]  /*69e0*/  BSYNC.RECONVERGENT B3 ;  /* 0x0000000000037941 */ /* 0x000fea0003800200 */
.L_x_5945:
        /* <DEDUP_REMOVED lines=8> */
[----:B------:R-:W-:Y:S01]  /*6a70*/  @P6 FMUL.FTZ R171, R169, R170 ;  /* 0x000000aaa9ab6220 */ /* 0x000fe20000410000 */
[----:B------:R-:W-:-:S03]  /*6a80*/  FMUL.FTZ R169, R145, R169 ;  /* 0x000000a991a97220 */ /* 0x000fc60000410000 */
[----:B------:R-:W-:Y:S02]  /*6a90*/  FADD.FTZ R69, R69, R171 ;  /* 0x000000ab45457221 */ /* 0x000fe40000010000 */
[----:B------:R-:W-:-:S04]  /*6aa0*/  FSEL R169, R169, RZ, P6 ;  /* 0x000000ffa9a97208 */ /* 0x000fc80003000000 */
[----:B------:R-:W-:-:S04]  /*6ab0*/  F2FP.BF16.F32.PACK_AB R169, RZ, R169 ;  /* 0x000000a9ffa9723e */ /* 0x000fc800000010ff */
[----:B------:R-:W-:-:S07]  /*6ac0*/  PRMT R164, R164, 0x5410, R169 ;  /* 0x00005410a4a47816 */ /* 0x000fce00000000a9 */
.L_x_5948:
[----:B------:R-:W-:Y:S05]  /*6ad0*/  BSYNC.RECONVERGENT B3 ;  /* 0x0000000000037941 */ /* 0x000fea0003800200 */
.L_x_5947:
[----:B------:R-:W-:Y:S04]  /*6ae0*/  BSSY.RECONVERGENT B3, `(.L_x_5949) ;  /* 0x000000d000037945 */ /* 0x000fe80003800200 */
[----:B------:R-:W-:Y:S05]  /*6af0*/  @!P0 BRA `(.L_x_5950) ;  /* 0x00000000002c8947 */ /* 0x000fea0003800000 */
        /* <DEDUP_REMOVED lines=11> */
.L_x_5950:
[----:B------:R-:W-:Y:S05]  /*6bb0*/  BSYNC.RECONVERGENT B3 ;  /* 0x0000000000037941 */ /* 0x000fea0003800200 */
.L_x_5949:
        /* <DEDUP_REMOVED lines=8> */
[----:B------:R-:W-:Y:S01]  /*6c40*/  LOP3.LUT P6, RZ, R186, 0xff000000, RZ, 0xc0, !PT ;  /* 0xff000000baff7812 */ /* 0x000fe200078cc0ff */
[----:B------:R-:W-:-:S04]  /*6c50*/  FMUL.FTZ R170, R169, UR13 ;  /* 0x0000000da9aa7c20 */ /* 0x000fc80008410000 */
[----:B------:R-:W-:-:S08]  /*6c60*/  FMUL.FTZ R170, R170, UR12 ;  /* 0x0000000caaaa7c20 */ /* 0x000fd00008410000 */
[----:B------:R-:W-:-:S04]  /*6c70*/  @P6 PRMT R171, R161, 0x7632, R171 ;  /* 0x00007632a1ab6816 */ /* 0x000fc800000000ab */
[----:B------:R-:W-:Y:S02]  /*6c80*/  @P6 SHF.L.U32 R177, R171, 0x10, RZ ;  /* 0x00000010abb16819 */ /* 0x000fe400000006ff */
[----:B------:R-:W-:-:S03]  /*6c90*/  MOV R171, RZ ;  /* 0x000000ff00ab7202 */ /* 0x000fc60000000f00 */
[----:B------:R-:W-:Y:S01]  /*6ca0*/  @P6 FMUL.FTZ R171, R170, R177 ;  /* 0x000000b1aaab6220 */ /* 0x000fe20000410000 */
[----:B------:R-:W-:-:S03]  /*6cb0*/  FMUL.FTZ R170, R147, R170 ;  /* 0x000000aa93aa7220 */ /* 0x000fc60000410000 */
[----:B------:R-:W-:Y:S02]  /*6cc0*/  FADD.FTZ R71, R71, R171 ;  /* 0x000000ab47477221 */ /* 0x000fe40000010000 */
[----:B------:R-:W-:-:S04]  /*6cd0*/  FSEL R170, R170, RZ, P6 ;  /* 0x000000ffaaaa7208 */ /* 0x000fc80003000000 */
[----:B------:R-:W-:-:S04]  /*6ce0*/  F2FP.BF16.F32.PACK_AB R170, RZ, R170 ;  /* 0x000000aaffaa723e */ /* 0x000fc800000010ff */
[----:B------:R-:W-:-:S07]  /*6cf0*/  PRMT R165, R165, 0x5410, R170 ;  /* 0x00005410a5a57816 */ /* 0x000fce00000000aa */
.L_x_5952:
[----:B------:R-:W-:Y:S05]  /*6d00*/  BSYNC.RECONVERGENT B3 ;  /* 0x0000000000037941 */ /* 0x000fea0003800200 */
.L_x_5951:
[----:B------:R-:W2:Y:S01]  /*6d10*/  LDL R170, [R1] ;  /* 0x0000000001aa7983 */ /* 0x000ea20000100800 */
[----:B------:R-:W-:Y:S01]  /*6d20*/  @P1 FFMA.FTZ R171, R202, R172, R3 ;  /* 0x000000accaab1223 */ /* 0x000fe20000010003 */
[----:B------:R-:W-:Y:S03]  /*6d30*/  BSSY.RECONVERGENT B3, `(.L_x_5953) ;  /* 0x0000010000037945 */ /* 0x000fe60003800200 */
[----:B--2---:R-:W-:Y:S01]  /*6d40*/  @P1 FADD.FTZ R171, R170, -R171 ;  /* 0x800000abaaab1221 */ /* 0x004fe20000010000 */
[----:B------:R-:W-:-:S05]  /*6d50*/  SHF.L.U32 R170, R30, 0x10, RZ ;  /* 0x000000101eaa7819 */ /* 0x000fca00000006ff */
        /* <DEDUP_REMOVED lines=13> */
.L_x_5954:
[----:B------:R-:W-:Y:S05]  /*6e30*/  BSYNC.RECONVERGENT B3 ;  /* 0x0000000000037941 */ /* 0x000fea0003800200 */
.L_x_5953:
        /* <DEDUP_REMOVED lines=19> */
.L_x_5956:
[----:B------:R-:W-:Y:S05]  /*6f70*/  BSYNC.RECONVERGENT B3 ;  /* 0x0000000000037941 */ /* 0x000fea0003800200 */
.L_x_5955:
        /* <DEDUP_REMOVED lines=25> */
.L_x_5958:
[----:B------:R-:W-:Y:S05]  /*7110*/  BSYNC.RECONVERGENT B3 ;  /* 0x0000000000037941 */ /* 0x000fea0003800200 */
.L_x_5957:
        /* <DEDUP_REMOVED lines=15> */
.L_x_5913:
[----:B------:R-:W-:Y:S05]  /*7210*/  BSYNC.RECONVERGENT B2 ;  /* 0x0000000000027941 */ /* 0x000fea0003800200 */
.L_x_5882:
        /* <DEDUP_REMOVED lines=10> */
.L_x_5879:
[----:B------:R-:W-:Y:S05]  /*72c0*/  BSYNC.RECONVERGENT B1 ;  /* 0x0000000000017941 */ /* 0x000fea0003800200 */
.L_x_5878:
[----:B------:R-:W-:Y:S04]  /*72d0*/  BSSY.RECONVERGENT B1, `(.L_x_5959) ;  /* 0x00002d7000017945 */ /* 0x000fe80003800200 */
[----:B------:R-:W-:Y:S05]  /*72e0*/  @!P2 BRA `(.L_x_5960) ;  /* 0x0000002c0054a947 */ /* 0x000fea0003800000 */
[----:B------:R-:W-:Y:S04]  /*72f0*/  BSSY.RECONVERGENT B2, `(.L_x_5961) ;  /* 0x0000005000027945 */ /* 0x000fe80003800200 */
[----:B------:R-:W-:Y:S05]  /*7300*/  @!P0 BRA `(.L_x_5962) ;  /* 0x00000000000c8947 */ /* 0x000fea0003800000 */
[----:B-----5:R-:W2:Y:S02]  /*7310*/  LDC.64 R160, c[0x0][0x390] ;  /* 0x0000e400ffa07b82 */ /* 0x020ea40000000a00 */
[----:B--2---:R-:W-:-:S06]  /*7320*/  IMAD.WIDE.U32 R160, R174, 0x10, R160 ;  /* 0x00000010aea07825 */ /* 0x004fcc00078e00a0 */
[----:B------:R-:W5:Y:S02]  /*7330*/  LDG.E.128 R160, desc[UR6][R160.64] ;  /* 0x00000006a0a07981 */ /* 0x000f64000c1e1d00 */
.L_x_5962:
[----:B------:R-:W-:Y:S05]  /*7340*/  BSYNC.RECONVERGENT B2 ;  /* 0x0000000000027941 */ /* 0x000fea0003800200 */
.L_x_5961:
        /* <DEDUP_REMOVED lines=8> */
[----:B-----5:R-:W-:Y:S01]  /*73d0*/  ISETP.GT.AND P1, PT, R5, RZ, PT ;  /* 0x000000ff0500720c */ /* 0x020fe20003f24270 */
[----:B------:R-:W-:Y:S01]  /*73e0*/  BSSY.RECONVERGENT B3, `(.L_x_5966) ;  /* 0x000001a000037945 */ /* 0x000fe20003800200 */
[C---:B------:R-:W-:Y:S02]  /*73f0*/  PRMT R171, R24.reuse, 0x7632, R171 ;  /* 0x0000763218ab7816 */ /* 0x040fe400000000ab */
[----:B------:R-:W-:Y:S02]  /*7400*/  SHF.L.U32 R169, R25, 0x10, RZ ;  /* 0x0000001019a97819 */ /* 0x000fe400000006ff */
[----:B------:R-:W-:Y:S02]  /*7410*/  SHF.L.U32 R171, R171, 0x10, RZ ;  /* 0x00000010abab7819 */ /* 0x000fe400000006ff */
[----:B------:R-:W-:-:S05]  /*7420*/  SHF.L.U32 R168, R24, 0x10, RZ ;  /* 0x0000001018a87819 */ /* 0x000fca00000006ff */
[----:B------:R-:W-:-:S04]  /*7430*/  @P1 FFMA.FTZ R2, R180, R172, R3 ;  /* 0x000000acb4021223 */ /* 0x000fc80000010003 */
[----:B------:R-:W-:-:S04]  /*7440*/  @P1 FADD.FTZ R2, R248, -R2 ;  /* 0x80000002f8021221 */ /* 0x000fc80000010000 */
[----:B------:R-:W-:Y:S01]  /*7450*/  @P1 FFMA.FTZ R171, R4, R2, R171 ;  /* 0x0000000204ab1223 */ /* 0x000fe200000100ab */
        /* <DEDUP_REMOVED lines=17> */
[----:B-1----:R-:W-:-:S07]  /*7570*/  PRMT R164, R2, 0x7610, R164 ;  /* 0x0000761002a47816 */ /* 0x002fce00000000a4 */
.L_x_5967:
[----:B------:R-:W-:Y:S05]  /*7580*/  BSYNC.RECONVERGENT B3 ;  /* 0x0000000000037941 */ /* 0x000fea0003800200 */
.L_x_5966:
        /* <DEDUP_REMOVED lines=13> */
[----:B-1----:R-:W-:-:S07]  /*7660*/  PRMT R164, R164, 0x5410, R2 ;  /* 0x00005410a4a47816 */ /* 0x002fce0000000002 */
.L_x_5969:
[----:B------:R-:W-:Y:S05]  /*7670*/  BSYNC.RECONVERGENT B3 ;  /* 0x0000000000037941 */ /* 0x000fea0003800200 */
.L_x_5968:
        /* <DEDUP_REMOVED lines=13> */
.L_x_5971:
[----:B------:R-:W-:Y:S05]  /*7750*/  BSYNC.RECONVERGENT B3 ;  /* 0x0000000000037941 */ /* 0x000fea0003800200 */
.L_x_5970:
        /* <DEDUP_REMOVED lines=9> */
[----:B-1----:R-:W-:-:S03]  /*77f0*/  MOV R176, RZ ;  /* 0x000000ff00b07202 */ /* 0x002fc60000000f00 */
        /* <DEDUP_REMOVED lines=9> */
.L_x_5973:
[----:B------:R-:W-:Y:S05]  /*7890*/  BSYNC.RECONVERGENT B3 ;  /* 0x0000000000037941 */ /* 0x000fea0003800200 */
.L_x_5972:
[----:B------:R-:W-:Y:S01]  /*78a0*/  @P1 FFMA.FTZ R2, R194, R172, R3 ;  /* 0x000000acc2021223 */ /* 0x000fe20000010003 */
[----:B-1----:R-:W-:Y:S01]  /*78b0*/  SHF.L.U32 R176, R26, 0x10, RZ ;  /* 0x000000101ab07819 */ /* 0x002fe200000006ff */
        /* <DEDUP_REMOVED lines=15> */
.L_x_5975:
[----:B------:R-:W-:Y:S05]  /*79b0*/  BSYNC.RECONVERGENT B3 ;  /* 0x0000000000037941 */ /* 0x000fea0003800200 */
.L_x_5974:
        /* <DEDUP_REMOVED lines=19> */
.L_x_5977:
[----:B------:R-:W-:Y:S05]  /*7af0*/  BSYNC.RECONVERGENT B3 ;  /* 0x0000000000037941 */ /* 0x000fea0003800200 */
.L_x_5976:
        /* <DEDUP_REMOVED lines=25> */
.L_x_5979:
[----:B------:R-:W-:Y:S05]  /*7c90*/  BSYNC.RECONVERGENT B3 ;  /* 0x0000000000037941 */ /* 0x000fea0003800200 */
.L_x_5978:
        /* <DEDUP_REMOVED lines=16> */
.L_x_5965:
[----:B------:R-:W-:Y:S01]  /*7da0*/  BSSY.RECONVERGENT B3, `(.L_x_5981) ;  /* 0x0000012000037945 */ /* 0x000fe20003800200 */
[----:B-----5:R-:W-:-:S03]  /*7db0*/  ISETP.GT.AND P6, PT, R5, RZ, PT ;  /* 0x000000ff0500720c */ /* 0x020fc60003fc4270 */
[----:B------:R-:W-:Y:S10]  /*7dc0*/  @!P0 BRA `(.L_x_5982) ;  /* 0x00000000003c8947 */ /* 0x000ff40003800000 */
[----:B------:R-:W-:Y:S01]  /*7dd0*/  @P6 FFMA.FTZ R2, R196, R172, R3 ;  /* 0x000000acc4026223 */ /* 0x000fe20000010003 */
[----:B------:R-:W-:Y:S02]  /*7de0*/  LOP3.LUT P1, RZ, R184, 0xff, RZ, 0xc0, !PT ;  /* 0x000000ffb8ff7812 */ /* 0x000fe4000782c0ff */
[----:B------:R-:W-:Y:S01]  /*7df0*/  SHF.L.U32 R175, R24, 0x10, RZ ;  /* 0x0000001018af7819 */ /* 0x000fe200000006ff */
[----:B------:R-:W-:-:S04]  /*7e00*/  @P6 FADD.FTZ R2, R249, -R2 ;  /* 0x80000002f9026221 */ /* 0x000fc80000010000 */
[----:B------:R-:W-:-:S04]  /*7e10*/  @P6 FFMA.FTZ R175, R4, R2, R175 ;  /* 0x0000000204af6223 */ /* 0x000fc800000100af */
[----:B------:R-:W-:Y:S01]  /*7e20*/  FMUL.FTZ R2, R175, UR13 ;  /* 0x0000000daf027c20 */ /* 0x000fe20008410000 */
[----:B------:R-:W-:Y:S01]  /*7e30*/  HFMA2 R175, -RZ, RZ, 0, 0 ;  /* 0x00000000ffaf7431 */ /* 0x000fe200000001ff */
[----:B-1----:R-:W-:Y:S02]  /*7e40*/  @P1 SHF.L.U32 R176, R160, 0x10, RZ ;  /* 0x00000010a0b01819 */ /* 0x002fe400000006ff */
[----:B------:R-:W-:-:S04]  /*7e50*/  FMUL.FTZ R2, R2, UR12 ;  /* 0x0000000c02027c20 */ /* 0x000fc80008410000 */
[-C--:B------:R-:W-:Y:S01]  /*7e60*/  @P1 FMUL.FTZ R175, R176, R2.reuse ;  /* 0x00000002b0af1220 */ /* 0x080fe20000410000 */
[----:B------:R-:W-:-:S03]  /*7e70*/  FMUL.FTZ R2, R136, R2 ;  /* 0x0000000288027220 */ /* 0x000fc60000410000 */
[----:B------:R-:W-:Y:S02]  /*7e80*/  FADD.FTZ R60, R60, R175 ;  /* 0x000000af3c3c7221 */ /* 0x000fe40000010000 */
[----:B------:R-:W-:-:S04]  /*7e90*/  FSEL R2, R2, RZ, P1 ;  /* 0x000000ff02027208 */ /* 0x000fc80000800000 */
[----:B------:R-:W-:-:S04]  /*7ea0*/  F2FP.BF16.F32.PACK_AB R2, RZ, R2 ;  /* 0x00000002ff02723e */ /* 0x000fc800000010ff */
[----:B------:R-:W-:-:S07]  /*7eb0*/  PRMT R164, R2, 0x7610, R164 ;  /* 0x0000761002a47816 */ /* 0x000fce00000000a4 */
.L_x_5982:
[----:B------:R-:W-:Y:S05]  /*7ec0*/  BSYNC.RECONVERGENT B3 ;  /* 0x0000000000037941 */ /* 0x000fea0003800200 */
.L_x_5981:
[----:B------:R-:W-:Y:S04]  /*7ed0*/  BSSY.RECONVERGENT B3, `(.L_x_5983) ;  /* 0x0000013000037945 */ /* 0x000fe80003800200 */
[----:B------:R-:W-:Y:S05]  /*7ee0*/  @!P0 BRA `(.L_x_5984) ;  /* 0x0000000000448947 */ /* 0x000fea0003800000 */
[----:B------:R-:W-:Y:S01]  /*7ef0*/  LOP3.LUT P1, RZ, R184, 0xff00, RZ, 0xc0, !PT ;  /* 0x0000ff00b8ff7812 */ /* 0x000fe2000782c0ff */
[----:B------:R-:W-:Y:S01]  /*7f00*/  @P6 FFMA.FTZ R2, R180, R172, R3 ;  /* 0x000000acb4026223 */ /* 0x000fe20000010003 */
[----:B------:R-:W-:Y:S02]  /*7f10*/  PRMT R175, R24, 0x7632, R175 ;  /* 0x0000763218af7816 */ /* 0x000fe400000000af */
[----:B-1----:R-:W-:Y:S01]  /*7f20*/  MOV R176, RZ ;  /* 0x000000ff00b07202 */ /* 0x002fe20000000f00 */
        /* <DEDUP_REMOVED lines=8> */
[----:B------:R-:W-:-:S03]  /*7fb0*/  FMUL.FTZ R2, R137, R175 ;  /* 0x000000af89027220 */ /* 0x000fc60000410000 */
[----:B------:R-:W-:Y:S02]  /*7fc0*/  FADD.FTZ R61, R61, R176 ;  /* 0x000000b03d3d7221 */ /* 0x000fe40000010000 */
[----:B------:R-:W-:-:S04]  /*7fd0*/  FSEL R2, R2, RZ, P1 ;  /* 0x000000ff02027208 */ /* 0x000fc80000800000 */
[----:B------:R-:W-:-:S04]  /*7fe0*/  F2FP.BF16.F32.PACK_AB R2, RZ, R2 ;  /* 0x00000002ff02723e */ /* 0x000fc800000010ff */
[----:B------:R-:W-:-:S07]  /*7ff0*/  PRMT R164, R164, 0x5410, R2 ;  /* 0x00005410a4a47816 */ /* 0x000fce0000000002 */
.L_x_5984:
[----:B------:R-:W-:Y:S05]  /*8000*/  BSYNC.RECONVERGENT B3 ;  /* 0x0000000000037941 */ /* 0x000fea0003800200 */
.L_x_5983:
        /* <DEDUP_REMOVED lines=17> */
.L_x_5986:
[----:B------:R-:W-:Y:S05]  /*8120*/  BSYNC.RECONVERGENT B3 ;  /* 0x0000000000037941 */ /* 0x000fea0003800200 */
.L_x_5985:
        /* <DEDUP_REMOVED lines=19> */
.L_x_5988:
[----:B------:R-:W-:Y:S05]  /*8260*/  BSYNC.RECONVERGENT B3 ;  /* 0x0000000000037941 */ /* 0x000fea0003800200 */
.L_x_5987:
        /* <DEDUP_REMOVED lines=17> */
.L_x_5990:
[----:B------:R-:W-:Y:S05]  /*8380*/  BSYNC.RECONVERGENT B3 ;  /* 0x0000000000037941 */ /* 0x000fea0003800200 */
.L_x_5989:
        /* <DEDUP_REMOVED lines=19> */
.L_x_5992:
[----:B------:R-:W-:Y:S05]  /*84c0*/  BSYNC.RECONVERGENT B3 ;  /* 0x0000000000037941 */ /* 0x000fea0003800200 */
.L_x_5991:
        /* <DEDUP_REMOVED lines=17> */
.L_x_5994:
[----:B------:R-:W-:Y:S05]  /*85e0*/  BSYNC.RECONVERGENT B3 ;  /* 0x0000000000037941 */ /* 0x000fea0003800200 */
.L_x_5993:
[----:B------:R-:W-:Y:S05]  /*85f0*/  @!P0 BRA `(.L_x_5980) ;  /* 0x00000018006c8947 */ /* 0x000fea0003800000 */
[----:B------:R-:W-:Y:S01]  /*8600*/  ISETP.GE.U32.AND P1, PT, R184, RZ, PT ;  /* 0x000000ffb800720c */ /* 0x000fe20003f26070 */
[----:B------:R-:W-:Y:S01]  /*8610*/  @P6 FFMA.FTZ R2, R21, R172, R3 ;  /* 0x000000ac15026223 */ /* 0x000fe20000010003 */
[----:B------:R-:W-:Y:S02]  /*8620*/  PRMT R175, R27, 0x7632, R175 ;  /* 0x000076321baf7816 */ /* 0x000fe400000000af */
[----:B------:R-:W-:Y:S01]  /*8630*/  ISETP.GE.U32.AND.EX P1, PT, R185, 0x1000000, PT, P1 ;  /* 0x01000000b900780c */ /* 0x000fe20003f26110 */
[----:B------:R-:W-:Y:S01]  /*8640*/  @P6 FADD.FTZ R2, R242, -R2 ;  /* 0x80000002f2026221 */ /* 0x000fe20000010000 */
[----:B------:R-:W-:Y:S02]  /*8650*/  SHF.L.U32 R175, R175, 0x10, RZ ;  /* 0x00000010afaf7819 */ /* 0x000fe400000006ff */
[----:B-1----:R-:W-:-:S03]  /*8660*/  MOV R176, RZ ;  /* 0x000000ff00b07202 */ /* 0x002fc60000000f00 */
[----:B------:R-:W-:-:S04]  /*8670*/  @P6 FFMA.FTZ R175, R4, R2, R175 ;  /* 0x0000000204af6223 */ /* 0x000fc800000100af */
[----:B------:R-:W-:Y:S02]  /*8680*/  FMUL.FTZ R175, R175, UR13 ;  /* 0x0000000dafaf7c20 */ /* 0x000fe40008410000 */
[----:B------:R-:W-:Y:S02]  /*8690*/  @P1 PRMT R2, R163, 0x7632, R2 ;  /* 0x00007632a3021816 */ /* 0x000fe40000000002 */
[----:B------:R-:W-:Y:S02]  /*86a0*/  FMUL.FTZ R175, R175, UR12 ;  /* 0x0000000cafaf7c20 */ /* 0x000fe40008410000 */
        /* <DEDUP_REMOVED lines=8> */
.L_x_5964:
[----:B------:R-:W-:-:S04]  /*8730*/  UISETP.NE.U32.AND UP0, UPT, UR20, URZ, UPT ;  /* 0x000000ff1400728c */ /* 0x000fc8000bf05070 */
[----:B------:R-:W-:-:S06]  /*8740*/  UISETP.NE.AND.EX UP0, UPT, UR21, URZ, UPT, UP0 ;  /* 0x000000ff1500728c */ /* 0x000fcc000bf05300 */
[----:B------:R-:W-:-:S13]  /*8750*/  PLOP3.LUT P2, PT, PT, PT, UP0, 0x80, 0x8 ;  /* 0x000000000008781c */ /* 0x000fda0003f4f008 */
[----:B------:R-:W-:Y:S05]  /*8760*/  @!P2 BRA `(.L_x_5995) ;  /* 0x000000080064a947 */ /* 0x000fea0003800000 */
[-CC-:B------:R-:W-:Y:S01]  /*8770*/  FFMA.FTZ R168, R180, R172.reuse, R3.reuse ;  /* 0x000000acb4a87223 */ /* 0x180fe20000010003 */
[----:B------:R-:W-:Y:S01]  /*8780*/  FFMA.FTZ R2, R196, R172, R3 ;  /* 0x000000acc4027223 */ /* 0x000fe20000010003 */
[----:B-----5:R-:W-:Y:S01]  /*8790*/  ISETP.GT.AND P1, PT, R5, RZ, PT ;  /* 0x000000ff0500720c */ /* 0x020fe20003f24270 */
[----:B------:R-:W-:Y:S01]  /*87a0*/  BSSY.RECONVERGENT B3, `(.L_x_5996) ;  /* 0x0000013000037945 */ /* 0x000fe20003800200 */
[----:B------:R-:W-:Y:S01]  /*87b0*/  FADD.FTZ R168, R248, -R168 ;  /* 0x800000a8f8a87221 */ /* 0x000fe20000010000 */
[----:B------:R-:W-:-:S03]  /*87c0*/  FADD.FTZ R2, R249, -R2 ;  /* 0x80000002f9027221 */ /* 0x000fc60000010000 */
[C---:B------:R-:W-:Y:S01]  /*87d0*/  FMUL.FTZ R168, R4.reuse, R168 ;  /* 0x000000a804a87220 */ /* 0x040fe20000410000 */
[----:B------:R-:W-:-:S04]  /*87e0*/  FMUL.FTZ R2, R4, R2 ;  /* 0x0000000204027220 */ /* 0x000fc80000410000 */
        /* <DEDUP_REMOVED lines=14> */
.L_x_5997:
[----:B------:R-:W-:Y:S05]  /*88d0*/  BSYNC.RECONVERGENT B3 ;  /* 0x0000000000037941 */ /* 0x000fea0003800200 */
.L_x_5996:
        /* <DEDUP_REMOVED lines=13> */
[----:B-1----:R-:W-:-:S07]  /*89b0*/  PRMT R164, R164, 0x5410, R169 ;  /* 0x00005410a4a47816 */ /* 0x002fce00000000a9 */
.L_x_5999:
[----:B------:R-:W-:Y:S05]  /*89c0*/  BSYNC.RECONVERGENT B3 ;  /* 0x0000000000037941 */ /* 0x000fea0003800200 */
.L_x_5998:
[----:B------:R-:W-:Y:S01]  /*89d0*/  FFMA.FTZ R169, R195, R172, R3 ;  /* 0x000000acc3a97223 */ /* 0x000fe20000010003 */
[----:B------:R-:W-:Y:S03]  /*89e0*/  BSSY.RECONVERGENT B3, `(.L_x_6000) ;  /* 0x0000010000037945 */ /* 0x000fe60003800200 */
[----:B------:R-:W-:-:S04]  /*89f0*/  FADD.FTZ R169, R247, -R169 ;  /* 0x800000a9f7a97221 */ /* 0x000fc80000010000 */
        /* <DEDUP_REMOVED lines=14> */
.L_x_6001:
[----:B------:R-:W-:Y:S05]  /*8ae0*/  BSYNC.RECONVERGENT B3 ;  /* 0x0000000000037941 */ /* 0x000fea0003800200 */
.L_x_6000:
        /* <DEDUP_REMOVED lines=8> */
[----:B-1----:R-:W-:-:S03]  /*8b70*/  MOV R176, RZ ;  /* 0x000000ff00b07202 */ /* 0x002fc60000000f00 */
        /* <DEDUP_REMOVED lines=9> */
.L_x_6003:
[----:B------:R-:W-:Y:S05]  /*8c10*/  BSYNC.RECONVERGENT B3 ;  /* 0x0000000000037941 */ /* 0x000fea0003800200 */
.L_x_6002:
[----:B------:R-:W-:Y:S01]  /*8c20*/  FFMA.FTZ R170, R194, R172, R3 ;  /* 0x000000acc2aa7223 */ /* 0x000fe20000010003 */
[----:B------:R-:W-:Y:S03]  /*8c30*/  BSSY.RECONVERGENT B3, `(.L_x_6004) ;  /* 0x0000010000037945 */ /* 0x000fe60003800200 */
[----:B------:R-:W-:-:S04]  /*8c40*/  FADD.FTZ R170, R245, -R170 ;  /* 0x800000aaf5aa7221 */ /* 0x000fc80000010000 */
[----:B------:R-:W-:-:S05]  /*8c50*/  FMUL.FTZ R170, R4, R170 ;  /* 0x000000aa04aa7220 */ /* 0x000fca0000410000 */
[----:B-1----:R-:W-:Y:S01]  /*8c60*/  FSEL R176, R170, RZ, P1 ;  /* 0x000000ffaab07208 */ /* 0x002fe20000800000 */
        /* <DEDUP_REMOVED lines=12> */
.L_x_6005:
[----:B------:R-:W-:Y:S05]  /*8d30*/  BSYNC.RECONVERGENT B3 ;  /* 0x0000000000037941 */ /* 0x000fea0003800200 */
.L_x_6004:
        /* <DEDUP_REMOVED lines=18> */
.L_x_6007:
[----:B------:R-:W-:Y:S05]  /*8e60*/  BSYNC.RECONVERGENT B3 ;  /* 0x0000000000037941 */ /* 0x000fea0003800200 */
.L_x_6006:
        /* <DEDUP_REMOVED lines=24> */
.L_x_6009:
[----:B------:R-:W-:Y:S05]  /*8ff0*/  BSYNC.RECONVERGENT B3 ;  /* 0x0000000000037941 */ /* 0x000fea0003800200 */
.L_x_6008:
        /* <DEDUP_REMOVED lines=16> */
.L_x_5995:
        /* <DEDUP_REMOVED lines=15> */
.L_x_6013:
[----:B------:R-:W-:Y:S05]  /*91f0*/  BSYNC.RECONVERGENT B4 ;  /* 0x0000000000047941 */ /* 0x000fea0003800200 */
.L_x_6012:
        /* <DEDUP_REMOVED lines=11> */
[----:B-1----:R-:W-:-:S07]  /*92b0*/  PRMT R164, R2, 0x7610, R164 ;  /* 0x0000761002a47816 */ /* 0x002fce00000000a4 */
.L_x_6011:
[----:B------:R-:W-:Y:S05]  /*92c0*/  BSYNC.RECONVERGENT B3 ;  /* 0x0000000000037941 */ /* 0x000fea0003800200 */
.L_x_6010:
        /* <DEDUP_REMOVED lines=16> */
.L_x_6017:
[----:B------:R-:W-:Y:S05]  /*93d0*/  BSYNC.RECONVERGENT B4 ;  /* 0x0000000000047941 */ /* 0x000fea0003800200 */
.L_x_6016:
        /* <DEDUP_REMOVED lines=12> */
.L_x_6015:
[----:B------:R-:W-:Y:S05]  /*94a0*/  BSYNC.RECONVERGENT B3 ;  /* 0x0000000000037941 */ /* 0x000fea0003800200 */
.L_x_6014:
        /* <DEDUP_REMOVED lines=15> */
.L_x_6021:
[----:B------:R-:W-:Y:S05]  /*95a0*/  BSYNC.RECONVERGENT B4 ;  /* 0x0000000000047941 */ /* 0x000fea0003800200 */
.L_x_6020:
        /* <DEDUP_REMOVED lines=12> */
.L_x_6019:
[----:B------:R-:W-:Y:S05]  /*9670*/  BSYNC.RECONVERGENT B3 ;  /* 0x0000000000037941 */ /* 0x000fea0003800200 */
.L_x_6018:
        /* <DEDUP_REMOVED lines=16> */
.L_x_6025:
[----:B------:R-:W-:Y:S05]  /*9780*/  BSYNC.RECONVERGENT B4 ;  /* 0x0000000000047941 */ /* 0x000fea0003800200 */
.L_x_6024:
        /* <DEDUP_REMOVED lines=12> */
.L_x_6023:
[----:B------:R-:W-:Y:S05]  /*9850*/  BSYNC.RECONVERGENT B3 ;  /* 0x0000000000037941 */ /* 0x000fea0003800200 */
.L_x_6022:
        /* <DEDUP_REMOVED lines=15> */
.L_x_6029:
[----:B------:R-:W-:Y:S05]  /*9950*/  BSYNC.RECONVERGENT B4 ;  /* 0x0000000000047941 */ /* 0x000fea0003800200 */
.L_x_6028:
        /* <DEDUP_REMOVED lines=12> */
.L_x_6027:
[----:B------:R-:W-:Y:S05]  /*9a20*/  BSYNC.RECONVERGENT B3 ;  /* 0x0000000000037941 */ /* 0x000fea0003800200 */
.L_x_6026:
        /* <DEDUP_REMOVED lines=16> */
.L_x_6033:
[----:B------:R-:W-:Y:S05]  /*9b30*/  BSYNC.RECONVERGENT B4 ;  /* 0x0000000000047941 */ /* 0x000fea0003800200 */
.L_x_6032:
        /* <DEDUP_REMOVED lines=12> */
.L_x_6031:
[----:B------:R-:W-:Y:S05]  /*9c00*/  BSYNC.RECONVERGENT B3 ;  /* 0x0000000000037941 */ /* 0x000fea0003800200 */
.L_x_6030:
        /* <DEDUP_REMOVED lines=15> */
.L_x_6037:
[----:B------:R-:W-:Y:S05]  /*9d00*/  BSYNC.RECONVERGENT B4 ;  /* 0x0000000000047941 */ /* 0x000fea0003800200 */
.L_x_6036:
        /* <DEDUP_REMOVED lines=12> */
.L_x_6035:
[----:B------:R-:W-:Y:S05]  /*9dd0*/  BSYNC.RECONVERGENT B3 ;  /* 0x0000000000037941 */ /* 0x000fea0003800200 */
.L_x_6034:
        /* <DEDUP_REMOVED lines=16> */
.L_x_6039:
[----:B------:R-:W-:Y:S05]  /*9ee0*/  BSYNC.RECONVERGENT B3 ;  /* 0x0000000000037941 */ /* 0x000fea0003800200 */
.L_x_6038:
        /* <DEDUP_REMOVED lines=12> */
.L_x_5980:
[----:B------:R-:W-:Y:S05]  /*9fb0*/  BSYNC.RECONVERGENT B2 ;  /* 0x0000000000027941 */ /* 0x000fea0003800200 */
.L_x_5963:
        /* <DEDUP_REMOVED lines=8> */
.L_x_5960:
[----:B------:R-:W-:Y:S05]  /*a040*/  BSYNC.RECONVERGENT B1 ;  /* 0x0000000000017941 */ /* 0x000fea0003800200 */
.L_x_5959:
[----:B------:R-:W-:Y:S04]  /*a050*/  BSSY.RECONVERGENT B1, `(.L_x_6040) ;  /* 0x00002d7000017945 */ /* 0x000fe80003800200 */
[----:B------:R-:W-:Y:S05]  /*a060*/  @!P3 BRA `(.L_x_6041) ;  /* 0x0000002c0054b947 */ /* 0x000fea0003800000 */
[----:B------:R-:W-:Y:S04]  /*a070*/  BSSY.RECONVERGENT B2, `(.L_x_6042) ;  /* 0x0000005000027945 */ /* 0x000fe80003800200 */
[----:B------:R-:W-:Y:S05]  /*a080*/  @!P0 BRA `(.L_x_6043) ;  /* 0x00000000000c8947 */ /* 0x000fea0003800000 */
[----:B-----5:R-:W3:Y:S02]  /*a090*/  LDC.64 R160, c[0x0][0x390] ;  /* 0x0000e400ffa07b82 */ /* 0x020ee40000000a00 */
[----:B---3--:R-:W-:-:S06]  /*a0a0*/  IMAD.WIDE.U32 R160, R174, 0x10, R160 ;  /* 0x00000010aea07825 */ /* 0x008fcc00078e00a0 */
[----:B------:R-:W5:Y:S02]  /*a0b0*/  LDG.E.128 R160, desc[UR6][R160.64] ;  /* 0x00000006a0a07981 */ /* 0x000f64000c1e1d00 */
.L_x_6043:
[----:B------:R-:W-:Y:S05]  /*a0c0*/  BSYNC.RECONVERGENT B2 ;  /* 0x0000000000027941 */ /* 0x000fea0003800200 */
.L_x_6042:
        /* <DEDUP_REMOVED lines=34> */
[----:B-12---:R-:W-:-:S07]  /*a2f0*/  PRMT R164, R2, 0x7610, R164 ;  /* 0x0000761002a47816 */ /* 0x006fce00000000a4 */
.L_x_6048:
[----:B------:R-:W-:Y:S05]  /*a300*/  BSYNC.RECONVERGENT B3 ;  /* 0x0000000000037941 */ /* 0x000fea0003800200 */
.L_x_6047:
        /* <DEDUP_REMOVED lines=13> */
[----:B-12---:R-:W-:-:S07]  /*a3e0*/  PRMT R164, R164, 0x5410, R2 ;  /* 0x00005410a4a47816 */ /* 0x006fce0000000002 */
.L_x_6050:
[----:B------:R-:W-:Y:S05]  /*a3f0*/  BSYNC.RECONVERGENT B3 ;  /* 0x0000000000037941 */ /* 0x000fea0003800200 */
.L_x_6049:
        /* <DEDUP_REMOVED lines=13> */
.L_x_6052:
[----:B------:R-:W-:Y:S05]  /*a4d0*/  BSYNC.RECONVERGENT B3 ;  /* 0x0000000000037941 */ /* 0x000fea0003800200 */
.L_x_6051:
        /* <DEDUP_REMOVED lines=9> */
[----:B-12---:R-:W-:-:S03]  /*a570*/  MOV R176, RZ ;  /* 0x000000ff00b07202 */ /* 0x006fc60000000f00 */
        /* <DEDUP_REMOVED lines=9> */
.L_x_6054:
[----:B------:R-:W-:Y:S05]  /*a610*/  BSYNC.RECONVERGENT B3 ;  /* 0x0000000000037941 */ /* 0x000fea0003800200 */
.L_x_6053:
[----:B------:R-:W-:Y:S01]  /*a620*/  @P1 FFMA.FTZ R2, R18, R172, R3 ;  /* 0x000000ac12021223 */ /* 0x000fe20000010003 */
[----:B-12---:R-:W-:Y:S01]  /*a630*/  SHF.L.U32 R176, R150, 0x10, RZ ;  /* 0x0000001096b07819 */ /* 0x006fe200000006ff */
        /* <DEDUP_REMOVED lines=15> */
.L_x_6056:
[----:B------:R-:W-:Y:S05]  /*a730*/  BSYNC.RECONVERGENT B3 ;  /* 0x0000000000037941 */ /* 0x000fea0003800200 */
.L_x_6055:
        /* <DEDUP_REMOVED lines=19> */
.L_x_6058:
[----:B------:R-:W-:Y:S05]  /*a870*/  BSYNC.RECONVERGENT B3 ;  /* 0x0000000000037941 */ /* 0x000fea0003800200 */
.L_x_6057:
        /* <DEDUP_REMOVED lines=25> */
.L_x_6060:
[----:B------:R-:W-:Y:S05]  /*aa10*/  BSYNC.RECONVERGENT B3 ;  /* 0x0000000000037941 */ /* 0x000fea0003800200 */
.L_x_6059:
        /* <DEDUP_REMOVED lines=16> */
.L_x_6046:
        /* <DEDUP_REMOVED lines=10> */
[----:B-12---:R-:W-:Y:S02]  /*abc0*/  @P1 SHF.L.U32 R176, R160, 0x10, RZ ;  /* 0x00000010a0b01819 */ /* 0x006fe400000006ff */
[----:B------:R-:W-:-:S04]  /*abd0*/  FMUL.FTZ R2, R2, UR12 ;  /* 0x0000000c02027c20 */ /* 0x000fc80008410000 */
[-C--:B------:R-:W-:Y:S01]  /*abe0*/  @P1 FMUL.FTZ R175, R176, R2.reuse ;  /* 0x00000002b0af1220 */ /* 0x080fe20000410000 */
[----:B------:R-:W-:-:S03]  /*abf0*/  FMUL.FTZ R2, R128, R2 ;  /* 0x0000000280027220 */ /* 0x000fc60000410000 */
[----:B------:R-:W-:Y:S02]  /*ac00*/  FADD.FTZ R52, R52, R175 ;  /* 0x000000af34347221 */ /* 0x000fe40000010000 */
[----:B------:R-:W-:-:S04]  /*ac10*/  FSEL R2, R2, RZ, P1 ;  /* 0x000000ff02027208 */ /* 0x000fc80000800000 */
[----:B------:R-:W-:-:S04]  /*ac20*/  F2FP.BF16.F32.PACK_AB R2, RZ, R2 ;  /* 0x00000002ff02723e */ /* 0x000fc800000010ff */
[----:B------:R-:W-:-:S07]  /*ac30*/  PRMT R164, R2, 0x7610, R164 ;  /* 0x0000761002a47816 */ /* 0x000fce00000000a4 */
.L_x_6063:
[----:B------:R-:W-:Y:S05]  /*ac40*/  BSYNC.RECONVERGENT B3 ;  /* 0x0000000000037941 */ /* 0x000fea0003800200 */
.L_x_6062:
[----:B------:R-:W-:Y:S04]  /*ac50*/  BSSY.RECONVERGENT B3, `(.L_x_6064) ;  /* 0x0000013000037945 */ /* 0x000fe80003800200 */
[----:B------:R-:W-:Y:S05]  /*ac60*/  @!P0 BRA `(.L_x_6065) ;  /* 0x0000000000448947 */ /* 0x000fea0003800000 */
[----:B------:R-:W-:Y:S01]  /*ac70*/  LOP3.LUT P1, RZ, R188, 0xff00, RZ, 0xc0, !PT ;  /* 0x0000ff00bcff7812 */ /* 0x000fe2000782c0ff */
[----:B------:R-:W-:Y:S01]  /*ac80*/  @P3 FFMA.FTZ R2, R16, R172, R3 ;  /* 0x000000ac10023223 */ /* 0x000fe20000010003 */
[----:B------:R-:W-:Y:S02]  /*ac90*/  PRMT R175, R148, 0x7632, R175 ;  /* 0x0000763294af7816 */ /* 0x000fe400000000af */
[----:B-12---:R-:W-:Y:S01]  /*aca0*/  MOV R176, RZ ;  /* 0x000000ff00b07202 */ /* 0x006fe20000000f00 */
        /* <DEDUP_REMOVED lines=13> */
.L_x_6065:
[----:B------:R-:W-:Y:S05]  /*ad80*/  BSYNC.RECONVERGENT B3 ;  /* 0x0000000000037941 */ /* 0x000fea0003800200 */
.L_x_6064:
        /* <DEDUP_REMOVED lines=17> */
.L_x_6067:
[----:B------:R-:W-:Y:S05]  /*aea0*/  BSYNC.RECONVERGENT B3 ;  /* 0x0000000000037941 */ /* 0x000fea0003800200 */
.L_x_6066:
        /* <DEDUP_REMOVED lines=19> */
.L_x_6069:
[----:B------:R-:W-:Y:S05]  /*afe0*/  BSYNC.RECONVERGENT B3 ;  /* 0x0000000000037941 */ /* 0x000fea0003800200 */
.L_x_6068:
        /* <DEDUP_REMOVED lines=17> */
.L_x_6071:
[----:B------:R-:W-:Y:S05]  /*b100*/  BSYNC.RECONVERGENT B3 ;  /* 0x0000000000037941 */ /* 0x000fea0003800200 */
.L_x_6070:
        /* <DEDUP_REMOVED lines=19> */
.L_x_6073:
[----:B------:R-:W-:Y:S05]  /*b240*/  BSYNC.RECONVERGENT B3 ;  /* 0x0000000000037941 */ /* 0x000fea0003800200 */
.L_x_6072:
        /* <DEDUP_REMOVED lines=17> */
.L_x_6075:
[----:B------:R-:W-:Y:S05]  /*b360*/  BSYNC.RECONVERGENT B3 ;  /* 0x0000000000037941 */ /* 0x000fea0003800200 */
.L_x_6074:
[----:B------:R-:W-:Y:S05]  /*b370*/  @!P0 BRA `(.L_x_6061) ;  /* 0x00000018006c8947 */ /* 0x000fea0003800000 */
[----:B------:R-:W-:Y:S01]  /*b380*/  ISETP.GE.U32.AND P1, PT, R188, RZ, PT ;  /* 0x000000ffbc00720c */ /* 0x000fe20003f26070 */
[----:B------:R-:W-:Y:S01]  /*b390*/  @P3 FFMA.FTZ R2, R13, R172, R3 ;  /* 0x000000ac0d023223 */ /* 0x000fe20000010003 */
[----:B------:R-:W-:Y:S02]  /*b3a0*/  PRMT R175, R151, 0x7632, R175 ;  /* 0x0000763297af7816 */ /* 0x000fe400000000af */
[----:B------:R-:W-:Y:S01]  /*b3b0*/  ISETP.GE.U32.AND.EX P1, PT, R189, 0x1000000, PT, P1 ;  /* 0x01000000bd00780c */ /* 0x000fe20003f26110 */
[----:B------:R-:W-:Y:S01]  /*b3c0*/  @P3 FADD.FTZ R2, R234, -R2 ;  /* 0x80000002ea023221 */ /* 0x000fe20000010000 */
[----:B------:R-:W-:Y:S02]  /*b3d0*/  SHF.L.U32 R175, R175, 0x10, RZ ;  /* 0x00000010afaf7819 */ /* 0x000fe400000006ff */
[----:B-12---:R-:W-:-:S03]  /*b3e0*/  MOV R176, RZ ;  /* 0x000000ff00b07202 */ /* 0x006fc60000000f00 */
        /* <DEDUP_REMOVED lines=12> */
.L_x_6045:
        /* <DEDUP_REMOVED lines=26> */
.L_x_6078:
[----:B------:R-:W-:Y:S05]  /*b650*/  BSYNC.RECONVERGENT B3 ;  /* 0x0000000000037941 */ /* 0x000fea0003800200 */
.L_x_6077:
        /* <DEDUP_REMOVED lines=13> */
[----:B-12---:R-:W-:-:S07]  /*b730*/  PRMT R164, R164, 0x5410, R169 ;  /* 0x00005410a4a47816 */ /* 0x006fce00000000a9 */
.L_x_6080:
[----:B------:R-:W-:Y:S05]  /*b740*/  BSYNC.RECONVERGENT B3 ;  /* 0x0000000000037941 */ /* 0x000fea0003800200 */
.L_x_6079:
        /* <DEDUP_REMOVED lines=17> */
.L_x_6082:
[----:B------:R-:W-:Y:S05]  /*b860*/  BSYNC.RECONVERGENT B3 ;  /* 0x0000000000037941 */ /* 0x000fea0003800200 */
.L_x_6081:
        /* <DEDUP_REMOVED lines=8> */
[----:B-12---:R-:W-:-:S03]  /*b8f0*/  MOV R176, RZ ;  /* 0x000000ff00b07202 */ /* 0x006fc60000000f00 */
        /* <DEDUP_REMOVED lines=9> */
.L_x_6084:
[----:B------:R-:W-:Y:S05]  /*b990*/  BSYNC.RECONVERGENT B3 ;  /* 0x0000000000037941 */ /* 0x000fea0003800200 */
.L_x_6083:
[----:B------:R-:W-:Y:S01]  /*b9a0*/  FFMA.FTZ R170, R18, R172, R3 ;  /* 0x000000ac12aa7223 */ /* 0x000fe20000010003 */
[----:B------:R-:W-:Y:S03]  /*b9b0*/  BSSY.RECONVERGENT B3, `(.L_x_6085) ;  /* 0x0000010000037945 */ /* 0x000fe60003800200 */
[----:B------:R-:W-:-:S04]  /*b9c0*/  FADD.FTZ R170, R237, -R170 ;  /* 0x800000aaedaa7221 */ /* 0x000fc80000010000 */
[----:B------:R-:W-:-:S05]  /*b9d0*/  FMUL.FTZ R170, R4, R170 ;  /* 0x000000aa04aa7220 */ /* 0x000fca0000410000 */
[----:B-12---:R-:W-:Y:S01]  /*b9e0*/  FSEL R176, R170, RZ, P1 ;  /* 0x000000ffaab07208 */ /* 0x006fe20000800000 */
        /* <DEDUP_REMOVED lines=12> */
.L_x_6086:
[----:B------:R-:W-:Y:S05]  /*bab0*/  BSYNC.RECONVERGENT B3 ;  /* 0x0000000000037941 */ /* 0x000fea0003800200 */
.L_x_6085:
        /* <DEDUP_REMOVED lines=18> */
.L_x_6088:
[----:B------:R-:W-:Y:S05]  /*bbe0*/  BSYNC.RECONVERGENT B3 ;  /* 0x0000000000037941 */ /* 0x000fea0003800200 */
.L_x_6087:
        /* <DEDUP_REMOVED lines=24> */
.L_x_6090:
[----:B------:R-:W-:Y:S05]  /*bd70*/  BSYNC.RECONVERGENT B3 ;  /* 0x0000000000037941 */ /* 0x000fea0003800200 */
.L_x_6089:
        /* <DEDUP_REMOVED lines=16> */
.L_x_6076:
        /* <DEDUP_REMOVED lines=15> */
.L_x_6094:
[----:B------:R-:W-:Y:S05]  /*bf70*/  BSYNC.RECONVERGENT B4 ;  /* 0x0000000000047941 */ /* 0x000fea0003800200 */
.L_x_6093:
        /* <DEDUP_REMOVED lines=11> */
[----:B-12---:R-:W-:-:S07]  /*c030*/  PRMT R164, R2, 0x7610, R164 ;  /* 0x0000761002a47816 */ /* 0x006fce00000000a4 */
.L_x_6092:
[----:B------:R-:W-:Y:S05]  /*c040*/  BSYNC.RECONVERGENT B3 ;  /* 0x0000000000037941 */ /* 0x000fea0003800200 */
.L_x_6091:
        /* <DEDUP_REMOVED lines=16> */
.L_x_6098:
[----:B------:R-:W-:Y:S05]  /*c150*/  BSYNC.RECONVERGENT B4 ;  /* 0x0000000000047941 */ /* 0x000fea0003800200 */
.L_x_6097:
        /* <DEDUP_REMOVED lines=12> */
.L_x_6096:
[----:B------:R-:W-:Y:S05]  /*c220*/  BSYNC.RECONVERGENT B3 ;  /* 0x0000000000037941 */ /* 0x000fea0003800200 */
.L_x_6095:
        /* <DEDUP_REMOVED lines=15> */
.L_x_6102:
[----:B------:R-:W-:Y:S05]  /*c320*/  BSYNC.RECONVERGENT B4 ;  /* 0x0000000000047941 */ /* 0x000fea0003800200 */
.L_x_6101:
        /* <DEDUP_REMOVED lines=12> */
.L_x_6100:
[----:B------:R-:W-:Y:S05]  /*c3f0*/  BSYNC.RECONVERGENT B3 ;  /* 0x0000000000037941 */ /* 0x000fea0003800200 */
.L_x_6099:
        /* <DEDUP_REMOVED lines=16> */
.L_x_6106:
[----:B------:R-:W-:Y:S05]  /*c500*/  BSYNC.RECONVERGENT B4 ;  /* 0x0000000000047941 */ /* 0x000fea0003800200 */
.L_x_6105:
        /* <DEDUP_REMOVED lines=12> */
.L_x_6104:
[----:B------:R-:W-:Y:S05]  /*c5d0*/  BSYNC.RECONVERGENT B3 ;  /* 0x0000000000037941 */ /* 0x000fea0003800200 */
.L_x_6103:
        /* <DEDUP_REMOVED lines=15> */
.L_x_6110:
[----:B------:R-:W-:Y:S05]  /*c6d0*/  BSYNC.RECONVERGENT B4 ;  /* 0x0000000000047941 */ /* 0x000fea0003800200 */
.L_x_6109:
        /* <DEDUP_REMOVED lines=12> */
.L_x_6108:
[----:B------:R-:W-:Y:S05]  /*c7a0*/  BSYNC.RECONVERGENT B3 ;  /* 0x0000000000037941 */ /* 0x000fea0003800200 */
.L_x_6107:
        /* <DEDUP_REMOVED lines=16> */
.L_x_6114:
[----:B------:R-:W-:Y:S05]  /*c8b0*/  BSYNC.RECONVERGENT B4 ;  /* 0x0000000000047941 */ /* 0x000fea0003800200 */
.L_x_6113:
        /* <DEDUP_REMOVED lines=12> */
.L_x_6112:
[----:B------:R-:W-:Y:S05]  /*c980*/  BSYNC.RECONVERGENT B3 ;  /* 0x0000000000037941 */ /* 0x000fea0003800200 */
.L_x_6111:
        /* <DEDUP_REMOVED lines=15> */
.L_x_6118:
[----:B------:R-:W-:Y:S05]  /*ca80*/  BSYNC.RECONVERGENT B4 ;  /* 0x0000000000047941 */ /* 0x000fea0003800200 */
.L_x_6117:
        /* <DEDUP_REMOVED lines=12> */
.L_x_6116:
[----:B------:R-:W-:Y:S05]  /*cb50*/  BSYNC.RECONVERGENT B3 ;  /* 0x0000000000037941 */ /* 0x000fea0003800200 */
.L_x_6115:
        /* <DEDUP_REMOVED lines=16> */
.L_x_6120:
[----:B------:R-:W-:Y:S05]  /*cc60*/  BSYNC.RECONVERGENT B3 ;  /* 0x0000000000037941 */ /* 0x000fea0003800200 */
.L_x_6119:
        /* <DEDUP_REMOVED lines=12> */
.L_x_6061:
[----:B------:R-:W-:Y:S05]  /*cd30*/  BSYNC.RECONVERGENT B2 ;  /* 0x0000000000027941 */ /* 0x000fea0003800200 */
.L_x_6044:
        /* <DEDUP_REMOVED lines=8> */
.L_x_6041:
[----:B------:R-:W-:Y:S05]  /*cdc0*/  BSYNC.RECONVERGENT B1 ;  /* 0x0000000000017941 */ /* 0x000fea0003800200 */
.L_x_6040:
[----:B------:R-:W-:Y:S04]  /*cdd0*/  BSSY.RECONVERGENT B1, `(.L_x_6121) ;  /* 0x00002d7000017945 */ /* 0x000fe80003800200 */
[----:B------:R-:W-:Y:S05]  /*cde0*/  @!P4 BRA `(.L_x_6122) ;  /* 0x0000002c0054c947 */ /* 0x000fea0003800000 */
[----:B------:R-:W-:Y:S04]  /*cdf0*/  BSSY.RECONVERGENT B2, `(.L_x_6123) ;  /* 0x0000005000027945 */ /* 0x000fe80003800200 */
[----:B------:R-:W-:Y:S05]  /*ce00*/  @!P0 BRA `(.L_x_6124) ;  /* 0x00000000000c8947 */ /* 0x000fea0003800000 */
[----:B-----5:R-:W4:Y:S02]  /*ce10*/  LDC.64 R160, c[0x0][0x390] ;  /* 0x0000e400ffa07b82 */ /* 0x020f240000000a00 */
[----:B----4-:R-:W-:-:S06]  /*ce20*/  IMAD.WIDE.U32 R160, R174, 0x10, R160 ;  /* 0x00000010aea07825 */ /* 0x010fcc00078e00a0 */
[----:B------:R-:W5:Y:S02]  /*ce30*/  LDG.E.128 R160, desc[UR6][R160.64] ;  /* 0x00000006a0a07981 */ /* 0x000f64000c1e1d00 */
.L_x_6124:
[----:B------:R-:W-:Y:S05]  /*ce40*/  BSYNC.RECONVERGENT B2 ;  /* 0x0000000000027941 */ /* 0x000fea0003800200 */
.L_x_6123:
        /* <DEDUP_REMOVED lines=34> */
[----:B-123--:R-:W-:-:S07]  /*d070*/  PRMT R164, R2, 0x7610, R164 ;  /* 0x0000761002a47816 */ /* 0x00efce00000000a4 */
.L_x_6129:
[----:B------:R-:W-:Y:S05]  /*d080*/  BSYNC.RECONVERGENT B3 ;  /* 0x0000000000037941 */ /* 0x000fea0003800200 */
.L_x_6128:
        /* <DEDUP_REMOVED lines=13> */
[----:B-123--:R-:W-:-:S07]  /*d160*/  PRMT R164, R164, 0x5410, R2 ;  /* 0x00005410a4a47816 */ /* 0x00efce0000000002 */
.L_x_6131:
[----:B------:R-:W-:Y:S05]  /*d170*/  BSYNC.RECONVERGENT B3 ;  /* 0x0000000000037941 */ /* 0x000fea0003800200 */
.L_x_6130:
        /* <DEDUP_REMOVED lines=13> */
.L_x_6133:
[----:B------:R-:W-:Y:S05]  /*d250*/  BSYNC.RECONVERGENT B3 ;  /* 0x0000000000037941 */ /* 0x000fea0003800200 */
.L_x_6132:
        /* <DEDUP_REMOVED lines=9> */
[----:B-123--:R-:W-:-:S03]  /*d2f0*/  MOV R176, RZ ;  /* 0x000000ff00b07202 */ /* 0x00efc60000000f00 */
        /* <DEDUP_REMOVED lines=9> */
.L_x_6135:
[----:B------:R-:W-:Y:S05]  /*d390*/  BSYNC.RECONVERGENT B3 ;  /* 0x0000000000037941 */ /* 0x000fea0003800200 */
.L_x_6134:
[----:B------:R-:W-:Y:S01]  /*d3a0*/  @P1 FFMA.FTZ R2, R10, R172, R3 ;  /* 0x000000ac0a021223 */ /* 0x000fe20000010003 */
[----:B-123--:R-:W-:Y:S01]  /*d3b0*/  SHF.L.U32 R176, R154, 0x10, RZ ;  /* 0x000000109ab07819 */ /* 0x00efe200000006ff */
        /* <DEDUP_REMOVED lines=15> */
.L_x_6137:
[----:B------:R-:W-:Y:S05]  /*d4b0*/  BSYNC.RECONVERGENT B3 ;  /* 0x0000000000037941 */ /* 0x000fea0003800200 */
.L_x_6136:
        /* <DEDUP_REMOVED lines=19> */
.L_x_6139:
[----:B------:R-:W-:Y:S05]  /*d5f0*/  BSYNC.RECONVERGENT B3 ;  /* 0x0000000000037941 */ /* 0x000fea0003800200 */
.L_x_6138:
        /* <DEDUP_REMOVED lines=25> */
.L_x_6141:
[----:B------:R-:W-:Y:S05]  /*d790*/  BSYNC.RECONVERGENT B3 ;  /* 0x0000000000037941 */ /* 0x000fea0003800200 */
.L_x_6140:
        /* <DEDUP_REMOVED lines=16> */
.L_x_6127:
        /* <DEDUP_REMOVED lines=10> */
[----:B-123--:R-:W-:Y:S02]  /*d940*/  @P1 SHF.L.U32 R176, R160, 0x10, RZ ;  /* 0x00000010a0b01819 */ /* 0x00efe400000006ff */
[----:B------:R-:W-:-:S04]  /*d950*/  FMUL.FTZ R2, R2, UR12 ;  /* 0x0000000c02027c20 */ /* 0x000fc80008410000 */
[-C--:B------:R-:W-:Y:S01]  /*d960*/  @P1 FMUL.FTZ R175, R176, R2.reuse ;  /* 0x00000002b0af1220 */ /* 0x080fe20000410000 */
[----:B------:R-:W-:-:S03]  /*d970*/  FMUL.FTZ R2, R120, R2 ;  /* 0x0000000278027220 */ /* 0x000fc60000410000 */
[----:B------:R-:W-:Y:S02]  /*d980*/  FADD.FTZ R44, R44, R175 ;  /* 0x000000af2c2c7221 */ /* 0x000fe40000010000 */
[----:B------:R-:W-:-:S04]  /*d990*/  FSEL R2, R2, RZ, P1 ;  /* 0x000000ff02027208 */ /* 0x000fc80000800000 */
[----:B------:R-:W-:-:S04]  /*d9a0*/  F2FP.BF16.F32.PACK_AB R2, RZ, R2 ;  /* 0x00000002ff02723e */ /* 0x000fc800000010ff */
[----:B------:R-:W-:-:S07]  /*d9b0*/  PRMT R164, R2, 0x7610, R164 ;  /* 0x0000761002a47816 */ /* 0x000fce00000000a4 */
.L_x_6144:
[----:B------:R-:W-:Y:S05]  /*d9c0*/  BSYNC.RECONVERGENT B3 ;  /* 0x0000000000037941 */ /* 0x000fea0003800200 */
.L_x_6143:
[----:B------:R-:W-:Y:S04]  /*d9d0*/  BSSY.RECONVERGENT B3, `(.L_x_6145) ;  /* 0x0000013000037945 */ /* 0x000fe80003800200 */
[----:B------:R-:W-:Y:S05]  /*d9e0*/  @!P0 BRA `(.L_x_6146) ;  /* 0x0000000000448947 */ /* 0x000fea0003800000 */
[----:B------:R-:W-:Y:S01]  /*d9f0*/  LOP3.LUT P1, RZ, R190, 0xff00, RZ, 0xc0, !PT ;  /* 0x0000ff00beff7812 */ /* 0x000fe2000782c0ff */
[----:B------:R-:W-:Y:S01]  /*da00*/  @P3 FFMA.FTZ R2, R210, R172, R3 ;  /* 0x000000acd2023223 */ /* 0x000fe20000010003 */
[----:B------:R-:W-:Y:S02]  /*da10*/  PRMT R175, R152, 0x7632, R175 ;  /* 0x0000763298af7816 */ /* 0x000fe400000000af */
[----:B-123--:R-:W-:Y:S01]  /*da20*/  MOV R176, RZ ;  /* 0x000000ff00b07202 */ /* 0x00efe20000000f00 */
        /* <DEDUP_REMOVED lines=13> */
.L_x_6146:
[----:B------:R-:W-:Y:S05]  /*db00*/  BSYNC.RECONVERGENT B3 ;  /* 0x0000000000037941 */ /* 0x000fea0003800200 */
.L_x_6145:
        /* <DEDUP_REMOVED lines=17> */
.L_x_6148:
[----:B------:R-:W-:Y:S05]  /*dc20*/  BSYNC.RECONVERGENT B3 ;  /* 0x0000000000037941 */ /* 0x000fea0003800200 */
.L_x_6147:
        /* <DEDUP_REMOVED lines=19> */
.L_x_6150:
[----:B------:R-:W-:Y:S05]  /*dd60*/  BSYNC.RECONVERGENT B3 ;  /* 0x0000000000037941 */ /* 0x000fea0003800200 */
.L_x_6149:
        /* <DEDUP_REMOVED lines=17> */
.L_x_6152:
[----:B------:R-:W-:Y:S05]  /*de80*/  BSYNC.RECONVERGENT B3 ;  /* 0x0000000000037941 */ /* 0x000fea0003800200 */
.L_x_6151:
        /* <DEDUP_REMOVED lines=19> */
.L_x_6154:
[----:B------:R-:W-:Y:S05]  /*dfc0*/  BSYNC.RECONVERGENT B3 ;  /* 0x0000000000037941 */ /* 0x000fea0003800200 */
.L_x_6153:
        /* <DEDUP_REMOVED lines=17> */
.L_x_6156:
[----:B------:R-:W-:Y:S05]  /*e0e0*/  BSYNC.RECONVERGENT B3 ;  /* 0x0000000000037941 */ /* 0x000fea0003800200 */
.L_x_6155:
[----:B------:R-:W-:Y:S05]  /*e0f0*/  @!P0 BRA `(.L_x_6142) ;  /* 0x00000018006c8947 */ /* 0x000fea0003800000 */
[----:B------:R-:W-:Y:S01]  /*e100*/  ISETP.GE.U32.AND P1, PT, R190, RZ, PT ;  /* 0x000000ffbe00720c */ /* 0x000fe20003f26070 */
[----:B------:R-:W-:Y:S01]  /*e110*/  @P3 FFMA.FTZ R2, R214, R172, R3 ;  /* 0x000000acd6023223 */ /* 0x000fe20000010003 */
[----:B------:R-:W-:Y:S02]  /*e120*/  PRMT R175, R155, 0x7632, R175 ;  /* 0x000076329baf7816 */ /* 0x000fe400000000af */
[----:B------:R-:W-:Y:S01]  /*e130*/  ISETP.GE.U32.AND.EX P1, PT, R191, 0x1000000, PT, P1 ;  /* 0x01000000bf00780c */ /* 0x000fe20003f26110 */
[----:B------:R-:W-:Y:S01]  /*e140*/  @P3 FADD.FTZ R2, R215, -R2 ;  /* 0x80000002d7023221 */ /* 0x000fe20000010000 */
[----:B------:R-:W-:Y:S02]  /*e150*/  SHF.L.U32 R175, R175, 0x10, RZ ;  /* 0x00000010afaf7819 */ /* 0x000fe400000006ff */
[----:B-123--:R-:W-:-:S03]  /*e160*/  MOV R176, RZ ;  /* 0x000000ff00b07202 */ /* 0x00efc60000000f00 */
        /* <DEDUP_REMOVED lines=12> */
.L_x_6126:
        /* <DEDUP_REMOVED lines=26> */
.L_x_6159:
[----:B------:R-:W-:Y:S05]  /*e3d0*/  BSYNC.RECONVERGENT B3 ;  /* 0x0000000000037941 */ /* 0x000fea0003800200 */
.L_x_6158:
        /* <DEDUP_REMOVED lines=13> */
[----:B-123--:R-:W-:-:S07]  /*e4b0*/  PRMT R164, R164, 0x5410, R169 ;  /* 0x00005410a4a47816 */ /* 0x00efce00000000a9 */
.L_x_6161:
[----:B------:R-:W-:Y:S05]  /*e4c0*/  BSYNC.RECONVERGENT B3 ;  /* 0x0000000000037941 */ /* 0x000fea0003800200 */
.L_x_6160:
        /* <DEDUP_REMOVED lines=17> */
.L_x_6163:
[----:B------:R-:W-:Y:S05]  /*e5e0*/  BSYNC.RECONVERGENT B3 ;  /* 0x0000000000037941 */ /* 0x000fea0003800200 */
.L_x_6162:
        /* <DEDUP_REMOVED lines=8> */
[----:B-123--:R-:W-:-:S03]  /*e670*/  MOV R176, RZ ;  /* 0x000000ff00b07202 */ /* 0x00efc60000000f00 */
        /* <DEDUP_REMOVED lines=9> */
.L_x_6165:
[----:B------:R-:W-:Y:S05]  /*e710*/  BSYNC.RECONVERGENT B3 ;  /* 0x0000000000037941 */ /* 0x000fea0003800200 */
.L_x_6164:
[----:B------:R-:W-:Y:S01]  /*e720*/  FFMA.FTZ R170, R10, R172, R3 ;  /* 0x000000ac0aaa7223 */ /* 0x000fe20000010003 */
[----:B------:R-:W-:Y:S03]  /*e730*/  BSSY.RECONVERGENT B3, `(.L_x_6166) ;  /* 0x0000010000037945 */ /* 0x000fe60003800200 */
[----:B------:R-:W-:-:S04]  /*e740*/  FADD.FTZ R170, R229, -R170 ;  /* 0x800000aae5aa7221 */ /* 0x000fc80000010000 */
[----:B------:R-:W-:-:S05]  /*e750*/  FMUL.FTZ R170, R4, R170 ;  /* 0x000000aa04aa7220 */ /* 0x000fca0000410000 */
[----:B-123--:R-:W-:Y:S01]  /*e760*/  FSEL R176, R170, RZ, P1 ;  /* 0x000000ffaab07208 */ /* 0x00efe20000800000 */
        /* <DEDUP_REMOVED lines=12> */
.L_x_6167:
[----:B------:R-:W-:Y:S05]  /*e830*/  BSYNC.RECONVERGENT B3 ;  /* 0x0000000000037941 */ /* 0x000fea0003800200 */
.L_x_6166:
        /* <DEDUP_REMOVED lines=18> */
.L_x_6169:
[----:B------:R-:W-:Y:S05]  /*e960*/  BSYNC.RECONVERGENT B3 ;  /* 0x0000000000037941 */ /* 0x000fea0003800200 */
.L_x_6168:
        /* <DEDUP_REMOVED lines=24> */
.L_x_6171:
[----:B------:R-:W-:Y:S05]  /*eaf0*/  BSYNC.RECONVERGENT B3 ;  /* 0x0000000000037941 */ /* 0x000fea0003800200 */
.L_x_6170:
        /* <DEDUP_REMOVED lines=16> */
.L_x_6157:
        /* <DEDUP_REMOVED lines=15> */
.L_x_6175:
[----:B------:R-:W-:Y:S05]  /*ecf0*/  BSYNC.RECONVERGENT B4 ;  /* 0x0000000000047941 */ /* 0x000fea0003800200 */
.L_x_6174:
        /* <DEDUP_REMOVED lines=11> */
[----:B-123--:R-:W-:-:S07]  /*edb0*/  PRMT R164, R2, 0x7610, R164 ;  /* 0x0000761002a47816 */ /* 0x00efce00000000a4 */
.L_x_6173:
[----:B------:R-:W-:Y:S05]  /*edc0*/  BSYNC.RECONVERGENT B3 ;  /* 0x0000000000037941 */ /* 0x000fea0003800200 */
.L_x_6172:
        /* <DEDUP_REMOVED lines=16> */
.L_x_6179:
[----:B------:R-:W-:Y:S05]  /*eed0*/  BSYNC.RECONVERGENT B4 ;  /* 0x0000000000047941 */ /* 0x000fea0003800200 */
.L_x_6178:
        /* <DEDUP_REMOVED lines=12> */
.L_x_6177:
[----:B------:R-:W-:Y:S05]  /*efa0*/  BSYNC.RECONVERGENT B3 ;  /* 0x0000000000037941 */ /* 0x000fea0003800200 */
.L_x_6176:
        /* <DEDUP_REMOVED lines=15> */
.L_x_6183:
[----:B------:R-:W-:Y:S05]  /*f0a0*/  BSYNC.RECONVERGENT B4 ;  /* 0x0000000000047941 */ /* 0x000fea0003800200 */
.L_x_6182:
        /* <DEDUP_REMOVED lines=12> */
.L_x_6181:
[----:B------:R-:W-:Y:S05]  /*f170*/  BSYNC.RECONVERGENT B3 ;  /* 0x0000000000037941 */ /* 0x000fea0003800200 */
.L_x_6180:
        /* <DEDUP_REMOVED lines=16> */
.L_x_6187:
[----:B------:R-:W-:Y:S05]  /*f280*/  BSYNC.RECONVERGENT B4 ;  /* 0x0000000000047941 */ /* 0x000fea0003800200 */
.L_x_6186:
        /* <DEDUP_REMOVED lines=12> */
.L_x_6185:
[----:B------:R-:W-:Y:S05]  /*f350*/  BSYNC.RECONVERGENT B3 ;  /* 0x0000000000037941 */ /* 0x000fea0003800200 */
.L_x_6184:
        /* <DEDUP_REMOVED lines=15> */
.L_x_6191:
[----:B------:R-:W-:Y:S05]  /*f450*/  BSYNC.RECONVERGENT B4 ;  /* 0x0000000000047941 */ /* 0x000fea0003800200 */
.L_x_6190:
        /* <DEDUP_REMOVED lines=12> */
.L_x_6189:
[----:B------:R-:W-:Y:S05]  /*f520*/  BSYNC.RECONVERGENT B3 ;  /* 0x0000000000037941 */ /* 0x000fea0003800200 */
.L_x_6188:
        /* <DEDUP_REMOVED lines=16> */
.L_x_6195:
[----:B------:R-:W-:Y:S05]  /*f630*/  BSYNC.RECONVERGENT B4 ;  /* 0x0000000000047941 */ /* 0x000fea0003800200 */
.L_x_6194:
        /* <DEDUP_REMOVED lines=12> */
.L_x_6193:
[----:B------:R-:W-:Y:S05]  /*f700*/  BSYNC.RECONVERGENT B3 ;  /* 0x0000000000037941 */ /* 0x000fea0003800200 */
.L_x_6192:
        /* <DEDUP_REMOVED lines=15> */
.L_x_6199:
[----:B------:R-:W-:Y:S05]  /*f800*/  BSYNC.RECONVERGENT B4 ;  /* 0x0000000000047941 */ /* 0x000fea0003800200 */
.L_x_6198:
        /* <DEDUP_REMOVED lines=12> */
.L_x_6197:
[----:B------:R-:W-:Y:S05]  /*f8d0*/  BSYNC.RECONVERGENT B3 ;  /* 0x0000000000037941 */ /* 0x000fea0003800200 */
.L_x_6196:
        /* <DEDUP_REMOVED lines=16> */
.L_x_6201:
[----:B------:R-:W-:Y:S05]  /*f9e0*/  BSYNC.RECONVERGENT B3 ;  /* 0x0000000000037941 */ /* 0x000fea0003800200 */
.L_x_6200:
        /* <DEDUP_REMOVED lines=12> */
.L_x_6142:
[----:B------:R-:W-:Y:S05]  /*fab0*/  BSYNC.RECONVERGENT B2 ;  /* 0x0000000000027941 */ /* 0x000fea0003800200 */
.L_x_6125:
        /* <DEDUP_REMOVED lines=8> */
.L_x_6122:
[----:B------:R-:W-:Y:S05]  /*fb40*/  BSYNC.RECONVERGENT B1 ;  /* 0x0000000000017941 */ /* 0x000fea0003800200 */
.L_x_6121:
[----:B------:R-:W-:Y:S04]  /*fb50*/  BSSY.RECONVERGENT B1, `(.L_x_6202) ;  /* 0x00002d3000017945 */ /* 0x000fe80003800200 */
[----:B------:R-:W-:Y:S05]  /*fb60*/  @!P5 BRA `(.L_x_6203) ;  /* 0x0000002c0044d947 */ /* 0x000fea0003800000 */
[----:B------:R-:W-:Y:S04]  /*fb70*/  BSSY.RECONVERGENT B2, `(.L_x_6204) ;  /* 0x0000005000027945 */ /* 0x000fe80003800200 */
[----:B------:R-:W-:Y:S05]  /*fb80*/  @!P0 BRA `(.L_x_6205) ;  /* 0x00000000000c8947 */ /* 0x000fea0003800000 */
[----:B-----5:R-:W0:Y:S02]  /*fb90*/  LDC.64 R160, c[0x0][0x390] ;  /* 0x0000e400ffa07b82 */ /* 0x020e240000000a00 */
[----:B0-----:R-:W-:-:S06]  /*fba0*/  IMAD.WIDE.U32 R160, R174, 0x10, R160 ;  /* 0x00000010aea07825 */ /* 0x001fcc00078e00a0 */
[----:B------:R-:W5:Y:S02]  /*fbb0*/  LDG.E.128 R160, desc[UR6][R160.64] ;  /* 0x00000006a0a07981 */ /* 0x000f64000c1e1d00 */
.L_x_6205:
[----:B------:R-:W-:Y:S05]  /*fbc0*/  BSYNC.RECONVERGENT B2 ;  /* 0x0000000000027941 */ /* 0x000fea0003800200 */
.L_x_6204:
        /* <DEDUP_REMOVED lines=34> */
[----:B-1234-:R-:W-:-:S07]  /*fdf0*/  PRMT R164, R2, 0x7610, R164 ;  /* 0x0000761002a47816 */ /* 0x01efce00000000a4 */
.L_x_6210:
[----:B------:R-:W-:Y:S05]  /*fe00*/  BSYNC.RECONVERGENT B3 ;  /* 0x0000000000037941 */ /* 0x000fea0003800200 */
.L_x_6209:
        /* <DEDUP_REMOVED lines=13> */
[----:B-1234-:R-:W-:-:S07]  /*fee0*/  PRMT R164, R164, 0x5410, R2 ;  /* 0x00005410a4a47816 */ /* 0x01efce0000000002 */
.L_x_6212:
[----:B------:R-:W-:Y:S05]  /*fef0*/  BSYNC.RECONVERGENT B3 ;  /* 0x0000000000037941 */ /* 0x000fea0003800200 */
.L_x_6211:
        /* <DEDUP_REMOVED lines=13> */
.L_x_6214:
[----:B------:R-:W-:Y:S05]  /*ffd0*/  BSYNC.RECONVERGENT B3 ;  /* 0x0000000000037941 */ /* 0x000fea0003800200 */
.L_x_6213:
        /* <DEDUP_REMOVED lines=19> */
.L_x_6216:
[----:B------:R-:W-:Y:S05]  /*10110*/  BSYNC.RECONVERGENT B3 ;  /* 0x0000000000037941 */ /* 0x000fea0003800200 */
.L_x_6215:
[----:B------:R-:W5:Y:S04]  /*10120*/  LDL R178, [R1+0x14] ;  /* 0x0000140001b27983 */ /* 0x000f680000100800 */
[----:B-1234-:R-:W2:Y:S01]  /*10130*/  LDL R177, [R1+0x10] ;  /* 0x0000100001b17983 */ /* 0x01eea20000100800 */
[----:B------:R-:W-:Y:S01]  /*10140*/  @P3 FFMA.FTZ R2, R218, R172, R3 ;  /* 0x000000acda023223 */ /* 0x000fe20000010003 */
[C---:B------:R-:W-:Y:S01]  /*10150*/  SHF.L.U32 R170, R158.reuse, 0x10, RZ ;  /* 0x000000109eaa7819 */ /* 0x040fe200000006ff */
[----:B------:R-:W-:Y:S01]  /*10160*/  BSSY.RECONVERGENT B3, `(.L_x_6217) ;  /* 0x000001d000037945 */ /* 0x000fe20003800200 */
[----:B------:R-:W-:Y:S01]  /*10170*/  PRMT R175, R158, 0x7632, R175 ;  /* 0x000076329eaf7816 */ /* 0x000fe200000000af */
[----:B------:R-:W-:-:S03]  /*10180*/  @P3 FADD.FTZ R2, R220, -R2 ;  /* 0x80000002dc023221 */ /* 0x000fc60000010000 */
[----:B------:R-:W-:Y:S01]  /*10190*/  SHF.L.U32 R175, R175, 0x10, RZ ;  /* 0x00000010afaf7819 */ /* 0x000fe200000006ff */
[----:B------:R-:W-:Y:S01]  /*101a0*/  @P3 FFMA.FTZ R170, R4, R2, R170 ;  /* 0x0000000204aa3223 */ /* 0x000fe200000100aa */
[----:B------:R-:W-:-:S04]  /*101b0*/  @P3 FFMA.FTZ R2, R227, R172, R3 ;  /* 0x000000ace3023223 */ /* 0x000fc80000010003 */
[----:B------:R-:W-:-:S04]  /*101c0*/  @P3 FADD.FTZ R2, R228, -R2 ;  /* 0x80000002e4023221 */ /* 0x000fc80000010000 */
[----:B------:R-:W-:Y:S01]  /*101d0*/  @P3 FFMA.FTZ R175, R4, R2, R175 ;  /* 0x0000000204af3223 */ /* 0x000fe200000100af */
[----:B------:R-:W-:-:S04]  /*101e0*/  @P3 FFMA.FTZ R2, R221, R172, R3 ;  /* 0x000000acdd023223 */ /* 0x000fc80000010003 */
[----:B------:R-:W-:Y:S01]  /*101f0*/  @P3 FADD.FTZ R176, R223, -R2 ;  /* 0x80000002dfb03221 */ /* 0x000fe20000010000 */
[----:B------:R-:W-:-:S05]  /*10200*/  SHF.L.U32 R2, R159, 0x10, RZ ;  /* 0x000000109f027819 */ /* 0x000fca00000006ff */
[----:B------:R-:W-:Y:S01]  /*10210*/  @P3 FFMA.FTZ R2, R4, R176, R2 ;  /* 0x000000b004023223 */ /* 0x000fe20000010002 */
[--C-:B-----5:R-:W-:Y:S01]  /*10220*/  @P3 FFMA.FTZ R172, R178, R172, R3.reuse ;  /* 0x000000acb2ac3223 */ /* 0x120fe20000010003 */
[----:B------:R-:W-:-:S03]  /*10230*/  PRMT R3, R159, 0x7632, R3 ;  /* 0x000076329f037816 */ /* 0x000fc60000000003 */
        /* <DEDUP_REMOVED lines=15> */
.L_x_6218:
[----:B------:R-:W-:Y:S05]  /*10330*/  BSYNC.RECONVERGENT B3 ;  /* 0x0000000000037941 */ /* 0x000fea0003800200 */
.L_x_6217:
        /* <DEDUP_REMOVED lines=14> */
.L_x_6220:
[----:B------:R-:W-:Y:S05]  /*10420*/  BSYNC.RECONVERGENT B3 ;  /* 0x0000000000037941 */ /* 0x000fea0003800200 */
.L_x_6219:
[----:B------:R-:W-:Y:S01]  /*10430*/  BSSY.RECONVERGENT B3, `(.L_x_6221) ;  /* 0x0000010000037945 */ /* 0x000fe20003800200 */
[----:B------:R-:W-:Y:S02]  /*10440*/  F2FP.BF16.F32.PACK_AB R170, R175, R170 ;  /* 0x000000aaafaa723e */ /* 0x000fe400000010ff */
[----:B------:R-:W-:Y:S02]  /*10450*/  F2FP.BF16.F32.PACK_AB R169, R171, R169 ;  /* 0x000000a9aba9723e */ /* 0x000fe400000010ff */
[----:B------:R-:W-:Y:S01]  /*10460*/  F2FP.BF16.F32.PACK_AB R168, R168, R5 ;  /* 0x00000005a8a8723e */ /* 0x000fe200000010ff */
        /* <DEDUP_REMOVED lines=12> */
.L_x_6222:
[----:B------:R-:W-:Y:S05]  /*10530*/  BSYNC.RECONVERGENT B3 ;  /* 0x0000000000037941 */ /* 0x000fea0003800200 */
.L_x_6221:
        /* <DEDUP_REMOVED lines=16> */
.L_x_6208:
        /* <DEDUP_REMOVED lines=10> */
[----:B------:R-:W-:Y:S02]  /*106e0*/  @P3 SHF.L.U32 R175, R160, 0x10, RZ ;  /* 0x00000010a0af3819 */ /* 0x000fe400000006ff */
[----:B------:R-:W-:-:S04]  /*106f0*/  FMUL.FTZ R2, R2, UR12 ;  /* 0x0000000c02027c20 */ /* 0x000fc80008410000 */
[-C--:B------:R-:W-:Y:S01]  /*10700*/  @P3 FMUL.FTZ R5, R175, R2.reuse ;  /* 0x00000002af053220 */ /* 0x080fe20000410000 */
[----:B------:R-:W-:-:S03]  /*10710*/  FMUL.FTZ R2, R112, R2 ;  /* 0x0000000270027220 */ /* 0x000fc60000410000 */
[----:B------:R-:W-:Y:S02]  /*10720*/  FADD.FTZ R36, R36, R5 ;  /* 0x0000000524247221 */ /* 0x000fe40000010000 */
[----:B------:R-:W-:-:S04]  /*10730*/  FSEL R2, R2, RZ, P3 ;  /* 0x000000ff02027208 */ /* 0x000fc80001800000 */
[----:B------:R-:W-:-:S04]  /*10740*/  F2FP.BF16.F32.PACK_AB R2, RZ, R2 ;  /* 0x00000002ff02723e */ /* 0x000fc800000010ff */
[----:B-1234-:R-:W-:-:S07]  /*10750*/  PRMT R164, R2, 0x7610, R164 ;  /* 0x0000761002a47816 */ /* 0x01efce00000000a4 */
.L_x_6225:
[----:B------:R-:W-:Y:S05]  /*10760*/  BSYNC.RECONVERGENT B3 ;  /* 0x0000000000037941 */ /* 0x000fea0003800200 */
.L_x_6224:
        /* <DEDUP_REMOVED lines=18> */
[----:B-1234-:R-:W-:-:S07]  /*10890*/  PRMT R164, R164, 0x5410, R2 ;  /* 0x00005410a4a47816 */ /* 0x01efce0000000002 */
.L_x_6227:
[----:B------:R-:W-:Y:S05]  /*108a0*/  BSYNC.RECONVERGENT B3 ;  /* 0x0000000000037941 */ /* 0x000fea0003800200 */
.L_x_6226:
        /* <DEDUP_REMOVED lines=17> */
.L_x_6229:
[----:B------:R-:W-:Y:S05]  /*109c0*/  BSYNC.RECONVERGENT B3 ;  /* 0x0000000000037941 */ /* 0x000fea0003800200 */
.L_x_6228:
        /* <DEDUP_REMOVED lines=19> */
.L_x_6231:
[----:B------:R-:W-:Y:S05]  /*10b00*/  BSYNC.RECONVERGENT B3 ;  /* 0x0000000000037941 */ /* 0x000fea0003800200 */
.L_x_6230:
        /* <DEDUP_REMOVED lines=17> */
.L_x_6233:
[----:B------:R-:W-:Y:S05]  /*10c20*/  BSYNC.RECONVERGENT B3 ;  /* 0x0000000000037941 */ /* 0x000fea0003800200 */
.L_x_6232:
        /* <DEDUP_REMOVED lines=19> */
.L_x_6235:
[----:B------:R-:W-:Y:S05]  /*10d60*/  BSYNC.RECONVERGENT B3 ;  /* 0x0000000000037941 */ /* 0x000fea0003800200 */
.L_x_6234:
        /* <DEDUP_REMOVED lines=17> */
.L_x_6237:
[----:B------:R-:W-:Y:S05]  /*10e80*/  BSYNC.RECONVERGENT B3 ;  /* 0x0000000000037941 */ /* 0x000fea0003800200 */
.L_x_6236:
[----:B------:R-:W-:Y:S05]  /*10e90*/  @!P0 BRA `(.L_x_6223) ;  /* 0x00000018005c8947 */ /* 0x000fea0003800000 */
[----:B------:R-:W5:Y:S04]  /*10ea0*/  LDL R175, [R1+0x14] ;  /* 0x0000140001af7983 */ /* 0x000f680000100800 */
[----:B------:R-:W2:Y:S01]  /*10eb0*/  LDL R5, [R1+0x10] ;  /* 0x0000100001057983 */ /* 0x000ea20000100800 */
[----:B------:R-:W-:-:S04]  /*10ec0*/  PRMT R2, R159, 0x7632, R2 ;  /* 0x000076329f027816 */ /* 0x000fc80000000002 */
[----:B------:R-:W-:Y:S01]  /*10ed0*/  SHF.L.U32 R2, R2, 0x10, RZ ;  /* 0x0000001002027819 */ /* 0x000fe200000006ff */
[----:B-----5:R-:W-:-:S04]  /*10ee0*/  @P1 FFMA.FTZ R3, R175, R172, R3 ;  /* 0x000000acaf031223 */ /* 0x020fc80000010003 */
[----:B--2---:R-:W-:-:S04]  /*10ef0*/  @P1 FADD.FTZ R3, R5, -R3 ;  /* 0x8000000305031221 */ /* 0x004fc80000010000 */
[----:B------:R-:W-:Y:S01]  /*10f00*/  @P1 FFMA.FTZ R2, R4, R3, R2 ;  /* 0x0000000304021223 */ /* 0x000fe20000010002 */
[----:B------:R-:W-:Y:S02]  /*10f10*/  ISETP.GE.U32.AND P1, PT, R192, RZ, PT ;  /* 0x000000ffc000720c */ /* 0x000fe40003f26070 */
[----:B------:R-:W-:Y:S01]  /*10f20*/  MOV R4, RZ ;  /* 0x000000ff00047202 */ /* 0x000fe20000000f00 */
[----:B------:R-:W-:Y:S01]  /*10f30*/  FMUL.FTZ R3, R2, UR13 ;  /* 0x0000000d02037c20 */ /* 0x000fe20008410000 */
[----:B------:R-:W-:-:S03]  /*10f40*/  ISETP.GE.U32.AND.EX P1, PT, R193, 0x1000000, PT, P1 ;  /* 0x01000000c100780c */ /* 0x000fc60003f26110 */
[----:B------:R-:W-:-:S10]  /*10f50*/  FMUL.FTZ R3, R3, UR12 ;  /* 0x0000000c03037c20 */ /* 0x000fd40008410000 */
[----:B------:R-:W-:-:S04]  /*10f60*/  @P1 PRMT R2, R163, 0x7632, R2 ;  /* 0x00007632a3021816 */ /* 0x000fc80000000002 */
[----:B------:R-:W-:-:S05]  /*10f70*/  @P1 SHF.L.U32 R2, R2, 0x10, RZ ;  /* 0x0000001002021819 */ /* 0x000fca00000006ff */
[----:B------:R-:W-:Y:S01]  /*10f80*/  @P1 FMUL.FTZ R4, R3, R2 ;  /* 0x0000000203041220 */ /* 0x000fe20000410000 */
[----:B------:R-:W-:-:S03]  /*10f90*/  FMUL.FTZ R3, R111, R3 ;  /* 0x000000036f037220 */ /* 0x000fc60000410000 */
[----:B------:R-:W-:Y:S02]  /*10fa0*/  FADD.FTZ R35, R35, R4 ;  /* 0x0000000423237221 */ /* 0x000fe40000010000 */
[----:B------:R-:W-:-:S04]  /*10fb0*/  FSEL R2, R3, RZ, P1 ;  /* 0x000000ff03027208 */ /* 0x000fc80000800000 */
[----:B------:R-:W-:-:S04]  /*10fc0*/  F2FP.BF16.F32.PACK_AB R2, RZ, R2 ;  /* 0x00000002ff02723e */ /* 0x000fc800000010ff */
[----:B-1-34-:R-:W-:Y:S01]  /*10fd0*/  PRMT R167, R167, 0x5410, R2 ;  /* 0x00005410a7a77816 */ /* 0x01afe20000000002 */
[----:B------:R-:W-:Y:S06]  /*10fe0*/  BRA `(.L_x_6223) ;  /* 0x0000001800087947 */ /* 0x000fec0003800000 */
.L_x_6207:
[----:B------:R-:W-:-:S04]  /*10ff0*/  UISETP.NE.U32.AND UP0, UPT, UR20, URZ, UPT ;  /* 0x000000ff1400728c */ /* 0x000fc8000bf05070 */
[----:B------:R-:W-:-:S06]  /*11000*/  UISETP.NE.AND.EX UP0, UPT, UR21, URZ, UPT, UP0 ;  /* 0x000000ff1500728c */ /* 0x000fcc000bf05300 */
[----:B------:R-:W-:-:S13]  /*11010*/  PLOP3.LUT P2, PT, PT, PT, UP0, 0x80, 0x8 ;  /* 0x000000000008781c */ /* 0x000fda0003f4f008 */
[----:B------:R-:W-:Y:S05]  /*11020*/  @!P2 BRA `(.L_x_6238) ;  /* 0x00000008006ca947 */ /* 0x000fea0003800000 */
[----:B-----5:R-:W-:Y:S01]  /*11030*/  ISETP.GT.AND P1, PT, R5, RZ, PT ;  /* 0x000000ff0500720c */ /* 0x020fe20003f24270 */
[-CC-:B------:R-:W-:Y:S01]  /*11040*/  FFMA.FTZ R2, R222, R172.reuse, R3.reuse ;  /* 0x000000acde027223 */ /* 0x180fe20000010003 */
[----:B------:R-:W-:Y:S01]  /*11050*/  FFMA.FTZ R5, R182, R172, R3 ;  /* 0x000000acb6057223 */ /* 0x000fe20000010003 */
[----:B------:R-:W-:Y:S02]  /*11060*/  BSSY.RECONVERGENT B3, `(.L_x_6239) ;  /* 0x0000013000037945 */ /* 0x000fe40003800200 */
        /* <DEDUP_REMOVED lines=18> */
.L_x_6240:
[----:B------:R-:W-:Y:S05]  /*11190*/  BSYNC.RECONVERGENT B3 ;  /* 0x0000000000037941 */ /* 0x000fea0003800200 */
.L_x_6239:
        /* <DEDUP_REMOVED lines=13> */
[----:B-1234-:R-:W-:-:S07]  /*11270*/  PRMT R164, R164, 0x5410, R168 ;  /* 0x00005410a4a47816 */ /* 0x01efce00000000a8 */
.L_x_6242:
[----:B------:R-:W-:Y:S05]  /*11280*/  BSYNC.RECONVERGENT B3 ;  /* 0x0000000000037941 */ /* 0x000fea0003800200 */
.L_x_6241:
        /* <DEDUP_REMOVED lines=17> */
.L_x_6244:
[----:B------:R-:W-:Y:S05]  /*113a0*/  BSYNC.RECONVERGENT B3 ;  /* 0x0000000000037941 */ /* 0x000fea0003800200 */
.L_x_6243:
        /* <DEDUP_REMOVED lines=18> */
.L_x_6246:
[----:B------:R-:W-:Y:S05]  /*114d0*/  BSYNC.RECONVERGENT B3 ;  /* 0x0000000000037941 */ /* 0x000fea0003800200 */
.L_x_6245:
[----:B-1234-:R-:W2:Y:S04]  /*114e0*/  LDL R177, [R1+0x14] ;  /* 0x0000140001b17983 */ /* 0x01eea80000100800 */
[----:B------:R-:W3:Y:S01]  /*114f0*/  LDL R176, [R1+0x10] ;  /* 0x0000100001b07983 */ /* 0x000ee20000100800 */
[-CC-:B------:R-:W-:Y:S01]  /*11500*/  FFMA.FTZ R175, R227, R172.reuse, R3.reuse ;  /* 0x000000ace3af7223 */ /* 0x180fe20000010003 */
[-CC-:B------:R-:W-:Y:S01]  /*11510*/  FFMA.FTZ R171, R218, R172.reuse, R3.reuse ;  /* 0x000000acdaab7223 */ /* 0x180fe20000010003 */
[----:B------:R-:W-:Y:S01]  /*11520*/  FFMA.FTZ R170, R221, R172, R3 ;  /* 0x000000acddaa7223 */ /* 0x000fe20000010003 */
[----:B------:R-:W-:Y:S02]  /*11530*/  BSSY.RECONVERGENT B3, `(.L_x_6247) ;  /* 0x0000018000037945 */ /* 0x000fe40003800200 */
[----:B------:R-:W-:Y:S01]  /*11540*/  FADD.FTZ R171, R220, -R171 ;  /* 0x800000abdcab7221 */ /* 0x000fe20000010000 */
[----:B------:R-:W-:-:S03]  /*11550*/  FADD.FTZ R170, R223, -R170 ;  /* 0x800000aadfaa7221 */ /* 0x000fc60000010000 */
[----:B------:R-:W-:-:S05]  /*11560*/  FMUL.FTZ R171, R4, R171 ;  /* 0x000000ab04ab7220 */ /* 0x000fca0000410000 */
[----:B------:R-:W-:Y:S01]  /*11570*/  FSEL R171, R171, RZ, P1 ;  /* 0x000000ffabab7208 */ /* 0x000fe20000800000 */
[----:B--2---:R-:W-:Y:S01]  /*11580*/  FFMA.FTZ R3, R177, R172, R3 ;  /* 0x000000acb1037223 */ /* 0x004fe20000010003 */
[----:B------:R-:W-:-:S03]  /*11590*/  FADD.FTZ R172, R228, -R175 ;  /* 0x800000afe4ac7221 */ /* 0x000fc60000010000 */
[----:B---3--:R-:W-:Y:S01]  /*115a0*/  FADD.FTZ R175, R176, -R3 ;  /* 0x80000003b0af7221 */ /* 0x008fe20000010000 */
[C---:B------:R-:W-:Y:S01]  /*115b0*/  FMUL.FTZ R172, R4.reuse, R172 ;  /* 0x000000ac04ac7220 */ /* 0x040fe20000410000 */
[C---:B------:R-:W-:Y:S02]  /*115c0*/  FMUL.FTZ R3, R4.reuse, R170 ;  /* 0x000000aa04037220 */ /* 0x040fe40000410000 */
[----:B------:R-:W-:Y:S02]  /*115d0*/  FMUL.FTZ R4, R4, R175 ;  /* 0x000000af04047220 */ /* 0x000fe40000410000 */
        /* <DEDUP_REMOVED lines=13> */
.L_x_6248:
[----:B------:R-:W-:Y:S05]  /*116b0*/  BSYNC.RECONVERGENT B3 ;  /* 0x0000000000037941 */ /* 0x000fea0003800200 */
.L_x_6247:
        /* <DEDUP_REMOVED lines=14> */
.L_x_6250:
[----:B------:R-:W-:Y:S05]  /*117a0*/  BSYNC.RECONVERGENT B3 ;  /* 0x0000000000037941 */ /* 0x000fea0003800200 */
.L_x_6249:
[----:B------:R-:W-:Y:S01]  /*117b0*/  BSSY.RECONVERGENT B3, `(.L_x_6251) ;  /* 0x0000012000037945 */ /* 0x000fe20003800200 */
[----:B------:R-:W-:Y:S02]  /*117c0*/  F2FP.BF16.F32.PACK_AB R169, R168, R169 ;  /* 0x000000a9a8a9723e */ /* 0x000fe400000010ff */
[----:B------:R-:W-:Y:S02]  /*117d0*/  F2FP.BF16.F32.PACK_AB R168, R2, R5 ;  /* 0x0000000502a8723e */ /* 0x000fe400000010ff */
[----:B------:R-:W-:Y:S02]  /*117e0*/  F2FP.BF16.F32.PACK_AB R170, R170, R171 ;  /* 0x000000abaaaa723e */ /* 0x000fe400000010ff */
        /* <DEDUP_REMOVED lines=14> */
.L_x_6252:
[----:B------:R-:W-:Y:S05]  /*118d0*/  BSYNC.RECONVERGENT B3 ;  /* 0x0000000000037941 */ /* 0x000fea0003800200 */
.L_x_6251:
        /* <DEDUP_REMOVED lines=16> */
.L_x_6238:
        /* <DEDUP_REMOVED lines=15> */
.L_x_6256:
[----:B------:R-:W-:Y:S05]  /*11ad0*/  BSYNC.RECONVERGENT B4 ;  /* 0x0000000000047941 */ /* 0x000fea0003800200 */
.L_x_6255:
        /* <DEDUP_REMOVED lines=11> */
[----:B-1234-:R-:W-:-:S07]  /*11b90*/  PRMT R164, R2, 0x7610, R164 ;  /* 0x0000761002a47816 */ /* 0x01efce00000000a4 */
.L_x_6254:
[----:B------:R-:W-:Y:S05]  /*11ba0*/  BSYNC.RECONVERGENT B3 ;  /* 0x0000000000037941 */ /* 0x000fea0003800200 */
.L_x_6253:
        /* <DEDUP_REMOVED lines=16> */
.L_x_6260:
[----:B------:R-:W-:Y:S05]  /*11cb0*/  BSYNC.RECONVERGENT B4 ;  /* 0x0000000000047941 */ /* 0x000fea0003800200 */
.L_x_6259:
        /* <DEDUP_REMOVED lines=12> */
.L_x_6258:
[----:B------:R-:W-:Y:S05]  /*11d80*/  BSYNC.RECONVERGENT B3 ;  /* 0x0000000000037941 */ /* 0x000fea0003800200 */
.L_x_6257:
        /* <DEDUP_REMOVED lines=15> */
.L_x_6264:
[----:B------:R-:W-:Y:S05]  /*11e80*/  BSYNC.RECONVERGENT B4 ;  /* 0x0000000000047941 */ /* 0x000fea0003800200 */
.L_x_6263:
        /* <DEDUP_REMOVED lines=12> */
.L_x_6262:
[----:B------:R-:W-:Y:S05]  /*11f50*/  BSYNC.RECONVERGENT B3 ;  /* 0x0000000000037941 */ /* 0x000fea0003800200 */
.L_x_6261:
        /* <DEDUP_REMOVED lines=16> */
.L_x_6268:
[----:B------:R-:W-:Y:S05]  /*12060*/  BSYNC.RECONVERGENT B4 ;  /* 0x0000000000047941 */ /* 0x000fea0003800200 */
.L_x_6267:
        /* <DEDUP_REMOVED lines=12> */
.L_x_6266:
[----:B------:R-:W-:Y:S05]  /*12130*/  BSYNC.RECONVERGENT B3 ;  /* 0x0000000000037941 */ /* 0x000fea0003800200 */
.L_x_6265:
        /* <DEDUP_REMOVED lines=15> */
.L_x_6272:
[----:B------:R-:W-:Y:S05]  /*12230*/  BSYNC.RECONVERGENT B4 ;  /* 0x0000000000047941 */ /* 0x000fea0003800200 */
.L_x_6271:
        /* <DEDUP_REMOVED lines=12> */
.L_x_6270:
[----:B------:R-:W-:Y:S05]  /*12300*/  BSYNC.RECONVERGENT B3 ;  /* 0x0000000000037941 */ /* 0x000fea0003800200 */
.L_x_6269:
        /* <DEDUP_REMOVED lines=16> */
.L_x_6276:
[----:B------:R-:W-:Y:S05]  /*12410*/  BSYNC.RECONVERGENT B4 ;  /* 0x0000000000047941 */ /* 0x000fea0003800200 */
.L_x_6275:
        /* <DEDUP_REMOVED lines=12> */
.L_x_6274:
[----:B------:R-:W-:Y:S05]  /*124e0*/  BSYNC.RECONVERGENT B3 ;  /* 0x0000000000037941 */ /* 0x000fea0003800200 */
.L_x_6273:
        /* <DEDUP_REMOVED lines=15> */
.L_x_6280:
[----:B------:R-:W-:Y:S05]  /*125e0*/  BSYNC.RECONVERGENT B4 ;  /* 0x0000000000047941 */ /* 0x000fea0003800200 */
.L_x_6279:
        /* <DEDUP_REMOVED lines=12> */
.L_x_6278:
[----:B------:R-:W-:Y:S05]  /*126b0*/  BSYNC.RECONVERGENT B3 ;  /* 0x0000000000037941 */ /* 0x000fea0003800200 */
.L_x_6277:
[----:B------:R-:W-:Y:S05]  /*126c0*/  @!P0 BRA `(.L_x_6223) ;  /* 0x0000000000508947 */ /* 0x000fea0003800000 */
[----:B-1234-:R-:W2:Y:S04]  /*126d0*/  LDL R176, [R1+0x14] ;  /* 0x0000140001b07983 */ /* 0x01eea80000100800 */
[----:B------:R-:W3:Y:S01]  /*126e0*/  LDL R175, [R1+0x10] ;  /* 0x0000100001af7983 */ /* 0x000ee20000100800 */
[----:B-----5:R-:W-:Y:S02]  /*126f0*/  ISETP.GE.U32.AND P1, PT, R192, RZ, PT ;  /* 0x000000ffc000720c */ /* 0x020fe40003f26070 */
[----:B------:R-:W-:Y:S02]  /*12700*/  ISETP.GT.AND P3, PT, R5, RZ, PT ;  /* 0x000000ff0500720c */ /* 0x000fe40003f64270 */
[----:B------:R-:W-:-:S13]  /*12710*/  ISETP.GE.U32.AND.EX P1, PT, R193, 0x1000000, PT, P1 ;  /* 0x01000000c100780c */ /* 0x000fda0003f26110 */
[----:B------:R-:W-:-:S04]  /*12720*/  @P1 PRMT R2, R163, 0x7632, R2 ;  /* 0x00007632a3021816 */ /* 0x000fc80000000002 */
[----:B------:R-:W-:Y:S01]  /*12730*/  @P1 SHF.L.U32 R2, R2, 0x10, RZ ;  /* 0x0000001002021819 */ /* 0x000fe200000006ff */
[----:B--2---:R-:W-:-:S04]  /*12740*/  FFMA.FTZ R3, R176, R172, R3 ;  /* 0x000000acb0037223 */ /* 0x004fc80000010003 */
[----:B---3--:R-:W-:-:S04]  /*12750*/  FADD.FTZ R3, R175, -R3 ;  /* 0x80000003af037221 */ /* 0x008fc80000010000 */
[----:B------:R-:W-:Y:S01]  /*12760*/  FMUL.FTZ R3, R4, R3 ;  /* 0x0000000304037220 */ /* 0x000fe20000410000 */
[----:B------:R-:W-:-:S04]  /*12770*/  MOV R4, RZ ;  /* 0x000000ff00047202 */ /* 0x000fc80000000f00 */
[----:B------:R-:W-:-:S05]  /*12780*/  FSEL R3, R3, RZ, P3 ;  /* 0x000000ff03037208 */ /* 0x000fca0001800000 */
[----:B------:R-:W-:-:S04]  /*12790*/  FMUL.FTZ R3, R3, UR13 ;  /* 0x0000000d03037c20 */ /* 0x000fc80008410000 */
[----:B------:R-:W-:-:S04]  /*127a0*/  FMUL.FTZ R3, R3, UR12 ;  /* 0x0000000c03037c20 */ /* 0x000fc80008410000 */
[----:B------:R-:W-:Y:S01]  /*127b0*/  @P1 FMUL.FTZ R4, R3, R2 ;  /* 0x0000000203041220 */ /* 0x000fe20000410000 */
[----:B------:R-:W-:-:S03]  /*127c0*/  FMUL.FTZ R3, R111, R3 ;  /* 0x000000036f037220 */ /* 0x000fc60000410000 */
[----:B------:R-:W-:Y:S02]  /*127d0*/  FADD.FTZ R35, R35, R4 ;  /* 0x0000000423237221 */ /* 0x000fe40000010000 */
[----:B------:R-:W-:-:S04]  /*127e0*/  FSEL R2, R3, RZ, P1 ;  /* 0x000000ff03027208 */ /* 0x000fc80000800000 */
[----:B------:R-:W-:-:S04]  /*127f0*/  F2FP.BF16.F32.PACK_AB R2, RZ, R2 ;  /* 0x00000002ff02723e */ /* 0x000fc800000010ff */
[----:B------:R-:W-:-:S07]  /*12800*/  PRMT R167, R167, 0x5410, R2 ;  /* 0x00005410a7a77816 */ /* 0x000fce0000000002 */
.L_x_6223:
[----:B------:R-:W-:Y:S05]  /*12810*/  BSYNC.RECONVERGENT B2 ;  /* 0x0000000000027941 */ /* 0x000fea0003800200 */
.L_x_6206:
[----:B------:R-:W0:Y:S02]  /*12820*/  @P2 LDC.64 R2, c[0x0][0x478] ;  /* 0x00011e00ff022b82 */ /* 0x000e240000000a00 */
[----:B0-----:R-:W-:-:S05]  /*12830*/  @P2 IMAD.WIDE.U32 R2, R173, 0x10, R2 ;  /* 0x00000010ad022825 */ /* 0x001fca00078e0002 */
[----:B------:R0:W-:Y:S02]  /*12840*/  @P2 STG.E.128 desc[UR6][R2.64], R168 ;  /* 0x000000a802002986 */ /* 0x0001e4000c101d06 */
[----:B0-----:R-:W0:Y:S02]  /*12850*/  @P0 LDC.64 R2, c[0x0][0x468] ;  /* 0x00011a00ff020b82 */ /* 0x001e240000000a00 */
[----:B0-----:R-:W-:-:S05]  /*12860*/  @P0 IMAD.WIDE.U32 R2, R174, 0x10, R2 ;  /* 0x00000010ae020825 */ /* 0x001fca00078e0002 */
[----:B------:R0:W-:Y:S02]  /*12870*/  @P0 STG.E.128 desc[UR6][R2.64], R164 ;  /* 0x000000a402000986 */ /* 0x0001e4000c101d06 */
.L_x_6203:
[----:B------:R-:W-:Y:S05]  /*12880*/  BSYNC.RECONVERGENT B1 ;  /* 0x0000000000017941 */ /* 0x000fea0003800200 */
.L_x_6202:
[----:B0-----:R-:W0:Y:S02]  /*12890*/  LDC.64 R2, c[0x0][0x380] ;  /* 0x0000e000ff027b82 */ /* 0x001e240000000a00 */
[----:B0----5:R-:W-:-:S04]  /*128a0*/  LEA R6, R2, R6, 0x2 ;  /* 0x0000000602067211 */ /* 0x021fc800078e10ff */
[----:B------:R-:W-:-:S13]  /*128b0*/  ISETP.GE.AND P0, PT, R6, R3, PT ;  /* 0x000000030600720c */ /* 0x000fda0003f06270 */
[----:B------:R-:W-:Y:S05]  /*128c0*/  @!P0 BRA `(.L_x_6281) ;  /* 0xfffffee800288947 */ /* 0x000fea000383ffff */
.L_x_5864:
[----:B------:R-:W-:Y:S05]  /*128d0*/  BSYNC B0 ;  /* 0x0000000000007941 */ /* 0x000fea0003800000 */
.L_x_5863:
[----:B-1234-:R-:W2:Y:S04]  /*128e0*/  LDL.LU R176, [R1+0x24] ;  /* 0x0000240001b07983 */ /* 0x01eea80000300800 */
[----:B------:R-:W2:Y:S04]  /*128f0*/  LDL.LU R177, [R1+0x28] ;  /* 0x0000280001b17983 */ /* 0x000ea80000300800 */
[----:B------:R-:W2:Y:S04]  /*12900*/  LDL.LU R178, [R1+0x2c] ;  /* 0x00002c0001b27983 */ /* 0x000ea80000300800 */
[----:B------:R-:W2:Y:S01]  /*12910*/  LDL.LU R179, [R1+0x30] ;  /* 0x0000300001b37983 */ /* 0x000ea20000300800 */
[----:B------:R-:W-:Y:S01]  /*12920*/  MOV R0, 0x400 ;  /* 0x0000040000007802 */ /* 0x000fe20000000f00 */
[----:B------:R-:W0:Y:S01]  /*12930*/  S2R R172, SR_TID.X ;  /* 0x0000000000ac7919 */ /* 0x000e220000002100 */
[----:B------:R-:W1:Y:S01]  /*12940*/  S2R R3, SR_CgaCtaId ;  /* 0x0000000000037919 */ /* 0x000e620000008800 */
[----:B0-----:R-:W-:-:S02]  /*12950*/  SHF.R.U32.HI R5, RZ, 0x5, R172 ;  /* 0x00000005ff057819 */ /* 0x001fc400000116ac */
[----:B-1----:R-:W-:-:S03]  /*12960*/  LEA R3, R3, R0, 0x18 ;  /* 0x0000000003037211 */ /* 0x002fc600078ec0ff */
[----:B------:R-:W-:-:S05]  /*12970*/  IMAD R8, R5, 0xa0, R8 ;  /* 0x000000a005087824 */ /* 0x000fca00078e0208 */
[----:B-----5:R-:W-:-:S05]  /*12980*/  LEA R108, R8, R3, 0x5 ;  /* 0x00000003086c7211 */ /* 0x020fca00078e28ff */
[----:B--2---:R0:W-:Y:S04]  /*12990*/  STS.128 [R108], R176 ;  /* 0x000000b06c007388 */ /* 0x0041e80000000c00 */
        /* <DEDUP_REMOVED lines=94> */
[----:B------:R-:W0:Y:S01]  /*12f80*/  LDS R93, [R0+0x3e00] ;  /* 0x003e0000005d7984 */ /* 0x000e220000000800 */
[----:B-1----:R-:W-:-:S03]  /*12f90*/  FADD.FTZ R86, R89, R86 ;  /* 0x0000005659567221 */ /* 0x002fc60000010000 */
[----:B------:R-:W1:Y:S01]  /*12fa0*/  LDS R90, [R0+0x4000] ;  /* 0x00400000005a7984 */ /* 0x000e620000000800 */
        /* <DEDUP_REMOVED lines=10> */
[----:B0-----:R-:W-:Y:S01]  /*13050*/  FADD.FTZ R93, R86, R93 ;  /* 0x0000005d565d7221 */ /* 0x001fe20000010000 */
[----:B-1----:R-:W-:-:S03]  /*13060*/  FADD.FTZ R81, R81, R90 ;  /* 0x0000005a51517221 */ /* 0x002fc60000010000 */
[----:B----4-:R-:W-:Y:S04]  /*13070*/  STS.128 [R108+0x800], R220 ;  /* 0x000800dc6c007388 */ /* 0x010fe80000000c00 */
[----:B--2---:R-:W-:Y:S04]  /*13080*/  STS.128 [R108+0x410], R216 ;  /* 0x000410d86c007388 */ /* 0x004fe80000000c00 */
[----:B---3--:R-:W-:Y:S04]  /*13090*/  STS.128 [R108+0x810], R224 ;  /* 0x000810e06c007388 */ /* 0x008fe80000000c00 */
        /* <DEDUP_REMOVED lines=8> */
[----:B------:R-:W0:Y:S04]  /*13120*/  LDS R94, [R0] ;  /* 0x00000000005e7984 */ /* 0x000e280000000800 */
[----:B------:R-:W1:Y:S04]  /*13130*/  LDS R105, [R0+0x1400] ;  /* 0x0014000000697984 */ /* 0x000e680000000800 */
[----:B------:R-:W2:Y:S04]  /*13140*/  LDS R95, [R0+0x200] ;  /* 0x00020000005f7984 */ /* 0x000ea80000000800 */
[----:B------:R-:W3:Y:S04]  /*13150*/  LDS R104, [R0+0x1600] ;  /* 0x0016000000687984 */ /* 0x000ee80000000800 */
[----:B------:R-:W4:Y:S04]  /*13160*/  LDS R96, [R0+0x400] ;  /* 0x0004000000607984 */ /* 0x000f280000000800 */
[----:B------:R-:W4:Y:S04]  /*13170*/  LDS R107, [R0+0x1800] ;  /* 0x00180000006b7984 */ /* 0x000f280000000800 */
        /* <DEDUP_REMOVED lines=12> */
[----:B------:R-:W-:Y:S01]  /*13240*/  LDS R101, [R0+0xe00] ;  /* 0x000e000000657984 */ /* 0x000fe20000000800 */
[----:B----4-:R-:W-:-:S03]  /*13250*/  FADD.FTZ R96, RZ, R96 ;  /* 0x00000060ff607221 */ /* 0x010fc60000010000 */
        /* <DEDUP_REMOVED lines=17> */
[----:B0-----:R-:W-:-:S03]  /*13370*/  FADD.FTZ R94, R94, R115 ;  /* 0x000000735e5e7221 */ /* 0x001fc60000010000 */
[----:B------:R-:W0:Y:S01]  /*13380*/  LDS R120, [R0+0x3e00] ;  /* 0x003e000000787984 */ /* 0x000e220000000800 */
[----:B-1----:R-:W-:-:S03]  /*13390*/  FADD.FTZ R95, R95, R116 ;  /* 0x000000745f5f7221 */ /* 0x002fc60000010000 */
[----:B------:R-:W1:Y:S01]  /*133a0*/  LDS R123, [R0+0x4000] ;  /* 0x00400000007b7984 */ /* 0x000e620000000800 */
[----:B--2---:R-:W-:-:S03]  /*133b0*/  FADD.FTZ R96, R96, R117 ;  /* 0x0000007560607221 */ /* 0x004fc60000010000 */
        /* <DEDUP_REMOVED lines=8> */
[----:B---3--:R-:W-:Y:S01]  /*13440*/  FADD.FTZ R121, R94, R121 ;  /* 0x000000795e797221 */ /* 0x008fe20000010000 */
[----:B0-----:R-:W-:Y:S01]  /*13450*/  FADD.FTZ R95, R95, R120 ;  /* 0x000000785f5f7221 */ /* 0x001fe20000010000 */
[----:B-1----:R-:W-:-:S03]  /*13460*/  FADD.FTZ R123, R96, R123 ;  /* 0x0000007b607b7221 */ /* 0x002fc60000010000 */
        /* <DEDUP_REMOVED lines=8> */
[----:B------:R0:W-:Y:S04]  /*134f0*/  STS.128 [R108+0x1000], R36 ;  /* 0x001000246c007388 */ /* 0x0001e80000000c00 */
[----:B------:R-:W-:Y:S01]  /*13500*/  STS.128 [R108+0x1010], R32 ;  /* 0x001010206c007388 */ /* 0x000fe20000000c00 */
[----:B------:R-:W-:Y:S08]  /*13510*/  BAR.SYNC.DEFER_BLOCKING 0x0 ;  /* 0x0000000000007b1d */ /* 0x000ff00000010000 */
[----:B0-----:R-:W0:Y:S01]  /*13520*/  LDC R39, c[0x0][0x388] ;  /* 0x0000e200ff277b82 */ /* 0x001e220000000800 */
[----:B------:R-:W-:-:S04]  /*13530*/  LOP3.LUT R38, R172, 0x7f, RZ, 0x3c, !PT ;  /* 0x0000007fac267812 */ /* 0x000fc800078e3cff */
[----:B------:R-:W-:-:S04]  /*13540*/  IADD3 R38, PT, PT, R38, R9, RZ ;  /* 0x0000000926267210 */ /* 0x000fc80007ffe0ff */
[C---:B------:R-:W-:Y:S02]  /*13550*/  ISETP.GE.U32.AND P4, PT, R38.reuse, 0x80, PT ;  /* 0x000000802600780c */ /* 0x040fe40003f86070 */
[----:B------:R-:W-:Y:S01]  /*13560*/  ISETP.GE.U32.AND P3, PT, R38, 0x180, PT ;  /* 0x000001802600780c */ /* 0x000fe20003f66070 */
[----:B------:R-:W1:Y:S04]  /*13570*/  LDS R68, [R0] ;  /* 0x0000000000447984 */ /* 0x000e680000000800 */
[----:B------:R-:W2:Y:S04]  /*13580*/  LDS R64, [R0+0x200] ;  /* 0x0002000000407984 */ /* 0x000ea80000000800 */
[----:B------:R-:W3:Y:S01]  /*13590*/  LDS R60, [R0+0x400] ;  /* 0x00040000003c7984 */ /* 0x000ee20000000800 */
[----:B0-----:R-:W-:-:S03]  /*135a0*/  IMAD R39, R39, UR14, RZ ;  /* 0x0000000e27277c24 */ /* 0x001fc6000f8e02ff */
[----:B------:R-:W0:Y:S02]  /*135b0*/  LDS R53, [R0+0x1400] ;  /* 0x0014000000357984 */ /* 0x000e240000000800 */
[----:B------:R-:W-:Y:S02]  /*135c0*/  IADD3 R71, P0, PT, R39, R172, RZ ;  /* 0x000000ac27477210 */ /* 0x000fe40007f1e0ff */
[----:B------:R-:W4:Y:S02]  /*135d0*/  LDS R49, [R0+0x1600] ;  /* 0x0016000000317984 */ /* 0x000f240000000800 */
[----:B------:R-:W-:Y:S02]  /*135e0*/  IADD3.X R42, PT, PT, RZ, RZ, RZ, P0, !PT ;  /* 0x000000ffff2a7210 */ /* 0x000fe400007fe4ff */
[----:B------:R-:W4:Y:S01]  /*135f0*/  LDS R45, [R0+0x1800] ;  /* 0x00180000002d7984 */ /* 0x000f220000000800 */
[C---:B------:R-:W-:Y:S02]  /*13600*/  SHF.L.U32 R40, R71.reuse, 0x2, RZ ;  /* 0x0000000247287819 */ /* 0x040fe400000006ff */
[----:B------:R-:W-:Y:S01]  /*13610*/  SHF.L.U64.HI R71, R71, 0x2, R42 ;  /* 0x0000000247477819 */ /* 0x000fe2000001022a */
[----:B------:R-:W4:Y:S01]  /*13620*/  LDS R36, [R0+0x2800] ;  /* 0x0028000000247984 */ /* 0x000f220000000800 */
[----:B------:R-:W-:-:S02]  /*13630*/  IADD3 R44, P0, PT, R40, UR18, RZ ;  /* 0x00000012282c7c10 */ /* 0x000fc4000ff1e0ff */
[C---:B------:R-:W-:Y:S01]  /*13640*/  IADD3 R42, P1, PT, R40.reuse, UR16, RZ ;  /* 0x00000010282a7c10 */ /* 0x040fe2000ff3e0ff */
[----:B------:R-:W4:Y:S01]  /*13650*/  LDS R32, [R0+0x2a00] ;  /* 0x002a000000207984 */ /* 0x000f220000000800 */
[----:B------:R-:W-:Y:S02]  /*13660*/  IADD3 R40, P2, PT, R40, UR4, RZ ;  /* 0x0000000428287c10 */ /* 0x000fe4000ff5e0ff */
[C---:B------:R-:W-:Y:S01]  /*13670*/  IADD3.X R89, PT, PT, R71.reuse, UR19, RZ, P0, !PT ;  /* 0x0000001347597c10 */ /* 0x040fe200087fe4ff */
[----:B------:R-:W4:Y:S01]  /*13680*/  LDS R34, [R0+0x2c00] ;  /* 0x002c000000227984 */ /* 0x000f220000000800 */
[C---:B------:R-:W-:Y:S02]  /*13690*/  IADD3.X R87, PT, PT, R71.reuse, UR17, RZ, P1, !PT ;  /* 0x0000001147577c10 */ /* 0x040fe40008ffe4ff */
[----:B------:R-:W-:Y:S01]  /*136a0*/  IADD3.X R71, PT, PT, R71, UR5, RZ, P2, !PT ;  /* 0x0000000547477c10 */ /* 0x000fe200097fe4ff */
[----:B------:R-:W4:Y:S01]  /*136b0*/  LDS R33, [R0+0x3c00] ;  /* 0x003c000000217984 */ /* 0x000f220000000800 */
[----:B------:R-:W-:-:S02]  /*136c0*/  ISETP.GE.U32.AND P2, PT, R38, 0x100, PT ;  /* 0x000001002600780c */ /* 0x000fc40003f46070 */
[C---:B------:R-:W-:Y:S01]  /*136d0*/  ISETP.GE.U32.AND P0, PT, R38.reuse, 0x200, PT ;  /* 0x000002002600780c */ /* 0x040fe20003f06070 */
[----:B------:R-:W4:Y:S01]  /*136e0*/  LDS R35, [R0+0x3e00] ;  /* 0x003e000000237984 */ /* 0x000f220000000800 */
[----:B-1----:R-:W-:Y:S01]  /*136f0*/  FADD.FTZ R68, RZ, R68 ;  /* 0x00000044ff447221 */ /* 0x002fe20000010000 */
[----:B------:R-:W-:Y:S02]  /*13700*/  ISETP.GE.U32.AND P1, PT, R38, 0x280, PT ;  /* 0x000002802600780c */ /* 0x000fe40003f26070 */
[----:B------:R-:W1:Y:S01]  /*13710*/  LDS R37, [R0+0x4000] ;  /* 0x0040000000257984 */ /* 0x000e620000000800 */
[----:B--2---:R-:W-:Y:S01]  /*13720*/  FADD.FTZ R64, RZ, R64 ;  /* 0x00000040ff407221 */ /* 0x004fe20000010000 */
[----:B---3--:R-:W-:Y:S01]  /*13730*/  FADD.FTZ R60, RZ, R60 ;  /* 0x0000003cff3c7221 */ /* 0x008fe20000010000 */
[----:B0-----:R-:W-:Y:S02]  /*13740*/  FADD.FTZ R53, R68, R53 ;  /* 0x0000003544357221 */ /* 0x001fe40000010000 */
[----:B----4-:R-:W-:Y:S01]  /*13750*/  FADD.FTZ R49, R64, R49 ;  /* 0x0000003140317221 */ /* 0x010fe20000010000 */
[----:B------:R-:W-:Y:S01]  /*13760*/  FADD.FTZ R45, R60, R45 ;  /* 0x0000002d3c2d7221 */ /* 0x000fe20000010000 */
[----:B------:R-:W-:-:S02]  /*13770*/  FADD.FTZ R36, R53, R36 ;  /* 0x0000002435247221 */ /* 0x000fc40000010000 */
[----:B------:R-:W-:Y:S01]  /*13780*/  FADD.FTZ R32, R49, R32 ;  /* 0x0000002031207221 */ /* 0x000fe20000010000 */
[----:B------:R-:W-:Y:S01]  /*13790*/  FADD.FTZ R34, R45, R34 ;  /* 0x000000222d227221 */ /* 0x000fe20000010000 */
[----:B------:R-:W-:Y:S02]  /*137a0*/  FADD.FTZ R9, R36, R33 ;  /* 0x0000002124097221 */ /* 0x000fe40000010000 */
[----:B------:R-:W-:Y:S01]  /*137b0*/  FADD.FTZ R39, R32, R35 ;  /* 0x0000002320277221 */ /* 0x000fe20000010000 */
        /* <DEDUP_REMOVED lines=17> */
.L_x_6283:
[----:B------:R-:W-:Y:S05]  /*138d0*/  BSYNC.RECONVERGENT B0 ;  /* 0x0000000000007941 */ /* 0x000fea0003800200 */
.L_x_6282:
        /* <DEDUP_REMOVED lines=17> */
.L_x_6285:
[----:B------:R-:W-:Y:S05]  /*139f0*/  BSYNC.RECONVERGENT B0 ;  /* 0x0000000000007941 */ /* 0x000fea0003800200 */
.L_x_6284:
        /* <DEDUP_REMOVED lines=17> */
.L_x_6287:
[----:B------:R-:W-:Y:S05]  /*13b10*/  BSYNC.RECONVERGENT B0 ;  /* 0x0000000000007941 */ /* 0x000fea0003800200 */
.L_x_6286:
        /* <DEDUP_REMOVED lines=23> */
[----:B------:R-:W-:Y:S01]  /*13c90*/  FADD.FTZ R101, RZ, R101 ;  /* 0x00000065ff657221 */ /* 0x000fe20000010000 */
[----:B------:R-:W1:Y:S01]  /*13ca0*/  LDS R10, [R0+0x600] ;  /* 0x00060000000a7984 */ /* 0x000e620000000800 */
[----:B------:R-:W-:Y:S01]  /*13cb0*/  FADD.FTZ R76, RZ, R76 ;  /* 0x0000004cff4c7221 */ /* 0x000fe20000010000 */
[----:B------:R-:W-:Y:S01]  /*13cc0*/  FADD.FTZ R97, RZ, R97 ;  /* 0x00000061ff617221 */ /* 0x000fe20000010000 */
[----:B------:R-:W-:Y:S01]  /*13cd0*/  FADD.FTZ R101, R101, R112 ;  /* 0x0000007065657221 */ /* 0x000fe20000010000 */
[----:B------:R-:W2:Y:S01]  /*13ce0*/  LDS R14, [R0+0x800] ;  /* 0x00080000000e7984 */ /* 0x000ea20000000800 */
[----:B------:R-:W-:Y:S01]  /*13cf0*/  FADD.FTZ R98, RZ, R98 ;  /* 0x00000062ff627221 */ /* 0x000fe20000010000 */
[----:B------:R-:W-:Y:S01]  /*13d00*/  FADD.FTZ R99, RZ, R99 ;  /* 0x00000063ff637221 */ /* 0x000fe20000010000 */
[----:B------:R-:W-:Y:S01]  /*13d10*/  FADD.FTZ R101, R101, R16 ;  /* 0x0000001065657221 */ /* 0x000fe20000010000 */
[----:B------:R-:W3:Y:S01]  /*13d20*/  LDS R18, [R0+0xa00] ;  /* 0x000a000000127984 */ /* 0x000ee20000000800 */
[----:B------:R-:W-:Y:S01]  /*13d30*/  FADD.FTZ R100, RZ, R100 ;  /* 0x00000064ff647221 */ /* 0x000fe20000010000 */
[----:B------:R-:W-:Y:S01]  /*13d40*/  FADD.FTZ R102, RZ, R102 ;  /* 0x00000066ff667221 */ /* 0x000fe20000010000 */
[----:B------:R-:W-:Y:S01]  /*13d50*/  FADD.FTZ R103, RZ, R103 ;  /* 0x00000067ff677221 */ /* 0x000fe20000010000 */
        /* <DEDUP_REMOVED lines=34> */
[----:B------:R-:W-:Y:S01]  /*13f80*/  ISETP.GE.U32.AND P6, PT, R38, 0x500, PT ;  /* 0x000005002600780c */ /* 0x000fe20003fc6070 */
        /* <DEDUP_REMOVED lines=10> */
[----:B-----5:R-:W-:Y:S01]  /*14030*/  FADD.FTZ R22, RZ, R22 ;  /* 0x00000016ff167221 */ /* 0x020fe20000010000 */
[----:B------:R-:W-:-:S02]  /*14040*/  FADD.FTZ R11, R11, R2 ;  /* 0x000000020b0b7221 */ /* 0x000fc40000010000 */
        /* <DEDUP_REMOVED lines=51> */
.L_x_6289:
[----:B------:R-:W-:Y:S05]  /*14380*/  BSYNC.RECONVERGENT B0 ;  /* 0x0000000000007941 */ /* 0x000fea0003800200 */
.L_x_6288:
        /* <DEDUP_REMOVED lines=17> */
.L_x_6291:
[----:B------:R-:W-:Y:S05]  /*144a0*/  BSYNC.RECONVERGENT B0 ;  /* 0x0000000000007941 */ /* 0x000fea0003800200 */
.L_x_6290:
        /* <DEDUP_REMOVED lines=17> */
.L_x_6293:
[----:B------:R-:W-:Y:S05]  /*145c0*/  BSYNC.RECONVERGENT B0 ;  /* 0x0000000000007941 */ /* 0x000fea0003800200 */
.L_x_6292:
        /* <DEDUP_REMOVED lines=17> */
.L_x_6295:
[----:B------:R-:W-:Y:S05]  /*146e0*/  BSYNC.RECONVERGENT B0 ;  /* 0x0000000000007941 */ /* 0x000fea0003800200 */
.L_x_6294:
        /* <DEDUP_REMOVED lines=17> */
.L_x_6297:
[----:B------:R-:W-:Y:S05]  /*14800*/  BSYNC.RECONVERGENT B0 ;  /* 0x0000000000007941 */ /* 0x000fea0003800200 */
.L_x_6296:
        /* <DEDUP_REMOVED lines=17> */
.L_x_6299:
[----:B------:R-:W-:Y:S05]  /*14920*/  BSYNC.RECONVERGENT B0 ;  /* 0x0000000000007941 */ /* 0x000fea0003800200 */
.L_x_6298:
        /* <DEDUP_REMOVED lines=11> */
.L_x_5877:
[----:B------:R-:W-:Y:S01]  /*149e0*/  HFMA2 R172, -RZ, RZ, 0, 5.9604644775390625e-08 ;  /* 0x00000001ffac7431 */ /* 0x000fe200000001ff */
[----:B------:R-:W-:Y:S01]  /*149f0*/  BSSY B1, `(.L_x_6300) ;  /* 0x0000007000017945 */ /* 0x000fe20003800000 */
[----:B------:R-:W-:Y:S02]  /*14a00*/  MOV R173, R207 ;  /* 0x000000cf00ad7202 */ /* 0x000fe40000000f00 */
[----:B-1-3--:R-:W-:Y:S02]  /*14a10*/  MOV R3, 0x1f ;  /* 0x0000001f00037802 */ /* 0x00afe40000000f00 */
[----:B------:R-:W-:-:S07]  /*14a20*/  MOV R2, 0xffffffff ;  /* 0xffffffff00027802 */ /* 0x000fce0000000f00 */
[----:B0----5:R-:W-:Y:S05]  /*14a30*/  WARPSYNC.COLLECTIVE R2, `(.L_x_6301) ;  /* 0x0000000002087348 */ /* 0x021fea0003c00000 */
[----:B------:R1:W2:Y:S02]  /*14a40*/  SHFL.BFLY P6, R176, R173, R172, R3 ;  /* 0x0c0000acadb07389 */ /* 0x0002a400000c0003 */
[----:B012--5:R-:W-:Y:S05]  /*14a50*/  ENDCOLLECTIVE ;  /* 0x000000000000791b */ /* 0x027fea0003800000 */
.L_x_6301:
[----:B------:R-:W-:Y:S05]  /*14a60*/  BSYNC B1 ;  /* 0x0000000000017941 */ /* 0x000fea0003800000 */
.L_x_6300:
        /* <DEDUP_REMOVED lines=9> */
.L_x_6302:
        /* <DEDUP_REMOVED lines=8> */
.L_x_6303:
[----:B------:R-:W-:Y:S02]  /*14b80*/  MOV R173, R175 ;  /* 0x000000af00ad7202 */ /* 0x000fe40000000f00 */
[----:B------:R-:W-:-:S05]  /*14b90*/  MOV R2, R176 ;  /* 0x000000b000027202 */ /* 0x000fca0000000f00 */
[----:B------:R-:W-:Y:S01]  /*14ba0*/  FADD.FTZ R174, R174, R2 ;  /* 0x00000002aeae7221 */ /* 0x000fe20000010000 */
[----:B------:R-:W-:-:S07]  /*14bb0*/  MOV R2, 0xffffffff ;  /* 0xffffffff00027802 */ /* 0x000fce0000000f00 */
[----:B------:R-:W-:Y:S05]  /*14bc0*/  WARPSYNC.COLLECTIVE R2, `(.L_x_6304) ;  /* 0x0000000002087348 */ /* 0x000fea0003c00000 */
[----:B------:R0:W1:Y:S02]  /*14bd0*/  SHFL.BFLY P6, R176, R173, R172, R3 ;  /* 0x0c0000acadb07389 */ /* 0x00006400000c0003 */
[----:B01----:R-:W-:Y:S05]  /*14be0*/  ENDCOLLECTIVE ;  /* 0x000000000000791b */ /* 0x003fea0003800000 */
.L_x_6304:
        /* <DEDUP_REMOVED lines=8> */
.L_x_6305:
[----:B------:R-:W-:Y:S02]  /*14c70*/  MOV R173, R175 ;  /* 0x000000af00ad7202 */ /* 0x000fe40000000f00 */
[----:B------:R-:W-:-:S05]  /*14c80*/  MOV R2, R176 ;  /* 0x000000b000027202 */ /* 0x000fca0000000f00 */
[----:B------:R-:W-:Y:S01]  /*14c90*/  FADD.FTZ R174, R174, R2 ;  /* 0x00000002aeae7221 */ /* 0x000fe20000010000 */
[----:B------:R-:W-:-:S07]  /*14ca0*/  MOV R2, 0xffffffff ;  /* 0xffffffff00027802 */ /* 0x000fce0000000f00 */
[----:B------:R-:W-:Y:S05]  /*14cb0*/  WARPSYNC.COLLECTIVE R2, `(.L_x_6306) ;  /* 0x0000000002087348 */ /* 0x000fea0003c00000 */
[----:B------:R0:W1:Y:S02]  /*14cc0*/  SHFL.BFLY P6, R176, R173, R172, R3 ;  /* 0x0c0000acadb07389 */ /* 0x00006400000c0003 */
[----:B01----:R-:W-:Y:S05]  /*14cd0*/  ENDCOLLECTIVE ;  /* 0x000000000000791b */ /* 0x003fea0003800000 */
.L_x_6306:
        /* <DEDUP_REMOVED lines=8> */
.L_x_6307:
[----:B------:R-:W-:Y:S02]  /*14d60*/  MOV R173, R175 ;  /* 0x000000af00ad7202 */ /* 0x000fe40000000f00 */
[----:B------:R-:W-:-:S05]  /*14d70*/  MOV R2, R176 ;  /* 0x000000b000027202 */ /* 0x000fca0000000f00 */
[----:B------:R-:W-:Y:S01]  /*14d80*/  FADD.FTZ R174, R174, R2 ;  /* 0x00000002aeae7221 */ /* 0x000fe20000010000 */
[----:B------:R-:W-:-:S07]  /*14d90*/  MOV R2, 0xffffffff ;  /* 0xffffffff00027802 */ /* 0x000fce0000000f00 */
[----:B------:R-:W-:Y:S05]  /*14da0*/  WARPSYNC.COLLECTIVE R2, `(.L_x_6308) ;  /* 0x0000000002087348 */ /* 0x000fea0003c00000 */
[----:B------:R0:W1:Y:S02]  /*14db0*/  SHFL.BFLY P6, R176, R173, R172, R3 ;  /* 0x0c0000acadb07389 */ /* 0x00006400000c0003 */
[----:B01----:R-:W-:Y:S05]  /*14dc0*/  ENDCOLLECTIVE ;  /* 0x000000000000791b */ /* 0x003fea0003800000 */
.L_x_6308:
        /* <DEDUP_REMOVED lines=8> */
.L_x_6309:
[----:B------:R-:W-:Y:S02]  /*14e50*/  MOV R173, R175 ;  /* 0x000000af00ad7202 */ /* 0x000fe40000000f00 */
[----:B------:R-:W-:-:S07]  /*14e60*/  MOV R177, R176 ;  /* 0x000000b000b17202 */ /* 0x000fce0000000f00 */
[----:B------:R-:W-:Y:S05]  /*14e70*/  WARPSYNC.COLLECTIVE R2, `(.L_x_6310) ;  /* 0x0000000002087348 */ /* 0x000fea0003c00000 */
[----:B------:R0:W1:Y:S02]  /*14e80*/  SHFL.BFLY P6, R176, R173, R172, R3 ;  /* 0x0c0000acadb07389 */ /* 0x00006400000c0003 */
[----:B01----:R-:W-:Y:S05]  /*14e90*/  ENDCOLLECTIVE ;  /* 0x000000000000791b */ /* 0x003fea0003800000 */
.L_x_6310:
[----:B------:R-:W-:Y:S01]  /*14ea0*/  MOV R2, R176 ;  /* 0x000000b000027202 */ /* 0x000fe20000000f00 */
[----:B------:R-:W-:Y:S06]  /*14eb0*/  BRA `(.L_x_6311) ;  /* 0xfffffef400107947 */ /* 0x000fec000383ffff */
.L_x_6312:
        /* <DEDUP_REMOVED lines=12> */
.L_x_25409:


//--------------------- .text._ZN10layer_norm22ln_bwd_finalize_kernelINS_22Kernel_traits_finalizeILj1280Ef13__nv_bfloat16S2_S2_fjLb1ELj1024ELj4ENS_18Kernel_traits_baseILj1280EfS2_S2_S2_fjLj1024EEEEELb1ELb1EEEvNS_9BwdParamsE --------------------------
	.section	.text._ZN10layer_norm22ln_bwd_finalize_kernelINS_22Kernel_traits_finalizeILj1280Ef13__nv_bfloat16S2_S2_fjLb1ELj1024ELj4ENS_18Kernel_traits_baseILj1280EfS2_S2_S2_fjLj1024EEEEELb1ELb1EEEvNS_9BwdParamsE,"ax",@progbits
	.align	128
        .global         _ZN10layer_norm22ln_bwd_finalize_kernelINS_22Kernel_traits_finalizeILj1280Ef13__nv_bfloat16S2_S2_fjLb1ELj1024ELj4ENS_18Kernel_traits_baseILj1280EfS2_S2_S2_fjLj1024EEEEELb1ELb1EEEvNS_9BwdParamsE
        .type           _ZN10layer_norm22ln_bwd_finalize_kernelINS_22Kernel_traits_finalizeILj1280Ef13__nv_bfloat16S2_S2_fjLb1ELj1024ELj4ENS_18Kernel_traits_baseILj1280EfS2_S2_S2_fjLj1024EEEEELb1ELb1EEEvNS_9BwdParamsE,@function
        .size           _ZN10layer_norm22ln_bwd_finalize_kernelINS_22Kernel_traits_finalizeILj1280Ef13__nv_bfloat16S2_S2_fjLb1ELj1024ELj4ENS_18Kernel_traits_baseILj1280EfS2_S2_S2_fjLj1024EEEEELb1ELb1EEEvNS_9BwdParamsE,(.L_x_25410 - _ZN10layer_norm22ln_bwd_finalize_kernelINS_22Kernel_traits_finalizeILj1280Ef13__nv_bfloat16S2_S2_fjLb1ELj1024ELj4ENS_18Kernel_traits_baseILj1280EfS2_S2_S2_fjLj1024EEEEELb1ELb1EEEvNS_9BwdParamsE)
        .other          _ZN10layer_norm22ln_bwd_finalize_kernelINS_22Kernel_traits_finalizeILj1280Ef13__nv_bfloat16S2_S2_fjLb1ELj1024ELj4ENS_18Kernel_traits_baseILj1280EfS2_S2_S2_fjLj1024EEEEELb1ELb1EEEvNS_9BwdParamsE,@"STO_CUDA_ENTRY STV_DEFAULT"
_ZN10layer_norm22ln_bwd_finalize_kernelINS_22Kernel_traits_finalizeILj1280Ef13__nv_bfloat16S2_S2_fjLb1ELj1024ELj4ENS_18Kernel_traits_baseILj1280EfS2_S2_S2_fjLj1024EEEEELb1ELb1EEEvNS_9BwdParamsE:
.text._ZN10layer_norm22ln_bwd_finalize_kernelINS_22Kernel_traits_finalizeILj1280Ef13__nv_bfloat16S2_S2_fjLb1ELj1024ELj4ENS_18Kernel_traits_baseILj1280EfS2_S2_S2_fjLj1024EEEEELb1ELb1EEEvNS_9BwdParamsE:
        /* <DEDUP_REMOVED lines=42> */
[-CC-:B------:R-:W-:Y:S01]  /*02a0*/  IMAD R23, R14, R12.reuse, R9.reuse ;  /* 0x0000000c0e177224 */ /* 0x180fe200078e0209 */
[C---:B------:R-:W-:Y:S01]  /*02b0*/  IADD3 R29, PT, PT, R4.reuse, R11, RZ ;  /* 0x0000000b041d7210 */ /* 0x040fe20007ffe0ff */
[-CC-:B------:R-:W-:Y:S01]  /*02c0*/  IMAD R15, R15, R12.reuse, R9.reuse ;  /* 0x0000000c0f0f7224 */ /* 0x180fe200078e0209 */
[----:B------:R-:W-:Y:S01]  /*02d0*/  IADD3 R24, PT, PT, R4, R13, RZ ;  /* 0x0000000d04187210 */ /* 0x000fe20007ffe0ff */
[-CC-:B------:R-:W-:Y:S01]  /*02e0*/  IMAD R27, R16, R12.reuse, R9.reuse ;  /* 0x0000000c101b7224 */ /* 0x180fe200078e0209 */
[C---:B------:R-:W-:Y:S01]  /*02f0*/  IADD3 R23, PT, PT, R4.reuse, R23, RZ ;  /* 0x0000001704177210 */ /* 0x040fe20007ffe0ff */
[-CC-:B------:R-:W-:Y:S01]  /*0300*/  IMAD R17, R17, R12.reuse, R9.reuse ;  /* 0x0000000c11117224 */ /* 0x180fe200078e0209 */
[C---:B------:R-:W-:Y:S01]  /*0310*/  IADD3 R25, PT, PT, R4.reuse, R15, RZ ;  /* 0x0000000f04197210 */ /* 0x040fe20007ffe0ff */
[-CC-:B------:R-:W-:Y:S01]  /*0320*/  IMAD R19, R19, R12.reuse, R9.reuse ;  /* 0x0000000c13137224 */ /* 0x180fe200078e0209 */
[C---:B------:R-:W-:Y:S01]  /*0330*/  IADD3 R27, PT, PT, R4.reuse, R27, RZ ;  /* 0x0000001b041b7210 */ /* 0x040fe20007ffe0ff */
[----:B------:R-:W-:Y:S01]  /*0340*/  IMAD R9, R5, R12, R9 ;  /* 0x0000000c05097224 */ /* 0x000fe200078e0209 */
[----:B------:R-:W-:-:S02]  /*0350*/  IADD3 R13, PT, PT, R4, R17, RZ ;  /* 0x00000011040d7210 */ /* 0x000fc40007ffe0ff */
[C---:B------:R-:W-:Y:S02]  /*0360*/  IADD3 R22, PT, PT, R4.reuse, R19, RZ ;  /* 0x0000001304167210 */ /* 0x040fe40007ffe0ff */
[----:B------:R-:W-:-:S07]  /*0370*/  IADD3 R9, PT, PT, R4, R9, RZ ;  /* 0x0000000904097210 */ /* 0x000fce0007ffe0ff */
.L_x_6317:
        /* <DEDUP_REMOVED lines=87> */
.L_x_6316:
[----:B------:R-:W-:Y:S05]  /*08f0*/  BSYNC.RECONVERGENT B1 ;  /* 0x0000000000017941 */ /* 0x000fea0003800200 */
.L_x_6315:
        /* <DEDUP_REMOVED lines=11> */
[----:B-1----:R-:W-:-:S05]  /*09b0*/  IMAD.WIDE.U32 R22, R19, 0x4, R12 ;  /* 0x0000000413167825 */ /* 0x002fca00078e000c */
[----:B------:R1:W3:Y:S01]  /*09c0*/  LDG.E R11, desc[UR6][R22.64] ;  /* 0x00000006160b7981 */ /* 0x0002e2000c1e1900 */
[----:B--2---:R-:W-:-:S05]  /*09d0*/  IMAD.WIDE.U32 R24, R19, 0x4, R14 ;  /* 0x0000000413187825 */ /* 0x004fca00078e000e */
[----:B------:R2:W4:Y:S01]  /*09e0*/  LDG.E R27, desc[UR6][R24.64] ;  /* 0x00000006181b7981 */ /* 0x000522000c1e1900 */
[CC--:B-1----:R-:W-:Y:S01]  /*09f0*/  LEA R23, R26.reuse, R19.reuse, 0x5 ;  /* 0x000000131a177211 */ /* 0x0c2fe200078e28ff */
[----:B0-----:R-:W-:Y:S01]  /*0a00*/  IMAD.WIDE.U32 R20, R19, 0x4, R16 ;  /* 0x0000000413147825 */ /* 0x001fe200078e0010 */
[----:B------:R-:W-:-:S04]  /*0a10*/  LEA R19, R26, R19, 0x6 ;  /* 0x000000131a137211 */ /* 0x000fc800078e30ff */
[----:B------:R0:W5:Y:S01]  /*0a20*/  LDG.E R29, desc[UR6][R20.64] ;  /* 0x00000006141d7981 */ /* 0x000162000c1e1900 */
[----:B--2---:R-:W-:-:S04]  /*0a30*/  IMAD.WIDE.U32 R24, R23, 0x4, R12 ;  /* 0x0000000417187825 */ /* 0x004fc800078e000c */
[----:B0-----:R-:W-:-:S05]  /*0a40*/  IMAD.WIDE.U32 R20, R19, 0x4, R12 ;  /* 0x0000000413147825 */ /* 0x001fca00078e000c */
[----:B------:R0:W2:Y:S02]  /*0a50*/  LDG.E R9, desc[UR6][R20.64] ;  /* 0x0000000614097981 */ /* 0x0000a4000c1e1900 */
[----:B0-----:R-:W-:-:S06]  /*0a60*/  IMAD.WIDE.U32 R20, R23, 0x4, R16 ;  /* 0x0000000417147825 */ /* 0x001fcc00078e0010 */
[----:B------:R-:W2:Y:S01]  /*0a70*/  LDG.E R21, desc[UR6][R20.64] ;  /* 0x0000000614157981 */ /* 0x000ea2000c1e1900 */
[----:B---3--:R-:W-:-:S03]  /*0a80*/  FADD.FTZ R11, R6, R11 ;  /* 0x0000000b060b7221 */ /* 0x008fc60000010000 */
[----:B------:R0:W3:Y:S02]  /*0a90*/  LDG.E R6, desc[UR6][R24.64] ;  /* 0x0000000618067981 */ /* 0x0000e4000c1e1900 */
[----:B0-----:R-:W-:-:S04]  /*0aa0*/  IMAD.WIDE.U32 R24, R19, 0x4, R16 ;  /* 0x0000000413187825 */ /* 0x001fc800078e0010 */
[----:B----4-:R-:W-:Y:S01]  /*0ab0*/  FADD.FTZ R22, R18, R27 ;  /* 0x0000001b12167221 */ /* 0x010fe20000010000 */
[----:B------:R0:W4:Y:S02]  /*0ac0*/  LDG.E R20, desc[UR6][R24.64] ;  /* 0x0000000618147981 */ /* 0x000124000c1e1900 */
[----:B0-----:R-:W-:Y:S01]  /*0ad0*/  IMAD.WIDE.U32 R24, R23, 0x4, R14 ;  /* 0x0000000417187825 */ /* 0x001fe200078e000e */
[----:B------:R-:W-:-:S03]  /*0ae0*/  LEA R23, R26, R19, 0x5 ;  /* 0x000000131a177211 */ /* 0x000fc600078e28ff */
[----:B------:R-:W-:Y:S02]  /*0af0*/  IMAD.WIDE.U32 R18, R19, 0x4, R14 ;  /* 0x0000000413127825 */ /* 0x000fe400078e000e */
[----:B------:R-:W4:Y:S02]  /*0b00*/  LDG.E R25, desc[UR6][R24.64] ;  /* 0x0000000618197981 */ /* 0x000f24000c1e1900 */
[C---:B------:R-:W-:Y:S02]  /*0b10*/  IMAD.WIDE.U32 R12, R23.reuse, 0x4, R12 ;  /* 0x00000004170c7825 */ /* 0x040fe400078e000c */
[----:B------:R-:W4:Y:S02]  /*0b20*/  LDG.E R18, desc[UR6][R18.64] ;  /* 0x0000000612127981 */ /* 0x000f24000c1e1900 */
[C---:B------:R-:W-:Y:S02]  /*0b30*/  IMAD.WIDE.U32 R16, R23.reuse, 0x4, R16 ;  /* 0x0000000417107825 */ /* 0x040fe400078e0010 */
[----:B------:R-:W4:Y:S02]  /*0b40*/  LDG.E R12, desc[UR6][R12.64] ;  /* 0x000000060c0c7981 */ /* 0x000f24000c1e1900 */
[----:B------:R-:W-:-:S02]  /*0b50*/  IMAD.WIDE.U32 R14, R23, 0x4, R14 ;  /* 0x00000004170e7825 */ /* 0x000fc400078e000e */
[----:B------:R-:W4:Y:S04]  /*0b60*/  LDG.E R17, desc[UR6][R16.64] ;  /* 0x0000000610117981 */ /* 0x000f28000c1e1900 */
[----:B------:R-:W4:Y:S01]  /*0b70*/  LDG.E R14, desc[UR6][R14.64] ;  /* 0x000000060e0e7981 */ /* 0x000f22000c1e1900 */
[----:B-----5:R-:W-:-:S04]  /*0b80*/  FADD.FTZ R28, R28, R29 ;  /* 0x0000001d1c1c7221 */ /* 0x020fc80000010000 */
[----:B--2---:R-:W-:Y:S01]  /*0b90*/  FADD.FTZ R21, R28, R21 ;  /* 0x000000151c157221 */ /* 0x004fe20000010000 */
[----:B------:R-:W-:Y:S01]  /*0ba0*/  IADD3 R8, PT, PT, R8, 0x80, RZ ;  /* 0x0000008008087810 */ /* 0x000fe20007ffe0ff */
[----:B---3--:R-:W-:-:S04]  /*0bb0*/  FADD.FTZ R6, R11, R6 ;  /* 0x000000060b067221 */ /* 0x008fc80000010000 */
[----:B------:R-:W-:Y:S01]  /*0bc0*/  FADD.FTZ R9, R6, R9 ;  /* 0x0000000906097221 */ /* 0x000fe20000010000 */
[----:B----4-:R-:W-:Y:S01]  /*0bd0*/  FADD.FTZ R20, R21, R20 ;  /* 0x0000001415147221 */ /* 0x010fe20000010000 */
[----:B------:R-:W-:-:S04]  /*0be0*/  FADD.FTZ R25, R22, R25 ;  /* 0x0000001916197221 */ /* 0x000fc80000010000 */
[----:B------:R-:W-:Y:S01]  /*0bf0*/  FADD.FTZ R25, R25, R18 ;  /* 0x0000001219197221 */ /* 0x000fe20000010000 */
[----:B------:R-:W-:Y:S01]  /*0c00*/  FADD.FTZ R6, R9, R12 ;  /* 0x0000000c09067221 */ /* 0x000fe20000010000 */
[----:B------:R-:W-:Y:S02]  /*0c10*/  FADD.FTZ R28, R20, R17 ;  /* 0x00000011141c7221 */ /* 0x000fe40000010000 */
[----:B------:R-:W-:-:S07]  /*0c20*/  FADD.FTZ R18, R25, R14 ;  /* 0x0000000e19127221 */ /* 0x000fce0000010000 */
.L_x_6319:
[----:B------:R-:W-:Y:S05]  /*0c30*/  BSYNC.RECONVERGENT B1 ;  /* 0x0000000000017941 */ /* 0x000fea0003800200 */
.L_x_6318:
        /* <DEDUP_REMOVED lines=30> */
.L_x_6321:
[----:B------:R-:W-:Y:S05]  /*0e20*/  BSYNC.RECONVERGENT B1 ;  /* 0x0000000000017941 */ /* 0x000fea0003800200 */
.L_x_6320:
        /* <DEDUP_REMOVED lines=15> */
.L_x_6314:
[----:B------:R-:W-:Y:S05]  /*0f20*/  BSYNC.RECONVERGENT B0 ;  /* 0x0000000000007941 */ /* 0x000fea0003800200 */
.L_x_6313:
[----:B------:R-:W0:Y:S01]  /*0f30*/  S2UR UR5, SR_CgaCtaId ;  /* 0x00000000000579c3 */ /* 0x000e220000008800 */
[----:B------:R-:W-:Y:S01]  /*0f40*/  UMOV UR4, 0x400 ;  /* 0x0000040000047882 */ /* 0x000fe20000000000 */
[--C-:B------:R-:W-:Y:S02]  /*0f50*/  LOP3.LUT R3, R5, 0x1f, R2.reuse, 0x78, !PT ;  /* 0x0000001f05037812 */ /* 0x100fe400078e7802 */
[C---:B------:R-:W-:Y:S02]  /*0f60*/  SHF.L.U32 R8, R4.reuse, 0x7, RZ ;  /* 0x0000000704087819 */ /* 0x040fe400000006ff */
[C---:B------:R-:W-:Y:S02]  /*0f70*/  LOP3.LUT R2, R3.reuse, 0x3e0, R2, 0xf8, !PT ;  /* 0x000003e003027812 */ /* 0x040fe400078ef802 */
[----:B------:R-:W-:Y:S02]  /*0f80*/  SHF.L.U32 R7, R3, 0x2, RZ ;  /* 0x0000000203077819 */ /* 0x000fe400000006ff */
[----:B------:R-:W-:-:S02]  /*0f90*/  ISETP.NE.AND P1, PT, R4, RZ, PT ;  /* 0x000000ff0400720c */ /* 0x000fc40003f25270 */
[----:B------:R-:W-:Y:S02]  /*0fa0*/  LOP3.LUT R7, R8, R7, RZ, 0xfc, !PT ;  /* 0x0000000708077212 */ /* 0x000fe400078efcff */
[----:B------:R-:W-:-:S04]  /*0fb0*/  ISETP.GT.U32.AND P0, PT, R4, 0xf, PT ;  /* 0x0000000f0400780c */ /* 0x000fc80003f04070 */
[----:B------:R-:W-:Y:S01]  /*0fc0*/  ISETP.NE.OR P0, PT, R5, 0x1f, P0 ;  /* 0x0000001f0500780c */ /* 0x000fe20000705670 */
[----:B0-----:R-:W-:-:S06]  /*0fd0*/  ULEA UR4, UR5, UR4, 0x18 ;  /* 0x0000000405047291 */ /* 0x001fcc000f8ec0ff */
[----:B------:R-:W-:Y:S02]  /*0fe0*/  LEA R3, R2, UR4, 0x2 ;  /* 0x0000000402037c11 */ /* 0x000fe4000f8e10ff */
[----:B------:R-:W-:-:S03]  /*0ff0*/  @!P1 LEA R5, R5, UR4, 0x2 ;  /* 0x0000000405059c11 */ /* 0x000fc6000f8e10ff */
        /* <DEDUP_REMOVED lines=42> */
[----:B------:R-:W-:Y:S01]  /*12a0*/  LEA R16, R4, UR4, 0x3 ;  /* 0x0000000404107c11 */ /* 0x000fe2000f8e18ff */
[----:B0-----:R-:W0:Y:S01]  /*12b0*/  LDC.64 R10, c[0x0][0x488] ;  /* 0x00012200ff0a7b82 */ /* 0x001e220000000a00 */
        /* <DEDUP_REMOVED lines=11> */
[----:B-1----:R-:W-:Y:S04]  /*1370*/  STG.E.64 desc[UR6][R4.64], R2 ;  /* 0x0000000204007986 */ /* 0x002fe8000c101b06 */
[----:B--2---:R-:W-:Y:S04]  /*1380*/  STG.E.64 desc[UR6][R10.64], R6 ;  /* 0x000000060a007986 */ /* 0x004fe8000c101b06 */
[----:B----4-:R-:W-:Y:S01]  /*1390*/  STG.E.64 desc[UR6][R12.64], R8 ;  /* 0x000000080c007986 */ /* 0x010fe2000c101b06 */
[----:B------:R-:W-:Y:S05]  /*13a0*/  EXIT ;  /* 0x000000000000794d */ /* 0x000fea0003800000 */
.L_x_6322:
        /* <DEDUP_REMOVED lines=13> */
.L_x_25410:


//--------------------- .text._ZN10layer_norm13ln_bwd_kernelINS_13Kernel_traitsIf13__nv_bfloat16S2_S2_fjLj1280ELj1ELj4ELj1ELj16ENS_18Kernel_traits_baseILj1280EfS2_S2_S2_fjLj128EEEEELb1ELb1ELb1ELb1EEEvNS_9BwdParamsE --------------------------
	.section	.text._ZN10layer_norm13ln_bwd_kernelINS_13Kernel_traitsIf13__nv_bfloat16S2_S2_fjLj1280ELj1ELj4ELj1ELj16ENS_18Kernel_traits_baseILj1280EfS2_S2_S2_fjLj128EEEEELb1ELb1ELb1ELb1EEEvNS_9BwdParamsE,"ax",@progbits
	.align	128
        .global         _ZN10layer_norm13ln_bwd_kernelINS_13Kernel_traitsIf13__nv_bfloat16S2_S2_fjLj1280ELj1ELj4ELj1ELj16ENS_18Kernel_traits_baseILj1280EfS2_S2_S2_fjLj128EEEEELb1ELb1ELb1ELb1EEEvNS_9BwdParamsE
        .type           _ZN10layer_norm13ln_bwd_kernelINS_13Kernel_traitsIf13__nv_bfloat16S2_S2_fjLj1280ELj1ELj4ELj1ELj16ENS_18Kernel_traits_baseILj1280EfS2_S2_S2_fjLj128EEEEELb1ELb1ELb1ELb1EEEvNS_9BwdParamsE,@function
        .size           _ZN10layer_norm13ln_bwd_kernelINS_13Kernel_traitsIf13__nv_bfloat16S2_S2_fjLj1280ELj1ELj4ELj1ELj16ENS_18Kernel_traits_baseILj1280EfS2_S2_S2_fjLj128EEEEELb1ELb1ELb1ELb1EEEvNS_9BwdParamsE,(.L_x_25411 - _ZN10layer_norm13ln_bwd_kernelINS_13Kernel_traitsIf13__nv_bfloat16S2_S2_fjLj1280ELj1ELj4ELj1ELj16ENS_18Kernel_traits_baseILj1280EfS2_S2_S2_fjLj128EEEEELb1ELb1ELb1ELb1EEEvNS_9BwdParamsE)
        .other          _ZN10layer_norm13ln_bwd_kernelINS_13Kernel_traitsIf13__nv_bfloat16S2_S2_fjLj1280ELj1ELj4ELj1ELj16ENS_18Kernel_traits_baseILj1280EfS2_S2_S2_fjLj128EEEEELb1ELb1ELb1ELb1EEEvNS_9BwdParamsE,@"STO_CUDA_ENTRY STV_DEFAULT"
_ZN10layer_norm13ln_bwd_kernelINS_13Kernel_traitsIf13__nv_bfloat16S2_S2_fjLj1280ELj1ELj4ELj1ELj16ENS_18Kernel_traits_baseILj1280EfS2_S2_S2_fjLj128EEEEELb1ELb1ELb1ELb1EEEvNS_9BwdParamsE:
.text._ZN10layer_norm13ln_bwd_kernelINS_13Kernel_traitsIf13__nv_bfloat16S2_S2_fjLj1280ELj1ELj4ELj1ELj16ENS_18Kernel_traits_baseILj1280EfS2_S2_S2_fjLj128EEEEELb1ELb1ELb1ELb1EEEvNS_9BwdParamsE:
        /* <DEDUP_REMOVED lines=113> */
[----:B------:R-:W3:Y:S04]  /*0710*/  LDG.E.128 R32, desc[UR6][R2.64+0x410] ;  /* 0x0004100602207981 */ /* 0x000ee8000c1e1d00 */
        /* <DEDUP_REMOVED lines=31> */
.L_x_6721:
[----:B-1----:R-:W1:Y:S08]  /*0910*/  LDC.64 R2, c[0x0][0x3f8] ;  /* 0x0000fe00ff027b82 */ /* 0x002e700000000a00 */
[----:B0-----:R-:W0:Y:S08]  /*0920*/  LDC.64 R4, c[0x0][0x3f0] ;  /* 0x0000fc00ff047b82 */ /* 0x001e300000000a00 */
[----:B--2---:R-:W2:Y:S01]  /*0930*/  LDC.64 R198, c[0x0][0x3c0] ;  /* 0x0000f000ffc67b82 */ /* 0x004ea20000000a00 */
[----:B-1----:R-:W-:-:S05]  /*0940*/  IMAD.WIDE R2, R251, 0x4, R2 ;  /* 0x00000004fb027825 */ /* 0x002fca00078e0202 */
[----:B---3--:R1:W3:Y:S01]  /*0950*/  LDG.E R250, desc[UR6][R2.64] ;  /* 0x0000000602fa7981 */ /* 0x0082e2000c1e1900 */
[----:B0-----:R-:W-:-:S05]  /*0960*/  IMAD.WIDE R4, R251, 0x4, R4 ;  /* 0x00000004fb047825 */ /* 0x001fca00078e0204 */
[----:B-----5:R0:W5:Y:S01]  /*0970*/  LDG.E R248, desc[UR6][R4.64] ;  /* 0x0000000604f87981 */ /* 0x020162000c1e1900 */
[----:B-1----:R-:W1:Y:S02]  /*0980*/  LDC.64 R2, c[0x0][0x3c8] ;  /* 0x0000f200ff027b82 */ /* 0x002e640000000a00 */
[----:B-1----:R-:W-:-:S05]  /*0990*/  IMAD.WIDE R2, R251, 0x4, R2 ;  /* 0x00000004fb027825 */ /* 0x002fca00078e0202 */
[----:B------:R0:W5:Y:S01]  /*09a0*/  LDG.E R249, desc[UR6][R2.64] ;  /* 0x0000000602f97981 */ /* 0x000162000c1e1900 */
[----:B------:R-:W-:Y:S01]  /*09b0*/  BSSY.RECONVERGENT B1, `(.L_x_6325) ;  /* 0x00002cb000017945 */ /* 0x000fe20003800200 */
[----:B---3--:R-:W-:-:S13]  /*09c0*/  ISETP.GE.AND P1, PT, R250, 0x1, PT ;  /* 0x00000001fa00780c */ /* 0x008fda0003f26270 */
[----:B0-2-4-:R-:W-:Y:S05]  /*09d0*/  @!P1 BRA `(.L_x_6326) ;  /* 0x0000002400f89947 */ /* 0x015fea0003800000 */
[----:B------:R-:W0:Y:S01]  /*09e0*/  S2R R211, SR_TID.X ;  /* 0x0000000000d37919 */ /* 0x000e220000002100 */
[----:B------:R-:W1:Y:S01]  /*09f0*/  LDC.64 R20, c[0x0][0x428] ;  /* 0x00010a00ff147b82 */ /* 0x000e620000000a00 */
[----:B------:R-:W-:Y:S01]  /*0a00*/  IMAD R0, R251, UR8, RZ ;  /* 0x00000008fb007c24 */ /* 0x000fe2000f8e02ff */
[----:B------:R-:W-:Y:S01]  /*0a10*/  IADD3 R2, PT, PT, R250, -0x1, RZ ;  /* 0xfffffffffa027810 */ /* 0x000fe20007ffe0ff */
[----:B------:R-:W-:Y:S03]  /*0a20*/  STL [R1+0x180], R58 ;  /* 0x0001803a01007387 */ /* 0x000fe60000100800 */
[----:B------:R-:W-:Y:S01]  /*0a30*/  SHF.R.S32.HI R3, RZ, 0x1f, R0 ;  /* 0x0000001fff037819 */ /* 0x000fe20000011400 */
[----:B------:R-:W-:Y:S01]  /*0a40*/  IMAD R2, R2, UR8, RZ ;  /* 0x0000000802027c24 */ /* 0x000fe2000f8e02ff */
[----:B------:R-:W2:Y:S01]  /*0a50*/  LDC.64 R4, c[0x0][0x3a8] ;  /* 0x0000ea00ff047b82 */ /* 0x000ea20000000a00 */
[----:B------:R-:W-:Y:S01]  /*0a60*/  MOV R247, UR14 ;  /* 0x0000000e00f77c02 */ /* 0x000fe20008000f00 */
[----:B------:R-:W-:Y:S01]  /*0a70*/  STL [R1+0x17c], R57 ;  /* 0x00017c3901007387 */ /* 0x000fe20000100800 */
[----:B------:R-:W-:-:S02]  /*0a80*/  LEA.HI R0, R3, R0, RZ, 0x3 ;  /* 0x0000000003007211 */ /* 0x000fc400078f18ff */
[----:B------:R-:W-:Y:S01]  /*0a90*/  SHF.R.S32.HI R3, RZ, 0x1f, R2 ;  /* 0x0000001fff037819 */ /* 0x000fe20000011402 */
[----:B------:R-:W-:Y:S01]  /*0aa0*/  STL [R1+0x178], R56 ;  /* 0x0001783801007387 */ /* 0x000fe20000100800 */
[----:B------:R-:W-:Y:S01]  /*0ab0*/  MOV R196, UR15 ;  /* 0x0000000f00c47c02 */ /* 0x000fe20008000f00 */
[----:B------:R-:W3:Y:S01]  /*0ac0*/  LDC.64 R222, c[0x0][0x3b0] ;  /* 0x0000ec00ffde7b82 */ /* 0x000ee20000000a00 */
[----:B------:R-:W-:Y:S01]  /*0ad0*/  LEA.HI R2, R3, R2, RZ, 0x3 ;  /* 0x0000000203027211 */ /* 0x000fe200078f18ff */
[----:B------:R-:W-:Y:S01]  /*0ae0*/  STL [R1+0x174], R55 ;  /* 0x0001743701007387 */ /* 0x000fe20000100800 */
[----:B0-----:R-:W-:-:S03]  /*0af0*/  LOP3.LUT R211, R211, 0x1f, RZ, 0xc0, !PT ;  /* 0x0000001fd3d37812 */ /* 0x001fc600078ec0ff */
[----:B------:R-:W-:Y:S01]  /*0b00*/  STL [R1+0x170], R54 ;  /* 0x0001703601007387 */ /* 0x000fe20000100800 */
[----:B------:R-:W-:-:S03]  /*0b10*/  LEA.HI.SX32 R2, R2, R211, 0x1d ;  /* 0x000000d302027211 */ /* 0x000fc600078feaff */
[----:B------:R-:W-:Y:S01]  /*0b20*/  STL [R1+0x16c], R53 ;  /* 0x00016c3501007387 */ /* 0x000fe20000100800 */
[----:B------:R-:W-:Y:S01]  /*0b30*/  LEA.HI.SX32 R209, R0, R211, 0x1d ;  /* 0x000000d300d17211 */ /* 0x000fe200078feaff */
[----:B-1----:R-:W-:-:S03]  /*0b40*/  IMAD.WIDE.U32 R6, R2, 0x10, R20 ;  /* 0x0000001002067825 */ /* 0x002fc600078e0014 */
[C---:B------:R-:W-:Y:S01]  /*0b50*/  IADD3 R208, PT, PT, R209.reuse, 0x20, RZ ;  /* 0x00000020d1d07810 */ /* 0x040fe20007ffe0ff */
[----:B------:R-:W-:Y:S01]  /*0b60*/  STL [R1+0x168], R52 ;  /* 0x0001683401007387 */ /* 0x000fe20000100800 */
[C---:B------:R-:W-:Y:S01]  /*0b70*/  IADD3 R23, PT, PT, R209.reuse, 0x40, RZ ;  /* 0x00000040d1177810 */ /* 0x040fe20007ffe0ff */
[C---:B--2---:R-:W-:Y:S02]  /*0b80*/  IMAD.WIDE.U32 R200, R209.reuse, 0x10, R4 ;  /* 0x00000010d1c87825 */ /* 0x044fe400078e0004 */
[----:B------:R0:W2:Y:S01]  /*0b90*/  LDG.E.128 R192, desc[UR6][R6.64] ;  /* 0x0000000606c07981 */ /* 0x0000a2000c1e1d00 */
[C---:B------:R-:W-:Y:S02]  /*0ba0*/  IADD3 R3, PT, PT, R209.reuse, 0x60, RZ ;  /* 0x00000060d1037810 */ /* 0x040fe40007ffe0ff */
[----:B------:R-:W-:Y:S01]  /*0bb0*/  IADD3 R0, PT, PT, R209, 0x80, RZ ;  /* 0x00000080d1007810 */ /* 0x000fe20007ffe0ff */
[----:B------:R-:W4:Y:S01]  /*0bc0*/  LDG.E.128 R200, desc[UR6][R200.64] ;  /* 0x00000006c8c87981 */ /* 0x000f22000c1e1d00 */
[----:B------:R-:W-:-:S02]  /*0bd0*/  IADD3 R24, PT, PT, R2, 0x40, RZ ;  /* 0x0000004002187810 */ /* 0x000fc40007ffe0ff */
[----:B------:R-:W-:Y:S01]  /*0be0*/  IADD3 R180, PT, PT, R2, 0x60, RZ ;  /* 0x0000006002b47810 */ /* 0x000fe20007ffe0ff */
[----:B------:R-:W-:Y:S01]  /*0bf0*/  STL [R1+0x164], R51 ;  /* 0x0001643301007387 */ /* 0x000fe20000100800 */
[----:B0-----:R-:W-:Y:S01]  /*0c00*/  IMAD.WIDE.U32 R6, R208, 0x10, R4 ;  /* 0x00000010d0067825 */ /* 0x001fe200078e0004 */
[----:B------:R-:W-:Y:S02]  /*0c10*/  ISETP.NE.U32.AND P0, PT, R247, RZ, PT ;  /* 0x000000fff700720c */ /* 0x000fe40003f05070 */
[----:B------:R-:W-:Y:S04]  /*0c20*/  STL [R1+0x160], R50 ;  /* 0x0001603201007387 */ /* 0x000fe80000100800 */
[----:B------:R0:W3:Y:S01]  /*0c30*/  LDG.E.128 R188, desc[UR6][R6.64] ;  /* 0x0000000606bc7981 */ /* 0x0000e2000c1e1d00 */
[----:B------:R-:W-:-:S04]  /*0c40*/  IMAD.WIDE.U32 R24, R24, 0x10, R20 ;  /* 0x0000001018187825 */ /* 0x000fc800078e0014 */
[----:B------:R-:W-:Y:S01]  /*0c50*/  IMAD.WIDE.U32 R180, R180, 0x10, R20 ;  /* 0x00000010b4b47825 */ /* 0x000fe200078e0014 */
[----:B------:R-:W-:Y:S01]  /*0c60*/  ISETP.NE.AND.EX P0, PT, R196, RZ, PT, P0 ;  /* 0x000000ffc400720c */ /* 0x000fe20003f05300 */
[----:B------:R-:W3:Y:S02]  /*0c70*/  LDG.E.128 R24, desc[UR6][R24.64] ;  /* 0x0000000618187981 */ /* 0x000ee4000c1e1d00 */
[----:B0-----:R-:W-:Y:S01]  /*0c80*/  IMAD.WIDE.U32 R6, R23, 0x10, R4 ;  /* 0x0000001017067825 */ /* 0x001fe200078e0004 */
[----:B-----5:R-:W-:Y:S01]  /*0c90*/  ISETP.GE.AND P3, PT, R248, 0x1, PT ;  /* 0x00000001f800780c */ /* 0x020fe20003f66270 */
[----:B------:R-:W-:Y:S04]  /*0ca0*/  STL [R1+0x15c], R49 ;  /* 0x00015c3101007387 */ /* 0x000fe80000100800 */
[----:B------:R0:W3:Y:S04]  /*0cb0*/  LDG.E.128 R16, desc[UR6][R6.64] ;  /* 0x0000000606107981 */ /* 0x0000e8000c1e1d00 */
[----:B------:R-:W1:Y:S01]  /*0cc0*/  @P0 LDC.64 R206, c[0x0][0x438] ;  /* 0x00010e00ffce0b82 */ /* 0x000e620000000a00 */
[----:B------:R-:W-:Y:S01]  /*0cd0*/  STL [R1+0x158], R48 ;  /* 0x0001583001007387 */ /* 0x000fe20000100800 */
[----:B------:R-:W-:-:S03]  /*0ce0*/  ISETP.NE.AND P2, PT, RZ, UR9, PT ;  /* 0x00000009ff007c0c */ /* 0x000fc6000bf45270 */
[----:B------:R-:W3:Y:S01]  /*0cf0*/  LDG.E.128 R180, desc[UR6][R180.64] ;  /* 0x00000006b4b47981 */ /* 0x000ee2000c1e1d00 */
[--C-:B0-----:R-:W-:Y:S02]  /*0d00*/  IMAD.WIDE.U32 R6, R3, 0x10, R4.reuse ;  /* 0x0000001003067825 */ /* 0x101fe400078e0004 */
[----:B------:R-:W0:Y:S03]  /*0d10*/  @P0 LDC.64 R204, c[0x0][0x438] ;  /* 0x00010e00ffcc0b82 */ /* 0x000e260000000a00 */
[----:B------:R1:W3:Y:S01]  /*0d20*/  LDG.E.128 R12, desc[UR6][R6.64] ;  /* 0x00000006060c7981 */ /* 0x0002e2000c1e1d00 */
[----:B------:R-:W-:-:S05]  /*0d30*/  IMAD.WIDE.U32 R4, R0, 0x10, R4 ;  /* 0x0000001000047825 */ /* 0x000fca00078e0004 */
[----:B------:R1:W3:Y:S02]  /*0d40*/  LDG.E.128 R8, desc[UR6][R4.64] ;  /* 0x0000000604087981 */ /* 0x0002e4000c1e1d00 */
[----:B-1----:R-:W-:Y:S02]  /*0d50*/  IMAD.WIDE R6, R251, 0x4, R198 ;  /* 0x00000004fb067825 */ /* 0x002fe400078e02c6 */
[----:B------:R1:W-:Y:S01]  /*0d60*/  STL [R1+0x4], R196 ;  /* 0x000004c401007387 */ /* 0x0003e20000100800 */
[----:B------:R-:W0:Y:S03]  /*0d70*/  @P0 LDC.64 R198, c[0x0][0x438] ;  /* 0x00010e00ffc60b82 */ /* 0x000e260000000a00 */
[----:B------:R-:W3:Y:S01]  /*0d80*/  LDG.E R22, desc[UR6][R6.64] ;  /* 0x0000000606167981 */ /* 0x000ee2000c1e1900 */
[C---:B------:R-:W-:Y:S02]  /*0d90*/  IADD3 R4, PT, PT, R2.reuse, 0x20, RZ ;  /* 0x0000002002047810 */ /* 0x040fe40007ffe0ff */
[----:B------:R-:W-:Y:S01]  /*0da0*/  IADD3 R2, PT, PT, R2, 0x80, RZ ;  /* 0x0000008002027810 */ /* 0x000fe20007ffe0ff */
[----:B------:R-:W-:Y:S01]  /*0db0*/  @P0 IMAD.WIDE.U32 R206, R208, 0x10, R206 ;  /* 0x00000010d0ce0825 */ /* 0x000fe200078e00ce */
[----:B------:R-:W3:Y:S01]  /*0dc0*/  LDL R243, [R1+0x148] ;  /* 0x0001480001f37983 */ /* 0x000ee20000100800 */
[----:B-1----:R-:W1:Y:S02]  /*0dd0*/  @P0 LDC.64 R196, c[0x0][0x438] ;  /* 0x00010e00ffc40b82 */ /* 0x002e640000000a00 */
[--C-:B------:R-:W-:Y:S01]  /*0de0*/  IMAD.WIDE.U32 R4, R4, 0x10, R20.reuse ;  /* 0x0000001004047825 */ /* 0x100fe200078e0014 */
[----:B------:R-:W5:Y:S03]  /*0df0*/  @P0 LDG.E.128 R40, desc[UR6][R206.64] ;  /* 0x00000006ce280981 */ /* 0x000f66000c1e1d00 */
[----:B------:R-:W-:-:S02]  /*0e00*/  IMAD.WIDE.U32 R20, R2, 0x10, R20 ;  /* 0x0000001002147825 */ /* 0x000fc400078e0014 */
[----:B------:R-:W3:Y:S04]  /*0e10*/  LDG.E.128 R4, desc[UR6][R4.64] ;  /* 0x0000000604047981 */ /* 0x000ee8000c1e1d00 */
[----:B------:R0:W3:Y:S01]  /*0e20*/  LDG.E.128 R184, desc[UR6][R20.64] ;  /* 0x0000000614b87981 */ /* 0x0000e2000c1e1d00 */
[----:B------:R-:W-:Y:S01]  /*0e30*/  @P3 IADD3 R2, PT, PT, R248, -0x1, RZ ;  /* 0xfffffffff8023810 */ /* 0x000fe20007ffe0ff */
[----:B0-----:R-:W0:Y:S04]  /*0e40*/  @P0 LDC.64 R20, c[0x0][0x438] ;  /* 0x00010e00ff140b82 */ /* 0x001e280000000a00 */
[----:B------:R-:W-:-:S05]  /*0e50*/  @P3 IMAD R2, R2, UR8, RZ ;  /* 0x0000000802023c24 */ /* 0x000fca000f8e02ff */
[----:B------:R-:W-:-:S04]  /*0e60*/  @P3 SHF.R.S32.HI R210, RZ, 0x1f, R2 ;  /* 0x0000001fffd23819 */ /* 0x000fc80000011402 */
[----:B------:R-:W-:Y:S02]  /*0e70*/  @P3 LEA.HI R210, R210, R2, RZ, 0x3 ;  /* 0x00000002d2d23211 */ /* 0x000fe400078f18ff */
[----:B------:R-:W-:Y:S02]  /*0e80*/  MOV R2, RZ ;  /* 0x000000ff00027202 */ /* 0x000fe40000000f00 */
[----:B------:R-:W-:Y:S01]  /*0e90*/  @P3 LEA.HI.SX32 R2, R210, R211, 0x1d ;  /* 0x000000d3d2023211 */ /* 0x000fe200078feaff */
[----:B-1----:R-:W-:-:S03]  /*0ea0*/  @P0 IMAD.WIDE.U32 R210, R3, 0x10, R196 ;  /* 0x0000001003d20825 */ /* 0x002fc600078e00c4 */
[----:B------:R-:W-:Y:S01]  /*0eb0*/  IADD3 R3, PT, PT, R2, 0x80, RZ ;  /* 0x0000008002037810 */ /* 0x000fe20007ffe0ff */
[----:B------:R-:W-:Y:S01]  /*0ec0*/  @P0 IMAD.WIDE.U32 R204, R209, 0x10, R204 ;  /* 0x00000010d1cc0825 */ /* 0x000fe200078e00cc */
[----:B------:R-:W5:Y:S03]  /*0ed0*/  @P0 LDG.E.128 R32, desc[UR6][R210.64] ;  /* 0x00000006d2200981 */ /* 0x000f66000c1e1d00 */
[----:B0-----:R-:W-:Y:S01]  /*0ee0*/  @P0 IMAD.WIDE.U32 R196, R0, 0x10, R20 ;  /* 0x0000001000c40825 */ /* 0x001fe200078e0014 */
[----:B------:R0:W5:Y:S03]  /*0ef0*/  @P0 LDG.E.128 R44, desc[UR6][R204.64] ;  /* 0x00000006cc2c0981 */ /* 0x000166000c1e1d00 */
[----:B------:R-:W-:Y:S01]  /*0f00*/  @P0 IMAD.WIDE.U32 R208, R23, 0x10, R198 ;  /* 0x0000001017d00825 */ /* 0x000fe200078e00c6 */
[----:B------:R-:W5:Y:S04]  /*0f10*/  @P0 LDG.E.128 R28, desc[UR6][R196.64] ;  /* 0x00000006c41c0981 */ /* 0x000f68000c1e1d00 */
[----:B------:R1:W5:Y:S01]  /*0f20*/  @P0 LDG.E.128 R36, desc[UR6][R208.64] ;  /* 0x00000006d0240981 */ /* 0x000362000c1e1d00 */
[----:B--2---:R-:W-:-:S02]  /*0f30*/  PRMT R236, R192, 0x7632, R236 ;  /* 0x00007632c0ec7816 */ /* 0x004fc400000000ec */
[----:B------:R-:W-:Y:S02]  /*0f40*/  SHF.L.U32 R219, R192, 0x10, RZ ;  /* 0x00000010c0db7819 */ /* 0x000fe400000006ff */
[C---:B------:R-:W-:Y:S02]  /*0f50*/  PRMT R237, R193.reuse, 0x7632, R237 ;  /* 0x00007632c1ed7816 */ /* 0x040fe400000000ed */
[----:B------:R-:W-:Y:S02]  /*0f60*/  SHF.L.U32 R218, R193, 0x10, RZ ;  /* 0x00000010c1da7819 */ /* 0x000fe400000006ff */
[C---:B------:R-:W-:Y:S02]  /*0f70*/  IADD3 R193, PT, PT, R2.reuse, 0x20, RZ ;  /* 0x0000002002c17810 */ /* 0x040fe40007ffe0ff */
[----:B------:R-:W-:Y:S02]  /*0f80*/  IADD3 R192, PT, PT, R2, 0x40, RZ ;  /* 0x0000004002c07810 */ /* 0x000fe40007ffe0ff */
[----:B----4-:R-:W-:-:S02]  /*0f90*/  PRMT R221, R200, 0x7632, R221 ;  /* 0x00007632c8dd7816 */ /* 0x010fc400000000dd */
[C---:B---3--:R-:W-:Y:S02]  /*0fa0*/  PRMT R234, R189.reuse, 0x7632, R234 ;  /* 0x00007632bdea7816 */ /* 0x048fe400000000ea */
[----:B------:R-:W-:Y:S02]  /*0fb0*/  SHF.L.U32 R21, R189, 0x10, RZ ;  /* 0x00000010bd157819 */ /* 0x000fe400000006ff */
[----:B------:R-:W-:Y:S01]  /*0fc0*/  IADD3 R189, PT, PT, R2, 0x60, RZ ;  /* 0x0000006002bd7810 */ /* 0x000fe20007ffe0ff */
[----:B------:R-:W-:Y:S01]  /*0fd0*/  IMAD.WIDE.U32 R198, R192, 0x8, R222 ;  /* 0x00000008c0c67825 */ /* 0x000fe200078e00de */
[----:B------:R-:W-:Y:S02]  /*0fe0*/  SHF.L.U32 R0, R200, 0x10, RZ ;  /* 0x00000010c8007819 */ /* 0x000fe400000006ff */
[C---:B------:R-:W-:Y:S02]  /*0ff0*/  PRMT R220, R201.reuse, 0x7632, R220 ;  /* 0x00007632c9dc7816 */ /* 0x040fe400000000dc */
[----:B------:R-:W-:Y:S01]  /*1000*/  SHF.L.U32 R212, R201, 0x10, RZ ;  /* 0x00000010c9d47819 */ /* 0x000fe200000006ff */
[----:B------:R-:W-:Y:S01]  /*1010*/  IMAD.WIDE.U32 R200, R193, 0x8, R222 ;  /* 0x00000008c1c87825 */ /* 0x000fe200078e00de */
[----:B------:R-:W-:-:S02]  /*1020*/  PRMT R233, R190, 0x7632, R233 ;  /* 0x00007632bee97816 */ /* 0x000fc400000000e9 */
[----:B------:R-:W-:Y:S01]  /*1030*/  PRMT R23, R203, 0x7632, R23 ;  /* 0x00007632cb177816 */ /* 0x000fe20000000017 */
[----:B------:R-:W-:Y:S01]  /*1040*/  IMAD.WIDE.U32 R192, R3, 0x8, R222 ;  /* 0x0000000803c07825 */ /* 0x000fe200078e00de */
[C---:B------:R-:W-:Y:S02]  /*1050*/  PRMT R241, R194.reuse, 0x7632, R241 ;  /* 0x00007632c2f17816 */ /* 0x040fe400000000f1 */
[----:B------:R-:W-:Y:S02]  /*1060*/  SHF.L.U32 R217, R194, 0x10, RZ ;  /* 0x00000010c2d97819 */ /* 0x000fe400000006ff */
[C---:B------:R-:W-:Y:S02]  /*1070*/  PRMT R48, R195.reuse, 0x7632, R48 ;  /* 0x00007632c3307816 */ /* 0x040fe40000000030 */
[----:B------:R-:W-:Y:S01]  /*1080*/  SHF.L.U32 R216, R195, 0x10, RZ ;  /* 0x00000010c3d87819 */ /* 0x000fe200000006ff */
[----:B------:R-:W-:Y:S01]  /*1090*/  IMAD.WIDE.U32 R194, R189, 0x8, R222 ;  /* 0x00000008bdc27825 */ /* 0x000fe200078e00de */
[----:B------:R-:W-:-:S02]  /*10a0*/  SHF.L.U32 R190, R190, 0x10, RZ ;  /* 0x00000010bebe7819 */ /* 0x000fc400000006ff */
[C---:B------:R-:W-:Y:S02]  /*10b0*/  PRMT R215, R202.reuse, 0x7632, R215 ;  /* 0x00007632cad77816 */ /* 0x040fe400000000d7 */
[----:B------:R-:W-:Y:S02]  /*10c0*/  SHF.L.U32 R213, R202, 0x10, RZ ;  /* 0x00000010cad57819 */ /* 0x000fe400000006ff */
[----:B------:R-:W-:Y:S01]  /*10d0*/  SHF.L.U32 R214, R203, 0x10, RZ ;  /* 0x00000010cbd67819 */ /* 0x000fe200000006ff */
[----:B------:R-:W-:Y:S01]  /*10e0*/  IMAD.WIDE.U32 R202, R2, 0x8, R222 ;  /* 0x0000000802ca7825 */ /* 0x000fe200078e00de */
[----:B------:R-:W-:Y:S02]  /*10f0*/  SHF.L.U32 R207, R12, 0x10, RZ ;  /* 0x000000100ccf7819 */ /* 0x000fe400000006ff */
[C---:B------:R-:W-:Y:S02]  /*1100*/  PRMT R3, R17.reuse, 0x7632, R3 ;  /* 0x0000763211037816 */ /* 0x040fe40000000003 */
[----:B------:R-:W-:-:S02]  /*1110*/  SHF.L.U32 R189, R17, 0x10, RZ ;  /* 0x0000001011bd7819 */ /* 0x000fc400000006ff */
[C---:B0-----:R-:W-:Y:S02]  /*1120*/  PRMT R205, R13.reuse, 0x7632, R205 ;  /* 0x000076320dcd7816 */ /* 0x041fe400000000cd */
[----:B------:R-:W-:Y:S02]  /*1130*/  SHF.L.U32 R224, R13, 0x10, RZ ;  /* 0x000000100de07819 */ /* 0x000fe400000006ff */
[C---:B------:R-:W-:Y:S02]  /*1140*/  PRMT R226, R8.reuse, 0x7632, R226 ;  /* 0x0000763208e27816 */ /* 0x040fe400000000e2 */
[----:B------:R-:W-:Y:S02]  /*1150*/  SHF.L.U32 R230, R8, 0x10, RZ ;  /* 0x0000001008e67819 */ /* 0x000fe400000006ff */
[----:B------:R-:W-:Y:S02]  /*1160*/  FSEL R22, R22, RZ, !P2 ;  /* 0x000000ff16167208 */ /* 0x000fe40005000000 */
[----:B------:R-:W-:-:S02]  /*1170*/  PRMT R17, R18, 0x7632, R17 ;  /* 0x0000763212117816 */ /* 0x000fc40000000011 */
[----:B------:R-:W-:Y:S02]  /*1180*/  SHF.L.U32 R223, R18, 0x10, RZ ;  /* 0x0000001012df7819 */ /* 0x000fe400000006ff */
[----:B------:R-:W-:Y:S02]  /*1190*/  PRMT R204, R12, 0x7632, R204 ;  /* 0x000076320ccc7816 */ /* 0x000fe400000000cc */
[----:B------:R-:W-:Y:S02]  /*11a0*/  PRMT R13, R14, 0x7632, R13 ;  /* 0x000076320e0d7816 */ /* 0x000fe4000000000d */
[----:B------:R-:W-:Y:S02]  /*11b0*/  PRMT R206, R15, 0x7632, R206 ;  /* 0x000076320fce7816 */ /* 0x000fe400000000ce */
[C---:B------:R-:W-:Y:S02]  /*11c0*/  PRMT R227, R9.reuse, 0x7632, R227 ;  /* 0x0000763209e37816 */ /* 0x040fe400000000e3 */
[----:B------:R-:W-:-:S02]  /*11d0*/  SHF.L.U32 R231, R9, 0x10, RZ ;  /* 0x0000001009e77819 */ /* 0x000fc400000006ff */
[----:B------:R-:W-:Y:S01]  /*11e0*/  SHF.L.U32 R8, R221, 0x10, RZ ;  /* 0x00000010dd087819 */ /* 0x000fe200000006ff */
[----:B-1----:R-:W-:Y:S01]  /*11f0*/  FADD.FTZ R209, -R22, R190 ;  /* 0x000000be16d17221 */ /* 0x002fe20000010100 */
[----:B------:R-:W-:Y:S02]  /*1200*/  PRMT R20, R191, 0x7632, R20 ;  /* 0x00007632bf147816 */ /* 0x000fe40000000014 */
[----:B------:R-:W-:Y:S02]  /*1210*/  PRMT R18, R19, 0x7632, R18 ;  /* 0x0000763213127816 */ /* 0x000fe40000000012 */
[----:B------:R-:W-:Y:S02]  /*1220*/  SHF.L.U32 R225, R14, 0x10, RZ ;  /* 0x000000100ee17819 */ /* 0x000fe400000006ff */
[----:B------:R-:W-:Y:S02]  /*1230*/  SHF.L.U32 R9, R220, 0x10, RZ ;  /* 0x00000010dc097819 */ /* 0x000fe400000006ff */
[----:B------:R-:W-:Y:S01]  /*1240*/  SHF.L.U32 R12, R23, 0x10, RZ ;  /* 0x00000010170c7819 */ /* 0x000fe200000006ff */
[----:B------:R-:W-:Y:S01]  /*1250*/  FADD.FTZ R190, -R22, R207 ;  /* 0x000000cf16be7221 */ /* 0x000fe20000010100 */
[----:B------:R-:W-:-:S02]  /*1260*/  SHF.L.U32 R191, R191, 0x10, RZ ;  /* 0x00000010bfbf7819 */ /* 0x000fc400000006ff */
[C---:B------:R-:W-:Y:S02]  /*1270*/  PRMT R228, R10.reuse, 0x7632, R228 ;  /* 0x000076320ae47816 */ /* 0x040fe400000000e4 */
[----:B------:R-:W-:Y:S02]  /*1280*/  SHF.L.U32 R232, R10, 0x10, RZ ;  /* 0x000000100ae87819 */ /* 0x000fe400000006ff */
[----:B------:R-:W-:Y:S02]  /*1290*/  PRMT R229, R11, 0x7632, R229 ;  /* 0x000076320be57816 */ /* 0x000fe400000000e5 */
[----:B------:R-:W-:Y:S01]  /*12a0*/  SHF.L.U32 R10, R215, 0x10, RZ ;  /* 0x00000010d70a7819 */ /* 0x000fe200000006ff */
[----:B------:R-:W-:Y:S01]  /*12b0*/  FADD.FTZ R222, -R22, R212 ;  /* 0x000000d416de7221 */ /* 0x000fe20000010100 */
[----:B------:R-:W-:Y:S01]  /*12c0*/  PRMT R235, R188, 0x7632, R235 ;  /* 0x00007632bceb7816 */ /* 0x000fe200000000eb */
[----:B------:R-:W-:Y:S01]  /*12d0*/  FADD.FTZ R220, -R22, R214 ;  /* 0x000000d616dc7221 */ /* 0x000fe20000010100 */
        /* <DEDUP_REMOVED lines=25> */
[----:B------:R-:W-:Y:S01]  /*1470*/  FADD.FTZ R52, -R22, R206 ;  /* 0x000000ce16347221 */ /* 0x000fe20000010100 */
[----:B------:R-:W-:-:S02]  /*1480*/  SHF.L.U32 R191, R20, 0x10, RZ ;  /* 0x0000001014bf7819 */ /* 0x000fc400000006ff */
[----:B------:R-:W-:Y:S01]  /*1490*/  SHF.L.U32 R238, R2, 0x10, RZ ;  /* 0x0000001002ee7819 */ /* 0x000fe200000006ff */
[----:B------:R-:W-:Y:S01]  /*14a0*/  FADD.FTZ R2, -R22, R11 ;  /* 0x0000000b16027221 */ /* 0x000fe20000010100 */
        /* <DEDUP_REMOVED lines=10> */
[----:B------:R-:W5:Y:S01]  /*1550*/  LDG.E.64 R206, desc[UR6][R202.64] ;  /* 0x00000006cace7981 */ /* 0x000f62000c1e1b00 */
[C---:B------:R-:W-:Y:S01]  /*1560*/  FADD.FTZ R211, -R22.reuse, R188 ;  /* 0x000000bc16d37221 */ /* 0x040fe20000010100 */
[----:B------:R-:W-:Y:S01]  /*1570*/  MOV R240, R48 ;  /* 0x0000003000f07202 */ /* 0x000fe20000000f00 */
[C---:B------:R-:W-:Y:S01]  /*1580*/  FADD.FTZ R210, -R22.reuse, R21 ;  /* 0x0000001516d27221 */ /* 0x040fe20000010100 */
[----:B------:R-:W2:Y:S01]  /*1590*/  LDL R232, [R1+0x144] ;  /* 0x0001440001e87983 */ /* 0x000ea20000100800 */
[C---:B------:R-:W-:Y:S01]  /*15a0*/  FADD.FTZ R14, -R22.reuse, R189 ;  /* 0x000000bd160e7221 */ /* 0x040fe20000010100 */
[C---:B------:R-:W-:Y:S01]  /*15b0*/  FADD.FTZ R3, -R22.reuse, R15 ;  /* 0x0000000f16037221 */ /* 0x040fe20000010100 */
[C---:B------:R-:W-:Y:S01]  /*15c0*/  FADD.FTZ R188, -R22.reuse, R231 ;  /* 0x000000e716bc7221 */ /* 0x040fe20000010100 */
[----:B------:R-:W3:Y:S01]  /*15d0*/  LDL R234, [R1+0x154] ;  /* 0x0001540001ea7983 */ /* 0x000ee20000100800 */
[C---:B------:R-:W-:Y:S01]  /*15e0*/  FADD.FTZ R50, -R22.reuse, R227 ;  /* 0x000000e316327221 */ /* 0x040fe20000010100 */
[----:B------:R-:W-:-:S02]  /*15f0*/  FADD.FTZ R48, -R22, R225 ;  /* 0x000000e116307221 */ /* 0x000fc40000010100 */
[----:B------:R-:W4:Y:S01]  /*1600*/  LDL R233, [R1+0x13c] ;  /* 0x00013c0001e97983 */ /* 0x000f220000100800 */
[C---:B------:R-:W-:Y:S01]  /*1610*/  FADD.FTZ R0, -R22.reuse, R0 ;  /* 0x0000000016007221 */ /* 0x040fe20000010100 */
[C---:B------:R-:W-:Y:S02]  /*1620*/  FADD.FTZ R16, -R22.reuse, R16 ;  /* 0x0000001016107221 */ /* 0x040fe40000010100 */
[----:B------:R-:W5:Y:S01]  /*1630*/  LDG.E.64 R202, desc[UR6][R198.64] ;  /* 0x00000006c6ca7981 */ /* 0x000f62000c1e1b00 */
[C---:B------:R-:W-:Y:S01]  /*1640*/  FADD.FTZ R189, -R22.reuse, R230 ;  /* 0x000000e616bd7221 */ /* 0x040fe20000010100 */
[C---:B------:R-:W-:Y:S01]  /*1650*/  FADD.FTZ R21, -R22.reuse, R235 ;  /* 0x000000eb16157221 */ /* 0x040fe20000010100 */
[C---:B------:R-:W-:Y:S01]  /*1660*/  FADD.FTZ R18, -R22.reuse, R191 ;  /* 0x000000bf16127221 */ /* 0x040fe20000010100 */
[----:B------:R-:W2:Y:S01]  /*1670*/  LDL.LU R242, [R1+0x20] ;  /* 0x0000200001f27983 */ /* 0x000ea20000300800 */
[C---:B------:R-:W-:Y:S01]  /*1680*/  FADD.FTZ R17, -R22.reuse, R238 ;  /* 0x000000ee16117221 */ /* 0x040fe20000010100 */
[C---:B------:R-:W-:Y:S01]  /*1690*/  FADD.FTZ R15, -R22.reuse, R239 ;  /* 0x000000ef160f7221 */ /* 0x040fe20000010100 */
[C---:B------:R-:W-:Y:S01]  /*16a0*/  FADD.FTZ R13, -R22.reuse, R223 ;  /* 0x000000df160d7221 */ /* 0x040fe20000010100 */
[C---:B------:R-:W-:Y:S01]  /*16b0*/  FADD.FTZ R252, -R22.reuse, R204 ;  /* 0x000000cc16fc7221 */ /* 0x040fe20000010100 */
[C---:B------:R-:W-:Y:S01]  /*16c0*/  FADD.FTZ R54, -R22.reuse, R205 ;  /* 0x000000cd16367221 */ /* 0x040fe20000010100 */
[----:B------:R0:W5:Y:S01]  /*16d0*/  LDG.E.64 R198, desc[UR6][R192.64] ;  /* 0x00000006c0c67981 */ /* 0x000162000c1e1b00 */
[C---:B------:R-:W-:Y:S01]  /*16e0*/  FADD.FTZ R51, -R22.reuse, R226 ;  /* 0x000000e216337221 */ /* 0x040fe20000010100 */
[----:B------:R-:W-:Y:S01]  /*16f0*/  FADD.FTZ R49, -R22, R224 ;  /* 0x000000e016317221 */ /* 0x000fe20000010100 */
[C---:B------:R-:W-:Y:S01]  /*1700*/  PRMT R225, R4.reuse, 0x7632, R225 ;  /* 0x0000763204e17816 */ /* 0x040fe200000000e1 */
[----:B------:R-:W3:Y:S01]  /*1710*/  LDL.LU R227, [R1+0x34] ;  /* 0x0000340001e37983 */ /* 0x000ee20000300800 */
[----:B------:R-:W-:-:S02]  /*1720*/  SHF.L.U32 R197, R4, 0x10, RZ ;  /* 0x0000001004c57819 */ /* 0x000fc400000006ff */
[----:B------:R-:W-:Y:S02]  /*1730*/  PRMT R231, R25, 0x7632, R231 ;  /* 0x0000763219e77816 */ /* 0x000fe400000000e7 */
[----:B------:R-:W-:Y:S02]  /*1740*/  PRMT R55, R185, 0x7632, R55 ;  /* 0x00007632b9377816 */ /* 0x000fe40000000037 */
[----:B------:R-:W-:Y:S01]  /*1750*/  SHF.L.U32 R196, R5, 0x10, RZ ;  /* 0x0000001005c47819 */ /* 0x000fe200000006ff */
[----:B------:R-:W-:Y:S01]  /*1760*/  FMUL.FTZ R246, R249, R222 ;  /* 0x000000def9f67220 */ /* 0x000fe20000410000 */
[----:B0-----:R-:W-:Y:S01]  /*1770*/  SHF.L.U32 R193, R25, 0x10, RZ ;  /* 0x0000001019c17819 */ /* 0x001fe200000006ff */
[----:B------:R-:W5:Y:S01]  /*1780*/  LDG.E.64 R204, desc[UR6][R200.64] ;  /* 0x00000006c8cc7981 */ /* 0x000f62000c1e1b00 */
[C---:B------:R-:W-:Y:S02]  /*1790*/  PRMT R224, R6.reuse, 0x7632, R224 ;  /* 0x0000763206e07816 */ /* 0x040fe400000000e0 */
[----:B------:R-:W-:Y:S01]  /*17a0*/  SHF.L.U32 R22, R6, 0x10, RZ ;  /* 0x0000001006167819 */ /* 0x000fe200000006ff */
[----:B------:R-:W4:Y:S01]  /*17b0*/  LDL.LU R25, [R1+0x18] ;  /* 0x0000180001197983 */ /* 0x000f220000300800 */
[----:B------:R-:W-:-:S02]  /*17c0*/  PRMT R235, R7, 0x7632, R235 ;  /* 0x0000763207eb7816 */ /* 0x000fc400000000eb */
[----:B------:R-:W-:Y:S02]  /*17d0*/  SHF.L.U32 R4, R185, 0x10, RZ ;  /* 0x00000010b9047819 */ /* 0x000fe400000006ff */
[C---:B------:R-:W-:Y:S01]  /*17e0*/  PRMT R226, R27.reuse, 0x7632, R226 ;  /* 0x000076321be27816 */ /* 0x040fe200000000e2 */
[----:B------:R0:W5:Y:S01]  /*17f0*/  LDG.E.64 R200, desc[UR6][R194.64] ;  /* 0x00000006c2c87981 */ /* 0x000162000c1e1b00 */
[----:B------:R-:W-:Y:S02]  /*1800*/  SHF.L.U32 R191, R27, 0x10, RZ ;  /* 0x000000101bbf7819 */ /* 0x000fe400000006ff */
[C---:B------:R-:W-:Y:S02]  /*1810*/  PRMT R185, R186.reuse, 0x7632, R185 ;  /* 0x00007632bab97816 */ /* 0x040fe400000000b9 */
[----:B------:R-:W-:Y:S02]  /*1820*/  SHF.L.U32 R6, R186, 0x10, RZ ;  /* 0x00000010ba067819 */ /* 0x000fe400000006ff */
[----:B------:R-:W-:-:S02]  /*1830*/  PRMT R223, R5, 0x7632, R223 ;  /* 0x0000763205df7816 */ /* 0x000fc400000000df */
[C---:B------:R-:W-:Y:S02]  /*1840*/  PRMT R186, R187.reuse, 0x7632, R186 ;  /* 0x00007632bbba7816 */ /* 0x040fe400000000ba */
[----:B------:R-:W-:Y:S02]  /*1850*/  SHF.L.U32 R27, R187, 0x10, RZ ;  /* 0x00000010bb1b7819 */ /* 0x000fe400000006ff */
[C---:B------:R-:W-:Y:S01]  /*1860*/  PRMT R228, R26.reuse, 0x7632, R228 ;  /* 0x000076321ae47816 */ /* 0x040fe200000000e4 */
[----:B------:R-:W3:Y:S01]  /*1870*/  LDL.LU R187, [R1+0x2c] ;  /* 0x00002c0001bb7983 */ /* 0x000ee20000300800 */
[----:B------:R-:W-:Y:S02]  /*1880*/  SHF.L.U32 R192, R26, 0x10, RZ ;  /* 0x000000101ac07819 */ /* 0x000fe400000006ff */
[C---:B------:R-:W-:Y:S01]  /*1890*/  PRMT R56, R184.reuse, 0x7632, R56 ;  /* 0x00007632b8387816 */ /* 0x040fe20000000038 */
[----:B------:R-:W3:Y:S01]  /*18a0*/  LDL R26, [R1+0x150] ;  /* 0x00015000011a7983 */ /* 0x000ee20000100800 */
[----:B------:R-:W-:Y:S01]  /*18b0*/  SHF.L.U32 R5, R184, 0x10, RZ ;  /* 0x00000010b8057819 */ /* 0x000fe200000006ff */
[C---:B------:R-:W-:Y:S01]  /*18c0*/  FMUL.FTZ R245, R249.reuse, R221 ;  /* 0x000000ddf9f57220 */ /* 0x040fe20000410000 */
[----:B------:R-:W-:Y:S01]  /*18d0*/  MOV R222, R235 ;  /* 0x000000eb00de7202 */ /* 0x000fe20000000f00 */
[----:B------:R-:W3:Y:S01]  /*18e0*/  LDL R184, [R1+0x138] ;  /* 0x0001380001b87983 */ /* 0x000ee20000100800 */
[----:B------:R-:W-:Y:S01]  /*18f0*/  PRMT R230, R24, 0x7632, R230 ;  /* 0x0000763218e67816 */ /* 0x000fe200000000e6 */
[----:B------:R-:W-:-:S02]  /*1900*/  FMUL.FTZ R244, R249, R220 ;  /* 0x000000dcf9f47220 */ /* 0x000fc40000410000 */
[----:B------:R-:W3:Y:S01]  /*1910*/  LDL.LU R239, [R1+0x30] ;  /* 0x0000300001ef7983 */ /* 0x000ee20000300800 */
[----:B0-----:R-:W-:-:S03]  /*1920*/  SHF.L.U32 R194, R24, 0x10, RZ ;  /* 0x0000001018c27819 */ /* 0x001fc600000006ff */
[----:B------:R-:W3:Y:S01]  /*1930*/  LDL R238, [R1+0x140] ;  /* 0x0001400001ee7983 */ /* 0x000ee20000100800 */
[----:B------:R-:W-:-:S03]  /*1940*/  SHF.L.U32 R24, R236, 0x10, RZ ;  /* 0x00000010ec187819 */ /* 0x000fc600000006ff */
[----:B------:R-:W3:Y:S04]  /*1950*/  LDL R235, [R1+0x14c] ;  /* 0x00014c0001eb7983 */ /* 0x000ee80000100800 */
[----:B------:R-:W3:Y:S04]  /*1960*/  LDL.LU R221, [R1+0x24] ;  /* 0x0000240001dd7983 */ /* 0x000ee80000300800 */
[----:B------:R-:W3:Y:S04]  /*1970*/  LDL.LU R220, [R1+0x1c] ;  /* 0x00001c0001dc7983 */ /* 0x000ee80000300800 */
[----:B------:R-:W3:Y:S01]  /*1980*/  LDL.LU R236, [R1+0x28] ;  /* 0x0000280001ec7983 */ /* 0x000ee20000300800 */
[----:B------:R-:W-:Y:S01]  /*1990*/  FFMA.FTZ R94, R244, R216, R94 ;  /* 0x000000d8f45e7223 */ /* 0x000fe2000001005e */
[----:B--2---:R-:W-:Y:S01]  /*19a0*/  FADD.FTZ R242, R242, R218 ;  /* 0x000000daf2f27221 */ /* 0x004fe20000010000 */
[----:B----4-:R-:W-:-:S05]  /*19b0*/  FADD.FTZ R25, R25, R219 ;  /* 0x000000db19197221 */ /* 0x010fca0000010000 */
[----:B------:R0:W-:Y:S04]  /*19c0*/  STL [R1+0x18], R25 ;  /* 0x0000181901007387 */ /* 0x0001e80000100800 */
[----:B------:R3:W-:Y:S01]  /*19d0*/  STL [R1+0x20], R242 ;  /* 0x000020f201007387 */ /* 0x0007e20000100800 */
[----:B0-----:R-:W-:Y:S01]  /*19e0*/  SHF.L.U32 R25, R237, 0x10, RZ ;  /* 0x00000010ed197819 */ /* 0x001fe200000006ff */
[----:B---3--:R-:W-:Y:S01]  /*19f0*/  FMUL.FTZ R242, R26, R218 ;  /* 0x000000da1af27220 */ /* 0x008fe20000410000 */
[----:B------:R-:W-:Y:S01]  /*1a00*/  SHF.L.U32 R26, R241, 0x10, RZ ;  /* 0x00000010f11a7819 */ /* 0x000fe200000006ff */
[----:B------:R-:W-:Y:S01]  /*1a10*/  FMUL.FTZ R241, R184, R217 ;  /* 0x000000d9b8f17220 */ /* 0x000fe20000410000 */
[----:B------:R-:W-:Y:S01]  /*1a20*/  SHF.L.U32 R184, R240, 0x10, RZ ;  /* 0x00000010f0b87819 */ /* 0x000fe200000006ff */
[----:B------:R-:W-:-:S02]  /*1a30*/  FADD.FTZ R239, R239, R216 ;  /* 0x000000d8efef7221 */ /* 0x000fc40000010000 */
[----:B------:R-:W-:Y:S02]  /*1a40*/  FADD.FTZ R187, R187, R26 ;  /* 0x0000001abbbb7221 */ /* 0x000fe40000010000 */
[----:B------:R-:W-:Y:S01]  /*1a50*/  FADD.FTZ R227, R227, R184 ;  /* 0x000000b8e3e37221 */ /* 0x000fe20000010000 */
[----:B------:R-:W-:Y:S01]  /*1a60*/  FMUL.FTZ R240, R238, R216 ;  /* 0x000000d8eef07220 */ /* 0x000fe20000410000 */
[----:B------:R-:W-:Y:S01]  /*1a70*/  FMUL.FTZ R238, R249, R214 ;  /* 0x000000d6f9ee7220 */ /* 0x000fe20000410000 */
[----:B------:R-:W-:Y:S01]  /*1a80*/  FADD.FTZ R221, R221, R25 ;  /* 0x00000019dddd7221 */ /* 0x000fe20000010000 */
[----:B------:R-:W-:Y:S01]  /*1a90*/  FADD.FTZ R220, R220, R24 ;  /* 0x00000018dcdc7221 */ /* 0x000fe20000010000 */
[----:B------:R-:W-:-:S05]  /*1aa0*/  FADD.FTZ R236, R236, R217 ;  /* 0x000000d9ecec7221 */ /* 0x000fca0000010000 */
[----:B------:R-:W-:Y:S04]  /*1ab0*/  STL [R1+0x28], R236 ;  /* 0x000028ec01007387 */ /* 0x000fe80000100800 */
[----:B------:R0:W-:Y:S04]  /*1ac0*/  STL [R1+0x30], R239 ;  /* 0x000030ef01007387 */ /* 0x0001e80000100800 */
[----:B------:R-:W-:Y:S01]  /*1ad0*/  STL [R1+0x1c], R220 ;  /* 0x00001cdc01007387 */ /* 0x000fe20000100800 */
[----:B------:R-:W-:-:S03]  /*1ae0*/  FFMA.FTZ R91, R238, R25, R91 ;  /* 0x00000019ee5b7223 */ /* 0x000fc6000001005b */
[----:B------:R-:W-:Y:S01]  /*1af0*/  STL [R1+0x24], R221 ;  /* 0x000024dd01007387 */ /* 0x000fe20000100800 */
[----:B0-----:R-:W-:-:S03]  /*1b00*/  FMUL.FTZ R239, R249, R215 ;  /* 0x000000d7f9ef7220 */ /* 0x001fc60000410000 */
[----:B------:R0:W-:Y:S01]  /*1b10*/  STL [R1+0x2c], R187 ;  /* 0x00002cbb01007387 */ /* 0x0001e20000100800 */
[----:B------:R-:W-:-:S03]  /*1b20*/  FMUL.FTZ R234, R234, R25 ;  /* 0x00000019eaea7220 */ /* 0x000fc60000410000 */
[----:B------:R-:W2:Y:S01]  /*1b30*/  LDL.LU R216, [R1+0x38] ;  /* 0x0000380001d87983 */ /* 0x000ea20000300800 */
[-C--:B------:R-:W-:Y:S01]  /*1b40*/  FFMA.FTZ R89, R239, R24.reuse, R89 ;  /* 0x00000018ef597223 */ /* 0x080fe20000010059 */
[----:B------:R-:W-:Y:S02]  /*1b50*/  FMUL.FTZ R235, R235, R24 ;  /* 0x00000018ebeb7220 */ /* 0x000fe40000410000 */
[----:B------:R1:W-:Y:S04]  /*1b60*/  STL [R1+0x34], R227 ;  /* 0x000034e301007387 */ /* 0x0003e80000100800 */
[----:B------:R-:W1:Y:S04]  /*1b70*/  LDL R25, [R1+0x128] ;  /* 0x0001280001197983 */ /* 0x000e680000100800 */
[----:B------:R-:W3:Y:S04]  /*1b80*/  LDL.LU R215, [R1+0x40] ;  /* 0x0000400001d77983 */ /* 0x000ee80000300800 */
[----:B------:R-:W4:Y:S04]  /*1b90*/  LDL R24, [R1+0x130] ;  /* 0x0001300001187983 */ /* 0x000f280000100800 */
[----:B------:R-:W4:Y:S01]  /*1ba0*/  LDL.LU R214, [R1+0x48] ;  /* 0x0000480001d67983 */ /* 0x000f220000300800 */
[C---:B------:R-:W-:Y:S01]  /*1bb0*/  FMUL.FTZ R236, R249.reuse, R212 ;  /* 0x000000d4f9ec7220 */ /* 0x040fe20000410000 */
[----:B------:R-:W-:-:S02]  /*1bc0*/  FMUL.FTZ R237, R249, R213 ;  /* 0x000000d5f9ed7220 */ /* 0x000fc40000410000 */
[----:B------:R-:W4:Y:S04]  /*1bd0*/  LDL R212, [R1+0x118] ;  /* 0x0001180001d47983 */ /* 0x000f280000100800 */
[----:B------:R-:W4:Y:S01]  /*1be0*/  LDL.LU R213, [R1+0x50] ;  /* 0x0000500001d57983 */ /* 0x000f220000300800 */
[----:B------:R-:W-:Y:S01]  /*1bf0*/  FMUL.FTZ R0, R249, R0 ;  /* 0x00000000f9007220 */ /* 0x000fe20000410000 */
[-C--:B------:R-:W-:Y:S01]  /*1c00*/  FMUL.FTZ R243, R243, R219.reuse ;  /* 0x000000dbf3f37220 */ /* 0x080fe20000410000 */
[----:B------:R-:W-:Y:S01]  /*1c10*/  FFMA.FTZ R90, R246, R218, R90 ;  /* 0x000000daf65a7223 */ /* 0x000fe2000001005a */
[-C--:B------:R-:W-:Y:S01]  /*1c20*/  FFMA.FTZ R95, R236, R184.reuse, R95 ;  /* 0x000000b8ec5f7223 */ /* 0x080fe2000001005f */
[----:B------:R-:W-:Y:S01]  /*1c30*/  FFMA.FTZ R88, R0, R219, R88 ;  /* 0x000000db00587223 */ /* 0x000fe20000010058 */
[----:B------:R-:W-:Y:S01]  /*1c40*/  FMUL.FTZ R232, R232, R184 ;  /* 0x000000b8e8e87220 */ /* 0x000fe20000410000 */
[----:B------:R-:W-:Y:S01]  /*1c50*/  MOV R219, R230 ;  /* 0x000000e600db7202 */ /* 0x000fe20000000f00 */
[----:B------:R-:W4:Y:S01]  /*1c60*/  LDL R184, [R1+0x120] ;  /* 0x0001200001b87983 */ /* 0x000f220000100800 */
[----:B------:R-:W-:Y:S01]  /*1c70*/  SHF.L.U32 R195, R7, 0x10, RZ ;  /* 0x0000001007c37819 */ /* 0x000fe200000006ff */
[----:B------:R-:W-:Y:S01]  /*1c80*/  FMUL.FTZ R230, R249, R210 ;  /* 0x000000d2f9e67220 */ /* 0x000fe20000410000 */
[----:B------:R-:W-:Y:S01]  /*1c90*/  MOV R218, R231 ;  /* 0x000000e700da7202 */ /* 0x000fe20000000f00 */
[-C--:B------:R-:W-:Y:S01]  /*1ca0*/  FFMA.FTZ R93, R237, R26.reuse, R93 ;  /* 0x0000001aed5d7223 */ /* 0x080fe2000001005d */
[----:B------:R-:W-:Y:S01]  /*1cb0*/  FMUL.FTZ R233, R233, R26 ;  /* 0x0000001ae9e97220 */ /* 0x000fe20000410000 */
[----:B------:R-:W-:Y:S01]  /*1cc0*/  FMUL.FTZ R231, R249, R211 ;  /* 0x000000d3f9e77220 */ /* 0x000fe20000410000 */
[----:B------:R-:W-:Y:S01]  /*1cd0*/  SHF.L.U32 R26, R225, 0x10, RZ ;  /* 0x00000010e11a7819 */ /* 0x000fe200000006ff */
[----:B------:R-:W-:Y:S01]  /*1ce0*/  FFMA.FTZ R98, R230, R196, R98 ;  /* 0x000000c4e6627223 */ /* 0x000fe20000010062 */
[----:B------:R-:W-:Y:S01]  /*1cf0*/  PRMT R229, R180, 0x7632, R229 ;  /* 0x00007632b4e57816 */ /* 0x000fe200000000e5 */
[----:B------:R-:W-:-:S03]  /*1d00*/  FFMA.FTZ R96, R231, R197, R96 ;  /* 0x000000c5e7607223 */ /* 0x000fc60000010060 */
[----:B0-----:R-:W-:Y:S01]  /*1d10*/  MOV R187, R229 ;  /* 0x000000e500bb7202 */ /* 0x001fe20000000f00 */
[----:B------:R-:W-:Y:S01]  /*1d20*/  FMUL.FTZ R229, R249, R209 ;  /* 0x000000d1f9e57220 */ /* 0x000fe20000410000 */
[----:B--2---:R-:W-:-:S05]  /*1d30*/  FADD.FTZ R216, R216, R197 ;  /* 0x000000c5d8d87221 */ /* 0x004fca0000010000 */
[----:B------:R0:W-:Y:S01]  /*1d40*/  STL [R1+0x38], R216 ;  /* 0x000038d801007387 */ /* 0x0001e20000100800 */
[----:B---3--:R-:W-:Y:S01]  /*1d50*/  FADD.FTZ R215, R215, R196 ;  /* 0x000000c4d7d77221 */ /* 0x008fe20000010000 */
[----:B-1----:R-:W-:Y:S01]  /*1d60*/  FMUL.FTZ R227, R25, R197 ;  /* 0x000000c519e37220 */ /* 0x002fe20000410000 */
[----:B0-----:R-:W-:Y:S01]  /*1d70*/  MOV R216, R226 ;  /* 0x000000e200d87202 */ /* 0x001fe20000000f00 */
[----:B----4-:R-:W-:Y:S02]  /*1d80*/  FADD.FTZ R214, R214, R22 ;  /* 0x00000016d6d67221 */ /* 0x010fe40000010000 */
[----:B------:R-:W-:Y:S01]  /*1d90*/  STL [R1+0x40], R215 ;  /* 0x000040d701007387 */ /* 0x000fe20000100800 */
[----:B------:R-:W-:Y:S01]  /*1da0*/  FMUL.FTZ R226, R24, R196 ;  /* 0x000000c418e27220 */ /* 0x000fe20000410000 */
[----:B------:R-:W-:Y:S02]  /*1db0*/  FMUL.FTZ R225, R212, R22 ;  /* 0x00000016d4e17220 */ /* 0x000fe40000410000 */
[----:B------:R-:W-:Y:S01]  /*1dc0*/  STL [R1+0x48], R214 ;  /* 0x000048d601007387 */ /* 0x000fe20000100800 */
[----:B------:R-:W-:-:S03]  /*1dd0*/  FADD.FTZ R213, R213, R195 ;  /* 0x000000c3d5d57221 */ /* 0x000fc60000010000 */
[----:B------:R-:W2:Y:S04]  /*1de0*/  LDL.LU R212, [R1+0x58] ;  /* 0x0000580001d47983 */ /* 0x000ea80000300800 */
[----:B------:R-:W3:Y:S04]  /*1df0*/  LDL R210, [R1+0x108] ;  /* 0x0001080001d27983 */ /* 0x000ee80000100800 */
[----:B------:R-:W4:Y:S04]  /*1e00*/  LDL R196, [R1+0x110] ;  /* 0x0001100001c47983 */ /* 0x000f280000100800 */
[----:B------:R-:W3:Y:S04]  /*1e10*/  LDL.LU R197, [R1+0x60] ;  /* 0x0000600001c57983 */ /* 0x000ee80000300800 */
[----:B------:R-:W-:Y:S04]  /*1e20*/  STL [R1+0x50], R213 ;  /* 0x000050d501007387 */ /* 0x000fe80000100800 */
[----:B------:R-:W4:Y:S01]  /*1e30*/  LDL.LU R209, [R1+0x68] ;  /* 0x0000680001d17983 */ /* 0x000f220000300800 */
[----:B------:R-:W-:Y:S01]  /*1e40*/  FFMA.FTZ R92, R245, R217, R92 ;  /* 0x000000d9f55c7223 */ /* 0x000fe2000001005c */
[----:B------:R-:W-:Y:S01]  /*1e50*/  MOV R217, R228 ;  /* 0x000000e400d97202 */ /* 0x000fe20000000f00 */
[----:B------:R-:W-:Y:S01]  /*1e60*/  FMUL.FTZ R228, R249, R208 ;  /* 0x000000d0f9e47220 */ /* 0x000fe20000410000 */
[----:B------:R-:W-:Y:S01]  /*1e70*/  SHF.L.U32 R24, R224, 0x10, RZ ;  /* 0x00000010e0187819 */ /* 0x000fe200000006ff */
[----:B------:R-:W-:Y:S01]  /*1e80*/  FMUL.FTZ R224, R184, R195 ;  /* 0x000000c3b8e07220 */ /* 0x000fe20000410000 */
[----:B------:R-:W4:Y:S01]  /*1e90*/  LDL R208, [R1+0xf8] ;  /* 0x0000f80001d07983 */ /* 0x000f220000100800 */
[----:B------:R-:W-:-:S03]  /*1ea0*/  MOV R211, R187 ;  /* 0x000000bb00d37202 */ /* 0x000fc60000000f00 */
[----:B------:R-:W4:Y:S01]  /*1eb0*/  LDL.LU R184, [R1+0x70] ;  /* 0x0000700001b87983 */ /* 0x000f220000300800 */
[----:B------:R-:W-:Y:S01]  /*1ec0*/  FFMA.FTZ R100, R229, R22, R100 ;  /* 0x00000016e5647223 */ /* 0x000fe20000010064 */
[----:B------:R-:W-:Y:S02]  /*1ed0*/  SHF.L.U32 R22, R222, 0x10, RZ ;  /* 0x00000010de167819 */ /* 0x000fe400000006ff */
[----:B------:R-:W4:Y:S01]  /*1ee0*/  LDL R187, [R1+0x100] ;  /* 0x0001000001bb7983 */ /* 0x000f220000100800 */
[----:B------:R-:W-:Y:S01]  /*1ef0*/  FMUL.FTZ R222, R249, R14 ;  /* 0x0000000ef9de7220 */ /* 0x000fe20000410000 */
[----:B------:R-:W-:Y:S01]  /*1f00*/  SHF.L.U32 R14, R218, 0x10, RZ ;  /* 0x00000010da0e7819 */ /* 0x000fe200000006ff */
[----:B------:R-:W-:Y:S01]  /*1f10*/  FFMA.FTZ R102, R228, R195, R102 ;  /* 0x000000c3e4667223 */ /* 0x000fe20000010066 */
[----:B--2---:R-:W-:-:S05]  /*1f20*/  FADD.FTZ R212, R212, R194 ;  /* 0x000000c2d4d47221 */ /* 0x004fca0000010000 */
[----:B------:R-:W-:Y:S01]  /*1f30*/  STL [R1+0x58], R212 ;  /* 0x000058d401007387 */ /* 0x000fe20000100800 */
[----:B---3--:R-:W-:Y:S01]  /*1f40*/  FADD.FTZ R197, R197, R193 ;  /* 0x000000c1c5c57221 */ /* 0x008fe20000010000 */
[----:B----4-:R-:W-:-:S04]  /*1f50*/  FMUL.FTZ R218, R196, R193 ;  /* 0x000000c1c4da7220 */ /* 0x010fc80000410000 */
[----:B------:R0:W-:Y:S01]  /*1f60*/  STL [R1+0x60], R197 ;  /* 0x000060c501007387 */ /* 0x0001e20000100800 */
[----:B------:R-:W-:-:S03]  /*1f70*/  FADD.FTZ R209, R209, R192 ;  /* 0x000000c0d1d17221 */ /* 0x000fc60000010000 */
[----:B0-----:R-:W2:Y:S04]  /*1f80*/  LDL.LU R197, [R1+0x78] ;  /* 0x0000780001c57983 */ /* 0x001ea80000300800 */
[----:B------:R-:W3:Y:S04]  /*1f90*/  LDL R196, [R1+0xe8] ;  /* 0x0000e80001c47983 */ /* 0x000ee80000100800 */
[----:B------:R-:W-:Y:S04]  /*1fa0*/  STL [R1+0x68], R209 ;  /* 0x000068d101007387 */ /* 0x000fe80000100800 */
[----:B------:R-:W4:Y:S01]  /*1fb0*/  LDL.LU R195, [R1+0x80] ;  /* 0x0000800001c37983 */ /* 0x000f220000300800 */
[----:B------:R-:W-:Y:S01]  /*1fc0*/  SHF.L.U32 R25, R223, 0x10, RZ ;  /* 0x00000010df197819 */ /* 0x000fe200000006ff */
[C---:B------:R-:W-:Y:S01]  /*1fd0*/  FMUL.FTZ R223, R249.reuse, R16 ;  /* 0x00000010f9df7220 */ /* 0x040fe20000410000 */
[----:B------:R-:W-:Y:S01]  /*1fe0*/  FMUL.FTZ R221, R249, R12 ;  /* 0x0000000cf9dd7220 */ /* 0x000fe20000410000 */
[----:B------:R-:W-:Y:S01]  /*1ff0*/  SHF.L.U32 R180, R180, 0x10, RZ ;  /* 0x00000010b4b47819 */ /* 0x000fe200000006ff */
[----:B------:R-:W-:Y:S01]  /*2000*/  FADD.FTZ R184, R184, R191 ;  /* 0x000000bfb8b87221 */ /* 0x000fe20000010000 */
[----:B------:R-:W-:Y:S01]  /*2010*/  SHF.L.U32 R16, R219, 0x10, RZ ;  /* 0x00000010db107819 */ /* 0x000fe200000006ff */
[-C--:B------:R-:W-:Y:S01]  /*2020*/  FFMA.FTZ R104, R223, R194.reuse, R104 ;  /* 0x000000c2df687223 */ /* 0x080fe20000010068 */
[----:B------:R-:W-:Y:S01]  /*2030*/  FMUL.FTZ R219, R210, R194 ;  /* 0x000000c2d2db7220 */ /* 0x000fe20000410000 */
[----:B------:R-:W-:Y:S01]  /*2040*/  FFMA.FTZ R106, R222, R193, R106 ;  /* 0x000000c1de6a7223 */ /* 0x000fe2000001006a */
[----:B------:R-:W-:Y:S01]  /*2050*/  SHF.L.U32 R12, R217, 0x10, RZ ;  /* 0x00000010d90c7819 */ /* 0x000fe200000006ff */
[----:B------:R-:W3:Y:S01]  /*2060*/  LDL R194, [R1+0xf0] ;  /* 0x0000f00001c27983 */ /* 0x000ee20000100800 */
[-C--:B------:R-:W-:Y:S01]  /*2070*/  FFMA.FTZ R108, R221, R192.reuse, R108 ;  /* 0x000000c0dd6c7223 */ /* 0x080fe2000001006c */
[----:B------:R-:W-:Y:S01]  /*2080*/  FMUL.FTZ R217, R208, R192 ;  /* 0x000000c0d0d97220 */ /* 0x000fe20000410000 */
[----:B------:R-:W-:Y:S01]  /*2090*/  FMUL.FTZ R220, R249, R10 ;  /* 0x0000000af9dc7220 */ /* 0x000fe20000410000 */
[----:B------:R-:W3:Y:S01]  /*20a0*/  LDL.LU R193, [R1+0x88] ;  /* 0x0000880001c17983 */ /* 0x000ee20000300800 */
[----:B------:R-:W-:-:S02]  /*20b0*/  PRMT R58, R181, 0x7632, R58 ;  /* 0x00007632b53a7816 */ /* 0x000fc4000000003a */
[----:B------:R-:W-:Y:S01]  /*20c0*/  SHF.L.U32 R7, R181, 0x10, RZ ;  /* 0x00000010b5077819 */ /* 0x000fe200000006ff */
[----:B------:R-:W3:Y:S01]  /*20d0*/  LDL R192, [R1+0xd8] ;  /* 0x0000d80001c07983 */ /* 0x000ee20000100800 */
[----:B------:R-:W-:Y:S01]  /*20e0*/  SHF.L.U32 R10, R216, 0x10, RZ ;  /* 0x00000010d80a7819 */ /* 0x000fe200000006ff */
[-C--:B------:R-:W-:Y:S02]  /*20f0*/  FMUL.FTZ R216, R187, R191.reuse ;  /* 0x000000bfbbd87220 */ /* 0x080fe40000410000 */
[----:B------:R0:W-:Y:S01]  /*2100*/  STL [R1+0x70], R184 ;  /* 0x000070b801007387 */ /* 0x0001e20000100800 */
[C---:B------:R-:W-:Y:S01]  /*2110*/  FMUL.FTZ R213, R249.reuse, R8 ;  /* 0x00000008f9d57220 */ /* 0x040fe20000410000 */
[----:B------:R-:W-:Y:S01]  /*2120*/  SHF.L.U32 R8, R58, 0x10, RZ ;  /* 0x000000103a087819 */ /* 0x000fe200000006ff */
[----:B------:R-:W-:Y:S01]  /*2130*/  FFMA.FTZ R110, R220, R191, R110 ;  /* 0x000000bfdc6e7223 */ /* 0x000fe2000001006e */
[C---:B------:R-:W-:Y:S01]  /*2140*/  FMUL.FTZ R215, R249.reuse, R190 ;  /* 0x000000bef9d77220 */ /* 0x040fe20000410000 */
[----:B0-----:R-:W3:Y:S04]  /*2150*/  LDL R184, [R1+0xe0] ;  /* 0x0000e00001b87983 */ /* 0x001ee80000100800 */
[----:B------:R-:W3:Y:S01]  /*2160*/  LDL.LU R187, [R1+0x90] ;  /* 0x0000900001bb7983 */ /* 0x000ee20000300800 */
[----:B------:R-:W-:Y:S01]  /*2170*/  FMUL.FTZ R214, R249, R9 ;  /* 0x00000009f9d67220 */ /* 0x000fe20000410000 */
[----:B------:R-:W-:Y:S01]  /*2180*/  SHF.L.U32 R9, R211, 0x10, RZ ;  /* 0x00000010d3097819 */ /* 0x000fe200000006ff */
[----:B------:R-:W-:Y:S01]  /*2190*/  FFMA.FTZ R112, R215, R180, R112 ;  /* 0x000000b4d7707223 */ /* 0x000fe20000010070 */
[----:B--2---:R-:W-:-:S05]  /*21a0*/  FADD.FTZ R197, R197, R180 ;  /* 0x000000b4c5c57221 */ /* 0x004fca0000010000 */
[----:B------:R0:W-:Y:S04]  /*21b0*/  STL [R1+0x78], R197 ;  /* 0x000078c501007387 */ /* 0x0001e80000100800 */
[----:B------:R1:W5:Y:S01]  /*21c0*/  LDL.LU R58, [R1+0x180] ;  /* 0x00018000013a7983 */ /* 0x0003620000300800 */
[----:B----4-:R-:W-:-:S03]  /*21d0*/  FADD.FTZ R195, R195, R7 ;  /* 0x00000007c3c37221 */ /* 0x010fc60000010000 */
[----:B------:R-:W2:Y:S01]  /*21e0*/  LDL.LU R191, [R1+0x98] ;  /* 0x0000980001bf7983 */ /* 0x000ea20000300800 */
[----:B---3--:R-:W-:-:S03]  /*21f0*/  FMUL.FTZ R211, R196, R180 ;  /* 0x000000b4c4d37220 */ /* 0x008fc60000410000 */
[----:B------:R-:W-:Y:S04]  /*2200*/  STL [R1+0x80], R195 ;  /* 0x000080c301007387 */ /* 0x000fe80000100800 */
[----:B------:R-:W3:Y:S01]  /*2210*/  LDL R180, [R1+0xc8] ;  /* 0x0000c80001b47983 */ /* 0x000ee20000100800 */
[C---:B------:R-:W-:Y:S02]  /*2220*/  PRMT R181, R182.reuse, 0x7632, R181 ;  /* 0x00007632b6b57816 */ /* 0x040fe400000000b5 */
[----:B------:R-:W-:Y:S02]  /*2230*/  SHF.L.U32 R182, R182, 0x10, RZ ;  /* 0x00000010b6b67819 */ /* 0x000fe400000006ff */
[C---:B------:R-:W-:Y:S02]  /*2240*/  PRMT R57, R183.reuse, 0x7632, R57 ;  /* 0x00007632b7397816 */ /* 0x040fe40000000039 */
[----:B------:R-:W-:Y:S01]  /*2250*/  SHF.L.U32 R183, R183, 0x10, RZ ;  /* 0x00000010b7b77819 */ /* 0x000fe200000006ff */
[----:B------:R-:W-:Y:S01]  /*2260*/  FADD.FTZ R193, R193, R182 ;  /* 0x000000b6c1c17221 */ /* 0x000fe20000010000 */
[----:B------:R-:W-:Y:S01]  /*2270*/  FMUL.FTZ R212, R249, R3 ;  /* 0x00000003f9d47220 */ /* 0x000fe20000410000 */
[----:B------:R-:W-:Y:S01]  /*2280*/  SHF.L.U32 R3, R57, 0x10, RZ ;  /* 0x0000001039037819 */ /* 0x000fe200000006ff */
[----:B------:R-:W-:-:S02]  /*2290*/  FMUL.FTZ R210, R194, R7 ;  /* 0x00000007c2d27220 */ /* 0x000fc40000410000 */
[----:B------:R-:W-:Y:S01]  /*22a0*/  STL [R1+0x88], R193 ;  /* 0x000088c101007387 */ /* 0x000fe20000100800 */
[C---:B0-----:R-:W-:Y:S01]  /*22b0*/  FMUL.FTZ R197, R249.reuse, R189 ;  /* 0x000000bdf9c57220 */ /* 0x041fe20000410000 */
[----:B------:R-:W-:Y:S02]  /*22c0*/  FMUL.FTZ R194, R249, R2 ;  /* 0x00000002f9c27220 */ /* 0x000fe40000410000 */
[----:B------:R1:W5:Y:S01]  /*22d0*/  LDL.LU R57, [R1+0x17c] ;  /* 0x00017c0001397983 */ /* 0x0003620000300800 */
[----:B------:R-:W-:-:S03]  /*22e0*/  SHF.L.U32 R2, R56, 0x10, RZ ;  /* 0x0000001038027819 */ /* 0x000fc600000006ff */
[----:B------:R-:W4:Y:S01]  /*22f0*/  LDL.LU R190, [R1+0xa0] ;  /* 0x0000a00001be7983 */ /* 0x000f220000300800 */
[----:B------:R-:W-:Y:S01]  /*2300*/  FADD.FTZ R187, R187, R183 ;  /* 0x000000b7bbbb7221 */ /* 0x000fe20000010000 */
[-C--:B------:R-:W-:Y:S01]  /*2310*/  FMUL.FTZ R208, R184, R183.reuse ;  /* 0x000000b7b8d07220 */ /* 0x080fe20000410000 */
[----:B------:R-:W-:-:S03]  /*2320*/  FFMA.FTZ R118, R212, R183, R118 ;  /* 0x000000b7d4767223 */ /* 0x000fc60000010076 */
[----:B------:R0:W-:Y:S01]  /*2330*/  STL [R1+0x90], R187 ;  /* 0x000090bb01007387 */ /* 0x0001e20000100800 */
[----:B------:R-:W-:Y:S01]  /*2340*/  FFMA.FTZ R120, R197, R5, R120 ;  /* 0x00000005c5787223 */ /* 0x000fe20000010078 */
[----:B------:R-:W-:Y:S01]  /*2350*/  FFMA.FTZ R114, R214, R7, R114 ;  /* 0x00000007d6727223 */ /* 0x000fe20000010072 */
[----:B------:R-:W-:Y:S01]  /*2360*/  SHF.L.U32 R7, R181, 0x10, RZ ;  /* 0x00000010b5077819 */ /* 0x000fe200000006ff */
[----:B0-----:R-:W4:Y:S04]  /*2370*/  LDL R187, [R1+0xd0] ;  /* 0x0000d00001bb7983 */ /* 0x001f280000100800 */
[----:B------:R1:W5:Y:S04]  /*2380*/  LDL.LU R56, [R1+0x178] ;  /* 0x0001780001387983 */ /* 0x0003680000300800 */
[----:B------:R-:W4:Y:S04]  /*2390*/  LDL.LU R184, [R1+0xa8] ;  /* 0x0000a80001b87983 */ /* 0x000f280000300800 */
[----:B------:R-:W4:Y:S01]  /*23a0*/  LDL R183, [R1+0xb8] ;  /* 0x0000b80001b77983 */ /* 0x000f220000100800 */
[----:B--2---:R-:W-:-:S05]  /*23b0*/  FADD.FTZ R191, R191, R5 ;  /* 0x00000005bfbf7221 */ /* 0x004fca0000010000 */
[----:B------:R-:W-:Y:S01]  /*23c0*/  STL [R1+0x98], R191 ;  /* 0x000098bf01007387 */ /* 0x000fe20000100800 */
[----:B---3--:R-:W-:Y:S01]  /*23d0*/  FMUL.FTZ R193, R180, R5 ;  /* 0x00000005b4c17220 */ /* 0x008fe20000410000 */
[----:B------:R-:W-:Y:S02]  /*23e0*/  SHF.L.U32 R5, R55, 0x10, RZ ;  /* 0x0000001037057819 */ /* 0x000fe400000006ff */
[----:B------:R1:W5:Y:S04]  /*23f0*/  LDL.LU R55, [R1+0x174] ;  /* 0x0001740001377983 */ /* 0x0003680000300800 */
[----:B------:R-:W2:Y:S01]  /*2400*/  LDL.LU R181, [R1+0xb0] ;  /* 0x0000b00001b57983 */ /* 0x000ea20000300800 */
[-C--:B------:R-:W-:Y:S01]  /*2410*/  FFMA.FTZ R116, R213, R182.reuse, R116 ;  /* 0x000000b6d5747223 */ /* 0x080fe20000010074 */
[----:B------:R-:W-:Y:S01]  /*2420*/  FMUL.FTZ R209, R192, R182 ;  /* 0x000000b6c0d17220 */ /* 0x000fe20000410000 */
[----:B------:R-:W-:Y:S01]  /*2430*/  FMUL.FTZ R196, R249, R188 ;  /* 0x000000bcf9c47220 */ /* 0x000fe20000410000 */
[----:B------:R-:W3:Y:S01]  /*2440*/  LDL R182, [R1+0xc0] ;  /* 0x0000c00001b67983 */ /* 0x000ee20000100800 */
[----:B----4-:R-:W-:-:S05]  /*2450*/  FADD.FTZ R190, R190, R4 ;  /* 0x00000004bebe7221 */ /* 0x010fca0000010000 */
[----:B------:R-:W-:Y:S04]  /*2460*/  STL [R1+0xa0], R190 ;  /* 0x0000a0be01007387 */ /* 0x000fe80000100800 */
[----:B------:R-:W4:Y:S01]  /*2470*/  LDL.LU R188, [R1+0x3c] ;  /* 0x00003c0001bc7983 */ /* 0x000f220000300800 */
[----:B------:R-:W-:-:S03]  /*2480*/  FMUL.FTZ R192, R187, R4 ;  /* 0x00000004bbc07220 */ /* 0x000fc60000410000 */
[----:B------:R-:W4:Y:S01]  /*2490*/  LDL R187, [R1+0x12c] ;  /* 0x00012c0001bb7983 */ /* 0x000f220000100800 */
[----:B------:R-:W-:-:S05]  /*24a0*/  FADD.FTZ R184, R184, R6 ;  /* 0x00000006b8b87221 */ /* 0x000fca0000010000 */
[----:B------:R-:W-:Y:S01]  /*24b0*/  STL [R1+0xa8], R184 ;  /* 0x0000a8b801007387 */ /* 0x000fe20000100800 */
[----:B--2---:R-:W-:-:S05]  /*24c0*/  FADD.FTZ R181, R181, R27 ;  /* 0x0000001bb5b57221 */ /* 0x004fca0000010000 */
[----:B------:R0:W-:Y:S04]  /*24d0*/  STL [R1+0xb0], R181 ;  /* 0x0000b0b501007387 */ /* 0x0001e80000100800 */
[----:B0-----:R-:W2:Y:S01]  /*24e0*/  LDL.LU R181, [R1+0x44] ;  /* 0x0000440001b57983 */ /* 0x001ea20000300800 */
[----:B------:R-:W-:Y:S01]  /*24f0*/  FMUL.FTZ R191, R183, R6 ;  /* 0x00000006b7bf7220 */ /* 0x000fe20000410000 */
[----:B---3--:R-:W-:Y:S02]  /*2500*/  FMUL.FTZ R190, R182, R27 ;  /* 0x0000001bb6be7220 */ /* 0x008fe40000410000 */
[----:B------:R-:W3:Y:S01]  /*2510*/  LDL R184, [R1+0x134] ;  /* 0x0001340001b87983 */ /* 0x000ee20000100800 */
[----:B----4-:R-:W-:-:S03]  /*2520*/  FADD.FTZ R188, R188, R26 ;  /* 0x0000001abcbc7221 */ /* 0x010fc60000010000 */
[----:B------:R-:W4:Y:S04]  /*2530*/  LDL.LU R183, [R1+0x4c] ;  /* 0x00004c0001b77983 */ /* 0x000f280000300800 */
[----:B------:R-:W3:Y:S04]  /*2540*/  LDL R182, [R1+0x11c] ;  /* 0x00011c0001b67983 */ /* 0x000ee80000100800 */
[----:B------:R-:W-:Y:S01]  /*2550*/  STL [R1+0x3c], R188 ;  /* 0x00003cbc01007387 */ /* 0x000fe20000100800 */
[----:B------:R-:W-:Y:S01]  /*2560*/  FADD.FTZ R180, RZ, R243 ;  /* 0x000000f3ffb47221 */ /* 0x000fe20000010000 */
[----:B------:R-:W-:-:S03]  /*2570*/  FMUL.FTZ R195, R249, R23 ;  /* 0x00000017f9c37220 */ /* 0x000fc60000410000 */
[----:B------:R-:W-:Y:S01]  /*2580*/  FADD.FTZ R180, R235, R180 ;  /* 0x000000b4ebb47221 */ /* 0x000fe20000010000 */
[----:B--2---:R-:W-:-:S05]  /*2590*/  FADD.FTZ R181, R181, R25 ;  /* 0x00000019b5b57221 */ /* 0x004fca0000010000 */
[----:B------:R0:W-:Y:S04]  /*25a0*/  STL [R1+0x44], R181 ;  /* 0x000044b501007387 */ /* 0x0001e80000100800 */
[----:B0-----:R-:W2:Y:S01]  /*25b0*/  LDL.LU R181, [R1+0x54] ;  /* 0x0000540001b57983 */ /* 0x001ea20000300800 */
[----:B------:R-:W-:Y:S01]  /*25c0*/  FFMA.FTZ R23, R0, R243, RZ ;  /* 0x000000f300177223 */ /* 0x000fe200000100ff */
[----:B------:R-:W-:-:S03]  /*25d0*/  FADD.FTZ R180, R242, R180 ;  /* 0x000000b4f2b47221 */ /* 0x000fc60000010000 */
[----:B------:R-:W-:Y:S01]  /*25e0*/  FFMA.FTZ R23, R239, R235, R23 ;  /* 0x000000ebef177223 */ /* 0x000fe20000010017 */
[----:B------:R-:W-:-:S03]  /*25f0*/  FADD.FTZ R180, R234, R180 ;  /* 0x000000b4eab47221 */ /* 0x000fc60000010000 */
[----:B------:R-:W-:Y:S01]  /*2600*/  FFMA.FTZ R23, R246, R242, R23 ;  /* 0x000000f2f6177223 */ /* 0x000fe20000010017 */
[----:B------:R-:W-:-:S03]  /*2610*/  FADD.FTZ R180, R241, R180 ;  /* 0x000000b4f1b47221 */ /* 0x000fc60000010000 */
[----:B------:R-:W-:Y:S01]  /*2620*/  FFMA.FTZ R23, R238, R234, R23 ;  /* 0x000000eaee177223 */ /* 0x000fe20000010017 */
[----:B------:R-:W-:Y:S01]  /*2630*/  FADD.FTZ R180, R233, R180 ;  /* 0x000000b4e9b47221 */ /* 0x000fe20000010000 */
[----:B------:R-:W-:Y:S02]  /*2640*/  FFMA.FTZ R126, R194, R27, R126 ;  /* 0x0000001bc27e7223 */ /* 0x000fe4000001007e */
[----:B------:R-:W-:Y:S01]  /*2650*/  FFMA.FTZ R23, R245, R241, R23 ;  /* 0x000000f1f5177223 */ /* 0x000fe20000010017 */
[----:B------:R-:W-:Y:S02]  /*2660*/  FADD.FTZ R27, R240, R180 ;  /* 0x000000b4f01b7221 */ /* 0x000fe40000010000 */
[----:B------:R-:W2:Y:S01]  /*2670*/  LDL R180, [R1+0x124] ;  /* 0x0001240001b47983 */ /* 0x000ea20000100800 */
[----:B------:R-:W-:Y:S01]  /*2680*/  FFMA.FTZ R23, R237, R233, R23 ;  /* 0x000000e9ed177223 */ /* 0x000fe20000010017 */
[----:B------:R-:W-:Y:S01]  /*2690*/  FMUL.FTZ R189, R249, R21 ;  /* 0x00000015f9bd7220 */ /* 0x000fe20000410000 */
[----:B------:R-:W-:Y:S01]  /*26a0*/  FADD.FTZ R21, R232, R27 ;  /* 0x0000001be8157221 */ /* 0x000fe20000010000 */
[----:B------:R-:W-:Y:S01]  /*26b0*/  FMUL.FTZ R188, R187, R26 ;  /* 0x0000001abbbc7220 */ /* 0x000fe20000410000 */
[----:B------:R-:W2:Y:S01]  /*26c0*/  LDL.LU R27, [R1+0x5c] ;  /* 0x00005c00011b7983 */ /* 0x000ea20000300800 */
[----:B------:R-:W-:Y:S01]  /*26d0*/  FFMA.FTZ R23, R244, R240, R23 ;  /* 0x000000f0f4177223 */ /* 0x000fe20000010017 */
[----:B------:R-:W-:Y:S01]  /*26e0*/  FFMA.FTZ R97, R189, R26, R97 ;  /* 0x0000001abd617223 */ /* 0x000fe20000010061 */
[----:B----4-:R-:W-:Y:S01]  /*26f0*/  FADD.FTZ R183, R183, R24 ;  /* 0x00000018b7b77221 */ /* 0x010fe20000010000 */
[----:B------:R-:W4:Y:S01]  /*2700*/  LDL R26, [R1+0x10c] ;  /* 0x00010c00011a7983 */ /* 0x000f220000100800 */
[----:B------:R-:W-:Y:S01]  /*2710*/  FFMA.FTZ R122, R196, R4, R122 ;  /* 0x00000004c47a7223 */ /* 0x000fe2000001007a */
[----:B------:R-:W-:Y:S01]  /*2720*/  FMUL.FTZ R187, R249, R20 ;  /* 0x00000014f9bb7220 */ /* 0x000fe20000410000 */
[----:B------:R-:W-:Y:S01]  /*2730*/  SHF.L.U32 R4, R185, 0x10, RZ ;  /* 0x00000010b9047819 */ /* 0x000fe200000006ff */
[----:B------:R-:W-:Y:S01]  /*2740*/  FFMA.FTZ R124, R195, R6, R124 ;  /* 0x00000006c37c7223 */ /* 0x000fe2000001007c */
[----:B------:R-:W-:Y:S01]  /*2750*/  FFMA.FTZ R23, R236, R232, R23 ;  /* 0x000000e8ec177223 */ /* 0x000fe20000010017 */
[----:B------:R-:W-:Y:S01]  /*2760*/  FADD.FTZ R21, R227, R21 ;  /* 0x00000015e3157221 */ /* 0x000fe20000010000 */
[----:B------:R-:W-:Y:S01]  /*2770*/  FMUL.FTZ R185, R249, R19 ;  /* 0x00000013f9b97220 */ /* 0x000fe20000410000 */
[----:B------:R-:W-:Y:S01]  /*2780*/  SHF.L.U32 R6, R186, 0x10, RZ ;  /* 0x00000010ba067819 */ /* 0x000fe200000006ff */
[-C--:B------:R-:W-:Y:S01]  /*2790*/  FFMA.FTZ R99, R187, R25.reuse, R99 ;  /* 0x00000019bb637223 */ /* 0x080fe20000010063 */
[----:B---3--:R-:W-:Y:S01]  /*27a0*/  FMUL.FTZ R186, R184, R25 ;  /* 0x00000019b8ba7220 */ /* 0x008fe20000410000 */
[----:B------:R0:W-:Y:S01]  /*27b0*/  STL [R1+0x4c], R183 ;  /* 0x00004cb701007387 */ /* 0x0001e20000100800 */
[----:B------:R-:W-:Y:S01]  /*27c0*/  FFMA.FTZ R23, R231, R227, R23 ;  /* 0x000000e3e7177223 */ /* 0x000fe20000010017 */
[----:B------:R-:W-:Y:S01]  /*27d0*/  FADD.FTZ R21, R188, R21 ;  /* 0x00000015bc157221 */ /* 0x000fe20000010000 */
[-C--:B------:R-:W-:Y:S01]  /*27e0*/  FFMA.FTZ R101, R185, R24.reuse, R101 ;  /* 0x00000018b9657223 */ /* 0x080fe20000010065 */
[----:B------:R-:W3:Y:S01]  /*27f0*/  LDL.LU R25, [R1+0x64] ;  /* 0x0000640001197983 */ /* 0x000ee20000300800 */
[----:B------:R-:W-:Y:S01]  /*2800*/  FMUL.FTZ R184, R182, R24 ;  /* 0x00000018b6b87220 */ /* 0x000fe20000410000 */
[----:B------:R-:W-:Y:S01]  /*2810*/  FADD.FTZ R21, R226, R21 ;  /* 0x00000015e2157221 */ /* 0x000fe20000010000 */
[----:B------:R-:W-:-:S03]  /*2820*/  FFMA.FTZ R20, R189, R188, R23 ;  /* 0x000000bcbd147223 */ /* 0x000fc60000010017 */
[----:B------:R-:W-:Y:S01]  /*2830*/  FADD.FTZ R19, R186, R21 ;  /* 0x00000015ba137221 */ /* 0x000fe20000010000 */
[----:B--2---:R-:W-:-:S05]  /*2840*/  FADD.FTZ R181, R181, R22 ;  /* 0x00000016b5b57221 */ /* 0x004fca0000010000 */
[----:B------:R2:W-:Y:S04]  /*2850*/  STL [R1+0x54], R181 ;  /* 0x000054b501007387 */ /* 0x0005e80000100800 */
[----:B------:R-:W3:Y:S04]  /*2860*/  LDL R24, [R1+0x114] ;  /* 0x0001140001187983 */ /* 0x000ee80000100800 */
[----:B------:R-:W3:Y:S04]  /*2870*/  LDL.LU R23, [R1+0x6c] ;  /* 0x00006c0001177983 */ /* 0x000ee80000300800 */
[----:B------:R-:W3:Y:S01]  /*2880*/  LDL R21, [R1+0xfc] ;  /* 0x0000fc0001157983 */ /* 0x000ee20000100800 */
[----:B------:R-:W-:-:S04]  /*2890*/  FFMA.FTZ R20, R230, R226, R20 ;  /* 0x000000e2e6147223 */ /* 0x000fc80000010014 */
[----:B------:R-:W-:Y:S01]  /*28a0*/  FFMA.FTZ R20, R187, R186, R20 ;  /* 0x000000babb147223 */ /* 0x000fe20000010014 */
[----:B0-----:R-:W-:-:S03]  /*28b0*/  FMUL.FTZ R183, R249, R18 ;  /* 0x00000012f9b77220 */ /* 0x001fc60000410000 */
[----:B------:R-:W-:-:S04]  /*28c0*/  FFMA.FTZ R20, R229, R225, R20 ;  /* 0x000000e1e5147223 */ /* 0x000fc80000010014 */
[----:B------:R-:W-:Y:S01]  /*28d0*/  FFMA.FTZ R18, R185, R184, R20 ;  /* 0x000000b8b9127223 */ /* 0x000fe20000010014 */
[----:B------:R-:W-:Y:S01]  /*28e0*/  FMUL.FTZ R182, R180, R22 ;  /* 0x00000016b4b67220 */ /* 0x000fe20000410000 */
[----:B------:R-:W-:Y:S02]  /*28f0*/  FADD.FTZ R19, R225, R19 ;  /* 0x00000013e1137221 */ /* 0x000fe40000010000 */
[----:B------:R-:W-:Y:S01]  /*2900*/  FFMA.FTZ R18, R228, R224, R18 ;  /* 0x000000e0e4127223 */ /* 0x000fe20000010012 */
[----:B--2---:R-:W-:Y:S01]  /*2910*/  FMUL.FTZ R181, R249, R17 ;  /* 0x00000011f9b57220 */ /* 0x004fe20000410000 */
[----:B------:R-:W-:Y:S02]  /*2920*/  FADD.FTZ R27, R27, R16 ;  /* 0x000000101b1b7221 */ /* 0x000fe40000010000 */
[----:B------:R-:W-:Y:S01]  /*2930*/  FFMA.FTZ R18, R183, R182, R18 ;  /* 0x000000b6b7127223 */ /* 0x000fe20000010012 */
[----:B------:R-:W-:Y:S01]  /*2940*/  FADD.FTZ R19, R184, R19 ;  /* 0x00000013b8137221 */ /* 0x000fe20000010000 */
[-C--:B------:R-:W-:Y:S01]  /*2950*/  FFMA.FTZ R105, R181, R16.reuse, R105 ;  /* 0x00000010b5697223 */ /* 0x080fe20000010069 */
[----:B----4-:R-:W-:Y:S01]  /*2960*/  FMUL.FTZ R180, R26, R16 ;  /* 0x000000101ab47220 */ /* 0x010fe20000410000 */
[----:B------:R-:W-:Y:S01]  /*2970*/  FFMA.FTZ R16, R223, R219, R18 ;  /* 0x000000dbdf107223 */ /* 0x000fe20000010012 */
[----:B------:R-:W-:Y:S01]  /*2980*/  FADD.FTZ R19, R224, R19 ;  /* 0x00000013e0137221 */ /* 0x000fe20000010000 */
[----:B------:R0:W-:Y:S02]  /*2990*/  STL [R1+0x5c], R27 ;  /* 0x00005c1b01007387 */ /* 0x0001e40000100800 */
[----:B------:R-:W-:Y:S01]  /*29a0*/  FFMA.FTZ R16, R181, R180, R16 ;  /* 0x000000b4b5107223 */ /* 0x000fe20000010010 */
[----:B------:R-:W-:Y:S01]  /*29b0*/  FADD.FTZ R17, R182, R19 ;  /* 0x00000013b6117221 */ /* 0x000fe20000010000 */
[----:B------:R-:W2:Y:S01]  /*29c0*/  LDL.LU R20, [R1+0x74] ;  /* 0x0000740001147983 */ /* 0x000ea20000300800 */
[----:B---3--:R-:W-:Y:S01]  /*29d0*/  FADD.FTZ R25, R25, R14 ;  /* 0x0000000e19197221 */ /* 0x008fe20000010000 */
[----:B0-----:R-:W-:Y:S01]  /*29e0*/  FMUL.FTZ R27, R249, R15 ;  /* 0x0000000ff91b7220 */ /* 0x001fe20000410000 */
[----:B------:R-:W-:Y:S01]  /*29f0*/  FADD.FTZ R17, R219, R17 ;  /* 0x00000011db117221 */ /* 0x000fe20000010000 */
[----:B------:R-:W3:Y:S02]  /*2a00*/  LDL R19, [R1+0x104] ;  /* 0x0001040001137983 */ /* 0x000ee40000100800 */
[----:B------:R-:W-:-:S02]  /*2a10*/  FFMA.FTZ R107, R27, R14, R107 ;  /* 0x0000000e1b6b7223 */ /* 0x000fc4000001006b */
[----:B------:R0:W-:Y:S01]  /*2a20*/  STL [R1+0x64], R25 ;  /* 0x0000641901007387 */ /* 0x0001e20000100800 */
[----:B------:R-:W-:-:S03]  /*2a30*/  FADD.FTZ R15, R180, R17 ;  /* 0x00000011b40f7221 */ /* 0x000fc60000010000 */
[----:B------:R-:W4:Y:S04]  /*2a40*/  LDL.LU R18, [R1+0x7c] ;  /* 0x00007c0001127983 */ /* 0x000f280000300800 */
[----:B------:R-:W4:Y:S01]  /*2a50*/  LDL R17, [R1+0xec] ;  /* 0x0000ec0001117983 */ /* 0x000f220000100800 */
[----:B0-----:R-:W-:-:S04]  /*2a60*/  FMUL.FTZ R25, R249, R13 ;  /* 0x0000000df9197220 */ /* 0x001fc80000410000 */
[----:B------:R-:W-:Y:S01]  /*2a70*/  FFMA.FTZ R109, R25, R12, R109 ;  /* 0x0000000c196d7223 */ /* 0x000fe2000001006d */
[----:B------:R-:W-:Y:S01]  /*2a80*/  FMUL.FTZ R26, R24, R14 ;  /* 0x0000000e181a7220 */ /* 0x000fe20000410000 */
[----:B------:R-:W-:Y:S01]  /*2a90*/  FFMA.FTZ R14, R222, R218, R16 ;  /* 0x000000dade0e7223 */ /* 0x000fe20000010010 */
[----:B------:R-:W-:-:S03]  /*2aa0*/  FADD.FTZ R23, R23, R12 ;  /* 0x0000000c17177221 */ /* 0x000fc60000010000 */
[----:B------:R-:W-:Y:S01]  /*2ab0*/  FFMA.FTZ R14, R27, R26, R14 ;  /* 0x0000001a1b0e7223 */ /* 0x000fe2000001000e */
[----:B------:R-:W-:Y:S01]  /*2ac0*/  FMUL.FTZ R24, R21, R12 ;  /* 0x0000000c15187220 */ /* 0x000fe20000410000 */
[----:B------:R0:W-:Y:S02]  /*2ad0*/  STL [R1+0x6c], R23 ;  /* 0x00006c1701007387 */ /* 0x0001e40000100800 */
[----:B------:R-:W-:Y:S02]  /*2ae0*/  FFMA.FTZ R12, R221, R217, R14 ;  /* 0x000000d9dd0c7223 */ /* 0x000fe4000001000e */
[----:B------:R-:W4:Y:S01]  /*2af0*/  LDL.LU R14, [R1+0x84] ;  /* 0x00008400010e7983 */ /* 0x000f220000300800 */
[----:B------:R-:W-:-:S04]  /*2b00*/  FADD.FTZ R15, R218, R15 ;  /* 0x0000000fda0f7221 */ /* 0x000fc80000010000 */
[----:B------:R-:W-:-:S04]  /*2b10*/  FADD.FTZ R13, R26, R15 ;  /* 0x0000000f1a0d7221 */ /* 0x000fc80000010000 */
[----:B------:R-:W-:Y:S01]  /*2b20*/  FADD.FTZ R13, R217, R13 ;  /* 0x0000000dd90d7221 */ /* 0x000fe20000010000 */
[----:B0-----:R-:W-:-:S03]  /*2b30*/  FMUL.FTZ R23, R249, R11 ;  /* 0x0000000bf9177220 */ /* 0x001fc60000410000 */
[----:B------:R-:W-:Y:S01]  /*2b40*/  FADD.FTZ R11, R24, R13 ;  /* 0x0000000d180b7221 */ /* 0x000fe20000010000 */
[----:B------:R-:W-:Y:S01]  /*2b50*/  FFMA.FTZ R103, R183, R22, R103 ;  /* 0x00000016b7677223 */ /* 0x000fe20000010067 */
[----:B--2---:R-:W-:-:S05]  /*2b60*/  FADD.FTZ R20, R20, R10 ;  /* 0x0000000a14147221 */ /* 0x004fca0000010000 */
[----:B------:R-:W-:Y:S04]  /*2b70*/  STL [R1+0x74], R20 ;  /* 0x0000741401007387 */ /* 0x000fe80000100800 */
[----:B------:R-:W2:Y:S01]  /*2b80*/  LDL R13, [R1+0xf4] ;  /* 0x0000f400010d7983 */ /* 0x000ea20000100800 */
[----:B---3--:R-:W-:-:S03]  /*2b90*/  FMUL.FTZ R22, R19, R10 ;  /* 0x0000000a13167220 */ /* 0x008fc60000410000 */
[----:B------:R-:W3:Y:S01]  /*2ba0*/  LDL.LU R16, [R1+0x8c] ;  /* 0x00008c0001107983 */ /* 0x000ee20000300800 */
[----:B----4-:R-:W-:Y:S01]  /*2bb0*/  FADD.FTZ R18, R18, R9 ;  /* 0x0000000912127221 */ /* 0x010fe20000010000 */
[----:B------:R-:W-:-:S04]  /*2bc0*/  FMUL.FTZ R19, R249, R54 ;  /* 0x00000036f9137220 */ /* 0x000fc80000410000 */
[----:B------:R-:W-:Y:S04]  /*2bd0*/  STL [R1+0x7c], R18 ;  /* 0x00007c1201007387 */ /* 0x000fe80000100800 */
[----:B------:R1:W5:Y:S04]  /*2be0*/  LDL.LU R54, [R1+0x170] ;  /* 0x0001700001367983 */ /* 0x0003680000300800 */
[----:B------:R-:W4:Y:S01]  /*2bf0*/  LDL R15, [R1+0xdc] ;  /* 0x0000dc00010f7983 */ /* 0x000f220000100800 */
[----:B------:R-:W-:-:S05]  /*2c00*/  FADD.FTZ R14, R14, R8 ;  /* 0x000000080e0e7221 */ /* 0x000fca0000010000 */
[----:B------:R0:W-:Y:S04]  /*2c10*/  STL [R1+0x84], R14 ;  /* 0x0000840e01007387 */ /* 0x0001e80000100800 */
[----:B0-----:R-:W4:Y:S01]  /*2c20*/  LDL.LU R14, [R1+0x94] ;  /* 0x00009400010e7983 */ /* 0x001f220000300800 */
[----:B------:R-:W-:Y:S01]  /*2c30*/  FFMA.FTZ R12, R25, R24, R12 ;  /* 0x00000018190c7223 */ /* 0x000fe2000001000c */
[----:B------:R-:W-:Y:S01]  /*2c40*/  FADD.FTZ R11, R216, R11 ;  /* 0x0000000bd80b7221 */ /* 0x000fe20000010000 */
[----:B------:R-:W-:Y:S01]  /*2c50*/  FFMA.FTZ R111, R23, R10, R111 ;  /* 0x0000000a176f7223 */ /* 0x000fe2000001006f */
[----:B------:R-:W-:Y:S01]  /*2c60*/  FMUL.FTZ R21, R249, R252 ;  /* 0x000000fcf9157220 */ /* 0x000fe20000410000 */
[----:B------:R-:W-:Y:S01]  /*2c70*/  FFMA.FTZ R10, R220, R216, R12 ;  /* 0x000000d8dc0a7223 */ /* 0x000fe2000001000c */
[----:B------:R-:W-:Y:S01]  /*2c80*/  FADD.FTZ R11, R22, R11 ;  /* 0x0000000b160b7221 */ /* 0x000fe20000010000 */
[-C--:B------:R-:W-:Y:S01]  /*2c90*/  FMUL.FTZ R20, R17, R9.reuse ;  /* 0x0000000911147220 */ /* 0x080fe20000410000 */
[----:B------:R-:W-:Y:S01]  /*2ca0*/  FFMA.FTZ R113, R21, R9, R113 ;  /* 0x0000000915717223 */ /* 0x000fe20000010071 */
[----:B------:R-:W-:Y:S01]  /*2cb0*/  FFMA.FTZ R10, R23, R22, R10 ;  /* 0x00000016170a7223 */ /* 0x000fe2000001000a */
[----:B------:R-:W-:Y:S01]  /*2cc0*/  FADD.FTZ R9, R211, R11 ;  /* 0x0000000bd3097221 */ /* 0x000fe20000010000 */
[----:B------:R-:W-:-:S02]  /*2cd0*/  FMUL.FTZ R17, R249, R53 ;  /* 0x00000035f9117220 */ /* 0x000fc40000410000 */
[----:B------:R-:W-:Y:S01]  /*2ce0*/  FFMA.FTZ R10, R215, R211, R10 ;  /* 0x000000d3d70a7223 */ /* 0x000fe2000001000a */
[----:B------:R-:W-:Y:S01]  /*2cf0*/  FADD.FTZ R9, R9, R20 ;  /* 0x0000001409097221 */ /* 0x000fe20000010000 */
[----:B--2---:R-:W-:Y:S02]  /*2d00*/  FMUL.FTZ R18, R13, R8 ;  /* 0x000000080d127220 */ /* 0x004fe40000410000 */
[----:B------:R-:W2:Y:S01]  /*2d10*/  LDL R13, [R1+0xe4] ;  /* 0x0000e400010d7983 */ /* 0x000ea20000100800 */
[----:B---3--:R-:W-:-:S03]  /*2d20*/  FADD.FTZ R16, R16, R7 ;  /* 0x0000000710107221 */ /* 0x008fc60000010000 */
[----:B------:R1:W5:Y:S04]  /*2d30*/  LDL.LU R53, [R1+0x16c] ;  /* 0x00016c0001357983 */ /* 0x0003680000300800 */
[----:B------:R-:W3:Y:S01]  /*2d40*/  LDL.LU R12, [R1+0x9c] ;  /* 0x00009c00010c7983 */ /* 0x000ee20000300800 */
[----:B------:R-:W-:Y:S01]  /*2d50*/  FFMA.FTZ R10, R21, R20, R10 ;  /* 0x00000014150a7223 */ /* 0x000fe2000001000a */
[----:B------:R-:W-:Y:S02]  /*2d60*/  FADD.FTZ R9, R9, R210 ;  /* 0x000000d209097221 */ /* 0x000fe40000010000 */
[----:B------:R-:W3:Y:S01]  /*2d70*/  LDL R11, [R1+0xcc] ;  /* 0x0000cc00010b7983 */ /* 0x000ee20000100800 */
[----:B------:R-:W-:-:S03]  /*2d80*/  FFMA.FTZ R115, R19, R8, R115 ;  /* 0x0000000813737223 */ /* 0x000fc60000010073 */
[----:B------:R4:W-:Y:S01]  /*2d90*/  STL [R1+0x8c], R16 ;  /* 0x00008c1001007387 */ /* 0x0009e20000100800 */
[----:B------:R-:W-:Y:S01]  /*2da0*/  FFMA.FTZ R8, R214, R210, R10 ;  /* 0x000000d2d6087223 */ /* 0x000fe2000001000a */
[----:B------:R-:W-:Y:S01]  /*2db0*/  FADD.FTZ R9, R9, R18 ;  /* 0x0000001209097221 */ /* 0x000fe20000010000 */
[-C--:B------:R-:W-:Y:S01]  /*2dc0*/  FFMA.FTZ R117, R17, R7.reuse, R117 ;  /* 0x0000000711757223 */ /* 0x080fe20000010075 */
[----:B----4-:R-:W-:Y:S01]  /*2dd0*/  FMUL.FTZ R16, R15, R7 ;  /* 0x000000070f107220 */ /* 0x010fe20000410000 */
[----:B------:R-:W-:Y:S02]  /*2de0*/  FMUL.FTZ R15, R249, R52 ;  /* 0x00000034f90f7220 */ /* 0x000fe40000410000 */
[----:B------:R1:W5:Y:S04]  /*2df0*/  LDL.LU R52, [R1+0x168] ;  /* 0x0001680001347983 */ /* 0x0003680000300800 */
[----:B------:R-:W4:Y:S01]  /*2e00*/  LDL.LU R10, [R1+0xa4] ;  /* 0x0000a400010a7983 */ /* 0x000f220000300800 */
[----:B------:R-:W-:Y:S01]  /*2e10*/  FADD.FTZ R7, R9, R209 ;  /* 0x000000d109077221 */ /* 0x000fe20000010000 */
[----:B------:R-:W-:-:S05]  /*2e20*/  FADD.FTZ R14, R14, R3 ;  /* 0x000000030e0e7221 */ /* 0x000fca0000010000 */
[----:B------:R2:W-:Y:S04]  /*2e30*/  STL [R1+0x94], R14 ;  /* 0x0000940e01007387 */ /* 0x0005e80000100800 */
[----:B------:R-:W4:Y:S01]  /*2e40*/  LDL R9, [R1+0xd4] ;  /* 0x0000d40001097983 */ /* 0x000f220000100800 */
[----:B------:R-:W-:Y:S01]  /*2e50*/  FFMA.FTZ R8, R19, R18, R8 ;  /* 0x0000001213087223 */ /* 0x000fe20000010008 */
[----:B------:R-:W-:-:S03]  /*2e60*/  FADD.FTZ R7, R7, R16 ;  /* 0x0000001007077221 */ /* 0x000fc60000010000 */
[----:B------:R-:W-:Y:S01]  /*2e70*/  FFMA.FTZ R8, R213, R209, R8 ;  /* 0x000000d1d5087223 */ /* 0x000fe20000010008 */
[----:B------:R-:W-:-:S03]  /*2e80*/  FADD.FTZ R7, R7, R208 ;  /* 0x000000d007077221 */ /* 0x000fc60000010000 */
[----:B------:R-:W-:Y:S01]  /*2e90*/  FFMA.FTZ R8, R17, R16, R8 ;  /* 0x0000001011087223 */ /* 0x000fe20000010008 */
[-C--:B--2---:R-:W-:Y:S01]  /*2ea0*/  FMUL.FTZ R14, R13, R3.reuse ;  /* 0x000000030d0e7220 */ /* 0x084fe20000410000 */
[----:B------:R-:W-:Y:S01]  /*2eb0*/  FFMA.FTZ R119, R15, R3, R119 ;  /* 0x000000030f777223 */ /* 0x000fe20000010077 */
[----:B------:R-:W-:Y:S01]  /*2ec0*/  FMUL.FTZ R13, R249, R51 ;  /* 0x00000033f90d7220 */ /* 0x000fe20000410000 */
[----:B------:R-:W-:Y:S01]  /*2ed0*/  FFMA.FTZ R3, R212, R208, R8 ;  /* 0x000000d0d4037223 */ /* 0x000fe20000010008 */
[----:B------:R-:W-:Y:S01]  /*2ee0*/  FADD.FTZ R7, R7, R14 ;  /* 0x0000000e07077221 */ /* 0x000fe20000010000 */
[----:B------:R1:W5:Y:S01]  /*2ef0*/  LDL.LU R51, [R1+0x164] ;  /* 0x0001640001337983 */ /* 0x0003620000300800 */
[----:B---3--:R-:W-:-:S03]  /*2f00*/  FADD.FTZ R12, R12, R2 ;  /* 0x000000020c0c7221 */ /* 0x008fc60000010000 */
[----:B------:R-:W2:Y:S01]  /*2f10*/  LDL R8, [R1+0xbc] ;  /* 0x0000bc0001087983 */ /* 0x000ea20000100800 */
[----:B------:R-:W-:-:S03]  /*2f20*/  FFMA.FTZ R121, R13, R2, R121 ;  /* 0x000000020d797223 */ /* 0x000fc60000010079 */
[----:B------:R0:W-:Y:S02]  /*2f30*/  STL [R1+0x9c], R12 ;  /* 0x00009c0c01007387 */ /* 0x0001e40000100800 */
[----:B0-----:R-:W-:Y:S01]  /*2f40*/  FMUL.FTZ R12, R11, R2 ;  /* 0x000000020b0c7220 */ /* 0x001fe20000410000 */
[----:B------:R-:W-:Y:S02]  /*2f50*/  FADD.FTZ R2, R7, R193 ;  /* 0x000000c107027221 */ /* 0x000fe40000010000 */
[----:B------:R-:W3:Y:S01]  /*2f60*/  LDL.LU R7, [R1+0xac] ;  /* 0x0000ac0001077983 */ /* 0x000ee20000300800 */
[----:B------:R-:W-:-:S03]  /*2f70*/  FMUL.FTZ R11, R249, R50 ;  /* 0x00000032f90b7220 */ /* 0x000fc60000410000 */
[----:B------:R1:W5:Y:S01]  /*2f80*/  LDL.LU R50, [R1+0x160] ;  /* 0x0001600001327983 */ /* 0x0003620000300800 */
[----:B----4-:R-:W-:-:S03]  /*2f90*/  FADD.FTZ R10, R10, R5 ;  /* 0x000000050a0a7221 */ /* 0x010fc60000010000 */
[----:B------:R-:W4:Y:S01]  /*2fa0*/  LDL R252, [R1+0xc4] ;  /* 0x0000c40001fc7983 */ /* 0x000f220000100800 */
[----:B------:R-:W-:-:S03]  /*2fb0*/  FFMA.FTZ R123, R11, R5, R123 ;  /* 0x000000050b7b7223 */ /* 0x000fc6000001007b */
[----:B------:R0:W-:Y:S02]  /*2fc0*/  STL [R1+0xa4], R10 ;  /* 0x0000a40a01007387 */ /* 0x0001e40000100800 */
[----:B0-----:R-:W-:Y:S02]  /*2fd0*/  FMUL.FTZ R10, R9, R5 ;  /* 0x00000005090a7220 */ /* 0x001fe40000410000 */
[----:B------:R-:W4:Y:S01]  /*2fe0*/  LDL.LU R5, [R1+0xb4] ;  /* 0x0000b40001057983 */ /* 0x000f220000300800 */
[----:B------:R-:W-:-:S04]  /*2ff0*/  FFMA.FTZ R3, R15, R14, R3 ;  /* 0x0000000e0f037223 */ /* 0x000fc80000010003 */
[----:B------:R-:W-:Y:S01]  /*3000*/  FFMA.FTZ R3, R197, R193, R3 ;  /* 0x000000c1c5037223 */ /* 0x000fe20000010003 */
[----:B------:R-:W-:-:S03]  /*3010*/  FADD.FTZ R2, R2, R12 ;  /* 0x0000000c02027221 */ /* 0x000fc60000010000 */
[----:B------:R-:W-:Y:S01]  /*3020*/  FFMA.FTZ R3, R13, R12, R3 ;  /* 0x0000000c0d037223 */ /* 0x000fe20000010003 */
[----:B------:R-:W-:-:S03]  /*3030*/  FADD.FTZ R2, R2, R192 ;  /* 0x000000c002027221 */ /* 0x000fc60000010000 */
[----:B------:R-:W-:Y:S01]  /*3040*/  FFMA.FTZ R3, R196, R192, R3 ;  /* 0x000000c0c4037223 */ /* 0x000fe20000010003 */
[----:B------:R-:W-:-:S03]  /*3050*/  FADD.FTZ R2, R2, R10 ;  /* 0x0000000a02027221 */ /* 0x000fc60000010000 */
[----:B------:R-:W-:Y:S01]  /*3060*/  FFMA.FTZ R3, R11, R10, R3 ;  /* 0x0000000a0b037223 */ /* 0x000fe20000010003 */
[----:B------:R-:W-:Y:S01]  /*3070*/  FMUL.FTZ R9, R249, R49 ;  /* 0x00000031f9097220 */ /* 0x000fe20000410000 */
[----:B------:R-:W-:Y:S01]  /*3080*/  FADD.FTZ R2, R2, R191 ;  /* 0x000000bf02027221 */ /* 0x000fe20000010000 */
[----:B--2---:R-:W-:Y:S01]  /*3090*/  FMUL.FTZ R8, R8, R4 ;  /* 0x0000000408087220 */ /* 0x004fe20000410000 */
[----:B------:R-:W-:Y:S01]  /*30a0*/  FFMA.FTZ R3, R195, R191, R3 ;  /* 0x000000bfc3037223 */ /* 0x000fe20000010003 */
[----:B------:R1:W5:Y:S02]  /*30b0*/  LDL.LU R49, [R1+0x15c] ;  /* 0x00015c0001317983 */ /* 0x0003640000300800 */
[----:B------:R-:W-:Y:S01]  /*30c0*/  FADD.FTZ R2, R2, R8 ;  /* 0x0000000802027221 */ /* 0x000fe20000010000 */
[----:B------:R-:W-:Y:S01]  /*30d0*/  FFMA.FTZ R3, R9, R8, R3 ;  /* 0x0000000809037223 */ /* 0x000fe20000010003 */
[----:B---3--:R-:W-:-:S05]  /*30e0*/  FADD.FTZ R7, R7, R4 ;  /* 0x0000000407077221 */ /* 0x008fca0000010000 */
[----:B------:R0:W-:Y:S01]  /*30f0*/  STL [R1+0xac], R7 ;  /* 0x0000ac0701007387 */ /* 0x0001e20000100800 */
[----:B------:R-:W-:Y:S01]  /*3100*/  FFMA.FTZ R3, R194, R190, R3 ;  /* 0x000000bec2037223 */ /* 0x000fe20000010003 */
[----:B------:R-:W-:Y:S01]  /*3110*/  FADD.FTZ R2, R2, R190 ;  /* 0x000000be02027221 */ /* 0x000fe20000010000 */
[----:B0-----:R-:W-:Y:S02]  /*3120*/  FMUL.FTZ R7, R249, R48 ;  /* 0x00000030f9077220 */ /* 0x001fe40000410000 */
[----:B------:R1:W5:Y:S02]  /*3130*/  LDL.LU R48, [R1+0x158] ;  /* 0x0001580001307983 */ /* 0x0003640000300800 */
[----:B------:R-:W-:Y:S01]  /*3140*/  FFMA.FTZ R127, R7, R6, R127 ;  /* 0x00000006077f7223 */ /* 0x000fe2000001007f */
[----:B------:R-:W-:Y:S01]  /*3150*/  FFMA.FTZ R125, R9, R4, R125 ;  /* 0x00000004097d7223 */ /* 0x000fe2000001007d */
[----:B----4-:R-:W-:Y:S01]  /*3160*/  FADD.FTZ R5, R5, R6 ;  /* 0x0000000605057221 */ /* 0x010fe20000010000 */
[----:B------:R-:W-:-:S04]  /*3170*/  FMUL.FTZ R6, R252, R6 ;  /* 0x00000006fc067220 */ /* 0x000fc80000410000 */
[----:B------:R0:W-:Y:S01]  /*3180*/  STL [R1+0xb4], R5 ;  /* 0x0000b40501007387 */ /* 0x0001e20000100800 */
[----:B------:R-:W-:Y:S01]  /*3190*/  FFMA.FTZ R252, R7, R6, R3 ;  /* 0x0000000607fc7223 */ /* 0x000fe20000010003 */
[----:B0-----:R-:W-:Y:S01]  /*31a0*/  FADD.FTZ R5, R2, R6 ;  /* 0x0000000602057221 */ /* 0x001fe20000010000 */
[----:B-1----:R-:W-:Y:S06]  /*31b0*/  BRA `(.L_x_6327) ;  /* 0x0000000400287947 */ /* 0x002fec0003800000 */
.L_x_6326:
[----:B-----5:R-:W-:Y:S01]  /*31c0*/  ISETP.GE.AND P3, PT, R248, 0x1, PT ;  /* 0x00000001f800780c */ /* 0x020fe20003f66270 */
[----:B------:R-:W-:Y:S01]  /*31d0*/  HFMA2 R252, -RZ, RZ, 0, 0 ;  /* 0x00000000fffc7431 */ /* 0x000fe200000001ff */
[----:B------:R-:W-:Y:S02]  /*31e0*/  MOV R247, UR14 ;  /* 0x0000000e00f77c02 */ /* 0x000fe40008000f00 */
[----:B------:R-:W-:Y:S02]  /*31f0*/  MOV R5, UR15 ;  /* 0x0000000f00057c02 */ /* 0x000fe40008000f00 */
[----:B------:R-:W-:-:S03]  /*3200*/  ISETP.NE.U32.AND P0, PT, R247, RZ, PT ;  /* 0x000000fff700720c */ /* 0x000fc60003f05070 */
[----:B------:R0:W-:Y:S01]  /*3210*/  STL [R1+0x4], R5 ;  /* 0x0000040501007387 */ /* 0x0001e20000100800 */
[----:B------:R-:W-:-:S03]  /*3220*/  ISETP.NE.AND.EX P0, PT, R5, RZ, PT, P0 ;  /* 0x000000ff0500720c */ /* 0x000fc60003f05300 */
[----:B------:R-:W1:Y:S01]  /*3230*/  @P3 LDC R3, c[0x0][0x388] ;  /* 0x0000e200ff033b82 */ /* 0x000e620000000800 */
[----:B------:R-:W2:Y:S01]  /*3240*/  @P3 S2R R2, SR_TID.X ;  /* 0x0000000000023919 */ /* 0x000ea20000002100 */
[----:B------:R-:W-:Y:S02]  /*3250*/  @P3 IADD3 R4, PT, PT, R248, -0x1, RZ ;  /* 0xfffffffff8043810 */ /* 0x000fe40007ffe0ff */
[----:B0-----:R-:W-:-:S03]  /*3260*/  MOV R5, RZ ;  /* 0x000000ff00057202 */ /* 0x001fc60000000f00 */
[----:B-1----:R-:W-:-:S05]  /*3270*/  @P3 IMAD R3, R4, R3, RZ ;  /* 0x0000000304033224 */ /* 0x002fca00078e02ff */
[----:B------:R-:W-:-:S04]  /*3280*/  @P3 SHF.R.S32.HI R4, RZ, 0x1f, R3 ;  /* 0x0000001fff043819 */ /* 0x000fc80000011403 */
[----:B------:R-:W-:Y:S02]  /*3290*/  @P3 LEA.HI R3, R4, R3, RZ, 0x3 ;  /* 0x0000000304033211 */ /* 0x000fe400078f18ff */
[----:B--2---:R-:W-:Y:S01]  /*32a0*/  @P3 LOP3.LUT R4, R2, 0x1f, RZ, 0xc0, !PT ;  /* 0x0000001f02043812 */ /* 0x004fe200078ec0ff */
[----:B------:R-:W-:-:S03]  /*32b0*/  HFMA2 R2, -RZ, RZ, 0, 0 ;  /* 0x00000000ff027431 */ /* 0x000fc600000001ff */
[----:B------:R-:W-:Y:S01]  /*32c0*/  @P3 LEA.HI.SX32 R2, R3, R4, 0x1d ;  /* 0x0000000403023211 */ /* 0x000fe200078feaff */
[----:B------:R-:W-:Y:S06]  /*32d0*/  @P0 BRA `(.L_x_6328) ;  /* 0x0000000000480947 */ /* 0x000fec0003800000 */
[----:B------:R-:W0:Y:S01]  /*32e0*/  LDC.64 R204, c[0x0][0x3b0] ;  /* 0x0000ec00ffcc7b82 */ /* 0x000e220000000a00 */
[C---:B------:R-:W-:Y:S02]  /*32f0*/  IADD3 R198, PT, PT, R2.reuse, 0x20, RZ ;  /* 0x0000002002c67810 */ /* 0x040fe40007ffe0ff */
[C---:B------:R-:W-:Y:S02]  /*3300*/  IADD3 R202, PT, PT, R2.reuse, 0x40, RZ ;  /* 0x0000004002ca7810 */ /* 0x040fe40007ffe0ff */
[C---:B------:R-:W-:Y:S02]  /*3310*/  IADD3 R200, PT, PT, R2.reuse, 0x60, RZ ;  /* 0x0000006002c87810 */ /* 0x040fe40007ffe0ff */
[C---:B------:R-:W-:Y:S01]  /*3320*/  IADD3 R4, PT, PT, R2.reuse, 0x80, RZ ;  /* 0x0000008002047810 */ /* 0x040fe20007ffe0ff */
[----:B0-----:R-:W-:-:S04]  /*3330*/  IMAD.WIDE.U32 R2, R2, 0x8, R204 ;  /* 0x0000000802027825 */ /* 0x001fc800078e00cc */
[--C-:B------:R-:W-:Y:S01]  /*3340*/  IMAD.WIDE.U32 R198, R198, 0x8, R204.reuse ;  /* 0x00000008c6c67825 */ /* 0x100fe200078e00cc */
[----:B------:R0:W5:Y:S03]  /*3350*/  LDG.E.64 R206, desc[UR6][R2.64] ;  /* 0x0000000602ce7981 */ /* 0x000166000c1e1b00 */
[----:B------:R-:W-:-:S04]  /*3360*/  IMAD.WIDE.U32 R202, R202, 0x8, R204 ;  /* 0x00000008caca7825 */ /* 0x000fc800078e00cc */
[--C-:B------:R-:W-:Y:S02]  /*3370*/  IMAD.WIDE.U32 R200, R200, 0x8, R204.reuse ;  /* 0x00000008c8c87825 */ /* 0x100fe400078e00cc */
[----:B------:R-:W5:Y:S02]  /*3380*/  LDG.E.64 R202, desc[UR6][R202.64] ;  /* 0x00000006caca7981 */ /* 0x000f64000c1e1b00 */
[----:B------:R-:W-:Y:S02]  /*3390*/  IMAD.WIDE.U32 R204, R4, 0x8, R204 ;  /* 0x0000000804cc7825 */ /* 0x000fe400078e00cc */
[----:B------:R-:W5:Y:S01]  /*33a0*/  LDG.E.64 R200, desc[UR6][R200.64] ;  /* 0x00000006c8c87981 */ /* 0x000f62000c1e1b00 */
[----:B0-----:R-:W-:Y:S02]  /*33b0*/  MOV R2, R204 ;  /* 0x000000cc00027202 */ /* 0x001fe40000000f00 */
[----:B------:R-:W-:Y:S02]  /*33c0*/  MOV R3, R205 ;  /* 0x000000cd00037202 */ /* 0x000fe40000000f00 */
[----:B------:R0:W5:Y:S04]  /*33d0*/  LDG.E.64 R204, desc[UR6][R198.64] ;  /* 0x00000006c6cc7981 */ /* 0x000168000c1e1b00 */
[----:B------:R0:W5:Y:S01]  /*33e0*/  LDG.E.64 R198, desc[UR6][R2.64] ;  /* 0x0000000602c67981 */ /* 0x000162000c1e1b00 */
[----:B------:R-:W-:Y:S05]  /*33f0*/  BRA `(.L_x_6327) ;  /* 0x0000000000987947 */ /* 0x000fea0003800000 */
.L_x_6328:
[----:B------:R-:W0:Y:S01]  /*3400*/  S2R R28, SR_TID.X ;  /* 0x00000000001c7919 */ /* 0x000e220000002100 */
[----:B------:R-:W1:Y:S01]  /*3410*/  LDC.64 R36, c[0x0][0x438] ;  /* 0x00010e00ff247b82 */ /* 0x000e620000000a00 */
[----:B------:R-:W-:Y:S01]  /*3420*/  IMAD R3, R251, UR8, RZ ;  /* 0x00000008fb037c24 */ /* 0x000fe2000f8e02ff */
[C---:B------:R-:W-:Y:S02]  /*3430*/  IADD3 R38, PT, PT, R2.reuse, 0x40, RZ ;  /* 0x0000004002267810 */ /* 0x040fe40007ffe0ff */
[----:B------:R-:W-:Y:S02]  /*3440*/  IADD3 R40, PT, PT, R2, 0x60, RZ ;  /* 0x0000006002287810 */ /* 0x000fe40007ffe0ff */
[----:B------:R-:W-:Y:S02]  /*3450*/  SHF.R.S32.HI R4, RZ, 0x1f, R3 ;  /* 0x0000001fff047819 */ /* 0x000fe40000011403 */
[----:B------:R-:W2:Y:S02]  /*3460*/  LDC.64 R42, c[0x0][0x3b0] ;  /* 0x0000ec00ff2a7b82 */ /* 0x000ea40000000a00 */
[----:B------:R-:W-:-:S02]  /*3470*/  LEA.HI R3, R4, R3, RZ, 0x3 ;  /* 0x0000000304037211 */ /* 0x000fc400078f18ff */
[----:B0-----:R-:W-:Y:S01]  /*3480*/  LOP3.LUT R28, R28, 0x1f, RZ, 0xc0, !PT ;  /* 0x0000001f1c1c7812 */ /* 0x001fe200078ec0ff */
[----:B--2---:R-:W-:-:S03]  /*3490*/  IMAD.WIDE.U32 R38, R38, 0x8, R42 ;  /* 0x0000000826267825 */ /* 0x004fc600078e002a */
[----:B------:R-:W-:Y:S01]  /*34a0*/  LEA.HI.SX32 R28, R3, R28, 0x1d ;  /* 0x0000001c031c7211 */ /* 0x000fe200078feaff */
[----:B------:R-:W-:Y:S01]  /*34b0*/  IMAD.WIDE.U32 R40, R40, 0x8, R42 ;  /* 0x0000000828287825 */ /* 0x000fe200078e002a */
[----:B------:R-:W5:Y:S02]  /*34c0*/  LDG.E.64 R202, desc[UR6][R38.64] ;  /* 0x0000000626ca7981 */ /* 0x000f64000c1e1b00 */
[C---:B------:R-:W-:Y:S02]  /*34d0*/  IADD3 R30, PT, PT, R28.reuse, 0x20, RZ ;  /* 0x000000201c1e7810 */ /* 0x040fe40007ffe0ff */
[C---:B------:R-:W-:Y:S01]  /*34e0*/  IADD3 R32, PT, PT, R28.reuse, 0x40, RZ ;  /* 0x000000401c207810 */ /* 0x040fe20007ffe0ff */
[----:B------:R-:W5:Y:S01]  /*34f0*/  LDG.E.64 R200, desc[UR6][R40.64] ;  /* 0x0000000628c87981 */ /* 0x000f62000c1e1b00 */
[----:B------:R-:W-:Y:S01]  /*3500*/  IADD3 R4, PT, PT, R28, 0x60, RZ ;  /* 0x000000601c047810 */ /* 0x000fe20007ffe0ff */
[----:B-1----:R-:W-:Y:S01]  /*3510*/  IMAD.WIDE.U32 R30, R30, 0x10, R36 ;  /* 0x000000101e1e7825 */ /* 0x002fe200078e0024 */
[----:B------:R-:W-:-:S03]  /*3520*/  IADD3 R3, PT, PT, R28, 0x80, RZ ;  /* 0x000000801c037810 */ /* 0x000fc60007ffe0ff */
[----:B------:R-:W-:-:S04]  /*3530*/  IMAD.WIDE.U32 R28, R28, 0x10, R36 ;  /* 0x000000101c1c7825 */ /* 0x000fc800078e0024 */
[----:B------:R-:W-:-:S04]  /*3540*/  IMAD.WIDE.U32 R32, R32, 0x10, R36 ;  /* 0x0000001020207825 */ /* 0x000fc800078e0024 */
[----:B------:R-:W-:Y:S01]  /*3550*/  IMAD.WIDE.U32 R34, R4, 0x10, R36 ;  /* 0x0000001004227825 */ /* 0x000fe200078e0024 */
[----:B------:R-:W-:-:S03]  /*3560*/  IADD3 R4, PT, PT, R2, 0x80, RZ ;  /* 0x0000008002047810 */ /* 0x000fc60007ffe0ff */
[----:B------:R-:W-:Y:S01]  /*3570*/  IMAD.WIDE.U32 R44, R3, 0x10, R36 ;  /* 0x00000010032c7825 */ /* 0x000fe200078e0024 */
[----:B------:R-:W-:-:S03]  /*3580*/  IADD3 R36, PT, PT, R2, 0x20, RZ ;  /* 0x0000002002247810 */ /* 0x000fc60007ffe0ff */
[----:B------:R-:W-:-:S04]  /*3590*/  IMAD.WIDE.U32 R2, R2, 0x8, R42 ;  /* 0x0000000802027825 */ /* 0x000fc800078e002a */
[--C-:B------:R-:W-:Y:S01]  /*35a0*/  IMAD.WIDE.U32 R36, R36, 0x8, R42.reuse ;  /* 0x0000000824247825 */ /* 0x100fe200078e002a */
[----:B------:R0:W5:Y:S03]  /*35b0*/  LDG.E.64 R206, desc[UR6][R2.64] ;  /* 0x0000000602ce7981 */ /* 0x000166000c1e1b00 */
[----:B------:R-:W-:Y:S01]  /*35c0*/  IMAD.WIDE.U32 R42, R4, 0x8, R42 ;  /* 0x00000008042a7825 */ /* 0x000fe200078e002a */
[----:B------:R1:W5:Y:S04]  /*35d0*/  LDG.E.64 R204, desc[UR6][R36.64] ;  /* 0x0000000624cc7981 */ /* 0x000368000c1e1b00 */
[----:B------:R1:W5:Y:S01]  /*35e0*/  LDG.E.64 R198, desc[UR6][R42.64] ;  /* 0x000000062ac67981 */ /* 0x000362000c1e1b00 */
[----:B0-----:R-:W-:-:S02]  /*35f0*/  MOV R2, R44 ;  /* 0x0000002c00027202 */ /* 0x001fc40000000f00 */
[----:B------:R-:W-:Y:S02]  /*3600*/  MOV R3, R45 ;  /* 0x0000002d00037202 */ /* 0x000fe40000000f00 */
[----:B------:R1:W5:Y:S04]  /*3610*/  LDG.E.128 R44, desc[UR6][R28.64] ;  /* 0x000000061c2c7981 */ /* 0x000368000c1e1d00 */
[----:B------:R1:W5:Y:S04]  /*3620*/  LDG.E.128 R40, desc[UR6][R30.64] ;  /* 0x000000061e287981 */ /* 0x000368000c1e1d00 */
[----:B------:R1:W5:Y:S04]  /*3630*/  LDG.E.128 R36, desc[UR6][R32.64] ;  /* 0x0000000620247981 */ /* 0x000368000c1e1d00 */
[----:B------:R1:W5:Y:S04]  /*3640*/  LDG.E.128 R28, desc[UR6][R2.64] ;  /* 0x00000006021c7981 */ /* 0x000368000c1e1d00 */
[----:B------:R-:W5:Y:S02]  /*3650*/  LDG.E.128 R32, desc[UR6][R34.64] ;  /* 0x0000000622207981 */ /* 0x000f64000c1e1d00 */
.L_x_6327:
[----:B------:R-:W-:Y:S05]  /*3660*/  BSYNC.RECONVERGENT B1 ;  /* 0x0000000000017941 */ /* 0x000fea0003800200 */
.L_x_6325:
[----:B------:R-:W-:-:S03]  /*3670*/  UMOV UR4, 0xffffffff ;  /* 0xffffffff00047882 */ /* 0x000fc60000000000 */
[----:B------:R-:W-:Y:S05]  /*3680*/  BRA.DIV UR4, `(.L_x_6329) ;  /* 0x0000010204147947 */ /* 0x000fea000b800000 */
[----:B01----:R-:W0:Y:S02]  /*3690*/  SHFL.BFLY PT, R2, R5, 0x1, 0x1f ;  /* 0x0c201f0005027f89 */ /* 0x003e2400000e0000 */
        /* <DEDUP_REMOVED lines=14> */
[----:B------:R-:W-:Y:S04]  /*3780*/  STL [R1], R3 ;  /* 0x0000000301007387 */ /* 0x000fe80000100800 */
[----:B------:R-:W1:Y:S01]  /*3790*/  SHFL.BFLY PT, R3, R3, 0x10, 0x1f ;  /* 0x0e001f0003037f89 */ /* 0x000e6200000e0000 */
[----:B0-----:R-:W-:-:S05]  /*37a0*/  FADD.FTZ R252, R252, R2 ;  /* 0x00000002fcfc7221 */ /* 0x001fca0000010000 */
[----:B------:R0:W2:Y:S04]  /*37b0*/  SHFL.BFLY PT, R2, R252, 0x10, 0x1f ;  /* 0x0e001f00fc027f89 */ /* 0x0000a800000e0000 */
[----:B-1----:R0:W-:Y:S02]  /*37c0*/  STL [R1+0x8], R3 ;  /* 0x0000080301007387 */ /* 0x0021e40000100800 */
.L_x_6733:
[----:B------:R-:W3:Y:S04]  /*37d0*/  LDL.LU R4, [R1+0x8] ;  /* 0x0000080001047983 */ /* 0x000ee80000300800 */
[----:B0-----:R-:W3:Y:S04]  /*37e0*/  LDL.LU R3, [R1] ;  /* 0x0000000001037983 */ /* 0x001ee80000300800 */
[----:B------:R0:W-:Y:S04]  /*37f0*/  STL [R1+0x158], R0 ;  /* 0x0001580001007387 */ /* 0x0001e80000100800 */
[----:B0-----:R-:W4:Y:S01]  /*3800*/  LDL R0, [R1+0x4] ;  /* 0x0000040001007983 */ /* 0x001f220000100800 */
[----:B--2---:R-:W-:-:S02]  /*3810*/  FADD.FTZ R5, R252, R2 ;  /* 0x00000002fc057221 */ /* 0x004fc40000010000 */
[----:B------:R-:W0:Y:S01]  /*3820*/  S2R R252, SR_TID.X ;  /* 0x0000000000fc7919 */ /* 0x000e220000002100 */
[----:B------:R-:W-:Y:S02]  /*3830*/  ISETP.NE.U32.AND P0, PT, R247, RZ, PT ;  /* 0x000000fff700720c */ /* 0x000fe40003f05070 */
[----:B0-----:R-:W-:-:S05]  /*3840*/  LOP3.LUT R252, R252, 0x1f, RZ, 0xc0, !PT ;  /* 0x0000001ffcfc7812 */ /* 0x001fca00078ec0ff */
[----:B------:R0:W-:Y:S01]  /*3850*/  STL [R1+0x14], R252 ;  /* 0x000014fc01007387 */ /* 0x0001e20000100800 */
[----:B------:R-:W-:Y:S01]  /*3860*/  ISETP.NE.AND P2, PT, RZ, UR9, PT ;  /* 0x00000009ff007c0c */ /* 0x000fe2000bf45270 */
[----:B------:R-:W-:Y:S01]  /*3870*/  BSSY.RECONVERGENT B1, `(.L_x_6330) ;  /* 0x0000335000017945 */ /* 0x000fe20003800200 */
[----:B---3--:R-:W-:Y:S01]  /*3880*/  FADD.FTZ R4, R3, R4 ;  /* 0x0000000403047221 */ /* 0x008fe20000010000 */
[----:B------:R-:W-:Y:S01]  /*3890*/  @P3 IADD3 R3, PT, PT, R248, -0x1, RZ ;  /* 0xfffffffff8033810 */ /* 0x000fe20007ffe0ff */
[----:B------:R-:W-:-:S04]  /*38a0*/  HFMA2 R248, -RZ, RZ, 0, 0 ;  /* 0x00000000fff87431 */ /* 0x000fc800000001ff */
[----:B------:R-:W-:-:S05]  /*38b0*/  @P3 IMAD R3, R3, UR8, RZ ;  /* 0x0000000803033c24 */ /* 0x000fca000f8e02ff */
[----:B------:R-:W-:Y:S02]  /*38c0*/  @P3 SHF.R.S32.HI R2, RZ, 0x1f, R3 ;  /* 0x0000001fff023819 */ /* 0x000fe40000011403 */
[----:B----4-:R-:W-:Y:S02]  /*38d0*/  ISETP.NE.AND.EX P0, PT, R0, RZ, PT, P0 ;  /* 0x000000ff0000720c */ /* 0x010fe40003f05300 */
[----:B------:R-:W5:Y:S01]  /*38e0*/  LDL.LU R0, [R1+0x158] ;  /* 0x0001580001007983 */ /* 0x000f620000300800 */
[----:B------:R-:W-:-:S04]  /*38f0*/  @P3 LEA.HI R2, R2, R3, RZ, 0x3 ;  /* 0x0000000302023211 */ /* 0x000fc800078f18ff */
[----:B------:R-:W-:Y:S02]  /*3900*/  @P3 LEA.HI.SX32 R248, R2, R252, 0x1d ;  /* 0x000000fc02f83211 */ /* 0x000fe400078feaff */
[----:B------:R-:W1:Y:S01]  /*3910*/  @P3 LDC.64 R2, c[0x0][0x390] ;  /* 0x0000e400ff023b82 */ /* 0x000e620000000a00 */
[----:B------:R-:W-:Y:S01]  /*3920*/  FMUL.FTZ R4, R4, UR10 ;  /* 0x0000000a04047c20 */ /* 0x000fe20008410000 */
[----:B------:R-:W-:Y:S01]  /*3930*/  FMUL.FTZ R5, R5, UR10 ;  /* 0x0000000a05057c20 */ /* 0x000fe20008410000 */
[----:B-1----:R-:W-:-:S05]  /*3940*/  @P3 IMAD.WIDE.U32 R2, R248, 0x10, R2 ;  /* 0x00000010f8023825 */ /* 0x002fca00078e0002 */
[----:B------:R1:W5:Y:S02]  /*3950*/  @P3 LDG.E.128 R168, desc[UR6][R2.64] ;  /* 0x0000000602a83981 */ /* 0x000364000c1e1d00 */
[----:B-1----:R-:W-:-:S05]  /*3960*/  IMAD R3, R251, UR8, RZ ;  /* 0x00000008fb037c24 */ /* 0x002fca000f8e02ff */
[----:B------:R-:W-:-:S04]  /*3970*/  SHF.R.S32.HI R2, RZ, 0x1f, R3 ;  /* 0x0000001fff027819 */ /* 0x000fc80000011403 */
[----:B------:R-:W-:Y:S02]  /*3980*/  LEA.HI R3, R2, R3, RZ, 0x3 ;  /* 0x0000000302037211 */ /* 0x000fe400078f18ff */
[----:B------:R-:W-:Y:S02]  /*3990*/  FSEL R4, R4, RZ, !P2 ;  /* 0x000000ff04047208 */ /* 0x000fe40005000000 */
[----:B------:R-:W-:Y:S01]  /*39a0*/  LEA.HI.SX32 R3, R3, R252, 0x1d ;  /* 0x000000fc03037211 */ /* 0x000fe200078feaff */
[----:B0-----:R-:W-:Y:S06]  /*39b0*/  @P0 BRA `(.L_x_6331) ;  /* 0x0000001800a40947 */ /* 0x001fec0003800000 */
[----:B------:R-:W-:Y:S02]  /*39c0*/  MOV R252, UR21 ;  /* 0x0000001500fc7c02 */ /* 0x000fe40008000f00 */
[----:B------:R-:W-:-:S03]  /*39d0*/  MOV R2, UR20 ;  /* 0x0000001400027c02 */ /* 0x000fc60008000f00 */
[----:B------:R0:W-:Y:S01]  /*39e0*/  STL [R1+0x10], R252 ;  /* 0x000010fc01007387 */ /* 0x0001e20000100800 */
[----:B------:R-:W-:-:S04]  /*39f0*/  ISETP.NE.U32.AND P0, PT, R2, RZ, PT ;  /* 0x000000ff0200720c */ /* 0x000fc80003f05070 */
[----:B------:R-:W-:-:S13]  /*3a00*/  ISETP.NE.AND.EX P0, PT, R252, RZ, PT, P0 ;  /* 0x000000fffc00720c */ /* 0x000fda0003f05300 */
[----:B0-----:R-:W-:Y:S05]  /*3a10*/  @P0 BRA `(.L_x_6332) ;  /* 0x0000000c00e80947 */ /* 0x001fea0003800000 */
        /* <DEDUP_REMOVED lines=8> */
[----:B------:R0:W-:Y:S02]  /*3aa0*/  STL [R1+0x158], R2 ;  /* 0x0001580201007387 */ /* 0x0001e40000100800 */
[----:B------:R-:W-:-:S04]  /*3ab0*/  FADD.FTZ R252, R243, -R252 ;  /* 0x800000fcf3fc7221 */ /* 0x000fc80000010000 */
[----:B------:R-:W-:Y:S01]  /*3ac0*/  FMUL.FTZ R252, R249, R252 ;  /* 0x000000fcf9fc7220 */ /* 0x000fe20000410000 */
[----:B0-----:R-:W-:-:S04]  /*3ad0*/  SHF.L.U32 R2, R168, 0x10, RZ ;  /* 0x00000010a8027819 */ /* 0x001fc800000006ff */
[----:B------:R-:W-:-:S05]  /*3ae0*/  FSEL R252, R252, RZ, P0 ;  /* 0x000000fffcfc7208 */ /* 0x000fca0000000000 */
[----:B------:R-:W-:-:S04]  /*3af0*/  FMUL.FTZ R252, R252, UR13 ;  /* 0x0000000dfcfc7c20 */ /* 0x000fc80008410000 */
[----:B------:R-:W-:-:S04]  /*3b00*/  FMUL.FTZ R252, R252, UR12 ;  /* 0x0000000cfcfc7c20 */ /* 0x000fc80008410000 */
[----:B------:R-:W-:Y:S02]  /*3b10*/  FMUL.FTZ R252, R2, R252 ;  /* 0x000000fc02fc7220 */ /* 0x000fe40000410000 */
[----:B------:R0:W5:Y:S05]  /*3b20*/  LDL.LU R2, [R1+0x158] ;  /* 0x0001580001027983 */ /* 0x00016a0000300800 */
.L_x_6336:
[----:B------:R-:W-:Y:S05]  /*3b30*/  BSYNC.RECONVERGENT B3 ;  /* 0x0000000000037941 */ /* 0x000fea0003800200 */
.L_x_6335:
        /* <DEDUP_REMOVED lines=12> */
.L_x_6334:
[----:B------:R-:W-:Y:S05]  /*3c00*/  BSYNC.RECONVERGENT B2 ;  /* 0x0000000000027941 */ /* 0x000fea0003800200 */
.L_x_6333:
[----:B------:R-:W-:Y:S04]  /*3c10*/  BSSY.RECONVERGENT B2, `(.L_x_6337) ;  /* 0x000001f000027945 */ /* 0x000fe80003800200 */
[----:B------:R-:W-:Y:S05]  /*3c20*/  @!P3 BRA `(.L_x_6338) ;  /* 0x000000000074b947 */ /* 0x000fea0003800000 */
[----:B-----5:R-:W-:Y:S01]  /*3c30*/  LOP3.LUT P0, RZ, R206, 0xff00, RZ, 0xc0, !PT ;  /* 0x0000ff00ceff7812 */ /* 0x020fe2000780c0ff */
[----:B------:R-:W-:Y:S01]  /*3c40*/  BSSY.RECONVERGENT B3, `(.L_x_6339) ;  /* 0x000000f000037945 */ /* 0x000fe20003800200 */
[----:B------:R-:W-:-:S11]  /*3c50*/  HFMA2 R252, -RZ, RZ, 0, 0 ;  /* 0x00000000fffc7431 */ /* 0x000fd600000001ff */
[----:B------:R-:W-:Y:S05]  /*3c60*/  @!P0 BRA `(.L_x_6340) ;  /* 0x0000000000308947 */ /* 0x000fea0003800000 */
[----:B------:R-:W-:Y:S01]  /*3c70*/  FFMA.FTZ R252, R239, R5, R4 ;  /* 0x00000005effc7223 */ /* 0x000fe20000010004 */
[----:B------:R-:W-:Y:S01]  /*3c80*/  ISETP.GT.AND P1, PT, R250, RZ, PT ;  /* 0x000000fffa00720c */ /* 0x000fe20003f24270 */
[----:B------:R1:W-:Y:S02]  /*3c90*/  STL [R1+0x158], R0 ;  /* 0x0001580001007387 */ /* 0x0003e40000100800 */
[----:B------:R-:W-:-:S04]  /*3ca0*/  FADD.FTZ R252, R235, -R252 ;  /* 0x800000fcebfc7221 */ /* 0x000fc80000010000 */
[----:B------:R-:W-:Y:S01]  /*3cb0*/  FMUL.FTZ R252, R249, R252 ;  /* 0x000000fcf9fc7220 */ /* 0x000fe20000410000 */
[----:B-1----:R-:W-:-:S04]  /*3cc0*/  PRMT R0, R168, 0x7632, R0 ;  /* 0x00007632a8007816 */ /* 0x002fc80000000000 */
[----:B------:R-:W-:Y:S02]  /*3cd0*/  FSEL R252, R252, RZ, P1 ;  /* 0x000000fffcfc7208 */ /* 0x000fe40000800000 */
[----:B------:R-:W-:-:S03]  /*3ce0*/  SHF.L.U32 R0, R0, 0x10, RZ ;  /* 0x0000001000007819 */ /* 0x000fc600000006ff */
[----:B------:R-:W-:-:S04]  /*3cf0*/  FMUL.FTZ R252, R252, UR13 ;  /* 0x0000000dfcfc7c20 */ /* 0x000fc80008410000 */
[----:B------:R-:W-:-:S04]  /*3d00*/  FMUL.FTZ R252, R252, UR12 ;  /* 0x0000000cfcfc7c20 */ /* 0x000fc80008410000 */
[----:B------:R-:W-:Y:S02]  /*3d10*/  FMUL.FTZ R252, R0, R252 ;  /* 0x000000fc00fc7220 */ /* 0x000fe40000410000 */
[----:B------:R1:W5:Y:S05]  /*3d20*/  LDL.LU R0, [R1+0x158] ;  /* 0x0001580001007983 */ /* 0x00036a0000300800 */
.L_x_6340:
[----:B------:R-:W-:Y:S05]  /*3d30*/  BSYNC.RECONVERGENT B3 ;  /* 0x0000000000037941 */ /* 0x000fea0003800200 */
.L_x_6339:
        /* <DEDUP_REMOVED lines=12> */
.L_x_6338:
[----:B------:R-:W-:Y:S05]  /*3e00*/  BSYNC.RECONVERGENT B2 ;  /* 0x0000000000027941 */ /* 0x000fea0003800200 */
.L_x_6337:
        /* <DEDUP_REMOVED lines=11> */
[----:B--2---:R-:W-:-:S04]  /*3ec0*/  SHF.L.U32 R0, R169, 0x10, RZ ;  /* 0x00000010a9007819 */ /* 0x004fc800000006ff */
[----:B------:R-:W-:-:S05]  /*3ed0*/  FSEL R252, R252, RZ, P1 ;  /* 0x000000fffcfc7208 */ /* 0x000fca0000800000 */
[----:B------:R-:W-:-:S04]  /*3ee0*/  FMUL.FTZ R252, R252, UR13 ;  /* 0x0000000dfcfc7c20 */ /* 0x000fc80008410000 */
[----:B------:R-:W-:-:S04]  /*3ef0*/  FMUL.FTZ R252, R252, UR12 ;  /* 0x0000000cfcfc7c20 */ /* 0x000fc80008410000 */
[----:B------:R-:W-:Y:S02]  /*3f00*/  FMUL.FTZ R252, R0, R252 ;  /* 0x000000fc00fc7220 */ /* 0x000fe40000410000 */
[----:B------:R2:W5:Y:S05]  /*3f10*/  LDL.LU R0, [R1+0x158] ;  /* 0x0001580001007983 */ /* 0x00056a0000300800 */
.L_x_6344:
[----:B------:R-:W-:Y:S05]  /*3f20*/  BSYNC.RECONVERGENT B3 ;  /* 0x0000000000037941 */ /* 0x000fea0003800200 */
.L_x_6343:
        /* <DEDUP_REMOVED lines=12> */
.L_x_6342:
[----:B------:R-:W-:Y:S05]  /*3ff0*/  BSYNC.RECONVERGENT B2 ;  /* 0x0000000000027941 */ /* 0x000fea0003800200 */
.L_x_6341:
        /* <DEDUP_REMOVED lines=11> */
[----:B---3--:R-:W-:-:S04]  /*40b0*/  PRMT R0, R169, 0x7632, R0 ;  /* 0x00007632a9007816 */ /* 0x008fc80000000000 */
[----:B------:R-:W-:Y:S02]  /*40c0*/  FSEL R252, R252, RZ, P1 ;  /* 0x000000fffcfc7208 */ /* 0x000fe40000800000 */
[----:B------:R-:W-:-:S03]  /*40d0*/  SHF.L.U32 R0, R0, 0x10, RZ ;  /* 0x0000001000007819 */ /* 0x000fc600000006ff */
[----:B------:R-:W-:-:S04]  /*40e0*/  FMUL.FTZ R252, R252, UR13 ;  /* 0x0000000dfcfc7c20 */ /* 0x000fc80008410000 */
[----:B------:R-:W-:-:S04]  /*40f0*/  FMUL.FTZ R252, R252, UR12 ;  /* 0x0000000cfcfc7c20 */ /* 0x000fc80008410000 */
[----:B------:R-:W-:Y:S02]  /*4100*/  FMUL.FTZ R252, R0, R252 ;  /* 0x000000fc00fc7220 */ /* 0x000fe40000410000 */
[----:B------:R3:W5:Y:S05]  /*4110*/  LDL.LU R0, [R1+0x158] ;  /* 0x0001580001007983 */ /* 0x00076a0000300800 */
.L_x_6348:
[----:B------:R-:W-:Y:S05]  /*4120*/  BSYNC.RECONVERGENT B3 ;  /* 0x0000000000037941 */ /* 0x000fea0003800200 */
.L_x_6347:
        /* <DEDUP_REMOVED lines=12> */
.L_x_6346:
[----:B------:R-:W-:Y:S05]  /*41f0*/  BSYNC.RECONVERGENT B2 ;  /* 0x0000000000027941 */ /* 0x000fea0003800200 */
.L_x_6345:
        /* <DEDUP_REMOVED lines=11> */
[----:B----4-:R-:W-:-:S04]  /*42b0*/  SHF.L.U32 R0, R170, 0x10, RZ ;  /* 0x00000010aa007819 */ /* 0x010fc800000006ff */
[----:B------:R-:W-:-:S05]  /*42c0*/  FSEL R252, R252, RZ, P1 ;  /* 0x000000fffcfc7208 */ /* 0x000fca0000800000 */
[----:B------:R-:W-:-:S04]  /*42d0*/  FMUL.FTZ R252, R252, UR13 ;  /* 0x0000000dfcfc7c20 */ /* 0x000fc80008410000 */
[----:B------:R-:W-:-:S04]  /*42e0*/  FMUL.FTZ R252, R252, UR12 ;  /* 0x0000000cfcfc7c20 */ /* 0x000fc80008410000 */
[----:B------:R-:W-:Y:S02]  /*42f0*/  FMUL.FTZ R252, R0, R252 ;  /* 0x000000fc00fc7220 */ /* 0x000fe40000410000 */
[----:B------:R4:W5:Y:S05]  /*4300*/  LDL.LU R0, [R1+0x158] ;  /* 0x0001580001007983 */ /* 0x00096a0000300800 */
.L_x_6352:
[----:B------:R-:W-:Y:S05]  /*4310*/  BSYNC.RECONVERGENT B3 ;  /* 0x0000000000037941 */ /* 0x000fea0003800200 */
.L_x_6351:
        /* <DEDUP_REMOVED lines=12> */
.L_x_6350:
[----:B------:R-:W-:Y:S05]  /*43e0*/  BSYNC.RECONVERGENT B2 ;  /* 0x0000000000027941 */ /* 0x000fea0003800200 */
.L_x_6349:
        /* <DEDUP_REMOVED lines=11> */
[----:B0-----:R-:W-:-:S04]  /*44a0*/  PRMT R0, R170, 0x7632, R0 ;  /* 0x00007632aa007816 */ /* 0x001fc80000000000 */
[----:B------:R-:W-:Y:S02]  /*44b0*/  FSEL R252, R252, RZ, P1 ;  /* 0x000000fffcfc7208 */ /* 0x000fe40000800000 */
[----:B------:R-:W-:-:S03]  /*44c0*/  SHF.L.U32 R0, R0, 0x10, RZ ;  /* 0x0000001000007819 */ /* 0x000fc600000006ff */
[----:B------:R-:W-:-:S04]  /*44d0*/  FMUL.FTZ R252, R252, UR13 ;  /* 0x0000000dfcfc7c20 */ /* 0x000fc80008410000 */
[----:B------:R-:W-:-:S04]  /*44e0*/  FMUL.FTZ R252, R252, UR12 ;  /* 0x0000000cfcfc7c20 */ /* 0x000fc80008410000 */
[----:B------:R-:W-:Y:S02]  /*44f0*/  FMUL.FTZ R252, R0, R252 ;  /* 0x000000fc00fc7220 */ /* 0x000fe40000410000 */
[----:B------:R0:W5:Y:S05]  /*4500*/  LDL.LU R0, [R1+0x158] ;  /* 0x0001580001007983 */ /* 0x00016a0000300800 */
.L_x_6356:
[----:B------:R-:W-:Y:S05]  /*4510*/  BSYNC.RECONVERGENT B3 ;  /* 0x0000000000037941 */ /* 0x000fea0003800200 */
.L_x_6355:
        /* <DEDUP_REMOVED lines=12> */
.L_x_6354:
[----:B------:R-:W-:Y:S05]  /*45e0*/  BSYNC.RECONVERGENT B2 ;  /* 0x0000000000027941 */ /* 0x000fea0003800200 */
.L_x_6353:
        /* <DEDUP_REMOVED lines=17> */
.L_x_6360:
[----:B------:R-:W-:Y:S05]  /*4700*/  BSYNC.RECONVERGENT B3 ;  /* 0x0000000000037941 */ /* 0x000fea0003800200 */
.L_x_6359:
        /* <DEDUP_REMOVED lines=12> */
.L_x_6358:
[----:B------:R-:W-:Y:S05]  /*47d0*/  BSYNC.RECONVERGENT B2 ;  /* 0x0000000000027941 */ /* 0x000fea0003800200 */
.L_x_6357:
[----:B------:R-:W-:Y:S05]  /*47e0*/  @!P3 BRA `(.L_x_6361) ;  /* 0x0000002000f4b947 */ /* 0x000fea0003800000 */
[----:B-----5:R-:W-:Y:S01]  /*47f0*/  ISETP.GE.U32.AND P0, PT, R206, RZ, PT ;  /* 0x000000ffce00720c */ /* 0x020fe20003f06070 */
[----:B------:R-:W-:Y:S01]  /*4800*/  BSSY.RECONVERGENT B2, `(.L_x_6362) ;  /* 0x000000e000027945 */ /* 0x000fe20003800200 */
[----:B------:R-:W-:Y:S02]  /*4810*/  HFMA2 R206, -RZ, RZ, 0, 0 ;  /* 0x00000000ffce7431 */ /* 0x000fe400000001ff */
        /* <DEDUP_REMOVED lines=12> */
.L_x_6363:
[----:B------:R-:W-:Y:S05]  /*48e0*/  BSYNC.RECONVERGENT B2 ;  /* 0x0000000000027941 */ /* 0x000fea0003800200 */
.L_x_6362:
        /* <DEDUP_REMOVED lines=13> */
.L_x_6332:
[-CC-:B------:R-:W-:Y:S01]  /*49c0*/  FFMA.FTZ R177, R239, R5.reuse, R4.reuse ;  /* 0x00000005efb17223 */ /* 0x180fe20000010004 */
[----:B-----5:R-:W-:Y:S01]  /*49d0*/  FFMA.FTZ R176, R0, R5, R4 ;  /* 0x0000000500b07223 */ /* 0x020fe20000010004 */
[----:B------:R-:W-:Y:S01]  /*49e0*/  ISETP.GT.AND P0, PT, R250, RZ, PT ;  /* 0x000000fffa00720c */ /* 0x000fe20003f04270 */
[----:B------:R-:W-:Y:S01]  /*49f0*/  BSSY.RECONVERGENT B2, `(.L_x_6364) ;  /* 0x0000015000027945 */ /* 0x000fe20003800200 */
[----:B------:R-:W-:Y:S01]  /*4a00*/  FADD.FTZ R177, R235, -R177 ;  /* 0x800000b1ebb17221 */ /* 0x000fe20000010000 */
[----:B------:R-:W-:-:S03]  /*4a10*/  FADD.FTZ R176, R243, -R176 ;  /* 0x800000b0f3b07221 */ /* 0x000fc60000010000 */
[C---:B------:R-:W-:Y:S01]  /*4a20*/  FMUL.FTZ R177, R249.reuse, R177 ;  /* 0x000000b1f9b17220 */ /* 0x040fe20000410000 */
[----:B------:R-:W-:-:S04]  /*4a30*/  FMUL.FTZ R176, R249, R176 ;  /* 0x000000b0f9b07220 */ /* 0x000fc80000410000 */
[----:B------:R-:W-:Y:S02]  /*4a40*/  FSEL R179, R177, RZ, P0 ;  /* 0x000000ffb1b37208 */ /* 0x000fe40000000000 */
[----:B------:R-:W-:-:S03]  /*4a50*/  FSEL R178, R176, RZ, P0 ;  /* 0x000000ffb0b27208 */ /* 0x000fc60000000000 */
[----:B------:R0:W-:Y:S04]  /*4a60*/  STL [R1+0x8], R179 ;  /* 0x000008b301007387 */ /* 0x0001e80000100800 */
[----:B------:R0:W-:Y:S01]  /*4a70*/  STL [R1+0xc], R178 ;  /* 0x00000cb201007387 */ /* 0x0001e20000100800 */
[----:B------:R-:W-:Y:S05]  /*4a80*/  @!P3 BRA `(.L_x_6365) ;  /* 0x00000000002cb947 */ /* 0x000fea0003800000 */
[----:B------:R-:W-:Y:S01]  /*4a90*/  LOP3.LUT P1, RZ, R206, 0xff, RZ, 0xc0, !PT ;  /* 0x000000ffceff7812 */ /* 0x000fe2000782c0ff */
[----:B------:R-:W-:Y:S01]  /*4aa0*/  FMUL.FTZ R176, R178, UR13 ;  /* 0x0000000db2b07c20 */ /* 0x000fe20008410000 */
[----:B------:R-:W-:-:S03]  /*4ab0*/  MOV R177, RZ ;  /* 0x000000ff00b17202 */ /* 0x000fc60000000f00 */
[----:B------:R-:W-:-:S08]  /*4ac0*/  FMUL.FTZ R176, R176, UR12 ;  /* 0x0000000cb0b07c20 */ /* 0x000fd00008410000 */
[----:B0-----:R-:W-:-:S05]  /*4ad0*/  @P1 SHF.L.U32 R178, R168, 0x10, RZ ;  /* 0x00000010a8b21819 */ /* 0x001fca00000006ff */
[-C--:B------:R-:W-:Y:S01]  /*4ae0*/  @P1 FMUL.FTZ R177, R178, R176.reuse ;  /* 0x000000b0b2b11220 */ /* 0x080fe20000410000 */
[----:B------:R-:W-:-:S03]  /*4af0*/  FMUL.FTZ R176, R48, R176 ;  /* 0x000000b030b07220 */ /* 0x000fc60000410000 */
[----:B------:R-:W-:Y:S02]  /*4b00*/  FADD.FTZ R164, R164, R177 ;  /* 0x000000b1a4a47221 */ /* 0x000fe40000010000 */
[----:B------:R-:W-:-:S04]  /*4b10*/  FSEL R176, R176, RZ, P1 ;  /* 0x000000ffb0b07208 */ /* 0x000fc80000800000 */
[----:B------:R-:W-:-:S04]  /*4b20*/  F2FP.BF16.F32.PACK_AB R176, RZ, R176 ;  /* 0x000000b0ffb0723e */ /* 0x000fc800000010ff */
[----:B------:R-:W-:-:S07]  /*4b30*/  PRMT R172, R176, 0x7610, R172 ;  /* 0x00007610b0ac7816 */ /* 0x000fce00000000ac */
.L_x_6365:
[----:B------:R-:W-:Y:S05]  /*4b40*/  BSYNC.RECONVERGENT B2 ;  /* 0x0000000000027941 */ /* 0x000fea0003800200 */
.L_x_6364:
[----:B------:R-:W-:Y:S04]  /*4b50*/  BSSY.RECONVERGENT B2, `(.L_x_6366) ;  /* 0x000000e000027945 */ /* 0x000fe80003800200 */
[----:B------:R-:W-:Y:S05]  /*4b60*/  @!P3 BRA `(.L_x_6367) ;  /* 0x000000000030b947 */ /* 0x000fea0003800000 */
[----:B------:R-:W-:Y:S01]  /*4b70*/  LOP3.LUT P1, RZ, R206, 0xff00, RZ, 0xc0, !PT ;  /* 0x0000ff00ceff7812 */ /* 0x000fe2000782c0ff */
[----:B------:R-:W-:Y:S01]  /*4b80*/  FMUL.FTZ R176, R179, UR13 ;  /* 0x0000000db3b07c20 */ /* 0x000fe20008410000 */
[----:B------:R-:W-:-:S03]  /*4b90*/  HFMA2 R177, -RZ, RZ, 0, 0 ;  /* 0x00000000ffb17431 */ /* 0x000fc600000001ff */
[----:B------:R-:W-:-:S08]  /*4ba0*/  FMUL.FTZ R176, R176, UR12 ;  /* 0x0000000cb0b07c20 */ /* 0x000fd00008410000 */
[----:B0-----:R-:W-:-:S04]  /*4bb0*/  @P1 PRMT R178, R168, 0x7632, R178 ;  /* 0x00007632a8b21816 */ /* 0x001fc800000000b2 */
[----:B------:R-:W-:-:S05]  /*4bc0*/  @P1 SHF.L.U32 R178, R178, 0x10, RZ ;  /* 0x00000010b2b21819 */ /* 0x000fca00000006ff */
[-C--:B------:R-:W-:Y:S01]  /*4bd0*/  @P1 FMUL.FTZ R177, R178, R176.reuse ;  /* 0x000000b0b2b11220 */ /* 0x080fe20000410000 */
[----:B------:R-:W-:-:S03]  /*4be0*/  FMUL.FTZ R176, R49, R176 ;  /* 0x000000b031b07220 */ /* 0x000fc60000410000 */
[----:B------:R-:W-:Y:S02]  /*4bf0*/  FADD.FTZ R165, R165, R177 ;  /* 0x000000b1a5a57221 */ /* 0x000fe40000010000 */
[----:B------:R-:W-:-:S04]  /*4c00*/  FSEL R176, R176, RZ, P1 ;  /* 0x000000ffb0b07208 */ /* 0x000fc80000800000 */
[----:B------:R-:W-:-:S04]  /*4c10*/  F2FP.BF16.F32.PACK_AB R176, RZ, R176 ;  /* 0x000000b0ffb0723e */ /* 0x000fc800000010ff */
[----:B------:R-:W-:-:S07]  /*4c20*/  PRMT R172, R172, 0x5410, R176 ;  /* 0x00005410acac7816 */ /* 0x000fce00000000b0 */
.L_x_6367:
[----:B------:R-:W-:Y:S05]  /*4c30*/  BSYNC.RECONVERGENT B2 ;  /* 0x0000000000027941 */ /* 0x000fea0003800200 */
.L_x_6366:
[----:B------:R-:W-:Y:S01]  /*4c40*/  FFMA.FTZ R176, R246, R5, R4 ;  /* 0x00000005f6b07223 */ /* 0x000fe20000010004 */
[----:B------:R-:W-:Y:S03]  /*4c50*/  BSSY.RECONVERGENT B2, `(.L_x_6368) ;  /* 0x0000010000027945 */ /* 0x000fe60003800200 */
[----:B------:R-:W-:-:S04]  /*4c60*/  FADD.FTZ R176, R242, -R176 ;  /* 0x800000b0f2b07221 */ /* 0x000fc80000010000 */
[----:B------:R-:W-:-:S05]  /*4c70*/  FMUL.FTZ R176, R249, R176 ;  /* 0x000000b0f9b07220 */ /* 0x000fca0000410000 */
[----:B0-----:R-:W-:Y:S01]  /*4c80*/  FSEL R179, R176, RZ, P0 ;  /* 0x000000ffb0b37208 */ /* 0x001fe20000000000 */
[----:B------:R-:W-:Y:S06]  /*4c90*/  @!P3 BRA `(.L_x_6369) ;  /* 0x00000000002cb947 */ /* 0x000fec0003800000 */
[----:B------:R-:W-:Y:S01]  /*4ca0*/  LOP3.LUT P1, RZ, R206, 0xff0000, RZ, 0xc0, !PT ;  /* 0x00ff0000ceff7812 */ /* 0x000fe2000782c0ff */
[----:B------:R-:W-:Y:S01]  /*4cb0*/  FMUL.FTZ R176, R179, UR13 ;  /* 0x0000000db3b07c20 */ /* 0x000fe20008410000 */
[----:B------:R-:W-:-:S03]  /*4cc0*/  MOV R177, RZ ;  /* 0x000000ff00b17202 */ /* 0x000fc60000000f00 */
        /* <DEDUP_REMOVED lines=8> */
.L_x_6369:
[----:B------:R-:W-:Y:S05]  /*4d50*/  BSYNC.RECONVERGENT B2 ;  /* 0x0000000000027941 */ /* 0x000fea0003800200 */
.L_x_6368:
        /* <DEDUP_REMOVED lines=10> */
[----:B------:R-:W-:Y:S01]  /*4e00*/  @P1 SHF.L.U32 R252, R178, 0x10, RZ ;  /* 0x00000010b2fc1819 */ /* 0x000fe200000006ff */
[----:B------:R-:W-:-:S04]  /*4e10*/  HFMA2 R178, -RZ, RZ, 0, 0 ;  /* 0x00000000ffb27431 */ /* 0x000fc800000001ff */
[-C--:B------:R-:W-:Y:S01]  /*4e20*/  @P1 FMUL.FTZ R178, R252, R176.reuse ;  /* 0x000000b0fcb21220 */ /* 0x080fe20000410000 */
[----:B------:R-:W-:-:S03]  /*4e30*/  FMUL.FTZ R176, R51, R176 ;  /* 0x000000b033b07220 */ /* 0x000fc60000410000 */
[----:B------:R-:W-:Y:S02]  /*4e40*/  FADD.FTZ R167, R167, R178 ;  /* 0x000000b2a7a77221 */ /* 0x000fe40000010000 */
[----:B------:R-:W-:-:S04]  /*4e50*/  FSEL R176, R176, RZ, P1 ;  /* 0x000000ffb0b07208 */ /* 0x000fc80000800000 */
[----:B------:R-:W-:-:S04]  /*4e60*/  F2FP.BF16.F32.PACK_AB R176, RZ, R176 ;  /* 0x000000b0ffb0723e */ /* 0x000fc800000010ff */
[----:B------:R-:W-:-:S07]  /*4e70*/  PRMT R173, R173, 0x5410, R176 ;  /* 0x00005410adad7816 */ /* 0x000fce00000000b0 */
.L_x_6371:
[----:B------:R-:W-:Y:S05]  /*4e80*/  BSYNC.RECONVERGENT B2 ;  /* 0x0000000000027941 */ /* 0x000fea0003800200 */
.L_x_6370:
        /* <DEDUP_REMOVED lines=8> */
[----:B------:R0:W-:Y:S01]  /*4f10*/  STL [R1+0x158], R0 ;  /* 0x0001580001007387 */ /* 0x0001e20000100800 */
[----:B------:R-:W-:Y:S02]  /*4f20*/  MOV R252, RZ ;  /* 0x000000ff00fc7202 */ /* 0x000fe40000000f00 */
[----:B------:R-:W-:-:S08]  /*4f30*/  FMUL.FTZ R176, R176, UR12 ;  /* 0x0000000cb0b07c20 */ /* 0x000fd00008410000 */
[----:B0-----:R-:W-:-:S05]  /*4f40*/  @P1 SHF.L.U32 R0, R170, 0x10, RZ ;  /* 0x00000010aa001819 */ /* 0x001fca00000006ff */
[-C--:B------:R-:W-:Y:S02]  /*4f50*/  @P1 FMUL.FTZ R252, R0, R176.reuse ;  /* 0x000000b000fc1220 */ /* 0x080fe40000410000 */
[----:B------:R0:W5:Y:S01]  /*4f60*/  LDL.LU R0, [R1+0x158] ;  /* 0x0001580001007983 */ /* 0x0001620000300800 */
[----:B------:R-:W-:Y:S01]  /*4f70*/  FMUL.FTZ R176, R52, R176 ;  /* 0x000000b034b07220 */ /* 0x000fe20000410000 */
[----:B------:R-:W-:-:S04]  /*4f80*/  FADD.FTZ R160, R160, R252 ;  /* 0x000000fca0a07221 */ /* 0x000fc80000010000 */
[----:B------:R-:W-:-:S04]  /*4f90*/  FSEL R176, R176, RZ, P1 ;  /* 0x000000ffb0b07208 */ /* 0x000fc80000800000 */
[----:B------:R-:W-:-:S04]  /*4fa0*/  F2FP.BF16.F32.PACK_AB R176, RZ, R176 ;  /* 0x000000b0ffb0723e */ /* 0x000fc800000010ff */
[----:B0-----:R-:W-:-:S07]  /*4fb0*/  PRMT R174, R176, 0x7610, R174 ;  /* 0x00007610b0ae7816 */ /* 0x001fce00000000ae */
.L_x_6373:
[----:B------:R-:W-:Y:S05]  /*4fc0*/  BSYNC.RECONVERGENT B2 ;  /* 0x0000000000027941 */ /* 0x000fea0003800200 */
.L_x_6372:
[----:B------:R-:W-:Y:S01]  /*4fd0*/  FFMA.FTZ R176, R237, R5, R4 ;  /* 0x00000005edb07223 */ /* 0x000fe20000010004 */
[----:B------:R-:W-:Y:S03]  /*4fe0*/  BSSY.RECONVERGENT B2, `(.L_x_6374) ;  /* 0x0000015000027945 */ /* 0x000fe60003800200 */
[----:B------:R-:W-:-:S04]  /*4ff0*/  FADD.FTZ R176, R233, -R176 ;  /* 0x800000b0e9b07221 */ /* 0x000fc80000010000 */
[----:B------:R-:W-:-:S05]  /*5000*/  FMUL.FTZ R176, R249, R176 ;  /* 0x000000b0f9b07220 */ /* 0x000fca0000410000 */
[----:B------:R-:W-:Y:S01]  /*5010*/  FSEL R176, R176, RZ, P0 ;  /* 0x000000ffb0b07208 */ /* 0x000fe20000000000 */
[----:B------:R-:W-:Y:S06]  /*5020*/  @!P3 BRA `(.L_x_6375) ;  /* 0x000000000040b947 */ /* 0x000fec0003800000 */
[----:B------:R-:W-:Y:S01]  /*5030*/  LOP3.LUT P1, RZ, R207, 0xff00, RZ, 0xc0, !PT ;  /* 0x0000ff00cfff7812 */ /* 0x000fe2000782c0ff */
[----:B------:R0:W-:Y:S01]  /*5040*/  STL [R1+0x15c], R2 ;  /* 0x00015c0201007387 */ /* 0x0001e20000100800 */
[----:B------:R-:W-:-:S03]  /*5050*/  FMUL.FTZ R252, R176, UR13 ;  /* 0x0000000db0fc7c20 */ /* 0x000fc60008410000 */
[----:B-----5:R1:W-:Y:S01]  /*5060*/  STL [R1+0x158], R0 ;  /* 0x0001580001007387 */ /* 0x0203e20000100800 */
[----:B------:R-:W-:-:S07]  /*5070*/  FMUL.FTZ R252, R252, UR12 ;  /* 0x0000000cfcfc7c20 */ /* 0x000fce0008410000 */
[----:B0-----:R-:W-:Y:S01]  /*5080*/  @P1 PRMT R2, R170, 0x7632, R2 ;  /* 0x00007632aa021816 */ /* 0x001fe20000000002 */
[----:B-1----:R-:W-:-:S03]  /*5090*/  HFMA2 R0, -RZ, RZ, 0, 0 ;  /* 0x00000000ff007431 */ /* 0x002fc600000001ff */
[----:B------:R-:W-:-:S05]  /*50a0*/  @P1 SHF.L.U32 R2, R2, 0x10, RZ ;  /* 0x0000001002021819 */ /* 0x000fca00000006ff */
[-C--:B------:R-:W-:Y:S02]  /*50b0*/  @P1 FMUL.FTZ R0, R2, R252.reuse ;  /* 0x000000fc02001220 */ /* 0x080fe40000410000 */
[----:B------:R0:W5:Y:S02]  /*50c0*/  LDL.LU R2, [R1+0x15c] ;  /* 0x00015c0001027983 */ /* 0x0001640000300800 */
[----:B------:R-:W-:Y:S02]  /*50d0*/  FADD.FTZ R161, R161, R0 ;  /* 0x00000000a1a17221 */ /* 0x000fe40000010000 */
[----:B------:R0:W5:Y:S01]  /*50e0*/  LDL.LU R0, [R1+0x158] ;  /* 0x0001580001007983 */ /* 0x0001620000300800 */
[----:B------:R-:W-:-:S05]  /*50f0*/  FMUL.FTZ R252, R53, R252 ;  /* 0x000000fc35fc7220 */ /* 0x000fca0000410000 */
[----:B------:R-:W-:-:S04]  /*5100*/  FSEL R252, R252, RZ, P1 ;  /* 0x000000fffcfc7208 */ /* 0x000fc80000800000 */
[----:B------:R-:W-:-:S04]  /*5110*/  F2FP.BF16.F32.PACK_AB R252, RZ, R252 ;  /* 0x000000fcfffc723e */ /* 0x000fc800000010ff */
[----:B0-----:R-:W-:-:S07]  /*5120*/  PRMT R174, R174, 0x5410, R252 ;  /* 0x00005410aeae7816 */ /* 0x001fce00000000fc */
.L_x_6375:
[----:B------:R-:W-:Y:S05]  /*5130*/  BSYNC.RECONVERGENT B2 ;  /* 0x0000000000027941 */ /* 0x000fea0003800200 */
.L_x_6374:
[----:B------:R-:W2:Y:S01]  /*5140*/  LDL.LU R252, [R1+0xc] ;  /* 0x00000c0001fc7983 */ /* 0x000ea20000300800 */
[----:B------:R-:W-:-:S03]  /*5150*/  F2FP.BF16.F32.PACK_AB R178, R176, R178 ;  /* 0x000000b2b0b2723e */ /* 0x000fc600000010ff */
[----:B------:R-:W2:Y:S01]  /*5160*/  LDL.LU R176, [R1+0x8] ;  /* 0x0000080001b07983 */ /* 0x000ea20000300800 */
[----:B------:R-:W-:Y:S01]  /*5170*/  F2FP.BF16.F32.PACK_AB R177, R177, R179 ;  /* 0x000000b3b1b1723e */ /* 0x000fe200000010ff */
[----:B------:R-:W-:Y:S01]  /*5180*/  FFMA.FTZ R179, R236, R5, R4 ;  /* 0x00000005ecb37223 */ /* 0x000fe20000010004 */
[----:B------:R-:W-:Y:S03]  /*5190*/  BSSY.RECONVERGENT B2, `(.L_x_6376) ;  /* 0x000001a000027945 */ /* 0x000fe60003800200 */
[----:B------:R-:W-:-:S04]  /*51a0*/  FADD.FTZ R179, R232, -R179 ;  /* 0x800000b3e8b37221 */ /* 0x000fc80000010000 */
[----:B------:R-:W-:-:S05]  /*51b0*/  FMUL.FTZ R179, R249, R179 ;  /* 0x000000b3f9b37220 */ /* 0x000fca0000410000 */
[----:B------:R-:W-:-:S05]  /*51c0*/  FSEL R179, R179, RZ, P0 ;  /* 0x000000ffb3b37208 */ /* 0x000fca0000000000 */
[----:B------:R0:W-:Y:S01]  /*51d0*/  STL [R1+0x8], R179 ;  /* 0x000008b301007387 */ /* 0x0001e20000100800 */
[----:B--2---:R-:W-:Y:S01]  /*51e0*/  F2FP.BF16.F32.PACK_AB R176, R176, R252 ;  /* 0x000000fcb0b0723e */ /* 0x004fe200000010ff */
[----:B------:R-:W-:-:S04]  /*51f0*/  FFMA.FTZ R252, R244, R5, R4 ;  /* 0x00000005f4fc7223 */ /* 0x000fc80000010004 */
[----:B------:R-:W-:-:S04]  /*5200*/  FADD.FTZ R252, R240, -R252 ;  /* 0x800000fcf0fc7221 */ /* 0x000fc80000010000 */
[----:B------:R-:W-:-:S05]  /*5210*/  FMUL.FTZ R252, R249, R252 ;  /* 0x000000fcf9fc7220 */ /* 0x000fca0000410000 */
[----:B0-----:R-:W-:Y:S01]  /*5220*/  FSEL R179, R252, RZ, P0 ;  /* 0x000000fffcb37208 */ /* 0x001fe20000000000 */
[----:B------:R-:W-:Y:S06]  /*5230*/  @!P3 BRA `(.L_x_6377) ;  /* 0x00000000003cb947 */ /* 0x000fec0003800000 */
[----:B------:R-:W-:Y:S01]  /*5240*/  LOP3.LUT P0, RZ, R207, 0xff0000, RZ, 0xc0, !PT ;  /* 0x00ff0000cfff7812 */ /* 0x000fe2000780c0ff */
[----:B------:R-:W-:Y:S01]  /*5250*/  FMUL.FTZ R252, R179, UR13 ;  /* 0x0000000db3fc7c20 */ /* 0x000fe20008410000 */
[----:B-----5:R0:W-:Y:S03]  /*5260*/  STL [R1+0x15c], R2 ;  /* 0x00015c0201007387 */ /* 0x0201e60000100800 */
[----:B------:R-:W-:Y:S01]  /*5270*/  FMUL.FTZ R252, R252, UR12 ;  /* 0x0000000cfcfc7c20 */ /* 0x000fe20008410000 */
[----:B------:R1:W-:Y:S07]  /*5280*/  STL [R1+0x158], R0 ;  /* 0x0001580001007387 */ /* 0x0003ee0000100800 */
[----:B0-----:R-:W-:-:S02]  /*5290*/  @P0 SHF.L.U32 R2, R171, 0x10, RZ ;  /* 0x00000010ab020819 */ /* 0x001fc400000006ff */
[----:B-1----:R-:W-:-:S03]  /*52a0*/  MOV R0, RZ ;  /* 0x000000ff00007202 */ /* 0x002fc60000000f00 */
        /* <DEDUP_REMOVED lines=8> */
.L_x_6377:
[----:B------:R-:W-:Y:S05]  /*5330*/  BSYNC.RECONVERGENT B2 ;  /* 0x0000000000027941 */ /* 0x000fea0003800200 */
.L_x_6376:
[----:B------:R-:W2:Y:S02]  /*5340*/  LDL R252, [R1+0x8] ;  /* 0x0000080001fc7983 */ /* 0x000ea40000100800 */
[----:B--2---:R-:W-:Y:S01]  /*5350*/  F2FP.BF16.F32.PACK_AB R179, R252, R179 ;  /* 0x000000b3fcb3723e */ /* 0x004fe200000010ff */
[----:B------:R-:W-:Y:S06]  /*5360*/  @!P3 BRA `(.L_x_6361) ;  /* 0x000000180014b947 */ /* 0x000fec0003800000 */
[----:B------:R-:W-:Y:S01]  /*5370*/  ISETP.GE.U32.AND P0, PT, R206, RZ, PT ;  /* 0x000000ffce00720c */ /* 0x000fe20003f06070 */
[----:B------:R-:W-:-:S03]  /*5380*/  FMUL.FTZ R206, R252, UR13 ;  /* 0x0000000dfcce7c20 */ /* 0x000fc60008410000 */
[----:B------:R-:W-:Y:S01]  /*5390*/  ISETP.GE.U32.AND.EX P0, PT, R207, 0x1000000, PT, P0 ;  /* 0x01000000cf00780c */ /* 0x000fe20003f06100 */
[----:B------:R-:W-:Y:S01]  /*53a0*/  FMUL.FTZ R252, R206, UR12 ;  /* 0x0000000ccefc7c20 */ /* 0x000fe20008410000 */
[----:B------:R-:W-:-:S11]  /*53b0*/  HFMA2 R206, -RZ, RZ, 0, 0 ;  /* 0x00000000ffce7431 */ /* 0x000fd600000001ff */
[----:B------:R-:W-:-:S04]  /*53c0*/  @P0 PRMT R207, R171, 0x7632, R207 ;  /* 0x00007632abcf0816 */ /* 0x000fc800000000cf */
[----:B------:R-:W-:-:S05]  /*53d0*/  @P0 SHF.L.U32 R207, R207, 0x10, RZ ;  /* 0x00000010cfcf0819 */ /* 0x000fca00000006ff */
[----:B------:R-:W-:-:S04]  /*53e0*/  @P0 FMUL.FTZ R206, R207, R252 ;  /* 0x000000fccfce0220 */ /* 0x000fc80000410000 */
[----:B------:R-:W-:Y:S01]  /*53f0*/  FADD.FTZ R163, R163, R206 ;  /* 0x000000cea3a37221 */ /* 0x000fe20000010000 */
[----:B------:R-:W-:-:S05]  /*5400*/  FMUL.FTZ R206, R55, R252 ;  /* 0x000000fc37ce7220 */ /* 0x000fca0000410000 */
[----:B------:R-:W-:-:S04]  /*5410*/  FSEL R206, R206, RZ, P0 ;  /* 0x000000ffcece7208 */ /* 0x000fc80000000000 */
[----:B------:R-:W-:-:S04]  /*5420*/  F2FP.BF16.F32.PACK_AB R206, RZ, R206 ;  /* 0x000000ceffce723e */ /* 0x000fc800000010ff */
[----:B------:R-:W-:Y:S01]  /*5430*/  PRMT R175, R175, 0x5410, R206 ;  /* 0x00005410afaf7816 */ /* 0x000fe200000000ce */
[----:B------:R-:W-:Y:S06]  /*5440*/  BRA `(.L_x_6361) ;  /* 0x0000001400dc7947 */ /* 0x000fec0003800000 */
.L_x_6331:
[----:B------:R-:W-:Y:S02]  /*5450*/  MOV R252, UR21 ;  /* 0x0000001500fc7c02 */ /* 0x000fe40008000f00 */
[----:B------:R-:W-:-:S03]  /*5460*/  MOV R2, UR20 ;  /* 0x0000001400027c02 */ /* 0x000fc60008000f00 */
[----:B------:R0:W-:Y:S01]  /*5470*/  STL [R1+0x10], R252 ;  /* 0x000010fc01007387 */ /* 0x0001e20000100800 */
[----:B------:R-:W-:-:S04]  /*5480*/  ISETP.NE.U32.AND P0, PT, R2, RZ, PT ;  /* 0x000000ff0200720c */ /* 0x000fc80003f05070 */
[----:B------:R-:W-:-:S13]  /*5490*/  ISETP.NE.AND.EX P0, PT, R252, RZ, PT, P0 ;  /* 0x000000fffc00720c */ /* 0x000fda0003f05300 */
[----:B0-----:R-:W-:Y:S05]  /*54a0*/  @P0 BRA `(.L_x_6378) ;  /* 0x0000000800d40947 */ /* 0x001fea0003800000 */
[----:B------:R-:W-:Y:S01]  /*54b0*/  BSSY.RECONVERGENT B2, `(.L_x_6379) ;  /* 0x0000016000027945 */ /* 0x000fe20003800200 */
[----:B------:R-:W-:-:S03]  /*54c0*/  ISETP.GT.AND P1, PT, R250, RZ, PT ;  /* 0x000000fffa00720c */ /* 0x000fc60003f24270 */
[----:B------:R-:W-:Y:S10]  /*54d0*/  @!P3 BRA `(.L_x_6380) ;  /* 0x00000000004cb947 */ /* 0x000ff40003800000 */
[----:B-----5:R-:W-:Y:S01]  /*54e0*/  @P1 FFMA.FTZ R252, R0, R5, R4 ;  /* 0x0000000500fc1223 */ /* 0x020fe20000010004 */
[----:B------:R0:W-:Y:S01]  /*54f0*/  STL [R1+0x15c], R3 ;  /* 0x00015c0301007387 */ /* 0x0001e20000100800 */
[----:B------:R-:W-:-:S03]  /*5500*/  LOP3.LUT P0, RZ, R206, 0xff, RZ, 0xc0, !PT ;  /* 0x000000ffceff7812 */ /* 0x000fc6000780c0ff */
[----:B------:R1:W-:Y:S01]  /*5510*/  STL [R1+0x158], R2 ;  /* 0x0001580201007387 */ /* 0x0003e20000100800 */
[----:B0-----:R-:W-:Y:S01]  /*5520*/  @P1 FADD.FTZ R3, R243, -R252 ;  /* 0x800000fcf3031221 */ /* 0x001fe20000010000 */
[----:B------:R-:W-:-:S05]  /*5530*/  SHF.L.U32 R252, R44, 0x10, RZ ;  /* 0x000000102cfc7819 */ /* 0x000fca00000006ff */
[----:B------:R-:W-:-:S03]  /*5540*/  @P1 FFMA.FTZ R252, R249, R3, R252 ;  /* 0x00000003f9fc1223 */ /* 0x000fc600000100fc */
[----:B------:R-:W-:Y:S01]  /*5550*/  @P0 SHF.L.U32 R3, R168, 0x10, RZ ;  /* 0x00000010a8030819 */ /* 0x000fe200000006ff */
[----:B------:R-:W-:-:S04]  /*5560*/  FMUL.FTZ R252, R252, UR13 ;  /* 0x0000000dfcfc7c20 */ /* 0x000fc80008410000 */
[----:B-1----:R-:W-:Y:S01]  /*5570*/  FMUL.FTZ R2, R252, UR12 ;  /* 0x0000000cfc027c20 */ /* 0x002fe20008410000 */
[----:B------:R-:W-:-:S03]  /*5580*/  MOV R252, RZ ;  /* 0x000000ff00fc7202 */ /* 0x000fc60000000f00 */
[-C--:B------:R-:W-:Y:S02]  /*5590*/  @P0 FMUL.FTZ R252, R3, R2.reuse ;  /* 0x0000000203fc0220 */ /* 0x080fe40000410000 */
[----:B------:R0:W5:Y:S02]  /*55a0*/  LDL.LU R3, [R1+0x15c] ;  /* 0x00015c0001037983 */ /* 0x0001640000300800 */
[----:B------:R-:W-:Y:S01]  /*55b0*/  FADD.FTZ R164, R164, R252 ;  /* 0x000000fca4a47221 */ /* 0x000fe20000010000 */
[----:B------:R-:W-:Y:S02]  /*55c0*/  FMUL.FTZ R252, R48, R2 ;  /* 0x0000000230fc7220 */ /* 0x000fe40000410000 */
[----:B------:R0:W5:Y:S03]  /*55d0*/  LDL.LU R2, [R1+0x158] ;  /* 0x0001580001027983 */ /* 0x0001660000300800 */
[----:B------:R-:W-:-:S04]  /*55e0*/  FSEL R252, R252, RZ, P0 ;  /* 0x000000fffcfc7208 */ /* 0x000fc80000000000 */
[----:B------:R-:W-:-:S04]  /*55f0*/  F2FP.BF16.F32.PACK_AB R252, RZ, R252 ;  /* 0x000000fcfffc723e */ /* 0x000fc800000010ff */
[----:B0-----:R-:W-:-:S07]  /*5600*/  PRMT R172, R252, 0x7610, R172 ;  /* 0x00007610fcac7816 */ /* 0x001fce00000000ac */
.L_x_6380:
[----:B------:R-:W-:Y:S05]  /*5610*/  BSYNC.RECONVERGENT B2 ;  /* 0x0000000000027941 */ /* 0x000fea0003800200 */
.L_x_6379:
[----:B------:R-:W-:Y:S04]  /*5620*/  BSSY.RECONVERGENT B2, `(.L_x_6381) ;  /* 0x0000017000027945 */ /* 0x000fe80003800200 */
[----:B------:R-:W-:Y:S05]  /*5630*/  @!P3 BRA `(.L_x_6382) ;  /* 0x000000000054b947 */ /* 0x000fea0003800000 */
[----:B-----5:R0:W-:Y:S01]  /*5640*/  STL [R1+0x15c], R2 ;  /* 0x00015c0201007387 */ /* 0x0201e20000100800 */
[----:B------:R-:W-:Y:S02]  /*5650*/  PRMT R252, R44, 0x7632, R252 ;  /* 0x000076322cfc7816 */ /* 0x000fe400000000fc */
[----:B------:R-:W-:Y:S01]  /*5660*/  LOP3.LUT P0, RZ, R206, 0xff00, RZ, 0xc0, !PT ;  /* 0x0000ff00ceff7812 */ /* 0x000fe2000780c0ff */
[----:B------:R1:W-:Y:S01]  /*5670*/  STL [R1+0x158], R0 ;  /* 0x0001580001007387 */ /* 0x0003e20000100800 */
[----:B------:R-:W-:Y:S01]  /*5680*/  SHF.L.U32 R252, R252, 0x10, RZ ;  /* 0x00000010fcfc7819 */ /* 0x000fe200000006ff */
[----:B0-----:R-:W-:-:S04]  /*5690*/  @P1 FFMA.FTZ R2, R239, R5, R4 ;  /* 0x00000005ef021223 */ /* 0x001fc80000010004 */
[----:B-1----:R-:W-:-:S04]  /*56a0*/  @P1 FADD.FTZ R0, R235, -R2 ;  /* 0x80000002eb001221 */ /* 0x002fc80000010000 */
[----:B------:R-:W-:-:S04]  /*56b0*/  @P1 FFMA.FTZ R252, R249, R0, R252 ;  /* 0x00000000f9fc1223 */ /* 0x000fc800000100fc */
[----:B------:R-:W-:Y:S01]  /*56c0*/  FMUL.FTZ R0, R252, UR13 ;  /* 0x0000000dfc007c20 */ /* 0x000fe20008410000 */
[----:B------:R-:W-:-:S03]  /*56d0*/  @P0 PRMT R252, R168, 0x7632, R252 ;  /* 0x00007632a8fc0816 */ /* 0x000fc600000000fc */
[----:B------:R-:W-:Y:S01]  /*56e0*/  FMUL.FTZ R0, R0, UR12 ;  /* 0x0000000c00007c20 */ /* 0x000fe20008410000 */
[----:B------:R-:W-:Y:S01]  /*56f0*/  @P0 SHF.L.U32 R2, R252, 0x10, RZ ;  /* 0x00000010fc020819 */ /* 0x000fe200000006ff */
[----:B------:R-:W-:-:S04]  /*5700*/  HFMA2 R252, -RZ, RZ, 0, 0 ;  /* 0x00000000fffc7431 */ /* 0x000fc800000001ff */
[----:B------:R-:W-:Y:S02]  /*5710*/  @P0 FMUL.FTZ R252, R0, R2 ;  /* 0x0000000200fc0220 */ /* 0x000fe40000410000 */
[----:B------:R0:W5:Y:S02]  /*5720*/  LDL.LU R2, [R1+0x15c] ;  /* 0x00015c0001027983 */ /* 0x0001640000300800 */
[----:B------:R-:W-:Y:S01]  /*5730*/  FADD.FTZ R165, R165, R252 ;  /* 0x000000fca5a57221 */ /* 0x000fe20000010000 */
[----:B------:R-:W-:Y:S02]  /*5740*/  FMUL.FTZ R252, R49, R0 ;  /* 0x0000000031fc7220 */ /* 0x000fe40000410000 */
[----:B------:R0:W5:Y:S03]  /*5750*/  LDL.LU R0, [R1+0x158] ;  /* 0x0001580001007983 */ /* 0x0001660000300800 */
[----:B------:R-:W-:-:S04]  /*5760*/  FSEL R252, R252, RZ, P0 ;  /* 0x000000fffcfc7208 */ /* 0x000fc80000000000 */
[----:B------:R-:W-:-:S04]  /*5770*/  F2FP.BF16.F32.PACK_AB R252, RZ, R252 ;  /* 0x000000fcfffc723e */ /* 0x000fc800000010ff */
[----:B0-----:R-:W-:-:S07]  /*5780*/  PRMT R172, R172, 0x5410, R252 ;  /* 0x00005410acac7816 */ /* 0x001fce00000000fc */
.L_x_6382:
[----:B------:R-:W-:Y:S05]  /*5790*/  BSYNC.RECONVERGENT B2 ;  /* 0x0000000000027941 */ /* 0x000fea0003800200 */
.L_x_6381:
[----:B------:R-:W-:Y:S04]  /*57a0*/  BSSY.RECONVERGENT B2, `(.L_x_6383) ;  /* 0x0000015000027945 */ /* 0x000fe80003800200 */
[----:B------:R-:W-:Y:S05]  /*57b0*/  @!P3 BRA `(.L_x_6384) ;  /* 0x00000000004cb947 */ /* 0x000fea0003800000 */
[----:B------:R-:W-:Y:S01]  /*57c0*/  @P1 FFMA.FTZ R252, R246, R5, R4 ;  /* 0x00000005f6fc1223 */ /* 0x000fe20000010004 */
[----:B-----5:R0:W-:Y:S01]  /*57d0*/  STL [R1+0x15c], R2 ;  /* 0x00015c0201007387 */ /* 0x0201e20000100800 */
        /* <DEDUP_REMOVED lines=17> */
.L_x_6384:
[----:B------:R-:W-:Y:S05]  /*58f0*/  BSYNC.RECONVERGENT B2 ;  /* 0x0000000000027941 */ /* 0x000fea0003800200 */
.L_x_6383:
        /* <DEDUP_REMOVED lines=23> */
.L_x_6386:
[----:B------:R-:W-:Y:S05]  /*5a70*/  BSYNC.RECONVERGENT B2 ;  /* 0x0000000000027941 */ /* 0x000fea0003800200 */
.L_x_6385:
        /* <DEDUP_REMOVED lines=21> */
.L_x_6388:
[----:B------:R-:W-:Y:S05]  /*5bd0*/  BSYNC.RECONVERGENT B2 ;  /* 0x0000000000027941 */ /* 0x000fea0003800200 */
.L_x_6387:
        /* <DEDUP_REMOVED lines=23> */
.L_x_6390:
[----:B------:R-:W-:Y:S05]  /*5d50*/  BSYNC.RECONVERGENT B2 ;  /* 0x0000000000027941 */ /* 0x000fea0003800200 */
.L_x_6389:
        /* <DEDUP_REMOVED lines=21> */
.L_x_6392:
[----:B------:R-:W-:Y:S05]  /*5eb0*/  BSYNC.RECONVERGENT B2 ;  /* 0x0000000000027941 */ /* 0x000fea0003800200 */
.L_x_6391:
[----:B------:R-:W-:Y:S05]  /*5ec0*/  @!P3 BRA `(.L_x_6361) ;  /* 0x0000000c003cb947 */ /* 0x000fea0003800000 */
[----:B-----5:R-:W-:Y:S02]  /*5ed0*/  ISETP.GE.U32.AND P0, PT, R206, RZ, PT ;  /* 0x000000ffce00720c */ /* 0x020fe40003f06070 */
[----:B------:R-:W-:Y:S02]  /*5ee0*/  PRMT R206, R47, 0x7632, R206 ;  /* 0x000076322fce7816 */ /* 0x000fe400000000ce */
[----:B------:R-:W-:Y:S01]  /*5ef0*/  ISETP.GE.U32.AND.EX P0, PT, R207, 0x1000000, PT, P0 ;  /* 0x01000000cf00780c */ /* 0x000fe20003f06100 */
[----:B------:R-:W-:Y:S01]  /*5f00*/  @P1 FFMA.FTZ R207, R236, R5, R4 ;  /* 0x00000005eccf1223 */ /* 0x000fe20000010004 */
[----:B------:R-:W-:-:S03]  /*5f10*/  SHF.L.U32 R206, R206, 0x10, RZ ;  /* 0x00000010cece7819 */ /* 0x000fc600000006ff */
[----:B------:R-:W-:-:S04]  /*5f20*/  @P1 FADD.FTZ R207, R232, -R207 ;  /* 0x800000cfe8cf1221 */ /* 0x000fc80000010000 */
[----:B------:R-:W-:-:S04]  /*5f30*/  @P1 FFMA.FTZ R206, R249, R207, R206 ;  /* 0x000000cff9ce1223 */ /* 0x000fc800000100ce */
[----:B------:R-:W-:Y:S01]  /*5f40*/  FMUL.FTZ R206, R206, UR13 ;  /* 0x0000000dcece7c20 */ /* 0x000fe20008410000 */
[----:B------:R-:W-:-:S03]  /*5f50*/  @P0 PRMT R207, R171, 0x7632, R207 ;  /* 0x00007632abcf0816 */ /* 0x000fc600000000cf */
        /* <DEDUP_REMOVED lines=10> */
.L_x_6378:
[----:B------:R-:W-:Y:S01]  /*6000*/  ISETP.GT.AND P0, PT, R250, RZ, PT ;  /* 0x000000fffa00720c */ /* 0x000fe20003f04270 */
[----:B------:R-:W-:Y:S01]  /*6010*/  BSSY.RECONVERGENT B2, `(.L_x_6393) ;  /* 0x000001b000027945 */ /* 0x000fe20003800200 */
[C---:B-----5:R-:W-:Y:S02]  /*6020*/  PRMT R177, R44.reuse, 0x7632, R177 ;  /* 0x000076322cb17816 */ /* 0x060fe400000000b1 */
[----:B------:R-:W-:Y:S02]  /*6030*/  SHF.L.U32 R178, R44, 0x10, RZ ;  /* 0x000000102cb27819 */ /* 0x000fe400000006ff */
[----:B------:R-:W-:-:S07]  /*6040*/  SHF.L.U32 R252, R177, 0x10, RZ ;  /* 0x00000010b1fc7819 */ /* 0x000fce00000006ff */
[-CC-:B------:R-:W-:Y:S01]  /*6050*/  @P0 FFMA.FTZ R176, R239, R5.reuse, R4.reuse ;  /* 0x00000005efb00223 */ /* 0x180fe20000010004 */
[----:B------:R-:W-:-:S03]  /*6060*/  @P0 FFMA.FTZ R177, R246, R5, R4 ;  /* 0x00000005f6b10223 */ /* 0x000fc60000010004 */
[----:B------:R-:W-:Y:S01]  /*6070*/  @P0 FADD.FTZ R176, R235, -R176 ;  /* 0x800000b0ebb00221 */ /* 0x000fe20000010000 */
[----:B------:R-:W-:-:S03]  /*6080*/  @P0 FADD.FTZ R177, R242, -R177 ;  /* 0x800000b1f2b10221 */ /* 0x000fc60000010000 */
[----:B------:R-:W-:Y:S01]  /*6090*/  @P0 FFMA.FTZ R252, R249, R176, R252 ;  /* 0x000000b0f9fc0223 */ /* 0x000fe200000100fc */
[----:B------:R-:W-:-:S05]  /*60a0*/  SHF.L.U32 R176, R45, 0x10, RZ ;  /* 0x000000102db07819 */ /* 0x000fca00000006ff */
[----:B------:R-:W-:Y:S01]  /*60b0*/  @P0 FFMA.FTZ R176, R249, R177, R176 ;  /* 0x000000b1f9b00223 */ /* 0x000fe200000100b0 */
[----:B------:R-:W-:-:S04]  /*60c0*/  @P1 FFMA.FTZ R177, R0, R5, R4 ;  /* 0x0000000500b11223 */ /* 0x000fc80000010004 */
[----:B------:R-:W-:-:S04]  /*60d0*/  @P1 FADD.FTZ R177, R243, -R177 ;  /* 0x800000b1f3b11221 */ /* 0x000fc80000010000 */
[----:B------:R-:W-:-:S05]  /*60e0*/  @P1 FFMA.FTZ R178, R249, R177, R178 ;  /* 0x000000b1f9b21223 */ /* 0x000fca00000100b2 */
[----:B------:R0:W-:Y:S01]  /*60f0*/  STL [R1], R178 ;  /* 0x000000b201007387 */ /* 0x0001e20000100800 */
[----:B------:R-:W-:Y:S05]  /*6100*/  @!P3 BRA `(.L_x_6394) ;  /* 0x00000000002cb947 */ /* 0x000fea0003800000 */
[----:B------:R-:W-:Y:S01]  /*6110*/  LOP3.LUT P1, RZ, R206, 0xff, RZ, 0xc0, !PT ;  /* 0x000000ffceff7812 */ /* 0x000fe2000782c0ff */
[----:B------:R-:W-:Y:S01]  /*6120*/  FMUL.FTZ R177, R178, UR13 ;  /* 0x0000000db2b17c20 */ /* 0x000fe20008410000 */
[----:B0-----:R-:W-:-:S03]  /*6130*/  MOV R178, RZ ;  /* 0x000000ff00b27202 */ /* 0x001fc60000000f00 */
        /* <DEDUP_REMOVED lines=8> */
.L_x_6394:
[----:B------:R-:W-:Y:S05]  /*61c0*/  BSYNC.RECONVERGENT B2 ;  /* 0x0000000000027941 */ /* 0x000fea0003800200 */
.L_x_6393:
[----:B------:R-:W-:Y:S04]  /*61d0*/  BSSY.RECONVERGENT B2, `(.L_x_6395) ;  /* 0x000000e000027945 */ /* 0x000fe80003800200 */
[----:B------:R-:W-:Y:S05]  /*61e0*/  @!P3 BRA `(.L_x_6396) ;  /* 0x000000000030b947 */ /* 0x000fea0003800000 */
[----:B------:R-:W-:Y:S01]  /*61f0*/  LOP3.LUT P1, RZ, R206, 0xff00, RZ, 0xc0, !PT ;  /* 0x0000ff00ceff7812 */ /* 0x000fe2000782c0ff */
[----:B------:R-:W-:Y:S01]  /*6200*/  FMUL.FTZ R177, R252, UR13 ;  /* 0x0000000dfcb17c20 */ /* 0x000fe20008410000 */
[----:B0-----:R-:W-:-:S03]  /*6210*/  HFMA2 R178, -RZ, RZ, 0, 0 ;  /* 0x00000000ffb27431 */ /* 0x001fc600000001ff */
        /* <DEDUP_REMOVED lines=9> */
.L_x_6396:
[----:B------:R-:W-:Y:S05]  /*62b0*/  BSYNC.RECONVERGENT B2 ;  /* 0x0000000000027941 */ /* 0x000fea0003800200 */
.L_x_6395:
[----:B------:R-:W-:Y:S04]  /*62c0*/  BSSY.RECONVERGENT B2, `(.L_x_6397) ;  /* 0x000000d000027945 */ /* 0x000fe80003800200 */
        /* <DEDUP_REMOVED lines=12> */
.L_x_6398:
[----:B------:R-:W-:Y:S05]  /*6390*/  BSYNC.RECONVERGENT B2 ;  /* 0x0000000000027941 */ /* 0x000fea0003800200 */
.L_x_6397:
[----:B------:R-:W-:Y:S01]  /*63a0*/  PRMT R177, R45, 0x7632, R177 ;  /* 0x000076322db17816 */ /* 0x000fe200000000b1 */
[----:B0-----:R-:W-:Y:S01]  /*63b0*/  @P0 FFMA.FTZ R178, R238, R5, R4 ;  /* 0x00000005eeb20223 */ /* 0x001fe20000010004 */
[----:B------:R-:W-:Y:S02]  /*63c0*/  BSSY.RECONVERGENT B2, `(.L_x_6399) ;  /* 0x0000013000027945 */ /* 0x000fe40003800200 */
[----:B------:R-:W-:Y:S01]  /*63d0*/  SHF.L.U32 R177, R177, 0x10, RZ ;  /* 0x00000010b1b17819 */ /* 0x000fe200000006ff */
[----:B------:R-:W-:-:S04]  /*63e0*/  @P0 FADD.FTZ R178, R234, -R178 ;  /* 0x800000b2eab20221 */ /* 0x000fc80000010000 */
[----:B------:R-:W-:Y:S01]  /*63f0*/  @P0 FFMA.FTZ R177, R249, R178, R177 ;  /* 0x000000b2f9b10223 */ /* 0x000fe200000100b1 */
[----:B------:R-:W-:Y:S06]  /*6400*/  @!P3 BRA `(.L_x_6400) ;  /* 0x000000000038b947 */ /* 0x000fec0003800000 */
[----:B------:R-:W-:Y:S01]  /*6410*/  LOP3.LUT P1, RZ, R206, 0xff000000, RZ, 0xc0, !PT ;  /* 0xff000000ceff7812 */ /* 0x000fe2000782c0ff */
[----:B------:R0:W-:Y:S01]  /*6420*/  STL [R1+0x158], R0 ;  /* 0x0001580001007387 */ /* 0x0001e20000100800 */
[----:B------:R-:W-:-:S04]  /*6430*/  FMUL.FTZ R178, R177, UR13 ;  /* 0x0000000db1b27c20 */ /* 0x000fc80008410000 */
[----:B------:R-:W-:-:S07]  /*6440*/  FMUL.FTZ R178, R178, UR12 ;  /* 0x0000000cb2b27c20 */ /* 0x000fce0008410000 */
[----:B------:R-:W-:-:S04]  /*6450*/  @P1 PRMT R179, R169, 0x7632, R179 ;  /* 0x00007632a9b31816 */ /* 0x000fc800000000b3 */
[----:B0-----:R-:W-:Y:S01]  /*6460*/  @P1 SHF.L.U32 R0, R179, 0x10, RZ ;  /* 0x00000010b3001819 */ /* 0x001fe200000006ff */
[----:B------:R-:W-:-:S04]  /*6470*/  HFMA2 R179, -RZ, RZ, 0, 0 ;  /* 0x00000000ffb37431 */ /* 0x000fc800000001ff */
[----:B------:R-:W-:Y:S02]  /*6480*/  @P1 FMUL.FTZ R179, R178, R0 ;  /* 0x00000000b2b31220 */ /* 0x000fe40000410000 */
[----:B------:R0:W5:Y:S01]  /*6490*/  LDL.LU R0, [R1+0x158] ;  /* 0x0001580001007983 */ /* 0x0001620000300800 */
[----:B------:R-:W-:Y:S01]  /*64a0*/  FMUL.FTZ R178, R51, R178 ;  /* 0x000000b233b27220 */ /* 0x000fe20000410000 */
[----:B------:R-:W-:-:S04]  /*64b0*/  FADD.FTZ R167, R167, R179 ;  /* 0x000000b3a7a77221 */ /* 0x000fc80000010000 */
[----:B------:R-:W-:-:S04]  /*64c0*/  FSEL R178, R178, RZ, P1 ;  /* 0x000000ffb2b27208 */ /* 0x000fc80000800000 */
[----:B------:R-:W-:-:S04]  /*64d0*/  F2FP.BF16.F32.PACK_AB R178, RZ, R178 ;  /* 0x000000b2ffb2723e */ /* 0x000fc800000010ff */
[----:B0-----:R-:W-:-:S07]  /*64e0*/  PRMT R173, R173, 0x5410, R178 ;  /* 0x00005410adad7816 */ /* 0x001fce00000000b2 */
.L_x_6400:
[----:B------:R-:W-:Y:S05]  /*64f0*/  BSYNC.RECONVERGENT B2 ;  /* 0x0000000000027941 */ /* 0x000fea0003800200 */
.L_x_6399:
[----:B------:R-:W-:Y:S01]  /*6500*/  @P0 FFMA.FTZ R178, R245, R5, R4 ;  /* 0x00000005f5b20223 */ /* 0x000fe20000010004 */
[----:B------:R-:W-:Y:S03]  /*6510*/  BSSY.RECONVERGENT B2, `(.L_x_6401) ;  /* 0x0000014000027945 */ /* 0x000fe60003800200 */
[----:B------:R-:W-:Y:S01]  /*6520*/  @P0 FADD.FTZ R179, R241, -R178 ;  /* 0x800000b2f1b30221 */ /* 0x000fe20000010000 */
[----:B------:R-:W-:-:S05]  /*6530*/  SHF.L.U32 R178, R46, 0x10, RZ ;  /* 0x000000102eb27819 */ /* 0x000fca00000006ff */
[----:B------:R-:W-:Y:S01]  /*6540*/  @P0 FFMA.FTZ R178, R249, R179, R178 ;  /* 0x000000b3f9b20223 */ /* 0x000fe200000100b2 */
[----:B------:R-:W-:Y:S06]  /*6550*/  @!P3 BRA `(.L_x_6402) ;  /* 0x00000000003cb947 */ /* 0x000fec0003800000 */
[----:B------:R-:W-:Y:S01]  /*6560*/  LOP3.LUT P1, RZ, R207, 0xff, RZ, 0xc0, !PT ;  /* 0x000000ffcfff7812 */ /* 0x000fe2000782c0ff */
[----:B------:R-:W-:Y:S01]  /*6570*/  FMUL.FTZ R179, R178, UR13 ;  /* 0x0000000db2b37c20 */ /* 0x000fe20008410000 */
[----:B------:R0:W-:Y:S03]  /*6580*/  STL [R1+0x15c], R2 ;  /* 0x00015c0201007387 */ /* 0x0001e60000100800 */
[----:B------:R-:W-:Y:S01]  /*6590*/  FMUL.FTZ R179, R179, UR12 ;  /* 0x0000000cb3b37c20 */ /* 0x000fe20008410000 */
[----:B-----5:R1:W-:Y:S07]  /*65a0*/  STL [R1+0x158], R0 ;  /* 0x0001580001007387 */ /* 0x0203ee0000100800 */
        /* <DEDUP_REMOVED lines=10> */
.L_x_6402:
[----:B------:R-:W-:Y:S05]  /*6650*/  BSYNC.RECONVERGENT B2 ;  /* 0x0000000000027941 */ /* 0x000fea0003800200 */
.L_x_6401:
[----:B-----5:R0:W-:Y:S01]  /*6660*/  STL [R1+0x158], R0 ;  /* 0x0001580001007387 */ /* 0x0201e20000100800 */
[----:B------:R-:W-:-:S04]  /*6670*/  PRMT R179, R46, 0x7632, R179 ;  /* 0x000076322eb37816 */ /* 0x000fc800000000b3 */
[----:B------:R-:W-:Y:S01]  /*6680*/  SHF.L.U32 R179, R179, 0x10, RZ ;  /* 0x00000010b3b37819 */ /* 0x000fe200000006ff */
[----:B0-----:R-:W-:-:S04]  /*6690*/  @P0 FFMA.FTZ R0, R237, R5, R4 ;  /* 0x00000005ed000223 */ /* 0x001fc80000010004 */
[----:B------:R-:W-:-:S04]  /*66a0*/  @P0 FADD.FTZ R0, R233, -R0 ;  /* 0x80000000e9000221 */ /* 0x000fc80000010000 */
[----:B------:R-:W-:Y:S02]  /*66b0*/  @P0 FFMA.FTZ R179, R249, R0, R179 ;  /* 0x00000000f9b30223 */ /* 0x000fe400000100b3 */
[----:B------:R0:W5:Y:S01]  /*66c0*/  LDL.LU R0, [R1+0x158] ;  /* 0x0001580001007983 */ /* 0x0001620000300800 */
[----:B------:R-:W-:Y:S04]  /*66d0*/  BSSY.RECONVERGENT B2, `(.L_x_6403) ;  /* 0x0000019000027945 */ /* 0x000fe80003800200 */
[----:B------:R-:W-:Y:S05]  /*66e0*/  @!P3 BRA `(.L_x_6404) ;  /* 0x00000000005cb947 */ /* 0x000fea0003800000 */
[----:B------:R-:W-:Y:S01]  /*66f0*/  LOP3.LUT P1, RZ, R207, 0xff00, RZ, 0xc0, !PT ;  /* 0x0000ff00cfff7812 */ /* 0x000fe2000782c0ff */
[----:B------:R1:W-:Y:S04]  /*6700*/  STL [R1+0x168], R5 ;  /* 0x0001680501007387 */ /* 0x0003e80000100800 */
[----:B------:R2:W-:Y:S04]  /*6710*/  STL [R1+0x164], R4 ;  /* 0x0001640401007387 */ /* 0x0005e80000100800 */
[----:B------:R3:W-:Y:S04]  /*6720*/  STL [R1+0x160], R3 ;  /* 0x0001600301007387 */ /* 0x0007e80000100800 */
[----:B-1----:R-:W-:Y:S01]  /*6730*/  @P1 PRMT R5, R170, 0x7632, R5 ;  /* 0x00007632aa051816 */ /* 0x002fe20000000005 */
[----:B------:R1:W-:Y:S01]  /*6740*/  STL [R1+0x15c], R2 ;  /* 0x00015c0201007387 */ /* 0x0003e20000100800 */
[----:B--2---:R-:W-:-:S02]  /*6750*/  FMUL.FTZ R4, R179, UR13 ;  /* 0x0000000db3047c20 */ /* 0x004fc40008410000 */
[----:B------:R-:W-:Y:S01]  /*6760*/  @P1 SHF.L.U32 R5, R5, 0x10, RZ ;  /* 0x0000001005051819 */ /* 0x000fe200000006ff */
[----:B-----5:R2:W-:Y:S01]  /*6770*/  STL [R1+0x158], R0 ;  /* 0x0001580001007387 */ /* 0x0205e20000100800 */
[----:B---3--:R-:W-:Y:S01]  /*6780*/  FMUL.FTZ R3, R4, UR12 ;  /* 0x0000000c04037c20 */ /* 0x008fe20008410000 */
[----:B------:R-:W-:-:S03]  /*6790*/  HFMA2 R4, -RZ, RZ, 0, 0 ;  /* 0x00000000ff047431 */ /* 0x000fc600000001ff */
[----:B------:R-:W-:Y:S01]  /*67a0*/  @P1 FMUL.FTZ R4, R3, R5 ;  /* 0x0000000503041220 */ /* 0x000fe20000410000 */
[----:B------:R-:W-:Y:S01]  /*67b0*/  FMUL.FTZ R3, R53, R3 ;  /* 0x0000000335037220 */ /* 0x000fe20000410000 */
[----:B------:R3:W5:Y:S02]  /*67c0*/  LDL.LU R5, [R1+0x168] ;  /* 0x0001680001057983 */ /* 0x0007640000300800 */
[----:B------:R-:W-:Y:S02]  /*67d0*/  FADD.FTZ R161, R161, R4 ;  /* 0x00000004a1a17221 */ /* 0x000fe40000010000 */
[----:B------:R-:W-:Y:S01]  /*67e0*/  FSEL R3, R3, RZ, P1 ;  /* 0x000000ff03037208 */ /* 0x000fe20000800000 */
[----:B------:R3:W5:Y:S03]  /*67f0*/  LDL.LU R4, [R1+0x164] ;  /* 0x0001640001047983 */ /* 0x0007660000300800 */
[----:B-1----:R-:W-:-:S02]  /*6800*/  F2FP.BF16.F32.PACK_AB R2, RZ, R3 ;  /* 0x00000003ff02723e */ /* 0x002fc400000010ff */
[----:B------:R3:W5:Y:S02]  /*6810*/  LDL.LU R3, [R1+0x160] ;  /* 0x0001600001037983 */ /* 0x0007640000300800 */
[----:B--2---:R-:W-:Y:S02]  /*6820*/  PRMT R0, R2, 0x7610, R0 ;  /* 0x0000761002007816 */ /* 0x004fe40000000000 */
[----:B------:R3:W5:Y:S02]  /*6830*/  LDL.LU R2, [R1+0x15c] ;  /* 0x00015c0001027983 */ /* 0x0007640000300800 */
[----:B------:R-:W-:Y:S02]  /*6840*/  PRMT R174, R174, 0x5410, R0 ;  /* 0x00005410aeae7816 */ /* 0x000fe40000000000 */
[----:B------:R3:W5:Y:S05]  /*6850*/  LDL.LU R0, [R1+0x158] ;  /* 0x0001580001007983 */ /* 0x00076a0000300800 */
.L_x_6404:
[----:B------:R-:W-:Y:S05]  /*6860*/  BSYNC.RECONVERGENT B2 ;  /* 0x0000000000027941 */ /* 0x000fea0003800200 */
.L_x_6403:
[----:B-----5:R1:W-:Y:S04]  /*6870*/  STL [R1+0x15c], R2 ;  /* 0x00015c0201007387 */ /* 0x0203e80000100800 */
[----:B------:R2:W-:Y:S01]  /*6880*/  STL [R1+0x158], R0 ;  /* 0x0001580001007387 */ /* 0x0005e20000100800 */
[----:B-1----:R-:W-:Y:S01]  /*6890*/  @P0 FFMA.FTZ R2, R244, R5, R4 ;  /* 0x00000005f4020223 */ /* 0x002fe20000010004 */
[----:B--2---:R-:W-:-:S03]  /*68a0*/  SHF.L.U32 R0, R47, 0x10, RZ ;  /* 0x000000102f007819 */ /* 0x004fc600000006ff */
[----:B------:R-:W-:Y:S01]  /*68b0*/  @P0 FADD.FTZ R2, R240, -R2 ;  /* 0x80000002f0020221 */ /* 0x000fe20000010000 */
[----:B------:R-:W-:-:S03]  /*68c0*/  F2FP.BF16.F32.PACK_AB R177, R177, R176 ;  /* 0x000000b0b1b1723e */ /* 0x000fc600000010ff */
[----:B------:R-:W-:Y:S01]  /*68d0*/  @P0 FFMA.FTZ R0, R249, R2, R0 ;  /* 0x00000002f9000223 */ /* 0x000fe20000010000 */
[----:B------:R-:W-:Y:S01]  /*68e0*/  F2FP.BF16.F32.PACK_AB R178, R179, R178 ;  /* 0x000000b2b3b2723e */ /* 0x000fe200000010ff */
[----:B------:R-:W-:Y:S01]  /*68f0*/  @P0 FFMA.FTZ R179, R236, R5, R4 ;  /* 0x00000005ecb30223 */ /* 0x000fe20000010004 */
[----:B------:R-:W-:Y:S01]  /*6900*/  PRMT R176, R47, 0x7632, R176 ;  /* 0x000076322fb07816 */ /* 0x000fe200000000b0 */
[----:B------:R1:W5:Y:S04]  /*6910*/  LDL.LU R2, [R1+0x15c] ;  /* 0x00015c0001027983 */ /* 0x0003680000300800 */
[----:B------:R2:W-:Y:S02]  /*6920*/  STL [R1+0x8], R0 ;  /* 0x0000080001007387 */ /* 0x0005e40000100800 */
[----:B--2---:R-:W-:Y:S01]  /*6930*/  SHF.L.U32 R0, R176, 0x10, RZ ;  /* 0x00000010b0007819 */ /* 0x004fe200000006ff */
[----:B------:R-:W-:-:S02]  /*6940*/  @P0 FADD.FTZ R176, R232, -R179 ;  /* 0x800000b3e8b00221 */ /* 0x000fc40000010000 */
[----:B------:R-:W2:Y:S02]  /*6950*/  LDL.LU R179, [R1] ;  /* 0x0000000001b37983 */ /* 0x000ea40000300800 */
[----:B------:R-:W-:-:S05]  /*6960*/  @P0 FFMA.FTZ R0, R249, R176, R0 ;  /* 0x000000b0f9000223 */ /* 0x000fca0000010000 */
[----:B------:R4:W-:Y:S04]  /*6970*/  STL [R1+0xc], R0 ;  /* 0x00000c0001007387 */ /* 0x0009e80000100800 */
[----:B----4-:R1:W5:Y:S01]  /*6980*/  LDL.LU R0, [R1+0x158] ;  /* 0x0001580001007983 */ /* 0x0103620000300800 */
[----:B------:R-:W-:Y:S01]  /*6990*/  BSSY.RECONVERGENT B2, `(.L_x_6405) ;  /* 0x0000011000027945 */ /* 0x000fe20003800200 */
[----:B--2---:R-:W-:-:S03]  /*69a0*/  F2FP.BF16.F32.PACK_AB R176, R252, R179 ;  /* 0x000000b3fcb0723e */ /* 0x004fc600000010ff */
[----:B-1----:R-:W-:Y:S05]  /*69b0*/  @!P3 BRA `(.L_x_6406) ;  /* 0x000000000038b947 */ /* 0x002fea0003800000 */
[----:B------:R-:W2:Y:S01]  /*69c0*/  LDL R179, [R1+0x8] ;  /* 0x0000080001b37983 */ /* 0x000ea20000100800 */
[----:B------:R-:W-:Y:S02]  /*69d0*/  LOP3.LUT P0, RZ, R207, 0xff0000, RZ, 0xc0, !PT ;  /* 0x00ff0000cfff7812 */ /* 0x000fe4000780c0ff */
[----:B------:R-:W-:Y:S01]  /*69e0*/  MOV R252, RZ ;  /* 0x000000ff00fc7202 */ /* 0x000fe20000000f00 */
[----:B-----5:R1:W-:Y:S10]  /*69f0*/  STL [R1+0x158], R0 ;  /* 0x0001580001007387 */ /* 0x0203f40000100800 */
[----:B-1----:R-:W-:Y:S01]  /*6a00*/  @P0 SHF.L.U32 R0, R171, 0x10, RZ ;  /* 0x00000010ab000819 */ /* 0x002fe200000006ff */
[----:B--2---:R-:W-:-:S04]  /*6a10*/  FMUL.FTZ R179, R179, UR13 ;  /* 0x0000000db3b37c20 */ /* 0x004fc80008410000 */
[----:B------:R-:W-:-:S04]  /*6a20*/  FMUL.FTZ R179, R179, UR12 ;  /* 0x0000000cb3b37c20 */ /* 0x000fc80008410000 */
[-C--:B------:R-:W-:Y:S02]  /*6a30*/  @P0 FMUL.FTZ R252, R0, R179.reuse ;  /* 0x000000b300fc0220 */ /* 0x080fe40000410000 */
[----:B------:R1:W5:Y:S01]  /*6a40*/  LDL.LU R0, [R1+0x158] ;  /* 0x0001580001007983 */ /* 0x0003620000300800 */
[----:B------:R-:W-:Y:S01]  /*6a50*/  FMUL.FTZ R179, R54, R179 ;  /* 0x000000b336b37220 */ /* 0x000fe20000410000 */
[----:B------:R-:W-:-:S04]  /*6a60*/  FADD.FTZ R162, R162, R252 ;  /* 0x000000fca2a27221 */ /* 0x000fc80000010000 */
[----:B------:R-:W-:-:S04]  /*6a70*/  FSEL R179, R179, RZ, P0 ;  /* 0x000000ffb3b37208 */ /* 0x000fc80000000000 */
[----:B------:R-:W-:-:S04]  /*6a80*/  F2FP.BF16.F32.PACK_AB R179, RZ, R179 ;  /* 0x000000b3ffb3723e */ /* 0x000fc800000010ff */
[----:B-1----:R-:W-:-:S07]  /*6a90*/  PRMT R175, R179, 0x7610, R175 ;  /* 0x00007610b3af7816 */ /* 0x002fce00000000af */
.L_x_6406:
[----:B------:R-:W-:Y:S05]  /*6aa0*/  BSYNC.RECONVERGENT B2 ;  /* 0x0000000000027941 */ /* 0x000fea0003800200 */
.L_x_6405:
[----:B------:R-:W2:Y:S04]  /*6ab0*/  LDL.LU R179, [R1+0x8] ;  /* 0x0000080001b37983 */ /* 0x000ea80000300800 */
        /* <DEDUP_REMOVED lines=15> */
[----:B------:R-:W-:-:S07]  /*6bb0*/  PRMT R175, R175, 0x5410, R206 ;  /* 0x00005410afaf7816 */ /* 0x000fce00000000ce */
.L_x_6361:
[----:B------:R-:W-:Y:S05]  /*6bc0*/  BSYNC.RECONVERGENT B1 ;  /* 0x0000000000017941 */ /* 0x000fea0003800200 */
.L_x_6330:
[----:B-----5:R-:W2:Y:S04]  /*6bd0*/  LDL.LU R206, [R1+0x10] ;  /* 0x0000100001ce7983 */ /* 0x020ea80000300800 */
[----:B------:R-:W3:Y:S01]  /*6be0*/  LDL.LU R252, [R1+0x4] ;  /* 0x0000040001fc7983 */ /* 0x000ee20000300800 */
[----:B------:R-:W-:Y:S01]  /*6bf0*/  ISETP.NE.U32.AND P1, PT, R2, RZ, PT ;  /* 0x000000ff0200720c */ /* 0x000fe20003f25070 */
[----:B------:R-:W-:Y:S01]  /*6c00*/  BSSY.RECONVERGENT B1, `(.L_x_6407) ;  /* 0x000000f000017945 */ /* 0x000fe20003800200 */
[----:B------:R-:W-:Y:S02]  /*6c10*/  ISETP.NE.U32.AND P0, PT, R247, RZ, PT ;  /* 0x000000fff700720c */ /* 0x000fe40003f05070 */
[----:B--2---:R-:W-:Y:S02]  /*6c20*/  ISETP.NE.AND.EX P1, PT, R206, RZ, PT, P1 ;  /* 0x000000ffce00720c */ /* 0x004fe40003f25310 */
[----:B---3--:R-:W-:-:S11]  /*6c30*/  ISETP.NE.AND.EX P0, PT, R252, RZ, PT, P0 ;  /* 0x000000fffc00720c */ /* 0x008fd60003f05300 */
[----:B------:R-:W2:Y:S02]  /*6c40*/  @P1 LDC.64 R206, c[0x0][0x478] ;  /* 0x00011e00ffce1b82 */ /* 0x000ea40000000a00 */
[----:B--2---:R-:W-:-:S05]  /*6c50*/  @P1 IMAD.WIDE.U32 R206, R3, 0x10, R206 ;  /* 0x0000001003ce1825 */ /* 0x004fca00078e00ce */
[----:B------:R2:W-:Y:S02]  /*6c60*/  @P1 STG.E.128 desc[UR6][R206.64], R176 ;  /* 0x000000b0ce001986 */ /* 0x0005e4000c101d06 */
[----:B--2---:R-:W2:Y:S02]  /*6c70*/  @P3 LDC.64 R206, c[0x0][0x468] ;  /* 0x00011a00ffce3b82 */ /* 0x004ea40000000a00 */
[----:B--2---:R-:W-:-:S05]  /*6c80*/  @P3 IMAD.WIDE.U32 R206, R248, 0x10, R206 ;  /* 0x00000010f8ce3825 */ /* 0x004fca00078e00ce */
[----:B------:R2:W-:Y:S01]  /*6c90*/  @P3 STG.E.128 desc[UR6][R206.64], R172 ;  /* 0x000000acce003986 */ /* 0x0005e2000c101d06 */
[----:B------:R-:W-:Y:S05]  /*6ca0*/  @!P3 BRA `(.L_x_6408) ;  /* 0x000000000010b947 */ /* 0x000fea0003800000 */
[----:B------:R-:W3:Y:S01]  /*6cb0*/  LDC.64 R168, c[0x0][0x390] ;  /* 0x0000e400ffa87b82 */ /* 0x000ee20000000a00 */
[----:B------:R-:W-:-:S05]  /*6cc0*/  IADD3 R2, PT, PT, R248, 0x20, RZ ;  /* 0x00000020f8027810 */ /* 0x000fca0007ffe0ff */
[----:B---3--:R-:W-:-:S06]  /*6cd0*/  IMAD.WIDE.U32 R168, R2, 0x10, R168 ;  /* 0x0000001002a87825 */ /* 0x008fcc00078e00a8 */
[----:B------:R-:W5:Y:S02]  /*6ce0*/  LDG.E.128 R168, desc[UR6][R168.64] ;  /* 0x00000006a8a87981 */ /* 0x000f64000c1e1d00 */
.L_x_6408:
[----:B------:R-:W-:Y:S05]  /*6cf0*/  BSYNC.RECONVERGENT B1 ;  /* 0x0000000000017941 */ /* 0x000fea0003800200 */
.L_x_6407:
[----:B------:R-:W-:Y:S04]  /*6d00*/  BSSY.RECONVERGENT B1, `(.L_x_6409) ;  /* 0x00002be000017945 */ /* 0x000fe80003800200 */
[----:B------:R-:W-:Y:S05]  /*6d10*/  @!P0 BRA `(.L_x_6410) ;  /* 0x0000001000dc8947 */ /* 0x000fea0003800000 */
[----:B------:R-:W-:Y:S05]  /*6d20*/  @!P1 BRA `(.L_x_6411) ;  /* 0x0000000800749947 */ /* 0x000fea0003800000 */
[----:B------:R-:W-:Y:S01]  /*6d30*/  ISETP.GT.AND P2, PT, R250, RZ, PT ;  /* 0x000000fffa00720c */ /* 0x000fe20003f44270 */
[----:B------:R-:W-:Y:S01]  /*6d40*/  BSSY.RECONVERGENT B2, `(.L_x_6412) ;  /* 0x000001a000027945 */ /* 0x000fe20003800200 */
[----:B------:R-:W-:Y:S02]  /*6d50*/  PRMT R176, R40, 0x7632, R176 ;  /* 0x0000763228b07816 */ /* 0x000fe400000000b0 */
        /* <DEDUP_REMOVED lines=17> */
[----:B--2--5:R-:W-:-:S05]  /*6e70*/  @P4 SHF.L.U32 R206, R168, 0x10, RZ ;  /* 0x00000010a8ce4819 */ /* 0x024fca00000006ff */
[-C--:B------:R-:W-:Y:S01]  /*6e80*/  @P4 FMUL.FTZ R178, R206, R2.reuse ;  /* 0x00000002ceb24220 */ /* 0x080fe20000410000 */
[----:B------:R-:W-:-:S03]  /*6e90*/  FMUL.FTZ R2, R56, R2 ;  /* 0x0000000238027220 */ /* 0x000fc60000410000 */
[----:B------:R-:W-:Y:S02]  /*6ea0*/  FADD.FTZ R156, R156, R178 ;  /* 0x000000b29c9c7221 */ /* 0x000fe40000010000 */
[----:B------:R-:W-:-:S04]  /*6eb0*/  FSEL R2, R2, RZ, P4 ;  /* 0x000000ff02027208 */ /* 0x000fc80002000000 */
[----:B------:R-:W-:-:S04]  /*6ec0*/  F2FP.BF16.F32.PACK_AB R2, RZ, R2 ;  /* 0x00000002ff02723e */ /* 0x000fc800000010ff */
[----:B------:R-:W-:-:S07]  /*6ed0*/  PRMT R172, R2, 0x7610, R172 ;  /* 0x0000761002ac7816 */ /* 0x000fce00000000ac */
.L_x_6413:
[----:B------:R-:W-:Y:S05]  /*6ee0*/  BSYNC.RECONVERGENT B2 ;  /* 0x0000000000027941 */ /* 0x000fea0003800200 */
.L_x_6412:
[----:B------:R-:W-:Y:S04]  /*6ef0*/  BSSY.RECONVERGENT B2, `(.L_x_6414) ;  /* 0x000000e000027945 */ /* 0x000fe80003800200 */
[----:B------:R-:W-:Y:S05]  /*6f00*/  @!P3 BRA `(.L_x_6415) ;  /* 0x000000000030b947 */ /* 0x000fea0003800000 */
[----:B------:R-:W-:Y:S01]  /*6f10*/  LOP3.LUT P4, RZ, R204, 0xff00, RZ, 0xc0, !PT ;  /* 0x0000ff00ccff7812 */ /* 0x000fe2000788c0ff */
[----:B------:R-:W-:Y:S01]  /*6f20*/  FMUL.FTZ R2, R176, UR13 ;  /* 0x0000000db0027c20 */ /* 0x000fe20008410000 */
[----:B--2---:R-:W-:-:S03]  /*6f30*/  HFMA2 R206, -RZ, RZ, 0, 0 ;  /* 0x00000000ffce7431 */ /* 0x004fc600000001ff */
[----:B------:R-:W-:-:S08]  /*6f40*/  FMUL.FTZ R2, R2, UR12 ;  /* 0x0000000c02027c20 */ /* 0x000fd00008410000 */
[----:B-----5:R-:W-:-:S04]  /*6f50*/  @P4 PRMT R178, R168, 0x7632, R178 ;  /* 0x00007632a8b24816 */ /* 0x020fc800000000b2 */
[----:B------:R-:W-:-:S05]  /*6f60*/  @P4 SHF.L.U32 R178, R178, 0x10, RZ ;  /* 0x00000010b2b24819 */ /* 0x000fca00000006ff */
[----:B------:R-:W-:Y:S01]  /*6f70*/  @P4 FMUL.FTZ R206, R2, R178 ;  /* 0x000000b202ce4220 */ /* 0x000fe20000410000 */
[----:B------:R-:W-:-:S03]  /*6f80*/  FMUL.FTZ R2, R57, R2 ;  /* 0x0000000239027220 */ /* 0x000fc60000410000 */
[----:B------:R-:W-:Y:S02]  /*6f90*/  FADD.FTZ R157, R157, R206 ;  /* 0x000000ce9d9d7221 */ /* 0x000fe40000010000 */
[----:B------:R-:W-:-:S04]  /*6fa0*/  FSEL R2, R2, RZ, P4 ;  /* 0x000000ff02027208 */ /* 0x000fc80002000000 */
[----:B------:R-:W-:-:S04]  /*6fb0*/  F2FP.BF16.F32.PACK_AB R2, RZ, R2 ;  /* 0x00000002ff02723e */ /* 0x000fc800000010ff */
[----:B------:R-:W-:-:S07]  /*6fc0*/  PRMT R172, R172, 0x5410, R2 ;  /* 0x00005410acac7816 */ /* 0x000fce0000000002 */
.L_x_6415:
[----:B------:R-:W-:Y:S05]  /*6fd0*/  BSYNC.RECONVERGENT B2 ;  /* 0x0000000000027941 */ /* 0x000fea0003800200 */
.L_x_6414:
[----:B------:R-:W-:Y:S04]  /*6fe0*/  BSSY.RECONVERGENT B2, `(.L_x_6416) ;  /* 0x000000d000027945 */ /* 0x000fe80003800200 */
[----:B------:R-:W-:Y:S05]  /*6ff0*/  @!P3 BRA `(.L_x_6417) ;  /* 0x00000000002cb947 */ /* 0x000fea0003800000 */
        /* <DEDUP_REMOVED lines=11> */
.L_x_6417:
[----:B------:R-:W-:Y:S05]  /*70b0*/  BSYNC.RECONVERGENT B2 ;  /* 0x0000000000027941 */ /* 0x000fea0003800200 */
.L_x_6416:
[----:B------:R-:W-:Y:S01]  /*70c0*/  PRMT R178, R41, 0x7632, R178 ;  /* 0x0000763229b27816 */ /* 0x000fe200000000b2 */
[----:B------:R-:W-:Y:S01]  /*70d0*/  @P2 FFMA.FTZ R2, R187, R5, R4 ;  /* 0x00000005bb022223 */ /* 0x000fe20000010004 */
[----:B------:R-:W-:Y:S02]  /*70e0*/  BSSY.RECONVERGENT B2, `(.L_x_6418) ;  /* 0x0000011000027945 */ /* 0x000fe40003800200 */
[----:B--2---:R-:W-:Y:S01]  /*70f0*/  SHF.L.U32 R206, R178, 0x10, RZ ;  /* 0x00000010b2ce7819 */ /* 0x004fe200000006ff */
[----:B------:R-:W-:-:S04]  /*7100*/  @P2 FADD.FTZ R2, R186, -R2 ;  /* 0x80000002ba022221 */ /* 0x000fc80000010000 */
[----:B------:R-:W-:Y:S01]  /*7110*/  @P2 FFMA.FTZ R206, R249, R2, R206 ;  /* 0x00000002f9ce2223 */ /* 0x000fe200000100ce */
[----:B------:R-:W-:Y:S06]  /*7120*/  @!P3 BRA `(.L_x_6419) ;  /* 0x000000000030b947 */ /* 0x000fec0003800000 */
[----:B------:R-:W-:Y:S01]  /*7130*/  LOP3.LUT P4, RZ, R204, 0xff000000, RZ, 0xc0, !PT ;  /* 0xff000000ccff7812 */ /* 0x000fe2000788c0ff */
[----:B------:R-:W-:Y:S01]  /*7140*/  FMUL.FTZ R2, R206, UR13 ;  /* 0x0000000dce027c20 */ /* 0x000fe20008410000 */
[----:B------:R-:W-:-:S03]  /*7150*/  HFMA2 R207, -RZ, RZ, 0, 0 ;  /* 0x00000000ffcf7431 */ /* 0x000fc600000001ff */
        /* <DEDUP_REMOVED lines=9> */
.L_x_6419:
[----:B------:R-:W-:Y:S05]  /*71f0*/  BSYNC.RECONVERGENT B2 ;  /* 0x0000000000027941 */ /* 0x000fea0003800200 */
.L_x_6418:
        /* <DEDUP_REMOVED lines=11> */
[-C--:B------:R-:W-:Y:S01]  /*72b0*/  @P4 FMUL.FTZ R178, R247, R2.reuse ;  /* 0x00000002f7b24220 */ /* 0x080fe20000410000 */
[----:B------:R-:W-:-:S03]  /*72c0*/  FMUL.FTZ R2, R60, R2 ;  /* 0x000000023c027220 */ /* 0x000fc60000410000 */
[----:B------:R-:W-:Y:S02]  /*72d0*/  FADD.FTZ R152, R152, R178 ;  /* 0x000000b298987221 */ /* 0x000fe40000010000 */
[----:B------:R-:W-:-:S04]  /*72e0*/  FSEL R2, R2, RZ, P4 ;  /* 0x000000ff02027208 */ /* 0x000fc80002000000 */
[----:B------:R-:W-:-:S04]  /*72f0*/  F2FP.BF16.F32.PACK_AB R2, RZ, R2 ;  /* 0x00000002ff02723e */ /* 0x000fc800000010ff */
[----:B------:R-:W-:-:S07]  /*7300*/  PRMT R174, R2, 0x7610, R174 ;  /* 0x0000761002ae7816 */ /* 0x000fce00000000ae */
.L_x_6421:
[----:B------:R-:W-:Y:S05]  /*7310*/  BSYNC.RECONVERGENT B2 ;  /* 0x0000000000027941 */ /* 0x000fea0003800200 */
.L_x_6420:
        /* <DEDUP_REMOVED lines=19> */
.L_x_6423:
[----:B------:R-:W-:Y:S05]  /*7450*/  BSYNC.RECONVERGENT B2 ;  /* 0x0000000000027941 */ /* 0x000fea0003800200 */
.L_x_6422:
        /* <DEDUP_REMOVED lines=25> */
.L_x_6425:
[----:B------:R-:W-:Y:S05]  /*75f0*/  BSYNC.RECONVERGENT B2 ;  /* 0x0000000000027941 */ /* 0x000fea0003800200 */
.L_x_6424:
[----:B------:R-:W-:Y:S01]  /*7600*/  F2FP.BF16.F32.PACK_AB R179, R206, R2 ;  /* 0x00000002ceb3723e */ /* 0x000fe200000010ff */
[----:B------:R-:W-:Y:S06]  /*7610*/  @!P3 BRA `(.L_x_6426) ;  /* 0x0000002000b0b947 */ /* 0x000fec0003800000 */
[----:B------:R-:W-:Y:S01]  /*7620*/  ISETP.GE.U32.AND P2, PT, R204, RZ, PT ;  /* 0x000000ffcc00720c */ /* 0x000fe20003f46070 */
[----:B------:R-:W-:-:S03]  /*7630*/  FMUL.FTZ R2, R206, UR13 ;  /* 0x0000000dce027c20 */ /* 0x000fc60008410000 */
[----:B------:R-:W-:Y:S01]  /*7640*/  ISETP.GE.U32.AND.EX P2, PT, R205, 0x1000000, PT, P2 ;  /* 0x01000000cd00780c */ /* 0x000fe20003f46120 */
[----:B------:R-:W-:Y:S02]  /*7650*/  HFMA2 R205, -RZ, RZ, 0, 0 ;  /* 0x00000000ffcd7431 */ /* 0x000fe400000001ff */
[----:B------:R-:W-:-:S10]  /*7660*/  FMUL.FTZ R2, R2, UR12 ;  /* 0x0000000c02027c20 */ /* 0x000fd40008410000 */
[----:B-----5:R-:W-:-:S04]  /*7670*/  @P2 PRMT R204, R171, 0x7632, R204 ;  /* 0x00007632abcc2816 */ /* 0x020fc800000000cc */
        /* <DEDUP_REMOVED lines=8> */
.L_x_6411:
[----:B------:R-:W-:Y:S01]  /*7700*/  BSSY.RECONVERGENT B2, `(.L_x_6427) ;  /* 0x0000012000027945 */ /* 0x000fe20003800200 */
[----:B------:R-:W-:-:S03]  /*7710*/  ISETP.GT.AND P4, PT, R250, RZ, PT ;  /* 0x000000fffa00720c */ /* 0x000fc60003f84270 */
[----:B------:R-:W-:Y:S10]  /*7720*/  @!P3 BRA `(.L_x_6428) ;  /* 0x00000000003cb947 */ /* 0x000ff40003800000 */
[----:B------:R-:W-:Y:S01]  /*7730*/  @P4 FFMA.FTZ R2, R231, R5, R4 ;  /* 0x00000005e7024223 */ /* 0x000fe20000010004 */
[----:B------:R-:W-:Y:S02]  /*7740*/  LOP3.LUT P2, RZ, R204, 0xff, RZ, 0xc0, !PT ;  /* 0x000000ffccff7812 */ /* 0x000fe4000784c0ff */
[----:B--2---:R-:W-:Y:S01]  /*7750*/  SHF.L.U32 R206, R40, 0x10, RZ ;  /* 0x0000001028ce7819 */ /* 0x004fe200000006ff */
[----:B------:R-:W-:-:S04]  /*7760*/  @P4 FADD.FTZ R2, R227, -R2 ;  /* 0x80000002e3024221 */ /* 0x000fc80000010000 */
[----:B------:R-:W-:-:S04]  /*7770*/  @P4 FFMA.FTZ R206, R249, R2, R206 ;  /* 0x00000002f9ce4223 */ /* 0x000fc800000100ce */
[----:B------:R-:W-:Y:S02]  /*7780*/  FMUL.FTZ R2, R206, UR13 ;  /* 0x0000000dce027c20 */ /* 0x000fe40008410000 */
[----:B-----5:R-:W-:Y:S02]  /*7790*/  @P2 SHF.L.U32 R206, R168, 0x10, RZ ;  /* 0x00000010a8ce2819 */ /* 0x020fe400000006ff */
[----:B------:R-:W-:Y:S01]  /*77a0*/  FMUL.FTZ R207, R2, UR12 ;  /* 0x0000000c02cf7c20 */ /* 0x000fe20008410000 */
[----:B------:R-:W-:-:S03]  /*77b0*/  MOV R2, RZ ;  /* 0x000000ff00027202 */ /* 0x000fc60000000f00 */
[----:B------:R-:W-:-:S04]  /*77c0*/  @P2 FMUL.FTZ R2, R206, R207 ;  /* 0x000000cfce022220 */ /* 0x000fc80000410000 */
[----:B------:R-:W-:Y:S01]  /*77d0*/  FADD.FTZ R156, R156, R2 ;  /* 0x000000029c9c7221 */ /* 0x000fe20000010000 */
[----:B------:R-:W-:-:S05]  /*77e0*/  FMUL.FTZ R2, R56, R207 ;  /* 0x000000cf38027220 */ /* 0x000fca0000410000 */
[----:B------:R-:W-:-:S04]  /*77f0*/  FSEL R2, R2, RZ, P2 ;  /* 0x000000ff02027208 */ /* 0x000fc80001000000 */
[----:B------:R-:W-:-:S04]  /*7800*/  F2FP.BF16.F32.PACK_AB R2, RZ, R2 ;  /* 0x00000002ff02723e */ /* 0x000fc800000010ff */
[----:B------:R-:W-:-:S07]  /*7810*/  PRMT R172, R2, 0x7610, R172 ;  /* 0x0000761002ac7816 */ /* 0x000fce00000000ac */
.L_x_6428:
[----:B------:R-:W-:Y:S05]  /*7820*/  BSYNC.RECONVERGENT B2 ;  /* 0x0000000000027941 */ /* 0x000fea0003800200 */
.L_x_6427:
[----:B------:R-:W-:Y:S04]  /*7830*/  BSSY.RECONVERGENT B2, `(.L_x_6429) ;  /* 0x0000013000027945 */ /* 0x000fe80003800200 */
[----:B------:R-:W-:Y:S05]  /*7840*/  @!P3 BRA `(.L_x_6430) ;  /* 0x000000000044b947 */ /* 0x000fea0003800000 */
[----:B--2---:R-:W-:Y:S01]  /*7850*/  PRMT R206, R40, 0x7632, R206 ;  /* 0x0000763228ce7816 */ /* 0x004fe200000000ce */
[----:B------:R-:W-:Y:S01]  /*7860*/  @P4 FFMA.FTZ R2, R189, R5, R4 ;  /* 0x00000005bd024223 */ /* 0x000fe20000010004 */
[----:B------:R-:W-:Y:S02]  /*7870*/  LOP3.LUT P2, RZ, R204, 0xff00, RZ, 0xc0, !PT ;  /* 0x0000ff00ccff7812 */ /* 0x000fe4000784c0ff */
[----:B------:R-:W-:Y:S01]  /*7880*/  SHF.L.U32 R206, R206, 0x10, RZ ;  /* 0x00000010cece7819 */ /* 0x000fe200000006ff */
[----:B------:R-:W-:-:S04]  /*7890*/  @P4 FADD.FTZ R2, R188, -R2 ;  /* 0x80000002bc024221 */ /* 0x000fc80000010000 */
[----:B------:R-:W-:-:S04]  /*78a0*/  @P4 FFMA.FTZ R206, R249, R2, R206 ;  /* 0x00000002f9ce4223 */ /* 0x000fc800000100ce */
[----:B------:R-:W-:Y:S02]  /*78b0*/  FMUL.FTZ R2, R206, UR13 ;  /* 0x0000000dce027c20 */ /* 0x000fe40008410000 */
[----:B-----5:R-:W-:Y:S02]  /*78c0*/  @P2 PRMT R206, R168, 0x7632, R206 ;  /* 0x00007632a8ce2816 */ /* 0x020fe400000000ce */
        /* <DEDUP_REMOVED lines=9> */
.L_x_6430:
[----:B------:R-:W-:Y:S05]  /*7960*/  BSYNC.RECONVERGENT B2 ;  /* 0x0000000000027941 */ /* 0x000fea0003800200 */
.L_x_6429:
[----:B------:R-:W-:Y:S04]  /*7970*/  BSSY.RECONVERGENT B2, `(.L_x_6431) ;  /* 0x0000011000027945 */ /* 0x000fe80003800200 */
[----:B------:R-:W-:Y:S05]  /*7980*/  @!P3 BRA `(.L_x_6432) ;  /* 0x00000000003cb947 */ /* 0x000fea0003800000 */
        /* <DEDUP_REMOVED lines=15> */
.L_x_6432:
[----:B------:R-:W-:Y:S05]  /*7a80*/  BSYNC.RECONVERGENT B2 ;  /* 0x0000000000027941 */ /* 0x000fea0003800200 */
.L_x_6431:
        /* <DEDUP_REMOVED lines=19> */
.L_x_6434:
[----:B------:R-:W-:Y:S05]  /*7bc0*/  BSYNC.RECONVERGENT B2 ;  /* 0x0000000000027941 */ /* 0x000fea0003800200 */
.L_x_6433:
        /* <DEDUP_REMOVED lines=17> */
.L_x_6436:
[----:B------:R-:W-:Y:S05]  /*7ce0*/  BSYNC.RECONVERGENT B2 ;  /* 0x0000000000027941 */ /* 0x000fea0003800200 */
.L_x_6435:
        /* <DEDUP_REMOVED lines=19> */
.L_x_6438:
[----:B------:R-:W-:Y:S05]  /*7e20*/  BSYNC.RECONVERGENT B2 ;  /* 0x0000000000027941 */ /* 0x000fea0003800200 */
.L_x_6437:
        /* <DEDUP_REMOVED lines=17> */
.L_x_6440:
[----:B------:R-:W-:Y:S05]  /*7f40*/  BSYNC.RECONVERGENT B2 ;  /* 0x0000000000027941 */ /* 0x000fea0003800200 */
.L_x_6439:
[----:B------:R-:W-:Y:S05]  /*7f50*/  @!P3 BRA `(.L_x_6426) ;  /* 0x000000180060b947 */ /* 0x000fea0003800000 */
[----:B------:R-:W-:Y:S01]  /*7f60*/  ISETP.GE.U32.AND P2, PT, R204, RZ, PT ;  /* 0x000000ffcc00720c */ /* 0x000fe20003f46070 */
[----:B------:R-:W-:Y:S01]  /*7f70*/  @P4 FFMA.FTZ R2, R183, R5, R4 ;  /* 0x00000005b7024223 */ /* 0x000fe20000010004 */
[----:B------:R-:W-:Y:S02]  /*7f80*/  PRMT R204, R43, 0x7632, R204 ;  /* 0x000076322bcc7816 */ /* 0x000fe400000000cc */
[----:B------:R-:W-:Y:S01]  /*7f90*/  ISETP.GE.U32.AND.EX P2, PT, R205, 0x1000000, PT, P2 ;  /* 0x01000000cd00780c */ /* 0x000fe20003f46120 */
[----:B------:R-:W-:Y:S01]  /*7fa0*/  @P4 FADD.FTZ R2, R182, -R2 ;  /* 0x80000002b6024221 */ /* 0x000fe20000010000 */
[----:B------:R-:W-:Y:S01]  /*7fb0*/  SHF.L.U32 R204, R204, 0x10, RZ ;  /* 0x00000010cccc7819 */ /* 0x000fe200000006ff */
[----:B------:R-:W-:-:S04]  /*7fc0*/  HFMA2 R205, -RZ, RZ, 0, 0 ;  /* 0x00000000ffcd7431 */ /* 0x000fc800000001ff */
[----:B------:R-:W-:-:S04]  /*7fd0*/  @P4 FFMA.FTZ R204, R249, R2, R204 ;  /* 0x00000002f9cc4223 */ /* 0x000fc800000100cc */
[----:B------:R-:W-:Y:S02]  /*7fe0*/  FMUL.FTZ R204, R204, UR13 ;  /* 0x0000000dcccc7c20 */ /* 0x000fe40008410000 */
[----:B-----5:R-:W-:Y:S02]  /*7ff0*/  @P2 PRMT R2, R171, 0x7632, R2 ;  /* 0x00007632ab022816 */ /* 0x020fe40000000002 */
[----:B------:R-:W-:Y:S02]  /*8000*/  FMUL.FTZ R204, R204, UR12 ;  /* 0x0000000ccccc7c20 */ /* 0x000fe40008410000 */
[----:B------:R-:W-:-:S05]  /*8010*/  @P2 SHF.L.U32 R2, R2, 0x10, RZ ;  /* 0x0000001002022819 */ /* 0x000fca00000006ff */
[----:B------:R-:W-:Y:S01]  /*8020*/  @P2 FMUL.FTZ R205, R204, R2 ;  /* 0x00000002cccd2220 */ /* 0x000fe20000410000 */
[----:B------:R-:W-:-:S03]  /*8030*/  FMUL.FTZ R2, R63, R204 ;  /* 0x000000cc3f027220 */ /* 0x000fc60000410000 */
[----:B------:R-:W-:Y:S02]  /*8040*/  FADD.FTZ R155, R155, R205 ;  /* 0x000000cd9b9b7221 */ /* 0x000fe40000010000 */
[----:B------:R-:W-:-:S04]  /*8050*/  FSEL R2, R2, RZ, P2 ;  /* 0x000000ff02027208 */ /* 0x000fc80001000000 */
[----:B------:R-:W-:-:S04]  /*8060*/  F2FP.BF16.F32.PACK_AB R2, RZ, R2 ;  /* 0x00000002ff02723e */ /* 0x000fc800000010ff */
[----:B--2---:R-:W-:Y:S01]  /*8070*/  PRMT R175, R175, 0x5410, R2 ;  /* 0x00005410afaf7816 */ /* 0x004fe20000000002 */
[----:B------:R-:W-:Y:S06]  /*8080*/  BRA `(.L_x_6426) ;  /* 0x0000001800147947 */ /* 0x000fec0003800000 */
.L_x_6410:
[----:B------:R-:W-:Y:S05]  /*8090*/  @!P1 BRA `(.L_x_6441) ;  /* 0x0000000800649947 */ /* 0x000fea0003800000 */
[-CC-:B------:R-:W-:Y:S01]  /*80a0*/  FFMA.FTZ R2, R189, R5.reuse, R4.reuse ;  /* 0x00000005bd027223 */ /* 0x180fe20000010004 */
[----:B------:R-:W-:Y:S01]  /*80b0*/  FFMA.FTZ R176, R231, R5, R4 ;  /* 0x00000005e7b07223 */ /* 0x000fe20000010004 */
[----:B------:R-:W-:Y:S01]  /*80c0*/  ISETP.GT.AND P2, PT, R250, RZ, PT ;  /* 0x000000fffa00720c */ /* 0x000fe20003f44270 */
        /* <DEDUP_REMOVED lines=18> */
[----:B--2---:R-:W-:-:S07]  /*81f0*/  PRMT R172, R177, 0x7610, R172 ;  /* 0x00007610b1ac7816 */ /* 0x004fce00000000ac */
.L_x_6443:
[----:B------:R-:W-:Y:S05]  /*8200*/  BSYNC.RECONVERGENT B2 ;  /* 0x0000000000027941 */ /* 0x000fea0003800200 */
.L_x_6442:
[----:B------:R-:W-:Y:S04]  /*8210*/  BSSY.RECONVERGENT B2, `(.L_x_6444) ;  /* 0x000000e000027945 */ /* 0x000fe80003800200 */
[----:B------:R-:W-:Y:S05]  /*8220*/  @!P3 BRA `(.L_x_6445) ;  /* 0x000000000030b947 */ /* 0x000fea0003800000 */
[----:B------:R-:W-:Y:S01]  /*8230*/  LOP3.LUT P4, RZ, R204, 0xff00, RZ, 0xc0, !PT ;  /* 0x0000ff00ccff7812 */ /* 0x000fe2000788c0ff */
[----:B------:R-:W-:Y:S01]  /*8240*/  FMUL.FTZ R177, R2, UR13 ;  /* 0x0000000d02b17c20 */ /* 0x000fe20008410000 */
[----:B------:R-:W-:-:S03]  /*8250*/  HFMA2 R179, -RZ, RZ, 0, 0 ;  /* 0x00000000ffb37431 */ /* 0x000fc600000001ff */
[----:B------:R-:W-:-:S08]  /*8260*/  FMUL.FTZ R177, R177, UR12 ;  /* 0x0000000cb1b17c20 */ /* 0x000fd00008410000 */
[----:B-----5:R-:W-:-:S04]  /*8270*/  @P4 PRMT R178, R168, 0x7632, R178 ;  /* 0x00007632a8b24816 */ /* 0x020fc800000000b2 */
[----:B------:R-:W-:-:S05]  /*8280*/  @P4 SHF.L.U32 R178, R178, 0x10, RZ ;  /* 0x00000010b2b24819 */ /* 0x000fca00000006ff */
[-C--:B------:R-:W-:Y:S01]  /*8290*/  @P4 FMUL.FTZ R179, R178, R177.reuse ;  /* 0x000000b1b2b34220 */ /* 0x080fe20000410000 */
[----:B------:R-:W-:-:S03]  /*82a0*/  FMUL.FTZ R177, R57, R177 ;  /* 0x000000b139b17220 */ /* 0x000fc60000410000 */
[----:B------:R-:W-:Y:S02]  /*82b0*/  FADD.FTZ R157, R157, R179 ;  /* 0x000000b39d9d7221 */ /* 0x000fe40000010000 */
[----:B------:R-:W-:-:S04]  /*82c0*/  FSEL R177, R177, RZ, P4 ;  /* 0x000000ffb1b17208 */ /* 0x000fc80002000000 */
[----:B------:R-:W-:-:S04]  /*82d0*/  F2FP.BF16.F32.PACK_AB R177, RZ, R177 ;  /* 0x000000b1ffb1723e */ /* 0x000fc800000010ff */
[----:B--2---:R-:W-:-:S07]  /*82e0*/  PRMT R172, R172, 0x5410, R177 ;  /* 0x00005410acac7816 */ /* 0x004fce00000000b1 */
.L_x_6445:
[----:B------:R-:W-:Y:S05]  /*82f0*/  BSYNC.RECONVERGENT B2 ;  /* 0x0000000000027941 */ /* 0x000fea0003800200 */
.L_x_6444:
        /* <DEDUP_REMOVED lines=17> */
.L_x_6447:
[----:B------:R-:W-:Y:S05]  /*8410*/  BSYNC.RECONVERGENT B2 ;  /* 0x0000000000027941 */ /* 0x000fea0003800200 */
.L_x_6446:
        /* <DEDUP_REMOVED lines=8> */
[----:B--2---:R-:W-:-:S03]  /*84a0*/  HFMA2 R207, -RZ, RZ, 0, 0 ;  /* 0x00000000ffcf7431 */ /* 0x004fc600000001ff */
        /* <DEDUP_REMOVED lines=8> */
[----:B------:R-:W-:-:S07]  /*8530*/  PRMT R173, R173, 0x5410, R178 ;  /* 0x00005410adad7816 */ /* 0x000fce00000000b2 */
.L_x_6449:
[----:B------:R-:W-:Y:S05]  /*8540*/  BSYNC.RECONVERGENT B2 ;  /* 0x0000000000027941 */ /* 0x000fea0003800200 */
.L_x_6448:
[----:B------:R-:W-:Y:S01]  /*8550*/  FFMA.FTZ R178, R229, R5, R4 ;  /* 0x00000005e5b27223 */ /* 0x000fe20000010004 */
[----:B------:R-:W-:Y:S03]  /*8560*/  BSSY.RECONVERGENT B2, `(.L_x_6450) ;  /* 0x0000010000027945 */ /* 0x000fe60003800200 */
[----:B------:R-:W-:-:S04]  /*8570*/  FADD.FTZ R178, R225, -R178 ;  /* 0x800000b2e1b27221 */ /* 0x000fc80000010000 */
[----:B------:R-:W-:-:S05]  /*8580*/  FMUL.FTZ R178, R249, R178 ;  /* 0x000000b2f9b27220 */ /* 0x000fca0000410000 */
[----:B--2---:R-:W-:Y:S01]  /*8590*/  FSEL R206, R178, RZ, P2 ;  /* 0x000000ffb2ce7208 */ /* 0x004fe20001000000 */
        /* <DEDUP_REMOVED lines=12> */
.L_x_6451:
[----:B------:R-:W-:Y:S05]  /*8660*/  BSYNC.RECONVERGENT B2 ;  /* 0x0000000000027941 */ /* 0x000fea0003800200 */
.L_x_6450:
        /* <DEDUP_REMOVED lines=18> */
.L_x_6453:
[----:B------:R-:W-:Y:S05]  /*8790*/  BSYNC.RECONVERGENT B2 ;  /* 0x0000000000027941 */ /* 0x000fea0003800200 */
.L_x_6452:
        /* <DEDUP_REMOVED lines=24> */
.L_x_6455:
[----:B------:R-:W-:Y:S05]  /*8920*/  BSYNC.RECONVERGENT B2 ;  /* 0x0000000000027941 */ /* 0x000fea0003800200 */
.L_x_6454:
        /* <DEDUP_REMOVED lines=16> */
.L_x_6441:
        /* <DEDUP_REMOVED lines=8> */
[----:B--2--5:R-:W-:Y:S01]  /*8ab0*/  SHF.L.U32 R206, R168, 0x10, RZ ;  /* 0x00000010a8ce7819 */ /* 0x024fe200000006ff */
[----:B------:R-:W-:-:S04]  /*8ac0*/  FADD.FTZ R2, R227, -R2 ;  /* 0x80000002e3027221 */ /* 0x000fc80000010000 */
[----:B------:R-:W-:-:S05]  /*8ad0*/  FMUL.FTZ R2, R249, R2 ;  /* 0x00000002f9027220 */ /* 0x000fca0000410000 */
[----:B------:R-:W-:-:S05]  /*8ae0*/  FSEL R2, R2, RZ, P4 ;  /* 0x000000ff02027208 */ /* 0x000fca0002000000 */
[----:B------:R-:W-:-:S04]  /*8af0*/  FMUL.FTZ R2, R2, UR13 ;  /* 0x0000000d02027c20 */ /* 0x000fc80008410000 */
[----:B------:R-:W-:-:S04]  /*8b00*/  FMUL.FTZ R2, R2, UR12 ;  /* 0x0000000c02027c20 */ /* 0x000fc80008410000 */
[----:B------:R-:W-:-:S07]  /*8b10*/  FMUL.FTZ R2, R206, R2 ;  /* 0x00000002ce027220 */ /* 0x000fce0000410000 */
.L_x_6459:
[----:B------:R-:W-:Y:S05]  /*8b20*/  BSYNC.RECONVERGENT B3 ;  /* 0x0000000000037941 */ /* 0x000fea0003800200 */
.L_x_6458:
        /* <DEDUP_REMOVED lines=11> */
[----:B--2---:R-:W-:-:S07]  /*8be0*/  PRMT R172, R2, 0x7610, R172 ;  /* 0x0000761002ac7816 */ /* 0x004fce00000000ac */
.L_x_6457:
[----:B------:R-:W-:Y:S05]  /*8bf0*/  BSYNC.RECONVERGENT B2 ;  /* 0x0000000000027941 */ /* 0x000fea0003800200 */
.L_x_6456:
[----:B------:R-:W-:Y:S04]  /*8c00*/  BSSY.RECONVERGENT B2, `(.L_x_6460) ;  /* 0x000001d000027945 */ /* 0x000fe80003800200 */
[----:B------:R-:W-:Y:S05]  /*8c10*/  @!P3 BRA `(.L_x_6461) ;  /* 0x00000000006cb947 */ /* 0x000fea0003800000 */
[----:B------:R-:W-:Y:S01]  /*8c20*/  LOP3.LUT P2, RZ, R204, 0xff00, RZ, 0xc0, !PT ;  /* 0x0000ff00ccff7812 */ /* 0x000fe2000784c0ff */
[----:B------:R-:W-:Y:S01]  /*8c30*/  BSSY.RECONVERGENT B3, `(.L_x_6462) ;  /* 0x000000d000037945 */ /* 0x000fe20003800200 */
[----:B------:R-:W-:-:S11]  /*8c40*/  HFMA2 R2, -RZ, RZ, 0, 0 ;  /* 0x00000000ff027431 */ /* 0x000fd600000001ff */
[----:B------:R-:W-:Y:S05]  /*8c50*/  @!P2 BRA `(.L_x_6463) ;  /* 0x000000000028a947 */ /* 0x000fea0003800000 */
[----:B------:R-:W-:Y:S01]  /*8c60*/  FFMA.FTZ R2, R189, R5, R4 ;  /* 0x00000005bd027223 */ /* 0x000fe20000010004 */
[----:B------:R-:W-:Y:S02]  /*8c70*/  ISETP.GT.AND P4, PT, R250, RZ, PT ;  /* 0x000000fffa00720c */ /* 0x000fe40003f84270 */
[----:B--2--5:R-:W-:Y:S01]  /*8c80*/  PRMT R206, R168, 0x7632, R206 ;  /* 0x00007632a8ce7816 */ /* 0x024fe200000000ce */
[----:B------:R-:W-:-:S03]  /*8c90*/  FADD.FTZ R2, R188, -R2 ;  /* 0x80000002bc027221 */ /* 0x000fc60000010000 */
[----:B------:R-:W-:Y:S01]  /*8ca0*/  SHF.L.U32 R206, R206, 0x10, RZ ;  /* 0x00000010cece7819 */ /* 0x000fe200000006ff */
[----:B------:R-:W-:-:S05]  /*8cb0*/  FMUL.FTZ R2, R249, R2 ;  /* 0x00000002f9027220 */ /* 0x000fca0000410000 */
[----:B------:R-:W-:-:S05]  /*8cc0*/  FSEL R2, R2, RZ, P4 ;  /* 0x000000ff02027208 */ /* 0x000fca0002000000 */
[----:B------:R-:W-:-:S04]  /*8cd0*/  FMUL.FTZ R2, R2, UR13 ;  /* 0x0000000d02027c20 */ /* 0x000fc80008410000 */
[----:B------:R-:W-:-:S04]  /*8ce0*/  FMUL.FTZ R2, R2, UR12 ;  /* 0x0000000c02027c20 */ /* 0x000fc80008410000 */
[----:B------:R-:W-:-:S07]  /*8cf0*/  FMUL.FTZ R2, R206, R2 ;  /* 0x00000002ce027220 */ /* 0x000fce0000410000 */
.L_x_6463:
[----:B------:R-:W-:Y:S05]  /*8d00*/  BSYNC.RECONVERGENT B3 ;  /* 0x0000000000037941 */ /* 0x000fea0003800200 */
.L_x_6462:
        /* <DEDUP_REMOVED lines=12> */
.L_x_6461:
[----:B------:R-:W-:Y:S05]  /*8dd0*/  BSYNC.RECONVERGENT B2 ;  /* 0x0000000000027941 */ /* 0x000fea0003800200 */
.L_x_6460:
        /* <DEDUP_REMOVED lines=15> */
.L_x_6467:
[----:B------:R-:W-:Y:S05]  /*8ed0*/  BSYNC.RECONVERGENT B3 ;  /* 0x0000000000037941 */ /* 0x000fea0003800200 */
.L_x_6466:
        /* <DEDUP_REMOVED lines=12> */
.L_x_6465:
[----:B------:R-:W-:Y:S05]  /*8fa0*/  BSYNC.RECONVERGENT B2 ;  /* 0x0000000000027941 */ /* 0x000fea0003800200 */
.L_x_6464:
        /* <DEDUP_REMOVED lines=16> */
.L_x_6471:
[----:B------:R-:W-:Y:S05]  /*90b0*/  BSYNC.RECONVERGENT B3 ;  /* 0x0000000000037941 */ /* 0x000fea0003800200 */
.L_x_6470:
        /* <DEDUP_REMOVED lines=12> */
.L_x_6469:
[----:B------:R-:W-:Y:S05]  /*9180*/  BSYNC.RECONVERGENT B2 ;  /* 0x0000000000027941 */ /* 0x000fea0003800200 */
.L_x_6468:
        /* <DEDUP_REMOVED lines=15> */
.L_x_6475:
[----:B------:R-:W-:Y:S05]  /*9280*/  BSYNC.RECONVERGENT B3 ;  /* 0x0000000000037941 */ /* 0x000fea0003800200 */
.L_x_6474:
        /* <DEDUP_REMOVED lines=12> */
.L_x_6473:
[----:B------:R-:W-:Y:S05]  /*9350*/  BSYNC.RECONVERGENT B2 ;  /* 0x0000000000027941 */ /* 0x000fea0003800200 */
.L_x_6472:
        /* <DEDUP_REMOVED lines=16> */
.L_x_6479:
[----:B------:R-:W-:Y:S05]  /*9460*/  BSYNC.RECONVERGENT B3 ;  /* 0x0000000000037941 */ /* 0x000fea0003800200 */
.L_x_6478:
        /* <DEDUP_REMOVED lines=12> */
.L_x_6477:
[----:B------:R-:W-:Y:S05]  /*9530*/  BSYNC.RECONVERGENT B2 ;  /* 0x0000000000027941 */ /* 0x000fea0003800200 */
.L_x_6476:
        /* <DEDUP_REMOVED lines=15> */
.L_x_6483:
[----:B------:R-:W-:Y:S05]  /*9630*/  BSYNC.RECONVERGENT B3 ;  /* 0x0000000000037941 */ /* 0x000fea0003800200 */
.L_x_6482:
        /* <DEDUP_REMOVED lines=12> */
.L_x_6481:
[----:B------:R-:W-:Y:S05]  /*9700*/  BSYNC.RECONVERGENT B2 ;  /* 0x0000000000027941 */ /* 0x000fea0003800200 */
.L_x_6480:
[----:B------:R-:W-:Y:S05]  /*9710*/  @!P3 BRA `(.L_x_6426) ;  /* 0x000000000070b947 */ /* 0x000fea0003800000 */
[----:B------:R-:W-:Y:S01]  /*9720*/  ISETP.GE.U32.AND P2, PT, R204, RZ, PT ;  /* 0x000000ffcc00720c */ /* 0x000fe20003f46070 */
[----:B------:R-:W-:Y:S01]  /*9730*/  BSSY.RECONVERGENT B2, `(.L_x_6484) ;  /* 0x000000e000027945 */ /* 0x000fe20003800200 */
[----:B------:R-:W-:Y:S02]  /*9740*/  HFMA2 R2, -RZ, RZ, 0, 0 ;  /* 0x00000000ff027431 */ /* 0x000fe400000001ff */
        /* <DEDUP_REMOVED lines=12> */
.L_x_6485:
[----:B------:R-:W-:Y:S05]  /*9810*/  BSYNC.RECONVERGENT B2 ;  /* 0x0000000000027941 */ /* 0x000fea0003800200 */
.L_x_6484:
        /* <DEDUP_REMOVED lines=12> */
.L_x_6426:
[----:B------:R-:W-:Y:S05]  /*98e0*/  BSYNC.RECONVERGENT B1 ;  /* 0x0000000000017941 */ /* 0x000fea0003800200 */
.L_x_6409:
[----:B------:R-:W3:Y:S01]  /*98f0*/  @P1 LDC.64 R204, c[0x0][0x478] ;  /* 0x00011e00ffcc1b82 */ /* 0x000ee20000000a00 */
        /* <DEDUP_REMOVED lines=9> */
[----:B-----5:R-:W0:Y:S01]  /*9990*/  LDC.64 R168, c[0x0][0x390] ;  /* 0x0000e400ffa87b82 */ /* 0x020e220000000a00 */
[----:B------:R-:W-:-:S05]  /*99a0*/  IADD3 R2, PT, PT, R248, 0x40, RZ ;  /* 0x00000040f8027810 */ /* 0x000fca0007ffe0ff */
[----:B0-----:R-:W-:-:S06]  /*99b0*/  IMAD.WIDE.U32 R168, R2, 0x10, R168 ;  /* 0x0000001002a87825 */ /* 0x001fcc00078e00a8 */
[----:B------:R-:W5:Y:S02]  /*99c0*/  LDG.E.128 R168, desc[UR6][R168.64] ;  /* 0x00000006a8a87981 */ /* 0x000f64000c1e1d00 */
.L_x_6487:
[----:B------:R-:W-:Y:S05]  /*99d0*/  BSYNC.RECONVERGENT B1 ;  /* 0x0000000000017941 */ /* 0x000fea0003800200 */
.L_x_6486:
        /* <DEDUP_REMOVED lines=23> */
[----:B---3-5:R-:W-:-:S05]  /*9b50*/  @P4 SHF.L.U32 R204, R168, 0x10, RZ ;  /* 0x00000010a8cc4819 */ /* 0x028fca00000006ff */
[-C--:B------:R-:W-:Y:S01]  /*9b60*/  @P4 FMUL.FTZ R178, R204, R2.reuse ;  /* 0x00000002ccb24220 */ /* 0x080fe20000410000 */
[----:B------:R-:W-:-:S03]  /*9b70*/  FMUL.FTZ R2, R64, R2 ;  /* 0x0000000240027220 */ /* 0x000fc60000410000 */
[----:B------:R-:W-:Y:S02]  /*9b80*/  FADD.FTZ R148, R148, R178 ;  /* 0x000000b294947221 */ /* 0x000fe40000010000 */
[----:B------:R-:W-:-:S04]  /*9b90*/  FSEL R2, R2, RZ, P4 ;  /* 0x000000ff02027208 */ /* 0x000fc80002000000 */
[----:B------:R-:W-:-:S04]  /*9ba0*/  F2FP.BF16.F32.PACK_AB R2, RZ, R2 ;  /* 0x00000002ff02723e */ /* 0x000fc800000010ff */
[----:B--2---:R-:W-:-:S07]  /*9bb0*/  PRMT R172, R2, 0x7610, R172 ;  /* 0x0000761002ac7816 */ /* 0x004fce00000000ac */
.L_x_6492:
[----:B------:R-:W-:Y:S05]  /*9bc0*/  BSYNC.RECONVERGENT B2 ;  /* 0x0000000000027941 */ /* 0x000fea0003800200 */
.L_x_6491:
[----:B------:R-:W-:Y:S04]  /*9bd0*/  BSSY.RECONVERGENT B2, `(.L_x_6493) ;  /* 0x000000e000027945 */ /* 0x000fe80003800200 */
[----:B------:R-:W-:Y:S05]  /*9be0*/  @!P3 BRA `(.L_x_6494) ;  /* 0x000000000030b947 */ /* 0x000fea0003800000 */
[----:B------:R-:W-:Y:S01]  /*9bf0*/  LOP3.LUT P4, RZ, R202, 0xff00, RZ, 0xc0, !PT ;  /* 0x0000ff00caff7812 */ /* 0x000fe2000788c0ff */
[----:B------:R-:W-:Y:S01]  /*9c00*/  FMUL.FTZ R2, R176, UR13 ;  /* 0x0000000db0027c20 */ /* 0x000fe20008410000 */
[----:B---3--:R-:W-:-:S03]  /*9c10*/  HFMA2 R204, -RZ, RZ, 0, 0 ;  /* 0x00000000ffcc7431 */ /* 0x008fc600000001ff */
        /* <DEDUP_REMOVED lines=8> */
[----:B--2---:R-:W-:-:S07]  /*9ca0*/  PRMT R172, R172, 0x5410, R2 ;  /* 0x00005410acac7816 */ /* 0x004fce0000000002 */
.L_x_6494:
[----:B------:R-:W-:Y:S05]  /*9cb0*/  BSYNC.RECONVERGENT B2 ;  /* 0x0000000000027941 */ /* 0x000fea0003800200 */
.L_x_6493:
[----:B------:R-:W-:Y:S04]  /*9cc0*/  BSSY.RECONVERGENT B2, `(.L_x_6495) ;  /* 0x000000d000027945 */ /* 0x000fe80003800200 */
[----:B------:R-:W-:Y:S05]  /*9cd0*/  @!P3 BRA `(.L_x_6496) ;  /* 0x00000000002cb947 */ /* 0x000fea0003800000 */
        /* <DEDUP_REMOVED lines=11> */
.L_x_6496:
[----:B------:R-:W-:Y:S05]  /*9d90*/  BSYNC.RECONVERGENT B2 ;  /* 0x0000000000027941 */ /* 0x000fea0003800200 */
.L_x_6495:
[----:B------:R-:W-:Y:S01]  /*9da0*/  PRMT R178, R37, 0x7632, R178 ;  /* 0x0000763225b27816 */ /* 0x000fe200000000b2 */
[----:B------:R-:W-:Y:S01]  /*9db0*/  @P2 FFMA.FTZ R2, R27, R5, R4 ;  /* 0x000000051b022223 */ /* 0x000fe20000010004 */
[----:B------:R-:W-:Y:S02]  /*9dc0*/  BSSY.RECONVERGENT B2, `(.L_x_6497) ;  /* 0x0000011000027945 */ /* 0x000fe40003800200 */
[----:B---3--:R-:W-:Y:S01]  /*9dd0*/  SHF.L.U32 R204, R178, 0x10, RZ ;  /* 0x00000010b2cc7819 */ /* 0x008fe200000006ff */
        /* <DEDUP_REMOVED lines=15> */
.L_x_6498:
[----:B------:R-:W-:Y:S05]  /*9ed0*/  BSYNC.RECONVERGENT B2 ;  /* 0x0000000000027941 */ /* 0x000fea0003800200 */
.L_x_6497:
        /* <DEDUP_REMOVED lines=17> */
.L_x_6500:
[----:B------:R-:W-:Y:S05]  /*9ff0*/  BSYNC.RECONVERGENT B2 ;  /* 0x0000000000027941 */ /* 0x000fea0003800200 */
.L_x_6499:
        /* <DEDUP_REMOVED lines=19> */
.L_x_6502:
[----:B------:R-:W-:Y:S05]  /*a130*/  BSYNC.RECONVERGENT B2 ;  /* 0x0000000000027941 */ /* 0x000fea0003800200 */
.L_x_6501:
[--C-:B------:R-:W-:Y:S01]  /*a140*/  @P2 FFMA.FTZ R2, R220, R5, R4.reuse ;  /* 0x00000005dc022223 */ /* 0x100fe20000010004 */
[----:B------:R-:W-:Y:S01]  /*a150*/  F2FP.BF16.F32.PACK_AB R177, R204, R177 ;  /* 0x000000b1ccb1723e */ /* 0x000fe200000010ff */
[----:B------:R-:W-:Y:S01]  /*a160*/  BSSY.RECONVERGENT B2, `(.L_x_6503) ;  /* 0x0000017000027945 */ /* 0x000fe20003800200 */
[----:B------:R-:W-:Y:S01]  /*a170*/  F2FP.BF16.F32.PACK_AB R178, R205, R178 ;  /* 0x000000b2cdb2723e */ /* 0x000fe200000010ff */
[----:B------:R-:W-:Y:S01]  /*a180*/  @P2 FFMA.FTZ R205, R23, R5, R4 ;  /* 0x0000000517cd2223 */ /* 0x000fe20000010004 */
[C---:B------:R-:W-:Y:S01]  /*a190*/  PRMT R204, R39.reuse, 0x7632, R204 ;  /* 0x0000763227cc7816 */ /* 0x040fe200000000cc */
[----:B--2---:R-:W-:Y:S01]  /*a1a0*/  @P2 FADD.FTZ R206, R216, -R2 ;  /* 0x80000002d8ce2221 */ /* 0x004fe20000010000 */
        /* <DEDUP_REMOVED lines=18> */
.L_x_6504:
[----:B------:R-:W-:Y:S05]  /*a2d0*/  BSYNC.RECONVERGENT B2 ;  /* 0x0000000000027941 */ /* 0x000fea0003800200 */
.L_x_6503:
        /* <DEDUP_REMOVED lines=16> */
.L_x_6490:
[----:B------:R-:W-:Y:S01]  /*a3e0*/  BSSY.RECONVERGENT B2, `(.L_x_6506) ;  /* 0x0000012000027945 */ /* 0x000fe20003800200 */
[----:B------:R-:W-:-:S03]  /*a3f0*/  ISETP.GT.AND P4, PT, R250, RZ, PT ;  /* 0x000000fffa00720c */ /* 0x000fc60003f84270 */
[----:B------:R-:W-:Y:S10]  /*a400*/  @!P3 BRA `(.L_x_6507) ;  /* 0x00000000003cb947 */ /* 0x000ff40003800000 */
[----:B------:R-:W-:Y:S01]  /*a410*/  @P4 FFMA.FTZ R2, R223, R5, R4 ;  /* 0x00000005df024223 */ /* 0x000fe20000010004 */
[----:B------:R-:W-:Y:S02]  /*a420*/  LOP3.LUT P2, RZ, R202, 0xff, RZ, 0xc0, !PT ;  /* 0x000000ffcaff7812 */ /* 0x000fe4000784c0ff */
[----:B---3--:R-:W-:Y:S01]  /*a430*/  SHF.L.U32 R204, R36, 0x10, RZ ;  /* 0x0000001024cc7819 */ /* 0x008fe200000006ff */
[----:B------:R-:W-:-:S04]  /*a440*/  @P4 FADD.FTZ R2, R219, -R2 ;  /* 0x80000002db024221 */ /* 0x000fc80000010000 */
[----:B------:R-:W-:-:S04]  /*a450*/  @P4 FFMA.FTZ R204, R249, R2, R204 ;  /* 0x00000002f9cc4223 */ /* 0x000fc800000100cc */
[----:B------:R-:W-:Y:S01]  /*a460*/  FMUL.FTZ R2, R204, UR13 ;  /* 0x0000000dcc027c20 */ /* 0x000fe20008410000 */
[----:B------:R-:W-:Y:S02]  /*a470*/  MOV R204, RZ ;  /* 0x000000ff00cc7202 */ /* 0x000fe40000000f00 */
[----:B-----5:R-:W-:Y:S01]  /*a480*/  @P2 SHF.L.U32 R205, R168, 0x10, RZ ;  /* 0x00000010a8cd2819 */ /* 0x020fe200000006ff */
[----:B------:R-:W-:-:S04]  /*a490*/  FMUL.FTZ R2, R2, UR12 ;  /* 0x0000000c02027c20 */ /* 0x000fc80008410000 */
[-C--:B------:R-:W-:Y:S01]  /*a4a0*/  @P2 FMUL.FTZ R204, R205, R2.reuse ;  /* 0x00000002cdcc2220 */ /* 0x080fe20000410000 */
[----:B------:R-:W-:-:S03]  /*a4b0*/  FMUL.FTZ R2, R64, R2 ;  /* 0x0000000240027220 */ /* 0x000fc60000410000 */
[----:B------:R-:W-:Y:S02]  /*a4c0*/  FADD.FTZ R148, R148, R204 ;  /* 0x000000cc94947221 */ /* 0x000fe40000010000 */
[----:B------:R-:W-:-:S04]  /*a4d0*/  FSEL R2, R2, RZ, P2 ;  /* 0x000000ff02027208 */ /* 0x000fc80001000000 */
[----:B------:R-:W-:-:S04]  /*a4e0*/  F2FP.BF16.F32.PACK_AB R2, RZ, R2 ;  /* 0x00000002ff02723e */ /* 0x000fc800000010ff */
[----:B--2---:R-:W-:-:S07]  /*a4f0*/  PRMT R172, R2, 0x7610, R172 ;  /* 0x0000761002ac7816 */ /* 0x004fce00000000ac */
.L_x_6507:
[----:B------:R-:W-:Y:S05]  /*a500*/  BSYNC.RECONVERGENT B2 ;  /* 0x0000000000027941 */ /* 0x000fea0003800200 */
.L_x_6506:
[----:B------:R-:W-:Y:S04]  /*a510*/  BSSY.RECONVERGENT B2, `(.L_x_6508) ;  /* 0x0000013000027945 */ /* 0x000fe80003800200 */
[----:B------:R-:W-:Y:S05]  /*a520*/  @!P3 BRA `(.L_x_6509) ;  /* 0x000000000044b947 */ /* 0x000fea0003800000 */
[----:B------:R-:W-:Y:S01]  /*a530*/  LOP3.LUT P2, RZ, R202, 0xff00, RZ, 0xc0, !PT ;  /* 0x0000ff00caff7812 */ /* 0x000fe2000784c0ff */
[----:B------:R-:W-:Y:S01]  /*a540*/  @P4 FFMA.FTZ R2, R181, R5, R4 ;  /* 0x00000005b5024223 */ /* 0x000fe20000010004 */
[----:B---3--:R-:W-:Y:S01]  /*a550*/  PRMT R204, R36, 0x7632, R204 ;  /* 0x0000763224cc7816 */ /* 0x008fe200000000cc */
[----:B------:R-:W-:Y:S02]  /*a560*/  HFMA2 R205, -RZ, RZ, 0, 0 ;  /* 0x00000000ffcd7431 */ /* 0x000fe400000001ff */
[----:B------:R-:W-:Y:S01]  /*a570*/  @P4 FADD.FTZ R2, R180, -R2 ;  /* 0x80000002b4024221 */ /* 0x000fe20000010000 */
[----:B------:R-:W-:-:S05]  /*a580*/  SHF.L.U32 R204, R204, 0x10, RZ ;  /* 0x00000010cccc7819 */ /* 0x000fca00000006ff */
[----:B------:R-:W-:Y:S02]  /*a590*/  @P4 FFMA.FTZ R204, R249, R2, R204 ;  /* 0x00000002f9cc4223 */ /* 0x000fe400000100cc */
[----:B-----5:R-:W-:Y:S02]  /*a5a0*/  @P2 PRMT R2, R168, 0x7632, R2 ;  /* 0x00007632a8022816 */ /* 0x020fe40000000002 */
        /* <DEDUP_REMOVED lines=8> */
[----:B--2---:R-:W-:-:S07]  /*a630*/  PRMT R172, R172, 0x5410, R2 ;  /* 0x00005410acac7816 */ /* 0x004fce0000000002 */
.L_x_6509:
[----:B------:R-:W-:Y:S05]  /*a640*/  BSYNC.RECONVERGENT B2 ;  /* 0x0000000000027941 */ /* 0x000fea0003800200 */
.L_x_6508:
[----:B------:R-:W-:Y:S04]  /*a650*/  BSSY.RECONVERGENT B2, `(.L_x_6510) ;  /* 0x0000011000027945 */ /* 0x000fe80003800200 */
[----:B------:R-:W-:Y:S05]  /*a660*/  @!P3 BRA `(.L_x_6511) ;  /* 0x00000000003cb947 */ /* 0x000fea0003800000 */
        /* <DEDUP_REMOVED lines=15> */
.L_x_6511:
[----:B------:R-:W-:Y:S05]  /*a760*/  BSYNC.RECONVERGENT B2 ;  /* 0x0000000000027941 */ /* 0x000fea0003800200 */
.L_x_6510:
        /* <DEDUP_REMOVED lines=19> */
.L_x_6513:
[----:B------:R-:W-:Y:S05]  /*a8a0*/  BSYNC.RECONVERGENT B2 ;  /* 0x0000000000027941 */ /* 0x000fea0003800200 */
.L_x_6512:
        /* <DEDUP_REMOVED lines=17> */
.L_x_6515:
[----:B------:R-:W-:Y:S05]  /*a9c0*/  BSYNC.RECONVERGENT B2 ;  /* 0x0000000000027941 */ /* 0x000fea0003800200 */
.L_x_6514:
        /* <DEDUP_REMOVED lines=19> */
.L_x_6517:
[----:B------:R-:W-:Y:S05]  /*ab00*/  BSYNC.RECONVERGENT B2 ;  /* 0x0000000000027941 */ /* 0x000fea0003800200 */
.L_x_6516:
        /* <DEDUP_REMOVED lines=17> */
.L_x_6519:
[----:B------:R-:W-:Y:S05]  /*ac20*/  BSYNC.RECONVERGENT B2 ;  /* 0x0000000000027941 */ /* 0x000fea0003800200 */
.L_x_6518:
        /* <DEDUP_REMOVED lines=18> */
[----:B--23--:R-:W-:Y:S01]  /*ad50*/  PRMT R175, R175, 0x5410, R2 ;  /* 0x00005410afaf7816 */ /* 0x00cfe20000000002 */
[----:B------:R-:W-:Y:S06]  /*ad60*/  BRA `(.L_x_6505) ;  /* 0x0000001800147947 */ /* 0x000fec0003800000 */
.L_x_6489:
        /* <DEDUP_REMOVED lines=22> */
[----:B--23--:R-:W-:-:S07]  /*aed0*/  PRMT R172, R177, 0x7610, R172 ;  /* 0x00007610b1ac7816 */ /* 0x00cfce00000000ac */
.L_x_6522:
[----:B------:R-:W-:Y:S05]  /*aee0*/  BSYNC.RECONVERGENT B2 ;  /* 0x0000000000027941 */ /* 0x000fea0003800200 */
.L_x_6521:
        /* <DEDUP_REMOVED lines=13> */
[----:B--23--:R-:W-:-:S07]  /*afc0*/  PRMT R172, R172, 0x5410, R177 ;  /* 0x00005410acac7816 */ /* 0x00cfce00000000b1 */
.L_x_6524:
[----:B------:R-:W-:Y:S05]  /*afd0*/  BSYNC.RECONVERGENT B2 ;  /* 0x0000000000027941 */ /* 0x000fea0003800200 */
.L_x_6523:
        /* <DEDUP_REMOVED lines=17> */
.L_x_6526:
[----:B------:R-:W-:Y:S05]  /*b0f0*/  BSYNC.RECONVERGENT B2 ;  /* 0x0000000000027941 */ /* 0x000fea0003800200 */
.L_x_6525:
        /* <DEDUP_REMOVED lines=8> */
[----:B---3--:R-:W-:-:S03]  /*b180*/  HFMA2 R205, -RZ, RZ, 0, 0 ;  /* 0x00000000ffcd7431 */ /* 0x008fc600000001ff */
        /* <DEDUP_REMOVED lines=9> */
.L_x_6528:
[----:B------:R-:W-:Y:S05]  /*b220*/  BSYNC.RECONVERGENT B2 ;  /* 0x0000000000027941 */ /* 0x000fea0003800200 */
.L_x_6527:
[----:B------:R-:W-:Y:S01]  /*b230*/  FFMA.FTZ R178, R221, R5, R4 ;  /* 0x00000005ddb27223 */ /* 0x000fe20000010004 */
[----:B------:R-:W-:Y:S03]  /*b240*/  BSSY.RECONVERGENT B2, `(.L_x_6529) ;  /* 0x0000010000027945 */ /* 0x000fe60003800200 */
[----:B------:R-:W-:-:S04]  /*b250*/  FADD.FTZ R178, R217, -R178 ;  /* 0x800000b2d9b27221 */ /* 0x000fc80000010000 */
[----:B------:R-:W-:-:S05]  /*b260*/  FMUL.FTZ R178, R249, R178 ;  /* 0x000000b2f9b27220 */ /* 0x000fca0000410000 */
[----:B------:R-:W-:Y:S01]  /*b270*/  FSEL R178, R178, RZ, P2 ;  /* 0x000000ffb2b27208 */ /* 0x000fe20001000000 */
[----:B------:R-:W-:Y:S06]  /*b280*/  @!P3 BRA `(.L_x_6530) ;  /* 0x00000000002cb947 */ /* 0x000fec0003800000 */
[----:B------:R-:W-:Y:S01]  /*b290*/  LOP3.LUT P4, RZ, R203, 0xff, RZ, 0xc0, !PT ;  /* 0x000000ffcbff7812 */ /* 0x000fe2000788c0ff */
[----:B---3--:R-:W-:Y:S01]  /*b2a0*/  FMUL.FTZ R204, R178, UR13 ;  /* 0x0000000db2cc7c20 */ /* 0x008fe20008410000 */
        /* <DEDUP_REMOVED lines=9> */
.L_x_6530:
[----:B------:R-:W-:Y:S05]  /*b340*/  BSYNC.RECONVERGENT B2 ;  /* 0x0000000000027941 */ /* 0x000fea0003800200 */
.L_x_6529:
[----:B---3--:R-:W-:Y:S01]  /*b350*/  FFMA.FTZ R204, R25, R5, R4 ;  /* 0x0000000519cc7223 */ /* 0x008fe20000010004 */
        /* <DEDUP_REMOVED lines=17> */
.L_x_6532:
[----:B------:R-:W-:Y:S05]  /*b470*/  BSYNC.RECONVERGENT B2 ;  /* 0x0000000000027941 */ /* 0x000fea0003800200 */
.L_x_6531:
        /* <DEDUP_REMOVED lines=24> */
.L_x_6534:
[----:B------:R-:W-:Y:S05]  /*b600*/  BSYNC.RECONVERGENT B2 ;  /* 0x0000000000027941 */ /* 0x000fea0003800200 */
.L_x_6533:
        /* <DEDUP_REMOVED lines=14> */
[----:B--2---:R-:W-:Y:S01]  /*b6f0*/  PRMT R175, R175, 0x5410, R2 ;  /* 0x00005410afaf7816 */ /* 0x004fe20000000002 */
[----:B------:R-:W-:Y:S06]  /*b700*/  BRA `(.L_x_6505) ;  /* 0x0000000c00ac7947 */ /* 0x000fec0003800000 */
.L_x_6520:
        /* <DEDUP_REMOVED lines=8> */
[----:B---3-5:R-:W-:Y:S01]  /*b790*/  SHF.L.U32 R204, R168, 0x10, RZ ;  /* 0x00000010a8cc7819 */ /* 0x028fe200000006ff */
[----:B------:R-:W-:-:S04]  /*b7a0*/  FADD.FTZ R2, R219, -R2 ;  /* 0x80000002db027221 */ /* 0x000fc80000010000 */
[----:B------:R-:W-:-:S05]  /*b7b0*/  FMUL.FTZ R2, R249, R2 ;  /* 0x00000002f9027220 */ /* 0x000fca0000410000 */
[----:B------:R-:W-:-:S05]  /*b7c0*/  FSEL R2, R2, RZ, P4 ;  /* 0x000000ff02027208 */ /* 0x000fca0002000000 */
[----:B------:R-:W-:-:S04]  /*b7d0*/  FMUL.FTZ R2, R2, UR13 ;  /* 0x0000000d02027c20 */ /* 0x000fc80008410000 */
[----:B------:R-:W-:-:S04]  /*b7e0*/  FMUL.FTZ R2, R2, UR12 ;  /* 0x0000000c02027c20 */ /* 0x000fc80008410000 */
[----:B------:R-:W-:-:S07]  /*b7f0*/  FMUL.FTZ R2, R204, R2 ;  /* 0x00000002cc027220 */ /* 0x000fce0000410000 */
.L_x_6538:
[----:B------:R-:W-:Y:S05]  /*b800*/  BSYNC.RECONVERGENT B3 ;  /* 0x0000000000037941 */ /* 0x000fea0003800200 */
.L_x_6537:
        /* <DEDUP_REMOVED lines=11> */
[----:B--23--:R-:W-:-:S07]  /*b8c0*/  PRMT R172, R2, 0x7610, R172 ;  /* 0x0000761002ac7816 */ /* 0x00cfce00000000ac */
.L_x_6536:
[----:B------:R-:W-:Y:S05]  /*b8d0*/  BSYNC.RECONVERGENT B2 ;  /* 0x0000000000027941 */ /* 0x000fea0003800200 */
.L_x_6535:
        /* <DEDUP_REMOVED lines=8> */
[----:B---3-5:R-:W-:Y:S01]  /*b960*/  PRMT R204, R168, 0x7632, R204 ;  /* 0x00007632a8cc7816 */ /* 0x028fe200000000cc */
[----:B------:R-:W-:-:S03]  /*b970*/  FADD.FTZ R2, R180, -R2 ;  /* 0x80000002b4027221 */ /* 0x000fc60000010000 */
[----:B------:R-:W-:Y:S01]  /*b980*/  SHF.L.U32 R204, R204, 0x10, RZ ;  /* 0x00000010cccc7819 */ /* 0x000fe200000006ff */
[----:B------:R-:W-:-:S05]  /*b990*/  FMUL.FTZ R2, R249, R2 ;  /* 0x00000002f9027220 */ /* 0x000fca0000410000 */
[----:B------:R-:W-:-:S05]  /*b9a0*/  FSEL R2, R2, RZ, P4 ;  /* 0x000000ff02027208 */ /* 0x000fca0002000000 */
[----:B------:R-:W-:-:S04]  /*b9b0*/  FMUL.FTZ R2, R2, UR13 ;  /* 0x0000000d02027c20 */ /* 0x000fc80008410000 */
[----:B------:R-:W-:-:S04]  /*b9c0*/  FMUL.FTZ R2, R2, UR12 ;  /* 0x0000000c02027c20 */ /* 0x000fc80008410000 */
[----:B------:R-:W-:-:S07]  /*b9d0*/  FMUL.FTZ R2, R204, R2 ;  /* 0x00000002cc027220 */ /* 0x000fce0000410000 */
.L_x_6542:
[----:B------:R-:W-:Y:S05]  /*b9e0*/  BSYNC.RECONVERGENT B3 ;  /* 0x0000000000037941 */ /* 0x000fea0003800200 */
.L_x_6541:
        /* <DEDUP_REMOVED lines=12> */
.L_x_6540:
[----:B------:R-:W-:Y:S05]  /*bab0*/  BSYNC.RECONVERGENT B2 ;  /* 0x0000000000027941 */ /* 0x000fea0003800200 */
.L_x_6539:
        /* <DEDUP_REMOVED lines=15> */
.L_x_6546:
[----:B------:R-:W-:Y:S05]  /*bbb0*/  BSYNC.RECONVERGENT B3 ;  /* 0x0000000000037941 */ /* 0x000fea0003800200 */
.L_x_6545:
        /* <DEDUP_REMOVED lines=12> */
.L_x_6544:
[----:B------:R-:W-:Y:S05]  /*bc80*/  BSYNC.RECONVERGENT B2 ;  /* 0x0000000000027941 */ /* 0x000fea0003800200 */
.L_x_6543:
        /* <DEDUP_REMOVED lines=16> */
.L_x_6550:
[----:B------:R-:W-:Y:S05]  /*bd90*/  BSYNC.RECONVERGENT B3 ;  /* 0x0000000000037941 */ /* 0x000fea0003800200 */
.L_x_6549:
        /* <DEDUP_REMOVED lines=12> */
.L_x_6548:
[----:B------:R-:W-:Y:S05]  /*be60*/  BSYNC.RECONVERGENT B2 ;  /* 0x0000000000027941 */ /* 0x000fea0003800200 */
.L_x_6547:
        /* <DEDUP_REMOVED lines=15> */
.L_x_6554:
[----:B------:R-:W-:Y:S05]  /*bf60*/  BSYNC.RECONVERGENT B3 ;  /* 0x0000000000037941 */ /* 0x000fea0003800200 */
.L_x_6553:
        /* <DEDUP_REMOVED lines=12> */
.L_x_6552:
[----:B------:R-:W-:Y:S05]  /*c030*/  BSYNC.RECONVERGENT B2 ;  /* 0x0000000000027941 */ /* 0x000fea0003800200 */
.L_x_6551:
        /* <DEDUP_REMOVED lines=16> */
.L_x_6558:
[----:B------:R-:W-:Y:S05]  /*c140*/  BSYNC.RECONVERGENT B3 ;  /* 0x0000000000037941 */ /* 0x000fea0003800200 */
.L_x_6557:
        /* <DEDUP_REMOVED lines=12> */
.L_x_6556:
[----:B------:R-:W-:Y:S05]  /*c210*/  BSYNC.RECONVERGENT B2 ;  /* 0x0000000000027941 */ /* 0x000fea0003800200 */
.L_x_6555:
        /* <DEDUP_REMOVED lines=15> */
.L_x_6562:
[----:B------:R-:W-:Y:S05]  /*c310*/  BSYNC.RECONVERGENT B3 ;  /* 0x0000000000037941 */ /* 0x000fea0003800200 */
.L_x_6561:
        /* <DEDUP_REMOVED lines=12> */
.L_x_6560:
[----:B------:R-:W-:Y:S05]  /*c3e0*/  BSYNC.RECONVERGENT B2 ;  /* 0x0000000000027941 */ /* 0x000fea0003800200 */
.L_x_6559:
        /* <DEDUP_REMOVED lines=16> */
.L_x_6564:
[----:B------:R-:W-:Y:S05]  /*c4f0*/  BSYNC.RECONVERGENT B2 ;  /* 0x0000000000027941 */ /* 0x000fea0003800200 */
.L_x_6563:
        /* <DEDUP_REMOVED lines=12> */
.L_x_6505:
[----:B------:R-:W-:Y:S05]  /*c5c0*/  BSYNC.RECONVERGENT B1 ;  /* 0x0000000000017941 */ /* 0x000fea0003800200 */
.L_x_6488:
[----:B------:R-:W0:Y:S01]  /*c5d0*/  @P1 LDC.64 R202, c[0x0][0x478] ;  /* 0x00011e00ffca1b82 */ /* 0x000e220000000a00 */
        /* <DEDUP_REMOVED lines=13> */
.L_x_6566:
[----:B------:R-:W-:Y:S05]  /*c6b0*/  BSYNC.RECONVERGENT B1 ;  /* 0x0000000000017941 */ /* 0x000fea0003800200 */
.L_x_6565:
        /* <DEDUP_REMOVED lines=23> */
[----:B0----5:R-:W-:-:S05]  /*c830*/  @P4 SHF.L.U32 R202, R168, 0x10, RZ ;  /* 0x00000010a8ca4819 */ /* 0x021fca00000006ff */
[-C--:B------:R-:W-:Y:S01]  /*c840*/  @P4 FMUL.FTZ R178, R202, R2.reuse ;  /* 0x00000002cab24220 */ /* 0x080fe20000410000 */
[----:B------:R-:W-:-:S03]  /*c850*/  FMUL.FTZ R2, R72, R2 ;  /* 0x0000000248027220 */ /* 0x000fc60000410000 */
[----:B------:R-:W-:Y:S02]  /*c860*/  FADD.FTZ R140, R140, R178 ;  /* 0x000000b28c8c7221 */ /* 0x000fe40000010000 */
[----:B------:R-:W-:-:S04]  /*c870*/  FSEL R2, R2, RZ, P4 ;  /* 0x000000ff02027208 */ /* 0x000fc80002000000 */
[----:B------:R-:W-:-:S04]  /*c880*/  F2FP.BF16.F32.PACK_AB R2, RZ, R2 ;  /* 0x00000002ff02723e */ /* 0x000fc800000010ff */
[----:B--23--:R-:W-:-:S07]  /*c890*/  PRMT R172, R2, 0x7610, R172 ;  /* 0x0000761002ac7816 */ /* 0x00cfce00000000ac */
.L_x_6571:
[----:B------:R-:W-:Y:S05]  /*c8a0*/  BSYNC.RECONVERGENT B2 ;  /* 0x0000000000027941 */ /* 0x000fea0003800200 */
.L_x_6570:
[----:B------:R-:W-:Y:S04]  /*c8b0*/  BSSY.RECONVERGENT B2, `(.L_x_6572) ;  /* 0x000000e000027945 */ /* 0x000fe80003800200 */
[----:B------:R-:W-:Y:S05]  /*c8c0*/  @!P3 BRA `(.L_x_6573) ;  /* 0x000000000030b947 */ /* 0x000fea0003800000 */
[----:B------:R-:W-:Y:S01]  /*c8d0*/  LOP3.LUT P4, RZ, R200, 0xff00, RZ, 0xc0, !PT ;  /* 0x0000ff00c8ff7812 */ /* 0x000fe2000788c0ff */
[----:B------:R-:W-:Y:S01]  /*c8e0*/  FMUL.FTZ R2, R176, UR13 ;  /* 0x0000000db0027c20 */ /* 0x000fe20008410000 */
[----:B0-----:R-:W-:-:S03]  /*c8f0*/  HFMA2 R202, -RZ, RZ, 0, 0 ;  /* 0x00000000ffca7431 */ /* 0x001fc600000001ff */
        /* <DEDUP_REMOVED lines=8> */
[----:B--23--:R-:W-:-:S07]  /*c980*/  PRMT R172, R172, 0x5410, R2 ;  /* 0x00005410acac7816 */ /* 0x00cfce0000000002 */
.L_x_6573:
[----:B------:R-:W-:Y:S05]  /*c990*/  BSYNC.RECONVERGENT B2 ;  /* 0x0000000000027941 */ /* 0x000fea0003800200 */
.L_x_6572:
[----:B------:R-:W-:Y:S04]  /*c9a0*/  BSSY.RECONVERGENT B2, `(.L_x_6574) ;  /* 0x000000d000027945 */ /* 0x000fe80003800200 */
[----:B------:R-:W-:Y:S05]  /*c9b0*/  @!P3 BRA `(.L_x_6575) ;  /* 0x00000000002cb947 */ /* 0x000fea0003800000 */
        /* <DEDUP_REMOVED lines=11> */
.L_x_6575:
[----:B------:R-:W-:Y:S05]  /*ca70*/  BSYNC.RECONVERGENT B2 ;  /* 0x0000000000027941 */ /* 0x000fea0003800200 */
.L_x_6574:
[----:B------:R-:W-:Y:S01]  /*ca80*/  PRMT R178, R33, 0x7632, R178 ;  /* 0x0000763221b27816 */ /* 0x000fe200000000b2 */
[----:B------:R-:W-:Y:S01]  /*ca90*/  @P2 FFMA.FTZ R2, R19, R5, R4 ;  /* 0x0000000513022223 */ /* 0x000fe20000010004 */
[----:B------:R-:W-:Y:S02]  /*caa0*/  BSSY.RECONVERGENT B2, `(.L_x_6576) ;  /* 0x0000011000027945 */ /* 0x000fe40003800200 */
[----:B0-----:R-:W-:Y:S01]  /*cab0*/  SHF.L.U32 R202, R178, 0x10, RZ ;  /* 0x00000010b2ca7819 */ /* 0x001fe200000006ff */
        /* <DEDUP_REMOVED lines=15> */
.L_x_6577:
[----:B------:R-:W-:Y:S05]  /*cbb0*/  BSYNC.RECONVERGENT B2 ;  /* 0x0000000000027941 */ /* 0x000fea0003800200 */
.L_x_6576:
        /* <DEDUP_REMOVED lines=17> */
.L_x_6579:
[----:B------:R-:W-:Y:S05]  /*ccd0*/  BSYNC.RECONVERGENT B2 ;  /* 0x0000000000027941 */ /* 0x000fea0003800200 */
.L_x_6578:
        /* <DEDUP_REMOVED lines=19> */
.L_x_6581:
[----:B------:R-:W-:Y:S05]  /*ce10*/  BSYNC.RECONVERGENT B2 ;  /* 0x0000000000027941 */ /* 0x000fea0003800200 */
.L_x_6580:
[--C-:B------:R-:W-:Y:S01]  /*ce20*/  @P2 FFMA.FTZ R2, R212, R5, R4.reuse ;  /* 0x00000005d4022223 */ /* 0x100fe20000010004 */
[----:B------:R-:W-:Y:S01]  /*ce30*/  F2FP.BF16.F32.PACK_AB R177, R202, R177 ;  /* 0x000000b1cab1723e */ /* 0x000fe200000010ff */
[----:B------:R-:W-:Y:S01]  /*ce40*/  BSSY.RECONVERGENT B2, `(.L_x_6582) ;  /* 0x0000017000027945 */ /* 0x000fe20003800200 */
[----:B------:R-:W-:Y:S01]  /*ce50*/  F2FP.BF16.F32.PACK_AB R178, R178, R203 ;  /* 0x000000cbb2b2723e */ /* 0x000fe200000010ff */
[----:B------:R-:W-:Y:S01]  /*ce60*/  @P2 FFMA.FTZ R203, R15, R5, R4 ;  /* 0x000000050fcb2223 */ /* 0x000fe20000010004 */
[C---:B------:R-:W-:Y:S01]  /*ce70*/  PRMT R202, R35.reuse, 0x7632, R202 ;  /* 0x0000763223ca7816 */ /* 0x040fe200000000ca */
[----:B---3--:R-:W-:Y:S01]  /*ce80*/  @P2 FADD.FTZ R204, R208, -R2 ;  /* 0x80000002d0cc2221 */ /* 0x008fe20000010000 */
        /* <DEDUP_REMOVED lines=18> */
.L_x_6583:
[----:B------:R-:W-:Y:S05]  /*cfb0*/  BSYNC.RECONVERGENT B2 ;  /* 0x0000000000027941 */ /* 0x000fea0003800200 */
.L_x_6582:
        /* <DEDUP_REMOVED lines=16> */
.L_x_6569:
[----:B------:R-:W-:Y:S01]  /*d0c0*/  BSSY.RECONVERGENT B2, `(.L_x_6585) ;  /* 0x0000012000027945 */ /* 0x000fe20003800200 */
[----:B------:R-:W-:-:S03]  /*d0d0*/  ISETP.GT.AND P4, PT, R250, RZ, PT ;  /* 0x000000fffa00720c */ /* 0x000fc60003f84270 */
[----:B------:R-:W-:Y:S10]  /*d0e0*/  @!P3 BRA `(.L_x_6586) ;  /* 0x00000000003cb947 */ /* 0x000ff40003800000 */
[----:B------:R-:W-:Y:S01]  /*d0f0*/  @P4 FFMA.FTZ R2, R215, R5, R4 ;  /* 0x00000005d7024223 */ /* 0x000fe20000010004 */
[----:B------:R-:W-:Y:S02]  /*d100*/  LOP3.LUT P2, RZ, R200, 0xff, RZ, 0xc0, !PT ;  /* 0x000000ffc8ff7812 */ /* 0x000fe4000784c0ff */
[----:B0-----:R-:W-:Y:S01]  /*d110*/  SHF.L.U32 R202, R32, 0x10, RZ ;  /* 0x0000001020ca7819 */ /* 0x001fe200000006ff */
        /* <DEDUP_REMOVED lines=11> */
[----:B--23--:R-:W-:-:S07]  /*d1d0*/  PRMT R172, R2, 0x7610, R172 ;  /* 0x0000761002ac7816 */ /* 0x00cfce00000000ac */
.L_x_6586:
[----:B------:R-:W-:Y:S05]  /*d1e0*/  BSYNC.RECONVERGENT B2 ;  /* 0x0000000000027941 */ /* 0x000fea0003800200 */
.L_x_6585:
[----:B------:R-:W-:Y:S04]  /*d1f0*/  BSSY.RECONVERGENT B2, `(.L_x_6587) ;  /* 0x0000013000027945 */ /* 0x000fe80003800200 */
[----:B------:R-:W-:Y:S05]  /*d200*/  @!P3 BRA `(.L_x_6588) ;  /* 0x000000000044b947 */ /* 0x000fea0003800000 */
[----:B------:R-:W-:Y:S01]  /*d210*/  LOP3.LUT P2, RZ, R200, 0xff00, RZ, 0xc0, !PT ;  /* 0x0000ff00c8ff7812 */ /* 0x000fe2000784c0ff */
[----:B------:R-:W-:Y:S01]  /*d220*/  @P4 FFMA.FTZ R2, R21, R5, R4 ;  /* 0x0000000515024223 */ /* 0x000fe20000010004 */
[----:B0-----:R-:W-:Y:S01]  /*d230*/  PRMT R202, R32, 0x7632, R202 ;  /* 0x0000763220ca7816 */ /* 0x001fe200000000ca */
        /* <DEDUP_REMOVED lines=13> */
[----:B--23--:R-:W-:-:S07]  /*d310*/  PRMT R172, R172, 0x5410, R2 ;  /* 0x00005410acac7816 */ /* 0x00cfce0000000002 */
.L_x_6588:
[----:B------:R-:W-:Y:S05]  /*d320*/  BSYNC.RECONVERGENT B2 ;  /* 0x0000000000027941 */ /* 0x000fea0003800200 */
.L_x_6587:
[----:B------:R-:W-:Y:S04]  /*d330*/  BSSY.RECONVERGENT B2, `(.L_x_6589) ;  /* 0x0000011000027945 */ /* 0x000fe80003800200 */
[----:B------:R-:W-:Y:S05]  /*d340*/  @!P3 BRA `(.L_x_6590) ;  /* 0x00000000003cb947 */ /* 0x000fea0003800000 */
        /* <DEDUP_REMOVED lines=15> */
.L_x_6590:
[----:B------:R-:W-:Y:S05]  /*d440*/  BSYNC.RECONVERGENT B2 ;  /* 0x0000000000027941 */ /* 0x000fea0003800200 */
.L_x_6589:
        /* <DEDUP_REMOVED lines=19> */
.L_x_6592:
[----:B------:R-:W-:Y:S05]  /*d580*/  BSYNC.RECONVERGENT B2 ;  /* 0x0000000000027941 */ /* 0x000fea0003800200 */
.L_x_6591:
        /* <DEDUP_REMOVED lines=17> */
.L_x_6594:
[----:B------:R-:W-:Y:S05]  /*d6a0*/  BSYNC.RECONVERGENT B2 ;  /* 0x0000000000027941 */ /* 0x000fea0003800200 */
.L_x_6593:
        /* <DEDUP_REMOVED lines=19> */
.L_x_6596:
[----:B------:R-:W-:Y:S05]  /*d7e0*/  BSYNC.RECONVERGENT B2 ;  /* 0x0000000000027941 */ /* 0x000fea0003800200 */
.L_x_6595:
        /* <DEDUP_REMOVED lines=17> */
.L_x_6598:
[----:B------:R-:W-:Y:S05]  /*d900*/  BSYNC.RECONVERGENT B2 ;  /* 0x0000000000027941 */ /* 0x000fea0003800200 */
.L_x_6597:
        /* <DEDUP_REMOVED lines=18> */
[----:B0-23--:R-:W-:Y:S01]  /*da30*/  PRMT R175, R175, 0x5410, R2 ;  /* 0x00005410afaf7816 */ /* 0x00dfe20000000002 */
[----:B------:R-:W-:Y:S06]  /*da40*/  BRA `(.L_x_6584) ;  /* 0x0000001800147947 */ /* 0x000fec0003800000 */
.L_x_6568:
        /* <DEDUP_REMOVED lines=22> */
[----:B0-23--:R-:W-:-:S07]  /*dbb0*/  PRMT R172, R177, 0x7610, R172 ;  /* 0x00007610b1ac7816 */ /* 0x00dfce00000000ac */
.L_x_6601:
[----:B------:R-:W-:Y:S05]  /*dbc0*/  BSYNC.RECONVERGENT B2 ;  /* 0x0000000000027941 */ /* 0x000fea0003800200 */
.L_x_6600:
        /* <DEDUP_REMOVED lines=13> */
[----:B0-23--:R-:W-:-:S07]  /*dca0*/  PRMT R172, R172, 0x5410, R177 ;  /* 0x00005410acac7816 */ /* 0x00dfce00000000b1 */
.L_x_6603:
[----:B------:R-:W-:Y:S05]  /*dcb0*/  BSYNC.RECONVERGENT B2 ;  /* 0x0000000000027941 */ /* 0x000fea0003800200 */
.L_x_6602:
        /* <DEDUP_REMOVED lines=17> */
.L_x_6605:
[----:B------:R-:W-:Y:S05]  /*ddd0*/  BSYNC.RECONVERGENT B2 ;  /* 0x0000000000027941 */ /* 0x000fea0003800200 */
.L_x_6604:
        /* <DEDUP_REMOVED lines=8> */
[----:B0-----:R-:W-:-:S03]  /*de60*/  HFMA2 R203, -RZ, RZ, 0, 0 ;  /* 0x00000000ffcb7431 */ /* 0x001fc600000001ff */
        /* <DEDUP_REMOVED lines=9> */
.L_x_6607:
[----:B------:R-:W-:Y:S05]  /*df00*/  BSYNC.RECONVERGENT B2 ;  /* 0x0000000000027941 */ /* 0x000fea0003800200 */
.L_x_6606:
        /* <DEDUP_REMOVED lines=17> */
.L_x_6609:
[----:B------:R-:W-:Y:S05]  /*e020*/  BSYNC.RECONVERGENT B2 ;  /* 0x0000000000027941 */ /* 0x000fea0003800200 */
.L_x_6608:
        /* <DEDUP_REMOVED lines=18> */
.L_x_6611:
[----:B------:R-:W-:Y:S05]  /*e150*/  BSYNC.RECONVERGENT B2 ;  /* 0x0000000000027941 */ /* 0x000fea0003800200 */
.L_x_6610:
        /* <DEDUP_REMOVED lines=24> */
.L_x_6613:
[----:B------:R-:W-:Y:S05]  /*e2e0*/  BSYNC.RECONVERGENT B2 ;  /* 0x0000000000027941 */ /* 0x000fea0003800200 */
.L_x_6612:
        /* <DEDUP_REMOVED lines=14> */
[----:B--23--:R-:W-:Y:S01]  /*e3d0*/  PRMT R175, R175, 0x5410, R2 ;  /* 0x00005410afaf7816 */ /* 0x00cfe20000000002 */
[----:B------:R-:W-:Y:S06]  /*e3e0*/  BRA `(.L_x_6584) ;  /* 0x0000000c00ac7947 */ /* 0x000fec0003800000 */
.L_x_6599:
        /* <DEDUP_REMOVED lines=8> */
[----:B0----5:R-:W-:Y:S01]  /*e470*/  SHF.L.U32 R202, R168, 0x10, RZ ;  /* 0x00000010a8ca7819 */ /* 0x021fe200000006ff */
[----:B------:R-:W-:-:S04]  /*e480*/  FADD.FTZ R2, R211, -R2 ;  /* 0x80000002d3027221 */ /* 0x000fc80000010000 */
[----:B------:R-:W-:-:S05]  /*e490*/  FMUL.FTZ R2, R249, R2 ;  /* 0x00000002f9027220 */ /* 0x000fca0000410000 */
[----:B------:R-:W-:-:S05]  /*e4a0*/  FSEL R2, R2, RZ, P4 ;  /* 0x000000ff02027208 */ /* 0x000fca0002000000 */
[----:B------:R-:W-:-:S04]  /*e4b0*/  FMUL.FTZ R2, R2, UR13 ;  /* 0x0000000d02027c20 */ /* 0x000fc80008410000 */
[----:B------:R-:W-:-:S04]  /*e4c0*/  FMUL.FTZ R2, R2, UR12 ;  /* 0x0000000c02027c20 */ /* 0x000fc80008410000 */
[----:B------:R-:W-:-:S07]  /*e4d0*/  FMUL.FTZ R2, R202, R2 ;  /* 0x00000002ca027220 */ /* 0x000fce0000410000 */
.L_x_6617:
[----:B------:R-:W-:Y:S05]  /*e4e0*/  BSYNC.RECONVERGENT B3 ;  /* 0x0000000000037941 */ /* 0x000fea0003800200 */
.L_x_6616:
        /* <DEDUP_REMOVED lines=11> */
[----:B0-23--:R-:W-:-:S07]  /*e5a0*/  PRMT R172, R2, 0x7610, R172 ;  /* 0x0000761002ac7816 */ /* 0x00dfce00000000ac */
.L_x_6615:
[----:B------:R-:W-:Y:S05]  /*e5b0*/  BSYNC.RECONVERGENT B2 ;  /* 0x0000000000027941 */ /* 0x000fea0003800200 */
.L_x_6614:
        /* <DEDUP_REMOVED lines=8> */
[----:B0----5:R-:W-:Y:S01]  /*e640*/  PRMT R202, R168, 0x7632, R202 ;  /* 0x00007632a8ca7816 */ /* 0x021fe200000000ca */
[----:B------:R-:W-:-:S03]  /*e650*/  FADD.FTZ R2, R20, -R2 ;  /* 0x8000000214027221 */ /* 0x000fc60000010000 */
[----:B------:R-:W-:Y:S01]  /*e660*/  SHF.L.U32 R202, R202, 0x10, RZ ;  /* 0x00000010caca7819 */ /* 0x000fe200000006ff */
[----:B------:R-:W-:-:S05]  /*e670*/  FMUL.FTZ R2, R249, R2 ;  /* 0x00000002f9027220 */ /* 0x000fca0000410000 */
[----:B------:R-:W-:-:S05]  /*e680*/  FSEL R2, R2, RZ, P4 ;  /* 0x000000ff02027208 */ /* 0x000fca0002000000 */
[----:B------:R-:W-:-:S04]  /*e690*/  FMUL.FTZ R2, R2, UR13 ;  /* 0x0000000d02027c20 */ /* 0x000fc80008410000 */
[----:B------:R-:W-:-:S04]  /*e6a0*/  FMUL.FTZ R2, R2, UR12 ;  /* 0x0000000c02027c20 */ /* 0x000fc80008410000 */
[----:B------:R-:W-:-:S07]  /*e6b0*/  FMUL.FTZ R2, R202, R2 ;  /* 0x00000002ca027220 */ /* 0x000fce0000410000 */
.L_x_6621:
[----:B------:R-:W-:Y:S05]  /*e6c0*/  BSYNC.RECONVERGENT B3 ;  /* 0x0000000000037941 */ /* 0x000fea0003800200 */
.L_x_6620:
        /* <DEDUP_REMOVED lines=12> */
.L_x_6619:
[----:B------:R-:W-:Y:S05]  /*e790*/  BSYNC.RECONVERGENT B2 ;  /* 0x0000000000027941 */ /* 0x000fea0003800200 */
.L_x_6618:
        /* <DEDUP_REMOVED lines=15> */
.L_x_6625:
[----:B------:R-:W-:Y:S05]  /*e890*/  BSYNC.RECONVERGENT B3 ;  /* 0x0000000000037941 */ /* 0x000fea0003800200 */
.L_x_6624:
        /* <DEDUP_REMOVED lines=12> */
.L_x_6623:
[----:B------:R-:W-:Y:S05]  /*e960*/  BSYNC.RECONVERGENT B2 ;  /* 0x0000000000027941 */ /* 0x000fea0003800200 */
.L_x_6622:
        /* <DEDUP_REMOVED lines=16> */
.L_x_6629:
[----:B------:R-:W-:Y:S05]  /*ea70*/  BSYNC.RECONVERGENT B3 ;  /* 0x0000000000037941 */ /* 0x000fea0003800200 */
.L_x_6628:
        /* <DEDUP_REMOVED lines=12> */
.L_x_6627:
[----:B------:R-:W-:Y:S05]  /*eb40*/  BSYNC.RECONVERGENT B2 ;  /* 0x0000000000027941 */ /* 0x000fea0003800200 */
.L_x_6626:
        /* <DEDUP_REMOVED lines=15> */
.L_x_6633:
[----:B------:R-:W-:Y:S05]  /*ec40*/  BSYNC.RECONVERGENT B3 ;  /* 0x0000000000037941 */ /* 0x000fea0003800200 */
.L_x_6632:
        /* <DEDUP_REMOVED lines=12> */
.L_x_6631:
[----:B------:R-:W-:Y:S05]  /*ed10*/  BSYNC.RECONVERGENT B2 ;  /* 0x0000000000027941 */ /* 0x000fea0003800200 */
.L_x_6630:
        /* <DEDUP_REMOVED lines=16> */
.L_x_6637:
[----:B------:R-:W-:Y:S05]  /*ee20*/  BSYNC.RECONVERGENT B3 ;  /* 0x0000000000037941 */ /* 0x000fea0003800200 */
.L_x_6636:
        /* <DEDUP_REMOVED lines=12> */
.L_x_6635:
[----:B------:R-:W-:Y:S05]  /*eef0*/  BSYNC.RECONVERGENT B2 ;  /* 0x0000000000027941 */ /* 0x000fea0003800200 */
.L_x_6634:
        /* <DEDUP_REMOVED lines=15> */
.L_x_6641:
[----:B------:R-:W-:Y:S05]  /*eff0*/  BSYNC.RECONVERGENT B3 ;  /* 0x0000000000037941 */ /* 0x000fea0003800200 */
.L_x_6640:
        /* <DEDUP_REMOVED lines=12> */
.L_x_6639:
[----:B------:R-:W-:Y:S05]  /*f0c0*/  BSYNC.RECONVERGENT B2 ;  /* 0x0000000000027941 */ /* 0x000fea0003800200 */
.L_x_6638:
        /* <DEDUP_REMOVED lines=16> */
.L_x_6643:
[----:B------:R-:W-:Y:S05]  /*f1d0*/  BSYNC.RECONVERGENT B2 ;  /* 0x0000000000027941 */ /* 0x000fea0003800200 */
.L_x_6642:
        /* <DEDUP_REMOVED lines=12> */
.L_x_6584:
[----:B------:R-:W-:Y:S05]  /*f2a0*/  BSYNC.RECONVERGENT B1 ;  /* 0x0000000000017941 */ /* 0x000fea0003800200 */
.L_x_6567:
        /* <DEDUP_REMOVED lines=14> */
.L_x_6645:
[----:B------:R-:W-:Y:S05]  /*f390*/  BSYNC.RECONVERGENT B1 ;  /* 0x0000000000017941 */ /* 0x000fea0003800200 */
.L_x_6644:
[----:B------:R-:W-:Y:S04]  /*f3a0*/  BSSY.RECONVERGENT B1, `(.L_x_6646) ;  /* 0x00002b4000017945 */ /* 0x000fe80003800200 */
[----:B------:R-:W-:Y:S05]  /*f3b0*/  @!P0 BRA `(.L_x_6647) ;  /* 0x0000001000dc8947 */ /* 0x000fea0003800000 */
[----:B------:R-:W-:Y:S05]  /*f3c0*/  @!P1 BRA `(.L_x_6648) ;  /* 0x0000000800749947 */ /* 0x000fea0003800000 */
[----:B------:R-:W-:Y:S01]  /*f3d0*/  ISETP.GT.AND P0, PT, R250, RZ, PT ;  /* 0x000000fffa00720c */ /* 0x000fe20003f04270 */
        /* <DEDUP_REMOVED lines=26> */
.L_x_6650:
[----:B------:R-:W-:Y:S05]  /*f580*/  BSYNC.RECONVERGENT B2 ;  /* 0x0000000000027941 */ /* 0x000fea0003800200 */
.L_x_6649:
        /* <DEDUP_REMOVED lines=14> */
.L_x_6652:
[----:B------:R-:W-:Y:S05]  /*f670*/  BSYNC.RECONVERGENT B2 ;  /* 0x0000000000027941 */ /* 0x000fea0003800200 */
.L_x_6651:
[----:B------:R-:W-:Y:S04]  /*f680*/  BSSY.RECONVERGENT B2, `(.L_x_6653) ;  /* 0x000000d000027945 */ /* 0x000fe80003800200 */
[----:B------:R-:W-:Y:S05]  /*f690*/  @!P3 BRA `(.L_x_6654) ;  /* 0x00000000002cb947 */ /* 0x000fea0003800000 */
        /* <DEDUP_REMOVED lines=11> */
.L_x_6654:
[----:B------:R-:W-:Y:S05]  /*f750*/  BSYNC.RECONVERGENT B2 ;  /* 0x0000000000027941 */ /* 0x000fea0003800200 */
.L_x_6653:
        /* <DEDUP_REMOVED lines=19> */
.L_x_6656:
[----:B------:R-:W-:Y:S05]  /*f890*/  BSYNC.RECONVERGENT B2 ;  /* 0x0000000000027941 */ /* 0x000fea0003800200 */
.L_x_6655:
        /* <DEDUP_REMOVED lines=10> */
[-CC-:B------:R-:W-:Y:S01]  /*f940*/  @P0 FFMA.FTZ R2, R194, R5.reuse, R4.reuse ;  /* 0x00000005c2020223 */ /* 0x180fe20000010004 */
[--C-:B------:R-:W-:Y:S01]  /*f950*/  @P0 FFMA.FTZ R5, R7, R5, R4.reuse ;  /* 0x0000000507050223 */ /* 0x100fe20000010004 */
[C---:B------:R-:W-:Y:S02]  /*f960*/  PRMT R4, R31.reuse, 0x7632, R4 ;  /* 0x000076321f047816 */ /* 0x040fe40000000004 */
[----:B------:R-:W-:Y:S01]  /*f970*/  @P0 FADD.FTZ R203, R190, -R2 ;  /* 0x80000002becb0221 */ /* 0x000fe20000010000 */
[----:B------:R-:W-:Y:S01]  /*f980*/  SHF.L.U32 R2, R31, 0x10, RZ ;  /* 0x000000101f027819 */ /* 0x000fe200000006ff */
[----:B------:R-:W-:Y:S01]  /*f990*/  @P0 FADD.FTZ R5, R6, -R5 ;  /* 0x8000000506050221 */ /* 0x000fe20000010000 */
[----:B------:R-:W-:-:S03]  /*f9a0*/  SHF.L.U32 R4, R4, 0x10, RZ ;  /* 0x0000001004047819 */ /* 0x000fc600000006ff */
[C---:B------:R-:W-:Y:S02]  /*f9b0*/  @P0 FFMA.FTZ R2, R249.reuse, R203, R2 ;  /* 0x000000cbf9020223 */ /* 0x040fe40000010002 */
        /* <DEDUP_REMOVED lines=13> */
.L_x_6658:
[----:B------:R-:W-:Y:S05]  /*fa90*/  BSYNC.RECONVERGENT B2 ;  /* 0x0000000000027941 */ /* 0x000fea0003800200 */
.L_x_6657:
        /* <DEDUP_REMOVED lines=14> */
.L_x_6660:
[----:B------:R-:W-:Y:S05]  /*fb80*/  BSYNC.RECONVERGENT B2 ;  /* 0x0000000000027941 */ /* 0x000fea0003800200 */
.L_x_6659:
[----:B------:R-:W-:Y:S01]  /*fb90*/  BSSY.RECONVERGENT B2, `(.L_x_6661) ;  /* 0x0000010000027945 */ /* 0x000fe20003800200 */
[----:B------:R-:W-:Y:S02]  /*fba0*/  F2FP.BF16.F32.PACK_AB R178, R202, R178 ;  /* 0x000000b2cab2723e */ /* 0x000fe400000010ff */
[----:B------:R-:W-:Y:S02]  /*fbb0*/  F2FP.BF16.F32.PACK_AB R177, R177, R201 ;  /* 0x000000c9b1b1723e */ /* 0x000fe400000010ff */
[----:B------:R-:W-:Y:S01]  /*fbc0*/  F2FP.BF16.F32.PACK_AB R176, R179, R176 ;  /* 0x000000b0b3b0723e */ /* 0x000fe200000010ff */
        /* <DEDUP_REMOVED lines=12> */
.L_x_6662:
[----:B------:R-:W-:Y:S05]  /*fc90*/  BSYNC.RECONVERGENT B2 ;  /* 0x0000000000027941 */ /* 0x000fea0003800200 */
.L_x_6661:
[----:B------:R-:W-:Y:S01]  /*fca0*/  F2FP.BF16.F32.PACK_AB R179, R4, R2 ;  /* 0x0000000204b3723e */ /* 0x000fe200000010ff */
[----:B------:R-:W-:Y:S06]  /*fcb0*/  @!P3 BRA `(.L_x_6663) ;  /* 0x000000200088b947 */ /* 0x000fec0003800000 */
[----:B------:R-:W-:Y:S01]  /*fcc0*/  ISETP.GE.U32.AND P0, PT, R198, RZ, PT ;  /* 0x000000ffc600720c */ /* 0x000fe20003f06070 */
[----:B------:R-:W-:Y:S01]  /*fcd0*/  FMUL.FTZ R2, R4, UR13 ;  /* 0x0000000d04027c20 */ /* 0x000fe20008410000 */
[----:B------:R-:W-:Y:S02]  /*fce0*/  HFMA2 R5, -RZ, RZ, 0, 0 ;  /* 0x00000000ff057431 */ /* 0x000fe400000001ff */
[----:B------:R-:W-:Y:S01]  /*fcf0*/  ISETP.GE.U32.AND.EX P0, PT, R199, 0x1000000, PT, P0 ;  /* 0x01000000c700780c */ /* 0x000fe20003f06100 */
[----:B------:R-:W-:-:S12]  /*fd00*/  FMUL.FTZ R2, R2, UR12 ;  /* 0x0000000c02027c20 */ /* 0x000fd80008410000 */
[----:B-----5:R-:W-:-:S04]  /*fd10*/  @P0 PRMT R4, R171, 0x7632, R4 ;  /* 0x00007632ab040816 */ /* 0x020fc80000000004 */
        /* <DEDUP_REMOVED lines=8> */
.L_x_6648:
        /* <DEDUP_REMOVED lines=18> */
.L_x_6665:
[----:B------:R-:W-:Y:S05]  /*fec0*/  BSYNC.RECONVERGENT B2 ;  /* 0x0000000000027941 */ /* 0x000fea0003800200 */
.L_x_6664:
[----:B------:R-:W-:Y:S04]  /*fed0*/  BSSY.RECONVERGENT B2, `(.L_x_6666) ;  /* 0x0000013000027945 */ /* 0x000fe80003800200 */
[----:B------:R-:W-:Y:S05]  /*fee0*/  @!P3 BRA `(.L_x_6667) ;  /* 0x000000000044b947 */ /* 0x000fea0003800000 */
[----:B------:R-:W-:Y:S01]  /*fef0*/  LOP3.LUT P2, RZ, R198, 0xff00, RZ, 0xc0, !PT ;  /* 0x0000ff00c6ff7812 */ /* 0x000fe2000784c0ff */
[----:B------:R-:W-:Y:S01]  /*ff00*/  @P0 FFMA.FTZ R2, R13, R5, R4 ;  /* 0x000000050d020223 */ /* 0x000fe20000010004 */
[----:B------:R-:W-:Y:S01]  /*ff10*/  PRMT R201, R28, 0x7632, R201 ;  /* 0x000076321cc97816 */ /* 0x000fe200000000c9 */
        /* <DEDUP_REMOVED lines=14> */
.L_x_6667:
[----:B------:R-:W-:Y:S05]  /*10000*/  BSYNC.RECONVERGENT B2 ;  /* 0x0000000000027941 */ /* 0x000fea0003800200 */
.L_x_6666:
        /* <DEDUP_REMOVED lines=17> */
.L_x_6669:
[----:B------:R-:W-:Y:S05]  /*10120*/  BSYNC.RECONVERGENT B2 ;  /* 0x0000000000027941 */ /* 0x000fea0003800200 */
.L_x_6668:
        /* <DEDUP_REMOVED lines=19> */
.L_x_6671:
[----:B------:R-:W-:Y:S05]  /*10260*/  BSYNC.RECONVERGENT B2 ;  /* 0x0000000000027941 */ /* 0x000fea0003800200 */
.L_x_6670:
        /* <DEDUP_REMOVED lines=17> */
.L_x_6673:
[----:B------:R-:W-:Y:S05]  /*10380*/  BSYNC.RECONVERGENT B2 ;  /* 0x0000000000027941 */ /* 0x000fea0003800200 */
.L_x_6672:
        /* <DEDUP_REMOVED lines=19> */
.L_x_6675:
[----:B------:R-:W-:Y:S05]  /*104c0*/  BSYNC.RECONVERGENT B2 ;  /* 0x0000000000027941 */ /* 0x000fea0003800200 */
.L_x_6674:
        /* <DEDUP_REMOVED lines=17> */
.L_x_6677:
[----:B------:R-:W-:Y:S05]  /*105e0*/  BSYNC.RECONVERGENT B2 ;  /* 0x0000000000027941 */ /* 0x000fea0003800200 */
.L_x_6676:
[----:B------:R-:W-:Y:S05]  /*105f0*/  @!P3 BRA `(.L_x_6663) ;  /* 0x000000180038b947 */ /* 0x000fea0003800000 */
[--C-:B------:R-:W-:Y:S01]  /*10600*/  @P0 FFMA.FTZ R2, R7, R5, R4.reuse ;  /* 0x0000000507020223 */ /* 0x100fe20000010004 */
[----:B------:R-:W-:-:S03]  /*10610*/  PRMT R4, R31, 0x7632, R4 ;  /* 0x000076321f047816 */ /* 0x000fc60000000004 */
[----:B------:R-:W-:Y:S01]  /*10620*/  @P0 FADD.FTZ R2, R6, -R2 ;  /* 0x8000000206020221 */ /* 0x000fe20000010000 */
[----:B------:R-:W-:-:S05]  /*10630*/  SHF.L.U32 R4, R4, 0x10, RZ ;  /* 0x0000001004047819 */ /* 0x000fca00000006ff */
[----:B------:R-:W-:Y:S01]  /*10640*/  @P0 FFMA.FTZ R4, R249, R2, R4 ;  /* 0x00000002f9040223 */ /* 0x000fe20000010004 */
[----:B------:R-:W-:-:S03]  /*10650*/  ISETP.GE.U32.AND P0, PT, R198, RZ, PT ;  /* 0x000000ffc600720c */ /* 0x000fc60003f06070 */
[----:B------:R-:W-:Y:S01]  /*10660*/  FMUL.FTZ R2, R4, UR13 ;  /* 0x0000000d04027c20 */ /* 0x000fe20008410000 */
[----:B------:R-:W-:-:S03]  /*10670*/  ISETP.GE.U32.AND.EX P0, PT, R199, 0x1000000, PT, P0 ;  /* 0x01000000c700780c */ /* 0x000fc60003f06100 */
[----:B------:R-:W-:Y:S01]  /*10680*/  FMUL.FTZ R5, R2, UR12 ;  /* 0x0000000c02057c20 */ /* 0x000fe20008410000 */
[----:B------:R-:W-:-:S09]  /*10690*/  HFMA2 R2, -RZ, RZ, 0, 0 ;  /* 0x00000000ff027431 */ /* 0x000fd200000001ff */
        /* <DEDUP_REMOVED lines=9> */
.L_x_6647:
        /* <DEDUP_REMOVED lines=23> */
.L_x_6680:
[----:B------:R-:W-:Y:S05]  /*108a0*/  BSYNC.RECONVERGENT B2 ;  /* 0x0000000000027941 */ /* 0x000fea0003800200 */
.L_x_6679:
        /* <DEDUP_REMOVED lines=14> */
.L_x_6682:
[----:B------:R-:W-:Y:S05]  /*10990*/  BSYNC.RECONVERGENT B2 ;  /* 0x0000000000027941 */ /* 0x000fea0003800200 */
.L_x_6681:
        /* <DEDUP_REMOVED lines=17> */
.L_x_6684:
[----:B------:R-:W-:Y:S05]  /*10ab0*/  BSYNC.RECONVERGENT B2 ;  /* 0x0000000000027941 */ /* 0x000fea0003800200 */
.L_x_6683:
        /* <DEDUP_REMOVED lines=18> */
.L_x_6686:
[----:B------:R-:W-:Y:S05]  /*10be0*/  BSYNC.RECONVERGENT B2 ;  /* 0x0000000000027941 */ /* 0x000fea0003800200 */
.L_x_6685:
        /* <DEDUP_REMOVED lines=10> */
[----:B------:R-:W-:Y:S01]  /*10c90*/  BSSY.RECONVERGENT B2, `(.L_x_6687) ;  /* 0x0000011000027945 */ /* 0x000fe20003800200 */
[C---:B------:R-:W-:Y:S01]  /*10ca0*/  FMUL.FTZ R4, R249.reuse, R178 ;  /* 0x000000b2f9047220 */ /* 0x040fe20000410000 */
[----:B------:R-:W-:Y:S01]  /*10cb0*/  FMUL.FTZ R5, R249, R5 ;  /* 0x00000005f9057220 */ /* 0x000fe20000410000 */
[----:B------:R-:W-:-:S02]  /*10cc0*/  FSEL R178, R202, RZ, P0 ;  /* 0x000000ffcab27208 */ /* 0x000fc40000000000 */
        /* <DEDUP_REMOVED lines=13> */
.L_x_6688:
[----:B------:R-:W-:Y:S05]  /*10da0*/  BSYNC.RECONVERGENT B2 ;  /* 0x0000000000027941 */ /* 0x000fea0003800200 */
.L_x_6687:
        /* <DEDUP_REMOVED lines=14> */
.L_x_6690:
[----:B------:R-:W-:Y:S05]  /*10e90*/  BSYNC.RECONVERGENT B2 ;  /* 0x0000000000027941 */ /* 0x000fea0003800200 */
.L_x_6689:
        /* <DEDUP_REMOVED lines=18> */
.L_x_6692:
[----:B------:R-:W-:Y:S05]  /*10fc0*/  BSYNC.RECONVERGENT B2 ;  /* 0x0000000000027941 */ /* 0x000fea0003800200 */
.L_x_6691:
        /* <DEDUP_REMOVED lines=16> */
.L_x_6678:
        /* <DEDUP_REMOVED lines=15> */
.L_x_6696:
[----:B------:R-:W-:Y:S05]  /*111c0*/  BSYNC.RECONVERGENT B3 ;  /* 0x0000000000037941 */ /* 0x000fea0003800200 */
.L_x_6695:
        /* <DEDUP_REMOVED lines=12> */
.L_x_6694:
[----:B------:R-:W-:Y:S05]  /*11290*/  BSYNC.RECONVERGENT B2 ;  /* 0x0000000000027941 */ /* 0x000fea0003800200 */
.L_x_6693:
        /* <DEDUP_REMOVED lines=16> */
.L_x_6700:
[----:B------:R-:W-:Y:S05]  /*113a0*/  BSYNC.RECONVERGENT B3 ;  /* 0x0000000000037941 */ /* 0x000fea0003800200 */
.L_x_6699:
        /* <DEDUP_REMOVED lines=12> */
.L_x_6698:
[----:B------:R-:W-:Y:S05]  /*11470*/  BSYNC.RECONVERGENT B2 ;  /* 0x0000000000027941 */ /* 0x000fea0003800200 */
.L_x_6697:
        /* <DEDUP_REMOVED lines=15> */
.L_x_6704:
[----:B------:R-:W-:Y:S05]  /*11570*/  BSYNC.RECONVERGENT B3 ;  /* 0x0000000000037941 */ /* 0x000fea0003800200 */
.L_x_6703:
        /* <DEDUP_REMOVED lines=12> */
.L_x_6702:
[----:B------:R-:W-:Y:S05]  /*11640*/  BSYNC.RECONVERGENT B2 ;  /* 0x0000000000027941 */ /* 0x000fea0003800200 */
.L_x_6701:
        /* <DEDUP_REMOVED lines=16> */
.L_x_6708:
[----:B------:R-:W-:Y:S05]  /*11750*/  BSYNC.RECONVERGENT B3 ;  /* 0x0000000000037941 */ /* 0x000fea0003800200 */
.L_x_6707:
        /* <DEDUP_REMOVED lines=12> */
.L_x_6706:
[----:B------:R-:W-:Y:S05]  /*11820*/  BSYNC.RECONVERGENT B2 ;  /* 0x0000000000027941 */ /* 0x000fea0003800200 */
.L_x_6705:
        /* <DEDUP_REMOVED lines=15> */
.L_x_6712:
[----:B------:R-:W-:Y:S05]  /*11920*/  BSYNC.RECONVERGENT B3 ;  /* 0x0000000000037941 */ /* 0x000fea0003800200 */
.L_x_6711:
        /* <DEDUP_REMOVED lines=12> */
.L_x_6710:
[----:B------:R-:W-:Y:S05]  /*119f0*/  BSYNC.RECONVERGENT B2 ;  /* 0x0000000000027941 */ /* 0x000fea0003800200 */
.L_x_6709:
        /* <DEDUP_REMOVED lines=16> */
.L_x_6716:
[----:B------:R-:W-:Y:S05]  /*11b00*/  BSYNC.RECONVERGENT B3 ;  /* 0x0000000000037941 */ /* 0x000fea0003800200 */
.L_x_6715:
        /* <DEDUP_REMOVED lines=12> */
.L_x_6714:
[----:B------:R-:W-:Y:S05]  /*11bd0*/  BSYNC.RECONVERGENT B2 ;  /* 0x0000000000027941 */ /* 0x000fea0003800200 */
.L_x_6713:
        /* <DEDUP_REMOVED lines=15> */
.L_x_6720:
[----:B------:R-:W-:Y:S05]  /*11cd0*/  BSYNC.RECONVERGENT B3 ;  /* 0x0000000000037941 */ /* 0x000fea0003800200 */
.L_x_6719:
        /* <DEDUP_REMOVED lines=12> */
.L_x_6718:
[----:B------:R-:W-:Y:S05]  /*11da0*/  BSYNC.RECONVERGENT B2 ;  /* 0x0000000000027941 */ /* 0x000fea0003800200 */
.L_x_6717:
[----:B------:R-:W-:Y:S05]  /*11db0*/  @!P3 BRA `(.L_x_6663) ;  /* 0x000000000048b947 */ /* 0x000fea0003800000 */
[----:B------:R-:W-:Y:S01]  /*11dc0*/  FFMA.FTZ R2, R7, R5, R4 ;  /* 0x0000000507027223 */ /* 0x000fe20000010004 */
[----:B------:R-:W-:Y:S02]  /*11dd0*/  ISETP.GE.U32.AND P0, PT, R198, RZ, PT ;  /* 0x000000ffc600720c */ /* 0x000fe40003f06070 */
[----:B------:R-:W-:Y:S01]  /*11de0*/  ISETP.GT.AND P2, PT, R250, RZ, PT ;  /* 0x000000fffa00720c */ /* 0x000fe20003f44270 */
[----:B------:R-:W-:Y:S01]  /*11df0*/  FADD.FTZ R2, R6, -R2 ;  /* 0x8000000206027221 */ /* 0x000fe20000010000 */
[----:B------:R-:W-:-:S03]  /*11e00*/  ISETP.GE.U32.AND.EX P0, PT, R199, 0x1000000, PT, P0 ;  /* 0x01000000c700780c */ /* 0x000fc60003f06100 */
[----:B------:R-:W-:-:S05]  /*11e10*/  FMUL.FTZ R2, R249, R2 ;  /* 0x00000002f9027220 */ /* 0x000fca0000410000 */
[----:B------:R-:W-:-:S05]  /*11e20*/  FSEL R2, R2, RZ, P2 ;  /* 0x000000ff02027208 */ /* 0x000fca0001000000 */
[----:B------:R-:W-:Y:S01]  /*11e30*/  FMUL.FTZ R2, R2, UR13 ;  /* 0x0000000d02027c20 */ /* 0x000fe20008410000 */
[----:B-----5:R-:W-:-:S03]  /*11e40*/  @P0 PRMT R4, R171, 0x7632, R4 ;  /* 0x00007632ab040816 */ /* 0x020fc60000000004 */
[----:B------:R-:W-:Y:S01]  /*11e50*/  FMUL.FTZ R5, R2, UR12 ;  /* 0x0000000c02057c20 */ /* 0x000fe20008410000 */
[----:B------:R-:W-:Y:S01]  /*11e60*/  HFMA2 R2, -RZ, RZ, 0, 0 ;  /* 0x00000000ff027431 */ /* 0x000fe200000001ff */
[----:B------:R-:W-:-:S05]  /*11e70*/  @P0 SHF.L.U32 R4, R4, 0x10, RZ ;  /* 0x0000001004040819 */ /* 0x000fca00000006ff */
[----:B------:R-:W-:Y:S01]  /*11e80*/  @P0 FMUL.FTZ R2, R5, R4 ;  /* 0x0000000405020220 */ /* 0x000fe20000410000 */
[----:B------:R-:W-:-:S03]  /*11e90*/  FMUL.FTZ R5, R87, R5 ;  /* 0x0000000557057220 */ /* 0x000fc60000410000 */
[----:B------:R-:W-:Y:S02]  /*11ea0*/  FADD.FTZ R131, R131, R2 ;  /* 0x0000000283837221 */ /* 0x000fe40000010000 */
[----:B------:R-:W-:-:S04]  /*11eb0*/  FSEL R5, R5, RZ, P0 ;  /* 0x000000ff05057208 */ /* 0x000fc80000000000 */
[----:B------:R-:W-:-:S04]  /*11ec0*/  F2FP.BF16.F32.PACK_AB R2, RZ, R5 ;  /* 0x00000005ff02723e */ /* 0x000fc800000010ff */
[----:B--23--:R-:W-:-:S07]  /*11ed0*/  PRMT R175, R175, 0x5410, R2 ;  /* 0x00005410afaf7816 */ /* 0x00cfce0000000002 */
.L_x_6663:
[----:B------:R-:W-:Y:S05]  /*11ee0*/  BSYNC.RECONVERGENT B1 ;  /* 0x0000000000017941 */ /* 0x000fea0003800200 */
.L_x_6646:
        /* <DEDUP_REMOVED lines=11> */
.L_x_6324:
[----:B------:R-:W-:Y:S05]  /*11fa0*/  BSYNC B0 ;  /* 0x0000000000007941 */ /* 0x000fea0003800000 */
.L_x_6323:
[----:B------:R-:W4:Y:S04]  /*11fb0*/  LDL.LU R4, [R1+0x58] ;  /* 0x0000580001047983 */ /* 0x000f280000300800 */
[----:B------:R-:W4:Y:S04]  /*11fc0*/  LDL.LU R5, [R1+0x5c] ;  /* 0x00005c0001057983 */ /* 0x000f280000300800 */
[----:B---3--:R-:W4:Y:S04]  /*11fd0*/  LDL.LU R6, [R1+0x60] ;  /* 0x0000600001067983 */ /* 0x008f280000300800 */
        /* <DEDUP_REMOVED lines=18> */
[----:B-----5:R-:W4:Y:S04]  /*12100*/  LDL.LU R168, [R1+0x68] ;  /* 0x0000680001a87983 */ /* 0x020f280000300800 */
[----:B------:R-:W4:Y:S04]  /*12110*/  LDL.LU R169, [R1+0x6c] ;  /* 0x00006c0001a97983 */ /* 0x000f280000300800 */
[----:B------:R-:W4:Y:S04]  /*12120*/  LDL.LU R170, [R1+0x70] ;  /* 0x0000700001aa7983 */ /* 0x000f280000300800 */
[----:B------:R-:W4:Y:S04]  /*12130*/  LDL.LU R171, [R1+0x74] ;  /* 0x0000740001ab7983 */ /* 0x000f280000300800 */
[----:B--2---:R-:W2:Y:S04]  /*12140*/  LDL.LU R172, [R1+0x78] ;  /* 0x0000780001ac7983 */ /* 0x004ea80000300800 */
[----:B------:R-:W2:Y:S04]  /*12150*/  LDL.LU R173, [R1+0x7c] ;  /* 0x00007c0001ad7983 */ /* 0x000ea80000300800 */
        /* <DEDUP_REMOVED lines=13> */
[----:B------:R-:W2:Y:S01]  /*12230*/  LDL.LU R203, [R1+0xb4] ;  /* 0x0000b40001cb7983 */ /* 0x000ea20000300800 */
[----:B------:R-:W-:Y:S01]  /*12240*/  MOV R2, 0x400 ;  /* 0x0000040000027802 */ /* 0x000fe20000000f00 */
[----:B------:R-:W-:Y:S05]  /*12250*/  WARPSYNC.ALL ;  /* 0x0000000000007948 */ /* 0x000fea0003800000 */
[----:B------:R-:W0:Y:S01]  /*12260*/  S2R R198, SR_TID.X ;  /* 0x0000000000c67919 */ /* 0x000e220000002100 */
[----:B------:R-:W1:Y:S01]  /*12270*/  S2UR UR11, SR_CTAID.X ;  /* 0x00000000000b79c3 */ /* 0x000e620000002500 */
[----:B------:R-:W1:Y:S01]  /*12280*/  LDCU.128 UR16, c[0x0][0x440] ;  /* 0x00008800ff1077ac */ /* 0x000e620008000c00 */
[----:B------:R-:W1:Y:S01]  /*12290*/  S2R R3, SR_CgaCtaId ;  /* 0x0000000000037919 */ /* 0x000e620000008800 */
[----:B------:R-:W2:Y:S01]  /*122a0*/  LDCU.64 UR4, c[0x0][0x460] ;  /* 0x00008c00ff0477ac */ /* 0x000ea20008000a00 */
[----:B0-----:R-:W-:-:S02]  /*122b0*/  SHF.R.U32.HI R0, RZ, 0x5, R198 ;  /* 0x00000005ff007819 */ /* 0x001fc400000116c6 */
[----:B-1----:R-:W-:-:S03]  /*122c0*/  LEA R3, R3, R2, 0x18 ;  /* 0x0000000203037211 */ /* 0x002fc600078ec0ff */
[----:B---3--:R-:W-:-:S05]  /*122d0*/  IMAD R0, R0, 0xa0, R199 ;  /* 0x000000a000007824 */ /* 0x008fca00078e02c7 */
[-C--:B------:R-:W-:Y:S02]  /*122e0*/  LEA R2, R0, R3.reuse, 0x5 ;  /* 0x0000000300027211 */ /* 0x080fe400078e28ff */
[----:B------:R-:W-:-:S03]  /*122f0*/  LEA R0, R198, R3, 0x2 ;  /* 0x00000003c6007211 */ /* 0x000fc600078e10ff */
[----:B----4-:R-:W-:Y:S04]  /*12300*/  STS.128 [R2+0x10], R16 ;  /* 0x0000101002007388 */ /* 0x010fe80000000c00 */
[----:B------:R-:W-:Y:S04]  /*12310*/  STS.128 [R2+0x400], R12 ;  /* 0x0004000c02007388 */ /* 0x000fe80000000c00 */
[----:B------:R-:W-:Y:S04]  /*12320*/  STS.128 [R2], R20 ;  /* 0x0000001402007388 */ /* 0x000fe80000000c00 */
[----:B------:R-:W-:Y:S04]  /*12330*/  STS.128 [R2+0x800], R4 ;  /* 0x0008000402007388 */ /* 0x000fe80000000c00 */
[----:B------:R-:W-:Y:S04]  /*12340*/  STS.128 [R2+0x410], R8 ;  /* 0x0004100802007388 */ /* 0x000fe80000000c00 */
[----:B------:R-:W-:Y:S04]  /*12350*/  STS.128 [R2+0x810], R168 ;  /* 0x000810a802007388 */ /* 0x000fe80000000c00 */
[----:B--2---:R-:W-:Y:S04]  /*12360*/  STS.128 [R2+0xc00], R172 ;  /* 0x000c00ac02007388 */ /* 0x004fe80000000c00 */
        /* <DEDUP_REMOVED lines=311> */
.L_x_6329:
[----:B01----:R-:W-:Y:S01]  /*136e0*/  HFMA2 R3, -RZ, RZ, 0, 1.847743988037109375e-06 ;  /* 0x0000001fff037431 */ /* 0x003fe200000001ff */
[----:B------:R-:W-:Y:S01]  /*136f0*/  BSSY B1, `(.L_x_6722) ;  /* 0x0000006000017945 */ /* 0x000fe20003800000 */
[----:B------:R-:W-:Y:S02]  /*13700*/  MOV R4, 0x1 ;  /* 0x0000000100047802 */ /* 0x000fe40000000f00 */
[----:B------:R-:W-:-:S07]  /*13710*/  MOV R2, 0xffffffff ;  /* 0xffffffff00027802 */ /* 0x000fce0000000f00 */
[----:B-----5:R-:W-:Y:S05]  /*13720*/  WARPSYNC.COLLECTIVE R2, `(.L_x_6723) ;  /* 0x0000000002087348 */ /* 0x020fea0003c00000 */
[----:B------:R0:W1:Y:S02]  /*13730*/  SHFL.BFLY P0, R2, R5, R4, R3 ;  /* 0x0c00000405027389 */ /* 0x0000640000000003 */
[----:B01---5:R-:W-:Y:S05]  /*13740*/  ENDCOLLECTIVE ;  /* 0x000000000000791b */ /* 0x023fea0003800000 */
.L_x_6723:
[----:B------:R-:W-:Y:S05]  /*13750*/  BSYNC B1 ;  /* 0x0000000000017941 */ /* 0x000fea0003800000 */
.L_x_6722:
[----:B------:R0:W-:Y:S01]  /*13760*/  STL [R1+0x158], R0 ;  /* 0x0001580001007387 */ /* 0x0001e20000100800 */
[----:B------:R-:W-:Y:S01]  /*13770*/  HFMA2 R4, -RZ, RZ, 0, 5.9604644775390625e-08 ;  /* 0x00000001ff047431 */ /* 0x000fe200000001ff */
[----:B------:R-:W-:Y:S01]  /*13780*/  MOV R3, 0x1f ;  /* 0x0000001f00037802 */ /* 0x000fe20000000f00 */
[----:B0-----:R-:W-:Y:S01]  /*13790*/  FADD.FTZ R0, R2, R5 ;  /* 0x0000000502007221 */ /* 0x001fe20000010000 */
[----:B------:R-:W-:Y:S02]  /*137a0*/  MOV R2, 0xffffffff ;  /* 0xffffffff00027802 */ /* 0x000fe40000000f00 */
[----:B------:R-:W-:-:S07]  /*137b0*/  MOV R5, R252 ;  /* 0x000000fc00057202 */ /* 0x000fce0000000f00 */
[----:B------:R-:W-:Y:S05]  /*137c0*/  WARPSYNC.COLLECTIVE R2, `(.L_x_6724) ;  /* 0x0000000002087348 */ /* 0x000fea0003c00000 */
[----:B------:R0:W1:Y:S02]  /*137d0*/  SHFL.BFLY P0, R2, R5, R4, R3 ;  /* 0x0c00000405027389 */ /* 0x0000640000000003 */
[----:B01----:R-:W-:Y:S05]  /*137e0*/  ENDCOLLECTIVE ;  /* 0x000000000000791b */ /* 0x003fea0003800000 */
.L_x_6724:
[----:B------:R-:W-:Y:S01]  /*137f0*/  HFMA2 R4, -RZ, RZ, 0, 1.1920928955078125e-07 ;  /* 0x00000002ff047431 */ /* 0x000fe200000001ff */
[----:B------:R-:W-:Y:S01]  /*13800*/  MOV R5, R0 ;  /* 0x0000000000057202 */ /* 0x000fe20000000f00 */
[----:B------:R-:W-:Y:S01]  /*13810*/  FADD.FTZ R252, R2, R252 ;  /* 0x000000fc02fc7221 */ /* 0x000fe20000010000 */
[----:B------:R-:W-:-:S07]  /*13820*/  MOV R2, 0xffffffff ;  /* 0xffffffff00027802 */ /* 0x000fce0000000f00 */
[----:B------:R-:W-:Y:S05]  /*13830*/  WARPSYNC.COLLECTIVE R2, `(.L_x_6725) ;  /* 0x0000000002087348 */ /* 0x000fea0003c00000 */
[----:B------:R0:W1:Y:S02]  /*13840*/  SHFL.BFLY P0, R2, R5, R4, R3 ;  /* 0x0c00000405027389 */ /* 0x0000640000000003 */
[----:B01----:R-:W-:Y:S05]  /*13850*/  ENDCOLLECTIVE ;  /* 0x000000000000791b */ /* 0x003fea0003800000 */
.L_x_6725:
[----:B------:R-:W-:Y:S01]  /*13860*/  MOV R5, R252 ;  /* 0x000000fc00057202 */ /* 0x000fe20000000f00 */
[----:B------:R-:W-:Y:S01]  /*13870*/  FADD.FTZ R0, R0, R2 ;  /* 0x0000000200007221 */ /* 0x000fe20000010000 */
[----:B------:R-:W-:-:S07]  /*13880*/  MOV R2, 0xffffffff ;  /* 0xffffffff00027802 */ /* 0x000fce0000000f00 */
[----:B------:R-:W-:Y:S05]  /*13890*/  WARPSYNC.COLLECTIVE R2, `(.L_x_6726) ;  /* 0x0000000002087348 */ /* 0x000fea0003c00000 */
[----:B------:R0:W1:Y:S02]  /*138a0*/  SHFL.BFLY P0, R2, R5, R4, R3 ;  /* 0x0c00000405027389 */ /* 0x0000640000000003 */
[----:B01----:R-:W-:Y:S05]  /*138b0*/  ENDCOLLECTIVE ;  /* 0x000000000000791b */ /* 0x003fea0003800000 */
.L_x_6726:
[----:B------:R-:W-:Y:S01]  /*138c0*/  HFMA2 R4, -RZ, RZ, 0, 2.384185791015625e-07 ;  /* 0x00000004ff047431 */ /* 0x000fe200000001ff */
[----:B------:R-:W-:Y:S01]  /*138d0*/  MOV R5, R0 ;  /* 0x0000000000057202 */ /* 0x000fe20000000f00 */
[----:B------:R-:W-:Y:S01]  /*138e0*/  FADD.FTZ R252, R252, R2 ;  /* 0x00000002fcfc7221 */ /* 0x000fe20000010000 */
[----:B------:R-:W-:-:S07]  /*138f0*/  MOV R2, 0xffffffff ;  /* 0xffffffff00027802 */ /* 0x000fce0000000f00 */
[----:B------:R-:W-:Y:S05]  /*13900*/  WARPSYNC.COLLECTIVE R2, `(.L_x_6727) ;  /* 0x0000000002087348 */ /* 0x000fea0003c00000 */
[----:B------:R0:W1:Y:S02]  /*13910*/  SHFL.BFLY P0, R2, R5, R4, R3 ;  /* 0x0c00000405027389 */ /* 0x0000640000000003 */
[----:B01----:R-:W-:Y:S05]  /*13920*/  ENDCOLLECTIVE ;  /* 0x000000000000791b */ /* 0x003fea0003800000 */
.L_x_6727:
[----:B------:R-:W-:Y:S01]  /*13930*/  MOV R5, R252 ;  /* 0x000000fc00057202 */ /* 0x000fe20000000f00 */
[----:B------:R-:W-:Y:S01]  /*13940*/  FADD.FTZ R0, R0, R2 ;  /* 0x0000000200007221 */ /* 0x000fe20000010000 */
[----:B------:R-:W-:-:S07]  /*13950*/  MOV R2, 0xffffffff ;  /* 0xffffffff00027802 */ /* 0x000fce0000000f00 */
[----:B------:R-:W-:Y:S05]  /*13960*/  WARPSYNC.COLLECTIVE R2, `(.L_x_6728) ;  /* 0x0000000002087348 */ /* 0x000fea0003c00000 */
[----:B------:R0:W1:Y:S02]  /*13970*/  SHFL.BFLY P0, R2, R5, R4, R3 ;  /* 0x0c00000405027389 */ /* 0x0000640000000003 */
[----:B01----:R-:W-:Y:S05]  /*13980*/  ENDCOLLECTIVE ;  /* 0x000000000000791b */ /* 0x003fea0003800000 */
.L_x_6728:
[----:B------:R-:W-:Y:S01]  /*13990*/  HFMA2 R4, -RZ, RZ, 0, 4.76837158203125e-07 ;  /* 0x00000008ff047431 */ /* 0x000fe200000001ff */
[----:B------:R-:W-:Y:S01]  /*139a0*/  MOV R5, R0 ;  /* 0x0000000000057202 */ /* 0x000fe20000000f00 */
[----:B------:R-:W-:Y:S01]  /*139b0*/  FADD.FTZ R252, R252, R2 ;  /* 0x00000002fcfc7221 */ /* 0x000fe20000010000 */
[----:B------:R-:W-:-:S07]  /*139c0*/  MOV R2, 0xffffffff ;  /* 0xffffffff00027802 */ /* 0x000fce0000000f00 */
[----:B------:R-:W-:Y:S05]  /*139d0*/  WARPSYNC.COLLECTIVE R2, `(.L_x_6729) ;  /* 0x0000000002087348 */ /* 0x000fea0003c00000 */
[----:B------:R0:W1:Y:S02]  /*139e0*/  SHFL.BFLY P0, R2, R5, R4, R3 ;  /* 0x0c00000405027389 */ /* 0x0000640000000003 */
[----:B01----:R-:W-:Y:S05]  /*139f0*/  ENDCOLLECTIVE ;  /* 0x000000000000791b */ /* 0x003fea0003800000 */
.L_x_6729:
[----:B------:R-:W-:Y:S01]  /*13a00*/  MOV R5, R252 ;  /* 0x000000fc00057202 */ /* 0x000fe20000000f00 */
[----:B------:R-:W-:Y:S01]  /*13a10*/  FADD.FTZ R0, R0, R2 ;  /* 0x0000000200007221 */ /* 0x000fe20000010000 */
[----:B------:R-:W-:-:S04]  /*13a20*/  MOV R2, 0xffffffff ;  /* 0xffffffff00027802 */ /* 0x000fc80000000f00 */
[----:B------:R0:W-:Y:S03]  /*13a30*/  STL [R1], R0 ;  /* 0x0000000001007387 */ /* 0x0001e60000100800 */
[----:B0-----:R-:W-:Y:S05]  /*13a40*/  WARPSYNC.COLLECTIVE R2, `(.L_x_6730) ;  /* 0x0000000002087348 */ /* 0x001fea0003c00000 */
[----:B------:R1:W2:Y:S02]  /*13a50*/  SHFL.BFLY P0, R2, R5, R4, R3 ;  /* 0x0c00000405027389 */ /* 0x0002a40000000003 */
[----:B012---:R-:W-:Y:S05]  /*13a60*/  ENDCOLLECTIVE ;  /* 0x000000000000791b */ /* 0x007fea0003800000 */
.L_x_6730:
[----:B------:R-:W-:Y:S01]  /*13a70*/  HFMA2 R4, -RZ, RZ, 0, 9.5367431640625e-07 ;  /* 0x00000010ff047431 */ /* 0x000fe200000001ff */
[----:B------:R-:W-:Y:S02]  /*13a80*/  MOV R5, R0 ;  /* 0x0000000000057202 */ /* 0x000fe40000000f00 */
[----:B------:R0:W5:Y:S01]  /*13a90*/  LDL.LU R0, [R1+0x158] ;  /* 0x0001580001007983 */ /* 0x0001620000300800 */
[----:B------:R-:W-:Y:S01]  /*13aa0*/  FADD.FTZ R252, R252, R2 ;  /* 0x00000002fcfc7221 */ /* 0x000fe20000010000 */
[----:B------:R-:W-:-:S07]  /*13ab0*/  MOV R2, 0xffffffff ;  /* 0xffffffff00027802 */ /* 0x000fce0000000f00 */
[----:B0----5:R-:W-:Y:S05]  /*13ac0*/  WARPSYNC.COLLECTIVE R2, `(.L_x_6731) ;  /* 0x0000000002087348 */ /* 0x021fea0003c00000 */
[----:B------:R1:W2:Y:S02]  /*13ad0*/  SHFL.BFLY P0, R2, R5, R4, R3 ;  /* 0x0c00000405027389 */ /* 0x0002a40000000003 */
[----:B012--5:R-:W-:Y:S05]  /*13ae0*/  ENDCOLLECTIVE ;  /* 0x000000000000791b */ /* 0x027fea0003800000 */
.L_x_6731:
[----:B------:R-:W-:Y:S01]  /*13af0*/  MOV R5, R252 ;  /* 0x000000fc00057202 */ /* 0x000fe20000000f00 */
[----:B------:R0:W-:Y:S02]  /*13b00*/  STL [R1+0x8], R2 ;  /* 0x0000080201007387 */ /* 0x0001e40000100800 */
[----:B0-----:R-:W-:-:S07]  /*13b10*/  MOV R2, 0xffffffff ;  /* 0xffffffff00027802 */ /* 0x001fce0000000f00 */
[----:B------:R-:W-:Y:S05]  /*13b20*/  WARPSYNC.COLLECTIVE R2, `(.L_x_6732) ;  /* 0x0000000002087348 */ /* 0x000fea0003c00000 */
[----:B------:R0:W1:Y:S02]  /*13b30*/  SHFL.BFLY P0, R2, R5, R4, R3 ;  /* 0x0c00000405027389 */ /* 0x0000640000000003 */
[----:B01----:R-:W-:Y:S05]  /*13b40*/  ENDCOLLECTIVE ;  /* 0x000000000000791b */ /* 0x003fea0003800000 */
.L_x_6732:
[----:B------:R-:W-:Y:S05]  /*13b50*/  BRA `(.L_x_6733) ;  /* 0xfffffefc001c7947 */ /* 0x000fea000383ffff */
.L_x_6734:
        /* <DEDUP_REMOVED lines=10> */
.L_x_25411:


//--------------------- .text._ZN10layer_norm13ln_bwd_kernelINS_13Kernel_traitsI13__nv_bfloat16S2_fS2_fjLj1280ELj1ELj4ELj1ELj16ENS_18Kernel_traits_baseILj1280ES2_S2_fS2_fjLj128EEEEELb0ELb0ELb0ELb0EEEvNS_9BwdParamsE --------------------------
	.section	.text._ZN10layer_norm13ln_bwd_kernelINS_13Kernel_traitsI13__nv_bfloat16S2_fS2_fjLj1280ELj1ELj4ELj1ELj16ENS_18Kernel_traits_baseILj1280ES2_S2_fS2_fjLj128EEEEELb0ELb0ELb0ELb0EEEvNS_9BwdParamsE,"ax",@progbits
	.align	128
        .global         _ZN10layer_norm13ln_bwd_kernelINS_13Kernel_traitsI13__nv_bfloat16S2_fS2_fjLj1280ELj1ELj4ELj1ELj16ENS_18Kernel_traits_baseILj1280ES2_S2_fS2_fjLj128EEEEELb0ELb0ELb0ELb0EEEvNS_9BwdParamsE
        .type           _ZN10layer_norm13ln_bwd_kernelINS_13Kernel_traitsI13__nv_bfloat16S2_fS2_fjLj1280ELj1ELj4ELj1ELj16ENS_18Kernel_traits_baseILj1280ES2_S2_fS2_fjLj128EEEEELb0ELb0ELb0ELb0EEEvNS_9BwdParamsE,@function
        .size           _ZN10layer_norm13ln_bwd_kernelINS_13Kernel_traitsI13__nv_bfloat16S2_fS2_fjLj1280ELj1ELj4ELj1ELj16ENS_18Kernel_traits_baseILj1280ES2_S2_fS2_fjLj128EEEEELb0ELb0ELb0ELb0EEEvNS_9BwdParamsE,(.L_x_25412 - _ZN10layer_norm13ln_bwd_kernelINS_13Kernel_traitsI13__nv_bfloat16S2_fS2_fjLj1280ELj1ELj4ELj1ELj16ENS_18Kernel_traits_baseILj1280ES2_S2_fS2_fjLj128EEEEELb0ELb0ELb0ELb0EEEvNS_9BwdParamsE)
        .other          _ZN10layer_norm13ln_bwd_kernelINS_13Kernel_traitsI13__nv_bfloat16S2_fS2_fjLj1280ELj1ELj4ELj1ELj16ENS_18Kernel_traits_baseILj1280ES2_S2_fS2_fjLj128EEEEELb0ELb0ELb0ELb0EEEvNS_9BwdParamsE,@"STO_CUDA_ENTRY STV_DEFAULT"
_ZN10layer_norm13ln_bwd_kernelINS_13Kernel_traitsI13__nv_bfloat16S2_fS2_fjLj1280ELj1ELj4ELj1ELj16ENS_18Kernel_traits_baseILj1280ES2_S2_fS2_fjLj128EEEEELb0ELb0ELb0ELb0EEEvNS_9BwdParamsE:
.text._ZN10layer_norm13ln_bwd_kernelINS_13Kernel_traitsI13__nv_bfloat16S2_fS2_fjLj1280ELj1ELj4ELj1ELj16ENS_18Kernel_traits_baseILj1280ES2_S2_fS2_fjLj128EEEEELb0ELb0ELb0ELb0EEEvNS_9BwdParamsE:
        /* <DEDUP_REMOVED lines=14> */
[----:B-1----:R-:W-:-:S04]  /*00e0*/  LOP3.LUT R6, R14, 0x1f, RZ, 0xc0, !PT ;  /* 0x0000001f0e067812 */ /* 0x002fc800078ec0ff */
[----:B------:R-:W-:Y:S01]  /*00f0*/  LOP3.LUT R0, R6, 0x1f, RZ, 0x3c, !PT ;  /* 0x0000001f06007812 */ /* 0x000fe200078e3cff */
[----:B------:R1:W-:Y:S01]  /*0100*/  STL [R1], R6 ;  /* 0x0000000601007387 */ /* 0x0003e20000100800 */
        /* <DEDUP_REMOVED lines=8> */
[----:B------:R-:W1:Y:S08]  /*0190*/  @P1 LDC.64 R4, c[0x0][0x3d0] ;  /* 0x0000f400ff041b82 */ /* 0x000e700000000a00 */
[----:B------:R-:W4:Y:S08]  /*01a0*/  @P2 LDC.64 R8, c[0x0][0x3d0] ;  /* 0x0000f400ff082b82 */ /* 0x000f300000000a00 */
[----:B------:R-:W2:Y:S01]  /*01b0*/  @P3 LDC.64 R10, c[0x0][0x3d0] ;  /* 0x0000f400ff0a3b82 */ /* 0x000ea20000000a00 */
[C---:B---3--:R-:W-:Y:S01]  /*01c0*/  @P0 IMAD.WIDE.U32 R2, R15.reuse, 0x10, R2 ;  /* 0x000000100f020825 */ /* 0x048fe200078e0002 */
[----:B------:R-:W-:-:S02]  /*01d0*/  @P0 LOP3.LUT R15, R15, 0x20, RZ, 0xfc, !PT ;  /* 0x000000200f0f0812 */ /* 0x000fc400078efcff */
[----:B------:R-:W-:Y:S02]  /*01e0*/  SHF.R.U32.HI R227, RZ, 0x5, R14 ;  /* 0x00000005ffe37819 */ /* 0x000fe4000001160e */
[----:B0-----:R0:W5:Y:S02]  /*01f0*/  @P0 LDG.E.128 R140, desc[UR6][R2.64] ;  /* 0x00000006028c0981 */ /* 0x001164000c1e1d00 */
[----:B------:R-:W3:Y:S01]  /*0200*/  @P4 LDC.64 R12, c[0x0][0x3d0] ;  /* 0x0000f400ff0c4b82 */ /* 0x000ee20000000a00 */
[C---:B-1----:R-:W-:Y:S01]  /*0210*/  @P1 IMAD.WIDE.U32 R6, R15.reuse, 0x10, R4 ;  /* 0x000000100f061825 */ /* 0x042fe200078e0004 */
[----:B------:R-:W-:-:S04]  /*0220*/  @P1 IADD3 R15, PT, PT, R15, 0x20, RZ ;  /* 0x000000200f0f1810 */ /* 0x000fc80007ffe0ff */
[----:B------:R0:W5:Y:S01]  /*0230*/  @P1 LDG.E.128 R136, desc[UR6][R6.64] ;  /* 0x0000000606881981 */ /* 0x000162000c1e1d00 */
[C---:B----4-:R-:W-:Y:S01]  /*0240*/  @P2 IMAD.WIDE.U32 R8, R15.reuse, 0x10, R8 ;  /* 0x000000100f082825 */ /* 0x050fe200078e0008 */
[----:B------:R-:W-:-:S04]  /*0250*/  @P2 IADD3 R15, PT, PT, R15, 0x20, RZ ;  /* 0x000000200f0f2810 */ /* 0x000fc80007ffe0ff */
[----:B------:R0:W5:Y:S01]  /*0260*/  @P2 LDG.E.128 R248, desc[UR6][R8.64] ;  /* 0x0000000608f82981 */ /* 0x000162000c1e1d00 */
[C---:B--2---:R-:W-:Y:S01]  /*0270*/  @P3 IMAD.WIDE.U32 R10, R15.reuse, 0x10, R10 ;  /* 0x000000100f0a3825 */ /* 0x044fe200078e000a */
[----:B------:R-:W-:-:S04]  /*0280*/  @P3 IADD3 R15, PT, PT, R15, 0x20, RZ ;  /* 0x000000200f0f3810 */ /* 0x000fc80007ffe0ff */
[----:B------:R0:W5:Y:S01]  /*0290*/  @P3 LDG.E.128 R132, desc[UR6][R10.64] ;  /* 0x000000060a843981 */ /* 0x000162000c1e1d00 */
[----:B---3--:R-:W-:-:S05]  /*02a0*/  @P4 IMAD.WIDE.U32 R4, R15, 0x10, R12 ;  /* 0x000000100f044825 */ /* 0x008fca00078e000c */
        /* <DEDUP_REMOVED lines=66> */
[----:B0-----:R-:W-:Y:S02]  /*06d0*/  ISETP.NE.U32.AND P5, PT, RZ, UR4, PT ;  /* 0x00000004ff007c0c */ /* 0x001fe4000bfa5070 */
[----:B------:R-:W-:Y:S02]  /*06e0*/  CS2R R104, SRZ ;  /* 0x0000000000687805 */ /* 0x000fe4000001ff00 */
[----:B------:R-:W-:Y:S02]  /*06f0*/  CS2R R106, SRZ ;  /* 0x00000000006a7805 */ /* 0x000fe4000001ff00 */
[----:B------:R-:W-:-:S02]  /*0700*/  CS2R R100, SRZ ;  /* 0x0000000000647805 */ /* 0x000fc4000001ff00 */
[----:B------:R-:W-:Y:S02]  /*0710*/  ISETP.NE.AND.EX P5, PT, RZ, UR5, PT, P5 ;  /* 0x00000005ff007c0c */ /* 0x000fe4000bfa5350 */
        /* <DEDUP_REMOVED lines=26> */
[----:B-1----:R-:W-:-:S07]  /*08c0*/  CS2R R50, SRZ ;  /* 0x0000000000327805 */ /* 0x002fce000001ff00 */
.L_x_6786:
[----:B------:R-:W0:Y:S02]  /*08d0*/  @P5 LDC.64 R2, c[0x0][0x3e0] ;  /* 0x0000f800ff025b82 */ /* 0x000e240000000a00 */
[----:B0-----:R-:W-:-:S05]  /*08e0*/  @P5 IMAD.WIDE R2, R227, 0x2, R2 ;  /* 0x00000002e3025825 */ /* 0x001fca00078e0202 */
[----:B--2---:R0:W2:Y:S02]  /*08f0*/  @P5 LDG.E.U16 R4, desc[UR6][R2.64] ;  /* 0x0000000602045981 */ /* 0x0040a4000c1e1500 */
[----:B0-----:R-:W0:Y:S02]  /*0900*/  LDC.64 R2, c[0x0][0x3c0] ;  /* 0x0000f000ff027b82 */ /* 0x001e240000000a00 */
[----:B0-----:R-:W-:-:S05]  /*0910*/  IMAD.WIDE R2, R227, 0x4, R2 ;  /* 0x00000004e3027825 */ /* 0x001fca00078e0202 */
[----:B---3--:R0:W3:Y:S01]  /*0920*/  LDG.E R204, desc[UR6][R2.64] ;  /* 0x0000000602cc7981 */ /* 0x0080e2000c1e1900 */
[----:B-1----:R-:W1:Y:S01]  /*0930*/  S2R R168, SR_TID.X ;  /* 0x0000000000a87919 */ /* 0x002e620000002100 */
[----:B0-----:R-:W0:Y:S01]  /*0940*/  LDC.64 R2, c[0x0][0x3c8] ;  /* 0x0000f200ff027b82 */ /* 0x001e220000000a00 */
[----:B------:R-:W-:Y:S02]  /*0950*/  MOV R252, UR14 ;  /* 0x0000000e00fc7c02 */ /* 0x000fe40008000f00 */
[----:B------:R-:W-:Y:S01]  /*0960*/  ISETP.GE.U32.AND P4, PT, R247, 0x20, PT ;  /* 0x00000020f700780c */ /* 0x000fe20003f86070 */
[----:B0-----:R-:W-:Y:S01]  /*0970*/  IMAD.WIDE R2, R227, 0x4, R2 ;  /* 0x00000004e3027825 */ /* 0x001fe200078e0202 */
[----:B-1----:R-:W-:-:S05]  /*0980*/  LOP3.LUT R168, R168, 0x1f, RZ, 0xc0, !PT ;  /* 0x0000001fa8a87812 */ /* 0x002fca00078ec0ff */
[----:B------:R0:W5:Y:S01]  /*0990*/  LDG.E R3, desc[UR6][R2.64] ;  /* 0x0000000602037981 */ /* 0x000162000c1e1900 */
[----:B------:R-:W-:Y:S01]  /*09a0*/  ISETP.NE.AND P0, PT, RZ, UR8, PT ;  /* 0x00000008ff007c0c */ /* 0x000fe2000bf05270 */
[----:B------:R-:W-:Y:S01]  /*09b0*/  BSSY.RECONVERGENT B1, `(.L_x_6737) ;  /* 0x000006d000017945 */ /* 0x000fe20003800200 */
[C---:B------:R-:W-:Y:S01]  /*09c0*/  ISETP.GE.U32.AND P3, PT, R247.reuse, 0x40, PT ;  /* 0x00000040f700780c */ /* 0x040fe20003f66070 */
[----:B------:R1:W-:Y:S01]  /*09d0*/  STL [R1], R168 ;  /* 0x000000a801007387 */ /* 0x0003e20000100800 */
[C---:B------:R-:W-:Y:S02]  /*09e0*/  ISETP.GE.U32.AND P2, PT, R247.reuse, 0x60, PT ;  /* 0x00000060f700780c */ /* 0x040fe40003f46070 */
[----:B------:R-:W-:Y:S02]  /*09f0*/  CS2R R212, SRZ ;  /* 0x0000000000d47805 */ /* 0x000fe4000001ff00 */
[----:B------:R-:W-:Y:S01]  /*0a00*/  ISETP.GE.U32.AND P1, PT, R247, 0x80, PT ;  /* 0x00000080f700780c */ /* 0x000fe20003f26070 */
[----:B0-----:R-:W-:Y:S01]  /*0a10*/  HFMA2 R2, -RZ, RZ, 1.875, 0 ;  /* 0x3f800000ff027431 */ /* 0x001fe200000001ff */
[----:B--2---:R-:W-:Y:S01]  /*0a20*/  @P5 SHF.L.U32 R2, R4, 0x10, RZ ;  /* 0x0000001004025819 */ /* 0x004fe200000006ff */
[----:B------:R-:W-:-:S05]  /*0a30*/  IMAD R4, R227, R252, RZ ;  /* 0x000000fce3047224 */ /* 0x000fca00078e02ff */
[----:B------:R-:W-:-:S04]  /*0a40*/  SHF.R.S32.HI R169, RZ, 0x1f, R4 ;  /* 0x0000001fffa97819 */ /* 0x000fc80000011404 */
[----:B------:R-:W-:-:S04]  /*0a50*/  LEA.HI R4, R169, R4, RZ, 0x3 ;  /* 0x00000004a9047211 */ /* 0x000fc800078f18ff */
[----:B------:R-:W-:-:S04]  /*0a60*/  LEA.HI.SX32 R4, R4, R168, 0x1d ;  /* 0x000000a804047211 */ /* 0x000fc800078feaff */
[----:B------:R-:W-:Y:S02]  /*0a70*/  MOV R217, R4 ;  /* 0x0000000400d97202 */ /* 0x000fe40000000f00 */
[----:B---3--:R-:W-:Y:S01]  /*0a80*/  FSEL R204, R204, RZ, !P0 ;  /* 0x000000ffcccc7208 */ /* 0x008fe20004000000 */
[----:B-1----:R-:W-:Y:S06]  /*0a90*/  @!P4 BRA `(.L_x_6738) ;  /* 0x000000040078c947 */ /* 0x002fec0003800000 */
[----:B------:R-:W0:Y:S08]  /*0aa0*/  LDC.64 R168, c[0x0][0x428] ;  /* 0x00010a00ffa87b82 */ /* 0x000e300000000a00 */
[----:B------:R-:W1:Y:S01]  /*0ab0*/  LDC.64 R172, c[0x0][0x3a8] ;  /* 0x0000ea00ffac7b82 */ /* 0x000e620000000a00 */
[----:B0-----:R-:W-:-:S06]  /*0ac0*/  IMAD.WIDE.U32 R168, R4, 0x10, R168 ;  /* 0x0000001004a87825 */ /* 0x001fcc00078e00a8 */
[----:B------:R-:W2:Y:S01]  /*0ad0*/  LDG.E.128 R168, desc[UR6][R168.64] ;  /* 0x00000006a8a87981 */ /* 0x000ea2000c1e1d00 */
[----:B-1----:R-:W-:-:S05]  /*0ae0*/  IMAD.WIDE.U32 R172, R4, 0x20, R172 ;  /* 0x0000002004ac7825 */ /* 0x002fca00078e00ac */
[----:B------:R-:W3:Y:S04]  /*0af0*/  LDG.E.128 R176, desc[UR6][R172.64] ;  /* 0x00000006acb07981 */ /* 0x000ee8000c1e1d00 */
[----:B------:R-:W4:Y:S01]  /*0b00*/  LDG.E.128 R172, desc[UR6][R172.64+0x10] ;  /* 0x00001006acac7981 */ /* 0x000f22000c1e1d00 */
[----:B------:R-:W-:-:S04]  /*0b10*/  PRMT R246, R140, 0x7632, R246 ;  /* 0x000076328cf67816 */ /* 0x000fc800000000f6 */
[----:B------:R-:W-:Y:S02]  /*0b20*/  SHF.L.U32 R246, R246, 0x10, RZ ;  /* 0x00000010f6f67819 */ /* 0x000fe400000006ff */
[----:B------:R-:W-:-:S04]  /*0b30*/  PRMT R243, R141, 0x7632, R243 ;  /* 0x000076328df37816 */ /* 0x000fc800000000f3 */
[----:B------:R-:W-:Y:S02]  /*0b40*/  SHF.L.U32 R243, R243, 0x10, RZ ;  /* 0x00000010f3f37819 */ /* 0x000fe400000006ff */
[----:B------:R-:W-:Y:S02]  /*0b50*/  PRMT R239, R142, 0x7632, R239 ;  /* 0x000076328eef7816 */ /* 0x000fe400000000ef */
[----:B------:R-:W-:Y:S02]  /*0b60*/  ISETP.NE.U32.AND P0, PT, RZ, UR10, PT ;  /* 0x0000000aff007c0c */ /* 0x000fe4000bf05070 */
[----:B------:R-:W-:Y:S02]  /*0b70*/  SHF.L.U32 R239, R239, 0x10, RZ ;  /* 0x00000010efef7819 */ /* 0x000fe400000006ff */
[----:B------:R-:W-:Y:S02]  /*0b80*/  ISETP.NE.AND.EX P0, PT, RZ, UR11, PT, P0 ;  /* 0x0000000bff007c0c */ /* 0x000fe4000bf05300 */
[----:B------:R-:W-:-:S02]  /*0b90*/  PRMT R235, R143, 0x7632, R235 ;  /* 0x000076328feb7816 */ /* 0x000fc400000000eb */
[----:B------:R-:W-:Y:S02]  /*0ba0*/  SHF.L.U32 R219, R141, 0x10, RZ ;  /* 0x000000108ddb7819 */ /* 0x000fe400000006ff */
[----:B------:R-:W-:Y:S02]  /*0bb0*/  SHF.L.U32 R235, R235, 0x10, RZ ;  /* 0x00000010ebeb7819 */ /* 0x000fe400000006ff */
[----:B------:R-:W-:Y:S02]  /*0bc0*/  SHF.L.U32 R188, R140, 0x10, RZ ;  /* 0x000000108cbc7819 */ /* 0x000fe400000006ff */
[----:B------:R-:W-:-:S03]  /*0bd0*/  SHF.L.U32 R218, R142, 0x10, RZ ;  /* 0x000000108eda7819 */ /* 0x000fc600000006ff */
[----:B------:R-:W0:Y:S01]  /*0be0*/  @P0 LDC.64 R212, c[0x0][0x438] ;  /* 0x00010e00ffd40b82 */ /* 0x000e220000000a00 */
[----:B------:R-:W-:Y:S02]  /*0bf0*/  SHF.L.U32 R198, R143, 0x10, RZ ;  /* 0x000000108fc67819 */ /* 0x000fe400000006ff */
[C---:B------:R-:W-:Y:S01]  /*0c00*/  IADD3 R217, PT, PT, R4.reuse, 0x20, RZ ;  /* 0x0000002004d97810 */ /* 0x040fe20007ffe0ff */
[----:B0-----:R-:W-:-:S05]  /*0c10*/  @P0 IMAD.WIDE.U32 R212, R4, 0x20, R212 ;  /* 0x0000002004d40825 */ /* 0x001fca00078e00d4 */
[----:B------:R-:W5:Y:S04]  /*0c20*/  @P0 LDG.E.128 R44, desc[UR6][R212.64] ;  /* 0x00000006d42c0981 */ /* 0x000f68000c1e1d00 */
[----:B------:R0:W5:Y:S01]  /*0c30*/  @P0 LDG.E.128 R40, desc[UR6][R212.64+0x10] ;  /* 0x00001006d4280981 */ /* 0x000162000c1e1d00 */
[----:B--2---:R-:W-:-:S04]  /*0c40*/  PRMT R0, R168, 0x7632, R0 ;  /* 0x00007632a8007816 */ /* 0x004fc80000000000 */
[----:B------:R-:W-:Y:S01]  /*0c50*/  SHF.L.U32 R0, R0, 0x10, RZ ;  /* 0x0000001000007819 */ /* 0x000fe200000006ff */
[----:B---3--:R-:W-:-:S04]  /*0c60*/  FADD.FTZ R14, -R204, R177 ;  /* 0x000000b1cc0e7221 */ /* 0x008fc80000010100 */
[----:B-----5:R-:W-:Y:S01]  /*0c70*/  FMUL.FTZ R197, R3, R14 ;  /* 0x0000000e03c57220 */ /* 0x020fe20000410000 */
[-C--:B------:R-:W-:Y:S01]  /*0c80*/  FMUL.FTZ R246, R246, R0.reuse ;  /* 0x00000000f6f67220 */ /* 0x080fe20000410000 */
[--C-:B------:R-:W-:Y:S02]  /*0c90*/  FADD.FTZ R85, R85, R0.reuse ;  /* 0x0000000055557221 */ /* 0x100fe40000010000 */
[----:B------:R-:W-:Y:S01]  /*0ca0*/  FFMA.FTZ R125, R197, R0, R125 ;  /* 0x00000000c57d7223 */ /* 0x000fe2000001007d */
[----:B------:R-:W-:Y:S01]  /*0cb0*/  PRMT R0, R169, 0x7632, R0 ;  /* 0x00007632a9007816 */ /* 0x000fe20000000000 */
[----:B------:R-:W-:-:S03]  /*0cc0*/  FADD.FTZ R14, -R204, R179 ;  /* 0x000000b3cc0e7221 */ /* 0x000fc60000010100 */
[----:B------:R-:W-:Y:S01]  /*0cd0*/  SHF.L.U32 R0, R0, 0x10, RZ ;  /* 0x0000001000007819 */ /* 0x000fe200000006ff */
[----:B------:R-:W-:Y:S01]  /*0ce0*/  FMUL.FTZ R187, R3, R14 ;  /* 0x0000000e03bb7220 */ /* 0x000fe20000410000 */
[----:B----4-:R-:W-:-:S03]  /*0cf0*/  FADD.FTZ R14, -R204, R173 ;  /* 0x000000adcc0e7221 */ /* 0x010fc60000010100 */
[-C--:B------:R-:W-:Y:S01]  /*0d00*/  FMUL.FTZ R243, R243, R0.reuse ;  /* 0x00000000f3f37220 */ /* 0x080fe20000410000 */
[----:B------:R-:W-:Y:S01]  /*0d10*/  FFMA.FTZ R127, R187, R0, R127 ;  /* 0x00000000bb7f7223 */ /* 0x000fe2000001007f */
[--C-:B------:R-:W-:Y:S01]  /*0d20*/  FADD.FTZ R87, R87, R0.reuse ;  /* 0x0000000057577221 */ /* 0x100fe20000010000 */
[----:B------:R-:W-:Y:S01]  /*0d30*/  PRMT R0, R170, 0x7632, R0 ;  /* 0x00007632aa007816 */ /* 0x000fe20000000000 */
[----:B------:R-:W-:-:S03]  /*0d40*/  FMUL.FTZ R183, R3, R14 ;  /* 0x0000000e03b77220 */ /* 0x000fc60000410000 */
[----:B------:R-:W-:Y:S01]  /*0d50*/  SHF.L.U32 R0, R0, 0x10, RZ ;  /* 0x0000001000007819 */ /* 0x000fe200000006ff */
[----:B------:R-:W-:-:S04]  /*0d60*/  FADD.FTZ R14, -R204, R175 ;  /* 0x000000afcc0e7221 */ /* 0x000fc80000010100 */
[-C--:B------:R-:W-:Y:S01]  /*0d70*/  FMUL.FTZ R239, R239, R0.reuse ;  /* 0x00000000efef7220 */ /* 0x080fe20000410000 */
[--C-:B------:R-:W-:Y:S01]  /*0d80*/  FADD.FTZ R81, R81, R0.reuse ;  /* 0x0000000051517221 */ /* 0x100fe20000010000 */
[----:B------:R-:W-:Y:S01]  /*0d90*/  FFMA.FTZ R121, R183, R0, R121 ;  /* 0x00000000b7797223 */ /* 0x000fe20000010079 */
[----:B------:R-:W-:Y:S01]  /*0da0*/  PRMT R0, R171, 0x7632, R0 ;  /* 0x00007632ab007816 */ /* 0x000fe20000000000 */
[----:B------:R-:W-:Y:S01]  /*0db0*/  FMUL.FTZ R7, R3, R14 ;  /* 0x0000000e03077220 */ /* 0x000fe20000410000 */
[----:B------:R-:W-:Y:S01]  /*0dc0*/  FADD.FTZ R14, -R204, R178 ;  /* 0x000000b2cc0e7221 */ /* 0x000fe20000010100 */
[----:B------:R-:W-:Y:S02]  /*0dd0*/  SHF.L.U32 R169, R169, 0x10, RZ ;  /* 0x00000010a9a97819 */ /* 0x000fe400000006ff */
[----:B------:R-:W-:Y:S01]  /*0de0*/  SHF.L.U32 R0, R0, 0x10, RZ ;  /* 0x0000001000007819 */ /* 0x000fe200000006ff */
[----:B------:R-:W-:Y:S01]  /*0df0*/  FMUL.FTZ R14, R3, R14 ;  /* 0x0000000e030e7220 */ /* 0x000fe20000410000 */
[----:B------:R-:W-:Y:S01]  /*0e00*/  SHF.L.U32 R173, R168, 0x10, RZ ;  /* 0x00000010a8ad7819 */ /* 0x000fe200000006ff */
[----:B------:R-:W-:Y:S01]  /*0e10*/  FADD.FTZ R18, -R204, R172 ;  /* 0x000000accc127221 */ /* 0x000fe20000010100 */
[----:B------:R-:W-:Y:S01]  /*0e20*/  FADD.FTZ R86, R86, R169 ;  /* 0x000000a956567221 */ /* 0x000fe20000010000 */
[-C--:B------:R-:W-:Y:S01]  /*0e30*/  FMUL.FTZ R235, R235, R0.reuse ;  /* 0x00000000ebeb7220 */ /* 0x080fe20000410000 */
[----:B------:R-:W-:Y:S01]  /*0e40*/  FADD.FTZ R83, R83, R0 ;  /* 0x0000000053537221 */ /* 0x000fe20000010000 */
[----:B------:R-:W-:Y:S01]  /*0e50*/  FFMA.FTZ R123, R7, R0, R123 ;  /* 0x00000000077b7223 */ /* 0x000fe2000001007b */
[----:B------:R-:W-:Y:S01]  /*0e60*/  FADD.FTZ R0, -R204, R176 ;  /* 0x000000b0cc007221 */ /* 0x000fe20000010100 */
[-C--:B------:R-:W-:Y:S01]  /*0e70*/  FFMA.FTZ R126, R14, R169.reuse, R126 ;  /* 0x000000a90e7e7223 */ /* 0x080fe2000001007e */
[----:B------:R-:W-:Y:S01]  /*0e80*/  FMUL.FTZ R219, R219, R169 ;  /* 0x000000a9dbdb7220 */ /* 0x000fe20000410000 */
[----:B------:R-:W-:Y:S01]  /*0e90*/  SHF.L.U32 R169, R170, 0x10, RZ ;  /* 0x00000010aaa97819 */ /* 0x000fe200000006ff */
[C---:B------:R-:W-:Y:S01]  /*0ea0*/  FMUL.FTZ R18, R3.reuse, R18 ;  /* 0x0000001203127220 */ /* 0x040fe20000410000 */
[----:B------:R-:W-:Y:S01]  /*0eb0*/  FMUL.FTZ R188, R188, R173 ;  /* 0x000000adbcbc7220 */ /* 0x000fe20000410000 */
[----:B------:R-:W-:-:S02]  /*0ec0*/  FMUL.FTZ R0, R3, R0 ;  /* 0x0000000003007220 */ /* 0x000fc40000410000 */
[----:B------:R-:W-:Y:S01]  /*0ed0*/  FADD.FTZ R80, R80, R169 ;  /* 0x000000a950507221 */ /* 0x000fe20000010000 */
[-C--:B------:R-:W-:Y:S01]  /*0ee0*/  FFMA.FTZ R120, R18, R169.reuse, R120 ;  /* 0x000000a912787223 */ /* 0x080fe20000010078 */
[----:B------:R-:W-:Y:S01]  /*0ef0*/  FMUL.FTZ R218, R218, R169 ;  /* 0x000000a9dada7220 */ /* 0x000fe20000410000 */
[----:B------:R-:W-:Y:S01]  /*0f00*/  FADD.FTZ R169, RZ, R188 ;  /* 0x000000bcffa97221 */ /* 0x000fe20000010000 */
[----:B------:R-:W-:-:S03]  /*0f10*/  FFMA.FTZ R22, R0, R188, RZ ;  /* 0x000000bc00167223 */ /* 0x000fc600000100ff */
[----:B------:R-:W-:Y:S01]  /*0f20*/  FADD.FTZ R168, R169, R246 ;  /* 0x000000f6a9a87221 */ /* 0x000fe20000010000 */
[----:B------:R-:W-:-:S03]  /*0f30*/  FFMA.FTZ R169, R197, R246, R22 ;  /* 0x000000f6c5a97223 */ /* 0x000fc60000010016 */
[----:B------:R-:W-:Y:S01]  /*0f40*/  FADD.FTZ R168, R168, R219 ;  /* 0x000000dba8a87221 */ /* 0x000fe20000010000 */
[----:B------:R-:W-:Y:S01]  /*0f50*/  FFMA.FTZ R170, R14, R219, R169 ;  /* 0x000000db0eaa7223 */ /* 0x000fe200000100a9 */
[----:B------:R-:W-:Y:S01]  /*0f60*/  FADD.FTZ R84, R84, R173 ;  /* 0x000000ad54547221 */ /* 0x000fe20000010000 */
[----:B------:R-:W-:Y:S01]  /*0f70*/  FFMA.FTZ R124, R0, R173, R124 ;  /* 0x000000ad007c7223 */ /* 0x000fe2000001007c */
[----:B------:R-:W-:Y:S01]  /*0f80*/  FADD.FTZ R22, -R204, R174 ;  /* 0x000000aecc167221 */ /* 0x000fe20000010100 */
        /* <DEDUP_REMOVED lines=11> */
[----:B0-----:R-:W-:Y:S01]  /*1040*/  FADD.FTZ R212, R169, R198 ;  /* 0x000000c6a9d47221 */ /* 0x001fe20000010000 */
[----:B------:R-:W-:-:S03]  /*1050*/  FFMA.FTZ R168, R22, R198, R171 ;  /* 0x000000c616a87223 */ /* 0x000fc600000100ab */
[----:B------:R-:W-:Y:S01]  /*1060*/  FADD.FTZ R212, R212, R235 ;  /* 0x000000ebd4d47221 */ /* 0x000fe20000010000 */
[----:B------:R-:W-:-:S07]  /*1070*/  FFMA.FTZ R213, R7, R235, R168 ;  /* 0x000000eb07d57223 */ /* 0x000fce00000100a8 */
.L_x_6738:
[----:B------:R-:W-:Y:S05]  /*1080*/  BSYNC.RECONVERGENT B1 ;  /* 0x0000000000017941 */ /* 0x000fea0003800200 */
.L_x_6737:
[----:B------:R-:W-:Y:S04]  /*1090*/  BSSY.RECONVERGENT B1, `(.L_x_6739) ;  /* 0x0000060000017945 */ /* 0x000fe80003800200 */
[----:B------:R-:W-:Y:S05]  /*10a0*/  @!P3 BRA `(.L_x_6740) ;  /* 0x000000040078b947 */ /* 0x000fea0003800000 */
[----:B------:R-:W0:Y:S08]  /*10b0*/  LDC.64 R168, c[0x0][0x428] ;  /* 0x00010a00ffa87b82 */ /* 0x000e300000000a00 */
[----:B------:R-:W1:Y:S01]  /*10c0*/  LDC.64 R172, c[0x0][0x3a8] ;  /* 0x0000ea00ffac7b82 */ /* 0x000e620000000a00 */
[----:B0-----:R-:W-:-:S06]  /*10d0*/  IMAD.WIDE.U32 R168, R217, 0x10, R168 ;  /* 0x00000010d9a87825 */ /* 0x001fcc00078e00a8 */
[----:B------:R-:W2:Y:S01]  /*10e0*/  LDG.E.128 R168, desc[UR6][R168.64] ;  /* 0x00000006a8a87981 */ /* 0x000ea2000c1e1d00 */
[----:B-1----:R-:W-:-:S05]  /*10f0*/  IMAD.WIDE.U32 R172, R217, 0x20, R172 ;  /* 0x00000020d9ac7825 */ /* 0x002fca00078e00ac */
[----:B------:R-:W3:Y:S04]  /*1100*/  LDG.E.128 R176, desc[UR6][R172.64] ;  /* 0x00000006acb07981 */ /* 0x000ee8000c1e1d00 */
[----:B------:R-:W4:Y:S01]  /*1110*/  LDG.E.128 R172, desc[UR6][R172.64+0x10] ;  /* 0x00001006acac7981 */ /* 0x000f22000c1e1d00 */
[----:B------:R-:W-:-:S04]  /*1120*/  ISETP.NE.U32.AND P0, PT, RZ, UR10, PT ;  /* 0x0000000aff007c0c */ /* 0x000fc8000bf05070 */
[----:B------:R-:W-:-:S13]  /*1130*/  ISETP.NE.AND.EX P0, PT, RZ, UR11, PT, P0 ;  /* 0x0000000bff007c0c */ /* 0x000fda000bf05300 */
[----:B------:R-:W0:Y:S02]  /*1140*/  @P0 LDC.64 R214, c[0x0][0x438] ;  /* 0x00010e00ffd60b82 */ /* 0x000e240000000a00 */
[----:B0-----:R-:W-:-:S05]  /*1150*/  @P0 IMAD.WIDE.U32 R214, R217, 0x20, R214 ;  /* 0x00000020d9d60825 */ /* 0x001fca00078e00d6 */
[----:B------:R0:W5:Y:S04]  /*1160*/  @P0 LDG.E.128 R36, desc[UR6][R214.64] ;  /* 0x00000006d6240981 */ /* 0x000168000c1e1d00 */
[----:B------:R0:W5:Y:S01]  /*1170*/  @P0 LDG.E.128 R32, desc[UR6][R214.64+0x10] ;  /* 0x00001006d6200981 */ /* 0x000162000c1e1d00 */
[----:B------:R-:W-:-:S04]  /*1180*/  PRMT R245, R136, 0x7632, R245 ;  /* 0x0000763288f57816 */ /* 0x000fc800000000f5 */
[----:B------:R-:W-:Y:S02]  /*1190*/  SHF.L.U32 R245, R245, 0x10, RZ ;  /* 0x00000010f5f57819 */ /* 0x000fe400000006ff */
[----:B------:R-:W-:-:S04]  /*11a0*/  PRMT R242, R137, 0x7632, R242 ;  /* 0x0000763289f27816 */ /* 0x000fc800000000f2 */
[----:B------:R-:W-:Y:S02]  /*11b0*/  SHF.L.U32 R242, R242, 0x10, RZ ;  /* 0x00000010f2f27819 */ /* 0x000fe400000006ff */
[----:B------:R-:W-:-:S04]  /*11c0*/  PRMT R238, R138, 0x7632, R238 ;  /* 0x000076328aee7816 */ /* 0x000fc800000000ee */
[----:B------:R-:W-:Y:S02]  /*11d0*/  SHF.L.U32 R238, R238, 0x10, RZ ;  /* 0x00000010eeee7819 */ /* 0x000fe400000006ff */
[----:B------:R-:W-:Y:S02]  /*11e0*/  PRMT R234, R139, 0x7632, R234 ;  /* 0x000076328bea7816 */ /* 0x000fe400000000ea */
[----:B------:R-:W-:Y:S02]  /*11f0*/  SHF.L.U32 R229, R136, 0x10, RZ ;  /* 0x0000001088e57819 */ /* 0x000fe400000006ff */
[----:B------:R-:W-:Y:S02]  /*1200*/  SHF.L.U32 R234, R234, 0x10, RZ ;  /* 0x00000010eaea7819 */ /* 0x000fe400000006ff */
[----:B------:R-:W-:Y:S02]  /*1210*/  SHF.L.U32 R211, R137, 0x10, RZ ;  /* 0x0000001089d37819 */ /* 0x000fe400000006ff */
[----:B------:R-:W-:-:S02]  /*1220*/  SHF.L.U32 R207, R138, 0x10, RZ ;  /* 0x000000108acf7819 */ /* 0x000fc400000006ff */
[----:B------:R-:W-:Y:S02]  /*1230*/  IADD3 R217, PT, PT, R217, 0x20, RZ ;  /* 0x00000020d9d97810 */ /* 0x000fe40007ffe0ff */
        /* <DEDUP_REMOVED lines=23> */
[----:B------:R-:W-:Y:S01]  /*13b0*/  FADD.FTZ R176, -R204, R176 ;  /* 0x000000b0ccb07221 */ /* 0x000fe20000010100 */
[----:B------:R-:W-:Y:S02]  /*13c0*/  SHF.L.U32 R168, R168, 0x10, RZ ;  /* 0x00000010a8a87819 */ /* 0x000fe400000006ff */
[----:B------:R-:W-:Y:S01]  /*13d0*/  SHF.L.U32 R11, R8, 0x10, RZ ;  /* 0x00000010080b7819 */ /* 0x000fe200000006ff */
[----:B------:R-:W-:Y:S02]  /*13e0*/  FMUL.FTZ R8, R3, R196 ;  /* 0x000000c403087220 */ /* 0x000fe40000410000 */
[----:B------:R-:W-:-:S02]  /*13f0*/  FMUL.FTZ R229, R229, R168 ;  /* 0x000000a8e5e57220 */ /* 0x000fc40000410000 */
[-C--:B------:R-:W-:Y:S01]  /*1400*/  FMUL.FTZ R234, R234, R11.reuse ;  /* 0x0000000beaea7220 */ /* 0x080fe20000410000 */
[----:B------:R-:W-:Y:S01]  /*1410*/  FADD.FTZ R75, R75, R11 ;  /* 0x0000000b4b4b7221 */ /* 0x000fe20000010000 */
[----:B------:R-:W-:Y:S01]  /*1420*/  FFMA.FTZ R115, R8, R11, R115 ;  /* 0x0000000b08737223 */ /* 0x000fe20000010073 */
[----:B------:R-:W-:Y:S01]  /*1430*/  FMUL.FTZ R11, R3, R176 ;  /* 0x000000b0030b7220 */ /* 0x000fe20000410000 */
[----:B------:R-:W-:Y:S01]  /*1440*/  FADD.FTZ R178, -R204, R178 ;  /* 0x000000b2ccb27221 */ /* 0x000fe20000010100 */
[----:B------:R-:W-:Y:S01]  /*1450*/  FADD.FTZ R76, R76, R168 ;  /* 0x000000a84c4c7221 */ /* 0x000fe20000010000 */
[----:B------:R-:W-:Y:S01]  /*1460*/  SHF.L.U32 R169, R169, 0x10, RZ ;  /* 0x00000010a9a97819 */ /* 0x000fe200000006ff */
[C---:B------:R-:W-:Y:S01]  /*1470*/  FFMA.FTZ R116, R11.reuse, R168, R116 ;  /* 0x000000a80b747223 */ /* 0x040fe20000010074 */
[----:B------:R-:W-:Y:S01]  /*1480*/  FADD.FTZ R212, R212, R229 ;  /* 0x000000e5d4d47221 */ /* 0x000fe20000010000 */
[----:B------:R-:W-:Y:S01]  /*1490*/  FFMA.FTZ R168, R11, R229, R213 ;  /* 0x000000e50ba87223 */ /* 0x000fe200000100d5 */
[----:B------:R-:W-:Y:S01]  /*14a0*/  FMUL.FTZ R15, R3, R178 ;  /* 0x000000b2030f7220 */ /* 0x000fe20000410000 */
[----:B------:R-:W-:Y:S01]  /*14b0*/  FADD.FTZ R172, -R204, R172 ;  /* 0x000000acccac7221 */ /* 0x000fe20000010100 */
[----:B------:R-:W-:Y:S01]  /*14c0*/  FMUL.FTZ R211, R211, R169 ;  /* 0x000000a9d3d37220 */ /* 0x000fe20000410000 */
[----:B------:R-:W-:Y:S01]  /*14d0*/  FADD.FTZ R212, R212, R245 ;  /* 0x000000f5d4d47221 */ /* 0x000fe20000010000 */
[----:B------:R-:W-:Y:S01]  /*14e0*/  FFMA.FTZ R168, R195, R245, R168 ;  /* 0x000000f5c3a87223 */ /* 0x000fe200000100a8 */
[----:B------:R-:W-:Y:S01]  /*14f0*/  SHF.L.U32 R170, R170, 0x10, RZ ;  /* 0x00000010aaaa7819 */ /* 0x000fe200000006ff */
[----:B------:R-:W-:Y:S01]  /*1500*/  FADD.FTZ R78, R78, R169 ;  /* 0x000000a94e4e7221 */ /* 0x000fe20000010000 */
[----:B------:R-:W-:Y:S01]  /*1510*/  FFMA.FTZ R118, R15, R169, R118 ;  /* 0x000000a90f767223 */ /* 0x000fe20000010076 */
        /* <DEDUP_REMOVED lines=9> */
[----:B------:R-:W-:Y:S01]  /*15b0*/  FADD.FTZ R174, -R204, R174 ;  /* 0x000000aeccae7221 */ /* 0x000fe20000010100 */
[----:B------:R-:W-:Y:S01]  /*15c0*/  SHF.L.U32 R196, R139, 0x10, RZ ;  /* 0x000000108bc47819 */ /* 0x000fe200000006ff */
[----:B------:R-:W-:Y:S01]  /*15d0*/  FADD.FTZ R169, R168, R207 ;  /* 0x000000cfa8a97221 */ /* 0x000fe20000010000 */
[----:B------:R-:W-:Y:S01]  /*15e0*/  FFMA.FTZ R173, R19, R207, R170 ;  /* 0x000000cf13ad7223 */ /* 0x000fe200000100aa */
[----:B------:R-:W-:-:S02]  /*15f0*/  FMUL.FTZ R23, R3, R174 ;  /* 0x000000ae03177220 */ /* 0x000fc40000410000 */
[----:B------:R-:W-:Y:S01]  /*1600*/  FMUL.FTZ R196, R196, R171 ;  /* 0x000000abc4c47220 */ /* 0x000fe20000410000 */
[----:B------:R-:W-:Y:S01]  /*1610*/  FADD.FTZ R169, R169, R238 ;  /* 0x000000eea9a97221 */ /* 0x000fe20000010000 */
[----:B------:R-:W-:-:S03]  /*1620*/  FFMA.FTZ R168, R182, R238, R173 ;  /* 0x000000eeb6a87223 */ /* 0x000fc600000100ad */
[----:B------:R-:W-:Y:S01]  /*1630*/  FADD.FTZ R169, R169, R196 ;  /* 0x000000c4a9a97221 */ /* 0x000fe20000010000 */
[C---:B------:R-:W-:Y:S01]  /*1640*/  FFMA.FTZ R213, R23.reuse, R196, R168 ;  /* 0x000000c417d57223 */ /* 0x040fe200000100a8 */
[----:B------:R-:W-:Y:S01]  /*1650*/  FADD.FTZ R74, R74, R171 ;  /* 0x000000ab4a4a7221 */ /* 0x000fe20000010000 */
[----:B------:R-:W-:Y:S01]  /*1660*/  FFMA.FTZ R114, R23, R171, R114 ;  /* 0x000000ab17727223 */ /* 0x000fe20000010072 */
[----:B------:R-:W-:Y:S01]  /*1670*/  FADD.FTZ R212, R169, R234 ;  /* 0x000000eaa9d47221 */ /* 0x000fe20000010000 */
[----:B0-----:R-:W-:-:S07]  /*1680*/  FFMA.FTZ R213, R8, R234, R213 ;  /* 0x000000ea08d57223 */ /* 0x001fce00000100d5 */
.L_x_6740:
[----:B------:R-:W-:Y:S05]  /*1690*/  BSYNC.RECONVERGENT B1 ;  /* 0x0000000000017941 */ /* 0x000fea0003800200 */
.L_x_6739:
[----:B------:R-:W-:Y:S04]  /*16a0*/  BSSY.RECONVERGENT B1, `(.L_x_6741) ;  /* 0x0000060000017945 */ /* 0x000fe80003800200 */
[----:B------:R-:W-:Y:S05]  /*16b0*/  @!P2 BRA `(.L_x_6742) ;  /* 0x000000040078a947 */ /* 0x000fea0003800000 */
[----:B------:R-:W0:Y:S01]  /*16c0*/  LDC.64 R172, c[0x0][0x3a8] ;  /* 0x0000ea00ffac7b82 */ /* 0x000e220000000a00 */
[----:B------:R-:W2:Y:S04]  /*16d0*/  LDL R205, [R1+0x4] ;  /* 0x0000040001cd7983 */ /* 0x000ea80000100800 */
[----:B------:R-:W3:Y:S03]  /*16e0*/  LDL R180, [R1+0x8] ;  /* 0x0000080001b47983 */ /* 0x000ee60000100800 */
[----:B------:R-:W1:Y:S01]  /*16f0*/  LDC.64 R168, c[0x0][0x428] ;  /* 0x00010a00ffa87b82 */ /* 0x000e620000000a00 */
[----:B------:R-:W4:Y:S01]  /*1700*/  LDL R194, [R1+0xc] ;  /* 0x00000c0001c27983 */ /* 0x000f220000100800 */
[----:B0-----:R-:W-:-:S05]  /*1710*/  IMAD.WIDE.U32 R172, R217, 0x20, R172 ;  /* 0x00000020d9ac7825 */ /* 0x001fca00078e00ac */
[----:B------:R-:W2:Y:S01]  /*1720*/  LDG.E.128 R176, desc[UR6][R172.64] ;  /* 0x00000006acb07981 */ /* 0x000ea2000c1e1d00 */
[----:B-1----:R-:W-:-:S06]  /*1730*/  IMAD.WIDE.U32 R168, R217, 0x10, R168 ;  /* 0x00000010d9a87825 */ /* 0x002fcc00078e00a8 */
[----:B------:R-:W3:Y:S04]  /*1740*/  LDG.E.128 R168, desc[UR6][R168.64] ;  /* 0x00000006a8a87981 */ /* 0x000ee8000c1e1d00 */
[----:B------:R-:W4:Y:S01]  /*1750*/  LDG.E.128 R172, desc[UR6][R172.64+0x10] ;  /* 0x00001006acac7981 */ /* 0x000f22000c1e1d00 */
[----:B------:R-:W-:-:S04]  /*1760*/  ISETP.NE.U32.AND P0, PT, RZ, UR10, PT ;  /* 0x0000000aff007c0c */ /* 0x000fc8000bf05070 */
[----:B------:R-:W-:Y:S02]  /*1770*/  ISETP.NE.AND.EX P0, PT, RZ, UR11, PT, P0 ;  /* 0x0000000bff007c0c */ /* 0x000fe4000bf05300 */
[----:B------:R-:W-:Y:S02]  /*1780*/  SHF.L.U32 R241, R248, 0x10, RZ ;  /* 0x00000010f8f17819 */ /* 0x000fe400000006ff */
[----:B------:R-:W-:-:S09]  /*1790*/  SHF.L.U32 R237, R249, 0x10, RZ ;  /* 0x00000010f9ed7819 */ /* 0x000fd200000006ff */
[----:B------:R-:W0:Y:S01]  /*17a0*/  @P0 LDC.64 R214, c[0x0][0x438] ;  /* 0x00010e00ffd60b82 */ /* 0x000e220000000a00 */
[----:B------:R-:W-:Y:S01]  /*17b0*/  SHF.L.U32 R233, R250, 0x10, RZ ;  /* 0x00000010fae97819 */ /* 0x000fe200000006ff */
[----:B0-----:R-:W-:-:S05]  /*17c0*/  @P0 IMAD.WIDE.U32 R214, R217, 0x20, R214 ;  /* 0x00000020d9d60825 */ /* 0x001fca00078e00d6 */
[----:B------:R0:W5:Y:S04]  /*17d0*/  @P0 LDG.E.128 R28, desc[UR6][R214.64] ;  /* 0x00000006d61c0981 */ /* 0x000168000c1e1d00 */
[----:B------:R0:W5:Y:S01]  /*17e0*/  @P0 LDG.E.128 R24, desc[UR6][R214.64+0x10] ;  /* 0x00001006d6180981 */ /* 0x000162000c1e1d00 */
[C---:B--2---:R-:W-:Y:S01]  /*17f0*/  FADD.FTZ R176, -R204.reuse, R176 ;  /* 0x000000b0ccb07221 */ /* 0x044fe20000010100 */
[----:B------:R-:W-:-:S03]  /*1800*/  FADD.FTZ R178, -R204, R178 ;  /* 0x000000b2ccb27221 */ /* 0x000fc60000010100 */
[C---:B-----5:R-:W-:Y:S01]  /*1810*/  FMUL.FTZ R193, R3.reuse, R176 ;  /* 0x000000b003c17220 */ /* 0x060fe20000410000 */
[----:B---3--:R-:W-:Y:S01]  /*1820*/  SHF.L.U32 R5, R168, 0x10, RZ ;  /* 0x00000010a8057819 */ /* 0x008fe200000006ff */
[----:B------:R-:W-:-:S04]  /*1830*/  FMUL.FTZ R185, R3, R178 ;  /* 0x000000b203b97220 */ /* 0x000fc80000410000 */
[----:B------:R-:W-:Y:S01]  /*1840*/  FADD.FTZ R68, R68, R5 ;  /* 0x0000000544447221 */ /* 0x000fe20000010000 */
[-C--:B------:R-:W-:Y:S01]  /*1850*/  FFMA.FTZ R108, R193, R5.reuse, R108 ;  /* 0x00000005c16c7223 */ /* 0x080fe2000001006c */
[----:B------:R-:W-:Y:S01]  /*1860*/  FMUL.FTZ R241, R241, R5 ;  /* 0x00000005f1f17220 */ /* 0x000fe20000410000 */
[----:B------:R-:W-:Y:S01]  /*1870*/  SHF.L.U32 R5, R169, 0x10, RZ ;  /* 0x00000010a9057819 */ /* 0x000fe200000006ff */
[----:B----4-:R-:W-:Y:S01]  /*1880*/  FADD.FTZ R172, -R204, R172 ;  /* 0x000000acccac7221 */ /* 0x010fe20000010100 */
[----:B------:R-:W-:Y:S01]  /*1890*/  SHF.L.U32 R9, R170, 0x10, RZ ;  /* 0x00000010aa097819 */ /* 0x000fe200000006ff */
[----:B------:R-:W-:Y:S02]  /*18a0*/  FADD.FTZ R174, -R204, R174 ;  /* 0x000000aeccae7221 */ /* 0x000fe40000010100 */
[----:B------:R-:W-:Y:S01]  /*18b0*/  FADD.FTZ R70, R70, R5 ;  /* 0x0000000546467221 */ /* 0x000fe20000010000 */
[-C--:B------:R-:W-:Y:S01]  /*18c0*/  FFMA.FTZ R110, R185, R5.reuse, R110 ;  /* 0x00000005b96e7223 */ /* 0x080fe2000001006e */
[----:B------:R-:W-:Y:S01]  /*18d0*/  FMUL.FTZ R237, R237, R5 ;  /* 0x00000005eded7220 */ /* 0x000fe20000410000 */
[----:B------:R-:W-:Y:S01]  /*18e0*/  FMUL.FTZ R5, R3, R172 ;  /* 0x000000ac03057220 */ /* 0x000fe20000410000 */
[----:B------:R-:W-:Y:S01]  /*18f0*/  FADD.FTZ R64, R64, R9 ;  /* 0x0000000940407221 */ /* 0x000fe20000010000 */
[----:B------:R-:W-:-:S02]  /*1900*/  FMUL.FTZ R233, R233, R9 ;  /* 0x00000009e9e97220 */ /* 0x000fc40000410000 */
[----:B------:R-:W-:Y:S01]  /*1910*/  FFMA.FTZ R104, R5, R9, R104 ;  /* 0x0000000905687223 */ /* 0x000fe20000010068 */
[----:B------:R-:W-:Y:S02]  /*1920*/  FMUL.FTZ R9, R3, R174 ;  /* 0x000000ae03097220 */ /* 0x000fe40000410000 */
[----:B------:R-:W2:Y:S01]  /*1930*/  LDL R174, [R1+0x10] ;  /* 0x0000100001ae7983 */ /* 0x000ea20000100800 */
[----:B------:R-:W-:Y:S01]  /*1940*/  PRMT R168, R168, 0x7632, R168 ;  /* 0x00007632a8a87816 */ /* 0x000fe200000000a8 */
[----:B------:R-:W-:Y:S01]  /*1950*/  FADD.FTZ R12, -R204, R177 ;  /* 0x000000b1cc0c7221 */ /* 0x000fe20000010100 */
[----:B------:R-:W-:Y:S02]  /*1960*/  SHF.L.U32 R231, R205, 0x10, RZ ;  /* 0x00000010cde77819 */ /* 0x000fe400000006ff */
[----:B------:R-:W-:Y:S01]  /*1970*/  SHF.L.U32 R168, R168, 0x10, RZ ;  /* 0x00000010a8a87819 */ /* 0x000fe200000006ff */
[----:B------:R-:W-:Y:S01]  /*1980*/  FMUL.FTZ R12, R3, R12 ;  /* 0x0000000c030c7220 */ /* 0x000fe20000410000 */
[----:B------:R-:W-:-:S02]  /*1990*/  SHF.L.U32 R17, R171, 0x10, RZ ;  /* 0x00000010ab117819 */ /* 0x000fc400000006ff */
[----:B------:R-:W-:Y:S01]  /*19a0*/  SHF.L.U32 R230, R251, 0x10, RZ ;  /* 0x00000010fbe67819 */ /* 0x000fe200000006ff */
[-C--:B------:R-:W-:Y:S01]  /*19b0*/  FFMA.FTZ R109, R12, R168.reuse, R109 ;  /* 0x000000a80c6d7223 */ /* 0x080fe2000001006d */
[----:B------:R-:W-:Y:S01]  /*19c0*/  FADD.FTZ R69, R69, R168 ;  /* 0x000000a845457221 */ /* 0x000fe20000010000 */
[----:B------:R-:W-:Y:S01]  /*19d0*/  FMUL.FTZ R231, R231, R168 ;  /* 0x000000a8e7e77220 */ /* 0x000fe20000410000 */
[----:B------:R-:W-:Y:S01]  /*19e0*/  PRMT R169, R169, 0x7632, R169 ;  /* 0x00007632a9a97816 */ /* 0x000fe200000000a9 */
[----:B------:R-:W-:Y:S01]  /*19f0*/  FADD.FTZ R168, -R204, R179 ;  /* 0x000000b3cca87221 */ /* 0x000fe20000010100 */
[----:B------:R-:W-:Y:S01]  /*1a00*/  FADD.FTZ R66, R66, R17 ;  /* 0x0000001142427221 */ /* 0x000fe20000010000 */
[-C--:B------:R-:W-:Y:S01]  /*1a10*/  FFMA.FTZ R106, R9, R17.reuse, R106 ;  /* 0x00000011096a7223 */ /* 0x080fe2000001006a */
[----:B------:R-:W-:Y:S01]  /*1a20*/  FMUL.FTZ R230, R230, R17 ;  /* 0x00000011e6e67220 */ /* 0x000fe20000410000 */
[----:B------:R-:W-:Y:S01]  /*1a30*/  SHF.L.U32 R20, R169, 0x10, RZ ;  /* 0x00000010a9147819 */ /* 0x000fe200000006ff */
[----:B------:R-:W-:Y:S01]  /*1a40*/  FMUL.FTZ R17, R3, R168 ;  /* 0x000000a803117220 */ /* 0x000fe20000410000 */
[----:B------:R-:W-:Y:S01]  /*1a50*/  SHF.L.U32 R206, R180, 0x10, RZ ;  /* 0x00000010b4ce7819 */ /* 0x000fe200000006ff */
[----:B------:R-:W-:Y:S01]  /*1a60*/  FADD.FTZ R168, -R204, R173 ;  /* 0x000000adcca87221 */ /* 0x000fe20000010100 */
[----:B------:R-:W-:Y:S01]  /*1a70*/  FADD.FTZ R212, R212, R241 ;  /* 0x000000f1d4d47221 */ /* 0x000fe20000010000 */
[----:B------:R-:W-:Y:S01]  /*1a80*/  FFMA.FTZ R213, R193, R241, R213 ;  /* 0x000000f1c1d57223 */ /* 0x000fe200000100d5 */
[----:B------:R-:W-:Y:S01]  /*1a90*/  PRMT R170, R170, 0x7632, R170 ;  /* 0x00007632aaaa7816 */ /* 0x000fe200000000aa */
[-C--:B------:R-:W-:Y:S01]  /*1aa0*/  FFMA.FTZ R111, R17, R20.reuse, R111 ;  /* 0x00000014116f7223 */ /* 0x080fe2000001006f */
[----:B------:R-:W-:Y:S01]  /*1ab0*/  FADD.FTZ R71, R71, R20 ;  /* 0x0000001447477221 */ /* 0x000fe20000010000 */
[----:B------:R-:W-:Y:S01]  /*1ac0*/  FMUL.FTZ R206, R206, R20 ;  /* 0x00000014cece7220 */ /* 0x000fe20000410000 */
[----:B------:R-:W-:Y:S01]  /*1ad0*/  FMUL.FTZ R20, R3, R168 ;  /* 0x000000a803147220 */ /* 0x000fe20000410000 */
[----:B------:R-:W-:Y:S01]  /*1ae0*/  FADD.FTZ R212, R212, R231 ;  /* 0x000000e7d4d47221 */ /* 0x000fe20000010000 */
[----:B------:R-:W-:Y:S01]  /*1af0*/  FFMA.FTZ R168, R12, R231, R213 ;  /* 0x000000e70ca87223 */ /* 0x000fe200000100d5 */
        /* <DEDUP_REMOVED lines=9> */
[----:B------:R-:W-:Y:S02]  /*1b90*/  PRMT R171, R171, 0x7632, R171 ;  /* 0x00007632abab7816 */ /* 0x000fe400000000ab */
        /* <DEDUP_REMOVED lines=15> */
[----:B0-----:R-:W-:-:S07]  /*1c90*/  FFMA.FTZ R213, R180, R194, R213 ;  /* 0x000000c2b4d57223 */ /* 0x001fce00000100d5 */
.L_x_6742:
[----:B------:R-:W-:Y:S05]  /*1ca0*/  BSYNC.RECONVERGENT B1 ;  /* 0x0000000000017941 */ /* 0x000fea0003800200 */
.L_x_6741:
        /* <DEDUP_REMOVED lines=26> */
[----:B------:R-:W-:Y:S02]  /*1e50*/  SHF.L.U32 R192, R135, 0x10, RZ ;  /* 0x0000001087c07819 */ /* 0x000fe400000006ff */
        /* <DEDUP_REMOVED lines=16> */
[----:B------:R-:W-:-:S04]  /*1f60*/  PRMT R6, R170, 0x7632, R6 ;  /* 0x00007632aa067816 */ /* 0x000fc80000000006 */
[----:B------:R-:W-:Y:S01]  /*1f70*/  SHF.L.U32 R10, R6, 0x10, RZ ;  /* 0x00000010060a7819 */ /* 0x000fe200000006ff */
[----:B------:R-:W-:Y:S01]  /*1f80*/  FMUL.FTZ R6, R3, R16 ;  /* 0x0000001003067220 */ /* 0x000fe20000410000 */
[----:B------:R-:W-:-:S03]  /*1f90*/  FADD.FTZ R16, -R204, R175 ;  /* 0x000000afcc107221 */ /* 0x000fc60000010100 */
[-C--:B------:R-:W-:Y:S01]  /*1fa0*/  FMUL.FTZ R236, R236, R10.reuse ;  /* 0x0000000aecec7220 */ /* 0x080fe20000410000 */
[--C-:B------:R-:W-:Y:S01]  /*1fb0*/  FADD.FTZ R57, R57, R10.reuse ;  /* 0x0000000a39397221 */ /* 0x100fe20000010000 */
[----:B------:R-:W-:Y:S01]  /*1fc0*/  FFMA.FTZ R97, R6, R10, R97 ;  /* 0x0000000a06617223 */ /* 0x000fe20000010061 */
[----:B------:R-:W-:Y:S01]  /*1fd0*/  PRMT R10, R171, 0x7632, R10 ;  /* 0x00007632ab0a7816 */ /* 0x000fe2000000000a */
[----:B------:R-:W-:Y:S01]  /*1fe0*/  FADD.FTZ R176, -R204, R176 ;  /* 0x000000b0ccb07221 */ /* 0x000fe20000010100 */
[----:B------:R-:W-:Y:S02]  /*1ff0*/  SHF.L.U32 R21, R168, 0x10, RZ ;  /* 0x00000010a8157819 */ /* 0x000fe400000006ff */
[----:B------:R-:W-:Y:S01]  /*2000*/  SHF.L.U32 R13, R10, 0x10, RZ ;  /* 0x000000100a0d7819 */ /* 0x000fe200000006ff */
[----:B------:R-:W-:Y:S01]  /*2010*/  FMUL.FTZ R10, R3, R16 ;  /* 0x00000010030a7220 */ /* 0x000fe20000410000 */
[----:B------:R-:W-:Y:S01]  /*2020*/  FADD.FTZ R16, -R204, R178 ;  /* 0x000000b2cc107221 */ /* 0x000fe20000010100 */
[----:B------:R-:W-:Y:S01]  /*2030*/  SHF.L.U32 R169, R169, 0x10, RZ ;  /* 0x00000010a9a97819 */ /* 0x000fe200000006ff */
[----:B------:R-:W-:Y:S01]  /*2040*/  FMUL.FTZ R228, R228, R21 ;  /* 0x00000015e4e47220 */ /* 0x000fe20000410000 */
[-C--:B------:R-:W-:Y:S01]  /*2050*/  FMUL.FTZ R232, R232, R13.reuse ;  /* 0x0000000de8e87220 */ /* 0x080fe20000410000 */
[----:B------:R-:W-:Y:S01]  /*2060*/  FADD.FTZ R59, R59, R13 ;  /* 0x0000000d3b3b7221 */ /* 0x000fe20000010000 */
[----:B------:R-:W-:Y:S01]  /*2070*/  FFMA.FTZ R99, R10, R13, R99 ;  /* 0x0000000d0a637223 */ /* 0x000fe20000010063 */
[C---:B------:R-:W-:Y:S01]  /*2080*/  FMUL.FTZ R16, R3.reuse, R16 ;  /* 0x0000001003107220 */ /* 0x040fe20000410000 */
[----:B------:R-:W-:Y:S01]  /*2090*/  FMUL.FTZ R13, R3, R176 ;  /* 0x000000b0030d7220 */ /* 0x000fe20000410000 */
[----:B------:R-:W-:Y:S01]  /*20a0*/  FADD.FTZ R62, R62, R169 ;  /* 0x000000a93e3e7221 */ /* 0x000fe20000010000 */
[-C--:B------:R-:W-:Y:S01]  /*20b0*/  FMUL.FTZ R210, R210, R169.reuse ;  /* 0x000000a9d2d27220 */ /* 0x080fe20000410000 */
[----:B------:R-:W-:Y:S01]  /*20c0*/  FFMA.FTZ R102, R16, R169, R102 ;  /* 0x000000a910667223 */ /* 0x000fe20000010066 */
[----:B------:R-:W-:Y:S01]  /*20d0*/  FADD.FTZ R169, R212, R228 ;  /* 0x000000e4d4a97221 */ /* 0x000fe20000010000 */
[----:B------:R-:W-:Y:S01]  /*20e0*/  FFMA.FTZ R168, R13, R228, R213 ;  /* 0x000000e40da87223 */ /* 0x000fe200000100d5 */
[----:B------:R-:W-:-:S02]  /*20f0*/  FADD.FTZ R172, -R204, R172 ;  /* 0x000000acccac7221 */ /* 0x000fc40000010100 */
[----:B------:R-:W-:Y:S01]  /*2100*/  FADD.FTZ R169, R169, R244 ;  /* 0x000000f4a9a97221 */ /* 0x000fe20000010000 */
[----:B------:R-:W-:Y:S01]  /*2110*/  FFMA.FTZ R173, R191, R244, R168 ;  /* 0x000000f4bfad7223 */ /* 0x000fe200000100a8 */
[----:B------:R-:W-:Y:S01]  /*2120*/  FADD.FTZ R60, R60, R21 ;  /* 0x000000153c3c7221 */ /* 0x000fe20000010000 */
[----:B------:R-:W-:Y:S01]  /*2130*/  FFMA.FTZ R100, R13, R21, R100 ;  /* 0x000000150d647223 */ /* 0x000fe20000010064 */
[----:B------:R-:W-:Y:S01]  /*2140*/  SHF.L.U32 R170, R170, 0x10, RZ ;  /* 0x00000010aaaa7819 */ /* 0x000fe200000006ff */
[----:B------:R-:W-:Y:S01]  /*2150*/  FMUL.FTZ R21, R3, R172 ;  /* 0x000000ac03157220 */ /* 0x000fe20000410000 */
[----:B------:R-:W-:Y:S01]  /*2160*/  FADD.FTZ R169, R169, R210 ;  /* 0x000000d2a9a97221 */ /* 0x000fe20000010000 */
[----:B------:R-:W-:Y:S02]  /*2170*/  FFMA.FTZ R173, R16, R210, R173 ;  /* 0x000000d210ad7223 */ /* 0x000fe400000100ad */
        /* <DEDUP_REMOVED lines=19> */
.L_x_6744:
[----:B------:R-:W-:Y:S05]  /*22b0*/  BSYNC.RECONVERGENT B1 ;  /* 0x0000000000017941 */ /* 0x000fea0003800200 */
.L_x_6743:
[----:B------:R-:W-:Y:S01]  /*22c0*/  ISETP.GE.U32.AND P0, PT, R247, 0xa0, PT ;  /* 0x000000a0f700780c */ /* 0x000fe20003f06070 */
[----:B------:R-:W-:-:S12]  /*22d0*/  BSSY.RECONVERGENT B1, `(.L_x_6745) ;  /* 0x000005f000017945 */ /* 0x000fd80003800200 */
[----:B------:R-:W-:Y:S05]  /*22e0*/  @!P0 BRA `(.L_x_6746) ;  /* 0x0000000400748947 */ /* 0x000fea0003800000 */
[----:B------:R-:W-:Y:S01]  /*22f0*/  ISETP.NE.U32.AND P6, PT, RZ, UR10, PT ;  /* 0x0000000aff007c0c */ /* 0x000fe2000bfc5070 */
[----:B------:R-:W0:Y:S03]  /*2300*/  LDC.64 R172, c[0x0][0x3a8] ;  /* 0x0000ea00ffac7b82 */ /* 0x000e260000000a00 */
[----:B------:R-:W-:-:S05]  /*2310*/  ISETP.NE.AND.EX P6, PT, RZ, UR11, PT, P6 ;  /* 0x0000000bff007c0c */ /* 0x000fca000bfc5360 */
[----:B------:R-:W1:Y:S08]  /*2320*/  LDC.64 R176, c[0x0][0x428] ;  /* 0x00010a00ffb07b82 */ /* 0x000e700000000a00 */
[----:B------:R-:W2:Y:S01]  /*2330*/  @P6 LDC.64 R168, c[0x0][0x438] ;  /* 0x00010e00ffa86b82 */ /* 0x000ea20000000a00 */
[----:B0-----:R-:W-:-:S04]  /*2340*/  IMAD.WIDE.U32 R172, R217, 0x20, R172 ;  /* 0x00000020d9ac7825 */ /* 0x001fc800078e00ac */
[----:B-1----:R-:W-:-:S06]  /*2350*/  IMAD.WIDE.U32 R176, R217, 0x10, R176 ;  /* 0x00000010d9b07825 */ /* 0x002fcc00078e00b0 */
[----:B------:R-:W3:Y:S01]  /*2360*/  LDG.E.128 R176, desc[UR6][R176.64] ;  /* 0x00000006b0b07981 */ /* 0x000ee2000c1e1d00 */
[----:B--2---:R-:W-:-:S05]  /*2370*/  @P6 IMAD.WIDE.U32 R168, R217, 0x20, R168 ;  /* 0x00000020d9a86825 */ /* 0x004fca00078e00a8 */
[----:B------:R-:W5:Y:S04]  /*2380*/  @P6 LDG.E.128 R152, desc[UR6][R168.64] ;  /* 0x00000006a8986981 */ /* 0x000f68000c1e1d00 */
[----:B------:R3:W5:Y:S04]  /*2390*/  @P6 LDG.E.128 R156, desc[UR6][R168.64+0x10] ;  /* 0x00001006a89c6981 */ /* 0x000768000c1e1d00 */
[----:B------:R-:W2:Y:S04]  /*23a0*/  LDG.E.128 R168, desc[UR6][R172.64] ;  /* 0x00000006aca87981 */ /* 0x000ea8000c1e1d00 */
[----:B------:R-:W4:Y:S01]  /*23b0*/  LDG.E.128 R172, desc[UR6][R172.64+0x10] ;  /* 0x00001006acac7981 */ /* 0x000f22000c1e1d00 */
[----:B------:R-:W-:-:S04]  /*23c0*/  PRMT R225, R128, 0x7632, R225 ;  /* 0x0000763280e17816 */ /* 0x000fc800000000e1 */
[----:B------:R-:W-:Y:S02]  /*23d0*/  SHF.L.U32 R225, R225, 0x10, RZ ;  /* 0x00000010e1e17819 */ /* 0x000fe400000006ff */
[----:B------:R-:W-:Y:S02]  /*23e0*/  SHF.L.U32 R208, R128, 0x10, RZ ;  /* 0x0000001080d07819 */ /* 0x000fe400000006ff */
[C---:B------:R-:W-:Y:S02]  /*23f0*/  PRMT R223, R129.reuse, 0x7632, R223 ;  /* 0x0000763281df7816 */ /* 0x040fe400000000df */
[----:B------:R-:W-:Y:S02]  /*2400*/  SHF.L.U32 R201, R129, 0x10, RZ ;  /* 0x0000001081c97819 */ /* 0x000fe400000006ff */
[----:B------:R-:W-:Y:S02]  /*2410*/  SHF.L.U32 R223, R223, 0x10, RZ ;  /* 0x00000010dfdf7819 */ /* 0x000fe400000006ff */
[----:B------:R-:W-:-:S02]  /*2420*/  PRMT R221, R130, 0x7632, R221 ;  /* 0x0000763282dd7816 */ /* 0x000fc400000000dd */
[----:B------:R-:W-:Y:S02]  /*2430*/  SHF.L.U32 R199, R130, 0x10, RZ ;  /* 0x0000001082c77819 */ /* 0x000fe400000006ff */
[----:B------:R-:W-:Y:S02]  /*2440*/  SHF.L.U32 R221, R221, 0x10, RZ ;  /* 0x00000010dddd7819 */ /* 0x000fe400000006ff */
[C---:B------:R-:W-:Y:S02]  /*2450*/  PRMT R216, R131.reuse, 0x7632, R216 ;  /* 0x0000763283d87816 */ /* 0x040fe400000000d8 */
[----:B------:R-:W-:Y:S02]  /*2460*/  SHF.L.U32 R189, R131, 0x10, RZ ;  /* 0x0000001083bd7819 */ /* 0x000fe400000006ff */
[----:B------:R-:W-:Y:S01]  /*2470*/  SHF.L.U32 R216, R216, 0x10, RZ ;  /* 0x00000010d8d87819 */ /* 0x000fe200000006ff */
[--C-:B--2---:R-:W-:Y:S01]  /*2480*/  FADD.FTZ R190, -R204, R168.reuse ;  /* 0x000000a8ccbe7221 */ /* 0x104fe20000010100 */
[----:B---3--:R-:W-:Y:S01]  /*2490*/  PRMT R168, R176, 0x7632, R168 ;  /* 0x00007632b0a87816 */ /* 0x008fe200000000a8 */
[----:B------:R-:W-:-:S03]  /*24a0*/  FADD.FTZ R226, -R204, R169 ;  /* 0x000000a9cce27221 */ /* 0x000fc60000010100 */
[----:B------:R-:W-:Y:S01]  /*24b0*/  SHF.L.U32 R168, R168, 0x10, RZ ;  /* 0x00000010a8a87819 */ /* 0x000fe200000006ff */
[----:B-----5:R-:W-:Y:S01]  /*24c0*/  FMUL.FTZ R226, R3, R226 ;  /* 0x000000e203e27220 */ /* 0x020fe20000410000 */
[----:B------:R-:W-:Y:S01]  /*24d0*/  SHF.L.U32 R169, R176, 0x10, RZ ;  /* 0x00000010b0a97819 */ /* 0x000fe200000006ff */
[----:B------:R-:W-:Y:S02]  /*24e0*/  FADD.FTZ R224, -R204, R171 ;  /* 0x000000abcce07221 */ /* 0x000fe40000010100 */
[-C--:B------:R-:W-:Y:S01]  /*24f0*/  FMUL.FTZ R225, R225, R168.reuse ;  /* 0x000000a8e1e17220 */ /* 0x080fe20000410000 */
[----:B------:R-:W-:Y:S01]  /*2500*/  FFMA.FTZ R93, R226, R168, R93 ;  /* 0x000000a8e25d7223 */ /* 0x000fe2000001005d */
[--C-:B------:R-:W-:Y:S01]  /*2510*/  FADD.FTZ R53, R53, R168.reuse ;  /* 0x000000a835357221 */ /* 0x100fe20000010000 */
[----:B------:R-:W-:Y:S01]  /*2520*/  PRMT R168, R177, 0x7632, R168 ;  /* 0x00007632b1a87816 */ /* 0x000fe200000000a8 */
[C---:B------:R-:W-:Y:S01]  /*2530*/  FMUL.FTZ R209, R3.reuse, R190 ;  /* 0x000000be03d17220 */ /* 0x040fe20000410000 */
[----:B------:R-:W-:Y:S01]  /*2540*/  FMUL.FTZ R208, R208, R169 ;  /* 0x000000a9d0d07220 */ /* 0x000fe20000410000 */
[----:B------:R-:W-:Y:S01]  /*2550*/  FMUL.FTZ R224, R3, R224 ;  /* 0x000000e003e07220 */ /* 0x000fe20000410000 */
[----:B------:R-:W-:Y:S01]  /*2560*/  SHF.L.U32 R168, R168, 0x10, RZ ;  /* 0x00000010a8a87819 */ /* 0x000fe200000006ff */
[----:B------:R-:W-:Y:S01]  /*2570*/  FADD.FTZ R170, -R204, R170 ;  /* 0x000000aaccaa7221 */ /* 0x000fe20000010100 */
[----:B------:R-:W-:Y:S01]  /*2580*/  SHF.L.U32 R177, R177, 0x10, RZ ;  /* 0x00000010b1b17819 */ /* 0x000fe200000006ff */
[----:B------:R-:W-:Y:S01]  /*2590*/  FADD.FTZ R212, R212, R208 ;  /* 0x000000d0d4d47221 */ /* 0x000fe20000010000 */
[----:B------:R-:W-:Y:S01]  /*25a0*/  FFMA.FTZ R213, R209, R208, R213 ;  /* 0x000000d0d1d57223 */ /* 0x000fe200000100d5 */
[-C--:B------:R-:W-:Y:S01]  /*25b0*/  FMUL.FTZ R223, R223, R168.reuse ;  /* 0x000000a8dfdf7220 */ /* 0x080fe20000410000 */
[----:B------:R-:W-:Y:S01]  /*25c0*/  FFMA.FTZ R95, R224, R168, R95 ;  /* 0x000000a8e05f7223 */ /* 0x000fe2000001005f */
[--C-:B------:R-:W-:Y:S01]  /*25d0*/  FADD.FTZ R55, R55, R168.reuse ;  /* 0x000000a837377221 */ /* 0x100fe20000010000 */
[----:B------:R-:W-:Y:S01]  /*25e0*/  PRMT R168, R178, 0x7632, R168 ;  /* 0x00007632b2a87816 */ /* 0x000fe200000000a8 */
[----:B------:R-:W-:Y:S01]  /*25f0*/  FMUL.FTZ R202, R3, R170 ;  /* 0x000000aa03ca7220 */ /* 0x000fe20000410000 */
[----:B------:R-:W-:Y:S01]  /*2600*/  FMUL.FTZ R201, R201, R177 ;  /* 0x000000b1c9c97220 */ /* 0x000fe20000410000 */
[----:B------:R-:W-:Y:S01]  /*2610*/  FADD.FTZ R212, R212, R225 ;  /* 0x000000e1d4d47221 */ /* 0x000fe20000010000 */
[----:B------:R-:W-:Y:S01]  /*2620*/  FFMA.FTZ R213, R226, R225, R213 ;  /* 0x000000e1e2d57223 */ /* 0x000fe200000100d5 */
[----:B----4-:R-:W-:Y:S01]  /*2630*/  FADD.FTZ R222, -R204, R173 ;  /* 0x000000adccde7221 */ /* 0x010fe20000010100 */
[----:B------:R-:W-:Y:S01]  /*2640*/  FADD.FTZ R52, R52, R169 ;  /* 0x000000a934347221 */ /* 0x000fe20000010000 */
[----:B------:R-:W-:Y:S01]  /*2650*/  FFMA.FTZ R92, R209, R169, R92 ;  /* 0x000000a9d15c7223 */ /* 0x000fe2000001005c */
[----:B------:R-:W-:Y:S01]  /*2660*/  SHF.L.U32 R169, R178, 0x10, RZ ;  /* 0x00000010b2a97819 */ /* 0x000fe200000006ff */
[----:B------:R-:W-:Y:S01]  /*2670*/  FADD.FTZ R200, -R204, R172 ;  /* 0x000000acccc87221 */ /* 0x000fe20000010100 */
[----:B------:R-:W-:Y:S01]  /*2680*/  SHF.L.U32 R168, R168, 0x10, RZ ;  /* 0x00000010a8a87819 */ /* 0x000fe200000006ff */
[----:B------:R-:W-:Y:S01]  /*2690*/  FADD.FTZ R212, R212, R201 ;  /* 0x000000c9d4d47221 */ /* 0x000fe20000010000 */
[----:B------:R-:W-:Y:S01]  /*26a0*/  FFMA.FTZ R213, R202, R201, R213 ;  /* 0x000000c9cad57223 */ /* 0x000fe200000100d5 */
[C---:B------:R-:W-:Y:S01]  /*26b0*/  FMUL.FTZ R222, R3.reuse, R222 ;  /* 0x000000de03de7220 */ /* 0x040fe20000410000 */
[----:B------:R-:W-:Y:S01]  /*26c0*/  FMUL.FTZ R200, R3, R200 ;  /* 0x000000c803c87220 */ /* 0x000fe20000410000 */
[----:B------:R-:W-:Y:S01]  /*26d0*/  FMUL.FTZ R199, R199, R169 ;  /* 0x000000a9c7c77220 */ /* 0x000fe20000410000 */
[----:B------:R-:W-:Y:S01]  /*26e0*/  FADD.FTZ R212, R212, R223 ;  /* 0x000000dfd4d47221 */ /* 0x000fe20000010000 */
[----:B------:R-:W-:Y:S01]  /*26f0*/  FFMA.FTZ R213, R224, R223, R213 ;  /* 0x000000dfe0d57223 */ /* 0x000fe200000100d5 */
[-C--:B------:R-:W-:Y:S01]  /*2700*/  FMUL.FTZ R221, R221, R168.reuse ;  /* 0x000000a8dddd7220 */ /* 0x080fe20000410000 */
[----:B------:R-:W-:Y:S01]  /*2710*/  FFMA.FTZ R89, R222, R168, R89 ;  /* 0x000000a8de597223 */ /* 0x000fe20000010059 */
[--C-:B------:R-:W-:Y:S01]  /*2720*/  FADD.FTZ R49, R49, R168.reuse ;  /* 0x000000a831317221 */ /* 0x100fe20000010000 */
[C---:B------:R-:W-:Y:S01]  /*2730*/  PRMT R168, R179.reuse, 0x7632, R168 ;  /* 0x00007632b3a87816 */ /* 0x040fe200000000a8 */
[----:B------:R-:W-:Y:S01]  /*2740*/  FADD.FTZ R174, -R204, R174 ;  /* 0x000000aeccae7221 */ /* 0x000fe20000010100 */
        /* <DEDUP_REMOVED lines=12> */
[-C--:B------:R-:W-:Y:S01]  /*2810*/  FMUL.FTZ R216, R216, R168.reuse ;  /* 0x000000a8d8d87220 */ /* 0x080fe20000410000 */
[----:B------:R-:W-:Y:S01]  /*2820*/  FADD.FTZ R169, R212, R189 ;  /* 0x000000bdd4a97221 */ /* 0x000fe20000010000 */
[----:B------:R-:W-:Y:S01]  /*2830*/  FFMA.FTZ R213, R190, R189, R213 ;  /* 0x000000bdbed57223 */ /* 0x000fe200000100d5 */
[----:B------:R-:W-:Y:S01]  /*2840*/  FFMA.FTZ R91, R220, R168, R91 ;  /* 0x000000a8dc5b7223 */ /* 0x000fe2000001005b */
[----:B------:R-:W-:Y:S01]  /*2850*/  FADD.FTZ R51, R51, R168 ;  /* 0x000000a833337221 */ /* 0x000fe20000010000 */
[----:B------:R-:W-:Y:S01]  /*2860*/  FADD.FTZ R54, R54, R177 ;  /* 0x000000b136367221 */ /* 0x000fe20000010000 */
[----:B------:R-:W-:Y:S01]  /*2870*/  FFMA.FTZ R94, R202, R177, R94 ;  /* 0x000000b1ca5e7223 */ /* 0x000fe2000001005e */
[----:B------:R-:W-:Y:S01]  /*2880*/  FADD.FTZ R50, R50, R179 ;  /* 0x000000b332327221 */ /* 0x000fe20000010000 */
[----:B------:R-:W-:Y:S01]  /*2890*/  FFMA.FTZ R90, R190, R179, R90 ;  /* 0x000000b3be5a7223 */ /* 0x000fe2000001005a */
[----:B------:R-:W-:Y:S01]  /*28a0*/  FADD.FTZ R212, R169, R216 ;  /* 0x000000d8a9d47221 */ /* 0x000fe20000010000 */
[----:B------:R-:W-:-:S07]  /*28b0*/  FFMA.FTZ R213, R220, R216, R213 ;  /* 0x000000d8dcd57223 */ /* 0x000fce00000100d5 */
.L_x_6746:
[----:B------:R-:W-:Y:S05]  /*28c0*/  BSYNC.RECONVERGENT B1 ;  /* 0x0000000000017941 */ /* 0x000fea0003800200 */
.L_x_6745:
        /* <DEDUP_REMOVED lines=23> */
.L_x_6798:
[----:B------:R-:W-:Y:S01]  /*2a40*/  ISETP.NE.AND P6, PT, R175, RZ, PT ;  /* 0x000000ffaf00720c */ /* 0x000fe20003fc5270 */
[----:B-1----:R-:W-:Y:S01]  /*2a50*/  FADD.FTZ R213, R174, R213 ;  /* 0x000000d5aed57221 */ /* 0x002fe20000010000 */
[----:B------:R-:W-:Y:S01]  /*2a60*/  P2R R168, PR, RZ, 0x1 ;  /* 0x00000001ffa87803 */ /* 0x000fe20000000000 */
[----:B--2---:R-:W-:Y:S01]  /*2a70*/  FADD.FTZ R172, R173, R172 ;  /* 0x000000acadac7221 */ /* 0x004fe20000010000 */
[----:B------:R-:W-:Y:S01]  /*2a80*/  ISETP.NE.AND P0, PT, RZ, UR8, PT ;  /* 0x00000008ff007c0c */ /* 0x000fe2000bf05270 */
[----:B0-----:R-:W-:Y:S01]  /*2a90*/  FMUL.FTZ R174, R213, UR9 ;  /* 0x00000009d5ae7c20 */ /* 0x001fe20008410000 */
        /* <DEDUP_REMOVED lines=47> */
.L_x_6752:
        /* <DEDUP_REMOVED lines=8> */
[C---:B-----5:R-:W-:Y:S01]  /*2e10*/  FMUL.FTZ R162, R3.reuse, R166 ;  /* 0x000000a603a27220 */ /* 0x060fe20000410000 */
[C---:B------:R-:W-:Y:S01]  /*2e20*/  FMUL.FTZ R163, R3.reuse, R168 ;  /* 0x000000a803a37220 */ /* 0x040fe20000410000 */
[----:B------:R-:W-:Y:S01]  /*2e30*/  FADD.FTZ R160, R218, -R161 ;  /* 0x800000a1daa07221 */ /* 0x000fe20000010000 */
[----:B------:R-:W-:Y:S01]  /*2e40*/  FMUL.FTZ R161, R3, R164 ;  /* 0x000000a403a17220 */ /* 0x000fe20000410000 */
[-C--:B------:R-:W-:Y:S01]  /*2e50*/  FMUL.FTZ R171, R162, R2.reuse ;  /* 0x00000002a2ab7220 */ /* 0x080fe20000410000 */
[----:B------:R-:W-:Y:S01]  /*2e60*/  FMUL.FTZ R164, R163, R2 ;  /* 0x00000002a3a47220 */ /* 0x000fe20000410000 */
[----:B------:R-:W-:Y:S01]  /*2e70*/  FMUL.FTZ R160, R3, R160 ;  /* 0x000000a003a07220 */ /* 0x000fe20000410000 */
[----:B------:R-:W-:Y:S01]  /*2e80*/  FMUL.FTZ R165, R161, R2 ;  /* 0x00000002a1a57220 */ /* 0x000fe20000410000 */
[----:B------:R-:W-:-:S02]  /*2e90*/  FADD.FTZ R168, R246, -R167 ;  /* 0x800000a7f6a87221 */ /* 0x000fc40000010000 */
[----:B------:R-:W-:Y:S01]  /*2ea0*/  F2FP.BF16.F32.PACK_AB R171, R164, R171 ;  /* 0x000000aba4ab723e */ /* 0x000fe200000010ff */
[----:B------:R-:W-:Y:S01]  /*2eb0*/  FMUL.FTZ R170, R160, R2 ;  /* 0x00000002a0aa7220 */ /* 0x000fe20000410000 */
[----:B------:R-:W-:-:S04]  /*2ec0*/  FFMA.FTZ R164, R14, R175, R174 ;  /* 0x000000af0ea47223 */ /* 0x000fc800000100ae */
[----:B------:R-:W-:Y:S01]  /*2ed0*/  FADD.FTZ R166, R219, -R164 ;  /* 0x800000a4dba67221 */ /* 0x000fe20000010000 */
[----:B------:R-:W-:Y:S01]  /*2ee0*/  F2FP.BF16.F32.PACK_AB R170, R165, R170 ;  /* 0x000000aaa5aa723e */ /* 0x000fe200000010ff */
[-CC-:B------:R-:W-:Y:S01]  /*2ef0*/  FFMA.FTZ R164, R187, R175.reuse, R174.reuse ;  /* 0x000000afbba47223 */ /* 0x180fe200000100ae */
[----:B------:R-:W-:Y:S01]  /*2f00*/  FFMA.FTZ R165, R0, R175, R174 ;  /* 0x000000af00a57223 */ /* 0x000fe200000100ae */
[----:B------:R-:W-:Y:S02]  /*2f10*/  FMUL.FTZ R166, R3, R166 ;  /* 0x000000a603a67220 */ /* 0x000fe40000410000 */
[----:B------:R-:W-:Y:S01]  /*2f20*/  FADD.FTZ R172, R243, -R164 ;  /* 0x800000a4f3ac7221 */ /* 0x000fe20000010000 */
[----:B------:R-:W-:Y:S01]  /*2f30*/  FADD.FTZ R164, R188, -R165 ;  /* 0x800000a5bca47221 */ /* 0x000fe20000010000 */
[C---:B------:R-:W-:Y:S01]  /*2f40*/  FMUL.FTZ R165, R3.reuse, R168 ;  /* 0x000000a803a57220 */ /* 0x040fe20000410000 */
[----:B------:R-:W-:Y:S01]  /*2f50*/  FMUL.FTZ R169, R166, R2 ;  /* 0x00000002a6a97220 */ /* 0x000fe20000410000 */
[C---:B------:R-:W-:Y:S01]  /*2f60*/  FMUL.FTZ R167, R3.reuse, R172 ;  /* 0x000000ac03a77220 */ /* 0x040fe20000410000 */
[----:B------:R-:W-:Y:S01]  /*2f70*/  FMUL.FTZ R164, R3, R164 ;  /* 0x000000a403a47220 */ /* 0x000fe20000410000 */
[----:B------:R-:W-:-:S02]  /*2f80*/  FMUL.FTZ R173, R165, R2 ;  /* 0x00000002a5ad7220 */ /* 0x000fc40000410000 */
[-C--:B------:R-:W-:Y:S01]  /*2f90*/  FMUL.FTZ R172, R167, R2.reuse ;  /* 0x00000002a7ac7220 */ /* 0x080fe20000410000 */
[----:B------:R-:W-:-:S04]  /*2fa0*/  FMUL.FTZ R168, R164, R2 ;  /* 0x00000002a4a87220 */ /* 0x000fc80000410000 */
[----:B------:R-:W-:Y:S02]  /*2fb0*/  F2FP.BF16.F32.PACK_AB R169, R172, R169 ;  /* 0x000000a9aca9723e */ /* 0x000fe400000010ff */
[----:B------:R-:W-:-:S07]  /*2fc0*/  F2FP.BF16.F32.PACK_AB R168, R173, R168 ;  /* 0x000000a8ada8723e */ /* 0x000fce00000010ff */
.L_x_6753:
[----:B------:R-:W0:Y:S02]  /*2fd0*/  @P4 LDC.64 R172, c[0x0][0x478] ;  /* 0x00011e00ffac4b82 */ /* 0x000e240000000a00 */
[----:B0-----:R-:W-:-:S05]  /*2fe0*/  @P4 IMAD.WIDE.U32 R172, R4, 0x20, R172 ;  /* 0x0000002004ac4825 */ /* 0x001fca00078e00ac */
[----:B------:R-:W-:Y:S04]  /*2ff0*/  @P4 STG.E.128 desc[UR6][R172.64], R164 ;  /* 0x000000a4ac004986 */ /* 0x000fe8000c101d06 */
[----:B------:R0:W-:Y:S02]  /*3000*/  @P4 STG.E.128 desc[UR6][R172.64+0x10], R160 ;  /* 0x000010a0ac004986 */ /* 0x0001e4000c101d06 */
[----:B0-----:R-:W0:Y:S02]  /*3010*/  LDC.64 R172, c[0x0][0x468] ;  /* 0x00011a00ffac7b82 */ /* 0x001e240000000a00 */
[C---:B0-----:R-:W-:Y:S01]  /*3020*/  IMAD.WIDE.U32 R172, R4.reuse, 0x10, R172 ;  /* 0x0000001004ac7825 */ /* 0x041fe200078e00ac */
[----:B------:R-:W-:-:S04]  /*3030*/  IADD3 R4, PT, PT, R4, 0x20, RZ ;  /* 0x0000002004047810 */ /* 0x000fc80007ffe0ff */
[----:B------:R0:W-:Y:S03]  /*3040*/  STG.E.128 desc[UR6][R172.64], R168 ;  /* 0x000000a8ac007986 */ /* 0x0001e6000c101d06 */
.L_x_6751:
[----:B------:R-:W-:Y:S05]  /*3050*/  BSYNC.RECONVERGENT B2 ;  /* 0x0000000000027941 */ /* 0x000fea0003800200 */
.L_x_6750:
[----:B------:R-:W-:Y:S04]  /*3060*/  BSSY.RECONVERGENT B2, `(.L_x_6754) ;  /* 0x0000056000027945 */ /* 0x000fe80003800200 */
[----:B------:R-:W-:Y:S05]  /*3070*/  @!P3 BRA `(.L_x_6755) ;  /* 0x000000040050b947 */ /* 0x000fea0003800000 */
[----:B------:R-:W-:-:S04]  /*3080*/  ISETP.NE.U32.AND P3, PT, RZ, UR12, PT ;  /* 0x0000000cff007c0c */ /* 0x000fc8000bf65070 */
[----:B------:R-:W-:-:S13]  /*3090*/  ISETP.NE.AND.EX P3, PT, RZ, UR13, PT, P3 ;  /* 0x0000000dff007c0c */ /* 0x000fda000bf65330 */
[----:B------:R-:W-:Y:S05]  /*30a0*/  @!P3 BRA `(.L_x_6756) ;  /* 0x000000000094b947 */ /* 0x000fea0003800000 */
[-CC-:B------:R-:W-:Y:S01]  /*30b0*/  FFMA.FTZ R161, R23, R175.reuse, R174.reuse ;  /* 0x000000af17a17223 */ /* 0x180fe200000100ae */
[-CC-:B------:R-:W-:Y:S01]  /*30c0*/  FFMA.FTZ R163, R8, R175.reuse, R174.reuse ;  /* 0x000000af08a37223 */ /* 0x180fe200000100ae */
[-CC-:B------:R-:W-:Y:S02]  /*30d0*/  FFMA.FTZ R160, R19, R175.reuse, R174.reuse ;  /* 0x000000af13a07223 */ /* 0x180fe400000100ae */
[----:B------:R-:W-:Y:S01]  /*30e0*/  FADD.FTZ R162, R196, -R161 ;  /* 0x800000a1c4a27221 */ /* 0x000fe20000010000 */
[-C--:B------:R-:W-:Y:S01]  /*30f0*/  FFMA.FTZ R161, R182, R175.reuse, R174 ;  /* 0x000000afb6a17223 */ /* 0x080fe200000100ae */
[----:B------:R-:W-:Y:S01]  /*3100*/  FADD.FTZ R166, R234, -R163 ;  /* 0x800000a3eaa67221 */ /* 0x000fe20000010000 */
[----:B------:R-:W-:Y:S01]  /*3110*/  FADD.FTZ R160, R207, -R160 ;  /* 0x800000a0cfa07221 */ /* 0x000fe20000010000 */
[C---:B-----5:R-:W-:Y:S01]  /*3120*/  FMUL.FTZ R162, R3.reuse, R162 ;  /* 0x000000a203a27220 */ /* 0x060fe20000410000 */
[----:B------:R-:W-:Y:S01]  /*3130*/  FADD.FTZ R164, R238, -R161 ;  /* 0x800000a1eea47221 */ /* 0x000fe20000010000 */
[C---:B------:R-:W-:Y:S01]  /*3140*/  FMUL.FTZ R163, R3.reuse, R166 ;  /* 0x000000a603a37220 */ /* 0x040fe20000410000 */
[C---:B------:R-:W-:Y:S01]  /*3150*/  FMUL.FTZ R160, R3.reuse, R160 ;  /* 0x000000a003a07220 */ /* 0x040fe20000410000 */
[----:B0-----:R-:W-:Y:S01]  /*3160*/  FMUL.FTZ R171, R162, R2 ;  /* 0x00000002a2ab7220 */ /* 0x001fe20000410000 */
[----:B------:R-:W-:Y:S01]  /*3170*/  FMUL.FTZ R161, R3, R164 ;  /* 0x000000a403a17220 */ /* 0x000fe20000410000 */
[-C--:B------:R-:W-:Y:S01]  /*3180*/  FMUL.FTZ R164, R163, R2.reuse ;  /* 0x00000002a3a47220 */ /* 0x080fe20000410000 */
[-C--:B------:R-:W-:Y:S01]  /*3190*/  FMUL.FTZ R170, R160, R2.reuse ;  /* 0x00000002a0aa7220 */ /* 0x080fe20000410000 */
[----:B------:R-:W-:Y:S01]  /*31a0*/  FFMA.FTZ R166, R195, R175, R174 ;  /* 0x000000afc3a67223 */ /* 0x000fe200000100ae */
[----:B------:R-:W-:-:S02]  /*31b0*/  FMUL.FTZ R165, R161, R2 ;  /* 0x00000002a1a57220 */ /* 0x000fc40000410000 */
[----:B------:R-:W-:Y:S01]  /*31c0*/  F2FP.BF16.F32.PACK_AB R171, R164, R171 ;  /* 0x000000aba4ab723e */ /* 0x000fe200000010ff */
[-C--:B------:R-:W-:Y:S01]  /*31d0*/  FFMA.FTZ R164, R15, R175.reuse, R174 ;  /* 0x000000af0fa47223 */ /* 0x080fe200000100ae */
[----:B------:R-:W-:Y:S01]  /*31e0*/  FADD.FTZ R168, R245, -R166 ;  /* 0x800000a6f5a87221 */ /* 0x000fe20000010000 */
[----:B------:R-:W-:Y:S01]  /*31f0*/  F2FP.BF16.F32.PACK_AB R170, R165, R170 ;  /* 0x000000aaa5aa723e */ /* 0x000fe200000010ff */
[-C--:B------:R-:W-:Y:S01]  /*3200*/  FFMA.FTZ R165, R186, R175.reuse, R174 ;  /* 0x000000afbaa57223 */ /* 0x080fe200000100ae */
[----:B------:R-:W-:Y:S01]  /*3210*/  FADD.FTZ R172, R211, -R164 ;  /* 0x800000a4d3ac7221 */ /* 0x000fe20000010000 */
[----:B------:R-:W-:Y:S02]  /*3220*/  FFMA.FTZ R164, R11, R175, R174 ;  /* 0x000000af0ba47223 */ /* 0x000fe400000100ae */
[----:B------:R-:W-:Y:S01]  /*3230*/  FADD.FTZ R176, R242, -R165 ;  /* 0x800000a5f2b07221 */ /* 0x000fe20000010000 */
[----:B------:R-:W-:Y:S01]  /*3240*/  FMUL.FTZ R166, R3, R172 ;  /* 0x000000ac03a67220 */ /* 0x000fe20000410000 */
[----:B------:R-:W-:Y:S01]  /*3250*/  FADD.FTZ R164, R229, -R164 ;  /* 0x800000a4e5a47221 */ /* 0x000fe20000010000 */
[C---:B------:R-:W-:Y:S01]  /*3260*/  FMUL.FTZ R165, R3.reuse, R168 ;  /* 0x000000a803a57220 */ /* 0x040fe20000410000 */
[C---:B------:R-:W-:Y:S01]  /*3270*/  FMUL.FTZ R167, R3.reuse, R176 ;  /* 0x000000b003a77220 */ /* 0x040fe20000410000 */
[----:B------:R-:W-:Y:S01]  /*3280*/  FMUL.FTZ R169, R166, R2 ;  /* 0x00000002a6a97220 */ /* 0x000fe20000410000 */
[----:B------:R-:W-:Y:S01]  /*3290*/  FMUL.FTZ R164, R3, R164 ;  /* 0x000000a403a47220 */ /* 0x000fe20000410000 */
[-C--:B------:R-:W-:Y:S01]  /*32a0*/  FMUL.FTZ R173, R165, R2.reuse ;  /* 0x00000002a5ad7220 */ /* 0x080fe20000410000 */
[----:B------:R-:W-:-:S02]  /*32b0*/  FMUL.FTZ R172, R167, R2 ;  /* 0x00000002a7ac7220 */ /* 0x000fc40000410000 */
[----:B------:R-:W-:-:S03]  /*32c0*/  FMUL.FTZ R168, R164, R2 ;  /* 0x00000002a4a87220 */ /* 0x000fc60000410000 */
[----:B------:R-:W-:Y:S02]  /*32d0*/  F2FP.BF16.F32.PACK_AB R169, R172, R169 ;  /* 0x000000a9aca9723e */ /* 0x000fe400000010ff */
[----:B------:R-:W-:Y:S01]  /*32e0*/  F2FP.BF16.F32.PACK_AB R168, R173, R168 ;  /* 0x000000a8ada8723e */ /* 0x000fe200000010ff */
[----:B------:R-:W-:Y:S06]  /*32f0*/  BRA `(.L_x_6757) ;  /* 0x0000000000907947 */ /* 0x000fec0003800000 */
.L_x_6756:
[-CC-:B0-----:R-:W-:Y:S01]  /*3300*/  FFMA.FTZ R168, R11, R175.reuse, R174.reuse ;  /* 0x000000af0ba87223 */ /* 0x181fe200000100ae */
        /* <DEDUP_REMOVED lines=19> */
[----:B------:R-:W-:Y:S01]  /*3440*/  FFMA.FTZ R171, R23, R175, R174 ;  /* 0x000000af17ab7223 */ /* 0x000fe200000100ae */
[----:B------:R-:W-:Y:S02]  /*3450*/  FMUL.FTZ R170, R173, R2 ;  /* 0x00000002adaa7220 */ /* 0x000fe40000410000 */
        /* <DEDUP_REMOVED lines=14> */
.L_x_6757:
        /* <DEDUP_REMOVED lines=8> */
.L_x_6755:
[----:B------:R-:W-:Y:S05]  /*35c0*/  BSYNC.RECONVERGENT B2 ;  /* 0x0000000000027941 */ /* 0x000fea0003800200 */
.L_x_6754:
        /* <DEDUP_REMOVED lines=13> */
[----:B01----:R-:W-:Y:S01]  /*36a0*/  FADD.FTZ R168, R194, -R161 ;  /* 0x800000a1c2a87221 */ /* 0x003fe20000010000 */
[C---:B------:R-:W-:Y:S01]  /*36b0*/  FMUL.FTZ R161, R3.reuse, R164 ;  /* 0x000000a403a17220 */ /* 0x040fe20000410000 */
[C---:B------:R-:W-:Y:S01]  /*36c0*/  FMUL.FTZ R160, R3.reuse, R160 ;  /* 0x000000a003a07220 */ /* 0x040fe20000410000 */
[----:B------:R-:W-:Y:S01]  /*36d0*/  FMUL.FTZ R171, R162, R2 ;  /* 0x00000002a2ab7220 */ /* 0x000fe20000410000 */
[----:B------:R-:W-:Y:S01]  /*36e0*/  FMUL.FTZ R163, R3, R168 ;  /* 0x000000a803a37220 */ /* 0x000fe20000410000 */
[-C--:B------:R-:W-:Y:S01]  /*36f0*/  FMUL.FTZ R165, R161, R2.reuse ;  /* 0x00000002a1a57220 */ /* 0x080fe20000410000 */
[-C--:B------:R-:W-:Y:S01]  /*3700*/  FMUL.FTZ R170, R160, R2.reuse ;  /* 0x00000002a0aa7220 */ /* 0x080fe20000410000 */
[----:B------:R-:W-:Y:S01]  /*3710*/  FFMA.FTZ R166, R12, R175, R174 ;  /* 0x000000af0ca67223 */ /* 0x000fe200000100ae */
[----:B------:R-:W-:-:S03]  /*3720*/  FMUL.FTZ R164, R163, R2 ;  /* 0x00000002a3a47220 */ /* 0x000fc60000410000 */
[----:B------:R-:W-:Y:S01]  /*3730*/  F2FP.BF16.F32.PACK_AB R170, R165, R170 ;  /* 0x000000aaa5aa723e */ /* 0x000fe200000010ff */
[--C-:B------:R-:W-:Y:S01]  /*3740*/  FFMA.FTZ R165, R17, R175, R174.reuse ;  /* 0x000000af11a57223 */ /* 0x100fe200000100ae */
        /* <DEDUP_REMOVED lines=10> */
[-C--:B------:R-:W-:Y:S01]  /*37f0*/  FMUL.FTZ R172, R167, R2.reuse ;  /* 0x00000002a7ac7220 */ /* 0x080fe20000410000 */
[-C--:B------:R-:W-:Y:S01]  /*3800*/  FMUL.FTZ R173, R165, R2.reuse ;  /* 0x00000002a5ad7220 */ /* 0x080fe20000410000 */
[----:B------:R-:W-:Y:S01]  /*3810*/  FMUL.FTZ R169, R166, R2 ;  /* 0x00000002a6a97220 */ /* 0x000fe20000410000 */
[----:B------:R-:W-:-:S04]  /*3820*/  FMUL.FTZ R164, R3, R164 ;  /* 0x000000a403a47220 */ /* 0x000fc80000410000 */
[----:B------:R-:W-:Y:S01]  /*3830*/  FMUL.FTZ R168, R164, R2 ;  /* 0x00000002a4a87220 */ /* 0x000fe20000410000 */
[----:B------:R-:W-:-:S04]  /*3840*/  F2FP.BF16.F32.PACK_AB R169, R172, R169 ;  /* 0x000000a9aca9723e */ /* 0x000fc800000010ff */
[----:B------:R-:W-:Y:S01]  /*3850*/  F2FP.BF16.F32.PACK_AB R168, R173, R168 ;  /* 0x000000a8ada8723e */ /* 0x000fe200000010ff */
[----:B------:R-:W-:Y:S06]  /*3860*/  BRA `(.L_x_6761) ;  /* 0x0000000000907947 */ /* 0x000fec0003800000 */
.L_x_6760:
[-CC-:B01----:R-:W-:Y:S01]  /*3870*/  FFMA.FTZ R168, R193, R175.reuse, R174.reuse ;  /* 0x000000afc1a87223 */ /* 0x183fe200000100ae */
        /* <DEDUP_REMOVED lines=35> */
.L_x_6761:
        /* <DEDUP_REMOVED lines=8> */
.L_x_6759:
[----:B------:R-:W-:Y:S05]  /*3b30*/  BSYNC.RECONVERGENT B2 ;  /* 0x0000000000027941 */ /* 0x000fea0003800200 */
.L_x_6758:
[----:B------:R-:W-:Y:S04]  /*3b40*/  BSSY.RECONVERGENT B2, `(.L_x_6762) ;  /* 0x0000056000027945 */ /* 0x000fe80003800200 */
[----:B------:R-:W-:Y:S05]  /*3b50*/  @!P1 BRA `(.L_x_6763) ;  /* 0x0000000400509947 */ /* 0x000fea0003800000 */
[----:B------:R-:W-:-:S04]  /*3b60*/  ISETP.NE.U32.AND P1, PT, RZ, UR12, PT ;  /* 0x0000000cff007c0c */ /* 0x000fc8000bf25070 */
[----:B------:R-:W-:-:S13]  /*3b70*/  ISETP.NE.AND.EX P1, PT, RZ, UR13, PT, P1 ;  /* 0x0000000dff007c0c */ /* 0x000fda000bf25310 */
[----:B------:R-:W-:Y:S05]  /*3b80*/  @!P1 BRA `(.L_x_6764) ;  /* 0x0000000000949947 */ /* 0x000fea0003800000 */
[-CC-:B------:R-:W-:Y:S01]  /*3b90*/  FFMA.FTZ R161, R181, R175.reuse, R174.reuse ;  /* 0x000000afb5a17223 */ /* 0x180fe200000100ae */
[-CC-:B------:R-:W-:Y:S01]  /*3ba0*/  FFMA.FTZ R160, R21, R175.reuse, R174.reuse ;  /* 0x000000af15a07223 */ /* 0x180fe200000100ae */
[-CC-:B------:R-:W-:Y:S01]  /*3bb0*/  FFMA.FTZ R163, R10, R175.reuse, R174.reuse ;  /* 0x000000af0aa37223 */ /* 0x180fe200000100ae */
[-CC-:B012---:R-:W-:Y:S01]  /*3bc0*/  FFMA.FTZ R169, R184, R175.reuse, R174.reuse ;  /* 0x000000afb8a97223 */ /* 0x187fe200000100ae */
        /* <DEDUP_REMOVED lines=8> */
[----:B------:R-:W-:Y:S01]  /*3c50*/  FMUL.FTZ R171, R162, R2 ;  /* 0x00000002a2ab7220 */ /* 0x000fe20000410000 */
[----:B------:R-:W-:Y:S01]  /*3c60*/  FMUL.FTZ R161, R3, R164 ;  /* 0x000000a403a17220 */ /* 0x000fe20000410000 */
[-C--:B------:R-:W-:Y:S01]  /*3c70*/  FMUL.FTZ R170, R160, R2.reuse ;  /* 0x00000002a0aa7220 */ /* 0x080fe20000410000 */
[-C--:B------:R-:W-:Y:S01]  /*3c80*/  FMUL.FTZ R164, R163, R2.reuse ;  /* 0x00000002a3a47220 */ /* 0x080fe20000410000 */
[----:B------:R-:W-:Y:S01]  /*3c90*/  FFMA.FTZ R167, R191, R175, R174 ;  /* 0x000000afbfa77223 */ /* 0x000fe200000100ae */
[----:B------:R-:W-:Y:S01]  /*3ca0*/  FMUL.FTZ R165, R161, R2 ;  /* 0x00000002a1a57220 */ /* 0x000fe20000410000 */
[----:B------:R-:W-:-:S02]  /*3cb0*/  FADD.FTZ R172, R240, -R169 ;  /* 0x800000a9f0ac7221 */ /* 0x000fc40000010000 */
[----:B------:R-:W-:Y:S01]  /*3cc0*/  F2FP.BF16.F32.PACK_AB R171, R164, R171 ;  /* 0x000000aba4ab723e */ /* 0x000fe200000010ff */
[----:B------:R-:W-:Y:S01]  /*3cd0*/  FADD.FTZ R168, R244, -R167 ;  /* 0x800000a7f4a87221 */ /* 0x000fe20000010000 */
[----:B------:R-:W-:Y:S01]  /*3ce0*/  F2FP.BF16.F32.PACK_AB R170, R165, R170 ;  /* 0x000000aaa5aa723e */ /* 0x000fe200000010ff */
[----:B------:R-:W-:Y:S01]  /*3cf0*/  FFMA.FTZ R165, R16, R175, R174 ;  /* 0x000000af10a57223 */ /* 0x000fe200000100ae */
[----:B------:R-:W-:-:S03]  /*3d00*/  FMUL.FTZ R167, R3, R172 ;  /* 0x000000ac03a77220 */ /* 0x000fc60000410000 */
[----:B------:R-:W-:Y:S01]  /*3d10*/  FADD.FTZ R166, R210, -R165 ;  /* 0x800000a5d2a67221 */ /* 0x000fe20000010000 */
[----:B------:R-:W-:Y:S01]  /*3d20*/  FFMA.FTZ R165, R13, R175, R174 ;  /* 0x000000af0da57223 */ /* 0x000fe200000100ae */
[----:B------:R-:W-:Y:S02]  /*3d30*/  FMUL.FTZ R172, R167, R2 ;  /* 0x00000002a7ac7220 */ /* 0x000fe40000410000 */
[C---:B------:R-:W-:Y:S01]  /*3d40*/  FMUL.FTZ R166, R3.reuse, R166 ;  /* 0x000000a603a67220 */ /* 0x040fe20000410000 */
[----:B------:R-:W-:Y:S01]  /*3d50*/  FADD.FTZ R164, R228, -R165 ;  /* 0x800000a5e4a47221 */ /* 0x000fe20000010000 */
[C---:B------:R-:W-:Y:S02]  /*3d60*/  FMUL.FTZ R165, R3.reuse, R168 ;  /* 0x000000a803a57220 */ /* 0x040fe40000410000 */
[----:B------:R-:W-:Y:S01]  /*3d70*/  FMUL.FTZ R169, R166, R2 ;  /* 0x00000002a6a97220 */ /* 0x000fe20000410000 */
[----:B------:R-:W-:Y:S01]  /*3d80*/  FMUL.FTZ R164, R3, R164 ;  /* 0x000000a403a47220 */ /* 0x000fe20000410000 */
[----:B------:R-:W-:-:S03]  /*3d90*/  FMUL.FTZ R173, R165, R2 ;  /* 0x00000002a5ad7220 */ /* 0x000fc60000410000 */
[----:B------:R-:W-:Y:S01]  /*3da0*/  FMUL.FTZ R168, R164, R2 ;  /* 0x00000002a4a87220 */ /* 0x000fe20000410000 */
[----:B------:R-:W-:-:S04]  /*3db0*/  F2FP.BF16.F32.PACK_AB R169, R172, R169 ;  /* 0x000000a9aca9723e */ /* 0x000fc800000010ff */
[----:B------:R-:W-:Y:S01]  /*3dc0*/  F2FP.BF16.F32.PACK_AB R168, R173, R168 ;  /* 0x000000a8ada8723e */ /* 0x000fe200000010ff */
[----:B------:R-:W-:Y:S06]  /*3dd0*/  BRA `(.L_x_6765) ;  /* 0x0000000000907947 */ /* 0x000fec0003800000 */
.L_x_6764:
[-CC-:B012---:R-:W-:Y:S01]  /*3de0*/  FFMA.FTZ R169, R13, R175.reuse, R174.reuse ;  /* 0x000000af0da97223 */ /* 0x187fe200000100ae */
[-CC-:B------:R-:W-:Y:S01]  /*3df0*/  FFMA.FTZ R171, R191, R175.reuse, R174.reuse ;  /* 0x000000afbfab7223 */ /* 0x180fe200000100ae */
[-CC-:B------:R-:W-:Y:S01]  /*3e00*/  FFMA.FTZ R204, R21, R175.reuse, R174.reuse ;  /* 0x000000af15cc7223 */ /* 0x180fe200000100ae */
[-C--:B------:R-:W-:Y:S01]  /*3e10*/  FFMA.FTZ R173, R10, R175.reuse, R174 ;  /* 0x000000af0aad7223 */ /* 0x080fe200000100ae */
[----:B------:R-:W-:Y:S01]  /*3e20*/  FADD.FTZ R168, R228, -R169 ;  /* 0x800000a9e4a87221 */ /* 0x000fe20000010000 */
[----:B------:R-:W-:Y:S01]  /*3e30*/  FADD.FTZ R170, R244, -R171 ;  /* 0x800000abf4aa7221 */ /* 0x000fe20000010000 */
[----:B------:R-:W-:Y:S02]  /*3e40*/  FADD.FTZ R204, R203, -R204 ;  /* 0x800000cccbcc7221 */ /* 0x000fe40000010000 */
[C---:B-----5:R-:W-:Y:S01]  /*3e50*/  FMUL.FTZ R169, R3.reuse, R168 ;  /* 0x000000a803a97220 */ /* 0x060fe20000410000 */
[C---:B------:R-:W-:Y:S01]  /*3e60*/  FMUL.FTZ R171, R3.reuse, R170 ;  /* 0x000000aa03ab7220 */ /* 0x040fe20000410000 */
[----:B------:R-:W-:Y:S01]  /*3e70*/  FADD.FTZ R170, R232, -R173 ;  /* 0x800000ade8aa7221 */ /* 0x000fe20000010000 */
[----:B------:R-:W-:Y:S01]  /*3e80*/  FMUL.FTZ R173, R3, R204 ;  /* 0x000000cc03ad7220 */ /* 0x000fe20000410000 */
[-C--:B------:R-:W-:Y:S01]  /*3e90*/  FMUL.FTZ R168, R169, R2.reuse ;  /* 0x00000002a9a87220 */ /* 0x080fe20000410000 */
[----:B------:R-:W-:Y:S01]  /*3ea0*/  FMUL.FTZ R171, R171, R2 ;  /* 0x00000002abab7220 */ /* 0x000fe20000410000 */
[----:B------:R-:W-:Y:S01]  /*3eb0*/  FFMA.FTZ R169, R16, R175, R174 ;  /* 0x000000af10a97223 */ /* 0x000fe200000100ae */
[----:B------:R-:W-:Y:S01]  /*3ec0*/  FMUL.FTZ R213, R3, R170 ;  /* 0x000000aa03d57220 */ /* 0x000fe20000410000 */
[----:B------:R-:W-:-:S02]  /*3ed0*/  FMUL.FTZ R170, R173, R2 ;  /* 0x00000002adaa7220 */ /* 0x000fc40000410000 */
[----:B------:R-:W-:Y:S01]  /*3ee0*/  F2FP.BF16.F32.PACK_AB R168, R171, R168 ;  /* 0x000000a8aba8723e */ /* 0x000fe200000010ff */
[-CC-:B------:R-:W-:Y:S01]  /*3ef0*/  FFMA.FTZ R171, R184, R175.reuse, R174.reuse ;  /* 0x000000afb8ab7223 */ /* 0x180fe200000100ae */
[----:B------:R-:W-:Y:S01]  /*3f00*/  FADD.FTZ R176, R210, -R169 ;  /* 0x800000a9d2b07221 */ /* 0x000fe20000010000 */
[-CC-:B------:R-:W-:Y:S02]  /*3f10*/  FFMA.FTZ R169, R6, R175.reuse, R174.reuse ;  /* 0x000000af06a97223 */ /* 0x180fe400000100ae */
[----:B------:R-:W-:Y:S01]  /*3f20*/  FADD.FTZ R178, R240, -R171 ;  /* 0x800000abf0b27221 */ /* 0x000fe20000010000 */
[----:B------:R-:W-:Y:S01]  /*3f30*/  FFMA.FTZ R171, R181, R175, R174 ;  /* 0x000000afb5ab7223 */ /* 0x000fe200000100ae */
[----:B------:R-:W-:Y:S01]  /*3f40*/  FADD.FTZ R212, R236, -R169 ;  /* 0x800000a9ecd47221 */ /* 0x000fe20000010000 */
[----:B------:R-:W-:Y:S01]  /*3f50*/  FMUL.FTZ R169, R3, R176 ;  /* 0x000000b003a97220 */ /* 0x000fe20000410000 */
[----:B------:R-:W-:Y:S01]  /*3f60*/  FMUL.FTZ R176, R213, R2 ;  /* 0x00000002d5b07220 */ /* 0x000fe20000410000 */
[----:B------:R-:W-:Y:S01]  /*3f70*/  FADD.FTZ R172, R192, -R171 ;  /* 0x800000abc0ac7221 */ /* 0x000fe20000010000 */
[C---:B------:R-:W-:Y:S01]  /*3f80*/  FMUL.FTZ R171, R3.reuse, R178 ;  /* 0x000000b203ab7220 */ /* 0x040fe20000410000 */
[----:B------:R-:W-:Y:S01]  /*3f90*/  FMUL.FTZ R177, R3, R212 ;  /* 0x000000d403b17220 */ /* 0x000fe20000410000 */
[----:B------:R-:W-:Y:S01]  /*3fa0*/  FMUL.FTZ R169, R169, R2 ;  /* 0x00000002a9a97220 */ /* 0x000fe20000410000 */
[----:B------:R-:W-:Y:S01]  /*3fb0*/  FMUL.FTZ R179, R3, R172 ;  /* 0x000000ac03b37220 */ /* 0x000fe20000410000 */
[-C--:B------:R-:W-:Y:S01]  /*3fc0*/  FMUL.FTZ R172, R171, R2.reuse ;  /* 0x00000002abac7220 */ /* 0x080fe20000410000 */
[----:B------:R-:W-:-:S02]  /*3fd0*/  FMUL.FTZ R177, R177, R2 ;  /* 0x00000002b1b17220 */ /* 0x000fc40000410000 */
[----:B------:R-:W-:Y:S02]  /*3fe0*/  FMUL.FTZ R171, R179, R2 ;  /* 0x00000002b3ab7220 */ /* 0x000fe40000410000 */
[----:B------:R-:W-:Y:S02]  /*3ff0*/  F2FP.BF16.F32.PACK_AB R169, R172, R169 ;  /* 0x000000a9aca9723e */ /* 0x000fe400000010ff */
[----:B------:R-:W-:Y:S02]  /*4000*/  F2FP.BF16.F32.PACK_AB R170, R177, R170 ;  /* 0x000000aab1aa723e */ /* 0x000fe400000010ff */
[----:B------:R-:W-:-:S07]  /*4010*/  F2FP.BF16.F32.PACK_AB R171, R176, R171 ;  /* 0x000000abb0ab723e */ /* 0x000fce00000010ff */
.L_x_6765:
        /* <DEDUP_REMOVED lines=8> */
.L_x_6763:
[----:B------:R-:W-:Y:S05]  /*40a0*/  BSYNC.RECONVERGENT B2 ;  /* 0x0000000000027941 */ /* 0x000fea0003800200 */
.L_x_6762:
[----:B------:R-:W-:Y:S05]  /*40b0*/  @!P0 BRA `(.L_x_6766) ;  /* 0x0000002000548947 */ /* 0x000fea0003800000 */
[----:B------:R-:W-:-:S04]  /*40c0*/  ISETP.NE.U32.AND P0, PT, RZ, UR12, PT ;  /* 0x0000000cff007c0c */ /* 0x000fc8000bf05070 */
[----:B------:R-:W-:-:S13]  /*40d0*/  ISETP.NE.AND.EX P0, PT, RZ, UR13, PT, P0 ;  /* 0x0000000dff007c0c */ /* 0x000fda000bf05300 */
[----:B------:R-:W-:Y:S05]  /*40e0*/  @!P0 BRA `(.L_x_6767) ;  /* 0x0000000000948947 */ /* 0x000fea0003800000 */
[-CC-:B------:R-:W-:Y:S01]  /*40f0*/  FFMA.FTZ R163, R220, R175.reuse, R174.reuse ;  /* 0x000000afdca37223 */ /* 0x180fe200000100ae */
[-CC-:B------:R-:W-:Y:S01]  /*4100*/  FFMA.FTZ R161, R209, R175.reuse, R174.reuse ;  /* 0x000000afd1a17223 */ /* 0x180fe200000100ae */
[-CC-:B------:R-:W-:Y:S01]  /*4110*/  FFMA.FTZ R160, R226, R175.reuse, R174.reuse ;  /* 0x000000afe2a07223 */ /* 0x180fe200000100ae */
[-CC-:B------:R-:W-:Y:S01]  /*4120*/  FFMA.FTZ R162, R202, R175.reuse, R174.reuse ;  /* 0x000000afcaa27223 */ /* 0x180fe200000100ae */
[-CC-:B------:R-:W-:Y:S01]  /*4130*/  FFMA.FTZ R166, R224, R175.reuse, R174.reuse ;  /* 0x000000afe0a67223 */ /* 0x180fe200000100ae */
[-CC-:B0123--:R-:W-:Y:S01]  /*4140*/  FFMA.FTZ R170, R200, R175.reuse, R174.reuse ;  /* 0x000000afc8aa7223 */ /* 0x18ffe200000100ae */
[-CC-:B------:R-:W-:Y:S01]  /*4150*/  FFMA.FTZ R172, R222, R175.reuse, R174.reuse ;  /* 0x000000afdeac7223 */ /* 0x180fe200000100ae */
[----:B------:R-:W-:Y:S01]  /*4160*/  FFMA.FTZ R174, R190, R175, R174 ;  /* 0x000000afbeae7223 */ /* 0x000fe200000100ae */
[----:B------:R-:W-:Y:S01]  /*4170*/  FADD.FTZ R162, R201, -R162 ;  /* 0x800000a2c9a27221 */ /* 0x000fe20000010000 */
[----:B------:R-:W-:Y:S01]  /*4180*/  FADD.FTZ R176, R216, -R163 ;  /* 0x800000a3d8b07221 */ /* 0x000fe20000010000 */
[----:B------:R-:W-:Y:S01]  /*4190*/  FADD.FTZ R168, R223, -R166 ;  /* 0x800000a6dfa87221 */ /* 0x000fe20000010000 */
[----:B------:R-:W-:Y:S01]  /*41a0*/  FADD.FTZ R174, R189, -R174 ;  /* 0x800000aebdae7221 */ /* 0x000fe20000010000 */
[C---:B-----5:R-:W-:Y:S01]  /*41b0*/  FMUL.FTZ R166, R3.reuse, R162 ;  /* 0x000000a203a67220 */ /* 0x060fe20000410000 */
[----:B------:R-:W-:Y:S01]  /*41c0*/  FMUL.FTZ R163, R3, R176 ;  /* 0x000000b003a37220 */ /* 0x000fe20000410000 */
[----:B------:R-:W-:Y:S01]  /*41d0*/  FADD.FTZ R160, R225, -R160 ;  /* 0x800000a0e1a07221 */ /* 0x000fe20000010000 */
[----:B------:R-:W-:Y:S01]  /*41e0*/  FMUL.FTZ R162, R3, R174 ;  /* 0x000000ae03a27220 */ /* 0x000fe20000410000 */
[----:B------:R-:W-:Y:S01]  /*41f0*/  FADD.FTZ R164, R208, -R161 ;  /* 0x800000a1d0a47221 */ /* 0x000fe20000010000 */
[----:B------:R-:W-:Y:S01]  /*4200*/  FADD.FTZ R170, R199, -R170 ;  /* 0x800000aac7aa7221 */ /* 0x000fe20000010000 */
[----:B------:R-:W-:Y:S01]  /*4210*/  FADD.FTZ R172, R221, -R172 ;  /* 0x800000acddac7221 */ /* 0x000fe20000010000 */
[----:B------:R-:W-:Y:S01]  /*4220*/  FMUL.FTZ R167, R3, R168 ;  /* 0x000000a803a77220 */ /* 0x000fe20000410000 */
[-C--:B------:R-:W-:Y:S01]  /*4230*/  FMUL.FTZ R168, R163, R2.reuse ;  /* 0x00000002a3a87220 */ /* 0x080fe20000410000 */
[----:B------:R-:W-:Y:S01]  /*4240*/  FMUL.FTZ R171, R162, R2 ;  /* 0x00000002a2ab7220 */ /* 0x000fe20000410000 */
[C---:B------:R-:W-:Y:S01]  /*4250*/  FMUL.FTZ R165, R3.reuse, R160 ;  /* 0x000000a003a57220 */ /* 0x040fe20000410000 */
[C---:B------:R-:W-:Y:S01]  /*4260*/  FMUL.FTZ R164, R3.reuse, R164 ;  /* 0x000000a403a47220 */ /* 0x040fe20000410000 */
[C---:B------:R-:W-:Y:S01]  /*4270*/  FMUL.FTZ R160, R3.reuse, R170 ;  /* 0x000000aa03a07220 */ /* 0x040fe20000410000 */
[----:B------:R-:W-:Y:S01]  /*4280*/  FMUL.FTZ R161, R3, R172 ;  /* 0x000000ac03a17220 */ /* 0x000fe20000410000 */
[----:B------:R-:W-:Y:S01]  /*4290*/  F2FP.BF16.F32.PACK_AB R171, R168, R171 ;  /* 0x000000aba8ab723e */ /* 0x000fe200000010ff */
[-C--:B------:R-:W-:Y:S01]  /*42a0*/  FMUL.FTZ R169, R166, R2.reuse ;  /* 0x00000002a6a97220 */ /* 0x080fe20000410000 */
        /* <DEDUP_REMOVED lines=9> */
.L_x_6767:
[-CC-:B0123--:R-:W-:Y:S01]  /*4340*/  FFMA.FTZ R171, R220, R175.reuse, R174.reuse ;  /* 0x000000afdcab7223 */ /* 0x18ffe200000100ae */
        /* <DEDUP_REMOVED lines=35> */
.L_x_6768:
[----:B------:R-:W0:Y:S08]  /*4580*/  @P0 LDC.64 R2, c[0x0][0x478] ;  /* 0x00011e00ff020b82 */ /* 0x000e300000000a00 */
[----:B------:R-:W1:Y:S01]  /*4590*/  LDC.64 R172, c[0x0][0x468] ;  /* 0x00011a00ffac7b82 */ /* 0x000e620000000a00 */
[----:B0-----:R-:W-:-:S05]  /*45a0*/  @P0 IMAD.WIDE.U32 R2, R4, 0x20, R2 ;  /* 0x0000002004020825 */ /* 0x001fca00078e0002 */
[----:B------:R0:W-:Y:S01]  /*45b0*/  @P0 STG.E.128 desc[UR6][R2.64], R164 ;  /* 0x000000a402000986 */ /* 0x0001e2000c101d06 */
[----:B-1----:R-:W-:-:S03]  /*45c0*/  IMAD.WIDE.U32 R172, R4, 0x10, R172 ;  /* 0x0000001004ac7825 */ /* 0x002fc600078e00ac */
[----:B------:R0:W-:Y:S04]  /*45d0*/  @P0 STG.E.128 desc[UR6][R2.64+0x10], R160 ;  /* 0x000010a002000986 */ /* 0x0001e8000c101d06 */
[----:B------:R0:W-:Y:S01]  /*45e0*/  STG.E.128 desc[UR6][R172.64], R168 ;  /* 0x000000a8ac007986 */ /* 0x0001e2000c101d06 */
[----:B------:R-:W-:Y:S05]  /*45f0*/  BRA `(.L_x_6766) ;  /* 0x0000001c00047947 */ /* 0x000fea0003800000 */
.L_x_6749:
        /* <DEDUP_REMOVED lines=17> */
[----:B------:R-:W-:Y:S01]  /*4710*/  FADD.FTZ R170, R246, -R171 ;  /* 0x800000abf6aa7221 */ /* 0x000fe20000010000 */
[C---:B-----5:R-:W-:Y:S01]  /*4720*/  FFMA.FTZ R169, R3.reuse, R169, R44 ;  /* 0x000000a903a97223 */ /* 0x060fe2000001002c */
        /* <DEDUP_REMOVED lines=11> */
[----:B------:R-:W-:Y:S01]  /*47e0*/  FFMA.FTZ R176, R7, R175, R174 ;  /* 0x000000af07b07223 */ /* 0x000fe200000100ae */
[----:B------:R-:W-:-:S02]  /*47f0*/  F2FP.BF16.F32.PACK_AB R169, R170, R169 ;  /* 0x000000a9aaa9723e */ /* 0x000fc400000010ff */
[----:B------:R-:W-:Y:S01]  /*4800*/  F2FP.BF16.F32.PACK_AB R170, R172, R179 ;  /* 0x000000b3acaa723e */ /* 0x000fe200000010ff */
[----:B------:R-:W-:Y:S01]  /*4810*/  FADD.FTZ R176, R235, -R176 ;  /* 0x800000b0ebb07221 */ /* 0x000fe20000010000 */
[----:B------:R-:W0:Y:S01]  /*4820*/  LDC.64 R172, c[0x0][0x468] ;  /* 0x00011a00ffac7b82 */ /* 0x000e220000000a00 */
[----:B------:R-:W-:Y:S01]  /*4830*/  F2FP.BF16.F32.PACK_AB R168, R171, R168 ;  /* 0x000000a8aba8723e */ /* 0x000fe200000010ff */
[----:B------:R-:W-:Y:S01]  /*4840*/  FFMA.FTZ R171, R22, R175, R174 ;  /* 0x000000af16ab7223 */ /* 0x000fe200000100ae */
[----:B------:R-:W-:-:S03]  /*4850*/  FFMA.FTZ R177, R3, R176, R43 ;  /* 0x000000b003b17223 */ /* 0x000fc6000001002b */
[----:B------:R-:W-:Y:S01]  /*4860*/  FADD.FTZ R171, R198, -R171 ;  /* 0x800000abc6ab7221 */ /* 0x000fe20000010000 */
[----:B------:R-:W-:-:S03]  /*4870*/  FMUL.FTZ R176, R177, R2 ;  /* 0x00000002b1b07220 */ /* 0x000fc60000410000 */
[----:B------:R-:W-:-:S04]  /*4880*/  FFMA.FTZ R171, R3, R171, R42 ;  /* 0x000000ab03ab7223 */ /* 0x000fc8000001002a */
[----:B------:R-:W-:-:S05]  /*4890*/  FMUL.FTZ R171, R171, R2 ;  /* 0x00000002abab7220 */ /* 0x000fca0000410000 */
[----:B------:R-:W-:Y:S01]  /*48a0*/  F2FP.BF16.F32.PACK_AB R171, R176, R171 ;  /* 0x000000abb0ab723e */ /* 0x000fe200000010ff */
[C---:B0-----:R-:W-:Y:S01]  /*48b0*/  IMAD.WIDE.U32 R172, R4.reuse, 0x10, R172 ;  /* 0x0000001004ac7825 */ /* 0x041fe200078e00ac */
[----:B------:R-:W-:-:S04]  /*48c0*/  IADD3 R4, PT, PT, R4, 0x20, RZ ;  /* 0x0000002004047810 */ /* 0x000fc80007ffe0ff */
[----:B------:R0:W-:Y:S03]  /*48d0*/  STG.E.128 desc[UR6][R172.64], R168 ;  /* 0x000000a8ac007986 */ /* 0x0001e6000c101d06 */
.L_x_6771:
[----:B------:R-:W-:Y:S05]  /*48e0*/  BSYNC.RECONVERGENT B2 ;  /* 0x0000000000027941 */ /* 0x000fea0003800200 */
.L_x_6770:
[----:B------:R-:W-:Y:S04]  /*48f0*/  BSSY.RECONVERGENT B2, `(.L_x_6772) ;  /* 0x000002a000027945 */ /* 0x000fe80003800200 */
[----:B------:R-:W-:Y:S05]  /*4900*/  @!P3 BRA `(.L_x_6773) ;  /* 0x0000000000a0b947 */ /* 0x000fea0003800000 */
[-CC-:B0-----:R-:W-:Y:S01]  /*4910*/  FFMA.FTZ R168, R11, R175.reuse, R174.reuse ;  /* 0x000000af0ba87223 */ /* 0x181fe200000100ae */
        /* <DEDUP_REMOVED lines=39> */
.L_x_6773:
[----:B------:R-:W-:Y:S05]  /*4b90*/  BSYNC.RECONVERGENT B2 ;  /* 0x0000000000027941 */ /* 0x000fea0003800200 */
.L_x_6772:
[----:B------:R-:W-:Y:S04]  /*4ba0*/  BSSY.RECONVERGENT B2, `(.L_x_6774) ;  /* 0x000002a000027945 */ /* 0x000fe80003800200 */
[----:B------:R-:W-:Y:S05]  /*4bb0*/  @!P2 BRA `(.L_x_6775) ;  /* 0x0000000000a0a947 */ /* 0x000fea0003800000 */
[-CC-:B01----:R-:W-:Y:S01]  /*4bc0*/  FFMA.FTZ R168, R193, R175.reuse, R174.reuse ;  /* 0x000000afc1a87223 */ /* 0x183fe200000100ae */
        /* <DEDUP_REMOVED lines=39> */
.L_x_6775:
[----:B------:R-:W-:Y:S05]  /*4e40*/  BSYNC.RECONVERGENT B2 ;  /* 0x0000000000027941 */ /* 0x000fea0003800200 */
.L_x_6774:
[----:B------:R-:W-:Y:S04]  /*4e50*/  BSSY.RECONVERGENT B2, `(.L_x_6776) ;  /* 0x000002a000027945 */ /* 0x000fe80003800200 */
[----:B------:R-:W-:Y:S05]  /*4e60*/  @!P1 BRA `(.L_x_6777) ;  /* 0x0000000000a09947 */ /* 0x000fea0003800000 */
[-CC-:B012---:R-:W-:Y:S01]  /*4e70*/  FFMA.FTZ R171, R191, R175.reuse, R174.reuse ;  /* 0x000000afbfab7223 */ /* 0x187fe200000100ae */
[-CC-:B------:R-:W-:Y:S01]  /*4e80*/  FFMA.FTZ R169, R13, R175.reuse, R174.reuse ;  /* 0x000000af0da97223 */ /* 0x180fe200000100ae */
[-CC-:B------:R-:W-:Y:S01]  /*4e90*/  FFMA.FTZ R173, R16, R175.reuse, R174.reuse ;  /* 0x000000af10ad7223 */ /* 0x180fe200000100ae */
        /* <DEDUP_REMOVED lines=37> */
.L_x_6777:
[----:B------:R-:W-:Y:S05]  /*50f0*/  BSYNC.RECONVERGENT B2 ;  /* 0x0000000000027941 */ /* 0x000fea0003800200 */
.L_x_6776:
[----:B------:R-:W-:Y:S05]  /*5100*/  @!P0 BRA `(.L_x_6766) ;  /* 0x0000001000408947 */ /* 0x000fea0003800000 */
        /* <DEDUP_REMOVED lines=37> */
[----:B0-----:R-:W-:-:S05]  /*5360*/  IMAD.WIDE.U32 R2, R4, 0x10, R172 ;  /* 0x0000001004027825 */ /* 0x001fca00078e00ac */
[----:B------:R4:W-:Y:S01]  /*5370*/  STG.E.128 desc[UR6][R2.64], R168 ;  /* 0x000000a802007986 */ /* 0x0009e2000c101d06 */
[----:B------:R-:W-:Y:S05]  /*5380*/  BRA `(.L_x_6766) ;  /* 0x0000000c00a07947 */ /* 0x000fea0003800000 */
.L_x_6769:
[----:B------:R-:W-:Y:S04]  /*5390*/  BSSY.RECONVERGENT B2, `(.L_x_6778) ;  /* 0x000002e000027945 */ /* 0x000fe80003800200 */
[----:B------:R-:W-:Y:S05]  /*53a0*/  @!P4 BRA `(.L_x_6779) ;  /* 0x0000000000b0c947 */ /* 0x000fea0003800000 */
[----:B------:R-:W0:Y:S01]  /*53b0*/  LDC.64 R172, c[0x0][0x478] ;  /* 0x00011e00ffac7b82 */ /* 0x000e220000000a00 */
[-CC-:B------:R-:W-:Y:S01]  /*53c0*/  FFMA.FTZ R163, R197, R175.reuse, R174.reuse ;  /* 0x000000afc5a37223 */ /* 0x180fe200000100ae */
[-CC-:B------:R-:W-:Y:S01]  /*53d0*/  FFMA.FTZ R161, R0, R175.reuse, R174.reuse ;  /* 0x000000af00a17223 */ /* 0x180fe200000100ae */
[-CC-:B------:R-:W-:Y:S01]  /*53e0*/  FFMA.FTZ R160, R14, R175.reuse, R174.reuse ;  /* 0x000000af0ea07223 */ /* 0x180fe200000100ae */
[-CC-:B------:R-:W-:Y:S01]  /*53f0*/  FFMA.FTZ R166, R187, R175.reuse, R174.reuse ;  /* 0x000000afbba67223 */ /* 0x180fe200000100ae */
[----:B------:R-:W-:Y:S01]  /*5400*/  FADD.FTZ R162, R246, -R163 ;  /* 0x800000a3f6a27221 */ /* 0x000fe20000010000 */
[-CC-:B------:R-:W-:Y:S01]  /*5410*/  FFMA.FTZ R163, R18, R175.reuse, R174.reuse ;  /* 0x000000af12a37223 */ /* 0x180fe200000100ae */
[----:B------:R-:W-:Y:S01]  /*5420*/  FADD.FTZ R164, R188, -R161 ;  /* 0x800000a1bca47221 */ /* 0x000fe20000010000 */
        /* <DEDUP_REMOVED lines=15> */
[----:B------:R-:W-:Y:S01]  /*5520*/  FFMA.FTZ R162, R3, R169, R42 ;  /* 0x000000a903a27223 */ /* 0x000fe2000001002a */
[----:B0-----:R-:W-:-:S04]  /*5530*/  IMAD.WIDE.U32 R172, R4, 0x20, R172 ;  /* 0x0000002004ac7825 */ /* 0x001fc800078e00ac */
[----:B------:R-:W-:Y:S01]  /*5540*/  FFMA.FTZ R163, R3, R168, R43 ;  /* 0x000000a803a37223 */ /* 0x000fe2000001002b */
[-C--:B------:R-:W-:Y:S01]  /*5550*/  FMUL.FTZ R170, R160, R2.reuse ;  /* 0x00000002a0aa7220 */ /* 0x080fe20000410000 */
[-C--:B------:R-:W-:Y:S01]  /*5560*/  FMUL.FTZ R171, R162, R2.reuse ;  /* 0x00000002a2ab7220 */ /* 0x080fe20000410000 */
[-C--:B------:R-:W-:Y:S01]  /*5570*/  FMUL.FTZ R177, R161, R2.reuse ;  /* 0x00000002a1b17220 */ /* 0x080fe20000410000 */
[----:B------:R-:W-:Y:S01]  /*5580*/  STG.E.128 desc[UR6][R172.64], R164 ;  /* 0x000000a4ac007986 */ /* 0x000fe2000c101d06 */
[-C--:B------:R-:W-:Y:S01]  /*5590*/  FMUL.FTZ R168, R163, R2.reuse ;  /* 0x00000002a3a87220 */ /* 0x080fe20000410000 */
[----:B------:R-:W-:Y:S02]  /*55a0*/  FMUL.FTZ R169, R166, R2 ;  /* 0x00000002a6a97220 */ /* 0x000fe40000410000 */
[----:B------:R0:W-:Y:S01]  /*55b0*/  STG.E.128 desc[UR6][R172.64+0x10], R160 ;  /* 0x000010a0ac007986 */ /* 0x0001e2000c101d06 */
[----:B------:R-:W-:Y:S01]  /*55c0*/  F2FP.BF16.F32.PACK_AB R170, R177, R170 ;  /* 0x000000aab1aa723e */ /* 0x000fe200000010ff */
[-C--:B------:R-:W-:Y:S01]  /*55d0*/  FMUL.FTZ R177, R165, R2.reuse ;  /* 0x00000002a5b17220 */ /* 0x080fe20000410000 */
[----:B------:R-:W-:Y:S01]  /*55e0*/  F2FP.BF16.F32.PACK_AB R171, R168, R171 ;  /* 0x000000aba8ab723e */ /* 0x000fe200000010ff */
[----:B------:R-:W-:-:S05]  /*55f0*/  FMUL.FTZ R168, R167, R2 ;  /* 0x00000002a7a87220 */ /* 0x000fca0000410000 */
[----:B------:R-:W-:Y:S01]  /*5600*/  F2FP.BF16.F32.PACK_AB R169, R168, R169 ;  /* 0x000000a9a8a9723e */ /* 0x000fe200000010ff */
[----:B------:R-:W-:-:S05]  /*5610*/  FMUL.FTZ R168, R164, R2 ;  /* 0x00000002a4a87220 */ /* 0x000fca0000410000 */
[----:B------:R-:W-:Y:S01]  /*5620*/  F2FP.BF16.F32.PACK_AB R168, R177, R168 ;  /* 0x000000a8b1a8723e */ /* 0x000fe200000010ff */
[----:B0-----:R-:W0:Y:S02]  /*5630*/  LDC.64 R172, c[0x0][0x468] ;  /* 0x00011a00ffac7b82 */ /* 0x001e240000000a00 */
[C---:B0-----:R-:W-:Y:S01]  /*5640*/  IMAD.WIDE.U32 R172, R4.reuse, 0x10, R172 ;  /* 0x0000001004ac7825 */ /* 0x041fe200078e00ac */
[----:B------:R-:W-:-:S04]  /*5650*/  IADD3 R4, PT, PT, R4, 0x20, RZ ;  /* 0x0000002004047810 */ /* 0x000fc80007ffe0ff */
[----:B------:R0:W-:Y:S03]  /*5660*/  STG.E.128 desc[UR6][R172.64], R168 ;  /* 0x000000a8ac007986 */ /* 0x0001e6000c101d06 */
.L_x_6779:
[----:B------:R-:W-:Y:S05]  /*5670*/  BSYNC.RECONVERGENT B2 ;  /* 0x0000000000027941 */ /* 0x000fea0003800200 */
.L_x_6778:
[----:B------:R-:W-:Y:S04]  /*5680*/  BSSY.RECONVERGENT B2, `(.L_x_6780) ;  /* 0x000002e000027945 */ /* 0x000fe80003800200 */
[----:B------:R-:W-:Y:S05]  /*5690*/  @!P3 BRA `(.L_x_6781) ;  /* 0x0000000000b0b947 */ /* 0x000fea0003800000 */
[----:B0-----:R-:W0:Y:S01]  /*56a0*/  LDC.64 R172, c[0x0][0x478] ;  /* 0x00011e00ffac7b82 */ /* 0x001e220000000a00 */
        /* <DEDUP_REMOVED lines=43> */
.L_x_6781:
[----:B------:R-:W-:Y:S05]  /*5960*/  BSYNC.RECONVERGENT B2 ;  /* 0x0000000000027941 */ /* 0x000fea0003800200 */
.L_x_6780:
[----:B------:R-:W-:Y:S04]  /*5970*/  BSSY.RECONVERGENT B2, `(.L_x_6782) ;  /* 0x000002e000027945 */ /* 0x000fe80003800200 */
[----:B------:R-:W-:Y:S05]  /*5980*/  @!P2 BRA `(.L_x_6783) ;  /* 0x0000000000b0a947 */ /* 0x000fea0003800000 */
[----:B01----:R-:W0:Y:S01]  /*5990*/  LDC.64 R172, c[0x0][0x478] ;  /* 0x00011e00ffac7b82 */ /* 0x003e220000000a00 */
        /* <DEDUP_REMOVED lines=43> */
.L_x_6783:
[----:B------:R-:W-:Y:S05]  /*5c50*/  BSYNC.RECONVERGENT B2 ;  /* 0x0000000000027941 */ /* 0x000fea0003800200 */
.L_x_6782:
        /* <DEDUP_REMOVED lines=8> */
[----:B------:R-:W-:Y:S01]  /*5ce0*/  FADD.FTZ R164, R228, -R161 ;  /* 0x800000a1e4a47221 */ /* 0x000fe20000010000 */
        /* <DEDUP_REMOVED lines=37> */
.L_x_6785:
[----:B------:R-:W-:Y:S05]  /*5f40*/  BSYNC.RECONVERGENT B2 ;  /* 0x0000000000027941 */ /* 0x000fea0003800200 */
.L_x_6784:
[----:B------:R-:W-:Y:S05]  /*5f50*/  @!P0 BRA `(.L_x_6766) ;  /* 0x0000000000ac8947 */ /* 0x000fea0003800000 */
[-CC-:B------:R-:W-:Y:S01]  /*5f60*/  FFMA.FTZ R163, R220, R175.reuse, R174.reuse ;  /* 0x000000afdca37223 */ /* 0x180fe200000100ae */
[-CC-:B------:R-:W-:Y:S01]  /*5f70*/  FFMA.FTZ R161, R209, R175.reuse, R174.reuse ;  /* 0x000000afd1a17223 */ /* 0x180fe200000100ae */
[-CC-:B------:R-:W-:Y:S01]  /*5f80*/  FFMA.FTZ R160, R226, R175.reuse, R174.reuse ;  /* 0x000000afe2a07223 */ /* 0x180fe200000100ae */
[-CC-:B------:R-:W-:Y:S01]  /*5f90*/  FFMA.FTZ R162, R202, R175.reuse, R174.reuse ;  /* 0x000000afcaa27223 */ /* 0x180fe200000100ae */
[-CC-:B------:R-:W-:Y:S01]  /*5fa0*/  FFMA.FTZ R164, R224, R175.reuse, R174.reuse ;  /* 0x000000afe0a47223 */ /* 0x180fe200000100ae */
[-CC-:B------:R-:W-:Y:S01]  /*5fb0*/  FFMA.FTZ R166, R200, R175.reuse, R174.reuse ;  /* 0x000000afc8a67223 */ /* 0x180fe200000100ae */
[-CC-:B0123--:R-:W-:Y:S01]  /*5fc0*/  FFMA.FTZ R168, R222, R175.reuse, R174.reuse ;  /* 0x000000afdea87223 */ /* 0x18ffe200000100ae */
[----:B------:R-:W-:Y:S01]  /*5fd0*/  FFMA.FTZ R174, R190, R175, R174 ;  /* 0x000000afbeae7223 */ /* 0x000fe200000100ae */
[----:B------:R-:W0:Y:S01]  /*5fe0*/  LDC.64 R172, c[0x0][0x478] ;  /* 0x00011e00ffac7b82 */ /* 0x000e220000000a00 */
[----:B------:R-:W-:Y:S01]  /*5ff0*/  FADD.FTZ R167, R201, -R162 ;  /* 0x800000a2c9a77221 */ /* 0x000fe20000010000 */
[----:B------:R-:W-:Y:S01]  /*6000*/  FADD.FTZ R162, R223, -R164 ;  /* 0x800000a4dfa27221 */ /* 0x000fe20000010000 */
[----:B------:R-:W-:Y:S01]  /*6010*/  FADD.FTZ R171, R189, -R174 ;  /* 0x800000aebdab7221 */ /* 0x000fe20000010000 */
[----:B------:R-:W-:Y:S01]  /*6020*/  FADD.FTZ R170, R216, -R163 ;  /* 0x800000a3d8aa7221 */ /* 0x000fe20000010000 */
[----:B------:R-:W-:Y:S01]  /*6030*/  FADD.FTZ R169, R199, -R166 ;  /* 0x800000a6c7a97221 */ /* 0x000fe20000010000 */
[----:B------:R-:W-:Y:S01]  /*6040*/  FADD.FTZ R161, R208, -R161 ;  /* 0x800000a1d0a17221 */ /* 0x000fe20000010000 */
[----:B-----5:R-:W-:Y:S01]  /*6050*/  FFMA.FTZ R166, R3, R167, R154 ;  /* 0x000000a703a67223 */ /* 0x020fe2000001009a */
[----:B------:R-:W1:Y:S01]  /*6060*/  LDC.64 R174, c[0x0][0x468] ;  /* 0x00011a00ffae7b82 */ /* 0x000e620000000a00 */
[----:B------:R-:W-:Y:S01]  /*6070*/  FADD.FTZ R168, R221, -R168 ;  /* 0x800000a8dda87221 */ /* 0x000fe20000010000 */
[C---:B------:R-:W-:Y:S01]  /*6080*/  FFMA.FTZ R167, R3.reuse, R162, R155 ;  /* 0x000000a203a77223 */ /* 0x040fe2000001009b */
[C---:B------:R-:W-:Y:S01]  /*6090*/  FFMA.FTZ R163, R3.reuse, R170, R159 ;  /* 0x000000aa03a37223 */ /* 0x040fe2000001009f */
[----:B------:R-:W-:Y:S01]  /*60a0*/  FFMA.FTZ R162, R3, R171, R158 ;  /* 0x000000ab03a27223 */ /* 0x000fe2000001009e */
[----:B------:R-:W-:Y:S01]  /*60b0*/  FADD.FTZ R160, R225, -R160 ;  /* 0x800000a0e1a07221 */ /* 0x000fe20000010000 */
[C---:B------:R-:W-:Y:S01]  /*60c0*/  FFMA.FTZ R164, R3.reuse, R161, R152 ;  /* 0x000000a103a47223 */ /* 0x040fe20000010098 */
[----:B------:R-:W-:Y:S01]  /*60d0*/  FFMA.FTZ R161, R3, R168, R157 ;  /* 0x000000a803a17223 */ /* 0x000fe2000001009d */
[-C--:B------:R-:W-:Y:S01]  /*60e0*/  FMUL.FTZ R168, R163, R2.reuse ;  /* 0x00000002a3a87220 */ /* 0x080fe20000410000 */
[----:B------:R-:W-:Y:S01]  /*60f0*/  FMUL.FTZ R171, R162, R2 ;  /* 0x00000002a2ab7220 */ /* 0x000fe20000410000 */
[C---:B------:R-:W-:Y:S01]  /*6100*/  FFMA.FTZ R165, R3.reuse, R160, R153 ;  /* 0x000000a003a57223 */ /* 0x040fe20000010099 */
[----:B------:R-:W-:Y:S01]  /*6110*/  FFMA.FTZ R160, R3, R169, R156 ;  /* 0x000000a903a07223 */ /* 0x000fe2000001009c */
[-C--:B------:R-:W-:Y:S01]  /*6120*/  FMUL.FTZ R177, R161, R2.reuse ;  /* 0x00000002a1b17220 */ /* 0x080fe20000410000 */
[-C--:B------:R-:W-:Y:S01]  /*6130*/  FMUL.FTZ R169, R166, R2.reuse ;  /* 0x00000002a6a97220 */ /* 0x080fe20000410000 */
[----:B------:R-:W-:Y:S01]  /*6140*/  F2FP.BF16.F32.PACK_AB R171, R168, R171 ;  /* 0x000000aba8ab723e */ /* 0x000fe200000010ff */
[-C--:B------:R-:W-:Y:S01]  /*6150*/  FMUL.FTZ R168, R164, R2.reuse ;  /* 0x00000002a4a87220 */ /* 0x080fe20000410000 */
[-C--:B------:R-:W-:Y:S01]  /*6160*/  FMUL.FTZ R3, R165, R2.reuse ;  /* 0x00000002a5037220 */ /* 0x080fe20000410000 */
[-C--:B------:R-:W-:Y:S01]  /*6170*/  FMUL.FTZ R170, R160, R2.reuse ;  /* 0x00000002a0aa7220 */ /* 0x080fe20000410000 */
[----:B------:R-:W-:-:S03]  /*6180*/  FMUL.FTZ R176, R167, R2 ;  /* 0x00000002a7b07220 */ /* 0x000fc60000410000 */
[----:B------:R-:W-:Y:S01]  /*6190*/  F2FP.BF16.F32.PACK_AB R168, R3, R168 ;  /* 0x000000a803a8723e */ /* 0x000fe200000010ff */
[----:B0-----:R-:W-:Y:S01]  /*61a0*/  IMAD.WIDE.U32 R2, R4, 0x20, R172 ;  /* 0x0000002004027825 */ /* 0x001fe200078e00ac */
[----:B------:R-:W-:Y:S02]  /*61b0*/  F2FP.BF16.F32.PACK_AB R170, R177, R170 ;  /* 0x000000aab1aa723e */ /* 0x000fe400000010ff */
[----:B------:R-:W-:Y:S01]  /*61c0*/  F2FP.BF16.F32.PACK_AB R169, R176, R169 ;  /* 0x000000a9b0a9723e */ /* 0x000fe200000010ff */
[----:B-1----:R-:W-:Y:S01]  /*61d0*/  IMAD.WIDE.U32 R172, R4, 0x10, R174 ;  /* 0x0000001004ac7825 */ /* 0x002fe200078e00ae */
[----:B------:R0:W-:Y:S04]  /*61e0*/  STG.E.128 desc[UR6][R2.64], R164 ;  /* 0x000000a402007986 */ /* 0x0001e8000c101d06 */
[----:B------:R0:W-:Y:S04]  /*61f0*/  STG.E.128 desc[UR6][R2.64+0x10], R160 ;  /* 0x000010a002007986 */ /* 0x0001e8000c101d06 */
[----:B------:R0:W-:Y:S02]  /*6200*/  STG.E.128 desc[UR6][R172.64], R168 ;  /* 0x000000a8ac007986 */ /* 0x0001e4000c101d06 */
.L_x_6766:
[----:B------:R-:W-:Y:S05]  /*6210*/  BSYNC.RECONVERGENT B1 ;  /* 0x0000000000017941 */ /* 0x000fea0003800200 */
.L_x_6748:
[----:B0---45:R-:W0:Y:S02]  /*6220*/  LDC.64 R2, c[0x0][0x380] ;  /* 0x0000e000ff027b82 */ /* 0x031e240000000a00 */
[----:B0-----:R-:W-:-:S04]  /*6230*/  LEA R227, R2, R227, 0x2 ;  /* 0x000000e302e37211 */ /* 0x001fc800078e10ff */
[----:B------:R-:W-:-:S13]  /*6240*/  ISETP.GE.AND P0, PT, R227, R3, PT ;  /* 0x00000003e300720c */ /* 0x000fda0003f06270 */
[----:B------:R-:W-:Y:S05]  /*6250*/  @!P0 BRA `(.L_x_6786) ;  /* 0xffffffa4009c8947 */ /* 0x000fea000383ffff */
.L_x_6736:
[----:B------:R-:W-:Y:S05]  /*6260*/  BSYNC B0 ;  /* 0x0000000000007941 */ /* 0x000fea0003800000 */
.L_x_6735:
        /* <DEDUP_REMOVED lines=22> */
[----:B------:R-:W-:Y:S01]  /*63d0*/  BAR.SYNC.DEFER_BLOCKING 0x0 ;  /* 0x0000000000007b1d */ /* 0x000fe20000010000 */
[----:B0-----:R-:W-:Y:S01]  /*63e0*/  LOP3.LUT R55, R168, 0x7f, RZ, 0x3c, !PT ;  /* 0x0000007fa8377812 */ /* 0x001fe200078e3cff */
[----:B-1----:R-:W-:-:S03]  /*63f0*/  IMAD R52, R252, UR4, RZ ;  /* 0x00000004fc347c24 */ /* 0x002fc6000f8e02ff */
[----:B------:R-:W-:Y:S02]  /*6400*/  IADD3 R252, PT, PT, R55, R252, RZ ;  /* 0x000000fc37fc7210 */ /* 0x000fe40007ffe0ff */
[----:B------:R-:W-:Y:S02]  /*6410*/  IADD3 R52, P0, PT, R52, R168, RZ ;  /* 0x000000a834347210 */ /* 0x000fe40007f1e0ff */
[C---:B------:R-:W-:Y:S02]  /*6420*/  ISETP.GE.U32.AND P5, PT, R252.reuse, 0x180, PT ;  /* 0x00000180fc00780c */ /* 0x040fe40003fa6070 */
[----:B------:R-:W-:Y:S02]  /*6430*/  IADD3.X R57, PT, PT, RZ, RZ, RZ, P0, !PT ;  /* 0x000000ffff397210 */ /* 0x000fe400007fe4ff */
[----:B------:R-:W-:Y:S02]  /*6440*/  ISETP.GE.U32.AND P4, PT, R252, 0x280, PT ;  /* 0x00000280fc00780c */ /* 0x000fe40003f86070 */
[C---:B------:R-:W-:Y:S01]  /*6450*/  SHF.L.U64.HI R57, R52.reuse, 0x2, R57 ;  /* 0x0000000234397819 */ /* 0x040fe20000010239 */
[----:B------:R-:W0:Y:S01]  /*6460*/  LDS R2, [R6] ;  /* 0x0000000006027984 */ /* 0x000e220000000800 */
[----:B------:R-:W-:-:S03]  /*6470*/  SHF.L.U32 R52, R52, 0x2, RZ ;  /* 0x0000000234347819 */ /* 0x000fc600000006ff */
[----:B------:R-:W1:Y:S01]  /*6480*/  LDS R5, [R6+0x1400] ;  /* 0x0014000006057984 */ /* 0x000e620000000800 */
[C---:B--2---:R-:W-:Y:S02]  /*6490*/  IADD3 R54, P0, PT, R52.reuse, UR18, RZ ;  /* 0x0000001234367c10 */ /* 0x044fe4000ff1e0ff */
[----:B------:R-:W-:Y:S01]  /*64a0*/  IADD3 R52, P1, PT, R52, UR16, RZ ;  /* 0x0000001034347c10 */ /* 0x000fe2000ff3e0ff */
[----:B------:R-:W2:Y:S01]  /*64b0*/  LDS R3, [R6+0x200] ;  /* 0x0002000006037984 */ /* 0x000ea20000000800 */
[C---:B------:R-:W-:Y:S02]  /*64c0*/  IADD3.X R59, PT, PT, R57.reuse, UR19, RZ, P0, !PT ;  /* 0x00000013393b7c10 */ /* 0x040fe400087fe4ff */
[C---:B------:R-:W-:Y:S01]  /*64d0*/  ISETP.GE.U32.AND P0, PT, R252.reuse, 0x80, PT ;  /* 0x00000080fc00780c */ /* 0x040fe20003f06070 */
[----:B------:R-:W3:Y:S01]  /*64e0*/  LDS R14, [R6+0x1600] ;  /* 0x00160000060e7984 */ /* 0x000ee20000000800 */
[----:B------:R-:W-:Y:S02]  /*64f0*/  IADD3.X R57, PT, PT, R57, UR17, RZ, P1, !PT ;  /* 0x0000001139397c10 */ /* 0x000fe40008ffe4ff */
[----:B------:R-:W-:Y:S01]  /*6500*/  ISETP.GE.U32.AND P1, PT, R252, 0x100, PT ;  /* 0x00000100fc00780c */ /* 0x000fe20003f26070 */
        /* <DEDUP_REMOVED lines=138> */
[----:B------:R-:W-:Y:S01]  /*6db0*/  LDS R22, [R6+0x4600] ;  /* 0x0046000006167984 */ /* 0x000fe20000000800 */
[----:B------:R-:W-:Y:S01]  /*6dc0*/  @P1 IADD3 R54, P0, PT, R54, 0x200, RZ ;  /* 0x0000020036361810 */ /* 0x000fe20007f1e0ff */
[----:B--2---:R-:W-:Y:S01]  /*6dd0*/  FADD.FTZ R14, R14, R25 ;  /* 0x000000190e0e7221 */ /* 0x004fe20000010000 */
[-C--:B------:R-:W-:Y:S01]  /*6de0*/  @P1 MOV R3, R59.reuse ;  /* 0x0000003b00031202 */ /* 0x080fe20000000f00 */
[----:B------:R-:W1:Y:S01]  /*6df0*/  LDS R16, [R6+0xc00] ;  /* 0x000c000006107984 */ /* 0x000e620000000800 */
[----:B------:R-:W-:-:S02]  /*6e00*/  @P1 IADD3.X R59, PT, PT, RZ, R59, RZ, P0, !PT ;  /* 0x0000003bff3b1210 */ /* 0x000fc400007fe4ff */
[C---:B------:R-:W-:Y:S01]  /*6e10*/  ISETP.GE.U32.AND P0, PT, R252.reuse, 0x200, PT ;  /* 0x00000200fc00780c */ /* 0x040fe20003f06070 */
[----:B------:R2:W-:Y:S01]  /*6e20*/  @P1 STG.E desc[UR6][R2.64], R53 ;  /* 0x0000003502001986 */ /* 0x0005e2000c101906 */
[----:B------:R-:W-:-:S03]  /*6e30*/  ISETP.GE.U32.AND P2, PT, R252, 0x380, PT ;  /* 0x00000380fc00780c */ /* 0x000fc60003f46070 */
[----:B------:R-:W-:Y:S04]  /*6e40*/  @P1 STG.E desc[UR6][R4.64], R15 ;  /* 0x0000000f04001986 */ /* 0x000fe8000c101906 */
[----:B------:R-:W4:Y:S01]  /*6e50*/  LDS R15, [R6+0xa00] ;  /* 0x000a0000060f7984 */ /* 0x000f220000000800 */
[----:B--2---:R-:W-:-:S03]  /*6e60*/  @P5 MOV R2, R54 ;  /* 0x0000003600025202 */ /* 0x004fc60000000f00 */
[----:B------:R-:W2:Y:S01]  /*6e70*/  LDS R17, [R6+0x2000] ;  /* 0x0020000006117984 */ /* 0x000ea20000000800 */
        /* <DEDUP_REMOVED lines=9> */
[----:B------:R-:W0:Y:S02]  /*6f10*/  LDS R23, [R6+0x3400] ;  /* 0x0034000006177984 */ /* 0x000e240000000800 */
[----:B------:R-:W-:Y:S02]  /*6f20*/  FADD.FTZ R43, R0, R43 ;  /* 0x0000002b002b7221 */ /* 0x000fe40000010000 */
[----:B------:R-:W0:Y:S01]  /*6f30*/  LDS R0, [R6+0xe00] ;  /* 0x000e000006007984 */ /* 0x000e220000000800 */
[----:B---3--:R-:W-:-:S03]  /*6f40*/  @P5 MOV R2, R52 ;  /* 0x0000003400025202 */ /* 0x008fc60000000f00 */
[----:B------:R-:W3:Y:S01]  /*6f50*/  LDS R19, [R6+0x2200] ;  /* 0x0022000006137984 */ /* 0x000ee20000000800 */
[-C--:B------:R-:W-:Y:S01]  /*6f60*/  @P5 MOV R3, R57.reuse ;  /* 0x0000003900035202 */ /* 0x080fe20000000f00 */
[----:B-1----:R-:W-:Y:S01]  /*6f70*/  FADD.FTZ R16, RZ, R16 ;  /* 0x00000010ff107221 */ /* 0x002fe20000010000 */
[----:B------:R-:W-:Y:S01]  /*6f80*/  @P5 IADD3 R52, P6, PT, R52, 0x200, RZ ;  /* 0x0000020034345810 */ /* 0x000fe20007fde0ff */
[----:B------:R-:W1:Y:S03]  /*6f90*/  LDS R8, [R6+0x1000] ;  /* 0x0010000006087984 */ /* 0x000e660000000800 */
[----:B------:R-:W-:Y:S01]  /*6fa0*/  @P5 IADD3.X R57, PT, PT, RZ, R57, RZ, P6, !PT ;  /* 0x00000039ff395210 */ /* 0x000fe200037fe4ff */
[----:B------:R2:W-:Y:S01]  /*6fb0*/  @P5 STG.E desc[UR6][R2.64], R35 ;  /* 0x0000002302005986 */ /* 0x0005e2000c101906 */
[----:B------:R-:W-:Y:S02]  /*6fc0*/  @P0 MOV R4, R52 ;  /* 0x0000003400040202 */ /* 0x000fe40000000f00 */
[----:B------:R-:W-:Y:S01]  /*6fd0*/  @P0 MOV R5, R57 ;  /* 0x0000003900050202 */ /* 0x000fe20000000f00 */
[----:B------:R-:W1:Y:S01]  /*6fe0*/  LDS R35, [R6+0x3000] ;  /* 0x0030000006237984 */ /* 0x000e620000000800 */
[----:B------:R-:W-:Y:S01]  /*6ff0*/  ISETP.GE.U32.AND P5, PT, R252, 0x480, PT ;  /* 0x00000480fc00780c */ /* 0x000fe20003fa6070 */
[----:B----4-:R-:W-:-:S02]  /*7000*/  FADD.FTZ R15, RZ, R15 ;  /* 0x0000000fff0f7221 */ /* 0x010fc40000010000 */
[----:B------:R-:W4:Y:S02]  /*7010*/  LDS R25, [R6+0x3600] ;  /* 0x0036000006197984 */ /* 0x000f240000000800 */
[----:B------:R-:W-:Y:S01]  /*7020*/  FADD.FTZ R15, R15, R18 ;  /* 0x000000120f0f7221 */ /* 0x000fe20000010000 */
[----:B--2---:R-:W-:Y:S01]  /*7030*/  FADD.FTZ R16, R16, R17 ;  /* 0x0000001110107221 */ /* 0x004fe20000010000 */
[----:B------:R-:W-:Y:S01]  /*7040*/  @P0 MOV R2, R54 ;  /* 0x0000003600020202 */ /* 0x000fe20000000f00 */
[----:B------:R-:W2:Y:S01]  /*7050*/  LDS R21, [R6+0x2400] ;  /* 0x0024000006157984 */ /* 0x000ea20000000800 */
[----:B------:R-:W-:Y:S01]  /*7060*/  @P0 IADD3 R54, P6, PT, R54, 0x200, RZ ;  /* 0x0000020036360810 */ /* 0x000fe20007fde0ff */
[----:B------:R-:W-:Y:S01]  /*7070*/  FADD.FTZ R15, R15, R20 ;  /* 0x000000140f0f7221 */ /* 0x000fe20000010000 */
[-C--:B------:R-:W-:Y:S01]  /*7080*/  @P0 MOV R3, R59.reuse ;  /* 0x0000003b00030202 */ /* 0x080fe20000000f00 */
[----:B------:R-:W2:Y:S01]  /*7090*/  LDS R31, [R6+0x4a00] ;  /* 0x004a0000061f7984 */ /* 0x000ea20000000800 */
[----:B------:R-:W-:-:S02]  /*70a0*/  @P0 IADD3.X R59, PT, PT, RZ, R59, RZ, P6, !PT ;  /* 0x0000003bff3b0210 */ /* 0x000fc400037fe4ff */
[----:B------:R-:W-:Y:S01]  /*70b0*/  @P0 IADD3 R52, P6, PT, R52, 0x200, RZ ;  /* 0x0000020034340810 */ /* 0x000fe20007fde0ff */
[----:B------:R3:W-:Y:S01]  /*70c0*/  @P0 STG.E desc[UR6][R2.64], R43 ;  /* 0x0000002b02000986 */ /* 0x0007e2000c101906 */
[----:B0-----:R-:W-:Y:S02]  /*70d0*/  FADD.FTZ R16, R16, R23 ;  /* 0x0000001710107221 */ /* 0x001fe40000010000 */
[----:B------:R-:W-:Y:S01]  /*70e0*/  @P0 IADD3.X R57, PT, PT, RZ, R57, RZ, P6, !PT ;  /* 0x00000039ff390210 */ /* 0x000fe200037fe4ff */
[----:B------:R0:W-:Y:S01]  /*70f0*/  @P0 STG.E desc[UR6][R4.64], R7 ;  /* 0x0000000704000986 */ /* 0x0001e2000c101906 */
[----:B------:R-:W-:Y:S01]  /*7100*/  ISETP.GE.U32.AND P6, PT, R252, 0x500, PT ;  /* 0x00000500fc00780c */ /* 0x000fe20003fc6070 */
[----:B------:R-:W-:Y:S01]  /*7110*/  FADD.FTZ R29, R16, R29 ;  /* 0x0000001d101d7221 */ /* 0x000fe20000010000 */
[----:B------:R-:W-:Y:S01]  /*7120*/  FADD.FTZ R0, RZ, R0 ;  /* 0x00000000ff007221 */ /* 0x000fe20000010000 */
[----:B------:R-:W2:Y:S03]  /*7130*/  LDS R27, [R6+0x3800] ;  /* 0x00380000061b7984 */ /* 0x000ea60000000800 */
[----:B---3--:R-:W-:Y:S01]  /*7140*/  FADD.FTZ R0, R0, R19 ;  /* 0x0000001300007221 */ /* 0x008fe20000010000 */
[----:B------:R-:W-:Y:S01]  /*7150*/  @P4 MOV R2, R54 ;  /* 0x0000003600024202 */ /* 0x000fe20000000f00 */
[----:B------:R-:W3:Y:S01]  /*7160*/  LDS R7, [R6+0x1200] ;  /* 0x0012000006077984 */ /* 0x000ee20000000800 */
[----:B------:R-:W-:Y:S01]  /*7170*/  @P4 MOV R3, R59 ;  /* 0x0000003b00034202 */ /* 0x000fe20000000f00 */
[----:B-1----:R-:W-:Y:S01]  /*7180*/  FADD.FTZ R8, RZ, R8 ;  /* 0x00000008ff087221 */ /* 0x002fe20000010000 */
[----:B------:R-:W-:Y:S01]  /*7190*/  @P4 IADD3 R54, P0, PT, R54, 0x200, RZ ;  /* 0x0000020036364810 */ /* 0x000fe20007f1e0ff */
[----:B------:R-:W1:Y:S01]  /*71a0*/  LDS R33, [R6+0x4c00] ;  /* 0x004c000006217984 */ /* 0x000e620000000800 */
[----:B0-----:R-:W-:-:S02]  /*71b0*/  FADD.FTZ R5, R15, R22 ;  /* 0x000000160f057221 */ /* 0x001fc40000010000 */
[----:B------:R-:W-:Y:S01]  /*71c0*/  @P4 IADD3.X R59, PT, PT, RZ, R59, RZ, P0, !PT ;  /* 0x0000003bff3b4210 */ /* 0x000fe200007fe4ff */
[----:B------:R-:W0:Y:S01]  /*71d0*/  LDS R10, [R6+0x2600] ;  /* 0x00260000060a7984 */ /* 0x000e220000000800 */
[----:B------:R-:W-:-:S03]  /*71e0*/  FADD.FTZ R14, R14, R35 ;  /* 0x000000230e0e7221 */ /* 0x000fc60000010000 */
[----:B------:R-:W0:Y:S01]  /*71f0*/  LDS R15, [R6+0x3a00] ;  /* 0x003a0000060f7984 */ /* 0x000e220000000800 */
[----:B------:R-:W-:Y:S01]  /*7200*/  FADD.FTZ R45, R14, R45 ;  /* 0x0000002d0e2d7221 */ /* 0x000fe20000010000 */
[----:B----4-:R-:W-:Y:S02]  /*7210*/  FADD.FTZ R0, R0, R25 ;  /* 0x0000001900007221 */ /* 0x010fe40000010000 */
[----:B------:R-:W4:Y:S01]  /*7220*/  LDS R17, [R6+0x4e00] ;  /* 0x004e000006117984 */ /* 0x000f220000000800 */
[----:B--2---:R-:W-:-:S03]  /*7230*/  FADD.FTZ R8, R8, R21 ;  /* 0x0000001508087221 */ /* 0x004fc60000010000 */
[----:B------:R2:W-:Y:S01]  /*7240*/  @P4 STG.E desc[UR6][R2.64], R45 ;  /* 0x0000002d02004986 */ /* 0x0005e2000c101906 */
[----:B------:R-:W-:Y:S01]  /*7250*/  FADD.FTZ R31, R0, R31 ;  /* 0x0000001f001f7221 */ /* 0x000fe20000010000 */
[----:B--2---:R-:W-:Y:S02]  /*7260*/  @P4 MOV R2, R52 ;  /* 0x0000003400024202 */ /* 0x004fe40000000f00 */
[----:B------:R-:W-:Y:S01]  /*7270*/  @P4 MOV R3, R57 ;  /* 0x0000003900034202 */ /* 0x000fe20000000f00 */
[----:B------:R-:W-:Y:S01]  /*7280*/  FADD.FTZ R8, R8, R27 ;  /* 0x0000001b08087221 */ /* 0x000fe20000010000 */
[----:B------:R-:W-:-:S03]  /*7290*/  @P4 IADD3 R52, P0, PT, R52, 0x200, RZ ;  /* 0x0000020034344810 */ /* 0x000fc60007f1e0ff */
[----:B------:R2:W-:Y:S01]  /*72a0*/  @P4 STG.E desc[UR6][R2.64], R37 ;  /* 0x0000002502004986 */ /* 0x0005e2000c101906 */
[----:B------:R-:W-:Y:S01]  /*72b0*/  @P4 IADD3.X R57, PT, PT, RZ, R57, RZ, P0, !PT ;  /* 0x00000039ff394210 */ /* 0x000fe200007fe4ff */
[----:B---3--:R-:W-:Y:S01]  /*72c0*/  FADD.FTZ R7, RZ, R7 ;  /* 0x00000007ff077221 */ /* 0x008fe20000010000 */
[----:B-1----:R-:W-:-:S03]  /*72d0*/  FADD.FTZ R33, R8, R33 ;  /* 0x0000002108217221 */ /* 0x002fc60000010000 */
[----:B0-----:R-:W-:Y:S01]  /*72e0*/  FADD.FTZ R10, R7, R10 ;  /* 0x0000000a070a7221 */ /* 0x001fe20000010000 */
[----:B--2---:R-:W-:-:S03]  /*72f0*/  @P3 MOV R2, R54 ;  /* 0x0000003600023202 */ /* 0x004fc60000000f00 */
[----:B------:R-:W-:Y:S01]  /*7300*/  FADD.FTZ R10, R10, R15 ;  /* 0x0000000f0a0a7221 */ /* 0x000fe20000010000 */
[-C--:B------:R-:W-:Y:S02]  /*7310*/  @P3 MOV R3, R59.reuse ;  /* 0x0000003b00033202 */ /* 0x080fe40000000f00 */
[----:B------:R-:W-:Y:S01]  /*7320*/  @P3 IADD3 R54, P0, PT, R54, 0x200, RZ ;  /* 0x0000020036363810 */ /* 0x000fe20007f1e0ff */
[----:B----4-:R-:W-:Y:S02]  /*7330*/  FADD.FTZ R17, R10, R17 ;  /* 0x000000110a117221 */ /* 0x010fe40000010000 */
        /* <DEDUP_REMOVED lines=45> */
.L_x_6747:
        /* <DEDUP_REMOVED lines=8> */
.L_x_6788:
[----:B------:R-:W-:Y:S05]  /*7690*/  BSYNC B1 ;  /* 0x0000000000017941 */ /* 0x000fea0003800000 */
.L_x_6787:
        /* <DEDUP_REMOVED lines=8> */
.L_x_6789:
[----:B------:R-:W-:Y:S01]  /*7720*/  HFMA2 R170, -RZ, RZ, 0, 1.1920928955078125e-07 ;  /* 0x00000002ffaa7431 */ /* 0x000fe200000001ff */
[----:B------:R-:W-:Y:S02]  /*7730*/  MOV R171, R173 ;  /* 0x000000ad00ab7202 */ /* 0x000fe40000000f00 */
[----:B------:R-:W-:-:S07]  /*7740*/  MOV R174, R172 ;  /* 0x000000ac00ae7202 */ /* 0x000fce0000000f00 */
[----:B------:R-:W-:Y:S05]  /*7750*/  WARPSYNC.COLLECTIVE R168, `(.L_x_6790) ;  /* 0x00000000a8087348 */ /* 0x000fea0003c00000 */
[----:B------:R0:W1:Y:S02]  /*7760*/  SHFL.BFLY P6, R172, R171, R170, R169 ;  /* 0x0c0000aaabac7389 */ /* 0x00006400000c00a9 */
[----:B01----:R-:W-:Y:S05]  /*7770*/  ENDCOLLECTIVE ;  /* 0x000000000000791b */ /* 0x003fea0003800000 */
.L_x_6790:
[----:B------:R-:W-:-:S05]  /*7780*/  FADD.FTZ R176, R174, R213 ;  /* 0x000000d5aeb07221 */ /* 0x000fca0000010000 */
[----:B------:R-:W-:Y:S01]  /*7790*/  MOV R171, R176 ;  /* 0x000000b000ab7202 */ /* 0x000fe20000000f00 */
[----:B------:R-:W-:-:S07]  /*77a0*/  FADD.FTZ R178, R173, R172 ;  /* 0x000000acadb27221 */ /* 0x000fce0000010000 */
[----:B------:R-:W-:Y:S05]  /*77b0*/  WARPSYNC.COLLECTIVE R168, `(.L_x_6791) ;  /* 0x00000000a8087348 */ /* 0x000fea0003c00000 */
[----:B------:R0:W1:Y:S02]  /*77c0*/  SHFL.BFLY P6, R172, R171, R170, R169 ;  /* 0x0c0000aaabac7389 */ /* 0x00006400000c00a9 */
[----:B01----:R-:W-:Y:S05]  /*77d0*/  ENDCOLLECTIVE ;  /* 0x000000000000791b */ /* 0x003fea0003800000 */
.L_x_6791:
[----:B------:R-:W-:Y:S01]  /*77e0*/  HFMA2 R170, -RZ, RZ, 0, 2.384185791015625e-07 ;  /* 0x00000004ffaa7431 */ /* 0x000fe200000001ff */
[----:B------:R-:W-:Y:S02]  /*77f0*/  MOV R171, R178 ;  /* 0x000000b200ab7202 */ /* 0x000fe40000000f00 */
[----:B------:R-:W-:-:S07]  /*7800*/  MOV R177, R172 ;  /* 0x000000ac00b17202 */ /* 0x000fce0000000f00 */
[----:B------:R-:W-:Y:S05]  /*7810*/  WARPSYNC.COLLECTIVE R168, `(.L_x_6792) ;  /* 0x00000000a8087348 */ /* 0x000fea0003c00000 */
[----:B------:R0:W1:Y:S02]  /*7820*/  SHFL.BFLY P6, R172, R171, R170, R169 ;  /* 0x0c0000aaabac7389 */ /* 0x00006400000c00a9 */
[----:B01----:R-:W-:Y:S05]  /*7830*/  ENDCOLLECTIVE ;  /* 0x000000000000791b */ /* 0x003fea0003800000 */
.L_x_6792:
[----:B------:R-:W-:-:S05]  /*7840*/  FADD.FTZ R177, R176, R177 ;  /* 0x000000b1b0b17221 */ /* 0x000fca0000010000 */
[----:B------:R-:W-:Y:S01]  /*7850*/  MOV R171, R177 ;  /* 0x000000b100ab7202 */ /* 0x000fe20000000f00 */
[----:B------:R-:W-:-:S07]  /*7860*/  FADD.FTZ R179, R178, R172 ;  /* 0x000000acb2b37221 */ /* 0x000fce0000010000 */
[----:B------:R-:W-:Y:S05]  /*7870*/  WARPSYNC.COLLECTIVE R168, `(.L_x_6793) ;  /* 0x00000000a8087348 */ /* 0x000fea0003c00000 */
[----:B------:R0:W1:Y:S02]  /*7880*/  SHFL.BFLY P6, R172, R171, R170, R169 ;  /* 0x0c0000aaabac7389 */ /* 0x00006400000c00a9 */
[----:B01----:R-:W-:Y:S05]  /*7890*/  ENDCOLLECTIVE ;  /* 0x000000000000791b */ /* 0x003fea0003800000 */
.L_x_6793:
[----:B------:R-:W-:Y:S01]  /*78a0*/  HFMA2 R170, -RZ, RZ, 0, 4.76837158203125e-07 ;  /* 0x00000008ffaa7431 */ /* 0x000fe200000001ff */
[----:B------:R-:W-:Y:S02]  /*78b0*/  MOV R171, R179 ;  /* 0x000000b300ab7202 */ /* 0x000fe40000000f00 */
[----:B------:R-:W-:-:S07]  /*78c0*/  MOV R174, R172 ;  /* 0x000000ac00ae7202 */ /* 0x000fce0000000f00 */
[----:B------:R-:W-:Y:S05]  /*78d0*/  WARPSYNC.COLLECTIVE R168, `(.L_x_6794) ;  /* 0x00000000a8087348 */ /* 0x000fea0003c00000 */
[----:B------:R0:W1:Y:S02]  /*78e0*/  SHFL.BFLY P6, R172, R171, R170, R169 ;  /* 0x0c0000aaabac7389 */ /* 0x00006400000c00a9 */
[----:B01----:R-:W-:Y:S05]  /*78f0*/  ENDCOLLECTIVE ;  /* 0x000000000000791b */ /* 0x003fea0003800000 */
.L_x_6794:
[----:B------:R-:W-:-:S05]  /*7900*/  FADD.FTZ R204, R177, R174 ;  /* 0x000000aeb1cc7221 */ /* 0x000fca0000010000 */
[----:B------:R-:W-:Y:S01]  /*7910*/  MOV R171, R204 ;  /* 0x000000cc00ab7202 */ /* 0x000fe20000000f00 */
[----:B------:R-:W-:-:S07]  /*7920*/  FADD.FTZ R174, R179, R172 ;  /* 0x000000acb3ae7221 */ /* 0x000fce0000010000 */
[----:B------:R-:W-:Y:S05]  /*7930*/  WARPSYNC.COLLECTIVE R168, `(.L_x_6795) ;  /* 0x00000000a8087348 */ /* 0x000fea0003c00000 */
[----:B------:R0:W1:Y:S02]  /*7940*/  SHFL.BFLY P6, R172, R171, R170, R169 ;  /* 0x0c0000aaabac7389 */ /* 0x00006400000c00a9 */
[----:B01----:R-:W-:Y:S05]  /*7950*/  ENDCOLLECTIVE ;  /* 0x000000000000791b */ /* 0x003fea0003800000 */
.L_x_6795:
[----:B------:R-:W-:Y:S01]  /*7960*/  HFMA2 R170, -RZ, RZ, 0, 9.5367431640625e-07 ;  /* 0x00000010ffaa7431 */ /* 0x000fe200000001ff */
[----:B------:R-:W-:Y:S02]  /*7970*/  MOV R171, R174 ;  /* 0x000000ae00ab7202 */ /* 0x000fe40000000f00 */
[----:B------:R-:W-:-:S07]  /*7980*/  MOV R213, R172 ;  /* 0x000000ac00d57202 */ /* 0x000fce0000000f00 */
[----:B------:R-:W-:Y:S05]  /*7990*/  WARPSYNC.COLLECTIVE R168, `(.L_x_6796) ;  /* 0x00000000a8087348 */ /* 0x000fea0003c00000 */
[----:B------:R0:W1:Y:S02]  /*79a0*/  SHFL.BFLY P6, R172, R171, R170, R169 ;  /* 0x0c0000aaabac7389 */ /* 0x00006400000c00a9 */
[----:B01----:R-:W-:Y:S05]  /*79b0*/  ENDCOLLECTIVE ;  /* 0x000000000000791b */ /* 0x003fea0003800000 */
.L_x_6796:
[----:B------:R-:W-:-:S05]  /*79c0*/  FADD.FTZ R173, R204, R213 ;  /* 0x000000d5ccad7221 */ /* 0x000fca0000010000 */
[----:B------:R-:W-:Y:S02]  /*79d0*/  MOV R171, R173 ;  /* 0x000000ad00ab7202 */ /* 0x000fe40000000f00 */
[----:B------:R-:W-:-:S07]  /*79e0*/  MOV R213, R172 ;  /* 0x000000ac00d57202 */ /* 0x000fce0000000f00 */
[----:B------:R-:W-:Y:S05]  /*79f0*/  WARPSYNC.COLLECTIVE R168, `(.L_x_6797) ;  /* 0x00000000a8087348 */ /* 0x000fea0003c00000 */
[----:B------:R0:W1:Y:S02]  /*7a00*/  SHFL.BFLY P6, R172, R171, R170, R169 ;  /* 0x0c0000aaabac7389 */ /* 0x00006400000c00a9 */
[----:B01----:R-:W-:Y:S05]  /*7a10*/  ENDCOLLECTIVE ;  /* 0x000000000000791b */ /* 0x003fea0003800000 */
.L_x_6797:
[----:B------:R-:W-:Y:S05]  /*7a20*/  BRA `(.L_x_6798) ;  /* 0xffffffb000047947 */ /* 0x000fea000383ffff */
.L_x_6799:
        /* <DEDUP_REMOVED lines=13> */
.L_x_25412:


//--------------------- .text._ZN10layer_norm13ln_bwd_kernelINS_13Kernel_traitsI13__nv_bfloat16S2_fS2_fjLj1280ELj1ELj4ELj1ELj16ENS_18Kernel_traits_baseILj1280ES2_S2_fS2_fjLj128EEEEELb0ELb0ELb0ELb1EEEvNS_9BwdParamsE --------------------------
	.section	.text._ZN10layer_norm13ln_bwd_kernelINS_13Kernel_traitsI13__nv_bfloat16S2_fS2_fjLj1280ELj1ELj4ELj1ELj16ENS_18Kernel_traits_baseILj1280ES2_S2_fS2_fjLj128EEEEELb0ELb0ELb0ELb1EEEvNS_9BwdParamsE,"ax",@progbits
	.align	128
        .global         _ZN10layer_norm13ln_bwd_kernelINS_13Kernel_traitsI13__nv_bfloat16S2_fS2_fjLj1280ELj1ELj4ELj1ELj16ENS_18Kernel_traits_baseILj1280ES2_S2_fS2_fjLj128EEEEELb0ELb0ELb0ELb1EEEvNS_9BwdParamsE
        .type           _ZN10layer_norm13ln_bwd_kernelINS_13Kernel_traitsI13__nv_bfloat16S2_fS2_fjLj1280ELj1ELj4ELj1ELj16ENS_18Kernel_traits_baseILj1280ES2_S2_fS2_fjLj128EEEEELb0ELb0ELb0ELb1EEEvNS_9BwdParamsE,@function
        .size           _ZN10layer_norm13ln_bwd_kernelINS_13Kernel_traitsI13__nv_bfloat16S2_fS2_fjLj1280ELj1ELj4ELj1ELj16ENS_18Kernel_traits_baseILj1280ES2_S2_fS2_fjLj128EEEEELb0ELb0ELb0ELb1EEEvNS_9BwdParamsE,(.L_x_25413 - _ZN10layer_norm13ln_bwd_kernelINS_13Kernel_traitsI13__nv_bfloat16S2_fS2_fjLj1280ELj1ELj4ELj1ELj16ENS_18Kernel_traits_baseILj1280ES2_S2_fS2_fjLj128EEEEELb0ELb0ELb0ELb1EEEvNS_9BwdParamsE)
        .other          _ZN10layer_norm13ln_bwd_kernelINS_13Kernel_traitsI13__nv_bfloat16S2_fS2_fjLj1280ELj1ELj4ELj1ELj16ENS_18Kernel_traits_baseILj1280ES2_S2_fS2_fjLj128EEEEELb0ELb0ELb0ELb1EEEvNS_9BwdParamsE,@"STO_CUDA_ENTRY STV_DEFAULT"
_ZN10layer_norm13ln_bwd_kernelINS_13Kernel_traitsI13__nv_bfloat16S2_fS2_fjLj1280ELj1ELj4ELj1ELj16ENS_18Kernel_traits_baseILj1280ES2_S2_fS2_fjLj128EEEEELb0ELb0ELb0ELb1EEEvNS_9BwdParamsE:
.text._ZN10layer_norm13ln_bwd_kernelINS_13Kernel_traitsI13__nv_bfloat16S2_fS2_fjLj1280ELj1ELj4ELj1ELj16ENS_18Kernel_traits_baseILj1280ES2_S2_fS2_fjLj128EEEEELb0ELb0ELb0ELb1EEEvNS_9BwdParamsE:
        /* <DEDUP_REMOVED lines=33> */
[----:B-1----:R-:W-:Y:S02]  /*0210*/  SHF.R.U32.HI R0, RZ, 0x5, R2 ;  /* 0x00000005ff007819 */ /* 0x002fe40000011602 */
[----:B------:R-:W-:Y:S02]  /*0220*/  CS2R R18, SRZ ;  /* 0x0000000000127805 */ /* 0x000fe4000001ff00 */
[----:B------:R-:W-:Y:S02]  /*0230*/  CS2R R16, SRZ ;  /* 0x0000000000107805 */ /* 0x000fe4000001ff00 */
[----:B------:R-:W-:-:S02]  /*0240*/  CS2R R22, SRZ ;  /* 0x0000000000167805 */ /* 0x000fc4000001ff00 */
[----:B------:R-:W-:Y:S02]  /*0250*/  LOP3.LUT R9, R0, UR4, RZ, 0xfc, !PT ;  /* 0x0000000400097c12 */ /* 0x000fe4000f8efcff */
[----:B------:R-:W-:Y:S02]  /*0260*/  CS2R R20, SRZ ;  /* 0x0000000000147805 */ /* 0x000fe4000001ff00 */
[----:B------:R-:W-:Y:S02]  /*0270*/  CS2R R26, SRZ ;  /* 0x00000000001a7805 */ /* 0x000fe4000001ff00 */
[----:B------:R-:W-:Y:S02]  /*0280*/  CS2R R24, SRZ ;  /* 0x0000000000187805 */ /* 0x000fe4000001ff00 */
[----:B---3--:R-:W-:Y:S02]  /*0290*/  ISETP.GE.AND P0, PT, R9, UR5, PT ;  /* 0x0000000509007c0c */ /* 0x008fe4000bf06270 */
        /* <DEDUP_REMOVED lines=15> */
[----:B0-2-4-:R-:W-:Y:S06]  /*0390*/  @P0 BRA `(.L_x_6801) ;  /* 0x0000005800d80947 */ /* 0x015fec0003800000 */
[----:B------:R-:W0:Y:S01]  /*03a0*/  LDC.64 R2, c[0x0][0x3d0] ;  /* 0x0000f400ff027b82 */ /* 0x000e220000000a00 */
[----:B------:R-:W1:Y:S01]  /*03b0*/  LDCU.64 UR4, c[0x0][0x3e0] ;  /* 0x00007c00ff0477ac */ /* 0x000e620008000a00 */
[----:B0-----:R-:W-:-:S05]  /*03c0*/  IMAD.WIDE.U32 R10, R10, 0x10, R2 ;  /* 0x000000100a0a7825 */ /* 0x001fca00078e0002 */
[----:B------:R-:W2:Y:S04]  /*03d0*/  LDG.E.128 R24, desc[UR6][R10.64] ;  /* 0x000000060a187981 */ /* 0x000ea8000c1e1d00 */
[----:B------:R-:W3:Y:S04]  /*03e0*/  LDG.E.128 R20, desc[UR6][R10.64+0x200] ;  /* 0x000200060a147981 */ /* 0x000ee8000c1e1d00 */
[----:B------:R-:W4:Y:S04]  /*03f0*/  LDG.E.128 R16, desc[UR6][R10.64+0x400] ;  /* 0x000400060a107981 */ /* 0x000f28000c1e1d00 */
[----:B------:R-:W5:Y:S04]  /*0400*/  LDG.E.128 R12, desc[UR6][R10.64+0x600] ;  /* 0x000600060a0c7981 */ /* 0x000f68000c1e1d00 */
[----:B------:R0:W5:Y:S01]  /*0410*/  LDG.E.128 R4, desc[UR6][R10.64+0x800] ;  /* 0x000800060a047981 */ /* 0x000162000c1e1d00 */
[----:B-1----:R-:W-:Y:S01]  /*0420*/  ISETP.NE.U32.AND P0, PT, RZ, UR4, PT ;  /* 0x00000004ff007c0c */ /* 0x002fe2000bf05070 */
[----:B------:R-:W-:Y:S01]  /*0430*/  HFMA2 R8, -RZ, RZ, 0, 0 ;  /* 0x00000000ff087431 */ /* 0x000fe200000001ff */
[----:B------:R-:W-:Y:S01]  /*0440*/  BSSY B1, `(.L_x_6802) ;  /* 0x0000564000017945 */ /* 0x000fe20003800000 */
[----:B------:R-:W-:Y:S01]  /*0450*/  HFMA2 R203, -RZ, RZ, 0, 0 ;  /* 0x00000000ffcb7431 */ /* 0x000fe200000001ff */
[----:B------:R-:W-:Y:S01]  /*0460*/  ISETP.NE.AND.EX P0, PT, RZ, UR5, PT, P0 ;  /* 0x00000005ff007c0c */ /* 0x000fe2000bf05300 */
[----:B------:R-:W-:Y:S01]  /*0470*/  HFMA2 R188, -RZ, RZ, 0, 0 ;  /* 0x00000000ffbc7431 */ /* 0x000fe200000001ff */
[----:B------:R-:W-:-:S02]  /*0480*/  CS2R R200, SRZ ;  /* 0x0000000000c87805 */ /* 0x000fc4000001ff00 */
[----:B------:R-:W-:Y:S02]  /*0490*/  CS2R R198, SRZ ;  /* 0x0000000000c67805 */ /* 0x000fe4000001ff00 */
[----:B------:R-:W-:Y:S02]  /*04a0*/  CS2R R196, SRZ ;  /* 0x0000000000c47805 */ /* 0x000fe4000001ff00 */
[----:B------:R-:W-:Y:S02]  /*04b0*/  CS2R R194, SRZ ;  /* 0x0000000000c27805 */ /* 0x000fe4000001ff00 */
[----:B------:R-:W-:Y:S02]  /*04c0*/  MOV R192, RZ ;  /* 0x000000ff00c07202 */ /* 0x000fe40000000f00 */
        /* <DEDUP_REMOVED lines=10> */
[----:B0-----:R-:W-:Y:S02]  /*0570*/  MOV R11, RZ ;  /* 0x000000ff000b7202 */ /* 0x001fe40000000f00 */
        /* <DEDUP_REMOVED lines=12> */
[C---:B--2---:R-:W-:Y:S02]  /*0640*/  SHF.L.U32 R2, R24.reuse, 0x10, RZ ;  /* 0x0000001018027819 */ /* 0x044fe400000006ff */
[C---:B------:R-:W-:Y:S02]  /*0650*/  SHF.L.U32 R0, R25.reuse, 0x10, RZ ;  /* 0x0000001019007819 */ /* 0x040fe400000006ff */
[----:B------:R-:W-:Y:S01]  /*0660*/  PRMT R36, R24, 0x7632, R36 ;  /* 0x0000763218247816 */ /* 0x000fe20000000024 */
[----:B------:R0:W-:Y:S01]  /*0670*/  STL [R1+0x1c], R2 ;  /* 0x00001c0201007387 */ /* 0x0001e20000100800 */
[----:B------:R-:W-:-:S02]  /*0680*/  PRMT R37, R25, 0x7632, R37 ;  /* 0x0000763219257816 */ /* 0x000fc40000000025 */
[----:B------:R-:W-:Y:S02]  /*0690*/  CS2R R24, SRZ ;  /* 0x0000000000187805 */ /* 0x000fe4000001ff00 */
[----:B------:R-:W-:Y:S01]  /*06a0*/  SHF.L.U32 R10, R36, 0x10, RZ ;  /* 0x00000010240a7819 */ /* 0x000fe200000006ff */
[----:B------:R1:W-:Y:S01]  /*06b0*/  STL [R1+0x14], R0 ;  /* 0x0000140001007387 */ /* 0x0003e20000100800 */
[C---:B------:R-:W-:Y:S02]  /*06c0*/  PRMT R38, R26.reuse, 0x7632, R38 ;  /* 0x000076321a267816 */ /* 0x040fe40000000026 */
[----:B------:R-:W-:Y:S02]  /*06d0*/  PRMT R39, R27, 0x7632, R39 ;  /* 0x000076321b277816 */ /* 0x000fe40000000027 */
[----:B------:R-:W-:Y:S02]  /*06e0*/  SHF.L.U32 R37, R37, 0x10, RZ ;  /* 0x0000001025257819 */ /* 0x000fe400000006ff */
[----:B0-----:R-:W-:-:S02]  /*06f0*/  SHF.L.U32 R2, R26, 0x10, RZ ;  /* 0x000000101a027819 */ /* 0x001fc400000006ff */
[----:B------:R-:W-:Y:S02]  /*0700*/  SHF.L.U32 R36, R38, 0x10, RZ ;  /* 0x0000001026247819 */ /* 0x000fe400000006ff */
[----:B-1----:R-:W-:Y:S01]  /*0710*/  SHF.L.U32 R0, R27, 0x10, RZ ;  /* 0x000000101b007819 */ /* 0x002fe200000006ff */
[----:B------:R0:W-:Y:S01]  /*0720*/  STL [R1+0xc], R2 ;  /* 0x00000c0201007387 */ /* 0x0001e20000100800 */
[----:B---3--:R-:W-:Y:S02]  /*0730*/  PRMT R251, R20, 0x7632, R251 ;  /* 0x0000763214fb7816 */ /* 0x008fe400000000fb */
[----:B------:R-:W-:Y:S02]  /*0740*/  CS2R R26, SRZ ;  /* 0x00000000001a7805 */ /* 0x000fe4000001ff00 */
[----:B------:R-:W-:Y:S01]  /*0750*/  PRMT R249, R21, 0x7632, R249 ;  /* 0x0000763215f97816 */ /* 0x000fe200000000f9 */
[----:B------:R-:W-:Y:S01]  /*0760*/  STL [R1+0x4], R0 ;  /* 0x0000040001007387 */ /* 0x000fe20000100800 */
[----:B------:R-:W-:-:S02]  /*0770*/  PRMT R247, R22, 0x7632, R247 ;  /* 0x0000763216f77816 */ /* 0x000fc400000000f7 */
[----:B------:R-:W-:Y:S01]  /*0780*/  PRMT R245, R23, 0x7632, R245 ;  /* 0x0000763217f57816 */ /* 0x000fe200000000f5 */
[----:B------:R1:W-:Y:S01]  /*0790*/  STL [R1+0x18], R10 ;  /* 0x0000180a01007387 */ /* 0x0003e20000100800 */
[----:B----4-:R-:W-:Y:S02]  /*07a0*/  PRMT R243, R16, 0x7632, R243 ;  /* 0x0000763210f37816 */ /* 0x010fe400000000f3 */
[----:B0-----:R-:W-:Y:S02]  /*07b0*/  CS2R R2, SRZ ;  /* 0x0000000000027805 */ /* 0x001fe4000001ff00 */
[----:B------:R-:W-:Y:S01]  /*07c0*/  PRMT R240, R17, 0x7632, R240 ;  /* 0x0000763211f07816 */ /* 0x000fe200000000f0 */
[----:B------:R0:W-:Y:S01]  /*07d0*/  STL [R1+0x10], R37 ;  /* 0x0000102501007387 */ /* 0x0001e20000100800 */
[----:B------:R-:W-:Y:S02]  /*07e0*/  PRMT R238, R18, 0x7632, R238 ;  /* 0x0000763212ee7816 */ /* 0x000fe400000000ee */
[----:B------:R-:W-:Y:S01]  /*07f0*/  PRMT R236, R19, 0x7632, R236 ;  /* 0x0000763213ec7816 */ /* 0x000fe200000000ec */
[----:B------:R0:W-:Y:S01]  /*0800*/  STL [R1+0x8], R36 ;  /* 0x0000082401007387 */ /* 0x0001e20000100800 */
[----:B-----5:R-:W-:-:S02]  /*0810*/  PRMT R228, R12, 0x7632, R228 ;  /* 0x000076320ce47816 */ /* 0x020fc400000000e4 */
[----:B-1----:R-:W-:Y:S02]  /*0820*/  SHF.L.U32 R10, R39, 0x10, RZ ;  /* 0x00000010270a7819 */ /* 0x002fe400000006ff */
[----:B------:R-:W-:Y:S02]  /*0830*/  PRMT R216, R13, 0x7632, R216 ;  /* 0x000076320dd87816 */ /* 0x000fe400000000d8 */
[----:B------:R-:W-:Y:S01]  /*0840*/  PRMT R214, R14, 0x7632, R214 ;  /* 0x000076320ed67816 */ /* 0x000fe200000000d6 */
[----:B------:R0:W-:Y:S01]  /*0850*/  STL [R1], R10 ;  /* 0x0000000a01007387 */ /* 0x0001e20000100800 */
[----:B------:R-:W-:Y:S02]  /*0860*/  PRMT R212, R15, 0x7632, R212 ;  /* 0x000076320fd47816 */ /* 0x000fe400000000d4 */
[----:B------:R-:W-:Y:S02]  /*0870*/  PRMT R210, R4, 0x7632, R210 ;  /* 0x0000763204d27816 */ /* 0x000fe400000000d2 */
[----:B------:R-:W-:-:S02]  /*0880*/  PRMT R208, R5, 0x7632, R208 ;  /* 0x0000763205d07816 */ /* 0x000fc400000000d0 */
[----:B------:R-:W-:Y:S02]  /*0890*/  PRMT R206, R6, 0x7632, R206 ;  /* 0x0000763206ce7816 */ /* 0x000fe400000000ce */
[----:B------:R-:W-:Y:S02]  /*08a0*/  PRMT R204, R7, 0x7632, R204 ;  /* 0x0000763207cc7816 */ /* 0x000fe400000000cc */
[----:B------:R-:W-:Y:S02]  /*08b0*/  SHF.L.U32 R252, R20, 0x10, RZ ;  /* 0x0000001014fc7819 */ /* 0x000fe400000006ff */
[----:B------:R-:W-:Y:S02]  /*08c0*/  SHF.L.U32 R250, R21, 0x10, RZ ;  /* 0x0000001015fa7819 */ /* 0x000fe400000006ff */
[----:B------:R-:W-:Y:S02]  /*08d0*/  CS2R R20, SRZ ;  /* 0x0000000000147805 */ /* 0x000fe4000001ff00 */
[----:B------:R-:W-:-:S02]  /*08e0*/  SHF.L.U32 R248, R22, 0x10, RZ ;  /* 0x0000001016f87819 */ /* 0x000fc400000006ff */
[----:B------:R-:W-:Y:S02]  /*08f0*/  SHF.L.U32 R246, R23, 0x10, RZ ;  /* 0x0000001017f67819 */ /* 0x000fe400000006ff */
[----:B------:R-:W-:Y:S02]  /*0900*/  CS2R R22, SRZ ;  /* 0x0000000000167805 */ /* 0x000fe4000001ff00 */
        /* <DEDUP_REMOVED lines=18> */
[----:B------:R-:W-:Y:S02]  /*0a30*/  MOV R0, RZ ;  /* 0x000000ff00007202 */ /* 0x000fe40000000f00 */
        /* <DEDUP_REMOVED lines=15> */
[----:B0-----:R-:W-:-:S07]  /*0b30*/  SHF.L.U32 R204, R204, 0x10, RZ ;  /* 0x00000010cccc7819 */ /* 0x001fce00000006ff */
.L_x_6817:
[----:B------:R-:W0:Y:S01]  /*0b40*/  S2R R88, SR_TID.X ;  /* 0x0000000000587919 */ /* 0x000e220000002100 */
[----:B------:R-:W1:Y:S01]  /*0b50*/  LDC.64 R86, c[0x0][0x3c0] ;  /* 0x0000f000ff567b82 */ /* 0x000e620000000a00 */
[----:B------:R-:W-:Y:S01]  /*0b60*/  IMAD R10, R9, UR9, RZ ;  /* 0x00000009090a7c24 */ /* 0x000fe2000f8e02ff */
[----:B------:R-:W2:Y:S04]  /*0b70*/  LDL R231, [R1+0x1c] ;  /* 0x00001c0001e77983 */ /* 0x000ea80000100800 */
[----:B------:R-:W-:Y:S01]  /*0b80*/  SHF.R.S32.HI R89, RZ, 0x1f, R10 ;  /* 0x0000001fff597819 */ /* 0x000fe2000001140a */
[----:B------:R-:W3:Y:S01]  /*0b90*/  LDL R229, [R1+0x14] ;  /* 0x0000140001e57983 */ /* 0x000ee20000100800 */
[----:B------:R-:W4:Y:S02]  /*0ba0*/  @P0 LDC.64 R84, c[0x0][0x3e0] ;  /* 0x0000f800ff540b82 */ /* 0x000f240000000a00 */
[----:B------:R-:W-:Y:S01]  /*0bb0*/  LEA.HI R89, R89, R10, RZ, 0x3 ;  /* 0x0000000a59597211 */ /* 0x000fe200078f18ff */
[----:B------:R-:W3:Y:S04]  /*0bc0*/  LDL R234, [R1+0x18] ;  /* 0x0000180001ea7983 */ /* 0x000ee80000100800 */
[----:B------:R-:W3:Y:S01]  /*0bd0*/  LDL R230, [R1+0xc] ;  /* 0x00000c0001e67983 */ /* 0x000ee20000100800 */
[----:B------:R-:W4:Y:S08]  /*0be0*/  LDC.64 R128, c[0x0][0x3a8] ;  /* 0x0000ea00ff807b82 */ /* 0x000f300000000a00 */
[----:B------:R-:W4:Y:S08]  /*0bf0*/  LDC.64 R140, c[0x0][0x428] ;  /* 0x00010a00ff8c7b82 */ /* 0x000f300000000a00 */
[----:B------:R-:W4:Y:S01]  /*0c00*/  LDC.64 R176, c[0x0][0x3c8] ;  /* 0x0000f200ffb07b82 */ /* 0x000f220000000a00 */
[----:B0-----:R-:W-:Y:S01]  /*0c10*/  LOP3.LUT R10, R88, 0x1f, RZ, 0xc0, !PT ;  /* 0x0000001f580a7812 */ /* 0x001fe200078ec0ff */
[----:B-1----:R-:W-:Y:S01]  /*0c20*/  IMAD.WIDE R86, R9, 0x4, R86 ;  /* 0x0000000409567825 */ /* 0x002fe200078e0256 */
[----:B------:R-:W-:Y:S01]  /*0c30*/  ISETP.NE.U32.AND P1, PT, RZ, UR10, PT ;  /* 0x0000000aff007c0c */ /* 0x000fe2000bf25070 */
[----:B------:R-:W3:Y:S01]  /*0c40*/  LDL R232, [R1+0x8] ;  /* 0x0000080001e87983 */ /* 0x000ee20000100800 */
[----:B------:R-:W-:Y:S01]  /*0c50*/  LEA.HI.SX32 R202, R89, R10, 0x1d ;  /* 0x0000000a59ca7211 */ /* 0x000fe200078feaff */
[----:B----4-:R-:W-:-:S02]  /*0c60*/  @P0 IMAD.WIDE R84, R9, 0x2, R84 ;  /* 0x0000000209540825 */ /* 0x010fc400078e0254 */
[----:B------:R-:W4:Y:S02]  /*0c70*/  LDG.E R217, desc[UR6][R86.64] ;  /* 0x0000000656d97981 */ /* 0x000f24000c1e1900 */
[C---:B------:R-:W-:Y:S02]  /*0c80*/  IMAD.WIDE.U32 R92, R202.reuse, 0x20, R128 ;  /* 0x00000020ca5c7825 */ /* 0x040fe400078e0080 */
[----:B------:R-:W3:Y:S02]  /*0c90*/  @P0 LDG.E.U16 R184, desc[UR6][R84.64] ;  /* 0x0000000654b80981 */ /* 0x000ee4000c1e1500 */
[----:B------:R-:W-:Y:S02]  /*0ca0*/  IMAD.WIDE.U32 R88, R202, 0x10, R140 ;  /* 0x00000010ca587825 */ /* 0x000fe400078e008c */
[----:B------:R-:W3:Y:S01]  /*0cb0*/  LDL R233, [R1+0x10] ;  /* 0x0000100001e97983 */ /* 0x000ee20000100800 */
[----:B------:R-:W-:-:S03]  /*0cc0*/  ISETP.NE.AND P2, PT, RZ, UR8, PT ;  /* 0x00000008ff007c0c */ /* 0x000fc6000bf45270 */
[----:B------:R-:W3:Y:S01]  /*0cd0*/  LDL R241, [R1+0x4] ;  /* 0x0000040001f17983 */ /* 0x000ee20000100800 */
[----:B------:R-:W-:-:S03]  /*0ce0*/  IMAD.WIDE R176, R9, 0x4, R176 ;  /* 0x0000000409b07825 */ /* 0x000fc600078e02b0 */
[----:B------:R-:W2:Y:S04]  /*0cf0*/  LDG.E.128 R84, desc[UR6][R92.64] ;  /* 0x000000065c547981 */ /* 0x000ea8000c1e1d00 */
[----:B------:R-:W3:Y:S04]  /*0d00*/  LDG.E.128 R88, desc[UR6][R88.64] ;  /* 0x0000000658587981 */ /* 0x000ee8000c1e1d00 */
[----:B------:R0:W3:Y:S01]  /*0d10*/  LDG.E R193, desc[UR6][R176.64] ;  /* 0x00000006b0c17981 */ /* 0x0000e2000c1e1900 */
[----:B------:R-:W-:Y:S02]  /*0d20*/  ISETP.NE.AND.EX P1, PT, RZ, UR11, PT, P1 ;  /* 0x0000000bff007c0c */ /* 0x000fe4000bf25310 */
[----:B------:R-:W-:Y:S01]  /*0d30*/  IADD3 R180, PT, PT, R202, 0x60, RZ ;  /* 0x00000060cab47810 */ /* 0x000fe20007ffe0ff */
[----:B------:R-:W3:Y:S04]  /*0d40*/  LDG.E.128 R92, desc[UR6][R92.64+0x10] ;  /* 0x000010065c5c7981 */ /* 0x000ee8000c1e1d00 */
[----:B------:R-:W-:-:S06]  /*0d50*/  IMAD.WIDE.U32 R136, R180, 0x10, R140 ;  /* 0x00000010b4887825 */ /* 0x000fcc00078e008c */
[----:B0-----:R-:W0:Y:S01]  /*0d60*/  @P1 LDC.64 R176, c[0x0][0x438] ;  /* 0x00010e00ffb01b82 */ /* 0x001e220000000a00 */
[----:B------:R-:W3:Y:S01]  /*0d70*/  LDG.E.128 R136, desc[UR6][R136.64] ;  /* 0x0000000688887981 */ /* 0x000ee2000c1e1d00 */
[C---:B------:R-:W-:Y:S02]  /*0d80*/  IADD3 R178, PT, PT, R202.reuse, 0x20, RZ ;  /* 0x00000020cab27810 */ /* 0x040fe40007ffe0ff */
[----:B------:R-:W-:-:S03]  /*0d90*/  IADD3 R179, PT, PT, R202, 0x40, RZ ;  /* 0x00000040cab37810 */ /* 0x000fc60007ffe0ff */
[----:B------:R-:W-:Y:S01]  /*0da0*/  IMAD.WIDE.U32 R104, R178, 0x20, R128 ;  /* 0x00000020b2687825 */ /* 0x000fe200078e0080 */
[----:B------:R-:W-:Y:S01]  /*0db0*/  IADD3 R182, PT, PT, R202, 0x80, RZ ;  /* 0x00000080cab67810 */ /* 0x000fe20007ffe0ff */
[----:B------:R-:W1:Y:S02]  /*0dc0*/  @P1 LDC.64 R224, c[0x0][0x438] ;  /* 0x00010e00ffe01b82 */ /* 0x000e640000000a00 */
[C---:B------:R-:W-:Y:S01]  /*0dd0*/  IMAD.WIDE.U32 R100, R178.reuse, 0x10, R140 ;  /* 0x00000010b2647825 */ /* 0x040fe200078e008c */
[----:B------:R-:W3:Y:S05]  /*0de0*/  LDG.E.128 R96, desc[UR6][R104.64] ;  /* 0x0000000668607981 */ /* 0x000eea000c1e1d00 */
[----:B------:R-:W1:Y:S01]  /*0df0*/  @P1 LDC.64 R220, c[0x0][0x438] ;  /* 0x00010e00ffdc1b82 */ /* 0x000e620000000a00 */
[----:B0-----:R-:W-:Y:S01]  /*0e00*/  @P1 IMAD.WIDE.U32 R176, R178, 0x20, R176 ;  /* 0x00000020b2b01825 */ /* 0x001fe200078e00b0 */
[----:B------:R-:W3:Y:S06]  /*0e10*/  LDG.E.128 R100, desc[UR6][R100.64] ;  /* 0x0000000664647981 */ /* 0x000eec000c1e1d00 */
[----:B------:R-:W0:Y:S01]  /*0e20*/  @P1 LDC.64 R222, c[0x0][0x438] ;  /* 0x00010e00ffde1b82 */ /* 0x000e220000000a00 */
[----:B-----5:R-:W5:Y:S04]  /*0e30*/  @P1 LDG.E.128 R44, desc[UR6][R176.64] ;  /* 0x00000006b02c1981 */ /* 0x020f68000c1e1d00 */
[----:B------:R3:W5:Y:S01]  /*0e40*/  @P1 LDG.E.128 R48, desc[UR6][R176.64+0x10] ;  /* 0x00001006b0301981 */ /* 0x000762000c1e1d00 */
[--C-:B------:R-:W-:Y:S01]  /*0e50*/  IMAD.WIDE.U32 R132, R179, 0x10, R140.reuse ;  /* 0x00000010b3847825 */ /* 0x100fe200078e008c */
[----:B------:R-:W-:Y:S01]  /*0e60*/  MOV R189, 0x3f800000 ;  /* 0x3f80000000bd7802 */ /* 0x000fe20000000f00 */
[----:B------:R-:W0:Y:S01]  /*0e70*/  @P1 LDC.64 R218, c[0x0][0x438] ;  /* 0x00010e00ffda1b82 */ /* 0x000e220000000a00 */
[----:B------:R-:W3:Y:S01]  /*0e80*/  LDG.E.128 R104, desc[UR6][R104.64+0x10] ;  /* 0x0000100668687981 */ /* 0x000ee2000c1e1d00 */
[----:B------:R-:W-:-:S03]  /*0e90*/  IMAD.WIDE.U32 R140, R182, 0x10, R140 ;  /* 0x00000010b68c7825 */ /* 0x000fc600078e008c */
[----:B------:R-:W3:Y:S04]  /*0ea0*/  LDG.E.128 R132, desc[UR6][R132.64] ;  /* 0x0000000684847981 */ /* 0x000ee8000c1e1d00 */
[----:B------:R-:W3:Y:S01]  /*0eb0*/  LDG.E.128 R140, desc[UR6][R140.64] ;  /* 0x000000068c8c7981 */ /* 0x000ee2000c1e1d00 */
[----:B------:R-:W-:-:S05]  /*0ec0*/  IMAD.WIDE.U32 R112, R179, 0x20, R128 ;  /* 0x00000020b3707825 */ /* 0x000fca00078e0080 */
[----:B------:R-:W3:Y:S01]  /*0ed0*/  LDG.E.128 R108, desc[UR6][R112.64] ;  /* 0x00000006706c7981 */ /* 0x000ee2000c1e1d00 */
[----:B------:R-:W-:-:S04]  /*0ee0*/  IMAD.WIDE.U32 R120, R180, 0x20, R128 ;  /* 0x00000020b4787825 */ /* 0x000fc800078e0080 */
[----:B------:R-:W-:Y:S01]  /*0ef0*/  IMAD.WIDE.U32 R128, R182, 0x20, R128 ;  /* 0x00000020b6807825 */ /* 0x000fe200078e0080 */
[----:B------:R-:W3:Y:S04]  /*0f00*/  LDG.E.128 R116, desc[UR6][R120.64] ;  /* 0x0000000678747981 */ /* 0x000ee8000c1e1d00 */
[----:B------:R-:W3:Y:S04]  /*0f10*/  LDG.E.128 R112, desc[UR6][R112.64+0x10] ;  /* 0x0000100670707981 */ /* 0x000ee8000c1e1d00 */
[----:B------:R-:W3:Y:S04]  /*0f20*/  LDG.E.128 R124, desc[UR6][R128.64] ;  /* 0x00000006807c7981 */ /* 0x000ee8000c1e1d00 */
[----:B------:R-:W3:Y:S04]  /*0f30*/  LDG.E.128 R120, desc[UR6][R120.64+0x10] ;  /* 0x0000100678787981 */ /* 0x000ee8000c1e1d00 */
[----:B------:R-:W3:Y:S01]  /*0f40*/  LDG.E.128 R128, desc[UR6][R128.64+0x10] ;  /* 0x0000100680807981 */ /* 0x000ee2000c1e1d00 */
[----:B----4-:R-:W-:-:S05]  /*0f50*/  FSEL R217, R217, RZ, !P2 ;  /* 0x000000ffd9d97208 */ /* 0x010fca0005000000 */
[----:B--2---:R-:W-:Y:S01]  /*0f60*/  FADD.FTZ R84, -R217, R84 ;  /* 0x00000054d9547221 */ /* 0x004fe20000010100 */
[C---:B---3--:R-:W-:Y:S02]  /*0f70*/  PRMT R176, R88.reuse, 0x7632, R176 ;  /* 0x0000763258b07816 */ /* 0x048fe400000000b0 */
[----:B------:R-:W-:Y:S01]  /*0f80*/  SHF.L.U32 R88, R88, 0x10, RZ ;  /* 0x0000001058587819 */ /* 0x000fe200000006ff */
[----:B------:R-:W-:-:S04]  /*0f90*/  FMUL.FTZ R84, R193, R84 ;  /* 0x00000054c1547220 */ /* 0x000fc80000410000 */
[----:B------:R-:W-:Y:S01]  /*0fa0*/  FADD.FTZ R12, R88, R12 ;  /* 0x0000000c580c7221 */ /* 0x000fe20000010000 */
[-C--:B------:R-:W-:Y:S01]  /*0fb0*/  FFMA.FTZ R160, R84, R88.reuse, R160 ;  /* 0x0000005854a07223 */ /* 0x080fe200000100a0 */
[----:B------:R-:W-:Y:S02]  /*0fc0*/  FMUL.FTZ R88, R231, R88 ;  /* 0x00000058e7587220 */ /* 0x000fe40000410000 */
[----:B------:R-:W2:Y:S01]  /*0fd0*/  LDL R231, [R1] ;  /* 0x0000000001e77983 */ /* 0x000ea20000100800 */
[----:B------:R-:W-:Y:S01]  /*0fe0*/  @P0 SHF.L.U32 R189, R184, 0x10, RZ ;  /* 0x00000010b8bd0819 */ /* 0x000fe200000006ff */
[----:B-1----:R-:W-:-:S04]  /*0ff0*/  @P1 IMAD.WIDE.U32 R184, R202, 0x20, R224 ;  /* 0x00000020cab81825 */ /* 0x002fc800078e00e0 */
[----:B------:R-:W-:Y:S01]  /*1000*/  FADD.FTZ R86, -R217, R86 ;  /* 0x00000056d9567221 */ /* 0x000fe20000010100 */
[C---:B------:R-:W-:Y:S02]  /*1010*/  PRMT R177, R89.reuse, 0x7632, R177 ;  /* 0x0000763259b17816 */ /* 0x040fe400000000b1 */
[----:B------:R-:W-:Y:S01]  /*1020*/  SHF.L.U32 R89, R89, 0x10, RZ ;  /* 0x0000001059597819 */ /* 0x000fe200000006ff */
[----:B------:R-:W-:Y:S01]  /*1030*/  FMUL.FTZ R86, R193, R86 ;  /* 0x00000056c1567220 */ /* 0x000fe20000410000 */
[----:B------:R-:W5:Y:S01]  /*1040*/  @P1 LDG.E.128 R36, desc[UR6][R184.64] ;  /* 0x00000006b8241981 */ /* 0x000f62000c1e1d00 */
[C---:B------:R-:W-:Y:S01]  /*1050*/  FADD.FTZ R85, -R217.reuse, R85 ;  /* 0x00000055d9557221 */ /* 0x040fe20000010100 */
[----:B------:R-:W-:Y:S02]  /*1060*/  FADD.FTZ R87, -R217, R87 ;  /* 0x00000057d9577221 */ /* 0x000fe40000010100 */
[----:B------:R1:W5:Y:S01]  /*1070*/  @P1 LDG.E.128 R40, desc[UR6][R184.64+0x10] ;  /* 0x00001006b8281981 */ /* 0x000362000c1e1d00 */
[----:B------:R-:W-:Y:S01]  /*1080*/  FADD.FTZ R161, R89, R161 ;  /* 0x000000a159a17221 */ /* 0x000fe20000010000 */
[-C--:B------:R-:W-:Y:S01]  /*1090*/  FFMA.FTZ R158, R86, R89.reuse, R158 ;  /* 0x00000059569e7223 */ /* 0x080fe2000001009e */
[----:B------:R-:W-:Y:S01]  /*10a0*/  SHF.L.U32 R176, R176, 0x10, RZ ;  /* 0x00000010b0b07819 */ /* 0x000fe200000006ff */
[----:B------:R-:W-:Y:S01]  /*10b0*/  FMUL.FTZ R89, R229, R89 ;  /* 0x00000059e5597220 */ /* 0x000fe20000410000 */
[----:B------:R-:W-:Y:S01]  /*10c0*/  FMUL.FTZ R85, R193, R85 ;  /* 0x00000055c1557220 */ /* 0x000fe20000410000 */
[----:B------:R-:W-:-:S02]  /*10d0*/  SHF.L.U32 R177, R177, 0x10, RZ ;  /* 0x00000010b1b17819 */ /* 0x000fc400000006ff */
[----:B-1----:R-:W-:Y:S01]  /*10e0*/  PRMT R184, R90, 0x7632, R184 ;  /* 0x000076325ab87816 */ /* 0x002fe200000000b8 */
[----:B------:R-:W-:-:S04]  /*10f0*/  @P1 IMAD.WIDE.U32 R180, R180, 0x20, R220 ;  /* 0x00000020b4b41825 */ /* 0x000fc800078e00dc */
[----:B------:R-:W-:Y:S01]  /*1100*/  FMUL.FTZ R87, R193, R87 ;  /* 0x00000057c1577220 */ /* 0x000fe20000410000 */
[----:B------:R-:W-:Y:S01]  /*1110*/  SHF.L.U32 R229, R184, 0x10, RZ ;  /* 0x00000010b8e57819 */ /* 0x000fe200000006ff */
[----:B0-----:R-:W-:Y:S01]  /*1120*/  @P1 IMAD.WIDE.U32 R182, R182, 0x20, R222 ;  /* 0x00000020b6b61825 */ /* 0x001fe200078e00de */
[----:B------:R-:W-:-:S03]  /*1130*/  PRMT R221, R138, 0x7632, R221 ;  /* 0x000076328add7816 */ /* 0x000fc600000000dd */
[-C--:B------:R-:W-:Y:S01]  /*1140*/  FFMA.FTZ R159, R85, R176.reuse, R159 ;  /* 0x000000b0559f7223 */ /* 0x080fe2000001009f */
[----:B------:R-:W-:Y:S01]  /*1150*/  PRMT R222, R139, 0x7632, R222 ;  /* 0x000076328bde7816 */ /* 0x000fe200000000de */
[----:B------:R-:W-:Y:S01]  /*1160*/  FADD.FTZ R11, R176, R11 ;  /* 0x0000000bb00b7221 */ /* 0x000fe20000010000 */
[----:B------:R-:W-:Y:S01]  /*1170*/  FMUL.FTZ R184, R234, R176 ;  /* 0x000000b0eab87220 */ /* 0x000fe20000410000 */
[----:B------:R-:W-:Y:S01]  /*1180*/  FFMA.FTZ R157, R87, R177, R157 ;  /* 0x000000b1579d7223 */ /* 0x000fe2000001009d */
[----:B------:R-:W-:Y:S01]  /*1190*/  FADD.FTZ R162, R177, R162 ;  /* 0x000000a2b1a27221 */ /* 0x000fe20000010000 */
[----:B------:R-:W-:Y:S01]  /*11a0*/  FMUL.FTZ R176, R232, R229 ;  /* 0x000000e5e8b07220 */ /* 0x000fe20000410000 */
[----:B------:R-:W-:Y:S01]  /*11b0*/  FMUL.FTZ R177, R233, R177 ;  /* 0x000000b1e9b17220 */ /* 0x000fe20000410000 */
[----:B------:R-:W-:Y:S01]  /*11c0*/  SHF.L.U32 R232, R221, 0x10, RZ ;  /* 0x00000010dde87819 */ /* 0x000fe200000006ff */
[----:B------:R-:W-:Y:S01]  /*11d0*/  FFMA.FTZ R221, R84, R88, RZ ;  /* 0x0000005854dd7223 */ /* 0x000fe200000100ff */
[----:B------:R-:W-:Y:S01]  /*11e0*/  SHF.L.U32 R233, R222, 0x10, RZ ;  /* 0x00000010dee97819 */ /* 0x000fe200000006ff */
[----:B------:R-:W-:Y:S01]  /*11f0*/  FADD.FTZ R222, RZ, R88 ;  /* 0x00000058ffde7221 */ /* 0x000fe20000010000 */
[----:B------:R-:W-:Y:S01]  /*1200*/  FADD.FTZ R92, -R217, R92 ;  /* 0x0000005cd95c7221 */ /* 0x000fe20000010100 */
[----:B------:R-:W-:Y:S01]  /*1210*/  FFMA.FTZ R221, R85, R184, R221 ;  /* 0x000000b855dd7223 */ /* 0x000fe200000100dd */
[----:B------:R-:W-:Y:S01]  /*1220*/  SHF.L.U32 R90, R90, 0x10, RZ ;  /* 0x000000105a5a7819 */ /* 0x000fe200000006ff */
[----:B------:R-:W-:Y:S01]  /*1230*/  FADD.FTZ R222, R184, R222 ;  /* 0x000000deb8de7221 */ /* 0x000fe20000010000 */
[----:B------:R-:W-:Y:S01]  /*1240*/  FMUL.FTZ R92, R193, R92 ;  /* 0x0000005cc15c7220 */ /* 0x000fe20000410000 */
[----:B------:R-:W-:Y:S01]  /*1250*/  FFMA.FTZ R221, R86, R89, R221 ;  /* 0x0000005956dd7223 */ /* 0x000fe200000100dd */
[----:B------:R-:W-:Y:S01]  /*1260*/  FADD.FTZ R94, -R217, R94 ;  /* 0x0000005ed95e7221 */ /* 0x000fe20000010100 */
[----:B------:R-:W-:Y:S01]  /*1270*/  FADD.FTZ R222, R89, R222 ;  /* 0x000000de59de7221 */ /* 0x000fe20000010000 */
[----:B------:R-:W-:Y:S01]  /*1280*/  FADD.FTZ R163, R90, R163 ;  /* 0x000000a35aa37221 */ /* 0x000fe20000010000 */
[-C--:B------:R-:W-:Y:S01]  /*1290*/  FFMA.FTZ R156, R92, R90.reuse, R156 ;  /* 0x0000005a5c9c7223 */ /* 0x080fe2000001009c */
[----:B------:R-:W-:Y:S01]  /*12a0*/  FADD.FTZ R93, -R217, R93 ;  /* 0x0000005dd95d7221 */ /* 0x000fe20000010100 */
[----:B------:R-:W-:Y:S01]  /*12b0*/  FMUL.FTZ R90, R230, R90 ;  /* 0x0000005ae65a7220 */ /* 0x000fe20000410000 */
[----:B------:R-:W-:Y:S01]  /*12c0*/  FFMA.FTZ R221, R87, R177, R221 ;  /* 0x000000b157dd7223 */ /* 0x000fe200000100dd */
[----:B------:R-:W-:Y:S01]  /*12d0*/  PRMT R185, R91, 0x7632, R185 ;  /* 0x000076325bb97816 */ /* 0x000fe200000000b9 */
[----:B------:R-:W-:Y:S01]  /*12e0*/  FADD.FTZ R222, R177, R222 ;  /* 0x000000deb1de7221 */ /* 0x000fe20000010000 */
[----:B------:R-:W-:Y:S01]  /*12f0*/  SHF.L.U32 R91, R91, 0x10, RZ ;  /* 0x000000105b5b7819 */ /* 0x000fe200000006ff */
[----:B------:R-:W-:-:S04]  /*1300*/  @P1 IMAD.WIDE.U32 R178, R179, 0x20, R218 ;  /* 0x00000020b3b21825 */ /* 0x000fc800078e00da */
[C---:B------:R-:W-:Y:S01]  /*1310*/  FMUL.FTZ R94, R193.reuse, R94 ;  /* 0x0000005ec15e7220 */ /* 0x040fe20000410000 */
[----:B------:R-:W-:Y:S01]  /*1320*/  FMUL.FTZ R93, R193, R93 ;  /* 0x0000005dc15d7220 */ /* 0x000fe20000410000 */
[----:B------:R-:W-:Y:S01]  /*1330*/  FFMA.FTZ R221, R92, R90, R221 ;  /* 0x0000005a5cdd7223 */ /* 0x000fe200000100dd */
[----:B------:R-:W-:Y:S01]  /*1340*/  FADD.FTZ R222, R90, R222 ;  /* 0x000000de5ade7221 */ /* 0x000fe20000010000 */
[C---:B------:R-:W-:Y:S01]  /*1350*/  FADD.FTZ R95, -R217.reuse, R95 ;  /* 0x0000005fd95f7221 */ /* 0x040fe20000010100 */
[----:B------:R-:W-:Y:S01]  /*1360*/  FADD.FTZ R96, -R217, R96 ;  /* 0x00000060d9607221 */ /* 0x000fe20000010100 */
[----:B------:R-:W-:Y:S01]  /*1370*/  SHF.L.U32 R230, R185, 0x10, RZ ;  /* 0x00000010b9e67819 */ /* 0x000fe200000006ff */
[----:B------:R-:W-:Y:S01]  /*1380*/  FADD.FTZ R165, R91, R165 ;  /* 0x000000a55ba57221 */ /* 0x000fe20000010000 */
[-C--:B------:R-:W-:Y:S01]  /*1390*/  FFMA.FTZ R154, R94, R91.reuse, R154 ;  /* 0x0000005b5e9a7223 */ /* 0x080fe2000001009a */
[----:B------:R-:W5:Y:S01]  /*13a0*/  @P1 LDG.E.128 R52, desc[UR6][R178.64] ;  /* 0x00000006b2341981 */ /* 0x000f62000c1e1d00 */
[----:B------:R-:W-:Y:S01]  /*13b0*/  FMUL.FTZ R91, R241, R91 ;  /* 0x0000005bf15b7220 */ /* 0x000fe20000410000 */
[----:B------:R-:W-:Y:S01]  /*13c0*/  FFMA.FTZ R221, R93, R176, R221 ;  /* 0x000000b05ddd7223 */ /* 0x000fe200000100dd */
[----:B------:R-:W-:Y:S01]  /*13d0*/  FADD.FTZ R222, R176, R222 ;  /* 0x000000deb0de7221 */ /* 0x000fe20000010000 */
[----:B------:R0:W5:Y:S01]  /*13e0*/  @P1 LDG.E.128 R56, desc[UR6][R178.64+0x10] ;  /* 0x00001006b2381981 */ /* 0x000162000c1e1d00 */
[C---:B------:R-:W-:Y:S01]  /*13f0*/  FMUL.FTZ R185, R193.reuse, R95 ;  /* 0x0000005fc1b97220 */ /* 0x040fe20000410000 */
[----:B------:R-:W-:Y:S01]  /*1400*/  FMUL.FTZ R96, R193, R96 ;  /* 0x00000060c1607220 */ /* 0x000fe20000410000 */
[----:B------:R-:W-:Y:S01]  /*1410*/  FFMA.FTZ R221, R94, R91, R221 ;  /* 0x0000005b5edd7223 */ /* 0x000fe200000100dd */
[----:B------:R-:W-:Y:S01]  /*1420*/  FADD.FTZ R222, R91, R222 ;  /* 0x000000de5bde7221 */ /* 0x000fe20000010000 */
[C---:B------:R-:W-:Y:S01]  /*1430*/  FADD.FTZ R98, -R217.reuse, R98 ;  /* 0x00000062d9627221 */ /* 0x040fe20000010100 */
[----:B------:R-:W-:Y:S01]  /*1440*/  PRMT R223, R140, 0x7632, R223 ;  /* 0x000076328cdf7816 */ /* 0x000fe200000000df */
[C---:B------:R-:W-:Y:S01]  /*1450*/  FADD.FTZ R97, -R217.reuse, R97 ;  /* 0x00000061d9617221 */ /* 0x040fe20000010100 */
[C---:B------:R-:W-:Y:S01]  /*1460*/  FADD.FTZ R99, -R217.reuse, R99 ;  /* 0x00000063d9637221 */ /* 0x040fe20000010100 */
[----:B------:R-:W-:Y:S01]  /*1470*/  FADD.FTZ R104, -R217, R104 ;  /* 0x00000068d9687221 */ /* 0x000fe20000010100 */
[C---:B0-----:R-:W-:Y:S01]  /*1480*/  PRMT R178, R100.reuse, 0x7632, R178 ;  /* 0x0000763264b27816 */ /* 0x041fe200000000b2 */
[----:B------:R-:W5:Y:S01]  /*1490*/  @P1 LDG.E.128 R60, desc[UR6][R180.64] ;  /* 0x00000006b43c1981 */ /* 0x000f62000c1e1d00 */
[----:B------:R-:W-:-:S02]  /*14a0*/  SHF.L.U32 R100, R100, 0x10, RZ ;  /* 0x0000001064647819 */ /* 0x000fc400000006ff */
[----:B------:R-:W-:Y:S01]  /*14b0*/  SHF.L.U32 R178, R178, 0x10, RZ ;  /* 0x00000010b2b27819 */ /* 0x000fe200000006ff */
[----:B------:R0:W5:Y:S02]  /*14c0*/  @P1 LDG.E.128 R64, desc[UR6][R180.64+0x10] ;  /* 0x00001006b4401981 */ /* 0x000164000c1e1d00 */
[----:B------:R-:W-:Y:S01]  /*14d0*/  FADD.FTZ R167, R100, R167 ;  /* 0x000000a764a77221 */ /* 0x000fe20000010000 */
[-C--:B------:R-:W-:Y:S01]  /*14e0*/  FFMA.FTZ R152, R96, R100.reuse, R152 ;  /* 0x0000006460987223 */ /* 0x080fe20000010098 */
        /* <DEDUP_REMOVED lines=8> */
[----:B------:R-:W-:Y:S01]  /*1570*/  FADD.FTZ R169, R101, R169 ;  /* 0x000000a965a97221 */ /* 0x000fe20000010000 */
[----:B------:R-:W-:Y:S01]  /*1580*/  FFMA.FTZ R150, R98, R101, R150 ;  /* 0x0000006562967223 */ /* 0x000fe20000010096 */
[----:B------:R-:W-:Y:S01]  /*1590*/  FMUL.FTZ R99, R193, R99 ;  /* 0x00000063c1637220 */ /* 0x000fe20000410000 */
[----:B------:R-:W-:Y:S01]  /*15a0*/  FMUL.FTZ R101, R250, R101 ;  /* 0x00000065fa657220 */ /* 0x000fe20000410000 */
[C---:B0-----:R-:W-:Y:S01]  /*15b0*/  PRMT R180, R102.reuse, 0x7632, R180 ;  /* 0x0000763266b47816 */ /* 0x041fe200000000b4 */
[----:B------:R-:W-:Y:S01]  /*15c0*/  FADD.FTZ R164, R229, R164 ;  /* 0x000000a4e5a47221 */ /* 0x000fe20000010000 */
[----:B------:R-:W-:Y:S01]  /*15d0*/  SHF.L.U32 R102, R102, 0x10, RZ ;  /* 0x0000001066667819 */ /* 0x000fe200000006ff */
[----:B------:R-:W-:Y:S01]  /*15e0*/  FFMA.FTZ R155, R93, R229, R155 ;  /* 0x000000e55d9b7223 */ /* 0x000fe2000001009b */
[----:B------:R-:W-:Y:S01]  /*15f0*/  FMUL.FTZ R104, R193, R104 ;  /* 0x00000068c1687220 */ /* 0x000fe20000410000 */
[----:B------:R-:W-:Y:S01]  /*1600*/  FFMA.FTZ R151, R97, R178, R151 ;  /* 0x000000b261977223 */ /* 0x000fe20000010097 */
[----:B------:R-:W-:Y:S01]  /*1610*/  FADD.FTZ R168, R178, R168 ;  /* 0x000000a8b2a87221 */ /* 0x000fe20000010000 */
[-C--:B------:R-:W-:Y:S01]  /*1620*/  FFMA.FTZ R149, R99, R179.reuse, R149 ;  /* 0x000000b363957223 */ /* 0x080fe20000010095 */
[----:B------:R-:W-:Y:S01]  /*1630*/  FADD.FTZ R170, R179, R170 ;  /* 0x000000aab3aa7221 */ /* 0x000fe20000010000 */
[----:B------:R-:W-:Y:S01]  /*1640*/  FMUL.FTZ R229, R249, R179 ;  /* 0x000000b3f9e57220 */ /* 0x000fe20000410000 */
[C---:B------:R-:W-:Y:S01]  /*1650*/  FADD.FTZ R106, -R217.reuse, R106 ;  /* 0x0000006ad96a7221 */ /* 0x040fe20000010100 */
[----:B------:R-:W-:Y:S01]  /*1660*/  SHF.L.U32 R180, R180, 0x10, RZ ;  /* 0x00000010b4b47819 */ /* 0x000fe200000006ff */
[----:B------:R-:W-:Y:S01]  /*1670*/  FADD.FTZ R171, R102, R171 ;  /* 0x000000ab66ab7221 */ /* 0x000fe20000010000 */
[-C--:B------:R-:W-:Y:S01]  /*1680*/  FFMA.FTZ R148, R104, R102.reuse, R148 ;  /* 0x0000006668947223 */ /* 0x080fe20000010094 */
[----:B------:R-:W-:Y:S01]  /*1690*/  FADD.FTZ R105, -R217, R105 ;  /* 0x00000069d9697221 */ /* 0x000fe20000010100 */
[----:B------:R-:W-:Y:S01]  /*16a0*/  FMUL.FTZ R102, R248, R102 ;  /* 0x00000066f8667220 */ /* 0x000fe20000410000 */
[----:B------:R-:W-:Y:S01]  /*16b0*/  PRMT R181, R103, 0x7632, R181 ;  /* 0x0000763267b57816 */ /* 0x000fe200000000b5 */
[----:B------:R-:W-:Y:S01]  /*16c0*/  FMUL.FTZ R106, R193, R106 ;  /* 0x0000006ac16a7220 */ /* 0x000fe20000410000 */
[----:B------:R-:W-:Y:S01]  /*16d0*/  SHF.L.U32 R103, R103, 0x10, RZ ;  /* 0x0000001067677819 */ /* 0x000fe200000006ff */
[----:B------:R-:W-:Y:S01]  /*16e0*/  FMUL.FTZ R105, R193, R105 ;  /* 0x00000069c1697220 */ /* 0x000fe20000410000 */
[----:B------:R-:W-:Y:S01]  /*16f0*/  FADD.FTZ R108, -R217, R108 ;  /* 0x0000006cd96c7221 */ /* 0x000fe20000010100 */
[----:B------:R-:W-:Y:S01]  /*1700*/  SHF.L.U32 R181, R181, 0x10, RZ ;  /* 0x00000010b5b57819 */ /* 0x000fe200000006ff */
[----:B------:R-:W-:Y:S01]  /*1710*/  FADD.FTZ R107, -R217, R107 ;  /* 0x0000006bd96b7221 */ /* 0x000fe20000010100 */
[----:B------:R-:W-:Y:S01]  /*1720*/  FADD.FTZ R173, R103, R173 ;  /* 0x000000ad67ad7221 */ /* 0x000fe20000010000 */
[-C--:B------:R-:W-:Y:S01]  /*1730*/  FFMA.FTZ R146, R106, R103.reuse, R146 ;  /* 0x000000676a927223 */ /* 0x080fe20000010092 */
[----:B------:R-:W5:Y:S01]  /*1740*/  @P1 LDG.E.128 R68, desc[UR6][R182.64] ;  /* 0x00000006b6441981 */ /* 0x000f62000c1e1d00 */
[----:B------:R-:W-:-:S03]  /*1750*/  FMUL.FTZ R103, R246, R103 ;  /* 0x00000067f6677220 */ /* 0x000fc60000410000 */
[----:B------:R0:W5:Y:S01]  /*1760*/  @P1 LDG.E.128 R72, desc[UR6][R182.64+0x10] ;  /* 0x00001006b6481981 */ /* 0x000162000c1e1d00 */
[C---:B------:R-:W-:Y:S01]  /*1770*/  FMUL.FTZ R108, R193.reuse, R108 ;  /* 0x0000006cc16c7220 */ /* 0x040fe20000410000 */
[----:B------:R-:W-:Y:S01]  /*1780*/  FMUL.FTZ R107, R193, R107 ;  /* 0x0000006bc16b7220 */ /* 0x000fe20000410000 */
[----:B------:R-:W-:Y:S01]  /*1790*/  FADD.FTZ R172, R180, R172 ;  /* 0x000000acb4ac7221 */ /* 0x000fe20000010000 */
[----:B------:R-:W-:Y:S01]  /*17a0*/  FFMA.FTZ R147, R105, R180, R147 ;  /* 0x000000b469937223 */ /* 0x000fe20000010093 */
[----:B------:R-:W-:Y:S01]  /*17b0*/  FMUL.FTZ R234, R245, R181 ;  /* 0x000000b5f5ea7220 */ /* 0x000fe20000410000 */
[C---:B0-----:R-:W-:Y:S02]  /*17c0*/  PRMT R182, R132.reuse, 0x7632, R182 ;  /* 0x0000763284b67816 */ /* 0x041fe400000000b6 */
[----:B------:R-:W-:Y:S01]  /*17d0*/  SHF.L.U32 R132, R132, 0x10, RZ ;  /* 0x0000001084847819 */ /* 0x000fe200000006ff */
[C---:B------:R-:W-:Y:S01]  /*17e0*/  FADD.FTZ R110, -R217.reuse, R110 ;  /* 0x0000006ed96e7221 */ /* 0x040fe20000010100 */
[----:B------:R-:W-:Y:S01]  /*17f0*/  SHF.L.U32 R182, R182, 0x10, RZ ;  /* 0x00000010b6b67819 */ /* 0x000fe200000006ff */
[----:B------:R-:W-:-:S02]  /*1800*/  FADD.FTZ R109, -R217, R109 ;  /* 0x0000006dd96d7221 */ /* 0x000fc40000010100 */
[----:B------:R-:W-:Y:S01]  /*1810*/  FADD.FTZ R175, R132, R175 ;  /* 0x000000af84af7221 */ /* 0x000fe20000010000 */
[-C--:B------:R-:W-:Y:S01]  /*1820*/  FFMA.FTZ R144, R108, R132.reuse, R144 ;  /* 0x000000846c907223 */ /* 0x080fe20000010090 */
        /* <DEDUP_REMOVED lines=30> */
[C---:B------:R-:W-:Y:S01]  /*1a10*/  PRMT R217, R134.reuse, 0x7632, R217 ;  /* 0x0000763286d97816 */ /* 0x040fe200000000d9 */
[C---:B------:R-:W-:Y:S01]  /*1a20*/  FMUL.FTZ R112, R193.reuse, R112 ;  /* 0x00000070c1707220 */ /* 0x040fe20000410000 */
[----:B------:R-:W-:Y:S01]  /*1a30*/  SHF.L.U32 R134, R134, 0x10, RZ ;  /* 0x0000001086867819 */ /* 0x000fe200000006ff */
[----:B------:R-:W-:Y:S01]  /*1a40*/  FMUL.FTZ R111, R193, R111 ;  /* 0x0000006fc16f7220 */ /* 0x000fe20000410000 */
[----:B------:R-:W-:-:S02]  /*1a50*/  PRMT R224, R141, 0x7632, R224 ;  /* 0x000076328de07816 */ /* 0x000fc400000000e0 */
[----:B------:R-:W-:Y:S01]  /*1a60*/  SHF.L.U32 R217, R217, 0x10, RZ ;  /* 0x00000010d9d97819 */ /* 0x000fe200000006ff */
[----:B------:R-:W-:Y:S01]  /*1a70*/  FADD.FTZ R190, R134, R190 ;  /* 0x000000be86be7221 */ /* 0x000fe20000010000 */
[-C--:B------:R-:W-:Y:S01]  /*1a80*/  FFMA.FTZ R32, R112, R134.reuse, R32 ;  /* 0x0000008670207223 */ /* 0x080fe20000010020 */
[----:B------:R-:W-:Y:S01]  /*1a90*/  FMUL.FTZ R134, R239, R134 ;  /* 0x00000086ef867220 */ /* 0x000fe20000410000 */
[----:B------:R-:W-:Y:S01]  /*1aa0*/  PRMT R218, R135, 0x7632, R218 ;  /* 0x0000763287da7816 */ /* 0x000fe200000000da */
        /* <DEDUP_REMOVED lines=9> */
[----:B------:R-:W-:Y:S01]  /*1b40*/  SHF.L.U32 R136, R136, 0x10, RZ ;  /* 0x0000001088887819 */ /* 0x000fe200000006ff */
[----:B------:R-:W-:Y:S01]  /*1b50*/  FFMA.FTZ R153, R185, R230, R153 ;  /* 0x000000e6b9997223 */ /* 0x000fe20000010099 */
[C---:B------:R-:W-:Y:S01]  /*1b60*/  FMUL.FTZ R116, R193.reuse, R116 ;  /* 0x00000074c1747220 */ /* 0x040fe20000410000 */
[----:B------:R-:W-:Y:S01]  /*1b70*/  FMUL.FTZ R115, R193, R115 ;  /* 0x00000073c1737220 */ /* 0x000fe20000410000 */
[----:B------:R-:W-:Y:S01]  /*1b80*/  SHF.L.U32 R219, R219, 0x10, RZ ;  /* 0x00000010dbdb7819 */ /* 0x000fe200000006ff */
[----:B------:R-:W-:Y:S01]  /*1b90*/  FADD.FTZ R195, R136, R195 ;  /* 0x000000c388c37221 */ /* 0x000fe20000010000 */
[-C--:B------:R-:W-:Y:S01]  /*1ba0*/  FFMA.FTZ R28, R116, R136.reuse, R28 ;  /* 0x00000088741c7223 */ /* 0x080fe2000001001c */
[----:B------:R-:W-:Y:S01]  /*1bb0*/  FMUL.FTZ R136, R235, R136 ;  /* 0x00000088eb887220 */ /* 0x000fe20000410000 */
[----:B------:R-:W-:Y:S01]  /*1bc0*/  PRMT R220, R137, 0x7632, R220 ;  /* 0x0000763289dc7816 */ /* 0x000fe200000000dc */
[----:B------:R-:W-:Y:S01]  /*1bd0*/  FMUL.FTZ R118, R193, R118 ;  /* 0x00000076c1767220 */ /* 0x000fe20000410000 */
[----:B------:R-:W-:Y:S01]  /*1be0*/  SHF.L.U32 R137, R137, 0x10, RZ ;  /* 0x0000001089897819 */ /* 0x000fe200000006ff */
[----:B------:R-:W-:Y:S01]  /*1bf0*/  FADD.FTZ R191, R217, R191 ;  /* 0x000000bfd9bf7221 */ /* 0x000fe20000010000 */
[----:B------:R-:W-:Y:S01]  /*1c00*/  FFMA.FTZ R31, R113, R217, R31 ;  /* 0x000000d9711f7223 */ /* 0x000fe2000001001f */
[----:B------:R-:W-:Y:S01]  /*1c10*/  FMUL.FTZ R117, R193, R117 ;  /* 0x00000075c1757220 */ /* 0x000fe20000410000 */
[----:B------:R-:W-:Y:S01]  /*1c20*/  SHF.L.U32 R220, R220, 0x10, RZ ;  /* 0x00000010dcdc7819 */ /* 0x000fe200000006ff */
[----:B------:R-:W-:Y:S01]  /*1c30*/  FADD.FTZ R197, R137, R197 ;  /* 0x000000c589c57221 */ /* 0x000fe20000010000 */
[-C--:B------:R-:W-:Y:S01]  /*1c40*/  FFMA.FTZ R26, R118, R137.reuse, R26 ;  /* 0x00000089761a7223 */ /* 0x080fe2000001001a */
[----:B------:R-:W-:Y:S01]  /*1c50*/  FMUL.FTZ R137, R227, R137 ;  /* 0x00000089e3897220 */ /* 0x000fe20000410000 */
[----:B------:R-:W-:Y:S01]  /*1c60*/  SHF.L.U32 R138, R138, 0x10, RZ ;  /* 0x000000108a8a7819 */ /* 0x000fe200000006ff */
[----:B------:R-:W-:Y:S01]  /*1c70*/  FMUL.FTZ R120, R193, R120 ;  /* 0x00000078c1787220 */ /* 0x000fe20000410000 */
[----:B--2---:R-:W-:-:S04]  /*1c80*/  FMUL.FTZ R95, R231, R230 ;  /* 0x000000e6e75f7220 */ /* 0x004fc80000410000 */
        /* <DEDUP_REMOVED lines=29> */
[----:B------:R-:W-:Y:S01]  /*1e60*/  SHF.L.U32 R179, R224, 0x10, RZ ;  /* 0x00000010e0b37819 */ /* 0x000fe200000006ff */
        /* <DEDUP_REMOVED lines=15> */
[----:B------:R-:W-:Y:S01]  /*1f60*/  FADD.FTZ R194, R218, R194 ;  /* 0x000000c2dac27221 */ /* 0x000fe20000010000 */
[----:B------:R-:W-:Y:S01]  /*1f70*/  FFMA.FTZ R29, R115, R218, R29 ;  /* 0x000000da731d7223 */ /* 0x000fe2000001001d */
[----:B------:R-:W-:Y:S01]  /*1f80*/  FMUL.FTZ R119, R193, R119 ;  /* 0x00000077c1777220 */ /* 0x000fe20000410000 */
[----:B------:R-:W-:Y:S01]  /*1f90*/  FADD.FTZ R174, R181, R174 ;  /* 0x000000aeb5ae7221 */ /* 0x000fe20000010000 */
[----:B------:R-:W-:Y:S01]  /*1fa0*/  FFMA.FTZ R145, R107, R181, R145 ;  /* 0x000000b56b917223 */ /* 0x000fe20000010091 */
[----:B------:R-:W-:Y:S01]  /*1fb0*/  FMUL.FTZ R218, R216, R220 ;  /* 0x000000dcd8da7220 */ /* 0x000fe20000410000 */
[----:B------:R-:W-:Y:S01]  /*1fc0*/  FFMA.FTZ R178, R118, R137, R178 ;  /* 0x0000008976b27223 */ /* 0x000fe200000100b2 */
[----:B------:R-:W-:Y:S01]  /*1fd0*/  FADD.FTZ R181, R180, R137 ;  /* 0x00000089b4b57221 */ /* 0x000fe20000010000 */
[----:B------:R-:W-:Y:S01]  /*1fe0*/  FADD.FTZ R199, R138, R199 ;  /* 0x000000c78ac77221 */ /* 0x000fe20000010000 */
[-C--:B------:R-:W-:Y:S01]  /*1ff0*/  FFMA.FTZ R24, R120, R138.reuse, R24 ;  /* 0x0000008a78187223 */ /* 0x080fe20000010018 */
[----:B------:R-:W-:Y:S01]  /*2000*/  FMUL.FTZ R138, R215, R138 ;  /* 0x0000008ad78a7220 */ /* 0x000fe20000410000 */
[----:B------:R-:W-:Y:S01]  /*2010*/  FFMA.FTZ R180, R119, R218, R178 ;  /* 0x000000da77b47223 */ /* 0x000fe200000100b2 */
[----:B------:R-:W-:Y:S01]  /*2020*/  FADD.FTZ R178, R181, R218 ;  /* 0x000000dab5b27221 */ /* 0x000fe20000010000 */
[----:B------:R-:W-:Y:S01]  /*2030*/  SHF.L.U32 R139, R139, 0x10, RZ ;  /* 0x000000108b8b7819 */ /* 0x000fe200000006ff */
[----:B------:R-:W-:Y:S01]  /*2040*/  FMUL.FTZ R122, R193, R122 ;  /* 0x0000007ac17a7220 */ /* 0x000fe20000410000 */
[----:B------:R-:W-:Y:S01]  /*2050*/  FFMA.FTZ R27, R117, R219, R27 ;  /* 0x000000db751b7223 */ /* 0x000fe2000001001b */
[----:B------:R-:W-:Y:S01]  /*2060*/  FADD.FTZ R196, R219, R196 ;  /* 0x000000c4dbc47221 */ /* 0x000fe20000010000 */
        /* <DEDUP_REMOVED lines=13> */
[----:B------:R-:W-:Y:S01]  /*2140*/  FFMA.FTZ R181, R122, R139, R180 ;  /* 0x0000008b7ab57223 */ /* 0x000fe200000100b4 */
[----:B------:R-:W-:Y:S01]  /*2150*/  FMUL.FTZ R123, R193, R123 ;  /* 0x0000007bc17b7220 */ /* 0x000fe20000410000 */
[----:B------:R-:W-:Y:S01]  /*2160*/  FMUL.FTZ R220, R212, R233 ;  /* 0x000000e9d4dc7220 */ /* 0x000fe20000410000 */
[----:B------:R-:W-:Y:S01]  /*2170*/  FADD.FTZ R180, R178, R139 ;  /* 0x0000008bb2b47221 */ /* 0x000fe20000010000 */
[----:B------:R-:W-:Y:S01]  /*2180*/  FADD.FTZ R0, R140, R0 ;  /* 0x000000008c007221 */ /* 0x000fe20000010000 */
[-C--:B------:R-:W-:Y:S01]  /*2190*/  FFMA.FTZ R20, R124, R140.reuse, R20 ;  /* 0x0000008c7c147223 */ /* 0x080fe20000010014 */
[----:B------:R-:W-:Y:S01]  /*21a0*/  FMUL.FTZ R140, R211, R140 ;  /* 0x0000008cd38c7220 */ /* 0x000fe20000410000 */
[----:B------:R-:W-:Y:S01]  /*21b0*/  FFMA.FTZ R181, R123, R220, R181 ;  /* 0x000000dc7bb57223 */ /* 0x000fe200000100b5 */
[----:B------:R-:W-:Y:S01]  /*21c0*/  FADD.FTZ R180, R180, R220 ;  /* 0x000000dcb4b47221 */ /* 0x000fe20000010000 */
[----:B------:R-:W-:Y:S01]  /*21d0*/  SHF.L.U32 R141, R141, 0x10, RZ ;  /* 0x000000108d8d7819 */ /* 0x000fe200000006ff */
[C---:B------:R-:W-:Y:S01]  /*21e0*/  FMUL.FTZ R126, R193.reuse, R126 ;  /* 0x0000007ec17e7220 */ /* 0x040fe20000410000 */
[C---:B------:R-:W-:Y:S01]  /*21f0*/  FMUL.FTZ R125, R193.reuse, R125 ;  /* 0x0000007dc17d7220 */ /* 0x040fe20000410000 */
        /* <DEDUP_REMOVED lines=9> */
[C---:B------:R-:W-:Y:S01]  /*2290*/  PRMT R225, R142.reuse, 0x7632, R225 ;  /* 0x000076328ee17816 */ /* 0x040fe200000000e1 */
[----:B------:R-:W-:Y:S01]  /*22a0*/  FMUL.FTZ R128, R193, R128 ;  /* 0x00000080c1807220 */ /* 0x000fe20000410000 */
[----:B------:R-:W-:Y:S01]  /*22b0*/  SHF.L.U32 R142, R142, 0x10, RZ ;  /* 0x000000108e8e7819 */ /* 0x000fe200000006ff */
[-C--:B------:R-:W-:Y:S01]  /*22c0*/  FFMA.FTZ R17, R127, R179.reuse, R17 ;  /* 0x000000b37f117223 */ /* 0x080fe20000010011 */
[----:B------:R-:W-:Y:S01]  /*22d0*/  FADD.FTZ R4, R179, R4 ;  /* 0x00000004b3047221 */ /* 0x000fe20000010000 */
[----:B------:R-:W-:Y:S01]  /*22e0*/  FMUL.FTZ R179, R208, R179 ;  /* 0x000000b3d0b37220 */ /* 0x000fe20000410000 */
[----:B------:R-:W-:Y:S01]  /*22f0*/  FFMA.FTZ R181, R126, R141, R181 ;  /* 0x0000008d7eb57223 */ /* 0x000fe200000100b5 */
[----:B------:R-:W-:Y:S01]  /*2300*/  FADD.FTZ R180, R180, R141 ;  /* 0x0000008db4b47221 */ /* 0x000fe20000010000 */
[----:B------:R-:W-:Y:S01]  /*2310*/  FFMA.FTZ R35, R109, R182, R35 ;  /* 0x000000b66d237223 */ /* 0x000fe20000010023 */
[----:B------:R-:W-:Y:S01]  /*2320*/  FADD.FTZ R186, R182, R186 ;  /* 0x000000bab6ba7221 */ /* 0x000fe20000010000 */
[----:B------:R-:W-:Y:S01]  /*2330*/  SHF.L.U32 R225, R225, 0x10, RZ ;  /* 0x00000010e1e17819 */ /* 0x000fe200000006ff */
[----:B------:R-:W-:Y:S01]  /*2340*/  FADD.FTZ R5, R142, R5 ;  /* 0x000000058e057221 */ /* 0x000fe20000010000 */
[-C--:B------:R-:W-:Y:S01]  /*2350*/  FFMA.FTZ R16, R128, R142.reuse, R16 ;  /* 0x0000008e80107223 */ /* 0x080fe20000010010 */
[----:B------:R-:W-:Y:S01]  /*2360*/  FMUL.FTZ R142, R207, R142 ;  /* 0x0000008ecf8e7220 */ /* 0x000fe20000410000 */
[----:B------:R-:W-:Y:S01]  /*2370*/  FFMA.FTZ R181, R127, R179, R181 ;  /* 0x000000b37fb57223 */ /* 0x000fe200000100b5 */
[----:B------:R-:W-:Y:S01]  /*2380*/  FADD.FTZ R182, R180, R179 ;  /* 0x000000b3b4b67221 */ /* 0x000fe20000010000 */
[----:B------:R-:W-:Y:S01]  /*2390*/  PRMT R226, R143, 0x7632, R226 ;  /* 0x000076328fe27816 */ /* 0x000fe200000000e2 */
[----:B------:R-:W-:Y:S01]  /*23a0*/  FMUL.FTZ R130, R193, R130 ;  /* 0x00000082c1827220 */ /* 0x000fe20000410000 */
[----:B------:R-:W-:Y:S01]  /*23b0*/  SHF.L.U32 R143, R143, 0x10, RZ ;  /* 0x000000108f8f7819 */ /* 0x000fe200000006ff */
[----:B------:R-:W-:Y:S01]  /*23c0*/  FMUL.FTZ R129, R193, R129 ;  /* 0x00000081c1817220 */ /* 0x000fe20000410000 */
        /* <DEDUP_REMOVED lines=11> */
[----:B------:R-:W-:Y:S01]  /*2480*/  UMOV UR4, 0xffffffff ;  /* 0xffffffff00047882 */ /* 0x000fe20000000000 */
[----:B------:R-:W-:Y:S01]  /*2490*/  FMUL.FTZ R131, R193, R131 ;  /* 0x00000083c1837220 */ /* 0x000fe20000410000 */
[----:B------:R-:W-:Y:S01]  /*24a0*/  FMUL.FTZ R181, R204, R226 ;  /* 0x000000e2ccb57220 */ /* 0x000fe20000410000 */
[----:B------:R-:W-:Y:S01]  /*24b0*/  FFMA.FTZ R183, R130, R143, R183 ;  /* 0x0000008f82b77223 */ /* 0x000fe200000100b7 */
[----:B------:R-:W-:Y:S01]  /*24c0*/  FADD.FTZ R182, R182, R143 ;  /* 0x0000008fb6b67221 */ /* 0x000fe20000010000 */
[----:B------:R-:W-:Y:S01]  /*24d0*/  FADD.FTZ R200, R232, R200 ;  /* 0x000000c8e8c87221 */ /* 0x000fe20000010000 */
[----:B------:R-:W-:Y:S01]  /*24e0*/  FFMA.FTZ R23, R121, R232, R23 ;  /* 0x000000e879177223 */ /* 0x000fe20000010017 */
[----:B------:R-:W-:Y:S01]  /*24f0*/  FADD.FTZ R203, R233, R203 ;  /* 0x000000cbe9cb7221 */ /* 0x000fe20000010000 */
[----:B------:R-:W-:Y:S01]  /*2500*/  FFMA.FTZ R21, R123, R233, R21 ;  /* 0x000000e97b157223 */ /* 0x000fe20000010015 */
[----:B------:R-:W-:Y:S01]  /*2510*/  FFMA.FTZ R19, R125, R241, R19 ;  /* 0x000000f17d137223 */ /* 0x000fe20000010013 */
[----:B------:R-:W-:Y:S01]  /*2520*/  FADD.FTZ R2, R241, R2 ;  /* 0x00000002f1027221 */ /* 0x000fe20000010000 */
[----:B------:R-:W-:Y:S01]  /*2530*/  FFMA.FTZ R15, R129, R225, R15 ;  /* 0x000000e1810f7223 */ /* 0x000fe2000001000f */
[----:B------:R-:W-:Y:S01]  /*2540*/  FADD.FTZ R6, R225, R6 ;  /* 0x00000006e1067221 */ /* 0x000fe20000010000 */
[C---:B------:R-:W-:Y:S01]  /*2550*/  FFMA.FTZ R13, R131.reuse, R226, R13 ;  /* 0x000000e2830d7223 */ /* 0x040fe2000001000d */
[----:B------:R-:W-:Y:S01]  /*2560*/  FADD.FTZ R8, R226, R8 ;  /* 0x00000008e2087221 */ /* 0x000fe20000010000 */
[----:B------:R-:W-:Y:S01]  /*2570*/  FFMA.FTZ R183, R131, R181, R183 ;  /* 0x000000b583b77223 */ /* 0x000fe200000100b7 */
[----:B------:R-:W-:Y:S01]  /*2580*/  FADD.FTZ R182, R182, R181 ;  /* 0x000000b5b6b67221 */ /* 0x000fe20000010000 */
[----:B------:R-:W-:Y:S06]  /*2590*/  BRA.DIV UR4, `(.L_x_6803) ;  /* 0x0000004604e07947 */ /* 0x000fec000b800000 */
        /* <DEDUP_REMOVED lines=18> */
.L_x_6829:
[----:B------:R-:W-:Y:S01]  /*26c0*/  FADD.FTZ R225, R182, R225 ;  /* 0x000000e1b6e17221 */ /* 0x000fe20000010000 */
[----:B01----:R-:W-:-:S03]  /*26d0*/  FADD.FTZ R182, R183, R226 ;  /* 0x000000e2b7b67221 */ /* 0x003fc60000010000 */
[----:B------:R-:W-:Y:S01]  /*26e0*/  FMUL.FTZ R183, R225, UR12 ;  /* 0x0000000ce1b77c20 */ /* 0x000fe20008410000 */
[----:B------:R-:W-:-:S04]  /*26f0*/  FMUL.FTZ R182, R182, UR12 ;  /* 0x0000000cb6b67c20 */ /* 0x000fc80008410000 */
[----:B------:R-:W-:Y:S01]  /*2700*/  FSEL R183, R183, RZ, !P2 ;  /* 0x000000ffb7b77208 */ /* 0x000fe20005000000 */
[----:B------:R-:W-:Y:S06]  /*2710*/  @!P1 BRA `(.L_x_6804) ;  /* 0x00000018006c9947 */ /* 0x000fec0003800000 */
[----:B------:R-:W-:-:S04]  /*2720*/  UISETP.NE.U32.AND UP0, UPT, UR14, URZ, UPT ;  /* 0x000000ff0e00728c */ /* 0x000fc8000bf05070 */
[----:B------:R-:W-:-:S09]  /*2730*/  UISETP.NE.AND.EX UP0, UPT, UR15, URZ, UPT, UP0 ;  /* 0x000000ff0f00728c */ /* 0x000fd2000bf05300 */
[----:B------:R-:W-:Y:S05]  /*2740*/  BRA.U UP0, `(.L_x_6805) ;  /* 0x0000000d00107547 */ /* 0x000fea000b800000 */
[-CC-:B------:R-:W-:Y:S01]  /*2750*/  FFMA.FTZ R84, R84, R182.reuse, R183.reuse ;  /* 0x000000b654547223 */ /* 0x180fe200000100b7 */
[-CC-:B------:R-:W-:Y:S01]  /*2760*/  FFMA.FTZ R87, R87, R182.reuse, R183.reuse ;  /* 0x000000b657577223 */ /* 0x180fe200000100b7 */
        /* <DEDUP_REMOVED lines=8> */
[----:B------:R-:W-:Y:S01]  /*27f0*/  FADD.FTZ R97, R134, -R112 ;  /* 0x8000007086617221 */ /* 0x000fe20000010000 */
[----:B------:R-:W-:Y:S01]  /*2800*/  FADD.FTZ R224, R224, -R113 ;  /* 0x80000071e0e07221 */ /* 0x000fe20000010000 */
[-CC-:B------:R-:W-:Y:S01]  /*2810*/  FFMA.FTZ R86, R86, R182.reuse, R183.reuse ;  /* 0x000000b656567223 */ /* 0x180fe200000100b7 */
[----:B------:R-:W0:Y:S01]  /*2820*/  LDC.64 R112, c[0x0][0x468] ;  /* 0x00011a00ff707b82 */ /* 0x000e220000000a00 */
[-CC-:B------:R-:W-:Y:S01]  /*2830*/  FFMA.FTZ R94, R94, R182.reuse, R183.reuse ;  /* 0x000000b65e5e7223 */ /* 0x180fe200000100b7 */
        /* <DEDUP_REMOVED lines=18> */
[----:B------:R-:W-:Y:S01]  /*2960*/  FADD.FTZ R86, R89, -R86 ;  /* 0x8000005659567221 */ /* 0x000fe20000010000 */
        /* <DEDUP_REMOVED lines=46> */
[----:B-----5:R-:W-:Y:S01]  /*2c50*/  FFMA.FTZ R86, R193, R86, R38 ;  /* 0x00000056c1567223 */ /* 0x020fe20000010026 */
[----:B------:R-:W-:Y:S01]  /*2c60*/  FADD.FTZ R182, R181, -R182 ;  /* 0x800000b6b5b67221 */ /* 0x000fe20000010000 */
        /* <DEDUP_REMOVED lines=38> */
[-C--:B------:R-:W-:Y:S01]  /*2ed0*/  FMUL.FTZ R85, R86, R189.reuse ;  /* 0x000000bd56557220 */ /* 0x080fe20000410000 */
        /* <DEDUP_REMOVED lines=16> */
[----:B------:R-:W-:Y:S01]  /*2fe0*/  IADD3 R107, PT, PT, R202, 0x20, RZ ;  /* 0x00000020ca6b7810 */ /* 0x000fe20007ffe0ff */
        /* <DEDUP_REMOVED lines=25> */
[----:B------:R-:W-:Y:S01]  /*3180*/  FMUL.FTZ R189, R182, R189 ;  /* 0x000000bdb6bd7220 */ /* 0x000fe20000410000 */
[C---:B------:R-:W-:Y:S01]  /*3190*/  IADD3 R133, PT, PT, R202.reuse, 0x80, RZ ;  /* 0x00000080ca857810 */ /* 0x040fe20007ffe0ff */
        /* <DEDUP_REMOVED lines=31> */
.L_x_6805:
[-CC-:B------:R-:W-:Y:S01]  /*3390*/  FFMA.FTZ R94, R94, R182.reuse, R183.reuse ;  /* 0x000000b65e5e7223 */ /* 0x180fe200000100b7 */
[-CC-:B------:R-:W-:Y:S01]  /*33a0*/  FFMA.FTZ R98, R98, R182.reuse, R183.reuse ;  /* 0x000000b662627223 */ /* 0x180fe200000100b7 */
[-CC-:B------:R-:W-:Y:S01]  /*33b0*/  FFMA.FTZ R99, R99, R182.reuse, R183.reuse ;  /* 0x000000b663637223 */ /* 0x180fe200000100b7 */
[-C--:B------:R-:W-:Y:S01]  /*33c0*/  FFMA.FTZ R92, R92, R182.reuse, R183 ;  /* 0x000000b65c5c7223 */ /* 0x080fe200000100b7 */
[----:B------:R-:W-:Y:S01]  /*33d0*/  FADD.FTZ R82, R91, -R94 ;  /* 0x8000005e5b527221 */ /* 0x000fe20000010000 */
[----:B------:R-:W-:Y:S01]  /*33e0*/  FADD.FTZ R91, R101, -R98 ;  /* 0x80000062655b7221 */ /* 0x000fe20000010000 */
[----:B------:R-:W-:Y:S01]  /*33f0*/  FADD.FTZ R229, R229, -R99 ;  /* 0x80000063e5e57221 */ /* 0x000fe20000010000 */
[-CC-:B------:R-:W-:Y:S01]  /*3400*/  FFMA.FTZ R93, R93, R182.reuse, R183.reuse ;  /* 0x000000b65d5d7223 */ /* 0x180fe200000100b7 */
[----:B------:R-:W0:Y:S01]  /*3410*/  LDC.64 R98, c[0x0][0x478] ;  /* 0x00011e00ff627b82 */ /* 0x000e220000000a00 */
[-CC-:B------:R-:W-:Y:S01]  /*3420*/  FFMA.FTZ R104, R104, R182.reuse, R183.reuse ;  /* 0x000000b668687223 */ /* 0x180fe200000100b7 */
[-C--:B------:R-:W-:Y:S01]  /*3430*/  FFMA.FTZ R106, R106, R182.reuse, R183 ;  /* 0x000000b66a6a7223 */ /* 0x080fe200000100b7 */
[----:B------:R-:W-:Y:S01]  /*3440*/  FADD.FTZ R80, R90, -R92 ;  /* 0x8000005c5a507221 */ /* 0x000fe20000010000 */
[----:B------:R-:W-:Y:S01]  /*3450*/  FADD.FTZ R81, R176, -R93 ;  /* 0x8000005db0517221 */ /* 0x000fe20000010000 */
[----:B------:R-:W-:Y:S01]  /*3460*/  FADD.FTZ R92, R102, -R104 ;  /* 0x80000068665c7221 */ /* 0x000fe20000010000 */
[----:B------:R-:W-:Y:S01]  /*3470*/  FADD.FTZ R93, R103, -R106 ;  /* 0x8000006a675d7221 */ /* 0x000fe20000010000 */
[-CC-:B------:R-:W-:Y:S01]  /*3480*/  FFMA.FTZ R84, R84, R182.reuse, R183.reuse ;  /* 0x000000b654547223 */ /* 0x180fe200000100b7 */
[----:B------:R-:W1:Y:S01]  /*3490*/  LDC.64 R102, c[0x0][0x468] ;  /* 0x00011a00ff667b82 */ /* 0x000e620000000a00 */
        /* <DEDUP_REMOVED lines=10> */
[----:B------:R-:W-:Y:S01]  /*3540*/  FFMA.FTZ R81, R193, R81, R41 ;  /* 0x00000051c1517223 */ /* 0x000fe20000010029 */
[-CC-:B------:R-:W-:Y:S01]  /*3550*/  FFMA.FTZ R96, R96, R182.reuse, R183.reuse ;  /* 0x000000b660607223 */ /* 0x180fe200000100b7 */
[----:B------:R-:W-:Y:S01]  /*3560*/  FFMA.FTZ R97, R97, R182, R183 ;  /* 0x000000b661617223 */ /* 0x000fe200000100b7 */
[C---:B------:R-:W-:Y:S01]  /*3570*/  FFMA.FTZ R76, R193.reuse, R76, R36 ;  /* 0x0000004cc14c7223 */ /* 0x040fe20000010024 */
[C---:B------:R-:W-:Y:S01]  /*3580*/  FFMA.FTZ R77, R193.reuse, R77, R37 ;  /* 0x0000004dc14d7223 */ /* 0x040fe20000010025 */
[C---:B------:R-:W-:Y:S01]  /*3590*/  FFMA.FTZ R78, R193.reuse, R78, R38 ;  /* 0x0000004ec14e7223 */ /* 0x040fe20000010026 */
[C---:B------:R-:W-:Y:S01]  /*35a0*/  FFMA.FTZ R79, R193.reuse, R79, R39 ;  /* 0x0000004fc14f7223 */ /* 0x040fe20000010027 */
[C---:B------:R-:W-:Y:S01]  /*35b0*/  FFMA.FTZ R82, R193.reuse, R82, R42 ;  /* 0x00000052c1527223 */ /* 0x040fe2000001002a */
[----:B------:R-:W-:Y:S01]  /*35c0*/  FFMA.FTZ R83, R193, R83, R43 ;  /* 0x00000053c1537223 */ /* 0x000fe2000001002b */
[-C--:B------:R-:W-:Y:S01]  /*35d0*/  FMUL.FTZ R86, R80, R189.reuse ;  /* 0x000000bd50567220 */ /* 0x080fe20000410000 */
[----:B------:R-:W-:Y:S01]  /*35e0*/  FMUL.FTZ R101, R81, R189 ;  /* 0x000000bd51657220 */ /* 0x000fe20000410000 */
[-CC-:B------:R-:W-:Y:S01]  /*35f0*/  FFMA.FTZ R107, R107, R182.reuse, R183.reuse ;  /* 0x000000b66b6b7223 */ /* 0x180fe200000100b7 */
[----:B------:R-:W-:Y:S01]  /*3600*/  FFMA.FTZ R109, R109, R182, R183 ;  /* 0x000000b66d6d7223 */ /* 0x000fe200000100b7 */
[----:B------:R-:W-:Y:S01]  /*3610*/  FADD.FTZ R90, R100, -R96 ;  /* 0x80000060645a7221 */ /* 0x000fe20000010000 */
[----:B------:R-:W-:Y:S01]  /*3620*/  FADD.FTZ R223, R223, -R97 ;  /* 0x80000061dfdf7221 */ /* 0x000fe20000010000 */
[----:B0-----:R-:W-:-:S04]  /*3630*/  IMAD.WIDE.U32 R84, R202, 0x20, R98 ;  /* 0x00000020ca547825 */ /* 0x001fc800078e0062 */
[-C--:B------:R-:W-:Y:S01]  /*3640*/  FMUL.FTZ R88, R76, R189.reuse ;  /* 0x000000bd4c587220 */ /* 0x080fe20000410000 */
[-C--:B------:R-:W-:Y:S01]  /*3650*/  FMUL.FTZ R96, R78, R189.reuse ;  /* 0x000000bd4e607220 */ /* 0x080fe20000410000 */
[-C--:B------:R-:W-:Y:S01]  /*3660*/  FMUL.FTZ R87, R82, R189.reuse ;  /* 0x000000bd52577220 */ /* 0x080fe20000410000 */
[-C--:B------:R-:W-:Y:S01]  /*3670*/  FMUL.FTZ R100, R83, R189.reuse ;  /* 0x000000bd53647220 */ /* 0x080fe20000410000 */
[-C--:B------:R-:W-:Y:S01]  /*3680*/  FMUL.FTZ R97, R79, R189.reuse ;  /* 0x000000bd4f617220 */ /* 0x080fe20000410000 */
[----:B------:R-:W-:Y:S01]  /*3690*/  FMUL.FTZ R89, R77, R189 ;  /* 0x000000bd4d597220 */ /* 0x000fe20000410000 */
[----:B------:R-:W-:Y:S01]  /*36a0*/  FADD.FTZ R234, R234, -R107 ;  /* 0x8000006beaea7221 */ /* 0x000fe20000010000 */
[----:B------:R-:W-:Y:S01]  /*36b0*/  FADD.FTZ R221, R221, -R109 ;  /* 0x8000006ddddd7221 */ /* 0x000fe20000010000 */
[----:B------:R-:W-:Y:S01]  /*36c0*/  F2FP.BF16.F32.PACK_AB R86, R101, R86 ;  /* 0x000000566556723e */ /* 0x000fe200000010ff */
[-CC-:B------:R-:W-:Y:S01]  /*36d0*/  FFMA.FTZ R105, R105, R182.reuse, R183.reuse ;  /* 0x000000b669697223 */ /* 0x180fe200000100b7 */
[----:B------:R-:W-:Y:S01]  /*36e0*/  IADD3 R107, PT, PT, R202, 0x20, RZ ;  /* 0x00000020ca6b7810 */ /* 0x000fe20007ffe0ff */
[----:B------:R-:W-:Y:S01]  /*36f0*/  FFMA.FTZ R108, R108, R182, R183 ;  /* 0x000000b66c6c7223 */ /* 0x000fe200000100b7 */
[C---:B------:R-:W-:Y:S01]  /*3700*/  IADD3 R109, PT, PT, R202.reuse, 0x40, RZ ;  /* 0x00000040ca6d7810 */ /* 0x040fe20007ffe0ff */
[----:B------:R0:W-:Y:S01]  /*3710*/  STG.E.128 desc[UR6][R84.64], R76 ;  /* 0x0000004c54007986 */ /* 0x0001e2000c101d06 */
[----:B------:R-:W-:Y:S01]  /*3720*/  IADD3 R101, PT, PT, R202, 0x60, RZ ;  /* 0x00000060ca657810 */ /* 0x000fe20007ffe0ff */
[----:B------:R-:W-:Y:S01]  /*3730*/  FADD.FTZ R231, R231, -R105 ;  /* 0x80000069e7e77221 */ /* 0x000fe20000010000 */
[----:B------:R-:W-:Y:S01]  /*3740*/  F2FP.BF16.F32.PACK_AB R87, R100, R87 ;  /* 0x000000576457723e */ /* 0x000fe200000010ff */
[----:B------:R2:W-:Y:S01]  /*3750*/  STG.E.128 desc[UR6][R84.64+0x10], R80 ;  /* 0x0000105054007986 */ /* 0x0005e2000c101d06 */
[----:B------:R-:W-:Y:S01]  /*3760*/  FADD.FTZ R132, R132, -R108 ;  /* 0x8000006c84847221 */ /* 0x000fe20000010000 */
[----:B------:R-:W-:-:S04]  /*3770*/  IMAD.WIDE.U32 R104, R109, 0x20, R98 ;  /* 0x000000206d687825 */ /* 0x000fc800078e0062 */
[-CC-:B------:R-:W-:Y:S01]  /*3780*/  FFMA.FTZ R110, R110, R182.reuse, R183.reuse ;  /* 0x000000b66e6e7223 */ /* 0x180fe200000100b7 */
[-CC-:B------:R-:W-:Y:S01]  /*3790*/  FFMA.FTZ R111, R111, R182.reuse, R183.reuse ;  /* 0x000000b66f6f7223 */ /* 0x180fe200000100b7 */
[-CC-:B------:R-:W-:Y:S01]  /*37a0*/  FFMA.FTZ R112, R112, R182.reuse, R183.reuse ;  /* 0x000000b670707223 */ /* 0x180fe200000100b7 */
[-CC-:B------:R-:W-:Y:S01]  /*37b0*/  FFMA.FTZ R113, R113, R182.reuse, R183.reuse ;  /* 0x000000b671717223 */ /* 0x180fe200000100b7 */
[-CC-:B------:R-:W-:Y:S01]  /*37c0*/  FFMA.FTZ R114, R114, R182.reuse, R183.reuse ;  /* 0x000000b672727223 */ /* 0x180fe200000100b7 */
[----:B------:R-:W-:Y:S01]  /*37d0*/  FFMA.FTZ R115, R115, R182, R183 ;  /* 0x000000b673737223 */ /* 0x000fe200000100b7 */
[----:B-1----:R-:W-:-:S04]  /*37e0*/  IMAD.WIDE.U32 R108, R109, 0x10, R102 ;  /* 0x000000106d6c7825 */ /* 0x002fc800078e0066 */
[----:B------:R-:W-:Y:S01]  /*37f0*/  FADD.FTZ R110, R133, -R110 ;  /* 0x8000006e856e7221 */ /* 0x000fe20000010000 */
[----:B------:R-:W-:Y:S01]  /*3800*/  FADD.FTZ R111, R222, -R111 ;  /* 0x8000006fde6f7221 */ /* 0x000fe20000010000 */
[----:B------:R-:W-:Y:S01]  /*3810*/  FADD.FTZ R112, R134, -R112 ;  /* 0x8000007086707221 */ /* 0x000fe20000010000 */
[----:B------:R-:W-:Y:S01]  /*3820*/  FADD.FTZ R113, R224, -R113 ;  /* 0x80000071e0717221 */ /* 0x000fe20000010000 */
[C---:B0-----:R-:W-:Y:S01]  /*3830*/  IADD3 R79, PT, PT, R202.reuse, 0x80, RZ ;  /* 0x00000080ca4f7810 */ /* 0x041fe20007ffe0ff */
[----:B------:R-:W-:-:S04]  /*3840*/  IMAD.WIDE.U32 R76, R202, 0x10, R102 ;  /* 0x00000010ca4c7825 */ /* 0x000fc800078e0066 */
[----:B------:R-:W-:Y:S01]  /*3850*/  FFMA.FTZ R78, R193, R91, R46 ;  /* 0x0000005bc14e7223 */ /* 0x000fe2000001002e */
[----:B------:R-:W-:Y:S01]  /*3860*/  FADD.FTZ R114, R135, -R114 ;  /* 0x8000007287727221 */ /* 0x000fe20000010000 */
[----:B--2---:R-:W-:Y:S01]  /*3870*/  F2FP.BF16.F32.PACK_AB R85, R97, R96 ;  /* 0x000000606155723e */ /* 0x004fe200000010ff */
[----:B------:R-:W-:Y:S01]  /*3880*/  IMAD.WIDE.U32 R96, R101, 0x20, R98 ;  /* 0x0000002065607825 */ /* 0x000fe200078e0062 */
[----:B------:R-:W-:-:S03]  /*3890*/  F2FP.BF16.F32.PACK_AB R84, R89, R88 ;  /* 0x000000585954723e */ /* 0x000fc600000010ff */
[C---:B------:R-:W-:Y:S01]  /*38a0*/  FFMA.FTZ R80, R193.reuse, R92, R48 ;  /* 0x0000005cc1507223 */ /* 0x040fe20000010030 */
[----:B------:R-:W-:Y:S01]  /*38b0*/  FFMA.FTZ R81, R193, R231, R49 ;  /* 0x000000e7c1517223 */ /* 0x000fe20000010031 */
[----:B------:R-:W-:-:S04]  /*38c0*/  IMAD.WIDE.U32 R88, R107, 0x20, R98 ;  /* 0x000000206b587825 */ /* 0x000fc800078e0062 */
[C---:B------:R-:W-:Y:S01]  /*38d0*/  FFMA.FTZ R82, R193.reuse, R93, R50 ;  /* 0x0000005dc1527223 */ /* 0x040fe20000010032 */
[----:B------:R0:W-:Y:S01]  /*38e0*/  STG.E.128 desc[UR6][R76.64], R84 ;  /* 0x000000544c007986 */ /* 0x0001e2000c101d06 */
[----:B------:R-:W-:Y:S01]  /*38f0*/  FFMA.FTZ R83, R193, R234, R51 ;  /* 0x000000eac1537223 */ /* 0x000fe20000010033 */
[----:B------:R-:W-:-:S04]  /*3900*/  IMAD.WIDE.U32 R106, R107, 0x10, R102 ;  /* 0x000000106b6a7825 */ /* 0x000fc800078e0066 */
[----:B------:R-:W-:Y:S01]  /*3910*/  FADD.FTZ R115, R230, -R115 ;  /* 0x80000073e6737221 */ /* 0x000fe20000010000 */
[-C--:B------:R-:W-:Y:S01]  /*3920*/  FMUL.FTZ R93, R81, R189.reuse ;  /* 0x000000bd515d7220 */ /* 0x080fe20000410000 */
[----:B------:R-:W-:Y:S01]  /*3930*/  FMUL.FTZ R92, R83, R189 ;  /* 0x000000bd535c7220 */ /* 0x000fe20000410000 */
[----:B------:R-:W-:Y:S01]  /*3940*/  IMAD.WIDE.U32 R100, R101, 0x10, R102 ;  /* 0x0000001065647825 */ /* 0x000fe200078e0066 */
[----:B------:R1:W-:Y:S03]  /*3950*/  STG.E.128 desc[UR6][R88.64+0x10], R80 ;  /* 0x0000105058007986 */ /* 0x0003e6000c101d06 */
[-CC-:B------:R-:W-:Y:S01]  /*3960*/  FFMA.FTZ R116, R116, R182.reuse, R183.reuse ;  /* 0x000000b674747223 */ /* 0x180fe200000100b7 */
[----:B------:R-:W-:Y:S01]  /*3970*/  FFMA.FTZ R117, R117, R182, R183 ;  /* 0x000000b675757223 */ /* 0x000fe200000100b7 */
[----:B------:R-:W-:-:S04]  /*3980*/  IMAD.WIDE.U32 R98, R79, 0x20, R98 ;  /* 0x000000204f627825 */ /* 0x000fc800078e0062 */
[-CC-:B------:R-:W-:Y:S01]  /*3990*/  FFMA.FTZ R118, R118, R182.reuse, R183.reuse ;  /* 0x000000b676767223 */ /* 0x180fe200000100b7 */
[-CC-:B------:R-:W-:Y:S01]  /*39a0*/  FFMA.FTZ R119, R119, R182.reuse, R183.reuse ;  /* 0x000000b677777223 */ /* 0x180fe200000100b7 */
[----:B------:R-:W-:Y:S01]  /*39b0*/  FFMA.FTZ R120, R120, R182, R183 ;  /* 0x000000b678787223 */ /* 0x000fe200000100b7 */
[----:B------:R-:W-:-:S04]  /*39c0*/  IMAD.WIDE.U32 R102, R79, 0x10, R102 ;  /* 0x000000104f667825 */ /* 0x000fc800078e0066 */
[----:B------:R-:W-:Y:S01]  /*39d0*/  FFMA.FTZ R79, R193, R229, R47 ;  /* 0x000000e5c14f7223 */ /* 0x000fe2000001002f */
[-CC-:B------:R-:W-:Y:S01]  /*39e0*/  FFMA.FTZ R121, R121, R182.reuse, R183.reuse ;  /* 0x000000b679797223 */ /* 0x180fe200000100b7 */
[----:B------:R-:W-:Y:S01]  /*39f0*/  FFMA.FTZ R122, R122, R182, R183 ;  /* 0x000000b67a7a7223 */ /* 0x000fe200000100b7 */
[C---:B0-----:R-:W-:Y:S01]  /*3a00*/  FFMA.FTZ R76, R193.reuse, R90, R44 ;  /* 0x0000005ac14c7223 */ /* 0x041fe2000001002c */
[----:B------:R-:W-:Y:S01]  /*3a10*/  FFMA.FTZ R77, R193, R223, R45 ;  /* 0x000000dfc14d7223 */ /* 0x000fe2000001002d */
[-C--:B------:R-:W-:Y:S01]  /*3a20*/  FMUL.FTZ R86, R80, R189.reuse ;  /* 0x000000bd50567220 */ /* 0x080fe20000410000 */
[-C--:B------:R-:W-:Y:S01]  /*3a30*/  FMUL.FTZ R87, R82, R189.reuse ;  /* 0x000000bd52577220 */ /* 0x080fe20000410000 */
[-C--:B------:R-:W-:Y:S01]  /*3a40*/  FMUL.FTZ R90, R76, R189.reuse ;  /* 0x000000bd4c5a7220 */ /* 0x080fe20000410000 */
[-C--:B------:R-:W-:Y:S01]  /*3a50*/  FMUL.FTZ R85, R78, R189.reuse ;  /* 0x000000bd4e557220 */ /* 0x080fe20000410000 */
[----:B------:R0:W-:Y:S01]  /*3a60*/  STG.E.128 desc[UR6][R88.64], R76 ;  /* 0x0000004c58007986 */ /* 0x0001e2000c101d06 */
[-C--:B------:R-:W-:Y:S01]  /*3a70*/  FMUL.FTZ R84, R79, R189.reuse ;  /* 0x000000bd4f547220 */ /* 0x080fe20000410000 */
[----:B------:R-:W-:Y:S01]  /*3a80*/  FMUL.FTZ R91, R77, R189 ;  /* 0x000000bd4d5b7220 */ /* 0x000fe20000410000 */
[C---:B-1----:R-:W-:Y:S01]  /*3a90*/  FFMA.FTZ R80, R193.reuse, R112, R56 ;  /* 0x00000070c1507223 */ /* 0x042fe20000010038 */
[C---:B------:R-:W-:Y:S01]  /*3aa0*/  FFMA.FTZ R81, R193.reuse, R113, R57 ;  /* 0x00000071c1517223 */ /* 0x040fe20000010039 */
[C---:B------:R-:W-:Y:S01]  /*3ab0*/  FFMA.FTZ R82, R193.reuse, R114, R58 ;  /* 0x00000072c1527223 */ /* 0x040fe2000001003a */
[----:B------:R-:W-:Y:S01]  /*3ac0*/  FFMA.FTZ R83, R193, R115, R59 ;  /* 0x00000073c1537223 */ /* 0x000fe2000001003b */
[--C-:B------:R-:W-:Y:S01]  /*3ad0*/  FFMA.FTZ R123, R123, R182, R183.reuse ;  /* 0x000000b67b7b7223 */ /* 0x100fe200000100b7 */
[----:B------:R-:W-:Y:S01]  /*3ae0*/  F2FP.BF16.F32.PACK_AB R87, R92, R87 ;  /* 0x000000575c57723e */ /* 0x000fe200000010ff */
[-C--:B------:R-:W-:Y:S01]  /*3af0*/  FMUL.FTZ R112, R82, R189.reuse ;  /* 0x000000bd52707220 */ /* 0x080fe20000410000 */
[----:B------:R-:W-:Y:S01]  /*3b00*/  F2FP.BF16.F32.PACK_AB R86, R93, R86 ;  /* 0x000000565d56723e */ /* 0x000fe200000010ff */
[----:B------:R-:W-:Y:S01]  /*3b10*/  FMUL.FTZ R113, R83, R189 ;  /* 0x000000bd53717220 */ /* 0x000fe20000410000 */
[----:B------:R-:W-:Y:S01]  /*3b20*/  F2FP.BF16.F32.PACK_AB R85, R84, R85 ;  /* 0x000000555455723e */ /* 0x000fe200000010ff */
[-CC-:B------:R-:W-:Y:S01]  /*3b30*/  FFMA.FTZ R124, R124, R182.reuse, R183.reuse ;  /* 0x000000b67c7c7223 */ /* 0x180fe200000100b7 */
[-CC-:B------:R-:W-:Y:S01]  /*3b40*/  FFMA.FTZ R126, R126, R182.reuse, R183.reuse ;  /* 0x000000b67e7e7223 */ /* 0x180fe200000100b7 */
[-CC-:B------:R-:W-:Y:S01]  /*3b50*/  FFMA.FTZ R127, R127, R182.reuse, R183.reuse ;  /* 0x000000b67f7f7223 */ /* 0x180fe200000100b7 */
[-CC-:B------:R-:W-:Y:S01]  /*3b60*/  FFMA.FTZ R128, R128, R182.reuse, R183.reuse ;  /* 0x000000b680807223 */ /* 0x180fe200000100b7 */
[----:B------:R-:W-:Y:S01]  /*3b70*/  FFMA.FTZ R129, R129, R182, R183 ;  /* 0x000000b681817223 */ /* 0x000fe200000100b7 */
[C---:B0-----:R-:W-:Y:S01]  /*3b80*/  FFMA.FTZ R76, R193.reuse, R132, R52 ;  /* 0x00000084c14c7223 */ /* 0x041fe20000010034 */
        /* <DEDUP_REMOVED lines=9> */
[-CC-:B------:R-:W-:Y:S01]  /*3c20*/  FFMA.FTZ R130, R130, R182.reuse, R183.reuse ;  /* 0x000000b682827223 */ /* 0x180fe200000100b7 */
[--C-:B------:R-:W-:Y:S01]  /*3c30*/  FFMA.FTZ R131, R131, R182, R183.reuse ;  /* 0x000000b683837223 */ /* 0x100fe200000100b7 */
[----:B------:R-:W-:Y:S01]  /*3c40*/  F2FP.BF16.F32.PACK_AB R84, R91, R90 ;  /* 0x0000005a5b54723e */ /* 0x000fe200000010ff */
        /* <DEDUP_REMOVED lines=16> */
[----:B------:R-:W-:Y:S01]  /*3d50*/  F2FP.BF16.F32.PACK_AB R91, R113, R112 ;  /* 0x00000070715b723e */ /* 0x000fe200000010ff */
[----:B------:R-:W-:Y:S01]  /*3d60*/  FADD.FTZ R125, R178, -R125 ;  /* 0x8000007db27d7221 */ /* 0x000fe20000010000 */
[----:B------:R-:W-:Y:S01]  /*3d70*/  F2FP.BF16.F32.PACK_AB R90, R111, R110 ;  /* 0x0000006e6f5a723e */ /* 0x000fe200000010ff */
[----:B------:R0:W-:Y:S01]  /*3d80*/  STG.E.128 desc[UR6][R106.64], R84 ;  /* 0x000000546a007986 */ /* 0x0001e2000c101d06 */
[----:B------:R-:W-:Y:S01]  /*3d90*/  F2FP.BF16.F32.PACK_AB R89, R92, R89 ;  /* 0x000000595c59723e */ /* 0x000fe200000010ff */
[----:B------:R-:W-:Y:S01]  /*3da0*/  FFMA.FTZ R92, R193, R116, R60 ;  /* 0x00000074c15c7223 */ /* 0x000fe2000001003c */
[----:B------:R-:W-:Y:S01]  /*3db0*/  F2FP.BF16.F32.PACK_AB R88, R93, R88 ;  /* 0x000000585d58723e */ /* 0x000fe200000010ff */
[C---:B------:R-:W-:Y:S01]  /*3dc0*/  FFMA.FTZ R93, R193.reuse, R117, R61 ;  /* 0x00000075c15d7223 */ /* 0x040fe2000001003d */
[C---:B------:R-:W-:Y:S01]  /*3dd0*/  FFMA.FTZ R94, R193.reuse, R94, R62 ;  /* 0x0000005ec15e7223 */ /* 0x040fe2000001003e */
[----:B------:R-:W-:Y:S01]  /*3de0*/  FFMA.FTZ R95, R193, R95, R63 ;  /* 0x0000005fc15f7223 */ /* 0x000fe2000001003f */
[----:B------:R1:W-:Y:S01]  /*3df0*/  STG.E.128 desc[UR6][R104.64], R76 ;  /* 0x0000004c68007986 */ /* 0x0003e2000c101d06 */
[-C--:B------:R-:W-:Y:S01]  /*3e00*/  FMUL.FTZ R110, R92, R189.reuse ;  /* 0x000000bd5c6e7220 */ /* 0x080fe20000410000 */
[-C--:B------:R-:W-:Y:S01]  /*3e10*/  FMUL.FTZ R111, R93, R189.reuse ;  /* 0x000000bd5d6f7220 */ /* 0x080fe20000410000 */
[-C--:B------:R-:W-:Y:S01]  /*3e20*/  FMUL.FTZ R112, R94, R189.reuse ;  /* 0x000000bd5e707220 */ /* 0x080fe20000410000 */
[----:B------:R2:W-:Y:S01]  /*3e30*/  STG.E.128 desc[UR6][R104.64+0x10], R80 ;  /* 0x0000105068007986 */ /* 0x0005e2000c101d06 */
[----:B------:R-:W-:-:S03]  /*3e40*/  FMUL.FTZ R113, R95, R189 ;  /* 0x000000bd5f717220 */ /* 0x000fc60000410000 */
[----:B------:R3:W-:Y:S01]  /*3e50*/  STG.E.128 desc[UR6][R108.64], R88 ;  /* 0x000000586c007986 */ /* 0x0007e2000c101d06 */
[C---:B0-----:R-:W-:Y:S01]  /*3e60*/  FFMA.FTZ R84, R193.reuse, R120, R64 ;  /* 0x00000078c1547223 */ /* 0x041fe20000010040 */
[C---:B------:R-:W-:Y:S01]  /*3e70*/  FFMA.FTZ R85, R193.reuse, R121, R65 ;  /* 0x00000079c1557223 */ /* 0x040fe20000010041 */
[C---:B------:R-:W-:Y:S01]  /*3e80*/  FFMA.FTZ R86, R193.reuse, R122, R66 ;  /* 0x0000007ac1567223 */ /* 0x040fe20000010042 */
[C---:B------:R-:W-:Y:S01]  /*3e90*/  FFMA.FTZ R87, R193.reuse, R123, R67 ;  /* 0x0000007bc1577223 */ /* 0x040fe20000010043 */
[----:B------:R0:W-:Y:S01]  /*3ea0*/  STG.E.128 desc[UR6][R96.64], R92 ;  /* 0x0000005c60007986 */ /* 0x0001e2000c101d06 */
[C---:B-1----:R-:W-:Y:S01]  /*3eb0*/  FFMA.FTZ R76, R193.reuse, R124, R68 ;  /* 0x0000007cc14c7223 */ /* 0x042fe20000010044 */
[C---:B------:R-:W-:Y:S01]  /*3ec0*/  FFMA.FTZ R78, R193.reuse, R126, R70 ;  /* 0x0000007ec14e7223 */ /* 0x040fe20000010046 */
[C---:B------:R-:W-:Y:S01]  /*3ed0*/  FFMA.FTZ R79, R193.reuse, R127, R71 ;  /* 0x0000007fc14f7223 */ /* 0x040fe20000010047 */
[C---:B------:R-:W-:Y:S01]  /*3ee0*/  FFMA.FTZ R77, R193.reuse, R125, R69 ;  /* 0x0000007dc14d7223 */ /* 0x040fe20000010045 */
[C---:B--2---:R-:W-:Y:S01]  /*3ef0*/  FFMA.FTZ R80, R193.reuse, R128, R72 ;  /* 0x00000080c1507223 */ /* 0x044fe20000010048 */
[C---:B------:R-:W-:Y:S01]  /*3f00*/  FFMA.FTZ R81, R193.reuse, R129, R73 ;  /* 0x00000081c1517223 */ /* 0x040fe20000010049 */
[C---:B------:R-:W-:Y:S01]  /*3f10*/  FFMA.FTZ R82, R193.reuse, R130, R74 ;  /* 0x00000082c1527223 */ /* 0x040fe2000001004a */
[----:B------:R-:W-:Y:S01]  /*3f20*/  FFMA.FTZ R83, R193, R131, R75 ;  /* 0x00000083c1537223 */ /* 0x000fe2000001004b */
[-C--:B---3--:R-:W-:Y:S01]  /*3f30*/  FMUL.FTZ R90, R84, R189.reuse ;  /* 0x000000bd545a7220 */ /* 0x088fe20000410000 */
[-C--:B------:R-:W-:Y:S01]  /*3f40*/  FMUL.FTZ R91, R86, R189.reuse ;  /* 0x000000bd565b7220 */ /* 0x080fe20000410000 */
[-C--:B------:R-:W-:Y:S01]  /*3f50*/  FMUL.FTZ R88, R87, R189.reuse ;  /* 0x000000bd57587220 */ /* 0x080fe20000410000 */
[-C--:B------:R-:W-:Y:S01]  /*3f60*/  FMUL.FTZ R89, R85, R189.reuse ;  /* 0x000000bd55597220 */ /* 0x080fe20000410000 */
[-C--:B------:R-:W-:Y:S01]  /*3f70*/  FMUL.FTZ R106, R83, R189.reuse ;  /* 0x000000bd536a7220 */ /* 0x080fe20000410000 */
[-C--:B------:R-:W-:Y:S01]  /*3f80*/  FMUL.FTZ R105, R81, R189.reuse ;  /* 0x000000bd51697220 */ /* 0x080fe20000410000 */
[-C--:B------:R-:W-:Y:S01]  /*3f90*/  FMUL.FTZ R104, R79, R189.reuse ;  /* 0x000000bd4f687220 */ /* 0x080fe20000410000 */
[-C--:B0-----:R-:W-:Y:S01]  /*3fa0*/  FMUL.FTZ R95, R82, R189.reuse ;  /* 0x000000bd525f7220 */ /* 0x081fe20000410000 */
[-C--:B------:R-:W-:Y:S01]  /*3fb0*/  FMUL.FTZ R94, R80, R189.reuse ;  /* 0x000000bd505e7220 */ /* 0x080fe20000410000 */
[-C--:B------:R-:W-:Y:S01]  /*3fc0*/  FMUL.FTZ R93, R78, R189.reuse ;  /* 0x000000bd4e5d7220 */ /* 0x080fe20000410000 */
[-C--:B------:R-:W-:Y:S01]  /*3fd0*/  FMUL.FTZ R92, R76, R189.reuse ;  /* 0x000000bd4c5c7220 */ /* 0x080fe20000410000 */
[----:B------:R-:W-:Y:S01]  /*3fe0*/  FMUL.FTZ R189, R77, R189 ;  /* 0x000000bd4dbd7220 */ /* 0x000fe20000410000 */
[----:B------:R-:W-:Y:S01]  /*3ff0*/  F2FP.BF16.F32.PACK_AB R91, R88, R91 ;  /* 0x0000005b585b723e */ /* 0x000fe200000010ff */
[----:B------:R2:W-:Y:S01]  /*4000*/  STG.E.128 desc[UR6][R96.64+0x10], R84 ;  /* 0x0000105460007986 */ /* 0x0005e2000c101d06 */
[----:B------:R-:W-:-:S02]  /*4010*/  F2FP.BF16.F32.PACK_AB R90, R89, R90 ;  /* 0x0000005a595a723e */ /* 0x000fc400000010ff */
[----:B------:R-:W-:Y:S02]  /*4020*/  F2FP.BF16.F32.PACK_AB R89, R113, R112 ;  /* 0x000000707159723e */ /* 0x000fe400000010ff */
[----:B------:R-:W-:Y:S02]  /*4030*/  F2FP.BF16.F32.PACK_AB R88, R111, R110 ;  /* 0x0000006e6f58723e */ /* 0x000fe400000010ff */
[----:B------:R-:W-:Y:S02]  /*4040*/  F2FP.BF16.F32.PACK_AB R95, R106, R95 ;  /* 0x0000005f6a5f723e */ /* 0x000fe400000010ff */
[----:B------:R-:W-:Y:S01]  /*4050*/  F2FP.BF16.F32.PACK_AB R94, R105, R94 ;  /* 0x0000005e695e723e */ /* 0x000fe200000010ff */
[----:B------:R2:W-:Y:S01]  /*4060*/  STG.E.128 desc[UR6][R100.64], R88 ;  /* 0x0000005864007986 */ /* 0x0005e2000c101d06 */
[----:B------:R-:W-:Y:S02]  /*4070*/  F2FP.BF16.F32.PACK_AB R93, R104, R93 ;  /* 0x0000005d685d723e */ /* 0x000fe400000010ff */
[----:B------:R-:W-:Y:S01]  /*4080*/  F2FP.BF16.F32.PACK_AB R92, R189, R92 ;  /* 0x0000005cbd5c723e */ /* 0x000fe200000010ff */
[----:B------:R2:W-:Y:S04]  /*4090*/  STG.E.128 desc[UR6][R98.64], R76 ;  /* 0x0000004c62007986 */ /* 0x0005e8000c101d06 */
[----:B------:R2:W-:Y:S04]  /*40a0*/  STG.E.128 desc[UR6][R98.64+0x10], R80 ;  /* 0x0000105062007986 */ /* 0x0005e8000c101d06 */
[----:B------:R2:W-:Y:S01]  /*40b0*/  STG.E.128 desc[UR6][R102.64], R92 ;  /* 0x0000005c66007986 */ /* 0x0005e2000c101d06 */
[----:B------:R-:W-:Y:S05]  /*40c0*/  BRA `(.L_x_6806) ;  /* 0x00000018005c7947 */ /* 0x000fea0003800000 */
.L_x_6804:
        /* <DEDUP_REMOVED lines=10> */
[----:B------:R-:W-:Y:S01]  /*4170*/  FFMA.FTZ R86, R86, R182, R183 ;  /* 0x000000b656567223 */ /* 0x000fe200000100b7 */
[----:B------:R-:W-:Y:S01]  /*4180*/  FADD.FTZ R85, R184, -R85 ;  /* 0x80000055b8557221 */ /* 0x000fe20000010000 */
[C---:B------:R-:W-:Y:S01]  /*4190*/  FMUL.FTZ R94, R193.reuse, R94 ;  /* 0x0000005ec15e7220 */ /* 0x040fe20000410000 */
[----:B------:R-:W-:Y:S01]  /*41a0*/  FMUL.FTZ R88, R193, R88 ;  /* 0x00000058c1587220 */ /* 0x000fe20000410000 */
[----:B------:R-:W-:Y:S01]  /*41b0*/  FADD.FTZ R86, R89, -R86 ;  /* 0x8000005659567221 */ /* 0x000fe20000010000 */
[-CC-:B------:R-:W-:Y:S01]  /*41c0*/  FFMA.FTZ R184, R87, R182.reuse, R183.reuse ;  /* 0x000000b657b87223 */ /* 0x180fe200000100b7 */
[-CC-:B------:R-:W-:Y:S01]  /*41d0*/  FFMA.FTZ R89, R92, R182.reuse, R183.reuse ;  /* 0x000000b65c597223 */ /* 0x180fe200000100b7 */
[----:B------:R-:W-:Y:S01]  /*41e0*/  FFMA.FTZ R93, R93, R182, R183 ;  /* 0x000000b65d5d7223 */ /* 0x000fe200000100b7 */
[-C--:B------:R-:W-:Y:S01]  /*41f0*/  FMUL.FTZ R87, R94, R189.reuse ;  /* 0x000000bd5e577220 */ /* 0x080fe20000410000 */
[----:B------:R-:W-:Y:S01]  /*4200*/  FMUL.FTZ R88, R88, R189 ;  /* 0x000000bd58587220 */ /* 0x000fe20000410000 */
[----:B------:R-:W-:Y:S01]  /*4210*/  FADD.FTZ R184, R177, -R184 ;  /* 0x800000b8b1b87221 */ /* 0x000fe20000010000 */
[----:B------:R-:W-:Y:S01]  /*4220*/  FADD.FTZ R90, R90, -R89 ;  /* 0x800000595a5a7221 */ /* 0x000fe20000010000 */
[----:B------:R-:W-:Y:S01]  /*4230*/  FADD.FTZ R176, R176, -R93 ;  /* 0x8000005db0b07221 */ /* 0x000fe20000010000 */
[C---:B------:R-:W-:Y:S01]  /*4240*/  FMUL.FTZ R86, R193.reuse, R86 ;  /* 0x00000056c1567220 */ /* 0x040fe20000410000 */
[----:B------:R-:W-:Y:S01]  /*4250*/  F2FP.BF16.F32.PACK_AB R87, R88, R87 ;  /* 0x000000575857723e */ /* 0x000fe200000010ff */
        /* <DEDUP_REMOVED lines=10> */
[----:B------:R-:W-:-:S03]  /*4300*/  FMUL.FTZ R89, R84, R189 ;  /* 0x000000bd54597220 */ /* 0x000fc60000410000 */
[----:B------:R-:W-:Y:S02]  /*4310*/  F2FP.BF16.F32.PACK_AB R86, R91, R86 ;  /* 0x000000565b56723e */ /* 0x000fe400000010ff */
[----:B------:R-:W-:Y:S02]  /*4320*/  F2FP.BF16.F32.PACK_AB R85, R184, R85 ;  /* 0x00000055b855723e */ /* 0x000fe400000010ff */
[----:B------:R-:W-:Y:S01]  /*4330*/  F2FP.BF16.F32.PACK_AB R84, R89, R88 ;  /* 0x000000585954723e */ /* 0x000fe200000010ff */
[----:B------:R-:W-:Y:S06]  /*4340*/  BRA `(.L_x_6808) ;  /* 0x0000000000907947 */ /* 0x000fec0003800000 */
.L_x_6807:
        /* <DEDUP_REMOVED lines=8> */
[--C-:B------:R-:W-:Y:S01]  /*43d0*/  FFMA.FTZ R77, R84, R182, R183.reuse ;  /* 0x000000b6544d7223 */ /* 0x100fe200000100b7 */
[----:B------:R-:W-:Y:S01]  /*43e0*/  FADD.FTZ R94, R91, -R94 ;  /* 0x8000005e5b5e7221 */ /* 0x000fe20000010000 */
[C---:B------:R-:W-:Y:S01]  /*43f0*/  FMUL.FTZ R80, R193.reuse, R80 ;  /* 0x00000050c1507220 */ /* 0x040fe20000410000 */
[----:B------:R-:W-:Y:S01]  /*4400*/  FMUL.FTZ R81, R193, R176 ;  /* 0x000000b0c1517220 */ /* 0x000fe20000410000 */
[-CC-:B------:R-:W-:Y:S01]  /*4410*/  FFMA.FTZ R85, R85, R182.reuse, R183.reuse ;  /* 0x000000b655557223 */ /* 0x180fe200000100b7 */
[----:B------:R-:W-:Y:S01]  /*4420*/  FFMA.FTZ R84, R87, R182, R183 ;  /* 0x000000b657547223 */ /* 0x000fe200000100b7 */
[C---:B------:R-:W-:Y:S01]  /*4430*/  FMUL.FTZ R83, R193.reuse, R86 ;  /* 0x00000056c1537220 */ /* 0x040fe20000410000 */
[----:B------:R-:W-:Y:S01]  /*4440*/  FMUL.FTZ R82, R193, R94 ;  /* 0x0000005ec1527220 */ /* 0x000fe20000410000 */
[-C--:B------:R-:W-:Y:S01]  /*4450*/  FMUL.FTZ R86, R80, R189.reuse ;  /* 0x000000bd50567220 */ /* 0x080fe20000410000 */
[-C--:B------:R-:W-:Y:S01]  /*4460*/  FMUL.FTZ R79, R81, R189.reuse ;  /* 0x000000bd514f7220 */ /* 0x080fe20000410000 */
[----:B------:R-:W-:Y:S01]  /*4470*/  FADD.FTZ R76, R88, -R77 ;  /* 0x8000004d584c7221 */ /* 0x000fe20000010000 */
[----:B------:R-:W-:Y:S01]  /*4480*/  FADD.FTZ R77, R184, -R85 ;  /* 0x80000055b84d7221 */ /* 0x000fe20000010000 */
[----:B------:R-:W-:Y:S01]  /*4490*/  FADD.FTZ R78, R89, -R78 ;  /* 0x8000004e594e7221 */ /* 0x000fe20000010000 */
[----:B------:R-:W-:Y:S01]  /*44a0*/  FADD.FTZ R84, R177, -R84 ;  /* 0x80000054b1547221 */ /* 0x000fe20000010000 */
[-C--:B------:R-:W-:Y:S01]  /*44b0*/  FMUL.FTZ R87, R82, R189.reuse ;  /* 0x000000bd52577220 */ /* 0x080fe20000410000 */
[----:B------:R-:W-:Y:S01]  /*44c0*/  FMUL.FTZ R88, R83, R189 ;  /* 0x000000bd53587220 */ /* 0x000fe20000410000 */
[----:B------:R-:W-:Y:S01]  /*44d0*/  F2FP.BF16.F32.PACK_AB R86, R79, R86 ;  /* 0x000000564f56723e */ /* 0x000fe200000010ff */
        /* <DEDUP_REMOVED lines=8> */
[----:B------:R-:W-:-:S03]  /*4560*/  FMUL.FTZ R89, R77, R189 ;  /* 0x000000bd4d597220 */ /* 0x000fc60000410000 */
[----:B------:R-:W-:Y:S02]  /*4570*/  F2FP.BF16.F32.PACK_AB R85, R88, R85 ;  /* 0x000000555855723e */ /* 0x000fe400000010ff */
[----:B------:R-:W-:-:S07]  /*4580*/  F2FP.BF16.F32.PACK_AB R84, R89, R84 ;  /* 0x000000545954723e */ /* 0x000fce00000010ff */
.L_x_6808:
[----:B------:R-:W0:Y:S08]  /*4590*/  @P1 LDC.64 R88, c[0x0][0x478] ;  /* 0x00011e00ff581b82 */ /* 0x000e300000000a00 */
[----:B------:R-:W1:Y:S01]  /*45a0*/  LDC.64 R92, c[0x0][0x468] ;  /* 0x00011a00ff5c7b82 */ /* 0x000e620000000a00 */
[----:B0-----:R-:W-:-:S05]  /*45b0*/  @P1 IMAD.WIDE.U32 R88, R202, 0x20, R88 ;  /* 0x00000020ca581825 */ /* 0x001fca00078e0058 */
[----:B------:R-:W-:Y:S04]  /*45c0*/  @P1 STG.E.128 desc[UR6][R88.64], R76 ;  /* 0x0000004c58001986 */ /* 0x000fe8000c101d06 */
[----:B------:R1:W-:Y:S02]  /*45d0*/  @P1 STG.E.128 desc[UR6][R88.64+0x10], R80 ;  /* 0x0000105058001986 */ /* 0x0003e4000c101d06 */
[----:B-1----:R-:W-:-:S05]  /*45e0*/  IMAD.WIDE.U32 R88, R202, 0x10, R92 ;  /* 0x00000010ca587825 */ /* 0x002fca00078e005c */
[----:B------:R0:W-:Y:S01]  /*45f0*/  STG.E.128 desc[UR6][R88.64], R84 ;  /* 0x0000005458007986 */ /* 0x0001e2000c101d06 */
[----:B------:R-:W-:Y:S05]  /*4600*/  @!P1 BRA `(.L_x_6809) ;  /* 0x0000000000949947 */ /* 0x000fea0003800000 */
[-CC-:B------:R-:W-:Y:S01]  /*4610*/  FFMA.FTZ R77, R96, R182.reuse, R183.reuse ;  /* 0x000000b6604d7223 */ /* 0x180fe200000100b7 */
[-CC-:B------:R-:W-:Y:S01]  /*4620*/  FFMA.FTZ R78, R97, R182.reuse, R183.reuse ;  /* 0x000000b6614e7223 */ /* 0x180fe200000100b7 */
[-CC-:B------:R-:W-:Y:S01]  /*4630*/  FFMA.FTZ R80, R99, R182.reuse, R183.reuse ;  /* 0x000000b663507223 */ /* 0x180fe200000100b7 */
[-C--:B------:R-:W-:Y:S01]  /*4640*/  FFMA.FTZ R98, R98, R182.reuse, R183 ;  /* 0x000000b662627223 */ /* 0x080fe200000100b7 */
        /* <DEDUP_REMOVED lines=9> */
[----:B0-----:R-:W-:Y:S01]  /*46e0*/  FADD.FTZ R84, R231, -R82 ;  /* 0x80000052e7547221 */ /* 0x001fe20000010000 */
        /* <DEDUP_REMOVED lines=22> */
[----:B------:R-:W-:Y:S06]  /*4850*/  BRA `(.L_x_6810) ;  /* 0x0000000000907947 */ /* 0x000fec0003800000 */
.L_x_6809:
[-CC-:B0-----:R-:W-:Y:S01]  /*4860*/  FFMA.FTZ R85, R96, R182.reuse, R183.reuse ;  /* 0x000000b660557223 */ /* 0x181fe200000100b7 */
[-CC-:B------:R-:W-:Y:S01]  /*4870*/  FFMA.FTZ R86, R99, R182.reuse, R183.reuse ;  /* 0x000000b663567223 */ /* 0x180fe200000100b7 */
[-CC-:B------:R-:W-:Y:S01]  /*4880*/  FFMA.FTZ R84, R97, R182.reuse, R183.reuse ;  /* 0x000000b661547223 */ /* 0x180fe200000100b7 */
[-C--:B------:R-:W-:Y:S01]  /*4890*/  FFMA.FTZ R98, R98, R182.reuse, R183 ;  /* 0x000000b662627223 */ /* 0x080fe200000100b7 */
        /* <DEDUP_REMOVED lines=30> */
[----:B------:R-:W-:Y:S02]  /*4a80*/  F2FP.BF16.F32.PACK_AB R85, R88, R85 ;  /* 0x000000555855723e */ /* 0x000fe400000010ff */
[----:B------:R-:W-:-:S07]  /*4a90*/  F2FP.BF16.F32.PACK_AB R84, R89, R84 ;  /* 0x000000545954723e */ /* 0x000fce00000010ff */
.L_x_6810:
[----:B------:R-:W0:Y:S01]  /*4aa0*/  @P1 LDC.64 R88, c[0x0][0x478] ;  /* 0x00011e00ff581b82 */ /* 0x000e220000000a00 */
[----:B------:R-:W-:-:S05]  /*4ab0*/  IADD3 R91, PT, PT, R202, 0x20, RZ ;  /* 0x00000020ca5b7810 */ /* 0x000fca0007ffe0ff */
[----:B0-----:R-:W-:-:S04]  /*4ac0*/  @P1 IMAD.WIDE.U32 R88, R91, 0x20, R88 ;  /* 0x000000205b581825 */ /* 0x001fc800078e0058 */
[----:B------:R-:W-:Y:S01]  /*4ad0*/  IMAD.WIDE.U32 R90, R91, 0x10, R92 ;  /* 0x000000105b5a7825 */ /* 0x000fe200078e005c */
[----:B------:R0:W-:Y:S04]  /*4ae0*/  @P1 STG.E.128 desc[UR6][R88.64], R76 ;  /* 0x0000004c58001986 */ /* 0x0001e8000c101d06 */
[----:B------:R0:W-:Y:S04]  /*4af0*/  @P1 STG.E.128 desc[UR6][R88.64+0x10], R80 ;  /* 0x0000105058001986 */ /* 0x0001e8000c101d06 */
[----:B------:R0:W-:Y:S01]  /*4b00*/  STG.E.128 desc[UR6][R90.64], R84 ;  /* 0x000000545a007986 */ /* 0x0001e2000c101d06 */
[----:B------:R-:W-:Y:S05]  /*4b10*/  @!P1 BRA `(.L_x_6811) ;  /* 0x0000000000949947 */ /* 0x000fea0003800000 */
[-CC-:B0-----:R-:W-:Y:S01]  /*4b20*/  FFMA.FTZ R77, R108, R182.reuse, R183.reuse ;  /* 0x000000b66c4d7223 */ /* 0x181fe200000100b7 */
        /* <DEDUP_REMOVED lines=36> */
.L_x_6811:
        /* <DEDUP_REMOVED lines=36> */
.L_x_6812:
        /* <DEDUP_REMOVED lines=45> */
.L_x_6813:
        /* <DEDUP_REMOVED lines=36> */
.L_x_6814:
        /* <DEDUP_REMOVED lines=45> */
.L_x_6815:
        /* <DEDUP_REMOVED lines=36> */
.L_x_6816:
[----:B------:R-:W0:Y:S01]  /*59d0*/  @P1 LDC.64 R88, c[0x0][0x478] ;  /* 0x00011e00ff581b82 */ /* 0x000e220000000a00 */
[----:B------:R-:W-:-:S05]  /*59e0*/  IADD3 R91, PT, PT, R202, 0x80, RZ ;  /* 0x00000080ca5b7810 */ /* 0x000fca0007ffe0ff */
[----:B0-----:R-:W-:-:S04]  /*59f0*/  @P1 IMAD.WIDE.U32 R88, R91, 0x20, R88 ;  /* 0x000000205b581825 */ /* 0x001fc800078e0058 */
[----:B------:R-:W-:Y:S01]  /*5a00*/  IMAD.WIDE.U32 R90, R91, 0x10, R92 ;  /* 0x000000105b5a7825 */ /* 0x000fe200078e005c */
[----:B------:R0:W-:Y:S04]  /*5a10*/  @P1 STG.E.128 desc[UR6][R88.64], R76 ;  /* 0x0000004c58001986 */ /* 0x0001e8000c101d06 */
[----:B------:R0:W-:Y:S04]  /*5a20*/  @P1 STG.E.128 desc[UR6][R88.64+0x10], R80 ;  /* 0x0000105058001986 */ /* 0x0001e8000c101d06 */
[----:B------:R0:W-:Y:S02]  /*5a30*/  STG.E.128 desc[UR6][R90.64], R84 ;  /* 0x000000545a007986 */ /* 0x0001e4000c101d06 */
.L_x_6806:
[----:B012---:R-:W0:Y:S02]  /*5a40*/  LDC.64 R84, c[0x0][0x380] ;  /* 0x0000e000ff547b82 */ /* 0x007e240000000a00 */
[----:B0-----:R-:W-:-:S04]  /*5a50*/  LEA R9, R84, R9, 0x2 ;  /* 0x0000000954097211 */ /* 0x001fc800078e10ff */
[----:B------:R-:W-:-:S13]  /*5a60*/  ISETP.GE.AND P1, PT, R9, R85, PT ;  /* 0x000000550900720c */ /* 0x000fda0003f26270 */
[----:B------:R-:W-:Y:S05]  /*5a70*/  @!P1 BRA `(.L_x_6817) ;  /* 0xffffffb000309947 */ /* 0x000fea000383ffff */
[----:B------:R-:W-:Y:S05]  /*5a80*/  BSYNC B1 ;  /* 0x0000000000017941 */ /* 0x000fea0003800000 */
.L_x_6802:
[----:B-----5:R-:W-:Y:S02]  /*5a90*/  MOV R53, R159 ;  /* 0x0000009f00357202 */ /* 0x020fe40000000f00 */
        /* <DEDUP_REMOVED lines=69> */
[----:B------:R-:W-:-:S07]  /*5ef0*/  MOV R7, R8 ;  /* 0x0000000800077202 */ /* 0x000fce0000000f00 */
.L_x_6801:
[----:B------:R-:W-:Y:S05]  /*5f00*/  BSYNC B0 ;  /* 0x0000000000007941 */ /* 0x000fea0003800000 */
.L_x_6800:
        /* <DEDUP_REMOVED lines=33> */
[----:B------:R-:W0:Y:S01]  /*6120*/  LDS R5, [R0+0xe00] ;  /* 0x000e000000057984 */ /* 0x000e220000000800 */
[----:B-1----:R-:W-:-:S03]  /*6130*/  FADD.FTZ R3, RZ, R3 ;  /* 0x00000003ff037221 */ /* 0x002fc60000010000 */
[----:B------:R-:W1:Y:S01]  /*6140*/  LDS R36, [R0+0x2200] ;  /* 0x0022000000247984 */ /* 0x000e620000000800 */
[----:B----4-:R-:W-:-:S03]  /*6150*/  FADD.FTZ R8, RZ, R8 ;  /* 0x00000008ff087221 */ /* 0x010fc60000010000 */
[----:B------:R-:W4:Y:S01]  /*6160*/  LDS R6, [R0+0x1000] ;  /* 0x0010000000067984 */ /* 0x000f220000000800 */
[----:B-----5:R-:W-:-:S03]  /*6170*/  FADD.FTZ R9, RZ, R9 ;  /* 0x00000009ff097221 */ /* 0x020fc60000010000 */
[----:B------:R-:W5:Y:S01]  /*6180*/  LDS R37, [R0+0x2400] ;  /* 0x0024000000257984 */ /* 0x000f620000000800 */
[----:B---3--:R-:W-:-:S03]  /*6190*/  FADD.FTZ R11, R2, R11 ;  /* 0x0000000b020b7221 */ /* 0x008fc60000010000 */
[----:B------:R-:W3:Y:S01]  /*61a0*/  LDS R7, [R0+0x1200] ;  /* 0x0012000000077984 */ /* 0x000ee20000000800 */
[----:B--2---:R-:W-:-:S03]  /*61b0*/  FADD.FTZ R12, R3, R12 ;  /* 0x0000000c030c7221 */ /* 0x004fc60000010000 */
[----:B------:R-:W2:Y:S01]  /*61c0*/  LDS R2, [R0+0x800] ;  /* 0x0008000000027984 */ /* 0x000ea20000000800 */
[----:B------:R-:W-:-:S03]  /*61d0*/  FADD.FTZ R8, R8, R13 ;  /* 0x0000000d08087221 */ /* 0x000fc60000010000 */
[----:B------:R-:W2:Y:S01]  /*61e0*/  LDS R3, [R0+0xa00] ;  /* 0x000a000000037984 */ /* 0x000ea20000000800 */
[----:B------:R-:W-:-:S03]  /*61f0*/  FADD.FTZ R9, R9, R4 ;  /* 0x0000000409097221 */ /* 0x000fc60000010000 */
        /* <DEDUP_REMOVED lines=8> */
[----:B----4-:R-:W-:-:S03]  /*6280*/  FADD.FTZ R6, RZ, R6 ;  /* 0x00000006ff067221 */ /* 0x010fc60000010000 */
[----:B------:R-:W4:Y:S01]  /*6290*/  LDS R42, [R0+0x2e00] ;  /* 0x002e0000002a7984 */ /* 0x000f220000000800 */
[----:B-----5:R-:W-:-:S03]  /*62a0*/  FADD.FTZ R6, R6, R37 ;  /* 0x0000002506067221 */ /* 0x020fc60000010000 */
[----:B------:R-:W5:Y:S01]  /*62b0*/  LDS R43, [R0+0x3000] ;  /* 0x00300000002b7984 */ /* 0x000f620000000800 */
[----:B---3--:R-:W-:-:S03]  /*62c0*/  FADD.FTZ R7, RZ, R7 ;  /* 0x00000007ff077221 */ /* 0x008fc60000010000 */
[----:B------:R-:W3:Y:S01]  /*62d0*/  LDS R44, [R0+0x3200] ;  /* 0x00320000002c7984 */ /* 0x000ee20000000800 */
[----:B--2---:R-:W-:-:S03]  /*62e0*/  FADD.FTZ R2, RZ, R2 ;  /* 0x00000002ff027221 */ /* 0x004fc60000010000 */
[----:B------:R-:W2:Y:S01]  /*62f0*/  LDS R45, [R0+0x3400] ;  /* 0x00340000002d7984 */ /* 0x000ea20000000800 */
[----:B------:R-:W-:-:S03]  /*6300*/  FADD.FTZ R3, RZ, R3 ;  /* 0x00000003ff037221 */ /* 0x000fc60000010000 */
[----:B------:R-:W2:Y:S01]  /*6310*/  LDS R46, [R0+0x3600] ;  /* 0x00360000002e7984 */ /* 0x000ea20000000800 */
[----:B------:R-:W-:Y:S01]  /*6320*/  FADD.FTZ R3, R3, R14 ;  /* 0x0000000e03037221 */ /* 0x000fe20000010000 */
[----:B------:R-:W-:Y:S02]  /*6330*/  FADD.FTZ R2, R2, R13 ;  /* 0x0000000d02027221 */ /* 0x000fe40000010000 */
[----:B------:R-:W2:Y:S01]  /*6340*/  LDS R47, [R0+0x3800] ;  /* 0x00380000002f7984 */ /* 0x000ea20000000800 */
[----:B------:R-:W-:-:S03]  /*6350*/  FADD.FTZ R4, RZ, R4 ;  /* 0x00000004ff047221 */ /* 0x000fc60000010000 */
[----:B------:R-:W2:Y:S01]  /*6360*/  LDS R48, [R0+0x3a00] ;  /* 0x003a000000307984 */ /* 0x000ea20000000800 */
[----:B------:R-:W-:Y:S01]  /*6370*/  FADD.FTZ R4, R4, R15 ;  /* 0x0000000f04047221 */ /* 0x000fe20000010000 */
[----:B------:R-:W-:Y:S02]  /*6380*/  FADD.FTZ R7, R7, R38 ;  /* 0x0000002607077221 */ /* 0x000fe40000010000 */
[----:B------:R-:W2:Y:S01]  /*6390*/  LDS R50, [R0+0x3c00] ;  /* 0x003c000000327984 */ /* 0x000ea20000000800 */
[----:B------:R-:W-:-:S03]  /*63a0*/  FADD.FTZ R11, R11, R40 ;  /* 0x000000280b0b7221 */ /* 0x000fc60000010000 */
[----:B------:R-:W2:Y:S01]  /*63b0*/  LDS R49, [R0+0x3e00] ;  /* 0x003e000000317984 */ /* 0x000ea20000000800 */
[----:B0-----:R-:W-:-:S03]  /*63c0*/  FADD.FTZ R12, R12, R39 ;  /* 0x000000270c0c7221 */ /* 0x001fc60000010000 */
[----:B------:R-:W0:Y:S01]  /*63d0*/  LDS R51, [R0+0x4000] ;  /* 0x0040000000337984 */ /* 0x000e220000000800 */
[----:B-1----:R-:W-:-:S03]  /*63e0*/  FADD.FTZ R8, R8, R41 ;  /* 0x0000002908087221 */ /* 0x002fc60000010000 */
[----:B------:R-:W1:Y:S01]  /*63f0*/  LDS R56, [R0+0x4200] ;  /* 0x0042000000387984 */ /* 0x000e620000000800 */
[----:B----4-:R-:W-:-:S03]  /*6400*/  FADD.FTZ R9, R9, R42 ;  /* 0x0000002a09097221 */ /* 0x010fc60000010000 */
[----:B------:R-:W4:Y:S01]  /*6410*/  LDS R57, [R0+0x4400] ;  /* 0x0044000000397984 */ /* 0x000f220000000800 */
[----:B-----5:R-:W-:-:S03]  /*6420*/  FADD.FTZ R2, R2, R43 ;  /* 0x0000002b02027221 */ /* 0x020fc60000010000 */
        /* <DEDUP_REMOVED lines=13> */
[----:B0-----:R-:W-:Y:S01]  /*6500*/  FADD.FTZ R51, R8, R51 ;  /* 0x0000003308337221 */ /* 0x001fe20000010000 */
[----:B-1----:R-:W-:Y:S01]  /*6510*/  FADD.FTZ R9, R9, R56 ;  /* 0x0000003809097221 */ /* 0x002fe20000010000 */
[----:B----4-:R-:W-:Y:S01]  /*6520*/  FADD.FTZ R57, R2, R57 ;  /* 0x0000003902397221 */ /* 0x010fe20000010000 */
[----:B-----5:R-:W-:Y:S01]  /*6530*/  FADD.FTZ R13, R3, R58 ;  /* 0x0000003a030d7221 */ /* 0x020fe20000010000 */
[----:B------:R-:W-:Y:S01]  /*6540*/  STS.128 [R10], R52 ;  /* 0x000000340a007388 */ /* 0x000fe20000000c00 */
[----:B---3--:R-:W-:-:S03]  /*6550*/  FADD.FTZ R59, R4, R59 ;  /* 0x0000003b043b7221 */ /* 0x008fc60000010000 */
[----:B------:R-:W-:Y:S01]  /*6560*/  STS.128 [R10+0x10], R156 ;  /* 0x0000109c0a007388 */ /* 0x000fe20000000c00 */
[----:B--2---:R-:W-:-:S03]  /*6570*/  FADD.FTZ R15, R5, R60 ;  /* 0x0000003c050f7221 */ /* 0x004fc60000010000 */
        /* <DEDUP_REMOVED lines=26> */
[----:B------:R-:W-:Y:S01]  /*6720*/  IADD3 R4, P1, PT, R4, UR16, RZ ;  /* 0x0000001004047c10 */ /* 0x000fe2000ff3e0ff */
[----:B------:R-:W5:Y:S01]  /*6730*/  LDS R6, [R0+0x400] ;  /* 0x0004000000067984 */ /* 0x000f620000000800 */
[C---:B------:R-:W-:Y:S02]  /*6740*/  IADD3.X R3, PT, PT, R5.reuse, UR19, RZ, P0, !PT ;  /* 0x0000001305037c10 */ /* 0x040fe400087fe4ff */
[----:B------:R-:W-:Y:S01]  /*6750*/  IADD3.X R5, PT, PT, R5, UR17, RZ, P1, !PT ;  /* 0x0000001105057c10 */ /* 0x000fe20008ffe4ff */
[----:B------:R-:W5:Y:S01]  /*6760*/  LDS R19, [R0+0x1800] ;  /* 0x0018000000137984 */ /* 0x000f620000000800 */
[----:B-1----:R-:W-:-:S03]  /*6770*/  FADD.FTZ R52, RZ, R52 ;  /* 0x00000034ff347221 */ /* 0x002fc60000010000 */
[----:B------:R-:W1:Y:S01]  /*6780*/  LDS R8, [R0+0x600] ;  /* 0x0006000000087984 */ /* 0x000e620000000800 */
[----:B--2---:R-:W-:-:S03]  /*6790*/  FADD.FTZ R53, RZ, R53 ;  /* 0x00000035ff357221 */ /* 0x004fc60000010000 */
[----:B------:R-:W2:Y:S01]  /*67a0*/  LDS R12, [R0+0xa00] ;  /* 0x000a0000000c7984 */ /* 0x000ea20000000800 */
[----:B---3--:R-:W-:-:S03]  /*67b0*/  FADD.FTZ R29, R52, R29 ;  /* 0x0000001d341d7221 */ /* 0x008fc60000010000 */
[----:B------:R-:W3:Y:S01]  /*67c0*/  LDS R33, [R0+0x2c00] ;  /* 0x002c000000217984 */ /* 0x000ee20000000800 */
[----:B----4-:R-:W-:-:S03]  /*67d0*/  FADD.FTZ R14, R53, R14 ;  /* 0x0000000e350e7221 */ /* 0x010fc60000010000 */
[----:B------:R-:W-:Y:S01]  /*67e0*/  LDS R23, [R0+0x1c00] ;  /* 0x001c000000177984 */ /* 0x000fe20000000800 */
[----:B0-----:R-:W-:-:S03]  /*67f0*/  FADD.FTZ R10, R29, R10 ;  /* 0x0000000a1d0a7221 */ /* 0x001fc60000010000 */
[----:B------:R-:W-:Y:S01]  /*6800*/  LDS R35, [R0+0x2e00] ;  /* 0x002e000000237984 */ /* 0x000fe20000000800 */
[----:B-----5:R-:W-:-:S03]  /*6810*/  FADD.FTZ R14, R14, R17 ;  /* 0x000000110e0e7221 */ /* 0x020fc60000010000 */
[----:B------:R-:W0:Y:S01]  /*6820*/  LDS R25, [R0+0x1e00] ;  /* 0x001e000000197984 */ /* 0x000e220000000800 */
[----:B------:R-:W-:-:S03]  /*6830*/  FADD.FTZ R31, R10, R21 ;  /* 0x000000150a1f7221 */ /* 0x000fc60000010000 */
[----:B------:R-:W4:Y:S01]  /*6840*/  LDS R16, [R0+0xe00] ;  /* 0x000e000000107984 */ /* 0x000f220000000800 */
[----:B------:R-:W-:-:S03]  /*6850*/  FADD.FTZ R45, R14, R27 ;  /* 0x0000001b0e2d7221 */ /* 0x000fc60000010000 */
[----:B------:R-:W5:Y:S01]  /*6860*/  LDS R10, [R0+0x800] ;  /* 0x00080000000a7984 */ /* 0x000f620000000800 */
[----:B------:R-:W-:-:S03]  /*6870*/  FADD.FTZ R6, RZ, R6 ;  /* 0x00000006ff067221 */ /* 0x000fc60000010000 */
[----:B------:R-:W5:Y:S01]  /*6880*/  LDS R21, [R0+0x1a00] ;  /* 0x001a000000157984 */ /* 0x000f620000000800 */
[----:B------:R-:W-:-:S03]  /*6890*/  FADD.FTZ R6, R6, R19 ;  /* 0x0000001306067221 */ /* 0x000fc60000010000 */
[----:B------:R-:W5:Y:S04]  /*68a0*/  LDS R14, [R0+0xc00] ;  /* 0x000c0000000e7984 */ /* 0x000f680000000800 */
[----:B------:R-:W5:Y:S01]  /*68b0*/  LDS R47, [R0+0x4000] ;  /* 0x00400000002f7984 */ /* 0x000f620000000800 */
[----:B-1----:R-:W-:-:S03]  /*68c0*/  FADD.FTZ R8, RZ, R8 ;  /* 0x00000008ff087221 */ /* 0x002fc60000010000 */
[----:B------:R-:W1:Y:S01]  /*68d0*/  LDS R37, [R0+0x3000] ;  /* 0x0030000000257984 */ /* 0x000e620000000800 */
[----:B--2---:R-:W-:-:S03]  /*68e0*/  FADD.FTZ R12, RZ, R12 ;  /* 0x0000000cff0c7221 */ /* 0x004fc60000010000 */
[----:B------:R-:W2:Y:S01]  /*68f0*/  LDS R27, [R0+0x2000] ;  /* 0x00200000001b7984 */ /* 0x000ea20000000800 */
[----:B---3--:R-:W-:-:S03]  /*6900*/  FADD.FTZ R6, R6, R33 ;  /* 0x0000002106067221 */ /* 0x008fc60000010000 */
[----:B------:R-:W3:Y:S04]  /*6910*/  LDS R17, [R0+0x1000] ;  /* 0x0010000000117984 */ /* 0x000ee80000000800 */
[----:B------:R-:W3:Y:S04]  /*6920*/  LDS R53, [R0+0x4200] ;  /* 0x0042000000357984 */ /* 0x000ee80000000800 */
[----:B------:R-:W3:Y:S01]  /*6930*/  LDS R39, [R0+0x3200] ;  /* 0x0032000000277984 */ /* 0x000ee20000000800 */
[----:B0-----:R-:W-:-:S03]  /*6940*/  FADD.FTZ R12, R12, R25 ;  /* 0x000000190c0c7221 */ /* 0x001fc60000010000 */
[----:B------:R-:W0:Y:S01]  /*6950*/  LDS R29, [R0+0x2200] ;  /* 0x00220000001d7984 */ /* 0x000e220000000800 */
[----:B----4-:R-:W-:-:S03]  /*6960*/  FADD.FTZ R16, RZ, R16 ;  /* 0x00000010ff107221 */ /* 0x010fc60000010000 */
[----:B------:R-:W4:Y:S01]  /*6970*/  LDS R18, [R0+0x1200] ;  /* 0x0012000000127984 */ /* 0x000f220000000800 */
[----:B-----5:R-:W-:-:S03]  /*6980*/  FADD.FTZ R10, RZ, R10 ;  /* 0x0000000aff0a7221 */ /* 0x020fc60000010000 */
[----:B------:R-:W5:Y:S01]  /*6990*/  LDS R55, [R0+0x4400] ;  /* 0x0044000000377984 */ /* 0x000f620000000800 */
[----:B------:R-:W-:Y:S01]  /*69a0*/  FADD.FTZ R8, R8, R21 ;  /* 0x0000001508087221 */ /* 0x000fe20000010000 */
[----:B------:R-:W-:Y:S02]  /*69b0*/  FADD.FTZ R10, R10, R23 ;  /* 0x000000170a0a7221 */ /* 0x000fe40000010000 */
[----:B------:R-:W5:Y:S01]  /*69c0*/  LDS R41, [R0+0x3400] ;  /* 0x0034000000297984 */ /* 0x000f620000000800 */
[----:B------:R-:W-:Y:S01]  /*69d0*/  FADD.FTZ R14, RZ, R14 ;  /* 0x0000000eff0e7221 */ /* 0x000fe20000010000 */
[----:B------:R-:W-:Y:S02]  /*69e0*/  FADD.FTZ R8, R8, R35 ;  /* 0x0000002308087221 */ /* 0x000fe40000010000 */
[----:B------:R-:W5:Y:S01]  /*69f0*/  LDS R20, [R0+0x2400] ;  /* 0x0024000000147984 */ /* 0x000f620000000800 */
[----:B------:R-:W-:-:S03]  /*6a00*/  FADD.FTZ R47, R6, R47 ;  /* 0x0000002f062f7221 */ /* 0x000fc60000010000 */
[----:B------:R-:W-:Y:S01]  /*6a10*/  STG.E desc[UR6][R2.64], R31 ;  /* 0x0000001f02007986 */ /* 0x000fe2000c101906 */
[----:B-1----:R-:W-:-:S03]  /*6a20*/  FADD.FTZ R10, R10, R37 ;  /* 0x000000250a0a7221 */ /* 0x002fc60000010000 */
[----:B------:R-:W1:Y:S01]  /*6a30*/  LDS R63, [R0+0x4600] ;  /* 0x00460000003f7984 */ /* 0x000e620000000800 */
[----:B--2---:R-:W-:-:S03]  /*6a40*/  FADD.FTZ R14, R14, R27 ;  /* 0x0000001b0e0e7221 */ /* 0x004fc60000010000 */
[----:B------:R-:W2:Y:S01]  /*6a50*/  LDS R43, [R0+0x3600] ;  /* 0x00360000002b7984 */ /* 0x000ea20000000800 */
[----:B---3--:R-:W-:-:S03]  /*6a60*/  FADD.FTZ R17, RZ, R17 ;  /* 0x00000011ff117221 */ /* 0x008fc60000010000 */
[----:B------:R-:W3:Y:S01]  /*6a70*/  LDS R31, [R0+0x2600] ;  /* 0x00260000001f7984 */ /* 0x000ee20000000800 */
[----:B------:R-:W-:-:S03]  /*6a80*/  FADD.FTZ R53, R8, R53 ;  /* 0x0000003508357221 */ /* 0x000fc60000010000 */
[----:B------:R-:W3:Y:S01]  /*6a90*/  LDS R65, [R0+0x4800] ;  /* 0x0048000000417984 */ /* 0x000ee20000000800 */
[----:B------:R-:W-:-:S03]  /*6aa0*/  FADD.FTZ R12, R12, R39 ;  /* 0x000000270c0c7221 */ /* 0x000fc60000010000 */
[----:B------:R-:W3:Y:S01]  /*6ab0*/  LDS R22, [R0+0x3800] ;  /* 0x0038000000167984 */ /* 0x000ee20000000800 */
[----:B0-----:R-:W-:-:S03]  /*6ac0*/  FADD.FTZ R16, R16, R29 ;  /* 0x0000001d10107221 */ /* 0x001fc60000010000 */
[----:B------:R-:W-:Y:S01]  /*6ad0*/  STG.E desc[UR6][R4.64], R11 ;  /* 0x0000000b04007986 */ /* 0x000fe2000c101906 */
[----:B----4-:R-:W-:-:S03]  /*6ae0*/  FADD.FTZ R18, RZ, R18 ;  /* 0x00000012ff127221 */ /* 0x010fc60000010000 */
[----:B------:R-:W0:Y:S01]  /*6af0*/  LDS R19, [R0+0x4a00] ;  /* 0x004a000000137984 */ /* 0x000e220000000800 */
[----:B-----5:R-:W-:-:S03]  /*6b00*/  FADD.FTZ R55, R10, R55 ;  /* 0x000000370a377221 */ /* 0x020fc60000010000 */
[----:B------:R-:W4:Y:S01]  /*6b10*/  LDS R11, [R0+0x3a00] ;  /* 0x003a0000000b7984 */ /* 0x000f220000000800 */
[----:B------:R-:W-:-:S03]  /*6b20*/  FADD.FTZ R14, R14, R41 ;  /* 0x000000290e0e7221 */ /* 0x000fc60000010000 */
[----:B------:R-:W5:Y:S01]  /*6b30*/  LDS R24, [R0+0x4c00] ;  /* 0x004c000000187984 */ /* 0x000f620000000800 */
[----:B------:R-:W-:-:S03]  /*6b40*/  FADD.FTZ R17, R17, R20 ;  /* 0x0000001411117221 */ /* 0x000fc60000010000 */
[----:B------:R-:W5:Y:S04]  /*6b50*/  LDS R26, [R0+0x4e00] ;  /* 0x004e0000001a7984 */ /* 0x000f680000000800 */
[----:B------:R-:W-:Y:S01]  /*6b60*/  STG.E desc[UR6][R2.64+0x200], R45 ;  /* 0x0002002d02007986 */ /* 0x000fe2000c101906 */
[----:B-1----:R-:W-:-:S03]  /*6b70*/  FADD.FTZ R63, R12, R63 ;  /* 0x0000003f0c3f7221 */ /* 0x002fc60000010000 */
[----:B------:R-:W-:Y:S01]  /*6b80*/  STG.E desc[UR6][R4.64+0x200], R49 ;  /* 0x0002003104007986 */ /* 0x000fe2000c101906 */
[----:B--2---:R-:W-:-:S03]  /*6b90*/  FADD.FTZ R16, R16, R43 ;  /* 0x0000002b10107221 */ /* 0x004fc60000010000 */
[----:B------:R-:W-:Y:S01]  /*6ba0*/  STG.E desc[UR6][R2.64+0x400], R47 ;  /* 0x0004002f02007986 */ /* 0x000fe2000c101906 */
[----:B---3--:R-:W-:-:S03]  /*6bb0*/  FADD.FTZ R18, R18, R31 ;  /* 0x0000001f12127221 */ /* 0x008fc60000010000 */
[----:B------:R-:W-:Y:S01]  /*6bc0*/  STG.E desc[UR6][R4.64+0x400], R51 ;  /* 0x0004003304007986 */ /* 0x000fe2000c101906 */
[----:B------:R-:W-:-:S03]  /*6bd0*/  FADD.FTZ R65, R14, R65 ;  /* 0x000000410e417221 */ /* 0x000fc60000010000 */
[----:B------:R-:W-:Y:S01]  /*6be0*/  STG.E desc[UR6][R2.64+0x600], R53 ;  /* 0x0006003502007986 */ /* 0x000fe2000c101906 */
[----:B------:R-:W-:-:S03]  /*6bf0*/  FADD.FTZ R17, R17, R22 ;  /* 0x0000001611117221 */ /* 0x000fc60000010000 */
[----:B------:R-:W-:Y:S04]  /*6c00*/  STG.E desc[UR6][R4.64+0x600], R9 ;  /* 0x0006000904007986 */ /* 0x000fe8000c101906 */
[----:B------:R-:W-:Y:S01]  /*6c10*/  STG.E desc[UR6][R2.64+0x800], R55 ;  /* 0x0008003702007986 */ /* 0x000fe2000c101906 */
[----:B0-----:R-:W-:-:S03]  /*6c20*/  FADD.FTZ R19, R16, R19 ;  /* 0x0000001310137221 */ /* 0x001fc60000010000 */
[----:B------:R-:W-:Y:S01]  /*6c30*/  STG.E desc[UR6][R4.64+0x800], R57 ;  /* 0x0008003904007986 */ /* 0x000fe2000c101906 */
[----:B----4-:R-:W-:-:S03]  /*6c40*/  FADD.FTZ R11, R18, R11 ;  /* 0x0000000b120b7221 */ /* 0x010fc60000010000 */
[----:B------:R-:W-:Y:S01]  /*6c50*/  STG.E desc[UR6][R2.64+0xa00], R63 ;  /* 0x000a003f02007986 */ /* 0x000fe2000c101906 */
[----:B-----5:R-:W-:-:S03]  /*6c60*/  FADD.FTZ R17, R17, R24 ;  /* 0x0000001811117221 */ /* 0x020fc60000010000 */
        /* <DEDUP_REMOVED lines=11> */
.L_x_6803:
        /* <DEDUP_REMOVED lines=8> */
.L_x_6819:
[----:B------:R-:W-:Y:S05]  /*6da0*/  BSYNC B2 ;  /* 0x0000000000027941 */ /* 0x000fea0003800000 */
.L_x_6818:
        /* <DEDUP_REMOVED lines=8> */
.L_x_6820:
[----:B------:R-:W-:Y:S01]  /*6e30*/  HFMA2 R233, -RZ, RZ, 0, 1.1920928955078125e-07 ;  /* 0x00000002ffe97431 */ /* 0x000fe200000001ff */
[----:B------:R-:W-:Y:S01]  /*6e40*/  MOV R241, R182 ;  /* 0x000000b600f17202 */ /* 0x000fe20000000f00 */
[----:B------:R-:W-:Y:S01]  /*6e50*/  FADD.FTZ R183, R183, R226 ;  /* 0x000000e2b7b77221 */ /* 0x000fe20000010000 */
[----:B------:R-:W-:-:S07]  /*6e60*/  MOV R226, 0xffffffff ;  /* 0xffffffff00e27802 */ /* 0x000fce0000000f00 */
[----:B------:R-:W-:Y:S05]  /*6e70*/  WARPSYNC.COLLECTIVE R226, `(.L_x_6821) ;  /* 0x00000000e2087348 */ /* 0x000fea0003c00000 */
[----:B------:R0:W1:Y:S02]  /*6e80*/  SHFL.BFLY P3, R226, R241, R233, R232 ;  /* 0x0c0000e9f1e27389 */ /* 0x00006400000600e8 */
[----:B01----:R-:W-:Y:S05]  /*6e90*/  ENDCOLLECTIVE ;  /* 0x000000000000791b */ /* 0x003fea0003800000 */
.L_x_6821:
[----:B------:R-:W-:Y:S01]  /*6ea0*/  MOV R241, R183 ;  /* 0x000000b700f17202 */ /* 0x000fe20000000f00 */
[----:B------:R-:W-:Y:S01]  /*6eb0*/  FADD.FTZ R182, R182, R226 ;  /* 0x000000e2b6b67221 */ /* 0x000fe20000010000 */
[----:B------:R-:W-:-:S07]  /*6ec0*/  MOV R226, 0xffffffff ;  /* 0xffffffff00e27802 */ /* 0x000fce0000000f00 */
[----:B------:R-:W-:Y:S05]  /*6ed0*/  WARPSYNC.COLLECTIVE R226, `(.L_x_6822) ;  /* 0x00000000e2087348 */ /* 0x000fea0003c00000 */
[----:B------:R0:W1:Y:S02]  /*6ee0*/  SHFL.BFLY P3, R226, R241, R233, R232 ;  /* 0x0c0000e9f1e27389 */ /* 0x00006400000600e8 */
[----:B01----:R-:W-:Y:S05]  /*6ef0*/  ENDCOLLECTIVE ;  /* 0x000000000000791b */ /* 0x003fea0003800000 */
.L_x_6822:
[----:B------:R-:W-:Y:S01]  /*6f00*/  HFMA2 R233, -RZ, RZ, 0, 2.384185791015625e-07 ;  /* 0x00000004ffe97431 */ /* 0x000fe200000001ff */
[----:B------:R-:W-:Y:S01]  /*6f10*/  MOV R241, R182 ;  /* 0x000000b600f17202 */ /* 0x000fe20000000f00 */
[----:B------:R-:W-:Y:S01]  /*6f20*/  FADD.FTZ R183, R183, R226 ;  /* 0x000000e2b7b77221 */ /* 0x000fe20000010000 */
[----:B------:R-:W-:-:S07]  /*6f30*/  MOV R226, 0xffffffff ;  /* 0xffffffff00e27802 */ /* 0x000fce0000000f00 */
[----:B------:R-:W-:Y:S05]  /*6f40*/  WARPSYNC.COLLECTIVE R226, `(.L_x_6823) ;  /* 0x00000000e2087348 */ /* 0x000fea0003c00000 */
[----:B------:R0:W1:Y:S02]  /*6f50*/  SHFL.BFLY P3, R226, R241, R233, R232 ;  /* 0x0c0000e9f1e27389 */ /* 0x00006400000600e8 */
[----:B01----:R-:W-:Y:S05]  /*6f60*/  ENDCOLLECTIVE ;  /* 0x000000000000791b */ /* 0x003fea0003800000 */
.L_x_6823:
[----:B------:R-:W-:Y:S01]  /*6f70*/  MOV R241, R183 ;  /* 0x000000b700f17202 */ /* 0x000fe20000000f00 */
[----:B------:R-:W-:Y:S01]  /*6f80*/  FADD.FTZ R182, R182, R226 ;  /* 0x000000e2b6b67221 */ /* 0x000fe20000010000 */
[----:B------:R-:W-:-:S07]  /*6f90*/  MOV R226, 0xffffffff ;  /* 0xffffffff00e27802 */ /* 0x000fce0000000f00 */
[----:B------:R-:W-:Y:S05]  /*6fa0*/  WARPSYNC.COLLECTIVE R226, `(.L_x_6824) ;  /* 0x00000000e2087348 */ /* 0x000fea0003c00000 */
[----:B------:R0:W1:Y:S02]  /*6fb0*/  SHFL.BFLY P3, R226, R241, R233, R232 ;  /* 0x0c0000e9f1e27389 */ /* 0x00006400000600e8 */
[----:B01----:R-:W-:Y:S05]  /*6fc0*/  ENDCOLLECTIVE ;  /* 0x000000000000791b */ /* 0x003fea0003800000 */
.L_x_6824:
[----:B------:R-:W-:Y:S01]  /*6fd0*/  HFMA2 R233, -RZ, RZ, 0, 4.76837158203125e-07 ;  /* 0x00000008ffe97431 */ /* 0x000fe200000001ff */
[----:B------:R-:W-:Y:S01]  /*6fe0*/  MOV R241, R182 ;  /* 0x000000b600f17202 */ /* 0x000fe20000000f00 */
[----:B------:R-:W-:Y:S01]  /*6ff0*/  FADD.FTZ R183, R183, R226 ;  /* 0x000000e2b7b77221 */ /* 0x000fe20000010000 */
[----:B------:R-:W-:-:S07]  /*7000*/  MOV R226, 0xffffffff ;  /* 0xffffffff00e27802 */ /* 0x000fce0000000f00 */
[----:B------:R-:W-:Y:S05]  /*7010*/  WARPSYNC.COLLECTIVE R226, `(.L_x_6825) ;  /* 0x00000000e2087348 */ /* 0x000fea0003c00000 */
[----:B------:R0:W1:Y:S02]  /*7020*/  SHFL.BFLY P3, R226, R241, R233, R232 ;  /* 0x0c0000e9f1e27389 */ /* 0x00006400000600e8 */
[----:B01----:R-:W-:Y:S05]  /*7030*/  ENDCOLLECTIVE ;  /* 0x000000000000791b */ /* 0x003fea0003800000 */
.L_x_6825:
[----:B------:R-:W-:Y:S01]  /*7040*/  MOV R241, R183 ;  /* 0x000000b700f17202 */ /* 0x000fe20000000f00 */
[----:B------:R-:W-:Y:S01]  /*7050*/  FADD.FTZ R182, R182, R226 ;  /* 0x000000e2b6b67221 */ /* 0x000fe20000010000 */
[----:B------:R-:W-:-:S07]  /*7060*/  MOV R226, 0xffffffff ;  /* 0xffffffff00e27802 */ /* 0x000fce0000000f00 */
[----:B------:R-:W-:Y:S05]  /*7070*/  WARPSYNC.COLLECTIVE R226, `(.L_x_6826) ;  /* 0x00000000e2087348 */ /* 0x000fea0003c00000 */
[----:B------:R0:W1:Y:S02]  /*7080*/  SHFL.BFLY P3, R226, R241, R233, R232 ;  /* 0x0c0000e9f1e27389 */ /* 0x00006400000600e8 */
[----:B01----:R-:W-:Y:S05]  /*7090*/  ENDCOLLECTIVE ;  /* 0x000000000000791b */ /* 0x003fea0003800000 */
.L_x_6826:
[----:B------:R-:W-:Y:S01]  /*70a0*/  HFMA2 R233, -RZ, RZ, 0, 9.5367431640625e-07 ;  /* 0x00000010ffe97431 */ /* 0x000fe200000001ff */
[----:B------:R-:W-:Y:S01]  /*70b0*/  MOV R241, R182 ;  /* 0x000000b600f17202 */ /* 0x000fe20000000f00 */
[----:B------:R-:W-:Y:S01]  /*70c0*/  FADD.FTZ R183, R183, R226 ;  /* 0x000000e2b7b77221 */ /* 0x000fe20000010000 */
[----:B------:R-:W-:-:S07]  /*70d0*/  MOV R226, 0xffffffff ;  /* 0xffffffff00e27802 */ /* 0x000fce0000000f00 */
[----:B------:R-:W-:Y:S05]  /*70e0*/  WARPSYNC.COLLECTIVE R226, `(.L_x_6827) ;  /* 0x00000000e2087348 */ /* 0x000fea0003c00000 */
[----:B------:R0:W1:Y:S02]  /*70f0*/  SHFL.BFLY P3, R226, R241, R233, R232 ;  /* 0x0c0000e9f1e27389 */ /* 0x00006400000600e8 */
[----:B01----:R-:W-:Y:S05]  /*7100*/  ENDCOLLECTIVE ;  /* 0x000000000000791b */ /* 0x003fea0003800000 */
.L_x_6827:
[----:B------:R-:W-:Y:S02]  /*7110*/  MOV R241, R183 ;  /* 0x000000b700f17202 */ /* 0x000fe40000000f00 */
[----:B------:R-:W-:Y:S02]  /*7120*/  MOV R225, R226 ;  /* 0x000000e200e17202 */ /* 0x000fe40000000f00 */
[----:B------:R-:W-:-:S07]  /*7130*/  MOV R226, 0xffffffff ;  /* 0xffffffff00e27802 */ /* 0x000fce0000000f00 */
[----:B------:R-:W-:Y:S05]  /*7140*/  WARPSYNC.COLLECTIVE R226, `(.L_x_6828) ;  /* 0x00000000e2087348 */ /* 0x000fea0003c00000 */
[----:B------:R0:W1:Y:S02]  /*7150*/  SHFL.BFLY P3, R226, R241, R233, R232 ;  /* 0x0c0000e9f1e27389 */ /* 0x00006400000600e8 */
[----:B01----:R-:W-:Y:S05]  /*7160*/  ENDCOLLECTIVE ;  /* 0x000000000000791b */ /* 0x003fea0003800000 */
.L_x_6828:
[----:B------:R-:W-:Y:S05]  /*7170*/  BRA `(.L_x_6829) ;  /* 0xffffffb400507947 */ /* 0x000fea000383ffff */
.L_x_6830:
        /* <DEDUP_REMOVED lines=16> */
.L_x_25413:


//--------------------- .text._ZN10layer_norm13ln_bwd_kernelINS_13Kernel_traitsI13__nv_bfloat16S2_fS2_fjLj1280ELj1ELj4ELj1ELj16ENS_18Kernel_traits_baseILj1280ES2_S2_fS2_fjLj128EEEEELb0ELb0ELb1ELb0EEEvNS_9BwdParamsE --------------------------
	.section	.text._ZN10layer_norm13ln_bwd_kernelINS_13Kernel_traitsI13__nv_bfloat16S2_fS2_fjLj1280ELj1ELj4ELj1ELj16ENS_18Kernel_traits_baseILj1280ES2_S2_fS2_fjLj128EEEEELb0ELb0ELb1ELb0EEEvNS_9BwdParamsE,"ax",@progbits
	.align	128
        .global         _ZN10layer_norm13ln_bwd_kernelINS_13Kernel_traitsI13__nv_bfloat16S2_fS2_fjLj1280ELj1ELj4ELj1ELj16ENS_18Kernel_traits_baseILj1280ES2_S2_fS2_fjLj128EEEEELb0ELb0ELb1ELb0EEEvNS_9BwdParamsE
        .type           _ZN10layer_norm13ln_bwd_kernelINS_13Kernel_traitsI13__nv_bfloat16S2_fS2_fjLj1280ELj1ELj4ELj1ELj16ENS_18Kernel_traits_baseILj1280ES2_S2_fS2_fjLj128EEEEELb0ELb0ELb1ELb0EEEvNS_9BwdParamsE,@function
        .size           _ZN10layer_norm13ln_bwd_kernelINS_13Kernel_traitsI13__nv_bfloat16S2_fS2_fjLj1280ELj1ELj4ELj1ELj16ENS_18Kernel_traits_baseILj1280ES2_S2_fS2_fjLj128EEEEELb0ELb0ELb1ELb0EEEvNS_9BwdParamsE,(.L_x_25414 - _ZN10layer_norm13ln_bwd_kernelINS_13Kernel_traitsI13__nv_bfloat16S2_fS2_fjLj1280ELj1ELj4ELj1ELj16ENS_18Kernel_traits_baseILj1280ES2_S2_fS2_fjLj128EEEEELb0ELb0ELb1ELb0EEEvNS_9BwdParamsE)
        .other          _ZN10layer_norm13ln_bwd_kernelINS_13Kernel_traitsI13__nv_bfloat16S2_fS2_fjLj1280ELj1ELj4ELj1ELj16ENS_18Kernel_traits_baseILj1280ES2_S2_fS2_fjLj128EEEEELb0ELb0ELb1ELb0EEEvNS_9BwdParamsE,@"STO_CUDA_ENTRY STV_DEFAULT"
_ZN10layer_norm13ln_bwd_kernelINS_13Kernel_traitsI13__nv_bfloat16S2_fS2_fjLj1280ELj1ELj4ELj1ELj16ENS_18Kernel_traits_baseILj1280ES2_S2_fS2_fjLj128EEEEELb0ELb0ELb1ELb0EEEvNS_9BwdParamsE:
.text._ZN10layer_norm13ln_bwd_kernelINS_13Kernel_traitsI13__nv_bfloat16S2_fS2_fjLj1280ELj1ELj4ELj1ELj16ENS_18Kernel_traits_baseILj1280ES2_S2_fS2_fjLj128EEEEELb0ELb0ELb1ELb0EEEvNS_9BwdParamsE:
        /* <DEDUP_REMOVED lines=28> */
[----:B------:R-:W2:Y:S08]  /*01c0*/  @P2 LDC.64 R10, c[0x0][0x3d0] ;  /* 0x0000f400ff0a2b82 */ /* 0x000eb00000000a00 */
[----:B------:R-:W1:Y:S01]  /*01d0*/  @P3 LDC.64 R12, c[0x0][0x3d0] ;  /* 0x0000f400ff0c3b82 */ /* 0x000e620000000a00 */
[C---:B---3--:R-:W-:Y:S01]  /*01e0*/  @P0 IMAD.WIDE.U32 R2, R17.reuse, 0x10, R2 ;  /* 0x0000001011020825 */ /* 0x048fe200078e0002 */
[----:B------:R-:W-:-:S06]  /*01f0*/  @P0 LOP3.LUT R17, R17, 0x20, RZ, 0xfc, !PT ;  /* 0x0000002011110812 */ /* 0x000fcc00078efcff */
[----:B------:R-:W3:Y:S01]  /*0200*/  S2UR UR4, SR_CTAID.X ;  /* 0x00000000000479c3 */ /* 0x000ee20000002500 */
[C---:B----4-:R-:W-:Y:S01]  /*0210*/  @P1 IMAD.WIDE.U32 R8, R17.reuse, 0x10, R4 ;  /* 0x0000001011081825 */ /* 0x050fe200078e0004 */
[----:B------:R-:W-:Y:S01]  /*0220*/  @P1 IADD3 R17, PT, PT, R17, 0x20, RZ ;  /* 0x0000002011111810 */ /* 0x000fe20007ffe0ff */
[----:B0-----:R0:W5:Y:S04]  /*0230*/  @P0 LDG.E.128 R32, desc[UR6][R2.64] ;  /* 0x0000000602200981 */ /* 0x001168000c1e1d00 */
[----:B------:R0:W5:Y:S01]  /*0240*/  @P1 LDG.E.128 R36, desc[UR6][R8.64] ;  /* 0x0000000608241981 */ /* 0x000162000c1e1d00 */
[----:B------:R-:W4:Y:S01]  /*0250*/  @P4 LDC.64 R14, c[0x0][0x3d0] ;  /* 0x0000f400ff0e4b82 */ /* 0x000f220000000a00 */
[C---:B--2---:R-:W-:Y:S01]  /*0260*/  @P2 IMAD.WIDE.U32 R10, R17.reuse, 0x10, R10 ;  /* 0x00000010110a2825 */ /* 0x044fe200078e000a */
[----:B------:R-:W-:-:S04]  /*0270*/  @P2 IADD3 R17, PT, PT, R17, 0x20, RZ ;  /* 0x0000002011112810 */ /* 0x000fc80007ffe0ff */
[----:B------:R0:W5:Y:S01]  /*0280*/  @P2 LDG.E.128 R40, desc[UR6][R10.64] ;  /* 0x000000060a282981 */ /* 0x000162000c1e1d00 */
[C---:B-1----:R-:W-:Y:S01]  /*0290*/  @P3 IMAD.WIDE.U32 R12, R17.reuse, 0x10, R12 ;  /* 0x00000010110c3825 */ /* 0x042fe200078e000c */
[----:B------:R-:W-:-:S04]  /*02a0*/  @P3 IADD3 R17, PT, PT, R17, 0x20, RZ ;  /* 0x0000002011113810 */ /* 0x000fc80007ffe0ff */
[----:B------:R0:W5:Y:S01]  /*02b0*/  @P3 LDG.E.128 R44, desc[UR6][R12.64] ;  /* 0x000000060c2c3981 */ /* 0x000162000c1e1d00 */
[----:B----4-:R-:W-:-:S05]  /*02c0*/  @P4 IMAD.WIDE.U32 R4, R17, 0x10, R14 ;  /* 0x0000001011044825 */ /* 0x010fca00078e000e */
[----:B------:R0:W5:Y:S01]  /*02d0*/  @P4 LDG.E.128 R48, desc[UR6][R4.64] ;  /* 0x0000000604304981 */ /* 0x000162000c1e1d00 */
[----:B---3--:R-:W-:Y:S01]  /*02e0*/  USHF.L.U32 UR4, UR4, 0x2, URZ ;  /* 0x0000000204047899 */ /* 0x008fe200080006ff */
        /* <DEDUP_REMOVED lines=85> */
.L_x_7020:
[----:B------:R-:W0:Y:S08]  /*0840*/  LDC.64 R2, c[0x0][0x3f8] ;  /* 0x0000fe00ff027b82 */ /* 0x000e300000000a00 */
[----:B-----5:R-:W1:Y:S08]  /*0850*/  LDC.64 R176, c[0x0][0x3c8] ;  /* 0x0000f200ffb07b82 */ /* 0x020e700000000a00 */
[----:B------:R-:W2:Y:S01]  /*0860*/  LDC.64 R178, c[0x0][0x3f0] ;  /* 0x0000fc00ffb27b82 */ /* 0x000ea20000000a00 */
[----:B0-----:R-:W-:-:S05]  /*0870*/  IMAD.WIDE R2, R6, 0x4, R2 ;  /* 0x0000000406027825 */ /* 0x001fca00078e0202 */
[----:B------:R1:W3:Y:S02]  /*0880*/  LDG.E R5, desc[UR6][R2.64] ;  /* 0x0000000602057981 */ /* 0x0002e4000c1e1900 */
[----:B-1----:R-:W-:-:S04]  /*0890*/  IMAD.WIDE R2, R6, 0x4, R176 ;  /* 0x0000000406027825 */ /* 0x002fc800078e02b0 */
[----:B--2---:R-:W-:Y:S01]  /*08a0*/  IMAD.WIDE R176, R6, 0x4, R178 ;  /* 0x0000000406b07825 */ /* 0x004fe200078e02b2 */
[----:B-----5:R0:W5:Y:S04]  /*08b0*/  LDG.E R4, desc[UR6][R2.64] ;  /* 0x0000000602047981 */ /* 0x020168000c1e1900 */
[----:B------:R-:W2:Y:S01]  /*08c0*/  LDG.E R2, desc[UR6][R176.64] ;  /* 0x00000006b0027981 */ /* 0x000ea2000c1e1900 */
[----:B------:R-:W-:Y:S01]  /*08d0*/  BSSY.RECONVERGENT B1, `(.L_x_6833) ;  /* 0x0000235000017945 */ /* 0x000fe20003800200 */
[----:B------:R-:W-:Y:S01]  /*08e0*/  HFMA2 R212, -RZ, RZ, 0, 0 ;  /* 0x00000000ffd47431 */ /* 0x000fe200000001ff */
[----:B------:R-:W-:Y:S02]  /*08f0*/  MOV R211, RZ ;  /* 0x000000ff00d37202 */ /* 0x000fe40000000f00 */
[----:B---3--:R-:W-:Y:S01]  /*0900*/  ISETP.GE.AND P1, PT, R5, 0x1, PT ;  /* 0x000000010500780c */ /* 0x008fe20003f26270 */
[----:B--2---:R0:W-:-:S12]  /*0910*/  STL [R1+0x10], R2 ;  /* 0x0000100201007387 */ /* 0x0041d80000100800 */
[----:B------:R-:W-:Y:S05]  /*0920*/  @!P1 BRA `(.L_x_6834) ;  /* 0x0000002000149947 */ /* 0x000fea0003800000 */
[----:B0-----:R-:W0:Y:S02]  /*0930*/  LDC.64 R2, c[0x0][0x3c0] ;  /* 0x0000f000ff027b82 */ /* 0x001e240000000a00 */
[----:B0-----:R-:W-:-:S06]  /*0940*/  IMAD.WIDE R2, R6, 0x4, R2 ;  /* 0x0000000406027825 */ /* 0x001fcc00078e0202 */
[----:B------:R0:W2:Y:S01]  /*0950*/  LDG.E R3, desc[UR6][R2.64] ;  /* 0x0000000602037981 */ /* 0x0000a2000c1e1900 */
[----:B------:R-:W-:Y:S01]  /*0960*/  MOV R178, UR13 ;  /* 0x0000000d00b27c02 */ /* 0x000fe20008000f00 */
[----:B------:R-:W-:Y:S01]  /*0970*/  BSSY.RECONVERGENT B2, `(.L_x_6835) ;  /* 0x0000079000027945 */ /* 0x000fe20003800200 */
[----:B------:R-:W-:Y:S01]  /*0980*/  IADD3 R177, PT, PT, R5, -0x1, RZ ;  /* 0xffffffff05b17810 */ /* 0x000fe20007ffe0ff */
[----:B------:R-:W1:Y:S01]  /*0990*/  S2R R180, SR_TID.X ;  /* 0x0000000000b47919 */ /* 0x000e620000002100 */
[C---:B------:R-:W-:Y:S01]  /*09a0*/  ISETP.GE.U32.AND P6, PT, R7.reuse, 0x20, PT ;  /* 0x000000200700780c */ /* 0x040fe20003fc6070 */
[----:B------:R-:W-:Y:S01]  /*09b0*/  IMAD R176, R6, R178, RZ ;  /* 0x000000b206b07224 */ /* 0x000fe200078e02ff */
[----:B------:R-:W-:Y:S01]  /*09c0*/  ISETP.NE.AND P0, PT, RZ, UR8, PT ;  /* 0x00000008ff007c0c */ /* 0x000fe2000bf05270 */
[----:B------:R3:W-:Y:S01]  /*09d0*/  STL [R1+0x4], R178 ;  /* 0x000004b201007387 */ /* 0x0007e20000100800 */
[C---:B------:R-:W-:Y:S02]  /*09e0*/  ISETP.GE.U32.AND P5, PT, R7.reuse, 0x40, PT ;  /* 0x000000400700780c */ /* 0x040fe40003fa6070 */
[----:B------:R-:W-:-:S02]  /*09f0*/  ISETP.GE.U32.AND P2, PT, R7, 0x60, PT ;  /* 0x000000600700780c */ /* 0x000fc40003f46070 */
[C---:B------:R-:W-:Y:S02]  /*0a00*/  ISETP.GE.U32.AND P3, PT, R7.reuse, 0x80, PT ;  /* 0x000000800700780c */ /* 0x040fe40003f66070 */
[----:B------:R-:W-:Y:S02]  /*0a10*/  ISETP.GE.U32.AND P4, PT, R7, 0xa0, PT ;  /* 0x000000a00700780c */ /* 0x000fe40003f86070 */
[----:B------:R-:W-:Y:S01]  /*0a20*/  MOV R212, RZ ;  /* 0x000000ff00d47202 */ /* 0x000fe20000000f00 */
[----:B---3--:R-:W-:Y:S01]  /*0a30*/  IMAD R178, R177, R178, RZ ;  /* 0x000000b2b1b27224 */ /* 0x008fe200078e02ff */
[----:B------:R-:W-:Y:S02]  /*0a40*/  SHF.R.S32.HI R177, RZ, 0x1f, R176 ;  /* 0x0000001fffb17819 */ /* 0x000fe400000114b0 */
[----:B------:R-:W-:Y:S02]  /*0a50*/  MOV R211, RZ ;  /* 0x000000ff00d37202 */ /* 0x000fe40000000f00 */
[----:B------:R-:W-:-:S02]  /*0a60*/  LEA.HI R177, R177, R176, RZ, 0x3 ;  /* 0x000000b0b1b17211 */ /* 0x000fc400078f18ff */
[----:B------:R-:W-:-:S04]  /*0a70*/  SHF.R.S32.HI R179, RZ, 0x1f, R178 ;  /* 0x0000001fffb37819 */ /* 0x000fc800000114b2 */
[----:B------:R-:W-:Y:S02]  /*0a80*/  LEA.HI R179, R179, R178, RZ, 0x3 ;  /* 0x000000b2b3b37211 */ /* 0x000fe400078f18ff */
[----:B-1----:R-:W-:-:S04]  /*0a90*/  LOP3.LUT R180, R180, 0x1f, RZ, 0xc0, !PT ;  /* 0x0000001fb4b47812 */ /* 0x002fc800078ec0ff */
[-C--:B0-----:R-:W-:Y:S01]  /*0aa0*/  LEA.HI.SX32 R2, R177, R180.reuse, 0x1d ;  /* 0x000000b4b1027211 */ /* 0x081fe200078feaff */
[----:B------:R0:W-:Y:S01]  /*0ab0*/  STL [R1+0x8], R180 ;  /* 0x000008b401007387 */ /* 0x0001e20000100800 */
[----:B------:R-:W-:-:S03]  /*0ac0*/  LEA.HI.SX32 R210, R179, R180, 0x1d ;  /* 0x000000b4b3d27211 */ /* 0x000fc600078feaff */
[----:B------:R0:W-:Y:S01]  /*0ad0*/  STL [R1+0xc], R2 ;  /* 0x00000c0201007387 */ /* 0x0001e20000100800 */
[----:B--2---:R-:W-:Y:S01]  /*0ae0*/  FSEL R3, R3, RZ, !P0 ;  /* 0x000000ff03037208 */ /* 0x004fe20004000000 */
[----:B0-----:R-:W-:Y:S06]  /*0af0*/  @!P6 BRA `(.L_x_6836) ;  /* 0x000000040080e947 */ /* 0x001fec0003800000 */
        /* <DEDUP_REMOVED lines=15> */
[----:B------:R-:W-:-:S04]  /*0bf0*/  PRMT R23, R35, 0x7632, R23 ;  /* 0x0000763223177816 */ /* 0x000fc80000000017 */
[----:B------:R-:W-:-:S07]  /*0c00*/  SHF.L.U32 R23, R23, 0x10, RZ ;  /* 0x0000001017177819 */ /* 0x000fce00000006ff */
[----:B------:R-:W0:Y:S01]  /*0c10*/  @P0 LDC.64 R208, c[0x0][0x438] ;  /* 0x00010e00ffd00b82 */ /* 0x000e220000000a00 */
[----:B------:R-:W-:Y:S02]  /*0c20*/  SHF.L.U32 R225, R33, 0x10, RZ ;  /* 0x0000001021e17819 */ /* 0x000fe400000006ff */
[----:B------:R-:W-:Y:S01]  /*0c30*/  SHF.L.U32 R220, R34, 0x10, RZ ;  /* 0x0000001022dc7819 */ /* 0x000fe200000006ff */
[----:B0-----:R-:W-:-:S05]  /*0c40*/  @P0 IMAD.WIDE.U32 R208, R2, 0x20, R208 ;  /* 0x0000002002d00825 */ /* 0x001fca00078e00d0 */
[----:B------:R-:W5:Y:S04]  /*0c50*/  @P0 LDG.E.128 R132, desc[UR6][R208.64] ;  /* 0x00000006d0840981 */ /* 0x000f68000c1e1d00 */
[----:B------:R0:W5:Y:S02]  /*0c60*/  @P0 LDG.E.128 R136, desc[UR6][R208.64+0x10] ;  /* 0x00001006d0880981 */ /* 0x000164000c1e1d00 */
[----:B0-----:R-:W-:Y:S02]  /*0c70*/  SHF.L.U32 R208, R35, 0x10, RZ ;  /* 0x0000001023d07819 */ /* 0x001fe400000006ff */
[----:B------:R-:W-:Y:S02]  /*0c80*/  IADD3 R210, PT, PT, R210, 0x20, RZ ;  /* 0x00000020d2d27810 */ /* 0x000fe40007ffe0ff */
[----:B------:R-:W-:-:S02]  /*0c90*/  IADD3 R2, PT, PT, R2, 0x20, RZ ;  /* 0x0000002002027810 */ /* 0x000fc40007ffe0ff */
        /* <DEDUP_REMOVED lines=17> */
[----:B------:R-:W-:-:S05]  /*0db0*/  SHF.L.U32 R0, R0, 0x10, RZ ;  /* 0x0000001000007819 */ /* 0x000fca00000006ff */
[-C--:B------:R-:W-:Y:S01]  /*0dc0*/  FMUL.FTZ R235, R235, R0.reuse ;  /* 0x00000000ebeb7220 */ /* 0x080fe20000410000 */
[--C-:B------:R-:W-:Y:S01]  /*0dd0*/  FADD.FTZ R97, R97, R0.reuse ;  /* 0x0000000061617221 */ /* 0x100fe20000010000 */
[----:B------:R-:W-:Y:S01]  /*0de0*/  FFMA.FTZ R57, R16, R0, R57 ;  /* 0x0000000010397223 */ /* 0x000fe20000010039 */
[----:B------:R-:W-:Y:S01]  /*0df0*/  PRMT R0, R179, 0x7632, R0 ;  /* 0x00007632b3007816 */ /* 0x000fe20000000000 */
[----:B------:R-:W-:-:S03]  /*0e00*/  FADD.FTZ R187, -R3, R187 ;  /* 0x000000bb03bb7221 */ /* 0x000fc60000010100 */
[----:B------:R-:W-:Y:S01]  /*0e10*/  SHF.L.U32 R0, R0, 0x10, RZ ;  /* 0x0000001000007819 */ /* 0x000fe200000006ff */
[----:B------:R-:W-:-:S04]  /*0e20*/  FMUL.FTZ R247, R4, R187 ;  /* 0x000000bb04f77220 */ /* 0x000fc80000410000 */
[-C--:B------:R-:W-:Y:S01]  /*0e30*/  FMUL.FTZ R211, R23, R0.reuse ;  /* 0x0000000017d37220 */ /* 0x080fe20000410000 */
[----:B------:R-:W-:Y:S01]  /*0e40*/  FADD.FTZ R23, -R3, R180 ;  /* 0x000000b403177221 */ /* 0x000fe20000010100 */
[----:B------:R-:W-:Y:S01]  /*0e50*/  FADD.FTZ R99, R99, R0 ;  /* 0x0000000063637221 */ /* 0x000fe20000010000 */
[----:B------:R-:W-:Y:S01]  /*0e60*/  FFMA.FTZ R59, R247, R0, R59 ;  /* 0x00000000f73b7223 */ /* 0x000fe2000001003b */
[----:B------:R-:W-:Y:S01]  /*0e70*/  SHF.L.U32 R181, R176, 0x10, RZ ;  /* 0x00000010b0b57819 */ /* 0x000fe200000006ff */
[----:B------:R-:W-:Y:S01]  /*0e80*/  FMUL.FTZ R0, R4, R23 ;  /* 0x0000001704007220 */ /* 0x000fe20000410000 */
[----:B------:R-:W-:Y:S01]  /*0e90*/  SHF.L.U32 R23, R32, 0x10, RZ ;  /* 0x0000001020177819 */ /* 0x000fe200000006ff */
[----:B------:R-:W-:Y:S01]  /*0ea0*/  FADD.FTZ R191, -R3, R182 ;  /* 0x000000b603bf7221 */ /* 0x000fe20000010100 */
[----:B------:R-:W-:-:S03]  /*0eb0*/  SHF.L.U32 R177, R177, 0x10, RZ ;  /* 0x00000010b1b17819 */ /* 0x000fc600000006ff */
[----:B------:R-:W-:Y:S01]  /*0ec0*/  FMUL.FTZ R191, R4, R191 ;  /* 0x000000bf04bf7220 */ /* 0x000fe20000410000 */
[----:B------:R-:W-:Y:S01]  /*0ed0*/  FMUL.FTZ R23, R23, R181 ;  /* 0x000000b517177220 */ /* 0x000fe20000410000 */
[----:B------:R-:W-:Y:S01]  /*0ee0*/  FADD.FTZ R94, R94, R177 ;  /* 0x000000b15e5e7221 */ /* 0x000fe20000010000 */
[-C--:B------:R-:W-:Y:S01]  /*0ef0*/  FMUL.FTZ R225, R225, R177.reuse ;  /* 0x000000b1e1e17220 */ /* 0x080fe20000410000 */
[----:B------:R-:W-:Y:S01]  /*0f00*/  FFMA.FTZ R54, R191, R177, R54 ;  /* 0x000000b1bf367223 */ /* 0x000fe20000010036 */
[----:B------:R-:W-:Y:S01]  /*0f10*/  SHF.L.U32 R177, R178, 0x10, RZ ;  /* 0x00000010b2b17819 */ /* 0x000fe200000006ff */
[----:B------:R-:W-:Y:S01]  /*0f20*/  FADD.FTZ R176, RZ, R23 ;  /* 0x00000017ffb07221 */ /* 0x000fe20000010000 */
[----:B------:R-:W-:Y:S01]  /*0f30*/  FFMA.FTZ R178, R0, R23, RZ ;  /* 0x0000001700b27223 */ /* 0x000fe200000100ff */
        /* <DEDUP_REMOVED lines=20> */
[----:B------:R-:W-:Y:S02]  /*1080*/  FFMA.FTZ R176, R16, R235, R181 ;  /* 0x000000eb10b07223 */ /* 0x000fe400000100b5 */
[----:B------:R-:W-:Y:S02]  /*1090*/  FADD.FTZ R177, R177, R208 ;  /* 0x000000d0b1b17221 */ /* 0x000fe40000010000 */
[----:B------:R-:W-:Y:S01]  /*10a0*/  FFMA.FTZ R176, R209, R208, R176 ;  /* 0x000000d0d1b07223 */ /* 0x000fe200000100b0 */
[----:B------:R0:W-:Y:S01]  /*10b0*/  STL [R1], R211 ;  /* 0x000000d301007387 */ /* 0x0001e20000100800 */
[----:B------:R-:W-:Y:S01]  /*10c0*/  FADD.FTZ R212, R177, R211 ;  /* 0x000000d3b1d47221 */ /* 0x000fe20000010000 */
[----:B------:R-:W-:Y:S01]  /*10d0*/  FADD.FTZ R98, R98, R179 ;  /* 0x000000b362627221 */ /* 0x000fe20000010000 */
[----:B------:R-:W-:Y:S01]  /*10e0*/  FFMA.FTZ R58, R209, R179, R58 ;  /* 0x000000b3d13a7223 */ /* 0x000fe2000001003a */
[----:B0-----:R-:W-:-:S07]  /*10f0*/  FFMA.FTZ R211, R247, R211, R176 ;  /* 0x000000d3f7d37223 */ /* 0x001fce00000100b0 */
.L_x_6836:
[----:B------:R-:W-:Y:S05]  /*1100*/  BSYNC.RECONVERGENT B2 ;  /* 0x0000000000027941 */ /* 0x000fea0003800200 */
.L_x_6835:
        /* <DEDUP_REMOVED lines=13> */
[----:B------:R-:W-:Y:S02]  /*11e0*/  ISETP.NE.U32.AND P0, PT, RZ, UR10, PT ;  /* 0x0000000aff007c0c */ /* 0x000fe4000bf05070 */
[----:B------:R-:W-:Y:S02]  /*11f0*/  PRMT R234, R38, 0x7632, R234 ;  /* 0x0000763226ea7816 */ /* 0x000fe400000000ea */
[----:B------:R-:W-:Y:S02]  /*1200*/  ISETP.NE.AND.EX P0, PT, RZ, UR11, PT, P0 ;  /* 0x0000000bff007c0c */ /* 0x000fe4000bf05300 */
[----:B------:R-:W-:Y:S02]  /*1210*/  SHF.L.U32 R234, R234, 0x10, RZ ;  /* 0x00000010eaea7819 */ /* 0x000fe400000006ff */
[----:B------:R-:W-:-:S04]  /*1220*/  PRMT R252, R39, 0x7632, R252 ;  /* 0x0000763227fc7816 */ /* 0x000fc800000000fc */
[----:B------:R-:W-:-:S05]  /*1230*/  SHF.L.U32 R252, R252, 0x10, RZ ;  /* 0x00000010fcfc7819 */ /* 0x000fca00000006ff */
[----:B------:R-:W0:Y:S01]  /*1240*/  @P0 LDC.64 R206, c[0x0][0x438] ;  /* 0x00010e00ffce0b82 */ /* 0x000e220000000a00 */
[----:B------:R-:W-:Y:S02]  /*1250*/  SHF.L.U32 R231, R36, 0x10, RZ ;  /* 0x0000001024e77819 */ /* 0x000fe400000006ff */
        /* <DEDUP_REMOVED lines=31> */
[----:B------:R-:W-:Y:S01]  /*1450*/  FMUL.FTZ R246, R4, R187 ;  /* 0x000000bb04f67220 */ /* 0x000fe20000410000 */
[----:B------:R-:W-:Y:S02]  /*1460*/  FADD.FTZ R183, -R3, R180 ;  /* 0x000000b403b77221 */ /* 0x000fe40000010100 */
[----:B------:R-:W-:Y:S02]  /*1470*/  SHF.L.U32 R20, R20, 0x10, RZ ;  /* 0x0000001014147819 */ /* 0x000fe400000006ff */
[----:B------:R-:W-:-:S03]  /*1480*/  SHF.L.U32 R181, R176, 0x10, RZ ;  /* 0x00000010b0b57819 */ /* 0x000fc600000006ff */
[-C--:B------:R-:W-:Y:S01]  /*1490*/  FMUL.FTZ R252, R252, R20.reuse ;  /* 0x00000014fcfc7220 */ /* 0x080fe20000410000 */
[----:B------:R-:W-:Y:S01]  /*14a0*/  FADD.FTZ R147, R147, R20 ;  /* 0x0000001493937221 */ /* 0x000fe20000010000 */
[----:B------:R-:W-:Y:S01]  /*14b0*/  FFMA.FTZ R107, R246, R20, R107 ;  /* 0x00000014f66b7223 */ /* 0x000fe2000001006b */
[C---:B------:R-:W-:Y:S01]  /*14c0*/  FMUL.FTZ R20, R4.reuse, R183 ;  /* 0x000000b704147220 */ /* 0x040fe20000410000 */
[----:B------:R-:W-:Y:S01]  /*14d0*/  FADD.FTZ R183, -R3, R182 ;  /* 0x000000b603b77221 */ /* 0x000fe20000010100 */
[----:B------:R-:W-:Y:S01]  /*14e0*/  SHF.L.U32 R177, R177, 0x10, RZ ;  /* 0x00000010b1b17819 */ /* 0x000fe200000006ff */
[----:B------:R-:W-:Y:S02]  /*14f0*/  FMUL.FTZ R231, R231, R181 ;  /* 0x000000b5e7e77220 */ /* 0x000fe40000410000 */
[----:B------:R-:W-:Y:S02]  /*1500*/  FMUL.FTZ R190, R4, R183 ;  /* 0x000000b704be7220 */ /* 0x000fe40000410000 */
        /* <DEDUP_REMOVED lines=33> */
.L_x_6838:
[----:B------:R-:W-:Y:S05]  /*1720*/  BSYNC.RECONVERGENT B2 ;  /* 0x0000000000027941 */ /* 0x000fea0003800200 */
.L_x_6837:
        /* <DEDUP_REMOVED lines=9> */
[----:B------:R-:W-:Y:S02]  /*17c0*/  PRMT R241, R40, 0x7632, R241 ;  /* 0x0000763228f17816 */ /* 0x000fe400000000f1 */
[----:B------:R-:W-:Y:S02]  /*17d0*/  ISETP.NE.U32.AND P0, PT, RZ, UR10, PT ;  /* 0x0000000aff007c0c */ /* 0x000fe4000bf05070 */
[----:B------:R-:W-:Y:S02]  /*17e0*/  SHF.L.U32 R241, R241, 0x10, RZ ;  /* 0x00000010f1f17819 */ /* 0x000fe400000006ff */
[----:B------:R-:W-:-:S02]  /*17f0*/  ISETP.NE.AND.EX P0, PT, RZ, UR11, PT, P0 ;  /* 0x0000000bff007c0c */ /* 0x000fc4000bf05300 */
[----:B------:R-:W-:-:S04]  /*1800*/  PRMT R237, R41, 0x7632, R237 ;  /* 0x0000763229ed7816 */ /* 0x000fc800000000ed */
[----:B------:R-:W-:Y:S02]  /*1810*/  SHF.L.U32 R237, R237, 0x10, RZ ;  /* 0x00000010eded7819 */ /* 0x000fe400000006ff */
[----:B------:R-:W-:-:S05]  /*1820*/  PRMT R233, R42, 0x7632, R233 ;  /* 0x000076322ae97816 */ /* 0x000fca00000000e9 */
[----:B------:R-:W0:Y:S01]  /*1830*/  @P0 LDC.64 R204, c[0x0][0x438] ;  /* 0x00010e00ffcc0b82 */ /* 0x000e220000000a00 */
[----:B------:R-:W-:Y:S02]  /*1840*/  SHF.L.U32 R233, R233, 0x10, RZ ;  /* 0x00000010e9e97819 */ /* 0x000fe400000006ff */
[----:B------:R-:W-:Y:S02]  /*1850*/  SHF.L.U32 R230, R40, 0x10, RZ ;  /* 0x0000001028e67819 */ /* 0x000fe400000006ff */
[----:B------:R-:W-:Y:S02]  /*1860*/  PRMT R251, R43, 0x7632, R251 ;  /* 0x000076322bfb7816 */ /* 0x000fe400000000fb */
        /* <DEDUP_REMOVED lines=24> */
[----:B------:R-:W-:Y:S02]  /*19f0*/  PRMT R18, R178, 0x7632, R18 ;  /* 0x00007632b2127816 */ /* 0x000fe40000000012 */
[----:B------:R-:W-:Y:S02]  /*1a00*/  PRMT R21, R179, 0x7632, R21 ;  /* 0x00007632b3157816 */ /* 0x000fe40000000015 */
[----:B------:R-:W-:Y:S01]  /*1a10*/  SHF.L.U32 R198, R18, 0x10, RZ ;  /* 0x0000001012c67819 */ /* 0x000fe200000006ff */
[----:B------:R-:W-:Y:S01]  /*1a20*/  FMUL.FTZ R18, R4, R185 ;  /* 0x000000b904127220 */ /* 0x000fe20000410000 */
[----:B------:R-:W-:-:S03]  /*1a30*/  SHF.L.U32 R181, R176, 0x10, RZ ;  /* 0x00000010b0b57819 */ /* 0x000fc600000006ff */
[-C--:B------:R-:W-:Y:S01]  /*1a40*/  FMUL.FTZ R233, R233, R198.reuse ;  /* 0x000000c6e9e97220 */ /* 0x080fe20000410000 */
[----:B------:R-:W-:Y:S01]  /*1a50*/  FADD.FTZ R113, R113, R198 ;  /* 0x000000c671717221 */ /* 0x000fe20000010000 */
[----:B------:R-:W-:Y:S01]  /*1a60*/  FFMA.FTZ R73, R18, R198, R73 ;  /* 0x000000c612497223 */ /* 0x000fe20000010049 */
[----:B------:R-:W-:Y:S01]  /*1a70*/  SHF.L.U32 R198, R21, 0x10, RZ ;  /* 0x0000001015c67819 */ /* 0x000fe200000006ff */
[C---:B------:R-:W-:Y:S01]  /*1a80*/  FADD.FTZ R21, -R3.reuse, R180 ;  /* 0x000000b403157221 */ /* 0x040fe20000010100 */
[C---:B------:R-:W-:Y:S01]  /*1a90*/  FADD.FTZ R189, -R3.reuse, R182 ;  /* 0x000000b603bd7221 */ /* 0x040fe20000010100 */
[----:B------:R-:W-:Y:S01]  /*1aa0*/  FADD.FTZ R187, -R3, R187 ;  /* 0x000000bb03bb7221 */ /* 0x000fe20000010100 */
[----:B------:R-:W-:Y:S01]  /*1ab0*/  FMUL.FTZ R230, R230, R181 ;  /* 0x000000b5e6e67220 */ /* 0x000fe20000410000 */
[C---:B------:R-:W-:Y:S01]  /*1ac0*/  FMUL.FTZ R21, R4.reuse, R21 ;  /* 0x0000001504157220 */ /* 0x040fe20000410000 */
        /* <DEDUP_REMOVED lines=8> */
[----:B------:R-:W-:Y:S01]  /*1b50*/  FADD.FTZ R110, R110, R177 ;  /* 0x000000b16e6e7221 */ /* 0x000fe20000010000 */
[-C--:B------:R-:W-:Y:S01]  /*1b60*/  FFMA.FTZ R70, R189, R177.reuse, R70 ;  /* 0x000000b1bd467223 */ /* 0x080fe20000010046 */
[----:B------:R-:W-:Y:S01]  /*1b70*/  FMUL.FTZ R223, R223, R177 ;  /* 0x000000b1dfdf7220 */ /* 0x000fe20000410000 */
[-C--:B------:R-:W-:Y:S01]  /*1b80*/  FMUL.FTZ R251, R251, R198.reuse ;  /* 0x000000c6fbfb7220 */ /* 0x080fe20000410000 */
        /* <DEDUP_REMOVED lines=11> */
[----:B------:R-:W-:Y:S02]  /*1c40*/  FADD.FTZ R205, -R3, R186 ;  /* 0x000000ba03cd7221 */ /* 0x000fe40000010100 */
        /* <DEDUP_REMOVED lines=12> */
[----:B------:R-:W-:-:S03]  /*1d10*/  FFMA.FTZ R176, R205, R204, R176 ;  /* 0x000000cccdb07223 */ /* 0x000fc600000100b0 */
[----:B------:R-:W-:Y:S01]  /*1d20*/  FADD.FTZ R212, R212, R251 ;  /* 0x000000fbd4d47221 */ /* 0x000fe20000010000 */
[----:B------:R-:W-:-:S07]  /*1d30*/  FFMA.FTZ R211, R245, R251, R176 ;  /* 0x000000fbf5d37223 */ /* 0x000fce00000100b0 */
.L_x_6840:
[----:B------:R-:W-:Y:S05]  /*1d40*/  BSYNC.RECONVERGENT B2 ;  /* 0x0000000000027941 */ /* 0x000fea0003800200 */
.L_x_6839:
[----:B------:R-:W-:Y:S04]  /*1d50*/  BSSY.RECONVERGENT B2, `(.L_x_6841) ;  /* 0x0000063000027945 */ /* 0x000fe80003800200 */
[----:B------:R-:W-:Y:S05]  /*1d60*/  @!P3 BRA `(.L_x_6842) ;  /* 0x000000040084b947 */ /* 0x000fea0003800000 */
[----:B------:R-:W0:Y:S01]  /*1d70*/  LDC.64 R176, c[0x0][0x428] ;  /* 0x00010a00ffb07b82 */ /* 0x000e220000000a00 */
[----:B------:R1:W-:Y:S07]  /*1d80*/  STL.64 [R1+0x18], R6 ;  /* 0x0000180601007387 */ /* 0x0003ee0000100a00 */
[----:B------:R-:W2:Y:S01]  /*1d90*/  LDC.64 R184, c[0x0][0x3a8] ;  /* 0x0000ea00ffb87b82 */ /* 0x000ea20000000a00 */
[----:B0-----:R-:W-:-:S06]  /*1da0*/  IMAD.WIDE.U32 R176, R210, 0x10, R176 ;  /* 0x00000010d2b07825 */ /* 0x001fcc00078e00b0 */
[----:B------:R-:W3:Y:S01]  /*1db0*/  LDG.E.128 R176, desc[UR6][R176.64] ;  /* 0x00000006b0b07981 */ /* 0x000ee2000c1e1d00 */
[----:B--2---:R-:W-:-:S05]  /*1dc0*/  IMAD.WIDE.U32 R184, R2, 0x20, R184 ;  /* 0x0000002002b87825 */ /* 0x004fca00078e00b8 */
[----:B------:R-:W2:Y:S04]  /*1dd0*/  LDG.E.128 R180, desc[UR6][R184.64] ;  /* 0x00000006b8b47981 */ /* 0x000ea8000c1e1d00 */
[----:B------:R-:W4:Y:S01]  /*1de0*/  LDG.E.128 R184, desc[UR6][R184.64+0x10] ;  /* 0x00001006b8b87981 */ /* 0x000f22000c1e1d00 */
[----:B------:R-:W-:-:S04]  /*1df0*/  ISETP.NE.U32.AND P0, PT, RZ, UR10, PT ;  /* 0x0000000aff007c0c */ /* 0x000fc8000bf05070 */
[----:B------:R-:W-:-:S13]  /*1e00*/  ISETP.NE.AND.EX P0, PT, RZ, UR11, PT, P0 ;  /* 0x0000000bff007c0c */ /* 0x000fda000bf05300 */
[----:B-1----:R-:W0:Y:S02]  /*1e10*/  @P0 LDC.64 R6, c[0x0][0x438] ;  /* 0x00010e00ff060b82 */ /* 0x002e240000000a00 */
[----:B0-----:R-:W-:-:S05]  /*1e20*/  @P0 IMAD.WIDE.U32 R6, R2, 0x20, R6 ;  /* 0x0000002002060825 */ /* 0x001fca00078e0006 */
[----:B------:R0:W5:Y:S04]  /*1e30*/  @P0 LDG.E.128 R156, desc[UR6][R6.64] ;  /* 0x00000006069c0981 */ /* 0x000168000c1e1d00 */
[----:B------:R0:W5:Y:S04]  /*1e40*/  @P0 LDG.E.128 R160, desc[UR6][R6.64+0x10] ;  /* 0x0000100606a00981 */ /* 0x000168000c1e1d00 */
[----:B------:R0:W5:Y:S01]  /*1e50*/  LDL.LU.64 R6, [R1+0x18] ;  /* 0x0000180001067983 */ /* 0x0001620000300a00 */
[----:B------:R-:W-:Y:S02]  /*1e60*/  PRMT R240, R44, 0x7632, R240 ;  /* 0x000076322cf07816 */ /* 0x000fe400000000f0 */
[----:B------:R-:W-:-:S02]  /*1e70*/  PRMT R236, R45, 0x7632, R236 ;  /* 0x000076322dec7816 */ /* 0x000fc400000000ec */
[----:B------:R-:W-:Y:S02]  /*1e80*/  SHF.L.U32 R240, R240, 0x10, RZ ;  /* 0x00000010f0f07819 */ /* 0x000fe400000006ff */
[----:B------:R-:W-:Y:S02]  /*1e90*/  SHF.L.U32 R236, R236, 0x10, RZ ;  /* 0x00000010ecec7819 */ /* 0x000fe400000006ff */
[----:B------:R-:W-:-:S04]  /*1ea0*/  PRMT R232, R46, 0x7632, R232 ;  /* 0x000076322ee87816 */ /* 0x000fc800000000e8 */
[----:B------:R-:W-:Y:S02]  /*1eb0*/  SHF.L.U32 R232, R232, 0x10, RZ ;  /* 0x00000010e8e87819 */ /* 0x000fe400000006ff */
[----:B------:R-:W-:-:S04]  /*1ec0*/  PRMT R250, R47, 0x7632, R250 ;  /* 0x000076322ffa7816 */ /* 0x000fc800000000fa */
[----:B------:R-:W-:Y:S02]  /*1ed0*/  SHF.L.U32 R250, R250, 0x10, RZ ;  /* 0x00000010fafa7819 */ /* 0x000fe400000006ff */
[----:B------:R-:W-:Y:S02]  /*1ee0*/  SHF.L.U32 R229, R44, 0x10, RZ ;  /* 0x000000102ce57819 */ /* 0x000fe400000006ff */
[----:B------:R-:W-:Y:S02]  /*1ef0*/  SHF.L.U32 R222, R45, 0x10, RZ ;  /* 0x000000102dde7819 */ /* 0x000fe400000006ff */
[----:B------:R-:W-:Y:S02]  /*1f00*/  SHF.L.U32 R217, R46, 0x10, RZ ;  /* 0x000000102ed97819 */ /* 0x000fe400000006ff */
[----:B------:R-:W-:Y:S02]  /*1f10*/  SHF.L.U32 R214, R47, 0x10, RZ ;  /* 0x000000102fd67819 */ /* 0x000fe400000006ff */
[----:B------:R-:W-:-:S02]  /*1f20*/  IADD3 R210, PT, PT, R210, 0x20, RZ ;  /* 0x00000020d2d27810 */ /* 0x000fc40007ffe0ff */
[----:B------:R-:W-:Y:S02]  /*1f30*/  IADD3 R2, PT, PT, R2, 0x20, RZ ;  /* 0x0000002002027810 */ /* 0x000fe40007ffe0ff */
[----:B---3--:R-:W-:Y:S02]  /*1f40*/  PRMT R11, R176, 0x7632, R11 ;  /* 0x00007632b00b7816 */ /* 0x008fe4000000000b */
[----:B------:R-:W-:Y:S02]  /*1f50*/  PRMT R15, R177, 0x7632, R15 ;  /* 0x00007632b10f7816 */ /* 0x000fe4000000000f */
[----:B------:R-:W-:Y:S01]  /*1f60*/  SHF.L.U32 R22, R11, 0x10, RZ ;  /* 0x000000100b167819 */ /* 0x000fe200000006ff */
[C---:B--2---:R-:W-:Y:S01]  /*1f70*/  FADD.FTZ R181, -R3.reuse, R181 ;  /* 0x000000b503b57221 */ /* 0x044fe20000010100 */
[----:B------:R-:W-:-:S03]  /*1f80*/  FADD.FTZ R183, -R3, R183 ;  /* 0x000000b703b77221 */ /* 0x000fc60000010100 */
[----:B-----5:R-:W-:Y:S01]  /*1f90*/  FMUL.FTZ R11, R4, R181 ;  /* 0x000000b5040b7220 */ /* 0x020fe20000410000 */
[-C--:B------:R-:W-:Y:S01]  /*1fa0*/  FMUL.FTZ R240, R240, R22.reuse ;  /* 0x00000016f0f07220 */ /* 0x080fe20000410000 */
[----:B------:R-:W-:Y:S02]  /*1fb0*/  FADD.FTZ R117, R117, R22 ;  /* 0x0000001675757221 */ /* 0x000fe40000010000 */
[----:B------:R-:W-:Y:S01]  /*1fc0*/  FFMA.FTZ R77, R11, R22, R77 ;  /* 0x000000160b4d7223 */ /* 0x000fe2000001004d */
[----:B------:R-:W-:Y:S01]  /*1fd0*/  SHF.L.U32 R22, R15, 0x10, RZ ;  /* 0x000000100f167819 */ /* 0x000fe200000006ff */
[----:B------:R-:W-:Y:S01]  /*1fe0*/  FMUL.FTZ R15, R4, R183 ;  /* 0x000000b7040f7220 */ /* 0x000fe20000410000 */
[----:B------:R-:W-:Y:S01]  /*1ff0*/  PRMT R19, R178, 0x7632, R19 ;  /* 0x00007632b2137816 */ /* 0x000fe20000000013 */
[----:B----4-:R-:W-:Y:S02]  /*2000*/  FADD.FTZ R185, -R3, R185 ;  /* 0x000000b903b97221 */ /* 0x010fe40000010100 */
[-C--:B------:R-:W-:Y:S01]  /*2010*/  FMUL.FTZ R236, R236, R22.reuse ;  /* 0x00000016ecec7220 */ /* 0x080fe20000410000 */
[----:B------:R-:W-:Y:S01]  /*2020*/  FFMA.FTZ R79, R15, R22, R79 ;  /* 0x000000160f4f7223 */ /* 0x000fe2000001004f */
[----:B------:R-:W-:Y:S01]  /*2030*/  FADD.FTZ R119, R119, R22 ;  /* 0x0000001677777221 */ /* 0x000fe20000010000 */
        /* <DEDUP_REMOVED lines=52> */
.L_x_6842:
[----:B------:R-:W-:Y:S05]  /*2380*/  BSYNC.RECONVERGENT B2 ;  /* 0x0000000000027941 */ /* 0x000fea0003800200 */
.L_x_6841:
        /* <DEDUP_REMOVED lines=10> */
[----:B------:R-:W0:Y:S01]  /*2430*/  @P0 LDC.64 R192, c[0x0][0x438] ;  /* 0x00010e00ffc00b82 */ /* 0x000e220000000a00 */
[----:B------:R-:W-:-:S04]  /*2440*/  PRMT R228, R48, 0x7632, R228 ;  /* 0x0000763230e47816 */ /* 0x000fc800000000e4 */
[----:B------:R-:W-:Y:S02]  /*2450*/  SHF.L.U32 R228, R228, 0x10, RZ ;  /* 0x00000010e4e47819 */ /* 0x000fe400000006ff */
[----:B------:R-:W-:Y:S01]  /*2460*/  PRMT R227, R49, 0x7632, R227 ;  /* 0x0000763231e37816 */ /* 0x000fe200000000e3 */
[----:B0-----:R-:W-:-:S05]  /*2470*/  @P0 IMAD.WIDE.U32 R192, R2, 0x20, R192 ;  /* 0x0000002002c00825 */ /* 0x001fca00078e00c0 */
[----:B------:R-:W5:Y:S04]  /*2480*/  @P0 LDG.E.128 R164, desc[UR6][R192.64] ;  /* 0x00000006c0a40981 */ /* 0x000f68000c1e1d00 */
[----:B------:R0:W5:Y:S01]  /*2490*/  @P0 LDG.E.128 R168, desc[UR6][R192.64+0x10] ;  /* 0x00001006c0a80981 */ /* 0x000162000c1e1d00 */
[----:B------:R-:W-:Y:S02]  /*24a0*/  SHF.L.U32 R227, R227, 0x10, RZ ;  /* 0x00000010e3e37819 */ /* 0x000fe400000006ff */
[----:B------:R-:W-:-:S04]  /*24b0*/  PRMT R226, R50, 0x7632, R226 ;  /* 0x0000763232e27816 */ /* 0x000fc800000000e2 */
[----:B------:R-:W-:Y:S02]  /*24c0*/  SHF.L.U32 R226, R226, 0x10, RZ ;  /* 0x00000010e2e27819 */ /* 0x000fe400000006ff */
[----:B------:R-:W-:Y:S02]  /*24d0*/  SHF.L.U32 R221, R48, 0x10, RZ ;  /* 0x0000001030dd7819 */ /* 0x000fe400000006ff */
[----:B------:R-:W-:-:S04]  /*24e0*/  PRMT R248, R51, 0x7632, R248 ;  /* 0x0000763233f87816 */ /* 0x000fc800000000f8 */
[----:B------:R-:W-:Y:S02]  /*24f0*/  SHF.L.U32 R248, R248, 0x10, RZ ;  /* 0x00000010f8f87819 */ /* 0x000fe400000006ff */
[----:B------:R-:W-:Y:S02]  /*2500*/  SHF.L.U32 R216, R51, 0x10, RZ ;  /* 0x0000001033d87819 */ /* 0x000fe400000006ff */
[----:B--2---:R-:W-:-:S04]  /*2510*/  PRMT R2, R184, 0x7632, R2 ;  /* 0x00007632b8027816 */ /* 0x004fc80000000002 */
[----:B------:R-:W-:Y:S01]  /*2520*/  SHF.L.U32 R2, R2, 0x10, RZ ;  /* 0x0000001002027819 */ /* 0x000fe200000006ff */
[----:B---3--:R-:W-:-:S04]  /*2530*/  FADD.FTZ R203, -R3, R177 ;  /* 0x000000b103cb7221 */ /* 0x008fc80000010100 */
[----:B0----5:R-:W-:Y:S01]  /*2540*/  FMUL.FTZ R192, R4, R203 ;  /* 0x000000cb04c07220 */ /* 0x021fe20000410000 */
        /* <DEDUP_REMOVED lines=14> */
[C---:B------:R-:W-:Y:S01]  /*2630*/  FADD.FTZ R195, -R3.reuse, R176 ;  /* 0x000000b003c37221 */ /* 0x040fe20000010100 */
[----:B------:R-:W-:Y:S01]  /*2640*/  SHF.L.U32 R184, R184, 0x10, RZ ;  /* 0x00000010b8b87819 */ /* 0x000fe200000006ff */
[----:B------:R-:W-:Y:S02]  /*2650*/  FADD.FTZ R183, -R3, R183 ;  /* 0x000000b703b77221 */ /* 0x000fe40000010100 */
[-C--:B------:R-:W-:Y:S01]  /*2660*/  FMUL.FTZ R226, R226, R2.reuse ;  /* 0x00000002e2e27220 */ /* 0x080fe20000410000 */
[----:B------:R-:W-:Y:S01]  /*2670*/  FFMA.FTZ R89, R194, R2, R89 ;  /* 0x00000002c2597223 */ /* 0x000fe20000010059 */
[--C-:B------:R-:W-:Y:S01]  /*2680*/  FADD.FTZ R129, R129, R2.reuse ;  /* 0x0000000281817221 */ /* 0x100fe20000010000 */
[----:B------:R-:W-:Y:S01]  /*2690*/  PRMT R2, R187, 0x7632, R2 ;  /* 0x00007632bb027816 */ /* 0x000fe20000000002 */
[----:B------:R-:W-:Y:S01]  /*26a0*/  FMUL.FTZ R195, R4, R195 ;  /* 0x000000c304c37220 */ /* 0x000fe20000410000 */
[----:B------:R-:W-:Y:S01]  /*26b0*/  FMUL.FTZ R221, R221, R184 ;  /* 0x000000b8dddd7220 */ /* 0x000fe20000410000 */
[C---:B------:R-:W-:Y:S01]  /*26c0*/  FADD.FTZ R177, -R3.reuse, R178 ;  /* 0x000000b203b17221 */ /* 0x040fe20000010100 */
[----:B------:R-:W-:Y:S01]  /*26d0*/  SHF.L.U32 R2, R2, 0x10, RZ ;  /* 0x0000001002027819 */ /* 0x000fe200000006ff */
[C---:B------:R-:W-:Y:S01]  /*26e0*/  FADD.FTZ R179, -R3.reuse, R180 ;  /* 0x000000b403b37221 */ /* 0x040fe20000010100 */
[----:B------:R-:W-:Y:S01]  /*26f0*/  FADD.FTZ R215, -R3, R182 ;  /* 0x000000b603d77221 */ /* 0x000fe20000010100 */
[----:B------:R-:W-:Y:S01]  /*2700*/  FMUL.FTZ R249, R4, R183 ;  /* 0x000000b704f97220 */ /* 0x000fe20000410000 */
[----:B------:R-:W-:Y:S01]  /*2710*/  SHF.L.U32 R185, R185, 0x10, RZ ;  /* 0x00000010b9b97819 */ /* 0x000fe200000006ff */
[----:B------:R-:W-:Y:S01]  /*2720*/  FADD.FTZ R3, R212, R221 ;  /* 0x000000ddd4037221 */ /* 0x000fe20000010000 */
[----:B------:R-:W-:Y:S01]  /*2730*/  SHF.L.U32 R203, R49, 0x10, RZ ;  /* 0x0000001031cb7819 */ /* 0x000fe200000006ff */
[----:B------:R-:W-:Y:S01]  /*2740*/  FFMA.FTZ R211, R195, R221, R211 ;  /* 0x000000ddc3d37223 */ /* 0x000fe200000100d3 */
[-C--:B------:R-:W-:Y:S01]  /*2750*/  FMUL.FTZ R248, R248, R2.reuse ;  /* 0x00000002f8f87220 */ /* 0x080fe20000410000 */
[----:B------:R-:W-:Y:S01]  /*2760*/  FFMA.FTZ R91, R249, R2, R91 ;  /* 0x00000002f95b7223 */ /* 0x000fe2000001005b */
        /* <DEDUP_REMOVED lines=33> */
.L_x_6834:
        /* <DEDUP_REMOVED lines=16> */
[----:B------:R-:W1:Y:S01]  /*2a80*/  @P0 LDC.64 R2, c[0x0][0x438] ;  /* 0x00010e00ff020b82 */ /* 0x000e620000000a00 */
[----:B------:R-:W-:-:S07]  /*2a90*/  ISETP.GE.U32.AND P4, PT, R7, 0x80, PT ;  /* 0x000000800700780c */ /* 0x000fce0003f86070 */
[----:B0-----:R-:W0:Y:S08]  /*2aa0*/  @P2 LDC.64 R176, c[0x0][0x438] ;  /* 0x00010e00ffb02b82 */ /* 0x001e300000000a00 */
[----:B------:R-:W2:Y:S01]  /*2ab0*/  @P3 LDC.64 R182, c[0x0][0x438] ;  /* 0x00010e00ffb63b82 */ /* 0x000ea20000000a00 */
[C---:B-1----:R-:W-:Y:S01]  /*2ac0*/  @P0 IMAD.WIDE.U32 R2, R178.reuse, 0x20, R2 ;  /* 0x00000020b2020825 */ /* 0x042fe200078e0002 */
[----:B------:R-:W-:-:S06]  /*2ad0*/  @P0 IADD3 R178, PT, PT, R178, 0x20, RZ ;  /* 0x00000020b2b20810 */ /* 0x000fcc0007ffe0ff */
[----:B------:R-:W1:Y:S01]  /*2ae0*/  @P4 LDC.64 R180, c[0x0][0x438] ;  /* 0x00010e00ffb44b82 */ /* 0x000e620000000a00 */
[----:B------:R-:W5:Y:S04]  /*2af0*/  @P0 LDG.E.128 R132, desc[UR6][R2.64] ;  /* 0x0000000602840981 */ /* 0x000f68000c1e1d00 */
[----:B------:R0:W5:Y:S01]  /*2b00*/  @P0 LDG.E.128 R136, desc[UR6][R2.64+0x10] ;  /* 0x0000100602880981 */ /* 0x000162000c1e1d00 */
[----:B------:R-:W-:Y:S01]  /*2b10*/  ISETP.GE.U32.AND P0, PT, R7, 0xa0, PT ;  /* 0x000000a00700780c */ /* 0x000fe20003f06070 */
[----:B0-----:R-:W-:-:S12]  /*2b20*/  @P2 IMAD.WIDE.U32 R2, R178, 0x20, R176 ;  /* 0x00000020b2022825 */ /* 0x001fd800078e00b0 */
[----:B------:R-:W0:Y:S01]  /*2b30*/  @P0 LDC.64 R176, c[0x0][0x438] ;  /* 0x00010e00ffb00b82 */ /* 0x000e220000000a00 */
[----:B------:R-:W-:Y:S01]  /*2b40*/  @P2 IADD3 R178, PT, PT, R178, 0x20, RZ ;  /* 0x00000020b2b22810 */ /* 0x000fe20007ffe0ff */
[----:B------:R-:W5:Y:S04]  /*2b50*/  @P2 LDG.E.128 R28, desc[UR6][R2.64] ;  /* 0x00000006021c2981 */ /* 0x000f68000c1e1d00 */
[----:B------:R2:W5:Y:S02]  /*2b60*/  @P2 LDG.E.128 R24, desc[UR6][R2.64+0x10] ;  /* 0x0000100602182981 */ /* 0x000564000c1e1d00 */
[C---:B--2---:R-:W-:Y:S01]  /*2b70*/  @P3 IMAD.WIDE.U32 R2, R178.reuse, 0x20, R182 ;  /* 0x00000020b2023825 */ /* 0x044fe200078e00b6 */
[----:B------:R-:W-:-:S04]  /*2b80*/  @P3 IADD3 R178, PT, PT, R178, 0x20, RZ ;  /* 0x00000020b2b23810 */ /* 0x000fc80007ffe0ff */
[----:B------:R-:W5:Y:S04]  /*2b90*/  @P3 LDG.E.128 R148, desc[UR6][R2.64] ;  /* 0x0000000602943981 */ /* 0x000f68000c1e1d00 */
[----:B------:R1:W5:Y:S02]  /*2ba0*/  @P3 LDG.E.128 R152, desc[UR6][R2.64+0x10] ;  /* 0x0000100602983981 */ /* 0x000364000c1e1d00 */
[C---:B-1----:R-:W-:Y:S01]  /*2bb0*/  @P4 IMAD.WIDE.U32 R2, R178.reuse, 0x20, R180 ;  /* 0x00000020b2024825 */ /* 0x042fe200078e00b4 */
[----:B------:R-:W-:-:S04]  /*2bc0*/  @P4 IADD3 R178, PT, PT, R178, 0x20, RZ ;  /* 0x00000020b2b24810 */ /* 0x000fc80007ffe0ff */
[----:B------:R1:W5:Y:S01]  /*2bd0*/  @P4 LDG.E.128 R156, desc[UR6][R2.64] ;  /* 0x00000006029c4981 */ /* 0x000362000c1e1d00 */
[----:B0-----:R-:W-:-:S03]  /*2be0*/  @P0 IMAD.WIDE.U32 R176, R178, 0x20, R176 ;  /* 0x00000020b2b00825 */ /* 0x001fc600078e00b0 */
[----:B------:R1:W5:Y:S04]  /*2bf0*/  @P4 LDG.E.128 R160, desc[UR6][R2.64+0x10] ;  /* 0x0000100602a04981 */ /* 0x000368000c1e1d00 */
[----:B------:R1:W5:Y:S04]  /*2c00*/  @P0 LDG.E.128 R164, desc[UR6][R176.64] ;  /* 0x00000006b0a40981 */ /* 0x000368000c1e1d00 */
[----:B------:R1:W5:Y:S02]  /*2c10*/  @P0 LDG.E.128 R168, desc[UR6][R176.64+0x10] ;  /* 0x00001006b0a80981 */ /* 0x000364000c1e1d00 */
.L_x_6843:
[----:B------:R-:W-:Y:S05]  /*2c20*/  BSYNC.RECONVERGENT B1 ;  /* 0x0000000000017941 */ /* 0x000fea0003800200 */
.L_x_6833:
[----:B------:R-:W2:Y:S01]  /*2c30*/  LDL R210, [R1+0x10] ;  /* 0x0000100001d27983 */ /* 0x000ea20000100800 */
[----:B------:R-:W-:Y:S01]  /*2c40*/  UMOV UR4, 0xffffffff ;  /* 0xffffffff00047882 */ /* 0x000fe20000000000 */
[----:B--2---:R-:W-:Y:S02]  /*2c50*/  ISETP.GE.AND P2, PT, R210, 0x1, PT ;  /* 0x00000001d200780c */ /* 0x004fe40003f46270 */
[----:B------:R-:W-:Y:S11]  /*2c60*/  BRA.DIV UR4, `(.L_x_6844) ;  /* 0x0000008604907947 */ /* 0x000ff6000b800000 */
[----:B0-----:R-:W0:Y:S04]  /*2c70*/  SHFL.BFLY PT, R178, R212, 0x1, 0x1f ;  /* 0x0c201f00d4b27f89 */ /* 0x001e2800000e0000 */
[----:B------:R-:W2:Y:S01]  /*2c80*/  SHFL.BFLY PT, R180, R211, 0x1, 0x1f ;  /* 0x0c201f00d3b47f89 */ /* 0x000ea200000e0000 */
[----:B0-----:R-:W-:Y:S01]  /*2c90*/  FADD.FTZ R181, R178, R212 ;  /* 0x000000d4b2b57221 */ /* 0x001fe20000010000 */
[----:B--2---:R-:W-:-:S04]  /*2ca0*/  FADD.FTZ R182, R180, R211 ;  /* 0x000000d3b4b67221 */ /* 0x004fc80000010000 */
[----:B------:R-:W0:Y:S04]  /*2cb0*/  SHFL.BFLY PT, R178, R181, 0x2, 0x1f ;  /* 0x0c401f00b5b27f89 */ /* 0x000e2800000e0000 */
        /* <DEDUP_REMOVED lines=11> */
[----:B------:R0:W2:Y:S04]  /*2d70*/  SHFL.BFLY PT, R182, R179, 0x10, 0x1f ;  /* 0x0e001f00b3b67f89 */ /* 0x0000a800000e0000 */
[----:B------:R0:W3:Y:S02]  /*2d80*/  SHFL.BFLY PT, R178, R180, 0x10, 0x1f ;  /* 0x0e001f00b4b27f89 */ /* 0x0000e400000e0000 */
.L_x_7032:
[----:B-1----:R-:W4:Y:S04]  /*2d90*/  LDL R3, [R1+0x4] ;  /* 0x0000040001037983 */ /* 0x002f280000100800 */
[----:B------:R-:W4:Y:S04]  /*2da0*/  LDL R181, [R1+0x8] ;  /* 0x0000080001b57983 */ /* 0x000f280000100800 */
[----:B------:R1:W5:Y:S01]  /*2db0*/  LDL.LU R177, [R1+0xc] ;  /* 0x00000c0001b17983 */ /* 0x0003620000300800 */
[----:B------:R-:W-:Y:S01]  /*2dc0*/  @P2 IADD3 R2, PT, PT, R210, -0x1, RZ ;  /* 0xffffffffd2022810 */ /* 0x000fe20007ffe0ff */
[----:B0-2---:R-:W-:Y:S01]  /*2dd0*/  FADD.FTZ R179, R179, R182 ;  /* 0x000000b6b3b37221 */ /* 0x005fe20000010000 */
[----:B------:R-:W-:Y:S01]  /*2de0*/  ISETP.GE.U32.AND P3, PT, R7, 0x20, PT ;  /* 0x000000200700780c */ /* 0x000fe20003f66070 */
[----:B------:R-:W-:-:S02]  /*2df0*/  HFMA2 R176, -RZ, RZ, 0, 0 ;  /* 0x00000000ffb07431 */ /* 0x000fc400000001ff */
[----:B---3--:R-:W-:Y:S01]  /*2e00*/  FADD.FTZ R178, R180, R178 ;  /* 0x000000b2b4b27221 */ /* 0x008fe20000010000 */
[----:B------:R-:W-:Y:S01]  /*2e10*/  FMUL.FTZ R179, R179, UR9 ;  /* 0x00000009b3b37c20 */ /* 0x000fe20008410000 */
[----:B------:R-:W-:Y:S01]  /*2e20*/  ISETP.NE.AND P0, PT, RZ, UR8, PT ;  /* 0x00000008ff007c0c */ /* 0x000fe2000bf05270 */
[----:B------:R-:W-:Y:S01]  /*2e30*/  BSSY.RECONVERGENT B2, `(.L_x_6845) ;  /* 0x0000171000027945 */ /* 0x000fe20003800200 */
[----:B------:R-:W-:Y:S02]  /*2e40*/  FMUL.FTZ R178, R178, UR9 ;  /* 0x00000009b2b27c20 */ /* 0x000fe40008410000 */
[----:B------:R-:W-:Y:S01]  /*2e50*/  FSEL R179, R179, RZ, !P0 ;  /* 0x000000ffb3b37208 */ /* 0x000fe20004000000 */
[----:B----4-:R-:W-:-:S05]  /*2e60*/  @P2 IMAD R2, R2, R3, RZ ;  /* 0x0000000302022224 */ /* 0x010fca00078e02ff */
[----:B------:R-:W-:-:S04]  /*2e70*/  @P2 SHF.R.S32.HI R3, RZ, 0x1f, R2 ;  /* 0x0000001fff032819 */ /* 0x000fc80000011402 */
[----:B------:R-:W-:-:S04]  /*2e80*/  @P2 LEA.HI R3, R3, R2, RZ, 0x3 ;  /* 0x0000000203032211 */ /* 0x000fc800078f18ff */
[----:B------:R-:W-:Y:S01]  /*2e90*/  @P2 LEA.HI.SX32 R176, R3, R181, 0x1d ;  /* 0x000000b503b02211 */ /* 0x000fe200078feaff */
[----:B-1----:R-:W-:Y:S06]  /*2ea0*/  @!P3 BRA `(.L_x_6846) ;  /* 0x0000001400a4b947 */ /* 0x002fec0003800000 */
        /* <DEDUP_REMOVED lines=14> */
[----:B-----5:R-:W-:-:S05]  /*2f90*/  FMUL.FTZ R3, R4, R3 ;  /* 0x0000000304037220 */ /* 0x020fca0000410000 */
[----:B------:R-:W-:-:S05]  /*2fa0*/  FSEL R3, R3, RZ, P0 ;  /* 0x000000ff03037208 */ /* 0x000fca0000000000 */
[----:B------:R-:W-:-:S05]  /*2fb0*/  FMUL.FTZ R3, R3, UR12 ;  /* 0x0000000c03037c20 */ /* 0x000fca0008410000 */
[----:B------:R-:W-:-:S04]  /*2fc0*/  F2FP.BF16.F32.PACK_AB R3, RZ, R3 ;  /* 0x00000003ff03723e */ /* 0x000fc800000010ff */
[----:B------:R-:W-:-:S07]  /*2fd0*/  PRMT R172, R3, 0x7610, R172 ;  /* 0x0000761003ac7816 */ /* 0x000fce00000000ac */
.L_x_6851:
[----:B------:R-:W-:Y:S05]  /*2fe0*/  BSYNC.RECONVERGENT B3 ;  /* 0x0000000000037941 */ /* 0x000fea0003800200 */
.L_x_6850:
        /* <DEDUP_REMOVED lines=10> */
.L_x_6853:
[----:B------:R-:W-:Y:S05]  /*3090*/  BSYNC.RECONVERGENT B3 ;  /* 0x0000000000037941 */ /* 0x000fea0003800200 */
.L_x_6852:
        /* <DEDUP_REMOVED lines=10> */
.L_x_6855:
[----:B------:R-:W-:Y:S05]  /*3140*/  BSYNC.RECONVERGENT B3 ;  /* 0x0000000000037941 */ /* 0x000fea0003800200 */
.L_x_6854:
        /* <DEDUP_REMOVED lines=10> */
.L_x_6857:
[----:B------:R-:W-:Y:S05]  /*31f0*/  BSYNC.RECONVERGENT B3 ;  /* 0x0000000000037941 */ /* 0x000fea0003800200 */
.L_x_6856:
        /* <DEDUP_REMOVED lines=10> */
.L_x_6859:
[----:B------:R-:W-:Y:S05]  /*32a0*/  BSYNC.RECONVERGENT B3 ;  /* 0x0000000000037941 */ /* 0x000fea0003800200 */
.L_x_6858:
        /* <DEDUP_REMOVED lines=10> */
.L_x_6861:
[----:B------:R-:W-:Y:S05]  /*3350*/  BSYNC.RECONVERGENT B3 ;  /* 0x0000000000037941 */ /* 0x000fea0003800200 */
.L_x_6860:
        /* <DEDUP_REMOVED lines=10> */
.L_x_6863:
[----:B------:R-:W-:Y:S05]  /*3400*/  BSYNC.RECONVERGENT B3 ;  /* 0x0000000000037941 */ /* 0x000fea0003800200 */
.L_x_6862:
[----:B------:R-:W-:Y:S05]  /*3410*/  @!P2 BRA `(.L_x_6864) ;  /* 0x000000100018a947 */ /* 0x000fea0003800000 */
[----:B------:R-:W2:Y:S01]  /*3420*/  LDL R3, [R1] ;  /* 0x0000000001037983 */ /* 0x000ea20000100800 */
[----:B------:R-:W-:Y:S01]  /*3430*/  FFMA.FTZ R2, R247, R178, R179 ;  /* 0x000000b2f7027223 */ /* 0x000fe200000100b3 */
[----:B------:R-:W-:-:S03]  /*3440*/  ISETP.GT.AND P0, PT, R5, RZ, PT ;  /* 0x000000ff0500720c */ /* 0x000fc60003f04270 */
[----:B--2---:R-:W-:-:S04]  /*3450*/  FADD.FTZ R3, R3, -R2 ;  /* 0x8000000203037221 */ /* 0x004fc80000010000 */
[----:B-----5:R-:W-:-:S05]  /*3460*/  FMUL.FTZ R3, R4, R3 ;  /* 0x0000000304037220 */ /* 0x020fca0000410000 */
[----:B------:R-:W-:-:S05]  /*3470*/  FSEL R3, R3, RZ, P0 ;  /* 0x000000ff03037208 */ /* 0x000fca0000000000 */
[----:B------:R-:W-:-:S05]  /*3480*/  FMUL.FTZ R3, R3, UR12 ;  /* 0x0000000c03037c20 */ /* 0x000fca0008410000 */
[----:B------:R-:W-:-:S04]  /*3490*/  F2FP.BF16.F32.PACK_AB R3, RZ, R3 ;  /* 0x00000003ff03723e */ /* 0x000fc800000010ff */
[----:B------:R-:W-:Y:S01]  /*34a0*/  PRMT R175, R175, 0x5410, R3 ;  /* 0x00005410afaf7816 */ /* 0x000fe20000000003 */
[----:B------:R-:W-:Y:S06]  /*34b0*/  BRA `(.L_x_6864) ;  /* 0x0000000c00f07947 */ /* 0x000fec0003800000 */
.L_x_6849:
[----:B------:R-:W2:Y:S01]  /*34c0*/  LDL R180, [R1] ;  /* 0x0000000001b47983 */ /* 0x000ea20000100800 */
        /* <DEDUP_REMOVED lines=15> */
[C---:B-----5:R-:W-:Y:S01]  /*35c0*/  FMUL.FTZ R65, R4.reuse, R65 ;  /* 0x0000004104417220 */ /* 0x060fe20000410000 */
[C---:B------:R-:W-:Y:S01]  /*35d0*/  FMUL.FTZ R67, R4.reuse, R67 ;  /* 0x0000004304437220 */ /* 0x040fe20000410000 */
[----:B------:R-:W-:Y:S01]  /*35e0*/  ISETP.GT.AND P0, PT, R5, RZ, PT ;  /* 0x000000ff0500720c */ /* 0x000fe20003f04270 */
[C---:B------:R-:W-:Y:S01]  /*35f0*/  FMUL.FTZ R3, R4.reuse, R3 ;  /* 0x0000000304037220 */ /* 0x040fe20000410000 */
[C---:B------:R-:W-:Y:S01]  /*3600*/  FMUL.FTZ R2, R4.reuse, R141 ;  /* 0x0000008d04027220 */ /* 0x040fe20000410000 */
[C---:B------:R-:W-:Y:S01]  /*3610*/  FMUL.FTZ R181, R4.reuse, R181 ;  /* 0x000000b504b57220 */ /* 0x040fe20000410000 */
[----:B------:R-:W-:Y:S01]  /*3620*/  FMUL.FTZ R64, R4, R183 ;  /* 0x000000b704407220 */ /* 0x000fe20000410000 */
[----:B------:R-:W-:Y:S01]  /*3630*/  BSSY.RECONVERGENT B3, `(.L_x_6865) ;  /* 0x0000015000037945 */ /* 0x000fe20003800200 */
[----:B------:R-:W-:-:S02]  /*3640*/  FSEL R141, R65, RZ, P0 ;  /* 0x000000ff418d7208 */ /* 0x000fc40000000000 */
[----:B------:R-:W-:Y:S02]  /*3650*/  FSEL R140, R67, RZ, P0 ;  /* 0x000000ff438c7208 */ /* 0x000fe40000000000 */
[----:B------:R-:W-:Y:S02]  /*3660*/  FSEL R142, R3, RZ, P0 ;  /* 0x000000ff038e7208 */ /* 0x000fe40000000000 */
[----:B------:R-:W-:Y:S02]  /*3670*/  FSEL R67, R2, RZ, P0 ;  /* 0x000000ff02437208 */ /* 0x000fe40000000000 */
[----:B------:R-:W-:Y:S02]  /*3680*/  FSEL R65, R181, RZ, P0 ;  /* 0x000000ffb5417208 */ /* 0x000fe40000000000 */
[----:B------:R-:W-:Y:S01]  /*3690*/  FSEL R64, R64, RZ, P0 ;  /* 0x000000ff40407208 */ /* 0x000fe20000000000 */
[----:B--2---:R-:W-:Y:S01]  /*36a0*/  FADD.FTZ R187, R180, -R66 ;  /* 0x80000042b4bb7221 */ /* 0x004fe20000010000 */
[----:B------:R-:W-:-:S03]  /*36b0*/  FMUL.FTZ R66, R4, R143 ;  /* 0x0000008f04427220 */ /* 0x000fc60000410000 */
[----:B------:R-:W-:Y:S02]  /*36c0*/  FMUL.FTZ R143, R4, R187 ;  /* 0x000000bb048f7220 */ /* 0x000fe40000410000 */
[----:B------:R-:W-:-:S03]  /*36d0*/  FSEL R66, R66, RZ, P0 ;  /* 0x000000ff42427208 */ /* 0x000fc60000000000 */
[----:B------:R-:W-:Y:S01]  /*36e0*/  FSEL R143, R143, RZ, P0 ;  /* 0x000000ff8f8f7208 */ /* 0x000fe20000000000 */
[----:B------:R-:W-:Y:S06]  /*36f0*/  @!P2 BRA `(.L_x_6866) ;  /* 0x000000000020a947 */ /* 0x000fec0003800000 */
        /* <DEDUP_REMOVED lines=8> */
.L_x_6866:
[----:B------:R-:W-:Y:S05]  /*3780*/  BSYNC.RECONVERGENT B3 ;  /* 0x0000000000037941 */ /* 0x000fea0003800200 */
.L_x_6865:
        /* <DEDUP_REMOVED lines=10> */
.L_x_6868:
[----:B------:R-:W-:Y:S05]  /*3830*/  BSYNC.RECONVERGENT B3 ;  /* 0x0000000000037941 */ /* 0x000fea0003800200 */
.L_x_6867:
        /* <DEDUP_REMOVED lines=10> */
.L_x_6870:
[----:B------:R-:W-:Y:S05]  /*38e0*/  BSYNC.RECONVERGENT B3 ;  /* 0x0000000000037941 */ /* 0x000fea0003800200 */
.L_x_6869:
        /* <DEDUP_REMOVED lines=10> */
.L_x_6872:
[----:B------:R-:W-:Y:S05]  /*3990*/  BSYNC.RECONVERGENT B3 ;  /* 0x0000000000037941 */ /* 0x000fea0003800200 */
.L_x_6871:
        /* <DEDUP_REMOVED lines=10> */
.L_x_6874:
[----:B------:R-:W-:Y:S05]  /*3a40*/  BSYNC.RECONVERGENT B3 ;  /* 0x0000000000037941 */ /* 0x000fea0003800200 */
.L_x_6873:
        /* <DEDUP_REMOVED lines=10> */
.L_x_6876:
[----:B------:R-:W-:Y:S05]  /*3af0*/  BSYNC.RECONVERGENT B3 ;  /* 0x0000000000037941 */ /* 0x000fea0003800200 */
.L_x_6875:
        /* <DEDUP_REMOVED lines=10> */
.L_x_6878:
[----:B------:R-:W-:Y:S05]  /*3ba0*/  BSYNC.RECONVERGENT B3 ;  /* 0x0000000000037941 */ /* 0x000fea0003800200 */
.L_x_6877:
[----:B------:R-:W-:Y:S05]  /*3bb0*/  @!P2 BRA `(.L_x_6864) ;  /* 0x000000080030a947 */ /* 0x000fea0003800000 */
[----:B------:R-:W-:-:S05]  /*3bc0*/  FMUL.FTZ R2, R143, UR12 ;  /* 0x0000000c8f027c20 */ /* 0x000fca0008410000 */
[----:B------:R-:W-:-:S04]  /*3bd0*/  F2FP.BF16.F32.PACK_AB R2, RZ, R2 ;  /* 0x00000002ff02723e */ /* 0x000fc800000010ff */
[----:B------:R-:W-:Y:S01]  /*3be0*/  PRMT R175, R175, 0x5410, R2 ;  /* 0x00005410afaf7816 */ /* 0x000fe20000000002 */
[----:B------:R-:W-:Y:S06]  /*3bf0*/  BRA `(.L_x_6864) ;  /* 0x0000000800207947 */ /* 0x000fec0003800000 */
.L_x_6848:
[----:B------:R-:W-:Y:S02]  /*3c00*/  MOV R184, UR14 ;  /* 0x0000000e00b87c02 */ /* 0x000fe40008000f00 */
[----:B------:R-:W-:Y:S02]  /*3c10*/  MOV R185, UR15 ;  /* 0x0000000f00b97c02 */ /* 0x000fe40008000f00 */
[----:B------:R-:W-:-:S04]  /*3c20*/  ISETP.NE.U32.AND P0, PT, R184, RZ, PT ;  /* 0x000000ffb800720c */ /* 0x000fc80003f05070 */
[----:B------:R-:W-:-:S13]  /*3c30*/  ISETP.NE.AND.EX P0, PT, R185, RZ, PT, P0 ;  /* 0x000000ffb900720c */ /* 0x000fda0003f05300 */
[----:B------:R-:W-:Y:S05]  /*3c40*/  @P0 BRA `(.L_x_6879) ;  /* 0x0000000400080947 */ /* 0x000fea0003800000 */
[-CC-:B------:R-:W-:Y:S01]  /*3c50*/  @P1 FFMA.FTZ R2, R0, R178.reuse, R179.reuse ;  /* 0x000000b200021223 */ /* 0x180fe200000100b3 */
[-CC-:B------:R-:W-:Y:S01]  /*3c60*/  @P1 FFMA.FTZ R180, R9, R178.reuse, R179.reuse ;  /* 0x000000b209b41223 */ /* 0x180fe200000100b3 */
[----:B------:R-:W0:Y:S01]  /*3c70*/  @P2 LDC R181, c[0x0][0x40c] ;  /* 0x00010300ffb52b82 */ /* 0x000e220000000800 */
[----:B------:R-:W-:Y:S01]  /*3c80*/  @P1 FFMA.FTZ R183, R209, R178, R179 ;  /* 0x000000b2d1b71223 */ /* 0x000fe200000100b3 */
[----:B------:R-:W-:Y:S01]  /*3c90*/  @P1 FADD.FTZ R3, R23, -R2 ;  /* 0x8000000217031221 */ /* 0x000fe20000010000 */
[----:B-----5:R-:W-:Y:S02]  /*3ca0*/  MOV R2, R132 ;  /* 0x0000008400027202 */ /* 0x020fe40000000f00 */
[----:B------:R-:W-:Y:S01]  /*3cb0*/  @P1 FADD.FTZ R183, R208, -R183 ;  /* 0x800000b7d0b71221 */ /* 0x000fe20000010000 */
[----:B------:R-:W-:Y:S01]  /*3cc0*/  @P1 FFMA.FTZ R2, R4, R3, R132 ;  /* 0x0000000304021223 */ /* 0x000fe20000010084 */
[----:B------:R-:W-:Y:S01]  /*3cd0*/  @P1 FADD.FTZ R3, R243, -R180 ;  /* 0x800000b4f3031221 */ /* 0x000fe20000010000 */
[----:B------:R-:W-:-:S03]  /*3ce0*/  MOV R180, R133 ;  /* 0x0000008500b47202 */ /* 0x000fc60000000f00 */
[----:B------:R-:W-:Y:S02]  /*3cf0*/  @P1 FFMA.FTZ R180, R4, R3, R133 ;  /* 0x0000000304b41223 */ /* 0x000fe40000010085 */
[----:B------:R-:W1:Y:S02]  /*3d00*/  @P2 LDC R3, c[0x0][0x40c] ;  /* 0x00010300ff032b82 */ /* 0x000e640000000800 */
[----:B0-----:R-:W-:Y:S01]  /*3d10*/  @P2 FMUL.FTZ R180, R180, R181 ;  /* 0x000000b5b4b42220 */ /* 0x001fe20000410000 */
[----:B-1----:R-:W-:Y:S01]  /*3d20*/  @P2 FMUL.FTZ R3, R2, R3 ;  /* 0x0000000302032220 */ /* 0x002fe20000410000 */
[----:B------:R-:W-:-:S04]  /*3d30*/  @P1 FFMA.FTZ R2, R191, R178, R179 ;  /* 0x000000b2bf021223 */ /* 0x000fc800000100b3 */
[----:B------:R-:W-:Y:S01]  /*3d40*/  @P1 FADD.FTZ R181, R225, -R2 ;  /* 0x80000002e1b51221 */ /* 0x000fe20000010000 */
[----:B------:R-:W-:Y:S02]  /*3d50*/  @P2 F2FP.BF16.F32.PACK_AB R3, RZ, R3 ;  /* 0x00000003ff03223e */ /* 0x000fe400000010ff */
[----:B------:R-:W-:Y:S01]  /*3d60*/  MOV R2, R134 ;  /* 0x0000008600027202 */ /* 0x000fe20000000f00 */
[----:B------:R-:W-:Y:S01]  /*3d70*/  @P1 FFMA.FTZ R2, R4, R181, R134 ;  /* 0x000000b504021223 */ /* 0x000fe20000010086 */
[----:B------:R-:W-:Y:S01]  /*3d80*/  @P2 F2FP.BF16.F32.PACK_AB R181, RZ, R180 ;  /* 0x000000b4ffb5223e */ /* 0x000fe200000010ff */
[----:B------:R-:W-:Y:S01]  /*3d90*/  @P1 FFMA.FTZ R180, R13, R178, R179 ;  /* 0x000000b20db41223 */ /* 0x000fe200000100b3 */
[----:B------:R-:W-:Y:S02]  /*3da0*/  @P2 PRMT R172, R3, 0x7610, R172 ;  /* 0x0000761003ac2816 */ /* 0x000fe400000000ac */
[----:B------:R-:W0:Y:S01]  /*3db0*/  @P2 LDC R3, c[0x0][0x40c] ;  /* 0x00010300ff032b82 */ /* 0x000e220000000800 */
[----:B------:R-:W-:Y:S01]  /*3dc0*/  @P1 FADD.FTZ R182, R239, -R180 ;  /* 0x800000b4efb61221 */ /* 0x000fe20000010000 */
[----:B------:R-:W-:-:S02]  /*3dd0*/  @P2 PRMT R172, R172, 0x5410, R181 ;  /* 0x00005410acac2816 */ /* 0x000fc400000000b5 */
[----:B------:R-:W-:Y:S01]  /*3de0*/  MOV R180, R135 ;  /* 0x0000008700b47202 */ /* 0x000fe20000000f00 */
[----:B------:R-:W-:Y:S01]  /*3df0*/  @P1 FFMA.FTZ R180, R4, R182, R135 ;  /* 0x000000b604b41223 */ /* 0x000fe20000010087 */
[----:B------:R-:W-:Y:S02]  /*3e00*/  @P1 FFMA.FTZ R182, R16, R178, R179 ;  /* 0x000000b210b61223 */ /* 0x000fe400000100b3 */
[----:B------:R-:W1:Y:S02]  /*3e10*/  @P2 LDC R181, c[0x0][0x40c] ;  /* 0x00010300ffb52b82 */ /* 0x000e640000000800 */
[----:B------:R-:W-:Y:S01]  /*3e20*/  @P1 FADD.FTZ R182, R235, -R182 ;  /* 0x800000b6ebb61221 */ /* 0x000fe20000010000 */
[----:B0-----:R-:W-:-:S05]  /*3e30*/  @P2 FMUL.FTZ R2, R2, R3 ;  /* 0x0000000302022220 */ /* 0x001fca0000410000 */
[----:B------:R-:W-:Y:S01]  /*3e40*/  @P2 F2FP.BF16.F32.PACK_AB R2, RZ, R2 ;  /* 0x00000002ff02223e */ /* 0x000fe200000010ff */
[----:B-1----:R-:W-:Y:S01]  /*3e50*/  @P2 FMUL.FTZ R3, R180, R181 ;  /* 0x000000b5b4032220 */ /* 0x002fe20000410000 */
[----:B------:R-:W-:Y:S01]  /*3e60*/  @P1 FFMA.FTZ R181, R200, R178, R179 ;  /* 0x000000b2c8b51223 */ /* 0x000fe200000100b3 */
[----:B------:R-:W-:Y:S02]  /*3e70*/  MOV R180, R136 ;  /* 0x0000008800b47202 */ /* 0x000fe40000000f00 */
[----:B------:R-:W-:Y:S01]  /*3e80*/  @P2 PRMT R173, R2, 0x7610, R173 ;  /* 0x0000761002ad2816 */ /* 0x000fe200000000ad */
[----:B------:R-:W-:Y:S01]  /*3e90*/  @P1 FADD.FTZ R181, R220, -R181 ;  /* 0x800000b5dcb51221 */ /* 0x000fe20000010000 */
[----:B------:R-:W-:-:S03]  /*3ea0*/  @P2 F2FP.BF16.F32.PACK_AB R3, RZ, R3 ;  /* 0x00000003ff03223e */ /* 0x000fc600000010ff */
[----:B------:R-:W-:Y:S01]  /*3eb0*/  @P1 FFMA.FTZ R180, R4, R181, R136 ;  /* 0x000000b504b41223 */ /* 0x000fe20000010088 */
[----:B------:R-:W-:Y:S01]  /*3ec0*/  @P2 PRMT R173, R173, 0x5410, R3 ;  /* 0x00005410adad2816 */ /* 0x000fe20000000003 */
[----:B------:R-:W0:Y:S02]  /*3ed0*/  @P2 LDC R181, c[0x0][0x40c] ;  /* 0x00010300ffb52b82 */ /* 0x000e240000000800 */
[----:B0-----:R-:W-:Y:S01]  /*3ee0*/  @P2 FMUL.FTZ R180, R180, R181 ;  /* 0x000000b5b4b42220 */ /* 0x001fe20000410000 */
[----:B------:R-:W-:Y:S01]  /*3ef0*/  MOV R181, R137 ;  /* 0x0000008900b57202 */ /* 0x000fe20000000f00 */
[----:B------:R-:W-:-:S04]  /*3f00*/  @P1 FFMA.FTZ R181, R4, R182, R137 ;  /* 0x000000b604b51223 */ /* 0x000fc80000010089 */
[----:B------:R-:W0:Y:S01]  /*3f10*/  @P2 LDC R182, c[0x0][0x40c] ;  /* 0x00010300ffb62b82 */ /* 0x000e220000000800 */
[----:B------:R-:W-:-:S04]  /*3f20*/  @P2 F2FP.BF16.F32.PACK_AB R180, RZ, R180 ;  /* 0x000000b4ffb4223e */ /* 0x000fc800000010ff */
[----:B------:R-:W-:Y:S01]  /*3f30*/  @P2 PRMT R174, R180, 0x7610, R174 ;  /* 0x00007610b4ae2816 */ /* 0x000fe200000000ae */
[----:B0-----:R-:W-:Y:S01]  /*3f40*/  @P2 FMUL.FTZ R181, R181, R182 ;  /* 0x000000b6b5b52220 */ /* 0x001fe20000410000 */
[----:B------:R-:W-:Y:S01]  /*3f50*/  MOV R182, R138 ;  /* 0x0000008a00b67202 */ /* 0x000fe20000000f00 */
[----:B------:R-:W-:Y:S02]  /*3f60*/  @P1 FFMA.FTZ R182, R4, R183, R138 ;  /* 0x000000b704b61223 */ /* 0x000fe4000001008a */
[----:B------:R-:W0:Y:S01]  /*3f70*/  @P2 LDC R183, c[0x0][0x40c] ;  /* 0x00010300ffb72b82 */ /* 0x000e220000000800 */
[----:B------:R-:W-:-:S04]  /*3f80*/  @P2 F2FP.BF16.F32.PACK_AB R181, RZ, R181 ;  /* 0x000000b5ffb5223e */ /* 0x000fc800000010ff */
[----:B------:R-:W-:Y:S01]  /*3f90*/  @P2 PRMT R174, R174, 0x5410, R181 ;  /* 0x00005410aeae2816 */ /* 0x000fe200000000b5 */
[----:B0-----:R-:W-:-:S05]  /*3fa0*/  @P2 FMUL.FTZ R182, R182, R183 ;  /* 0x000000b7b6b62220 */ /* 0x001fca0000410000 */
[----:B------:R-:W-:-:S04]  /*3fb0*/  @P2 F2FP.BF16.F32.PACK_AB R182, RZ, R182 ;  /* 0x000000b6ffb6223e */ /* 0x000fc800000010ff */
[----:B------:R-:W-:Y:S01]  /*3fc0*/  @P2 PRMT R175, R182, 0x7610, R175 ;  /* 0x00007610b6af2816 */ /* 0x000fe200000000af */
[----:B------:R-:W-:Y:S06]  /*3fd0*/  @!P2 BRA `(.L_x_6864) ;  /* 0x000000040028a947 */ /* 0x000fec0003800000 */
[----:B------:R-:W2:Y:S01]  /*3fe0*/  LDL R186, [R1] ;  /* 0x0000000001ba7983 */ /* 0x000ea20000100800 */
[----:B------:R-:W-:-:S04]  /*3ff0*/  @P1 FFMA.FTZ R2, R247, R178, R179 ;  /* 0x000000b2f7021223 */ /* 0x000fc800000100b3 */
[----:B--2---:R-:W-:Y:S01]  /*4000*/  @P1 FADD.FTZ R3, R186, -R2 ;  /* 0x80000002ba031221 */ /* 0x004fe20000010000 */
[----:B------:R-:W-:-:S03]  /*4010*/  MOV R2, R139 ;  /* 0x0000008b00027202 */ /* 0x000fc60000000f00 */
[----:B------:R-:W-:-:S04]  /*4020*/  @P1 FFMA.FTZ R2, R4, R3, R139 ;  /* 0x0000000304021223 */ /* 0x000fc8000001008b */
[----:B------:R-:W-:-:S05]  /*4030*/  FMUL.FTZ R2, R2, UR12 ;  /* 0x0000000c02027c20 */ /* 0x000fca0008410000 */
[----:B------:R-:W-:-:S04]  /*4040*/  F2FP.BF16.F32.PACK_AB R2, RZ, R2 ;  /* 0x00000002ff02723e */ /* 0x000fc800000010ff */
[----:B------:R-:W-:Y:S01]  /*4050*/  PRMT R175, R175, 0x5410, R2 ;  /* 0x00005410afaf7816 */ /* 0x000fe20000000002 */
[----:B------:R-:W-:Y:S06]  /*4060*/  BRA `(.L_x_6864) ;  /* 0x0000000400047947 */ /* 0x000fec0003800000 */
.L_x_6879:
[----:B------:R-:W2:Y:S01]  /*4070*/  LDL R3, [R1] ;  /* 0x0000000001037983 */ /* 0x000ea20000100800 */
[-CC-:B------:R-:W-:Y:S01]  /*4080*/  @P1 FFMA.FTZ R2, R247, R178.reuse, R179.reuse ;  /* 0x000000b2f7021223 */ /* 0x180fe200000100b3 */
[----:B------:R-:W0:Y:S01]  /*4090*/  @P2 LDC R66, c[0x0][0x40c] ;  /* 0x00010300ff422b82 */ /* 0x000e220000000800 */
[----:B-----5:R-:W-:Y:S01]  /*40a0*/  MOV R143, R139 ;  /* 0x0000008b008f7202 */ /* 0x020fe20000000f00 */
[--C-:B------:R-:W-:Y:S01]  /*40b0*/  @P1 FFMA.FTZ R140, R13, R178, R179.reuse ;  /* 0x000000b20d8c1223 */ /* 0x100fe200000100b3 */
[----:B------:R-:W-:Y:S01]  /*40c0*/  MOV R142, R138 ;  /* 0x0000008a008e7202 */ /* 0x000fe20000000f00 */
[----:B------:R-:W-:Y:S01]  /*40d0*/  @P1 FFMA.FTZ R183, R200, R178, R179 ;  /* 0x000000b2c8b71223 */ /* 0x000fe200000100b3 */
[----:B------:R-:W-:Y:S01]  /*40e0*/  MOV R65, R133 ;  /* 0x0000008500417202 */ /* 0x000fe20000000f00 */
[----:B------:R-:W-:Y:S01]  /*40f0*/  @P1 FADD.FTZ R140, R239, -R140 ;  /* 0x8000008cef8c1221 */ /* 0x000fe20000010000 */
[----:B------:R-:W-:Y:S01]  /*4100*/  MOV R64, R132 ;  /* 0x0000008400407202 */ /* 0x000fe20000000f00 */
[----:B------:R-:W1:Y:S01]  /*4110*/  @P2 LDC R67, c[0x0][0x40c] ;  /* 0x00010300ff432b82 */ /* 0x000e620000000800 */
[----:B------:R-:W-:Y:S01]  /*4120*/  @P1 FADD.FTZ R183, R220, -R183 ;  /* 0x800000b7dcb71221 */ /* 0x000fe20000010000 */
[----:B------:R-:W-:-:S04]  /*4130*/  @P1 FFMA.FTZ R210, R16, R178, R179 ;  /* 0x000000b210d21223 */ /* 0x000fc800000100b3 */
[----:B------:R-:W-:Y:S02]  /*4140*/  @P1 FADD.FTZ R210, R235, -R210 ;  /* 0x800000d2ebd21221 */ /* 0x000fe40000010000 */
[----:B------:R-:W3:Y:S08]  /*4150*/  @P2 LDC R181, c[0x0][0x40c] ;  /* 0x00010300ffb52b82 */ /* 0x000ef00000000800 */
[----:B------:R-:W4:Y:S08]  /*4160*/  @P2 LDC R186, c[0x0][0x40c] ;  /* 0x00010300ffba2b82 */ /* 0x000f300000000800 */
[----:B------:R-:W0:Y:S08]  /*4170*/  @P2 LDC R141, c[0x0][0x40c] ;  /* 0x00010300ff8d2b82 */ /* 0x000e300000000800 */
[----:B------:R-:W1:Y:S01]  /*4180*/  @P2 LDC R182, c[0x0][0x40c] ;  /* 0x00010300ffb62b82 */ /* 0x000e620000000800 */
[----:B--2---:R-:W-:Y:S01]  /*4190*/  @P1 FADD.FTZ R2, R3, -R2 ;  /* 0x8000000203021221 */ /* 0x004fe20000010000 */
[----:B------:R-:W-:-:S03]  /*41a0*/  @P1 FFMA.FTZ R3, R209, R178, R179 ;  /* 0x000000b2d1031223 */ /* 0x000fc600000100b3 */
[----:B------:R-:W-:Y:S01]  /*41b0*/  @P1 FFMA.FTZ R143, R4, R2, R139 ;  /* 0x00000002048f1223 */ /* 0x000fe2000001008b */
[----:B------:R-:W-:Y:S01]  /*41c0*/  @P1 FADD.FTZ R3, R208, -R3 ;  /* 0x80000003d0031221 */ /* 0x000fe20000010000 */
[--C-:B------:R-:W-:Y:S02]  /*41d0*/  @P1 FFMA.FTZ R2, R0, R178, R179.reuse ;  /* 0x000000b200021223 */ /* 0x100fe400000100b3 */
[----:B-1----:R-:W-:Y:S01]  /*41e0*/  @P2 FMUL.FTZ R182, R143, R182 ;  /* 0x000000b68fb62220 */ /* 0x002fe20000410000 */
[----:B------:R-:W-:Y:S01]  /*41f0*/  @P1 FFMA.FTZ R142, R4, R3, R138 ;  /* 0x00000003048e1223 */ /* 0x000fe2000001008a */
[----:B------:R-:W-:Y:S01]  /*4200*/  @P1 FADD.FTZ R3, R23, -R2 ;  /* 0x8000000217031221 */ /* 0x000fe20000010000 */
[----:B------:R-:W-:Y:S02]  /*4210*/  @P1 FFMA.FTZ R2, R9, R178, R179 ;  /* 0x000000b209021223 */ /* 0x000fe400000100b3 */
[----:B0-----:R-:W-:Y:S01]  /*4220*/  @P2 FMUL.FTZ R141, R142, R141 ;  /* 0x0000008d8e8d2220 */ /* 0x001fe20000410000 */
[----:B------:R-:W-:Y:S01]  /*4230*/  @P1 FFMA.FTZ R64, R4, R3, R132 ;  /* 0x0000000304401223 */ /* 0x000fe20000010084 */
[----:B------:R-:W-:Y:S01]  /*4240*/  @P1 FADD.FTZ R2, R243, -R2 ;  /* 0x80000002f3021221 */ /* 0x000fe20000010000 */
[----:B------:R-:W-:-:S02]  /*4250*/  @P2 F2FP.BF16.F32.PACK_AB R182, RZ, R182 ;  /* 0x000000b6ffb6223e */ /* 0x000fc400000010ff */
[----:B------:R-:W-:Y:S01]  /*4260*/  @P2 F2FP.BF16.F32.PACK_AB R141, RZ, R141 ;  /* 0x0000008dff8d223e */ /* 0x000fe200000010ff */
[----:B------:R-:W-:Y:S01]  /*4270*/  @P1 FFMA.FTZ R65, R4, R2, R133 ;  /* 0x0000000204411223 */ /* 0x000fe20000010085 */
[----:B------:R-:W-:Y:S02]  /*4280*/  @P2 FMUL.FTZ R2, R64, R67 ;  /* 0x0000004340022220 */ /* 0x000fe40000410000 */
[----:B------:R-:W-:Y:S01]  /*4290*/  @P2 PRMT R175, R141, 0x7610, R175 ;  /* 0x000076108daf2816 */ /* 0x000fe200000000af */
[----:B------:R-:W-:Y:S01]  /*42a0*/  @P2 FMUL.FTZ R3, R65, R66 ;  /* 0x0000004241032220 */ /* 0x000fe20000410000 */
[----:B------:R-:W-:Y:S01]  /*42b0*/  @P1 FFMA.FTZ R66, R191, R178, R179 ;  /* 0x000000b2bf421223 */ /* 0x000fe200000100b3 */
[----:B------:R-:W-:Y:S01]  /*42c0*/  MOV R141, R137 ;  /* 0x00000089008d7202 */ /* 0x000fe20000000f00 */
[----:B------:R-:W-:Y:S01]  /*42d0*/  @P1 FFMA.FTZ R141, R4, R210, R137 ;  /* 0x000000d2048d1223 */ /* 0x000fe20000010089 */
[----:B------:R-:W-:Y:S01]  /*42e0*/  @P2 PRMT R175, R175, 0x5410, R182 ;  /* 0x00005410afaf2816 */ /* 0x000fe200000000b6 */
[----:B------:R-:W-:Y:S01]  /*42f0*/  @P1 FADD.FTZ R67, R225, -R66 ;  /* 0x80000042e1431221 */ /* 0x000fe20000010000 */
[----:B------:R-:W-:-:S02]  /*4300*/  MOV R66, R134 ;  /* 0x0000008600427202 */ /* 0x000fc40000000f00 */
[----:B------:R-:W-:Y:S01]  /*4310*/  @P2 F2FP.BF16.F32.PACK_AB R2, RZ, R2 ;  /* 0x00000002ff02223e */ /* 0x000fe200000010ff */
[C---:B------:R-:W-:Y:S01]  /*4320*/  @P1 FFMA.FTZ R66, R4.reuse, R67, R134 ;  /* 0x0000004304421223 */ /* 0x040fe20000010086 */
[----:B------:R-:W-:Y:S01]  /*4330*/  MOV R67, R135 ;  /* 0x0000008700437202 */ /* 0x000fe20000000f00 */
[C---:B------:R-:W-:Y:S01]  /*4340*/  @P1 FFMA.FTZ R67, R4.reuse, R140, R135 ;  /* 0x0000008c04431223 */ /* 0x040fe20000010087 */
[----:B------:R-:W-:Y:S01]  /*4350*/  MOV R140, R136 ;  /* 0x00000088008c7202 */ /* 0x000fe20000000f00 */
[----:B------:R-:W-:Y:S01]  /*4360*/  @P1 FFMA.FTZ R140, R4, R183, R136 ;  /* 0x000000b7048c1223 */ /* 0x000fe20000010088 */
[----:B---3--:R-:W-:Y:S01]  /*4370*/  @P2 FMUL.FTZ R180, R66, R181 ;  /* 0x000000b542b42220 */ /* 0x008fe20000410000 */
[----:B------:R-:W0:Y:S01]  /*4380*/  @P2 LDC R183, c[0x0][0x40c] ;  /* 0x00010300ffb72b82 */ /* 0x000e220000000800 */
[----:B----4-:R-:W-:Y:S01]  /*4390*/  @P2 FMUL.FTZ R181, R67, R186 ;  /* 0x000000ba43b52220 */ /* 0x010fe20000410000 */
[----:B------:R-:W-:Y:S02]  /*43a0*/  @P2 F2FP.BF16.F32.PACK_AB R3, RZ, R3 ;  /* 0x00000003ff03223e */ /* 0x000fe400000010ff */
[----:B------:R-:W-:-:S02]  /*43b0*/  @P2 F2FP.BF16.F32.PACK_AB R180, RZ, R180 ;  /* 0x000000b4ffb4223e */ /* 0x000fc400000010ff */
[----:B------:R-:W-:Y:S02]  /*43c0*/  @P2 F2FP.BF16.F32.PACK_AB R181, RZ, R181 ;  /* 0x000000b5ffb5223e */ /* 0x000fe400000010ff */
[----:B------:R-:W1:Y:S01]  /*43d0*/  @P2 LDC R186, c[0x0][0x40c] ;  /* 0x00010300ffba2b82 */ /* 0x000e620000000800 */
[----:B------:R-:W-:Y:S02]  /*43e0*/  @P2 PRMT R172, R2, 0x7610, R172 ;  /* 0x0000761002ac2816 */ /* 0x000fe400000000ac */
[----:B------:R-:W-:Y:S02]  /*43f0*/  @P2 PRMT R173, R180, 0x7610, R173 ;  /* 0x00007610b4ad2816 */ /* 0x000fe400000000ad */
[----:B------:R-:W-:Y:S02]  /*4400*/  @P2 PRMT R172, R172, 0x5410, R3 ;  /* 0x00005410acac2816 */ /* 0x000fe40000000003 */
[----:B------:R-:W-:Y:S01]  /*4410*/  @P2 PRMT R173, R173, 0x5410, R181 ;  /* 0x00005410adad2816 */ /* 0x000fe200000000b5 */
[----:B0-----:R-:W-:-:S05]  /*4420*/  @P2 FMUL.FTZ R182, R140, R183 ;  /* 0x000000b78cb62220 */ /* 0x001fca0000410000 */
[----:B------:R-:W-:Y:S01]  /*4430*/  @P2 F2FP.BF16.F32.PACK_AB R182, RZ, R182 ;  /* 0x000000b6ffb6223e */ /* 0x000fe200000010ff */
[----:B-1----:R-:W-:-:S03]  /*4440*/  @P2 FMUL.FTZ R183, R141, R186 ;  /* 0x000000ba8db72220 */ /* 0x002fc60000410000 */
[----:B------:R-:W-:Y:S02]  /*4450*/  @P2 PRMT R174, R182, 0x7610, R174 ;  /* 0x00007610b6ae2816 */ /* 0x000fe400000000ae */
[----:B------:R-:W-:-:S04]  /*4460*/  @P2 F2FP.BF16.F32.PACK_AB R183, RZ, R183 ;  /* 0x000000b7ffb7223e */ /* 0x000fc800000010ff */
[----:B------:R-:W-:-:S07]  /*4470*/  @P2 PRMT R174, R174, 0x5410, R183 ;  /* 0x00005410aeae2816 */ /* 0x000fce00000000b7 */
.L_x_6864:
[----:B------:R-:W-:Y:S05]  /*4480*/  BSYNC.RECONVERGENT B1 ;  /* 0x0000000000017941 */ /* 0x000fea0003800200 */
.L_x_6847:
[----:B------:R-:W-:Y:S01]  /*4490*/  ISETP.NE.U32.AND P0, PT, R184, RZ, PT ;  /* 0x000000ffb800720c */ /* 0x000fe20003f05070 */
[----:B------:R-:W0:Y:S03]  /*44a0*/  @P2 LDC.64 R180, c[0x0][0x468] ;  /* 0x00011a00ffb42b82 */ /* 0x000e260000000a00 */
[----:B------:R-:W-:-:S13]  /*44b0*/  ISETP.NE.AND.EX P0, PT, R185, RZ, PT, P0 ;  /* 0x000000ffb900720c */ /* 0x000fda0003f05300 */
[----:B------:R-:W1:Y:S02]  /*44c0*/  @P0 LDC.64 R2, c[0x0][0x478] ;  /* 0x00011e00ff020b82 */ /* 0x000e640000000a00 */
[C---:B-1---5:R-:W-:Y:S01]  /*44d0*/  @P0 IMAD.WIDE.U32 R2, R177.reuse, 0x20, R2 ;  /* 0x00000020b1020825 */ /* 0x062fe200078e0002 */
[----:B------:R-:W-:-:S04]  /*44e0*/  IADD3 R177, PT, PT, R177, 0x20, RZ ;  /* 0x00000020b1b17810 */ /* 0x000fc80007ffe0ff */
[----:B------:R-:W-:Y:S04]  /*44f0*/  @P0 STG.E.128 desc[UR6][R2.64], R64 ;  /* 0x0000004002000986 */ /* 0x000fe8000c101d06 */
[----:B------:R0:W-:Y:S02]  /*4500*/  @P0 STG.E.128 desc[UR6][R2.64+0x10], R140 ;  /* 0x0000108c02000986 */ /* 0x0001e4000c101d06 */
[C---:B0-----:R-:W-:Y:S01]  /*4510*/  @P2 IMAD.WIDE.U32 R2, R176.reuse, 0x10, R180 ;  /* 0x00000010b0022825 */ /* 0x041fe200078e00b4 */
[----:B------:R-:W-:-:S04]  /*4520*/  IADD3 R176, PT, PT, R176, 0x20, RZ ;  /* 0x00000020b0b07810 */ /* 0x000fc80007ffe0ff */
[----:B------:R0:W-:Y:S03]  /*4530*/  @P2 STG.E.128 desc[UR6][R2.64], R172 ;  /* 0x000000ac02002986 */ /* 0x0001e6000c101d06 */
.L_x_6846:
[----:B------:R-:W-:Y:S05]  /*4540*/  BSYNC.RECONVERGENT B2 ;  /* 0x0000000000027941 */ /* 0x000fea0003800200 */
.L_x_6845:
        /* <DEDUP_REMOVED lines=11> */
[--C-:B0-----:R-:W-:Y:S01]  /*4600*/  @P1 FFMA.FTZ R2, R20, R178, R179.reuse ;  /* 0x000000b214021223 */ /* 0x101fe200000100b3 */
[----:B-----5:R-:W-:Y:S01]  /*4610*/  MOV R64, R28 ;  /* 0x0000001c00407202 */ /* 0x020fe20000000f00 */
[----:B------:R-:W0:Y:S01]  /*4620*/  @P2 LDC R67, c[0x0][0x40c] ;  /* 0x00010300ff432b82 */ /* 0x000e220000000800 */
[----:B------:R-:W-:Y:S01]  /*4630*/  MOV R65, R29 ;  /* 0x0000001d00417202 */ /* 0x000fe20000000f00 */
[----:B------:R-:W-:Y:S01]  /*4640*/  @P1 FADD.FTZ R3, R231, -R2 ;  /* 0x80000002e7031221 */ /* 0x000fe20000010000 */
[----:B------:R-:W-:Y:S02]  /*4650*/  MOV R66, R30 ;  /* 0x0000001e00427202 */ /* 0x000fe40000000f00 */
[----:B------:R-:W-:Y:S01]  /*4660*/  MOV R140, R24 ;  /* 0x00000018008c7202 */ /* 0x000fe20000000f00 */
[----:B------:R-:W-:Y:S01]  /*4670*/  @P1 FFMA.FTZ R64, R4, R3, R28 ;  /* 0x0000000304401223 */ /* 0x000fe2000001001c */
[----:B------:R-:W-:Y:S01]  /*4680*/  @P1 FFMA.FTZ R3, R8, R178, R179 ;  /* 0x000000b208031223 */ /* 0x000fe200000100b3 */
[----:B------:R-:W1:Y:S01]  /*4690*/  @P2 LDC R2, c[0x0][0x40c] ;  /* 0x00010300ff022b82 */ /* 0x000e620000000800 */
[----:B------:R-:W-:-:S02]  /*46a0*/  MOV R141, R25 ;  /* 0x00000019008d7202 */ /* 0x000fc40000000f00 */
[----:B------:R-:W-:Y:S01]  /*46b0*/  @P1 FADD.FTZ R3, R242, -R3 ;  /* 0x80000003f2031221 */ /* 0x000fe20000010000 */
[----:B------:R-:W-:-:S03]  /*46c0*/  MOV R142, R26 ;  /* 0x0000001a008e7202 */ /* 0x000fc60000000f00 */
[----:B------:R-:W-:Y:S01]  /*46d0*/  @P1 FFMA.FTZ R65, R4, R3, R29 ;  /* 0x0000000304411223 */ /* 0x000fe2000001001d */
[----:B------:R-:W-:Y:S01]  /*46e0*/  @P1 FFMA.FTZ R3, R190, R178, R179 ;  /* 0x000000b2be031223 */ /* 0x000fe200000100b3 */
[----:B------:R-:W2:Y:S03]  /*46f0*/  @P2 LDC R183, c[0x0][0x40c] ;  /* 0x00010300ffb72b82 */ /* 0x000ea60000000800 */
[----:B------:R-:W-:-:S04]  /*4700*/  @P1 FADD.FTZ R3, R224, -R3 ;  /* 0x80000003e0031221 */ /* 0x000fc80000010000 */
[----:B------:R-:W-:Y:S01]  /*4710*/  @P1 FFMA.FTZ R66, R4, R3, R30 ;  /* 0x0000000304421223 */ /* 0x000fe2000001001e */
[----:B------:R-:W-:Y:S01]  /*4720*/  @P1 FFMA.FTZ R3, R12, R178, R179 ;  /* 0x000000b20c031223 */ /* 0x000fe200000100b3 */
[----:B0-----:R-:W-:Y:S01]  /*4730*/  @P2 FMUL.FTZ R180, R64, R67 ;  /* 0x0000004340b42220 */ /* 0x001fe20000410000 */
[----:B------:R-:W-:Y:S01]  /*4740*/  MOV R67, R31 ;  /* 0x0000001f00437202 */ /* 0x000fe20000000f00 */
[----:B------:R-:W0:Y:S01]  /*4750*/  @P2 LDC R143, c[0x0][0x40c] ;  /* 0x00010300ff8f2b82 */ /* 0x000e220000000800 */
[----:B------:R-:W-:Y:S02]  /*4760*/  @P1 FADD.FTZ R3, R238, -R3 ;  /* 0x80000003ee031221 */ /* 0x000fe40000010000 */
[----:B------:R-:W-:Y:S01]  /*4770*/  @P2 F2FP.BF16.F32.PACK_AB R180, RZ, R180 ;  /* 0x000000b4ffb4223e */ /* 0x000fe200000010ff */
[----:B-1----:R-:W-:Y:S01]  /*4780*/  @P2 FMUL.FTZ R181, R65, R2 ;  /* 0x0000000241b52220 */ /* 0x002fe20000410000 */
[----:B------:R-:W-:Y:S01]  /*4790*/  @P1 FFMA.FTZ R2, R199, R178, R179 ;  /* 0x000000b2c7021223 */ /* 0x000fe200000100b3 */
[----:B------:R-:W-:Y:S01]  /*47a0*/  @P1 FFMA.FTZ R67, R4, R3, R31 ;  /* 0x0000000304431223 */ /* 0x000fe2000001001f */
[----:B------:R-:W-:Y:S01]  /*47b0*/  @P2 PRMT R172, R180, 0x7610, R172 ;  /* 0x00007610b4ac2816 */ /* 0x000fe200000000ac */
[----:B------:R-:W1:Y:S01]  /*47c0*/  @P2 LDC R182, c[0x0][0x40c] ;  /* 0x00010300ffb62b82 */ /* 0x000e620000000800 */
[----:B------:R-:W-:Y:S01]  /*47d0*/  @P1 FADD.FTZ R3, R219, -R2 ;  /* 0x80000002db031221 */ /* 0x000fe20000010000 */
[----:B------:R-:W-:-:S02]  /*47e0*/  @P2 F2FP.BF16.F32.PACK_AB R181, RZ, R181 ;  /* 0x000000b5ffb5223e */ /* 0x000fc400000010ff */
[----:B------:R-:W-:Y:S01]  /*47f0*/  MOV R180, R27 ;  /* 0x0000001b00b47202 */ /* 0x000fe20000000f00 */
[----:B------:R-:W-:Y:S01]  /*4800*/  @P1 FFMA.FTZ R140, R4, R3, R24 ;  /* 0x00000003048c1223 */ /* 0x000fe20000010018 */
[-C--:B------:R-:W-:Y:S01]  /*4810*/  @P1 FFMA.FTZ R3, R17, R178.reuse, R179 ;  /* 0x000000b211031223 */ /* 0x080fe200000100b3 */
[----:B------:R-:W-:Y:S01]  /*4820*/  @P2 PRMT R172, R172, 0x5410, R181 ;  /* 0x00005410acac2816 */ /* 0x000fe200000000b5 */
[----:B------:R-:W3:Y:S01]  /*4830*/  @P2 LDC R2, c[0x0][0x40c] ;  /* 0x00010300ff022b82 */ /* 0x000ee20000000800 */
[----:B------:R-:W-:Y:S01]  /*4840*/  @P1 FFMA.FTZ R181, R246, R178, R179 ;  /* 0x000000b2f6b51223 */ /* 0x000fe200000100b3 */
[----:B------:R-:W-:-:S03]  /*4850*/  @P1 FADD.FTZ R3, R234, -R3 ;  /* 0x80000003ea031221 */ /* 0x000fc60000010000 */
[----:B------:R-:W-:Y:S01]  /*4860*/  @P1 FADD.FTZ R184, R252, -R181 ;  /* 0x800000b5fcb81221 */ /* 0x000fe20000010000 */
[----:B------:R-:W-:Y:S01]  /*4870*/  @P1 FFMA.FTZ R141, R4, R3, R25 ;  /* 0x00000003048d1223 */ /* 0x000fe20000010019 */
[----:B------:R-:W-:Y:S01]  /*4880*/  @P1 FFMA.FTZ R3, R207, R178, R179 ;  /* 0x000000b2cf031223 */ /* 0x000fe200000100b3 */
[----:B--2---:R-:W-:Y:S01]  /*4890*/  @P2 FMUL.FTZ R181, R66, R183 ;  /* 0x000000b742b52220 */ /* 0x004fe20000410000 */
[----:B0-----:R-:W-:Y:S01]  /*48a0*/  @P2 FMUL.FTZ R143, R140, R143 ;  /* 0x0000008f8c8f2220 */ /* 0x001fe20000410000 */
[----:B------:R-:W-:Y:S01]  /*48b0*/  @P1 FFMA.FTZ R180, R4, R184, R27 ;  /* 0x000000b804b41223 */ /* 0x000fe2000001001b */
[----:B------:R-:W-:Y:S02]  /*48c0*/  @P1 FADD.FTZ R185, R206, -R3 ;  /* 0x80000003ceb91221 */ /* 0x000fe40000010000 */
[----:B------:R-:W0:Y:S01]  /*48d0*/  @P2 LDC R3, c[0x0][0x40c] ;  /* 0x00010300ff032b82 */ /* 0x000e220000000800 */
[----:B------:R-:W-:Y:S01]  /*48e0*/  @P2 F2FP.BF16.F32.PACK_AB R181, RZ, R181 ;  /* 0x000000b5ffb5223e */ /* 0x000fe200000010ff */
[----:B------:R-:W-:Y:S01]  /*48f0*/  @P1 FFMA.FTZ R142, R4, R185, R26 ;  /* 0x000000b9048e1223 */ /* 0x000fe2000001001a */
[----:B-1----:R-:W-:Y:S01]  /*4900*/  @P2 FMUL.FTZ R182, R67, R182 ;  /* 0x000000b643b62220 */ /* 0x002fe20000410000 */
[----:B------:R-:W-:-:S02]  /*4910*/  @P2 F2FP.BF16.F32.PACK_AB R143, RZ, R143 ;  /* 0x0000008fff8f223e */ /* 0x000fc400000010ff */
[----:B------:R-:W-:Y:S02]  /*4920*/  @P2 PRMT R173, R181, 0x7610, R173 ;  /* 0x00007610b5ad2816 */ /* 0x000fe400000000ad */
[----:B------:R-:W-:Y:S02]  /*4930*/  @P2 F2FP.BF16.F32.PACK_AB R182, RZ, R182 ;  /* 0x000000b6ffb6223e */ /* 0x000fe400000010ff */
[----:B------:R-:W-:Y:S01]  /*4940*/  @P2 PRMT R174, R143, 0x7610, R174 ;  /* 0x000076108fae2816 */ /* 0x000fe200000000ae */
[----:B---3--:R-:W-:Y:S01]  /*4950*/  @P2 FMUL.FTZ R2, R141, R2 ;  /* 0x000000028d022220 */ /* 0x008fe20000410000 */
[----:B------:R-:W-:Y:S02]  /*4960*/  @P2 PRMT R173, R173, 0x5410, R182 ;  /* 0x00005410adad2816 */ /* 0x000fe400000000b6 */
[----:B------:R-:W-:Y:S02]  /*4970*/  MOV R143, R180 ;  /* 0x000000b4008f7202 */ /* 0x000fe40000000f00 */
[----:B------:R-:W-:-:S04]  /*4980*/  @P2 F2FP.BF16.F32.PACK_AB R2, RZ, R2 ;  /* 0x00000002ff02223e */ /* 0x000fc800000010ff */
[----:B------:R-:W-:Y:S01]  /*4990*/  @P2 PRMT R174, R174, 0x5410, R2 ;  /* 0x00005410aeae2816 */ /* 0x000fe20000000002 */
        /* <DEDUP_REMOVED lines=8> */
.L_x_6884:
[----:B------:R-:W1:Y:S01]  /*4a20*/  @P2 LDC R181, c[0x0][0x40c] ;  /* 0x00010300ffb52b82 */ /* 0x000e620000000800 */
[----:B0-----:R-:W-:Y:S01]  /*4a30*/  @P1 FFMA.FTZ R2, R20, R178, R179 ;  /* 0x000000b214021223 */ /* 0x001fe200000100b3 */
[----:B-----5:R-:W-:-:S03]  /*4a40*/  MOV R180, R29 ;  /* 0x0000001d00b47202 */ /* 0x020fc60000000f00 */
[----:B------:R-:W-:Y:S01]  /*4a50*/  @P1 FADD.FTZ R3, R231, -R2 ;  /* 0x80000002e7031221 */ /* 0x000fe20000010000 */
[----:B------:R-:W-:Y:S02]  /*4a60*/  MOV R2, R28 ;  /* 0x0000001c00027202 */ /* 0x000fe40000000f00 */
[----:B------:R-:W0:Y:S01]  /*4a70*/  @P2 LDC R183, c[0x0][0x40c] ;  /* 0x00010300ffb72b82 */ /* 0x000e220000000800 */
[----:B------:R-:W-:Y:S01]  /*4a80*/  @P1 FFMA.FTZ R2, R4, R3, R28 ;  /* 0x0000000304021223 */ /* 0x000fe2000001001c */
[----:B------:R-:W-:-:S04]  /*4a90*/  @P1 FFMA.FTZ R3, R8, R178, R179 ;  /* 0x000000b208031223 */ /* 0x000fc800000100b3 */
[----:B------:R-:W-:-:S04]  /*4aa0*/  @P1 FADD.FTZ R3, R242, -R3 ;  /* 0x80000003f2031221 */ /* 0x000fc80000010000 */
[----:B------:R-:W-:Y:S01]  /*4ab0*/  @P1 FFMA.FTZ R180, R4, R3, R29 ;  /* 0x0000000304b41223 */ /* 0x000fe2000001001d */
[----:B-1----:R-:W-:Y:S01]  /*4ac0*/  @P2 FMUL.FTZ R3, R2, R181 ;  /* 0x000000b502032220 */ /* 0x002fe20000410000 */
[----:B------:R-:W-:Y:S02]  /*4ad0*/  MOV R2, R30 ;  /* 0x0000001e00027202 */ /* 0x000fe40000000f00 */
[----:B0-----:R-:W-:Y:S02]  /*4ae0*/  @P2 FMUL.FTZ R181, R180, R183 ;  /* 0x000000b7b4b52220 */ /* 0x001fe40000410000 */
[----:B------:R-:W-:Y:S01]  /*4af0*/  @P2 F2FP.BF16.F32.PACK_AB R180, RZ, R3 ;  /* 0x00000003ffb4223e */ /* 0x000fe200000010ff */
[-CC-:B------:R-:W-:Y:S01]  /*4b00*/  @P1 FFMA.FTZ R183, R190, R178.reuse, R179.reuse ;  /* 0x000000b2beb71223 */ /* 0x180fe200000100b3 */
[-C--:B------:R-:W-:Y:S01]  /*4b10*/  @P1 FFMA.FTZ R3, R12, R178.reuse, R179 ;  /* 0x000000b20c031223 */ /* 0x080fe200000100b3 */
[----:B------:R-:W-:Y:S02]  /*4b20*/  @P2 F2FP.BF16.F32.PACK_AB R182, RZ, R181 ;  /* 0x000000b5ffb6223e */ /* 0x000fe400000010ff */
[----:B------:R-:W-:Y:S01]  /*4b30*/  @P1 FADD.FTZ R183, R224, -R183 ;  /* 0x800000b7e0b71221 */ /* 0x000fe20000010000 */
[----:B------:R-:W0:Y:S01]  /*4b40*/  @P2 LDC R181, c[0x0][0x40c] ;  /* 0x00010300ffb52b82 */ /* 0x000e220000000800 */
[----:B------:R-:W-:Y:S01]  /*4b50*/  @P2 PRMT R172, R180, 0x7610, R172 ;  /* 0x00007610b4ac2816 */ /* 0x000fe200000000ac */
[----:B------:R-:W-:Y:S01]  /*4b60*/  @P1 FFMA.FTZ R180, R199, R178, R179 ;  /* 0x000000b2c7b41223 */ /* 0x000fe200000100b3 */
[----:B------:R-:W-:Y:S01]  /*4b70*/  @P1 FFMA.FTZ R2, R4, R183, R30 ;  /* 0x000000b704021223 */ /* 0x000fe2000001001e */
[----:B------:R-:W-:Y:S01]  /*4b80*/  @P1 FADD.FTZ R183, R238, -R3 ;  /* 0x80000003eeb71221 */ /* 0x000fe20000010000 */
[----:B------:R-:W-:-:S02]  /*4b90*/  @P2 PRMT R172, R172, 0x5410, R182 ;  /* 0x00005410acac2816 */ /* 0x000fc400000000b6 */
[----:B------:R-:W-:Y:S01]  /*4ba0*/  MOV R3, R31 ;  /* 0x0000001f00037202 */ /* 0x000fe20000000f00 */
[----:B------:R-:W1:Y:S01]  /*4bb0*/  @P2 LDC R182, c[0x0][0x40c] ;  /* 0x00010300ffb62b82 */ /* 0x000e620000000800 */
[----:B------:R-:W-:Y:S01]  /*4bc0*/  @P1 FFMA.FTZ R3, R4, R183, R31 ;  /* 0x000000b704031223 */ /* 0x000fe2000001001f */
[----:B------:R-:W-:Y:S01]  /*4bd0*/  @P1 FADD.FTZ R183, R219, -R180 ;  /* 0x800000b4dbb71221 */ /* 0x000fe20000010000 */
[----:B------:R-:W-:-:S03]  /*4be0*/  MOV R180, R24 ;  /* 0x0000001800b47202 */ /* 0x000fc60000000f00 */
[----:B------:R-:W-:Y:S01]  /*4bf0*/  @P1 FFMA.FTZ R180, R4, R183, R24 ;  /* 0x000000b704b41223 */ /* 0x000fe20000010018 */
[----:B0-----:R-:W-:Y:S01]  /*4c00*/  @P2 FMUL.FTZ R2, R2, R181 ;  /* 0x000000b502022220 */ /* 0x001fe20000410000 */
[----:B------:R-:W-:-:S04]  /*4c10*/  @P1 FFMA.FTZ R181, R17, R178, R179 ;  /* 0x000000b211b51223 */ /* 0x000fc800000100b3 */
[----:B------:R-:W-:Y:S01]  /*4c20*/  @P1 FADD.FTZ R183, R234, -R181 ;  /* 0x800000b5eab71221 */ /* 0x000fe20000010000 */
[----:B------:R-:W-:Y:S01]  /*4c30*/  MOV R181, R25 ;  /* 0x0000001900b57202 */ /* 0x000fe20000000f00 */
[----:B-1----:R-:W-:Y:S02]  /*4c40*/  @P2 FMUL.FTZ R3, R3, R182 ;  /* 0x000000b603032220 */ /* 0x002fe40000410000 */
[----:B------:R-:W-:Y:S01]  /*4c50*/  @P1 FFMA.FTZ R181, R4, R183, R25 ;  /* 0x000000b704b51223 */ /* 0x000fe20000010019 */
[----:B------:R-:W0:Y:S01]  /*4c60*/  @P2 LDC R182, c[0x0][0x40c] ;  /* 0x00010300ffb62b82 */ /* 0x000e220000000800 */
[----:B------:R-:W-:Y:S02]  /*4c70*/  @P2 F2FP.BF16.F32.PACK_AB R2, RZ, R2 ;  /* 0x00000002ff02223e */ /* 0x000fe400000010ff */
[----:B------:R-:W-:Y:S02]  /*4c80*/  @P2 F2FP.BF16.F32.PACK_AB R3, RZ, R3 ;  /* 0x00000003ff03223e */ /* 0x000fe400000010ff */
[----:B------:R-:W-:-:S03]  /*4c90*/  @P2 PRMT R173, R2, 0x7610, R173 ;  /* 0x0000761002ad2816 */ /* 0x000fc600000000ad */
[----:B------:R-:W1:Y:S01]  /*4ca0*/  @P2 LDC R183, c[0x0][0x40c] ;  /* 0x00010300ffb72b82 */ /* 0x000e620000000800 */
[----:B------:R-:W-:Y:S01]  /*4cb0*/  @P2 PRMT R173, R173, 0x5410, R3 ;  /* 0x00005410adad2816 */ /* 0x000fe20000000003 */
[----:B0-----:R-:W-:Y:S01]  /*4cc0*/  @P2 FMUL.FTZ R181, R181, R182 ;  /* 0x000000b6b5b52220 */ /* 0x001fe20000410000 */
[----:B------:R-:W-:-:S04]  /*4cd0*/  MOV R182, R26 ;  /* 0x0000001a00b67202 */ /* 0x000fc80000000f00 */
[----:B------:R-:W-:Y:S01]  /*4ce0*/  @P2 F2FP.BF16.F32.PACK_AB R181, RZ, R181 ;  /* 0x000000b5ffb5223e */ /* 0x000fe200000010ff */
[----:B-1----:R-:W-:Y:S01]  /*4cf0*/  @P2 FMUL.FTZ R180, R180, R183 ;  /* 0x000000b7b4b42220 */ /* 0x002fe20000410000 */
[----:B------:R-:W-:-:S04]  /*4d00*/  @P1 FFMA.FTZ R183, R207, R178, R179 ;  /* 0x000000b2cfb71223 */ /* 0x000fc800000100b3 */
[----:B------:R-:W-:Y:S01]  /*4d10*/  @P1 FADD.FTZ R183, R206, -R183 ;  /* 0x800000b7ceb71221 */ /* 0x000fe20000010000 */
[----:B------:R-:W-:-:S03]  /*4d20*/  @P2 F2FP.BF16.F32.PACK_AB R180, RZ, R180 ;  /* 0x000000b4ffb4223e */ /* 0x000fc600000010ff */
[----:B------:R-:W-:Y:S01]  /*4d30*/  @P1 FFMA.FTZ R182, R4, R183, R26 ;  /* 0x000000b704b61223 */ /* 0x000fe2000001001a */
[----:B------:R-:W-:Y:S01]  /*4d40*/  @P2 PRMT R174, R180, 0x7610, R174 ;  /* 0x00007610b4ae2816 */ /* 0x000fe200000000ae */
[----:B------:R-:W0:Y:S03]  /*4d50*/  @P2 LDC R183, c[0x0][0x40c] ;  /* 0x00010300ffb72b82 */ /* 0x000e260000000800 */
[----:B------:R-:W-:Y:S01]  /*4d60*/  @P2 PRMT R174, R174, 0x5410, R181 ;  /* 0x00005410aeae2816 */ /* 0x000fe200000000b5 */
[----:B0-----:R-:W-:-:S05]  /*4d70*/  @P2 FMUL.FTZ R182, R182, R183 ;  /* 0x000000b7b6b62220 */ /* 0x001fca0000410000 */
[----:B------:R-:W-:-:S04]  /*4d80*/  @P2 F2FP.BF16.F32.PACK_AB R182, RZ, R182 ;  /* 0x000000b6ffb6223e */ /* 0x000fc800000010ff */
[----:B------:R-:W-:Y:S01]  /*4d90*/  @P2 PRMT R175, R182, 0x7610, R175 ;  /* 0x00007610b6af2816 */ /* 0x000fe200000000af */
[----:B------:R-:W-:Y:S06]  /*4da0*/  @!P2 BRA `(.L_x_6885) ;  /* 0x0000000c0054a947 */ /* 0x000fec0003800000 */
[----:B------:R-:W-:Y:S01]  /*4db0*/  @P1 FFMA.FTZ R3, R246, R178, R179 ;  /* 0x000000b2f6031223 */ /* 0x000fe200000100b3 */
[----:B------:R-:W-:-:S03]  /*4dc0*/  MOV R2, R27 ;  /* 0x0000001b00027202 */ /* 0x000fc60000000f00 */
[----:B------:R-:W-:-:S04]  /*4dd0*/  @P1 FADD.FTZ R3, R252, -R3 ;  /* 0x80000003fc031221 */ /* 0x000fc80000010000 */
[----:B------:R-:W-:-:S04]  /*4de0*/  @P1 FFMA.FTZ R2, R4, R3, R27 ;  /* 0x0000000304021223 */ /* 0x000fc8000001001b */
[----:B------:R-:W-:-:S05]  /*4df0*/  FMUL.FTZ R2, R2, UR12 ;  /* 0x0000000c02027c20 */ /* 0x000fca0008410000 */
[----:B------:R-:W-:-:S04]  /*4e00*/  F2FP.BF16.F32.PACK_AB R2, RZ, R2 ;  /* 0x00000002ff02723e */ /* 0x000fc800000010ff */
[----:B------:R-:W-:Y:S01]  /*4e10*/  PRMT R175, R175, 0x5410, R2 ;  /* 0x00005410afaf7816 */ /* 0x000fe20000000002 */
[----:B------:R-:W-:Y:S06]  /*4e20*/  BRA `(.L_x_6885) ;  /* 0x0000000c00347947 */ /* 0x000fec0003800000 */
.L_x_6883:
[----:B------:R-:W-:-:S04]  /*4e30*/  UISETP.NE.U32.AND UP0, UPT, UR14, URZ, UPT ;  /* 0x000000ff0e00728c */ /* 0x000fc8000bf05070 */
[----:B------:R-:W-:-:S06]  /*4e40*/  UISETP.NE.AND.EX UP0, UPT, UR15, URZ, UPT, UP0 ;  /* 0x000000ff0f00728c */ /* 0x000fcc000bf05300 */
[----:B------:R-:W-:-:S13]  /*4e50*/  PLOP3.LUT P0, PT, PT, PT, UP0, 0x80, 0x8 ;  /* 0x000000000008781c */ /* 0x000fda0003f0f008 */
[----:B------:R-:W-:Y:S05]  /*4e60*/  @!P0 BRA `(.L_x_6886) ;  /* 0x0000000400cc8947 */ /* 0x000fea0003800000 */
[-CC-:B0-----:R-:W-:Y:S01]  /*4e70*/  FFMA.FTZ R2, R199, R178.reuse, R179.reuse ;  /* 0x000000b2c7027223 */ /* 0x181fe200000100b3 */
[-CC-:B------:R-:W-:Y:S01]  /*4e80*/  FFMA.FTZ R65, R17, R178.reuse, R179.reuse ;  /* 0x000000b211417223 */ /* 0x180fe200000100b3 */
[-CC-:B------:R-:W-:Y:S01]  /*4e90*/  FFMA.FTZ R143, R190, R178.reuse, R179.reuse ;  /* 0x000000b2be8f7223 */ /* 0x180fe200000100b3 */
[-CC-:B------:R-:W-:Y:S01]  /*4ea0*/  FFMA.FTZ R3, R207, R178.reuse, R179.reuse ;  /* 0x000000b2cf037223 */ /* 0x180fe200000100b3 */
        /* <DEDUP_REMOVED lines=15> */
[----:B------:R-:W-:Y:S01]  /*4fa0*/  ISETP.GT.AND P3, PT, R5, RZ, PT ;  /* 0x000000ff0500720c */ /* 0x000fe20003f64270 */
[C---:B------:R-:W-:Y:S01]  /*4fb0*/  FMUL.FTZ R3, R4.reuse, R3 ;  /* 0x0000000304037220 */ /* 0x040fe20000410000 */
        /* <DEDUP_REMOVED lines=10> */
[----:B------:R-:W-:Y:S02]  /*5060*/  FSEL R65, R181, RZ, P3 ;  /* 0x000000ffb5417208 */ /* 0x000fe40001800000 */
[----:B------:R-:W-:-:S02]  /*5070*/  FSEL R64, R64, RZ, P3 ;  /* 0x000000ff40407208 */ /* 0x000fc40001800000 */
        /* <DEDUP_REMOVED lines=10> */
.L_x_6888:
[----:B------:R-:W-:Y:S05]  /*5120*/  BSYNC.RECONVERGENT B3 ;  /* 0x0000000000037941 */ /* 0x000fea0003800200 */
.L_x_6887:
        /* <DEDUP_REMOVED lines=10> */
.L_x_6890:
[----:B------:R-:W-:Y:S05]  /*51d0*/  BSYNC.RECONVERGENT B3 ;  /* 0x0000000000037941 */ /* 0x000fea0003800200 */
.L_x_6889:
        /* <DEDUP_REMOVED lines=10> */
.L_x_6892:
[----:B------:R-:W-:Y:S05]  /*5280*/  BSYNC.RECONVERGENT B3 ;  /* 0x0000000000037941 */ /* 0x000fea0003800200 */
.L_x_6891:
        /* <DEDUP_REMOVED lines=10> */
.L_x_6894:
[----:B------:R-:W-:Y:S05]  /*5330*/  BSYNC.RECONVERGENT B3 ;  /* 0x0000000000037941 */ /* 0x000fea0003800200 */
.L_x_6893:
        /* <DEDUP_REMOVED lines=10> */
.L_x_6896:
[----:B------:R-:W-:Y:S05]  /*53e0*/  BSYNC.RECONVERGENT B3 ;  /* 0x0000000000037941 */ /* 0x000fea0003800200 */
.L_x_6895:
        /* <DEDUP_REMOVED lines=10> */
.L_x_6898:
[----:B------:R-:W-:Y:S05]  /*5490*/  BSYNC.RECONVERGENT B3 ;  /* 0x0000000000037941 */ /* 0x000fea0003800200 */
.L_x_6897:
        /* <DEDUP_REMOVED lines=10> */
.L_x_6900:
[----:B------:R-:W-:Y:S05]  /*5540*/  BSYNC.RECONVERGENT B3 ;  /* 0x0000000000037941 */ /* 0x000fea0003800200 */
.L_x_6899:
[----:B------:R-:W-:Y:S05]  /*5550*/  @!P2 BRA `(.L_x_6885) ;  /* 0x000000040068a947 */ /* 0x000fea0003800000 */
[----:B------:R-:W-:-:S05]  /*5560*/  FMUL.FTZ R2, R143, UR12 ;  /* 0x0000000c8f027c20 */ /* 0x000fca0008410000 */
[----:B------:R-:W-:-:S04]  /*5570*/  F2FP.BF16.F32.PACK_AB R2, RZ, R2 ;  /* 0x00000002ff02723e */ /* 0x000fc800000010ff */
[----:B------:R-:W-:Y:S01]  /*5580*/  PRMT R175, R175, 0x5410, R2 ;  /* 0x00005410afaf7816 */ /* 0x000fe20000000002 */
[----:B------:R-:W-:Y:S06]  /*5590*/  BRA `(.L_x_6885) ;  /* 0x0000000400587947 */ /* 0x000fec0003800000 */
.L_x_6886:
[----:B------:R-:W-:Y:S04]  /*55a0*/  BSSY.RECONVERGENT B3, `(.L_x_6901) ;  /* 0x000000a000037945 */ /* 0x000fe80003800200 */
[----:B------:R-:W-:Y:S05]  /*55b0*/  @!P2 BRA `(.L_x_6902) ;  /* 0x000000000020a947 */ /* 0x000fea0003800000 */
[----:B0-----:R-:W-:Y:S01]  /*55c0*/  FFMA.FTZ R2, R20, R178, R179 ;  /* 0x000000b214027223 */ /* 0x001fe200000100b3 */
[----:B------:R-:W-:-:S03]  /*55d0*/  ISETP.GT.AND P3, PT, R5, RZ, PT ;  /* 0x000000ff0500720c */ /* 0x000fc60003f64270 */
[----:B------:R-:W-:-:S04]  /*55e0*/  FADD.FTZ R3, R231, -R2 ;  /* 0x80000002e7037221 */ /* 0x000fc80000010000 */
[----:B-----5:R-:W-:-:S05]  /*55f0*/  FMUL.FTZ R3, R4, R3 ;  /* 0x0000000304037220 */ /* 0x020fca0000410000 */
[----:B------:R-:W-:-:S05]  /*5600*/  FSEL R3, R3, RZ, P3 ;  /* 0x000000ff03037208 */ /* 0x000fca0001800000 */
[----:B------:R-:W-:-:S05]  /*5610*/  FMUL.FTZ R3, R3, UR12 ;  /* 0x0000000c03037c20 */ /* 0x000fca0008410000 */
[----:B------:R-:W-:-:S04]  /*5620*/  F2FP.BF16.F32.PACK_AB R3, RZ, R3 ;  /* 0x00000003ff03723e */ /* 0x000fc800000010ff */
[----:B------:R-:W-:-:S07]  /*5630*/  PRMT R172, R3, 0x7610, R172 ;  /* 0x0000761003ac7816 */ /* 0x000fce00000000ac */
.L_x_6902:
[----:B------:R-:W-:Y:S05]  /*5640*/  BSYNC.RECONVERGENT B3 ;  /* 0x0000000000037941 */ /* 0x000fea0003800200 */
.L_x_6901:
        /* <DEDUP_REMOVED lines=10> */
.L_x_6904:
[----:B------:R-:W-:Y:S05]  /*56f0*/  BSYNC.RECONVERGENT B3 ;  /* 0x0000000000037941 */ /* 0x000fea0003800200 */
.L_x_6903:
        /* <DEDUP_REMOVED lines=10> */
.L_x_6906:
[----:B------:R-:W-:Y:S05]  /*57a0*/  BSYNC.RECONVERGENT B3 ;  /* 0x0000000000037941 */ /* 0x000fea0003800200 */
.L_x_6905:
        /* <DEDUP_REMOVED lines=10> */
.L_x_6908:
[----:B------:R-:W-:Y:S05]  /*5850*/  BSYNC.RECONVERGENT B3 ;  /* 0x0000000000037941 */ /* 0x000fea0003800200 */
.L_x_6907:
        /* <DEDUP_REMOVED lines=10> */
.L_x_6910:
[----:B------:R-:W-:Y:S05]  /*5900*/  BSYNC.RECONVERGENT B3 ;  /* 0x0000000000037941 */ /* 0x000fea0003800200 */
.L_x_6909:
        /* <DEDUP_REMOVED lines=10> */
.L_x_6912:
[----:B------:R-:W-:Y:S05]  /*59b0*/  BSYNC.RECONVERGENT B3 ;  /* 0x0000000000037941 */ /* 0x000fea0003800200 */
.L_x_6911:
        /* <DEDUP_REMOVED lines=10> */
.L_x_6914:
[----:B------:R-:W-:Y:S05]  /*5a60*/  BSYNC.RECONVERGENT B3 ;  /* 0x0000000000037941 */ /* 0x000fea0003800200 */
.L_x_6913:
        /* <DEDUP_REMOVED lines=9> */
.L_x_6885:
[----:B------:R-:W-:Y:S05]  /*5b00*/  BSYNC.RECONVERGENT B1 ;  /* 0x0000000000017941 */ /* 0x000fea0003800200 */
.L_x_6882:
[----:B0-----:R-:W0:Y:S08]  /*5b10*/  @P0 LDC.64 R2, c[0x0][0x478] ;  /* 0x00011e00ff020b82 */ /* 0x001e300000000a00 */
[----:B------:R-:W1:Y:S01]  /*5b20*/  @P2 LDC.64 R180, c[0x0][0x468] ;  /* 0x00011a00ffb42b82 */ /* 0x000e620000000a00 */
[C---:B0----5:R-:W-:Y:S01]  /*5b30*/  @P0 IMAD.WIDE.U32 R2, R177.reuse, 0x20, R2 ;  /* 0x00000020b1020825 */ /* 0x061fe200078e0002 */
[----:B------:R-:W-:-:S04]  /*5b40*/  IADD3 R177, PT, PT, R177, 0x20, RZ ;  /* 0x00000020b1b17810 */ /* 0x000fc80007ffe0ff */
[----:B------:R-:W-:Y:S04]  /*5b50*/  @P0 STG.E.128 desc[UR6][R2.64], R64 ;  /* 0x0000004002000986 */ /* 0x000fe8000c101d06 */
[----:B------:R1:W-:Y:S02]  /*5b60*/  @P0 STG.E.128 desc[UR6][R2.64+0x10], R140 ;  /* 0x0000108c02000986 */ /* 0x0003e4000c101d06 */
[C---:B-1----:R-:W-:Y:S01]  /*5b70*/  @P2 IMAD.WIDE.U32 R2, R176.reuse, 0x10, R180 ;  /* 0x00000010b0022825 */ /* 0x042fe200078e00b4 */
[----:B------:R-:W-:-:S04]  /*5b80*/  IADD3 R176, PT, PT, R176, 0x20, RZ ;  /* 0x00000020b0b07810 */ /* 0x000fc80007ffe0ff */
[----:B------:R1:W-:Y:S03]  /*5b90*/  @P2 STG.E.128 desc[UR6][R2.64], R172 ;  /* 0x000000ac02002986 */ /* 0x0003e6000c101d06 */
.L_x_6881:
[----:B------:R-:W-:Y:S05]  /*5ba0*/  BSYNC.RECONVERGENT B2 ;  /* 0x0000000000027941 */ /* 0x000fea0003800200 */
.L_x_6880:
        /* <DEDUP_REMOVED lines=11> */
[----:B------:R-:W2:Y:S01]  /*5c60*/  @P2 LDC R67, c[0x0][0x40c] ;  /* 0x00010300ff432b82 */ /* 0x000ea20000000800 */
[-CC-:B01----:R-:W-:Y:S01]  /*5c70*/  @P1 FFMA.FTZ R2, R10, R178.reuse, R179.reuse ;  /* 0x000000b20a021223 */ /* 0x183fe200000100b3 */
[----:B------:R-:W-:Y:S01]  /*5c80*/  @P1 FFMA.FTZ R3, R21, R178, R179 ;  /* 0x000000b215031223 */ /* 0x000fe200000100b3 */
[----:B-----5:R-:W-:Y:S02]  /*5c90*/  MOV R65, R149 ;  /* 0x0000009500417202 */ /* 0x020fe40000000f00 */
[----:B------:R-:W-:Y:S01]  /*5ca0*/  @P1 FADD.FTZ R2, R241, -R2 ;  /* 0x80000002f1021221 */ /* 0x000fe20000010000 */
[----:B------:R-:W-:Y:S01]  /*5cb0*/  @P1 FADD.FTZ R3, R230, -R3 ;  /* 0x80000003e6031221 */ /* 0x000fe20000010000 */
[----:B------:R-:W-:Y:S01]  /*5cc0*/  MOV R64, R148 ;  /* 0x0000009400407202 */ /* 0x000fe20000000f00 */
[----:B------:R-:W0:Y:S01]  /*5cd0*/  @P2 LDC R140, c[0x0][0x40c] ;  /* 0x00010300ff8c2b82 */ /* 0x000e220000000800 */
[C---:B------:R-:W-:Y:S01]  /*5ce0*/  @P1 FFMA.FTZ R65, R4.reuse, R2, R149 ;  /* 0x0000000204411223 */ /* 0x040fe20000010095 */
[----:B------:R-:W-:Y:S01]  /*5cf0*/  @P1 FFMA.FTZ R2, R189, R178, R179 ;  /* 0x000000b2bd021223 */ /* 0x000fe200000100b3 */
[----:B------:R-:W-:Y:S01]  /*5d00*/  @P1 FFMA.FTZ R64, R4, R3, R148 ;  /* 0x0000000304401223 */ /* 0x000fe20000010094 */
[----:B------:R-:W-:-:S02]  /*5d10*/  MOV R66, R150 ;  /* 0x0000009600427202 */ /* 0x000fc40000000f00 */
[----:B------:R-:W-:Y:S01]  /*5d20*/  @P1 FADD.FTZ R3, R223, -R2 ;  /* 0x80000002df031221 */ /* 0x000fe20000010000 */
[-CC-:B------:R-:W-:Y:S01]  /*5d30*/  @P1 FFMA.FTZ R2, R14, R178.reuse, R179.reuse ;  /* 0x000000b20e021223 */ /* 0x180fe200000100b3 */
[----:B------:R-:W1:Y:S01]  /*5d40*/  @P2 LDC R183, c[0x0][0x40c] ;  /* 0x00010300ffb72b82 */ /* 0x000e620000000800 */
[----:B------:R-:W-:Y:S01]  /*5d50*/  MOV R141, R153 ;  /* 0x00000099008d7202 */ /* 0x000fe20000000f00 */
[----:B------:R-:W-:Y:S01]  /*5d60*/  @P1 FFMA.FTZ R66, R4, R3, R150 ;  /* 0x0000000304421223 */ /* 0x000fe20000010096 */
[----:B------:R-:W-:Y:S01]  /*5d70*/  @P1 FADD.FTZ R2, R237, -R2 ;  /* 0x80000002ed021221 */ /* 0x000fe20000010000 */
[----:B------:R-:W-:Y:S01]  /*5d80*/  @P1 FFMA.FTZ R3, R198, R178, R179 ;  /* 0x000000b2c6031223 */ /* 0x000fe200000100b3 */
[----:B------:R-:W-:Y:S01]  /*5d90*/  MOV R142, R154 ;  /* 0x0000009a008e7202 */ /* 0x000fe20000000f00 */
[----:B--2---:R-:W-:Y:S01]  /*5da0*/  @P2 FMUL.FTZ R180, R64, R67 ;  /* 0x0000004340b42220 */ /* 0x004fe20000410000 */
[----:B------:R-:W-:Y:S01]  /*5db0*/  MOV R67, R151 ;  /* 0x0000009700437202 */ /* 0x000fe20000000f00 */
[----:B------:R-:W-:Y:S01]  /*5dc0*/  @P1 FFMA.FTZ R67, R4, R2, R151 ;  /* 0x0000000204431223 */ /* 0x000fe20000010097 */
[----:B------:R-:W-:Y:S01]  /*5dd0*/  @P1 FADD.FTZ R3, R218, -R3 ;  /* 0x80000003da031221 */ /* 0x000fe20000010000 */
[--C-:B------:R-:W-:Y:S01]  /*5de0*/  @P1 FFMA.FTZ R2, R18, R178, R179.reuse ;  /* 0x000000b212021223 */ /* 0x100fe200000100b3 */
[----:B------:R-:W2:Y:S01]  /*5df0*/  @P2 LDC R143, c[0x0][0x40c] ;  /* 0x00010300ff8f2b82 */ /* 0x000ea20000000800 */
[----:B------:R-:W-:Y:S01]  /*5e00*/  @P2 F2FP.BF16.F32.PACK_AB R180, RZ, R180 ;  /* 0x000000b4ffb4223e */ /* 0x000fe200000010ff */
[----:B0-----:R-:W-:Y:S01]  /*5e10*/  @P2 FMUL.FTZ R181, R65, R140 ;  /* 0x0000008c41b52220 */ /* 0x001fe20000410000 */
[----:B------:R-:W-:Y:S01]  /*5e20*/  MOV R140, R152 ;  /* 0x00000098008c7202 */ /* 0x000fe20000000f00 */
[----:B------:R-:W-:Y:S01]  /*5e30*/  @P1 FFMA.FTZ R140, R4, R3, R152 ;  /* 0x00000003048c1223 */ /* 0x000fe20000010098 */
[----:B------:R-:W-:Y:S01]  /*5e40*/  @P1 FADD.FTZ R2, R233, -R2 ;  /* 0x80000002e9021221 */ /* 0x000fe20000010000 */
[----:B------:R-:W-:-:S02]  /*5e50*/  @P1 FFMA.FTZ R3, R205, R178, R179 ;  /* 0x000000b2cd031223 */ /* 0x000fc400000100b3 */
[----:B------:R-:W0:Y:S01]  /*5e60*/  @P2 LDC R182, c[0x0][0x40c] ;  /* 0x00010300ffb62b82 */ /* 0x000e220000000800 */
[----:B------:R-:W-:Y:S01]  /*5e70*/  @P2 F2FP.BF16.F32.PACK_AB R181, RZ, R181 ;  /* 0x000000b5ffb5223e */ /* 0x000fe200000010ff */
[----:B------:R-:W-:Y:S01]  /*5e80*/  @P1 FFMA.FTZ R141, R4, R2, R153 ;  /* 0x00000002048d1223 */ /* 0x000fe20000010099 */
[----:B------:R-:W-:Y:S01]  /*5e90*/  @P1 FADD.FTZ R185, R204, -R3 ;  /* 0x80000003ccb91221 */ /* 0x000fe20000010000 */
[----:B------:R-:W-:Y:S01]  /*5ea0*/  @P2 PRMT R172, R180, 0x7610, R172 ;  /* 0x00007610b4ac2816 */ /* 0x000fe200000000ac */
[----:B------:R-:W-:Y:S02]  /*5eb0*/  @P1 FFMA.FTZ R180, R245, R178, R179 ;  /* 0x000000b2f5b41223 */ /* 0x000fe400000100b3 */
[----:B------:R-:W-:Y:S01]  /*5ec0*/  @P1 FFMA.FTZ R142, R4, R185, R154 ;  /* 0x000000b9048e1223 */ /* 0x000fe2000001009a */
[----:B------:R-:W3:Y:S01]  /*5ed0*/  @P2 LDC R2, c[0x0][0x40c] ;  /* 0x00010300ff022b82 */ /* 0x000ee20000000800 */
[----:B------:R-:W-:Y:S01]  /*5ee0*/  @P2 PRMT R172, R172, 0x5410, R181 ;  /* 0x00005410acac2816 */ /* 0x000fe200000000b5 */
[----:B-1----:R-:W-:Y:S01]  /*5ef0*/  @P2 FMUL.FTZ R181, R66, R183 ;  /* 0x000000b742b52220 */ /* 0x002fe20000410000 */
[----:B------:R-:W-:Y:S01]  /*5f00*/  @P1 FADD.FTZ R184, R251, -R180 ;  /* 0x800000b4fbb81221 */ /* 0x000fe20000010000 */
[----:B------:R-:W-:-:S03]  /*5f10*/  MOV R180, R155 ;  /* 0x0000009b00b47202 */ /* 0x000fc60000000f00 */
[----:B------:R-:W-:Y:S01]  /*5f20*/  @P2 F2FP.BF16.F32.PACK_AB R181, RZ, R181 ;  /* 0x000000b5ffb5223e */ /* 0x000fe200000010ff */
[----:B------:R-:W1:Y:S01]  /*5f30*/  @P2 LDC R3, c[0x0][0x40c] ;  /* 0x00010300ff032b82 */ /* 0x000e620000000800 */
[----:B--2---:R-:W-:Y:S01]  /*5f40*/  @P2 FMUL.FTZ R143, R140, R143 ;  /* 0x0000008f8c8f2220 */ /* 0x004fe20000410000 */
[----:B------:R-:W-:Y:S01]  /*5f50*/  @P1 FFMA.FTZ R180, R4, R184, R155 ;  /* 0x000000b804b41223 */ /* 0x000fe2000001009b */
[----:B------:R-:W-:-:S03]  /*5f60*/  @P2 PRMT R173, R181, 0x7610, R173 ;  /* 0x00007610b5ad2816 */ /* 0x000fc600000000ad */
[----:B------:R-:W-:Y:S01]  /*5f70*/  @P2 F2FP.BF16.F32.PACK_AB R143, RZ, R143 ;  /* 0x0000008fff8f223e */ /* 0x000fe200000010ff */
[----:B0-----:R-:W-:-:S03]  /*5f80*/  @P2 FMUL.FTZ R182, R67, R182 ;  /* 0x000000b643b62220 */ /* 0x001fc60000410000 */
[----:B------:R-:W-:Y:S02]  /*5f90*/  @P2 PRMT R174, R143, 0x7610, R174 ;  /* 0x000076108fae2816 */ /* 0x000fe400000000ae */
[----:B------:R-:W-:Y:S02]  /*5fa0*/  MOV R143, R180 ;  /* 0x000000b4008f7202 */ /* 0x000fe40000000f00 */
[----:B------:R-:W-:Y:S01]  /*5fb0*/  @P2 F2FP.BF16.F32.PACK_AB R182, RZ, R182 ;  /* 0x000000b6ffb6223e */ /* 0x000fe200000010ff */
[----:B---3--:R-:W-:-:S03]  /*5fc0*/  @P2 FMUL.FTZ R2, R141, R2 ;  /* 0x000000028d022220 */ /* 0x008fc60000410000 */
[----:B------:R-:W-:Y:S02]  /*5fd0*/  @P2 PRMT R173, R173, 0x5410, R182 ;  /* 0x00005410adad2816 */ /* 0x000fe400000000b6 */
[----:B------:R-:W-:Y:S01]  /*5fe0*/  @P2 F2FP.BF16.F32.PACK_AB R2, RZ, R2 ;  /* 0x00000002ff02223e */ /* 0x000fe200000010ff */
[----:B-1----:R-:W-:-:S03]  /*5ff0*/  @P2 FMUL.FTZ R3, R142, R3 ;  /* 0x000000038e032220 */ /* 0x002fc60000410000 */
        /* <DEDUP_REMOVED lines=8> */
.L_x_6919:
[----:B------:R-:W2:Y:S01]  /*6080*/  @P2 LDC R181, c[0x0][0x40c] ;  /* 0x00010300ffb52b82 */ /* 0x000ea20000000800 */
[-CC-:B01----:R-:W-:Y:S01]  /*6090*/  @P1 FFMA.FTZ R3, R21, R178.reuse, R179.reuse ;  /* 0x000000b215031223 */ /* 0x183fe200000100b3 */
[--C-:B------:R-:W-:Y:S01]  /*60a0*/  @P1 FFMA.FTZ R180, R10, R178, R179.reuse ;  /* 0x000000b20ab41223 */ /* 0x100fe200000100b3 */
[----:B-----5:R-:W-:Y:S01]  /*60b0*/  MOV R2, R148 ;  /* 0x0000009400027202 */ /* 0x020fe20000000f00 */
[----:B------:R-:W-:Y:S01]  /*60c0*/  @P1 FFMA.FTZ R184, R14, R178, R179 ;  /* 0x000000b20eb81223 */ /* 0x000fe200000100b3 */
[----:B------:R-:W-:-:S03]  /*60d0*/  @P1 FADD.FTZ R3, R230, -R3 ;  /* 0x80000003e6031221 */ /* 0x000fc60000010000 */
[----:B------:R-:W0:Y:S01]  /*60e0*/  @P2 LDC R183, c[0x0][0x40c] ;  /* 0x00010300ffb72b82 */ /* 0x000e220000000800 */
[C---:B------:R-:W-:Y:S01]  /*60f0*/  @P1 FFMA.FTZ R2, R4.reuse, R3, R148 ;  /* 0x0000000304021223 */ /* 0x040fe20000010094 */
[----:B------:R-:W-:Y:S01]  /*6100*/  @P1 FADD.FTZ R3, R241, -R180 ;  /* 0x800000b4f1031221 */ /* 0x000fe20000010000 */
[----:B------:R-:W-:Y:S01]  /*6110*/  MOV R180, R149 ;  /* 0x0000009500b47202 */ /* 0x000fe20000000f00 */
[----:B------:R-:W-:Y:S02]  /*6120*/  @P1 FADD.FTZ R184, R237, -R184 ;  /* 0x800000b8edb81221 */ /* 0x000fe40000010000 */
[----:B------:R-:W-:Y:S01]  /*6130*/  @P1 FFMA.FTZ R180, R4, R3, R149 ;  /* 0x0000000304b41223 */ /* 0x000fe20000010095 */
[----:B--2---:R-:W-:Y:S01]  /*6140*/  @P2 FMUL.FTZ R3, R2, R181 ;  /* 0x000000b502032220 */ /* 0x004fe20000410000 */
[----:B------:R-:W-:Y:S02]  /*6150*/  @P1 FFMA.FTZ R2, R189, R178, R179 ;  /* 0x000000b2bd021223 */ /* 0x000fe400000100b3 */
[----:B0-----:R-:W-:-:S02]  /*6160*/  @P2 FMUL.FTZ R181, R180, R183 ;  /* 0x000000b7b4b52220 */ /* 0x001fc40000410000 */
[----:B------:R-:W-:Y:S01]  /*6170*/  @P2 F2FP.BF16.F32.PACK_AB R180, RZ, R3 ;  /* 0x00000003ffb4223e */ /* 0x000fe200000010ff */
[----:B------:R-:W-:Y:S01]  /*6180*/  @P1 FADD.FTZ R183, R223, -R2 ;  /* 0x80000002dfb71221 */ /* 0x000fe20000010000 */
[----:B------:R-:W-:Y:S02]  /*6190*/  MOV R2, R150 ;  /* 0x0000009600027202 */ /* 0x000fe40000000f00 */
[----:B------:R-:W-:Y:S01]  /*61a0*/  @P2 F2FP.BF16.F32.PACK_AB R182, RZ, R181 ;  /* 0x000000b5ffb6223e */ /* 0x000fe200000010ff */
[----:B------:R-:W-:Y:S01]  /*61b0*/  @P1 FFMA.FTZ R2, R4, R183, R150 ;  /* 0x000000b704021223 */ /* 0x000fe20000010096 */
[----:B------:R-:W-:Y:S01]  /*61c0*/  @P2 PRMT R172, R180, 0x7610, R172 ;  /* 0x00007610b4ac2816 */ /* 0x000fe200000000ac */
[----:B------:R-:W-:Y:S01]  /*61d0*/  @P1 FFMA.FTZ R183, R198, R178, R179 ;  /* 0x000000b2c6b71223 */ /* 0x000fe200000100b3 */
[----:B------:R-:W-:Y:S01]  /*61e0*/  MOV R180, R152 ;  /* 0x0000009800b47202 */ /* 0x000fe20000000f00 */
[----:B------:R-:W0:Y:S01]  /*61f0*/  @P2 LDC R181, c[0x0][0x40c] ;  /* 0x00010300ffb52b82 */ /* 0x000e220000000800 */
[----:B------:R-:W-:Y:S01]  /*6200*/  @P2 PRMT R172, R172, 0x5410, R182 ;  /* 0x00005410acac2816 */ /* 0x000fe200000000b6 */
[----:B------:R-:W-:Y:S01]  /*6210*/  @P1 FADD.FTZ R183, R218, -R183 ;  /* 0x800000b7dab71221 */ /* 0x000fe20000010000 */
[----:B------:R-:W-:Y:S01]  /*6220*/  MOV R3, R151 ;  /* 0x0000009700037202 */ /* 0x000fe20000000f00 */
[----:B------:R-:W-:Y:S01]  /*6230*/  @P1 FFMA.FTZ R3, R4, R184, R151 ;  /* 0x000000b804031223 */ /* 0x000fe20000010097 */
[----:B------:R-:W-:Y:S01]  /*6240*/  @P1 FFMA.FTZ R184, R18, R178, R179 ;  /* 0x000000b212b81223 */ /* 0x000fe200000100b3 */
[----:B------:R-:W-:-:S02]  /*6250*/  @P1 FFMA.FTZ R180, R4, R183, R152 ;  /* 0x000000b704b41223 */ /* 0x000fc40000010098 */
[----:B------:R-:W1:Y:S01]  /*6260*/  @P2 LDC R182, c[0x0][0x40c] ;  /* 0x00010300ffb62b82 */ /* 0x000e620000000800 */
[----:B------:R-:W-:-:S07]  /*6270*/  @P1 FADD.FTZ R184, R233, -R184 ;  /* 0x800000b8e9b81221 */ /* 0x000fce0000010000 */
[----:B------:R-:W2:Y:S01]  /*6280*/  @P2 LDC R183, c[0x0][0x40c] ;  /* 0x00010300ffb72b82 */ /* 0x000ea20000000800 */
[----:B0-----:R-:W-:Y:S01]  /*6290*/  @P2 FMUL.FTZ R2, R2, R181 ;  /* 0x000000b502022220 */ /* 0x001fe20000410000 */
[----:B------:R-:W-:Y:S01]  /*62a0*/  MOV R181, R153 ;  /* 0x0000009900b57202 */ /* 0x000fe20000000f00 */
[----:B------:R-:W-:-:S03]  /*62b0*/  @P1 FFMA.FTZ R181, R4, R184, R153 ;  /* 0x000000b804b51223 */ /* 0x000fc60000010099 */
[----:B------:R-:W-:Y:S01]  /*62c0*/  @P2 F2FP.BF16.F32.PACK_AB R2, RZ, R2 ;  /* 0x00000002ff02223e */ /* 0x000fe200000010ff */
[----:B-1----:R-:W-:-:S03]  /*62d0*/  @P2 FMUL.FTZ R3, R3, R182 ;  /* 0x000000b603032220 */ /* 0x002fc60000410000 */
[----:B------:R-:W-:Y:S01]  /*62e0*/  @P2 PRMT R173, R2, 0x7610, R173 ;  /* 0x0000761002ad2816 */ /* 0x000fe200000000ad */
[----:B------:R-:W0:Y:S01]  /*62f0*/  @P2 LDC R182, c[0x0][0x40c] ;  /* 0x00010300ffb62b82 */ /* 0x000e220000000800 */
[----:B------:R-:W-:Y:S01]  /*6300*/  @P2 F2FP.BF16.F32.PACK_AB R3, RZ, R3 ;  /* 0x00000003ff03223e */ /* 0x000fe200000010ff */
[----:B--2---:R-:W-:Y:S01]  /*6310*/  @P2 FMUL.FTZ R180, R180, R183 ;  /* 0x000000b7b4b42220 */ /* 0x004fe20000410000 */
[----:B------:R-:W-:Y:S02]  /*6320*/  @P1 FFMA.FTZ R183, R205, R178, R179 ;  /* 0x000000b2cdb71223 */ /* 0x000fe400000100b3 */
[----:B------:R-:W-:Y:S02]  /*6330*/  @P2 PRMT R173, R173, 0x5410, R3 ;  /* 0x00005410adad2816 */ /* 0x000fe40000000003 */
[----:B------:R-:W-:Y:S01]  /*6340*/  @P1 FADD.FTZ R183, R204, -R183 ;  /* 0x800000b7ccb71221 */ /* 0x000fe20000010000 */
        /* <DEDUP_REMOVED lines=12> */
[----:B------:R-:W-:-:S04]  /*6410*/  @P1 FFMA.FTZ R2, R245, R178, R179 ;  /* 0x000000b2f5021223 */ /* 0x000fc800000100b3 */
[----:B------:R-:W-:Y:S01]  /*6420*/  @P1 FADD.FTZ R3, R251, -R2 ;  /* 0x80000002fb031221 */ /* 0x000fe20000010000 */
[----:B------:R-:W-:-:S03]  /*6430*/  MOV R2, R155 ;  /* 0x0000009b00027202 */ /* 0x000fc60000000f00 */
[----:B------:R-:W-:-:S04]  /*6440*/  @P1 FFMA.FTZ R2, R4, R3, R155 ;  /* 0x0000000304021223 */ /* 0x000fc8000001009b */
[----:B------:R-:W-:-:S05]  /*6450*/  FMUL.FTZ R2, R2, UR12 ;  /* 0x0000000c02027c20 */ /* 0x000fca0008410000 */
[----:B------:R-:W-:-:S04]  /*6460*/  F2FP.BF16.F32.PACK_AB R2, RZ, R2 ;  /* 0x00000002ff02723e */ /* 0x000fc800000010ff */
[----:B------:R-:W-:Y:S01]  /*6470*/  PRMT R175, R175, 0x5410, R2 ;  /* 0x00005410afaf7816 */ /* 0x000fe20000000002 */
[----:B------:R-:W-:Y:S06]  /*6480*/  BRA `(.L_x_6920) ;  /* 0x0000000c00347947 */ /* 0x000fec0003800000 */
.L_x_6918:
[----:B------:R-:W-:-:S04]  /*6490*/  UISETP.NE.U32.AND UP0, UPT, UR14, URZ, UPT ;  /* 0x000000ff0e00728c */ /* 0x000fc8000bf05070 */
[----:B------:R-:W-:-:S06]  /*64a0*/  UISETP.NE.AND.EX UP0, UPT, UR15, URZ, UPT, UP0 ;  /* 0x000000ff0f00728c */ /* 0x000fcc000bf05300 */
[----:B------:R-:W-:-:S13]  /*64b0*/  PLOP3.LUT P0, PT, PT, PT, UP0, 0x80, 0x8 ;  /* 0x000000000008781c */ /* 0x000fda0003f0f008 */
[----:B------:R-:W-:Y:S05]  /*64c0*/  @!P0 BRA `(.L_x_6921) ;  /* 0x0000000400cc8947 */ /* 0x000fea0003800000 */
[-CC-:B01----:R-:W-:Y:S01]  /*64d0*/  FFMA.FTZ R2, R18, R178.reuse, R179.reuse ;  /* 0x000000b212027223 */ /* 0x183fe200000100b3 */
        /* <DEDUP_REMOVED lines=42> */
.L_x_6923:
[----:B------:R-:W-:Y:S05]  /*6780*/  BSYNC.RECONVERGENT B3 ;  /* 0x0000000000037941 */ /* 0x000fea0003800200 */
.L_x_6922:
        /* <DEDUP_REMOVED lines=10> */
.L_x_6925:
[----:B------:R-:W-:Y:S05]  /*6830*/  BSYNC.RECONVERGENT B3 ;  /* 0x0000000000037941 */ /* 0x000fea0003800200 */
.L_x_6924:
        /* <DEDUP_REMOVED lines=10> */
.L_x_6927:
[----:B------:R-:W-:Y:S05]  /*68e0*/  BSYNC.RECONVERGENT B3 ;  /* 0x0000000000037941 */ /* 0x000fea0003800200 */
.L_x_6926:
        /* <DEDUP_REMOVED lines=10> */
.L_x_6929:
[----:B------:R-:W-:Y:S05]  /*6990*/  BSYNC.RECONVERGENT B3 ;  /* 0x0000000000037941 */ /* 0x000fea0003800200 */
.L_x_6928:
        /* <DEDUP_REMOVED lines=10> */
.L_x_6931:
[----:B------:R-:W-:Y:S05]  /*6a40*/  BSYNC.RECONVERGENT B3 ;  /* 0x0000000000037941 */ /* 0x000fea0003800200 */
.L_x_6930:
        /* <DEDUP_REMOVED lines=10> */
.L_x_6933:
[----:B------:R-:W-:Y:S05]  /*6af0*/  BSYNC.RECONVERGENT B3 ;  /* 0x0000000000037941 */ /* 0x000fea0003800200 */
.L_x_6932:
        /* <DEDUP_REMOVED lines=10> */
.L_x_6935:
[----:B------:R-:W-:Y:S05]  /*6ba0*/  BSYNC.RECONVERGENT B3 ;  /* 0x0000000000037941 */ /* 0x000fea0003800200 */
.L_x_6934:
[----:B------:R-:W-:Y:S05]  /*6bb0*/  @!P2 BRA `(.L_x_6920) ;  /* 0x000000040068a947 */ /* 0x000fea0003800000 */
[----:B------:R-:W-:-:S05]  /*6bc0*/  FMUL.FTZ R2, R143, UR12 ;  /* 0x0000000c8f027c20 */ /* 0x000fca0008410000 */
[----:B------:R-:W-:-:S04]  /*6bd0*/  F2FP.BF16.F32.PACK_AB R2, RZ, R2 ;  /* 0x00000002ff02723e */ /* 0x000fc800000010ff */
[----:B------:R-:W-:Y:S01]  /*6be0*/  PRMT R175, R175, 0x5410, R2 ;  /* 0x00005410afaf7816 */ /* 0x000fe20000000002 */
[----:B------:R-:W-:Y:S06]  /*6bf0*/  BRA `(.L_x_6920) ;  /* 0x0000000400587947 */ /* 0x000fec0003800000 */
.L_x_6921:
[----:B------:R-:W-:Y:S04]  /*6c00*/  BSSY.RECONVERGENT B3, `(.L_x_6936) ;  /* 0x000000a000037945 */ /* 0x000fe80003800200 */
[----:B------:R-:W-:Y:S05]  /*6c10*/  @!P2 BRA `(.L_x_6937) ;  /* 0x000000000020a947 */ /* 0x000fea0003800000 */
[----:B01----:R-:W-:Y:S01]  /*6c20*/  FFMA.FTZ R3, R21, R178, R179 ;  /* 0x000000b215037223 */ /* 0x003fe200000100b3 */
[----:B------:R-:W-:-:S03]  /*6c30*/  ISETP.GT.AND P3, PT, R5, RZ, PT ;  /* 0x000000ff0500720c */ /* 0x000fc60003f64270 */
[----:B------:R-:W-:-:S04]  /*6c40*/  FADD.FTZ R3, R230, -R3 ;  /* 0x80000003e6037221 */ /* 0x000fc80000010000 */
[----:B-----5:R-:W-:-:S05]  /*6c50*/  FMUL.FTZ R3, R4, R3 ;  /* 0x0000000304037220 */ /* 0x020fca0000410000 */
[----:B------:R-:W-:-:S05]  /*6c60*/  FSEL R3, R3, RZ, P3 ;  /* 0x000000ff03037208 */ /* 0x000fca0001800000 */
[----:B------:R-:W-:-:S05]  /*6c70*/  FMUL.FTZ R3, R3, UR12 ;  /* 0x0000000c03037c20 */ /* 0x000fca0008410000 */
[----:B------:R-:W-:-:S04]  /*6c80*/  F2FP.BF16.F32.PACK_AB R3, RZ, R3 ;  /* 0x00000003ff03723e */ /* 0x000fc800000010ff */
[----:B------:R-:W-:-:S07]  /*6c90*/  PRMT R172, R3, 0x7610, R172 ;  /* 0x0000761003ac7816 */ /* 0x000fce00000000ac */
.L_x_6937:
[----:B------:R-:W-:Y:S05]  /*6ca0*/  BSYNC.RECONVERGENT B3 ;  /* 0x0000000000037941 */ /* 0x000fea0003800200 */
.L_x_6936:
        /* <DEDUP_REMOVED lines=10> */
.L_x_6939:
[----:B------:R-:W-:Y:S05]  /*6d50*/  BSYNC.RECONVERGENT B3 ;  /* 0x0000000000037941 */ /* 0x000fea0003800200 */
.L_x_6938:
        /* <DEDUP_REMOVED lines=10> */
.L_x_6941:
[----:B------:R-:W-:Y:S05]  /*6e00*/  BSYNC.RECONVERGENT B3 ;  /* 0x0000000000037941 */ /* 0x000fea0003800200 */
.L_x_6940:
        /* <DEDUP_REMOVED lines=10> */
.L_x_6943:
[----:B------:R-:W-:Y:S05]  /*6eb0*/  BSYNC.RECONVERGENT B3 ;  /* 0x0000000000037941 */ /* 0x000fea0003800200 */
.L_x_6942:
        /* <DEDUP_REMOVED lines=10> */
.L_x_6945:
[----:B------:R-:W-:Y:S05]  /*6f60*/  BSYNC.RECONVERGENT B3 ;  /* 0x0000000000037941 */ /* 0x000fea0003800200 */
.L_x_6944:
        /* <DEDUP_REMOVED lines=10> */
.L_x_6947:
[----:B------:R-:W-:Y:S05]  /*7010*/  BSYNC.RECONVERGENT B3 ;  /* 0x0000000000037941 */ /* 0x000fea0003800200 */
.L_x_6946:
        /* <DEDUP_REMOVED lines=10> */
.L_x_6949:
[----:B------:R-:W-:Y:S05]  /*70c0*/  BSYNC.RECONVERGENT B3 ;  /* 0x0000000000037941 */ /* 0x000fea0003800200 */
.L_x_6948:
        /* <DEDUP_REMOVED lines=9> */
.L_x_6920:
[----:B------:R-:W-:Y:S05]  /*7160*/  BSYNC.RECONVERGENT B1 ;  /* 0x0000000000017941 */ /* 0x000fea0003800200 */
.L_x_6917:
[----:B01----:R-:W0:Y:S08]  /*7170*/  @P0 LDC.64 R2, c[0x0][0x478] ;  /* 0x00011e00ff020b82 */ /* 0x003e300000000a00 */
        /* <DEDUP_REMOVED lines=8> */
.L_x_6916:
[----:B------:R-:W-:Y:S05]  /*7200*/  BSYNC.RECONVERGENT B2 ;  /* 0x0000000000027941 */ /* 0x000fea0003800200 */
.L_x_6915:
        /* <DEDUP_REMOVED lines=11> */
[--C-:B012---:R-:W-:Y:S01]  /*72c0*/  @P1 FFMA.FTZ R2, R22, R178, R179.reuse ;  /* 0x000000b216021223 */ /* 0x107fe200000100b3 */
        /* <DEDUP_REMOVED lines=65> */
.L_x_6954:
[----:B------:R-:W3:Y:S01]  /*76e0*/  @P2 LDC R181, c[0x0][0x40c] ;  /* 0x00010300ffb52b82 */ /* 0x000ee20000000800 */
[----:B012---:R-:W-:Y:S01]  /*76f0*/  @P1 FFMA.FTZ R2, R22, R178, R179 ;  /* 0x000000b216021223 */ /* 0x007fe200000100b3 */
        /* <DEDUP_REMOVED lines=8> */
[----:B---3--:R-:W-:Y:S01]  /*7780*/  @P2 FMUL.FTZ R3, R2, R181 ;  /* 0x000000b502032220 */ /* 0x008fe20000410000 */
        /* <DEDUP_REMOVED lines=54> */
.L_x_6953:
[----:B------:R-:W-:-:S04]  /*7af0*/  UISETP.NE.U32.AND UP0, UPT, UR14, URZ, UPT ;  /* 0x000000ff0e00728c */ /* 0x000fc8000bf05070 */
[----:B------:R-:W-:-:S06]  /*7b00*/  UISETP.NE.AND.EX UP0, UPT, UR15, URZ, UPT, UP0 ;  /* 0x000000ff0f00728c */ /* 0x000fcc000bf05300 */
[----:B------:R-:W-:-:S13]  /*7b10*/  PLOP3.LUT P0, PT, PT, PT, UP0, 0x80, 0x8 ;  /* 0x000000000008781c */ /* 0x000fda0003f0f008 */
[----:B------:R-:W-:Y:S05]  /*7b20*/  @!P0 BRA `(.L_x_6956) ;  /* 0x0000000400cc8947 */ /* 0x000fea0003800000 */
[-CC-:B012---:R-:W-:Y:S01]  /*7b30*/  FFMA.FTZ R2, R197, R178.reuse, R179.reuse ;  /* 0x000000b2c5027223 */ /* 0x187fe200000100b3 */
        /* <DEDUP_REMOVED lines=42> */
.L_x_6958:
[----:B------:R-:W-:Y:S05]  /*7de0*/  BSYNC.RECONVERGENT B3 ;  /* 0x0000000000037941 */ /* 0x000fea0003800200 */
.L_x_6957:
        /* <DEDUP_REMOVED lines=10> */
.L_x_6960:
[----:B------:R-:W-:Y:S05]  /*7e90*/  BSYNC.RECONVERGENT B3 ;  /* 0x0000000000037941 */ /* 0x000fea0003800200 */
.L_x_6959:
        /* <DEDUP_REMOVED lines=10> */
.L_x_6962:
[----:B------:R-:W-:Y:S05]  /*7f40*/  BSYNC.RECONVERGENT B3 ;  /* 0x0000000000037941 */ /* 0x000fea0003800200 */
.L_x_6961:
        /* <DEDUP_REMOVED lines=10> */
.L_x_6964:
[----:B------:R-:W-:Y:S05]  /*7ff0*/  BSYNC.RECONVERGENT B3 ;  /* 0x0000000000037941 */ /* 0x000fea0003800200 */
.L_x_6963:
        /* <DEDUP_REMOVED lines=10> */
.L_x_6966:
[----:B------:R-:W-:Y:S05]  /*80a0*/  BSYNC.RECONVERGENT B3 ;  /* 0x0000000000037941 */ /* 0x000fea0003800200 */
.L_x_6965:
        /* <DEDUP_REMOVED lines=10> */
.L_x_6968:
[----:B------:R-:W-:Y:S05]  /*8150*/  BSYNC.RECONVERGENT B3 ;  /* 0x0000000000037941 */ /* 0x000fea0003800200 */
.L_x_6967:
        /* <DEDUP_REMOVED lines=10> */
.L_x_6970:
[----:B------:R-:W-:Y:S05]  /*8200*/  BSYNC.RECONVERGENT B3 ;  /* 0x0000000000037941 */ /* 0x000fea0003800200 */
.L_x_6969:
[----:B------:R-:W-:Y:S05]  /*8210*/  @!P2 BRA `(.L_x_6955) ;  /* 0x000000040068a947 */ /* 0x000fea0003800000 */
[----:B------:R-:W-:-:S05]  /*8220*/  FMUL.FTZ R2, R143, UR12 ;  /* 0x0000000c8f027c20 */ /* 0x000fca0008410000 */
[----:B------:R-:W-:-:S04]  /*8230*/  F2FP.BF16.F32.PACK_AB R2, RZ, R2 ;  /* 0x00000002ff02723e */ /* 0x000fc800000010ff */
[----:B------:R-:W-:Y:S01]  /*8240*/  PRMT R175, R175, 0x5410, R2 ;  /* 0x00005410afaf7816 */ /* 0x000fe20000000002 */
[----:B------:R-:W-:Y:S06]  /*8250*/  BRA `(.L_x_6955) ;  /* 0x0000000400587947 */ /* 0x000fec0003800000 */
.L_x_6956:
[----:B------:R-:W-:Y:S04]  /*8260*/  BSSY.RECONVERGENT B3, `(.L_x_6971) ;  /* 0x000000a000037945 */ /* 0x000fe80003800200 */
[----:B------:R-:W-:Y:S05]  /*8270*/  @!P2 BRA `(.L_x_6972) ;  /* 0x000000000020a947 */ /* 0x000fea0003800000 */
[----:B012---:R-:W-:Y:S01]  /*8280*/  FFMA.FTZ R2, R22, R178, R179 ;  /* 0x000000b216027223 */ /* 0x007fe200000100b3 */
[----:B------:R-:W-:-:S03]  /*8290*/  ISETP.GT.AND P3, PT, R5, RZ, PT ;  /* 0x000000ff0500720c */ /* 0x000fc60003f64270 */
[----:B------:R-:W-:-:S04]  /*82a0*/  FADD.FTZ R3, R229, -R2 ;  /* 0x80000002e5037221 */ /* 0x000fc80000010000 */
[----:B-----5:R-:W-:-:S05]  /*82b0*/  FMUL.FTZ R3, R4, R3 ;  /* 0x0000000304037220 */ /* 0x020fca0000410000 */
[----:B------:R-:W-:-:S05]  /*82c0*/  FSEL R3, R3, RZ, P3 ;  /* 0x000000ff03037208 */ /* 0x000fca0001800000 */
[----:B------:R-:W-:-:S05]  /*82d0*/  FMUL.FTZ R3, R3, UR12 ;  /* 0x0000000c03037c20 */ /* 0x000fca0008410000 */
[----:B------:R-:W-:-:S04]  /*82e0*/  F2FP.BF16.F32.PACK_AB R3, RZ, R3 ;  /* 0x00000003ff03723e */ /* 0x000fc800000010ff */
[----:B------:R-:W-:-:S07]  /*82f0*/  PRMT R172, R3, 0x7610, R172 ;  /* 0x0000761003ac7816 */ /* 0x000fce00000000ac */
.L_x_6972:
[----:B------:R-:W-:Y:S05]  /*8300*/  BSYNC.RECONVERGENT B3 ;  /* 0x0000000000037941 */ /* 0x000fea0003800200 */
.L_x_6971:
        /* <DEDUP_REMOVED lines=10> */
.L_x_6974:
[----:B------:R-:W-:Y:S05]  /*83b0*/  BSYNC.RECONVERGENT B3 ;  /* 0x0000000000037941 */ /* 0x000fea0003800200 */
.L_x_6973:
        /* <DEDUP_REMOVED lines=10> */
.L_x_6976:
[----:B------:R-:W-:Y:S05]  /*8460*/  BSYNC.RECONVERGENT B3 ;  /* 0x0000000000037941 */ /* 0x000fea0003800200 */
.L_x_6975:
        /* <DEDUP_REMOVED lines=10> */
.L_x_6978:
[----:B------:R-:W-:Y:S05]  /*8510*/  BSYNC.RECONVERGENT B3 ;  /* 0x0000000000037941 */ /* 0x000fea0003800200 */
.L_x_6977:
        /* <DEDUP_REMOVED lines=10> */
.L_x_6980:
[----:B------:R-:W-:Y:S05]  /*85c0*/  BSYNC.RECONVERGENT B3 ;  /* 0x0000000000037941 */ /* 0x000fea0003800200 */
.L_x_6979:
        /* <DEDUP_REMOVED lines=10> */
.L_x_6982:
[----:B------:R-:W-:Y:S05]  /*8670*/  BSYNC.RECONVERGENT B3 ;  /* 0x0000000000037941 */ /* 0x000fea0003800200 */
.L_x_6981:
        /* <DEDUP_REMOVED lines=10> */
.L_x_6984:
[----:B------:R-:W-:Y:S05]  /*8720*/  BSYNC.RECONVERGENT B3 ;  /* 0x0000000000037941 */ /* 0x000fea0003800200 */
.L_x_6983:
        /* <DEDUP_REMOVED lines=9> */
.L_x_6955:
[----:B------:R-:W-:Y:S05]  /*87c0*/  BSYNC.RECONVERGENT B1 ;  /* 0x0000000000017941 */ /* 0x000fea0003800200 */
.L_x_6952:
[----:B012---:R-:W0:Y:S08]  /*87d0*/  @P0 LDC.64 R2, c[0x0][0x478] ;  /* 0x00011e00ff020b82 */ /* 0x007e300000000a00 */
        /* <DEDUP_REMOVED lines=8> */
.L_x_6951:
[----:B------:R-:W-:Y:S05]  /*8860*/  BSYNC.RECONVERGENT B2 ;  /* 0x0000000000027941 */ /* 0x000fea0003800200 */
.L_x_6950:
        /* <DEDUP_REMOVED lines=11> */
[-CC-:B------:R-:W-:Y:S01]  /*8920*/  @P1 FFMA.FTZ R5, R249, R178.reuse, R179.reuse ;  /* 0x000000b2f9051223 */ /* 0x180fe200000100b3 */
[-CC-:B0123--:R-:W-:Y:S01]  /*8930*/  @P1 FFMA.FTZ R2, R195, R178.reuse, R179.reuse ;  /* 0x000000b2c3021223 */ /* 0x18ffe200000100b3 */
[----:B-----5:R-:W-:Y:S01]  /*8940*/  MOV R143, R171 ;  /* 0x000000ab008f7202 */ /* 0x020fe20000000f00 */
[----:B------:R-:W-:Y:S01]  /*8950*/  @P1 FFMA.FTZ R66, R196, R178, R179 ;  /* 0x000000b2c4421223 */ /* 0x000fe200000100b3 */
[----:B------:R-:W-:Y:S01]  /*8960*/  @P1 FADD.FTZ R5, R248, -R5 ;  /* 0x80000005f8051221 */ /* 0x000fe20000010000 */
[----:B------:R-:W-:Y:S01]  /*8970*/  MOV R64, R164 ;  /* 0x000000a400407202 */ /* 0x000fe20000000f00 */
[-CC-:B------:R-:W-:Y:S01]  /*8980*/  @P1 FFMA.FTZ R140, R193, R178.reuse, R179.reuse ;  /* 0x000000b2c18c1223 */ /* 0x180fe200000100b3 */
[-C--:B------:R-:W-:Y:S01]  /*8990*/  @P1 FFMA.FTZ R142, R202, R178.reuse, R179 ;  /* 0x000000b2ca8e1223 */ /* 0x080fe200000100b3 */
[----:B------:R-:W-:Y:S01]  /*89a0*/  @P1 FFMA.FTZ R143, R4, R5, R171 ;  /* 0x00000005048f1223 */ /* 0x000fe200000100ab */
[----:B------:R-:W-:Y:S01]  /*89b0*/  @P1 FADD.FTZ R5, R221, -R2 ;  /* 0x80000002dd051221 */ /* 0x000fe20000010000 */
[----:B------:R-:W-:Y:S01]  /*89c0*/  @P1 FADD.FTZ R140, R227, -R140 ;  /* 0x8000008ce38c1221 */ /* 0x000fe20000010000 */
[-CC-:B------:R-:W-:Y:S01]  /*89d0*/  @P1 FFMA.FTZ R65, R192, R178.reuse, R179.reuse ;  /* 0x000000b2c0411223 */ /* 0x180fe200000100b3 */
[----:B------:R-:W-:Y:S01]  /*89e0*/  @P1 FFMA.FTZ R3, R194, R178, R179 ;  /* 0x000000b2c2031223 */ /* 0x000fe200000100b3 */
[----:B------:R-:W-:Y:S01]  /*89f0*/  @P1 FFMA.FTZ R64, R4, R5, R164 ;  /* 0x0000000504401223 */ /* 0x000fe200000100a4 */
[----:B------:R-:W-:Y:S01]  /*8a00*/  @P1 FADD.FTZ R5, R203, -R66 ;  /* 0x80000042cb051221 */ /* 0x000fe20000010000 */
[----:B------:R-:W-:Y:S01]  /*8a10*/  MOV R66, R166 ;  /* 0x000000a600427202 */ /* 0x000fe20000000f00 */
[----:B------:R-:W-:Y:S01]  /*8a20*/  @P1 FADD.FTZ R2, R228, -R65 ;  /* 0x80000041e4021221 */ /* 0x000fe20000010000 */
[----:B------:R-:W-:Y:S01]  /*8a30*/  MOV R67, R167 ;  /* 0x000000a700437202 */ /* 0x000fe20000000f00 */
[C---:B------:R-:W-:Y:S01]  /*8a40*/  @P1 FFMA.FTZ R66, R4.reuse, R5, R166 ;  /* 0x0000000504421223 */ /* 0x040fe200000100a6 */
[----:B------:R-:W-:Y:S01]  /*8a50*/  @P1 FADD.FTZ R5, R201, -R142 ;  /* 0x8000008ec9051221 */ /* 0x000fe20000010000 */
[----:B------:R-:W-:Y:S01]  /*8a60*/  @P1 FFMA.FTZ R67, R4, R140, R167 ;  /* 0x0000008c04431223 */ /* 0x000fe200000100a7 */
[----:B------:R-:W-:Y:S01]  /*8a70*/  MOV R140, R168 ;  /* 0x000000a8008c7202 */ /* 0x000fe20000000f00 */
[----:B------:R-:W-:Y:S01]  /*8a80*/  @P1 FADD.FTZ R3, R226, -R3 ;  /* 0x80000003e2031221 */ /* 0x000fe20000010000 */
[C---:B------:R-:W-:Y:S01]  /*8a90*/  @P1 FFMA.FTZ R140, R4.reuse, R5, R168 ;  /* 0x00000005048c1223 */ /* 0x040fe200000100a8 */
[----:B------:R-:W0:Y:S01]  /*8aa0*/  @P2 LDC R183, c[0x0][0x40c] ;  /* 0x00010300ffb72b82 */ /* 0x000e220000000800 */
[----:B------:R-:W-:Y:S01]  /*8ab0*/  MOV R65, R165 ;  /* 0x000000a500417202 */ /* 0x000fe20000000f00 */
[----:B------:R-:W-:Y:S01]  /*8ac0*/  @P1 FFMA.FTZ R179, R215, R178, R179 ;  /* 0x000000b2d7b31223 */ /* 0x000fe200000100b3 */
[----:B------:R-:W-:Y:S01]  /*8ad0*/  MOV R141, R169 ;  /* 0x000000a9008d7202 */ /* 0x000fe20000000f00 */
[C---:B------:R-:W-:Y:S01]  /*8ae0*/  @P1 FFMA.FTZ R65, R4.reuse, R2, R165 ;  /* 0x0000000204411223 */ /* 0x040fe200000100a5 */
[----:B------:R-:W-:Y:S01]  /*8af0*/  @P1 FFMA.FTZ R141, R4, R3, R169 ;  /* 0x00000003048d1223 */ /* 0x000fe200000100a9 */
[----:B------:R-:W-:Y:S01]  /*8b00*/  @P1 FADD.FTZ R179, R216, -R179 ;  /* 0x800000b3d8b31221 */ /* 0x000fe20000010000 */
[----:B------:R-:W-:Y:S01]  /*8b10*/  MOV R142, R170 ;  /* 0x000000aa008e7202 */ /* 0x000fe20000000f00 */
[----:B------:R-:W1:Y:S02]  /*8b20*/  @P2 LDC R181, c[0x0][0x40c] ;  /* 0x00010300ffb52b82 */ /* 0x000e640000000800 */
[----:B------:R-:W-:-:S06]  /*8b30*/  @P1 FFMA.FTZ R142, R4, R179, R170 ;  /* 0x000000b3048e1223 */ /* 0x000fcc00000100aa */
[----:B------:R-:W2:Y:S08]  /*8b40*/  @P2 LDC R5, c[0x0][0x40c] ;  /* 0x00010300ff052b82 */ /* 0x000eb00000000800 */
[----:B------:R-:W3:Y:S01]  /*8b50*/  @P2 LDC R180, c[0x0][0x40c] ;  /* 0x00010300ffb42b82 */ /* 0x000ee20000000800 */
[----:B0-----:R-:W-:-:S05]  /*8b60*/  @P2 FMUL.FTZ R4, R64, R183 ;  /* 0x000000b740042220 */ /* 0x001fca0000410000 */
[----:B------:R-:W-:Y:S02]  /*8b70*/  @P2 F2FP.BF16.F32.PACK_AB R4, RZ, R4 ;  /* 0x00000004ff04223e */ /* 0x000fe400000010ff */
[----:B------:R-:W0:Y:S01]  /*8b80*/  @P2 LDC R178, c[0x0][0x40c] ;  /* 0x00010300ffb22b82 */ /* 0x000e220000000800 */
[----:B-1----:R-:W-:Y:S01]  /*8b90*/  @P2 FMUL.FTZ R181, R66, R181 ;  /* 0x000000b542b52220 */ /* 0x002fe20000410000 */
[----:B------:R-:W-:-:S04]  /*8ba0*/  @P2 PRMT R172, R4, 0x7610, R172 ;  /* 0x0000761004ac2816 */ /* 0x000fc800000000ac */
[----:B------:R-:W-:Y:S02]  /*8bb0*/  @P2 F2FP.BF16.F32.PACK_AB R181, RZ, R181 ;  /* 0x000000b5ffb5223e */ /* 0x000fe400000010ff */
[----:B------:R-:W1:Y:S01]  /*8bc0*/  @P2 LDC R2, c[0x0][0x40c] ;  /* 0x00010300ff022b82 */ /* 0x000e620000000800 */
[----:B--2---:R-:W-:Y:S01]  /*8bd0*/  @P2 FMUL.FTZ R5, R140, R5 ;  /* 0x000000058c052220 */ /* 0x004fe20000410000 */
[----:B------:R-:W-:-:S04]  /*8be0*/  @P2 PRMT R173, R181, 0x7610, R173 ;  /* 0x00007610b5ad2816 */ /* 0x000fc800000000ad */
[----:B------:R-:W-:Y:S02]  /*8bf0*/  @P2 F2FP.BF16.F32.PACK_AB R5, RZ, R5 ;  /* 0x00000005ff05223e */ /* 0x000fe400000010ff */
[----:B------:R-:W2:Y:S01]  /*8c00*/  @P2 LDC R3, c[0x0][0x40c] ;  /* 0x00010300ff032b82 */ /* 0x000ea20000000800 */
[----:B---3--:R-:W-:Y:S01]  /*8c10*/  @P2 FMUL.FTZ R179, R65, R180 ;  /* 0x000000b441b32220 */ /* 0x008fe20000410000 */
[----:B------:R-:W-:-:S04]  /*8c20*/  @P2 PRMT R174, R5, 0x7610, R174 ;  /* 0x0000761005ae2816 */ /* 0x000fc800000000ae */
[----:B------:R-:W-:Y:S01]  /*8c30*/  @P2 F2FP.BF16.F32.PACK_AB R179, RZ, R179 ;  /* 0x000000b3ffb3223e */ /* 0x000fe200000010ff */
[----:B0-----:R-:W-:-:S03]  /*8c40*/  @P2 FMUL.FTZ R178, R67, R178 ;  /* 0x000000b243b22220 */ /* 0x001fc60000410000 */
[----:B------:R-:W-:Y:S02]  /*8c50*/  @P2 PRMT R172, R172, 0x5410, R179 ;  /* 0x00005410acac2816 */ /* 0x000fe400000000b3 */
        /* <DEDUP_REMOVED lines=13> */
.L_x_6989:
[----:B------:R-:W4:Y:S01]  /*8d30*/  @P2 LDC R181, c[0x0][0x40c] ;  /* 0x00010300ffb52b82 */ /* 0x000f220000000800 */
[-CC-:B0123--:R-:W-:Y:S01]  /*8d40*/  @P1 FFMA.FTZ R2, R195, R178.reuse, R179.reuse ;  /* 0x000000b2c3021223 */ /* 0x18ffe200000100b3 */
[----:B------:R-:W-:-:S03]  /*8d50*/  @P1 FFMA.FTZ R182, R196, R178, R179 ;  /* 0x000000b2c4b61223 */ /* 0x000fc600000100b3 */
[----:B------:R-:W-:Y:S01]  /*8d60*/  @P1 FADD.FTZ R3, R221, -R2 ;  /* 0x80000002dd031221 */ /* 0x000fe20000010000 */
[----:B-----5:R-:W-:Y:S01]  /*8d70*/  MOV R2, R164 ;  /* 0x000000a400027202 */ /* 0x020fe20000000f00 */
[----:B------:R-:W-:Y:S01]  /*8d80*/  @P1 FADD.FTZ R183, R203, -R182 ;  /* 0x800000b6cbb71221 */ /* 0x000fe20000010000 */
[----:B------:R-:W0:Y:S01]  /*8d90*/  @P2 LDC R180, c[0x0][0x40c] ;  /* 0x00010300ffb42b82 */ /* 0x000e220000000800 */
[----:B------:R-:W-:Y:S01]  /*8da0*/  @P1 FFMA.FTZ R2, R4, R3, R164 ;  /* 0x0000000304021223 */ /* 0x000fe200000100a4 */
[-CC-:B------:R-:W-:Y:S01]  /*8db0*/  @P1 FFMA.FTZ R3, R192, R178.reuse, R179.reuse ;  /* 0x000000b2c0031223 */ /* 0x180fe200000100b3 */
[----:B------:R-:W-:-:S03]  /*8dc0*/  @P1 FFMA.FTZ R182, R193, R178, R179 ;  /* 0x000000b2c1b61223 */ /* 0x000fc600000100b3 */
[----:B------:R-:W-:Y:S01]  /*8dd0*/  @P1 FADD.FTZ R5, R228, -R3 ;  /* 0x80000003e4051221 */ /* 0x000fe20000010000 */
[----:B------:R-:W-:Y:S01]  /*8de0*/  MOV R3, R165 ;  /* 0x000000a500037202 */ /* 0x000fe20000000f00 */
[----:B------:R-:W-:Y:S01]  /*8df0*/  @P1 FADD.FTZ R182, R227, -R182 ;  /* 0x800000b6e3b61221 */ /* 0x000fe20000010000 */
[----:B------:R-:W1:Y:S01]  /*8e00*/  @P2 LDC R184, c[0x0][0x40c] ;  /* 0x00010300ffb82b82 */ /* 0x000e620000000800 */
[C---:B------:R-:W-:Y:S01]  /*8e10*/  @P1 FFMA.FTZ R3, R4.reuse, R5, R165 ;  /* 0x0000000504031223 */ /* 0x040fe200000100a5 */
[----:B------:R-:W-:Y:S01]  /*8e20*/  MOV R5, R166 ;  /* 0x000000a600057202 */ /* 0x000fe20000000f00 */
[----:B------:R-:W-:Y:S01]  /*8e30*/  @P1 FFMA.FTZ R5, R4, R183, R166 ;  /* 0x000000b704051223 */ /* 0x000fe200000100a6 */
[----:B----4-:R-:W-:-:S05]  /*8e40*/  @P2 FMUL.FTZ R181, R2, R181 ;  /* 0x000000b502b52220 */ /* 0x010fca0000410000 */
[----:B------:R-:W-:Y:S01]  /*8e50*/  @P2 F2FP.BF16.F32.PACK_AB R181, RZ, R181 ;  /* 0x000000b5ffb5223e */ /* 0x000fe200000010ff */
[----:B0-----:R-:W-:Y:S01]  /*8e60*/  @P2 FMUL.FTZ R2, R3, R180 ;  /* 0x000000b403022220 */ /* 0x001fe20000410000 */
[----:B------:R-:W-:Y:S01]  /*8e70*/  MOV R3, R167 ;  /* 0x000000a700037202 */ /* 0x000fe20000000f00 */
[----:B------:R-:W-:Y:S01]  /*8e80*/  @P1 FFMA.FTZ R3, R4, R182, R167 ;  /* 0x000000b604031223 */ /* 0x000fe200000100a7 */
[----:B------:R-:W0:Y:S01]  /*8e90*/  @P2 LDC R180, c[0x0][0x40c] ;  /* 0x00010300ffb42b82 */ /* 0x000e220000000800 */
[----:B------:R-:W-:Y:S02]  /*8ea0*/  @P2 PRMT R172, R181, 0x7610, R172 ;  /* 0x00007610b5ac2816 */ /* 0x000fe400000000ac */
[----:B------:R-:W-:Y:S01]  /*8eb0*/  @P2 F2FP.BF16.F32.PACK_AB R183, RZ, R2 ;  /* 0x00000002ffb7223e */ /* 0x000fe200000010ff */
[----:B------:R-:W-:-:S03]  /*8ec0*/  @P1 FFMA.FTZ R2, R202, R178, R179 ;  /* 0x000000b2ca021223 */ /* 0x000fc600000100b3 */
[----:B------:R-:W-:Y:S01]  /*8ed0*/  @P2 PRMT R172, R172, 0x5410, R183 ;  /* 0x00005410acac2816 */ /* 0x000fe200000000b7 */
[----:B------:R-:W2:Y:S01]  /*8ee0*/  @P2 LDC R182, c[0x0][0x40c] ;  /* 0x00010300ffb62b82 */ /* 0x000ea20000000800 */
[----:B------:R-:W-:Y:S01]  /*8ef0*/  @P1 FFMA.FTZ R183, R194, R178, R179 ;  /* 0x000000b2c2b71223 */ /* 0x000fe200000100b3 */
[----:B------:R-:W-:Y:S01]  /*8f00*/  @P1 FADD.FTZ R185, R201, -R2 ;  /* 0x80000002c9b91221 */ /* 0x000fe20000010000 */
[----:B------:R-:W-:Y:S02]  /*8f10*/  MOV R2, R168 ;  /* 0x000000a800027202 */ /* 0x000fe40000000f00 */
[----:B------:R-:W-:Y:S01]  /*8f20*/  @P1 FADD.FTZ R183, R226, -R183 ;  /* 0x800000b7e2b71221 */ /* 0x000fe20000010000 */
[C---:B------:R-:W-:Y:S02]  /*8f30*/  @P1 FFMA.FTZ R2, R4.reuse, R185, R168 ;  /* 0x000000b904021223 */ /* 0x040fe400000100a8 */
[----:B------:R-:W3:Y:S01]  /*8f40*/  @P2 LDC R181, c[0x0][0x40c] ;  /* 0x00010300ffb52b82 */ /* 0x000ee20000000800 */
[----:B0-----:R-:W-:Y:S01]  /*8f50*/  @P2 FMUL.FTZ R5, R5, R180 ;  /* 0x000000b405052220 */ /* 0x001fe20000410000 */
[----:B------:R-:W-:Y:S01]  /*8f60*/  MOV R180, R169 ;  /* 0x000000a900b47202 */ /* 0x000fe20000000f00 */
[----:B------:R-:W-:-:S03]  /*8f70*/  @P1 FFMA.FTZ R180, R4, R183, R169 ;  /* 0x000000b704b41223 */ /* 0x000fc600000100a9 */
[----:B------:R-:W-:Y:S01]  /*8f80*/  @P2 F2FP.BF16.F32.PACK_AB R5, RZ, R5 ;  /* 0x00000005ff05223e */ /* 0x000fe200000010ff */
[----:B--2---:R-:W-:Y:S01]  /*8f90*/  @P2 FMUL.FTZ R182, R3, R182 ;  /* 0x000000b603b62220 */ /* 0x004fe20000410000 */
[----:B------:R-:W-:Y:S02]  /*8fa0*/  @P1 FFMA.FTZ R3, R215, R178, R179 ;  /* 0x000000b2d7031223 */ /* 0x000fe400000100b3 */
[----:B------:R-:W-:Y:S02]  /*8fb0*/  @P2 PRMT R173, R5, 0x7610, R173 ;  /* 0x0000761005ad2816 */ /* 0x000fe400000000ad */
[----:B------:R-:W-:Y:S01]  /*8fc0*/  @P1 FADD.FTZ R183, R216, -R3 ;  /* 0x80000003d8b71221 */ /* 0x000fe20000010000 */
[----:B------:R-:W-:Y:S01]  /*8fd0*/  MOV R3, R170 ;  /* 0x000000aa00037202 */ /* 0x000fe20000000f00 */
[----:B---3--:R-:W-:Y:S02]  /*8fe0*/  @P2 FMUL.FTZ R181, R2, R181 ;  /* 0x000000b502b52220 */ /* 0x008fe40000410000 */
[----:B------:R-:W-:Y:S01]  /*8ff0*/  @P1 FFMA.FTZ R3, R4, R183, R170 ;  /* 0x000000b704031223 */ /* 0x000fe200000100aa */
[----:B------:R-:W-:Y:S01]  /*9000*/  @P2 F2FP.BF16.F32.PACK_AB R182, RZ, R182 ;  /* 0x000000b6ffb6223e */ /* 0x000fe200000010ff */
[----:B------:R-:W0:Y:S02]  /*9010*/  @P2 LDC R183, c[0x0][0x40c] ;  /* 0x00010300ffb72b82 */ /* 0x000e240000000800 */
[----:B-1----:R-:W-:Y:S01]  /*9020*/  @P2 FMUL.FTZ R3, R3, R184 ;  /* 0x000000b803032220 */ /* 0x002fe20000410000 */
[----:B------:R-:W-:-:S02]  /*9030*/  @P2 F2FP.BF16.F32.PACK_AB R181, RZ, R181 ;  /* 0x000000b5ffb5223e */ /* 0x000fc400000010ff */
[----:B------:R-:W-:Y:S02]  /*9040*/  @P2 PRMT R173, R173, 0x5410, R182 ;  /* 0x00005410adad2816 */ /* 0x000fe400000000b6 */
[----:B------:R-:W-:Y:S02]  /*9050*/  @P2 F2FP.BF16.F32.PACK_AB R3, RZ, R3 ;  /* 0x00000003ff03223e */ /* 0x000fe400000010ff */
[----:B------:R-:W-:Y:S02]  /*9060*/  @P2 PRMT R174, R181, 0x7610, R174 ;  /* 0x00007610b5ae2816 */ /* 0x000fe400000000ae */
        /* <DEDUP_REMOVED lines=13> */
.L_x_6988:
[----:B------:R-:W-:-:S04]  /*9140*/  UISETP.NE.U32.AND UP0, UPT, UR14, URZ, UPT ;  /* 0x000000ff0e00728c */ /* 0x000fc8000bf05070 */
[----:B------:R-:W-:-:S06]  /*9150*/  UISETP.NE.AND.EX UP0, UPT, UR15, URZ, UPT, UP0 ;  /* 0x000000ff0f00728c */ /* 0x000fcc000bf05300 */
[----:B------:R-:W-:-:S13]  /*9160*/  PLOP3.LUT P0, PT, PT, PT, UP0, 0x80, 0x8 ;  /* 0x000000000008781c */ /* 0x000fda0003f0f008 */
[----:B------:R-:W-:Y:S05]  /*9170*/  @!P0 BRA `(.L_x_6991) ;  /* 0x0000000400cc8947 */ /* 0x000fea0003800000 */
[----:B------:R-:W-:Y:S01]  /*9180*/  BSSY.RECONVERGENT B3, `(.L_x_6992) ;  /* 0x000000b000037945 */ /* 0x000fe20003800200 */
[----:B------:R-:W-:-:S03]  /*9190*/  ISETP.GT.AND P1, PT, R5, RZ, PT ;  /* 0x000000ff0500720c */ /* 0x000fc60003f24270 */
[----:B------:R-:W-:Y:S10]  /*91a0*/  @!P2 BRA `(.L_x_6993) ;  /* 0x000000000020a947 */ /* 0x000ff40003800000 */
[----:B0123--:R-:W-:Y:S01]  /*91b0*/  FFMA.FTZ R2, R195, R178, R179 ;  /* 0x000000b2c3027223 */ /* 0x00ffe200000100b3 */
[----:B------:R-:W-:-:S03]  /*91c0*/  ISETP.GT.AND P3, PT, R5, RZ, PT ;  /* 0x000000ff0500720c */ /* 0x000fc60003f64270 */
[----:B------:R-:W-:-:S04]  /*91d0*/  FADD.FTZ R3, R221, -R2 ;  /* 0x80000002dd037221 */ /* 0x000fc80000010000 */
[----:B-----5:R-:W-:-:S05]  /*91e0*/  FMUL.FTZ R2, R4, R3 ;  /* 0x0000000304027220 */ /* 0x020fca0000410000 */
[----:B------:R-:W-:-:S05]  /*91f0*/  FSEL R2, R2, RZ, P3 ;  /* 0x000000ff02027208 */ /* 0x000fca0001800000 */
[----:B------:R-:W-:-:S05]  /*9200*/  FMUL.FTZ R2, R2, UR12 ;  /* 0x0000000c02027c20 */ /* 0x000fca0008410000 */
[----:B------:R-:W-:-:S04]  /*9210*/  F2FP.BF16.F32.PACK_AB R2, RZ, R2 ;  /* 0x00000002ff02723e */ /* 0x000fc800000010ff */
[----:B------:R-:W-:-:S07]  /*9220*/  PRMT R172, R2, 0x7610, R172 ;  /* 0x0000761002ac7816 */ /* 0x000fce00000000ac */
.L_x_6993:
[----:B------:R-:W-:Y:S05]  /*9230*/  BSYNC.RECONVERGENT B3 ;  /* 0x0000000000037941 */ /* 0x000fea0003800200 */
.L_x_6992:
[----:B------:R-:W-:Y:S04]  /*9240*/  BSSY.RECONVERGENT B3, `(.L_x_6994) ;  /* 0x000000a000037945 */ /* 0x000fe80003800200 */
[----:B------:R-:W-:Y:S05]  /*9250*/  @!P2 BRA `(.L_x_6995) ;  /* 0x000000000020a947 */ /* 0x000fea0003800000 */
        /* <DEDUP_REMOVED lines=8> */
.L_x_6995:
[----:B------:R-:W-:Y:S05]  /*92e0*/  BSYNC.RECONVERGENT B3 ;  /* 0x0000000000037941 */ /* 0x000fea0003800200 */
.L_x_6994:
        /* <DEDUP_REMOVED lines=10> */
.L_x_6997:
[----:B------:R-:W-:Y:S05]  /*9390*/  BSYNC.RECONVERGENT B3 ;  /* 0x0000000000037941 */ /* 0x000fea0003800200 */
.L_x_6996:
        /* <DEDUP_REMOVED lines=10> */
.L_x_6999:
[----:B------:R-:W-:Y:S05]  /*9440*/  BSYNC.RECONVERGENT B3 ;  /* 0x0000000000037941 */ /* 0x000fea0003800200 */
.L_x_6998:
        /* <DEDUP_REMOVED lines=10> */
.L_x_7001:
[----:B------:R-:W-:Y:S05]  /*94f0*/  BSYNC.RECONVERGENT B3 ;  /* 0x0000000000037941 */ /* 0x000fea0003800200 */
.L_x_7000:
        /* <DEDUP_REMOVED lines=10> */
.L_x_7003:
[----:B------:R-:W-:Y:S05]  /*95a0*/  BSYNC.RECONVERGENT B3 ;  /* 0x0000000000037941 */ /* 0x000fea0003800200 */
.L_x_7002:
        /* <DEDUP_REMOVED lines=10> */
.L_x_7005:
[----:B------:R-:W-:Y:S05]  /*9650*/  BSYNC.RECONVERGENT B3 ;  /* 0x0000000000037941 */ /* 0x000fea0003800200 */
.L_x_7004:
        /* <DEDUP_REMOVED lines=33> */
[----:B------:R-:W-:-:S05]  /*9870*/  FMUL.FTZ R2, R143, UR12 ;  /* 0x0000000c8f027c20 */ /* 0x000fca0008410000 */
[----:B------:R-:W-:-:S04]  /*9880*/  F2FP.BF16.F32.PACK_AB R2, RZ, R2 ;  /* 0x00000002ff02723e */ /* 0x000fc800000010ff */
[----:B------:R-:W-:Y:S01]  /*9890*/  PRMT R175, R175, 0x5410, R2 ;  /* 0x00005410afaf7816 */ /* 0x000fe20000000002 */
[----:B------:R-:W-:Y:S06]  /*98a0*/  BRA `(.L_x_6990) ;  /* 0x0000000400587947 */ /* 0x000fec0003800000 */
.L_x_6991:
[----:B0123--:R-:W0:Y:S01]  /*98b0*/  @P2 LDC R2, c[0x0][0x40c] ;  /* 0x00010300ff022b82 */ /* 0x00fe220000000800 */
        /* <DEDUP_REMOVED lines=10> */
.L_x_7007:
[----:B------:R-:W-:Y:S05]  /*9960*/  BSYNC.RECONVERGENT B3 ;  /* 0x0000000000037941 */ /* 0x000fea0003800200 */
.L_x_7006:
        /* <DEDUP_REMOVED lines=10> */
.L_x_7009:
[----:B------:R-:W-:Y:S05]  /*9a10*/  BSYNC.RECONVERGENT B3 ;  /* 0x0000000000037941 */ /* 0x000fea0003800200 */
.L_x_7008:
        /* <DEDUP_REMOVED lines=10> */
.L_x_7011:
[----:B------:R-:W-:Y:S05]  /*9ac0*/  BSYNC.RECONVERGENT B3 ;  /* 0x0000000000037941 */ /* 0x000fea0003800200 */
.L_x_7010:
        /* <DEDUP_REMOVED lines=10> */
.L_x_7013:
[----:B------:R-:W-:Y:S05]  /*9b70*/  BSYNC.RECONVERGENT B3 ;  /* 0x0000000000037941 */ /* 0x000fea0003800200 */
.L_x_7012:
        /* <DEDUP_REMOVED lines=10> */
.L_x_7015:
[----:B------:R-:W-:Y:S05]  /*9c20*/  BSYNC.RECONVERGENT B3 ;  /* 0x0000000000037941 */ /* 0x000fea0003800200 */
.L_x_7014:
        /* <DEDUP_REMOVED lines=10> */
.L_x_7017:
[----:B------:R-:W-:Y:S05]  /*9cd0*/  BSYNC.RECONVERGENT B3 ;  /* 0x0000000000037941 */ /* 0x000fea0003800200 */
.L_x_7016:
[----:B------:R-:W-:Y:S01]  /*9ce0*/  BSSY.RECONVERGENT B3, `(.L_x_7018) ;  /* 0x000000b000037945 */ /* 0x000fe20003800200 */
[----:B------:R-:W-:-:S03]  /*9cf0*/  FFMA.FTZ R3, R249, R178, R179 ;  /* 0x000000b2f9037223 */ /* 0x000fc600000100b3 */
        /* <DEDUP_REMOVED lines=9> */
.L_x_7019:
[----:B------:R-:W-:Y:S05]  /*9d90*/  BSYNC.RECONVERGENT B3 ;  /* 0x0000000000037941 */ /* 0x000fea0003800200 */
.L_x_7018:
[----:B------:R-:W-:Y:S01]  /*9da0*/  FADD.FTZ R3, R248, -R3 ;  /* 0x80000003f8037221 */ /* 0x000fe20000010000 */
[----:B------:R-:W-:-:S03]  /*9db0*/  ISETP.GT.AND P1, PT, R5, RZ, PT ;  /* 0x000000ff0500720c */ /* 0x000fc60003f24270 */
[----:B-----5:R-:W-:-:S05]  /*9dc0*/  FMUL.FTZ R3, R4, R3 ;  /* 0x0000000304037220 */ /* 0x020fca0000410000 */
[----:B------:R-:W-:-:S05]  /*9dd0*/  FSEL R3, R3, RZ, P1 ;  /* 0x000000ff03037208 */ /* 0x000fca0000800000 */
[----:B0-----:R-:W-:-:S05]  /*9de0*/  @P2 FMUL.FTZ R2, R3, R2 ;  /* 0x0000000203022220 */ /* 0x001fca0000410000 */
[----:B------:R-:W-:-:S04]  /*9df0*/  @P2 F2FP.BF16.F32.PACK_AB R2, RZ, R2 ;  /* 0x00000002ff02223e */ /* 0x000fc800000010ff */
[----:B------:R-:W-:-:S07]  /*9e00*/  @P2 PRMT R175, R175, 0x5410, R2 ;  /* 0x00005410afaf2816 */ /* 0x000fce0000000002 */
.L_x_6990:
[----:B------:R-:W-:Y:S05]  /*9e10*/  BSYNC.RECONVERGENT B1 ;  /* 0x0000000000017941 */ /* 0x000fea0003800200 */
.L_x_6987:
[----:B------:R-:W0:Y:S08]  /*9e20*/  @P0 LDC.64 R2, c[0x0][0x478] ;  /* 0x00011e00ff020b82 */ /* 0x000e300000000a00 */
[----:B------:R-:W1:Y:S01]  /*9e30*/  @P2 LDC.64 R4, c[0x0][0x468] ;  /* 0x00011a00ff042b82 */ /* 0x000e620000000a00 */
[----:B0-----:R-:W-:-:S05]  /*9e40*/  @P0 IMAD.WIDE.U32 R2, R177, 0x20, R2 ;  /* 0x00000020b1020825 */ /* 0x001fca00078e0002 */
[----:B------:R4:W-:Y:S01]  /*9e50*/  @P0 STG.E.128 desc[UR6][R2.64], R64 ;  /* 0x0000004002000986 */ /* 0x0009e2000c101d06 */
[----:B-1----:R-:W-:-:S03]  /*9e60*/  @P2 IMAD.WIDE.U32 R4, R176, 0x10, R4 ;  /* 0x00000010b0042825 */ /* 0x002fc600078e0004 */
[----:B------:R4:W-:Y:S04]  /*9e70*/  @P0 STG.E.128 desc[UR6][R2.64+0x10], R140 ;  /* 0x0000108c02000986 */ /* 0x0009e8000c101d06 */
[----:B------:R4:W-:Y:S02]  /*9e80*/  @P2 STG.E.128 desc[UR6][R4.64], R172 ;  /* 0x000000ac04002986 */ /* 0x0009e4000c101d06 */
.L_x_6986:
[----:B------:R-:W-:Y:S05]  /*9e90*/  BSYNC.RECONVERGENT B2 ;  /* 0x0000000000027941 */ /* 0x000fea0003800200 */
.L_x_6985:
[----:B01234-:R-:W0:Y:S02]  /*9ea0*/  LDC.64 R2, c[0x0][0x380] ;  /* 0x0000e000ff027b82 */ /* 0x01fe240000000a00 */
[----:B0-----:R-:W-:-:S04]  /*9eb0*/  LEA R6, R2, R6, 0x2 ;  /* 0x0000000602067211 */ /* 0x001fc800078e10ff */
[----:B------:R-:W-:-:S13]  /*9ec0*/  ISETP.GE.AND P0, PT, R6, R3, PT ;  /* 0x000000030600720c */ /* 0x000fda0003f06270 */
[----:B------:R-:W-:Y:S05]  /*9ed0*/  @!P0 BRA `(.L_x_7020) ;  /* 0xffffff6800588947 */ /* 0x000fea000383ffff */
.L_x_6832:
[----:B------:R-:W-:Y:S05]  /*9ee0*/  BSYNC B0 ;  /* 0x0000000000007941 */ /* 0x000fea0003800000 */
.L_x_6831:
[----:B------:R-:W2:Y:S04]  /*9ef0*/  LDL.LU R5, [R1+0x8] ;  /* 0x0000080001057983 */ /* 0x000ea80000300800 */
[----:B-----5:R-:W3:Y:S01]  /*9f00*/  LDL.LU R4, [R1+0x4] ;  /* 0x0000040001047983 */ /* 0x020ee20000300800 */
[----:B------:R-:W-:Y:S01]  /*9f10*/  MOV R2, 0x400 ;  /* 0x0000040000027802 */ /* 0x000fe20000000f00 */
[----:B------:R-:W-:Y:S05]  /*9f20*/  WARPSYNC.ALL ;  /* 0x0000000000007948 */ /* 0x000fea0003800000 */
[----:B------:R-:W0:Y:S01]  /*9f30*/  S2R R177, SR_TID.X ;  /* 0x0000000000b17919 */ /* 0x000e220000002100 */
[----:B------:R-:W1:Y:S01]  /*9f40*/  S2UR UR4, SR_CTAID.X ;  /* 0x00000000000479c3 */ /* 0x000e620000002500 */
[----:B------:R-:W4:Y:S01]  /*9f50*/  LDCU.128 UR16, c[0x0][0x440] ;  /* 0x00008800ff1077ac */ /* 0x000f220008000c00 */
[----:B------:R-:W4:Y:S01]  /*9f60*/  S2R R3, SR_CgaCtaId ;  /* 0x0000000000037919 */ /* 0x000f220000008800 */
[----:B0-----:R-:W-:-:S02]  /*9f70*/  SHF.R.U32.HI R0, RZ, 0x5, R177 ;  /* 0x00000005ff007819 */ /* 0x001fc400000116b1 */
[----:B----4-:R-:W-:-:S04]  /*9f80*/  LEA R3, R3, R2, 0x18 ;  /* 0x0000000203037211 */ /* 0x010fc800078ec0ff */
[----:B------:R-:W-:Y:S01]  /*9f90*/  LEA R6, R177, R3, 0x2 ;  /* 0x00000003b1067211 */ /* 0x000fe200078e10ff */
[----:B--2---:R-:W-:Y:S01]  /*9fa0*/  IMAD R0, R0, 0xa0, R5 ;  /* 0x000000a000007824 */ /* 0x004fe200078e0205 */
[----:B---3--:R-:W-:-:S04]  /*9fb0*/  MOV R176, R4 ;  /* 0x0000000400b07202 */ /* 0x008fc80000000f00 */
        /* <DEDUP_REMOVED lines=25> */
[----:B--2---:R-:W-:-:S03]  /*a150*/  FADD.FTZ R2, R2, R5 ;  /* 0x0000000502027221 */ /* 0x004fc60000010000 */
[----:B------:R-:W2:Y:S01]  /*a160*/  LDS R10, [R6+0xc00] ;  /* 0x000c0000060a7984 */ /* 0x000ea20000000800 */
[----:B---3--:R-:W-:-:S03]  /*a170*/  FADD.FTZ R3, RZ, R3 ;  /* 0x00000003ff037221 */ /* 0x008fc60000010000 */
[----:B------:R-:W3:Y:S01]  /*a180*/  LDS R19, [R6+0x2000] ;  /* 0x0020000006137984 */ /* 0x000ee20000000800 */
[----:B----4-:R-:W-:-:S03]  /*a190*/  FADD.FTZ R3, R3, R14 ;  /* 0x0000000e03037221 */ /* 0x010fc60000010000 */
[----:B------:R-:W4:Y:S01]  /*a1a0*/  LDS R11, [R6+0xe00] ;  /* 0x000e0000060b7984 */ /* 0x000f220000000800 */
        /* <DEDUP_REMOVED lines=58> */
[----:B------:R0:W-:Y:S01]  /*a550*/  STS.128 [R0], R52 ;  /* 0x0000003400007388 */ /* 0x0001e20000000c00 */
[----:B----4-:R-:W-:-:S03]  /*a560*/  FADD.FTZ R39, R10, R39 ;  /* 0x000000270a277221 */ /* 0x010fc60000010000 */
[----:B------:R2:W-:Y:S01]  /*a570*/  STS.128 [R0+0x10], R56 ;  /* 0x0000103800007388 */ /* 0x0005e20000000c00 */
[----:B-1----:R-:W-:-:S03]  /*a580*/  FADD.FTZ R11, R11, R40 ;  /* 0x000000280b0b7221 */ /* 0x002fc60000010000 */
[----:B------:R-:W-:Y:S01]  /*a590*/  STS.128 [R0+0x400], R100 ;  /* 0x0004006400007388 */ /* 0x000fe20000000c00 */
[----:B------:R-:W-:-:S03]  /*a5a0*/  FADD.FTZ R41, R12, R41 ;  /* 0x000000290c297221 */ /* 0x000fc60000010000 */
[----:B------:R-:W-:Y:S01]  /*a5b0*/  STS.128 [R0+0x410], R104 ;  /* 0x0004106800007388 */ /* 0x000fe20000000c00 */
[----:B------:R-:W-:-:S03]  /*a5c0*/  FADD.FTZ R13, R13, R42 ;  /* 0x0000002a0d0d7221 */ /* 0x000fc60000010000 */
[----:B------:R-:W-:Y:S01]  /*a5d0*/  STS.128 [R0+0x800], R68 ;  /* 0x0008004400007388 */ /* 0x000fe20000000c00 */
[----:B0-----:R-:W-:Y:S01]  /*a5e0*/  IMAD R54, R176, UR4, RZ ;  /* 0x00000004b0367c24 */ /* 0x001fe2000f8e02ff */
[----:B------:R-:W-:Y:S02]  /*a5f0*/  LOP3.LUT R52, R177, 0x7f, RZ, 0x3c, !PT ;  /* 0x0000007fb1347812 */ /* 0x000fe400078e3cff */
[----:B------:R-:W-:Y:S02]  /*a600*/  STS.128 [R0+0x810], R72 ;  /* 0x0008104800007388 */ /* 0x000fe40000000c00 */
[----:B------:R-:W-:Y:S02]  /*a610*/  IADD3 R54, P0, PT, R54, R177, RZ ;  /* 0x000000b136367210 */ /* 0x000fe40007f1e0ff */
[----:B------:R-:W-:Y:S01]  /*a620*/  STS.128 [R0+0xc00], R76 ;  /* 0x000c004c00007388 */ /* 0x000fe20000000c00 */
[----:B------:R-:W-:Y:S02]  /*a630*/  IADD3 R52, PT, PT, R52, R176, RZ ;  /* 0x000000b034347210 */ /* 0x000fe40007ffe0ff */
[----:B--2---:R-:W-:Y:S01]  /*a640*/  IADD3.X R57, PT, PT, RZ, RZ, RZ, P0, !PT ;  /* 0x000000ffff397210 */ /* 0x004fe200007fe4ff */
[----:B------:R-:W-:Y:S01]  /*a650*/  STS.128 [R0+0xc10], R80 ;  /* 0x000c105000007388 */ /* 0x000fe20000000c00 */
[----:B------:R-:W-:-:S02]  /*a660*/  ISETP.GE.U32.AND P5, PT, R52, 0x180, PT ;  /* 0x000001803400780c */ /* 0x000fc40003fa6070 */
[C---:B------:R-:W-:Y:S01]  /*a670*/  SHF.L.U64.HI R57, R54.reuse, 0x2, R57 ;  /* 0x0000000236397819 */ /* 0x040fe20000010239 */
[----:B------:R-:W-:Y:S01]  /*a680*/  STS.128 [R0+0x1000], R84 ;  /* 0x0010005400007388 */ /* 0x000fe20000000c00 */
[----:B------:R-:W-:Y:S02]  /*a690*/  SHF.L.U32 R54, R54, 0x2, RZ ;  /* 0x0000000236367819 */ /* 0x000fe400000006ff */
[----:B------:R-:W-:Y:S01]  /*a6a0*/  ISETP.GE.U32.AND P4, PT, R52, 0x280, PT ;  /* 0x000002803400780c */ /* 0x000fe20003f86070 */
[----:B------:R-:W-:Y:S01]  /*a6b0*/  STS.128 [R0+0x1010], R88 ;  /* 0x0010105800007388 */ /* 0x000fe20000000c00 */
[----:B------:R-:W-:Y:S01]  /*a6c0*/  BAR.SYNC.DEFER_BLOCKING 0x0 ;  /* 0x0000000000007b1d */ /* 0x000fe20000010000 */
[C---:B------:R-:W-:Y:S02]  /*a6d0*/  IADD3 R56, P0, PT, R54.reuse, UR18, RZ ;  /* 0x0000001236387c10 */ /* 0x040fe4000ff1e0ff */
[----:B------:R-:W-:Y:S02]  /*a6e0*/  IADD3 R54, P1, PT, R54, UR16, RZ ;  /* 0x0000001036367c10 */ /* 0x000fe4000ff3e0ff */
[----:B------:R-:W-:-:S02]  /*a6f0*/  IADD3.X R59, PT, PT, R57, UR19, RZ, P0, !PT ;  /* 0x00000013393b7c10 */ /* 0x000fc400087fe4ff */
[C---:B------:R-:W-:Y:S02]  /*a700*/  ISETP.GE.U32.AND P0, PT, R52.reuse, 0x80, PT ;  /* 0x000000803400780c */ /* 0x040fe40003f06070 */
[----:B------:R-:W-:Y:S02]  /*a710*/  IADD3.X R57, PT, PT, R57, UR17, RZ, P1, !PT ;  /* 0x0000001139397c10 */ /* 0x000fe40008ffe4ff */
[----:B------:R-:W-:-:S09]  /*a720*/  ISETP.GE.U32.AND P1, PT, R52, 0x100, PT ;  /* 0x000001003400780c */ /* 0x000fd20003f26070 */
[----:B------:R-:W-:Y:S02]  /*a730*/  @P0 MOV R2, R56 ;  /* 0x0000003800020202 */ /* 0x000fe40000000f00 */
[----:B------:R-:W-:Y:S01]  /*a740*/  @P0 MOV R3, R59 ;  /* 0x0000003b00030202 */ /* 0x000fe20000000f00 */
        /* <DEDUP_REMOVED lines=182> */
.L_x_6844:
[----:B01----:R-:W-:Y:S01]  /*b2b0*/  HFMA2 R176, -RZ, RZ, 0, 5.9604644775390625e-08 ;  /* 0x00000001ffb07431 */ /* 0x003fe200000001ff */
[----:B------:R-:W-:Y:S01]  /*b2c0*/  BSSY B1, `(.L_x_7021) ;  /* 0x0000007000017945 */ /* 0x000fe20003800000 */
[----:B------:R-:W-:Y:S02]  /*b2d0*/  MOV R177, R212 ;  /* 0x000000d400b17202 */ /* 0x000fe40000000f00 */
[----:B------:R-:W-:Y:S02]  /*b2e0*/  MOV R3, 0x1f ;  /* 0x0000001f00037802 */ /* 0x000fe40000000f00 */
[----:B------:R-:W-:-:S07]  /*b2f0*/  MOV R2, 0xffffffff ;  /* 0xffffffff00027802 */ /* 0x000fce0000000f00 */
[----:B-----5:R-:W-:Y:S05]  /*b300*/  WARPSYNC.COLLECTIVE R2, `(.L_x_7022) ;  /* 0x0000000002087348 */ /* 0x020fea0003c00000 */
[----:B------:R0:W1:Y:S02]  /*b310*/  SHFL.BFLY P0, R178, R177, R176, R3 ;  /* 0x0c0000b0b1b27389 */ /* 0x0000640000000003 */
[----:B01---5:R-:W-:Y:S05]  /*b320*/  ENDCOLLECTIVE ;  /* 0x000000000000791b */ /* 0x023fea0003800000 */
.L_x_7022:
[----:B------:R-:W-:Y:S05]  /*b330*/  BSYNC B1 ;  /* 0x0000000000017941 */ /* 0x000fea0003800000 */
.L_x_7021:
        /* <DEDUP_REMOVED lines=8> */
.L_x_7023:
[----:B------:R-:W-:Y:S01]  /*b3c0*/  HFMA2 R176, -RZ, RZ, 0, 1.1920928955078125e-07 ;  /* 0x00000002ffb07431 */ /* 0x000fe200000001ff */
[----:B------:R-:W-:Y:S02]  /*b3d0*/  MOV R177, R181 ;  /* 0x000000b500b17202 */ /* 0x000fe40000000f00 */
[----:B------:R-:W-:-:S07]  /*b3e0*/  MOV R180, R178 ;  /* 0x000000b200b47202 */ /* 0x000fce0000000f00 */
[----:B------:R-:W-:Y:S05]  /*b3f0*/  WARPSYNC.COLLECTIVE R2, `(.L_x_7024) ;  /* 0x0000000002087348 */ /* 0x000fea0003c00000 */
[----:B------:R0:W1:Y:S02]  /*b400*/  SHFL.BFLY P0, R178, R177, R176, R3 ;  /* 0x0c0000b0b1b27389 */ /* 0x0000640000000003 */
[----:B01----:R-:W-:Y:S05]  /*b410*/  ENDCOLLECTIVE ;  /* 0x000000000000791b */ /* 0x003fea0003800000 */
.L_x_7024:
[----:B------:R-:W-:-:S05]  /*b420*/  FADD.FTZ R182, R180, R211 ;  /* 0x000000d3b4b67221 */ /* 0x000fca0000010000 */
[----:B------:R-:W-:Y:S01]  /*b430*/  MOV R177, R182 ;  /* 0x000000b600b17202 */ /* 0x000fe20000000f00 */
[----:B------:R-:W-:-:S07]  /*b440*/  FADD.FTZ R183, R181, R178 ;  /* 0x000000b2b5b77221 */ /* 0x000fce0000010000 */
[----:B------:R-:W-:Y:S05]  /*b450*/  WARPSYNC.COLLECTIVE R2, `(.L_x_7025) ;  /* 0x0000000002087348 */ /* 0x000fea0003c00000 */
[----:B------:R0:W1:Y:S02]  /*b460*/  SHFL.BFLY P0, R178, R177, R176, R3 ;  /* 0x0c0000b0b1b27389 */ /* 0x0000640000000003 */
[----:B01----:R-:W-:Y:S05]  /*b470*/  ENDCOLLECTIVE ;  /* 0x000000000000791b */ /* 0x003fea0003800000 */
.L_x_7025:
[----:B------:R-:W-:Y:S01]  /*b480*/  HFMA2 R176, -RZ, RZ, 0, 2.384185791015625e-07 ;  /* 0x00000004ffb07431 */ /* 0x000fe200000001ff */
[----:B------:R-:W-:Y:S02]  /*b490*/  MOV R177, R183 ;  /* 0x000000b700b17202 */ /* 0x000fe40000000f00 */
[----:B------:R-:W-:-:S07]  /*b4a0*/  MOV R179, R178 ;  /* 0x000000b200b37202 */ /* 0x000fce0000000f00 */
[----:B------:R-:W-:Y:S05]  /*b4b0*/  WARPSYNC.COLLECTIVE R2, `(.L_x_7026) ;  /* 0x0000000002087348 */ /* 0x000fea0003c00000 */
[----:B------:R0:W1:Y:S02]  /*b4c0*/  SHFL.BFLY P0, R178, R177, R176, R3 ;  /* 0x0c0000b0b1b27389 */ /* 0x0000640000000003 */
[----:B01----:R-:W-:Y:S05]  /*b4d0*/  ENDCOLLECTIVE ;  /* 0x000000000000791b */ /* 0x003fea0003800000 */
.L_x_7026:
[----:B------:R-:W-:-:S05]  /*b4e0*/  FADD.FTZ R184, R182, R179 ;  /* 0x000000b3b6b87221 */ /* 0x000fca0000010000 */
[----:B------:R-:W-:Y:S01]  /*b4f0*/  MOV R177, R184 ;  /* 0x000000b800b17202 */ /* 0x000fe20000000f00 */
[----:B------:R-:W-:-:S07]  /*b500*/  FADD.FTZ R185, R183, R178 ;  /* 0x000000b2b7b97221 */ /* 0x000fce0000010000 */
[----:B------:R-:W-:Y:S05]  /*b510*/  WARPSYNC.COLLECTIVE R2, `(.L_x_7027) ;  /* 0x0000000002087348 */ /* 0x000fea0003c00000 */
[----:B------:R0:W1:Y:S02]  /*b520*/  SHFL.BFLY P0, R178, R177, R176, R3 ;  /* 0x0c0000b0b1b27389 */ /* 0x0000640000000003 */
[----:B01----:R-:W-:Y:S05]  /*b530*/  ENDCOLLECTIVE ;  /* 0x000000000000791b */ /* 0x003fea0003800000 */
.L_x_7027:
[----:B------:R-:W-:Y:S01]  /*b540*/  HFMA2 R176, -RZ, RZ, 0, 4.76837158203125e-07 ;  /* 0x00000008ffb07431 */ /* 0x000fe200000001ff */
[----:B------:R-:W-:Y:S02]  /*b550*/  MOV R177, R185 ;  /* 0x000000b900b17202 */ /* 0x000fe40000000f00 */
[----:B------:R-:W-:-:S07]  /*b560*/  MOV R179, R178 ;  /* 0x000000b200b37202 */ /* 0x000fce0000000f00 */
[----:B------:R-:W-:Y:S05]  /*b570*/  WARPSYNC.COLLECTIVE R2, `(.L_x_7028) ;  /* 0x0000000002087348 */ /* 0x000fea0003c00000 */
[----:B------:R0:W1:Y:S02]  /*b580*/  SHFL.BFLY P0, R178, R177, R176, R3 ;  /* 0x0c0000b0b1b27389 */ /* 0x0000640000000003 */
[----:B01----:R-:W-:Y:S05]  /*b590*/  ENDCOLLECTIVE ;  /* 0x000000000000791b */ /* 0x003fea0003800000 */
.L_x_7028:
[----:B------:R-:W-:-:S05]  /*b5a0*/  FADD.FTZ R186, R184, R179 ;  /* 0x000000b3b8ba7221 */ /* 0x000fca0000010000 */
[----:B------:R-:W-:Y:S01]  /*b5b0*/  MOV R177, R186 ;  /* 0x000000ba00b17202 */ /* 0x000fe20000000f00 */
[----:B------:R-:W-:-:S07]  /*b5c0*/  FADD.FTZ R179, R185, R178 ;  /* 0x000000b2b9b37221 */ /* 0x000fce0000010000 */
[----:B------:R-:W-:Y:S05]  /*b5d0*/  WARPSYNC.COLLECTIVE R2, `(.L_x_7029) ;  /* 0x0000000002087348 */ /* 0x000fea0003c00000 */
[----:B------:R0:W1:Y:S02]  /*b5e0*/  SHFL.BFLY P0, R178, R177, R176, R3 ;  /* 0x0c0000b0b1b27389 */ /* 0x0000640000000003 */
[----:B01----:R-:W-:Y:S05]  /*b5f0*/  ENDCOLLECTIVE ;  /* 0x000000000000791b */ /* 0x003fea0003800000 */
.L_x_7029:
[----:B------:R-:W-:Y:S01]  /*b600*/  HFMA2 R176, -RZ, RZ, 0, 9.5367431640625e-07 ;  /* 0x00000010ffb07431 */ /* 0x000fe200000001ff */
[----:B------:R-:W-:Y:S02]  /*b610*/  MOV R177, R179 ;  /* 0x000000b300b17202 */ /* 0x000fe40000000f00 */
[----:B------:R-:W-:-:S07]  /*b620*/  MOV R187, R178 ;  /* 0x000000b200bb7202 */ /* 0x000fce0000000f00 */
[----:B------:R-:W-:Y:S05]  /*b630*/  WARPSYNC.COLLECTIVE R2, `(.L_x_7030) ;  /* 0x0000000002087348 */ /* 0x000fea0003c00000 */
[----:B------:R0:W1:Y:S02]  /*b640*/  SHFL.BFLY P0, R178, R177, R176, R3 ;  /* 0x0c0000b0b1b27389 */ /* 0x0000640000000003 */
[----:B01----:R-:W-:Y:S05]  /*b650*/  ENDCOLLECTIVE ;  /* 0x000000000000791b */ /* 0x003fea0003800000 */
.L_x_7030:
[----:B------:R-:W-:-:S05]  /*b660*/  FADD.FTZ R180, R186, R187 ;  /* 0x000000bbbab47221 */ /* 0x000fca0000010000 */
[----:B------:R-:W-:Y:S02]  /*b670*/  MOV R177, R180 ;  /* 0x000000b400b17202 */ /* 0x000fe40000000f00 */
[----:B------:R-:W-:-:S07]  /*b680*/  MOV R182, R178 ;  /* 0x000000b200b67202 */ /* 0x000fce0000000f00 */
[----:B------:R-:W-:Y:S05]  /*b690*/  WARPSYNC.COLLECTIVE R2, `(.L_x_7031) ;  /* 0x0000000002087348 */ /* 0x000fea0003c00000 */
[----:B------:R0:W1:Y:S02]  /*b6a0*/  SHFL.BFLY P0, R178, R177, R176, R3 ;  /* 0x0c0000b0b1b27389 */ /* 0x0000640000000003 */
[----:B01----:R-:W-:Y:S05]  /*b6b0*/  ENDCOLLECTIVE ;  /* 0x000000000000791b */ /* 0x003fea0003800000 */
.L_x_7031:
[----:B------:R-:W-:Y:S05]  /*b6c0*/  BRA `(.L_x_7032) ;  /* 0xffffff7400b07947 */ /* 0x000fea000383ffff */
.L_x_7033:
        /* <DEDUP_REMOVED lines=11> */
.L_x_25414:


//--------------------- .text._ZN10layer_norm13ln_bwd_kernelINS_13Kernel_traitsI13__nv_bfloat16S2_fS2_fjLj1280ELj1ELj4ELj1ELj16ENS_18Kernel_traits_baseILj1280ES2_S2_fS2_fjLj128EEEEELb0ELb0ELb1ELb1EEEvNS_9BwdParamsE --------------------------
	.section	.text._ZN10layer_norm13ln_bwd_kernelINS_13Kernel_traitsI13__nv_bfloat16S2_fS2_fjLj1280ELj1ELj4ELj1ELj16ENS_18Kernel_traits_baseILj1280ES2_S2_fS2_fjLj128EEEEELb0ELb0ELb1ELb1EEEvNS_9BwdParamsE,"ax",@progbits
	.align	128
        .global         _ZN10layer_norm13ln_bwd_kernelINS_13Kernel_traitsI13__nv_bfloat16S2_fS2_fjLj1280ELj1ELj4ELj1ELj16ENS_18Kernel_traits_baseILj1280ES2_S2_fS2_fjLj128EEEEELb0ELb0ELb1ELb1EEEvNS_9BwdParamsE
        .type           _ZN10layer_norm13ln_bwd_kernelINS_13Kernel_traitsI13__nv_bfloat16S2_fS2_fjLj1280ELj1ELj4ELj1ELj16ENS_18Kernel_traits_baseILj1280ES2_S2_fS2_fjLj128EEEEELb0ELb0ELb1ELb1EEEvNS_9BwdParamsE,@function
        .size           _ZN10layer_norm13ln_bwd_kernelINS_13Kernel_traitsI13__nv_bfloat16S2_fS2_fjLj1280ELj1ELj4ELj1ELj16ENS_18Kernel_traits_baseILj1280ES2_S2_fS2_fjLj128EEEEELb0ELb0ELb1ELb1EEEvNS_9BwdParamsE,(.L_x_25415 - _ZN10layer_norm13ln_bwd_kernelINS_13Kernel_traitsI13__nv_bfloat16S2_fS2_fjLj1280ELj1ELj4ELj1ELj16ENS_18Kernel_traits_baseILj1280ES2_S2_fS2_fjLj128EEEEELb0ELb0ELb1ELb1EEEvNS_9BwdParamsE)
        .other          _ZN10layer_norm13ln_bwd_kernelINS_13Kernel_traitsI13__nv_bfloat16S2_fS2_fjLj1280ELj1ELj4ELj1ELj16ENS_18Kernel_traits_baseILj1280ES2_S2_fS2_fjLj128EEEEELb0ELb0ELb1ELb1EEEvNS_9BwdParamsE,@"STO_CUDA_ENTRY STV_DEFAULT"
_ZN10layer_norm13ln_bwd_kernelINS_13Kernel_traitsI13__nv_bfloat16S2_fS2_fjLj1280ELj1ELj4ELj1ELj16ENS_18Kernel_traits_baseILj1280ES2_S2_fS2_fjLj128EEEEELb0ELb0ELb1ELb1EEEvNS_9BwdParamsE:
.text._ZN10layer_norm13ln_bwd_kernelINS_13Kernel_traitsI13__nv_bfloat16S2_fS2_fjLj1280ELj1ELj4ELj1ELj16ENS_18Kernel_traits_baseILj1280ES2_S2_fS2_fjLj128EEEEELb0ELb0ELb1ELb1EEEvNS_9BwdParamsE:
        /* <DEDUP_REMOVED lines=67> */
.L_x_7205:
[----:B------:R-:W1:Y:S08]  /*0430*/  LDC.64 R166, c[0x0][0x3f8] ;  /* 0x0000fe00ffa67b82 */ /* 0x000e700000000a00 */
[----:B0-----:R-:W0:Y:S08]  /*0440*/  LDC.64 R4, c[0x0][0x3c8] ;  /* 0x0000f200ff047b82 */ /* 0x001e300000000a00 */
[----:B------:R-:W2:Y:S01]  /*0450*/  LDC.64 R6, c[0x0][0x3f0] ;  /* 0x0000fc00ff067b82 */ /* 0x000ea20000000a00 */
[----:B-1----:R-:W-:-:S05]  /*0460*/  IMAD.WIDE R166, R2, 0x4, R166 ;  /* 0x0000000402a67825 */ /* 0x002fca00078e02a6 */
[----:B------:R-:W3:Y:S01]  /*0470*/  LDG.E R3, desc[UR6][R166.64] ;  /* 0x00000006a6037981 */ /* 0x000ee2000c1e1900 */
[----:B0-----:R-:W-:-:S06]  /*0480*/  IMAD.WIDE R4, R2, 0x4, R4 ;  /* 0x0000000402047825 */ /* 0x001fcc00078e0204 */
[----:B-----5:R0:W5:Y:S01]  /*0490*/  LDG.E R4, desc[UR6][R4.64] ;  /* 0x0000000604047981 */ /* 0x020162000c1e1900 */
        /* <DEDUP_REMOVED lines=9> */
[C---:B------:R-:W-:Y:S01]  /*0530*/  IMAD R0, R2.reuse, UR9, RZ ;  /* 0x0000000902007c24 */ /* 0x040fe2000f8e02ff */
[----:B------:R-:W-:Y:S02]  /*0540*/  SHF.R.S32.HI R9, RZ, 0x1f, R2 ;  /* 0x0000001fff097819 */ /* 0x000fe40000011402 */
[----:B------:R-:W-:Y:S02]  /*0550*/  LEA R6, P0, R2, UR10, 0x2 ;  /* 0x0000000a02067c11 */ /* 0x000fe4000f8010ff */
[----:B------:R-:W-:-:S04]  /*0560*/  SHF.R.S32.HI R7, RZ, 0x1f, R0 ;  /* 0x0000001fff077819 */ /* 0x000fc80000011400 */
[----:B------:R-:W-:Y:S02]  /*0570*/  LEA.HI R230, R7, R0, RZ, 0x3 ;  /* 0x0000000007e67211 */ /* 0x000fe400078f18ff */
[----:B------:R-:W-:Y:S02]  /*0580*/  LEA.HI.X R7, R2, UR11, R9, 0x2, P0 ;  /* 0x0000000b02077c11 */ /* 0x000fe400080f1409 */
[----:B------:R-:W-:-:S03]  /*0590*/  IADD3 R166, PT, PT, R3, -0x1, RZ ;  /* 0xffffffff03a67810 */ /* 0x000fc60007ffe0ff */
[----:B------:R2:W3:Y:S01]  /*05a0*/  LDG.E R0, desc[UR6][R6.64] ;  /* 0x0000000606007981 */ /* 0x0004e2000c1e1900 */
[----:B0-----:R-:W-:Y:S01]  /*05b0*/  LOP3.LUT R167, R8, 0x1f, RZ, 0xc0, !PT ;  /* 0x0000001f08a77812 */ /* 0x001fe200078ec0ff */
[----:B--2---:R-:W0:Y:S03]  /*05c0*/  LDC.64 R6, c[0x0][0x428] ;  /* 0x00010a00ff067b82 */ /* 0x004e260000000a00 */
[----:B------:R-:W-:-:S04]  /*05d0*/  LEA.HI.SX32 R230, R230, R167, 0x1d ;  /* 0x000000a7e6e67211 */ /* 0x000fc800078feaff */
[----:B------:R-:W-:Y:S01]  /*05e0*/  IADD3 R228, PT, PT, R230, 0x20, RZ ;  /* 0x00000020e6e47810 */ /* 0x000fe20007ffe0ff */
[----:B------:R-:W-:-:S04]  /*05f0*/  IMAD R166, R166, UR9, RZ ;  /* 0x00000009a6a67c24 */ /* 0x000fc8000f8e02ff */
[----:B-1----:R-:W-:Y:S01]  /*0600*/  IMAD.WIDE.U32 R10, R228, 0x20, R176 ;  /* 0x00000020e40a7825 */ /* 0x002fe200078e00b0 */
[----:B------:R-:W-:-:S04]  /*0610*/  IADD3 R226, PT, PT, R230, 0x40, RZ ;  /* 0x00000040e6e27810 */ /* 0x000fc80007ffe0ff */
[----:B------:R-:W2:Y:S01]  /*0620*/  LDG.E.128 R204, desc[UR6][R10.64] ;  /* 0x000000060acc7981 */ /* 0x000ea2000c1e1d00 */
[----:B------:R-:W-:-:S03]  /*0630*/  IMAD.WIDE.U32 R8, R230, 0x20, R176 ;  /* 0x00000020e6087825 */ /* 0x000fc600078e00b0 */
[----:B------:R1:W4:Y:S01]  /*0640*/  LDG.E.128 R196, desc[UR6][R10.64+0x10] ;  /* 0x000010060ac47981 */ /* 0x000322000c1e1d00 */
[----:B------:R-:W-:Y:S01]  /*0650*/  IMAD.WIDE.U32 R164, R226, 0x20, R176 ;  /* 0x00000020e2a47825 */ /* 0x000fe200078e00b0 */
[----:B------:R-:W-:Y:S02]  /*0660*/  IADD3 R224, PT, PT, R230, 0x60, RZ ;  /* 0x00000060e6e07810 */ /* 0x000fe40007ffe0ff */
[----:B------:R-:W4:Y:S04]  /*0670*/  LDG.E.128 R220, desc[UR6][R8.64] ;  /* 0x0000000608dc7981 */ /* 0x000f28000c1e1d00 */
[----:B------:R0:W4:Y:S01]  /*0680*/  LDG.E.128 R200, desc[UR6][R8.64+0x10] ;  /* 0x0000100608c87981 */ /* 0x000122000c1e1d00 */
[----:B-1----:R-:W-:-:S03]  /*0690*/  SHF.R.S32.HI R11, RZ, 0x1f, R166 ;  /* 0x0000001fff0b7819 */ /* 0x002fc600000114a6 */
[----:B------:R-:W4:Y:S01]  /*06a0*/  LDG.E.128 R192, desc[UR6][R164.64] ;  /* 0x00000006a4c07981 */ /* 0x000f22000c1e1d00 */
[----:B------:R-:W-:-:S03]  /*06b0*/  LEA.HI R11, R11, R166, RZ, 0x3 ;  /* 0x000000a60b0b7211 */ /* 0x000fc600078f18ff */
[----:B------:R1:W4:Y:S01]  /*06c0*/  LDG.E.128 R212, desc[UR6][R164.64+0x10] ;  /* 0x00001006a4d47981 */ /* 0x000322000c1e1d00 */
[----:B0-----:R-:W-:Y:S02]  /*06d0*/  IADD3 R9, PT, PT, R230, 0x80, RZ ;  /* 0x00000080e6097810 */ /* 0x001fe40007ffe0ff */
[----:B------:R-:W-:Y:S01]  /*06e0*/  LEA.HI.SX32 R11, R11, R167, 0x1d ;  /* 0x000000a70b0b7211 */ /* 0x000fe200078feaff */
[----:B------:R-:W-:-:S04]  /*06f0*/  IMAD.WIDE.U32 R172, R224, 0x20, R176 ;  /* 0x00000020e0ac7825 */ /* 0x000fc800078e00b0 */
[----:B------:R-:W-:Y:S01]  /*0700*/  IMAD.WIDE.U32 R176, R9, 0x20, R176 ;  /* 0x0000002009b07825 */ /* 0x000fe200078e00b0 */
[----:B------:R-:W4:Y:S03]  /*0710*/  LDG.E.128 R184, desc[UR6][R172.64] ;  /* 0x00000006acb87981 */ /* 0x000f26000c1e1d00 */
[C---:B-1----:R-:W-:Y:S01]  /*0720*/  IMAD.WIDE.U32 R164, R11.reuse, 0x10, R6 ;  /* 0x000000100ba47825 */ /* 0x042fe200078e0006 */
[----:B------:R0:W4:Y:S04]  /*0730*/  LDG.E.128 R216, desc[UR6][R172.64+0x10] ;  /* 0x00001006acd87981 */ /* 0x000128000c1e1d00 */
[----:B------:R-:W4:Y:S04]  /*0740*/  LDG.E.128 R208, desc[UR6][R176.64] ;  /* 0x00000006b0d07981 */ /* 0x000f28000c1e1d00 */
[----:B------:R1:W4:Y:S04]  /*0750*/  LDG.E.128 R188, desc[UR6][R176.64+0x10] ;  /* 0x00001006b0bc7981 */ /* 0x000328000c1e1d00 */
[----:B------:R-:W4:Y:S01]  /*0760*/  LDG.E.128 R164, desc[UR6][R164.64] ;  /* 0x00000006a4a47981 */ /* 0x000f22000c1e1d00 */
[----:B------:R-:W-:-:S05]  /*0770*/  IADD3 R169, PT, PT, R11, 0x20, RZ ;  /* 0x000000200ba97810 */ /* 0x000fca0007ffe0ff */
[----:B------:R-:W-:-:S06]  /*0780*/  IMAD.WIDE.U32 R168, R169, 0x10, R6 ;  /* 0x00000010a9a87825 */ /* 0x000fcc00078e0006 */
[----:B------:R-:W4:Y:S01]  /*0790*/  LDG.E.128 R168, desc[UR6][R168.64] ;  /* 0x00000006a8a87981 */ /* 0x000f22000c1e1d00 */
[----:B0-----:R-:W-:-:S05]  /*07a0*/  IADD3 R173, PT, PT, R11, 0x40, RZ ;  /* 0x000000400bad7810 */ /* 0x001fca0007ffe0ff */
[----:B------:R-:W-:-:S06]  /*07b0*/  IMAD.WIDE.U32 R172, R173, 0x10, R6 ;  /* 0x00000010adac7825 */ /* 0x000fcc00078e0006 */
[----:B------:R-:W4:Y:S01]  /*07c0*/  LDG.E.128 R172, desc[UR6][R172.64] ;  /* 0x00000006acac7981 */ /* 0x000f22000c1e1d00 */
[----:B-1----:R-:W-:-:S05]  /*07d0*/  IADD3 R177, PT, PT, R11, 0x60, RZ ;  /* 0x000000600bb17810 */ /* 0x002fca0007ffe0ff */
[----:B------:R-:W-:-:S06]  /*07e0*/  IMAD.WIDE.U32 R176, R177, 0x10, R6 ;  /* 0x00000010b1b07825 */ /* 0x000fcc00078e0006 */
[----:B------:R-:W4:Y:S01]  /*07f0*/  LDG.E.128 R176, desc[UR6][R176.64] ;  /* 0x00000006b0b07981 */ /* 0x000f22000c1e1d00 */
[----:B------:R-:W-:-:S05]  /*0800*/  IADD3 R181, PT, PT, R11, 0x80, RZ ;  /* 0x000000800bb57810 */ /* 0x000fca0007ffe0ff */
[----:B------:R-:W-:-:S06]  /*0810*/  IMAD.WIDE.U32 R180, R181, 0x10, R6 ;  /* 0x00000010b5b47825 */ /* 0x000fcc00078e0006 */
[----:B------:R-:W4:Y:S01]  /*0820*/  LDG.E.128 R180, desc[UR6][R180.64] ;  /* 0x00000006b4b47981 */ /* 0x000f22000c1e1d00 */
[----:B------:R-:W-:Y:S02]  /*0830*/  MOV R6, UR14 ;  /* 0x0000000e00067c02 */ /* 0x000fe40008000f00 */
        /* <DEDUP_REMOVED lines=10> */
[----:B-1----:R-:W-:Y:S01]  /*08e0*/  @P0 IMAD.WIDE.U32 R226, R226, 0x20, R234 ;  /* 0x00000020e2e20825 */ /* 0x002fe200078e00ea */
[----:B------:R-:W0:Y:S02]  /*08f0*/  @P0 LDC.64 R238, c[0x0][0x438] ;  /* 0x00010e00ffee0b82 */ /* 0x000e240000000a00 */
[----:B------:R1:W5:Y:S04]  /*0900*/  @P0 LDG.E.128 R124, desc[UR6][R230.64+0x10] ;  /* 0x00001006e67c0981 */ /* 0x000368000c1e1d00 */
[----:B------:R-:W5:Y:S01]  /*0910*/  @P0 LDG.E.128 R136, desc[UR6][R226.64] ;  /* 0x00000006e2880981 */ /* 0x000f62000c1e1d00 */
[----:B------:R-:W-:-:S03]  /*0920*/  @P0 IMAD.WIDE.U32 R10, R9, 0x20, R10 ;  /* 0x00000020090a0825 */ /* 0x000fc600078e000a */
[----:B------:R1:W5:Y:S02]  /*0930*/  @P0 LDG.E.128 R140, desc[UR6][R226.64+0x10] ;  /* 0x00001006e28c0981 */ /* 0x000364000c1e1d00 */
[----:B-1----:R-:W-:Y:S02]  /*0940*/  PRMT R230, R113, 0x7632, R230 ;  /* 0x0000763271e67816 */ /* 0x002fe400000000e6 */
[----:B------:R-:W5:Y:S01]  /*0950*/  @P0 LDG.E.128 R152, desc[UR6][R10.64] ;  /* 0x000000060a980981 */ /* 0x000f62000c1e1d00 */
[----:B------:R-:W-:-:S03]  /*0960*/  @P0 IMAD.WIDE.U32 R224, R224, 0x20, R232 ;  /* 0x00000020e0e00825 */ /* 0x000fc600078e00e8 */
[----:B------:R-:W5:Y:S01]  /*0970*/  @P0 LDG.E.128 R156, desc[UR6][R10.64+0x10] ;  /* 0x000010060a9c0981 */ /* 0x000f62000c1e1d00 */
[----:B------:R-:W-:-:S03]  /*0980*/  SHF.L.U32 R226, R230, 0x10, RZ ;  /* 0x00000010e6e27819 */ /* 0x000fc600000006ff */
[----:B------:R-:W5:Y:S04]  /*0990*/  @P0 LDG.E.128 R144, desc[UR6][R224.64] ;  /* 0x00000006e0900981 */ /* 0x000f68000c1e1d00 */
[----:B------:R1:W5:Y:S02]  /*09a0*/  @P0 LDG.E.128 R148, desc[UR6][R224.64+0x10] ;  /* 0x00001006e0940981 */ /* 0x000364000c1e1d00 */
[----:B-1----:R-:W-:-:S04]  /*09b0*/  PRMT R224, R115, 0x7632, R224 ;  /* 0x0000763273e07816 */ /* 0x002fc800000000e0 */
[----:B------:R-:W-:Y:S01]  /*09c0*/  SHF.L.U32 R224, R224, 0x10, RZ ;  /* 0x00000010e0e07819 */ /* 0x000fe200000006ff */
[----:B0-----:R-:W-:Y:S01]  /*09d0*/  @P0 IMAD.WIDE.U32 R228, R228, 0x20, R238 ;  /* 0x00000020e4e40825 */ /* 0x001fe200078e00ee */
[----:B------:R-:W-:-:S04]  /*09e0*/  PRMT R227, R109, 0x7632, R227 ;  /* 0x000076326de37816 */ /* 0x000fc800000000e3 */
[----:B------:R-:W5:Y:S01]  /*09f0*/  @P0 LDG.E.128 R128, desc[UR6][R228.64] ;  /* 0x00000006e4800981 */ /* 0x000f62000c1e1d00 */
[----:B------:R-:W-:-:S03]  /*0a00*/  SHF.L.U32 R227, R227, 0x10, RZ ;  /* 0x00000010e3e37819 */ /* 0x000fc600000006ff */
[----:B------:R0:W5:Y:S02]  /*0a10*/  @P0 LDG.E.128 R132, desc[UR6][R228.64+0x10] ;  /* 0x00001006e4840981 */ /* 0x000164000c1e1d00 */
[----:B0-----:R-:W-:Y:S02]  /*0a20*/  PRMT R229, R110, 0x7632, R229 ;  /* 0x000076326ee57816 */ /* 0x001fe400000000e5 */
[----:B---3--:R-:W-:-:S05]  /*0a30*/  FSEL R0, R0, RZ, !P1 ;  /* 0x000000ff00007208 */ /* 0x008fca0004800000 */
[C---:B--2---:R-:W-:Y:S01]  /*0a40*/  FADD.FTZ R204, -R0.reuse, R204 ;  /* 0x000000cc00cc7221 */ /* 0x044fe20000010100 */
[C---:B------:R-:W-:Y:S01]  /*0a50*/  FADD.FTZ R205, -R0.reuse, R205 ;  /* 0x000000cd00cd7221 */ /* 0x040fe20000010100 */
[C---:B------:R-:W-:Y:S01]  /*0a60*/  FADD.FTZ R206, -R0.reuse, R206 ;  /* 0x000000ce00ce7221 */ /* 0x040fe20000010100 */
[C---:B------:R-:W-:Y:S01]  /*0a70*/  FADD.FTZ R207, -R0.reuse, R207 ;  /* 0x000000cf00cf7221 */ /* 0x040fe20000010100 */
[C---:B----4-:R-:W-:Y:S01]  /*0a80*/  FADD.FTZ R196, -R0.reuse, R196 ;  /* 0x000000c400c47221 */ /* 0x050fe20000010100 */
        /* <DEDUP_REMOVED lines=37> */
[----:B------:R-:W-:Y:S01]  /*0ce0*/  PRMT R222, R165, 0x7632, R222 ;  /* 0x00007632a5de7816 */ /* 0x000fe200000000de */
[----:B-----5:R-:W-:Y:S01]  /*0cf0*/  FMUL.FTZ R221, R4, R221 ;  /* 0x000000dd04dd7220 */ /* 0x020fe20000410000 */
[----:B------:R-:W-:Y:S01]  /*0d00*/  SHF.L.U32 R220, R220, 0x10, RZ ;  /* 0x00000010dcdc7819 */ /* 0x000fe200000006ff */
[----:B------:R-:W-:Y:S01]  /*0d10*/  FMUL.FTZ R223, R4, R223 ;  /* 0x000000df04df7220 */ /* 0x000fe20000410000 */
[----:B------:R-:W-:Y:S02]  /*0d20*/  SHF.L.U32 R0, R0, 0x10, RZ ;  /* 0x0000001000007819 */ /* 0x000fe400000006ff */
[----:B------:R-:W-:-:S03]  /*0d30*/  SHF.L.U32 R222, R222, 0x10, RZ ;  /* 0x00000010dede7819 */ /* 0x000fc600000006ff */
[-C--:B------:R-:W-:Y:S01]  /*0d40*/  FMUL.FTZ R11, R220, R0.reuse ;  /* 0x00000000dc0b7220 */ /* 0x080fe20000410000 */
[----:B------:R-:W-:Y:S01]  /*0d50*/  FFMA.FTZ R117, R221, R0, R117 ;  /* 0x00000000dd757223 */ /* 0x000fe20000010075 */
[----:B------:R-:W-:Y:S01]  /*0d60*/  FADD.FTZ R93, R93, R0 ;  /* 0x000000005d5d7221 */ /* 0x000fe20000010000 */
[-C--:B------:R-:W-:Y:S01]  /*0d70*/  FMUL.FTZ R10, R226, R222.reuse ;  /* 0x000000dee20a7220 */ /* 0x080fe20000410000 */
[----:B------:R-:W-:Y:S01]  /*0d80*/  FFMA.FTZ R119, R223, R222, R119 ;  /* 0x000000dedf777223 */ /* 0x000fe20000010077 */
[----:B------:R-:W-:Y:S01]  /*0d90*/  FADD.FTZ R95, R95, R222 ;  /* 0x000000de5f5f7221 */ /* 0x000fe20000010000 */
[----:B------:R-:W-:Y:S02]  /*0da0*/  PRMT R220, R114, 0x7632, R220 ;  /* 0x0000763272dc7816 */ /* 0x000fe400000000dc */
[----:B------:R-:W-:Y:S02]  /*0db0*/  PRMT R0, R166, 0x7632, R0 ;  /* 0x00007632a6007816 */ /* 0x000fe40000000000 */
[----:B------:R-:W-:Y:S01]  /*0dc0*/  PRMT R222, R167, 0x7632, R222 ;  /* 0x00007632a7de7816 */ /* 0x000fe200000000de */
[----:B------:R-:W-:Y:S01]  /*0dd0*/  FMUL.FTZ R201, R4, R201 ;  /* 0x000000c904c97220 */ /* 0x000fe20000410000 */
[----:B------:R-:W-:-:S02]  /*0de0*/  SHF.L.U32 R220, R220, 0x10, RZ ;  /* 0x00000010dcdc7819 */ /* 0x000fc400000006ff */
[----:B------:R-:W-:Y:S02]  /*0df0*/  SHF.L.U32 R0, R0, 0x10, RZ ;  /* 0x0000001000007819 */ /* 0x000fe400000006ff */
[----:B------:R-:W-:Y:S01]  /*0e00*/  SHF.L.U32 R225, R222, 0x10, RZ ;  /* 0x00000010dee17819 */ /* 0x000fe200000006ff */
[----:B------:R-:W-:Y:S02]  /*0e10*/  FMUL.FTZ R222, R4, R203 ;  /* 0x000000cb04de7220 */ /* 0x000fe40000410000 */
[-C--:B------:R-:W-:Y:S01]  /*0e20*/  FMUL.FTZ R220, R220, R0.reuse ;  /* 0x00000000dcdc7220 */ /* 0x080fe20000410000 */
[----:B------:R-:W-:Y:S01]  /*0e30*/  FADD.FTZ R45, R45, R0 ;  /* 0x000000002d2d7221 */ /* 0x000fe20000010000 */
[----:B------:R-:W-:Y:S01]  /*0e40*/  FFMA.FTZ R21, R201, R0, R21 ;  /* 0x00000000c9157223 */ /* 0x000fe20000010015 */
[-C--:B------:R-:W-:Y:S01]  /*0e50*/  FMUL.FTZ R203, R224, R225.reuse ;  /* 0x000000e1e0cb7220 */ /* 0x080fe20000410000 */
[----:B------:R-:W-:Y:S01]  /*0e60*/  FADD.FTZ R47, R47, R225 ;  /* 0x000000e12f2f7221 */ /* 0x000fe20000010000 */
[----:B------:R-:W-:Y:S01]  /*0e70*/  FFMA.FTZ R23, R222, R225, R23 ;  /* 0x000000e1de177223 */ /* 0x000fe20000010017 */
[----:B------:R-:W-:-:S02]  /*0e80*/  PRMT R225, R108, 0x7632, R225 ;  /* 0x000076326ce17816 */ /* 0x000fc400000000e1 */
[----:B------:R-:W-:Y:S02]  /*0e90*/  PRMT R0, R168, 0x7632, R0 ;  /* 0x00007632a8007816 */ /* 0x000fe40000000000 */
[----:B------:R-:W-:Y:S02]  /*0ea0*/  SHF.L.U32 R225, R225, 0x10, RZ ;  /* 0x00000010e1e17819 */ /* 0x000fe400000006ff */
[----:B------:R-:W-:Y:S02]  /*0eb0*/  SHF.L.U32 R0, R0, 0x10, RZ ;  /* 0x0000001000007819 */ /* 0x000fe400000006ff */
[----:B------:R-:W-:Y:S01]  /*0ec0*/  PRMT R226, R169, 0x7632, R226 ;  /* 0x00007632a9e27816 */ /* 0x000fe200000000e2 */
[----:B------:R-:W-:Y:S01]  /*0ed0*/  FMUL.FTZ R224, R4, R205 ;  /* 0x000000cd04e07220 */ /* 0x000fe20000410000 */
[----:B------:R-:W-:Y:S01]  /*0ee0*/  PRMT R228, R170, 0x7632, R228 ;  /* 0x00007632aae47816 */ /* 0x000fe200000000e4 */
[-C--:B------:R-:W-:Y:S01]  /*0ef0*/  FMUL.FTZ R205, R225, R0.reuse ;  /* 0x00000000e1cd7220 */ /* 0x080fe20000410000 */
[----:B------:R-:W-:Y:S01]  /*0f00*/  SHF.L.U32 R226, R226, 0x10, RZ ;  /* 0x00000010e2e27819 */ /* 0x000fe200000006ff */
[----:B------:R-:W-:Y:S01]  /*0f10*/  FMUL.FTZ R225, R4, R207 ;  /* 0x000000cf04e17220 */ /* 0x000fe20000410000 */
[----:B------:R-:W-:Y:S01]  /*0f20*/  FFMA.FTZ R53, R224, R0, R53 ;  /* 0x00000000e0357223 */ /* 0x000fe20000010035 */
[----:B------:R-:W-:Y:S01]  /*0f30*/  FADD.FTZ R85, R85, R0 ;  /* 0x0000000055557221 */ /* 0x000fe20000010000 */
[----:B------:R-:W-:Y:S01]  /*0f40*/  SHF.L.U32 R0, R229, 0x10, RZ ;  /* 0x00000010e5007819 */ /* 0x000fe200000006ff */
[-C--:B------:R-:W-:Y:S01]  /*0f50*/  FMUL.FTZ R207, R227, R226.reuse ;  /* 0x000000e2e3cf7220 */ /* 0x080fe20000410000 */
[----:B------:R-:W-:Y:S01]  /*0f60*/  SHF.L.U32 R228, R228, 0x10, RZ ;  /* 0x00000010e4e47819 */ /* 0x000fe200000006ff */
[----:B------:R-:W-:Y:S01]  /*0f70*/  FFMA.FTZ R55, R225, R226, R55 ;  /* 0x000000e2e1377223 */ /* 0x000fe20000010037 */
[----:B------:R-:W-:Y:S01]  /*0f80*/  FADD.FTZ R87, R87, R226 ;  /* 0x000000e257577221 */ /* 0x000fe20000010000 */
[----:B------:R-:W-:Y:S01]  /*0f90*/  FMUL.FTZ R226, R4, R197 ;  /* 0x000000c504e27220 */ /* 0x000fe20000410000 */
[----:B------:R-:W-:Y:S01]  /*0fa0*/  PRMT R227, R111, 0x7632, R227 ;  /* 0x000076326fe37816 */ /* 0x000fe200000000e3 */
[-C--:B------:R-:W-:Y:S01]  /*0fb0*/  FMUL.FTZ R197, R0, R228.reuse ;  /* 0x000000e400c57220 */ /* 0x080fe20000410000 */
[----:B------:R-:W-:Y:S01]  /*0fc0*/  FADD.FTZ R61, R61, R228 ;  /* 0x000000e43d3d7221 */ /* 0x000fe20000010000 */
[----:B------:R-:W-:Y:S01]  /*0fd0*/  FFMA.FTZ R29, R226, R228, R29 ;  /* 0x000000e4e21d7223 */ /* 0x000fe2000001001d */
[----:B------:R-:W-:-:S02]  /*0fe0*/  PRMT R0, R171, 0x7632, R0 ;  /* 0x00007632ab007816 */ /* 0x000fc40000000000 */
[----:B------:R-:W-:Y:S02]  /*0ff0*/  PRMT R229, R104, 0x7632, R229 ;  /* 0x0000763268e57816 */ /* 0x000fe400000000e5 */
[----:B------:R-:W-:Y:S01]  /*1000*/  PRMT R228, R172, 0x7632, R228 ;  /* 0x00007632ace47816 */ /* 0x000fe200000000e4 */
[----:B------:R-:W-:Y:S01]  /*1010*/  FMUL.FTZ R199, R4, R199 ;  /* 0x000000c704c77220 */ /* 0x000fe20000410000 */
[----:B------:R-:W-:Y:S02]  /*1020*/  SHF.L.U32 R227, R227, 0x10, RZ ;  /* 0x00000010e3e37819 */ /* 0x000fe400000006ff */
[----:B------:R-:W-:Y:S02]  /*1030*/  SHF.L.U32 R0, R0, 0x10, RZ ;  /* 0x0000001000007819 */ /* 0x000fe400000006ff */
[----:B------:R-:W-:Y:S02]  /*1040*/  SHF.L.U32 R229, R229, 0x10, RZ ;  /* 0x00000010e5e57819 */ /* 0x000fe400000006ff */
[----:B------:R-:W-:Y:S01]  /*1050*/  SHF.L.U32 R230, R228, 0x10, RZ ;  /* 0x00000010e4e67819 */ /* 0x000fe200000006ff */
[----:B------:R-:W-:Y:S01]  /*1060*/  FMUL.FTZ R228, R4, R193 ;  /* 0x000000c104e47220 */ /* 0x000fe20000410000 */
[-C--:B------:R-:W-:Y:S01]  /*1070*/  FMUL.FTZ R227, R227, R0.reuse ;  /* 0x00000000e3e37220 */ /* 0x080fe20000410000 */
[----:B------:R-:W-:Y:S01]  /*1080*/  FADD.FTZ R63, R63, R0 ;  /* 0x000000003f3f7221 */ /* 0x000fe20000010000 */
[----:B------:R-:W-:Y:S01]  /*1090*/  FFMA.FTZ R31, R199, R0, R31 ;  /* 0x00000000c71f7223 */ /* 0x000fe2000001001f */
[----:B------:R-:W-:Y:S01]  /*10a0*/  FMUL.FTZ R193, R229, R230 ;  /* 0x000000e6e5c17220 */ /* 0x000fe20000410000 */
[----:B------:R-:W-:-:S02]  /*10b0*/  PRMT R229, R105, 0x7632, R229 ;  /* 0x0000763269e57816 */ /* 0x000fc400000000e5 */
[----:B------:R-:W-:Y:S01]  /*10c0*/  PRMT R0, R173, 0x7632, R0 ;  /* 0x00007632ad007816 */ /* 0x000fe20000000000 */
[----:B------:R-:W-:Y:S01]  /*10d0*/  FFMA.FTZ R41, R228, R230, R41 ;  /* 0x000000e6e4297223 */ /* 0x000fe20000010029 */
[----:B------:R-:W-:Y:S01]  /*10e0*/  SHF.L.U32 R229, R229, 0x10, RZ ;  /* 0x00000010e5e57819 */ /* 0x000fe200000006ff */
[----:B------:R-:W-:Y:S01]  /*10f0*/  FADD.FTZ R77, R77, R230 ;  /* 0x000000e64d4d7221 */ /* 0x000fe20000010000 */
[----:B------:R-:W-:Y:S01]  /*1100*/  SHF.L.U32 R0, R0, 0x10, RZ ;  /* 0x0000001000007819 */ /* 0x000fe200000006ff */
[----:B------:R-:W-:Y:S01]  /*1110*/  FMUL.FTZ R195, R4, R195 ;  /* 0x000000c304c37220 */ /* 0x000fe20000410000 */
[----:B------:R-:W-:Y:S02]  /*1120*/  PRMT R231, R106, 0x7632, R231 ;  /* 0x000076326ae77816 */ /* 0x000fe400000000e7 */
[----:B------:R-:W-:Y:S02]  /*1130*/  PRMT R234, R107, 0x7632, R234 ;  /* 0x000076326bea7816 */ /* 0x000fe400000000ea */
[----:B------:R-:W-:-:S02]  /*1140*/  PRMT R230, R174, 0x7632, R230 ;  /* 0x00007632aee67816 */ /* 0x000fc400000000e6 */
[----:B------:R-:W-:Y:S01]  /*1150*/  PRMT R233, R175, 0x7632, R233 ;  /* 0x00007632afe97816 */ /* 0x000fe200000000e9 */
[-C--:B------:R-:W-:Y:S01]  /*1160*/  FMUL.FTZ R229, R229, R0.reuse ;  /* 0x00000000e5e57220 */ /* 0x080fe20000410000 */
[----:B------:R-:W-:Y:S01]  /*1170*/  FFMA.FTZ R43, R195, R0, R43 ;  /* 0x00000000c32b7223 */ /* 0x000fe2000001002b */
[----:B------:R-:W-:Y:S01]  /*1180*/  FADD.FTZ R79, R79, R0 ;  /* 0x000000004f4f7221 */ /* 0x000fe20000010000 */
[----:B------:R-:W-:Y:S02]  /*1190*/  SHF.L.U32 R231, R231, 0x10, RZ ;  /* 0x00000010e7e77819 */ /* 0x000fe400000006ff */
[----:B------:R-:W-:Y:S02]  /*11a0*/  SHF.L.U32 R232, R230, 0x10, RZ ;  /* 0x00000010e6e87819 */ /* 0x000fe400000006ff */
[----:B------:R-:W-:Y:S01]  /*11b0*/  SHF.L.U32 R0, R234, 0x10, RZ ;  /* 0x00000010ea007819 */ /* 0x000fe200000006ff */
[C---:B------:R-:W-:Y:S01]  /*11c0*/  FMUL.FTZ R213, R4.reuse, R213 ;  /* 0x000000d504d57220 */ /* 0x040fe20000410000 */
[----:B------:R-:W-:Y:S01]  /*11d0*/  SHF.L.U32 R234, R233, 0x10, RZ ;  /* 0x00000010e9ea7819 */ /* 0x000fe200000006ff */
[----:B------:R-:W-:Y:S01]  /*11e0*/  FMUL.FTZ R215, R4, R215 ;  /* 0x000000d704d77220 */ /* 0x000fe20000410000 */
        /* <DEDUP_REMOVED lines=8> */
[----:B------:R-:W-:Y:S02]  /*1270*/  PRMT R234, R101, 0x7632, R234 ;  /* 0x0000763265ea7816 */ /* 0x000fe400000000ea */
[----:B------:R-:W-:Y:S01]  /*1280*/  PRMT R233, R177, 0x7632, R233 ;  /* 0x00007632b1e97816 */ /* 0x000fe200000000e9 */
[----:B------:R-:W-:Y:S01]  /*1290*/  FMUL.FTZ R185, R4, R185 ;  /* 0x000000b904b97220 */ /* 0x000fe20000410000 */
[----:B------:R-:W-:Y:S02]  /*12a0*/  SHF.L.U32 R232, R232, 0x10, RZ ;  /* 0x00000010e8e87819 */ /* 0x000fe400000006ff */
[----:B------:R-:W-:Y:S02]  /*12b0*/  SHF.L.U32 R0, R0, 0x10, RZ ;  /* 0x0000001000007819 */ /* 0x000fe400000006ff */
[----:B------:R-:W-:-:S02]  /*12c0*/  SHF.L.U32 R234, R234, 0x10, RZ ;  /* 0x00000010eaea7819 */ /* 0x000fc400000006ff */
[----:B------:R-:W-:Y:S01]  /*12d0*/  SHF.L.U32 R236, R233, 0x10, RZ ;  /* 0x00000010e9ec7819 */ /* 0x000fe200000006ff */
[-C--:B------:R-:W-:Y:S01]  /*12e0*/  FMUL.FTZ R232, R232, R0.reuse ;  /* 0x00000000e8e87220 */ /* 0x080fe20000410000 */
[----:B------:R-:W-:Y:S01]  /*12f0*/  FFMA.FTZ R69, R185, R0, R69 ;  /* 0x00000000b9457223 */ /* 0x000fe20000010045 */
[--C-:B------:R-:W-:Y:S01]  /*1300*/  FADD.FTZ R49, R49, R0.reuse ;  /* 0x0000000031317221 */ /* 0x100fe20000010000 */
[----:B------:R-:W-:Y:S01]  /*1310*/  PRMT R0, R178, 0x7632, R0 ;  /* 0x00007632b2007816 */ /* 0x000fe20000000000 */
[----:B------:R-:W-:Y:S01]  /*1320*/  FMUL.FTZ R233, R234, R236 ;  /* 0x000000eceae97220 */ /* 0x000fe20000410000 */
[----:B------:R-:W-:Y:S01]  /*1330*/  PRMT R234, R102, 0x7632, R234 ;  /* 0x0000763266ea7816 */ /* 0x000fe200000000ea */
[----:B------:R-:W-:Y:S01]  /*1340*/  FMUL.FTZ R217, R4, R217 ;  /* 0x000000d904d97220 */ /* 0x000fe20000410000 */
[----:B------:R-:W-:Y:S02]  /*1350*/  SHF.L.U32 R0, R0, 0x10, RZ ;  /* 0x0000001000007819 */ /* 0x000fe400000006ff */
[----:B------:R-:W-:-:S02]  /*1360*/  SHF.L.U32 R234, R234, 0x10, RZ ;  /* 0x00000010eaea7819 */ /* 0x000fc400000006ff */
[----:B------:R-:W-:Y:S01]  /*1370*/  PRMT R235, R103, 0x7632, R235 ;  /* 0x0000763267eb7816 */ /* 0x000fe200000000eb */
[--C-:B------:R-:W-:Y:S01]  /*1380*/  FADD.FTZ R57, R57, R0.reuse ;  /* 0x0000000039397221 */ /* 0x100fe20000010000 */
[-C--:B------:R-:W-:Y:S01]  /*1390*/  FFMA.FTZ R17, R217, R0.reuse, R17 ;  /* 0x00000000d9117223 */ /* 0x080fe20000010011 */
[----:B------:R-:W-:Y:S01]  /*13a0*/  FMUL.FTZ R234, R234, R0 ;  /* 0x00000000eaea7220 */ /* 0x000fe20000410000 */
[----:B------:R-:W-:Y:S01]  /*13b0*/  PRMT R0, R179, 0x7632, R0 ;  /* 0x00007632b3007816 */ /* 0x000fe20000000000 */
[C---:B------:R-:W-:Y:S01]  /*13c0*/  FMUL.FTZ R187, R4.reuse, R187 ;  /* 0x000000bb04bb7220 */ /* 0x040fe20000410000 */
[----:B------:R-:W-:Y:S01]  /*13d0*/  SHF.L.U32 R235, R235, 0x10, RZ ;  /* 0x00000010ebeb7819 */ /* 0x000fe200000006ff */
[----:B------:R-:W-:Y:S01]  /*13e0*/  FMUL.FTZ R219, R4, R219 ;  /* 0x000000db04db7220 */ /* 0x000fe20000410000 */
[----:B------:R-:W-:Y:S01]  /*13f0*/  SHF.L.U32 R0, R0, 0x10, RZ ;  /* 0x0000001000007819 */ /* 0x000fe200000006ff */
[----:B------:R-:W-:Y:S01]  /*1400*/  FMUL.FTZ R240, R4, R202 ;  /* 0x000000ca04f07220 */ /* 0x000fe20000410000 */
[----:B------:R-:W-:Y:S01]  /*1410*/  FFMA.FTZ R71, R187, R236, R71 ;  /* 0x000000ecbb477223 */ /* 0x000fe20000010047 */
[----:B------:R-:W-:Y:S01]  /*1420*/  FADD.FTZ R51, R51, R236 ;  /* 0x000000ec33337221 */ /* 0x000fe20000010000 */
[----:B------:R-:W-:Y:S01]  /*1430*/  SHF.L.U32 R167, R167, 0x10, RZ ;  /* 0x00000010a7a77819 */ /* 0x000fe200000006ff */
[-C--:B------:R-:W-:Y:S01]  /*1440*/  FMUL.FTZ R235, R235, R0.reuse ;  /* 0x00000000ebeb7220 */ /* 0x080fe20000410000 */
[----:B------:R-:W-:Y:S01]  /*1450*/  FADD.FTZ R59, R59, R0 ;  /* 0x000000003b3b7221 */ /* 0x000fe20000010000 */
[----:B------:R-:W-:Y:S01]  /*1460*/  FFMA.FTZ R19, R219, R0, R19 ;  /* 0x00000000db137223 */ /* 0x000fe20000010013 */
[----:B------:R-:W-:-:S02]  /*1470*/  SHF.L.U32 R202, R115, 0x10, RZ ;  /* 0x0000001073ca7819 */ /* 0x000fc400000006ff */
[----:B------:R-:W-:Y:S02]  /*1480*/  PRMT R236, R96, 0x7632, R236 ;  /* 0x0000763260ec7816 */ /* 0x000fe400000000ec */
[----:B------:R-:W-:Y:S01]  /*1490*/  PRMT R0, R180, 0x7632, R0 ;  /* 0x00007632b4007816 */ /* 0x000fe20000000000 */
[----:B------:R-:W-:Y:S01]  /*14a0*/  FADD.FTZ R46, R46, R167 ;  /* 0x000000a72e2e7221 */ /* 0x000fe20000010000 */
[----:B------:R-:W-:Y:S01]  /*14b0*/  SHF.L.U32 R236, R236, 0x10, RZ ;  /* 0x00000010ecec7819 */ /* 0x000fe200000006ff */
[-C--:B------:R-:W-:Y:S01]  /*14c0*/  FFMA.FTZ R22, R240, R167.reuse, R22 ;  /* 0x000000a7f0167223 */ /* 0x080fe20000010016 */
[----:B------:R-:W-:Y:S01]  /*14d0*/  SHF.L.U32 R0, R0, 0x10, RZ ;  /* 0x0000001000007819 */ /* 0x000fe200000006ff */
[----:B------:R-:W-:Y:S01]  /*14e0*/  FMUL.FTZ R202, R202, R167 ;  /* 0x000000a7caca7220 */ /* 0x000fe20000410000 */
[----:B------:R-:W-:Y:S01]  /*14f0*/  FMUL.FTZ R209, R4, R209 ;  /* 0x000000d104d17220 */ /* 0x000fe20000410000 */
[----:B------:R-:W-:Y:S01]  /*1500*/  SHF.L.U32 R167, R168, 0x10, RZ ;  /* 0x00000010a8a77819 */ /* 0x000fe200000006ff */
[----:B------:R-:W-:Y:S01]  /*1510*/  FMUL.FTZ R204, R4, R204 ;  /* 0x000000cc04cc7220 */ /* 0x000fe20000410000 */
[----:B------:R-:W-:Y:S01]  /*1520*/  SHF.L.U32 R168, R108, 0x10, RZ ;  /* 0x000000106ca87819 */ /* 0x000fe200000006ff */
[-C--:B------:R-:W-:Y:S01]  /*1530*/  FMUL.FTZ R236, R236, R0.reuse ;  /* 0x00000000ecec7220 */ /* 0x080fe20000410000 */
[----:B------:R-:W-:Y:S01]  /*1540*/  FFMA.FTZ R89, R209, R0, R89 ;  /* 0x00000000d1597223 */ /* 0x000fe20000010059 */
[----:B------:R-:W-:Y:S01]  /*1550*/  FADD.FTZ R161, R161, R0 ;  /* 0x00000000a1a17221 */ /* 0x000fe20000010000 */
[----:B------:R-:W-:Y:S01]  /*1560*/  PRMT R238, R97, 0x7632, R238 ;  /* 0x0000763261ee7816 */ /* 0x000fe200000000ee */
[-C--:B------:R-:W-:Y:S01]  /*1570*/  FFMA.FTZ R52, R204, R167.reuse, R52 ;  /* 0x000000a7cc347223 */ /* 0x080fe20000010034 */
[----:B------:R-:W-:Y:S01]  /*1580*/  PRMT R0, R181, 0x7632, R0 ;  /* 0x00007632b5007816 */ /* 0x000fe20000000000 */
[----:B------:R-:W-:Y:S01]  /*1590*/  FADD.FTZ R84, R84, R167 ;  /* 0x000000a754547221 */ /* 0x000fe20000010000 */
[----:B------:R-:W-:Y:S01]  /*15a0*/  FMUL.FTZ R168, R168, R167 ;  /* 0x000000a7a8a87220 */ /* 0x000fe20000410000 */
[----:B------:R-:W-:Y:S01]  /*15b0*/  SHF.L.U32 R167, R169, 0x10, RZ ;  /* 0x00000010a9a77819 */ /* 0x000fe200000006ff */
[C---:B------:R-:W-:Y:S01]  /*15c0*/  FMUL.FTZ R206, R4.reuse, R206 ;  /* 0x000000ce04ce7220 */ /* 0x040fe20000410000 */
[----:B------:R-:W-:Y:S01]  /*15d0*/  SHF.L.U32 R169, R109, 0x10, RZ ;  /* 0x000000106da97819 */ /* 0x000fe200000006ff */
[----:B------:R-:W-:Y:S01]  /*15e0*/  FMUL.FTZ R237, R4, R211 ;  /* 0x000000d304ed7220 */ /* 0x000fe20000410000 */
[----:B------:R-:W-:-:S02]  /*15f0*/  SHF.L.U32 R238, R238, 0x10, RZ ;  /* 0x00000010eeee7819 */ /* 0x000fc400000006ff */
[----:B------:R-:W-:Y:S01]  /*1600*/  SHF.L.U32 R0, R0, 0x10, RZ ;  /* 0x0000001000007819 */ /* 0x000fe200000006ff */
[-C--:B------:R-:W-:Y:S01]  /*1610*/  FFMA.FTZ R54, R206, R167.reuse, R54 ;  /* 0x000000a7ce367223 */ /* 0x080fe20000010036 */
[----:B------:R-:W-:Y:S01]  /*1620*/  FADD.FTZ R86, R86, R167 ;  /* 0x000000a756567221 */ /* 0x000fe20000010000 */
[----:B------:R-:W-:Y:S01]  /*1630*/  FMUL.FTZ R169, R169, R167 ;  /* 0x000000a7a9a97220 */ /* 0x000fe20000410000 */
[----:B------:R-:W-:Y:S01]  /*1640*/  SHF.L.U32 R167, R170, 0x10, RZ ;  /* 0x00000010aaa77819 */ /* 0x000fe200000006ff */
[-C--:B------:R-:W-:Y:S01]  /*1650*/  FMUL.FTZ R211, R238, R0.reuse ;  /* 0x00000000eed37220 */ /* 0x080fe20000410000 */
[----:B------:R-:W-:Y:S01]  /*1660*/  FFMA.FTZ R91, R237, R0, R91 ;  /* 0x00000000ed5b7223 */ /* 0x000fe2000001005b */
[----:B------:R-:W-:Y:S01]  /*1670*/  FADD.FTZ R163, R163, R0 ;  /* 0x00000000a3a37221 */ /* 0x000fe20000010000 */
[----:B------:R-:W-:Y:S01]  /*1680*/  PRMT R238, R98, 0x7632, R238 ;  /* 0x0000763262ee7816 */ /* 0x000fe200000000ee */
[----:B------:R-:W-:Y:S01]  /*1690*/  FMUL.FTZ R196, R4, R196 ;  /* 0x000000c404c47220 */ /* 0x000fe20000410000 */
[----:B------:R-:W-:-:S02]  /*16a0*/  PRMT R0, R182, 0x7632, R0 ;  /* 0x00007632b6007816 */ /* 0x000fc40000000000 */
[----:B------:R-:W-:Y:S01]  /*16b0*/  SHF.L.U32 R170, R110, 0x10, RZ ;  /* 0x000000106eaa7819 */ /* 0x000fe200000006ff */
[----:B------:R-:W-:Y:S01]  /*16c0*/  FMUL.FTZ R189, R4, R189 ;  /* 0x000000bd04bd7220 */ /* 0x000fe20000410000 */
[----:B------:R-:W-:Y:S01]  /*16d0*/  SHF.L.U32 R238, R238, 0x10, RZ ;  /* 0x00000010eeee7819 */ /* 0x000fe200000006ff */
[----:B------:R-:W-:Y:S01]  /*16e0*/  FADD.FTZ R60, R60, R167 ;  /* 0x000000a73c3c7221 */ /* 0x000fe20000010000 */
[----:B------:R-:W-:Y:S01]  /*16f0*/  SHF.L.U32 R0, R0, 0x10, RZ ;  /* 0x0000001000007819 */ /* 0x000fe200000006ff */
[-C--:B------:R-:W-:Y:S01]  /*1700*/  FFMA.FTZ R28, R196, R167.reuse, R28 ;  /* 0x000000a7c41c7223 */ /* 0x080fe2000001001c */
[----:B------:R-:W-:Y:S01]  /*1710*/  FMUL.FTZ R170, R170, R167 ;  /* 0x000000a7aaaa7220 */ /* 0x000fe20000410000 */
[----:B------:R-:W-:Y:S01]  /*1720*/  SHF.L.U32 R167, R171, 0x10, RZ ;  /* 0x00000010aba77819 */ /* 0x000fe200000006ff */
[----:B------:R-:W-:Y:S01]  /*1730*/  FMUL.FTZ R198, R4, R198 ;  /* 0x000000c604c67220 */ /* 0x000fe20000410000 */
[----:B------:R-:W-:Y:S01]  /*1740*/  SHF.L.U32 R171, R111, 0x10, RZ ;  /* 0x000000106fab7819 */ /* 0x000fe200000006ff */
[-C--:B------:R-:W-:Y:S01]  /*1750*/  FMUL.FTZ R238, R238, R0.reuse ;  /* 0x00000000eeee7220 */ /* 0x080fe20000410000 */
[----:B------:R-:W-:Y:S01]  /*1760*/  FFMA.FTZ R81, R189, R0, R81 ;  /* 0x00000000bd517223 */ /* 0x000fe20000010051 */
[----:B------:R-:W-:Y:S01]  /*1770*/  FADD.FTZ R33, R33, R0 ;  /* 0x0000000021217221 */ /* 0x000fe20000010000 */
[----:B------:R-:W-:-:S02]  /*1780*/  PRMT R239, R99, 0x7632, R239 ;  /* 0x0000763263ef7816 */ /* 0x000fc400000000ef */
[----:B------:R-:W-:Y:S01]  /*1790*/  PRMT R0, R183, 0x7632, R0 ;  /* 0x00007632b7007816 */ /* 0x000fe20000000000 */
[----:B------:R-:W-:Y:S01]  /*17a0*/  FADD.FTZ R62, R62, R167 ;  /* 0x000000a73e3e7221 */ /* 0x000fe20000010000 */
[-C--:B------:R-:W-:Y:S01]  /*17b0*/  FFMA.FTZ R30, R198, R167.reuse, R30 ;  /* 0x000000a7c61e7223 */ /* 0x080fe2000001001e */
[----:B------:R-:W-:Y:S01]  /*17c0*/  FMUL.FTZ R171, R171, R167 ;  /* 0x000000a7abab7220 */ /* 0x000fe20000410000 */
[----:B------:R-:W-:Y:S01]  /*17d0*/  SHF.L.U32 R167, R172, 0x10, RZ ;  /* 0x00000010aca77819 */ /* 0x000fe200000006ff */
[C---:B------:R-:W-:Y:S01]  /*17e0*/  FMUL.FTZ R191, R4.reuse, R191 ;  /* 0x000000bf04bf7220 */ /* 0x040fe20000410000 */
[----:B------:R-:W-:Y:S01]  /*17f0*/  SHF.L.U32 R239, R239, 0x10, RZ ;  /* 0x00000010efef7819 */ /* 0x000fe200000006ff */
[----:B------:R-:W-:Y:S01]  /*1800*/  FMUL.FTZ R192, R4, R192 ;  /* 0x000000c004c07220 */ /* 0x000fe20000410000 */
[----:B------:R-:W-:Y:S02]  /*1810*/  SHF.L.U32 R0, R0, 0x10, RZ ;  /* 0x0000001000007819 */ /* 0x000fe400000006ff */
[----:B------:R-:W-:Y:S01]  /*1820*/  SHF.L.U32 R172, R104, 0x10, RZ ;  /* 0x0000001068ac7819 */ /* 0x000fe200000006ff */
[-C--:B------:R-:W-:Y:S01]  /*1830*/  FFMA.FTZ R40, R192, R167.reuse, R40 ;  /* 0x000000a7c0287223 */ /* 0x080fe20000010028 */
[----:B------:R-:W-:Y:S01]  /*1840*/  FADD.FTZ R76, R76, R167 ;  /* 0x000000a74c4c7221 */ /* 0x000fe20000010000 */
[-C--:B------:R-:W-:Y:S01]  /*1850*/  FMUL.FTZ R239, R239, R0.reuse ;  /* 0x00000000efef7220 */ /* 0x080fe20000410000 */
[----:B------:R-:W-:Y:S01]  /*1860*/  FFMA.FTZ R83, R191, R0, R83 ;  /* 0x00000000bf537223 */ /* 0x000fe20000010053 */
[----:B------:R-:W-:Y:S01]  /*1870*/  FADD.FTZ R35, R35, R0 ;  /* 0x0000000023237221 */ /* 0x000fe20000010000 */
[----:B------:R-:W-:Y:S01]  /*1880*/  FMUL.FTZ R172, R172, R167 ;  /* 0x000000a7acac7220 */ /* 0x000fe20000410000 */
[C---:B------:R-:W-:Y:S01]  /*1890*/  FMUL.FTZ R0, R4.reuse, R9 ;  /* 0x0000000904007220 */ /* 0x040fe20000410000 */
[----:B------:R-:W-:Y:S01]  /*18a0*/  SHF.L.U32 R167, R173, 0x10, RZ ;  /* 0x00000010ada77819 */ /* 0x000fe200000006ff */
[----:B------:R-:W-:Y:S01]  /*18b0*/  FMUL.FTZ R194, R4, R194 ;  /* 0x000000c204c27220 */ /* 0x000fe20000410000 */
[----:B------:R-:W-:-:S02]  /*18c0*/  SHF.L.U32 R241, R164, 0x10, RZ ;  /* 0x00000010a4f17819 */ /* 0x000fc400000006ff */
[----:B------:R-:W-:Y:S02]  /*18d0*/  SHF.L.U32 R9, R112, 0x10, RZ ;  /* 0x0000001070097819 */ /* 0x000fe400000006ff */
[----:B------:R-:W-:Y:S01]  /*18e0*/  SHF.L.U32 R173, R105, 0x10, RZ ;  /* 0x0000001069ad7819 */ /* 0x000fe200000006ff */
[----:B------:R-:W-:Y:S01]  /*18f0*/  FFMA.FTZ R42, R194, R167, R42 ;  /* 0x000000a7c22a7223 */ /* 0x000fe2000001002a */
[----:B------:R-:W-:Y:S01]  /*1900*/  FADD.FTZ R78, R78, R167 ;  /* 0x000000a74e4e7221 */ /* 0x000fe20000010000 */
[----:B------:R-:W-:Y:S02]  /*1910*/  FMUL.FTZ R9, R9, R241 ;  /* 0x000000f109097220 */ /* 0x000fe40000410000 */
[----:B------:R-:W-:Y:S01]  /*1920*/  FMUL.FTZ R173, R173, R167 ;  /* 0x000000a7adad7220 */ /* 0x000fe20000410000 */
[----:B------:R-:W-:Y:S01]  /*1930*/  SHF.L.U32 R167, R174, 0x10, RZ ;  /* 0x00000010aea77819 */ /* 0x000fe200000006ff */
[----:B------:R-:W-:Y:S01]  /*1940*/  FFMA.FTZ R116, R0, R241, R116 ;  /* 0x000000f100747223 */ /* 0x000fe20000010074 */
[----:B------:R-:W-:Y:S01]  /*1950*/  FADD.FTZ R92, R92, R241 ;  /* 0x000000f15c5c7221 */ /* 0x000fe20000010000 */
[----:B------:R-:W-:Y:S01]  /*1960*/  SHF.L.U32 R174, R106, 0x10, RZ ;  /* 0x000000106aae7819 */ /* 0x000fe200000006ff */
[----:B------:R-:W-:Y:S01]  /*1970*/  FMUL.FTZ R212, R4, R212 ;  /* 0x000000d404d47220 */ /* 0x000fe20000410000 */
[----:B------:R-:W-:-:S02]  /*1980*/  SHF.L.U32 R165, R165, 0x10, RZ ;  /* 0x00000010a5a57819 */ /* 0x000fc400000006ff */
[----:B------:R-:W-:Y:S02]  /*1990*/  SHF.L.U32 R164, R113, 0x10, RZ ;  /* 0x0000001071a47819 */ /* 0x000fe400000006ff */
[----:B------:R-:W-:Y:S01]  /*19a0*/  SHF.L.U32 R241, R166, 0x10, RZ ;  /* 0x00000010a6f17819 */ /* 0x000fe200000006ff */
[----:B------:R-:W-:Y:S01]  /*19b0*/  FFMA.FTZ R166, R0, R9, RZ ;  /* 0x0000000900a67223 */ /* 0x000fe200000100ff */
[----:B------:R-:W-:Y:S01]  /*19c0*/  FADD.FTZ R242, RZ, R9 ;  /* 0x00000009fff27221 */ /* 0x000fe20000010000 */
[----:B------:R-:W-:Y:S01]  /*19d0*/  FMUL.FTZ R8, R4, R8 ;  /* 0x0000000804087220 */ /* 0x000fe20000410000 */
[----:B------:R-:W-:Y:S01]  /*19e0*/  FADD.FTZ R24, R24, R167 ;  /* 0x000000a718187221 */ /* 0x000fe20000010000 */
[-C--:B------:R-:W-:Y:S01]  /*19f0*/  FFMA.FTZ R36, R212, R167.reuse, R36 ;  /* 0x000000a7d4247223 */ /* 0x080fe20000010024 */
[----:B------:R-:W-:Y:S01]  /*1a00*/  FMUL.FTZ R174, R174, R167 ;  /* 0x000000a7aeae7220 */ /* 0x000fe20000410000 */
[----:B------:R-:W-:Y:S01]  /*1a10*/  FMUL.FTZ R164, R164, R165 ;  /* 0x000000a5a4a47220 */ /* 0x000fe20000410000 */
[----:B------:R-:W-:Y:S01]  /*1a20*/  FFMA.FTZ R167, R221, R11, R166 ;  /* 0x0000000bdda77223 */ /* 0x000fe200000100a6 */
[----:B------:R-:W-:Y:S01]  /*1a30*/  FADD.FTZ R243, R11, R242 ;  /* 0x000000f20bf37221 */ /* 0x000fe20000010000 */
[----:B------:R-:W-:Y:S01]  /*1a40*/  FFMA.FTZ R118, R8, R165, R118 ;  /* 0x000000a508767223 */ /* 0x000fe20000010076 */
[----:B------:R-:W-:Y:S01]  /*1a50*/  FADD.FTZ R94, R94, R165 ;  /* 0x000000a55e5e7221 */ /* 0x000fe20000010000 */
[----:B------:R-:W-:Y:S01]  /*1a60*/  SHF.L.U32 R165, R114, 0x10, RZ ;  /* 0x0000001072a57819 */ /* 0x000fe200000006ff */
[----:B------:R-:W-:Y:S01]  /*1a70*/  FFMA.FTZ R166, R8, R164, R167 ;  /* 0x000000a408a67223 */ /* 0x000fe200000100a7 */
[----:B------:R-:W-:Y:S01]  /*1a80*/  FADD.FTZ R243, R164, R243 ;  /* 0x000000f3a4f37221 */ /* 0x000fe20000010000 */
[----:B------:R-:W-:-:S02]  /*1a90*/  FMUL.FTZ R200, R4, R200 ;  /* 0x000000c804c87220 */ /* 0x000fc40000410000 */
        /* <DEDUP_REMOVED lines=15> */
[----:B------:R-:W-:Y:S01]  /*1b90*/  FADD.FTZ R44, R44, R241 ;  /* 0x000000f12c2c7221 */ /* 0x000fe20000010000 */
[----:B------:R-:W-:Y:S01]  /*1ba0*/  FFMA.FTZ R20, R200, R241, R20 ;  /* 0x000000f1c8147223 */ /* 0x000fe20000010014 */
[----:B------:R-:W-:Y:S01]  /*1bb0*/  FFMA.FTZ R166, R206, R169, R167 ;  /* 0x000000a9cea67223 */ /* 0x000fe200000100a7 */
[----:B------:R-:W-:Y:S01]  /*1bc0*/  SHF.L.U32 R241, R175, 0x10, RZ ;  /* 0x00000010aff17819 */ /* 0x000fe200000006ff */
[----:B------:R-:W-:Y:S01]  /*1bd0*/  FADD.FTZ R242, R169, R242 ;  /* 0x000000f2a9f27221 */ /* 0x000fe20000010000 */
[----:B------:R-:W-:Y:S01]  /*1be0*/  SHF.L.U32 R175, R107, 0x10, RZ ;  /* 0x000000106baf7819 */ /* 0x000fe200000006ff */
[----:B------:R-:W-:Y:S01]  /*1bf0*/  FMUL.FTZ R214, R4, R214 ;  /* 0x000000d604d67220 */ /* 0x000fe20000410000 */
[----:B------:R-:W-:Y:S01]  /*1c00*/  SHF.L.U32 R243, R177, 0x10, RZ ;  /* 0x00000010b1f37819 */ /* 0x000fe200000006ff */
[----:B------:R-:W-:Y:S01]  /*1c10*/  FFMA.FTZ R167, R225, R207, R166 ;  /* 0x000000cfe1a77223 */ /* 0x000fe200000100a6 */
[----:B------:R-:W-:Y:S01]  /*1c20*/  FADD.FTZ R177, R207, R242 ;  /* 0x000000f2cfb17221 */ /* 0x000fe20000010000 */
[----:B------:R-:W-:Y:S01]  /*1c30*/  FADD.FTZ R26, R26, R241 ;  /* 0x000000f11a1a7221 */ /* 0x000fe20000010000 */
[-C--:B------:R-:W-:Y:S01]  /*1c40*/  FFMA.FTZ R38, R214, R241.reuse, R38 ;  /* 0x000000f1d6267223 */ /* 0x080fe20000010026 */
[----:B------:R-:W-:Y:S01]  /*1c50*/  FMUL.FTZ R175, R175, R241 ;  /* 0x000000f1afaf7220 */ /* 0x000fe20000410000 */
[----:B------:R-:W-:Y:S01]  /*1c60*/  SHF.L.U32 R241, R176, 0x10, RZ ;  /* 0x00000010b0f17819 */ /* 0x000fe200000006ff */
[----:B------:R-:W-:Y:S01]  /*1c70*/  FFMA.FTZ R167, R196, R170, R167 ;  /* 0x000000aac4a77223 */ /* 0x000fe200000100a7 */
[----:B------:R-:W-:Y:S01]  /*1c80*/  SHF.L.U32 R176, R100, 0x10, RZ ;  /* 0x0000001064b07819 */ /* 0x000fe200000006ff */
[----:B------:R-:W-:Y:S01]  /*1c90*/  FADD.FTZ R166, R170, R177 ;  /* 0x000000b1aaa67221 */ /* 0x000fe20000010000 */
[----:B------:R-:W-:Y:S01]  /*1ca0*/  FMUL.FTZ R184, R4, R184 ;  /* 0x000000b804b87220 */ /* 0x000fe20000410000 */
[----:B------:R-:W-:Y:S01]  /*1cb0*/  FFMA.FTZ R167, R226, R197, R167 ;  /* 0x000000c5e2a77223 */ /* 0x000fe200000100a7 */
[----:B------:R-:W-:Y:S01]  /*1cc0*/  FADD.FTZ R48, R48, R241 ;  /* 0x000000f130307221 */ /* 0x000fe20000010000 */
[----:B------:R-:W-:Y:S01]  /*1cd0*/  FADD.FTZ R242, R197, R166 ;  /* 0x000000a6c5f27221 */ /* 0x000fe20000010000 */
[-C--:B------:R-:W-:Y:S01]  /*1ce0*/  FFMA.FTZ R68, R184, R241.reuse, R68 ;  /* 0x000000f1b8447223 */ /* 0x080fe20000010044 */
[----:B------:R-:W-:Y:S01]  /*1cf0*/  FMUL.FTZ R176, R176, R241 ;  /* 0x000000f1b0b07220 */ /* 0x000fe20000410000 */
[----:B------:R-:W-:Y:S01]  /*1d00*/  SHF.L.U32 R241, R101, 0x10, RZ ;  /* 0x0000001065f17819 */ /* 0x000fe200000006ff */
[----:B------:R-:W-:Y:S01]  /*1d10*/  FFMA.FTZ R166, R198, R171, R167 ;  /* 0x000000abc6a67223 */ /* 0x000fe200000100a7 */
[----:B------:R-:W-:-:S03]  /*1d20*/  FADD.FTZ R242, R171, R242 ;  /* 0x000000f2abf27221 */ /* 0x000fc60000010000 */
[----:B------:R-:W-:Y:S01]  /*1d30*/  FMUL.FTZ R177, R241, R243 ;  /* 0x000000f3f1b17220 */ /* 0x000fe20000410000 */
[----:B------:R-:W-:Y:S01]  /*1d40*/  FFMA.FTZ R167, R199, R227, R166 ;  /* 0x000000e3c7a77223 */ /* 0x000fe200000100a6 */
[----:B------:R-:W-:Y:S01]  /*1d50*/  FADD.FTZ R241, R227, R242 ;  /* 0x000000f2e3f17221 */ /* 0x000fe20000010000 */
[----:B------:R-:W-:Y:S02]  /*1d60*/  FMUL.FTZ R186, R4, R186 ;  /* 0x000000ba04ba7220 */ /* 0x000fe40000410000 */
[----:B------:R-:W-:Y:S01]  /*1d70*/  FFMA.FTZ R167, R192, R172, R167 ;  /* 0x000000acc0a77223 */ /* 0x000fe200000100a7 */
[----:B------:R-:W-:Y:S01]  /*1d80*/  FADD.FTZ R166, R172, R241 ;  /* 0x000000f1aca67221 */ /* 0x000fe20000010000 */
[----:B------:R-:W-:Y:S01]  /*1d90*/  FFMA.FTZ R70, R186, R243, R70 ;  /* 0x000000f3ba467223 */ /* 0x000fe20000010046 */
[----:B------:R-:W-:Y:S01]  /*1da0*/  FADD.FTZ R50, R50, R243 ;  /* 0x000000f332327221 */ /* 0x000fe20000010000 */
[----:B------:R-:W-:Y:S01]  /*1db0*/  FFMA.FTZ R167, R228, R193, R167 ;  /* 0x000000c1e4a77223 */ /* 0x000fe200000100a7 */
[----:B------:R-:W-:Y:S01]  /*1dc0*/  SHF.L.U32 R243, R178, 0x10, RZ ;  /* 0x00000010b2f37819 */ /* 0x000fe200000006ff */
[----:B------:R-:W-:Y:S01]  /*1dd0*/  FADD.FTZ R242, R193, R166 ;  /* 0x000000a6c1f27221 */ /* 0x000fe20000010000 */
[----:B------:R-:W-:Y:S01]  /*1de0*/  SHF.L.U32 R178, R102, 0x10, RZ ;  /* 0x0000001066b27819 */ /* 0x000fe200000006ff */
        /* <DEDUP_REMOVED lines=8> */
[----:B------:R-:W-:Y:S01]  /*1e70*/  FADD.FTZ R179, R229, R242 ;  /* 0x000000f2e5b37221 */ /* 0x000fe20000010000 */
[----:B------:R-:W-:-:S02]  /*1e80*/  SHF.L.U32 R242, R103, 0x10, RZ ;  /* 0x0000001067f27819 */ /* 0x000fc400000006ff */
[----:B------:R-:W-:Y:S01]  /*1e90*/  FFMA.FTZ R166, R212, R174, R167 ;  /* 0x000000aed4a67223 */ /* 0x000fe200000100a7 */
[----:B------:R-:W-:Y:S02]  /*1ea0*/  FADD.FTZ R241, R174, R179 ;  /* 0x000000b3aef17221 */ /* 0x000fe40000010000 */
[----:B------:R-:W-:Y:S01]  /*1eb0*/  FMUL.FTZ R179, R242, R243 ;  /* 0x000000f3f2b37220 */ /* 0x000fe20000410000 */
[----:B------:R-:W-:Y:S01]  /*1ec0*/  FFMA.FTZ R167, R213, R230, R166 ;  /* 0x000000e6d5a77223 */ /* 0x000fe200000100a6 */
[----:B------:R-:W-:Y:S01]  /*1ed0*/  FADD.FTZ R242, R230, R241 ;  /* 0x000000f1e6f27221 */ /* 0x000fe20000010000 */
[----:B------:R-:W-:Y:S02]  /*1ee0*/  FMUL.FTZ R218, R4, R218 ;  /* 0x000000da04da7220 */ /* 0x000fe40000410000 */
        /* <DEDUP_REMOVED lines=18> */
[----:B------:R-:W-:Y:S02]  /*2010*/  SHF.L.U32 R243, R181, 0x10, RZ ;  /* 0x00000010b5f37819 */ /* 0x000fe400000006ff */
[----:B------:R-:W-:Y:S01]  /*2020*/  FFMA.FTZ R181, R187, R233, R242 ;  /* 0x000000e9bbb57223 */ /* 0x000fe200000100f2 */
[----:B------:R-:W-:Y:S01]  /*2030*/  FADD.FTZ R167, R166, R233 ;  /* 0x000000e9a6a77221 */ /* 0x000fe20000010000 */
[----:B------:R-:W-:Y:S02]  /*2040*/  SHF.L.U32 R241, R97, 0x10, RZ ;  /* 0x0000001061f17819 */ /* 0x000fe400000006ff */
[----:B------:R-:W-:Y:S01]  /*2050*/  FFMA.FTZ R166, R216, R178, R181 ;  /* 0x000000b2d8a67223 */ /* 0x000fe200000100b5 */
[----:B------:R-:W-:Y:S01]  /*2060*/  FADD.FTZ R167, R167, R178 ;  /* 0x000000b2a7a77221 */ /* 0x000fe20000010000 */
[----:B------:R-:W-:Y:S01]  /*2070*/  FMUL.FTZ R210, R4, R210 ;  /* 0x000000d204d27220 */ /* 0x000fe20000410000 */
[-C--:B------:R-:W-:Y:S01]  /*2080*/  FMUL.FTZ R181, R241, R243.reuse ;  /* 0x000000f3f1b57220 */ /* 0x080fe20000410000 */
[----:B------:R-:W-:Y:S01]  /*2090*/  FFMA.FTZ R241, R217, R234, R166 ;  /* 0x000000ead9f17223 */ /* 0x000fe200000100a6 */
[----:B------:R-:W-:Y:S01]  /*20a0*/  FADD.FTZ R166, R167, R234 ;  /* 0x000000eaa7a67221 */ /* 0x000fe20000010000 */
[----:B------:R-:W-:Y:S01]  /*20b0*/  FFMA.FTZ R90, R210, R243, R90 ;  /* 0x000000f3d25a7223 */ /* 0x000fe2000001005a */
[----:B------:R-:W-:Y:S01]  /*20c0*/  FADD.FTZ R162, R162, R243 ;  /* 0x000000f3a2a27221 */ /* 0x000fe20000010000 */
[----:B------:R-:W-:Y:S01]  /*20d0*/  SHF.L.U32 R243, R182, 0x10, RZ ;  /* 0x00000010b6f37819 */ /* 0x000fe200000006ff */
[----:B------:R-:W-:Y:S01]  /*20e0*/  FFMA.FTZ R182, R218, R179, R241 ;  /* 0x000000b3dab67223 */ /* 0x000fe200000100f1 */
[----:B------:R-:W-:-:S03]  /*20f0*/  FADD.FTZ R166, R166, R179 ;  /* 0x000000b3a6a67221 */ /* 0x000fc60000010000 */
[----:B------:R-:W-:Y:S01]  /*2100*/  FFMA.FTZ R241, R219, R235, R182 ;  /* 0x000000ebdbf17223 */ /* 0x000fe200000100b6 */
[----:B------:R-:W-:-:S03]  /*2110*/  FADD.FTZ R167, R166, R235 ;  /* 0x000000eba6a77221 */ /* 0x000fc60000010000 */
[----:B------:R-:W-:Y:S01]  /*2120*/  FFMA.FTZ R166, R208, R180, R241 ;  /* 0x000000b4d0a67223 */ /* 0x000fe200000100f1 */
[----:B------:R-:W-:Y:S01]  /*2130*/  FADD.FTZ R167, R167, R180 ;  /* 0x000000b4a7a77221 */ /* 0x000fe20000010000 */
[----:B------:R-:W-:Y:S02]  /*2140*/  SHF.L.U32 R182, R98, 0x10, RZ ;  /* 0x0000001062b67819 */ /* 0x000fe400000006ff */
[----:B------:R-:W-:Y:S01]  /*2150*/  FFMA.FTZ R241, R209, R236, R166 ;  /* 0x000000ecd1f17223 */ /* 0x000fe200000100a6 */
[----:B------:R-:W-:Y:S01]  /*2160*/  FADD.FTZ R166, R167, R236 ;  /* 0x000000eca7a67221 */ /* 0x000fe20000010000 */
[----:B------:R-:W-:Y:S02]  /*2170*/  FMUL.FTZ R188, R4, R188 ;  /* 0x000000bc04bc7220 */ /* 0x000fe40000410000 */
[----:B------:R-:W-:Y:S01]  /*2180*/  FFMA.FTZ R242, R210, R181, R241 ;  /* 0x000000b5d2f27223 */ /* 0x000fe200000100f1 */
[----:B------:R-:W-:Y:S01]  /*2190*/  FADD.FTZ R166, R166, R181 ;  /* 0x000000b5a6a67221 */ /* 0x000fe20000010000 */
[-C--:B------:R-:W-:Y:S01]  /*21a0*/  FFMA.FTZ R80, R188, R243.reuse, R80 ;  /* 0x000000f3bc507223 */ /* 0x080fe20000010050 */
[----:B------:R-:W-:Y:S01]  /*21b0*/  FADD.FTZ R32, R32, R243 ;  /* 0x000000f320207221 */ /* 0x000fe20000010000 */
[----:B------:R-:W-:Y:S01]  /*21c0*/  FMUL.FTZ R182, R182, R243 ;  /* 0x000000f3b6b67220 */ /* 0x000fe20000410000 */
[----:B------:R-:W-:Y:S01]  /*21d0*/  SHF.L.U32 R243, R183, 0x10, RZ ;  /* 0x00000010b7f37819 */ /* 0x000fe200000006ff */
[----:B------:R-:W-:Y:S01]  /*21e0*/  FFMA.FTZ R183, R237, R211, R242 ;  /* 0x000000d3edb77223 */ /* 0x000fe200000100f2 */
[----:B------:R-:W-:Y:S01]  /*21f0*/  FADD.FTZ R167, R166, R211 ;  /* 0x000000d3a6a77221 */ /* 0x000fe20000010000 */
[----:B------:R-:W-:-:S02]  /*2200*/  SHF.L.U32 R241, R99, 0x10, RZ ;  /* 0x0000001063f17819 */ /* 0x000fc400000006ff */
[----:B------:R-:W-:Y:S01]  /*2210*/  FFMA.FTZ R166, R188, R182, R183 ;  /* 0x000000b6bca67223 */ /* 0x000fe200000100b7 */
[----:B------:R-:W-:Y:S01]  /*2220*/  FADD.FTZ R167, R167, R182 ;  /* 0x000000b6a7a77221 */ /* 0x000fe20000010000 */
[----:B------:R-:W-:Y:S01]  /*2230*/  FMUL.FTZ R190, R4, R190 ;  /* 0x000000be04be7220 */ /* 0x000fe20000410000 */
[----:B------:R-:W-:Y:S01]  /*2240*/  FMUL.FTZ R241, R241, R243 ;  /* 0x000000f3f1f17220 */ /* 0x000fe20000410000 */
[----:B------:R-:W-:Y:S01]  /*2250*/  FFMA.FTZ R183, R189, R238, R166 ;  /* 0x000000eebdb77223 */ /* 0x000fe200000100a6 */
[----:B------:R-:W-:-:S03]  /*2260*/  FADD.FTZ R166, R167, R238 ;  /* 0x000000eea7a67221 */ /* 0x000fc60000010000 */
[----:B------:R-:W-:Y:S01]  /*2270*/  FFMA.FTZ R242, R190, R241, R183 ;  /* 0x000000f1bef27223 */ /* 0x000fe200000100b7 */
[----:B------:R-:W-:Y:S01]  /*2280*/  FADD.FTZ R166, R166, R241 ;  /* 0x000000f1a6a67221 */ /* 0x000fe20000010000 */
[----:B------:R-:W-:Y:S01]  /*2290*/  FFMA.FTZ R82, R190, R243, R82 ;  /* 0x000000f3be527223 */ /* 0x000fe20000010052 */
[----:B------:R-:W-:Y:S01]  /*22a0*/  FADD.FTZ R34, R34, R243 ;  /* 0x000000f322227221 */ /* 0x000fe20000010000 */
[----:B------:R-:W-:Y:S01]  /*22b0*/  FFMA.FTZ R183, R191, R239, R242 ;  /* 0x000000efbfb77223 */ /* 0x000fe200000100f2 */
[----:B------:R-:W-:Y:S01]  /*22c0*/  FADD.FTZ R242, R166, R239 ;  /* 0x000000efa6f27221 */ /* 0x000fe20000010000 */
[----:B------:R-:W-:Y:S06]  /*22d0*/  BRA `(.L_x_7038) ;  /* 0x00000000007c7947 */ /* 0x000fec0003800000 */
.L_x_7037:
        /* <DEDUP_REMOVED lines=19> */
[----:B------:R-:W-:-:S04]  /*2410*/  IMAD.WIDE.U32 R140, R141, 0x20, R156 ;  /* 0x000000208d8c7825 */ /* 0x000fc800078e009c */
[--C-:B------:R-:W-:Y:S01]  /*2420*/  IMAD.WIDE.U32 R148, R149, 0x20, R156.reuse ;  /* 0x0000002095947825 */ /* 0x100fe200078e009c */
[----:B------:R0:W5:Y:S03]  /*2430*/  LDG.E.128 R136, desc[UR6][R140.64] ;  /* 0x000000068c887981 */ /* 0x000166000c1e1d00 */
[----:B------:R-:W-:Y:S01]  /*2440*/  IMAD.WIDE.U32 R156, R121, 0x20, R156 ;  /* 0x00000020799c7825 */ /* 0x000fe200078e009c */
[----:B------:R0:W5:Y:S04]  /*2450*/  LDG.E.128 R144, desc[UR6][R148.64] ;  /* 0x0000000694907981 */ /* 0x000168000c1e1d00 */
[----:B------:R0:W5:Y:S04]  /*2460*/  LDG.E.128 R120, desc[UR6][R124.64] ;  /* 0x000000067c787981 */ /* 0x000168000c1e1d00 */
[----:B------:R0:W5:Y:S04]  /*2470*/  LDG.E.128 R152, desc[UR6][R156.64] ;  /* 0x000000069c987981 */ /* 0x000168000c1e1d00 */
[----:B------:R-:W5:Y:S04]  /*2480*/  LDG.E.128 R132, desc[UR6][R132.64+0x10] ;  /* 0x0000100684847981 */ /* 0x000f68000c1e1d00 */
[----:B------:R-:W5:Y:S04]  /*2490*/  LDG.E.128 R124, desc[UR6][R124.64+0x10] ;  /* 0x000010067c7c7981 */ /* 0x000f68000c1e1d00 */
[----:B------:R-:W5:Y:S04]  /*24a0*/  LDG.E.128 R140, desc[UR6][R140.64+0x10] ;  /* 0x000010068c8c7981 */ /* 0x000f68000c1e1d00 */
[----:B------:R-:W5:Y:S04]  /*24b0*/  LDG.E.128 R148, desc[UR6][R148.64+0x10] ;  /* 0x0000100694947981 */ /* 0x000f68000c1e1d00 */
[----:B0-----:R-:W5:Y:S02]  /*24c0*/  LDG.E.128 R156, desc[UR6][R156.64+0x10] ;  /* 0x000010069c9c7981 */ /* 0x001f64000c1e1d00 */
.L_x_7038:
[----:B------:R-:W-:Y:S05]  /*24d0*/  BSYNC.RECONVERGENT B1 ;  /* 0x0000000000017941 */ /* 0x000fea0003800200 */
.L_x_7036:
        /* <DEDUP_REMOVED lines=21> */
.L_x_7217:
[----:B------:R-:W3:Y:S01]  /*2630*/  S2R R183, SR_TID.X ;  /* 0x0000000000b77919 */ /* 0x000ee20000002100 */
[----:B------:R-:W-:Y:S01]  /*2640*/  ISETP.NE.U32.AND P1, PT, R6, RZ, PT ;  /* 0x000000ff0600720c */ /* 0x000fe20003f25070 */
[----:B------:R-:W-:Y:S01]  /*2650*/  IMAD R6, R2, UR9, RZ ;  /* 0x0000000902067c24 */ /* 0x000fe2000f8e02ff */
[----:B------:R-:W-:Y:S01]  /*2660*/  @P3 IADD3 R5, PT, PT, R5, -0x1, RZ ;  /* 0xffffffff05053810 */ /* 0x000fe20007ffe0ff */
[----:B-1----:R-:W-:Y:S01]  /*2670*/  FADD.FTZ R246, R242, R251 ;  /* 0x000000fbf2f67221 */ /* 0x002fe20000010000 */
[----:B------:R-:W-:Y:S01]  /*2680*/  ISETP.NE.AND.EX P1, PT, R7, RZ, PT, P1 ;  /* 0x000000ff0700720c */ /* 0x000fe20003f25310 */
[----:B0-----:R-:W-:Y:S01]  /*2690*/  HFMA2 R242, -RZ, RZ, 0, 0 ;  /* 0x00000000fff27431 */ /* 0x001fe200000001ff */
[----:B------:R-:W-:Y:S01]  /*26a0*/  SHF.R.S32.HI R7, RZ, 0x1f, R6 ;  /* 0x0000001fff077819 */ /* 0x000fe20000011406 */
[----:B------:R-:W-:Y:S02]  /*26b0*/  @P3 IMAD R5, R5, UR9, RZ ;  /* 0x0000000905053c24 */ /* 0x000fe4000f8e02ff */
[----:B--2---:R-:W-:Y:S01]  /*26c0*/  FADD.FTZ R244, R245, R244 ;  /* 0x000000f4f5f47221 */ /* 0x004fe20000010000 */
[----:B------:R-:W-:Y:S01]  /*26d0*/  FMUL.FTZ R246, R246, UR12 ;  /* 0x0000000cf6f67c20 */ /* 0x000fe20008410000 */
[----:B------:R-:W-:Y:S01]  /*26e0*/  LEA.HI R166, R7, R6, RZ, 0x3 ;  /* 0x0000000607a67211 */ /* 0x000fe200078f18ff */
[----:B------:R-:W-:Y:S01]  /*26f0*/  BSSY.RECONVERGENT B1, `(.L_x_7040) ;  /* 0x000015f000017945 */ /* 0x000fe20003800200 */
[----:B------:R-:W-:-:S02]  /*2700*/  @P3 SHF.R.S32.HI R6, RZ, 0x1f, R5 ;  /* 0x0000001fff063819 */ /* 0x000fc40000011405 */
[----:B------:R-:W-:Y:S02]  /*2710*/  ISETP.NE.AND P4, PT, RZ, UR8, PT ;  /* 0x00000008ff007c0c */ /* 0x000fe4000bf85270 */
[----:B------:R-:W-:Y:S01]  /*2720*/  @P3 LEA.HI R6, R6, R5, RZ, 0x3 ;  /* 0x0000000506063211 */ /* 0x000fe200078f18ff */
[----:B------:R-:W-:Y:S01]  /*2730*/  FMUL.FTZ R5, R244, UR12 ;  /* 0x0000000cf4057c20 */ /* 0x000fe20008410000 */
        /* <DEDUP_REMOVED lines=20> */
.L_x_7044:
[----:B------:R-:W-:Y:S05]  /*2880*/  BSYNC.RECONVERGENT B2 ;  /* 0x0000000000027941 */ /* 0x000fea0003800200 */
.L_x_7043:
        /* <DEDUP_REMOVED lines=10> */
.L_x_7046:
[----:B------:R-:W-:Y:S05]  /*2930*/  BSYNC.RECONVERGENT B2 ;  /* 0x0000000000027941 */ /* 0x000fea0003800200 */
.L_x_7045:
        /* <DEDUP_REMOVED lines=10> */
.L_x_7048:
[----:B------:R-:W-:Y:S05]  /*29e0*/  BSYNC.RECONVERGENT B2 ;  /* 0x0000000000027941 */ /* 0x000fea0003800200 */
.L_x_7047:
        /* <DEDUP_REMOVED lines=10> */
.L_x_7050:
[----:B------:R-:W-:Y:S05]  /*2a90*/  BSYNC.RECONVERGENT B2 ;  /* 0x0000000000027941 */ /* 0x000fea0003800200 */
.L_x_7049:
        /* <DEDUP_REMOVED lines=10> */
.L_x_7052:
[----:B------:R-:W-:Y:S05]  /*2b40*/  BSYNC.RECONVERGENT B2 ;  /* 0x0000000000027941 */ /* 0x000fea0003800200 */
.L_x_7051:
        /* <DEDUP_REMOVED lines=10> */
.L_x_7054:
[----:B------:R-:W-:Y:S05]  /*2bf0*/  BSYNC.RECONVERGENT B2 ;  /* 0x0000000000027941 */ /* 0x000fea0003800200 */
.L_x_7053:
        /* <DEDUP_REMOVED lines=10> */
.L_x_7056:
[----:B------:R-:W-:Y:S05]  /*2ca0*/  BSYNC.RECONVERGENT B2 ;  /* 0x0000000000027941 */ /* 0x000fea0003800200 */
.L_x_7055:
        /* <DEDUP_REMOVED lines=10> */
.L_x_7042:
        /* <DEDUP_REMOVED lines=43> */
.L_x_7059:
[----:B------:R-:W-:Y:S05]  /*3000*/  BSYNC.RECONVERGENT B2 ;  /* 0x0000000000027941 */ /* 0x000fea0003800200 */
.L_x_7058:
        /* <DEDUP_REMOVED lines=10> */
.L_x_7061:
[----:B------:R-:W-:Y:S05]  /*30b0*/  BSYNC.RECONVERGENT B2 ;  /* 0x0000000000027941 */ /* 0x000fea0003800200 */
.L_x_7060:
        /* <DEDUP_REMOVED lines=10> */
.L_x_7063:
[----:B------:R-:W-:Y:S05]  /*3160*/  BSYNC.RECONVERGENT B2 ;  /* 0x0000000000027941 */ /* 0x000fea0003800200 */
.L_x_7062:
        /* <DEDUP_REMOVED lines=10> */
.L_x_7065:
[----:B------:R-:W-:Y:S05]  /*3210*/  BSYNC.RECONVERGENT B2 ;  /* 0x0000000000027941 */ /* 0x000fea0003800200 */
.L_x_7064:
        /* <DEDUP_REMOVED lines=10> */
.L_x_7067:
[----:B------:R-:W-:Y:S05]  /*32c0*/  BSYNC.RECONVERGENT B2 ;  /* 0x0000000000027941 */ /* 0x000fea0003800200 */
.L_x_7066:
        /* <DEDUP_REMOVED lines=10> */
.L_x_7069:
[----:B------:R-:W-:Y:S05]  /*3370*/  BSYNC.RECONVERGENT B2 ;  /* 0x0000000000027941 */ /* 0x000fea0003800200 */
.L_x_7068:
        /* <DEDUP_REMOVED lines=10> */
.L_x_7071:
[----:B------:R-:W-:Y:S05]  /*3420*/  BSYNC.RECONVERGENT B2 ;  /* 0x0000000000027941 */ /* 0x000fea0003800200 */
.L_x_7070:
[----:B------:R-:W-:Y:S05]  /*3430*/  @!P3 BRA `(.L_x_7057) ;  /* 0x000000080028b947 */ /* 0x000fea0003800000 */
[----:B------:R-:W-:-:S05]  /*3440*/  FMUL.FTZ R6, R67, UR13 ;  /* 0x0000000d43067c20 */ /* 0x000fca0008410000 */
[----:B------:R-:W-:-:S04]  /*3450*/  F2FP.BF16.F32.PACK_AB R6, RZ, R6 ;  /* 0x00000006ff06723e */ /* 0x000fc800000010ff */
[----:B------:R-:W-:Y:S01]  /*3460*/  PRMT R75, R75, 0x5410, R6 ;  /* 0x000054104b4b7816 */ /* 0x000fe20000000006 */
[----:B------:R-:W-:Y:S06]  /*3470*/  BRA `(.L_x_7057) ;  /* 0x0000000800187947 */ /* 0x000fec0003800000 */
.L_x_7041:
[----:B------:R-:W-:Y:S02]  /*3480*/  MOV R247, UR20 ;  /* 0x0000001400f77c02 */ /* 0x000fe40008000f00 */
[----:B------:R-:W-:Y:S02]  /*3490*/  MOV R245, UR21 ;  /* 0x0000001500f57c02 */ /* 0x000fe40008000f00 */
[----:B------:R-:W-:-:S04]  /*34a0*/  ISETP.NE.U32.AND P1, PT, R247, RZ, PT ;  /* 0x000000fff700720c */ /* 0x000fc80003f25070 */
[----:B------:R-:W-:-:S13]  /*34b0*/  ISETP.NE.AND.EX P1, PT, R245, RZ, PT, P1 ;  /* 0x000000fff500720c */ /* 0x000fda0003f25310 */
[----:B------:R-:W-:Y:S05]  /*34c0*/  @P1 BRA `(.L_x_7072) ;  /* 0x0000000400041947 */ /* 0x000fea0003800000 */
[----:B------:R-:W0:Y:S01]  /*34d0*/  @P3 LDC R167, c[0x0][0x40c] ;  /* 0x00010300ffa73b82 */ /* 0x000e220000000800 */
[-CC-:B------:R-:W-:Y:S01]  /*34e0*/  @P2 FFMA.FTZ R6, R0, R5.reuse, R246.reuse ;  /* 0x0000000500062223 */ /* 0x180fe200000100f6 */
[----:B------:R-:W-:-:S03]  /*34f0*/  @P2 FFMA.FTZ R166, R221, R5, R246 ;  /* 0x00000005dda62223 */ /* 0x000fc600000100f6 */
[----:B------:R-:W-:Y:S01]  /*3500*/  @P2 FADD.FTZ R7, R9, -R6 ;  /* 0x8000000609072221 */ /* 0x000fe20000010000 */
[----:B------:R-:W-:Y:S02]  /*3510*/  MOV R6, R120 ;  /* 0x0000007800067202 */ /* 0x000fe40000000f00 */
[----:B------:R-:W1:Y:S01]  /*3520*/  @P3 LDC R249, c[0x0][0x40c] ;  /* 0x00010300fff93b82 */ /* 0x000e620000000800 */
[----:B------:R-:W-:Y:S01]  /*3530*/  @P2 FFMA.FTZ R6, R4, R7, R120 ;  /* 0x0000000704062223 */ /* 0x000fe20000010078 */
[----:B------:R-:W-:Y:S01]  /*3540*/  @P2 FADD.FTZ R7, R11, -R166 ;  /* 0x800000a60b072221 */ /* 0x000fe20000010000 */
[----:B------:R-:W-:-:S03]  /*3550*/  MOV R166, R121 ;  /* 0x0000007900a67202 */ /* 0x000fc60000000f00 */
[----:B------:R-:W-:Y:S01]  /*3560*/  @P2 FFMA.FTZ R166, R4, R7, R121 ;  /* 0x0000000704a62223 */ /* 0x000fe20000010079 */
[----:B0-----:R-:W-:Y:S01]  /*3570*/  @P3 FMUL.FTZ R7, R6, R167 ;  /* 0x000000a706073220 */ /* 0x001fe20000410000 */
[----:B------:R-:W-:Y:S02]  /*3580*/  MOV R6, R122 ;  /* 0x0000007a00067202 */ /* 0x000fe40000000f00 */
[----:B-1----:R-:W-:Y:S02]  /*3590*/  @P3 FMUL.FTZ R167, R166, R249 ;  /* 0x000000f9a6a73220 */ /* 0x002fe40000410000 */
[----:B------:R-:W-:Y:S01]  /*35a0*/  @P3 F2FP.BF16.F32.PACK_AB R166, RZ, R7 ;  /* 0x00000007ffa6323e */ /* 0x000fe200000010ff */
[-CC-:B------:R-:W-:Y:S01]  /*35b0*/  @P2 FFMA.FTZ R249, R8, R5.reuse, R246.reuse ;  /* 0x0000000508f92223 */ /* 0x180fe200000100f6 */
[----:B------:R-:W-:Y:S01]  /*35c0*/  @P2 FFMA.FTZ R7, R223, R5, R246 ;  /* 0x00000005df072223 */ /* 0x000fe200000100f6 */
        /* <DEDUP_REMOVED lines=49> */
.L_x_7072:
[----:B------:R-:W0:Y:S01]  /*38e0*/  @P3 LDC R15, c[0x0][0x40c] ;  /* 0x00010300ff0f3b82 */ /* 0x000e220000000800 */
[-CC-:B------:R-:W-:Y:S01]  /*38f0*/  @P2 FFMA.FTZ R7, R240, R5.reuse, R246.reuse ;  /* 0x00000005f0072223 */ /* 0x180fe200000100f6 */
[----:B------:R-:W-:Y:S01]  /*3900*/  @P2 FFMA.FTZ R6, R222, R5, R246 ;  /* 0x00000005de062223 */ /* 0x000fe200000100f6 */
[----:B------:R-:W-:Y:S02]  /*3910*/  MOV R66, R126 ;  /* 0x0000007e00427202 */ /* 0x000fe40000000f00 */
[----:B------:R-:W-:Y:S01]  /*3920*/  @P2 FADD.FTZ R7, R202, -R7 ;  /* 0x80000007ca072221 */ /* 0x000fe20000010000 */
[----:B------:R-:W-:Y:S01]  /*3930*/  @P2 FADD.FTZ R6, R203, -R6 ;  /* 0x80000006cb062221 */ /* 0x000fe20000010000 */
[----:B------:R-:W-:Y:S01]  /*3940*/  MOV R67, R127 ;  /* 0x0000007f00437202 */ /* 0x000fe20000000f00 */
[----:B------:R-:W1:Y:S01]  /*3950*/  @P3 LDC R167, c[0x0][0x40c] ;  /* 0x00010300ffa73b82 */ /* 0x000e620000000800 */
[C---:B------:R-:W-:Y:S01]  /*3960*/  @P2 FFMA.FTZ R66, R4.reuse, R7, R126 ;  /* 0x0000000704422223 */ /* 0x040fe2000001007e */
[----:B------:R-:W-:Y:S01]  /*3970*/  @P2 FFMA.FTZ R67, R4, R6, R127 ;  /* 0x0000000604432223 */ /* 0x000fe2000001007f */
[----:B------:R-:W-:Y:S01]  /*3980*/  @P2 FFMA.FTZ R6, R0, R5, R246 ;  /* 0x0000000500062223 */ /* 0x000fe200000100f6 */
[----:B------:R-:W-:-:S02]  /*3990*/  MOV R14, R122 ;  /* 0x0000007a000e7202 */ /* 0x000fc40000000f00 */
[----:B------:R-:W-:Y:S01]  /*39a0*/  MOV R12, R120 ;  /* 0x00000078000c7202 */ /* 0x000fe20000000f00 */
[----:B------:R-:W-:Y:S01]  /*39b0*/  @P2 FADD.FTZ R13, R9, -R6 ;  /* 0x80000006090d2221 */ /* 0x000fe20000010000 */
[----:B------:R-:W-:Y:S01]  /*39c0*/  @P2 FFMA.FTZ R6, R221, R5, R246 ;  /* 0x00000005dd062223 */ /* 0x000fe200000100f6 */
[----:B------:R-:W-:Y:S01]  /*39d0*/  MOV R64, R124 ;  /* 0x0000007c00407202 */ /* 0x000fe20000000f00 */
[----:B------:R-:W2:Y:S01]  /*39e0*/  @P3 LDC R166, c[0x0][0x40c] ;  /* 0x00010300ffa63b82 */ /* 0x000ea20000000800 */
[----:B------:R-:W-:Y:S01]  /*39f0*/  @P2 FFMA.FTZ R12, R4, R13, R120 ;  /* 0x0000000d040c2223 */ /* 0x000fe20000010078 */
[----:B------:R-:W-:Y:S01]  /*3a00*/  @P2 FADD.FTZ R6, R11, -R6 ;  /* 0x800000060b062221 */ /* 0x000fe20000010000 */
[----:B------:R-:W-:Y:S01]  /*3a10*/  MOV R13, R121 ;  /* 0x00000079000d7202 */ /* 0x000fe20000000f00 */
[----:B0-----:R-:W-:Y:S01]  /*3a20*/  @P3 FMUL.FTZ R7, R66, R15 ;  /* 0x0000000f42073220 */ /* 0x001fe20000410000 */
[----:B------:R-:W-:Y:S01]  /*3a30*/  @P2 FFMA.FTZ R15, R8, R5, R246 ;  /* 0x00000005080f2223 */ /* 0x000fe200000100f6 */
[----:B------:R-:W-:-:S02]  /*3a40*/  @P2 FFMA.FTZ R13, R4, R6, R121 ;  /* 0x00000006040d2223 */ /* 0x000fc40000010079 */
[----:B------:R-:W0:Y:S01]  /*3a50*/  @P3 LDC R249, c[0x0][0x40c] ;  /* 0x00010300fff93b82 */ /* 0x000e220000000800 */
[----:B------:R-:W-:Y:S01]  /*3a60*/  @P2 FADD.FTZ R15, R164, -R15 ;  /* 0x8000000fa40f2221 */ /* 0x000fe20000010000 */
[----:B------:R-:W-:-:S03]  /*3a70*/  @P3 F2FP.BF16.F32.PACK_AB R7, RZ, R7 ;  /* 0x00000007ff07323e */ /* 0x000fc600000010ff */
[----:B------:R-:W-:Y:S01]  /*3a80*/  @P2 FFMA.FTZ R14, R4, R15, R122 ;  /* 0x0000000f040e2223 */ /* 0x000fe2000001007a */
[----:B------:R-:W-:Y:S02]  /*3a90*/  @P2 FFMA.FTZ R15, R223, R5, R246 ;  /* 0x00000005df0f2223 */ /* 0x000fe400000100f6 */
[----:B------:R-:W3:Y:S01]  /*3aa0*/  @P3 LDC R252, c[0x0][0x40c] ;  /* 0x00010300fffc3b82 */ /* 0x000ee20000000800 */
[----:B------:R-:W-:Y:S01]  /*3ab0*/  @P3 PRMT R75, R7, 0x7610, R75 ;  /* 0x00007610074b3816 */ /* 0x000fe2000000004b */
[----:B------:R-:W-:Y:S01]  /*3ac0*/  @P2 FADD.FTZ R6, R10, -R15 ;  /* 0x8000000f0a062221 */ /* 0x000fe20000010000 */
[----:B------:R-:W-:-:S03]  /*3ad0*/  MOV R15, R123 ;  /* 0x0000007b000f7202 */ /* 0x000fc60000000f00 */
[----:B------:R-:W-:Y:S01]  /*3ae0*/  @P2 FFMA.FTZ R15, R4, R6, R123 ;  /* 0x00000006040f2223 */ /* 0x000fe2000001007b */
[----:B------:R-:W-:Y:S01]  /*3af0*/  @P2 FFMA.FTZ R6, R200, R5, R246 ;  /* 0x00000005c8062223 */ /* 0x000fe200000100f6 */
[----:B------:R-:W4:Y:S01]  /*3b00*/  @P3 LDC R250, c[0x0][0x40c] ;  /* 0x00010300fffa3b82 */ /* 0x000f220000000800 */
[----:B--2---:R-:W-:Y:S02]  /*3b10*/  @P3 FMUL.FTZ R166, R67, R166 ;  /* 0x000000a643a63220 */ /* 0x004fe40000410000 */
[----:B------:R-:W-:-:S03]  /*3b20*/  @P2 FADD.FTZ R65, R165, -R6 ;  /* 0x80000006a5412221 */ /* 0x000fc60000010000 */
[----:B------:R-:W-:Y:S01]  /*3b30*/  @P3 F2FP.BF16.F32.PACK_AB R166, RZ, R166 ;  /* 0x000000a6ffa6323e */ /* 0x000fe200000010ff */
[----:B------:R-:W-:Y:S01]  /*3b40*/  @P2 FFMA.FTZ R64, R4, R65, R124 ;  /* 0x0000004104402223 */ /* 0x000fe2000001007c */
[----:B------:R-:W-:Y:S01]  /*3b50*/  @P2 FFMA.FTZ R65, R201, R5, R246 ;  /* 0x00000005c9412223 */ /* 0x000fe200000100f6 */
[----:B------:R-:W2:Y:S01]  /*3b60*/  @P3 LDC R248, c[0x0][0x40c] ;  /* 0x00010300fff83b82 */ /* 0x000ea20000000800 */
[----:B------:R-:W-:Y:S01]  /*3b70*/  @P3 PRMT R75, R75, 0x5410, R166 ;  /* 0x000054104b4b3816 */ /* 0x000fe200000000a6 */
[----:B0-----:R-:W-:Y:S01]  /*3b80*/  @P3 FMUL.FTZ R166, R14, R249 ;  /* 0x000000f90ea63220 */ /* 0x001fe20000410000 */
[----:B------:R-:W-:Y:S01]  /*3b90*/  @P2 FADD.FTZ R6, R220, -R65 ;  /* 0x80000041dc062221 */ /* 0x000fe20000010000 */
[----:B------:R-:W-:Y:S01]  /*3ba0*/  MOV R65, R125 ;  /* 0x0000007d00417202 */ /* 0x000fe20000000f00 */
[----:B---3--:R-:W-:Y:S02]  /*3bb0*/  @P3 FMUL.FTZ R7, R13, R252 ;  /* 0x000000fc0d073220 */ /* 0x008fe40000410000 */
[----:B------:R-:W-:Y:S01]  /*3bc0*/  @P2 FFMA.FTZ R65, R4, R6, R125 ;  /* 0x0000000604412223 */ /* 0x000fe2000001007d */
[----:B-1----:R-:W-:Y:S01]  /*3bd0*/  @P3 FMUL.FTZ R6, R12, R167 ;  /* 0x000000a70c063220 */ /* 0x002fe20000410000 */
[----:B------:R-:W-:Y:S01]  /*3be0*/  @P3 F2FP.BF16.F32.PACK_AB R166, RZ, R166 ;  /* 0x000000a6ffa6323e */ /* 0x000fe200000010ff */
[----:B------:R-:W0:Y:S01]  /*3bf0*/  @P3 LDC R167, c[0x0][0x40c] ;  /* 0x00010300ffa73b82 */ /* 0x000e220000000800 */
[----:B------:R-:W-:-:S02]  /*3c00*/  @P3 F2FP.BF16.F32.PACK_AB R7, RZ, R7 ;  /* 0x00000007ff07323e */ /* 0x000fc400000010ff */
[----:B------:R-:W-:Y:S01]  /*3c10*/  @P3 F2FP.BF16.F32.PACK_AB R6, RZ, R6 ;  /* 0x00000006ff06323e */ /* 0x000fe200000010ff */
[----:B----4-:R-:W-:Y:S01]  /*3c20*/  @P3 FMUL.FTZ R250, R15, R250 ;  /* 0x000000fa0ffa3220 */ /* 0x010fe20000410000 */
[----:B------:R-:W-:Y:S02]  /*3c30*/  @P3 PRMT R73, R166, 0x7610, R73 ;  /* 0x00007610a6493816 */ /* 0x000fe40000000049 */
[----:B------:R-:W-:-:S04]  /*3c40*/  @P3 PRMT R72, R6, 0x7610, R72 ;  /* 0x0000761006483816 */ /* 0x000fc80000000048 */
[----:B------:R-:W-:Y:S01]  /*3c50*/  @P3 PRMT R72, R72, 0x5410, R7 ;  /* 0x0000541048483816 */ /* 0x000fe20000000007 */
[----:B--2---:R-:W-:-:S05]  /*3c60*/  @P3 FMUL.FTZ R248, R65, R248 ;  /* 0x000000f841f83220 */ /* 0x004fca0000410000 */
[----:B------:R-:W-:Y:S01]  /*3c70*/  @P3 F2FP.BF16.F32.PACK_AB R248, RZ, R248 ;  /* 0x000000f8fff8323e */ /* 0x000fe200000010ff */
[----:B0-----:R-:W-:Y:S01]  /*3c80*/  @P3 FMUL.FTZ R249, R64, R167 ;  /* 0x000000a740f93220 */ /* 0x001fe20000410000 */
[----:B------:R-:W-:-:S04]  /*3c90*/  @P3 F2FP.BF16.F32.PACK_AB R167, RZ, R250 ;  /* 0x000000faffa7323e */ /* 0x000fc800000010ff */
[----:B------:R-:W-:Y:S02]  /*3ca0*/  @P3 F2FP.BF16.F32.PACK_AB R249, RZ, R249 ;  /* 0x000000f9fff9323e */ /* 0x000fe400000010ff */
[----:B------:R-:W-:Y:S02]  /*3cb0*/  @P3 PRMT R73, R73, 0x5410, R167 ;  /* 0x0000541049493816 */ /* 0x000fe400000000a7 */
[----:B------:R-:W-:-:S04]  /*3cc0*/  @P3 PRMT R74, R249, 0x7610, R74 ;  /* 0x00007610f94a3816 */ /* 0x000fc8000000004a */
[----:B------:R-:W-:-:S07]  /*3cd0*/  @P3 PRMT R74, R74, 0x5410, R248 ;  /* 0x000054104a4a3816 */ /* 0x000fce00000000f8 */
.L_x_7057:
[----:B------:R-:W-:Y:S05]  /*3ce0*/  BSYNC.RECONVERGENT B1 ;  /* 0x0000000000017941 */ /* 0x000fea0003800200 */
.L_x_7040:
        /* <DEDUP_REMOVED lines=8> */
[----:B------:R0:W-:Y:S04]  /*3d70*/  @P1 STG.E.128 desc[UR6][R166.64+0x10], R64 ;  /* 0x00001040a6001986 */ /* 0x0001e8000c101d06 */
[----:B------:R0:W-:Y:S01]  /*3d80*/  @P3 STG.E.128 desc[UR6][R6.64], R72 ;  /* 0x0000004806003986 */ /* 0x0001e2000c101d06 */
[----:B------:R-:W-:Y:S05]  /*3d90*/  @!P0 BRA `(.L_x_7074) ;  /* 0x00000008000c8947 */ /* 0x000fea0003800000 */
[----:B------:R-:W-:Y:S05]  /*3da0*/  @!P1 BRA `(.L_x_7075) ;  /* 0x0000000400049947 */ /* 0x000fea0003800000 */
[-CC-:B0-----:R-:W-:Y:S01]  /*3db0*/  @P2 FFMA.FTZ R7, R204, R5.reuse, R246.reuse ;  /* 0x00000005cc072223 */ /* 0x181fe200000100f6 */
[----:B------:R-:W-:Y:S01]  /*3dc0*/  MOV R12, R128 ;  /* 0x00000080000c7202 */ /* 0x000fe20000000f00 */
[----:B------:R-:W0:Y:S01]  /*3dd0*/  @P3 LDC R64, c[0x0][0x40c] ;  /* 0x00010300ff403b82 */ /* 0x000e220000000800 */
[--C-:B------:R-:W-:Y:S01]  /*3de0*/  @P2 FFMA.FTZ R6, R224, R5, R246.reuse ;  /* 0x00000005e0062223 */ /* 0x100fe200000100f6 */
[----:B------:R-:W-:Y:S01]  /*3df0*/  @P2 FADD.FTZ R7, R168, -R7 ;  /* 0x80000007a8072221 */ /* 0x000fe20000010000 */
[----:B------:R-:W-:Y:S01]  /*3e00*/  MOV R13, R129 ;  /* 0x00000081000d7202 */ /* 0x000fe20000000f00 */
[----:B------:R-:W-:Y:S01]  /*3e10*/  @P2 FFMA.FTZ R65, R196, R5, R246 ;  /* 0x00000005c4412223 */ /* 0x000fe200000100f6 */
[----:B------:R-:W-:Y:S01]  /*3e20*/  @P2 FADD.FTZ R6, R205, -R6 ;  /* 0x80000006cd062221 */ /* 0x000fe20000010000 */
[C---:B------:R-:W-:Y:S01]  /*3e30*/  @P2 FFMA.FTZ R12, R4.reuse, R7, R128 ;  /* 0x00000007040c2223 */ /* 0x040fe20000010080 */
[----:B------:R-:W-:Y:S01]  /*3e40*/  MOV R67, R135 ;  /* 0x0000008700437202 */ /* 0x000fe20000000f00 */
[----:B------:R-:W1:Y:S01]  /*3e50*/  @P3 LDC R7, c[0x0][0x40c] ;  /* 0x00010300ff073b82 */ /* 0x000e620000000800 */
[----:B------:R-:W-:Y:S01]  /*3e60*/  @P2 FFMA.FTZ R13, R4, R6, R129 ;  /* 0x00000006040d2223 */ /* 0x000fe20000010081 */
[-CC-:B------:R-:W-:Y:S01]  /*3e70*/  @P2 FFMA.FTZ R6, R199, R5.reuse, R246.reuse ;  /* 0x00000005c7062223 */ /* 0x180fe200000100f6 */
[----:B------:R-:W-:Y:S01]  /*3e80*/  @P2 FFMA.FTZ R66, R226, R5, R246 ;  /* 0x00000005e2422223 */ /* 0x000fe200000100f6 */
[----:B------:R-:W-:-:S02]  /*3e90*/  @P2 FADD.FTZ R65, R170, -R65 ;  /* 0x80000041aa412221 */ /* 0x000fc40000010000 */
[----:B------:R-:W-:Y:S01]  /*3ea0*/  @P2 FADD.FTZ R14, R227, -R6 ;  /* 0x80000006e30e2221 */ /* 0x000fe20000010000 */
[----:B------:R-:W-:Y:S01]  /*3eb0*/  @P2 FADD.FTZ R66, R197, -R66 ;  /* 0x80000042c5422221 */ /* 0x000fe20000010000 */
[----:B------:R-:W2:Y:S02]  /*3ec0*/  @P3 LDC R249, c[0x0][0x40c] ;  /* 0x00010300fff93b82 */ /* 0x000ea40000000800 */
[----:B------:R-:W-:Y:S01]  /*3ed0*/  @P2 FFMA.FTZ R67, R4, R14, R135 ;  /* 0x0000000e04432223 */ /* 0x000fe20000010087 */
[----:B------:R-:W-:-:S04]  /*3ee0*/  @P2 FFMA.FTZ R14, R206, R5, R246 ;  /* 0x00000005ce0e2223 */ /* 0x000fc800000100f6 */
[----:B------:R-:W-:Y:S01]  /*3ef0*/  @P2 FADD.FTZ R15, R169, -R14 ;  /* 0x8000000ea90f2221 */ /* 0x000fe20000010000 */
[----:B------:R-:W3:Y:S01]  /*3f00*/  @P3 LDC R245, c[0x0][0x40c] ;  /* 0x00010300fff53b82 */ /* 0x000ee20000000800 */
[----:B------:R-:W-:Y:S02]  /*3f10*/  MOV R14, R130 ;  /* 0x00000082000e7202 */ /* 0x000fe40000000f00 */
[----:B------:R-:W-:Y:S01]  /*3f20*/  @P2 FFMA.FTZ R14, R4, R15, R130 ;  /* 0x0000000f040e2223 */ /* 0x000fe20000010082 */
[----:B------:R-:W-:Y:S01]  /*3f30*/  MOV R15, R131 ;  /* 0x00000083000f7202 */ /* 0x000fe20000000f00 */
[----:B-1----:R-:W-:Y:S01]  /*3f40*/  @P3 FMUL.FTZ R6, R12, R7 ;  /* 0x000000070c063220 */ /* 0x002fe20000410000 */
[----:B0-----:R-:W-:Y:S01]  /*3f50*/  @P3 FMUL.FTZ R7, R13, R64 ;  /* 0x000000400d073220 */ /* 0x001fe20000410000 */
[----:B------:R-:W-:Y:S01]  /*3f60*/  @P2 FFMA.FTZ R64, R225, R5, R246 ;  /* 0x00000005e1402223 */ /* 0x000fe200000100f6 */
[----:B------:R-:W0:Y:S02]  /*3f70*/  @P3 LDC R248, c[0x0][0x40c] ;  /* 0x00010300fff83b82 */ /* 0x000e240000000800 */
[----:B------:R-:W-:Y:S01]  /*3f80*/  @P3 F2FP.BF16.F32.PACK_AB R6, RZ, R6 ;  /* 0x00000006ff06323e */ /* 0x000fe200000010ff */
[----:B------:R-:W-:Y:S01]  /*3f90*/  @P2 FADD.FTZ R64, R207, -R64 ;  /* 0x80000040cf402221 */ /* 0x000fe20000010000 */
[----:B------:R-:W-:-:S02]  /*3fa0*/  @P3 F2FP.BF16.F32.PACK_AB R7, RZ, R7 ;  /* 0x00000007ff07323e */ /* 0x000fc400000010ff */
[----:B------:R-:W-:Y:S01]  /*3fb0*/  @P3 PRMT R72, R6, 0x7610, R72 ;  /* 0x0000761006483816 */ /* 0x000fe20000000048 */
[C---:B------:R-:W-:Y:S01]  /*3fc0*/  @P2 FFMA.FTZ R15, R4.reuse, R64, R131 ;  /* 0x00000040040f2223 */ /* 0x040fe20000010083 */
[----:B------:R-:W1:Y:S01]  /*3fd0*/  @P3 LDC R166, c[0x0][0x40c] ;  /* 0x00010300ffa63b82 */ /* 0x000e620000000800 */
[----:B------:R-:W-:Y:S01]  /*3fe0*/  MOV R64, R132 ;  /* 0x0000008400407202 */ /* 0x000fe20000000f00 */
[C---:B------:R-:W-:Y:S01]  /*3ff0*/  @P2 FFMA.FTZ R64, R4.reuse, R65, R132 ;  /* 0x0000004104402223 */ /* 0x040fe20000010084 */
[----:B------:R-:W-:Y:S01]  /*4000*/  MOV R65, R133 ;  /* 0x0000008500417202 */ /* 0x000fe20000000f00 */
[----:B------:R-:W-:Y:S01]  /*4010*/  @P2 FFMA.FTZ R65, R4, R66, R133 ;  /* 0x0000004204412223 */ /* 0x000fe20000010085 */
[----:B------:R-:W-:Y:S01]  /*4020*/  @P2 FFMA.FTZ R66, R198, R5, R246 ;  /* 0x00000005c6422223 */ /* 0x000fe200000100f6 */
[----:B---3--:R-:W-:Y:S01]  /*4030*/  @P3 FMUL.FTZ R245, R64, R245 ;  /* 0x000000f540f53220 */ /* 0x008fe20000410000 */
[----:B------:R-:W-:Y:S01]  /*4040*/  @P3 PRMT R72, R72, 0x5410, R7 ;  /* 0x0000541048483816 */ /* 0x000fe20000000007 */
[----:B------:R-:W3:Y:S01]  /*4050*/  @P3 LDC R167, c[0x0][0x40c] ;  /* 0x00010300ffa73b82 */ /* 0x000ee20000000800 */
[----:B------:R-:W-:Y:S01]  /*4060*/  @P2 FADD.FTZ R247, R171, -R66 ;  /* 0x80000042abf72221 */ /* 0x000fe20000010000 */
[----:B------:R-:W-:-:S02]  /*4070*/  MOV R66, R134 ;  /* 0x0000008600427202 */ /* 0x000fc40000000f00 */
[----:B------:R-:W-:Y:S01]  /*4080*/  @P3 F2FP.BF16.F32.PACK_AB R245, RZ, R245 ;  /* 0x000000f5fff5323e */ /* 0x000fe200000010ff */
[----:B------:R-:W-:Y:S01]  /*4090*/  @P2 FFMA.FTZ R66, R4, R247, R134 ;  /* 0x000000f704422223 */ /* 0x000fe20000010086 */
[----:B--2---:R-:W-:Y:S01]  /*40a0*/  @P3 FMUL.FTZ R247, R14, R249 ;  /* 0x000000f90ef73220 */ /* 0x004fe20000410000 */
[----:B0-----:R-:W-:Y:S01]  /*40b0*/  @P3 FMUL.FTZ R248, R15, R248 ;  /* 0x000000f80ff83220 */ /* 0x001fe20000410000 */
[----:B------:R-:W-:-:S03]  /*40c0*/  @P3 PRMT R74, R245, 0x7610, R74 ;  /* 0x00007610f54a3816 */ /* 0x000fc6000000004a */
[----:B------:R-:W-:Y:S02]  /*40d0*/  @P3 F2FP.BF16.F32.PACK_AB R6, RZ, R247 ;  /* 0x000000f7ff06323e */ /* 0x000fe400000010ff */
[----:B------:R-:W-:Y:S02]  /*40e0*/  @P3 F2FP.BF16.F32.PACK_AB R7, RZ, R248 ;  /* 0x000000f8ff07323e */ /* 0x000fe400000010ff */
[----:B------:R-:W-:Y:S01]  /*40f0*/  @P3 PRMT R73, R6, 0x7610, R73 ;  /* 0x0000761006493816 */ /* 0x000fe20000000049 */
[----:B-1----:R-:W-:-:S03]  /*4100*/  @P3 FMUL.FTZ R166, R65, R166 ;  /* 0x000000a641a63220 */ /* 0x002fc60000410000 */
[----:B------:R-:W-:Y:S02]  /*4110*/  @P3 PRMT R73, R73, 0x5410, R7 ;  /* 0x0000541049493816 */ /* 0x000fe40000000007 */
[----:B------:R-:W-:Y:S01]  /*4120*/  @P3 F2FP.BF16.F32.PACK_AB R166, RZ, R166 ;  /* 0x000000a6ffa6323e */ /* 0x000fe200000010ff */
[----:B---3--:R-:W-:-:S03]  /*4130*/  @P3 FMUL.FTZ R167, R66, R167 ;  /* 0x000000a742a73220 */ /* 0x008fc60000410000 */
        /* <DEDUP_REMOVED lines=8> */
.L_x_7075:
[----:B------:R-:W1:Y:S01]  /*41c0*/  @P3 LDC R248, c[0x0][0x40c] ;  /* 0x00010300fff83b82 */ /* 0x000e620000000800 */
[-CC-:B0-----:R-:W-:Y:S01]  /*41d0*/  @P2 FFMA.FTZ R6, R224, R5.reuse, R246.reuse ;  /* 0x00000005e0062223 */ /* 0x181fe200000100f6 */
[--C-:B------:R-:W-:Y:S01]  /*41e0*/  @P2 FFMA.FTZ R7, R204, R5, R246.reuse ;  /* 0x00000005cc072223 */ /* 0x100fe200000100f6 */
[----:B------:R-:W-:Y:S01]  /*41f0*/  MOV R167, R129 ;  /* 0x0000008100a77202 */ /* 0x000fe20000000f00 */
[-C--:B------:R-:W-:Y:S01]  /*4200*/  @P2 FFMA.FTZ R250, R226, R5.reuse, R246 ;  /* 0x00000005e2fa2223 */ /* 0x080fe200000100f6 */
[----:B------:R-:W-:Y:S01]  /*4210*/  @P2 FADD.FTZ R6, R205, -R6 ;  /* 0x80000006cd062221 */ /* 0x000fe20000010000 */
[----:B------:R-:W-:Y:S01]  /*4220*/  @P2 FADD.FTZ R7, R168, -R7 ;  /* 0x80000007a8072221 */ /* 0x000fe20000010000 */
[----:B------:R-:W-:Y:S01]  /*4230*/  MOV R166, R128 ;  /* 0x0000008000a67202 */ /* 0x000fe20000000f00 */
[----:B------:R-:W0:Y:S01]  /*4240*/  @P3 LDC R245, c[0x0][0x40c] ;  /* 0x00010300fff53b82 */ /* 0x000e220000000800 */
[----:B------:R-:W-:Y:S01]  /*4250*/  @P2 FFMA.FTZ R167, R4, R6, R129 ;  /* 0x0000000604a72223 */ /* 0x000fe20000010081 */
[----:B------:R-:W-:Y:S01]  /*4260*/  @P2 FFMA.FTZ R6, R206, R5, R246 ;  /* 0x00000005ce062223 */ /* 0x000fe200000100f6 */
[----:B------:R-:W-:Y:S01]  /*4270*/  @P2 FFMA.FTZ R166, R4, R7, R128 ;  /* 0x0000000704a62223 */ /* 0x000fe20000010080 */
[----:B------:R-:W-:Y:S01]  /*4280*/  MOV R7, R130 ;  /* 0x0000008200077202 */ /* 0x000fe20000000f00 */
[----:B------:R-:W-:Y:S01]  /*4290*/  @P2 FADD.FTZ R250, R197, -R250 ;  /* 0x800000fac5fa2221 */ /* 0x000fe20000010000 */
[----:B------:R-:W-:Y:S01]  /*42a0*/  @P2 FADD.FTZ R247, R169, -R6 ;  /* 0x80000006a9f72221 */ /* 0x000fe20000010000 */
[----:B------:R-:W-:-:S03]  /*42b0*/  @P2 FFMA.FTZ R6, R225, R5, R246 ;  /* 0x00000005e1062223 */ /* 0x000fc600000100f6 */
[----:B------:R-:W-:Y:S01]  /*42c0*/  @P2 FFMA.FTZ R7, R4, R247, R130 ;  /* 0x000000f704072223 */ /* 0x000fe20000010082 */
[----:B------:R-:W-:Y:S01]  /*42d0*/  @P2 FADD.FTZ R247, R207, -R6 ;  /* 0x80000006cff72221 */ /* 0x000fe20000010000 */
[----:B------:R-:W-:-:S03]  /*42e0*/  MOV R6, R131 ;  /* 0x0000008300067202 */ /* 0x000fc60000000f00 */
[----:B------:R-:W-:Y:S01]  /*42f0*/  @P2 FFMA.FTZ R6, R4, R247, R131 ;  /* 0x000000f704062223 */ /* 0x000fe20000010083 */
[----:B-1----:R-:W-:Y:S01]  /*4300*/  @P3 FMUL.FTZ R167, R167, R248 ;  /* 0x000000f8a7a73220 */ /* 0x002fe20000410000 */
[--C-:B------:R-:W-:Y:S01]  /*4310*/  @P2 FFMA.FTZ R247, R196, R5, R246.reuse ;  /* 0x00000005c4f72223 */ /* 0x100fe200000100f6 */
[----:B------:R-:W1:Y:S03]  /*4320*/  @P3 LDC R248, c[0x0][0x40c] ;  /* 0x00010300fff83b82 */ /* 0x000e660000000800 */
[----:B------:R-:W-:Y:S01]  /*4330*/  @P3 F2FP.BF16.F32.PACK_AB R249, RZ, R167 ;  /* 0x000000a7fff9323e */ /* 0x000fe200000010ff */
[----:B------:R-:W-:Y:S01]  /*4340*/  @P2 FADD.FTZ R247, R170, -R247 ;  /* 0x800000f7aaf72221 */ /* 0x000fe20000010000 */
[----:B------:R-:W-:Y:S01]  /*4350*/  MOV R167, R133 ;  /* 0x0000008500a77202 */ /* 0x000fe20000000f00 */
[----:B0-----:R-:W-:Y:S01]  /*4360*/  @P3 FMUL.FTZ R245, R166, R245 ;  /* 0x000000f5a6f53220 */ /* 0x001fe20000410000 */
[----:B------:R-:W-:Y:S01]  /*4370*/  @P2 FFMA.FTZ R167, R4, R250, R133 ;  /* 0x000000fa04a72223 */ /* 0x000fe20000010085 */
[----:B------:R-:W-:Y:S01]  /*4380*/  @P2 FFMA.FTZ R250, R198, R5, R246 ;  /* 0x00000005c6fa2223 */ /* 0x000fe200000100f6 */
[----:B------:R-:W-:Y:S01]  /*4390*/  MOV R166, R132 ;  /* 0x0000008400a67202 */ /* 0x000fe20000000f00 */
[----:B------:R-:W-:Y:S01]  /*43a0*/  @P2 FFMA.FTZ R166, R4, R247, R132 ;  /* 0x000000f704a62223 */ /* 0x000fe20000010084 */
[----:B------:R-:W-:Y:S01]  /*43b0*/  @P3 F2FP.BF16.F32.PACK_AB R245, RZ, R245 ;  /* 0x000000f5fff5323e */ /* 0x000fe200000010ff */
[----:B------:R-:W0:Y:S03]  /*43c0*/  @P3 LDC R247, c[0x0][0x40c] ;  /* 0x00010300fff73b82 */ /* 0x000e260000000800 */
[----:B------:R-:W-:-:S02]  /*43d0*/  @P3 PRMT R72, R245, 0x7610, R72 ;  /* 0x00007610f5483816 */ /* 0x000fc40000000048 */
[----:B------:R-:W-:Y:S02]  /*43e0*/  MOV R245, R134 ;  /* 0x0000008600f57202 */ /* 0x000fe40000000f00 */
[----:B------:R-:W-:Y:S01]  /*43f0*/  @P3 PRMT R72, R72, 0x5410, R249 ;  /* 0x0000541048483816 */ /* 0x000fe200000000f9 */
[----:B------:R-:W-:Y:S02]  /*4400*/  @P2 FADD.FTZ R249, R171, -R250 ;  /* 0x800000faabf92221 */ /* 0x000fe40000010000 */
[----:B------:R-:W2:Y:S02]  /*4410*/  @P3 LDC R250, c[0x0][0x40c] ;  /* 0x00010300fffa3b82 */ /* 0x000ea40000000800 */
[----:B------:R-:W-:Y:S01]  /*4420*/  @P2 FFMA.FTZ R245, R4, R249, R134 ;  /* 0x000000f904f52223 */ /* 0x000fe20000010086 */
[----:B-1----:R-:W-:-:S05]  /*4430*/  @P3 FMUL.FTZ R7, R7, R248 ;  /* 0x000000f807073220 */ /* 0x002fca0000410000 */
[----:B------:R-:W1:Y:S01]  /*4440*/  @P3 LDC R249, c[0x0][0x40c] ;  /* 0x00010300fff93b82 */ /* 0x000e620000000800 */
[----:B------:R-:W-:-:S04]  /*4450*/  @P3 F2FP.BF16.F32.PACK_AB R7, RZ, R7 ;  /* 0x00000007ff07323e */ /* 0x000fc800000010ff */
[----:B------:R-:W-:Y:S01]  /*4460*/  @P3 PRMT R73, R7, 0x7610, R73 ;  /* 0x0000761007493816 */ /* 0x000fe20000000049 */
[----:B0-----:R-:W-:Y:S02]  /*4470*/  @P3 FMUL.FTZ R247, R6, R247 ;  /* 0x000000f706f73220 */ /* 0x001fe40000410000 */
[----:B------:R-:W0:Y:S03]  /*4480*/  @P3 LDC R248, c[0x0][0x40c] ;  /* 0x00010300fff83b82 */ /* 0x000e260000000800 */
[----:B------:R-:W-:-:S04]  /*4490*/  @P3 F2FP.BF16.F32.PACK_AB R247, RZ, R247 ;  /* 0x000000f7fff7323e */ /* 0x000fc800000010ff */
[----:B------:R-:W-:Y:S01]  /*44a0*/  @P3 PRMT R73, R73, 0x5410, R247 ;  /* 0x0000541049493816 */ /* 0x000fe200000000f7 */
[----:B-1----:R-:W-:-:S05]  /*44b0*/  @P3 FMUL.FTZ R6, R166, R249 ;  /* 0x000000f9a6063220 */ /* 0x002fca0000410000 */
[----:B------:R-:W-:Y:S01]  /*44c0*/  @P3 F2FP.BF16.F32.PACK_AB R6, RZ, R6 ;  /* 0x00000006ff06323e */ /* 0x000fe200000010ff */
[----:B0-----:R-:W-:Y:S01]  /*44d0*/  @P3 FMUL.FTZ R166, R167, R248 ;  /* 0x000000f8a7a63220 */ /* 0x001fe20000410000 */
[----:B--2---:R-:W-:Y:S02]  /*44e0*/  @P3 FMUL.FTZ R167, R245, R250 ;  /* 0x000000faf5a73220 */ /* 0x004fe40000410000 */
[----:B------:R-:W-:Y:S02]  /*44f0*/  @P3 PRMT R74, R6, 0x7610, R74 ;  /* 0x00007610064a3816 */ /* 0x000fe4000000004a */
[----:B------:R-:W-:Y:S02]  /*4500*/  @P3 F2FP.BF16.F32.PACK_AB R166, RZ, R166 ;  /* 0x000000a6ffa6323e */ /* 0x000fe400000010ff */
[----:B------:R-:W-:Y:S02]  /*4510*/  @P3 F2FP.BF16.F32.PACK_AB R167, RZ, R167 ;  /* 0x000000a7ffa7323e */ /* 0x000fe400000010ff */
[----:B------:R-:W-:-:S02]  /*4520*/  @P3 PRMT R74, R74, 0x5410, R166 ;  /* 0x000054104a4a3816 */ /* 0x000fc400000000a6 */
        /* <DEDUP_REMOVED lines=10> */
.L_x_7074:
[----:B------:R-:W-:Y:S05]  /*45d0*/  @!P1 BRA `(.L_x_7077) ;  /* 0x0000000400cc9947 */ /* 0x000fea0003800000 */
[-CC-:B0-----:R-:W-:Y:S01]  /*45e0*/  FFMA.FTZ R6, R198, R5.reuse, R246.reuse ;  /* 0x00000005c6067223 */ /* 0x181fe200000100f6 */
[-CC-:B------:R-:W-:Y:S01]  /*45f0*/  FFMA.FTZ R12, R226, R5.reuse, R246.reuse ;  /* 0x00000005e20c7223 */ /* 0x180fe200000100f6 */
[-CC-:B------:R-:W-:Y:S01]  /*4600*/  FFMA.FTZ R15, R196, R5.reuse, R246.reuse ;  /* 0x00000005c40f7223 */ /* 0x180fe200000100f6 */
[-C--:B------:R-:W-:Y:S01]  /*4610*/  FFMA.FTZ R245, R204, R5.reuse, R246 ;  /* 0x00000005ccf57223 */ /* 0x080fe200000100f6 */
[----:B------:R-:W-:Y:S01]  /*4620*/  FADD.FTZ R7, R171, -R6 ;  /* 0x80000006ab077221 */ /* 0x000fe20000010000 */
[----:B------:R-:W-:Y:S01]  /*4630*/  FADD.FTZ R13, R197, -R12 ;  /* 0x8000000cc50d7221 */ /* 0x000fe20000010000 */
[-CC-:B------:R-:W-:Y:S01]  /*4640*/  FFMA.FTZ R6, R225, R5.reuse, R246.reuse ;  /* 0x00000005e1067223 */ /* 0x180fe200000100f6 */
[-C--:B------:R-:W-:Y:S01]  /*4650*/  FFMA.FTZ R12, R206, R5.reuse, R246 ;  /* 0x00000005ce0c7223 */ /* 0x080fe200000100f6 */
[----:B------:R-:W-:Y:S01]  /*4660*/  FADD.FTZ R15, R170, -R15 ;  /* 0x8000000faa0f7221 */ /* 0x000fe20000010000 */
[----:B------:R-:W-:Y:S01]  /*4670*/  FADD.FTZ R245, R168, -R245 ;  /* 0x800000f5a8f57221 */ /* 0x000fe20000010000 */
[----:B------:R-:W-:Y:S01]  /*4680*/  FADD.FTZ R65, R207, -R6 ;  /* 0x80000006cf417221 */ /* 0x000fe20000010000 */
[----:B------:R-:W-:Y:S01]  /*4690*/  FADD.FTZ R67, R169, -R12 ;  /* 0x8000000ca9437221 */ /* 0x000fe20000010000 */
[-CC-:B------:R-:W-:Y:S01]  /*46a0*/  FFMA.FTZ R6, R224, R5.reuse, R246.reuse ;  /* 0x00000005e0067223 */ /* 0x180fe200000100f6 */
[----:B------:R-:W-:Y:S01]  /*46b0*/  FFMA.FTZ R12, R199, R5, R246 ;  /* 0x00000005c70c7223 */ /* 0x000fe200000100f6 */
[C---:B------:R-:W-:Y:S01]  /*46c0*/  FMUL.FTZ R13, R4.reuse, R13 ;  /* 0x0000000d040d7220 */ /* 0x040fe20000410000 */
[C---:B------:R-:W-:Y:S01]  /*46d0*/  FMUL.FTZ R15, R4.reuse, R15 ;  /* 0x0000000f040f7220 */ /* 0x040fe20000410000 */
[----:B------:R-:W-:Y:S01]  /*46e0*/  FADD.FTZ R167, R205, -R6 ;  /* 0x80000006cda77221 */ /* 0x000fe20000010000 */
[----:B------:R-:W-:Y:S01]  /*46f0*/  FADD.FTZ R247, R227, -R12 ;  /* 0x8000000ce3f77221 */ /* 0x000fe20000010000 */
        /* <DEDUP_REMOVED lines=25> */
.L_x_7079:
[----:B------:R-:W-:Y:S05]  /*4890*/  BSYNC.RECONVERGENT B2 ;  /* 0x0000000000027941 */ /* 0x000fea0003800200 */
.L_x_7078:
        /* <DEDUP_REMOVED lines=10> */
.L_x_7081:
[----:B------:R-:W-:Y:S05]  /*4940*/  BSYNC.RECONVERGENT B2 ;  /* 0x0000000000027941 */ /* 0x000fea0003800200 */
.L_x_7080:
        /* <DEDUP_REMOVED lines=10> */
.L_x_7083:
[----:B------:R-:W-:Y:S05]  /*49f0*/  BSYNC.RECONVERGENT B2 ;  /* 0x0000000000027941 */ /* 0x000fea0003800200 */
.L_x_7082:
        /* <DEDUP_REMOVED lines=10> */
.L_x_7085:
[----:B------:R-:W-:Y:S05]  /*4aa0*/  BSYNC.RECONVERGENT B2 ;  /* 0x0000000000027941 */ /* 0x000fea0003800200 */
.L_x_7084:
        /* <DEDUP_REMOVED lines=10> */
.L_x_7087:
[----:B------:R-:W-:Y:S05]  /*4b50*/  BSYNC.RECONVERGENT B2 ;  /* 0x0000000000027941 */ /* 0x000fea0003800200 */
.L_x_7086:
        /* <DEDUP_REMOVED lines=10> */
.L_x_7089:
[----:B------:R-:W-:Y:S05]  /*4c00*/  BSYNC.RECONVERGENT B2 ;  /* 0x0000000000027941 */ /* 0x000fea0003800200 */
.L_x_7088:
        /* <DEDUP_REMOVED lines=10> */
.L_x_7091:
[----:B------:R-:W-:Y:S05]  /*4cb0*/  BSYNC.RECONVERGENT B2 ;  /* 0x0000000000027941 */ /* 0x000fea0003800200 */
.L_x_7090:
[----:B------:R-:W-:Y:S05]  /*4cc0*/  @!P3 BRA `(.L_x_7076) ;  /* 0x000000040068b947 */ /* 0x000fea0003800000 */
[----:B------:R-:W-:-:S05]  /*4cd0*/  FMUL.FTZ R6, R67, UR13 ;  /* 0x0000000d43067c20 */ /* 0x000fca0008410000 */
[----:B------:R-:W-:-:S04]  /*4ce0*/  F2FP.BF16.F32.PACK_AB R6, RZ, R6 ;  /* 0x00000006ff06723e */ /* 0x000fc800000010ff */
[----:B------:R-:W-:Y:S01]  /*4cf0*/  PRMT R75, R75, 0x5410, R6 ;  /* 0x000054104b4b7816 */ /* 0x000fe20000000006 */
[----:B------:R-:W-:Y:S06]  /*4d00*/  BRA `(.L_x_7076) ;  /* 0x0000000400587947 */ /* 0x000fec0003800000 */
.L_x_7077:
        /* <DEDUP_REMOVED lines=10> */
.L_x_7093:
[----:B------:R-:W-:Y:S05]  /*4db0*/  BSYNC.RECONVERGENT B2 ;  /* 0x0000000000027941 */ /* 0x000fea0003800200 */
.L_x_7092:
        /* <DEDUP_REMOVED lines=10> */
.L_x_7095:
[----:B------:R-:W-:Y:S05]  /*4e60*/  BSYNC.RECONVERGENT B2 ;  /* 0x0000000000027941 */ /* 0x000fea0003800200 */
.L_x_7094:
        /* <DEDUP_REMOVED lines=10> */
.L_x_7097:
[----:B------:R-:W-:Y:S05]  /*4f10*/  BSYNC.RECONVERGENT B2 ;  /* 0x0000000000027941 */ /* 0x000fea0003800200 */
.L_x_7096:
        /* <DEDUP_REMOVED lines=10> */
.L_x_7099:
[----:B------:R-:W-:Y:S05]  /*4fc0*/  BSYNC.RECONVERGENT B2 ;  /* 0x0000000000027941 */ /* 0x000fea0003800200 */
.L_x_7098:
        /* <DEDUP_REMOVED lines=10> */
.L_x_7101:
[----:B------:R-:W-:Y:S05]  /*5070*/  BSYNC.RECONVERGENT B2 ;  /* 0x0000000000027941 */ /* 0x000fea0003800200 */
.L_x_7100:
        /* <DEDUP_REMOVED lines=10> */
.L_x_7103:
[----:B------:R-:W-:Y:S05]  /*5120*/  BSYNC.RECONVERGENT B2 ;  /* 0x0000000000027941 */ /* 0x000fea0003800200 */
.L_x_7102:
        /* <DEDUP_REMOVED lines=10> */
.L_x_7105:
[----:B------:R-:W-:Y:S05]  /*51d0*/  BSYNC.RECONVERGENT B2 ;  /* 0x0000000000027941 */ /* 0x000fea0003800200 */
.L_x_7104:
        /* <DEDUP_REMOVED lines=9> */
.L_x_7076:
[----:B------:R-:W-:Y:S05]  /*5270*/  BSYNC.RECONVERGENT B1 ;  /* 0x0000000000017941 */ /* 0x000fea0003800200 */
.L_x_7073:
[----:B0-----:R-:W0:Y:S01]  /*5280*/  @P1 LDC.64 R166, c[0x0][0x478] ;  /* 0x00011e00ffa61b82 */ /* 0x001e220000000a00 */
[----:B------:R-:W-:Y:S01]  /*5290*/  @P1 IADD3 R245, PT, PT, R244, 0x20, RZ ;  /* 0x00000020f4f51810 */ /* 0x000fe20007ffe0ff */
[----:B------:R-:W-:Y:S06]  /*52a0*/  BSSY.RECONVERGENT B1, `(.L_x_7106) ;  /* 0x0000156000017945 */ /* 0x000fec0003800200 */
[----:B------:R-:W1:Y:S01]  /*52b0*/  @P3 LDC.64 R6, c[0x0][0x468] ;  /* 0x00011a00ff063b82 */ /* 0x000e620000000a00 */
[----:B0-----:R-:W-:Y:S01]  /*52c0*/  @P1 IMAD.WIDE.U32 R166, R245, 0x20, R166 ;  /* 0x00000020f5a61825 */ /* 0x001fe200078e00a6 */
[----:B------:R-:W-:-:S04]  /*52d0*/  @P3 IADD3 R245, PT, PT, R242, 0x20, RZ ;  /* 0x00000020f2f53810 */ /* 0x000fc80007ffe0ff */
[----:B------:R0:W-:Y:S01]  /*52e0*/  @P1 STG.E.128 desc[UR6][R166.64], R12 ;  /* 0x0000000ca6001986 */ /* 0x0001e2000c101d06 */
[----:B-1----:R-:W-:-:S03]  /*52f0*/  @P3 IMAD.WIDE.U32 R6, R245, 0x10, R6 ;  /* 0x00000010f5063825 */ /* 0x002fc600078e0006 */
        /* <DEDUP_REMOVED lines=16> */
[----:B------:R-:W-:Y:S01]  /*5400*/  @P2 FFMA.FTZ R6, R215, R5, R246 ;  /* 0x00000005d7062223 */ /* 0x000fe200000100f6 */
[----:B------:R-:W-:-:S03]  /*5410*/  @P2 FADD.FTZ R65, R174, -R65 ;  /* 0x80000041ae412221 */ /* 0x000fc60000010000 */
[----:B------:R-:W-:Y:S02]  /*5420*/  @P2 FADD.FTZ R14, R231, -R6 ;  /* 0x80000006e70e2221 */ /* 0x000fe40000010000 */
[----:B------:R-:W2:Y:S02]  /*5430*/  @P3 LDC R249, c[0x0][0x40c] ;  /* 0x00010300fff93b82 */ /* 0x000ea40000000800 */
[----:B------:R-:W-:Y:S01]  /*5440*/  @P2 FFMA.FTZ R67, R4, R14, R143 ;  /* 0x0000000e04432223 */ /* 0x000fe2000001008f */
[----:B------:R-:W-:-:S04]  /*5450*/  @P2 FFMA.FTZ R14, R194, R5, R246 ;  /* 0x00000005c20e2223 */ /* 0x000fc800000100f6 */
[----:B------:R-:W-:Y:S01]  /*5460*/  @P2 FADD.FTZ R15, R173, -R14 ;  /* 0x8000000ead0f2221 */ /* 0x000fe20000010000 */
[----:B------:R-:W-:Y:S01]  /*5470*/  MOV R14, R138 ;  /* 0x0000008a000e7202 */ /* 0x000fe20000000f00 */
[----:B------:R-:W3:Y:S02]  /*5480*/  @P3 LDC R245, c[0x0][0x40c] ;  /* 0x00010300fff53b82 */ /* 0x000ee40000000800 */
[----:B------:R-:W-:Y:S01]  /*5490*/  @P2 FFMA.FTZ R14, R4, R15, R138 ;  /* 0x0000000f040e2223 */ /* 0x000fe2000001008a */
[----:B------:R-:W-:Y:S01]  /*54a0*/  MOV R15, R139 ;  /* 0x0000008b000f7202 */ /* 0x000fe20000000f00 */
[----:B-1----:R-:W-:Y:S01]  /*54b0*/  @P3 FMUL.FTZ R6, R12, R7 ;  /* 0x000000070c063220 */ /* 0x002fe20000410000 */
[----:B0-----:R-:W-:Y:S01]  /*54c0*/  @P3 FMUL.FTZ R7, R13, R64 ;  /* 0x000000400d073220 */ /* 0x001fe20000410000 */
[----:B------:R-:W-:Y:S02]  /*54d0*/  @P2 FFMA.FTZ R64, R195, R5, R246 ;  /* 0x00000005c3402223 */ /* 0x000fe400000100f6 */
[----:B------:R-:W0:Y:S01]  /*54e0*/  @P3 LDC R248, c[0x0][0x40c] ;  /* 0x00010300fff83b82 */ /* 0x000e220000000800 */
[----:B------:R-:W-:Y:S01]  /*54f0*/  @P3 F2FP.BF16.F32.PACK_AB R6, RZ, R6 ;  /* 0x00000006ff06323e */ /* 0x000fe200000010ff */
[----:B------:R-:W-:Y:S01]  /*5500*/  @P2 FADD.FTZ R64, R229, -R64 ;  /* 0x80000040e5402221 */ /* 0x000fe20000010000 */
[----:B------:R-:W-:-:S02]  /*5510*/  @P3 F2FP.BF16.F32.PACK_AB R7, RZ, R7 ;  /* 0x00000007ff07323e */ /* 0x000fc400000010ff */
[----:B------:R-:W-:Y:S01]  /*5520*/  @P3 PRMT R72, R6, 0x7610, R72 ;  /* 0x0000761006483816 */ /* 0x000fe20000000048 */
[C---:B------:R-:W-:Y:S01]  /*5530*/  @P2 FFMA.FTZ R15, R4.reuse, R64, R139 ;  /* 0x00000040040f2223 */ /* 0x040fe2000001008b */
[----:B------:R-:W-:Y:S01]  /*5540*/  MOV R64, R140 ;  /* 0x0000008c00407202 */ /* 0x000fe20000000f00 */
[----:B------:R-:W1:Y:S01]  /*5550*/  @P3 LDC R166, c[0x0][0x40c] ;  /* 0x00010300ffa63b82 */ /* 0x000e620000000800 */
[----:B------:R-:W-:Y:S01]  /*5560*/  @P2 FFMA.FTZ R64, R4, R65, R140 ;  /* 0x0000004104402223 */ /* 0x000fe2000001008c */
[--C-:B------:R-:W-:Y:S01]  /*5570*/  @P2 FFMA.FTZ R65, R213, R5, R246.reuse ;  /* 0x00000005d5412223 */ /* 0x100fe200000100f6 */
[----:B------:R-:W-:Y:S02]  /*5580*/  @P3 PRMT R72, R72, 0x5410, R7 ;  /* 0x0000541048483816 */ /* 0x000fe40000000007 */
[----:B---3--:R-:W-:Y:S01]  /*5590*/  @P3 FMUL.FTZ R245, R64, R245 ;  /* 0x000000f540f53220 */ /* 0x008fe20000410000 */
[----:B------:R-:W-:Y:S01]  /*55a0*/  @P2 FADD.FTZ R66, R230, -R65 ;  /* 0x80000041e6422221 */ /* 0x000fe20000010000 */
[----:B------:R-:W-:Y:S01]  /*55b0*/  MOV R65, R141 ;  /* 0x0000008d00417202 */ /* 0x000fe20000000f00 */
[----:B------:R-:W3:Y:S02]  /*55c0*/  @P3 LDC R167, c[0x0][0x40c] ;  /* 0x00010300ffa73b82 */ /* 0x000ee40000000800 */
[----:B------:R-:W-:Y:S01]  /*55d0*/  @P2 FFMA.FTZ R65, R4, R66, R141 ;  /* 0x0000004204412223 */ /* 0x000fe2000001008d */
[----:B------:R-:W-:Y:S01]  /*55e0*/  @P2 FFMA.FTZ R66, R214, R5, R246 ;  /* 0x00000005d6422223 */ /* 0x000fe200000100f6 */
[----:B------:R-:W-:-:S03]  /*55f0*/  @P3 F2FP.BF16.F32.PACK_AB R245, RZ, R245 ;  /* 0x000000f5fff5323e */ /* 0x000fc600000010ff */
[----:B------:R-:W-:Y:S01]  /*5600*/  @P2 FADD.FTZ R247, R175, -R66 ;  /* 0x80000042aff72221 */ /* 0x000fe20000010000 */
[----:B------:R-:W-:Y:S01]  /*5610*/  MOV R66, R142 ;  /* 0x0000008e00427202 */ /* 0x000fe20000000f00 */
[----:B0-----:R-:W-:Y:S01]  /*5620*/  @P3 FMUL.FTZ R248, R15, R248 ;  /* 0x000000f80ff83220 */ /* 0x001fe20000410000 */
[----:B------:R-:W-:Y:S01]  /*5630*/  @P3 PRMT R74, R245, 0x7610, R74 ;  /* 0x00007610f54a3816 */ /* 0x000fe2000000004a */
[----:B------:R-:W-:Y:S01]  /*5640*/  @P2 FFMA.FTZ R66, R4, R247, R142 ;  /* 0x000000f704422223 */ /* 0x000fe2000001008e */
[----:B--2---:R-:W-:Y:S02]  /*5650*/  @P3 FMUL.FTZ R247, R14, R249 ;  /* 0x000000f90ef73220 */ /* 0x004fe40000410000 */
[----:B------:R-:W-:Y:S01]  /*5660*/  @P3 F2FP.BF16.F32.PACK_AB R7, RZ, R248 ;  /* 0x000000f8ff07323e */ /* 0x000fe200000010ff */
[----:B-1----:R-:W-:Y:S02]  /*5670*/  @P3 FMUL.FTZ R166, R65, R166 ;  /* 0x000000a641a63220 */ /* 0x002fe40000410000 */
[----:B------:R-:W-:-:S03]  /*5680*/  @P3 F2FP.BF16.F32.PACK_AB R6, RZ, R247 ;  /* 0x000000f7ff06323e */ /* 0x000fc600000010ff */
[----:B------:R-:W-:Y:S02]  /*5690*/  @P3 F2FP.BF16.F32.PACK_AB R166, RZ, R166 ;  /* 0x000000a6ffa6323e */ /* 0x000fe400000010ff */
[----:B------:R-:W-:Y:S01]  /*56a0*/  @P3 PRMT R73, R6, 0x7610, R73 ;  /* 0x0000761006493816 */ /* 0x000fe20000000049 */
[----:B---3--:R-:W-:Y:S01]  /*56b0*/  @P3 FMUL.FTZ R167, R66, R167 ;  /* 0x000000a742a73220 */ /* 0x008fe20000410000 */
[----:B------:R-:W-:Y:S02]  /*56c0*/  @P3 PRMT R74, R74, 0x5410, R166 ;  /* 0x000054104a4a3816 */ /* 0x000fe400000000a6 */
        /* <DEDUP_REMOVED lines=8> */
.L_x_7108:
[----:B------:R-:W1:Y:S01]  /*5750*/  @P3 LDC R248, c[0x0][0x40c] ;  /* 0x00010300fff83b82 */ /* 0x000e620000000800 */
[-CC-:B0-----:R-:W-:Y:S01]  /*5760*/  @P2 FFMA.FTZ R6, R228, R5.reuse, R246.reuse ;  /* 0x00000005e4062223 */ /* 0x181fe200000100f6 */
[----:B------:R-:W-:Y:S01]  /*5770*/  @P2 FFMA.FTZ R7, R192, R5, R246 ;  /* 0x00000005c0072223 */ /* 0x000fe200000100f6 */
[----:B------:R-:W-:Y:S02]  /*5780*/  MOV R167, R137 ;  /* 0x0000008900a77202 */ /* 0x000fe40000000f00 */
[----:B------:R-:W-:Y:S01]  /*5790*/  @P2 FADD.FTZ R6, R193, -R6 ;  /* 0x80000006c1062221 */ /* 0x000fe20000010000 */
[----:B------:R-:W-:Y:S01]  /*57a0*/  @P2 FADD.FTZ R7, R172, -R7 ;  /* 0x80000007ac072221 */ /* 0x000fe20000010000 */
[----:B------:R-:W-:Y:S01]  /*57b0*/  MOV R166, R136 ;  /* 0x0000008800a67202 */ /* 0x000fe20000000f00 */
[----:B------:R-:W0:Y:S01]  /*57c0*/  @P3 LDC R245, c[0x0][0x40c] ;  /* 0x00010300fff53b82 */ /* 0x000e220000000800 */
[----:B------:R-:W-:Y:S01]  /*57d0*/  @P2 FFMA.FTZ R167, R4, R6, R137 ;  /* 0x0000000604a72223 */ /* 0x000fe20000010089 */
[----:B------:R-:W-:Y:S01]  /*57e0*/  @P2 FFMA.FTZ R6, R194, R5, R246 ;  /* 0x00000005c2062223 */ /* 0x000fe200000100f6 */
[----:B------:R-:W-:Y:S01]  /*57f0*/  @P2 FFMA.FTZ R166, R4, R7, R136 ;  /* 0x0000000704a62223 */ /* 0x000fe20000010088 */
[----:B------:R-:W-:-:S02]  /*5800*/  MOV R7, R138 ;  /* 0x0000008a00077202 */ /* 0x000fc40000000f00 */
        /* <DEDUP_REMOVED lines=10> */
[----:B------:R-:W-:Y:S01]  /*58b0*/  @P2 FFMA.FTZ R167, R213, R5, R246 ;  /* 0x00000005d5a72223 */ /* 0x000fe200000100f6 */
[----:B------:R-:W-:Y:S01]  /*58c0*/  @P2 FADD.FTZ R247, R174, -R247 ;  /* 0x800000f7aef72221 */ /* 0x000fe20000010000 */
[----:B0-----:R-:W-:Y:S01]  /*58d0*/  @P3 FMUL.FTZ R245, R166, R245 ;  /* 0x000000f5a6f53220 */ /* 0x001fe20000410000 */
[----:B------:R-:W-:Y:S01]  /*58e0*/  MOV R166, R140 ;  /* 0x0000008c00a67202 */ /* 0x000fe20000000f00 */
[----:B------:R-:W-:Y:S01]  /*58f0*/  @P2 FADD.FTZ R250, R230, -R167 ;  /* 0x800000a7e6fa2221 */ /* 0x000fe20000010000 */
[----:B------:R-:W-:Y:S01]  /*5900*/  MOV R167, R141 ;  /* 0x0000008d00a77202 */ /* 0x000fe20000000f00 */
[C---:B------:R-:W-:Y:S01]  /*5910*/  @P2 FFMA.FTZ R166, R4.reuse, R247, R140 ;  /* 0x000000f704a62223 */ /* 0x040fe2000001008c */
[----:B------:R-:W-:Y:S01]  /*5920*/  @P3 F2FP.BF16.F32.PACK_AB R245, RZ, R245 ;  /* 0x000000f5fff5323e */ /* 0x000fe200000010ff */
[----:B------:R-:W-:Y:S01]  /*5930*/  @P2 FFMA.FTZ R167, R4, R250, R141 ;  /* 0x000000fa04a72223 */ /* 0x000fe2000001008d */
[----:B------:R-:W-:Y:S01]  /*5940*/  @P2 FFMA.FTZ R250, R214, R5, R246 ;  /* 0x00000005d6fa2223 */ /* 0x000fe200000100f6 */
[----:B------:R-:W0:Y:S01]  /*5950*/  @P3 LDC R247, c[0x0][0x40c] ;  /* 0x00010300fff73b82 */ /* 0x000e220000000800 */
        /* <DEDUP_REMOVED lines=9> */
[----:B------:R-:W-:-:S03]  /*59f0*/  @P3 PRMT R73, R7, 0x7610, R73 ;  /* 0x0000761007493816 */ /* 0x000fc60000000049 */
[----:B------:R-:W3:Y:S01]  /*5a00*/  @P3 LDC R248, c[0x0][0x40c] ;  /* 0x00010300fff83b82 */ /* 0x000ee20000000800 */
[----:B0-----:R-:W-:-:S05]  /*5a10*/  @P3 FMUL.FTZ R247, R6, R247 ;  /* 0x000000f706f73220 */ /* 0x001fca0000410000 */
[----:B------:R-:W-:-:S04]  /*5a20*/  @P3 F2FP.BF16.F32.PACK_AB R247, RZ, R247 ;  /* 0x000000f7fff7323e */ /* 0x000fc800000010ff */
[----:B------:R-:W-:Y:S01]  /*5a30*/  @P3 PRMT R73, R73, 0x5410, R247 ;  /* 0x0000541049493816 */ /* 0x000fe200000000f7 */
[----:B-1----:R-:W-:-:S05]  /*5a40*/  @P3 FMUL.FTZ R6, R166, R249 ;  /* 0x000000f9a6063220 */ /* 0x002fca0000410000 */
[----:B------:R-:W-:Y:S01]  /*5a50*/  @P3 F2FP.BF16.F32.PACK_AB R6, RZ, R6 ;  /* 0x00000006ff06323e */ /* 0x000fe200000010ff */
[----:B---3--:R-:W-:Y:S01]  /*5a60*/  @P3 FMUL.FTZ R166, R167, R248 ;  /* 0x000000f8a7a63220 */ /* 0x008fe20000410000 */
        /* <DEDUP_REMOVED lines=15> */
.L_x_7107:
[----:B------:R-:W-:Y:S05]  /*5b60*/  @!P1 BRA `(.L_x_7110) ;  /* 0x0000000400cc9947 */ /* 0x000fea0003800000 */
[-CC-:B0-----:R-:W-:Y:S01]  /*5b70*/  FFMA.FTZ R6, R214, R5.reuse, R246.reuse ;  /* 0x00000005d6067223 */ /* 0x181fe200000100f6 */
[-CC-:B------:R-:W-:Y:S01]  /*5b80*/  FFMA.FTZ R12, R194, R5.reuse, R246.reuse ;  /* 0x00000005c20c7223 */ /* 0x180fe200000100f6 */
[-CC-:B------:R-:W-:Y:S01]  /*5b90*/  FFMA.FTZ R13, R213, R5.reuse, R246.reuse ;  /* 0x00000005d50d7223 */ /* 0x180fe200000100f6 */
[-C--:B------:R-:W-:Y:S01]  /*5ba0*/  FFMA.FTZ R15, R212, R5.reuse, R246 ;  /* 0x00000005d40f7223 */ /* 0x080fe200000100f6 */
[----:B------:R-:W-:Y:S01]  /*5bb0*/  FADD.FTZ R7, R175, -R6 ;  /* 0x80000006af077221 */ /* 0x000fe20000010000 */
[-C--:B------:R-:W-:Y:S01]  /*5bc0*/  FFMA.FTZ R6, R195, R5.reuse, R246 ;  /* 0x00000005c3067223 */ /* 0x080fe200000100f6 */
[----:B------:R-:W-:Y:S01]  /*5bd0*/  FADD.FTZ R67, R173, -R12 ;  /* 0x8000000cad437221 */ /* 0x000fe20000010000 */
[-CC-:B------:R-:W-:Y:S01]  /*5be0*/  FFMA.FTZ R245, R192, R5.reuse, R246.reuse ;  /* 0x00000005c0f57223 */ /* 0x180fe200000100f6 */
[-C--:B------:R-:W-:Y:S01]  /*5bf0*/  FFMA.FTZ R12, R215, R5.reuse, R246 ;  /* 0x00000005d70c7223 */ /* 0x080fe200000100f6 */
[----:B------:R-:W-:Y:S01]  /*5c00*/  FADD.FTZ R65, R229, -R6 ;  /* 0x80000006e5417221 */ /* 0x000fe20000010000 */
[----:B------:R-:W-:Y:S01]  /*5c10*/  FFMA.FTZ R6, R228, R5, R246 ;  /* 0x00000005e4067223 */ /* 0x000fe200000100f6 */
        /* <DEDUP_REMOVED lines=32> */
.L_x_7112:
[----:B------:R-:W-:Y:S05]  /*5e20*/  BSYNC.RECONVERGENT B2 ;  /* 0x0000000000027941 */ /* 0x000fea0003800200 */
.L_x_7111:
        /* <DEDUP_REMOVED lines=10> */
.L_x_7114:
[----:B------:R-:W-:Y:S05]  /*5ed0*/  BSYNC.RECONVERGENT B2 ;  /* 0x0000000000027941 */ /* 0x000fea0003800200 */
.L_x_7113:
        /* <DEDUP_REMOVED lines=10> */
.L_x_7116:
[----:B------:R-:W-:Y:S05]  /*5f80*/  BSYNC.RECONVERGENT B2 ;  /* 0x0000000000027941 */ /* 0x000fea0003800200 */
.L_x_7115:
        /* <DEDUP_REMOVED lines=10> */
.L_x_7118:
[----:B------:R-:W-:Y:S05]  /*6030*/  BSYNC.RECONVERGENT B2 ;  /* 0x0000000000027941 */ /* 0x000fea0003800200 */
.L_x_7117:
        /* <DEDUP_REMOVED lines=10> */
.L_x_7120:
[----:B------:R-:W-:Y:S05]  /*60e0*/  BSYNC.RECONVERGENT B2 ;  /* 0x0000000000027941 */ /* 0x000fea0003800200 */
.L_x_7119:
        /* <DEDUP_REMOVED lines=10> */
.L_x_7122:
[----:B------:R-:W-:Y:S05]  /*6190*/  BSYNC.RECONVERGENT B2 ;  /* 0x0000000000027941 */ /* 0x000fea0003800200 */
.L_x_7121:
        /* <DEDUP_REMOVED lines=10> */
.L_x_7124:
[----:B------:R-:W-:Y:S05]  /*6240*/  BSYNC.RECONVERGENT B2 ;  /* 0x0000000000027941 */ /* 0x000fea0003800200 */
.L_x_7123:
[----:B------:R-:W-:Y:S05]  /*6250*/  @!P3 BRA `(.L_x_7109) ;  /* 0x000000040068b947 */ /* 0x000fea0003800000 */
[----:B------:R-:W-:-:S05]  /*6260*/  FMUL.FTZ R6, R67, UR13 ;  /* 0x0000000d43067c20 */ /* 0x000fca0008410000 */
[----:B------:R-:W-:-:S04]  /*6270*/  F2FP.BF16.F32.PACK_AB R6, RZ, R6 ;  /* 0x00000006ff06723e */ /* 0x000fc800000010ff */
[----:B------:R-:W-:Y:S01]  /*6280*/  PRMT R75, R75, 0x5410, R6 ;  /* 0x000054104b4b7816 */ /* 0x000fe20000000006 */
[----:B------:R-:W-:Y:S06]  /*6290*/  BRA `(.L_x_7109) ;  /* 0x0000000400587947 */ /* 0x000fec0003800000 */
.L_x_7110:
        /* <DEDUP_REMOVED lines=10> */
.L_x_7126:
[----:B------:R-:W-:Y:S05]  /*6340*/  BSYNC.RECONVERGENT B2 ;  /* 0x0000000000027941 */ /* 0x000fea0003800200 */
.L_x_7125:
        /* <DEDUP_REMOVED lines=10> */
.L_x_7128:
[----:B------:R-:W-:Y:S05]  /*63f0*/  BSYNC.RECONVERGENT B2 ;  /* 0x0000000000027941 */ /* 0x000fea0003800200 */
.L_x_7127:
        /* <DEDUP_REMOVED lines=10> */
.L_x_7130:
[----:B------:R-:W-:Y:S05]  /*64a0*/  BSYNC.RECONVERGENT B2 ;  /* 0x0000000000027941 */ /* 0x000fea0003800200 */
.L_x_7129:
        /* <DEDUP_REMOVED lines=10> */
.L_x_7132:
[----:B------:R-:W-:Y:S05]  /*6550*/  BSYNC.RECONVERGENT B2 ;  /* 0x0000000000027941 */ /* 0x000fea0003800200 */
.L_x_7131:
        /* <DEDUP_REMOVED lines=10> */
.L_x_7134:
[----:B------:R-:W-:Y:S05]  /*6600*/  BSYNC.RECONVERGENT B2 ;  /* 0x0000000000027941 */ /* 0x000fea0003800200 */
.L_x_7133:
        /* <DEDUP_REMOVED lines=10> */
.L_x_7136:
[----:B------:R-:W-:Y:S05]  /*66b0*/  BSYNC.RECONVERGENT B2 ;  /* 0x0000000000027941 */ /* 0x000fea0003800200 */
.L_x_7135:
        /* <DEDUP_REMOVED lines=10> */
.L_x_7138:
[----:B------:R-:W-:Y:S05]  /*6760*/  BSYNC.RECONVERGENT B2 ;  /* 0x0000000000027941 */ /* 0x000fea0003800200 */
.L_x_7137:
        /* <DEDUP_REMOVED lines=9> */
.L_x_7109:
[----:B------:R-:W-:Y:S05]  /*6800*/  BSYNC.RECONVERGENT B1 ;  /* 0x0000000000017941 */ /* 0x000fea0003800200 */
.L_x_7106:
        /* <DEDUP_REMOVED lines=12> */
[----:B0-----:R-:W0:Y:S01]  /*68d0*/  @P3 LDC R64, c[0x0][0x40c] ;  /* 0x00010300ff403b82 */ /* 0x001e220000000800 */
[-CC-:B------:R-:W-:Y:S01]  /*68e0*/  @P2 FFMA.FTZ R7, R184, R5.reuse, R246.reuse ;  /* 0x00000005b8072223 */ /* 0x180fe200000100f6 */
[----:B------:R-:W-:Y:S01]  /*68f0*/  MOV R12, R144 ;  /* 0x00000090000c7202 */ /* 0x000fe20000000f00 */
[----:B------:R-:W-:Y:S01]  /*6900*/  @P2 FFMA.FTZ R6, R219, R5, R246 ;  /* 0x00000005db062223 */ /* 0x000fe200000100f6 */
[----:B------:R-:W-:Y:S01]  /*6910*/  MOV R13, R145 ;  /* 0x00000091000d7202 */ /* 0x000fe20000000f00 */
[----:B------:R-:W-:Y:S01]  /*6920*/  @P2 FADD.FTZ R7, R176, -R7 ;  /* 0x80000007b0072221 */ /* 0x000fe20000010000 */
[----:B------:R-:W-:Y:S01]  /*6930*/  MOV R67, R151 ;  /* 0x0000009700437202 */ /* 0x000fe20000000f00 */
[----:B------:R-:W-:Y:S01]  /*6940*/  @P2 FADD.FTZ R14, R235, -R6 ;  /* 0x80000006eb0e2221 */ /* 0x000fe20000010000 */
[----:B------:R-:W1:Y:S01]  /*6950*/  @P3 LDC R15, c[0x0][0x40c] ;  /* 0x00010300ff0f3b82 */ /* 0x000e620000000800 */
[C---:B------:R-:W-:Y:S01]  /*6960*/  @P2 FFMA.FTZ R12, R4.reuse, R7, R144 ;  /* 0x00000007040c2223 */ /* 0x040fe20000010090 */
[-CC-:B------:R-:W-:Y:S01]  /*6970*/  @P2 FFMA.FTZ R7, R185, R5.reuse, R246.reuse ;  /* 0x00000005b9072223 */ /* 0x180fe200000100f6 */
[----:B------:R-:W-:Y:S01]  /*6980*/  @P2 FFMA.FTZ R67, R4, R14, R151 ;  /* 0x0000000e04432223 */ /* 0x000fe20000010097 */
[-CC-:B------:R-:W-:Y:S01]  /*6990*/  @P2 FFMA.FTZ R14, R186, R5.reuse, R246.reuse ;  /* 0x00000005ba0e2223 */ /* 0x180fe200000100f6 */
[----:B------:R-:W-:Y:S01]  /*69a0*/  @P2 FFMA.FTZ R65, R216, R5, R246 ;  /* 0x00000005d8412223 */ /* 0x000fe200000100f6 */
[----:B------:R-:W-:-:S02]  /*69b0*/  @P2 FADD.FTZ R7, R232, -R7 ;  /* 0x80000007e8072221 */ /* 0x000fc40000010000 */
[----:B------:R-:W2:Y:S01]  /*69c0*/  @P3 LDC R249, c[0x0][0x40c] ;  /* 0x00010300fff93b82 */ /* 0x000ea20000000800 */
[----:B------:R-:W-:Y:S01]  /*69d0*/  @P2 FADD.FTZ R65, R178, -R65 ;  /* 0x80000041b2412221 */ /* 0x000fe20000010000 */
[----:B------:R-:W-:-:S04]  /*69e0*/  @P2 FFMA.FTZ R13, R4, R7, R145 ;  /* 0x00000007040d2223 */ /* 0x000fc80000010091 */
[----:B0-----:R-:W-:Y:S01]  /*69f0*/  @P3 FMUL.FTZ R7, R13, R64 ;  /* 0x000000400d073220 */ /* 0x001fe20000410000 */
[----:B------:R-:W-:Y:S01]  /*6a00*/  @P2 FFMA.FTZ R64, R187, R5, R246 ;  /* 0x00000005bb402223 */ /* 0x000fe200000100f6 */
[----:B------:R-:W0:Y:S03]  /*6a10*/  @P3 LDC R245, c[0x0][0x40c] ;  /* 0x00010300fff53b82 */ /* 0x000e260000000800 */
[----:B------:R-:W-:Y:S01]  /*6a20*/  @P2 FADD.FTZ R64, R233, -R64 ;  /* 0x80000040e9402221 */ /* 0x000fe20000010000 */
[----:B------:R-:W-:Y:S01]  /*6a30*/  @P3 F2FP.BF16.F32.PACK_AB R7, RZ, R7 ;  /* 0x00000007ff07323e */ /* 0x000fe200000010ff */
[----:B-1----:R-:W-:Y:S01]  /*6a40*/  @P3 FMUL.FTZ R6, R12, R15 ;  /* 0x0000000f0c063220 */ /* 0x002fe20000410000 */
[----:B------:R-:W-:Y:S01]  /*6a50*/  @P2 FADD.FTZ R15, R177, -R14 ;  /* 0x8000000eb10f2221 */ /* 0x000fe20000010000 */
[----:B------:R-:W-:Y:S01]  /*6a60*/  MOV R14, R146 ;  /* 0x00000092000e7202 */ /* 0x000fe20000000f00 */
[----:B------:R-:W1:Y:S02]  /*6a70*/  @P3 LDC R248, c[0x0][0x40c] ;  /* 0x00010300fff83b82 */ /* 0x000e640000000800 */
[C---:B------:R-:W-:Y:S01]  /*6a80*/  @P2 FFMA.FTZ R14, R4.reuse, R15, R146 ;  /* 0x0000000f040e2223 */ /* 0x040fe20000010092 */
[----:B------:R-:W-:Y:S01]  /*6a90*/  MOV R15, R147 ;  /* 0x00000093000f7202 */ /* 0x000fe20000000f00 */
[C---:B------:R-:W-:Y:S01]  /*6aa0*/  @P2 FFMA.FTZ R15, R4.reuse, R64, R147 ;  /* 0x00000040040f2223 */ /* 0x040fe20000010093 */
[----:B------:R-:W-:Y:S01]  /*6ab0*/  MOV R64, R148 ;  /* 0x0000009400407202 */ /* 0x000fe20000000f00 */
[----:B------:R-:W-:Y:S01]  /*6ac0*/  @P2 FFMA.FTZ R64, R4, R65, R148 ;  /* 0x0000004104402223 */ /* 0x000fe20000010094 */
[----:B------:R-:W-:Y:S01]  /*6ad0*/  @P2 FFMA.FTZ R65, R217, R5, R246 ;  /* 0x00000005d9412223 */ /* 0x000fe200000100f6 */
[----:B------:R-:W3:Y:S01]  /*6ae0*/  @P3 LDC R166, c[0x0][0x40c] ;  /* 0x00010300ffa63b82 */ /* 0x000ee20000000800 */
[----:B------:R-:W-:-:S02]  /*6af0*/  @P3 F2FP.BF16.F32.PACK_AB R6, RZ, R6 ;  /* 0x00000006ff06323e */ /* 0x000fc400000010ff */
[----:B------:R-:W-:Y:S01]  /*6b00*/  @P2 FADD.FTZ R66, R234, -R65 ;  /* 0x80000041ea422221 */ /* 0x000fe20000010000 */
[----:B------:R-:W-:Y:S02]  /*6b10*/  MOV R65, R149 ;  /* 0x0000009500417202 */ /* 0x000fe40000000f00 */
[----:B------:R-:W-:Y:S01]  /*6b20*/  @P3 PRMT R72, R6, 0x7610, R72 ;  /* 0x0000761006483816 */ /* 0x000fe20000000048 */
[----:B------:R-:W-:Y:S01]  /*6b30*/  @P2 FFMA.FTZ R65, R4, R66, R149 ;  /* 0x0000004204412223 */ /* 0x000fe20000010095 */
[----:B------:R-:W4:Y:S01]  /*6b40*/  @P3 LDC R167, c[0x0][0x40c] ;  /* 0x00010300ffa73b82 */ /* 0x000f220000000800 */
[----:B------:R-:W-:Y:S01]  /*6b50*/  @P2 FFMA.FTZ R66, R218, R5, R246 ;  /* 0x00000005da422223 */ /* 0x000fe200000100f6 */
[----:B0-----:R-:W-:Y:S01]  /*6b60*/  @P3 FMUL.FTZ R245, R64, R245 ;  /* 0x000000f540f53220 */ /* 0x001fe20000410000 */
[----:B------:R-:W-:Y:S02]  /*6b70*/  @P3 PRMT R72, R72, 0x5410, R7 ;  /* 0x0000541048483816 */ /* 0x000fe40000000007 */
[----:B------:R-:W-:Y:S01]  /*6b80*/  @P2 FADD.FTZ R247, R179, -R66 ;  /* 0x80000042b3f72221 */ /* 0x000fe20000010000 */
[----:B------:R-:W-:Y:S01]  /*6b90*/  MOV R66, R150 ;  /* 0x0000009600427202 */ /* 0x000fe20000000f00 */
[----:B-1----:R-:W-:-:S02]  /*6ba0*/  @P3 FMUL.FTZ R248, R15, R248 ;  /* 0x000000f80ff83220 */ /* 0x002fc40000410000 */
[----:B------:R-:W-:Y:S01]  /*6bb0*/  @P2 FFMA.FTZ R66, R4, R247, R150 ;  /* 0x000000f704422223 */ /* 0x000fe20000010096 */
[----:B--2---:R-:W-:Y:S01]  /*6bc0*/  @P3 FMUL.FTZ R247, R14, R249 ;  /* 0x000000f90ef73220 */ /* 0x004fe20000410000 */
[----:B------:R-:W-:Y:S02]  /*6bd0*/  @P3 F2FP.BF16.F32.PACK_AB R245, RZ, R245 ;  /* 0x000000f5fff5323e */ /* 0x000fe400000010ff */
[----:B------:R-:W-:Y:S02]  /*6be0*/  @P3 F2FP.BF16.F32.PACK_AB R7, RZ, R248 ;  /* 0x000000f8ff07323e */ /* 0x000fe400000010ff */
[----:B------:R-:W-:Y:S01]  /*6bf0*/  @P3 F2FP.BF16.F32.PACK_AB R6, RZ, R247 ;  /* 0x000000f7ff06323e */ /* 0x000fe200000010ff */
[----:B---3--:R-:W-:Y:S01]  /*6c00*/  @P3 FMUL.FTZ R166, R65, R166 ;  /* 0x000000a641a63220 */ /* 0x008fe20000410000 */
[----:B------:R-:W-:Y:S02]  /*6c10*/  @P3 PRMT R74, R245, 0x7610, R74 ;  /* 0x00007610f54a3816 */ /* 0x000fe4000000004a */
[----:B------:R-:W-:-:S02]  /*6c20*/  @P3 PRMT R73, R6, 0x7610, R73 ;  /* 0x0000761006493816 */ /* 0x000fc40000000049 */
[----:B------:R-:W-:Y:S02]  /*6c30*/  @P3 F2FP.BF16.F32.PACK_AB R166, RZ, R166 ;  /* 0x000000a6ffa6323e */ /* 0x000fe400000010ff */
[----:B------:R-:W-:Y:S01]  /*6c40*/  @P3 PRMT R73, R73, 0x5410, R7 ;  /* 0x0000541049493816 */ /* 0x000fe20000000007 */
[----:B----4-:R-:W-:Y:S01]  /*6c50*/  @P3 FMUL.FTZ R167, R66, R167 ;  /* 0x000000a742a73220 */ /* 0x010fe20000410000 */
        /* <DEDUP_REMOVED lines=8> */
.L_x_7141:
[----:B------:R-:W1:Y:S01]  /*6ce0*/  @P3 LDC R248, c[0x0][0x40c] ;  /* 0x00010300fff83b82 */ /* 0x000e620000000800 */
[-CC-:B0-----:R-:W-:Y:S01]  /*6cf0*/  @P2 FFMA.FTZ R7, R184, R5.reuse, R246.reuse ;  /* 0x00000005b8072223 */ /* 0x181fe200000100f6 */
[----:B------:R-:W-:Y:S01]  /*6d00*/  MOV R166, R144 ;  /* 0x0000009000a67202 */ /* 0x000fe20000000f00 */
[----:B------:R-:W-:Y:S01]  /*6d10*/  @P2 FFMA.FTZ R6, R186, R5, R246 ;  /* 0x00000005ba062223 */ /* 0x000fe200000100f6 */
[----:B------:R-:W-:Y:S01]  /*6d20*/  MOV R167, R145 ;  /* 0x0000009100a77202 */ /* 0x000fe20000000f00 */
[----:B------:R-:W-:Y:S02]  /*6d30*/  @P2 FADD.FTZ R7, R176, -R7 ;  /* 0x80000007b0072221 */ /* 0x000fe40000010000 */
[----:B------:R-:W-:Y:S01]  /*6d40*/  @P2 FADD.FTZ R247, R177, -R6 ;  /* 0x80000006b1f72221 */ /* 0x000fe20000010000 */
[----:B------:R-:W0:Y:S01]  /*6d50*/  @P3 LDC R245, c[0x0][0x40c] ;  /* 0x00010300fff53b82 */ /* 0x000e220000000800 */
[----:B------:R-:W-:Y:S01]  /*6d60*/  @P2 FFMA.FTZ R166, R4, R7, R144 ;  /* 0x0000000704a62223 */ /* 0x000fe20000010090 */
[-CC-:B------:R-:W-:Y:S01]  /*6d70*/  @P2 FFMA.FTZ R7, R185, R5.reuse, R246.reuse ;  /* 0x00000005b9072223 */ /* 0x180fe200000100f6 */
[----:B------:R-:W-:-:S03]  /*6d80*/  @P2 FFMA.FTZ R6, R187, R5, R246 ;  /* 0x00000005bb062223 */ /* 0x000fc600000100f6 */
[----:B------:R-:W-:-:S04]  /*6d90*/  @P2 FADD.FTZ R7, R232, -R7 ;  /* 0x80000007e8072221 */ /* 0x000fc80000010000 */
[C---:B------:R-:W-:Y:S01]  /*6da0*/  @P2 FFMA.FTZ R167, R4.reuse, R7, R145 ;  /* 0x0000000704a72223 */ /* 0x040fe20000010091 */
[----:B------:R-:W-:Y:S01]  /*6db0*/  MOV R7, R146 ;  /* 0x0000009200077202 */ /* 0x000fe20000000f00 */
[C---:B------:R-:W-:Y:S01]  /*6dc0*/  @P2 FFMA.FTZ R7, R4.reuse, R247, R146 ;  /* 0x000000f704072223 */ /* 0x040fe20000010092 */
[----:B------:R-:W-:Y:S01]  /*6dd0*/  @P2 FADD.FTZ R247, R233, -R6 ;  /* 0x80000006e9f72221 */ /* 0x000fe20000010000 */
[----:B------:R-:W-:Y:S01]  /*6de0*/  MOV R6, R147 ;  /* 0x0000009300067202 */ /* 0x000fe20000000f00 */
[----:B-1----:R-:W-:Y:S02]  /*6df0*/  @P3 FMUL.FTZ R167, R167, R248 ;  /* 0x000000f8a7a73220 */ /* 0x002fe40000410000 */
[----:B------:R-:W-:Y:S01]  /*6e00*/  @P2 FFMA.FTZ R6, R4, R247, R147 ;  /* 0x000000f704062223 */ /* 0x000fe20000010093 */
[----:B------:R-:W1:Y:S01]  /*6e10*/  @P3 LDC R248, c[0x0][0x40c] ;  /* 0x00010300fff83b82 */ /* 0x000e620000000800 */
[--C-:B------:R-:W-:Y:S01]  /*6e20*/  @P2 FFMA.FTZ R247, R216, R5, R246.reuse ;  /* 0x00000005d8f72223 */ /* 0x100fe200000100f6 */
[----:B------:R-:W-:Y:S01]  /*6e30*/  @P3 F2FP.BF16.F32.PACK_AB R249, RZ, R167 ;  /* 0x000000a7fff9323e */ /* 0x000fe200000010ff */
[----:B------:R-:W-:-:S02]  /*6e40*/  @P2 FFMA.FTZ R167, R217, R5, R246 ;  /* 0x00000005d9a72223 */ /* 0x000fc400000100f6 */
        /* <DEDUP_REMOVED lines=42> */
.L_x_7140:
        /* <DEDUP_REMOVED lines=44> */
.L_x_7145:
[----:B------:R-:W-:Y:S05]  /*73b0*/  BSYNC.RECONVERGENT B2 ;  /* 0x0000000000027941 */ /* 0x000fea0003800200 */
.L_x_7144:
        /* <DEDUP_REMOVED lines=10> */
.L_x_7147:
[----:B------:R-:W-:Y:S05]  /*7460*/  BSYNC.RECONVERGENT B2 ;  /* 0x0000000000027941 */ /* 0x000fea0003800200 */
.L_x_7146:
        /* <DEDUP_REMOVED lines=10> */
.L_x_7149:
[----:B------:R-:W-:Y:S05]  /*7510*/  BSYNC.RECONVERGENT B2 ;  /* 0x0000000000027941 */ /* 0x000fea0003800200 */
.L_x_7148:
        /* <DEDUP_REMOVED lines=10> */
.L_x_7151:
[----:B------:R-:W-:Y:S05]  /*75c0*/  BSYNC.RECONVERGENT B2 ;  /* 0x0000000000027941 */ /* 0x000fea0003800200 */
.L_x_7150:
        /* <DEDUP_REMOVED lines=10> */
.L_x_7153:
[----:B------:R-:W-:Y:S05]  /*7670*/  BSYNC.RECONVERGENT B2 ;  /* 0x0000000000027941 */ /* 0x000fea0003800200 */
.L_x_7152:
        /* <DEDUP_REMOVED lines=10> */
.L_x_7155:
[----:B------:R-:W-:Y:S05]  /*7720*/  BSYNC.RECONVERGENT B2 ;  /* 0x0000000000027941 */ /* 0x000fea0003800200 */
.L_x_7154:
        /* <DEDUP_REMOVED lines=10> */
.L_x_7157:
[----:B------:R-:W-:Y:S05]  /*77d0*/  BSYNC.RECONVERGENT B2 ;  /* 0x0000000000027941 */ /* 0x000fea0003800200 */
.L_x_7156:
[----:B------:R-:W-:Y:S05]  /*77e0*/  @!P3 BRA `(.L_x_7142) ;  /* 0x000000040068b947 */ /* 0x000fea0003800000 */
[----:B------:R-:W-:-:S05]  /*77f0*/  FMUL.FTZ R6, R67, UR13 ;  /* 0x0000000d43067c20 */ /* 0x000fca0008410000 */
[----:B------:R-:W-:-:S04]  /*7800*/  F2FP.BF16.F32.PACK_AB R6, RZ, R6 ;  /* 0x00000006ff06723e */ /* 0x000fc800000010ff */
[----:B------:R-:W-:Y:S01]  /*7810*/  PRMT R75, R75, 0x5410, R6 ;  /* 0x000054104b4b7816 */ /* 0x000fe20000000006 */
[----:B------:R-:W-:Y:S06]  /*7820*/  BRA `(.L_x_7142) ;  /* 0x0000000400587947 */ /* 0x000fec0003800000 */
.L_x_7143:
        /* <DEDUP_REMOVED lines=10> */
.L_x_7159:
[----:B------:R-:W-:Y:S05]  /*78d0*/  BSYNC.RECONVERGENT B2 ;  /* 0x0000000000027941 */ /* 0x000fea0003800200 */
.L_x_7158:
        /* <DEDUP_REMOVED lines=10> */
.L_x_7161:
[----:B------:R-:W-:Y:S05]  /*7980*/  BSYNC.RECONVERGENT B2 ;  /* 0x0000000000027941 */ /* 0x000fea0003800200 */
.L_x_7160:
        /* <DEDUP_REMOVED lines=10> */
.L_x_7163:
[----:B------:R-:W-:Y:S05]  /*7a30*/  BSYNC.RECONVERGENT B2 ;  /* 0x0000000000027941 */ /* 0x000fea0003800200 */
.L_x_7162:
        /* <DEDUP_REMOVED lines=10> */
.L_x_7165:
[----:B------:R-:W-:Y:S05]  /*7ae0*/  BSYNC.RECONVERGENT B2 ;  /* 0x0000000000027941 */ /* 0x000fea0003800200 */
.L_x_7164:
        /* <DEDUP_REMOVED lines=10> */
.L_x_7167:
[----:B------:R-:W-:Y:S05]  /*7b90*/  BSYNC.RECONVERGENT B2 ;  /* 0x0000000000027941 */ /* 0x000fea0003800200 */
.L_x_7166:
        /* <DEDUP_REMOVED lines=10> */
.L_x_7169:
[----:B------:R-:W-:Y:S05]  /*7c40*/  BSYNC.RECONVERGENT B2 ;  /* 0x0000000000027941 */ /* 0x000fea0003800200 */
.L_x_7168:
        /* <DEDUP_REMOVED lines=10> */
.L_x_7171:
[----:B------:R-:W-:Y:S05]  /*7cf0*/  BSYNC.RECONVERGENT B2 ;  /* 0x0000000000027941 */ /* 0x000fea0003800200 */
.L_x_7170:
        /* <DEDUP_REMOVED lines=9> */
.L_x_7142:
[----:B------:R-:W-:Y:S05]  /*7d90*/  BSYNC.RECONVERGENT B1 ;  /* 0x0000000000017941 */ /* 0x000fea0003800200 */
.L_x_7139:
        /* <DEDUP_REMOVED lines=21> */
[-CC-:B------:R-:W-:Y:S01]  /*7ef0*/  @P2 FFMA.FTZ R7, R209, R5.reuse, R246.reuse ;  /* 0x00000005d1072223 */ /* 0x180fe200000100f6 */
[----:B------:R-:W-:Y:S01]  /*7f00*/  @P2 FFMA.FTZ R14, R210, R5, R246 ;  /* 0x00000005d20e2223 */ /* 0x000fe200000100f6 */
[----:B------:R-:W-:Y:S01]  /*7f10*/  MOV R15, R155 ;  /* 0x0000009b000f7202 */ /* 0x000fe20000000f00 */
[----:B------:R-:W-:Y:S01]  /*7f20*/  @P2 FADD.FTZ R167, R238, -R167 ;  /* 0x800000a7eea72221 */ /* 0x000fe20000010000 */
[C---:B------:R-:W-:Y:S01]  /*7f30*/  @P2 FFMA.FTZ R15, R4.reuse, R64, R155 ;  /* 0x00000040040f2223 */ /* 0x040fe2000001009b */
[----:B------:R-:W-:Y:S01]  /*7f40*/  MOV R67, R159 ;  /* 0x0000009f00437202 */ /* 0x000fe20000000f00 */
[C---:B------:R-:W-:Y:S01]  /*7f50*/  @P2 FFMA.FTZ R67, R4.reuse, R6, R159 ;  /* 0x0000000604432223 */ /* 0x040fe2000001009f */
[----:B------:R-:W-:Y:S01]  /*7f60*/  MOV R12, R152 ;  /* 0x00000098000c7202 */ /* 0x000fe20000000f00 */
[C---:B------:R-:W-:Y:S01]  /*7f70*/  @P2 FFMA.FTZ R12, R4.reuse, R3, R152 ;  /* 0x00000003040c2223 */ /* 0x040fe20000010098 */
[----:B------:R-:W-:Y:S01]  /*7f80*/  MOV R64, R156 ;  /* 0x0000009c00407202 */ /* 0x000fe20000000f00 */
[----:B------:R-:W-:Y:S01]  /*7f90*/  @P2 FFMA.FTZ R64, R4, R65, R156 ;  /* 0x0000004104402223 */ /* 0x000fe2000001009c */
[----:B------:R-:W-:Y:S01]  /*7fa0*/  @P2 FADD.FTZ R6, R236, -R7 ;  /* 0x80000007ec062221 */ /* 0x000fe20000010000 */
[----:B------:R-:W-:Y:S01]  /*7fb0*/  @P2 FADD.FTZ R3, R181, -R14 ;  /* 0x8000000eb5032221 */ /* 0x000fe20000010000 */
[----:B------:R-:W-:Y:S01]  /*7fc0*/  MOV R65, R157 ;  /* 0x0000009d00417202 */ /* 0x000fe20000000f00 */
[----:B------:R-:W-:Y:S01]  /*7fd0*/  @P2 FFMA.FTZ R246, R190, R5, R246 ;  /* 0x00000005bef62223 */ /* 0x000fe200000100f6 */
[----:B------:R-:W0:Y:S01]  /*7fe0*/  @P3 LDC R166, c[0x0][0x40c] ;  /* 0x00010300ffa63b82 */ /* 0x000e220000000800 */
[C---:B------:R-:W-:Y:S01]  /*7ff0*/  @P2 FFMA.FTZ R65, R4.reuse, R167, R157 ;  /* 0x000000a704412223 */ /* 0x040fe2000001009d */
[----:B------:R-:W-:Y:S01]  /*8000*/  MOV R13, R153 ;  /* 0x00000099000d7202 */ /* 0x000fe20000000f00 */
[C---:B------:R-:W-:Y:S01]  /*8010*/  @P2 FFMA.FTZ R13, R4.reuse, R6, R153 ;  /* 0x00000006040d2223 */ /* 0x040fe20000010099 */
[----:B------:R-:W-:Y:S01]  /*8020*/  MOV R14, R154 ;  /* 0x0000009a000e7202 */ /* 0x000fe20000000f00 */
[C---:B------:R-:W-:Y:S01]  /*8030*/  @P2 FFMA.FTZ R14, R4.reuse, R3, R154 ;  /* 0x00000003040e2223 */ /* 0x040fe2000001009a */
        /* <DEDUP_REMOVED lines=9> */
[----:B-1----:R-:W-:-:S05]  /*80d0*/  @P3 FMUL.FTZ R4, R12, R245 ;  /* 0x000000f50c043220 */ /* 0x002fca0000410000 */
        /* <DEDUP_REMOVED lines=8> */
[----:B------:R-:W-:Y:S02]  /*8160*/  @P3 PRMT R72, R72, 0x5410, R7 ;  /* 0x0000541048483816 */ /* 0x000fe40000000007 */
        /* <DEDUP_REMOVED lines=16> */
.L_x_7174:
[-CC-:B------:R-:W-:Y:S01]  /*8270*/  @P2 FFMA.FTZ R3, R208, R5.reuse, R246.reuse ;  /* 0x00000005d0032223 */ /* 0x180fe200000100f6 */
[----:B0-----:R-:W-:Y:S01]  /*8280*/  MOV R7, R152 ;  /* 0x0000009800077202 */ /* 0x001fe20000000f00 */
[----:B------:R-:W-:Y:S01]  /*8290*/  @P2 FFMA.FTZ R6, R210, R5, R246 ;  /* 0x00000005d2062223 */ /* 0x000fe200000100f6 */
[----:B------:R-:W-:Y:S01]  /*82a0*/  MOV R167, R153 ;  /* 0x0000009900a77202 */ /* 0x000fe20000000f00 */
[----:B------:R-:W-:Y:S01]  /*82b0*/  @P2 FADD.FTZ R3, R180, -R3 ;  /* 0x80000003b4032221 */ /* 0x000fe20000010000 */
[----:B------:R-:W-:Y:S01]  /*82c0*/  MOV R166, R154 ;  /* 0x0000009a00a67202 */ /* 0x000fe20000000f00 */
[----:B------:R-:W0:Y:S02]  /*82d0*/  @P3 LDC R248, c[0x0][0x40c] ;  /* 0x00010300fff83b82 */ /* 0x000e240000000800 */
[----:B------:R-:W-:Y:S01]  /*82e0*/  @P2 FFMA.FTZ R7, R4, R3, R152 ;  /* 0x0000000304072223 */ /* 0x000fe20000010098 */
[----:B------:R-:W-:-:S04]  /*82f0*/  @P2 FFMA.FTZ R3, R209, R5, R246 ;  /* 0x00000005d1032223 */ /* 0x000fc800000100f6 */
[----:B------:R-:W-:Y:S01]  /*8300*/  @P2 FADD.FTZ R3, R236, -R3 ;  /* 0x80000003ec032221 */ /* 0x000fe20000010000 */
[----:B------:R-:W1:Y:S03]  /*8310*/  @P3 LDC R250, c[0x0][0x40c] ;  /* 0x00010300fffa3b82 */ /* 0x000e660000000800 */
[----:B------:R-:W-:Y:S01]  /*8320*/  @P2 FFMA.FTZ R167, R4, R3, R153 ;  /* 0x0000000304a72223 */ /* 0x000fe20000010099 */
[----:B------:R-:W-:Y:S01]  /*8330*/  @P2 FADD.FTZ R3, R181, -R6 ;  /* 0x80000006b5032221 */ /* 0x000fe20000010000 */
[----:B------:R-:W-:-:S03]  /*8340*/  @P2 FFMA.FTZ R6, R237, R5, R246 ;  /* 0x00000005ed062223 */ /* 0x000fc600000100f6 */
[----:B------:R-:W-:Y:S01]  /*8350*/  @P2 FFMA.FTZ R166, R4, R3, R154 ;  /* 0x0000000304a62223 */ /* 0x000fe2000001009a */
[----:B------:R-:W-:Y:S01]  /*8360*/  @P2 FADD.FTZ R3, R211, -R6 ;  /* 0x80000006d3032221 */ /* 0x000fe20000010000 */
[----:B------:R-:W-:-:S03]  /*8370*/  MOV R6, R155 ;  /* 0x0000009b00067202 */ /* 0x000fc60000000f00 */
[----:B------:R-:W-:Y:S01]  /*8380*/  @P2 FFMA.FTZ R6, R4, R3, R155 ;  /* 0x0000000304062223 */ /* 0x000fe2000001009b */
[-CC-:B------:R-:W-:Y:S01]  /*8390*/  @P2 FFMA.FTZ R3, R188, R5.reuse, R246.reuse ;  /* 0x00000005bc032223 */ /* 0x180fe200000100f6 */
[----:B0-----:R-:W-:Y:S01]  /*83a0*/  @P3 FMUL.FTZ R247, R7, R248 ;  /* 0x000000f807f73220 */ /* 0x001fe20000410000 */
[----:B------:R-:W-:Y:S02]  /*83b0*/  @P2 FFMA.FTZ R7, R189, R5, R246 ;  /* 0x00000005bd072223 */ /* 0x000fe400000100f6 */
[----:B------:R-:W-:Y:S01]  /*83c0*/  @P2 FADD.FTZ R245, R182, -R3 ;  /* 0x80000003b6f52221 */ /* 0x000fe20000010000 */
[----:B------:R-:W-:Y:S01]  /*83d0*/  MOV R3, R156 ;  /* 0x0000009c00037202 */ /* 0x000fe20000000f00 */
[----:B------:R-:W-:Y:S02]  /*83e0*/  @P2 FADD.FTZ R248, R238, -R7 ;  /* 0x80000007eef82221 */ /* 0x000fe40000010000 */
[C---:B------:R-:W-:Y:S01]  /*83f0*/  @P2 FFMA.FTZ R3, R4.reuse, R245, R156 ;  /* 0x000000f504032223 */ /* 0x040fe2000001009c */
[----:B------:R-:W-:Y:S01]  /*8400*/  @P3 F2FP.BF16.F32.PACK_AB R247, RZ, R247 ;  /* 0x000000f7fff7323e */ /* 0x000fe200000010ff */
[----:B------:R-:W0:Y:S01]  /*8410*/  @P3 LDC R245, c[0x0][0x40c] ;  /* 0x00010300fff53b82 */ /* 0x000e220000000800 */
[----:B-1----:R-:W-:Y:S01]  /*8420*/  @P3 FMUL.FTZ R167, R167, R250 ;  /* 0x000000faa7a73220 */ /* 0x002fe20000410000 */
[----:B------:R-:W-:Y:S01]  /*8430*/  MOV R7, R157 ;  /* 0x0000009d00077202 */ /* 0x000fe20000000f00 */
[----:B------:R-:W-:Y:S01]  /*8440*/  @P2 FFMA.FTZ R7, R4, R248, R157 ;  /* 0x000000f804072223 */ /* 0x000fe2000001009d */
[----:B------:R-:W-:Y:S01]  /*8450*/  @P2 FFMA.FTZ R250, R190, R5, R246 ;  /* 0x00000005befa2223 */ /* 0x000fe200000100f6 */
[----:B------:R-:W-:-:S02]  /*8460*/  @P3 PRMT R72, R247, 0x7610, R72 ;  /* 0x00007610f7483816 */ /* 0x000fc40000000048 */
[----:B------:R-:W-:Y:S01]  /*8470*/  @P3 F2FP.BF16.F32.PACK_AB R248, RZ, R167 ;  /* 0x000000a7fff8323e */ /* 0x000fe200000010ff */
[----:B------:R-:W-:Y:S01]  /*8480*/  @P2 FADD.FTZ R249, R241, -R250 ;  /* 0x800000faf1f92221 */ /* 0x000fe20000010000 */
[----:B------:R-:W1:Y:S01]  /*8490*/  @P3 LDC R247, c[0x0][0x40c] ;  /* 0x00010300fff73b82 */ /* 0x000e620000000800 */
[----:B------:R-:W-:Y:S02]  /*84a0*/  MOV R167, R158 ;  /* 0x0000009e00a77202 */ /* 0x000fe40000000f00 */
[----:B------:R-:W-:Y:S01]  /*84b0*/  @P3 PRMT R72, R72, 0x5410, R248 ;  /* 0x0000541048483816 */ /* 0x000fe200000000f8 */
[----:B------:R-:W-:-:S04]  /*84c0*/  @P2 FFMA.FTZ R167, R4, R249, R158 ;  /* 0x000000f904a72223 */ /* 0x000fc8000001009e */
[----:B------:R-:W2:Y:S01]  /*84d0*/  @P3 LDC R248, c[0x0][0x40c] ;  /* 0x00010300fff83b82 */ /* 0x000ea20000000800 */
[----:B0-----:R-:W-:-:S07]  /*84e0*/  @P3 FMUL.FTZ R245, R166, R245 ;  /* 0x000000f5a6f53220 */ /* 0x001fce0000410000 */
[----:B------:R-:W0:Y:S01]  /*84f0*/  @P3 LDC R250, c[0x0][0x40c] ;  /* 0x00010300fffa3b82 */ /* 0x000e220000000800 */
[----:B------:R-:W-:-:S07]  /*8500*/  @P3 F2FP.BF16.F32.PACK_AB R245, RZ, R245 ;  /* 0x000000f5fff5323e */ /* 0x000fce00000010ff */
[----:B------:R-:W3:Y:S01]  /*8510*/  @P3 LDC R166, c[0x0][0x40c] ;  /* 0x00010300ffa63b82 */ /* 0x000ee20000000800 */
[----:B-1----:R-:W-:Y:S01]  /*8520*/  @P3 FMUL.FTZ R6, R6, R247 ;  /* 0x000000f706063220 */ /* 0x002fe20000410000 */
[----:B------:R-:W-:-:S04]  /*8530*/  @P3 PRMT R73, R245, 0x7610, R73 ;  /* 0x00007610f5493816 */ /* 0x000fc80000000049 */
[----:B------:R-:W-:Y:S01]  /*8540*/  @P3 F2FP.BF16.F32.PACK_AB R6, RZ, R6 ;  /* 0x00000006ff06323e */ /* 0x000fe200000010ff */
[----:B--2---:R-:W-:-:S03]  /*8550*/  @P3 FMUL.FTZ R7, R7, R248 ;  /* 0x000000f807073220 */ /* 0x004fc60000410000 */
[----:B------:R-:W-:Y:S02]  /*8560*/  @P3 PRMT R73, R73, 0x5410, R6 ;  /* 0x0000541049493816 */ /* 0x000fe40000000006 */
[----:B------:R-:W-:Y:S01]  /*8570*/  @P3 F2FP.BF16.F32.PACK_AB R7, RZ, R7 ;  /* 0x00000007ff07323e */ /* 0x000fe200000010ff */
[----:B---3--:R-:W-:Y:S01]  /*8580*/  @P3 FMUL.FTZ R3, R3, R166 ;  /* 0x000000a603033220 */ /* 0x008fe20000410000 */
[----:B0-----:R-:W-:-:S04]  /*8590*/  @P3 FMUL.FTZ R166, R167, R250 ;  /* 0x000000faa7a63220 */ /* 0x001fc80000410000 */
[----:B------:R-:W-:Y:S02]  /*85a0*/  @P3 F2FP.BF16.F32.PACK_AB R3, RZ, R3 ;  /* 0x00000003ff03323e */ /* 0x000fe400000010ff */
[----:B------:R-:W-:Y:S02]  /*85b0*/  @P3 F2FP.BF16.F32.PACK_AB R166, RZ, R166 ;  /* 0x000000a6ffa6323e */ /* 0x000fe400000010ff */
[----:B------:R-:W-:Y:S02]  /*85c0*/  @P3 PRMT R74, R3, 0x7610, R74 ;  /* 0x00007610034a3816 */ /* 0x000fe4000000004a */
[----:B------:R-:W-:Y:S02]  /*85d0*/  @P3 PRMT R75, R166, 0x7610, R75 ;  /* 0x00007610a64b3816 */ /* 0x000fe4000000004b */
        /* <DEDUP_REMOVED lines=10> */
.L_x_7173:
[----:B------:R-:W-:Y:S05]  /*8680*/  @!P1 BRA `(.L_x_7176) ;  /* 0x0000000400cc9947 */ /* 0x000fea0003800000 */
[----:B------:R-:W-:Y:S01]  /*8690*/  BSSY.RECONVERGENT B2, `(.L_x_7177) ;  /* 0x000000b000027945 */ /* 0x000fe20003800200 */
[----:B------:R-:W-:-:S03]  /*86a0*/  ISETP.GT.AND P0, PT, R3, RZ, PT ;  /* 0x000000ff0300720c */ /* 0x000fc60003f04270 */
[----:B------:R-:W-:Y:S10]  /*86b0*/  @!P3 BRA `(.L_x_7178) ;  /* 0x000000000020b947 */ /* 0x000ff40003800000 */
        /* <DEDUP_REMOVED lines=8> */
.L_x_7178:
[----:B------:R-:W-:Y:S05]  /*8740*/  BSYNC.RECONVERGENT B2 ;  /* 0x0000000000027941 */ /* 0x000fea0003800200 */
.L_x_7177:
        /* <DEDUP_REMOVED lines=10> */
.L_x_7180:
[----:B------:R-:W-:Y:S05]  /*87f0*/  BSYNC.RECONVERGENT B2 ;  /* 0x0000000000027941 */ /* 0x000fea0003800200 */
.L_x_7179:
        /* <DEDUP_REMOVED lines=10> */
.L_x_7182:
[----:B------:R-:W-:Y:S05]  /*88a0*/  BSYNC.RECONVERGENT B2 ;  /* 0x0000000000027941 */ /* 0x000fea0003800200 */
.L_x_7181:
        /* <DEDUP_REMOVED lines=10> */
.L_x_7184:
[----:B------:R-:W-:Y:S05]  /*8950*/  BSYNC.RECONVERGENT B2 ;  /* 0x0000000000027941 */ /* 0x000fea0003800200 */
.L_x_7183:
        /* <DEDUP_REMOVED lines=10> */
.L_x_7186:
[----:B------:R-:W-:Y:S05]  /*8a00*/  BSYNC.RECONVERGENT B2 ;  /* 0x0000000000027941 */ /* 0x000fea0003800200 */
.L_x_7185:
        /* <DEDUP_REMOVED lines=10> */
.L_x_7188:
[----:B------:R-:W-:Y:S05]  /*8ab0*/  BSYNC.RECONVERGENT B2 ;  /* 0x0000000000027941 */ /* 0x000fea0003800200 */
.L_x_7187:
        /* <DEDUP_REMOVED lines=10> */
.L_x_7190:
[----:B------:R-:W-:Y:S05]  /*8b60*/  BSYNC.RECONVERGENT B2 ;  /* 0x0000000000027941 */ /* 0x000fea0003800200 */
.L_x_7189:
        /* <DEDUP_REMOVED lines=37> */
.L_x_7176:
        /* <DEDUP_REMOVED lines=11> */
.L_x_7192:
[----:B------:R-:W-:Y:S05]  /*8e70*/  BSYNC.RECONVERGENT B2 ;  /* 0x0000000000027941 */ /* 0x000fea0003800200 */
.L_x_7191:
        /* <DEDUP_REMOVED lines=10> */
.L_x_7194:
[----:B------:R-:W-:Y:S05]  /*8f20*/  BSYNC.RECONVERGENT B2 ;  /* 0x0000000000027941 */ /* 0x000fea0003800200 */
.L_x_7193:
        /* <DEDUP_REMOVED lines=10> */
.L_x_7196:
[----:B------:R-:W-:Y:S05]  /*8fd0*/  BSYNC.RECONVERGENT B2 ;  /* 0x0000000000027941 */ /* 0x000fea0003800200 */
.L_x_7195:
        /* <DEDUP_REMOVED lines=10> */
.L_x_7198:
[----:B------:R-:W-:Y:S05]  /*9080*/  BSYNC.RECONVERGENT B2 ;  /* 0x0000000000027941 */ /* 0x000fea0003800200 */
.L_x_7197:
        /* <DEDUP_REMOVED lines=10> */
.L_x_7200:
[----:B------:R-:W-:Y:S05]  /*9130*/  BSYNC.RECONVERGENT B2 ;  /* 0x0000000000027941 */ /* 0x000fea0003800200 */
.L_x_7199:
        /* <DEDUP_REMOVED lines=10> */
.L_x_7202:
[----:B------:R-:W-:Y:S05]  /*91e0*/  BSYNC.RECONVERGENT B2 ;  /* 0x0000000000027941 */ /* 0x000fea0003800200 */
.L_x_7201:
        /* <DEDUP_REMOVED lines=11> */
.L_x_7204:
[----:B------:R-:W-:Y:S05]  /*92a0*/  BSYNC.RECONVERGENT B2 ;  /* 0x0000000000027941 */ /* 0x000fea0003800200 */
.L_x_7203:
[----:B------:R-:W-:Y:S01]  /*92b0*/  FADD.FTZ R5, R239, -R166 ;  /* 0x800000a6ef057221 */ /* 0x000fe20000010000 */
[----:B------:R-:W-:-:S03]  /*92c0*/  ISETP.GT.AND P0, PT, R3, RZ, PT ;  /* 0x000000ff0300720c */ /* 0x000fc60003f04270 */
[----:B------:R-:W-:-:S05]  /*92d0*/  FMUL.FTZ R5, R4, R5 ;  /* 0x0000000504057220 */ /* 0x000fca0000410000 */
[----:B------:R-:W-:-:S05]  /*92e0*/  FSEL R5, R5, RZ, P0 ;  /* 0x000000ff05057208 */ /* 0x000fca0000000000 */
[----:B0-----:R-:W-:-:S05]  /*92f0*/  @P3 FMUL.FTZ R6, R5, R6 ;  /* 0x0000000605063220 */ /* 0x001fca0000410000 */
[----:B------:R-:W-:-:S04]  /*9300*/  @P3 F2FP.BF16.F32.PACK_AB R6, RZ, R6 ;  /* 0x00000006ff06323e */ /* 0x000fc800000010ff */
[----:B------:R-:W-:-:S07]  /*9310*/  @P3 PRMT R75, R75, 0x5410, R6 ;  /* 0x000054104b4b3816 */ /* 0x000fce0000000006 */
.L_x_7175:
[----:B------:R-:W-:Y:S05]  /*9320*/  BSYNC.RECONVERGENT B1 ;  /* 0x0000000000017941 */ /* 0x000fea0003800200 */
.L_x_7172:
[----:B------:R-:W0:Y:S01]  /*9330*/  @P1 LDC.64 R166, c[0x0][0x478] ;  /* 0x00011e00ffa61b82 */ /* 0x000e220000000a00 */
[----:B------:R-:W-:Y:S02]  /*9340*/  @P1 IADD3 R3, PT, PT, R244, 0x80, RZ ;  /* 0x00000080f4031810 */ /* 0x000fe40007ffe0ff */
[----:B------:R-:W-:-:S05]  /*9350*/  @P3 IADD3 R245, PT, PT, R242, 0x80, RZ ;  /* 0x00000080f2f53810 */ /* 0x000fca0007ffe0ff */
[----:B------:R-:W1:Y:S08]  /*9360*/  @P3 LDC.64 R6, c[0x0][0x468] ;  /* 0x00011a00ff063b82 */ /* 0x000e700000000a00 */
[----:B------:R-:W2:Y:S01]  /*9370*/  LDC.64 R4, c[0x0][0x380] ;  /* 0x0000e000ff047b82 */ /* 0x000ea20000000a00 */
[----:B0-----:R-:W-:-:S05]  /*9380*/  @P1 IMAD.WIDE.U32 R166, R3, 0x20, R166 ;  /* 0x0000002003a61825 */ /* 0x001fca00078e00a6 */
[----:B------:R3:W-:Y:S01]  /*9390*/  @P1 STG.E.128 desc[UR6][R166.64], R12 ;  /* 0x0000000ca6001986 */ /* 0x0007e2000c101d06 */
[----:B-1----:R-:W-:-:S03]  /*93a0*/  @P3 IMAD.WIDE.U32 R6, R245, 0x10, R6 ;  /* 0x00000010f5063825 */ /* 0x002fc600078e0006 */
[----:B------:R3:W-:Y:S04]  /*93b0*/  @P1 STG.E.128 desc[UR6][R166.64+0x10], R64 ;  /* 0x00001040a6001986 */ /* 0x0007e8000c101d06 */
[----:B------:R3:W-:Y:S01]  /*93c0*/  @P3 STG.E.128 desc[UR6][R6.64], R72 ;  /* 0x0000004806003986 */ /* 0x0007e2000c101d06 */
[----:B--2---:R-:W-:-:S04]  /*93d0*/  LEA R2, R4, R2, 0x2 ;  /* 0x0000000204027211 */ /* 0x004fc800078e10ff */
[----:B------:R-:W-:-:S13]  /*93e0*/  ISETP.GE.AND P0, PT, R2, R5, PT ;  /* 0x000000050200720c */ /* 0x000fda0003f06270 */
[----:B---3--:R-:W-:Y:S05]  /*93f0*/  @!P0 BRA `(.L_x_7205) ;  /* 0xffffff70000c8947 */ /* 0x008fea000383ffff */
.L_x_7035:
[----:B------:R-:W-:Y:S05]  /*9400*/  BSYNC B0 ;  /* 0x0000000000007941 */ /* 0x000fea0003800000 */
.L_x_7034:
        /* <DEDUP_REMOVED lines=70> */
[----:B------:R-:W-:Y:S01]  /*9870*/  FADD.FTZ R6, R6, R25 ;  /* 0x0000001906067221 */ /* 0x000fe20000010000 */
[----:B------:R-:W-:Y:S02]  /*9880*/  FADD.FTZ R7, RZ, R7 ;  /* 0x00000007ff077221 */ /* 0x000fe40000010000 */
[----:B------:R-:W5:Y:S01]  /*9890*/  LDS R48, [R0+0x3e00] ;  /* 0x003e000000307984 */ /* 0x000f620000000800 */
[----:B------:R-:W-:Y:S01]  /*98a0*/  FADD.FTZ R9, R9, R26 ;  /* 0x0000001a09097221 */ /* 0x000fe20000010000 */
[----:B------:R-:W-:-:S02]  /*98b0*/  FADD.FTZ R7, R7, R24 ;  /* 0x0000001807077221 */ /* 0x000fc40000010000 */
        /* <DEDUP_REMOVED lines=34> */
[----:B------:R0:W-:Y:S04]  /*9ae0*/  STS.128 [R243+0xc10], R16 ;  /* 0x000c1010f3007388 */ /* 0x0001e80000000c00 */
[----:B------:R-:W-:Y:S04]  /*9af0*/  STS.128 [R243+0x1000], R88 ;  /* 0x00100058f3007388 */ /* 0x000fe80000000c00 */
[----:B------:R-:W-:Y:S01]  /*9b00*/  STS.128 [R243+0x1010], R80 ;  /* 0x00101050f3007388 */ /* 0x000fe20000000c00 */
[----:B------:R-:W-:Y:S08]  /*9b10*/  BAR.SYNC.DEFER_BLOCKING 0x0 ;  /* 0x0000000000007b1d */ /* 0x000ff00000010000 */
[----:B0-----:R-:W0:Y:S01]  /*9b20*/  LDC R18, c[0x0][0x388] ;  /* 0x0000e200ff127b82 */ /* 0x001e220000000800 */
[----:B------:R-:W1:Y:S04]  /*9b30*/  LDS R21, [R0+0x200] ;  /* 0x0002000000157984 */ /* 0x000e680000000800 */
[----:B------:R-:W2:Y:S01]  /*9b40*/  LDS R12, [R0+0x1600] ;  /* 0x00160000000c7984 */ /* 0x000ea20000000800 */
[----:B0-----:R-:W-:-:S03]  /*9b50*/  IMAD R18, R18, UR4, RZ ;  /* 0x0000000412127c24 */ /* 0x001fc6000f8e02ff */
[----:B------:R-:W0:Y:S02]  /*9b60*/  LDS R19, [R0+0x2a00] ;  /* 0x002a000000137984 */ /* 0x000e240000000800 */
[----:B------:R-:W-:Y:S02]  /*9b70*/  IADD3 R183, P0, PT, R18, R183, RZ ;  /* 0x000000b712b77210 */ /* 0x000fe40007f1e0ff */
[----:B------:R-:W3:Y:S02]  /*9b80*/  LDS R20, [R0] ;  /* 0x0000000000147984 */ /* 0x000ee40000000800 */
[----:B------:R-:W-:Y:S02]  /*9b90*/  IADD3.X R2, PT, PT, RZ, RZ, RZ, P0, !PT ;  /* 0x000000ffff027210 */ /* 0x000fe400007fe4ff */
[----:B------:R-:W4:Y:S01]  /*9ba0*/  LDS R23, [R0+0x1400] ;  /* 0x0014000000177984 */ /* 0x000f220000000800 */
[----:B------:R-:W-:-:S03]  /*9bb0*/  SHF.L.U32 R4, R183, 0x2, RZ ;  /* 0x00000002b7047819 */ /* 0x000fc600000006ff */
[----:B------:R-:W5:Y:S04]  /*9bc0*/  LDS R17, [R0+0x2800] ;  /* 0x0028000000117984 */ /* 0x000f680000000800 */
[----:B------:R-:W5:Y:S04]  /*9bd0*/  LDS R16, [R0+0x3c00] ;  /* 0x003c000000107984 */ /* 0x000f680000000800 */
[----:B------:R-:W5:Y:S04]  /*9be0*/  LDS R14, [R0+0x3e00] ;  /* 0x003e0000000e7984 */ /* 0x000f680000000800 */
[----:B------:R-:W5:Y:S04]  /*9bf0*/  LDS R6, [R0+0x400] ;  /* 0x0004000000067984 */ /* 0x000f680000000800 */
[----:B------:R-:W-:Y:S01]  /*9c00*/  LDS R33, [R0+0x2c00] ;  /* 0x002c000000217984 */ /* 0x000fe20000000800 */
[----:B-1----:R-:W-:-:S03]  /*9c10*/  FADD.FTZ R21, RZ, R21 ;  /* 0x00000015ff157221 */ /* 0x002fc60000010000 */
[----:B------:R-:W1:Y:S01]  /*9c20*/  LDS R8, [R0+0x600] ;  /* 0x0006000000087984 */ /* 0x000e620000000800 */
[----:B--2---:R-:W-:-:S03]  /*9c30*/  FADD.FTZ R12, R21, R12 ;  /* 0x0000000c150c7221 */ /* 0x004fc60000010000 */
[----:B------:R-:W2:Y:S01]  /*9c40*/  LDS R10, [R0+0x800] ;  /* 0x00080000000a7984 */ /* 0x000ea20000000800 */
[----:B0-----:R-:W-:-:S03]  /*9c50*/  FADD.FTZ R5, R12, R19 ;  /* 0x000000130c057221 */ /* 0x001fc60000010000 */
[----:B------:R-:W0:Y:S01]  /*9c60*/  LDS R21, [R0+0x1a00] ;  /* 0x001a000000157984 */ /* 0x000e220000000800 */
[----:B---3--:R-:W-:-:S03]  /*9c70*/  FADD.FTZ R20, RZ, R20 ;  /* 0x00000014ff147221 */ /* 0x008fc60000010000 */
[----:B------:R-:W3:Y:S01]  /*9c80*/  LDS R19, [R0+0x1800] ;  /* 0x0018000000137984 */ /* 0x000ee20000000800 */
[----:B----4-:R-:W-:-:S03]  /*9c90*/  FADD.FTZ R20, R20, R23 ;  /* 0x0000001714147221 */ /* 0x010fc60000010000 */
[----:B------:R-:W4:Y:S01]  /*9ca0*/  LDS R12, [R0+0xa00] ;  /* 0x000a0000000c7984 */ /* 0x000f220000000800 */
[----:B-----5:R-:W-:-:S03]  /*9cb0*/  FADD.FTZ R17, R20, R17 ;  /* 0x0000001114117221 */ /* 0x020fc60000010000 */
[----:B------:R-:W5:Y:S01]  /*9cc0*/  LDS R23, [R0+0x1c00] ;  /* 0x001c000000177984 */ /* 0x000f620000000800 */
[----:B------:R-:W-:Y:S01]  /*9cd0*/  FADD.FTZ R31, R17, R16 ;  /* 0x00000010111f7221 */ /* 0x000fe20000010000 */
[----:B------:R-:W-:Y:S02]  /*9ce0*/  SHF.L.U64.HI R16, R183, 0x2, R2 ;  /* 0x00000002b7107819 */ /* 0x000fe40000010202 */
[----:B------:R-:W5:Y:S01]  /*9cf0*/  LDS R35, [R0+0x2e00] ;  /* 0x002e000000237984 */ /* 0x000f620000000800 */
[C---:B------:R-:W-:Y:S01]  /*9d00*/  IADD3 R2, P0, PT, R4.reuse, UR18, RZ ;  /* 0x0000001204027c10 */ /* 0x040fe2000ff1e0ff */
[----:B------:R-:W-:Y:S01]  /*9d10*/  FADD.FTZ R45, R5, R14 ;  /* 0x0000000e052d7221 */ /* 0x000fe20000010000 */
[----:B------:R-:W-:Y:S01]  /*9d20*/  IADD3 R4, P1, PT, R4, UR16, RZ ;  /* 0x0000001004047c10 */ /* 0x000fe2000ff3e0ff */
[----:B------:R-:W5:Y:S01]  /*9d30*/  LDS R14, [R0+0xc00] ;  /* 0x000c0000000e7984 */ /* 0x000f620000000800 */
[C---:B------:R-:W-:Y:S01]  /*9d40*/  IADD3.X R3, PT, PT, R16.reuse, UR19, RZ, P0, !PT ;  /* 0x0000001310037c10 */ /* 0x040fe200087fe4ff */
[----:B------:R-:W-:Y:S01]  /*9d50*/  FADD.FTZ R6, RZ, R6 ;  /* 0x00000006ff067221 */ /* 0x000fe20000010000 */
[----:B------:R-:W-:Y:S01]  /*9d60*/  IADD3.X R5, PT, PT, R16, UR17, RZ, P1, !PT ;  /* 0x0000001110057c10 */ /* 0x000fe20008ffe4ff */
[----:B------:R-:W5:Y:S04]  /*9d70*/  LDS R25, [R0+0x1e00] ;  /* 0x001e000000197984 */ /* 0x000f680000000800 */
[----:B------:R-:W5:Y:S01]  /*9d80*/  LDS R16, [R0+0xe00] ;  /* 0x000e000000107984 */ /* 0x000f620000000800 */
[----:B-1----:R-:W-:-:S03]  /*9d90*/  FADD.FTZ R8, RZ, R8 ;  /* 0x00000008ff087221 */ /* 0x002fc60000010000 */
        /* <DEDUP_REMOVED lines=8> */
[----:B------:R-:W3:Y:S01]  /*9e20*/  LDS R53, [R0+0x4200] ;  /* 0x0042000000357984 */ /* 0x000ee20000000800 */
[----:B----4-:R-:W-:Y:S01]  /*9e30*/  FADD.FTZ R12, RZ, R12 ;  /* 0x0000000cff0c7221 */ /* 0x010fe20000010000 */
[----:B-----5:R-:W-:Y:S02]  /*9e40*/  FADD.FTZ R10, R10, R23 ;  /* 0x000000170a0a7221 */ /* 0x020fe40000010000 */
[----:B------:R-:W4:Y:S04]  /*9e50*/  LDS R39, [R0+0x3200] ;  /* 0x0032000000277984 */ /* 0x000f280000000800 */
        /* <DEDUP_REMOVED lines=9> */
[----:B-1----:R-:W-:-:S03]  /*9ef0*/  FADD.FTZ R47, R6, R47 ;  /* 0x0000002f062f7221 */ /* 0x002fc60000010000 */
[----:B------:R-:W-:Y:S01]  /*9f00*/  STG.E desc[UR6][R2.64], R31 ;  /* 0x0000001f02007986 */ /* 0x000fe2000c101906 */
[----:B--2---:R-:W-:-:S03]  /*9f10*/  FADD.FTZ R10, R10, R37 ;  /* 0x000000250a0a7221 */ /* 0x004fc60000010000 */
[----:B------:R-:W1:Y:S01]  /*9f20*/  LDS R63, [R0+0x4600] ;  /* 0x00460000003f7984 */ /* 0x000e620000000800 */
[----:B0-----:R-:W-:-:S03]  /*9f30*/  FADD.FTZ R14, R14, R27 ;  /* 0x0000001b0e0e7221 */ /* 0x001fc60000010000 */
[----:B------:R-:W0:Y:S01]  /*9f40*/  LDS R43, [R0+0x3600] ;  /* 0x00360000002b7984 */ /* 0x000e220000000800 */
[----:B---3--:R-:W-:-:S03]  /*9f50*/  FADD.FTZ R17, RZ, R17 ;  /* 0x00000011ff117221 */ /* 0x008fc60000010000 */
[----:B------:R-:W2:Y:S01]  /*9f60*/  LDS R31, [R0+0x2600] ;  /* 0x00260000001f7984 */ /* 0x000ea20000000800 */
[----:B------:R-:W-:-:S03]  /*9f70*/  FADD.FTZ R53, R8, R53 ;  /* 0x0000003508357221 */ /* 0x000fc60000010000 */
[----:B------:R-:W3:Y:S01]  /*9f80*/  LDS R65, [R0+0x4800] ;  /* 0x0048000000417984 */ /* 0x000ee20000000800 */
[----:B----4-:R-:W-:-:S03]  /*9f90*/  FADD.FTZ R12, R12, R39 ;  /* 0x000000270c0c7221 */ /* 0x010fc60000010000 */
[----:B------:R-:W4:Y:S01]  /*9fa0*/  LDS R22, [R0+0x3800] ;  /* 0x0038000000167984 */ /* 0x000f220000000800 */
[----:B-----5:R-:W-:-:S03]  /*9fb0*/  FADD.FTZ R16, R16, R29 ;  /* 0x0000001d10107221 */ /* 0x020fc60000010000 */
[----:B------:R-:W-:Y:S01]  /*9fc0*/  STG.E desc[UR6][R4.64], R49 ;  /* 0x0000003104007986 */ /* 0x000fe2000c101906 */
[----:B------:R-:W-:-:S03]  /*9fd0*/  FADD.FTZ R18, RZ, R18 ;  /* 0x00000012ff127221 */ /* 0x000fc60000010000 */
        /* <DEDUP_REMOVED lines=8> */
[----:B-1----:R-:W-:-:S03]  /*a060*/  FADD.FTZ R63, R12, R63 ;  /* 0x0000003f0c3f7221 */ /* 0x002fc60000010000 */
[----:B------:R-:W-:Y:S01]  /*a070*/  STG.E desc[UR6][R4.64+0x200], R9 ;  /* 0x0002000904007986 */ /* 0x000fe2000c101906 */
[----:B0-----:R-:W-:-:S03]  /*a080*/  FADD.FTZ R16, R16, R43 ;  /* 0x0000002b10107221 */ /* 0x001fc60000010000 */
        /* <DEDUP_REMOVED lines=24> */
.L_x_7039:
        /* <DEDUP_REMOVED lines=8> */
.L_x_7207:
[----:B------:R-:W-:Y:S05]  /*a290*/  BSYNC B1 ;  /* 0x0000000000017941 */ /* 0x000fea0003800000 */
.L_x_7206:
        /* <DEDUP_REMOVED lines=9> */
.L_x_7208:
[----:B------:R-:W-:Y:S01]  /*a330*/  HFMA2 R166, -RZ, RZ, 0, 1.1920928955078125e-07 ;  /* 0x00000002ffa67431 */ /* 0x000fe200000001ff */
[----:B------:R-:W-:Y:S02]  /*a340*/  MOV R252, R245 ;  /* 0x000000f500fc7202 */ /* 0x000fe40000000f00 */
[----:B------:R-:W-:-:S07]  /*a350*/  MOV R244, R250 ;  /* 0x000000fa00f47202 */ /* 0x000fce0000000f00 */
[----:B------:R-:W-:Y:S05]  /*a360*/  WARPSYNC.COLLECTIVE R243, `(.L_x_7209) ;  /* 0x00000000f3087348 */ /* 0x000fea0003c00000 */
[----:B------:R0:W1:Y:S02]  /*a370*/  SHFL.BFLY P1, R250, R252, R166, R167 ;  /* 0x0c0000a6fcfa7389 */ /* 0x00006400000200a7 */
[----:B01----:R-:W-:Y:S05]  /*a380*/  ENDCOLLECTIVE ;  /* 0x000000000000791b */ /* 0x003fea0003800000 */
.L_x_7209:
[----:B------:R-:W-:-:S05]  /*a390*/  FADD.FTZ R244, R244, R183 ;  /* 0x000000b7f4f47221 */ /* 0x000fca0000010000 */
[----:B------:R-:W-:Y:S02]  /*a3a0*/  MOV R252, R244 ;  /* 0x000000f400fc7202 */ /* 0x000fe40000000f00 */
[----:B------:R-:W-:-:S07]  /*a3b0*/  MOV R246, R250 ;  /* 0x000000fa00f67202 */ /* 0x000fce0000000f00 */
[----:B------:R-:W-:Y:S05]  /*a3c0*/  WARPSYNC.COLLECTIVE R243, `(.L_x_7210) ;  /* 0x00000000f3087348 */ /* 0x000fea0003c00000 */
[----:B------:R0:W1:Y:S02]  /*a3d0*/  SHFL.BFLY P1, R250, R252, R166, R167 ;  /* 0x0c0000a6fcfa7389 */ /* 0x00006400000200a7 */
[----:B01----:R-:W-:Y:S05]  /*a3e0*/  ENDCOLLECTIVE ;  /* 0x000000000000791b */ /* 0x003fea0003800000 */
.L_x_7210:
[----:B------:R-:W-:Y:S01]  /*a3f0*/  FADD.FTZ R246, R245, R246 ;  /* 0x000000f6f5f67221 */ /* 0x000fe20000010000 */
[----:B------:R-:W-:-:S04]  /*a400*/  HFMA2 R166, -RZ, RZ, 0, 2.384185791015625e-07 ;  /* 0x00000004ffa67431 */ /* 0x000fc800000001ff */
[----:B------:R-:W-:Y:S02]  /*a410*/  MOV R252, R246 ;  /* 0x000000f600fc7202 */ /* 0x000fe40000000f00 */
[----:B------:R-:W-:-:S07]  /*a420*/  MOV R247, R250 ;  /* 0x000000fa00f77202 */ /* 0x000fce0000000f00 */
[----:B------:R-:W-:Y:S05]  /*a430*/  WARPSYNC.COLLECTIVE R243, `(.L_x_7211) ;  /* 0x00000000f3087348 */ /* 0x000fea0003c00000 */
[----:B------:R0:W1:Y:S02]  /*a440*/  SHFL.BFLY P1, R250, R252, R166, R167 ;  /* 0x0c0000a6fcfa7389 */ /* 0x00006400000200a7 */
[----:B01----:R-:W-:Y:S05]  /*a450*/  ENDCOLLECTIVE ;  /* 0x000000000000791b */ /* 0x003fea0003800000 */
.L_x_7211:
[----:B------:R-:W-:-:S05]  /*a460*/  FADD.FTZ R247, R244, R247 ;  /* 0x000000f7f4f77221 */ /* 0x000fca0000010000 */
[----:B------:R-:W-:Y:S02]  /*a470*/  MOV R252, R247 ;  /* 0x000000f700fc7202 */ /* 0x000fe40000000f00 */
[----:B------:R-:W-:-:S07]  /*a480*/  MOV R249, R250 ;  /* 0x000000fa00f97202 */ /* 0x000fce0000000f00 */
[----:B------:R-:W-:Y:S05]  /*a490*/  WARPSYNC.COLLECTIVE R243, `(.L_x_7212) ;  /* 0x00000000f3087348 */ /* 0x000fea0003c00000 */
[----:B------:R0:W1:Y:S02]  /*a4a0*/  SHFL.BFLY P1, R250, R252, R166, R167 ;  /* 0x0c0000a6fcfa7389 */ /* 0x00006400000200a7 */
[----:B01----:R-:W-:Y:S05]  /*a4b0*/  ENDCOLLECTIVE ;  /* 0x000000000000791b */ /* 0x003fea0003800000 */
.L_x_7212:
[----:B------:R-:W-:Y:S01]  /*a4c0*/  FADD.FTZ R249, R246, R249 ;  /* 0x000000f9f6f97221 */ /* 0x000fe20000010000 */
[----:B------:R-:W-:-:S04]  /*a4d0*/  HFMA2 R166, -RZ, RZ, 0, 4.76837158203125e-07 ;  /* 0x00000008ffa67431 */ /* 0x000fc800000001ff */
[----:B------:R-:W-:Y:S02]  /*a4e0*/  MOV R252, R249 ;  /* 0x000000f900fc7202 */ /* 0x000fe40000000f00 */
[----:B------:R-:W-:-:S07]  /*a4f0*/  MOV R248, R250 ;  /* 0x000000fa00f87202 */ /* 0x000fce0000000f00 */
[----:B------:R-:W-:Y:S05]  /*a500*/  WARPSYNC.COLLECTIVE R243, `(.L_x_7213) ;  /* 0x00000000f3087348 */ /* 0x000fea0003c00000 */
[----:B------:R0:W1:Y:S02]  /*a510*/  SHFL.BFLY P1, R250, R252, R166, R167 ;  /* 0x0c0000a6fcfa7389 */ /* 0x00006400000200a7 */
[----:B01----:R-:W-:Y:S05]  /*a520*/  ENDCOLLECTIVE ;  /* 0x000000000000791b */ /* 0x003fea0003800000 */
.L_x_7213:
[----:B------:R-:W-:-:S05]  /*a530*/  FADD.FTZ R248, R247, R248 ;  /* 0x000000f8f7f87221 */ /* 0x000fca0000010000 */
[----:B------:R-:W-:Y:S02]  /*a540*/  MOV R252, R248 ;  /* 0x000000f800fc7202 */ /* 0x000fe40000000f00 */
[----:B------:R-:W-:-:S07]  /*a550*/  MOV R242, R250 ;  /* 0x000000fa00f27202 */ /* 0x000fce0000000f00 */
[----:B------:R-:W-:Y:S05]  /*a560*/  WARPSYNC.COLLECTIVE R243, `(.L_x_7214) ;  /* 0x00000000f3087348 */ /* 0x000fea0003c00000 */
[----:B------:R0:W1:Y:S02]  /*a570*/  SHFL.BFLY P1, R250, R252, R166, R167 ;  /* 0x0c0000a6fcfa7389 */ /* 0x00006400000200a7 */
[----:B01----:R-:W-:Y:S05]  /*a580*/  ENDCOLLECTIVE ;  /* 0x000000000000791b */ /* 0x003fea0003800000 */
.L_x_7214:
[----:B------:R-:W-:Y:S01]  /*a590*/  FADD.FTZ R242, R249, R242 ;  /* 0x000000f2f9f27221 */ /* 0x000fe20000010000 */
[----:B------:R-:W-:-:S04]  /*a5a0*/  HFMA2 R166, -RZ, RZ, 0, 9.5367431640625e-07 ;  /* 0x00000010ffa67431 */ /* 0x000fc800000001ff */
[----:B------:R-:W-:Y:S02]  /*a5b0*/  MOV R252, R242 ;  /* 0x000000f200fc7202 */ /* 0x000fe40000000f00 */
[----:B------:R-:W-:-:S07]  /*a5c0*/  MOV R183, R250 ;  /* 0x000000fa00b77202 */ /* 0x000fce0000000f00 */
[----:B------:R-:W-:Y:S05]  /*a5d0*/  WARPSYNC.COLLECTIVE R243, `(.L_x_7215) ;  /* 0x00000000f3087348 */ /* 0x000fea0003c00000 */
[----:B------:R0:W1:Y:S02]  /*a5e0*/  SHFL.BFLY P1, R250, R252, R166, R167 ;  /* 0x0c0000a6fcfa7389 */ /* 0x00006400000200a7 */
[----:B01----:R-:W-:Y:S05]  /*a5f0*/  ENDCOLLECTIVE ;  /* 0x000000000000791b */ /* 0x003fea0003800000 */
.L_x_7215:
[----:B------:R-:W-:-:S05]  /*a600*/  FADD.FTZ R245, R248, R183 ;  /* 0x000000b7f8f57221 */ /* 0x000fca0000010000 */
[----:B------:R-:W-:Y:S02]  /*a610*/  MOV R252, R245 ;  /* 0x000000f500fc7202 */ /* 0x000fe40000000f00 */
[----:B------:R-:W-:-:S07]  /*a620*/  MOV R251, R250 ;  /* 0x000000fa00fb7202 */ /* 0x000fce0000000f00 */
[----:B------:R-:W-:Y:S05]  /*a630*/  WARPSYNC.COLLECTIVE R243, `(.L_x_7216) ;  /* 0x00000000f3087348 */ /* 0x000fea0003c00000 */
[----:B------:R0:W1:Y:S02]  /*a640*/  SHFL.BFLY P1, R250, R252, R166, R167 ;  /* 0x0c0000a6fcfa7389 */ /* 0x00006400000200a7 */
[----:B01----:R-:W-:Y:S05]  /*a650*/  ENDCOLLECTIVE ;  /* 0x000000000000791b */ /* 0x003fea0003800000 */
.L_x_7216:
[----:B------:R-:W-:Y:S01]  /*a660*/  MOV R244, R250 ;  /* 0x000000fa00f47202 */ /* 0x000fe20000000f00 */
[----:B------:R-:W-:Y:S06]  /*a670*/  BRA `(.L_x_7217) ;  /* 0xffffff7c00ec7947 */ /* 0x000fec000383ffff */
.L_x_7218:
        /* <DEDUP_REMOVED lines=16> */
.L_x_25415:


//--------------------- .text._ZN10layer_norm13ln_bwd_kernelINS_13Kernel_traitsI13__nv_bfloat16S2_fS2_fjLj1280ELj1ELj4ELj1ELj16ENS_18Kernel_traits_baseILj1280ES2_S2_fS2_fjLj128EEEEELb0ELb1ELb0ELb0EEEvNS_9BwdParamsE --------------------------
	.section	.text._ZN10layer_norm13ln_bwd_kernelINS_13Kernel_traitsI13__nv_bfloat16S2_fS2_fjLj1280ELj1ELj4ELj1ELj16ENS_18Kernel_traits_baseILj1280ES2_S2_fS2_fjLj128EEEEELb0ELb1ELb0ELb0EEEvNS_9BwdParamsE,"ax",@progbits
	.align	128
        .global         _ZN10layer_norm13ln_bwd_kernelINS_13Kernel_traitsI13__nv_bfloat16S2_fS2_fjLj1280ELj1ELj4ELj1ELj16ENS_18Kernel_traits_baseILj1280ES2_S2_fS2_fjLj128EEEEELb0ELb1ELb0ELb0EEEvNS_9BwdParamsE
        .type           _ZN10layer_norm13ln_bwd_kernelINS_13Kernel_traitsI13__nv_bfloat16S2_fS2_fjLj1280ELj1ELj4ELj1ELj16ENS_18Kernel_traits_baseILj1280ES2_S2_fS2_fjLj128EEEEELb0ELb1ELb0ELb0EEEvNS_9BwdParamsE,@function
        .size           _ZN10layer_norm13ln_bwd_kernelINS_13Kernel_traitsI13__nv_bfloat16S2_fS2_fjLj1280ELj1ELj4ELj1ELj16ENS_18Kernel_traits_baseILj1280ES2_S2_fS2_fjLj128EEEEELb0ELb1ELb0ELb0EEEvNS_9BwdParamsE,(.L_x_25416 - _ZN10layer_norm13ln_bwd_kernelINS_13Kernel_traitsI13__nv_bfloat16S2_fS2_fjLj1280ELj1ELj4ELj1ELj16ENS_18Kernel_traits_baseILj1280ES2_S2_fS2_fjLj128EEEEELb0ELb1ELb0ELb0EEEvNS_9BwdParamsE)
        .other          _ZN10layer_norm13ln_bwd_kernelINS_13Kernel_traitsI13__nv_bfloat16S2_fS2_fjLj1280ELj1ELj4ELj1ELj16ENS_18Kernel_traits_baseILj1280ES2_S2_fS2_fjLj128EEEEELb0ELb1ELb0ELb0EEEvNS_9BwdParamsE,@"STO_CUDA_ENTRY STV_DEFAULT"
_ZN10layer_norm13ln_bwd_kernelINS_13Kernel_traitsI13__nv_bfloat16S2_fS2_fjLj1280ELj1ELj4ELj1ELj16ENS_18Kernel_traits_baseILj1280ES2_S2_fS2_fjLj128EEEEELb0ELb1ELb0ELb0EEEvNS_9BwdParamsE:
.text._ZN10layer_norm13ln_bwd_kernelINS_13Kernel_traitsI13__nv_bfloat16S2_fS2_fjLj1280ELj1ELj4ELj1ELj16ENS_18Kernel_traits_baseILj1280ES2_S2_fS2_fjLj128EEEEELb0ELb1ELb0ELb0EEEvNS_9BwdParamsE:
        /* <DEDUP_REMOVED lines=26> */
[----:B------:R-:W2:Y:S01]  /*01a0*/  LDL.64 R76, [R1+0x120] ;  /* 0x00012000014c7983 */ /* 0x000ea20000100a00 */
[----:B------:R-:W-:Y:S02]  /*01b0*/  ISETP.GE.U32.AND P4, PT, R11, 0xa0, PT ;  /* 0x000000a00b00780c */ /* 0x000fe40003f86070 */
[----:B------:R-:W-:Y:S01]  /*01c0*/  MOV R27, R10 ;  /* 0x0000000a001b7202 */ /* 0x000fe20000000f00 */
[----:B------:R-:W2:Y:S02]  /*01d0*/  LDL.64 R78, [R1+0x128] ;  /* 0x00012800014e7983 */ /* 0x000ea40000100a00 */
[----:B---3--:R-:W3:Y:S02]  /*01e0*/  @P0 LDC.64 R2, c[0x0][0x3d0] ;  /* 0x0000f400ff020b82 */ /* 0x008ee40000000a00 */
[----:B------:R-:W2:Y:S04]  /*01f0*/  LDL.64 R72, [R1+0x110] ;  /* 0x0001100001487983 */ /* 0x000ea80000100a00 */
[----:B------:R-:W2:Y:S02]  /*0200*/  LDL.64 R74, [R1+0x118] ;  /* 0x00011800014a7983 */ /* 0x000ea40000100a00 */
[----:B------:R-:W0:Y:S02]  /*0210*/  @P0 LDC.64 R4, c[0x0][0x3e8] ;  /* 0x0000fa00ff040b82 */ /* 0x000e240000000a00 */
[----:B------:R-:W2:Y:S04]  /*0220*/  LDL.64 R68, [R1+0x100] ;  /* 0x0001000001447983 */ /* 0x000ea80000100a00 */
[----:B------:R-:W2:Y:S02]  /*0230*/  LDL.64 R70, [R1+0x108] ;  /* 0x0001080001467983 */ /* 0x000ea40000100a00 */
[----:B------:R-:W1:Y:S02]  /*0240*/  @P1 LDC.64 R6, c[0x0][0x3d0] ;  /* 0x0000f400ff061b82 */ /* 0x000e640000000a00 */
[----:B------:R-:W2:Y:S04]  /*0250*/  LDL.64 R64, [R1+0xf0] ;  /* 0x0000f00001407983 */ /* 0x000ea80000100a00 */
[----:B------:R-:W2:Y:S02]  /*0260*/  LDL.64 R66, [R1+0xf8] ;  /* 0x0000f80001427983 */ /* 0x000ea40000100a00 */
        /* <DEDUP_REMOVED lines=76> */
[----:B---3--:R-:W-:Y:S04]  /*0730*/  @P0 STL.64 [R1+0x130], R80 ;  /* 0x0001305001000387 */ /* 0x008fe80000100a00 */
[----:B------:R1:W-:Y:S04]  /*0740*/  @P0 STL.64 [R1+0x138], R82 ;  /* 0x0001385201000387 */ /* 0x0003e80000100a00 */
[----:B--2---:R-:W-:Y:S04]  /*0750*/  @P1 STL.64 [R1+0x120], R76 ;  /* 0x0001204c01001387 */ /* 0x004fe80000100a00 */
[----:B------:R2:W-:Y:S04]  /*0760*/  @P1 STL.64 [R1+0x128], R78 ;  /* 0x0001284e01001387 */ /* 0x0005e80000100a00 */
[----:B----4-:R-:W-:Y:S04]  /*0770*/  @P2 STL.64 [R1+0x110], R72 ;  /* 0x0001104801002387 */ /* 0x010fe80000100a00 */
[----:B------:R3:W-:Y:S04]  /*0780*/  @P2 STL.64 [R1+0x118], R74 ;  /* 0x0001184a01002387 */ /* 0x0007e80000100a00 */
        /* <DEDUP_REMOVED lines=53> */
[----:B------:R-:W-:Y:S02]  /*0ae0*/  MOV R16, R69 ;  /* 0x0000004500107202 */ /* 0x000fe40000000f00 */
[----:B------:R-:W-:Y:S02]  /*0af0*/  MOV R14, R68 ;  /* 0x00000044000e7202 */ /* 0x000fe40000000f00 */
[----:B------:R-:W-:Y:S02]  /*0b00*/  MOV R10, R67 ;  /* 0x00000043000a7202 */ /* 0x000fe40000000f00 */
[----:B------:R-:W-:-:S02]  /*0b10*/  MOV R6, R66 ;  /* 0x0000004200067202 */ /* 0x000fc40000000f00 */
[----:B------:R-:W-:Y:S02]  /*0b20*/  MOV R4, R65 ;  /* 0x0000004100047202 */ /* 0x000fe40000000f00 */
[----:B------:R-:W-:Y:S01]  /*0b30*/  MOV R2, R64 ;  /* 0x0000004000027202 */ /* 0x000fe20000000f00 */
        /* <DEDUP_REMOVED lines=158> */
.L_x_7271:
[----:B-1----:R-:W0:Y:S01]  /*1520*/  @P5 LDC.64 R18, c[0x0][0x3e0] ;  /* 0x0000f800ff125b82 */ /* 0x002e220000000a00 */
[----:B------:R-:W2:Y:S01]  /*1530*/  LDL R186, [R1+0x20] ;  /* 0x0000200001ba7983 */ /* 0x000ea20000100800 */
[----:B0-----:R-:W-:-:S05]  /*1540*/  @P5 IMAD.WIDE R18, R238, 0x2, R18 ;  /* 0x00000002ee125825 */ /* 0x001fca00078e0212 */
[----:B------:R0:W3:Y:S02]  /*1550*/  @P5 LDG.E.U16 R20, desc[UR6][R18.64] ;  /* 0x0000000612145981 */ /* 0x0000e4000c1e1500 */
[----:B0-----:R-:W0:Y:S02]  /*1560*/  LDC.64 R18, c[0x0][0x3c0] ;  /* 0x0000f000ff127b82 */ /* 0x001e240000000a00 */
[----:B0-----:R-:W-:-:S05]  /*1570*/  IMAD.WIDE R18, R238, 0x4, R18 ;  /* 0x00000004ee127825 */ /* 0x001fca00078e0212 */
[----:B------:R0:W4:Y:S02]  /*1580*/  LDG.E R184, desc[UR6][R18.64] ;  /* 0x0000000612b87981 */ /* 0x000124000c1e1900 */
[----:B0-----:R-:W0:Y:S01]  /*1590*/  LDC.64 R18, c[0x0][0x3c8] ;  /* 0x0000f200ff127b82 */ /* 0x001e220000000a00 */
[----:B------:R-:W1:Y:S01]  /*15a0*/  S2R R185, SR_TID.X ;  /* 0x0000000000b97919 */ /* 0x000e620000002100 */
[----:B------:R-:W-:Y:S01]  /*15b0*/  MOV R187, UR15 ;  /* 0x0000000f00bb7c02 */ /* 0x000fe20008000f00 */
[----:B------:R-:W-:Y:S01]  /*15c0*/  HFMA2 R21, -RZ, RZ, 1.875, 0 ;  /* 0x3f800000ff157431 */ /* 0x000fe200000001ff */
[----:B------:R-:W-:Y:S01]  /*15d0*/  ISETP.NE.AND P0, PT, RZ, UR8, PT ;  /* 0x00000008ff007c0c */ /* 0x000fe2000bf05270 */
[----:B0-----:R-:W-:-:S05]  /*15e0*/  IMAD.WIDE R18, R238, 0x4, R18 ;  /* 0x00000004ee127825 */ /* 0x001fca00078e0212 */
[----:B-----5:R0:W5:Y:S01]  /*15f0*/  LDG.E R22, desc[UR6][R18.64] ;  /* 0x0000000612167981 */ /* 0x020162000c1e1900 */
[----:B------:R-:W-:Y:S01]  /*1600*/  BSSY.RECONVERGENT B1, `(.L_x_7221) ;  /* 0x0000086000017945 */ /* 0x000fe20003800200 */
[----:B------:R-:W-:Y:S02]  /*1610*/  MOV R216, RZ ;  /* 0x000000ff00d87202 */ /* 0x000fe40000000f00 */
[----:B------:R-:W-:Y:S01]  /*1620*/  STL [R1+0xe4], R187 ;  /* 0x0000e4bb01007387 */ /* 0x000fe20000100800 */
[----:B0-----:R-:W-:-:S05]  /*1630*/  IMAD R18, R238, R187, RZ ;  /* 0x000000bbee127224 */ /* 0x001fca00078e02ff */
[----:B------:R-:W-:-:S04]  /*1640*/  SHF.R.S32.HI R19, RZ, 0x1f, R18 ;  /* 0x0000001fff137819 */ /* 0x000fc80000011412 */
[----:B------:R-:W-:Y:S02]  /*1650*/  LEA.HI R18, R19, R18, RZ, 0x3 ;  /* 0x0000001213127211 */ /* 0x000fe400078f18ff */
[----:B-1----:R-:W-:-:S04]  /*1660*/  LOP3.LUT R19, R185, 0x1f, RZ, 0xc0, !PT ;  /* 0x0000001fb9137812 */ /* 0x002fc800078ec0ff */
[----:B------:R-:W-:Y:S01]  /*1670*/  LEA.HI.SX32 R18, R18, R19, 0x1d ;  /* 0x0000001312127211 */ /* 0x000fe200078feaff */
[----:B------:R4:W-:Y:S03]  /*1680*/  STL [R1+0xe8], R19 ;  /* 0x0000e81301007387 */ /* 0x0009e60000100800 */
[----:B------:R-:W-:Y:S02]  /*1690*/  MOV R221, R18 ;  /* 0x0000001200dd7202 */ /* 0x000fe40000000f00 */
[C---:B--2---:R-:W-:Y:S02]  /*16a0*/  ISETP.GE.U32.AND P4, PT, R186.reuse, 0x20, PT ;  /* 0x00000020ba00780c */ /* 0x044fe40003f86070 */
[C---:B------:R-:W-:Y:S02]  /*16b0*/  ISETP.GE.U32.AND P3, PT, R186.reuse, 0x40, PT ;  /* 0x00000040ba00780c */ /* 0x040fe40003f66070 */
[----:B------:R-:W-:-:S02]  /*16c0*/  ISETP.GE.U32.AND P2, PT, R186, 0x60, PT ;  /* 0x00000060ba00780c */ /* 0x000fc40003f46070 */
[----:B------:R-:W-:Y:S02]  /*16d0*/  ISETP.GE.U32.AND P1, PT, R186, 0x80, PT ;  /* 0x00000080ba00780c */ /* 0x000fe40003f26070 */
[----:B---3--:R-:W-:Y:S01]  /*16e0*/  @P5 SHF.L.U32 R21, R20, 0x10, RZ ;  /* 0x0000001014155819 */ /* 0x008fe200000006ff */
[----:B------:R-:W-:Y:S01]  /*16f0*/  HFMA2 R20, -RZ, RZ, 0, 0 ;  /* 0x00000000ff147431 */ /* 0x000fe200000001ff */
[----:B----4-:R-:W-:-:S03]  /*1700*/  FSEL R19, R184, RZ, !P0 ;  /* 0x000000ffb8137208 */ /* 0x010fc60004000000 */
[----:B------:R-:W-:Y:S06]  /*1710*/  @!P4 BRA `(.L_x_7222) ;  /* 0x0000000400d0c947 */ /* 0x000fec0003800000 */
[----:B------:R-:W0:Y:S01]  /*1720*/  LDC.64 R16, c[0x0][0x3a8] ;  /* 0x0000ea00ff107b82 */ /* 0x000e220000000a00 */
[----:B------:R-:W2:Y:S04]  /*1730*/  LDL R209, [R1+0x130] ;  /* 0x0001300001d17983 */ /* 0x000ea80000100800 */
[----:B------:R-:W3:Y:S03]  /*1740*/  LDL.LU R204, [R1+0x90] ;  /* 0x0000900001cc7983 */ /* 0x000ee60000300800 */
[----:B------:R-:W1:Y:S01]  /*1750*/  LDC.64 R184, c[0x0][0x428] ;  /* 0x00010a00ffb87b82 */ /* 0x000e620000000a00 */
[----:B------:R-:W-:Y:S01]  /*1760*/  ISETP.NE.U32.AND P0, PT, RZ, UR10, PT ;  /* 0x0000000aff007c0c */ /* 0x000fe2000bf05070 */
[----:B------:R-:W4:Y:S01]  /*1770*/  LDL R248, [R1+0x134] ;  /* 0x0001340001f87983 */ /* 0x000f220000100800 */
[----:B0-----:R-:W-:-:S04]  /*1780*/  IMAD.WIDE.U32 R16, R18, 0x20, R16 ;  /* 0x0000002012107825 */ /* 0x001fc800078e0010 */
[----:B-1----:R-:W-:Y:S01]  /*1790*/  IMAD.WIDE.U32 R184, R18, 0x10, R184 ;  /* 0x0000001012b87825 */ /* 0x002fe200078e00b8 */
[----:B------:R-:W2:Y:S04]  /*17a0*/  LDG.E.128 R196, desc[UR6][R16.64] ;  /* 0x0000000610c47981 */ /* 0x000ea8000c1e1d00 */
[----:B------:R0:W4:Y:S04]  /*17b0*/  LDG.E.128 R188, desc[UR6][R16.64+0x10] ;  /* 0x0000100610bc7981 */ /* 0x000128000c1e1d00 */
[----:B------:R-:W3:Y:S01]  /*17c0*/  LDG.E.128 R184, desc[UR6][R184.64] ;  /* 0x00000006b8b87981 */ /* 0x000ee2000c1e1d00 */
[----:B------:R-:W-:-:S03]  /*17d0*/  ISETP.NE.AND.EX P0, PT, RZ, UR11, PT, P0 ;  /* 0x0000000bff007c0c */ /* 0x000fc6000bf05300 */
[----:B------:R-:W4:Y:S04]  /*17e0*/  LDL.LU R233, [R1+0x98] ;  /* 0x0000980001e97983 */ /* 0x000f280000300800 */
[----:B------:R-:W4:Y:S04]  /*17f0*/  LDL R23, [R1+0x138] ;  /* 0x0001380001177983 */ /* 0x000f280000100800 */
[----:B------:R-:W4:Y:S02]  /*1800*/  LDL.LU R249, [R1+0x80] ;  /* 0x0000800001f97983 */ /* 0x000f240000300800 */
[----:B0-----:R-:W0:Y:S02]  /*1810*/  @P0 LDC.64 R16, c[0x0][0x438] ;  /* 0x00010e00ff100b82 */ /* 0x001e240000000a00 */
[----:B------:R-:W4:Y:S04]  /*1820*/  LDL R224, [R1+0x13c] ;  /* 0x00013c0001e07983 */ /* 0x000f280000100800 */
[----:B------:R-:W4:Y:S01]  /*1830*/  LDL.LU R234, [R1+0x88] ;  /* 0x0000880001ea7983 */ /* 0x000f220000300800 */
[----:B0-----:R-:W-:-:S05]  /*1840*/  @P0 IMAD.WIDE.U32 R16, R18, 0x20, R16 ;  /* 0x0000002012100825 */ /* 0x001fca00078e0010 */
[----:B------:R-:W5:Y:S04]  /*1850*/  @P0 LDG.E.128 R68, desc[UR6][R16.64] ;  /* 0x0000000610440981 */ /* 0x000f68000c1e1d00 */
[----:B------:R0:W5:Y:S01]  /*1860*/  @P0 LDG.E.128 R64, desc[UR6][R16.64+0x10] ;  /* 0x0000100610400981 */ /* 0x000162000c1e1d00 */
[----:B--2---:R-:W-:-:S04]  /*1870*/  FADD.FTZ R15, -R19, R196 ;  /* 0x000000c4130f7221 */ /* 0x004fc80000010100 */
[----:B-----5:R-:W-:Y:S01]  /*1880*/  FMUL.FTZ R205, R22, R15 ;  /* 0x0000000f16cd7220 */ /* 0x020fe20000410000 */
[----:B---3--:R-:W-:Y:S01]  /*1890*/  SHF.L.U32 R15, R184, 0x10, RZ ;  /* 0x00000010b80f7819 */ /* 0x008fe200000006ff */
[----:B0-----:R-:W-:-:S04]  /*18a0*/  FADD.FTZ R17, -R19, R198 ;  /* 0x000000c613117221 */ /* 0x001fc80000010100 */
[----:B------:R-:W-:Y:S01]  /*18b0*/  FFMA.FTZ R204, R205, R15, R204 ;  /* 0x0000000fcdcc7223 */ /* 0x000fe200000100cc */
[----:B------:R-:W-:Y:S01]  /*18c0*/  FMUL.FTZ R213, R22, R17 ;  /* 0x0000001116d57220 */ /* 0x000fe20000410000 */
[----:B----4-:R-:W-:-:S03]  /*18d0*/  FADD.FTZ R17, -R19, R188 ;  /* 0x000000bc13117221 */ /* 0x010fc60000010100 */
[----:B------:R-:W-:Y:S04]  /*18e0*/  STL [R1+0x90], R204 ;  /* 0x000090cc01007387 */ /* 0x000fe80000100800 */
[----:B------:R-:W2:Y:S01]  /*18f0*/  LDL R188, [R1+0x17c] ;  /* 0x00017c0001bc7983 */ /* 0x000ea20000100800 */
[----:B------:R-:W-:Y:S01]  /*1900*/  SHF.L.U32 R16, R209, 0x10, RZ ;  /* 0x00000010d1107819 */ /* 0x000fe200000006ff */
[----:B------:R-:W-:-:S04]  /*1910*/  FADD.FTZ R148, R148, R15 ;  /* 0x0000000f94947221 */ /* 0x000fc80000010000 */
[----:B------:R-:W-:Y:S01]  /*1920*/  FMUL.FTZ R235, R16, R15 ;  /* 0x0000000f10eb7220 */ /* 0x000fe20000410000 */
[----:B------:R-:W-:Y:S02]  /*1930*/  SHF.L.U32 R15, R185, 0x10, RZ ;  /* 0x00000010b90f7819 */ /* 0x000fe400000006ff */
[----:B------:R-:W-:Y:S01]  /*1940*/  SHF.L.U32 R16, R248, 0x10, RZ ;  /* 0x00000010f8107819 */ /* 0x000fe200000006ff */
[----:B------:R-:W-:Y:S02]  /*1950*/  FMUL.FTZ R209, R22, R17 ;  /* 0x0000001116d17220 */ /* 0x000fe40000410000 */
[----:B------:R-:W-:Y:S01]  /*1960*/  FADD.FTZ R150, R150, R15 ;  /* 0x0000000f96967221 */ /* 0x000fe20000010000 */
[-C--:B------:R-:W-:Y:S01]  /*1970*/  FFMA.FTZ R233, R213, R15.reuse, R233 ;  /* 0x0000000fd5e97223 */ /* 0x080fe200000100e9 */
[----:B------:R-:W-:Y:S01]  /*1980*/  FMUL.FTZ R221, R16, R15 ;  /* 0x0000000f10dd7220 */ /* 0x000fe20000410000 */
[----:B------:R-:W-:Y:S02]  /*1990*/  SHF.L.U32 R15, R186, 0x10, RZ ;  /* 0x00000010ba0f7819 */ /* 0x000fe400000006ff */
[----:B------:R-:W-:Y:S01]  /*19a0*/  SHF.L.U32 R17, R23, 0x10, RZ ;  /* 0x0000001017117819 */ /* 0x000fe200000006ff */
[----:B------:R0:W-:Y:S02]  /*19b0*/  STL [R1+0x98], R233 ;  /* 0x000098e901007387 */ /* 0x0001e40000100800 */
[----:B------:R-:W-:-:S02]  /*19c0*/  FFMA.FTZ R249, R209, R15, R249 ;  /* 0x0000000fd1f97223 */ /* 0x000fc400000100f9 */
[----:B------:R-:W-:Y:S01]  /*19d0*/  FMUL.FTZ R216, R17, R15 ;  /* 0x0000000f11d87220 */ /* 0x000fe20000410000 */
[----:B------:R-:W-:Y:S01]  /*19e0*/  SHF.L.U32 R17, R224, 0x10, RZ ;  /* 0x00000010e0117819 */ /* 0x000fe200000006ff */
[----:B0-----:R-:W3:Y:S04]  /*19f0*/  LDL.LU R233, [R1+0x94] ;  /* 0x0000940001e97983 */ /* 0x001ee80000300800 */
[----:B------:R-:W-:Y:S04]  /*1a00*/  STL [R1+0x10], R221 ;  /* 0x000010dd01007387 */ /* 0x000fe80000100800 */
[----:B------:R0:W-:Y:S04]  /*1a10*/  STL [R1+0x80], R249 ;  /* 0x000080f901007387 */ /* 0x0001e80000100800 */
[----:B------:R-:W-:Y:S04]  /*1a20*/  STL [R1], R216 ;  /* 0x000000d801007387 */ /* 0x000fe80000100800 */
[----:B------:R-:W4:Y:S01]  /*1a30*/  LDL R224, [R1+0x180] ;  /* 0x0001800001e07983 */ /* 0x000f220000100800 */
[----:B------:R-:W-:Y:S01]  /*1a40*/  FADD.FTZ R144, R144, R15 ;  /* 0x0000000f90907221 */ /* 0x000fe20000010000 */
[----:B------:R-:W-:-:S02]  /*1a50*/  FADD.FTZ R15, -R19, R197 ;  /* 0x000000c5130f7221 */ /* 0x000fc40000010100 */
[----:B------:R-:W4:Y:S04]  /*1a60*/  LDL.LU R198, [R1+0x9c] ;  /* 0x00009c0001c67983 */ /* 0x000f280000300800 */
[----:B------:R-:W4:Y:S01]  /*1a70*/  LDL R197, [R1+0x184] ;  /* 0x0001840001c57983 */ /* 0x000f220000100800 */
[----:B------:R-:W-:-:S03]  /*1a80*/  FADD.FTZ R16, -R19, R190 ;  /* 0x000000be13107221 */ /* 0x000fc60000010100 */
[----:B------:R-:W4:Y:S01]  /*1a90*/  LDL.LU R196, [R1+0x84] ;  /* 0x0000840001c47983 */ /* 0x000f220000300800 */
[----:B------:R-:W-:Y:S01]  /*1aa0*/  FMUL.FTZ R204, R22, R16 ;  /* 0x0000001016cc7220 */ /* 0x000fe20000410000 */
[----:B------:R-:W-:-:S05]  /*1ab0*/  SHF.L.U32 R16, R187, 0x10, RZ ;  /* 0x00000010bb107819 */ /* 0x000fca00000006ff */
[----:B------:R-:W-:Y:S01]  /*1ac0*/  FFMA.FTZ R234, R204, R16, R234 ;  /* 0x00000010ccea7223 */ /* 0x000fe200000100ea */
[----:B------:R-:W-:-:S04]  /*1ad0*/  FMUL.FTZ R23, R22, R15 ;  /* 0x0000000f16177220 */ /* 0x000fc80000410000 */
[----:B------:R1:W-:Y:S04]  /*1ae0*/  STL [R1+0x88], R234 ;  /* 0x000088ea01007387 */ /* 0x0003e80000100800 */
[----:B------:R-:W4:Y:S01]  /*1af0*/  LDL R190, [R1+0x188] ;  /* 0x0001880001be7983 */ /* 0x000f220000100800 */
[----:B--2---:R-:W-:-:S03]  /*1b00*/  SHF.L.U32 R15, R188, 0x10, RZ ;  /* 0x00000010bc0f7819 */ /* 0x004fc600000006ff */
[----:B------:R-:W2:Y:S01]  /*1b10*/  LDL.LU R188, [R1+0x8c] ;  /* 0x00008c0001bc7983 */ /* 0x000ea20000300800 */
[----:B------:R-:W-:Y:S01]  /*1b20*/  PRMT R20, R184, 0x7632, R20 ;  /* 0x00007632b8147816 */ /* 0x000fe20000000014 */
[----:B------:R-:W-:Y:S01]  /*1b30*/  FADD.FTZ R146, R146, R16 ;  /* 0x0000001092927221 */ /* 0x000fe20000010000 */
[----:B------:R-:W-:Y:S02]  /*1b40*/  FMUL.FTZ R248, R17, R16 ;  /* 0x0000001011f87220 */ /* 0x000fe40000410000 */
[----:B------:R-:W-:Y:S01]  /*1b50*/  SHF.L.U32 R16, R20, 0x10, RZ ;  /* 0x0000001014107819 */ /* 0x000fe200000006ff */
[----:B------:R-:W-:-:S04]  /*1b60*/  FADD.FTZ R17, -R19, R199 ;  /* 0x000000c713117221 */ /* 0x000fc80000010100 */
[--C-:B------:R-:W-:Y:S01]  /*1b70*/  FADD.FTZ R149, R149, R16.reuse ;  /* 0x0000001095957221 */ /* 0x100fe20000010000 */
[-C--:B0-----:R-:W-:Y:S01]  /*1b80*/  FMUL.FTZ R249, R15, R16.reuse ;  /* 0x000000100ff97220 */ /* 0x081fe20000410000 */
[----:B------:R-:W-:Y:S01]  /*1b90*/  FMUL.FTZ R17, R22, R17 ;  /* 0x0000001116117220 */ /* 0x000fe20000410000 */
[----:B------:R-:W-:Y:S01]  /*1ba0*/  FADD.FTZ R20, -R19, R189 ;  /* 0x000000bd13147221 */ /* 0x000fe20000010100 */
[----:B------:R-:W-:Y:S01]  /*1bb0*/  PRMT R15, R186, 0x7632, R15 ;  /* 0x00007632ba0f7816 */ /* 0x000fe2000000000f */
[----:B---3--:R-:W-:Y:S01]  /*1bc0*/  FFMA.FTZ R233, R23, R16, R233 ;  /* 0x0000001017e97223 */ /* 0x008fe200000100e9 */
[----:B------:R-:W-:-:S04]  /*1bd0*/  PRMT R16, R185, 0x7632, R16 ;  /* 0x00007632b9107816 */ /* 0x000fc80000000010 */
[----:B------:R-:W-:Y:S02]  /*1be0*/  SHF.L.U32 R16, R16, 0x10, RZ ;  /* 0x0000001010107819 */ /* 0x000fe400000006ff */
[----:B------:R-:W-:-:S03]  /*1bf0*/  SHF.L.U32 R15, R15, 0x10, RZ ;  /* 0x000000100f0f7819 */ /* 0x000fc600000006ff */
[----:B------:R-:W-:Y:S01]  /*1c00*/  FADD.FTZ R151, R151, R16 ;  /* 0x0000001097977221 */ /* 0x000fe20000010000 */
[----:B----4-:R-:W-:Y:S01]  /*1c10*/  SHF.L.U32 R184, R224, 0x10, RZ ;  /* 0x00000010e0b87819 */ /* 0x010fe200000006ff */
[----:B------:R-:W-:-:S04]  /*1c20*/  FFMA.FTZ R198, R17, R16, R198 ;  /* 0x0000001011c67223 */ /* 0x000fc800000100c6 */
[----:B-1----:R-:W-:Y:S01]  /*1c30*/  FMUL.FTZ R234, R184, R16 ;  /* 0x00000010b8ea7220 */ /* 0x002fe20000410000 */
[----:B------:R-:W-:Y:S01]  /*1c40*/  FMUL.FTZ R16, R22, R20 ;  /* 0x0000001416107220 */ /* 0x000fe20000410000 */
[----:B------:R-:W-:Y:S01]  /*1c50*/  SHF.L.U32 R20, R197, 0x10, RZ ;  /* 0x00000010c5147819 */ /* 0x000fe200000006ff */
[----:B------:R0:W-:Y:S01]  /*1c60*/  STL [R1+0x94], R233 ;  /* 0x000094e901007387 */ /* 0x0001e20000100800 */
[----:B------:R-:W-:Y:S01]  /*1c70*/  FADD.FTZ R145, R145, R15 ;  /* 0x0000000f91917221 */ /* 0x000fe20000010000 */
[-C--:B------:R-:W-:Y:S02]  /*1c80*/  FFMA.FTZ R196, R16, R15.reuse, R196 ;  /* 0x0000000f10c47223 */ /* 0x080fe400000100c4 */
[----:B0-----:R-:W-:Y:S01]  /*1c90*/  FMUL.FTZ R233, R20, R15 ;  /* 0x0000000f14e97220 */ /* 0x001fe20000410000 */
[----:B------:R-:W-:Y:S01]  /*1ca0*/  FFMA.FTZ R15, R205, R235, RZ ;  /* 0x000000ebcd0f7223 */ /* 0x000fe200000100ff */
[----:B------:R-:W-:-:S03]  /*1cb0*/  FADD.FTZ R20, RZ, R235 ;  /* 0x000000ebff147221 */ /* 0x000fc60000010000 */
[----:B------:R-:W-:Y:S01]  /*1cc0*/  FFMA.FTZ R15, R23, R249, R15 ;  /* 0x000000f9170f7223 */ /* 0x000fe2000001000f */
[----:B------:R-:W-:Y:S01]  /*1cd0*/  FADD.FTZ R20, R20, R249 ;  /* 0x000000f914147221 */ /* 0x000fe20000010000 */
[----:B------:R-:W-:Y:S01]  /*1ce0*/  PRMT R187, R187, 0x7632, R187 ;  /* 0x00007632bbbb7816 */ /* 0x000fe200000000bb */
[----:B------:R-:W-:Y:S01]  /*1cf0*/  FADD.FTZ R184, -R19, R191 ;  /* 0x000000bf13b87221 */ /* 0x000fe20000010100 */
[----:B------:R-:W-:Y:S01]  /*1d00*/  FFMA.FTZ R15, R213, R221, R15 ;  /* 0x000000ddd50f7223 */ /* 0x000fe2000001000f */
[----:B------:R-:W-:Y:S01]  /*1d10*/  FADD.FTZ R185, R20, R221 ;  /* 0x000000dd14b97221 */ /* 0x000fe20000010000 */
[----:B------:R-:W-:Y:S02]  /*1d20*/  SHF.L.U32 R20, R187, 0x10, RZ ;  /* 0x00000010bb147819 */ /* 0x000fe400000006ff */
[----:B------:R-:W-:Y:S01]  /*1d30*/  FFMA.FTZ R186, R17, R234, R15 ;  /* 0x000000ea11ba7223 */ /* 0x000fe2000001000f */
[----:B------:R-:W-:Y:S01]  /*1d40*/  FMUL.FTZ R15, R22, R184 ;  /* 0x000000b8160f7220 */ /* 0x000fe20000410000 */
[----:B------:R0:W-:Y:S04]  /*1d50*/  STL [R1+0x9c], R198 ;  /* 0x00009cc601007387 */ /* 0x0001e80000100800 */
[----:B------:R0:W-:Y:S01]  /*1d60*/  STL [R1+0x84], R196 ;  /* 0x000084c401007387 */ /* 0x0001e20000100800 */
[----:B------:R-:W-:-:S04]  /*1d70*/  FADD.FTZ R185, R185, R234 ;  /* 0x000000eab9b97221 */ /* 0x000fc80000010000 */
[----:B------:R-:W-:Y:S01]  /*1d80*/  FADD.FTZ R184, R185, R216 ;  /* 0x000000d8b9b87221 */ /* 0x000fe20000010000 */
[----:B------:R-:W-:Y:S01]  /*1d90*/  FFMA.FTZ R185, R209, R216, R186 ;  /* 0x000000d8d1b97223 */ /* 0x000fe200000100ba */
[----:B------:R-:W-:Y:S02]  /*1da0*/  SHF.L.U32 R186, R190, 0x10, RZ ;  /* 0x00000010beba7819 */ /* 0x000fe400000006ff */
[----:B------:R-:W-:Y:S01]  /*1db0*/  FADD.FTZ R184, R184, R233 ;  /* 0x000000e9b8b87221 */ /* 0x000fe20000010000 */
[----:B------:R-:W-:Y:S01]  /*1dc0*/  FFMA.FTZ R185, R16, R233, R185 ;  /* 0x000000e910b97223 */ /* 0x000fe200000100b9 */
[----:B------:R-:W-:Y:S01]  /*1dd0*/  FADD.FTZ R147, R147, R20 ;  /* 0x0000001493937221 */ /* 0x000fe20000010000 */
[----:B------:R-:W-:Y:S02]  /*1de0*/  FMUL.FTZ R224, R186, R20 ;  /* 0x00000014bae07220 */ /* 0x000fe40000410000 */
[----:B------:R-:W-:Y:S01]  /*1df0*/  FFMA.FTZ R185, R204, R248, R185 ;  /* 0x000000f8ccb97223 */ /* 0x000fe200000100b9 */
[----:B------:R-:W-:Y:S01]  /*1e00*/  IADD3 R221, PT, PT, R18, 0x20, RZ ;  /* 0x0000002012dd7810 */ /* 0x000fe20007ffe0ff */
[----:B--2---:R-:W-:-:S05]  /*1e10*/  FFMA.FTZ R188, R15, R20, R188 ;  /* 0x000000140fbc7223 */ /* 0x004fca00000100bc */
[----:B------:R0:W-:Y:S01]  /*1e20*/  STL [R1+0x8c], R188 ;  /* 0x00008cbc01007387 */ /* 0x0001e20000100800 */
[----:B------:R-:W-:-:S04]  /*1e30*/  FADD.FTZ R20, R184, R248 ;  /* 0x000000f8b8147221 */ /* 0x000fc80000010000 */
[----:B------:R-:W-:Y:S01]  /*1e40*/  FADD.FTZ R216, R20, R224 ;  /* 0x000000e014d87221 */ /* 0x000fe20000010000 */
[----:B------:R-:W-:-:S07]  /*1e50*/  FFMA.FTZ R20, R15, R224, R185 ;  /* 0x000000e00f147223 */ /* 0x000fce00000100b9 */
.L_x_7222:
[----:B------:R-:W-:Y:S05]  /*1e60*/  BSYNC.RECONVERGENT B1 ;  /* 0x0000000000017941 */ /* 0x000fea0003800200 */
.L_x_7221:
[----:B------:R-:W-:Y:S04]  /*1e70*/  BSSY.RECONVERGENT B1, `(.L_x_7223) ;  /* 0x0000076000017945 */ /* 0x000fe80003800200 */
[----:B------:R-:W-:Y:S05]  /*1e80*/  @!P3 BRA `(.L_x_7224) ;  /* 0x0000000400d0b947 */ /* 0x000fea0003800000 */
[----:B------:R-:W1:Y:S01]  /*1e90*/  LDC.64 R12, c[0x0][0x3a8] ;  /* 0x0000ea00ff0c7b82 */ /* 0x000e620000000a00 */
[----:B------:R-:W2:Y:S04]  /*1ea0*/  LDL R252, [R1+0x120] ;  /* 0x0001200001fc7983 */ /* 0x000ea80000100800 */
[----:B------:R-:W3:Y:S03]  /*1eb0*/  LDL.LU R231, [R1+0x70] ;  /* 0x0000700001e77983 */ /* 0x000ee60000300800 */
[----:B------:R-:W4:Y:S01]  /*1ec0*/  LDC.64 R184, c[0x0][0x428] ;  /* 0x00010a00ffb87b82 */ /* 0x000f220000000a00 */
[----:B------:R-:W3:Y:S04]  /*1ed0*/  LDL R232, [R1+0x124] ;  /* 0x0001240001e87983 */ /* 0x000ee80000100800 */
[----:B------:R-:W3:Y:S04]  /*1ee0*/  LDL.LU R220, [R1+0x78] ;  /* 0x0000780001dc7983 */ /* 0x000ee80000300800 */
[----:B------:R-:W3:Y:S04]  /*1ef0*/  LDL R203, [R1+0x128] ;  /* 0x0001280001cb7983 */ /* 0x000ee80000100800 */
[----:B------:R-:W3:Y:S01]  /*1f00*/  LDL.LU R246, [R1+0x60] ;  /* 0x0000600001f67983 */ /* 0x000ee20000300800 */
[----:B-1----:R-:W-:Y:S01]  /*1f10*/  IMAD.WIDE.U32 R12, R221, 0x20, R12 ;  /* 0x00000020dd0c7825 */ /* 0x002fe200078e000c */
[----:B------:R-:W-:-:S02]  /*1f20*/  ISETP.NE.U32.AND P0, PT, RZ, UR10, PT ;  /* 0x0000000aff007c0c */ /* 0x000fc4000bf05070 */
[----:B------:R-:W3:Y:S04]  /*1f30*/  LDL R247, [R1+0x12c] ;  /* 0x00012c0001f77983 */ /* 0x000ee80000100800 */
[----:B0-----:R-:W3:Y:S01]  /*1f40*/  LDG.E.128 R196, desc[UR6][R12.64] ;  /* 0x000000060cc47981 */ /* 0x001ee2000c1e1d00 */
[----:B----4-:R-:W-:-:S03]  /*1f50*/  IMAD.WIDE.U32 R184, R221, 0x10, R184 ;  /* 0x00000010ddb87825 */ /* 0x010fc600078e00b8 */
[----:B------:R0:W4:Y:S04]  /*1f60*/  LDG.E.128 R188, desc[UR6][R12.64+0x10] ;  /* 0x000010060cbc7981 */ /* 0x000128000c1e1d00 */
[----:B------:R-:W4:Y:S01]  /*1f70*/  LDG.E.128 R184, desc[UR6][R184.64] ;  /* 0x00000006b8b87981 */ /* 0x000f22000c1e1d00 */
[----:B------:R-:W-:-:S13]  /*1f80*/  ISETP.NE.AND.EX P0, PT, RZ, UR11, PT, P0 ;  /* 0x0000000bff007c0c */ /* 0x000fda000bf05300 */
[----:B0-----:R-:W0:Y:S02]  /*1f90*/  @P0 LDC.64 R12, c[0x0][0x438] ;  /* 0x00010e00ff0c0b82 */ /* 0x001e240000000a00 */
[----:B0-----:R-:W-:-:S05]  /*1fa0*/  @P0 IMAD.WIDE.U32 R12, R221, 0x20, R12 ;  /* 0x00000020dd0c0825 */ /* 0x001fca00078e000c */
[----:B------:R-:W5:Y:S04]  /*1fb0*/  @P0 LDG.E.128 R60, desc[UR6][R12.64] ;  /* 0x000000060c3c0981 */ /* 0x000f68000c1e1d00 */
[----:B------:R2:W5:Y:S02]  /*1fc0*/  @P0 LDG.E.128 R56, desc[UR6][R12.64+0x10] ;  /* 0x000010060c380981 */ /* 0x000564000c1e1d00 */
[----:B--2---:R-:W-:Y:S01]  /*1fd0*/  SHF.L.U32 R12, R252, 0x10, RZ ;  /* 0x00000010fc0c7819 */ /* 0x004fe200000006ff */
[----:B---3--:R-:W-:-:S04]  /*1fe0*/  FADD.FTZ R11, -R19, R196 ;  /* 0x000000c4130b7221 */ /* 0x008fc80000010100 */
[----:B-----5:R-:W-:Y:S01]  /*1ff0*/  FMUL.FTZ R217, R22, R11 ;  /* 0x0000000b16d97220 */ /* 0x020fe20000410000 */
[----:B----4-:R-:W-:-:S05]  /*2000*/  SHF.L.U32 R11, R184, 0x10, RZ ;  /* 0x00000010b80b7819 */ /* 0x010fca00000006ff */
[----:B------:R-:W-:-:S05]  /*2010*/  FFMA.FTZ R231, R217, R11, R231 ;  /* 0x0000000bd9e77223 */ /* 0x000fca00000100e7 */
[----:B------:R0:W-:Y:S01]  /*2020*/  STL [R1+0x70], R231 ;  /* 0x000070e701007387 */ /* 0x0001e20000100800 */
[----:B------:R-:W-:Y:S01]  /*2030*/  FADD.FTZ R13, -R19, R198 ;  /* 0x000000c6130d7221 */ /* 0x000fe20000010100 */
[----:B------:R-:W-:Y:S01]  /*2040*/  FADD.FTZ R140, R140, R11 ;  /* 0x0000000b8c8c7221 */ /* 0x000fe20000010000 */
[----:B0-----:R-:W-:Y:S01]  /*2050*/  FMUL.FTZ R231, R12, R11 ;  /* 0x0000000b0ce77220 */ /* 0x001fe20000410000 */
[----:B------:R-:W-:-:S04]  /*2060*/  SHF.L.U32 R11, R185, 0x10, RZ ;  /* 0x00000010b90b7819 */ /* 0x000fc800000006ff */
[----:B------:R-:W-:Y:S01]  /*2070*/  STL [R1+0x1c], R231 ;  /* 0x00001ce701007387 */ /* 0x000fe20000100800 */
[----:B------:R-:W-:-:S03]  /*2080*/  FMUL.FTZ R212, R22, R13 ;  /* 0x0000000d16d47220 */ /* 0x000fc60000410000 */
[----:B------:R-:W2:Y:S01]  /*2090*/  LDL.LU R198, [R1+0x68] ;  /* 0x0000680001c67983 */ /* 0x000ea20000300800 */
[----:B------:R-:W-:Y:S01]  /*20a0*/  FFMA.FTZ R220, R212, R11, R220 ;  /* 0x0000000bd4dc7223 */ /* 0x000fe200000100dc */
[----:B------:R-:W-:Y:S01]  /*20b0*/  SHF.L.U32 R12, R232, 0x10, RZ ;  /* 0x00000010e80c7819 */ /* 0x000fe200000006ff */
[----:B------:R-:W-:Y:S01]  /*20c0*/  FADD.FTZ R13, -R19, R188 ;  /* 0x000000bc130d7221 */ /* 0x000fe20000010100 */
[----:B------:R-:W3:Y:S01]  /*20d0*/  LDL R196, [R1+0x16c] ;  /* 0x00016c0001c47983 */ /* 0x000ee20000100800 */
[----:B------:R-:W-:-:S03]  /*20e0*/  FADD.FTZ R142, R142, R11 ;  /* 0x0000000b8e8e7221 */ /* 0x000fc60000010000 */
[----:B------:R-:W4:Y:S01]  /*20f0*/  LDL.LU R232, [R1+0x74] ;  /* 0x0000740001e87983 */ /* 0x000f220000300800 */
[----:B------:R-:W-:-:S03]  /*2100*/  FMUL.FTZ R208, R22, R13 ;  /* 0x0000000d16d07220 */ /* 0x000fc60000410000 */
[----:B------:R0:W-:Y:S02]  /*2110*/  STL [R1+0x78], R220 ;  /* 0x000078dc01007387 */ /* 0x0001e40000100800 */
[----:B0-----:R-:W-:Y:S01]  /*2120*/  FMUL.FTZ R220, R12, R11 ;  /* 0x0000000b0cdc7220 */ /* 0x001fe20000410000 */
[----:B------:R-:W-:-:S05]  /*2130*/  SHF.L.U32 R11, R186, 0x10, RZ ;  /* 0x00000010ba0b7819 */ /* 0x000fca00000006ff */
[----:B------:R-:W-:Y:S01]  /*2140*/  FFMA.FTZ R246, R208, R11, R246 ;  /* 0x0000000bd0f67223 */ /* 0x000fe200000100f6 */
[----:B------:R-:W-:Y:S04]  /*2150*/  STL [R1+0xc], R220 ;  /* 0x00000cdc01007387 */ /* 0x000fe80000100800 */
[----:B------:R0:W-:Y:S04]  /*2160*/  STL [R1+0x60], R246 ;  /* 0x000060f601007387 */ /* 0x0001e80000100800 */
[----:B------:R-:W4:Y:S01]  /*2170*/  LDL R188, [R1+0x170] ;  /* 0x0001700001bc7983 */ /* 0x000f220000100800 */
[----:B------:R-:W-:Y:S01]  /*2180*/  FADD.FTZ R12, -R19, R190 ;  /* 0x000000be130c7221 */ /* 0x000fe20000010100 */
[----:B------:R-:W-:-:S03]  /*2190*/  SHF.L.U32 R13, R203, 0x10, RZ ;  /* 0x00000010cb0d7819 */ /* 0x000fc600000006ff */
[----:B------:R-:W-:Y:S01]  /*21a0*/  FMUL.FTZ R203, R22, R12 ;  /* 0x0000000c16cb7220 */ /* 0x000fe20000410000 */
[----:B------:R-:W-:Y:S01]  /*21b0*/  SHF.L.U32 R12, R187, 0x10, RZ ;  /* 0x00000010bb0c7819 */ /* 0x000fe200000006ff */
[----:B------:R-:W-:Y:S01]  /*21c0*/  FMUL.FTZ R252, R13, R11 ;  /* 0x0000000b0dfc7220 */ /* 0x000fe20000410000 */
[----:B------:R-:W-:Y:S01]  /*21d0*/  SHF.L.U32 R13, R247, 0x10, RZ ;  /* 0x00000010f70d7819 */ /* 0x000fe200000006ff */
[----:B------:R-:W-:Y:S01]  /*21e0*/  FADD.FTZ R136, R136, R11 ;  /* 0x0000000b88887221 */ /* 0x000fe20000010000 */
[----:B------:R-:W-:Y:S01]  /*21f0*/  PRMT R14, R184, 0x7632, R14 ;  /* 0x00007632b80e7816 */ /* 0x000fe2000000000e */
[----:B------:R-:W-:Y:S01]  /*2200*/  FADD.FTZ R11, -R19, R197 ;  /* 0x000000c5130b7221 */ /* 0x000fe20000010100 */
[----:B------:R-:W-:Y:S01]  /*2210*/  FADD.FTZ R138, R138, R12 ;  /* 0x0000000c8a8a7221 */ /* 0x000fe20000010000 */
[-C--:B0-----:R-:W-:Y:S01]  /*2220*/  FMUL.FTZ R246, R13, R12.reuse ;  /* 0x0000000c0df67220 */ /* 0x081fe20000410000 */
[----:B--2---:R-:W-:Y:S01]  /*2230*/  FFMA.FTZ R198, R203, R12, R198 ;  /* 0x0000000ccbc67223 */ /* 0x004fe200000100c6 */
[----:B------:R-:W-:-:S04]  /*2240*/  SHF.L.U32 R12, R14, 0x10, RZ ;  /* 0x000000100e0c7819 */ /* 0x000fc800000006ff */
[----:B------:R0:W-:Y:S01]  /*2250*/  STL [R1+0x68], R198 ;  /* 0x000068c601007387 */ /* 0x0001e20000100800 */
[----:B------:R-:W-:Y:S01]  /*2260*/  FMUL.FTZ R14, R22, R11 ;  /* 0x0000000b160e7220 */ /* 0x000fe20000410000 */
[----:B---3--:R-:W-:Y:S02]  /*2270*/  SHF.L.U32 R11, R196, 0x10, RZ ;  /* 0x00000010c40b7819 */ /* 0x008fe400000006ff */
[----:B0-----:R-:W2:Y:S04]  /*2280*/  LDL.LU R198, [R1+0x7c] ;  /* 0x00007c0001c67983 */ /* 0x001ea80000300800 */
[----:B------:R-:W3:Y:S04]  /*2290*/  LDL R197, [R1+0x174] ;  /* 0x0001740001c57983 */ /* 0x000ee80000100800 */
[----:B------:R-:W3:Y:S01]  /*22a0*/  LDL.LU R196, [R1+0x64] ;  /* 0x0000640001c47983 */ /* 0x000ee20000300800 */
[-C--:B----4-:R-:W-:Y:S01]  /*22b0*/  FFMA.FTZ R232, R14, R12.reuse, R232 ;  /* 0x0000000c0ee87223 */ /* 0x090fe200000100e8 */
[--C-:B------:R-:W-:Y:S01]  /*22c0*/  FADD.FTZ R141, R141, R12.reuse ;  /* 0x0000000c8d8d7221 */ /* 0x100fe20000010000 */
[----:B------:R-:W-:Y:S01]  /*22d0*/  FMUL.FTZ R247, R11, R12 ;  /* 0x0000000c0bf77220 */ /* 0x000fe20000410000 */
[----:B------:R-:W-:-:S02]  /*22e0*/  PRMT R12, R185, 0x7632, R12 ;  /* 0x00007632b90c7816 */ /* 0x000fc4000000000c */
[----:B------:R0:W-:Y:S04]  /*22f0*/  STL [R1+0x74], R232 ;  /* 0x000074e801007387 */ /* 0x0001e80000100800 */
[----:B------:R-:W4:Y:S01]  /*2300*/  LDL R190, [R1+0x178] ;  /* 0x0001780001be7983 */ /* 0x000f220000100800 */
[----:B------:R-:W-:-:S03]  /*2310*/  SHF.L.U32 R185, R188, 0x10, RZ ;  /* 0x00000010bcb97819 */ /* 0x000fc600000006ff */
[----:B------:R-:W4:Y:S01]  /*2320*/  LDL.LU R188, [R1+0x6c] ;  /* 0x00006c0001bc7983 */ /* 0x000f220000300800 */
[C---:B------:R-:W-:Y:S01]  /*2330*/  FADD.FTZ R13, -R19.reuse, R199 ;  /* 0x000000c7130d7221 */ /* 0x040fe20000010100 */
[----:B------:R-:W-:Y:S01]  /*2340*/  SHF.L.U32 R12, R12, 0x10, RZ ;  /* 0x000000100c0c7819 */ /* 0x000fe200000006ff */
[----:B------:R-:W-:Y:S01]  /*2350*/  FADD.FTZ R184, -R19, R189 ;  /* 0x000000bd13b87221 */ /* 0x000fe20000010100 */
[----:B------:R-:W-:Y:S01]  /*2360*/  PRMT R11, R186, 0x7632, R11 ;  /* 0x00007632ba0b7816 */ /* 0x000fe2000000000b */
[----:B------:R-:W-:Y:S02]  /*2370*/  FMUL.FTZ R13, R22, R13 ;  /* 0x0000000d160d7220 */ /* 0x000fe40000410000 */
[----:B0-----:R-:W-:Y:S01]  /*2380*/  FMUL.FTZ R232, R185, R12 ;  /* 0x0000000cb9e87220 */ /* 0x001fe20000410000 */
[----:B------:R-:W-:Y:S01]  /*2390*/  FADD.FTZ R143, R143, R12 ;  /* 0x0000000c8f8f7221 */ /* 0x000fe20000010000 */
[----:B------:R-:W-:Y:S01]  /*23a0*/  SHF.L.U32 R11, R11, 0x10, RZ ;  /* 0x000000100b0b7819 */ /* 0x000fe200000006ff */
[----:B------:R-:W-:-:S04]  /*23b0*/  FFMA.FTZ R20, R217, R231, R20 ;  /* 0x000000e7d9147223 */ /* 0x000fc80000010014 */
[----:B------:R-:W-:Y:S01]  /*23c0*/  FADD.FTZ R137, R137, R11 ;  /* 0x0000000b89897221 */ /* 0x000fe20000010000 */
[----:B------:R-:W-:Y:S01]  /*23d0*/  FFMA.FTZ R20, R14, R247, R20 ;  /* 0x000000f70e147223 */ /* 0x000fe20000010014 */
[----:B------:R-:W-:Y:S02]  /*23e0*/  PRMT R187, R187, 0x7632, R187 ;  /* 0x00007632bbbb7816 */ /* 0x000fe400000000bb */
[----:B------:R-:W-:Y:S01]  /*23f0*/  IADD3 R221, PT, PT, R221, 0x20, RZ ;  /* 0x00000020dddd7810 */ /* 0x000fe20007ffe0ff */
[----:B--2---:R-:W-:Y:S01]  /*2400*/  FFMA.FTZ R198, R13, R12, R198 ;  /* 0x0000000c0dc67223 */ /* 0x004fe200000100c6 */
[----:B------:R-:W-:Y:S01]  /*2410*/  FMUL.FTZ R12, R22, R184 ;  /* 0x000000b8160c7220 */ /* 0x000fe20000410000 */
[----:B------:R-:W-:Y:S01]  /*2420*/  FADD.FTZ R184, R216, R231 ;  /* 0x000000e7d8b87221 */ /* 0x000fe20000010000 */
[----:B---3--:R-:W-:Y:S02]  /*2430*/  SHF.L.U32 R185, R197, 0x10, RZ ;  /* 0x00000010c5b97819 */ /* 0x008fe400000006ff */
[----:B------:R-:W-:-:S03]  /*2440*/  FFMA.FTZ R196, R12, R11, R196 ;  /* 0x0000000b0cc47223 */ /* 0x000fc600000100c4 */
[----:B------:R-:W-:Y:S01]  /*2450*/  FMUL.FTZ R231, R185, R11 ;  /* 0x0000000bb9e77220 */ /* 0x000fe20000410000 */
[----:B------:R-:W-:Y:S01]  /*2460*/  FADD.FTZ R11, R184, R247 ;  /* 0x000000f7b80b7221 */ /* 0x000fe20000010000 */
[----:B------:R-:W-:-:S03]  /*2470*/  FADD.FTZ R184, -R19, R191 ;  /* 0x000000bf13b87221 */ /* 0x000fc60000010100 */
[----:B------:R-:W-:Y:S01]  /*2480*/  FADD.FTZ R11, R11, R220 ;  /* 0x000000dc0b0b7221 */ /* 0x000fe20000010000 */
[----:B------:R-:W-:Y:S01]  /*2490*/  FFMA.FTZ R185, R212, R220, R20 ;  /* 0x000000dcd4b97223 */ /* 0x000fe20000010014 */
[----:B------:R-:W-:Y:S02]  /*24a0*/  SHF.L.U32 R20, R187, 0x10, RZ ;  /* 0x00000010bb147819 */ /* 0x000fe400000006ff */
[----:B------:R-:W-:Y:S01]  /*24b0*/  FADD.FTZ R186, R11, R232 ;  /* 0x000000e80bba7221 */ /* 0x000fe20000010000 */
[----:B------:R-:W-:Y:S01]  /*24c0*/  FMUL.FTZ R11, R22, R184 ;  /* 0x000000b8160b7220 */ /* 0x000fe20000410000 */
[----:B------:R1:W-:Y:S03]  /*24d0*/  STL [R1+0x7c], R198 ;  /* 0x00007cc601007387 */ /* 0x0003e60000100800 */
[----:B----4-:R-:W-:Y:S01]  /*24e0*/  FFMA.FTZ R188, R11, R20, R188 ;  /* 0x000000140bbc7223 */ /* 0x010fe200000100bc */
[----:B------:R1:W-:Y:S04]  /*24f0*/  STL [R1+0x64], R196 ;  /* 0x000064c401007387 */ /* 0x0003e80000100800 */
[----:B------:R1:W-:Y:S01]  /*2500*/  STL [R1+0x6c], R188 ;  /* 0x00006cbc01007387 */ /* 0x0003e20000100800 */
[----:B------:R-:W-:Y:S01]  /*2510*/  FFMA.FTZ R185, R13, R232, R185 ;  /* 0x000000e80db97223 */ /* 0x000fe200000100b9 */
[----:B------:R-:W-:Y:S01]  /*2520*/  FADD.FTZ R184, R186, R252 ;  /* 0x000000fcbab87221 */ /* 0x000fe20000010000 */
[----:B------:R-:W-:-:S02]  /*2530*/  SHF.L.U32 R186, R190, 0x10, RZ ;  /* 0x00000010beba7819 */ /* 0x000fc400000006ff */
[----:B------:R-:W-:Y:S01]  /*2540*/  FFMA.FTZ R185, R208, R252, R185 ;  /* 0x000000fcd0b97223 */ /* 0x000fe200000100b9 */
[----:B------:R-:W-:Y:S01]  /*2550*/  FADD.FTZ R184, R184, R231 ;  /* 0x000000e7b8b87221 */ /* 0x000fe20000010000 */
[----:B------:R-:W-:Y:S02]  /*2560*/  FADD.FTZ R139, R139, R20 ;  /* 0x000000148b8b7221 */ /* 0x000fe40000010000 */
[----:B------:R-:W-:Y:S01]  /*2570*/  FFMA.FTZ R185, R12, R231, R185 ;  /* 0x000000e70cb97223 */ /* 0x000fe200000100b9 */
[----:B------:R-:W-:Y:S01]  /*2580*/  FMUL.FTZ R220, R186, R20 ;  /* 0x00000014badc7220 */ /* 0x000fe20000410000 */
[----:B------:R-:W-:Y:S02]  /*2590*/  FADD.FTZ R20, R184, R246 ;  /* 0x000000f6b8147221 */ /* 0x000fe40000010000 */
[----:B------:R-:W-:Y:S02]  /*25a0*/  FFMA.FTZ R185, R203, R246, R185 ;  /* 0x000000f6cbb97223 */ /* 0x000fe400000100b9 */
[----:B------:R-:W-:-:S02]  /*25b0*/  FADD.FTZ R216, R20, R220 ;  /* 0x000000dc14d87221 */ /* 0x000fc40000010000 */
[----:B-1----:R-:W-:-:S07]  /*25c0*/  FFMA.FTZ R20, R11, R220, R185 ;  /* 0x000000dc0b147223 */ /* 0x002fce00000100b9 */
.L_x_7224:
[----:B------:R-:W-:Y:S05]  /*25d0*/  BSYNC.RECONVERGENT B1 ;  /* 0x0000000000017941 */ /* 0x000fea0003800200 */
.L_x_7223:
        /* <DEDUP_REMOVED lines=118> */
.L_x_7226:
[----:B------:R-:W-:Y:S05]  /*2d40*/  BSYNC.RECONVERGENT B1 ;  /* 0x0000000000017941 */ /* 0x000fea0003800200 */
.L_x_7225:
        /* <DEDUP_REMOVED lines=8> */
[----:B------:R-:W3:Y:S01]  /*2dd0*/  LDL R242, [R1+0x108] ;  /* 0x0001080001f27983 */ /* 0x000ee20000100800 */
[----:B------:R-:W-:-:S03]  /*2de0*/  ISETP.NE.U32.AND P0, PT, RZ, UR10, PT ;  /* 0x0000000aff007c0c */ /* 0x000fc6000bf05070 */
[----:B------:R-:W3:Y:S01]  /*2df0*/  LDL R243, [R1+0x10c] ;  /* 0x00010c0001f37983 */ /* 0x000ee20000100800 */
[----:B-1----:R-:W-:-:S03]  /*2e00*/  IMAD.WIDE.U32 R4, R221, 0x20, R4 ;  /* 0x00000020dd047825 */ /* 0x002fc600078e0004 */
        /* <DEDUP_REMOVED lines=13> */
[----:B----4-:R-:W-:Y:S01]  /*2ee0*/  SHF.L.U32 R3, R184, 0x10, RZ ;  /* 0x00000010b8037819 */ /* 0x010fe200000006ff */
[----:B------:R-:W-:-:S04]  /*2ef0*/  FADD.FTZ R5, -R19, R198 ;  /* 0x000000c613057221 */ /* 0x000fc80000010100 */
[----:B------:R-:W-:Y:S01]  /*2f00*/  FFMA.FTZ R223, R214, R3, R223 ;  /* 0x00000003d6df7223 */ /* 0x000fe200000100df */
[----:B------:R-:W-:Y:S01]  /*2f10*/  FADD.FTZ R124, R124, R3 ;  /* 0x000000037c7c7221 */ /* 0x000fe20000010000 */
[----:B------:R-:W-:-:S03]  /*2f20*/  FMUL.FTZ R210, R22, R5 ;  /* 0x0000000516d27220 */ /* 0x000fc60000410000 */
[----:B------:R0:W-:Y:S01]  /*2f30*/  STL [R1+0x30], R223 ;  /* 0x000030df01007387 */ /* 0x0001e20000100800 */
[----:B------:R-:W-:Y:S01]  /*2f40*/  FADD.FTZ R5, -R19, R188 ;  /* 0x000000bc13057221 */ /* 0x000fe20000010100 */
[----:B0-----:R-:W-:Y:S01]  /*2f50*/  FMUL.FTZ R223, R4, R3 ;  /* 0x0000000304df7220 */ /* 0x001fe20000410000 */
[----:B------:R-:W-:Y:S02]  /*2f60*/  SHF.L.U32 R3, R185, 0x10, RZ ;  /* 0x00000010b9037819 */ /* 0x000fe400000006ff */
[----:B------:R-:W-:-:S03]  /*2f70*/  SHF.L.U32 R4, R201, 0x10, RZ ;  /* 0x00000010c9047819 */ /* 0x000fc600000006ff */
[----:B------:R-:W-:Y:S01]  /*2f80*/  FFMA.FTZ R218, R210, R3, R218 ;  /* 0x00000003d2da7223 */ /* 0x000fe200000100da */
[----:B------:R-:W-:Y:S01]  /*2f90*/  STL [R1+0x14], R223 ;  /* 0x000014df01007387 */ /* 0x000fe20000100800 */
[----:B------:R-:W-:Y:S01]  /*2fa0*/  FADD.FTZ R126, R126, R3 ;  /* 0x000000037e7e7221 */ /* 0x000fe20000010000 */
[----:B------:R-:W-:Y:S02]  /*2fb0*/  FMUL.FTZ R206, R22, R5 ;  /* 0x0000000516ce7220 */ /* 0x000fe40000410000 */
[----:B------:R-:W2:Y:S01]  /*2fc0*/  LDL.LU R198, [R1+0x34] ;  /* 0x0000340001c67983 */ /* 0x000ea20000300800 */
[----:B------:R-:W-:-:S03]  /*2fd0*/  SHF.L.U32 R5, R242, 0x10, RZ ;  /* 0x00000010f2057819 */ /* 0x000fc600000006ff */
[----:B------:R0:W-:Y:S02]  /*2fe0*/  STL [R1+0x38], R218 ;  /* 0x000038da01007387 */ /* 0x0001e40000100800 */
[----:B0-----:R-:W-:Y:S01]  /*2ff0*/  FMUL.FTZ R218, R4, R3 ;  /* 0x0000000304da7220 */ /* 0x001fe20000410000 */
[----:B------:R-:W-:-:S04]  /*3000*/  SHF.L.U32 R3, R186, 0x10, RZ ;  /* 0x00000010ba037819 */ /* 0x000fc800000006ff */
[----:B------:R0:W-:Y:S01]  /*3010*/  STL [R1+0x4], R218 ;  /* 0x000004da01007387 */ /* 0x0001e20000100800 */
[----:B------:R-:W-:Y:S01]  /*3020*/  FADD.FTZ R120, R120, R3 ;  /* 0x0000000378787221 */ /* 0x000fe20000010000 */
[-C--:B------:R-:W-:Y:S01]  /*3030*/  FFMA.FTZ R160, R206, R3.reuse, R160 ;  /* 0x00000003cea07223 */ /* 0x080fe200000100a0 */
[----:B------:R-:W-:Y:S01]  /*3040*/  FMUL.FTZ R250, R5, R3 ;  /* 0x0000000305fa7220 */ /* 0x000fe20000410000 */
[C---:B------:R-:W-:Y:S02]  /*3050*/  FADD.FTZ R3, -R19.reuse, R197 ;  /* 0x000000c513037221 */ /* 0x040fe40000010100 */
[----:B------:R-:W3:Y:S01]  /*3060*/  LDL R197, [R1+0x150] ;  /* 0x0001500001c57983 */ /* 0x000ee20000100800 */
[----:B------:R-:W-:-:S03]  /*3070*/  FADD.FTZ R4, -R19, R190 ;  /* 0x000000be13047221 */ /* 0x000fc60000010100 */
[----:B------:R-:W4:Y:S04]  /*3080*/  LDL.LU R196, [R1+0x3c] ;  /* 0x00003c0001c47983 */ /* 0x000f280000300800 */
[----:B------:R-:W4:Y:S04]  /*3090*/  LDL R190, [R1+0x154] ;  /* 0x0001540001be7983 */ /* 0x000f280000100800 */
[----:B------:R-:W4:Y:S01]  /*30a0*/  LDL R188, [R1+0x158] ;  /* 0x0001580001bc7983 */ /* 0x000f220000100800 */
[----:B------:R-:W-:Y:S01]  /*30b0*/  FMUL.FTZ R201, R22, R4 ;  /* 0x0000000416c97220 */ /* 0x000fe20000410000 */
[----:B------:R-:W-:-:S02]  /*30c0*/  SHF.L.U32 R4, R187, 0x10, RZ ;  /* 0x00000010bb047819 */ /* 0x000fc400000006ff */
[----:B------:R-:W-:Y:S02]  /*30d0*/  SHF.L.U32 R5, R243, 0x10, RZ ;  /* 0x00000010f3057819 */ /* 0x000fe400000006ff */
[----:B------:R-:W-:Y:S01]  /*30e0*/  PRMT R6, R184, 0x7632, R6 ;  /* 0x00007632b8067816 */ /* 0x000fe20000000006 */
[----:B------:R-:W-:Y:S01]  /*30f0*/  FADD.FTZ R122, R122, R4 ;  /* 0x000000047a7a7221 */ /* 0x000fe20000010000 */
[-C--:B------:R-:W-:Y:S01]  /*3100*/  FFMA.FTZ R162, R201, R4.reuse, R162 ;  /* 0x00000004c9a27223 */ /* 0x080fe200000100a2 */
[----:B------:R-:W-:Y:S01]  /*3110*/  FMUL.FTZ R242, R5, R4 ;  /* 0x0000000405f27220 */ /* 0x000fe20000410000 */
[----:B------:R-:W-:Y:S01]  /*3120*/  SHF.L.U32 R4, R6, 0x10, RZ ;  /* 0x0000001006047819 */ /* 0x000fe200000006ff */
[----:B------:R-:W-:Y:S01]  /*3130*/  FMUL.FTZ R6, R22, R3 ;  /* 0x0000000316067220 */ /* 0x000fe20000410000 */
[----:B------:R-:W-:-:S03]  /*3140*/  SHF.L.U32 R3, R228, 0x10, RZ ;  /* 0x00000010e4037819 */ /* 0x000fc600000006ff */
[----:B------:R-:W-:Y:S02]  /*3150*/  FADD.FTZ R125, R125, R4 ;  /* 0x000000047d7d7221 */ /* 0x000fe40000010000 */
[----:B------:R-:W-:Y:S01]  /*3160*/  FMUL.FTZ R243, R3, R4 ;  /* 0x0000000403f37220 */ /* 0x000fe20000410000 */
[C---:B------:R-:W-:Y:S01]  /*3170*/  FADD.FTZ R5, -R19.reuse, R199 ;  /* 0x000000c713057221 */ /* 0x040fe20000010100 */
[----:B------:R-:W-:Y:S01]  /*3180*/  PRMT R3, R186, 0x7632, R3 ;  /* 0x00007632ba037816 */ /* 0x000fe20000000003 */
[----:B------:R-:W-:Y:S02]  /*3190*/  FADD.FTZ R184, -R19, R189 ;  /* 0x000000bd13b87221 */ /* 0x000fe40000010100 */
[----:B------:R-:W-:Y:S01]  /*31a0*/  FMUL.FTZ R5, R22, R5 ;  /* 0x0000000516057220 */ /* 0x000fe20000410000 */
[----:B------:R-:W-:Y:S01]  /*31b0*/  SHF.L.U32 R3, R3, 0x10, RZ ;  /* 0x0000001003037819 */ /* 0x000fe200000006ff */
[----:B------:R-:W-:-:S04]  /*31c0*/  FFMA.FTZ R20, R214, R223, R20 ;  /* 0x000000dfd6147223 */ /* 0x000fc80000010014 */
[----:B------:R-:W-:Y:S01]  /*31d0*/  FADD.FTZ R121, R121, R3 ;  /* 0x0000000379797221 */ /* 0x000fe20000010000 */
[C---:B------:R-:W-:Y:S01]  /*31e0*/  FFMA.FTZ R20, R6.reuse, R243, R20 ;  /* 0x000000f306147223 */ /* 0x040fe20000010014 */
[----:B------:R-:W-:Y:S02]  /*31f0*/  PRMT R187, R187, 0x7632, R187 ;  /* 0x00007632bbbb7816 */ /* 0x000fe400000000bb */
[----:B------:R-:W-:Y:S01]  /*3200*/  IADD3 R221, PT, PT, R221, 0x20, RZ ;  /* 0x00000020dddd7810 */ /* 0x000fe20007ffe0ff */
[----:B--2---:R-:W-:Y:S01]  /*3210*/  FFMA.FTZ R198, R6, R4, R198 ;  /* 0x0000000406c67223 */ /* 0x004fe200000100c6 */
[----:B------:R-:W-:-:S04]  /*3220*/  PRMT R4, R185, 0x7632, R4 ;  /* 0x00007632b9047816 */ /* 0x000fc80000000004 */
[----:B------:R-:W-:-:S05]  /*3230*/  SHF.L.U32 R4, R4, 0x10, RZ ;  /* 0x0000001004047819 */ /* 0x000fca00000006ff */
[----:B------:R-:W-:Y:S01]  /*3240*/  FADD.FTZ R127, R127, R4 ;  /* 0x000000047f7f7221 */ /* 0x000fe20000010000 */
[----:B---3--:R-:W-:Y:S01]  /*3250*/  SHF.L.U32 R185, R197, 0x10, RZ ;  /* 0x00000010c5b97819 */ /* 0x008fe200000006ff */
[----:B----4-:R-:W-:-:S04]  /*3260*/  FFMA.FTZ R196, R5, R4, R196 ;  /* 0x0000000405c47223 */ /* 0x010fc800000100c4 */
[----:B------:R-:W-:Y:S01]  /*3270*/  FMUL.FTZ R228, R185, R4 ;  /* 0x00000004b9e47220 */ /* 0x000fe20000410000 */
[----:B------:R-:W-:Y:S01]  /*3280*/  FMUL.FTZ R4, R22, R184 ;  /* 0x000000b816047220 */ /* 0x000fe20000410000 */
[----:B------:R-:W-:Y:S01]  /*3290*/  SHF.L.U32 R185, R190, 0x10, RZ ;  /* 0x00000010beb97819 */ /* 0x000fe200000006ff */
[----:B------:R-:W-:Y:S02]  /*32a0*/  FADD.FTZ R184, R216, R223 ;  /* 0x000000dfd8b87221 */ /* 0x000fe40000010000 */
[-C--:B------:R-:W-:Y:S02]  /*32b0*/  FFMA.FTZ R161, R4, R3.reuse, R161 ;  /* 0x0000000304a17223 */ /* 0x080fe400000100a1 */
[----:B------:R-:W-:Y:S01]  /*32c0*/  FMUL.FTZ R223, R185, R3 ;  /* 0x00000003b9df7220 */ /* 0x000fe20000410000 */
[----:B------:R-:W-:Y:S01]  /*32d0*/  FADD.FTZ R3, R184, R243 ;  /* 0x000000f3b8037221 */ /* 0x000fe20000010000 */
[----:B------:R1:W-:Y:S01]  /*32e0*/  STL [R1+0x34], R198 ;  /* 0x000034c601007387 */ /* 0x0003e20000100800 */
[----:B------:R-:W-:-:S02]  /*32f0*/  FFMA.FTZ R185, R210, R218, R20 ;  /* 0x000000dad2b97223 */ /* 0x000fc40000010014 */
[----:B------:R-:W-:Y:S01]  /*3300*/  FADD.FTZ R3, R3, R218 ;  /* 0x000000da03037221 */ /* 0x000fe20000010000 */
[----:B------:R1:W-:Y:S01]  /*3310*/  STL [R1+0x3c], R196 ;  /* 0x00003cc401007387 */ /* 0x0003e20000100800 */
[----:B------:R-:W-:Y:S01]  /*3320*/  FADD.FTZ R184, -R19, R191 ;  /* 0x000000bf13b87221 */ /* 0x000fe20000010100 */
[----:B------:R-:W-:Y:S01]  /*3330*/  FFMA.FTZ R185, R5, R228, R185 ;  /* 0x000000e405b97223 */ /* 0x000fe200000100b9 */
[----:B------:R-:W-:Y:S02]  /*3340*/  FADD.FTZ R186, R3, R228 ;  /* 0x000000e403ba7221 */ /* 0x000fe40000010000 */
[----:B------:R-:W-:Y:S01]  /*3350*/  FMUL.FTZ R3, R22, R184 ;  /* 0x000000b816037220 */ /* 0x000fe20000410000 */
[----:B------:R-:W-:Y:S01]  /*3360*/  FFMA.FTZ R185, R206, R250, R185 ;  /* 0x000000faceb97223 */ /* 0x000fe200000100b9 */
[----:B------:R-:W-:Y:S01]  /*3370*/  FADD.FTZ R184, R186, R250 ;  /* 0x000000fabab87221 */ /* 0x000fe20000010000 */
[----:B------:R-:W-:Y:S02]  /*3380*/  SHF.L.U32 R20, R187, 0x10, RZ ;  /* 0x00000010bb147819 */ /* 0x000fe400000006ff */
[----:B------:R-:W-:Y:S01]  /*3390*/  SHF.L.U32 R186, R188, 0x10, RZ ;  /* 0x00000010bcba7819 */ /* 0x000fe200000006ff */
[----:B------:R-:W-:Y:S01]  /*33a0*/  FADD.FTZ R184, R184, R223 ;  /* 0x000000dfb8b87221 */ /* 0x000fe20000010000 */
[----:B------:R-:W-:Y:S01]  /*33b0*/  FFMA.FTZ R185, R4, R223, R185 ;  /* 0x000000df04b97223 */ /* 0x000fe200000100b9 */
[----:B------:R-:W-:Y:S01]  /*33c0*/  FADD.FTZ R123, R123, R20 ;  /* 0x000000147b7b7221 */ /* 0x000fe20000010000 */
[-C--:B------:R-:W-:Y:S01]  /*33d0*/  FFMA.FTZ R163, R3, R20.reuse, R163 ;  /* 0x0000001403a37223 */ /* 0x080fe200000100a3 */
[----:B0-----:R-:W-:Y:S01]  /*33e0*/  FMUL.FTZ R218, R186, R20 ;  /* 0x00000014bada7220 */ /* 0x001fe20000410000 */
[----:B------:R-:W-:Y:S01]  /*33f0*/  FADD.FTZ R20, R184, R242 ;  /* 0x000000f2b8147221 */ /* 0x000fe20000010000 */
[----:B------:R-:W-:-:S03]  /*3400*/  FFMA.FTZ R185, R201, R242, R185 ;  /* 0x000000f2c9b97223 */ /* 0x000fc600000100b9 */
[----:B------:R-:W-:Y:S01]  /*3410*/  FADD.FTZ R216, R20, R218 ;  /* 0x000000da14d87221 */ /* 0x000fe20000010000 */
[----:B-1----:R-:W-:-:S07]  /*3420*/  FFMA.FTZ R20, R3, R218, R185 ;  /* 0x000000da03147223 */ /* 0x002fce00000100b9 */
.L_x_7228:
[----:B------:R-:W-:Y:S05]  /*3430*/  BSYNC.RECONVERGENT B1 ;  /* 0x0000000000017941 */ /* 0x000fea0003800200 */
.L_x_7227:
[----:B------:R-:W2:Y:S01]  /*3440*/  LDL R184, [R1+0x20] ;  /* 0x0000200001b87983 */ /* 0x000ea20000100800 */
[----:B------:R-:W-:Y:S01]  /*3450*/  BSSY.RECONVERGENT B1, `(.L_x_7229) ;  /* 0x0000064000017945 */ /* 0x000fe20003800200 */
[----:B--2---:R-:W-:-:S13]  /*3460*/  ISETP.GE.U32.AND P0, PT, R184, 0xa0, PT ;  /* 0x000000a0b800780c */ /* 0x004fda0003f06070 */
[----:B------:R-:W-:Y:S05]  /*3470*/  @!P0 BRA `(.L_x_7230) ;  /* 0x0000000400848947 */ /* 0x000fea0003800000 */
[----:B------:R-:W-:Y:S01]  /*3480*/  ISETP.NE.U32.AND P6, PT, RZ, UR10, PT ;  /* 0x0000000aff007c0c */ /* 0x000fe2000bfc5070 */
[----:B------:R-:W1:Y:S01]  /*3490*/  LDC.64 R186, c[0x0][0x428] ;  /* 0x00010a00ffba7b82 */ /* 0x000e620000000a00 */
[----:B------:R-:W2:Y:S02]  /*34a0*/  LDL R227, [R1+0xf0] ;  /* 0x0000f00001e37983 */ /* 0x000ea40000100800 */
[----:B------:R-:W-:Y:S02]  /*34b0*/  ISETP.NE.AND.EX P6, PT, RZ, UR11, PT, P6 ;  /* 0x0000000bff007c0c */ /* 0x000fe4000bfc5360 */
[----:B------:R-:W3:Y:S04]  /*34c0*/  LDL R226, [R1+0xf4] ;  /* 0x0000f40001e27983 */ /* 0x000ee80000100800 */
[----:B------:R-:W4:Y:S04]  /*34d0*/  LDL R225, [R1+0xf8] ;  /* 0x0000f80001e17983 */ /* 0x000f280000100800 */
[----:B------:R-:W4:Y:S03]  /*34e0*/  LDL R222, [R1+0xfc] ;  /* 0x0000fc0001de7983 */ /* 0x000f260000100800 */
[----:B------:R-:W1:Y:S01]  /*34f0*/  @P6 LDC.64 R184, c[0x0][0x438] ;  /* 0x00010e00ffb86b82 */ /* 0x000e620000000a00 */
[----:B------:R-:W3:Y:S04]  /*3500*/  LDL R199, [R1+0xec] ;  /* 0x0000ec0001c77983 */ /* 0x000ee80000100800 */
[----:B0-----:R-:W4:Y:S04]  /*3510*/  LDL R198, [R1+0x140] ;  /* 0x0001400001c67983 */ /* 0x001f280000100800 */
[----:B------:R-:W4:Y:S01]  /*3520*/  LDL R197, [R1+0x144] ;  /* 0x0001440001c57983 */ /* 0x000f220000100800 */
[----:B-1----:R-:W-:-:S05]  /*3530*/  @P6 IMAD.WIDE.U32 R184, R221, 0x20, R184 ;  /* 0x00000020ddb86825 */ /* 0x002fca00078e00b8 */
[----:B------:R-:W5:Y:S04]  /*3540*/  @P6 LDG.E.128 R36, desc[UR6][R184.64] ;  /* 0x00000006b8246981 */ /* 0x000f68000c1e1d00 */
[----:B------:R0:W5:Y:S01]  /*3550*/  @P6 LDG.E.128 R32, desc[UR6][R184.64+0x10] ;  /* 0x00001006b8206981 */ /* 0x000162000c1e1d00 */
[C---:B------:R-:W-:Y:S01]  /*3560*/  IMAD.WIDE.U32 R186, R221.reuse, 0x10, R186 ;  /* 0x00000010ddba7825 */ /* 0x040fe200078e00ba */
[----:B0-----:R-:W0:Y:S03]  /*3570*/  LDC.64 R184, c[0x0][0x3a8] ;  /* 0x0000ea00ffb87b82 */ /* 0x001e260000000a00 */
[----:B0-----:R-:W-:-:S05]  /*3580*/  IMAD.WIDE.U32 R184, R221, 0x20, R184 ;  /* 0x00000020ddb87825 */ /* 0x001fca00078e00b8 */
[----:B------:R-:W2:Y:S04]  /*3590*/  LDG.E.128 R188, desc[UR6][R184.64] ;  /* 0x00000006b8bc7981 */ /* 0x000ea8000c1e1d00 */
[----:B------:R-:W3:Y:S04]  /*35a0*/  LDG.E.128 R192, desc[UR6][R184.64+0x10] ;  /* 0x00001006b8c07981 */ /* 0x000ee8000c1e1d00 */
[----:B------:R-:W4:Y:S01]  /*35b0*/  LDG.E.128 R184, desc[UR6][R186.64] ;  /* 0x00000006bab87981 */ /* 0x000f22000c1e1d00 */
[C---:B--2---:R-:W-:Y:S01]  /*35c0*/  FADD.FTZ R196, -R19.reuse, R188 ;  /* 0x000000bc13c47221 */ /* 0x044fe20000010100 */
[C---:B------:R-:W-:Y:S01]  /*35d0*/  FADD.FTZ R0, -R19.reuse, R189 ;  /* 0x000000bd13007221 */ /* 0x040fe20000010100 */
[C---:B------:R-:W-:Y:S01]  /*35e0*/  FADD.FTZ R190, -R19.reuse, R190 ;  /* 0x000000be13be7221 */ /* 0x040fe20000010100 */
[C---:B------:R-:W-:Y:S01]  /*35f0*/  FADD.FTZ R2, -R19.reuse, R191 ;  /* 0x000000bf13027221 */ /* 0x040fe20000010100 */
[C---:B---3--:R-:W-:Y:S01]  /*3600*/  FADD.FTZ R189, -R19.reuse, R192 ;  /* 0x000000c013bd7221 */ /* 0x048fe20000010100 */
[----:B------:R-:W-:Y:S01]  /*3610*/  FADD.FTZ R188, -R19, R193 ;  /* 0x000000c113bc7221 */ /* 0x000fe20000010100 */
[----:B------:R-:W-:Y:S01]  /*3620*/  SHF.L.U32 R193, R227, 0x10, RZ ;  /* 0x00000010e3c17819 */ /* 0x000fe200000006ff */
[C---:B-----5:R-:W-:Y:S01]  /*3630*/  FMUL.FTZ R200, R22.reuse, R196 ;  /* 0x000000c416c87220 */ /* 0x060fe20000410000 */
[C---:B------:R-:W-:Y:S01]  /*3640*/  FADD.FTZ R191, -R19.reuse, R194 ;  /* 0x000000c213bf7221 */ /* 0x040fe20000010100 */
[----:B------:R-:W-:Y:S01]  /*3650*/  FADD.FTZ R19, -R19, R195 ;  /* 0x000000c313137221 */ /* 0x000fe20000010100 */
[C---:B------:R-:W-:Y:S01]  /*3660*/  FMUL.FTZ R195, R22.reuse, R190 ;  /* 0x000000be16c37220 */ /* 0x040fe20000410000 */
[C---:B------:R-:W-:Y:S01]  /*3670*/  FMUL.FTZ R194, R22.reuse, R189 ;  /* 0x000000bd16c27220 */ /* 0x040fe20000410000 */
[----:B------:R-:W-:Y:S01]  /*3680*/  FMUL.FTZ R237, R22, R0 ;  /* 0x0000000016ed7220 */ /* 0x000fe20000410000 */
[----:B------:R-:W-:-:S02]  /*3690*/  SHF.L.U32 R0, R199, 0x10, RZ ;  /* 0x00000010c7007819 */ /* 0x000fc400000006ff */
[----:B----4-:R-:W-:Y:S02]  /*36a0*/  SHF.L.U32 R192, R184, 0x10, RZ ;  /* 0x00000010b8c07819 */ /* 0x010fe400000006ff */
[----:B------:R-:W-:Y:S02]  /*36b0*/  SHF.L.U32 R190, R185, 0x10, RZ ;  /* 0x00000010b9be7819 */ /* 0x000fe400000006ff */
[----:B------:R-:W-:Y:S01]  /*36c0*/  SHF.L.U32 R189, R186, 0x10, RZ ;  /* 0x00000010babd7819 */ /* 0x000fe200000006ff */
[----:B------:R-:W-:Y:S01]  /*36d0*/  FADD.FTZ R116, R116, R192 ;  /* 0x000000c074747221 */ /* 0x000fe20000010000 */
[-C--:B------:R-:W-:Y:S01]  /*36e0*/  FFMA.FTZ R156, R200, R192.reuse, R156 ;  /* 0x000000c0c89c7223 */ /* 0x080fe2000001009c */
[----:B------:R-:W-:Y:S01]  /*36f0*/  FMUL.FTZ R241, R193, R192 ;  /* 0x000000c0c1f17220 */ /* 0x000fe20000410000 */
[----:B------:R-:W-:Y:S01]  /*3700*/  SHF.L.U32 R192, R226, 0x10, RZ ;  /* 0x00000010e2c07819 */ /* 0x000fe200000006ff */
[----:B------:R-:W-:Y:S01]  /*3710*/  FADD.FTZ R118, R118, R190 ;  /* 0x000000be76767221 */ /* 0x000fe20000010000 */
[-C--:B------:R-:W-:Y:S01]  /*3720*/  FFMA.FTZ R158, R195, R190.reuse, R158 ;  /* 0x000000bec39e7223 */ /* 0x080fe2000001009e */
[----:B------:R-:W-:Y:S01]  /*3730*/  FADD.FTZ R112, R112, R189 ;  /* 0x000000bd70707221 */ /* 0x000fe20000010000 */
[----:B------:R-:W-:Y:S01]  /*3740*/  FFMA.FTZ R152, R194, R189, R152 ;  /* 0x000000bdc2987223 */ /* 0x000fe20000010098 */
[----:B------:R-:W-:Y:S01]  /*3750*/  FMUL.FTZ R240, R192, R190 ;  /* 0x000000bec0f07220 */ /* 0x000fe20000410000 */
[----:B------:R-:W-:Y:S01]  /*3760*/  SHF.L.U32 R190, R225, 0x10, RZ ;  /* 0x00000010e1be7819 */ /* 0x000fe200000006ff */
[----:B------:R-:W-:Y:S01]  /*3770*/  FMUL.FTZ R193, R22, R191 ;  /* 0x000000bf16c17220 */ /* 0x000fe20000410000 */
[----:B------:R-:W-:-:S03]  /*3780*/  PRMT R184, R184, 0x7632, R184 ;  /* 0x00007632b8b87816 */ /* 0x000fc600000000b8 */
[----:B------:R-:W-:Y:S01]  /*3790*/  FMUL.FTZ R239, R190, R189 ;  /* 0x000000bdbeef7220 */ /* 0x000fe20000410000 */
[----:B------:R-:W-:Y:S02]  /*37a0*/  SHF.L.U32 R189, R187, 0x10, RZ ;  /* 0x00000010bbbd7819 */ /* 0x000fe400000006ff */
[----:B------:R-:W-:Y:S02]  /*37b0*/  SHF.L.U32 R190, R222, 0x10, RZ ;  /* 0x00000010debe7819 */ /* 0x000fe400000006ff */
[----:B------:R-:W-:Y:S01]  /*37c0*/  SHF.L.U32 R184, R184, 0x10, RZ ;  /* 0x00000010b8b87819 */ /* 0x000fe200000006ff */
[----:B------:R-:W-:Y:S01]  /*37d0*/  FADD.FTZ R114, R114, R189 ;  /* 0x000000bd72727221 */ /* 0x000fe20000010000 */
[-C--:B------:R-:W-:Y:S01]  /*37e0*/  FFMA.FTZ R154, R193, R189.reuse, R154 ;  /* 0x000000bdc19a7223 */ /* 0x080fe2000001009a */
[----:B------:R-:W-:Y:S02]  /*37f0*/  FMUL.FTZ R236, R190, R189 ;  /* 0x000000bdbeec7220 */ /* 0x000fe40000410000 */
[----:B------:R-:W2:Y:S01]  /*3800*/  LDL R189, [R1+0x148] ;  /* 0x0001480001bd7983 */ /* 0x000ea20000100800 */
[----:B------:R-:W-:Y:S01]  /*3810*/  PRMT R185, R185, 0x7632, R185 ;  /* 0x00007632b9b97816 */ /* 0x000fe200000000b9 */
[----:B------:R-:W-:Y:S01]  /*3820*/  FMUL.FTZ R227, R0, R184 ;  /* 0x000000b800e37220 */ /* 0x000fe20000410000 */
[----:B------:R-:W-:Y:S01]  /*3830*/  FMUL.FTZ R192, R22, R2 ;  /* 0x0000000216c07220 */ /* 0x000fe20000410000 */
[----:B------:R-:W-:Y:S01]  /*3840*/  SHF.L.U32 R2, R198, 0x10, RZ ;  /* 0x00000010c6027819 */ /* 0x000fe200000006ff */
[----:B------:R-:W-:Y:S01]  /*3850*/  FFMA.FTZ R157, R237, R184, R157 ;  /* 0x000000b8ed9d7223 */ /* 0x000fe2000001009d */
[----:B------:R-:W-:Y:S01]  /*3860*/  SHF.L.U32 R0, R185, 0x10, RZ ;  /* 0x00000010b9007819 */ /* 0x000fe200000006ff */
[----:B------:R-:W-:Y:S01]  /*3870*/  FADD.FTZ R117, R117, R184 ;  /* 0x000000b875757221 */ /* 0x000fe20000010000 */
[----:B------:R-:W-:Y:S01]  /*3880*/  PRMT R186, R186, 0x7632, R186 ;  /* 0x00007632baba7816 */ /* 0x000fe200000000ba */
[----:B------:R-:W-:Y:S01]  /*3890*/  FADD.FTZ R184, R216, R241 ;  /* 0x000000f1d8b87221 */ /* 0x000fe20000010000 */
[----:B------:R-:W-:Y:S01]  /*38a0*/  SHF.L.U32 R185, R197, 0x10, RZ ;  /* 0x00000010c5b97819 */ /* 0x000fe200000006ff */
[-C--:B------:R-:W-:Y:S01]  /*38b0*/  FFMA.FTZ R159, R192, R0.reuse, R159 ;  /* 0x00000000c09f7223 */ /* 0x080fe2000001009f */
[----:B------:R-:W-:Y:S01]  /*38c0*/  FADD.FTZ R119, R119, R0 ;  /* 0x0000000077777221 */ /* 0x000fe20000010000 */
[----:B------:R-:W-:Y:S01]  /*38d0*/  FMUL.FTZ R226, R2, R0 ;  /* 0x0000000002e27220 */ /* 0x000fe20000410000 */
[----:B------:R-:W-:Y:S01]  /*38e0*/  SHF.L.U32 R0, R186, 0x10, RZ ;  /* 0x00000010ba007819 */ /* 0x000fe200000006ff */
[----:B------:R-:W-:Y:S01]  /*38f0*/  FMUL.FTZ R2, R22, R188 ;  /* 0x000000bc16027220 */ /* 0x000fe20000410000 */
[----:B------:R-:W-:Y:S01]  /*3900*/  FFMA.FTZ R20, R200, R241, R20 ;  /* 0x000000f1c8147223 */ /* 0x000fe20000010014 */
[----:B------:R-:W-:-:S02]  /*3910*/  PRMT R187, R187, 0x7632, R187 ;  /* 0x00007632bbbb7816 */ /* 0x000fc400000000bb */
[-C--:B------:R-:W-:Y:S01]  /*3920*/  FFMA.FTZ R153, R2, R0.reuse, R153 ;  /* 0x0000000002997223 */ /* 0x080fe20000010099 */
[----:B------:R-:W-:Y:S01]  /*3930*/  FADD.FTZ R113, R113, R0 ;  /* 0x0000000071717221 */ /* 0x000fe20000010000 */
[----:B------:R-:W-:Y:S01]  /*3940*/  FMUL.FTZ R225, R185, R0 ;  /* 0x00000000b9e17220 */ /* 0x000fe20000410000 */
[----:B------:R-:W-:Y:S01]  /*3950*/  FADD.FTZ R0, R184, R227 ;  /* 0x000000e3b8007221 */ /* 0x000fe20000010000 */
[----:B------:R-:W-:Y:S01]  /*3960*/  FFMA.FTZ R20, R237, R227, R20 ;  /* 0x000000e3ed147223 */ /* 0x000fe20000010014 */
[----:B------:R-:W-:Y:S02]  /*3970*/  SHF.L.U32 R187, R187, 0x10, RZ ;  /* 0x00000010bbbb7819 */ /* 0x000fe400000006ff */
[----:B------:R-:W-:Y:S01]  /*3980*/  FADD.FTZ R184, R0, R240 ;  /* 0x000000f000b87221 */ /* 0x000fe20000010000 */
[----:B------:R-:W-:Y:S01]  /*3990*/  FFMA.FTZ R20, R195, R240, R20 ;  /* 0x000000f0c3147223 */ /* 0x000fe20000010014 */
[----:B------:R-:W-:Y:S01]  /*39a0*/  FMUL.FTZ R0, R22, R19 ;  /* 0x0000001316007220 */ /* 0x000fe20000410000 */
[----:B------:R-:W-:Y:S01]  /*39b0*/  FADD.FTZ R115, R115, R187 ;  /* 0x000000bb73737221 */ /* 0x000fe20000010000 */
[----:B------:R-:W-:Y:S01]  /*39c0*/  FADD.FTZ R19, R184, R226 ;  /* 0x000000e2b8137221 */ /* 0x000fe20000010000 */
[----:B------:R-:W-:Y:S01]  /*39d0*/  FFMA.FTZ R20, R192, R226, R20 ;  /* 0x000000e2c0147223 */ /* 0x000fe20000010014 */
[----:B------:R-:W-:-:S02]  /*39e0*/  FFMA.FTZ R155, R0, R187, R155 ;  /* 0x000000bb009b7223 */ /* 0x000fc4000001009b */
[----:B------:R-:W-:Y:S01]  /*39f0*/  FADD.FTZ R19, R19, R239 ;  /* 0x000000ef13137221 */ /* 0x000fe20000010000 */
[----:B------:R-:W-:-:S03]  /*3a00*/  FFMA.FTZ R20, R194, R239, R20 ;  /* 0x000000efc2147223 */ /* 0x000fc60000010014 */
[----:B------:R-:W-:Y:S01]  /*3a10*/  FADD.FTZ R19, R19, R225 ;  /* 0x000000e113137221 */ /* 0x000fe20000010000 */
[----:B------:R-:W-:-:S03]  /*3a20*/  FFMA.FTZ R20, R2, R225, R20 ;  /* 0x000000e102147223 */ /* 0x000fc60000010014 */
[----:B------:R-:W-:Y:S01]  /*3a30*/  FADD.FTZ R19, R19, R236 ;  /* 0x000000ec13137221 */ /* 0x000fe20000010000 */
[----:B------:R-:W-:Y:S01]  /*3a40*/  FFMA.FTZ R20, R193, R236, R20 ;  /* 0x000000ecc1147223 */ /* 0x000fe20000010014 */
[----:B--2---:R-:W-:-:S05]  /*3a50*/  SHF.L.U32 R184, R189, 0x10, RZ ;  /* 0x00000010bdb87819 */ /* 0x004fca00000006ff */
[----:B------:R-:W-:-:S04]  /*3a60*/  FMUL.FTZ R222, R184, R187 ;  /* 0x000000bbb8de7220 */ /* 0x000fc80000410000 */
[----:B------:R-:W-:Y:S01]  /*3a70*/  FADD.FTZ R216, R19, R222 ;  /* 0x000000de13d87221 */ /* 0x000fe20000010000 */
[----:B------:R-:W-:-:S07]  /*3a80*/  FFMA.FTZ R20, R0, R222, R20 ;  /* 0x000000de00147223 */ /* 0x000fce0000010014 */
.L_x_7230:
[----:B------:R-:W-:Y:S05]  /*3a90*/  BSYNC.RECONVERGENT B1 ;  /* 0x0000000000017941 */ /* 0x000fea0003800200 */
.L_x_7229:
        /* <DEDUP_REMOVED lines=23> */
.L_x_7301:
[----:B------:R-:W-:Y:S01]  /*3c10*/  ISETP.NE.AND P6, PT, R190, RZ, PT ;  /* 0x000000ffbe00720c */ /* 0x000fe20003fc5270 */
        /* <DEDUP_REMOVED lines=9> */
[----:B------:R-:W-:Y:S11]  /*3cb0*/  @P6 BRA `(.L_x_7233) ;  /* 0x0000003400886947 */ /* 0x000ff60003800000 */
[----:B------:R-:W-:Y:S04]  /*3cc0*/  BSSY.RECONVERGENT B2, `(.L_x_7234) ;  /* 0x00000ae000027945 */ /* 0x000fe80003800200 */
[----:B------:R-:W-:Y:S05]  /*3cd0*/  @!P4 BRA `(.L_x_7235) ;  /* 0x0000000800b0c947 */ /* 0x000fea0003800000 */
[----:B------:R-:W2:Y:S04]  /*3ce0*/  LDL R185, [R1+0x10] ;  /* 0x0000100001b97983 */ /* 0x000ea80000100800 */
[----:B------:R0:W5:Y:S04]  /*3cf0*/  LDL R199, [R1] ;  /* 0x0000000001c77983 */ /* 0x0001680000100800 */
[----:B------:R0:W5:Y:S04]  /*3d00*/  LDL R216, [R1+0xe0] ;  /* 0x0000e00001d87983 */ /* 0x0001680000100800 */
[----:B------:R0:W5:Y:S04]  /*3d10*/  LDL R198, [R1+0xdc] ;  /* 0x0000dc0001c67983 */ /* 0x0001680000100800 */
[----:B------:R0:W5:Y:S04]  /*3d20*/  LDL R196, [R1+0xd8] ;  /* 0x0000d80001c47983 */ /* 0x0001680000100800 */
[----:B------:R0:W5:Y:S01]  /*3d30*/  LDL R191, [R1+0xd4] ;  /* 0x0000d40001bf7983 */ /* 0x0001620000100800 */
[----:B--2---:R-:W-:-:S02]  /*3d40*/  MOV R197, R185 ;  /* 0x000000b900c57202 */ /* 0x004fc40000000f00 */
[----:B------:R-:W1:Y:S02]  /*3d50*/  LDC.64 R184, c[0x0][0x390] ;  /* 0x0000e400ffb87b82 */ /* 0x000e640000000a00 */
[----:B-1----:R-:W-:-:S06]  /*3d60*/  IMAD.WIDE.U32 R184, R18, 0x10, R184 ;  /* 0x0000001012b87825 */ /* 0x002fcc00078e00b8 */
[----:B------:R-:W5:Y:S01]  /*3d70*/  LDG.E.128 R184, desc[UR6][R184.64] ;  /* 0x00000006b8b87981 */ /* 0x000f62000c1e1d00 */
[----:B------:R-:W-:-:S04]  /*3d80*/  ISETP.NE.U32.AND P4, PT, RZ, UR12, PT ;  /* 0x0000000cff007c0c */ /* 0x000fc8000bf85070 */
[----:B------:R-:W-:-:S13]  /*3d90*/  ISETP.NE.AND.EX P4, PT, RZ, UR13, PT, P4 ;  /* 0x0000000dff007c0c */ /* 0x000fda000bf85340 */
[----:B0-----:R-:W-:Y:S05]  /*3da0*/  @P4 BRA `(.L_x_7236) ;  /* 0x0000000400244947 */ /* 0x001fea0003800000 */
        /* <DEDUP_REMOVED lines=71> */
[----:B------:R-:W-:Y:S01]  /*4220*/  F2FP.BF16.F32.PACK_AB R104, R109, R104 ;  /* 0x000000686d68723e */ /* 0x000fe200000010ff */
[----:B------:R-:W-:Y:S06]  /*4230*/  BRA `(.L_x_7237) ;  /* 0x0000000400207947 */ /* 0x000fec0003800000 */
.L_x_7236:
[----:B------:R-:W-:Y:S01]  /*4240*/  FFMA.FTZ R24, R204, R19, R20 ;  /* 0x00000013cc187223 */ /* 0x000fe20000010014 */
[C---:B-----5:R-:W-:Y:S02]  /*4250*/  SHF.L.U32 R26, R187.reuse, 0x10, RZ ;  /* 0x00000010bb1a7819 */ /* 0x060fe400000006ff */
[----:B------:R-:W-:Y:S01]  /*4260*/  PRMT R27, R187, 0x7632, R27 ;  /* 0x00007632bb1b7816 */ /* 0x000fe2000000001b */
[----:B------:R-:W-:-:S03]  /*4270*/  FADD.FTZ R24, R248, -R24 ;  /* 0x80000018f8187221 */ /* 0x000fc60000010000 */
[----:B------:R-:W-:Y:S01]  /*4280*/  SHF.L.U32 R27, R27, 0x10, RZ ;  /* 0x000000101b1b7819 */ /* 0x000fe200000006ff */
[----:B------:R-:W-:Y:S01]  /*4290*/  FMUL.FTZ R30, R22, R24 ;  /* 0x00000018161e7220 */ /* 0x000fe20000410000 */
[----:B------:R-:W-:-:S03]  /*42a0*/  SHF.L.U32 R24, R183, 0x10, RZ ;  /* 0x00000010b7187819 */ /* 0x000fc600000006ff */
[----:B------:R-:W-:-:S04]  /*42b0*/  FMUL.FTZ R25, R30, R21 ;  /* 0x000000151e197220 */ /* 0x000fc80000410000 */
[C---:B------:R-:W-:Y:S01]  /*42c0*/  FFMA.FTZ R189, R25.reuse, R26, R106 ;  /* 0x0000001a19bd7223 */ /* 0x040fe2000001006a */
[----:B------:R-:W-:Y:S01]  /*42d0*/  FMUL.FTZ R24, R25, R24 ;  /* 0x0000001819187220 */ /* 0x000fe20000410000 */
[----:B------:R-:W-:-:S04]  /*42e0*/  FFMA.FTZ R25, R15, R19, R20 ;  /* 0x000000130f197223 */ /* 0x000fc80000010014 */
[----:B------:R-:W-:-:S04]  /*42f0*/  FADD.FTZ R25, R224, -R25 ;  /* 0x80000019e0197221 */ /* 0x000fc80000010000 */
[----:B------:R-:W-:Y:S01]  /*4300*/  FMUL.FTZ R31, R22, R25 ;  /* 0x00000019161f7220 */ /* 0x000fe20000410000 */
[----:B------:R-:W-:-:S03]  /*4310*/  SHF.L.U32 R25, R216, 0x10, RZ ;  /* 0x00000010d8197819 */ /* 0x000fc600000006ff */
[----:B------:R-:W-:-:S04]  /*4320*/  FMUL.FTZ R26, R31, R21 ;  /* 0x000000151f1a7220 */ /* 0x000fc80000410000 */
[C---:B------:R-:W-:Y:S01]  /*4330*/  FFMA.FTZ R188, R26.reuse, R27, R107 ;  /* 0x0000001b1abc7223 */ /* 0x040fe2000001006b */
[----:B------:R-:W-:Y:S01]  /*4340*/  FMUL.FTZ R26, R26, R25 ;  /* 0x000000191a1a7220 */ /* 0x000fe20000410000 */
[----:B------:R-:W-:Y:S01]  /*4350*/  FFMA.FTZ R25, R209, R19, R20 ;  /* 0x00000013d1197223 */ /* 0x000fe20000010014 */
[----:B------:R-:W-:-:S03]  /*4360*/  PRMT R27, R186, 0x7632, R27 ;  /* 0x00007632ba1b7816 */ /* 0x000fc6000000001b */
[----:B------:R-:W-:Y:S01]  /*4370*/  FADD.FTZ R25, R199, -R25 ;  /* 0x80000019c7197221 */ /* 0x000fe20000010000 */
[----:B------:R-:W-:Y:S02]  /*4380*/  F2FP.BF16.F32.PACK_AB R107, R26, R24 ;  /* 0x000000181a6b723e */ /* 0x000fe400000010ff */
[----:B------:R-:W-:Y:S01]  /*4390*/  SHF.L.U32 R26, R186, 0x10, RZ ;  /* 0x00000010ba1a7819 */ /* 0x000fe200000006ff */
[----:B------:R-:W-:Y:S01]  /*43a0*/  FMUL.FTZ R28, R22, R25 ;  /* 0x00000019161c7220 */ /* 0x000fe20000410000 */
[----:B------:R-:W-:Y:S02]  /*43b0*/  SHF.L.U32 R24, R182, 0x10, RZ ;  /* 0x00000010b6187819 */ /* 0x000fe400000006ff */
[----:B------:R-:W-:Y:S01]  /*43c0*/  SHF.L.U32 R27, R27, 0x10, RZ ;  /* 0x000000101b1b7819 */ /* 0x000fe200000006ff */
[----:B------:R-:W-:-:S04]  /*43d0*/  FMUL.FTZ R25, R28, R21 ;  /* 0x000000151c197220 */ /* 0x000fc80000410000 */
[C---:B------:R-:W-:Y:S01]  /*43e0*/  FFMA.FTZ R187, R25.reuse, R26, R104 ;  /* 0x0000001a19bb7223 */ /* 0x040fe20000010068 */
[----:B------:R-:W-:Y:S01]  /*43f0*/  FMUL.FTZ R24, R25, R24 ;  /* 0x0000001819187220 */ /* 0x000fe20000410000 */
[----:B------:R-:W-:Y:S01]  /*4400*/  FFMA.FTZ R25, R16, R19, R20 ;  /* 0x0000001310197223 */ /* 0x000fe20000010014 */
[----:B------:R-:W-:-:S03]  /*4410*/  PRMT R104, R185, 0x7632, R104 ;  /* 0x00007632b9687816 */ /* 0x000fc60000000068 */
[----:B------:R-:W-:Y:S01]  /*4420*/  FADD.FTZ R25, R233, -R25 ;  /* 0x80000019e9197221 */ /* 0x000fe20000010000 */
[----:B------:R-:W-:-:S03]  /*4430*/  SHF.L.U32 R104, R104, 0x10, RZ ;  /* 0x0000001068687819 */ /* 0x000fc600000006ff */
[----:B------:R-:W-:Y:S01]  /*4440*/  FMUL.FTZ R29, R22, R25 ;  /* 0x00000019161d7220 */ /* 0x000fe20000410000 */
[----:B------:R-:W-:-:S03]  /*4450*/  SHF.L.U32 R25, R198, 0x10, RZ ;  /* 0x00000010c6197819 */ /* 0x000fc600000006ff */
[----:B------:R-:W-:-:S04]  /*4460*/  FMUL.FTZ R26, R29, R21 ;  /* 0x000000151d1a7220 */ /* 0x000fc80000410000 */
[C---:B------:R-:W-:Y:S01]  /*4470*/  FFMA.FTZ R186, R26.reuse, R27, R105 ;  /* 0x0000001b1aba7223 */ /* 0x040fe20000010069 */
[----:B------:R-:W-:Y:S01]  /*4480*/  FMUL.FTZ R25, R26, R25 ;  /* 0x000000191a197220 */ /* 0x000fe20000410000 */
[-CC-:B------:R-:W-:Y:S01]  /*4490*/  FFMA.FTZ R26, R213, R19.reuse, R20.reuse ;  /* 0x00000013d51a7223 */ /* 0x180fe20000010014 */
[----:B------:R-:W-:Y:S01]  /*44a0*/  FFMA.FTZ R27, R17, R19, R20 ;  /* 0x00000013111b7223 */ /* 0x000fe20000010014 */
[----:B------:R-:W-:Y:S02]  /*44b0*/  SHF.L.U32 R105, R196, 0x10, RZ ;  /* 0x00000010c4697819 */ /* 0x000fe400000006ff */
[----:B------:R-:W-:Y:S01]  /*44c0*/  FADD.FTZ R26, R197, -R26 ;  /* 0x8000001ac51a7221 */ /* 0x000fe20000010000 */
[----:B------:R-:W-:Y:S01]  /*44d0*/  F2FP.BF16.F32.PACK_AB R106, R25, R24 ;  /* 0x00000018196a723e */ /* 0x000fe200000010ff */
[----:B------:R-:W-:Y:S01]  /*44e0*/  FADD.FTZ R27, R234, -R27 ;  /* 0x8000001bea1b7221 */ /* 0x000fe20000010000 */
[----:B------:R-:W-:Y:S01]  /*44f0*/  SHF.L.U32 R25, R185, 0x10, RZ ;  /* 0x00000010b9197819 */ /* 0x000fe200000006ff */
[----:B------:R-:W-:-:S02]  /*4500*/  FMUL.FTZ R26, R22, R26 ;  /* 0x0000001a161a7220 */ /* 0x000fc40000410000 */
[----:B------:R-:W-:Y:S02]  /*4510*/  FMUL.FTZ R27, R22, R27 ;  /* 0x0000001b161b7220 */ /* 0x000fe40000410000 */
[----:B------:R-:W-:-:S04]  /*4520*/  FMUL.FTZ R24, R26, R21 ;  /* 0x000000151a187220 */ /* 0x000fc80000410000 */
[----:B------:R-:W-:Y:S01]  /*4530*/  FFMA.FTZ R110, R24, R25, R110 ;  /* 0x00000019186e7223 */ /* 0x000fe2000001006e */
[----:B------:R-:W-:-:S05]  /*4540*/  SHF.L.U32 R25, R181, 0x10, RZ ;  /* 0x00000010b5197819 */ /* 0x000fca00000006ff */
[----:B------:R-:W-:Y:S01]  /*4550*/  FMUL.FTZ R25, R24, R25 ;  /* 0x0000001918197220 */ /* 0x000fe20000410000 */
[----:B------:R-:W-:-:S04]  /*4560*/  FMUL.FTZ R24, R27, R21 ;  /* 0x000000151b187220 */ /* 0x000fc80000410000 */
[C---:B------:R-:W-:Y:S01]  /*4570*/  FFMA.FTZ R111, R24.reuse, R104, R111 ;  /* 0x00000068186f7223 */ /* 0x040fe2000001006f */
[----:B------:R-:W-:Y:S01]  /*4580*/  FMUL.FTZ R105, R24, R105 ;  /* 0x0000006918697220 */ /* 0x000fe20000410000 */
[----:B------:R-:W-:Y:S01]  /*4590*/  FFMA.FTZ R24, R205, R19, R20 ;  /* 0x00000013cd187223 */ /* 0x000fe20000010014 */
[----:B------:R-:W-:-:S03]  /*45a0*/  SHF.L.U32 R104, R184, 0x10, RZ ;  /* 0x00000010b8687819 */ /* 0x000fc600000006ff */
[----:B------:R-:W-:Y:S01]  /*45b0*/  FADD.FTZ R24, R235, -R24 ;  /* 0x80000018eb187221 */ /* 0x000fe20000010000 */
[----:B------:R-:W-:-:S03]  /*45c0*/  F2FP.BF16.F32.PACK_AB R105, R105, R25 ;  /* 0x000000196969723e */ /* 0x000fc600000010ff */
[----:B------:R-:W-:-:S04]  /*45d0*/  FMUL.FTZ R24, R22, R24 ;  /* 0x0000001816187220 */ /* 0x000fc80000410000 */
        /* <DEDUP_REMOVED lines=8> */
[----:B------:R-:W-:-:S04]  /*4660*/  FMUL.FTZ R25, R22, R25 ;  /* 0x0000001916197220 */ /* 0x000fc80000410000 */
[----:B------:R-:W-:-:S04]  /*4670*/  FMUL.FTZ R108, R25, R21 ;  /* 0x00000015196c7220 */ /* 0x000fc80000410000 */
[----:B------:R-:W-:Y:S01]  /*4680*/  FFMA.FTZ R184, R108, R184, R109 ;  /* 0x000000b86cb87223 */ /* 0x000fe2000001006d */
[----:B------:R-:W-:-:S05]  /*4690*/  SHF.L.U32 R109, R191, 0x10, RZ ;  /* 0x00000010bf6d7819 */ /* 0x000fca00000006ff */
[----:B------:R-:W-:-:S05]  /*46a0*/  FMUL.FTZ R109, R108, R109 ;  /* 0x0000006d6c6d7220 */ /* 0x000fca0000410000 */
[----:B------:R-:W-:-:S07]  /*46b0*/  F2FP.BF16.F32.PACK_AB R104, R109, R104 ;  /* 0x000000686d68723e */ /* 0x000fce00000010ff */
.L_x_7237:
[----:B------:R-:W0:Y:S02]  /*46c0*/  @P4 LDC.64 R108, c[0x0][0x478] ;  /* 0x00011e00ff6c4b82 */ /* 0x000e240000000a00 */
[----:B0-----:R-:W-:-:S05]  /*46d0*/  @P4 IMAD.WIDE.U32 R108, R18, 0x20, R108 ;  /* 0x00000020126c4825 */ /* 0x001fca00078e006c */
[----:B------:R-:W-:Y:S04]  /*46e0*/  @P4 STG.E.128 desc[UR6][R108.64], R24 ;  /* 0x000000186c004986 */ /* 0x000fe8000c101d06 */
        /* <DEDUP_REMOVED lines=11> */
.L_x_7235:
[----:B------:R-:W-:Y:S05]  /*47a0*/  BSYNC.RECONVERGENT B2 ;  /* 0x0000000000027941 */ /* 0x000fea0003800200 */
.L_x_7234:
[----:B------:R-:W-:Y:S04]  /*47b0*/  BSSY.RECONVERGENT B2, `(.L_x_7238) ;  /* 0x00000ad000027945 */ /* 0x000fe80003800200 */
[----:B------:R-:W-:Y:S05]  /*47c0*/  @!P3 BRA `(.L_x_7239) ;  /* 0x0000000800acb947 */ /* 0x000fea0003800000 */
[----:B------:R-:W0:Y:S01]  /*47d0*/  LDC.64 R184, c[0x0][0x390] ;  /* 0x0000e400ffb87b82 */ /* 0x000e220000000a00 */
[----:B------:R1:W5:Y:S04]  /*47e0*/  LDL R216, [R1+0xd0] ;  /* 0x0000d00001d87983 */ /* 0x0003680000100800 */
[----:B------:R1:W5:Y:S04]  /*47f0*/  LDL R199, [R1+0xcc] ;  /* 0x0000cc0001c77983 */ /* 0x0003680000100800 */
        /* <DEDUP_REMOVED lines=82> */
.L_x_7240:
        /* <DEDUP_REMOVED lines=72> */
.L_x_7241:
        /* <DEDUP_REMOVED lines=14> */
.L_x_7239:
[----:B------:R-:W-:Y:S05]  /*5280*/  BSYNC.RECONVERGENT B2 ;  /* 0x0000000000027941 */ /* 0x000fea0003800200 */
.L_x_7238:
        /* <DEDUP_REMOVED lines=87> */
.L_x_7244:
        /* <DEDUP_REMOVED lines=72> */
.L_x_7245:
        /* <DEDUP_REMOVED lines=14> */
.L_x_7243:
[----:B------:R-:W-:Y:S05]  /*5d60*/  BSYNC.RECONVERGENT B2 ;  /* 0x0000000000027941 */ /* 0x000fea0003800200 */
.L_x_7242:
        /* <DEDUP_REMOVED lines=87> */
.L_x_7248:
        /* <DEDUP_REMOVED lines=72> */
.L_x_7249:
        /* <DEDUP_REMOVED lines=14> */
.L_x_7247:
[----:B------:R-:W-:Y:S05]  /*6840*/  BSYNC.RECONVERGENT B2 ;  /* 0x0000000000027941 */ /* 0x000fea0003800200 */
.L_x_7246:
        /* <DEDUP_REMOVED lines=12> */
[----:B------:R-:W-:Y:S01]  /*6910*/  FFMA.FTZ R26, R193, R19, R20 ;  /* 0x00000013c11a7223 */ /* 0x000fe20000010014 */
[----:B-----5:R-:W-:Y:S02]  /*6920*/  PRMT R25, R187, 0x7632, R25 ;  /* 0x00007632bb197816 */ /* 0x020fe40000000019 */
[----:B------:R-:W-:Y:S01]  /*6930*/  FADD.FTZ R24, R222, -R24 ;  /* 0x80000018de187221 */ /* 0x000fe20000010000 */
[----:B------:R-:W-:Y:S01]  /*6940*/  FADD.FTZ R26, R236, -R26 ;  /* 0x8000001aec1a7221 */ /* 0x000fe20000010000 */
[----:B------:R-:W-:Y:S02]  /*6950*/  SHF.L.U32 R25, R25, 0x10, RZ ;  /* 0x0000001019197819 */ /* 0x000fe400000006ff */
[C---:B------:R-:W-:Y:S01]  /*6960*/  FMUL.FTZ R31, R22.reuse, R24 ;  /* 0x00000018161f7220 */ /* 0x040fe20000410000 */
[----:B------:R-:W-:Y:S01]  /*6970*/  FMUL.FTZ R30, R22, R26 ;  /* 0x0000001a161e7220 */ /* 0x000fe20000410000 */
[----:B------:R-:W-:-:S02]  /*6980*/  SHF.L.U32 R26, R187, 0x10, RZ ;  /* 0x00000010bb1a7819 */ /* 0x000fc400000006ff */
[----:B------:R-:W-:Y:S01]  /*6990*/  FMUL.FTZ R24, R31, R21 ;  /* 0x000000151f187220 */ /* 0x000fe20000410000 */
[----:B------:R-:W-:-:S03]  /*69a0*/  SHF.L.U32 R27, R167, 0x10, RZ ;  /* 0x00000010a71b7819 */ /* 0x000fc600000006ff */
[----:B------:R-:W-:Y:S01]  /*69b0*/  FFMA.FTZ R190, R24, R25, R75 ;  /* 0x0000001918be7223 */ /* 0x000fe2000001004b */
[----:B------:R-:W-:-:S04]  /*69c0*/  FMUL.FTZ R25, R30, R21 ;  /* 0x000000151e197220 */ /* 0x000fc80000410000 */
[C---:B------:R-:W-:Y:S01]  /*69d0*/  FFMA.FTZ R188, R25.reuse, R26, R74 ;  /* 0x0000001a19bc7223 */ /* 0x040fe2000001004a */
[----:B------:R-:W-:Y:S01]  /*69e0*/  SHF.L.U32 R26, R198, 0x10, RZ ;  /* 0x00000010c61a7819 */ /* 0x000fe200000006ff */
[----:B------:R-:W-:-:S04]  /*69f0*/  FMUL.FTZ R27, R25, R27 ;  /* 0x0000001b191b7220 */ /* 0x000fc80000410000 */
[----:B------:R-:W-:Y:S01]  /*6a00*/  FMUL.FTZ R26, R24, R26 ;  /* 0x0000001a181a7220 */ /* 0x000fe20000410000 */
[----:B------:R-:W-:-:S04]  /*6a10*/  FFMA.FTZ R24, R194, R19, R20 ;  /* 0x00000013c2187223 */ /* 0x000fc80000010014 */
[----:B------:R-:W-:Y:S01]  /*6a20*/  FADD.FTZ R24, R239, -R24 ;  /* 0x80000018ef187221 */ /* 0x000fe20000010000 */
[----:B------:R-:W-:Y:S02]  /*6a30*/  F2FP.BF16.F32.PACK_AB R75, R26, R27 ;  /* 0x0000001b1a4b723e */ /* 0x000fe400000010ff */
[----:B------:R-:W-:Y:S01]  /*6a40*/  SHF.L.U32 R26, R186, 0x10, RZ ;  /* 0x00000010ba1a7819 */ /* 0x000fe200000006ff */
[----:B------:R-:W-:Y:S01]  /*6a50*/  FMUL.FTZ R28, R22, R24 ;  /* 0x00000018161c7220 */ /* 0x000fe20000410000 */
[----:B------:R-:W-:Y:S02]  /*6a60*/  SHF.L.U32 R24, R166, 0x10, RZ ;  /* 0x00000010a6187819 */ /* 0x000fe400000006ff */
[----:B------:R-:W-:Y:S01]  /*6a70*/  PRMT R27, R186, 0x7632, R27 ;  /* 0x00007632ba1b7816 */ /* 0x000fe2000000001b */
[----:B------:R-:W-:-:S03]  /*6a80*/  FMUL.FTZ R25, R28, R21 ;  /* 0x000000151c197220 */ /* 0x000fc60000410000 */
[----:B------:R-:W-:Y:S01]  /*6a90*/  SHF.L.U32 R27, R27, 0x10, RZ ;  /* 0x000000101b1b7819 */ /* 0x000fe200000006ff */
        /* <DEDUP_REMOVED lines=9> */
[-CC-:B------:R-:W-:Y:S01]  /*6b30*/  FFMA.FTZ R26, R195, R19.reuse, R20.reuse ;  /* 0x00000013c31a7223 */ /* 0x180fe20000010014 */
[----:B------:R-:W-:-:S03]  /*6b40*/  FFMA.FTZ R27, R192, R19, R20 ;  /* 0x00000013c01b7223 */ /* 0x000fc60000010014 */
[----:B------:R-:W-:Y:S01]  /*6b50*/  FADD.FTZ R26, R240, -R26 ;  /* 0x8000001af01a7221 */ /* 0x000fe20000010000 */
[----:B------:R-:W-:Y:S01]  /*6b60*/  F2FP.BF16.F32.PACK_AB R74, R25, R24 ;  /* 0x00000018194a723e */ /* 0x000fe200000010ff */
[----:B------:R-:W-:Y:S01]  /*6b70*/  FADD.FTZ R27, R226, -R27 ;  /* 0x8000001be21b7221 */ /* 0x000fe20000010000 */
[----:B------:R-:W-:Y:S01]  /*6b80*/  SHF.L.U32 R25, R185, 0x10, RZ ;  /* 0x00000010b9197819 */ /* 0x000fe200000006ff */
[C---:B------:R-:W-:Y:S02]  /*6b90*/  FMUL.FTZ R26, R22.reuse, R26 ;  /* 0x0000001a161a7220 */ /* 0x040fe40000410000 */
[----:B------:R-:W-:Y:S02]  /*6ba0*/  FMUL.FTZ R27, R22, R27 ;  /* 0x0000001b161b7220 */ /* 0x000fe40000410000 */
[----:B------:R-:W-:-:S04]  /*6bb0*/  FMUL.FTZ R24, R26, R21 ;  /* 0x000000151a187220 */ /* 0x000fc80000410000 */
[----:B------:R-:W-:Y:S01]  /*6bc0*/  FFMA.FTZ R78, R24, R25, R78 ;  /* 0x00000019184e7223 */ /* 0x000fe2000001004e */
[----:B------:R-:W-:-:S05]  /*6bd0*/  SHF.L.U32 R25, R165, 0x10, RZ ;  /* 0x00000010a5197819 */ /* 0x000fca00000006ff */
[----:B------:R-:W-:Y:S01]  /*6be0*/  FMUL.FTZ R24, R24, R25 ;  /* 0x0000001918187220 */ /* 0x000fe20000410000 */
[----:B------:R-:W-:-:S04]  /*6bf0*/  PRMT R25, R185, 0x7632, R25 ;  /* 0x00007632b9197816 */ /* 0x000fc80000000019 */
[----:B------:R-:W-:Y:S01]  /*6c00*/  SHF.L.U32 R72, R25, 0x10, RZ ;  /* 0x0000001019487819 */ /* 0x000fe200000006ff */
[----:B------:R-:W-:-:S04]  /*6c10*/  FMUL.FTZ R25, R27, R21 ;  /* 0x000000151b197220 */ /* 0x000fc80000410000 */
[----:B------:R-:W-:Y:S01]  /*6c20*/  FFMA.FTZ R79, R25, R72, R79 ;  /* 0x00000048194f7223 */ /* 0x000fe2000001004f */
[----:B------:R-:W-:-:S05]  /*6c30*/  SHF.L.U32 R72, R196, 0x10, RZ ;  /* 0x00000010c4487819 */ /* 0x000fca00000006ff */
[----:B------:R-:W-:Y:S01]  /*6c40*/  FMUL.FTZ R25, R25, R72 ;  /* 0x0000004819197220 */ /* 0x000fe20000410000 */
[----:B------:R-:W-:-:S04]  /*6c50*/  SHF.L.U32 R72, R184, 0x10, RZ ;  /* 0x00000010b8487819 */ /* 0x000fc800000006ff */
[----:B------:R-:W-:Y:S01]  /*6c60*/  F2FP.BF16.F32.PACK_AB R73, R25, R24 ;  /* 0x000000181949723e */ /* 0x000fe200000010ff */
[-CC-:B------:R-:W-:Y:S01]  /*6c70*/  FFMA.FTZ R24, R200, R19.reuse, R20.reuse ;  /* 0x00000013c8187223 */ /* 0x180fe20000010014 */
[----:B------:R-:W-:Y:S01]  /*6c80*/  FFMA.FTZ R19, R237, R19, R20 ;  /* 0x00000013ed137223 */ /* 0x000fe20000010014 */
[----:B------:R-:W-:Y:S02]  /*6c90*/  SHF.L.U32 R20, R191, 0x10, RZ ;  /* 0x00000010bf147819 */ /* 0x000fe400000006ff */
[----:B------:R-:W-:Y:S01]  /*6ca0*/  FADD.FTZ R24, R241, -R24 ;  /* 0x80000018f1187221 */ /* 0x000fe20000010000 */
[----:B------:R-:W-:-:S03]  /*6cb0*/  FADD.FTZ R19, R227, -R19 ;  /* 0x80000013e3137221 */ /* 0x000fc60000010000 */
[----:B------:R-:W-:-:S04]  /*6cc0*/  FMUL.FTZ R24, R22, R24 ;  /* 0x0000001816187220 */ /* 0x000fc80000410000 */
[----:B------:R-:W-:-:S04]  /*6cd0*/  FMUL.FTZ R25, R24, R21 ;  /* 0x0000001518197220 */ /* 0x000fc80000410000 */
[----:B------:R-:W-:Y:S01]  /*6ce0*/  FFMA.FTZ R76, R25, R72, R76 ;  /* 0x00000048194c7223 */ /* 0x000fe2000001004c */
[----:B------:R-:W-:-:S05]  /*6cf0*/  SHF.L.U32 R72, R164, 0x10, RZ ;  /* 0x00000010a4487819 */ /* 0x000fca00000006ff */
[----:B------:R-:W-:Y:S01]  /*6d00*/  FMUL.FTZ R72, R25, R72 ;  /* 0x0000004819487220 */ /* 0x000fe20000410000 */
[----:B------:R-:W-:Y:S01]  /*6d10*/  FMUL.FTZ R25, R22, R19 ;  /* 0x0000001316197220 */ /* 0x000fe20000410000 */
[----:B------:R-:W-:-:S03]  /*6d20*/  PRMT R19, R184, 0x7632, R19 ;  /* 0x00007632b8137816 */ /* 0x000fc60000000013 */
[----:B------:R-:W-:Y:S01]  /*6d30*/  FMUL.FTZ R21, R25, R21 ;  /* 0x0000001519157220 */ /* 0x000fe20000410000 */
[----:B------:R-:W-:-:S03]  /*6d40*/  SHF.L.U32 R19, R19, 0x10, RZ ;  /* 0x0000001013137819 */ /* 0x000fc600000006ff */
[C---:B------:R-:W-:Y:S02]  /*6d50*/  FMUL.FTZ R20, R21.reuse, R20 ;  /* 0x0000001415147220 */ /* 0x040fe40000410000 */
[----:B------:R-:W-:-:S03]  /*6d60*/  FFMA.FTZ R22, R21, R19, R77 ;  /* 0x0000001315167223 */ /* 0x000fc6000001004d */
[----:B------:R-:W-:Y:S01]  /*6d70*/  F2FP.BF16.F32.PACK_AB R72, R20, R72 ;  /* 0x000000481448723e */ /* 0x000fe200000010ff */
[----:B------:R-:W-:Y:S06]  /*6d80*/  BRA `(.L_x_7252) ;  /* 0x0000000400207947 */ /* 0x000fec0003800000 */
.L_x_7251:
        /* <DEDUP_REMOVED lines=13> */
[----:B------:R-:W-:Y:S02]  /*6e60*/  SHF.L.U32 R74, R167, 0x10, RZ ;  /* 0x00000010a74a7819 */ /* 0x000fe400000006ff */
[C---:B------:R-:W-:Y:S02]  /*6e70*/  SHF.L.U32 R187, R186.reuse, 0x10, RZ ;  /* 0x00000010babb7819 */ /* 0x040fe400000006ff */
[----:B------:R-:W-:Y:S01]  /*6e80*/  PRMT R186, R186, 0x7632, R186 ;  /* 0x00007632baba7816 */ /* 0x000fe200000000ba */
[----:B------:R-:W-:Y:S01]  /*6e90*/  FMUL.FTZ R75, R75, R74 ;  /* 0x0000004a4b4b7220 */ /* 0x000fe20000410000 */
[----:B------:R-:W-:Y:S02]  /*6ea0*/  SHF.L.U32 R74, R198, 0x10, RZ ;  /* 0x00000010c64a7819 */ /* 0x000fe400000006ff */
[----:B------:R-:W-:-:S03]  /*6eb0*/  SHF.L.U32 R186, R186, 0x10, RZ ;  /* 0x00000010baba7819 */ /* 0x000fc600000006ff */
[----:B------:R-:W-:-:S05]  /*6ec0*/  FMUL.FTZ R74, R189, R74 ;  /* 0x0000004abd4a7220 */ /* 0x000fca0000410000 */
        /* <DEDUP_REMOVED lines=40> */
[C---:B------:R-:W-:Y:S01]  /*7150*/  FMUL.FTZ R72, R22.reuse, R72 ;  /* 0x0000004816487220 */ /* 0x040fe20000410000 */
[----:B------:R-:W-:Y:S01]  /*7160*/  FMUL.FTZ R19, R22, R19 ;  /* 0x0000001316137220 */ /* 0x000fe20000410000 */
[----:B------:R-:W-:Y:S02]  /*7170*/  PRMT R22, R184, 0x7632, R22 ;  /* 0x00007632b8167816 */ /* 0x000fe40000000016 */
[-C--:B------:R-:W-:Y:S01]  /*7180*/  FMUL.FTZ R72, R72, R21.reuse ;  /* 0x0000001548487220 */ /* 0x080fe20000410000 */
[----:B------:R-:W-:Y:S01]  /*7190*/  FMUL.FTZ R19, R19, R21 ;  /* 0x0000001513137220 */ /* 0x000fe20000410000 */
[----:B------:R-:W-:Y:S02]  /*71a0*/  SHF.L.U32 R22, R22, 0x10, RZ ;  /* 0x0000001016167819 */ /* 0x000fe400000006ff */
[----:B------:R-:W-:Y:S01]  /*71b0*/  FFMA.FTZ R76, R72, R185, R76 ;  /* 0x000000b9484c7223 */ /* 0x000fe2000001004c */
[----:B------:R-:W-:Y:S01]  /*71c0*/  SHF.L.U32 R185, R164, 0x10, RZ ;  /* 0x00000010a4b97819 */ /* 0x000fe200000006ff */
[C---:B------:R-:W-:Y:S01]  /*71d0*/  FMUL.FTZ R20, R19.reuse, R20 ;  /* 0x0000001413147220 */ /* 0x040fe20000410000 */
[----:B------:R-:W-:-:S03]  /*71e0*/  FFMA.FTZ R22, R19, R22, R77 ;  /* 0x0000001613167223 */ /* 0x000fc6000001004d */
[----:B------:R-:W-:-:S05]  /*71f0*/  FMUL.FTZ R72, R72, R185 ;  /* 0x000000b948487220 */ /* 0x000fca0000410000 */
[----:B------:R-:W-:-:S07]  /*7200*/  F2FP.BF16.F32.PACK_AB R72, R20, R72 ;  /* 0x000000481448723e */ /* 0x000fce00000010ff */
.L_x_7252:
[----:B------:R-:W0:Y:S01]  /*7210*/  @P0 LDC.64 R20, c[0x0][0x478] ;  /* 0x00011e00ff140b82 */ /* 0x000e220000000a00 */
[----:B------:R-:W-:Y:S01]  /*7220*/  MOV R77, R22 ;  /* 0x00000016004d7202 */ /* 0x000fe20000000f00 */
[----:B0-----:R-:W-:-:S05]  /*7230*/  @P0 IMAD.WIDE.U32 R20, R18, 0x20, R20 ;  /* 0x0000002012140825 */ /* 0x001fca00078e0014 */
[----:B------:R-:W-:Y:S04]  /*7240*/  @P0 STG.E.128 desc[UR6][R20.64], R24 ;  /* 0x0000001814000986 */ /* 0x000fe8000c101d06 */
        /* <DEDUP_REMOVED lines=9> */
.L_x_7233:
[----:B------:R-:W-:Y:S04]  /*72e0*/  BSSY.RECONVERGENT B2, `(.L_x_7253) ;  /* 0x00000af000027945 */ /* 0x000fe80003800200 */
[----:B------:R-:W-:Y:S05]  /*72f0*/  @!P4 BRA `(.L_x_7254) ;  /* 0x0000000800b4c947 */ /* 0x000fea0003800000 */
[----:B------:R-:W0:Y:S01]  /*7300*/  LDC.64 R184, c[0x0][0x390] ;  /* 0x0000e400ffb87b82 */ /* 0x000e220000000a00 */
[----:B------:R1:W5:Y:S04]  /*7310*/  LDL R216, [R1+0xe0] ;  /* 0x0000e00001d87983 */ /* 0x0003680000100800 */
[----:B------:R1:W5:Y:S04]  /*7320*/  LDL R199, [R1] ;  /* 0x0000000001c77983 */ /* 0x0003680000100800 */
[----:B------:R1:W5:Y:S04]  /*7330*/  LDL R198, [R1+0xdc] ;  /* 0x0000dc0001c67983 */ /* 0x0003680000100800 */
[----:B------:R1:W5:Y:S04]  /*7340*/  LDL R197, [R1+0x10] ;  /* 0x0000100001c57983 */ /* 0x0003680000100800 */
[----:B------:R1:W5:Y:S04]  /*7350*/  LDL R196, [R1+0xd8] ;  /* 0x0000d80001c47983 */ /* 0x0003680000100800 */
[----:B------:R1:W5:Y:S01]  /*7360*/  LDL R191, [R1+0xd4] ;  /* 0x0000d40001bf7983 */ /* 0x0003620000100800 */
[----:B0-----:R-:W-:-:S06]  /*7370*/  IMAD.WIDE.U32 R184, R18, 0x10, R184 ;  /* 0x0000001012b87825 */ /* 0x001fcc00078e00b8 */
[----:B------:R-:W5:Y:S01]  /*7380*/  LDG.E.128 R184, desc[UR6][R184.64] ;  /* 0x00000006b8b87981 */ /* 0x000f62000c1e1d00 */
[----:B------:R-:W-:-:S04]  /*7390*/  UISETP.NE.U32.AND UP0, UPT, UR12, URZ, UPT ;  /* 0x000000ff0c00728c */ /* 0x000fc8000bf05070 */
[----:B------:R-:W-:-:S09]  /*73a0*/  UISETP.NE.AND.EX UP0, UPT, UR13, URZ, UPT, UP0 ;  /* 0x000000ff0d00728c */ /* 0x000fd2000bf05300 */
[----:B-1----:R-:W-:Y:S05]  /*73b0*/  BRA.U UP0, `(.L_x_7255) ;  /* 0x0000000500247547 */ /* 0x002fea000b800000 */
[----:B------:R-:W-:Y:S01]  /*73c0*/  FFMA.FTZ R188, R204, R19, R20 ;  /* 0x00000013ccbc7223 */ /* 0x000fe20000010014 */
[C---:B-----5:R-:W-:Y:S02]  /*73d0*/  SHF.L.U32 R189, R187.reuse, 0x10, RZ ;  /* 0x00000010bbbd7819 */ /* 0x060fe400000006ff */
[----:B------:R-:W-:Y:S01]  /*73e0*/  PRMT R187, R187, 0x7632, R187 ;  /* 0x00007632bbbb7816 */ /* 0x000fe200000000bb */
[----:B------:R-:W-:-:S03]  /*73f0*/  FADD.FTZ R188, R248, -R188 ;  /* 0x800000bcf8bc7221 */ /* 0x000fc60000010000 */
[----:B------:R-:W-:Y:S01]  /*7400*/  SHF.L.U32 R190, R187, 0x10, RZ ;  /* 0x00000010bbbe7819 */ /* 0x000fe200000006ff */
[----:B------:R-:W-:-:S04]  /*7410*/  FFMA.FTZ R188, R22, R188, R66 ;  /* 0x000000bc16bc7223 */ /* 0x000fc80000010042 */
[----:B------:R-:W-:-:S04]  /*7420*/  FMUL.FTZ R188, R188, R21 ;  /* 0x00000015bcbc7220 */ /* 0x000fc80000410000 */
[----:B------:R-:W-:Y:S01]  /*7430*/  FFMA.FTZ R189, R188, R189, R106 ;  /* 0x000000bdbcbd7223 */ /* 0x000fe2000001006a */
[----:B------:R-:W-:-:S05]  /*7440*/  SHF.L.U32 R106, R183, 0x10, RZ ;  /* 0x00000010b76a7819 */ /* 0x000fca00000006ff */
[----:B------:R-:W-:Y:S01]  /*7450*/  FMUL.FTZ R106, R106, R188 ;  /* 0x000000bc6a6a7220 */ /* 0x000fe20000410000 */
[----:B------:R-:W-:-:S04]  /*7460*/  FFMA.FTZ R188, R15, R19, R20 ;  /* 0x000000130fbc7223 */ /* 0x000fc80000010014 */
[----:B------:R-:W-:-:S04]  /*7470*/  FADD.FTZ R188, R224, -R188 ;  /* 0x800000bce0bc7221 */ /* 0x000fc80000010000 */
[----:B------:R-:W-:-:S04]  /*7480*/  FFMA.FTZ R188, R22, R188, R67 ;  /* 0x000000bc16bc7223 */ /* 0x000fc80000010043 */
        /* <DEDUP_REMOVED lines=22> */
[----:B------:R-:W-:-:S04]  /*75f0*/  FFMA.FTZ R104, R213, R19, R20 ;  /* 0x00000013d5687223 */ /* 0x000fc80000010014 */
[----:B------:R-:W-:Y:S01]  /*7600*/  FADD.FTZ R104, R197, -R104 ;  /* 0x80000068c5687221 */ /* 0x000fe20000010000 */
[----:B------:R-:W-:-:S03]  /*7610*/  F2FP.BF16.F32.PACK_AB R106, R105, R106 ;  /* 0x0000006a696a723e */ /* 0x000fc600000010ff */
[----:B------:R-:W-:-:S04]  /*7620*/  FFMA.FTZ R104, R22, R104, R70 ;  /* 0x0000006816687223 */ /* 0x000fc80000010046 */
        /* <DEDUP_REMOVED lines=31> */
[----:B------:R-:W-:-:S05]  /*7820*/  FMUL.FTZ R109, R109, R108 ;  /* 0x0000006c6d6d7220 */ /* 0x000fca0000410000 */
[----:B------:R-:W-:Y:S01]  /*7830*/  F2FP.BF16.F32.PACK_AB R104, R109, R104 ;  /* 0x000000686d68723e */ /* 0x000fe200000010ff */
[----:B------:R-:W-:Y:S06]  /*7840*/  BRA `(.L_x_7256) ;  /* 0x0000000400207947 */ /* 0x000fec0003800000 */
.L_x_7255:
[----:B------:R-:W-:Y:S01]  /*7850*/  FFMA.FTZ R24, R204, R19, R20 ;  /* 0x00000013cc187223 */ /* 0x000fe20000010014 */
[C---:B-----5:R-:W-:Y:S02]  /*7860*/  SHF.L.U32 R26, R187.reuse, 0x10, RZ ;  /* 0x00000010bb1a7819 */ /* 0x060fe400000006ff */
[----:B------:R-:W-:Y:S01]  /*7870*/  PRMT R27, R187, 0x7632, R27 ;  /* 0x00007632bb1b7816 */ /* 0x000fe2000000001b */
[----:B------:R-:W-:-:S03]  /*7880*/  FADD.FTZ R24, R248, -R24 ;  /* 0x80000018f8187221 */ /* 0x000fc60000010000 */
[----:B------:R-:W-:Y:S01]  /*7890*/  SHF.L.U32 R27, R27, 0x10, RZ ;  /* 0x000000101b1b7819 */ /* 0x000fe200000006ff */
[----:B------:R-:W-:Y:S01]  /*78a0*/  FFMA.FTZ R30, R22, R24, R66 ;  /* 0x00000018161e7223 */ /* 0x000fe20000010042 */
[----:B------:R-:W-:-:S03]  /*78b0*/  SHF.L.U32 R24, R183, 0x10, RZ ;  /* 0x00000010b7187819 */ /* 0x000fc600000006ff */
[----:B------:R-:W-:-:S04]  /*78c0*/  FMUL.FTZ R25, R30, R21 ;  /* 0x000000151e197220 */ /* 0x000fc80000410000 */
[----:B------:R-:W-:Y:S01]  /*78d0*/  FFMA.FTZ R189, R25, R26, R106 ;  /* 0x0000001a19bd7223 */ /* 0x000fe2000001006a */
[----:B------:R-:W-:Y:S01]  /*78e0*/  FMUL.FTZ R24, R24, R25 ;  /* 0x0000001918187220 */ /* 0x000fe20000410000 */
[----:B------:R-:W-:-:S04]  /*78f0*/  FFMA.FTZ R25, R15, R19, R20 ;  /* 0x000000130f197223 */ /* 0x000fc80000010014 */
[----:B------:R-:W-:-:S04]  /*7900*/  FADD.FTZ R25, R224, -R25 ;  /* 0x80000019e0197221 */ /* 0x000fc80000010000 */
[----:B------:R-:W-:Y:S01]  /*7910*/  FFMA.FTZ R31, R22, R25, R67 ;  /* 0x00000019161f7223 */ /* 0x000fe20000010043 */
[----:B------:R-:W-:-:S03]  /*7920*/  SHF.L.U32 R25, R216, 0x10, RZ ;  /* 0x00000010d8197819 */ /* 0x000fc600000006ff */
[----:B------:R-:W-:-:S04]  /*7930*/  FMUL.FTZ R26, R31, R21 ;  /* 0x000000151f1a7220 */ /* 0x000fc80000410000 */
[----:B------:R-:W-:Y:S01]  /*7940*/  FFMA.FTZ R188, R26, R27, R107 ;  /* 0x0000001b1abc7223 */ /* 0x000fe2000001006b */
[----:B------:R-:W-:Y:S01]  /*7950*/  FMUL.FTZ R26, R25, R26 ;  /* 0x0000001a191a7220 */ /* 0x000fe20000410000 */
[----:B------:R-:W-:Y:S01]  /*7960*/  FFMA.FTZ R25, R209, R19, R20 ;  /* 0x00000013d1197223 */ /* 0x000fe20000010014 */
[----:B------:R-:W-:-:S03]  /*7970*/  PRMT R27, R186, 0x7632, R27 ;  /* 0x00007632ba1b7816 */ /* 0x000fc6000000001b */
[----:B------:R-:W-:Y:S01]  /*7980*/  FADD.FTZ R25, R199, -R25 ;  /* 0x80000019c7197221 */ /* 0x000fe20000010000 */
[----:B------:R-:W-:Y:S02]  /*7990*/  F2FP.BF16.F32.PACK_AB R107, R26, R24 ;  /* 0x000000181a6b723e */ /* 0x000fe400000010ff */
[----:B------:R-:W-:Y:S01]  /*79a0*/  SHF.L.U32 R26, R186, 0x10, RZ ;  /* 0x00000010ba1a7819 */ /* 0x000fe200000006ff */
[----:B------:R-:W-:Y:S01]  /*79b0*/  FFMA.FTZ R28, R22, R25, R64 ;  /* 0x00000019161c7223 */ /* 0x000fe20000010040 */
[----:B------:R-:W-:Y:S02]  /*79c0*/  SHF.L.U32 R24, R182, 0x10, RZ ;  /* 0x00000010b6187819 */ /* 0x000fe400000006ff */
[----:B------:R-:W-:Y:S01]  /*79d0*/  SHF.L.U32 R27, R27, 0x10, RZ ;  /* 0x000000101b1b7819 */ /* 0x000fe200000006ff */
[----:B------:R-:W-:-:S04]  /*79e0*/  FMUL.FTZ R25, R28, R21 ;  /* 0x000000151c197220 */ /* 0x000fc80000410000 */
[----:B------:R-:W-:Y:S01]  /*79f0*/  FFMA.FTZ R187, R25, R26, R104 ;  /* 0x0000001a19bb7223 */ /* 0x000fe20000010068 */
[----:B------:R-:W-:Y:S01]  /*7a00*/  FMUL.FTZ R24, R24, R25 ;  /* 0x0000001918187220 */ /* 0x000fe20000410000 */
[----:B------:R-:W-:Y:S01]  /*7a10*/  FFMA.FTZ R25, R16, R19, R20 ;  /* 0x0000001310197223 */ /* 0x000fe20000010014 */
[----:B------:R-:W-:-:S03]  /*7a20*/  PRMT R104, R185, 0x7632, R104 ;  /* 0x00007632b9687816 */ /* 0x000fc60000000068 */
[----:B------:R-:W-:Y:S01]  /*7a30*/  FADD.FTZ R25, R233, -R25 ;  /* 0x80000019e9197221 */ /* 0x000fe20000010000 */
[----:B------:R-:W-:-:S03]  /*7a40*/  SHF.L.U32 R104, R104, 0x10, RZ ;  /* 0x0000001068687819 */ /* 0x000fc600000006ff */
[----:B------:R-:W-:Y:S01]  /*7a50*/  FFMA.FTZ R29, R22, R25, R65 ;  /* 0x00000019161d7223 */ /* 0x000fe20000010041 */
[----:B------:R-:W-:-:S03]  /*7a60*/  SHF.L.U32 R25, R198, 0x10, RZ ;  /* 0x00000010c6197819 */ /* 0x000fc600000006ff */
[----:B------:R-:W-:-:S04]  /*7a70*/  FMUL.FTZ R26, R29, R21 ;  /* 0x000000151d1a7220 */ /* 0x000fc80000410000 */
[----:B------:R-:W-:Y:S01]  /*7a80*/  FFMA.FTZ R186, R26, R27, R105 ;  /* 0x0000001b1aba7223 */ /* 0x000fe20000010069 */
        /* <DEDUP_REMOVED lines=8> */
[----:B------:R-:W-:-:S02]  /*7b10*/  FFMA.FTZ R26, R22, R26, R70 ;  /* 0x0000001a161a7223 */ /* 0x000fc40000010046 */
[----:B------:R-:W-:Y:S02]  /*7b20*/  FFMA.FTZ R27, R22, R27, R71 ;  /* 0x0000001b161b7223 */ /* 0x000fe40000010047 */
[----:B------:R-:W-:-:S04]  /*7b30*/  FMUL.FTZ R24, R26, R21 ;  /* 0x000000151a187220 */ /* 0x000fc80000410000 */
[----:B------:R-:W-:Y:S01]  /*7b40*/  FFMA.FTZ R110, R24, R25, R110 ;  /* 0x00000019186e7223 */ /* 0x000fe2000001006e */
[----:B------:R-:W-:-:S05]  /*7b50*/  SHF.L.U32 R25, R181, 0x10, RZ ;  /* 0x00000010b5197819 */ /* 0x000fca00000006ff */
[----:B------:R-:W-:Y:S01]  /*7b60*/  FMUL.FTZ R25, R25, R24 ;  /* 0x0000001819197220 */ /* 0x000fe20000410000 */
[----:B------:R-:W-:-:S04]  /*7b70*/  FMUL.FTZ R24, R27, R21 ;  /* 0x000000151b187220 */ /* 0x000fc80000410000 */
[----:B------:R-:W-:Y:S01]  /*7b80*/  FFMA.FTZ R111, R24, R104, R111 ;  /* 0x00000068186f7223 */ /* 0x000fe2000001006f */
[----:B------:R-:W-:Y:S01]  /*7b90*/  FMUL.FTZ R105, R105, R24 ;  /* 0x0000001869697220 */ /* 0x000fe20000410000 */
[----:B------:R-:W-:Y:S01]  /*7ba0*/  FFMA.FTZ R24, R205, R19, R20 ;  /* 0x00000013cd187223 */ /* 0x000fe20000010014 */
[----:B------:R-:W-:-:S03]  /*7bb0*/  SHF.L.U32 R104, R184, 0x10, RZ ;  /* 0x00000010b8687819 */ /* 0x000fc600000006ff */
[----:B------:R-:W-:Y:S01]  /*7bc0*/  FADD.FTZ R24, R235, -R24 ;  /* 0x80000018eb187221 */ /* 0x000fe20000010000 */
[----:B------:R-:W-:-:S03]  /*7bd0*/  F2FP.BF16.F32.PACK_AB R105, R105, R25 ;  /* 0x000000196969723e */ /* 0x000fc600000010ff */
        /* <DEDUP_REMOVED lines=9> */
[----:B------:R-:W-:-:S04]  /*7c70*/  FFMA.FTZ R25, R22, R25, R69 ;  /* 0x0000001916197223 */ /* 0x000fc80000010045 */
[----:B------:R-:W-:-:S04]  /*7c80*/  FMUL.FTZ R108, R25, R21 ;  /* 0x00000015196c7220 */ /* 0x000fc80000410000 */
[----:B------:R-:W-:Y:S01]  /*7c90*/  FFMA.FTZ R184, R108, R184, R109 ;  /* 0x000000b86cb87223 */ /* 0x000fe2000001006d */
[----:B------:R-:W-:-:S05]  /*7ca0*/  SHF.L.U32 R109, R191, 0x10, RZ ;  /* 0x00000010bf6d7819 */ /* 0x000fca00000006ff */
[----:B------:R-:W-:-:S05]  /*7cb0*/  FMUL.FTZ R109, R109, R108 ;  /* 0x0000006c6d6d7220 */ /* 0x000fca0000410000 */
[----:B------:R-:W-:-:S07]  /*7cc0*/  F2FP.BF16.F32.PACK_AB R104, R109, R104 ;  /* 0x000000686d68723e */ /* 0x000fce00000010ff */
.L_x_7256:
[----:B------:R-:W-:-:S04]  /*7cd0*/  ISETP.NE.U32.AND P4, PT, RZ, UR12, PT ;  /* 0x0000000cff007c0c */ /* 0x000fc8000bf85070 */
[----:B------:R-:W-:-:S13]  /*7ce0*/  ISETP.NE.AND.EX P4, PT, RZ, UR13, PT, P4 ;  /* 0x0000000dff007c0c */ /* 0x000fda000bf85340 */
        /* <DEDUP_REMOVED lines=14> */
.L_x_7254:
[----:B------:R-:W-:Y:S05]  /*7dd0*/  BSYNC.RECONVERGENT B2 ;  /* 0x0000000000027941 */ /* 0x000fea0003800200 */
.L_x_7253:
        /* <DEDUP_REMOVED lines=87> */
.L_x_7259:
        /* <DEDUP_REMOVED lines=71> */
[----:B------:R-:W-:-:S07]  /*87c0*/  F2FP.BF16.F32.PACK_AB R96, R101, R96 ;  /* 0x000000606560723e */ /* 0x000fce00000010ff */
.L_x_7260:
        /* <DEDUP_REMOVED lines=14> */
.L_x_7258:
[----:B------:R-:W-:Y:S05]  /*88b0*/  BSYNC.RECONVERGENT B2 ;  /* 0x0000000000027941 */ /* 0x000fea0003800200 */
.L_x_7257:
        /* <DEDUP_REMOVED lines=87> */
.L_x_7263:
        /* <DEDUP_REMOVED lines=72> */
.L_x_7264:
        /* <DEDUP_REMOVED lines=14> */
.L_x_7262:
[----:B------:R-:W-:Y:S05]  /*9390*/  BSYNC.RECONVERGENT B2 ;  /* 0x0000000000027941 */ /* 0x000fea0003800200 */
.L_x_7261:
        /* <DEDUP_REMOVED lines=87> */
.L_x_7267:
        /* <DEDUP_REMOVED lines=72> */
.L_x_7268:
        /* <DEDUP_REMOVED lines=14> */
.L_x_7266:
[----:B------:R-:W-:Y:S05]  /*9e70*/  BSYNC.RECONVERGENT B2 ;  /* 0x0000000000027941 */ /* 0x000fea0003800200 */
.L_x_7265:
        /* <DEDUP_REMOVED lines=17> */
[C---:B------:R-:W-:Y:S01]  /*9f90*/  FFMA.FTZ R31, R22.reuse, R24, R35 ;  /* 0x00000018161f7223 */ /* 0x040fe20000010023 */
[----:B------:R-:W-:Y:S01]  /*9fa0*/  FFMA.FTZ R30, R22, R26, R34 ;  /* 0x0000001a161e7223 */ /* 0x000fe20000010022 */
[----:B------:R-:W-:-:S02]  /*9fb0*/  SHF.L.U32 R26, R187, 0x10, RZ ;  /* 0x00000010bb1a7819 */ /* 0x000fc400000006ff */
[----:B------:R-:W-:Y:S01]  /*9fc0*/  FMUL.FTZ R24, R31, R21 ;  /* 0x000000151f187220 */ /* 0x000fe20000410000 */
[----:B------:R-:W-:-:S03]  /*9fd0*/  SHF.L.U32 R27, R167, 0x10, RZ ;  /* 0x00000010a71b7819 */ /* 0x000fc600000006ff */
[----:B------:R-:W-:Y:S01]  /*9fe0*/  FFMA.FTZ R190, R24, R25, R75 ;  /* 0x0000001918be7223 */ /* 0x000fe2000001004b */
[----:B------:R-:W-:-:S04]  /*9ff0*/  FMUL.FTZ R25, R30, R21 ;  /* 0x000000151e197220 */ /* 0x000fc80000410000 */
[----:B------:R-:W-:Y:S01]  /*a000*/  FFMA.FTZ R188, R25, R26, R74 ;  /* 0x0000001a19bc7223 */ /* 0x000fe2000001004a */
[----:B------:R-:W-:Y:S01]  /*a010*/  SHF.L.U32 R26, R198, 0x10, RZ ;  /* 0x00000010c61a7819 */ /* 0x000fe200000006ff */
[----:B------:R-:W-:-:S04]  /*a020*/  FMUL.FTZ R27, R27, R25 ;  /* 0x000000191b1b7220 */ /* 0x000fc80000410000 */
[----:B------:R-:W-:Y:S01]  /*a030*/  FMUL.FTZ R26, R26, R24 ;  /* 0x000000181a1a7220 */ /* 0x000fe20000410000 */
[----:B------:R-:W-:-:S04]  /*a040*/  FFMA.FTZ R24, R194, R19, R20 ;  /* 0x00000013c2187223 */ /* 0x000fc80000010014 */
[----:B------:R-:W-:Y:S01]  /*a050*/  FADD.FTZ R24, R239, -R24 ;  /* 0x80000018ef187221 */ /* 0x000fe20000010000 */
[----:B------:R-:W-:Y:S02]  /*a060*/  F2FP.BF16.F32.PACK_AB R75, R26, R27 ;  /* 0x0000001b1a4b723e */ /* 0x000fe400000010ff */
[----:B------:R-:W-:Y:S01]  /*a070*/  SHF.L.U32 R26, R186, 0x10, RZ ;  /* 0x00000010ba1a7819 */ /* 0x000fe200000006ff */
[----:B------:R-:W-:Y:S01]  /*a080*/  FFMA.FTZ R28, R22, R24, R32 ;  /* 0x00000018161c7223 */ /* 0x000fe20000010020 */
[----:B------:R-:W-:Y:S02]  /*a090*/  SHF.L.U32 R24, R166, 0x10, RZ ;  /* 0x00000010a6187819 */ /* 0x000fe400000006ff */
[----:B------:R-:W-:Y:S01]  /*a0a0*/  PRMT R27, R186, 0x7632, R27 ;  /* 0x00007632ba1b7816 */ /* 0x000fe2000000001b */
[----:B------:R-:W-:-:S03]  /*a0b0*/  FMUL.FTZ R25, R28, R21 ;  /* 0x000000151c197220 */ /* 0x000fc60000410000 */
[----:B------:R-:W-:Y:S01]  /*a0c0*/  SHF.L.U32 R27, R27, 0x10, RZ ;  /* 0x000000101b1b7819 */ /* 0x000fe200000006ff */
        /* <DEDUP_REMOVED lines=9> */
[-CC-:B------:R-:W-:Y:S01]  /*a160*/  FFMA.FTZ R26, R195, R19.reuse, R20.reuse ;  /* 0x00000013c31a7223 */ /* 0x180fe20000010014 */
[----:B------:R-:W-:-:S03]  /*a170*/  FFMA.FTZ R27, R192, R19, R20 ;  /* 0x00000013c01b7223 */ /* 0x000fc60000010014 */
[----:B------:R-:W-:Y:S01]  /*a180*/  FADD.FTZ R26, R240, -R26 ;  /* 0x8000001af01a7221 */ /* 0x000fe20000010000 */
[----:B------:R-:W-:Y:S01]  /*a190*/  F2FP.BF16.F32.PACK_AB R74, R25, R24 ;  /* 0x00000018194a723e */ /* 0x000fe200000010ff */
[----:B------:R-:W-:Y:S01]  /*a1a0*/  FADD.FTZ R27, R226, -R27 ;  /* 0x8000001be21b7221 */ /* 0x000fe20000010000 */
[----:B------:R-:W-:Y:S01]  /*a1b0*/  SHF.L.U32 R25, R185, 0x10, RZ ;  /* 0x00000010b9197819 */ /* 0x000fe200000006ff */
[C---:B------:R-:W-:Y:S02]  /*a1c0*/  FFMA.FTZ R26, R22.reuse, R26, R38 ;  /* 0x0000001a161a7223 */ /* 0x040fe40000010026 */
[----:B------:R-:W-:Y:S02]  /*a1d0*/  FFMA.FTZ R27, R22, R27, R39 ;  /* 0x0000001b161b7223 */ /* 0x000fe40000010027 */
        /* <DEDUP_REMOVED lines=17> */
[----:B------:R-:W-:-:S04]  /*a2f0*/  FFMA.FTZ R24, R22, R24, R36 ;  /* 0x0000001816187223 */ /* 0x000fc80000010024 */
[----:B------:R-:W-:-:S04]  /*a300*/  FMUL.FTZ R25, R24, R21 ;  /* 0x0000001518197220 */ /* 0x000fc80000410000 */
[----:B------:R-:W-:Y:S01]  /*a310*/  FFMA.FTZ R76, R25, R72, R76 ;  /* 0x00000048194c7223 */ /* 0x000fe2000001004c */
[----:B------:R-:W-:-:S05]  /*a320*/  SHF.L.U32 R72, R164, 0x10, RZ ;  /* 0x00000010a4487819 */ /* 0x000fca00000006ff */
[----:B------:R-:W-:Y:S01]  /*a330*/  FMUL.FTZ R72, R72, R25 ;  /* 0x0000001948487220 */ /* 0x000fe20000410000 */
[----:B------:R-:W-:Y:S01]  /*a340*/  FFMA.FTZ R25, R22, R19, R37 ;  /* 0x0000001316197223 */ /* 0x000fe20000010025 */
[----:B------:R-:W-:-:S03]  /*a350*/  PRMT R19, R184, 0x7632, R19 ;  /* 0x00007632b8137816 */ /* 0x000fc60000000013 */
[----:B------:R-:W-:Y:S01]  /*a360*/  FMUL.FTZ R21, R25, R21 ;  /* 0x0000001519157220 */ /* 0x000fe20000410000 */
[----:B------:R-:W-:-:S03]  /*a370*/  SHF.L.U32 R19, R19, 0x10, RZ ;  /* 0x0000001013137819 */ /* 0x000fc600000006ff */
[----:B------:R-:W-:Y:S02]  /*a380*/  FMUL.FTZ R20, R20, R21 ;  /* 0x0000001514147220 */ /* 0x000fe40000410000 */
[----:B------:R-:W-:-:S03]  /*a390*/  FFMA.FTZ R22, R21, R19, R77 ;  /* 0x0000001315167223 */ /* 0x000fc6000001004d */
[----:B------:R-:W-:Y:S01]  /*a3a0*/  F2FP.BF16.F32.PACK_AB R72, R20, R72 ;  /* 0x000000481448723e */ /* 0x000fe200000010ff */
[----:B------:R-:W-:Y:S06]  /*a3b0*/  BRA `(.L_x_7270) ;  /* 0x0000000400207947 */ /* 0x000fec0003800000 */
.L_x_7269:
[----:B------:R-:W-:Y:S01]  /*a3c0*/  FFMA.FTZ R188, R0, R19, R20 ;  /* 0x0000001300bc7223 */ /* 0x000fe20000010014 */
[C---:B-----5:R-:W-:Y:S02]  /*a3d0*/  PRMT R190, R187.reuse, 0x7632, R190 ;  /* 0x00007632bbbe7816 */ /* 0x060fe400000000be */
[----:B------:R-:W-:Y:S01]  /*a3e0*/  SHF.L.U32 R187, R187, 0x10, RZ ;  /* 0x00000010bbbb7819 */ /* 0x000fe200000006ff */
[----:B------:R-:W-:Y:S01]  /*a3f0*/  FADD.FTZ R188, R222, -R188 ;  /* 0x800000bcdebc7221 */ /* 0x000fe20000010000 */
[----:B------:R-:W-:-:S03]  /*a400*/  SHF.L.U32 R190, R190, 0x10, RZ ;  /* 0x00000010bebe7819 */ /* 0x000fc600000006ff */
[----:B------:R-:W-:-:S04]  /*a410*/  FFMA.FTZ R189, R22, R188, R35 ;  /* 0x000000bc16bd7223 */ /* 0x000fc80000010023 */
[----:B------:R-:W-:-:S04]  /*a420*/  FMUL.FTZ R189, R189, R21 ;  /* 0x00000015bdbd7220 */ /* 0x000fc80000410000 */
[----:B------:R-:W-:Y:S01]  /*a430*/  FFMA.FTZ R190, R189, R190, R75 ;  /* 0x000000bebdbe7223 */ /* 0x000fe2000001004b */
[----:B------:R-:W-:-:S04]  /*a440*/  FFMA.FTZ R75, R193, R19, R20 ;  /* 0x00000013c14b7223 */ /* 0x000fc80000010014 */
[----:B------:R-:W-:-:S04]  /*a450*/  FADD.FTZ R75, R236, -R75 ;  /* 0x8000004bec4b7221 */ /* 0x000fc80000010000 */
[----:B------:R-:W-:-:S04]  /*a460*/  FFMA.FTZ R75, R22, R75, R34 ;  /* 0x0000004b164b7223 */ /* 0x000fc80000010022 */
        /* <DEDUP_REMOVED lines=49> */
[C---:B------:R-:W-:Y:S01]  /*a780*/  FFMA.FTZ R72, R22.reuse, R72, R36 ;  /* 0x0000004816487223 */ /* 0x040fe20000010024 */
[----:B------:R-:W-:Y:S01]  /*a790*/  FFMA.FTZ R19, R22, R19, R37 ;  /* 0x0000001316137223 */ /* 0x000fe20000010025 */
[----:B------:R-:W-:Y:S02]  /*a7a0*/  PRMT R22, R184, 0x7632, R22 ;  /* 0x00007632b8167816 */ /* 0x000fe40000000016 */
[-C--:B------:R-:W-:Y:S01]  /*a7b0*/  FMUL.FTZ R72, R72, R21.reuse ;  /* 0x0000001548487220 */ /* 0x080fe20000410000 */
[----:B------:R-:W-:Y:S01]  /*a7c0*/  FMUL.FTZ R19, R19, R21 ;  /* 0x0000001513137220 */ /* 0x000fe20000410000 */
[----:B------:R-:W-:Y:S02]  /*a7d0*/  SHF.L.U32 R22, R22, 0x10, RZ ;  /* 0x0000001016167819 */ /* 0x000fe400000006ff */
[----:B------:R-:W-:Y:S01]  /*a7e0*/  FFMA.FTZ R76, R72, R185, R76 ;  /* 0x000000b9484c7223 */ /* 0x000fe2000001004c */
[----:B------:R-:W-:Y:S01]  /*a7f0*/  SHF.L.U32 R185, R164, 0x10, RZ ;  /* 0x00000010a4b97819 */ /* 0x000fe200000006ff */
[----:B------:R-:W-:Y:S01]  /*a800*/  FMUL.FTZ R20, R20, R19 ;  /* 0x0000001314147220 */ /* 0x000fe20000410000 */
[----:B------:R-:W-:-:S03]  /*a810*/  FFMA.FTZ R22, R19, R22, R77 ;  /* 0x0000001613167223 */ /* 0x000fc6000001004d */
[----:B------:R-:W-:-:S05]  /*a820*/  FMUL.FTZ R72, R185, R72 ;  /* 0x00000048b9487220 */ /* 0x000fca0000410000 */
[----:B------:R-:W-:-:S07]  /*a830*/  F2FP.BF16.F32.PACK_AB R72, R20, R72 ;  /* 0x000000481448723e */ /* 0x000fce00000010ff */
.L_x_7270:
        /* <DEDUP_REMOVED lines=12> */
.L_x_7250:
[----:B------:R-:W-:Y:S05]  /*a900*/  BSYNC.RECONVERGENT B1 ;  /* 0x0000000000017941 */ /* 0x000fea0003800200 */
.L_x_7232:
[----:B------:R-:W0:Y:S02]  /*a910*/  LDC.64 R18, c[0x0][0x380] ;  /* 0x0000e000ff127b82 */ /* 0x000e240000000a00 */
[----:B0-----:R-:W-:-:S04]  /*a920*/  LEA R238, R18, R238, 0x2 ;  /* 0x000000ee12ee7211 */ /* 0x001fc800078e10ff */
[----:B------:R-:W-:-:S13]  /*a930*/  ISETP.GE.AND P0, PT, R238, R19, PT ;  /* 0x00000013ee00720c */ /* 0x000fda0003f06270 */
[----:B------:R-:W-:Y:S05]  /*a940*/  @!P0 BRA `(.L_x_7271) ;  /* 0xffffff6800f48947 */ /* 0x000fea000383ffff */
.L_x_7220:
[----:B------:R-:W-:Y:S05]  /*a950*/  BSYNC B0 ;  /* 0x0000000000007941 */ /* 0x000fea0003800000 */
.L_x_7219:
        /* <DEDUP_REMOVED lines=81> */
[----:B-----5:R-:W-:Y:S04]  /*ae70*/  LDS R22, [R0+0x3800] ;  /* 0x0038000000167984 */ /* 0x020fe80000000800 */
        /* <DEDUP_REMOVED lines=75> */
[----:B------:R1:W-:Y:S01]  /*b330*/  STS.128 [R33+0x1010], R72 ;  /* 0x0010104821007388 */ /* 0x0003e20000000c00 */
[----:B------:R-:W-:Y:S01]  /*b340*/  BAR.SYNC.DEFER_BLOCKING 0x0 ;  /* 0x0000000000007b1d */ /* 0x000fe20000010000 */
[----:B0-----:R-:W-:Y:S01]  /*b350*/  FADD.FTZ R34, RZ, R34 ;  /* 0x00000022ff227221 */ /* 0x001fe20000010000 */
[----:B------:R-:W-:-:S06]  /*b360*/  FADD.FTZ R36, R36, R39 ;  /* 0x0000002724247221 */ /* 0x000fcc0000010000 */
[----:B----4-:R-:W0:Y:S01]  /*b370*/  LDC R77, c[0x0][0x388] ;  /* 0x0000e200ff4d7b82 */ /* 0x010e220000000800 */
[----:B------:R-:W-:Y:S01]  /*b380*/  FADD.FTZ R34, R34, R37 ;  /* 0x0000002522227221 */ /* 0x000fe20000010000 */
        /* <DEDUP_REMOVED lines=12> */
[----:B-1----:R-:W-:Y:S01]  /*b450*/  LOP3.LUT R33, R184, 0x7f, RZ, 0x3c, !PT ;  /* 0x0000007fb8217812 */ /* 0x002fe200078e3cff */
[----:B------:R-:W-:Y:S01]  /*b460*/  FADD.FTZ R35, RZ, R35 ;  /* 0x00000023ff237221 */ /* 0x000fe20000010000 */
[----:B------:R-:W-:Y:S01]  /*b470*/  FADD.FTZ R52, RZ, R52 ;  /* 0x00000034ff347221 */ /* 0x000fe20000010000 */
        /* <DEDUP_REMOVED lines=10> */
[----:B------:R-:W-:Y:S01]  /*b520*/  FADD.FTZ R54, RZ, R54 ;  /* 0x00000036ff367221 */ /* 0x000fe20000010000 */
[----:B------:R-:W-:Y:S01]  /*b530*/  FADD.FTZ R56, RZ, R56 ;  /* 0x00000038ff387221 */ /* 0x000fe20000010000 */
[----:B----4-:R-:W-:Y:S01]  /*b540*/  FADD.FTZ R108, RZ, R108 ;  /* 0x0000006cff6c7221 */ /* 0x010fe20000010000 */
        /* <DEDUP_REMOVED lines=50> */
.L_x_7273:
[----:B------:R-:W-:Y:S05]  /*b870*/  BSYNC.RECONVERGENT B0 ;  /* 0x0000000000007941 */ /* 0x000fea0003800200 */
.L_x_7272:
        /* <DEDUP_REMOVED lines=17> */
.L_x_7275:
[----:B------:R-:W-:Y:S05]  /*b990*/  BSYNC.RECONVERGENT B0 ;  /* 0x0000000000007941 */ /* 0x000fea0003800200 */
.L_x_7274:
        /* <DEDUP_REMOVED lines=17> */
.L_x_7277:
[----:B------:R-:W-:Y:S05]  /*bab0*/  BSYNC.RECONVERGENT B0 ;  /* 0x0000000000007941 */ /* 0x000fea0003800200 */
.L_x_7276:
        /* <DEDUP_REMOVED lines=60> */
[C---:B------:R-:W-:Y:S01]  /*be80*/  ISETP.GE.U32.AND P3, PT, R75.reuse, 0x380, PT ;  /* 0x000003804b00780c */ /* 0x040fe20003f66070 */
        /* <DEDUP_REMOVED lines=73> */
.L_x_7279:
[----:B------:R-:W-:Y:S05]  /*c320*/  BSYNC.RECONVERGENT B0 ;  /* 0x0000000000007941 */ /* 0x000fea0003800200 */
.L_x_7278:
        /* <DEDUP_REMOVED lines=17> */
.L_x_7281:
[----:B------:R-:W-:Y:S05]  /*c440*/  BSYNC.RECONVERGENT B0 ;  /* 0x0000000000007941 */ /* 0x000fea0003800200 */
.L_x_7280:
        /* <DEDUP_REMOVED lines=17> */
.L_x_7283:
[----:B------:R-:W-:Y:S05]  /*c560*/  BSYNC.RECONVERGENT B0 ;  /* 0x0000000000007941 */ /* 0x000fea0003800200 */
.L_x_7282:
        /* <DEDUP_REMOVED lines=17> */
.L_x_7285:
[----:B------:R-:W-:Y:S05]  /*c680*/  BSYNC.RECONVERGENT B0 ;  /* 0x0000000000007941 */ /* 0x000fea0003800200 */
.L_x_7284:
        /* <DEDUP_REMOVED lines=17> */
.L_x_7287:
[----:B------:R-:W-:Y:S05]  /*c7a0*/  BSYNC.RECONVERGENT B0 ;  /* 0x0000000000007941 */ /* 0x000fea0003800200 */
.L_x_7286:
        /* <DEDUP_REMOVED lines=17> */
.L_x_7289:
[----:B------:R-:W-:Y:S05]  /*c8c0*/  BSYNC.RECONVERGENT B0 ;  /* 0x0000000000007941 */ /* 0x000fea0003800200 */
.L_x_7288:
        /* <DEDUP_REMOVED lines=11> */
.L_x_7231:
        /* <DEDUP_REMOVED lines=8> */
.L_x_7291:
[----:B------:R-:W-:Y:S05]  /*ca00*/  BSYNC B1 ;  /* 0x0000000000017941 */ /* 0x000fea0003800000 */
.L_x_7290:
        /* <DEDUP_REMOVED lines=9> */
.L_x_7292:
        /* <DEDUP_REMOVED lines=8> */
.L_x_7293:
[----:B------:R-:W-:Y:S02]  /*cb20*/  MOV R186, R187 ;  /* 0x000000bb00ba7202 */ /* 0x000fe40000000f00 */
[----:B------:R-:W-:-:S05]  /*cb30*/  MOV R19, R189 ;  /* 0x000000bd00137202 */ /* 0x000fca0000000f00 */
[----:B------:R-:W-:Y:S01]  /*cb40*/  FADD.FTZ R20, R188, R19 ;  /* 0x00000013bc147221 */ /* 0x000fe20000010000 */
[----:B------:R-:W-:-:S07]  /*cb50*/  MOV R19, 0xffffffff ;  /* 0xffffffff00137802 */ /* 0x000fce0000000f00 */
[----:B------:R-:W-:Y:S05]  /*cb60*/  WARPSYNC.COLLECTIVE R19, `(.L_x_7294) ;  /* 0x0000000013087348 */ /* 0x000fea0003c00000 */
[----:B------:R0:W1:Y:S02]  /*cb70*/  SHFL.BFLY P6, R189, R186, R185, R184 ;  /* 0x0c0000b9babd7389 */ /* 0x00006400000c00b8 */
[----:B01----:R-:W-:Y:S05]  /*cb80*/  ENDCOLLECTIVE ;  /* 0x000000000000791b */ /* 0x003fea0003800000 */
.L_x_7294:
        /* <DEDUP_REMOVED lines=8> */
.L_x_7295:
[----:B------:R-:W-:Y:S02]  /*cc10*/  MOV R186, R187 ;  /* 0x000000bb00ba7202 */ /* 0x000fe40000000f00 */
[----:B------:R-:W-:-:S05]  /*cc20*/  MOV R19, R189 ;  /* 0x000000bd00137202 */ /* 0x000fca0000000f00 */
[----:B------:R-:W-:Y:S01]  /*cc30*/  FADD.FTZ R20, R20, R19 ;  /* 0x0000001314147221 */ /* 0x000fe20000010000 */
[----:B------:R-:W-:-:S07]  /*cc40*/  MOV R19, 0xffffffff ;  /* 0xffffffff00137802 */ /* 0x000fce0000000f00 */
[----:B------:R-:W-:Y:S05]  /*cc50*/  WARPSYNC.COLLECTIVE R19, `(.L_x_7296) ;  /* 0x0000000013087348 */ /* 0x000fea0003c00000 */
[----:B------:R0:W1:Y:S02]  /*cc60*/  SHFL.BFLY P6, R189, R186, R185, R184 ;  /* 0x0c0000b9babd7389 */ /* 0x00006400000c00b8 */
[----:B01----:R-:W-:Y:S05]  /*cc70*/  ENDCOLLECTIVE ;  /* 0x000000000000791b */ /* 0x003fea0003800000 */
.L_x_7296:
        /* <DEDUP_REMOVED lines=8> */
.L_x_7297:
[----:B------:R-:W-:Y:S02]  /*cd00*/  MOV R186, R187 ;  /* 0x000000bb00ba7202 */ /* 0x000fe40000000f00 */
[----:B------:R-:W-:-:S05]  /*cd10*/  MOV R19, R189 ;  /* 0x000000bd00137202 */ /* 0x000fca0000000f00 */
[----:B------:R-:W-:Y:S01]  /*cd20*/  FADD.FTZ R20, R20, R19 ;  /* 0x0000001314147221 */ /* 0x000fe20000010000 */
[----:B------:R-:W-:-:S07]  /*cd30*/  MOV R19, 0xffffffff ;  /* 0xffffffff00137802 */ /* 0x000fce0000000f00 */
[----:B------:R-:W-:Y:S05]  /*cd40*/  WARPSYNC.COLLECTIVE R19, `(.L_x_7298) ;  /* 0x0000000013087348 */ /* 0x000fea0003c00000 */
[----:B------:R0:W1:Y:S02]  /*cd50*/  SHFL.BFLY P6, R189, R186, R185, R184 ;  /* 0x0c0000b9babd7389 */ /* 0x00006400000c00b8 */
[----:B01----:R-:W-:Y:S05]  /*cd60*/  ENDCOLLECTIVE ;  /* 0x000000000000791b */ /* 0x003fea0003800000 */
.L_x_7298:
        /* <DEDUP_REMOVED lines=8> */
.L_x_7299:
[----:B------:R-:W-:Y:S02]  /*cdf0*/  MOV R186, R188 ;  /* 0x000000bc00ba7202 */ /* 0x000fe40000000f00 */
[----:B------:R-:W-:-:S07]  /*ce00*/  MOV R187, R189 ;  /* 0x000000bd00bb7202 */ /* 0x000fce0000000f00 */
[----:B------:R-:W-:Y:S05]  /*ce10*/  WARPSYNC.COLLECTIVE R19, `(.L_x_7300) ;  /* 0x0000000013087348 */ /* 0x000fea0003c00000 */
[----:B------:R0:W1:Y:S02]  /*ce20*/  SHFL.BFLY P6, R189, R186, R185, R184 ;  /* 0x0c0000b9babd7389 */ /* 0x00006400000c00b8 */
[----:B01----:R-:W-:Y:S05]  /*ce30*/  ENDCOLLECTIVE ;  /* 0x000000000000791b */ /* 0x003fea0003800000 */
.L_x_7300:
[----:B------:R-:W-:Y:S01]  /*ce40*/  MOV R184, R189 ;  /* 0x000000bd00b87202 */ /* 0x000fe20000000f00 */
[----:B------:R-:W-:Y:S06]  /*ce50*/  BRA `(.L_x_7301) ;  /* 0xffffff6c006c7947 */ /* 0x000fec000383ffff */
.L_x_7302:
        /* <DEDUP_REMOVED lines=10> */
.L_x_25416:


//--------------------- .text._ZN10layer_norm13ln_bwd_kernelINS_13Kernel_traitsI13__nv_bfloat16S2_fS2_fjLj1280ELj1ELj4ELj1ELj16ENS_18Kernel_traits_baseILj1280ES2_S2_fS2_fjLj128EEEEELb0ELb1ELb0ELb1EEEvNS_9BwdParamsE --------------------------
	.section	.text._ZN10layer_norm13ln_bwd_kernelINS_13Kernel_traitsI13__nv_bfloat16S2_fS2_fjLj1280ELj1ELj4ELj1ELj16ENS_18Kernel_traits_baseILj1280ES2_S2_fS2_fjLj128EEEEELb0ELb1ELb0ELb1EEEvNS_9BwdParamsE,"ax",@progbits
	.align	128
        .global         _ZN10layer_norm13ln_bwd_kernelINS_13Kernel_traitsI13__nv_bfloat16S2_fS2_fjLj1280ELj1ELj4ELj1ELj16ENS_18Kernel_traits_baseILj1280ES2_S2_fS2_fjLj128EEEEELb0ELb1ELb0ELb1EEEvNS_9BwdParamsE
        .type           _ZN10layer_norm13ln_bwd_kernelINS_13Kernel_traitsI13__nv_bfloat16S2_fS2_fjLj1280ELj1ELj4ELj1ELj16ENS_18Kernel_traits_baseILj1280ES2_S2_fS2_fjLj128EEEEELb0ELb1ELb0ELb1EEEvNS_9BwdParamsE,@function
        .size           _ZN10layer_norm13ln_bwd_kernelINS_13Kernel_traitsI13__nv_bfloat16S2_fS2_fjLj1280ELj1ELj4ELj1ELj16ENS_18Kernel_traits_baseILj1280ES2_S2_fS2_fjLj128EEEEELb0ELb1ELb0ELb1EEEvNS_9BwdParamsE,(.L_x_25417 - _ZN10layer_norm13ln_bwd_kernelINS_13Kernel_traitsI13__nv_bfloat16S2_fS2_fjLj1280ELj1ELj4ELj1ELj16ENS_18Kernel_traits_baseILj1280ES2_S2_fS2_fjLj128EEEEELb0ELb1ELb0ELb1EEEvNS_9BwdParamsE)
        .other          _ZN10layer_norm13ln_bwd_kernelINS_13Kernel_traitsI13__nv_bfloat16S2_fS2_fjLj1280ELj1ELj4ELj1ELj16ENS_18Kernel_traits_baseILj1280ES2_S2_fS2_fjLj128EEEEELb0ELb1ELb0ELb1EEEvNS_9BwdParamsE,@"STO_CUDA_ENTRY STV_DEFAULT"
_ZN10layer_norm13ln_bwd_kernelINS_13Kernel_traitsI13__nv_bfloat16S2_fS2_fjLj1280ELj1ELj4ELj1ELj16ENS_18Kernel_traits_baseILj1280ES2_S2_fS2_fjLj128EEEEELb0ELb1ELb0ELb1EEEvNS_9BwdParamsE:
.text._ZN10layer_norm13ln_bwd_kernelINS_13Kernel_traitsI13__nv_bfloat16S2_fS2_fjLj1280ELj1ELj4ELj1ELj16ENS_18Kernel_traits_baseILj1280ES2_S2_fS2_fjLj128EEEEELb0ELb1ELb0ELb1EEEvNS_9BwdParamsE:
        /* <DEDUP_REMOVED lines=15> */
[----:B------:R-:W0:Y:S01]  /*00f0*/  LDCU.64 UR16, c[0x0][0x390] ;  /* 0x00007200ff1077ac */ /* 0x000e220008000a00 */
[----:B------:R-:W-:Y:S02]  /*0100*/  CS2R R16, SRZ ;  /* 0x0000000000107805 */ /* 0x000fe4000001ff00 */
[----:B------:R-:W-:Y:S02]  /*0110*/  CS2R R246, SRZ ;  /* 0x0000000000f67805 */ /* 0x000fe4000001ff00 */
[----:B------:R-:W-:Y:S01]  /*0120*/  CS2R R244, SRZ ;  /* 0x0000000000f47805 */ /* 0x000fe2000001ff00 */
[----:B------:R-:W0:Y:S01]  /*0130*/  LDCU.64 UR18, c[0x0][0x468] ;  /* 0x00008d00ff1277ac */ /* 0x000e220008000a00 */
[----:B------:R-:W-:Y:S02]  /*0140*/  CS2R R34, SRZ ;  /* 0x0000000000227805 */ /* 0x000fe4000001ff00 */
[----:B------:R-:W-:-:S02]  /*0150*/  CS2R R32, SRZ ;  /* 0x0000000000207805 */ /* 0x000fc4000001ff00 */
[----:B------:R-:W-:Y:S01]  /*0160*/  CS2R R38, SRZ ;  /* 0x0000000000267805 */ /* 0x000fe2000001ff00 */
[----:B------:R-:W0:Y:S01]  /*0170*/  LDCU.U8 UR8, c[0x0][0x410] ;  /* 0x00008200ff0877ac */ /* 0x000e220008000000 */
[----:B------:R-:W-:Y:S02]  /*0180*/  CS2R R36, SRZ ;  /* 0x0000000000247805 */ /* 0x000fe4000001ff00 */
[----:B------:R-:W-:Y:S02]  /*0190*/  CS2R R42, SRZ ;  /* 0x00000000002a7805 */ /* 0x000fe4000001ff00 */
[----:B------:R-:W-:Y:S01]  /*01a0*/  CS2R R40, SRZ ;  /* 0x0000000000287805 */ /* 0x000fe2000001ff00 */
[----:B--2---:R-:W-:Y:S01]  /*01b0*/  USHF.L.U32 UR4, UR4, 0x2, URZ ;  /* 0x0000000204047899 */ /* 0x004fe200080006ff */
[----:B------:R-:W-:Y:S01]  /*01c0*/  CS2R R242, SRZ ;  /* 0x0000000000f27805 */ /* 0x000fe2000001ff00 */
[----:B------:R-:W2:Y:S01]  /*01d0*/  LDCU UR12, c[0x0][0x400] ;  /* 0x00008000ff0c77ac */ /* 0x000ea20008000800 */
[----:B------:R-:W-:-:S02]  /*01e0*/  CS2R R240, SRZ ;  /* 0x0000000000f07805 */ /* 0x000fc4000001ff00 */
[----:B------:R-:W-:Y:S02]  /*01f0*/  CS2R R46, SRZ ;  /* 0x00000000002e7805 */ /* 0x000fe4000001ff00 */
[----:B------:R-:W-:Y:S02]  /*0200*/  CS2R R44, SRZ ;  /* 0x00000000002c7805 */ /* 0x000fe4000001ff00 */
[----:B-1----:R-:W-:Y:S01]  /*0210*/  SHF.R.U32.HI R0, RZ, 0x5, R2 ;  /* 0x00000005ff007819 */ /* 0x002fe20000011602 */
[----:B------:R-:W1:Y:S01]  /*0220*/  LDCU.64 UR14, c[0x0][0x478] ;  /* 0x00008f00ff0e77ac */ /* 0x000e620008000a00 */
[----:B------:R-:W-:Y:S02]  /*0230*/  CS2R R102, SRZ ;  /* 0x0000000000667805 */ /* 0x000fe4000001ff00 */
[----:B------:R-:W-:Y:S02]  /*0240*/  CS2R R100, SRZ ;  /* 0x0000000000647805 */ /* 0x000fe4000001ff00 */
[----:B------:R-:W-:Y:S01]  /*0250*/  LOP3.LUT R171, R0, UR4, RZ, 0xfc, !PT ;  /* 0x0000000400ab7c12 */ /* 0x000fe2000f8efcff */
[----:B------:R-:W0:Y:S01]  /*0260*/  LDCU.64 UR10, c[0x0][0x438] ;  /* 0x00008700ff0a77ac */ /* 0x000e220008000a00 */
[----:B------:R-:W-:-:S02]  /*0270*/  CS2R R106, SRZ ;  /* 0x00000000006a7805 */ /* 0x000fc4000001ff00 */
[----:B------:R-:W-:Y:S02]  /*0280*/  CS2R R104, SRZ ;  /* 0x0000000000687805 */ /* 0x000fe4000001ff00 */
        /* <DEDUP_REMOVED lines=37> */
[----:B------:R-:W-:Y:S01]  /*04e0*/  LOP3.LUT R172, R2, 0x1f, RZ, 0xc0, !PT ;  /* 0x0000001f02ac7812 */ /* 0x000fe200078ec0ff */
[----:B012-4-:R-:W-:Y:S06]  /*04f0*/  @P0 BRA `(.L_x_7304) ;  /* 0x000000a000080947 */ /* 0x017fec0003800000 */
[----:B------:R-:W0:Y:S01]  /*0500*/  LDC.64 R2, c[0x0][0x3d0] ;  /* 0x0000f400ff027b82 */ /* 0x000e220000000a00 */
[----:B------:R-:W1:Y:S07]  /*0510*/  LDCU.64 UR4, c[0x0][0x3e0] ;  /* 0x00007c00ff0477ac */ /* 0x000e6e0008000a00 */
[----:B------:R-:W2:Y:S01]  /*0520*/  LDC.64 R4, c[0x0][0x3e8] ;  /* 0x0000fa00ff047b82 */ /* 0x000ea20000000a00 */
[----:B0-----:R-:W-:-:S05]  /*0530*/  IMAD.WIDE.U32 R2, R172, 0x10, R2 ;  /* 0x00000010ac027825 */ /* 0x001fca00078e0002 */
[----:B------:R-:W3:Y:S04]  /*0540*/  LDG.E.128 R24, desc[UR6][R2.64] ;  /* 0x0000000602187981 */ /* 0x000ee8000c1e1d00 */
[----:B------:R-:W4:Y:S04]  /*0550*/  LDG.E.128 R20, desc[UR6][R2.64+0x200] ;  /* 0x0002000602147981 */ /* 0x000f28000c1e1d00 */
[----:B------:R-:W5:Y:S04]  /*0560*/  LDG.E.128 R16, desc[UR6][R2.64+0x400] ;  /* 0x0004000602107981 */ /* 0x000f68000c1e1d00 */
[----:B------:R-:W5:Y:S04]  /*0570*/  LDG.E.128 R12, desc[UR6][R2.64+0x600] ;  /* 0x00060006020c7981 */ /* 0x000f68000c1e1d00 */
[----:B------:R-:W5:Y:S01]  /*0580*/  LDG.E.128 R8, desc[UR6][R2.64+0x800] ;  /* 0x0008000602087981 */ /* 0x000f62000c1e1d00 */
[----:B--2---:R-:W-:-:S05]  /*0590*/  IMAD.WIDE.U32 R172, R172, 0x10, R4 ;  /* 0x00000010acac7825 */ /* 0x004fca00078e0004 */
[----:B------:R-:W2:Y:S04]  /*05a0*/  LDG.E.128 R48, desc[UR6][R172.64+0x800] ;  /* 0x00080006ac307981 */ /* 0x000ea8000c1e1d00 */
[----:B------:R-:W2:Y:S04]  /*05b0*/  LDG.E.128 R44, desc[UR6][R172.64+0x600] ;  /* 0x00060006ac2c7981 */ /* 0x000ea8000c1e1d00 */
[----:B------:R-:W2:Y:S04]  /*05c0*/  LDG.E.128 R40, desc[UR6][R172.64+0x400] ;  /* 0x00040006ac287981 */ /* 0x000ea8000c1e1d00 */
[----:B------:R-:W2:Y:S04]  /*05d0*/  LDG.E.128 R36, desc[UR6][R172.64+0x200] ;  /* 0x00020006ac247981 */ /* 0x000ea8000c1e1d00 */
[----:B------:R-:W2:Y:S01]  /*05e0*/  LDG.E.128 R32, desc[UR6][R172.64] ;  /* 0x00000006ac207981 */ /* 0x000ea2000c1e1d00 */
[----:B-1----:R-:W-:Y:S01]  /*05f0*/  ISETP.NE.U32.AND P0, PT, RZ, UR4, PT ;  /* 0x00000004ff007c0c */ /* 0x002fe2000bf05070 */
[----:B------:R-:W-:Y:S01]  /*0600*/  HFMA2 R252, -RZ, RZ, 0, 0 ;  /* 0x00000000fffc7431 */ /* 0x000fe200000001ff */
[----:B------:R-:W-:Y:S01]  /*0610*/  BSSY B1, `(.L_x_7305) ;  /* 0x000097b000017945 */ /* 0x000fe20003800000 */
[----:B------:R-:W-:Y:S01]  /*0620*/  HFMA2 R170, -RZ, RZ, 0, 0 ;  /* 0x00000000ffaa7431 */ /* 0x000fe200000001ff */
[----:B------:R-:W-:Y:S01]  /*0630*/  ISETP.NE.AND.EX P0, PT, RZ, UR5, PT, P0 ;  /* 0x00000005ff007c0c */ /* 0x000fe2000bf05300 */
[----:B------:R-:W-:Y:S01]  /*0640*/  HFMA2 R225, -RZ, RZ, 0, 0 ;  /* 0x00000000ffe17431 */ /* 0x000fe200000001ff */
[----:B------:R-:W-:Y:S01]  /*0650*/  CS2R R250, SRZ ;  /* 0x0000000000fa7805 */ /* 0x000fe2000001ff00 */
[----:B------:R-:W-:Y:S01]  /*0660*/  HFMA2 R191, -RZ, RZ, 0, 0 ;  /* 0x00000000ffbf7431 */ /* 0x000fe200000001ff */
[----:B------:R-:W-:-:S02]  /*0670*/  MOV R249, RZ ;  /* 0x000000ff00f97202 */ /* 0x000fc40000000f00 */
        /* <DEDUP_REMOVED lines=13> */
[----:B------:R-:W-:Y:S02]  /*0750*/  MOV R233, RZ ;  /* 0x000000ff00e97202 */ /* 0x000fe40000000f00 */
        /* <DEDUP_REMOVED lines=10> */
[C---:B---3--:R-:W-:Y:S02]  /*0800*/  PRMT R0, R24.reuse, 0x7632, R0 ;  /* 0x0000763218007816 */ /* 0x048fe40000000000 */
[----:B------:R-:W-:Y:S02]  /*0810*/  SHF.L.U32 R28, R24, 0x10, RZ ;  /* 0x00000010181c7819 */ /* 0x000fe400000006ff */
[C---:B------:R-:W-:Y:S02]  /*0820*/  SHF.L.U32 R24, R25.reuse, 0x10, RZ ;  /* 0x0000001019187819 */ /* 0x040fe400000006ff */
[----:B------:R-:W-:Y:S01]  /*0830*/  PRMT R52, R25, 0x7632, R52 ;  /* 0x0000763219347816 */ /* 0x000fe20000000034 */
[----:B------:R0:W-:Y:S01]  /*0840*/  STL [R1+0x188], R28 ;  /* 0x0001881c01007387 */ /* 0x0001e20000100800 */
[----:B------:R-:W-:Y:S02]  /*0850*/  SHF.L.U32 R25, R26, 0x10, RZ ;  /* 0x000000101a197819 */ /* 0x000fe400000006ff */
[----:B----4-:R-:W-:Y:S01]  /*0860*/  PRMT R57, R22, 0x7632, R57 ;  /* 0x0000763216397816 */ /* 0x010fe20000000039 */
[----:B------:R1:W-:Y:S01]  /*0870*/  STL [R1+0x180], R24 ;  /* 0x0001801801007387 */ /* 0x0003e20000100800 */
[----:B------:R-:W-:-:S02]  /*0880*/  PRMT R58, R23, 0x7632, R58 ;  /* 0x00007632173a7816 */ /* 0x000fc4000000003a */
[----:B------:R-:W-:Y:S01]  /*0890*/  SHF.L.U32 R71, R0, 0x10, RZ ;  /* 0x0000001000477819 */ /* 0x000fe200000006ff */
[----:B------:R3:W-:Y:S01]  /*08a0*/  STL [R1+0x178], R25 ;  /* 0x0001781901007387 */ /* 0x0007e20000100800 */
[----:B------:R-:W-:Y:S02]  /*08b0*/  PRMT R53, R26, 0x7632, R53 ;  /* 0x000076321a357816 */ /* 0x000fe40000000035 */
[----:B0-----:R-:W-:Y:S02]  /*08c0*/  CS2R R28, SRZ ;  /* 0x00000000001c7805 */ /* 0x001fe4000001ff00 */
[----:B------:R-:W-:Y:S02]  /*08d0*/  SHF.L.U32 R0, R52, 0x10, RZ ;  /* 0x0000001034007819 */ /* 0x000fe400000006ff */
[C---:B------:R-:W-:Y:S02]  /*08e0*/  PRMT R54, R27.reuse, 0x7632, R54 ;  /* 0x000076321b367816 */ /* 0x040fe40000000036 */
[----:B-1----:R-:W-:-:S02]  /*08f0*/  SHF.L.U32 R24, R27, 0x10, RZ ;  /* 0x000000101b187819 */ /* 0x002fc400000006ff */
[----:B------:R-:W-:Y:S02]  /*0900*/  CS2R R26, SRZ ;  /* 0x00000000001a7805 */ /* 0x000fe4000001ff00 */
[----:B------:R-:W-:Y:S02]  /*0910*/  PRMT R55, R20, 0x7632, R55 ;  /* 0x0000763214377816 */ /* 0x000fe40000000037 */
[----:B---3--:R-:W-:Y:S01]  /*0920*/  SHF.L.U32 R25, R21, 0x10, RZ ;  /* 0x0000001015197819 */ /* 0x008fe200000006ff */
[----:B------:R0:W-:Y:S01]  /*0930*/  STL [R1+0x170], R24 ;  /* 0x0001701801007387 */ /* 0x0001e20000100800 */
[----:B------:R-:W-:Y:S02]  /*0940*/  SHF.L.U32 R53, R53, 0x10, RZ ;  /* 0x0000001035357819 */ /* 0x000fe400000006ff */
[----:B------:R-:W-:Y:S02]  /*0950*/  SHF.L.U32 R52, R54, 0x10, RZ ;  /* 0x0000001036347819 */ /* 0x000fe400000006ff */
[----:B------:R-:W-:-:S02]  /*0960*/  PRMT R56, R21, 0x7632, R56 ;  /* 0x0000763215387816 */ /* 0x000fc40000000038 */
[----:B-----5:R-:W-:Y:S02]  /*0970*/  PRMT R59, R16, 0x7632, R59 ;  /* 0x00007632103b7816 */ /* 0x020fe4000000003b */
[----:B------:R-:W-:Y:S02]  /*0980*/  PRMT R60, R17, 0x7632, R60 ;  /* 0x00007632113c7816 */ /* 0x000fe4000000003c */
[----:B0-----:R-:W-:Y:S02]  /*0990*/  SHF.L.U32 R24, R20, 0x10, RZ ;  /* 0x0000001014187819 */ /* 0x001fe400000006ff */
[----:B------:R-:W-:Y:S02]  /*09a0*/  PRMT R61, R18, 0x7632, R61 ;  /* 0x00007632123d7816 */ /* 0x000fe4000000003d */
[----:B------:R-:W-:Y:S01]  /*09b0*/  PRMT R62, R19, 0x7632, R62 ;  /* 0x00007632133e7816 */ /* 0x000fe2000000003e */
[----:B------:R0:W-:Y:S01]  /*09c0*/  STL [R1+0x168], R24 ;  /* 0x0001681801007387 */ /* 0x0001e20000100800 */
[----:B------:R-:W-:-:S02]  /*09d0*/  PRMT R63, R12, 0x7632, R63 ;  /* 0x000076320c3f7816 */ /* 0x000fc4000000003f */
[----:B------:R-:W-:Y:S01]  /*09e0*/  PRMT R64, R13, 0x7632, R64 ;  /* 0x000076320d407816 */ /* 0x000fe20000000040 */
[----:B------:R-:W-:Y:S01]  /*09f0*/  STL [R1+0x160], R25 ;  /* 0x0001601901007387 */ /* 0x000fe20000100800 */
[----:B------:R-:W-:Y:S02]  /*0a00*/  PRMT R65, R14, 0x7632, R65 ;  /* 0x000076320e417816 */ /* 0x000fe40000000041 */
[----:B------:R-:W-:Y:S02]  /*0a10*/  PRMT R66, R15, 0x7632, R66 ;  /* 0x000076320f427816 */ /* 0x000fe40000000042 */
[----:B------:R-:W-:Y:S02]  /*0a20*/  PRMT R67, R8, 0x7632, R67 ;  /* 0x0000763208437816 */ /* 0x000fe40000000043 */
[----:B0-----:R-:W-:Y:S02]  /*0a30*/  SHF.L.U32 R24, R22, 0x10, RZ ;  /* 0x0000001016187819 */ /* 0x001fe400000006ff */
[----:B------:R-:W-:-:S02]  /*0a40*/  SHF.L.U32 R22, R23, 0x10, RZ ;  /* 0x0000001017167819 */ /* 0x000fc400000006ff */
[----:B------:R-:W-:Y:S01]  /*0a50*/  SHF.L.U32 R23, R16, 0x10, RZ ;  /* 0x0000001010177819 */ /* 0x000fe200000006ff */
[----:B------:R0:W-:Y:S01]  /*0a60*/  STL [R1+0x158], R24 ;  /* 0x0001581801007387 */ /* 0x0001e20000100800 */
[----:B------:R-:W-:Y:S02]  /*0a70*/  PRMT R68, R9, 0x7632, R68 ;  /* 0x0000763209447816 */ /* 0x000fe40000000044 */
[----:B------:R-:W-:Y:S01]  /*0a80*/  PRMT R70, R11, 0x7632, R70 ;  /* 0x000076320b467816 */ /* 0x000fe20000000046 */
[----:B------:R1:W-:Y:S01]  /*0a90*/  STL [R1+0x150], R22 ;  /* 0x0001501601007387 */ /* 0x0003e20000100800 */
[----:B------:R-:W-:Y:S02]  /*0aa0*/  PRMT R69, R10, 0x7632, R69 ;  /* 0x000076320a457816 */ /* 0x000fe40000000045 */
[----:B--2---:R-:W-:Y:S01]  /*0ab0*/  PRMT R21, R48, 0x7632, R21 ;  /* 0x0000763230157816 */ /* 0x004fe20000000015 */
[----:B------:R2:W-:Y:S01]  /*0ac0*/  STL [R1+0x148], R23 ;  /* 0x0001481701007387 */ /* 0x0005e20000100800 */
[----:B------:R-:W-:-:S02]  /*0ad0*/  PRMT R20, R49, 0x7632, R20 ;  /* 0x0000763231147816 */ /* 0x000fc40000000014 */
[----:B0-----:R-:W-:Y:S02]  /*0ae0*/  CS2R R24, SRZ ;  /* 0x0000000000187805 */ /* 0x001fe4000001ff00 */
[----:B------:R-:W-:Y:S02]  /*0af0*/  PRMT R16, R45, 0x7632, R16 ;  /* 0x000076322d107816 */ /* 0x000fe40000000010 */
[----:B------:R-:W-:Y:S02]  /*0b00*/  PRMT R7, R38, 0x7632, R7 ;  /* 0x0000763226077816 */ /* 0x000fe40000000007 */
[----:B-1----:R-:W-:Y:S02]  /*0b10*/  SHF.L.U32 R22, R17, 0x10, RZ ;  /* 0x0000001011167819 */ /* 0x002fe400000006ff */
[----:B------:R-:W-:Y:S02]  /*0b20*/  PRMT R17, R44, 0x7632, R17 ;  /* 0x000076322c117816 */ /* 0x000fe40000000011 */
[----:B--2---:R-:W-:Y:S01]  /*0b30*/  SHF.L.U32 R23, R18, 0x10, RZ ;  /* 0x0000001012177819 */ /* 0x004fe200000006ff */
[----:B------:R0:W-:Y:S01]  /*0b40*/  STL [R1+0x140], R22 ;  /* 0x0001401601007387 */ /* 0x0001e20000100800 */
[----:B------:R-:W-:-:S02]  /*0b50*/  PRMT R18, R51, 0x7632, R18 ;  /* 0x0000763233127816 */ /* 0x000fc40000000012 */
[----:B------:R-:W-:Y:S01]  /*0b60*/  PRMT R6, R39, 0x7632, R6 ;  /* 0x0000763227067816 */ /* 0x000fe20000000006 */
[----:B------:R1:W-:Y:S01]  /*0b70*/  STL [R1+0x138], R23 ;  /* 0x0001381701007387 */ /* 0x0003e20000100800 */
[----:B------:R-:W-:Y:S02]  /*0b80*/  PRMT R5, R32, 0x7632, R5 ;  /* 0x0000763220057816 */ /* 0x000fe40000000005 */
[----:B------:R-:W-:Y:S02]  /*0b90*/  PRMT R4, R33, 0x7632, R4 ;  /* 0x0000763221047816 */ /* 0x000fe40000000004 */
[----:B------:R-:W-:Y:S02]  /*0ba0*/  PRMT R3, R34, 0x7632, R3 ;  /* 0x0000763222037816 */ /* 0x000fe40000000003 */
[----:B0-----:R-:W-:Y:S02]  /*0bb0*/  SHF.L.U32 R22, R19, 0x10, RZ ;  /* 0x0000001013167819 */ /* 0x001fe400000006ff */
[----:B------:R-:W-:-:S02]  /*0bc0*/  PRMT R19, R50, 0x7632, R19 ;  /* 0x0000763232137816 */ /* 0x000fc40000000013 */
[----:B-1----:R-:W-:Y:S01]  /*0bd0*/  SHF.L.U32 R23, R12, 0x10, RZ ;  /* 0x000000100c177819 */ /* 0x002fe200000006ff */
[----:B------:R0:W-:Y:S01]  /*0be0*/  STL [R1+0x130], R22 ;  /* 0x0001301601007387 */ /* 0x0001e20000100800 */
[----:B------:R-:W-:Y:S02]  /*0bf0*/  PRMT R12, R41, 0x7632, R12 ;  /* 0x00007632290c7816 */ /* 0x000fe4000000000c */
[----:B------:R-:W-:Y:S01]  /*0c00*/  PRMT R2, R35, 0x7632, R2 ;  /* 0x0000763223027816 */ /* 0x000fe20000000002 */
[----:B------:R1:W-:Y:S01]  /*0c10*/  STL [R1+0x128], R23 ;  /* 0x0001281701007387 */ /* 0x0003e20000100800 */
[----:B0-----:R-:W-:Y:S02]  /*0c20*/  SHF.L.U32 R22, R13, 0x10, RZ ;  /* 0x000000100d167819 */ /* 0x001fe400000006ff */
[----:B------:R-:W-:Y:S02]  /*0c30*/  PRMT R13, R40, 0x7632, R13 ;  /* 0x00007632280d7816 */ /* 0x000fe4000000000d */
[----:B-1----:R-:W-:Y:S01]  /*0c40*/  SHF.L.U32 R23, R14, 0x10, RZ ;  /* 0x000000100e177819 */ /* 0x002fe200000006ff */
[----:B------:R0:W-:Y:S01]  /*0c50*/  STL [R1+0x120], R22 ;  /* 0x0001201601007387 */ /* 0x0001e20000100800 */
[----:B------:R-:W-:-:S03]  /*0c60*/  PRMT R14, R47, 0x7632, R14 ;  /* 0x000076322f0e7816 */ /* 0x000fc6000000000e */
        /* <DEDUP_REMOVED lines=12> */
[----:B------:R-:W-:Y:S01]  /*0d30*/  STL [R1+0xf8], R23 ;  /* 0x0000f81701007387 */ /* 0x000fe20000100800 */
[----:B0-----:R-:W-:Y:S02]  /*0d40*/  SHF.L.U32 R22, R11, 0x10, RZ ;  /* 0x000000100b167819 */ /* 0x001fe400000006ff */
[----:B------:R-:W-:-:S03]  /*0d50*/  PRMT R11, R42, 0x7632, R11 ;  /* 0x000076322a0b7816 */ /* 0x000fc6000000000b */
[----:B------:R0:W-:Y:S04]  /*0d60*/  STL [R1+0xf0], R22 ;  /* 0x0000f01601007387 */ /* 0x0001e80000100800 */
[----:B------:R-:W-:Y:S04]  /*0d70*/  STL [R1+0x8], RZ ;  /* 0x000008ff01007387 */ /* 0x000fe80000100800 */
[----:B------:R-:W-:Y:S01]  /*0d80*/  STL [R1+0x4], RZ ;  /* 0x000004ff01007387 */ /* 0x000fe20000100800 */
[----:B0-----:R-:W-:-:S03]  /*0d90*/  CS2R R22, SRZ ;  /* 0x0000000000167805 */ /* 0x001fc6000001ff00 */
[----:B------:R-:W-:Y:S04]  /*0da0*/  STL [R1], RZ ;  /* 0x000000ff01007387 */ /* 0x000fe80000100800 */
[----:B------:R-:W-:Y:S04]  /*0db0*/  STL [R1+0x14], RZ ;  /* 0x000014ff01007387 */ /* 0x000fe80000100800 */
        /* <DEDUP_REMOVED lines=55> */
[----:B------:R-:W-:Y:S04]  /*1130*/  STL [R1+0x184], R71 ;  /* 0x0001844701007387 */ /* 0x000fe80000100800 */
[----:B------:R0:W-:Y:S04]  /*1140*/  STL [R1+0x17c], R0 ;  /* 0x00017c0001007387 */ /* 0x0001e80000100800 */
[----:B------:R1:W-:Y:S04]  /*1150*/  STL [R1+0x174], R53 ;  /* 0x0001743501007387 */ /* 0x0003e80000100800 */
[----:B------:R2:W-:Y:S01]  /*1160*/  STL [R1+0x16c], R52 ;  /* 0x00016c3401007387 */ /* 0x0005e20000100800 */
[----:B0-----:R-:W-:-:S02]  /*1170*/  SHF.L.U32 R0, R55, 0x10, RZ ;  /* 0x0000001037007819 */ /* 0x001fc400000006ff */
[----:B-1----:R-:W-:-:S03]  /*1180*/  SHF.L.U32 R53, R56, 0x10, RZ ;  /* 0x0000001038357819 */ /* 0x002fc600000006ff */
[----:B------:R0:W-:Y:S01]  /*1190*/  STL [R1+0x164], R0 ;  /* 0x0001640001007387 */ /* 0x0001e20000100800 */
[----:B--2---:R-:W-:-:S03]  /*11a0*/  SHF.L.U32 R52, R57, 0x10, RZ ;  /* 0x0000001039347819 */ /* 0x004fc600000006ff */
[----:B------:R1:W-:Y:S04]  /*11b0*/  STL [R1+0x15c], R53 ;  /* 0x00015c3501007387 */ /* 0x0003e80000100800 */
[----:B------:R2:W-:Y:S01]  /*11c0*/  STL [R1+0x154], R52 ;  /* 0x0001543401007387 */ /* 0x0005e20000100800 */
[----:B0-----:R-:W-:Y:S02]  /*11d0*/  SHF.L.U32 R0, R58, 0x10, RZ ;  /* 0x000000103a007819 */ /* 0x001fe400000006ff */
        /* <DEDUP_REMOVED lines=21> */
[----:B------:R1:W-:Y:S01]  /*1330*/  STL [R1+0xfc], R53 ;  /* 0x0000fc3501007387 */ /* 0x0003e20000100800 */
[----:B0-----:R-:W-:-:S05]  /*1340*/  SHF.L.U32 R0, R70, 0x10, RZ ;  /* 0x0000001046007819 */ /* 0x001fca00000006ff */
[----:B------:R1:W-:Y:S04]  /*1350*/  STL [R1+0xec], R0 ;  /* 0x0000ec0001007387 */ /* 0x0003e80000100800 */
[----:B------:R1:W-:Y:S02]  /*1360*/  STL [R1+0xf4], R52 ;  /* 0x0000f43401007387 */ /* 0x0003e40000100800 */
.L_x_7329:
[----:B0-----:R-:W0:Y:S01]  /*1370*/  S2R R104, SR_TID.X ;  /* 0x0000000000687919 */ /* 0x001e220000002100 */
[----:B------:R-:W2:Y:S01]  /*1380*/  @P0 LDC.64 R100, c[0x0][0x3e0] ;  /* 0x0000f800ff640b82 */ /* 0x000ea20000000a00 */
[----:B------:R-:W-:Y:S01]  /*1390*/  IMAD R178, R171, UR9, RZ ;  /* 0x00000009abb27c24 */ /* 0x000fe2000f8e02ff */
[----:B------:R-:W-:Y:S04]  /*13a0*/  STL [R1+0x190], R3 ;  /* 0x0001900301007387 */ /* 0x000fe80000100800 */
[----:B-1----:R-:W-:Y:S01]  /*13b0*/  SHF.R.S32.HI R0, RZ, 0x1f, R178 ;  /* 0x0000001fff007819 */ /* 0x002fe200000114b2 */
[----:B------:R-:W-:Y:S01]  /*13c0*/  STL [R1+0x18c], R2 ;  /* 0x00018c0201007387 */ /* 0x000fe20000100800 */
[----:B------:R-:W1:Y:S02]  /*13d0*/  LDC.64 R102, c[0x0][0x3c0] ;  /* 0x0000f000ff667b82 */ /* 0x000e640000000a00 */
[----:B------:R-:W-:-:S06]  /*13e0*/  LEA.HI R178, R0, R178, RZ, 0x3 ;  /* 0x000000b200b27211 */ /* 0x000fcc00078f18ff */
[----:B------:R-:W3:Y:S08]  /*13f0*/  LDC.64 R140, c[0x0][0x3a8] ;  /* 0x0000ea00ff8c7b82 */ /* 0x000ef00000000a00 */
[----:B------:R-:W4:Y:S01]  /*1400*/  LDC.64 R156, c[0x0][0x428] ;  /* 0x00010a00ff9c7b82 */ /* 0x000f220000000a00 */
[----:B--2---:R-:W-:-:S05]  /*1410*/  @P0 IMAD.WIDE R100, R171, 0x2, R100 ;  /* 0x00000002ab640825 */ /* 0x004fca00078e0264 */
[----:B------:R1:W2:Y:S01]  /*1420*/  @P0 LDG.E.U16 R179, desc[UR6][R100.64] ;  /* 0x0000000664b30981 */ /* 0x0002a2000c1e1500 */
[----:B0-----:R-:W-:Y:S01]  /*1430*/  LOP3.LUT R172, R104, 0x1f, RZ, 0xc0, !PT ;  /* 0x0000001f68ac7812 */ /* 0x001fe200078ec0ff */
[----:B------:R-:W0:Y:S03]  /*1440*/  LDC.64 R180, c[0x0][0x3c8] ;  /* 0x0000f200ffb47b82 */ /* 0x000e260000000a00 */
[----:B------:R-:W-:-:S04]  /*1450*/  LEA.HI.SX32 R178, R178, R172, 0x1d ;  /* 0x000000acb2b27211 */ /* 0x000fc800078feaff */
[C---:B------:R-:W-:Y:S01]  /*1460*/  IADD3 R177, PT, PT, R178.reuse, 0x20, RZ ;  /* 0x00000020b2b17810 */ /* 0x040fe20007ffe0ff */
[----:B-1----:R-:W-:Y:S01]  /*1470*/  IMAD.WIDE R100, R171, 0x4, R102 ;  /* 0x00000004ab647825 */ /* 0x002fe200078e0266 */
[C---:B------:R-:W-:Y:S02]  /*1480*/  IADD3 R174, PT, PT, R178.reuse, 0x60, RZ ;  /* 0x00000060b2ae7810 */ /* 0x040fe40007ffe0ff */
[C---:B------:R-:W-:Y:S02]  /*1490*/  IADD3 R176, PT, PT, R178.reuse, 0x40, RZ ;  /* 0x00000040b2b07810 */ /* 0x040fe40007ffe0ff */
[C---:B------:R-:W-:Y:S01]  /*14a0*/  IADD3 R0, PT, PT, R178.reuse, 0x80, RZ ;  /* 0x00000080b2007810 */ /* 0x040fe20007ffe0ff */
[----:B------:R-:W2:Y:S01]  /*14b0*/  LDG.E R212, desc[UR6][R100.64] ;  /* 0x0000000664d47981 */ /* 0x000ea2000c1e1900 */
[----:B---3--:R-:W-:-:S04]  /*14c0*/  IMAD.WIDE.U32 R108, R178, 0x20, R140 ;  /* 0x00000020b26c7825 */ /* 0x008fc800078e008c */
[----:B----4-:R-:W-:-:S04]  /*14d0*/  IMAD.WIDE.U32 R144, R177, 0x10, R156 ;  /* 0x00000010b1907825 */ /* 0x010fc800078e009c */
[--C-:B------:R-:W-:Y:S01]  /*14e0*/  IMAD.WIDE.U32 R132, R174, 0x20, R140.reuse ;  /* 0x00000020ae847825 */ /* 0x100fe200078e008c */
[----:B------:R-:W3:Y:S03]  /*14f0*/  LDG.E.128 R100, desc[UR6][R108.64] ;  /* 0x000000066c647981 */ /* 0x000ee6000c1e1d00 */
[--C-:B------:R-:W-:Y:S01]  /*1500*/  IMAD.WIDE.U32 R116, R177, 0x20, R140.reuse ;  /* 0x00000020b1747825 */ /* 0x100fe200078e008c */
[----:B------:R-:W4:Y:S03]  /*1510*/  LDG.E.128 R128, desc[UR6][R132.64] ;  /* 0x0000000684807981 */ /* 0x000f26000c1e1d00 */
[C---:B------:R-:W-:Y:S01]  /*1520*/  IMAD.WIDE.U32 R124, R176.reuse, 0x20, R140 ;  /* 0x00000020b07c7825 */ /* 0x040fe200078e008c */
[----:B------:R-:W4:Y:S03]  /*1530*/  LDG.E.128 R144, desc[UR6][R144.64] ;  /* 0x0000000690907981 */ /* 0x000f26000c1e1d00 */
[----:B------:R-:W-:Y:S01]  /*1540*/  IMAD.WIDE.U32 R148, R176, 0x10, R156 ;  /* 0x00000010b0947825 */ /* 0x000fe200078e009c */
[----:B------:R-:W4:Y:S03]  /*1550*/  LDG.E.128 R112, desc[UR6][R116.64] ;  /* 0x0000000674707981 */ /* 0x000f26000c1e1d00 */
[----:B------:R-:W-:Y:S01]  /*1560*/  IMAD.WIDE.U32 R140, R0, 0x20, R140 ;  /* 0x00000020008c7825 */ /* 0x000fe200078e008c */
[----:B------:R-:W-:Y:S01]  /*1570*/  ISETP.NE.AND P2, PT, RZ, UR8, PT ;  /* 0x00000008ff007c0c */ /* 0x000fe2000bf45270 */
[----:B------:R-:W4:Y:S04]  /*1580*/  LDG.E.128 R148, desc[UR6][R148.64] ;  /* 0x0000000694947981 */ /* 0x000f28000c1e1d00 */
[----:B------:R-:W4:Y:S04]  /*1590*/  LDG.E.128 R136, desc[UR6][R140.64] ;  /* 0x000000068c887981 */ /* 0x000f28000c1e1d00 */
[----:B------:R-:W4:Y:S01]  /*15a0*/  LDG.E.128 R116, desc[UR6][R116.64+0x10] ;  /* 0x0000100674747981 */ /* 0x000f22000c1e1d00 */
[----:B------:R-:W-:-:S03]  /*15b0*/  IMAD.WIDE.U32 R104, R178, 0x10, R156 ;  /* 0x00000010b2687825 */ /* 0x000fc600078e009c */
[----:B------:R-:W4:Y:S04]  /*15c0*/  LDG.E.128 R132, desc[UR6][R132.64+0x10] ;  /* 0x0000100684847981 */ /* 0x000f28000c1e1d00 */
[----:B------:R-:W4:Y:S01]  /*15d0*/  LDG.E.128 R140, desc[UR6][R140.64+0x10] ;  /* 0x000010068c8c7981 */ /* 0x000f22000c1e1d00 */
[----:B0-----:R-:W-:-:S03]  /*15e0*/  IMAD.WIDE R180, R171, 0x4, R180 ;  /* 0x00000004abb47825 */ /* 0x001fc600078e02b4 */
[----:B------:R-:W4:Y:S01]  /*15f0*/  LDG.E.128 R104, desc[UR6][R104.64] ;  /* 0x0000000668687981 */ /* 0x000f22000c1e1d00 */
[----:B------:R-:W-:-:S03]  /*1600*/  IMAD.WIDE.U32 R152, R174, 0x10, R156 ;  /* 0x00000010ae987825 */ /* 0x000fc600078e009c */
[----:B------:R0:W4:Y:S04]  /*1610*/  LDG.E R175, desc[UR6][R180.64] ;  /* 0x00000006b4af7981 */ /* 0x000128000c1e1900 */
[----:B------:R-:W4:Y:S04]  /*1620*/  LDG.E.128 R108, desc[UR6][R108.64+0x10] ;  /* 0x000010066c6c7981 */ /* 0x000f28000c1e1d00 */
[----:B------:R-:W4:Y:S01]  /*1630*/  LDG.E.128 R152, desc[UR6][R152.64] ;  /* 0x0000000698987981 */ /* 0x000f22000c1e1d00 */
[----:B------:R-:W-:-:S03]  /*1640*/  ISETP.NE.U32.AND P1, PT, RZ, UR10, PT ;  /* 0x0000000aff007c0c */ /* 0x000fc6000bf25070 */
[----:B------:R-:W4:Y:S01]  /*1650*/  LDG.E.128 R120, desc[UR6][R124.64] ;  /* 0x000000067c787981 */ /* 0x000f22000c1e1d00 */
[----:B--2---:R-:W-:-:S03]  /*1660*/  FSEL R212, R212, RZ, !P2 ;  /* 0x000000ffd4d47208 */ /* 0x004fc60005000000 */
[----:B------:R-:W2:Y:S02]  /*1670*/  LDG.E.128 R124, desc[UR6][R124.64+0x10] ;  /* 0x000010067c7c7981 */ /* 0x000ea4000c1e1d00 */
[C---:B---3--:R-:W-:Y:S01]  /*1680*/  FADD.FTZ R222, -R212.reuse, R103 ;  /* 0x00000067d4de7221 */ /* 0x048fe20000010100 */
[----:B----4-:R-:W-:Y:S02]  /*1690*/  FADD.FTZ R103, -R212, R129 ;  /* 0x00000081d4677221 */ /* 0x010fe40000010100 */
[----:B------:R-:W3:Y:S01]  /*16a0*/  LDL R129, [R1+0x188] ;  /* 0x0001880001817983 */ /* 0x000ee20000100800 */
[C---:B------:R-:W-:Y:S02]  /*16b0*/  PRMT R227, R144.reuse, 0x7632, R227 ;  /* 0x0000763290e37816 */ /* 0x040fe400000000e3 */
[----:B------:R-:W-:Y:S02]  /*16c0*/  SHF.L.U32 R232, R144, 0x10, RZ ;  /* 0x0000001090e87819 */ /* 0x000fe400000006ff */
[----:B------:R-:W4:Y:S01]  /*16d0*/  LDL R144, [R1+0x178] ;  /* 0x0001780001907983 */ /* 0x000f220000100800 */
[----:B------:R-:W-:-:S02]  /*16e0*/  PRMT R230, R145, 0x7632, R230 ;  /* 0x0000763291e67816 */ /* 0x000fc400000000e6 */
[----:B------:R-:W-:Y:S02]  /*16f0*/  SHF.L.U32 R231, R145, 0x10, RZ ;  /* 0x0000001091e77819 */ /* 0x000fe400000006ff */
[----:B------:R-:W4:Y:S01]  /*1700*/  LDL.LU R145, [R1+0x7c] ;  /* 0x00007c0001917983 */ /* 0x000f220000300800 */
[C---:B------:R-:W-:Y:S02]  /*1710*/  PRMT R216, R148.reuse, 0x7632, R216 ;  /* 0x0000763294d87816 */ /* 0x040fe400000000d8 */
[----:B------:R-:W-:Y:S02]  /*1720*/  SHF.L.U32 R226, R148, 0x10, RZ ;  /* 0x0000001094e27819 */ /* 0x000fe400000006ff */
[C---:B------:R-:W-:Y:S01]  /*1730*/  PRMT R229, R146.reuse, 0x7632, R229 ;  /* 0x0000763292e57816 */ /* 0x040fe200000000e5 */
[----:B------:R-:W4:Y:S01]  /*1740*/  LDL.LU R148, [R1+0x84] ;  /* 0x0000840001947983 */ /* 0x000f220000300800 */
[----:B------:R-:W-:Y:S01]  /*1750*/  SHF.L.U32 R228, R146, 0x10, RZ ;  /* 0x0000001092e47819 */ /* 0x000fe200000006ff */
[----:B------:R-:W-:Y:S01]  /*1760*/  FADD.FTZ R188, -R212, R118 ;  /* 0x00000076d4bc7221 */ /* 0x000fe20000010100 */
[----:B------:R-:W-:-:S02]  /*1770*/  PRMT R217, R149, 0x7632, R217 ;  /* 0x0000763295d97816 */ /* 0x000fc400000000d9 */
[----:B------:R-:W-:Y:S02]  /*1780*/  SHF.L.U32 R218, R149, 0x10, RZ ;  /* 0x0000001095da7819 */ /* 0x000fe400000006ff */
[----:B------:R-:W4:Y:S01]  /*1790*/  LDL R149, [R1+0x180] ;  /* 0x0001800001957983 */ /* 0x000f220000100800 */
[----:B------:R-:W-:Y:S01]  /*17a0*/  SHF.L.U32 R146, R150, 0x10, RZ ;  /* 0x0000001096927819 */ /* 0x000fe200000006ff */
[--C-:B------:R-:W-:Y:S01]  /*17b0*/  FADD.FTZ R118, -R212, R143.reuse ;  /* 0x0000008fd4767221 */ /* 0x100fe20000010100 */
[----:B------:R-:W-:Y:S02]  /*17c0*/  PRMT R143, R150, 0x7632, R143 ;  /* 0x00007632968f7816 */ /* 0x000fe4000000008f */
[----:B------:R-:W2:Y:S01]  /*17d0*/  LDL.LU R150, [R1+0x70] ;  /* 0x0000700001967983 */ /* 0x000ea20000300800 */
[----:B------:R-:W-:-:S13]  /*17e0*/  ISETP.NE.AND.EX P1, PT, RZ, UR11, PT, P1 ;  /* 0x0000000bff007c0c */ /* 0x000fda000bf25310 */
[----:B0-----:R-:W0:Y:S08]  /*17f0*/  @P1 LDC.64 R180, c[0x0][0x438] ;  /* 0x00010e00ffb41b82 */ /* 0x001e300000000a00 */
[----:B------:R-:W1:Y:S08]  /*1800*/  @P1 LDC.64 R182, c[0x0][0x438] ;  /* 0x00010e00ffb61b82 */ /* 0x000e700000000a00 */
[----:B------:R-:W1:Y:S08]  /*1810*/  @P1 LDC.64 R184, c[0x0][0x438] ;  /* 0x00010e00ffb81b82 */ /* 0x000e700000000a00 */
[----:B------:R-:W1:Y:S01]  /*1820*/  @P1 LDC.64 R214, c[0x0][0x438] ;  /* 0x00010e00ffd61b82 */ /* 0x000e620000000a00 */
[----:B0-----:R-:W-:-:S04]  /*1830*/  @P1 IMAD.WIDE.U32 R180, R178, 0x20, R180 ;  /* 0x00000020b2b41825 */ /* 0x001fc800078e00b4 */
[----:B------:R-:W-:Y:S01]  /*1840*/  FADD.FTZ R187, -R212, R100 ;  /* 0x00000064d4bb7221 */ /* 0x000fe20000010100 */
[C---:B------:R-:W-:Y:S02]  /*1850*/  PRMT R190, R104.reuse, 0x7632, R190 ;  /* 0x0000763268be7816 */ /* 0x040fe400000000be */
[----:B------:R-:W-:Y:S01]  /*1860*/  SHF.L.U32 R221, R104, 0x10, RZ ;  /* 0x0000001068dd7819 */ /* 0x000fe200000006ff */
[----:B------:R-:W5:Y:S01]  /*1870*/  @P1 LDG.E.128 R52, desc[UR6][R180.64] ;  /* 0x00000006b4341981 */ /* 0x000f62000c1e1d00 */
[----:B------:R-:W-:-:S03]  /*1880*/  FMUL.FTZ R104, R175, R187 ;  /* 0x000000bbaf687220 */ /* 0x000fc60000410000 */
[----:B------:R1:W5:Y:S01]  /*1890*/  @P1 LDG.E.128 R56, desc[UR6][R180.64+0x10] ;  /* 0x00001006b4381981 */ /* 0x000362000c1e1d00 */
[----:B------:R-:W-:Y:S01]  /*18a0*/  SHF.L.U32 R220, R105, 0x10, RZ ;  /* 0x0000001069dc7819 */ /* 0x000fe200000006ff */
[C---:B------:R-:W-:Y:S01]  /*18b0*/  FADD.FTZ R223, -R212.reuse, R102 ;  /* 0x00000066d4df7221 */ /* 0x040fe20000010100 */
[C---:B------:R-:W-:Y:S01]  /*18c0*/  FADD.FTZ R224, -R212.reuse, R101 ;  /* 0x00000065d4e07221 */ /* 0x040fe20000010100 */
[----:B------:R-:W-:Y:S01]  /*18d0*/  FADD.FTZ R102, -R212, R134 ;  /* 0x00000086d4667221 */ /* 0x000fe20000010100 */
[----:B------:R-:W-:Y:S01]  /*18e0*/  FADD.FTZ R238, R221, R238 ;  /* 0x000000eeddee7221 */ /* 0x000fe20000010000 */
[----:B------:R-:W-:Y:S01]  /*18f0*/  FFMA.FTZ R22, R104, R221, R22 ;  /* 0x000000dd68167223 */ /* 0x000fe20000010016 */
[----:B-1----:R-:W-:-:S04]  /*1900*/  @P1 IMAD.WIDE.U32 R180, R177, 0x20, R182 ;  /* 0x00000020b1b41825 */ /* 0x002fc800078e00b6 */
[----:B------:R-:W-:Y:S01]  /*1910*/  @P1 IMAD.WIDE.U32 R182, R176, 0x20, R184 ;  /* 0x00000020b0b61825 */ /* 0x000fe200078e00b8 */
[----:B------:R-:W5:Y:S03]  /*1920*/  @P1 LDG.E.128 R60, desc[UR6][R180.64] ;  /* 0x00000006b43c1981 */ /* 0x000f66000c1e1d00 */
[C---:B------:R-:W-:Y:S01]  /*1930*/  FADD.FTZ R219, -R212.reuse, R108 ;  /* 0x0000006cd4db7221 */ /* 0x040fe20000010100 */
[----:B------:R-:W-:Y:S01]  /*1940*/  FADD.FTZ R134, -R212, R135 ;  /* 0x00000087d4867221 */ /* 0x000fe20000010100 */
[----:B------:R-:W-:Y:S01]  /*1950*/  @P1 IMAD.WIDE.U32 R100, R174, 0x20, R214 ;  /* 0x00000020ae641825 */ /* 0x000fe200078e00d6 */
[----:B------:R0:W5:Y:S03]  /*1960*/  @P1 LDG.E.128 R64, desc[UR6][R180.64+0x10] ;  /* 0x00001006b4401981 */ /* 0x000166000c1e1d00 */
[----:B------:R-:W-:Y:S01]  /*1970*/  FADD.FTZ R108, -R212, R111 ;  /* 0x0000006fd46c7221 */ /* 0x000fe20000010100 */
[C---:B------:R-:W-:Y:S01]  /*1980*/  PRMT R135, R155.reuse, 0x7632, R135 ;  /* 0x000076329b877816 */ /* 0x040fe20000000087 */
[----:B------:R-:W-:Y:S01]  /*1990*/  IMAD.WIDE.U32 R156, R0, 0x10, R156 ;  /* 0x00000010009c7825 */ /* 0x000fe200078e009c */
[----:B------:R-:W5:Y:S01]  /*19a0*/  @P1 LDG.E.128 R68, desc[UR6][R182.64] ;  /* 0x00000006b6441981 */ /* 0x000f62000c1e1d00 */
[----:B------:R-:W-:-:S02]  /*19b0*/  SHF.L.U32 R215, R155, 0x10, RZ ;  /* 0x000000109bd77819 */ /* 0x000fc400000006ff */
[C---:B------:R-:W-:Y:S01]  /*19c0*/  FADD.FTZ R184, -R212.reuse, R115 ;  /* 0x00000073d4b87221 */ /* 0x040fe20000010100 */
[C---:B------:R-:W-:Y:S01]  /*19d0*/  FADD.FTZ R111, -R212.reuse, R136 ;  /* 0x00000088d46f7221 */ /* 0x040fe20000010100 */
[----:B------:R1:W5:Y:S01]  /*19e0*/  @P1 LDG.E.128 R72, desc[UR6][R182.64+0x10] ;  /* 0x00001006b6481981 */ /* 0x000362000c1e1d00 */
[C---:B0-----:R-:W-:Y:S01]  /*19f0*/  FADD.FTZ R181, -R212.reuse, R112 ;  /* 0x00000070d4b57221 */ /* 0x041fe20000010100 */
[C---:B------:R-:W-:Y:S01]  /*1a00*/  FADD.FTZ R112, -R212.reuse, R137 ;  /* 0x00000089d4707221 */ /* 0x040fe20000010100 */
[----:B------:R-:W-:Y:S01]  /*1a10*/  FADD.FTZ R115, -R212, R140 ;  /* 0x0000008cd4737221 */ /* 0x000fe20000010100 */
[----:B------:R-:W-:Y:S01]  /*1a20*/  PRMT R136, R154, 0x7632, R136 ;  /* 0x000076329a887816 */ /* 0x000fe20000000088 */
[----:B------:R-:W-:Y:S01]  /*1a30*/  FADD.FTZ R186, -R212, R116 ;  /* 0x00000074d4ba7221 */ /* 0x000fe20000010100 */
[----:B------:R-:W-:Y:S01]  /*1a40*/  SHF.L.U32 R137, R154, 0x10, RZ ;  /* 0x000000109a897819 */ /* 0x000fe200000006ff */
[----:B------:R-:W4:Y:S01]  /*1a50*/  LDG.E.128 R156, desc[UR6][R156.64] ;  /* 0x000000069c9c7981 */ /* 0x000f22000c1e1d00 */
[C---:B-1----:R-:W-:Y:S01]  /*1a60*/  FADD.FTZ R183, -R212.reuse, R114 ;  /* 0x00000072d4b77221 */ /* 0x042fe20000010100 */
[C-C-:B------:R-:W-:Y:S01]  /*1a70*/  FADD.FTZ R114, -R212.reuse, R139.reuse ;  /* 0x0000008bd4727221 */ /* 0x140fe20000010100 */
[C---:B------:R-:W-:Y:S01]  /*1a80*/  PRMT R139, R153.reuse, 0x7632, R139 ;  /* 0x00007632998b7816 */ /* 0x040fe2000000008b */
[C---:B------:R-:W-:Y:S01]  /*1a90*/  FADD.FTZ R182, -R212.reuse, R113 ;  /* 0x00000071d4b67221 */ /* 0x040fe20000010100 */
[----:B------:R-:W-:Y:S01]  /*1aa0*/  SHF.L.U32 R140, R153, 0x10, RZ ;  /* 0x00000010998c7819 */ /* 0x000fe200000006ff */
[C-C-:B------:R-:W-:Y:S01]  /*1ab0*/  FADD.FTZ R113, -R212.reuse, R138.reuse ;  /* 0x0000008ad4717221 */ /* 0x140fe20000010100 */
[----:B------:R-:W-:Y:S01]  /*1ac0*/  FADD.FTZ R116, -R212, R141 ;  /* 0x0000008dd4747221 */ /* 0x000fe20000010100 */
[C---:B------:R-:W-:Y:S01]  /*1ad0*/  PRMT R138, R152.reuse, 0x7632, R138 ;  /* 0x00007632988a7816 */ /* 0x040fe2000000008a */
[----:B------:R-:W5:Y:S01]  /*1ae0*/  @P1 LDG.E.128 R76, desc[UR6][R100.64] ;  /* 0x00000006644c1981 */ /* 0x000f62000c1e1d00 */
[----:B------:R-:W-:-:S03]  /*1af0*/  SHF.L.U32 R141, R152, 0x10, RZ ;  /* 0x00000010988d7819 */ /* 0x000fc600000006ff */
[----:B------:R0:W5:Y:S02]  /*1b00*/  @P1 LDG.E.128 R80, desc[UR6][R100.64+0x10] ;  /* 0x0000100664501981 */ /* 0x000164000c1e1d00 */
[----:B0-----:R-:W0:Y:S01]  /*1b10*/  @P1 LDC.64 R100, c[0x0][0x438] ;  /* 0x00010e00ff641b82 */ /* 0x001e220000000a00 */
[----:B---3--:R-:W-:Y:S02]  /*1b20*/  FMUL.FTZ R221, R129, R221 ;  /* 0x000000dd81dd7220 */ /* 0x008fe40000410000 */
[----:B------:R-:W3:Y:S04]  /*1b30*/  LDL R129, [R1+0x170] ;  /* 0x0001700001817983 */ /* 0x000ee80000100800 */
[----:B------:R-:W3:Y:S04]  /*1b40*/  LDL.LU R155, [R1+0x6c] ;  /* 0x00006c00019b7983 */ /* 0x000ee80000300800 */
[----:B------:R-:W3:Y:S04]  /*1b50*/  LDL R154, [R1+0x184] ;  /* 0x00018400019a7983 */ /* 0x000ee80000100800 */
[----:B------:R-:W3:Y:S01]  /*1b60*/  LDL.LU R153, [R1+0x74] ;  /* 0x0000740001997983 */ /* 0x000ee20000300800 */
[----:B--2---:R-:W-:-:S05]  /*1b70*/  FADD.FTZ R150, R220, R150 ;  /* 0x00000096dc967221 */ /* 0x004fca0000010000 */
[----:B------:R1:W-:Y:S04]  /*1b80*/  STL [R1+0x70], R150 ;  /* 0x0000709601007387 */ /* 0x0003e80000100800 */
[----:B------:R-:W2:Y:S01]  /*1b90*/  LDL R152, [R1+0x17c] ;  /* 0x00017c0001987983 */ /* 0x000ea20000100800 */
[C---:B------:R-:W-:Y:S02]  /*1ba0*/  PRMT R189, R106.reuse, 0x7632, R189 ;  /* 0x000076326abd7816 */ /* 0x040fe400000000bd */
[----:B------:R-:W-:Y:S02]  /*1bb0*/  SHF.L.U32 R106, R106, 0x10, RZ ;  /* 0x000000106a6a7819 */ /* 0x000fe400000006ff */
[----:B------:R-:W-:Y:S02]  /*1bc0*/  PRMT R211, R105, 0x7632, R211 ;  /* 0x0000763269d37816 */ /* 0x000fe400000000d3 */
[----:B------:R-:W-:Y:S01]  /*1bd0*/  PRMT R105, R107, 0x7632, R105 ;  /* 0x000076326b697816 */ /* 0x000fe20000000069 */
[----:B------:R-:W-:Y:S01]  /*1be0*/  FADD.FTZ R213, -R212, R117 ;  /* 0x00000075d4d57221 */ /* 0x000fe20000010100 */
[----:B------:R-:W-:-:S02]  /*1bf0*/  MOV R173, 0x3f800000 ;  /* 0x3f80000000ad7802 */ /* 0x000fc40000000f00 */
[----:B------:R-:W-:Y:S01]  /*1c00*/  SHF.L.U32 R107, R107, 0x10, RZ ;  /* 0x000000106b6b7819 */ /* 0x000fe200000006ff */
[C---:B------:R-:W-:Y:S01]  /*1c10*/  FADD.FTZ R109, -R212.reuse, R109 ;  /* 0x0000006dd46d7221 */ /* 0x040fe20000010100 */
[----:B------:R-:W-:Y:S01]  /*1c20*/  @P0 SHF.L.U32 R173, R179, 0x10, RZ ;  /* 0x00000010b3ad0819 */ /* 0x000fe200000006ff */
        /* <DEDUP_REMOVED lines=17> */
[----:B----4-:R-:W-:Y:S01]  /*1d40*/  FADD.FTZ R145, R106, R145 ;  /* 0x000000916a917221 */ /* 0x010fe20000010000 */
[----:B------:R-:W-:Y:S01]  /*1d50*/  PRMT R212, R147, 0x7632, R212 ;  /* 0x0000763293d47816 */ /* 0x000fe200000000d4 */
[----:B------:R-:W-:Y:S01]  /*1d60*/  FMUL.FTZ R223, R175, R223 ;  /* 0x000000dfafdf7220 */ /* 0x000fe20000410000 */
[----:B------:R-:W-:Y:S01]  /*1d70*/  SHF.L.U32 R214, R147, 0x10, RZ ;  /* 0x0000001093d67819 */ /* 0x000fe200000006ff */
[----:B------:R-:W-:Y:S01]  /*1d80*/  FADD.FTZ R148, R107, R148 ;  /* 0x000000946b947221 */ /* 0x000fe20000010000 */
[----:B------:R-:W-:-:S02]  /*1d90*/  PRMT R142, R151, 0x7632, R142 ;  /* 0x00007632978e7816 */ /* 0x000fc4000000008e */
[----:B------:R-:W-:Y:S01]  /*1da0*/  SHF.L.U32 R147, R151, 0x10, RZ ;  /* 0x0000001097937819 */ /* 0x000fe200000006ff */
[----:B0-----:R-:W-:Y:S01]  /*1db0*/  @P1 IMAD.WIDE.U32 R100, R0, 0x20, R100 ;  /* 0x0000002000641825 */ /* 0x001fe200078e0064 */
[----:B------:R-:W-:Y:S01]  /*1dc0*/  SHF.L.U32 R211, R211, 0x10, RZ ;  /* 0x00000010d3d37819 */ /* 0x000fe200000006ff */
[----:B------:R-:W4:Y:S02]  /*1dd0*/  LDL.LU R151, [R1+0x80] ;  /* 0x0000800001977983 */ /* 0x000f240000300800 */
[-C--:B------:R-:W-:Y:S01]  /*1de0*/  FFMA.FTZ R24, R223, R220.reuse, R24 ;  /* 0x000000dcdf187223 */ /* 0x080fe20000010018 */
[----:B------:R-:W-:Y:S01]  /*1df0*/  FMUL.FTZ R220, R149, R220 ;  /* 0x000000dc95dc7220 */ /* 0x000fe20000410000 */
[----:B-1----:R-:W4:Y:S04]  /*1e00*/  LDL R150, [R1+0x174] ;  /* 0x0001740001967983 */ /* 0x002f280000100800 */
[----:B------:R0:W-:Y:S04]  /*1e10*/  STL [R1+0x7c], R145 ;  /* 0x00007c9101007387 */ /* 0x0001e80000100800 */
[----:B------:R-:W4:Y:S04]  /*1e20*/  LDL.LU R149, [R1+0x88] ;  /* 0x0000880001957983 */ /* 0x000f280000300800 */
[----:B------:R1:W-:Y:S01]  /*1e30*/  STL [R1+0x84], R148 ;  /* 0x0000849401007387 */ /* 0x0003e20000100800 */
[----:B0-----:R-:W-:-:S03]  /*1e40*/  FMUL.FTZ R145, R175, R110 ;  /* 0x0000006eaf917220 */ /* 0x001fc60000410000 */
[----:B------:R-:W5:Y:S01]  /*1e50*/  @P1 LDG.E.128 R84, desc[UR6][R100.64] ;  /* 0x0000000664541981 */ /* 0x000f62000c1e1d00 */
[----:B------:R-:W-:Y:S01]  /*1e60*/  FMUL.FTZ R110, R175, R109 ;  /* 0x0000006daf6e7220 */ /* 0x000fe20000410000 */
[----:B------:R-:W-:Y:S02]  /*1e70*/  FFMA.FTZ R192, R145, R107, R192 ;  /* 0x0000006b91c07223 */ /* 0x000fe400000100c0 */
[----:B------:R0:W5:Y:S01]  /*1e80*/  @P1 LDG.E.128 R88, desc[UR6][R100.64+0x10] ;  /* 0x0000100664581981 */ /* 0x000162000c1e1d00 */
[----:B------:R-:W-:-:S03]  /*1e90*/  FMUL.FTZ R109, R175, R108 ;  /* 0x0000006caf6d7220 */ /* 0x000fc60000410000 */
[----:B-1----:R-:W4:Y:S01]  /*1ea0*/  LDL R148, [R1+0x16c] ;  /* 0x00016c0001947983 */ /* 0x002f220000100800 */
[C---:B0-----:R-:W-:Y:S02]  /*1eb0*/  PRMT R101, R156.reuse, 0x7632, R101 ;  /* 0x000076329c657816 */ /* 0x041fe40000000065 */
[----:B------:R-:W-:Y:S01]  /*1ec0*/  SHF.L.U32 R100, R156, 0x10, RZ ;  /* 0x000000109c647819 */ /* 0x000fe200000006ff */
[----:B---3--:R-:W-:Y:S01]  /*1ed0*/  FADD.FTZ R155, R190, R155 ;  /* 0x0000009bbe9b7221 */ /* 0x008fe20000010000 */
[----:B------:R-:W-:-:S04]  /*1ee0*/  FMUL.FTZ R129, R129, R107 ;  /* 0x0000006b81817220 */ /* 0x000fc80000410000 */
[----:B------:R-:W-:Y:S01]  /*1ef0*/  STL [R1+0x6c], R155 ;  /* 0x00006c9b01007387 */ /* 0x000fe20000100800 */
[----:B------:R-:W-:-:S03]  /*1f00*/  FADD.FTZ R153, R211, R153 ;  /* 0x00000099d3997221 */ /* 0x000fc60000010000 */
[----:B------:R-:W3:Y:S01]  /*1f10*/  LDL.LU R156, [R1+0x8c] ;  /* 0x00008c00019c7983 */ /* 0x000ee20000300800 */
[----:B------:R-:W-:Y:S01]  /*1f20*/  FMUL.FTZ R108, R154, R190 ;  /* 0x000000be9a6c7220 */ /* 0x000fe20000410000 */
[----:B--2---:R-:W-:Y:S02]  /*1f30*/  FMUL.FTZ R107, R152, R211 ;  /* 0x000000d3986b7220 */ /* 0x004fe40000410000 */
[----:B------:R-:W2:Y:S04]  /*1f40*/  LDL R152, [R1+0x168] ;  /* 0x0001680001987983 */ /* 0x000ea80000100800 */
[----:B------:R0:W-:Y:S04]  /*1f50*/  STL [R1+0x74], R153 ;  /* 0x0000749901007387 */ /* 0x0001e80000100800 */
[----:B------:R-:W2:Y:S01]  /*1f60*/  LDL.LU R154, [R1+0x94] ;  /* 0x00009400019a7983 */ /* 0x000ea20000300800 */
[----:B------:R-:W-:-:S02]  /*1f70*/  SHF.L.U32 R189, R189, 0x10, RZ ;  /* 0x00000010bdbd7819 */ /* 0x000fc400000006ff */
[----:B------:R-:W-:Y:S02]  /*1f80*/  SHF.L.U32 R105, R105, 0x10, RZ ;  /* 0x0000001069697819 */ /* 0x000fe400000006ff */
[C---:B------:R-:W-:Y:S02]  /*1f90*/  PRMT R3, R158.reuse, 0x7632, R3 ;  /* 0x000076329e037816 */ /* 0x040fe40000000003 */
[----:B------:R-:W-:Y:S02]  /*1fa0*/  SHF.L.U32 R121, R158, 0x10, RZ ;  /* 0x000000109e797819 */ /* 0x000fe400000006ff */
[C---:B------:R-:W-:Y:S02]  /*1fb0*/  PRMT R248, R157.reuse, 0x7632, R248 ;  /* 0x000076329df87816 */ /* 0x040fe400000000f8 */
[----:B------:R-:W-:Y:S01]  /*1fc0*/  SHF.L.U32 R120, R157, 0x10, RZ ;  /* 0x000000109d787819 */ /* 0x000fe200000006ff */
[----:B----4-:R-:W-:-:S05]  /*1fd0*/  FADD.FTZ R151, R189, R151 ;  /* 0x00000097bd977221 */ /* 0x010fca0000010000 */
[----:B------:R-:W-:Y:S04]  /*1fe0*/  STL [R1+0x80], R151 ;  /* 0x0000809701007387 */ /* 0x000fe80000100800 */
[----:B0-----:R-:W4:Y:S01]  /*1ff0*/  LDL R153, [R1+0x160] ;  /* 0x0001600001997983 */ /* 0x001f220000100800 */
[----:B------:R-:W-:-:S03]  /*2000*/  FADD.FTZ R149, R105, R149 ;  /* 0x0000009569957221 */ /* 0x000fc60000010000 */
[----:B------:R-:W4:Y:S04]  /*2010*/  LDL.LU R155, [R1+0x9c] ;  /* 0x00009c00019b7983 */ /* 0x000f280000300800 */
[----:B------:R-:W-:Y:S04]  /*2020*/  STL [R1+0x88], R149 ;  /* 0x0000889501007387 */ /* 0x000fe80000100800 */
[----:B------:R-:W4:Y:S04]  /*2030*/  LDL R158, [R1+0x158] ;  /* 0x00015800019e7983 */ /* 0x000f280000100800 */
[----:B------:R-:W4:Y:S01]  /*2040*/  LDL.LU R157, [R1+0xa4] ;  /* 0x0000a400019d7983 */ /* 0x000f220000300800 */
[----:B---3--:R-:W-:-:S05]  /*2050*/  FADD.FTZ R156, R232, R156 ;  /* 0x0000009ce89c7221 */ /* 0x008fca0000010000 */
[----:B------:R0:W-:Y:S04]  /*2060*/  STL [R1+0x8c], R156 ;  /* 0x00008c9c01007387 */ /* 0x0001e80000100800 */
[----:B0-----:R-:W3:Y:S01]  /*2070*/  LDL R156, [R1+0x150] ;  /* 0x00015000019c7983 */ /* 0x001ee20000100800 */
[----:B--2---:R-:W-:-:S05]  /*2080*/  FADD.FTZ R154, R231, R154 ;  /* 0x0000009ae79a7221 */ /* 0x004fca0000010000 */
[----:B------:R0:W-:Y:S02]  /*2090*/  STL [R1+0x94], R154 ;  /* 0x0000949a01007387 */ /* 0x0001e40000100800 */
[C---:B0-----:R-:W-:Y:S02]  /*20a0*/  FMUL.FTZ R154, R175.reuse, R186 ;  /* 0x000000baaf9a7220 */ /* 0x041fe40000410000 */
[----:B------:R-:W2:Y:S01]  /*20b0*/  LDL.LU R186, [R1+0xac] ;  /* 0x0000ac0001ba7983 */ /* 0x000ea20000300800 */
[C---:B------:R-:W-:Y:S01]  /*20c0*/  FMUL.FTZ R224, R175.reuse, R224 ;  /* 0x000000e0afe07220 */ /* 0x040fe20000410000 */
[C---:B------:R-:W-:Y:S01]  /*20d0*/  FMUL.FTZ R219, R175.reuse, R219 ;  /* 0x000000dbafdb7220 */ /* 0x040fe20000410000 */
[----:B------:R-:W-:Y:S01]  /*20e0*/  FMUL.FTZ R151, R175, R184 ;  /* 0x000000b8af977220 */ /* 0x000fe20000410000 */
[-C--:B------:R-:W-:Y:S01]  /*20f0*/  FFMA.FTZ R193, R109, R105.reuse, R193 ;  /* 0x000000696dc17223 */ /* 0x080fe200000100c1 */
[----:B------:R-:W-:Y:S01]  /*2100*/  FFMA.FTZ R23, R224, R190, R23 ;  /* 0x000000bee0177223 */ /* 0x000fe20000010017 */
[----:B------:R-:W3:Y:S01]  /*2110*/  LDL R184, [R1+0x148] ;  /* 0x0001480001b87983 */ /* 0x000ee20000100800 */
[----:B------:R-:W-:Y:S01]  /*2120*/  FMUL.FTZ R105, R148, R105 ;  /* 0x0000006994697220 */ /* 0x000fe20000410000 */
[----:B------:R-:W-:Y:S01]  /*2130*/  SHF.L.U32 R190, R229, 0x10, RZ ;  /* 0x00000010e5be7819 */ /* 0x000fe200000006ff */
[----:B------:R-:W-:Y:S01]  /*2140*/  FMUL.FTZ R148, R175, R181 ;  /* 0x000000b5af947220 */ /* 0x000fe20000410000 */
[-C--:B------:R-:W-:Y:S01]  /*2150*/  FFMA.FTZ R26, R219, R106.reuse, R26 ;  /* 0x0000006adb1a7223 */ /* 0x080fe2000001001a */
[----:B------:R-:W-:Y:S01]  /*2160*/  FMUL.FTZ R144, R144, R106 ;  /* 0x0000006a90907220 */ /* 0x000fe20000410000 */
[C---:B------:R-:W-:Y:S01]  /*2170*/  FMUL.FTZ R149, R175.reuse, R182 ;  /* 0x000000b6af957220 */ /* 0x040fe20000410000 */
[----:B------:R-:W-:Y:S01]  /*2180*/  FMUL.FTZ R106, R150, R189 ;  /* 0x000000bd966a7220 */ /* 0x000fe20000410000 */
[----:B------:R-:W-:Y:S01]  /*2190*/  FMUL.FTZ R150, R175, R183 ;  /* 0x000000b7af967220 */ /* 0x000fe20000410000 */
[----:B----4-:R-:W-:-:S05]  /*21a0*/  FADD.FTZ R155, R228, R155 ;  /* 0x0000009be49b7221 */ /* 0x010fca0000010000 */
[----:B------:R-:W-:Y:S04]  /*21b0*/  STL [R1+0x9c], R155 ;  /* 0x00009c9b01007387 */ /* 0x000fe80000100800 */
[----:B------:R-:W4:Y:S01]  /*21c0*/  LDL.LU R229, [R1+0xb4] ;  /* 0x0000b40001e57983 */ /* 0x000f220000300800 */
[----:B------:R-:W-:-:S03]  /*21d0*/  FADD.FTZ R157, R214, R157 ;  /* 0x0000009dd69d7221 */ /* 0x000fc60000010000 */
[----:B------:R-:W4:Y:S04]  /*21e0*/  LDL R181, [R1+0x140] ;  /* 0x0001400001b57983 */ /* 0x000f280000100800 */
[----:B------:R-:W4:Y:S04]  /*21f0*/  LDL.LU R182, [R1+0xbc] ;  /* 0x0000bc0001b67983 */ /* 0x000f280000300800 */
[----:B------:R-:W-:Y:S04]  /*2200*/  STL [R1+0xa4], R157 ;  /* 0x0000a49d01007387 */ /* 0x000fe80000100800 */
[----:B------:R-:W4:Y:S01]  /*2210*/  LDL R183, [R1+0x138] ;  /* 0x0001380001b77983 */ /* 0x000f220000100800 */
[----:B--2---:R-:W-:-:S05]  /*2220*/  FADD.FTZ R186, R226, R186 ;  /* 0x000000bae2ba7221 */ /* 0x004fca0000010000 */
[----:B------:R0:W-:Y:S04]  /*2230*/  STL [R1+0xac], R186 ;  /* 0x0000acba01007387 */ /* 0x0001e80000100800 */
[----:B0-----:R-:W2:Y:S01]  /*2240*/  LDL.LU R186, [R1+0xc4] ;  /* 0x0000c40001ba7983 */ /* 0x001ea20000300800 */
[C---:B------:R-:W-:Y:S01]  /*2250*/  FMUL.FTZ R222, R175.reuse, R222 ;  /* 0x000000deafde7220 */ /* 0x040fe20000410000 */
[----:B------:R-:W-:Y:S01]  /*2260*/  SHF.L.U32 R187, R212, 0x10, RZ ;  /* 0x00000010d4bb7819 */ /* 0x000fe200000006ff */
[----:B---3--:R-:W-:Y:S01]  /*2270*/  FMUL.FTZ R212, R156, R214 ;  /* 0x000000d69cd47220 */ /* 0x008fe20000410000 */
[C---:B------:R-:W-:Y:S01]  /*2280*/  FMUL.FTZ R156, R175.reuse, R179 ;  /* 0x000000b3af9c7220 */ /* 0x040fe20000410000 */
[----:B------:R-:W-:Y:S01]  /*2290*/  FFMA.FTZ R25, R222, R211, R25 ;  /* 0x000000d3de197223 */ /* 0x000fe20000010019 */
[----:B------:R-:W-:Y:S01]  /*22a0*/  FMUL.FTZ R211, R158, R228 ;  /* 0x000000e49ed37220 */ /* 0x000fe20000410000 */
[----:B------:R-:W-:Y:S01]  /*22b0*/  FMUL.FTZ R179, R184, R226 ;  /* 0x000000e2b8b37220 */ /* 0x000fe20000410000 */
[C---:B------:R-:W-:Y:S01]  /*22c0*/  FMUL.FTZ R155, R175.reuse, R188 ;  /* 0x000000bcaf9b7220 */ /* 0x040fe20000410000 */
[C---:B------:R-:W-:Y:S01]  /*22d0*/  FMUL.FTZ R158, R175.reuse, R122 ;  /* 0x0000007aaf9e7220 */ /* 0x040fe20000410000 */
[----:B------:R-:W3:Y:S01]  /*22e0*/  LDL R184, [R1+0x130] ;  /* 0x0001300001b87983 */ /* 0x000ee20000100800 */
[----:B------:R-:W-:Y:S01]  /*22f0*/  FFMA.FTZ R198, R154, R228, R198 ;  /* 0x000000e49ac67223 */ /* 0x000fe200000100c6 */
[----:B------:R-:W-:Y:S01]  /*2300*/  FFMA.FTZ R202, R156, R226, R202 ;  /* 0x000000e29cca7223 */ /* 0x000fe200000100ca */
[----:B------:R-:W-:Y:S01]  /*2310*/  FMUL.FTZ R157, R175, R180 ;  /* 0x000000b4af9d7220 */ /* 0x000fe20000410000 */
[----:B----4-:R-:W-:Y:S01]  /*2320*/  FADD.FTZ R229, R218, R229 ;  /* 0x000000e5dae57221 */ /* 0x010fe20000010000 */
[----:B------:R-:W-:Y:S01]  /*2330*/  FFMA.FTZ R200, R155, R214, R200 ;  /* 0x000000d69bc87223 */ /* 0x000fe200000100c8 */
[----:B------:R-:W-:-:S03]  /*2340*/  FFMA.FTZ R204, R158, R218, R204 ;  /* 0x000000da9ecc7223 */ /* 0x000fc600000100cc */
[----:B------:R-:W-:Y:S01]  /*2350*/  STL [R1+0xb4], R229 ;  /* 0x0000b4e501007387 */ /* 0x000fe20000100800 */
[----:B------:R-:W-:-:S03]  /*2360*/  FADD.FTZ R182, R146, R182 ;  /* 0x000000b692b67221 */ /* 0x000fc60000010000 */
[----:B------:R-:W4:Y:S01]  /*2370*/  LDL.LU R228, [R1+0xcc] ;  /* 0x0000cc0001e47983 */ /* 0x000f220000300800 */
[----:B------:R-:W-:Y:S01]  /*2380*/  FMUL.FTZ R180, R181, R218 ;  /* 0x000000dab5b47220 */ /* 0x000fe20000410000 */
[----:B------:R-:W-:Y:S02]  /*2390*/  FMUL.FTZ R214, R175, R119 ;  /* 0x00000077afd67220 */ /* 0x000fe40000410000 */
[----:B------:R-:W3:Y:S01]  /*23a0*/  LDL R226, [R1+0x128] ;  /* 0x0001280001e27983 */ /* 0x000ee20000100800 */
[----:B------:R-:W-:Y:S02]  /*23b0*/  SHF.L.U32 R122, R216, 0x10, RZ ;  /* 0x00000010d87a7819 */ /* 0x000fe400000006ff */
[----:B------:R-:W-:Y:S01]  /*23c0*/  SHF.L.U32 R188, R217, 0x10, RZ ;  /* 0x00000010d9bc7819 */ /* 0x000fe200000006ff */
[----:B------:R0:W-:Y:S01]  /*23d0*/  STL [R1+0xbc], R182 ;  /* 0x0000bcb601007387 */ /* 0x0001e20000100800 */
[----:B------:R-:W-:Y:S01]  /*23e0*/  FFMA.FTZ R191, R110, R189, R191 ;  /* 0x000000bd6ebf7223 */ /* 0x000fe200000100bf */
[----:B------:R-:W-:-:S02]  /*23f0*/  FFMA.FTZ R194, R148, R232, R194 ;  /* 0x000000e894c27223 */ /* 0x000fc400000100c2 */
[----:B------:R-:W3:Y:S01]  /*2400*/  LDL.LU R218, [R1+0xd4] ;  /* 0x0000d40001da7983 */ /* 0x000ee20000300800 */
[----:B------:R-:W-:Y:S01]  /*2410*/  FMUL.FTZ R152, R152, R232 ;  /* 0x000000e898987220 */ /* 0x000fe20000410000 */
[----:B------:R-:W-:Y:S02]  /*2420*/  SHF.L.U32 R189, R230, 0x10, RZ ;  /* 0x00000010e6bd7819 */ /* 0x000fe400000006ff */
[----:B------:R-:W3:Y:S04]  /*2430*/  LDL R217, [R1+0x120] ;  /* 0x0001200001d97983 */ /* 0x000ee80000100800 */
[----:B------:R-:W3:Y:S04]  /*2440*/  LDL R119, [R1+0x118] ;  /* 0x0001180001777983 */ /* 0x000ee80000100800 */
[----:B------:R-:W3:Y:S01]  /*2450*/  LDL R216, [R1+0x110] ;  /* 0x0001100001d87983 */ /* 0x000ee20000100800 */
[----:B--2---:R-:W-:-:S05]  /*2460*/  FADD.FTZ R186, R147, R186 ;  /* 0x000000ba93ba7221 */ /* 0x004fca0000010000 */
[----:B------:R-:W-:Y:S04]  /*2470*/  STL [R1+0xc4], R186 ;  /* 0x0000c4ba01007387 */ /* 0x000fe80000100800 */
[----:B------:R-:W2:Y:S04]  /*2480*/  LDL.LU R232, [R1+0xdc] ;  /* 0x0000dc0001e87983 */ /* 0x000ea80000300800 */
[----:B------:R-:W2:Y:S01]  /*2490*/  LDL.LU R230, [R1+0xe4] ;  /* 0x0000e40001e67983 */ /* 0x000ea20000300800 */
[C---:B------:R-:W-:Y:S02]  /*24a0*/  PRMT R2, R159.reuse, 0x7632, R2 ;  /* 0x000076329f027816 */ /* 0x040fe40000000002 */
[----:B------:R-:W-:Y:S01]  /*24b0*/  SHF.L.U32 R125, R159, 0x10, RZ ;  /* 0x000000109f7d7819 */ /* 0x000fe200000006ff */
[----:B------:R-:W-:Y:S01]  /*24c0*/  FMUL.FTZ R159, R175, R123 ;  /* 0x0000007baf9f7220 */ /* 0x000fe20000410000 */
[----:B------:R-:W-:Y:S01]  /*24d0*/  SHF.L.U32 R123, R143, 0x10, RZ ;  /* 0x000000108f7b7819 */ /* 0x000fe200000006ff */
[C---:B------:R-:W-:Y:S01]  /*24e0*/  FMUL.FTZ R143, R175.reuse, R130 ;  /* 0x00000082af8f7220 */ /* 0x040fe20000410000 */
[C---:B------:R-:W-:Y:S01]  /*24f0*/  FMUL.FTZ R181, R175.reuse, R124 ;  /* 0x0000007cafb57220 */ /* 0x040fe20000410000 */
[----:B------:R-:W-:Y:S01]  /*2500*/  SHF.L.U32 R124, R142, 0x10, RZ ;  /* 0x000000108e7c7819 */ /* 0x000fe200000006ff */
[----:B------:R-:W-:Y:S01]  /*2510*/  FMUL.FTZ R142, R175, R131 ;  /* 0x00000083af8e7220 */ /* 0x000fe20000410000 */
[----:B----4-:R-:W-:Y:S01]  /*2520*/  FADD.FTZ R228, R141, R228 ;  /* 0x000000e48de47221 */ /* 0x010fe20000010000 */
[----:B------:R-:W-:-:S04]  /*2530*/  FFMA.FTZ R233, R143, R140, R233 ;  /* 0x0000008c8fe97223 */ /* 0x000fc800000100e9 */
[----:B------:R-:W-:Y:S01]  /*2540*/  STL [R1+0xcc], R228 ;  /* 0x0000cce401007387 */ /* 0x000fe20000100800 */
[----:B---3--:R-:W-:Y:S01]  /*2550*/  FADD.FTZ R218, R140, R218 ;  /* 0x000000da8cda7221 */ /* 0x008fe20000010000 */
[----:B------:R-:W-:-:S04]  /*2560*/  SHF.L.U32 R131, R136, 0x10, RZ ;  /* 0x0000001088837819 */ /* 0x000fc800000006ff */
[----:B------:R1:W-:Y:S01]  /*2570*/  STL [R1+0xd4], R218 ;  /* 0x0000d4da01007387 */ /* 0x0003e20000100800 */
[----:B------:R-:W-:Y:S01]  /*2580*/  FMUL.FTZ R140, R217, R140 ;  /* 0x0000008cd98c7220 */ /* 0x000fe20000410000 */
[----:B0-----:R-:W-:Y:S01]  /*2590*/  FMUL.FTZ R182, R175, R126 ;  /* 0x0000007eafb67220 */ /* 0x001fe20000410000 */
[----:B------:R-:W-:Y:S01]  /*25a0*/  SHF.L.U32 R126, R139, 0x10, RZ ;  /* 0x000000108b7e7819 */ /* 0x000fe200000006ff */
[----:B------:R-:W-:Y:S02]  /*25b0*/  FMUL.FTZ R136, R216, R215 ;  /* 0x000000d7d8887220 */ /* 0x000fe40000410000 */
[-C--:B------:R-:W-:Y:S01]  /*25c0*/  FFMA.FTZ R208, R182, R147.reuse, R208 ;  /* 0x00000093b6d07223 */ /* 0x080fe200000100d0 */
[----:B------:R-:W-:Y:S01]  /*25d0*/  FMUL.FTZ R184, R184, R147 ;  /* 0x00000093b8b87220 */ /* 0x000fe20000410000 */
[C---:B------:R-:W-:Y:S01]  /*25e0*/  FMUL.FTZ R139, R175.reuse, R132 ;  /* 0x00000084af8b7220 */ /* 0x040fe20000410000 */
[----:B------:R-:W-:Y:S01]  /*25f0*/  FMUL.FTZ R147, R175, R128 ;  /* 0x00000080af937220 */ /* 0x000fe20000410000 */
[----:B--2---:R-:W-:Y:S01]  /*2600*/  FADD.FTZ R232, R137, R232 ;  /* 0x000000e889e87221 */ /* 0x004fe20000010000 */
[----:B------:R-:W-:-:S04]  /*2610*/  FADD.FTZ R230, R215, R230 ;  /* 0x000000e6d7e67221 */ /* 0x000fc80000010000 */
[----:B------:R-:W-:Y:S04]  /*2620*/  STL [R1+0xdc], R232 ;  /* 0x0000dce801007387 */ /* 0x000fe80000100800 */
[----:B------:R-:W-:Y:S04]  /*2630*/  STL [R1+0xe4], R230 ;  /* 0x0000e4e601007387 */ /* 0x000fe80000100800 */
[----:B-1----:R-:W2:Y:S04]  /*2640*/  LDL.LU R218, [R1+0x90] ;  /* 0x0000900001da7983 */ /* 0x002ea80000300800 */
[----:B------:R-:W3:Y:S04]  /*2650*/  LDL R217, [R1+0x164] ;  /* 0x0001640001d97983 */ /* 0x000ee80000100800 */
[----:B------:R-:W4:Y:S04]  /*2660*/  LDL.LU R216, [R1+0x98] ;  /* 0x0000980001d87983 */ /* 0x000f280000300800 */
[----:B------:R-:W3:Y:S04]  /*2670*/  LDL R132, [R1+0x15c] ;  /* 0x00015c0001847983 */ /* 0x000ee80000100800 */
[----:B------:R-:W3:Y:S01]  /*2680*/  LDL.LU R128, [R1+0xa0] ;  /* 0x0000a00001807983 */ /* 0x000ee20000300800 */
[----:B------:R-:W-:Y:S01]  /*2690*/  SHF.L.U32 R227, R227, 0x10, RZ ;  /* 0x00000010e3e37819 */ /* 0x000fe200000006ff */
[----:B------:R-:W-:-:S02]  /*26a0*/  FMUL.FTZ R186, R175, R127 ;  /* 0x0000007fafba7220 */ /* 0x000fc40000410000 */
[----:B------:R-:W3:Y:S01]  /*26b0*/  LDL R127, [R1+0x154] ;  /* 0x00015400017f7983 */ /* 0x000ee20000100800 */
[----:B------:R-:W-:Y:S01]  /*26c0*/  SHF.L.U32 R130, R135, 0x10, RZ ;  /* 0x0000001087827819 */ /* 0x000fe200000006ff */
[----:B------:R-:W-:Y:S01]  /*26d0*/  FMUL.FTZ R135, R175, R133 ;  /* 0x00000085af877220 */ /* 0x000fe20000410000 */
[-C--:B------:R-:W-:Y:S01]  /*26e0*/  FFMA.FTZ R206, R181, R146.reuse, R206 ;  /* 0x00000092b5ce7223 */ /* 0x080fe200000100ce */
[----:B------:R-:W-:Y:S01]  /*26f0*/  FMUL.FTZ R183, R183, R146 ;  /* 0x00000092b7b77220 */ /* 0x000fe20000410000 */
[C---:B------:R-:W-:Y:S01]  /*2700*/  FMUL.FTZ R146, R175.reuse, R103 ;  /* 0x00000067af927220 */ /* 0x040fe20000410000 */
[----:B------:R-:W-:Y:S01]  /*2710*/  SHF.L.U32 R103, R138, 0x10, RZ ;  /* 0x000000108a677819 */ /* 0x000fe200000006ff */
[----:B------:R-:W-:Y:S01]  /*2720*/  FMUL.FTZ R138, R175, R102 ;  /* 0x00000066af8a7220 */ /* 0x000fe20000410000 */
[----:B------:R-:W-:-:S03]  /*2730*/  FFMA.FTZ R195, R149, R227, R195 ;  /* 0x000000e395c37223 */ /* 0x000fc600000100c3 */
[----:B------:R-:W-:Y:S01]  /*2740*/  FFMA.FTZ R237, R138, R215, R237 ;  /* 0x000000d78aed7223 */ /* 0x000fe200000100ed */
[-C--:B------:R-:W-:Y:S01]  /*2750*/  FFMA.FTZ R235, R139, R137.reuse, R235 ;  /* 0x000000898beb7223 */ /* 0x080fe200000100eb */
[----:B------:R-:W-:Y:S01]  /*2760*/  FMUL.FTZ R137, R119, R137 ;  /* 0x0000008977897220 */ /* 0x000fe20000410000 */
[----:B------:R-:W-:Y:S01]  /*2770*/  FADD.FTZ R119, RZ, R221 ;  /* 0x000000ddff777221 */ /* 0x000fe20000010000 */
[----:B--2---:R-:W-:-:S05]  /*2780*/  FADD.FTZ R218, R227, R218 ;  /* 0x000000dae3da7221 */ /* 0x004fca0000010000 */
[----:B------:R0:W-:Y:S01]  /*2790*/  STL [R1+0x90], R218 ;  /* 0x000090da01007387 */ /* 0x0001e20000100800 */
[----:B----4-:R-:W-:-:S03]  /*27a0*/  FADD.FTZ R216, R189, R216 ;  /* 0x000000d8bdd87221 */ /* 0x010fc60000010000 */
[----:B0-----:R-:W2:Y:S01]  /*27b0*/  LDL R218, [R1+0x108] ;  /* 0x0001080001da7983 */ /* 0x001ea20000100800 */
[----:B---3--:R-:W-:-:S03]  /*27c0*/  FADD.FTZ R128, R190, R128 ;  /* 0x00000080be807221 */ /* 0x008fc60000010000 */
[----:B------:R0:W-:Y:S04]  /*27d0*/  STL [R1+0x98], R216 ;  /* 0x000098d801007387 */ /* 0x0001e80000100800 */
[----:B------:R-:W3:Y:S01]  /*27e0*/  LDL.LU R133, [R1+0xa8] ;  /* 0x0000a80001857983 */ /* 0x000ee20000300800 */
[----:B0-----:R-:W-:-:S03]  /*27f0*/  FMUL.FTZ R216, R132, R189 ;  /* 0x000000bd84d87220 */ /* 0x001fc60000410000 */
[----:B------:R-:W4:Y:S04]  /*2800*/  LDL R132, [R1+0x14c] ;  /* 0x00014c0001847983 */ /* 0x000f280000100800 */
[----:B------:R0:W-:Y:S01]  /*2810*/  STL [R1+0xa0], R128 ;  /* 0x0000a08001007387 */ /* 0x0001e20000100800 */
[----:B------:R-:W-:-:S03]  /*2820*/  FMUL.FTZ R215, R217, R227 ;  /* 0x000000e3d9d77220 */ /* 0x000fc60000410000 */
[----:B0-----:R-:W4:Y:S04]  /*2830*/  LDL.LU R128, [R1+0xb0] ;  /* 0x0000b00001807983 */ /* 0x001f280000300800 */
[----:B------:R-:W4:Y:S04]  /*2840*/  LDL R228, [R1+0x144] ;  /* 0x0001440001e47983 */ /* 0x000f280000100800 */
[----:B------:R-:W4:Y:S01]  /*2850*/  LDL.LU R227, [R1+0xb8] ;  /* 0x0000b80001e37983 */ /* 0x000f220000300800 */
        /* <DEDUP_REMOVED lines=11> */
[----:B------:R-:W-:Y:S01]  /*2910*/  FMUL.FTZ R213, R175, R213 ;  /* 0x000000d5afd57220 */ /* 0x000fe20000410000 */
[-C--:B------:R-:W-:Y:S02]  /*2920*/  FFMA.FTZ R210, R147, R141.reuse, R210 ;  /* 0x0000008d93d27223 */ /* 0x080fe400000100d2 */
[----:B------:R-:W-:Y:S01]  /*2930*/  FADD.FTZ R119, R216, R119 ;  /* 0x00000077d8777221 */ /* 0x000fe20000010000 */
[----:B------:R-:W-:Y:S01]  /*2940*/  FMUL.FTZ R141, R226, R141 ;  /* 0x0000008de28d7220 */ /* 0x000fe20000410000 */
[----:B------:R-:W-:Y:S01]  /*2950*/  FFMA.FTZ R197, R151, R189, R197 ;  /* 0x000000bd97c57223 */ /* 0x000fe200000100c5 */
[-C--:B------:R-:W-:Y:S01]  /*2960*/  FMUL.FTZ R217, R127, R190.reuse ;  /* 0x000000be7fd97220 */ /* 0x080fe20000410000 */
[----:B------:R-:W4:Y:S01]  /*2970*/  LDL R226, [R1+0x13c] ;  /* 0x00013c0001e27983 */ /* 0x000f220000100800 */
[----:B------:R-:W-:Y:S01]  /*2980*/  FADD.FTZ R127, R211, R119 ;  /* 0x00000077d37f7221 */ /* 0x000fe20000010000 */
[----:B------:R-:W-:-:S02]  /*2990*/  FFMA.FTZ R199, R213, R190, R199 ;  /* 0x000000bed5c77223 */ /* 0x000fc400000100c7 */
[----:B------:R-:W4:Y:S01]  /*29a0*/  LDL.LU R189, [R1+0xc0] ;  /* 0x0000c00001bd7983 */ /* 0x000f220000300800 */
[----:B------:R-:W-:Y:S01]  /*29b0*/  FFMA.FTZ R201, R214, R187, R201 ;  /* 0x000000bbd6c97223 */ /* 0x000fe200000100c9 */
[----:B------:R-:W-:Y:S01]  /*29c0*/  FFMA.FTZ R203, R157, R122, R203 ;  /* 0x0000007a9dcb7223 */ /* 0x000fe200000100cb */
[----:B--2---:R-:W-:Y:S01]  /*29d0*/  FMUL.FTZ R119, R218, R100 ;  /* 0x00000064da777220 */ /* 0x004fe20000410000 */
[----:B---3--:R-:W-:-:S05]  /*29e0*/  FADD.FTZ R133, R187, R133 ;  /* 0x00000085bb857221 */ /* 0x008fca0000010000 */
[----:B------:R0:W-:Y:S01]  /*29f0*/  STL [R1+0xa8], R133 ;  /* 0x0000a88501007387 */ /* 0x0001e20000100800 */
[----:B----4-:R-:W-:-:S03]  /*2a00*/  FMUL.FTZ R218, R132, R187 ;  /* 0x000000bb84da7220 */ /* 0x010fc60000410000 */
[----:B------:R-:W2:Y:S04]  /*2a10*/  LDL R190, [R1+0x100] ;  /* 0x0001000001be7983 */ /* 0x000ea80000100800 */
[----:B0-----:R-:W3:Y:S04]  /*2a20*/  LDL R133, [R1+0x134] ;  /* 0x0001340001857983 */ /* 0x001ee80000100800 */
[----:B------:R-:W4:Y:S01]  /*2a30*/  LDL.LU R132, [R1+0xc8] ;  /* 0x0000c80001847983 */ /* 0x000f220000300800 */
[----:B------:R-:W-:-:S05]  /*2a40*/  FADD.FTZ R128, R122, R128 ;  /* 0x000000807a807221 */ /* 0x000fca0000010000 */
[----:B------:R0:W-:Y:S01]  /*2a50*/  STL [R1+0xb0], R128 ;  /* 0x0000b08001007387 */ /* 0x0001e20000100800 */
[----:B------:R-:W-:Y:S01]  /*2a60*/  FADD.FTZ R227, R188, R227 ;  /* 0x000000e3bce37221 */ /* 0x000fe20000010000 */
[----:B------:R-:W-:Y:S02]  /*2a70*/  FMUL.FTZ R187, R228, R122 ;  /* 0x0000007ae4bb7220 */ /* 0x000fe40000410000 */
[----:B0-----:R-:W4:Y:S04]  /*2a80*/  LDL R128, [R1+0x12c] ;  /* 0x00012c0001807983 */ /* 0x001f280000100800 */
[----:B------:R-:W-:Y:S04]  /*2a90*/  STL [R1+0xb8], R227 ;  /* 0x0000b8e301007387 */ /* 0x000fe80000100800 */
[----:B------:R-:W4:Y:S01]  /*2aa0*/  LDL.LU R122, [R1+0xd0] ;  /* 0x0000d000017a7983 */ /* 0x000f220000300800 */
[----:B------:R-:W-:-:S04]  /*2ab0*/  FFMA.FTZ R102, R104, R221, RZ ;  /* 0x000000dd68667223 */ /* 0x000fc800000100ff */
[----:B------:R-:W-:-:S04]  /*2ac0*/  FFMA.FTZ R102, R224, R108, R102 ;  /* 0x0000006ce0667223 */ /* 0x000fc80000010066 */
        /* <DEDUP_REMOVED lines=10> */
[----:B------:R-:W-:Y:S01]  /*2b70*/  FFMA.FTZ R102, R154, R211, R102 ;  /* 0x000000d39a667223 */ /* 0x000fe20000010066 */
[----:B------:R-:W-:-:S03]  /*2b80*/  FADD.FTZ R127, R217, R127 ;  /* 0x0000007fd97f7221 */ /* 0x000fc60000010000 */
[----:B------:R-:W-:Y:S01]  /*2b90*/  FFMA.FTZ R102, R213, R217, R102 ;  /* 0x000000d9d5667223 */ /* 0x000fe20000010066 */
[----:B------:R-:W-:-:S03]  /*2ba0*/  FADD.FTZ R127, R212, R127 ;  /* 0x0000007fd47f7221 */ /* 0x000fc60000010000 */
[----:B------:R-:W-:Y:S01]  /*2bb0*/  FFMA.FTZ R102, R155, R212, R102 ;  /* 0x000000d49b667223 */ /* 0x000fe20000010066 */
[----:B------:R-:W-:Y:S01]  /*2bc0*/  FADD.FTZ R189, R123, R189 ;  /* 0x000000bd7bbd7221 */ /* 0x000fe20000010000 */
[----:B------:R-:W-:Y:S01]  /*2bd0*/  FMUL.FTZ R113, R175, R113 ;  /* 0x00000071af717220 */ /* 0x000fe20000410000 */
[----:B------:R-:W-:Y:S01]  /*2be0*/  FADD.FTZ R127, R218, R127 ;  /* 0x0000007fda7f7221 */ /* 0x000fe20000010000 */
[----:B------:R-:W-:Y:S01]  /*2bf0*/  FFMA.FTZ R102, R214, R218, R102 ;  /* 0x000000dad6667223 */ /* 0x000fe20000010066 */
[----:B------:R-:W-:Y:S01]  /*2c00*/  FADD.FTZ R165, R120, R165 ;  /* 0x000000a578a57221 */ /* 0x000fe20000010000 */
[----:B------:R3:W-:Y:S01]  /*2c10*/  STL [R1+0xc0], R189 ;  /* 0x0000c0bd01007387 */ /* 0x0007e20000100800 */
[----:B------:R-:W-:Y:S01]  /*2c20*/  FADD.FTZ R127, R179, R127 ;  /* 0x0000007fb37f7221 */ /* 0x000fe20000010000 */
[----:B------:R-:W-:Y:S01]  /*2c30*/  FFMA.FTZ R102, R156, R179, R102 ;  /* 0x000000b39c667223 */ /* 0x000fe20000010066 */
[----:B------:R-:W-:Y:S01]  /*2c40*/  FFMA.FTZ R29, R113, R120, R29 ;  /* 0x00000078711d7223 */ /* 0x000fe2000001001d */
[----:B------:R-:W-:Y:S01]  /*2c50*/  FFMA.FTZ R209, R186, R124, R209 ;  /* 0x0000007cbad17223 */ /* 0x000fe200000100d1 */
[----:B------:R-:W-:Y:S01]  /*2c60*/  FMUL.FTZ R111, R175, R111 ;  /* 0x0000006faf6f7220 */ /* 0x000fe20000410000 */
[----:B------:R-:W-:Y:S01]  /*2c70*/  FFMA.FTZ R102, R157, R187, R102 ;  /* 0x000000bb9d667223 */ /* 0x000fe20000010066 */
[----:B------:R-:W-:Y:S01]  /*2c80*/  FADD.FTZ R127, R187, R127 ;  /* 0x0000007fbb7f7221 */ /* 0x000fe20000010000 */
[----:B------:R-:W-:Y:S01]  /*2c90*/  FFMA.FTZ R196, R150, R231, R196 ;  /* 0x000000e796c47223 */ /* 0x000fe200000100c4 */
[----:B------:R-:W-:Y:S01]  /*2ca0*/  FADD.FTZ R163, R100, R163 ;  /* 0x000000a364a37221 */ /* 0x000fe20000010000 */
[----:B------:R-:W-:Y:S01]  /*2cb0*/  FFMA.FTZ R27, R111, R100, R27 ;  /* 0x000000646f1b7223 */ /* 0x000fe2000001001b */
[----:B------:R-:W-:Y:S01]  /*2cc0*/  FFMA.FTZ R100, R158, R180, R102 ;  /* 0x000000b49e647223 */ /* 0x000fe20000010066 */
[----:B------:R-:W-:Y:S01]  /*2cd0*/  FMUL.FTZ R185, R175, R185 ;  /* 0x000000b9afb97220 */ /* 0x000fe20000410000 */
[----:B------:R-:W-:-:S03]  /*2ce0*/  FADD.FTZ R102, R180, R127 ;  /* 0x0000007fb4667221 */ /* 0x000fc60000010000 */
[-C--:B------:R-:W-:Y:S01]  /*2cf0*/  FFMA.FTZ R207, R185, R123.reuse, R207 ;  /* 0x0000007bb9cf7223 */ /* 0x080fe200000100cf */
[----:B--2---:R-:W-:Y:S01]  /*2d00*/  FMUL.FTZ R120, R190, R120 ;  /* 0x00000078be787220 */ /* 0x004fe20000410000 */
[----:B---3--:R-:W-:Y:S02]  /*2d10*/  FMUL.FTZ R189, R133, R123 ;  /* 0x0000007b85bd7220 */ /* 0x008fe40000410000 */
[----:B------:R-:W2:Y:S01]  /*2d20*/  LDL R133, [R1+0x124] ;  /* 0x0001240001857983 */ /* 0x000ea20000100800 */
[----:B----4-:R-:W-:-:S05]  /*2d30*/  FADD.FTZ R132, R124, R132 ;  /* 0x000000847c847221 */ /* 0x010fca0000010000 */
[----:B------:R0:W-:Y:S01]  /*2d40*/  STL [R1+0xc8], R132 ;  /* 0x0000c88401007387 */ /* 0x0001e20000100800 */
[----:B------:R-:W-:Y:S01]  /*2d50*/  FMUL.FTZ R190, R128, R124 ;  /* 0x0000007c80be7220 */ /* 0x000fe20000410000 */
[----:B------:R-:W-:Y:S02]  /*2d60*/  SHF.L.U32 R124, R3, 0x10, RZ ;  /* 0x00000010037c7819 */ /* 0x000fe400000006ff */
[----:B------:R1:W5:Y:S04]  /*2d70*/  LDL.LU R3, [R1+0x190] ;  /* 0x0001900001037983 */ /* 0x0003680000300800 */
[----:B0-----:R-:W3:Y:S01]  /*2d80*/  LDL.LU R132, [R1+0xd8] ;  /* 0x0000d80001847983 */ /* 0x001ee20000300800 */
[----:B------:R-:W-:-:S03]  /*2d90*/  FADD.FTZ R122, R103, R122 ;  /* 0x0000007a677a7221 */ /* 0x000fc60000010000 */
[----:B------:R-:W4:Y:S04]  /*2da0*/  LDL R128, [R1+0x11c] ;  /* 0x00011c0001807983 */ /* 0x000f280000100800 */
[----:B------:R-:W4:Y:S04]  /*2db0*/  LDL.LU R231, [R1+0xe0] ;  /* 0x0000e00001e77983 */ /* 0x000f280000300800 */
[----:B------:R-:W4:Y:S04]  /*2dc0*/  LDL R127, [R1+0x114] ;  /* 0x00011400017f7983 */ /* 0x000f280000100800 */
[----:B------:R0:W-:Y:S04]  /*2dd0*/  STL [R1+0xd0], R122 ;  /* 0x0000d07a01007387 */ /* 0x0001e80000100800 */
[----:B------:R-:W4:Y:S04]  /*2de0*/  LDL R123, [R1+0x10c] ;  /* 0x00010c00017b7983 */ /* 0x000f280000100800 */
[----:B0-----:R-:W4:Y:S04]  /*2df0*/  LDL R122, [R1+0xf8] ;  /* 0x0000f800017a7983 */ /* 0x001f280000100800 */
[----:B------:R-:W4:Y:S04]  /*2e00*/  LDL.LU R229, [R1+0x78] ;  /* 0x0000780001e57983 */ /* 0x000f280000300800 */
[----:B------:R-:W4:Y:S01]  /*2e10*/  LDL.LU R228, [R1+0xe8] ;  /* 0x0000e80001e47983 */ /* 0x000f220000300800 */
[-C--:B------:R-:W-:Y:S01]  /*2e20*/  FFMA.FTZ R205, R159, R188.reuse, R205 ;  /* 0x000000bc9fcd7223 */ /* 0x080fe200000100cd */
[----:B------:R-:W-:Y:S01]  /*2e30*/  FMUL.FTZ R188, R226, R188 ;  /* 0x000000bce2bc7220 */ /* 0x000fe20000410000 */
[----:B------:R-:W-:-:S03]  /*2e40*/  FMUL.FTZ R115, R175, R115 ;  /* 0x00000073af737220 */ /* 0x000fc60000410000 */
[----:B------:R-:W-:Y:S01]  /*2e50*/  FFMA.FTZ R100, R159, R188, R100 ;  /* 0x000000bc9f647223 */ /* 0x000fe20000010064 */
[----:B------:R-:W-:-:S03]  /*2e60*/  FADD.FTZ R102, R188, R102 ;  /* 0x00000066bc667221 */ /* 0x000fc60000010000 */
[----:B------:R-:W-:Y:S01]  /*2e70*/  FFMA.FTZ R100, R181, R183, R100 ;  /* 0x000000b7b5647223 */ /* 0x000fe20000010064 */
[----:B------:R-:W-:Y:S01]  /*2e80*/  FADD.FTZ R102, R183, R102 ;  /* 0x00000066b7667221 */ /* 0x000fe20000010000 */
[----:B------:R-:W-:Y:S01]  /*2e90*/  FADD.FTZ R167, R121, R167 ;  /* 0x000000a779a77221 */ /* 0x000fe20000010000 */
[----:B------:R-:W-:Y:S01]  /*2ea0*/  FFMA.FTZ R31, R115, R121, R31 ;  /* 0x00000079731f7223 */ /* 0x000fe2000001001f */
        /* <DEDUP_REMOVED lines=8> */
[----:B------:R-:W-:Y:S01]  /*2f30*/  FADD.FTZ R102, R141, R102 ;  /* 0x000000668d667221 */ /* 0x000fe20000010000 */
[----:B------:R-:W-:Y:S01]  /*2f40*/  FFMA.FTZ R234, R142, R126, R234 ;  /* 0x0000007e8eea7223 */ /* 0x000fe200000100ea */
[----:B------:R-:W-:Y:S01]  /*2f50*/  FFMA.FTZ R225, R146, R103, R225 ;  /* 0x0000006792e17223 */ /* 0x000fe200000100e1 */
[----:B------:R-:W-:Y:S01]  /*2f60*/  FFMA.FTZ R236, R135, R131, R236 ;  /* 0x0000008387ec7223 */ /* 0x000fe200000100ec */
[----:B--2---:R-:W-:-:S04]  /*2f70*/  FMUL.FTZ R133, R133, R103 ;  /* 0x0000006785857220 */ /* 0x004fc80000410000 */
[----:B------:R-:W-:Y:S01]  /*2f80*/  FFMA.FTZ R100, R146, R133, R100 ;  /* 0x0000008592647223 */ /* 0x000fe20000010064 */
[----:B------:R-:W-:Y:S01]  /*2f90*/  FADD.FTZ R102, R102, R133 ;  /* 0x0000008566667221 */ /* 0x000fe20000010000 */
[----:B---3--:R-:W-:Y:S01]  /*2fa0*/  FADD.FTZ R132, R126, R132 ;  /* 0x000000847e847221 */ /* 0x008fe20000010000 */
[----:B----4-:R-:W-:-:S04]  /*2fb0*/  FADD.FTZ R231, R131, R231 ;  /* 0x000000e783e77221 */ /* 0x010fc80000010000 */
[----:B------:R0:W-:Y:S04]  /*2fc0*/  STL [R1+0xd8], R132 ;  /* 0x0000d88401007387 */ /* 0x0001e80000100800 */
[----:B------:R1:W-:Y:S01]  /*2fd0*/  STL [R1+0xe0], R231 ;  /* 0x0000e0e701007387 */ /* 0x0003e20000100800 */
[----:B------:R-:W-:-:S03]  /*2fe0*/  FMUL.FTZ R121, R122, R121 ;  /* 0x000000797a797220 */ /* 0x000fc60000410000 */
[----:B------:R-:W2:Y:S01]  /*2ff0*/  LDL R122, [R1+0x104] ;  /* 0x00010400017a7983 */ /* 0x000ea20000100800 */
[-C--:B------:R-:W-:Y:S01]  /*3000*/  FFMA.FTZ R229, R134, R130.reuse, R229 ;  /* 0x0000008286e57223 */ /* 0x080fe200000100e5 */
[----:B------:R-:W-:Y:S01]  /*3010*/  FADD.FTZ R228, R130, R228 ;  /* 0x000000e482e47221 */ /* 0x000fe20000010000 */
[----:B------:R-:W-:-:S04]  /*3020*/  FMUL.FTZ R130, R123, R130 ;  /* 0x000000827b827220 */ /* 0x000fc80000410000 */
[----:B------:R1:W-:Y:S04]  /*3030*/  STL [R1+0xe8], R228 ;  /* 0x0000e8e401007387 */ /* 0x0003e80000100800 */
[----:B------:R-:W3:Y:S01]  /*3040*/  LDL R123, [R1+0xfc] ;  /* 0x0000fc00017b7983 */ /* 0x000ee20000100800 */
[----:B0-----:R-:W-:Y:S01]  /*3050*/  FMUL.FTZ R132, R128, R126 ;  /* 0x0000007e80847220 */ /* 0x001fe20000410000 */
[----:B------:R-:W-:Y:S02]  /*3060*/  SHF.L.U32 R126, R2, 0x10, RZ ;  /* 0x00000010027e7819 */ /* 0x000fe400000006ff */
[----:B------:R1:W-:Y:S01]  /*3070*/  STL [R1+0x78], R229 ;  /* 0x000078e501007387 */ /* 0x0003e20000100800 */
[----:B------:R-:W-:-:S03]  /*3080*/  FFMA.FTZ R100, R143, R140, R100 ;  /* 0x0000008c8f647223 */ /* 0x000fc60000010064 */
[----:B------:R1:W5:Y:S01]  /*3090*/  LDL.LU R2, [R1+0x18c] ;  /* 0x00018c0001027983 */ /* 0x0003620000300800 */
[----:B------:R-:W-:-:S03]  /*30a0*/  FADD.FTZ R103, R102, R140 ;  /* 0x0000008c66677221 */ /* 0x000fc60000010000 */
[----:B------:R-:W4:Y:S01]  /*30b0*/  LDL R128, [R1+0xf4] ;  /* 0x0000f40001807983 */ /* 0x000f220000100800 */
[----:B------:R-:W-:Y:S01]  /*30c0*/  FMUL.FTZ R131, R127, R131 ;  /* 0x000000837f837220 */ /* 0x000fe20000410000 */
[----:B------:R-:W-:Y:S02]  /*30d0*/  FFMA.FTZ R102, R142, R132, R100 ;  /* 0x000000848e667223 */ /* 0x000fe40000010064 */
[----:B------:R-:W4:Y:S01]  /*30e0*/  LDL R127, [R1+0xf0] ;  /* 0x0000f000017f7983 */ /* 0x000f220000100800 */
[----:B------:R-:W-:-:S03]  /*30f0*/  FADD.FTZ R100, R103, R132 ;  /* 0x0000008467647221 */ /* 0x000fc60000010000 */
[----:B------:R-:W4:Y:S01]  /*3100*/  LDL R103, [R1+0xec] ;  /* 0x0000ec0001677983 */ /* 0x000f220000100800 */
        /* <DEDUP_REMOVED lines=10> */
[----:B------:R-:W-:Y:S01]  /*31b0*/  FFMA.FTZ R28, R112, R101, R28 ;  /* 0x00000065701c7223 */ /* 0x000fe2000001001c */
[----:B------:R-:W-:-:S02]  /*31c0*/  FADD.FTZ R164, R101, R164 ;  /* 0x000000a465a47221 */ /* 0x000fc40000010000 */
[----:B------:R-:W-:Y:S01]  /*31d0*/  FADD.FTZ R100, R100, R119 ;  /* 0x0000007764647221 */ /* 0x000fe20000010000 */
[----:B------:R-:W-:Y:S01]  /*31e0*/  SHF.L.U32 R248, R248, 0x10, RZ ;  /* 0x00000010f8f87819 */ /* 0x000fe200000006ff */
[C---:B------:R-:W-:Y:S01]  /*31f0*/  FMUL.FTZ R114, R175.reuse, R114 ;  /* 0x00000072af727220 */ /* 0x040fe20000410000 */
[C---:B------:R-:W-:Y:S01]  /*3200*/  FMUL.FTZ R116, R175.reuse, R116 ;  /* 0x00000074af747220 */ /* 0x040fe20000410000 */
[C---:B------:R-:W-:Y:S01]  /*3210*/  FMUL.FTZ R117, R175.reuse, R117 ;  /* 0x00000075af757220 */ /* 0x040fe20000410000 */
[----:B------:R-:W-:Y:S02]  /*3220*/  FADD.FTZ R168, R124, R168 ;  /* 0x000000a87ca87221 */ /* 0x000fe40000010000 */
[----:B------:R-:W-:Y:S01]  /*3230*/  FFMA.FTZ R160, R116, R124, R160 ;  /* 0x0000007c74a07223 */ /* 0x000fe200000100a0 */
[----:B------:R-:W-:Y:S01]  /*3240*/  FMUL.FTZ R118, R175, R118 ;  /* 0x00000076af767220 */ /* 0x000fe20000410000 */
[----:B------:R-:W-:Y:S01]  /*3250*/  FADD.FTZ R169, R125, R169 ;  /* 0x000000a97da97221 */ /* 0x000fe20000010000 */
[----:B------:R-:W-:Y:S01]  /*3260*/  FFMA.FTZ R161, R117, R125, R161 ;  /* 0x0000007d75a17223 */ /* 0x000fe200000100a1 */
[----:B------:R-:W-:Y:S01]  /*3270*/  FADD.FTZ R170, R126, R170 ;  /* 0x000000aa7eaa7221 */ /* 0x000fe20000010000 */
[----:B------:R-:W-:Y:S01]  /*3280*/  FFMA.FTZ R162, R118, R126, R162 ;  /* 0x0000007e76a27223 */ /* 0x000fe200000100a2 */
[----:B------:R-:W-:Y:S01]  /*3290*/  UMOV UR4, 0xffffffff ;  /* 0xffffffff00047882 */ /* 0x000fe20000000000 */
[----:B------:R-:W-:Y:S01]  /*32a0*/  ISETP.NE.U32.AND P1, PT, RZ, UR10, PT ;  /* 0x0000000aff007c0c */ /* 0x000fe2000bf25070 */
[----:B------:R-:W-:Y:S01]  /*32b0*/  FFMA.FTZ R30, R114, R248, R30 ;  /* 0x000000f8721e7223 */ /* 0x000fe2000001001e */
[----:B------:R-:W-:-:S02]  /*32c0*/  FADD.FTZ R166, R248, R166 ;  /* 0x000000a6f8a67221 */ /* 0x000fc40000010000 */
[----:B------:R-:W-:Y:S01]  /*32d0*/  ISETP.NE.AND.EX P1, PT, RZ, UR11, PT, P1 ;  /* 0x0000000bff007c0c */ /* 0x000fe2000bf25310 */
[----:B--2---:R-:W-:Y:S01]  /*32e0*/  FMUL.FTZ R122, R122, R101 ;  /* 0x000000657a7a7220 */ /* 0x004fe20000410000 */
[----:B------:R-:W-:-:S03]  /*32f0*/  FFMA.FTZ R101, R111, R119, R102 ;  /* 0x000000776f657223 */ /* 0x000fc60000010066 */
[----:B------:R-:W-:Y:S01]  /*3300*/  FADD.FTZ R100, R100, R122 ;  /* 0x0000007a64647221 */ /* 0x000fe20000010000 */
[----:B------:R-:W-:-:S03]  /*3310*/  FFMA.FTZ R101, R112, R122, R101 ;  /* 0x0000007a70657223 */ /* 0x000fc60000010065 */
[----:B------:R-:W-:Y:S01]  /*3320*/  FADD.FTZ R100, R100, R120 ;  /* 0x0000007864647221 */ /* 0x000fe20000010000 */
[----:B------:R-:W-:Y:S01]  /*3330*/  FFMA.FTZ R101, R113, R120, R101 ;  /* 0x0000007871657223 */ /* 0x000fe20000010065 */
[----:B---3--:R-:W-:-:S04]  /*3340*/  FMUL.FTZ R123, R123, R248 ;  /* 0x000000f87b7b7220 */ /* 0x008fc80000410000 */
        /* <DEDUP_REMOVED lines=8> */
[----:B------:R-:W-:Y:S02]  /*33d0*/  FMUL.FTZ R126, R103, R126 ;  /* 0x0000007e677e7220 */ /* 0x000fe40000410000 */
[----:B------:R-:W-:Y:S01]  /*33e0*/  FFMA.FTZ R101, R117, R125, R101 ;  /* 0x0000007d75657223 */ /* 0x000fe20000010065 */
[----:B------:R-:W-:-:S03]  /*33f0*/  FADD.FTZ R100, R100, R125 ;  /* 0x0000007d64647221 */ /* 0x000fc60000010000 */
[----:B------:R-:W-:Y:S01]  /*3400*/  FFMA.FTZ R101, R118, R126, R101 ;  /* 0x0000007e76657223 */ /* 0x000fe20000010065 */
[----:B------:R-:W-:Y:S01]  /*3410*/  FADD.FTZ R100, R100, R126 ;  /* 0x0000007e64647221 */ /* 0x000fe20000010000 */
[----:B-1----:R-:W-:Y:S06]  /*3420*/  BRA.DIV UR4, `(.L_x_7306) ;  /* 0x0000008604687947 */ /* 0x002fec000b800000 */
        /* <DEDUP_REMOVED lines=18> */
.L_x_7341:
[----:B------:R-:W-:Y:S01]  /*3550*/  FADD.FTZ R102, R100, R102 ;  /* 0x0000006664667221 */ /* 0x000fe20000010000 */
[----:B0-----:R-:W-:-:S03]  /*3560*/  FADD.FTZ R103, R101, R103 ;  /* 0x0000006765677221 */ /* 0x001fc60000010000 */
[----:B------:R-:W-:Y:S01]  /*3570*/  FMUL.FTZ R102, R102, UR12 ;  /* 0x0000000c66667c20 */ /* 0x000fe20008410000 */
[----:B------:R-:W-:-:S04]  /*3580*/  FMUL.FTZ R127, R103, UR12 ;  /* 0x0000000c677f7c20 */ /* 0x000fc80008410000 */
[----:B------:R-:W-:Y:S01]  /*3590*/  FSEL R128, R102, RZ, !P2 ;  /* 0x000000ff66807208 */ /* 0x000fe20005000000 */
[----:B------:R-:W-:Y:S06]  /*35a0*/  @P1 BRA `(.L_x_7307) ;  /* 0x00000030003c1947 */ /* 0x000fec0003800000 */
[----:B-1----:R-:W-:-:S05]  /*35b0*/  MOV R100, 0x10 ;  /* 0x0000001000647802 */ /* 0x002fca0000000f00 */
[----:B------:R-:W-:-:S06]  /*35c0*/  IMAD.WIDE.U32 R100, R178, R100, UR16 ;  /* 0x00000010b2647e25 */ /* 0x000fcc000f8e0064 */
[----:B------:R-:W5:Y:S01]  /*35d0*/  LDG.E.128 R100, desc[UR6][R100.64] ;  /* 0x0000000664647981 */ /* 0x000f62000c1e1d00 */
        /* <DEDUP_REMOVED lines=13> */
[----:B------:R-:W-:Y:S01]  /*36b0*/  FFMA.FTZ R107, R219, R127, R128 ;  /* 0x0000007fdb6b7223 */ /* 0x000fe20000010080 */
[----:B------:R-:W-:Y:S01]  /*36c0*/  FADD.FTZ R221, R221, -R104 ;  /* 0x80000068dddd7221 */ /* 0x000fe20000010000 */
[----:B------:R-:W-:Y:S01]  /*36d0*/  FADD.FTZ R110, R105, -R110 ;  /* 0x8000006e696e7221 */ /* 0x000fe20000010000 */
[----:B-----5:R-:W-:Y:S01]  /*36e0*/  SHF.L.U32 R104, R103, 0x10, RZ ;  /* 0x0000001067687819 */ /* 0x020fe200000006ff */
[----:B------:R-:W-:Y:S01]  /*36f0*/  FADD.FTZ R107, R144, -R107 ;  /* 0x8000006b906b7221 */ /* 0x000fe20000010000 */
[----:B------:R-:W-:Y:S01]  /*3700*/  FMUL.FTZ R144, R175, R145 ;  /* 0x00000091af907220 */ /* 0x000fe20000410000 */
[----:B------:R-:W-:Y:S01]  /*3710*/  SHF.L.U32 R105, R35, 0x10, RZ ;  /* 0x0000001023697819 */ /* 0x000fe200000006ff */
[----:B------:R-:W-:Y:S01]  /*3720*/  FFMA.FTZ R223, R223, R127, R128 ;  /* 0x0000007fdfdf7223 */ /* 0x000fe20000010080 */
[----:B------:R-:W-:Y:S01]  /*3730*/  PRMT R109, R103, 0x7632, R109 ;  /* 0x00007632676d7816 */ /* 0x000fe2000000006d */
[----:B------:R-:W-:Y:S01]  /*3740*/  FMUL.FTZ R144, R144, R173 ;  /* 0x000000ad90907220 */ /* 0x000fe20000410000 */
[C---:B------:R-:W-:Y:S01]  /*3750*/  FMUL.FTZ R103, R175.reuse, R110 ;  /* 0x0000006eaf677220 */ /* 0x040fe20000410000 */
[----:B------:R-:W-:Y:S01]  /*3760*/  FMUL.FTZ R107, R175, R107 ;  /* 0x0000006baf6b7220 */ /* 0x000fe20000410000 */
[----:B------:R-:W-:Y:S01]  /*3770*/  SHF.L.U32 R145, R102, 0x10, RZ ;  /* 0x0000001066917819 */ /* 0x000fe200000006ff */
[C---:B------:R-:W-:Y:S01]  /*3780*/  FMUL.FTZ R104, R144.reuse, R104 ;  /* 0x0000006890687220 */ /* 0x040fe20000410000 */
[----:B------:R-:W-:Y:S01]  /*3790*/  FMUL.FTZ R144, R144, R105 ;  /* 0x0000006990907220 */ /* 0x000fe20000410000 */
[----:B------:R-:W-:Y:S01]  /*37a0*/  SHF.L.U32 R105, R109, 0x10, RZ ;  /* 0x000000106d697819 */ /* 0x000fe200000006ff */
[-C--:B------:R-:W-:Y:S01]  /*37b0*/  FMUL.FTZ R103, R103, R173.reuse ;  /* 0x000000ad67677220 */ /* 0x080fe20000410000 */
[----:B------:R-:W-:Y:S01]  /*37c0*/  SHF.L.U32 R109, R2, 0x10, RZ ;  /* 0x00000010026d7819 */ /* 0x000fe200000006ff */
[----:B------:R-:W-:Y:S01]  /*37d0*/  FMUL.FTZ R107, R107, R173 ;  /* 0x000000ad6b6b7220 */ /* 0x000fe20000410000 */
[----:B------:R-:W-:Y:S01]  /*37e0*/  PRMT R110, R102, 0x7632, R110 ;  /* 0x00007632666e7816 */ /* 0x000fe2000000006e */
[----:B------:R-:W-:Y:S01]  /*37f0*/  FMUL.FTZ R105, R103, R105 ;  /* 0x0000006967697220 */ /* 0x000fe20000410000 */
[----:B------:R-:W-:Y:S01]  /*3800*/  FMUL.FTZ R129, R175, R106 ;  /* 0x0000006aaf817220 */ /* 0x000fe20000410000 */
[----:B------:R-:W-:Y:S01]  /*3810*/  FMUL.FTZ R103, R103, R109 ;  /* 0x0000006d67677220 */ /* 0x000fe20000410000 */
[----:B------:R-:W-:Y:S01]  /*3820*/  SHF.L.U32 R109, R34, 0x10, RZ ;  /* 0x00000010226d7819 */ /* 0x000fe200000006ff */
[----:B------:R-:W-:Y:S01]  /*3830*/  FADD.FTZ R220, R220, -R223 ;  /* 0x800000dfdcdc7221 */ /* 0x000fe20000010000 */
[----:B------:R-:W-:Y:S01]  /*3840*/  SHF.L.U32 R110, R110, 0x10, RZ ;  /* 0x000000106e6e7819 */ /* 0x000fe200000006ff */
[----:B------:R-:W-:Y:S01]  /*3850*/  FMUL.FTZ R106, R107, R145 ;  /* 0x000000916b6a7220 */ /* 0x000fe20000410000 */
[----:B------:R-:W-:Y:S01]  /*3860*/  FMUL.FTZ R129, R129, R173 ;  /* 0x000000ad81817220 */ /* 0x000fe20000410000 */
[----:B------:R-:W-:Y:S01]  /*3870*/  FMUL.FTZ R102, R107, R109 ;  /* 0x0000006d6b667220 */ /* 0x000fe20000410000 */
[----:B------:R-:W-:Y:S01]  /*3880*/  SHF.L.U32 R145, R3, 0x10, RZ ;  /* 0x0000001003917819 */ /* 0x000fe200000006ff */
[----:B------:R-:W-:Y:S01]  /*3890*/  FMUL.FTZ R109, R175, R220 ;  /* 0x000000dcaf6d7220 */ /* 0x000fe20000410000 */
[----:B------:R-:W-:Y:S01]  /*38a0*/  FMUL.FTZ R107, R129, R110 ;  /* 0x0000006e816b7220 */ /* 0x000fe20000410000 */
[----:B------:R-:W-:Y:S01]  /*38b0*/  SHF.L.U32 R110, R101, 0x10, RZ ;  /* 0x00000010656e7819 */ /* 0x000fe200000006ff */
[----:B------:R-:W-:Y:S01]  /*38c0*/  FMUL.FTZ R221, R175, R221 ;  /* 0x000000ddafdd7220 */ /* 0x000fe20000410000 */
[----:B------:R-:W-:Y:S01]  /*38d0*/  FMUL.FTZ R145, R129, R145 ;  /* 0x0000009181917220 */ /* 0x000fe20000410000 */
        /* <DEDUP_REMOVED lines=10> */
[C---:B------:R-:W-:Y:S01]  /*3980*/  FMUL.FTZ R109, R129.reuse, R101 ;  /* 0x00000065816d7220 */ /* 0x040fe20000410000 */
[----:B------:R-:W-:Y:S01]  /*3990*/  SHF.L.U32 R222, R32, 0x10, RZ ;  /* 0x0000001020de7819 */ /* 0x000fe200000006ff */
[----:B------:R-:W-:Y:S01]  /*39a0*/  FMUL.FTZ R101, R129, R110 ;  /* 0x0000006e81657220 */ /* 0x000fe20000410000 */
[----:B------:R-:W-:-:S02]  /*39b0*/  PRMT R129, R100, 0x7632, R129 ;  /* 0x0000763264817816 */ /* 0x000fc40000000081 */
[----:B------:R-:W-:Y:S01]  /*39c0*/  SHF.L.U32 R110, R100, 0x10, RZ ;  /* 0x00000010646e7819 */ /* 0x000fe200000006ff */
[-C--:B------:R-:W-:Y:S01]  /*39d0*/  FMUL.FTZ R100, R221, R173.reuse ;  /* 0x000000addd647220 */ /* 0x080fe20000410000 */
[----:B------:R-:W-:Y:S01]  /*39e0*/  SHF.L.U32 R220, R5, 0x10, RZ ;  /* 0x0000001005dc7819 */ /* 0x000fe200000006ff */
[----:B------:R-:W-:Y:S01]  /*39f0*/  FMUL.FTZ R221, R224, R173 ;  /* 0x000000ade0dd7220 */ /* 0x000fe20000410000 */
[----:B------:R-:W-:Y:S01]  /*3a00*/  SHF.L.U32 R129, R129, 0x10, RZ ;  /* 0x0000001081817819 */ /* 0x000fe200000006ff */
[C---:B------:R-:W-:Y:S01]  /*3a10*/  FMUL.FTZ R110, R100.reuse, R110 ;  /* 0x0000006e646e7220 */ /* 0x040fe20000410000 */
[----:B------:R-:W-:Y:S01]  /*3a20*/  FMUL.FTZ R100, R100, R222 ;  /* 0x000000de64647220 */ /* 0x000fe20000410000 */
[----:B------:R-:W-:Y:S01]  /*3a30*/  FMUL.FTZ R220, R221, R220 ;  /* 0x000000dcdddc7220 */ /* 0x000fe20000410000 */
[----:B------:R-:W-:Y:S01]  /*3a40*/  F2FP.BF16.F32.PACK_AB R103, R103, R144 ;  /* 0x000000906767723e */ /* 0x000fe200000010ff */
[----:B------:R-:W-:Y:S01]  /*3a50*/  FMUL.FTZ R129, R221, R129 ;  /* 0x00000081dd817220 */ /* 0x000fe20000410000 */
[----:B------:R-:W-:-:S02]  /*3a60*/  F2FP.BF16.F32.PACK_AB R102, R145, R102 ;  /* 0x000000669166723e */ /* 0x000fc400000010ff */
[----:B------:R-:W-:Y:S02]  /*3a70*/  F2FP.BF16.F32.PACK_AB R101, R101, R219 ;  /* 0x000000db6565723e */ /* 0x000fe400000010ff */
[----:B------:R-:W-:Y:S01]  /*3a80*/  F2FP.BF16.F32.PACK_AB R100, R220, R100 ;  /* 0x00000064dc64723e */ /* 0x000fe200000010ff */
[----:B------:R-:W-:Y:S06]  /*3a90*/  BRA `(.L_x_7309) ;  /* 0x0000000400207947 */ /* 0x000fec0003800000 */
.L_x_7308:
[-CC-:B------:R-:W-:Y:S01]  /*3aa0*/  FFMA.FTZ R94, R145, R127.reuse, R128.reuse ;  /* 0x0000007f915e7223 */ /* 0x180fe20000010080 */
[-CC-:B------:R-:W-:Y:S01]  /*3ab0*/  FFMA.FTZ R109, R109, R127.reuse, R128.reuse ;  /* 0x0000007f6d6d7223 */ /* 0x180fe20000010080 */
[-CC-:B------:R-:W-:Y:S01]  /*3ac0*/  FFMA.FTZ R99, R222, R127.reuse, R128.reuse ;  /* 0x0000007fde637223 */ /* 0x180fe20000010080 */
[-C--:B------:R-:W-:Y:S01]  /*3ad0*/  FFMA.FTZ R93, R110, R127.reuse, R128 ;  /* 0x0000007f6e5d7223 */ /* 0x080fe20000010080 */
[----:B------:R-:W-:Y:S01]  /*3ae0*/  FADD.FTZ R94, R129, -R94 ;  /* 0x8000005e815e7221 */ /* 0x000fe20000010000 */
[----:B------:R-:W-:Y:S01]  /*3af0*/  FADD.FTZ R109, R105, -R109 ;  /* 0x8000006d696d7221 */ /* 0x000fe20000010000 */
[-CC-:B------:R-:W-:Y:S01]  /*3b00*/  FFMA.FTZ R97, R224, R127.reuse, R128.reuse ;  /* 0x0000007fe0617223 */ /* 0x180fe20000010080 */
[--C-:B------:R-:W-:Y:S01]  /*3b10*/  FFMA.FTZ R96, R104, R127, R128.reuse ;  /* 0x0000007f68607223 */ /* 0x100fe20000010080 */
[C---:B------:R-:W-:Y:S01]  /*3b20*/  FMUL.FTZ R94, R175.reuse, R94 ;  /* 0x0000005eaf5e7220 */ /* 0x040fe20000410000 */
[----:B------:R-:W-:Y:S01]  /*3b30*/  FMUL.FTZ R95, R175, R109 ;  /* 0x0000006daf5f7220 */ /* 0x000fe20000410000 */
[----:B------:R-:W-:Y:S01]  /*3b40*/  FADD.FTZ R99, R107, -R99 ;  /* 0x800000636b637221 */ /* 0x000fe20000010000 */
[----:B------:R-:W-:Y:S01]  /*3b50*/  FADD.FTZ R93, R106, -R93 ;  /* 0x8000005d6a5d7221 */ /* 0x000fe20000010000 */
[C---:B-----5:R-:W-:Y:S01]  /*3b60*/  PRMT R107, R103.reuse, 0x7632, R107 ;  /* 0x00007632676b7816 */ /* 0x060fe2000000006b */
[----:B------:R-:W-:Y:S01]  /*3b70*/  FADD.FTZ R97, R108, -R97 ;  /* 0x800000616c617221 */ /* 0x000fe20000010000 */
[----:B------:R-:W-:Y:S01]  /*3b80*/  SHF.L.U32 R104, R103, 0x10, RZ ;  /* 0x0000001067687819 */ /* 0x000fe200000006ff */
[----:B------:R-:W-:Y:S01]  /*3b90*/  FFMA.FTZ R92, R219, R127, R128 ;  /* 0x0000007fdb5c7223 */ /* 0x000fe20000010080 */
[----:B------:R-:W-:Y:S01]  /*3ba0*/  SHF.L.U32 R103, R35, 0x10, RZ ;  /* 0x0000001023677819 */ /* 0x000fe200000006ff */
[-C--:B------:R-:W-:Y:S01]  /*3bb0*/  FMUL.FTZ R108, R94, R173.reuse ;  /* 0x000000ad5e6c7220 */ /* 0x080fe20000410000 */
[----:B------:R-:W-:Y:S01]  /*3bc0*/  SHF.L.U32 R106, R2, 0x10, RZ ;  /* 0x00000010026a7819 */ /* 0x000fe200000006ff */
[----:B------:R-:W-:Y:S01]  /*3bd0*/  FMUL.FTZ R105, R95, R173 ;  /* 0x000000ad5f697220 */ /* 0x000fe20000410000 */
[----:B------:R-:W-:Y:S01]  /*3be0*/  FADD.FTZ R92, R144, -R92 ;  /* 0x8000005c905c7221 */ /* 0x000fe20000010000 */
[----:B------:R-:W-:Y:S01]  /*3bf0*/  FMUL.FTZ R103, R108, R103 ;  /* 0x000000676c677220 */ /* 0x000fe20000410000 */
[----:B------:R-:W-:Y:S01]  /*3c00*/  SHF.L.U32 R107, R107, 0x10, RZ ;  /* 0x000000106b6b7819 */ /* 0x000fe200000006ff */
[----:B------:R-:W-:Y:S01]  /*3c10*/  FMUL.FTZ R106, R105, R106 ;  /* 0x0000006a696a7220 */ /* 0x000fe20000410000 */
[----:B------:R-:W-:Y:S01]  /*3c20*/  FMUL.FTZ R92, R175, R92 ;  /* 0x0000005caf5c7220 */ /* 0x000fe20000410000 */
[----:B------:R-:W-:Y:S01]  /*3c30*/  SHF.L.U32 R110, R34, 0x10, RZ ;  /* 0x00000010226e7819 */ /* 0x000fe200000006ff */
[----:B------:R-:W-:Y:S01]  /*3c40*/  FFMA.FTZ R98, R223, R127, R128 ;  /* 0x0000007fdf627223 */ /* 0x000fe20000010080 */
[----:B------:R-:W-:Y:S01]  /*3c50*/  FMUL.FTZ R105, R105, R107 ;  /* 0x0000006b69697220 */ /* 0x000fe20000410000 */
[----:B------:R-:W-:Y:S01]  /*3c60*/  F2FP.BF16.F32.PACK_AB R103, R106, R103 ;  /* 0x000000676a67723e */ /* 0x000fe200000010ff */
[----:B------:R-:W-:Y:S01]  /*3c70*/  FMUL.FTZ R107, R92, R173 ;  /* 0x000000ad5c6b7220 */ /* 0x000fe20000410000 */
[----:B------:R-:W-:Y:S01]  /*3c80*/  SHF.L.U32 R106, R102, 0x10, RZ ;  /* 0x00000010666a7819 */ /* 0x000fe200000006ff */
[----:B------:R-:W-:Y:S01]  /*3c90*/  FMUL.FTZ R93, R175, R93 ;  /* 0x0000005daf5d7220 */ /* 0x000fe20000410000 */
[----:B------:R-:W-:Y:S01]  /*3ca0*/  FADD.FTZ R98, R220, -R98 ;  /* 0x80000062dc627221 */ /* 0x000fe20000010000 */
[C---:B------:R-:W-:Y:S01]  /*3cb0*/  FMUL.FTZ R110, R107.reuse, R110 ;  /* 0x0000006e6b6e7220 */ /* 0x040fe20000410000 */
[----:B------:R-:W-:Y:S01]  /*3cc0*/  FMUL.FTZ R104, R108, R104 ;  /* 0x000000686c687220 */ /* 0x000fe20000410000 */
        /* <DEDUP_REMOVED lines=13> */
[----:B------:R-:W-:Y:S01]  /*3da0*/  FMUL.FTZ R129, R109, R129 ;  /* 0x000000816d817220 */ /* 0x000fe20000410000 */
[----:B------:R-:W-:Y:S01]  /*3db0*/  FADD.FTZ R96, R221, -R96 ;  /* 0x80000060dd607221 */ /* 0x000fe20000010000 */
[----:B------:R-:W-:Y:S01]  /*3dc0*/  F2FP.BF16.F32.PACK_AB R102, R102, R110 ;  /* 0x0000006e6666723e */ /* 0x000fe200000010ff */
[----:B------:R-:W-:Y:S01]  /*3dd0*/  FMUL.FTZ R108, R109, R108 ;  /* 0x0000006c6d6c7220 */ /* 0x000fe20000410000 */
[----:B------:R-:W-:Y:S01]  /*3de0*/  PRMT R109, R101, 0x7632, R109 ;  /* 0x00007632656d7816 */ /* 0x000fe2000000006d */
[C---:B------:R-:W-:Y:S01]  /*3df0*/  FMUL.FTZ R96, R175.reuse, R96 ;  /* 0x00000060af607220 */ /* 0x040fe20000410000 */
[----:B------:R-:W-:Y:S01]  /*3e00*/  SHF.L.U32 R101, R4, 0x10, RZ ;  /* 0x0000001004657819 */ /* 0x000fe200000006ff */
[----:B------:R-:W-:Y:S01]  /*3e10*/  FMUL.FTZ R97, R175, R97 ;  /* 0x00000061af617220 */ /* 0x000fe20000410000 */
[----:B------:R-:W-:-:S02]  /*3e20*/  SHF.L.U32 R109, R109, 0x10, RZ ;  /* 0x000000106d6d7819 */ /* 0x000fc400000006ff */
[----:B------:R-:W-:Y:S01]  /*3e30*/  SHF.L.U32 R110, R100, 0x10, RZ ;  /* 0x00000010646e7819 */ /* 0x000fe200000006ff */
[C---:B------:R-:W-:Y:S01]  /*3e40*/  FMUL.FTZ R101, R144.reuse, R101 ;  /* 0x0000006590657220 */ /* 0x040fe20000410000 */
[----:B------:R-:W-:Y:S01]  /*3e50*/  FMUL.FTZ R145, R97, R173 ;  /* 0x000000ad61917220 */ /* 0x000fe20000410000 */
[----:B------:R-:W-:Y:S01]  /*3e60*/  FMUL.FTZ R109, R144, R109 ;  /* 0x0000006d906d7220 */ /* 0x000fe20000410000 */
[----:B------:R-:W-:Y:S02]  /*3e70*/  SHF.L.U32 R144, R32, 0x10, RZ ;  /* 0x0000001020907819 */ /* 0x000fe400000006ff */
[----:B------:R-:W-:Y:S01]  /*3e80*/  F2FP.BF16.F32.PACK_AB R101, R101, R129 ;  /* 0x000000816565723e */ /* 0x000fe200000010ff */
[----:B------:R-:W-:-:S04]  /*3e90*/  FMUL.FTZ R129, R96, R173 ;  /* 0x000000ad60817220 */ /* 0x000fc80000410000 */
[C---:B------:R-:W-:Y:S01]  /*3ea0*/  FMUL.FTZ R110, R129.reuse, R110 ;  /* 0x0000006e816e7220 */ /* 0x040fe20000410000 */
[----:B------:R-:W-:Y:S01]  /*3eb0*/  FMUL.FTZ R144, R129, R144 ;  /* 0x0000009081907220 */ /* 0x000fe20000410000 */
[----:B------:R-:W-:Y:S02]  /*3ec0*/  PRMT R129, R100, 0x7632, R129 ;  /* 0x0000763264817816 */ /* 0x000fe40000000081 */
[----:B------:R-:W-:Y:S02]  /*3ed0*/  SHF.L.U32 R100, R5, 0x10, RZ ;  /* 0x0000001005647819 */ /* 0x000fe400000006ff */
[----:B------:R-:W-:-:S03]  /*3ee0*/  SHF.L.U32 R129, R129, 0x10, RZ ;  /* 0x0000001081817819 */ /* 0x000fc600000006ff */
[C---:B------:R-:W-:Y:S02]  /*3ef0*/  FMUL.FTZ R100, R145.reuse, R100 ;  /* 0x0000006491647220 */ /* 0x040fe40000410000 */
[----:B------:R-:W-:-:S03]  /*3f00*/  FMUL.FTZ R129, R145, R129 ;  /* 0x0000008191817220 */ /* 0x000fc60000410000 */
[----:B------:R-:W-:-:S07]  /*3f10*/  F2FP.BF16.F32.PACK_AB R100, R100, R144 ;  /* 0x000000906464723e */ /* 0x000fce00000010ff */
.L_x_7309:
[----:B------:R-:W0:Y:S02]  /*3f20*/  @P1 LDC.64 R144, c[0x0][0x478] ;  /* 0x00011e00ff901b82 */ /* 0x000e240000000a00 */
[----:B0-----:R-:W-:-:S05]  /*3f30*/  @P1 IMAD.WIDE.U32 R144, R178, 0x20, R144 ;  /* 0x00000020b2901825 */ /* 0x001fca00078e0090 */
[----:B------:R-:W-:Y:S04]  /*3f40*/  @P1 STG.E.128 desc[UR6][R144.64], R96 ;  /* 0x0000006090001986 */ /* 0x000fe8000c101d06 */
[----:B------:R0:W-:Y:S02]  /*3f50*/  @P1 STG.E.128 desc[UR6][R144.64+0x10], R92 ;  /* 0x0000105c90001986 */ /* 0x0001e4000c101d06 */
[----:B0-----:R-:W-:-:S05]  /*3f60*/  HFMA2 R144, -RZ, RZ, 0, 9.5367431640625e-07 ;  /* 0x00000010ff907431 */ /* 0x001fca00000001ff */
[----:B------:R-:W-:-:S05]  /*3f70*/  IMAD.WIDE.U32 R144, R178, R144, UR18 ;  /* 0x00000012b2907e25 */ /* 0x000fca000f8e0090 */
[----:B------:R0:W-:Y:S02]  /*3f80*/  STG.E.128 desc[UR6][R144.64], R100 ;  /* 0x0000006490007986 */ /* 0x0001e4000c101d06 */
[----:B0-----:R-:W-:-:S05]  /*3f90*/  MOV R100, 0x10 ;  /* 0x0000001000647802 */ /* 0x001fca0000000f00 */
[----:B------:R-:W-:-:S06]  /*3fa0*/  IMAD.WIDE.U32 R100, R177, R100, UR16 ;  /* 0x00000010b1647e25 */ /* 0x000fcc000f8e0064 */
[----:B------:R-:W5:Y:S01]  /*3fb0*/  LDG.E.128 R100, desc[UR6][R100.64] ;  /* 0x0000000664647981 */ /* 0x000f62000c1e1d00 */
[----:B------:R-:W-:Y:S05]  /*3fc0*/  @!P1 BRA `(.L_x_7310) ;  /* 0x0000000400249947 */ /* 0x000fea0003800000 */
[-CC-:B------:R-:W-:Y:S01]  /*3fd0*/  FFMA.FTZ R94, R155, R127.reuse, R128.reuse ;  /* 0x0000007f9b5e7223 */ /* 0x180fe20000010080 */
[-CC-:B------:R-:W-:Y:S01]  /*3fe0*/  FFMA.FTZ R214, R214, R127.reuse, R128.reuse ;  /* 0x0000007fd6d67223 */ /* 0x180fe20000010080 */
[-C--:B------:R-:W-:Y:S01]  /*3ff0*/  FFMA.FTZ R98, R150, R127.reuse, R128 ;  /* 0x0000007f96627223 */ /* 0x080fe20000010080 */
[C---:B-----5:R-:W-:Y:S01]  /*4000*/  PRMT R145, R103.reuse, 0x7632, R145 ;  /* 0x0000763267917816 */ /* 0x060fe20000000091 */
[----:B------:R-:W-:Y:S01]  /*4010*/  FADD.FTZ R94, R212, -R94 ;  /* 0x8000005ed45e7221 */ /* 0x000fe20000010000 */
[----:B------:R-:W-:Y:S01]  /*4020*/  FADD.FTZ R214, R218, -R214 ;  /* 0x800000d6dad67221 */ /* 0x000fe20000010000 */
[----:B------:R-:W-:Y:S01]  /*4030*/  SHF.L.U32 R150, R103, 0x10, RZ ;  /* 0x0000001067967819 */ /* 0x000fe200000006ff */
[-CC-:B------:R-:W-:Y:S01]  /*4040*/  FFMA.FTZ R96, R148, R127.reuse, R128.reuse ;  /* 0x0000007f94607223 */ /* 0x180fe20000010080 */
[C---:B------:R-:W-:Y:S01]  /*4050*/  FMUL.FTZ R94, R175.reuse, R94 ;  /* 0x0000005eaf5e7220 */ /* 0x040fe20000410000 */
[----:B------:R-:W-:Y:S01]  /*4060*/  FMUL.FTZ R95, R175, R214 ;  /* 0x000000d6af5f7220 */ /* 0x000fe20000410000 */
[-CC-:B------:R-:W-:Y:S01]  /*4070*/  FFMA.FTZ R97, R149, R127.reuse, R128.reuse ;  /* 0x0000007f95617223 */ /* 0x180fe20000010080 */
[----:B------:R-:W-:Y:S01]  /*4080*/  FFMA.FTZ R92, R154, R127, R128 ;  /* 0x0000007f9a5c7223 */ /* 0x000fe20000010080 */
[----:B------:R-:W-:Y:S01]  /*4090*/  SHF.L.U32 R103, R39, 0x10, RZ ;  /* 0x0000001027677819 */ /* 0x000fe200000006ff */
[-C--:B------:R-:W-:Y:S01]  /*40a0*/  FMUL.FTZ R148, R94, R173.reuse ;  /* 0x000000ad5e947220 */ /* 0x080fe20000410000 */
[----:B------:R-:W-:Y:S01]  /*40b0*/  SHF.L.U32 R144, R6, 0x10, RZ ;  /* 0x0000001006907819 */ /* 0x000fe200000006ff */
[----:B------:R-:W-:Y:S01]  /*40c0*/  FMUL.FTZ R149, R95, R173 ;  /* 0x000000ad5f957220 */ /* 0x000fe20000410000 */
[----:B------:R-:W-:Y:S01]  /*40d0*/  FADD.FTZ R92, R211, -R92 ;  /* 0x8000005cd35c7221 */ /* 0x000fe20000010000 */
[--C-:B------:R-:W-:Y:S01]  /*40e0*/  FFMA.FTZ R93, R213, R127, R128.reuse ;  /* 0x0000007fd55d7223 */ /* 0x100fe20000010080 */
[C---:B------:R-:W-:Y:S01]  /*40f0*/  FMUL.FTZ R103, R148.reuse, R103 ;  /* 0x0000006794677220 */ /* 0x040fe20000410000 */
[----:B------:R-:W-:Y:S01]  /*4100*/  FMUL.FTZ R144, R149, R144 ;  /* 0x0000009095907220 */ /* 0x000fe20000410000 */
[----:B------:R-:W-:Y:S01]  /*4110*/  SHF.L.U32 R145, R145, 0x10, RZ ;  /* 0x0000001091917819 */ /* 0x000fe200000006ff */
[----:B------:R-:W-:Y:S01]  /*4120*/  FMUL.FTZ R92, R175, R92 ;  /* 0x0000005caf5c7220 */ /* 0x000fe20000410000 */
[----:B------:R-:W-:Y:S01]  /*4130*/  FADD.FTZ R93, R217, -R93 ;  /* 0x8000005dd95d7221 */ /* 0x000fe20000010000 */
[----:B------:R-:W-:Y:S01]  /*4140*/  FMUL.FTZ R150, R148, R150 ;  /* 0x0000009694967220 */ /* 0x000fe20000410000 */
[----:B------:R-:W-:Y:S01]  /*4150*/  F2FP.BF16.F32.PACK_AB R103, R144, R103 ;  /* 0x000000679067723e */ /* 0x000fe200000010ff */
[----:B------:R-:W-:Y:S01]  /*4160*/  FFMA.FTZ R99, R151, R127, R128 ;  /* 0x0000007f97637223 */ /* 0x000fe20000010080 */
[----:B------:R-:W-:Y:S01]  /*4170*/  FMUL.FTZ R149, R149, R145 ;  /* 0x0000009195957220 */ /* 0x000fe20000410000 */
[----:B------:R-:W-:Y:S01]  /*4180*/  SHF.L.U32 R148, R102, 0x10, RZ ;  /* 0x0000001066947819 */ /* 0x000fe200000006ff */
[----:B------:R-:W-:Y:S01]  /*4190*/  FMUL.FTZ R145, R92, R173 ;  /* 0x000000ad5c917220 */ /* 0x000fe20000410000 */
[----:B------:R-:W-:Y:S01]  /*41a0*/  SHF.L.U32 R144, R38, 0x10, RZ ;  /* 0x0000001026907819 */ /* 0x000fe200000006ff */
[----:B------:R-:W-:Y:S01]  /*41b0*/  FMUL.FTZ R93, R175, R93 ;  /* 0x0000005daf5d7220 */ /* 0x000fe20000410000 */
[----:B------:R-:W-:Y:S01]  /*41c0*/  PRMT R151, R102, 0x7632, R151 ;  /* 0x0000763266977816 */ /* 0x000fe20000000097 */
[----:B------:R-:W-:Y:S01]  /*41d0*/  FADD.FTZ R98, R153, -R98 ;  /* 0x8000006299627221 */ /* 0x000fe20000010000 */
[C---:B------:R-:W-:Y:S01]  /*41e0*/  FMUL.FTZ R148, R145.reuse, R148 ;  /* 0x0000009491947220 */ /* 0x040fe20000410000 */
[----:B------:R-:W-:Y:S01]  /*41f0*/  FMUL.FTZ R144, R145, R144 ;  /* 0x0000009091907220 */ /* 0x000fe20000410000 */
[----:B------:R-:W-:Y:S01]  /*4200*/  SHF.L.U32 R151, R151, 0x10, RZ ;  /* 0x0000001097977819 */ /* 0x000fe200000006ff */
[----:B------:R-:W-:Y:S01]  /*4210*/  FMUL.FTZ R145, R93, R173 ;  /* 0x000000ad5d917220 */ /* 0x000fe20000410000 */
[----:B------:R-:W-:Y:S01]  /*4220*/  SHF.L.U32 R102, R7, 0x10, RZ ;  /* 0x0000001007667819 */ /* 0x000fe200000006ff */
[----:B------:R-:W-:Y:S01]  /*4230*/  FMUL.FTZ R98, R175, R98 ;  /* 0x00000062af627220 */ /* 0x000fe20000410000 */
[----:B------:R-:W-:Y:S01]  /*4240*/  FADD.FTZ R96, R152, -R96 ;  /* 0x8000006098607221 */ /* 0x000fe20000010000 */
[C---:B------:R-:W-:Y:S01]  /*4250*/  FMUL.FTZ R151, R145.reuse, R151 ;  /* 0x0000009791977220 */ /* 0x040fe20000410000 */
[----:B------:R-:W-:Y:S01]  /*4260*/  FADD.FTZ R99, R216, -R99 ;  /* 0x80000063d8637221 */ /* 0x000fe20000010000 */
[----:B------:R-:W-:Y:S01]  /*4270*/  FMUL.FTZ R102, R145, R102 ;  /* 0x0000006691667220 */ /* 0x000fe20000410000 */
[----:B------:R-:W-:Y:S01]  /*4280*/  SHF.L.U32 R152, R101, 0x10, RZ ;  /* 0x0000001065987819 */ /* 0x000fe200000006ff */
[----:B------:R-:W-:Y:S01]  /*4290*/  FMUL.FTZ R153, R98, R173 ;  /* 0x000000ad62997220 */ /* 0x000fe20000410000 */
[----:B------:R-:W-:Y:S01]  /*42a0*/  SHF.L.U32 R145, R37, 0x10, RZ ;  /* 0x0000001025917819 */ /* 0x000fe200000006ff */
[C---:B------:R-:W-:Y:S01]  /*42b0*/  FMUL.FTZ R99, R175.reuse, R99 ;  /* 0x00000063af637220 */ /* 0x040fe20000410000 */
[----:B------:R-:W-:Y:S01]  /*42c0*/  FMUL.FTZ R96, R175, R96 ;  /* 0x00000060af607220 */ /* 0x000fe20000410000 */
[----:B------:R-:W-:Y:S01]  /*42d0*/  FMUL.FTZ R152, R153, R152 ;  /* 0x0000009899987220 */ /* 0x000fe20000410000 */
[----:B------:R-:W-:Y:S01]  /*42e0*/  FADD.FTZ R97, R215, -R97 ;  /* 0x80000061d7617221 */ /* 0x000fe20000010000 */
[----:B------:R-:W-:Y:S01]  /*42f0*/  FMUL.FTZ R145, R153, R145 ;  /* 0x0000009199917220 */ /* 0x000fe20000410000 */
[----:B------:R-:W-:Y:S01]  /*4300*/  PRMT R153, R101, 0x7632, R153 ;  /* 0x0000763265997816 */ /* 0x000fe20000000099 */
[----:B------:R-:W-:Y:S01]  /*4310*/  FMUL.FTZ R154, R99, R173 ;  /* 0x000000ad639a7220 */ /* 0x000fe20000410000 */
[----:B------:R-:W-:Y:S01]  /*4320*/  SHF.L.U32 R101, R8, 0x10, RZ ;  /* 0x0000001008657819 */ /* 0x000fe200000006ff */
[----:B------:R-:W-:Y:S01]  /*4330*/  FMUL.FTZ R97, R175, R97 ;  /* 0x00000061af617220 */ /* 0x000fe20000410000 */
[----:B------:R-:W-:-:S02]  /*4340*/  SHF.L.U32 R153, R153, 0x10, RZ ;  /* 0x0000001099997819 */ /* 0x000fc400000006ff */
[----:B------:R-:W-:Y:S01]  /*4350*/  F2FP.BF16.F32.PACK_AB R102, R102, R144 ;  /* 0x000000906666723e */ /* 0x000fe200000010ff */
[----:B------:R-:W-:Y:S01]  /*4360*/  FMUL.FTZ R101, R154, R101 ;  /* 0x000000659a657220 */ /* 0x000fe20000410000 */
[----:B------:R-:W-:Y:S01]  /*4370*/  SHF.L.U32 R144, R36, 0x10, RZ ;  /* 0x0000001024907819 */ /* 0x000fe200000006ff */
[----:B------:R-:W-:Y:S01]  /*4380*/  FMUL.FTZ R153, R154, R153 ;  /* 0x000000999a997220 */ /* 0x000fe20000410000 */
[----:B------:R-:W-:Y:S02]  /*4390*/  SHF.L.U32 R154, R100, 0x10, RZ ;  /* 0x00000010649a7819 */ /* 0x000fe400000006ff */
[----:B------:R-:W-:Y:S01]  /*43a0*/  F2FP.BF16.F32.PACK_AB R101, R101, R145 ;  /* 0x000000916565723e */ /* 0x000fe200000010ff */
[-C--:B------:R-:W-:Y:S01]  /*43b0*/  FMUL.FTZ R145, R96, R173.reuse ;  /* 0x000000ad60917220 */ /* 0x080fe20000410000 */
[----:B------:R-:W-:Y:S02]  /*43c0*/  PRMT R155, R100, 0x7632, R155 ;  /* 0x00007632649b7816 */ /* 0x000fe4000000009b */
[----:B------:R-:W-:Y:S01]  /*43d0*/  SHF.L.U32 R100, R9, 0x10, RZ ;  /* 0x0000001009647819 */ /* 0x000fe200000006ff */
[C---:B------:R-:W-:Y:S01]  /*43e0*/  FMUL.FTZ R154, R145.reuse, R154 ;  /* 0x0000009a919a7220 */ /* 0x040fe20000410000 */
[----:B------:R-:W-:Y:S01]  /*43f0*/  FMUL.FTZ R144, R145, R144 ;  /* 0x0000009091907220 */ /* 0x000fe20000410000 */
[----:B------:R-:W-:Y:S01]  /*4400*/  FMUL.FTZ R145, R97, R173 ;  /* 0x000000ad61917220 */ /* 0x000fe20000410000 */
[----:B------:R-:W-:-:S03]  /*4410*/  SHF.L.U32 R155, R155, 0x10, RZ ;  /* 0x000000109b9b7819 */ /* 0x000fc600000006ff */
[C---:B------:R-:W-:Y:S02]  /*4420*/  FMUL.FTZ R100, R145.reuse, R100 ;  /* 0x0000006491647220 */ /* 0x040fe40000410000 */
[----:B------:R-:W-:-:S03]  /*4430*/  FMUL.FTZ R155, R145, R155 ;  /* 0x0000009b919b7220 */ /* 0x000fc60000410000 */
[----:B------:R-:W-:Y:S01]  /*4440*/  F2FP.BF16.F32.PACK_AB R100, R100, R144 ;  /* 0x000000906464723e */ /* 0x000fe200000010ff */
[----:B------:R-:W-:Y:S06]  /*4450*/  BRA `(.L_x_7311) ;  /* 0x0000000400207947 */ /* 0x000fec0003800000 */
.L_x_7310:
[-CC-:B------:R-:W-:Y:S01]  /*4460*/  FFMA.FTZ R155, R155, R127.reuse, R128.reuse ;  /* 0x0000007f9b9b7223 */ /* 0x180fe20000010080 */
[-CC-:B------:R-:W-:Y:S01]  /*4470*/  FFMA.FTZ R149, R149, R127.reuse, R128.reuse ;  /* 0x0000007f95957223 */ /* 0x180fe20000010080 */
[-CC-:B------:R-:W-:Y:S01]  /*4480*/  FFMA.FTZ R144, R148, R127.reuse, R128.reuse ;  /* 0x0000007f94907223 */ /* 0x180fe20000010080 */
[-CC-:B------:R-:W-:Y:S01]  /*4490*/  FFMA.FTZ R145, R214, R127.reuse, R128.reuse ;  /* 0x0000007fd6917223 */ /* 0x180fe20000010080 */
[----:B------:R-:W-:Y:S01]  /*44a0*/  FADD.FTZ R155, R212, -R155 ;  /* 0x8000009bd49b7221 */ /* 0x000fe20000010000 */
[-CC-:B------:R-:W-:Y:S01]  /*44b0*/  FFMA.FTZ R150, R150, R127.reuse, R128.reuse ;  /* 0x0000007f96967223 */ /* 0x180fe20000010080 */
[--C-:B------:R-:W-:Y:S01]  /*44c0*/  FFMA.FTZ R151, R151, R127, R128.reuse ;  /* 0x0000007f97977223 */ /* 0x100fe20000010080 */
[----:B------:R-:W-:Y:S01]  /*44d0*/  FADD.FTZ R215, R215, -R149 ;  /* 0x80000095d7d77221 */ /* 0x000fe20000010000 */
[----:B------:R-:W-:Y:S01]  /*44e0*/  FMUL.FTZ R148, R175, R155 ;  /* 0x0000009baf947220 */ /* 0x000fe20000410000 */
[----:B------:R-:W-:Y:S01]  /*44f0*/  FFMA.FTZ R154, R154, R127, R128 ;  /* 0x0000007f9a9a7223 */ /* 0x000fe20000010080 */
[----:B------:R-:W-:Y:S01]  /*4500*/  FADD.FTZ R145, R218, -R145 ;  /* 0x80000091da917221 */ /* 0x000fe20000010000 */
[----:B------:R-:W-:Y:S01]  /*4510*/  SHF.L.U32 R149, R39, 0x10, RZ ;  /* 0x0000001027957819 */ /* 0x000fe200000006ff */
[----:B------:R-:W-:Y:S01]  /*4520*/  FADD.FTZ R153, R153, -R150 ;  /* 0x8000009699997221 */ /* 0x000fe20000010000 */
[--C-:B------:R-:W-:Y:S01]  /*4530*/  FADD.FTZ R216, R216, -R151.reuse ;  /* 0x80000097d8d87221 */ /* 0x100fe20000010000 */
[----:B------:R-:W-:Y:S01]  /*4540*/  FMUL.FTZ R148, R148, R173 ;  /* 0x000000ad94947220 */ /* 0x000fe20000410000 */
[----:B-----5:R-:W-:Y:S01]  /*4550*/  SHF.L.U32 R150, R103, 0x10, RZ ;  /* 0x0000001067967819 */ /* 0x020fe200000006ff */
[----:B------:R-:W-:Y:S01]  /*4560*/  FADD.FTZ R211, R211, -R154 ;  /* 0x8000009ad3d37221 */ /* 0x000fe20000010000 */
[----:B------:R-:W-:Y:S01]  /*4570*/  PRMT R151, R103, 0x7632, R151 ;  /* 0x0000763267977816 */ /* 0x000fe20000000097 */
[----:B------:R-:W-:Y:S01]  /*4580*/  FMUL.FTZ R145, R175, R145 ;  /* 0x00000091af917220 */ /* 0x000fe20000410000 */
[----:B------:R-:W-:Y:S01]  /*4590*/  FFMA.FTZ R213, R213, R127, R128 ;  /* 0x0000007fd5d57223 */ /* 0x000fe20000010080 */
[C---:B------:R-:W-:Y:S01]  /*45a0*/  FMUL.FTZ R103, R148.reuse, R149 ;  /* 0x0000009594677220 */ /* 0x040fe20000410000 */
[----:B------:R-:W-:Y:S01]  /*45b0*/  SHF.L.U32 R149, R151, 0x10, RZ ;  /* 0x0000001097957819 */ /* 0x000fe200000006ff */
[----:B------:R-:W-:Y:S01]  /*45c0*/  FMUL.FTZ R150, R148, R150 ;  /* 0x0000009694967220 */ /* 0x000fe20000410000 */
[----:B------:R-:W-:Y:S01]  /*45d0*/  FMUL.FTZ R151, R175, R211 ;  /* 0x000000d3af977220 */ /* 0x000fe20000410000 */
[-C--:B------:R-:W-:Y:S01]  /*45e0*/  FMUL.FTZ R145, R145, R173.reuse ;  /* 0x000000ad91917220 */ /* 0x080fe20000410000 */
[----:B------:R-:W-:Y:S01]  /*45f0*/  SHF.L.U32 R148, R6, 0x10, RZ ;  /* 0x0000001006947819 */ /* 0x000fe200000006ff */
[----:B------:R-:W-:Y:S01]  /*4600*/  FADD.FTZ R144, R152, -R144 ;  /* 0x8000009098907221 */ /* 0x000fe20000010000 */
[----:B------:R-:W-:Y:S01]  /*4610*/  FADD.FTZ R217, R217, -R213 ;  /* 0x800000d5d9d97221 */ /* 0x000fe20000010000 */
[----:B------:R-:W-:Y:S01]  /*4620*/  SHF.L.U32 R152, R38, 0x10, RZ ;  /* 0x0000001026987819 */ /* 0x000fe200000006ff */
[----:B------:R-:W-:Y:S01]  /*4630*/  FMUL.FTZ R151, R151, R173 ;  /* 0x000000ad97977220 */ /* 0x000fe20000410000 */
[C---:B------:R-:W-:Y:S01]  /*4640*/  FMUL.FTZ R149, R145.reuse, R149 ;  /* 0x0000009591957220 */ /* 0x040fe20000410000 */
[C---:B------:R-:W-:Y:S01]  /*4650*/  PRMT R154, R102.reuse, 0x7632, R154 ;  /* 0x00007632669a7816 */ /* 0x040fe2000000009a */
        /* <DEDUP_REMOVED lines=13> */
[-C--:B------:R-:W-:Y:S01]  /*4730*/  FMUL.FTZ R153, R153, R173.reuse ;  /* 0x000000ad99997220 */ /* 0x080fe20000410000 */
[----:B------:R-:W-:Y:S01]  /*4740*/  SHF.L.U32 R101, R101, 0x10, RZ ;  /* 0x0000001065657819 */ /* 0x000fe200000006ff */
[----:B------:R-:W-:Y:S01]  /*4750*/  FMUL.FTZ R216, R216, R173 ;  /* 0x000000add8d87220 */ /* 0x000fe20000410000 */
[----:B------:R-:W-:Y:S01]  /*4760*/  SHF.L.U32 R154, R8, 0x10, RZ ;  /* 0x00000010089a7819 */ /* 0x000fe200000006ff */
[C---:B------:R-:W-:Y:S01]  /*4770*/  FMUL.FTZ R152, R153.reuse, R152 ;  /* 0x0000009899987220 */ /* 0x040fe20000410000 */
[----:B------:R-:W-:Y:S01]  /*4780*/  FMUL.FTZ R211, R153, R211 ;  /* 0x000000d399d37220 */ /* 0x000fe20000410000 */
[C---:B------:R-:W-:Y:S01]  /*4790*/  FMUL.FTZ R144, R175.reuse, R144 ;  /* 0x00000090af907220 */ /* 0x040fe20000410000 */
[C---:B------:R-:W-:Y:S01]  /*47a0*/  FMUL.FTZ R153, R216.reuse, R101 ;  /* 0x00000065d8997220 */ /* 0x040fe20000410000 */
[----:B------:R-:W-:Y:S01]  /*47b0*/  FMUL.FTZ R101, R216, R154 ;  /* 0x0000009ad8657220 */ /* 0x000fe20000410000 */
        /* <DEDUP_REMOVED lines=16> */
[----:B------:R-:W-:-:S02]  /*48c0*/  F2FP.BF16.F32.PACK_AB R101, R101, R211 ;  /* 0x000000d36565723e */ /* 0x000fc400000010ff */
[----:B------:R-:W-:-:S07]  /*48d0*/  F2FP.BF16.F32.PACK_AB R100, R144, R100 ;  /* 0x000000649064723e */ /* 0x000fce00000010ff */
.L_x_7311:
        /* <DEDUP_REMOVED lines=28> */
[----:B------:R-:W-:Y:S01]  /*4aa0*/  FFMA.FTZ R93, R185, R127, R128 ;  /* 0x0000007fb95d7223 */ /* 0x000fe20000010080 */
[C---:B------:R-:W-:Y:S01]  /*4ab0*/  FMUL.FTZ R103, R156.reuse, R103 ;  /* 0x000000679c677220 */ /* 0x040fe20000410000 */
[----:B------:R-:W-:Y:S01]  /*4ac0*/  FMUL.FTZ R144, R157, R144 ;  /* 0x000000909d907220 */ /* 0x000fe20000410000 */
[----:B------:R-:W-:Y:S01]  /*4ad0*/  SHF.L.U32 R145, R145, 0x10, RZ ;  /* 0x0000001091917819 */ /* 0x000fe200000006ff */
[----:B------:R-:W-:Y:S01]  /*4ae0*/  FMUL.FTZ R92, R175, R92 ;  /* 0x0000005caf5c7220 */ /* 0x000fe20000410000 */
[----:B------:R-:W-:Y:S01]  /*4af0*/  FADD.FTZ R93, R189, -R93 ;  /* 0x8000005dbd5d7221 */ /* 0x000fe20000010000 */
        /* <DEDUP_REMOVED lines=8> */
[----:B------:R-:W-:Y:S01]  /*4b80*/  FADD.FTZ R98, R180, -R98 ;  /* 0x80000062b4627221 */ /* 0x000fe20000010000 */
[----:B------:R-:W-:Y:S01]  /*4b90*/  FFMA.FTZ R99, R159, R127, R128 ;  /* 0x0000007f9f637223 */ /* 0x000fe20000010080 */
[C---:B------:R-:W-:Y:S01]  /*4ba0*/  FMUL.FTZ R156, R145.reuse, R156 ;  /* 0x0000009c919c7220 */ /* 0x040fe20000410000 */
[----:B------:R-:W-:Y:S01]  /*4bb0*/  FMUL.FTZ R144, R145, R144 ;  /* 0x0000009091907220 */ /* 0x000fe20000410000 */
        /* <DEDUP_REMOVED lines=8> */
[----:B------:R-:W-:Y:S01]  /*4c40*/  SHF.L.U32 R145, R41, 0x10, RZ ;  /* 0x0000001029917819 */ /* 0x000fe200000006ff */
[----:B------:R-:W-:Y:S01]  /*4c50*/  FMUL.FTZ R177, R98, R173 ;  /* 0x000000ad62b17220 */ /* 0x000fe20000410000 */
[----:B------:R-:W-:Y:S01]  /*4c60*/  FMUL.FTZ R99, R175, R99 ;  /* 0x00000063af637220 */ /* 0x000fe20000410000 */
[----:B------:R-:W-:Y:S01]  /*4c70*/  FADD.FTZ R96, R179, -R96 ;  /* 0x80000060b3607221 */ /* 0x000fe20000010000 */
[----:B------:R-:W-:Y:S01]  /*4c80*/  PRMT R179, R101, 0x7632, R179 ;  /* 0x0000763265b37816 */ /* 0x000fe200000000b3 */
[C---:B------:R-:W-:Y:S01]  /*4c90*/  FMUL.FTZ R159, R177.reuse, R159 ;  /* 0x0000009fb19f7220 */ /* 0x040fe20000410000 */
[----:B------:R-:W-:Y:S01]  /*4ca0*/  FMUL.FTZ R145, R177, R145 ;  /* 0x00000091b1917220 */ /* 0x000fe20000410000 */
[----:B------:R-:W-:Y:S01]  /*4cb0*/  SHF.L.U32 R101, R12, 0x10, RZ ;  /* 0x000000100c657819 */ /* 0x000fe200000006ff */
[----:B------:R-:W-:Y:S01]  /*4cc0*/  FMUL.FTZ R177, R99, R173 ;  /* 0x000000ad63b17220 */ /* 0x000fe20000410000 */
[----:B------:R-:W-:Y:S01]  /*4cd0*/  FMUL.FTZ R96, R175, R96 ;  /* 0x00000060af607220 */ /* 0x000fe20000410000 */
[----:B------:R-:W-:Y:S01]  /*4ce0*/  FADD.FTZ R97, R187, -R97 ;  /* 0x80000061bb617221 */ /* 0x000fe20000010000 */
[----:B------:R-:W-:Y:S01]  /*4cf0*/  F2FP.BF16.F32.PACK_AB R102, R102, R144 ;  /* 0x000000906666723e */ /* 0x000fe200000010ff */
[----:B------:R-:W-:Y:S01]  /*4d00*/  FMUL.FTZ R101, R177, R101 ;  /* 0x00000065b1657220 */ /* 0x000fe20000410000 */
[----:B------:R-:W-:Y:S01]  /*4d10*/  SHF.L.U32 R180, R100, 0x10, RZ ;  /* 0x0000001064b47819 */ /* 0x000fe200000006ff */
[----:B------:R-:W-:Y:S01]  /*4d20*/  FMUL.FTZ R97, R175, R97 ;  /* 0x00000061af617220 */ /* 0x000fe20000410000 */
[----:B------:R-:W-:-:S02]  /*4d30*/  SHF.L.U32 R144, R40, 0x10, RZ ;  /* 0x0000001028907819 */ /* 0x000fc400000006ff */
[----:B------:R-:W-:Y:S01]  /*4d40*/  F2FP.BF16.F32.PACK_AB R101, R101, R145 ;  /* 0x000000916565723e */ /* 0x000fe200000010ff */
[-C--:B------:R-:W-:Y:S01]  /*4d50*/  FMUL.FTZ R145, R96, R173.reuse ;  /* 0x000000ad60917220 */ /* 0x080fe20000410000 */
[----:B------:R-:W-:Y:S02]  /*4d60*/  PRMT R181, R100, 0x7632, R181 ;  /* 0x0000763264b57816 */ /* 0x000fe400000000b5 */
[----:B------:R-:W-:Y:S01]  /*4d70*/  SHF.L.U32 R100, R13, 0x10, RZ ;  /* 0x000000100d647819 */ /* 0x000fe200000006ff */
[C---:B------:R-:W-:Y:S01]  /*4d80*/  FMUL.FTZ R180, R145.reuse, R180 ;  /* 0x000000b491b47220 */ /* 0x040fe20000410000 */
[----:B------:R-:W-:Y:S01]  /*4d90*/  FMUL.FTZ R144, R145, R144 ;  /* 0x0000009091907220 */ /* 0x000fe20000410000 */
[----:B------:R-:W-:Y:S01]  /*4da0*/  FMUL.FTZ R145, R97, R173 ;  /* 0x000000ad61917220 */ /* 0x000fe20000410000 */
[----:B------:R-:W-:Y:S02]  /*4db0*/  SHF.L.U32 R179, R179, 0x10, RZ ;  /* 0x00000010b3b37819 */ /* 0x000fe400000006ff */
[----:B------:R-:W-:Y:S01]  /*4dc0*/  SHF.L.U32 R181, R181, 0x10, RZ ;  /* 0x00000010b5b57819 */ /* 0x000fe200000006ff */
[----:B------:R-:W-:-:S02]  /*4dd0*/  FMUL.FTZ R100, R145, R100 ;  /* 0x0000006491647220 */ /* 0x000fc40000410000 */
[----:B------:R-:W-:Y:S02]  /*4de0*/  FMUL.FTZ R179, R177, R179 ;  /* 0x000000b3b1b37220 */ /* 0x000fe40000410000 */
[----:B------:R-:W-:Y:S01]  /*4df0*/  FMUL.FTZ R181, R145, R181 ;  /* 0x000000b591b57220 */ /* 0x000fe20000410000 */
[----:B------:R-:W-:Y:S01]  /*4e00*/  F2FP.BF16.F32.PACK_AB R100, R100, R144 ;  /* 0x000000906464723e */ /* 0x000fe200000010ff */
[----:B------:R-:W-:Y:S06]  /*4e10*/  BRA `(.L_x_7313) ;  /* 0x0000000400207947 */ /* 0x000fec0003800000 */
.L_x_7312:
        /* <DEDUP_REMOVED lines=8> */
[----:B------:R-:W-:Y:S01]  /*4ea0*/  FMUL.FTZ R156, R175, R182 ;  /* 0x000000b6af9c7220 */ /* 0x000fe20000410000 */
[----:B------:R-:W-:Y:S01]  /*4eb0*/  FADD.FTZ R145, R190, -R145 ;  /* 0x80000091be917221 */ /* 0x000fe20000010000 */
[----:B------:R-:W-:Y:S01]  /*4ec0*/  FADD.FTZ R180, R180, -R158 ;  /* 0x8000009eb4b47221 */ /* 0x000fe20000010000 */
[----:B------:R-:W-:Y:S01]  /*4ed0*/  SHF.L.U32 R157, R43, 0x10, RZ ;  /* 0x000000102b9d7819 */ /* 0x000fe200000006ff */
[--C-:B------:R-:W-:Y:S01]  /*4ee0*/  FADD.FTZ R188, R188, -R159.reuse ;  /* 0x8000009fbcbc7221 */ /* 0x100fe20000010000 */
[----:B------:R-:W-:Y:S01]  /*4ef0*/  FMUL.FTZ R156, R156, R173 ;  /* 0x000000ad9c9c7220 */ /* 0x000fe20000410000 */
[----:B-----5:R-:W-:Y:S01]  /*4f00*/  SHF.L.U32 R158, R103, 0x10, RZ ;  /* 0x00000010679e7819 */ /* 0x020fe200000006ff */
[----:B------:R-:W-:Y:S01]  /*4f10*/  FFMA.FTZ R181, R181, R127, R128 ;  /* 0x0000007fb5b57223 */ /* 0x000fe20000010080 */
[----:B------:R-:W-:Y:S01]  /*4f20*/  PRMT R159, R103, 0x7632, R159 ;  /* 0x00007632679f7816 */ /* 0x000fe2000000009f */
[----:B------:R-:W-:Y:S01]  /*4f30*/  FMUL.FTZ R145, R175, R145 ;  /* 0x00000091af917220 */ /* 0x000fe20000410000 */
[C---:B------:R-:W-:Y:S01]  /*4f40*/  FMUL.FTZ R103, R156.reuse, R157 ;  /* 0x0000009d9c677220 */ /* 0x040fe20000410000 */
[----:B------:R-:W-:Y:S01]  /*4f50*/  FADD.FTZ R183, R183, -R181 ;  /* 0x800000b5b7b77221 */ /* 0x000fe20000010000 */
[----:B------:R-:W-:Y:S01]  /*4f60*/  FMUL.FTZ R158, R156, R158 ;  /* 0x0000009e9c9e7220 */ /* 0x000fe20000410000 */
[----:B------:R-:W-:Y:S01]  /*4f70*/  SHF.L.U32 R157, R159, 0x10, RZ ;  /* 0x000000109f9d7819 */ /* 0x000fe200000006ff */
[----:B------:R-:W-:Y:S01]  /*4f80*/  FMUL.FTZ R145, R145, R173 ;  /* 0x000000ad91917220 */ /* 0x000fe20000410000 */
[----:B------:R-:W-:Y:S01]  /*4f90*/  SHF.L.U32 R156, R10, 0x10, RZ ;  /* 0x000000100a9c7819 */ /* 0x000fe200000006ff */
[----:B------:R-:W-:Y:S01]  /*4fa0*/  FMUL.FTZ R159, R175, R183 ;  /* 0x000000b7af9f7220 */ /* 0x000fe20000410000 */
[----:B------:R-:W-:Y:S01]  /*4fb0*/  SHF.L.U32 R177, R42, 0x10, RZ ;  /* 0x000000102ab17819 */ /* 0x000fe200000006ff */
[C---:B------:R-:W-:Y:S01]  /*4fc0*/  FMUL.FTZ R157, R145.reuse, R157 ;  /* 0x0000009d919d7220 */ /* 0x040fe20000410000 */
[C---:B------:R-:W-:Y:S01]  /*4fd0*/  PRMT R178, R102.reuse, 0x7632, R178 ;  /* 0x0000763266b27816 */ /* 0x040fe200000000b2 */
[----:B------:R-:W-:Y:S01]  /*4fe0*/  FMUL.FTZ R145, R145, R156 ;  /* 0x0000009c91917220 */ /* 0x000fe20000410000 */
[----:B------:R-:W-:Y:S01]  /*4ff0*/  SHF.L.U32 R156, R102, 0x10, RZ ;  /* 0x00000010669c7819 */ /* 0x000fe200000006ff */
[----:B------:R-:W-:Y:S01]  /*5000*/  FMUL.FTZ R159, R159, R173 ;  /* 0x000000ad9f9f7220 */ /* 0x000fe20000410000 */
[----:B------:R-:W-:Y:S01]  /*5010*/  FADD.FTZ R144, R179, -R144 ;  /* 0x80000090b3907221 */ /* 0x000fe20000010000 */
[C---:B------:R-:W-:Y:S01]  /*5020*/  FMUL.FTZ R179, R175.reuse, R180 ;  /* 0x000000b4afb37220 */ /* 0x040fe20000410000 */
[----:B------:R-:W-:Y:S01]  /*5030*/  FMUL.FTZ R188, R175, R188 ;  /* 0x000000bcafbc7220 */ /* 0x000fe20000410000 */
[C---:B------:R-:W-:Y:S01]  /*5040*/  FMUL.FTZ R156, R159.reuse, R156 ;  /* 0x0000009c9f9c7220 */ /* 0x040fe20000410000 */
[----:B------:R-:W-:Y:S01]  /*5050*/  FMUL.FTZ R102, R159, R177 ;  /* 0x000000b19f667220 */ /* 0x000fe20000410000 */
[----:B------:R-:W-:Y:S01]  /*5060*/  SHF.L.U32 R159, R101, 0x10, RZ ;  /* 0x00000010659f7819 */ /* 0x000fe200000006ff */
[----:B------:R-:W-:Y:S01]  /*5070*/  FFMA.FTZ R185, R185, R127, R128 ;  /* 0x0000007fb9b97223 */ /* 0x000fe20000010080 */
[----:B------:R-:W-:Y:S01]  /*5080*/  PRMT R101, R101, 0x7632, R101 ;  /* 0x0000763265657816 */ /* 0x000fe20000000065 */
[-C--:B------:R-:W-:Y:S01]  /*5090*/  FMUL.FTZ R179, R179, R173.reuse ;  /* 0x000000adb3b37220 */ /* 0x080fe20000410000 */
[----:B------:R-:W-:Y:S01]  /*50a0*/  SHF.L.U32 R182, R41, 0x10, RZ ;  /* 0x0000001029b67819 */ /* 0x000fe200000006ff */
[----:B------:R-:W-:Y:S01]  /*50b0*/  FMUL.FTZ R188, R188, R173 ;  /* 0x000000adbcbc7220 */ /* 0x000fe20000410000 */
[----:B------:R-:W-:Y:S01]  /*50c0*/  SHF.L.U32 R101, R101, 0x10, RZ ;  /* 0x0000001065657819 */ /* 0x000fe200000006ff */
[----:B------:R-:W-:Y:S01]  /*50d0*/  FADD.FTZ R189, R189, -R185 ;  /* 0x800000b9bdbd7221 */ /* 0x000fe20000010000 */
[----:B------:R-:W-:Y:S01]  /*50e0*/  SHF.L.U32 R180, R12, 0x10, RZ ;  /* 0x000000100cb47819 */ /* 0x000fe200000006ff */
[C---:B------:R-:W-:Y:S01]  /*50f0*/  FMUL.FTZ R159, R179.reuse, R159 ;  /* 0x0000009fb39f7220 */ /* 0x040fe20000410000 */
[----:B------:R-:W-:Y:S01]  /*5100*/  FMUL.FTZ R182, R179, R182 ;  /* 0x000000b6b3b67220 */ /* 0x000fe20000410000 */
[C---:B------:R-:W-:Y:S01]  /*5110*/  FMUL.FTZ R144, R175.reuse, R144 ;  /* 0x00000090af907220 */ /* 0x040fe20000410000 */
[C---:B------:R-:W-:Y:S01]  /*5120*/  FMUL.FTZ R179, R188.reuse, R101 ;  /* 0x00000065bcb37220 */ /* 0x040fe20000410000 */
[C---:B------:R-:W-:Y:S01]  /*5130*/  FMUL.FTZ R189, R175.reuse, R189 ;  /* 0x000000bdafbd7220 */ /* 0x040fe20000410000 */
[----:B------:R-:W-:Y:S01]  /*5140*/  FMUL.FTZ R101, R188, R180 ;  /* 0x000000b4bc657220 */ /* 0x000fe20000410000 */
[----:B------:R-:W-:Y:S01]  /*5150*/  FMUL.FTZ R183, R175, R187 ;  /* 0x000000bbafb77220 */ /* 0x000fe20000410000 */
[C---:B------:R-:W-:Y:S01]  /*5160*/  PRMT R181, R100.reuse, 0x7632, R181 ;  /* 0x0000763264b57816 */ /* 0x040fe200000000b5 */
        /* <DEDUP_REMOVED lines=19> */
.L_x_7313:
[----:B------:R-:W0:Y:S01]  /*52a0*/  @P1 LDC.64 R144, c[0x0][0x478] ;  /* 0x00011e00ff901b82 */ /* 0x000e220000000a00 */
[----:B------:R-:W-:Y:S02]  /*52b0*/  HFMA2 R177, -RZ, RZ, 0, 9.5367431640625e-07 ;  /* 0x00000010ffb17431 */ /* 0x000fe400000001ff */
[----:B0-----:R-:W-:-:S04]  /*52c0*/  @P1 IMAD.WIDE.U32 R144, R176, 0x20, R144 ;  /* 0x00000020b0901825 */ /* 0x001fc800078e0090 */
[----:B------:R-:W-:Y:S01]  /*52d0*/  IMAD.WIDE.U32 R176, R176, R177, UR18 ;  /* 0x00000012b0b07e25 */ /* 0x000fe2000f8e00b1 */
[----:B------:R-:W-:Y:S04]  /*52e0*/  @P1 STG.E.128 desc[UR6][R144.64], R96 ;  /* 0x0000006090001986 */ /* 0x000fe8000c101d06 */
[----:B------:R-:W-:Y:S04]  /*52f0*/  @P1 STG.E.128 desc[UR6][R144.64+0x10], R92 ;  /* 0x0000105c90001986 */ /* 0x000fe8000c101d06 */
[----:B------:R0:W-:Y:S02]  /*5300*/  STG.E.128 desc[UR6][R176.64], R100 ;  /* 0x00000064b0007986 */ /* 0x0001e4000c101d06 */
[----:B0-----:R-:W-:-:S05]  /*5310*/  MOV R100, 0x10 ;  /* 0x0000001000647802 */ /* 0x001fca0000000f00 */
[----:B------:R-:W-:-:S06]  /*5320*/  IMAD.WIDE.U32 R100, R174, R100, UR16 ;  /* 0x00000010ae647e25 */ /* 0x000fcc000f8e0064 */
[----:B------:R-:W5:Y:S01]  /*5330*/  LDG.E.128 R100, desc[UR6][R100.64] ;  /* 0x0000000664647981 */ /* 0x000f62000c1e1d00 */
[----:B------:R-:W-:Y:S05]  /*5340*/  @!P1 BRA `(.L_x_7314) ;  /* 0x0000000400249947 */ /* 0x000fea0003800000 */
        /* <DEDUP_REMOVED lines=8> */
[----:B------:R-:W-:Y:S01]  /*53d0*/  FMUL.FTZ R94, R175, R138 ;  /* 0x0000008aaf5e7220 */ /* 0x000fe20000410000 */
[----:B------:R-:W-:Y:S01]  /*53e0*/  FADD.FTZ R93, R131, -R93 ;  /* 0x8000005d835d7221 */ /* 0x000fe20000010000 */
[----:B-----5:R-:W-:Y:S01]  /*53f0*/  SHF.L.U32 R132, R103, 0x10, RZ ;  /* 0x0000001067847819 */ /* 0x020fe200000006ff */
[----:B------:R-:W-:Y:S01]  /*5400*/  FMUL.FTZ R95, R175, R95 ;  /* 0x0000005faf5f7220 */ /* 0x000fe20000410000 */
[----:B------:R-:W-:Y:S01]  /*5410*/  SHF.L.U32 R130, R47, 0x10, RZ ;  /* 0x000000102f827819 */ /* 0x000fe200000006ff */
[----:B------:R-:W-:Y:S01]  /*5420*/  FMUL.FTZ R131, R94, R173 ;  /* 0x000000ad5e837220 */ /* 0x000fe20000410000 */
[----:B------:R-:W-:Y:S01]  /*5430*/  PRMT R134, R103, 0x7632, R134 ;  /* 0x0000763267867816 */ /* 0x000fe20000000086 */
[----:B------:R-:W-:Y:S01]  /*5440*/  FADD.FTZ R92, R137, -R92 ;  /* 0x8000005c895c7221 */ /* 0x000fe20000010000 */
[----:B------:R-:W-:Y:S01]  /*5450*/  SHF.L.U32 R103, R14, 0x10, RZ ;  /* 0x000000100e677819 */ /* 0x000fe200000006ff */
[C---:B------:R-:W-:Y:S01]  /*5460*/  FMUL.FTZ R132, R131.reuse, R132 ;  /* 0x0000008483847220 */ /* 0x040fe20000410000 */
[----:B------:R-:W-:Y:S01]  /*5470*/  FMUL.FTZ R130, R131, R130 ;  /* 0x0000008283827220 */ /* 0x000fe20000410000 */
[----:B------:R-:W-:Y:S01]  /*5480*/  SHF.L.U32 R134, R134, 0x10, RZ ;  /* 0x0000001086867819 */ /* 0x000fe200000006ff */
[--C-:B------:R-:W-:Y:S01]  /*5490*/  FFMA.FTZ R97, R146, R127, R128.reuse ;  /* 0x0000007f92617223 */ /* 0x100fe20000010080 */
[----:B------:R-:W-:Y:S01]  /*54a0*/  FMUL.FTZ R131, R95, R173 ;  /* 0x000000ad5f837220 */ /* 0x000fe20000410000 */
[C---:B------:R-:W-:Y:S01]  /*54b0*/  FMUL.FTZ R92, R175.reuse, R92 ;  /* 0x0000005caf5c7220 */ /* 0x040fe20000410000 */
[----:B------:R-:W-:Y:S01]  /*54c0*/  FMUL.FTZ R93, R175, R93 ;  /* 0x0000005daf5d7220 */ /* 0x000fe20000410000 */
[----:B------:R-:W-:Y:S01]  /*54d0*/  FADD.FTZ R97, R133, -R97 ;  /* 0x8000006185617221 */ /* 0x000fe20000010000 */
[C---:B------:R-:W-:Y:S01]  /*54e0*/  FMUL.FTZ R134, R131.reuse, R134 ;  /* 0x0000008683867220 */ /* 0x040fe20000410000 */
[----:B------:R-:W-:Y:S01]  /*54f0*/  FMUL.FTZ R103, R131, R103 ;  /* 0x0000006783677220 */ /* 0x000fe20000410000 */
[----:B------:R-:W-:Y:S01]  /*5500*/  SHF.L.U32 R133, R102, 0x10, RZ ;  /* 0x0000001066857819 */ /* 0x000fe200000006ff */
[----:B------:R-:W-:Y:S01]  /*5510*/  FMUL.FTZ R135, R92, R173 ;  /* 0x000000ad5c877220 */ /* 0x000fe20000410000 */
[----:B------:R-:W-:Y:S01]  /*5520*/  SHF.L.U32 R131, R46, 0x10, RZ ;  /* 0x000000102e837819 */ /* 0x000fe200000006ff */
[----:B------:R-:W-:Y:S01]  /*5530*/  FFMA.FTZ R98, R143, R127, R128 ;  /* 0x0000007f8f627223 */ /* 0x000fe20000010080 */
[----:B------:R-:W-:Y:S01]  /*5540*/  FMUL.FTZ R136, R93, R173 ;  /* 0x000000ad5d887220 */ /* 0x000fe20000410000 */
[----:B------:R-:W-:Y:S01]  /*5550*/  FMUL.FTZ R133, R135, R133 ;  /* 0x0000008587857220 */ /* 0x000fe20000410000 */
[----:B------:R-:W-:Y:S01]  /*5560*/  F2FP.BF16.F32.PACK_AB R103, R103, R130 ;  /* 0x000000826767723e */ /* 0x000fe200000010ff */
[----:B------:R-:W-:Y:S01]  /*5570*/  FMUL.FTZ R131, R135, R131 ;  /* 0x0000008387837220 */ /* 0x000fe20000410000 */
[----:B------:R-:W-:Y:S01]  /*5580*/  PRMT R135, R102, 0x7632, R135 ;  /* 0x0000763266877816 */ /* 0x000fe20000000087 */
[----:B------:R-:W-:Y:S01]  /*5590*/  FADD.FTZ R98, R140, -R98 ;  /* 0x800000628c627221 */ /* 0x000fe20000010000 */
        /* <DEDUP_REMOVED lines=9> */
[----:B------:R-:W-:Y:S01]  /*5630*/  FFMA.FTZ R96, R147, R127, R128 ;  /* 0x0000007f93607223 */ /* 0x000fe20000010080 */
[----:B------:R-:W-:Y:S01]  /*5640*/  F2FP.BF16.F32.PACK_AB R102, R102, R131 ;  /* 0x000000836666723e */ /* 0x000fe200000010ff */
[----:B------:R-:W-:Y:S01]  /*5650*/  FMUL.FTZ R131, R98, R173 ;  /* 0x000000ad62837220 */ /* 0x000fe20000410000 */
[----:B------:R-:W-:Y:S01]  /*5660*/  SHF.L.U32 R101, R16, 0x10, RZ ;  /* 0x0000001010657819 */ /* 0x000fe200000006ff */
[----:B------:R-:W-:Y:S01]  /*5670*/  FADD.FTZ R96, R141, -R96 ;  /* 0x800000608d607221 */ /* 0x000fe20000010000 */
[----:B------:R-:W-:Y:S01]  /*5680*/  SHF.L.U32 R137, R137, 0x10, RZ ;  /* 0x0000001089897819 */ /* 0x000fe200000006ff */
[C---:B------:R-:W-:Y:S01]  /*5690*/  FMUL.FTZ R135, R131.reuse, R135 ;  /* 0x0000008783877220 */ /* 0x040fe20000410000 */
[----:B------:R-:W-:Y:S01]  /*56a0*/  FMUL.FTZ R130, R131, R130 ;  /* 0x0000008283827220 */ /* 0x000fe20000410000 */
[----:B------:R-:W-:Y:S01]  /*56b0*/  FMUL.FTZ R131, R99, R173 ;  /* 0x000000ad63837220 */ /* 0x000fe20000410000 */
[C---:B------:R-:W-:Y:S01]  /*56c0*/  FMUL.FTZ R96, R175.reuse, R96 ;  /* 0x00000060af607220 */ /* 0x040fe20000410000 */
[----:B------:R-:W-:Y:S01]  /*56d0*/  SHF.L.U32 R138, R100, 0x10, RZ ;  /* 0x00000010648a7819 */ /* 0x000fe200000006ff */
[----:B------:R-:W-:Y:S01]  /*56e0*/  FMUL.FTZ R97, R175, R97 ;  /* 0x00000061af617220 */ /* 0x000fe20000410000 */
[C---:B------:R-:W-:Y:S01]  /*56f0*/  FMUL.FTZ R101, R131.reuse, R101 ;  /* 0x0000006583657220 */ /* 0x040fe20000410000 */
        /* <DEDUP_REMOVED lines=9> */
[----:B------:R-:W-:-:S04]  /*5790*/  FMUL.FTZ R131, R97, R173 ;  /* 0x000000ad61837220 */ /* 0x000fc80000410000 */
[C---:B------:R-:W-:Y:S01]  /*57a0*/  FMUL.FTZ R100, R131.reuse, R100 ;  /* 0x0000006483647220 */ /* 0x040fe20000410000 */
[----:B------:R-:W-:-:S04]  /*57b0*/  FMUL.FTZ R139, R131, R139 ;  /* 0x0000008b838b7220 */ /* 0x000fc80000410000 */
[----:B------:R-:W-:Y:S01]  /*57c0*/  F2FP.BF16.F32.PACK_AB R100, R100, R130 ;  /* 0x000000826464723e */ /* 0x000fe200000010ff */
[----:B------:R-:W-:Y:S06]  /*57d0*/  BRA `(.L_x_7315) ;  /* 0x0000000400207947 */ /* 0x000fec0003800000 */
.L_x_7314:
        /* <DEDUP_REMOVED lines=8> */
[----:B------:R-:W-:Y:S01]  /*5860*/  SHF.L.U32 R134, R47, 0x10, RZ ;  /* 0x000000102f867819 */ /* 0x000fe200000006ff */
[----:B------:R-:W-:Y:S01]  /*5870*/  FADD.FTZ R133, R136, -R133 ;  /* 0x8000008588857221 */ /* 0x000fe20000010000 */
[--C-:B------:R-:W-:Y:S01]  /*5880*/  FADD.FTZ R131, R131, -R135.reuse ;  /* 0x8000008783837221 */ /* 0x100fe20000010000 */
[----:B-----5:R-:W-:Y:S01]  /*5890*/  SHF.L.U32 R132, R103, 0x10, RZ ;  /* 0x0000001067847819 */ /* 0x020fe200000006ff */
[--C-:B------:R-:W-:Y:S01]  /*58a0*/  FFMA.FTZ R139, R139, R127, R128.reuse ;  /* 0x0000007f8b8b7223 */ /* 0x100fe20000010080 */
[----:B------:R-:W-:Y:S01]  /*58b0*/  FMUL.FTZ R133, R175, R133 ;  /* 0x00000085af857220 */ /* 0x000fe20000410000 */
[----:B------:R-:W-:Y:S01]  /*58c0*/  PRMT R135, R103, 0x7632, R135 ;  /* 0x0000763267877816 */ /* 0x000fe20000000087 */
[----:B------:R-:W-:Y:S01]  /*58d0*/  FMUL.FTZ R130, R175, R130 ;  /* 0x00000082af827220 */ /* 0x000fe20000410000 */
[----:B------:R-:W-:Y:S01]  /*58e0*/  FADD.FTZ R137, R137, -R139 ;  /* 0x8000008b89897221 */ /* 0x000fe20000010000 */
[-C--:B------:R-:W-:Y:S01]  /*58f0*/  FMUL.FTZ R133, R133, R173.reuse ;  /* 0x000000ad85857220 */ /* 0x080fe20000410000 */
[----:B------:R-:W-:Y:S01]  /*5900*/  SHF.L.U32 R136, R46, 0x10, RZ ;  /* 0x000000102e887819 */ /* 0x000fe200000006ff */
[----:B------:R-:W-:Y:S01]  /*5910*/  FMUL.FTZ R130, R130, R173 ;  /* 0x000000ad82827220 */ /* 0x000fe20000410000 */
[----:B------:R-:W-:Y:S01]  /*5920*/  FMUL.FTZ R131, R175, R131 ;  /* 0x00000083af837220 */ /* 0x000fe20000410000 */
[C---:B------:R-:W-:Y:S01]  /*5930*/  FMUL.FTZ R103, R133.reuse, R134 ;  /* 0x0000008685677220 */ /* 0x040fe20000410000 */
[----:B------:R-:W-:Y:S01]  /*5940*/  FMUL.FTZ R132, R133, R132 ;  /* 0x0000008485847220 */ /* 0x000fe20000410000 */
[----:B------:R-:W-:Y:S01]  /*5950*/  SHF.L.U32 R134, R135, 0x10, RZ ;  /* 0x0000001087867819 */ /* 0x000fe200000006ff */
[----:B------:R-:W-:Y:S01]  /*5960*/  FMUL.FTZ R135, R175, R137 ;  /* 0x00000089af877220 */ /* 0x000fe20000410000 */
[----:B------:R-:W-:Y:S01]  /*5970*/  SHF.L.U32 R133, R14, 0x10, RZ ;  /* 0x000000100e857819 */ /* 0x000fe200000006ff */
[--C-:B------:R-:W-:Y:S01]  /*5980*/  FFMA.FTZ R143, R143, R127, R128.reuse ;  /* 0x0000007f8f8f7223 */ /* 0x100fe20000010080 */
[----:B------:R-:W-:Y:S01]  /*5990*/  PRMT R137, R102, 0x7632, R137 ;  /* 0x0000763266897816 */ /* 0x000fe20000000089 */
[C---:B------:R-:W-:Y:S01]  /*59a0*/  FMUL.FTZ R134, R130.reuse, R134 ;  /* 0x0000008682867220 */ /* 0x040fe20000410000 */
[----:B------:R-:W-:Y:S01]  /*59b0*/  FMUL.FTZ R135, R135, R173 ;  /* 0x000000ad87877220 */ /* 0x000fe20000410000 */
[----:B------:R-:W-:Y:S01]  /*59c0*/  FMUL.FTZ R130, R130, R133 ;  /* 0x0000008582827220 */ /* 0x000fe20000410000 */
[----:B------:R-:W-:Y:S01]  /*59d0*/  SHF.L.U32 R133, R102, 0x10, RZ ;  /* 0x0000001066857819 */ /* 0x000fe200000006ff */
[----:B------:R-:W-:Y:S01]  /*59e0*/  FMUL.FTZ R131, R131, R173 ;  /* 0x000000ad83837220 */ /* 0x000fe20000410000 */
[----:B------:R-:W-:Y:S01]  /*59f0*/  FMUL.FTZ R102, R135, R136 ;  /* 0x0000008887667220 */ /* 0x000fe20000410000 */
[----:B------:R-:W-:Y:S01]  /*5a00*/  SHF.L.U32 R137, R137, 0x10, RZ ;  /* 0x0000001089897819 */ /* 0x000fe200000006ff */
[----:B------:R-:W-:Y:S01]  /*5a10*/  FADD.FTZ R140, R140, -R143 ;  /* 0x8000008f8c8c7221 */ /* 0x000fe20000010000 */
[----:B------:R-:W-:Y:S01]  /*5a20*/  FMUL.FTZ R133, R135, R133 ;  /* 0x0000008587857220 */ /* 0x000fe20000410000 */
[----:B------:R-:W-:Y:S01]  /*5a30*/  SHF.L.U32 R135, R15, 0x10, RZ ;  /* 0x000000100f877819 */ /* 0x000fe200000006ff */
[----:B------:R-:W-:Y:S01]  /*5a40*/  FFMA.FTZ R147, R147, R127, R128 ;  /* 0x0000007f93937223 */ /* 0x000fe20000010080 */
[----:B------:R-:W-:Y:S01]  /*5a50*/  FMUL.FTZ R136, R131, R137 ;  /* 0x0000008983887220 */ /* 0x000fe20000410000 */
[C---:B------:R-:W-:Y:S01]  /*5a60*/  FMUL.FTZ R140, R175.reuse, R140 ;  /* 0x0000008caf8c7220 */ /* 0x040fe20000410000 */
[----:B------:R-:W-:Y:S01]  /*5a70*/  FMUL.FTZ R138, R175, R138 ;  /* 0x0000008aaf8a7220 */ /* 0x000fe20000410000 */
[----:B------:R-:W-:Y:S01]  /*5a80*/  FMUL.FTZ R131, R131, R135 ;  /* 0x0000008783837220 */ /* 0x000fe20000410000 */
[C---:B------:R-:W-:Y:S01]  /*5a90*/  SHF.L.U32 R135, R101.reuse, 0x10, RZ ;  /* 0x0000001065877819 */ /* 0x040fe200000006ff */
[-C--:B------:R-:W-:Y:S01]  /*5aa0*/  FMUL.FTZ R137, R140, R173.reuse ;  /* 0x000000ad8c897220 */ /* 0x080fe20000410000 */
[----:B------:R-:W-:Y:S01]  /*5ab0*/  PRMT R101, R101, 0x7632, R101 ;  /* 0x0000763265657816 */ /* 0x000fe20000000065 */
[----:B------:R-:W-:Y:S01]  /*5ac0*/  FADD.FTZ R141, R141, -R147 ;  /* 0x800000938d8d7221 */ /* 0x000fe20000010000 */
[----:B------:R-:W-:Y:S01]  /*5ad0*/  SHF.L.U32 R140, R45, 0x10, RZ ;  /* 0x000000102d8c7819 */ /* 0x000fe200000006ff */
[----:B------:R-:W-:Y:S01]  /*5ae0*/  FMUL.FTZ R138, R138, R173 ;  /* 0x000000ad8a8a7220 */ /* 0x000fe20000410000 */
[----:B------:R-:W-:Y:S01]  /*5af0*/  SHF.L.U32 R101, R101, 0x10, RZ ;  /* 0x0000001065657819 */ /* 0x000fe200000006ff */
[C---:B------:R-:W-:Y:S01]  /*5b00*/  FMUL.FTZ R135, R137.reuse, R135 ;  /* 0x0000008789877220 */ /* 0x040fe20000410000 */
[----:B------:R-:W-:Y:S01]  /*5b10*/  SHF.L.U32 R139, R16, 0x10, RZ ;  /* 0x00000010108b7819 */ /* 0x000fe200000006ff */
        /* <DEDUP_REMOVED lines=14> */
[----:B------:R-:W-:Y:S01]  /*5c00*/  F2FP.BF16.F32.PACK_AB R103, R130, R103 ;  /* 0x000000678267723e */ /* 0x000fe200000010ff */
[C---:B------:R-:W-:Y:S01]  /*5c10*/  FMUL.FTZ R141, R142.reuse, R141 ;  /* 0x0000008d8e8d7220 */ /* 0x040fe20000410000 */
[----:B------:R-:W-:Y:S01]  /*5c20*/  F2FP.BF16.F32.PACK_AB R102, R131, R102 ;  /* 0x000000668366723e */ /* 0x000fe200000010ff */
[----:B------:R-:W-:Y:S01]  /*5c30*/  FMUL.FTZ R139, R142, R139 ;  /* 0x0000008b8e8b7220 */ /* 0x000fe20000410000 */
[----:B------:R-:W-:-:S02]  /*5c40*/  F2FP.BF16.F32.PACK_AB R101, R101, R140 ;  /* 0x0000008c6565723e */ /* 0x000fc400000010ff */
[----:B------:R-:W-:-:S07]  /*5c50*/  F2FP.BF16.F32.PACK_AB R100, R141, R100 ;  /* 0x000000648d64723e */ /* 0x000fce00000010ff */
.L_x_7315:
        /* <DEDUP_REMOVED lines=14> */
[----:B------:R-:W-:Y:S01]  /*5d40*/  FFMA.FTZ R97, R112, R127, R128 ;  /* 0x0000007f70617223 */ /* 0x000fe20000010080 */
[----:B------:R-:W-:Y:S01]  /*5d50*/  FADD.FTZ R117, R125, -R117 ;  /* 0x800000757d757221 */ /* 0x000fe20000010000 */
[----:B-----5:R-:W-:Y:S01]  /*5d60*/  SHF.L.U32 R111, R103, 0x10, RZ ;  /* 0x00000010676f7819 */ /* 0x020fe200000006ff */
[----:B------:R-:W-:Y:S01]  /*5d70*/  FADD.FTZ R118, R126, -R118 ;  /* 0x800000767e767221 */ /* 0x000fe20000010000 */
[----:B------:R-:W-:Y:S01]  /*5d80*/  SHF.L.U32 R112, R51, 0x10, RZ ;  /* 0x0000001033707819 */ /* 0x000fe200000006ff */
[----:B------:R-:W-:Y:S01]  /*5d90*/  FMUL.FTZ R94, R175, R117 ;  /* 0x00000075af5e7220 */ /* 0x000fe20000410000 */
[-C--:B------:R-:W-:Y:S01]  /*5da0*/  FFMA.FTZ R99, R114, R127.reuse, R128 ;  /* 0x0000007f72637223 */ /* 0x080fe20000010080 */
[----:B------:R-:W-:Y:S01]  /*5db0*/  PRMT R114, R103, 0x7632, R114 ;  /* 0x0000763267727816 */ /* 0x000fe20000000072 */
[--C-:B------:R-:W-:Y:S01]  /*5dc0*/  FFMA.FTZ R98, R113, R127, R128.reuse ;  /* 0x0000007f71627223 */ /* 0x100fe20000010080 */
[----:B------:R-:W-:Y:S01]  /*5dd0*/  FMUL.FTZ R95, R94, R173 ;  /* 0x000000ad5e5f7220 */ /* 0x000fe20000410000 */
[-CC-:B------:R-:W-:Y:S01]  /*5de0*/  FFMA.FTZ R92, R115, R127.reuse, R128.reuse ;  /* 0x0000007f735c7223 */ /* 0x180fe20000010080 */
[----:B------:R-:W-:Y:S01]  /*5df0*/  SHF.L.U32 R103, R18, 0x10, RZ ;  /* 0x0000001012677819 */ /* 0x000fe200000006ff */
[----:B------:R-:W-:Y:S01]  /*5e00*/  FFMA.FTZ R93, R116, R127, R128 ;  /* 0x0000007f745d7223 */ /* 0x000fe20000010080 */
[C---:B------:R-:W-:Y:S01]  /*5e10*/  FMUL.FTZ R111, R95.reuse, R111 ;  /* 0x0000006f5f6f7220 */ /* 0x040fe20000410000 */
[----:B------:R-:W-:Y:S01]  /*5e20*/  FMUL.FTZ R112, R95, R112 ;  /* 0x000000705f707220 */ /* 0x000fe20000410000 */
[----:B------:R-:W-:Y:S01]  /*5e30*/  FMUL.FTZ R95, R175, R118 ;  /* 0x00000076af5f7220 */ /* 0x000fe20000410000 */
[----:B------:R-:W-:Y:S01]  /*5e40*/  FADD.FTZ R92, R121, -R92 ;  /* 0x8000005c795c7221 */ /* 0x000fe20000010000 */
[----:B------:R-:W-:Y:S01]  /*5e50*/  SHF.L.U32 R114, R114, 0x10, RZ ;  /* 0x0000001072727819 */ /* 0x000fe200000006ff */
[----:B------:R-:W-:Y:S01]  /*5e60*/  FADD.FTZ R93, R124, -R93 ;  /* 0x8000005d7c5d7221 */ /* 0x000fe20000010000 */
[----:B------:R-:W-:Y:S01]  /*5e70*/  FMUL.FTZ R113, R95, R173 ;  /* 0x000000ad5f717220 */ /* 0x000fe20000410000 */
[C---:B------:R-:W-:Y:S01]  /*5e80*/  FMUL.FTZ R92, R175.reuse, R92 ;  /* 0x0000005caf5c7220 */ /* 0x040fe20000410000 */
[----:B------:R-:W-:Y:S01]  /*5e90*/  SHF.L.U32 R116, R102, 0x10, RZ ;  /* 0x0000001066747819 */ /* 0x000fe200000006ff */
[----:B------:R-:W-:Y:S01]  /*5ea0*/  FMUL.FTZ R93, R175, R93 ;  /* 0x0000005daf5d7220 */ /* 0x000fe20000410000 */
[C---:B------:R-:W-:Y:S01]  /*5eb0*/  FMUL.FTZ R103, R113.reuse, R103 ;  /* 0x0000006771677220 */ /* 0x040fe20000410000 */
[----:B------:R-:W-:Y:S01]  /*5ec0*/  FMUL.FTZ R114, R113, R114 ;  /* 0x0000007271727220 */ /* 0x000fe20000410000 */
[-C--:B------:R-:W-:Y:S01]  /*5ed0*/  FMUL.FTZ R113, R92, R173.reuse ;  /* 0x000000ad5c717220 */ /* 0x080fe20000410000 */
[----:B------:R-:W-:Y:S01]  /*5ee0*/  PRMT R115, R102, 0x7632, R115 ;  /* 0x0000763266737816 */ /* 0x000fe20000000073 */
[----:B------:R-:W-:Y:S01]  /*5ef0*/  FADD.FTZ R98, R120, -R98 ;  /* 0x8000006278627221 */ /* 0x000fe20000010000 */
[----:B------:R-:W-:Y:S01]  /*5f00*/  F2FP.BF16.F32.PACK_AB R103, R103, R112 ;  /* 0x000000706767723e */ /* 0x000fe200000010ff */
[----:B------:R-:W-:Y:S01]  /*5f10*/  FMUL.FTZ R116, R113, R116 ;  /* 0x0000007471747220 */ /* 0x000fe20000410000 */
[----:B------:R-:W-:Y:S01]  /*5f20*/  SHF.L.U32 R112, R50, 0x10, RZ ;  /* 0x0000001032707819 */ /* 0x000fe200000006ff */
[----:B------:R-:W-:Y:S01]  /*5f30*/  FMUL.FTZ R98, R175, R98 ;  /* 0x00000062af627220 */ /* 0x000fe20000410000 */
[----:B------:R-:W-:Y:S01]  /*5f40*/  SHF.L.U32 R115, R115, 0x10, RZ ;  /* 0x0000001073737819 */ /* 0x000fe200000006ff */
[----:B------:R-:W-:Y:S01]  /*5f50*/  FADD.FTZ R99, R123, -R99 ;  /* 0x800000637b637221 */ /* 0x000fe20000010000 */
[----:B------:R-:W-:Y:S01]  /*5f60*/  SHF.L.U32 R117, R101, 0x10, RZ ;  /* 0x0000001065757819 */ /* 0x000fe200000006ff */
[----:B------:R-:W-:Y:S01]  /*5f70*/  FMUL.FTZ R102, R113, R112 ;  /* 0x0000007071667220 */ /* 0x000fe20000410000 */
[----:B------:R-:W-:Y:S01]  /*5f80*/  SHF.L.U32 R112, R19, 0x10, RZ ;  /* 0x0000001013707819 */ /* 0x000fe200000006ff */
[-C--:B------:R-:W-:Y:S01]  /*5f90*/  FMUL.FTZ R113, R93, R173.reuse ;  /* 0x000000ad5d717220 */ /* 0x080fe20000410000 */
[----:B------:R-:W-:Y:S01]  /*5fa0*/  FADD.FTZ R96, R119, -R96 ;  /* 0x8000006077607221 */ /* 0x000fe20000010000 */
[----:B------:R-:W-:Y:S01]  /*5fb0*/  FMUL.FTZ R118, R98, R173 ;  /* 0x000000ad62767220 */ /* 0x000fe20000410000 */
[----:B------:R-:W-:Y:S01]  /*5fc0*/  PRMT R119, R101, 0x7632, R119 ;  /* 0x0000763265777816 */ /* 0x000fe20000000077 */
[C---:B------:R-:W-:Y:S01]  /*5fd0*/  FMUL.FTZ R115, R113.reuse, R115 ;  /* 0x0000007371737220 */ /* 0x040fe20000410000 */
[----:B------:R-:W-:Y:S01]  /*5fe0*/  FMUL.FTZ R112, R113, R112 ;  /* 0x0000007071707220 */ /* 0x000fe20000410000 */
[----:B------:R-:W-:Y:S01]  /*5ff0*/  SHF.L.U32 R113, R49, 0x10, RZ ;  /* 0x0000001031717819 */ /* 0x000fe200000006ff */
[C---:B------:R-:W-:Y:S01]  /*6000*/  FMUL.FTZ R99, R175.reuse, R99 ;  /* 0x00000063af637220 */ /* 0x040fe20000410000 */
[----:B------:R-:W-:Y:S01]  /*6010*/  FMUL.FTZ R117, R118, R117 ;  /* 0x0000007576757220 */ /* 0x000fe20000410000 */
[----:B------:R-:W-:Y:S01]  /*6020*/  FMUL.FTZ R96, R175, R96 ;  /* 0x00000060af607220 */ /* 0x000fe20000410000 */
[----:B------:R-:W-:Y:S01]  /*6030*/  FADD.FTZ R97, R122, -R97 ;  /* 0x800000617a617221 */ /* 0x000fe20000010000 */
[----:B------:R-:W-:Y:S01]  /*6040*/  FMUL.FTZ R101, R118, R113 ;  /* 0x0000007176657220 */ /* 0x000fe20000410000 */
[----:B------:R-:W-:Y:S01]  /*6050*/  SHF.L.U32 R118, R119, 0x10, RZ ;  /* 0x0000001077767819 */ /* 0x000fe200000006ff */
[----:B------:R-:W-:Y:S01]  /*6060*/  FMUL.FTZ R119, R99, R173 ;  /* 0x000000ad63777220 */ /* 0x000fe20000410000 */
[----:B------:R-:W-:Y:S01]  /*6070*/  SHF.L.U32 R113, R20, 0x10, RZ ;  /* 0x0000001014717819 */ /* 0x000fe200000006ff */
[----:B------:R-:W-:Y:S01]  /*6080*/  FMUL.FTZ R97, R175, R97 ;  /* 0x00000061af617220 */ /* 0x000fe20000410000 */
[----:B------:R-:W-:Y:S01]  /*6090*/  F2FP.BF16.F32.PACK_AB R102, R112, R102 ;  /* 0x000000667066723e */ /* 0x000fe200000010ff */
[C---:B------:R-:W-:Y:S01]  /*60a0*/  FMUL.FTZ R118, R119.reuse, R118 ;  /* 0x0000007677767220 */ /* 0x040fe20000410000 */
[----:B------:R-:W-:Y:S01]  /*60b0*/  SHF.L.U32 R112, R48, 0x10, RZ ;  /* 0x0000001030707819 */ /* 0x000fe200000006ff */
[----:B------:R-:W-:Y:S01]  /*60c0*/  FMUL.FTZ R113, R119, R113 ;  /* 0x0000007177717220 */ /* 0x000fe20000410000 */
[----:B------:R-:W-:-:S02]  /*60d0*/  SHF.L.U32 R119, R100, 0x10, RZ ;  /* 0x0000001064777819 */ /* 0x000fc400000006ff */
[----:B------:R-:W-:Y:S02]  /*60e0*/  PRMT R100, R100, 0x7632, R100 ;  /* 0x0000763264647816 */ /* 0x000fe40000000064 */
[----:B------:R-:W-:Y:S01]  /*60f0*/  F2FP.BF16.F32.PACK_AB R101, R113, R101 ;  /* 0x000000657165723e */ /* 0x000fe200000010ff */
[-C--:B------:R-:W-:Y:S01]  /*6100*/  FMUL.FTZ R113, R96, R173.reuse ;  /* 0x000000ad60717220 */ /* 0x080fe20000410000 */
[----:B------:R-:W-:Y:S01]  /*6110*/  SHF.L.U32 R100, R100, 0x10, RZ ;  /* 0x0000001064647819 */ /* 0x000fe200000006ff */
[----:B------:R-:W-:Y:S02]  /*6120*/  FMUL.FTZ R173, R97, R173 ;  /* 0x000000ad61ad7220 */ /* 0x000fe40000410000 */
[C---:B------:R-:W-:Y:S01]  /*6130*/  FMUL.FTZ R119, R113.reuse, R119 ;  /* 0x0000007771777220 */ /* 0x040fe20000410000 */
[----:B------:R-:W-:Y:S01]  /*6140*/  FMUL.FTZ R112, R113, R112 ;  /* 0x0000007071707220 */ /* 0x000fe20000410000 */
[----:B------:R-:W-:Y:S01]  /*6150*/  SHF.L.U32 R113, R21, 0x10, RZ ;  /* 0x0000001015717819 */ /* 0x000fe200000006ff */
[----:B------:R-:W-:-:S04]  /*6160*/  FMUL.FTZ R120, R173, R100 ;  /* 0x00000064ad787220 */ /* 0x000fc80000410000 */
[----:B------:R-:W-:-:S05]  /*6170*/  FMUL.FTZ R100, R173, R113 ;  /* 0x00000071ad647220 */ /* 0x000fca0000410000 */
[----:B------:R-:W-:Y:S01]  /*6180*/  F2FP.BF16.F32.PACK_AB R100, R100, R112 ;  /* 0x000000706464723e */ /* 0x000fe200000010ff */
[----:B------:R-:W-:Y:S06]  /*6190*/  BRA `(.L_x_7317) ;  /* 0x0000000400207947 */ /* 0x000fec0003800000 */
.L_x_7316:
        /* <DEDUP_REMOVED lines=25> */
[----:B-----5:R-:W-:Y:S01]  /*6330*/  SHF.L.U32 R116, R102, 0x10, RZ ;  /* 0x0000001066747819 */ /* 0x020fe200000006ff */
[-C--:B------:R-:W-:Y:S01]  /*6340*/  FMUL.FTZ R115, R115, R173.reuse ;  /* 0x000000ad73737220 */ /* 0x080fe20000410000 */
        /* <DEDUP_REMOVED lines=11> */
[C---:B------:R-:W-:Y:S01]  /*6400*/  FMUL.FTZ R111, R117.reuse, R111 ;  /* 0x0000006f756f7220 */ /* 0x040fe20000410000 */
[----:B------:R-:W-:Y:S01]  /*6410*/  FMUL.FTZ R122, R117, R122 ;  /* 0x0000007a757a7220 */ /* 0x000fe20000410000 */
[C---:B------:R-:W-:Y:S01]  /*6420*/  FMUL.FTZ R115, R118.reuse, R115 ;  /* 0x0000007376737220 */ /* 0x040fe20000410000 */
[----:B------:R-:W-:Y:S01]  /*6430*/  SHF.L.U32 R117, R101, 0x10, RZ ;  /* 0x0000001065757819 */ /* 0x000fe200000006ff */
[----:B------:R-:W-:Y:S01]  /*6440*/  FMUL.FTZ R102, R118, R102 ;  /* 0x0000006676667220 */ /* 0x000fe20000410000 */
[----:B------:R-:W-:Y:S01]  /*6450*/  SHF.L.U32 R118, R49, 0x10, RZ ;  /* 0x0000001031767819 */ /* 0x000fe200000006ff */
[----:B------:R-:W-:Y:S01]  /*6460*/  FMUL.FTZ R119, R114, R173 ;  /* 0x000000ad72777220 */ /* 0x000fe20000410000 */
[----:B------:R-:W-:Y:S01]  /*6470*/  PRMT R101, R101, 0x7632, R101 ;  /* 0x0000763265657816 */ /* 0x000fe20000000065 */
[----:B------:R-:W-:Y:S01]  /*6480*/  FMUL.FTZ R117, R113, R117 ;  /* 0x0000007571757220 */ /* 0x000fe20000410000 */
[----:B------:R-:W-:Y:S01]  /*6490*/  PRMT R103, R103, 0x7632, R103 ;  /* 0x0000763267677816 */ /* 0x000fe20000000067 */
[----:B------:R-:W-:Y:S01]  /*64a0*/  FMUL.FTZ R113, R113, R118 ;  /* 0x0000007671717220 */ /* 0x000fe20000410000 */
[----:B------:R-:W-:Y:S01]  /*64b0*/  SHF.L.U32 R118, R101, 0x10, RZ ;  /* 0x0000001065767819 */ /* 0x000fe200000006ff */
[-C--:B------:R-:W-:Y:S01]  /*64c0*/  FMUL.FTZ R120, R120, R173.reuse ;  /* 0x000000ad78787220 */ /* 0x080fe20000410000 */
[----:B------:R-:W-:Y:S01]  /*64d0*/  SHF.L.U32 R101, R20, 0x10, RZ ;  /* 0x0000001014657819 */ /* 0x000fe200000006ff */
[----:B------:R-:W-:Y:S01]  /*64e0*/  FMUL.FTZ R175, R175, R173 ;  /* 0x000000adafaf7220 */ /* 0x000fe20000410000 */
        /* <DEDUP_REMOVED lines=19> */
.L_x_7317:
[----:B------:R-:W0:Y:S02]  /*6620*/  @P1 LDC.64 R112, c[0x0][0x478] ;  /* 0x00011e00ff701b82 */ /* 0x000e240000000a00 */
[----:B0-----:R-:W-:-:S05]  /*6630*/  @P1 IMAD.WIDE.U32 R112, R0, 0x20, R112 ;  /* 0x0000002000701825 */ /* 0x001fca00078e0070 */
[----:B------:R-:W-:Y:S04]  /*6640*/  @P1 STG.E.128 desc[UR6][R112.64], R96 ;  /* 0x0000006070001986 */ /* 0x000fe8000c101d06 */
[----:B------:R0:W-:Y:S02]  /*6650*/  @P1 STG.E.128 desc[UR6][R112.64+0x10], R92 ;  /* 0x0000105c70001986 */ /* 0x0001e4000c101d06 */
[----:B0-----:R-:W-:-:S05]  /*6660*/  HFMA2 R112, -RZ, RZ, 0, 9.5367431640625e-07 ;  /* 0x00000010ff707431 */ /* 0x001fca00000001ff */
[----:B------:R-:W-:-:S05]  /*6670*/  IMAD.WIDE.U32 R112, R0, R112, UR18 ;  /* 0x0000001200707e25 */ /* 0x000fca000f8e0070 */
[----:B------:R1:W-:Y:S01]  /*6680*/  STG.E.128 desc[UR6][R112.64], R100 ;  /* 0x0000006470007986 */ /* 0x0003e2000c101d06 */
[----:B------:R-:W-:Y:S05]  /*6690*/  BRA `(.L_x_7318) ;  /* 0x0000003000407947 */ /* 0x000fea0003800000 */
.L_x_7307:
[----:B-1----:R-:W-:-:S05]  /*66a0*/  MOV R100, 0x10 ;  /* 0x0000001000647802 */ /* 0x002fca0000000f00 */
[----:B------:R-:W-:-:S06]  /*66b0*/  IMAD.WIDE.U32 R100, R178, R100, UR16 ;  /* 0x00000010b2647e25 */ /* 0x000fcc000f8e0064 */
[----:B------:R-:W5:Y:S01]  /*66c0*/  LDG.E.128 R100, desc[UR6][R100.64] ;  /* 0x0000000664647981 */ /* 0x000f62000c1e1d00 */
[----:B------:R-:W-:-:S04]  /*66d0*/  UISETP.NE.U32.AND UP0, UPT, UR14, URZ, UPT ;  /* 0x000000ff0e00728c */ /* 0x000fc8000bf05070 */
[----:B------:R-:W-:-:S09]  /*66e0*/  UISETP.NE.AND.EX UP0, UPT, UR15, URZ, UPT, UP0 ;  /* 0x000000ff0f00728c */ /* 0x000fd2000bf05300 */
[----:B------:R-:W-:Y:S05]  /*66f0*/  BRA.U UP0, `(.L_x_7319) ;  /* 0x0000000500247547 */ /* 0x000fea000b800000 */
        /* <DEDUP_REMOVED lines=15> */
[----:B------:R-:W-:Y:S01]  /*67f0*/  FFMA.FTZ R144, R175, R145, R58 ;  /* 0x00000091af907223 */ /* 0x000fe2000001003a */
[----:B------:R-:W-:Y:S01]  /*6800*/  SHF.L.U32 R105, R35, 0x10, RZ ;  /* 0x0000001023697819 */ /* 0x000fe200000006ff */
[----:B------:R-:W-:Y:S01]  /*6810*/  FFMA.FTZ R223, R223, R127, R128 ;  /* 0x0000007fdfdf7223 */ /* 0x000fe20000010080 */
[----:B------:R-:W-:Y:S01]  /*6820*/  PRMT R109, R103, 0x7632, R109 ;  /* 0x00007632676d7816 */ /* 0x000fe2000000006d */
[----:B------:R-:W-:Y:S01]  /*6830*/  FMUL.FTZ R144, R144, R173 ;  /* 0x000000ad90907220 */ /* 0x000fe20000410000 */
[C---:B------:R-:W-:Y:S01]  /*6840*/  FFMA.FTZ R103, R175.reuse, R110, R59 ;  /* 0x0000006eaf677223 */ /* 0x040fe2000001003b */
        /* <DEDUP_REMOVED lines=8> */
[----:B------:R-:W-:Y:S01]  /*68d0*/  PRMT R110, R102, 0x7632, R110 ;  /* 0x00007632666e7816 */ /* 0x000fe2000000006e */
[----:B------:R-:W-:Y:S01]  /*68e0*/  FMUL.FTZ R105, R103, R105 ;  /* 0x0000006967697220 */ /* 0x000fe20000410000 */
[----:B------:R-:W-:Y:S01]  /*68f0*/  FFMA.FTZ R129, R175, R106, R57 ;  /* 0x0000006aaf817223 */ /* 0x000fe20000010039 */
[----:B------:R-:W-:Y:S01]  /*6900*/  FMUL.FTZ R103, R109, R103 ;  /* 0x000000676d677220 */ /* 0x000fe20000410000 */
[----:B------:R-:W-:Y:S01]  /*6910*/  FADD.FTZ R220, R220, -R223 ;  /* 0x800000dfdcdc7221 */ /* 0x000fe20000010000 */
[----:B------:R-:W-:Y:S01]  /*6920*/  SHF.L.U32 R109, R34, 0x10, RZ ;  /* 0x00000010226d7819 */ /* 0x000fe200000006ff */
[----:B------:R-:W-:Y:S01]  /*6930*/  FMUL.FTZ R106, R107, R145 ;  /* 0x000000916b6a7220 */ /* 0x000fe20000410000 */
[----:B------:R-:W-:Y:S01]  /*6940*/  SHF.L.U32 R110, R110, 0x10, RZ ;  /* 0x000000106e6e7819 */ /* 0x000fe200000006ff */
[----:B------:R-:W-:Y:S01]  /*6950*/  FMUL.FTZ R129, R129, R173 ;  /* 0x000000ad81817220 */ /* 0x000fe20000410000 */
[----:B------:R-:W-:Y:S01]  /*6960*/  SHF.L.U32 R145, R3, 0x10, RZ ;  /* 0x0000001003917819 */ /* 0x000fe200000006ff */
[----:B------:R-:W-:Y:S01]  /*6970*/  FFMA.FTZ R219, R175, R220, R54 ;  /* 0x000000dcafdb7223 */ /* 0x000fe20000010036 */
[----:B------:R-:W-:Y:S01]  /*6980*/  FMUL.FTZ R102, R109, R107 ;  /* 0x0000006b6d667220 */ /* 0x000fe20000410000 */
[----:B------:R-:W-:Y:S01]  /*6990*/  FMUL.FTZ R107, R129, R110 ;  /* 0x0000006e816b7220 */ /* 0x000fe20000410000 */
[----:B------:R-:W-:Y:S01]  /*69a0*/  SHF.L.U32 R110, R101, 0x10, RZ ;  /* 0x00000010656e7819 */ /* 0x000fe200000006ff */
[----:B------:R-:W-:Y:S01]  /*69b0*/  FMUL.FTZ R145, R145, R129 ;  /* 0x0000008191917220 */ /* 0x000fe20000410000 */
        /* <DEDUP_REMOVED lines=9> */
[----:B------:R-:W-:Y:S01]  /*6a50*/  FFMA.FTZ R221, R175, R221, R52 ;  /* 0x000000ddafdd7223 */ /* 0x000fe20000010034 */
[----:B------:R-:W-:Y:S01]  /*6a60*/  FMUL.FTZ R109, R129, R101 ;  /* 0x00000065816d7220 */ /* 0x000fe20000410000 */
[----:B------:R-:W-:Y:S01]  /*6a70*/  FFMA.FTZ R224, R175, R224, R53 ;  /* 0x000000e0afe07223 */ /* 0x000fe20000010035 */
[----:B------:R-:W-:Y:S01]  /*6a80*/  FMUL.FTZ R101, R110, R129 ;  /* 0x000000816e657220 */ /* 0x000fe20000410000 */
[----:B------:R-:W-:-:S02]  /*6a90*/  PRMT R129, R100, 0x7632, R129 ;  /* 0x0000763264817816 */ /* 0x000fc40000000081 */
        /* <DEDUP_REMOVED lines=13> */
[----:B------:R-:W-:Y:S01]  /*6b70*/  F2FP.BF16.F32.PACK_AB R100, R220, R100 ;  /* 0x00000064dc64723e */ /* 0x000fe200000010ff */
[----:B------:R-:W-:Y:S06]  /*6b80*/  BRA `(.L_x_7320) ;  /* 0x0000000400207947 */ /* 0x000fec0003800000 */
.L_x_7319:
[-CC-:B------:R-:W-:Y:S01]  /*6b90*/  FFMA.FTZ R94, R145, R127.reuse, R128.reuse ;  /* 0x0000007f915e7223 */ /* 0x180fe20000010080 */
[-CC-:B------:R-:W-:Y:S01]  /*6ba0*/  FFMA.FTZ R109, R109, R127.reuse, R128.reuse ;  /* 0x0000007f6d6d7223 */ /* 0x180fe20000010080 */
[-CC-:B------:R-:W-:Y:S01]  /*6bb0*/  FFMA.FTZ R99, R222, R127.reuse, R128.reuse ;  /* 0x0000007fde637223 */ /* 0x180fe20000010080 */
[-C--:B------:R-:W-:Y:S01]  /*6bc0*/  FFMA.FTZ R93, R110, R127.reuse, R128 ;  /* 0x0000007f6e5d7223 */ /* 0x080fe20000010080 */
[----:B------:R-:W-:Y:S01]  /*6bd0*/  FADD.FTZ R94, R129, -R94 ;  /* 0x8000005e815e7221 */ /* 0x000fe20000010000 */
[----:B------:R-:W-:Y:S01]  /*6be0*/  FADD.FTZ R109, R105, -R109 ;  /* 0x8000006d696d7221 */ /* 0x000fe20000010000 */
[-CC-:B------:R-:W-:Y:S01]  /*6bf0*/  FFMA.FTZ R97, R224, R127.reuse, R128.reuse ;  /* 0x0000007fe0617223 */ /* 0x180fe20000010080 */
[----:B------:R-:W-:Y:S01]  /*6c00*/  FFMA.FTZ R96, R104, R127, R128 ;  /* 0x0000007f68607223 */ /* 0x000fe20000010080 */
[C---:B-----5:R-:W-:Y:S01]  /*6c10*/  FFMA.FTZ R94, R175.reuse, R94, R58 ;  /* 0x0000005eaf5e7223 */ /* 0x060fe2000001003a */
[----:B------:R-:W-:Y:S01]  /*6c20*/  FFMA.FTZ R95, R175, R109, R59 ;  /* 0x0000006daf5f7223 */ /* 0x000fe2000001003b */
[----:B------:R-:W-:Y:S01]  /*6c30*/  FADD.FTZ R99, R107, -R99 ;  /* 0x800000636b637221 */ /* 0x000fe20000010000 */
[----:B------:R-:W-:Y:S01]  /*6c40*/  FADD.FTZ R93, R106, -R93 ;  /* 0x8000005d6a5d7221 */ /* 0x000fe20000010000 */
[C---:B------:R-:W-:Y:S01]  /*6c50*/  PRMT R107, R103.reuse, 0x7632, R107 ;  /* 0x00007632676b7816 */ /* 0x040fe2000000006b */
        /* <DEDUP_REMOVED lines=11> */
[----:B------:R-:W-:Y:S01]  /*6d10*/  FFMA.FTZ R92, R175, R92, R56 ;  /* 0x0000005caf5c7223 */ /* 0x000fe20000010038 */
[----:B------:R-:W-:Y:S01]  /*6d20*/  SHF.L.U32 R110, R34, 0x10, RZ ;  /* 0x00000010226e7819 */ /* 0x000fe200000006ff */
[----:B------:R-:W-:Y:S01]  /*6d30*/  FFMA.FTZ R98, R223, R127, R128 ;  /* 0x0000007fdf627223 */ /* 0x000fe20000010080 */
[----:B------:R-:W-:Y:S01]  /*6d40*/  FMUL.FTZ R105, R105, R107 ;  /* 0x0000006b69697220 */ /* 0x000fe20000410000 */
[----:B------:R-:W-:Y:S01]  /*6d50*/  F2FP.BF16.F32.PACK_AB R103, R106, R103 ;  /* 0x000000676a67723e */ /* 0x000fe200000010ff */
[----:B------:R-:W-:Y:S01]  /*6d60*/  FMUL.FTZ R107, R92, R173 ;  /* 0x000000ad5c6b7220 */ /* 0x000fe20000410000 */
[----:B------:R-:W-:Y:S01]  /*6d70*/  SHF.L.U32 R106, R102, 0x10, RZ ;  /* 0x00000010666a7819 */ /* 0x000fe200000006ff */
[----:B------:R-:W-:Y:S01]  /*6d80*/  FFMA.FTZ R93, R175, R93, R57 ;  /* 0x0000005daf5d7223 */ /* 0x000fe20000010039 */
[----:B------:R-:W-:Y:S01]  /*6d90*/  FADD.FTZ R98, R220, -R98 ;  /* 0x80000062dc627221 */ /* 0x000fe20000010000 */
[----:B------:R-:W-:Y:S01]  /*6da0*/  FMUL.FTZ R110, R110, R107 ;  /* 0x0000006b6e6e7220 */ /* 0x000fe20000410000 */
[----:B------:R-:W-:Y:S01]  /*6db0*/  FMUL.FTZ R104, R108, R104 ;  /* 0x000000686c687220 */ /* 0x000fe20000410000 */
[----:B------:R-:W-:Y:S01]  /*6dc0*/  FMUL.FTZ R106, R107, R106 ;  /* 0x0000006a6b6a7220 */ /* 0x000fe20000410000 */
[----:B------:R-:W-:Y:S01]  /*6dd0*/  PRMT R107, R102, 0x7632, R107 ;  /* 0x00007632666b7816 */ /* 0x000fe2000000006b */
[----:B------:R-:W-:Y:S01]  /*6de0*/  FMUL.FTZ R108, R93, R173 ;  /* 0x000000ad5d6c7220 */ /* 0x000fe20000410000 */
[----:B------:R-:W-:Y:S01]  /*6df0*/  SHF.L.U32 R102, R3, 0x10, RZ ;  /* 0x0000001003667819 */ /* 0x000fe200000006ff */
[----:B------:R-:W-:Y:S01]  /*6e00*/  FFMA.FTZ R98, R175, R98, R54 ;  /* 0x00000062af627223 */ /* 0x000fe20000010036 */
[----:B------:R-:W-:Y:S01]  /*6e10*/  SHF.L.U32 R107, R107, 0x10, RZ ;  /* 0x000000106b6b7819 */ /* 0x000fe200000006ff */
[----:B------:R-:W-:Y:S01]  /*6e20*/  FFMA.FTZ R99, R175, R99, R55 ;  /* 0x00000063af637223 */ /* 0x000fe20000010037 */
        /* <DEDUP_REMOVED lines=11> */
[C---:B------:R-:W-:Y:S01]  /*6ee0*/  FFMA.FTZ R96, R175.reuse, R96, R52 ;  /* 0x00000060af607223 */ /* 0x040fe20000010034 */
[----:B------:R-:W-:Y:S01]  /*6ef0*/  SHF.L.U32 R101, R4, 0x10, RZ ;  /* 0x0000001004657819 */ /* 0x000fe200000006ff */
[----:B------:R-:W-:Y:S01]  /*6f00*/  FFMA.FTZ R97, R175, R97, R53 ;  /* 0x00000061af617223 */ /* 0x000fe20000010035 */
[----:B------:R-:W-:-:S02]  /*6f10*/  SHF.L.U32 R109, R109, 0x10, RZ ;  /* 0x000000106d6d7819 */ /* 0x000fc400000006ff */
[----:B------:R-:W-:Y:S01]  /*6f20*/  SHF.L.U32 R110, R100, 0x10, RZ ;  /* 0x00000010646e7819 */ /* 0x000fe200000006ff */
[----:B------:R-:W-:Y:S01]  /*6f30*/  FMUL.FTZ R101, R101, R144 ;  /* 0x0000009065657220 */ /* 0x000fe20000410000 */
[----:B------:R-:W-:Y:S01]  /*6f40*/  FMUL.FTZ R145, R97, R173 ;  /* 0x000000ad61917220 */ /* 0x000fe20000410000 */
[----:B------:R-:W-:Y:S01]  /*6f50*/  FMUL.FTZ R109, R144, R109 ;  /* 0x0000006d906d7220 */ /* 0x000fe20000410000 */
[----:B------:R-:W-:Y:S02]  /*6f60*/  SHF.L.U32 R144, R32, 0x10, RZ ;  /* 0x0000001020907819 */ /* 0x000fe400000006ff */
[----:B------:R-:W-:Y:S01]  /*6f70*/  F2FP.BF16.F32.PACK_AB R101, R101, R129 ;  /* 0x000000816565723e */ /* 0x000fe200000010ff */
[----:B------:R-:W-:-:S04]  /*6f80*/  FMUL.FTZ R129, R96, R173 ;  /* 0x000000ad60817220 */ /* 0x000fc80000410000 */
[----:B------:R-:W-:Y:S01]  /*6f90*/  FMUL.FTZ R110, R129, R110 ;  /* 0x0000006e816e7220 */ /* 0x000fe20000410000 */
[----:B------:R-:W-:Y:S01]  /*6fa0*/  FMUL.FTZ R144, R144, R129 ;  /* 0x0000008190907220 */ /* 0x000fe20000410000 */
[----:B------:R-:W-:Y:S02]  /*6fb0*/  PRMT R129, R100, 0x7632, R129 ;  /* 0x0000763264817816 */ /* 0x000fe40000000081 */
[----:B------:R-:W-:Y:S02]  /*6fc0*/  SHF.L.U32 R100, R5, 0x10, RZ ;  /* 0x0000001005647819 */ /* 0x000fe400000006ff */
[----:B------:R-:W-:-:S03]  /*6fd0*/  SHF.L.U32 R129, R129, 0x10, RZ ;  /* 0x0000001081817819 */ /* 0x000fc600000006ff */
[----:B------:R-:W-:Y:S02]  /*6fe0*/  FMUL.FTZ R100, R100, R145 ;  /* 0x0000009164647220 */ /* 0x000fe40000410000 */
[----:B------:R-:W-:-:S03]  /*6ff0*/  FMUL.FTZ R129, R145, R129 ;  /* 0x0000008191817220 */ /* 0x000fc60000410000 */
[----:B------:R-:W-:-:S07]  /*7000*/  F2FP.BF16.F32.PACK_AB R100, R100, R144 ;  /* 0x000000906464723e */ /* 0x000fce00000010ff */
.L_x_7320:
[----:B------:R-:W-:-:S04]  /*7010*/  ISETP.NE.U32.AND P1, PT, RZ, UR14, PT ;  /* 0x0000000eff007c0c */ /* 0x000fc8000bf25070 */
[----:B------:R-:W-:-:S13]  /*7020*/  ISETP.NE.AND.EX P1, PT, RZ, UR15, PT, P1 ;  /* 0x0000000fff007c0c */ /* 0x000fda000bf25310 */
        /* <DEDUP_REMOVED lines=18> */
[-C--:B------:R-:W-:Y:S01]  /*7150*/  FFMA.FTZ R96, R148, R127.reuse, R128 ;  /* 0x0000007f94607223 */ /* 0x080fe20000010080 */
[C---:B------:R-:W-:Y:S01]  /*7160*/  FFMA.FTZ R94, R175.reuse, R94, R66 ;  /* 0x0000005eaf5e7223 */ /* 0x040fe20000010042 */
[----:B------:R-:W-:Y:S01]  /*7170*/  FFMA.FTZ R95, R175, R214, R67 ;  /* 0x000000d6af5f7223 */ /* 0x000fe20000010043 */
        /* <DEDUP_REMOVED lines=8> */
[----:B------:R-:W-:Y:S01]  /*7200*/  FMUL.FTZ R103, R103, R148 ;  /* 0x0000009467677220 */ /* 0x000fe20000410000 */
[----:B------:R-:W-:Y:S01]  /*7210*/  FMUL.FTZ R144, R144, R149 ;  /* 0x0000009590907220 */ /* 0x000fe20000410000 */
[----:B------:R-:W-:Y:S01]  /*7220*/  SHF.L.U32 R145, R145, 0x10, RZ ;  /* 0x0000001091917819 */ /* 0x000fe200000006ff */
[----:B------:R-:W-:Y:S01]  /*7230*/  FFMA.FTZ R92, R175, R92, R64 ;  /* 0x0000005caf5c7223 */ /* 0x000fe20000010040 */
        /* <DEDUP_REMOVED lines=8> */
[----:B------:R-:W-:Y:S01]  /*72c0*/  FFMA.FTZ R93, R175, R93, R65 ;  /* 0x0000005daf5d7223 */ /* 0x000fe20000010041 */
[----:B------:R-:W-:Y:S01]  /*72d0*/  PRMT R151, R102, 0x7632, R151 ;  /* 0x0000763266977816 */ /* 0x000fe20000000097 */
[----:B------:R-:W-:Y:S01]  /*72e0*/  FADD.FTZ R98, R153, -R98 ;  /* 0x8000006299627221 */ /* 0x000fe20000010000 */
[----:B------:R-:W-:Y:S01]  /*72f0*/  FMUL.FTZ R148, R145, R148 ;  /* 0x0000009491947220 */ /* 0x000fe20000410000 */
[----:B------:R-:W-:Y:S01]  /*7300*/  FMUL.FTZ R144, R144, R145 ;  /* 0x0000009190907220 */ /* 0x000fe20000410000 */
[----:B------:R-:W-:Y:S01]  /*7310*/  SHF.L.U32 R151, R151, 0x10, RZ ;  /* 0x0000001097977819 */ /* 0x000fe200000006ff */
[----:B------:R-:W-:Y:S01]  /*7320*/  FMUL.FTZ R145, R93, R173 ;  /* 0x000000ad5d917220 */ /* 0x000fe20000410000 */
[----:B------:R-:W-:Y:S01]  /*7330*/  SHF.L.U32 R102, R7, 0x10, RZ ;  /* 0x0000001007667819 */ /* 0x000fe200000006ff */
[----:B------:R-:W-:Y:S01]  /*7340*/  FFMA.FTZ R98, R175, R98, R62 ;  /* 0x00000062af627223 */ /* 0x000fe2000001003e */
[----:B------:R-:W-:Y:S01]  /*7350*/  FADD.FTZ R96, R152, -R96 ;  /* 0x8000006098607221 */ /* 0x000fe20000010000 */
[----:B------:R-:W-:Y:S01]  /*7360*/  FMUL.FTZ R151, R145, R151 ;  /* 0x0000009791977220 */ /* 0x000fe20000410000 */
[----:B------:R-:W-:Y:S01]  /*7370*/  FADD.FTZ R99, R216, -R99 ;  /* 0x80000063d8637221 */ /* 0x000fe20000010000 */
[----:B------:R-:W-:Y:S01]  /*7380*/  FMUL.FTZ R102, R102, R145 ;  /* 0x0000009166667220 */ /* 0x000fe20000410000 */
[----:B------:R-:W-:Y:S01]  /*7390*/  SHF.L.U32 R152, R101, 0x10, RZ ;  /* 0x0000001065987819 */ /* 0x000fe200000006ff */
[----:B------:R-:W-:Y:S01]  /*73a0*/  FMUL.FTZ R153, R98, R173 ;  /* 0x000000ad62997220 */ /* 0x000fe20000410000 */
[----:B------:R-:W-:Y:S01]  /*73b0*/  SHF.L.U32 R145, R37, 0x10, RZ ;  /* 0x0000001025917819 */ /* 0x000fe200000006ff */
[C---:B------:R-:W-:Y:S01]  /*73c0*/  FFMA.FTZ R99, R175.reuse, R99, R63 ;  /* 0x00000063af637223 */ /* 0x040fe2000001003f */
[----:B------:R-:W-:Y:S01]  /*73d0*/  FFMA.FTZ R96, R175, R96, R60 ;  /* 0x00000060af607223 */ /* 0x000fe2000001003c */
[----:B------:R-:W-:Y:S01]  /*73e0*/  FMUL.FTZ R152, R153, R152 ;  /* 0x0000009899987220 */ /* 0x000fe20000410000 */
[----:B------:R-:W-:Y:S01]  /*73f0*/  FADD.FTZ R97, R215, -R97 ;  /* 0x80000061d7617221 */ /* 0x000fe20000010000 */
[----:B------:R-:W-:Y:S01]  /*7400*/  FMUL.FTZ R145, R145, R153 ;  /* 0x0000009991917220 */ /* 0x000fe20000410000 */
[----:B------:R-:W-:Y:S01]  /*7410*/  PRMT R153, R101, 0x7632, R153 ;  /* 0x0000763265997816 */ /* 0x000fe20000000099 */
[----:B------:R-:W-:Y:S01]  /*7420*/  FMUL.FTZ R154, R99, R173 ;  /* 0x000000ad639a7220 */ /* 0x000fe20000410000 */
[----:B------:R-:W-:Y:S01]  /*7430*/  SHF.L.U32 R101, R8, 0x10, RZ ;  /* 0x0000001008657819 */ /* 0x000fe200000006ff */
[----:B------:R-:W-:Y:S01]  /*7440*/  FFMA.FTZ R97, R175, R97, R61 ;  /* 0x00000061af617223 */ /* 0x000fe2000001003d */
[----:B------:R-:W-:-:S02]  /*7450*/  SHF.L.U32 R153, R153, 0x10, RZ ;  /* 0x0000001099997819 */ /* 0x000fc400000006ff */
[----:B------:R-:W-:Y:S01]  /*7460*/  F2FP.BF16.F32.PACK_AB R102, R102, R144 ;  /* 0x000000906666723e */ /* 0x000fe200000010ff */
[----:B------:R-:W-:Y:S01]  /*7470*/  FMUL.FTZ R101, R101, R154 ;  /* 0x0000009a65657220 */ /* 0x000fe20000410000 */
[----:B------:R-:W-:Y:S01]  /*7480*/  SHF.L.U32 R144, R36, 0x10, RZ ;  /* 0x0000001024907819 */ /* 0x000fe200000006ff */
[----:B------:R-:W-:Y:S01]  /*7490*/  FMUL.FTZ R153, R154, R153 ;  /* 0x000000999a997220 */ /* 0x000fe20000410000 */
[----:B------:R-:W-:Y:S02]  /*74a0*/  SHF.L.U32 R154, R100, 0x10, RZ ;  /* 0x00000010649a7819 */ /* 0x000fe400000006ff */
[----:B------:R-:W-:Y:S01]  /*74b0*/  F2FP.BF16.F32.PACK_AB R101, R101, R145 ;  /* 0x000000916565723e */ /* 0x000fe200000010ff */
[----:B------:R-:W-:Y:S01]  /*74c0*/  FMUL.FTZ R145, R96, R173 ;  /* 0x000000ad60917220 */ /* 0x000fe20000410000 */
[----:B------:R-:W-:Y:S02]  /*74d0*/  PRMT R155, R100, 0x7632, R155 ;  /* 0x00007632649b7816 */ /* 0x000fe4000000009b */
[----:B------:R-:W-:Y:S01]  /*74e0*/  SHF.L.U32 R100, R9, 0x10, RZ ;  /* 0x0000001009647819 */ /* 0x000fe200000006ff */
[----:B------:R-:W-:Y:S01]  /*74f0*/  FMUL.FTZ R154, R145, R154 ;  /* 0x0000009a919a7220 */ /* 0x000fe20000410000 */
[----:B------:R-:W-:Y:S01]  /*7500*/  FMUL.FTZ R144, R144, R145 ;  /* 0x0000009190907220 */ /* 0x000fe20000410000 */
[----:B------:R-:W-:Y:S01]  /*7510*/  FMUL.FTZ R145, R97, R173 ;  /* 0x000000ad61917220 */ /* 0x000fe20000410000 */
[----:B------:R-:W-:-:S03]  /*7520*/  SHF.L.U32 R155, R155, 0x10, RZ ;  /* 0x000000109b9b7819 */ /* 0x000fc600000006ff */
[----:B------:R-:W-:Y:S02]  /*7530*/  FMUL.FTZ R100, R100, R145 ;  /* 0x0000009164647220 */ /* 0x000fe40000410000 */
[----:B------:R-:W-:-:S03]  /*7540*/  FMUL.FTZ R155, R145, R155 ;  /* 0x0000009b919b7220 */ /* 0x000fc60000410000 */
[----:B------:R-:W-:Y:S01]  /*7550*/  F2FP.BF16.F32.PACK_AB R100, R100, R144 ;  /* 0x000000906464723e */ /* 0x000fe200000010ff */
[----:B------:R-:W-:Y:S06]  /*7560*/  BRA `(.L_x_7322) ;  /* 0x0000000400207947 */ /* 0x000fec0003800000 */
.L_x_7321:
[-CC-:B------:R-:W-:Y:S01]  /*7570*/  FFMA.FTZ R155, R155, R127.reuse, R128.reuse ;  /* 0x0000007f9b9b7223 */ /* 0x180fe20000010080 */
[-CC-:B------:R-:W-:Y:S01]  /*7580*/  FFMA.FTZ R150, R150, R127.reuse, R128.reuse ;  /* 0x0000007f96967223 */ /* 0x180fe20000010080 */
[-CC-:B------:R-:W-:Y:S01]  /*7590*/  FFMA.FTZ R214, R214, R127.reuse, R128.reuse ;  /* 0x0000007fd6d67223 */ /* 0x180fe20000010080 */
[-CC-:B------:R-:W-:Y:S01]  /*75a0*/  FFMA.FTZ R149, R149, R127.reuse, R128.reuse ;  /* 0x0000007f95957223 */ /* 0x180fe20000010080 */
[----:B------:R-:W-:Y:S01]  /*75b0*/  FADD.FTZ R155, R212, -R155 ;  /* 0x8000009bd49b7221 */ /* 0x000fe20000010000 */
[----:B------:R-:W-:Y:S01]  /*75c0*/  FFMA.FTZ R154, R154, R127, R128 ;  /* 0x0000007f9a9a7223 */ /* 0x000fe20000010080 */
[----:B------:R-:W-:Y:S01]  /*75d0*/  FADD.FTZ R153, R153, -R150 ;  /* 0x8000009699997221 */ /* 0x000fe20000010000 */
[----:B------:R-:W-:Y:S01]  /*75e0*/  FADD.FTZ R218, R218, -R214 ;  /* 0x800000d6dada7221 */ /* 0x000fe20000010000 */
[----:B------:R-:W-:Y:S01]  /*75f0*/  FFMA.FTZ R145, R175, R155, R66 ;  /* 0x0000009baf917223 */ /* 0x000fe20000010042 */
[-CC-:B------:R-:W-:Y:S01]  /*7600*/  FFMA.FTZ R144, R148, R127.reuse, R128.reuse ;  /* 0x0000007f94907223 */ /* 0x180fe20000010080 */
[----:B-----5:R-:W-:Y:S01]  /*7610*/  SHF.L.U32 R150, R103, 0x10, RZ ;  /* 0x0000001067967819 */ /* 0x020fe200000006ff */
[--C-:B------:R-:W-:Y:S01]  /*7620*/  FADD.FTZ R215, R215, -R149.reuse ;  /* 0x80000095d7d77221 */ /* 0x100fe20000010000 */
[----:B------:R-:W-:Y:S01]  /*7630*/  FFMA.FTZ R151, R151, R127, R128 ;  /* 0x0000007f97977223 */ /* 0x000fe20000010080 */
[----:B------:R-:W-:Y:S01]  /*7640*/  FMUL.FTZ R145, R145, R173 ;  /* 0x000000ad91917220 */ /* 0x000fe20000410000 */
[----:B------:R-:W-:Y:S01]  /*7650*/  SHF.L.U32 R148, R39, 0x10, RZ ;  /* 0x0000001027947819 */ /* 0x000fe200000006ff */
[----:B------:R-:W-:Y:S01]  /*7660*/  FADD.FTZ R211, R211, -R154 ;  /* 0x8000009ad3d37221 */ /* 0x000fe20000010000 */
[----:B------:R-:W-:Y:S01]  /*7670*/  PRMT R149, R103, 0x7632, R149 ;  /* 0x0000763267957816 */ /* 0x000fe20000000095 */
[----:B------:R-:W-:Y:S01]  /*7680*/  FFMA.FTZ R103, R175, R218, R67 ;  /* 0x000000daaf677223 */ /* 0x000fe20000010043 */
[----:B------:R-:W-:Y:S01]  /*7690*/  FFMA.FTZ R213, R213, R127, R128 ;  /* 0x0000007fd5d57223 */ /* 0x000fe20000010080 */
[----:B------:R-:W-:Y:S01]  /*76a0*/  FADD.FTZ R216, R216, -R151 ;  /* 0x80000097d8d87221 */ /* 0x000fe20000010000 */
[----:B------:R-:W-:Y:S01]  /*76b0*/  FMUL.FTZ R150, R145, R150 ;  /* 0x0000009691967220 */ /* 0x000fe20000410000 */
[----:B------:R-:W-:Y:S01]  /*76c0*/  FMUL.FTZ R145, R148, R145 ;  /* 0x0000009194917220 */ /* 0x000fe20000410000 */
[----:B------:R-:W-:Y:S01]  /*76d0*/  SHF.L.U32 R149, R149, 0x10, RZ ;  /* 0x0000001095957819 */ /* 0x000fe200000006ff */
[----:B------:R-:W-:Y:S01]  /*76e0*/  FFMA.FTZ R151, R175, R211, R64 ;  /* 0x000000d3af977223 */ /* 0x000fe20000010040 */
[-C--:B------:R-:W-:Y:S01]  /*76f0*/  FMUL.FTZ R103, R103, R173.reuse ;  /* 0x000000ad67677220 */ /* 0x080fe20000410000 */
[----:B------:R-:W-:Y:S01]  /*7700*/  SHF.L.U32 R148, R6, 0x10, RZ ;  /* 0x0000001006947819 */ /* 0x000fe200000006ff */
[----:B------:R-:W-:Y:S01]  /*7710*/  FADD.FTZ R144, R152, -R144 ;  /* 0x8000009098907221 */ /* 0x000fe20000010000 */
[----:B------:R-:W-:Y:S01]  /*7720*/  FADD.FTZ R217, R217, -R213 ;  /* 0x800000d5d9d97221 */ /* 0x000fe20000010000 */
[----:B------:R-:W-:Y:S01]  /*7730*/  SHF.L.U32 R152, R38, 0x10, RZ ;  /* 0x0000001026987819 */ /* 0x000fe200000006ff */
[----:B------:R-:W-:Y:S01]  /*7740*/  FMUL.FTZ R151, R151, R173 ;  /* 0x000000ad97977220 */ /* 0x000fe20000410000 */
[----:B------:R-:W-:Y:S01]  /*7750*/  FMUL.FTZ R149, R103, R149 ;  /* 0x0000009567957220 */ /* 0x000fe20000410000 */
[----:B------:R-:W-:Y:S01]  /*7760*/  PRMT R154, R102, 0x7632, R154 ;  /* 0x00007632669a7816 */ /* 0x000fe2000000009a */
[----:B------:R-:W-:Y:S01]  /*7770*/  FMUL.FTZ R103, R148, R103 ;  /* 0x0000006794677220 */ /* 0x000fe20000410000 */
[C---:B------:R-:W-:Y:S01]  /*7780*/  FFMA.FTZ R217, R175.reuse, R217, R65 ;  /* 0x000000d9afd97223 */ /* 0x040fe20000010041 */
[----:B------:R-:W-:Y:S01]  /*7790*/  SHF.L.U32 R148, R102, 0x10, RZ ;  /* 0x0000001066947819 */ /* 0x000fe200000006ff */
[----:B------:R-:W-:Y:S01]  /*77a0*/  FMUL.FTZ R102, R152, R151 ;  /* 0x0000009798667220 */ /* 0x000fe20000410000 */
[----:B------:R-:W-:Y:S01]  /*77b0*/  FFMA.FTZ R153, R175, R153, R62 ;  /* 0x00000099af997223 */ /* 0x000fe2000001003e */
[----:B------:R-:W-:Y:S01]  /*77c0*/  SHF.L.U32 R154, R154, 0x10, RZ ;  /* 0x000000109a9a7819 */ /* 0x000fe200000006ff */
[-C--:B------:R-:W-:Y:S01]  /*77d0*/  FMUL.FTZ R217, R217, R173.reuse ;  /* 0x000000add9d97220 */ /* 0x080fe20000410000 */
[----:B------:R-:W-:Y:S01]  /*77e0*/  SHF.L.U32 R152, R101, 0x10, RZ ;  /* 0x0000001065987819 */ /* 0x000fe200000006ff */
[----:B------:R-:W-:Y:S01]  /*77f0*/  FFMA.FTZ R216, R175, R216, R63 ;  /* 0x000000d8afd87223 */ /* 0x000fe2000001003f */
[----:B------:R-:W-:Y:S01]  /*7800*/  PRMT R101, R101, 0x7632, R101 ;  /* 0x0000763265657816 */ /* 0x000fe20000000065 */
[-C--:B------:R-:W-:Y:S01]  /*7810*/  FMUL.FTZ R211, R153, R173.reuse ;  /* 0x000000ad99d37220 */ /* 0x080fe20000410000 */
        /* <DEDUP_REMOVED lines=8> */
[C---:B------:R-:W-:Y:S01]  /*78a0*/  FFMA.FTZ R144, R175.reuse, R144, R60 ;  /* 0x00000090af907223 */ /* 0x040fe2000001003c */
[----:B------:R-:W-:Y:S01]  /*78b0*/  FMUL.FTZ R153, R216, R101 ;  /* 0x00000065d8997220 */ /* 0x000fe20000410000 */
[----:B------:R-:W-:Y:S01]  /*78c0*/  FMUL.FTZ R101, R154, R216 ;  /* 0x000000d89a657220 */ /* 0x000fe20000410000 */
[----:B------:R-:W-:Y:S01]  /*78d0*/  FFMA.FTZ R212, R175, R215, R61 ;  /* 0x000000d7afd47223 */ /* 0x000fe2000001003d */
        /* <DEDUP_REMOVED lines=17> */
.L_x_7322:
        /* <DEDUP_REMOVED lines=36> */
[----:B------:R-:W-:Y:S01]  /*7c30*/  FMUL.FTZ R157, R157, R145 ;  /* 0x000000919d9d7220 */ /* 0x000fe20000410000 */
[----:B------:R-:W-:Y:S01]  /*7c40*/  SHF.L.U32 R156, R102, 0x10, RZ ;  /* 0x00000010669c7819 */ /* 0x000fe200000006ff */
[----:B------:R-:W-:Y:S01]  /*7c50*/  FMUL.FTZ R145, R92, R173 ;  /* 0x000000ad5c917220 */ /* 0x000fe20000410000 */
[----:B------:R-:W-:Y:S01]  /*7c60*/  SHF.L.U32 R144, R42, 0x10, RZ ;  /* 0x000000102a907819 */ /* 0x000fe200000006ff */
[----:B------:R-:W-:Y:S01]  /*7c70*/  FFMA.FTZ R93, R175, R93, R73 ;  /* 0x0000005daf5d7223 */ /* 0x000fe20000010049 */
[----:B------:R-:W-:Y:S01]  /*7c80*/  PRMT R178, R102, 0x7632, R178 ;  /* 0x0000763266b27816 */ /* 0x000fe200000000b2 */
[----:B------:R-:W-:Y:S01]  /*7c90*/  FADD.FTZ R98, R180, -R98 ;  /* 0x80000062b4627221 */ /* 0x000fe20000010000 */
[----:B------:R-:W-:Y:S01]  /*7ca0*/  FFMA.FTZ R99, R159, R127, R128 ;  /* 0x0000007f9f637223 */ /* 0x000fe20000010080 */
        /* <DEDUP_REMOVED lines=8> */
[----:B------:R-:W-:Y:S01]  /*7d30*/  SHF.L.U32 R159, R101, 0x10, RZ ;  /* 0x00000010659f7819 */ /* 0x000fe200000006ff */
[----:B------:R-:W-:Y:S01]  /*7d40*/  FMUL.FTZ R102, R102, R145 ;  /* 0x0000009166667220 */ /* 0x000fe20000410000 */
[----:B------:R-:W-:Y:S01]  /*7d50*/  SHF.L.U32 R145, R41, 0x10, RZ ;  /* 0x0000001029917819 */ /* 0x000fe200000006ff */
[----:B------:R-:W-:Y:S01]  /*7d60*/  FMUL.FTZ R177, R98, R173 ;  /* 0x000000ad62b17220 */ /* 0x000fe20000410000 */
[----:B------:R-:W-:Y:S01]  /*7d70*/  FFMA.FTZ R99, R175, R99, R71 ;  /* 0x00000063af637223 */ /* 0x000fe20000010047 */
[----:B------:R-:W-:Y:S01]  /*7d80*/  FADD.FTZ R96, R179, -R96 ;  /* 0x80000060b3607221 */ /* 0x000fe20000010000 */
[----:B------:R-:W-:Y:S01]  /*7d90*/  PRMT R179, R101, 0x7632, R179 ;  /* 0x0000763265b37816 */ /* 0x000fe200000000b3 */
[----:B------:R-:W-:Y:S01]  /*7da0*/  FMUL.FTZ R159, R177, R159 ;  /* 0x0000009fb19f7220 */ /* 0x000fe20000410000 */
[----:B------:R-:W-:Y:S01]  /*7db0*/  FMUL.FTZ R145, R145, R177 ;  /* 0x000000b191917220 */ /* 0x000fe20000410000 */
[----:B------:R-:W-:Y:S01]  /*7dc0*/  SHF.L.U32 R101, R12, 0x10, RZ ;  /* 0x000000100c657819 */ /* 0x000fe200000006ff */
[----:B------:R-:W-:Y:S01]  /*7dd0*/  FMUL.FTZ R177, R99, R173 ;  /* 0x000000ad63b17220 */ /* 0x000fe20000410000 */
[----:B------:R-:W-:Y:S01]  /*7de0*/  FFMA.FTZ R96, R175, R96, R68 ;  /* 0x00000060af607223 */ /* 0x000fe20000010044 */
[----:B------:R-:W-:Y:S01]  /*7df0*/  FADD.FTZ R97, R187, -R97 ;  /* 0x80000061bb617221 */ /* 0x000fe20000010000 */
[----:B------:R-:W-:Y:S01]  /*7e00*/  F2FP.BF16.F32.PACK_AB R102, R102, R144 ;  /* 0x000000906666723e */ /* 0x000fe200000010ff */
[----:B------:R-:W-:Y:S01]  /*7e10*/  FMUL.FTZ R101, R101, R177 ;  /* 0x000000b165657220 */ /* 0x000fe20000410000 */
[----:B------:R-:W-:Y:S01]  /*7e20*/  SHF.L.U32 R180, R100, 0x10, RZ ;  /* 0x0000001064b47819 */ /* 0x000fe200000006ff */
[----:B------:R-:W-:Y:S01]  /*7e30*/  FFMA.FTZ R97, R175, R97, R69 ;  /* 0x00000061af617223 */ /* 0x000fe20000010045 */
[----:B------:R-:W-:-:S02]  /*7e40*/  SHF.L.U32 R144, R40, 0x10, RZ ;  /* 0x0000001028907819 */ /* 0x000fc400000006ff */
[----:B------:R-:W-:Y:S01]  /*7e50*/  F2FP.BF16.F32.PACK_AB R101, R101, R145 ;  /* 0x000000916565723e */ /* 0x000fe200000010ff */
[----:B------:R-:W-:Y:S01]  /*7e60*/  FMUL.FTZ R145, R96, R173 ;  /* 0x000000ad60917220 */ /* 0x000fe20000410000 */
[----:B------:R-:W-:Y:S02]  /*7e70*/  PRMT R181, R100, 0x7632, R181 ;  /* 0x0000763264b57816 */ /* 0x000fe400000000b5 */
[----:B------:R-:W-:Y:S01]  /*7e80*/  SHF.L.U32 R100, R13, 0x10, RZ ;  /* 0x000000100d647819 */ /* 0x000fe200000006ff */
[----:B------:R-:W-:Y:S01]  /*7e90*/  FMUL.FTZ R180, R145, R180 ;  /* 0x000000b491b47220 */ /* 0x000fe20000410000 */
        /* <DEDUP_REMOVED lines=9> */
.L_x_7323:
        /* <DEDUP_REMOVED lines=8> */
[----:B------:R-:W-:Y:S01]  /*7fb0*/  FFMA.FTZ R145, R175, R182, R74 ;  /* 0x000000b6af917223 */ /* 0x000fe2000001004a */
[----:B-----5:R-:W-:Y:S01]  /*7fc0*/  SHF.L.U32 R158, R103, 0x10, RZ ;  /* 0x00000010679e7819 */ /* 0x020fe200000006ff */
[--C-:B------:R-:W-:Y:S01]  /*7fd0*/  FADD.FTZ R187, R187, -R157.reuse ;  /* 0x8000009dbbbb7221 */ /* 0x100fe20000010000 */
[----:B------:R-:W-:Y:S01]  /*7fe0*/  SHF.L.U32 R156, R43, 0x10, RZ ;  /* 0x000000102b9c7819 */ /* 0x000fe200000006ff */
[----:B------:R-:W-:Y:S01]  /*7ff0*/  FMUL.FTZ R145, R145, R173 ;  /* 0x000000ad91917220 */ /* 0x000fe20000410000 */
[-CC-:B------:R-:W-:Y:S01]  /*8000*/  FFMA.FTZ R181, R181, R127.reuse, R128.reuse ;  /* 0x0000007fb5b57223 */ /* 0x180fe20000010080 */
[----:B------:R-:W-:Y:S01]  /*8010*/  PRMT R157, R103, 0x7632, R157 ;  /* 0x00007632679d7816 */ /* 0x000fe2000000009d */
[----:B------:R-:W-:Y:S01]  /*8020*/  FFMA.FTZ R103, R175, R190, R75 ;  /* 0x000000beaf677223 */ /* 0x000fe2000001004b */
[----:B------:R-:W-:Y:S01]  /*8030*/  FFMA.FTZ R159, R159, R127, R128 ;  /* 0x0000007f9f9f7223 */ /* 0x000fe20000010080 */
[----:B------:R-:W-:Y:S01]  /*8040*/  FMUL.FTZ R158, R145, R158 ;  /* 0x0000009e919e7220 */ /* 0x000fe20000410000 */
[----:B------:R-:W-:Y:S01]  /*8050*/  FADD.FTZ R183, R183, -R181 ;  /* 0x800000b5b7b77221 */ /* 0x000fe20000010000 */
[----:B------:R-:W-:Y:S01]  /*8060*/  FMUL.FTZ R145, R156, R145 ;  /* 0x000000919c917220 */ /* 0x000fe20000410000 */
[----:B------:R-:W-:Y:S01]  /*8070*/  SHF.L.U32 R157, R157, 0x10, RZ ;  /* 0x000000109d9d7819 */ /* 0x000fe200000006ff */
[----:B------:R-:W-:Y:S01]  /*8080*/  FMUL.FTZ R103, R103, R173 ;  /* 0x000000ad67677220 */ /* 0x000fe20000410000 */
[----:B------:R-:W-:Y:S01]  /*8090*/  SHF.L.U32 R156, R10, 0x10, RZ ;  /* 0x000000100a9c7819 */ /* 0x000fe200000006ff */
[----:B------:R-:W-:Y:S01]  /*80a0*/  FADD.FTZ R188, R188, -R159 ;  /* 0x8000009fbcbc7221 */ /* 0x000fe20000010000 */
[----:B------:R-:W-:Y:S01]  /*80b0*/  FFMA.FTZ R159, R175, R183, R72 ;  /* 0x000000b7af9f7223 */ /* 0x000fe20000010048 */
[----:B------:R-:W-:Y:S01]  /*80c0*/  FMUL.FTZ R157, R103, R157 ;  /* 0x0000009d679d7220 */ /* 0x000fe20000410000 */
[----:B------:R-:W-:Y:S01]  /*80d0*/  SHF.L.U32 R177, R42, 0x10, RZ ;  /* 0x000000102ab17819 */ /* 0x000fe200000006ff */
[----:B------:R-:W-:Y:S01]  /*80e0*/  FMUL.FTZ R103, R156, R103 ;  /* 0x000000679c677220 */ /* 0x000fe20000410000 */
[C---:B------:R-:W-:Y:S01]  /*80f0*/  SHF.L.U32 R156, R102.reuse, 0x10, RZ ;  /* 0x00000010669c7819 */ /* 0x040fe200000006ff */
[----:B------:R-:W-:Y:S01]  /*8100*/  FMUL.FTZ R159, R159, R173 ;  /* 0x000000ad9f9f7220 */ /* 0x000fe20000410000 */
[----:B------:R-:W-:Y:S01]  /*8110*/  PRMT R178, R102, 0x7632, R178 ;  /* 0x0000763266b27816 */ /* 0x000fe200000000b2 */
[C---:B------:R-:W-:Y:S01]  /*8120*/  FFMA.FTZ R180, R175.reuse, R180, R70 ;  /* 0x000000b4afb47223 */ /* 0x040fe20000010046 */
[----:B------:R-:W-:Y:S01]  /*8130*/  FFMA.FTZ R188, R175, R188, R71 ;  /* 0x000000bcafbc7223 */ /* 0x000fe20000010047 */
[----:B------:R-:W-:Y:S01]  /*8140*/  FMUL.FTZ R156, R159, R156 ;  /* 0x0000009c9f9c7220 */ /* 0x000fe20000410000 */
[----:B------:R-:W-:Y:S01]  /*8150*/  FMUL.FTZ R102, R177, R159 ;  /* 0x0000009fb1667220 */ /* 0x000fe20000410000 */
[----:B------:R-:W-:Y:S01]  /*8160*/  SHF.L.U32 R159, R101, 0x10, RZ ;  /* 0x00000010659f7819 */ /* 0x000fe200000006ff */
[----:B------:R-:W-:Y:S01]  /*8170*/  FADD.FTZ R144, R179, -R144 ;  /* 0x80000090b3907221 */ /* 0x000fe20000010000 */
[----:B------:R-:W-:Y:S01]  /*8180*/  PRMT R101, R101, 0x7632, R101 ;  /* 0x0000763265657816 */ /* 0x000fe20000000065 */
[----:B------:R-:W-:Y:S01]  /*8190*/  FFMA.FTZ R185, R185, R127, R128 ;  /* 0x0000007fb9b97223 */ /* 0x000fe20000010080 */
[-C--:B------:R-:W-:Y:S01]  /*81a0*/  FMUL.FTZ R182, R180, R173.reuse ;  /* 0x000000adb4b67220 */ /* 0x080fe20000410000 */
[----:B------:R-:W-:Y:S01]  /*81b0*/  SHF.L.U32 R179, R41, 0x10, RZ ;  /* 0x0000001029b37819 */ /* 0x000fe200000006ff */
[----:B------:R-:W-:Y:S01]  /*81c0*/  FMUL.FTZ R188, R188, R173 ;  /* 0x000000adbcbc7220 */ /* 0x000fe20000410000 */
[----:B------:R-:W-:Y:S01]  /*81d0*/  SHF.L.U32 R101, R101, 0x10, RZ ;  /* 0x0000001065657819 */ /* 0x000fe200000006ff */
[----:B------:R-:W-:Y:S01]  /*81e0*/  FADD.FTZ R189, R189, -R185 ;  /* 0x800000b9bdbd7221 */ /* 0x000fe20000010000 */
[----:B------:R-:W-:Y:S01]  /*81f0*/  SHF.L.U32 R180, R12, 0x10, RZ ;  /* 0x000000100cb47819 */ /* 0x000fe200000006ff */
[----:B------:R-:W-:Y:S01]  /*8200*/  FMUL.FTZ R159, R182, R159 ;  /* 0x0000009fb69f7220 */ /* 0x000fe20000410000 */
[----:B------:R-:W-:Y:S01]  /*8210*/  FMUL.FTZ R182, R179, R182 ;  /* 0x000000b6b3b67220 */ /* 0x000fe20000410000 */
[C---:B------:R-:W-:Y:S01]  /*8220*/  FFMA.FTZ R144, R175.reuse, R144, R68 ;  /* 0x00000090af907223 */ /* 0x040fe20000010044 */
[----:B------:R-:W-:Y:S01]  /*8230*/  FMUL.FTZ R179, R188, R101 ;  /* 0x00000065bcb37220 */ /* 0x000fe20000410000 */
[C---:B------:R-:W-:Y:S01]  /*8240*/  FFMA.FTZ R189, R175.reuse, R189, R73 ;  /* 0x000000bdafbd7223 */ /* 0x040fe20000010049 */
[----:B------:R-:W-:Y:S01]  /*8250*/  FMUL.FTZ R101, R180, R188 ;  /* 0x000000bcb4657220 */ /* 0x000fe20000410000 */
[----:B------:R-:W-:Y:S01]  /*8260*/  FFMA.FTZ R183, R175, R187, R69 ;  /* 0x000000bbafb77223 */ /* 0x000fe20000010045 */
        /* <DEDUP_REMOVED lines=20> */
.L_x_7324:
        /* <DEDUP_REMOVED lines=20> */
[----:B------:R-:W-:Y:S01]  /*84f0*/  FADD.FTZ R93, R131, -R93 ;  /* 0x8000005d835d7221 */ /* 0x000fe20000010000 */
[----:B-----5:R-:W-:Y:S01]  /*8500*/  SHF.L.U32 R132, R103, 0x10, RZ ;  /* 0x0000001067847819 */ /* 0x020fe200000006ff */
[----:B------:R-:W-:Y:S01]  /*8510*/  FFMA.FTZ R95, R175, R95, R83 ;  /* 0x0000005faf5f7223 */ /* 0x000fe20000010053 */
[----:B------:R-:W-:Y:S01]  /*8520*/  SHF.L.U32 R130, R47, 0x10, RZ ;  /* 0x000000102f827819 */ /* 0x000fe200000006ff */
[----:B------:R-:W-:Y:S01]  /*8530*/  FMUL.FTZ R131, R94, R173 ;  /* 0x000000ad5e837220 */ /* 0x000fe20000410000 */
[----:B------:R-:W-:Y:S01]  /*8540*/  PRMT R134, R103, 0x7632, R134 ;  /* 0x0000763267867816 */ /* 0x000fe20000000086 */
[----:B------:R-:W-:Y:S01]  /*8550*/  FADD.FTZ R92, R137, -R92 ;  /* 0x8000005c895c7221 */ /* 0x000fe20000010000 */
[----:B------:R-:W-:Y:S01]  /*8560*/  SHF.L.U32 R103, R14, 0x10, RZ ;  /* 0x000000100e677819 */ /* 0x000fe200000006ff */
[----:B------:R-:W-:Y:S01]  /*8570*/  FMUL.FTZ R132, R131, R132 ;  /* 0x0000008483847220 */ /* 0x000fe20000410000 */
[----:B------:R-:W-:Y:S01]  /*8580*/  FMUL.FTZ R130, R130, R131 ;  /* 0x0000008382827220 */ /* 0x000fe20000410000 */
[----:B------:R-:W-:Y:S01]  /*8590*/  SHF.L.U32 R134, R134, 0x10, RZ ;  /* 0x0000001086867819 */ /* 0x000fe200000006ff */
[----:B------:R-:W-:Y:S01]  /*85a0*/  FFMA.FTZ R97, R146, R127, R128 ;  /* 0x0000007f92617223 */ /* 0x000fe20000010080 */
[----:B------:R-:W-:Y:S01]  /*85b0*/  FMUL.FTZ R131, R95, R173 ;  /* 0x000000ad5f837220 */ /* 0x000fe20000410000 */
[C---:B------:R-:W-:Y:S01]  /*85c0*/  FFMA.FTZ R92, R175.reuse, R92, R80 ;  /* 0x0000005caf5c7223 */ /* 0x040fe20000010050 */
[----:B------:R-:W-:Y:S01]  /*85d0*/  FFMA.FTZ R93, R175, R93, R81 ;  /* 0x0000005daf5d7223 */ /* 0x000fe20000010051 */
[----:B------:R-:W-:Y:S01]  /*85e0*/  FADD.FTZ R97, R133, -R97 ;  /* 0x8000006185617221 */ /* 0x000fe20000010000 */
[----:B------:R-:W-:Y:S01]  /*85f0*/  FMUL.FTZ R134, R131, R134 ;  /* 0x0000008683867220 */ /* 0x000fe20000410000 */
        /* <DEDUP_REMOVED lines=12> */
[----:B------:R-:W-:Y:S01]  /*86c0*/  FFMA.FTZ R99, R175, R99, R79 ;  /* 0x00000063af637223 */ /* 0x000fe2000001004f */
[----:B------:R-:W-:Y:S01]  /*86d0*/  SHF.L.U32 R135, R135, 0x10, RZ ;  /* 0x0000001087877819 */ /* 0x000fe200000006ff */
[----:B------:R-:W-:Y:S01]  /*86e0*/  FFMA.FTZ R98, R175, R98, R78 ;  /* 0x00000062af627223 */ /* 0x000fe2000001004e */
[----:B------:R-:W-:Y:S01]  /*86f0*/  SHF.L.U32 R130, R45, 0x10, RZ ;  /* 0x000000102d827819 */ /* 0x000fe200000006ff */
[----:B------:R-:W-:Y:S01]  /*8700*/  FMUL.FTZ R102, R102, R136 ;  /* 0x0000008866667220 */ /* 0x000fe20000410000 */
        /* <DEDUP_REMOVED lines=9> */
[----:B------:R-:W-:Y:S01]  /*87a0*/  FMUL.FTZ R135, R131, R135 ;  /* 0x0000008783877220 */ /* 0x000fe20000410000 */
[----:B------:R-:W-:Y:S01]  /*87b0*/  FMUL.FTZ R130, R130, R131 ;  /* 0x0000008382827220 */ /* 0x000fe20000410000 */
[----:B------:R-:W-:Y:S01]  /*87c0*/  FMUL.FTZ R131, R99, R173 ;  /* 0x000000ad63837220 */ /* 0x000fe20000410000 */
[C---:B------:R-:W-:Y:S01]  /*87d0*/  FFMA.FTZ R96, R175.reuse, R96, R76 ;  /* 0x00000060af607223 */ /* 0x040fe2000001004c */
[----:B------:R-:W-:Y:S01]  /*87e0*/  SHF.L.U32 R138, R100, 0x10, RZ ;  /* 0x00000010648a7819 */ /* 0x000fe200000006ff */
[----:B------:R-:W-:Y:S01]  /*87f0*/  FFMA.FTZ R97, R175, R97, R77 ;  /* 0x00000061af617223 */ /* 0x000fe2000001004d */
        /* <DEDUP_REMOVED lines=11> */
[----:B------:R-:W-:Y:S01]  /*88b0*/  FMUL.FTZ R100, R100, R131 ;  /* 0x0000008364647220 */ /* 0x000fe20000410000 */
[----:B------:R-:W-:-:S04]  /*88c0*/  FMUL.FTZ R139, R131, R139 ;  /* 0x0000008b838b7220 */ /* 0x000fc80000410000 */
[----:B------:R-:W-:Y:S01]  /*88d0*/  F2FP.BF16.F32.PACK_AB R100, R100, R130 ;  /* 0x000000826464723e */ /* 0x000fe200000010ff */
[----:B------:R-:W-:Y:S06]  /*88e0*/  BRA `(.L_x_7326) ;  /* 0x0000000400207947 */ /* 0x000fec0003800000 */
.L_x_7325:
[-CC-:B------:R-:W-:Y:S01]  /*88f0*/  FFMA.FTZ R144, R146, R127.reuse, R128.reuse ;  /* 0x0000007f92907223 */ /* 0x180fe20000010080 */
[-CC-:B------:R-:W-:Y:S01]  /*8900*/  FFMA.FTZ R135, R135, R127.reuse, R128.reuse ;  /* 0x0000007f87877223 */ /* 0x180fe20000010080 */
[-CC-:B------:R-:W-:Y:S01]  /*8910*/  FFMA.FTZ R142, R142, R127.reuse, R128.reuse ;  /* 0x0000007f8e8e7223 */ /* 0x180fe20000010080 */
[-C--:B------:R-:W-:Y:S01]  /*8920*/  FFMA.FTZ R139, R139, R127.reuse, R128 ;  /* 0x0000007f8b8b7223 */ /* 0x080fe20000010080 */
[----:B------:R-:W-:Y:S01]  /*8930*/  FADD.FTZ R144, R133, -R144 ;  /* 0x8000009085907221 */ /* 0x000fe20000010000 */
[-CC-:B------:R-:W-:Y:S01]  /*8940*/  FFMA.FTZ R133, R138, R127.reuse, R128.reuse ;  /* 0x0000007f8a857223 */ /* 0x180fe20000010080 */
[----:B------:R-:W-:Y:S01]  /*8950*/  FADD.FTZ R131, R131, -R135 ;  /* 0x8000008783837221 */ /* 0x000fe20000010000 */
[----:B------:R-:W-:Y:S01]  /*8960*/  FFMA.FTZ R135, R134, R127, R128 ;  /* 0x0000007f86877223 */ /* 0x000fe20000010080 */
[----:B------:R-:W-:Y:S01]  /*8970*/  FADD.FTZ R138, R132, -R142 ;  /* 0x8000008e848a7221 */ /* 0x000fe20000010000 */
[----:B------:R-:W-:Y:S01]  /*8980*/  FADD.FTZ R133, R136, -R133 ;  /* 0x8000008588857221 */ /* 0x000fe20000010000 */
[C---:B-----5:R-:W-:Y:S01]  /*8990*/  SHF.L.U32 R132, R103.reuse, 0x10, RZ ;  /* 0x0000001067847819 */ /* 0x060fe200000006ff */
[----:B------:R-:W-:Y:S01]  /*89a0*/  FADD.FTZ R135, R130, -R135 ;  /* 0x8000008782877221 */ /* 0x000fe20000010000 */
[----:B------:R-:W-:Y:S01]  /*89b0*/  PRMT R134, R103, 0x7632, R134 ;  /* 0x0000763267867816 */ /* 0x000fe20000000086 */
[----:B------:R-:W-:Y:S01]  /*89c0*/  FFMA.FTZ R133, R175, R133, R82 ;  /* 0x00000085af857223 */ /* 0x000fe20000010052 */
[----:B------:R-:W-:Y:S01]  /*89d0*/  FADD.FTZ R137, R137, -R139 ;  /* 0x8000008b89897221 */ /* 0x000fe20000010000 */
[----:B------:R-:W-:Y:S01]  /*89e0*/  FFMA.FTZ R103, R175, R135, R83 ;  /* 0x00000087af677223 */ /* 0x000fe20000010053 */
[----:B------:R-:W-:Y:S01]  /*89f0*/  SHF.L.U32 R134, R134, 0x10, RZ ;  /* 0x0000001086867819 */ /* 0x000fe200000006ff */
[-C--:B------:R-:W-:Y:S01]  /*8a00*/  FMUL.FTZ R130, R133, R173.reuse ;  /* 0x000000ad85827220 */ /* 0x080fe20000410000 */
[----:B------:R-:W-:Y:S01]  /*8a10*/  SHF.L.U32 R133, R47, 0x10, RZ ;  /* 0x000000102f857819 */ /* 0x000fe200000006ff */
[----:B------:R-:W-:Y:S01]  /*8a20*/  FMUL.FTZ R103, R103, R173 ;  /* 0x000000ad67677220 */ /* 0x000fe20000410000 */
[----:B------:R-:W-:Y:S01]  /*8a30*/  FFMA.FTZ R135, R175, R137, R80 ;  /* 0x00000089af877223 */ /* 0x000fe20000010050 */
[----:B------:R-:W-:Y:S01]  /*8a40*/  FMUL.FTZ R132, R130, R132 ;  /* 0x0000008482847220 */ /* 0x000fe20000410000 */
[----:B------:R-:W-:Y:S01]  /*8a50*/  SHF.L.U32 R136, R46, 0x10, RZ ;  /* 0x000000102e887819 */ /* 0x000fe200000006ff */
[----:B------:R-:W-:Y:S01]  /*8a60*/  FMUL.FTZ R130, R133, R130 ;  /* 0x0000008285827220 */ /* 0x000fe20000410000 */
[----:B------:R-:W-:Y:S01]  /*8a70*/  SHF.L.U32 R133, R14, 0x10, RZ ;  /* 0x000000100e857819 */ /* 0x000fe200000006ff */
[----:B------:R-:W-:Y:S01]  /*8a80*/  FMUL.FTZ R134, R103, R134 ;  /* 0x0000008667867220 */ /* 0x000fe20000410000 */
[----:B------:R-:W-:Y:S01]  /*8a90*/  FMUL.FTZ R135, R135, R173 ;  /* 0x000000ad87877220 */ /* 0x000fe20000410000 */
[C---:B------:R-:W-:Y:S01]  /*8aa0*/  PRMT R137, R102.reuse, 0x7632, R137 ;  /* 0x0000763266897816 */ /* 0x040fe20000000089 */
[----:B------:R-:W-:Y:S01]  /*8ab0*/  FFMA.FTZ R131, R175, R131, R81 ;  /* 0x00000083af837223 */ /* 0x000fe20000010051 */
[----:B------:R-:W-:Y:S01]  /*8ac0*/  FMUL.FTZ R103, R133, R103 ;  /* 0x0000006785677220 */ /* 0x000fe20000410000 */
[----:B------:R-:W-:Y:S01]  /*8ad0*/  SHF.L.U32 R133, R102, 0x10, RZ ;  /* 0x0000001066857819 */ /* 0x000fe200000006ff */
[--C-:B------:R-:W-:Y:S01]  /*8ae0*/  FFMA.FTZ R143, R143, R127, R128.reuse ;  /* 0x0000007f8f8f7223 */ /* 0x100fe20000010080 */
[----:B------:R-:W-:Y:S01]  /*8af0*/  FMUL.FTZ R102, R136, R135 ;  /* 0x0000008788667220 */ /* 0x000fe20000410000 */
[----:B------:R-:W-:Y:S01]  /*8b00*/  SHF.L.U32 R137, R137, 0x10, RZ ;  /* 0x0000001089897819 */ /* 0x000fe200000006ff */
[----:B------:R-:W-:Y:S01]  /*8b10*/  FMUL.FTZ R131, R131, R173 ;  /* 0x000000ad83837220 */ /* 0x000fe20000410000 */
[----:B------:R-:W-:Y:S01]  /*8b20*/  FMUL.FTZ R133, R135, R133 ;  /* 0x0000008587857220 */ /* 0x000fe20000410000 */
[----:B------:R-:W-:Y:S01]  /*8b30*/  SHF.L.U32 R135, R15, 0x10, RZ ;  /* 0x000000100f877819 */ /* 0x000fe200000006ff */
[----:B------:R-:W-:Y:S01]  /*8b40*/  FADD.FTZ R140, R140, -R143 ;  /* 0x8000008f8c8c7221 */ /* 0x000fe20000010000 */
[----:B------:R-:W-:Y:S01]  /*8b50*/  FMUL.FTZ R136, R131, R137 ;  /* 0x0000008983887220 */ /* 0x000fe20000410000 */
[----:B------:R-:W-:Y:S01]  /*8b60*/  FFMA.FTZ R147, R147, R127, R128 ;  /* 0x0000007f93937223 */ /* 0x000fe20000010080 */
[----:B------:R-:W-:Y:S01]  /*8b70*/  FFMA.FTZ R138, R175, R138, R79 ;  /* 0x0000008aaf8a7223 */ /* 0x000fe2000001004f */
[----:B------:R-:W-:Y:S01]  /*8b80*/  FMUL.FTZ R131, R135, R131 ;  /* 0x0000008387837220 */ /* 0x000fe20000410000 */
[----:B------:R-:W-:Y:S01]  /*8b90*/  FFMA.FTZ R140, R175, R140, R78 ;  /* 0x0000008caf8c7223 */ /* 0x000fe2000001004e */
[----:B------:R-:W-:Y:S01]  /*8ba0*/  SHF.L.U32 R135, R101, 0x10, RZ ;  /* 0x0000001065877819 */ /* 0x000fe200000006ff */
[----:B------:R-:W-:Y:S01]  /*8bb0*/  FADD.FTZ R141, R141, -R147 ;  /* 0x800000938d8d7221 */ /* 0x000fe20000010000 */
[----:B------:R-:W-:Y:S01]  /*8bc0*/  PRMT R101, R101, 0x7632, R101 ;  /* 0x0000763265657816 */ /* 0x000fe20000000065 */
[-C--:B------:R-:W-:Y:S01]  /*8bd0*/  FMUL.FTZ R140, R140, R173.reuse ;  /* 0x000000ad8c8c7220 */ /* 0x080fe20000410000 */
[----:B------:R-:W-:Y:S01]  /*8be0*/  SHF.L.U32 R137, R45, 0x10, RZ ;  /* 0x000000102d897819 */ /* 0x000fe200000006ff */
[----:B------:R-:W-:Y:S01]  /*8bf0*/  FMUL.FTZ R138, R138, R173 ;  /* 0x000000ad8a8a7220 */ /* 0x000fe20000410000 */
[----:B------:R-:W-:Y:S01]  /*8c00*/  SHF.L.U32 R101, R101, 0x10, RZ ;  /* 0x0000001065657819 */ /* 0x000fe200000006ff */
[----:B------:R-:W-:Y:S01]  /*8c10*/  FMUL.FTZ R135, R140, R135 ;  /* 0x000000878c877220 */ /* 0x000fe20000410000 */
[----:B------:R-:W-:Y:S01]  /*8c20*/  SHF.L.U32 R139, R16, 0x10, RZ ;  /* 0x00000010108b7819 */ /* 0x000fe200000006ff */
[----:B------:R-:W-:Y:S01]  /*8c30*/  FMUL.FTZ R140, R137, R140 ;  /* 0x0000008c898c7220 */ /* 0x000fe20000410000 */
[C---:B------:R-:W-:Y:S01]  /*8c40*/  FFMA.FTZ R141, R175.reuse, R141, R76 ;  /* 0x0000008daf8d7223 */ /* 0x040fe2000001004c */
        /* <DEDUP_REMOVED lines=18> */
.L_x_7326:
        /* <DEDUP_REMOVED lines=19> */
[----:B------:R-:W-:Y:S01]  /*8ea0*/  FFMA.FTZ R94, R175, R117, R90 ;  /* 0x00000075af5e7223 */ /* 0x000fe2000001005a */
[-C--:B------:R-:W-:Y:S01]  /*8eb0*/  FFMA.FTZ R99, R114, R127.reuse, R128 ;  /* 0x0000007f72637223 */ /* 0x080fe20000010080 */
[----:B------:R-:W-:Y:S01]  /*8ec0*/  PRMT R114, R103, 0x7632, R114 ;  /* 0x0000763267727816 */ /* 0x000fe20000000072 */
[--C-:B------:R-:W-:Y:S01]  /*8ed0*/  FFMA.FTZ R98, R113, R127, R128.reuse ;  /* 0x0000007f71627223 */ /* 0x100fe20000010080 */
[----:B------:R-:W-:Y:S01]  /*8ee0*/  FMUL.FTZ R95, R94, R173 ;  /* 0x000000ad5e5f7220 */ /* 0x000fe20000410000 */
[-CC-:B------:R-:W-:Y:S01]  /*8ef0*/  FFMA.FTZ R92, R115, R127.reuse, R128.reuse ;  /* 0x0000007f735c7223 */ /* 0x180fe20000010080 */
[----:B------:R-:W-:Y:S01]  /*8f00*/  SHF.L.U32 R103, R18, 0x10, RZ ;  /* 0x0000001012677819 */ /* 0x000fe200000006ff */
[----:B------:R-:W-:Y:S01]  /*8f10*/  FFMA.FTZ R93, R116, R127, R128 ;  /* 0x0000007f745d7223 */ /* 0x000fe20000010080 */
[----:B------:R-:W-:Y:S01]  /*8f20*/  FMUL.FTZ R111, R95, R111 ;  /* 0x0000006f5f6f7220 */ /* 0x000fe20000410000 */
[----:B------:R-:W-:Y:S01]  /*8f30*/  FMUL.FTZ R112, R112, R95 ;  /* 0x0000005f70707220 */ /* 0x000fe20000410000 */
[----:B------:R-:W-:Y:S01]  /*8f40*/  FFMA.FTZ R95, R175, R118, R91 ;  /* 0x00000076af5f7223 */ /* 0x000fe2000001005b */
[----:B------:R-:W-:Y:S01]  /*8f50*/  FADD.FTZ R92, R121, -R92 ;  /* 0x8000005c795c7221 */ /* 0x000fe20000010000 */
[----:B------:R-:W-:Y:S01]  /*8f60*/  SHF.L.U32 R114, R114, 0x10, RZ ;  /* 0x0000001072727819 */ /* 0x000fe200000006ff */
[----:B------:R-:W-:Y:S01]  /*8f70*/  FADD.FTZ R93, R124, -R93 ;  /* 0x8000005d7c5d7221 */ /* 0x000fe20000010000 */
[----:B------:R-:W-:Y:S01]  /*8f80*/  FMUL.FTZ R113, R95, R173 ;  /* 0x000000ad5f717220 */ /* 0x000fe20000410000 */
[C---:B------:R-:W-:Y:S01]  /*8f90*/  FFMA.FTZ R92, R175.reuse, R92, R88 ;  /* 0x0000005caf5c7223 */ /* 0x040fe20000010058 */
[----:B------:R-:W-:Y:S01]  /*8fa0*/  SHF.L.U32 R116, R102, 0x10, RZ ;  /* 0x0000001066747819 */ /* 0x000fe200000006ff */
[----:B------:R-:W-:Y:S01]  /*8fb0*/  FFMA.FTZ R93, R175, R93, R89 ;  /* 0x0000005daf5d7223 */ /* 0x000fe20000010059 */
[----:B------:R-:W-:Y:S01]  /*8fc0*/  FMUL.FTZ R103, R103, R113 ;  /* 0x0000007167677220 */ /* 0x000fe20000410000 */
[----:B------:R-:W-:Y:S01]  /*8fd0*/  FMUL.FTZ R114, R113, R114 ;  /* 0x0000007271727220 */ /* 0x000fe20000410000 */
[----:B------:R-:W-:Y:S01]  /*8fe0*/  FMUL.FTZ R113, R92, R173 ;  /* 0x000000ad5c717220 */ /* 0x000fe20000410000 */
[----:B------:R-:W-:Y:S01]  /*8ff0*/  PRMT R115, R102, 0x7632, R115 ;  /* 0x0000763266737816 */ /* 0x000fe20000000073 */
[----:B------:R-:W-:Y:S01]  /*9000*/  FADD.FTZ R98, R120, -R98 ;  /* 0x8000006278627221 */ /* 0x000fe20000010000 */
[----:B------:R-:W-:Y:S01]  /*9010*/  F2FP.BF16.F32.PACK_AB R103, R103, R112 ;  /* 0x000000706767723e */ /* 0x000fe200000010ff */
[----:B------:R-:W-:Y:S01]  /*9020*/  FMUL.FTZ R116, R113, R116 ;  /* 0x0000007471747220 */ /* 0x000fe20000410000 */
[----:B------:R-:W-:Y:S01]  /*9030*/  SHF.L.U32 R112, R50, 0x10, RZ ;  /* 0x0000001032707819 */ /* 0x000fe200000006ff */
[----:B------:R-:W-:Y:S01]  /*9040*/  FFMA.FTZ R98, R175, R98, R86 ;  /* 0x00000062af627223 */ /* 0x000fe20000010056 */
        /* <DEDUP_REMOVED lines=9> */
[----:B------:R-:W-:Y:S01]  /*90e0*/  FMUL.FTZ R115, R113, R115 ;  /* 0x0000007371737220 */ /* 0x000fe20000410000 */
[----:B------:R-:W-:Y:S01]  /*90f0*/  FMUL.FTZ R112, R112, R113 ;  /* 0x0000007170707220 */ /* 0x000fe20000410000 */
[----:B------:R-:W-:Y:S01]  /*9100*/  SHF.L.U32 R113, R49, 0x10, RZ ;  /* 0x0000001031717819 */ /* 0x000fe200000006ff */
[C---:B------:R-:W-:Y:S01]  /*9110*/  FFMA.FTZ R99, R175.reuse, R99, R87 ;  /* 0x00000063af637223 */ /* 0x040fe20000010057 */
[----:B------:R-:W-:Y:S01]  /*9120*/  FMUL.FTZ R117, R118, R117 ;  /* 0x0000007576757220 */ /* 0x000fe20000410000 */
[----:B------:R-:W-:Y:S01]  /*9130*/  FFMA.FTZ R96, R175, R96, R84 ;  /* 0x00000060af607223 */ /* 0x000fe20000010054 */
[----:B------:R-:W-:Y:S01]  /*9140*/  FADD.FTZ R97, R122, -R97 ;  /* 0x800000617a617221 */ /* 0x000fe20000010000 */
[----:B------:R-:W-:Y:S01]  /*9150*/  FMUL.FTZ R101, R113, R118 ;  /* 0x0000007671657220 */ /* 0x000fe20000410000 */
[----:B------:R-:W-:Y:S01]  /*9160*/  SHF.L.U32 R118, R119, 0x10, RZ ;  /* 0x0000001077767819 */ /* 0x000fe200000006ff */
[----:B------:R-:W-:Y:S01]  /*9170*/  FMUL.FTZ R119, R99, R173 ;  /* 0x000000ad63777220 */ /* 0x000fe20000410000 */
[----:B------:R-:W-:Y:S01]  /*9180*/  SHF.L.U32 R113, R20, 0x10, RZ ;  /* 0x0000001014717819 */ /* 0x000fe200000006ff */
[----:B------:R-:W-:Y:S01]  /*9190*/  FFMA.FTZ R97, R175, R97, R85 ;  /* 0x00000061af617223 */ /* 0x000fe20000010055 */
[----:B------:R-:W-:Y:S01]  /*91a0*/  F2FP.BF16.F32.PACK_AB R102, R112, R102 ;  /* 0x000000667066723e */ /* 0x000fe200000010ff */
[----:B------:R-:W-:Y:S01]  /*91b0*/  FMUL.FTZ R118, R119, R118 ;  /* 0x0000007677767220 */ /* 0x000fe20000410000 */
        /* <DEDUP_REMOVED lines=8> */
[----:B------:R-:W-:Y:S01]  /*9240*/  FMUL.FTZ R119, R113, R119 ;  /* 0x0000007771777220 */ /* 0x000fe20000410000 */
[----:B------:R-:W-:Y:S01]  /*9250*/  FMUL.FTZ R112, R112, R113 ;  /* 0x0000007170707220 */ /* 0x000fe20000410000 */
[----:B------:R-:W-:Y:S01]  /*9260*/  SHF.L.U32 R113, R21, 0x10, RZ ;  /* 0x0000001015717819 */ /* 0x000fe200000006ff */
[----:B------:R-:W-:-:S04]  /*9270*/  FMUL.FTZ R120, R173, R100 ;  /* 0x00000064ad787220 */ /* 0x000fc80000410000 */
[----:B------:R-:W-:-:S05]  /*9280*/  FMUL.FTZ R100, R113, R173 ;  /* 0x000000ad71647220 */ /* 0x000fca0000410000 */
[----:B------:R-:W-:Y:S01]  /*9290*/  F2FP.BF16.F32.PACK_AB R100, R100, R112 ;  /* 0x000000706464723e */ /* 0x000fe200000010ff */
[----:B------:R-:W-:Y:S06]  /*92a0*/  BRA `(.L_x_7328) ;  /* 0x0000000400207947 */ /* 0x000fec0003800000 */
.L_x_7327:
        /* <DEDUP_REMOVED lines=72> */
.L_x_7328:
[----:B------:R-:W0:Y:S02]  /*9730*/  @P1 LDC.64 R112, c[0x0][0x478] ;  /* 0x00011e00ff701b82 */ /* 0x000e240000000a00 */
[----:B0-----:R-:W-:-:S05]  /*9740*/  @P1 IMAD.WIDE.U32 R112, R0, 0x20, R112 ;  /* 0x0000002000701825 */ /* 0x001fca00078e0070 */
[----:B------:R-:W-:Y:S04]  /*9750*/  @P1 STG.E.128 desc[UR6][R112.64], R96 ;  /* 0x0000006070001986 */ /* 0x000fe8000c101d06 */
[----:B------:R0:W-:Y:S02]  /*9760*/  @P1 STG.E.128 desc[UR6][R112.64+0x10], R92 ;  /* 0x0000105c70001986 */ /* 0x0001e4000c101d06 */
[----:B0-----:R-:W-:-:S05]  /*9770*/  HFMA2 R112, -RZ, RZ, 0, 9.5367431640625e-07 ;  /* 0x00000010ff707431 */ /* 0x001fca00000001ff */
[----:B------:R-:W-:-:S05]  /*9780*/  IMAD.WIDE.U32 R112, R0, R112, UR18 ;  /* 0x0000001200707e25 */ /* 0x000fca000f8e0070 */
[----:B------:R0:W-:Y:S02]  /*9790*/  STG.E.128 desc[UR6][R112.64], R100 ;  /* 0x0000006470007986 */ /* 0x0001e4000c101d06 */
.L_x_7318:
[----:B------:R-:W2:Y:S01]  /*97a0*/  LDL.LU R176, [R1+0x8] ;  /* 0x0000080001b07983 */ /* 0x000ea20000300800 */
[----:B01----:R-:W0:Y:S03]  /*97b0*/  LDC.64 R100, c[0x0][0x380] ;  /* 0x0000e000ff647b82 */ /* 0x003e260000000a00 */
[----:B------:R-:W3:Y:S04]  /*97c0*/  LDL.LU R175, [R1+0x4] ;  /* 0x0000040001af7983 */ /* 0x000ee80000300800 */
[----:B------:R-:W4:Y:S04]  /*97d0*/  LDL.LU R174, [R1] ;  /* 0x0000000001ae7983 */ /* 0x000f280000300800 */
        /* <DEDUP_REMOVED lines=24> */
[----:B0-----:R-:W-:Y:S01]  /*9960*/  LEA R171, R100, R171, 0x2 ;  /* 0x000000ab64ab7211 */ /* 0x001fe200078e10ff */
[----:B------:R-:W-:Y:S01]  /*9970*/  FADD.FTZ R239, R110, R239 ;  /* 0x000000ef6eef7221 */ /* 0x000fe20000010000 */
[----:B------:R-:W-:Y:S01]  /*9980*/  FADD.FTZ R240, R106, R240 ;  /* 0x000000f06af07221 */ /* 0x000fe20000010000 */
[----:B------:R-:W-:Y:S01]  /*9990*/  FADD.FTZ R241, R154, R241 ;  /* 0x000000f19af17221 */ /* 0x000fe20000010000 */
[----:B------:R-:W-:Y:S01]  /*99a0*/  ISETP.GE.AND P1, PT, R171, R101, PT ;  /* 0x00000065ab00720c */ /* 0x000fe20003f26270 */
        /* <DEDUP_REMOVED lines=63> */
[----:B------:R0:W-:Y:S01]  /*9da0*/  STL [R1+0x8], R176 ;  /* 0x000008b001007387 */ /* 0x0001e20000100800 */
[----:B------:R-:W-:Y:S05]  /*9db0*/  @!P1 BRA `(.L_x_7329) ;  /* 0xffffff74006c9947 */ /* 0x000fea000383ffff */
[----:B------:R-:W-:Y:S05]  /*9dc0*/  BSYNC B1 ;  /* 0x0000000000017941 */ /* 0x000fea0003800000 */
.L_x_7305:
        /* <DEDUP_REMOVED lines=75> */
[----:B------:R1:W5:Y:S01]  /*a280*/  LDL.LU R95, [R1+0xd8] ;  /* 0x0000d800015f7983 */ /* 0x0003620000300800 */
        /* <DEDUP_REMOVED lines=38> */
[----:B0-----:R-:W-:Y:S02]  /*a4f0*/  MOV R102, R169 ;  /* 0x000000a900667202 */ /* 0x001fe40000000f00 */
[----:B------:R-:W-:-:S02]  /*a500*/  MOV R31, R162 ;  /* 0x000000a2001f7202 */ /* 0x000fc40000000f00 */
[----:B-1----:R-:W-:-:S07]  /*a510*/  MOV R103, R170 ;  /* 0x000000aa00677202 */ /* 0x002fce0000000f00 */
.L_x_7304:
[----:B------:R-:W-:Y:S05]  /*a520*/  BSYNC B0 ;  /* 0x0000000000007941 */ /* 0x000fea0003800000 */
.L_x_7303:
[----:B------:R-:W0:Y:S01]  /*a530*/  S2R R112, SR_TID.X ;  /* 0x0000000000707919 */ /* 0x000e220000002100 */
[----:B------:R-:W-:Y:S01]  /*a540*/  MOV R0, 0x400 ;  /* 0x0000040000007802 */ /* 0x000fe20000000f00 */
[----:B------:R-:W-:Y:S05]  /*a550*/  WARPSYNC.ALL ;  /* 0x0000000000007948 */ /* 0x000fea0003800000 */
[----:B------:R-:W1:Y:S01]  /*a560*/  S2R R3, SR_CgaCtaId ;  /* 0x0000000000037919 */ /* 0x000e620000008800 */
[----:B------:R-:W2:Y:S01]  /*a570*/  S2UR UR13, SR_CTAID.X ;  /* 0x00000000000d79c3 */ /* 0x000ea20000002500 */
[----:B------:R-:W3:Y:S01]  /*a580*/  LDCU.128 UR20, c[0x0][0x440] ;  /* 0x00008800ff1477ac */ /* 0x000ee20008000c00 */
[----:B------:R-:W4:Y:S01]  /*a590*/  LDCU.64 UR4, c[0x0][0x460] ;  /* 0x00008c00ff0477ac */ /* 0x000f220008000a00 */
[----:B0-----:R-:W-:-:S05]  /*a5a0*/  SHF.R.U32.HI R113, RZ, 0x5, R112 ;  /* 0x00000005ff717819 */ /* 0x001fca0000011670 */
[----:B------:R-:W-:Y:S01]  /*a5b0*/  IMAD R172, R113, 0xa0, R172 ;  /* 0x000000a071ac7824 */ /* 0x000fe200078e02ac */
[----:B-1----:R-:W-:-:S04]  /*a5c0*/  LEA R3, R3, R0, 0x18 ;  /* 0x0000000003037211 */ /* 0x002fc800078ec0ff */
        /* <DEDUP_REMOVED lines=26> */
[----:B-1----:R-:W-:-:S03]  /*a770*/  FADD.FTZ R3, RZ, R3 ;  /* 0x00000003ff037221 */ /* 0x002fc60000010000 */
[----:B------:R-:W1:Y:S01]  /*a780*/  LDS R56, [R0+0xc00] ;  /* 0x000c000000387984 */ /* 0x000e620000000800 */
[----:B---3--:R-:W-:-:S03]  /*a790*/  FADD.FTZ R2, R2, R65 ;  /* 0x0000004102027221 */ /* 0x008fc60000010000 */
        /* <DEDUP_REMOVED lines=36> */
[----:B------:R-:W-:Y:S01]  /*a9e0*/  LDS R100, [R0+0x3e00] ;  /* 0x003e000000647984 */ /* 0x000fe20000000800 */
        /* <DEDUP_REMOVED lines=22> */
[----:B---3--:R-:W-:Y:S01]  /*ab50*/  FADD.FTZ R51, R51, R104 ;  /* 0x0000006833337221 */ /* 0x008fe20000010000 */
[----:B------:R0:W-:Y:S01]  /*ab60*/  STS.128 [R172], R20 ;  /* 0x00000014ac007388 */ /* 0x0001e20000000c00 */
[----:B----4-:R-:W-:-:S03]  /*ab70*/  FADD.FTZ R107, R56, R107 ;  /* 0x0000006b386b7221 */ /* 0x010fc60000010000 */
[----:B------:R-:W-:Y:S01]  /*ab80*/  STS.128 [R172+0x10], R52 ;  /* 0x00001034ac007388 */ /* 0x000fe20000000c00 */
[----:B--2---:R-:W-:-:S03]  /*ab90*/  FADD.FTZ R57, R57, R106 ;  /* 0x0000006a39397221 */ /* 0x004fc60000010000 */
[----:B------:R-:W-:Y:S01]  /*aba0*/  STS.128 [R172+0x400], R60 ;  /* 0x0004003cac007388 */ /* 0x000fe20000000c00 */
[----:B------:R-:W-:-:S03]  /*abb0*/  FADD.FTZ R109, R58, R109 ;  /* 0x0000006d3a6d7221 */ /* 0x000fc60000010000 */
        /* <DEDUP_REMOVED lines=25> */
[----:B------:R-:W-:Y:S01]  /*ad50*/  LDS R53, [R0+0x2000] ;  /* 0x0020000000357984 */ /* 0x000fe20000000800 */
[----:B---3--:R-:W-:-:S03]  /*ad60*/  FADD.FTZ R52, RZ, R52 ;  /* 0x00000034ff347221 */ /* 0x008fc60000010000 */
[----:B------:R-:W-:Y:S01]  /*ad70*/  LDS R55, [R0+0x2200] ;  /* 0x0022000000377984 */ /* 0x000fe20000000800 */
[----:B----4-:R-:W-:-:S03]  /*ad80*/  FADD.FTZ R25, R20, R25 ;  /* 0x0000001914197221 */ /* 0x010fc60000010000 */
[----:B------:R-:W-:Y:S01]  /*ad90*/  LDS R30, [R0+0x2400] ;  /* 0x00240000001e7984 */ /* 0x000fe20000000800 */
[----:B------:R-:W-:-:S03]  /*ada0*/  FADD.FTZ R27, R22, R27 ;  /* 0x0000001b161b7221 */ /* 0x000fc60000010000 */
[----:B------:R-:W2:Y:S01]  /*adb0*/  LDS R20, [R0+0xc00] ;  /* 0x000c000000147984 */ /* 0x000ea20000000800 */
[----:B------:R-:W-:-:S03]  /*adc0*/  FADD.FTZ R26, R23, R24 ;  /* 0x00000018171a7221 */ /* 0x000fc60000010000 */
[----:B------:R-:W3:Y:S01]  /*add0*/  LDS R22, [R0+0xe00] ;  /* 0x000e000000167984 */ /* 0x000ee20000000800 */
        /* <DEDUP_REMOVED lines=10> */
[----:B------:R-:W1:Y:S04]  /*ae80*/  LDS R63, [R0+0x2c00] ;  /* 0x002c0000003f7984 */ /* 0x000e680000000800 */
[----:B------:R-:W1:Y:S04]  /*ae90*/  LDS R52, [R0+0x2e00] ;  /* 0x002e000000347984 */ /* 0x000e680000000800 */
[----:B------:R-:W1:Y:S04]  /*aea0*/  LDS R65, [R0+0x3000] ;  /* 0x0030000000417984 */ /* 0x000e680000000800 */
        /* <DEDUP_REMOVED lines=20> */
[----:B------:R-:W-:-:S03]  /*aff0*/  FADD.FTZ R29, R29, R52 ;  /* 0x000000341d1d7221 */ /* 0x000fc60000010000 */
[----:B------:R-:W1:Y:S01]  /*b000*/  LDS R75, [R0+0x4400] ;  /* 0x00440000004b7984 */ /* 0x000e620000000800 */
[----:B------:R-:W-:-:S03]  /*b010*/  FADD.FTZ R2, R2, R65 ;  /* 0x0000004102027221 */ /* 0x000fc60000010000 */
[----:B------:R-:W-:Y:S01]  /*b020*/  LDS R64, [R0+0x4600] ;  /* 0x0046000000407984 */ /* 0x000fe20000000800 */
[----:B------:R-:W-:-:S03]  /*b030*/  FADD.FTZ R3, R3, R54 ;  /* 0x0000003603037221 */ /* 0x000fc60000010000 */
[----:B------:R-:W1:Y:S01]  /*b040*/  LDS R77, [R0+0x4800] ;  /* 0x00480000004d7984 */ /* 0x000e620000000800 */
[----:B--2---:R-:W-:-:S03]  /*b050*/  FADD.FTZ R20, R20, R67 ;  /* 0x0000004314147221 */ /* 0x004fc60000010000 */
[----:B------:R-:W2:Y:S01]  /*b060*/  LDS R79, [R0+0x4a00] ;  /* 0x004a0000004f7984 */ /* 0x000ea20000000800 */
[----:B---3--:R-:W-:-:S03]  /*b070*/  FADD.FTZ R22, R22, R69 ;  /* 0x0000004516167221 */ /* 0x008fc60000010000 */
[----:B------:R-:W3:Y:S01]  /*b080*/  LDS R66, [R0+0x4c00] ;  /* 0x004c000000427984 */ /* 0x000ee20000000800 */
[----:B----4-:R-:W-:-:S03]  /*b090*/  FADD.FTZ R23, R23, R56 ;  /* 0x0000003817177221 */ /* 0x010fc60000010000 */
[----:B------:R-:W4:Y:S01]  /*b0a0*/  LDS R81, [R0+0x4e00] ;  /* 0x004e000000517984 */ /* 0x000f220000000800 */
[----:B------:R-:W-:Y:S01]  /*b0b0*/  FADD.FTZ R24, R24, R71 ;  /* 0x0000004718187221 */ /* 0x000fe20000010000 */
[----:B------:R-:W-:Y:S01]  /*b0c0*/  BAR.SYNC.DEFER_BLOCKING 0x0 ;  /* 0x0000000000007b1d */ /* 0x000fe20000010000 */
[----:B------:R-:W-:Y:S01]  /*b0d0*/  FADD.FTZ R25, R25, R58 ;  /* 0x0000003a19197221 */ /* 0x000fe20000010000 */
[----:B------:R-:W-:Y:S01]  /*b0e0*/  FADD.FTZ R27, R27, R60 ;  /* 0x0000003c1b1b7221 */ /* 0x000fe20000010000 */
[----:B0-----:R-:W-:Y:S01]  /*b0f0*/  FADD.FTZ R73, R26, R73 ;  /* 0x000000491a497221 */ /* 0x001fe20000010000 */
[----:B-1----:R-:W-:Y:S01]  /*b100*/  FADD.FTZ R29, R29, R62 ;  /* 0x0000003e1d1d7221 */ /* 0x002fe20000010000 */
[----:B------:R-:W-:Y:S01]  /*b110*/  FADD.FTZ R75, R2, R75 ;  /* 0x0000004b024b7221 */ /* 0x000fe20000010000 */
[----:B------:R-:W-:Y:S01]  /*b120*/  STS.128 [R172], R44 ;  /* 0x0000002cac007388 */ /* 0x000fe20000000c00 */
[----:B------:R-:W-:-:S03]  /*b130*/  FADD.FTZ R77, R20, R77 ;  /* 0x0000004d144d7221 */ /* 0x000fc60000010000 */
[----:B------:R-:W-:Y:S01]  /*b140*/  STS.128 [R172+0x10], R240 ;  /* 0x000010f0ac007388 */ /* 0x000fe20000000c00 */
[----:B--2---:R-:W-:-:S03]  /*b150*/  FADD.FTZ R79, R22, R79 ;  /* 0x0000004f164f7221 */ /* 0x004fc60000010000 */
[----:B------:R-:W-:Y:S01]  /*b160*/  STS.128 [R172+0x400], R40 ;  /* 0x00040028ac007388 */ /* 0x000fe20000000c00 */
[----:B---3--:R-:W-:-:S03]  /*b170*/  FADD.FTZ R23, R23, R66 ;  /* 0x0000004217177221 */ /* 0x008fc60000010000 */
[----:B------:R-:W-:Y:S01]  /*b180*/  STS.128 [R172+0x410], R36 ;  /* 0x00041024ac007388 */ /* 0x000fe20000000c00 */
[----:B----4-:R-:W-:-:S03]  /*b190*/  FADD.FTZ R81, R24, R81 ;  /* 0x0000005118517221 */ /* 0x010fc60000010000 */
        /* <DEDUP_REMOVED lines=65> */
[----:B------:R-:W-:Y:S04]  /*b5b0*/  STG.E desc[UR6][R2.64+0x200], R27 ;  /* 0x0002001b02007986 */ /* 0x000fe8000c101906 */
[----:B------:R-:W0:Y:S01]  /*b5c0*/  LDS R39, [R0+0x4400] ;  /* 0x0044000000277984 */ /* 0x000e220000000800 */
[----:B------:R-:W-:-:S03]  /*b5d0*/  FADD.FTZ R12, R12, R19 ;  /* 0x000000130c0c7221 */ /* 0x000fc60000010000 */
[----:B------:R-:W0:Y:S04]  /*b5e0*/  LDS R14, [R0+0x1000] ;  /* 0x00100000000e7984 */ /* 0x000e280000000800 */
[----:B------:R-:W-:Y:S01]  /*b5f0*/  STG.E desc[UR6][R4.64+0x200], R21 ;  /* 0x0002001504007986 */ /* 0x000fe2000c101906 */
[----:B------:R-:W-:-:S03]  /*b600*/  FADD.FTZ R13, RZ, R13 ;  /* 0x0000000dff0d7221 */ /* 0x000fc60000010000 */
[----:B------:R-:W0:Y:S01]  /*b610*/  LDS R17, [R0+0x2200] ;  /* 0x0022000000117984 */ /* 0x000e220000000800 */
[----:B-1----:R-:W-:-:S03]  /*b620*/  FADD.FTZ R8, R8, R25 ;  /* 0x0000001908087221 */ /* 0x002fc60000010000 */
[----:B------:R-:W-:Y:S01]  /*b630*/  STG.E desc[UR6][R6.64+0x200], R15 ;  /* 0x0002000f06007986 */ /* 0x000fe2000c101906 */
[----:B--2---:R-:W-:-:S03]  /*b640*/  FADD.FTZ R12, R12, R31 ;  /* 0x0000001f0c0c7221 */ /* 0x004fc60000010000 */
[----:B------:R-:W1:Y:S01]  /*b650*/  LDS R24, [R0+0x3400] ;  /* 0x0034000000187984 */ /* 0x000e620000000800 */
[----:B---3--:R-:W-:-:S03]  /*b660*/  FADD.FTZ R11, R11, R26 ;  /* 0x0000001a0b0b7221 */ /* 0x008fc60000010000 */
[----:B------:R-:W2:Y:S01]  /*b670*/  LDS R41, [R0+0x4600] ;  /* 0x0046000000297984 */ /* 0x000ea20000000800 */
[----:B----4-:R-:W-:-:S03]  /*b680*/  FADD.FTZ R10, RZ, R10 ;  /* 0x0000000aff0a7221 */ /* 0x010fc60000010000 */
[----:B------:R-:W3:Y:S01]  /*b690*/  LDS R15, [R0+0x1200] ;  /* 0x00120000000f7984 */ /* 0x000ee20000000800 */
[----:B0-----:R-:W-:-:S03]  /*b6a0*/  FADD.FTZ R13, R13, R18 ;  /* 0x000000120d0d7221 */ /* 0x001fc60000010000 */
[----:B------:R-:W0:Y:S01]  /*b6b0*/  LDS R21, [R0+0x2400] ;  /* 0x0024000000157984 */ /* 0x000e220000000800 */
[----:B------:R-:W-:-:S03]  /*b6c0*/  FADD.FTZ R8, R8, R33 ;  /* 0x0000002108087221 */ /* 0x000fc60000010000 */
[----:B------:R-:W4:Y:S04]  /*b6d0*/  LDS R27, [R0+0x3600] ;  /* 0x00360000001b7984 */ /* 0x000f280000000800 */
        /* <DEDUP_REMOVED lines=47> */
.L_x_7306:
        /* <DEDUP_REMOVED lines=8> */
.L_x_7331:
[----:B------:R-:W-:Y:S05]  /*ba50*/  BSYNC B2 ;  /* 0x0000000000027941 */ /* 0x000fea0003800000 */
.L_x_7330:
        /* <DEDUP_REMOVED lines=8> */
.L_x_7332:
[----:B------:R-:W-:Y:S01]  /*bae0*/  HFMA2 R128, -RZ, RZ, 0, 1.1920928955078125e-07 ;  /* 0x00000002ff807431 */ /* 0x000fe200000001ff */
[----:B------:R-:W-:Y:S01]  /*baf0*/  MOV R226, R100 ;  /* 0x0000006400e27202 */ /* 0x000fe20000000f00 */
[----:B------:R-:W-:-:S07]  /*bb00*/  FADD.FTZ R101, R101, R227 ;  /* 0x000000e365657221 */ /* 0x000fce0000010000 */
[----:B------:R-:W-:Y:S05]  /*bb10*/  WARPSYNC.COLLECTIVE R103, `(.L_x_7333) ;  /* 0x0000000067087348 */ /* 0x000fea0003c00000 */
[----:B------:R0:W1:Y:S02]  /*bb20*/  SHFL.BFLY P3, R227, R226, R128, R127 ;  /* 0x0c000080e2e37389 */ /* 0x000064000006007f */
[----:B01----:R-:W-:Y:S05]  /*bb30*/  ENDCOLLECTIVE ;  /* 0x000000000000791b */ /* 0x003fea0003800000 */
.L_x_7333:
[----:B------:R-:W-:Y:S01]  /*bb40*/  MOV R226, R101 ;  /* 0x0000006500e27202 */ /* 0x000fe20000000f00 */
[----:B------:R-:W-:-:S07]  /*bb50*/  FADD.FTZ R100, R100, R227 ;  /* 0x000000e364647221 */ /* 0x000fce0000010000 */
[----:B------:R-:W-:Y:S05]  /*bb60*/  WARPSYNC.COLLECTIVE R103, `(.L_x_7334) ;  /* 0x0000000067087348 */ /* 0x000fea0003c00000 */
[----:B------:R0:W1:Y:S02]  /*bb70*/  SHFL.BFLY P3, R227, R226, R128, R127 ;  /* 0x0c000080e2e37389 */ /* 0x000064000006007f */
[----:B01----:R-:W-:Y:S05]  /*bb80*/  ENDCOLLECTIVE ;  /* 0x000000000000791b */ /* 0x003fea0003800000 */
.L_x_7334:
[----:B------:R-:W-:Y:S01]  /*bb90*/  HFMA2 R128, -RZ, RZ, 0, 2.384185791015625e-07 ;  /* 0x00000004ff807431 */ /* 0x000fe200000001ff */
[----:B------:R-:W-:Y:S01]  /*bba0*/  MOV R226, R100 ;  /* 0x0000006400e27202 */ /* 0x000fe20000000f00 */
[----:B------:R-:W-:-:S07]  /*bbb0*/  FADD.FTZ R101, R101, R227 ;  /* 0x000000e365657221 */ /* 0x000fce0000010000 */
[----:B------:R-:W-:Y:S05]  /*bbc0*/  WARPSYNC.COLLECTIVE R103, `(.L_x_7335) ;  /* 0x0000000067087348 */ /* 0x000fea0003c00000 */
[----:B------:R0:W1:Y:S02]  /*bbd0*/  SHFL.BFLY P3, R227, R226, R128, R127 ;  /* 0x0c000080e2e37389 */ /* 0x000064000006007f */
[----:B01----:R-:W-:Y:S05]  /*bbe0*/  ENDCOLLECTIVE ;  /* 0x000000000000791b */ /* 0x003fea0003800000 */
.L_x_7335:
[----:B------:R-:W-:Y:S01]  /*bbf0*/  MOV R226, R101 ;  /* 0x0000006500e27202 */ /* 0x000fe20000000f00 */
[----:B------:R-:W-:-:S07]  /*bc00*/  FADD.FTZ R100, R100, R227 ;  /* 0x000000e364647221 */ /* 0x000fce0000010000 */
[----:B------:R-:W-:Y:S05]  /*bc10*/  WARPSYNC.COLLECTIVE R103, `(.L_x_7336) ;  /* 0x0000000067087348 */ /* 0x000fea0003c00000 */
[----:B------:R0:W1:Y:S02]  /*bc20*/  SHFL.BFLY P3, R227, R226, R128, R127 ;  /* 0x0c000080e2e37389 */ /* 0x000064000006007f */
[----:B01----:R-:W-:Y:S05]  /*bc30*/  ENDCOLLECTIVE ;  /* 0x000000000000791b */ /* 0x003fea0003800000 */
.L_x_7336:
[----:B------:R-:W-:Y:S01]  /*bc40*/  HFMA2 R128, -RZ, RZ, 0, 4.76837158203125e-07 ;  /* 0x00000008ff807431 */ /* 0x000fe200000001ff */
[----:B------:R-:W-:Y:S01]  /*bc50*/  MOV R226, R100 ;  /* 0x0000006400e27202 */ /* 0x000fe20000000f00 */
[----:B------:R-:W-:-:S07]  /*bc60*/  FADD.FTZ R101, R101, R227 ;  /* 0x000000e365657221 */ /* 0x000fce0000010000 */
[----:B------:R-:W-:Y:S05]  /*bc70*/  WARPSYNC.COLLECTIVE R103, `(.L_x_7337) ;  /* 0x0000000067087348 */ /* 0x000fea0003c00000 */
[----:B------:R0:W1:Y:S02]  /*bc80*/  SHFL.BFLY P3, R227, R226, R128, R127 ;  /* 0x0c000080e2e37389 */ /* 0x000064000006007f */
[----:B01----:R-:W-:Y:S05]  /*bc90*/  ENDCOLLECTIVE ;  /* 0x000000000000791b */ /* 0x003fea0003800000 */
.L_x_7337:
[----:B------:R-:W-:Y:S01]  /*bca0*/  MOV R226, R101 ;  /* 0x0000006500e27202 */ /* 0x000fe20000000f00 */
[----:B------:R-:W-:-:S07]  /*bcb0*/  FADD.FTZ R100, R100, R227 ;  /* 0x000000e364647221 */ /* 0x000fce0000010000 */
[----:B------:R-:W-:Y:S05]  /*bcc0*/  WARPSYNC.COLLECTIVE R103, `(.L_x_7338) ;  /* 0x0000000067087348 */ /* 0x000fea0003c00000 */
[----:B------:R0:W1:Y:S02]  /*bcd0*/  SHFL.BFLY P3, R227, R226, R128, R127 ;  /* 0x0c000080e2e37389 */ /* 0x000064000006007f */
[----:B01----:R-:W-:Y:S05]  /*bce0*/  ENDCOLLECTIVE ;  /* 0x000000000000791b */ /* 0x003fea0003800000 */
.L_x_7338:
[----:B------:R-:W-:Y:S01]  /*bcf0*/  HFMA2 R128, -RZ, RZ, 0, 9.5367431640625e-07 ;  /* 0x00000010ff807431 */ /* 0x000fe200000001ff */
[----:B------:R-:W-:Y:S01]  /*bd00*/  MOV R226, R100 ;  /* 0x0000006400e27202 */ /* 0x000fe20000000f00 */
[----:B------:R-:W-:-:S07]  /*bd10*/  FADD.FTZ R101, R101, R227 ;  /* 0x000000e365657221 */ /* 0x000fce0000010000 */
[----:B------:R-:W-:Y:S05]  /*bd20*/  WARPSYNC.COLLECTIVE R103, `(.L_x_7339) ;  /* 0x0000000067087348 */ /* 0x000fea0003c00000 */
[----:B------:R0:W1:Y:S02]  /*bd30*/  SHFL.BFLY P3, R227, R226, R128, R127 ;  /* 0x0c000080e2e37389 */ /* 0x000064000006007f */
[----:B01----:R-:W-:Y:S05]  /*bd40*/  ENDCOLLECTIVE ;  /* 0x000000000000791b */ /* 0x003fea0003800000 */
.L_x_7339:
[----:B------:R-:W-:Y:S02]  /*bd50*/  MOV R226, R101 ;  /* 0x0000006500e27202 */ /* 0x000fe40000000f00 */
[----:B------:R-:W-:-:S07]  /*bd60*/  MOV R102, R227 ;  /* 0x000000e300667202 */ /* 0x000fce0000000f00 */
[----:B------:R-:W-:Y:S05]  /*bd70*/  WARPSYNC.COLLECTIVE R103, `(.L_x_7340) ;  /* 0x0000000067087348 */ /* 0x000fea0003c00000 */
[----:B------:R0:W1:Y:S02]  /*bd80*/  SHFL.BFLY P3, R227, R226, R128, R127 ;  /* 0x0c000080e2e37389 */ /* 0x000064000006007f */
[----:B01----:R-:W-:Y:S05]  /*bd90*/  ENDCOLLECTIVE ;  /* 0x000000000000791b */ /* 0x003fea0003800000 */
.L_x_7340:
[----:B------:R-:W-:Y:S01]  /*bda0*/  MOV R103, R227 ;  /* 0x000000e300677202 */ /* 0x000fe20000000f00 */
[----:B------:R-:W-:Y:S06]  /*bdb0*/  BRA `(.L_x_7341) ;  /* 0xffffff7400e47947 */ /* 0x000fec000383ffff */
.L_x_7342:
        /* <DEDUP_REMOVED lines=12> */
.L_x_25417:


//--------------------- .text._ZN10layer_norm13ln_bwd_kernelINS_13Kernel_traitsI13__nv_bfloat16S2_fS2_fjLj1280ELj1ELj4ELj1ELj16ENS_18Kernel_traits_baseILj1280ES2_S2_fS2_fjLj128EEEEELb0ELb1ELb1ELb0EEEvNS_9BwdParamsE --------------------------
	.section	.text._ZN10layer_norm13ln_bwd_kernelINS_13Kernel_traitsI13__nv_bfloat16S2_fS2_fjLj1280ELj1ELj4ELj1ELj16ENS_18Kernel_traits_baseILj1280ES2_S2_fS2_fjLj128EEEEELb0ELb1ELb1ELb0EEEvNS_9BwdParamsE,"ax",@progbits
	.align	128
        .global         _ZN10layer_norm13ln_bwd_kernelINS_13Kernel_traitsI13__nv_bfloat16S2_fS2_fjLj1280ELj1ELj4ELj1ELj16ENS_18Kernel_traits_baseILj1280ES2_S2_fS2_fjLj128EEEEELb0ELb1ELb1ELb0EEEvNS_9BwdParamsE
        .type           _ZN10layer_norm13ln_bwd_kernelINS_13Kernel_traitsI13__nv_bfloat16S2_fS2_fjLj1280ELj1ELj4ELj1ELj16ENS_18Kernel_traits_baseILj1280ES2_S2_fS2_fjLj128EEEEELb0ELb1ELb1ELb0EEEvNS_9BwdParamsE,@function
        .size           _ZN10layer_norm13ln_bwd_kernelINS_13Kernel_traitsI13__nv_bfloat16S2_fS2_fjLj1280ELj1ELj4ELj1ELj16ENS_18Kernel_traits_baseILj1280ES2_S2_fS2_fjLj128EEEEELb0ELb1ELb1ELb0EEEvNS_9BwdParamsE,(.L_x_25418 - _ZN10layer_norm13ln_bwd_kernelINS_13Kernel_traitsI13__nv_bfloat16S2_fS2_fjLj1280ELj1ELj4ELj1ELj16ENS_18Kernel_traits_baseILj1280ES2_S2_fS2_fjLj128EEEEELb0ELb1ELb1ELb0EEEvNS_9BwdParamsE)
        .other          _ZN10layer_norm13ln_bwd_kernelINS_13Kernel_traitsI13__nv_bfloat16S2_fS2_fjLj1280ELj1ELj4ELj1ELj16ENS_18Kernel_traits_baseILj1280ES2_S2_fS2_fjLj128EEEEELb0ELb1ELb1ELb0EEEvNS_9BwdParamsE,@"STO_CUDA_ENTRY STV_DEFAULT"
_ZN10layer_norm13ln_bwd_kernelINS_13Kernel_traitsI13__nv_bfloat16S2_fS2_fjLj1280ELj1ELj4ELj1ELj16ENS_18Kernel_traits_baseILj1280ES2_S2_fS2_fjLj128EEEEELb0ELb1ELb1ELb0EEEvNS_9BwdParamsE:
.text._ZN10layer_norm13ln_bwd_kernelINS_13Kernel_traitsI13__nv_bfloat16S2_fS2_fjLj1280ELj1ELj4ELj1ELj16ENS_18Kernel_traits_baseILj1280ES2_S2_fS2_fjLj128EEEEELb0ELb1ELb1ELb0EEEvNS_9BwdParamsE:
        /* <DEDUP_REMOVED lines=107> */
[----:B--2---:R-:W-:Y:S04]  /*06b0*/  @P0 STL.64 [R1+0x160], R68 ;  /* 0x0001604401000387 */ /* 0x004fe80000100a00 */
        /* <DEDUP_REMOVED lines=48> */
[----:B0-----:R-:W-:Y:S02]  /*09c0*/  CS2R R70, SRZ ;  /* 0x0000000000467805 */ /* 0x001fe4000001ff00 */
[----:B------:R-:W-:Y:S02]  /*09d0*/  MOV R141, R69 ;  /* 0x00000045008d7202 */ /* 0x000fe40000000f00 */
[----:B------:R-:W-:Y:S02]  /*09e0*/  MOV R140, R68 ;  /* 0x00000044008c7202 */ /* 0x000fe40000000f00 */
[----:B------:R-:W-:-:S02]  /*09f0*/  CS2R R68, SRZ ;  /* 0x0000000000447805 */ /* 0x000fc4000001ff00 */
        /* <DEDUP_REMOVED lines=118> */
[----:B------:R1:W-:Y:S01]  /*1160*/  STL.S16 [R1+0x188], R48 ;  /* 0x0001883001007387 */ /* 0x0003e20000100600 */
[----:B------:R-:W-:-:S02]  /*1170*/  CS2R R110, SRZ ;  /* 0x00000000006e7805 */ /* 0x000fc4000001ff00 */
[----:B0-----:R-:W-:Y:S02]  /*1180*/  CS2R R50, SRZ ;  /* 0x0000000000327805 */ /* 0x001fe4000001ff00 */
[----:B------:R-:W-:Y:S01]  /*1190*/  CS2R R112, SRZ ;  /* 0x0000000000707805 */ /* 0x000fe2000001ff00 */
[----:B------:R0:W-:Y:S01]  /*11a0*/  STL.S16 [R1+0x184], R27 ;  /* 0x0001841b01007387 */ /* 0x0001e20000100600 */
[----:B------:R-:W-:Y:S02]  /*11b0*/  CS2R R114, SRZ ;  /* 0x0000000000727805 */ /* 0x000fe4000001ff00 */
[----:B------:R-:W-:Y:S02]  /*11c0*/  CS2R R116, SRZ ;  /* 0x0000000000747805 */ /* 0x000fe4000001ff00 */
[----:B------:R-:W-:Y:S01]  /*11d0*/  CS2R R118, SRZ ;  /* 0x0000000000767805 */ /* 0x000fe2000001ff00 */
[----:B------:R0:W-:Y:S01]  /*11e0*/  STL.S16 [R1+0xe0], R26 ;  /* 0x0000e01a01007387 */ /* 0x0001e20000100600 */
[----:B------:R-:W-:-:S02]  /*11f0*/  CS2R R120, SRZ ;  /* 0x0000000000787805 */ /* 0x000fc4000001ff00 */
[----:B-1----:R-:W-:Y:S02]  /*1200*/  CS2R R48, SRZ ;  /* 0x0000000000307805 */ /* 0x002fe4000001ff00 */
[----:B------:R-:W-:Y:S01]  /*1210*/  CS2R R122, SRZ ;  /* 0x00000000007a7805 */ /* 0x000fe2000001ff00 */
[----:B------:R0:W-:Y:S01]  /*1220*/  STL.S16 [R1+0xdc], R25 ;  /* 0x0000dc1901007387 */ /* 0x0001e20000100600 */
        /* <DEDUP_REMOVED lines=52> */
.L_x_7542:
        /* <DEDUP_REMOVED lines=10> */
[----:B------:R-:W-:Y:S01]  /*1610*/  HFMA2 R216, -RZ, RZ, 0, 0 ;  /* 0x00000000ffd87431 */ /* 0x000fe200000001ff */
[----:B------:R-:W-:Y:S02]  /*1620*/  MOV R215, RZ ;  /* 0x000000ff00d77202 */ /* 0x000fe40000000f00 */
        /* <DEDUP_REMOVED lines=38> */
[----:B------:R-:W3:Y:S04]  /*1890*/  LDL.LU R203, [R1+0xc8] ;  /* 0x0000c80001cb7983 */ /* 0x000ee80000300800 */
[----:B------:R-:W3:Y:S04]  /*18a0*/  LDL R198, [R1+0x168] ;  /* 0x0001680001c67983 */ /* 0x000ee80000100800 */
[----:B------:R-:W3:Y:S01]  /*18b0*/  LDL.LU R240, [R1+0xb0] ;  /* 0x0000b00001f07983 */ /* 0x000ee20000300800 */
[----:B0-----:R-:W-:-:S03]  /*18c0*/  IMAD.WIDE.U32 R14, R2, 0x20, R14 ;  /* 0x00000020020e7825 */ /* 0x001fc600078e000e */
[----:B------:R-:W3:Y:S04]  /*18d0*/  LDL R227, [R1+0x16c] ;  /* 0x00016c0001e37983 */ /* 0x000ee80000100800 */
[----:B------:R-:W4:Y:S01]  /*18e0*/  LDG.E.128 R180, desc[UR6][R14.64] ;  /* 0x000000060eb47981 */ /* 0x000f22000c1e1d00 */
[----:B-1----:R-:W-:-:S03]  /*18f0*/  IMAD.WIDE.U32 R184, R214, 0x10, R184 ;  /* 0x00000010d6b87825 */ /* 0x002fc600078e00b8 */
[----:B------:R0:W3:Y:S04]  /*1900*/  LDG.E.128 R188, desc[UR6][R14.64+0x10] ;  /* 0x000010060ebc7981 */ /* 0x0000e8000c1e1d00 */
[----:B------:R-:W3:Y:S04]  /*1910*/  LDL.LU R208, [R1+0xb8] ;  /* 0x0000b80001d07983 */ /* 0x000ee80000300800 */
[----:B------:R-:W3:Y:S01]  /*1920*/  LDG.E.128 R184, desc[UR6][R184.64] ;  /* 0x00000006b8b87981 */ /* 0x000ee2000c1e1d00 */
[----:B------:R-:W-:-:S03]  /*1930*/  ISETP.NE.U32.AND P0, PT, RZ, UR10, PT ;  /* 0x0000000aff007c0c */ /* 0x000fc6000bf05070 */
[----:B------:R-:W3:Y:S01]  /*1940*/  LDL R226, [R1+0x1a4] ;  /* 0x0001a40001e27983 */ /* 0x000ee20000100800 */
[----:B------:R-:W-:-:S13]  /*1950*/  ISETP.NE.AND.EX P0, PT, RZ, UR11, PT, P0 ;  /* 0x0000000bff007c0c */ /* 0x000fda000bf05300 */
[----:B0-----:R-:W0:Y:S02]  /*1960*/  @P0 LDC.64 R14, c[0x0][0x438] ;  /* 0x00010e00ff0e0b82 */ /* 0x001e240000000a00 */
[----:B0-----:R-:W-:-:S05]  /*1970*/  @P0 IMAD.WIDE.U32 R14, R2, 0x20, R14 ;  /* 0x00000020020e0825 */ /* 0x001fca00078e000e */
[----:B------:R-:W5:Y:S04]  /*1980*/  @P0 LDG.E.128 R128, desc[UR6][R14.64] ;  /* 0x000000060e800981 */ /* 0x000f68000c1e1d00 */
[----:B------:R2:W5:Y:S02]  /*1990*/  @P0 LDG.E.128 R132, desc[UR6][R14.64+0x10] ;  /* 0x000010060e840981 */ /* 0x000564000c1e1d00 */
[----:B--2---:R-:W-:Y:S01]  /*19a0*/  SHF.L.U32 R15, R244, 0x10, RZ ;  /* 0x00000010f40f7819 */ /* 0x004fe200000006ff */
[C---:B----4-:R-:W-:Y:S01]  /*19b0*/  FADD.FTZ R0, -R3.reuse, R180 ;  /* 0x000000b403007221 */ /* 0x050fe20000010100 */
[----:B------:R-:W-:-:S03]  /*19c0*/  FADD.FTZ R182, -R3, R182 ;  /* 0x000000b603b67221 */ /* 0x000fc60000010100 */
[----:B-----5:R-:W-:Y:S01]  /*19d0*/  FMUL.FTZ R0, R4, R0 ;  /* 0x0000000004007220 */ /* 0x020fe20000410000 */
[----:B------:R-:W-:Y:S02]  /*19e0*/  SHF.L.U32 R180, R239, 0x10, RZ ;  /* 0x00000010efb47819 */ /* 0x000fe400000006ff */
[----:B---3--:R-:W-:-:S05]  /*19f0*/  SHF.L.U32 R14, R184, 0x10, RZ ;  /* 0x00000010b80e7819 */ /* 0x008fca00000006ff */
[-C--:B------:R-:W-:Y:S01]  /*1a00*/  FMUL.FTZ R232, R15, R14.reuse ;  /* 0x0000000e0fe87220 */ /* 0x080fe20000410000 */
[----:B------:R-:W-:Y:S01]  /*1a10*/  SHF.L.U32 R15, R185, 0x10, RZ ;  /* 0x00000010b90f7819 */ /* 0x000fe200000006ff */
[----:B------:R-:W-:Y:S01]  /*1a20*/  FADD.FTZ R52, R52, R14 ;  /* 0x0000000e34347221 */ /* 0x000fe20000010000 */
[----:B------:R-:W-:Y:S01]  /*1a30*/  FFMA.FTZ R193, R0, R14, R193 ;  /* 0x0000000e00c17223 */ /* 0x000fe200000100c1 */
[----:B------:R-:W-:Y:S01]  /*1a40*/  FMUL.FTZ R14, R4, R182 ;  /* 0x000000b6040e7220 */ /* 0x000fe20000410000 */
[C---:B------:R-:W-:Y:S01]  /*1a50*/  FADD.FTZ R182, -R3.reuse, R188 ;  /* 0x000000bc03b67221 */ /* 0x040fe20000010100 */
[-C--:B------:R-:W-:Y:S01]  /*1a60*/  FMUL.FTZ R248, R180, R15.reuse ;  /* 0x0000000fb4f87220 */ /* 0x080fe20000410000 */
[----:B------:R-:W-:Y:S01]  /*1a70*/  FADD.FTZ R180, -R3, R190 ;  /* 0x000000be03b47221 */ /* 0x000fe20000010100 */
[----:B------:R-:W-:Y:S01]  /*1a80*/  FFMA.FTZ R203, R14, R15, R203 ;  /* 0x0000000f0ecb7223 */ /* 0x000fe200000100cb */
[----:B------:R-:W-:Y:S01]  /*1a90*/  FADD.FTZ R54, R54, R15 ;  /* 0x0000000f36367221 */ /* 0x000fe20000010000 */
[----:B------:R-:W-:Y:S01]  /*1aa0*/  FMUL.FTZ R15, R4, R182 ;  /* 0x000000b6040f7220 */ /* 0x000fe20000410000 */
[----:B------:R0:W-:Y:S01]  /*1ab0*/  STL [R1+0xc0], R193 ;  /* 0x0000c0c101007387 */ /* 0x0001e20000100800 */
[----:B------:R-:W-:-:S03]  /*1ac0*/  SHF.L.U32 R182, R186, 0x10, RZ ;  /* 0x00000010bab67819 */ /* 0x000fc600000006ff */
[----:B------:R1:W-:Y:S02]  /*1ad0*/  STL [R1+0xc8], R203 ;  /* 0x0000c8cb01007387 */ /* 0x0003e40000100800 */
[----:B------:R-:W-:Y:S01]  /*1ae0*/  FFMA.FTZ R240, R15, R182, R240 ;  /* 0x000000b60ff07223 */ /* 0x000fe200000100f0 */
[----:B0-----:R-:W-:Y:S01]  /*1af0*/  FMUL.FTZ R193, R4, R180 ;  /* 0x000000b404c17220 */ /* 0x001fe20000410000 */
[----:B------:R-:W-:Y:S01]  /*1b00*/  SHF.L.U32 R180, R187, 0x10, RZ ;  /* 0x00000010bbb47819 */ /* 0x000fe200000006ff */
[----:B-1----:R-:W2:Y:S04]  /*1b10*/  LDL.LU R203, [R1+0xc4] ;  /* 0x0000c40001cb7983 */ /* 0x002ea80000300800 */
[----:B------:R-:W-:Y:S01]  /*1b20*/  FFMA.FTZ R208, R193, R180, R208 ;  /* 0x000000b4c1d07223 */ /* 0x000fe200000100d0 */
[----:B------:R-:W-:Y:S01]  /*1b30*/  SHF.L.U32 R188, R198, 0x10, RZ ;  /* 0x00000010c6bc7819 */ /* 0x000fe200000006ff */
[----:B------:R-:W-:Y:S04]  /*1b40*/  STL [R1+0xb0], R240 ;  /* 0x0000b0f001007387 */ /* 0x000fe80000100800 */
[----:B------:R-:W3:Y:S01]  /*1b50*/  LDL R216, [R1+0x1a8] ;  /* 0x0001a80001d87983 */ /* 0x000ee20000100800 */
[----:B------:R-:W-:-:S03]  /*1b60*/  FADD.FTZ R56, R56, R182 ;  /* 0x000000b638387221 */ /* 0x000fc60000010000 */
[----:B------:R0:W-:Y:S01]  /*1b70*/  STL [R1+0xb8], R208 ;  /* 0x0000b8d001007387 */ /* 0x0001e20000100800 */
[----:B------:R-:W-:Y:S01]  /*1b80*/  FMUL.FTZ R244, R188, R182 ;  /* 0x000000b6bcf47220 */ /* 0x000fe20000410000 */
[----:B------:R-:W-:Y:S02]  /*1b90*/  SHF.L.U32 R182, R227, 0x10, RZ ;  /* 0x00000010e3b67819 */ /* 0x000fe400000006ff */
[----:B------:R-:W-:Y:S01]  /*1ba0*/  PRMT R184, R184, 0x7632, R184 ;  /* 0x00007632b8b87816 */ /* 0x000fe200000000b8 */
[----:B0-----:R-:W4:Y:S01]  /*1bb0*/  LDL.LU R208, [R1+0xcc] ;  /* 0x0000cc0001d07983 */ /* 0x001f220000300800 */
[----:B------:R-:W-:Y:S01]  /*1bc0*/  FADD.FTZ R58, R58, R180 ;  /* 0x000000b43a3a7221 */ /* 0x000fe20000010000 */
[----:B------:R-:W-:Y:S02]  /*1bd0*/  FMUL.FTZ R239, R182, R180 ;  /* 0x000000b4b6ef7220 */ /* 0x000fe40000410000 */
[----:B------:R-:W4:Y:S01]  /*1be0*/  LDL R215, [R1+0x1ac] ;  /* 0x0001ac0001d77983 */ /* 0x000f220000100800 */
[----:B------:R-:W-:-:S03]  /*1bf0*/  SHF.L.U32 R180, R184, 0x10, RZ ;  /* 0x00000010b8b47819 */ /* 0x000fc600000006ff */
[----:B------:R-:W4:Y:S04]  /*1c00*/  LDL.LU R184, [R1+0xb4] ;  /* 0x0000b40001b87983 */ /* 0x000f280000300800 */
[----:B------:R-:W4:Y:S04]  /*1c10*/  LDL R190, [R1+0x1b0] ;  /* 0x0001b00001be7983 */ /* 0x000f280000100800 */
[----:B------:R-:W4:Y:S01]  /*1c20*/  LDL.LU R188, [R1+0xbc] ;  /* 0x0000bc0001bc7983 */ /* 0x000f220000300800 */
[----:B------:R-:W-:-:S04]  /*1c30*/  FADD.FTZ R181, -R3, R181 ;  /* 0x000000b503b57221 */ /* 0x000fc80000010100 */
[----:B------:R-:W-:Y:S01]  /*1c40*/  FMUL.FTZ R198, R4, R181 ;  /* 0x000000b504c67220 */ /* 0x000fe20000410000 */
[----:B------:R-:W-:Y:S01]  /*1c50*/  SHF.L.U32 R181, R226, 0x10, RZ ;  /* 0x00000010e2b57819 */ /* 0x000fe200000006ff */
[----:B------:R-:W-:-:S04]  /*1c60*/  FADD.FTZ R53, R53, R180 ;  /* 0x000000b435357221 */ /* 0x000fc80000010000 */
[----:B------:R-:W-:Y:S01]  /*1c70*/  FMUL.FTZ R240, R181, R180 ;  /* 0x000000b4b5f07220 */ /* 0x000fe20000410000 */
[C-C-:B------:R-:W-:Y:S01]  /*1c80*/  FADD.FTZ R181, -R3.reuse, R183.reuse ;  /* 0x000000b703b57221 */ /* 0x140fe20000010100 */
[----:B------:R-:W-:Y:S01]  /*1c90*/  PRMT R183, R186, 0x7632, R183 ;  /* 0x00007632bab77816 */ /* 0x000fe200000000b7 */
[----:B------:R-:W-:-:S03]  /*1ca0*/  FADD.FTZ R182, -R3, R189 ;  /* 0x000000bd03b67221 */ /* 0x000fc60000010100 */
[----:B------:R-:W-:-:S05]  /*1cb0*/  SHF.L.U32 R183, R183, 0x10, RZ ;  /* 0x00000010b7b77819 */ /* 0x000fca00000006ff */
[----:B------:R-:W-:Y:S01]  /*1cc0*/  FADD.FTZ R57, R57, R183 ;  /* 0x000000b739397221 */ /* 0x000fe20000010000 */
[----:B------:R-:W-:Y:S02]  /*1cd0*/  IADD3 R214, PT, PT, R214, 0x20, RZ ;  /* 0x00000020d6d67810 */ /* 0x000fe40007ffe0ff */
[----:B------:R-:W-:Y:S01]  /*1ce0*/  IADD3 R2, PT, PT, R2, 0x20, RZ ;  /* 0x0000002002027810 */ /* 0x000fe20007ffe0ff */
[----:B--2---:R-:W-:Y:S01]  /*1cf0*/  FFMA.FTZ R203, R198, R180, R203 ;  /* 0x000000b4c6cb7223 */ /* 0x004fe200000100cb */
[----:B------:R-:W-:-:S04]  /*1d00*/  PRMT R180, R185, 0x7632, R180 ;  /* 0x00007632b9b47816 */ /* 0x000fc800000000b4 */
[----:B------:R0:W-:Y:S01]  /*1d10*/  STL [R1+0xc4], R203 ;  /* 0x0000c4cb01007387 */ /* 0x0001e20000100800 */
[----:B------:R-:W-:Y:S01]  /*1d20*/  SHF.L.U32 R180, R180, 0x10, RZ ;  /* 0x00000010b4b47819 */ /* 0x000fe200000006ff */
[----:B0-----:R-:W-:Y:S01]  /*1d30*/  FMUL.FTZ R203, R4, R181 ;  /* 0x000000b504cb7220 */ /* 0x001fe20000410000 */
[----:B---3--:R-:W-:-:S03]  /*1d40*/  SHF.L.U32 R181, R216, 0x10, RZ ;  /* 0x00000010d8b57819 */ /* 0x008fc600000006ff */
[----:B------:R-:W-:Y:S01]  /*1d50*/  FADD.FTZ R55, R55, R180 ;  /* 0x000000b437377221 */ /* 0x000fe20000010000 */
[-C--:B----4-:R-:W-:Y:S01]  /*1d60*/  FFMA.FTZ R208, R203, R180.reuse, R208 ;  /* 0x000000b4cbd07223 */ /* 0x090fe200000100d0 */
[----:B------:R-:W-:Y:S01]  /*1d70*/  FMUL.FTZ R227, R181, R180 ;  /* 0x000000b4b5e37220 */ /* 0x000fe20000410000 */
[----:B------:R-:W-:-:S03]  /*1d80*/  SHF.L.U32 R180, R215, 0x10, RZ ;  /* 0x00000010d7b47819 */ /* 0x000fc600000006ff */
[----:B------:R0:W-:Y:S02]  /*1d90*/  STL [R1+0xcc], R208 ;  /* 0x0000ccd001007387 */ /* 0x0001e40000100800 */
[----:B------:R-:W-:Y:S01]  /*1da0*/  FMUL.FTZ R226, R180, R183 ;  /* 0x000000b7b4e27220 */ /* 0x000fe20000410000 */
[----:B0-----:R-:W-:Y:S01]  /*1db0*/  FMUL.FTZ R208, R4, R182 ;  /* 0x000000b604d07220 */ /* 0x001fe20000410000 */
[----:B------:R-:W-:-:S03]  /*1dc0*/  FADD.FTZ R182, -R3, R191 ;  /* 0x000000bf03b67221 */ /* 0x000fc60000010100 */
[----:B------:R-:W-:Y:S01]  /*1dd0*/  FFMA.FTZ R184, R208, R183, R184 ;  /* 0x000000b7d0b87223 */ /* 0x000fe200000100b8 */
[----:B------:R-:W-:-:S04]  /*1de0*/  PRMT R183, R187, 0x7632, R183 ;  /* 0x00007632bbb77816 */ /* 0x000fc800000000b7 */
[----:B------:R0:W-:Y:S01]  /*1df0*/  STL [R1+0xb4], R184 ;  /* 0x0000b4b801007387 */ /* 0x0001e20000100800 */
[----:B------:R-:W-:Y:S01]  /*1e00*/  SHF.L.U32 R183, R183, 0x10, RZ ;  /* 0x00000010b7b77819 */ /* 0x000fe200000006ff */
[----:B------:R-:W-:Y:S01]  /*1e10*/  FADD.FTZ R181, RZ, R232 ;  /* 0x000000e8ffb57221 */ /* 0x000fe20000010000 */
[----:B------:R-:W-:Y:S01]  /*1e20*/  FFMA.FTZ R180, R0, R232, RZ ;  /* 0x000000e800b47223 */ /* 0x000fe200000100ff */
[----:B0-----:R-:W-:Y:S01]  /*1e30*/  FMUL.FTZ R184, R4, R182 ;  /* 0x000000b604b87220 */ /* 0x001fe20000410000 */
[----:B------:R-:W-:Y:S01]  /*1e40*/  SHF.L.U32 R182, R190, 0x10, RZ ;  /* 0x00000010beb67819 */ /* 0x000fe200000006ff */
[----:B------:R-:W-:Y:S02]  /*1e50*/  FADD.FTZ R181, R181, R240 ;  /* 0x000000f0b5b57221 */ /* 0x000fe40000010000 */
[-C--:B------:R-:W-:Y:S01]  /*1e60*/  FFMA.FTZ R188, R184, R183.reuse, R188 ;  /* 0x000000b7b8bc7223 */ /* 0x080fe200000100bc */
[----:B------:R-:W-:Y:S01]  /*1e70*/  FFMA.FTZ R180, R198, R240, R180 ;  /* 0x000000f0c6b47223 */ /* 0x000fe200000100b4 */
[----:B------:R-:W-:Y:S01]  /*1e80*/  FMUL.FTZ R182, R182, R183 ;  /* 0x000000b7b6b67220 */ /* 0x000fe20000410000 */
[----:B------:R0:W-:Y:S01]  /*1e90*/  STL [R1+0x8], R184 ;  /* 0x000008b801007387 */ /* 0x0001e20000100800 */
[----:B------:R-:W-:Y:S01]  /*1ea0*/  FADD.FTZ R181, R181, R248 ;  /* 0x000000f8b5b57221 */ /* 0x000fe20000010000 */
[----:B------:R-:W-:-:S02]  /*1eb0*/  FFMA.FTZ R180, R14, R248, R180 ;  /* 0x000000f80eb47223 */ /* 0x000fc400000100b4 */
        /* <DEDUP_REMOVED lines=12> */
[----:B0-----:R-:W-:-:S07]  /*1f80*/  FFMA.FTZ R215, R184, R182, R180 ;  /* 0x000000b6b8d77223 */ /* 0x001fce00000100b4 */
.L_x_7348:
[----:B------:R-:W-:Y:S05]  /*1f90*/  BSYNC.RECONVERGENT B2 ;  /* 0x0000000000027941 */ /* 0x000fea0003800200 */
.L_x_7347:
[----:B------:R-:W-:Y:S04]  /*1fa0*/  BSSY.RECONVERGENT B2, `(.L_x_7349) ;  /* 0x0000077000027945 */ /* 0x000fe80003800200 */
[----:B------:R-:W-:Y:S05]  /*1fb0*/  @!P5 BRA `(.L_x_7350) ;  /* 0x0000000400d4d947 */ /* 0x000fea0003800000 */
        /* <DEDUP_REMOVED lines=10> */
[----:B------:R-:W3:Y:S01]  /*2060*/  LDG.E.128 R180, desc[UR6][R188.64] ;  /* 0x00000006bcb47981 */ /* 0x000ee2000c1e1d00 */
[----:B-1----:R-:W-:Y:S01]  /*2070*/  IMAD.WIDE.U32 R184, R214, 0x10, R184 ;  /* 0x00000010d6b87825 */ /* 0x002fe200078e00b8 */
[----:B------:R-:W-:Y:S02]  /*2080*/  ISETP.NE.U32.AND P0, PT, RZ, UR10, PT ;  /* 0x0000000aff007c0c */ /* 0x000fe4000bf05070 */
[----:B------:R-:W4:Y:S04]  /*2090*/  LDL.LU R238, [R1+0x98] ;  /* 0x0000980001ee7983 */ /* 0x000f280000300800 */
[----:B------:R-:W4:Y:S04]  /*20a0*/  LDG.E.128 R184, desc[UR6][R184.64] ;  /* 0x00000006b8b87981 */ /* 0x000f28000c1e1d00 */
[----:B------:R-:W4:Y:S01]  /*20b0*/  LDG.E.128 R188, desc[UR6][R188.64+0x10] ;  /* 0x00001006bcbc7981 */ /* 0x000f22000c1e1d00 */
[----:B------:R-:W-:-:S13]  /*20c0*/  ISETP.NE.AND.EX P0, PT, RZ, UR11, PT, P0 ;  /* 0x0000000bff007c0c */ /* 0x000fda000bf05300 */
[----:B------:R-:W0:Y:S02]  /*20d0*/  @P0 LDC.64 R224, c[0x0][0x438] ;  /* 0x00010e00ffe00b82 */ /* 0x000e240000000a00 */
[----:B0-----:R-:W-:-:S05]  /*20e0*/  @P0 IMAD.WIDE.U32 R224, R2, 0x20, R224 ;  /* 0x0000002002e00825 */ /* 0x001fca00078e00e0 */
[----:B------:R-:W5:Y:S04]  /*20f0*/  @P0 LDG.E.128 R24, desc[UR6][R224.64] ;  /* 0x00000006e0180981 */ /* 0x000f68000c1e1d00 */
[----:B------:R0:W5:Y:S01]  /*2100*/  @P0 LDG.E.128 R20, desc[UR6][R224.64+0x10] ;  /* 0x00001006e0140981 */ /* 0x000162000c1e1d00 */
[----:B--2---:R-:W-:Y:S01]  /*2110*/  SHF.L.U32 R16, R16, 0x10, RZ ;  /* 0x0000001010107819 */ /* 0x004fe200000006ff */
[C---:B---3--:R-:W-:Y:S01]  /*2120*/  FADD.FTZ R10, -R3.reuse, R180 ;  /* 0x000000b4030a7221 */ /* 0x048fe20000010100 */
[----:B------:R-:W-:-:S03]  /*2130*/  FADD.FTZ R182, -R3, R182 ;  /* 0x000000b603b67221 */ /* 0x000fc60000010100 */
[----:B-----5:R-:W-:Y:S01]  /*2140*/  FMUL.FTZ R10, R4, R10 ;  /* 0x0000000a040a7220 */ /* 0x020fe20000410000 */
[----:B----4-:R-:W-:-:S05]  /*2150*/  SHF.L.U32 R13, R184, 0x10, RZ ;  /* 0x00000010b80d7819 */ /* 0x010fca00000006ff */
[----:B------:R-:W-:Y:S01]  /*2160*/  FADD.FTZ R136, R136, R13 ;  /* 0x0000000d88887221 */ /* 0x000fe20000010000 */
[-C--:B------:R-:W-:Y:S01]  /*2170*/  FFMA.FTZ R243, R10, R13.reuse, R243 ;  /* 0x0000000d0af37223 */ /* 0x080fe200000100f3 */
[----:B------:R-:W-:Y:S01]  /*2180*/  FMUL.FTZ R251, R16, R13 ;  /* 0x0000000d10fb7220 */ /* 0x000fe20000410000 */
[----:B------:R-:W-:Y:S01]  /*2190*/  FMUL.FTZ R13, R4, R182 ;  /* 0x000000b6040d7220 */ /* 0x000fe20000410000 */
[----:B------:R-:W-:Y:S02]  /*21a0*/  SHF.L.U32 R182, R185, 0x10, RZ ;  /* 0x00000010b9b67819 */ /* 0x000fe400000006ff */
[----:B------:R-:W-:Y:S01]  /*21b0*/  SHF.L.U32 R16, R192, 0x10, RZ ;  /* 0x00000010c0107819 */ /* 0x000fe200000006ff */
[----:B------:R-:W-:Y:S01]  /*21c0*/  STL [R1+0xa0], R243 ;  /* 0x0000a0f301007387 */ /* 0x000fe20000100800 */
[----:B------:R-:W-:Y:S01]  /*21d0*/  FADD.FTZ R180, -R3, R188 ;  /* 0x000000bc03b47221 */ /* 0x000fe20000010100 */
[-C--:B------:R-:W-:Y:S02]  /*21e0*/  FFMA.FTZ R204, R13, R182.reuse, R204 ;  /* 0x000000b60dcc7223 */ /* 0x080fe400000100cc */
[----:B------:R-:W2:Y:S01]  /*21f0*/  LDL R224, [R1+0x194] ;  /* 0x0001940001e07983 */ /* 0x000ea20000100800 */
[----:B------:R-:W-:Y:S01]  /*2200*/  FMUL.FTZ R247, R16, R182 ;  /* 0x000000b610f77220 */ /* 0x000fe20000410000 */
[----:B------:R-:W-:Y:S01]  /*2210*/  SHF.L.U32 R188, R186, 0x10, RZ ;  /* 0x00000010babc7819 */ /* 0x000fe200000006ff */
[----:B------:R-:W-:Y:S01]  /*2220*/  FMUL.FTZ R16, R4, R180 ;  /* 0x000000b404107220 */ /* 0x000fe20000410000 */
[----:B------:R1:W-:Y:S01]  /*2230*/  STL [R1+0xa8], R204 ;  /* 0x0000a8cc01007387 */ /* 0x0003e20000100800 */
[----:B------:R-:W-:Y:S01]  /*2240*/  FADD.FTZ R138, R138, R182 ;  /* 0x000000b68a8a7221 */ /* 0x000fe20000010000 */
[----:B------:R-:W-:Y:S01]  /*2250*/  FADD.FTZ R180, -R3, R190 ;  /* 0x000000be03b47221 */ /* 0x000fe20000010100 */
[----:B------:R-:W-:Y:S01]  /*2260*/  FFMA.FTZ R197, R16, R188, R197 ;  /* 0x000000bc10c57223 */ /* 0x000fe200000100c5 */
[----:B------:R-:W-:Y:S01]  /*2270*/  SHF.L.U32 R182, R237, 0x10, RZ ;  /* 0x00000010edb67819 */ /* 0x000fe200000006ff */
[----:B-1----:R-:W3:Y:S01]  /*2280*/  LDL.LU R204, [R1+0xa4] ;  /* 0x0000a40001cc7983 */ /* 0x002ee20000300800 */
[----:B------:R-:W-:Y:S01]  /*2290*/  FMUL.FTZ R192, R4, R180 ;  /* 0x000000b404c07220 */ /* 0x000fe20000410000 */
[----:B------:R-:W-:Y:S01]  /*22a0*/  SHF.L.U32 R180, R209, 0x10, RZ ;  /* 0x00000010d1b47819 */ /* 0x000fe200000006ff */
[----:B------:R-:W-:Y:S01]  /*22b0*/  FADD.FTZ R60, R60, R188 ;  /* 0x000000bc3c3c7221 */ /* 0x000fe20000010000 */
[----:B------:R1:W-:Y:S01]  /*22c0*/  STL [R1+0x90], R197 ;  /* 0x000090c501007387 */ /* 0x0003e20000100800 */
[----:B------:R-:W-:-:S03]  /*22d0*/  FMUL.FTZ R243, R182, R188 ;  /* 0x000000bcb6f37220 */ /* 0x000fc60000410000 */
[----:B------:R-:W4:Y:S04]  /*22e0*/  LDL R209, [R1+0x198] ;  /* 0x0001980001d17983 */ /* 0x000f280000100800 */
[----:B------:R-:W4:Y:S01]  /*22f0*/  LDL.LU R188, [R1+0xac] ;  /* 0x0000ac0001bc7983 */ /* 0x000f220000300800 */
[----:B------:R-:W-:Y:S01]  /*2300*/  SHF.L.U32 R182, R187, 0x10, RZ ;  /* 0x00000010bbb67819 */ /* 0x000fe200000006ff */
[----:B------:R-:W-:Y:S01]  /*2310*/  FADD.FTZ R181, -R3, R181 ;  /* 0x000000b503b57221 */ /* 0x000fe20000010100 */
[----:B------:R-:W-:-:S03]  /*2320*/  PRMT R184, R184, 0x7632, R184 ;  /* 0x00007632b8b87816 */ /* 0x000fc600000000b8 */
[-C--:B------:R-:W-:Y:S01]  /*2330*/  FFMA.FTZ R238, R192, R182.reuse, R238 ;  /* 0x000000b6c0ee7223 */ /* 0x080fe200000100ee */
[----:B------:R-:W-:Y:S01]  /*2340*/  FADD.FTZ R62, R62, R182 ;  /* 0x000000b63e3e7221 */ /* 0x000fe20000010000 */
[----:B------:R-:W-:Y:S01]  /*2350*/  FMUL.FTZ R237, R180, R182 ;  /* 0x000000b6b4ed7220 */ /* 0x000fe20000410000 */
[----:B------:R-:W-:Y:S01]  /*2360*/  SHF.L.U32 R182, R184, 0x10, RZ ;  /* 0x00000010b8b67819 */ /* 0x000fe200000006ff */
[----:B-1----:R-:W-:Y:S01]  /*2370*/  FMUL.FTZ R197, R4, R181 ;  /* 0x000000b504c57220 */ /* 0x002fe20000410000 */
[----:B------:R1:W-:Y:S01]  /*2380*/  STL [R1+0x98], R238 ;  /* 0x000098ee01007387 */ /* 0x0003e20000100800 */
[----:B------:R-:W-:Y:S02]  /*2390*/  FADD.FTZ R183, -R3, R183 ;  /* 0x000000b703b77221 */ /* 0x000fe40000010100 */
[----:B------:R-:W-:Y:S01]  /*23a0*/  FADD.FTZ R137, R137, R182 ;  /* 0x000000b689897221 */ /* 0x000fe20000010000 */
[----:B------:R-:W-:Y:S01]  /*23b0*/  FADD.FTZ R181, -R3, R189 ;  /* 0x000000bd03b57221 */ /* 0x000fe20000010100 */
[----:B--2---:R-:W-:-:S02]  /*23c0*/  SHF.L.U32 R180, R224, 0x10, RZ ;  /* 0x00000010e0b47819 */ /* 0x004fc400000006ff */
[----:B------:R-:W2:Y:S03]  /*23d0*/  LDL R224, [R1+0x19c] ;  /* 0x00019c0001e07983 */ /* 0x000ea60000100800 */
[-C--:B-1----:R-:W-:Y:S01]  /*23e0*/  FMUL.FTZ R238, R180, R182.reuse ;  /* 0x000000b6b4ee7220 */ /* 0x082fe20000410000 */
[----:B------:R-:W2:Y:S01]  /*23f0*/  LDL.LU R190, [R1+0x94] ;  /* 0x0000940001be7983 */ /* 0x000ea20000300800 */
[----:B---3--:R-:W-:Y:S01]  /*2400*/  FFMA.FTZ R204, R197, R182, R204 ;  /* 0x000000b6c5cc7223 */ /* 0x008fe200000100cc */
[----:B------:R-:W-:-:S04]  /*2410*/  PRMT R182, R185, 0x7632, R182 ;  /* 0x00007632b9b67816 */ /* 0x000fc800000000b6 */
[----:B------:R1:W-:Y:S01]  /*2420*/  STL [R1+0xa4], R204 ;  /* 0x0000a4cc01007387 */ /* 0x0003e20000100800 */
[----:B------:R-:W-:-:S03]  /*2430*/  SHF.L.U32 R182, R182, 0x10, RZ ;  /* 0x00000010b6b67819 */ /* 0x000fc600000006ff */
[----:B------:R-:W3:Y:S01]  /*2440*/  LDL R189, [R1+0x1a0] ;  /* 0x0001a00001bd7983 */ /* 0x000ee20000100800 */
[----:B-1----:R-:W-:-:S04]  /*2450*/  FMUL.FTZ R204, R4, R183 ;  /* 0x000000b704cc7220 */ /* 0x002fc80000410000 */
[----:B----4-:R-:W-:-:S05]  /*2460*/  FFMA.FTZ R188, R204, R182, R188 ;  /* 0x000000b6ccbc7223 */ /* 0x010fca00000100bc */
[----:B------:R1:W-:Y:S04]  /*2470*/  STL [R1+0xac], R188 ;  /* 0x0000acbc01007387 */ /* 0x0003e80000100800 */
[----:B-1----:R-:W4:Y:S01]  /*2480*/  LDL.LU R188, [R1+0x9c] ;  /* 0x00009c0001bc7983 */ /* 0x002f220000300800 */
[----:B------:R-:W-:Y:S01]  /*2490*/  SHF.L.U32 R180, R209, 0x10, RZ ;  /* 0x00000010d1b47819 */ /* 0x000fe200000006ff */
[----:B------:R-:W-:Y:S01]  /*24a0*/  FADD.FTZ R139, R139, R182 ;  /* 0x000000b68b8b7221 */ /* 0x000fe20000010000 */
[----:B------:R-:W-:Y:S01]  /*24b0*/  PRMT R186, R186, 0x7632, R186 ;  /* 0x00007632baba7816 */ /* 0x000fe200000000ba */
[----:B------:R-:W-:Y:S02]  /*24c0*/  FMUL.FTZ R209, R4, R181 ;  /* 0x000000b504d17220 */ /* 0x000fe40000410000 */
[----:B0-----:R-:W-:Y:S01]  /*24d0*/  FMUL.FTZ R225, R180, R182 ;  /* 0x000000b6b4e17220 */ /* 0x001fe20000410000 */
[----:B------:R-:W-:Y:S01]  /*24e0*/  FADD.FTZ R182, R216, R251 ;  /* 0x000000fbd8b67221 */ /* 0x000fe20000010000 */
[----:B------:R-:W-:Y:S01]  /*24f0*/  FFMA.FTZ R181, R10, R251, R215 ;  /* 0x000000fb0ab57223 */ /* 0x000fe200000100d7 */
[----:B------:R-:W-:-:S02]  /*2500*/  SHF.L.U32 R183, R186, 0x10, RZ ;  /* 0x00000010bab77819 */ /* 0x000fc400000006ff */
[----:B------:R-:W-:Y:S01]  /*2510*/  FADD.FTZ R182, R182, R238 ;  /* 0x000000eeb6b67221 */ /* 0x000fe20000010000 */
[----:B------:R-:W-:Y:S02]  /*2520*/  FFMA.FTZ R181, R197, R238, R181 ;  /* 0x000000eec5b57223 */ /* 0x000fe400000100b5 */
[----:B------:R-:W-:Y:S01]  /*2530*/  FADD.FTZ R61, R61, R183 ;  /* 0x000000b73d3d7221 */ /* 0x000fe20000010000 */
[----:B------:R-:W-:-:S04]  /*2540*/  PRMT R184, R187, 0x7632, R184 ;  /* 0x00007632bbb87816 */ /* 0x000fc800000000b8 */
[----:B------:R-:W-:Y:S02]  /*2550*/  SHF.L.U32 R184, R184, 0x10, RZ ;  /* 0x00000010b8b87819 */ /* 0x000fe400000006ff */
[----:B------:R-:W-:Y:S02]  /*2560*/  IADD3 R214, PT, PT, R214, 0x20, RZ ;  /* 0x00000020d6d67810 */ /* 0x000fe40007ffe0ff */
[----:B------:R-:W-:Y:S01]  /*2570*/  IADD3 R2, PT, PT, R2, 0x20, RZ ;  /* 0x0000002002027810 */ /* 0x000fe20007ffe0ff */
[----:B------:R-:W-:Y:S01]  /*2580*/  FADD.FTZ R63, R63, R184 ;  /* 0x000000b83f3f7221 */ /* 0x000fe20000010000 */
[----:B--2---:R-:W-:Y:S01]  /*2590*/  SHF.L.U32 R180, R224, 0x10, RZ ;  /* 0x00000010e0b47819 */ /* 0x004fe200000006ff */
[----:B------:R-:W-:-:S04]  /*25a0*/  FFMA.FTZ R190, R209, R183, R190 ;  /* 0x000000b7d1be7223 */ /* 0x000fc800000100be */
[----:B------:R-:W-:Y:S01]  /*25b0*/  FMUL.FTZ R224, R180, R183 ;  /* 0x000000b7b4e07220 */ /* 0x000fe20000410000 */
[----:B------:R-:W-:Y:S01]  /*25c0*/  FADD.FTZ R183, R182, R247 ;  /* 0x000000f7b6b77221 */ /* 0x000fe20000010000 */
[----:B------:R-:W-:Y:S01]  /*25d0*/  FFMA.FTZ R182, R13, R247, R181 ;  /* 0x000000f70db67223 */ /* 0x000fe200000100b5 */
[----:B------:R-:W-:-:S03]  /*25e0*/  FADD.FTZ R180, -R3, R191 ;  /* 0x000000bf03b47221 */ /* 0x000fc60000010100 */
[----:B------:R-:W-:Y:S01]  /*25f0*/  FFMA.FTZ R182, R204, R225, R182 ;  /* 0x000000e1ccb67223 */ /* 0x000fe200000100b6 */
[----:B------:R-:W-:-:S03]  /*2600*/  FMUL.FTZ R185, R4, R180 ;  /* 0x000000b404b97220 */ /* 0x000fc60000410000 */
[----:B------:R-:W-:Y:S01]  /*2610*/  FFMA.FTZ R180, R16, R243, R182 ;  /* 0x000000f310b47223 */ /* 0x000fe200000100b6 */
[----:B---3--:R-:W-:Y:S01]  /*2620*/  SHF.L.U32 R182, R189, 0x10, RZ ;  /* 0x00000010bdb67819 */ /* 0x008fe200000006ff */
[----:B------:R0:W-:Y:S04]  /*2630*/  STL [R1+0x94], R190 ;  /* 0x000094be01007387 */ /* 0x0001e80000100800 */
[----:B------:R-:W-:Y:S01]  /*2640*/  FMUL.FTZ R182, R182, R184 ;  /* 0x000000b8b6b67220 */ /* 0x000fe20000410000 */
[----:B------:R0:W-:Y:S01]  /*2650*/  STL [R1+0x4], R185 ;  /* 0x000004b901007387 */ /* 0x0001e20000100800 */
[----:B------:R-:W-:-:S04]  /*2660*/  FADD.FTZ R181, R183, R225 ;  /* 0x000000e1b7b57221 */ /* 0x000fc80000010000 */
[----:B------:R-:W-:Y:S01]  /*2670*/  FADD.FTZ R181, R181, R243 ;  /* 0x000000f3b5b57221 */ /* 0x000fe20000010000 */
[----:B----4-:R-:W-:-:S05]  /*2680*/  FFMA.FTZ R188, R185, R184, R188 ;  /* 0x000000b8b9bc7223 */ /* 0x010fca00000100bc */
[----:B------:R0:W-:Y:S04]  /*2690*/  STL [R1+0x9c], R188 ;  /* 0x00009cbc01007387 */ /* 0x0001e80000100800 */
[----:B------:R0:W-:Y:S01]  /*26a0*/  STL [R1+0x1c], R182 ;  /* 0x00001cb601007387 */ /* 0x0001e20000100800 */
[----:B------:R-:W-:Y:S01]  /*26b0*/  FADD.FTZ R181, R181, R224 ;  /* 0x000000e0b5b57221 */ /* 0x000fe20000010000 */
[----:B------:R-:W-:-:S03]  /*26c0*/  FFMA.FTZ R180, R209, R224, R180 ;  /* 0x000000e0d1b47223 */ /* 0x000fc600000100b4 */
[----:B------:R-:W-:Y:S01]  /*26d0*/  FADD.FTZ R181, R181, R237 ;  /* 0x000000edb5b57221 */ /* 0x000fe20000010000 */
[----:B------:R-:W-:-:S03]  /*26e0*/  FFMA.FTZ R180, R192, R237, R180 ;  /* 0x000000edc0b47223 */ /* 0x000fc600000100b4 */
[----:B------:R-:W-:Y:S01]  /*26f0*/  FADD.FTZ R216, R181, R182 ;  /* 0x000000b6b5d87221 */ /* 0x000fe20000010000 */
[----:B0-----:R-:W-:-:S07]  /*2700*/  FFMA.FTZ R215, R185, R182, R180 ;  /* 0x000000b6b9d77223 */ /* 0x001fce00000100b4 */
.L_x_7350:
[----:B------:R-:W-:Y:S05]  /*2710*/  BSYNC.RECONVERGENT B2 ;  /* 0x0000000000027941 */ /* 0x000fea0003800200 */
.L_x_7349:
        /* <DEDUP_REMOVED lines=27> */
[----:B----4-:R-:W-:Y:S02]  /*28d0*/  SHF.L.U32 R12, R184, 0x10, RZ ;  /* 0x00000010b80c7819 */ /* 0x010fe400000006ff */
[----:B------:R-:W-:-:S03]  /*28e0*/  SHF.L.U32 R180, R185, 0x10, RZ ;  /* 0x00000010b9b47819 */ /* 0x000fc600000006ff */
[----:B------:R-:W-:Y:S01]  /*28f0*/  FADD.FTZ R64, R64, R12 ;  /* 0x0000000c40407221 */ /* 0x000fe20000010000 */
[-C--:B------:R-:W-:Y:S01]  /*2900*/  FFMA.FTZ R246, R9, R12.reuse, R246 ;  /* 0x0000000c09f67223 */ /* 0x080fe200000100f6 */
[----:B------:R-:W-:Y:S01]  /*2910*/  FMUL.FTZ R250, R17, R12 ;  /* 0x0000000c11fa7220 */ /* 0x000fe20000410000 */
[----:B------:R-:W-:Y:S01]  /*2920*/  FMUL.FTZ R12, R4, R19 ;  /* 0x00000013040c7220 */ /* 0x000fe20000410000 */
[----:B------:R-:W-:Y:S01]  /*2930*/  SHF.L.U32 R17, R242, 0x10, RZ ;  /* 0x00000010f2117819 */ /* 0x000fe200000006ff */
[----:B------:R-:W-:Y:S01]  /*2940*/  FADD.FTZ R19, -R3, R188 ;  /* 0x000000bc03137221 */ /* 0x000fe20000010100 */
[----:B------:R1:W-:Y:S01]  /*2950*/  STL [R1+0x80], R246 ;  /* 0x000080f601007387 */ /* 0x0003e20000100800 */
[----:B------:R-:W-:-:S03]  /*2960*/  FFMA.FTZ R205, R12, R180, R205 ;  /* 0x000000b40ccd7223 */ /* 0x000fc600000100cd */
[----:B------:R-:W2:Y:S01]  /*2970*/  LDL R222, [R1+0x184] ;  /* 0x0001840001de7983 */ /* 0x000ea20000100800 */
[----:B------:R-:W-:Y:S01]  /*2980*/  SHF.L.U32 R182, R186, 0x10, RZ ;  /* 0x00000010bab67819 */ /* 0x000fe200000006ff */
[----:B------:R-:W-:Y:S02]  /*2990*/  FADD.FTZ R66, R66, R180 ;  /* 0x000000b442427221 */ /* 0x000fe40000010000 */
[----:B------:R3:W-:Y:S01]  /*29a0*/  STL [R1+0x88], R205 ;  /* 0x000088cd01007387 */ /* 0x0007e20000100800 */
[----:B-1----:R-:W-:Y:S01]  /*29b0*/  FMUL.FTZ R246, R17, R180 ;  /* 0x000000b411f67220 */ /* 0x002fe20000410000 */
[----:B------:R-:W-:Y:S01]  /*29c0*/  FMUL.FTZ R17, R4, R19 ;  /* 0x0000001304117220 */ /* 0x000fe20000410000 */
[----:B------:R-:W-:-:S03]  /*29d0*/  SHF.L.U32 R180, R235, 0x10, RZ ;  /* 0x00000010ebb47819 */ /* 0x000fc600000006ff */
[-C--:B------:R-:W-:Y:S01]  /*29e0*/  FFMA.FTZ R196, R17, R182.reuse, R196 ;  /* 0x000000b611c47223 */ /* 0x080fe200000100c4 */
[----:B---3--:R-:W3:Y:S01]  /*29f0*/  LDL.LU R205, [R1+0x84] ;  /* 0x0000840001cd7983 */ /* 0x008ee20000300800 */
[----:B------:R-:W-:Y:S01]  /*2a00*/  FMUL.FTZ R242, R180, R182 ;  /* 0x000000b6b4f27220 */ /* 0x000fe20000410000 */
[----:B------:R-:W-:Y:S02]  /*2a10*/  SHF.L.U32 R180, R210, 0x10, RZ ;  /* 0x00000010d2b47819 */ /* 0x000fe400000006ff */
[----:B------:R1:W-:Y:S04]  /*2a20*/  STL [R1+0x70], R196 ;  /* 0x000070c401007387 */ /* 0x0003e80000100800 */
[----:B------:R-:W4:Y:S04]  /*2a30*/  LDL R210, [R1+0x188] ;  /* 0x0001880001d27983 */ /* 0x000f280000100800 */
[----:B------:R-:W4:Y:S01]  /*2a40*/  LDL.LU R188, [R1+0x8c] ;  /* 0x00008c0001bc7983 */ /* 0x000f220000300800 */
[----:B------:R-:W-:Y:S01]  /*2a50*/  FADD.FTZ R19, -R3, R190 ;  /* 0x000000be03137221 */ /* 0x000fe20000010100 */
[----:B------:R-:W-:Y:S01]  /*2a60*/  FADD.FTZ R68, R68, R182 ;  /* 0x000000b644447221 */ /* 0x000fe20000010000 */
[----:B------:R-:W-:-:S02]  /*2a70*/  SHF.L.U32 R182, R187, 0x10, RZ ;  /* 0x00000010bbb67819 */ /* 0x000fc400000006ff */
[----:B------:R-:W-:Y:S01]  /*2a80*/  FMUL.FTZ R19, R4, R19 ;  /* 0x0000001304137220 */ /* 0x000fe20000410000 */
[----:B------:R-:W-:Y:S01]  /*2a90*/  PRMT R184, R184, 0x7632, R184 ;  /* 0x00007632b8b87816 */ /* 0x000fe200000000b8 */
[----:B------:R-:W-:Y:S02]  /*2aa0*/  FADD.FTZ R181, -R3, R181 ;  /* 0x000000b503b57221 */ /* 0x000fe40000010100 */
[-C--:B------:R-:W-:Y:S01]  /*2ab0*/  FFMA.FTZ R236, R19, R182.reuse, R236 ;  /* 0x000000b613ec7223 */ /* 0x080fe200000100ec */
[----:B------:R-:W-:Y:S01]  /*2ac0*/  FADD.FTZ R70, R70, R182 ;  /* 0x000000b646467221 */ /* 0x000fe20000010000 */
[----:B------:R-:W-:Y:S01]  /*2ad0*/  FMUL.FTZ R235, R180, R182 ;  /* 0x000000b6b4eb7220 */ /* 0x000fe20000410000 */
[----:B------:R-:W-:Y:S01]  /*2ae0*/  SHF.L.U32 R182, R184, 0x10, RZ ;  /* 0x00000010b8b67819 */ /* 0x000fe200000006ff */
[----:B-1----:R-:W-:Y:S01]  /*2af0*/  FMUL.FTZ R196, R4, R181 ;  /* 0x000000b504c47220 */ /* 0x002fe20000410000 */
[----:B------:R1:W-:Y:S01]  /*2b00*/  STL [R1+0x78], R236 ;  /* 0x000078ec01007387 */ /* 0x0003e20000100800 */
[----:B------:R-:W-:-:S02]  /*2b10*/  FADD.FTZ R183, -R3, R183 ;  /* 0x000000b703b77221 */ /* 0x000fc40000010100 */
[--C-:B------:R-:W-:Y:S01]  /*2b20*/  FADD.FTZ R65, R65, R182.reuse ;  /* 0x000000b641417221 */ /* 0x100fe20000010000 */
[----:B------:R-:W-:Y:S01]  /*2b30*/  FADD.FTZ R181, -R3, R189 ;  /* 0x000000bd03b57221 */ /* 0x000fe20000010100 */
[----:B--2---:R-:W-:Y:S02]  /*2b40*/  SHF.L.U32 R180, R222, 0x10, RZ ;  /* 0x00000010deb47819 */ /* 0x004fe400000006ff */
        /* <DEDUP_REMOVED lines=24> */
[----:B------:R-:W-:Y:S01]  /*2cd0*/  SHF.L.U32 R184, R184, 0x10, RZ ;  /* 0x00000010b8b87819 */ /* 0x000fe200000006ff */
[----:B------:R-:W-:Y:S01]  /*2ce0*/  VIADD R214, R214, 0x20 ;  /* 0x00000020d6d67836 */ /* 0x000fe20000000000 */
[----:B------:R-:W-:-:S03]  /*2cf0*/  IADD3 R2, PT, PT, R2, 0x20, RZ ;  /* 0x0000002002027810 */ /* 0x000fc60007ffe0ff */
        /* <DEDUP_REMOVED lines=13> */
[----:B------:R0:W-:Y:S01]  /*2dd0*/  STL [R1], R185 ;  /* 0x000000b901007387 */ /* 0x0001e20000100800 */
        /* <DEDUP_REMOVED lines=11> */
.L_x_7352:
[----:B------:R-:W-:Y:S05]  /*2e90*/  BSYNC.RECONVERGENT B2 ;  /* 0x0000000000027941 */ /* 0x000fea0003800200 */
.L_x_7351:
        /* <DEDUP_REMOVED lines=18> */
[----:B------:R-:W-:-:S03]  /*2fc0*/  ISETP.NE.AND.EX P0, PT, RZ, UR11, PT, P0 ;  /* 0x0000000bff007c0c */ /* 0x000fc6000bf05300 */
[----:B------:R-:W4:Y:S10]  /*2fd0*/  LDL R252, [R1+0x174] ;  /* 0x0001740001fc7983 */ /* 0x000f340000100800 */
        /* <DEDUP_REMOVED lines=15> */
[----:B------:R-:W-:Y:S02]  /*30d0*/  FADD.FTZ R180, -R3, R188 ;  /* 0x000000bc03b47221 */ /* 0x000fe40000010100 */
[-C--:B------:R-:W-:Y:S01]  /*30e0*/  FFMA.FTZ R206, R11, R182.reuse, R206 ;  /* 0x000000b60bce7223 */ /* 0x080fe200000100ce */
[----:B------:R-:W-:Y:S01]  /*30f0*/  STL [R1+0x60], R241 ;  /* 0x000060f101007387 */ /* 0x000fe20000100800 */
        /* <DEDUP_REMOVED lines=8> */
[----:B-1----:R-:W2:Y:S01]  /*3180*/  LDL.LU R206, [R1+0x64] ;  /* 0x0000640001ce7983 */ /* 0x002ea20000300800 */
[----:B0-----:R-:W-:Y:S01]  /*3190*/  FMUL.FTZ R194, R4, R180 ;  /* 0x000000b404c27220 */ /* 0x001fe20000410000 */
[----:B------:R-:W-:Y:S01]  /*31a0*/  SHF.L.U32 R180, R211, 0x10, RZ ;  /* 0x00000010d3b47819 */ /* 0x000fe200000006ff */
[----:B------:R-:W-:Y:S01]  /*31b0*/  FADD.FTZ R76, R76, R188 ;  /* 0x000000bc4c4c7221 */ /* 0x000fe20000010000 */
[----:B------:R-:W-:Y:S01]  /*31c0*/  STL [R1+0x50], R221 ;  /* 0x000050dd01007387 */ /* 0x000fe20000100800 */
[----:B------:R-:W-:-:S03]  /*31d0*/  FMUL.FTZ R241, R182, R188 ;  /* 0x000000bcb6f17220 */ /* 0x000fc60000410000 */
[----:B------:R-:W3:Y:S04]  /*31e0*/  LDL R211, [R1+0x178] ;  /* 0x0001780001d37983 */ /* 0x000ee80000100800 */
[----:B------:R-:W4:Y:S01]  /*31f0*/  LDL.LU R188, [R1+0x6c] ;  /* 0x00006c0001bc7983 */ /* 0x000f220000300800 */
[----:B------:R-:W-:Y:S01]  /*3200*/  SHF.L.U32 R182, R187, 0x10, RZ ;  /* 0x00000010bbb67819 */ /* 0x000fe200000006ff */
[----:B------:R-:W-:Y:S01]  /*3210*/  FADD.FTZ R181, -R3, R181 ;  /* 0x000000b503b57221 */ /* 0x000fe20000010100 */
[----:B------:R-:W-:-:S03]  /*3220*/  PRMT R184, R184, 0x7632, R184 ;  /* 0x00007632b8b87816 */ /* 0x000fc600000000b8 */
[----:B------:R-:W-:Y:S01]  /*3230*/  FADD.FTZ R78, R78, R182 ;  /* 0x000000b64e4e7221 */ /* 0x000fe20000010000 */
[-C--:B------:R-:W-:Y:S01]  /*3240*/  FFMA.FTZ R220, R194, R182.reuse, R220 ;  /* 0x000000b6c2dc7223 */ /* 0x080fe200000100dc */
[----:B------:R-:W-:Y:S01]  /*3250*/  FMUL.FTZ R233, R180, R182 ;  /* 0x000000b6b4e97220 */ /* 0x000fe20000410000 */
[----:B------:R-:W-:Y:S01]  /*3260*/  SHF.L.U32 R182, R184, 0x10, RZ ;  /* 0x00000010b8b67819 */ /* 0x000fe200000006ff */
[----:B------:R-:W-:Y:S01]  /*3270*/  FMUL.FTZ R195, R4, R181 ;  /* 0x000000b504c37220 */ /* 0x000fe20000410000 */
[----:B------:R-:W-:Y:S01]  /*3280*/  SHF.L.U32 R180, R252, 0x10, RZ ;  /* 0x00000010fcb47819 */ /* 0x000fe200000006ff */
[----:B------:R0:W-:Y:S02]  /*3290*/  STL [R1+0x58], R220 ;  /* 0x000058dc01007387 */ /* 0x0001e40000100800 */
[----:B------:R-:W-:Y:S02]  /*32a0*/  FADD.FTZ R73, R73, R182 ;  /* 0x000000b649497221 */ /* 0x000fe40000010000 */
[-C--:B------:R-:W-:Y:S01]  /*32b0*/  FMUL.FTZ R234, R180, R182.reuse ;  /* 0x000000b6b4ea7220 */ /* 0x080fe20000410000 */
[----:B------:R-:W-:Y:S01]  /*32c0*/  FADD.FTZ R183, -R3, R183 ;  /* 0x000000b703b77221 */ /* 0x000fe20000010100 */
[----:B0-----:R-:W3:Y:S04]  /*32d0*/  LDL R220, [R1+0x17c] ;  /* 0x00017c0001dc7983 */ /* 0x001ee80000100800 */
[----:B------:R-:W3:Y:S01]  /*32e0*/  LDL.LU R190, [R1+0x54] ;  /* 0x0000540001be7983 */ /* 0x000ee20000300800 */
[----:B--2---:R-:W-:Y:S01]  /*32f0*/  FFMA.FTZ R206, R195, R182, R206 ;  /* 0x000000b6c3ce7223 */ /* 0x004fe200000100ce */
[----:B------:R-:W-:-:S04]  /*3300*/  PRMT R182, R185, 0x7632, R182 ;  /* 0x00007632b9b67816 */ /* 0x000fc800000000b6 */
[----:B------:R0:W-:Y:S01]  /*3310*/  STL [R1+0x64], R206 ;  /* 0x000064ce01007387 */ /* 0x0001e20000100800 */
[----:B------:R-:W-:Y:S01]  /*3320*/  SHF.L.U32 R182, R182, 0x10, RZ ;  /* 0x00000010b6b67819 */ /* 0x000fe200000006ff */
[----:B0-----:R-:W-:-:S04]  /*3330*/  FMUL.FTZ R206, R4, R183 ;  /* 0x000000b704ce7220 */ /* 0x001fc80000410000 */
[----:B----4-:R-:W-:-:S05]  /*3340*/  FFMA.FTZ R188, R206, R182, R188 ;  /* 0x000000b6cebc7223 */ /* 0x010fca00000100bc */
[----:B------:R0:W-:Y:S04]  /*3350*/  STL [R1+0x6c], R188 ;  /* 0x00006cbc01007387 */ /* 0x0001e80000100800 */
[----:B0-----:R-:W2:Y:S04]  /*3360*/  LDL R188, [R1+0x180] ;  /* 0x0001800001bc7983 */ /* 0x001ea80000100800 */
[----:B------:R-:W4:Y:S01]  /*3370*/  LDL.LU R185, [R1+0x5c] ;  /* 0x00005c0001b97983 */ /* 0x000f220000300800 */
[----:B---3--:R-:W-:Y:S01]  /*3380*/  SHF.L.U32 R180, R211, 0x10, RZ ;  /* 0x00000010d3b47819 */ /* 0x008fe200000006ff */
[----:B------:R-:W-:Y:S01]  /*3390*/  FADD.FTZ R181, -R3, R189 ;  /* 0x000000bd03b57221 */ /* 0x000fe20000010100 */
[----:B------:R-:W-:Y:S01]  /*33a0*/  PRMT R186, R186, 0x7632, R186 ;  /* 0x00007632baba7816 */ /* 0x000fe200000000ba */
[----:B------:R-:W-:-:S02]  /*33b0*/  FADD.FTZ R75, R75, R182 ;  /* 0x000000b64b4b7221 */ /* 0x000fc40000010000 */
[----:B------:R-:W-:Y:S01]  /*33c0*/  FMUL.FTZ R221, R180, R182 ;  /* 0x000000b6b4dd7220 */ /* 0x000fe20000410000 */
[----:B------:R-:W-:Y:S01]  /*33d0*/  FMUL.FTZ R211, R4, R181 ;  /* 0x000000b504d37220 */ /* 0x000fe20000410000 */
[----:B------:R-:W-:Y:S01]  /*33e0*/  FADD.FTZ R182, R216, R249 ;  /* 0x000000f9d8b67221 */ /* 0x000fe20000010000 */
[----:B------:R-:W-:Y:S01]  /*33f0*/  FFMA.FTZ R181, R8, R249, R215 ;  /* 0x000000f908b57223 */ /* 0x000fe200000100d7 */
[----:B------:R-:W-:Y:S02]  /*3400*/  SHF.L.U32 R183, R186, 0x10, RZ ;  /* 0x00000010bab77819 */ /* 0x000fe400000006ff */
        /* <DEDUP_REMOVED lines=8> */
[----:B------:R-:W-:Y:S01]  /*3490*/  FADD.FTZ R180, -R3, R191 ;  /* 0x000000bf03b47221 */ /* 0x000fe20000010100 */
[----:B------:R-:W-:-:S02]  /*34a0*/  PRMT R184, R187, 0x7632, R184 ;  /* 0x00007632bbb87816 */ /* 0x000fc400000000b8 */
[----:B------:R-:W-:Y:S01]  /*34b0*/  FFMA.FTZ R182, R206, R221, R182 ;  /* 0x000000ddceb67223 */ /* 0x000fe200000100b6 */
[----:B------:R-:W-:Y:S01]  /*34c0*/  FMUL.FTZ R252, R4, R180 ;  /* 0x000000b404fc7220 */ /* 0x000fe20000410000 */
[----:B------:R-:W-:Y:S02]  /*34d0*/  SHF.L.U32 R184, R184, 0x10, RZ ;  /* 0x00000010b8b87819 */ /* 0x000fe400000006ff */
[----:B------:R-:W-:Y:S01]  /*34e0*/  FFMA.FTZ R180, R18, R241, R182 ;  /* 0x000000f112b47223 */ /* 0x000fe200000100b6 */
[----:B------:R0:W-:Y:S01]  /*34f0*/  STL [R1+0x54], R190 ;  /* 0x000054be01007387 */ /* 0x0001e20000100800 */
[----:B------:R-:W-:-:S04]  /*3500*/  FADD.FTZ R181, R183, R221 ;  /* 0x000000ddb7b57221 */ /* 0x000fc80000010000 */
[----:B------:R-:W-:Y:S01]  /*3510*/  FADD.FTZ R181, R181, R241 ;  /* 0x000000f1b5b57221 */ /* 0x000fe20000010000 */
[----:B------:R-:W-:-:S03]  /*3520*/  FFMA.FTZ R180, R211, R220, R180 ;  /* 0x000000dcd3b47223 */ /* 0x000fc600000100b4 */
[----:B------:R-:W-:Y:S01]  /*3530*/  FADD.FTZ R181, R181, R220 ;  /* 0x000000dcb5b57221 */ /* 0x000fe20000010000 */
[----:B------:R-:W-:-:S03]  /*3540*/  FFMA.FTZ R180, R194, R233, R180 ;  /* 0x000000e9c2b47223 */ /* 0x000fc600000100b4 */
[----:B------:R-:W-:Y:S01]  /*3550*/  FADD.FTZ R181, R181, R233 ;  /* 0x000000e9b5b57221 */ /* 0x000fe20000010000 */
[----:B------:R-:W-:Y:S01]  /*3560*/  FADD.FTZ R79, R79, R184 ;  /* 0x000000b84f4f7221 */ /* 0x000fe20000010000 */
[----:B------:R-:W-:Y:S02]  /*3570*/  IADD3 R214, PT, PT, R214, 0x20, RZ ;  /* 0x00000020d6d67810 */ /* 0x000fe40007ffe0ff */
[----:B------:R-:W-:Y:S02]  /*3580*/  IADD3 R2, PT, PT, R2, 0x20, RZ ;  /* 0x0000002002027810 */ /* 0x000fe40007ffe0ff */
[----:B--2---:R-:W-:Y:S01]  /*3590*/  SHF.L.U32 R182, R188, 0x10, RZ ;  /* 0x00000010bcb67819 */ /* 0x004fe200000006ff */
[----:B----4-:R-:W-:-:S04]  /*35a0*/  FFMA.FTZ R185, R252, R184, R185 ;  /* 0x000000b8fcb97223 */ /* 0x010fc800000100b9 */
[----:B------:R-:W-:Y:S01]  /*35b0*/  FMUL.FTZ R182, R182, R184 ;  /* 0x000000b8b6b67220 */ /* 0x000fe20000410000 */
[----:B------:R0:W-:Y:S04]  /*35c0*/  STL [R1+0x5c], R185 ;  /* 0x00005cb901007387 */ /* 0x0001e80000100800 */
[----:B------:R0:W-:Y:S01]  /*35d0*/  STL [R1+0x14], R182 ;  /* 0x000014b601007387 */ /* 0x0001e20000100800 */
[----:B------:R-:W-:Y:S01]  /*35e0*/  FADD.FTZ R216, R181, R182 ;  /* 0x000000b6b5d87221 */ /* 0x000fe20000010000 */
[----:B------:R-:W-:-:S07]  /*35f0*/  FFMA.FTZ R215, R252, R182, R180 ;  /* 0x000000b6fcd77223 */ /* 0x000fce00000100b4 */
.L_x_7354:
[----:B------:R-:W-:Y:S05]  /*3600*/  BSYNC.RECONVERGENT B2 ;  /* 0x0000000000027941 */ /* 0x000fea0003800200 */
.L_x_7353:
[----:B------:R-:W-:Y:S05]  /*3610*/  @!P4 BRA `(.L_x_7355) ;  /* 0x000000080058c947 */ /* 0x000fea0003800000 */
[----:B0-----:R-:W0:Y:S01]  /*3620*/  LDC.64 R184, c[0x0][0x3a8] ;  /* 0x0000ea00ffb87b82 */ /* 0x001e220000000a00 */
[----:B------:R-:W2:Y:S04]  /*3630*/  LDL.LU R231, [R1+0x40] ;  /* 0x0000400001e77983 */ /* 0x000ea80000300800 */
[----:B------:R-:W3:Y:S03]  /*3640*/  LDL R230, [R1+0x124] ;  /* 0x0001240001e67983 */ /* 0x000ee60000100800 */
[----:B------:R-:W1:Y:S01]  /*3650*/  LDC.64 R188, c[0x0][0x428] ;  /* 0x00010a00ffbc7b82 */ /* 0x000e620000000a00 */
[----:B------:R-:W4:Y:S04]  /*3660*/  LDL.LU R229, [R1+0x48] ;  /* 0x0000480001e57983 */ /* 0x000f280000300800 */
[----:B------:R-:W3:Y:S04]  /*3670*/  LDL R199, [R1+0x128] ;  /* 0x0001280001c77983 */ /* 0x000ee80000100800 */
[----:B------:R-:W3:Y:S04]  /*3680*/  LDL R228, [R1+0x12c] ;  /* 0x00012c0001e47983 */ /* 0x000ee80000100800 */
[----:B------:R-:W3:Y:S01]  /*3690*/  LDL R219, [R1+0x114] ;  /* 0x0001140001db7983 */ /* 0x000ee20000100800 */
[----:B0-----:R-:W-:-:S03]  /*36a0*/  IMAD.WIDE.U32 R184, R2, 0x20, R184 ;  /* 0x0000002002b87825 */ /* 0x001fc600078e00b8 */
[----:B------:R-:W3:Y:S04]  /*36b0*/  LDL.LU R212, [R1+0x44] ;  /* 0x0000440001d47983 */ /* 0x000ee80000300800 */
[----:B------:R-:W2:Y:S01]  /*36c0*/  LDG.E.128 R180, desc[UR6][R184.64] ;  /* 0x00000006b8b47981 */ /* 0x000ea2000c1e1d00 */
[----:B-1----:R-:W-:-:S03]  /*36d0*/  IMAD.WIDE.U32 R188, R214, 0x10, R188 ;  /* 0x00000010d6bc7825 */ /* 0x002fc600078e00bc */
[----:B------:R-:W3:Y:S04]  /*36e0*/  LDL R218, [R1+0x118] ;  /* 0x0001180001da7983 */ /* 0x000ee80000100800 */
[----:B------:R-:W3:Y:S04]  /*36f0*/  LDL.LU R213, [R1+0x4c] ;  /* 0x00004c0001d57983 */ /* 0x000ee80000300800 */
[----:B------:R-:W4:Y:S04]  /*3700*/  LDG.E.128 R188, desc[UR6][R188.64] ;  /* 0x00000006bcbc7981 */ /* 0x000f28000c1e1d00 */
[----:B------:R-:W3:Y:S04]  /*3710*/  LDG.E.128 R184, desc[UR6][R184.64+0x10] ;  /* 0x00001006b8b87981 */ /* 0x000ee8000c1e1d00 */
[----:B------:R-:W3:Y:S01]  /*3720*/  LDL R214, [R1+0x120] ;  /* 0x0001200001d67983 */ /* 0x000ee20000100800 */
[----:B------:R-:W-:-:S03]  /*3730*/  ISETP.NE.U32.AND P0, PT, RZ, UR10, PT ;  /* 0x0000000aff007c0c */ /* 0x000fc6000bf05070 */
[----:B------:R-:W3:Y:S01]  /*3740*/  LDL R217, [R1+0x11c] ;  /* 0x00011c0001d97983 */ /* 0x000ee20000100800 */
[----:B------:R-:W-:-:S13]  /*3750*/  ISETP.NE.AND.EX P0, PT, RZ, UR11, PT, P0 ;  /* 0x0000000bff007c0c */ /* 0x000fda000bf05300 */
[----:B------:R-:W0:Y:S02]  /*3760*/  @P0 LDC.64 R200, c[0x0][0x438] ;  /* 0x00010e00ffc80b82 */ /* 0x000e240000000a00 */
[----:B0-----:R-:W-:-:S05]  /*3770*/  @P0 IMAD.WIDE.U32 R200, R2, 0x20, R200 ;  /* 0x0000002002c80825 */ /* 0x001fca00078e00c8 */
[----:B------:R-:W5:Y:S04]  /*3780*/  @P0 LDG.E.128 R164, desc[UR6][R200.64] ;  /* 0x00000006c8a40981 */ /* 0x000f68000c1e1d00 */
[----:B------:R0:W5:Y:S01]  /*3790*/  @P0 LDG.E.128 R168, desc[UR6][R200.64+0x10] ;  /* 0x00001006c8a80981 */ /* 0x000162000c1e1d00 */
[----:B--2---:R-:W-:-:S04]  /*37a0*/  FADD.FTZ R180, -R3, R180 ;  /* 0x000000b403b47221 */ /* 0x004fc80000010100 */
[----:B-----5:R-:W-:Y:S01]  /*37b0*/  FMUL.FTZ R202, R4, R180 ;  /* 0x000000b404ca7220 */ /* 0x020fe20000410000 */
[C---:B------:R-:W-:Y:S01]  /*37c0*/  FADD.FTZ R207, -R3.reuse, R181 ;  /* 0x000000b503cf7221 */ /* 0x040fe20000010100 */
[----:B----4-:R-:W-:Y:S01]  /*37d0*/  SHF.L.U32 R180, R188, 0x10, RZ ;  /* 0x00000010bcb47819 */ /* 0x010fe200000006ff */
[----:B---3--:R-:W-:-:S04]  /*37e0*/  FADD.FTZ R181, -R3, R184 ;  /* 0x000000b803b57221 */ /* 0x008fc80000010100 */
[----:B------:R-:W-:Y:S01]  /*37f0*/  FFMA.FTZ R231, R202, R180, R231 ;  /* 0x000000b4cae77223 */ /* 0x000fe200000100e7 */
[----:B------:R-:W-:Y:S01]  /*3800*/  SHF.L.U32 R184, R214, 0x10, RZ ;  /* 0x00000010d6b87819 */ /* 0x000fe200000006ff */
[----:B------:R-:W-:-:S03]  /*3810*/  FADD.FTZ R182, -R3, R182 ;  /* 0x000000b603b67221 */ /* 0x000fc60000010100 */
[----:B------:R1:W-:Y:S01]  /*3820*/  STL [R1+0x40], R231 ;  /* 0x000040e701007387 */ /* 0x0003e20000100800 */
[----:B------:R-:W-:Y:S01]  /*3830*/  FADD.FTZ R80, R80, R180 ;  /* 0x000000b450507221 */ /* 0x000fe20000010000 */
[----:B0-----:R-:W-:Y:S01]  /*3840*/  FMUL.FTZ R201, R4, R182 ;  /* 0x000000b604c97220 */ /* 0x001fe20000410000 */
[----:B-1----:R-:W-:Y:S01]  /*3850*/  FMUL.FTZ R231, R184, R180 ;  /* 0x000000b4b8e77220 */ /* 0x002fe20000410000 */
[----:B------:R-:W-:-:S05]  /*3860*/  SHF.L.U32 R180, R189, 0x10, RZ ;  /* 0x00000010bdb47819 */ /* 0x000fca00000006ff */
[----:B------:R-:W-:-:S05]  /*3870*/  FFMA.FTZ R229, R201, R180, R229 ;  /* 0x000000b4c9e57223 */ /* 0x000fca00000100e5 */
[----:B------:R0:W-:Y:S04]  /*3880*/  STL [R1+0x48], R229 ;  /* 0x000048e501007387 */ /* 0x0001e80000100800 */
[----:B------:R-:W2:Y:S01]  /*3890*/  LDL R184, [R1+0x170] ;  /* 0x0001700001b87983 */ /* 0x000ea20000100800 */
[----:B------:R-:W-:Y:S01]  /*38a0*/  SHF.L.U32 R182, R230, 0x10, RZ ;  /* 0x00000010e6b67819 */ /* 0x000fe200000006ff */
[----:B------:R-:W-:Y:S01]  /*38b0*/  FADD.FTZ R82, R82, R180 ;  /* 0x000000b452527221 */ /* 0x000fe20000010000 */
[----:B------:R-:W-:Y:S01]  /*38c0*/  FMUL.FTZ R200, R4, R181 ;  /* 0x000000b504c87220 */ /* 0x000fe20000410000 */
[----:B------:R-:W-:Y:S02]  /*38d0*/  SHF.L.U32 R181, R199, 0x10, RZ ;  /* 0x00000010c7b57819 */ /* 0x000fe400000006ff */
[----:B------:R-:W-:Y:S01]  /*38e0*/  FMUL.FTZ R230, R182, R180 ;  /* 0x000000b4b6e67220 */ /* 0x000fe20000410000 */
[----:B------:R-:W-:Y:S01]  /*38f0*/  SHF.L.U32 R180, R190, 0x10, RZ ;  /* 0x00000010beb47819 */ /* 0x000fe200000006ff */
[----:B------:R-:W-:Y:S01]  /*3900*/  FADD.FTZ R186, -R3, R186 ;  /* 0x000000ba03ba7221 */ /* 0x000fe20000010100 */
[----:B------:R-:W-:-:S03]  /*3910*/  PRMT R182, R188, 0x7632, R182 ;  /* 0x00007632bcb67816 */ /* 0x000fc600000000b6 */
[----:B------:R-:W-:Y:S01]  /*3920*/  FADD.FTZ R84, R84, R180 ;  /* 0x000000b454547221 */ /* 0x000fe20000010000 */
[-C--:B------:R-:W-:Y:S01]  /*3930*/  FFMA.FTZ R48, R200, R180.reuse, R48 ;  /* 0x000000b4c8307223 */ /* 0x080fe20000010030 */
[----:B0-----:R-:W-:Y:S01]  /*3940*/  FMUL.FTZ R229, R181, R180 ;  /* 0x000000b4b5e57220 */ /* 0x001fe20000410000 */
[----:B------:R-:W-:Y:S01]  /*3950*/  SHF.L.U32 R180, R191, 0x10, RZ ;  /* 0x00000010bfb47819 */ /* 0x000fe200000006ff */
[----:B------:R-:W-:Y:S01]  /*3960*/  FMUL.FTZ R199, R4, R186 ;  /* 0x000000ba04c77220 */ /* 0x000fe20000410000 */
[----:B------:R-:W-:Y:S01]  /*3970*/  SHF.L.U32 R181, R228, 0x10, RZ ;  /* 0x00000010e4b57819 */ /* 0x000fe200000006ff */
[----:B------:R-:W-:Y:S02]  /*3980*/  FMUL.FTZ R207, R4, R207 ;  /* 0x000000cf04cf7220 */ /* 0x000fe40000410000 */
[----:B------:R-:W-:Y:S01]  /*3990*/  FADD.FTZ R86, R86, R180 ;  /* 0x000000b456567221 */ /* 0x000fe20000010000 */
[-C--:B------:R-:W-:Y:S01]  /*39a0*/  FFMA.FTZ R50, R199, R180.reuse, R50 ;  /* 0x000000b4c7327223 */ /* 0x080fe20000010032 */
[----:B------:R-:W-:Y:S01]  /*39b0*/  FMUL.FTZ R228, R181, R180 ;  /* 0x000000b4b5e47220 */ /* 0x000fe20000410000 */
[----:B------:R-:W-:-:S02]  /*39c0*/  SHF.L.U32 R180, R182, 0x10, RZ ;  /* 0x00000010b6b47819 */ /* 0x000fc400000006ff */
[----:B------:R-:W-:Y:S01]  /*39d0*/  SHF.L.U32 R181, R219, 0x10, RZ ;  /* 0x00000010dbb57819 */ /* 0x000fe200000006ff */
[----:B------:R-:W-:Y:S01]  /*39e0*/  FADD.FTZ R183, -R3, R183 ;  /* 0x000000b703b77221 */ /* 0x000fe20000010100 */
[----:B------:R-:W-:Y:S01]  /*39f0*/  PRMT R182, R189, 0x7632, R182 ;  /* 0x00007632bdb67816 */ /* 0x000fe200000000b6 */
[-C--:B------:R-:W-:Y:S01]  /*3a00*/  FFMA.FTZ R212, R207, R180.reuse, R212 ;  /* 0x000000b4cfd47223 */ /* 0x080fe200000100d4 */
[----:B------:R-:W-:Y:S01]  /*3a10*/  FADD.FTZ R81, R81, R180 ;  /* 0x000000b451517221 */ /* 0x000fe20000010000 */
[----:B------:R-:W-:Y:S01]  /*3a20*/  FMUL.FTZ R219, R181, R180 ;  /* 0x000000b4b5db7220 */ /* 0x000fe20000410000 */
[----:B------:R-:W-:Y:S02]  /*3a30*/  SHF.L.U32 R180, R182, 0x10, RZ ;  /* 0x00000010b6b47819 */ /* 0x000fe400000006ff */
[----:B------:R0:W-:Y:S01]  /*3a40*/  STL [R1+0x44], R212 ;  /* 0x000044d401007387 */ /* 0x0001e20000100800 */
[----:B------:R-:W-:Y:S01]  /*3a50*/  SHF.L.U32 R181, R218, 0x10, RZ ;  /* 0x00000010dab57819 */ /* 0x000fe200000006ff */
[----:B------:R-:W-:Y:S01]  /*3a60*/  FADD.FTZ R2, -R3, R185 ;  /* 0x000000b903027221 */ /* 0x000fe20000010100 */
[----:B------:R-:W-:Y:S01]  /*3a70*/  PRMT R182, R190, 0x7632, R182 ;  /* 0x00007632beb67816 */ /* 0x000fe200000000b6 */
[----:B0-----:R-:W-:-:S04]  /*3a80*/  FMUL.FTZ R212, R4, R183 ;  /* 0x000000b704d47220 */ /* 0x001fc80000410000 */
[-C--:B------:R-:W-:Y:S01]  /*3a90*/  FFMA.FTZ R213, R212, R180.reuse, R213 ;  /* 0x000000b4d4d57223 */ /* 0x080fe200000100d5 */
[----:B------:R-:W-:Y:S01]  /*3aa0*/  FMUL.FTZ R218, R181, R180 ;  /* 0x000000b4b5da7220 */ /* 0x000fe20000410000 */
[----:B------:R-:W-:-:S03]  /*3ab0*/  FFMA.FTZ R181, R202, R231, R215 ;  /* 0x000000e7cab57223 */ /* 0x000fc600000100d7 */
[----:B------:R0:W-:Y:S01]  /*3ac0*/  STL [R1+0x4c], R213 ;  /* 0x00004cd501007387 */ /* 0x0001e20000100800 */
[----:B------:R-:W-:Y:S01]  /*3ad0*/  FADD.FTZ R83, R83, R180 ;  /* 0x000000b453537221 */ /* 0x000fe20000010000 */
[----:B------:R-:W-:Y:S01]  /*3ae0*/  FADD.FTZ R180, R216, R231 ;  /* 0x000000e7d8b47221 */ /* 0x000fe20000010000 */
[----:B------:R-:W-:Y:S01]  /*3af0*/  FFMA.FTZ R181, R207, R219, R181 ;  /* 0x000000dbcfb57223 */ /* 0x000fe200000100b5 */
[----:B0-----:R-:W-:Y:S01]  /*3b00*/  FMUL.FTZ R213, R4, R2 ;  /* 0x0000000204d57220 */ /* 0x001fe20000410000 */
[----:B------:R-:W-:Y:S02]  /*3b10*/  SHF.L.U32 R2, R182, 0x10, RZ ;  /* 0x00000010b6027819 */ /* 0x000fe400000006ff */
[----:B------:R-:W-:Y:S01]  /*3b20*/  SHF.L.U32 R182, R217, 0x10, RZ ;  /* 0x00000010d9b67819 */ /* 0x000fe200000006ff */
[----:B------:R-:W-:Y:S01]  /*3b30*/  FADD.FTZ R3, -R3, R187 ;  /* 0x000000bb03037221 */ /* 0x000fe20000010100 */
[----:B------:R-:W-:Y:S01]  /*3b40*/  FFMA.FTZ R181, R201, R230, R181 ;  /* 0x000000e6c9b57223 */ /* 0x000fe200000100b5 */
[-C--:B------:R-:W-:Y:S01]  /*3b50*/  FFMA.FTZ R49, R213, R2.reuse, R49 ;  /* 0x00000002d5317223 */ /* 0x080fe20000010031 */
[----:B------:R-:W-:Y:S01]  /*3b60*/  FADD.FTZ R85, R85, R2 ;  /* 0x0000000255557221 */ /* 0x000fe20000010000 */
[----:B------:R-:W-:Y:S01]  /*3b70*/  FMUL.FTZ R217, R182, R2 ;  /* 0x00000002b6d97220 */ /* 0x000fe20000410000 */
[----:B------:R-:W-:Y:S01]  /*3b80*/  FADD.FTZ R2, R180, R219 ;  /* 0x000000dbb4027221 */ /* 0x000fe20000010000 */
[----:B------:R-:W-:Y:S01]  /*3b90*/  PRMT R180, R191, 0x7632, R180 ;  /* 0x00007632bfb47816 */ /* 0x000fe200000000b4 */
[----:B------:R-:W-:Y:S01]  /*3ba0*/  FMUL.FTZ R183, R4, R3 ;  /* 0x0000000304b77220 */ /* 0x000fe20000410000 */
[----:B------:R-:W-:-:S02]  /*3bb0*/  FFMA.FTZ R3, R212, R218, R181 ;  /* 0x000000dad4037223 */ /* 0x000fc400000100b5 */
[----:B------:R-:W-:Y:S01]  /*3bc0*/  SHF.L.U32 R180, R180, 0x10, RZ ;  /* 0x00000010b4b47819 */ /* 0x000fe200000006ff */
[----:B------:R-:W-:Y:S01]  /*3bd0*/  FADD.FTZ R2, R2, R230 ;  /* 0x000000e602027221 */ /* 0x000fe20000010000 */
[----:B------:R1:W-:Y:S03]  /*3be0*/  STL [R1+0x10], R183 ;  /* 0x000010b701007387 */ /* 0x0003e60000100800 */
        /* <DEDUP_REMOVED lines=8> */
[----:B------:R-:W-:Y:S01]  /*3c70*/  FADD.FTZ R87, R87, R180 ;  /* 0x000000b457577221 */ /* 0x000fe20000010000 */
[----:B--2---:R-:W-:-:S05]  /*3c80*/  SHF.L.U32 R181, R184, 0x10, RZ ;  /* 0x00000010b8b57819 */ /* 0x004fca00000006ff */
[----:B------:R-:W-:-:S05]  /*3c90*/  FMUL.FTZ R182, R181, R180 ;  /* 0x000000b4b5b67220 */ /* 0x000fca0000410000 */
[----:B------:R1:W-:Y:S01]  /*3ca0*/  STL [R1+0xc], R182 ;  /* 0x00000cb601007387 */ /* 0x0003e20000100800 */
[----:B------:R-:W-:Y:S01]  /*3cb0*/  FADD.FTZ R216, R2, R182 ;  /* 0x000000b602d87221 */ /* 0x000fe20000010000 */
[----:B------:R-:W-:Y:S01]  /*3cc0*/  FFMA.FTZ R215, R183, R182, R3 ;  /* 0x000000b6b7d77223 */ /* 0x000fe20000010003 */
[----:B------:R-:W-:Y:S06]  /*3cd0*/  BRA `(.L_x_7355) ;  /* 0x0000000000a87947 */ /* 0x000fec0003800000 */
.L_x_7346:
        /* <DEDUP_REMOVED lines=16> */
[----:B--2---:R-:W0:Y:S08]  /*3de0*/  @P0 LDC.64 R2, c[0x0][0x438] ;  /* 0x00010e00ff020b82 */ /* 0x004e300000000a00 */
[----:B------:R-:W1:Y:S01]  /*3df0*/  @P2 LDC.64 R182, c[0x0][0x438] ;  /* 0x00010e00ffb62b82 */ /* 0x000e620000000a00 */
[----:B------:R-:W-:-:S07]  /*3e00*/  ISETP.GE.U32.AND P4, PT, R7, 0x80, PT ;  /* 0x000000800700780c */ /* 0x000fce0003f86070 */
[----:B------:R-:W2:Y:S01]  /*3e10*/  @P3 LDC.64 R186, c[0x0][0x438] ;  /* 0x00010e00ffba3b82 */ /* 0x000ea20000000a00 */
[C---:B0-----:R-:W-:Y:S01]  /*3e20*/  @P0 IMAD.WIDE.U32 R2, R180.reuse, 0x20, R2 ;  /* 0x00000020b4020825 */ /* 0x041fe200078e0002 */
[----:B------:R-:W-:-:S04]  /*3e30*/  @P0 IADD3 R180, PT, PT, R180, 0x20, RZ ;  /* 0x00000020b4b40810 */ /* 0x000fc80007ffe0ff */
[----:B------:R-:W5:Y:S04]  /*3e40*/  @P0 LDG.E.128 R128, desc[UR6][R2.64] ;  /* 0x0000000602800981 */ /* 0x000f68000c1e1d00 */
[----:B------:R1:W5:Y:S01]  /*3e50*/  @P0 LDG.E.128 R132, desc[UR6][R2.64+0x10] ;  /* 0x0000100602840981 */ /* 0x000362000c1e1d00 */
[----:B------:R-:W-:Y:S01]  /*3e60*/  ISETP.GE.U32.AND P0, PT, R7, 0xa0, PT ;  /* 0x000000a00700780c */ /* 0x000fe20003f06070 */
[C---:B-1----:R-:W-:Y:S02]  /*3e70*/  @P2 IMAD.WIDE.U32 R2, R180.reuse, 0x20, R182 ;  /* 0x00000020b4022825 */ /* 0x042fe400078e00b6 */
[----:B------:R-:W0:Y:S01]  /*3e80*/  @P4 LDC.64 R182, c[0x0][0x438] ;  /* 0x00010e00ffb64b82 */ /* 0x000e220000000a00 */
[----:B------:R-:W-:Y:S02]  /*3e90*/  @P2 IADD3 R180, PT, PT, R180, 0x20, RZ ;  /* 0x00000020b4b42810 */ /* 0x000fe40007ffe0ff */
[----:B------:R-:W5:Y:S04]  /*3ea0*/  @P2 LDG.E.128 R24, desc[UR6][R2.64] ;  /* 0x0000000602182981 */ /* 0x000f68000c1e1d00 */
[----:B------:R2:W5:Y:S03]  /*3eb0*/  @P2 LDG.E.128 R20, desc[UR6][R2.64+0x10] ;  /* 0x0000100602142981 */ /* 0x000566000c1e1d00 */
[----:B------:R-:W1:Y:S01]  /*3ec0*/  @P0 LDC.64 R184, c[0x0][0x438] ;  /* 0x00010e00ffb80b82 */ /* 0x000e620000000a00 */
[C---:B--2---:R-:W-:Y:S01]  /*3ed0*/  @P3 IMAD.WIDE.U32 R2, R180.reuse, 0x20, R186 ;  /* 0x00000020b4023825 */ /* 0x044fe200078e00ba */
[----:B------:R-:W-:-:S04]  /*3ee0*/  @P3 IADD3 R180, PT, PT, R180, 0x20, RZ ;  /* 0x00000020b4b43810 */ /* 0x000fc80007ffe0ff */
[----:B------:R-:W5:Y:S01]  /*3ef0*/  @P3 LDG.E.128 R148, desc[UR6][R2.64] ;  /* 0x0000000602943981 */ /* 0x000f62000c1e1d00 */
[C---:B0-----:R-:W-:Y:S01]  /*3f00*/  @P4 IMAD.WIDE.U32 R182, R180.reuse, 0x20, R182 ;  /* 0x00000020b4b64825 */ /* 0x041fe200078e00b6 */
[----:B------:R-:W-:Y:S02]  /*3f10*/  @P4 IADD3 R180, PT, PT, R180, 0x20, RZ ;  /* 0x00000020b4b44810 */ /* 0x000fe40007ffe0ff */
[----:B------:R1:W5:Y:S04]  /*3f20*/  @P3 LDG.E.128 R152, desc[UR6][R2.64+0x10] ;  /* 0x0000100602983981 */ /* 0x000368000c1e1d00 */
[----:B------:R3:W5:Y:S04]  /*3f30*/  @P4 LDG.E.128 R156, desc[UR6][R182.64] ;  /* 0x00000006b69c4981 */ /* 0x000768000c1e1d00 */
[----:B------:R3:W5:Y:S01]  /*3f40*/  @P4 LDG.E.128 R160, desc[UR6][R182.64+0x10] ;  /* 0x00001006b6a04981 */ /* 0x000762000c1e1d00 */
[----:B-1----:R-:W-:-:S05]  /*3f50*/  @P0 IMAD.WIDE.U32 R2, R180, 0x20, R184 ;  /* 0x00000020b4020825 */ /* 0x002fca00078e00b8 */
[----:B------:R3:W5:Y:S04]  /*3f60*/  @P0 LDG.E.128 R164, desc[UR6][R2.64] ;  /* 0x0000000602a40981 */ /* 0x000768000c1e1d00 */
[----:B------:R3:W5:Y:S02]  /*3f70*/  @P0 LDG.E.128 R168, desc[UR6][R2.64+0x10] ;  /* 0x0000100602a80981 */ /* 0x000764000c1e1d00 */
.L_x_7355:
[----:B------:R-:W-:Y:S05]  /*3f80*/  BSYNC.RECONVERGENT B1 ;  /* 0x0000000000017941 */ /* 0x000fea0003800200 */
.L_x_7345:
[----:B------:R-:W4:Y:S01]  /*3f90*/  LDL R187, [R1+0x30] ;  /* 0x0000300001bb7983 */ /* 0x000f220000100800 */
[----:B------:R-:W-:Y:S01]  /*3fa0*/  UMOV UR4, 0xffffffff ;  /* 0xffffffff00047882 */ /* 0x000fe20000000000 */
[----:B----4-:R-:W-:Y:S02]  /*3fb0*/  ISETP.GE.AND P2, PT, R187, 0x1, PT ;  /* 0x00000001bb00780c */ /* 0x010fe40003f46270 */
[----:B------:R-:W-:Y:S11]  /*3fc0*/  BRA.DIV UR4, `(.L_x_7356) ;  /* 0x000000ca04947947 */ /* 0x000ff6000b800000 */
[----:B--23--:R-:W0:Y:S02]  /*3fd0*/  SHFL.BFLY PT, R2, R216, 0x1, 0x1f ;  /* 0x0c201f00d8027f89 */ /* 0x00ce2400000e0000 */
[----:B01----:R-:W-:Y:S02]  /*3fe0*/  FADD.FTZ R182, R2, R216 ;  /* 0x000000d802b67221 */ /* 0x003fe40000010000 */
        /* <DEDUP_REMOVED lines=16> */
.L_x_7572:
        /* <DEDUP_REMOVED lines=9> */
[----:B------:R-:W-:Y:S04]  /*4180*/  BSSY.RECONVERGENT B1, `(.L_x_7357) ;  /* 0x0000220000017945 */ /* 0x000fe80003800200 */
[----:B-1----:R-:W-:Y:S01]  /*4190*/  FSEL R182, R3, RZ, !P0 ;  /* 0x000000ff03b67208 */ /* 0x002fe20004000000 */
[----:B--2---:R-:W-:-:S05]  /*41a0*/  @P2 IMAD R180, R180, R181, RZ ;  /* 0x000000b5b4b42224 */ /* 0x004fca00078e02ff */
[----:B------:R-:W-:Y:S02]  /*41b0*/  @P2 SHF.R.S32.HI R181, RZ, 0x1f, R180 ;  /* 0x0000001fffb52819 */ /* 0x000fe400000114b4 */
[----:B----4-:R-:W-:Y:S02]  /*41c0*/  MOV R183, R184 ;  /* 0x000000b800b77202 */ /* 0x010fe40000000f00 */
[----:B------:R-:W-:Y:S01]  /*41d0*/  @P2 LEA.HI R181, R181, R180, RZ, 0x3 ;  /* 0x000000b4b5b52211 */ /* 0x000fe200078f18ff */
[----:B------:R-:W-:-:S03]  /*41e0*/  HFMA2 R180, -RZ, RZ, 0, 0 ;  /* 0x00000000ffb47431 */ /* 0x000fc600000001ff */
[----:B---3--:R-:W-:Y:S01]  /*41f0*/  @P2 LEA.HI.SX32 R180, R181, R186, 0x1d ;  /* 0x000000bab5b42211 */ /* 0x008fe200078feaff */
[----:B------:R-:W-:Y:S01]  /*4200*/  FMUL.FTZ R181, R2, UR9 ;  /* 0x0000000902b57c20 */ /* 0x000fe20008410000 */
[----:B------:R-:W-:Y:S06]  /*4210*/  @!P3 BRA `(.L_x_7358) ;  /* 0x000000200058b947 */ /* 0x000fec0003800000 */
[----:B------:R-:W-:Y:S04]  /*4220*/  BSSY.RECONVERGENT B2, `(.L_x_7359) ;  /* 0x0000005000027945 */ /* 0x000fe80003800200 */
[----:B------:R-:W-:Y:S05]  /*4230*/  @!P2 BRA `(.L_x_7360) ;  /* 0x00000000000ca947 */ /* 0x000fea0003800000 */
[----:B------:R-:W0:Y:S02]  /*4240*/  LDC.64 R2, c[0x0][0x390] ;  /* 0x0000e400ff027b82 */ /* 0x000e240000000a00 */
[----:B0-----:R-:W-:-:S05]  /*4250*/  IMAD.WIDE.U32 R2, R180, 0x10, R2 ;  /* 0x00000010b4027825 */ /* 0x001fca00078e0002 */
[----:B------:R0:W5:Y:S02]  /*4260*/  LDG.E.128 R172, desc[UR6][R2.64] ;  /* 0x0000000602ac7981 */ /* 0x000164000c1e1d00 */
.L_x_7360:
[----:B------:R-:W-:Y:S05]  /*4270*/  BSYNC.RECONVERGENT B2 ;  /* 0x0000000000027941 */ /* 0x000fea0003800200 */
.L_x_7359:
[----:B------:R-:W-:Y:S01]  /*4280*/  UISETP.NE.U32.AND UP0, UPT, UR10, URZ, UPT ;  /* 0x000000ff0a00728c */ /* 0x000fe2000bf05070 */
[----:B------:R-:W-:Y:S03]  /*4290*/  BSSY.RECONVERGENT B2, `(.L_x_7361) ;  /* 0x0000203000027945 */ /* 0x000fe60003800200 */
[----:B------:R-:W-:-:S09]  /*42a0*/  UISETP.NE.AND.EX UP0, UPT, UR11, URZ, UPT, UP0 ;  /* 0x000000ff0b00728c */ /* 0x000fd2000bf05300 */
[----:B------:R-:W-:Y:S05]  /*42b0*/  BRA.U UP0, `(.L_x_7362) ;  /* 0x0000001100947547 */ /* 0x000fea000b800000 */
[----:B0-----:R-:W-:Y:S02]  /*42c0*/  MOV R2, UR20 ;  /* 0x0000001400027c02 */ /* 0x001fe40008000f00 */
        /* <DEDUP_REMOVED lines=18> */
.L_x_7365:
[----:B------:R-:W-:Y:S05]  /*43f0*/  BSYNC.RECONVERGENT B3 ;  /* 0x0000000000037941 */ /* 0x000fea0003800200 */
.L_x_7364:
[----:B------:R-:W-:Y:S04]  /*4400*/  BSSY.RECONVERGENT B3, `(.L_x_7366) ;  /* 0x0000010000037945 */ /* 0x000fe80003800200 */
[----:B------:R-:W-:Y:S05]  /*4410*/  @!P2 BRA `(.L_x_7367) ;  /* 0x000000000038a947 */ /* 0x000fea0003800000 */
[----:B------:R-:W2:Y:S01]  /*4420*/  LDL R187, [R1+0x104] ;  /* 0x0001040001bb7983 */ /* 0x000ea20000100800 */
[----:B------:R-:W-:Y:S01]  /*4430*/  FFMA.FTZ R184, R198, R181, R182 ;  /* 0x000000b5c6b87223 */ /* 0x000fe200000100b6 */
[----:B------:R-:W-:-:S03]  /*4440*/  ISETP.GT.AND P0, PT, R5, RZ, PT ;  /* 0x000000ff0500720c */ /* 0x000fc60003f04270 */
[----:B------:R-:W-:-:S04]  /*4450*/  FADD.FTZ R184, R240, -R184 ;  /* 0x800000b8f0b87221 */ /* 0x000fc80000010000 */
[----:B-----5:R-:W-:-:S05]  /*4460*/  FMUL.FTZ R184, R4, R184 ;  /* 0x000000b804b87220 */ /* 0x020fca0000410000 */
[----:B------:R-:W-:Y:S02]  /*4470*/  FSEL R186, R184, RZ, P0 ;  /* 0x000000ffb8ba7208 */ /* 0x000fe40000000000 */
[----:B------:R-:W-:-:S04]  /*4480*/  PRMT R184, R172, 0x7632, R184 ;  /* 0x00007632acb87816 */ /* 0x000fc800000000b8 */
[----:B------:R-:W-:Y:S01]  /*4490*/  SHF.L.U32 R185, R184, 0x10, RZ ;  /* 0x00000010b8b97819 */ /* 0x000fe200000006ff */
[----:B------:R-:W-:-:S04]  /*44a0*/  FMUL.FTZ R184, R186, UR12 ;  /* 0x0000000cbab87c20 */ /* 0x000fc80008410000 */
[----:B------:R-:W-:Y:S01]  /*44b0*/  FFMA.FTZ R89, R184, R185, R89 ;  /* 0x000000b9b8597223 */ /* 0x000fe20000010059 */
[----:B--2---:R-:W-:-:S05]  /*44c0*/  SHF.L.U32 R185, R187, 0x10, RZ ;  /* 0x00000010bbb97819 */ /* 0x004fca00000006ff */
[----:B------:R-:W-:-:S05]  /*44d0*/  FMUL.FTZ R184, R184, R185 ;  /* 0x000000b9b8b87220 */ /* 0x000fca0000410000 */
[----:B------:R-:W-:-:S04]  /*44e0*/  F2FP.BF16.F32.PACK_AB R184, RZ, R184 ;  /* 0x000000b8ffb8723e */ /* 0x000fc800000010ff */
[----:B------:R-:W-:-:S07]  /*44f0*/  PRMT R176, R176, 0x5410, R184 ;  /* 0x00005410b0b07816 */ /* 0x000fce00000000b8 */
.L_x_7367:
[----:B------:R-:W-:Y:S05]  /*4500*/  BSYNC.RECONVERGENT B3 ;  /* 0x0000000000037941 */ /* 0x000fea0003800200 */
.L_x_7366:
        /* <DEDUP_REMOVED lines=14> */
.L_x_7369:
[----:B------:R-:W-:Y:S05]  /*45f0*/  BSYNC.RECONVERGENT B3 ;  /* 0x0000000000037941 */ /* 0x000fea0003800200 */
.L_x_7368:
        /* <DEDUP_REMOVED lines=16> */
.L_x_7371:
[----:B------:R-:W-:Y:S05]  /*4700*/  BSYNC.RECONVERGENT B3 ;  /* 0x0000000000037941 */ /* 0x000fea0003800200 */
.L_x_7370:
        /* <DEDUP_REMOVED lines=14> */
.L_x_7373:
[----:B------:R-:W-:Y:S05]  /*47f0*/  BSYNC.RECONVERGENT B3 ;  /* 0x0000000000037941 */ /* 0x000fea0003800200 */
.L_x_7372:
        /* <DEDUP_REMOVED lines=16> */
.L_x_7375:
[----:B------:R-:W-:Y:S05]  /*4900*/  BSYNC.RECONVERGENT B3 ;  /* 0x0000000000037941 */ /* 0x000fea0003800200 */
.L_x_7374:
        /* <DEDUP_REMOVED lines=14> */
.L_x_7377:
[----:B------:R-:W-:Y:S05]  /*49f0*/  BSYNC.RECONVERGENT B3 ;  /* 0x0000000000037941 */ /* 0x000fea0003800200 */
.L_x_7376:
[----:B------:R-:W-:Y:S05]  /*4a00*/  @!P2 BRA `(.L_x_7378) ;  /* 0x00000018002ca947 */ /* 0x000fea0003800000 */
[----:B------:R-:W2:Y:S04]  /*4a10*/  LDL R184, [R1+0x8] ;  /* 0x0000080001b87983 */ /* 0x000ea80000100800 */
[----:B------:R-:W3:Y:S04]  /*4a20*/  LDL R185, [R1+0x20] ;  /* 0x0000200001b97983 */ /* 0x000ee80000100800 */
[----:B------:R-:W4:Y:S01]  /*4a30*/  LDL R187, [R1+0x110] ;  /* 0x0001100001bb7983 */ /* 0x000f220000100800 */
[----:B------:R-:W-:Y:S01]  /*4a40*/  ISETP.GT.AND P0, PT, R5, RZ, PT ;  /* 0x000000ff0500720c */ /* 0x000fe20003f04270 */
[----:B--2---:R-:W-:-:S04]  /*4a50*/  FFMA.FTZ R184, R184, R181, R182 ;  /* 0x000000b5b8b87223 */ /* 0x004fc800000100b6 */
[----:B---3--:R-:W-:-:S04]  /*4a60*/  FADD.FTZ R184, R185, -R184 ;  /* 0x800000b8b9b87221 */ /* 0x008fc80000010000 */
[----:B-----5:R-:W-:-:S05]  /*4a70*/  FMUL.FTZ R184, R4, R184 ;  /* 0x000000b804b87220 */ /* 0x020fca0000410000 */
[----:B------:R-:W-:Y:S02]  /*4a80*/  FSEL R186, R184, RZ, P0 ;  /* 0x000000ffb8ba7208 */ /* 0x000fe40000000000 */
[----:B------:R-:W-:-:S04]  /*4a90*/  PRMT R184, R175, 0x7632, R184 ;  /* 0x00007632afb87816 */ /* 0x000fc800000000b8 */
[----:B------:R-:W-:Y:S01]  /*4aa0*/  SHF.L.U32 R185, R184, 0x10, RZ ;  /* 0x00000010b8b97819 */ /* 0x000fe200000006ff */
[----:B------:R-:W-:-:S04]  /*4ab0*/  FMUL.FTZ R184, R186, UR12 ;  /* 0x0000000cbab87c20 */ /* 0x000fc80008410000 */
[----:B------:R-:W-:Y:S01]  /*4ac0*/  FFMA.FTZ R95, R184, R185, R95 ;  /* 0x000000b9b85f7223 */ /* 0x000fe2000001005f */
[----:B----4-:R-:W-:-:S05]  /*4ad0*/  SHF.L.U32 R185, R187, 0x10, RZ ;  /* 0x00000010bbb97819 */ /* 0x010fca00000006ff */
[----:B------:R-:W-:-:S05]  /*4ae0*/  FMUL.FTZ R184, R184, R185 ;  /* 0x000000b9b8b87220 */ /* 0x000fca0000410000 */
[----:B------:R-:W-:-:S04]  /*4af0*/  F2FP.BF16.F32.PACK_AB R184, RZ, R184 ;  /* 0x000000b8ffb8723e */ /* 0x000fc800000010ff */
[----:B------:R-:W-:Y:S01]  /*4b00*/  PRMT R179, R179, 0x5410, R184 ;  /* 0x00005410b3b37816 */ /* 0x000fe200000000b8 */
[----:B------:R-:W-:Y:S06]  /*4b10*/  BRA `(.L_x_7378) ;  /* 0x0000001400e87947 */ /* 0x000fec0003800000 */
.L_x_7363:
[----:B------:R-:W2:Y:S04]  /*4b20*/  LDL R185, [R1+0x8] ;  /* 0x0000080001b97983 */ /* 0x000ea80000100800 */
[----:B------:R-:W3:Y:S01]  /*4b30*/  LDL R184, [R1+0x20] ;  /* 0x0000200001b87983 */ /* 0x000ee20000100800 */
[-CC-:B------:R-:W-:Y:S01]  /*4b40*/  FFMA.FTZ R140, R208, R181.reuse, R182.reuse ;  /* 0x000000b5d08c7223 */ /* 0x180fe200000100b6 */
[-CC-:B------:R-:W-:Y:S01]  /*4b50*/  FFMA.FTZ R141, R193, R181.reuse, R182.reuse ;  /* 0x000000b5c18d7223 */ /* 0x180fe200000100b6 */
[-CC-:B------:R-:W-:Y:S01]  /*4b60*/  FFMA.FTZ R143, R203, R181.reuse, R182.reuse ;  /* 0x000000b5cb8f7223 */ /* 0x180fe200000100b6 */
[-C--:B------:R-:W-:Y:S01]  /*4b70*/  FFMA.FTZ R142, R14, R181.reuse, R182 ;  /* 0x000000b50e8e7223 */ /* 0x080fe200000100b6 */
[----:B------:R-:W-:Y:S01]  /*4b80*/  FADD.FTZ R145, R226, -R140 ;  /* 0x8000008ce2917221 */ /* 0x000fe20000010000 */
[-CC-:B------:R-:W-:Y:S01]  /*4b90*/  FFMA.FTZ R140, R15, R181.reuse, R182.reuse ;  /* 0x000000b50f8c7223 */ /* 0x180fe200000100b6 */
[----:B------:R-:W-:Y:S01]  /*4ba0*/  FADD.FTZ R146, R239, -R141 ;  /* 0x8000008def927221 */ /* 0x000fe20000010000 */
[-C--:B------:R-:W-:Y:S01]  /*4bb0*/  FFMA.FTZ R141, R198, R181.reuse, R182 ;  /* 0x000000b5c68d7223 */ /* 0x080fe200000100b6 */
[----:B------:R-:W-:Y:S01]  /*4bc0*/  FADD.FTZ R143, R227, -R143 ;  /* 0x8000008fe38f7221 */ /* 0x000fe20000010000 */
[----:B------:R-:W-:Y:S01]  /*4bd0*/  FADD.FTZ R144, R244, -R140 ;  /* 0x8000008cf4907221 */ /* 0x000fe20000010000 */
[----:B------:R-:W-:Y:S01]  /*4be0*/  FFMA.FTZ R140, R0, R181, R182 ;  /* 0x000000b5008c7223 */ /* 0x000fe200000100b6 */
[----:B------:R-:W-:Y:S01]  /*4bf0*/  FADD.FTZ R142, R248, -R142 ;  /* 0x8000008ef88e7221 */ /* 0x000fe20000010000 */
[----:B------:R-:W-:Y:S01]  /*4c00*/  FADD.FTZ R141, R240, -R141 ;  /* 0x8000008df08d7221 */ /* 0x000fe20000010000 */
[----:B-----5:R-:W-:Y:S01]  /*4c10*/  FMUL.FTZ R146, R4, R146 ;  /* 0x0000009204927220 */ /* 0x020fe20000410000 */
[----:B------:R-:W-:Y:S01]  /*4c20*/  FADD.FTZ R140, R232, -R140 ;  /* 0x8000008ce88c7221 */ /* 0x000fe20000010000 */
[C---:B------:R-:W-:Y:S01]  /*4c30*/  FMUL.FTZ R145, R4.reuse, R145 ;  /* 0x0000009104917220 */ /* 0x040fe20000410000 */
[C---:B------:R-:W-:Y:S01]  /*4c40*/  FMUL.FTZ R144, R4.reuse, R144 ;  /* 0x0000009004907220 */ /* 0x040fe20000410000 */
[C---:B------:R-:W-:Y:S01]  /*4c50*/  FMUL.FTZ R143, R4.reuse, R143 ;  /* 0x0000008f048f7220 */ /* 0x040fe20000410000 */
[C---:B------:R-:W-:Y:S01]  /*4c60*/  FMUL.FTZ R142, R4.reuse, R142 ;  /* 0x0000008e048e7220 */ /* 0x040fe20000410000 */
[C---:B------:R-:W-:Y:S01]  /*4c70*/  FMUL.FTZ R141, R4.reuse, R141 ;  /* 0x0000008d048d7220 */ /* 0x040fe20000410000 */
[----:B------:R-:W-:Y:S01]  /*4c80*/  FMUL.FTZ R140, R4, R140 ;  /* 0x0000008c048c7220 */ /* 0x000fe20000410000 */
[----:B------:R-:W-:Y:S01]  /*4c90*/  ISETP.GT.AND P0, PT, R5, RZ, PT ;  /* 0x000000ff0500720c */ /* 0x000fe20003f04270 */
[----:B------:R-:W-:Y:S03]  /*4ca0*/  BSSY.RECONVERGENT B3, `(.L_x_7379) ;  /* 0x0000019000037945 */ /* 0x000fe60003800200 */
[----:B------:R-:W-:-:S02]  /*4cb0*/  FSEL R145, R145, RZ, P0 ;  /* 0x000000ff91917208 */ /* 0x000fc40000000000 */
[----:B------:R-:W-:Y:S02]  /*4cc0*/  FSEL R144, R144, RZ, P0 ;  /* 0x000000ff90907208 */ /* 0x000fe40000000000 */
[----:B------:R-:W-:Y:S02]  /*4cd0*/  FSEL R143, R143, RZ, P0 ;  /* 0x000000ff8f8f7208 */ /* 0x000fe40000000000 */
[----:B------:R-:W-:Y:S02]  /*4ce0*/  FSEL R142, R142, RZ, P0 ;  /* 0x000000ff8e8e7208 */ /* 0x000fe40000000000 */
[----:B------:R-:W-:Y:S02]  /*4cf0*/  FSEL R141, R141, RZ, P0 ;  /* 0x000000ff8d8d7208 */ /* 0x000fe40000000000 */
[----:B------:R-:W-:Y:S01]  /*4d00*/  FSEL R140, R140, RZ, P0 ;  /* 0x000000ff8c8c7208 */ /* 0x000fe20000000000 */
[----:B--2---:R-:W-:-:S04]  /*4d10*/  FFMA.FTZ R147, R185, R181, R182 ;  /* 0x000000b5b9937223 */ /* 0x004fc800000100b6 */
[----:B---3--:R-:W-:Y:S01]  /*4d20*/  FADD.FTZ R147, R184, -R147 ;  /* 0x80000093b8937221 */ /* 0x008fe20000010000 */
[----:B------:R-:W-:-:S03]  /*4d30*/  FSEL R184, R146, RZ, P0 ;  /* 0x000000ff92b87208 */ /* 0x000fc60000000000 */
[----:B------:R-:W-:-:S05]  /*4d40*/  FMUL.FTZ R147, R4, R147 ;  /* 0x0000009304937220 */ /* 0x000fca0000410000 */
[----:B------:R-:W-:Y:S01]  /*4d50*/  FSEL R147, R147, RZ, P0 ;  /* 0x000000ff93937208 */ /* 0x000fe20000000000 */
[----:B------:R-:W-:Y:S06]  /*4d60*/  @!P2 BRA `(.L_x_7380) ;  /* 0x000000000030a947 */ /* 0x000fec0003800000 */
[----:B------:R-:W-:Y:S01]  /*4d70*/  FFMA.FTZ R146, R0, R181, R182 ;  /* 0x000000b500927223 */ /* 0x000fe200000100b6 */
[----:B------:R-:W-:Y:S02]  /*4d80*/  ISETP.GT.AND P0, PT, R5, RZ, PT ;  /* 0x000000ff0500720c */ /* 0x000fe40003f04270 */
[----:B------:R-:W-:Y:S01]  /*4d90*/  SHF.L.U32 R185, R172, 0x10, RZ ;  /* 0x00000010acb97819 */ /* 0x000fe200000006ff */
        /* <DEDUP_REMOVED lines=9> */
.L_x_7380:
[----:B------:R-:W-:Y:S05]  /*4e30*/  BSYNC.RECONVERGENT B3 ;  /* 0x0000000000037941 */ /* 0x000fea0003800200 */
.L_x_7379:
[----:B------:R-:W-:Y:S04]  /*4e40*/  BSSY.RECONVERGENT B3, `(.L_x_7381) ;  /* 0x0000010000037945 */ /* 0x000fe80003800200 */
[----:B------:R-:W-:Y:S05]  /*4e50*/  @!P2 BRA `(.L_x_7382) ;  /* 0x000000000038a947 */ /* 0x000fea0003800000 */
[----:B------:R-:W2:Y:S01]  /*4e60*/  LDL R186, [R1+0x104] ;  /* 0x0001040001ba7983 */ /* 0x000ea20000100800 */
        /* <DEDUP_REMOVED lines=13> */
.L_x_7382:
[----:B------:R-:W-:Y:S05]  /*4f40*/  BSYNC.RECONVERGENT B3 ;  /* 0x0000000000037941 */ /* 0x000fea0003800200 */
.L_x_7381:
[----:B------:R-:W-:Y:S04]  /*4f50*/  BSSY.RECONVERGENT B3, `(.L_x_7383) ;  /* 0x000000e000037945 */ /* 0x000fe80003800200 */
        /* <DEDUP_REMOVED lines=13> */
.L_x_7384:
[----:B------:R-:W-:Y:S05]  /*5030*/  BSYNC.RECONVERGENT B3 ;  /* 0x0000000000037941 */ /* 0x000fea0003800200 */
.L_x_7383:
        /* <DEDUP_REMOVED lines=16> */
.L_x_7386:
[----:B------:R-:W-:Y:S05]  /*5140*/  BSYNC.RECONVERGENT B3 ;  /* 0x0000000000037941 */ /* 0x000fea0003800200 */
.L_x_7385:
        /* <DEDUP_REMOVED lines=14> */
.L_x_7388:
[----:B------:R-:W-:Y:S05]  /*5230*/  BSYNC.RECONVERGENT B3 ;  /* 0x0000000000037941 */ /* 0x000fea0003800200 */
.L_x_7387:
        /* <DEDUP_REMOVED lines=16> */
.L_x_7390:
[----:B------:R-:W-:Y:S05]  /*5340*/  BSYNC.RECONVERGENT B3 ;  /* 0x0000000000037941 */ /* 0x000fea0003800200 */
.L_x_7389:
        /* <DEDUP_REMOVED lines=14> */
.L_x_7392:
[----:B------:R-:W-:Y:S05]  /*5430*/  BSYNC.RECONVERGENT B3 ;  /* 0x0000000000037941 */ /* 0x000fea0003800200 */
.L_x_7391:
[----:B------:R-:W-:Y:S01]  /*5440*/  IMAD.MOV.U32 R146, RZ, RZ, R184 ;  /* 0x000000ffff927224 */ /* 0x000fe200078e00b8 */
[----:B------:R-:W-:Y:S06]  /*5450*/  @!P2 BRA `(.L_x_7378) ;  /* 0x0000000c0098a947 */ /* 0x000fec0003800000 */
[----:B------:R-:W2:Y:S01]  /*5460*/  LDL R186, [R1+0x110] ;  /* 0x0001100001ba7983 */ /* 0x000ea20000100800 */
[----:B------:R-:W-:-:S04]  /*5470*/  PRMT R146, R175, 0x7632, R146 ;  /* 0x00007632af927816 */ /* 0x000fc80000000092 */
[----:B------:R-:W-:Y:S01]  /*5480*/  SHF.L.U32 R185, R146, 0x10, RZ ;  /* 0x0000001092b97819 */ /* 0x000fe200000006ff */
[----:B------:R-:W-:-:S04]  /*5490*/  FMUL.FTZ R146, R147, UR12 ;  /* 0x0000000c93927c20 */ /* 0x000fc80008410000 */
[----:B------:R-:W-:Y:S01]  /*54a0*/  FFMA.FTZ R95, R146, R185, R95 ;  /* 0x000000b9925f7223 */ /* 0x000fe2000001005f */
[----:B--2---:R-:W-:-:S05]  /*54b0*/  SHF.L.U32 R185, R186, 0x10, RZ ;  /* 0x00000010bab97819 */ /* 0x004fca00000006ff */
[----:B------:R-:W-:-:S05]  /*54c0*/  FMUL.FTZ R146, R185, R146 ;  /* 0x00000092b9927220 */ /* 0x000fca0000410000 */
[----:B------:R-:W-:-:S04]  /*54d0*/  F2FP.BF16.F32.PACK_AB R146, RZ, R146 ;  /* 0x00000092ff92723e */ /* 0x000fc800000010ff */
[----:B------:R-:W-:Y:S02]  /*54e0*/  PRMT R179, R179, 0x5410, R146 ;  /* 0x00005410b3b37816 */ /* 0x000fe40000000092 */
[----:B------:R-:W-:Y:S01]  /*54f0*/  MOV R146, R184 ;  /* 0x000000b800927202 */ /* 0x000fe20000000f00 */
[----:B------:R-:W-:Y:S06]  /*5500*/  BRA `(.L_x_7378) ;  /* 0x0000000c006c7947 */ /* 0x000fec0003800000 */
.L_x_7362:
[----:B0-----:R-:W-:Y:S02]  /*5510*/  MOV R2, UR20 ;  /* 0x0000001400027c02 */ /* 0x001fe40008000f00 */
[----:B------:R-:W-:Y:S02]  /*5520*/  MOV R3, UR21 ;  /* 0x0000001500037c02 */ /* 0x000fe40008000f00 */
[----:B------:R-:W-:-:S04]  /*5530*/  ISETP.NE.U32.AND P0, PT, R2, RZ, PT ;  /* 0x000000ff0200720c */ /* 0x000fc80003f05070 */
[----:B------:R-:W-:-:S13]  /*5540*/  ISETP.NE.AND.EX P0, PT, R3, RZ, PT, P0 ;  /* 0x000000ff0300720c */ /* 0x000fda0003f05300 */
[----:B------:R-:W-:Y:S05]  /*5550*/  @P0 BRA `(.L_x_7393) ;  /* 0x0000000400ac0947 */ /* 0x000fea0003800000 */
[----:B------:R-:W2:Y:S04]  /*5560*/  LDL R188, [R1+0x104] ;  /* 0x0001040001bc7983 */ /* 0x000ea80000100800 */
[----:B------:R-:W3:Y:S01]  /*5570*/  LDL R187, [R1+0x108] ;  /* 0x0001080001bb7983 */ /* 0x000ee20000100800 */
[----:B------:R-:W-:-:S03]  /*5580*/  @P1 FFMA.FTZ R184, R0, R181, R182 ;  /* 0x000000b500b81223 */ /* 0x000fc600000100b6 */
[----:B------:R-:W4:Y:S01]  /*5590*/  LDL R186, [R1+0x10c] ;  /* 0x00010c0001ba7983 */ /* 0x000f220000100800 */
[----:B------:R-:W-:Y:S01]  /*55a0*/  @P1 FADD.FTZ R185, R232, -R184 ;  /* 0x800000b8e8b91221 */ /* 0x000fe20000010000 */
[----:B-----5:R-:W-:-:S03]  /*55b0*/  MOV R184, R128 ;  /* 0x0000008000b87202 */ /* 0x020fc60000000f00 */
        /* <DEDUP_REMOVED lines=9> */
[----:B------:R-:W-:-:S04]  /*5650*/  @P1 FFMA.FTZ R184, R198, R181, R182 ;  /* 0x000000b5c6b81223 */ /* 0x000fc800000100b6 */
[----:B------:R-:W-:Y:S01]  /*5660*/  @P1 FADD.FTZ R185, R240, -R184 ;  /* 0x800000b8f0b91221 */ /* 0x000fe20000010000 */
[----:B------:R-:W-:-:S03]  /*5670*/  MOV R184, R129 ;  /* 0x0000008100b87202 */ /* 0x000fc60000000f00 */
[----:B------:R-:W-:Y:S02]  /*5680*/  @P1 FFMA.FTZ R184, R4, R185, R129 ;  /* 0x000000b904b81223 */ /* 0x000fe40000010081 */
[----:B------:R-:W0:Y:S02]  /*5690*/  @P2 LDC R185, c[0x0][0x40c] ;  /* 0x00010300ffb92b82 */ /* 0x000e240000000800 */
[----:B0-----:R-:W-:Y:S01]  /*56a0*/  @P2 FMUL.FTZ R184, R184, R185 ;  /* 0x000000b9b8b82220 */ /* 0x001fe20000410000 */
[----:B------:R-:W-:-:S04]  /*56b0*/  @P2 PRMT R185, R172, 0x7632, R185 ;  /* 0x00007632acb92816 */ /* 0x000fc800000000b9 */
[----:B------:R-:W-:-:S05]  /*56c0*/  @P2 SHF.L.U32 R185, R185, 0x10, RZ ;  /* 0x00000010b9b92819 */ /* 0x000fca00000006ff */
[----:B------:R-:W-:Y:S01]  /*56d0*/  @P2 FFMA.FTZ R89, R184, R185, R89 ;  /* 0x000000b9b8592223 */ /* 0x000fe20000010059 */
[----:B--2---:R-:W-:-:S05]  /*56e0*/  @P2 SHF.L.U32 R185, R188, 0x10, RZ ;  /* 0x00000010bcb92819 */ /* 0x004fca00000006ff */
        /* <DEDUP_REMOVED lines=24> */
[----:B---3--:R-:W-:-:S05]  /*5870*/  @P2 SHF.L.U32 R185, R187, 0x10, RZ ;  /* 0x00000010bbb92819 */ /* 0x008fca00000006ff */
        /* <DEDUP_REMOVED lines=24> */
[----:B----4-:R-:W-:-:S05]  /*5a00*/  @P2 SHF.L.U32 R185, R186, 0x10, RZ ;  /* 0x00000010bab92819 */ /* 0x010fca00000006ff */
        /* <DEDUP_REMOVED lines=16> */
[----:B------:R-:W2:Y:S04]  /*5b10*/  LDL R188, [R1+0x8] ;  /* 0x0000080001bc7983 */ /* 0x000ea80000100800 */
[----:B------:R-:W3:Y:S04]  /*5b20*/  LDL R187, [R1+0x20] ;  /* 0x0000200001bb7983 */ /* 0x000ee80000100800 */
[----:B------:R-:W4:Y:S01]  /*5b30*/  LDL R186, [R1+0x110] ;  /* 0x0001100001ba7983 */ /* 0x000f220000100800 */
[----:B--2---:R-:W-:-:S04]  /*5b40*/  @P1 FFMA.FTZ R184, R188, R181, R182 ;  /* 0x000000b5bcb81223 */ /* 0x004fc800000100b6 */
[----:B---3--:R-:W-:Y:S01]  /*5b50*/  @P1 FADD.FTZ R185, R187, -R184 ;  /* 0x800000b8bbb91221 */ /* 0x008fe20000010000 */
[----:B------:R-:W-:-:S03]  /*5b60*/  MOV R184, R135 ;  /* 0x0000008700b87202 */ /* 0x000fc60000000f00 */
[----:B------:R-:W-:Y:S01]  /*5b70*/  @P1 FFMA.FTZ R184, R4, R185, R135 ;  /* 0x000000b904b81223 */ /* 0x000fe20000010087 */
[----:B------:R-:W-:-:S03]  /*5b80*/  PRMT R185, R175, 0x7632, R185 ;  /* 0x00007632afb97816 */ /* 0x000fc600000000b9 */
[----:B------:R-:W-:Y:S01]  /*5b90*/  FMUL.FTZ R184, R184, UR12 ;  /* 0x0000000cb8b87c20 */ /* 0x000fe20008410000 */
[----:B------:R-:W-:-:S05]  /*5ba0*/  SHF.L.U32 R185, R185, 0x10, RZ ;  /* 0x00000010b9b97819 */ /* 0x000fca00000006ff */
[----:B------:R-:W-:Y:S01]  /*5bb0*/  FFMA.FTZ R95, R184, R185, R95 ;  /* 0x000000b9b85f7223 */ /* 0x000fe2000001005f */
[----:B----4-:R-:W-:-:S05]  /*5bc0*/  SHF.L.U32 R185, R186, 0x10, RZ ;  /* 0x00000010bab97819 */ /* 0x010fca00000006ff */
[----:B------:R-:W-:-:S05]  /*5bd0*/  FMUL.FTZ R184, R185, R184 ;  /* 0x000000b8b9b87220 */ /* 0x000fca0000410000 */
[----:B------:R-:W-:-:S04]  /*5be0*/  F2FP.BF16.F32.PACK_AB R184, RZ, R184 ;  /* 0x000000b8ffb8723e */ /* 0x000fc800000010ff */
[----:B------:R-:W-:Y:S01]  /*5bf0*/  PRMT R179, R179, 0x5410, R184 ;  /* 0x00005410b3b37816 */ /* 0x000fe200000000b8 */
[----:B------:R-:W-:Y:S06]  /*5c00*/  BRA `(.L_x_7378) ;  /* 0x0000000400ac7947 */ /* 0x000fec0003800000 */
.L_x_7393:
[----:B------:R-:W2:Y:S01]  /*5c10*/  LDL R190, [R1+0x104] ;  /* 0x0001040001be7983 */ /* 0x000ea20000100800 */
[----:B------:R-:W0:Y:S03]  /*5c20*/  @P2 LDC R142, c[0x0][0x40c] ;  /* 0x00010300ff8e2b82 */ /* 0x000e260000000800 */
[----:B------:R-:W3:Y:S04]  /*5c30*/  LDL R184, [R1+0x108] ;  /* 0x0001080001b87983 */ /* 0x000ee80000100800 */
[----:B------:R-:W4:Y:S04]  /*5c40*/  LDL R189, [R1+0x10c] ;  /* 0x00010c0001bd7983 */ /* 0x000f280000100800 */
[----:B------:R-:W4:Y:S04]  /*5c50*/  LDL R188, [R1+0x8] ;  /* 0x0000080001bc7983 */ /* 0x000f280000100800 */
[----:B------:R-:W4:Y:S04]  /*5c60*/  LDL R187, [R1+0x20] ;  /* 0x0000200001bb7983 */ /* 0x000f280000100800 */
[----:B------:R-:W4:Y:S01]  /*5c70*/  LDL R186, [R1+0x110] ;  /* 0x0001100001ba7983 */ /* 0x000f220000100800 */
[----:B------:R-:W-:Y:S01]  /*5c80*/  @P1 FFMA.FTZ R141, R0, R181, R182 ;  /* 0x000000b5008d1223 */ /* 0x000fe200000100b6 */
[----:B------:R-:W1:Y:S03]  /*5c90*/  @P2 LDC R143, c[0x0][0x40c] ;  /* 0x00010300ff8f2b82 */ /* 0x000e660000000800 */
[----:B------:R-:W-:Y:S01]  /*5ca0*/  @P1 FADD.FTZ R141, R232, -R141 ;  /* 0x8000008de88d1221 */ /* 0x000fe20000010000 */
[----:B-----5:R-:W-:-:S03]  /*5cb0*/  MOV R140, R128 ;  /* 0x00000080008c7202 */ /* 0x020fc60000000f00 */
[----:B------:R-:W-:Y:S01]  /*5cc0*/  @P1 FFMA.FTZ R140, R4, R141, R128 ;  /* 0x0000008d048c1223 */ /* 0x000fe20000010080 */
[----:B------:R-:W-:-:S04]  /*5cd0*/  @P1 FFMA.FTZ R141, R198, R181, R182 ;  /* 0x000000b5c68d1223 */ /* 0x000fc800000100b6 */
[----:B------:R-:W-:Y:S01]  /*5ce0*/  @P1 FADD.FTZ R144, R240, -R141 ;  /* 0x8000008df0901221 */ /* 0x000fe20000010000 */
[----:B------:R-:W-:-:S03]  /*5cf0*/  MOV R141, R129 ;  /* 0x00000081008d7202 */ /* 0x000fc60000000f00 */
[----:B------:R-:W-:Y:S01]  /*5d00*/  @P1 FFMA.FTZ R141, R4, R144, R129 ;  /* 0x00000090048d1223 */ /* 0x000fe20000010081 */
[----:B------:R-:W-:-:S03]  /*5d10*/  @P2 PRMT R144, R172, 0x7632, R144 ;  /* 0x00007632ac902816 */ /* 0x000fc60000000090 */
[----:B0-----:R-:W-:Y:S01]  /*5d20*/  @P2 FMUL.FTZ R142, R141, R142 ;  /* 0x0000008e8d8e2220 */ /* 0x001fe20000410000 */
[----:B------:R-:W-:-:S05]  /*5d30*/  @P2 SHF.L.U32 R144, R144, 0x10, RZ ;  /* 0x0000001090902819 */ /* 0x000fca00000006ff */
[----:B------:R-:W-:Y:S01]  /*5d40*/  @P2 FFMA.FTZ R89, R142, R144, R89 ;  /* 0x000000908e592223 */ /* 0x000fe20000010059 */
[----:B-1----:R-:W-:Y:S01]  /*5d50*/  @P2 FMUL.FTZ R144, R140, R143 ;  /* 0x0000008f8c902220 */ /* 0x002fe20000410000 */
[----:B------:R-:W-:-:S05]  /*5d60*/  @P2 SHF.L.U32 R143, R172, 0x10, RZ ;  /* 0x00000010ac8f2819 */ /* 0x000fca00000006ff */
[----:B------:R-:W-:Y:S02]  /*5d70*/  @P2 FFMA.FTZ R88, R143, R144, R88 ;  /* 0x000000908f582223 */ /* 0x000fe40000010058 */
[----:B------:R-:W0:Y:S01]  /*5d80*/  @P2 LDC R143, c[0x0][0x40c] ;  /* 0x00010300ff8f2b82 */ /* 0x000e220000000800 */
[----:B------:R-:W-:-:S05]  /*5d90*/  @P2 SHF.L.U32 R146, R28, 0x10, RZ ;  /* 0x000000101c922819 */ /* 0x000fca00000006ff */
[----:B------:R-:W-:Y:S01]  /*5da0*/  @P2 FMUL.FTZ R144, R146, R144 ;  /* 0x0000009092902220 */ /* 0x000fe20000410000 */
[----:B------:R-:W-:-:S04]  /*5db0*/  @P2 SHF.L.U32 R147, R29, 0x10, RZ ;  /* 0x000000101d932819 */ /* 0x000fc800000006ff */
[----:B------:R-:W-:-:S04]  /*5dc0*/  @P2 F2FP.BF16.F32.PACK_AB R144, RZ, R144 ;  /* 0x00000090ff90223e */ /* 0x000fc800000010ff */
[----:B------:R-:W-:Y:S02]  /*5dd0*/  @P2 PRMT R176, R144, 0x7610, R176 ;  /* 0x0000761090b02816 */ /* 0x000fe400000000b0 */
[----:B------:R-:W-:Y:S02]  /*5de0*/  MOV R144, R132 ;  /* 0x0000008400907202 */ /* 0x000fe40000000f00 */
[----:B------:R-:W-:-:S04]  /*5df0*/  @P2 PRMT R185, R175, 0x7632, R185 ;  /* 0x00007632afb92816 */ /* 0x000fc800000000b9 */
[----:B------:R-:W-:Y:S02]  /*5e00*/  @P2 SHF.L.U32 R185, R185, 0x10, RZ ;  /* 0x00000010b9b92819 */ /* 0x000fe400000006ff */
[----:B--2---:R-:W-:-:S05]  /*5e10*/  @P2 SHF.L.U32 R145, R190, 0x10, RZ ;  /* 0x00000010be912819 */ /* 0x004fca00000006ff */
[----:B------:R-:W-:Y:S01]  /*5e20*/  @P2 FMUL.FTZ R145, R145, R142 ;  /* 0x0000008e91912220 */ /* 0x000fe20000410000 */
[----:B------:R-:W-:-:S04]  /*5e30*/  @P1 FFMA.FTZ R142, R14, R181, R182 ;  /* 0x000000b50e8e1223 */ /* 0x000fc800000100b6 */
[----:B------:R-:W-:Y:S01]  /*5e40*/  @P1 FADD.FTZ R146, R248, -R142 ;  /* 0x8000008ef8921221 */ /* 0x000fe20000010000 */
[----:B------:R-:W-:-:S03]  /*5e50*/  MOV R142, R130 ;  /* 0x00000082008e7202 */ /* 0x000fc60000000f00 */
[----:B------:R-:W-:Y:S01]  /*5e60*/  @P1 FFMA.FTZ R142, R4, R146, R130 ;  /* 0x00000092048e1223 */ /* 0x000fe20000010082 */
[----:B------:R-:W-:-:S03]  /*5e70*/  @P2 SHF.L.U32 R146, R173, 0x10, RZ ;  /* 0x00000010ad922819 */ /* 0x000fc600000006ff */
[----:B0-----:R-:W-:-:S04]  /*5e80*/  @P2 FMUL.FTZ R143, R142, R143 ;  /* 0x0000008f8e8f2220 */ /* 0x001fc80000410000 */
[-C--:B------:R-:W-:Y:S01]  /*5e90*/  @P2 FFMA.FTZ R90, R146, R143.reuse, R90 ;  /* 0x0000008f925a2223 */ /* 0x080fe2000001005a */
[----:B------:R-:W-:Y:S01]  /*5ea0*/  @P2 FMUL.FTZ R146, R147, R143 ;  /* 0x0000008f93922220 */ /* 0x000fe20000410000 */
[----:B------:R-:W-:Y:S01]  /*5eb0*/  @P1 FFMA.FTZ R143, R203, R181, R182 ;  /* 0x000000b5cb8f1223 */ /* 0x000fe200000100b6 */
[----:B---3--:R-:W-:Y:S02]  /*5ec0*/  MOV R190, R184 ;  /* 0x000000b800be7202 */ /* 0x008fe40000000f00 */
[----:B------:R-:W0:Y:S01]  /*5ed0*/  @P2 LDC R184, c[0x0][0x40c] ;  /* 0x00010300ffb82b82 */ /* 0x000e220000000800 */
[----:B------:R-:W-:Y:S01]  /*5ee0*/  @P1 FADD.FTZ R147, R227, -R143 ;  /* 0x8000008fe3931221 */ /* 0x000fe20000010000 */
[----:B------:R-:W-:-:S03]  /*5ef0*/  MOV R143, R131 ;  /* 0x00000083008f7202 */ /* 0x000fc60000000f00 */
[----:B------:R-:W-:Y:S01]  /*5f00*/  @P1 FFMA.FTZ R143, R4, R147, R131 ;  /* 0x00000093048f1223 */ /* 0x000fe20000010083 */
[----:B------:R-:W-:-:S04]  /*5f10*/  @P1 FFMA.FTZ R147, R15, R181, R182 ;  /* 0x000000b50f931223 */ /* 0x000fc800000100b6 */
[----:B------:R-:W-:Y:S01]  /*5f20*/  @P1 FADD.FTZ R147, R244, -R147 ;  /* 0x80000093f4931221 */ /* 0x000fe20000010000 */
[----:B------:R-:W-:-:S03]  /*5f30*/  @P2 F2FP.BF16.F32.PACK_AB R145, RZ, R145 ;  /* 0x00000091ff91223e */ /* 0x000fc600000010ff */
[----:B------:R-:W-:Y:S02]  /*5f40*/  @P1 FFMA.FTZ R144, R4, R147, R132 ;  /* 0x0000009304901223 */ /* 0x000fe40000010084 */
[----:B------:R-:W1:Y:S01]  /*5f50*/  @P2 LDC R147, c[0x0][0x40c] ;  /* 0x00010300ff932b82 */ /* 0x000e620000000800 */
[--C-:B------:R-:W-:Y:S02]  /*5f60*/  @P2 PRMT R176, R176, 0x5410, R145.reuse ;  /* 0x00005410b0b02816 */ /* 0x100fe40000000091 */
[----:B------:R-:W-:Y:S02]  /*5f70*/  @P2 F2FP.BF16.F32.PACK_AB R146, RZ, R146 ;  /* 0x00000092ff92223e */ /* 0x000fe400000010ff */
[----:B------:R-:W-:Y:S02]  /*5f80*/  @P2 PRMT R145, R173, 0x7632, R145 ;  /* 0x00007632ad912816 */ /* 0x000fe40000000091 */
[----:B------:R-:W-:Y:S01]  /*5f90*/  @P2 PRMT R177, R146, 0x7610, R177 ;  /* 0x0000761092b12816 */ /* 0x000fe200000000b1 */
[----:B0-----:R-:W-:Y:S01]  /*5fa0*/  @P2 FMUL.FTZ R146, R143, R184 ;  /* 0x000000b88f922220 */ /* 0x001fe20000410000 */
[----:B------:R-:W-:-:S05]  /*5fb0*/  @P2 SHF.L.U32 R145, R145, 0x10, RZ ;  /* 0x0000001091912819 */ /* 0x000fca00000006ff */
[----:B------:R-:W-:Y:S01]  /*5fc0*/  @P2 FFMA.FTZ R91, R146, R145, R91 ;  /* 0x00000091925b2223 */ /* 0x000fe2000001005b */
[----:B------:R-:W-:-:S05]  /*5fd0*/  @P2 SHF.L.U32 R145, R190, 0x10, RZ ;  /* 0x00000010be912819 */ /* 0x000fca00000006ff */
[----:B------:R-:W-:Y:S01]  /*5fe0*/  @P2 FMUL.FTZ R145, R145, R146 ;  /* 0x0000009291912220 */ /* 0x000fe20000410000 */
[----:B------:R-:W-:Y:S01]  /*5ff0*/  @P2 SHF.L.U32 R146, R174, 0x10, RZ ;  /* 0x00000010ae922819 */ /* 0x000fe200000006ff */
[----:B-1----:R-:W-:-:S04]  /*6000*/  @P2 FMUL.FTZ R147, R144, R147 ;  /* 0x0000009390932220 */ /* 0x002fc80000410000 */
[----:B------:R-:W-:Y:S01]  /*6010*/  @P2 FFMA.FTZ R92, R146, R147, R92 ;  /* 0x00000093925c2223 */ /* 0x000fe2000001005c */
[----:B------:R-:W-:-:S05]  /*6020*/  @P2 SHF.L.U32 R146, R30, 0x10, RZ ;  /* 0x000000101e922819 */ /* 0x000fca00000006ff */
[----:B------:R-:W-:Y:S01]  /*6030*/  @P2 FMUL.FTZ R146, R146, R147 ;  /* 0x0000009392922220 */ /* 0x000fe20000410000 */
[----:B------:R-:W-:Y:S01]  /*6040*/  @P2 F2FP.BF16.F32.PACK_AB R147, RZ, R145 ;  /* 0x00000091ff93223e */ /* 0x000fe200000010ff */
[----:B------:R-:W-:-:S04]  /*6050*/  @P1 FFMA.FTZ R145, R208, R181, R182 ;  /* 0x000000b5d0911223 */ /* 0x000fc800000100b6 */
[----:B------:R-:W-:Y:S01]  /*6060*/  @P1 FADD.FTZ R184, R226, -R145 ;  /* 0x80000091e2b81221 */ /* 0x000fe20000010000 */
[----:B------:R-:W-:-:S03]  /*6070*/  MOV R145, R133 ;  /* 0x0000008500917202 */ /* 0x000fc60000000f00 */
[----:B------:R-:W-:Y:S02]  /*6080*/  @P1 FFMA.FTZ R145, R4, R184, R133 ;  /* 0x000000b804911223 */ /* 0x000fe40000010085 */
[----:B------:R-:W0:Y:S01]  /*6090*/  @P2 LDC R184, c[0x0][0x40c] ;  /* 0x00010300ffb82b82 */ /* 0x000e220000000800 */
[----:B------:R-:W-:-:S04]  /*60a0*/  @P2 F2FP.BF16.F32.PACK_AB R146, RZ, R146 ;  /* 0x00000092ff92223e */ /* 0x000fc800000010ff */
[----:B------:R-:W-:Y:S02]  /*60b0*/  @P2 PRMT R178, R146, 0x7610, R178 ;  /* 0x0000761092b22816 */ /* 0x000fe400000000b2 */
[----:B------:R-:W-:Y:S02]  /*60c0*/  @P2 PRMT R146, R174, 0x7632, R146 ;  /* 0x00007632ae922816 */ /* 0x000fe40000000092 */
[----:B------:R-:W-:Y:S02]  /*60d0*/  @P2 PRMT R177, R177, 0x5410, R147 ;  /* 0x00005410b1b12816 */ /* 0x000fe40000000093 */
        /* <DEDUP_REMOVED lines=9> */
[----:B------:R-:W-:Y:S01]  /*6170*/  MOV R146, R134 ;  /* 0x0000008600927202 */ /* 0x000fe20000000f00 */
[----:B------:R-:W-:Y:S02]  /*6180*/  @P1 FFMA.FTZ R146, R4, R147, R134 ;  /* 0x0000009304921223 */ /* 0x000fe40000010086 */
[----:B------:R-:W0:Y:S01]  /*6190*/  @P2 LDC R147, c[0x0][0x40c] ;  /* 0x00010300ff932b82 */ /* 0x000e220000000800 */
[----:B------:R-:W-:Y:S01]  /*61a0*/  @P2 SHF.L.U32 R184, R175, 0x10, RZ ;  /* 0x00000010afb82819 */ /* 0x000fe200000006ff */
[----:B0-----:R-:W-:-:S04]  /*61b0*/  @P2 FMUL.FTZ R147, R146, R147 ;  /* 0x0000009392932220 */ /* 0x001fc80000410000 */
        /* <DEDUP_REMOVED lines=10> */
[----:B0-----:R-:W-:-:S04]  /*6260*/  @P2 FMUL.FTZ R184, R147, R184 ;  /* 0x000000b893b82220 */ /* 0x001fc80000410000 */
[----:B------:R-:W-:Y:S01]  /*6270*/  @P2 FFMA.FTZ R95, R184, R185, R95 ;  /* 0x000000b9b85f2223 */ /* 0x000fe2000001005f */
[----:B------:R-:W-:-:S05]  /*6280*/  @P2 SHF.L.U32 R185, R186, 0x10, RZ ;  /* 0x00000010bab92819 */ /* 0x000fca00000006ff */
[----:B------:R-:W-:-:S05]  /*6290*/  @P2 FMUL.FTZ R184, R185, R184 ;  /* 0x000000b8b9b82220 */ /* 0x000fca0000410000 */
[----:B------:R-:W-:-:S04]  /*62a0*/  @P2 F2FP.BF16.F32.PACK_AB R184, RZ, R184 ;  /* 0x000000b8ffb8223e */ /* 0x000fc800000010ff */
[----:B------:R-:W-:-:S07]  /*62b0*/  @P2 PRMT R179, R179, 0x5410, R184 ;  /* 0x00005410b3b32816 */ /* 0x000fce00000000b8 */
.L_x_7378:
[----:B------:R-:W-:Y:S05]  /*62c0*/  BSYNC.RECONVERGENT B2 ;  /* 0x0000000000027941 */ /* 0x000fea0003800200 */
.L_x_7361:
[----:B------:R-:W-:-:S04]  /*62d0*/  ISETP.NE.U32.AND P0, PT, R2, RZ, PT ;  /* 0x000000ff0200720c */ /* 0x000fc80003f05070 */
[----:B------:R-:W-:-:S13]  /*62e0*/  ISETP.NE.AND.EX P0, PT, R3, RZ, PT, P0 ;  /* 0x000000ff0300720c */ /* 0x000fda0003f05300 */
[----:B------:R-:W0:Y:S02]  /*62f0*/  @P0 LDC.64 R2, c[0x0][0x478] ;  /* 0x00011e00ff020b82 */ /* 0x000e240000000a00 */
[C---:B0-----:R-:W-:Y:S01]  /*6300*/  @P0 IMAD.WIDE.U32 R2, R183.reuse, 0x20, R2 ;  /* 0x00000020b7020825 */ /* 0x041fe200078e0002 */
[----:B------:R-:W-:-:S04]  /*6310*/  IADD3 R183, PT, PT, R183, 0x20, RZ ;  /* 0x00000020b7b77810 */ /* 0x000fc80007ffe0ff */
[----:B------:R-:W-:Y:S04]  /*6320*/  @P0 STG.E.128 desc[UR6][R2.64], R140 ;  /* 0x0000008c02000986 */ /* 0x000fe8000c101d06 */
[----:B------:R0:W-:Y:S02]  /*6330*/  @P0 STG.E.128 desc[UR6][R2.64+0x10], R144 ;  /* 0x0000109002000986 */ /* 0x0001e4000c101d06 */
[----:B0-----:R-:W0:Y:S02]  /*6340*/  @P2 LDC.64 R2, c[0x0][0x468] ;  /* 0x00011a00ff022b82 */ /* 0x001e240000000a00 */
[C---:B0-----:R-:W-:Y:S01]  /*6350*/  @P2 IMAD.WIDE.U32 R2, R180.reuse, 0x10, R2 ;  /* 0x00000010b4022825 */ /* 0x041fe200078e0002 */
[----:B------:R-:W-:-:S04]  /*6360*/  IADD3 R180, PT, PT, R180, 0x20, RZ ;  /* 0x00000020b4b47810 */ /* 0x000fc80007ffe0ff */
[----:B------:R0:W-:Y:S03]  /*6370*/  @P2 STG.E.128 desc[UR6][R2.64], R176 ;  /* 0x000000b002002986 */ /* 0x0001e6000c101d06 */
.L_x_7358:
[----:B------:R-:W-:Y:S05]  /*6380*/  BSYNC.RECONVERGENT B1 ;  /* 0x0000000000017941 */ /* 0x000fea0003800200 */
.L_x_7357:
        /* <DEDUP_REMOVED lines=8> */
.L_x_7397:
[----:B------:R-:W-:Y:S05]  /*6410*/  BSYNC.RECONVERGENT B2 ;  /* 0x0000000000027941 */ /* 0x000fea0003800200 */
.L_x_7396:
        /* <DEDUP_REMOVED lines=8> */
[----:B01----:R-:W2:Y:S04]  /*64a0*/  LDL R2, [R1+0x4] ;  /* 0x0000040001027983 */ /* 0x003ea80000100800 */
[----:B------:R-:W3:Y:S04]  /*64b0*/  LDL R185, [R1+0xf4] ;  /* 0x0000f40001b97983 */ /* 0x000ee80000100800 */
[----:B------:R-:W4:Y:S01]  /*64c0*/  LDL R147, [R1+0xf8] ;  /* 0x0000f80001937983 */ /* 0x000f220000100800 */
[-CC-:B------:R-:W-:Y:S01]  /*64d0*/  @P1 FFMA.FTZ R3, R10, R181.reuse, R182.reuse ;  /* 0x000000b50a031223 */ /* 0x180fe200000100b6 */
[----:B-----5:R-:W-:Y:S01]  /*64e0*/  MOV R140, R24 ;  /* 0x00000018008c7202 */ /* 0x020fe20000000f00 */
[----:B------:R-:W-:Y:S01]  /*64f0*/  @P1 FFMA.FTZ R142, R197, R181, R182 ;  /* 0x000000b5c58e1223 */ /* 0x000fe200000100b6 */
[----:B------:R-:W4:Y:S01]  /*6500*/  LDL R146, [R1+0xfc] ;  /* 0x0000fc0001927983 */ /* 0x000f220000100800 */
[----:B------:R-:W-:Y:S01]  /*6510*/  @P1 FADD.FTZ R3, R251, -R3 ;  /* 0x80000003fb031221 */ /* 0x000fe20000010000 */
[----:B------:R-:W-:Y:S01]  /*6520*/  MOV R141, R25 ;  /* 0x00000019008d7202 */ /* 0x000fe20000000f00 */
[----:B------:R-:W0:Y:S02]  /*6530*/  @P2 LDC R144, c[0x0][0x40c] ;  /* 0x00010300ff902b82 */ /* 0x000e240000000800 */
[----:B------:R-:W-:-:S06]  /*6540*/  @P1 FFMA.FTZ R140, R4, R3, R24 ;  /* 0x00000003048c1223 */ /* 0x000fcc0000010018 */
[----:B------:R-:W1:Y:S01]  /*6550*/  @P2 LDC R3, c[0x0][0x40c] ;  /* 0x00010300ff032b82 */ /* 0x000e620000000800 */
[----:B------:R-:W-:-:S04]  /*6560*/  @P1 FADD.FTZ R142, R238, -R142 ;  /* 0x8000008eee8e1221 */ /* 0x000fc80000010000 */
[----:B------:R-:W-:Y:S01]  /*6570*/  @P1 FFMA.FTZ R141, R4, R142, R25 ;  /* 0x0000008e048d1223 */ /* 0x000fe20000010019 */
[----:B------:R-:W-:Y:S02]  /*6580*/  @P2 SHF.L.U32 R142, R172, 0x10, RZ ;  /* 0x00000010ac8e2819 */ /* 0x000fe400000006ff */
[----:B------:R-:W-:Y:S02]  /*6590*/  @P2 SHF.L.U32 R143, R32, 0x10, RZ ;  /* 0x00000010208f2819 */ /* 0x000fe400000006ff */
[----:B--2---:R-:W-:Y:S02]  /*65a0*/  MOV R184, R2 ;  /* 0x0000000200b87202 */ /* 0x004fe40000000f00 */
[----:B------:R-:W2:Y:S02]  /*65b0*/  @P2 LDC R2, c[0x0][0x40c] ;  /* 0x00010300ff022b82 */ /* 0x000ea40000000800 */
[----:B--2---:R-:W-:-:S04]  /*65c0*/  @P2 FMUL.FTZ R2, R140, R2 ;  /* 0x000000028c022220 */ /* 0x004fc80000410000 */
[----:B------:R-:W-:Y:S01]  /*65d0*/  @P2 FFMA.FTZ R96, R142, R2, R96 ;  /* 0x000000028e602223 */ /* 0x000fe20000010060 */
[----:B-1----:R-:W-:Y:S01]  /*65e0*/  @P2 FMUL.FTZ R142, R141, R3 ;  /* 0x000000038d8e2220 */ /* 0x002fe20000410000 */
[----:B---3--:R-:W-:Y:S02]  /*65f0*/  @P2 SHF.L.U32 R3, R185, 0x10, RZ ;  /* 0x00000010b9032819 */ /* 0x008fe400000006ff */
[----:B------:R-:W-:Y:S02]  /*6600*/  MOV R185, R184 ;  /* 0x000000b800b97202 */ /* 0x000fe40000000f00 */
[----:B------:R-:W2:Y:S01]  /*6610*/  LDL R184, [R1+0x1c] ;  /* 0x00001c0001b87983 */ /* 0x000ea20000100800 */
[----:B------:R-:W-:Y:S01]  /*6620*/  @P2 FMUL.FTZ R2, R2, R143 ;  /* 0x0000008f02022220 */ /* 0x000fe20000410000 */
[----:B------:R-:W-:-:S04]  /*6630*/  @P2 PRMT R143, R172, 0x7632, R143 ;  /* 0x00007632ac8f2816 */ /* 0x000fc8000000008f */
[----:B------:R-:W-:-:S05]  /*6640*/  @P2 SHF.L.U32 R143, R143, 0x10, RZ ;  /* 0x000000108f8f2819 */ /* 0x000fca00000006ff */
[C---:B------:R-:W-:Y:S01]  /*6650*/  @P2 FFMA.FTZ R97, R142.reuse, R143, R97 ;  /* 0x0000008f8e612223 */ /* 0x040fe20000010061 */
[----:B------:R-:W-:Y:S01]  /*6660*/  @P1 FFMA.FTZ R143, R13, R181, R182 ;  /* 0x000000b50d8f1223 */ /* 0x000fe200000100b6 */
[----:B------:R-:W-:-:S03]  /*6670*/  @P2 FMUL.FTZ R3, R142, R3 ;  /* 0x000000038e032220 */ /* 0x000fc60000410000 */
[----:B------:R-:W-:Y:S01]  /*6680*/  @P1 FADD.FTZ R143, R247, -R143 ;  /* 0x8000008ff78f1221 */ /* 0x000fe20000010000 */
[----:B------:R-:W-:-:S03]  /*6690*/  MOV R142, R26 ;  /* 0x0000001a008e7202 */ /* 0x000fc60000000f00 */
[----:B------:R-:W-:Y:S01]  /*66a0*/  @P1 FFMA.FTZ R142, R4, R143, R26 ;  /* 0x0000008f048e1223 */ /* 0x000fe2000001001a */
[----:B------:R-:W-:-:S04]  /*66b0*/  @P1 FFMA.FTZ R143, R204, R181, R182 ;  /* 0x000000b5cc8f1223 */ /* 0x000fc800000100b6 */
[----:B------:R-:W-:Y:S01]  /*66c0*/  @P1 FADD.FTZ R145, R225, -R143 ;  /* 0x8000008fe1911221 */ /* 0x000fe20000010000 */
[----:B------:R-:W-:Y:S02]  /*66d0*/  @P2 F2FP.BF16.F32.PACK_AB R2, RZ, R2 ;  /* 0x00000002ff02223e */ /* 0x000fe400000010ff */
[----:B------:R-:W-:Y:S01]  /*66e0*/  MOV R143, R27 ;  /* 0x0000001b008f7202 */ /* 0x000fe20000000f00 */
[----:B------:R-:W-:Y:S02]  /*66f0*/  @P1 FFMA.FTZ R143, R4, R145, R27 ;  /* 0x00000091048f1223 */ /* 0x000fe4000001001b */
[----:B------:R-:W1:Y:S01]  /*6700*/  @P2 LDC R145, c[0x0][0x40c] ;  /* 0x00010300ff912b82 */ /* 0x000e620000000800 */
[----:B------:R-:W-:Y:S02]  /*6710*/  @P2 F2FP.BF16.F32.PACK_AB R3, RZ, R3 ;  /* 0x00000003ff03223e */ /* 0x000fe400000010ff */
[----:B------:R-:W-:Y:S01]  /*6720*/  @P2 PRMT R176, R2, 0x7610, R176 ;  /* 0x0000761002b02816 */ /* 0x000fe200000000b0 */
[----:B0-----:R-:W-:-:S03]  /*6730*/  @P2 FMUL.FTZ R2, R142, R144 ;  /* 0x000000908e022220 */ /* 0x001fc60000410000 */
[----:B------:R-:W-:Y:S02]  /*6740*/  @P2 PRMT R176, R176, 0x5410, R3 ;  /* 0x00005410b0b02816 */ /* 0x000fe40000000003 */
[----:B------:R-:W-:-:S05]  /*6750*/  @P2 SHF.L.U32 R3, R173, 0x10, RZ ;  /* 0x00000010ad032819 */ /* 0x000fca00000006ff */
[----:B------:R-:W-:Y:S01]  /*6760*/  @P2 FFMA.FTZ R98, R3, R2, R98 ;  /* 0x0000000203622223 */ /* 0x000fe20000010062 */
[----:B------:R-:W-:-:S05]  /*6770*/  @P2 SHF.L.U32 R3, R33, 0x10, RZ ;  /* 0x0000001021032819 */ /* 0x000fca00000006ff */
[----:B------:R-:W-:Y:S01]  /*6780*/  @P2 FMUL.FTZ R2, R2, R3 ;  /* 0x0000000302022220 */ /* 0x000fe20000410000 */
[----:B------:R-:W-:Y:S01]  /*6790*/  @P2 PRMT R3, R173, 0x7632, R3 ;  /* 0x00007632ad032816 */ /* 0x000fe20000000003 */
[----:B-1----:R-:W-:-:S03]  /*67a0*/  @P2 FMUL.FTZ R145, R143, R145 ;  /* 0x000000918f912220 */ /* 0x002fc60000410000 */
[----:B------:R-:W-:-:S05]  /*67b0*/  @P2 SHF.L.U32 R3, R3, 0x10, RZ ;  /* 0x0000001003032819 */ /* 0x000fca00000006ff */
[----:B------:R-:W-:Y:S01]  /*67c0*/  @P2 FFMA.FTZ R99, R145, R3, R99 ;  /* 0x0000000391632223 */ /* 0x000fe20000010063 */
[----:B----4-:R-:W-:-:S05]  /*67d0*/  @P2 SHF.L.U32 R3, R147, 0x10, RZ ;  /* 0x0000001093032819 */ /* 0x010fca00000006ff */
[----:B------:R-:W-:Y:S01]  /*67e0*/  @P2 FMUL.FTZ R3, R145, R3 ;  /* 0x0000000391032220 */ /* 0x000fe20000410000 */
[----:B------:R-:W-:-:S04]  /*67f0*/  @P1 FFMA.FTZ R145, R16, R181, R182 ;  /* 0x000000b510911223 */ /* 0x000fc800000100b6 */
[----:B------:R-:W-:Y:S01]  /*6800*/  @P1 FADD.FTZ R145, R243, -R145 ;  /* 0x80000091f3911221 */ /* 0x000fe20000010000 */
[----:B------:R-:W-:-:S03]  /*6810*/  MOV R144, R20 ;  /* 0x0000001400907202 */ /* 0x000fc60000000f00 */
        /* <DEDUP_REMOVED lines=17> */
[----:B------:R-:W0:Y:S01]  /*6930*/  @P2 LDC R2, c[0x0][0x40c] ;  /* 0x00010300ff022b82 */ /* 0x000e220000000800 */
[----:B------:R-:W-:-:S04]  /*6940*/  @P2 PRMT R3, R174, 0x7632, R3 ;  /* 0x00007632ae032816 */ /* 0x000fc80000000003 */
[----:B------:R-:W-:Y:S01]  /*6950*/  @P2 SHF.L.U32 R3, R3, 0x10, RZ ;  /* 0x0000001003032819 */ /* 0x000fe200000006ff */
[----:B0-----:R-:W-:-:S04]  /*6960*/  @P2 FMUL.FTZ R2, R145, R2 ;  /* 0x0000000291022220 */ /* 0x001fc80000410000 */
[----:B------:R-:W-:Y:S01]  /*6970*/  @P2 FFMA.FTZ R101, R2, R3, R101 ;  /* 0x0000000302652223 */ /* 0x000fe20000010065 */
[----:B------:R-:W-:-:S04]  /*6980*/  @P2 IMAD.U32 R3, R146, 0x10000, RZ ;  /* 0x0001000092032824 */ /* 0x000fc800078e00ff */
        /* <DEDUP_REMOVED lines=15> */
[----:B------:R-:W-:Y:S01]  /*6a80*/  @P1 FFMA.FTZ R2, R185, R181, R182 ;  /* 0x000000b5b9021223 */ /* 0x000fe200000100b6 */
[----:B------:R-:W-:-:S03]  /*6a90*/  MOV R3, R23 ;  /* 0x0000001700037202 */ /* 0x000fc60000000f00 */
[----:B--2---:R-:W-:-:S04]  /*6aa0*/  @P1 FADD.FTZ R2, R184, -R2 ;  /* 0x80000002b8021221 */ /* 0x004fc80000010000 */
[----:B------:R-:W-:-:S05]  /*6ab0*/  @P1 FFMA.FTZ R3, R4, R2, R23 ;  /* 0x0000000204031223 */ /* 0x000fca0000010017 */
[----:B------:R-:W-:Y:S01]  /*6ac0*/  MOV R147, R3 ;  /* 0x0000000300937202 */ /* 0x000fe20000000f00 */
        /* <DEDUP_REMOVED lines=11> */
.L_x_7400:
[----:B------:R-:W2:Y:S04]  /*6b80*/  LDL R186, [R1+0xf4] ;  /* 0x0000f40001ba7983 */ /* 0x000ea80000100800 */
[----:B------:R-:W3:Y:S04]  /*6b90*/  LDL R185, [R1+0xf8] ;  /* 0x0000f80001b97983 */ /* 0x000ee80000100800 */
[----:B------:R-:W4:Y:S01]  /*6ba0*/  LDL R184, [R1+0xfc] ;  /* 0x0000fc0001b87983 */ /* 0x000f220000100800 */
[----:B01----:R-:W-:-:S04]  /*6bb0*/  @P1 FFMA.FTZ R3, R10, R181, R182 ;  /* 0x000000b50a031223 */ /* 0x003fc800000100b6 */
        /* <DEDUP_REMOVED lines=13> */
[----:B------:R-:W-:Y:S01]  /*6c90*/  MOV R2, R25 ;  /* 0x0000001900027202 */ /* 0x000fe20000000f00 */
        /* <DEDUP_REMOVED lines=76> */
[----:B------:R-:W-:Y:S01]  /*7160*/  MOV R3, R23 ;  /* 0x0000001700037202 */ /* 0x000fe20000000f00 */
[----:B--2---:R-:W-:-:S04]  /*7170*/  @P1 FFMA.FTZ R2, R186, R181, R182 ;  /* 0x000000b5ba021223 */ /* 0x004fc800000100b6 */
[----:B---3--:R-:W-:-:S04]  /*7180*/  @P1 FADD.FTZ R2, R185, -R2 ;  /* 0x80000002b9021221 */ /* 0x008fc80000010000 */
        /* <DEDUP_REMOVED lines=10> */
.L_x_7399:
[----:B------:R-:W-:-:S04]  /*7230*/  UISETP.NE.U32.AND UP0, UPT, UR20, URZ, UPT ;  /* 0x000000ff1400728c */ /* 0x000fc8000bf05070 */
[----:B------:R-:W-:-:S06]  /*7240*/  UISETP.NE.AND.EX UP0, UPT, UR21, URZ, UPT, UP0 ;  /* 0x000000ff1500728c */ /* 0x000fcc000bf05300 */
[----:B------:R-:W-:-:S13]  /*7250*/  PLOP3.LUT P0, PT, PT, PT, UP0, 0x80, 0x8 ;  /* 0x000000000008781c */ /* 0x000fda0003f0f008 */
[----:B------:R-:W-:Y:S05]  /*7260*/  @!P0 BRA `(.L_x_7402) ;  /* 0x0000000800848947 */ /* 0x000fea0003800000 */
[----:B------:R-:W2:Y:S04]  /*7270*/  LDL R185, [R1+0x4] ;  /* 0x0000040001b97983 */ /* 0x000ea80000100800 */
[----:B------:R-:W3:Y:S01]  /*7280*/  LDL R184, [R1+0x1c] ;  /* 0x00001c0001b87983 */ /* 0x000ee20000100800 */
[-CC-:B01----:R-:W-:Y:S01]  /*7290*/  FFMA.FTZ R3, R192, R181.reuse, R182.reuse ;  /* 0x000000b5c0037223 */ /* 0x183fe200000100b6 */
[-CC-:B------:R-:W-:Y:S01]  /*72a0*/  FFMA.FTZ R2, R209, R181.reuse, R182.reuse ;  /* 0x000000b5d1027223 */ /* 0x180fe200000100b6 */
[-C--:B------:R-:W-:Y:S01]  /*72b0*/  FFMA.FTZ R141, R16, R181.reuse, R182 ;  /* 0x000000b5108d7223 */ /* 0x080fe200000100b6 */
[----:B------:R-:W-:Y:S01]  /*72c0*/  ISETP.GT.AND P3, PT, R5, RZ, PT ;  /* 0x000000ff0500720c */ /* 0x000fe20003f64270 */
[----:B------:R-:W-:Y:S01]  /*72d0*/  FADD.FTZ R146, R237, -R3 ;  /* 0x80000003ed927221 */ /* 0x000fe20000010000 */
[----:B------:R-:W-:Y:S01]  /*72e0*/  FADD.FTZ R145, R224, -R2 ;  /* 0x80000002e0917221 */ /* 0x000fe20000010000 */
[-CC-:B------:R-:W-:Y:S01]  /*72f0*/  FFMA.FTZ R3, R204, R181.reuse, R182.reuse ;  /* 0x000000b5cc037223 */ /* 0x180fe200000100b6 */
[-C--:B------:R-:W-:Y:S01]  /*7300*/  FFMA.FTZ R2, R13, R181.reuse, R182 ;  /* 0x000000b50d027223 */ /* 0x080fe200000100b6 */
[----:B------:R-:W-:Y:S01]  /*7310*/  FADD.FTZ R141, R243, -R141 ;  /* 0x8000008df38d7221 */ /* 0x000fe20000010000 */
[----:B-----5:R-:W-:Y:S01]  /*7320*/  FMUL.FTZ R146, R4, R146 ;  /* 0x0000009204927220 */ /* 0x020fe20000410000 */
[----:B------:R-:W-:Y:S01]  /*7330*/  FADD.FTZ R143, R225, -R3 ;  /* 0x80000003e18f7221 */ /* 0x000fe20000010000 */
[----:B------:R-:W-:Y:S01]  /*7340*/  FADD.FTZ R142, R247, -R2 ;  /* 0x80000002f78e7221 */ /* 0x000fe20000010000 */
[-CC-:B------:R-:W-:Y:S01]  /*7350*/  FFMA.FTZ R2, R197, R181.reuse, R182.reuse ;  /* 0x000000b5c5027223 */ /* 0x180fe200000100b6 */
[----:B------:R-:W-:Y:S01]  /*7360*/  FFMA.FTZ R3, R10, R181, R182 ;  /* 0x000000b50a037223 */ /* 0x000fe200000100b6 */
[C---:B------:R-:W-:Y:S01]  /*7370*/  FMUL.FTZ R145, R4.reuse, R145 ;  /* 0x0000009104917220 */ /* 0x040fe20000410000 */
[----:B------:R-:W-:Y:S01]  /*7380*/  FMUL.FTZ R141, R4, R141 ;  /* 0x0000008d048d7220 */ /* 0x000fe20000410000 */
[----:B------:R-:W-:Y:S01]  /*7390*/  FADD.FTZ R2, R238, -R2 ;  /* 0x80000002ee027221 */ /* 0x000fe20000010000 */
[----:B------:R-:W-:Y:S01]  /*73a0*/  FADD.FTZ R3, R251, -R3 ;  /* 0x80000003fb037221 */ /* 0x000fe20000010000 */
        /* <DEDUP_REMOVED lines=11> */
[----:B------:R-:W-:Y:S01]  /*7460*/  FSEL R3, R3, RZ, P3 ;  /* 0x000000ff03037208 */ /* 0x000fe20001800000 */
[----:B--2---:R-:W-:-:S04]  /*7470*/  FFMA.FTZ R140, R185, R181, R182 ;  /* 0x000000b5b98c7223 */ /* 0x004fc800000100b6 */
[----:B---3--:R-:W-:-:S04]  /*7480*/  FADD.FTZ R140, R184, -R140 ;  /* 0x8000008cb88c7221 */ /* 0x008fc80000010000 */
        /* <DEDUP_REMOVED lines=15> */
.L_x_7404:
[----:B------:R-:W-:Y:S05]  /*7580*/  BSYNC.RECONVERGENT B3 ;  /* 0x0000000000037941 */ /* 0x000fea0003800200 */
.L_x_7403:
[----:B------:R-:W-:Y:S04]  /*7590*/  BSSY.RECONVERGENT B3, `(.L_x_7405) ;  /* 0x0000010000037945 */ /* 0x000fe80003800200 */
[----:B------:R-:W-:Y:S05]  /*75a0*/  @!P2 BRA `(.L_x_7406) ;  /* 0x000000000038a947 */ /* 0x000fea0003800000 */
[----:B------:R-:W2:Y:S01]  /*75b0*/  LDL R184, [R1+0xf4] ;  /* 0x0000f40001b87983 */ /* 0x000ea20000100800 */
[----:B------:R-:W-:Y:S01]  /*75c0*/  FFMA.FTZ R140, R197, R181, R182 ;  /* 0x000000b5c58c7223 */ /* 0x000fe200000100b6 */
[----:B------:R-:W-:-:S03]  /*75d0*/  ISETP.GT.AND P3, PT, R5, RZ, PT ;  /* 0x000000ff0500720c */ /* 0x000fc60003f64270 */
[----:B------:R-:W-:-:S04]  /*75e0*/  FADD.FTZ R140, R238, -R140 ;  /* 0x8000008cee8c7221 */ /* 0x000fc80000010000 */
[----:B------:R-:W-:-:S05]  /*75f0*/  FMUL.FTZ R140, R4, R140 ;  /* 0x0000008c048c7220 */ /* 0x000fca0000410000 */
        /* <DEDUP_REMOVED lines=9> */
.L_x_7406:
[----:B------:R-:W-:Y:S05]  /*7690*/  BSYNC.RECONVERGENT B3 ;  /* 0x0000000000037941 */ /* 0x000fea0003800200 */
.L_x_7405:
        /* <DEDUP_REMOVED lines=14> */
.L_x_7408:
[----:B------:R-:W-:Y:S05]  /*7780*/  BSYNC.RECONVERGENT B3 ;  /* 0x0000000000037941 */ /* 0x000fea0003800200 */
.L_x_7407:
        /* <DEDUP_REMOVED lines=16> */
.L_x_7410:
[----:B------:R-:W-:Y:S05]  /*7890*/  BSYNC.RECONVERGENT B3 ;  /* 0x0000000000037941 */ /* 0x000fea0003800200 */
.L_x_7409:
        /* <DEDUP_REMOVED lines=14> */
.L_x_7412:
[----:B------:R-:W-:Y:S05]  /*7980*/  BSYNC.RECONVERGENT B3 ;  /* 0x0000000000037941 */ /* 0x000fea0003800200 */
.L_x_7411:
        /* <DEDUP_REMOVED lines=16> */
.L_x_7414:
[----:B------:R-:W-:Y:S05]  /*7a90*/  BSYNC.RECONVERGENT B3 ;  /* 0x0000000000037941 */ /* 0x000fea0003800200 */
.L_x_7413:
        /* <DEDUP_REMOVED lines=14> */
.L_x_7416:
[----:B------:R-:W-:Y:S05]  /*7b80*/  BSYNC.RECONVERGENT B3 ;  /* 0x0000000000037941 */ /* 0x000fea0003800200 */
.L_x_7415:
[----:B------:R-:W-:Y:S02]  /*7b90*/  MOV R141, R2 ;  /* 0x00000002008d7202 */ /* 0x000fe40000000f00 */
        /* <DEDUP_REMOVED lines=8> */
[----:B------:R-:W-:Y:S01]  /*7c20*/  FMUL.FTZ R140, R141, R140 ;  /* 0x0000008c8d8c7220 */ /* 0x000fe20000410000 */
[----:B------:R-:W-:-:S04]  /*7c30*/  MOV R141, R2 ;  /* 0x00000002008d7202 */ /* 0x000fc80000000f00 */
[----:B------:R-:W-:-:S04]  /*7c40*/  F2FP.BF16.F32.PACK_AB R140, RZ, R140 ;  /* 0x0000008cff8c723e */ /* 0x000fc800000010ff */
[----:B------:R-:W-:Y:S02]  /*7c50*/  PRMT R179, R179, 0x5410, R140 ;  /* 0x00005410b3b37816 */ /* 0x000fe4000000008c */
[----:B------:R-:W-:Y:S01]  /*7c60*/  MOV R140, R3 ;  /* 0x00000003008c7202 */ /* 0x000fe20000000f00 */
[----:B------:R-:W-:Y:S06]  /*7c70*/  BRA `(.L_x_7401) ;  /* 0x0000000800007947 */ /* 0x000fec0003800000 */
.L_x_7402:
        /* <DEDUP_REMOVED lines=14> */
.L_x_7418:
[----:B------:R-:W-:Y:S05]  /*7d60*/  BSYNC.RECONVERGENT B3 ;  /* 0x0000000000037941 */ /* 0x000fea0003800200 */
.L_x_7417:
        /* <DEDUP_REMOVED lines=16> */
.L_x_7420:
[----:B------:R-:W-:Y:S05]  /*7e70*/  BSYNC.RECONVERGENT B3 ;  /* 0x0000000000037941 */ /* 0x000fea0003800200 */
.L_x_7419:
        /* <DEDUP_REMOVED lines=14> */
.L_x_7422:
[----:B------:R-:W-:Y:S05]  /*7f60*/  BSYNC.RECONVERGENT B3 ;  /* 0x0000000000037941 */ /* 0x000fea0003800200 */
.L_x_7421:
        /* <DEDUP_REMOVED lines=16> */
.L_x_7424:
[----:B------:R-:W-:Y:S05]  /*8070*/  BSYNC.RECONVERGENT B3 ;  /* 0x0000000000037941 */ /* 0x000fea0003800200 */
.L_x_7423:
        /* <DEDUP_REMOVED lines=14> */
.L_x_7426:
[----:B------:R-:W-:Y:S05]  /*8160*/  BSYNC.RECONVERGENT B3 ;  /* 0x0000000000037941 */ /* 0x000fea0003800200 */
.L_x_7425:
        /* <DEDUP_REMOVED lines=16> */
.L_x_7428:
[----:B------:R-:W-:Y:S05]  /*8270*/  BSYNC.RECONVERGENT B3 ;  /* 0x0000000000037941 */ /* 0x000fea0003800200 */
.L_x_7427:
        /* <DEDUP_REMOVED lines=14> */
.L_x_7430:
[----:B------:R-:W-:Y:S05]  /*8360*/  BSYNC.RECONVERGENT B3 ;  /* 0x0000000000037941 */ /* 0x000fea0003800200 */
.L_x_7429:
[----:B------:R-:W-:Y:S05]  /*8370*/  @!P2 BRA `(.L_x_7401) ;  /* 0x000000000040a947 */ /* 0x000fea0003800000 */
[----:B01----:R-:W2:Y:S04]  /*8380*/  LDL R2, [R1+0x4] ;  /* 0x0000040001027983 */ /* 0x003ea80000100800 */
[----:B------:R-:W3:Y:S04]  /*8390*/  LDL R3, [R1+0x1c] ;  /* 0x00001c0001037983 */ /* 0x000ee80000100800 */
[----:B------:R-:W4:Y:S01]  /*83a0*/  LDL R184, [R1+0x100] ;  /* 0x0001000001b87983 */ /* 0x000f220000100800 */
[----:B------:R-:W-:Y:S01]  /*83b0*/  ISETP.GT.AND P3, PT, R5, RZ, PT ;  /* 0x000000ff0500720c */ /* 0x000fe20003f64270 */
[----:B--2---:R-:W-:-:S04]  /*83c0*/  FFMA.FTZ R2, R2, R181, R182 ;  /* 0x000000b502027223 */ /* 0x004fc800000100b6 */
[----:B---3--:R-:W-:-:S04]  /*83d0*/  FADD.FTZ R2, R3, -R2 ;  /* 0x8000000203027221 */ /* 0x008fc80000010000 */
        /* <DEDUP_REMOVED lines=10> */
.L_x_7401:
[----:B------:R-:W-:Y:S05]  /*8480*/  BSYNC.RECONVERGENT B2 ;  /* 0x0000000000027941 */ /* 0x000fea0003800200 */
.L_x_7398:
[----:B01----:R-:W0:Y:S02]  /*8490*/  @P0 LDC.64 R2, c[0x0][0x478] ;  /* 0x00011e00ff020b82 */ /* 0x003e240000000a00 */
        /* <DEDUP_REMOVED lines=8> */
.L_x_7395:
[----:B------:R-:W-:Y:S05]  /*8520*/  BSYNC.RECONVERGENT B1 ;  /* 0x0000000000017941 */ /* 0x000fea0003800200 */
.L_x_7394:
        /* <DEDUP_REMOVED lines=8> */
.L_x_7434:
[----:B------:R-:W-:Y:S05]  /*85b0*/  BSYNC.RECONVERGENT B2 ;  /* 0x0000000000027941 */ /* 0x000fea0003800200 */
.L_x_7433:
        /* <DEDUP_REMOVED lines=8> */
[----:B------:R-:W3:Y:S01]  /*8640*/  LDL R185, [R1+0xe4] ;  /* 0x0000e40001b97983 */ /* 0x000ee20000100800 */
[----:B012---:R-:W0:Y:S03]  /*8650*/  @P2 LDC R2, c[0x0][0x40c] ;  /* 0x00010300ff022b82 */ /* 0x007e260000000800 */
[----:B------:R-:W2:Y:S01]  /*8660*/  LDL R184, [R1+0xe8] ;  /* 0x0000e80001b87983 */ /* 0x000ea20000100800 */
[-CC-:B------:R-:W-:Y:S01]  /*8670*/  @P1 FFMA.FTZ R3, R9, R181.reuse, R182.reuse ;  /* 0x000000b509031223 */ /* 0x180fe200000100b6 */
[----:B-----5:R-:W-:Y:S01]  /*8680*/  MOV R140, R148 ;  /* 0x00000094008c7202 */ /* 0x020fe20000000f00 */
[----:B------:R-:W-:Y:S01]  /*8690*/  @P1 FFMA.FTZ R142, R196, R181, R182 ;  /* 0x000000b5c48e1223 */ /* 0x000fe200000100b6 */
[----:B------:R-:W4:Y:S01]  /*86a0*/  LDL R146, [R1+0xec] ;  /* 0x0000ec0001927983 */ /* 0x000f220000100800 */
[----:B------:R-:W-:Y:S01]  /*86b0*/  @P1 FADD.FTZ R3, R250, -R3 ;  /* 0x80000003fa031221 */ /* 0x000fe20000010000 */
[----:B------:R-:W-:Y:S01]  /*86c0*/  MOV R141, R149 ;  /* 0x00000095008d7202 */ /* 0x000fe20000000f00 */
[----:B------:R-:W-:Y:S01]  /*86d0*/  @P1 FADD.FTZ R142, R236, -R142 ;  /* 0x8000008eec8e1221 */ /* 0x000fe20000010000 */
[----:B------:R-:W-:Y:S01]  /*86e0*/  @P2 SHF.L.U32 R143, R36, 0x10, RZ ;  /* 0x00000010248f2819 */ /* 0x000fe200000006ff */
[C---:B------:R-:W-:Y:S01]  /*86f0*/  @P1 FFMA.FTZ R140, R4.reuse, R3, R148 ;  /* 0x00000003048c1223 */ /* 0x040fe20000010094 */
[----:B------:R-:W1:Y:S01]  /*8700*/  @P2 LDC R144, c[0x0][0x40c] ;  /* 0x00010300ff902b82 */ /* 0x000e620000000800 */
[----:B------:R-:W-:Y:S01]  /*8710*/  @P1 FFMA.FTZ R141, R4, R142, R149 ;  /* 0x0000008e048d1223 */ /* 0x000fe20000010095 */
[----:B------:R-:W-:-:S06]  /*8720*/  @P2 SHF.L.U32 R142, R172, 0x10, RZ ;  /* 0x00000010ac8e2819 */ /* 0x000fcc00000006ff */
[----:B------:R-:W1:Y:S01]  /*8730*/  @P2 LDC R3, c[0x0][0x40c] ;  /* 0x00010300ff032b82 */ /* 0x000e620000000800 */
[----:B0-----:R-:W-:-:S04]  /*8740*/  @P2 FMUL.FTZ R2, R140, R2 ;  /* 0x000000028c022220 */ /* 0x001fc80000410000 */
[----:B------:R-:W-:Y:S01]  /*8750*/  @P2 FFMA.FTZ R104, R142, R2, R104 ;  /* 0x000000028e682223 */ /* 0x000fe20000010068 */
[----:B------:R-:W-:Y:S01]  /*8760*/  @P2 FMUL.FTZ R2, R2, R143 ;  /* 0x0000008f02022220 */ /* 0x000fe20000410000 */
[----:B------:R-:W-:-:S04]  /*8770*/  @P2 PRMT R143, R172, 0x7632, R143 ;  /* 0x00007632ac8f2816 */ /* 0x000fc8000000008f */
[----:B------:R-:W-:Y:S01]  /*8780*/  @P2 SHF.L.U32 R143, R143, 0x10, RZ ;  /* 0x000000108f8f2819 */ /* 0x000fe200000006ff */
[----:B-1----:R-:W-:-:S04]  /*8790*/  @P2 FMUL.FTZ R142, R141, R3 ;  /* 0x000000038d8e2220 */ /* 0x002fc80000410000 */
[----:B------:R-:W-:Y:S01]  /*87a0*/  @P2 FFMA.FTZ R105, R142, R143, R105 ;  /* 0x0000008f8e692223 */ /* 0x000fe20000010069 */
[----:B------:R-:W-:-:S04]  /*87b0*/  @P1 FFMA.FTZ R143, R12, R181, R182 ;  /* 0x000000b50c8f1223 */ /* 0x000fc800000100b6 */
[----:B------:R-:W-:Y:S01]  /*87c0*/  @P1 FADD.FTZ R143, R246, -R143 ;  /* 0x8000008ff68f1221 */ /* 0x000fe20000010000 */
[----:B------:R-:W-:-:S04]  /*87d0*/  @P2 F2FP.BF16.F32.PACK_AB R2, RZ, R2 ;  /* 0x00000002ff02223e */ /* 0x000fc800000010ff */
[----:B------:R-:W-:Y:S02]  /*87e0*/  @P2 PRMT R176, R2, 0x7610, R176 ;  /* 0x0000761002b02816 */ /* 0x000fe400000000b0 */
[----:B---3--:R-:W-:Y:S02]  /*87f0*/  @P2 SHF.L.U32 R3, R185, 0x10, RZ ;  /* 0x00000010b9032819 */ /* 0x008fe400000006ff */
[----:B------:R-:W3:Y:S03]  /*8800*/  LDL R185, [R1] ;  /* 0x0000000001b97983 */ /* 0x000ee60000100800 */
[----:B------:R-:W-:Y:S01]  /*8810*/  @P2 FMUL.FTZ R3, R142, R3 ;  /* 0x000000038e032220 */ /* 0x000fe20000410000 */
[--C-:B------:R-:W-:Y:S02]  /*8820*/  IMAD.MOV.U32 R142, RZ, RZ, R150.reuse ;  /* 0x000000ffff8e7224 */ /* 0x100fe400078e0096 */
[----:B------:R-:W-:Y:S01]  /*8830*/  @P1 FFMA.FTZ R142, R4, R143, R150 ;  /* 0x0000008f048e1223 */ /* 0x000fe20000010096 */
[----:B------:R-:W-:-:S04]  /*8840*/  @P1 FFMA.FTZ R143, R205, R181, R182 ;  /* 0x000000b5cd8f1223 */ /* 0x000fc800000100b6 */
[----:B------:R-:W-:Y:S01]  /*8850*/  @P1 FADD.FTZ R145, R223, -R143 ;  /* 0x8000008fdf911221 */ /* 0x000fe20000010000 */
[----:B------:R-:W-:-:S03]  /*8860*/  MOV R143, R151 ;  /* 0x00000097008f7202 */ /* 0x000fc60000000f00 */
[----:B------:R-:W-:Y:S02]  /*8870*/  @P1 FFMA.FTZ R143, R4, R145, R151 ;  /* 0x00000091048f1223 */ /* 0x000fe40000010097 */
[----:B------:R-:W0:Y:S01]  /*8880*/  @P2 LDC R145, c[0x0][0x40c] ;  /* 0x00010300ff912b82 */ /* 0x000e220000000800 */
[----:B------:R-:W-:Y:S01]  /*8890*/  @P2 F2FP.BF16.F32.PACK_AB R3, RZ, R3 ;  /* 0x00000003ff03223e */ /* 0x000fe200000010ff */
[----:B------:R-:W-:-:S03]  /*88a0*/  @P2 FMUL.FTZ R2, R142, R144 ;  /* 0x000000908e022220 */ /* 0x000fc60000410000 */
[----:B------:R-:W-:Y:S02]  /*88b0*/  @P2 PRMT R176, R176, 0x5410, R3 ;  /* 0x00005410b0b02816 */ /* 0x000fe40000000003 */
[----:B------:R-:W-:-:S05]  /*88c0*/  @P2 SHF.L.U32 R3, R173, 0x10, RZ ;  /* 0x00000010ad032819 */ /* 0x000fca00000006ff */
[----:B------:R-:W-:Y:S01]  /*88d0*/  @P2 FFMA.FTZ R106, R3, R2, R106 ;  /* 0x00000002036a2223 */ /* 0x000fe2000001006a */
[----:B------:R-:W-:-:S05]  /*88e0*/  @P2 SHF.L.U32 R3, R37, 0x10, RZ ;  /* 0x0000001025032819 */ /* 0x000fca00000006ff */
[----:B------:R-:W-:Y:S01]  /*88f0*/  @P2 FMUL.FTZ R2, R2, R3 ;  /* 0x0000000302022220 */ /* 0x000fe20000410000 */
[----:B------:R-:W-:-:S04]  /*8900*/  @P2 PRMT R3, R173, 0x7632, R3 ;  /* 0x00007632ad032816 */ /* 0x000fc80000000003 */
[----:B------:R-:W-:Y:S01]  /*8910*/  @P2 SHF.L.U32 R3, R3, 0x10, RZ ;  /* 0x0000001003032819 */ /* 0x000fe200000006ff */
[----:B0-----:R-:W-:-:S04]  /*8920*/  @P2 FMUL.FTZ R145, R143, R145 ;  /* 0x000000918f912220 */ /* 0x001fc80000410000 */
[C---:B------:R-:W-:Y:S01]  /*8930*/  @P2 FFMA.FTZ R107, R145.reuse, R3, R107 ;  /* 0x00000003916b2223 */ /* 0x040fe2000001006b */
[----:B--2---:R-:W-:Y:S02]  /*8940*/  @P2 SHF.L.U32 R3, R184, 0x10, RZ ;  /* 0x00000010b8032819 */ /* 0x004fe400000006ff */
[----:B------:R-:W2:Y:S03]  /*8950*/  LDL R184, [R1+0x18] ;  /* 0x0000180001b87983 */ /* 0x000ea60000100800 */
        /* <DEDUP_REMOVED lines=41> */
[----:B------:R-:W-:Y:S02]  /*8bf0*/  @P2 PRMT R179, R2, 0x7610, R179 ;  /* 0x0000761002b32816 */ /* 0x000fe400000000b3 */
[----:B------:R-:W-:Y:S01]  /*8c00*/  MOV R3, R155 ;  /* 0x0000009b00037202 */ /* 0x000fe20000000f00 */
[----:B---3--:R-:W-:-:S04]  /*8c10*/  @P1 FFMA.FTZ R2, R185, R181, R182 ;  /* 0x000000b5b9021223 */ /* 0x008fc800000100b6 */
        /* <DEDUP_REMOVED lines=14> */
.L_x_7437:
[----:B------:R-:W3:Y:S04]  /*8d00*/  LDL R186, [R1+0xe4] ;  /* 0x0000e40001ba7983 */ /* 0x000ee80000100800 */
[----:B------:R-:W4:Y:S04]  /*8d10*/  LDL R185, [R1+0xe8] ;  /* 0x0000e80001b97983 */ /* 0x000f280000100800 */
[----:B------:R-:W4:Y:S01]  /*8d20*/  LDL R184, [R1+0xec] ;  /* 0x0000ec0001b87983 */ /* 0x000f220000100800 */
[----:B012---:R-:W-:-:S04]  /*8d30*/  @P1 FFMA.FTZ R3, R9, R181, R182 ;  /* 0x000000b509031223 */ /* 0x007fc800000100b6 */
        /* <DEDUP_REMOVED lines=87> */
[----:B------:R-:W2:Y:S04]  /*92b0*/  LDL R186, [R1] ;  /* 0x0000000001ba7983 */ /* 0x000ea80000100800 */
        /* <DEDUP_REMOVED lines=15> */
.L_x_7436:
[----:B------:R-:W-:-:S04]  /*93b0*/  UISETP.NE.U32.AND UP0, UPT, UR20, URZ, UPT ;  /* 0x000000ff1400728c */ /* 0x000fc8000bf05070 */
[----:B------:R-:W-:-:S06]  /*93c0*/  UISETP.NE.AND.EX UP0, UPT, UR21, URZ, UPT, UP0 ;  /* 0x000000ff1500728c */ /* 0x000fcc000bf05300 */
[----:B------:R-:W-:-:S13]  /*93d0*/  PLOP3.LUT P0, PT, PT, PT, UP0, 0x80, 0x8 ;  /* 0x000000000008781c */ /* 0x000fda0003f0f008 */
[----:B------:R-:W-:Y:S05]  /*93e0*/  @!P0 BRA `(.L_x_7439) ;  /* 0x0000000800848947 */ /* 0x000fea0003800000 */
[----:B------:R-:W3:Y:S04]  /*93f0*/  LDL R185, [R1] ;  /* 0x0000000001b97983 */ /* 0x000ee80000100800 */
[----:B------:R-:W4:Y:S01]  /*9400*/  LDL R184, [R1+0x18] ;  /* 0x0000180001b87983 */ /* 0x000f220000100800 */
[-CC-:B012---:R-:W-:Y:S01]  /*9410*/  FFMA.FTZ R3, R19, R181.reuse, R182.reuse ;  /* 0x000000b513037223 */ /* 0x187fe200000100b6 */
        /* <DEDUP_REMOVED lines=29> */
[----:B---3--:R-:W-:-:S04]  /*95f0*/  FFMA.FTZ R140, R185, R181, R182 ;  /* 0x000000b5b98c7223 */ /* 0x008fc800000100b6 */
[----:B----4-:R-:W-:-:S04]  /*9600*/  FADD.FTZ R140, R184, -R140 ;  /* 0x8000008cb88c7221 */ /* 0x010fc80000010000 */
        /* <DEDUP_REMOVED lines=15> */
.L_x_7441:
[----:B------:R-:W-:Y:S05]  /*9700*/  BSYNC.RECONVERGENT B3 ;  /* 0x0000000000037941 */ /* 0x000fea0003800200 */
.L_x_7440:
        /* <DEDUP_REMOVED lines=16> */
.L_x_7443:
[----:B------:R-:W-:Y:S05]  /*9810*/  BSYNC.RECONVERGENT B3 ;  /* 0x0000000000037941 */ /* 0x000fea0003800200 */
.L_x_7442:
        /* <DEDUP_REMOVED lines=14> */
.L_x_7445:
[----:B------:R-:W-:Y:S05]  /*9900*/  BSYNC.RECONVERGENT B3 ;  /* 0x0000000000037941 */ /* 0x000fea0003800200 */
.L_x_7444:
        /* <DEDUP_REMOVED lines=16> */
.L_x_7447:
[----:B------:R-:W-:Y:S05]  /*9a10*/  BSYNC.RECONVERGENT B3 ;  /* 0x0000000000037941 */ /* 0x000fea0003800200 */
.L_x_7446:
        /* <DEDUP_REMOVED lines=14> */
.L_x_7449:
[----:B------:R-:W-:Y:S05]  /*9b00*/  BSYNC.RECONVERGENT B3 ;  /* 0x0000000000037941 */ /* 0x000fea0003800200 */
.L_x_7448:
        /* <DEDUP_REMOVED lines=16> */
.L_x_7451:
[----:B------:R-:W-:Y:S05]  /*9c10*/  BSYNC.RECONVERGENT B3 ;  /* 0x0000000000037941 */ /* 0x000fea0003800200 */
.L_x_7450:
        /* <DEDUP_REMOVED lines=14> */
.L_x_7453:
[----:B------:R-:W-:Y:S05]  /*9d00*/  BSYNC.RECONVERGENT B3 ;  /* 0x0000000000037941 */ /* 0x000fea0003800200 */
.L_x_7452:
        /* <DEDUP_REMOVED lines=15> */
.L_x_7439:
        /* <DEDUP_REMOVED lines=14> */
.L_x_7455:
[----:B------:R-:W-:Y:S05]  /*9ee0*/  BSYNC.RECONVERGENT B3 ;  /* 0x0000000000037941 */ /* 0x000fea0003800200 */
.L_x_7454:
        /* <DEDUP_REMOVED lines=16> */
.L_x_7457:
[----:B------:R-:W-:Y:S05]  /*9ff0*/  BSYNC.RECONVERGENT B3 ;  /* 0x0000000000037941 */ /* 0x000fea0003800200 */
.L_x_7456:
        /* <DEDUP_REMOVED lines=14> */
.L_x_7459:
[----:B------:R-:W-:Y:S05]  /*a0e0*/  BSYNC.RECONVERGENT B3 ;  /* 0x0000000000037941 */ /* 0x000fea0003800200 */
.L_x_7458:
        /* <DEDUP_REMOVED lines=16> */
.L_x_7461:
[----:B------:R-:W-:Y:S05]  /*a1f0*/  BSYNC.RECONVERGENT B3 ;  /* 0x0000000000037941 */ /* 0x000fea0003800200 */
.L_x_7460:
        /* <DEDUP_REMOVED lines=14> */
.L_x_7463:
[----:B------:R-:W-:Y:S05]  /*a2e0*/  BSYNC.RECONVERGENT B3 ;  /* 0x0000000000037941 */ /* 0x000fea0003800200 */
.L_x_7462:
        /* <DEDUP_REMOVED lines=16> */
.L_x_7465:
[----:B------:R-:W-:Y:S05]  /*a3f0*/  BSYNC.RECONVERGENT B3 ;  /* 0x0000000000037941 */ /* 0x000fea0003800200 */
.L_x_7464:
        /* <DEDUP_REMOVED lines=14> */
.L_x_7467:
[----:B------:R-:W-:Y:S05]  /*a4e0*/  BSYNC.RECONVERGENT B3 ;  /* 0x0000000000037941 */ /* 0x000fea0003800200 */
.L_x_7466:
[----:B------:R-:W-:Y:S05]  /*a4f0*/  @!P2 BRA `(.L_x_7438) ;  /* 0x000000000040a947 */ /* 0x000fea0003800000 */
[----:B012---:R-:W2:Y:S04]  /*a500*/  LDL R2, [R1] ;  /* 0x0000000001027983 */ /* 0x007ea80000100800 */
        /* <DEDUP_REMOVED lines=15> */
.L_x_7438:
[----:B------:R-:W-:Y:S05]  /*a600*/  BSYNC.RECONVERGENT B2 ;  /* 0x0000000000027941 */ /* 0x000fea0003800200 */
.L_x_7435:
[----:B012---:R-:W0:Y:S02]  /*a610*/  @P0 LDC.64 R2, c[0x0][0x478] ;  /* 0x00011e00ff020b82 */ /* 0x007e240000000a00 */
        /* <DEDUP_REMOVED lines=8> */
.L_x_7432:
[----:B------:R-:W-:Y:S05]  /*a6a0*/  BSYNC.RECONVERGENT B1 ;  /* 0x0000000000017941 */ /* 0x000fea0003800200 */
.L_x_7431:
        /* <DEDUP_REMOVED lines=8> */
.L_x_7471:
[----:B------:R-:W-:Y:S05]  /*a730*/  BSYNC.RECONVERGENT B2 ;  /* 0x0000000000027941 */ /* 0x000fea0003800200 */
.L_x_7470:
        /* <DEDUP_REMOVED lines=8> */
[----:B------:R-:W4:Y:S01]  /*a7c0*/  LDL R185, [R1+0xd4] ;  /* 0x0000d40001b97983 */ /* 0x000f220000100800 */
[----:B0123--:R-:W0:Y:S03]  /*a7d0*/  @P2 LDC R2, c[0x0][0x40c] ;  /* 0x00010300ff022b82 */ /* 0x00fe260000000800 */
[----:B------:R-:W2:Y:S01]  /*a7e0*/  LDL R184, [R1+0xd8] ;  /* 0x0000d80001b87983 */ /* 0x000ea20000100800 */
[-CC-:B------:R-:W-:Y:S01]  /*a7f0*/  @P1 FFMA.FTZ R3, R8, R181.reuse, R182.reuse ;  /* 0x000000b508031223 */ /* 0x180fe200000100b6 */
[----:B-----5:R-:W-:Y:S01]  /*a800*/  MOV R140, R156 ;  /* 0x0000009c008c7202 */ /* 0x020fe20000000f00 */
[----:B------:R-:W-:Y:S01]  /*a810*/  @P1 FFMA.FTZ R142, R195, R181, R182 ;  /* 0x000000b5c38e1223 */ /* 0x000fe200000100b6 */
[----:B------:R-:W3:Y:S01]  /*a820*/  LDL R146, [R1+0xdc] ;  /* 0x0000dc0001927983 */ /* 0x000ee20000100800 */
        /* <DEDUP_REMOVED lines=20> */
[----:B----4-:R-:W-:-:S05]  /*a970*/  @P2 SHF.L.U32 R3, R185, 0x10, RZ ;  /* 0x00000010b9032819 */ /* 0x010fca00000006ff */
[----:B------:R-:W-:Y:S01]  /*a980*/  @P2 FMUL.FTZ R3, R142, R3 ;  /* 0x000000038e032220 */ /* 0x000fe20000410000 */
[----:B------:R-:W-:Y:S01]  /*a990*/  MOV R142, R158 ;  /* 0x0000009e008e7202 */ /* 0x000fe20000000f00 */
        /* <DEDUP_REMOVED lines=77> */
.L_x_7474:
[----:B------:R-:W4:Y:S04]  /*ae70*/  LDL R186, [R1+0xd4] ;  /* 0x0000d40001ba7983 */ /* 0x000f280000100800 */
[----:B------:R-:W4:Y:S04]  /*ae80*/  LDL R185, [R1+0xd8] ;  /* 0x0000d80001b97983 */ /* 0x000f280000100800 */
[----:B------:R-:W4:Y:S01]  /*ae90*/  LDL R184, [R1+0xdc] ;  /* 0x0000dc0001b87983 */ /* 0x000f220000100800 */
[----:B0123--:R-:W-:-:S04]  /*aea0*/  @P1 FFMA.FTZ R3, R8, R181, R182 ;  /* 0x000000b508031223 */ /* 0x00ffc800000100b6 */
        /* <DEDUP_REMOVED lines=88> */
[----:B------:R-:W3:Y:S01]  /*b430*/  LDL R184, [R1+0xe0] ;  /* 0x0000e00001b87983 */ /* 0x000ee20000100800 */
[----:B------:R-:W-:Y:S01]  /*b440*/  @P1 FFMA.FTZ R2, R252, R181, R182 ;  /* 0x000000b5fc021223 */ /* 0x000fe200000100b6 */
[----:B------:R-:W-:-:S03]  /*b450*/  MOV R3, R163 ;  /* 0x000000a300037202 */ /* 0x000fc60000000f00 */
[----:B--2---:R-:W-:-:S04]  /*b460*/  @P1 FADD.FTZ R2, R185, -R2 ;  /* 0x80000002b9021221 */ /* 0x004fc80000010000 */
        /* <DEDUP_REMOVED lines=10> */
.L_x_7473:
[----:B------:R-:W-:-:S04]  /*b510*/  UISETP.NE.U32.AND UP0, UPT, UR20, URZ, UPT ;  /* 0x000000ff1400728c */ /* 0x000fc8000bf05070 */
[----:B------:R-:W-:-:S06]  /*b520*/  UISETP.NE.AND.EX UP0, UPT, UR21, URZ, UPT, UP0 ;  /* 0x000000ff1500728c */ /* 0x000fcc000bf05300 */
[----:B------:R-:W-:-:S13]  /*b530*/  PLOP3.LUT P0, PT, PT, PT, UP0, 0x80, 0x8 ;  /* 0x000000000008781c */ /* 0x000fda0003f0f008 */
[----:B------:R-:W-:Y:S05]  /*b540*/  @!P0 BRA `(.L_x_7476) ;  /* 0x0000000800808947 */ /* 0x000fea0003800000 */
[----:B------:R-:W4:Y:S01]  /*b550*/  LDL R184, [R1+0x14] ;  /* 0x0000140001b87983 */ /* 0x000f220000100800 */
[-CC-:B0123--:R-:W-:Y:S01]  /*b560*/  FFMA.FTZ R3, R194, R181.reuse, R182.reuse ;  /* 0x000000b5c2037223 */ /* 0x18ffe200000100b6 */
        /* <DEDUP_REMOVED lines=28> */
[----:B------:R-:W-:Y:S02]  /*b730*/  FSEL R2, R2, RZ, P3 ;  /* 0x000000ff02027208 */ /* 0x000fe40001800000 */
[----:B------:R-:W-:Y:S01]  /*b740*/  FSEL R3, R3, RZ, P3 ;  /* 0x000000ff03037208 */ /* 0x000fe20001800000 */
        /* <DEDUP_REMOVED lines=16> */
.L_x_7478:
[----:B------:R-:W-:Y:S05]  /*b850*/  BSYNC.RECONVERGENT B3 ;  /* 0x0000000000037941 */ /* 0x000fea0003800200 */
.L_x_7477:
        /* <DEDUP_REMOVED lines=16> */
.L_x_7480:
[----:B------:R-:W-:Y:S05]  /*b960*/  BSYNC.RECONVERGENT B3 ;  /* 0x0000000000037941 */ /* 0x000fea0003800200 */
.L_x_7479:
        /* <DEDUP_REMOVED lines=14> */
.L_x_7482:
[----:B------:R-:W-:Y:S05]  /*ba50*/  BSYNC.RECONVERGENT B3 ;  /* 0x0000000000037941 */ /* 0x000fea0003800200 */
.L_x_7481:
        /* <DEDUP_REMOVED lines=16> */
.L_x_7484:
[----:B------:R-:W-:Y:S05]  /*bb60*/  BSYNC.RECONVERGENT B3 ;  /* 0x0000000000037941 */ /* 0x000fea0003800200 */
.L_x_7483:
        /* <DEDUP_REMOVED lines=14> */
.L_x_7486:
[----:B------:R-:W-:Y:S05]  /*bc50*/  BSYNC.RECONVERGENT B3 ;  /* 0x0000000000037941 */ /* 0x000fea0003800200 */
.L_x_7485:
        /* <DEDUP_REMOVED lines=16> */
.L_x_7488:
[----:B------:R-:W-:Y:S05]  /*bd60*/  BSYNC.RECONVERGENT B3 ;  /* 0x0000000000037941 */ /* 0x000fea0003800200 */
.L_x_7487:
        /* <DEDUP_REMOVED lines=14> */
.L_x_7490:
[----:B------:R-:W-:Y:S05]  /*be50*/  BSYNC.RECONVERGENT B3 ;  /* 0x0000000000037941 */ /* 0x000fea0003800200 */
.L_x_7489:
        /* <DEDUP_REMOVED lines=15> */
.L_x_7476:
        /* <DEDUP_REMOVED lines=14> */
.L_x_7492:
[----:B------:R-:W-:Y:S05]  /*c030*/  BSYNC.RECONVERGENT B3 ;  /* 0x0000000000037941 */ /* 0x000fea0003800200 */
.L_x_7491:
        /* <DEDUP_REMOVED lines=12> */
[----:B----4-:R-:W-:-:S05]  /*c100*/  SHF.L.U32 R2, R184, 0x10, RZ ;  /* 0x00000010b8027819 */ /* 0x010fca00000006ff */
[----:B------:R-:W-:-:S05]  /*c110*/  FMUL.FTZ R2, R2, R3 ;  /* 0x0000000302027220 */ /* 0x000fca0000410000 */
[----:B------:R-:W-:-:S04]  /*c120*/  F2FP.BF16.F32.PACK_AB R2, RZ, R2 ;  /* 0x00000002ff02723e */ /* 0x000fc800000010ff */
[----:B------:R-:W-:-:S07]  /*c130*/  PRMT R176, R176, 0x5410, R2 ;  /* 0x00005410b0b07816 */ /* 0x000fce0000000002 */
.L_x_7494:
[----:B------:R-:W-:Y:S05]  /*c140*/  BSYNC.RECONVERGENT B3 ;  /* 0x0000000000037941 */ /* 0x000fea0003800200 */
.L_x_7493:
        /* <DEDUP_REMOVED lines=14> */
.L_x_7496:
[----:B------:R-:W-:Y:S05]  /*c230*/  BSYNC.RECONVERGENT B3 ;  /* 0x0000000000037941 */ /* 0x000fea0003800200 */
.L_x_7495:
        /* <DEDUP_REMOVED lines=16> */
.L_x_7498:
[----:B------:R-:W-:Y:S05]  /*c340*/  BSYNC.RECONVERGENT B3 ;  /* 0x0000000000037941 */ /* 0x000fea0003800200 */
.L_x_7497:
        /* <DEDUP_REMOVED lines=14> */
.L_x_7500:
[----:B------:R-:W-:Y:S05]  /*c430*/  BSYNC.RECONVERGENT B3 ;  /* 0x0000000000037941 */ /* 0x000fea0003800200 */
.L_x_7499:
        /* <DEDUP_REMOVED lines=16> */
.L_x_7502:
[----:B------:R-:W-:Y:S05]  /*c540*/  BSYNC.RECONVERGENT B3 ;  /* 0x0000000000037941 */ /* 0x000fea0003800200 */
.L_x_7501:
        /* <DEDUP_REMOVED lines=14> */
.L_x_7504:
[----:B------:R-:W-:Y:S05]  /*c630*/  BSYNC.RECONVERGENT B3 ;  /* 0x0000000000037941 */ /* 0x000fea0003800200 */
.L_x_7503:
[----:B------:R-:W-:Y:S05]  /*c640*/  @!P2 BRA `(.L_x_7475) ;  /* 0x00000000003ca947 */ /* 0x000fea0003800000 */
[----:B0123--:R-:W2:Y:S04]  /*c650*/  LDL R3, [R1+0x14] ;  /* 0x0000140001037983 */ /* 0x00fea80000100800 */
[----:B------:R-:W3:Y:S01]  /*c660*/  LDL R184, [R1+0xe0] ;  /* 0x0000e00001b87983 */ /* 0x000ee20000100800 */
[----:B------:R-:W-:Y:S01]  /*c670*/  FFMA.FTZ R2, R252, R181, R182 ;  /* 0x000000b5fc027223 */ /* 0x000fe200000100b6 */
[----:B------:R-:W-:-:S03]  /*c680*/  ISETP.GT.AND P3, PT, R5, RZ, PT ;  /* 0x000000ff0500720c */ /* 0x000fc60003f64270 */
[----:B--2---:R-:W-:-:S04]  /*c690*/  FADD.FTZ R2, R3, -R2 ;  /* 0x8000000203027221 */ /* 0x004fc80000010000 */
        /* <DEDUP_REMOVED lines=10> */
.L_x_7475:
[----:B------:R-:W-:Y:S05]  /*c740*/  BSYNC.RECONVERGENT B2 ;  /* 0x0000000000027941 */ /* 0x000fea0003800200 */
.L_x_7472:
[----:B0123--:R-:W0:Y:S02]  /*c750*/  @P0 LDC.64 R2, c[0x0][0x478] ;  /* 0x00011e00ff020b82 */ /* 0x00fe240000000a00 */
        /* <DEDUP_REMOVED lines=8> */
.L_x_7469:
[----:B------:R-:W-:Y:S05]  /*c7e0*/  BSYNC.RECONVERGENT B1 ;  /* 0x0000000000017941 */ /* 0x000fea0003800200 */
.L_x_7468:
        /* <DEDUP_REMOVED lines=8> */
.L_x_7508:
[----:B------:R-:W-:Y:S05]  /*c870*/  BSYNC.RECONVERGENT B2 ;  /* 0x0000000000027941 */ /* 0x000fea0003800200 */
.L_x_7507:
        /* <DEDUP_REMOVED lines=9> */
[----:B------:R-:W2:Y:S02]  /*c910*/  LDL R184, [R1+0x38] ;  /* 0x0000380001b87983 */ /* 0x000ea40000100800 */
[-CC-:B01234-:R-:W-:Y:S01]  /*c920*/  @P1 FFMA.FTZ R3, R202, R181.reuse, R182.reuse ;  /* 0x000000b5ca031223 */ /* 0x19ffe200000100b6 */
[----:B------:R-:W0:Y:S01]  /*c930*/  @P2 LDC R2, c[0x0][0x40c] ;  /* 0x00010300ff022b82 */ /* 0x000e220000000800 */
[----:B-----5:R-:W-:Y:S01]  /*c940*/  MOV R140, R164 ;  /* 0x000000a4008c7202 */ /* 0x020fe20000000f00 */
[----:B------:R-:W-:Y:S01]  /*c950*/  @P1 FFMA.FTZ R5, R207, R181, R182 ;  /* 0x000000b5cf051223 */ /* 0x000fe200000100b6 */
[----:B------:R-:W-:Y:S01]  /*c960*/  @P1 FADD.FTZ R3, R231, -R3 ;  /* 0x80000003e7031221 */ /* 0x000fe20000010000 */
[----:B------:R-:W-:Y:S01]  /*c970*/  MOV R141, R165 ;  /* 0x000000a5008d7202 */ /* 0x000fe20000000f00 */
[----:B------:R-:W2:Y:S01]  /*c980*/  LDL R146, [R1+0x3c] ;  /* 0x00003c0001927983 */ /* 0x000ea20000100800 */
[----:B------:R-:W-:Y:S01]  /*c990*/  @P1 FADD.FTZ R5, R219, -R5 ;  /* 0x80000005db051221 */ /* 0x000fe20000010000 */
[----:B------:R-:W-:Y:S01]  /*c9a0*/  @P1 FFMA.FTZ R140, R4, R3, R164 ;  /* 0x00000003048c1223 */ /* 0x000fe200000100a4 */
[----:B------:R-:W-:Y:S01]  /*c9b0*/  @P2 SHF.L.U32 R142, R44, 0x10, RZ ;  /* 0x000000102c8e2819 */ /* 0x000fe200000006ff */
[----:B------:R-:W1:Y:S01]  /*c9c0*/  @P2 LDC R3, c[0x0][0x40c] ;  /* 0x00010300ff032b82 */ /* 0x000e620000000800 */
[----:B------:R-:W-:Y:S01]  /*c9d0*/  @P1 FFMA.FTZ R141, R4, R5, R165 ;  /* 0x00000005048d1223 */ /* 0x000fe200000100a5 */
[----:B------:R-:W-:Y:S01]  /*c9e0*/  @P2 SHF.L.U32 R5, R172, 0x10, RZ ;  /* 0x00000010ac052819 */ /* 0x000fe200000006ff */
[----:B0-----:R-:W-:-:S04]  /*c9f0*/  @P2 FMUL.FTZ R2, R140, R2 ;  /* 0x000000028c022220 */ /* 0x001fc80000410000 */
[----:B------:R-:W-:Y:S01]  /*ca00*/  @P2 FFMA.FTZ R120, R5, R2, R120 ;  /* 0x0000000205782223 */ /* 0x000fe20000010078 */
[----:B------:R-:W-:Y:S01]  /*ca10*/  @P2 FMUL.FTZ R2, R2, R142 ;  /* 0x0000008e02022220 */ /* 0x000fe20000410000 */
[----:B------:R-:W-:Y:S01]  /*ca20*/  @P2 PRMT R142, R172, 0x7632, R142 ;  /* 0x00007632ac8e2816 */ /* 0x000fe2000000008e */
[----:B-1----:R-:W-:-:S03]  /*ca30*/  @P2 FMUL.FTZ R5, R141, R3 ;  /* 0x000000038d052220 */ /* 0x002fc60000410000 */
[----:B------:R-:W-:-:S05]  /*ca40*/  @P2 SHF.L.U32 R142, R142, 0x10, RZ ;  /* 0x000000108e8e2819 */ /* 0x000fca00000006ff */
[----:B------:R-:W-:Y:S01]  /*ca50*/  @P2 FFMA.FTZ R121, R5, R142, R121 ;  /* 0x0000008e05792223 */ /* 0x000fe20000010079 */
[----:B------:R-:W-:Y:S02]  /*ca60*/  MOV R142, R166 ;  /* 0x000000a6008e7202 */ /* 0x000fe40000000f00 */
[----:B------:R-:W-:-:S04]  /*ca70*/  @P2 F2FP.BF16.F32.PACK_AB R2, RZ, R2 ;  /* 0x00000002ff02223e */ /* 0x000fc800000010ff */
[----:B------:R-:W-:Y:S02]  /*ca80*/  @P2 PRMT R176, R2, 0x7610, R176 ;  /* 0x0000761002b02816 */ /* 0x000fe400000000b0 */
[----:B------:R-:W-:Y:S02]  /*ca90*/  @P2 SHF.L.U32 R3, R185, 0x10, RZ ;  /* 0x00000010b9032819 */ /* 0x000fe400000006ff */
[----:B------:R-:W3:Y:S03]  /*caa0*/  LDL R185, [R1+0x10] ;  /* 0x0000100001b97983 */ /* 0x000ee60000100800 */
[----:B------:R-:W-:Y:S01]  /*cab0*/  @P2 FMUL.FTZ R3, R5, R3 ;  /* 0x0000000305032220 */ /* 0x000fe20000410000 */
[----:B------:R-:W-:-:S04]  /*cac0*/  @P1 FFMA.FTZ R5, R201, R181, R182 ;  /* 0x000000b5c9051223 */ /* 0x000fc800000100b6 */
[----:B------:R-:W-:Y:S02]  /*cad0*/  @P1 FADD.FTZ R143, R230, -R5 ;  /* 0x80000005e68f1221 */ /* 0x000fe40000010000 */
[----:B------:R-:W0:Y:S02]  /*cae0*/  @P2 LDC R5, c[0x0][0x40c] ;  /* 0x00010300ff052b82 */ /* 0x000e240000000800 */
[----:B------:R-:W-:Y:S01]  /*caf0*/  @P1 FFMA.FTZ R142, R4, R143, R166 ;  /* 0x0000008f048e1223 */ /* 0x000fe200000100a6 */
[----:B------:R-:W-:-:S04]  /*cb00*/  @P1 FFMA.FTZ R143, R212, R181, R182 ;  /* 0x000000b5d48f1223 */ /* 0x000fc800000100b6 */
[----:B------:R-:W-:Y:S01]  /*cb10*/  @P1 FADD.FTZ R144, R218, -R143 ;  /* 0x8000008fda901221 */ /* 0x000fe20000010000 */
[----:B------:R-:W-:-:S03]  /*cb20*/  MOV R143, R167 ;  /* 0x000000a7008f7202 */ /* 0x000fc60000000f00 */
[----:B------:R-:W-:Y:S02]  /*cb30*/  @P1 FFMA.FTZ R143, R4, R144, R167 ;  /* 0x00000090048f1223 */ /* 0x000fe400000100a7 */
[----:B------:R-:W1:Y:S01]  /*cb40*/  @P2 LDC R144, c[0x0][0x40c] ;  /* 0x00010300ff902b82 */ /* 0x000e620000000800 */
[----:B------:R-:W-:-:S04]  /*cb50*/  @P2 F2FP.BF16.F32.PACK_AB R3, RZ, R3 ;  /* 0x00000003ff03223e */ /* 0x000fc800000010ff */
[----:B------:R-:W-:Y:S02]  /*cb60*/  @P2 PRMT R176, R176, 0x5410, R3 ;  /* 0x00005410b0b02816 */ /* 0x000fe40000000003 */
[----:B------:R-:W-:Y:S01]  /*cb70*/  @P2 SHF.L.U32 R3, R173, 0x10, RZ ;  /* 0x00000010ad032819 */ /* 0x000fe200000006ff */
[----:B0-----:R-:W-:-:S04]  /*cb80*/  @P2 FMUL.FTZ R2, R142, R5 ;  /* 0x000000058e022220 */ /* 0x001fc80000410000 */
[----:B------:R-:W-:Y:S01]  /*cb90*/  @P2 FFMA.FTZ R122, R3, R2, R122 ;  /* 0x00000002037a2223 */ /* 0x000fe2000001007a */
[----:B------:R-:W-:-:S05]  /*cba0*/  @P2 SHF.L.U32 R3, R45, 0x10, RZ ;  /* 0x000000102d032819 */ /* 0x000fca00000006ff */
[----:B------:R-:W-:Y:S01]  /*cbb0*/  @P2 FMUL.FTZ R2, R2, R3 ;  /* 0x0000000302022220 */ /* 0x000fe20000410000 */
[----:B------:R-:W-:Y:S01]  /*cbc0*/  @P2 PRMT R3, R173, 0x7632, R3 ;  /* 0x00007632ad032816 */ /* 0x000fe20000000003 */
[----:B-1----:R-:W-:-:S03]  /*cbd0*/  @P2 FMUL.FTZ R5, R143, R144 ;  /* 0x000000908f052220 */ /* 0x002fc60000410000 */
[----:B------:R-:W-:-:S05]  /*cbe0*/  @P2 SHF.L.U32 R3, R3, 0x10, RZ ;  /* 0x0000001003032819 */ /* 0x000fca00000006ff */
[C---:B------:R-:W-:Y:S01]  /*cbf0*/  @P2 FFMA.FTZ R123, R5.reuse, R3, R123 ;  /* 0x00000003057b2223 */ /* 0x040fe2000001007b */
[----:B------:R-:W-:Y:S02]  /*cc00*/  @P2 SHF.L.U32 R3, R184, 0x10, RZ ;  /* 0x00000010b8032819 */ /* 0x000fe400000006ff */
[----:B------:R-:W4:Y:S03]  /*cc10*/  LDL R184, [R1+0xc] ;  /* 0x00000c0001b87983 */ /* 0x000f260000100800 */
        /* <DEDUP_REMOVED lines=42> */
[----:B---3--:R-:W-:-:S04]  /*cec0*/  @P1 FFMA.FTZ R3, R185, R181, R182 ;  /* 0x000000b5b9031223 */ /* 0x008fc800000100b6 */
[----:B----4-:R-:W-:Y:S01]  /*ced0*/  @P1 FADD.FTZ R2, R184, -R3 ;  /* 0x80000003b8021221 */ /* 0x010fe20000010000 */
[----:B------:R-:W-:-:S03]  /*cee0*/  MOV R3, R171 ;  /* 0x000000ab00037202 */ /* 0x000fc60000000f00 */
        /* <DEDUP_REMOVED lines=13> */
.L_x_7511:
[----:B------:R-:W2:Y:S04]  /*cfc0*/  LDL R185, [R1+0x34] ;  /* 0x0000340001b97983 */ /* 0x000ea80000100800 */
[----:B------:R-:W2:Y:S04]  /*cfd0*/  LDL R184, [R1+0x38] ;  /* 0x0000380001b87983 */ /* 0x000ea80000100800 */
[----:B------:R-:W2:Y:S02]  /*cfe0*/  LDL R5, [R1+0x3c] ;  /* 0x00003c0001057983 */ /* 0x000ea40000100800 */
[----:B01234-:R-:W-:-:S04]  /*cff0*/  @P1 FFMA.FTZ R3, R202, R181, R182 ;  /* 0x000000b5ca031223 */ /* 0x01ffc800000100b6 */
        /* <DEDUP_REMOVED lines=103> */
.L_x_7510:
[----:B------:R-:W-:-:S04]  /*d670*/  UISETP.NE.U32.AND UP0, UPT, UR20, URZ, UPT ;  /* 0x000000ff1400728c */ /* 0x000fc8000bf05070 */
[----:B------:R-:W-:-:S06]  /*d680*/  UISETP.NE.AND.EX UP0, UPT, UR21, URZ, UPT, UP0 ;  /* 0x000000ff1500728c */ /* 0x000fcc000bf05300 */
[----:B------:R-:W-:-:S13]  /*d690*/  PLOP3.LUT P0, PT, PT, PT, UP0, 0x80, 0x8 ;  /* 0x000000000008781c */ /* 0x000fda0003f0f008 */
[----:B------:R-:W-:Y:S05]  /*d6a0*/  @!P0 BRA `(.L_x_7513) ;  /* 0x00000008007c8947 */ /* 0x000fea0003800000 */
[----:B------:R-:W-:Y:S01]  /*d6b0*/  BSSY.RECONVERGENT B3, `(.L_x_7514) ;  /* 0x000000f000037945 */ /* 0x000fe20003800200 */
[----:B------:R-:W-:-:S03]  /*d6c0*/  ISETP.GT.AND P1, PT, R5, RZ, PT ;  /* 0x000000ff0500720c */ /* 0x000fc60003f24270 */
[----:B------:R-:W-:Y:S10]  /*d6d0*/  @!P2 BRA `(.L_x_7515) ;  /* 0x000000000030a947 */ /* 0x000ff40003800000 */
        /* <DEDUP_REMOVED lines=12> */
.L_x_7515:
[----:B------:R-:W-:Y:S05]  /*d7a0*/  BSYNC.RECONVERGENT B3 ;  /* 0x0000000000037941 */ /* 0x000fea0003800200 */
.L_x_7514:
        /* <DEDUP_REMOVED lines=16> */
.L_x_7517:
[----:B------:R-:W-:Y:S05]  /*d8b0*/  BSYNC.RECONVERGENT B3 ;  /* 0x0000000000037941 */ /* 0x000fea0003800200 */
.L_x_7516:
        /* <DEDUP_REMOVED lines=14> */
.L_x_7519:
[----:B------:R-:W-:Y:S05]  /*d9a0*/  BSYNC.RECONVERGENT B3 ;  /* 0x0000000000037941 */ /* 0x000fea0003800200 */
.L_x_7518:
        /* <DEDUP_REMOVED lines=16> */
.L_x_7521:
[----:B------:R-:W-:Y:S05]  /*dab0*/  BSYNC.RECONVERGENT B3 ;  /* 0x0000000000037941 */ /* 0x000fea0003800200 */
.L_x_7520:
        /* <DEDUP_REMOVED lines=14> */
.L_x_7523:
[----:B------:R-:W-:Y:S05]  /*dba0*/  BSYNC.RECONVERGENT B3 ;  /* 0x0000000000037941 */ /* 0x000fea0003800200 */
.L_x_7522:
        /* <DEDUP_REMOVED lines=16> */
.L_x_7525:
[----:B------:R-:W-:Y:S05]  /*dcb0*/  BSYNC.RECONVERGENT B3 ;  /* 0x0000000000037941 */ /* 0x000fea0003800200 */
.L_x_7524:
        /* <DEDUP_REMOVED lines=14> */
.L_x_7527:
[----:B------:R-:W-:Y:S05]  /*dda0*/  BSYNC.RECONVERGENT B3 ;  /* 0x0000000000037941 */ /* 0x000fea0003800200 */
.L_x_7526:
[----:B01234-:R-:W2:Y:S04]  /*ddb0*/  LDL R3, [R1+0xc] ;  /* 0x00000c0001037983 */ /* 0x01fea80000100800 */
[----:B------:R-:W3:Y:S01]  /*ddc0*/  LDL R2, [R1+0x10] ;  /* 0x0000100001027983 */ /* 0x000ee20000100800 */
        /* <DEDUP_REMOVED lines=16> */
[----:B------:R-:W-:Y:S01]  /*ded0*/  FMUL.FTZ R5, R4, R5 ;  /* 0x0000000504057220 */ /* 0x000fe20000410000 */
[----:B------:R-:W-:-:S03]  /*dee0*/  FSEL R146, R142, RZ, P1 ;  /* 0x000000ff8e927208 */ /* 0x000fc60000800000 */
[----:B------:R-:W-:Y:S02]  /*def0*/  FSEL R143, R143, RZ, P1 ;  /* 0x000000ff8f8f7208 */ /* 0x000fe40000800000 */
[----:B------:R-:W-:Y:S02]  /*df00*/  FSEL R142, R5, RZ, P1 ;  /* 0x000000ff058e7208 */ /* 0x000fe40000800000 */
[----:B--2---:R-:W-:Y:S01]  /*df10*/  MOV R145, R3 ;  /* 0x0000000300917202 */ /* 0x004fe20000000f00 */
[-CC-:B------:R-:W-:Y:S01]  /*df20*/  FFMA.FTZ R3, R207, R181.reuse, R182.reuse ;  /* 0x000000b5cf037223 */ /* 0x180fe200000100b6 */
[----:B---3--:R-:W-:-:S03]  /*df30*/  FFMA.FTZ R2, R2, R181, R182 ;  /* 0x000000b502027223 */ /* 0x008fc600000100b6 */
[----:B------:R-:W-:Y:S01]  /*df40*/  FADD.FTZ R3, R219, -R3 ;  /* 0x80000003db037221 */ /* 0x000fe20000010000 */
[----:B------:R-:W-:-:S03]  /*df50*/  FADD.FTZ R2, R145, -R2 ;  /* 0x8000000291027221 */ /* 0x000fc60000010000 */
[C---:B------:R-:W-:Y:S01]  /*df60*/  FMUL.FTZ R3, R4.reuse, R3 ;  /* 0x0000000304037220 */ /* 0x040fe20000410000 */
[----:B------:R-:W-:Y:S01]  /*df70*/  FSEL R145, R141, RZ, P1 ;  /* 0x000000ff8d917208 */ /* 0x000fe20000800000 */
[C---:B------:R-:W-:Y:S01]  /*df80*/  FMUL.FTZ R2, R4.reuse, R2 ;  /* 0x0000000204027220 */ /* 0x040fe20000410000 */
[----:B------:R-:W-:Y:S01]  /*df90*/  FMUL.FTZ R4, R4, R144 ;  /* 0x0000009004047220 */ /* 0x000fe20000410000 */
[----:B------:R-:W-:Y:S02]  /*dfa0*/  FSEL R144, R140, RZ, P1 ;  /* 0x000000ff8c907208 */ /* 0x000fe40000800000 */
[----:B------:R-:W-:Y:S02]  /*dfb0*/  FSEL R141, R3, RZ, P1 ;  /* 0x000000ff038d7208 */ /* 0x000fe40000800000 */
[----:B------:R-:W-:Y:S02]  /*dfc0*/  FSEL R2, R2, RZ, P1 ;  /* 0x000000ff02027208 */ /* 0x000fe40000800000 */
[----:B------:R-:W-:-:S02]  /*dfd0*/  FSEL R140, R4, RZ, P1 ;  /* 0x000000ff048c7208 */ /* 0x000fc40000800000 */
        /* <DEDUP_REMOVED lines=12> */
.L_x_7513:
        /* <DEDUP_REMOVED lines=14> */
.L_x_7529:
[----:B------:R-:W-:Y:S05]  /*e180*/  BSYNC.RECONVERGENT B3 ;  /* 0x0000000000037941 */ /* 0x000fea0003800200 */
.L_x_7528:
        /* <DEDUP_REMOVED lines=16> */
.L_x_7531:
[----:B------:R-:W-:Y:S05]  /*e290*/  BSYNC.RECONVERGENT B3 ;  /* 0x0000000000037941 */ /* 0x000fea0003800200 */
.L_x_7530:
        /* <DEDUP_REMOVED lines=14> */
.L_x_7533:
[----:B------:R-:W-:Y:S05]  /*e380*/  BSYNC.RECONVERGENT B3 ;  /* 0x0000000000037941 */ /* 0x000fea0003800200 */
.L_x_7532:
        /* <DEDUP_REMOVED lines=16> */
.L_x_7535:
[----:B------:R-:W-:Y:S05]  /*e490*/  BSYNC.RECONVERGENT B3 ;  /* 0x0000000000037941 */ /* 0x000fea0003800200 */
.L_x_7534:
        /* <DEDUP_REMOVED lines=14> */
.L_x_7537:
[----:B------:R-:W-:Y:S05]  /*e580*/  BSYNC.RECONVERGENT B3 ;  /* 0x0000000000037941 */ /* 0x000fea0003800200 */
.L_x_7536:
        /* <DEDUP_REMOVED lines=16> */
.L_x_7539:
[----:B------:R-:W-:Y:S05]  /*e690*/  BSYNC.RECONVERGENT B3 ;  /* 0x0000000000037941 */ /* 0x000fea0003800200 */
.L_x_7538:
        /* <DEDUP_REMOVED lines=14> */
.L_x_7541:
[----:B------:R-:W-:Y:S05]  /*e780*/  BSYNC.RECONVERGENT B3 ;  /* 0x0000000000037941 */ /* 0x000fea0003800200 */
.L_x_7540:
[----:B01234-:R-:W2:Y:S04]  /*e790*/  LDL R2, [R1+0x10] ;  /* 0x0000100001027983 */ /* 0x01fea80000100800 */
[----:B------:R-:W3:Y:S04]  /*e7a0*/  LDL R3, [R1+0xc] ;  /* 0x00000c0001037983 */ /* 0x000ee80000100800 */
[----:B------:R-:W4:Y:S01]  /*e7b0*/  LDL R184, [R1+0xd0] ;  /* 0x0000d00001b87983 */ /* 0x000f220000100800 */
[----:B------:R-:W-:Y:S01]  /*e7c0*/  ISETP.GT.AND P1, PT, R5, RZ, PT ;  /* 0x000000ff0500720c */ /* 0x000fe20003f24270 */
[----:B--2---:R-:W-:-:S04]  /*e7d0*/  FFMA.FTZ R2, R2, R181, R182 ;  /* 0x000000b502027223 */ /* 0x004fc800000100b6 */
[----:B---3--:R-:W-:-:S04]  /*e7e0*/  FADD.FTZ R2, R3, -R2 ;  /* 0x8000000203027221 */ /* 0x008fc80000010000 */
[----:B-----5:R-:W-:Y:S02]  /*e7f0*/  FMUL.FTZ R3, R4, R2 ;  /* 0x0000000204037220 */ /* 0x020fe40000410000 */
[----:B------:R-:W0:Y:S03]  /*e800*/  @P2 LDC R2, c[0x0][0x40c] ;  /* 0x00010300ff022b82 */ /* 0x000e260000000800 */
[----:B------:R-:W-:-:S05]  /*e810*/  FSEL R3, R3, RZ, P1 ;  /* 0x000000ff03037208 */ /* 0x000fca0000800000 */
[----:B0-----:R-:W-:Y:S01]  /*e820*/  @P2 FMUL.FTZ R2, R3, R2 ;  /* 0x0000000203022220 */ /* 0x001fe20000410000 */
[----:B------:R-:W-:-:S04]  /*e830*/  @P2 PRMT R3, R175, 0x7632, R3 ;  /* 0x00007632af032816 */ /* 0x000fc80000000003 */
[----:B------:R-:W-:-:S05]  /*e840*/  @P2 SHF.L.U32 R3, R3, 0x10, RZ ;  /* 0x0000001003032819 */ /* 0x000fca00000006ff */
[----:B------:R-:W-:Y:S01]  /*e850*/  @P2 FFMA.FTZ R127, R2, R3, R127 ;  /* 0x00000003027f2223 */ /* 0x000fe2000001007f */
[----:B----4-:R-:W-:-:S05]  /*e860*/  @P2 SHF.L.U32 R3, R184, 0x10, RZ ;  /* 0x00000010b8032819 */ /* 0x010fca00000006ff */
[----:B------:R-:W-:-:S05]  /*e870*/  @P2 FMUL.FTZ R2, R3, R2 ;  /* 0x0000000203022220 */ /* 0x000fca0000410000 */
[----:B------:R-:W-:-:S04]  /*e880*/  @P2 F2FP.BF16.F32.PACK_AB R2, RZ, R2 ;  /* 0x00000002ff02223e */ /* 0x000fc800000010ff */
[----:B------:R-:W-:-:S07]  /*e890*/  @P2 PRMT R179, R179, 0x5410, R2 ;  /* 0x00005410b3b32816 */ /* 0x000fce0000000002 */
.L_x_7512:
[----:B------:R-:W-:Y:S05]  /*e8a0*/  BSYNC.RECONVERGENT B2 ;  /* 0x0000000000027941 */ /* 0x000fea0003800200 */
.L_x_7509:
[----:B------:R-:W0:Y:S02]  /*e8b0*/  @P0 LDC.64 R2, c[0x0][0x478] ;  /* 0x00011e00ff020b82 */ /* 0x000e240000000a00 */
[----:B0-----:R-:W-:-:S05]  /*e8c0*/  @P0 IMAD.WIDE.U32 R2, R183, 0x20, R2 ;  /* 0x00000020b7020825 */ /* 0x001fca00078e0002 */
[----:B------:R-:W-:Y:S04]  /*e8d0*/  @P0 STG.E.128 desc[UR6][R2.64], R140 ;  /* 0x0000008c02000986 */ /* 0x000fe8000c101d06 */
[----:B------:R0:W-:Y:S02]  /*e8e0*/  @P0 STG.E.128 desc[UR6][R2.64+0x10], R144 ;  /* 0x0000109002000986 */ /* 0x0001e4000c101d06 */
[----:B0-----:R-:W0:Y:S02]  /*e8f0*/  @P2 LDC.64 R2, c[0x0][0x468] ;  /* 0x00011a00ff022b82 */ /* 0x001e240000000a00 */
[----:B0-----:R-:W-:-:S05]  /*e900*/  @P2 IMAD.WIDE.U32 R2, R180, 0x10, R2 ;  /* 0x00000010b4022825 */ /* 0x001fca00078e0002 */
[----:B------:R4:W-:Y:S02]  /*e910*/  @P2 STG.E.128 desc[UR6][R2.64], R176 ;  /* 0x000000b002002986 */ /* 0x0009e4000c101d06 */
.L_x_7506:
[----:B------:R-:W-:Y:S05]  /*e920*/  BSYNC.RECONVERGENT B1 ;  /* 0x0000000000017941 */ /* 0x000fea0003800200 */
.L_x_7505:
[----:B01234-:R-:W0:Y:S02]  /*e930*/  LDC.64 R2, c[0x0][0x380] ;  /* 0x0000e000ff027b82 */ /* 0x01fe240000000a00 */
[----:B0-----:R-:W-:-:S04]  /*e940*/  LEA R6, R2, R6, 0x2 ;  /* 0x0000000602067211 */ /* 0x001fc800078e10ff */
[----:B------:R-:W-:-:S13]  /*e950*/  ISETP.GE.AND P0, PT, R6, R3, PT ;  /* 0x000000030600720c */ /* 0x000fda0003f06270 */
[----:B------:R-:W-:Y:S05]  /*e960*/  @!P0 BRA `(.L_x_7542) ;  /* 0xffffff2c00008947 */ /* 0x000fea000383ffff */
.L_x_7344:
[----:B------:R-:W-:Y:S05]  /*e970*/  BSYNC B0 ;  /* 0x0000000000007941 */ /* 0x000fea0003800000 */
.L_x_7343:
[----:B-----5:R-:W2:Y:S01]  /*e980*/  LDL.LU R4, [R1+0x28] ;  /* 0x0000280001047983 */ /* 0x020ea20000300800 */
        /* <DEDUP_REMOVED lines=58> */
[----:B------:R-:W-:Y:S08]  /*ed30*/  BAR.SYNC.DEFER_BLOCKING 0x0 ;  /* 0x0000000000007b1d */ /* 0x000ff00000010000 */
[----:B------:R-:W0:Y:S08]  /*ed40*/  S2UR UR13, SR_CTAID.X ;  /* 0x00000000000d79c3 */ /* 0x000e300000002500 */
[----:B--2---:R-:W0:Y:S01]  /*ed50*/  LDC R84, c[0x0][0x388] ;  /* 0x0000e200ff547b82 */ /* 0x004e220000000800 */
        /* <DEDUP_REMOVED lines=122> */
[----:B----4-:R-:W-:-:S03]  /*f500*/  LOP3.LUT R33, R180, 0x7f, RZ, 0x3c, !PT ;  /* 0x0000007fb4217812 */ /* 0x010fc600078e3cff */
[----:B--2---:R-:W-:Y:S01]  /*f510*/  FADD.FTZ R56, R56, R65 ;  /* 0x0000004138387221 */ /* 0x004fe20000010000 */
[----:B------:R-:W-:-:S03]  /*f520*/  FADD.FTZ R35, RZ, R35 ;  /* 0x00000023ff237221 */ /* 0x000fc60000010000 */
[----:B---3--:R-:W-:Y:S01]  /*f530*/  FADD.FTZ R56, R56, R77 ;  /* 0x0000004d38387221 */ /* 0x008fe20000010000 */
[----:B------:R-:W-:Y:S01]  /*f540*/  IMAD R77, R84, UR13, RZ ;  /* 0x0000000d544d7c24 */ /* 0x000fe2000f8e02ff */
        /* <DEDUP_REMOVED lines=9> */
[----:B0-----:R-:W-:Y:S01]  /*f5e0*/  FADD.FTZ R74, RZ, R74 ;  /* 0x0000004aff4a7221 */ /* 0x001fe20000010000 */
        /* <DEDUP_REMOVED lines=50> */
.L_x_7544:
[----:B------:R-:W-:Y:S05]  /*f910*/  BSYNC.RECONVERGENT B0 ;  /* 0x0000000000007941 */ /* 0x000fea0003800200 */
.L_x_7543:
        /* <DEDUP_REMOVED lines=17> */
.L_x_7546:
[----:B------:R-:W-:Y:S05]  /*fa30*/  BSYNC.RECONVERGENT B0 ;  /* 0x0000000000007941 */ /* 0x000fea0003800200 */
.L_x_7545:
        /* <DEDUP_REMOVED lines=17> */
.L_x_7548:
[----:B------:R-:W-:Y:S05]  /*fb50*/  BSYNC.RECONVERGENT B0 ;  /* 0x0000000000007941 */ /* 0x000fea0003800200 */
.L_x_7547:
        /* <DEDUP_REMOVED lines=134> */
.L_x_7550:
[----:B------:R-:W-:Y:S05]  /*103c0*/  BSYNC.RECONVERGENT B0 ;  /* 0x0000000000007941 */ /* 0x000fea0003800200 */
.L_x_7549:
        /* <DEDUP_REMOVED lines=17> */
.L_x_7552:
[----:B------:R-:W-:Y:S05]  /*104e0*/  BSYNC.RECONVERGENT B0 ;  /* 0x0000000000007941 */ /* 0x000fea0003800200 */
.L_x_7551:
        /* <DEDUP_REMOVED lines=17> */
.L_x_7554:
[----:B------:R-:W-:Y:S05]  /*10600*/  BSYNC.RECONVERGENT B0 ;  /* 0x0000000000007941 */ /* 0x000fea0003800200 */
.L_x_7553:
        /* <DEDUP_REMOVED lines=17> */
.L_x_7556:
[----:B------:R-:W-:Y:S05]  /*10720*/  BSYNC.RECONVERGENT B0 ;  /* 0x0000000000007941 */ /* 0x000fea0003800200 */
.L_x_7555:
        /* <DEDUP_REMOVED lines=17> */
.L_x_7558:
[----:B------:R-:W-:Y:S05]  /*10840*/  BSYNC.RECONVERGENT B0 ;  /* 0x0000000000007941 */ /* 0x000fea0003800200 */
.L_x_7557:
        /* <DEDUP_REMOVED lines=17> */
.L_x_7560:
[----:B------:R-:W-:Y:S05]  /*10960*/  BSYNC.RECONVERGENT B0 ;  /* 0x0000000000007941 */ /* 0x000fea0003800200 */
.L_x_7559:
        /* <DEDUP_REMOVED lines=11> */
.L_x_7356:
[----:B--2---:R-:W-:Y:S01]  /*10a20*/  HFMA2 R180, -RZ, RZ, 0, 5.9604644775390625e-08 ;  /* 0x00000001ffb47431 */ /* 0x004fe200000001ff */
[----:B------:R-:W-:Y:S01]  /*10a30*/  BSSY B1, `(.L_x_7561) ;  /* 0x0000007000017945 */ /* 0x000fe20003800000 */
[----:B------:R-:W-:Y:S02]  /*10a40*/  MOV R181, R216 ;  /* 0x000000d800b57202 */ /* 0x000fe40000000f00 */
[----:B---3--:R-:W-:Y:S02]  /*10a50*/  MOV R3, 0x1f ;  /* 0x0000001f00037802 */ /* 0x008fe40000000f00 */
[----:B------:R-:W-:-:S07]  /*10a60*/  MOV R2, 0xffffffff ;  /* 0xffffffff00027802 */ /* 0x000fce0000000f00 */
[----:B01---5:R-:W-:Y:S05]  /*10a70*/  WARPSYNC.COLLECTIVE R2, `(.L_x_7562) ;  /* 0x0000000002087348 */ /* 0x023fea0003c00000 */
[----:B------:R2:W3:Y:S02]  /*10a80*/  SHFL.BFLY P0, R184, R181, R180, R3 ;  /* 0x0c0000b4b5b87389 */ /* 0x0004e40000000003 */
[----:B0123-5:R-:W-:Y:S05]  /*10a90*/  ENDCOLLECTIVE ;  /* 0x000000000000791b */ /* 0x02ffea0003800000 */
.L_x_7562:
[----:B------:R-:W-:Y:S05]  /*10aa0*/  BSYNC B1 ;  /* 0x0000000000017941 */ /* 0x000fea0003800000 */
.L_x_7561:
        /* <DEDUP_REMOVED lines=9> */
.L_x_7563:
        /* <DEDUP_REMOVED lines=8> */
.L_x_7564:
[----:B------:R-:W-:Y:S02]  /*10bc0*/  MOV R181, R183 ;  /* 0x000000b700b57202 */ /* 0x000fe40000000f00 */
[----:B------:R-:W-:-:S05]  /*10bd0*/  MOV R2, R184 ;  /* 0x000000b800027202 */ /* 0x000fca0000000f00 */
[----:B------:R-:W-:Y:S01]  /*10be0*/  FADD.FTZ R182, R182, R2 ;  /* 0x00000002b6b67221 */ /* 0x000fe20000010000 */
[----:B------:R-:W-:-:S07]  /*10bf0*/  MOV R2, 0xffffffff ;  /* 0xffffffff00027802 */ /* 0x000fce0000000f00 */
[----:B------:R-:W-:Y:S05]  /*10c00*/  WARPSYNC.COLLECTIVE R2, `(.L_x_7565) ;  /* 0x0000000002087348 */ /* 0x000fea0003c00000 */
[----:B------:R0:W1:Y:S02]  /*10c10*/  SHFL.BFLY P0, R184, R181, R180, R3 ;  /* 0x0c0000b4b5b87389 */ /* 0x0000640000000003 */
[----:B01----:R-:W-:Y:S05]  /*10c20*/  ENDCOLLECTIVE ;  /* 0x000000000000791b */ /* 0x003fea0003800000 */
.L_x_7565:
        /* <DEDUP_REMOVED lines=8> */
.L_x_7566:
[----:B------:R-:W-:Y:S02]  /*10cb0*/  MOV R181, R183 ;  /* 0x000000b700b57202 */ /* 0x000fe40000000f00 */
[----:B------:R-:W-:-:S05]  /*10cc0*/  MOV R2, R184 ;  /* 0x000000b800027202 */ /* 0x000fca0000000f00 */
[----:B------:R-:W-:Y:S01]  /*10cd0*/  FADD.FTZ R182, R182, R2 ;  /* 0x00000002b6b67221 */ /* 0x000fe20000010000 */
[----:B------:R-:W-:-:S07]  /*10ce0*/  MOV R2, 0xffffffff ;  /* 0xffffffff00027802 */ /* 0x000fce0000000f00 */
[----:B------:R-:W-:Y:S05]  /*10cf0*/  WARPSYNC.COLLECTIVE R2, `(.L_x_7567) ;  /* 0x0000000002087348 */ /* 0x000fea0003c00000 */
[----:B------:R0:W1:Y:S02]  /*10d00*/  SHFL.BFLY P0, R184, R181, R180, R3 ;  /* 0x0c0000b4b5b87389 */ /* 0x0000640000000003 */
[----:B01----:R-:W-:Y:S05]  /*10d10*/  ENDCOLLECTIVE ;  /* 0x000000000000791b */ /* 0x003fea0003800000 */
.L_x_7567:
        /* <DEDUP_REMOVED lines=8> */
.L_x_7568:
[----:B------:R-:W-:Y:S02]  /*10da0*/  MOV R181, R183 ;  /* 0x000000b700b57202 */ /* 0x000fe40000000f00 */
[----:B------:R-:W-:-:S05]  /*10db0*/  MOV R2, R184 ;  /* 0x000000b800027202 */ /* 0x000fca0000000f00 */
[----:B------:R-:W-:Y:S01]  /*10dc0*/  FADD.FTZ R182, R182, R2 ;  /* 0x00000002b6b67221 */ /* 0x000fe20000010000 */
[----:B------:R-:W-:-:S07]  /*10dd0*/  MOV R2, 0xffffffff ;  /* 0xffffffff00027802 */ /* 0x000fce0000000f00 */
[----:B------:R-:W-:Y:S05]  /*10de0*/  WARPSYNC.COLLECTIVE R2, `(.L_x_7569) ;  /* 0x0000000002087348 */ /* 0x000fea0003c00000 */
[----:B------:R0:W1:Y:S02]  /*10df0*/  SHFL.BFLY P0, R184, R181, R180, R3 ;  /* 0x0c0000b4b5b87389 */ /* 0x0000640000000003 */
[----:B01----:R-:W-:Y:S05]  /*10e00*/  ENDCOLLECTIVE ;  /* 0x000000000000791b */ /* 0x003fea0003800000 */
.L_x_7569:
        /* <DEDUP_REMOVED lines=8> */
.L_x_7570:
[----:B------:R-:W-:Y:S02]  /*10e90*/  MOV R181, R183 ;  /* 0x000000b700b57202 */ /* 0x000fe40000000f00 */
[----:B------:R-:W-:-:S07]  /*10ea0*/  MOV R185, R184 ;  /* 0x000000b800b97202 */ /* 0x000fce0000000f00 */
[----:B------:R-:W-:Y:S05]  /*10eb0*/  WARPSYNC.COLLECTIVE R2, `(.L_x_7571) ;  /* 0x0000000002087348 */ /* 0x000fea0003c00000 */
[----:B------:R0:W1:Y:S02]  /*10ec0*/  SHFL.BFLY P0, R184, R181, R180, R3 ;  /* 0x0c0000b4b5b87389 */ /* 0x0000640000000003 */
[----:B01----:R-:W-:Y:S05]  /*10ed0*/  ENDCOLLECTIVE ;  /* 0x000000000000791b */ /* 0x003fea0003800000 */
.L_x_7571:
[----:B------:R-:W-:Y:S01]  /*10ee0*/  MOV R2, R184 ;  /* 0x000000b800027202 */ /* 0x000fe20000000f00 */
[----:B------:R-:W-:Y:S06]  /*10ef0*/  BRA `(.L_x_7572) ;  /* 0xffffff30007c7947 */ /* 0x000fec000383ffff */
.L_x_7573:
        /* <DEDUP_REMOVED lines=16> */
.L_x_25418:


//--------------------- .text._ZN10layer_norm13ln_bwd_kernelINS_13Kernel_traitsI13__nv_bfloat16S2_fS2_fjLj1280ELj1ELj4ELj1ELj16ENS_18Kernel_traits_baseILj1280ES2_S2_fS2_fjLj128EEEEELb0ELb1ELb1ELb1EEEvNS_9BwdParamsE --------------------------
	.section	.text._ZN10layer_norm13ln_bwd_kernelINS_13Kernel_traitsI13__nv_bfloat16S2_fS2_fjLj1280ELj1ELj4ELj1ELj16ENS_18Kernel_traits_baseILj1280ES2_S2_fS2_fjLj128EEEEELb0ELb1ELb1ELb1EEEvNS_9BwdParamsE,"ax",@progbits
	.align	128
        .global         _ZN10layer_norm13ln_bwd_kernelINS_13Kernel_traitsI13__nv_bfloat16S2_fS2_fjLj1280ELj1ELj4ELj1ELj16ENS_18Kernel_traits_baseILj1280ES2_S2_fS2_fjLj128EEEEELb0ELb1ELb1ELb1EEEvNS_9BwdParamsE
        .type           _ZN10layer_norm13ln_bwd_kernelINS_13Kernel_traitsI13__nv_bfloat16S2_fS2_fjLj1280ELj1ELj4ELj1ELj16ENS_18Kernel_traits_baseILj1280ES2_S2_fS2_fjLj128EEEEELb0ELb1ELb1ELb1EEEvNS_9BwdParamsE,@function
        .size           _ZN10layer_norm13ln_bwd_kernelINS_13Kernel_traitsI13__nv_bfloat16S2_fS2_fjLj1280ELj1ELj4ELj1ELj16ENS_18Kernel_traits_baseILj1280ES2_S2_fS2_fjLj128EEEEELb0ELb1ELb1ELb1EEEvNS_9BwdParamsE,(.L_x_25419 - _ZN10layer_norm13ln_bwd_kernelINS_13Kernel_traitsI13__nv_bfloat16S2_fS2_fjLj1280ELj1ELj4ELj1ELj16ENS_18Kernel_traits_baseILj1280ES2_S2_fS2_fjLj128EEEEELb0ELb1ELb1ELb1EEEvNS_9BwdParamsE)
        .other          _ZN10layer_norm13ln_bwd_kernelINS_13Kernel_traitsI13__nv_bfloat16S2_fS2_fjLj1280ELj1ELj4ELj1ELj16ENS_18Kernel_traits_baseILj1280ES2_S2_fS2_fjLj128EEEEELb0ELb1ELb1ELb1EEEvNS_9BwdParamsE,@"STO_CUDA_ENTRY STV_DEFAULT"
_ZN10layer_norm13ln_bwd_kernelINS_13Kernel_traitsI13__nv_bfloat16S2_fS2_fjLj1280ELj1ELj4ELj1ELj16ENS_18Kernel_traits_baseILj1280ES2_S2_fS2_fjLj128EEEEELb0ELb1ELb1ELb1EEEvNS_9BwdParamsE:
.text._ZN10layer_norm13ln_bwd_kernelINS_13Kernel_traitsI13__nv_bfloat16S2_fS2_fjLj1280ELj1ELj4ELj1ELj16ENS_18Kernel_traits_baseILj1280ES2_S2_fS2_fjLj128EEEEELb0ELb1ELb1ELb1EEEvNS_9BwdParamsE:
        /* <DEDUP_REMOVED lines=35> */
[----:B0-----:R-:W-:Y:S01]  /*0230*/  SHF.R.U32.HI R0, RZ, 0x5, R2 ;  /* 0x00000005ff007819 */ /* 0x001fe20000011602 */
[----:B------:R-:W0:Y:S01]  /*0240*/  LDCU.64 UR20, c[0x0][0x478] ;  /* 0x00008f00ff1477ac */ /* 0x000e220008000a00 */
[----:B------:R-:W-:Y:S01]  /*0250*/  CS2R R132, SRZ ;  /* 0x0000000000847805 */ /* 0x000fe2000001ff00 */
[----:B------:R3:W-:Y:S01]  /*0260*/  STL [R1+0x70], RZ ;  /* 0x000070ff01007387 */ /* 0x0007e20000100800 */
[----:B------:R-:W-:Y:S02]  /*0270*/  LOP3.LUT R203, R0, UR4, RZ, 0xfc, !PT ;  /* 0x0000000400cb7c12 */ /* 0x000fe4000f8efcff */
[----:B------:R-:W-:Y:S02]  /*0280*/  CS2R R134, SRZ ;  /* 0x0000000000867805 */ /* 0x000fe4000001ff00 */
[----:B------:R-:W-:Y:S01]  /*0290*/  CS2R R128, SRZ ;  /* 0x0000000000807805 */ /* 0x000fe2000001ff00 */
[----:B------:R3:W-:Y:S01]  /*02a0*/  STL [R1+0x74], RZ ;  /* 0x000074ff01007387 */ /* 0x0007e20000100800 */
[----:B--2---:R-:W-:-:S02]  /*02b0*/  ISETP.GE.AND P0, PT, R203, UR5, PT ;  /* 0x00000005cb007c0c */ /* 0x004fc4000bf06270 */
        /* <DEDUP_REMOVED lines=33> */
[----:B------:R-:W-:Y:S01]  /*04d0*/  LOP3.LUT R252, R2, 0x1f, RZ, 0xc0, !PT ;  /* 0x0000001f02fc7812 */ /* 0x000fe200078ec0ff */
        /* <DEDUP_REMOVED lines=18> */
[----:B01--4-:R-:W-:Y:S05]  /*0600*/  @P0 BRA `(.L_x_7575) ;  /* 0x000000d0006c0947 */ /* 0x013fea0003800000 */
[----:B------:R-:W0:Y:S08]  /*0610*/  LDC.64 R2, c[0x0][0x3d0] ;  /* 0x0000f400ff027b82 */ /* 0x000e300000000a00 */
[----:B------:R-:W1:Y:S01]  /*0620*/  LDC.64 R4, c[0x0][0x3e8] ;  /* 0x0000fa00ff047b82 */ /* 0x000e620000000a00 */
[----:B0-----:R-:W-:-:S05]  /*0630*/  IMAD.WIDE.U32 R2, R252, 0x10, R2 ;  /* 0x00000010fc027825 */ /* 0x001fca00078e0002 */
[----:B------:R-:W2:Y:S01]  /*0640*/  LDG.E.128 R60, desc[UR6][R2.64+0x800] ;  /* 0x00080006023c7981 */ /* 0x000ea2000c1e1d00 */
[----:B-1----:R-:W-:-:S03]  /*0650*/  IMAD.WIDE.U32 R4, R252, 0x10, R4 ;  /* 0x00000010fc047825 */ /* 0x002fc600078e0004 */
[----:B------:R-:W4:Y:S04]  /*0660*/  LDG.E.128 R168, desc[UR6][R2.64] ;  /* 0x0000000602a87981 */ /* 0x000f28000c1e1d00 */
[----:B------:R-:W5:Y:S04]  /*0670*/  LDG.E.128 R76, desc[UR6][R4.64+0x800] ;  /* 0x00080006044c7981 */ /* 0x000f68000c1e1d00 */
[----:B------:R-:W3:Y:S04]  /*0680*/  LDG.E.128 R72, desc[UR6][R4.64+0x600] ;  /* 0x0006000604487981 */ /* 0x000ee8000c1e1d00 */
[----:B------:R-:W4:Y:S04]  /*0690*/  LDG.E.128 R68, desc[UR6][R4.64+0x400] ;  /* 0x0004000604447981 */ /* 0x000f28000c1e1d00 */
[----:B------:R-:W4:Y:S04]  /*06a0*/  LDG.E.128 R64, desc[UR6][R4.64+0x200] ;  /* 0x0002000604407981 */ /* 0x000f28000c1e1d00 */
[----:B--2---:R-:W-:Y:S01]  /*06b0*/  STL.64 [R1+0x130], R60 ;  /* 0x0001303c01007387 */ /* 0x004fe20000100a00 */
[----:B------:R-:W-:-:S02]  /*06c0*/  MOV R56, R60 ;  /* 0x0000003c00387202 */ /* 0x000fc40000000f00 */
[----:B------:R-:W-:Y:S01]  /*06d0*/  MOV R54, R61 ;  /* 0x0000003d00367202 */ /* 0x000fe20000000f00 */
[----:B------:R0:W-:Y:S01]  /*06e0*/  STL.64 [R1+0x138], R62 ;  /* 0x0001383e01007387 */ /* 0x0001e20000100a00 */
[----:B------:R-:W-:Y:S02]  /*06f0*/  MOV R52, R62 ;  /* 0x0000003e00347202 */ /* 0x000fe40000000f00 */
[----:B------:R-:W-:Y:S02]  /*0700*/  MOV R50, R63 ;  /* 0x0000003f00327202 */ /* 0x000fe40000000f00 */
[----:B0-----:R-:W2:Y:S04]  /*0710*/  LDG.E.128 R60, desc[UR6][R2.64+0x600] ;  /* 0x00060006023c7981 */ /* 0x001ea8000c1e1d00 */
        /* <DEDUP_REMOVED lines=13> */
[----:B0-----:R-:W2:Y:S01]  /*07f0*/  LDG.E.128 R60, desc[UR6][R2.64+0x200] ;  /* 0x00020006023c7981 */ /* 0x001ea2000c1e1d00 */
[----:B-----5:R-:W-:Y:S02]  /*0800*/  PRMT R164, R76, 0x7632, R164 ;  /* 0x000076324ca47816 */ /* 0x020fe400000000a4 */
[----:B------:R-:W-:Y:S02]  /*0810*/  PRMT R59, R77, 0x7632, R59 ;  /* 0x000076324d3b7816 */ /* 0x000fe4000000003b */
[----:B------:R-:W-:-:S02]  /*0820*/  PRMT R58, R78, 0x7632, R58 ;  /* 0x000076324e3a7816 */ /* 0x000fc4000000003a */
[----:B------:R-:W-:Y:S02]  /*0830*/  PRMT R57, R79, 0x7632, R57 ;  /* 0x000076324f397816 */ /* 0x000fe40000000039 */
[----:B------:R-:W-:Y:S02]  /*0840*/  PRMT R55, R56, 0x7632, R55 ;  /* 0x0000763238377816 */ /* 0x000fe40000000037 */
[----:B------:R-:W-:Y:S02]  /*0850*/  PRMT R53, R54, 0x7632, R53 ;  /* 0x0000763236357816 */ /* 0x000fe40000000035 */
[----:B------:R-:W-:Y:S02]  /*0860*/  PRMT R51, R52, 0x7632, R51 ;  /* 0x0000763234337816 */ /* 0x000fe40000000033 */
[----:B------:R-:W-:Y:S02]  /*0870*/  PRMT R49, R50, 0x7632, R49 ;  /* 0x0000763232317816 */ /* 0x000fe40000000031 */
[----:B---3--:R-:W-:-:S02]  /*0880*/  PRMT R48, R72, 0x7632, R48 ;  /* 0x0000763248307816 */ /* 0x008fc40000000030 */
[----:B------:R-:W-:Y:S01]  /*0890*/  PRMT R47, R73, 0x7632, R47 ;  /* 0x00007632492f7816 */ /* 0x000fe2000000002f */
[----:B--2---:R-:W-:Y:S01]  /*08a0*/  STL.64 [R1+0x100], R60 ;  /* 0x0001003c01007387 */ /* 0x004fe20000100a00 */
[----:B------:R-:W-:Y:S02]  /*08b0*/  MOV R20, R60 ;  /* 0x0000003c00147202 */ /* 0x000fe40000000f00 */
[----:B------:R-:W-:Y:S01]  /*08c0*/  MOV R18, R61 ;  /* 0x0000003d00127202 */ /* 0x000fe20000000f00 */
[----:B------:R0:W-:Y:S01]  /*08d0*/  STL.64 [R1+0x108], R62 ;  /* 0x0001083e01007387 */ /* 0x0001e20000100a00 */
[----:B------:R-:W-:Y:S02]  /*08e0*/  MOV R16, R62 ;  /* 0x0000003e00107202 */ /* 0x000fe40000000f00 */
[----:B------:R-:W-:Y:S02]  /*08f0*/  MOV R14, R63 ;  /* 0x0000003f000e7202 */ /* 0x000fe40000000f00 */
[----:B0-----:R0:W2:Y:S04]  /*0900*/  LDG.E.128 R60, desc[UR6][R4.64] ;  /* 0x00000006043c7981 */ /* 0x0010a8000c1e1d00 */
[----:B----4-:R1:W-:Y:S04]  /*0910*/  STL.64 [R1+0xf0], R168 ;  /* 0x0000f0a801007387 */ /* 0x0103e80000100a00 */
[----:B------:R1:W-:Y:S04]  /*0920*/  STL.64 [R1+0xf8], R170 ;  /* 0x0000f8aa01007387 */ /* 0x0003e80000100a00 */
[----:B------:R1:W-:Y:S04]  /*0930*/  STL.S16 [R1+0xa8], R164 ;  /* 0x0000a8a401007387 */ /* 0x0003e80000100600 */
[----:B------:R1:W-:Y:S01]  /*0940*/  STL.S16 [R1+0xa4], R59 ;  /* 0x0000a43b01007387 */ /* 0x0003e20000100600 */
[----:B------:R-:W-:-:S03]  /*0950*/  PRMT R46, R74, 0x7632, R46 ;  /* 0x000076324a2e7816 */ /* 0x000fc6000000002e */
        /* <DEDUP_REMOVED lines=43> */
[----:B------:R-:W-:-:S03]  /*0c10*/  MOV R8, R168 ;  /* 0x000000a800087202 */ /* 0x000fc60000000f00 */
[----:B------:R1:W-:Y:S01]  /*0c20*/  STL.S16 [R1+0xd8], R24 ;  /* 0x0000d81801007387 */ /* 0x0003e20000100600 */
[----:B------:R-:W-:-:S03]  /*0c30*/  MOV R6, R169 ;  /* 0x000000a900067202 */ /* 0x000fc60000000f00 */
[----:B------:R1:W-:Y:S01]  /*0c40*/  STL.S16 [R1+0xd4], R23 ;  /* 0x0000d41701007387 */ /* 0x0003e20000100600 */
[----:B------:R-:W-:-:S03]  /*0c50*/  MOV R2, R171 ;  /* 0x000000ab00027202 */ /* 0x000fc60000000f00 */
[----:B------:R1:W-:Y:S01]  /*0c60*/  STL.S16 [R1+0xd0], R22 ;  /* 0x0000d01601007387 */ /* 0x0003e20000100600 */
[----:B0-----:R-:W-:-:S03]  /*0c70*/  MOV R4, R170 ;  /* 0x000000aa00047202 */ /* 0x001fc60000000f00 */
        /* <DEDUP_REMOVED lines=9> */
[----:B------:R-:W-:Y:S01]  /*0d10*/  HFMA2 R160, -RZ, RZ, 0, 0 ;  /* 0x00000000ffa07431 */ /* 0x000fe200000001ff */
[----:B--2---:R-:W-:Y:S02]  /*0d20*/  PRMT R12, R60, 0x7632, R12 ;  /* 0x000076323c0c7816 */ /* 0x004fe4000000000c */
[----:B------:R-:W-:Y:S02]  /*0d30*/  PRMT R11, R61, 0x7632, R11 ;  /* 0x000076323d0b7816 */ /* 0x000fe4000000000b */
[----:B------:R-:W-:Y:S02]  /*0d40*/  PRMT R10, R62, 0x7632, R10 ;  /* 0x000076323e0a7816 */ /* 0x000fe4000000000a */
[----:B------:R-:W-:Y:S01]  /*0d50*/  PRMT R9, R63, 0x7632, R9 ;  /* 0x000076323f097816 */ /* 0x000fe20000000009 */
        /* <DEDUP_REMOVED lines=8> */
.L_x_7753:
[----:B0-----:R-:W0:Y:S08]  /*0de0*/  LDC.64 R200, c[0x0][0x3f8] ;  /* 0x0000fe00ffc87b82 */ /* 0x001e300000000a00 */
[----:B------:R-:W2:Y:S01]  /*0df0*/  LDC.64 R248, c[0x0][0x3f0] ;  /* 0x0000fc00fff87b82 */ /* 0x000ea20000000a00 */
[----:B0-----:R-:W-:-:S05]  /*0e00*/  IMAD.WIDE R200, R203, 0x4, R200 ;  /* 0x00000004cbc87825 */ /* 0x001fca00078e02c8 */
[----:B------:R0:W3:Y:S01]  /*0e10*/  LDG.E R202, desc[UR6][R200.64] ;  /* 0x00000006c8ca7981 */ /* 0x0000e2000c1e1900 */
[C---:B--2---:R-:W-:Y:S01]  /*0e20*/  IMAD.WIDE R248, R203.reuse, 0x4, R248 ;  /* 0x00000004cbf87825 */ /* 0x044fe200078e02f8 */
[----:B0-----:R-:W0:Y:S03]  /*0e30*/  LDC.64 R200, c[0x0][0x3c8] ;  /* 0x0000f200ffc87b82 */ /* 0x001e260000000a00 */
[----:B0-----:R-:W-:-:S06]  /*0e40*/  IMAD.WIDE R200, R203, 0x4, R200 ;  /* 0x00000004cbc87825 */ /* 0x001fcc00078e02c8 */
[----:B------:R0:W5:Y:S04]  /*0e50*/  LDG.E R201, desc[UR6][R200.64] ;  /* 0x00000006c8c97981 */ /* 0x000168000c1e1900 */
[----:B------:R-:W2:Y:S01]  /*0e60*/  LDG.E R200, desc[UR6][R248.64] ;  /* 0x00000006f8c87981 */ /* 0x000ea2000c1e1900 */
[----:B------:R-:W-:Y:S01]  /*0e70*/  BSSY.RECONVERGENT B1, `(.L_x_7576) ;  /* 0x0000260000017945 */ /* 0x000fe20003800200 */
[----:B------:R-:W-:Y:S02]  /*0e80*/  MOV R244, RZ ;  /* 0x000000ff00f47202 */ /* 0x000fe40000000f00 */
[----:B------:R-:W-:Y:S02]  /*0e90*/  MOV R195, RZ ;  /* 0x000000ff00c37202 */ /* 0x000fe40000000f00 */
[----:B---3--:R-:W-:Y:S01]  /*0ea0*/  ISETP.GE.AND P2, PT, R202, 0x1, PT ;  /* 0x00000001ca00780c */ /* 0x008fe20003f46270 */
[----:B--2---:R0:W-:-:S12]  /*0eb0*/  STL [R1+0x4], R200 ;  /* 0x000004c801007387 */ /* 0x0041d80000100800 */
[----:B------:R-:W-:Y:S05]  /*0ec0*/  @!P2 BRA `(.L_x_7577) ;  /* 0x0000002000eca947 */ /* 0x000fea0003800000 */
[----:B------:R-:W2:Y:S01]  /*0ed0*/  S2R R226, SR_TID.X ;  /* 0x0000000000e27919 */ /* 0x000ea20000002100 */
[----:B-1----:R-:W1:Y:S01]  /*0ee0*/  LDC.64 R4, c[0x0][0x3c0] ;  /* 0x0000f000ff047b82 */ /* 0x002e620000000a00 */
[----:B------:R-:W-:Y:S01]  /*0ef0*/  IMAD R224, R203, UR9, RZ ;  /* 0x00000009cbe07c24 */ /* 0x000fe2000f8e02ff */
[----:B------:R-:W-:Y:S01]  /*0f00*/  IADD3 R0, PT, PT, R202, -0x1, RZ ;  /* 0xffffffffca007810 */ /* 0x000fe20007ffe0ff */
[----:B------:R3:W-:Y:S03]  /*0f10*/  STL [R1+0x18c], R60 ;  /* 0x00018c3c01007387 */ /* 0x0007e60000100800 */
[----:B------:R-:W-:Y:S01]  /*0f20*/  SHF.R.S32.HI R2, RZ, 0x1f, R224 ;  /* 0x0000001fff027819 */ /* 0x000fe200000114e0 */
[----:B------:R-:W-:Y:S01]  /*0f30*/  IMAD R0, R0, UR9, RZ ;  /* 0x0000000900007c24 */ /* 0x000fe2000f8e02ff */
[----:B------:R-:W4:Y:S02]  /*0f40*/  LDC.64 R234, c[0x0][0x428] ;  /* 0x00010a00ffea7b82 */ /* 0x000f240000000a00 */
[----:B------:R-:W-:-:S06]  /*0f50*/  LEA.HI R224, R2, R224, RZ, 0x3 ;  /* 0x000000e002e07211 */ /* 0x000fcc00078f18ff */
[----:B------:R-:W4:Y:S01]  /*0f60*/  LDC.64 R12, c[0x0][0x3a8] ;  /* 0x0000ea00ff0c7b82 */ /* 0x000f220000000a00 */
[----:B0-----:R-:W-:Y:S01]  /*0f70*/  MOV R200, UR18 ;  /* 0x0000001200c87c02 */ /* 0x001fe20008000f00 */
[----:B---3--:R-:W3:Y:S01]  /*0f80*/  LDL R60, [R1+0xf0] ;  /* 0x0000f000013c7983 */ /* 0x008ee20000100800 */
[----:B-1----:R-:W-:Y:S01]  /*0f90*/  IMAD.WIDE R2, R203, 0x4, R4 ;  /* 0x00000004cb027825 */ /* 0x002fe200078e0204 */
[----:B------:R-:W-:-:S04]  /*0fa0*/  SHF.R.S32.HI R4, RZ, 0x1f, R0 ;  /* 0x0000001fff047819 */ /* 0x000fc80000011400 */
[----:B------:R-:W-:Y:S01]  /*0fb0*/  LEA.HI R0, R4, R0, RZ, 0x3 ;  /* 0x0000000004007211 */ /* 0x000fe200078f18ff */
[----:B------:R-:W3:Y:S01]  /*0fc0*/  LDG.E R3, desc[UR6][R2.64] ;  /* 0x0000000602037981 */ /* 0x000ee2000c1e1900 */
[----:B--2---:R-:W-:-:S04]  /*0fd0*/  LOP3.LUT R226, R226, 0x1f, RZ, 0xc0, !PT ;  /* 0x0000001fe2e27812 */ /* 0x004fc800078ec0ff */
[-C--:B------:R-:W-:Y:S02]  /*0fe0*/  LEA.HI.SX32 R224, R224, R226.reuse, 0x1d ;  /* 0x000000e2e0e07211 */ /* 0x080fe400078feaff */
[----:B------:R-:W-:Y:S02]  /*0ff0*/  LEA.HI.SX32 R226, R0, R226, 0x1d ;  /* 0x000000e200e27211 */ /* 0x000fe400078feaff */
[----:B------:R-:W-:-:S03]  /*1000*/  IADD3 R232, PT, PT, R224, 0x20, RZ ;  /* 0x00000020e0e87810 */ /* 0x000fc60007ffe0ff */
[----:B----4-:R-:W-:-:S05]  /*1010*/  IMAD.WIDE.U32 R6, R226, 0x10, R234 ;  /* 0x00000010e2067825 */ /* 0x010fca00078e00ea */
[----:B------:R0:W2:Y:S02]  /*1020*/  LDG.E.128 R220, desc[UR6][R6.64] ;  /* 0x0000000606dc7981 */ /* 0x0000a4000c1e1d00 */
[----:B0-----:R-:W-:-:S05]  /*1030*/  IMAD.WIDE.U32 R6, R232, 0x20, R12 ;  /* 0x00000020e8067825 */ /* 0x001fca00078e000c */
[----:B------:R-:W4:Y:S01]  /*1040*/  LDG.E.128 R212, desc[UR6][R6.64+0x10] ;  /* 0x0000100606d47981 */ /* 0x000f22000c1e1d00 */
[C---:B------:R-:W-:Y:S01]  /*1050*/  IMAD.WIDE.U32 R4, R224.reuse, 0x20, R12 ;  /* 0x00000020e0047825 */ /* 0x040fe200078e000c */
[C---:B------:R-:W-:Y:S02]  /*1060*/  IADD3 R227, PT, PT, R224.reuse, 0x40, RZ ;  /* 0x00000040e0e37810 */ /* 0x040fe40007ffe0ff */
[C---:B------:R-:W-:Y:S01]  /*1070*/  IADD3 R2, PT, PT, R224.reuse, 0x60, RZ ;  /* 0x00000060e0027810 */ /* 0x040fe20007ffe0ff */
[----:B------:R0:W2:Y:S01]  /*1080*/  LDG.E.128 R204, desc[UR6][R6.64] ;  /* 0x0000000606cc7981 */ /* 0x0000a2000c1e1d00 */
[----:B------:R-:W-:-:S03]  /*1090*/  IADD3 R0, PT, PT, R224, 0x80, RZ ;  /* 0x00000080e0007810 */ /* 0x000fc60007ffe0ff */
[----:B------:R-:W2:Y:S04]  /*10a0*/  LDG.E.128 R228, desc[UR6][R4.64] ;  /* 0x0000000604e47981 */ /* 0x000ea8000c1e1d00 */
[----:B------:R1:W2:Y:S01]  /*10b0*/  LDG.E.128 R208, desc[UR6][R4.64+0x10] ;  /* 0x0000100604d07981 */ /* 0x0002a2000c1e1d00 */
[--C-:B0-----:R-:W-:Y:S01]  /*10c0*/  IMAD.WIDE.U32 R6, R2, 0x20, R12.reuse ;  /* 0x0000002002067825 */ /* 0x101fe200078e000c */
[----:B------:R-:W-:Y:S02]  /*10d0*/  MOV R247, UR19 ;  /* 0x0000001300f77c02 */ /* 0x000fe40008000f00 */
[----:B------:R-:W-:Y:S02]  /*10e0*/  ISETP.NE.U32.AND P0, PT, R200, RZ, PT ;  /* 0x000000ffc800720c */ /* 0x000fe40003f05070 */
[----:B------:R-:W-:Y:S01]  /*10f0*/  ISETP.NE.AND P1, PT, RZ, UR8, PT ;  /* 0x00000008ff007c0c */ /* 0x000fe2000bf25270 */
[----:B------:R-:W2:Y:S01]  /*1100*/  LDG.E.128 R8, desc[UR6][R6.64] ;  /* 0x0000000606087981 */ /* 0x000ea2000c1e1d00 */
[----:B-1----:R-:W-:-:S05]  /*1110*/  IMAD.WIDE.U32 R4, R227, 0x20, R12 ;  /* 0x00000020e3047825 */ /* 0x002fca00078e000c */
[----:B------:R-:W2:Y:S04]  /*1120*/  LDG.E.128 R216, desc[UR6][R4.64] ;  /* 0x0000000604d87981 */ /* 0x000ea8000c1e1d00 */
[----:B------:R0:W2:Y:S02]  /*1130*/  LDG.E.128 R196, desc[UR6][R4.64+0x10] ;  /* 0x0000100604c47981 */ /* 0x0000a4000c1e1d00 */
[----:B0-----:R-:W-:Y:S02]  /*1140*/  IMAD.WIDE.U32 R4, R0, 0x20, R12 ;  /* 0x0000002000047825 */ /* 0x001fe400078e000c */
[----:B------:R-:W2:Y:S01]  /*1150*/  LDG.E.128 R12, desc[UR6][R6.64+0x10] ;  /* 0x00001006060c7981 */ /* 0x000ea2000c1e1d00 */
[----:B------:R-:W-:-:S03]  /*1160*/  ISETP.NE.AND.EX P0, PT, R247, RZ, PT, P0 ;  /* 0x000000fff700720c */ /* 0x000fc60003f05300 */
[----:B------:R-:W2:Y:S10]  /*1170*/  LDG.E.128 R16, desc[UR6][R4.64] ;  /* 0x0000000604107981 */ /* 0x000eb4000c1e1d00 */
[----:B------:R-:W0:Y:S01]  /*1180*/  @P0 LDC.64 R192, c[0x0][0x438] ;  /* 0x00010e00ffc00b82 */ /* 0x000e220000000a00 */
[----:B------:R-:W2:Y:S07]  /*1190*/  LDG.E.128 R4, desc[UR6][R4.64+0x10] ;  /* 0x0000100604047981 */ /* 0x000eae000c1e1d00 */
[----:B------:R-:W1:Y:S01]  /*11a0*/  @P0 LDC.64 R194, c[0x0][0x438] ;  /* 0x00010e00ffc20b82 */ /* 0x000e620000000a00 */
[----:B0-----:R-:W-:-:S07]  /*11b0*/  @P0 IMAD.WIDE.U32 R224, R224, 0x20, R192 ;  /* 0x00000020e0e00825 */ /* 0x001fce00078e00c0 */
[----:B------:R-:W0:Y:S01]  /*11c0*/  @P0 LDC.64 R192, c[0x0][0x438] ;  /* 0x00010e00ffc00b82 */ /* 0x000e220000000a00 */
[----:B------:R-:W5:Y:S01]  /*11d0*/  @P0 LDG.E.128 R56, desc[UR6][R224.64] ;  /* 0x00000006e0380981 */ /* 0x000f62000c1e1d00 */
[----:B-1----:R-:W-:-:S03]  /*11e0*/  @P0 IMAD.WIDE.U32 R194, R232, 0x20, R194 ;  /* 0x00000020e8c20825 */ /* 0x002fc600078e00c2 */
[----:B------:R1:W5:Y:S03]  /*11f0*/  @P0 LDG.E.128 R52, desc[UR6][R224.64+0x10] ;  /* 0x00001006e0340981 */ /* 0x000366000c1e1d00 */
[----:B------:R-:W3:Y:S01]  /*1200*/  @P0 LDC.64 R232, c[0x0][0x438] ;  /* 0x00010e00ffe80b82 */ /* 0x000ee20000000a00 */
[----:B------:R-:W5:Y:S04]  /*1210*/  @P0 LDG.E.128 R48, desc[UR6][R194.64] ;  /* 0x00000006c2300981 */ /* 0x000f68000c1e1d00 */
[----:B------:R0:W5:Y:S03]  /*1220*/  @P0 LDG.E.128 R44, desc[UR6][R194.64+0x10] ;  /* 0x00001006c22c0981 */ /* 0x000166000c1e1d00 */
[----:B-1----:R-:W1:Y:S01]  /*1230*/  @P0 LDC.64 R224, c[0x0][0x438] ;  /* 0x00010e00ffe00b82 */ /* 0x002e620000000a00 */
[----:B0-----:R-:W-:Y:S01]  /*1240*/  @P0 IMAD.WIDE.U32 R194, R227, 0x20, R192 ;  /* 0x00000020e3c20825 */ /* 0x001fe200078e00c0 */
[----:B------:R-:W-:-:S02]  /*1250*/  IADD3 R180, PT, PT, R226, 0x20, RZ ;  /* 0x00000020e2b47810 */ /* 0x000fc40007ffe0ff */
[C---:B------:R-:W-:Y:S02]  /*1260*/  IADD3 R184, PT, PT, R226.reuse, 0x40, RZ ;  /* 0x00000040e2b87810 */ /* 0x040fe40007ffe0ff */
[C---:B------:R-:W-:Y:S01]  /*1270*/  IADD3 R188, PT, PT, R226.reuse, 0x60, RZ ;  /* 0x00000060e2bc7810 */ /* 0x040fe20007ffe0ff */
[----:B------:R-:W5:Y:S01]  /*1280*/  @P0 LDG.E.128 R40, desc[UR6][R194.64] ;  /* 0x00000006c2280981 */ /* 0x000f62000c1e1d00 */
[----:B------:R-:W-:Y:S01]  /*1290*/  IADD3 R226, PT, PT, R226, 0x80, RZ ;  /* 0x00000080e2e27810 */ /* 0x000fe20007ffe0ff */
[--C-:B------:R-:W-:Y:S02]  /*12a0*/  IMAD.WIDE.U32 R180, R180, 0x10, R234.reuse ;  /* 0x00000010b4b47825 */ /* 0x100fe400078e00ea */
[----:B------:R-:W5:Y:S02]  /*12b0*/  @P0 LDG.E.128 R36, desc[UR6][R194.64+0x10] ;  /* 0x00001006c2240981 */ /* 0x000f64000c1e1d00 */
[--C-:B------:R-:W-:Y:S02]  /*12c0*/  IMAD.WIDE.U32 R184, R184, 0x10, R234.reuse ;  /* 0x00000010b8b87825 */ /* 0x100fe400078e00ea */
[----:B------:R-:W2:Y:S02]  /*12d0*/  LDG.E.128 R180, desc[UR6][R180.64] ;  /* 0x00000006b4b47981 */ /* 0x000ea4000c1e1d00 */
[----:B------:R-:W-:-:S02]  /*12e0*/  IMAD.WIDE.U32 R188, R188, 0x10, R234 ;  /* 0x00000010bcbc7825 */ /* 0x000fc400078e00ea */
[----:B------:R-:W2:Y:S02]  /*12f0*/  LDG.E.128 R184, desc[UR6][R184.64] ;  /* 0x00000006b8b87981 */ /* 0x000ea4000c1e1d00 */
[----:B------:R-:W-:Y:S02]  /*1300*/  IMAD.WIDE.U32 R192, R226, 0x10, R234 ;  /* 0x00000010e2c07825 */ /* 0x000fe400078e00ea */
[----:B------:R-:W2:Y:S04]  /*1310*/  LDG.E.128 R188, desc[UR6][R188.64] ;  /* 0x00000006bcbc7981 */ /* 0x000ea8000c1e1d00 */
[----:B------:R-:W2:Y:S01]  /*1320*/  LDG.E.128 R192, desc[UR6][R192.64] ;  /* 0x00000006c0c07981 */ /* 0x000ea2000c1e1d00 */
[----:B---3--:R-:W-:Y:S01]  /*1330*/  FSEL R227, R3, RZ, !P1 ;  /* 0x000000ff03e37208 */ /* 0x008fe20004800000 */
[----:B------:R-:W-:-:S05]  /*1340*/  @P0 IMAD.WIDE.U32 R2, R2, 0x20, R232 ;  /* 0x0000002002020825 */ /* 0x000fca00078e00e8 */
[----:B------:R-:W5:Y:S04]  /*1350*/  @P0 LDG.E.128 R32, desc[UR6][R2.64] ;  /* 0x0000000602200981 */ /* 0x000f68000c1e1d00 */
[----:B------:R4:W5:Y:S02]  /*1360*/  @P0 LDG.E.128 R28, desc[UR6][R2.64+0x10] ;  /* 0x00001006021c0981 */ /* 0x000964000c1e1d00 */
[----:B----4-:R-:W-:Y:S02]  /*1370*/  FADD.FTZ R2, -R227, R214 ;  /* 0x000000d6e3027221 */ /* 0x010fe40000010100 */
[----:B------:R-:W3:Y:S01]  /*1380*/  LDL R214, [R1+0x184] ;  /* 0x0001840001d67983 */ /* 0x000ee20000100800 */
[----:B-1----:R-:W-:Y:S01]  /*1390*/  @P0 IMAD.WIDE.U32 R232, R0, 0x20, R224 ;  /* 0x0000002000e80825 */ /* 0x002fe200078e00e0 */
[----:B--2---:R-:W-:-:S02]  /*13a0*/  PRMT R251, R221, 0x7632, R251 ;  /* 0x00007632ddfb7816 */ /* 0x004fc400000000fb */
[C---:B------:R-:W-:Y:S02]  /*13b0*/  PRMT R252, R222.reuse, 0x7632, R252 ;  /* 0x00007632defc7816 */ /* 0x040fe400000000fc */
[----:B------:R-:W5:Y:S01]  /*13c0*/  @P0 LDG.E.128 R24, desc[UR6][R232.64] ;  /* 0x00000006e8180981 */ /* 0x000f62000c1e1d00 */
[----:B------:R-:W-:Y:S01]  /*13d0*/  FADD.FTZ R225, -R227, R231 ;  /* 0x000000e7e3e17221 */ /* 0x000fe20000010100 */
[----:B------:R-:W-:Y:S01]  /*13e0*/  SHF.L.U32 R231, R221, 0x10, RZ ;  /* 0x00000010dde77819 */ /* 0x000fe200000006ff */
[C---:B------:R-:W-:Y:S01]  /*13f0*/  FADD.FTZ R221, -R227.reuse, R204 ;  /* 0x000000cce3dd7221 */ /* 0x040fe20000010100 */
[C---:B------:R-:W-:Y:S01]  /*1400*/  FADD.FTZ R0, -R227.reuse, R228 ;  /* 0x000000e4e3007221 */ /* 0x040fe20000010100 */
[----:B------:R0:W5:Y:S01]  /*1410*/  @P0 LDG.E.128 R20, desc[UR6][R232.64+0x10] ;  /* 0x00001006e8140981 */ /* 0x000162000c1e1d00 */
[----:B------:R-:W-:Y:S01]  /*1420*/  SHF.L.U32 R224, R222, 0x10, RZ ;  /* 0x00000010dee07819 */ /* 0x000fe200000006ff */
[C---:B------:R-:W-:Y:S01]  /*1430*/  FADD.FTZ R204, -R227.reuse, R206 ;  /* 0x000000cee3cc7221 */ /* 0x040fe20000010100 */
[C---:B------:R-:W-:Y:S01]  /*1440*/  PRMT R250, R220.reuse, 0x7632, R250 ;  /* 0x00007632dcfa7816 */ /* 0x040fe200000000fa */
[C---:B------:R-:W-:Y:S01]  /*1450*/  FADD.FTZ R228, -R227.reuse, R209 ;  /* 0x000000d1e3e47221 */ /* 0x040fe20000010100 */
[C---:B------:R-:W-:Y:S01]  /*1460*/  FADD.FTZ R222, -R227.reuse, R211 ;  /* 0x000000d3e3de7221 */ /* 0x040fe20000010100 */
[C---:B------:R-:W-:Y:S01]  /*1470*/  FADD.FTZ R206, -R227.reuse, R207 ;  /* 0x000000cfe3ce7221 */ /* 0x040fe20000010100 */
[C---:B------:R-:W-:Y:S01]  /*1480*/  FADD.FTZ R211, -R227.reuse, R213 ;  /* 0x000000d5e3d37221 */ /* 0x040fe20000010100 */
[----:B------:R-:W-:Y:S01]  /*1490*/  FADD.FTZ R209, -R227, R215 ;  /* 0x000000d7e3d17221 */ /* 0x000fe20000010100 */
[----:B------:R-:W2:Y:S01]  /*14a0*/  LDL R213, [R1+0x180] ;  /* 0x0001800001d57983 */ /* 0x000ea20000100800 */
[----:B0-----:R-:W-:-:S03]  /*14b0*/  SHF.L.U32 R233, R220, 0x10, RZ ;  /* 0x00000010dce97819 */ /* 0x001fc600000006ff */
[----:B------:R-:W4:Y:S01]  /*14c0*/  LDL R215, [R1+0xfc] ;  /* 0x0000fc0001d77983 */ /* 0x000f220000100800 */
[C---:B------:R-:W-:Y:S01]  /*14d0*/  FADD.FTZ R207, -R227.reuse, R196 ;  /* 0x000000c4e3cf7221 */ /* 0x040fe20000010100 */
[C---:B------:R-:W-:Y:S02]  /*14e0*/  FADD.FTZ R220, -R227.reuse, R197 ;  /* 0x000000c5e3dc7221 */ /* 0x040fe40000010100 */
[----:B------:R-:W2:Y:S04]  /*14f0*/  LDL R196, [R1+0x188] ;  /* 0x0001880001c47983 */ /* 0x000ea80000100800 */
[----:B------:R-:W4:Y:S01]  /*1500*/  LDL R197, [R1+0xf4] ;  /* 0x0000f40001c57983 */ /* 0x000f220000100800 */
[----:B------:R-:W-:-:S03]  /*1510*/  FADD.FTZ R235, -R227, R12 ;  /* 0x0000000ce3eb7221 */ /* 0x000fc60000010100 */
[----:B------:R-:W4:Y:S01]  /*1520*/  LDL.LU R12, [R1+0x90] ;  /* 0x00009000010c7983 */ /* 0x000f220000300800 */
[----:B------:R-:W-:-:S03]  /*1530*/  FADD.FTZ R239, -R227, R13 ;  /* 0x0000000de3ef7221 */ /* 0x000fc60000010100 */
[----:B------:R-:W4:Y:S01]  /*1540*/  LDL R13, [R1+0xf8] ;  /* 0x0000f800010d7983 */ /* 0x000f220000100800 */
[C---:B------:R-:W-:Y:S01]  /*1550*/  FADD.FTZ R237, -R227.reuse, R8 ;  /* 0x00000008e3ed7221 */ /* 0x040fe20000010100 */
[C---:B------:R-:W-:Y:S01]  /*1560*/  FADD.FTZ R240, -R227.reuse, R11 ;  /* 0x0000000be3f07221 */ /* 0x040fe20000010100 */
[----:B------:R-:W-:Y:S01]  /*1570*/  SHF.L.U32 R8, R60, 0x10, RZ ;  /* 0x000000103c087819 */ /* 0x000fe200000006ff */
[----:B------:R-:W4:Y:S01]  /*1580*/  LDL.LU R11, [R1+0x98] ;  /* 0x00009800010b7983 */ /* 0x000f220000300800 */
[----:B------:R-:W-:Y:S01]  /*1590*/  FADD.FTZ R60, -R227, R7 ;  /* 0x00000007e33c7221 */ /* 0x000fe20000010100 */
[----:B------:R-:W-:Y:S01]  /*15a0*/  PRMT R236, R223, 0x7632, R236 ;  /* 0x00007632dfec7816 */ /* 0x000fe200000000ec */
[C---:B------:R-:W-:Y:S01]  /*15b0*/  FADD.FTZ R226, -R227.reuse, R229 ;  /* 0x000000e5e3e27221 */ /* 0x040fe20000010100 */
[C---:B------:R-:W-:Y:S01]  /*15c0*/  FADD.FTZ R229, -R227.reuse, R210 ;  /* 0x000000d2e3e57221 */ /* 0x040fe20000010100 */
[C---:B------:R-:W-:Y:S01]  /*15d0*/  FADD.FTZ R3, -R227.reuse, R212 ;  /* 0x000000d4e3037221 */ /* 0x040fe20000010100 */
[C---:B------:R-:W-:Y:S01]  /*15e0*/  FADD.FTZ R210, -R227.reuse, R218 ;  /* 0x000000dae3d27221 */ /* 0x040fe20000010100 */
[----:B------:R-:W-:Y:S01]  /*15f0*/  MOV R212, R236 ;  /* 0x000000ec00d47202 */ /* 0x000fe20000000f00 */
[C---:B------:R-:W-:Y:S01]  /*1600*/  FADD.FTZ R218, -R227.reuse, R219 ;  /* 0x000000dbe3da7221 */ /* 0x040fe20000010100 */
[C---:B------:R-:W-:Y:S01]  /*1610*/  FADD.FTZ R219, -R227.reuse, R199 ;  /* 0x000000c7e3db7221 */ /* 0x040fe20000010100 */
[C---:B------:R-:W-:Y:S01]  /*1620*/  FADD.FTZ R241, -R227.reuse, R9 ;  /* 0x00000009e3f17221 */ /* 0x040fe20000010100 */
[C---:B------:R-:W-:Y:S01]  /*1630*/  FADD.FTZ R236, -R227.reuse, R10 ;  /* 0x0000000ae3ec7221 */ /* 0x040fe20000010100 */
[----:B------:R-:W-:Y:S01]  /*1640*/  FMUL.FTZ R199, R8, R233 ;  /* 0x000000e908c77220 */ /* 0x000fe20000410000 */
[C---:B------:R-:W-:Y:S01]  /*1650*/  FADD.FTZ R243, -R227.reuse, R4 ;  /* 0x00000004e3f37221 */ /* 0x040fe20000010100 */
[C---:B------:R-:W-:Y:S01]  /*1660*/  FADD.FTZ R246, -R227.reuse, R5 ;  /* 0x00000005e3f67221 */ /* 0x040fe20000010100 */
[C---:B------:R-:W-:Y:S01]  /*1670*/  FADD.FTZ R232, -R227.reuse, R208 ;  /* 0x000000d0e3e87221 */ /* 0x040fe20000010100 */
[----:B------:R-:W-:Y:S01]  /*1680*/  SHF.L.U32 R5, R250, 0x10, RZ ;  /* 0x00000010fa057819 */ /* 0x000fe200000006ff */
[C---:B------:R-:W-:Y:S01]  /*1690*/  FADD.FTZ R230, -R227.reuse, R230 ;  /* 0x000000e6e3e67221 */ /* 0x040fe20000010100 */
[C---:B------:R-:W-:Y:S01]  /*16a0*/  FADD.FTZ R208, -R227.reuse, R216 ;  /* 0x000000d8e3d07221 */ /* 0x040fe20000010100 */
[C---:B------:R-:W-:Y:S01]  /*16b0*/  FADD.FTZ R242, -R227.reuse, R6 ;  /* 0x00000006e3f27221 */ /* 0x040fe20000010100 */
[C---:B------:R-:W-:Y:S01]  /*16c0*/  FADD.FTZ R216, -R227.reuse, R198 ;  /* 0x000000c6e3d87221 */ /* 0x040fe20000010100 */
[C---:B------:R-:W-:Y:S01]  /*16d0*/  FADD.FTZ R249, -R227.reuse, R17 ;  /* 0x00000011e3f97221 */ /* 0x040fe20000010100 */
[----:B------:R-:W-:Y:S01]  /*16e0*/  FADD.FTZ R248, -R227, R19 ;  /* 0x00000013e3f87221 */ /* 0x000fe20000010100 */
[C---:B-----5:R-:W-:Y:S01]  /*16f0*/  FMUL.FTZ R198, R201.reuse, R230 ;  /* 0x000000e6c9c67220 */ /* 0x060fe20000410000 */
[----:B------:R-:W-:Y:S01]  /*1700*/  FMUL.FTZ R17, R201, R232 ;  /* 0x000000e8c9117220 */ /* 0x000fe20000410000 */
[----:B------:R-:W-:Y:S01]  /*1710*/  FADD.FTZ R162, R162, R231 ;  /* 0x000000e7a2a27221 */ /* 0x000fe20000010000 */
[C---:B------:R-:W-:Y:S01]  /*1720*/  FADD.FTZ R238, -R227.reuse, R15 ;  /* 0x0000000fe3ee7221 */ /* 0x040fe20000010100 */
[----:B------:R-:W-:Y:S01]  /*1730*/  FFMA.FTZ R82, R198, R231, R82 ;  /* 0x000000e7c6527223 */ /* 0x000fe20000010052 */
[C---:B------:R-:W-:Y:S01]  /*1740*/  FADD.FTZ R205, -R227.reuse, R205 ;  /* 0x000000cde3cd7221 */ /* 0x040fe20000010100 */
[C---:B------:R-:W-:Y:S01]  /*1750*/  FADD.FTZ R217, -R227.reuse, R217 ;  /* 0x000000d9e3d97221 */ /* 0x040fe20000010100 */
[C---:B------:R-:W-:Y:S01]  /*1760*/  FADD.FTZ R234, -R227.reuse, R14 ;  /* 0x0000000ee3ea7221 */ /* 0x040fe20000010100 */
[C---:B------:R-:W-:Y:S01]  /*1770*/  FADD.FTZ R245, -R227.reuse, R16 ;  /* 0x00000010e3f57221 */ /* 0x040fe20000010100 */
[----:B------:R-:W-:Y:S01]  /*1780*/  FADD.FTZ R244, -R227, R18 ;  /* 0x00000012e3f47221 */ /* 0x000fe20000010100 */
[----:B---3--:R-:W-:-:S02]  /*1790*/  SHF.L.U32 R7, R214, 0x10, RZ ;  /* 0x00000010d6077819 */ /* 0x008fc400000006ff */
[----:B------:R-:W3:Y:S04]  /*17a0*/  LDL.LU R214, [R1+0x94] ;  /* 0x0000940001d67983 */ /* 0x000ee80000300800 */
[----:B------:R-:W3:Y:S04]  /*17b0*/  LDL R10, [R1+0x17c] ;  /* 0x00017c00010a7983 */ /* 0x000ee80000100800 */
[----:B------:R-:W3:Y:S04]  /*17c0*/  LDL R9, [R1+0x100] ;  /* 0x0001000001097983 */ /* 0x000ee80000100800 */
[----:B------:R-:W3:Y:S01]  /*17d0*/  LDL.LU R8, [R1+0x9c] ;  /* 0x00009c0001087983 */ /* 0x000ee20000300800 */
[----:B--2---:R-:W-:-:S02]  /*17e0*/  SHF.L.U32 R4, R196, 0x10, RZ ;  /* 0x00000010c4047819 */ /* 0x004fc400000006ff */
[----:B----4-:R-:W-:-:S03]  /*17f0*/  SHF.L.U32 R6, R197, 0x10, RZ ;  /* 0x00000010c5067819 */ /* 0x010fc600000006ff */
[----:B------:R-:W-:Y:S01]  /*1800*/  FMUL.FTZ R19, R4, R5 ;  /* 0x0000000504137220 */ /* 0x000fe20000410000 */
[----:B------:R-:W-:Y:S01]  /*1810*/  FADD.FTZ R12, R12, R224 ;  /* 0x000000e00c0c7221 */ /* 0x000fe20000010000 */
[----:B------:R-:W-:Y:S01]  /*1820*/  FMUL.FTZ R197, R6, R231 ;  /* 0x000000e706c57220 */ /* 0x000fe20000410000 */
[----:B------:R-:W-:-:S03]  /*1830*/  SHF.L.U32 R4, R13, 0x10, RZ ;  /* 0x000000100d047819 */ /* 0x000fc600000006ff */
[----:B------:R-:W-:Y:S04]  /*1840*/  STL [R1+0x90], R12 ;  /* 0x0000900c01007387 */ /* 0x000fe80000100800 */
[----:B------:R-:W2:Y:S01]  /*1850*/  LDL.LU R232, [R1+0x80] ;  /* 0x0000800001e87983 */ /* 0x000ea20000300800 */
[----:B------:R-:W-:Y:S01]  /*1860*/  FMUL.FTZ R15, R4, R224 ;  /* 0x000000e0040f7220 */ /* 0x000fe20000410000 */
[----:B------:R-:W-:Y:S02]  /*1870*/  SHF.L.U32 R4, R213, 0x10, RZ ;  /* 0x00000010d5047819 */ /* 0x000fe400000006ff */
[----:B------:R-:W4:Y:S04]  /*1880*/  LDL R231, [R1+0x104] ;  /* 0x0001040001e77983 */ /* 0x000f280000100800 */
[----:B------:R-:W4:Y:S04]  /*1890*/  LDL.LU R230, [R1+0x88] ;  /* 0x0000880001e67983 */ /* 0x000f280000300800 */
[----:B------:R-:W4:Y:S04]  /*18a0*/  LDL R227, [R1+0x108] ;  /* 0x0001080001e37983 */ /* 0x000f280000100800 */
[----:B------:R-:W4:Y:S01]  /*18b0*/  LDL.LU R213, [R1+0x70] ;  /* 0x0000700001d57983 */ /* 0x000f220000300800 */
[----:B------:R-:W-:Y:S01]  /*18c0*/  SHF.L.U32 R6, R251, 0x10, RZ ;  /* 0x00000010fb067819 */ /* 0x000fe200000006ff */
[----:B------:R-:W-:Y:S01]  /*18d0*/  FMUL.FTZ R18, R201, R225 ;  /* 0x000000e1c9127220 */ /* 0x000fe20000410000 */
[----:B------:R-:W-:-:S03]  /*18e0*/  SHF.L.U32 R223, R223, 0x10, RZ ;  /* 0x00000010dfdf7819 */ /* 0x000fc600000006ff */
[-C--:B------:R-:W-:Y:S01]  /*18f0*/  FMUL.FTZ R16, R7, R6.reuse ;  /* 0x0000000607107220 */ /* 0x080fe20000410000 */
[----:B------:R-:W-:Y:S01]  /*1900*/  FFMA.FTZ R83, R18, R6, R83 ;  /* 0x0000000612537223 */ /* 0x000fe20000010053 */
[----:B------:R-:W-:Y:S01]  /*1910*/  FADD.FTZ R163, R163, R6 ;  /* 0x00000006a3a37221 */ /* 0x000fe20000010000 */
[----:B------:R-:W-:Y:S01]  /*1920*/  SHF.L.U32 R6, R252, 0x10, RZ ;  /* 0x00000010fc067819 */ /* 0x000fe200000006ff */
[----:B------:R-:W-:Y:S01]  /*1930*/  FADD.FTZ R11, R11, R223 ;  /* 0x000000df0b0b7221 */ /* 0x000fe20000010000 */
[----:B------:R-:W-:-:S04]  /*1940*/  FMUL.FTZ R13, R201, R228 ;  /* 0x000000e4c90d7220 */ /* 0x000fc80000410000 */
[----:B------:R0:W-:Y:S01]  /*1950*/  STL [R1+0x98], R11 ;  /* 0x0000980b01007387 */ /* 0x0001e20000100800 */
[----:B------:R-:W-:Y:S01]  /*1960*/  FFMA.FTZ R85, R13, R6, R85 ;  /* 0x000000060d557223 */ /* 0x000fe20000010055 */
[----:B------:R-:W-:Y:S01]  /*1970*/  FMUL.FTZ R196, R201, R226 ;  /* 0x000000e2c9c47220 */ /* 0x000fe20000410000 */
[----:B0-----:R-:W-:-:S03]  /*1980*/  FMUL.FTZ R11, R4, R6 ;  /* 0x00000006040b7220 */ /* 0x001fc60000410000 */
[----:B------:R-:W-:Y:S01]  /*1990*/  FFMA.FTZ R81, R196, R5, R81 ;  /* 0x00000005c4517223 */ /* 0x000fe20000010051 */
[----:B------:R-:W-:Y:S01]  /*19a0*/  FADD.FTZ R161, R161, R5 ;  /* 0x00000005a1a17221 */ /* 0x000fe20000010000 */
[----:B------:R-:W-:Y:S01]  /*19b0*/  SHF.L.U32 R5, R215, 0x10, RZ ;  /* 0x00000010d7057819 */ /* 0x000fe200000006ff */
[----:B------:R-:W-:Y:S01]  /*19c0*/  FFMA.FTZ R84, R17, R224, R84 ;  /* 0x000000e011547223 */ /* 0x000fe20000010054 */
[----:B------:R-:W-:-:S03]  /*19d0*/  FMUL.FTZ R14, R201, R229 ;  /* 0x000000e5c90e7220 */ /* 0x000fc60000410000 */
[-C--:B------:R-:W-:Y:S01]  /*19e0*/  FMUL.FTZ R12, R5, R223.reuse ;  /* 0x000000df050c7220 */ /* 0x080fe20000410000 */
[----:B------:R-:W-:Y:S01]  /*19f0*/  FFMA.FTZ R86, R14, R223, R86 ;  /* 0x000000df0e567223 */ /* 0x000fe20000010056 */
[----:B------:R-:W-:Y:S01]  /*1a00*/  SHF.L.U32 R5, R180, 0x10, RZ ;  /* 0x00000010b4057819 */ /* 0x000fe200000006ff */
[----:B---3--:R-:W-:Y:S01]  /*1a10*/  FADD.FTZ R214, R214, R6 ;  /* 0x00000006d6d67221 */ /* 0x008fe20000010000 */
[----:B------:R-:W-:-:S04]  /*1a20*/  SHF.L.U32 R6, R212, 0x10, RZ ;  /* 0x00000010d4067819 */ /* 0x000fc800000006ff */
[----:B------:R0:W-:Y:S04]  /*1a30*/  STL [R1+0x94], R214 ;  /* 0x000094d601007387 */ /* 0x0001e80000100800 */
[----:B------:R-:W3:Y:S04]  /*1a40*/  LDL R212, [R1+0x10c] ;  /* 0x00010c0001d47983 */ /* 0x000ee80000100800 */
[----:B------:R-:W3:Y:S04]  /*1a50*/  LDL.LU R226, [R1+0x78] ;  /* 0x0000780001e27983 */ /* 0x000ee80000300800 */
[----:B------:R-:W3:Y:S01]  /*1a60*/  LDL R225, [R1+0x178] ;  /* 0x0001780001e17983 */ /* 0x000ee20000100800 */
[----:B------:R-:W-:-:S03]  /*1a70*/  FADD.FTZ R8, R8, R6 ;  /* 0x0000000608087221 */ /* 0x000fc60000010000 */
[----:B------:R-:W3:Y:S04]  /*1a80*/  LDL.LU R224, [R1+0x84] ;  /* 0x0000840001e07983 */ /* 0x000ee80000300800 */
[----:B------:R-:W3:Y:S04]  /*1a90*/  LDL R223, [R1+0x174] ;  /* 0x0001740001df7983 */ /* 0x000ee80000100800 */
[----:B------:R1:W-:Y:S04]  /*1aa0*/  STL [R1+0x9c], R8 ;  /* 0x00009c0801007387 */ /* 0x0003e80000100800 */
[----:B------:R-:W3:Y:S01]  /*1ab0*/  LDL.LU R215, [R1+0x8c] ;  /* 0x00008c0001d77983 */ /* 0x000ee20000300800 */
[----:B------:R-:W-:Y:S01]  /*1ac0*/  SHF.L.U32 R4, R10, 0x10, RZ ;  /* 0x000000100a047819 */ /* 0x000fe200000006ff */
[----:B------:R-:W-:-:S02]  /*1ad0*/  FMUL.FTZ R10, R201, R222 ;  /* 0x000000dec90a7220 */ /* 0x000fc40000410000 */
[----:B------:R-:W3:Y:S01]  /*1ae0*/  LDL R222, [R1+0x170] ;  /* 0x0001700001de7983 */ /* 0x000ee20000100800 */
[----:B------:R-:W-:-:S03]  /*1af0*/  SHF.L.U32 R7, R9, 0x10, RZ ;  /* 0x0000001009077819 */ /* 0x000fc600000006ff */
[----:B0-----:R-:W3:Y:S01]  /*1b00*/  LDL.LU R214, [R1+0x74] ;  /* 0x0000740001d67983 */ /* 0x001ee20000300800 */
[----:B------:R-:W-:Y:S01]  /*1b10*/  FMUL.FTZ R9, R201, R221 ;  /* 0x000000ddc9097220 */ /* 0x000fe20000410000 */
[-C--:B------:R-:W-:Y:S01]  /*1b20*/  FFMA.FTZ R87, R10, R6.reuse, R87 ;  /* 0x000000060a577223 */ /* 0x080fe20000010057 */
[----:B-1----:R-:W-:Y:S01]  /*1b30*/  FMUL.FTZ R8, R4, R6 ;  /* 0x0000000604087220 */ /* 0x002fe20000410000 */
[-C--:B------:R-:W-:Y:S01]  /*1b40*/  FMUL.FTZ R7, R7, R5.reuse ;  /* 0x0000000507077220 */ /* 0x080fe20000410000 */
[----:B------:R-:W-:Y:S01]  /*1b50*/  FFMA.FTZ R88, R9, R5, R88 ;  /* 0x0000000509587223 */ /* 0x000fe20000010058 */
[----:B------:R-:W-:Y:S01]  /*1b60*/  FMUL.FTZ R6, R201, R204 ;  /* 0x000000ccc9067220 */ /* 0x000fe20000410000 */
[----:B------:R-:W-:Y:S01]  /*1b70*/  SHF.L.U32 R204, R182, 0x10, RZ ;  /* 0x00000010b6cc7819 */ /* 0x000fe200000006ff */
[----:B--2---:R-:W-:Y:S01]  /*1b80*/  FADD.FTZ R232, R232, R5 ;  /* 0x00000005e8e87221 */ /* 0x004fe20000010000 */
[----:B------:R-:W-:-:S05]  /*1b90*/  SHF.L.U32 R5, R181, 0x10, RZ ;  /* 0x00000010b5057819 */ /* 0x000fca00000006ff */
[----:B----4-:R-:W-:Y:S01]  /*1ba0*/  FADD.FTZ R230, R230, R5 ;  /* 0x00000005e6e67221 */ /* 0x010fe20000010000 */
[----:B------:R-:W-:Y:S01]  /*1bb0*/  STL [R1+0x80], R232 ;  /* 0x000080e801007387 */ /* 0x000fe20000100800 */
[----:B------:R-:W-:-:S03]  /*1bc0*/  FADD.FTZ R213, R213, R204 ;  /* 0x000000ccd5d57221 */ /* 0x000fc60000010000 */
[----:B------:R-:W-:Y:S04]  /*1bd0*/  STL [R1+0x88], R230 ;  /* 0x000088e601007387 */ /* 0x000fe80000100800 */
[----:B------:R0:W-:Y:S04]  /*1be0*/  STL [R1+0x70], R213 ;  /* 0x000070d501007387 */ /* 0x0001e80000100800 */
[----:B------:R-:W2:Y:S04]  /*1bf0*/  LDL R221, [R1+0x16c] ;  /* 0x00016c0001dd7983 */ /* 0x000ea80000100800 */
[----:B0-----:R-:W4:Y:S01]  /*1c00*/  LDL.LU R213, [R1+0x7c] ;  /* 0x00007c0001d57983 */ /* 0x001f220000300800 */
[----:B------:R-:W-:Y:S01]  /*1c10*/  SHF.L.U32 R4, R231, 0x10, RZ ;  /* 0x00000010e7047819 */ /* 0x000fe200000006ff */
[----:B------:R-:W-:-:S04]  /*1c20*/  FFMA.FTZ R90, R6, R5, R90 ;  /* 0x00000005065a7223 */ /* 0x000fc8000001005a */
[----:B------:R-:W-:Y:S01]  /*1c30*/  FMUL.FTZ R5, R4, R5 ;  /* 0x0000000504057220 */ /* 0x000fe20000410000 */
[----:B------:R-:W-:Y:S01]  /*1c40*/  FMUL.FTZ R4, R201, R3 ;  /* 0x00000003c9047220 */ /* 0x000fe20000410000 */
[----:B------:R-:W-:Y:S01]  /*1c50*/  SHF.L.U32 R3, R227, 0x10, RZ ;  /* 0x00000010e3037819 */ /* 0x000fe200000006ff */
[----:B------:R-:W-:Y:S02]  /*1c60*/  FMUL.FTZ R2, R201, R2 ;  /* 0x00000002c9027220 */ /* 0x000fe40000410000 */
[-C--:B------:R-:W-:Y:S02]  /*1c70*/  FFMA.FTZ R92, R4, R204.reuse, R92 ;  /* 0x000000cc045c7223 */ /* 0x080fe4000001005c */
[----:B------:R-:W-:Y:S01]  /*1c80*/  FMUL.FTZ R3, R3, R204 ;  /* 0x000000cc03037220 */ /* 0x000fe20000410000 */
[----:B------:R-:W-:Y:S02]  /*1c90*/  SHF.L.U32 R204, R183, 0x10, RZ ;  /* 0x00000010b7cc7819 */ /* 0x000fe400000006ff */
[----:B------:R-:W-:-:S03]  /*1ca0*/  PRMT R180, R180, 0x7632, R180 ;  /* 0x00007632b4b47816 */ /* 0x000fc600000000b4 */
[----:B------:R-:W-:Y:S01]  /*1cb0*/  FFMA.FTZ R94, R2, R204, R94 ;  /* 0x000000cc025e7223 */ /* 0x000fe2000001005e */
[----:B------:R-:W-:Y:S02]  /*1cc0*/  PRMT R181, R181, 0x7632, R181 ;  /* 0x00007632b5b57816 */ /* 0x000fe400000000b5 */
[----:B------:R-:W-:Y:S02]  /*1cd0*/  PRMT R182, R182, 0x7632, R182 ;  /* 0x00007632b6b67816 */ /* 0x000fe400000000b6 */
[----:B------:R-:W-:-:S04]  /*1ce0*/  PRMT R183, R183, 0x7632, R183 ;  /* 0x00007632b7b77816 */ /* 0x000fc800000000b7 */
[----:B------:R-:W-:Y:S02]  /*1cf0*/  SHF.L.U32 R183, R183, 0x10, RZ ;  /* 0x00000010b7b77819 */ /* 0x000fe400000006ff */
[----:B---3--:R-:W-:Y:S01]  /*1d00*/  SHF.L.U32 R212, R212, 0x10, RZ ;  /* 0x00000010d4d47819 */ /* 0x008fe200000006ff */
[----:B------:R-:W-:-:S04]  /*1d10*/  FADD.FTZ R226, R226, R204 ;  /* 0x000000cce2e27221 */ /* 0x000fc80000010000 */
[----:B------:R-:W-:Y:S01]  /*1d20*/  FMUL.FTZ R204, R212, R204 ;  /* 0x000000ccd4cc7220 */ /* 0x000fe20000410000 */
[----:B------:R-:W-:Y:S01]  /*1d30*/  SHF.L.U32 R212, R180, 0x10, RZ ;  /* 0x00000010b4d47819 */ /* 0x000fe200000006ff */
[----:B------:R-:W-:Y:S01]  /*1d40*/  FMUL.FTZ R180, R201, R205 ;  /* 0x000000cdc9b47220 */ /* 0x000fe20000410000 */
[----:B------:R-:W-:-:S03]  /*1d50*/  SHF.L.U32 R205, R225, 0x10, RZ ;  /* 0x00000010e1cd7819 */ /* 0x000fc600000006ff */
[-C--:B------:R-:W-:Y:S01]  /*1d60*/  FFMA.FTZ R89, R180, R212.reuse, R89 ;  /* 0x000000d4b4597223 */ /* 0x080fe20000010059 */
[----:B------:R-:W-:Y:S01]  /*1d70*/  FADD.FTZ R224, R224, R212 ;  /* 0x000000d4e0e07221 */ /* 0x000fe20000010000 */
[----:B------:R-:W-:Y:S01]  /*1d80*/  FMUL.FTZ R205, R205, R212 ;  /* 0x000000d4cdcd7220 */ /* 0x000fe20000410000 */
[----:B------:R-:W-:Y:S01]  /*1d90*/  SHF.L.U32 R212, R181, 0x10, RZ ;  /* 0x00000010b5d47819 */ /* 0x000fe200000006ff */
[----:B------:R-:W-:Y:S04]  /*1da0*/  STL [R1+0x78], R226 ;  /* 0x000078e201007387 */ /* 0x000fe80000100800 */
[----:B------:R-:W-:Y:S01]  /*1db0*/  STL [R1+0x84], R224 ;  /* 0x000084e001007387 */ /* 0x000fe20000100800 */
[----:B------:R-:W-:-:S05]  /*1dc0*/  FADD.FTZ R215, R215, R212 ;  /* 0x000000d4d7d77221 */ /* 0x000fca0000010000 */
[----:B------:R0:W-:Y:S04]  /*1dd0*/  STL [R1+0x8c], R215 ;  /* 0x00008cd701007387 */ /* 0x0001e80000100800 */
[----:B------:R-:W3:Y:S04]  /*1de0*/  LDL R251, [R1+0x110] ;  /* 0x0001100001fb7983 */ /* 0x000ee80000100800 */
[----:B------:R-:W3:Y:S01]  /*1df0*/  LDL.LU R231, [R1+0x68] ;  /* 0x0000680001e77983 */ /* 0x000ee20000300800 */
[----:B0-----:R-:W-:-:S03]  /*1e00*/  SHF.L.U32 R215, R182, 0x10, RZ ;  /* 0x00000010b6d77819 */ /* 0x001fc600000006ff */
[----:B------:R-:W3:Y:S02]  /*1e10*/  LDL R225, [R1+0x118] ;  /* 0x0001180001e17983 */ /* 0x000ee40000100800 */
[----:B------:R-:W-:Y:S02]  /*1e20*/  FADD.FTZ R214, R214, R215 ;  /* 0x000000d7d6d67221 */ /* 0x000fe40000010000 */
[----:B------:R-:W3:Y:S04]  /*1e30*/  LDL.LU R224, [R1+0x50] ;  /* 0x0000500001e07983 */ /* 0x000ee80000300800 */
[----:B------:R0:W-:Y:S04]  /*1e40*/  STL [R1+0x74], R214 ;  /* 0x000074d601007387 */ /* 0x0001e80000100800 */
[----:B------:R-:W3:Y:S04]  /*1e50*/  LDL.LU R250, [R1+0x60] ;  /* 0x0000600001fa7983 */ /* 0x000ee80000300800 */
[----:B------:R-:W3:Y:S01]  /*1e60*/  LDL R232, [R1+0x114] ;  /* 0x0001140001e87983 */ /* 0x000ee20000100800 */
[----:B0-----:R-:W-:Y:S01]  /*1e70*/  FMUL.FTZ R214, R201, R209 ;  /* 0x000000d1c9d67220 */ /* 0x001fe20000410000 */
[----:B--2---:R-:W-:-:S02]  /*1e80*/  SHF.L.U32 R209, R221, 0x10, RZ ;  /* 0x00000010ddd17819 */ /* 0x004fc400000006ff */
[----:B------:R-:W2:Y:S04]  /*1e90*/  LDL R221, [R1+0x11c] ;  /* 0x00011c0001dd7983 */ /* 0x000ea80000100800 */
[----:B------:R-:W2:Y:S01]  /*1ea0*/  LDL.LU R230, [R1+0x58] ;  /* 0x0000580001e67983 */ /* 0x000ea20000300800 */
[----:B----4-:R-:W-:-:S03]  /*1eb0*/  FADD.FTZ R213, R213, R183 ;  /* 0x000000b7d5d57221 */ /* 0x010fc60000010000 */
[----:B------:R-:W4:Y:S04]  /*1ec0*/  LDL R229, [R1+0x168] ;  /* 0x0001680001e57983 */ /* 0x000f280000100800 */
[----:B------:R-:W4:Y:S04]  /*1ed0*/  LDL.LU R228, [R1+0x64] ;  /* 0x0000640001e47983 */ /* 0x000f280000300800 */
[----:B------:R0:W-:Y:S01]  /*1ee0*/  STL [R1+0x7c], R213 ;  /* 0x00007cd501007387 */ /* 0x0001e20000100800 */
[----:B------:R-:W-:-:S03]  /*1ef0*/  FMUL.FTZ R181, R201, R206 ;  /* 0x000000cec9b57220 */ /* 0x000fc60000410000 */
[----:B------:R-:W4:Y:S01]  /*1f00*/  LDL R227, [R1+0x164] ;  /* 0x0001640001e37983 */ /* 0x000f220000100800 */
[----:B------:R-:W-:-:S03]  /*1f10*/  SHF.L.U32 R206, R223, 0x10, RZ ;  /* 0x00000010dfce7819 */ /* 0x000fc600000006ff */
[----:B------:R-:W4:Y:S01]  /*1f20*/  LDL.LU R223, [R1+0x6c] ;  /* 0x00006c0001df7983 */ /* 0x000f220000300800 */
[----:B------:R-:W-:Y:S01]  /*1f30*/  FMUL.FTZ R182, R201, R211 ;  /* 0x000000d3c9b67220 */ /* 0x000fe20000410000 */
[----:B------:R-:W-:Y:S02]  /*1f40*/  SHF.L.U32 R211, R222, 0x10, RZ ;  /* 0x00000010ded37819 */ /* 0x000fe400000006ff */
[----:B------:R-:W4:Y:S04]  /*1f50*/  LDL R222, [R1+0x160] ;  /* 0x0001600001de7983 */ /* 0x000f280000100800 */
[----:B------:R-:W4:Y:S01]  /*1f60*/  LDL.LU R226, [R1+0x54] ;  /* 0x0000540001e27983 */ /* 0x000f220000300800 */
[-C--:B------:R-:W-:Y:S01]  /*1f70*/  FFMA.FTZ R93, R182, R215.reuse, R93 ;  /* 0x000000d7b65d7223 */ /* 0x080fe2000001005d */
[----:B------:R-:W-:Y:S01]  /*1f80*/  FMUL.FTZ R215, R211, R215 ;  /* 0x000000d7d3d77220 */ /* 0x000fe20000410000 */
[-C--:B------:R-:W-:Y:S01]  /*1f90*/  FFMA.FTZ R95, R214, R183.reuse, R95 ;  /* 0x000000b7d65f7223 */ /* 0x080fe2000001005f */
[----:B0-----:R-:W-:Y:S01]  /*1fa0*/  FMUL.FTZ R213, R209, R183 ;  /* 0x000000b7d1d57220 */ /* 0x001fe20000410000 */
[-C--:B------:R-:W-:Y:S01]  /*1fb0*/  FFMA.FTZ R91, R181, R212.reuse, R91 ;  /* 0x000000d4b55b7223 */ /* 0x080fe2000001005b */
[----:B------:R-:W-:Y:S01]  /*1fc0*/  FMUL.FTZ R206, R206, R212 ;  /* 0x000000d4cece7220 */ /* 0x000fe20000410000 */
[----:B------:R-:W-:Y:S01]  /*1fd0*/  SHF.L.U32 R183, R184, 0x10, RZ ;  /* 0x00000010b8b77819 */ /* 0x000fe200000006ff */
[C---:B------:R-:W-:Y:S01]  /*1fe0*/  FMUL.FTZ R212, R201.reuse, R208 ;  /* 0x000000d0c9d47220 */ /* 0x040fe20000410000 */
[----:B------:R-:W-:-:S03]  /*1ff0*/  FMUL.FTZ R210, R201, R210 ;  /* 0x000000d2c9d27220 */ /* 0x000fc60000410000 */
[----:B------:R-:W-:Y:S01]  /*2000*/  FFMA.FTZ R96, R212, R183, R96 ;  /* 0x000000b7d4607223 */ /* 0x000fe20000010060 */
[----:B------:R-:W-:Y:S01]  /*2010*/  FMUL.FTZ R208, R201, R207 ;  /* 0x000000cfc9d07220 */ /* 0x000fe20000410000 */
[----:B------:R-:W-:Y:S02]  /*2020*/  PRMT R184, R184, 0x7632, R184 ;  /* 0x00007632b8b87816 */ /* 0x000fe400000000b8 */
[----:B---3--:R-:W-:-:S05]  /*2030*/  SHF.L.U32 R211, R251, 0x10, RZ ;  /* 0x00000010fbd37819 */ /* 0x008fca00000006ff */
[----:B------:R-:W-:Y:S01]  /*2040*/  FMUL.FTZ R211, R211, R183 ;  /* 0x000000b7d3d37220 */ /* 0x000fe20000410000 */
[----:B------:R-:W-:Y:S01]  /*2050*/  SHF.L.U32 R207, R225, 0x10, RZ ;  /* 0x00000010e1cf7819 */ /* 0x000fe200000006ff */
[----:B------:R-:W-:Y:S01]  /*2060*/  FADD.FTZ R250, R250, R183 ;  /* 0x000000b7fafa7221 */ /* 0x000fe20000010000 */
[----:B------:R-:W-:Y:S02]  /*2070*/  SHF.L.U32 R183, R185, 0x10, RZ ;  /* 0x00000010b9b77819 */ /* 0x000fe400000006ff */
[----:B------:R-:W-:-:S03]  /*2080*/  SHF.L.U32 R209, R232, 0x10, RZ ;  /* 0x00000010e8d17819 */ /* 0x000fc600000006ff */
[-C--:B------:R-:W-:Y:S01]  /*2090*/  FFMA.FTZ R98, R210, R183.reuse, R98 ;  /* 0x000000b7d2627223 */ /* 0x080fe20000010062 */
[----:B------:R-:W-:Y:S01]  /*20a0*/  FADD.FTZ R231, R231, R183 ;  /* 0x000000b7e7e77221 */ /* 0x000fe20000010000 */
[----:B------:R-:W-:Y:S01]  /*20b0*/  FMUL.FTZ R209, R209, R183 ;  /* 0x000000b7d1d17220 */ /* 0x000fe20000410000 */
[----:B------:R-:W-:-:S05]  /*20c0*/  SHF.L.U32 R183, R186, 0x10, RZ ;  /* 0x00000010bab77819 */ /* 0x000fca00000006ff */
[----:B------:R-:W-:Y:S01]  /*20d0*/  FADD.FTZ R224, R224, R183 ;  /* 0x000000b7e0e07221 */ /* 0x000fe20000010000 */
[-C--:B------:R-:W-:Y:S01]  /*20e0*/  FFMA.FTZ R100, R208, R183.reuse, R100 ;  /* 0x000000b7d0647223 */ /* 0x080fe20000010064 */
[----:B------:R-:W-:Y:S01]  /*20f0*/  FMUL.FTZ R207, R207, R183 ;  /* 0x000000b7cfcf7220 */ /* 0x000fe20000410000 */
[----:B------:R-:W-:Y:S01]  /*2100*/  FMUL.FTZ R183, R201, R216 ;  /* 0x000000d8c9b77220 */ /* 0x000fe20000410000 */
[----:B------:R-:W-:Y:S02]  /*2110*/  SHF.L.U32 R216, R187, 0x10, RZ ;  /* 0x00000010bbd87819 */ /* 0x000fe400000006ff */
[----:B--2---:R-:W-:-:S03]  /*2120*/  SHF.L.U32 R221, R221, 0x10, RZ ;  /* 0x00000010dddd7819 */ /* 0x004fc600000006ff */
[----:B------:R-:W-:Y:S01]  /*2130*/  FADD.FTZ R230, R230, R216 ;  /* 0x000000d8e6e67221 */ /* 0x000fe20000010000 */
[-C--:B------:R-:W-:Y:S01]  /*2140*/  FFMA.FTZ R102, R183, R216.reuse, R102 ;  /* 0x000000d8b7667223 */ /* 0x080fe20000010066 */
[----:B------:R-:W-:Y:S01]  /*2150*/  FMUL.FTZ R216, R221, R216 ;  /* 0x000000d8ddd87220 */ /* 0x000fe20000410000 */
[----:B------:R-:W-:Y:S01]  /*2160*/  SHF.L.U32 R221, R184, 0x10, RZ ;  /* 0x00000010b8dd7819 */ /* 0x000fe200000006ff */
[----:B------:R-:W-:Y:S01]  /*2170*/  FMUL.FTZ R184, R201, R217 ;  /* 0x000000d9c9b87220 */ /* 0x000fe20000410000 */
[----:B----4-:R-:W-:Y:S02]  /*2180*/  SHF.L.U32 R217, R229, 0x10, RZ ;  /* 0x00000010e5d97819 */ /* 0x010fe400000006ff */
[----:B------:R-:W-:Y:S01]  /*2190*/  PRMT R185, R185, 0x7632, R185 ;  /* 0x00007632b9b97816 */ /* 0x000fe200000000b9 */
[-C--:B------:R-:W-:Y:S01]  /*21a0*/  FFMA.FTZ R97, R184, R221.reuse, R97 ;  /* 0x000000ddb8617223 */ /* 0x080fe20000010061 */
[----:B------:R-:W-:Y:S01]  /*21b0*/  FADD.FTZ R228, R228, R221 ;  /* 0x000000dde4e47221 */ /* 0x000fe20000010000 */
[----:B------:R-:W-:Y:S01]  /*21c0*/  FMUL.FTZ R217, R217, R221 ;  /* 0x000000ddd9d97220 */ /* 0x000fe20000410000 */
[----:B------:R-:W-:Y:S01]  /*21d0*/  STL [R1+0x60], R250 ;  /* 0x000060fa01007387 */ /* 0x000fe20000100800 */
[----:B------:R-:W-:Y:S01]  /*21e0*/  SHF.L.U32 R221, R185, 0x10, RZ ;  /* 0x00000010b9dd7819 */ /* 0x000fe200000006ff */
[----:B------:R-:W-:Y:S01]  /*21f0*/  FMUL.FTZ R185, R201, R218 ;  /* 0x000000dac9b97220 */ /* 0x000fe20000410000 */
[----:B------:R-:W-:Y:S01]  /*2200*/  SHF.L.U32 R218, R227, 0x10, RZ ;  /* 0x00000010e3da7819 */ /* 0x000fe200000006ff */
[----:B------:R-:W-:Y:S01]  /*2210*/  STL [R1+0x68], R231 ;  /* 0x000068e701007387 */ /* 0x000fe20000100800 */
[----:B------:R-:W-:-:S03]  /*2220*/  PRMT R186, R186, 0x7632, R186 ;  /* 0x00007632baba7816 */ /* 0x000fc600000000ba */
[----:B------:R0:W-:Y:S04]  /*2230*/  STL [R1+0x50], R224 ;  /* 0x000050e001007387 */ /* 0x0001e80000100800 */
[----:B------:R-:W2:Y:S01]  /*2240*/  LDL R225, [R1+0x15c] ;  /* 0x00015c0001e17983 */ /* 0x000ea20000100800 */
[-C--:B------:R-:W-:Y:S01]  /*2250*/  FFMA.FTZ R99, R185, R221.reuse, R99 ;  /* 0x000000ddb9637223 */ /* 0x080fe20000010063 */
[----:B------:R-:W-:Y:S01]  /*2260*/  FADD.FTZ R223, R223, R221 ;  /* 0x000000dddfdf7221 */ /* 0x000fe20000010000 */
[----:B------:R-:W-:Y:S01]  /*2270*/  FMUL.FTZ R218, R218, R221 ;  /* 0x000000dddada7220 */ /* 0x000fe20000410000 */
[----:B------:R-:W-:Y:S01]  /*2280*/  SHF.L.U32 R221, R186, 0x10, RZ ;  /* 0x00000010badd7819 */ /* 0x000fe200000006ff */
[----:B0-----:R-:W3:Y:S01]  /*2290*/  LDL.LU R224, [R1+0x5c] ;  /* 0x00005c0001e07983 */ /* 0x001ee20000300800 */
[----:B------:R-:W-:-:S03]  /*22a0*/  FMUL.FTZ R186, R201, R220 ;  /* 0x000000dcc9ba7220 */ /* 0x000fc60000410000 */
[----:B------:R-:W-:Y:S01]  /*22b0*/  STL [R1+0x58], R230 ;  /* 0x000058e601007387 */ /* 0x000fe20000100800 */
[----:B------:R-:W-:Y:S01]  /*22c0*/  SHF.L.U32 R220, R222, 0x10, RZ ;  /* 0x00000010dedc7819 */ /* 0x000fe200000006ff */
[----:B------:R-:W-:Y:S02]  /*22d0*/  FADD.FTZ R226, R226, R221 ;  /* 0x000000dde2e27221 */ /* 0x000fe40000010000 */
[----:B------:R-:W-:Y:S04]  /*22e0*/  STL [R1+0x64], R228 ;  /* 0x000064e401007387 */ /* 0x000fe80000100800 */
[----:B------:R0:W-:Y:S01]  /*22f0*/  STL [R1+0x6c], R223 ;  /* 0x00006cdf01007387 */ /* 0x0001e20000100800 */
[-C--:B------:R-:W-:Y:S01]  /*2300*/  FFMA.FTZ R101, R186, R221.reuse, R101 ;  /* 0x000000ddba657223 */ /* 0x080fe20000010065 */
[----:B------:R-:W-:-:S02]  /*2310*/  FMUL.FTZ R227, R220, R221 ;  /* 0x000000dddce37220 */ /* 0x000fc40000410000 */
[----:B0-----:R-:W4:Y:S04]  /*2320*/  LDL R223, [R1+0x120] ;  /* 0x0001200001df7983 */ /* 0x001f280000100800 */
[----:B------:R-:W4:Y:S04]  /*2330*/  LDL.LU R222, [R1+0x40] ;  /* 0x0000400001de7983 */ /* 0x000f280000300800 */
[----:B------:R0:W-:Y:S04]  /*2340*/  STL [R1+0x54], R226 ;  /* 0x000054e201007387 */ /* 0x0001e80000100800 */
[----:B------:R-:W4:Y:S04]  /*2350*/  LDL R221, [R1+0x124] ;  /* 0x0001240001dd7983 */ /* 0x000f280000100800 */
[----:B------:R-:W4:Y:S04]  /*2360*/  LDL.LU R220, [R1+0x48] ;  /* 0x0000480001dc7983 */ /* 0x000f280000300800 */
[----:B------:R-:W4:Y:S01]  /*2370*/  LDL.LU R228, [R1+0x30] ;  /* 0x0000300001e47983 */ /* 0x000f220000300800 */
[----:B------:R-:W-:Y:S01]  /*2380*/  PRMT R187, R187, 0x7632, R187 ;  /* 0x00007632bbbb7816 */ /* 0x000fe200000000bb */
[----:B0-----:R-:W-:-:S02]  /*2390*/  FMUL.FTZ R226, R201, R219 ;  /* 0x000000dbc9e27220 */ /* 0x001fc40000410000 */
[----:B------:R-:W4:Y:S01]  /*23a0*/  LDL R232, [R1+0x128] ;  /* 0x0001280001e87983 */ /* 0x000f220000100800 */
[----:B------:R-:W-:-:S03]  /*23b0*/  SHF.L.U32 R187, R187, 0x10, RZ ;  /* 0x00000010bbbb7819 */ /* 0x000fc600000006ff */
[----:B------:R-:W4:Y:S02]  /*23c0*/  LDL R229, [R1+0x12c] ;  /* 0x00012c0001e57983 */ /* 0x000f240000100800 */
[----:B------:R-:W-:Y:S02]  /*23d0*/  FFMA.FTZ R103, R226, R187, R103 ;  /* 0x000000bbe2677223 */ /* 0x000fe40000010067 */
[----:B------:R-:W4:Y:S01]  /*23e0*/  LDL.LU R250, [R1+0x38] ;  /* 0x0000380001fa7983 */ /* 0x000f220000300800 */
[----:B--2---:R-:W-:-:S05]  /*23f0*/  SHF.L.U32 R219, R225, 0x10, RZ ;  /* 0x00000010e1db7819 */ /* 0x004fca00000006ff */
[----:B------:R-:W-:Y:S01]  /*2400*/  FMUL.FTZ R225, R219, R187 ;  /* 0x000000bbdbe17220 */ /* 0x000fe20000410000 */
[----:B---3--:R-:W-:Y:S01]  /*2410*/  FADD.FTZ R224, R224, R187 ;  /* 0x000000bbe0e07221 */ /* 0x008fe20000010000 */
[----:B------:R-:W-:-:S04]  /*2420*/  SHF.L.U32 R187, R188, 0x10, RZ ;  /* 0x00000010bcbb7819 */ /* 0x000fc800000006ff */
[----:B------:R0:W-:Y:S04]  /*2430*/  STL [R1+0x5c], R224 ;  /* 0x00005ce001007387 */ /* 0x0001e80000100800 */
[----:B------:R-:W2:Y:S04]  /*2440*/  LDL R230, [R1+0x158] ;  /* 0x0001580001e67983 */ /* 0x000ea80000100800 */
[----:B------:R-:W3:Y:S01]  /*2450*/  LDL R231, [R1+0x154] ;  /* 0x0001540001e77983 */ /* 0x000ee20000100800 */
[----:B0-----:R-:W-:Y:S01]  /*2460*/  FMUL.FTZ R224, R201, R237 ;  /* 0x000000edc9e07220 */ /* 0x001fe20000410000 */
[----:B----4-:R-:W-:Y:S01]  /*2470*/  SHF.L.U32 R219, R223, 0x10, RZ ;  /* 0x00000010dfdb7819 */ /* 0x010fe200000006ff */
[----:B------:R-:W-:-:S02]  /*2480*/  FADD.FTZ R222, R222, R187 ;  /* 0x000000bbdede7221 */ /* 0x000fc40000010000 */
[-C--:B------:R-:W-:Y:S02]  /*2490*/  FFMA.FTZ R104, R224, R187.reuse, R104 ;  /* 0x000000bbe0687223 */ /* 0x080fe40000010068 */
[----:B------:R-:W-:Y:S01]  /*24a0*/  FMUL.FTZ R223, R219, R187 ;  /* 0x000000bbdbdf7220 */ /* 0x000fe20000410000 */
[----:B------:R-:W-:Y:S01]  /*24b0*/  SHF.L.U32 R187, R189, 0x10, RZ ;  /* 0x00000010bdbb7819 */ /* 0x000fe200000006ff */
[----:B------:R0:W-:Y:S01]  /*24c0*/  STL [R1+0x40], R222 ;  /* 0x000040de01007387 */ /* 0x0001e20000100800 */
[----:B------:R-:W-:-:S03]  /*24d0*/  SHF.L.U32 R219, R221, 0x10, RZ ;  /* 0x00000010dddb7819 */ /* 0x000fc600000006ff */
[----:B------:R-:W4:Y:S01]  /*24e0*/  LDL.LU R237, [R1+0x44] ;  /* 0x0000440001ed7983 */ /* 0x000f220000300800 */
[----:B0-----:R-:W-:Y:S01]  /*24f0*/  FMUL.FTZ R222, R201, R236 ;  /* 0x000000ecc9de7220 */ /* 0x001fe20000410000 */
[----:B------:R-:W-:Y:S01]  /*2500*/  FADD.FTZ R220, R220, R187 ;  /* 0x000000bbdcdc7221 */ /* 0x000fe20000010000 */
[-C--:B------:R-:W-:Y:S02]  /*2510*/  FMUL.FTZ R221, R219, R187.reuse ;  /* 0x000000bbdbdd7220 */ /* 0x080fe40000410000 */
[----:B------:R-:W-:Y:S01]  /*2520*/  FFMA.FTZ R106, R222, R187, R106 ;  /* 0x000000bbde6a7223 */ /* 0x000fe2000001006a */
[----:B------:R-:W-:Y:S01]  /*2530*/  SHF.L.U32 R187, R190, 0x10, RZ ;  /* 0x00000010bebb7819 */ /* 0x000fe200000006ff */
[----:B------:R0:W-:Y:S04]  /*2540*/  STL [R1+0x48], R220 ;  /* 0x000048dc01007387 */ /* 0x0001e80000100800 */
[----:B------:R-:W-:-:S05]  /*2550*/  FADD.FTZ R228, R228, R187 ;  /* 0x000000bbe4e47221 */ /* 0x000fca0000010000 */
[----:B------:R1:W-:Y:S04]  /*2560*/  STL [R1+0x30], R228 ;  /* 0x000030e401007387 */ /* 0x0003e80000100800 */
[----:B------:R-:W3:Y:S01]  /*2570*/  LDL.LU R236, [R1+0x4c] ;  /* 0x00004c0001ec7983 */ /* 0x000ee20000300800 */
[----:B------:R-:W-:Y:S01]  /*2580*/  SHF.L.U32 R219, R232, 0x10, RZ ;  /* 0x00000010e8db7819 */ /* 0x000fe200000006ff */
[----:B0-----:R-:W-:Y:S01]  /*2590*/  FMUL.FTZ R220, R201, R235 ;  /* 0x000000ebc9dc7220 */ /* 0x001fe20000410000 */
[----:B------:R-:W-:Y:S01]  /*25a0*/  SHF.L.U32 R229, R229, 0x10, RZ ;  /* 0x00000010e5e57819 */ /* 0x000fe200000006ff */
[----:B------:R-:W3:Y:S01]  /*25b0*/  LDL R232, [R1+0x150] ;  /* 0x0001500001e87983 */ /* 0x000ee20000100800 */
[----:B-1----:R-:W-:Y:S01]  /*25c0*/  SHF.L.U32 R228, R191, 0x10, RZ ;  /* 0x00000010bfe47819 */ /* 0x002fe200000006ff */
[-C--:B------:R-:W-:Y:S01]  /*25d0*/  FFMA.FTZ R108, R220, R187.reuse, R108 ;  /* 0x000000bbdc6c7223 */ /* 0x080fe2000001006c */
[----:B------:R-:W-:Y:S01]  /*25e0*/  FMUL.FTZ R219, R219, R187 ;  /* 0x000000bbdbdb7220 */ /* 0x000fe20000410000 */
[----:B------:R-:W-:Y:S01]  /*25f0*/  FMUL.FTZ R187, R201, R234 ;  /* 0x000000eac9bb7220 */ /* 0x000fe20000410000 */
[----:B------:R-:W-:Y:S01]  /*2600*/  PRMT R188, R188, 0x7632, R188 ;  /* 0x00007632bcbc7816 */ /* 0x000fe200000000bc */
[----:B------:R-:W-:-:S02]  /*2610*/  FADD.FTZ R250, R250, R228 ;  /* 0x000000e4fafa7221 */ /* 0x000fc40000010000 */
[-C--:B------:R-:W-:Y:S01]  /*2620*/  FFMA.FTZ R110, R187, R228.reuse, R110 ;  /* 0x000000e4bb6e7223 */ /* 0x080fe2000001006e */
[----:B------:R-:W-:Y:S01]  /*2630*/  FMUL.FTZ R228, R229, R228 ;  /* 0x000000e4e5e47220 */ /* 0x000fe20000410000 */
[----:B------:R-:W-:Y:S01]  /*2640*/  SHF.L.U32 R229, R188, 0x10, RZ ;  /* 0x00000010bce57819 */ /* 0x000fe200000006ff */
[----:B------:R-:W-:Y:S01]  /*2650*/  STL [R1+0x38], R250 ;  /* 0x000038fa01007387 */ /* 0x000fe20000100800 */
[----:B------:R-:W-:-:S03]  /*2660*/  FMUL.FTZ R188, R201, R241 ;  /* 0x000000f1c9bc7220 */ /* 0x000fc60000410000 */
[----:B------:R-:W3:Y:S01]  /*2670*/  LDL.LU R241, [R1+0x34] ;  /* 0x0000340001f17983 */ /* 0x000ee20000300800 */
[----:B------:R-:W-:Y:S01]  /*2680*/  PRMT R189, R189, 0x7632, R189 ;  /* 0x00007632bdbd7816 */ /* 0x000fe200000000bd */
[----:B------:R-:W-:Y:S02]  /*2690*/  FFMA.FTZ R105, R188, R229, R105 ;  /* 0x000000e5bc697223 */ /* 0x000fe40000010069 */
[----:B------:R-:W3:Y:S01]  /*26a0*/  LDL R235, [R1+0x14c] ;  /* 0x00014c0001eb7983 */ /* 0x000ee20000100800 */
[----:B--2---:R-:W-:Y:S01]  /*26b0*/  SHF.L.U32 R230, R230, 0x10, RZ ;  /* 0x00000010e6e67819 */ /* 0x004fe200000006ff */
[----:B----4-:R-:W-:-:S04]  /*26c0*/  FADD.FTZ R237, R237, R229 ;  /* 0x000000e5eded7221 */ /* 0x010fc80000010000 */
[----:B------:R-:W-:Y:S01]  /*26d0*/  FMUL.FTZ R229, R230, R229 ;  /* 0x000000e5e6e57220 */ /* 0x000fe20000410000 */
[----:B------:R-:W-:Y:S01]  /*26e0*/  SHF.L.U32 R230, R189, 0x10, RZ ;  /* 0x00000010bde67819 */ /* 0x000fe200000006ff */
[----:B------:R-:W-:Y:S04]  /*26f0*/  STL [R1+0x44], R237 ;  /* 0x000044ed01007387 */ /* 0x000fe80000100800 */
[----:B------:R-:W2:Y:S01]  /*2700*/  LDL.LU R234, [R1+0x3c] ;  /* 0x00003c0001ea7983 */ /* 0x000ea20000300800 */
[----:B------:R-:W-:Y:S01]  /*2710*/  FMUL.FTZ R189, R201, R240 ;  /* 0x000000f0c9bd7220 */ /* 0x000fe20000410000 */
[----:B---3--:R-:W-:-:S05]  /*2720*/  FADD.FTZ R236, R236, R230 ;  /* 0x000000e6ecec7221 */ /* 0x008fca0000010000 */
[----:B------:R0:W-:Y:S04]  /*2730*/  STL [R1+0x4c], R236 ;  /* 0x00004cec01007387 */ /* 0x0001e80000100800 */
[----:B0-----:R-:W3:Y:S04]  /*2740*/  LDL R236, [R1+0x130] ;  /* 0x0001300001ec7983 */ /* 0x001ee80000100800 */
[----:B------:R-:W4:Y:S01]  /*2750*/  LDL.LU R240, [R1+0x20] ;  /* 0x0000200001f07983 */ /* 0x000f220000300800 */
[----:B------:R-:W-:Y:S02]  /*2760*/  SHF.L.U32 R231, R231, 0x10, RZ ;  /* 0x00000010e7e77819 */ /* 0x000fe400000006ff */
[----:B------:R-:W-:Y:S01]  /*2770*/  PRMT R190, R190, 0x7632, R190 ;  /* 0x00007632bebe7816 */ /* 0x000fe200000000be */
[----:B------:R-:W-:Y:S01]  /*2780*/  FFMA.FTZ R107, R189, R230, R107 ;  /* 0x000000e6bd6b7223 */ /* 0x000fe2000001006b */
[----:B------:R-:W-:Y:S01]  /*2790*/  FMUL.FTZ R0, R201, R0 ;  /* 0x00000000c9007220 */ /* 0x000fe20000410000 */
[----:B------:R-:W-:Y:S01]  /*27a0*/  FMUL.FTZ R230, R231, R230 ;  /* 0x000000e6e7e67220 */ /* 0x000fe20000410000 */
[----:B------:R-:W-:Y:S01]  /*27b0*/  SHF.L.U32 R231, R190, 0x10, RZ ;  /* 0x00000010bee77819 */ /* 0x000fe200000006ff */
[--C-:B------:R-:W-:Y:S01]  /*27c0*/  FADD.FTZ R160, R160, R233.reuse ;  /* 0x000000e9a0a07221 */ /* 0x100fe20000010000 */
[----:B------:R-:W-:Y:S01]  /*27d0*/  FFMA.FTZ R80, R0, R233, R80 ;  /* 0x000000e900507223 */ /* 0x000fe20000010050 */
[----:B------:R-:W-:Y:S01]  /*27e0*/  PRMT R233, R191, 0x7632, R233 ;  /* 0x00007632bfe97816 */ /* 0x000fe200000000e9 */
[----:B------:R-:W3:Y:S01]  /*27f0*/  LDL R237, [R1+0x134] ;  /* 0x0001340001ed7983 */ /* 0x000ee20000100800 */
[----:B------:R-:W-:-:S02]  /*2800*/  FADD.FTZ R241, R241, R231 ;  /* 0x000000e7f1f17221 */ /* 0x000fc40000010000 */
[----:B------:R-:W-:-:S03]  /*2810*/  SHF.L.U32 R233, R233, 0x10, RZ ;  /* 0x00000010e9e97819 */ /* 0x000fc600000006ff */
[----:B------:R0:W-:Y:S04]  /*2820*/  STL [R1+0x34], R241 ;  /* 0x000034f101007387 */ /* 0x0001e80000100800 */
[----:B0-----:R-:W3:Y:S01]  /*2830*/  LDL.LU R241, [R1+0x28] ;  /* 0x0000280001f17983 */ /* 0x001ee20000300800 */
[----:B------:R-:W-:Y:S01]  /*2840*/  SHF.L.U32 R232, R232, 0x10, RZ ;  /* 0x00000010e8e87819 */ /* 0x000fe200000006ff */
[----:B------:R-:W-:-:S04]  /*2850*/  FMUL.FTZ R190, R201, R239 ;  /* 0x000000efc9be7220 */ /* 0x000fc80000410000 */
[-C--:B------:R-:W-:Y:S01]  /*2860*/  FMUL.FTZ R191, R232, R231.reuse ;  /* 0x000000e7e8bf7220 */ /* 0x080fe20000410000 */
[----:B------:R-:W-:Y:S01]  /*2870*/  FFMA.FTZ R109, R190, R231, R109 ;  /* 0x000000e7be6d7223 */ /* 0x000fe2000001006d */
[----:B------:R-:W-:Y:S01]  /*2880*/  SHF.L.U32 R232, R235, 0x10, RZ ;  /* 0x00000010ebe87819 */ /* 0x000fe200000006ff */
[----:B------:R-:W-:-:S04]  /*2890*/  FMUL.FTZ R231, R201, R238 ;  /* 0x000000eec9e77220 */ /* 0x000fc80000410000 */
[-C--:B------:R-:W-:Y:S01]  /*28a0*/  FFMA.FTZ R111, R231, R233.reuse, R111 ;  /* 0x000000e9e76f7223 */ /* 0x080fe2000001006f */
[----:B------:R-:W-:Y:S01]  /*28b0*/  FMUL.FTZ R232, R232, R233 ;  /* 0x000000e9e8e87220 */ /* 0x000fe20000410000 */
[----:B--2---:R-:W-:-:S05]  /*28c0*/  FADD.FTZ R234, R234, R233 ;  /* 0x000000e9eaea7221 */ /* 0x004fca0000010000 */
[----:B------:R0:W-:Y:S02]  /*28d0*/  STL [R1+0x3c], R234 ;  /* 0x00003cea01007387 */ /* 0x0001e40000100800 */
[----:B0-----:R-:W-:-:S05]  /*28e0*/  SHF.L.U32 R234, R192, 0x10, RZ ;  /* 0x00000010c0ea7819 */ /* 0x001fca00000006ff */
[----:B----4-:R-:W-:-:S05]  /*28f0*/  FADD.FTZ R240, R240, R234 ;  /* 0x000000eaf0f07221 */ /* 0x010fca0000010000 */
[----:B------:R0:W-:Y:S04]  /*2900*/  STL [R1+0x20], R240 ;  /* 0x000020f001007387 */ /* 0x0001e80000100800 */
[----:B0-----:R-:W2:Y:S04]  /*2910*/  LDL R240, [R1+0x138] ;  /* 0x0001380001f07983 */ /* 0x001ea80000100800 */
[----:B------:R-:W4:Y:S04]  /*2920*/  LDL.LU R251, [R1+0x10] ;  /* 0x0000100001fb7983 */ /* 0x000f280000300800 */
[----:B------:R-:W4:Y:S01]  /*2930*/  LDL R250, [R1+0x13c] ;  /* 0x00013c0001fa7983 */ /* 0x000f220000100800 */
[----:B------:R-:W-:-:S03]  /*2940*/  FMUL.FTZ R233, R201, R245 ;  /* 0x000000f5c9e97220 */ /* 0x000fc60000410000 */
[----:B------:R-:W4:Y:S01]  /*2950*/  LDL.LU R245, [R1+0x18] ;  /* 0x0000180001f57983 */ /* 0x000f220000300800 */
[----:B------:R-:W-:Y:S01]  /*2960*/  FFMA.FTZ R238, R0, R199, RZ ;  /* 0x000000c700ee7223 */ /* 0x000fe200000100ff */
[----:B------:R-:W-:-:S03]  /*2970*/  FADD.FTZ R235, RZ, R199 ;  /* 0x000000c7ffeb7221 */ /* 0x000fc60000010000 */
[----:B------:R-:W-:Y:S01]  /*2980*/  FFMA.FTZ R238, R196, R19, R238 ;  /* 0x00000013c4ee7223 */ /* 0x000fe200000100ee */
[----:B------:R-:W-:-:S03]  /*2990*/  FADD.FTZ R235, R19, R235 ;  /* 0x000000eb13eb7221 */ /* 0x000fc60000010000 */
[----:B------:R-:W-:Y:S01]  /*29a0*/  FFMA.FTZ R238, R198, R197, R238 ;  /* 0x000000c5c6ee7223 */ /* 0x000fe200000100ee */
[----:B------:R-:W-:-:S03]  /*29b0*/  FADD.FTZ R235, R197, R235 ;  /* 0x000000ebc5eb7221 */ /* 0x000fc60000010000 */
[----:B------:R-:W-:Y:S01]  /*29c0*/  FFMA.FTZ R238, R18, R16, R238 ;  /* 0x0000001012ee7223 */ /* 0x000fe200000100ee */
[----:B------:R-:W-:-:S03]  /*29d0*/  FADD.FTZ R239, R16, R235 ;  /* 0x000000eb10ef7221 */ /* 0x000fc60000010000 */
[----:B------:R-:W-:Y:S01]  /*29e0*/  FFMA.FTZ R238, R17, R15, R238 ;  /* 0x0000000f11ee7223 */ /* 0x000fe200000100ee */
[----:B---3--:R-:W-:Y:S01]  /*29f0*/  SHF.L.U32 R236, R236, 0x10, RZ ;  /* 0x00000010ecec7819 */ /* 0x008fe200000006ff */
[----:B------:R-:W-:Y:S02]  /*2a00*/  FADD.FTZ R239, R15, R239 ;  /* 0x000000ef0fef7221 */ /* 0x000fe40000010000 */
[----:B------:R-:W-:Y:S01]  /*2a10*/  FFMA.FTZ R238, R13, R11, R238 ;  /* 0x0000000b0dee7223 */ /* 0x000fe200000100ee */
[-C--:B------:R-:W-:Y:S01]  /*2a20*/  FFMA.FTZ R112, R233, R234.reuse, R112 ;  /* 0x000000eae9707223 */ /* 0x080fe20000010070 */
[----:B------:R-:W-:Y:S01]  /*2a30*/  FADD.FTZ R239, R11, R239 ;  /* 0x000000ef0bef7221 */ /* 0x000fe20000010000 */
[----:B------:R-:W-:Y:S01]  /*2a40*/  FMUL.FTZ R234, R236, R234 ;  /* 0x000000eaecea7220 */ /* 0x000fe20000410000 */
[----:B------:R-:W-:Y:S01]  /*2a50*/  FFMA.FTZ R238, R14, R12, R238 ;  /* 0x0000000c0eee7223 */ /* 0x000fe200000100ee */
[----:B------:R-:W-:Y:S01]  /*2a60*/  SHF.L.U32 R236, R193, 0x10, RZ ;  /* 0x00000010c1ec7819 */ /* 0x000fe200000006ff */
[----:B------:R-:W-:-:S02]  /*2a70*/  FADD.FTZ R239, R12, R239 ;  /* 0x000000ef0cef7221 */ /* 0x000fc40000010000 */
[----:B------:R-:W-:Y:S02]  /*2a80*/  FFMA.FTZ R238, R10, R8, R238 ;  /* 0x000000080aee7223 */ /* 0x000fe400000100ee */
[----:B------:R-:W-:Y:S01]  /*2a90*/  FADD.FTZ R241, R241, R236 ;  /* 0x000000ecf1f17221 */ /* 0x000fe20000010000 */
[----:B------:R-:W-:Y:S01]  /*2aa0*/  FADD.FTZ R239, R8, R239 ;  /* 0x000000ef08ef7221 */ /* 0x000fe20000010000 */
[----:B------:R-:W-:-:S03]  /*2ab0*/  FFMA.FTZ R238, R9, R7, R238 ;  /* 0x0000000709ee7223 */ /* 0x000fc600000100ee */
[----:B------:R0:W-:Y:S01]  /*2ac0*/  STL [R1+0x28], R241 ;  /* 0x000028f101007387 */ /* 0x0001e20000100800 */
[----:B------:R-:W-:-:S04]  /*2ad0*/  FADD.FTZ R239, R7, R239 ;  /* 0x000000ef07ef7221 */ /* 0x000fc80000010000 */
[----:B------:R-:W-:Y:S01]  /*2ae0*/  FADD.FTZ R239, R205, R239 ;  /* 0x000000efcdef7221 */ /* 0x000fe20000010000 */
[----:B0-----:R-:W-:Y:S01]  /*2af0*/  FFMA.FTZ R241, R180, R205, R238 ;  /* 0x000000cdb4f17223 */ /* 0x001fe200000100ee */
[----:B------:R-:W-:Y:S01]  /*2b00*/  FMUL.FTZ R235, R201, R244 ;  /* 0x000000f4c9eb7220 */ /* 0x000fe20000410000 */
[----:B------:R-:W-:Y:S01]  /*2b10*/  SHF.L.U32 R237, R237, 0x10, RZ ;  /* 0x00000010eded7819 */ /* 0x000fe200000006ff */
[----:B------:R-:W-:Y:S01]  /*2b20*/  FADD.FTZ R239, R5, R239 ;  /* 0x000000ef05ef7221 */ /* 0x000fe20000010000 */
[----:B------:R-:W-:Y:S01]  /*2b30*/  FFMA.FTZ R241, R6, R5, R241 ;  /* 0x0000000506f17223 */ /* 0x000fe200000100f1 */
[----:B------:R-:W-:Y:S01]  /*2b40*/  FFMA.FTZ R114, R235, R236, R114 ;  /* 0x000000eceb727223 */ /* 0x000fe20000010072 */
[----:B------:R-:W-:Y:S01]  /*2b50*/  SHF.L.U32 R238, R194, 0x10, RZ ;  /* 0x00000010c2ee7819 */ /* 0x000fe200000006ff */
[----:B------:R-:W3:Y:S01]  /*2b60*/  LDL R244, [R1+0x148] ;  /* 0x0001480001f47983 */ /* 0x000ee20000100800 */
[----:B------:R-:W-:Y:S01]  /*2b70*/  FFMA.FTZ R241, R181, R206, R241 ;  /* 0x000000ceb5f17223 */ /* 0x000fe200000100f1 */
[----:B------:R-:W-:Y:S01]  /*2b80*/  FADD.FTZ R239, R206, R239 ;  /* 0x000000efceef7221 */ /* 0x000fe20000010000 */
[----:B------:R-:W-:Y:S01]  /*2b90*/  FMUL.FTZ R236, R237, R236 ;  /* 0x000000ecedec7220 */ /* 0x000fe20000410000 */
[----:B------:R-:W-:Y:S01]  /*2ba0*/  FMUL.FTZ R237, R201, R243 ;  /* 0x000000f3c9ed7220 */ /* 0x000fe20000410000 */
[----:B------:R-:W-:Y:S01]  /*2bb0*/  FFMA.FTZ R241, R4, R3, R241 ;  /* 0x0000000304f17223 */ /* 0x000fe200000100f1 */
[----:B------:R-:W-:-:S02]  /*2bc0*/  FADD.FTZ R239, R3, R239 ;  /* 0x000000ef03ef7221 */ /* 0x000fc40000010000 */
[----:B------:R-:W-:Y:S01]  /*2bd0*/  FFMA.FTZ R116, R237, R238, R116 ;  /* 0x000000eeed747223 */ /* 0x000fe20000010074 */
[----:B------:R-:W-:-:S04]  /*2be0*/  FFMA.FTZ R241, R182, R215, R241 ;  /* 0x000000d7b6f17223 */ /* 0x000fc800000100f1 */
[----:B------:R-:W-:-:S04]  /*2bf0*/  FFMA.FTZ R241, R2, R204, R241 ;  /* 0x000000cc02f17223 */ /* 0x000fc800000100f1 */
[----:B------:R-:W-:-:S04]  /*2c00*/  FFMA.FTZ R241, R214, R213, R241 ;  /* 0x000000d5d6f17223 */ /* 0x000fc800000100f1 */
[----:B------:R-:W-:-:S04]  /*2c10*/  FFMA.FTZ R241, R212, R211, R241 ;  /* 0x000000d3d4f17223 */ /* 0x000fc800000100f1 */
[----:B------:R-:W-:Y:S01]  /*2c20*/  FFMA.FTZ R241, R184, R217, R241 ;  /* 0x000000d9b8f17223 */ /* 0x000fe200000100f1 */
[----:B------:R-:W-:-:S03]  /*2c30*/  PRMT R192, R192, 0x7632, R192 ;  /* 0x00007632c0c07816 */ /* 0x000fc600000000c0 */
[----:B------:R-:W-:Y:S01]  /*2c40*/  FFMA.FTZ R241, R210, R209, R241 ;  /* 0x000000d1d2f17223 */ /* 0x000fe200000100f1 */
[----:B--2---:R-:W-:Y:S01]  /*2c50*/  SHF.L.U32 R240, R240, 0x10, RZ ;  /* 0x00000010f0f07819 */ /* 0x004fe200000006ff */
[----:B----4-:R-:W-:-:S04]  /*2c60*/  FADD.FTZ R251, R251, R238 ;  /* 0x000000eefbfb7221 */ /* 0x010fc80000010000 */
[----:B------:R-:W-:Y:S01]  /*2c70*/  FMUL.FTZ R238, R240, R238 ;  /* 0x000000eef0ee7220 */ /* 0x000fe20000410000 */
[----:B------:R-:W-:Y:S01]  /*2c80*/  FADD.FTZ R240, R215, R239 ;  /* 0x000000efd7f07221 */ /* 0x000fe20000010000 */
[----:B------:R-:W-:Y:S01]  /*2c90*/  FMUL.FTZ R239, R201, R242 ;  /* 0x000000f2c9ef7220 */ /* 0x000fe20000410000 */
[----:B------:R-:W-:Y:S01]  /*2ca0*/  SHF.L.U32 R243, R250, 0x10, RZ ;  /* 0x00000010faf37819 */ /* 0x000fe200000006ff */
[----:B------:R-:W-:Y:S01]  /*2cb0*/  STL [R1+0x10], R251 ;  /* 0x000010fb01007387 */ /* 0x000fe20000100800 */
[----:B------:R-:W-:-:S03]  /*2cc0*/  FADD.FTZ R242, R204, R240 ;  /* 0x000000f0ccf27221 */ /* 0x000fc60000010000 */
[----:B------:R-:W2:Y:S01]  /*2cd0*/  LDL.LU R250, [R1+0x24] ;  /* 0x0000240001fa7983 */ /* 0x000ea20000300800 */
[----:B------:R-:W-:Y:S01]  /*2ce0*/  FADD.FTZ R242, R213, R242 ;  /* 0x000000f2d5f27221 */ /* 0x000fe20000010000 */
[----:B------:R-:W-:-:S03]  /*2cf0*/  SHF.L.U32 R240, R195, 0x10, RZ ;  /* 0x00000010c3f07819 */ /* 0x000fc600000006ff */
[----:B------:R-:W-:Y:S02]  /*2d00*/  FADD.FTZ R242, R211, R242 ;  /* 0x000000f2d3f27221 */ /* 0x000fe40000010000 */
[----:B------:R-:W-:Y:S02]  /*2d10*/  FADD.FTZ R245, R245, R240 ;  /* 0x000000f0f5f57221 */ /* 0x000fe40000010000 */
[----:B------:R-:W-:Y:S01]  /*2d20*/  FADD.FTZ R242, R217, R242 ;  /* 0x000000f2d9f27221 */ /* 0x000fe20000010000 */
[-C--:B------:R-:W-:Y:S01]  /*2d30*/  FFMA.FTZ R118, R239, R240.reuse, R118 ;  /* 0x000000f0ef767223 */ /* 0x080fe20000010076 */
[----:B------:R-:W-:Y:S01]  /*2d40*/  FMUL.FTZ R240, R243, R240 ;  /* 0x000000f0f3f07220 */ /* 0x000fe20000410000 */
[----:B------:R0:W-:Y:S01]  /*2d50*/  STL [R1+0x18], R245 ;  /* 0x000018f501007387 */ /* 0x0001e20000100800 */
[----:B------:R-:W-:Y:S01]  /*2d60*/  FADD.FTZ R243, R209, R242 ;  /* 0x000000f2d1f37221 */ /* 0x000fe20000010000 */
[----:B------:R-:W-:Y:S01]  /*2d70*/  FFMA.FTZ R242, R185, R218, R241 ;  /* 0x000000dab9f27223 */ /* 0x000fe200000100f1 */
[----:B------:R-:W-:Y:S01]  /*2d80*/  SHF.L.U32 R241, R192, 0x10, RZ ;  /* 0x00000010c0f17819 */ /* 0x000fe200000006ff */
[----:B------:R-:W-:-:S02]  /*2d90*/  FMUL.FTZ R192, R201, R249 ;  /* 0x000000f9c9c07220 */ /* 0x000fc40000410000 */
[----:B------:R-:W4:Y:S04]  /*2da0*/  LDL R249, [R1+0x140] ;  /* 0x0001400001f97983 */ /* 0x000f280000100800 */
[----:B0-----:R-:W4:Y:S04]  /*2db0*/  LDL R245, [R1+0x144] ;  /* 0x0001440001f57983 */ /* 0x001f280000100800 */
[----:B------:R-:W4:Y:S01]  /*2dc0*/  LDL.LU R251, [R1+0x2c] ;  /* 0x00002c0001fb7983 */ /* 0x000f220000300800 */
[----:B------:R-:W-:Y:S01]  /*2dd0*/  FADD.FTZ R243, R218, R243 ;  /* 0x000000f3daf37221 */ /* 0x000fe20000010000 */
[----:B------:R-:W-:-:S03]  /*2de0*/  FFMA.FTZ R242, R208, R207, R242 ;  /* 0x000000cfd0f27223 */ /* 0x000fc600000100f2 */
[----:B------:R-:W-:Y:S01]  /*2df0*/  FADD.FTZ R243, R207, R243 ;  /* 0x000000f3cff37221 */ /* 0x000fe20000010000 */
[----:B------:R-:W-:-:S03]  /*2e00*/  FFMA.FTZ R242, R186, R227, R242 ;  /* 0x000000e3baf27223 */ /* 0x000fc600000100f2 */
[----:B------:R-:W-:Y:S01]  /*2e10*/  FADD.FTZ R243, R227, R243 ;  /* 0x000000f3e3f37221 */ /* 0x000fe20000010000 */
[----:B------:R-:W-:Y:S01]  /*2e20*/  FFMA.FTZ R242, R183, R216, R242 ;  /* 0x000000d8b7f27223 */ /* 0x000fe200000100f2 */
[----:B------:R-:W-:Y:S02]  /*2e30*/  FFMA.FTZ R113, R192, R241, R113 ;  /* 0x000000f1c0717223 */ /* 0x000fe40000010071 */
[----:B------:R-:W-:Y:S01]  /*2e40*/  FADD.FTZ R243, R216, R243 ;  /* 0x000000f3d8f37221 */ /* 0x000fe20000010000 */
[----:B------:R-:W-:Y:S01]  /*2e50*/  FFMA.FTZ R242, R226, R225, R242 ;  /* 0x000000e1e2f27223 */ /* 0x000fe200000100f2 */
[----:B---3--:R-:W-:Y:S02]  /*2e60*/  SHF.L.U32 R244, R244, 0x10, RZ ;  /* 0x00000010f4f47819 */ /* 0x008fe400000006ff */
[----:B------:R-:W-:-:S04]  /*2e70*/  PRMT R193, R193, 0x7632, R193 ;  /* 0x00007632c1c17816 */ /* 0x000fc800000000c1 */
[----:B------:R-:W-:Y:S01]  /*2e80*/  SHF.L.U32 R193, R193, 0x10, RZ ;  /* 0x00000010c1c17819 */ /* 0x000fe200000006ff */
[----:B--2---:R-:W-:Y:S01]  /*2e90*/  FADD.FTZ R250, R250, R241 ;  /* 0x000000f1fafa7221 */ /* 0x004fe20000010000 */
[----:B------:R-:W-:Y:S01]  /*2ea0*/  FMUL.FTZ R241, R244, R241 ;  /* 0x000000f1f4f17220 */ /* 0x000fe20000410000 */
        /* <DEDUP_REMOVED lines=9> */
[----:B------:R-:W-:Y:S02]  /*2f40*/  FFMA.FTZ R115, R242, R193, R115 ;  /* 0x000000c1f2737223 */ /* 0x000fe40000010073 */
[----:B------:R-:W-:Y:S01]  /*2f50*/  FADD.FTZ R244, R244, R230 ;  /* 0x000000e6f4f47221 */ /* 0x000fe20000010000 */
[----:B----4-:R-:W-:Y:S01]  /*2f60*/  SHF.L.U32 R245, R245, 0x10, RZ ;  /* 0x00000010f5f57819 */ /* 0x010fe200000006ff */
[----:B------:R-:W-:-:S04]  /*2f70*/  FADD.FTZ R251, R251, R193 ;  /* 0x000000c1fbfb7221 */ /* 0x000fc80000010000 */
[----:B------:R-:W-:Y:S01]  /*2f80*/  FMUL.FTZ R193, R245, R193 ;  /* 0x000000c1f5c17220 */ /* 0x000fe20000410000 */
[----:B------:R-:W-:Y:S01]  /*2f90*/  FFMA.FTZ R245, R220, R219, R243 ;  /* 0x000000dbdcf57223 */ /* 0x000fe200000100f3 */
[----:B------:R-:W-:Y:S01]  /*2fa0*/  FADD.FTZ R243, R244, R219 ;  /* 0x000000dbf4f37221 */ /* 0x000fe20000010000 */
[----:B------:R0:W-:Y:S02]  /*2fb0*/  STL [R1+0x24], R250 ;  /* 0x000024fa01007387 */ /* 0x0001e40000100800 */
[----:B------:R-:W-:Y:S01]  /*2fc0*/  FFMA.FTZ R244, R190, R191, R245 ;  /* 0x000000bfbef47223 */ /* 0x000fe200000100f5 */
[----:B------:R-:W-:Y:S01]  /*2fd0*/  FADD.FTZ R245, R243, R191 ;  /* 0x000000bff3f57221 */ /* 0x000fe20000010000 */
[----:B------:R-:W-:Y:S02]  /*2fe0*/  FMUL.FTZ R243, R201, R246 ;  /* 0x000000f6c9f37220 */ /* 0x000fe40000410000 */
[----:B------:R-:W-:Y:S01]  /*2ff0*/  FFMA.FTZ R244, R187, R228, R244 ;  /* 0x000000e4bbf47223 */ /* 0x000fe200000100f4 */
[----:B0-----:R-:W2:Y:S01]  /*3000*/  LDL.LU R250, [R1+0x14] ;  /* 0x0000140001fa7983 */ /* 0x001ea20000300800 */
[----:B------:R-:W-:-:S02]  /*3010*/  FADD.FTZ R246, R245, R228 ;  /* 0x000000e4f5f67221 */ /* 0x000fc40000010000 */
[----:B------:R-:W-:Y:S01]  /*3020*/  FFMA.FTZ R245, R231, R232, R244 ;  /* 0x000000e8e7f57223 */ /* 0x000fe200000100f4 */
[----:B------:R-:W3:Y:S01]  /*3030*/  LDL R248, [R1+0xec] ;  /* 0x0000ec0001f87983 */ /* 0x000ee20000100800 */
[----:B------:R-:W-:Y:S01]  /*3040*/  FADD.FTZ R244, R246, R232 ;  /* 0x000000e8f6f47221 */ /* 0x000fe20000010000 */
[----:B------:R-:W-:Y:S02]  /*3050*/  SHF.L.U32 R246, R249, 0x10, RZ ;  /* 0x00000010f9f67819 */ /* 0x000fe400000006ff */
[----:B------:R0:W-:Y:S04]  /*3060*/  STL [R1+0x2c], R251 ;  /* 0x00002cfb01007387 */ /* 0x0001e80000100800 */
[----:B------:R-:W4:Y:S01]  /*3070*/  LDL.LU R249, [R1+0x1c] ;  /* 0x00001c0001f97983 */ /* 0x000f220000300800 */
[----:B------:R-:W-:-:S04]  /*3080*/  PRMT R194, R194, 0x7632, R194 ;  /* 0x00007632c2c27816 */ /* 0x000fc800000000c2 */
[----:B------:R-:W-:-:S05]  /*3090*/  SHF.L.U32 R194, R194, 0x10, RZ ;  /* 0x00000010c2c27819 */ /* 0x000fca00000006ff */
[----:B------:R-:W-:Y:S01]  /*30a0*/  FFMA.FTZ R117, R243, R194, R117 ;  /* 0x000000c2f3757223 */ /* 0x000fe20000010075 */
[----:B------:R-:W-:Y:S01]  /*30b0*/  FFMA.FTZ R245, R233, R234, R245 ;  /* 0x000000eae9f57223 */ /* 0x000fe200000100f5 */
[----:B------:R-:W-:-:S03]  /*30c0*/  FADD.FTZ R244, R244, R234 ;  /* 0x000000eaf4f47221 */ /* 0x000fc60000010000 */
[----:B------:R-:W-:Y:S01]  /*30d0*/  FFMA.FTZ R245, R192, R241, R245 ;  /* 0x000000f1c0f57223 */ /* 0x000fe200000100f5 */
[----:B------:R-:W-:-:S04]  /*30e0*/  FADD.FTZ R244, R244, R241 ;  /* 0x000000f1f4f47221 */ /* 0x000fc80000010000 */
[----:B------:R-:W-:-:S04]  /*30f0*/  FADD.FTZ R244, R244, R236 ;  /* 0x000000ecf4f47221 */ /* 0x000fc80000010000 */
[----:B------:R-:W-:-:S04]  /*3100*/  FADD.FTZ R244, R244, R193 ;  /* 0x000000c1f4f47221 */ /* 0x000fc80000010000 */
[----:B------:R-:W-:Y:S01]  /*3110*/  FADD.FTZ R244, R244, R238 ;  /* 0x000000eef4f47221 */ /* 0x000fe20000010000 */
[----:B--2---:R-:W-:Y:S01]  /*3120*/  FADD.FTZ R250, R250, R194 ;  /* 0x000000c2fafa7221 */ /* 0x004fe20000010000 */
[----:B------:R-:W-:Y:S01]  /*3130*/  FMUL.FTZ R194, R246, R194 ;  /* 0x000000c2f6c27220 */ /* 0x000fe20000410000 */
[----:B------:R-:W-:-:S04]  /*3140*/  PRMT R246, R195, 0x7632, R246 ;  /* 0x00007632c3f67816 */ /* 0x000fc800000000f6 */
[----:B------:R-:W-:Y:S01]  /*3150*/  SHF.L.U32 R246, R246, 0x10, RZ ;  /* 0x00000010f6f67819 */ /* 0x000fe200000006ff */
[----:B------:R-:W-:Y:S01]  /*3160*/  FFMA.FTZ R195, R235, R236, R245 ;  /* 0x000000ecebc37223 */ /* 0x000fe200000100f5 */
[----:B------:R0:W-:Y:S01]  /*3170*/  STL [R1+0x14], R250 ;  /* 0x000014fa01007387 */ /* 0x0001e20000100800 */
[----:B------:R-:W-:Y:S02]  /*3180*/  FMUL.FTZ R245, R201, R60 ;  /* 0x0000003cc9f57220 */ /* 0x000fe40000410000 */
[----:B----4-:R-:W-:Y:S01]  /*3190*/  FADD.FTZ R249, R249, R246 ;  /* 0x000000f6f9f97221 */ /* 0x010fe20000010000 */
[----:B------:R0:W5:Y:S04]  /*31a0*/  LDL.LU R60, [R1+0x18c] ;  /* 0x00018c00013c7983 */ /* 0x0001680000300800 */
[----:B------:R0:W-:Y:S01]  /*31b0*/  STL [R1+0x1c], R249 ;  /* 0x00001cf901007387 */ /* 0x0001e20000100800 */
[----:B------:R-:W-:Y:S01]  /*31c0*/  FFMA.FTZ R195, R242, R193, R195 ;  /* 0x000000c1f2c37223 */ /* 0x000fe200000100c3 */
[----:B---3--:R-:W-:-:S03]  /*31d0*/  SHF.L.U32 R248, R248, 0x10, RZ ;  /* 0x00000010f8f87819 */ /* 0x008fc600000006ff */
[----:B------:R-:W-:Y:S01]  /*31e0*/  FFMA.FTZ R195, R237, R238, R195 ;  /* 0x000000eeedc37223 */ /* 0x000fe200000100c3 */
[----:B------:R-:W-:-:S03]  /*31f0*/  FADD.FTZ R244, R244, R194 ;  /* 0x000000c2f4f47221 */ /* 0x000fc60000010000 */
[----:B------:R-:W-:Y:S01]  /*3200*/  FFMA.FTZ R195, R243, R194, R195 ;  /* 0x000000c2f3c37223 */ /* 0x000fe200000100c3 */
[-C--:B------:R-:W-:Y:S01]  /*3210*/  FFMA.FTZ R119, R245, R246.reuse, R119 ;  /* 0x000000f6f5777223 */ /* 0x080fe20000010077 */
[----:B------:R-:W-:Y:S01]  /*3220*/  FMUL.FTZ R246, R248, R246 ;  /* 0x000000f6f8f67220 */ /* 0x000fe20000410000 */
[----:B------:R-:W-:Y:S01]  /*3230*/  FADD.FTZ R244, R244, R240 ;  /* 0x000000f0f4f47221 */ /* 0x000fe20000010000 */
[----:B------:R-:W-:-:S03]  /*3240*/  FFMA.FTZ R195, R239, R240, R195 ;  /* 0x000000f0efc37223 */ /* 0x000fc600000100c3 */
[----:B------:R-:W-:Y:S01]  /*3250*/  FADD.FTZ R244, R244, R246 ;  /* 0x000000f6f4f47221 */ /* 0x000fe20000010000 */
[----:B------:R-:W-:Y:S01]  /*3260*/  FFMA.FTZ R195, R245, R246, R195 ;  /* 0x000000f6f5c37223 */ /* 0x000fe200000100c3 */
[----:B0-----:R-:W-:Y:S06]  /*3270*/  BRA `(.L_x_7578) ;  /* 0x00000000007c7947 */ /* 0x001fec0003800000 */
.L_x_7577:
[----:B0-----:R-:W-:Y:S02]  /*3280*/  MOV R200, UR18 ;  /* 0x0000001200c87c02 */ /* 0x001fe40008000f00 */
        /* <DEDUP_REMOVED lines=11> */
[C---:B------:R-:W-:Y:S01]  /*3340*/  IADD3 R22, PT, PT, R21.reuse, 0x20, RZ ;  /* 0x0000002015167810 */ /* 0x040fe20007ffe0ff */
[C-C-:B-1----:R-:W-:Y:S01]  /*3350*/  IMAD.WIDE.U32 R24, R21.reuse, 0x20, R248.reuse ;  /* 0x0000002015187825 */ /* 0x142fe200078e00f8 */
[C---:B------:R-:W-:Y:S02]  /*3360*/  IADD3 R20, PT, PT, R21.reuse, 0x40, RZ ;  /* 0x0000004015147810 */ /* 0x040fe40007ffe0ff */
[C---:B------:R-:W-:Y:S01]  /*3370*/  IADD3 R26, PT, PT, R21.reuse, 0x60, RZ ;  /* 0x00000060151a7810 */ /* 0x040fe20007ffe0ff */
[--C-:B------:R-:W-:Y:S01]  /*3380*/  IMAD.WIDE.U32 R22, R22, 0x20, R248.reuse ;  /* 0x0000002016167825 */ /* 0x100fe200078e00f8 */
[----:B------:R-:W-:Y:S01]  /*3390*/  IADD3 R28, PT, PT, R21, 0x80, RZ ;  /* 0x00000080151c7810 */ /* 0x000fe20007ffe0ff */
[----:B------:R0:W5:Y:S02]  /*33a0*/  LDG.E.128 R56, desc[UR6][R24.64] ;  /* 0x0000000618387981 */ /* 0x000164000c1e1d00 */
[--C-:B------:R-:W-:Y:S02]  /*33b0*/  IMAD.WIDE.U32 R20, R20, 0x20, R248.reuse ;  /* 0x0000002014147825 */ /* 0x100fe400078e00f8 */
[----:B------:R0:W5:Y:S02]  /*33c0*/  LDG.E.128 R52, desc[UR6][R24.64+0x10] ;  /* 0x0000100618347981 */ /* 0x000164000c1e1d00 */
[----:B------:R-:W-:-:S02]  /*33d0*/  IMAD.WIDE.U32 R26, R26, 0x20, R248 ;  /* 0x000000201a1a7825 */ /* 0x000fc400078e00f8 */
[----:B------:R0:W5:Y:S02]  /*33e0*/  LDG.E.128 R48, desc[UR6][R22.64] ;  /* 0x0000000616307981 */ /* 0x000164000c1e1d00 */
[----:B------:R-:W-:Y:S02]  /*33f0*/  IMAD.WIDE.U32 R248, R28, 0x20, R248 ;  /* 0x000000201cf87825 */ /* 0x000fe400078e00f8 */
[----:B------:R0:W5:Y:S04]  /*3400*/  LDG.E.128 R44, desc[UR6][R22.64+0x10] ;  /* 0x00001006162c7981 */ /* 0x000168000c1e1d00 */
[----:B------:R0:W5:Y:S04]  /*3410*/  LDG.E.128 R40, desc[UR6][R20.64] ;  /* 0x0000000614287981 */ /* 0x000168000c1e1d00 */
[----:B------:R0:W5:Y:S04]  /*3420*/  LDG.E.128 R36, desc[UR6][R20.64+0x10] ;  /* 0x0000100614247981 */ /* 0x000168000c1e1d00 */
[----:B------:R0:W5:Y:S04]  /*3430*/  LDG.E.128 R32, desc[UR6][R26.64] ;  /* 0x000000061a207981 */ /* 0x000168000c1e1d00 */
[----:B------:R0:W5:Y:S04]  /*3440*/  LDG.E.128 R28, desc[UR6][R26.64+0x10] ;  /* 0x000010061a1c7981 */ /* 0x000168000c1e1d00 */
[----:B------:R0:W5:Y:S04]  /*3450*/  LDG.E.128 R20, desc[UR6][R248.64+0x10] ;  /* 0x00001006f8147981 */ /* 0x000168000c1e1d00 */
[----:B------:R0:W5:Y:S02]  /*3460*/  LDG.E.128 R24, desc[UR6][R248.64] ;  /* 0x00000006f8187981 */ /* 0x000164000c1e1d00 */
.L_x_7578:
[----:B------:R-:W-:Y:S05]  /*3470*/  BSYNC.RECONVERGENT B1 ;  /* 0x0000000000017941 */ /* 0x000fea0003800200 */
.L_x_7576:
        /* <DEDUP_REMOVED lines=23> */
.L_x_7765:
[----:B0-----:R-:W3:Y:S04]  /*35f0*/  LDL.LU R248, [R1] ;  /* 0x0000000001f87983 */ /* 0x001ee80000300800 */
[----:B------:R-:W4:Y:S01]  /*3600*/  LDL.LU R249, [R1+0x4] ;  /* 0x0000040001f97983 */ /* 0x000f220000300800 */
[----:B--2---:R-:W-:Y:S01]  /*3610*/  FADD.FTZ R244, R195, R244 ;  /* 0x000000f4c3f47221 */ /* 0x004fe20000010000 */
[----:B------:R-:W-:-:S04]  /*3620*/  ISETP.NE.U32.AND P1, PT, R200, RZ, PT ;  /* 0x000000ffc800720c */ /* 0x000fc80003f25070 */
[----:B------:R-:W-:Y:S01]  /*3630*/  ISETP.NE.AND.EX P1, PT, R247, RZ, PT, P1 ;  /* 0x000000fff700720c */ /* 0x000fe20003f25310 */
[----:B------:R-:W-:Y:S01]  /*3640*/  IMAD R247, R203, UR9, RZ ;  /* 0x00000009cbf77c24 */ /* 0x000fe2000f8e02ff */
[----:B------:R-:W-:Y:S01]  /*3650*/  ISETP.NE.AND P4, PT, RZ, UR8, PT ;  /* 0x00000008ff007c0c */ /* 0x000fe2000bf85270 */
[----:B------:R-:W-:Y:S01]  /*3660*/  BSSY.RECONVERGENT B1, `(.L_x_7580) ;  /* 0x0000209000017945 */ /* 0x000fe20003800200 */
[----:B---3--:R-:W-:Y:S02]  /*3670*/  FADD.FTZ R251, R251, R248 ;  /* 0x000000f8fbfb7221 */ /* 0x008fe40000010000 */
[----:B------:R-:W0:Y:S01]  /*3680*/  S2R R248, SR_TID.X ;  /* 0x0000000000f87919 */ /* 0x000e220000002100 */
[----:B----4-:R-:W-:-:S05]  /*3690*/  @P3 IADD3 R195, PT, PT, R249, -0x1, RZ ;  /* 0xfffffffff9c33810 */ /* 0x010fca0007ffe0ff */
[----:B------:R-:W-:-:S05]  /*36a0*/  @P3 IMAD R195, R195, UR9, RZ ;  /* 0x00000009c3c33c24 */ /* 0x000fca000f8e02ff */
[----:B------:R-:W-:-:S04]  /*36b0*/  @P3 SHF.R.S32.HI R200, RZ, 0x1f, R195 ;  /* 0x0000001fffc83819 */ /* 0x000fc800000114c3 */
[----:B------:R-:W-:Y:S01]  /*36c0*/  @P3 LEA.HI R200, R200, R195, RZ, 0x3 ;  /* 0x000000c3c8c83211 */ /* 0x000fe200078f18ff */
[----:B------:R-:W-:Y:S01]  /*36d0*/  HFMA2 R195, -RZ, RZ, 0, 0 ;  /* 0x00000000ffc37431 */ /* 0x000fe200000001ff */
[----:B0-----:R-:W-:Y:S02]  /*36e0*/  LOP3.LUT R252, R248, 0x1f, RZ, 0xc0, !PT ;  /* 0x0000001ff8fc7812 */ /* 0x001fe400078ec0ff */
[----:B------:R-:W0:Y:S02]  /*36f0*/  @P3 LDC.64 R248, c[0x0][0x390] ;  /* 0x0000e400fff83b82 */ /* 0x000e240000000a00 */
[----:B------:R-:W-:Y:S01]  /*3700*/  @P3 LEA.HI.SX32 R195, R200, R252, 0x1d ;  /* 0x000000fcc8c33211 */ /* 0x000fe200078feaff */
[----:B------:R-:W-:-:S05]  /*3710*/  FMUL.FTZ R200, R251, UR10 ;  /* 0x0000000afbc87c20 */ /* 0x000fca0008410000 */
[----:B------:R-:W-:Y:S01]  /*3720*/  FSEL R200, R200, RZ, !P4 ;  /* 0x000000ffc8c87208 */ /* 0x000fe20006000000 */
[----:B0-----:R-:W-:-:S05]  /*3730*/  @P3 IMAD.WIDE.U32 R248, R195, 0x10, R248 ;  /* 0x00000010c3f83825 */ /* 0x001fca00078e00f8 */
[----:B-1----:R0:W5:Y:S02]  /*3740*/  @P3 LDG.E.128 R164, desc[UR6][R248.64] ;  /* 0x00000006f8a43981 */ /* 0x002164000c1e1d00 */
[----:B0-----:R-:W-:-:S04]  /*3750*/  SHF.R.S32.HI R248, RZ, 0x1f, R247 ;  /* 0x0000001ffff87819 */ /* 0x001fc800000114f7 */
[----:B------:R-:W-:Y:S01]  /*3760*/  LEA.HI R248, R248, R247, RZ, 0x3 ;  /* 0x000000f7f8f87211 */ /* 0x000fe200078f18ff */
[----:B------:R-:W-:-:S03]  /*3770*/  FMUL.FTZ R247, R244, UR10 ;  /* 0x0000000af4f77c20 */ /* 0x000fc60008410000 */
        /* <DEDUP_REMOVED lines=21> */
.L_x_7584:
[----:B------:R-:W-:Y:S05]  /*38d0*/  BSYNC.RECONVERGENT B2 ;  /* 0x0000000000027941 */ /* 0x000fea0003800200 */
.L_x_7583:
        /* <DEDUP_REMOVED lines=10> */
[----:B------:R-:W-:Y:S02]  /*3980*/  FFMA.FTZ R157, R250, R251, R157 ;  /* 0x000000fbfa9d7223 */ /* 0x000fe4000001009d */
[----:B------:R-:W2:Y:S02]  /*3990*/  LDL R251, [R1+0xe8] ;  /* 0x0000e80001fb7983 */ /* 0x000ea40000100800 */
[----:B--2---:R-:W-:-:S05]  /*39a0*/  SHF.L.U32 R251, R251, 0x10, RZ ;  /* 0x00000010fbfb7819 */ /* 0x004fca00000006ff */
[----:B------:R-:W-:-:S05]  /*39b0*/  FMUL.FTZ R250, R250, R251 ;  /* 0x000000fbfafa7220 */ /* 0x000fca0000410000 */
[----:B------:R-:W-:-:S04]  /*39c0*/  F2FP.BF16.F32.PACK_AB R250, RZ, R250 ;  /* 0x000000fafffa723e */ /* 0x000fc800000010ff */
[----:B------:R-:W-:-:S07]  /*39d0*/  PRMT R168, R168, 0x5410, R250 ;  /* 0x00005410a8a87816 */ /* 0x000fce00000000fa */
.L_x_7586:
[----:B------:R-:W-:Y:S05]  /*39e0*/  BSYNC.RECONVERGENT B2 ;  /* 0x0000000000027941 */ /* 0x000fea0003800200 */
.L_x_7585:
        /* <DEDUP_REMOVED lines=14> */
.L_x_7588:
[----:B------:R-:W-:Y:S05]  /*3ad0*/  BSYNC.RECONVERGENT B2 ;  /* 0x0000000000027941 */ /* 0x000fea0003800200 */
.L_x_7587:
        /* <DEDUP_REMOVED lines=16> */
.L_x_7590:
[----:B------:R-:W-:Y:S05]  /*3be0*/  BSYNC.RECONVERGENT B2 ;  /* 0x0000000000027941 */ /* 0x000fea0003800200 */
.L_x_7589:
        /* <DEDUP_REMOVED lines=14> */
.L_x_7592:
[----:B------:R-:W-:Y:S05]  /*3cd0*/  BSYNC.RECONVERGENT B2 ;  /* 0x0000000000027941 */ /* 0x000fea0003800200 */
.L_x_7591:
        /* <DEDUP_REMOVED lines=16> */
.L_x_7594:
[----:B------:R-:W-:Y:S05]  /*3de0*/  BSYNC.RECONVERGENT B2 ;  /* 0x0000000000027941 */ /* 0x000fea0003800200 */
.L_x_7593:
        /* <DEDUP_REMOVED lines=14> */
.L_x_7596:
[----:B------:R-:W-:Y:S05]  /*3ed0*/  BSYNC.RECONVERGENT B2 ;  /* 0x0000000000027941 */ /* 0x000fea0003800200 */
.L_x_7595:
        /* <DEDUP_REMOVED lines=14> */
[----:B------:R-:W-:Y:S01]  /*3fc0*/  PRMT R171, R171, 0x5410, R250 ;  /* 0x00005410abab7816 */ /* 0x000fe200000000fa */
[----:B------:R-:W-:Y:S06]  /*3fd0*/  BRA `(.L_x_7597) ;  /* 0x0000001400c47947 */ /* 0x000fec0003800000 */
.L_x_7582:
[-CC-:B------:R-:W-:Y:S01]  /*3fe0*/  FFMA.FTZ R172, R13, R247.reuse, R200.reuse ;  /* 0x000000f70dac7223 */ /* 0x180fe200000100c8 */
[-CC-:B------:R-:W-:Y:S01]  /*3ff0*/  FFMA.FTZ R173, R14, R247.reuse, R200.reuse ;  /* 0x000000f70ead7223 */ /* 0x180fe200000100c8 */
[-CC-:B------:R-:W-:Y:S01]  /*4000*/  FFMA.FTZ R175, R18, R247.reuse, R200.reuse ;  /* 0x000000f712af7223 */ /* 0x180fe200000100c8 */
[-C--:B------:R-:W-:Y:S01]  /*4010*/  FFMA.FTZ R174, R198, R247.reuse, R200 ;  /* 0x000000f7c6ae7223 */ /* 0x080fe200000100c8 */
[----:B------:R-:W-:Y:S01]  /*4020*/  FADD.FTZ R177, R11, -R172 ;  /* 0x800000ac0bb17221 */ /* 0x000fe20000010000 */
[-CC-:B------:R-:W-:Y:S01]  /*4030*/  FFMA.FTZ R172, R17, R247.reuse, R200.reuse ;  /* 0x000000f711ac7223 */ /* 0x180fe200000100c8 */
        /* <DEDUP_REMOVED lines=41> */
.L_x_7599:
[----:B------:R-:W-:Y:S05]  /*42d0*/  BSYNC.RECONVERGENT B2 ;  /* 0x0000000000027941 */ /* 0x000fea0003800200 */
.L_x_7598:
[----:B------:R-:W-:Y:S04]  /*42e0*/  BSSY.RECONVERGENT B2, `(.L_x_7600) ;  /* 0x0000010000027945 */ /* 0x000fe80003800200 */
        /* <DEDUP_REMOVED lines=15> */
.L_x_7601:
[----:B------:R-:W-:Y:S05]  /*43e0*/  BSYNC.RECONVERGENT B2 ;  /* 0x0000000000027941 */ /* 0x000fea0003800200 */
.L_x_7600:
        /* <DEDUP_REMOVED lines=14> */
.L_x_7603:
[----:B------:R-:W-:Y:S05]  /*44d0*/  BSYNC.RECONVERGENT B2 ;  /* 0x0000000000027941 */ /* 0x000fea0003800200 */
.L_x_7602:
        /* <DEDUP_REMOVED lines=16> */
.L_x_7605:
[----:B------:R-:W-:Y:S05]  /*45e0*/  BSYNC.RECONVERGENT B2 ;  /* 0x0000000000027941 */ /* 0x000fea0003800200 */
.L_x_7604:
        /* <DEDUP_REMOVED lines=14> */
.L_x_7607:
[----:B------:R-:W-:Y:S05]  /*46d0*/  BSYNC.RECONVERGENT B2 ;  /* 0x0000000000027941 */ /* 0x000fea0003800200 */
.L_x_7606:
        /* <DEDUP_REMOVED lines=16> */
.L_x_7609:
[----:B------:R-:W-:Y:S05]  /*47e0*/  BSYNC.RECONVERGENT B2 ;  /* 0x0000000000027941 */ /* 0x000fea0003800200 */
.L_x_7608:
        /* <DEDUP_REMOVED lines=14> */
.L_x_7611:
[----:B------:R-:W-:Y:S05]  /*48d0*/  BSYNC.RECONVERGENT B2 ;  /* 0x0000000000027941 */ /* 0x000fea0003800200 */
.L_x_7610:
[----:B------:R-:W-:Y:S05]  /*48e0*/  @!P3 BRA `(.L_x_7597) ;  /* 0x0000000c0080b947 */ /* 0x000fea0003800000 */
[----:B------:R-:W-:Y:S01]  /*48f0*/  PRMT R251, R167, 0x7632, R251 ;  /* 0x00007632a7fb7816 */ /* 0x000fe200000000fb */
[----:B------:R-:W-:-:S03]  /*4900*/  FMUL.FTZ R250, R179, UR11 ;  /* 0x0000000bb3fa7c20 */ /* 0x000fc60008410000 */
[----:B------:R-:W-:-:S05]  /*4910*/  SHF.L.U32 R251, R251, 0x10, RZ ;  /* 0x00000010fbfb7819 */ /* 0x000fca00000006ff */
[----:B------:R-:W-:Y:S02]  /*4920*/  FFMA.FTZ R155, R250, R251, R155 ;  /* 0x000000fbfa9b7223 */ /* 0x000fe4000001009b */
[----:B------:R-:W2:Y:S02]  /*4930*/  LDL R251, [R1+0xdc] ;  /* 0x0000dc0001fb7983 */ /* 0x000ea40000100800 */
[----:B--2---:R-:W-:-:S05]  /*4940*/  SHF.L.U32 R251, R251, 0x10, RZ ;  /* 0x00000010fbfb7819 */ /* 0x004fca00000006ff */
[----:B------:R-:W-:-:S05]  /*4950*/  FMUL.FTZ R250, R251, R250 ;  /* 0x000000fafbfa7220 */ /* 0x000fca0000410000 */
[----:B------:R-:W-:-:S04]  /*4960*/  F2FP.BF16.F32.PACK_AB R250, RZ, R250 ;  /* 0x000000fafffa723e */ /* 0x000fc800000010ff */
[----:B------:R-:W-:Y:S01]  /*4970*/  PRMT R171, R171, 0x5410, R250 ;  /* 0x00005410abab7816 */ /* 0x000fe200000000fa */
[----:B------:R-:W-:Y:S06]  /*4980*/  BRA `(.L_x_7597) ;  /* 0x0000000c00587947 */ /* 0x000fec0003800000 */
.L_x_7581:
[----:B------:R-:W-:Y:S02]  /*4990*/  MOV R249, UR20 ;  /* 0x0000001400f97c02 */ /* 0x000fe40008000f00 */
[----:B------:R-:W-:Y:S02]  /*49a0*/  MOV R248, UR21 ;  /* 0x0000001500f87c02 */ /* 0x000fe40008000f00 */
[----:B------:R-:W-:-:S04]  /*49b0*/  ISETP.NE.U32.AND P1, PT, R249, RZ, PT ;  /* 0x000000fff900720c */ /* 0x000fc80003f25070 */
[----:B------:R-:W-:-:S13]  /*49c0*/  ISETP.NE.AND.EX P1, PT, R248, RZ, PT, P1 ;  /* 0x000000fff800720c */ /* 0x000fda0003f25310 */
[----:B------:R-:W-:Y:S05]  /*49d0*/  @P1 BRA `(.L_x_7612) ;  /* 0x0000000400a41947 */ /* 0x000fea0003800000 */
[----:B------:R-:W-:Y:S01]  /*49e0*/  @P2 FFMA.FTZ R251, R0, R247, R200 ;  /* 0x000000f700fb2223 */ /* 0x000fe200000100c8 */
[----:B-----5:R-:W-:-:S03]  /*49f0*/  MOV R250, R56 ;  /* 0x0000003800fa7202 */ /* 0x020fc60000000f00 */
        /* <DEDUP_REMOVED lines=18> */
[----:B------:R-:W-:Y:S02]  /*4b20*/  @P3 FFMA.FTZ R157, R251, R250, R157 ;  /* 0x000000fafb9d3223 */ /* 0x000fe4000001009d */
[----:B------:R-:W2:Y:S02]  /*4b30*/  LDL R250, [R1+0xe8] ;  /* 0x0000e80001fa7983 */ /* 0x000ea40000100800 */
        /* <DEDUP_REMOVED lines=69> */
[----:B------:R-:W-:Y:S01]  /*4f90*/  @P2 FFMA.FTZ R251, R10, R247, R200 ;  /* 0x000000f70afb2223 */ /* 0x000fe200000100c8 */
[----:B------:R-:W-:-:S03]  /*4fa0*/  MOV R250, R55 ;  /* 0x0000003700fa7202 */ /* 0x000fc60000000f00 */
[----:B------:R-:W-:-:S04]  /*4fb0*/  @P2 FADD.FTZ R251, R8, -R251 ;  /* 0x800000fb08fb2221 */ /* 0x000fc80000010000 */
[----:B------:R-:W-:Y:S01]  /*4fc0*/  @P2 FFMA.FTZ R250, R201, R251, R55 ;  /* 0x000000fbc9fa2223 */ /* 0x000fe20000010037 */
[----:B------:R-:W-:-:S03]  /*4fd0*/  PRMT R251, R167, 0x7632, R251 ;  /* 0x00007632a7fb7816 */ /* 0x000fc600000000fb */
[----:B------:R-:W-:Y:S01]  /*4fe0*/  FMUL.FTZ R250, R250, UR11 ;  /* 0x0000000bfafa7c20 */ /* 0x000fe20008410000 */
        /* <DEDUP_REMOVED lines=8> */
.L_x_7612:
[----:B------:R-:W2:Y:S01]  /*5070*/  LDL R250, [R1+0xe8] ;  /* 0x0000e80001fa7983 */ /* 0x000ea20000100800 */
[----:B------:R-:W0:Y:S01]  /*5080*/  @P3 LDC R174, c[0x0][0x40c] ;  /* 0x00010300ffae3b82 */ /* 0x000e220000000800 */
[----:B------:R-:W-:Y:S01]  /*5090*/  @P2 FFMA.FTZ R173, R0, R247, R200 ;  /* 0x000000f700ad2223 */ /* 0x000fe200000100c8 */
[----:B-----5:R-:W-:Y:S02]  /*50a0*/  MOV R172, R56 ;  /* 0x0000003800ac7202 */ /* 0x020fe40000000f00 */
[----:B------:R-:W-:Y:S01]  /*50b0*/  @P3 SHF.L.U32 R178, R60, 0x10, RZ ;  /* 0x000000103cb23819 */ /* 0x000fe200000006ff */
[----:B------:R-:W-:Y:S01]  /*50c0*/  @P2 FADD.FTZ R173, R199, -R173 ;  /* 0x800000adc7ad2221 */ /* 0x000fe20000010000 */
[----:B------:R-:W-:Y:S02]  /*50d0*/  @P3 SHF.L.U32 R179, R61, 0x10, RZ ;  /* 0x000000103db33819 */ /* 0x000fe400000006ff */
[----:B------:R-:W1:Y:S01]  /*50e0*/  @P3 LDC R175, c[0x0][0x40c] ;  /* 0x00010300ffaf3b82 */ /* 0x000e620000000800 */
[----:B------:R-:W-:Y:S01]  /*50f0*/  @P2 FFMA.FTZ R172, R201, R173, R56 ;  /* 0x000000adc9ac2223 */ /* 0x000fe20000010038 */
[----:B------:R-:W-:-:S04]  /*5100*/  @P2 FFMA.FTZ R173, R196, R247, R200 ;  /* 0x000000f7c4ad2223 */ /* 0x000fc800000100c8 */
[----:B------:R-:W-:Y:S01]  /*5110*/  @P2 FADD.FTZ R176, R19, -R173 ;  /* 0x800000ad13b02221 */ /* 0x000fe20000010000 */
[----:B------:R-:W-:-:S03]  /*5120*/  MOV R173, R57 ;  /* 0x0000003900ad7202 */ /* 0x000fc60000000f00 */
[----:B------:R-:W-:Y:S01]  /*5130*/  @P2 FFMA.FTZ R173, R201, R176, R57 ;  /* 0x000000b0c9ad2223 */ /* 0x000fe20000010039 */
[----:B------:R-:W-:-:S04]  /*5140*/  @P3 PRMT R176, R164, 0x7632, R176 ;  /* 0x00007632a4b03816 */ /* 0x000fc800000000b0 */
[----:B------:R-:W-:Y:S01]  /*5150*/  @P3 SHF.L.U32 R176, R176, 0x10, RZ ;  /* 0x00000010b0b03819 */ /* 0x000fe200000006ff */
[----:B0-----:R-:W-:-:S04]  /*5160*/  @P3 FMUL.FTZ R174, R173, R174 ;  /* 0x000000aeadae3220 */ /* 0x001fc80000410000 */
[----:B------:R-:W-:Y:S01]  /*5170*/  @P3 FFMA.FTZ R157, R174, R176, R157 ;  /* 0x000000b0ae9d3223 */ /* 0x000fe2000001009d */
[----:B-1----:R-:W-:Y:S01]  /*5180*/  @P3 FMUL.FTZ R176, R172, R175 ;  /* 0x000000afacb03220 */ /* 0x002fe20000410000 */
[----:B------:R-:W-:-:S05]  /*5190*/  @P3 SHF.L.U32 R175, R164, 0x10, RZ ;  /* 0x00000010a4af3819 */ /* 0x000fca00000006ff */
[-C--:B------:R-:W-:Y:S01]  /*51a0*/  @P3 FFMA.FTZ R156, R175, R176.reuse, R156 ;  /* 0x000000b0af9c3223 */ /* 0x080fe2000001009c */
[----:B------:R-:W-:Y:S01]  /*51b0*/  @P3 FMUL.FTZ R176, R178, R176 ;  /* 0x000000b0b2b03220 */ /* 0x000fe20000410000 */
[----:B------:R-:W0:Y:S04]  /*51c0*/  @P3 LDC R175, c[0x0][0x40c] ;  /* 0x00010300ffaf3b82 */ /* 0x000e280000000800 */
[----:B------:R-:W-:-:S04]  /*51d0*/  @P3 F2FP.BF16.F32.PACK_AB R176, RZ, R176 ;  /* 0x000000b0ffb0323e */ /* 0x000fc800000010ff */
[----:B------:R-:W-:Y:S01]  /*51e0*/  @P3 PRMT R168, R176, 0x7610, R168 ;  /* 0x00007610b0a83816 */ /* 0x000fe200000000a8 */
[----:B------:R-:W-:Y:S01]  /*51f0*/  @P2 FFMA.FTZ R176, R17, R247, R200 ;  /* 0x000000f711b02223 */ /* 0x000fe200000100c8 */
[----:B--2---:R-:W-:-:S03]  /*5200*/  @P3 SHF.L.U32 R177, R250, 0x10, RZ ;  /* 0x00000010fab13819 */ /* 0x004fc600000006ff */
[----:B------:R-:W-:Y:S01]  /*5210*/  @P2 FADD.FTZ R250, R15, -R176 ;  /* 0x800000b00ffa2221 */ /* 0x000fe20000010000 */
[----:B------:R-:W-:Y:S01]  /*5220*/  MOV R176, R52 ;  /* 0x0000003400b07202 */ /* 0x000fe20000000f00 */
[----:B------:R-:W-:Y:S01]  /*5230*/  @P3 FMUL.FTZ R177, R177, R174 ;  /* 0x000000aeb1b13220 */ /* 0x000fe20000410000 */
[----:B------:R-:W-:Y:S01]  /*5240*/  @P2 FFMA.FTZ R174, R198, R247, R200 ;  /* 0x000000f7c6ae2223 */ /* 0x000fe200000100c8 */
[----:B------:R-:W-:Y:S02]  /*5250*/  @P2 FFMA.FTZ R176, R201, R250, R52 ;  /* 0x000000fac9b02223 */ /* 0x000fe40000010034 */
[----:B------:R-:W1:Y:S01]  /*5260*/  @P3 LDC R250, c[0x0][0x40c] ;  /* 0x00010300fffa3b82 */ /* 0x000e620000000800 */
[----:B------:R-:W-:Y:S01]  /*5270*/  @P2 FADD.FTZ R178, R197, -R174 ;  /* 0x800000aec5b22221 */ /* 0x000fe20000010000 */
[----:B------:R-:W-:Y:S02]  /*5280*/  MOV R174, R58 ;  /* 0x0000003a00ae7202 */ /* 0x000fe40000000f00 */
[----:B------:R-:W-:Y:S01]  /*5290*/  @P3 F2FP.BF16.F32.PACK_AB R177, RZ, R177 ;  /* 0x000000b1ffb1323e */ /* 0x000fe200000010ff */
[----:B------:R-:W-:Y:S01]  /*52a0*/  @P2 FFMA.FTZ R174, R201, R178, R58 ;  /* 0x000000b2c9ae2223 */ /* 0x000fe2000001003a */
[----:B------:R-:W-:-:S02]  /*52b0*/  @P3 SHF.L.U32 R178, R165, 0x10, RZ ;  /* 0x00000010a5b23819 */ /* 0x000fc400000006ff */
[----:B------:R-:W-:Y:S01]  /*52c0*/  @P3 PRMT R168, R168, 0x5410, R177 ;  /* 0x00005410a8a83816 */ /* 0x000fe200000000b1 */
[----:B0-----:R-:W-:-:S04]  /*52d0*/  @P3 FMUL.FTZ R175, R174, R175 ;  /* 0x000000afaeaf3220 */ /* 0x001fc80000410000 */
[-C--:B------:R-:W-:Y:S01]  /*52e0*/  @P3 FFMA.FTZ R158, R178, R175.reuse, R158 ;  /* 0x000000afb29e3223 */ /* 0x080fe2000001009e */
[----:B------:R-:W-:Y:S01]  /*52f0*/  @P3 FMUL.FTZ R178, R179, R175 ;  /* 0x000000afb3b23220 */ /* 0x000fe20000410000 */
[----:B------:R-:W-:-:S04]  /*5300*/  @P2 FFMA.FTZ R175, R18, R247, R200 ;  /* 0x000000f712af2223 */ /* 0x000fc800000100c8 */
[----:B------:R-:W-:Y:S01]  /*5310*/  @P3 F2FP.BF16.F32.PACK_AB R178, RZ, R178 ;  /* 0x000000b2ffb2323e */ /* 0x000fe200000010ff */
[----:B------:R-:W-:Y:S01]  /*5320*/  @P2 FADD.FTZ R179, R16, -R175 ;  /* 0x800000af10b32221 */ /* 0x000fe20000010000 */
[----:B------:R-:W-:Y:S02]  /*5330*/  MOV R175, R59 ;  /* 0x0000003b00af7202 */ /* 0x000fe40000000f00 */
[----:B------:R-:W-:Y:S01]  /*5340*/  @P3 PRMT R169, R178, 0x7610, R169 ;  /* 0x00007610b2a93816 */ /* 0x000fe200000000a9 */
[----:B------:R-:W-:Y:S01]  /*5350*/  @P2 FFMA.FTZ R175, R201, R179, R59 ;  /* 0x000000b3c9af2223 */ /* 0x000fe2000001003b */
[----:B------:R-:W2:Y:S01]  /*5360*/  LDL R178, [R1+0xe4] ;  /* 0x0000e40001b27983 */ /* 0x000ea20000100800 */
[----:B------:R-:W0:Y:S01]  /*5370*/  @P3 LDC R179, c[0x0][0x40c] ;  /* 0x00010300ffb33b82 */ /* 0x000e220000000800 */
[----:B------:R-:W-:-:S04]  /*5380*/  @P3 PRMT R177, R165, 0x7632, R177 ;  /* 0x00007632a5b13816 */ /* 0x000fc800000000b1 */
[----:B------:R-:W-:Y:S01]  /*5390*/  @P3 SHF.L.U32 R177, R177, 0x10, RZ ;  /* 0x00000010b1b13819 */ /* 0x000fe200000006ff */
[----:B0-----:R-:W-:-:S04]  /*53a0*/  @P3 FMUL.FTZ R179, R175, R179 ;  /* 0x000000b3afb33220 */ /* 0x001fc80000410000 */
[----:B------:R-:W-:Y:S01]  /*53b0*/  @P3 FFMA.FTZ R159, R179, R177, R159 ;  /* 0x000000b1b39f3223 */ /* 0x000fe2000001009f */
[----:B--2---:R-:W-:-:S05]  /*53c0*/  @P3 SHF.L.U32 R177, R178, 0x10, RZ ;  /* 0x00000010b2b13819 */ /* 0x004fca00000006ff */
[----:B------:R-:W-:Y:S01]  /*53d0*/  @P3 FMUL.FTZ R178, R177, R179 ;  /* 0x000000b3b1b23220 */ /* 0x000fe20000410000 */
[----:B------:R-:W-:Y:S01]  /*53e0*/  @P3 SHF.L.U32 R179, R166, 0x10, RZ ;  /* 0x00000010a6b33819 */ /* 0x000fe200000006ff */
[----:B-1----:R-:W-:-:S04]  /*53f0*/  @P3 FMUL.FTZ R177, R176, R250 ;  /* 0x000000fab0b13220 */ /* 0x002fc80000410000 */
[----:B------:R-:W-:Y:S01]  /*5400*/  @P3 FFMA.FTZ R152, R179, R177, R152 ;  /* 0x000000b1b3983223 */ /* 0x000fe20000010098 */
[----:B------:R-:W-:-:S05]  /*5410*/  @P3 SHF.L.U32 R179, R62, 0x10, RZ ;  /* 0x000000103eb33819 */ /* 0x000fca00000006ff */
[----:B------:R-:W-:Y:S01]  /*5420*/  @P3 FMUL.FTZ R179, R179, R177 ;  /* 0x000000b1b3b33220 */ /* 0x000fe20000410000 */
[----:B------:R-:W-:-:S04]  /*5430*/  @P2 FFMA.FTZ R177, R13, R247, R200 ;  /* 0x000000f70db12223 */ /* 0x000fc800000100c8 */
[----:B------:R-:W-:Y:S01]  /*5440*/  @P2 FADD.FTZ R250, R11, -R177 ;  /* 0x800000b10bfa2221 */ /* 0x000fe20000010000 */
[----:B------:R-:W-:-:S03]  /*5450*/  MOV R177, R53 ;  /* 0x0000003500b17202 */ /* 0x000fc60000000f00 */
[----:B------:R-:W-:Y:S02]  /*5460*/  @P2 FFMA.FTZ R177, R201, R250, R53 ;  /* 0x000000fac9b12223 */ /* 0x000fe40000010035 */
[----:B------:R-:W0:Y:S01]  /*5470*/  @P3 LDC R250, c[0x0][0x40c] ;  /* 0x00010300fffa3b82 */ /* 0x000e220000000800 */
[----:B------:R-:W-:-:S04]  /*5480*/  @P3 F2FP.BF16.F32.PACK_AB R179, RZ, R179 ;  /* 0x000000b3ffb3323e */ /* 0x000fc800000010ff */
[----:B------:R-:W-:Y:S01]  /*5490*/  @P3 PRMT R170, R179, 0x7610, R170 ;  /* 0x00007610b3aa3816 */ /* 0x000fe200000000aa */
[----:B0-----:R-:W-:Y:S02]  /*54a0*/  @P3 FMUL.FTZ R179, R177, R250 ;  /* 0x000000fab1b33220 */ /* 0x001fe40000410000 */
[----:B------:R-:W2:Y:S01]  /*54b0*/  LDL R250, [R1+0xe0] ;  /* 0x0000e00001fa7983 */ /* 0x000ea20000100800 */
[----:B------:R-:W-:-:S04]  /*54c0*/  @P3 F2FP.BF16.F32.PACK_AB R178, RZ, R178 ;  /* 0x000000b2ffb2323e */ /* 0x000fc800000010ff */
[--C-:B------:R-:W-:Y:S02]  /*54d0*/  @P3 PRMT R169, R169, 0x5410, R178.reuse ;  /* 0x00005410a9a93816 */ /* 0x100fe400000000b2 */
[----:B------:R-:W-:-:S04]  /*54e0*/  @P3 PRMT R178, R166, 0x7632, R178 ;  /* 0x00007632a6b23816 */ /* 0x000fc800000000b2 */
[----:B------:R-:W-:-:S05]  /*54f0*/  @P3 SHF.L.U32 R178, R178, 0x10, RZ ;  /* 0x00000010b2b23819 */ /* 0x000fca00000006ff */
[----:B------:R-:W-:Y:S01]  /*5500*/  @P3 FFMA.FTZ R153, R179, R178, R153 ;  /* 0x000000b2b3993223 */ /* 0x000fe20000010099 */
[----:B------:R-:W-:-:S04]  /*5510*/  @P3 PRMT R251, R167, 0x7632, R251 ;  /* 0x00007632a7fb3816 */ /* 0x000fc800000000fb */
[----:B------:R-:W-:Y:S02]  /*5520*/  @P3 SHF.L.U32 R251, R251, 0x10, RZ ;  /* 0x00000010fbfb3819 */ /* 0x000fe400000006ff */
        /* <DEDUP_REMOVED lines=22> */
[----:B------:R-:W-:Y:S02]  /*5690*/  @P3 FFMA.FTZ R155, R250, R251, R155 ;  /* 0x000000fbfa9b3223 */ /* 0x000fe4000001009b */
[----:B------:R-:W2:Y:S02]  /*56a0*/  LDL R251, [R1+0xdc] ;  /* 0x0000dc0001fb7983 */ /* 0x000ea40000100800 */
[----:B--2---:R-:W-:-:S05]  /*56b0*/  @P3 SHF.L.U32 R251, R251, 0x10, RZ ;  /* 0x00000010fbfb3819 */ /* 0x004fca00000006ff */
[----:B------:R-:W-:-:S05]  /*56c0*/  @P3 FMUL.FTZ R250, R251, R250 ;  /* 0x000000fafbfa3220 */ /* 0x000fca0000410000 */
[----:B------:R-:W-:-:S04]  /*56d0*/  @P3 F2FP.BF16.F32.PACK_AB R250, RZ, R250 ;  /* 0x000000fafffa323e */ /* 0x000fc800000010ff */
[----:B------:R-:W-:-:S07]  /*56e0*/  @P3 PRMT R171, R171, 0x5410, R250 ;  /* 0x00005410abab3816 */ /* 0x000fce00000000fa */
.L_x_7597:
[----:B------:R-:W-:Y:S05]  /*56f0*/  BSYNC.RECONVERGENT B1 ;  /* 0x0000000000017941 */ /* 0x000fea0003800200 */
.L_x_7580:
[----:B------:R-:W-:Y:S01]  /*5700*/  ISETP.NE.U32.AND P1, PT, R249, RZ, PT ;  /* 0x000000fff900720c */ /* 0x000fe20003f25070 */
[----:B------:R-:W-:Y:S03]  /*5710*/  BSSY.RECONVERGENT B1, `(.L_x_7613) ;  /* 0x000000e000017945 */ /* 0x000fe60003800200 */
[----:B------:R-:W-:-:S13]  /*5720*/  ISETP.NE.AND.EX P1, PT, R248, RZ, PT, P1 ;  /* 0x000000fff800720c */ /* 0x000fda0003f25310 */
[----:B------:R-:W0:Y:S02]  /*5730*/  @P1 LDC.64 R248, c[0x0][0x478] ;  /* 0x00011e00fff81b82 */ /* 0x000e240000000a00 */
[----:B0-----:R-:W-:-:S05]  /*5740*/  @P1 IMAD.WIDE.U32 R248, R244, 0x20, R248 ;  /* 0x00000020f4f81825 */ /* 0x001fca00078e00f8 */
[----:B------:R-:W-:Y:S04]  /*5750*/  @P1 STG.E.128 desc[UR6][R248.64], R172 ;  /* 0x000000acf8001986 */ /* 0x000fe8000c101d06 */
        /* <DEDUP_REMOVED lines=9> */
.L_x_7614:
[----:B------:R-:W-:Y:S05]  /*57f0*/  BSYNC.RECONVERGENT B1 ;  /* 0x0000000000017941 */ /* 0x000fea0003800200 */
.L_x_7613:
[----:B------:R-:W-:Y:S04]  /*5800*/  BSSY.RECONVERGENT B1, `(.L_x_7615) ;  /* 0x00001ef000017945 */ /* 0x000fe80003800200 */
[----:B------:R-:W-:Y:S05]  /*5810*/  @!P0 BRA `(.L_x_7616) ;  /* 0x0000000c004c8947 */ /* 0x000fea0003800000 */
[----:B------:R-:W-:Y:S05]  /*5820*/  @!P1 BRA `(.L_x_7617) ;  /* 0x0000000400a49947 */ /* 0x000fea0003800000 */
[----:B0-----:R-:W2:Y:S01]  /*5830*/  LDL R248, [R1+0xd8] ;  /* 0x0000d80001f87983 */ /* 0x001ea20000100800 */
[----:B------:R-:W0:Y:S03]  /*5840*/  @P3 LDC R175, c[0x0][0x40c] ;  /* 0x00010300ffaf3b82 */ /* 0x000e260000000800 */
[----:B------:R-:W3:Y:S01]  /*5850*/  LDL R249, [R1+0xd4] ;  /* 0x0000d40001f97983 */ /* 0x000ee20000100800 */
[----:B------:R-:W-:Y:S01]  /*5860*/  @P2 FFMA.FTZ R173, R9, R247, R200 ;  /* 0x000000f709ad2223 */ /* 0x000fe200000100c8 */
[----:B-----5:R-:W-:Y:S02]  /*5870*/  MOV R172, R48 ;  /* 0x0000003000ac7202 */ /* 0x020fe40000000f00 */
[----:B------:R-:W-:Y:S01]  /*5880*/  @P3 SHF.L.U32 R177, R64, 0x10, RZ ;  /* 0x0000001040b13819 */ /* 0x000fe200000006ff */
[----:B------:R-:W1:Y:S01]  /*5890*/  @P3 LDC R174, c[0x0][0x40c] ;  /* 0x00010300ffae3b82 */ /* 0x000e620000000800 */
[----:B------:R-:W-:-:S04]  /*58a0*/  @P2 FADD.FTZ R173, R7, -R173 ;  /* 0x800000ad07ad2221 */ /* 0x000fc80000010000 */
[----:B------:R-:W-:Y:S01]  /*58b0*/  @P2 FFMA.FTZ R172, R201, R173, R48 ;  /* 0x000000adc9ac2223 */ /* 0x000fe20000010030 */
[----:B------:R-:W-:Y:S02]  /*58c0*/  @P2 FFMA.FTZ R173, R180, R247, R200 ;  /* 0x000000f7b4ad2223 */ /* 0x000fe400000100c8 */
[----:B------:R-:W4:Y:S02]  /*58d0*/  @P3 LDC R179, c[0x0][0x40c] ;  /* 0x00010300ffb33b82 */ /* 0x000f240000000800 */
[----:B------:R-:W-:Y:S01]  /*58e0*/  @P2 FADD.FTZ R176, R205, -R173 ;  /* 0x800000adcdb02221 */ /* 0x000fe20000010000 */
[----:B------:R-:W-:-:S03]  /*58f0*/  MOV R173, R49 ;  /* 0x0000003100ad7202 */ /* 0x000fc60000000f00 */
        /* <DEDUP_REMOVED lines=9> */
[----:B--2---:R-:W-:Y:S02]  /*5990*/  @P3 SHF.L.U32 R174, R248, 0x10, RZ ;  /* 0x00000010f8ae3819 */ /* 0x004fe400000006ff */
[----:B------:R-:W2:Y:S03]  /*59a0*/  LDL R248, [R1+0xd0] ;  /* 0x0000d00001f87983 */ /* 0x000ea60000100800 */
[----:B------:R-:W-:Y:S01]  /*59b0*/  @P3 FMUL.FTZ R174, R176, R174 ;  /* 0x000000aeb0ae3220 */ /* 0x000fe20000410000 */
[----:B------:R-:W-:Y:S01]  /*59c0*/  @P3 F2FP.BF16.F32.PACK_AB R176, RZ, R175 ;  /* 0x000000afffb0323e */ /* 0x000fe200000010ff */
[----:B------:R-:W-:-:S03]  /*59d0*/  @P2 FFMA.FTZ R175, R6, R247, R200 ;  /* 0x000000f706af2223 */ /* 0x000fc600000100c8 */
[----:B------:R-:W-:Y:S01]  /*59e0*/  @P3 F2FP.BF16.F32.PACK_AB R177, RZ, R174 ;  /* 0x000000aeffb1323e */ /* 0x000fe200000010ff */
[----:B------:R-:W-:Y:S01]  /*59f0*/  @P2 FADD.FTZ R175, R5, -R175 ;  /* 0x800000af05af2221 */ /* 0x000fe20000010000 */
[----:B------:R-:W-:Y:S02]  /*5a00*/  MOV R174, R50 ;  /* 0x0000003200ae7202 */ /* 0x000fe40000000f00 */
[----:B------:R-:W-:Y:S01]  /*5a10*/  @P3 PRMT R168, R176, 0x7610, R168 ;  /* 0x00007610b0a83816 */ /* 0x000fe200000000a8 */
[----:B------:R-:W-:Y:S01]  /*5a20*/  @P2 FFMA.FTZ R174, R201, R175, R50 ;  /* 0x000000afc9ae2223 */ /* 0x000fe20000010032 */
[----:B------:R-:W-:Y:S01]  /*5a30*/  @P2 FFMA.FTZ R175, R181, R247, R200 ;  /* 0x000000f7b5af2223 */ /* 0x000fe200000100c8 */
[----:B------:R-:W-:Y:S02]  /*5a40*/  @P3 SHF.L.U32 R176, R165, 0x10, RZ ;  /* 0x00000010a5b03819 */ /* 0x000fe400000006ff */
[----:B----4-:R-:W-:Y:S01]  /*5a50*/  @P3 FMUL.FTZ R179, R174, R179 ;  /* 0x000000b3aeb33220 */ /* 0x010fe20000410000 */
[----:B------:R-:W-:Y:S01]  /*5a60*/  @P2 FADD.FTZ R178, R206, -R175 ;  /* 0x800000afceb22221 */ /* 0x000fe20000010000 */
[----:B------:R-:W-:-:S02]  /*5a70*/  MOV R175, R51 ;  /* 0x0000003300af7202 */ /* 0x000fc40000000f00 */
[----:B------:R-:W-:Y:S01]  /*5a80*/  @P3 PRMT R168, R168, 0x5410, R177 ;  /* 0x00005410a8a83816 */ /* 0x000fe200000000b1 */
[----:B------:R-:W-:Y:S01]  /*5a90*/  @P2 FFMA.FTZ R175, R201, R178, R51 ;  /* 0x000000b2c9af2223 */ /* 0x000fe20000010033 */
[----:B------:R-:W-:Y:S01]  /*5aa0*/  @P3 PRMT R177, R165, 0x7632, R177 ;  /* 0x00007632a5b13816 */ /* 0x000fe200000000b1 */
[----:B------:R-:W0:Y:S01]  /*5ab0*/  @P3 LDC R178, c[0x0][0x40c] ;  /* 0x00010300ffb23b82 */ /* 0x000e220000000800 */
[----:B------:R-:W-:Y:S01]  /*5ac0*/  @P3 FFMA.FTZ R150, R176, R179, R150 ;  /* 0x000000b3b0963223 */ /* 0x000fe20000010096 */
[----:B------:R-:W-:Y:S02]  /*5ad0*/  @P3 SHF.L.U32 R176, R65, 0x10, RZ ;  /* 0x0000001041b03819 */ /* 0x000fe400000006ff */
[----:B------:R-:W-:-:S03]  /*5ae0*/  @P3 SHF.L.U32 R177, R177, 0x10, RZ ;  /* 0x00000010b1b13819 */ /* 0x000fc600000006ff */
[----:B------:R-:W-:Y:S01]  /*5af0*/  @P3 FMUL.FTZ R176, R179, R176 ;  /* 0x000000b0b3b03220 */ /* 0x000fe20000410000 */
[----:B------:R-:W-:-:S04]  /*5b00*/  @P2 FFMA.FTZ R179, R4, R247, R200 ;  /* 0x000000f704b32223 */ /* 0x000fc800000100c8 */
[----:B------:R-:W-:Y:S01]  /*5b10*/  @P2 FADD.FTZ R179, R3, -R179 ;  /* 0x800000b303b32221 */ /* 0x000fe20000010000 */
[----:B0-----:R-:W-:-:S04]  /*5b20*/  @P3 FMUL.FTZ R178, R175, R178 ;  /* 0x000000b2afb23220 */ /* 0x001fc80000410000 */
[----:B------:R-:W-:Y:S01]  /*5b30*/  @P3 FFMA.FTZ R151, R178, R177, R151 ;  /* 0x000000b1b2973223 */ /* 0x000fe20000010097 */
[----:B---3--:R-:W-:-:S05]  /*5b40*/  @P3 SHF.L.U32 R177, R249, 0x10, RZ ;  /* 0x00000010f9b13819 */ /* 0x008fca00000006ff */
[----:B------:R-:W-:Y:S01]  /*5b50*/  @P3 FMUL.FTZ R177, R178, R177 ;  /* 0x000000b1b2b13220 */ /* 0x000fe20000410000 */
[----:B------:R-:W-:Y:S02]  /*5b60*/  @P3 F2FP.BF16.F32.PACK_AB R178, RZ, R176 ;  /* 0x000000b0ffb2323e */ /* 0x000fe400000010ff */
[----:B------:R-:W-:Y:S01]  /*5b70*/  MOV R176, R44 ;  /* 0x0000002c00b07202 */ /* 0x000fe20000000f00 */
[----:B------:R-:W-:Y:S01]  /*5b80*/  @P2 FFMA.FTZ R176, R201, R179, R44 ;  /* 0x000000b3c9b02223 */ /* 0x000fe2000001002c */
[----:B------:R-:W-:Y:S01]  /*5b90*/  @P3 F2FP.BF16.F32.PACK_AB R177, RZ, R177 ;  /* 0x000000b1ffb1323e */ /* 0x000fe200000010ff */
[----:B------:R-:W0:Y:S01]  /*5ba0*/  @P3 LDC R179, c[0x0][0x40c] ;  /* 0x00010300ffb33b82 */ /* 0x000e220000000800 */
[----:B------:R-:W-:Y:S01]  /*5bb0*/  @P3 PRMT R169, R178, 0x7610, R169 ;  /* 0x00007610b2a93816 */ /* 0x000fe200000000a9 */
[----:B------:R-:W-:-:S03]  /*5bc0*/  @P2 FFMA.FTZ R178, R182, R247, R200 ;  /* 0x000000f7b6b22223 */ /* 0x000fc600000100c8 */
[----:B------:R-:W-:Y:S01]  /*5bd0*/  @P3 PRMT R169, R169, 0x5410, R177 ;  /* 0x00005410a9a93816 */ /* 0x000fe200000000b1 */
[----:B------:R-:W-:Y:S01]  /*5be0*/  @P2 FADD.FTZ R178, R215, -R178 ;  /* 0x800000b2d7b22221 */ /* 0x000fe20000010000 */
[----:B------:R-:W-:Y:S01]  /*5bf0*/  @P3 SHF.L.U32 R177, R166, 0x10, RZ ;  /* 0x00000010a6b13819 */ /* 0x000fe200000006ff */
[----:B0-----:R-:W-:-:S04]  /*5c00*/  @P3 FMUL.FTZ R179, R176, R179 ;  /* 0x000000b3b0b33220 */ /* 0x001fc80000410000 */
[----:B------:R-:W-:Y:S01]  /*5c10*/  @P3 FFMA.FTZ R144, R177, R179, R144 ;  /* 0x000000b3b1903223 */ /* 0x000fe20000010090 */
[----:B------:R-:W-:-:S05]  /*5c20*/  @P3 SHF.L.U32 R177, R66, 0x10, RZ ;  /* 0x0000001042b13819 */ /* 0x000fca00000006ff */
[----:B------:R-:W-:Y:S01]  /*5c30*/  @P3 FMUL.FTZ R177, R179, R177 ;  /* 0x000000b1b3b13220 */ /* 0x000fe20000410000 */
[----:B------:R-:W-:-:S04]  /*5c40*/  @P3 PRMT R179, R166, 0x7632, R179 ;  /* 0x00007632a6b33816 */ /* 0x000fc800000000b3 */
[----:B------:R-:W-:Y:S02]  /*5c50*/  @P3 F2FP.BF16.F32.PACK_AB R177, RZ, R177 ;  /* 0x000000b1ffb1323e */ /* 0x000fe400000010ff */
[----:B------:R-:W-:Y:S02]  /*5c60*/  @P3 SHF.L.U32 R179, R179, 0x10, RZ ;  /* 0x00000010b3b33819 */ /* 0x000fe400000006ff */
[----:B------:R-:W-:Y:S02]  /*5c70*/  @P3 PRMT R170, R177, 0x7610, R170 ;  /* 0x00007610b1aa3816 */ /* 0x000fe400000000aa */
[----:B------:R-:W-:Y:S01]  /*5c80*/  MOV R177, R45 ;  /* 0x0000002d00b17202 */ /* 0x000fe20000000f00 */
[----:B------:R-:W-:Y:S02]  /*5c90*/  @P2 FFMA.FTZ R177, R201, R178, R45 ;  /* 0x000000b2c9b12223 */ /* 0x000fe4000001002d */
[----:B------:R-:W0:Y:S02]  /*5ca0*/  @P3 LDC R178, c[0x0][0x40c] ;  /* 0x00010300ffb23b82 */ /* 0x000e240000000800 */
[----:B0-----:R-:W-:-:S04]  /*5cb0*/  @P3 FMUL.FTZ R178, R177, R178 ;  /* 0x000000b2b1b23220 */ /* 0x001fc80000410000 */
[----:B------:R-:W-:Y:S01]  /*5cc0*/  @P3 FFMA.FTZ R145, R178, R179, R145 ;  /* 0x000000b3b2913223 */ /* 0x000fe20000010091 */
[----:B--2---:R-:W-:Y:S02]  /*5cd0*/  @P3 SHF.L.U32 R179, R248, 0x10, RZ ;  /* 0x00000010f8b33819 */ /* 0x004fe400000006ff */
[----:B------:R-:W-:-:S03]  /*5ce0*/  @P3 SHF.L.U32 R248, R167, 0x10, RZ ;  /* 0x00000010a7f83819 */ /* 0x000fc600000006ff */
        /* <DEDUP_REMOVED lines=17> */
[----:B------:R-:W-:Y:S01]  /*5e00*/  @P2 FFMA.FTZ R179, R201, R248, R47 ;  /* 0x000000f8c9b32223 */ /* 0x000fe2000001002f */
        /* <DEDUP_REMOVED lines=11> */
.L_x_7617:
[----:B------:R-:W2:Y:S04]  /*5ec0*/  LDL R250, [R1+0xd8] ;  /* 0x0000d80001fa7983 */ /* 0x000ea80000100800 */
[----:B------:R-:W3:Y:S01]  /*5ed0*/  LDL R251, [R1+0xd4] ;  /* 0x0000d40001fb7983 */ /* 0x000ee20000100800 */
[----:B0-----:R-:W-:Y:S01]  /*5ee0*/  @P2 FFMA.FTZ R249, R9, R247, R200 ;  /* 0x000000f709f92223 */ /* 0x001fe200000100c8 */
        /* <DEDUP_REMOVED lines=89> */
[----:B------:R-:W-:Y:S01]  /*6480*/  @P2 FFMA.FTZ R249, R214, R247, R200 ;  /* 0x000000f7d6f92223 */ /* 0x000fe200000100c8 */
[----:B------:R-:W-:-:S03]  /*6490*/  MOV R248, R47 ;  /* 0x0000002f00f87202 */ /* 0x000fc60000000f00 */
        /* <DEDUP_REMOVED lines=11> */
.L_x_7616:
[----:B------:R-:W-:Y:S05]  /*6550*/  @!P1 BRA `(.L_x_7619) ;  /* 0x00000008006c9947 */ /* 0x000fea0003800000 */
        /* <DEDUP_REMOVED lines=35> */
[----:B0-----:R-:W-:Y:S01]  /*6790*/  FFMA.FTZ R248, R9, R247, R200 ;  /* 0x000000f709f87223 */ /* 0x001fe200000100c8 */
        /* <DEDUP_REMOVED lines=11> */
.L_x_7621:
[----:B------:R-:W-:Y:S05]  /*6850*/  BSYNC.RECONVERGENT B2 ;  /* 0x0000000000027941 */ /* 0x000fea0003800200 */
.L_x_7620:
[----:B------:R-:W-:Y:S04]  /*6860*/  BSSY.RECONVERGENT B2, `(.L_x_7622) ;  /* 0x0000010000027945 */ /* 0x000fe80003800200 */
[----:B------:R-:W-:Y:S05]  /*6870*/  @!P3 BRA `(.L_x_7623) ;  /* 0x000000000038b947 */ /* 0x000fea0003800000 */
[----:B------:R-:W2:Y:S01]  /*6880*/  LDL R250, [R1+0xd8] ;  /* 0x0000d80001fa7983 */ /* 0x000ea20000100800 */
[----:B0-----:R-:W-:Y:S01]  /*6890*/  FFMA.FTZ R248, R180, R247, R200 ;  /* 0x000000f7b4f87223 */ /* 0x001fe200000100c8 */
        /* <DEDUP_REMOVED lines=12> */
.L_x_7623:
[----:B------:R-:W-:Y:S05]  /*6960*/  BSYNC.RECONVERGENT B2 ;  /* 0x0000000000027941 */ /* 0x000fea0003800200 */
.L_x_7622:
[----:B------:R-:W-:Y:S04]  /*6970*/  BSSY.RECONVERGENT B2, `(.L_x_7624) ;  /* 0x000000e000027945 */ /* 0x000fe80003800200 */
[----:B------:R-:W-:Y:S05]  /*6980*/  @!P3 BRA `(.L_x_7625) ;  /* 0x000000000030b947 */ /* 0x000fea0003800000 */
        /* <DEDUP_REMOVED lines=12> */
.L_x_7625:
[----:B------:R-:W-:Y:S05]  /*6a50*/  BSYNC.RECONVERGENT B2 ;  /* 0x0000000000027941 */ /* 0x000fea0003800200 */
.L_x_7624:
        /* <DEDUP_REMOVED lines=16> */
.L_x_7627:
[----:B------:R-:W-:Y:S05]  /*6b60*/  BSYNC.RECONVERGENT B2 ;  /* 0x0000000000027941 */ /* 0x000fea0003800200 */
.L_x_7626:
        /* <DEDUP_REMOVED lines=14> */
.L_x_7629:
[----:B------:R-:W-:Y:S05]  /*6c50*/  BSYNC.RECONVERGENT B2 ;  /* 0x0000000000027941 */ /* 0x000fea0003800200 */
.L_x_7628:
        /* <DEDUP_REMOVED lines=16> */
.L_x_7631:
[----:B------:R-:W-:Y:S05]  /*6d60*/  BSYNC.RECONVERGENT B2 ;  /* 0x0000000000027941 */ /* 0x000fea0003800200 */
.L_x_7630:
        /* <DEDUP_REMOVED lines=14> */
.L_x_7633:
[----:B------:R-:W-:Y:S05]  /*6e50*/  BSYNC.RECONVERGENT B2 ;  /* 0x0000000000027941 */ /* 0x000fea0003800200 */
.L_x_7632:
[----:B------:R-:W-:Y:S05]  /*6e60*/  @!P3 BRA `(.L_x_7618) ;  /* 0x000000080020b947 */ /* 0x000fea0003800000 */
[----:B------:R-:W2:Y:S01]  /*6e70*/  LDL R250, [R1+0xcc] ;  /* 0x0000cc0001fa7983 */ /* 0x000ea20000100800 */
[----:B0-----:R-:W-:Y:S01]  /*6e80*/  PRMT R249, R167, 0x7632, R249 ;  /* 0x00007632a7f97816 */ /* 0x001fe200000000f9 */
        /* <DEDUP_REMOVED lines=8> */
.L_x_7619:
        /* <DEDUP_REMOVED lines=14> */
.L_x_7635:
[----:B------:R-:W-:Y:S05]  /*6ff0*/  BSYNC.RECONVERGENT B2 ;  /* 0x0000000000027941 */ /* 0x000fea0003800200 */
.L_x_7634:
        /* <DEDUP_REMOVED lines=16> */
.L_x_7637:
[----:B------:R-:W-:Y:S05]  /*7100*/  BSYNC.RECONVERGENT B2 ;  /* 0x0000000000027941 */ /* 0x000fea0003800200 */
.L_x_7636:
        /* <DEDUP_REMOVED lines=14> */
.L_x_7639:
[----:B------:R-:W-:Y:S05]  /*71f0*/  BSYNC.RECONVERGENT B2 ;  /* 0x0000000000027941 */ /* 0x000fea0003800200 */
.L_x_7638:
        /* <DEDUP_REMOVED lines=16> */
.L_x_7641:
[----:B------:R-:W-:Y:S05]  /*7300*/  BSYNC.RECONVERGENT B2 ;  /* 0x0000000000027941 */ /* 0x000fea0003800200 */
.L_x_7640:
        /* <DEDUP_REMOVED lines=14> */
.L_x_7643:
[----:B------:R-:W-:Y:S05]  /*73f0*/  BSYNC.RECONVERGENT B2 ;  /* 0x0000000000027941 */ /* 0x000fea0003800200 */
.L_x_7642:
        /* <DEDUP_REMOVED lines=16> */
.L_x_7645:
[----:B------:R-:W-:Y:S05]  /*7500*/  BSYNC.RECONVERGENT B2 ;  /* 0x0000000000027941 */ /* 0x000fea0003800200 */
.L_x_7644:
        /* <DEDUP_REMOVED lines=14> */
.L_x_7647:
[----:B------:R-:W-:Y:S05]  /*75f0*/  BSYNC.RECONVERGENT B2 ;  /* 0x0000000000027941 */ /* 0x000fea0003800200 */
.L_x_7646:
        /* <DEDUP_REMOVED lines=15> */
.L_x_7618:
[----:B------:R-:W-:Y:S05]  /*76f0*/  BSYNC.RECONVERGENT B1 ;  /* 0x0000000000017941 */ /* 0x000fea0003800200 */
.L_x_7615:
[----:B0-----:R-:W0:Y:S01]  /*7700*/  @P1 LDC.64 R248, c[0x0][0x478] ;  /* 0x00011e00fff81b82 */ /* 0x001e220000000a00 */
[----:B------:R-:W-:Y:S01]  /*7710*/  @P1 IADD3 R250, PT, PT, R244, 0x20, RZ ;  /* 0x00000020f4fa1810 */ /* 0x000fe20007ffe0ff */
[----:B------:R-:W-:Y:S04]  /*7720*/  BSSY.RECONVERGENT B1, `(.L_x_7648) ;  /* 0x000000d000017945 */ /* 0x000fe80003800200 */
[----:B0-----:R-:W-:Y:S01]  /*7730*/  @P1 IMAD.WIDE.U32 R248, R250, 0x20, R248 ;  /* 0x00000020faf81825 */ /* 0x001fe200078e00f8 */
[----:B------:R-:W-:-:S04]  /*7740*/  @P3 IADD3 R250, PT, PT, R195, 0x20, RZ ;  /* 0x00000020c3fa3810 */ /* 0x000fc80007ffe0ff */
        /* <DEDUP_REMOVED lines=10> */
.L_x_7649:
[----:B------:R-:W-:Y:S05]  /*77f0*/  BSYNC.RECONVERGENT B1 ;  /* 0x0000000000017941 */ /* 0x000fea0003800200 */
.L_x_7648:
        /* <DEDUP_REMOVED lines=108> */
.L_x_7652:
        /* <DEDUP_REMOVED lines=105> */
.L_x_7651:
        /* <DEDUP_REMOVED lines=48> */
.L_x_7656:
[----:B------:R-:W-:Y:S05]  /*8850*/  BSYNC.RECONVERGENT B2 ;  /* 0x0000000000027941 */ /* 0x000fea0003800200 */
.L_x_7655:
        /* <DEDUP_REMOVED lines=16> */
.L_x_7658:
[----:B------:R-:W-:Y:S05]  /*8960*/  BSYNC.RECONVERGENT B2 ;  /* 0x0000000000027941 */ /* 0x000fea0003800200 */
.L_x_7657:
        /* <DEDUP_REMOVED lines=14> */
.L_x_7660:
[----:B------:R-:W-:Y:S05]  /*8a50*/  BSYNC.RECONVERGENT B2 ;  /* 0x0000000000027941 */ /* 0x000fea0003800200 */
.L_x_7659:
        /* <DEDUP_REMOVED lines=16> */
.L_x_7662:
[----:B------:R-:W-:Y:S05]  /*8b60*/  BSYNC.RECONVERGENT B2 ;  /* 0x0000000000027941 */ /* 0x000fea0003800200 */
.L_x_7661:
        /* <DEDUP_REMOVED lines=14> */
.L_x_7664:
[----:B------:R-:W-:Y:S05]  /*8c50*/  BSYNC.RECONVERGENT B2 ;  /* 0x0000000000027941 */ /* 0x000fea0003800200 */
.L_x_7663:
        /* <DEDUP_REMOVED lines=16> */
.L_x_7666:
[----:B------:R-:W-:Y:S05]  /*8d60*/  BSYNC.RECONVERGENT B2 ;  /* 0x0000000000027941 */ /* 0x000fea0003800200 */
.L_x_7665:
        /* <DEDUP_REMOVED lines=14> */
.L_x_7668:
[----:B------:R-:W-:Y:S05]  /*8e50*/  BSYNC.RECONVERGENT B2 ;  /* 0x0000000000027941 */ /* 0x000fea0003800200 */
.L_x_7667:
        /* <DEDUP_REMOVED lines=11> */
.L_x_7654:
        /* <DEDUP_REMOVED lines=14> */
.L_x_7670:
[----:B------:R-:W-:Y:S05]  /*8ff0*/  BSYNC.RECONVERGENT B2 ;  /* 0x0000000000027941 */ /* 0x000fea0003800200 */
.L_x_7669:
        /* <DEDUP_REMOVED lines=16> */
.L_x_7672:
[----:B------:R-:W-:Y:S05]  /*9100*/  BSYNC.RECONVERGENT B2 ;  /* 0x0000000000027941 */ /* 0x000fea0003800200 */
.L_x_7671:
        /* <DEDUP_REMOVED lines=14> */
.L_x_7674:
[----:B------:R-:W-:Y:S05]  /*91f0*/  BSYNC.RECONVERGENT B2 ;  /* 0x0000000000027941 */ /* 0x000fea0003800200 */
.L_x_7673:
        /* <DEDUP_REMOVED lines=16> */
.L_x_7676:
[----:B------:R-:W-:Y:S05]  /*9300*/  BSYNC.RECONVERGENT B2 ;  /* 0x0000000000027941 */ /* 0x000fea0003800200 */
.L_x_7675:
        /* <DEDUP_REMOVED lines=14> */
.L_x_7678:
[----:B------:R-:W-:Y:S05]  /*93f0*/  BSYNC.RECONVERGENT B2 ;  /* 0x0000000000027941 */ /* 0x000fea0003800200 */
.L_x_7677:
        /* <DEDUP_REMOVED lines=16> */
.L_x_7680:
[----:B------:R-:W-:Y:S05]  /*9500*/  BSYNC.RECONVERGENT B2 ;  /* 0x0000000000027941 */ /* 0x000fea0003800200 */
.L_x_7679:
        /* <DEDUP_REMOVED lines=14> */
.L_x_7682:
[----:B------:R-:W-:Y:S05]  /*95f0*/  BSYNC.RECONVERGENT B2 ;  /* 0x0000000000027941 */ /* 0x000fea0003800200 */
.L_x_7681:
        /* <DEDUP_REMOVED lines=15> */
.L_x_7653:
[----:B------:R-:W-:Y:S05]  /*96f0*/  BSYNC.RECONVERGENT B1 ;  /* 0x0000000000017941 */ /* 0x000fea0003800200 */
.L_x_7650:
        /* <DEDUP_REMOVED lines=15> */
.L_x_7684:
[----:B------:R-:W-:Y:S05]  /*97f0*/  BSYNC.RECONVERGENT B1 ;  /* 0x0000000000017941 */ /* 0x000fea0003800200 */
.L_x_7683:
        /* <DEDUP_REMOVED lines=108> */
.L_x_7687:
        /* <DEDUP_REMOVED lines=105> */
.L_x_7686:
        /* <DEDUP_REMOVED lines=48> */
.L_x_7691:
[----:B------:R-:W-:Y:S05]  /*a850*/  BSYNC.RECONVERGENT B2 ;  /* 0x0000000000027941 */ /* 0x000fea0003800200 */
.L_x_7690:
        /* <DEDUP_REMOVED lines=16> */
.L_x_7693:
[----:B------:R-:W-:Y:S05]  /*a960*/  BSYNC.RECONVERGENT B2 ;  /* 0x0000000000027941 */ /* 0x000fea0003800200 */
.L_x_7692:
        /* <DEDUP_REMOVED lines=14> */
.L_x_7695:
[----:B------:R-:W-:Y:S05]  /*aa50*/  BSYNC.RECONVERGENT B2 ;  /* 0x0000000000027941 */ /* 0x000fea0003800200 */
.L_x_7694:
        /* <DEDUP_REMOVED lines=16> */
.L_x_7697:
[----:B------:R-:W-:Y:S05]  /*ab60*/  BSYNC.RECONVERGENT B2 ;  /* 0x0000000000027941 */ /* 0x000fea0003800200 */
.L_x_7696:
        /* <DEDUP_REMOVED lines=14> */
.L_x_7699:
[----:B------:R-:W-:Y:S05]  /*ac50*/  BSYNC.RECONVERGENT B2 ;  /* 0x0000000000027941 */ /* 0x000fea0003800200 */
.L_x_7698:
        /* <DEDUP_REMOVED lines=16> */
.L_x_7701:
[----:B------:R-:W-:Y:S05]  /*ad60*/  BSYNC.RECONVERGENT B2 ;  /* 0x0000000000027941 */ /* 0x000fea0003800200 */
.L_x_7700:
        /* <DEDUP_REMOVED lines=14> */
.L_x_7703:
[----:B------:R-:W-:Y:S05]  /*ae50*/  BSYNC.RECONVERGENT B2 ;  /* 0x0000000000027941 */ /* 0x000fea0003800200 */
.L_x_7702:
        /* <DEDUP_REMOVED lines=11> */
.L_x_7689:
        /* <DEDUP_REMOVED lines=14> */
.L_x_7705:
[----:B------:R-:W-:Y:S05]  /*aff0*/  BSYNC.RECONVERGENT B2 ;  /* 0x0000000000027941 */ /* 0x000fea0003800200 */
.L_x_7704:
        /* <DEDUP_REMOVED lines=16> */
.L_x_7707:
[----:B------:R-:W-:Y:S05]  /*b100*/  BSYNC.RECONVERGENT B2 ;  /* 0x0000000000027941 */ /* 0x000fea0003800200 */
.L_x_7706:
        /* <DEDUP_REMOVED lines=14> */
.L_x_7709:
[----:B------:R-:W-:Y:S05]  /*b1f0*/  BSYNC.RECONVERGENT B2 ;  /* 0x0000000000027941 */ /* 0x000fea0003800200 */
.L_x_7708:
        /* <DEDUP_REMOVED lines=16> */
.L_x_7711:
[----:B------:R-:W-:Y:S05]  /*b300*/  BSYNC.RECONVERGENT B2 ;  /* 0x0000000000027941 */ /* 0x000fea0003800200 */
.L_x_7710:
        /* <DEDUP_REMOVED lines=14> */
.L_x_7713:
[----:B------:R-:W-:Y:S05]  /*b3f0*/  BSYNC.RECONVERGENT B2 ;  /* 0x0000000000027941 */ /* 0x000fea0003800200 */
.L_x_7712:
        /* <DEDUP_REMOVED lines=16> */
.L_x_7715:
[----:B------:R-:W-:Y:S05]  /*b500*/  BSYNC.RECONVERGENT B2 ;  /* 0x0000000000027941 */ /* 0x000fea0003800200 */
.L_x_7714:
        /* <DEDUP_REMOVED lines=14> */
.L_x_7717:
[----:B------:R-:W-:Y:S05]  /*b5f0*/  BSYNC.RECONVERGENT B2 ;  /* 0x0000000000027941 */ /* 0x000fea0003800200 */
.L_x_7716:
        /* <DEDUP_REMOVED lines=15> */
.L_x_7688:
[----:B------:R-:W-:Y:S05]  /*b6f0*/  BSYNC.RECONVERGENT B1 ;  /* 0x0000000000017941 */ /* 0x000fea0003800200 */
.L_x_7685:
[----:B0-----:R-:W0:Y:S01]  /*b700*/  @P1 LDC.64 R248, c[0x0][0x478] ;  /* 0x00011e00fff81b82 */ /* 0x001e220000000a00 */
[----:B------:R-:W-:Y:S01]  /*b710*/  @P1 IADD3 R250, PT, PT, R244, 0x60, RZ ;  /* 0x00000060f4fa1810 */ /* 0x000fe20007ffe0ff */
[----:B------:R-:W-:Y:S04]  /*b720*/  BSSY.RECONVERGENT B1, `(.L_x_7718) ;  /* 0x000000d000017945 */ /* 0x000fe80003800200 */
[----:B0-----:R-:W-:Y:S01]  /*b730*/  @P1 IMAD.WIDE.U32 R248, R250, 0x20, R248 ;  /* 0x00000020faf81825 */ /* 0x001fe200078e00f8 */
[C---:B------:R-:W-:Y:S02]  /*b740*/  @P3 IADD3 R250, PT, PT, R195.reuse, 0x60, RZ ;  /* 0x00000060c3fa3810 */ /* 0x040fe40007ffe0ff */
[----:B------:R-:W-:Y:S02]  /*b750*/  IADD3 R195, PT, PT, R195, 0x80, RZ ;  /* 0x00000080c3c37810 */ /* 0x000fe40007ffe0ff */
[----:B------:R-:W-:Y:S04]  /*b760*/  @P1 STG.E.128 desc[UR6][R248.64], R172 ;  /* 0x000000acf8001986 */ /* 0x000fe8000c101d06 */
        /* <DEDUP_REMOVED lines=8> */
.L_x_7719:
[----:B------:R-:W-:Y:S05]  /*b7f0*/  BSYNC.RECONVERGENT B1 ;  /* 0x0000000000017941 */ /* 0x000fea0003800200 */
.L_x_7718:
        /* <DEDUP_REMOVED lines=8> */
[----:B------:R-:W4:Y:S01]  /*b880*/  LDL R202, [R1+0xa0] ;  /* 0x0000a00001ca7983 */ /* 0x000f220000100800 */
[----:B------:R-:W-:Y:S01]  /*b890*/  @P2 FADD.FTZ R173, R234, -R173 ;  /* 0x800000adeaad2221 */ /* 0x000fe20000010000 */
[----:B------:R-:W1:Y:S01]  /*b8a0*/  @P3 LDC R174, c[0x0][0x40c] ;  /* 0x00010300ffae3b82 */ /* 0x000e620000000800 */
[----:B------:R-:W-:-:S02]  /*b8b0*/  @P3 SHF.L.U32 R177, R76, 0x10, RZ ;  /* 0x000000104cb13819 */ /* 0x000fc400000006ff */
[----:B------:R-:W-:Y:S01]  /*b8c0*/  @P2 FFMA.FTZ R172, R201, R173, R24 ;  /* 0x000000adc9ac2223 */ /* 0x000fe20000010018 */
[----:B------:R-:W-:-:S04]  /*b8d0*/  @P2 FFMA.FTZ R173, R192, R247, R200 ;  /* 0x000000f7c0ad2223 */ /* 0x000fc800000100c8 */
[----:B------:R-:W-:Y:S01]  /*b8e0*/  @P2 FADD.FTZ R176, R241, -R173 ;  /* 0x800000adf1b02221 */ /* 0x000fe20000010000 */
[----:B------:R-:W-:Y:S01]  /*b8f0*/  MOV R173, R25 ;  /* 0x0000001900ad7202 */ /* 0x000fe20000000f00 */
[----:B------:R-:W2:Y:S02]  /*b900*/  @P3 LDC R178, c[0x0][0x40c] ;  /* 0x00010300ffb23b82 */ /* 0x000ea40000000800 */
        /* <DEDUP_REMOVED lines=9> */
[----:B--2---:R-:W-:-:S05]  /*b9a0*/  @P3 SHF.L.U32 R174, R249, 0x10, RZ ;  /* 0x00000010f9ae3819 */ /* 0x004fca00000006ff */
[----:B------:R-:W-:Y:S01]  /*b9b0*/  @P3 FMUL.FTZ R174, R176, R174 ;  /* 0x000000aeb0ae3220 */ /* 0x000fe20000410000 */
[----:B------:R-:W-:Y:S01]  /*b9c0*/  @P3 F2FP.BF16.F32.PACK_AB R176, RZ, R175 ;  /* 0x000000afffb0323e */ /* 0x000fe200000010ff */
[----:B------:R-:W-:-:S04]  /*b9d0*/  @P2 FFMA.FTZ R175, R235, R247, R200 ;  /* 0x000000f7ebaf2223 */ /* 0x000fc800000100c8 */
[----:B------:R-:W-:Y:S01]  /*b9e0*/  @P2 FADD.FTZ R175, R236, -R175 ;  /* 0x800000afecaf2221 */ /* 0x000fe20000010000 */
[----:B------:R-:W-:Y:S02]  /*b9f0*/  @P3 F2FP.BF16.F32.PACK_AB R177, RZ, R174 ;  /* 0x000000aeffb1323e */ /* 0x000fe400000010ff */
[----:B------:R-:W-:Y:S01]  /*ba00*/  MOV R174, R26 ;  /* 0x0000001a00ae7202 */ /* 0x000fe20000000f00 */
[----:B------:R-:W-:Y:S01]  /*ba10*/  @P2 FFMA.FTZ R174, R201, R175, R26 ;  /* 0x000000afc9ae2223 */ /* 0x000fe2000001001a */
[----:B------:R-:W-:-:S04]  /*ba20*/  @P2 FFMA.FTZ R175, R242, R247, R200 ;  /* 0x000000f7f2af2223 */ /* 0x000fc800000100c8 */
[----:B------:R-:W-:Y:S01]  /*ba30*/  @P2 FADD.FTZ R179, R193, -R175 ;  /* 0x800000afc1b32221 */ /* 0x000fe20000010000 */
[----:B------:R-:W-:-:S03]  /*ba40*/  MOV R175, R27 ;  /* 0x0000001b00af7202 */ /* 0x000fc60000000f00 */
[----:B------:R-:W-:Y:S02]  /*ba50*/  @P2 FFMA.FTZ R175, R201, R179, R27 ;  /* 0x000000b3c9af2223 */ /* 0x000fe4000001001b */
[----:B------:R-:W0:Y:S01]  /*ba60*/  @P3 LDC R179, c[0x0][0x40c] ;  /* 0x00010300ffb33b82 */ /* 0x000e220000000800 */
[----:B------:R-:W-:Y:S01]  /*ba70*/  @P3 PRMT R168, R176, 0x7610, R168 ;  /* 0x00007610b0a83816 */ /* 0x000fe200000000a8 */
[----:B------:R-:W-:Y:S01]  /*ba80*/  @P3 FMUL.FTZ R178, R174, R178 ;  /* 0x000000b2aeb23220 */ /* 0x000fe20000410000 */
[----:B------:R-:W-:-:S05]  /*ba90*/  @P3 SHF.L.U32 R176, R165, 0x10, RZ ;  /* 0x00000010a5b03819 */ /* 0x000fca00000006ff */
[----:B------:R-:W-:Y:S01]  /*baa0*/  @P3 FFMA.FTZ R126, R176, R178, R126 ;  /* 0x000000b2b07e3223 */ /* 0x000fe2000001007e */
[----:B------:R-:W-:-:S04]  /*bab0*/  @P3 PRMT R176, R165, 0x7632, R176 ;  /* 0x00007632a5b03816 */ /* 0x000fc800000000b0 */
[----:B------:R-:W-:Y:S02]  /*bac0*/  @P3 SHF.L.U32 R176, R176, 0x10, RZ ;  /* 0x00000010b0b03819 */ /* 0x000fe400000006ff */
[----:B------:R-:W-:Y:S02]  /*bad0*/  @P3 PRMT R168, R168, 0x5410, R177 ;  /* 0x00005410a8a83816 */ /* 0x000fe400000000b1 */
[----:B------:R-:W-:Y:S01]  /*bae0*/  @P3 SHF.L.U32 R177, R77, 0x10, RZ ;  /* 0x000000104db13819 */ /* 0x000fe200000006ff */
[----:B0-----:R-:W-:-:S04]  /*baf0*/  @P3 FMUL.FTZ R179, R175, R179 ;  /* 0x000000b3afb33220 */ /* 0x001fc80000410000 */
[----:B------:R-:W-:Y:S01]  /*bb00*/  @P3 FFMA.FTZ R127, R179, R176, R127 ;  /* 0x000000b0b37f3223 */ /* 0x000fe2000001007f */
[----:B---3--:R-:W-:Y:S01]  /*bb10*/  @P3 SHF.L.U32 R176, R248, 0x10, RZ ;  /* 0x00000010f8b03819 */ /* 0x008fe200000006ff */
[----:B------:R-:W-:-:S04]  /*bb20*/  @P3 FMUL.FTZ R177, R178, R177 ;  /* 0x000000b1b2b13220 */ /* 0x000fc80000410000 */
[----:B------:R-:W-:Y:S01]  /*bb30*/  @P3 FMUL.FTZ R178, R179, R176 ;  /* 0x000000b0b3b23220 */ /* 0x000fe20000410000 */
[----:B------:R-:W-:-:S04]  /*bb40*/  @P2 FFMA.FTZ R179, R237, R247, R200 ;  /* 0x000000f7edb32223 */ /* 0x000fc800000100c8 */
[----:B------:R-:W-:Y:S01]  /*bb50*/  @P2 FADD.FTZ R179, R238, -R179 ;  /* 0x800000b3eeb32221 */ /* 0x000fe20000010000 */
[----:B------:R-:W-:-:S03]  /*bb60*/  MOV R176, R20 ;  /* 0x0000001400b07202 */ /* 0x000fc60000000f00 */
[----:B------:R-:W-:Y:S02]  /*bb70*/  @P2 FFMA.FTZ R176, R201, R179, R20 ;  /* 0x000000b3c9b02223 */ /* 0x000fe40000010014 */
[----:B------:R-:W0:Y:S01]  /*bb80*/  @P3 LDC R179, c[0x0][0x40c] ;  /* 0x00010300ffb33b82 */ /* 0x000e220000000800 */
[----:B------:R-:W-:-:S04]  /*bb90*/  @P3 F2FP.BF16.F32.PACK_AB R177, RZ, R177 ;  /* 0x000000b1ffb1323e */ /* 0x000fc800000010ff */
[----:B------:R-:W-:Y:S02]  /*bba0*/  @P3 PRMT R169, R177, 0x7610, R169 ;  /* 0x00007610b1a93816 */ /* 0x000fe400000000a9 */
[----:B------:R-:W-:Y:S02]  /*bbb0*/  @P3 SHF.L.U32 R177, R166, 0x10, RZ ;  /* 0x00000010a6b13819 */ /* 0x000fe400000006ff */
[----:B------:R-:W-:-:S04]  /*bbc0*/  @P3 F2FP.BF16.F32.PACK_AB R178, RZ, R178 ;  /* 0x000000b2ffb2323e */ /* 0x000fc800000010ff */
[----:B------:R-:W-:Y:S01]  /*bbd0*/  @P3 PRMT R169, R169, 0x5410, R178 ;  /* 0x00005410a9a93816 */ /* 0x000fe200000000b2 */
[----:B0-----:R-:W-:-:S04]  /*bbe0*/  @P3 FMUL.FTZ R179, R176, R179 ;  /* 0x000000b3b0b33220 */ /* 0x001fc80000410000 */
[----:B------:R-:W-:Y:S01]  /*bbf0*/  @P3 FFMA.FTZ R120, R177, R179, R120 ;  /* 0x000000b3b1783223 */ /* 0x000fe20000010078 */
[----:B------:R-:W-:Y:S01]  /*bc00*/  @P3 SHF.L.U32 R177, R78, 0x10, RZ ;  /* 0x000000104eb13819 */ /* 0x000fe200000006ff */
[----:B------:R-:W-:-:S04]  /*bc10*/  @P2 FFMA.FTZ R178, R243, R247, R200 ;  /* 0x000000f7f3b22223 */ /* 0x000fc800000100c8 */
[----:B------:R-:W-:Y:S01]  /*bc20*/  @P3 FMUL.FTZ R177, R179, R177 ;  /* 0x000000b1b3b13220 */ /* 0x000fe20000410000 */
[----:B------:R-:W-:-:S04]  /*bc30*/  @P2 FADD.FTZ R178, R194, -R178 ;  /* 0x800000b2c2b22221 */ /* 0x000fc80000010000 */
[----:B------:R-:W-:-:S04]  /*bc40*/  @P3 F2FP.BF16.F32.PACK_AB R177, RZ, R177 ;  /* 0x000000b1ffb1323e */ /* 0x000fc800000010ff */
[----:B------:R-:W-:Y:S02]  /*bc50*/  @P3 PRMT R170, R177, 0x7610, R170 ;  /* 0x00007610b1aa3816 */ /* 0x000fe400000000aa */
[----:B------:R-:W-:Y:S01]  /*bc60*/  MOV R177, R21 ;  /* 0x0000001500b17202 */ /* 0x000fe20000000f00 */
[----:B------:R-:W-:Y:S02]  /*bc70*/  @P2 FFMA.FTZ R177, R201, R178, R21 ;  /* 0x000000b2c9b12223 */ /* 0x000fe40000010015 */
[----:B------:R-:W0:Y:S01]  /*bc80*/  @P3 LDC R178, c[0x0][0x40c] ;  /* 0x00010300ffb23b82 */ /* 0x000e220000000800 */
[----:B------:R-:W-:-:S04]  /*bc90*/  @P3 PRMT R179, R166, 0x7632, R179 ;  /* 0x00007632a6b33816 */ /* 0x000fc800000000b3 */
        /* <DEDUP_REMOVED lines=13> */
[----:B------:R-:W-:-:S04]  /*bd70*/  @P2 FFMA.FTZ R200, R245, R247, R200 ;  /* 0x000000f7f5c82223 */ /* 0x000fc800000100c8 */
[----:B------:R-:W-:Y:S01]  /*bd80*/  @P2 FADD.FTZ R200, R246, -R200 ;  /* 0x800000c8f6c82221 */ /* 0x000fe20000010000 */
[----:B0-----:R-:W-:-:S04]  /*bd90*/  @P3 FMUL.FTZ R179, R178, R179 ;  /* 0x000000b3b2b33220 */ /* 0x001fc80000410000 */
[----:B------:R-:W-:Y:S01]  /*bda0*/  @P3 FFMA.FTZ R122, R202, R179, R122 ;  /* 0x000000b3ca7a3223 */ /* 0x000fe2000001007a */
[----:B------:R-:W-:-:S05]  /*bdb0*/  @P3 SHF.L.U32 R202, R79, 0x10, RZ ;  /* 0x000000104fca3819 */ /* 0x000fca00000006ff */
[----:B------:R-:W-:-:S05]  /*bdc0*/  @P3 FMUL.FTZ R179, R179, R202 ;  /* 0x000000cab3b33220 */ /* 0x000fca0000410000 */
[----:B------:R-:W-:-:S04]  /*bdd0*/  @P3 F2FP.BF16.F32.PACK_AB R179, RZ, R179 ;  /* 0x000000b3ffb3323e */ /* 0x000fc800000010ff */
[----:B------:R-:W-:Y:S02]  /*bde0*/  @P3 PRMT R171, R179, 0x7610, R171 ;  /* 0x00007610b3ab3816 */ /* 0x000fe400000000ab */
[----:B------:R-:W-:Y:S01]  /*bdf0*/  MOV R179, R23 ;  /* 0x0000001700b37202 */ /* 0x000fe20000000f00 */
        /* <DEDUP_REMOVED lines=12> */
.L_x_7722:
[----:B0-----:R-:W2:Y:S04]  /*bec0*/  LDL R249, [R1+0xa8] ;  /* 0x0000a80001f97983 */ /* 0x001ea80000100800 */
[----:B------:R-:W3:Y:S01]  /*bed0*/  LDL R250, [R1+0xa4] ;  /* 0x0000a40001fa7983 */ /* 0x000ee20000100800 */
[----:B------:R-:W-:-:S04]  /*bee0*/  @P2 FFMA.FTZ R202, R233, R247, R200 ;  /* 0x000000f7e9ca2223 */ /* 0x000fc800000100c8 */
        /* <DEDUP_REMOVED lines=102> */
.L_x_7721:
[----:B------:R-:W-:Y:S05]  /*c550*/  @!P1 BRA `(.L_x_7724) ;  /* 0x00000008006c9947 */ /* 0x000fea0003800000 */
[----:B------:R-:W-:Y:S01]  /*c560*/  BSSY.RECONVERGENT B2, `(.L_x_7725) ;  /* 0x000000f000027945 */ /* 0x000fe20003800200 */
[----:B------:R-:W-:-:S03]  /*c570*/  ISETP.GT.AND P0, PT, R202, RZ, PT ;  /* 0x000000ffca00720c */ /* 0x000fc60003f04270 */
[----:B------:R-:W-:Y:S10]  /*c580*/  @!P3 BRA `(.L_x_7726) ;  /* 0x000000000030b947 */ /* 0x000ff40003800000 */
        /* <DEDUP_REMOVED lines=11> */
[----:B0-----:R-:W-:-:S07]  /*c640*/  PRMT R168, R172, 0x7610, R168 ;  /* 0x00007610aca87816 */ /* 0x001fce00000000a8 */
.L_x_7726:
[----:B------:R-:W-:Y:S05]  /*c650*/  BSYNC.RECONVERGENT B2 ;  /* 0x0000000000027941 */ /* 0x000fea0003800200 */
.L_x_7725:
[----:B------:R-:W-:Y:S04]  /*c660*/  BSSY.RECONVERGENT B2, `(.L_x_7727) ;  /* 0x0000010000027945 */ /* 0x000fe80003800200 */
[----:B------:R-:W-:Y:S05]  /*c670*/  @!P3 BRA `(.L_x_7728) ;  /* 0x000000000038b947 */ /* 0x000fea0003800000 */
[----:B------:R-:W2:Y:S01]  /*c680*/  LDL R174, [R1+0xa8] ;  /* 0x0000a80001ae7983 */ /* 0x000ea20000100800 */
        /* <DEDUP_REMOVED lines=12> */
[----:B0-----:R-:W-:-:S07]  /*c750*/  PRMT R168, R168, 0x5410, R172 ;  /* 0x00005410a8a87816 */ /* 0x001fce00000000ac */
.L_x_7728:
[----:B------:R-:W-:Y:S05]  /*c760*/  BSYNC.RECONVERGENT B2 ;  /* 0x0000000000027941 */ /* 0x000fea0003800200 */
.L_x_7727:
        /* <DEDUP_REMOVED lines=14> */
.L_x_7730:
[----:B------:R-:W-:Y:S05]  /*c850*/  BSYNC.RECONVERGENT B2 ;  /* 0x0000000000027941 */ /* 0x000fea0003800200 */
.L_x_7729:
        /* <DEDUP_REMOVED lines=16> */
.L_x_7732:
[----:B------:R-:W-:Y:S05]  /*c960*/  BSYNC.RECONVERGENT B2 ;  /* 0x0000000000027941 */ /* 0x000fea0003800200 */
.L_x_7731:
        /* <DEDUP_REMOVED lines=14> */
.L_x_7734:
[----:B------:R-:W-:Y:S05]  /*ca50*/  BSYNC.RECONVERGENT B2 ;  /* 0x0000000000027941 */ /* 0x000fea0003800200 */
.L_x_7733:
        /* <DEDUP_REMOVED lines=16> */
.L_x_7736:
[----:B------:R-:W-:Y:S05]  /*cb60*/  BSYNC.RECONVERGENT B2 ;  /* 0x0000000000027941 */ /* 0x000fea0003800200 */
.L_x_7735:
        /* <DEDUP_REMOVED lines=14> */
.L_x_7738:
[----:B------:R-:W-:Y:S05]  /*cc50*/  BSYNC.RECONVERGENT B2 ;  /* 0x0000000000027941 */ /* 0x000fea0003800200 */
.L_x_7737:
        /* <DEDUP_REMOVED lines=41> */
[----:B0-----:R-:W-:Y:S01]  /*cef0*/  PRMT R171, R171, 0x5410, R200 ;  /* 0x00005410abab7816 */ /* 0x001fe200000000c8 */
[----:B------:R-:W-:Y:S06]  /*cf00*/  BRA `(.L_x_7723) ;  /* 0x0000000400f87947 */ /* 0x000fec0003800000 */
.L_x_7724:
        /* <DEDUP_REMOVED lines=14> */
.L_x_7740:
[----:B------:R-:W-:Y:S05]  /*cff0*/  BSYNC.RECONVERGENT B2 ;  /* 0x0000000000027941 */ /* 0x000fea0003800200 */
.L_x_7739:
        /* <DEDUP_REMOVED lines=16> */
.L_x_7742:
[----:B------:R-:W-:Y:S05]  /*d100*/  BSYNC.RECONVERGENT B2 ;  /* 0x0000000000027941 */ /* 0x000fea0003800200 */
.L_x_7741:
        /* <DEDUP_REMOVED lines=14> */
.L_x_7744:
[----:B------:R-:W-:Y:S05]  /*d1f0*/  BSYNC.RECONVERGENT B2 ;  /* 0x0000000000027941 */ /* 0x000fea0003800200 */
.L_x_7743:
        /* <DEDUP_REMOVED lines=16> */
.L_x_7746:
[----:B------:R-:W-:Y:S05]  /*d300*/  BSYNC.RECONVERGENT B2 ;  /* 0x0000000000027941 */ /* 0x000fea0003800200 */
.L_x_7745:
        /* <DEDUP_REMOVED lines=14> */
.L_x_7748:
[----:B------:R-:W-:Y:S05]  /*d3f0*/  BSYNC.RECONVERGENT B2 ;  /* 0x0000000000027941 */ /* 0x000fea0003800200 */
.L_x_7747:
        /* <DEDUP_REMOVED lines=16> */
.L_x_7750:
[----:B------:R-:W-:Y:S05]  /*d500*/  BSYNC.RECONVERGENT B2 ;  /* 0x0000000000027941 */ /* 0x000fea0003800200 */
.L_x_7749:
        /* <DEDUP_REMOVED lines=14> */
.L_x_7752:
[----:B------:R-:W-:Y:S05]  /*d5f0*/  BSYNC.RECONVERGENT B2 ;  /* 0x0000000000027941 */ /* 0x000fea0003800200 */
.L_x_7751:
[----:B0-----:R-:W2:Y:S01]  /*d600*/  LDL R248, [R1+0xc] ;  /* 0x00000c0001f87983 */ /* 0x001ea20000100800 */
        /* <DEDUP_REMOVED lines=10> */
[----:B--2---:R-:W-:-:S05]  /*d6b0*/  @P3 SHF.L.U32 R201, R248, 0x10, RZ ;  /* 0x00000010f8c93819 */ /* 0x004fca00000006ff */
[----:B------:R-:W-:-:S05]  /*d6c0*/  @P3 FMUL.FTZ R200, R201, R200 ;  /* 0x000000c8c9c83220 */ /* 0x000fca0000410000 */
[----:B------:R-:W-:-:S04]  /*d6d0*/  @P3 F2FP.BF16.F32.PACK_AB R200, RZ, R200 ;  /* 0x000000c8ffc8323e */ /* 0x000fc800000010ff */
[----:B------:R-:W-:-:S07]  /*d6e0*/  @P3 PRMT R171, R171, 0x5410, R200 ;  /* 0x00005410abab3816 */ /* 0x000fce00000000c8 */
.L_x_7723:
[----:B------:R-:W-:Y:S05]  /*d6f0*/  BSYNC.RECONVERGENT B1 ;  /* 0x0000000000017941 */ /* 0x000fea0003800200 */
.L_x_7720:
[----:B------:R-:W1:Y:S01]  /*d700*/  @P1 LDC.64 R200, c[0x0][0x478] ;  /* 0x00011e00ffc81b82 */ /* 0x000e620000000a00 */
[----:B------:R-:W-:-:S05]  /*d710*/  @P1 IADD3 R202, PT, PT, R244, 0x80, RZ ;  /* 0x00000080f4ca1810 */ /* 0x000fca0007ffe0ff */
[----:B-1----:R-:W-:-:S05]  /*d720*/  @P1 IMAD.WIDE.U32 R200, R202, 0x20, R200 ;  /* 0x00000020cac81825 */ /* 0x002fca00078e00c8 */
[----:B------:R-:W-:Y:S04]  /*d730*/  @P1 STG.E.128 desc[UR6][R200.64], R172 ;  /* 0x000000acc8001986 */ /* 0x000fe8000c101d06 */
        /* <DEDUP_REMOVED lines=8> */
.L_x_7575:
[----:B------:R-:W-:Y:S05]  /*d7c0*/  BSYNC B0 ;  /* 0x0000000000007941 */ /* 0x000fea0003800000 */
.L_x_7574:
[----:B------:R-:W2:Y:S04]  /*d7d0*/  LDL.LU R244, [R1+0x60] ;  /* 0x0000600001f47983 */ /* 0x000ea80000300800 */
[----:B------:R-:W2:Y:S04]  /*d7e0*/  LDL.LU R245, [R1+0x64] ;  /* 0x0000640001f57983 */ /* 0x000ea80000300800 */
[----:B------:R-:W2:Y:S04]  /*d7f0*/  LDL.LU R246, [R1+0x68] ;  /* 0x0000680001f67983 */ /* 0x000ea80000300800 */
[----:B------:R-:W2:Y:S04]  /*d800*/  LDL.LU R247, [R1+0x6c] ;  /* 0x00006c0001f77983 */ /* 0x000ea80000300800 */
[----:B------:R-:W4:Y:S04]  /*d810*/  LDL.LU R236, [R1+0x80] ;  /* 0x0000800001ec7983 */ /* 0x000f280000300800 */
[----:B------:R-:W4:Y:S04]  /*d820*/  LDL.LU R237, [R1+0x84] ;  /* 0x0000840001ed7983 */ /* 0x000f280000300800 */
[----:B------:R-:W4:Y:S04]  /*d830*/  LDL.LU R238, [R1+0x88] ;  /* 0x0000880001ee7983 */ /* 0x000f280000300800 */
        /* <DEDUP_REMOVED lines=38> */
[----:B------:R-:W-:Y:S01]  /*daa0*/  IMAD R252, R5, 0xa0, R252 ;  /* 0x000000a005fc7824 */ /* 0x000fe200078e02fc */
[----:B------:R-:W-:-:S04]  /*dab0*/  LEA R0, R195, R3, 0x2 ;  /* 0x00000003c3007211 */ /* 0x000fc800078e10ff */
[----:B------:R-:W-:-:S05]  /*dac0*/  LEA R252, R252, R3, 0x5 ;  /* 0x00000003fcfc7211 */ /* 0x000fca00078e28ff */
[----:B------:R-:W-:Y:S04]  /*dad0*/  STS.128 [R252], R160 ;  /* 0x000000a0fc007388 */ /* 0x000fe80000000c00 */
[----:B--2---:R-:W-:Y:S04]  /*dae0*/  STS.128 [R252+0x800], R244 ;  /* 0x000800f4fc007388 */ /* 0x004fe80000000c00 */
[----:B----4-:R-:W-:Y:S04]  /*daf0*/  STS.128 [R252+0x400], R236 ;  /* 0x000400ecfc007388 */ /* 0x010fe80000000c00 */
[----:B-----5:R-:W-:Y:S04]  /*db00*/  STS.128 [R252+0x10], R232 ;  /* 0x000010e8fc007388 */ /* 0x020fe80000000c00 */
        /* <DEDUP_REMOVED lines=119> */
[----:B-----5:R-:W-:-:S03]  /*e280*/  FADD.FTZ R44, R44, R49 ;  /* 0x000000312c2c7221 */ /* 0x020fc60000010000 */
[----:B------:R-:W5:Y:S01]  /*e290*/  LDS R21, [R0+0x2000] ;  /* 0x0020000000157984 */ /* 0x000f620000000800 */
[----:B------:R-:W-:-:S03]  /*e2a0*/  FADD.FTZ R5, RZ, R5 ;  /* 0x00000005ff057221 */ /* 0x000fc60000010000 */
[----:B------:R-:W5:Y:S01]  /*e2b0*/  LDS R6, [R0+0x1000] ;  /* 0x0010000000067984 */ /* 0x000f620000000800 */
[----:B------:R-:W-:-:S03]  /*e2c0*/  FADD.FTZ R5, R5, R10 ;  /* 0x0000000a05057221 */ /* 0x000fc60000010000 */
[----:B------:R-:W5:Y:S01]  /*e2d0*/  LDS R23, [R0+0x2400] ;  /* 0x0024000000177984 */ /* 0x000f620000000800 */
[----:B------:R-:W5:Y:S01]  /*e2e0*/  LDC R10, c[0x0][0x388] ;  /* 0x0000e200ff0a7b82 */ /* 0x000f620000000800 */
[----:B------:R-:W-:Y:S02]  /*e2f0*/  FADD.FTZ R43, RZ, R43 ;  /* 0x0000002bff2b7221 */ /* 0x000fe40000010000 */
[----:B------:R-:W5:Y:S02]  /*e300*/  LDS R7, [R0+0x1200] ;  /* 0x0012000000077984 */ /* 0x000f640000000800 */
[----:B------:R-:W-:Y:S02]  /*e310*/  FADD.FTZ R43, R43, R46 ;  /* 0x0000002e2b2b7221 */ /* 0x000fe40000010000 */
        /* <DEDUP_REMOVED lines=47> */
[----:B------:R-:W-:Y:S02]  /*e610*/  IMAD R2, R10, UR16, RZ ;  /* 0x000000100a027c24 */ /* 0x000fe4000f8e02ff */
[----:B---3--:R-:W-:-:S03]  /*e620*/  FADD.FTZ R19, R3, R28 ;  /* 0x0000001c03137221 */ /* 0x008fc60000010000 */
[----:B------:R-:W-:Y:S01]  /*e630*/  IADD3 R2, P0, PT, R2, R195, RZ ;  /* 0x000000c302027210 */ /* 0x000fe20007f1e0ff */
[----:B------:R-:W-:Y:S01]  /*e640*/  STS.128 [R252], R156 ;  /* 0x0000009cfc007388 */ /* 0x000fe20000000c00 */
[----:B----4-:R-:W-:-:S03]  /*e650*/  FADD.FTZ R55, R4, R55 ;  /* 0x0000003704377221 */ /* 0x010fc60000010000 */
[----:B------:R-:W-:Y:S01]  /*e660*/  STS.128 [R252+0x10], R152 ;  /* 0x00001098fc007388 */ /* 0x000fe20000000c00 */
[----:B-----5:R-:W-:-:S03]  /*e670*/  FADD.FTZ R21, R5, R30 ;  /* 0x0000001e05157221 */ /* 0x020fc60000010000 */
[----:B------:R-:W-:Y:S01]  /*e680*/  STS.128 [R252+0x400], R148 ;  /* 0x00040094fc007388 */ /* 0x000fe20000000c00 */
[----:B------:R-:W-:Y:S01]  /*e690*/  FADD.FTZ R57, R6, R57 ;  /* 0x0000003906397221 */ /* 0x000fe20000010000 */
[----:B------:R-:W-:Y:S02]  /*e6a0*/  SHF.L.U32 R6, R2, 0x2, RZ ;  /* 0x0000000202067819 */ /* 0x000fe400000006ff */
[----:B------:R-:W-:Y:S01]  /*e6b0*/  STS.128 [R252+0x410], R144 ;  /* 0x00041090fc007388 */ /* 0x000fe20000000c00 */
[----:B------:R-:W-:Y:S01]  /*e6c0*/  FADD.FTZ R23, R7, R32 ;  /* 0x0000002007177221 */ /* 0x000fe20000010000 */
[----:B------:R-:W-:Y:S02]  /*e6d0*/  IADD3.X R7, PT, PT, RZ, RZ, RZ, P0, !PT ;  /* 0x000000ffff077210 */ /* 0x000fe400007fe4ff */
[----:B------:R-:W-:Y:S01]  /*e6e0*/  STS.128 [R252+0x800], R140 ;  /* 0x0008008cfc007388 */ /* 0x000fe20000000c00 */
[----:B------:R-:W-:Y:S02]  /*e6f0*/  IADD3 R4, P1, PT, R6, UR12, RZ ;  /* 0x0000000c06047c10 */ /* 0x000fe4000ff3e0ff */
[----:B------:R-:W-:Y:S01]  /*e700*/  SHF.L.U64.HI R7, R2, 0x2, R7 ;  /* 0x0000000202077819 */ /* 0x000fe20000010207 */
[----:B------:R-:W-:Y:S01]  /*e710*/  STS.128 [R252+0x810], R136 ;  /* 0x00081088fc007388 */ /* 0x000fe20000000c00 */
[----:B------:R-:W-:-:S02]  /*e720*/  IADD3 R2, P0, PT, R6, UR14, RZ ;  /* 0x0000000e06027c10 */ /* 0x000fc4000ff1e0ff */
[----:B------:R-:W-:Y:S01]  /*e730*/  IADD3 R6, P2, PT, R6, UR4, RZ ;  /* 0x0000000406067c10 */ /* 0x000fe2000ff5e0ff */
[----:B------:R-:W-:Y:S01]  /*e740*/  STS.128 [R252+0xc00], R132 ;  /* 0x000c0084fc007388 */ /* 0x000fe20000000c00 */
[C---:B------:R-:W-:Y:S02]  /*e750*/  IADD3.X R3, PT, PT, R7.reuse, UR15, RZ, P0, !PT ;  /* 0x0000000f07037c10 */ /* 0x040fe400087fe4ff */
[C---:B------:R-:W-:Y:S01]  /*e760*/  IADD3.X R5, PT, PT, R7.reuse, UR13, RZ, P1, !PT ;  /* 0x0000000d07057c10 */ /* 0x040fe20008ffe4ff */
[----:B------:R-:W-:Y:S01]  /*e770*/  STS.128 [R252+0xc10], R128 ;  /* 0x000c1080fc007388 */ /* 0x000fe20000000c00 */
[----:B------:R-:W-:-:S03]  /*e780*/  IADD3.X R7, PT, PT, R7, UR5, RZ, P2, !PT ;  /* 0x0000000507077c10 */ /* 0x000fc600097fe4ff */
        /* <DEDUP_REMOVED lines=20> */
[----:B---3--:R-:W-:Y:S01]  /*e8d0*/  FADD.FTZ R25, R8, R25 ;  /* 0x0000001908197221 */ /* 0x008fe20000010000 */
[----:B----4-:R-:W-:Y:S02]  /*e8e0*/  FADD.FTZ R34, R34, R61 ;  /* 0x0000003d22227221 */ /* 0x010fe40000010000 */
[----:B------:R-:W3:Y:S01]  /*e8f0*/  LDS R14, [R0+0x800] ;  /* 0x00080000000e7984 */ /* 0x000ee20000000800 */
[----:B-----5:R-:W-:-:S03]  /*e900*/  FADD.FTZ R16, R25, R16 ;  /* 0x0000001019107221 */ /* 0x020fc60000010000 */
[----:B------:R-:W4:Y:S01]  /*e910*/  LDS R8, [R0+0xa00] ;  /* 0x000a000000087984 */ /* 0x000f220000000800 */
[----:B------:R-:W-:-:S03]  /*e920*/  FADD.FTZ R10, RZ, R10 ;  /* 0x0000000aff0a7221 */ /* 0x000fc60000010000 */
[----:B------:R-:W5:Y:S01]  /*e930*/  LDS R45, [R0+0x1c00] ;  /* 0x001c0000002d7984 */ /* 0x000f620000000800 */
[----:B------:R-:W-:-:S03]  /*e940*/  FADD.FTZ R63, R34, R63 ;  /* 0x0000003f223f7221 */ /* 0x000fc60000010000 */
[----:B------:R-:W5:Y:S01]  /*e950*/  LDS R47, [R0+0x2e00] ;  /* 0x002e0000002f7984 */ /* 0x000f620000000800 */
[----:B------:R-:W-:-:S03]  /*e960*/  FADD.FTZ R65, R16, R65 ;  /* 0x0000004110417221 */ /* 0x000fc60000010000 */
[----:B------:R-:W-:Y:S01]  /*e970*/  STG.E desc[UR6][R2.64], R49 ;  /* 0x0000003102007986 */ /* 0x000fe2000c101906 */
[----:B------:R-:W-:-:S03]  /*e980*/  FADD.FTZ R31, R10, R31 ;  /* 0x0000001f0a1f7221 */ /* 0x000fc60000010000 */
[----:B------:R-:W5:Y:S01]  /*e990*/  LDS R16, [R0+0xc00] ;  /* 0x000c000000107984 */ /* 0x000f620000000800 */
[----:B------:R-:W-:-:S03]  /*e9a0*/  FADD.FTZ R18, R31, R18 ;  /* 0x000000121f127221 */ /* 0x000fc60000010000 */
[----:B------:R-:W5:Y:S01]  /*e9b0*/  LDS R25, [R0+0x1e00] ;  /* 0x001e000000197984 */ /* 0x000f620000000800 */
[----:B0-----:R-:W-:-:S03]  /*e9c0*/  FADD.FTZ R67, R18, R67 ;  /* 0x0000004312437221 */ /* 0x001fc60000010000 */
[----:B------:R-:W-:Y:S01]  /*e9d0*/  STG.E desc[UR6][R4.64], R33 ;  /* 0x0000002104007986 */ /* 0x000fe2000c101906 */
[----:B-1----:R-:W-:-:S03]  /*e9e0*/  FADD.FTZ R12, RZ, R12 ;  /* 0x0000000cff0c7221 */ /* 0x002fc60000010000 */
[----:B------:R-:W0:Y:S01]  /*e9f0*/  LDS R49, [R0+0x3000] ;  /* 0x0030000000317984 */ /* 0x000e220000000800 */
[----:B--2---:R-:W-:-:S03]  /*ea00*/  FADD.FTZ R12, R12, R43 ;  /* 0x0000002b0c0c7221 */ /* 0x004fc60000010000 */
[----:B------:R-:W-:Y:S04]  /*ea10*/  STG.E desc[UR6][R6.64], R63 ;  /* 0x0000003f06007986 */ /* 0x000fe8000c101906 */
[----:B------:R-:W1:Y:S01]  /*ea20*/  LDS R69, [R0+0x4200] ;  /* 0x0042000000457984 */ /* 0x000e620000000800 */
[----:B---3--:R-:W-:-:S03]  /*ea30*/  FADD.FTZ R14, RZ, R14 ;  /* 0x0000000eff0e7221 */ /* 0x008fc60000010000 */
[----:B------:R-:W2:Y:S01]  /*ea40*/  LDS R10, [R0+0xe00] ;  /* 0x000e0000000a7984 */ /* 0x000ea20000000800 */
[----:B----4-:R-:W-:-:S03]  /*ea50*/  FADD.FTZ R8, RZ, R8 ;  /* 0x00000008ff087221 */ /* 0x010fc60000010000 */
[----:B------:R-:W-:Y:S01]  /*ea60*/  STG.E desc[UR6][R2.64+0x200], R27 ;  /* 0x0002001b02007986 */ /* 0x000fe2000c101906 */
[----:B-----5:R-:W-:-:S03]  /*ea70*/  FADD.FTZ R14, R14, R45 ;  /* 0x0000002d0e0e7221 */ /* 0x020fc60000010000 */
[----:B------:R-:W3:Y:S01]  /*ea80*/  LDS R33, [R0+0x2000] ;  /* 0x0020000000217984 */ /* 0x000ee20000000800 */
[----:B------:R-:W-:-:S03]  /*ea90*/  FADD.FTZ R12, R12, R47 ;  /* 0x0000002f0c0c7221 */ /* 0x000fc60000010000 */
[----:B------:R-:W-:Y:S04]  /*eaa0*/  STG.E desc[UR6][R4.64+0x200], R13 ;  /* 0x0002000d04007986 */ /* 0x000fe8000c101906 */
[----:B------:R-:W4:Y:S01]  /*eab0*/  LDS R59, [R0+0x3200] ;  /* 0x00320000003b7984 */ /* 0x000f220000000800 */
[----:B------:R-:W-:-:S03]  /*eac0*/  FADD.FTZ R16, RZ, R16 ;  /* 0x00000010ff107221 */ /* 0x000fc60000010000 */
[----:B------:R-:W5:Y:S01]  /*ead0*/  LDS R71, [R0+0x4400] ;  /* 0x0044000000477984 */ /* 0x000f620000000800 */
[----:B------:R-:W-:-:S03]  /*eae0*/  FADD.FTZ R8, R8, R25 ;  /* 0x0000001908087221 */ /* 0x000fc60000010000 */
[----:B------:R-:W5:Y:S04]  /*eaf0*/  LDS R13, [R0+0x1000] ;  /* 0x00100000000d7984 */ /* 0x000f680000000800 */
[----:B------:R-:W5:Y:S01]  /*eb00*/  LDS R27, [R0+0x2200] ;  /* 0x00220000001b7984 */ /* 0x000f620000000800 */
[----:B0-----:R-:W-:-:S03]  /*eb10*/  FADD.FTZ R14, R14, R49 ;  /* 0x000000310e0e7221 */ /* 0x001fc60000010000 */
[----:B------:R-:W0:Y:S04]  /*eb20*/  LDS R61, [R0+0x3400] ;  /* 0x00340000003d7984 */ /* 0x000e280000000800 */
[----:B------:R-:W0:Y:S01]  /*eb30*/  LDS R73, [R0+0x4600] ;  /* 0x0046000000497984 */ /* 0x000e220000000800 */
[----:B-1----:R-:W-:-:S03]  /*eb40*/  FADD.FTZ R69, R12, R69 ;  /* 0x000000450c457221 */ /* 0x002fc60000010000 */
[----:B------:R-:W1:Y:S01]  /*eb50*/  LDS R18, [R0+0x1200] ;  /* 0x0012000000127984 */ /* 0x000e620000000800 */
[----:B--2---:R-:W-:-:S03]  /*eb60*/  FADD.FTZ R10, RZ, R10 ;  /* 0x0000000aff0a7221 */ /* 0x004fc60000010000 */
[----:B------:R-:W2:Y:S04]  /*eb70*/  LDS R20, [R0+0x2400] ;  /* 0x0024000000147984 */ /* 0x000ea80000000800 */
[----:B------:R-:W-:Y:S01]  /*eb80*/  STG.E desc[UR6][R6.64+0x200], R65 ;  /* 0x0002004106007986 */ /* 0x000fe2000c101906 */
[----:B---3--:R-:W-:-:S03]  /*eb90*/  FADD.FTZ R16, R16, R33 ;  /* 0x0000002110107221 */ /* 0x008fc60000010000 */
[----:B------:R-:W3:Y:S04]  /*eba0*/  LDS R63, [R0+0x3600] ;  /* 0x00360000003f7984 */ /* 0x000ee80000000800 */
        /* <DEDUP_REMOVED lines=9> */
[----:B0-----:R-:W-:-:S03]  /*ec40*/  FADD.FTZ R16, R16, R61 ;  /* 0x0000003d10107221 */ /* 0x001fc60000010000 */
[----:B------:R-:W-:Y:S01]  /*ec50*/  STG.E desc[UR6][R4.64+0x400], R35 ;  /* 0x0004002304007986 */ /* 0x000fe2000c101906 */
[----:B------:R-:W-:-:S03]  /*ec60*/  FADD.FTZ R73, R8, R73 ;  /* 0x0000004908497221 */ /* 0x000fc60000010000 */
[----:B------:R-:W0:Y:S01]  /*ec70*/  LDS R35, [R0+0x3a00] ;  /* 0x003a000000237984 */ /* 0x000e220000000800 */
[----:B-1----:R-:W-:-:S03]  /*ec80*/  FADD.FTZ R18, RZ, R18 ;  /* 0x00000012ff127221 */ /* 0x002fc60000010000 */
[----:B------:R-:W1:Y:S01]  /*ec90*/  LDS R24, [R0+0x4c00] ;  /* 0x004c000000187984 */ /* 0x000e620000000800 */
[----:B--2---:R-:W-:-:S03]  /*eca0*/  FADD.FTZ R13, R13, R20 ;  /* 0x000000140d0d7221 */ /* 0x004fc60000010000 */
[----:B------:R-:W2:Y:S04]  /*ecb0*/  LDS R43, [R0+0x4e00] ;  /* 0x004e0000002b7984 */ /* 0x000ea80000000800 */
[----:B------:R-:W-:Y:S01]  /*ecc0*/  STG.E desc[UR6][R6.64+0x400], R67 ;  /* 0x0004004306007986 */ /* 0x000fe2000c101906 */
[----:B---3--:R-:W-:-:S03]  /*ecd0*/  FADD.FTZ R10, R10, R63 ;  /* 0x0000003f0a0a7221 */ /* 0x008fc60000010000 */
[----:B------:R-:W-:Y:S01]  /*ece0*/  STG.E desc[UR6][R2.64+0x600], R29 ;  /* 0x0006001d02007986 */ /* 0x000fe2000c101906 */
[----:B------:R-:W-:-:S03]  /*ecf0*/  FADD.FTZ R65, R16, R65 ;  /* 0x0000004110417221 */ /* 0x000fc60000010000 */
[----:B------:R-:W-:Y:S01]  /*ed00*/  STG.E desc[UR6][R4.64+0x600], R15 ;  /* 0x0006000f04007986 */ /* 0x000fe2000c101906 */
[----:B----4-:R-:W-:-:S03]  /*ed10*/  FADD.FTZ R18, R18, R31 ;  /* 0x0000001f12127221 */ /* 0x010fc60000010000 */
[----:B------:R-:W-:Y:S04]  /*ed20*/  STG.E desc[UR6][R6.64+0x600], R69 ;  /* 0x0006004506007986 */ /* 0x000fe8000c101906 */
[----:B------:R-:W-:Y:S01]  /*ed30*/  STG.E desc[UR6][R2.64+0x800], R53 ;  /* 0x0008003502007986 */ /* 0x000fe2000c101906 */
[----:B-----5:R-:W-:-:S03]  /*ed40*/  FADD.FTZ R13, R13, R22 ;  /* 0x000000160d0d7221 */ /* 0x020fc60000010000 */
[----:B------:R-:W-:Y:S01]  /*ed50*/  STG.E desc[UR6][R4.64+0x800], R37 ;  /* 0x0008002504007986 */ /* 0x000fe2000c101906 */
[----:B------:R-:W-:-:S03]  /*ed60*/  FADD.FTZ R51, R10, R51 ;  /* 0x000000330a337221 */ /* 0x000fc60000010000 */
[----:B------:R-:W-:Y:S04]  /*ed70*/  STG.E desc[UR6][R6.64+0x800], R71 ;  /* 0x0008004706007986 */ /* 0x000fe8000c101906 */
[----:B------:R-:W-:Y:S01]  /*ed80*/  STG.E desc[UR6][R2.64+0xa00], R19 ;  /* 0x000a001302007986 */ /* 0x000fe2000c101906 */
[----:B0-----:R-:W-:-:S03]  /*ed90*/  FADD.FTZ R18, R18, R35 ;  /* 0x0000002312127221 */ /* 0x001fc60000010000 */
[----:B------:R-:W-:Y:S01]  /*eda0*/  STG.E desc[UR6][R4.64+0xa00], R17 ;  /* 0x000a001104007986 */ /* 0x000fe2000c101906 */
[----:B-1----:R-:W-:-:S03]  /*edb0*/  FADD.FTZ R13, R13, R24 ;  /* 0x000000180d0d7221 */ /* 0x002fc60000010000 */
[----:B------:R-:W-:Y:S01]  /*edc0*/  STG.E desc[UR6][R6.64+0xa00], R73 ;  /* 0x000a004906007986 */ /* 0x000fe2000c101906 */
[----:B--2---:R-:W-:-:S03]  /*edd0*/  FADD.FTZ R43, R18, R43 ;  /* 0x0000002b122b7221 */ /* 0x004fc60000010000 */
        /* <DEDUP_REMOVED lines=13> */
.L_x_7579:
[----:B------:R-:W-:Y:S01]  /*eeb0*/  HFMA2 R250, -RZ, RZ, 0, 5.9604644775390625e-08 ;  /* 0x00000001fffa7431 */ /* 0x000fe200000001ff */
[----:B------:R-:W-:Y:S01]  /*eec0*/  BSSY B1, `(.L_x_7754) ;  /* 0x0000006000017945 */ /* 0x000fe20003800000 */
[----:B------:R-:W-:Y:S02]  /*eed0*/  MOV R249, 0x1f ;  /* 0x0000001f00f97802 */ /* 0x000fe40000000f00 */
[----:B------:R-:W-:-:S07]  /*eee0*/  MOV R248, 0xffffffff ;  /* 0xffffffff00f87802 */ /* 0x000fce0000000f00 */
[----:B-1---5:R-:W-:Y:S05]  /*eef0*/  WARPSYNC.COLLECTIVE R248, `(.L_x_7755) ;  /* 0x00000000f8087348 */ /* 0x022fea0003c00000 */
[----:B------:R0:W2:Y:S02]  /*ef00*/  SHFL.BFLY P1, R252, R244, R250, R249 ;  /* 0x0c0000faf4fc7389 */ /* 0x0000a400000200f9 */
[----:B012--5:R-:W-:Y:S05]  /*ef10*/  ENDCOLLECTIVE ;  /* 0x000000000000791b */ /* 0x027fea0003800000 */
.L_x_7755:
[----:B------:R-:W-:Y:S05]  /*ef20*/  BSYNC B1 ;  /* 0x0000000000017941 */ /* 0x000fea0003800000 */
.L_x_7754:
        /* <DEDUP_REMOVED lines=9> */
.L_x_7756:
[----:B------:R-:W-:Y:S01]  /*efc0*/  HFMA2 R250, -RZ, RZ, 0, 1.1920928955078125e-07 ;  /* 0x00000002fffa7431 */ /* 0x000fe200000001ff */
[----:B------:R-:W-:-:S05]  /*efd0*/  MOV R244, R252 ;  /* 0x000000fc00f47202 */ /* 0x000fca0000000f00 */
[----:B------:R-:W-:Y:S01]  /*efe0*/  FADD.FTZ R195, R244, R195 ;  /* 0x000000c3f4c37221 */ /* 0x000fe20000010000 */
[----:B------:R-:W-:-:S07]  /*eff0*/  MOV R244, R251 ;  /* 0x000000fb00f47202 */ /* 0x000fce0000000f00 */
[----:B------:R-:W-:Y:S05]  /*f000*/  WARPSYNC.COLLECTIVE R248, `(.L_x_7757) ;  /* 0x00000000f8087348 */ /* 0x000fea0003c00000 */
[----:B------:R0:W1:Y:S02]  /*f010*/  SHFL.BFLY P1, R252, R244, R250, R249 ;  /* 0x0c0000faf4fc7389 */ /* 0x00006400000200f9 */
[----:B01----:R-:W-:Y:S05]  /*f020*/  ENDCOLLECTIVE ;  /* 0x000000000000791b */ /* 0x003fea0003800000 */
.L_x_7757:
[----:B------:R-:W-:-:S05]  /*f030*/  MOV R244, R252 ;  /* 0x000000fc00f47202 */ /* 0x000fca0000000f00 */
[----:B------:R-:W-:Y:S01]  /*f040*/  FADD.FTZ R251, R251, R244 ;  /* 0x000000f4fbfb7221 */ /* 0x000fe20000010000 */
[----:B------:R-:W-:-:S07]  /*f050*/  MOV R244, R195 ;  /* 0x000000c300f47202 */ /* 0x000fce0000000f00 */
[----:B------:R-:W-:Y:S05]  /*f060*/  WARPSYNC.COLLECTIVE R248, `(.L_x_7758) ;  /* 0x00000000f8087348 */ /* 0x000fea0003c00000 */
[----:B------:R0:W1:Y:S02]  /*f070*/  SHFL.BFLY P1, R252, R244, R250, R249 ;  /* 0x0c0000faf4fc7389 */ /* 0x00006400000200f9 */
[----:B01----:R-:W-:Y:S05]  /*f080*/  ENDCOLLECTIVE ;  /* 0x000000000000791b */ /* 0x003fea0003800000 */
.L_x_7758:
[----:B------:R-:W-:Y:S01]  /*f090*/  HFMA2 R250, -RZ, RZ, 0, 2.384185791015625e-07 ;  /* 0x00000004fffa7431 */ /* 0x000fe200000001ff */
[----:B------:R-:W-:-:S05]  /*f0a0*/  MOV R244, R252 ;  /* 0x000000fc00f47202 */ /* 0x000fca0000000f00 */
[----:B------:R-:W-:Y:S01]  /*f0b0*/  FADD.FTZ R195, R195, R244 ;  /* 0x000000f4c3c37221 */ /* 0x000fe20000010000 */
[----:B------:R-:W-:-:S07]  /*f0c0*/  MOV R244, R251 ;  /* 0x000000fb00f47202 */ /* 0x000fce0000000f00 */
[----:B------:R-:W-:Y:S05]  /*f0d0*/  WARPSYNC.COLLECTIVE R248, `(.L_x_7759) ;  /* 0x00000000f8087348 */ /* 0x000fea0003c00000 */
[----:B------:R0:W1:Y:S02]  /*f0e0*/  SHFL.BFLY P1, R252, R244, R250, R249 ;  /* 0x0c0000faf4fc7389 */ /* 0x00006400000200f9 */
[----:B01----:R-:W-:Y:S05]  /*f0f0*/  ENDCOLLECTIVE ;  /* 0x000000000000791b */ /* 0x003fea0003800000 */
.L_x_7759:
[----:B------:R-:W-:-:S05]  /*f100*/  MOV R244, R252 ;  /* 0x000000fc00f47202 */ /* 0x000fca0000000f00 */
[----:B------:R-:W-:Y:S01]  /*f110*/  FADD.FTZ R251, R251, R244 ;  /* 0x000000f4fbfb7221 */ /* 0x000fe20000010000 */
[----:B------:R-:W-:-:S07]  /*f120*/  MOV R244, R195 ;  /* 0x000000c300f47202 */ /* 0x000fce0000000f00 */
[----:B------:R-:W-:Y:S05]  /*f130*/  WARPSYNC.COLLECTIVE R248, `(.L_x_7760) ;  /* 0x00000000f8087348 */ /* 0x000fea0003c00000 */
[----:B------:R0:W1:Y:S02]  /*f140*/  SHFL.BFLY P1, R252, R244, R250, R249 ;  /* 0x0c0000faf4fc7389 */ /* 0x00006400000200f9 */
[----:B01----:R-:W-:Y:S05]  /*f150*/  ENDCOLLECTIVE ;  /* 0x000000000000791b */ /* 0x003fea0003800000 */
.L_x_7760:
[----:B------:R-:W-:Y:S01]  /*f160*/  HFMA2 R250, -RZ, RZ, 0, 4.76837158203125e-07 ;  /* 0x00000008fffa7431 */ /* 0x000fe200000001ff */
[----:B------:R-:W-:-:S05]  /*f170*/  MOV R244, R252 ;  /* 0x000000fc00f47202 */ /* 0x000fca0000000f00 */
[----:B------:R-:W-:Y:S01]  /*f180*/  FADD.FTZ R195, R195, R244 ;  /* 0x000000f4c3c37221 */ /* 0x000fe20000010000 */
[----:B------:R-:W-:-:S07]  /*f190*/  MOV R244, R251 ;  /* 0x000000fb00f47202 */ /* 0x000fce0000000f00 */
[----:B------:R-:W-:Y:S05]  /*f1a0*/  WARPSYNC.COLLECTIVE R248, `(.L_x_7761) ;  /* 0x00000000f8087348 */ /* 0x000fea0003c00000 */
[----:B------:R0:W1:Y:S02]  /*f1b0*/  SHFL.BFLY P1, R252, R244, R250, R249 ;  /* 0x0c0000faf4fc7389 */ /* 0x00006400000200f9 */
[----:B01----:R-:W-:Y:S05]  /*f1c0*/  ENDCOLLECTIVE ;  /* 0x000000000000791b */ /* 0x003fea0003800000 */
.L_x_7761:
[----:B------:R-:W-:-:S05]  /*f1d0*/  MOV R244, R252 ;  /* 0x000000fc00f47202 */ /* 0x000fca0000000f00 */
[----:B------:R-:W-:Y:S01]  /*f1e0*/  FADD.FTZ R251, R251, R244 ;  /* 0x000000f4fbfb7221 */ /* 0x000fe20000010000 */
[----:B------:R-:W-:-:S07]  /*f1f0*/  MOV R244, R195 ;  /* 0x000000c300f47202 */ /* 0x000fce0000000f00 */
[----:B------:R-:W-:Y:S05]  /*f200*/  WARPSYNC.COLLECTIVE R248, `(.L_x_7762) ;  /* 0x00000000f8087348 */ /* 0x000fea0003c00000 */
[----:B------:R0:W1:Y:S02]  /*f210*/  SHFL.BFLY P1, R252, R244, R250, R249 ;  /* 0x0c0000faf4fc7389 */ /* 0x00006400000200f9 */
[----:B01----:R-:W-:Y:S05]  /*f220*/  ENDCOLLECTIVE ;  /* 0x000000000000791b */ /* 0x003fea0003800000 */
.L_x_7762:
[----:B------:R-:W-:Y:S01]  /*f230*/  HFMA2 R250, -RZ, RZ, 0, 9.5367431640625e-07 ;  /* 0x00000010fffa7431 */ /* 0x000fe200000001ff */
[----:B------:R-:W-:-:S05]  /*f240*/  MOV R244, R252 ;  /* 0x000000fc00f47202 */ /* 0x000fca0000000f00 */
[----:B------:R-:W-:Y:S01]  /*f250*/  FADD.FTZ R195, R195, R244 ;  /* 0x000000f4c3c37221 */ /* 0x000fe20000010000 */
[----:B------:R-:W-:-:S07]  /*f260*/  MOV R244, R251 ;  /* 0x000000fb00f47202 */ /* 0x000fce0000000f00 */
[----:B------:R-:W-:Y:S05]  /*f270*/  WARPSYNC.COLLECTIVE R248, `(.L_x_7763) ;  /* 0x00000000f8087348 */ /* 0x000fea0003c00000 */
[----:B------:R0:W1:Y:S02]  /*f280*/  SHFL.BFLY P1, R252, R244, R250, R249 ;  /* 0x0c0000faf4fc7389 */ /* 0x00006400000200f9 */
[----:B01----:R-:W-:Y:S05]  /*f290*/  ENDCOLLECTIVE ;  /* 0x000000000000791b */ /* 0x003fea0003800000 */
.L_x_7763:
[----:B------:R-:W-:Y:S01]  /*f2a0*/  MOV R244, R195 ;  /* 0x000000c300f47202 */ /* 0x000fe20000000f00 */
[----:B------:R0:W-:Y:S06]  /*f2b0*/  STL [R1], R252 ;  /* 0x000000fc01007387 */ /* 0x0001ec0000100800 */
[----:B0-----:R-:W-:Y:S05]  /*f2c0*/  WARPSYNC.COLLECTIVE R248, `(.L_x_7764) ;  /* 0x00000000f8087348 */ /* 0x001fea0003c00000 */
[----:B0-----:R0:W1:Y:S02]  /*f2d0*/  SHFL.BFLY P1, R252, R244, R250, R249 ;  /* 0x0c0000faf4fc7389 */ /* 0x00106400000200f9 */
[----:B01----:R-:W-:Y:S05]  /*f2e0*/  ENDCOLLECTIVE ;  /* 0x000000000000791b */ /* 0x003fea0003800000 */
.L_x_7764:
[----:B------:R-:W-:Y:S01]  /*f2f0*/  MOV R244, R252 ;  /* 0x000000fc00f47202 */ /* 0x000fe20000000f00 */
[----:B------:R-:W-:Y:S06]  /*f300*/  BRA `(.L_x_7765) ;  /* 0xffffff4000b87947 */ /* 0x000fec000383ffff */
.L_x_7766:
        /* <DEDUP_REMOVED lines=15> */
.L_x_25419:


//--------------------- .text._ZN10layer_norm13ln_bwd_kernelINS_13Kernel_traitsI13__nv_bfloat16S2_fS2_fjLj1280ELj1ELj4ELj1ELj16ENS_18Kernel_traits_baseILj1280ES2_S2_fS2_fjLj128EEEEELb1ELb0ELb0ELb0EEEvNS_9BwdParamsE --------------------------
	.section	.text._ZN10layer_norm13ln_bwd_kernelINS_13Kernel_traitsI13__nv_bfloat16S2_fS2_fjLj1280ELj1ELj4ELj1ELj16ENS_18Kernel_traits_baseILj1280ES2_S2_fS2_fjLj128EEEEELb1ELb0ELb0ELb0EEEvNS_9BwdParamsE,"ax",@progbits
	.align	128
        .global         _ZN10layer_norm13ln_bwd_kernelINS_13Kernel_traitsI13__nv_bfloat16S2_fS2_fjLj1280ELj1ELj4ELj1ELj16ENS_18Kernel_traits_baseILj1280ES2_S2_fS2_fjLj128EEEEELb1ELb0ELb0ELb0EEEvNS_9BwdParamsE
        .type           _ZN10layer_norm13ln_bwd_kernelINS_13Kernel_traitsI13__nv_bfloat16S2_fS2_fjLj1280ELj1ELj4ELj1ELj16ENS_18Kernel_traits_baseILj1280ES2_S2_fS2_fjLj128EEEEELb1ELb0ELb0ELb0EEEvNS_9BwdParamsE,@function
        .size           _ZN10layer_norm13ln_bwd_kernelINS_13Kernel_traitsI13__nv_bfloat16S2_fS2_fjLj1280ELj1ELj4ELj1ELj16ENS_18Kernel_traits_baseILj1280ES2_S2_fS2_fjLj128EEEEELb1ELb0ELb0ELb0EEEvNS_9BwdParamsE,(.L_x_25420 - _ZN10layer_norm13ln_bwd_kernelINS_13Kernel_traitsI13__nv_bfloat16S2_fS2_fjLj1280ELj1ELj4ELj1ELj16ENS_18Kernel_traits_baseILj1280ES2_S2_fS2_fjLj128EEEEELb1ELb0ELb0ELb0EEEvNS_9BwdParamsE)
        .other          _ZN10layer_norm13ln_bwd_kernelINS_13Kernel_traitsI13__nv_bfloat16S2_fS2_fjLj1280ELj1ELj4ELj1ELj16ENS_18Kernel_traits_baseILj1280ES2_S2_fS2_fjLj128EEEEELb1ELb0ELb0ELb0EEEvNS_9BwdParamsE,@"STO_CUDA_ENTRY STV_DEFAULT"
_ZN10layer_norm13ln_bwd_kernelINS_13Kernel_traitsI13__nv_bfloat16S2_fS2_fjLj1280ELj1ELj4ELj1ELj16ENS_18Kernel_traits_baseILj1280ES2_S2_fS2_fjLj128EEEEELb1ELb0ELb0ELb0EEEvNS_9BwdParamsE:
.text._ZN10layer_norm13ln_bwd_kernelINS_13Kernel_traitsI13__nv_bfloat16S2_fS2_fjLj1280ELj1ELj4ELj1ELj16ENS_18Kernel_traits_baseILj1280ES2_S2_fS2_fjLj128EEEEELb1ELb0ELb0ELb0EEEvNS_9BwdParamsE:
[----:B------:R-:W0:Y:S02]  /*0000*/  LDC R1, c[0x0][0x37c] ;  /* 0x0000df00ff017b82 */ /* 0x000e240000000800 */
[----:B0-----:R-:W-:Y:S01]  /*0010*/  IADD3 R1, PT, PT, R1, -0x48, RZ ;  /* 0xffffffb801017810 */ /* 0x001fe20007ffe0ff */
[----:B------:R-:W0:Y:S01]  /*0020*/  S2R R17, SR_TID.X ;  /* 0x0000000000117919 */ /* 0x000e220000002100 */
[----:B------:R-:W1:Y:S03]  /*0030*/  LDCU UR4, c[0x0][0x388] ;  /* 0x00007100ff0477ac */ /* 0x000e660008000800 */
[----:B------:R-:W2:Y:S01]  /*0040*/  LDL.64 R24, [R1+0x10] ;  /* 0x0000100001187983 */ /* 0x000ea20000100a00 */
[----:B------:R-:W3:Y:S03]  /*0050*/  LDCU.64 UR6, c[0x0][0x358] ;  /* 0x00006b00ff0677ac */ /* 0x000ee60008000a00 */
[----:B------:R-:W2:Y:S01]  /*0060*/  LDL.64 R26, [R1+0x18] ;  /* 0x00001800011a7983 */ /* 0x000ea20000100a00 */
[----:B------:R-:W4:Y:S03]  /*0070*/  LDCU UR5, c[0x0][0x384] ;  /* 0x00007080ff0577ac */ /* 0x000f260008000800 */
[----:B------:R-:W4:Y:S01]  /*0080*/  LDL.64 R20, [R1] ;  /* 0x0000000001147983 */ /* 0x000f220000100a00 */
[----:B------:R-:W0:Y:S03]  /*0090*/  LDCU UR14, c[0x0][0x408] ;  /* 0x00008100ff0e77ac */ /* 0x000e260008000800 */
[----:B------:R-:W4:Y:S01]  /*00a0*/  LDL.64 R22, [R1+0x8] ;  /* 0x0000080001167983 */ /* 0x000f220000100a00 */
[----:B------:R-:W2:Y:S01]  /*00b0*/  LDCU UR15, c[0x0][0x388] ;  /* 0x00007100ff0f77ac */ /* 0x000ea20008000800 */
        /* <DEDUP_REMOVED lines=19> */
[----:B------:R-:W0:Y:S08]  /*01f0*/  @P2 LDC.64 R8, c[0x0][0x3d0] ;  /* 0x0000f400ff082b82 */ /* 0x000e300000000a00 */
[----:B------:R-:W0:Y:S01]  /*0200*/  @P3 LDC.64 R10, c[0x0][0x3d0] ;  /* 0x0000f400ff0a3b82 */ /* 0x000e220000000a00 */
[C---:B---3--:R-:W-:Y:S01]  /*0210*/  @P0 IMAD.WIDE.U32 R2, R15.reuse, 0x10, R2 ;  /* 0x000000100f020825 */ /* 0x048fe200078e0002 */
[----:B------:R-:W-:-:S02]  /*0220*/  @P0 LOP3.LUT R15, R15, 0x20, RZ, 0xfc, !PT ;  /* 0x000000200f0f0812 */ /* 0x000fc400078efcff */
[----:B------:R-:W-:Y:S02]  /*0230*/  SHF.R.U32.HI R231, RZ, 0x5, R17 ;  /* 0x00000005ffe77819 */ /* 0x000fe40000011611 */
[----:B------:R-:W5:Y:S02]  /*0240*/  @P0 LDG.E.128 R168, desc[UR6][R2.64] ;  /* 0x0000000602a80981 */ /* 0x000f64000c1e1d00 */
[----:B------:R-:W3:Y:S01]  /*0250*/  @P4 LDC.64 R12, c[0x0][0x3d0] ;  /* 0x0000f400ff0c4b82 */ /* 0x000ee20000000a00 */
[C---:B-1----:R-:W-:Y:S01]  /*0260*/  @P1 IMAD.WIDE.U32 R6, R15.reuse, 0x10, R4 ;  /* 0x000000100f061825 */ /* 0x042fe200078e0004 */
[----:B------:R-:W-:Y:S01]  /*0270*/  @P1 IADD3 R15, PT, PT, R15, 0x20, RZ ;  /* 0x000000200f0f1810 */ /* 0x000fe20007ffe0ff */
[----:B------:R-:W-:Y:S01]  /*0280*/  BSSY B0, `(.L_x_7767) ;  /* 0x0000823000007945 */ /* 0x000fe20003800000 */
[----:B------:R-:W-:Y:S02]  /*0290*/  CS2R R156, SRZ ;  /* 0x00000000009c7805 */ /* 0x000fe4000001ff00 */
[----:B------:R-:W-:Y:S01]  /*02a0*/  CS2R R158, SRZ ;  /* 0x00000000009e7805 */ /* 0x000fe2000001ff00 */
[----:B------:R-:W5:Y:S01]  /*02b0*/  @P1 LDG.E.128 R164, desc[UR6][R6.64] ;  /* 0x0000000606a41981 */ /* 0x000f62000c1e1d00 */
[C---:B0-----:R-:W-:Y:S01]  /*02c0*/  @P2 IMAD.WIDE.U32 R8, R15.reuse, 0x10, R8 ;  /* 0x000000100f082825 */ /* 0x041fe200078e0008 */
[----:B------:R-:W-:Y:S01]  /*02d0*/  @P2 IADD3 R15, PT, PT, R15, 0x20, RZ ;  /* 0x000000200f0f2810 */ /* 0x000fe20007ffe0ff */
[----:B------:R-:W0:Y:S01]  /*02e0*/  S2UR UR4, SR_CTAID.X ;  /* 0x00000000000479c3 */ /* 0x000e220000002500 */
[----:B------:R-:W-:-:S02]  /*02f0*/  CS2R R152, SRZ ;  /* 0x0000000000987805 */ /* 0x000fc4000001ff00 */
[----:B------:R-:W-:Y:S01]  /*0300*/  CS2R R154, SRZ ;  /* 0x00000000009a7805 */ /* 0x000fe2000001ff00 */
[----:B------:R1:W5:Y:S01]  /*0310*/  @P2 LDG.E.128 R160, desc[UR6][R8.64] ;  /* 0x0000000608a02981 */ /* 0x000362000c1e1d00 */
[C---:B------:R-:W-:Y:S01]  /*0320*/  @P3 IMAD.WIDE.U32 R10, R15.reuse, 0x10, R10 ;  /* 0x000000100f0a3825 */ /* 0x040fe200078e000a */
[----:B------:R-:W-:-:S05]  /*0330*/  @P3 IADD3 R15, PT, PT, R15, 0x20, RZ ;  /* 0x000000200f0f3810 */ /* 0x000fca0007ffe0ff */
[----:B---3--:R-:W-:Y:S01]  /*0340*/  @P4 IMAD.WIDE.U32 R4, R15, 0x10, R12 ;  /* 0x000000100f044825 */ /* 0x008fe200078e000c */
[----:B--2---:R-:W2:Y:S04]  /*0350*/  @P3 LDG.E.128 R24, desc[UR6][R10.64] ;  /* 0x000000060a183981 */ /* 0x004ea8000c1e1d00 */
[----:B----4-:R-:W3:Y:S01]  /*0360*/  @P4 LDG.E.128 R20, desc[UR6][R4.64] ;  /* 0x0000000604144981 */ /* 0x010ee2000c1e1d00 */
        /* <DEDUP_REMOVED lines=41> */
[----:B---3--:R0:W-:Y:S04]  /*0600*/  @P4 STL.64 [R1], R20 ;  /* 0x0000001401004387 */ /* 0x0081e80000100a00 */
[----:B------:R0:W-:Y:S01]  /*0610*/  @P4 STL.64 [R1+0x8], R22 ;  /* 0x0000081601004387 */ /* 0x0001e20000100a00 */
[----:B------:R-:W-:-:S02]  /*0620*/  MOV R16, R27 ;  /* 0x0000001b00107202 */ /* 0x000fc40000000f00 */
[----:B------:R-:W-:Y:S02]  /*0630*/  MOV R14, R26 ;  /* 0x0000001a000e7202 */ /* 0x000fe40000000f00 */
[----:B------:R-:W-:Y:S02]  /*0640*/  MOV R12, R25 ;  /* 0x00000019000c7202 */ /* 0x000fe40000000f00 */
[----:B------:R-:W-:Y:S02]  /*0650*/  MOV R10, R24 ;  /* 0x00000018000a7202 */ /* 0x000fe40000000f00 */
[----:B-1----:R-:W-:Y:S02]  /*0660*/  MOV R8, R23 ;  /* 0x0000001700087202 */ /* 0x002fe40000000f00 */
[----:B------:R-:W-:Y:S02]  /*0670*/  MOV R6, R22 ;  /* 0x0000001600067202 */ /* 0x000fe40000000f00 */
[----:B------:R-:W-:-:S02]  /*0680*/  MOV R4, R21 ;  /* 0x0000001500047202 */ /* 0x000fc40000000f00 */
[----:B------:R-:W-:Y:S01]  /*0690*/  MOV R2, R20 ;  /* 0x0000001400027202 */ /* 0x000fe20000000f00 */
[----:B0-----:R-:W-:Y:S06]  /*06a0*/  @P0 BRA `(.L_x_7768) ;  /* 0x0000007c00800947 */ /* 0x001fec0003800000 */
[----:B------:R-:W-:Y:S01]  /*06b0*/  PRMT R15, R16, 0x7632, R15 ;  /* 0x00007632100f7816 */ /* 0x000fe2000000000f */
        /* <DEDUP_REMOVED lines=18> */
[----:B0-----:R-:W-:Y:S02]  /*07e0*/  ISETP.NE.U32.AND P5, PT, RZ, UR4, PT ;  /* 0x00000004ff007c0c */ /* 0x001fe4000bfa5070 */
[----:B------:R-:W-:Y:S01]  /*07f0*/  CS2R R144, SRZ ;  /* 0x0000000000907805 */ /* 0x000fe2000001ff00 */
[----:B------:R1:W-:Y:S01]  /*0800*/  STL.S16 [R1+0x30], R7 ;  /* 0x0000300701007387 */ /* 0x0003e20000100600 */
[----:B------:R-:W-:Y:S02]  /*0810*/  CS2R R146, SRZ ;  /* 0x0000000000927805 */ /* 0x000fe4000001ff00 */
[----:B------:R-:W-:-:S02]  /*0820*/  ISETP.NE.AND.EX P5, PT, RZ, UR5, PT, P5 ;  /* 0x00000005ff007c0c */ /* 0x000fc4000bfa5350 */
        /* <DEDUP_REMOVED lines=34> */
[----:B-1----:R-:W-:-:S07]  /*0a50*/  CS2R R82, SRZ ;  /* 0x0000000000527805 */ /* 0x002fce000001ff00 */
.L_x_7818:
[----:B------:R-:W0:Y:S02]  /*0a60*/  @P5 LDC.64 R2, c[0x0][0x3e0] ;  /* 0x0000f800ff025b82 */ /* 0x000e240000000a00 */
[----:B0-----:R-:W-:-:S05]  /*0a70*/  @P5 IMAD.WIDE R2, R231, 0x2, R2 ;  /* 0x00000002e7025825 */ /* 0x001fca00078e0202 */
[----:B--234-:R0:W2:Y:S02]  /*0a80*/  @P5 LDG.E.U16 R172, desc[UR6][R2.64] ;  /* 0x0000000602ac5981 */ /* 0x01c0a4000c1e1500 */
[----:B0-----:R-:W0:Y:S02]  /*0a90*/  LDC.64 R2, c[0x0][0x3c0] ;  /* 0x0000f000ff027b82 */ /* 0x001e240000000a00 */
[----:B0-----:R-:W-:-:S05]  /*0aa0*/  IMAD.WIDE R2, R231, 0x4, R2 ;  /* 0x00000004e7027825 */ /* 0x001fca00078e0202 */
[----:B------:R0:W3:Y:S01]  /*0ab0*/  LDG.E R204, desc[UR6][R2.64] ;  /* 0x0000000602cc7981 */ /* 0x0000e2000c1e1900 */
[----:B-1----:R-:W1:Y:S01]  /*0ac0*/  S2R R173, SR_TID.X ;  /* 0x0000000000ad7919 */ /* 0x002e620000002100 */
[----:B0-----:R-:W0:Y:S01]  /*0ad0*/  LDC.64 R2, c[0x0][0x3c8] ;  /* 0x0000f200ff027b82 */ /* 0x001e220000000a00 */
[----:B------:R-:W-:Y:S01]  /*0ae0*/  MOV R252, UR15 ;  /* 0x0000000f00fc7c02 */ /* 0x000fe20008000f00 */
[----:B------:R-:W-:Y:S01]  /*0af0*/  HFMA2 R4, -RZ, RZ, 1.875, 0 ;  /* 0x3f800000ff047431 */ /* 0x000fe200000001ff */
[----:B------:R-:W-:Y:S01]  /*0b00*/  ISETP.GE.U32.AND P4, PT, R251, 0x20, PT ;  /* 0x00000020fb00780c */ /* 0x000fe20003f86070 */
[----:B0-----:R-:W-:Y:S01]  /*0b10*/  IMAD.WIDE R2, R231, 0x4, R2 ;  /* 0x00000004e7027825 */ /* 0x001fe200078e0202 */
[----:B-1----:R-:W-:-:S05]  /*0b20*/  LOP3.LUT R173, R173, 0x1f, RZ, 0xc0, !PT ;  /* 0x0000001fadad7812 */ /* 0x002fca00078ec0ff */
[----:B-----5:R0:W5:Y:S01]  /*0b30*/  LDG.E R3, desc[UR6][R2.64] ;  /* 0x0000000602037981 */ /* 0x020162000c1e1900 */
[----:B------:R-:W-:Y:S01]  /*0b40*/  ISETP.NE.AND P0, PT, RZ, UR8, PT ;  /* 0x00000008ff007c0c */ /* 0x000fe2000bf05270 */
[----:B------:R-:W-:Y:S01]  /*0b50*/  BSSY.RECONVERGENT B1, `(.L_x_7769) ;  /* 0x0000070000017945 */ /* 0x000fe20003800200 */
[----:B------:R-:W-:Y:S01]  /*0b60*/  HFMA2 R213, -RZ, RZ, 0, 0 ;  /* 0x00000000ffd57431 */ /* 0x000fe200000001ff */
[----:B------:R1:W-:Y:S01]  /*0b70*/  STL [R1+0x20], R173 ;  /* 0x000020ad01007387 */ /* 0x0003e20000100800 */
[C---:B------:R-:W-:Y:S02]  /*0b80*/  ISETP.GE.U32.AND P3, PT, R251.reuse, 0x40, PT ;  /* 0x00000040fb00780c */ /* 0x040fe40003f66070 */
[C---:B------:R-:W-:Y:S02]  /*0b90*/  ISETP.GE.U32.AND P2, PT, R251.reuse, 0x60, PT ;  /* 0x00000060fb00780c */ /* 0x040fe40003f46070 */
[----:B------:R-:W-:Y:S01]  /*0ba0*/  ISETP.GE.U32.AND P1, PT, R251, 0x80, PT ;  /* 0x00000080fb00780c */ /* 0x000fe20003f26070 */
[----:B0-----:R-:W-:Y:S01]  /*0bb0*/  IMAD R2, R231, R252, RZ ;  /* 0x000000fce7027224 */ /* 0x001fe200078e02ff */
[----:B------:R-:W-:-:S02]  /*0bc0*/  MOV R215, RZ ;  /* 0x000000ff00d77202 */ /* 0x000fc40000000f00 */
[----:B--2---:R-:W-:Y:S02]  /*0bd0*/  @P5 SHF.L.U32 R4, R172, 0x10, RZ ;  /* 0x00000010ac045819 */ /* 0x004fe400000006ff */
        /* <DEDUP_REMOVED lines=8> */
[----:B------:R-:W-:-:S07]  /*0c60*/  ISETP.NE.U32.AND P0, PT, RZ, UR10, PT ;  /* 0x0000000aff007c0c */ /* 0x000fce000bf05070 */
[----:B------:R-:W2:Y:S01]  /*0c70*/  LDC.64 R214, c[0x0][0x3b0] ;  /* 0x0000ec00ffd67b82 */ /* 0x000ea20000000a00 */
[----:B0-----:R-:W-:-:S06]  /*0c80*/  IMAD.WIDE.U32 R172, R2, 0x10, R172 ;  /* 0x0000001002ac7825 */ /* 0x001fcc00078e00ac */
[----:B------:R-:W3:Y:S01]  /*0c90*/  LDG.E.128 R172, desc[UR6][R172.64] ;  /* 0x00000006acac7981 */ /* 0x000ee2000c1e1d00 */
[----:B-1----:R-:W-:-:S05]  /*0ca0*/  IMAD.WIDE.U32 R22, R2, 0x20, R22 ;  /* 0x0000002002167825 */ /* 0x002fca00078e0016 */
[----:B------:R-:W4:Y:S04]  /*0cb0*/  LDG.E.128 R184, desc[UR6][R22.64] ;  /* 0x0000000616b87981 */ /* 0x000f28000c1e1d00 */
[----:B------:R0:W4:Y:S01]  /*0cc0*/  LDG.E.128 R176, desc[UR6][R22.64+0x10] ;  /* 0x0000100616b07981 */ /* 0x000122000c1e1d00 */
[----:B------:R-:W-:-:S13]  /*0cd0*/  ISETP.NE.AND.EX P0, PT, RZ, UR11, PT, P0 ;  /* 0x0000000bff007c0c */ /* 0x000fda000bf05300 */
[----:B0-----:R-:W0:Y:S02]  /*0ce0*/  @P0 LDC.64 R22, c[0x0][0x438] ;  /* 0x00010e00ff160b82 */ /* 0x001e240000000a00 */
[----:B0-----:R-:W-:-:S05]  /*0cf0*/  @P0 IMAD.WIDE.U32 R22, R2, 0x20, R22 ;  /* 0x0000002002160825 */ /* 0x001fca00078e0016 */
[----:B------:R-:W5:Y:S04]  /*0d00*/  @P0 LDG.E.128 R76, desc[UR6][R22.64] ;  /* 0x00000006164c0981 */ /* 0x000f68000c1e1d00 */
[----:B------:R2:W5:Y:S02]  /*0d10*/  @P0 LDG.E.128 R72, desc[UR6][R22.64+0x10] ;  /* 0x0000100616480981 */ /* 0x000564000c1e1d00 */
[----:B--2---:R-:W-:-:S06]  /*0d20*/  IMAD.WIDE.U32 R22, R2, 0x8, R214 ;  /* 0x0000000802167825 */ /* 0x004fcc00078e00d6 */
[----:B------:R-:W5:Y:S01]  /*0d30*/  LDG.E.64 R22, desc[UR6][R22.64] ;  /* 0x0000000616167981 */ /* 0x000f62000c1e1b00 */
[----:B------:R-:W-:-:S04]  /*0d40*/  PRMT R250, R168, 0x7632, R250 ;  /* 0x00007632a8fa7816 */ /* 0x000fc800000000fa */
[----:B------:R-:W-:Y:S02]  /*0d50*/  SHF.L.U32 R250, R250, 0x10, RZ ;  /* 0x00000010fafa7819 */ /* 0x000fe400000006ff */
[----:B------:R-:W-:-:S04]  /*0d60*/  PRMT R247, R169, 0x7632, R247 ;  /* 0x00007632a9f77816 */ /* 0x000fc800000000f7 */
        /* <DEDUP_REMOVED lines=10> */
[----:B---3--:R-:W-:-:S04]  /*0e10*/  PRMT R0, R172, 0x7632, R0 ;  /* 0x00007632ac007816 */ /* 0x008fc80000000000 */
[----:B------:R-:W-:Y:S01]  /*0e20*/  SHF.L.U32 R0, R0, 0x10, RZ ;  /* 0x0000001000007819 */ /* 0x000fe200000006ff */
[----:B----4-:R-:W-:-:S04]  /*0e30*/  FADD.FTZ R185, -R204, R185 ;  /* 0x000000b9ccb97221 */ /* 0x010fc80000010100 */
        /* <DEDUP_REMOVED lines=8> */
[----:B------:R-:W-:-:S03]  /*0ec0*/  FADD.FTZ R177, -R204, R177 ;  /* 0x000000b1ccb17221 */ /* 0x000fc60000010100 */
        /* <DEDUP_REMOVED lines=11> */
[----:B------:R-:W-:-:S03]  /*0f80*/  FMUL.FTZ R191, R3, R179 ;  /* 0x000000b303bf7220 */ /* 0x000fc60000410000 */
[----:B------:R-:W-:Y:S01]  /*0f90*/  SHF.L.U32 R0, R0, 0x10, RZ ;  /* 0x0000001000007819 */ /* 0x000fe200000006ff */
[----:B------:R-:W-:Y:S01]  /*0fa0*/  FADD.FTZ R10, -R204, R186 ;  /* 0x000000bacc0a7221 */ /* 0x000fe20000010100 */
[----:B------:R-:W-:-:S03]  /*0fb0*/  SHF.L.U32 R172, R172, 0x10, RZ ;  /* 0x00000010acac7819 */ /* 0x000fc600000006ff */
[-C--:B------:R-:W-:Y:S01]  /*0fc0*/  FMUL.FTZ R239, R239, R0.reuse ;  /* 0x00000000efef7220 */ /* 0x080fe20000410000 */
[----:B------:R-:W-:Y:S01]  /*0fd0*/  FADD.FTZ R115, R115, R0 ;  /* 0x0000000073737221 */ /* 0x000fe20000010000 */
[----:B------:R-:W-:Y:S01]  /*0fe0*/  FFMA.FTZ R155, R191, R0, R155 ;  /* 0x00000000bf9b7223 */ /* 0x000fe2000001009b */
[----:B------:R-:W-:Y:S01]  /*0ff0*/  FADD.FTZ R0, -R204, R184 ;  /* 0x000000b8cc007221 */ /* 0x000fe20000010100 */
[----:B------:R-:W-:Y:S01]  /*1000*/  SHF.L.U32 R173, R173, 0x10, RZ ;  /* 0x00000010adad7819 */ /* 0x000fe200000006ff */
[C---:B------:R-:W-:Y:S01]  /*1010*/  FMUL.FTZ R10, R3.reuse, R10 ;  /* 0x0000000a030a7220 */ /* 0x040fe20000410000 */
[----:B------:R-:W-:Y:S01]  /*1020*/  FMUL.FTZ R202, R202, R172 ;  /* 0x000000accaca7220 */ /* 0x000fe20000410000 */
[----:B------:R-:W-:Y:S01]  /*1030*/  FMUL.FTZ R0, R3, R0 ;  /* 0x0000000003007220 */ /* 0x000fe20000410000 */
[----:B------:R-:W-:Y:S01]  /*1040*/  FADD.FTZ R116, R116, R172 ;  /* 0x000000ac74747221 */ /* 0x000fe20000010000 */
[----:B------:R-:W-:Y:S01]  /*1050*/  FADD.FTZ R118, R118, R173 ;  /* 0x000000ad76767221 */ /* 0x000fe20000010000 */
[-C--:B------:R-:W-:Y:S01]  /*1060*/  FFMA.FTZ R158, R10, R173.reuse, R158 ;  /* 0x000000ad0a9e7223 */ /* 0x080fe2000001009e */
[C---:B------:R-:W-:Y:S01]  /*1070*/  FFMA.FTZ R156, R0.reuse, R172, R156 ;  /* 0x000000ac009c7223 */ /* 0x040fe2000001009c */
[----:B------:R-:W-:Y:S01]  /*1080*/  FMUL.FTZ R227, R227, R173 ;  /* 0x000000ade3e37220 */ /* 0x000fe20000410000 */
[----:B------:R-:W-:Y:S01]  /*1090*/  FADD.FTZ R172, RZ, R202 ;  /* 0x000000caffac7221 */ /* 0x000fe20000010000 */
[----:B------:R-:W-:-:S03]  /*10a0*/  FFMA.FTZ R173, R0, R202, RZ ;  /* 0x000000ca00ad7223 */ /* 0x000fc600000100ff */
        /* <DEDUP_REMOVED lines=26> */
.L_x_7770:
[----:B------:R-:W-:Y:S05]  /*1250*/  BSYNC.RECONVERGENT B1 ;  /* 0x0000000000017941 */ /* 0x000fea0003800200 */
.L_x_7769:
[----:B------:R-:W-:Y:S04]  /*1260*/  BSSY.RECONVERGENT B1, `(.L_x_7771) ;  /* 0x0000063000017945 */ /* 0x000fe80003800200 */
[----:B------:R-:W-:Y:S05]  /*1270*/  @!P3 BRA `(.L_x_7772) ;  /* 0x000000040084b947 */ /* 0x000fea0003800000 */
[----:B------:R-:W0:Y:S08]  /*1280*/  LDC.64 R172, c[0x0][0x428] ;  /* 0x00010a00ffac7b82 */ /* 0x000e300000000a00 */
[----:B------:R-:W1:Y:S01]  /*1290*/  LDC.64 R24, c[0x0][0x3a8] ;  /* 0x0000ea00ff187b82 */ /* 0x000e620000000a00 */
[----:B------:R-:W-:Y:S01]  /*12a0*/  ISETP.NE.U32.AND P0, PT, RZ, UR10, PT ;  /* 0x0000000aff007c0c */ /* 0x000fe2000bf05070 */
[----:B0-----:R-:W-:-:S06]  /*12b0*/  IMAD.WIDE.U32 R172, R214, 0x10, R172 ;  /* 0x00000010d6ac7825 */ /* 0x001fcc00078e00ac */
[----:B------:R-:W2:Y:S01]  /*12c0*/  LDG.E.128 R172, desc[UR6][R172.64] ;  /* 0x00000006acac7981 */ /* 0x000ea2000c1e1d00 */
[----:B-1----:R-:W-:-:S05]  /*12d0*/  IMAD.WIDE.U32 R24, R214, 0x20, R24 ;  /* 0x00000020d6187825 */ /* 0x002fca00078e0018 */
[----:B------:R-:W3:Y:S01]  /*12e0*/  LDG.E.128 R184, desc[UR6][R24.64] ;  /* 0x0000000618b87981 */ /* 0x000ee2000c1e1d00 */
[----:B------:R-:W-:-:S03]  /*12f0*/  ISETP.NE.AND.EX P0, PT, RZ, UR11, PT, P0 ;  /* 0x0000000bff007c0c */ /* 0x000fc6000bf05300 */
[----:B------:R0:W4:Y:S10]  /*1300*/  LDG.E.128 R176, desc[UR6][R24.64+0x10] ;  /* 0x0000100618b07981 */ /* 0x000134000c1e1d00 */
[----:B0-----:R-:W0:Y:S02]  /*1310*/  @P0 LDC.64 R24, c[0x0][0x438] ;  /* 0x00010e00ff180b82 */ /* 0x001e240000000a00 */
[----:B0-----:R-:W-:-:S05]  /*1320*/  @P0 IMAD.WIDE.U32 R24, R214, 0x20, R24 ;  /* 0x00000020d6180825 */ /* 0x001fca00078e0018 */
[----:B------:R-:W5:Y:S04]  /*1330*/  @P0 LDG.E.128 R68, desc[UR6][R24.64] ;  /* 0x0000000618440981 */ /* 0x000f68000c1e1d00 */
[----:B------:R0:W5:Y:S02]  /*1340*/  @P0 LDG.E.128 R64, desc[UR6][R24.64+0x10] ;  /* 0x0000100618400981 */ /* 0x000164000c1e1d00 */
[----:B0-----:R-:W0:Y:S02]  /*1350*/  LDC.64 R24, c[0x0][0x3b0] ;  /* 0x0000ec00ff187b82 */ /* 0x001e240000000a00 */
[----:B0-----:R-:W-:-:S06]  /*1360*/  IMAD.WIDE.U32 R24, R214, 0x8, R24 ;  /* 0x00000008d6187825 */ /* 0x001fcc00078e0018 */
        /* <DEDUP_REMOVED lines=38> */
[----:B------:R-:W-:Y:S02]  /*15d0*/  SHF.L.U32 R6, R6, 0x10, RZ ;  /* 0x0000001006067819 */ /* 0x000fe400000006ff */
[----:B------:R-:W-:-:S03]  /*15e0*/  SHF.L.U32 R172, R172, 0x10, RZ ;  /* 0x00000010acac7819 */ /* 0x000fc600000006ff */
[-C--:B------:R-:W-:Y:S01]  /*15f0*/  FMUL.FTZ R238, R238, R6.reuse ;  /* 0x00000006eeee7220 */ /* 0x080fe20000410000 */
[----:B------:R-:W-:Y:S01]  /*1600*/  FADD.FTZ R107, R107, R6 ;  /* 0x000000066b6b7221 */ /* 0x000fe20000010000 */
[----:B------:R-:W-:Y:S01]  /*1610*/  FFMA.FTZ R147, R190, R6, R147 ;  /* 0x00000006be937223 */ /* 0x000fe20000010093 */
[----:B------:R-:W-:Y:S01]  /*1620*/  FADD.FTZ R6, -R204, R184 ;  /* 0x000000b8cc067221 */ /* 0x000fe20000010100 */
[----:B------:R-:W-:-:S03]  /*1630*/  FMUL.FTZ R233, R233, R172 ;  /* 0x000000ace9e97220 */ /* 0x000fc60000410000 */
[----:B------:R-:W-:Y:S01]  /*1640*/  FMUL.FTZ R6, R3, R6 ;  /* 0x0000000603067220 */ /* 0x000fe20000410000 */
        /* <DEDUP_REMOVED lines=36> */
.L_x_7772:
[----:B------:R-:W-:Y:S05]  /*1890*/  BSYNC.RECONVERGENT B1 ;  /* 0x0000000000017941 */ /* 0x000fea0003800200 */
.L_x_7771:
        /* <DEDUP_REMOVED lines=36> */
[----:B------:R-:W-:Y:S02]  /*1ae0*/  FADD.FTZ R101, R101, R7 ;  /* 0x0000000765657221 */ /* 0x000fe40000010000 */
        /* <DEDUP_REMOVED lines=14> */
[----:B------:R-:W-:Y:S01]  /*1bd0*/  FADD.FTZ R97, R97, R7 ;  /* 0x0000000761617221 */ /* 0x000fe20000010000 */
        /* <DEDUP_REMOVED lines=47> */
.L_x_7774:
[----:B------:R-:W-:Y:S05]  /*1ed0*/  BSYNC.RECONVERGENT B1 ;  /* 0x0000000000017941 */ /* 0x000fea0003800200 */
.L_x_7773:
[----:B------:R-:W-:Y:S04]  /*1ee0*/  BSSY.RECONVERGENT B1, `(.L_x_7775) ;  /* 0x0000067000017945 */ /* 0x000fe80003800200 */
[----:B------:R-:W-:Y:S05]  /*1ef0*/  @!P1 BRA `(.L_x_7776) ;  /* 0x0000000400949947 */ /* 0x000fea0003800000 */
[----:B------:R-:W0:Y:S01]  /*1f00*/  LDC.64 R28, c[0x0][0x3a8] ;  /* 0x0000ea00ff1c7b82 */ /* 0x000e220000000a00 */
[----:B------:R-:W2:Y:S04]  /*1f10*/  LDL R8, [R1+0x10] ;  /* 0x0000100001087983 */ /* 0x000ea80000100800 */
[----:B------:R-:W3:Y:S03]  /*1f20*/  LDL R188, [R1+0x14] ;  /* 0x0000140001bc7983 */ /* 0x000ee60000100800 */
[----:B------:R-:W1:Y:S01]  /*1f30*/  LDC.64 R172, c[0x0][0x428] ;  /* 0x00010a00ffac7b82 */ /* 0x000e620000000a00 */
[----:B------:R-:W-:Y:S01]  /*1f40*/  ISETP.NE.U32.AND P0, PT, RZ, UR10, PT ;  /* 0x0000000aff007c0c */ /* 0x000fe2000bf05070 */
[----:B------:R-:W4:Y:S04]  /*1f50*/  LDL R13, [R1+0x18] ;  /* 0x00001800010d7983 */ /* 0x000f280000100800 */
[----:B------:R-:W4:Y:S02]  /*1f60*/  LDL R17, [R1+0x1c] ;  /* 0x00001c0001117983 */ /* 0x000f240000100800 */
[----:B------:R-:W1:Y:S02]  /*1f70*/  LDC.64 R234, c[0x0][0x3b0] ;  /* 0x0000ec00ffea7b82 */ /* 0x000e640000000a00 */
[----:B------:R-:W4:Y:S04]  /*1f80*/  LDL R212, [R1+0x34] ;  /* 0x0000340001d47983 */ /* 0x000f280000100800 */
[----:B------:R-:W4:Y:S01]  /*1f90*/  LDL R21, [R1+0x38] ;  /* 0x0000380001157983 */ /* 0x000f220000100800 */
[----:B0-----:R-:W-:-:S03]  /*1fa0*/  IMAD.WIDE.U32 R28, R214, 0x20, R28 ;  /* 0x00000020d61c7825 */ /* 0x001fc600078e001c */
[----:B------:R-:W4:Y:S04]  /*1fb0*/  LDL R209, [R1+0x3c] ;  /* 0x00003c0001d17983 */ /* 0x000f280000100800 */
[----:B------:R-:W2:Y:S01]  /*1fc0*/  LDG.E.128 R176, desc[UR6][R28.64+0x10] ;  /* 0x000010061cb07981 */ /* 0x000ea2000c1e1d00 */
[----:B-1----:R-:W-:-:S03]  /*1fd0*/  IMAD.WIDE.U32 R172, R214, 0x10, R172 ;  /* 0x00000010d6ac7825 */ /* 0x002fc600078e00ac */
[----:B------:R0:W3:Y:S04]  /*1fe0*/  LDG.E.128 R184, desc[UR6][R28.64] ;  /* 0x000000061cb87981 */ /* 0x0000e8000c1e1d00 */
[----:B------:R-:W4:Y:S01]  /*1ff0*/  LDG.E.128 R172, desc[UR6][R172.64] ;  /* 0x00000006acac7981 */ /* 0x000f22000c1e1d00 */
[----:B------:R-:W-:-:S13]  /*2000*/  ISETP.NE.AND.EX P0, PT, RZ, UR11, PT, P0 ;  /* 0x0000000bff007c0c */ /* 0x000fda000bf05300 */
[----:B0-----:R-:W0:Y:S02]  /*2010*/  @P0 LDC.64 R28, c[0x0][0x438] ;  /* 0x00010e00ff1c0b82 */ /* 0x001e240000000a00 */
[----:B0-----:R-:W-:-:S05]  /*2020*/  @P0 IMAD.WIDE.U32 R28, R214, 0x20, R28 ;  /* 0x00000020d61c0825 */ /* 0x001fca00078e001c */
[----:B------:R-:W5:Y:S04]  /*2030*/  @P0 LDG.E.128 R52, desc[UR6][R28.64] ;  /* 0x000000061c340981 */ /* 0x000f68000c1e1d00 */
[----:B------:R0:W5:Y:S02]  /*2040*/  @P0 LDG.E.128 R48, desc[UR6][R28.64+0x10] ;  /* 0x000010061c300981 */ /* 0x000164000c1e1d00 */
[----:B0-----:R-:W-:-:S06]  /*2050*/  IMAD.WIDE.U32 R28, R214, 0x8, R234 ;  /* 0x00000008d61c7825 */ /* 0x001fcc00078e00ea */
[----:B------:R-:W5:Y:S01]  /*2060*/  LDG.E.64 R28, desc[UR6][R28.64] ;  /* 0x000000061c1c7981 */ /* 0x000f62000c1e1b00 */
[----:B--2---:R-:W-:-:S04]  /*2070*/  FADD.FTZ R176, -R204, R176 ;  /* 0x000000b0ccb07221 */ /* 0x004fc80000010100 */
[C---:B-----5:R-:W-:Y:S02]  /*2080*/  FMUL.FTZ R192, R3.reuse, R176 ;  /* 0x000000b003c07220 */ /* 0x060fe40000410000 */
[----:B------:R-:W2:Y:S01]  /*2090*/  LDL R176, [R1+0x40] ;  /* 0x0000400001b07983 */ /* 0x000ea20000100800 */
[----:B---3--:R-:W-:Y:S01]  /*20a0*/  FADD.FTZ R184, -R204, R184 ;  /* 0x000000b8ccb87221 */ /* 0x008fe20000010100 */
[----:B----4-:R-:W-:Y:S02]  /*20b0*/  SHF.L.U32 R244, R172, 0x10, RZ ;  /* 0x00000010acf47819 */ /* 0x010fe400000006ff */
[----:B------:R-:W-:Y:S01]  /*20c0*/  SHF.L.U32 R8, R8, 0x10, RZ ;  /* 0x0000001008087819 */ /* 0x000fe200000006ff */
[----:B------:R-:W-:Y:S01]  /*20d0*/  FMUL.FTZ R203, R3, R184 ;  /* 0x000000b803cb7220 */ /* 0x000fe20000410000 */
[----:B------:R-:W-:Y:S01]  /*20e0*/  FADD.FTZ R186, -R204, R186 ;  /* 0x000000baccba7221 */ /* 0x000fe20000010100 */
[----:B------:R-:W-:Y:S01]  /*20f0*/  FADD.FTZ R92, R92, R244 ;  /* 0x000000f45c5c7221 */ /* 0x000fe20000010000 */
[----:B------:R-:W-:Y:S01]  /*2100*/  SHF.L.U32 R240, R173, 0x10, RZ ;  /* 0x00000010adf07819 */ /* 0x000fe200000006ff */
        /* <DEDUP_REMOVED lines=9> */
[----:B------:R-:W-:Y:S01]  /*21a0*/  SHF.L.U32 R8, R13, 0x10, RZ ;  /* 0x000000100d087819 */ /* 0x000fe200000006ff */
[----:B------:R-:W-:Y:S01]  /*21b0*/  FADD.FTZ R88, R88, R236 ;  /* 0x000000ec58587221 */ /* 0x000fe20000010000 */
[----:B------:R-:W-:Y:S01]  /*21c0*/  SHF.L.U32 R234, R175, 0x10, RZ ;  /* 0x00000010afea7819 */ /* 0x000fe200000006ff */
[----:B------:R-:W-:Y:S01]  /*21d0*/  FFMA.FTZ R128, R192, R236, R128 ;  /* 0x000000ecc0807223 */ /* 0x000fe20000010080 */
[----:B------:R-:W-:Y:S01]  /*21e0*/  FMUL.FTZ R188, R3, R178 ;  /* 0x000000b203bc7220 */ /* 0x000fe20000410000 */
[----:B------:R-:W-:Y:S01]  /*21f0*/  SHF.L.U32 R13, R17, 0x10, RZ ;  /* 0x00000010110d7819 */ /* 0x000fe200000006ff */
        /* <DEDUP_REMOVED lines=8> */
[----:B------:R-:W-:-:S02]  /*2280*/  SHF.L.U32 R13, R212, 0x10, RZ ;  /* 0x00000010d40d7819 */ /* 0x000fc400000006ff */
[----:B------:R-:W-:Y:S01]  /*2290*/  PRMT R217, R173, 0x7632, R217 ;  /* 0x00007632add97816 */ /* 0x000fe200000000d9 */
[-C--:B------:R-:W-:Y:S01]  /*22a0*/  FFMA.FTZ R133, R8, R235.reuse, R133 ;  /* 0x000000eb08857223 */ /* 0x080fe20000010085 */
[----:B------:R-:W-:Y:S01]  /*22b0*/  FADD.FTZ R93, R93, R235 ;  /* 0x000000eb5d5d7221 */ /* 0x000fe20000010000 */
[----:B------:R-:W-:Y:S01]  /*22c0*/  FMUL.FTZ R235, R13, R235 ;  /* 0x000000eb0deb7220 */ /* 0x000fe20000410000 */
[----:B------:R-:W-:Y:S01]  /*22d0*/  FADD.FTZ R13, -R204, R187 ;  /* 0x000000bbcc0d7221 */ /* 0x000fe20000010100 */
[----:B------:R-:W-:Y:S01]  /*22e0*/  FADD.FTZ R215, R215, R244 ;  /* 0x000000f4d7d77221 */ /* 0x000fe20000010000 */
[----:B------:R-:W-:Y:S01]  /*22f0*/  FFMA.FTZ R213, R203, R244, R213 ;  /* 0x000000f4cbd57223 */ /* 0x000fe200000100d5 */
[----:B------:R-:W-:Y:S01]  /*2300*/  SHF.L.U32 R217, R217, 0x10, RZ ;  /* 0x00000010d9d97819 */ /* 0x000fe200000006ff */
[----:B------:R-:W-:Y:S01]  /*2310*/  FMUL.FTZ R13, R3, R13 ;  /* 0x0000000d030d7220 */ /* 0x000fe20000410000 */
[----:B------:R-:W-:Y:S01]  /*2320*/  SHF.L.U32 R21, R21, 0x10, RZ ;  /* 0x0000001015157819 */ /* 0x000fe200000006ff */
[----:B------:R-:W-:Y:S01]  /*2330*/  FADD.FTZ R215, R215, R235 ;  /* 0x000000ebd7d77221 */ /* 0x000fe20000010000 */
[----:B------:R-:W-:Y:S01]  /*2340*/  FFMA.FTZ R213, R8, R235, R213 ;  /* 0x000000eb08d57223 */ /* 0x000fe200000100d5 */
[----:B------:R-:W-:Y:S01]  /*2350*/  PRMT R174, R174, 0x7632, R174 ;  /* 0x00007632aeae7816 */ /* 0x000fe200000000ae */
[-C--:B------:R-:W-:Y:S01]  /*2360*/  FFMA.FTZ R135, R13, R217.reuse, R135 ;  /* 0x000000d90d877223 */ /* 0x080fe20000010087 */
[----:B------:R-:W-:Y:S01]  /*2370*/  FADD.FTZ R95, R95, R217 ;  /* 0x000000d95f5f7221 */ /* 0x000fe20000010000 */
        /* <DEDUP_REMOVED lines=29> */
.L_x_7776:
[----:B------:R-:W-:Y:S05]  /*2550*/  BSYNC.RECONVERGENT B1 ;  /* 0x0000000000017941 */ /* 0x000fea0003800200 */
.L_x_7775:
[----:B------:R-:W-:Y:S01]  /*2560*/  ISETP.GE.U32.AND P0, PT, R251, 0xa0, PT ;  /* 0x000000a0fb00780c */ /* 0x000fe20003f06070 */
[----:B------:R-:W-:-:S12]  /*2570*/  BSSY.RECONVERGENT B1, `(.L_x_7777) ;  /* 0x0000066000017945 */ /* 0x000fd80003800200 */
[----:B------:R-:W-:Y:S05]  /*2580*/  @!P0 BRA `(.L_x_7778) ;  /* 0x0000000400908947 */ /* 0x000fea0003800000 */
[----:B------:R-:W-:Y:S01]  /*2590*/  ISETP.NE.U32.AND P6, PT, RZ, UR10, PT ;  /* 0x0000000aff007c0c */ /* 0x000fe2000bfc5070 */
[----:B------:R-:W0:Y:S01]  /*25a0*/  LDC.64 R172, c[0x0][0x428] ;  /* 0x00010a00ffac7b82 */ /* 0x000e220000000a00 */
[----:B------:R-:W2:Y:S02]  /*25b0*/  LDL R225, [R1] ;  /* 0x0000000001e17983 */ /* 0x000ea40000100800 */
        /* <DEDUP_REMOVED lines=9> */
[----:B------:R-:W5:Y:S04]  /*2650*/  @P6 LDG.E.128 R44, desc[UR6][R30.64] ;  /* 0x000000061e2c6981 */ /* 0x000f68000c1e1d00 */
[----:B------:R1:W5:Y:S01]  /*2660*/  @P6 LDG.E.128 R40, desc[UR6][R30.64+0x10] ;  /* 0x000010061e286981 */ /* 0x000362000c1e1d00 */
[----:B0-----:R-:W-:-:S06]  /*2670*/  IMAD.WIDE.U32 R172, R214, 0x10, R172 ;  /* 0x00000010d6ac7825 */ /* 0x001fcc00078e00ac */
[----:B------:R-:W2:Y:S01]  /*2680*/  LDG.E.128 R172, desc[UR6][R172.64] ;  /* 0x00000006acac7981 */ /* 0x000ea2000c1e1d00 */
[----:B-1----:R-:W0:Y:S02]  /*2690*/  LDC.64 R30, c[0x0][0x3a8] ;  /* 0x0000ea00ff1e7b82 */ /* 0x002e240000000a00 */
[----:B0-----:R-:W-:-:S05]  /*26a0*/  IMAD.WIDE.U32 R30, R214, 0x20, R30 ;  /* 0x00000020d61e7825 */ /* 0x001fca00078e001e */
[----:B------:R-:W3:Y:S04]  /*26b0*/  LDG.E.128 R176, desc[UR6][R30.64] ;  /* 0x000000061eb07981 */ /* 0x000ee8000c1e1d00 */
[----:B------:R0:W4:Y:S02]  /*26c0*/  LDG.E.128 R180, desc[UR6][R30.64+0x10] ;  /* 0x000010061eb47981 */ /* 0x000124000c1e1d00 */
[----:B0-----:R-:W0:Y:S02]  /*26d0*/  LDC.64 R30, c[0x0][0x3b0] ;  /* 0x0000ec00ff1e7b82 */ /* 0x001e240000000a00 */
[----:B0-----:R-:W-:-:S06]  /*26e0*/  IMAD.WIDE.U32 R30, R214, 0x8, R30 ;  /* 0x00000008d61e7825 */ /* 0x001fcc00078e001e */
[----:B------:R-:W5:Y:S01]  /*26f0*/  LDG.E.64 R30, desc[UR6][R30.64] ;  /* 0x000000061e1e7981 */ /* 0x000f62000c1e1b00 */
[----:B--2---:R-:W-:Y:S02]  /*2700*/  SHF.L.U32 R230, R172, 0x10, RZ ;  /* 0x00000010ace67819 */ /* 0x004fe400000006ff */
[----:B------:R-:W-:-:S03]  /*2710*/  SHF.L.U32 R229, R173, 0x10, RZ ;  /* 0x00000010ade57819 */ /* 0x000fc600000006ff */
[----:B------:R-:W-:Y:S01]  /*2720*/  FADD.FTZ R84, R84, R230 ;  /* 0x000000e654547221 */ /* 0x000fe20000010000 */
[----:B------:R-:W-:Y:S01]  /*2730*/  SHF.L.U32 R228, R174, 0x10, RZ ;  /* 0x00000010aee47819 */ /* 0x000fe200000006ff */
[----:B------:R-:W-:-:S04]  /*2740*/  FADD.FTZ R86, R86, R229 ;  /* 0x000000e556567221 */ /* 0x000fc80000010000 */
[----:B------:R-:W-:Y:S01]  /*2750*/  FADD.FTZ R80, R80, R228 ;  /* 0x000000e450507221 */ /* 0x000fe20000010000 */
[C---:B---3--:R-:W-:Y:S01]  /*2760*/  FADD.FTZ R176, -R204.reuse, R176 ;  /* 0x000000b0ccb07221 */ /* 0x048fe20000010100 */
[----:B------:R-:W-:-:S03]  /*2770*/  FADD.FTZ R178, -R204, R178 ;  /* 0x000000b2ccb27221 */ /* 0x000fc60000010100 */
[----:B-----5:R-:W-:Y:S01]  /*2780*/  FMUL.FTZ R197, R3, R176 ;  /* 0x000000b003c57220 */ /* 0x020fe20000410000 */
[----:B------:R-:W-:Y:S01]  /*2790*/  SHF.L.U32 R176, R225, 0x10, RZ ;  /* 0x00000010e1b07819 */ /* 0x000fe200000006ff */
[----:B----4-:R-:W-:Y:S02]  /*27a0*/  FADD.FTZ R9, -R204, R181 ;  /* 0x000000b5cc097221 */ /* 0x010fe40000010100 */
[----:B------:R-:W-:Y:S01]  /*27b0*/  FFMA.FTZ R124, R197, R230, R124 ;  /* 0x000000e6c57c7223 */ /* 0x000fe2000001007c */
[----:B------:R-:W-:Y:S01]  /*27c0*/  FMUL.FTZ R181, R3, R178 ;  /* 0x000000b203b57220 */ /* 0x000fe20000410000 */
[----:B------:R-:W-:Y:S01]  /*27d0*/  FMUL.FTZ R230, R176, R230 ;  /* 0x000000e6b0e67220 */ /* 0x000fe20000410000 */
[----:B------:R-:W-:Y:S01]  /*27e0*/  SHF.L.U32 R176, R220, 0x10, RZ ;  /* 0x00000010dcb07819 */ /* 0x000fe200000006ff */
[----:B------:R-:W-:Y:S01]  /*27f0*/  FADD.FTZ R180, -R204, R180 ;  /* 0x000000b4ccb47221 */ /* 0x000fe20000010100 */
[----:B------:R-:W-:-:S03]  /*2800*/  FFMA.FTZ R126, R181, R229, R126 ;  /* 0x000000e5b57e7223 */ /* 0x000fc6000001007e */
[----:B------:R-:W-:Y:S01]  /*2810*/  FMUL.FTZ R229, R176, R229 ;  /* 0x000000e5b0e57220 */ /* 0x000fe20000410000 */
[----:B------:R-:W-:Y:S01]  /*2820*/  FMUL.FTZ R180, R3, R180 ;  /* 0x000000b403b47220 */ /* 0x000fe20000410000 */
[----:B------:R-:W-:Y:S01]  /*2830*/  SHF.L.U32 R176, R208, 0x10, RZ ;  /* 0x00000010d0b07819 */ /* 0x000fe200000006ff */
[----:B------:R-:W-:Y:S01]  /*2840*/  FADD.FTZ R196, -R204, R182 ;  /* 0x000000b6ccc47221 */ /* 0x000fe20000010100 */
[----:B------:R-:W-:Y:S01]  /*2850*/  SHF.L.U32 R225, R175, 0x10, RZ ;  /* 0x00000010afe17819 */ /* 0x000fe200000006ff */
[-C--:B------:R-:W-:Y:S02]  /*2860*/  FFMA.FTZ R120, R180, R228.reuse, R120 ;  /* 0x000000e4b4787223 */ /* 0x080fe40000010078 */
[----:B------:R-:W-:Y:S01]  /*2870*/  FMUL.FTZ R228, R176, R228 ;  /* 0x000000e4b0e47220 */ /* 0x000fe20000410000 */
[----:B------:R-:W-:Y:S01]  /*2880*/  FMUL.FTZ R196, R3, R196 ;  /* 0x000000c403c47220 */ /* 0x000fe20000410000 */
[----:B------:R-:W-:Y:S01]  /*2890*/  SHF.L.U32 R176, R187, 0x10, RZ ;  /* 0x00000010bbb07819 */ /* 0x000fe200000006ff */
[----:B------:R-:W-:-:S02]  /*28a0*/  FADD.FTZ R82, R82, R225 ;  /* 0x000000e152527221 */ /* 0x000fc40000010000 */
[-C--:B------:R-:W-:Y:S02]  /*28b0*/  FFMA.FTZ R122, R196, R225.reuse, R122 ;  /* 0x000000e1c47a7223 */ /* 0x080fe4000001007a */
[----:B------:R-:W-:Y:S02]  /*28c0*/  FMUL.FTZ R225, R176, R225 ;  /* 0x000000e1b0e17220 */ /* 0x000fe40000410000 */
[----:B------:R-:W2:Y:S01]  /*28d0*/  LDL R176, [R1+0x30] ;  /* 0x0000300001b07983 */ /* 0x000ea20000100800 */
[----:B------:R-:W-:Y:S01]  /*28e0*/  PRMT R224, R172, 0x7632, R224 ;  /* 0x00007632ace07816 */ /* 0x000fe200000000e0 */
[C---:B------:R-:W-:Y:S01]  /*28f0*/  FADD.FTZ R177, -R204.reuse, R177 ;  /* 0x000000b1ccb17221 */ /* 0x040fe20000010100 */
[----:B------:R-:W-:Y:S01]  /*2900*/  FADD.FTZ R182, -R204, R183 ;  /* 0x000000b7ccb67221 */ /* 0x000fe20000010100 */
[----:B------:R-:W-:Y:S02]  /*2910*/  SHF.L.U32 R172, R186, 0x10, RZ ;  /* 0x00000010baac7819 */ /* 0x000fe400000006ff */
[----:B------:R-:W-:Y:S01]  /*2920*/  SHF.L.U32 R224, R224, 0x10, RZ ;  /* 0x00000010e0e07819 */ /* 0x000fe200000006ff */
[----:B------:R-:W-:Y:S01]  /*2930*/  FMUL.FTZ R183, R3, R177 ;  /* 0x000000b103b77220 */ /* 0x000fe20000410000 */
[----:B------:R-:W-:Y:S01]  /*2940*/  PRMT R221, R173, 0x7632, R221 ;  /* 0x00007632addd7816 */ /* 0x000fe200000000dd */
[----:B------:R-:W-:Y:S01]  /*2950*/  FADD.FTZ R5, -R204, R179 ;  /* 0x000000b3cc057221 */ /* 0x000fe20000010100 */
[----:B------:R-:W-:Y:S01]  /*2960*/  FADD.FTZ R215, R215, R230 ;  /* 0x000000e6d7d77221 */ /* 0x000fe20000010000 */
[-C--:B------:R-:W-:Y:S01]  /*2970*/  FFMA.FTZ R125, R183, R224.reuse, R125 ;  /* 0x000000e0b77d7223 */ /* 0x080fe2000001007d */
[----:B------:R-:W-:Y:S01]  /*2980*/  FADD.FTZ R85, R85, R224 ;  /* 0x000000e055557221 */ /* 0x000fe20000010000 */
[----:B------:R-:W-:Y:S01]  /*2990*/  FMUL.FTZ R224, R172, R224 ;  /* 0x000000e0ace07220 */ /* 0x000fe20000410000 */
        /* <DEDUP_REMOVED lines=12> */
[----:B------:R-:W-:-:S02]  /*2a60*/  SHF.L.U32 R174, R174, 0x10, RZ ;  /* 0x00000010aeae7819 */ /* 0x000fc400000006ff */
        /* <DEDUP_REMOVED lines=8> */
[----:B------:R-:W-:Y:S02]  /*2af0*/  SHF.L.U32 R175, R175, 0x10, RZ ;  /* 0x00000010afaf7819 */ /* 0x000fe400000006ff */
[----:B------:R-:W-:Y:S01]  /*2b00*/  FADD.FTZ R172, R172, R220 ;  /* 0x000000dcacac7221 */ /* 0x000fe20000010000 */
[----:B------:R-:W-:Y:S01]  /*2b10*/  FFMA.FTZ R173, R9, R220, R173 ;  /* 0x000000dc09ad7223 */ /* 0x000fe200000100ad */
[----:B------:R-:W-:-:S02]  /*2b20*/  FMUL.FTZ R182, R3, R182 ;  /* 0x000000b603b67220 */ /* 0x000fc40000410000 */
[----:B------:R-:W-:Y:S01]  /*2b30*/  FADD.FTZ R172, R172, R225 ;  /* 0x000000e1acac7221 */ /* 0x000fe20000010000 */
[----:B------:R-:W-:Y:S01]  /*2b40*/  FFMA.FTZ R173, R196, R225, R173 ;  /* 0x000000e1c4ad7223 */ /* 0x000fe200000100ad */
[----:B------:R-:W-:Y:S01]  /*2b50*/  FFMA.FTZ R121, R9, R174, R121 ;  /* 0x000000ae09797223 */ /* 0x000fe20000010079 */
[----:B------:R-:W-:Y:S01]  /*2b60*/  FADD.FTZ R81, R81, R174 ;  /* 0x000000ae51517221 */ /* 0x000fe20000010000 */
[----:B------:R-:W-:Y:S01]  /*2b70*/  FFMA.FTZ R123, R182, R175, R123 ;  /* 0x000000afb67b7223 */ /* 0x000fe2000001007b */
[----:B------:R-:W-:Y:S01]  /*2b80*/  FADD.FTZ R83, R83, R175 ;  /* 0x000000af53537221 */ /* 0x000fe20000010000 */
[----:B--2---:R-:W-:-:S05]  /*2b90*/  SHF.L.U32 R208, R176, 0x10, RZ ;  /* 0x00000010b0d07819 */ /* 0x004fca00000006ff */
[----:B------:R-:W-:-:S04]  /*2ba0*/  FMUL.FTZ R208, R208, R175 ;  /* 0x000000afd0d07220 */ /* 0x000fc80000410000 */
[----:B------:R-:W-:Y:S01]  /*2bb0*/  FADD.FTZ R215, R172, R208 ;  /* 0x000000d0acd77221 */ /* 0x000fe20000010000 */
[----:B------:R-:W-:-:S07]  /*2bc0*/  FFMA.FTZ R213, R182, R208, R173 ;  /* 0x000000d0b6d57223 */ /* 0x000fce00000100ad */
.L_x_7778:
[----:B------:R-:W-:Y:S05]  /*2bd0*/  BSYNC.RECONVERGENT B1 ;  /* 0x0000000000017941 */ /* 0x000fea0003800200 */
.L_x_7777:
        /* <DEDUP_REMOVED lines=23> */
.L_x_7830:
[----:B------:R-:W-:Y:S01]  /*2d50*/  ISETP.NE.AND P6, PT, R175, RZ, PT ;  /* 0x000000ffaf00720c */ /* 0x000fe20003fc5270 */
[----:B------:R-:W-:Y:S01]  /*2d60*/  FADD.FTZ R178, R215, R178 ;  /* 0x000000b2d7b27221 */ /* 0x000fe20000010000 */
[----:B------:R-:W-:Y:S01]  /*2d70*/  P2R R172, PR, RZ, 0x1 ;  /* 0x00000001ffac7803 */ /* 0x000fe20000000000 */
[----:B0-----:R-:W-:Y:S01]  /*2d80*/  FADD.FTZ R173, R213, R173 ;  /* 0x000000add5ad7221 */ /* 0x001fe20000010000 */
        /* <DEDUP_REMOVED lines=13> */
[----:B------:R-:W-:Y:S01]  /*2e60*/  LOP3.LUT P6, RZ, R23, 0xff0000, RZ, 0xc0, !PT ;  /* 0x00ff000017ff7812 */ /* 0x000fe200078cc0ff */
[-C--:B------:R-:W-:Y:S02]  /*2e70*/  FFMA.FTZ R178, R0, R177.reuse, R176 ;  /* 0x000000b100b27223 */ /* 0x080fe400000100b0 */
[----:B------:R-:W-:Y:S02]  /*2e80*/  FADD.FTZ R172, R219, -R172 ;  /* 0x800000acdbac7221 */ /* 0x000fe40000010000 */
[----:B------:R-:W-:Y:S02]  /*2e90*/  FADD.FTZ R178, R202, -R178 ;  /* 0x800000b2cab27221 */ /* 0x000fe40000010000 */
[----:B-----5:R-:W-:Y:S01]  /*2ea0*/  FMUL.FTZ R173, R3, R172 ;  /* 0x000000ac03ad7220 */ /* 0x020fe20000410000 */
[----:B------:R-:W-:Y:S01]  /*2eb0*/  FFMA.FTZ R172, R191, R177, R176 ;  /* 0x000000b1bfac7223 */ /* 0x000fe200000100b0 */
[----:B------:R-:W-:-:S02]  /*2ec0*/  FMUL.FTZ R178, R3, R178 ;  /* 0x000000b203b27220 */ /* 0x000fc40000410000 */
[-C--:B------:R-:W-:Y:S01]  /*2ed0*/  FMUL.FTZ R173, R173, R4.reuse ;  /* 0x00000004adad7220 */ /* 0x080fe20000410000 */
[----:B------:R-:W-:Y:S01]  /*2ee0*/  FADD.FTZ R172, R239, -R172 ;  /* 0x800000acefac7221 */ /* 0x000fe20000010000 */
[----:B------:R-:W-:Y:S02]  /*2ef0*/  FMUL.FTZ R178, R178, R4 ;  /* 0x00000004b2b27220 */ /* 0x000fe40000410000 */
[----:B------:R-:W-:Y:S01]  /*2f00*/  FMUL.FTZ R173, R173, UR14 ;  /* 0x0000000eadad7c20 */ /* 0x000fe20008410000 */
[----:B------:R-:W-:Y:S01]  /*2f10*/  FMUL.FTZ R172, R3, R172 ;  /* 0x000000ac03ac7220 */ /* 0x000fe20000410000 */
[----:B------:R-:W-:-:S03]  /*2f20*/  FMUL.FTZ R178, R178, UR14 ;  /* 0x0000000eb2b27c20 */ /* 0x000fc60008410000 */
[----:B------:R-:W-:Y:S01]  /*2f30*/  FMUL.FTZ R172, R172, R4 ;  /* 0x00000004acac7220 */ /* 0x000fe20000410000 */
[----:B------:R-:W-:Y:S02]  /*2f40*/  FSEL R173, R173, RZ, P6 ;  /* 0x000000ffadad7208 */ /* 0x000fe40003000000 */
[----:B------:R-:W-:Y:S01]  /*2f50*/  ISETP.GE.U32.AND P6, PT, R22, RZ, PT ;  /* 0x000000ff1600720c */ /* 0x000fe20003fc6070 */
[----:B------:R-:W-:-:S03]  /*2f60*/  FMUL.FTZ R172, R172, UR14 ;  /* 0x0000000eacac7c20 */ /* 0x000fc60008410000 */
[----:B------:R-:W-:-:S04]  /*2f70*/  ISETP.GE.U32.AND.EX P6, PT, R23, 0x1000000, PT, P6 ;  /* 0x010000001700780c */ /* 0x000fc80003fc6160 */
[----:B------:R-:W-:Y:S02]  /*2f80*/  FSEL R172, R172, RZ, P6 ;  /* 0x000000ffacac7208 */ /* 0x000fe40003000000 */
[----:B------:R-:W-:Y:S02]  /*2f90*/  LOP3.LUT P6, RZ, R23, 0xff, RZ, 0xc0, !PT ;  /* 0x000000ff17ff7812 */ /* 0x000fe400078cc0ff */
[----:B------:R-:W-:Y:S01]  /*2fa0*/  F2FP.BF16.F32.PACK_AB R175, R172, R173 ;  /* 0x000000adacaf723e */ /* 0x000fe200000010ff */
[-CC-:B------:R-:W-:Y:S01]  /*2fb0*/  FFMA.FTZ R172, R14, R177.reuse, R176.reuse ;  /* 0x000000b10eac7223 */ /* 0x180fe200000100b0 */
[----:B------:R-:W-:-:S03]  /*2fc0*/  FFMA.FTZ R173, R195, R177, R176 ;  /* 0x000000b1c3ad7223 */ /* 0x000fc600000100b0 */
[----:B------:R-:W-:Y:S01]  /*2fd0*/  FADD.FTZ R172, R222, -R172 ;  /* 0x800000acdeac7221 */ /* 0x000fe20000010000 */
[----:B------:R-:W-:-:S03]  /*2fe0*/  FADD.FTZ R173, R243, -R173 ;  /* 0x800000adf3ad7221 */ /* 0x000fc60000010000 */
[C---:B------:R-:W-:Y:S01]  /*2ff0*/  FMUL.FTZ R172, R3.reuse, R172 ;  /* 0x000000ac03ac7220 */ /* 0x040fe20000410000 */
[----:B------:R-:W-:-:S03]  /*3000*/  FMUL.FTZ R173, R3, R173 ;  /* 0x000000ad03ad7220 */ /* 0x000fc60000410000 */
[-C--:B------:R-:W-:Y:S01]  /*3010*/  FMUL.FTZ R172, R172, R4.reuse ;  /* 0x00000004acac7220 */ /* 0x080fe20000410000 */
[----:B------:R-:W-:-:S03]  /*3020*/  FMUL.FTZ R173, R173, R4 ;  /* 0x00000004adad7220 */ /* 0x000fc60000410000 */
[----:B------:R-:W-:Y:S01]  /*3030*/  FMUL.FTZ R172, R172, UR14 ;  /* 0x0000000eacac7c20 */ /* 0x000fe20008410000 */
[----:B------:R-:W-:-:S04]  /*3040*/  FMUL.FTZ R173, R173, UR14 ;  /* 0x0000000eadad7c20 */ /* 0x000fc80008410000 */
[----:B------:R-:W-:Y:S02]  /*3050*/  FSEL R172, R172, RZ, P6 ;  /* 0x000000ffacac7208 */ /* 0x000fe40003000000 */
[----:B------:R-:W-:-:S04]  /*3060*/  LOP3.LUT P6, RZ, R23, 0xff00, RZ, 0xc0, !PT ;  /* 0x0000ff0017ff7812 */ /* 0x000fc800078cc0ff */
        /* <DEDUP_REMOVED lines=18> */
[----:B------:R-:W-:-:S04]  /*3190*/  FFMA.FTZ R172, R207, R177, R176 ;  /* 0x000000b1cfac7223 */ /* 0x000fc800000100b0 */
[----:B------:R-:W-:-:S04]  /*31a0*/  FADD.FTZ R172, R250, -R172 ;  /* 0x800000acfaac7221 */ /* 0x000fc80000010000 */
[----:B------:R-:W-:-:S04]  /*31b0*/  FMUL.FTZ R172, R3, R172 ;  /* 0x000000ac03ac7220 */ /* 0x000fc80000410000 */
[----:B------:R-:W-:-:S04]  /*31c0*/  FMUL.FTZ R172, R172, R4 ;  /* 0x00000004acac7220 */ /* 0x000fc80000410000 */
[----:B------:R-:W-:-:S05]  /*31d0*/  FMUL.FTZ R172, R172, UR14 ;  /* 0x0000000eacac7c20 */ /* 0x000fca0008410000 */
[----:B------:R-:W-:Y:S02]  /*31e0*/  FSEL R172, R172, RZ, P6 ;  /* 0x000000ffacac7208 */ /* 0x000fe40003000000 */
[----:B------:R-:W-:-:S04]  /*31f0*/  LOP3.LUT P6, RZ, R22, 0xff, RZ, 0xc0, !PT ;  /* 0x000000ff16ff7812 */ /* 0x000fc800078cc0ff */
[----:B------:R-:W-:-:S04]  /*3200*/  FSEL R178, R178, RZ, P6 ;  /* 0x000000ffb2b27208 */ /* 0x000fc80003000000 */
[----:B------:R-:W-:Y:S01]  /*3210*/  F2FP.BF16.F32.PACK_AB R172, R172, R178 ;  /* 0x000000b2acac723e */ /* 0x000fe200000010ff */
[----:B------:R-:W-:Y:S06]  /*3220*/  BRA `(.L_x_7785) ;  /* 0x0000000000f47947 */ /* 0x000fec0003800000 */
.L_x_7784:
[-CC-:B------:R-:W-:Y:S01]  /*3230*/  FFMA.FTZ R33, R0, R177.reuse, R176.reuse ;  /* 0x000000b100217223 */ /* 0x180fe200000100b0 */
[-CC-:B------:R-:W-:Y:S01]  /*3240*/  FFMA.FTZ R38, R10, R177.reuse, R176.reuse ;  /* 0x000000b10a267223 */ /* 0x180fe200000100b0 */
[-CC-:B------:R-:W-:Y:S01]  /*3250*/  FFMA.FTZ R39, R201, R177.reuse, R176.reuse ;  /* 0x000000b1c9277223 */ /* 0x180fe200000100b0 */
[----:B------:R-:W-:Y:S01]  /*3260*/  LOP3.LUT P6, RZ, R22, 0xff, RZ, 0xc0, !PT ;  /* 0x000000ff16ff7812 */ /* 0x000fe200078cc0ff */
[----:B------:R-:W-:Y:S01]  /*3270*/  FADD.FTZ R36, R202, -R33 ;  /* 0x80000021ca247221 */ /* 0x000fe20000010000 */
[----:B------:R-:W-:Y:S01]  /*3280*/  FFMA.FTZ R33, R207, R177, R176 ;  /* 0x000000b1cf217223 */ /* 0x000fe200000100b0 */
        /* <DEDUP_REMOVED lines=10> */
[----:B------:R-:W-:Y:S01]  /*3330*/  FMUL.FTZ R33, R33, UR14 ;  /* 0x0000000e21217c20 */ /* 0x000fe20008410000 */
[----:B------:R-:W-:Y:S01]  /*3340*/  FMUL.FTZ R172, R37, R4 ;  /* 0x0000000425ac7220 */ /* 0x000fe20000410000 */
[----:B------:R-:W-:Y:S01]  /*3350*/  FMUL.FTZ R173, R173, UR14 ;  /* 0x0000000eadad7c20 */ /* 0x000fe20008410000 */
[----:B------:R-:W-:-:S02]  /*3360*/  FMUL.FTZ R32, R32, UR14 ;  /* 0x0000000e20207c20 */ /* 0x000fc40008410000 */
[----:B------:R-:W-:Y:S01]  /*3370*/  FMUL.FTZ R172, R172, UR14 ;  /* 0x0000000eacac7c20 */ /* 0x000fe20008410000 */
[----:B------:R-:W-:Y:S02]  /*3380*/  FSEL R33, R33, RZ, P6 ;  /* 0x000000ff21217208 */ /* 0x000fe40003000000 */
[----:B------:R-:W-:-:S04]  /*3390*/  LOP3.LUT P6, RZ, R22, 0xff00, RZ, 0xc0, !PT ;  /* 0x0000ff0016ff7812 */ /* 0x000fc800078cc0ff */
[----:B------:R-:W-:Y:S02]  /*33a0*/  FSEL R172, R172, RZ, P6 ;  /* 0x000000ffacac7208 */ /* 0x000fe40003000000 */
[----:B------:R-:W-:Y:S02]  /*33b0*/  LOP3.LUT P6, RZ, R22, 0xff0000, RZ, 0xc0, !PT ;  /* 0x00ff000016ff7812 */ /* 0x000fe400078cc0ff */
[----:B------:R-:W-:Y:S01]  /*33c0*/  F2FP.BF16.F32.PACK_AB R172, R172, R33 ;  /* 0x00000021acac723e */ /* 0x000fe200000010ff */
[----:B------:R-:W-:Y:S01]  /*33d0*/  FFMA.FTZ R33, R195, R177, R176 ;  /* 0x000000b1c3217223 */ /* 0x000fe200000100b0 */
[----:B------:R-:W-:Y:S02]  /*33e0*/  FSEL R173, R173, RZ, P6 ;  /* 0x000000ffadad7208 */ /* 0x000fe40003000000 */
[----:B------:R-:W-:Y:S01]  /*33f0*/  LOP3.LUT P6, RZ, R22, 0xff000000, RZ, 0xc0, !PT ;  /* 0xff00000016ff7812 */ /* 0x000fe200078cc0ff */
[----:B------:R-:W-:-:S03]  /*3400*/  FADD.FTZ R33, R243, -R33 ;  /* 0x80000021f3217221 */ /* 0x000fc60000010000 */
[----:B------:R-:W-:Y:S01]  /*3410*/  FSEL R32, R32, RZ, P6 ;  /* 0x000000ff20207208 */ /* 0x000fe20003000000 */
[----:B------:R-:W-:Y:S01]  /*3420*/  FMUL.FTZ R33, R3, R33 ;  /* 0x0000002103217220 */ /* 0x000fe20000410000 */
[----:B------:R-:W-:Y:S02]  /*3430*/  LOP3.LUT P6, RZ, R23, 0xff, RZ, 0xc0, !PT ;  /* 0x000000ff17ff7812 */ /* 0x000fe400078cc0ff */
[----:B------:R-:W-:Y:S01]  /*3440*/  F2FP.BF16.F32.PACK_AB R173, R32, R173 ;  /* 0x000000ad20ad723e */ /* 0x000fe200000010ff */
[----:B------:R-:W-:Y:S01]  /*3450*/  FFMA.FTZ R32, R14, R177, R176 ;  /* 0x000000b10e207223 */ /* 0x000fe200000100b0 */
[----:B------:R-:W-:-:S03]  /*3460*/  FMUL.FTZ R34, R33, R4 ;  /* 0x0000000421227220 */ /* 0x000fc60000410000 */
[----:B------:R-:W-:Y:S01]  /*3470*/  FADD.FTZ R32, R222, -R32 ;  /* 0x80000020de207221 */ /* 0x000fe20000010000 */
[----:B------:R-:W-:-:S03]  /*3480*/  FMUL.FTZ R34, R34, UR14 ;  /* 0x0000000e22227c20 */ /* 0x000fc60008410000 */
[----:B------:R-:W-:-:S04]  /*3490*/  FMUL.FTZ R32, R3, R32 ;  /* 0x0000002003207220 */ /* 0x000fc80000410000 */
[----:B------:R-:W-:-:S04]  /*34a0*/  FMUL.FTZ R35, R32, R4 ;  /* 0x0000000420237220 */ /* 0x000fc80000410000 */
[----:B------:R-:W-:-:S05]  /*34b0*/  FMUL.FTZ R35, R35, UR14 ;  /* 0x0000000e23237c20 */ /* 0x000fca0008410000 */
        /* <DEDUP_REMOVED lines=16> */
[----:B------:R-:W-:-:S04]  /*35c0*/  ISETP.GE.U32.AND P6, PT, R22, RZ, PT ;  /* 0x000000ff1600720c */ /* 0x000fc80003fc6070 */
[----:B------:R-:W-:-:S04]  /*35d0*/  ISETP.GE.U32.AND.EX P6, PT, R23, 0x1000000, PT, P6 ;  /* 0x010000001700780c */ /* 0x000fc80003fc6160 */
[----:B------:R-:W-:-:S04]  /*35e0*/  FSEL R178, R178, RZ, P6 ;  /* 0x000000ffb2b27208 */ /* 0x000fc80003000000 */
[----:B------:R-:W-:-:S07]  /*35f0*/  F2FP.BF16.F32.PACK_AB R175, R178, R175 ;  /* 0x000000afb2af723e */ /* 0x000fce00000010ff */
.L_x_7785:
        /* <DEDUP_REMOVED lines=8> */
.L_x_7783:
[----:B------:R-:W-:Y:S05]  /*3680*/  BSYNC.RECONVERGENT B2 ;  /* 0x0000000000027941 */ /* 0x000fea0003800200 */
.L_x_7782:
        /* <DEDUP_REMOVED lines=16> */
[----:B------:R-:W-:Y:S01]  /*3790*/  FMUL.FTZ R39, R3, R39 ;  /* 0x0000002703277220 */ /* 0x000fe20000410000 */
[-C--:B0-----:R-:W-:Y:S01]  /*37a0*/  FMUL.FTZ R172, R36, R4.reuse ;  /* 0x0000000424ac7220 */ /* 0x081fe20000410000 */
[-C--:B------:R-:W-:Y:S01]  /*37b0*/  FMUL.FTZ R33, R37, R4.reuse ;  /* 0x0000000425217220 */ /* 0x080fe20000410000 */
[----:B------:R-:W-:Y:S01]  /*37c0*/  LOP3.LUT P6, RZ, R24, 0xff, RZ, 0xc0, !PT ;  /* 0x000000ff18ff7812 */ /* 0x000fe200078cc0ff */
[-C--:B------:R-:W-:Y:S01]  /*37d0*/  FMUL.FTZ R173, R38, R4.reuse ;  /* 0x0000000426ad7220 */ /* 0x080fe20000410000 */
[----:B------:R-:W-:Y:S01]  /*37e0*/  FMUL.FTZ R172, R172, UR14 ;  /* 0x0000000eacac7c20 */ /* 0x000fe20008410000 */
[----:B------:R-:W-:Y:S01]  /*37f0*/  FMUL.FTZ R33, R33, UR14 ;  /* 0x0000000e21217c20 */ /* 0x000fe20008410000 */
[----:B------:R-:W-:Y:S01]  /*3800*/  LOP3.LUT P4, RZ, R24, 0xff00, RZ, 0xc0, !PT ;  /* 0x0000ff0018ff7812 */ /* 0x000fe2000788c0ff */
[----:B------:R-:W-:Y:S01]  /*3810*/  FMUL.FTZ R32, R39, R4 ;  /* 0x0000000427207220 */ /* 0x000fe20000410000 */
[----:B------:R-:W-:Y:S01]  /*3820*/  FMUL.FTZ R173, R173, UR14 ;  /* 0x0000000eadad7c20 */ /* 0x000fe20008410000 */
[----:B------:R-:W-:-:S02]  /*3830*/  FSEL R172, R172, RZ, P6 ;  /* 0x000000ffacac7208 */ /* 0x000fc40003000000 */
[----:B------:R-:W-:Y:S01]  /*3840*/  FMUL.FTZ R32, R32, UR14 ;  /* 0x0000000e20207c20 */ /* 0x000fe20008410000 */
[----:B------:R-:W-:Y:S02]  /*3850*/  FSEL R33, R33, RZ, P4 ;  /* 0x000000ff21217208 */ /* 0x000fe40002000000 */
[C---:B------:R-:W-:Y:S02]  /*3860*/  LOP3.LUT P6, RZ, R24.reuse, 0xff0000, RZ, 0xc0, !PT ;  /* 0x00ff000018ff7812 */ /* 0x040fe400078cc0ff */
[----:B------:R-:W-:Y:S02]  /*3870*/  LOP3.LUT P4, RZ, R24, 0xff000000, RZ, 0xc0, !PT ;  /* 0xff00000018ff7812 */ /* 0x000fe4000788c0ff */
[----:B------:R-:W-:Y:S02]  /*3880*/  FSEL R173, R173, RZ, P6 ;  /* 0x000000ffadad7208 */ /* 0x000fe40003000000 */
[----:B------:R-:W-:Y:S02]  /*3890*/  FSEL R32, R32, RZ, P4 ;  /* 0x000000ff20207208 */ /* 0x000fe40002000000 */
[----:B------:R-:W-:Y:S01]  /*38a0*/  F2FP.BF16.F32.PACK_AB R172, R33, R172 ;  /* 0x000000ac21ac723e */ /* 0x000fe200000010ff */
[--C-:B------:R-:W-:Y:S01]  /*38b0*/  FFMA.FTZ R33, R194, R177, R176.reuse ;  /* 0x000000b1c2217223 */ /* 0x100fe200000100b0 */
[----:B------:R-:W-:Y:S01]  /*38c0*/  F2FP.BF16.F32.PACK_AB R173, R32, R173 ;  /* 0x000000ad20ad723e */ /* 0x000fe200000010ff */
[----:B------:R-:W-:Y:S01]  /*38d0*/  FFMA.FTZ R32, R15, R177, R176 ;  /* 0x000000b10f207223 */ /* 0x000fe200000100b0 */
[C---:B------:R-:W-:Y:S01]  /*38e0*/  LOP3.LUT P4, RZ, R25.reuse, 0xff, RZ, 0xc0, !PT ;  /* 0x000000ff19ff7812 */ /* 0x040fe2000788c0ff */
[----:B------:R-:W-:Y:S01]  /*38f0*/  FADD.FTZ R33, R242, -R33 ;  /* 0x80000021f2217221 */ /* 0x000fe20000010000 */
[----:B------:R-:W-:Y:S01]  /*3900*/  LOP3.LUT P6, RZ, R25, 0xff00, RZ, 0xc0, !PT ;  /* 0x0000ff0019ff7812 */ /* 0x000fe200078cc0ff */
[----:B------:R-:W-:-:S02]  /*3910*/  FADD.FTZ R32, R218, -R32 ;  /* 0x80000020da207221 */ /* 0x000fc40000010000 */
[C---:B------:R-:W-:Y:S02]  /*3920*/  FMUL.FTZ R33, R3.reuse, R33 ;  /* 0x0000002103217220 */ /* 0x040fe40000410000 */
[----:B------:R-:W-:Y:S02]  /*3930*/  FMUL.FTZ R32, R3, R32 ;  /* 0x0000002003207220 */ /* 0x000fe40000410000 */
[-C--:B------:R-:W-:Y:S02]  /*3940*/  FMUL.FTZ R35, R33, R4.reuse ;  /* 0x0000000421237220 */ /* 0x080fe40000410000 */
[----:B------:R-:W-:Y:S02]  /*3950*/  FMUL.FTZ R34, R32, R4 ;  /* 0x0000000420227220 */ /* 0x000fe40000410000 */
[----:B------:R-:W-:Y:S02]  /*3960*/  FMUL.FTZ R35, R35, UR14 ;  /* 0x0000000e23237c20 */ /* 0x000fe40008410000 */
[----:B------:R-:W-:-:S03]  /*3970*/  FMUL.FTZ R34, R34, UR14 ;  /* 0x0000000e22227c20 */ /* 0x000fc60008410000 */
[----:B------:R-:W-:Y:S02]  /*3980*/  FSEL R35, R35, RZ, P6 ;  /* 0x000000ff23237208 */ /* 0x000fe40003000000 */
[----:B------:R-:W-:Y:S02]  /*3990*/  FSEL R34, R34, RZ, P4 ;  /* 0x000000ff22227208 */ /* 0x000fe40002000000 */
[----:B------:R-:W-:Y:S02]  /*39a0*/  ISETP.GE.U32.AND P4, PT, R24, RZ, PT ;  /* 0x000000ff1800720c */ /* 0x000fe40003f86070 */
[----:B------:R-:W-:Y:S01]  /*39b0*/  F2FP.BF16.F32.PACK_AB R174, R35, R34 ;  /* 0x0000002223ae723e */ /* 0x000fe200000010ff */
[-CC-:B------:R-:W-:Y:S01]  /*39c0*/  FFMA.FTZ R34, R19, R177.reuse, R176.reuse ;  /* 0x000000b113227223 */ /* 0x180fe200000100b0 */
[----:B------:R-:W-:Y:S01]  /*39d0*/  FFMA.FTZ R35, R190, R177, R176 ;  /* 0x000000b1be237223 */ /* 0x000fe200000100b0 */
[----:B------:R-:W-:Y:S02]  /*39e0*/  LOP3.LUT P6, RZ, R25, 0xff0000, RZ, 0xc0, !PT ;  /* 0x00ff000019ff7812 */ /* 0x000fe400078cc0ff */
[----:B------:R-:W-:Y:S01]  /*39f0*/  FADD.FTZ R34, R211, -R34 ;  /* 0x80000022d3227221 */ /* 0x000fe20000010000 */
[----:B------:R-:W-:Y:S01]  /*3a00*/  FADD.FTZ R35, R238, -R35 ;  /* 0x80000023ee237221 */ /* 0x000fe20000010000 */
[----:B------:R-:W-:-:S02]  /*3a10*/  ISETP.GE.U32.AND.EX P4, PT, R25, 0x1000000, PT, P4 ;  /* 0x010000001900780c */ /* 0x000fc40003f86140 */
[C---:B------:R-:W-:Y:S01]  /*3a20*/  FMUL.FTZ R34, R3.reuse, R34 ;  /* 0x0000002203227220 */ /* 0x040fe20000410000 */
[----:B------:R-:W-:-:S03]  /*3a30*/  FMUL.FTZ R35, R3, R35 ;  /* 0x0000002303237220 */ /* 0x000fc60000410000 */
[-C--:B------:R-:W-:Y:S01]  /*3a40*/  FMUL.FTZ R175, R34, R4.reuse ;  /* 0x0000000422af7220 */ /* 0x080fe20000410000 */
[----:B------:R-:W-:-:S03]  /*3a50*/  FMUL.FTZ R178, R35, R4 ;  /* 0x0000000423b27220 */ /* 0x000fc60000410000 */
[----:B------:R-:W-:Y:S01]  /*3a60*/  FMUL.FTZ R175, R175, UR14 ;  /* 0x0000000eafaf7c20 */ /* 0x000fe20008410000 */
[----:B------:R-:W-:-:S04]  /*3a70*/  FMUL.FTZ R178, R178, UR14 ;  /* 0x0000000eb2b27c20 */ /* 0x000fc80008410000 */
[----:B------:R-:W-:Y:S02]  /*3a80*/  FSEL R175, R175, RZ, P6 ;  /* 0x000000ffafaf7208 */ /* 0x000fe40003000000 */
[----:B------:R-:W-:-:S04]  /*3a90*/  FSEL R178, R178, RZ, P4 ;  /* 0x000000ffb2b27208 */ /* 0x000fc80002000000 */
[----:B------:R-:W-:Y:S01]  /*3aa0*/  F2FP.BF16.F32.PACK_AB R175, R178, R175 ;  /* 0x000000afb2af723e */ /* 0x000fe200000010ff */
[----:B------:R-:W-:Y:S06]  /*3ab0*/  BRA `(.L_x_7789) ;  /* 0x0000000000f47947 */ /* 0x000fec0003800000 */
.L_x_7788:
[-CC-:B0-----:R-:W-:Y:S01]  /*3ac0*/  FFMA.FTZ R173, R19, R177.reuse, R176.reuse ;  /* 0x000000b113ad7223 */ /* 0x181fe200000100b0 */
[-CC-:B------:R-:W-:Y:S01]  /*3ad0*/  FFMA.FTZ R172, R190, R177.reuse, R176.reuse ;  /* 0x000000b1beac7223 */ /* 0x180fe200000100b0 */
[----:B------:R-:W-:Y:S01]  /*3ae0*/  ISETP.GE.U32.AND P4, PT, R24, RZ, PT ;  /* 0x000000ff1800720c */ /* 0x000fe20003f86070 */
[----:B------:R-:W-:Y:S01]  /*3af0*/  FFMA.FTZ R178, R206, R177, R176 ;  /* 0x000000b1ceb27223 */ /* 0x000fe200000100b0 */
[----:B------:R-:W-:Y:S01]  /*3b00*/  FADD.FTZ R173, R211, -R173 ;  /* 0x800000add3ad7221 */ /* 0x000fe20000010000 */
[----:B------:R-:W-:Y:S01]  /*3b10*/  FADD.FTZ R172, R238, -R172 ;  /* 0x800000aceeac7221 */ /* 0x000fe20000010000 */
[----:B------:R-:W-:Y:S01]  /*3b20*/  LOP3.LUT P6, RZ, R25, 0xff0000, RZ, 0xc0, !PT ;  /* 0x00ff000019ff7812 */ /* 0x000fe200078cc0ff */
[----:B------:R-:W-:Y:S01]  /*3b30*/  FADD.FTZ R178, R249, -R178 ;  /* 0x800000b2f9b27221 */ /* 0x000fe20000010000 */
[C---:B-----5:R-:W-:Y:S01]  /*3b40*/  FMUL.FTZ R173, R3.reuse, R173 ;  /* 0x000000ad03ad7220 */ /* 0x060fe20000410000 */
[----:B------:R-:W-:Y:S01]  /*3b50*/  FMUL.FTZ R172, R3, R172 ;  /* 0x000000ac03ac7220 */ /* 0x000fe20000410000 */
[----:B------:R-:W-:Y:S01]  /*3b60*/  ISETP.GE.U32.AND.EX P4, PT, R25, 0x1000000, PT, P4 ;  /* 0x010000001900780c */ /* 0x000fe20003f86140 */
[----:B------:R-:W-:Y:S01]  /*3b70*/  FMUL.FTZ R178, R3, R178 ;  /* 0x000000b203b27220 */ /* 0x000fe20000410000 */
[-C--:B------:R-:W-:Y:S01]  /*3b80*/  FMUL.FTZ R173, R173, R4.reuse ;  /* 0x00000004adad7220 */ /* 0x080fe20000410000 */
[----:B------:R-:W-:-:S02]  /*3b90*/  FMUL.FTZ R172, R172, R4 ;  /* 0x00000004acac7220 */ /* 0x000fc40000410000 */
[----:B------:R-:W-:Y:S01]  /*3ba0*/  FMUL.FTZ R178, R178, R4 ;  /* 0x00000004b2b27220 */ /* 0x000fe20000410000 */
[----:B------:R-:W-:Y:S01]  /*3bb0*/  FMUL.FTZ R173, R173, UR14 ;  /* 0x0000000eadad7c20 */ /* 0x000fe20008410000 */
[----:B------:R-:W-:Y:S02]  /*3bc0*/  FMUL.FTZ R172, R172, UR14 ;  /* 0x0000000eacac7c20 */ /* 0x000fe40008410000 */
[----:B------:R-:W-:Y:S02]  /*3bd0*/  FMUL.FTZ R178, R178, UR14 ;  /* 0x0000000eb2b27c20 */ /* 0x000fe40008410000 */
[----:B------:R-:W-:Y:S02]  /*3be0*/  FSEL R173, R173, RZ, P6 ;  /* 0x000000ffadad7208 */ /* 0x000fe40003000000 */
[----:B------:R-:W-:Y:S02]  /*3bf0*/  FSEL R172, R172, RZ, P4 ;  /* 0x000000ffacac7208 */ /* 0x000fe40002000000 */
[----:B------:R-:W-:-:S02]  /*3c00*/  LOP3.LUT P4, RZ, R25, 0xff, RZ, 0xc0, !PT ;  /* 0x000000ff19ff7812 */ /* 0x000fc4000788c0ff */
[----:B------:R-:W-:Y:S01]  /*3c10*/  F2FP.BF16.F32.PACK_AB R175, R172, R173 ;  /* 0x000000adacaf723e */ /* 0x000fe200000010ff */
[-CC-:B------:R-:W-:Y:S01]  /*3c20*/  FFMA.FTZ R173, R15, R177.reuse, R176.reuse ;  /* 0x000000b10fad7223 */ /* 0x180fe200000100b0 */
[----:B------:R-:W-:Y:S01]  /*3c30*/  FFMA.FTZ R172, R194, R177, R176 ;  /* 0x000000b1c2ac7223 */ /* 0x000fe200000100b0 */
[----:B------:R-:W-:Y:S02]  /*3c40*/  LOP3.LUT P6, RZ, R25, 0xff00, RZ, 0xc0, !PT ;  /* 0x0000ff0019ff7812 */ /* 0x000fe400078cc0ff */
        /* <DEDUP_REMOVED lines=9> */
[----:B------:R-:W-:Y:S02]  /*3ce0*/  FSEL R172, R172, RZ, P6 ;  /* 0x000000ffacac7208 */ /* 0x000fe40003000000 */
[----:B------:R-:W-:Y:S02]  /*3cf0*/  LOP3.LUT P4, RZ, R24, 0xff0000, RZ, 0xc0, !PT ;  /* 0x00ff000018ff7812 */ /* 0x000fe4000788c0ff */
        /* <DEDUP_REMOVED lines=16> */
[----:B------:R-:W-:Y:S01]  /*3e00*/  FFMA.FTZ R172, R6, R177, R176 ;  /* 0x000000b106ac7223 */ /* 0x000fe200000100b0 */
[----:B------:R-:W-:Y:S02]  /*3e10*/  LOP3.LUT P4, RZ, R24, 0xff, RZ, 0xc0, !PT ;  /* 0x000000ff18ff7812 */ /* 0x000fe4000788c0ff */
[----:B------:R-:W-:Y:S01]  /*3e20*/  FSEL R178, R178, RZ, P6 ;  /* 0x000000ffb2b27208 */ /* 0x000fe20003000000 */
[----:B------:R-:W-:-:S04]  /*3e30*/  FADD.FTZ R172, R233, -R172 ;  /* 0x800000ace9ac7221 */ /* 0x000fc80000010000 */
[----:B------:R-:W-:-:S04]  /*3e40*/  FMUL.FTZ R172, R3, R172 ;  /* 0x000000ac03ac7220 */ /* 0x000fc80000410000 */
[----:B------:R-:W-:-:S04]  /*3e50*/  FMUL.FTZ R172, R172, R4 ;  /* 0x00000004acac7220 */ /* 0x000fc80000410000 */
[----:B------:R-:W-:-:S05]  /*3e60*/  FMUL.FTZ R172, R172, UR14 ;  /* 0x0000000eacac7c20 */ /* 0x000fca0008410000 */
[----:B------:R-:W-:-:S04]  /*3e70*/  FSEL R172, R172, RZ, P4 ;  /* 0x000000ffacac7208 */ /* 0x000fc80002000000 */
[----:B------:R-:W-:-:S07]  /*3e80*/  F2FP.BF16.F32.PACK_AB R172, R178, R172 ;  /* 0x000000acb2ac723e */ /* 0x000fce00000010ff */
.L_x_7789:
        /* <DEDUP_REMOVED lines=8> */
.L_x_7787:
[----:B------:R-:W-:Y:S05]  /*3f10*/  BSYNC.RECONVERGENT B2 ;  /* 0x0000000000027941 */ /* 0x000fea0003800200 */
.L_x_7786:
        /* <DEDUP_REMOVED lines=17> */
[-C--:B0-2---:R-:W-:Y:S01]  /*4030*/  FMUL.FTZ R172, R36, R4.reuse ;  /* 0x0000000424ac7220 */ /* 0x085fe20000410000 */
[----:B------:R-:W-:Y:S01]  /*4040*/  LOP3.LUT P6, RZ, R26, 0xff, RZ, 0xc0, !PT ;  /* 0x000000ff1aff7812 */ /* 0x000fe200078cc0ff */
[-C--:B------:R-:W-:Y:S01]  /*4050*/  FMUL.FTZ R33, R37, R4.reuse ;  /* 0x0000000425217220 */ /* 0x080fe20000410000 */
[-C--:B------:R-:W-:Y:S01]  /*4060*/  FMUL.FTZ R173, R38, R4.reuse ;  /* 0x0000000426ad7220 */ /* 0x080fe20000410000 */
[----:B------:R-:W-:Y:S01]  /*4070*/  FMUL.FTZ R172, R172, UR14 ;  /* 0x0000000eacac7c20 */ /* 0x000fe20008410000 */
[----:B------:R-:W-:Y:S01]  /*4080*/  FMUL.FTZ R32, R39, R4 ;  /* 0x0000000427207220 */ /* 0x000fe20000410000 */
[----:B------:R-:W-:Y:S01]  /*4090*/  FMUL.FTZ R33, R33, UR14 ;  /* 0x0000000e21217c20 */ /* 0x000fe20008410000 */
[----:B------:R-:W-:Y:S01]  /*40a0*/  FMUL.FTZ R173, R173, UR14 ;  /* 0x0000000eadad7c20 */ /* 0x000fe20008410000 */
[----:B------:R-:W-:Y:S01]  /*40b0*/  LOP3.LUT P4, RZ, R26, 0xff00, RZ, 0xc0, !PT ;  /* 0x0000ff001aff7812 */ /* 0x000fe2000788c0ff */
[----:B------:R-:W-:Y:S01]  /*40c0*/  FMUL.FTZ R32, R32, UR14 ;  /* 0x0000000e20207c20 */ /* 0x000fe20008410000 */
[----:B------:R-:W-:-:S02]  /*40d0*/  FSEL R172, R172, RZ, P6 ;  /* 0x000000ffacac7208 */ /* 0x000fc40003000000 */
[C---:B------:R-:W-:Y:S02]  /*40e0*/  LOP3.LUT P3, RZ, R26.reuse, 0xff0000, RZ, 0xc0, !PT ;  /* 0x00ff00001aff7812 */ /* 0x040fe4000786c0ff */
[----:B------:R-:W-:Y:S02]  /*40f0*/  LOP3.LUT P6, RZ, R26, 0xff000000, RZ, 0xc0, !PT ;  /* 0xff0000001aff7812 */ /* 0x000fe400078cc0ff */
[----:B------:R-:W-:Y:S02]  /*4100*/  FSEL R33, R33, RZ, P4 ;  /* 0x000000ff21217208 */ /* 0x000fe40002000000 */
[----:B------:R-:W-:Y:S02]  /*4110*/  FSEL R173, R173, RZ, P3 ;  /* 0x000000ffadad7208 */ /* 0x000fe40001800000 */
[----:B------:R-:W-:Y:S02]  /*4120*/  FSEL R32, R32, RZ, P6 ;  /* 0x000000ff20207208 */ /* 0x000fe40003000000 */
[----:B------:R-:W-:Y:S01]  /*4130*/  F2FP.BF16.F32.PACK_AB R172, R33, R172 ;  /* 0x000000ac21ac723e */ /* 0x000fe200000010ff */
[--C-:B------:R-:W-:Y:S01]  /*4140*/  FFMA.FTZ R33, R193, R177, R176.reuse ;  /* 0x000000b1c1217223 */ /* 0x100fe200000100b0 */
[----:B------:R-:W-:Y:S01]  /*4150*/  F2FP.BF16.F32.PACK_AB R173, R32, R173 ;  /* 0x000000ad20ad723e */ /* 0x000fe200000010ff */
[----:B------:R-:W-:Y:S01]  /*4160*/  FFMA.FTZ R32, R16, R177, R176 ;  /* 0x000000b110207223 */ /* 0x000fe200000100b0 */
[----:B------:R-:W-:Y:S01]  /*4170*/  LOP3.LUT P3, RZ, R27, 0xff, RZ, 0xc0, !PT ;  /* 0x000000ff1bff7812 */ /* 0x000fe2000786c0ff */
        /* <DEDUP_REMOVED lines=29> */
.L_x_7792:
[-CC-:B0-2---:R-:W-:Y:S01]  /*4350*/  FFMA.FTZ R173, R20, R177.reuse, R176.reuse ;  /* 0x000000b114ad7223 */ /* 0x185fe200000100b0 */
        /* <DEDUP_REMOVED lines=60> */
.L_x_7793:
        /* <DEDUP_REMOVED lines=8> */
.L_x_7791:
[----:B------:R-:W-:Y:S05]  /*47a0*/  BSYNC.RECONVERGENT B2 ;  /* 0x0000000000027941 */ /* 0x000fea0003800200 */
.L_x_7790:
        /* <DEDUP_REMOVED lines=17> */
[----:B0-23--:R-:W-:Y:S01]  /*48c0*/  FMUL.FTZ R172, R36, R4 ;  /* 0x0000000424ac7220 */ /* 0x00dfe20000410000 */
[----:B------:R-:W-:Y:S01]  /*48d0*/  FMUL.FTZ R38, R3, R38 ;  /* 0x0000002603267220 */ /* 0x000fe20000410000 */
[-C--:B------:R-:W-:Y:S01]  /*48e0*/  FMUL.FTZ R33, R37, R4.reuse ;  /* 0x0000000425217220 */ /* 0x080fe20000410000 */
[-C--:B------:R-:W-:Y:S01]  /*48f0*/  FMUL.FTZ R32, R39, R4.reuse ;  /* 0x0000000427207220 */ /* 0x080fe20000410000 */
[----:B------:R-:W-:Y:S01]  /*4900*/  FMUL.FTZ R172, R172, UR14 ;  /* 0x0000000eacac7c20 */ /* 0x000fe20008410000 */
[----:B------:R-:W-:Y:S01]  /*4910*/  FMUL.FTZ R173, R38, R4 ;  /* 0x0000000426ad7220 */ /* 0x000fe20000410000 */
[----:B------:R-:W-:Y:S01]  /*4920*/  FMUL.FTZ R33, R33, UR14 ;  /* 0x0000000e21217c20 */ /* 0x000fe20008410000 */
        /* <DEDUP_REMOVED lines=43> */
.L_x_7796:
[-CC-:B0-23--:R-:W-:Y:S01]  /*4be0*/  FFMA.FTZ R173, R188, R177.reuse, R176.reuse ;  /* 0x000000b1bcad7223 */ /* 0x18dfe200000100b0 */
        /* <DEDUP_REMOVED lines=60> */
.L_x_7797:
        /* <DEDUP_REMOVED lines=8> */
.L_x_7795:
[----:B------:R-:W-:Y:S05]  /*5030*/  BSYNC.RECONVERGENT B2 ;  /* 0x0000000000027941 */ /* 0x000fea0003800200 */
.L_x_7794:
        /* <DEDUP_REMOVED lines=16> */
[-C--:B0-234-:R-:W-:Y:S01]  /*5140*/  FMUL.FTZ R172, R36, R4.reuse ;  /* 0x0000000424ac7220 */ /* 0x09dfe20000410000 */
        /* <DEDUP_REMOVED lines=22> */
[----:B------:R-:W-:Y:S02]  /*52b0*/  FADD.FTZ R32, R228, -R32 ;  /* 0x80000020e4207221 */ /* 0x000fe40000010000 */
[----:B------:R-:W-:-:S02]  /*52c0*/  FMUL.FTZ R33, R3, R33 ;  /* 0x0000002103217220 */ /* 0x000fc40000410000 */
        /* <DEDUP_REMOVED lines=11> */
[----:B------:R-:W-:Y:S02]  /*5380*/  ISETP.GE.U32.AND.EX P1, PT, R31, 0x1000000, PT, P1 ;  /* 0x010000001f00780c */ /* 0x000fe40003f26110 */
[----:B------:R-:W-:Y:S01]  /*5390*/  FADD.FTZ R34, R208, -R34 ;  /* 0x80000022d0227221 */ /* 0x000fe20000010000 */
[----:B------:R-:W-:Y:S01]  /*53a0*/  FADD.FTZ R176, R225, -R176 ;  /* 0x800000b0e1b07221 */ /* 0x000fe20000010000 */
[----:B------:R-:W-:-:S02]  /*53b0*/  LOP3.LUT P2, RZ, R31, 0xff0000, RZ, 0xc0, !PT ;  /* 0x00ff00001fff7812 */ /* 0x000fc4000784c0ff */
        /* <DEDUP_REMOVED lines=10> */
.L_x_7799:
[-CC-:B0-234-:R-:W-:Y:S01]  /*5460*/  FFMA.FTZ R173, R196, R177.reuse, R176.reuse ;  /* 0x000000b1c4ad7223 */ /* 0x19dfe200000100b0 */
[----:B------:R-:W-:Y:S01]  /*5470*/  FFMA.FTZ R172, R182, R177, R176 ;  /* 0x000000b1b6ac7223 */ /* 0x000fe200000100b0 */
[----:B------:R-:W-:Y:S02]  /*5480*/  ISETP.GE.U32.AND P1, PT, R30, RZ, PT ;  /* 0x000000ff1e00720c */ /* 0x000fe40003f26070 */
[----:B------:R-:W-:Y:S01]  /*5490*/  FADD.FTZ R173, R225, -R173 ;  /* 0x800000ade1ad7221 */ /* 0x000fe20000010000 */
[----:B------:R-:W-:Y:S01]  /*54a0*/  FADD.FTZ R172, R208, -R172 ;  /* 0x800000acd0ac7221 */ /* 0x000fe20000010000 */
[----:B------:R-:W-:Y:S02]  /*54b0*/  LOP3.LUT P2, RZ, R31, 0xff0000, RZ, 0xc0, !PT ;  /* 0x00ff00001fff7812 */ /* 0x000fe4000784c0ff */
[C---:B-----5:R-:W-:Y:S01]  /*54c0*/  FMUL.FTZ R173, R3.reuse, R173 ;  /* 0x000000ad03ad7220 */ /* 0x060fe20000410000 */
[----:B------:R-:W-:Y:S01]  /*54d0*/  FMUL.FTZ R172, R3, R172 ;  /* 0x000000ac03ac7220 */ /* 0x000fe20000410000 */
[----:B------:R-:W-:-:S02]  /*54e0*/  ISETP.GE.U32.AND.EX P1, PT, R31, 0x1000000, PT, P1 ;  /* 0x010000001f00780c */ /* 0x000fc40003f26110 */
        /* <DEDUP_REMOVED lines=51> */
[----:B------:R-:W-:-:S07]  /*5820*/  F2FP.BF16.F32.PACK_AB R172, R172, R176 ;  /* 0x000000b0acac723e */ /* 0x000fce00000010ff */
.L_x_7800:
[----:B------:R-:W0:Y:S02]  /*5830*/  @P0 LDC.64 R176, c[0x0][0x478] ;  /* 0x00011e00ffb00b82 */ /* 0x000e240000000a00 */
[----:B0-----:R-:W-:-:S05]  /*5840*/  @P0 IMAD.WIDE.U32 R176, R2, 0x20, R176 ;  /* 0x0000002002b00825 */ /* 0x001fca00078e00b0 */
[----:B------:R-:W-:Y:S04]  /*5850*/  @P0 STG.E.128 desc[UR6][R176.64], R36 ;  /* 0x00000024b0000986 */ /* 0x000fe8000c101d06 */
[----:B------:R0:W-:Y:S02]  /*5860*/  @P0 STG.E.128 desc[UR6][R176.64+0x10], R32 ;  /* 0x00001020b0000986 */ /* 0x0001e4000c101d06 */
[----:B0-----:R-:W0:Y:S02]  /*5870*/  LDC.64 R176, c[0x0][0x468] ;  /* 0x00011a00ffb07b82 */ /* 0x001e240000000a00 */
[----:B0-----:R-:W-:-:S05]  /*5880*/  IMAD.WIDE.U32 R2, R2, 0x10, R176 ;  /* 0x0000001002027825 */ /* 0x001fca00078e00b0 */
[----:B------:R0:W-:Y:S01]  /*5890*/  STG.E.128 desc[UR6][R2.64], R172 ;  /* 0x000000ac02007986 */ /* 0x0001e2000c101d06 */
[----:B------:R-:W-:Y:S05]  /*58a0*/  BRA `(.L_x_7798) ;  /* 0x0000002800ec7947 */ /* 0x000fea0003800000 */
.L_x_7781:
        /* <DEDUP_REMOVED lines=12> */
[----:B------:R-:W-:Y:S01]  /*5970*/  LOP3.LUT P6, RZ, R23, 0xff0000, RZ, 0xc0, !PT ;  /* 0x00ff000017ff7812 */ /* 0x000fe200078cc0ff */
[----:B------:R-:W-:Y:S01]  /*5980*/  FADD.FTZ R178, R250, -R178 ;  /* 0x800000b2fab27221 */ /* 0x000fe20000010000 */
[C---:B-----5:R-:W-:Y:S01]  /*5990*/  FFMA.FTZ R173, R3.reuse, R173, R74 ;  /* 0x000000ad03ad7223 */ /* 0x060fe2000001004a */
[----:B------:R-:W-:Y:S01]  /*59a0*/  FFMA.FTZ R172, R3, R172, R75 ;  /* 0x000000ac03ac7223 */ /* 0x000fe2000001004b */
[----:B------:R-:W-:Y:S01]  /*59b0*/  ISETP.GE.U32.AND.EX P4, PT, R23, 0x1000000, PT, P4 ;  /* 0x010000001700780c */ /* 0x000fe20003f86140 */
[----:B------:R-:W-:Y:S01]  /*59c0*/  FFMA.FTZ R178, R3, R178, R77 ;  /* 0x000000b203b27223 */ /* 0x000fe2000001004d */
        /* <DEDUP_REMOVED lines=15> */
[C---:B------:R-:W-:Y:S01]  /*5ac0*/  FFMA.FTZ R173, R3.reuse, R173, R72 ;  /* 0x000000ad03ad7223 */ /* 0x040fe20000010048 */
[----:B------:R-:W-:-:S03]  /*5ad0*/  FFMA.FTZ R172, R3, R172, R73 ;  /* 0x000000ac03ac7223 */ /* 0x000fc60000010049 */
        /* <DEDUP_REMOVED lines=27> */
[----:B------:R-:W-:-:S04]  /*5c90*/  FFMA.FTZ R172, R3, R172, R76 ;  /* 0x000000ac03ac7223 */ /* 0x000fc8000001004c */
[----:B------:R-:W-:-:S04]  /*5ca0*/  FMUL.FTZ R172, R172, R4 ;  /* 0x00000004acac7220 */ /* 0x000fc80000410000 */
[----:B------:R-:W-:-:S05]  /*5cb0*/  FMUL.FTZ R172, R172, UR14 ;  /* 0x0000000eacac7c20 */ /* 0x000fca0008410000 */
[----:B------:R-:W-:-:S04]  /*5cc0*/  FSEL R172, R172, RZ, P4 ;  /* 0x000000ffacac7208 */ /* 0x000fc80002000000 */
[----:B------:R-:W-:Y:S02]  /*5cd0*/  F2FP.BF16.F32.PACK_AB R172, R178, R172 ;  /* 0x000000acb2ac723e */ /* 0x000fe400000010ff */
[----:B------:R-:W0:Y:S02]  /*5ce0*/  LDC.64 R178, c[0x0][0x468] ;  /* 0x00011a00ffb27b82 */ /* 0x000e240000000a00 */
[C---:B0-----:R-:W-:Y:S01]  /*5cf0*/  IMAD.WIDE.U32 R178, R2.reuse, 0x10, R178 ;  /* 0x0000001002b27825 */ /* 0x041fe200078e00b2 */
[----:B------:R-:W-:-:S04]  /*5d00*/  IADD3 R2, PT, PT, R2, 0x20, RZ ;  /* 0x0000002002027810 */ /* 0x000fc80007ffe0ff */
[----:B------:R0:W-:Y:S03]  /*5d10*/  STG.E.128 desc[UR6][R178.64], R172 ;  /* 0x000000acb2007986 */ /* 0x0001e6000c101d06 */
.L_x_7803:
[----:B------:R-:W-:Y:S05]  /*5d20*/  BSYNC.RECONVERGENT B2 ;  /* 0x0000000000027941 */ /* 0x000fea0003800200 */
.L_x_7802:
[----:B------:R-:W-:Y:S04]  /*5d30*/  BSSY.RECONVERGENT B2, `(.L_x_7804) ;  /* 0x0000043000027945 */ /* 0x000fe80003800200 */
[----:B------:R-:W-:Y:S05]  /*5d40*/  @!P3 BRA `(.L_x_7805) ;  /* 0x000000040004b947 */ /* 0x000fea0003800000 */
        /* <DEDUP_REMOVED lines=65> */
.L_x_7805:
[----:B------:R-:W-:Y:S05]  /*6160*/  BSYNC.RECONVERGENT B2 ;  /* 0x0000000000027941 */ /* 0x000fea0003800200 */
.L_x_7804:
[----:B------:R-:W-:Y:S04]  /*6170*/  BSSY.RECONVERGENT B2, `(.L_x_7806) ;  /* 0x0000043000027945 */ /* 0x000fe80003800200 */
[----:B------:R-:W-:Y:S05]  /*6180*/  @!P2 BRA `(.L_x_7807) ;  /* 0x000000040004a947 */ /* 0x000fea0003800000 */
        /* <DEDUP_REMOVED lines=65> */
.L_x_7807:
[----:B------:R-:W-:Y:S05]  /*65a0*/  BSYNC.RECONVERGENT B2 ;  /* 0x0000000000027941 */ /* 0x000fea0003800200 */
.L_x_7806:
[----:B------:R-:W-:Y:S04]  /*65b0*/  BSSY.RECONVERGENT B2, `(.L_x_7808) ;  /* 0x0000043000027945 */ /* 0x000fe80003800200 */
[----:B------:R-:W-:Y:S05]  /*65c0*/  @!P1 BRA `(.L_x_7809) ;  /* 0x0000000400049947 */ /* 0x000fea0003800000 */
        /* <DEDUP_REMOVED lines=65> */
.L_x_7809:
[----:B------:R-:W-:Y:S05]  /*69e0*/  BSYNC.RECONVERGENT B2 ;  /* 0x0000000000027941 */ /* 0x000fea0003800200 */
.L_x_7808:
[----:B------:R-:W-:Y:S05]  /*69f0*/  @!P0 BRA `(.L_x_7798) ;  /* 0x0000001800988947 */ /* 0x000fea0003800000 */
[-CC-:B0-234-:R-:W-:Y:S01]  /*6a00*/  FFMA.FTZ R173, R196, R177.reuse, R176.reuse ;  /* 0x000000b1c4ad7223 */ /* 0x19dfe200000100b0 */
[----:B------:R-:W-:Y:S01]  /*6a10*/  FFMA.FTZ R172, R182, R177, R176 ;  /* 0x000000b1b6ac7223 */ /* 0x000fe200000100b0 */
[----:B------:R-:W-:Y:S02]  /*6a20*/  ISETP.GE.U32.AND P0, PT, R30, RZ, PT ;  /* 0x000000ff1e00720c */ /* 0x000fe40003f06070 */
[----:B------:R-:W-:Y:S01]  /*6a30*/  FADD.FTZ R173, R225, -R173 ;  /* 0x800000ade1ad7221 */ /* 0x000fe20000010000 */
[----:B------:R-:W-:Y:S01]  /*6a40*/  FADD.FTZ R172, R208, -R172 ;  /* 0x800000acd0ac7221 */ /* 0x000fe20000010000 */
[----:B------:R-:W-:Y:S02]  /*6a50*/  LOP3.LUT P1, RZ, R31, 0xff0000, RZ, 0xc0, !PT ;  /* 0x00ff00001fff7812 */ /* 0x000fe4000782c0ff */
[C---:B-----5:R-:W-:Y:S01]  /*6a60*/  FFMA.FTZ R173, R3.reuse, R173, R42 ;  /* 0x000000ad03ad7223 */ /* 0x060fe2000001002a */
[----:B------:R-:W-:Y:S01]  /*6a70*/  FFMA.FTZ R172, R3, R172, R43 ;  /* 0x000000ac03ac7223 */ /* 0x000fe2000001002b */
        /* <DEDUP_REMOVED lines=51> */
[----:B------:R-:W-:-:S04]  /*6db0*/  FSEL R176, R176, RZ, P0 ;  /* 0x000000ffb0b07208 */ /* 0x000fc80000000000 */
[----:B------:R-:W-:Y:S02]  /*6dc0*/  F2FP.BF16.F32.PACK_AB R172, R172, R176 ;  /* 0x000000b0acac723e */ /* 0x000fe400000010ff */
[----:B------:R-:W0:Y:S02]  /*6dd0*/  LDC.64 R176, c[0x0][0x468] ;  /* 0x00011a00ffb07b82 */ /* 0x000e240000000a00 */
[----:B0-----:R-:W-:-:S05]  /*6de0*/  IMAD.WIDE.U32 R2, R2, 0x10, R176 ;  /* 0x0000001002027825 */ /* 0x001fca00078e00b0 */
[----:B------:R0:W-:Y:S01]  /*6df0*/  STG.E.128 desc[UR6][R2.64], R172 ;  /* 0x000000ac02007986 */ /* 0x0001e2000c101d06 */
[----:B------:R-:W-:Y:S05]  /*6e00*/  BRA `(.L_x_7798) ;  /* 0x0000001400947947 */ /* 0x000fea0003800000 */
.L_x_7801:
[----:B------:R-:W-:Y:S04]  /*6e10*/  BSSY.RECONVERGENT B2, `(.L_x_7810) ;  /* 0x0000047000027945 */ /* 0x000fe80003800200 */
[----:B------:R-:W-:Y:S05]  /*6e20*/  @!P4 BRA `(.L_x_7811) ;  /* 0x000000040014c947 */ /* 0x000fea0003800000 */
[-CC-:B------:R-:W-:Y:S01]  /*6e30*/  FFMA.FTZ R33, R0, R177.reuse, R176.reuse ;  /* 0x000000b100217223 */ /* 0x180fe200000100b0 */
[-CC-:B------:R-:W-:Y:S01]  /*6e40*/  FFMA.FTZ R35, R207, R177.reuse, R176.reuse ;  /* 0x000000b1cf237223 */ /* 0x180fe200000100b0 */
[----:B------:R-:W-:Y:S01]  /*6e50*/  LOP3.LUT P4, RZ, R22, 0xff, RZ, 0xc0, !PT ;  /* 0x000000ff16ff7812 */ /* 0x000fe2000788c0ff */
[-CC-:B------:R-:W-:Y:S01]  /*6e60*/  FFMA.FTZ R38, R10, R177.reuse, R176.reuse ;  /* 0x000000b10a267223 */ /* 0x180fe200000100b0 */
[----:B------:R-:W-:Y:S01]  /*6e70*/  FADD.FTZ R33, R202, -R33 ;  /* 0x80000021ca217221 */ /* 0x000fe20000010000 */
[----:B------:R-:W-:Y:S01]  /*6e80*/  FADD.FTZ R32, R250, -R35 ;  /* 0x80000023fa207221 */ /* 0x000fe20000010000 */
[----:B------:R-:W-:Y:S01]  /*6e90*/  LOP3.LUT P6, RZ, R22, 0xff00, RZ, 0xc0, !PT ;  /* 0x0000ff0016ff7812 */ /* 0x000fe200078cc0ff */
[----:B------:R-:W-:Y:S01]  /*6ea0*/  FFMA.FTZ R39, R201, R177, R176 ;  /* 0x000000b1c9277223 */ /* 0x000fe200000100b0 */
[C---:B-----5:R-:W-:Y:S01]  /*6eb0*/  FFMA.FTZ R36, R3.reuse, R33, R76 ;  /* 0x0000002103247223 */ /* 0x060fe2000001004c */
[----:B------:R-:W-:Y:S01]  /*6ec0*/  FFMA.FTZ R37, R3, R32, R77 ;  /* 0x0000002003257223 */ /* 0x000fe2000001004d */
[----:B------:R-:W-:Y:S01]  /*6ed0*/  FADD.FTZ R38, R227, -R38 ;  /* 0x80000026e3267221 */ /* 0x000fe20000010000 */
[----:B------:R-:W-:Y:S01]  /*6ee0*/  FADD.FTZ R39, R247, -R39 ;  /* 0x80000027f7277221 */ /* 0x000fe20000010000 */
[-C--:B------:R-:W-:Y:S01]  /*6ef0*/  FMUL.FTZ R32, R36, R4.reuse ;  /* 0x0000000424207220 */ /* 0x080fe20000410000 */
[----:B------:R-:W-:Y:S01]  /*6f00*/  FMUL.FTZ R33, R37, R4 ;  /* 0x0000000425217220 */ /* 0x000fe20000410000 */
[C---:B------:R-:W-:Y:S01]  /*6f10*/  FFMA.FTZ R38, R3.reuse, R38, R78 ;  /* 0x0000002603267223 */ /* 0x040fe2000001004e */
[----:B------:R-:W-:Y:S01]  /*6f20*/  FFMA.FTZ R39, R3, R39, R79 ;  /* 0x0000002703277223 */ /* 0x000fe2000001004f */
[----:B------:R-:W-:Y:S01]  /*6f30*/  FMUL.FTZ R32, R32, UR14 ;  /* 0x0000000e20207c20 */ /* 0x000fe20008410000 */
[----:B------:R-:W-:Y:S01]  /*6f40*/  FMUL.FTZ R33, R33, UR14 ;  /* 0x0000000e21217c20 */ /* 0x000fe20008410000 */
[-C--:B------:R-:W-:Y:S01]  /*6f50*/  FMUL.FTZ R173, R38, R4.reuse ;  /* 0x0000000426ad7220 */ /* 0x080fe20000410000 */
[----:B------:R-:W-:-:S02]  /*6f60*/  FMUL.FTZ R35, R39, R4 ;  /* 0x0000000427237220 */ /* 0x000fc40000410000 */
[----:B------:R-:W-:Y:S01]  /*6f70*/  FSEL R32, R32, RZ, P4 ;  /* 0x000000ff20207208 */ /* 0x000fe20002000000 */
[----:B------:R-:W-:Y:S01]  /*6f80*/  FMUL.FTZ R173, R173, UR14 ;  /* 0x0000000eadad7c20 */ /* 0x000fe20008410000 */
[----:B------:R-:W-:Y:S01]  /*6f90*/  FSEL R33, R33, RZ, P6 ;  /* 0x000000ff21217208 */ /* 0x000fe20003000000 */
[----:B------:R-:W-:Y:S01]  /*6fa0*/  FMUL.FTZ R35, R35, UR14 ;  /* 0x0000000e23237c20 */ /* 0x000fe20008410000 */
[----:B------:R-:W-:Y:S02]  /*6fb0*/  LOP3.LUT P6, RZ, R22, 0xff0000, RZ, 0xc0, !PT ;  /* 0x00ff000016ff7812 */ /* 0x000fe400078cc0ff */
[----:B------:R-:W-:Y:S01]  /*6fc0*/  F2FP.BF16.F32.PACK_AB R172, R33, R32 ;  /* 0x0000002021ac723e */ /* 0x000fe200000010ff */
[-CC-:B------:R-:W-:Y:S01]  /*6fd0*/  FFMA.FTZ R32, R14, R177.reuse, R176.reuse ;  /* 0x000000b10e207223 */ /* 0x180fe200000100b0 */
[----:B------:R-:W-:Y:S01]  /*6fe0*/  FFMA.FTZ R33, R195, R177, R176 ;  /* 0x000000b1c3217223 */ /* 0x000fe200000100b0 */
[----:B------:R-:W-:Y:S02]  /*6ff0*/  LOP3.LUT P4, RZ, R22, 0xff000000, RZ, 0xc0, !PT ;  /* 0xff00000016ff7812 */ /* 0x000fe4000788c0ff */
[----:B------:R-:W-:Y:S01]  /*7000*/  FADD.FTZ R32, R222, -R32 ;  /* 0x80000020de207221 */ /* 0x000fe20000010000 */
[----:B------:R-:W-:Y:S01]  /*7010*/  FADD.FTZ R33, R243, -R33 ;  /* 0x80000021f3217221 */ /* 0x000fe20000010000 */
[----:B------:R-:W-:-:S02]  /*7020*/  FSEL R173, R173, RZ, P6 ;  /* 0x000000ffadad7208 */ /* 0x000fc40003000000 */
[C---:B------:R-:W-:Y:S01]  /*7030*/  FFMA.FTZ R32, R3.reuse, R32, R72 ;  /* 0x0000002003207223 */ /* 0x040fe20000010048 */
[----:B------:R-:W-:Y:S01]  /*7040*/  FFMA.FTZ R33, R3, R33, R73 ;  /* 0x0000002103217223 */ /* 0x000fe20000010049 */
[----:B------:R-:W-:Y:S02]  /*7050*/  FSEL R35, R35, RZ, P4 ;  /* 0x000000ff23237208 */ /* 0x000fe40002000000 */
[-C--:B------:R-:W-:Y:S01]  /*7060*/  FMUL.FTZ R174, R32, R4.reuse ;  /* 0x0000000420ae7220 */ /* 0x080fe20000410000 */
[----:B------:R-:W-:Y:S01]  /*7070*/  FMUL.FTZ R34, R33, R4 ;  /* 0x0000000421227220 */ /* 0x000fe20000410000 */
[C---:B------:R-:W-:Y:S02]  /*7080*/  LOP3.LUT P6, RZ, R23.reuse, 0xff, RZ, 0xc0, !PT ;  /* 0x000000ff17ff7812 */ /* 0x040fe400078cc0ff */
[----:B------:R-:W-:Y:S01]  /*7090*/  FMUL.FTZ R174, R174, UR14 ;  /* 0x0000000eaeae7c20 */ /* 0x000fe20008410000 */
[----:B------:R-:W-:Y:S01]  /*70a0*/  FMUL.FTZ R34, R34, UR14 ;  /* 0x0000000e22227c20 */ /* 0x000fe20008410000 */
[----:B------:R-:W-:-:S02]  /*70b0*/  LOP3.LUT P4, RZ, R23, 0xff00, RZ, 0xc0, !PT ;  /* 0x0000ff0017ff7812 */ /* 0x000fc4000788c0ff */
[----:B------:R-:W-:Y:S01]  /*70c0*/  F2FP.BF16.F32.PACK_AB R173, R35, R173 ;  /* 0x000000ad23ad723e */ /* 0x000fe200000010ff */
[-CC-:B------:R-:W-:Y:S01]  /*70d0*/  FFMA.FTZ R35, R191, R177.reuse, R176.reuse ;  /* 0x000000b1bf237223 */ /* 0x180fe200000100b0 */
[----:B------:R-:W-:Y:S02]  /*70e0*/  FSEL R174, R174, RZ, P6 ;  /* 0x000000ffaeae7208 */ /* 0x000fe40003000000 */
[----:B------:R-:W-:Y:S01]  /*70f0*/  FSEL R34, R34, RZ, P4 ;  /* 0x000000ff22227208 */ /* 0x000fe20002000000 */
[----:B------:R-:W-:Y:S01]  /*7100*/  FADD.FTZ R35, R239, -R35 ;  /* 0x80000023ef237221 */ /* 0x000fe20000010000 */
[----:B------:R-:W-:Y:S02]  /*7110*/  ISETP.GE.U32.AND P4, PT, R22, RZ, PT ;  /* 0x000000ff1600720c */ /* 0x000fe40003f86070 */
[----:B------:R-:W-:Y:S01]  /*7120*/  F2FP.BF16.F32.PACK_AB R174, R34, R174 ;  /* 0x000000ae22ae723e */ /* 0x000fe200000010ff */
[----:B------:R-:W-:Y:S01]  /*7130*/  FFMA.FTZ R34, R18, R177, R176 ;  /* 0x000000b112227223 */ /* 0x000fe200000100b0 */
[----:B------:R-:W-:Y:S01]  /*7140*/  FFMA.FTZ R35, R3, R35, R75 ;  /* 0x0000002303237223 */ /* 0x000fe2000001004b */
[----:B------:R-:W-:-:S02]  /*7150*/  ISETP.GE.U32.AND.EX P4, PT, R23, 0x1000000, PT, P4 ;  /* 0x010000001700780c */ /* 0x000fc40003f86140 */
[----:B------:R-:W-:Y:S01]  /*7160*/  FADD.FTZ R34, R219, -R34 ;  /* 0x80000022db227221 */ /* 0x000fe20000010000 */
[----:B------:R-:W-:Y:S01]  /*7170*/  FMUL.FTZ R178, R35, R4 ;  /* 0x0000000423b27220 */ /* 0x000fe20000410000 */
[----:B------:R-:W-:Y:S02]  /*7180*/  LOP3.LUT P6, RZ, R23, 0xff0000, RZ, 0xc0, !PT ;  /* 0x00ff000017ff7812 */ /* 0x000fe400078cc0ff */
[----:B------:R-:W-:Y:S01]  /*7190*/  FFMA.FTZ R34, R3, R34, R74 ;  /* 0x0000002203227223 */ /* 0x000fe2000001004a */
[----:B------:R-:W-:-:S03]  /*71a0*/  FMUL.FTZ R178, R178, UR14 ;  /* 0x0000000eb2b27c20 */ /* 0x000fc60008410000 */
[----:B------:R-:W-:Y:S02]  /*71b0*/  FMUL.FTZ R175, R34, R4 ;  /* 0x0000000422af7220 */ /* 0x000fe40000410000 */
[----:B------:R-:W-:Y:S02]  /*71c0*/  FSEL R178, R178, RZ, P4 ;  /* 0x000000ffb2b27208 */ /* 0x000fe40002000000 */
[----:B------:R-:W-:-:S05]  /*71d0*/  FMUL.FTZ R175, R175, UR14 ;  /* 0x0000000eafaf7c20 */ /* 0x000fca0008410000 */
[----:B------:R-:W-:-:S04]  /*71e0*/  FSEL R175, R175, RZ, P6 ;  /* 0x000000ffafaf7208 */ /* 0x000fc80003000000 */
[----:B------:R-:W-:Y:S02]  /*71f0*/  F2FP.BF16.F32.PACK_AB R175, R178, R175 ;  /* 0x000000afb2af723e */ /* 0x000fe400000010ff */
[----:B------:R-:W0:Y:S02]  /*7200*/  LDC.64 R178, c[0x0][0x478] ;  /* 0x00011e00ffb27b82 */ /* 0x000e240000000a00 */
[----:B0-----:R-:W-:-:S05]  /*7210*/  IMAD.WIDE.U32 R178, R2, 0x20, R178 ;  /* 0x0000002002b27825 */ /* 0x001fca00078e00b2 */
[----:B------:R-:W-:Y:S04]  /*7220*/  STG.E.128 desc[UR6][R178.64], R36 ;  /* 0x00000024b2007986 */ /* 0x000fe8000c101d06 */
[----:B------:R0:W-:Y:S02]  /*7230*/  STG.E.128 desc[UR6][R178.64+0x10], R32 ;  /* 0x00001020b2007986 */ /* 0x0001e4000c101d06 */
[----:B0-----:R-:W0:Y:S02]  /*7240*/  LDC.64 R178, c[0x0][0x468] ;  /* 0x00011a00ffb27b82 */ /* 0x001e240000000a00 */
[C---:B0-----:R-:W-:Y:S01]  /*7250*/  IMAD.WIDE.U32 R178, R2.reuse, 0x10, R178 ;  /* 0x0000001002b27825 */ /* 0x041fe200078e00b2 */
[----:B------:R-:W-:-:S04]  /*7260*/  IADD3 R2, PT, PT, R2, 0x20, RZ ;  /* 0x0000002002027810 */ /* 0x000fc80007ffe0ff */
[----:B------:R0:W-:Y:S03]  /*7270*/  STG.E.128 desc[UR6][R178.64], R172 ;  /* 0x000000acb2007986 */ /* 0x0001e6000c101d06 */
.L_x_7811:
[----:B------:R-:W-:Y:S05]  /*7280*/  BSYNC.RECONVERGENT B2 ;  /* 0x0000000000027941 */ /* 0x000fea0003800200 */
.L_x_7810:
[----:B------:R-:W-:Y:S04]  /*7290*/  BSSY.RECONVERGENT B2, `(.L_x_7812) ;  /* 0x0000047000027945 */ /* 0x000fe80003800200 */
[----:B------:R-:W-:Y:S05]  /*72a0*/  @!P3 BRA `(.L_x_7813) ;  /* 0x000000040014b947 */ /* 0x000fea0003800000 */
[-CC-:B------:R-:W-:Y:S01]  /*72b0*/  FFMA.FTZ R32, R6, R177.reuse, R176.reuse ;  /* 0x000000b106207223 */ /* 0x180fe200000100b0 */
[-CC-:B------:R-:W-:Y:S01]  /*72c0*/  FFMA.FTZ R34, R206, R177.reuse, R176.reuse ;  /* 0x000000b1ce227223 */ /* 0x180fe200000100b0 */
[C---:B------:R-:W-:Y:S01]  /*72d0*/  LOP3.LUT P3, RZ, R24.reuse, 0xff, RZ, 0xc0, !PT ;  /* 0x000000ff18ff7812 */ /* 0x040fe2000786c0ff */
[-C--:B------:R-:W-:Y:S01]  /*72e0*/  FFMA.FTZ R38, R11, R177.reuse, R176 ;  /* 0x000000b10b267223 */ /* 0x080fe200000100b0 */
        /* <DEDUP_REMOVED lines=14> */
[-C--:B0-----:R-:W-:Y:S01]  /*73d0*/  FMUL.FTZ R173, R38, R4.reuse ;  /* 0x0000000426ad7220 */ /* 0x081fe20000410000 */
[----:B------:R-:W-:Y:S01]  /*73e0*/  FMUL.FTZ R35, R39, R4 ;  /* 0x0000000427237220 */ /* 0x000fe20000410000 */
[----:B------:R-:W-:-:S02]  /*73f0*/  LOP3.LUT P6, RZ, R24, 0xff0000, RZ, 0xc0, !PT ;  /* 0x00ff000018ff7812 */ /* 0x000fc400078cc0ff */
        /* <DEDUP_REMOVED lines=8> */
[----:B------:R-:W-:Y:S02]  /*7480*/  FSEL R173, R173, RZ, P6 ;  /* 0x000000ffadad7208 */ /* 0x000fe40003000000 */
[----:B------:R-:W-:Y:S01]  /*7490*/  FADD.FTZ R32, R218, -R32 ;  /* 0x80000020da207221 */ /* 0x000fe20000010000 */
[----:B------:R-:W-:Y:S01]  /*74a0*/  FADD.FTZ R33, R242, -R33 ;  /* 0x80000021f2217221 */ /* 0x000fe20000010000 */
[----:B------:R-:W-:-:S02]  /*74b0*/  LOP3.LUT P3, RZ, R25, 0xff, RZ, 0xc0, !PT ;  /* 0x000000ff19ff7812 */ /* 0x000fc4000786c0ff */
[C---:B------:R-:W-:Y:S01]  /*74c0*/  FFMA.FTZ R32, R3.reuse, R32, R64 ;  /* 0x0000002003207223 */ /* 0x040fe20000010040 */
[----:B------:R-:W-:Y:S01]  /*74d0*/  FFMA.FTZ R33, R3, R33, R65 ;  /* 0x0000002103217223 */ /* 0x000fe20000010041 */
[----:B------:R-:W-:Y:S02]  /*74e0*/  LOP3.LUT P6, RZ, R25, 0xff00, RZ, 0xc0, !PT ;  /* 0x0000ff0019ff7812 */ /* 0x000fe400078cc0ff */
[-C--:B------:R-:W-:Y:S01]  /*74f0*/  FMUL.FTZ R174, R32, R4.reuse ;  /* 0x0000000420ae7220 */ /* 0x080fe20000410000 */
[----:B------:R-:W-:Y:S01]  /*7500*/  FMUL.FTZ R34, R33, R4 ;  /* 0x0000000421227220 */ /* 0x000fe20000410000 */
[----:B------:R-:W-:Y:S02]  /*7510*/  FSEL R35, R35, RZ, P4 ;  /* 0x000000ff23237208 */ /* 0x000fe40002000000 */
[----:B------:R-:W-:Y:S01]  /*7520*/  FMUL.FTZ R174, R174, UR14 ;  /* 0x0000000eaeae7c20 */ /* 0x000fe20008410000 */
[----:B------:R-:W-:Y:S01]  /*7530*/  FMUL.FTZ R34, R34, UR14 ;  /* 0x0000000e22227c20 */ /* 0x000fe20008410000 */
[----:B------:R-:W-:Y:S01]  /*7540*/  F2FP.BF16.F32.PACK_AB R173, R35, R173 ;  /* 0x000000ad23ad723e */ /* 0x000fe200000010ff */
[----:B------:R-:W-:Y:S01]  /*7550*/  FFMA.FTZ R35, R190, R177, R176 ;  /* 0x000000b1be237223 */ /* 0x000fe200000100b0 */
[----:B------:R-:W-:-:S02]  /*7560*/  LOP3.LUT P4, RZ, R25, 0xff0000, RZ, 0xc0, !PT ;  /* 0x00ff000019ff7812 */ /* 0x000fc4000788c0ff */
[----:B------:R-:W-:Y:S01]  /*7570*/  FSEL R174, R174, RZ, P3 ;  /* 0x000000ffaeae7208 */ /* 0x000fe20001800000 */
[----:B------:R-:W-:Y:S01]  /*7580*/  FADD.FTZ R35, R238, -R35 ;  /* 0x80000023ee237221 */ /* 0x000fe20000010000 */
[----:B------:R-:W-:Y:S02]  /*7590*/  FSEL R34, R34, RZ, P6 ;  /* 0x000000ff22227208 */ /* 0x000fe40003000000 */
[----:B------:R-:W-:Y:S01]  /*75a0*/  ISETP.GE.U32.AND P3, PT, R24, RZ, PT ;  /* 0x000000ff1800720c */ /* 0x000fe20003f66070 */
[----:B------:R-:W-:Y:S01]  /*75b0*/  FFMA.FTZ R35, R3, R35, R67 ;  /* 0x0000002303237223 */ /* 0x000fe20000010043 */
[----:B------:R-:W-:Y:S01]  /*75c0*/  F2FP.BF16.F32.PACK_AB R174, R34, R174 ;  /* 0x000000ae22ae723e */ /* 0x000fe200000010ff */
[----:B------:R-:W-:Y:S01]  /*75d0*/  FFMA.FTZ R34, R19, R177, R176 ;  /* 0x000000b113227223 */ /* 0x000fe200000100b0 */
[----:B------:R-:W-:Y:S01]  /*75e0*/  ISETP.GE.U32.AND.EX P3, PT, R25, 0x1000000, PT, P3 ;  /* 0x010000001900780c */ /* 0x000fe20003f66130 */
[----:B------:R-:W-:Y:S02]  /*75f0*/  FMUL.FTZ R178, R35, R4 ;  /* 0x0000000423b27220 */ /* 0x000fe40000410000 */
[----:B------:R-:W-:-:S02]  /*7600*/  FADD.FTZ R34, R211, -R34 ;  /* 0x80000022d3227221 */ /* 0x000fc40000010000 */
[----:B------:R-:W-:Y:S02]  /*7610*/  FMUL.FTZ R178, R178, UR14 ;  /* 0x0000000eb2b27c20 */ /* 0x000fe40008410000 */
[----:B------:R-:W-:-:S03]  /*7620*/  FFMA.FTZ R34, R3, R34, R66 ;  /* 0x0000002203227223 */ /* 0x000fc60000010042 */
[----:B------:R-:W-:Y:S01]  /*7630*/  FSEL R178, R178, RZ, P3 ;  /* 0x000000ffb2b27208 */ /* 0x000fe20001800000 */
[----:B------:R-:W-:-:S04]  /*7640*/  FMUL.FTZ R175, R34, R4 ;  /* 0x0000000422af7220 */ /* 0x000fc80000410000 */
        /* <DEDUP_REMOVED lines=11> */
.L_x_7813:
[----:B------:R-:W-:Y:S05]  /*7700*/  BSYNC.RECONVERGENT B2 ;  /* 0x0000000000027941 */ /* 0x000fea0003800200 */
.L_x_7812:
        /* <DEDUP_REMOVED lines=20> */
[-C--:B0-2---:R-:W-:Y:S01]  /*7850*/  FMUL.FTZ R173, R38, R4.reuse ;  /* 0x0000000426ad7220 */ /* 0x085fe20000410000 */
        /* <DEDUP_REMOVED lines=13> */
[----:B------:R-:W-:-:S02]  /*7930*/  LOP3.LUT P6, RZ, R27, 0xff00, RZ, 0xc0, !PT ;  /* 0x0000ff001bff7812 */ /* 0x000fc400078cc0ff */
[C---:B------:R-:W-:Y:S01]  /*7940*/  FFMA.FTZ R32, R3.reuse, R32, R56 ;  /* 0x0000002003207223 */ /* 0x040fe20000010038 */
[----:B------:R-:W-:Y:S01]  /*7950*/  FFMA.FTZ R33, R3, R33, R57 ;  /* 0x0000002103217223 */ /* 0x000fe20000010039 */
[----:B------:R-:W-:Y:S02]  /*7960*/  FSEL R173, R173, RZ, P2 ;  /* 0x000000ffadad7208 */ /* 0x000fe40001000000 */
[-C--:B------:R-:W-:Y:S01]  /*7970*/  FMUL.FTZ R174, R32, R4.reuse ;  /* 0x0000000420ae7220 */ /* 0x080fe20000410000 */
[----:B------:R-:W-:Y:S01]  /*7980*/  FMUL.FTZ R34, R33, R4 ;  /* 0x0000000421227220 */ /* 0x000fe20000410000 */
[----:B------:R-:W-:Y:S02]  /*7990*/  FSEL R35, R35, RZ, P3 ;  /* 0x000000ff23237208 */ /* 0x000fe40001800000 */
[----:B------:R-:W-:Y:S01]  /*79a0*/  FMUL.FTZ R174, R174, UR14 ;  /* 0x0000000eaeae7c20 */ /* 0x000fe20008410000 */
[----:B------:R-:W-:Y:S01]  /*79b0*/  FMUL.FTZ R34, R34, UR14 ;  /* 0x0000000e22227c20 */ /* 0x000fe20008410000 */
[----:B------:R-:W-:Y:S01]  /*79c0*/  F2FP.BF16.F32.PACK_AB R173, R35, R173 ;  /* 0x000000ad23ad723e */ /* 0x000fe200000010ff */
[----:B------:R-:W-:Y:S01]  /*79d0*/  FFMA.FTZ R35, R189, R177, R176 ;  /* 0x000000b1bd237223 */ /* 0x000fe200000100b0 */
[----:B------:R-:W-:-:S02]  /*79e0*/  ISETP.GE.U32.AND P2, PT, R26, RZ, PT ;  /* 0x000000ff1a00720c */ /* 0x000fc40003f46070 */
[----:B------:R-:W-:Y:S01]  /*79f0*/  FSEL R174, R174, RZ, P4 ;  /* 0x000000ffaeae7208 */ /* 0x000fe20002000000 */
[----:B------:R-:W-:Y:S01]  /*7a00*/  FADD.FTZ R35, R237, -R35 ;  /* 0x80000023ed237221 */ /* 0x000fe20000010000 */
[----:B------:R-:W-:Y:S02]  /*7a10*/  FSEL R34, R34, RZ, P6 ;  /* 0x000000ff22227208 */ /* 0x000fe40003000000 */
[----:B------:R-:W-:Y:S01]  /*7a20*/  ISETP.GE.U32.AND.EX P2, PT, R27, 0x1000000, PT, P2 ;  /* 0x010000001b00780c */ /* 0x000fe20003f46120 */
[----:B------:R-:W-:Y:S01]  /*7a30*/  FFMA.FTZ R35, R3, R35, R59 ;  /* 0x0000002303237223 */ /* 0x000fe2000001003b */
[----:B------:R-:W-:Y:S01]  /*7a40*/  F2FP.BF16.F32.PACK_AB R174, R34, R174 ;  /* 0x000000ae22ae723e */ /* 0x000fe200000010ff */
[----:B------:R-:W-:Y:S01]  /*7a50*/  FFMA.FTZ R34, R20, R177, R176 ;  /* 0x000000b114227223 */ /* 0x000fe200000100b0 */
[----:B------:R-:W-:Y:S01]  /*7a60*/  LOP3.LUT P3, RZ, R27, 0xff0000, RZ, 0xc0, !PT ;  /* 0x00ff00001bff7812 */ /* 0x000fe2000786c0ff */
        /* <DEDUP_REMOVED lines=17> */
.L_x_7815:
[----:B------:R-:W-:Y:S05]  /*7b80*/  BSYNC.RECONVERGENT B2 ;  /* 0x0000000000027941 */ /* 0x000fea0003800200 */
.L_x_7814:
[----:B------:R-:W-:Y:S04]  /*7b90*/  BSSY.RECONVERGENT B2, `(.L_x_7816) ;  /* 0x0000047000027945 */ /* 0x000fe80003800200 */
[----:B------:R-:W-:Y:S05]  /*7ba0*/  @!P1 BRA `(.L_x_7817) ;  /* 0x0000000400149947 */ /* 0x000fea0003800000 */
[-CC-:B------:R-:W-:Y:S01]  /*7bb0*/  FFMA.FTZ R33, R203, R177.reuse, R176.reuse ;  /* 0x000000b1cb217223 */ /* 0x180fe200000100b0 */
[-CC-:B------:R-:W-:Y:S01]  /*7bc0*/  FFMA.FTZ R32, R8, R177.reuse, R176.reuse ;  /* 0x000000b108207223 */ /* 0x180fe200000100b0 */
[----:B------:R-:W-:Y:S01]  /*7bd0*/  LOP3.LUT P1, RZ, R28, 0xff, RZ, 0xc0, !PT ;  /* 0x000000ff1cff7812 */ /* 0x000fe2000782c0ff */
        /* <DEDUP_REMOVED lines=15> */
[-C--:B0-23--:R-:W-:Y:S01]  /*7cd0*/  FMUL.FTZ R173, R38, R4.reuse ;  /* 0x0000000426ad7220 */ /* 0x08dfe20000410000 */
        /* <DEDUP_REMOVED lines=50> */
.L_x_7817:
[----:B------:R-:W-:Y:S05]  /*8000*/  BSYNC.RECONVERGENT B2 ;  /* 0x0000000000027941 */ /* 0x000fea0003800200 */
.L_x_7816:
        /* <DEDUP_REMOVED lines=9> */
[C---:B-----5:R-:W-:Y:S01]  /*80a0*/  FFMA.FTZ R36, R3.reuse, R36, R44 ;  /* 0x0000002403247223 */ /* 0x060fe2000001002c */
[C---:B------:R-:W-:Y:S01]  /*80b0*/  FFMA.FTZ R37, R3.reuse, R32, R45 ;  /* 0x0000002003257223 */ /* 0x040fe2000001002d */
[C---:B------:R-:W-:Y:S01]  /*80c0*/  FFMA.FTZ R38, R3.reuse, R38, R46 ;  /* 0x0000002603267223 */ /* 0x040fe2000001002e */
[----:B------:R-:W-:Y:S01]  /*80d0*/  FFMA.FTZ R39, R3, R39, R47 ;  /* 0x0000002703277223 */ /* 0x000fe2000001002f */
        /* <DEDUP_REMOVED lines=24> */
[----:B------:R-:W-:-:S02]  /*8260*/  FFMA.FTZ R33, R3, R33, R41 ;  /* 0x0000002103217223 */ /* 0x000fc40000010029 */
[----:B------:R-:W-:Y:S02]  /*8270*/  FFMA.FTZ R32, R3, R32, R40 ;  /* 0x0000002003207223 */ /* 0x000fe40000010028 */
        /* <DEDUP_REMOVED lines=14> */
[C---:B------:R-:W-:Y:S01]  /*8360*/  FFMA.FTZ R35, R3.reuse, R34, R43 ;  /* 0x0000002203237223 */ /* 0x040fe2000001002b */
[----:B------:R-:W-:Y:S02]  /*8370*/  FFMA.FTZ R34, R3, R176, R42 ;  /* 0x000000b003227223 */ /* 0x000fe4000001002a */
[----:B------:R-:W0:Y:S01]  /*8380*/  LDC.64 R176, c[0x0][0x478] ;  /* 0x00011e00ffb07b82 */ /* 0x000e220000000a00 */
[-C--:B------:R-:W-:Y:S01]  /*8390*/  FMUL.FTZ R3, R35, R4.reuse ;  /* 0x0000000423037220 */ /* 0x080fe20000410000 */
[----:B------:R-:W-:-:S03]  /*83a0*/  FMUL.FTZ R4, R34, R4 ;  /* 0x0000000422047220 */ /* 0x000fc60000410000 */
[----:B------:R-:W-:Y:S01]  /*83b0*/  FMUL.FTZ R3, R3, UR14 ;  /* 0x0000000e03037c20 */ /* 0x000fe20008410000 */
[----:B------:R-:W-:-:S04]  /*83c0*/  FMUL.FTZ R4, R4, UR14 ;  /* 0x0000000e04047c20 */ /* 0x000fc80008410000 */
[----:B------:R-:W-:Y:S02]  /*83d0*/  FSEL R3, R3, RZ, P0 ;  /* 0x000000ff03037208 */ /* 0x000fe40000000000 */
[----:B------:R-:W-:-:S04]  /*83e0*/  FSEL R4, R4, RZ, P1 ;  /* 0x000000ff04047208 */ /* 0x000fc80000800000 */
[----:B------:R-:W-:Y:S01]  /*83f0*/  F2FP.BF16.F32.PACK_AB R175, R3, R4 ;  /* 0x0000000403af723e */ /* 0x000fe200000010ff */
[----:B0-----:R-:W-:-:S05]  /*8400*/  IMAD.WIDE.U32 R176, R2, 0x20, R176 ;  /* 0x0000002002b07825 */ /* 0x001fca00078e00b0 */
[----:B------:R-:W-:Y:S04]  /*8410*/  STG.E.128 desc[UR6][R176.64], R36 ;  /* 0x00000024b0007986 */ /* 0x000fe8000c101d06 */
[----:B------:R0:W-:Y:S02]  /*8420*/  STG.E.128 desc[UR6][R176.64+0x10], R32 ;  /* 0x00001020b0007986 */ /* 0x0001e4000c101d06 */
[----:B0-----:R-:W0:Y:S02]  /*8430*/  LDC.64 R176, c[0x0][0x468] ;  /* 0x00011a00ffb07b82 */ /* 0x001e240000000a00 */
[----:B0-----:R-:W-:-:S05]  /*8440*/  IMAD.WIDE.U32 R2, R2, 0x10, R176 ;  /* 0x0000001002027825 */ /* 0x001fca00078e00b0 */
[----:B------:R0:W-:Y:S02]  /*8450*/  STG.E.128 desc[UR6][R2.64], R172 ;  /* 0x000000ac02007986 */ /* 0x0001e4000c101d06 */
.L_x_7798:
[----:B------:R-:W-:Y:S05]  /*8460*/  BSYNC.RECONVERGENT B1 ;  /* 0x0000000000017941 */ /* 0x000fea0003800200 */
.L_x_7780:
[----:B0----5:R-:W0:Y:S02]  /*8470*/  LDC.64 R2, c[0x0][0x380] ;  /* 0x0000e000ff027b82 */ /* 0x021e240000000a00 */
[----:B0-----:R-:W-:-:S04]  /*8480*/  LEA R231, R2, R231, 0x2 ;  /* 0x000000e702e77211 */ /* 0x001fc800078e10ff */
[----:B------:R-:W-:-:S13]  /*8490*/  ISETP.GE.AND P0, PT, R231, R3, PT ;  /* 0x00000003e700720c */ /* 0x000fda0003f06270 */
[----:B------:R-:W-:Y:S05]  /*84a0*/  @!P0 BRA `(.L_x_7818) ;  /* 0xffffff84006c8947 */ /* 0x000fea000383ffff */
.L_x_7768:
[----:B------:R-:W-:Y:S05]  /*84b0*/  BSYNC B0 ;  /* 0x0000000000007941 */ /* 0x000fea0003800000 */
.L_x_7767:
[----:B------:R-:W2:Y:S01]  /*84c0*/  LDL.LU R4, [R1+0x20] ;  /* 0x0000200001047983 */ /* 0x000ea20000300800 */
[----:B------:R-:W-:Y:S01]  /*84d0*/  MOV R2, 0x400 ;  /* 0x0000040000027802 */ /* 0x000fe20000000f00 */
[----:B------:R-:W-:Y:S05]  /*84e0*/  WARPSYNC.ALL ;  /* 0x0000000000007948 */ /* 0x000fea0003800000 */
[----:B--234-:R-:W0:Y:S01]  /*84f0*/  S2R R172, SR_TID.X ;  /* 0x0000000000ac7919 */ /* 0x01ce220000002100 */
[----:B------:R-:W2:Y:S01]  /*8500*/  S2UR UR4, SR_CTAID.X ;  /* 0x00000000000479c3 */ /* 0x000ea20000002500 */
[----:B------:R-:W3:Y:S01]  /*8510*/  LDCU.128 UR16, c[0x0][0x440] ;  /* 0x00008800ff1077ac */ /* 0x000ee20008000c00 */
[----:B------:R-:W4:Y:S01]  /*8520*/  S2R R3, SR_CgaCtaId ;  /* 0x0000000000037919 */ /* 0x000f220000008800 */
[----:B--2---:R-:W-:Y:S01]  /*8530*/  IMAD R52, R252, UR4, RZ ;  /* 0x00000004fc347c24 */ /* 0x004fe2000f8e02ff */
[----:B0-----:R-:W-:-:S02]  /*8540*/  SHF.R.U32.HI R0, RZ, 0x5, R172 ;  /* 0x00000005ff007819 */ /* 0x001fc400000116ac */
[C---:B------:R-:W-:Y:S02]  /*8550*/  LOP3.LUT R55, R172.reuse, 0x7f, RZ, 0x3c, !PT ;  /* 0x0000007fac377812 */ /* 0x040fe400078e3cff */
[----:B----4-:R-:W-:Y:S02]  /*8560*/  LEA R3, R3, R2, 0x18 ;  /* 0x0000000203037211 */ /* 0x010fe400078ec0ff */
[----:B------:R-:W-:Y:S02]  /*8570*/  IADD3 R252, PT, PT, R55, R252, RZ ;  /* 0x000000fc37fc7210 */ /* 0x000fe40007ffe0ff */
[----:B------:R-:W-:Y:S02]  /*8580*/  LEA R6, R172, R3, 0x2 ;  /* 0x00000003ac067211 */ /* 0x000fe400078e10ff */
[----:B------:R-:W-:Y:S02]  /*8590*/  IADD3 R52, P0, PT, R52, R172, RZ ;  /* 0x000000ac34347210 */ /* 0x000fe40007f1e0ff */
[----:B------:R-:W-:-:S02]  /*85a0*/  ISETP.GE.U32.AND P5, PT, R252, 0x180, PT ;  /* 0x00000180fc00780c */ /* 0x000fc40003fa6070 */
[----:B------:R-:W-:Y:S02]  /*85b0*/  IADD3.X R57, PT, PT, RZ, RZ, RZ, P0, !PT ;  /* 0x000000ffff397210 */ /* 0x000fe400007fe4ff */
[----:B------:R-:W-:Y:S02]  /*85c0*/  ISETP.GE.U32.AND P4, PT, R252, 0x280, PT ;  /* 0x00000280fc00780c */ /* 0x000fe40003f86070 */
[C---:B------:R-:W-:Y:S02]  /*85d0*/  SHF.L.U64.HI R57, R52.reuse, 0x2, R57 ;  /* 0x0000000234397819 */ /* 0x040fe40000010239 */
[----:B------:R-:W-:-:S04]  /*85e0*/  SHF.L.U32 R52, R52, 0x2, RZ ;  /* 0x0000000234347819 */ /* 0x000fc800000006ff */
[C---:B---3--:R-:W-:Y:S02]  /*85f0*/  IADD3 R54, P0, PT, R52.reuse, UR18, RZ ;  /* 0x0000001234367c10 */ /* 0x048fe4000ff1e0ff */
[----:B------:R-:W-:Y:S02]  /*8600*/  IADD3 R52, P1, PT, R52, UR16, RZ ;  /* 0x0000001034347c10 */ /* 0x000fe4000ff3e0ff */
[C---:B------:R-:W-:Y:S02]  /*8610*/  IADD3.X R59, PT, PT, R57.reuse, UR19, RZ, P0, !PT ;  /* 0x00000013393b7c10 */ /* 0x040fe400087fe4ff */
[C---:B------:R-:W-:Y:S02]  /*8620*/  ISETP.GE.U32.AND P0, PT, R252.reuse, 0x80, PT ;  /* 0x00000080fc00780c */ /* 0x040fe40003f06070 */
[----:B------:R-:W-:Y:S02]  /*8630*/  IADD3.X R57, PT, PT, R57, UR17, RZ, P1, !PT ;  /* 0x0000001139397c10 */ /* 0x000fe40008ffe4ff */
[----:B------:R-:W-:Y:S01]  /*8640*/  ISETP.GE.U32.AND P1, PT, R252, 0x100, PT ;  /* 0x00000100fc00780c */ /* 0x000fe20003f26070 */
[----:B------:R-:W-:-:S05]  /*8650*/  IMAD R0, R0, 0xa0, R4 ;  /* 0x000000a000007824 */ /* 0x000fca00078e0204 */
        /* <DEDUP_REMOVED lines=91> */
[----:B--2---:R-:W-:Y:S01]  /*8c10*/  FADD.FTZ R37, R8, R37 ;  /* 0x0000002508257221 */ /* 0x004fe20000010000 */
[----:B---3--:R-:W-:Y:S01]  /*8c20*/  FADD.FTZ R9, R9, R38 ;  /* 0x0000002609097221 */ /* 0x008fe20000010000 */
[----:B------:R-:W-:Y:S01]  /*8c30*/  STS.128 [R0], R156 ;  /* 0x0000009c00007388 */ /* 0x000fe20000000c00 */
[----:B----4-:R-:W-:-:S03]  /*8c40*/  FADD.FTZ R39, R10, R39 ;  /* 0x000000270a277221 */ /* 0x010fc60000010000 */
[----:B------:R-:W-:Y:S01]  /*8c50*/  STS.128 [R0+0x10], R152 ;  /* 0x0000109800007388 */ /* 0x000fe20000000c00 */
[----:B-1----:R-:W-:-:S03]  /*8c60*/  FADD.FTZ R11, R11, R40 ;  /* 0x000000280b0b7221 */ /* 0x002fc60000010000 */
        /* <DEDUP_REMOVED lines=191> */
.L_x_7779:
        /* <DEDUP_REMOVED lines=8> */
.L_x_7820:
[----:B------:R-:W-:Y:S05]  /*98e0*/  BSYNC B1 ;  /* 0x0000000000017941 */ /* 0x000fea0003800000 */
.L_x_7819:
        /* <DEDUP_REMOVED lines=8> */
.L_x_7821:
[----:B------:R-:W-:Y:S01]  /*9970*/  HFMA2 R174, -RZ, RZ, 0, 1.1920928955078125e-07 ;  /* 0x00000002ffae7431 */ /* 0x000fe200000001ff */
[----:B------:R-:W-:Y:S01]  /*9980*/  MOV R176, R215 ;  /* 0x000000d700b07202 */ /* 0x000fe20000000f00 */
[----:B------:R-:W-:-:S07]  /*9990*/  FADD.FTZ R213, R177, R213 ;  /* 0x000000d5b1d57221 */ /* 0x000fce0000010000 */
[----:B------:R-:W-:Y:S05]  /*99a0*/  WARPSYNC.COLLECTIVE R172, `(.L_x_7822) ;  /* 0x00000000ac087348 */ /* 0x000fea0003c00000 */
[----:B------:R0:W1:Y:S02]  /*99b0*/  SHFL.BFLY P6, R177, R176, R174, R173 ;  /* 0x0c0000aeb0b17389 */ /* 0x00006400000c00ad */
[----:B01----:R-:W-:Y:S05]  /*99c0*/  ENDCOLLECTIVE ;  /* 0x000000000000791b */ /* 0x003fea0003800000 */
.L_x_7822:
[----:B------:R-:W-:Y:S01]  /*99d0*/  MOV R176, R213 ;  /* 0x000000d500b07202 */ /* 0x000fe20000000f00 */
[----:B------:R-:W-:-:S07]  /*99e0*/  FADD.FTZ R215, R215, R177 ;  /* 0x000000b1d7d77221 */ /* 0x000fce0000010000 */
[----:B------:R-:W-:Y:S05]  /*99f0*/  WARPSYNC.COLLECTIVE R172, `(.L_x_7823) ;  /* 0x00000000ac087348 */ /* 0x000fea0003c00000 */
[----:B------:R0:W1:Y:S02]  /*9a00*/  SHFL.BFLY P6, R177, R176, R174, R173 ;  /* 0x0c0000aeb0b17389 */ /* 0x00006400000c00ad */
[----:B01----:R-:W-:Y:S05]  /*9a10*/  ENDCOLLECTIVE ;  /* 0x000000000000791b */ /* 0x003fea0003800000 */
.L_x_7823:
[----:B------:R-:W-:Y:S01]  /*9a20*/  HFMA2 R174, -RZ, RZ, 0, 2.384185791015625e-07 ;  /* 0x00000004ffae7431 */ /* 0x000fe200000001ff */
[----:B------:R-:W-:Y:S01]  /*9a30*/  MOV R176, R215 ;  /* 0x000000d700b07202 */ /* 0x000fe20000000f00 */
[----:B------:R-:W-:-:S07]  /*9a40*/  FADD.FTZ R213, R213, R177 ;  /* 0x000000b1d5d57221 */ /* 0x000fce0000010000 */
[----:B------:R-:W-:Y:S05]  /*9a50*/  WARPSYNC.COLLECTIVE R172, `(.L_x_7824) ;  /* 0x00000000ac087348 */ /* 0x000fea0003c00000 */
[----:B------:R0:W1:Y:S02]  /*9a60*/  SHFL.BFLY P6, R177, R176, R174, R173 ;  /* 0x0c0000aeb0b17389 */ /* 0x00006400000c00ad */
[----:B01----:R-:W-:Y:S05]  /*9a70*/  ENDCOLLECTIVE ;  /* 0x000000000000791b */ /* 0x003fea0003800000 */
.L_x_7824:
[----:B------:R-:W-:Y:S01]  /*9a80*/  MOV R176, R213 ;  /* 0x000000d500b07202 */ /* 0x000fe20000000f00 */
[----:B------:R-:W-:-:S07]  /*9a90*/  FADD.FTZ R215, R215, R177 ;  /* 0x000000b1d7d77221 */ /* 0x000fce0000010000 */
[----:B------:R-:W-:Y:S05]  /*9aa0*/  WARPSYNC.COLLECTIVE R172, `(.L_x_7825) ;  /* 0x00000000ac087348 */ /* 0x000fea0003c00000 */
[----:B------:R0:W1:Y:S02]  /*9ab0*/  SHFL.BFLY P6, R177, R176, R174, R173 ;  /* 0x0c0000aeb0b17389 */ /* 0x00006400000c00ad */
[----:B01----:R-:W-:Y:S05]  /*9ac0*/  ENDCOLLECTIVE ;  /* 0x000000000000791b */ /* 0x003fea0003800000 */
.L_x_7825:
[----:B------:R-:W-:Y:S01]  /*9ad0*/  HFMA2 R174, -RZ, RZ, 0, 4.76837158203125e-07 ;  /* 0x00000008ffae7431 */ /* 0x000fe200000001ff */
[----:B------:R-:W-:Y:S01]  /*9ae0*/  MOV R176, R215 ;  /* 0x000000d700b07202 */ /* 0x000fe20000000f00 */
[----:B------:R-:W-:-:S07]  /*9af0*/  FADD.FTZ R213, R213, R177 ;  /* 0x000000b1d5d57221 */ /* 0x000fce0000010000 */
[----:B------:R-:W-:Y:S05]  /*9b00*/  WARPSYNC.COLLECTIVE R172, `(.L_x_7826) ;  /* 0x00000000ac087348 */ /* 0x000fea0003c00000 */
[----:B------:R0:W1:Y:S02]  /*9b10*/  SHFL.BFLY P6, R177, R176, R174, R173 ;  /* 0x0c0000aeb0b17389 */ /* 0x00006400000c00ad */
[----:B01----:R-:W-:Y:S05]  /*9b20*/  ENDCOLLECTIVE ;  /* 0x000000000000791b */ /* 0x003fea0003800000 */
.L_x_7826:
[----:B------:R-:W-:Y:S01]  /*9b30*/  MOV R176, R213 ;  /* 0x000000d500b07202 */ /* 0x000fe20000000f00 */
[----:B------:R-:W-:-:S07]  /*9b40*/  FADD.FTZ R215, R215, R177 ;  /* 0x000000b1d7d77221 */ /* 0x000fce0000010000 */
[----:B------:R-:W-:Y:S05]  /*9b50*/  WARPSYNC.COLLECTIVE R172, `(.L_x_7827) ;  /* 0x00000000ac087348 */ /* 0x000fea0003c00000 */
[----:B------:R0:W1:Y:S02]  /*9b60*/  SHFL.BFLY P6, R177, R176, R174, R173 ;  /* 0x0c0000aeb0b17389 */ /* 0x00006400000c00ad */
[----:B01----:R-:W-:Y:S05]  /*9b70*/  ENDCOLLECTIVE ;  /* 0x000000000000791b */ /* 0x003fea0003800000 */
.L_x_7827:
[----:B------:R-:W-:Y:S01]  /*9b80*/  HFMA2 R174, -RZ, RZ, 0, 9.5367431640625e-07 ;  /* 0x00000010ffae7431 */ /* 0x000fe200000001ff */
[----:B------:R-:W-:Y:S01]  /*9b90*/  MOV R176, R215 ;  /* 0x000000d700b07202 */ /* 0x000fe20000000f00 */
[----:B------:R-:W-:-:S07]  /*9ba0*/  FADD.FTZ R213, R213, R177 ;  /* 0x000000b1d5d57221 */ /* 0x000fce0000010000 */
[----:B------:R-:W-:Y:S05]  /*9bb0*/  WARPSYNC.COLLECTIVE R172, `(.L_x_7828) ;  /* 0x00000000ac087348 */ /* 0x000fea0003c00000 */
[----:B------:R0:W1:Y:S02]  /*9bc0*/  SHFL.BFLY P6, R177, R176, R174, R173 ;  /* 0x0c0000aeb0b17389 */ /* 0x00006400000c00ad */
[----:B01----:R-:W-:Y:S05]  /*9bd0*/  ENDCOLLECTIVE ;  /* 0x000000000000791b */ /* 0x003fea0003800000 */
.L_x_7828:
[----:B------:R-:W-:Y:S02]  /*9be0*/  MOV R176, R213 ;  /* 0x000000d500b07202 */ /* 0x000fe40000000f00 */
[----:B------:R-:W-:-:S07]  /*9bf0*/  MOV R178, R177 ;  /* 0x000000b100b27202 */ /* 0x000fce0000000f00 */
[----:B------:R-:W-:Y:S05]  /*9c00*/  WARPSYNC.COLLECTIVE R172, `(.L_x_7829) ;  /* 0x00000000ac087348 */ /* 0x000fea0003c00000 */
[----:B------:R0:W1:Y:S02]  /*9c10*/  SHFL.BFLY P6, R177, R176, R174, R173 ;  /* 0x0c0000aeb0b17389 */ /* 0x00006400000c00ad */
[----:B01----:R-:W-:Y:S05]  /*9c20*/  ENDCOLLECTIVE ;  /* 0x000000000000791b */ /* 0x003fea0003800000 */
.L_x_7829:
[----:B------:R-:W-:Y:S01]  /*9c30*/  MOV R173, R177 ;  /* 0x000000b100ad7202 */ /* 0x000fe20000000f00 */
[----:B------:R-:W-:Y:S06]  /*9c40*/  BRA `(.L_x_7830) ;  /* 0xffffff9000407947 */ /* 0x000fec000383ffff */
.L_x_7831:
        /* <DEDUP_REMOVED lines=11> */
.L_x_25420:


//--------------------- .text._ZN10layer_norm13ln_bwd_kernelINS_13Kernel_traitsI13__nv_bfloat16S2_fS2_fjLj1280ELj1ELj4ELj1ELj16ENS_18Kernel_traits_baseILj1280ES2_S2_fS2_fjLj128EEEEELb1ELb0ELb0ELb1EEEvNS_9BwdParamsE --------------------------
	.section	.text._ZN10layer_norm13ln_bwd_kernelINS_13Kernel_traitsI13__nv_bfloat16S2_fS2_fjLj1280ELj1ELj4ELj1ELj16ENS_18Kernel_traits_baseILj1280ES2_S2_fS2_fjLj128EEEEELb1ELb0ELb0ELb1EEEvNS_9BwdParamsE,"ax",@progbits
	.align	128
        .global         _ZN10layer_norm13ln_bwd_kernelINS_13Kernel_traitsI13__nv_bfloat16S2_fS2_fjLj1280ELj1ELj4ELj1ELj16ENS_18Kernel_traits_baseILj1280ES2_S2_fS2_fjLj128EEEEELb1ELb0ELb0ELb1EEEvNS_9BwdParamsE
        .type           _ZN10layer_norm13ln_bwd_kernelINS_13Kernel_traitsI13__nv_bfloat16S2_fS2_fjLj1280ELj1ELj4ELj1ELj16ENS_18Kernel_traits_baseILj1280ES2_S2_fS2_fjLj128EEEEELb1ELb0ELb0ELb1EEEvNS_9BwdParamsE,@function
        .size           _ZN10layer_norm13ln_bwd_kernelINS_13Kernel_traitsI13__nv_bfloat16S2_fS2_fjLj1280ELj1ELj4ELj1ELj16ENS_18Kernel_traits_baseILj1280ES2_S2_fS2_fjLj128EEEEELb1ELb0ELb0ELb1EEEvNS_9BwdParamsE,(.L_x_25421 - _ZN10layer_norm13ln_bwd_kernelINS_13Kernel_traitsI13__nv_bfloat16S2_fS2_fjLj1280ELj1ELj4ELj1ELj16ENS_18Kernel_traits_baseILj1280ES2_S2_fS2_fjLj128EEEEELb1ELb0ELb0ELb1EEEvNS_9BwdParamsE)
        .other          _ZN10layer_norm13ln_bwd_kernelINS_13Kernel_traitsI13__nv_bfloat16S2_fS2_fjLj1280ELj1ELj4ELj1ELj16ENS_18Kernel_traits_baseILj1280ES2_S2_fS2_fjLj128EEEEELb1ELb0ELb0ELb1EEEvNS_9BwdParamsE,@"STO_CUDA_ENTRY STV_DEFAULT"
_ZN10layer_norm13ln_bwd_kernelINS_13Kernel_traitsI13__nv_bfloat16S2_fS2_fjLj1280ELj1ELj4ELj1ELj16ENS_18Kernel_traits_baseILj1280ES2_S2_fS2_fjLj128EEEEELb1ELb0ELb0ELb1EEEvNS_9BwdParamsE:
.text._ZN10layer_norm13ln_bwd_kernelINS_13Kernel_traitsI13__nv_bfloat16S2_fS2_fjLj1280ELj1ELj4ELj1ELj16ENS_18Kernel_traits_baseILj1280ES2_S2_fS2_fjLj128EEEEELb1ELb0ELb0ELb1EEEvNS_9BwdParamsE:
        /* <DEDUP_REMOVED lines=23> */
[----:B------:R-:W0:Y:S01]  /*0170*/  LDCU UR14, c[0x0][0x400] ;  /* 0x00008000ff0e77ac */ /* 0x000e220008000800 */
        /* <DEDUP_REMOVED lines=83> */
[----:B------:R-:W-:Y:S01]  /*06b0*/  PRMT R38, R26, 0x7632, R38 ;  /* 0x000076321a267816 */ /* 0x000fe20000000026 */
[----:B------:R1:W-:Y:S01]  /*06c0*/  STL [R1+0x60], R0 ;  /* 0x0000600001007387 */ /* 0x0003e20000100800 */
[----:B------:R-:W-:Y:S02]  /*06d0*/  SHF.L.U32 R48, R36, 0x10, RZ ;  /* 0x0000001024307819 */ /* 0x000fe400000006ff */
[----:B------:R-:W-:Y:S02]  /*06e0*/  SHF.L.U32 R37, R37, 0x10, RZ ;  /* 0x0000001025257819 */ /* 0x000fe400000006ff */
[----:B------:R-:W-:Y:S02]  /*06f0*/  PRMT R39, R27, 0x7632, R39 ;  /* 0x000076321b277816 */ /* 0x000fe40000000027 */
[----:B0-----:R-:W-:-:S02]  /*0700*/  SHF.L.U32 R2, R26, 0x10, RZ ;  /* 0x000000101a027819 */ /* 0x001fc400000006ff */
[----:B------:R-:W-:Y:S02]  /*0710*/  SHF.L.U32 R36, R38, 0x10, RZ ;  /* 0x0000001026247819 */ /* 0x000fe400000006ff */
[----:B-1----:R-:W-:Y:S01]  /*0720*/  SHF.L.U32 R0, R27, 0x10, RZ ;  /* 0x000000101b007819 */ /* 0x002fe200000006ff */
[----:B------:R0:W-:Y:S01]  /*0730*/  STL [R1+0x58], R2 ;  /* 0x0000580201007387 */ /* 0x0001e20000100800 */
[----:B---3--:R-:W-:Y:S02]  /*0740*/  PRMT R40, R20, 0x7632, R40 ;  /* 0x0000763214287816 */ /* 0x008fe40000000028 */
[----:B------:R-:W-:Y:S02]  /*0750*/  CS2R R26, SRZ ;  /* 0x00000000001a7805 */ /* 0x000fe4000001ff00 */
[----:B------:R-:W-:Y:S01]  /*0760*/  PRMT R10, R21, 0x7632, R10 ;  /* 0x00007632150a7816 */ /* 0x000fe2000000000a */
[----:B------:R1:W-:Y:S01]  /*0770*/  STL [R1+0x50], R0 ;  /* 0x0000500001007387 */ /* 0x0003e20000100800 */
[----:B------:R-:W-:-:S02]  /*0780*/  PRMT R41, R22, 0x7632, R41 ;  /* 0x0000763216297816 */ /* 0x000fc40000000029 */
[----:B------:R-:W-:Y:S02]  /*0790*/  SHF.L.U32 R38, R39, 0x10, RZ ;  /* 0x0000001027267819 */ /* 0x000fe400000006ff */
[----:B------:R-:W-:Y:S02]  /*07a0*/  PRMT R42, R23, 0x7632, R42 ;  /* 0x00007632172a7816 */ /* 0x000fe4000000002a */
[----:B0-----:R-:W-:Y:S02]  /*07b0*/  SHF.L.U32 R2, R20, 0x10, RZ ;  /* 0x0000001014027819 */ /* 0x001fe400000006ff */
[----:B----4-:R-:W-:Y:S02]  /*07c0*/  PRMT R43, R16, 0x7632, R43 ;  /* 0x00007632102b7816 */ /* 0x010fe4000000002b */
[----:B-1----:R-:W-:Y:S01]  /*07d0*/  SHF.L.U32 R0, R21, 0x10, RZ ;  /* 0x0000001015007819 */ /* 0x002fe200000006ff */
[----:B------:R0:W-:Y:S01]  /*07e0*/  STL [R1+0x48], R2 ;  /* 0x0000480201007387 */ /* 0x0001e20000100800 */
[----:B------:R-:W-:-:S02]  /*07f0*/  PRMT R44, R17, 0x7632, R44 ;  /* 0x00007632112c7816 */ /* 0x000fc4000000002c */
[----:B------:R-:W-:Y:S02]  /*0800*/  CS2R R20, SRZ ;  /* 0x0000000000147805 */ /* 0x000fe4000001ff00 */
[----:B------:R-:W-:Y:S01]  /*0810*/  PRMT R45, R18, 0x7632, R45 ;  /* 0x00007632122d7816 */ /* 0x000fe2000000002d */
[----:B------:R1:W-:Y:S01]  /*0820*/  STL [R1+0x40], R0 ;  /* 0x0000400001007387 */ /* 0x0003e20000100800 */
[----:B------:R-:W-:Y:S02]  /*0830*/  PRMT R46, R19, 0x7632, R46 ;  /* 0x00007632132e7816 */ /* 0x000fe4000000002e */
[----:B-----5:R-:W-:Y:S02]  /*0840*/  PRMT R47, R12, 0x7632, R47 ;  /* 0x000076320c2f7816 */ /* 0x020fe4000000002f */
[----:B------:R-:W-:Y:S02]  /*0850*/  PRMT R252, R13, 0x7632, R252 ;  /* 0x000076320dfc7816 */ /* 0x000fe400000000fc */
[----:B0-----:R-:W-:-:S02]  /*0860*/  SHF.L.U32 R2, R22, 0x10, RZ ;  /* 0x0000001016027819 */ /* 0x001fc400000006ff */
[----:B------:R-:W-:Y:S02]  /*0870*/  PRMT R250, R14, 0x7632, R250 ;  /* 0x000076320efa7816 */ /* 0x000fe400000000fa */
[----:B-1----:R-:W-:Y:S01]  /*0880*/  SHF.L.U32 R0, R23, 0x10, RZ ;  /* 0x0000001017007819 */ /* 0x002fe200000006ff */
[----:B------:R0:W-:Y:S01]  /*0890*/  STL [R1+0x38], R2 ;  /* 0x0000380201007387 */ /* 0x0001e20000100800 */
[----:B------:R-:W-:Y:S02]  /*08a0*/  PRMT R248, R15, 0x7632, R248 ;  /* 0x000076320ff87816 */ /* 0x000fe400000000f8 */
[----:B------:R-:W-:Y:S02]  /*08b0*/  CS2R R22, SRZ ;  /* 0x0000000000167805 */ /* 0x000fe4000001ff00 */
[----:B------:R-:W-:Y:S01]  /*08c0*/  PRMT R246, R4, 0x7632, R246 ;  /* 0x0000763204f67816 */ /* 0x000fe200000000f6 */
[----:B------:R1:W-:Y:S01]  /*08d0*/  STL [R1+0x30], R0 ;  /* 0x0000300001007387 */ /* 0x0003e20000100800 */
[----:B------:R-:W-:-:S02]  /*08e0*/  PRMT R244, R5, 0x7632, R244 ;  /* 0x0000763205f47816 */ /* 0x000fc400000000f4 */
[----:B------:R-:W-:Y:S02]  /*08f0*/  PRMT R242, R6, 0x7632, R242 ;  /* 0x0000763206f27816 */ /* 0x000fe400000000f2 */
[----:B------:R-:W-:Y:S02]  /*0900*/  PRMT R240, R7, 0x7632, R240 ;  /* 0x0000763207f07816 */ /* 0x000fe400000000f0 */
[----:B0-----:R-:W-:Y:S02]  /*0910*/  SHF.L.U32 R2, R16, 0x10, RZ ;  /* 0x0000001010027819 */ /* 0x001fe400000006ff */
[----:B------:R-:W-:Y:S02]  /*0920*/  SHF.L.U32 R251, R14, 0x10, RZ ;  /* 0x000000100efb7819 */ /* 0x000fe400000006ff */
[----:B-1----:R-:W-:Y:S01]  /*0930*/  SHF.L.U32 R0, R17, 0x10, RZ ;  /* 0x0000001011007819 */ /* 0x002fe200000006ff */
[----:B------:R0:W-:Y:S01]  /*0940*/  STL [R1+0x28], R2 ;  /* 0x0000280201007387 */ /* 0x0001e20000100800 */
[----:B------:R-:W-:-:S02]  /*0950*/  SHF.L.U32 R249, R15, 0x10, RZ ;  /* 0x000000100ff97819 */ /* 0x000fc400000006ff */
[----:B------:R-:W-:Y:S02]  /*0960*/  CS2R R14, SRZ ;  /* 0x00000000000e7805 */ /* 0x000fe4000001ff00 */
[----:B------:R-:W-:Y:S01]  /*0970*/  SHF.L.U32 R247, R4, 0x10, RZ ;  /* 0x0000001004f77819 */ /* 0x000fe200000006ff */
[----:B------:R1:W-:Y:S01]  /*0980*/  STL [R1+0x20], R0 ;  /* 0x0000200001007387 */ /* 0x0003e20000100800 */
[----:B------:R-:W-:Y:S02]  /*0990*/  SHF.L.U32 R245, R5, 0x10, RZ ;  /* 0x0000001005f57819 */ /* 0x000fe400000006ff */
[----:B------:R-:W-:Y:S02]  /*09a0*/  CS2R R4, SRZ ;  /* 0x0000000000047805 */ /* 0x000fe4000001ff00 */
[----:B------:R-:W-:Y:S02]  /*09b0*/  SHF.L.U32 R243, R6, 0x10, RZ ;  /* 0x0000001006f37819 */ /* 0x000fe400000006ff */
[----:B------:R-:W-:-:S02]  /*09c0*/  CS2R R16, SRZ ;  /* 0x0000000000107805 */ /* 0x000fc4000001ff00 */
[----:B------:R-:W-:Y:S02]  /*09d0*/  SHF.L.U32 R241, R7, 0x10, RZ ;  /* 0x0000001007f17819 */ /* 0x000fe400000006ff */
[----:B------:R-:W-:Y:S02]  /*09e0*/  CS2R R6, SRZ ;  /* 0x0000000000067805 */ /* 0x000fe4000001ff00 */
[----:B0-----:R-:W-:Y:S02]  /*09f0*/  SHF.L.U32 R2, R18, 0x10, RZ ;  /* 0x0000001012027819 */ /* 0x001fe400000006ff */
[----:B------:R-:W-:Y:S02]  /*0a00*/  SHF.L.U32 R252, R252, 0x10, RZ ;  /* 0x00000010fcfc7819 */ /* 0x000fe400000006ff */
[----:B-1----:R-:W-:Y:S01]  /*0a10*/  SHF.L.U32 R0, R19, 0x10, RZ ;  /* 0x0000001013007819 */ /* 0x002fe200000006ff */
[----:B------:R0:W-:Y:S01]  /*0a20*/  STL [R1+0x18], R2 ;  /* 0x0000180201007387 */ /* 0x0001e20000100800 */
[----:B------:R-:W-:-:S02]  /*0a30*/  CS2R R18, SRZ ;  /* 0x0000000000127805 */ /* 0x000fc4000001ff00 */
[----:B------:R-:W-:Y:S01]  /*0a40*/  SHF.L.U32 R250, R250, 0x10, RZ ;  /* 0x00000010fafa7819 */ /* 0x000fe200000006ff */
[----:B------:R1:W-:Y:S01]  /*0a50*/  STL [R1+0x10], R0 ;  /* 0x0000100001007387 */ /* 0x0003e20000100800 */
[----:B------:R-:W-:Y:S02]  /*0a60*/  SHF.L.U32 R248, R248, 0x10, RZ ;  /* 0x00000010f8f87819 */ /* 0x000fe400000006ff */
[----:B------:R-:W-:Y:S02]  /*0a70*/  SHF.L.U32 R246, R246, 0x10, RZ ;  /* 0x00000010f6f67819 */ /* 0x000fe400000006ff */
[----:B------:R-:W-:Y:S02]  /*0a80*/  SHF.L.U32 R244, R244, 0x10, RZ ;  /* 0x00000010f4f47819 */ /* 0x000fe400000006ff */
[----:B0-----:R-:W-:Y:S02]  /*0a90*/  SHF.L.U32 R2, R12, 0x10, RZ ;  /* 0x000000100c027819 */ /* 0x001fe400000006ff */
[----:B------:R-:W-:-:S02]  /*0aa0*/  SHF.L.U32 R242, R242, 0x10, RZ ;  /* 0x00000010f2f27819 */ /* 0x000fc400000006ff */
[----:B-1----:R-:W-:Y:S01]  /*0ab0*/  SHF.L.U32 R0, R13, 0x10, RZ ;  /* 0x000000100d007819 */ /* 0x002fe200000006ff */
[----:B------:R0:W-:Y:S01]  /*0ac0*/  STL [R1+0x8], R2 ;  /* 0x0000080201007387 */ /* 0x0001e20000100800 */
[----:B------:R-:W-:Y:S02]  /*0ad0*/  CS2R R12, SRZ ;  /* 0x00000000000c7805 */ /* 0x000fe4000001ff00 */
[----:B------:R-:W-:Y:S01]  /*0ae0*/  SHF.L.U32 R240, R240, 0x10, RZ ;  /* 0x00000010f0f07819 */ /* 0x000fe200000006ff */
[----:B------:R1:W-:Y:S04]  /*0af0*/  STL [R1], R0 ;  /* 0x0000000001007387 */ /* 0x0003e80000100800 */
[----:B------:R-:W-:Y:S01]  /*0b00*/  STL [R1+0x64], R48 ;  /* 0x0000643001007387 */ /* 0x000fe20000100800 */
[----:B0-----:R-:W-:-:S03]  /*0b10*/  CS2R R2, SRZ ;  /* 0x0000000000027805 */ /* 0x001fc6000001ff00 */
[----:B------:R0:W-:Y:S01]  /*0b20*/  STL [R1+0x5c], R37 ;  /* 0x00005c2501007387 */ /* 0x0001e20000100800 */
[----:B-1----:R-:W-:-:S03]  /*0b30*/  MOV R0, RZ ;  /* 0x000000ff00007202 */ /* 0x002fc60000000f00 */
[----:B------:R1:W-:Y:S04]  /*0b40*/  STL [R1+0x54], R36 ;  /* 0x0000542401007387 */ /* 0x0003e80000100800 */
[----:B------:R-:W-:Y:S01]  /*0b50*/  STL [R1+0x4c], R38 ;  /* 0x00004c2601007387 */ /* 0x000fe20000100800 */
[----:B0-----:R-:W-:Y:S02]  /*0b60*/  SHF.L.U32 R37, R40, 0x10, RZ ;  /* 0x0000001028257819 */ /* 0x001fe400000006ff */
[----:B-1----:R-:W-:-:S03]  /*0b70*/  SHF.L.U32 R36, R10, 0x10, RZ ;  /* 0x000000100a247819 */ /* 0x002fc600000006ff */
[----:B------:R0:W-:Y:S01]  /*0b80*/  STL [R1+0x44], R37 ;  /* 0x0000442501007387 */ /* 0x0001e20000100800 */
[----:B------:R-:W-:-:S03]  /*0b90*/  SHF.L.U32 R10, R41, 0x10, RZ ;  /* 0x00000010290a7819 */ /* 0x000fc600000006ff */
        /* <DEDUP_REMOVED lines=13> */
[----:B------:R0:W-:Y:S02]  /*0c70*/  STL [R1+0x4], R10 ;  /* 0x0000040a01007387 */ /* 0x0001e40000100800 */
.L_x_7849:
[----:B------:R-:W1:Y:S01]  /*0c80*/  S2R R88, SR_TID.X ;  /* 0x0000000000587919 */ /* 0x000e620000002100 */
[----:B------:R-:W2:Y:S01]  /*0c90*/  LDC.64 R140, c[0x0][0x428] ;  /* 0x00010a00ff8c7b82 */ /* 0x000ea20000000a00 */
[----:B0-----:R-:W-:Y:S01]  /*0ca0*/  IMAD R10, R9, UR11, RZ ;  /* 0x0000000b090a7c24 */ /* 0x001fe2000f8e02ff */
[----:B------:R-:W3:Y:S04]  /*0cb0*/  LDL R213, [R1+0x5c] ;  /* 0x00005c0001d57983 */ /* 0x000ee80000100800 */
[----:B------:R-:W-:Y:S01]  /*0cc0*/  SHF.R.S32.HI R89, RZ, 0x1f, R10 ;  /* 0x0000001fff597819 */ /* 0x000fe2000001140a */
[----:B------:R-:W4:Y:S01]  /*0cd0*/  LDL R214, [R1+0x64] ;  /* 0x0000640001d67983 */ /* 0x000f220000100800 */
[----:B------:R-:W0:Y:S02]  /*0ce0*/  LDC.64 R86, c[0x0][0x3c0] ;  /* 0x0000f000ff567b82 */ /* 0x000e240000000a00 */
[----:B------:R-:W-:Y:S01]  /*0cf0*/  LEA.HI R89, R89, R10, RZ, 0x3 ;  /* 0x0000000a59597211 */ /* 0x000fe200078f18ff */
[----:B------:R-:W4:Y:S05]  /*0d00*/  LDL R215, [R1+0x50] ;  /* 0x0000500001d77983 */ /* 0x000f2a0000100800 */
[----:B------:R-:W0:Y:S08]  /*0d10*/  @P0 LDC.64 R84, c[0x0][0x3e0] ;  /* 0x0000f800ff540b82 */ /* 0x000e300000000a00 */
[----:B------:R-:W0:Y:S01]  /*0d20*/  LDC.64 R128, c[0x0][0x3a8] ;  /* 0x0000ea00ff807b82 */ /* 0x000e220000000a00 */
[----:B-1----:R-:W-:-:S07]  /*0d30*/  LOP3.LUT R10, R88, 0x1f, RZ, 0xc0, !PT ;  /* 0x0000001f580a7812 */ /* 0x002fce00078ec0ff */
[----:B------:R-:W1:Y:S01]  /*0d40*/  LDC.64 R180, c[0x0][0x3c8] ;  /* 0x0000f200ffb47b82 */ /* 0x000e620000000a00 */
[----:B------:R-:W-:-:S04]  /*0d50*/  LEA.HI.SX32 R186, R89, R10, 0x1d ;  /* 0x0000000a59ba7211 */ /* 0x000fc800078feaff */
[----:B------:R-:W-:-:S05]  /*0d60*/  IADD3 R198, PT, PT, R186, 0x40, RZ ;  /* 0x00000040bac67810 */ /* 0x000fca0007ffe0ff */
[----:B--2---:R-:W-:-:S06]  /*0d70*/  IMAD.WIDE.U32 R132, R198, 0x10, R140 ;  /* 0x00000010c6847825 */ /* 0x004fcc00078e008c */
[----:B------:R-:W2:Y:S01]  /*0d80*/  LDG.E.128 R132, desc[UR6][R132.64] ;  /* 0x0000000684847981 */ /* 0x000ea2000c1e1d00 */
[----:B0-----:R-:W-:Y:S01]  /*0d90*/  IMAD.WIDE R86, R9, 0x4, R86 ;  /* 0x0000000409567825 */ /* 0x001fe200078e0256 */
[----:B------:R-:W-:-:S03]  /*0da0*/  IADD3 R199, PT, PT, R186, 0x20, RZ ;  /* 0x00000020bac77810 */ /* 0x000fc60007ffe0ff */
[----:B------:R-:W-:Y:S01]  /*0db0*/  @P0 IMAD.WIDE R84, R9, 0x2, R84 ;  /* 0x0000000209540825 */ /* 0x000fe200078e0254 */
[----:B------:R-:W3:Y:S03]  /*0dc0*/  LDG.E R188, desc[UR6][R86.64] ;  /* 0x0000000656bc7981 */ /* 0x000ee6000c1e1900 */
[C---:B------:R-:W-:Y:S01]  /*0dd0*/  IMAD.WIDE.U32 R92, R186.reuse, 0x20, R128 ;  /* 0x00000020ba5c7825 */ /* 0x040fe200078e0080 */
[----:B------:R-:W4:Y:S03]  /*0de0*/  @P0 LDG.E.U16 R189, desc[UR6][R84.64] ;  /* 0x0000000654bd0981 */ /* 0x000f26000c1e1500 */
[----:B------:R-:W-:-:S04]  /*0df0*/  IMAD.WIDE.U32 R88, R186, 0x10, R140 ;  /* 0x00000010ba587825 */ /* 0x000fc800078e008c */
[----:B------:R-:W-:Y:S02]  /*0e00*/  IMAD.WIDE.U32 R104, R199, 0x20, R128 ;  /* 0x00000020c7687825 */ /* 0x000fe400078e0080 */
[----:B------:R-:W4:Y:S04]  /*0e10*/  LDG.E.128 R88, desc[UR6][R88.64] ;  /* 0x0000000658587981 */ /* 0x000f28000c1e1d00 */
[----:B------:R-:W4:Y:S04]  /*0e20*/  LDG.E.128 R84, desc[UR6][R92.64] ;  /* 0x000000065c547981 */ /* 0x000f28000c1e1d00 */
[----:B------:R-:W4:Y:S01]  /*0e30*/  LDG.E.128 R96, desc[UR6][R104.64] ;  /* 0x0000000668607981 */ /* 0x000f22000c1e1d00 */
[----:B-1----:R-:W-:-:S05]  /*0e40*/  IMAD.WIDE R180, R9, 0x4, R180 ;  /* 0x0000000409b47825 */ /* 0x002fca00078e02b4 */
[----:B------:R0:W4:Y:S04]  /*0e50*/  LDG.E R185, desc[UR6][R180.64] ;  /* 0x00000006b4b97981 */ /* 0x000128000c1e1900 */
[----:B------:R-:W4:Y:S01]  /*0e60*/  LDG.E.128 R104, desc[UR6][R104.64+0x10] ;  /* 0x0000100668687981 */ /* 0x000f22000c1e1d00 */
[C---:B------:R-:W-:Y:S02]  /*0e70*/  IADD3 R197, PT, PT, R186.reuse, 0x60, RZ ;  /* 0x00000060bac57810 */ /* 0x040fe40007ffe0ff */
[----:B------:R-:W-:Y:S02]  /*0e80*/  ISETP.NE.U32.AND P1, PT, RZ, UR12, PT ;  /* 0x0000000cff007c0c */ /* 0x000fe4000bf25070 */
[----:B------:R-:W-:Y:S01]  /*0e90*/  IADD3 R184, PT, PT, R186, 0x80, RZ ;  /* 0x00000080bab87810 */ /* 0x000fe20007ffe0ff */
[----:B------:R-:W-:Y:S01]  /*0ea0*/  IMAD.WIDE.U32 R136, R197, 0x10, R140 ;  /* 0x00000010c5887825 */ /* 0x000fe200078e008c */
[----:B------:R-:W-:Y:S01]  /*0eb0*/  ISETP.NE.AND P2, PT, RZ, UR10, PT ;  /* 0x0000000aff007c0c */ /* 0x000fe2000bf45270 */
[----:B------:R-:W4:Y:S04]  /*0ec0*/  LDG.E.128 R92, desc[UR6][R92.64+0x10] ;  /* 0x000010065c5c7981 */ /* 0x000f28000c1e1d00 */
[----:B------:R-:W4:Y:S01]  /*0ed0*/  LDG.E.128 R136, desc[UR6][R136.64] ;  /* 0x0000000688887981 */ /* 0x000f22000c1e1d00 */
[----:B------:R-:W-:-:S02]  /*0ee0*/  ISETP.NE.AND.EX P1, PT, RZ, UR13, PT, P1 ;  /* 0x0000000dff007c0c */ /* 0x000fc4000bf25310 */
[----:B--2---:R-:W-:-:S11]  /*0ef0*/  PRMT R225, R133, 0x7632, R225 ;  /* 0x0000763285e17816 */ /* 0x004fd600000000e1 */
[----:B0-----:R-:W0:Y:S01]  /*0f00*/  @P1 LDC.64 R180, c[0x0][0x438] ;  /* 0x00010e00ffb41b82 */ /* 0x001e220000000a00 */
[----:B------:R-:W-:Y:S02]  /*0f10*/  SHF.L.U32 R226, R133, 0x10, RZ ;  /* 0x0000001085e27819 */ /* 0x000fe400000006ff */
[----:B------:R-:W2:Y:S01]  /*0f20*/  LDL R133, [R1+0x68] ;  /* 0x0000680001857983 */ /* 0x000ea20000100800 */
[----:B------:R-:W-:-:S04]  /*0f30*/  IMAD.WIDE.U32 R112, R198, 0x20, R128 ;  /* 0x00000020c6707825 */ /* 0x000fc800078e0080 */
[--C-:B------:R-:W-:Y:S01]  /*0f40*/  IMAD.WIDE.U32 R120, R197, 0x20, R128.reuse ;  /* 0x00000020c5787825 */ /* 0x100fe200078e0080 */
[----:B---3--:R-:W-:Y:S01]  /*0f50*/  FSEL R188, R188, RZ, !P2 ;  /* 0x000000ffbcbc7208 */ /* 0x008fe20005000000 */
[----:B------:R-:W3:Y:S02]  /*0f60*/  LDG.E.128 R108, desc[UR6][R112.64] ;  /* 0x00000006706c7981 */ /* 0x000ee4000c1e1d00 */
[C---:B------:R-:W-:Y:S01]  /*0f70*/  IMAD.WIDE.U32 R128, R184.reuse, 0x20, R128 ;  /* 0x00000020b8807825 */ /* 0x040fe200078e0080 */
[----:B------:R-:W-:Y:S01]  /*0f80*/  MOV R182, 0x3f800000 ;  /* 0x3f80000000b67802 */ /* 0x000fe20000000f00 */
[----:B------:R-:W3:Y:S02]  /*0f90*/  LDG.E.128 R116, desc[UR6][R120.64] ;  /* 0x0000000678747981 */ /* 0x000ee4000c1e1d00 */
[--C-:B------:R-:W-:Y:S02]  /*0fa0*/  IMAD.WIDE.U32 R100, R199, 0x10, R140.reuse ;  /* 0x00000010c7647825 */ /* 0x100fe400078e008c */
[----:B------:R-:W3:Y:S02]  /*0fb0*/  LDG.E.128 R124, desc[UR6][R128.64] ;  /* 0x00000006807c7981 */ /* 0x000ee4000c1e1d00 */
[----:B------:R-:W-:Y:S01]  /*0fc0*/  IMAD.WIDE.U32 R140, R184, 0x10, R140 ;  /* 0x00000010b88c7825 */ /* 0x000fe200078e008c */
[----:B----4-:R-:W-:-:S03]  /*0fd0*/  @P0 SHF.L.U32 R182, R189, 0x10, RZ ;  /* 0x00000010bdb60819 */ /* 0x010fc600000006ff */
[C---:B------:R-:W-:Y:S01]  /*0fe0*/  FADD.FTZ R189, -R188.reuse, R84 ;  /* 0x00000054bcbd7221 */ /* 0x040fe20000010100 */
[----:B------:R-:W-:Y:S01]  /*0ff0*/  FADD.FTZ R190, -R188, R85 ;  /* 0x00000055bcbe7221 */ /* 0x000fe20000010100 */
[C---:B------:R-:W-:Y:S01]  /*1000*/  PRMT R207, R88.reuse, 0x7632, R207 ;  /* 0x0000763258cf7816 */ /* 0x040fe200000000cf */
[----:B------:R-:W1:Y:S01]  /*1010*/  @P1 LDC.64 R84, c[0x0][0x438] ;  /* 0x00010e00ff541b82 */ /* 0x000e620000000a00 */
[----:B------:R-:W-:Y:S01]  /*1020*/  SHF.L.U32 R193, R88, 0x10, RZ ;  /* 0x0000001058c17819 */ /* 0x000fe200000006ff */
[----:B0-----:R-:W-:Y:S01]  /*1030*/  @P1 IMAD.WIDE.U32 R180, R186, 0x20, R180 ;  /* 0x00000020bab41825 */ /* 0x001fe200078e00b4 */
[----:B------:R-:W4:Y:S01]  /*1040*/  LDG.E.128 R128, desc[UR6][R128.64+0x10] ;  /* 0x0000100680807981 */ /* 0x000f22000c1e1d00 */
[C---:B------:R-:W-:Y:S02]  /*1050*/  PRMT R206, R89.reuse, 0x7632, R206 ;  /* 0x0000763259ce7816 */ /* 0x040fe400000000ce */
[----:B------:R-:W-:Y:S01]  /*1060*/  SHF.L.U32 R194, R89, 0x10, RZ ;  /* 0x0000001059c27819 */ /* 0x000fe200000006ff */
[----:B------:R-:W2:Y:S01]  /*1070*/  LDG.E.128 R140, desc[UR6][R140.64] ;  /* 0x000000068c8c7981 */ /* 0x000ea2000c1e1d00 */
[----:B------:R-:W0:Y:S01]  /*1080*/  @P1 LDC.64 R88, c[0x0][0x438] ;  /* 0x00010e00ff581b82 */ /* 0x000e220000000a00 */
[C---:B------:R-:W-:Y:S01]  /*1090*/  FADD.FTZ R191, -R188.reuse, R86 ;  /* 0x00000056bcbf7221 */ /* 0x040fe20000010100 */
[----:B------:R-:W-:Y:S01]  /*10a0*/  FADD.FTZ R192, -R188, R87 ;  /* 0x00000057bcc07221 */ /* 0x000fe20000010100 */
[----:B------:R-:W5:Y:S04]  /*10b0*/  @P1 LDG.E.128 R36, desc[UR6][R180.64] ;  /* 0x00000006b4241981 */ /* 0x000f68000c1e1d00 */
[----:B------:R1:W5:Y:S01]  /*10c0*/  @P1 LDG.E.128 R40, desc[UR6][R180.64+0x10] ;  /* 0x00001006b4281981 */ /* 0x000362000c1e1d00 */
[----:B------:R-:W0:Y:S01]  /*10d0*/  @P1 LDC.64 R86, c[0x0][0x438] ;  /* 0x00010e00ff561b82 */ /* 0x000e220000000a00 */
[----:B------:R-:W-:-:S02]  /*10e0*/  PRMT R208, R90, 0x7632, R208 ;  /* 0x000076325ad07816 */ /* 0x000fc400000000d0 */
[----:B------:R-:W-:Y:S01]  /*10f0*/  SHF.L.U32 R195, R90, 0x10, RZ ;  /* 0x000000105ac37819 */ /* 0x000fe200000006ff */
[----:B------:R-:W3:Y:S01]  /*1100*/  LDG.E.128 R100, desc[UR6][R100.64] ;  /* 0x0000000664647981 */ /* 0x000ee2000c1e1d00 */
[C---:B------:R-:W-:Y:S02]  /*1110*/  PRMT R209, R91.reuse, 0x7632, R209 ;  /* 0x000076325bd17816 */ /* 0x040fe400000000d1 */
[----:B------:R-:W-:Y:S01]  /*1120*/  SHF.L.U32 R196, R91, 0x10, RZ ;  /* 0x000000105bc47819 */ /* 0x000fe200000006ff */
[----:B------:R-:W3:Y:S01]  /*1130*/  LDG.E.128 R120, desc[UR6][R120.64+0x10] ;  /* 0x0000100678787981 */ /* 0x000ee2000c1e1d00 */
[C---:B-1----:R-:W-:Y:S01]  /*1140*/  FADD.FTZ R180, -R188.reuse, R104 ;  /* 0x00000068bcb47221 */ /* 0x042fe20000010100 */
[----:B------:R-:W-:Y:S01]  /*1150*/  FADD.FTZ R181, -R188, R105 ;  /* 0x00000069bcb57221 */ /* 0x000fe20000010100 */
[----:B------:R-:W-:Y:S01]  /*1160*/  @P1 IMAD.WIDE.U32 R84, R199, 0x20, R84 ;  /* 0x00000020c7541825 */ /* 0x000fe200078e0054 */
[----:B------:R-:W1:Y:S01]  /*1170*/  LDC.64 R104, c[0x0][0x3b0] ;  /* 0x0000ec00ff687b82 */ /* 0x000e620000000a00 */
[----:B------:R-:W-:-:S02]  /*1180*/  SHF.L.U32 R227, R132, 0x10, RZ ;  /* 0x0000001084e37819 */ /* 0x000fc400000006ff */
[----:B------:R-:W-:Y:S01]  /*1190*/  SHF.L.U32 R212, R139, 0x10, RZ ;  /* 0x000000108bd47819 */ /* 0x000fe200000006ff */
[----:B0-----:R-:W-:Y:S01]  /*11a0*/  @P1 IMAD.WIDE.U32 R88, R197, 0x20, R88 ;  /* 0x00000020c5581825 */ /* 0x001fe200078e0058 */
[----:B------:R-:W5:Y:S03]  /*11b0*/  @P1 LDG.E.128 R44, desc[UR6][R84.64] ;  /* 0x00000006542c1981 */ /* 0x000f66000c1e1d00 */
[----:B------:R-:W0:Y:S01]  /*11c0*/  @P1 LDC.64 R90, c[0x0][0x438] ;  /* 0x00010e00ff5a1b82 */ /* 0x000e220000000a00 */
[----:B------:R1:W5:Y:S01]  /*11d0*/  @P1 LDG.E.128 R48, desc[UR6][R84.64+0x10] ;  /* 0x0000100654301981 */ /* 0x000362000c1e1d00 */
[----:B------:R-:W-:-:S03]  /*11e0*/  @P1 IMAD.WIDE.U32 R86, R198, 0x20, R86 ;  /* 0x00000020c6561825 */ /* 0x000fc600078e0056 */
[----:B------:R-:W5:Y:S04]  /*11f0*/  @P1 LDG.E.128 R60, desc[UR6][R88.64] ;  /* 0x00000006583c1981 */ /* 0x000f68000c1e1d00 */
[----:B------:R1:W5:Y:S02]  /*1200*/  @P1 LDG.E.128 R64, desc[UR6][R88.64+0x10] ;  /* 0x0000100658401981 */ /* 0x000364000c1e1d00 */
[----:B-1----:R-:W-:Y:S01]  /*1210*/  FMUL.FTZ R84, R185, R189 ;  /* 0x000000bdb9547220 */ /* 0x002fe20000410000 */
[----:B------:R-:W-:Y:S01]  /*1220*/  FADD.FTZ R12, R193, R12 ;  /* 0x0000000cc10c7221 */ /* 0x000fe20000010000 */
[----:B------:R-:W-:Y:S01]  /*1230*/  SHF.L.U32 R223, R134, 0x10, RZ ;  /* 0x0000001086df7819 */ /* 0x000fe200000006ff */
[----:B------:R-:W-:Y:S01]  /*1240*/  FADD.FTZ R94, -R188, R94 ;  /* 0x0000005ebc5e7221 */ /* 0x000fe20000010100 */
[----:B------:R-:W-:Y:S01]  /*1250*/  FFMA.FTZ R160, R84, R193, R160 ;  /* 0x000000c154a07223 */ /* 0x000fe200000100a0 */
[----:B------:R-:W-:Y:S01]  /*1260*/  FADD.FTZ R95, -R188, R95 ;  /* 0x0000005fbc5f7221 */ /* 0x000fe20000010100 */
[----:B------:R-:W-:Y:S01]  /*1270*/  FMUL.FTZ R191, R185, R191 ;  /* 0x000000bfb9bf7220 */ /* 0x000fe20000410000 */
[----:B------:R-:W-:Y:S01]  /*1280*/  SHF.L.U32 R206, R206, 0x10, RZ ;  /* 0x00000010cece7819 */ /* 0x000fe200000006ff */
[----:B------:R-:W-:Y:S01]  /*1290*/  IMAD.WIDE.U32 R88, R198, 0x8, R104 ;  /* 0x00000008c6587825 */ /* 0x000fe200078e0068 */
[----:B------:R-:W-:-:S03]  /*12a0*/  PRMT R198, R132, 0x7632, R198 ;  /* 0x0000763284c67816 */ /* 0x000fc600000000c6 */
[----:B------:R-:W-:Y:S01]  /*12b0*/  FMUL.FTZ R192, R185, R192 ;  /* 0x000000c0b9c07220 */ /* 0x000fe20000410000 */
[----:B------:R-:W3:Y:S01]  /*12c0*/  LDL R132, [R1+0x60] ;  /* 0x0000600001847983 */ /* 0x000ee20000100800 */
[----:B0-----:R-:W-:-:S04]  /*12d0*/  @P1 IMAD.WIDE.U32 R90, R184, 0x20, R90 ;  /* 0x00000020b85a1825 */ /* 0x001fc800078e005a */
[----:B------:R-:W-:Y:S01]  /*12e0*/  FADD.FTZ R161, R194, R161 ;  /* 0x000000a1c2a17221 */ /* 0x000fe20000010000 */
[C---:B------:R-:W-:Y:S01]  /*12f0*/  FADD.FTZ R200, -R188.reuse, R106 ;  /* 0x0000006abcc87221 */ /* 0x040fe20000010100 */
[C---:B------:R-:W-:Y:S01]  /*1300*/  FADD.FTZ R201, -R188.reuse, R107 ;  /* 0x0000006bbcc97221 */ /* 0x040fe20000010100 */
[----:B------:R-:W3:Y:S04]  /*1310*/  LDG.E.128 R112, desc[UR6][R112.64+0x10] ;  /* 0x0000100670707981 */ /* 0x000ee8000c1e1d00 */
[----:B------:R-:W5:Y:S04]  /*1320*/  @P1 LDG.E.128 R68, desc[UR6][R90.64] ;  /* 0x000000065a441981 */ /* 0x000f68000c1e1d00 */
[----:B------:R0:W5:Y:S01]  /*1330*/  @P1 LDG.E.128 R72, desc[UR6][R90.64+0x10] ;  /* 0x000010065a481981 */ /* 0x000162000c1e1d00 */
[----:B------:R-:W-:Y:S01]  /*1340*/  FADD.FTZ R99, -R188, R99 ;  /* 0x00000063bc637221 */ /* 0x000fe20000010100 */
[----:B------:R-:W-:-:S02]  /*1350*/  PRMT R220, R137, 0x7632, R220 ;  /* 0x0000763289dc7816 */ /* 0x000fc400000000dc */
[----:B------:R-:W-:Y:S02]  /*1360*/  SHF.L.U32 R222, R137, 0x10, RZ ;  /* 0x0000001089de7819 */ /* 0x000fe400000006ff */
[C---:B------:R-:W-:Y:S02]  /*1370*/  PRMT R202, R138.reuse, 0x7632, R202 ;  /* 0x000076328aca7816 */ /* 0x040fe400000000ca */
[----:B------:R-:W-:Y:S01]  /*1380*/  SHF.L.U32 R204, R138, 0x10, RZ ;  /* 0x000000108acc7819 */ /* 0x000fe200000006ff */
[----:B------:R-:W-:Y:S01]  /*1390*/  FADD.FTZ R97, -R188, R97 ;  /* 0x00000061bc617221 */ /* 0x000fe20000010100 */
[----:B0-----:R-:W-:Y:S01]  /*13a0*/  IMAD.WIDE.U32 R90, R199, 0x8, R104 ;  /* 0x00000008c75a7825 */ /* 0x001fe200078e0068 */
[----:B------:R-:W-:Y:S02]  /*13b0*/  PRMT R199, R139, 0x7632, R199 ;  /* 0x000076328bc77816 */ /* 0x000fe400000000c7 */
[C---:B------:R-:W-:Y:S01]  /*13c0*/  PRMT R216, R136.reuse, 0x7632, R216 ;  /* 0x0000763288d87816 */ /* 0x040fe200000000d8 */
[----:B------:R-:W3:Y:S01]  /*13d0*/  LDL R139, [R1+0x40] ;  /* 0x00004000018b7983 */ /* 0x000ee20000100800 */
[----:B------:R-:W-:-:S02]  /*13e0*/  SHF.L.U32 R221, R136, 0x10, RZ ;  /* 0x0000001088dd7819 */ /* 0x000fc400000006ff */
[----:B--2---:R-:W-:Y:S01]  /*13f0*/  PRMT R210, R140, 0x7632, R210 ;  /* 0x000076328cd27816 */ /* 0x004fe200000000d2 */
[----:B------:R-:W-:Y:S01]  /*1400*/  FMUL.FTZ R193, R133, R193 ;  /* 0x000000c185c17220 */ /* 0x000fe20000410000 */
[--C-:B----4-:R-:W-:Y:S01]  /*1410*/  FADD.FTZ R85, -R188, R129.reuse ;  /* 0x00000081bc557221 */ /* 0x110fe20000010100 */
[----:B------:R-:W2:Y:S01]  /*1420*/  LDL R133, [R1+0x4c] ;  /* 0x00004c0001857983 */ /* 0x000ea20000100800 */
[----:B------:R-:W-:-:S03]  /*1430*/  PRMT R129, R134, 0x7632, R129 ;  /* 0x0000763286817816 */ /* 0x000fc60000000081 */
[----:B------:R-:W4:Y:S01]  /*1440*/  LDL R134, [R1+0x54] ;  /* 0x0000540001867983 */ /* 0x000f220000100800 */
[----:B------:R-:W-:-:S03]  /*1450*/  SHF.L.U32 R217, R140, 0x10, RZ ;  /* 0x000000108cd97819 */ /* 0x000fc600000006ff */
[----:B------:R-:W4:Y:S01]  /*1460*/  LDL R140, [R1+0x48] ;  /* 0x00004800018c7983 */ /* 0x000f220000100800 */
[C---:B------:R-:W-:Y:S02]  /*1470*/  PRMT R211, R141.reuse, 0x7632, R211 ;  /* 0x000076328dd37816 */ /* 0x040fe400000000d3 */
[----:B------:R-:W-:Y:S01]  /*1480*/  SHF.L.U32 R203, R141, 0x10, RZ ;  /* 0x000000108dcb7819 */ /* 0x000fe200000006ff */
[----:B------:R-:W-:Y:S01]  /*1490*/  FMUL.FTZ R141, R185, R94 ;  /* 0x0000005eb98d7220 */ /* 0x000fe20000410000 */
[----:B------:R-:W-:Y:S01]  /*14a0*/  SHF.L.U32 R94, R209, 0x10, RZ ;  /* 0x00000010d15e7819 */ /* 0x000fe200000006ff */
[----:B------:R-:W-:Y:S01]  /*14b0*/  FFMA.FTZ R158, R191, R194, R158 ;  /* 0x000000c2bf9e7223 */ /* 0x000fe2000001009e */
[----:B------:R-:W-:Y:S01]  /*14c0*/  FMUL.FTZ R209, R185, R95 ;  /* 0x0000005fb9d17220 */ /* 0x000fe20000410000 */
[----:B------:R-:W-:-:S04]  /*14d0*/  IMAD.WIDE.U32 R106, R197, 0x8, R104 ;  /* 0x00000008c56a7825 */ /* 0x000fc800078e0068 */
[----:B------:R-:W-:Y:S01]  /*14e0*/  FFMA.FTZ R157, R192, R206, R157 ;  /* 0x000000cec09d7223 */ /* 0x000fe2000001009d */
[----:B------:R-:W-:Y:S01]  /*14f0*/  FADD.FTZ R162, R206, R162 ;  /* 0x000000a2cea27221 */ /* 0x000fe20000010000 */
[----:B------:R-:W4:Y:S01]  /*1500*/  LDL R197, [R1+0x58] ;  /* 0x0000580001c57983 */ /* 0x000f220000100800 */
[----:B------:R-:W-:Y:S01]  /*1510*/  FADD.FTZ R166, R94, R166 ;  /* 0x000000a65ea67221 */ /* 0x000fe20000010000 */
[----:B------:R-:W-:Y:S02]  /*1520*/  FFMA.FTZ R153, R209, R94, R153 ;  /* 0x0000005ed1997223 */ /* 0x000fe40000010099 */
[----:B------:R-:W4:Y:S01]  /*1530*/  LDL R137, [R1+0x38] ;  /* 0x0000380001897983 */ /* 0x000f220000100800 */
[----:B------:R-:W-:-:S03]  /*1540*/  FMUL.FTZ R138, R185, R99 ;  /* 0x00000063b98a7220 */ /* 0x000fc60000410000 */
[----:B------:R-:W4:Y:S01]  /*1550*/  LDL R99, [R1+0x18] ;  /* 0x0000180001637983 */ /* 0x000f220000100800 */
[----:B---3--:R-:W-:-:S03]  /*1560*/  PRMT R228, R101, 0x7632, R228 ;  /* 0x0000763265e47816 */ /* 0x008fc600000000e4 */
[----:B------:R-:W3:Y:S04]  /*1570*/  LDL R95, [R1+0x10] ;  /* 0x00001000015f7983 */ /* 0x000ee80000100800 */
[----:B------:R-:W3:Y:S01]  /*1580*/  LDL R136, [R1+0x30] ;  /* 0x0000300001887983 */ /* 0x000ee20000100800 */
[C---:B------:R-:W-:Y:S01]  /*1590*/  FADD.FTZ R121, -R188.reuse, R121 ;  /* 0x00000079bc797221 */ /* 0x040fe20000010100 */
[C---:B------:R-:W-:Y:S01]  /*15a0*/  FADD.FTZ R93, -R188.reuse, R93 ;  /* 0x0000005dbc5d7221 */ /* 0x040fe20000010100 */
[----:B------:R-:W-:Y:S01]  /*15b0*/  SHF.L.U32 R207, R207, 0x10, RZ ;  /* 0x00000010cfcf7819 */ /* 0x000fe200000006ff */
[----:B------:R-:W-:Y:S01]  /*15c0*/  FMUL.FTZ R190, R185, R190 ;  /* 0x000000beb9be7220 */ /* 0x000fe20000410000 */
[----:B------:R-:W-:Y:S01]  /*15d0*/  FADD.FTZ R96, -R188, R96 ;  /* 0x00000060bc607221 */ /* 0x000fe20000010100 */
[----:B------:R-:W-:Y:S01]  /*15e0*/  PRMT R224, R100, 0x7632, R224 ;  /* 0x0000763264e07816 */ /* 0x000fe200000000e0 */
[C---:B------:R-:W-:Y:S01]  /*15f0*/  FADD.FTZ R110, -R188.reuse, R110 ;  /* 0x0000006ebc6e7221 */ /* 0x040fe20000010100 */
[----:B------:R-:W-:Y:S01]  /*1600*/  FADD.FTZ R92, -R188, R92 ;  /* 0x0000005cbc5c7221 */ /* 0x000fe20000010100 */
[----:B------:R-:W-:Y:S01]  /*1610*/  PRMT R230, R102, 0x7632, R230 ;  /* 0x0000763266e67816 */ /* 0x000fe200000000e6 */
[----:B------:R-:W-:Y:S01]  /*1620*/  FADD.FTZ R163, R195, R163 ;  /* 0x000000a3c3a37221 */ /* 0x000fe20000010000 */
[----:B------:R-:W-:Y:S01]  /*1630*/  FADD.FTZ R177, R226, R177 ;  /* 0x000000b1e2b17221 */ /* 0x000fe20000010000 */
[----:B------:R-:W-:Y:S01]  /*1640*/  FADD.FTZ R109, -R188, R109 ;  /* 0x0000006dbc6d7221 */ /* 0x000fe20000010100 */
[----:B------:R-:W-:Y:S01]  /*1650*/  FMUL.FTZ R194, R132, R194 ;  /* 0x000000c284c27220 */ /* 0x000fe20000410000 */
[----:B------:R-:W-:Y:S01]  /*1660*/  SHF.L.U32 R132, R208, 0x10, RZ ;  /* 0x00000010d0847819 */ /* 0x000fe200000006ff */
[----:B------:R-:W-:Y:S01]  /*1670*/  FMUL.FTZ R208, R213, R206 ;  /* 0x000000ced5d07220 */ /* 0x000fe20000410000 */
[----:B------:R-:W-:Y:S01]  /*1680*/  SHF.L.U32 R101, R101, 0x10, RZ ;  /* 0x0000001065657819 */ /* 0x000fe200000006ff */
[C---:B------:R-:W-:Y:S01]  /*1690*/  FMUL.FTZ R213, R185.reuse, R181 ;  /* 0x000000b5b9d57220 */ /* 0x040fe20000410000 */
[----:B------:R-:W-:Y:S01]  /*16a0*/  FMUL.FTZ R181, R185, R121 ;  /* 0x00000079b9b57220 */ /* 0x000fe20000410000 */
[C---:B------:R-:W-:Y:S01]  /*16b0*/  FADD.FTZ R112, -R188.reuse, R112 ;  /* 0x00000070bc707221 */ /* 0x040fe20000010100 */
[----:B------:R-:W3:Y:S01]  /*16c0*/  LDL R121, [R1+0x24] ;  /* 0x0000240001797983 */ /* 0x000ee20000100800 */
[C---:B------:R-:W-:Y:S01]  /*16d0*/  FADD.FTZ R98, -R188.reuse, R98 ;  /* 0x00000062bc627221 */ /* 0x040fe20000010100 */
[C---:B------:R-:W-:Y:S01]  /*16e0*/  FADD.FTZ R108, -R188.reuse, R108 ;  /* 0x0000006cbc6c7221 */ /* 0x040fe20000010100 */
[C---:B------:R-:W-:Y:S01]  /*16f0*/  FADD.FTZ R114, -R188.reuse, R114 ;  /* 0x00000072bc727221 */ /* 0x040fe20000010100 */
[----:B------:R-:W-:Y:S01]  /*1700*/  PRMT R205, R135, 0x7632, R205 ;  /* 0x0000763287cd7816 */ /* 0x000fe200000000cd */
[----:B------:R-:W-:Y:S01]  /*1710*/  FADD.FTZ R179, R223, R179 ;  /* 0x000000b3dfb37221 */ /* 0x000fe20000010000 */
[C---:B------:R-:W-:Y:S01]  /*1720*/  FADD.FTZ R118, -R188.reuse, R118 ;  /* 0x00000076bc767221 */ /* 0x040fe20000010100 */
[----:B------:R-:W-:Y:S01]  /*1730*/  PRMT R231, R103, 0x7632, R231 ;  /* 0x0000763267e77816 */ /* 0x000fe200000000e7 */
[C---:B------:R-:W-:Y:S01]  /*1740*/  FADD.FTZ R116, -R188.reuse, R116 ;  /* 0x00000074bc747221 */ /* 0x040fe20000010100 */
[----:B------:R-:W-:Y:S01]  /*1750*/  FMUL.FTZ R200, R185, R200 ;  /* 0x000000c8b9c87220 */ /* 0x000fe20000410000 */
[C---:B------:R-:W-:Y:S01]  /*1760*/  FADD.FTZ R119, -R188.reuse, R119 ;  /* 0x00000077bc777221 */ /* 0x040fe20000010100 */
[----:B------:R-:W-:Y:S01]  /*1770*/  FADD.FTZ R219, R221, R219 ;  /* 0x000000dbdddb7221 */ /* 0x000fe20000010000 */
[C---:B------:R-:W-:Y:S01]  /*1780*/  FADD.FTZ R113, -R188.reuse, R113 ;  /* 0x00000071bc717221 */ /* 0x040fe20000010100 */
[----:B------:R-:W-:Y:S01]  /*1790*/  FADD.FTZ R128, -R188, R128 ;  /* 0x00000080bc807221 */ /* 0x000fe20000010100 */
[----:B------:R-:W-:Y:S01]  /*17a0*/  FADD.FTZ R165, R196, R165 ;  /* 0x000000a5c4a57221 */ /* 0x000fe20000010000 */
[----:B------:R-:W-:Y:S01]  /*17b0*/  FFMA.FTZ R154, R141, R196, R154 ;  /* 0x000000c48d9a7223 */ /* 0x000fe2000001009a */
[C---:B------:R-:W-:Y:S01]  /*17c0*/  FADD.FTZ R120, -R188.reuse, R120 ;  /* 0x00000078bc787221 */ /* 0x040fe20000010100 */
[C---:B------:R-:W-:Y:S01]  /*17d0*/  FADD.FTZ R123, -R188.reuse, R123 ;  /* 0x0000007bbc7b7221 */ /* 0x040fe20000010100 */
[----:B------:R-:W-:Y:S01]  /*17e0*/  FADD.FTZ R122, -R188, R122 ;  /* 0x0000007abc7a7221 */ /* 0x000fe20000010100 */
[----:B------:R-:W-:Y:S01]  /*17f0*/  FADD.FTZ R236, R204, R236 ;  /* 0x000000ecccec7221 */ /* 0x000fe20000010000 */
[----:B------:R-:W5:Y:S04]  /*1800*/  @P1 LDG.E.128 R52, desc[UR6][R86.64] ;  /* 0x0000000656341981 */ /* 0x000f68000c1e1d00 */
[----:B------:R0:W5:Y:S04]  /*1810*/  @P1 LDG.E.128 R56, desc[UR6][R86.64+0x10] ;  /* 0x0000100656381981 */ /* 0x000168000c1e1d00 */
[----:B------:R-:W5:Y:S04]  /*1820*/  LDG.E.64 R90, desc[UR6][R90.64] ;  /* 0x000000065a5a7981 */ /* 0x000f68000c1e1b00 */
[----:B------:R-:W5:Y:S04]  /*1830*/  LDG.E.64 R88, desc[UR6][R88.64] ;  /* 0x0000000658587981 */ /* 0x000f68000c1e1b00 */
[----:B------:R-:W5:Y:S01]  /*1840*/  LDG.E.64 R106, desc[UR6][R106.64] ;  /* 0x000000066a6a7981 */ /* 0x000f62000c1e1b00 */
[----:B--2---:R-:W-:-:S03]  /*1850*/  FMUL.FTZ R206, R133, R94 ;  /* 0x0000005e85ce7220 */ /* 0x004fc60000410000 */
[----:B------:R-:W2:Y:S01]  /*1860*/  LDL R94, [R1+0x20] ;  /* 0x00002000015e7983 */ /* 0x000ea20000100800 */
[----:B------:R-:W-:Y:S01]  /*1870*/  FMUL.FTZ R133, R185, R97 ;  /* 0x00000061b9857220 */ /* 0x000fe20000410000 */
[----:B------:R-:W-:Y:S02]  /*1880*/  FMUL.FTZ R97, R139, R101 ;  /* 0x000000658b617220 */ /* 0x000fe40000410000 */
[----:B------:R-:W2:Y:S01]  /*1890*/  LDL R139, [R1+0x8] ;  /* 0x00000800018b7983 */ /* 0x000ea20000100800 */
[----:B------:R-:W-:Y:S01]  /*18a0*/  FMUL.FTZ R93, R185, R93 ;  /* 0x0000005db95d7220 */ /* 0x000fe20000410000 */
[-C--:B------:R-:W-:Y:S01]  /*18b0*/  FFMA.FTZ R159, R190, R207.reuse, R159 ;  /* 0x000000cfbe9f7223 */ /* 0x080fe2000001009f */
[----:B------:R-:W-:Y:S01]  /*18c0*/  FADD.FTZ R11, R207, R11 ;  /* 0x0000000bcf0b7221 */ /* 0x000fe20000010000 */
[----:B------:R-:W-:Y:S01]  /*18d0*/  FMUL.FTZ R214, R214, R207 ;  /* 0x000000cfd6d67220 */ /* 0x000fe20000410000 */
[----:B------:R-:W-:Y:S01]  /*18e0*/  SHF.L.U32 R100, R100, 0x10, RZ ;  /* 0x0000001064647819 */ /* 0x000fe200000006ff */
[----:B------:R-:W-:Y:S01]  /*18f0*/  FADD.FTZ R164, R132, R164 ;  /* 0x000000a484a47221 */ /* 0x000fe20000010000 */
[-C--:B------:R-:W-:Y:S01]  /*1900*/  FFMA.FTZ R155, R93, R132.reuse, R155 ;  /* 0x000000845d9b7223 */ /* 0x080fe2000001009b */
[----:B----4-:R-:W-:Y:S01]  /*1910*/  FMUL.FTZ R207, R134, R132 ;  /* 0x0000008486cf7220 */ /* 0x010fe20000410000 */
[C---:B------:R-:W-:Y:S01]  /*1920*/  FMUL.FTZ R132, R185.reuse, R96 ;  /* 0x00000060b9847220 */ /* 0x040fe20000410000 */
[----:B------:R-:W-:Y:S01]  /*1930*/  FADD.FTZ R167, R100, R167 ;  /* 0x000000a764a77221 */ /* 0x000fe20000010000 */
[C---:B------:R-:W-:Y:S01]  /*1940*/  FMUL.FTZ R92, R185.reuse, R92 ;  /* 0x0000005cb95c7220 */ /* 0x040fe20000410000 */
[----:B------:R-:W-:Y:S01]  /*1950*/  SHF.L.U32 R102, R102, 0x10, RZ ;  /* 0x0000001066667819 */ /* 0x000fe200000006ff */
[-C--:B------:R-:W-:Y:S01]  /*1960*/  FFMA.FTZ R152, R132, R100.reuse, R152 ;  /* 0x0000006484987223 */ /* 0x080fe20000010098 */
[----:B------:R-:W-:Y:S01]  /*1970*/  FMUL.FTZ R100, R140, R100 ;  /* 0x000000648c647220 */ /* 0x000fe20000410000 */
[----:B------:R-:W-:Y:S01]  /*1980*/  FMUL.FTZ R140, R185, R110 ;  /* 0x0000006eb98c7220 */ /* 0x000fe20000410000 */
[-C--:B------:R-:W-:Y:S01]  /*1990*/  FMUL.FTZ R197, R197, R195.reuse ;  /* 0x000000c3c5c57220 */ /* 0x080fe20000410000 */
[----:B------:R-:W4:Y:S01]  /*19a0*/  LDL R110, [R1] ;  /* 0x00000000016e7983 */ /* 0x000f220000100800 */
[----:B------:R-:W-:Y:S01]  /*19b0*/  FFMA.FTZ R156, R92, R195, R156 ;  /* 0x000000c35c9c7223 */ /* 0x000fe2000001009c */
[C---:B------:R-:W-:Y:S01]  /*19c0*/  FMUL.FTZ R195, R185.reuse, R180 ;  /* 0x000000b4b9c37220 */ /* 0x040fe20000410000 */
[----:B------:R-:W-:Y:S01]  /*19d0*/  FFMA.FTZ R34, R140, R226, R34 ;  /* 0x000000e28c227223 */ /* 0x000fe20000010022 */
[----:B------:R-:W-:Y:S01]  /*19e0*/  FADD.FTZ R171, R102, R171 ;  /* 0x000000ab66ab7221 */ /* 0x000fe20000010000 */
[----:B------:R-:W-:Y:S01]  /*19f0*/  FMUL.FTZ R189, R185, R112 ;  /* 0x00000070b9bd7220 */ /* 0x000fe20000410000 */
[-C--:B------:R-:W-:Y:S01]  /*1a00*/  FFMA.FTZ R148, R195, R102.reuse, R148 ;  /* 0x00000066c3947223 */ /* 0x080fe20000010094 */
[----:B------:R-:W-:Y:S01]  /*1a10*/  FMUL.FTZ R102, R137, R102 ;  /* 0x0000006689667220 */ /* 0x000fe20000410000 */
[C---:B------:R-:W-:Y:S01]  /*1a20*/  FMUL.FTZ R137, R185.reuse, R109 ;  /* 0x0000006db9897220 */ /* 0x040fe20000410000 */
[----:B------:R-:W-:Y:S01]  /*1a30*/  FMUL.FTZ R134, R185, R98 ;  /* 0x00000062b9867220 */ /* 0x000fe20000410000 */
[----:B------:R-:W-:Y:S01]  /*1a40*/  SHF.L.U32 R109, R129, 0x10, RZ ;  /* 0x00000010816d7819 */ /* 0x000fe200000006ff */
[----:B------:R-:W-:Y:S01]  /*1a50*/  FMUL.FTZ R98, R185, R108 ;  /* 0x0000006cb9627220 */ /* 0x000fe20000410000 */
[-C--:B------:R-:W-:Y:S01]  /*1a60*/  FFMA.FTZ R32, R189, R223.reuse, R32 ;  /* 0x000000dfbd207223 */ /* 0x080fe20000010020 */
[----:B------:R-:W-:Y:S01]  /*1a70*/  FMUL.FTZ R129, R99, R223 ;  /* 0x000000df63817220 */ /* 0x000fe20000410000 */
[----:B------:R-:W-:Y:S01]  /*1a80*/  SHF.L.U32 R135, R135, 0x10, RZ ;  /* 0x0000001087877819 */ /* 0x000fe200000006ff */
[----:B------:R-:W4:Y:S01]  /*1a90*/  LDL R223, [R1+0x3c] ;  /* 0x00003c0001df7983 */ /* 0x000f220000100800 */
[----:B------:R-:W-:Y:S01]  /*1aa0*/  SHF.L.U32 R108, R198, 0x10, RZ ;  /* 0x00000010c66c7819 */ /* 0x000fe200000006ff */
[----:B------:R-:W-:-:S02]  /*1ab0*/  FMUL.FTZ R198, R185, R114 ;  /* 0x00000072b9c67220 */ /* 0x000fc40000410000 */
[----:B------:R-:W-:Y:S01]  /*1ac0*/  FADD.FTZ R187, R135, R187 ;  /* 0x000000bb87bb7221 */ /* 0x000fe20000010000 */
[-C--:B---3--:R-:W-:Y:S01]  /*1ad0*/  FMUL.FTZ R95, R95, R135.reuse ;  /* 0x000000875f5f7220 */ /* 0x088fe20000410000 */
[----:B------:R-:W-:Y:S01]  /*1ae0*/  FFMA.FTZ R30, R198, R135, R30 ;  /* 0x00000087c61e7223 */ /* 0x000fe2000001001e */
[----:B------:R-:W-:Y:S01]  /*1af0*/  FMUL.FTZ R135, R185, R118 ;  /* 0x00000076b9877220 */ /* 0x000fe20000410000 */
[----:B------:R-:W-:Y:S01]  /*1b00*/  SHF.L.U32 R103, R103, 0x10, RZ ;  /* 0x0000001067677819 */ /* 0x000fe200000006ff */
[----:B------:R-:W3:Y:S01]  /*1b10*/  LDL R118, [R1+0x34] ;  /* 0x0000340001767983 */ /* 0x000ee20000100800 */
[----:B------:R-:W-:-:S03]  /*1b20*/  FMUL.FTZ R99, R185, R116 ;  /* 0x00000074b9637220 */ /* 0x000fc60000410000 */
[----:B------:R-:W-:Y:S01]  /*1b30*/  FADD.FTZ R173, R103, R173 ;  /* 0x000000ad67ad7221 */ /* 0x000fe20000010000 */
[-C--:B------:R-:W-:Y:S01]  /*1b40*/  FFMA.FTZ R146, R200, R103.reuse, R146 ;  /* 0x00000067c8927223 */ /* 0x080fe20000010092 */
[----:B------:R-:W-:Y:S01]  /*1b50*/  FMUL.FTZ R103, R136, R103 ;  /* 0x0000006788677220 */ /* 0x000fe20000410000 */
[----:B------:R-:W-:Y:S01]  /*1b60*/  FMUL.FTZ R136, R185, R119 ;  /* 0x00000077b9887220 */ /* 0x000fe20000410000 */
[----:B------:R-:W-:Y:S01]  /*1b70*/  FFMA.FTZ R28, R99, R221, R28 ;  /* 0x000000dd631c7223 */ /* 0x000fe2000001001c */
[----:B------:R-:W3:Y:S01]  /*1b80*/  LDL R96, [R1+0x28] ;  /* 0x0000280001607983 */ /* 0x000ee20000100800 */
[----:B------:R-:W-:Y:S01]  /*1b90*/  FMUL.FTZ R196, R215, R196 ;  /* 0x000000c4d7c47220 */ /* 0x000fe20000410000 */
[C---:B------:R-:W-:Y:S01]  /*1ba0*/  FMUL.FTZ R215, R185.reuse, R201 ;  /* 0x000000c9b9d77220 */ /* 0x040fe20000410000 */
[C---:B------:R-:W-:Y:S01]  /*1bb0*/  FMUL.FTZ R201, R185.reuse, R113 ;  /* 0x00000071b9c97220 */ /* 0x040fe20000410000 */
[----:B------:R-:W-:Y:S01]  /*1bc0*/  SHF.L.U32 R113, R202, 0x10, RZ ;  /* 0x00000010ca717819 */ /* 0x000fe200000006ff */
[----:B------:R-:W-:-:S02]  /*1bd0*/  FMUL.FTZ R202, R185, R128 ;  /* 0x00000080b9ca7220 */ /* 0x000fc40000410000 */
[----:B------:R-:W3:Y:S01]  /*1be0*/  LDL R128, [R1+0x1c] ;  /* 0x00001c0001807983 */ /* 0x000ee20000100800 */
[----:B------:R-:W-:-:S03]  /*1bf0*/  FMUL.FTZ R180, R185, R122 ;  /* 0x0000007ab9b47220 */ /* 0x000fc60000410000 */
[----:B------:R-:W3:Y:S01]  /*1c00*/  LDL R122, [R1+0xc] ;  /* 0x00000c00017a7983 */ /* 0x000ee20000100800 */
[----:B------:R-:W-:Y:S01]  /*1c10*/  FMUL.FTZ R116, R251, R204 ;  /* 0x000000ccfb747220 */ /* 0x000fe20000410000 */
[----:B0-----:R-:W-:-:S04]  /*1c20*/  IMAD.WIDE.U32 R86, R186, 0x8, R104 ;  /* 0x00000008ba567825 */ /* 0x001fc800078e0068 */
[----:B------:R-:W-:Y:S02]  /*1c30*/  IMAD.WIDE.U32 R104, R184, 0x8, R104 ;  /* 0x00000008b8687825 */ /* 0x000fe400078e0068 */
[----:B------:R-:W5:Y:S04]  /*1c40*/  LDG.E.64 R86, desc[UR6][R86.64] ;  /* 0x0000000656567981 */ /* 0x000f68000c1e1b00 */
[----:B------:R-:W5:Y:S01]  /*1c50*/  LDG.E.64 R104, desc[UR6][R104.64] ;  /* 0x0000000668687981 */ /* 0x000f62000c1e1b00 */
[----:B--2---:R-:W-:-:S03]  /*1c60*/  FMUL.FTZ R94, R94, R226 ;  /* 0x000000e25e5e7220 */ /* 0x004fc60000410000 */
[----:B------:R-:W2:Y:S01]  /*1c70*/  LDL R226, [R1+0x44] ;  /* 0x0000440001e27983 */ /* 0x000ea20000100800 */
[----:B------:R-:W-:-:S03]  /*1c80*/  FMUL.FTZ R119, R139, R221 ;  /* 0x000000dd8b777220 */ /* 0x000fc60000410000 */
[----:B------:R-:W2:Y:S01]  /*1c90*/  LDL R221, [R1+0x2c] ;  /* 0x00002c0001dd7983 */ /* 0x000ea20000100800 */
[----:B------:R-:W-:Y:S01]  /*1ca0*/  FMUL.FTZ R139, R185, R120 ;  /* 0x00000078b98b7220 */ /* 0x000fe20000410000 */
[----:B------:R-:W-:Y:S01]  /*1cb0*/  SHF.L.U32 R120, R199, 0x10, RZ ;  /* 0x00000010c7787819 */ /* 0x000fe200000006ff */
[----:B------:R-:W-:Y:S02]  /*1cc0*/  FMUL.FTZ R199, R185, R123 ;  /* 0x0000007bb9c77220 */ /* 0x000fe40000410000 */
[----:B------:R-:W2:Y:S01]  /*1cd0*/  LDL R123, [R1+0x14] ;  /* 0x00001400017b7983 */ /* 0x000ea20000100800 */
[----:B------:R-:W-:Y:S01]  /*1ce0*/  FFMA.FTZ R24, R139, R204, R24 ;  /* 0x000000cc8b187223 */ /* 0x000fe20000010018 */
[----:B------:R-:W-:Y:S01]  /*1cf0*/  FMUL.FTZ R204, R185, R85 ;  /* 0x00000055b9cc7220 */ /* 0x000fe20000410000 */
[----:B------:R-:W-:Y:S01]  /*1d00*/  SHF.L.U32 R85, R210, 0x10, RZ ;  /* 0x00000010d2557819 */ /* 0x000fe200000006ff */
[----:B------:R-:W-:Y:S02]  /*1d10*/  FMUL.FTZ R210, R121, R108 ;  /* 0x0000006c79d27220 */ /* 0x000fe40000410000 */
[----:B------:R-:W2:Y:S01]  /*1d20*/  LDL R121, [R1+0x4] ;  /* 0x0000040001797983 */ /* 0x000ea20000100800 */
[----:B------:R-:W-:Y:S01]  /*1d30*/  FADD.FTZ R117, -R188, R117 ;  /* 0x00000075bc757221 */ /* 0x000fe20000010100 */
[----:B------:R-:W-:Y:S01]  /*1d40*/  FADD.FTZ R169, R101, R169 ;  /* 0x000000a965a97221 */ /* 0x000fe20000010000 */
[----:B------:R-:W-:Y:S01]  /*1d50*/  FFMA.FTZ R150, R134, R101, R150 ;  /* 0x0000006586967223 */ /* 0x000fe20000010096 */
[----:B----4-:R-:W-:Y:S01]  /*1d60*/  FMUL.FTZ R114, R110, R222 ;  /* 0x000000de6e727220 */ /* 0x010fe20000410000 */
[----:B------:R-:W-:Y:S01]  /*1d70*/  FMUL.FTZ R101, R185, R117 ;  /* 0x00000075b9657220 */ /* 0x000fe20000410000 */
        /* <DEDUP_REMOVED lines=21> */
[----:B------:R-:W-:Y:S02]  /*1ed0*/  SHF.L.U32 R228, R228, 0x10, RZ ;  /* 0x00000010e4e47819 */ /* 0x000fe400000006ff */
[----:B------:R-:W-:-:S03]  /*1ee0*/  SHF.L.U32 R230, R230, 0x10, RZ ;  /* 0x00000010e6e67819 */ /* 0x000fc600000006ff */
[-C--:B------:R-:W-:Y:S01]  /*1ef0*/  FFMA.FTZ R149, R138, R228.reuse, R149 ;  /* 0x000000e48a957223 */ /* 0x080fe20000010095 */
[----:B------:R-:W-:Y:S01]  /*1f00*/  FADD.FTZ R170, R228, R170 ;  /* 0x000000aae4aa7221 */ /* 0x000fe20000010000 */
[----:B------:R-:W-:Y:S01]  /*1f10*/  FMUL.FTZ R228, R223, R228 ;  /* 0x000000e4dfe47220 */ /* 0x000fe20000410000 */
[----:B------:R-:W-:Y:S01]  /*1f20*/  FADD.FTZ R172, R230, R172 ;  /* 0x000000ace6ac7221 */ /* 0x000fe20000010000 */
[-C--:B------:R-:W-:Y:S01]  /*1f30*/  FFMA.FTZ R147, R213, R230.reuse, R147 ;  /* 0x000000e6d5937223 */ /* 0x080fe20000010093 */
[----:B---3--:R-:W-:Y:S01]  /*1f40*/  FMUL.FTZ R230, R118, R230 ;  /* 0x000000e676e67220 */ /* 0x008fe20000410000 */
[----:B------:R-:W-:-:S05]  /*1f50*/  SHF.L.U32 R231, R231, 0x10, RZ ;  /* 0x00000010e7e77819 */ /* 0x000fca00000006ff */
[----:B------:R-:W-:Y:S01]  /*1f60*/  FADD.FTZ R174, R231, R174 ;  /* 0x000000aee7ae7221 */ /* 0x000fe20000010000 */
[----:B------:R-:W-:Y:S01]  /*1f70*/  FFMA.FTZ R145, R215, R231, R145 ;  /* 0x000000e7d7917223 */ /* 0x000fe20000010091 */
        /* <DEDUP_REMOVED lines=11> */
[----:B------:R-:W-:Y:S01]  /*2030*/  FFMA.FTZ R35, R137, R108, R35 ;  /* 0x0000006c89237223 */ /* 0x000fe20000010023 */
[----:B------:R-:W-:Y:S01]  /*2040*/  SHF.L.U32 R188, R142, 0x10, RZ ;  /* 0x000000108ebc7819 */ /* 0x000fe200000006ff */
[----:B------:R-:W-:Y:S01]  /*2050*/  FADD.FTZ R176, R108, R176 ;  /* 0x000000b06cb07221 */ /* 0x000fe20000010000 */
[----:B------:R-:W-:Y:S01]  /*2060*/  FMUL.FTZ R142, R185, R111 ;  /* 0x0000006fb98e7220 */ /* 0x000fe20000410000 */
[----:B------:R-:W-:Y:S01]  /*2070*/  FMUL.FTZ R128, R128, R225 ;  /* 0x000000e180807220 */ /* 0x000fe20000410000 */
[----:B------:R-:W-:Y:S01]  /*2080*/  SHF.L.U32 R111, R205, 0x10, RZ ;  /* 0x00000010cd6f7819 */ /* 0x000fe200000006ff */
[----:B------:R-:W-:Y:S01]  /*2090*/  FMUL.FTZ R205, R185, R115 ;  /* 0x00000073b9cd7220 */ /* 0x000fe20000410000 */
[----:B------:R-:W-:Y:S01]  /*20a0*/  FADD.FTZ R238, R212, R238 ;  /* 0x000000eed4ee7221 */ /* 0x000fe20000010000 */
[-C--:B------:R-:W-:Y:S01]  /*20b0*/  FFMA.FTZ R22, R180, R212.reuse, R22 ;  /* 0x000000d4b4167223 */ /* 0x080fe20000010016 */
[----:B------:R-:W-:Y:S01]  /*20c0*/  FMUL.FTZ R115, R249, R212 ;  /* 0x000000d4f9737220 */ /* 0x000fe20000410000 */
[C---:B------:R-:W-:Y:S01]  /*20d0*/  FMUL.FTZ R212, R185.reuse, R130 ;  /* 0x00000082b9d47220 */ /* 0x040fe20000410000 */
[----:B------:R-:W-:Y:S01]  /*20e0*/  SHF.L.U32 R112, R216, 0x10, RZ ;  /* 0x00000010d8707819 */ /* 0x000fe200000006ff */
[----:B------:R-:W-:Y:S01]  /*20f0*/  FMUL.FTZ R216, R185, R131 ;  /* 0x00000083b9d87220 */ /* 0x000fe20000410000 */
[-C--:B------:R-:W-:Y:S01]  /*2100*/  FMUL.FTZ R131, R122, R111.reuse ;  /* 0x0000006f7a837220 */ /* 0x080fe20000410000 */
[----:B------:R-:W-:Y:S01]  /*2110*/  SHF.L.U32 R220, R220, 0x10, RZ ;  /* 0x00000010dcdc7819 */ /* 0x000fe200000006ff */
[----:B------:R-:W-:Y:S01]  /*2120*/  FADD.FTZ R218, R111, R218 ;  /* 0x000000da6fda7221 */ /* 0x000fe20000010000 */
[----:B------:R-:W-:Y:S01]  /*2130*/  FFMA.FTZ R29, R205, R111, R29 ;  /* 0x0000006fcd1d7223 */ /* 0x000fe2000001001d */
[----:B------:R-:W-:Y:S01]  /*2140*/  FFMA.FTZ R27, R101, R112, R27 ;  /* 0x00000070651b7223 */ /* 0x000fe2000001001b */
[----:B------:R-:W-:Y:S01]  /*2150*/  FADD.FTZ R233, R112, R233 ;  /* 0x000000e970e97221 */ /* 0x000fe20000010000 */
[-C--:B------:R-:W-:Y:S01]  /*2160*/  FMUL.FTZ R122, R250, R113.reuse ;  /* 0x00000071fa7a7220 */ /* 0x080fe20000410000 */
[----:B------:R-:W-:Y:S01]  /*2170*/  FADD.FTZ R237, R113, R237 ;  /* 0x000000ed71ed7221 */ /* 0x000fe20000010000 */
[----:B------:R-:W-:Y:S01]  /*2180*/  FFMA.FTZ R23, R181, R113, R23 ;  /* 0x00000071b5177223 */ /* 0x000fe20000010017 */
[----:B------:R-:W-:Y:S01]  /*2190*/  FADD.FTZ R239, R120, R239 ;  /* 0x000000ef78ef7221 */ /* 0x000fe20000010000 */
[-C--:B------:R-:W-:Y:S01]  /*21a0*/  FFMA.FTZ R21, R199, R120.reuse, R21 ;  /* 0x00000078c7157223 */ /* 0x080fe20000010015 */
[----:B------:R-:W-:Y:S01]  /*21b0*/  FMUL.FTZ R120, R248, R120 ;  /* 0x00000078f8787220 */ /* 0x000fe20000410000 */
[C---:B------:R-:W-:Y:S01]  /*21c0*/  FMUL.FTZ R125, R185.reuse, R125 ;  /* 0x0000007db97d7220 */ /* 0x040fe20000410000 */
[----:B------:R-:W-:Y:S01]  /*21d0*/  FMUL.FTZ R124, R185, R124 ;  /* 0x0000007cb97c7220 */ /* 0x000fe20000410000 */
[----:B------:R-:W-:-:S02]  /*21e0*/  FADD.FTZ R2, R85, R2 ;  /* 0x0000000255027221 */ /* 0x000fc40000010000 */
[----:B------:R-:W-:Y:S01]  /*21f0*/  FFMA.FTZ R19, R125, R85, R19 ;  /* 0x000000557d137223 */ /* 0x000fe20000010013 */
[----:B------:R-:W-:Y:S01]  /*2200*/  SHF.L.U32 R211, R211, 0x10, RZ ;  /* 0x00000010d3d37819 */ /* 0x000fe200000006ff */
[----:B------:R-:W-:Y:S01]  /*2210*/  FADD.FTZ R183, R109, R183 ;  /* 0x000000b76db77221 */ /* 0x000fe20000010000 */
[----:B------:R-:W-:Y:S01]  /*2220*/  FFMA.FTZ R31, R201, R109, R31 ;  /* 0x0000006dc91f7223 */ /* 0x000fe2000001001f */
[C---:B------:R-:W-:Y:S01]  /*2230*/  FMUL.FTZ R126, R185.reuse, R126 ;  /* 0x0000007eb97e7220 */ /* 0x040fe20000410000 */
[----:B------:R-:W-:Y:S01]  /*2240*/  FMUL.FTZ R127, R185, R127 ;  /* 0x0000007fb97f7220 */ /* 0x000fe20000410000 */
[----:B------:R-:W-:Y:S02]  /*2250*/  SHF.L.U32 R229, R229, 0x10, RZ ;  /* 0x00000010e5e57819 */ /* 0x000fe400000006ff */
[C---:B------:R-:W-:Y:S02]  /*2260*/  PRMT R232, R143.reuse, 0x7632, R232 ;  /* 0x000076328fe87816 */ /* 0x040fe400000000e8 */
[----:B------:R-:W-:-:S02]  /*2270*/  SHF.L.U32 R143, R143, 0x10, RZ ;  /* 0x000000108f8f7819 */ /* 0x000fc400000006ff */
[----:B------:R-:W-:-:S03]  /*2280*/  SHF.L.U32 R232, R232, 0x10, RZ ;  /* 0x00000010e8e87819 */ /* 0x000fc600000006ff */
[----:B------:R-:W-:Y:S01]  /*2290*/  FADD.FTZ R7, R143, R7 ;  /* 0x000000078f077221 */ /* 0x000fe20000010000 */
[----:B------:R-:W-:Y:S01]  /*22a0*/  FFMA.FTZ R14, R212, R143, R14 ;  /* 0x0000008fd40e7223 */ /* 0x000fe2000001000e */
[----:B------:R-:W-:Y:S01]  /*22b0*/  UMOV UR4, 0xffffffff ;  /* 0xffffffff00047882 */ /* 0x000fe20000000000 */
        /* <DEDUP_REMOVED lines=18> */
[----:B------:R-:W-:Y:S01]  /*23e0*/  FFMA.FTZ R13, R216, R232, R13 ;  /* 0x000000e8d80d7223 */ /* 0x000fe2000001000d */
[----:B------:R-:W-:Y:S01]  /*23f0*/  FADD.FTZ R8, R232, R8 ;  /* 0x00000008e8087221 */ /* 0x000fe20000010000 */
        /* <DEDUP_REMOVED lines=52> */
[----:B------:R-:W-:Y:S02]  /*2740*/  FMUL.FTZ R112, R246, R85 ;  /* 0x00000055f6707220 */ /* 0x000fe40000410000 */
[----:B------:R-:W-:Y:S01]  /*2750*/  FFMA.FTZ R108, R124, R110, R108 ;  /* 0x0000006e7c6c7223 */ /* 0x000fe2000001006c */
[----:B------:R-:W-:Y:S01]  /*2760*/  FADD.FTZ R85, R113, R110 ;  /* 0x0000006e71557221 */ /* 0x000fe20000010000 */
[----:B------:R-:W-:-:S02]  /*2770*/  FMUL.FTZ R109, R245, R203 ;  /* 0x000000cbf56d7220 */ /* 0x000fc40000410000 */
        /* <DEDUP_REMOVED lines=16> */
[----:B------:R-:W-:-:S03]  /*2880*/  FADD.FTZ R85, R85, R118 ;  /* 0x0000007655557221 */ /* 0x000fc60000010000 */
        /* <DEDUP_REMOVED lines=21> */
.L_x_7861:
        /* <DEDUP_REMOVED lines=19> */
[-CC-:B------:R-:W-:Y:S01]  /*2b10*/  FFMA.FTZ R92, R92, R143.reuse, R188.reuse ;  /* 0x0000008f5c5c7223 */ /* 0x180fe200000100bc */
[-CC-:B------:R-:W-:Y:S01]  /*2b20*/  FFMA.FTZ R141, R141, R143.reuse, R188.reuse ;  /* 0x0000008f8d8d7223 */ /* 0x180fe200000100bc */
[-C--:B------:R-:W-:Y:S01]  /*2b30*/  FMUL.FTZ R190, R190, R182.reuse ;  /* 0x000000b6bebe7220 */ /* 0x080fe20000410000 */
[----:B------:R-:W-:Y:S01]  /*2b40*/  FMUL.FTZ R193, R193, R182 ;  /* 0x000000b6c1c17220 */ /* 0x000fe20000410000 */
[-C--:B------:R-:W-:Y:S01]  /*2b50*/  FFMA.FTZ R209, R209, R143.reuse, R188 ;  /* 0x0000008fd1d17223 */ /* 0x080fe200000100bc */
[----:B------:R-:W-:Y:S01]  /*2b60*/  LOP3.LUT P3, RZ, R86, 0xff, RZ, 0xc0, !PT ;  /* 0x000000ff56ff7812 */ /* 0x000fe2000786c0ff */
[----:B------:R-:W-:Y:S01]  /*2b70*/  FMUL.FTZ R124, R190, UR5 ;  /* 0x00000005be7c7c20 */ /* 0x000fe20008410000 */
[----:B------:R-:W-:Y:S01]  /*2b80*/  FMUL.FTZ R84, R193, UR5 ;  /* 0x00000005c1547c20 */ /* 0x000fe20008410000 */
[C---:B------:R-:W-:Y:S01]  /*2b90*/  LOP3.LUT P6, RZ, R86.reuse, 0xff00, RZ, 0xc0, !PT ;  /* 0x0000ff0056ff7812 */ /* 0x040fe200078cc0ff */
[----:B------:R-:W-:Y:S01]  /*2ba0*/  FADD.FTZ R93, R207, -R93 ;  /* 0x8000005dcf5d7221 */ /* 0x000fe20000010000 */
[----:B------:R-:W-:Y:S01]  /*2bb0*/  ISETP.GE.U32.AND P1, PT, R86, RZ, PT ;  /* 0x000000ff5600720c */ /* 0x000fe20003f26070 */
[----:B------:R-:W-:Y:S01]  /*2bc0*/  FADD.FTZ R191, R194, -R191 ;  /* 0x800000bfc2bf7221 */ /* 0x000fe20000010000 */
[----:B------:R-:W-:Y:S01]  /*2bd0*/  FADD.FTZ R208, R208, -R192 ;  /* 0x800000c0d0d07221 */ /* 0x000fe20000010000 */
[----:B------:R-:W-:Y:S01]  /*2be0*/  FADD.FTZ R92, R197, -R92 ;  /* 0x8000005cc55c7221 */ /* 0x000fe20000010000 */
[----:B------:R-:W-:Y:S01]  /*2bf0*/  FADD.FTZ R141, R196, -R141 ;  /* 0x8000008dc48d7221 */ /* 0x000fe20000010000 */
[-CC-:B------:R-:W-:Y:S01]  /*2c00*/  FFMA.FTZ R132, R132, R143.reuse, R188.reuse ;  /* 0x0000008f84847223 */ /* 0x180fe200000100bc */
[----:B------:R-:W-:Y:S01]  /*2c10*/  FFMA.FTZ R133, R133, R143, R188 ;  /* 0x0000008f85857223 */ /* 0x000fe200000100bc */
[----:B------:R-:W-:Y:S01]  /*2c20*/  FSEL R84, R84, RZ, P3 ;  /* 0x000000ff54547208 */ /* 0x000fe20001800000 */
[----:B------:R-:W-:Y:S01]  /*2c30*/  FADD.FTZ R209, R206, -R209 ;  /* 0x800000d1ced17221 */ /* 0x000fe20000010000 */
[----:B------:R-:W-:Y:S01]  /*2c40*/  FSEL R124, R124, RZ, P6 ;  /* 0x000000ff7c7c7208 */ /* 0x000fe20003000000 */
[----:B------:R-:W-:Y:S01]  /*2c50*/  FFMA.FTZ R191, R185, R191, R38 ;  /* 0x000000bfb9bf7223 */ /* 0x000fe20000010026 */
[----:B------:R-:W-:Y:S01]  /*2c60*/  LOP3.LUT P4, RZ, R87, 0xff, RZ, 0xc0, !PT ;  /* 0x000000ff57ff7812 */ /* 0x000fe2000788c0ff */
[----:B------:R-:W-:Y:S01]  /*2c70*/  FFMA.FTZ R208, R185, R208, R39 ;  /* 0x000000d0b9d07223 */ /* 0x000fe20000010027 */
[----:B------:R-:W-:Y:S01]  /*2c80*/  LOP3.LUT P3, RZ, R87, 0xff00, RZ, 0xc0, !PT ;  /* 0x0000ff0057ff7812 */ /* 0x000fe2000786c0ff */
[----:B------:R-:W-:Y:S01]  /*2c90*/  FFMA.FTZ R92, R185, R92, R40 ;  /* 0x0000005cb95c7223 */ /* 0x000fe20000010028 */
[----:B------:R-:W-:Y:S01]  /*2ca0*/  LOP3.LUT P6, RZ, R87, 0xff0000, RZ, 0xc0, !PT ;  /* 0x00ff000057ff7812 */ /* 0x000fe200078cc0ff */
[----:B------:R-:W-:Y:S01]  /*2cb0*/  FFMA.FTZ R141, R185, R141, R42 ;  /* 0x0000008db98d7223 */ /* 0x000fe2000001002a */
[----:B------:R-:W-:Y:S01]  /*2cc0*/  ISETP.GE.U32.AND.EX P1, PT, R87, 0x1000000, PT, P1 ;  /* 0x010000005700780c */ /* 0x000fe20003f26110 */
[C---:B------:R-:W-:Y:S01]  /*2cd0*/  FFMA.FTZ R87, R185.reuse, R93, R41 ;  /* 0x0000005db9577223 */ /* 0x040fe20000010029 */
[----:B------:R-:W-:Y:S01]  /*2ce0*/  LOP3.LUT P2, RZ, R86, 0xff0000, RZ, 0xc0, !PT ;  /* 0x00ff000056ff7812 */ /* 0x000fe2000784c0ff */
[----:B------:R-:W-:Y:S01]  /*2cf0*/  FADD.FTZ R224, R224, -R133 ;  /* 0x80000085e0e07221 */ /* 0x000fe20000010000 */
[----:B------:R-:W-:Y:S01]  /*2d00*/  LOP3.LUT P5, RZ, R86, 0xff000000, RZ, 0xc0, !PT ;  /* 0xff00000056ff7812 */ /* 0x000fe200078ac0ff */
[----:B------:R-:W-:Y:S01]  /*2d10*/  FADD.FTZ R86, R100, -R132 ;  /* 0x8000008464567221 */ /* 0x000fe20000010000 */
[----:B------:R-:W-:Y:S01]  /*2d20*/  FFMA.FTZ R209, R185, R209, R43 ;  /* 0x000000d1b9d17223 */ /* 0x000fe2000001002b */
[-C--:B------:R-:W-:Y:S01]  /*2d30*/  FMUL.FTZ R87, R87, R182.reuse ;  /* 0x000000b657577220 */ /* 0x080fe20000410000 */
[-C--:B------:R-:W-:Y:S01]  /*2d40*/  FFMA.FTZ R134, R134, R143.reuse, R188 ;  /* 0x0000008f86867223 */ /* 0x080fe200000100bc */
[-C--:B------:R-:W-:Y:S01]  /*2d50*/  FMUL.FTZ R191, R191, R182.reuse ;  /* 0x000000b6bfbf7220 */ /* 0x080fe20000410000 */
[-C--:B------:R-:W-:Y:S01]  /*2d60*/  FMUL.FTZ R208, R208, R182.reuse ;  /* 0x000000b6d0d07220 */ /* 0x080fe20000410000 */
[-C--:B------:R-:W-:Y:S01]  /*2d70*/  FMUL.FTZ R92, R92, R182.reuse ;  /* 0x000000b65c5c7220 */ /* 0x080fe20000410000 */
[----:B------:R-:W-:Y:S01]  /*2d80*/  FMUL.FTZ R141, R141, R182 ;  /* 0x000000b68d8d7220 */ /* 0x000fe20000410000 */
[C---:B------:R-:W-:Y:S01]  /*2d90*/  FFMA.FTZ R86, R185.reuse, R86, R44 ;  /* 0x00000056b9567223 */ /* 0x040fe2000001002c */
[----:B------:R-:W-:Y:S01]  /*2da0*/  FFMA.FTZ R224, R185, R224, R45 ;  /* 0x000000e0b9e07223 */ /* 0x000fe2000001002d */
[-C--:B------:R-:W-:Y:S01]  /*2db0*/  FMUL.FTZ R209, R209, R182.reuse ;  /* 0x000000b6d1d17220 */ /* 0x080fe20000410000 */
[----:B------:R-:W-:Y:S01]  /*2dc0*/  FMUL.FTZ R87, R87, UR5 ;  /* 0x0000000557577c20 */ /* 0x000fe20008410000 */
[----:B------:R-:W-:Y:S01]  /*2dd0*/  FMUL.FTZ R132, R191, UR5 ;  /* 0x00000005bf847c20 */ /* 0x000fe20008410000 */
[----:B------:R-:W-:Y:S01]  /*2de0*/  FMUL.FTZ R100, R208, UR5 ;  /* 0x00000005d0647c20 */ /* 0x000fe20008410000 */
[----:B------:R-:W-:Y:S01]  /*2df0*/  FMUL.FTZ R133, R92, UR5 ;  /* 0x000000055c857c20 */ /* 0x000fe20008410000 */
[----:B------:R-:W-:Y:S01]  /*2e00*/  FMUL.FTZ R141, R141, UR5 ;  /* 0x000000058d8d7c20 */ /* 0x000fe20008410000 */
[----:B------:R-:W-:Y:S01]  /*2e10*/  FADD.FTZ R134, R97, -R134 ;  /* 0x8000008661867221 */ /* 0x000fe20000010000 */
[-CC-:B------:R-:W-:Y:S01]  /*2e20*/  FFMA.FTZ R213, R213, R143.reuse, R188.reuse ;  /* 0x0000008fd5d57223 */ /* 0x180fe200000100bc */
[-C--:B------:R-:W-:Y:S01]  /*2e30*/  FMUL.FTZ R92, R86, R182.reuse ;  /* 0x000000b6565c7220 */ /* 0x080fe20000410000 */
[----:B------:R-:W-:Y:S01]  /*2e40*/  FMUL.FTZ R224, R224, R182 ;  /* 0x000000b6e0e07220 */ /* 0x000fe20000410000 */
[----:B------:R-:W-:Y:S01]  /*2e50*/  FMUL.FTZ R209, R209, UR5 ;  /* 0x00000005d1d17c20 */ /* 0x000fe20008410000 */
[-C--:B------:R-:W-:Y:S01]  /*2e60*/  FFMA.FTZ R137, R137, R143.reuse, R188 ;  /* 0x0000008f89897223 */ /* 0x080fe200000100bc */
[----:B------:R-:W-:Y:S01]  /*2e70*/  FSEL R86, R87, RZ, P3 ;  /* 0x000000ff57567208 */ /* 0x000fe20001800000 */
[----:B------:R-:W-:Y:S01]  /*2e80*/  FFMA.FTZ R97, R185, R134, R46 ;  /* 0x00000086b9617223 */ /* 0x000fe2000001002e */
[-CC-:B------:R-:W-:Y:S01]  /*2e90*/  FFMA.FTZ R138, R138, R143.reuse, R188.reuse ;  /* 0x0000008f8a8a7223 */ /* 0x180fe200000100bc */
[----:B------:R-:W-:Y:S01]  /*2ea0*/  FSEL R132, R132, RZ, P2 ;  /* 0x000000ff84847208 */ /* 0x000fe20001000000 */
[----:B------:R-:W-:Y:S01]  /*2eb0*/  FMUL.FTZ R92, R92, UR5 ;  /* 0x000000055c5c7c20 */ /* 0x000fe20008410000 */
[----:B------:R-:W-:Y:S01]  /*2ec0*/  FSEL R100, R100, RZ, P5 ;  /* 0x000000ff64647208 */ /* 0x000fe20002800000 */
[----:B------:R-:W-:Y:S01]  /*2ed0*/  FMUL.FTZ R93, R224, UR5 ;  /* 0x00000005e05d7c20 */ /* 0x000fe20008410000 */
[----:B------:R-:W-:Y:S01]  /*2ee0*/  FSEL R87, R141, RZ, P6 ;  /* 0x000000ff8d577208 */ /* 0x000fe20003000000 */
[----:B------:R-:W-:Y:S01]  /*2ef0*/  FADD.FTZ R230, R230, -R213 ;  /* 0x800000d5e6e67221 */ /* 0x000fe20000010000 */
[-CC-:B------:R-:W-:Y:S01]  /*2f00*/  FFMA.FTZ R215, R215, R143.reuse, R188.reuse ;  /* 0x0000008fd7d77223 */ /* 0x180fe200000100bc */
[C---:B------:R-:W-:Y:S01]  /*2f10*/  LOP3.LUT P2, RZ, R90.reuse, 0xff, RZ, 0xc0, !PT ;  /* 0x000000ff5aff7812 */ /* 0x040fe2000784c0ff */
[-CC-:B------:R-:W-:Y:S01]  /*2f20*/  FFMA.FTZ R195, R195, R143.reuse, R188.reuse ;  /* 0x0000008fc3c37223 */ /* 0x180fe200000100bc */
[----:B------:R-:W-:Y:S01]  /*2f30*/  LOP3.LUT P5, RZ, R90, 0xff00, RZ, 0xc0, !PT ;  /* 0x0000ff005aff7812 */ /* 0x000fe200078ac0ff */
[-CC-:B------:R-:W-:Y:S01]  /*2f40*/  FFMA.FTZ R200, R200, R143.reuse, R188.reuse ;  /* 0x0000008fc8c87223 */ /* 0x180fe200000100bc */
[----:B------:R-:W-:Y:S01]  /*2f50*/  FSEL R141, R209, RZ, P1 ;  /* 0x000000ffd18d7208 */ /* 0x000fe20000800000 */
[----:B------:R-:W-:Y:S01]  /*2f60*/  FMUL.FTZ R97, R97, R182 ;  /* 0x000000b661617220 */ /* 0x000fe20000410000 */
[----:B------:R-:W-:Y:S01]  /*2f70*/  ISETP.GE.U32.AND P1, PT, R90, RZ, PT ;  /* 0x000000ff5a00720c */ /* 0x000fe20003f26070 */
[----:B------:R-:W-:Y:S01]  /*2f80*/  FADD.FTZ R210, R210, -R137 ;  /* 0x80000089d2d27221 */ /* 0x000fe20000010000 */
[----:B------:R-:W-:Y:S01]  /*2f90*/  FSEL R133, R133, RZ, P4 ;  /* 0x000000ff85857208 */ /* 0x000fe20002000000 */
[----:B------:R-:W-:Y:S01]  /*2fa0*/  FFMA.FTZ R98, R98, R143, R188 ;  /* 0x0000008f62627223 */ /* 0x000fe200000100bc */
[----:B------:R-:W-:Y:S01]  /*2fb0*/  LOP3.LUT P4, RZ, R90, 0xff0000, RZ, 0xc0, !PT ;  /* 0x00ff00005aff7812 */ /* 0x000fe2000788c0ff */
[----:B------:R-:W-:Y:S01]  /*2fc0*/  FADD.FTZ R138, R228, -R138 ;  /* 0x8000008ae48a7221 */ /* 0x000fe20000010000 */
[----:B------:R-:W-:Y:S01]  /*2fd0*/  LOP3.LUT P3, RZ, R90, 0xff000000, RZ, 0xc0, !PT ;  /* 0xff0000005aff7812 */ /* 0x000fe2000786c0ff */
[----:B------:R-:W-:Y:S01]  /*2fe0*/  FFMA.FTZ R137, R185, R230, R49 ;  /* 0x000000e6b9897223 */ /* 0x000fe20000010031 */
[----:B------:R-:W-:Y:S01]  /*2ff0*/  FSEL R92, R92, RZ, P2 ;  /* 0x000000ff5c5c7208 */ /* 0x000fe20001000000 */
[----:B------:R-:W-:Y:S01]  /*3000*/  FADD.FTZ R90, R231, -R215 ;  /* 0x800000d7e75a7221 */ /* 0x000fe20000010000 */
[----:B------:R-:W-:Y:S01]  /*3010*/  FSEL R93, R93, RZ, P5 ;  /* 0x000000ff5d5d7208 */ /* 0x000fe20002800000 */
[----:B------:R-:W-:Y:S01]  /*3020*/  FADD.FTZ R195, R102, -R195 ;  /* 0x800000c366c37221 */ /* 0x000fe20000010000 */
[----:B------:R-:W-:Y:S01]  /*3030*/  LOP3.LUT P6, RZ, R91, 0xff, RZ, 0xc0, !PT ;  /* 0x000000ff5bff7812 */ /* 0x000fe200078cc0ff */
[----:B------:R-:W-:Y:S01]  /*3040*/  FMUL.FTZ R102, R97, UR5 ;  /* 0x0000000561667c20 */ /* 0x000fe20008410000 */
[C---:B------:R-:W-:Y:S01]  /*3050*/  LOP3.LUT P2, RZ, R91.reuse, 0xff00, RZ, 0xc0, !PT ;  /* 0x0000ff005bff7812 */ /* 0x040fe2000784c0ff */
[----:B------:R-:W-:Y:S01]  /*3060*/  FADD.FTZ R97, R96, -R98 ;  /* 0x8000006260617221 */ /* 0x000fe20000010000 */
[----:B------:R-:W-:Y:S01]  /*3070*/  LOP3.LUT P5, RZ, R91, 0xff0000, RZ, 0xc0, !PT ;  /* 0x00ff00005bff7812 */ /* 0x000fe200078ac0ff */
[----:B------:R-:W-:Y:S01]  /*3080*/  FMUL.FTZ R137, R137, R182 ;  /* 0x000000b689897220 */ /* 0x000fe20000410000 */
[----:B------:R-:W-:Y:S01]  /*3090*/  ISETP.GE.U32.AND.EX P1, PT, R91, 0x1000000, PT, P1 ;  /* 0x010000005b00780c */ /* 0x000fe20003f26110 */
[----:B------:R-:W-:Y:S01]  /*30a0*/  FADD.FTZ R91, R103, -R200 ;  /* 0x800000c8675b7221 */ /* 0x000fe20000010000 */
[C---:B------:R-:W-:Y:S01]  /*30b0*/  FFMA.FTZ R103, R185.reuse, R138, R47 ;  /* 0x0000008ab9677223 */ /* 0x040fe2000001002f */
[C---:B------:R-:W-:Y:S01]  /*30c0*/  FFMA.FTZ R191, R185.reuse, R90, R51 ;  /* 0x0000005ab9bf7223 */ /* 0x040fe20000010033 */
[----:B------:R-:W-:Y:S01]  /*30d0*/  FFMA.FTZ R97, R185, R97, R52 ;  /* 0x00000061b9617223 */ /* 0x000fe20000010034 */
[----:B------:R-:W-:Y:S01]  /*30e0*/  FMUL.FTZ R90, R137, UR5 ;  /* 0x00000005895a7c20 */ /* 0x000fe20008410000 */
[----:B------:R-:W-:Y:S01]  /*30f0*/  FMUL.FTZ R103, R103, R182 ;  /* 0x000000b667677220 */ /* 0x000fe20000410000 */
[C---:B------:R-:W-:Y:S01]  /*3100*/  FFMA.FTZ R91, R185.reuse, R91, R50 ;  /* 0x0000005bb95b7223 */ /* 0x040fe20000010032 */
[----:B------:R-:W-:Y:S01]  /*3110*/  FFMA.FTZ R137, R185, R210, R53 ;  /* 0x000000d2b9897223 */ /* 0x000fe20000010035 */
[-C--:B------:R-:W-:Y:S01]  /*3120*/  FMUL.FTZ R191, R191, R182.reuse ;  /* 0x000000b6bfbf7220 */ /* 0x080fe20000410000 */
[----:B------:R-:W-:Y:S01]  /*3130*/  FMUL.FTZ R98, R103, UR5 ;  /* 0x0000000567627c20 */ /* 0x000fe20008410000 */
[-C--:B------:R-:W-:Y:S01]  /*3140*/  FMUL.FTZ R97, R97, R182.reuse ;  /* 0x000000b661617220 */ /* 0x080fe20000410000 */
[-C--:B------:R-:W-:Y:S01]  /*3150*/  FMUL.FTZ R91, R91, R182.reuse ;  /* 0x000000b65b5b7220 */ /* 0x080fe20000410000 */
[-C--:B------:R-:W-:Y:S01]  /*3160*/  FMUL.FTZ R137, R137, R182.reuse ;  /* 0x000000b689897220 */ /* 0x080fe20000410000 */
[----:B------:R-:W-:Y:S01]  /*3170*/  FMUL.FTZ R134, R191, UR5 ;  /* 0x00000005bf867c20 */ /* 0x000fe20008410000 */
[----:B------:R-:W-:Y:S01]  /*3180*/  FFMA.FTZ R140, R140, R143, R188 ;  /* 0x0000008f8c8c7223 */ /* 0x000fe200000100bc */
[----:B------:R-:W-:Y:S01]  /*3190*/  FMUL.FTZ R96, R97, UR5 ;  /* 0x0000000561607c20 */ /* 0x000fe20008410000 */
[----:B------:R-:W-:Y:S01]  /*31a0*/  FSEL R102, R102, RZ, P4 ;  /* 0x000000ff66667208 */ /* 0x000fe20002000000 */
[----:B------:R-:W-:Y:S01]  /*31b0*/  FMUL.FTZ R91, R91, UR5 ;  /* 0x000000055b5b7c20 */ /* 0x000fe20008410000 */
[----:B------:R-:W-:Y:S01]  /*31c0*/  FSEL R98, R98, RZ, P3 ;  /* 0x000000ff62627208 */ /* 0x000fe20001800000 */
[----:B------:R-:W-:Y:S01]  /*31d0*/  FMUL.FTZ R97, R137, UR5 ;  /* 0x0000000589617c20 */ /* 0x000fe20008410000 */
[C---:B------:R-:W-:Y:S01]  /*31e0*/  LOP3.LUT P4, RZ, R88.reuse, 0xff, RZ, 0xc0, !PT ;  /* 0x000000ff58ff7812 */ /* 0x040fe2000788c0ff */
[----:B------:R-:W-:Y:S01]  /*31f0*/  FFMA.FTZ R195, R185, R195, R48 ;  /* 0x000000c3b9c37223 */ /* 0x000fe20000010030 */
[----:B------:R-:W-:Y:S01]  /*3200*/  LOP3.LUT P3, RZ, R88, 0xff00, RZ, 0xc0, !PT ;  /* 0x0000ff0058ff7812 */ /* 0x000fe2000786c0ff */
[----:B------:R-:W-:Y:S01]  /*3210*/  FADD.FTZ R140, R94, -R140 ;  /* 0x8000008c5e8c7221 */ /* 0x000fe20000010000 */
[----:B------:R-:W-:Y:S01]  /*3220*/  FSEL R134, R134, RZ, P1 ;  /* 0x000000ff86867208 */ /* 0x000fe20000800000 */
[----:B------:R-:W-:Y:S01]  /*3230*/  FMUL.FTZ R195, R195, R182 ;  /* 0x000000b6c3c37220 */ /* 0x000fe20000410000 */
[----:B------:R-:W-:Y:S01]  /*3240*/  ISETP.GE.U32.AND P1, PT, R88, RZ, PT ;  /* 0x000000ff5800720c */ /* 0x000fe20003f26070 */
[-CC-:B------:R-:W-:Y:S01]  /*3250*/  FFMA.FTZ R142, R142, R143.reuse, R188.reuse ;  /* 0x0000008f8e8e7223 */ /* 0x180fe200000100bc */
[----:B------:R-:W-:Y:S01]  /*3260*/  FSEL R91, R91, RZ, P5 ;  /* 0x000000ff5b5b7208 */ /* 0x000fe20002800000 */
[----:B------:R-:W-:Y:S01]  /*3270*/  FMUL.FTZ R103, R195, UR5 ;  /* 0x00000005c3677c20 */ /* 0x000fe20008410000 */
[----:B------:R-:W-:Y:S01]  /*3280*/  FSEL R96, R96, RZ, P4 ;  /* 0x000000ff60607208 */ /* 0x000fe20002000000 */
[-CC-:B------:R-:W-:Y:S01]  /*3290*/  FFMA.FTZ R189, R189, R143.reuse, R188.reuse ;  /* 0x0000008fbdbd7223 */ /* 0x180fe200000100bc */
[----:B------:R-:W-:Y:S01]  /*32a0*/  FSEL R97, R97, RZ, P3 ;  /* 0x000000ff61617208 */ /* 0x000fe20001800000 */
[-CC-:B------:R-:W-:Y:S01]  /*32b0*/  FFMA.FTZ R198, R198, R143.reuse, R188.reuse ;  /* 0x0000008fc6c67223 */ /* 0x180fe200000100bc */
[----:B------:R-:W-:Y:S01]  /*32c0*/  LOP3.LUT P5, RZ, R89, 0xff, RZ, 0xc0, !PT ;  /* 0x000000ff59ff7812 */ /* 0x000fe200078ac0ff */
[-C--:B------:R-:W-:Y:S01]  /*32d0*/  FFMA.FTZ R201, R201, R143.reuse, R188 ;  /* 0x0000008fc9c97223 */ /* 0x080fe200000100bc */
[C---:B------:R-:W-:Y:S01]  /*32e0*/  LOP3.LUT P4, RZ, R89.reuse, 0xff00, RZ, 0xc0, !PT ;  /* 0x0000ff0059ff7812 */ /* 0x040fe2000788c0ff */
[----:B------:R-:W-:Y:S01]  /*32f0*/  FADD.FTZ R142, R128, -R142 ;  /* 0x8000008e808e7221 */ /* 0x000fe20000010000 */
[----:B------:R-:W-:Y:S01]  /*3300*/  LOP3.LUT P3, RZ, R89, 0xff0000, RZ, 0xc0, !PT ;  /* 0x00ff000059ff7812 */ /* 0x000fe2000786c0ff */
[-C--:B------:R-:W-:Y:S01]  /*3310*/  FFMA.FTZ R101, R101, R143.reuse, R188 ;  /* 0x0000008f65657223 */ /* 0x080fe200000100bc */
[----:B------:R-:W-:Y:S01]  /*3320*/  ISETP.GE.U32.AND.EX P1, PT, R89, 0x1000000, PT, P1 ;  /* 0x010000005900780c */ /* 0x000fe20003f26110 */
[----:B------:R-:W-:Y:S01]  /*3330*/  FFMA.FTZ R89, R185, R140, R54 ;  /* 0x0000008cb9597223 */ /* 0x000fe20000010036 */
[----:B------:R-:W-:Y:S01]  /*3340*/  FSEL R103, R103, RZ, P6 ;  /* 0x000000ff67677208 */ /* 0x000fe20003000000 */
[----:B------:R-:W-:Y:S01]  /*3350*/  FADD.FTZ R189, R129, -R189 ;  /* 0x800000bd81bd7221 */ /* 0x000fe20000010000 */
[----:B------:R-:W-:Y:S01]  /*3360*/  LOP3.LUT P6, RZ, R88, 0xff0000, RZ, 0xc0, !PT ;  /* 0x00ff000058ff7812 */ /* 0x000fe200078cc0ff */
[----:B------:R-:W-:Y:S01]  /*3370*/  FMUL.FTZ R89, R89, R182 ;  /* 0x000000b659597220 */ /* 0x000fe20000410000 */
[----:B------:R-:W-:Y:S01]  /*3380*/  FADD.FTZ R129, R95, -R198 ;  /* 0x800000c65f817221 */ /* 0x000fe20000010000 */
[----:B------:R-:W-:Y:S01]  /*3390*/  FADD.FTZ R130, R130, -R201 ;  /* 0x800000c982827221 */ /* 0x000fe20000010000 */
[----:B------:R-:W-:Y:S01]  /*33a0*/  FFMA.FTZ R95, R185, R142, R55 ;  /* 0x0000008eb95f7223 */ /* 0x000fe20000010037 */
[----:B------:R-:W-:Y:S01]  /*33b0*/  FMUL.FTZ R89, R89, UR5 ;  /* 0x0000000559597c20 */ /* 0x000fe20008410000 */
[----:B------:R-:W-:Y:S01]  /*33c0*/  FADD.FTZ R94, R123, -R101 ;  /* 0x800000657b5e7221 */ /* 0x000fe20000010000 */
[-CC-:B------:R-:W-:Y:S01]  /*33d0*/  FFMA.FTZ R205, R205, R143.reuse, R188.reuse ;  /* 0x0000008fcdcd7223 */ /* 0x180fe200000100bc */
[----:B------:R-:W-:Y:S01]  /*33e0*/  FMUL.FTZ R95, R95, R182 ;  /* 0x000000b65f5f7220 */ /* 0x000fe20000410000 */
[-CC-:B------:R-:W-:Y:S01]  /*33f0*/  FFMA.FTZ R99, R99, R143.reuse, R188.reuse ;  /* 0x0000008f63637223 */ /* 0x180fe200000100bc */
[----:B------:R-:W-:Y:S01]  /*3400*/  FSEL R123, R89, RZ, P6 ;  /* 0x000000ff597b7208 */ /* 0x000fe20003000000 */
[----:B------:R-:W-:Y:S01]  /*3410*/  FFMA.FTZ R89, R185, R130, R57 ;  /* 0x00000082b9597223 */ /* 0x000fe20000010039 */
[----:B------:R-:W-:Y:S01]  /*3420*/  FSEL R90, R90, RZ, P2 ;  /* 0x000000ff5a5a7208 */ /* 0x000fe20001000000 */
[----:B------:R-:W-:Y:S01]  /*3430*/  FMUL.FTZ R95, R95, UR5 ;  /* 0x000000055f5f7c20 */ /* 0x000fe20008410000 */
[----:B------:R-:W-:Y:S01]  /*3440*/  LOP3.LUT P2, RZ, R88, 0xff000000, RZ, 0xc0, !PT ;  /* 0xff00000058ff7812 */ /* 0x000fe2000784c0ff */
[----:B------:R-:W-:Y:S01]  /*3450*/  FMUL.FTZ R89, R89, R182 ;  /* 0x000000b659597220 */ /* 0x000fe20000410000 */
[----:B------:R-:W-:Y:S01]  /*3460*/  FFMA.FTZ R136, R136, R143, R188 ;  /* 0x0000008f88887223 */ /* 0x000fe200000100bc */
[----:B------:R-:W-:Y:S01]  /*3470*/  FADD.FTZ R88, R131, -R205 ;  /* 0x800000cd83587221 */ /* 0x000fe20000010000 */
[----:B------:R-:W-:Y:S01]  /*3480*/  FADD.FTZ R119, R119, -R99 ;  /* 0x8000006377777221 */ /* 0x000fe20000010000 */
[----:B------:R-:W-:Y:S01]  /*3490*/  FMUL.FTZ R89, R89, UR5 ;  /* 0x0000000559597c20 */ /* 0x000fe20008410000 */
[----:B------:R-:W-:Y:S01]  /*34a0*/  FSEL R99, R95, RZ, P2 ;  /* 0x000000ff5f637208 */ /* 0x000fe20001000000 */
[----:B------:R-:W-:Y:S01]  /*34b0*/  FFMA.FTZ R95, R185, R88, R59 ;  /* 0x00000058b95f7223 */ /* 0x000fe2000001003b */
[----:B------:R-:W-:Y:S01]  /*34c0*/  FADD.FTZ R136, R121, -R136 ;  /* 0x8000008879887221 */ /* 0x000fe20000010000 */
[----:B------:R-:W-:Y:S01]  /*34d0*/  FFMA.FTZ R101, R185, R94, R61 ;  /* 0x0000005eb9657223 */ /* 0x000fe2000001003d */
[----:B------:R-:W-:Y:S01]  /*34e0*/  FSEL R94, R89, RZ, P4 ;  /* 0x000000ff595e7208 */ /* 0x000fe20002000000 */
[----:B------:R-:W-:Y:S01]  /*34f0*/  FFMA.FTZ R129, R185, R129, R58 ;  /* 0x00000081b9817223 */ /* 0x000fe2000001003a */
[----:B------:R-:W-:Y:S01]  /*3500*/  FMUL.FTZ R88, R95, R182 ;  /* 0x000000b65f587220 */ /* 0x000fe20000410000 */
[C---:B------:R-:W-:Y:S01]  /*3510*/  FFMA.FTZ R89, R185.reuse, R136, R63 ;  /* 0x00000088b9597223 */ /* 0x040fe2000001003f */
[----:B------:R-:W-:Y:S01]  /*3520*/  FFMA.FTZ R119, R185, R119, R60 ;  /* 0x00000077b9777223 */ /* 0x000fe2000001003c */
[-C--:B------:R-:W-:Y:S01]  /*3530*/  FMUL.FTZ R129, R129, R182.reuse ;  /* 0x000000b681817220 */ /* 0x080fe20000410000 */
[----:B------:R-:W-:Y:S01]  /*3540*/  FMUL.FTZ R88, R88, UR5 ;  /* 0x0000000558587c20 */ /* 0x000fe20008410000 */
[-C--:B------:R-:W-:Y:S01]  /*3550*/  FMUL.FTZ R89, R89, R182.reuse ;  /* 0x000000b659597220 */ /* 0x080fe20000410000 */
[-CC-:B------:R-:W-:Y:S01]  /*3560*/  FFMA.FTZ R199, R199, R143.reuse, R188.reuse ;  /* 0x0000008fc7c77223 */ /* 0x180fe200000100bc */
[----:B------:R-:W-:Y:S01]  /*3570*/  FMUL.FTZ R95, R129, UR5 ;  /* 0x00000005815f7c20 */ /* 0x000fe20008410000 */
[-C--:B------:R-:W-:Y:S01]  /*3580*/  FMUL.FTZ R119, R119, R182.reuse ;  /* 0x000000b677777220 */ /* 0x080fe20000410000 */
[----:B------:R-:W-:Y:S01]  /*3590*/  FMUL.FTZ R89, R89, UR5 ;  /* 0x0000000559597c20 */ /* 0x000fe20008410000 */
[----:B------:R-:W-:Y:S01]  /*35a0*/  LOP3.LUT P4, RZ, R106, 0xff000000, RZ, 0xc0, !PT ;  /* 0xff0000006aff7812 */ /* 0x000fe2000788c0ff */
[----:B------:R-:W-:Y:S01]  /*35b0*/  FMUL.FTZ R101, R101, R182 ;  /* 0x000000b665657220 */ /* 0x000fe20000410000 */
[----:B------:R-:W-:Y:S01]  /*35c0*/  FSEL R129, R88, RZ, P1 ;  /* 0x000000ff58817208 */ /* 0x000fe20000800000 */
[-CC-:B------:R-:W-:Y:S01]  /*35d0*/  FFMA.FTZ R135, R135, R143.reuse, R188.reuse ;  /* 0x0000008f87877223 */ /* 0x180fe200000100bc */
[----:B------:R-:W-:Y:S01]  /*35e0*/  FADD.FTZ R88, R120, -R199 ;  /* 0x800000c778587221 */ /* 0x000fe20000010000 */
[----:B------:R-:W-:Y:S01]  /*35f0*/  FFMA.FTZ R139, R139, R143, R188 ;  /* 0x0000008f8b8b7223 */ /* 0x000fe200000100bc */
[----:B------:R-:W-:Y:S01]  /*3600*/  FMUL.FTZ R119, R119, UR5 ;  /* 0x0000000577777c20 */ /* 0x000fe20008410000 */
[----:B------:R-:W-:Y:S01]  /*3610*/  FMUL.FTZ R101, R101, UR5 ;  /* 0x0000000565657c20 */ /* 0x000fe20008410000 */
[----:B------:R-:W-:Y:S01]  /*3620*/  FSEL R121, R89, RZ, P4 ;  /* 0x000000ff59797208 */ /* 0x000fe20002000000 */
[C---:B------:R-:W-:Y:S01]  /*3630*/  FFMA.FTZ R189, R185.reuse, R189, R56 ;  /* 0x000000bdb9bd7223 */ /* 0x040fe20000010038 */
[----:B------:R-:W-:Y:S01]  /*3640*/  LOP3.LUT P6, RZ, R106, 0xff, RZ, 0xc0, !PT ;  /* 0x000000ff6aff7812 */ /* 0x000fe200078cc0ff */
[----:B------:R-:W-:Y:S01]  /*3650*/  FADD.FTZ R135, R114, -R135 ;  /* 0x8000008772877221 */ /* 0x000fe20000010000 */
[C---:B------:R-:W-:Y:S01]  /*3660*/  LOP3.LUT P2, RZ, R106.reuse, 0xff00, RZ, 0xc0, !PT ;  /* 0x0000ff006aff7812 */ /* 0x040fe2000784c0ff */
[----:B------:R-:W-:Y:S01]  /*3670*/  FFMA.FTZ R89, R185, R88, R67 ;  /* 0x00000058b9597223 */ /* 0x000fe20000010043 */
[----:B------:R-:W-:Y:S01]  /*3680*/  ISETP.GE.U32.AND P1, PT, R106, RZ, PT ;  /* 0x000000ff6a00720c */ /* 0x000fe20003f26070 */
[-CC-:B------:R-:W-:Y:S01]  /*3690*/  FFMA.FTZ R181, R181, R143.reuse, R188.reuse ;  /* 0x0000008fb5b57223 */ /* 0x180fe200000100bc */
[-CC-:B------:R-:W-:Y:S01]  /*36a0*/  FFMA.FTZ R180, R180, R143.reuse, R188.reuse ;  /* 0x0000008fb4b47223 */ /* 0x180fe200000100bc */
[----:B------:R-:W-:Y:S01]  /*36b0*/  FADD.FTZ R139, R116, -R139 ;  /* 0x8000008b748b7221 */ /* 0x000fe20000010000 */
[----:B------:R-:W-:Y:S01]  /*36c0*/  FFMA.FTZ R126, R126, R143, R188 ;  /* 0x0000008f7e7e7223 */ /* 0x000fe200000100bc */
[-C--:B------:R-:W-:Y:S01]  /*36d0*/  FMUL.FTZ R189, R189, R182.reuse ;  /* 0x000000b6bdbd7220 */ /* 0x080fe20000410000 */
[----:B------:R-:W-:Y:S01]  /*36e0*/  FSEL R95, R95, RZ, P3 ;  /* 0x000000ff5f5f7208 */ /* 0x000fe20001800000 */
[----:B------:R-:W-:Y:S01]  /*36f0*/  FFMA.FTZ R135, R185, R135, R62 ;  /* 0x00000087b9877223 */ /* 0x000fe2000001003e */
[----:B------:R-:W-:Y:S01]  /*3700*/  FSEL R119, R119, RZ, P6 ;  /* 0x000000ff77777208 */ /* 0x000fe20003000000 */
[-C--:B------:R-:W-:Y:S01]  /*3710*/  FMUL.FTZ R89, R89, R182.reuse ;  /* 0x000000b659597220 */ /* 0x080fe20000410000 */
[----:B------:R-:W-:Y:S01]  /*3720*/  FSEL R101, R101, RZ, P2 ;  /* 0x000000ff65657208 */ /* 0x000fe20001000000 */
[----:B------:R-:W-:Y:S01]  /*3730*/  FADD.FTZ R122, R122, -R181 ;  /* 0x800000b57a7a7221 */ /* 0x000fe20000010000 */
[----:B------:R-:W-:Y:S01]  /*3740*/  LOP3.LUT P3, RZ, R107, 0xff, RZ, 0xc0, !PT ;  /* 0x000000ff6bff7812 */ /* 0x000fe2000786c0ff */
[----:B------:R-:W-:Y:S01]  /*3750*/  FADD.FTZ R115, R115, -R180 ;  /* 0x800000b473737221 */ /* 0x000fe20000010000 */
[----:B------:R-:W-:Y:S01]  /*3760*/  LOP3.LUT P6, RZ, R107, 0xff00, RZ, 0xc0, !PT ;  /* 0x0000ff006bff7812 */ /* 0x000fe200078cc0ff */
[----:B------:R-:W-:Y:S01]  /*3770*/  FFMA.FTZ R139, R185, R139, R64 ;  /* 0x0000008bb98b7223 */ /* 0x000fe20000010040 */
[----:B------:R-:W-:Y:S01]  /*3780*/  LOP3.LUT P2, RZ, R107, 0xff0000, RZ, 0xc0, !PT ;  /* 0x00ff00006bff7812 */ /* 0x000fe2000784c0ff */
[----:B------:R-:W-:Y:S01]  /*3790*/  FADD.FTZ R109, R109, -R126 ;  /* 0x8000007e6d6d7221 */ /* 0x000fe20000010000 */
[----:B------:R-:W-:Y:S01]  /*37a0*/  ISETP.GE.U32.AND.EX P1, PT, R107, 0x1000000, PT, P1 ;  /* 0x010000006b00780c */ /* 0x000fe20003f26110 */
[----:B------:R-:W-:Y:S01]  /*37b0*/  FADD.FTZ R107, R110, -R85 ;  /* 0x800000556e6b7221 */ /* 0x000fe20000010000 */
[----:B------:R-:W-:Y:S01]  /*37c0*/  FMUL.FTZ R128, R189, UR5 ;  /* 0x00000005bd807c20 */ /* 0x000fe20008410000 */
[-C--:B------:R-:W-:Y:S01]  /*37d0*/  FMUL.FTZ R135, R135, R182.reuse ;  /* 0x000000b687877220 */ /* 0x080fe20000410000 */
[----:B------:R-:W-:Y:S01]  /*37e0*/  FMUL.FTZ R89, R89, UR5 ;  /* 0x0000000559597c20 */ /* 0x000fe20008410000 */
[----:B------:R-:W-:Y:S01]  /*37f0*/  FMUL.FTZ R139, R139, R182 ;  /* 0x000000b68b8b7220 */ /* 0x000fe20000410000 */
[C---:B------:R-:W-:Y:S01]  /*3800*/  FFMA.FTZ R85, R185.reuse, R122, R65 ;  /* 0x0000007ab9557223 */ /* 0x040fe20000010041 */
[C---:B------:R-:W-:Y:S01]  /*3810*/  FFMA.FTZ R115, R185.reuse, R115, R66 ;  /* 0x00000073b9737223 */ /* 0x040fe20000010042 */
[C---:B------:R-:W-:Y:S01]  /*3820*/  FFMA.FTZ R107, R185.reuse, R107, R68 ;  /* 0x0000006bb96b7223 */ /* 0x040fe20000010044 */
[----:B------:R-:W-:Y:S01]  /*3830*/  FFMA.FTZ R109, R185, R109, R70 ;  /* 0x0000006db96d7223 */ /* 0x000fe20000010046 */
[----:B------:R-:W-:Y:S01]  /*3840*/  FMUL.FTZ R116, R135, UR5 ;  /* 0x0000000587747c20 */ /* 0x000fe20008410000 */
[----:B------:R-:W-:Y:S01]  /*3850*/  FSEL R128, R128, RZ, P5 ;  /* 0x000000ff80807208 */ /* 0x000fe20002800000 */
[----:B------:R-:W-:Y:S01]  /*3860*/  FMUL.FTZ R120, R139, UR5 ;  /* 0x000000058b787c20 */ /* 0x000fe20008410000 */
[----:B------:R-:W-:Y:S01]  /*3870*/  FSEL R135, R89, RZ, P1 ;  /* 0x000000ff59877208 */ /* 0x000fe20000800000 */
[-C--:B------:R-:W-:Y:S01]  /*3880*/  FMUL.FTZ R85, R85, R182.reuse ;  /* 0x000000b655557220 */ /* 0x080fe20000410000 */
[----:B------:R-:W-:Y:S01]  /*3890*/  LOP3.LUT P5, RZ, R106, 0xff0000, RZ, 0xc0, !PT ;  /* 0x00ff00006aff7812 */ /* 0x000fe200078ac0ff */
[-C--:B------:R-:W-:Y:S01]  /*38a0*/  FMUL.FTZ R115, R115, R182.reuse ;  /* 0x000000b673737220 */ /* 0x080fe20000410000 */
[-C--:B------:R-:W-:Y:S01]  /*38b0*/  FMUL.FTZ R107, R107, R182.reuse ;  /* 0x000000b66b6b7220 */ /* 0x080fe20000410000 */
[----:B------:R-:W0:Y:S01]  /*38c0*/  LDC.64 R88, c[0x0][0x468] ;  /* 0x00011a00ff587b82 */ /* 0x000e220000000a00 */
[----:B------:R-:W-:Y:S01]  /*38d0*/  FMUL.FTZ R109, R109, R182 ;  /* 0x000000b66d6d7220 */ /* 0x000fe20000410000 */
[----:B------:R-:W-:Y:S01]  /*38e0*/  FSEL R116, R116, RZ, P5 ;  /* 0x000000ff74747208 */ /* 0x000fe20002800000 */
[----:B------:R-:W-:Y:S01]  /*38f0*/  FMUL.FTZ R85, R85, UR5 ;  /* 0x0000000555557c20 */ /* 0x000fe20008410000 */
[----:B------:R-:W-:Y:S01]  /*3900*/  FMUL.FTZ R115, R115, UR5 ;  /* 0x0000000573737c20 */ /* 0x000fe20008410000 */
[----:B------:R-:W-:Y:S01]  /*3910*/  FMUL.FTZ R107, R107, UR5 ;  /* 0x000000056b6b7c20 */ /* 0x000fe20008410000 */
[----:B------:R-:W-:Y:S01]  /*3920*/  LOP3.LUT P5, RZ, R104, 0xff, RZ, 0xc0, !PT ;  /* 0x000000ff68ff7812 */ /* 0x000fe200078ac0ff */
[----:B------:R-:W-:Y:S01]  /*3930*/  FMUL.FTZ R109, R109, UR5 ;  /* 0x000000056d6d7c20 */ /* 0x000fe20008410000 */
[----:B------:R-:W-:Y:S01]  /*3940*/  FSEL R120, R120, RZ, P3 ;  /* 0x000000ff78787208 */ /* 0x000fe20001800000 */
[-CC-:B------:R-:W-:Y:S01]  /*3950*/  FFMA.FTZ R125, R125, R143.reuse, R188.reuse ;  /* 0x0000008f7d7d7223 */ /* 0x180fe200000100bc */
[----:B------:R-:W-:Y:S01]  /*3960*/  LOP3.LUT P3, RZ, R104, 0xff0000, RZ, 0xc0, !PT ;  /* 0x00ff000068ff7812 */ /* 0x000fe2000786c0ff */
[-CC-:B------:R-:W-:Y:S01]  /*3970*/  FFMA.FTZ R127, R127, R143.reuse, R188.reuse ;  /* 0x0000008f7f7f7223 */ /* 0x180fe200000100bc */
[-CC-:B------:R-:W-:Y:S01]  /*3980*/  FFMA.FTZ R202, R202, R143.reuse, R188.reuse ;  /* 0x0000008fcaca7223 */ /* 0x180fe200000100bc */
[-CC-:B------:R-:W-:Y:S01]  /*3990*/  FFMA.FTZ R204, R204, R143.reuse, R188.reuse ;  /* 0x0000008fcccc7223 */ /* 0x180fe200000100bc */
[-CC-:B------:R-:W-:Y:S01]  /*39a0*/  FFMA.FTZ R212, R212, R143.reuse, R188.reuse ;  /* 0x0000008fd4d47223 */ /* 0x180fe200000100bc */
[----:B------:R-:W-:Y:S01]  /*39b0*/  FFMA.FTZ R143, R216, R143, R188 ;  /* 0x0000008fd88f7223 */ /* 0x000fe200000100bc */
[----:B------:R-:W-:Y:S01]  /*39c0*/  FSEL R131, R85, RZ, P6 ;  /* 0x000000ff55837208 */ /* 0x000fe20003000000 */
[----:B------:R-:W-:Y:S01]  /*39d0*/  FADD.FTZ R112, R112, -R125 ;  /* 0x8000007d70707221 */ /* 0x000fe20000010000 */
[----:B------:R-:W-:Y:S01]  /*39e0*/  FSEL R122, R115, RZ, P2 ;  /* 0x000000ff737a7208 */ /* 0x000fe20001000000 */
[----:B------:R-:W-:Y:S01]  /*39f0*/  FADD.FTZ R111, R111, -R202 ;  /* 0x800000ca6f6f7221 */ /* 0x000fe20000010000 */
[----:B------:R-:W-:Y:S01]  /*3a00*/  FSEL R114, R107, RZ, P5 ;  /* 0x000000ff6b727208 */ /* 0x000fe20002800000 */
[----:B------:R-:W-:Y:S01]  /*3a10*/  FADD.FTZ R204, R108, -R204 ;  /* 0x800000cc6ccc7221 */ /* 0x000fe20000010000 */
[C---:B------:R-:W-:Y:S01]  /*3a20*/  LOP3.LUT P4, RZ, R104.reuse, 0xff00, RZ, 0xc0, !PT ;  /* 0x0000ff0068ff7812 */ /* 0x040fe2000788c0ff */
[----:B------:R-:W-:Y:S01]  /*3a30*/  FADD.FTZ R106, R117, -R143 ;  /* 0x8000008f756a7221 */ /* 0x000fe20000010000 */
[C---:B------:R-:W-:Y:S01]  /*3a40*/  LOP3.LUT P6, RZ, R104.reuse, 0xff000000, RZ, 0xc0, !PT ;  /* 0xff00000068ff7812 */ /* 0x040fe200078cc0ff */
[----:B------:R-:W-:Y:S01]  /*3a50*/  FFMA.FTZ R85, R185, R112, R69 ;  /* 0x00000070b9557223 */ /* 0x000fe20000010045 */
[----:B------:R-:W-:Y:S01]  /*3a60*/  ISETP.GE.U32.AND P5, PT, R104, RZ, PT ;  /* 0x000000ff6800720c */ /* 0x000fe20003fa6070 */
[----:B------:R-:W-:Y:S01]  /*3a70*/  FADD.FTZ R104, R113, -R127 ;  /* 0x8000007f71687221 */ /* 0x000fe20000010000 */
[----:B------:R-:W-:Y:S01]  /*3a80*/  FSEL R115, R109, RZ, P3 ;  /* 0x000000ff6d737208 */ /* 0x000fe20001800000 */
[----:B------:R-:W-:Y:S01]  /*3a90*/  FADD.FTZ R109, R118, -R212 ;  /* 0x800000d4766d7221 */ /* 0x000fe20000010000 */
        /* <DEDUP_REMOVED lines=8> */
[----:B------:R-:W-:Y:S01]  /*3b20*/  FFMA.FTZ R185, R185, R106, R75 ;  /* 0x0000006ab9b97223 */ /* 0x000fe2000001004b */
[C---:B------:R-:W-:Y:S01]  /*3b30*/  IADD3 R127, PT, PT, R186.reuse, 0x20, RZ ;  /* 0x00000020ba7f7810 */ /* 0x040fe20007ffe0ff */
[-C--:B------:R-:W-:Y:S01]  /*3b40*/  FMUL.FTZ R113, R85, R182.reuse ;  /* 0x000000b655717220 */ /* 0x080fe20000410000 */
[C---:B------:R-:W-:Y:S01]  /*3b50*/  IADD3 R137, PT, PT, R186.reuse, 0x40, RZ ;  /* 0x00000040ba897810 */ /* 0x040fe20007ffe0ff */
[-C--:B------:R-:W-:Y:S01]  /*3b60*/  FMUL.FTZ R112, R105, R182.reuse ;  /* 0x000000b669707220 */ /* 0x080fe20000410000 */
[----:B------:R-:W-:Y:S01]  /*3b70*/  IADD3 R139, PT, PT, R186, 0x60, RZ ;  /* 0x00000060ba8b7810 */ /* 0x000fe20007ffe0ff */
[-C--:B------:R-:W-:Y:S01]  /*3b80*/  FMUL.FTZ R117, R111, R182.reuse ;  /* 0x000000b66f757220 */ /* 0x080fe20000410000 */
[-C--:B------:R-:W-:Y:S01]  /*3b90*/  FMUL.FTZ R118, R107, R182.reuse ;  /* 0x000000b66b767220 */ /* 0x080fe20000410000 */
[-C--:B------:R-:W-:Y:S01]  /*3ba0*/  FMUL.FTZ R125, R109, R182.reuse ;  /* 0x000000b66d7d7220 */ /* 0x080fe20000410000 */
[----:B------:R-:W-:Y:S01]  /*3bb0*/  FMUL.FTZ R182, R185, R182 ;  /* 0x000000b6b9b67220 */ /* 0x000fe20000410000 */
[----:B------:R-:W-:Y:S01]  /*3bc0*/  FMUL.FTZ R117, R117, UR5 ;  /* 0x0000000575757c20 */ /* 0x000fe20008410000 */
[----:B------:R-:W-:Y:S01]  /*3bd0*/  FMUL.FTZ R118, R118, UR5 ;  /* 0x0000000576767c20 */ /* 0x000fe20008410000 */
[----:B0-----:R-:W-:-:S04]  /*3be0*/  IMAD.WIDE.U32 R104, R186, 0x10, R88 ;  /* 0x00000010ba687825 */ /* 0x001fc800078e0058 */
[----:B------:R-:W-:Y:S01]  /*3bf0*/  FMUL.FTZ R113, R113, UR5 ;  /* 0x0000000571717c20 */ /* 0x000fe20008410000 */
[----:B------:R-:W-:Y:S01]  /*3c00*/  FMUL.FTZ R125, R125, UR5 ;  /* 0x000000057d7d7c20 */ /* 0x000fe20008410000 */
[----:B------:R-:W-:Y:S01]  /*3c10*/  FMUL.FTZ R182, R182, UR5 ;  /* 0x00000005b6b67c20 */ /* 0x000fe20008410000 */
[----:B------:R-:W-:-:S04]  /*3c20*/  IMAD.WIDE.U32 R110, R127, 0x10, R88 ;  /* 0x000000107f6e7825 */ /* 0x000fc800078e0058 */
[----:B------:R-:W-:Y:S01]  /*3c30*/  FMUL.FTZ R112, R112, UR5 ;  /* 0x0000000570707c20 */ /* 0x000fe20008410000 */
        /* <DEDUP_REMOVED lines=10> */
[----:B------:R1:W-:Y:S01]  /*3ce0*/  STG.E.128 desc[UR6][R104.64], R84 ;  /* 0x0000005468007986 */ /* 0x0003e2000c101d06 */
[----:B------:R-:W-:Y:S02]  /*3cf0*/  F2FP.BF16.F32.PACK_AB R89, R98, R102 ;  /* 0x000000666259723e */ /* 0x000fe400000010ff */
[----:B------:R-:W-:Y:S02]  /*3d00*/  F2FP.BF16.F32.PACK_AB R96, R101, R119 ;  /* 0x000000776560723e */ /* 0x000fe400000010ff */
[----:B------:R-:W-:Y:S02]  /*3d10*/  FSEL R102, R117, RZ, P2 ;  /* 0x000000ff75667208 */ /* 0x000fe40001000000 */
[----:B------:R-:W-:Y:S02]  /*3d20*/  FSEL R101, R118, RZ, P1 ;  /* 0x000000ff76657208 */ /* 0x000fe40000800000 */
[----:B------:R-:W-:-:S02]  /*3d30*/  FSEL R103, R125, RZ, P3 ;  /* 0x000000ff7d677208 */ /* 0x000fc40001800000 */
[----:B------:R-:W-:Y:S02]  /*3d40*/  FSEL R182, R182, RZ, P5 ;  /* 0x000000ffb6b67208 */ /* 0x000fe40002800000 */
[----:B------:R-:W-:Y:S02]  /*3d50*/  FSEL R112, R112, RZ, P6 ;  /* 0x000000ff70707208 */ /* 0x000fe40003000000 */
[----:B------:R-:W-:Y:S02]  /*3d60*/  FSEL R113, R113, RZ, P4 ;  /* 0x000000ff71717208 */ /* 0x000fe40002000000 */
[----:B------:R-:W-:Y:S02]  /*3d70*/  F2FP.BF16.F32.PACK_AB R91, R134, R91 ;  /* 0x0000005b865b723e */ /* 0x000fe400000010ff */
[----:B------:R-:W-:Y:S02]  /*3d80*/  F2FP.BF16.F32.PACK_AB R95, R129, R95 ;  /* 0x0000005f815f723e */ /* 0x000fe400000010ff */
[----:B------:R-:W-:Y:S01]  /*3d90*/  F2FP.BF16.F32.PACK_AB R94, R94, R128 ;  /* 0x000000805e5e723e */ /* 0x000fe200000010ff */
[----:B------:R1:W-:Y:S01]  /*3da0*/  STG.E.128 desc[UR6][R110.64], R88 ;  /* 0x000000586e007986 */ /* 0x0003e2000c101d06 */
        /* <DEDUP_REMOVED lines=12> */
.L_x_7837:
[----:B-----5:R-:W-:Y:S01]  /*3e70*/  LOP3.LUT P1, RZ, R86, 0xff, RZ, 0xc0, !PT ;  /* 0x000000ff56ff7812 */ /* 0x020fe2000782c0ff */
[-CC-:B------:R-:W-:Y:S01]  /*3e80*/  FFMA.FTZ R84, R84, R143.reuse, R188.reuse ;  /* 0x0000008f54547223 */ /* 0x180fe200000100bc */
[----:B------:R-:W-:Y:S01]  /*3e90*/  P2R R79, PR, RZ, 0x1 ;  /* 0x00000001ff4f7803 */ /* 0x000fe20000000000 */
[-CC-:B------:R-:W-:Y:S01]  /*3ea0*/  FFMA.FTZ R77, R190, R143.reuse, R188.reuse ;  /* 0x0000008fbe4d7223 */ /* 0x180fe200000100bc */
[----:B------:R-:W-:Y:S01]  /*3eb0*/  LOP3.LUT P0, RZ, R86, 0xff00, RZ, 0xc0, !PT ;  /* 0x0000ff0056ff7812 */ /* 0x000fe2000780c0ff */
[----:B------:R-:W0:Y:S01]  /*3ec0*/  LDC.64 R220, c[0x0][0x478] ;  /* 0x00011e00ffdc7b82 */ /* 0x000e220000000a00 */
[----:B------:R-:W-:Y:S01]  /*3ed0*/  P2R R76, PR, RZ, 0x2 ;  /* 0x00000002ff4c7803 */ /* 0x000fe20000000000 */
[----:B------:R-:W-:Y:S01]  /*3ee0*/  FADD.FTZ R77, R214, -R77 ;  /* 0x8000004dd64d7221 */ /* 0x000fe20000010000 */
[----:B------:R-:W-:Y:S01]  /*3ef0*/  P2R R78, PR, RZ, 0x1 ;  /* 0x00000001ff4e7803 */ /* 0x000fe20000000000 */
[----:B------:R-:W-:Y:S01]  /*3f00*/  FFMA.FTZ R93, R93, R143, R188 ;  /* 0x0000008f5d5d7223 */ /* 0x000fe200000100bc */
[----:B------:R-:W-:Y:S01]  /*3f10*/  ISETP.NE.AND P0, PT, R76, RZ, PT ;  /* 0x000000ff4c00720c */ /* 0x000fe20003f05270 */
[----:B------:R-:W-:Y:S01]  /*3f20*/  FADD.FTZ R76, R193, -R84 ;  /* 0x80000054c14c7221 */ /* 0x000fe20000010000 */
[----:B------:R-:W-:Y:S01]  /*3f30*/  FFMA.FTZ R77, R185, R77, R37 ;  /* 0x0000004db94d7223 */ /* 0x000fe20000010025 */
[-CC-:B------:R-:W-:Y:S01]  /*3f40*/  FFMA.FTZ R81, R141, R143.reuse, R188.reuse ;  /* 0x0000008f8d517223 */ /* 0x180fe200000100bc */
[-C--:B------:R-:W-:Y:S01]  /*3f50*/  FFMA.FTZ R209, R209, R143.reuse, R188 ;  /* 0x0000008fd1d17223 */ /* 0x080fe200000100bc */
[----:B------:R-:W-:Y:S01]  /*3f60*/  FFMA.FTZ R76, R185, R76, R36 ;  /* 0x0000004cb94c7223 */ /* 0x000fe20000010024 */
[C---:B------:R-:W-:Y:S01]  /*3f70*/  ISETP.GE.U32.AND P6, PT, R86.reuse, RZ, PT ;  /* 0x000000ff5600720c */ /* 0x040fe20003fc6070 */
[----:B------:R-:W-:Y:S01]  /*3f80*/  FADD.FTZ R93, R207, -R93 ;  /* 0x8000005dcf5d7221 */ /* 0x000fe20000010000 */
[----:B------:R-:W-:Y:S01]  /*3f90*/  LOP3.LUT P5, RZ, R86, 0xff0000, RZ, 0xc0, !PT ;  /* 0x00ff000056ff7812 */ /* 0x000fe200078ac0ff */
[----:B------:R-:W-:Y:S01]  /*3fa0*/  FMUL.FTZ R80, R76, R182 ;  /* 0x000000b64c507220 */ /* 0x000fe20000410000 */
[----:B------:R-:W-:Y:S01]  /*3fb0*/  LOP3.LUT P4, RZ, R86, 0xff000000, RZ, 0xc0, !PT ;  /* 0xff00000056ff7812 */ /* 0x000fe2000788c0ff */
[----:B------:R-:W-:Y:S01]  /*3fc0*/  FFMA.FTZ R86, R132, R143, R188 ;  /* 0x0000008f84567223 */ /* 0x000fe200000100bc */
[----:B------:R-:W-:Y:S01]  /*3fd0*/  FADD.FTZ R82, R196, -R81 ;  /* 0x80000051c4527221 */ /* 0x000fe20000010000 */
[----:B------:R-:W-:Y:S01]  /*3fe0*/  FMUL.FTZ R80, R80, UR5 ;  /* 0x0000000550507c20 */ /* 0x000fe20008410000 */
[----:B------:R-:W-:Y:S01]  /*3ff0*/  FADD.FTZ R83, R206, -R209 ;  /* 0x800000d1ce537221 */ /* 0x000fe20000010000 */
[----:B------:R-:W-:Y:S01]  /*4000*/  LOP3.LUT P1, RZ, R87, 0xff, RZ, 0xc0, !PT ;  /* 0x000000ff57ff7812 */ /* 0x000fe2000782c0ff */
[----:B------:R-:W-:Y:S01]  /*4010*/  FFMA.FTZ R81, R185, R93, R41 ;  /* 0x0000005db9517223 */ /* 0x000fe20000010029 */
[----:B------:R-:W-:Y:S01]  /*4020*/  LOP3.LUT P3, RZ, R87, 0xff00, RZ, 0xc0, !PT ;  /* 0x0000ff0057ff7812 */ /* 0x000fe2000786c0ff */
[----:B------:R-:W-:Y:S01]  /*4030*/  FFMA.FTZ R82, R185, R82, R42 ;  /* 0x00000052b9527223 */ /* 0x000fe2000001002a */
[----:B------:R-:W-:Y:S01]  /*4040*/  FSEL R190, R80, RZ, P0 ;  /* 0x000000ff50be7208 */ /* 0x000fe20000000000 */
[----:B------:R-:W-:Y:S01]  /*4050*/  FMUL.FTZ R80, R77, R182 ;  /* 0x000000b64d507220 */ /* 0x000fe20000410000 */
[----:B------:R-:W-:Y:S01]  /*4060*/  ISETP.NE.AND P0, PT, R78, RZ, PT ;  /* 0x000000ff4e00720c */ /* 0x000fe20003f05270 */
[-C--:B------:R-:W-:Y:S01]  /*4070*/  FFMA.FTZ R78, R191, R143.reuse, R188 ;  /* 0x0000008fbf4e7223 */ /* 0x080fe200000100bc */
[C---:B------:R-:W-:Y:S01]  /*4080*/  LOP3.LUT P2, RZ, R87.reuse, 0xff0000, RZ, 0xc0, !PT ;  /* 0x00ff000057ff7812 */ /* 0x040fe2000784c0ff */
[----:B------:R-:W-:Y:S01]  /*4090*/  FMUL.FTZ R80, R80, UR5 ;  /* 0x0000000550507c20 */ /* 0x000fe20008410000 */
[----:B------:R-:W-:Y:S01]  /*40a0*/  ISETP.GE.U32.AND.EX P6, PT, R87, 0x1000000, PT, P6 ;  /* 0x010000005700780c */ /* 0x000fe20003fc6160 */
[----:B------:R-:W-:Y:S01]  /*40b0*/  FADD.FTZ R78, R194, -R78 ;  /* 0x8000004ec24e7221 */ /* 0x000fe20000010000 */
[--C-:B------:R-:W-:Y:S01]  /*40c0*/  FFMA.FTZ R87, R133, R143, R188.reuse ;  /* 0x0000008f85577223 */ /* 0x100fe200000100bc */
[----:B------:R-:W-:Y:S01]  /*40d0*/  FFMA.FTZ R83, R185, R83, R43 ;  /* 0x00000053b9537223 */ /* 0x000fe2000001002b */
[----:B------:R-:W-:Y:S01]  /*40e0*/  FSEL R191, R80, RZ, P0 ;  /* 0x000000ff50bf7208 */ /* 0x000fe20000000000 */
[-CC-:B------:R-:W-:Y:S01]  /*40f0*/  FFMA.FTZ R80, R92, R143.reuse, R188.reuse ;  /* 0x0000008f5c507223 */ /* 0x180fe200000100bc */
[----:B------:R-:W-:Y:S01]  /*4100*/  ISETP.NE.AND P0, PT, R79, RZ, PT ;  /* 0x000000ff4f00720c */ /* 0x000fe20003f05270 */
[-CC-:B------:R-:W-:Y:S01]  /*4110*/  FFMA.FTZ R79, R192, R143.reuse, R188.reuse ;  /* 0x0000008fc04f7223 */ /* 0x180fe200000100bc */
[-C--:B------:R-:W-:Y:S01]  /*4120*/  FFMA.FTZ R92, R137, R143.reuse, R188 ;  /* 0x0000008f895c7223 */ /* 0x080fe200000100bc */
[----:B------:R-:W-:Y:S01]  /*4130*/  FADD.FTZ R80, R197, -R80 ;  /* 0x80000050c5507221 */ /* 0x000fe20000010000 */
[----:B------:R-:W-:Y:S01]  /*4140*/  FFMA.FTZ R137, R101, R143, R188 ;  /* 0x0000008f65897223 */ /* 0x000fe200000100bc */
[----:B------:R-:W-:Y:S01]  /*4150*/  FADD.FTZ R79, R208, -R79 ;  /* 0x8000004fd04f7221 */ /* 0x000fe20000010000 */
[C---:B------:R-:W-:Y:S01]  /*4160*/  FFMA.FTZ R78, R185.reuse, R78, R38 ;  /* 0x0000004eb94e7223 */ /* 0x040fe20000010026 */
[----:B------:R-:W-:Y:S01]  /*4170*/  FFMA.FTZ R80, R185, R80, R40 ;  /* 0x00000050b9507223 */ /* 0x000fe20000010028 */
[----:B0-----:R-:W-:-:S04]  /*4180*/  IMAD.WIDE.U32 R84, R186, 0x20, R220 ;  /* 0x00000020ba547825 */ /* 0x001fc800078e00dc */
[----:B------:R-:W-:Y:S01]  /*4190*/  FFMA.FTZ R79, R185, R79, R39 ;  /* 0x0000004fb94f7223 */ /* 0x000fe20000010027 */
[----:B------:R-:W-:Y:S01]  /*41a0*/  FADD.FTZ R100, R100, -R86 ;  /* 0x8000005664647221 */ /* 0x000fe20000010000 */
[----:B------:R-:W-:Y:S01]  /*41b0*/  FADD.FTZ R224, R224, -R87 ;  /* 0x80000057e0e07221 */ /* 0x000fe20000010000 */
[-C--:B------:R-:W-:Y:S01]  /*41c0*/  FMUL.FTZ R86, R78, R182.reuse ;  /* 0x000000b64e567220 */ /* 0x080fe20000410000 */
[----:B------:R-:W-:Y:S01]  /*41d0*/  FMUL.FTZ R101, R79, R182 ;  /* 0x000000b64f657220 */ /* 0x000fe20000410000 */
[-C--:B------:R-:W-:Y:S01]  /*41e0*/  FFMA.FTZ R132, R126, R143.reuse, R188 ;  /* 0x0000008f7e847223 */ /* 0x080fe200000100bc */
[----:B------:R-:W-:Y:S01]  /*41f0*/  FFMA.FTZ R100, R185, R100, R44 ;  /* 0x00000064b9647223 */ /* 0x000fe2000001002c */
[----:B------:R0:W-:Y:S01]  /*4200*/  STG.E.128 desc[UR6][R84.64+0x10], R80 ;  /* 0x0000105054007986 */ /* 0x0001e2000c101d06 */
[----:B------:R-:W-:Y:S01]  /*4210*/  FMUL.FTZ R101, R101, UR5 ;  /* 0x0000000565657c20 */ /* 0x000fe20008410000 */
[-C--:B------:R-:W-:Y:S01]  /*4220*/  FMUL.FTZ R126, R80, R182.reuse ;  /* 0x000000b6507e7220 */ /* 0x080fe20000410000 */
[-CC-:B------:R-:W-:Y:S01]  /*4230*/  FFMA.FTZ R141, R99, R143.reuse, R188.reuse ;  /* 0x0000008f638d7223 */ /* 0x180fe200000100bc */
[----:B------:R1:W-:Y:S01]  /*4240*/  STG.E.128 desc[UR6][R84.64], R76 ;  /* 0x0000004c54007986 */ /* 0x0003e2000c101d06 */
[----:B------:R-:W-:Y:S01]  /*4250*/  FMUL.FTZ R99, R86, UR5 ;  /* 0x0000000556637c20 */ /* 0x000fe20008410000 */
[-CC-:B------:R-:W-:Y:S01]  /*4260*/  FFMA.FTZ R134, R134, R143.reuse, R188.reuse ;  /* 0x0000008f86867223 */ /* 0x180fe200000100bc */
[-C--:B------:R-:W-:Y:S01]  /*4270*/  FMUL.FTZ R93, R81, R182.reuse ;  /* 0x000000b6515d7220 */ /* 0x080fe20000410000 */
[----:B------:R-:W-:Y:S01]  /*4280*/  FMUL.FTZ R126, R126, UR5 ;  /* 0x000000057e7e7c20 */ /* 0x000fe20008410000 */
[-CC-:B------:R-:W-:Y:S01]  /*4290*/  FFMA.FTZ R195, R195, R143.reuse, R188.reuse ;  /* 0x0000008fc3c37223 */ /* 0x180fe200000100bc */
[-C--:B------:R-:W-:Y:S01]  /*42a0*/  FFMA.FTZ R215, R215, R143.reuse, R188 ;  /* 0x0000008fd7d77223 */ /* 0x080fe200000100bc */
[----:B------:R-:W-:Y:S01]  /*42b0*/  FADD.FTZ R134, R97, -R134 ;  /* 0x8000008661867221 */ /* 0x000fe20000010000 */
[-CC-:B------:R-:W-:Y:S01]  /*42c0*/  FFMA.FTZ R98, R98, R143.reuse, R188.reuse ;  /* 0x0000008f62627223 */ /* 0x180fe200000100bc */
[----:B------:R-:W-:Y:S01]  /*42d0*/  FSEL R203, R126, RZ, P1 ;  /* 0x000000ff7ecb7208 */ /* 0x000fe20000800000 */
[----:B------:R-:W-:Y:S01]  /*42e0*/  FMUL.FTZ R87, R83, R182 ;  /* 0x000000b653577220 */ /* 0x000fe20000410000 */
[----:B------:R-:W-:Y:S01]  /*42f0*/  FADD.FTZ R195, R102, -R195 ;  /* 0x800000c366c37221 */ /* 0x000fe20000010000 */
[-CC-:B------:R-:W-:Y:S01]  /*4300*/  FFMA.FTZ R138, R138, R143.reuse, R188.reuse ;  /* 0x0000008f8a8a7223 */ /* 0x180fe200000100bc */
[-C--:B------:R-:W-:Y:S01]  /*4310*/  FFMA.FTZ R213, R213, R143.reuse, R188 ;  /* 0x0000008fd5d57223 */ /* 0x080fe200000100bc */
[----:B0-----:R-:W-:Y:S01]  /*4320*/  FSEL R80, R101, RZ, P4 ;  /* 0x000000ff65507208 */ /* 0x001fe20002000000 */
[----:B------:R-:W-:Y:S01]  /*4330*/  FFMA.FTZ R101, R185, R224, R45 ;  /* 0x000000e0b9657223 */ /* 0x000fe2000001002d */
[----:B------:R-:W-:Y:S01]  /*4340*/  FSEL R81, R99, RZ, P5 ;  /* 0x000000ff63517208 */ /* 0x000fe20002800000 */
[----:B------:R-:W-:Y:S01]  /*4350*/  FFMA.FTZ R102, R185, R134, R46 ;  /* 0x00000086b9667223 */ /* 0x000fe2000001002e */
[-C--:B-1----:R-:W-:Y:S01]  /*4360*/  FMUL.FTZ R76, R100, R182.reuse ;  /* 0x000000b6644c7220 */ /* 0x082fe20000410000 */
[-C--:B------:R-:W-:Y:S01]  /*4370*/  FMUL.FTZ R77, R101, R182.reuse ;  /* 0x000000b6654d7220 */ /* 0x080fe20000410000 */
[----:B------:R-:W-:Y:S01]  /*4380*/  LOP3.LUT P5, RZ, R90, 0xff, RZ, 0xc0, !PT ;  /* 0x000000ff5aff7812 */ /* 0x000fe200078ac0ff */
[-CC-:B------:R-:W-:Y:S01]  /*4390*/  FFMA.FTZ R133, R127, R143.reuse, R188.reuse ;  /* 0x0000008f7f857223 */ /* 0x180fe200000100bc */
[----:B------:R-:W-:Y:S01]  /*43a0*/  FMUL.FTZ R76, R76, UR5 ;  /* 0x000000054c4c7c20 */ /* 0x000fe20008410000 */
[----:B------:R-:W-:Y:S01]  /*43b0*/  FMUL.FTZ R77, R77, UR5 ;  /* 0x000000054d4d7c20 */ /* 0x000fe20008410000 */
[----:B------:R-:W-:Y:S01]  /*43c0*/  LOP3.LUT P4, RZ, R90, 0xff00, RZ, 0xc0, !PT ;  /* 0x0000ff005aff7812 */ /* 0x000fe2000788c0ff */
[-C--:B------:R-:W-:Y:S01]  /*43d0*/  FFMA.FTZ R200, R200, R143.reuse, R188 ;  /* 0x0000008fc8c87223 */ /* 0x080fe200000100bc */
[----:B------:R-:W-:Y:S01]  /*43e0*/  FMUL.FTZ R87, R87, UR5 ;  /* 0x0000000557577c20 */ /* 0x000fe20008410000 */
[----:B------:R-:W-:Y:S01]  /*43f0*/  FSEL R126, R76, RZ, P5 ;  /* 0x000000ff4c7e7208 */ /* 0x000fe20002800000 */
[----:B------:R-:W-:Y:S01]  /*4400*/  FADD.FTZ R76, R231, -R215 ;  /* 0x800000d7e74c7221 */ /* 0x000fe20000010000 */
[----:B------:R-:W-:Y:S01]  /*4410*/  FSEL R127, R77, RZ, P4 ;  /* 0x000000ff4d7f7208 */ /* 0x000fe20002000000 */
[----:B------:R-:W-:Y:S01]  /*4420*/  FADD.FTZ R77, R96, -R98 ;  /* 0x80000062604d7221 */ /* 0x000fe20000010000 */
[----:B------:R-:W-:Y:S01]  /*4430*/  FADD.FTZ R138, R228, -R138 ;  /* 0x8000008ae48a7221 */ /* 0x000fe20000010000 */
[----:B------:R-:W-:Y:S01]  /*4440*/  FADD.FTZ R230, R230, -R213 ;  /* 0x800000d5e6e67221 */ /* 0x000fe20000010000 */
[----:B------:R-:W-:Y:S01]  /*4450*/  FMUL.FTZ R78, R102, R182 ;  /* 0x000000b6664e7220 */ /* 0x000fe20000410000 */
[----:B------:R-:W-:Y:S01]  /*4460*/  FFMA.FTZ R99, R185, R76, R51 ;  /* 0x0000004cb9637223 */ /* 0x000fe20000010033 */
[----:B------:R-:W-:Y:S01]  /*4470*/  FFMA.FTZ R140, R140, R143, R188 ;  /* 0x0000008f8c8c7223 */ /* 0x000fe200000100bc */
[----:B------:R-:W-:Y:S01]  /*4480*/  FADD.FTZ R210, R210, -R92 ;  /* 0x8000005cd2d27221 */ /* 0x000fe20000010000 */
[----:B------:R-:W-:Y:S01]  /*4490*/  FMUL.FTZ R86, R82, R182 ;  /* 0x000000b652567220 */ /* 0x000fe20000410000 */
[----:B------:R-:W-:Y:S01]  /*44a0*/  FADD.FTZ R200, R103, -R200 ;  /* 0x800000c867c87221 */ /* 0x000fe20000010000 */
[----:B------:R-:W-:Y:S01]  /*44b0*/  FFMA.FTZ R92, R185, R77, R52 ;  /* 0x0000004db95c7223 */ /* 0x000fe20000010034 */
[----:B------:R-:W-:Y:S01]  /*44c0*/  FSEL R207, R87, RZ, P6 ;  /* 0x000000ff57cf7208 */ /* 0x000fe20003000000 */
[C---:B------:R-:W-:Y:S01]  /*44d0*/  FFMA.FTZ R103, R185.reuse, R138, R47 ;  /* 0x0000008ab9677223 */ /* 0x040fe2000001002f */
[C---:B------:R-:W-:Y:S01]  /*44e0*/  FFMA.FTZ R96, R185.reuse, R195, R48 ;  /* 0x000000c3b9607223 */ /* 0x040fe20000010030 */
[----:B------:R-:W-:Y:S01]  /*44f0*/  FFMA.FTZ R97, R185, R230, R49 ;  /* 0x000000e6b9617223 */ /* 0x000fe20000010031 */
[----:B------:R-:W-:Y:S01]  /*4500*/  FMUL.FTZ R78, R78, UR5 ;  /* 0x000000054e4e7c20 */ /* 0x000fe20008410000 */
[-C--:B------:R-:W-:Y:S01]  /*4510*/  FMUL.FTZ R77, R99, R182.reuse ;  /* 0x000000b6634d7220 */ /* 0x080fe20000410000 */
[----:B------:R-:W-:Y:S01]  /*4520*/  LOP3.LUT P1, RZ, R90, 0xff0000, RZ, 0xc0, !PT ;  /* 0x00ff00005aff7812 */ /* 0x000fe2000782c0ff */
[----:B------:R-:W-:Y:S01]  /*4530*/  FADD.FTZ R94, R94, -R140 ;  /* 0x8000008c5e5e7221 */ /* 0x000fe20000010000 */
[----:B------:R-:W-:Y:S01]  /*4540*/  ISETP.GE.U32.AND P6, PT, R90, RZ, PT ;  /* 0x000000ff5a00720c */ /* 0x000fe20003fc6070 */
        /* <DEDUP_REMOVED lines=16> */
[----:B------:R-:W-:Y:S01]  /*4650*/  FMUL.FTZ R93, R93, UR5 ;  /* 0x000000055d5d7c20 */ /* 0x000fe20008410000 */
[----:B------:R-:W-:Y:S01]  /*4660*/  FMUL.FTZ R86, R86, UR5 ;  /* 0x0000000556567c20 */ /* 0x000fe20008410000 */
[----:B------:R-:W-:Y:S01]  /*4670*/  FFMA.FTZ R143, R216, R143, R188 ;  /* 0x0000008fd88f7223 */ /* 0x000fe200000100bc */
[-C--:B------:R-:W-:Y:S01]  /*4680*/  FMUL.FTZ R79, R103, R182.reuse ;  /* 0x000000b6674f7220 */ /* 0x080fe20000410000 */
[-C--:B------:R-:W-:Y:S01]  /*4690*/  FMUL.FTZ R82, R96, R182.reuse ;  /* 0x000000b660527220 */ /* 0x080fe20000410000 */
[----:B------:R-:W-:Y:S01]  /*46a0*/  FMUL.FTZ R83, R97, R182 ;  /* 0x000000b661537220 */ /* 0x000fe20000410000 */
[----:B------:R-:W-:Y:S01]  /*46b0*/  FFMA.FTZ R98, R185, R200, R50 ;  /* 0x000000c8b9627223 */ /* 0x000fe20000010032 */
[----:B------:R-:W-:Y:S01]  /*46c0*/  FMUL.FTZ R77, R77, UR5 ;  /* 0x000000054d4d7c20 */ /* 0x000fe20008410000 */
[----:B------:R-:W-:Y:S01]  /*46d0*/  ISETP.GE.U32.AND.EX P6, PT, R91, 0x1000000, PT, P6 ;  /* 0x010000005b00780c */ /* 0x000fe20003fc6160 */
[----:B------:R-:W-:Y:S01]  /*46e0*/  FFMA.FTZ R94, R185, R94, R54 ;  /* 0x0000005eb95e7223 */ /* 0x000fe20000010036 */
[----:B------:R-:W-:Y:S01]  /*46f0*/  FSEL R188, R78, RZ, P1 ;  /* 0x000000ff4ebc7208 */ /* 0x000fe20000800000 */
[-C--:B------:R-:W-:Y:S01]  /*4700*/  FMUL.FTZ R78, R92, R182.reuse ;  /* 0x000000b65c4e7220 */ /* 0x080fe20000410000 */
[----:B------:R-:W-:Y:S01]  /*4710*/  FSEL R197, R93, RZ, P3 ;  /* 0x000000ff5dc57208 */ /* 0x000fe20001800000 */
[----:B------:R-:W-:Y:S01]  /*4720*/  FMUL.FTZ R79, R79, UR5 ;  /* 0x000000054f4f7c20 */ /* 0x000fe20008410000 */
[----:B------:R-:W-:Y:S01]  /*4730*/  FSEL R206, R86, RZ, P2 ;  /* 0x000000ff56ce7208 */ /* 0x000fe20001000000 */
[----:B------:R-:W-:Y:S01]  /*4740*/  FMUL.FTZ R82, R82, UR5 ;  /* 0x0000000552527c20 */ /* 0x000fe20008410000 */
[----:B------:R-:W-:Y:S01]  /*4750*/  FMUL.FTZ R83, R83, UR5 ;  /* 0x0000000553537c20 */ /* 0x000fe20008410000 */
[----:B------:R-:W-:Y:S01]  /*4760*/  FMUL.FTZ R76, R98, R182 ;  /* 0x000000b6624c7220 */ /* 0x000fe20000410000 */
[----:B------:R-:W-:Y:S01]  /*4770*/  LOP3.LUT P3, RZ, R90, 0xff000000, RZ, 0xc0, !PT ;  /* 0xff0000005aff7812 */ /* 0x000fe2000786c0ff */
[----:B------:R-:W-:Y:S01]  /*4780*/  FFMA.FTZ R93, R185, R210, R53 ;  /* 0x000000d2b95d7223 */ /* 0x000fe20000010035 */
[C---:B------:R-:W-:Y:S01]  /*4790*/  LOP3.LUT P2, RZ, R91.reuse, 0xff, RZ, 0xc0, !PT ;  /* 0x000000ff5bff7812 */ /* 0x040fe2000784c0ff */
[----:B------:R-:W-:Y:S01]  /*47a0*/  FMUL.FTZ R78, R78, UR5 ;  /* 0x000000054e4e7c20 */ /* 0x000fe20008410000 */
[----:B------:R-:W-:Y:S01]  /*47b0*/  LOP3.LUT P5, RZ, R91, 0xff00, RZ, 0xc0, !PT ;  /* 0x0000ff005bff7812 */ /* 0x000fe200078ac0ff */
[----:B------:R-:W-:Y:S01]  /*47c0*/  FADD.FTZ R189, R129, -R189 ;  /* 0x800000bd81bd7221 */ /* 0x000fe20000010000 */
[----:B------:R-:W-:Y:S01]  /*47d0*/  FSEL R196, R77, RZ, P6 ;  /* 0x000000ff4dc47208 */ /* 0x000fe20003000000 */
[-C--:B------:R-:W-:Y:S01]  /*47e0*/  FMUL.FTZ R77, R94, R182.reuse ;  /* 0x000000b65e4d7220 */ /* 0x080fe20000410000 */
[----:B------:R-:W-:Y:S01]  /*47f0*/  LOP3.LUT P1, RZ, R88, 0xff, RZ, 0xc0, !PT ;  /* 0x000000ff58ff7812 */ /* 0x000fe2000782c0ff */
[----:B------:R-:W-:Y:S01]  /*4800*/  FMUL.FTZ R76, R76, UR5 ;  /* 0x000000054c4c7c20 */ /* 0x000fe20008410000 */
[----:B------:R-:W-:Y:S01]  /*4810*/  LOP3.LUT P4, RZ, R91, 0xff0000, RZ, 0xc0, !PT ;  /* 0x00ff00005bff7812 */ /* 0x000fe2000788c0ff */
[----:B------:R-:W-:Y:S01]  /*4820*/  FADD.FTZ R90, R95, -R198 ;  /* 0x800000c65f5a7221 */ /* 0x000fe20000010000 */
[----:B------:R-:W-:Y:S01]  /*4830*/  FSEL R192, R79, RZ, P3 ;  /* 0x000000ff4fc07208 */ /* 0x000fe20001800000 */
[----:B------:R-:W-:Y:S01]  /*4840*/  FMUL.FTZ R79, R93, R182 ;  /* 0x000000b65d4f7220 */ /* 0x000fe20000410000 */
[----:B------:R-:W-:Y:S01]  /*4850*/  FSEL R193, R82, RZ, P2 ;  /* 0x000000ff52c17208 */ /* 0x000fe20001000000 */
[----:B------:R-:W-:Y:S01]  /*4860*/  FMUL.FTZ R77, R77, UR5 ;  /* 0x000000054d4d7c20 */ /* 0x000fe20008410000 */
[----:B------:R-:W-:Y:S01]  /*4870*/  FSEL R194, R83, RZ, P5 ;  /* 0x000000ff53c27208 */ /* 0x000fe20002800000 */
[----:B------:R-:W-:Y:S01]  /*4880*/  FADD.FTZ R142, R128, -R142 ;  /* 0x8000008e808e7221 */ /* 0x000fe20000010000 */
[C---:B------:R-:W-:Y:S01]  /*4890*/  LOP3.LUT P3, RZ, R88.reuse, 0xff00, RZ, 0xc0, !PT ;  /* 0x0000ff0058ff7812 */ /* 0x040fe2000786c0ff */
[----:B------:R-:W-:Y:S01]  /*48a0*/  FFMA.FTZ R90, R185, R90, R58 ;  /* 0x0000005ab95a7223 */ /* 0x000fe2000001003a */
[C---:B------:R-:W-:Y:S01]  /*48b0*/  LOP3.LUT P2, RZ, R88.reuse, 0xff0000, RZ, 0xc0, !PT ;  /* 0x00ff000058ff7812 */ /* 0x040fe2000784c0ff */
[----:B------:R-:W-:Y:S01]  /*48c0*/  FMUL.FTZ R79, R79, UR5 ;  /* 0x000000054f4f7c20 */ /* 0x000fe20008410000 */
[----:B------:R-:W-:Y:S01]  /*48d0*/  LOP3.LUT P5, RZ, R88, 0xff000000, RZ, 0xc0, !PT ;  /* 0xff00000058ff7812 */ /* 0x000fe200078ac0ff */
[----:B------:R-:W-:Y:S01]  /*48e0*/  FADD.FTZ R130, R130, -R201 ;  /* 0x800000c982827221 */ /* 0x000fe20000010000 */
[----:B------:R-:W-:Y:S01]  /*48f0*/  ISETP.GE.U32.AND P6, PT, R88, RZ, PT ;  /* 0x000000ff5800720c */ /* 0x000fe20003fc6070 */
[----:B------:R-:W-:Y:S01]  /*4900*/  FFMA.FTZ R88, R185, R189, R56 ;  /* 0x000000bdb9587223 */ /* 0x000fe20000010038 */
[----:B------:R-:W-:Y:S01]  /*4910*/  FSEL R134, R78, RZ, P1 ;  /* 0x000000ff4e867208 */ /* 0x000fe20000800000 */
[----:B------:R-:W-:Y:S01]  /*4920*/  FADD.FTZ R78, R123, -R137 ;  /* 0x800000897b4e7221 */ /* 0x000fe20000010000 */
[----:B------:R-:W-:Y:S01]  /*4930*/  FSEL R195, R76, RZ, P4 ;  /* 0x000000ff4cc37208 */ /* 0x000fe20002000000 */
[----:B------:R-:W-:Y:S01]  /*4940*/  FADD.FTZ R76, R131, -R205 ;  /* 0x800000cd834c7221 */ /* 0x000fe20000010000 */
[----:B------:R-:W-:Y:S01]  /*4950*/  FMUL.FTZ R82, R88, R182 ;  /* 0x000000b658527220 */ /* 0x000fe20000410000 */
[----:B------:R-:W-:Y:S01]  /*4960*/  FSEL R131, R77, RZ, P2 ;  /* 0x000000ff4d837208 */ /* 0x000fe20001000000 */
[----:B------:R-:W-:Y:S01]  /*4970*/  FFMA.FTZ R77, R185, R78, R61 ;  /* 0x0000004eb94d7223 */ /* 0x000fe2000001003d */
[----:B------:R-:W-:Y:S01]  /*4980*/  FADD.FTZ R141, R119, -R141 ;  /* 0x8000008d778d7221 */ /* 0x000fe20000010000 */
[----:B------:R-:W-:Y:S01]  /*4990*/  FFMA.FTZ R95, R185, R142, R55 ;  /* 0x0000008eb95f7223 */ /* 0x000fe20000010037 */
[----:B------:R-:W-:Y:S01]  /*49a0*/  FMUL.FTZ R78, R90, R182 ;  /* 0x000000b65a4e7220 */ /* 0x000fe20000410000 */
[----:B------:R-:W-:Y:S01]  /*49b0*/  FSEL R138, R79, RZ, P3 ;  /* 0x000000ff4f8a7208 */ /* 0x000fe20001800000 */
[----:B------:R-:W-:Y:S01]  /*49c0*/  FMUL.FTZ R82, R82, UR5 ;  /* 0x0000000552527c20 */ /* 0x000fe20008410000 */
[----:B------:R-:W-:Y:S01]  /*49d0*/  LOP3.LUT P4, RZ, R89, 0xff, RZ, 0xc0, !PT ;  /* 0x000000ff59ff7812 */ /* 0x000fe2000788c0ff */
[----:B------:R-:W-:Y:S01]  /*49e0*/  FFMA.FTZ R91, R185, R76, R59 ;  /* 0x0000004cb95b7223 */ /* 0x000fe2000001003b */
[----:B------:R-:W-:Y:S01]  /*49f0*/  LOP3.LUT P1, RZ, R89, 0xff00, RZ, 0xc0, !PT ;  /* 0x0000ff0059ff7812 */ /* 0x000fe2000782c0ff */
[----:B------:R-:W-:Y:S01]  /*4a00*/  FMUL.FTZ R79, R95, R182 ;  /* 0x000000b65f4f7220 */ /* 0x000fe20000410000 */
[----:B------:R-:W-:Y:S01]  /*4a10*/  LOP3.LUT P3, RZ, R89, 0xff0000, RZ, 0xc0, !PT ;  /* 0x00ff000059ff7812 */ /* 0x000fe2000786c0ff */
[----:B------:R-:W-:Y:S01]  /*4a20*/  FFMA.FTZ R76, R185, R141, R60 ;  /* 0x0000008db94c7223 */ /* 0x000fe2000001003c */
[----:B------:R-:W-:Y:S01]  /*4a30*/  ISETP.GE.U32.AND.EX P6, PT, R89, 0x1000000, PT, P6 ;  /* 0x010000005900780c */ /* 0x000fe20003fc6160 */
[----:B------:R-:W-:Y:S01]  /*4a40*/  FFMA.FTZ R89, R185, R130, R57 ;  /* 0x00000082b9597223 */ /* 0x000fe20000010039 */
[----:B------:R-:W-:Y:S01]  /*4a50*/  FMUL.FTZ R78, R78, UR5 ;  /* 0x000000054e4e7c20 */ /* 0x000fe20008410000 */
[----:B------:R-:W-:Y:S01]  /*4a60*/  FSEL R140, R82, RZ, P4 ;  /* 0x000000ff528c7208 */ /* 0x000fe20002000000 */
[----:B------:R-:W-:Y:S01]  /*4a70*/  FMUL.FTZ R79, R79, UR5 ;  /* 0x000000054f4f7c20 */ /* 0x000fe20008410000 */
[-C--:B------:R-:W-:Y:S01]  /*4a80*/  FMUL.FTZ R83, R89, R182.reuse ;  /* 0x000000b659537220 */ /* 0x080fe20000410000 */
[----:B------:R-:W-:Y:S01]  /*4a90*/  FMUL.FTZ R82, R76, R182 ;  /* 0x000000b64c527220 */ /* 0x000fe20000410000 */
[----:B------:R-:W-:Y:S01]  /*4aa0*/  FSEL R142, R78, RZ, P3 ;  /* 0x000000ff4e8e7208 */ /* 0x000fe20001800000 */
[----:B------:R-:W-:Y:S01]  /*4ab0*/  FADD.FTZ R78, R114, -R135 ;  /* 0x80000087724e7221 */ /* 0x000fe20000010000 */
[----:B------:R-:W-:Y:S01]  /*4ac0*/  FMUL.FTZ R83, R83, UR5 ;  /* 0x0000000553537c20 */ /* 0x000fe20008410000 */
[----:B------:R-:W-:Y:S01]  /*4ad0*/  FMUL.FTZ R82, R82, UR5 ;  /* 0x0000000552527c20 */ /* 0x000fe20008410000 */
[----:B------:R-:W-:Y:S01]  /*4ae0*/  LOP3.LUT P2, RZ, R106, 0xff, RZ, 0xc0, !PT ;  /* 0x000000ff6aff7812 */ /* 0x000fe2000784c0ff */
[----:B------:R-:W-:Y:S01]  /*4af0*/  FFMA.FTZ R78, R185, R78, R62 ;  /* 0x0000004eb94e7223 */ /* 0x000fe2000001003e */
[----:B------:R-:W-:Y:S01]  /*4b00*/  FSEL R130, R79, RZ, P5 ;  /* 0x000000ff4f827208 */ /* 0x000fe20002800000 */
[-C--:B------:R-:W-:Y:S01]  /*4b10*/  FMUL.FTZ R79, R91, R182.reuse ;  /* 0x000000b65b4f7220 */ /* 0x080fe20000410000 */
[----:B------:R-:W-:Y:S01]  /*4b20*/  FSEL R137, R83, RZ, P1 ;  /* 0x000000ff53897208 */ /* 0x000fe20000800000 */
[-C--:B------:R-:W-:Y:S01]  /*4b30*/  FMUL.FTZ R83, R77, R182.reuse ;  /* 0x000000b64d537220 */ /* 0x080fe20000410000 */
[----:B------:R-:W-:Y:S01]  /*4b40*/  FSEL R128, R82, RZ, P2 ;  /* 0x000000ff52807208 */ /* 0x000fe20001000000 */
[----:B------:R-:W-:Y:S01]  /*4b50*/  FMUL.FTZ R79, R79, UR5 ;  /* 0x000000054f4f7c20 */ /* 0x000fe20008410000 */
[----:B------:R-:W-:Y:S01]  /*4b60*/  FMUL.FTZ R82, R78, R182 ;  /* 0x000000b64e527220 */ /* 0x000fe20000410000 */
[----:B------:R-:W-:Y:S01]  /*4b70*/  FADD.FTZ R136, R121, -R136 ;  /* 0x8000008879887221 */ /* 0x000fe20000010000 */
[----:B------:R-:W-:Y:S01]  /*4b80*/  FADD.FTZ R122, R122, -R181 ;  /* 0x800000b57a7a7221 */ /* 0x000fe20000010000 */
[----:B------:R-:W-:Y:S01]  /*4b90*/  FADD.FTZ R139, R116, -R139 ;  /* 0x8000008b748b7221 */ /* 0x000fe20000010000 */
[----:B------:R-:W-:Y:S01]  /*4ba0*/  FMUL.FTZ R83, R83, UR5 ;  /* 0x0000000553537c20 */ /* 0x000fe20008410000 */
[----:B------:R-:W-:Y:S01]  /*4bb0*/  FMUL.FTZ R82, R82, UR5 ;  /* 0x0000000552527c20 */ /* 0x000fe20008410000 */
[C---:B------:R-:W-:Y:S01]  /*4bc0*/  LOP3.LUT P5, RZ, R106.reuse, 0xff00, RZ, 0xc0, !PT ;  /* 0x0000ff006aff7812 */ /* 0x040fe200078ac0ff */
[----:B------:R-:W-:Y:S01]  /*4bd0*/  FFMA.FTZ R85, R185, R122, R65 ;  /* 0x0000007ab9557223 */ /* 0x000fe20000010041 */
[C---:B------:R-:W-:Y:S01]  /*4be0*/  LOP3.LUT P4, RZ, R106.reuse, 0xff0000, RZ, 0xc0, !PT ;  /* 0x00ff00006aff7812 */ /* 0x040fe2000788c0ff */
[----:B------:R-:W-:Y:S01]  /*4bf0*/  FADD.FTZ R115, R115, -R180 ;  /* 0x800000b473737221 */ /* 0x000fe20000010000 */
[----:B------:R-:W-:Y:S01]  /*4c00*/  FSEL R141, R79, RZ, P6 ;  /* 0x000000ff4f8d7208 */ /* 0x000fe20003000000 */
[C---:B------:R-:W-:Y:S01]  /*4c10*/  FFMA.FTZ R79, R185.reuse, R136, R63 ;  /* 0x00000088b94f7223 */ /* 0x040fe2000001003f */
[C---:B------:R-:W-:Y:S01]  /*4c20*/  LOP3.LUT P1, RZ, R106.reuse, 0xff000000, RZ, 0xc0, !PT ;  /* 0xff0000006aff7812 */ /* 0x040fe2000782c0ff */
[----:B------:R-:W-:Y:S01]  /*4c30*/  FFMA.FTZ R84, R185, R139, R64 ;  /* 0x0000008bb9547223 */ /* 0x000fe20000010040 */
[----:B------:R-:W-:Y:S01]  /*4c40*/  ISETP.GE.U32.AND P6, PT, R106, RZ, PT ;  /* 0x000000ff6a00720c */ /* 0x000fe20003fc6070 */
[----:B------:R-:W-:Y:S01]  /*4c50*/  FADD.FTZ R106, R117, -R143 ;  /* 0x8000008f756a7221 */ /* 0x000fe20000010000 */
[----:B------:R-:W-:Y:S01]  /*4c60*/  FSEL R129, R83, RZ, P5 ;  /* 0x000000ff53817208 */ /* 0x000fe20002800000 */
[-C--:B------:R-:W-:Y:S01]  /*4c70*/  FMUL.FTZ R83, R79, R182.reuse ;  /* 0x000000b64f537220 */ /* 0x080fe20000410000 */
[----:B------:R-:W-:Y:S01]  /*4c80*/  FSEL R143, R82, RZ, P4 ;  /* 0x000000ff528f7208 */ /* 0x000fe20002000000 */
[-C--:B------:R-:W-:Y:S01]  /*4c90*/  FMUL.FTZ R82, R85, R182.reuse ;  /* 0x000000b655527220 */ /* 0x080fe20000410000 */
[----:B------:R-:W-:Y:S01]  /*4ca0*/  FADD.FTZ R212, R118, -R212 ;  /* 0x800000d476d47221 */ /* 0x000fe20000010000 */
[----:B------:R-:W-:Y:S01]  /*4cb0*/  FFMA.FTZ R86, R185, R115, R66 ;  /* 0x00000073b9567223 */ /* 0x000fe20000010042 */
[-C--:B------:R-:W-:Y:S01]  /*4cc0*/  FMUL.FTZ R87, R84, R182.reuse ;  /* 0x000000b654577220 */ /* 0x080fe20000410000 */
[----:B------:R-:W0:Y:S01]  /*4cd0*/  LDC.64 R118, c[0x0][0x468] ;  /* 0x00011a00ff767b82 */ /* 0x000e220000000a00 */
[----:B------:R-:W-:Y:S01]  /*4ce0*/  LOP3.LUT P3, RZ, R107, 0xff, RZ, 0xc0, !PT ;  /* 0x000000ff6bff7812 */ /* 0x000fe2000786c0ff */
[----:B------:R-:W-:Y:S01]  /*4cf0*/  FMUL.FTZ R83, R83, UR5 ;  /* 0x0000000553537c20 */ /* 0x000fe20008410000 */
[C---:B------:R-:W-:Y:S01]  /*4d00*/  LOP3.LUT P2, RZ, R107.reuse, 0xff00, RZ, 0xc0, !PT ;  /* 0x0000ff006bff7812 */ /* 0x040fe2000784c0ff */
[----:B------:R-:W-:Y:S01]  /*4d10*/  FMUL.FTZ R82, R82, UR5 ;  /* 0x0000000552527c20 */ /* 0x000fe20008410000 */
[----:B------:R-:W-:Y:S01]  /*4d20*/  LOP3.LUT P5, RZ, R107, 0xff0000, RZ, 0xc0, !PT ;  /* 0x00ff00006bff7812 */ /* 0x000fe200078ac0ff */
[----:B------:R-:W-:Y:S01]  /*4d30*/  FMUL.FTZ R87, R87, UR5 ;  /* 0x0000000557577c20 */ /* 0x000fe20008410000 */
[----:B------:R-:W-:Y:S01]  /*4d40*/  ISETP.GE.U32.AND.EX P6, PT, R107, 0x1000000, PT, P6 ;  /* 0x010000006b00780c */ /* 0x000fe20003fc6160 */
[----:B------:R-:W-:Y:S01]  /*4d50*/  FMUL.FTZ R107, R86, R182 ;  /* 0x000000b6566b7220 */ /* 0x000fe20000410000 */
[----:B------:R-:W-:Y:S01]  /*4d60*/  FADD.FTZ R120, R120, -R199 ;  /* 0x800000c778787221 */ /* 0x000fe20000010000 */
[----:B------:R-:W-:Y:S01]  /*4d70*/  FSEL R139, R83, RZ, P1 ;  /* 0x000000ff538b7208 */ /* 0x000fe20000800000 */
[----:B------:R-:W-:Y:S01]  /*4d80*/  FFMA.FTZ R83, R185, R106, R75 ;  /* 0x0000006ab9537223 */ /* 0x000fe2000001004b */
[----:B------:R-:W-:Y:S01]  /*4d90*/  FMUL.FTZ R107, R107, UR5 ;  /* 0x000000056b6b7c20 */ /* 0x000fe20008410000 */
[----:B------:R-:W-:Y:S01]  /*4da0*/  FSEL R180, R82, RZ, P2 ;  /* 0x000000ff52b47208 */ /* 0x000fe20001000000 */
[----:B------:R-:W-:Y:S01]  /*4db0*/  FFMA.FTZ R82, R185, R212, R74 ;  /* 0x000000d4b9527223 */ /* 0x000fe2000001004a */
[----:B------:R-:W-:Y:S01]  /*4dc0*/  FSEL R181, R87, RZ, P3 ;  /* 0x000000ff57b57208 */ /* 0x000fe20001800000 */
[----:B------:R-:W-:Y:S01]  /*4dd0*/  FFMA.FTZ R87, R185, R120, R67 ;  /* 0x00000078b9577223 */ /* 0x000fe20000010043 */
[----:B------:R-:W-:Y:S01]  /*4de0*/  FSEL R189, R107, RZ, P5 ;  /* 0x000000ff6bbd7208 */ /* 0x000fe20002800000 */
[-C--:B------:R-:W-:Y:S01]  /*4df0*/  FMUL.FTZ R114, R83, R182.reuse ;  /* 0x000000b653727220 */ /* 0x080fe20000410000 */
[-C--:B------:R-:W-:Y:S01]  /*4e00*/  FMUL.FTZ R106, R82, R182.reuse ;  /* 0x000000b6526a7220 */ /* 0x080fe20000410000 */
[----:B------:R-:W-:Y:S01]  /*4e10*/  ISETP.GE.U32.AND P5, PT, R104, RZ, PT ;  /* 0x000000ff6800720c */ /* 0x000fe20003fa6070 */
[----:B------:R-:W-:Y:S01]  /*4e20*/  FMUL.FTZ R107, R87, R182 ;  /* 0x000000b6576b7220 */ /* 0x000fe20000410000 */
[----:B------:R-:W-:Y:S01]  /*4e30*/  FMUL.FTZ R114, R114, UR5 ;  /* 0x0000000572727c20 */ /* 0x000fe20008410000 */
[----:B------:R-:W-:Y:S01]  /*4e40*/  FMUL.FTZ R106, R106, UR5 ;  /* 0x000000056a6a7c20 */ /* 0x000fe20008410000 */
[----:B------:R-:W-:Y:S01]  /*4e50*/  LOP3.LUT P2, RZ, R105, 0xff0000, RZ, 0xc0, !PT ;  /* 0x00ff000069ff7812 */ /* 0x000fe2000784c0ff */
[----:B------:R-:W-:Y:S01]  /*4e60*/  FMUL.FTZ R107, R107, UR5 ;  /* 0x000000056b6b7c20 */ /* 0x000fe20008410000 */
[----:B------:R-:W-:Y:S01]  /*4e70*/  ISETP.GE.U32.AND.EX P5, PT, R105, 0x1000000, PT, P5 ;  /* 0x010000006900780c */ /* 0x000fe20003fa6150 */
[----:B------:R-:W-:Y:S01]  /*4e80*/  FADD.FTZ R200, R112, -R125 ;  /* 0x8000007d70c87221 */ /* 0x000fe20000010000 */
        /* <DEDUP_REMOVED lines=8> */
[----:B------:R-:W-:Y:S01]  /*4f10*/  LOP3.LUT P2, RZ, R105, 0xff00, RZ, 0xc0, !PT ;  /* 0x0000ff0069ff7812 */ /* 0x000fe2000784c0ff */
[----:B------:R-:W-:Y:S01]  /*4f20*/  FADD.FTZ R133, R113, -R133 ;  /* 0x8000008571857221 */ /* 0x000fe20000010000 */
[----:B------:R-:W-:Y:S01]  /*4f30*/  LOP3.LUT P4, RZ, R104, 0xff, RZ, 0xc0, !PT ;  /* 0x000000ff68ff7812 */ /* 0x000fe2000788c0ff */
[----:B------:R-:W-:Y:S01]  /*4f40*/  IMAD.WIDE.U32 R114, R184, 0x20, R220 ;  /* 0x00000020b8727825 */ /* 0x000fe200078e00dc */
[----:B------:R-:W-:-:S02]  /*4f50*/  LOP3.LUT P1, RZ, R104, 0xff00, RZ, 0xc0, !PT ;  /* 0x0000ff0068ff7812 */ /* 0x000fc4000782c0ff */
[C---:B------:R-:W-:Y:S02]  /*4f60*/  LOP3.LUT P3, RZ, R104.reuse, 0xff0000, RZ, 0xc0, !PT ;  /* 0x00ff000068ff7812 */ /* 0x040fe4000786c0ff */
[----:B------:R-:W-:Y:S02]  /*4f70*/  LOP3.LUT P6, RZ, R104, 0xff000000, RZ, 0xc0, !PT ;  /* 0xff00000068ff7812 */ /* 0x000fe400078cc0ff */
[----:B------:R-:W-:Y:S01]  /*4f80*/  F2FP.BF16.F32.PACK_AB R105, R80, R81 ;  /* 0x000000515069723e */ /* 0x000fe200000010ff */
[----:B0-----:R-:W-:Y:S01]  /*4f90*/  IMAD.WIDE.U32 R80, R186, 0x10, R118 ;  /* 0x00000010ba507825 */ /* 0x001fe200078e0076 */
[----:B------:R-:W-:Y:S02]  /*4fa0*/  F2FP.BF16.F32.PACK_AB R107, R207, R206 ;  /* 0x000000cecf6b723e */ /* 0x000fe400000010ff */
[----:B------:R-:W-:Y:S02]  /*4fb0*/  F2FP.BF16.F32.PACK_AB R106, R197, R203 ;  /* 0x000000cbc56a723e */ /* 0x000fe400000010ff */
[----:B------:R-:W-:-:S02]  /*4fc0*/  F2FP.BF16.F32.PACK_AB R104, R191, R190 ;  /* 0x000000bebf68723e */ /* 0x000fc400000010ff */
[C---:B------:R-:W-:Y:S02]  /*4fd0*/  IADD3 R123, PT, PT, R186.reuse, 0x20, RZ ;  /* 0x00000020ba7b7810 */ /* 0x040fe40007ffe0ff */
[C---:B------:R-:W-:Y:S01]  /*4fe0*/  IADD3 R125, PT, PT, R186.reuse, 0x40, RZ ;  /* 0x00000040ba7d7810 */ /* 0x040fe20007ffe0ff */
[----:B------:R0:W-:Y:S01]  /*4ff0*/  STG.E.128 desc[UR6][R80.64], R104 ;  /* 0x0000006850007986 */ /* 0x0001e2000c101d06 */
[----:B------:R-:W-:Y:S02]  /*5000*/  IADD3 R117, PT, PT, R186, 0x60, RZ ;  /* 0x00000060ba757810 */ /* 0x000fe40007ffe0ff */
[----:B------:R-:W-:Y:S01]  /*5010*/  F2FP.BF16.F32.PACK_AB R111, R196, R195 ;  /* 0x000000c3c46f723e */ /* 0x000fe200000010ff */
[C---:B------:R-:W-:Y:S01]  /*5020*/  IMAD.WIDE.U32 R120, R125.reuse, 0x20, R220 ;  /* 0x000000207d787825 */ /* 0x040fe200078e00dc */
[----:B------:R-:W-:Y:S02]  /*5030*/  F2FP.BF16.F32.PACK_AB R110, R194, R193 ;  /* 0x000000c1c26e723e */ /* 0x000fe400000010ff */
[----:B------:R-:W-:Y:S01]  /*5040*/  F2FP.BF16.F32.PACK_AB R109, R192, R188 ;  /* 0x000000bcc06d723e */ /* 0x000fe200000010ff */
[----:B------:R-:W-:Y:S01]  /*5050*/  IMAD.WIDE.U32 R124, R125, 0x10, R118 ;  /* 0x000000107d7c7825 */ /* 0x000fe200078e0076 */
[----:B------:R-:W-:-:S03]  /*5060*/  F2FP.BF16.F32.PACK_AB R108, R127, R126 ;  /* 0x0000007e7f6c723e */ /* 0x000fc600000010ff */
[----:B------:R-:W-:-:S04]  /*5070*/  IMAD.WIDE.U32 R112, R117, 0x20, R220 ;  /* 0x0000002075707825 */ /* 0x000fc800078e00dc */
[----:B------:R-:W-:Y:S01]  /*5080*/  IMAD.WIDE.U32 R116, R117, 0x10, R118 ;  /* 0x0000001075747825 */ /* 0x000fe200078e0076 */
[----:B0-----:R-:W-:-:S03]  /*5090*/  F2FP.BF16.F32.PACK_AB R107, R141, R142 ;  /* 0x0000008e8d6b723e */ /* 0x001fc600000010ff */
[----:B------:R-:W-:Y:S01]  /*50a0*/  IMAD.WIDE.U32 R80, R123, 0x20, R220 ;  /* 0x000000207b507825 */ /* 0x000fe200078e00dc */
[----:B------:R-:W-:Y:S02]  /*50b0*/  F2FP.BF16.F32.PACK_AB R106, R137, R140 ;  /* 0x0000008c896a723e */ /* 0x000fe400000010ff */
[----:B------:R-:W-:Y:S01]  /*50c0*/  F2FP.BF16.F32.PACK_AB R105, R130, R131 ;  /* 0x000000838269723e */ /* 0x000fe200000010ff */
[--C-:B------:R-:W-:Y:S01]  /*50d0*/  IMAD.WIDE.U32 R122, R123, 0x10, R118.reuse ;  /* 0x000000107b7a7825 */ /* 0x100fe200078e0076 */
[----:B------:R-:W-:Y:S01]  /*50e0*/  F2FP.BF16.F32.PACK_AB R104, R138, R134 ;  /* 0x000000868a68723e */ /* 0x000fe200000010ff */
[----:B------:R-:W-:Y:S02]  /*50f0*/  STG.E.128 desc[UR6][R80.64], R100 ;  /* 0x0000006450007986 */ /* 0x000fe4000c101d06 */
[----:B------:R-:W-:Y:S02]  /*5100*/  IMAD.WIDE.U32 R118, R184, 0x10, R118 ;  /* 0x00000010b8767825 */ /* 0x000fe400078e0076 */
[----:B------:R0:W-:Y:S04]  /*5110*/  STG.E.128 desc[UR6][R80.64+0x10], R96 ;  /* 0x0000106050007986 */ /* 0x0001e8000c101d06 */
[----:B------:R-:W-:Y:S04]  /*5120*/  STG.E.128 desc[UR6][R122.64], R108 ;  /* 0x0000006c7a007986 */ /* 0x000fe8000c101d06 */
[----:B------:R1:W-:Y:S04]  /*5130*/  STG.E.128 desc[UR6][R120.64], R92 ;  /* 0x0000005c78007986 */ /* 0x0003e8000c101d06 */
[----:B------:R2:W-:Y:S04]  /*5140*/  STG.E.128 desc[UR6][R120.64+0x10], R88 ;  /* 0x0000105878007986 */ /* 0x0005e8000c101d06 */
[----:B------:R-:W-:Y:S01]  /*5150*/  STG.E.128 desc[UR6][R124.64], R104 ;  /* 0x000000687c007986 */ /* 0x000fe2000c101d06 */
[C---:B0-----:R-:W-:Y:S01]  /*5160*/  FFMA.FTZ R80, R185.reuse, R202, R72 ;  /* 0x000000cab9507223 */ /* 0x041fe20000010048 */
[----:B------:R-:W-:-:S02]  /*5170*/  FFMA.FTZ R81, R185, R204, R73 ;  /* 0x000000ccb9517223 */ /* 0x000fc40000010049 */
[----:B------:R0:W-:Y:S02]  /*5180*/  STG.E.128 desc[UR6][R112.64], R76 ;  /* 0x0000004c70007986 */ /* 0x0001e4000c101d06 */
[-C--:B------:R-:W-:Y:S02]  /*5190*/  FMUL.FTZ R96, R81, R182.reuse ;  /* 0x000000b651607220 */ /* 0x080fe40000410000 */
[----:B------:R3:W-:Y:S01]  /*51a0*/  STG.E.128 desc[UR6][R112.64+0x10], R84 ;  /* 0x0000105470007986 */ /* 0x0007e2000c101d06 */
[----:B-1----:R-:W-:Y:S01]  /*51b0*/  FMUL.FTZ R95, R80, R182 ;  /* 0x000000b6505f7220 */ /* 0x002fe20000410000 */
[----:B------:R-:W-:-:S03]  /*51c0*/  FMUL.FTZ R96, R96, UR5 ;  /* 0x0000000560607c20 */ /* 0x000fc60008410000 */
[----:B------:R-:W-:Y:S01]  /*51d0*/  FMUL.FTZ R95, R95, UR5 ;  /* 0x000000055f5f7c20 */ /* 0x000fe20008410000 */
[----:B--2---:R-:W-:Y:S02]  /*51e0*/  F2FP.BF16.F32.PACK_AB R91, R198, R189 ;  /* 0x000000bdc65b723e */ /* 0x004fe400000010ff */
[----:B------:R-:W-:Y:S02]  /*51f0*/  FSEL R99, R96, RZ, P2 ;  /* 0x000000ff60637208 */ /* 0x000fe40001000000 */
[----:B------:R-:W-:Y:S02]  /*5200*/  FSEL R98, R95, RZ, P5 ;  /* 0x000000ff5f627208 */ /* 0x000fe40002800000 */
[----:B------:R-:W-:Y:S01]  /*5210*/  F2FP.BF16.F32.PACK_AB R90, R180, R181 ;  /* 0x000000b5b45a723e */ /* 0x000fe200000010ff */
[C---:B0-----:R-:W-:Y:S01]  /*5220*/  FFMA.FTZ R76, R185.reuse, R199, R68 ;  /* 0x000000c7b94c7223 */ /* 0x041fe20000010044 */
[C---:B------:R-:W-:Y:S01]  /*5230*/  FFMA.FTZ R78, R185.reuse, R132, R70 ;  /* 0x00000084b94e7223 */ /* 0x040fe20000010046 */
[C---:B------:R-:W-:Y:S01]  /*5240*/  FFMA.FTZ R79, R185.reuse, R133, R71 ;  /* 0x00000085b94f7223 */ /* 0x040fe20000010047 */
[----:B------:R-:W-:Y:S01]  /*5250*/  FFMA.FTZ R77, R185, R200, R69 ;  /* 0x000000c8b94d7223 */ /* 0x000fe20000010045 */
        /* <DEDUP_REMOVED lines=8> */
[----:B------:R-:W-:-:S02]  /*52e0*/  F2FP.BF16.F32.PACK_AB R89, R139, R143 ;  /* 0x0000008f8b59723e */ /* 0x000fc400000010ff */
[----:B------:R-:W-:Y:S02]  /*52f0*/  FSEL R93, R93, RZ, P3 ;  /* 0x000000ff5d5d7208 */ /* 0x000fe40001800000 */
[----:B------:R-:W-:Y:S02]  /*5300*/  FSEL R96, R94, RZ, P6 ;  /* 0x000000ff5e607208 */ /* 0x000fe40003000000 */
[----:B------:R-:W-:Y:S02]  /*5310*/  FSEL R92, R92, RZ, P4 ;  /* 0x000000ff5c5c7208 */ /* 0x000fe40002000000 */
[----:B------:R-:W-:Y:S02]  /*5320*/  FSEL R97, R182, RZ, P1 ;  /* 0x000000ffb6617208 */ /* 0x000fe40000800000 */
[----:B------:R-:W-:Y:S02]  /*5330*/  F2FP.BF16.F32.PACK_AB R88, R129, R128 ;  /* 0x000000808158723e */ /* 0x000fe400000010ff */
[----:B------:R-:W-:-:S02]  /*5340*/  F2FP.BF16.F32.PACK_AB R95, R135, R136 ;  /* 0x00000088875f723e */ /* 0x000fc400000010ff */
        /* <DEDUP_REMOVED lines=8> */
.L_x_7836:
[----:B------:R-:W-:-:S04]  /*53d0*/  ISETP.NE.U32.AND P1, PT, RZ, UR16, PT ;  /* 0x00000010ff007c0c */ /* 0x000fc8000bf25070 */
[----:B------:R-:W-:-:S13]  /*53e0*/  ISETP.NE.AND.EX P1, PT, RZ, UR17, PT, P1 ;  /* 0x00000011ff007c0c */ /* 0x000fda000bf25310 */
[----:B------:R-:W-:Y:S05]  /*53f0*/  @P1 BRA `(.L_x_7839) ;  /* 0x0000000000f81947 */ /* 0x000fea0003800000 */
[-CC-:B------:R-:W-:Y:S01]  /*5400*/  FFMA.FTZ R92, R92, R143.reuse, R188.reuse ;  /* 0x0000008f5c5c7223 */ /* 0x180fe200000100bc */
[-CC-:B------:R-:W-:Y:S01]  /*5410*/  FFMA.FTZ R141, R141, R143.reuse, R188.reuse ;  /* 0x0000008f8d8d7223 */ /* 0x180fe200000100bc */
[-CC-:B------:R-:W-:Y:S01]  /*5420*/  FFMA.FTZ R209, R209, R143.reuse, R188.reuse ;  /* 0x0000008fd1d17223 */ /* 0x180fe200000100bc */
[----:B------:R-:W-:Y:S01]  /*5430*/  FFMA.FTZ R93, R93, R143, R188 ;  /* 0x0000008f5d5d7223 */ /* 0x000fe200000100bc */
[----:B------:R-:W-:Y:S01]  /*5440*/  FADD.FTZ R92, R197, -R92 ;  /* 0x8000005cc55c7221 */ /* 0x000fe20000010000 */
[----:B------:R-:W-:Y:S01]  /*5450*/  FADD.FTZ R141, R196, -R141 ;  /* 0x8000008dc48d7221 */ /* 0x000fe20000010000 */
[----:B------:R-:W-:Y:S01]  /*5460*/  FADD.FTZ R209, R206, -R209 ;  /* 0x800000d1ced17221 */ /* 0x000fe20000010000 */
[----:B-----5:R-:W-:Y:S01]  /*5470*/  LOP3.LUT P2, RZ, R87, 0xff, RZ, 0xc0, !PT ;  /* 0x000000ff57ff7812 */ /* 0x020fe2000784c0ff */
[C---:B------:R-:W-:Y:S01]  /*5480*/  FMUL.FTZ R92, R185.reuse, R92 ;  /* 0x0000005cb95c7220 */ /* 0x040fe20000410000 */
[C---:B------:R-:W-:Y:S01]  /*5490*/  FMUL.FTZ R141, R185.reuse, R141 ;  /* 0x0000008db98d7220 */ /* 0x040fe20000410000 */
[----:B------:R-:W-:Y:S01]  /*54a0*/  FMUL.FTZ R209, R185, R209 ;  /* 0x000000d1b9d17220 */ /* 0x000fe20000410000 */
[----:B------:R-:W-:Y:S01]  /*54b0*/  FADD.FTZ R93, R207, -R93 ;  /* 0x8000005dcf5d7221 */ /* 0x000fe20000010000 */
[-C--:B------:R-:W-:Y:S01]  /*54c0*/  FMUL.FTZ R92, R92, R182.reuse ;  /* 0x000000b65c5c7220 */ /* 0x080fe20000410000 */
[-CC-:B------:R-:W-:Y:S01]  /*54d0*/  FFMA.FTZ R190, R190, R143.reuse, R188.reuse ;  /* 0x0000008fbebe7223 */ /* 0x180fe200000100bc */
[-CC-:B------:R-:W-:Y:S01]  /*54e0*/  FFMA.FTZ R191, R191, R143.reuse, R188.reuse ;  /* 0x0000008fbfbf7223 */ /* 0x180fe200000100bc */
[-CC-:B------:R-:W-:Y:S01]  /*54f0*/  FFMA.FTZ R192, R192, R143.reuse, R188.reuse ;  /* 0x0000008fc0c07223 */ /* 0x180fe200000100bc */
[----:B------:R-:W-:Y:S01]  /*5500*/  FMUL.FTZ R92, R92, UR5 ;  /* 0x000000055c5c7c20 */ /* 0x000fe20008410000 */
[----:B------:R-:W-:Y:S01]  /*5510*/  FFMA.FTZ R84, R84, R143, R188 ;  /* 0x0000008f54547223 */ /* 0x000fe200000100bc */
[-C--:B------:R-:W-:Y:S01]  /*5520*/  FMUL.FTZ R141, R141, R182.reuse ;  /* 0x000000b68d8d7220 */ /* 0x080fe20000410000 */
[-C--:B------:R-:W-:Y:S01]  /*5530*/  FMUL.FTZ R85, R209, R182.reuse ;  /* 0x000000b6d1557220 */ /* 0x080fe20000410000 */
[----:B------:R-:W-:Y:S01]  /*5540*/  FMUL.FTZ R93, R185, R93 ;  /* 0x0000005db95d7220 */ /* 0x000fe20000410000 */
[----:B------:R-:W-:Y:S01]  /*5550*/  FSEL R92, R92, RZ, P2 ;  /* 0x000000ff5c5c7208 */ /* 0x000fe20001000000 */
[----:B------:R-:W-:Y:S01]  /*5560*/  FADD.FTZ R214, R214, -R190 ;  /* 0x800000bed6d67221 */ /* 0x000fe20000010000 */
[----:B------:R-:W-:Y:S01]  /*5570*/  ISETP.GE.U32.AND P2, PT, R86, RZ, PT ;  /* 0x000000ff5600720c */ /* 0x000fe20003f46070 */
[----:B------:R-:W-:Y:S01]  /*5580*/  FADD.FTZ R194, R194, -R191 ;  /* 0x800000bfc2c27221 */ /* 0x000fe20000010000 */
[----:B------:R-:W-:Y:S01]  /*5590*/  FADD.FTZ R208, R208, -R192 ;  /* 0x800000c0d0d07221 */ /* 0x000fe20000010000 */
[----:B------:R-:W-:Y:S01]  /*55a0*/  FADD.FTZ R84, R193, -R84 ;  /* 0x80000054c1547221 */ /* 0x000fe20000010000 */
[----:B------:R-:W-:Y:S01]  /*55b0*/  FMUL.FTZ R141, R141, UR5 ;  /* 0x000000058d8d7c20 */ /* 0x000fe20008410000 */
[----:B------:R-:W-:Y:S01]  /*55c0*/  FMUL.FTZ R85, R85, UR5 ;  /* 0x0000000555557c20 */ /* 0x000fe20008410000 */
[----:B------:R-:W-:Y:S01]  /*55d0*/  FMUL.FTZ R93, R93, R182 ;  /* 0x000000b65d5d7220 */ /* 0x000fe20000410000 */
[----:B------:R-:W-:Y:S01]  /*55e0*/  LOP3.LUT P3, RZ, R87, 0xff0000, RZ, 0xc0, !PT ;  /* 0x00ff000057ff7812 */ /* 0x000fe2000786c0ff */
[----:B------:R-:W-:Y:S01]  /*55f0*/  FMUL.FTZ R214, R185, R214 ;  /* 0x000000d6b9d67220 */ /* 0x000fe20000410000 */
        /* <DEDUP_REMOVED lines=9> */
[----:B------:R-:W-:Y:S01]  /*5690*/  LOP3.LUT P4, RZ, R87, 0xff00, RZ, 0xc0, !PT ;  /* 0x0000ff0057ff7812 */ /* 0x000fe2000788c0ff */
[-C--:B------:R-:W-:Y:S01]  /*56a0*/  FMUL.FTZ R208, R208, R182.reuse ;  /* 0x000000b6d0d07220 */ /* 0x080fe20000410000 */
[----:B------:R-:W-:Y:S01]  /*56b0*/  FMUL.FTZ R84, R84, R182 ;  /* 0x000000b654547220 */ /* 0x000fe20000410000 */
[----:B------:R-:W-:Y:S01]  /*56c0*/  F2FP.BF16.F32.PACK_AB R87, R85, R141 ;  /* 0x0000008d5557723e */ /* 0x000fe200000010ff */
        /* <DEDUP_REMOVED lines=15> */
[----:B------:R-:W-:Y:S01]  /*57c0*/  F2FP.BF16.F32.PACK_AB R84, R84, R92 ;  /* 0x0000005c5454723e */ /* 0x000fe200000010ff */
[----:B------:R-:W-:Y:S06]  /*57d0*/  BRA `(.L_x_7840) ;  /* 0x0000000000f47947 */ /* 0x000fec0003800000 */
.L_x_7839:
[-CC-:B------:R-:W-:Y:S01]  /*57e0*/  FFMA.FTZ R141, R141, R143.reuse, R188.reuse ;  /* 0x0000008f8d8d7223 */ /* 0x180fe200000100bc */
[-CC-:B------:R-:W-:Y:S01]  /*57f0*/  FFMA.FTZ R209, R209, R143.reuse, R188.reuse ;  /* 0x0000008fd1d17223 */ /* 0x180fe200000100bc */
[-CC-:B------:R-:W-:Y:S01]  /*5800*/  FFMA.FTZ R80, R92, R143.reuse, R188.reuse ;  /* 0x0000008f5c507223 */ /* 0x180fe200000100bc */
[----:B------:R-:W-:Y:S01]  /*5810*/  FFMA.FTZ R81, R93, R143, R188 ;  /* 0x0000008f5d517223 */ /* 0x000fe200000100bc */
[----:B------:R-:W-:Y:S01]  /*5820*/  FADD.FTZ R141, R196, -R141 ;  /* 0x8000008dc48d7221 */ /* 0x000fe20000010000 */
[----:B------:R-:W-:Y:S01]  /*5830*/  FADD.FTZ R209, R206, -R209 ;  /* 0x800000d1ced17221 */ /* 0x000fe20000010000 */
[----:B------:R-:W-:Y:S01]  /*5840*/  FADD.FTZ R80, R197, -R80 ;  /* 0x80000050c5507221 */ /* 0x000fe20000010000 */
[----:B-----5:R-:W-:Y:S01]  /*5850*/  ISETP.GE.U32.AND P2, PT, R86, RZ, PT ;  /* 0x000000ff5600720c */ /* 0x020fe20003f46070 */
[C---:B------:R-:W-:Y:S01]  /*5860*/  FMUL.FTZ R82, R185.reuse, R141 ;  /* 0x0000008db9527220 */ /* 0x040fe20000410000 */
[C---:B------:R-:W-:Y:S01]  /*5870*/  FMUL.FTZ R83, R185.reuse, R209 ;  /* 0x000000d1b9537220 */ /* 0x040fe20000410000 */
[----:B------:R-:W-:Y:S01]  /*5880*/  FMUL.FTZ R80, R185, R80 ;  /* 0x00000050b9507220 */ /* 0x000fe20000410000 */
[----:B------:R-:W-:Y:S01]  /*5890*/  FADD.FTZ R81, R207, -R81 ;  /* 0x80000051cf517221 */ /* 0x000fe20000010000 */
[-C--:B------:R-:W-:Y:S01]  /*58a0*/  FMUL.FTZ R76, R82, R182.reuse ;  /* 0x000000b6524c7220 */ /* 0x080fe20000410000 */
[-C--:B------:R-:W-:Y:S01]  /*58b0*/  FMUL.FTZ R85, R83, R182.reuse ;  /* 0x000000b653557220 */ /* 0x080fe20000410000 */
[-C--:B------:R-:W-:Y:S01]  /*58c0*/  FMUL.FTZ R92, R80, R182.reuse ;  /* 0x000000b6505c7220 */ /* 0x080fe20000410000 */
[----:B------:R-:W-:Y:S01]  /*58d0*/  LOP3.LUT P6, RZ, R87, 0xff0000, RZ, 0xc0, !PT ;  /* 0x00ff000057ff7812 */ /* 0x000fe200078cc0ff */
[----:B------:R-:W-:Y:S01]  /*58e0*/  FMUL.FTZ R76, R76, UR5 ;  /* 0x000000054c4c7c20 */ /* 0x000fe20008410000 */
[----:B------:R-:W-:Y:S01]  /*58f0*/  FMUL.FTZ R85, R85, UR5 ;  /* 0x0000000555557c20 */ /* 0x000fe20008410000 */
[C---:B------:R-:W-:Y:S01]  /*5900*/  ISETP.GE.U32.AND.EX P2, PT, R87.reuse, 0x1000000, PT, P2 ;  /* 0x010000005700780c */ /* 0x040fe20003f46120 */
[----:B------:R-:W-:Y:S01]  /*5910*/  FMUL.FTZ R92, R92, UR5 ;  /* 0x000000055c5c7c20 */ /* 0x000fe20008410000 */
[----:B------:R-:W-:Y:S01]  /*5920*/  LOP3.LUT P5, RZ, R87, 0xff, RZ, 0xc0, !PT ;  /* 0x000000ff57ff7812 */ /* 0x000fe200078ac0ff */
[----:B------:R-:W-:Y:S01]  /*5930*/  FMUL.FTZ R81, R185, R81 ;  /* 0x00000051b9517220 */ /* 0x000fe20000410000 */
[----:B------:R-:W-:Y:S01]  /*5940*/  FSEL R76, R76, RZ, P6 ;  /* 0x000000ff4c4c7208 */ /* 0x000fe20003000000 */
[-CC-:B------:R-:W-:Y:S01]  /*5950*/  FFMA.FTZ R77, R190, R143.reuse, R188.reuse ;  /* 0x0000008fbe4d7223 */ /* 0x180fe200000100bc */
[----:B------:R-:W-:Y:S01]  /*5960*/  FSEL R85, R85, RZ, P2 ;  /* 0x000000ff55557208 */ /* 0x000fe20001000000 */
[-CC-:B------:R-:W-:Y:S01]  /*5970*/  FFMA.FTZ R78, R191, R143.reuse, R188.reuse ;  /* 0x0000008fbf4e7223 */ /* 0x180fe200000100bc */
[----:B------:R-:W-:Y:S01]  /*5980*/  LOP3.LUT P3, RZ, R86, 0xff, RZ, 0xc0, !PT ;  /* 0x000000ff56ff7812 */ /* 0x000fe2000786c0ff */
[-CC-:B------:R-:W-:Y:S01]  /*5990*/  FFMA.FTZ R79, R192, R143.reuse, R188.reuse ;  /* 0x0000008fc04f7223 */ /* 0x180fe200000100bc */
[----:B------:R-:W-:Y:S01]  /*59a0*/  LOP3.LUT P4, RZ, R86, 0xff00, RZ, 0xc0, !PT ;  /* 0x0000ff0056ff7812 */ /* 0x000fe2000788c0ff */
[----:B------:R-:W-:Y:S01]  /*59b0*/  FFMA.FTZ R84, R84, R143, R188 ;  /* 0x0000008f54547223 */ /* 0x000fe200000100bc */
[----:B------:R-:W-:Y:S01]  /*59c0*/  LOP3.LUT P6, RZ, R86, 0xff0000, RZ, 0xc0, !PT ;  /* 0x00ff000056ff7812 */ /* 0x000fe200078cc0ff */
[----:B------:R-:W-:Y:S01]  /*59d0*/  FADD.FTZ R77, R214, -R77 ;  /* 0x8000004dd64d7221 */ /* 0x000fe20000010000 */
[----:B------:R-:W-:Y:S01]  /*59e0*/  LOP3.LUT P2, RZ, R86, 0xff000000, RZ, 0xc0, !PT ;  /* 0xff00000056ff7812 */ /* 0x000fe2000784c0ff */
[----:B------:R-:W-:Y:S01]  /*59f0*/  FADD.FTZ R78, R194, -R78 ;  /* 0x8000004ec24e7221 */ /* 0x000fe20000010000 */
[----:B------:R-:W-:Y:S01]  /*5a00*/  FSEL R86, R92, RZ, P5 ;  /* 0x000000ff5c567208 */ /* 0x000fe20002800000 */
[----:B------:R-:W-:Y:S01]  /*5a10*/  FADD.FTZ R79, R208, -R79 ;  /* 0x8000004fd04f7221 */ /* 0x000fe20000010000 */
[----:B------:R-:W-:Y:S01]  /*5a20*/  LOP3.LUT P5, RZ, R87, 0xff00, RZ, 0xc0, !PT ;  /* 0x0000ff0057ff7812 */ /* 0x000fe200078ac0ff */
[----:B------:R-:W-:Y:S01]  /*5a30*/  FMUL.FTZ R87, R81, R182 ;  /* 0x000000b651577220 */ /* 0x000fe20000410000 */
[----:B------:R-:W-:Y:S01]  /*5a40*/  FADD.FTZ R193, R193, -R84 ;  /* 0x80000054c1c17221 */ /* 0x000fe20000010000 */
[C---:B------:R-:W-:Y:S01]  /*5a50*/  FMUL.FTZ R78, R185.reuse, R78 ;  /* 0x0000004eb94e7220 */ /* 0x040fe20000410000 */
[----:B------:R-:W-:Y:S01]  /*5a60*/  FMUL.FTZ R79, R185, R79 ;  /* 0x0000004fb94f7220 */ /* 0x000fe20000410000 */
[----:B------:R-:W-:Y:S01]  /*5a70*/  FMUL.FTZ R87, R87, UR5 ;  /* 0x0000000557577c20 */ /* 0x000fe20008410000 */
[----:B------:R-:W-:-:S02]  /*5a80*/  FMUL.FTZ R77, R185, R77 ;  /* 0x0000004db94d7220 */ /* 0x000fc40000410000 */
[----:B------:R-:W-:Y:S02]  /*5a90*/  FMUL.FTZ R93, R79, R182 ;  /* 0x000000b64f5d7220 */ /* 0x000fe40000410000 */
[----:B------:R-:W-:Y:S02]  /*5aa0*/  FSEL R84, R87, RZ, P5 ;  /* 0x000000ff57547208 */ /* 0x000fe40002800000 */
[----:B------:R-:W-:Y:S01]  /*5ab0*/  F2FP.BF16.F32.PACK_AB R87, R85, R76 ;  /* 0x0000004c5557723e */ /* 0x000fe200000010ff */
[----:B------:R-:W-:Y:S01]  /*5ac0*/  FMUL.FTZ R76, R185, R193 ;  /* 0x000000c1b94c7220 */ /* 0x000fe20000410000 */
[----:B------:R-:W-:Y:S01]  /*5ad0*/  F2FP.BF16.F32.PACK_AB R86, R84, R86 ;  /* 0x000000565456723e */ /* 0x000fe200000010ff */
[-C--:B------:R-:W-:Y:S01]  /*5ae0*/  FMUL.FTZ R85, R78, R182.reuse ;  /* 0x000000b64e557220 */ /* 0x080fe20000410000 */
[-C--:B------:R-:W-:Y:S01]  /*5af0*/  FMUL.FTZ R84, R77, R182.reuse ;  /* 0x000000b64d547220 */ /* 0x080fe20000410000 */
[----:B------:R-:W-:Y:S01]  /*5b00*/  FMUL.FTZ R92, R76, R182 ;  /* 0x000000b64c5c7220 */ /* 0x000fe20000410000 */
[----:B------:R-:W-:Y:S01]  /*5b10*/  FMUL.FTZ R93, R93, UR5 ;  /* 0x000000055d5d7c20 */ /* 0x000fe20008410000 */
[----:B------:R-:W-:Y:S01]  /*5b20*/  FMUL.FTZ R85, R85, UR5 ;  /* 0x0000000555557c20 */ /* 0x000fe20008410000 */
[----:B------:R-:W-:Y:S01]  /*5b30*/  FMUL.FTZ R84, R84, UR5 ;  /* 0x0000000554547c20 */ /* 0x000fe20008410000 */
[----:B------:R-:W-:-:S02]  /*5b40*/  FMUL.FTZ R92, R92, UR5 ;  /* 0x000000055c5c7c20 */ /* 0x000fc40008410000 */
[----:B------:R-:W-:Y:S02]  /*5b50*/  FSEL R93, R93, RZ, P2 ;  /* 0x000000ff5d5d7208 */ /* 0x000fe40001000000 */
[----:B------:R-:W-:Y:S02]  /*5b60*/  FSEL R85, R85, RZ, P6 ;  /* 0x000000ff55557208 */ /* 0x000fe40003000000 */
[----:B------:R-:W-:Y:S02]  /*5b70*/  FSEL R84, R84, RZ, P4 ;  /* 0x000000ff54547208 */ /* 0x000fe40002000000 */
[----:B------:R-:W-:Y:S02]  /*5b80*/  FSEL R92, R92, RZ, P3 ;  /* 0x000000ff5c5c7208 */ /* 0x000fe40001800000 */
[----:B------:R-:W-:Y:S02]  /*5b90*/  F2FP.BF16.F32.PACK_AB R85, R93, R85 ;  /* 0x000000555d55723e */ /* 0x000fe400000010ff */
[----:B------:R-:W-:-:S07]  /*5ba0*/  F2FP.BF16.F32.PACK_AB R84, R84, R92 ;  /* 0x0000005c5454723e */ /* 0x000fce00000010ff */
.L_x_7840:
        /* <DEDUP_REMOVED lines=15> */
[----:B------:R-:W-:Y:S01]  /*5ca0*/  ISETP.GE.U32.AND P2, PT, R90, RZ, PT ;  /* 0x000000ff5a00720c */ /* 0x000fe20003f46070 */
[C---:B------:R-:W-:Y:S01]  /*5cb0*/  FMUL.FTZ R82, R185.reuse, R200 ;  /* 0x000000c8b9527220 */ /* 0x040fe20000410000 */
[C---:B------:R-:W-:Y:S01]  /*5cc0*/  FMUL.FTZ R83, R185.reuse, R76 ;  /* 0x0000004cb9537220 */ /* 0x040fe20000410000 */
[----:B------:R-:W-:Y:S01]  /*5cd0*/  FMUL.FTZ R80, R185, R80 ;  /* 0x00000050b9507220 */ /* 0x000fe20000410000 */
[----:B------:R-:W-:Y:S01]  /*5ce0*/  FADD.FTZ R230, R230, -R213 ;  /* 0x800000d5e6e67221 */ /* 0x000fe20000010000 */
[-C--:B------:R-:W-:Y:S01]  /*5cf0*/  FMUL.FTZ R76, R82, R182.reuse ;  /* 0x000000b6524c7220 */ /* 0x080fe20000410000 */
[----:B------:R-:W-:Y:S01]  /*5d00*/  FMUL.FTZ R77, R83, R182 ;  /* 0x000000b6534d7220 */ /* 0x000fe20000410000 */
[----:B------:R-:W-:Y:S01]  /*5d10*/  ISETP.GE.U32.AND.EX P2, PT, R91, 0x1000000, PT, P2 ;  /* 0x010000005b00780c */ /* 0x000fe20003f46120 */
[----:B------:R-:W-:Y:S01]  /*5d20*/  FMUL.FTZ R81, R185, R230 ;  /* 0x000000e6b9517220 */ /* 0x000fe20000410000 */
[----:B0-----:R-:W-:Y:S01]  /*5d30*/  FMUL.FTZ R87, R76, UR5 ;  /* 0x000000054c577c20 */ /* 0x001fe20008410000 */
[-C--:B------:R-:W-:Y:S01]  /*5d40*/  FMUL.FTZ R76, R80, R182.reuse ;  /* 0x000000b6504c7220 */ /* 0x080fe20000410000 */
[----:B------:R-:W-:Y:S01]  /*5d50*/  FMUL.FTZ R77, R77, UR5 ;  /* 0x000000054d4d7c20 */ /* 0x000fe20008410000 */
[C---:B------:R-:W-:Y:S01]  /*5d60*/  LOP3.LUT P5, RZ, R91.reuse, 0xff, RZ, 0xc0, !PT ;  /* 0x000000ff5bff7812 */ /* 0x040fe200078ac0ff */
[-CC-:B------:R-:W-:Y:S01]  /*5d70*/  FFMA.FTZ R134, R134, R143.reuse, R188.reuse ;  /* 0x0000008f86867223 */ /* 0x180fe200000100bc */
[----:B------:R-:W-:Y:S01]  /*5d80*/  FMUL.FTZ R86, R76, UR5 ;  /* 0x000000054c567c20 */ /* 0x000fe20008410000 */
[----:B------:R-:W-:Y:S01]  /*5d90*/  LOP3.LUT P6, RZ, R91, 0xff0000, RZ, 0xc0, !PT ;  /* 0x00ff00005bff7812 */ /* 0x000fe200078cc0ff */
[-C--:B------:R-:W-:Y:S01]  /*5da0*/  FFMA.FTZ R85, R138, R143.reuse, R188 ;  /* 0x0000008f8a557223 */ /* 0x080fe200000100bc */
[----:B------:R-:W-:Y:S01]  /*5db0*/  FSEL R76, R77, RZ, P2 ;  /* 0x000000ff4d4c7208 */ /* 0x000fe20001000000 */
[----:B------:R-:W-:Y:S01]  /*5dc0*/  FMUL.FTZ R77, R81, R182 ;  /* 0x000000b6514d7220 */ /* 0x000fe20000410000 */
[----:B------:R-:W-:Y:S01]  /*5dd0*/  FSEL R86, R86, RZ, P5 ;  /* 0x000000ff56567208 */ /* 0x000fe20002800000 */
[----:B------:R-:W-:Y:S01]  /*5de0*/  FADD.FTZ R134, R97, -R134 ;  /* 0x8000008661867221 */ /* 0x000fe20000010000 */
[----:B------:R-:W-:Y:S01]  /*5df0*/  LOP3.LUT P5, RZ, R91, 0xff00, RZ, 0xc0, !PT ;  /* 0x0000ff005bff7812 */ /* 0x000fe200078ac0ff */
[----:B------:R-:W-:Y:S01]  /*5e00*/  FMUL.FTZ R77, R77, UR5 ;  /* 0x000000054d4d7c20 */ /* 0x000fe20008410000 */
[-CC-:B------:R-:W-:Y:S01]  /*5e10*/  FFMA.FTZ R133, R133, R143.reuse, R188.reuse ;  /* 0x0000008f85857223 */ /* 0x180fe200000100bc */
[----:B------:R-:W-:Y:S01]  /*5e20*/  FFMA.FTZ R79, R132, R143, R188 ;  /* 0x0000008f844f7223 */ /* 0x000fe200000100bc */
[----:B------:R-:W-:Y:S01]  /*5e30*/  FSEL R87, R87, RZ, P6 ;  /* 0x000000ff57577208 */ /* 0x000fe20003000000 */
[----:B------:R-:W-:Y:S01]  /*5e40*/  FADD.FTZ R228, R228, -R85 ;  /* 0x80000055e4e47221 */ /* 0x000fe20000010000 */
[----:B------:R-:W-:Y:S01]  /*5e50*/  FSEL R77, R77, RZ, P5 ;  /* 0x000000ff4d4d7208 */ /* 0x000fe20002800000 */
[C---:B------:R-:W-:Y:S01]  /*5e60*/  FMUL.FTZ R78, R185.reuse, R134 ;  /* 0x00000086b94e7220 */ /* 0x040fe20000410000 */
[----:B------:R-:W-:Y:S01]  /*5e70*/  FADD.FTZ R224, R224, -R133 ;  /* 0x80000085e0e07221 */ /* 0x000fe20000010000 */
[----:B------:R-:W-:Y:S01]  /*5e80*/  FADD.FTZ R100, R100, -R79 ;  /* 0x8000004f64647221 */ /* 0x000fe20000010000 */
[----:B------:R-:W-:Y:S01]  /*5e90*/  F2FP.BF16.F32.PACK_AB R87, R76, R87 ;  /* 0x000000574c57723e */ /* 0x000fe200000010ff */
[----:B------:R-:W-:Y:S01]  /*5ea0*/  FMUL.FTZ R79, R185, R228 ;  /* 0x000000e4b94f7220 */ /* 0x000fe20000410000 */
[----:B------:R-:W-:Y:S01]  /*5eb0*/  F2FP.BF16.F32.PACK_AB R86, R77, R86 ;  /* 0x000000564d56723e */ /* 0x000fe200000010ff */
[----:B------:R-:W-:Y:S01]  /*5ec0*/  FMUL.FTZ R84, R78, R182 ;  /* 0x000000b64e547220 */ /* 0x000fe20000410000 */
[C---:B------:R-:W-:Y:S01]  /*5ed0*/  FMUL.FTZ R77, R185.reuse, R224 ;  /* 0x000000e0b94d7220 */ /* 0x040fe20000410000 */
[----:B------:R-:W-:Y:S01]  /*5ee0*/  FMUL.FTZ R76, R185, R100 ;  /* 0x00000064b94c7220 */ /* 0x000fe20000410000 */
[C---:B------:R-:W-:Y:S01]  /*5ef0*/  LOP3.LUT P3, RZ, R90.reuse, 0xff, RZ, 0xc0, !PT ;  /* 0x000000ff5aff7812 */ /* 0x040fe2000786c0ff */
[-C--:B------:R-:W-:Y:S01]  /*5f00*/  FMUL.FTZ R91, R79, R182.reuse ;  /* 0x000000b64f5b7220 */ /* 0x080fe20000410000 */
[C---:B------:R-:W-:Y:S01]  /*5f10*/  LOP3.LUT P4, RZ, R90.reuse, 0xff00, RZ, 0xc0, !PT ;  /* 0x0000ff005aff7812 */ /* 0x040fe2000788c0ff */
[-C--:B------:R-:W-:Y:S01]  /*5f20*/  FMUL.FTZ R85, R77, R182.reuse ;  /* 0x000000b64d557220 */ /* 0x080fe20000410000 */
[C---:B------:R-:W-:Y:S01]  /*5f30*/  LOP3.LUT P6, RZ, R90.reuse, 0xff0000, RZ, 0xc0, !PT ;  /* 0x00ff00005aff7812 */ /* 0x040fe200078cc0ff */
[----:B------:R-:W-:Y:S01]  /*5f40*/  FMUL.FTZ R91, R91, UR5 ;  /* 0x000000055b5b7c20 */ /* 0x000fe20008410000 */
[----:B------:R-:W-:Y:S01]  /*5f50*/  LOP3.LUT P2, RZ, R90, 0xff000000, RZ, 0xc0, !PT ;  /* 0xff0000005aff7812 */ /* 0x000fe2000784c0ff */
[----:B------:R-:W-:Y:S01]  /*5f60*/  FMUL.FTZ R90, R84, UR5 ;  /* 0x00000005545a7c20 */ /* 0x000fe20008410000 */
[----:B------:R-:W-:Y:S01]  /*5f70*/  FMUL.FTZ R84, R76, R182 ;  /* 0x000000b64c547220 */ /* 0x000fe20000410000 */
[----:B------:R-:W-:Y:S01]  /*5f80*/  FMUL.FTZ R85, R85, UR5 ;  /* 0x0000000555557c20 */ /* 0x000fe20008410000 */
[----:B------:R-:W-:-:S02]  /*5f90*/  FSEL R93, R91, RZ, P2 ;  /* 0x000000ff5b5d7208 */ /* 0x000fc40001000000 */
[----:B------:R-:W-:Y:S01]  /*5fa0*/  FMUL.FTZ R84, R84, UR5 ;  /* 0x0000000554547c20 */ /* 0x000fe20008410000 */
[----:B------:R-:W-:Y:S02]  /*5fb0*/  FSEL R90, R90, RZ, P6 ;  /* 0x000000ff5a5a7208 */ /* 0x000fe40003000000 */
[----:B------:R-:W-:Y:S02]  /*5fc0*/  FSEL R91, R85, RZ, P4 ;  /* 0x000000ff555b7208 */ /* 0x000fe40002000000 */
[----:B------:R-:W-:Y:S02]  /*5fd0*/  FSEL R84, R84, RZ, P3 ;  /* 0x000000ff54547208 */ /* 0x000fe40001800000 */
[----:B------:R-:W-:Y:S02]  /*5fe0*/  F2FP.BF16.F32.PACK_AB R85, R93, R90 ;  /* 0x0000005a5d55723e */ /* 0x000fe400000010ff */
[----:B------:R-:W-:Y:S01]  /*5ff0*/  F2FP.BF16.F32.PACK_AB R84, R91, R84 ;  /* 0x000000545b54723e */ /* 0x000fe200000010ff */
[----:B------:R-:W-:Y:S06]  /*6000*/  BRA `(.L_x_7842) ;  /* 0x0000000000f47947 */ /* 0x000fec0003800000 */
.L_x_7841:
[-CC-:B------:R-:W-:Y:S01]  /*6010*/  FFMA.FTZ R195, R195, R143.reuse, R188.reuse ;  /* 0x0000008fc3c37223 */ /* 0x180fe200000100bc */
[----:B------:R-:W-:Y:S01]  /*6020*/  LOP3.LUT P2, RZ, R91, 0xff, RZ, 0xc0, !PT ;  /* 0x000000ff5bff7812 */ /* 0x000fe2000784c0ff */
[-CC-:B------:R-:W-:Y:S01]  /*6030*/  FFMA.FTZ R213, R213, R143.reuse, R188.reuse ;  /* 0x0000008fd5d57223 */ /* 0x180fe200000100bc */
[-CC-:B------:R-:W-:Y:S01]  /*6040*/  FFMA.FTZ R200, R200, R143.reuse, R188.reuse ;  /* 0x0000008fc8c87223 */ /* 0x180fe200000100bc */
[----:B------:R-:W-:Y:S01]  /*6050*/  FADD.FTZ R102, R102, -R195 ;  /* 0x800000c366667221 */ /* 0x000fe20000010000 */
[-C--:B0-----:R-:W-:Y:S01]  /*6060*/  FFMA.FTZ R86, R215, R143.reuse, R188 ;  /* 0x0000008fd7567223 */ /* 0x081fe200000100bc */
[----:B------:R-:W-:Y:S01]  /*6070*/  FADD.FTZ R230, R230, -R213 ;  /* 0x800000d5e6e67221 */ /* 0x000fe20000010000 */
[----:B------:R-:W-:Y:S01]  /*6080*/  FADD.FTZ R200, R103, -R200 ;  /* 0x800000c867c87221 */ /* 0x000fe20000010000 */
[----:B------:R-:W-:Y:S01]  /*6090*/  FMUL.FTZ R85, R185, R102 ;  /* 0x00000066b9557220 */ /* 0x000fe20000410000 */
[----:B------:R-:W-:Y:S01]  /*60a0*/  FADD.FTZ R86, R231, -R86 ;  /* 0x80000056e7567221 */ /* 0x000fe20000010000 */
[----:B------:R-:W-:Y:S01]  /*60b0*/  FMUL.FTZ R87, R185, R230 ;  /* 0x000000e6b9577220 */ /* 0x000fe20000410000 */
[----:B------:R-:W-:Y:S01]  /*60c0*/  LOP3.LUT P4, RZ, R91, 0xff00, RZ, 0xc0, !PT ;  /* 0x0000ff005bff7812 */ /* 0x000fe2000788c0ff */
[----:B------:R-:W-:Y:S01]  /*60d0*/  FMUL.FTZ R85, R85, R182 ;  /* 0x000000b655557220 */ /* 0x000fe20000410000 */
[----:B------:R-:W-:Y:S01]  /*60e0*/  LOP3.LUT P3, RZ, R91, 0xff0000, RZ, 0xc0, !PT ;  /* 0x00ff00005bff7812 */ /* 0x000fe2000786c0ff */
[----:B------:R-:W-:Y:S01]  /*60f0*/  FMUL.FTZ R93, R185, R200 ;  /* 0x000000c8b95d7220 */ /* 0x000fe20000410000 */
[-C--:B------:R-:W-:Y:S01]  /*6100*/  FMUL.FTZ R87, R87, R182.reuse ;  /* 0x000000b657577220 */ /* 0x080fe20000410000 */
[----:B------:R-:W-:Y:S01]  /*6110*/  FMUL.FTZ R85, R85, UR5 ;  /* 0x0000000555557c20 */ /* 0x000fe20008410000 */
[-CC-:B------:R-:W-:Y:S01]  /*6120*/  FFMA.FTZ R133, R133, R143.reuse, R188.reuse ;  /* 0x0000008f85857223 */ /* 0x180fe200000100bc */
[----:B------:R-:W-:Y:S01]  /*6130*/  FMUL.FTZ R93, R93, R182 ;  /* 0x000000b65d5d7220 */ /* 0x000fe20000410000 */
[----:B------:R-:W-:Y:S01]  /*6140*/  FMUL.FTZ R87, R87, UR5 ;  /* 0x0000000557577c20 */ /* 0x000fe20008410000 */
[-C--:B------:R-:W-:Y:S01]  /*6150*/  FFMA.FTZ R84, R134, R143.reuse, R188 ;  /* 0x0000008f86547223 */ /* 0x080fe200000100bc */
[----:B------:R-:W-:Y:S01]  /*6160*/  FSEL R85, R85, RZ, P2 ;  /* 0x000000ff55557208 */ /* 0x000fe20001000000 */
[----:B------:R-:W-:Y:S01]  /*6170*/  FMUL.FTZ R93, R93, UR5 ;  /* 0x000000055d5d7c20 */ /* 0x000fe20008410000 */
[----:B------:R-:W-:Y:S01]  /*6180*/  ISETP.GE.U32.AND P2, PT, R90, RZ, PT ;  /* 0x000000ff5a00720c */ /* 0x000fe20003f46070 */
[----:B------:R-:W-:Y:S01]  /*6190*/  FADD.FTZ R224, R224, -R133 ;  /* 0x80000085e0e07221 */ /* 0x000fe20000010000 */
[----:B------:R-:W-:Y:S01]  /*61a0*/  FSEL R92, R87, RZ, P4 ;  /* 0x000000ff575c7208 */ /* 0x000fe20002000000 */
[----:B------:R-:W-:Y:S01]  /*61b0*/  FADD.FTZ R84, R97, -R84 ;  /* 0x8000005461547221 */ /* 0x000fe20000010000 */
[----:B------:R-:W-:Y:S01]  /*61c0*/  ISETP.GE.U32.AND.EX P2, PT, R91, 0x1000000, PT, P2 ;  /* 0x010000005b00780c */ /* 0x000fe20003f46120 */
[----:B------:R-:W-:Y:S01]  /*61d0*/  FMUL.FTZ R91, R185, R86 ;  /* 0x00000056b95b7220 */ /* 0x000fe20000410000 */
[----:B------:R-:W-:Y:S01]  /*61e0*/  FSEL R87, R93, RZ, P3 ;  /* 0x000000ff5d577208 */ /* 0x000fe20001800000 */
[----:B------:R-:W-:Y:S01]  /*61f0*/  FMUL.FTZ R93, R185, R84 ;  /* 0x00000054b95d7220 */ /* 0x000fe20000410000 */
[----:B------:R-:W-:Y:S01]  /*6200*/  LOP3.LUT P6, RZ, R90, 0xff00, RZ, 0xc0, !PT ;  /* 0x0000ff005aff7812 */ /* 0x000fe200078cc0ff */
[-C--:B------:R-:W-:Y:S01]  /*6210*/  FMUL.FTZ R86, R91, R182.reuse ;  /* 0x000000b65b567220 */ /* 0x080fe20000410000 */
[-CC-:B------:R-:W-:Y:S01]  /*6220*/  FFMA.FTZ R91, R138, R143.reuse, R188.reuse ;  /* 0x0000008f8a5b7223 */ /* 0x180fe200000100bc */
[----:B------:R-:W-:Y:S01]  /*6230*/  FMUL.FTZ R93, R93, R182 ;  /* 0x000000b65d5d7220 */ /* 0x000fe20000410000 */
[----:B------:R-:W-:Y:S01]  /*6240*/  LOP3.LUT P5, RZ, R90, 0xff0000, RZ, 0xc0, !PT ;  /* 0x00ff00005aff7812 */ /* 0x000fe200078ac0ff */
[----:B------:R-:W-:Y:S01]  /*6250*/  FMUL.FTZ R86, R86, UR5 ;  /* 0x0000000556567c20 */ /* 0x000fe20008410000 */
[----:B------:R-:W-:Y:S01]  /*6260*/  FADD.FTZ R228, R228, -R91 ;  /* 0x8000005be4e47221 */ /* 0x000fe20000010000 */
[----:B------:R-:W-:Y:S01]  /*6270*/  FFMA.FTZ R91, R132, R143, R188 ;  /* 0x0000008f845b7223 */ /* 0x000fe200000100bc */
[----:B------:R-:W-:Y:S01]  /*6280*/  FMUL.FTZ R93, R93, UR5 ;  /* 0x000000055d5d7c20 */ /* 0x000fe20008410000 */
[----:B------:R-:W-:Y:S01]  /*6290*/  LOP3.LUT P4, RZ, R90, 0xff000000, RZ, 0xc0, !PT ;  /* 0xff0000005aff7812 */ /* 0x000fe2000788c0ff */
[C---:B------:R-:W-:Y:S01]  /*62a0*/  FMUL.FTZ R97, R185.reuse, R228 ;  /* 0x000000e4b9617220 */ /* 0x040fe20000410000 */
[----:B------:R-:W-:Y:S01]  /*62b0*/  FSEL R86, R86, RZ, P2 ;  /* 0x000000ff56567208 */ /* 0x000fe20001000000 */
[----:B------:R-:W-:Y:S01]  /*62c0*/  FADD.FTZ R100, R100, -R91 ;  /* 0x8000005b64647221 */ /* 0x000fe20000010000 */
[----:B------:R-:W-:Y:S01]  /*62d0*/  FMUL.FTZ R91, R185, R224 ;  /* 0x000000e0b95b7220 */ /* 0x000fe20000410000 */
[----:B------:R-:W-:Y:S01]  /*62e0*/  FMUL.FTZ R97, R97, R182 ;  /* 0x000000b661617220 */ /* 0x000fe20000410000 */
[----:B------:R-:W-:-:S02]  /*62f0*/  F2FP.BF16.F32.PACK_AB R87, R86, R87 ;  /* 0x000000575657723e */ /* 0x000fc400000010ff */
[----:B------:R-:W-:Y:S01]  /*6300*/  F2FP.BF16.F32.PACK_AB R86, R92, R85 ;  /* 0x000000555c56723e */ /* 0x000fe200000010ff */
[----:B------:R-:W-:Y:S01]  /*6310*/  FMUL.FTZ R85, R185, R100 ;  /* 0x00000064b9557220 */ /* 0x000fe20000410000 */
[-C--:B------:R-:W-:Y:S01]  /*6320*/  FMUL.FTZ R91, R91, R182.reuse ;  /* 0x000000b65b5b7220 */ /* 0x080fe20000410000 */
[----:B------:R-:W-:Y:S01]  /*6330*/  FMUL.FTZ R97, R97, UR5 ;  /* 0x0000000561617c20 */ /* 0x000fe20008410000 */
[----:B------:R-:W-:Y:S01]  /*6340*/  LOP3.LUT P3, RZ, R90, 0xff, RZ, 0xc0, !PT ;  /* 0x000000ff5aff7812 */ /* 0x000fe2000786c0ff */
[----:B------:R-:W-:Y:S01]  /*6350*/  FMUL.FTZ R85, R85, R182 ;  /* 0x000000b655557220 */ /* 0x000fe20000410000 */
[----:B------:R-:W-:Y:S01]  /*6360*/  FMUL.FTZ R91, R91, UR5 ;  /* 0x000000055b5b7c20 */ /* 0x000fe20008410000 */
[----:B------:R-:W-:Y:S02]  /*6370*/  FSEL R93, R93, RZ, P5 ;  /* 0x000000ff5d5d7208 */ /* 0x000fe40002800000 */
[----:B------:R-:W-:Y:S01]  /*6380*/  FMUL.FTZ R85, R85, UR5 ;  /* 0x0000000555557c20 */ /* 0x000fe20008410000 */
[----:B------:R-:W-:-:S02]  /*6390*/  FSEL R90, R97, RZ, P4 ;  /* 0x000000ff615a7208 */ /* 0x000fc40002000000 */
[----:B------:R-:W-:Y:S02]  /*63a0*/  FSEL R91, R91, RZ, P6 ;  /* 0x000000ff5b5b7208 */ /* 0x000fe40003000000 */
[----:B------:R-:W-:Y:S02]  /*63b0*/  FSEL R84, R85, RZ, P3 ;  /* 0x000000ff55547208 */ /* 0x000fe40001800000 */
[----:B------:R-:W-:Y:S02]  /*63c0*/  F2FP.BF16.F32.PACK_AB R85, R90, R93 ;  /* 0x0000005d5a55723e */ /* 0x000fe400000010ff */
[----:B------:R-:W-:-:S07]  /*63d0*/  F2FP.BF16.F32.PACK_AB R84, R91, R84 ;  /* 0x000000545b54723e */ /* 0x000fce00000010ff */
.L_x_7842:
[----:B------:R-:W0:Y:S01]  /*63e0*/  @P1 LDC.64 R90, c[0x0][0x478] ;  /* 0x00011e00ff5a1b82 */ /* 0x000e220000000a00 */
[----:B------:R-:W-:-:S05]  /*63f0*/  IADD3 R93, PT, PT, R186, 0x20, RZ ;  /* 0x00000020ba5d7810 */ /* 0x000fca0007ffe0ff */
[----:B0-----:R-:W-:-:S05]  /*6400*/  @P1 IMAD.WIDE.U32 R90, R93, 0x20, R90 ;  /* 0x000000205d5a1825 */ /* 0x001fca00078e005a */
[----:B------:R-:W-:Y:S04]  /*6410*/  @P1 STG.E.128 desc[UR6][R90.64], R76 ;  /* 0x0000004c5a001986 */ /* 0x000fe8000c101d06 */
[----:B------:R0:W-:Y:S02]  /*6420*/  @P1 STG.E.128 desc[UR6][R90.64+0x10], R80 ;  /* 0x000010505a001986 */ /* 0x0001e4000c101d06 */
[----:B0-----:R-:W-:-:S05]  /*6430*/  IMAD.WIDE.U32 R90, R93, 0x10, R190 ;  /* 0x000000105d5a7825 */ /* 0x001fca00078e00be */
[----:B------:R0:W-:Y:S01]  /*6440*/  STG.E.128 desc[UR6][R90.64], R84 ;  /* 0x000000545a007986 */ /* 0x0001e2000c101d06 */
[----:B------:R-:W-:Y:S05]  /*6450*/  @!P1 BRA `(.L_x_7843) ;  /* 0x0000000000f89947 */ /* 0x000fea0003800000 */
[-CC-:B------:R-:W-:Y:S01]  /*6460*/  FFMA.FTZ R198, R198, R143.reuse, R188.reuse ;  /* 0x0000008fc6c67223 */ /* 0x180fe200000100bc */
[-CC-:B------:R-:W-:Y:S01]  /*6470*/  FFMA.FTZ R78, R205, R143.reuse, R188.reuse ;  /* 0x0000008fcd4e7223 */ /* 0x180fe200000100bc */
[-C--:B------:R-:W-:Y:S01]  /*6480*/  FFMA.FTZ R76, R189, R143.reuse, R188 ;  /* 0x0000008fbd4c7223 */ /* 0x080fe200000100bc */
[----:B------:R-:W-:Y:S01]  /*6490*/  ISETP.GE.U32.AND P2, PT, R88, RZ, PT ;  /* 0x000000ff5800720c */ /* 0x000fe20003f46070 */
[----:B------:R-:W-:Y:S01]  /*64a0*/  FADD.FTZ R198, R95, -R198 ;  /* 0x800000c65fc67221 */ /* 0x000fe20000010000 */
[----:B------:R-:W-:Y:S01]  /*64b0*/  FADD.FTZ R78, R131, -R78 ;  /* 0x8000004e834e7221 */ /* 0x000fe20000010000 */
[----:B------:R-:W-:Y:S01]  /*64c0*/  FADD.FTZ R76, R129, -R76 ;  /* 0x8000004c814c7221 */ /* 0x000fe20000010000 */
[----:B------:R-:W-:Y:S01]  /*64d0*/  LOP3.LUT P6, RZ, R89, 0xff0000, RZ, 0xc0, !PT ;  /* 0x00ff000059ff7812 */ /* 0x000fe200078cc0ff */
[C---:B------:R-:W-:Y:S01]  /*64e0*/  FMUL.FTZ R82, R185.reuse, R198 ;  /* 0x000000c6b9527220 */ /* 0x040fe20000410000 */
[C---:B------:R-:W-:Y:S01]  /*64f0*/  FMUL.FTZ R83, R185.reuse, R78 ;  /* 0x0000004eb9537220 */ /* 0x040fe20000410000 */
[----:B------:R-:W-:Y:S01]  /*6500*/  FMUL.FTZ R80, R185, R76 ;  /* 0x0000004cb9507220 */ /* 0x000fe20000410000 */
[----:B------:R-:W-:Y:S01]  /*6510*/  ISETP.GE.U32.AND.EX P2, PT, R89, 0x1000000, PT, P2 ;  /* 0x010000005900780c */ /* 0x000fe20003f46120 */
        /* <DEDUP_REMOVED lines=8> */
[----:B------:R-:W-:Y:S01]  /*65a0*/  LOP3.LUT P5, RZ, R89, 0xff, RZ, 0xc0, !PT ;  /* 0x000000ff59ff7812 */ /* 0x000fe200078ac0ff */
[-CC-:B------:R-:W-:Y:S01]  /*65b0*/  FFMA.FTZ R201, R201, R143.reuse, R188.reuse ;  /* 0x0000008fc9c97223 */ /* 0x180fe200000100bc */
[----:B0-----:R-:W-:Y:S01]  /*65c0*/  FSEL R87, R77, RZ, P6 ;  /* 0x000000ff4d577208 */ /* 0x001fe20003000000 */
[-CC-:B------:R-:W-:Y:S01]  /*65d0*/  FFMA.FTZ R81, R142, R143.reuse, R188.reuse ;  /* 0x0000008f8e517223 */ /* 0x180fe200000100bc */
[----:B------:R-:W-:Y:S01]  /*65e0*/  FFMA.FTZ R77, R98, R143, R188 ;  /* 0x0000008f624d7223 */ /* 0x000fe200000100bc */
[----:B------:R-:W-:Y:S01]  /*65f0*/  FSEL R84, R78, RZ, P2 ;  /* 0x000000ff4e547208 */ /* 0x000fe20001000000 */
[----:B------:R-:W-:Y:S01]  /*6600*/  FADD.FTZ R78, R94, -R79 ;  /* 0x8000004f5e4e7221 */ /* 0x000fe20000010000 */
[----:B------:R-:W-:Y:S01]  /*6610*/  FSEL R86, R76, RZ, P5 ;  /* 0x000000ff4c567208 */ /* 0x000fe20002800000 */
        /* <DEDUP_REMOVED lines=8> */
[----:B------:R-:W-:Y:S01]  /*66a0*/  FMUL.FTZ R76, R185, R76 ;  /* 0x0000004cb94c7220 */ /* 0x000fe20000410000 */
[----:B------:R-:W-:Y:S01]  /*66b0*/  LOP3.LUT P5, RZ, R89, 0xff00, RZ, 0xc0, !PT ;  /* 0x0000ff0059ff7812 */ /* 0x000fe200078ac0ff */
[-C--:B------:R-:W-:Y:S01]  /*66c0*/  FMUL.FTZ R89, R78, R182.reuse ;  /* 0x000000b64e597220 */ /* 0x080fe20000410000 */
[C---:B------:R-:W-:Y:S01]  /*66d0*/  LOP3.LUT P3, RZ, R88.reuse, 0xff, RZ, 0xc0, !PT ;  /* 0x000000ff58ff7812 */ /* 0x040fe2000786c0ff */
[-C--:B------:R-:W-:Y:S01]  /*66e0*/  FMUL.FTZ R91, R81, R182.reuse ;  /* 0x000000b6515b7220 */ /* 0x080fe20000410000 */
[C---:B------:R-:W-:Y:S01]  /*66f0*/  LOP3.LUT P4, RZ, R88.reuse, 0xff00, RZ, 0xc0, !PT ;  /* 0x0000ff0058ff7812 */ /* 0x040fe2000788c0ff */
[-C--:B------:R-:W-:Y:S01]  /*6700*/  FMUL.FTZ R90, R79, R182.reuse ;  /* 0x000000b64f5a7220 */ /* 0x080fe20000410000 */
[----:B------:R-:W-:Y:S01]  /*6710*/  LOP3.LUT P6, RZ, R88, 0xff0000, RZ, 0xc0, !PT ;  /* 0x00ff000058ff7812 */ /* 0x000fe200078cc0ff */
[-C--:B------:R-:W-:Y:S01]  /*6720*/  FMUL.FTZ R85, R76, R182.reuse ;  /* 0x000000b64c557220 */ /* 0x080fe20000410000 */
[----:B------:R-:W-:Y:S01]  /*6730*/  LOP3.LUT P2, RZ, R88, 0xff000000, RZ, 0xc0, !PT ;  /* 0xff00000058ff7812 */ /* 0x000fe2000784c0ff */
[----:B------:R-:W-:Y:S01]  /*6740*/  FMUL.FTZ R88, R77, R182 ;  /* 0x000000b64d587220 */ /* 0x000fe20000410000 */
[----:B------:R-:W-:Y:S01]  /*6750*/  FMUL.FTZ R89, R89, UR5 ;  /* 0x0000000559597c20 */ /* 0x000fe20008410000 */
[----:B------:R-:W-:Y:S01]  /*6760*/  FMUL.FTZ R92, R91, UR5 ;  /* 0x000000055b5c7c20 */ /* 0x000fe20008410000 */
[----:B------:R-:W-:Y:S01]  /*6770*/  FMUL.FTZ R91, R90, UR5 ;  /* 0x000000055a5b7c20 */ /* 0x000fe20008410000 */
[----:B------:R-:W-:Y:S01]  /*6780*/  FMUL.FTZ R88, R88, UR5 ;  /* 0x0000000558587c20 */ /* 0x000fe20008410000 */
[----:B------:R-:W-:Y:S01]  /*6790*/  FMUL.FTZ R85, R85, UR5 ;  /* 0x0000000555557c20 */ /* 0x000fe20008410000 */
        /* <DEDUP_REMOVED lines=10> */
.L_x_7843:
[-CC-:B------:R-:W-:Y:S01]  /*6840*/  FFMA.FTZ R137, R137, R143.reuse, R188.reuse ;  /* 0x0000008f89897223 */ /* 0x180fe200000100bc */
[-CC-:B0-----:R-:W-:Y:S01]  /*6850*/  FFMA.FTZ R84, R189, R143.reuse, R188.reuse ;  /* 0x0000008fbd547223 */ /* 0x181fe200000100bc */
[-C--:B------:R-:W-:Y:S01]  /*6860*/  FFMA.FTZ R85, R140, R143.reuse, R188 ;  /* 0x0000008f8c557223 */ /* 0x080fe200000100bc */
[----:B------:R-:W-:Y:S01]  /*6870*/  LOP3.LUT P2, RZ, R88, 0xff00, RZ, 0xc0, !PT ;  /* 0x0000ff0058ff7812 */ /* 0x000fe2000784c0ff */
[----:B------:R-:W-:Y:S01]  /*6880*/  FADD.FTZ R210, R210, -R137 ;  /* 0x80000089d2d27221 */ /* 0x000fe20000010000 */
[----:B------:R-:W-:Y:S01]  /*6890*/  FADD.FTZ R84, R129, -R84 ;  /* 0x8000005481547221 */ /* 0x000fe20000010000 */
[----:B------:R-:W-:Y:S01]  /*68a0*/  FADD.FTZ R94, R94, -R85 ;  /* 0x800000555e5e7221 */ /* 0x000fe20000010000 */
[----:B------:R-:W-:Y:S01]  /*68b0*/  LOP3.LUT P3, RZ, R89, 0xff, RZ, 0xc0, !PT ;  /* 0x000000ff59ff7812 */ /* 0x000fe2000786c0ff */
[C---:B------:R-:W-:Y:S01]  /*68c0*/  FMUL.FTZ R85, R185.reuse, R210 ;  /* 0x000000d2b9557220 */ /* 0x040fe20000410000 */
[C---:B------:R-:W-:Y:S01]  /*68d0*/  FMUL.FTZ R93, R185.reuse, R84 ;  /* 0x00000054b95d7220 */ /* 0x040fe20000410000 */
[----:B------:R-:W-:Y:S01]  /*68e0*/  FMUL.FTZ R87, R185, R94 ;  /* 0x0000005eb9577220 */ /* 0x000fe20000410000 */
[-CC-:B------:R-:W-:Y:S01]  /*68f0*/  FFMA.FTZ R91, R142, R143.reuse, R188.reuse ;  /* 0x0000008f8e5b7223 */ /* 0x180fe200000100bc */
[-C--:B------:R-:W-:Y:S01]  /*6900*/  FMUL.FTZ R85, R85, R182.reuse ;  /* 0x000000b655557220 */ /* 0x080fe20000410000 */
[-C--:B------:R-:W-:Y:S01]  /*6910*/  FMUL.FTZ R93, R93, R182.reuse ;  /* 0x000000b65d5d7220 */ /* 0x080fe20000410000 */
[----:B------:R-:W-:Y:S01]  /*6920*/  FMUL.FTZ R87, R87, R182 ;  /* 0x000000b657577220 */ /* 0x000fe20000410000 */
[C---:B------:R-:W-:Y:S01]  /*6930*/  LOP3.LUT P6, RZ, R88.reuse, 0xff0000, RZ, 0xc0, !PT ;  /* 0x00ff000058ff7812 */ /* 0x040fe200078cc0ff */
[----:B------:R-:W-:Y:S01]  /*6940*/  FMUL.FTZ R84, R85, UR5 ;  /* 0x0000000555547c20 */ /* 0x000fe20008410000 */
[----:B------:R-:W-:Y:S01]  /*6950*/  FMUL.FTZ R86, R93, UR5 ;  /* 0x000000055d567c20 */ /* 0x000fe20008410000 */
[----:B------:R-:W-:Y:S01]  /*6960*/  LOP3.LUT P4, RZ, R88, 0xff000000, RZ, 0xc0, !PT ;  /* 0xff00000058ff7812 */ /* 0x000fe2000788c0ff */
[----:B------:R-:W-:Y:S01]  /*6970*/  FMUL.FTZ R85, R87, UR5 ;  /* 0x0000000557557c20 */ /* 0x000fe20008410000 */
[-CC-:B------:R-:W-:Y:S01]  /*6980*/  FFMA.FTZ R201, R201, R143.reuse, R188.reuse ;  /* 0x0000008fc9c97223 */ /* 0x180fe200000100bc */
[----:B------:R-:W-:Y:S01]  /*6990*/  FSEL R84, R84, RZ, P2 ;  /* 0x000000ff54547208 */ /* 0x000fe20001000000 */
[-CC-:B------:R-:W-:Y:S01]  /*69a0*/  FFMA.FTZ R198, R198, R143.reuse, R188.reuse ;  /* 0x0000008fc6c67223 */ /* 0x180fe200000100bc */
[----:B------:R-:W-:Y:S01]  /*69b0*/  FSEL R86, R86, RZ, P3 ;  /* 0x000000ff56567208 */ /* 0x000fe20001800000 */
[-CC-:B------:R-:W-:Y:S01]  /*69c0*/  FFMA.FTZ R87, R98, R143.reuse, R188.reuse ;  /* 0x0000008f62577223 */ /* 0x180fe200000100bc */
[----:B------:R-:W-:Y:S01]  /*69d0*/  ISETP.GE.U32.AND P2, PT, R88, RZ, PT ;  /* 0x000000ff5800720c */ /* 0x000fe20003f46070 */
[----:B------:R-:W-:Y:S01]  /*69e0*/  FADD.FTZ R128, R128, -R91 ;  /* 0x8000005b80807221 */ /* 0x000fe20000010000 */
[----:B------:R-:W-:Y:S01]  /*69f0*/  LOP3.LUT P3, RZ, R88, 0xff, RZ, 0xc0, !PT ;  /* 0x000000ff58ff7812 */ /* 0x000fe2000786c0ff */
[----:B------:R-:W-:Y:S01]  /*6a00*/  FFMA.FTZ R88, R205, R143, R188 ;  /* 0x0000008fcd587223 */ /* 0x000fe200000100bc */
[----:B------:R-:W-:Y:S01]  /*6a10*/  FADD.FTZ R130, R130, -R201 ;  /* 0x800000c982827221 */ /* 0x000fe20000010000 */
[----:B------:R-:W-:Y:S01]  /*6a20*/  FADD.FTZ R198, R95, -R198 ;  /* 0x800000c65fc67221 */ /* 0x000fe20000010000 */
[----:B------:R-:W-:Y:S01]  /*6a30*/  FADD.FTZ R96, R96, -R87 ;  /* 0x8000005760607221 */ /* 0x000fe20000010000 */
[----:B------:R-:W-:Y:S01]  /*6a40*/  FADD.FTZ R88, R131, -R88 ;  /* 0x8000005883587221 */ /* 0x000fe20000010000 */
[----:B------:R-:W-:Y:S01]  /*6a50*/  FSEL R85, R85, RZ, P6 ;  /* 0x000000ff55557208 */ /* 0x000fe20003000000 */
[----:B------:R-:W-:Y:S01]  /*6a60*/  FMUL.FTZ R91, R185, R130 ;  /* 0x00000082b95b7220 */ /* 0x000fe20000410000 */
[----:B------:R-:W-:Y:S01]  /*6a70*/  LOP3.LUT P5, RZ, R89, 0xff00, RZ, 0xc0, !PT ;  /* 0x0000ff0059ff7812 */ /* 0x000fe200078ac0ff */
[----:B------:R-:W-:Y:S01]  /*6a80*/  FMUL.FTZ R93, R185, R198 ;  /* 0x000000c6b95d7220 */ /* 0x000fe20000410000 */
[----:B------:R-:W-:Y:S01]  /*6a90*/  LOP3.LUT P6, RZ, R89, 0xff0000, RZ, 0xc0, !PT ;  /* 0x00ff000059ff7812 */ /* 0x000fe200078cc0ff */
[----:B------:R-:W-:Y:S01]  /*6aa0*/  FMUL.FTZ R95, R185, R88 ;  /* 0x00000058b95f7220 */ /* 0x000fe20000410000 */
[----:B------:R-:W-:Y:S01]  /*6ab0*/  ISETP.GE.U32.AND.EX P2, PT, R89, 0x1000000, PT, P2 ;  /* 0x010000005900780c */ /* 0x000fe20003f46120 */
[C---:B------:R-:W-:Y:S01]  /*6ac0*/  FMUL.FTZ R89, R185.reuse, R128 ;  /* 0x00000080b9597220 */ /* 0x040fe20000410000 */
[----:B------:R-:W-:Y:S01]  /*6ad0*/  FMUL.FTZ R87, R185, R96 ;  /* 0x00000060b9577220 */ /* 0x000fe20000410000 */
[-C--:B------:R-:W-:Y:S01]  /*6ae0*/  FMUL.FTZ R93, R93, R182.reuse ;  /* 0x000000b65d5d7220 */ /* 0x080fe20000410000 */
        /* <DEDUP_REMOVED lines=17> */
[----:B------:R-:W-:-:S07]  /*6c00*/  F2FP.BF16.F32.PACK_AB R84, R84, R89 ;  /* 0x000000595454723e */ /* 0x000fce00000010ff */
.L_x_7844:
        /* <DEDUP_REMOVED lines=8> */
[-CC-:B------:R-:W-:Y:S01]  /*6c90*/  FFMA.FTZ R139, R139, R143.reuse, R188.reuse ;  /* 0x0000008f8b8b7223 */ /* 0x180fe200000100bc */
[-CC-:B------:R-:W-:Y:S01]  /*6ca0*/  FFMA.FTZ R199, R199, R143.reuse, R188.reuse ;  /* 0x0000008fc7c77223 */ /* 0x180fe200000100bc */
[-C--:B------:R-:W-:Y:S01]  /*6cb0*/  FFMA.FTZ R180, R180, R143.reuse, R188 ;  /* 0x0000008fb4b47223 */ /* 0x080fe200000100bc */
[----:B------:R-:W-:Y:S01]  /*6cc0*/  LOP3.LUT P5, RZ, R107, 0xff, RZ, 0xc0, !PT ;  /* 0x000000ff6bff7812 */ /* 0x000fe200078ac0ff */
[----:B0-----:R-:W-:Y:S01]  /*6cd0*/  FADD.FTZ R80, R116, -R139 ;  /* 0x8000008b74507221 */ /* 0x001fe20000010000 */
[----:B------:R-:W-:Y:S01]  /*6ce0*/  FADD.FTZ R120, R120, -R199 ;  /* 0x800000c778787221 */ /* 0x000fe20000010000 */
[----:B------:R-:W-:Y:S01]  /*6cf0*/  FADD.FTZ R180, R115, -R180 ;  /* 0x800000b473b47221 */ /* 0x000fe20000010000 */
[----:B------:R-:W-:Y:S01]  /*6d00*/  ISETP.GE.U32.AND P2, PT, R106, RZ, PT ;  /* 0x000000ff6a00720c */ /* 0x000fe20003f46070 */
        /* <DEDUP_REMOVED lines=10> */
[-CC-:B------:R-:W-:Y:S01]  /*6db0*/  FFMA.FTZ R84, R101, R143.reuse, R188.reuse ;  /* 0x0000008f65547223 */ /* 0x180fe200000100bc */
[-CC-:B------:R-:W-:Y:S01]  /*6dc0*/  FFMA.FTZ R135, R135, R143.reuse, R188.reuse ;  /* 0x0000008f87877223 */ /* 0x180fe200000100bc */
[-CC-:B------:R-:W-:Y:S01]  /*6dd0*/  FFMA.FTZ R136, R136, R143.reuse, R188.reuse ;  /* 0x0000008f88887223 */ /* 0x180fe200000100bc */
[----:B------:R-:W-:Y:S01]  /*6de0*/  FSEL R90, R76, RZ, P5 ;  /* 0x000000ff4c5a7208 */ /* 0x000fe20002800000 */
[----:B------:R-:W-:Y:S01]  /*6df0*/  FFMA.FTZ R76, R99, R143, R188 ;  /* 0x0000008f634c7223 */ /* 0x000fe200000100bc */
[----:B------:R-:W-:Y:S01]  /*6e00*/  FMUL.FTZ R77, R77, UR5 ;  /* 0x000000054d4d7c20 */ /* 0x000fe20008410000 */
[----:B------:R-:W-:Y:S01]  /*6e10*/  LOP3.LUT P6, RZ, R107, 0xff0000, RZ, 0xc0, !PT ;  /* 0x00ff00006bff7812 */ /* 0x000fe200078cc0ff */
[----:B------:R-:W-:Y:S01]  /*6e20*/  FADD.FTZ R122, R122, -R181 ;  /* 0x800000b57a7a7221 */ /* 0x000fe20000010000 */
[----:B------:R-:W-:Y:S01]  /*6e30*/  FSEL R95, R78, RZ, P2 ;  /* 0x000000ff4e5f7208 */ /* 0x000fe20001000000 */
[----:B------:R-:W-:Y:S01]  /*6e40*/  FADD.FTZ R84, R123, -R84 ;  /* 0x800000547b547221 */ /* 0x000fe20000010000 */
[----:B------:R-:W-:Y:S01]  /*6e50*/  FADD.FTZ R78, R114, -R135 ;  /* 0x80000087724e7221 */ /* 0x000fe20000010000 */
[----:B------:R-:W-:Y:S01]  /*6e60*/  FADD.FTZ R136, R121, -R136 ;  /* 0x8000008879887221 */ /* 0x000fe20000010000 */
[----:B------:R-:W-:Y:S01]  /*6e70*/  FADD.FTZ R76, R119, -R76 ;  /* 0x8000004c774c7221 */ /* 0x000fe20000010000 */
[----:B------:R-:W-:Y:S01]  /*6e80*/  FSEL R92, R77, RZ, P6 ;  /* 0x000000ff4d5c7208 */ /* 0x000fe20003000000 */
        /* <DEDUP_REMOVED lines=30> */
.L_x_7845:
[-CC-:B------:R-:W-:Y:S01]  /*7070*/  FFMA.FTZ R139, R139, R143.reuse, R188.reuse ;  /* 0x0000008f8b8b7223 */ /* 0x180fe200000100bc */
[-CC-:B0-----:R-:W-:Y:S01]  /*7080*/  FFMA.FTZ R84, R101, R143.reuse, R188.reuse ;  /* 0x0000008f65547223 */ /* 0x181fe200000100bc */
        /* <DEDUP_REMOVED lines=9> */
[-CC-:B------:R-:W-:Y:S01]  /*7120*/  FFMA.FTZ R181, R181, R143.reuse, R188.reuse ;  /* 0x0000008fb5b57223 */ /* 0x180fe200000100bc */
[-C--:B------:R-:W-:Y:S01]  /*7130*/  FMUL.FTZ R89, R89, R182.reuse ;  /* 0x000000b659597220 */ /* 0x080fe20000410000 */
[-C--:B------:R-:W-:Y:S01]  /*7140*/  FMUL.FTZ R85, R85, R182.reuse ;  /* 0x000000b655557220 */ /* 0x080fe20000410000 */
[----:B------:R-:W-:Y:S01]  /*7150*/  FMUL.FTZ R87, R87, R182 ;  /* 0x000000b657577220 */ /* 0x000fe20000410000 */
[-CC-:B------:R-:W-:Y:S01]  /*7160*/  FFMA.FTZ R136, R136, R143.reuse, R188.reuse ;  /* 0x0000008f88887223 */ /* 0x180fe200000100bc */
[----:B------:R-:W-:Y:S01]  /*7170*/  FMUL.FTZ R84, R89, UR5 ;  /* 0x0000000559547c20 */ /* 0x000fe20008410000 */
[-C--:B------:R-:W-:Y:S01]  /*7180*/  FFMA.FTZ R199, R199, R143.reuse, R188 ;  /* 0x0000008fc7c77223 */ /* 0x080fe200000100bc */
[----:B------:R-:W-:Y:S01]  /*7190*/  FMUL.FTZ R85, R85, UR5 ;  /* 0x0000000555557c20 */ /* 0x000fe20008410000 */
[----:B------:R-:W-:Y:S01]  /*71a0*/  FMUL.FTZ R87, R87, UR5 ;  /* 0x0000000557577c20 */ /* 0x000fe20008410000 */
[----:B------:R-:W-:Y:S01]  /*71b0*/  FADD.FTZ R180, R115, -R180 ;  /* 0x800000b473b47221 */ /* 0x000fe20000010000 */
[----:B------:R-:W-:Y:S01]  /*71c0*/  FSEL R86, R84, RZ, P3 ;  /* 0x000000ff54567208 */ /* 0x000fe20001800000 */
[----:B------:R-:W-:Y:S01]  /*71d0*/  FFMA.FTZ R84, R99, R143, R188 ;  /* 0x0000008f63547223 */ /* 0x000fe200000100bc */
[----:B------:R-:W-:Y:S01]  /*71e0*/  LOP3.LUT P2, RZ, R106, 0xff00, RZ, 0xc0, !PT ;  /* 0x0000ff006aff7812 */ /* 0x000fe2000784c0ff */
[----:B------:R-:W-:Y:S01]  /*71f0*/  FADD.FTZ R122, R122, -R181 ;  /* 0x800000b57a7a7221 */ /* 0x000fe20000010000 */
[----:B------:R-:W-:Y:S01]  /*7200*/  LOP3.LUT P6, RZ, R106, 0xff0000, RZ, 0xc0, !PT ;  /* 0x00ff00006aff7812 */ /* 0x000fe200078cc0ff */
[----:B------:R-:W-:Y:S01]  /*7210*/  FADD.FTZ R136, R121, -R136 ;  /* 0x8000008879887221 */ /* 0x000fe20000010000 */
[----:B------:R-:W-:Y:S01]  /*7220*/  FADD.FTZ R120, R120, -R199 ;  /* 0x800000c778787221 */ /* 0x000fe20000010000 */
[----:B------:R-:W-:Y:S01]  /*7230*/  FADD.FTZ R84, R119, -R84 ;  /* 0x8000005477547221 */ /* 0x000fe20000010000 */
[----:B------:R-:W-:Y:S01]  /*7240*/  FMUL.FTZ R93, R185, R180 ;  /* 0x000000b4b95d7220 */ /* 0x000fe20000410000 */
[----:B------:R-:W-:Y:S01]  /*7250*/  FSEL R89, R85, RZ, P2 ;  /* 0x000000ff55597208 */ /* 0x000fe20001000000 */
[----:B------:R-:W-:Y:S01]  /*7260*/  FMUL.FTZ R91, R185, R122 ;  /* 0x0000007ab95b7220 */ /* 0x000fe20000410000 */
[----:B------:R-:W-:Y:S01]  /*7270*/  FSEL R88, R87, RZ, P6 ;  /* 0x000000ff57587208 */ /* 0x000fe20003000000 */
        /* <DEDUP_REMOVED lines=8> */
[C---:B------:R-:W-:Y:S01]  /*7300*/  ISETP.GE.U32.AND P2, PT, R106.reuse, RZ, PT ;  /* 0x000000ff6a00720c */ /* 0x040fe20003f46070 */
[----:B------:R-:W-:Y:S01]  /*7310*/  FMUL.FTZ R93, R93, UR5 ;  /* 0x000000055d5d7c20 */ /* 0x000fe20008410000 */
[----:B------:R-:W-:Y:S01]  /*7320*/  LOP3.LUT P6, RZ, R107, 0xff0000, RZ, 0xc0, !PT ;  /* 0x00ff00006bff7812 */ /* 0x000fe200078cc0ff */
[----:B------:R-:W-:Y:S01]  /*7330*/  FMUL.FTZ R91, R91, UR5 ;  /* 0x000000055b5b7c20 */ /* 0x000fe20008410000 */
[----:B------:R-:W-:Y:S01]  /*7340*/  LOP3.LUT P5, RZ, R107, 0xff00, RZ, 0xc0, !PT ;  /* 0x0000ff006bff7812 */ /* 0x000fe200078ac0ff */
[----:B------:R-:W-:Y:S01]  /*7350*/  FMUL.FTZ R95, R95, UR5 ;  /* 0x000000055f5f7c20 */ /* 0x000fe20008410000 */
[----:B------:R-:W-:Y:S01]  /*7360*/  FMUL.FTZ R87, R87, UR5 ;  /* 0x0000000557577c20 */ /* 0x000fe20008410000 */
[----:B------:R-:W-:Y:S01]  /*7370*/  FMUL.FTZ R85, R85, UR5 ;  /* 0x0000000555557c20 */ /* 0x000fe20008410000 */
[----:B------:R-:W-:-:S02]  /*7380*/  LOP3.LUT P4, RZ, R106, 0xff000000, RZ, 0xc0, !PT ;  /* 0xff0000006aff7812 */ /* 0x000fc4000788c0ff */
[----:B------:R-:W-:Y:S02]  /*7390*/  LOP3.LUT P3, RZ, R106, 0xff, RZ, 0xc0, !PT ;  /* 0x000000ff6aff7812 */ /* 0x000fe4000786c0ff */
[----:B------:R-:W-:Y:S02]  /*73a0*/  ISETP.GE.U32.AND.EX P2, PT, R107, 0x1000000, PT, P2 ;  /* 0x010000006b00780c */ /* 0x000fe40003f46120 */
        /* <DEDUP_REMOVED lines=9> */
.L_x_7846:
        /* <DEDUP_REMOVED lines=19> */
[----:B------:R-:W-:Y:S01]  /*7570*/  ISETP.GE.U32.AND P2, PT, R104, RZ, PT ;  /* 0x000000ff6800720c */ /* 0x000fe20003f46070 */
[-C--:B------:R-:W-:Y:S01]  /*7580*/  FMUL.FTZ R76, R80, R182.reuse ;  /* 0x000000b6504c7220 */ /* 0x080fe20000410000 */
[-C--:B------:R-:W-:Y:S01]  /*7590*/  FMUL.FTZ R77, R82, R182.reuse ;  /* 0x000000b6524d7220 */ /* 0x080fe20000410000 */
[----:B------:R-:W-:Y:S01]  /*75a0*/  FMUL.FTZ R78, R83, R182 ;  /* 0x000000b6534e7220 */ /* 0x000fe20000410000 */
[-CC-:B------:R-:W-:Y:S01]  /*75b0*/  FFMA.FTZ R125, R125, R143.reuse, R188.reuse ;  /* 0x0000008f7d7d7223 */ /* 0x180fe200000100bc */
[----:B------:R-:W-:Y:S01]  /*75c0*/  FMUL.FTZ R76, R76, UR5 ;  /* 0x000000054c4c7c20 */ /* 0x000fe20008410000 */
[----:B------:R-:W-:Y:S01]  /*75d0*/  FMUL.FTZ R77, R77, UR5 ;  /* 0x000000054d4d7c20 */ /* 0x000fe20008410000 */
[-CC-:B------:R-:W-:Y:S01]  /*75e0*/  FFMA.FTZ R126, R126, R143.reuse, R188.reuse ;  /* 0x0000008f7e7e7223 */ /* 0x180fe200000100bc */
[----:B------:R-:W-:Y:S01]  /*75f0*/  FMUL.FTZ R78, R78, UR5 ;  /* 0x000000054e4e7c20 */ /* 0x000fe20008410000 */
[----:B------:R-:W-:Y:S01]  /*7600*/  ISETP.GE.U32.AND.EX P2, PT, R105, 0x1000000, PT, P2 ;  /* 0x010000006900780c */ /* 0x000fe20003f46120 */
[----:B------:R-:W-:Y:S01]  /*7610*/  FADD.FTZ R112, R112, -R125 ;  /* 0x8000007d70707221 */ /* 0x000fe20000010000 */
[----:B------:R-:W-:Y:S01]  /*7620*/  FSEL R92, R77, RZ, P6 ;  /* 0x000000ff4d5c7208 */ /* 0x000fe20003000000 */
[-CC-:B------:R-:W-:Y:S01]  /*7630*/  FFMA.FTZ R77, R204, R143.reuse, R188.reuse ;  /* 0x0000008fcc4d7223 */ /* 0x180fe200000100bc */
[----:B------:R-:W-:Y:S01]  /*7640*/  FSEL R90, R76, RZ, P5 ;  /* 0x000000ff4c5a7208 */ /* 0x000fe20002800000 */
[-CC-:B------:R-:W-:Y:S01]  /*7650*/  FFMA.FTZ R76, R127, R143.reuse, R188.reuse ;  /* 0x0000008f7f4c7223 */ /* 0x180fe200000100bc */
[----:B------:R-:W-:Y:S01]  /*7660*/  FFMA.FTZ R143, R124, R143, R188 ;  /* 0x0000008f7c8f7223 */ /* 0x000fe200000100bc */
        /* <DEDUP_REMOVED lines=35> */
.L_x_7847:
[-CC-:B------:R-:W-:Y:S01]  /*78a0*/  FFMA.FTZ R125, R125, R143.reuse, R188.reuse ;  /* 0x0000008f7d7d7223 */ /* 0x180fe200000100bc */
[-CC-:B------:R-:W-:Y:S01]  /*78b0*/  FFMA.FTZ R126, R126, R143.reuse, R188.reuse ;  /* 0x0000008f7e7e7223 */ /* 0x180fe200000100bc */
[-CC-:B------:R-:W-:Y:S01]  /*78c0*/  FFMA.FTZ R202, R202, R143.reuse, R188.reuse ;  /* 0x0000008fcaca7223 */ /* 0x180fe200000100bc */
[-C--:B0-----:R-:W-:Y:S01]  /*78d0*/  FFMA.FTZ R84, R127, R143.reuse, R188 ;  /* 0x0000008f7f547223 */ /* 0x081fe200000100bc */
        /* <DEDUP_REMOVED lines=10> */
[-CC-:B------:R-:W-:Y:S01]  /*7980*/  FFMA.FTZ R216, R216, R143.reuse, R188.reuse ;  /* 0x0000008fd8d87223 */ /* 0x180fe200000100bc */
[----:B------:R-:W-:Y:S01]  /*7990*/  FFMA.FTZ R143, R124, R143, R188 ;  /* 0x0000008f7c8f7223 */ /* 0x000fe200000100bc */
[----:B------:R-:W-:Y:S01]  /*79a0*/  FMUL.FTZ R89, R89, R182 ;  /* 0x000000b659597220 */ /* 0x000fe20000410000 */
[----:B------:R-:W-:Y:S01]  /*79b0*/  FMUL.FTZ R85, R85, UR5 ;  /* 0x0000000555557c20 */ /* 0x000fe20008410000 */
[C---:B------:R-:W-:Y:S01]  /*79c0*/  LOP3.LUT P2, RZ, R104.reuse, 0xff00, RZ, 0xc0, !PT ;  /* 0x0000ff0068ff7812 */ /* 0x040fe2000784c0ff */
[----:B------:R-:W-:Y:S01]  /*79d0*/  FMUL.FTZ R87, R87, UR5 ;  /* 0x0000000557577c20 */ /* 0x000fe20008410000 */
[----:B------:R-:W-:Y:S01]  /*79e0*/  LOP3.LUT P6, RZ, R104, 0xff0000, RZ, 0xc0, !PT ;  /* 0x00ff000068ff7812 */ /* 0x000fe200078cc0ff */
[----:B------:R-:W-:Y:S01]  /*79f0*/  FADD.FTZ R84, R113, -R84 ;  /* 0x8000005471547221 */ /* 0x000fe20000010000 */
[----:B------:R-:W-:Y:S01]  /*7a00*/  FADD.FTZ R108, R108, -R91 ;  /* 0x8000005b6c6c7221 */ /* 0x000fe20000010000 */
[----:B------:R-:W-:Y:S01]  /*7a10*/  FADD.FTZ R118, R118, -R93 ;  /* 0x8000005d76767221 */ /* 0x000fe20000010000 */
[----:B------:R-:W-:Y:S01]  /*7a20*/  FADD.FTZ R216, R117, -R216 ;  /* 0x800000d875d87221 */ /* 0x000fe20000010000 */
[----:B------:R-:W-:Y:S01]  /*7a30*/  FMUL.FTZ R86, R89, UR5 ;  /* 0x0000000559567c20 */ /* 0x000fe20008410000 */
[----:B------:R-:W-:Y:S01]  /*7a40*/  FADD.FTZ R110, R110, -R143 ;  /* 0x8000008f6e6e7221 */ /* 0x000fe20000010000 */
[----:B------:R-:W-:Y:S01]  /*7a50*/  FSEL R89, R85, RZ, P2 ;  /* 0x000000ff55597208 */ /* 0x000fe20001000000 */
[----:B------:R-:W-:Y:S01]  /*7a60*/  FMUL.FTZ R91, R185, R108 ;  /* 0x0000006cb95b7220 */ /* 0x000fe20000410000 */
[----:B------:R-:W-:Y:S01]  /*7a70*/  FSEL R85, R87, RZ, P6 ;  /* 0x000000ff57557208 */ /* 0x000fe20003000000 */
[C---:B------:R-:W-:Y:S01]  /*7a80*/  FMUL.FTZ R87, R185.reuse, R84 ;  /* 0x00000054b9577220 */ /* 0x040fe20000410000 */
[C---:B------:R-:W-:Y:S01]  /*7a90*/  FMUL.FTZ R93, R185.reuse, R118 ;  /* 0x00000076b95d7220 */ /* 0x040fe20000410000 */
[C---:B------:R-:W-:Y:S01]  /*7aa0*/  FMUL.FTZ R95, R185.reuse, R216 ;  /* 0x000000d8b95f7220 */ /* 0x040fe20000410000 */
[----:B------:R-:W-:Y:S01]  /*7ab0*/  FMUL.FTZ R185, R185, R110 ;  /* 0x0000006eb9b97220 */ /* 0x000fe20000410000 */
[----:B------:R-:W-:Y:S01]  /*7ac0*/  LOP3.LUT P3, RZ, R105, 0xff, RZ, 0xc0, !PT ;  /* 0x000000ff69ff7812 */ /* 0x000fe2000786c0ff */
[-C--:B------:R-:W-:Y:S01]  /*7ad0*/  FMUL.FTZ R87, R87, R182.reuse ;  /* 0x000000b657577220 */ /* 0x080fe20000410000 */
        /* <DEDUP_REMOVED lines=25> */
.L_x_7848:
[----:B------:R-:W0:Y:S02]  /*7c70*/  @P1 LDC.64 R88, c[0x0][0x478] ;  /* 0x00011e00ff581b82 */ /* 0x000e240000000a00 */
[----:B0-----:R-:W-:-:S04]  /*7c80*/  @P1 IMAD.WIDE.U32 R88, R184, 0x20, R88 ;  /* 0x00000020b8581825 */ /* 0x001fc800078e0058 */
[----:B------:R-:W-:Y:S01]  /*7c90*/  IMAD.WIDE.U32 R184, R184, 0x10, R190 ;  /* 0x00000010b8b87825 */ /* 0x000fe200078e00be */
[----:B------:R0:W-:Y:S04]  /*7ca0*/  @P1 STG.E.128 desc[UR6][R88.64], R76 ;  /* 0x0000004c58001986 */ /* 0x0001e8000c101d06 */
[----:B------:R0:W-:Y:S04]  /*7cb0*/  @P1 STG.E.128 desc[UR6][R88.64+0x10], R80 ;  /* 0x0000105058001986 */ /* 0x0001e8000c101d06 */
[----:B------:R0:W-:Y:S02]  /*7cc0*/  STG.E.128 desc[UR6][R184.64], R84 ;  /* 0x00000054b8007986 */ /* 0x0001e4000c101d06 */
.L_x_7838:
[----:B01-3--:R-:W0:Y:S02]  /*7cd0*/  LDC.64 R84, c[0x0][0x380] ;  /* 0x0000e000ff547b82 */ /* 0x00be240000000a00 */
[----:B0-----:R-:W-:-:S04]  /*7ce0*/  LEA R9, R84, R9, 0x2 ;  /* 0x0000000954097211 */ /* 0x001fc800078e10ff */
[----:B------:R-:W-:-:S13]  /*7cf0*/  ISETP.GE.AND P1, PT, R9, R85, PT ;  /* 0x000000550900720c */ /* 0x000fda0003f26270 */
[----:B------:R-:W-:Y:S05]  /*7d00*/  @!P1 BRA `(.L_x_7849) ;  /* 0xffffff8c00dc9947 */ /* 0x000fea000383ffff */
[----:B------:R-:W-:Y:S05]  /*7d10*/  BSYNC B1 ;  /* 0x0000000000017941 */ /* 0x000fea0003800000 */
.L_x_7834:
        /* <DEDUP_REMOVED lines=63> */
[----:B------:R-:W-:-:S07]  /*8110*/  MOV R7, R8 ;  /* 0x0000000800077202 */ /* 0x000fce0000000f00 */
.L_x_7833:
[----:B------:R-:W-:Y:S05]  /*8120*/  BSYNC B0 ;  /* 0x0000000000007941 */ /* 0x000fea0003800000 */
.L_x_7832:
        /* <DEDUP_REMOVED lines=225> */
.L_x_7835:
        /* <DEDUP_REMOVED lines=8> */
.L_x_7851:
[----:B------:R-:W-:Y:S05]  /*8fc0*/  BSYNC B2 ;  /* 0x0000000000027941 */ /* 0x000fea0003800000 */
.L_x_7850:
        /* <DEDUP_REMOVED lines=8> */
.L_x_7852:
[----:B------:R-:W-:Y:S01]  /*9050*/  HFMA2 R217, -RZ, RZ, 0, 1.1920928955078125e-07 ;  /* 0x00000002ffd97431 */ /* 0x000fe200000001ff */
[----:B------:R-:W-:Y:S01]  /*9060*/  MOV R220, R85 ;  /* 0x0000005500dc7202 */ /* 0x000fe20000000f00 */
[----:B------:R-:W-:-:S07]  /*9070*/  FADD.FTZ R143, R143, R221 ;  /* 0x000000dd8f8f7221 */ /* 0x000fce0000010000 */
[----:B------:R-:W-:Y:S05]  /*9080*/  WARPSYNC.COLLECTIVE R203, `(.L_x_7853) ;  /* 0x00000000cb087348 */ /* 0x000fea0003c00000 */
[----:B------:R0:W1:Y:S02]  /*9090*/  SHFL.BFLY P3, R221, R220, R217, R211 ;  /* 0x0c0000d9dcdd7389 */ /* 0x00006400000600d3 */
[----:B01----:R-:W-:Y:S05]  /*90a0*/  ENDCOLLECTIVE ;  /* 0x000000000000791b */ /* 0x003fea0003800000 */
.L_x_7853:
[----:B------:R-:W-:Y:S01]  /*90b0*/  MOV R220, R143 ;  /* 0x0000008f00dc7202 */ /* 0x000fe20000000f00 */
[----:B------:R-:W-:-:S07]  /*90c0*/  FADD.FTZ R85, R85, R221 ;  /* 0x000000dd55557221 */ /* 0x000fce0000010000 */
[----:B------:R-:W-:Y:S05]  /*90d0*/  WARPSYNC.COLLECTIVE R203, `(.L_x_7854) ;  /* 0x00000000cb087348 */ /* 0x000fea0003c00000 */
[----:B------:R0:W1:Y:S02]  /*90e0*/  SHFL.BFLY P3, R221, R220, R217, R211 ;  /* 0x0c0000d9dcdd7389 */ /* 0x00006400000600d3 */
[----:B01----:R-:W-:Y:S05]  /*90f0*/  ENDCOLLECTIVE ;  /* 0x000000000000791b */ /* 0x003fea0003800000 */
.L_x_7854:
[----:B------:R-:W-:Y:S01]  /*9100*/  HFMA2 R217, -RZ, RZ, 0, 2.384185791015625e-07 ;  /* 0x00000004ffd97431 */ /* 0x000fe200000001ff */
[----:B------:R-:W-:Y:S01]  /*9110*/  MOV R220, R85 ;  /* 0x0000005500dc7202 */ /* 0x000fe20000000f00 */
[----:B------:R-:W-:-:S07]  /*9120*/  FADD.FTZ R143, R143, R221 ;  /* 0x000000dd8f8f7221 */ /* 0x000fce0000010000 */
[----:B------:R-:W-:Y:S05]  /*9130*/  WARPSYNC.COLLECTIVE R203, `(.L_x_7855) ;  /* 0x00000000cb087348 */ /* 0x000fea0003c00000 */
[----:B------:R0:W1:Y:S02]  /*9140*/  SHFL.BFLY P3, R221, R220, R217, R211 ;  /* 0x0c0000d9dcdd7389 */ /* 0x00006400000600d3 */
[----:B01----:R-:W-:Y:S05]  /*9150*/  ENDCOLLECTIVE ;  /* 0x000000000000791b */ /* 0x003fea0003800000 */
.L_x_7855:
[----:B------:R-:W-:Y:S01]  /*9160*/  MOV R220, R143 ;  /* 0x0000008f00dc7202 */ /* 0x000fe20000000f00 */
[----:B------:R-:W-:-:S07]  /*9170*/  FADD.FTZ R85, R85, R221 ;  /* 0x000000dd55557221 */ /* 0x000fce0000010000 */
[----:B------:R-:W-:Y:S05]  /*9180*/  WARPSYNC.COLLECTIVE R203, `(.L_x_7856) ;  /* 0x00000000cb087348 */ /* 0x000fea0003c00000 */
[----:B------:R0:W1:Y:S02]  /*9190*/  SHFL.BFLY P3, R221, R220, R217, R211 ;  /* 0x0c0000d9dcdd7389 */ /* 0x00006400000600d3 */
[----:B01----:R-:W-:Y:S05]  /*91a0*/  ENDCOLLECTIVE ;  /* 0x000000000000791b */ /* 0x003fea0003800000 */
.L_x_7856:
[----:B------:R-:W-:Y:S01]  /*91b0*/  HFMA2 R217, -RZ, RZ, 0, 4.76837158203125e-07 ;  /* 0x00000008ffd97431 */ /* 0x000fe200000001ff */
[----:B------:R-:W-:Y:S01]  /*91c0*/  MOV R220, R85 ;  /* 0x0000005500dc7202 */ /* 0x000fe20000000f00 */
[----:B------:R-:W-:-:S07]  /*91d0*/  FADD.FTZ R143, R143, R221 ;  /* 0x000000dd8f8f7221 */ /* 0x000fce0000010000 */
[----:B------:R-:W-:Y:S05]  /*91e0*/  WARPSYNC.COLLECTIVE R203, `(.L_x_7857) ;  /* 0x00000000cb087348 */ /* 0x000fea0003c00000 */
[----:B------:R0:W1:Y:S02]  /*91f0*/  SHFL.BFLY P3, R221, R220, R217, R211 ;  /* 0x0c0000d9dcdd7389 */ /* 0x00006400000600d3 */
[----:B01----:R-:W-:Y:S05]  /*9200*/  ENDCOLLECTIVE ;  /* 0x000000000000791b */ /* 0x003fea0003800000 */
.L_x_7857:
[----:B------:R-:W-:Y:S01]  /*9210*/  MOV R220, R143 ;  /* 0x0000008f00dc7202 */ /* 0x000fe20000000f00 */
[----:B------:R-:W-:-:S07]  /*9220*/  FADD.FTZ R85, R85, R221 ;  /* 0x000000dd55557221 */ /* 0x000fce0000010000 */
[----:B------:R-:W-:Y:S05]  /*9230*/  WARPSYNC.COLLECTIVE R203, `(.L_x_7858) ;  /* 0x00000000cb087348 */ /* 0x000fea0003c00000 */
[----:B------:R0:W1:Y:S02]  /*9240*/  SHFL.BFLY P3, R221, R220, R217, R211 ;  /* 0x0c0000d9dcdd7389 */ /* 0x00006400000600d3 */
[----:B01----:R-:W-:Y:S05]  /*9250*/  ENDCOLLECTIVE ;  /* 0x000000000000791b */ /* 0x003fea0003800000 */
.L_x_7858:
[----:B------:R-:W-:Y:S01]  /*9260*/  HFMA2 R217, -RZ, RZ, 0, 9.5367431640625e-07 ;  /* 0x00000010ffd97431 */ /* 0x000fe200000001ff */
[----:B------:R-:W-:Y:S01]  /*9270*/  MOV R220, R85 ;  /* 0x0000005500dc7202 */ /* 0x000fe20000000f00 */
[----:B------:R-:W-:-:S07]  /*9280*/  FADD.FTZ R143, R143, R221 ;  /* 0x000000dd8f8f7221 */ /* 0x000fce0000010000 */
[----:B------:R-:W-:Y:S05]  /*9290*/  WARPSYNC.COLLECTIVE R203, `(.L_x_7859) ;  /* 0x00000000cb087348 */ /* 0x000fea0003c00000 */
[----:B------:R0:W1:Y:S02]  /*92a0*/  SHFL.BFLY P3, R221, R220, R217, R211 ;  /* 0x0c0000d9dcdd7389 */ /* 0x00006400000600d3 */
[----:B01----:R-:W-:Y:S05]  /*92b0*/  ENDCOLLECTIVE ;  /* 0x000000000000791b */ /* 0x003fea0003800000 */
.L_x_7859:
[----:B------:R-:W-:Y:S02]  /*92c0*/  MOV R220, R143 ;  /* 0x0000008f00dc7202 */ /* 0x000fe40000000f00 */
[----:B------:R-:W-:-:S07]  /*92d0*/  MOV R188, R221 ;  /* 0x000000dd00bc7202 */ /* 0x000fce0000000f00 */
[----:B------:R-:W-:Y:S05]  /*92e0*/  WARPSYNC.COLLECTIVE R203, `(.L_x_7860) ;  /* 0x00000000cb087348 */ /* 0x000fea0003c00000 */
[----:B------:R0:W1:Y:S02]  /*92f0*/  SHFL.BFLY P3, R221, R220, R217, R211 ;  /* 0x0c0000d9dcdd7389 */ /* 0x00006400000600d3 */
[----:B01----:R-:W-:Y:S05]  /*9300*/  ENDCOLLECTIVE ;  /* 0x000000000000791b */ /* 0x003fea0003800000 */
.L_x_7860:
[----:B------:R-:W-:Y:S01]  /*9310*/  MOV R203, R221 ;  /* 0x000000dd00cb7202 */ /* 0x000fe20000000f00 */
[----:B------:R-:W-:Y:S06]  /*9320*/  BRA `(.L_x_7861) ;  /* 0xffffff9400ac7947 */ /* 0x000fec000383ffff */
.L_x_7862:
        /* <DEDUP_REMOVED lines=13> */
.L_x_25421:


//--------------------- .text._ZN10layer_norm22ln_bwd_finalize_kernelINS_22Kernel_traits_finalizeILj1280E13__nv_bfloat16S2_fS2_fjLb0ELj1024ELj4ENS_18Kernel_traits_baseILj1280ES2_S2_fS2_fjLj1024EEEEELb0ELb0EEEvNS_9BwdParamsE --------------------------
	.section	.text._ZN10layer_norm22ln_bwd_finalize_kernelINS_22Kernel_traits_finalizeILj1280E13__nv_bfloat16S2_fS2_fjLb0ELj1024ELj4ENS_18Kernel_traits_baseILj1280ES2_S2_fS2_fjLj1024EEEEELb0ELb0EEEvNS_9BwdParamsE,"ax",@progbits
	.align	128
        .global         _ZN10layer_norm22ln_bwd_finalize_kernelINS_22Kernel_traits_finalizeILj1280E13__nv_bfloat16S2_fS2_fjLb0ELj1024ELj4ENS_18Kernel_traits_baseILj1280ES2_S2_fS2_fjLj1024EEEEELb0ELb0EEEvNS_9BwdParamsE
        .type           _ZN10layer_norm22ln_bwd_finalize_kernelINS_22Kernel_traits_finalizeILj1280E13__nv_bfloat16S2_fS2_fjLb0ELj1024ELj4ENS_18Kernel_traits_baseILj1280ES2_S2_fS2_fjLj1024EEEEELb0ELb0EEEvNS_9BwdParamsE,@function
        .size           _ZN10layer_norm22ln_bwd_finalize_kernelINS_22Kernel_traits_finalizeILj1280E13__nv_bfloat16S2_fS2_fjLb0ELj1024ELj4ENS_18Kernel_traits_baseILj1280ES2_S2_fS2_fjLj1024EEEEELb0ELb0EEEvNS_9BwdParamsE,(.L_x_25422 - _ZN10layer_norm22ln_bwd_finalize_kernelINS_22Kernel_traits_finalizeILj1280E13__nv_bfloat16S2_fS2_fjLb0ELj1024ELj4ENS_18Kernel_traits_baseILj1280ES2_S2_fS2_fjLj1024EEEEELb0ELb0EEEvNS_9BwdParamsE)
        .other          _ZN10layer_norm22ln_bwd_finalize_kernelINS_22Kernel_traits_finalizeILj1280E13__nv_bfloat16S2_fS2_fjLb0ELj1024ELj4ENS_18Kernel_traits_baseILj1280ES2_S2_fS2_fjLj1024EEEEELb0ELb0EEEvNS_9BwdParamsE,@"STO_CUDA_ENTRY STV_DEFAULT"
_ZN10layer_norm22ln_bwd_finalize_kernelINS_22Kernel_traits_finalizeILj1280E13__nv_bfloat16S2_fS2_fjLb0ELj1024ELj4ENS_18Kernel_traits_baseILj1280ES2_S2_fS2_fjLj1024EEEEELb0ELb0EEEvNS_9BwdParamsE:
.text._ZN10layer_norm22ln_bwd_finalize_kernelINS_22Kernel_traits_finalizeILj1280E13__nv_bfloat16S2_fS2_fjLb0ELj1024ELj4ENS_18Kernel_traits_baseILj1280ES2_S2_fS2_fjLj1024EEEEELb0ELb0EEEvNS_9BwdParamsE:
        /* <DEDUP_REMOVED lines=78> */
.L_x_7867:
        /* <DEDUP_REMOVED lines=118> */
.L_x_7866:
[----:B------:R-:W-:Y:S05]  /*0c40*/  BSYNC.RECONVERGENT B1 ;  /* 0x0000000000017941 */ /* 0x000fea0003800200 */
.L_x_7865:
        /* <DEDUP_REMOVED lines=68> */
.L_x_7869:
[----:B------:R-:W-:Y:S05]  /*1090*/  BSYNC.RECONVERGENT B1 ;  /* 0x0000000000017941 */ /* 0x000fea0003800200 */
.L_x_7868:
        /* <DEDUP_REMOVED lines=37> */
.L_x_7871:
[----:B------:R-:W-:Y:S05]  /*12f0*/  BSYNC.RECONVERGENT B1 ;  /* 0x0000000000017941 */ /* 0x000fea0003800200 */
.L_x_7870:
[----:B------:R-:W-:Y:S05]  /*1300*/  @!P1 BRA `(.L_x_7864) ;  /* 0x00000000003c9947 */ /* 0x000fea0003800000 */
[----:B------:R-:W0:Y:S01]  /*1310*/  LDC.64 R8, c[0x0][0x440] ;  /* 0x00011000ff087b82 */ /* 0x000e220000000a00 */
[----:B------:R-:W-:Y:S01]  /*1320*/  IMAD R2, R2, R54, R7 ;  /* 0x0000003602027224 */ /* 0x000fe200078e0207 */
[----:B------:R-:W-:-:S04]  /*1330*/  IADD3 R0, PT, PT, -R0, RZ, RZ ;  /* 0x000000ff00007210 */ /* 0x000fc80007ffe1ff */
[----:B------:R-:W-:Y:S02]  /*1340*/  IADD3 R13, PT, PT, R57, R2, RZ ;  /* 0x00000002390d7210 */ /* 0x000fe40007ffe0ff */
[----:B------:R-:W1:Y:S05]  /*1350*/  LDC.64 R10, c[0x0][0x448] ;  /* 0x00011200ff0a7b82 */ /* 0x000e6a0000000a00 */
.L_x_7872:
        /* <DEDUP_REMOVED lines=10> */
.L_x_7864:
[----:B------:R-:W-:Y:S05]  /*1400*/  BSYNC.RECONVERGENT B0 ;  /* 0x0000000000007941 */ /* 0x000fea0003800200 */
.L_x_7863:
        /* <DEDUP_REMOVED lines=62> */
.L_x_7873:
        /* <DEDUP_REMOVED lines=9> */
.L_x_25422:


//--------------------- .text._ZN10layer_norm13ln_bwd_kernelINS_13Kernel_traitsI13__nv_bfloat16S2_fS2_fjLj1280ELj1ELj4ELj1ELj16ENS_18Kernel_traits_baseILj1280ES2_S2_fS2_fjLj128EEEEELb1ELb0ELb1ELb0EEEvNS_9BwdParamsE --------------------------
	.section	.text._ZN10layer_norm13ln_bwd_kernelINS_13Kernel_traitsI13__nv_bfloat16S2_fS2_fjLj1280ELj1ELj4ELj1ELj16ENS_18Kernel_traits_baseILj1280ES2_S2_fS2_fjLj128EEEEELb1ELb0ELb1ELb0EEEvNS_9BwdParamsE,"ax",@progbits
	.align	128
        .global         _ZN10layer_norm13ln_bwd_kernelINS_13Kernel_traitsI13__nv_bfloat16S2_fS2_fjLj1280ELj1ELj4ELj1ELj16ENS_18Kernel_traits_baseILj1280ES2_S2_fS2_fjLj128EEEEELb1ELb0ELb1ELb0EEEvNS_9BwdParamsE
        .type           _ZN10layer_norm13ln_bwd_kernelINS_13Kernel_traitsI13__nv_bfloat16S2_fS2_fjLj1280ELj1ELj4ELj1ELj16ENS_18Kernel_traits_baseILj1280ES2_S2_fS2_fjLj128EEEEELb1ELb0ELb1ELb0EEEvNS_9BwdParamsE,@function
        .size           _ZN10layer_norm13ln_bwd_kernelINS_13Kernel_traitsI13__nv_bfloat16S2_fS2_fjLj1280ELj1ELj4ELj1ELj16ENS_18Kernel_traits_baseILj1280ES2_S2_fS2_fjLj128EEEEELb1ELb0ELb1ELb0EEEvNS_9BwdParamsE,(.L_x_25423 - _ZN10layer_norm13ln_bwd_kernelINS_13Kernel_traitsI13__nv_bfloat16S2_fS2_fjLj1280ELj1ELj4ELj1ELj16ENS_18Kernel_traits_baseILj1280ES2_S2_fS2_fjLj128EEEEELb1ELb0ELb1ELb0EEEvNS_9BwdParamsE)
        .other          _ZN10layer_norm13ln_bwd_kernelINS_13Kernel_traitsI13__nv_bfloat16S2_fS2_fjLj1280ELj1ELj4ELj1ELj16ENS_18Kernel_traits_baseILj1280ES2_S2_fS2_fjLj128EEEEELb1ELb0ELb1ELb0EEEvNS_9BwdParamsE,@"STO_CUDA_ENTRY STV_DEFAULT"
_ZN10layer_norm13ln_bwd_kernelINS_13Kernel_traitsI13__nv_bfloat16S2_fS2_fjLj1280ELj1ELj4ELj1ELj16ENS_18Kernel_traits_baseILj1280ES2_S2_fS2_fjLj128EEEEELb1ELb0ELb1ELb0EEEvNS_9BwdParamsE:
.text._ZN10layer_norm13ln_bwd_kernelINS_13Kernel_traitsI13__nv_bfloat16S2_fS2_fjLj1280ELj1ELj4ELj1ELj16ENS_18Kernel_traits_baseILj1280ES2_S2_fS2_fjLj128EEEEELb1ELb0ELb1ELb0EEEvNS_9BwdParamsE:
        /* <DEDUP_REMOVED lines=33> */
[----:B------:R4:W-:Y:S04]  /*0210*/  STL [R1+0x30], RZ ;  /* 0x000030ff01007387 */ /* 0x0009e80000100800 */
[----:B0-----:R4:W5:Y:S01]  /*0220*/  @P1 LDG.E.128 R40, desc[UR6][R10.64] ;  /* 0x000000060a281981 */ /* 0x001962000c1e1d00 */
[----:B------:R-:W0:Y:S01]  /*0230*/  @P4 LDC.64 R16, c[0x0][0x3d0] ;  /* 0x0000f400ff104b82 */ /* 0x000e220000000a00 */
[C---:B--2---:R-:W-:Y:S01]  /*0240*/  @P2 IMAD.WIDE.U32 R12, R9.reuse, 0x10, R12 ;  /* 0x00000010090c2825 */ /* 0x044fe200078e000c */
[----:B------:R-:W-:Y:S01]  /*0250*/  @P2 IADD3 R9, PT, PT, R9, 0x20, RZ ;  /* 0x0000002009092810 */ /* 0x000fe20007ffe0ff */
[----:B------:R4:W5:Y:S04]  /*0260*/  @P0 LDG.E.128 R36, desc[UR6][R2.64] ;  /* 0x0000000602240981 */ /* 0x000968000c1e1d00 */
[----:B------:R4:W5:Y:S01]  /*0270*/  @P2 LDG.E.128 R44, desc[UR6][R12.64] ;  /* 0x000000060c2c2981 */ /* 0x000962000c1e1d00 */
[C---:B-1----:R-:W-:Y:S01]  /*0280*/  @P3 IMAD.WIDE.U32 R14, R9.reuse, 0x10, R14 ;  /* 0x00000010090e3825 */ /* 0x042fe200078e000e */
[----:B------:R-:W-:-:S04]  /*0290*/  @P3 IADD3 R9, PT, PT, R9, 0x20, RZ ;  /* 0x0000002009093810 */ /* 0x000fc80007ffe0ff */
[----:B------:R4:W5:Y:S01]  /*02a0*/  @P3 LDG.E.128 R48, desc[UR6][R14.64] ;  /* 0x000000060e303981 */ /* 0x000962000c1e1d00 */
[----:B0-----:R-:W-:-:S05]  /*02b0*/  @P4 IMAD.WIDE.U32 R4, R9, 0x10, R16 ;  /* 0x0000001009044825 */ /* 0x001fca00078e0010 */
[----:B------:R4:W5:Y:S01]  /*02c0*/  @P4 LDG.E.128 R52, desc[UR6][R4.64] ;  /* 0x0000000604344981 */ /* 0x000962000c1e1d00 */
[----:B---3--:R-:W-:Y:S01]  /*02d0*/  USHF.L.U32 UR4, UR4, 0x2, URZ ;  /* 0x0000000204047899 */ /* 0x008fe200080006ff */
[----:B------:R-:W-:Y:S02]  /*02e0*/  SHF.R.U32.HI R6, RZ, 0x5, R6 ;  /* 0x00000005ff067819 */ /* 0x000fe40000011606 */
[----:B------:R4:W-:Y:S04]  /*02f0*/  STL [R1+0x34], RZ ;  /* 0x000034ff01007387 */ /* 0x0009e80000100800 */
[----:B------:R4:W-:Y:S01]  /*0300*/  STL [R1+0x38], RZ ;  /* 0x000038ff01007387 */ /* 0x0009e20000100800 */
[----:B------:R-:W-:-:S03]  /*0310*/  LOP3.LUT R6, R6, UR4, RZ, 0xfc, !PT ;  /* 0x0000000406067c12 */ /* 0x000fc6000f8efcff */
[----:B------:R4:W-:Y:S01]  /*0320*/  STL [R1+0x3c], RZ ;  /* 0x00003cff01007387 */ /* 0x0009e20000100800 */
        /* <DEDUP_REMOVED lines=40> */
[----:B----4-:R-:W-:Y:S06]  /*05b0*/  @P0 BRA `(.L_x_7875) ;  /* 0x000000c000240947 */ /* 0x010fec0003800000 */
        /* <DEDUP_REMOVED lines=41> */
[----:B0-----:R-:W-:-:S07]  /*0850*/  CS2R R130, SRZ ;  /* 0x0000000000827805 */ /* 0x001fce000001ff00 */
.L_x_8064:
[----:B0-----:R-:W0:Y:S08]  /*0860*/  LDC.64 R2, c[0x0][0x3f8] ;  /* 0x0000fe00ff027b82 */ /* 0x001e300000000a00 */
[----:B-1----:R-:W1:Y:S01]  /*0870*/  LDC.64 R176, c[0x0][0x3f0] ;  /* 0x0000fc00ffb07b82 */ /* 0x002e620000000a00 */
[----:B0-----:R-:W-:-:S05]  /*0880*/  IMAD.WIDE R2, R6, 0x4, R2 ;  /* 0x0000000406027825 */ /* 0x001fca00078e0202 */
[----:B--2---:R0:W2:Y:S01]  /*0890*/  LDG.E R5, desc[UR6][R2.64] ;  /* 0x0000000602057981 */ /* 0x0040a2000c1e1900 */
[----:B-1----:R-:W-:-:S05]  /*08a0*/  IMAD.WIDE R176, R6, 0x4, R176 ;  /* 0x0000000406b07825 */ /* 0x002fca00078e02b0 */
[----:B-----5:R-:W5:Y:S01]  /*08b0*/  LDG.E R219, desc[UR6][R176.64] ;  /* 0x00000006b0db7981 */ /* 0x020f62000c1e1900 */
[----:B0-----:R-:W0:Y:S01]  /*08c0*/  LDC.64 R2, c[0x0][0x3c8] ;  /* 0x0000f200ff027b82 */ /* 0x001e220000000a00 */
[----:B------:R-:W-:Y:S01]  /*08d0*/  BSSY.RECONVERGENT B1, `(.L_x_7876) ;  /* 0x0000297000017945 */ /* 0x000fe20003800200 */
[----:B0-----:R-:W-:-:S05]  /*08e0*/  IMAD.WIDE R2, R6, 0x4, R2 ;  /* 0x0000000406027825 */ /* 0x001fca00078e0202 */
[----:B------:R0:W5:Y:S02]  /*08f0*/  LDG.E R4, desc[UR6][R2.64] ;  /* 0x0000000602047981 */ /* 0x000164000c1e1900 */
[----:B0-----:R-:W0:Y:S01]  /*0900*/  LDC.64 R2, c[0x0][0x3c0] ;  /* 0x0000f000ff027b82 */ /* 0x001e220000000a00 */
[----:B--2---:R-:W-:-:S13]  /*0910*/  ISETP.GE.AND P5, PT, R5, 0x1, PT ;  /* 0x000000010500780c */ /* 0x004fda0003fa6270 */
[----:B0--3--:R-:W-:Y:S05]  /*0920*/  @!P5 BRA `(.L_x_7877) ;  /* 0x0000002000b8d947 */ /* 0x009fea0003800000 */
[----:B------:R-:W-:-:S06]  /*0930*/  IMAD.WIDE R2, R6, 0x4, R2 ;  /* 0x0000000406027825 */ /* 0x000fcc00078e0202 */
[----:B------:R0:W2:Y:S01]  /*0940*/  LDG.E R2, desc[UR6][R2.64] ;  /* 0x0000000602027981 */ /* 0x0000a2000c1e1900 */
[----:B------:R-:W-:Y:S01]  /*0950*/  MOV R8, UR14 ;  /* 0x0000000e00087c02 */ /* 0x000fe20008000f00 */
[----:B------:R-:W-:Y:S01]  /*0960*/  BSSY.RECONVERGENT B2, `(.L_x_7878) ;  /* 0x000008b000027945 */ /* 0x000fe20003800200 */
[----:B-----5:R-:W-:Y:S01]  /*0970*/  ISETP.GE.AND P4, PT, R219, 0x1, PT ;  /* 0x00000001db00780c */ /* 0x020fe20003f86270 */
[----:B------:R-:W1:Y:S01]  /*0980*/  S2R R180, SR_TID.X ;  /* 0x0000000000b47919 */ /* 0x000e620000002100 */
[----:B------:R-:W-:Y:S01]  /*0990*/  IADD3 R179, PT, PT, R5, -0x1, RZ ;  /* 0xffffffff05b37810 */ /* 0x000fe20007ffe0ff */
[-C--:B------:R-:W-:Y:S01]  /*09a0*/  IMAD R177, R6, R8.reuse, RZ ;  /* 0x0000000806b17224 */ /* 0x080fe200078e02ff */
[----:B------:R-:W-:Y:S02]  /*09b0*/  ISETP.GE.U32.AND P3, PT, R7, 0x20, PT ;  /* 0x000000200700780c */ /* 0x000fe40003f66070 */
[----:B------:R-:W-:Y:S02]  /*09c0*/  CS2R R208, SRZ ;  /* 0x0000000000d07805 */ /* 0x000fe4000001ff00 */
[----:B------:R-:W-:Y:S01]  /*09d0*/  ISETP.NE.AND P6, PT, RZ, UR8, PT ;  /* 0x00000008ff007c0c */ /* 0x000fe2000bfc5270 */
[----:B------:R-:W-:Y:S01]  /*09e0*/  IMAD R176, R179, R8, RZ ;  /* 0x00000008b3b07224 */ /* 0x000fe200078e02ff */
[----:B------:R-:W-:-:S02]  /*09f0*/  SHF.R.S32.HI R178, RZ, 0x1f, R177 ;  /* 0x0000001fffb27819 */ /* 0x000fc400000114b1 */
[----:B------:R-:W-:Y:S02]  /*0a00*/  ISETP.GE.U32.AND P2, PT, R7, 0x40, PT ;  /* 0x000000400700780c */ /* 0x000fe40003f46070 */
[----:B------:R-:W-:Y:S01]  /*0a10*/  LEA.HI R177, R178, R177, RZ, 0x3 ;  /* 0x000000b1b2b17211 */ /* 0x000fe200078f18ff */
[----:B0-----:R-:W-:Y:S01]  /*0a20*/  @P4 VIADD R3, R219, 0xffffffff ;  /* 0xffffffffdb034836 */ /* 0x001fe20000000000 */
[----:B------:R-:W-:Y:S02]  /*0a30*/  SHF.R.S32.HI R178, RZ, 0x1f, R176 ;  /* 0x0000001fffb27819 */ /* 0x000fe400000114b0 */
[----:B------:R-:W-:Y:S01]  /*0a40*/  ISETP.GE.U32.AND P1, PT, R7, 0x60, PT ;  /* 0x000000600700780c */ /* 0x000fe20003f26070 */
[----:B------:R-:W-:Y:S01]  /*0a50*/  @P4 IMAD R3, R3, R8, RZ ;  /* 0x0000000803034224 */ /* 0x000fe200078e02ff */
[----:B------:R-:W-:Y:S02]  /*0a60*/  LEA.HI R176, R178, R176, RZ, 0x3 ;  /* 0x000000b0b2b07211 */ /* 0x000fe400078f18ff */
[----:B------:R-:W-:-:S02]  /*0a70*/  ISETP.GE.U32.AND P0, PT, R7, 0x80, PT ;  /* 0x000000800700780c */ /* 0x000fc40003f06070 */
        /* <DEDUP_REMOVED lines=8> */
[----:B------:R-:W-:Y:S02]  /*0b00*/  MOV R207, R177 ;  /* 0x000000b100cf7202 */ /* 0x000fe40000000f00 */
[----:B--2---:R-:W-:Y:S01]  /*0b10*/  FSEL R2, R2, RZ, !P6 ;  /* 0x000000ff02027208 */ /* 0x004fe20007000000 */
[----:B0-----:R-:W-:Y:S06]  /*0b20*/  @!P3 BRA `(.L_x_7879) ;  /* 0x0000000400b8b947 */ /* 0x001fec0003800000 */
        /* <DEDUP_REMOVED lines=10> */
[----:B------:R-:W3:Y:S04]  /*0bd0*/  LDG.E.128 R180, desc[UR6][R20.64] ;  /* 0x0000000614b47981 */ /* 0x000ee8000c1e1d00 */
[----:B------:R0:W4:Y:S01]  /*0be0*/  LDG.E.128 R184, desc[UR6][R20.64+0x10] ;  /* 0x0000100614b87981 */ /* 0x000122000c1e1d00 */
[----:B------:R-:W-:-:S03]  /*0bf0*/  ISETP.NE.AND.EX P6, PT, RZ, UR11, PT, P6 ;  /* 0x0000000bff007c0c */ /* 0x000fc6000bfc5360 */
[----:B------:R-:W4:Y:S10]  /*0c00*/  LDL.LU R222, [R1+0x38] ;  /* 0x0000380001de7983 */ /* 0x000f340000300800 */
[----:B0-----:R-:W0:Y:S02]  /*0c10*/  @P6 LDC.64 R20, c[0x0][0x438] ;  /* 0x00010e00ff146b82 */ /* 0x001e240000000a00 */
[----:B0-----:R-:W-:-:S05]  /*0c20*/  @P6 IMAD.WIDE.U32 R20, R207, 0x20, R20 ;  /* 0x00000020cf146825 */ /* 0x001fca00078e0014 */
[----:B------:R-:W5:Y:S04]  /*0c30*/  @P6 LDG.E.128 R132, desc[UR6][R20.64] ;  /* 0x0000000614846981 */ /* 0x000f68000c1e1d00 */
[----:B------:R0:W5:Y:S02]  /*0c40*/  @P6 LDG.E.128 R136, desc[UR6][R20.64+0x10] ;  /* 0x0000100614886981 */ /* 0x000164000c1e1d00 */
[----:B0-----:R-:W-:-:S06]  /*0c50*/  IMAD.WIDE.U32 R20, R3, 0x8, R208 ;  /* 0x0000000803147825 */ /* 0x001fcc00078e00d0 */
[----:B------:R-:W5:Y:S01]  /*0c60*/  LDG.E.64 R20, desc[UR6][R20.64] ;  /* 0x0000000614147981 */ /* 0x000f62000c1e1b00 */
[----:B------:R-:W-:-:S04]  /*0c70*/  PRMT R11, R36, 0x7632, R11 ;  /* 0x00007632240b7816 */ /* 0x000fc8000000000b */
[----:B------:R-:W-:Y:S02]  /*0c80*/  SHF.L.U32 R11, R11, 0x10, RZ ;  /* 0x000000100b0b7819 */ /* 0x000fe400000006ff */
[----:B------:R-:W-:Y:S02]  /*0c90*/  IADD3 R210, PT, PT, R210, 0x20, RZ ;  /* 0x00000020d2d27810 */ /* 0x000fe40007ffe0ff */
[----:B------:R-:W-:Y:S02]  /*0ca0*/  IADD3 R3, PT, PT, R3, 0x20, RZ ;  /* 0x0000002003037810 */ /* 0x000fe40007ffe0ff */
[----:B------:R-:W-:Y:S02]  /*0cb0*/  IADD3 R207, PT, PT, R207, 0x20, RZ ;  /* 0x00000020cfcf7810 */ /* 0x000fe40007ffe0ff */
[----:B--2---:R-:W-:Y:S01]  /*0cc0*/  PRMT R0, R176, 0x7632, R0 ;  /* 0x00007632b0007816 */ /* 0x004fe20000000000 */
[----:B---3--:R-:W-:-:S03]  /*0cd0*/  FADD.FTZ R15, -R2, R181 ;  /* 0x000000b5020f7221 */ /* 0x008fc60000010100 */
[----:B------:R-:W-:Y:S01]  /*0ce0*/  SHF.L.U32 R0, R0, 0x10, RZ ;  /* 0x0000001000007819 */ /* 0x000fe200000006ff */
[----:B------:R-:W-:Y:S01]  /*0cf0*/  FMUL.FTZ R218, R4, R15 ;  /* 0x0000000f04da7220 */ /* 0x000fe20000410000 */
[----:B------:R-:W-:-:S03]  /*0d00*/  PRMT R15, R37, 0x7632, R15 ;  /* 0x00007632250f7816 */ /* 0x000fc6000000000f */
        /* <DEDUP_REMOVED lines=14> */
[----:B------:R-:W-:Y:S02]  /*0df0*/  SHF.L.U32 R0, R0, 0x10, RZ ;  /* 0x0000001000007819 */ /* 0x000fe400000006ff */
[----:B------:R-:W-:Y:S01]  /*0e00*/  SHF.L.U32 R181, R15, 0x10, RZ ;  /* 0x000000100fb57819 */ /* 0x000fe200000006ff */
[----:B------:R-:W-:-:S04]  /*0e10*/  FMUL.FTZ R15, R4, R183 ;  /* 0x000000b7040f7220 */ /* 0x000fc80000410000 */
[-C--:B------:R-:W-:Y:S01]  /*0e20*/  FMUL.FTZ R245, R0, R181.reuse ;  /* 0x000000b500f57220 */ /* 0x080fe20000410000 */
[----:B------:R-:W-:Y:S01]  /*0e30*/  FADD.FTZ R97, R97, R181 ;  /* 0x000000b561617221 */ /* 0x000fe20000010000 */
[----:B------:R-:W-:Y:S01]  /*0e40*/  FFMA.FTZ R57, R15, R181, R57 ;  /* 0x000000b50f397223 */ /* 0x000fe20000010039 */
[----:B------:R-:W-:Y:S02]  /*0e50*/  PRMT R0, R39, 0x7632, R0 ;  /* 0x0000763227007816 */ /* 0x000fe40000000000 */
[----:B------:R-:W-:Y:S01]  /*0e60*/  PRMT R181, R179, 0x7632, R181 ;  /* 0x00007632b3b57816 */ /* 0x000fe200000000b5 */
[----:B------:R-:W-:Y:S02]  /*0e70*/  FADD.FTZ R183, -R2, R187 ;  /* 0x000000bb02b77221 */ /* 0x000fe40000010100 */
[----:B------:R-:W-:Y:S01]  /*0e80*/  IMAD.U32 R0, R0, 0x10000, RZ ;  /* 0x0001000000007824 */ /* 0x000fe200078e00ff */
[----:B------:R-:W-:Y:S01]  /*0e90*/  SHF.L.U32 R181, R181, 0x10, RZ ;  /* 0x00000010b5b57819 */ /* 0x000fe200000006ff */
[----:B------:R-:W-:-:S04]  /*0ea0*/  FMUL.FTZ R208, R4, R183 ;  /* 0x000000b704d07220 */ /* 0x000fc80000410000 */
[-C--:B------:R-:W-:Y:S01]  /*0eb0*/  FMUL.FTZ R185, R0, R181.reuse ;  /* 0x000000b500b97220 */ /* 0x080fe20000410000 */
[----:B------:R-:W-:Y:S01]  /*0ec0*/  FADD.FTZ R0, -R2, R180 ;  /* 0x000000b402007221 */ /* 0x000fe20000010100 */
[----:B------:R-:W-:Y:S01]  /*0ed0*/  SHF.L.U32 R180, R176, 0x10, RZ ;  /* 0x00000010b0b47819 */ /* 0x000fe200000006ff */
[----:B------:R-:W-:Y:S01]  /*0ee0*/  FADD.FTZ R176, -R2, R182 ;  /* 0x000000b602b07221 */ /* 0x000fe20000010100 */
[----:B------:R-:W-:Y:S01]  /*0ef0*/  FADD.FTZ R99, R99, R181 ;  /* 0x000000b563637221 */ /* 0x000fe20000010000 */
[----:B------:R-:W-:Y:S01]  /*0f00*/  FFMA.FTZ R59, R208, R181, R59 ;  /* 0x000000b5d03b7223 */ /* 0x000fe2000001003b */
[----:B------:R-:W-:Y:S01]  /*0f10*/  SHF.L.U32 R181, R36, 0x10, RZ ;  /* 0x0000001024b57819 */ /* 0x000fe200000006ff */
[C---:B------:R-:W-:Y:S01]  /*0f20*/  FMUL.FTZ R194, R4.reuse, R176 ;  /* 0x000000b004c27220 */ /* 0x040fe20000410000 */
[----:B------:R-:W-:Y:S01]  /*0f30*/  FMUL.FTZ R0, R4, R0 ;  /* 0x0000000004007220 */ /* 0x000fe20000410000 */
[----:B------:R-:W-:Y:S01]  /*0f40*/  FADD.FTZ R176, -R2, R184 ;  /* 0x000000b802b07221 */ /* 0x000fe20000010100 */
[----:B------:R-:W-:Y:S01]  /*0f50*/  STL [R1], R206 ;  /* 0x000000ce01007387 */ /* 0x000fe20000100800 */
[----:B------:R-:W-:Y:S01]  /*0f60*/  FADD.FTZ R92, R92, R180 ;  /* 0x000000b45c5c7221 */ /* 0x000fe20000010000 */
[----:B------:R-:W-:-:S02]  /*0f70*/  FFMA.FTZ R230, R0, R180, R230 ;  /* 0x000000b400e67223 */ /* 0x000fc400000100e6 */
[----:B------:R-:W-:Y:S01]  /*0f80*/  STL [R1+0x34], R235 ;  /* 0x000034eb01007387 */ /* 0x000fe20000100800 */
[----:B------:R-:W-:Y:S01]  /*0f90*/  FMUL.FTZ R221, R181, R180 ;  /* 0x000000b4b5dd7220 */ /* 0x000fe20000410000 */
[----:B------:R-:W-:Y:S02]  /*0fa0*/  SHF.L.U32 R177, R177, 0x10, RZ ;  /* 0x00000010b1b17819 */ /* 0x000fe400000006ff */
[----:B------:R0:W-:Y:S01]  /*0fb0*/  STL [R1+0x3c], R203 ;  /* 0x00003ccb01007387 */ /* 0x0001e20000100800 */
[----:B------:R-:W-:Y:S02]  /*0fc0*/  SHF.L.U32 R180, R37, 0x10, RZ ;  /* 0x0000001025b47819 */ /* 0x000fe400000006ff */
[----:B------:R-:W-:Y:S01]  /*0fd0*/  SHF.L.U32 R178, R178, 0x10, RZ ;  /* 0x00000010b2b27819 */ /* 0x000fe200000006ff */
[----:B------:R-:W-:Y:S01]  /*0fe0*/  STL [R1+0x10], R208 ;  /* 0x000010d001007387 */ /* 0x000fe20000100800 */
[----:B0-----:R-:W-:Y:S01]  /*0ff0*/  FMUL.FTZ R203, R4, R176 ;  /* 0x000000b004cb7220 */ /* 0x001fe20000410000 */
[----:B------:R-:W-:-:S02]  /*1000*/  SHF.L.U32 R176, R38, 0x10, RZ ;  /* 0x0000001026b07819 */ /* 0x000fc400000006ff */
[----:B------:R-:W-:Y:S01]  /*1010*/  STL [R1+0x2c], R185 ;  /* 0x00002cb901007387 */ /* 0x000fe20000100800 */
[----:B------:R-:W-:Y:S01]  /*1020*/  FADD.FTZ R94, R94, R177 ;  /* 0x000000b15e5e7221 */ /* 0x000fe20000010000 */
[-C--:B------:R-:W-:Y:S01]  /*1030*/  FFMA.FTZ R222, R194, R177.reuse, R222 ;  /* 0x000000b1c2de7223 */ /* 0x080fe200000100de */
[----:B------:R-:W-:Y:S01]  /*1040*/  FMUL.FTZ R235, R180, R177 ;  /* 0x000000b1b4eb7220 */ /* 0x000fe20000410000 */
[----:B------:R0:W-:Y:S01]  /*1050*/  STL [R1+0x30], R230 ;  /* 0x000030e601007387 */ /* 0x0001e20000100800 */
[----:B------:R-:W-:-:S04]  /*1060*/  FADD.FTZ R177, RZ, R221 ;  /* 0x000000ddffb17221 */ /* 0x000fc80000010000 */
[----:B------:R-:W-:Y:S01]  /*1070*/  FADD.FTZ R177, R177, R206 ;  /* 0x000000ceb1b17221 */ /* 0x000fe20000010000 */
[----:B0-----:R-:W-:Y:S01]  /*1080*/  FMUL.FTZ R230, R176, R178 ;  /* 0x000000b2b0e67220 */ /* 0x001fe20000410000 */
[----:B------:R-:W-:-:S04]  /*1090*/  FFMA.FTZ R176, R0, R221, RZ ;  /* 0x000000dd00b07223 */ /* 0x000fc800000100ff */
[----:B------:R-:W-:Y:S01]  /*10a0*/  FFMA.FTZ R176, R218, R206, R176 ;  /* 0x000000cedab07223 */ /* 0x000fe200000100b0 */
[----:B------:R-:W-:Y:S01]  /*10b0*/  FADD.FTZ R177, R177, R235 ;  /* 0x000000ebb1b17221 */ /* 0x000fe20000010000 */
[----:B------:R-:W-:Y:S02]  /*10c0*/  FADD.FTZ R96, R96, R178 ;  /* 0x000000b260607221 */ /* 0x000fe40000010000 */
[----:B------:R-:W-:Y:S01]  /*10d0*/  FFMA.FTZ R176, R194, R235, R176 ;  /* 0x000000ebc2b07223 */ /* 0x000fe200000100b0 */
[----:B------:R-:W-:Y:S01]  /*10e0*/  FFMA.FTZ R56, R203, R178, R56 ;  /* 0x000000b2cb387223 */ /* 0x000fe20000010038 */
[----:B------:R-:W-:Y:S01]  /*10f0*/  FADD.FTZ R178, -R2, R186 ;  /* 0x000000ba02b27221 */ /* 0x000fe20000010100 */
[----:B------:R-:W-:Y:S01]  /*1100*/  FADD.FTZ R177, R177, R249 ;  /* 0x000000f9b1b17221 */ /* 0x000fe20000010000 */
[----:B------:R-:W-:Y:S01]  /*1110*/  FFMA.FTZ R176, R11, R249, R176 ;  /* 0x000000f90bb07223 */ /* 0x000fe200000100b0 */
[----:B------:R-:W-:Y:S01]  /*1120*/  SHF.L.U32 R179, R179, 0x10, RZ ;  /* 0x00000010b3b37819 */ /* 0x000fe200000006ff */
[----:B------:R-:W-:Y:S01]  /*1130*/  FMUL.FTZ R206, R4, R178 ;  /* 0x000000b204ce7220 */ /* 0x000fe20000410000 */
        /* <DEDUP_REMOVED lines=8> */
[----:B------:R-:W-:Y:S01]  /*11c0*/  FFMA.FTZ R176, R206, R222, R176 ;  /* 0x000000deceb07223 */ /* 0x000fe200000100b0 */
[----:B------:R-:W-:Y:S01]  /*11d0*/  FADD.FTZ R98, R98, R179 ;  /* 0x000000b362627221 */ /* 0x000fe20000010000 */
[----:B------:R-:W-:Y:S01]  /*11e0*/  FFMA.FTZ R58, R206, R179, R58 ;  /* 0x000000b3ce3a7223 */ /* 0x000fe2000001003a */
[----:B------:R-:W-:Y:S01]  /*11f0*/  FADD.FTZ R209, R177, R185 ;  /* 0x000000b9b1d17221 */ /* 0x000fe20000010000 */
[----:B------:R-:W-:-:S07]  /*1200*/  FFMA.FTZ R208, R208, R185, R176 ;  /* 0x000000b9d0d07223 */ /* 0x000fce00000100b0 */
.L_x_7879:
[----:B------:R-:W-:Y:S05]  /*1210*/  BSYNC.RECONVERGENT B2 ;  /* 0x0000000000027941 */ /* 0x000fea0003800200 */
.L_x_7878:
[----:B------:R-:W-:Y:S04]  /*1220*/  BSSY.RECONVERGENT B2, `(.L_x_7880) ;  /* 0x0000067000027945 */ /* 0x000fe80003800200 */
[----:B------:R-:W-:Y:S05]  /*1230*/  @!P2 BRA `(.L_x_7881) ;  /* 0x000000040094a947 */ /* 0x000fea0003800000 */
[----:B------:R-:W0:Y:S08]  /*1240*/  LDC.64 R176, c[0x0][0x428] ;  /* 0x00010a00ffb07b82 */ /* 0x000e300000000a00 */
[----:B------:R-:W1:Y:S01]  /*1250*/  LDC.64 R22, c[0x0][0x3a8] ;  /* 0x0000ea00ff167b82 */ /* 0x000e620000000a00 */
[----:B0-----:R-:W-:-:S06]  /*1260*/  IMAD.WIDE.U32 R176, R210, 0x10, R176 ;  /* 0x00000010d2b07825 */ /* 0x001fcc00078e00b0 */
[----:B------:R-:W2:Y:S01]  /*1270*/  LDG.E.128 R176, desc[UR6][R176.64] ;  /* 0x00000006b0b07981 */ /* 0x000ea2000c1e1d00 */
[----:B-1----:R-:W-:-:S05]  /*1280*/  IMAD.WIDE.U32 R22, R207, 0x20, R22 ;  /* 0x00000020cf167825 */ /* 0x002fca00078e0016 */
[----:B------:R-:W3:Y:S01]  /*1290*/  LDG.E.128 R180, desc[UR6][R22.64] ;  /* 0x0000000616b47981 */ /* 0x000ee2000c1e1d00 */
[----:B------:R-:W-:-:S03]  /*12a0*/  ISETP.NE.U32.AND P6, PT, RZ, UR10, PT ;  /* 0x0000000aff007c0c */ /* 0x000fc6000bfc5070 */
[----:B------:R0:W4:Y:S01]  /*12b0*/  LDG.E.128 R184, desc[UR6][R22.64+0x10] ;  /* 0x0000100616b87981 */ /* 0x000122000c1e1d00 */
[----:B------:R-:W-:-:S13]  /*12c0*/  ISETP.NE.AND.EX P6, PT, RZ, UR11, PT, P6 ;  /* 0x0000000bff007c0c */ /* 0x000fda000bfc5360 */
        /* <DEDUP_REMOVED lines=9> */
[----:B------:R-:W-:Y:S02]  /*1360*/  IADD3 R210, PT, PT, R210, 0x20, RZ ;  /* 0x00000020d2d27810 */ /* 0x000fe40007ffe0ff */
[----:B------:R-:W-:Y:S02]  /*1370*/  IADD3 R3, PT, PT, R3, 0x20, RZ ;  /* 0x0000002003037810 */ /* 0x000fe40007ffe0ff */
[----:B------:R-:W-:Y:S02]  /*1380*/  IADD3 R207, PT, PT, R207, 0x20, RZ ;  /* 0x00000020cfcf7810 */ /* 0x000fe40007ffe0ff */
[----:B--2---:R-:W-:-:S04]  /*1390*/  PRMT R12, R176, 0x7632, R12 ;  /* 0x00007632b00c7816 */ /* 0x004fc8000000000c */
[----:B------:R-:W-:Y:S01]  /*13a0*/  SHF.L.U32 R12, R12, 0x10, RZ ;  /* 0x000000100c0c7819 */ /* 0x000fe200000006ff */
[----:B---3--:R-:W-:-:S04]  /*13b0*/  FADD.FTZ R181, -R2, R181 ;  /* 0x000000b502b57221 */ /* 0x008fc80000010100 */
[----:B------:R-:W-:Y:S01]  /*13c0*/  FMUL.FTZ R217, R4, R181 ;  /* 0x000000b504d97220 */ /* 0x000fe20000410000 */
[-C--:B------:R-:W-:Y:S01]  /*13d0*/  FMUL.FTZ R252, R16, R12.reuse ;  /* 0x0000000c10fc7220 */ /* 0x080fe20000410000 */
[----:B------:R-:W-:Y:S01]  /*13e0*/  FADD.FTZ R61, R61, R12 ;  /* 0x0000000c3d3d7221 */ /* 0x000fe20000010000 */
[----:B------:R-:W-:Y:S01]  /*13f0*/  PRMT R16, R41, 0x7632, R16 ;  /* 0x0000763229107816 */ /* 0x000fe20000000010 */
[----:B------:R-:W-:Y:S01]  /*1400*/  FFMA.FTZ R101, R217, R12, R101 ;  /* 0x0000000cd9657223 */ /* 0x000fe20000010065 */
[----:B------:R-:W-:Y:S01]  /*1410*/  PRMT R12, R177, 0x7632, R12 ;  /* 0x00007632b10c7816 */ /* 0x000fe2000000000c */
[----:B------:R-:W-:Y:S01]  /*1420*/  FADD.FTZ R183, -R2, R183 ;  /* 0x000000b702b77221 */ /* 0x000fe20000010100 */
[----:B------:R-:W-:Y:S02]  /*1430*/  SHF.L.U32 R181, R16, 0x10, RZ ;  /* 0x0000001010b57819 */ /* 0x000fe400000006ff */
[----:B------:R-:W-:Y:S01]  /*1440*/  SHF.L.U32 R16, R12, 0x10, RZ ;  /* 0x000000100c107819 */ /* 0x000fe200000006ff */
[----:B------:R-:W-:Y:S01]  /*1450*/  FMUL.FTZ R12, R4, R183 ;  /* 0x000000b7040c7220 */ /* 0x000fe20000410000 */
[----:B------:R-:W-:-:S03]  /*1460*/  PRMT R183, R178, 0x7632, R183 ;  /* 0x00007632b2b77816 */ /* 0x000fc600000000b7 */
[-C--:B------:R-:W-:Y:S01]  /*1470*/  FMUL.FTZ R248, R181, R16.reuse ;  /* 0x00000010b5f87220 */ /* 0x080fe20000410000 */
[----:B------:R-:W-:Y:S01]  /*1480*/  FFMA.FTZ R103, R12, R16, R103 ;  /* 0x000000100c677223 */ /* 0x000fe20000010067 */
[--C-:B------:R-:W-:Y:S01]  /*1490*/  FADD.FTZ R63, R63, R16.reuse ;  /* 0x000000103f3f7221 */ /* 0x100fe20000010000 */
[----:B------:R-:W-:Y:S01]  /*14a0*/  PRMT R16, R42, 0x7632, R16 ;  /* 0x000076322a107816 */ /* 0x000fe20000000010 */
[----:B------:R-:W-:-:S03]  /*14b0*/  IMAD.U32 R183, R183, 0x10000, RZ ;  /* 0x00010000b7b77824 */ /* 0x000fc600078e00ff */
[----:B------:R-:W-:Y:S01]  /*14c0*/  SHF.L.U32 R181, R16, 0x10, RZ ;  /* 0x0000001010b57819 */ /* 0x000fe200000006ff */
[--C-:B----4-:R-:W-:Y:S01]  /*14d0*/  FADD.FTZ R16, -R2, R185.reuse ;  /* 0x000000b902107221 */ /* 0x110fe20000010100 */
[----:B------:R-:W-:-:S03]  /*14e0*/  PRMT R185, R179, 0x7632, R185 ;  /* 0x00007632b3b97816 */ /* 0x000fc600000000b9 */
[----:B------:R-:W-:Y:S01]  /*14f0*/  FMUL.FTZ R16, R4, R16 ;  /* 0x0000001004107220 */ /* 0x000fe20000410000 */
[-C--:B------:R-:W-:Y:S01]  /*1500*/  FMUL.FTZ R244, R181, R183.reuse ;  /* 0x000000b7b5f47220 */ /* 0x080fe20000410000 */
[----:B------:R-:W-:Y:S01]  /*1510*/  PRMT R181, R43, 0x7632, R181 ;  /* 0x000076322bb57816 */ /* 0x000fe200000000b5 */
[----:B------:R-:W-:Y:S01]  /*1520*/  FADD.FTZ R149, R149, R183 ;  /* 0x000000b795957221 */ /* 0x000fe20000010000 */
[----:B------:R-:W-:Y:S01]  /*1530*/  FFMA.FTZ R105, R16, R183, R105 ;  /* 0x000000b710697223 */ /* 0x000fe20000010069 */
[----:B------:R-:W-:Y:S01]  /*1540*/  FADD.FTZ R183, -R2, R187 ;  /* 0x000000bb02b77221 */ /* 0x000fe20000010100 */
[----:B------:R-:W-:Y:S02]  /*1550*/  SHF.L.U32 R181, R181, 0x10, RZ ;  /* 0x00000010b5b57819 */ /* 0x000fe400000006ff */
[----:B------:R-:W-:Y:S01]  /*1560*/  SHF.L.U32 R185, R185, 0x10, RZ ;  /* 0x00000010b9b97819 */ /* 0x000fe200000006ff */
[----:B------:R-:W-:Y:S01]  /*1570*/  FMUL.FTZ R187, R4, R183 ;  /* 0x000000b704bb7220 */ /* 0x000fe20000410000 */
[----:B------:R-:W-:-:S03]  /*1580*/  FADD.FTZ R180, -R2, R180 ;  /* 0x000000b402b47221 */ /* 0x000fc60000010100 */
[----:B------:R-:W-:Y:S01]  /*1590*/  FMUL.FTZ R183, R181, R185 ;  /* 0x000000b9b5b77220 */ /* 0x000fe20000410000 */
[----:B------:R-:W-:Y:S01]  /*15a0*/  SHF.L.U32 R181, R176, 0x10, RZ ;  /* 0x00000010b0b57819 */ /* 0x000fe200000006ff */
[----:B------:R-:W-:Y:S01]  /*15b0*/  FADD.FTZ R176, -R2, R182 ;  /* 0x000000b602b07221 */ /* 0x000fe20000010100 */
[----:B------:R-:W-:Y:S01]  /*15c0*/  FMUL.FTZ R189, R4, R180 ;  /* 0x000000b404bd7220 */ /* 0x000fe20000410000 */
[----:B------:R-:W-:Y:S02]  /*15d0*/  SHF.L.U32 R180, R40, 0x10, RZ ;  /* 0x0000001028b47819 */ /* 0x000fe400000006ff */
[----:B------:R-:W-:Y:S01]  /*15e0*/  FMUL.FTZ R193, R4, R176 ;  /* 0x000000b004c17220 */ /* 0x000fe20000410000 */
[----:B------:R-:W-:Y:S01]  /*15f0*/  FADD.FTZ R176, -R2, R184 ;  /* 0x000000b802b07221 */ /* 0x000fe20000010100 */
[----:B------:R-:W-:Y:S01]  /*1600*/  SHF.L.U32 R178, R178, 0x10, RZ ;  /* 0x00000010b2b27819 */ /* 0x000fe200000006ff */
[----:B------:R-:W-:Y:S01]  /*1610*/  FMUL.FTZ R241, R180, R181 ;  /* 0x000000b5b4f17220 */ /* 0x000fe20000410000 */
[----:B------:R-:W-:Y:S01]  /*1620*/  SHF.L.U32 R180, R177, 0x10, RZ ;  /* 0x00000010b1b47819 */ /* 0x000fe200000006ff */
[----:B------:R-:W-:Y:S01]  /*1630*/  FMUL.FTZ R202, R4, R176 ;  /* 0x000000b004ca7220 */ /* 0x000fe20000410000 */
[----:B------:R-:W-:-:S02]  /*1640*/  SHF.L.U32 R176, R42, 0x10, RZ ;  /* 0x000000102ab07819 */ /* 0x000fc400000006ff */
[----:B------:R-:W-:-:S03]  /*1650*/  SHF.L.U32 R177, R41, 0x10, RZ ;  /* 0x0000001029b17819 */ /* 0x000fc600000006ff */
[----:B------:R-:W-:Y:S01]  /*1660*/  FMUL.FTZ R229, R176, R178 ;  /* 0x000000b2b0e57220 */ /* 0x000fe20000410000 */
[----:B------:R-:W-:Y:S01]  /*1670*/  FADD.FTZ R176, R209, R241 ;  /* 0x000000f1d1b07221 */ /* 0x000fe20000010000 */
[----:B------:R-:W-:Y:S01]  /*1680*/  FMUL.FTZ R234, R177, R180 ;  /* 0x000000b4b1ea7220 */ /* 0x000fe20000410000 */
[----:B------:R-:W-:Y:S02]  /*1690*/  FFMA.FTZ R177, R189, R241, R208 ;  /* 0x000000f1bdb17223 */ /* 0x000fe400000100d0 */
[----:B------:R-:W-:Y:S02]  /*16a0*/  FADD.FTZ R176, R176, R252 ;  /* 0x000000fcb0b07221 */ /* 0x000fe40000010000 */
[----:B------:R-:W-:Y:S01]  /*16b0*/  FFMA.FTZ R177, R217, R252, R177 ;  /* 0x000000fcd9b17223 */ /* 0x000fe200000100b1 */
[----:B------:R-:W-:Y:S01]  /*16c0*/  FADD.FTZ R148, R148, R178 ;  /* 0x000000b294947221 */ /* 0x000fe20000010000 */
[----:B------:R-:W-:Y:S01]  /*16d0*/  FFMA.FTZ R104, R202, R178, R104 ;  /* 0x000000b2ca687223 */ /* 0x000fe20000010068 */
[----:B------:R0:W-:Y:S01]  /*16e0*/  STL [R1+0xc], R187 ;  /* 0x00000cbb01007387 */ /* 0x0001e20000100800 */
[----:B------:R-:W-:Y:S01]  /*16f0*/  FADD.FTZ R178, -R2, R186 ;  /* 0x000000ba02b27221 */ /* 0x000fe20000010100 */
[----:B------:R-:W-:Y:S01]  /*1700*/  FADD.FTZ R176, R176, R234 ;  /* 0x000000eab0b07221 */ /* 0x000fe20000010000 */
[C---:B------:R-:W-:Y:S01]  /*1710*/  FFMA.FTZ R177, R193.reuse, R234, R177 ;  /* 0x000000eac1b17223 */ /* 0x040fe200000100b1 */
[----:B------:R0:W-:Y:S01]  /*1720*/  STL [R1+0x28], R183 ;  /* 0x000028b701007387 */ /* 0x0001e20000100800 */
[----:B------:R-:W-:Y:S01]  /*1730*/  FMUL.FTZ R211, R4, R178 ;  /* 0x000000b204d37220 */ /* 0x000fe20000410000 */
[----:B------:R-:W-:Y:S01]  /*1740*/  FADD.FTZ R176, R176, R248 ;  /* 0x000000f8b0b07221 */ /* 0x000fe20000010000 */
[----:B------:R-:W-:Y:S01]  /*1750*/  FFMA.FTZ R178, R12, R248, R177 ;  /* 0x000000f80cb27223 */ /* 0x000fe200000100b1 */
[----:B------:R-:W-:Y:S01]  /*1760*/  FADD.FTZ R62, R62, R180 ;  /* 0x000000b43e3e7221 */ /* 0x000fe20000010000 */
[----:B------:R-:W-:Y:S01]  /*1770*/  FFMA.FTZ R102, R193, R180, R102 ;  /* 0x000000b4c1667223 */ /* 0x000fe20000010066 */
[----:B------:R-:W-:Y:S01]  /*1780*/  IMAD.U32 R180, R179, 0x10000, RZ ;  /* 0x00010000b3b47824 */ /* 0x000fe200078e00ff */
        /* <DEDUP_REMOVED lines=15> */
[----:B0-----:R-:W-:-:S07]  /*1880*/  FFMA.FTZ R208, R187, R183, R176 ;  /* 0x000000b7bbd07223 */ /* 0x001fce00000100b0 */
.L_x_7881:
[----:B------:R-:W-:Y:S05]  /*1890*/  BSYNC.RECONVERGENT B2 ;  /* 0x0000000000027941 */ /* 0x000fea0003800200 */
.L_x_7880:
        /* <DEDUP_REMOVED lines=20> */
[----:B------:R-:W-:Y:S02]  /*19e0*/  IADD3 R210, PT, PT, R210, 0x20, RZ ;  /* 0x00000020d2d27810 */ /* 0x000fe40007ffe0ff */
[----:B------:R-:W-:Y:S02]  /*19f0*/  IADD3 R3, PT, PT, R3, 0x20, RZ ;  /* 0x0000002003037810 */ /* 0x000fe40007ffe0ff */
[----:B------:R-:W-:Y:S02]  /*1a00*/  IADD3 R207, PT, PT, R207, 0x20, RZ ;  /* 0x00000020cfcf7810 */ /* 0x000fe40007ffe0ff */
[----:B---3--:R-:W-:-:S04]  /*1a10*/  PRMT R9, R176, 0x7632, R9 ;  /* 0x00007632b0097816 */ /* 0x008fc80000000009 */
[----:B------:R-:W-:Y:S01]  /*1a20*/  SHF.L.U32 R13, R9, 0x10, RZ ;  /* 0x00000010090d7819 */ /* 0x000fe200000006ff */
[----:B----4-:R-:W-:-:S04]  /*1a30*/  FADD.FTZ R181, -R2, R181 ;  /* 0x000000b502b57221 */ /* 0x010fc80000010100 */
        /* <DEDUP_REMOVED lines=14> */
[----:B------:R-:W-:Y:S02]  /*1b20*/  PRMT R17, R46, 0x7632, R17 ;  /* 0x000076322e117816 */ /* 0x000fe40000000011 */
[----:B------:R-:W-:-:S03]  /*1b30*/  SHF.L.U32 R183, R183, 0x10, RZ ;  /* 0x00000010b7b77819 */ /* 0x000fc600000006ff */
[----:B------:R-:W-:Y:S02]  /*1b40*/  IMAD.U32 R181, R17, 0x10000, RZ ;  /* 0x0001000011b57824 */ /* 0x000fe400078e00ff */
[--C-:B------:R-:W-:Y:S01]  /*1b50*/  FADD.FTZ R17, -R2, R185.reuse ;  /* 0x000000b902117221 */ /* 0x100fe20000010100 */
[----:B------:R-:W-:Y:S01]  /*1b60*/  PRMT R185, R179, 0x7632, R185 ;  /* 0x00007632b3b97816 */ /* 0x000fe200000000b9 */
[----:B------:R-:W-:Y:S02]  /*1b70*/  FMUL.FTZ R243, R181, R183 ;  /* 0x000000b7b5f37220 */ /* 0x000fe40000410000 */
[----:B------:R-:W-:Y:S01]  /*1b80*/  FMUL.FTZ R17, R4, R17 ;  /* 0x0000001104117220 */ /* 0x000fe20000410000 */
[----:B------:R-:W-:Y:S01]  /*1b90*/  PRMT R181, R47, 0x7632, R181 ;  /* 0x000076322fb57816 */ /* 0x000fe200000000b5 */
[----:B------:R-:W-:Y:S01]  /*1ba0*/  FADD.FTZ R113, R113, R183 ;  /* 0x000000b771717221 */ /* 0x000fe20000010000 */
[----:B------:R-:W-:Y:S01]  /*1bb0*/  SHF.L.U32 R185, R185, 0x10, RZ ;  /* 0x00000010b9b97819 */ /* 0x000fe200000006ff */
[----:B------:R-:W-:Y:S01]  /*1bc0*/  FFMA.FTZ R73, R17, R183, R73 ;  /* 0x000000b711497223 */ /* 0x000fe20000010049 */
[----:B------:R-:W-:Y:S01]  /*1bd0*/  SHF.L.U32 R181, R181, 0x10, RZ ;  /* 0x00000010b5b57819 */ /* 0x000fe200000006ff */
[C---:B------:R-:W-:Y:S01]  /*1be0*/  FADD.FTZ R183, -R2.reuse, R187 ;  /* 0x000000bb02b77221 */ /* 0x040fe20000010100 */
[----:B------:R-:W-:-:S03]  /*1bf0*/  FADD.FTZ R180, -R2, R180 ;  /* 0x000000b402b47221 */ /* 0x000fc60000010100 */
[----:B------:R-:W-:Y:S01]  /*1c00*/  FMUL.FTZ R187, R4, R183 ;  /* 0x000000b704bb7220 */ /* 0x000fe20000410000 */
        /* <DEDUP_REMOVED lines=11> */
[----:B------:R-:W-:Y:S01]  /*1cc0*/  SHF.L.U32 R177, R45, 0x10, RZ ;  /* 0x000000102db17819 */ /* 0x000fe200000006ff */
[----:B------:R-:W-:-:S04]  /*1cd0*/  IMAD.U32 R176, R46, 0x10000, RZ ;  /* 0x000100002eb07824 */ /* 0x000fc800078e00ff */
        /* <DEDUP_REMOVED lines=8> */
[----:B------:R0:W-:Y:S01]  /*1d60*/  STL [R1+0x8], R187 ;  /* 0x000008bb01007387 */ /* 0x0001e20000100800 */
[----:B------:R-:W-:Y:S01]  /*1d70*/  FADD.FTZ R178, -R2, R186 ;  /* 0x000000ba02b27221 */ /* 0x000fe20000010100 */
[----:B------:R-:W-:Y:S01]  /*1d80*/  FADD.FTZ R176, R176, R233 ;  /* 0x000000e9b0b07221 */ /* 0x000fe20000010000 */
[----:B------:R-:W-:Y:S01]  /*1d90*/  FFMA.FTZ R177, R192, R233, R177 ;  /* 0x000000e9c0b17223 */ /* 0x000fe200000100b1 */
[----:B------:R0:W-:Y:S01]  /*1da0*/  STL [R1+0x24], R183 ;  /* 0x000024b701007387 */ /* 0x0001e20000100800 */
        /* <DEDUP_REMOVED lines=8> */
[----:B------:R-:W-:-:S04]  /*1e30*/  FFMA.FTZ R176, R201, R228, R178 ;  /* 0x000000e4c9b07223 */ /* 0x000fc800000100b2 */
        /* <DEDUP_REMOVED lines=13> */
.L_x_7883:
[----:B------:R-:W-:Y:S05]  /*1f10*/  BSYNC.RECONVERGENT B2 ;  /* 0x0000000000027941 */ /* 0x000fea0003800200 */
.L_x_7882:
        /* <DEDUP_REMOVED lines=18> */
[----:B------:R-:W-:Y:S02]  /*2040*/  PRMT R14, R48, 0x7632, R14 ;  /* 0x00007632300e7816 */ /* 0x000fe4000000000e */
[----:B------:R-:W-:Y:S02]  /*2050*/  IADD3 R210, PT, PT, R210, 0x20, RZ ;  /* 0x00000020d2d27810 */ /* 0x000fe40007ffe0ff */
[----:B------:R-:W-:Y:S02]  /*2060*/  IADD3 R3, PT, PT, R3, 0x20, RZ ;  /* 0x0000002003037810 */ /* 0x000fe40007ffe0ff */
[----:B------:R-:W-:Y:S02]  /*2070*/  IADD3 R207, PT, PT, R207, 0x20, RZ ;  /* 0x00000020cfcf7810 */ /* 0x000fe40007ffe0ff */
[----:B---3--:R-:W-:Y:S01]  /*2080*/  PRMT R10, R176, 0x7632, R10 ;  /* 0x00007632b00a7816 */ /* 0x008fe2000000000a */
[----:B----4-:R-:W-:Y:S01]  /*2090*/  FADD.FTZ R188, -R2, R181 ;  /* 0x000000b502bc7221 */ /* 0x010fe20000010100 */
[----:B------:R-:W-:-:S02]  /*20a0*/  SHF.L.U32 R181, R14, 0x10, RZ ;  /* 0x000000100eb57819 */ /* 0x000fc400000006ff */
[----:B------:R-:W-:Y:S01]  /*20b0*/  SHF.L.U32 R14, R10, 0x10, RZ ;  /* 0x000000100a0e7819 */ /* 0x000fe200000006ff */
[----:B------:R-:W-:Y:S01]  /*20c0*/  FMUL.FTZ R10, R4, R188 ;  /* 0x000000bc040a7220 */ /* 0x000fe20000410000 */
[----:B------:R-:W-:-:S03]  /*20d0*/  FADD.FTZ R188, -R2, R183 ;  /* 0x000000b702bc7221 */ /* 0x000fc60000010100 */
[-C--:B------:R-:W-:Y:S01]  /*20e0*/  FMUL.FTZ R250, R181, R14.reuse ;  /* 0x0000000eb5fa7220 */ /* 0x080fe20000410000 */
[----:B------:R-:W-:Y:S01]  /*20f0*/  FFMA.FTZ R77, R10, R14, R77 ;  /* 0x0000000e0a4d7223 */ /* 0x000fe2000001004d */
[--C-:B------:R-:W-:Y:S01]  /*2100*/  FADD.FTZ R117, R117, R14.reuse ;  /* 0x0000000e75757221 */ /* 0x100fe20000010000 */
[----:B------:R-:W-:Y:S02]  /*2110*/  PRMT R181, R49, 0x7632, R181 ;  /* 0x0000763231b57816 */ /* 0x000fe400000000b5 */
[----:B------:R-:W-:Y:S02]  /*2120*/  PRMT R14, R177, 0x7632, R14 ;  /* 0x00007632b10e7816 */ /* 0x000fe4000000000e */
[----:B------:R-:W-:-:S03]  /*2130*/  SHF.L.U32 R183, R181, 0x10, RZ ;  /* 0x00000010b5b77819 */ /* 0x000fc600000006ff */
[----:B------:R-:W-:Y:S02]  /*2140*/  IMAD.U32 R181, R14, 0x10000, RZ ;  /* 0x000100000eb57824 */ /* 0x000fe400078e00ff */
[----:B------:R-:W-:Y:S02]  /*2150*/  FMUL.FTZ R14, R4, R188 ;  /* 0x000000bc040e7220 */ /* 0x000fe40000410000 */
[-C--:B------:R-:W-:Y:S02]  /*2160*/  FMUL.FTZ R246, R183, R181.reuse ;  /* 0x000000b5b7f67220 */ /* 0x080fe40000410000 */
[----:B------:R-:W-:Y:S01]  /*2170*/  FFMA.FTZ R79, R14, R181, R79 ;  /* 0x000000b50e4f7223 */ /* 0x000fe2000001004f */
[--C-:B------:R-:W-:Y:S01]  /*2180*/  FADD.FTZ R119, R119, R181.reuse ;  /* 0x000000b577777221 */ /* 0x100fe20000010000 */
[----:B------:R-:W-:Y:S02]  /*2190*/  PRMT R181, R50, 0x7632, R181 ;  /* 0x0000763232b57816 */ /* 0x000fe400000000b5 */
[----:B------:R-:W-:Y:S01]  /*21a0*/  PRMT R183, R178, 0x7632, R183 ;  /* 0x00007632b2b77816 */ /* 0x000fe200000000b7 */
[----:B------:R-:W-:Y:S01]  /*21b0*/  FADD.FTZ R185, -R2, R185 ;  /* 0x000000b902b97221 */ /* 0x000fe20000010100 */
[----:B------:R-:W-:-:S02]  /*21c0*/  SHF.L.U32 R181, R181, 0x10, RZ ;  /* 0x00000010b5b57819 */ /* 0x000fc400000006ff */
[----:B------:R-:W-:Y:S01]  /*21d0*/  SHF.L.U32 R183, R183, 0x10, RZ ;  /* 0x00000010b7b77819 */ /* 0x000fe200000006ff */
[----:B------:R-:W-:Y:S01]  /*21e0*/  FMUL.FTZ R188, R4, R185 ;  /* 0x000000b904bc7220 */ /* 0x000fe20000410000 */
[----:B------:R-:W-:-:S03]  /*21f0*/  PRMT R185, R179, 0x7632, R185 ;  /* 0x00007632b3b97816 */ /* 0x000fc600000000b9 */
        /* <DEDUP_REMOVED lines=15> */
[----:B------:R-:W-:Y:S02]  /*22f0*/  FADD.FTZ R176, -R2, R184 ;  /* 0x000000b802b07221 */ /* 0x000fe40000010100 */
[----:B------:R-:W-:Y:S01]  /*2300*/  FMUL.FTZ R239, R180, R181 ;  /* 0x000000b5b4ef7220 */ /* 0x000fe20000410000 */
[----:B------:R-:W-:Y:S01]  /*2310*/  SHF.L.U32 R180, R177, 0x10, RZ ;  /* 0x00000010b1b47819 */ /* 0x000fe200000006ff */
[----:B------:R-:W-:Y:S01]  /*2320*/  FMUL.FTZ R200, R4, R176 ;  /* 0x000000b004c87220 */ /* 0x000fe20000410000 */
[----:B------:R-:W-:Y:S01]  /*2330*/  SHF.L.U32 R176, R50, 0x10, RZ ;  /* 0x0000001032b07819 */ /* 0x000fe200000006ff */
[----:B------:R-:W-:Y:S01]  /*2340*/  IMAD.U32 R178, R178, 0x10000, RZ ;  /* 0x00010000b2b27824 */ /* 0x000fe200078e00ff */
        /* <DEDUP_REMOVED lines=36> */
.L_x_7885:
[----:B------:R-:W-:Y:S05]  /*2590*/  BSYNC.RECONVERGENT B2 ;  /* 0x0000000000027941 */ /* 0x000fea0003800200 */
.L_x_7884:
[----:B------:R-:W-:-:S04]  /*25a0*/  ISETP.GE.U32.AND P6, PT, R7, 0xa0, PT ;  /* 0x000000a00700780c */ /* 0x000fc80003fc6070 */
[----:B------:R-:W-:-:S05]  /*25b0*/  P2R R176, PR, RZ, 0x40 ;  /* 0x00000040ffb07803 */ /* 0x000fca0000000000 */
[----:B------:R0:W-:Y:S04]  /*25c0*/  STL [R1+0x40], R176 ;  /* 0x000040b001007387 */ /* 0x0001e80000100800 */
[----:B------:R-:W-:Y:S05]  /*25d0*/  @!P6 BRA `(.L_x_7886) ;  /* 0x0000000c0018e947 */ /* 0x000fea0003800000 */
[----:B------:R-:W-:Y:S01]  /*25e0*/  ISETP.NE.U32.AND P6, PT, RZ, UR10, PT ;  /* 0x0000000aff007c0c */ /* 0x000fe2000bfc5070 */
[----:B------:R-:W1:Y:S03]  /*25f0*/  LDC.64 R184, c[0x0][0x428] ;  /* 0x00010a00ffb87b82 */ /* 0x000e660000000a00 */
[----:B------:R-:W-:-:S13]  /*2600*/  ISETP.NE.AND.EX P6, PT, RZ, UR11, PT, P6 ;  /* 0x0000000bff007c0c */ /* 0x000fda000bfc5360 */
[----:B------:R-:W2:Y:S02]  /*2610*/  @P6 LDC.64 R18, c[0x0][0x438] ;  /* 0x00010e00ff126b82 */ /* 0x000ea40000000a00 */
[----:B--2---:R-:W-:-:S05]  /*2620*/  @P6 IMAD.WIDE.U32 R18, R207, 0x20, R18 ;  /* 0x00000020cf126825 */ /* 0x004fca00078e0012 */
[----:B------:R-:W5:Y:S04]  /*2630*/  @P6 LDG.E.128 R168, desc[UR6][R18.64] ;  /* 0x0000000612a86981 */ /* 0x000f68000c1e1d00 */
[----:B------:R2:W5:Y:S01]  /*2640*/  @P6 LDG.E.128 R172, desc[UR6][R18.64+0x10] ;  /* 0x0000100612ac6981 */ /* 0x000562000c1e1d00 */
[----:B-1----:R-:W-:-:S06]  /*2650*/  IMAD.WIDE.U32 R184, R210, 0x10, R184 ;  /* 0x00000010d2b87825 */ /* 0x002fcc00078e00b8 */
[----:B------:R-:W3:Y:S01]  /*2660*/  LDG.E.128 R184, desc[UR6][R184.64] ;  /* 0x00000006b8b87981 */ /* 0x000ee2000c1e1d00 */
[----:B--2---:R-:W1:Y:S02]  /*2670*/  LDC.64 R18, c[0x0][0x3a8] ;  /* 0x0000ea00ff127b82 */ /* 0x004e640000000a00 */
[----:B-1----:R-:W-:-:S05]  /*2680*/  IMAD.WIDE.U32 R18, R207, 0x20, R18 ;  /* 0x00000020cf127825 */ /* 0x002fca00078e0012 */
[----:B0-----:R-:W2:Y:S04]  /*2690*/  LDG.E.128 R176, desc[UR6][R18.64] ;  /* 0x0000000612b07981 */ /* 0x001ea8000c1e1d00 */
[----:B------:R0:W4:Y:S02]  /*26a0*/  LDG.E.128 R180, desc[UR6][R18.64+0x10] ;  /* 0x0000100612b47981 */ /* 0x000124000c1e1d00 */
[----:B0-----:R-:W0:Y:S02]  /*26b0*/  LDC.64 R18, c[0x0][0x3b0] ;  /* 0x0000ec00ff127b82 */ /* 0x001e240000000a00 */
[----:B0-----:R-:W-:-:S06]  /*26c0*/  IMAD.WIDE.U32 R18, R3, 0x8, R18 ;  /* 0x0000000803127825 */ /* 0x001fcc00078e0012 */
[----:B------:R-:W5:Y:S01]  /*26d0*/  LDG.E.64 R18, desc[UR6][R18.64] ;  /* 0x0000000612127981 */ /* 0x000f62000c1e1b00 */
[----:B------:R-:W-:-:S04]  /*26e0*/  PRMT R238, R52, 0x7632, R238 ;  /* 0x0000763234ee7816 */ /* 0x000fc800000000ee */
[----:B------:R-:W-:Y:S02]  /*26f0*/  SHF.L.U32 R238, R238, 0x10, RZ ;  /* 0x00000010eeee7819 */ /* 0x000fe400000006ff */
[----:B------:R-:W-:-:S05]  /*2700*/  PRMT R237, R53, 0x7632, R237 ;  /* 0x0000763235ed7816 */ /* 0x000fca00000000ed */
[----:B------:R-:W-:Y:S02]  /*2710*/  IMAD.U32 R237, R237, 0x10000, RZ ;  /* 0x00010000eded7824 */ /* 0x000fe400078e00ff */
[C---:B--2---:R-:W-:Y:S01]  /*2720*/  FADD.FTZ R199, -R2.reuse, R176 ;  /* 0x000000b002c77221 */ /* 0x044fe20000010100 */
[C---:B------:R-:W-:Y:S01]  /*2730*/  FADD.FTZ R196, -R2.reuse, R177 ;  /* 0x000000b102c47221 */ /* 0x040fe20000010100 */
[--C-:B----4-:R-:W-:Y:S01]  /*2740*/  FADD.FTZ R176, -R2, R180.reuse ;  /* 0x000000b402b07221 */ /* 0x110fe20000010100 */
[----:B---3--:R-:W-:Y:S02]  /*2750*/  PRMT R180, R184, 0x7632, R180 ;  /* 0x00007632b8b47816 */ /* 0x008fe400000000b4 */
[----:B------:R-:W-:Y:S02]  /*2760*/  FMUL.FTZ R196, R4, R196 ;  /* 0x000000c404c47220 */ /* 0x000fe40000410000 */
[----:B------:R-:W-:Y:S01]  /*2770*/  SHF.L.U32 R180, R180, 0x10, RZ ;  /* 0x00000010b4b47819 */ /* 0x000fe200000006ff */
[----:B------:R-:W-:-:S04]  /*2780*/  FADD.FTZ R179, -R2, R179 ;  /* 0x000000b302b37221 */ /* 0x000fc80000010100 */
[-C--:B------:R-:W-:Y:S01]  /*2790*/  FMUL.FTZ R238, R238, R180.reuse ;  /* 0x000000b4eeee7220 */ /* 0x080fe20000410000 */
[----:B------:R-:W-:Y:S01]  /*27a0*/  FFMA.FTZ R85, R196, R180, R85 ;  /* 0x000000b4c4557223 */ /* 0x000fe20000010055 */
[--C-:B------:R-:W-:Y:S01]  /*27b0*/  FADD.FTZ R125, R125, R180.reuse ;  /* 0x000000b47d7d7221 */ /* 0x100fe20000010000 */
[----:B------:R-:W-:Y:S01]  /*27c0*/  PRMT R180, R185, 0x7632, R180 ;  /* 0x00007632b9b47816 */ /* 0x000fe200000000b4 */
[----:B------:R-:W-:-:S03]  /*27d0*/  FMUL.FTZ R197, R4, R179 ;  /* 0x000000b304c57220 */ /* 0x000fc60000410000 */
[----:B------:R-:W-:Y:S01]  /*27e0*/  SHF.L.U32 R180, R180, 0x10, RZ ;  /* 0x00000010b4b47819 */ /* 0x000fe200000006ff */
[----:B------:R-:W-:Y:S01]  /*27f0*/  FADD.FTZ R177, -R2, R181 ;  /* 0x000000b502b17221 */ /* 0x000fe20000010100 */
[----:B------:R-:W-:-:S03]  /*2800*/  PRMT R179, R186, 0x7632, R179 ;  /* 0x00007632bab37816 */ /* 0x000fc600000000b3 */
[-C--:B------:R-:W-:Y:S01]  /*2810*/  FMUL.FTZ R237, R237, R180.reuse ;  /* 0x000000b4eded7220 */ /* 0x080fe20000410000 */
[----:B------:R-:W-:Y:S01]  /*2820*/  FFMA.FTZ R87, R197, R180, R87 ;  /* 0x000000b4c5577223 */ /* 0x000fe20000010057 */
[--C-:B------:R-:W-:Y:S01]  /*2830*/  FADD.FTZ R127, R127, R180.reuse ;  /* 0x000000b47f7f7221 */ /* 0x100fe20000010000 */
[----:B------:R-:W-:Y:S01]  /*2840*/  PRMT R180, R54, 0x7632, R180 ;  /* 0x0000763236b47816 */ /* 0x000fe200000000b4 */
[----:B------:R-:W-:Y:S01]  /*2850*/  FMUL.FTZ R198, R4, R177 ;  /* 0x000000b104c67220 */ /* 0x000fe20000410000 */
[----:B------:R-:W-:Y:S02]  /*2860*/  SHF.L.U32 R179, R179, 0x10, RZ ;  /* 0x00000010b3b37819 */ /* 0x000fe400000006ff */
[----:B------:R-:W-:Y:S01]  /*2870*/  SHF.L.U32 R180, R180, 0x10, RZ ;  /* 0x00000010b4b47819 */ /* 0x000fe200000006ff */
[C---:B------:R-:W-:Y:S01]  /*2880*/  FADD.FTZ R178, -R2.reuse, R178 ;  /* 0x000000b202b27221 */ /* 0x040fe20000010100 */
[----:B------:R-:W-:Y:S01]  /*2890*/  FADD.FTZ R3, -R2, R182 ;  /* 0x000000b602037221 */ /* 0x000fe20000010100 */
[-C--:B------:R-:W-:Y:S01]  /*28a0*/  FFMA.FTZ R89, R198, R179.reuse, R89 ;  /* 0x000000b3c6597223 */ /* 0x080fe20000010059 */
[--C-:B------:R-:W-:Y:S01]  /*28b0*/  FADD.FTZ R129, R129, R179.reuse ;  /* 0x000000b381817221 */ /* 0x100fe20000010000 */
[----:B------:R-:W-:Y:S01]  /*28c0*/  FMUL.FTZ R236, R180, R179 ;  /* 0x000000b3b4ec7220 */ /* 0x000fe20000410000 */
[----:B------:R-:W-:Y:S01]  /*28d0*/  PRMT R179, R55, 0x7632, R179 ;  /* 0x0000763237b37816 */ /* 0x000fe200000000b3 */
[----:B------:R-:W-:Y:S01]  /*28e0*/  FADD.FTZ R2, -R2, R183 ;  /* 0x000000b702027221 */ /* 0x000fe20000010100 */
[----:B------:R-:W-:-:S02]  /*28f0*/  PRMT R177, R187, 0x7632, R177 ;  /* 0x00007632bbb17816 */ /* 0x000fc400000000b1 */
[----:B------:R-:W-:Y:S01]  /*2900*/  SHF.L.U32 R179, R179, 0x10, RZ ;  /* 0x00000010b3b37819 */ /* 0x000fe200000006ff */
[----:B------:R-:W-:Y:S01]  /*2910*/  FMUL.FTZ R207, R4, R2 ;  /* 0x0000000204cf7220 */ /* 0x000fe20000410000 */
[----:B------:R-:W-:Y:S02]  /*2920*/  SHF.L.U32 R177, R177, 0x10, RZ ;  /* 0x00000010b1b17819 */ /* 0x000fe400000006ff */
[----:B------:R-:W-:-:S03]  /*2930*/  SHF.L.U32 R2, R184, 0x10, RZ ;  /* 0x00000010b8027819 */ /* 0x000fc600000006ff */
[-C--:B------:R-:W-:Y:S01]  /*2940*/  FMUL.FTZ R210, R179, R177.reuse ;  /* 0x000000b1b3d27220 */ /* 0x080fe20000410000 */
[----:B------:R-:W-:Y:S01]  /*2950*/  FFMA.FTZ R91, R207, R177, R91 ;  /* 0x000000b1cf5b7223 */ /* 0x000fe2000001005b */
[----:B------:R-:W-:Y:S01]  /*2960*/  FADD.FTZ R131, R131, R177 ;  /* 0x000000b183837221 */ /* 0x000fe20000010000 */
[----:B------:R-:W-:Y:S01]  /*2970*/  SHF.L.U32 R177, R52, 0x10, RZ ;  /* 0x0000001034b17819 */ /* 0x000fe200000006ff */
[----:B------:R-:W-:Y:S01]  /*2980*/  FMUL.FTZ R204, R4, R178 ;  /* 0x000000b204cc7220 */ /* 0x000fe20000410000 */
[----:B------:R-:W-:-:S03]  /*2990*/  IMAD.U32 R178, R53, 0x10000, RZ ;  /* 0x0001000035b27824 */ /* 0x000fc600078e00ff */
[----:B------:R-:W-:Y:S01]  /*29a0*/  FMUL.FTZ R231, R177, R2 ;  /* 0x00000002b1e77220 */ /* 0x000fe20000410000 */
[----:B------:R-:W-:Y:S01]  /*29b0*/  SHF.L.U32 R177, R185, 0x10, RZ ;  /* 0x00000010b9b17819 */ /* 0x000fe200000006ff */
[----:B------:R-:W-:-:S04]  /*29c0*/  FMUL.FTZ R199, R4, R199 ;  /* 0x000000c704c77220 */ /* 0x000fc80000410000 */
        /* <DEDUP_REMOVED lines=8> */
[----:B------:R-:W-:Y:S01]  /*2a50*/  FFMA.FTZ R178, R196, R238, R178 ;  /* 0x000000eec4b27223 */ /* 0x000fe200000100b2 */
[----:B------:R-:W-:Y:S01]  /*2a60*/  FMUL.FTZ R205, R4, R176 ;  /* 0x000000b004cd7220 */ /* 0x000fe20000410000 */
[----:B------:R-:W-:Y:S01]  /*2a70*/  SHF.L.U32 R2, R186, 0x10, RZ ;  /* 0x00000010ba027819 */ /* 0x000fe200000006ff */
[----:B------:R1:W-:Y:S01]  /*2a80*/  STL [R1+0x18], R207 ;  /* 0x000018cf01007387 */ /* 0x0003e20000100800 */
[----:B------:R-:W-:Y:S01]  /*2a90*/  SHF.L.U32 R176, R54, 0x10, RZ ;  /* 0x0000001036b07819 */ /* 0x000fe200000006ff */
[----:B------:R-:W-:Y:S01]  /*2aa0*/  FADD.FTZ R177, R177, R226 ;  /* 0x000000e2b1b17221 */ /* 0x000fe20000010000 */
[----:B------:R-:W-:Y:S01]  /*2ab0*/  FFMA.FTZ R178, R204, R226, R178 ;  /* 0x000000e2ccb27223 */ /* 0x000fe200000100b2 */
[----:B------:R1:W-:Y:S01]  /*2ac0*/  STL [R1+0x1c], R210 ;  /* 0x00001cd201007387 */ /* 0x0003e20000100800 */
[----:B------:R-:W-:Y:S01]  /*2ad0*/  FMUL.FTZ R216, R4, R3 ;  /* 0x0000000304d87220 */ /* 0x000fe20000410000 */
[-C--:B------:R-:W-:Y:S01]  /*2ae0*/  FMUL.FTZ R225, R176, R2.reuse ;  /* 0x00000002b0e17220 */ /* 0x080fe20000410000 */
        /* <DEDUP_REMOVED lines=16> */
[----:B------:R-:W-:Y:S01]  /*2bf0*/  FFMA.FTZ R208, R207, R210, R2 ;  /* 0x000000d2cfd07223 */ /* 0x000fe20000010002 */
[----:B-1----:R-:W-:Y:S06]  /*2c00*/  BRA `(.L_x_7886) ;  /* 0x00000004008c7947 */ /* 0x002fec0003800000 */
.L_x_7877:
[----:B------:R-:W0:Y:S01]  /*2c10*/  S2R R177, SR_TID.X ;  /* 0x0000000000b17919 */ /* 0x000e220000002100 */
[----:B------:R-:W-:Y:S01]  /*2c20*/  MOV R8, UR14 ;  /* 0x0000000e00087c02 */ /* 0x000fe20008000f00 */
[----:B------:R-:W-:Y:S01]  /*2c30*/  UISETP.NE.U32.AND UP0, UPT, UR10, URZ, UPT ;  /* 0x000000ff0a00728c */ /* 0x000fe2000bf05070 */
[----:B-----5:R-:W-:-:S03]  /*2c40*/  ISETP.GE.AND P4, PT, R219, 0x1, PT ;  /* 0x00000001db00780c */ /* 0x020fc60003f86270 */
[----:B------:R-:W-:Y:S01]  /*2c50*/  IMAD R176, R6, R8, RZ ;  /* 0x0000000806b07224 */ /* 0x000fe200078e02ff */
[----:B------:R-:W-:-:S04]  /*2c60*/  UISETP.NE.AND.EX UP0, UPT, UR11, URZ, UPT, UP0 ;  /* 0x000000ff0b00728c */ /* 0x000fc8000bf05300 */
[----:B------:R-:W-:-:S04]  /*2c70*/  SHF.R.S32.HI R3, RZ, 0x1f, R176 ;  /* 0x0000001fff037819 */ /* 0x000fc800000114b0 */
[----:B------:R-:W-:Y:S02]  /*2c80*/  LEA.HI R176, R3, R176, RZ, 0x3 ;  /* 0x000000b003b07211 */ /* 0x000fe400078f18ff */
[----:B------:R-:W-:-:S05]  /*2c90*/  @P4 IADD3 R3, PT, PT, R219, -0x1, RZ ;  /* 0xffffffffdb034810 */ /* 0x000fca0007ffe0ff */
[----:B------:R-:W-:-:S05]  /*2ca0*/  @P4 IMAD R3, R3, R8, RZ ;  /* 0x0000000803034224 */ /* 0x000fca00078e02ff */
[----:B------:R-:W-:-:S04]  /*2cb0*/  @P4 SHF.R.S32.HI R2, RZ, 0x1f, R3 ;  /* 0x0000001fff024819 */ /* 0x000fc80000011403 */
[----:B------:R-:W-:Y:S02]  /*2cc0*/  @P4 LEA.HI R2, R2, R3, RZ, 0x3 ;  /* 0x0000000302024211 */ /* 0x000fe400078f18ff */
[----:B0-----:R-:W-:-:S04]  /*2cd0*/  LOP3.LUT R223, R177, 0x1f, RZ, 0xc0, !PT ;  /* 0x0000001fb1df7812 */ /* 0x001fc800078ec0ff */
[----:B------:R-:W-:Y:S01]  /*2ce0*/  LEA.HI.SX32 R3, R176, R223, 0x1d ;  /* 0x000000dfb0037211 */ /* 0x000fe200078feaff */
[----:B------:R-:W-:-:S03]  /*2cf0*/  HFMA2 R176, -RZ, RZ, 0, 0 ;  /* 0x00000000ffb07431 */ /* 0x000fc600000001ff */
[----:B------:R-:W-:Y:S01]  /*2d00*/  MOV R177, R3 ;  /* 0x0000000300b17202 */ /* 0x000fe20000000f00 */
[----:B------:R0:W-:Y:S01]  /*2d10*/  STL [R1+0x14], R3 ;  /* 0x0000140301007387 */ /* 0x0001e20000100800 */
[----:B------:R-:W-:Y:S01]  /*2d20*/  @P4 LEA.HI.SX32 R176, R2, R223, 0x1d ;  /* 0x000000df02b04211 */ /* 0x000fe200078feaff */
[----:B------:R-:W-:Y:S06]  /*2d30*/  BRA.U UP0, `(.L_x_7887) ;  /* 0x0000000100747547 */ /* 0x000fec000b800000 */
[C---:B------:R-:W-:Y:S02]  /*2d40*/  ISETP.GE.U32.AND P3, PT, R7.reuse, 0x20, PT ;  /* 0x000000200700780c */ /* 0x040fe40003f66070 */
[----:B------:R-:W-:-:S11]  /*2d50*/  ISETP.GE.U32.AND P2, PT, R7, 0x40, PT ;  /* 0x000000400700780c */ /* 0x000fd60003f46070 */
[----:B0-----:R-:W0:Y:S01]  /*2d60*/  @P3 LDC.64 R2, c[0x0][0x3b0] ;  /* 0x0000ec00ff023b82 */ /* 0x001e220000000a00 */
[----:B------:R-:W-:Y:S01]  /*2d70*/  ISETP.GE.U32.AND P1, PT, R7, 0x60, PT ;  /* 0x000000600700780c */ /* 0x000fe20003f26070 */
[----:B0-----:R-:W-:-:S05]  /*2d80*/  @P3 IMAD.WIDE.U32 R2, R176, 0x8, R2 ;  /* 0x00000008b0023825 */ /* 0x001fca00078e0002 */
[----:B------:R0:W5:Y:S01]  /*2d90*/  @P3 LDG.E.64 R20, desc[UR6][R2.64] ;  /* 0x0000000602143981 */ /* 0x000162000c1e1b00 */
[----:B------:R-:W-:Y:S01]  /*2da0*/  @P3 VIADD R176, R176, 0x20 ;  /* 0x00000020b0b03836 */ /* 0x000fe20000000000 */
[----:B0-----:R-:W0:Y:S01]  /*2db0*/  @P2 LDC.64 R2, c[0x0][0x3b0] ;  /* 0x0000ec00ff022b82 */ /* 0x001e220000000a00 */
[----:B------:R-:W-:Y:S02]  /*2dc0*/  ISETP.GE.U32.AND P0, PT, R7, 0x80, PT ;  /* 0x000000800700780c */ /* 0x000fe40003f06070 */
[----:B0-----:R-:W-:-:S05]  /*2dd0*/  @P2 IMAD.WIDE.U32 R2, R176, 0x8, R2 ;  /* 0x00000008b0022825 */ /* 0x001fca00078e0002 */
[----:B------:R0:W5:Y:S01]  /*2de0*/  @P2 LDG.E.64 R22, desc[UR6][R2.64] ;  /* 0x0000000602162981 */ /* 0x000162000c1e1b00 */
[----:B------:R-:W-:Y:S01]  /*2df0*/  @P2 IADD3 R176, PT, PT, R176, 0x20, RZ ;  /* 0x00000020b0b02810 */ /* 0x000fe20007ffe0ff */
[----:B0-----:R-:W0:Y:S04]  /*2e00*/  @P1 LDC.64 R2, c[0x0][0x3b0] ;  /* 0x0000ec00ff021b82 */ /* 0x001e280000000a00 */
[----:B0-----:R-:W-:-:S05]  /*2e10*/  @P1 IMAD.WIDE.U32 R2, R176, 0x8, R2 ;  /* 0x00000008b0021825 */ /* 0x001fca00078e0002 */
[----:B------:R0:W5:Y:S01]  /*2e20*/  @P1 LDG.E.64 R24, desc[UR6][R2.64] ;  /* 0x0000000602181981 */ /* 0x000162000c1e1b00 */
[----:B------:R-:W-:Y:S01]  /*2e30*/  @P1 IADD3 R176, PT, PT, R176, 0x20, RZ ;  /* 0x00000020b0b01810 */ /* 0x000fe20007ffe0ff */
[----:B0-----:R-:W0:Y:S01]  /*2e40*/  @P0 LDC.64 R2, c[0x0][0x3b0] ;  /* 0x0000ec00ff020b82 */ /* 0x001e220000000a00 */
[----:B------:R-:W-:-:S03]  /*2e50*/  ISETP.GE.U32.AND P6, PT, R7, 0xa0, PT ;  /* 0x000000a00700780c */ /* 0x000fc60003fc6070 */
[----:B0-----:R-:W-:-:S05]  /*2e60*/  @P0 IMAD.WIDE.U32 R2, R176, 0x8, R2 ;  /* 0x00000008b0020825 */ /* 0x001fca00078e0002 */
[----:B------:R0:W5:Y:S01]  /*2e70*/  @P0 LDG.E.64 R26, desc[UR6][R2.64] ;  /* 0x00000006021a0981 */ /* 0x000162000c1e1b00 */
[----:B------:R-:W-:Y:S02]  /*2e80*/  @P0 IADD3 R176, PT, PT, R176, 0x20, RZ ;  /* 0x00000020b0b00810 */ /* 0x000fe40007ffe0ff */
[----:B------:R-:W-:Y:S02]  /*2e90*/  CS2R R208, SRZ ;  /* 0x0000000000d07805 */ /* 0x000fe4000001ff00 */
[----:B0-----:R-:W-:-:S05]  /*2ea0*/  P2R R2, PR, RZ, 0x40 ;  /* 0x00000040ff027803 */ /* 0x001fca0000000000 */
[----:B------:R1:W-:Y:S01]  /*2eb0*/  STL [R1+0x40], R2 ;  /* 0x0000400201007387 */ /* 0x0003e20000100800 */
[----:B------:R-:W-:Y:S05]  /*2ec0*/  @!P6 BRA `(.L_x_7886) ;  /* 0x0000000000dce947 */ /* 0x000fea0003800000 */
[----:B-1----:R-:W0:Y:S02]  /*2ed0*/  LDC.64 R2, c[0x0][0x3b0] ;  /* 0x0000ec00ff027b82 */ /* 0x002e240000000a00 */
[----:B0-----:R-:W-:-:S05]  /*2ee0*/  IMAD.WIDE.U32 R2, R176, 0x8, R2 ;  /* 0x00000008b0027825 */ /* 0x001fca00078e0002 */
[----:B------:R2:W5:Y:S01]  /*2ef0*/  LDG.E.64 R18, desc[UR6][R2.64] ;  /* 0x0000000602127981 */ /* 0x000562000c1e1b00 */
[----:B------:R-:W-:Y:S05]  /*2f00*/  BRA `(.L_x_7886) ;  /* 0x0000000000cc7947 */ /* 0x000fea0003800000 */
.L_x_7887:
        /* <DEDUP_REMOVED lines=8> */
[C---:B0-----:R-:W-:Y:S01]  /*2f90*/  @P3 IMAD.WIDE.U32 R2, R176.reuse, 0x8, R2 ;  /* 0x00000008b0023825 */ /* 0x041fe200078e0002 */
[----:B------:R-:W-:-:S06]  /*2fa0*/  @P3 IADD3 R176, PT, PT, R176, 0x20, RZ ;  /* 0x00000020b0b03810 */ /* 0x000fcc0007ffe0ff */
[----:B------:R-:W0:Y:S01]  /*2fb0*/  @P6 LDC.64 R180, c[0x0][0x3b0] ;  /* 0x0000ec00ffb46b82 */ /* 0x000e220000000a00 */
[----:B------:R1:W5:Y:S07]  /*2fc0*/  @P3 LDG.E.64 R20, desc[UR6][R2.64] ;  /* 0x0000000602143981 */ /* 0x00036e000c1e1b00 */
[----:B------:R-:W3:Y:S01]  /*2fd0*/  @P3 LDC.64 R184, c[0x0][0x438] ;  /* 0x00010e00ffb83b82 */ /* 0x000ee20000000a00 */
[----:B-1----:R-:W-:-:S05]  /*2fe0*/  @P2 IMAD.WIDE.U32 R2, R176, 0x8, R178 ;  /* 0x00000008b0022825 */ /* 0x002fca00078e00b2 */
[----:B------:R1:W5:Y:S01]  /*2ff0*/  @P2 LDG.E.64 R22, desc[UR6][R2.64] ;  /* 0x0000000602162981 */ /* 0x000362000c1e1b00 */
[----:B------:R-:W-:Y:S02]  /*3000*/  P2R R178, PR, RZ, 0x40 ;  /* 0x00000040ffb27803 */ /* 0x000fe40000000000 */
[----:B------:R-:W-:-:S03]  /*3010*/  @P2 IADD3 R176, PT, PT, R176, 0x20, RZ ;  /* 0x00000020b0b02810 */ /* 0x000fc60007ffe0ff */
[----:B------:R2:W-:Y:S01]  /*3020*/  STL [R1+0x40], R178 ;  /* 0x000040b201007387 */ /* 0x0005e20000100800 */
[----:B-1----:R-:W1:Y:S01]  /*3030*/  @P0 LDC.64 R2, c[0x0][0x3b0] ;  /* 0x0000ec00ff020b82 */ /* 0x002e620000000a00 */
[C---:B--2---:R-:W-:Y:S01]  /*3040*/  @P1 IMAD.WIDE.U32 R178, R176.reuse, 0x8, R182 ;  /* 0x00000008b0b21825 */ /* 0x044fe200078e00b6 */
[----:B------:R-:W-:-:S06]  /*3050*/  @P1 IADD3 R176, PT, PT, R176, 0x20, RZ ;  /* 0x00000020b0b01810 */ /* 0x000fcc0007ffe0ff */
[----:B------:R-:W2:Y:S01]  /*3060*/  @P2 LDC.64 R182, c[0x0][0x438] ;  /* 0x00010e00ffb62b82 */ /* 0x000ea20000000a00 */
[----:B------:R1:W5:Y:S02]  /*3070*/  @P1 LDG.E.64 R24, desc[UR6][R178.64] ;  /* 0x00000006b2181981 */ /* 0x000364000c1e1b00 */
[C---:B-1----:R-:W-:Y:S01]  /*3080*/  @P0 IMAD.WIDE.U32 R178, R176.reuse, 0x8, R2 ;  /* 0x00000008b0b20825 */ /* 0x042fe200078e0002 */
[----:B------:R-:W-:-:S04]  /*3090*/  @P0 IADD3 R176, PT, PT, R176, 0x20, RZ ;  /* 0x00000020b0b00810 */ /* 0x000fc80007ffe0ff */
[----:B------:R1:W5:Y:S01]  /*30a0*/  @P0 LDG.E.64 R26, desc[UR6][R178.64] ;  /* 0x00000006b21a0981 */ /* 0x000362000c1e1b00 */
[----:B0-----:R-:W-:Y:S02]  /*30b0*/  @P6 IMAD.WIDE.U32 R2, R176, 0x8, R180 ;  /* 0x00000008b0026825 */ /* 0x001fe400078e00b4 */
[----:B------:R-:W0:Y:S03]  /*30c0*/  @P1 LDC.64 R180, c[0x0][0x438] ;  /* 0x00010e00ffb41b82 */ /* 0x000e260000000a00 */
[----:B------:R3:W5:Y:S05]  /*30d0*/  @P6 LDG.E.64 R18, desc[UR6][R2.64] ;  /* 0x0000000602126981 */ /* 0x00076a000c1e1b00 */
[----:B-1----:R-:W1:Y:S01]  /*30e0*/  @P0 LDC.64 R178, c[0x0][0x438] ;  /* 0x00010e00ffb20b82 */ /* 0x002e620000000a00 */
[C---:B---3--:R-:W-:Y:S01]  /*30f0*/  @P3 IMAD.WIDE.U32 R2, R177.reuse, 0x20, R184 ;  /* 0x00000020b1023825 */ /* 0x048fe200078e00b8 */
[----:B------:R-:W-:-:S04]  /*3100*/  @P3 IADD3 R177, PT, PT, R177, 0x20, RZ ;  /* 0x00000020b1b13810 */ /* 0x000fc80007ffe0ff */
[----:B------:R-:W5:Y:S04]  /*3110*/  @P3 LDG.E.128 R132, desc[UR6][R2.64] ;  /* 0x0000000602843981 */ /* 0x000f68000c1e1d00 */
[----:B------:R2:W5:Y:S02]  /*3120*/  @P3 LDG.E.128 R136, desc[UR6][R2.64+0x10] ;  /* 0x0000100602883981 */ /* 0x000564000c1e1d00 */
[C---:B--2---:R-:W-:Y:S02]  /*3130*/  @P2 IMAD.WIDE.U32 R2, R177.reuse, 0x20, R182 ;  /* 0x00000020b1022825 */ /* 0x044fe400078e00b6 */
[----:B------:R-:W2:Y:S02]  /*3140*/  @P6 LDC.64 R182, c[0x0][0x438] ;  /* 0x00010e00ffb66b82 */ /* 0x000ea40000000a00 */
[----:B------:R-:W-:Y:S01]  /*3150*/  @P2 VIADD R177, R177, 0x20 ;  /* 0x00000020b1b12836 */ /* 0x000fe20000000000 */
[----:B------:R-:W5:Y:S04]  /*3160*/  @P2 LDG.E.128 R32, desc[UR6][R2.64] ;  /* 0x0000000602202981 */ /* 0x000f68000c1e1d00 */
[----:B------:R0:W5:Y:S02]  /*3170*/  @P2 LDG.E.128 R28, desc[UR6][R2.64+0x10] ;  /* 0x00001006021c2981 */ /* 0x000164000c1e1d00 */
[C---:B0-----:R-:W-:Y:S01]  /*3180*/  @P1 IMAD.WIDE.U32 R2, R177.reuse, 0x20, R180 ;  /* 0x00000020b1021825 */ /* 0x041fe200078e00b4 */
[----:B------:R-:W-:-:S04]  /*3190*/  @P1 IADD3 R177, PT, PT, R177, 0x20, RZ ;  /* 0x00000020b1b11810 */ /* 0x000fc80007ffe0ff */
[----:B------:R-:W5:Y:S04]  /*31a0*/  @P1 LDG.E.128 R152, desc[UR6][R2.64] ;  /* 0x0000000602981981 */ /* 0x000f68000c1e1d00 */
[----:B------:R1:W5:Y:S02]  /*31b0*/  @P1 LDG.E.128 R156, desc[UR6][R2.64+0x10] ;  /* 0x00001006029c1981 */ /* 0x000364000c1e1d00 */
[C---:B-1----:R-:W-:Y:S01]  /*31c0*/  @P0 IMAD.WIDE.U32 R2, R177.reuse, 0x20, R178 ;  /* 0x00000020b1020825 */ /* 0x042fe200078e00b2 */
[----:B------:R-:W-:-:S04]  /*31d0*/  @P0 IADD3 R177, PT, PT, R177, 0x20, RZ ;  /* 0x00000020b1b10810 */ /* 0x000fc80007ffe0ff */
[----:B------:R3:W5:Y:S01]  /*31e0*/  @P0 LDG.E.128 R160, desc[UR6][R2.64] ;  /* 0x0000000602a00981 */ /* 0x000762000c1e1d00 */
[----:B--2---:R-:W-:-:S03]  /*31f0*/  @P6 IMAD.WIDE.U32 R176, R177, 0x20, R182 ;  /* 0x00000020b1b06825 */ /* 0x004fc600078e00b6 */
[----:B------:R3:W5:Y:S04]  /*3200*/  @P0 LDG.E.128 R164, desc[UR6][R2.64+0x10] ;  /* 0x0000100602a40981 */ /* 0x000768000c1e1d00 */
[----:B------:R3:W5:Y:S04]  /*3210*/  @P6 LDG.E.128 R168, desc[UR6][R176.64] ;  /* 0x00000006b0a86981 */ /* 0x000768000c1e1d00 */
[----:B------:R3:W5:Y:S01]  /*3220*/  @P6 LDG.E.128 R172, desc[UR6][R176.64+0x10] ;  /* 0x00001006b0ac6981 */ /* 0x000762000c1e1d00 */
[----:B------:R-:W-:-:S07]  /*3230*/  CS2R R208, SRZ ;  /* 0x0000000000d07805 */ /* 0x000fce000001ff00 */
.L_x_7886:
[----:B------:R-:W-:Y:S05]  /*3240*/  BSYNC.RECONVERGENT B1 ;  /* 0x0000000000017941 */ /* 0x000fea0003800200 */
.L_x_7876:
[----:B------:R-:W-:-:S03]  /*3250*/  UMOV UR4, 0xffffffff ;  /* 0xffffffff00047882 */ /* 0x000fc60000000000 */
[----:B------:R-:W-:Y:S05]  /*3260*/  BRA.DIV UR4, `(.L_x_7888) ;  /* 0x000000a604f07947 */ /* 0x000fea000b800000 */
[----:B-123--:R-:W1:Y:S02]  /*3270*/  SHFL.BFLY PT, R2, R209, 0x1, 0x1f ;  /* 0x0c201f00d1027f89 */ /* 0x00ee6400000e0000 */
        /* <DEDUP_REMOVED lines=17> */
.L_x_8076:
[----:B------:R-:W3:Y:S01]  /*3390*/  LDL.LU R177, [R1+0x14] ;  /* 0x0000140001b17983 */ /* 0x000ee20000300800 */
[----:B-12---:R-:W-:Y:S01]  /*33a0*/  FADD.FTZ R179, R179, R2 ;  /* 0x00000002b3b37221 */ /* 0x006fe20000010000 */
[----:B------:R-:W-:Y:S01]  /*33b0*/  @P4 IADD3 R2, PT, PT, R219, -0x1, RZ ;  /* 0xffffffffdb024810 */ /* 0x000fe20007ffe0ff */
[----:B------:R-:W-:Y:S01]  /*33c0*/  FADD.FTZ R3, R178, R181 ;  /* 0x000000b5b2037221 */ /* 0x000fe20000010000 */
[----:B------:R-:W-:Y:S01]  /*33d0*/  ISETP.NE.AND P6, PT, RZ, UR8, PT ;  /* 0x00000008ff007c0c */ /* 0x000fe2000bfc5270 */
[----:B------:R-:W-:Y:S01]  /*33e0*/  BSSY.RECONVERGENT B2, `(.L_x_7889) ;  /* 0x00001e0000027945 */ /* 0x000fe20003800200 */
[----:B------:R-:W-:Y:S01]  /*33f0*/  FMUL.FTZ R180, R179, UR9 ;  /* 0x00000009b3b47c20 */ /* 0x000fe20008410000 */
[----:B------:R-:W-:Y:S02]  /*3400*/  @P4 IMAD R2, R2, R8, RZ ;  /* 0x0000000802024224 */ /* 0x000fe400078e02ff */
[----:B------:R-:W-:-:S03]  /*3410*/  FMUL.FTZ R3, R3, UR9 ;  /* 0x0000000903037c20 */ /* 0x000fc60008410000 */
[----:B0-----:R-:W-:Y:S02]  /*3420*/  @P4 SHF.R.S32.HI R176, RZ, 0x1f, R2 ;  /* 0x0000001fffb04819 */ /* 0x001fe40000011402 */
[----:B------:R-:W-:Y:S02]  /*3430*/  FSEL R3, R3, RZ, !P6 ;  /* 0x000000ff03037208 */ /* 0x000fe40007000000 */
[----:B------:R-:W-:Y:S01]  /*3440*/  @P4 LEA.HI R176, R176, R2, RZ, 0x3 ;  /* 0x00000002b0b04211 */ /* 0x000fe200078f18ff */
[----:B------:R-:W-:-:S03]  /*3450*/  HFMA2 R2, -RZ, RZ, 0, 0 ;  /* 0x00000000ff027431 */ /* 0x000fc600000001ff */
[----:B------:R-:W-:Y:S02]  /*3460*/  @P4 LEA.HI.SX32 R2, R176, R223, 0x1d ;  /* 0x000000dfb0024211 */ /* 0x000fe400078feaff */
[----:B---3--:R-:W-:Y:S01]  /*3470*/  MOV R176, R177 ;  /* 0x000000b100b07202 */ /* 0x008fe20000000f00 */
        /* <DEDUP_REMOVED lines=23> */
.L_x_7895:
[----:B------:R-:W-:Y:S05]  /*35f0*/  BSYNC.RECONVERGENT B3 ;  /* 0x0000000000037941 */ /* 0x000fea0003800200 */
.L_x_7894:
[----:B------:R-:W-:Y:S04]  /*3600*/  BSSY.RECONVERGENT B3, `(.L_x_7896) ;  /* 0x000000e000037945 */ /* 0x000fe80003800200 */
[----:B------:R-:W-:Y:S05]  /*3610*/  @!P4 BRA `(.L_x_7897) ;  /* 0x000000000030c947 */ /* 0x000fea0003800000 */
[----:B------:R-:W2:Y:S01]  /*3620*/  LDL R179, [R1] ;  /* 0x0000000001b37983 */ /* 0x000ea20000100800 */
[----:B------:R-:W-:Y:S01]  /*3630*/  FFMA.FTZ R178, R218, R180, R3 ;  /* 0x000000b4dab27223 */ /* 0x000fe20000010003 */
[----:B------:R-:W-:-:S03]  /*3640*/  ISETP.GT.AND P3, PT, R5, RZ, PT ;  /* 0x000000ff0500720c */ /* 0x000fc60003f64270 */
[----:B--2---:R-:W-:-:S04]  /*3650*/  FADD.FTZ R178, R179, -R178 ;  /* 0x800000b2b3b27221 */ /* 0x004fc80000010000 */
        /* <DEDUP_REMOVED lines=8> */
.L_x_7897:
[----:B------:R-:W-:Y:S05]  /*36e0*/  BSYNC.RECONVERGENT B3 ;  /* 0x0000000000037941 */ /* 0x000fea0003800200 */
.L_x_7896:
        /* <DEDUP_REMOVED lines=13> */
.L_x_7899:
[----:B------:R-:W-:Y:S05]  /*37c0*/  BSYNC.RECONVERGENT B3 ;  /* 0x0000000000037941 */ /* 0x000fea0003800200 */
.L_x_7898:
        /* <DEDUP_REMOVED lines=13> */
.L_x_7901:
[----:B------:R-:W-:Y:S05]  /*38a0*/  BSYNC.RECONVERGENT B3 ;  /* 0x0000000000037941 */ /* 0x000fea0003800200 */
.L_x_7900:
        /* <DEDUP_REMOVED lines=13> */
.L_x_7903:
[----:B------:R-:W-:Y:S05]  /*3980*/  BSYNC.RECONVERGENT B3 ;  /* 0x0000000000037941 */ /* 0x000fea0003800200 */
.L_x_7902:
        /* <DEDUP_REMOVED lines=13> */
.L_x_7905:
[----:B------:R-:W-:Y:S05]  /*3a60*/  BSYNC.RECONVERGENT B3 ;  /* 0x0000000000037941 */ /* 0x000fea0003800200 */
.L_x_7904:
        /* <DEDUP_REMOVED lines=13> */
.L_x_7907:
[----:B------:R-:W-:Y:S05]  /*3b40*/  BSYNC.RECONVERGENT B3 ;  /* 0x0000000000037941 */ /* 0x000fea0003800200 */
.L_x_7906:
[----:B------:R-:W-:Y:S05]  /*3b50*/  @!P4 BRA `(.L_x_7908) ;  /* 0x000000140070c947 */ /* 0x000fea0003800000 */
[----:B------:R-:W2:Y:S04]  /*3b60*/  LDL R178, [R1+0x10] ;  /* 0x0000100001b27983 */ /* 0x000ea80000100800 */
[----:B------:R-:W3:Y:S01]  /*3b70*/  LDL R179, [R1+0x2c] ;  /* 0x00002c0001b37983 */ /* 0x000ee20000100800 */
[----:B------:R-:W-:Y:S01]  /*3b80*/  ISETP.GT.AND P3, PT, R5, RZ, PT ;  /* 0x000000ff0500720c */ /* 0x000fe20003f64270 */
[----:B--2---:R-:W-:-:S04]  /*3b90*/  FFMA.FTZ R178, R178, R180, R3 ;  /* 0x000000b4b2b27223 */ /* 0x004fc80000010003 */
[----:B---3--:R-:W-:-:S04]  /*3ba0*/  FADD.FTZ R178, R179, -R178 ;  /* 0x800000b2b3b27221 */ /* 0x008fc80000010000 */
        /* <DEDUP_REMOVED lines=10> */
.L_x_7893:
[----:B------:R-:W2:Y:S04]  /*3c50*/  LDL R182, [R1+0x10] ;  /* 0x0000100001b67983 */ /* 0x000ea80000100800 */
[----:B------:R-:W3:Y:S04]  /*3c60*/  LDL R178, [R1+0x2c] ;  /* 0x00002c0001b27983 */ /* 0x000ee80000100800 */
[----:B------:R-:W4:Y:S01]  /*3c70*/  LDL R179, [R1] ;  /* 0x0000000001b37983 */ /* 0x000f220000100800 */
[-CC-:B------:R-:W-:Y:S01]  /*3c80*/  FFMA.FTZ R65, R206, R180.reuse, R3.reuse ;  /* 0x000000b4ce417223 */ /* 0x180fe20000010003 */
[-CC-:B------:R-:W-:Y:S01]  /*3c90*/  FFMA.FTZ R64, R15, R180.reuse, R3.reuse ;  /* 0x000000b40f407223 */ /* 0x180fe20000010003 */
[-CC-:B------:R-:W-:Y:S01]  /*3ca0*/  FFMA.FTZ R140, R203, R180.reuse, R3.reuse ;  /* 0x000000b4cb8c7223 */ /* 0x180fe20000010003 */
[-C--:B------:R-:W-:Y:S01]  /*3cb0*/  FFMA.FTZ R67, R11, R180.reuse, R3 ;  /* 0x000000b40b437223 */ /* 0x080fe20000010003 */
[----:B------:R-:W-:Y:S01]  /*3cc0*/  FADD.FTZ R142, R222, -R65 ;  /* 0x80000041de8e7221 */ /* 0x000fe20000010000 */
        /* <DEDUP_REMOVED lines=24> */
[----:B----4-:R-:W-:-:S03]  /*3e50*/  FADD.FTZ R65, R179, -R65 ;  /* 0x80000041b3417221 */ /* 0x010fc60000010000 */
[C---:B------:R-:W-:Y:S01]  /*3e60*/  FMUL.FTZ R143, R4.reuse, R143 ;  /* 0x0000008f048f7220 */ /* 0x040fe20000410000 */
[----:B------:R-:W-:-:S04]  /*3e70*/  FMUL.FTZ R65, R4, R65 ;  /* 0x0000004104417220 */ /* 0x000fc80000410000 */
[----:B------:R-:W-:Y:S02]  /*3e80*/  FSEL R143, R143, RZ, P3 ;  /* 0x000000ff8f8f7208 */ /* 0x000fe40001800000 */
[----:B------:R-:W-:Y:S01]  /*3e90*/  FSEL R65, R65, RZ, P3 ;  /* 0x000000ff41417208 */ /* 0x000fe20001800000 */
[----:B------:R-:W-:Y:S06]  /*3ea0*/  @!P4 BRA `(.L_x_7910) ;  /* 0x00000000002cc947 */ /* 0x000fec0003800000 */
        /* <DEDUP_REMOVED lines=11> */
.L_x_7910:
[----:B------:R-:W-:Y:S05]  /*3f60*/  BSYNC.RECONVERGENT B3 ;  /* 0x0000000000037941 */ /* 0x000fea0003800200 */
.L_x_7909:
        /* <DEDUP_REMOVED lines=13> */
.L_x_7912:
[----:B------:R-:W-:Y:S05]  /*4040*/  BSYNC.RECONVERGENT B3 ;  /* 0x0000000000037941 */ /* 0x000fea0003800200 */
.L_x_7911:
        /* <DEDUP_REMOVED lines=13> */
.L_x_7914:
[----:B------:R-:W-:Y:S05]  /*4120*/  BSYNC.RECONVERGENT B3 ;  /* 0x0000000000037941 */ /* 0x000fea0003800200 */
.L_x_7913:
        /* <DEDUP_REMOVED lines=13> */
.L_x_7916:
[----:B------:R-:W-:Y:S05]  /*4200*/  BSYNC.RECONVERGENT B3 ;  /* 0x0000000000037941 */ /* 0x000fea0003800200 */
.L_x_7915:
        /* <DEDUP_REMOVED lines=13> */
.L_x_7918:
[----:B------:R-:W-:Y:S05]  /*42e0*/  BSYNC.RECONVERGENT B3 ;  /* 0x0000000000037941 */ /* 0x000fea0003800200 */
.L_x_7917:
        /* <DEDUP_REMOVED lines=13> */
.L_x_7920:
[----:B------:R-:W-:Y:S05]  /*43c0*/  BSYNC.RECONVERGENT B3 ;  /* 0x0000000000037941 */ /* 0x000fea0003800200 */
.L_x_7919:
        /* <DEDUP_REMOVED lines=13> */
.L_x_7922:
[----:B------:R-:W-:Y:S05]  /*44a0*/  BSYNC.RECONVERGENT B3 ;  /* 0x0000000000037941 */ /* 0x000fea0003800200 */
.L_x_7921:
[----:B------:R-:W-:Y:S05]  /*44b0*/  @!P4 BRA `(.L_x_7908) ;  /* 0x0000000c0018c947 */ /* 0x000fea0003800000 */
[----:B------:R-:W-:Y:S01]  /*44c0*/  FMUL.FTZ R178, R143, UR13 ;  /* 0x0000000d8fb27c20 */ /* 0x000fe20008410000 */
[----:B-----5:R-:W-:-:S03]  /*44d0*/  ISETP.GE.U32.AND P3, PT, R20, RZ, PT ;  /* 0x000000ff1400720c */ /* 0x020fc60003f66070 */
[----:B------:R-:W-:Y:S01]  /*44e0*/  FMUL.FTZ R178, R178, UR12 ;  /* 0x0000000cb2b27c20 */ /* 0x000fe20008410000 */
[----:B------:R-:W-:-:S04]  /*44f0*/  ISETP.GE.U32.AND.EX P3, PT, R21, 0x1000000, PT, P3 ;  /* 0x010000001500780c */ /* 0x000fc80003f66130 */
[----:B------:R-:W-:-:S04]  /*4500*/  FSEL R178, R178, RZ, P3 ;  /* 0x000000ffb2b27208 */ /* 0x000fc80001800000 */
[----:B------:R-:W-:-:S04]  /*4510*/  F2FP.BF16.F32.PACK_AB R178, RZ, R178 ;  /* 0x000000b2ffb2723e */ /* 0x000fc800000010ff */
[----:B------:R-:W-:Y:S01]  /*4520*/  PRMT R147, R147, 0x5410, R178 ;  /* 0x0000541093937816 */ /* 0x000fe200000000b2 */
[----:B------:R-:W-:Y:S06]  /*4530*/  BRA `(.L_x_7908) ;  /* 0x0000000800f87947 */ /* 0x000fec0003800000 */
.L_x_7892:
[----:B------:R-:W-:Y:S01]  /*4540*/  MOV R177, UR20 ;  /* 0x0000001400b17c02 */ /* 0x000fe20008000f00 */
[----:B------:R-:W-:-:S03]  /*4550*/  IMAD.U32 R181, RZ, RZ, UR21 ;  /* 0x00000015ffb57e24 */ /* 0x000fc6000f8e00ff */
[----:B------:R-:W-:-:S04]  /*4560*/  ISETP.NE.U32.AND P3, PT, R177, RZ, PT ;  /* 0x000000ffb100720c */ /* 0x000fc80003f65070 */
[----:B------:R-:W-:-:S13]  /*4570*/  ISETP.NE.AND.EX P3, PT, R181, RZ, PT, P3 ;  /* 0x000000ffb500720c */ /* 0x000fda0003f65330 */
[----:B------:R-:W-:Y:S05]  /*4580*/  @P3 BRA `(.L_x_7923) ;  /* 0x0000000400743947 */ /* 0x000fea0003800000 */
[----:B------:R-:W2:Y:S01]  /*4590*/  LDL R183, [R1] ;  /* 0x0000000001b77983 */ /* 0x000ea20000100800 */
[----:B------:R-:W-:Y:S01]  /*45a0*/  @P5 FFMA.FTZ R178, R0, R180, R3 ;  /* 0x000000b400b25223 */ /* 0x000fe20000010003 */
[----:B-----5:R-:W-:Y:S02]  /*45b0*/  MOV R182, R132 ;  /* 0x0000008400b67202 */ /* 0x020fe40000000f00 */
[----:B------:R-:W-:Y:S01]  /*45c0*/  @P4 LOP3.LUT P3, RZ, R20, 0xff, RZ, 0xc0, !PT ;  /* 0x000000ff14ff4812 */ /* 0x000fe2000786c0ff */
[----:B------:R-:W-:-:S04]  /*45d0*/  @P5 FADD.FTZ R178, R221, -R178 ;  /* 0x800000b2ddb25221 */ /* 0x000fc80000010000 */
[----:B------:R-:W-:Y:S02]  /*45e0*/  @P5 FFMA.FTZ R182, R4, R178, R132 ;  /* 0x000000b204b65223 */ /* 0x000fe40000010084 */
[----:B------:R-:W0:Y:S02]  /*45f0*/  @P4 LDC.64 R178, c[0x0][0x408] ;  /* 0x00010200ffb24b82 */ /* 0x000e240000000a00 */
[----:B0-----:R-:W-:Y:S01]  /*4600*/  @P4 FMUL.FTZ R179, R182, R179 ;  /* 0x000000b3b6b34220 */ /* 0x001fe20000410000 */
[----:B------:R-:W-:-:S03]  /*4610*/  MOV R182, R133 ;  /* 0x0000008500b67202 */ /* 0x000fc60000000f00 */
[----:B------:R-:W-:-:S05]  /*4620*/  @P4 FMUL.FTZ R178, R179, R178 ;  /* 0x000000b2b3b24220 */ /* 0x000fca0000410000 */
[----:B------:R-:W-:Y:S02]  /*4630*/  @P4 FSEL R178, R178, RZ, P3 ;  /* 0x000000ffb2b24208 */ /* 0x000fe40001800000 */
[----:B------:R-:W-:Y:S02]  /*4640*/  @P4 LOP3.LUT P3, RZ, R20, 0xff00, RZ, 0xc0, !PT ;  /* 0x0000ff0014ff4812 */ /* 0x000fe4000786c0ff */
[----:B------:R-:W-:-:S04]  /*4650*/  @P4 F2FP.BF16.F32.PACK_AB R178, RZ, R178 ;  /* 0x000000b2ffb2423e */ /* 0x000fc800000010ff */
[----:B------:R-:W-:Y:S01]  /*4660*/  @P4 PRMT R144, R178, 0x7610, R144 ;  /* 0x00007610b2904816 */ /* 0x000fe20000000090 */
[----:B------:R-:W-:-:S04]  /*4670*/  @P5 FFMA.FTZ R178, R218, R180, R3 ;  /* 0x000000b4dab25223 */ /* 0x000fc80000010003 */
[----:B--2---:R-:W-:-:S04]  /*4680*/  @P5 FADD.FTZ R178, R183, -R178 ;  /* 0x800000b2b7b25221 */ /* 0x004fc80000010000 */
        /* <DEDUP_REMOVED lines=63> */
[----:B------:R-:W2:Y:S04]  /*4a80*/  LDL R184, [R1+0x10] ;  /* 0x0000100001b87983 */ /* 0x000ea80000100800 */
[----:B------:R-:W3:Y:S01]  /*4a90*/  LDL R183, [R1+0x2c] ;  /* 0x00002c0001b77983 */ /* 0x000ee20000100800 */
[----:B------:R-:W-:Y:S02]  /*4aa0*/  MOV R179, R139 ;  /* 0x0000008b00b37202 */ /* 0x000fe40000000f00 */
[----:B------:R-:W-:-:S04]  /*4ab0*/  ISETP.GE.U32.AND P3, PT, R20, RZ, PT ;  /* 0x000000ff1400720c */ /* 0x000fc80003f66070 */
[----:B------:R-:W-:Y:S01]  /*4ac0*/  ISETP.GE.U32.AND.EX P3, PT, R21, 0x1000000, PT, P3 ;  /* 0x010000001500780c */ /* 0x000fe20003f66130 */
[----:B--2---:R-:W-:-:S04]  /*4ad0*/  @P5 FFMA.FTZ R178, R184, R180, R3 ;  /* 0x000000b4b8b25223 */ /* 0x004fc80000010003 */
[----:B---3--:R-:W-:-:S04]  /*4ae0*/  @P5 FADD.FTZ R178, R183, -R178 ;  /* 0x800000b2b7b25221 */ /* 0x008fc80000010000 */
[----:B------:R-:W-:-:S04]  /*4af0*/  @P5 FFMA.FTZ R179, R4, R178, R139 ;  /* 0x000000b204b35223 */ /* 0x000fc8000001008b */
[----:B------:R-:W-:-:S04]  /*4b00*/  FMUL.FTZ R178, R179, UR13 ;  /* 0x0000000db3b27c20 */ /* 0x000fc80008410000 */
[----:B------:R-:W-:-:S05]  /*4b10*/  FMUL.FTZ R178, R178, UR12 ;  /* 0x0000000cb2b27c20 */ /* 0x000fca0008410000 */
[----:B------:R-:W-:-:S04]  /*4b20*/  FSEL R178, R178, RZ, P3 ;  /* 0x000000ffb2b27208 */ /* 0x000fc80001800000 */
[----:B------:R-:W-:-:S04]  /*4b30*/  F2FP.BF16.F32.PACK_AB R178, RZ, R178 ;  /* 0x000000b2ffb2723e */ /* 0x000fc800000010ff */
[----:B------:R-:W-:Y:S01]  /*4b40*/  PRMT R147, R147, 0x5410, R178 ;  /* 0x0000541093937816 */ /* 0x000fe200000000b2 */
[----:B------:R-:W-:Y:S06]  /*4b50*/  BRA `(.L_x_7908) ;  /* 0x0000000400707947 */ /* 0x000fec0003800000 */
.L_x_7923:
[----:B------:R-:W2:Y:S04]  /*4b60*/  LDL R182, [R1+0x10] ;  /* 0x0000100001b67983 */ /* 0x000ea80000100800 */
[----:B------:R-:W3:Y:S04]  /*4b70*/  LDL R179, [R1+0x2c] ;  /* 0x00002c0001b37983 */ /* 0x000ee80000100800 */
[----:B------:R-:W4:Y:S01]  /*4b80*/  LDL R183, [R1] ;  /* 0x0000000001b77983 */ /* 0x000f220000100800 */
[----:B------:R-:W-:Y:S01]  /*4b90*/  @P5 FFMA.FTZ R64, R194, R180, R3 ;  /* 0x000000b4c2405223 */ /* 0x000fe20000010003 */
[----:B-----5:R-:W-:-:S02]  /*4ba0*/  IMAD.MOV.U32 R66, RZ, RZ, R134 ;  /* 0x000000ffff427224 */ /* 0x020fc400078e0086 */
[-CC-:B------:R-:W-:Y:S01]  /*4bb0*/  @P5 FFMA.FTZ R140, R11, R180.reuse, R3.reuse ;  /* 0x000000b40b8c5223 */ /* 0x180fe20000010003 */
[----:B------:R-:W-:Y:S01]  /*4bc0*/  @P5 FFMA.FTZ R141, R203, R180, R3 ;  /* 0x000000b4cb8d5223 */ /* 0x000fe20000010003 */
[----:B------:R-:W-:Y:S01]  /*4bd0*/  @P5 FADD.FTZ R65, R235, -R64 ;  /* 0x80000040eb415221 */ /* 0x000fe20000010000 */
[----:B------:R-:W-:Y:S01]  /*4be0*/  MOV R67, R135 ;  /* 0x0000008700437202 */ /* 0x000fe20000000f00 */
[----:B------:R-:W0:Y:S02]  /*4bf0*/  @P4 LDC.64 R142, c[0x0][0x408] ;  /* 0x00010200ff8e4b82 */ /* 0x000e240000000a00 */
[----:B------:R-:W-:-:S06]  /*4c00*/  @P5 FFMA.FTZ R66, R4, R65, R134 ;  /* 0x0000004104425223 */ /* 0x000fcc0000010086 */
[----:B------:R-:W1:Y:S01]  /*4c10*/  @P4 LDC.64 R64, c[0x0][0x408] ;  /* 0x00010200ff404b82 */ /* 0x000e620000000a00 */
[----:B------:R-:W-:Y:S01]  /*4c20*/  @P5 FADD.FTZ R140, R249, -R140 ;  /* 0x8000008cf98c5221 */ /* 0x000fe20000010000 */
[----:B------:R-:W-:-:S03]  /*4c30*/  @P5 FADD.FTZ R141, R230, -R141 ;  /* 0x8000008de68d5221 */ /* 0x000fc60000010000 */
[C---:B------:R-:W-:Y:S01]  /*4c40*/  @P5 FFMA.FTZ R67, R4.reuse, R140, R135 ;  /* 0x0000008c04435223 */ /* 0x040fe20000010087 */
[----:B------:R-:W-:Y:S01]  /*4c50*/  MOV R140, R136 ;  /* 0x00000088008c7202 */ /* 0x000fe20000000f00 */
[----:B------:R-:W-:Y:S01]  /*4c60*/  @P5 FFMA.FTZ R140, R4, R141, R136 ;  /* 0x0000008d048c5223 */ /* 0x000fe20000010088 */
[----:B-1----:R-:W-:-:S04]  /*4c70*/  @P4 FMUL.FTZ R65, R66, R65 ;  /* 0x0000004142414220 */ /* 0x002fc80000410000 */
[----:B------:R-:W-:Y:S02]  /*4c80*/  @P4 FMUL.FTZ R141, R65, R64 ;  /* 0x00000040418d4220 */ /* 0x000fe40000410000 */
[----:B------:R-:W1:Y:S01]  /*4c90*/  @P4 LDC.64 R64, c[0x0][0x408] ;  /* 0x00010200ff404b82 */ /* 0x000e620000000a00 */
[----:B------:R-:W-:Y:S01]  /*4ca0*/  @P4 LOP3.LUT P3, RZ, R20, 0xff0000, RZ, 0xc0, !PT ;  /* 0x00ff000014ff4812 */ /* 0x000fe2000786c0ff */
[----:B-1----:R-:W-:-:S04]  /*4cb0*/  @P4 FMUL.FTZ R65, R67, R65 ;  /* 0x0000004143414220 */ /* 0x002fc80000410000 */
[----:B------:R-:W-:Y:S01]  /*4cc0*/  @P4 FMUL.FTZ R178, R65, R64 ;  /* 0x0000004041b24220 */ /* 0x000fe20000410000 */
[----:B0-----:R-:W-:Y:S01]  /*4cd0*/  @P4 FMUL.FTZ R64, R140, R143 ;  /* 0x0000008f8c404220 */ /* 0x001fe20000410000 */
[----:B------:R-:W-:-:S03]  /*4ce0*/  @P5 FFMA.FTZ R65, R15, R180, R3 ;  /* 0x000000b40f415223 */ /* 0x000fc60000010003 */
[----:B------:R-:W-:Y:S01]  /*4cf0*/  @P4 FMUL.FTZ R142, R64, R142 ;  /* 0x0000008e408e4220 */ /* 0x000fe20000410000 */
[----:B------:R-:W-:Y:S01]  /*4d00*/  @P4 FSEL R64, R141, RZ, P3 ;  /* 0x000000ff8d404208 */ /* 0x000fe20001800000 */
[----:B------:R-:W-:-:S03]  /*4d10*/  @P5 FADD.FTZ R65, R245, -R65 ;  /* 0x80000041f5415221 */ /* 0x000fc60000010000 */
[----:B------:R-:W-:Y:S02]  /*4d20*/  @P4 F2FP.BF16.F32.PACK_AB R64, RZ, R64 ;  /* 0x00000040ff40423e */ /* 0x000fe400000010ff */
[----:B------:R-:W-:Y:S01]  /*4d30*/  MOV R141, R137 ;  /* 0x00000089008d7202 */ /* 0x000fe20000000f00 */
[----:B------:R-:W-:Y:S01]  /*4d40*/  @P5 FFMA.FTZ R141, R4, R65, R137 ;  /* 0x00000041048d5223 */ /* 0x000fe20000010089 */
[----:B------:R-:W-:Y:S02]  /*4d50*/  @P4 PRMT R145, R64, 0x7610, R145 ;  /* 0x0000761040914816 */ /* 0x000fe40000000091 */
[----:B------:R-:W0:Y:S01]  /*4d60*/  @P4 LDC.64 R64, c[0x0][0x408] ;  /* 0x00010200ff404b82 */ /* 0x000e220000000a00 */
[----:B------:R-:W-:Y:S01]  /*4d70*/  @P4 LOP3.LUT P3, RZ, R20, 0xff000000, RZ, 0xc0, !PT ;  /* 0xff00000014ff4812 */ /* 0x000fe2000786c0ff */
[----:B0-----:R-:W-:-:S03]  /*4d80*/  @P4 FMUL.FTZ R143, R141, R65 ;  /* 0x000000418d8f4220 */ /* 0x001fc60000410000 */
[----:B------:R-:W-:Y:S02]  /*4d90*/  @P4 FSEL R65, R178, RZ, P3 ;  /* 0x000000ffb2414208 */ /* 0x000fe40001800000 */
[----:B------:R-:W-:Y:S01]  /*4da0*/  @P4 LOP3.LUT P3, RZ, R21, 0xff, RZ, 0xc0, !PT ;  /* 0x000000ff15ff4812 */ /* 0x000fe2000786c0ff */
[----:B------:R-:W-:-:S03]  /*4db0*/  @P4 FMUL.FTZ R143, R143, R64 ;  /* 0x000000408f8f4220 */ /* 0x000fc60000410000 */
[----:B------:R-:W-:Y:S02]  /*4dc0*/  @P4 FSEL R64, R142, RZ, P3 ;  /* 0x000000ff8e404208 */ /* 0x000fe40001800000 */
[----:B------:R-:W-:Y:S02]  /*4dd0*/  @P4 F2FP.BF16.F32.PACK_AB R65, RZ, R65 ;  /* 0x00000041ff41423e */ /* 0x000fe400000010ff */
[----:B------:R-:W-:Y:S02]  /*4de0*/  @P4 F2FP.BF16.F32.PACK_AB R64, RZ, R64 ;  /* 0x00000040ff40423e */ /* 0x000fe400000010ff */
[----:B------:R-:W-:Y:S02]  /*4df0*/  @P4 PRMT R145, R145, 0x5410, R65 ;  /* 0x0000541091914816 */ /* 0x000fe40000000041 */
[----:B------:R-:W-:Y:S02]  /*4e00*/  @P4 PRMT R146, R64, 0x7610, R146 ;  /* 0x0000761040924816 */ /* 0x000fe40000000092 */
[----:B------:R-:W0:Y:S01]  /*4e10*/  @P4 LDC.64 R64, c[0x0][0x408] ;  /* 0x00010200ff404b82 */ /* 0x000e220000000a00 */
[----:B------:R-:W-:-:S04]  /*4e20*/  @P5 FFMA.FTZ R142, R206, R180, R3 ;  /* 0x000000b4ce8e5223 */ /* 0x000fc80000010003 */
[----:B------:R-:W-:Y:S01]  /*4e30*/  @P5 FADD.FTZ R178, R222, -R142 ;  /* 0x8000008edeb25221 */ /* 0x000fe20000010000 */
[----:B------:R-:W-:-:S03]  /*4e40*/  MOV R142, R138 ;  /* 0x0000008a008e7202 */ /* 0x000fc60000000f00 */
[----:B------:R-:W-:Y:S01]  /*4e50*/  @P5 FFMA.FTZ R142, R4, R178, R138 ;  /* 0x000000b2048e5223 */ /* 0x000fe2000001008a */
[----:B------:R-:W-:-:S03]  /*4e60*/  @P4 LOP3.LUT P3, RZ, R21, 0xff00, RZ, 0xc0, !PT ;  /* 0x0000ff0015ff4812 */ /* 0x000fc6000786c0ff */
[----:B0-----:R-:W-:-:S04]  /*4e70*/  @P4 FMUL.FTZ R65, R142, R65 ;  /* 0x000000418e414220 */ /* 0x001fc80000410000 */
[----:B------:R-:W-:Y:S01]  /*4e80*/  @P4 FMUL.FTZ R64, R65, R64 ;  /* 0x0000004041404220 */ /* 0x000fe20000410000 */
[----:B------:R-:W-:Y:S02]  /*4e90*/  @P4 FSEL R65, R143, RZ, P3 ;  /* 0x000000ff8f414208 */ /* 0x000fe40001800000 */
[----:B------:R-:W-:-:S04]  /*4ea0*/  @P4 LOP3.LUT P3, RZ, R21, 0xff0000, RZ, 0xc0, !PT ;  /* 0x00ff000015ff4812 */ /* 0x000fc8000786c0ff */
[----:B------:R-:W-:Y:S02]  /*4eb0*/  @P4 FSEL R143, R64, RZ, P3 ;  /* 0x000000ff408f4208 */ /* 0x000fe40001800000 */
[----:B------:R-:W-:Y:S02]  /*4ec0*/  @P4 F2FP.BF16.F32.PACK_AB R64, RZ, R65 ;  /* 0x00000041ff40423e */ /* 0x000fe400000010ff */
[----:B------:R-:W-:Y:S02]  /*4ed0*/  @P4 F2FP.BF16.F32.PACK_AB R65, RZ, R143 ;  /* 0x0000008fff41423e */ /* 0x000fe400000010ff */
[----:B------:R-:W-:Y:S02]  /*4ee0*/  @P4 PRMT R146, R146, 0x5410, R64 ;  /* 0x0000541092924816 */ /* 0x000fe40000000040 */
[----:B------:R-:W-:Y:S02]  /*4ef0*/  @P4 PRMT R147, R65, 0x7610, R147 ;  /* 0x0000761041934816 */ /* 0x000fe40000000093 */
[----:B------:R-:W0:Y:S01]  /*4f00*/  @P4 LDC.64 R64, c[0x0][0x408] ;  /* 0x00010200ff404b82 */ /* 0x000e220000000a00 */
[----:B------:R-:W-:-:S04]  /*4f10*/  @P4 ISETP.GE.U32.AND P3, PT, R20, RZ, PT ;  /* 0x000000ff1400420c */ /* 0x000fc80003f66070 */
[----:B------:R-:W-:Y:S01]  /*4f20*/  @P4 ISETP.GE.U32.AND.EX P3, PT, R21, 0x1000000, PT, P3 ;  /* 0x010000001500480c */ /* 0x000fe20003f66130 */
[----:B--2---:R-:W-:-:S04]  /*4f30*/  @P5 FFMA.FTZ R143, R182, R180, R3 ;  /* 0x000000b4b68f5223 */ /* 0x004fc80000010003 */
[----:B---3--:R-:W-:Y:S01]  /*4f40*/  @P5 FADD.FTZ R178, R179, -R143 ;  /* 0x8000008fb3b25221 */ /* 0x008fe20000010000 */
[----:B------:R-:W-:-:S03]  /*4f50*/  MOV R143, R139 ;  /* 0x0000008b008f7202 */ /* 0x000fc60000000f00 */
[----:B------:R-:W-:Y:S02]  /*4f60*/  @P5 FFMA.FTZ R143, R4, R178, R139 ;  /* 0x000000b2048f5223 */ /* 0x000fe4000001008b */
[----:B------:R-:W1:Y:S02]  /*4f70*/  @P4 LDC.64 R178, c[0x0][0x408] ;  /* 0x00010200ffb24b82 */ /* 0x000e640000000a00 */
[----:B0-----:R-:W-:-:S04]  /*4f80*/  @P4 FMUL.FTZ R65, R143, R65 ;  /* 0x000000418f414220 */ /* 0x001fc80000410000 */
[----:B------:R-:W-:Y:S01]  /*4f90*/  @P4 FMUL.FTZ R64, R65, R64 ;  /* 0x0000004041404220 */ /* 0x000fe20000410000 */
[----:B------:R-:W-:-:S04]  /*4fa0*/  @P5 FFMA.FTZ R65, R0, R180, R3 ;  /* 0x000000b400415223 */ /* 0x000fc80000010003 */
[----:B------:R-:W-:Y:S01]  /*4fb0*/  @P4 FSEL R64, R64, RZ, P3 ;  /* 0x000000ff40404208 */ /* 0x000fe20001800000 */
[----:B------:R-:W-:-:S03]  /*4fc0*/  @P5 FADD.FTZ R65, R221, -R65 ;  /* 0x80000041dd415221 */ /* 0x000fc60000010000 */
[----:B------:R-:W-:-:S04]  /*4fd0*/  @P4 F2FP.BF16.F32.PACK_AB R64, RZ, R64 ;  /* 0x00000040ff40423e */ /* 0x000fc800000010ff */
[----:B------:R-:W-:Y:S02]  /*4fe0*/  @P4 PRMT R147, R147, 0x5410, R64 ;  /* 0x0000541093934816 */ /* 0x000fe40000000040 */
[----:B------:R-:W-:Y:S01]  /*4ff0*/  MOV R64, R132 ;  /* 0x0000008400407202 */ /* 0x000fe20000000f00 */
[----:B------:R-:W-:-:S04]  /*5000*/  @P5 FFMA.FTZ R64, R4, R65, R132 ;  /* 0x0000004104405223 */ /* 0x000fc80000010084 */
[----:B-1----:R-:W-:-:S04]  /*5010*/  @P4 FMUL.FTZ R65, R64, R179 ;  /* 0x000000b340414220 */ /* 0x002fc80000410000 */
[----:B------:R-:W-:Y:S01]  /*5020*/  @P4 FMUL.FTZ R182, R65, R178 ;  /* 0x000000b241b64220 */ /* 0x000fe20000410000 */
[----:B------:R-:W-:-:S04]  /*5030*/  @P5 FFMA.FTZ R65, R218, R180, R3 ;  /* 0x000000b4da415223 */ /* 0x000fc80000010003 */
[----:B----4-:R-:W-:Y:S01]  /*5040*/  @P5 FADD.FTZ R178, R183, -R65 ;  /* 0x80000041b7b25221 */ /* 0x010fe20000010000 */
[----:B------:R-:W-:-:S03]  /*5050*/  MOV R65, R133 ;  /* 0x0000008500417202 */ /* 0x000fc60000000f00 */
[----:B------:R-:W-:Y:S02]  /*5060*/  @P5 FFMA.FTZ R65, R4, R178, R133 ;  /* 0x000000b204415223 */ /* 0x000fe40000010085 */
[----:B------:R-:W0:Y:S01]  /*5070*/  @P4 LDC.64 R178, c[0x0][0x408] ;  /* 0x00010200ffb24b82 */ /* 0x000e220000000a00 */
[----:B------:R-:W-:Y:S01]  /*5080*/  @P4 LOP3.LUT P3, RZ, R20, 0xff00, RZ, 0xc0, !PT ;  /* 0x0000ff0014ff4812 */ /* 0x000fe2000786c0ff */
[----:B0-----:R-:W-:-:S04]  /*5090*/  @P4 FMUL.FTZ R179, R65, R179 ;  /* 0x000000b341b34220 */ /* 0x001fc80000410000 */
[----:B------:R-:W-:-:S05]  /*50a0*/  @P4 FMUL.FTZ R178, R179, R178 ;  /* 0x000000b2b3b24220 */ /* 0x000fca0000410000 */
[----:B------:R-:W-:Y:S02]  /*50b0*/  @P4 FSEL R178, R178, RZ, P3 ;  /* 0x000000ffb2b24208 */ /* 0x000fe40001800000 */
[----:B------:R-:W-:-:S04]  /*50c0*/  @P4 LOP3.LUT P3, RZ, R20, 0xff, RZ, 0xc0, !PT ;  /* 0x000000ff14ff4812 */ /* 0x000fc8000786c0ff */
[----:B------:R-:W-:-:S04]  /*50d0*/  @P4 FSEL R179, R182, RZ, P3 ;  /* 0x000000ffb6b34208 */ /* 0x000fc80001800000 */
[----:B------:R-:W-:Y:S02]  /*50e0*/  @P4 F2FP.BF16.F32.PACK_AB R179, RZ, R179 ;  /* 0x000000b3ffb3423e */ /* 0x000fe400000010ff */
[----:B------:R-:W-:Y:S02]  /*50f0*/  @P4 F2FP.BF16.F32.PACK_AB R178, RZ, R178 ;  /* 0x000000b2ffb2423e */ /* 0x000fe400000010ff */
[----:B------:R-:W-:-:S04]  /*5100*/  @P4 PRMT R144, R179, 0x7610, R144 ;  /* 0x00007610b3904816 */ /* 0x000fc80000000090 */
[----:B------:R-:W-:-:S07]  /*5110*/  @P4 PRMT R144, R144, 0x5410, R178 ;  /* 0x0000541090904816 */ /* 0x000fce00000000b2 */
.L_x_7908:
[----:B------:R-:W-:Y:S05]  /*5120*/  BSYNC.RECONVERGENT B1 ;  /* 0x0000000000017941 */ /* 0x000fea0003800200 */
.L_x_7891:
[----:B------:R-:W-:-:S04]  /*5130*/  ISETP.NE.U32.AND P3, PT, R177, RZ, PT ;  /* 0x000000ffb100720c */ /* 0x000fc80003f65070 */
[----:B------:R-:W-:-:S13]  /*5140*/  ISETP.NE.AND.EX P3, PT, R181, RZ, PT, P3 ;  /* 0x000000ffb500720c */ /* 0x000fda0003f65330 */
[----:B------:R-:W0:Y:S02]  /*5150*/  @P3 LDC.64 R178, c[0x0][0x478] ;  /* 0x00011e00ffb23b82 */ /* 0x000e240000000a00 */
[----:B0-----:R-:W-:-:S04]  /*5160*/  @P3 IMAD.WIDE.U32 R178, R176, 0x20, R178 ;  /* 0x00000020b0b23825 */ /* 0x001fc800078e00b2 */
[----:B------:R-:W-:Y:S01]  /*5170*/  VIADD R176, R176, 0x20 ;  /* 0x00000020b0b07836 */ /* 0x000fe20000000000 */
[----:B------:R-:W-:Y:S04]  /*5180*/  @P3 STG.E.128 desc[UR6][R178.64], R64 ;  /* 0x00000040b2003986 */ /* 0x000fe8000c101d06 */
[----:B------:R0:W-:Y:S02]  /*5190*/  @P3 STG.E.128 desc[UR6][R178.64+0x10], R140 ;  /* 0x0000108cb2003986 */ /* 0x0001e4000c101d06 */
[----:B0-----:R-:W0:Y:S02]  /*51a0*/  @P4 LDC.64 R178, c[0x0][0x468] ;  /* 0x00011a00ffb24b82 */ /* 0x001e240000000a00 */
[C---:B0-----:R-:W-:Y:S01]  /*51b0*/  @P4 IMAD.WIDE.U32 R178, R2.reuse, 0x10, R178 ;  /* 0x0000001002b24825 */ /* 0x041fe200078e00b2 */
[----:B------:R-:W-:-:S04]  /*51c0*/  IADD3 R2, PT, PT, R2, 0x20, RZ ;  /* 0x0000002002027810 */ /* 0x000fc80007ffe0ff */
[----:B------:R0:W-:Y:S03]  /*51d0*/  @P4 STG.E.128 desc[UR6][R178.64], R144 ;  /* 0x00000090b2004986 */ /* 0x0001e6000c101d06 */
.L_x_7890:
[----:B------:R-:W-:Y:S05]  /*51e0*/  BSYNC.RECONVERGENT B2 ;  /* 0x0000000000027941 */ /* 0x000fea0003800200 */
.L_x_7889:
        /* <DEDUP_REMOVED lines=12> */
[----:B------:R-:W-:Y:S01]  /*52b0*/  @P5 FFMA.FTZ R64, R189, R180, R3 ;  /* 0x000000b4bd405223 */ /* 0x000fe20000010003 */
[----:B------:R-:W1:Y:S03]  /*52c0*/  @P4 LDC.64 R140, c[0x0][0x408] ;  /* 0x00010200ff8c4b82 */ /* 0x000e660000000a00 */
[----:B------:R-:W-:Y:S01]  /*52d0*/  @P5 FADD.FTZ R65, R241, -R64 ;  /* 0x80000040f1415221 */ /* 0x000fe20000010000 */
[----:B-----5:R-:W-:-:S03]  /*52e0*/  MOV R64, R32 ;  /* 0x0000002000407202 */ /* 0x020fc60000000f00 */
[----:B------:R-:W-:Y:S01]  /*52f0*/  @P5 FFMA.FTZ R64, R4, R65, R32 ;  /* 0x0000004104405223 */ /* 0x000fe20000010020 */
[----:B------:R-:W-:Y:S01]  /*5300*/  @P5 FFMA.FTZ R65, R217, R180, R3 ;  /* 0x000000b4d9415223 */ /* 0x000fe20000010003 */
[----:B------:R-:W-:Y:S01]  /*5310*/  @P4 LOP3.LUT P2, RZ, R22, 0xff, RZ, 0xc0, !PT ;  /* 0x000000ff16ff4812 */ /* 0x000fe2000784c0ff */
[----:B0-----:R-:W0:Y:S02]  /*5320*/  @P4 LDC.64 R178, c[0x0][0x408] ;  /* 0x00010200ffb24b82 */ /* 0x001e240000000a00 */
[----:B------:R-:W-:Y:S01]  /*5330*/  @P5 FADD.FTZ R66, R252, -R65 ;  /* 0x80000041fc425221 */ /* 0x000fe20000010000 */
[----:B------:R-:W-:-:S03]  /*5340*/  MOV R65, R33 ;  /* 0x0000002100417202 */ /* 0x000fc60000000f00 */
[----:B------:R-:W-:Y:S02]  /*5350*/  @P5 FFMA.FTZ R65, R4, R66, R33 ;  /* 0x0000004204415223 */ /* 0x000fe40000010021 */
[----:B------:R-:W4:Y:S02]  /*5360*/  @P4 LDC.64 R66, c[0x0][0x408] ;  /* 0x00010200ff424b82 */ /* 0x000f240000000a00 */
[----:B-1----:R-:W-:-:S04]  /*5370*/  @P4 FMUL.FTZ R141, R65, R141 ;  /* 0x0000008d418d4220 */ /* 0x002fc80000410000 */
[----:B------:R-:W-:Y:S01]  /*5380*/  @P4 FMUL.FTZ R140, R141, R140 ;  /* 0x0000008c8d8c4220 */ /* 0x000fe20000410000 */
[----:B----4-:R-:W-:-:S04]  /*5390*/  @P4 FMUL.FTZ R67, R64, R67 ;  /* 0x0000004340434220 */ /* 0x010fc80000410000 */
[----:B------:R-:W-:Y:S01]  /*53a0*/  @P4 FMUL.FTZ R66, R67, R66 ;  /* 0x0000004243424220 */ /* 0x000fe20000410000 */
[----:B------:R-:W-:-:S04]  /*53b0*/  @P5 FFMA.FTZ R67, R193, R180, R3 ;  /* 0x000000b4c1435223 */ /* 0x000fc80000010003 */
[----:B------:R-:W-:Y:S01]  /*53c0*/  @P5 FADD.FTZ R67, R234, -R67 ;  /* 0x80000043ea435221 */ /* 0x000fe20000010000 */
[----:B------:R-:W-:Y:S02]  /*53d0*/  @P4 FSEL R141, R66, RZ, P2 ;  /* 0x000000ff428d4208 */ /* 0x000fe40001000000 */
[----:B------:R-:W-:Y:S02]  /*53e0*/  @P4 LOP3.LUT P2, RZ, R22, 0xff00, RZ, 0xc0, !PT ;  /* 0x0000ff0016ff4812 */ /* 0x000fe4000784c0ff */
[----:B------:R-:W-:Y:S01]  /*53f0*/  MOV R66, R34 ;  /* 0x0000002200427202 */ /* 0x000fe20000000f00 */
[----:B------:R-:W-:Y:S01]  /*5400*/  @P5 FFMA.FTZ R66, R4, R67, R34 ;  /* 0x0000004304425223 */ /* 0x000fe20000010022 */
[----:B------:R-:W-:Y:S02]  /*5410*/  @P4 FSEL R142, R140, RZ, P2 ;  /* 0x000000ff8c8e4208 */ /* 0x000fe40001000000 */
[----:B------:R-:W-:Y:S02]  /*5420*/  @P4 F2FP.BF16.F32.PACK_AB R67, RZ, R141 ;  /* 0x0000008dff43423e */ /* 0x000fe400000010ff */
[----:B------:R-:W1:Y:S01]  /*5430*/  @P4 LDC.64 R140, c[0x0][0x408] ;  /* 0x00010200ff8c4b82 */ /* 0x000e620000000a00 */
[----:B------:R-:W-:-:S02]  /*5440*/  @P4 LOP3.LUT P2, RZ, R22, 0xff0000, RZ, 0xc0, !PT ;  /* 0x00ff000016ff4812 */ /* 0x000fc4000784c0ff */
[----:B------:R-:W-:Y:S02]  /*5450*/  @P4 PRMT R144, R67, 0x7610, R144 ;  /* 0x0000761043904816 */ /* 0x000fe40000000090 */
[----:B------:R-:W-:Y:S01]  /*5460*/  MOV R67, R35 ;  /* 0x0000002300437202 */ /* 0x000fe20000000f00 */
[----:B-1----:R-:W-:-:S04]  /*5470*/  @P4 FMUL.FTZ R141, R66, R141 ;  /* 0x0000008d428d4220 */ /* 0x002fc80000410000 */
[----:B------:R-:W-:Y:S01]  /*5480*/  @P4 FMUL.FTZ R140, R141, R140 ;  /* 0x0000008c8d8c4220 */ /* 0x000fe20000410000 */
[----:B------:R-:W-:-:S04]  /*5490*/  @P5 FFMA.FTZ R141, R12, R180, R3 ;  /* 0x000000b40c8d5223 */ /* 0x000fc80000010003 */
[----:B------:R-:W-:Y:S01]  /*54a0*/  @P4 FSEL R140, R140, RZ, P2 ;  /* 0x000000ff8c8c4208 */ /* 0x000fe20001000000 */
[----:B------:R-:W-:-:S03]  /*54b0*/  @P5 FADD.FTZ R141, R248, -R141 ;  /* 0x8000008df88d5221 */ /* 0x000fc60000010000 */
[----:B------:R-:W-:Y:S01]  /*54c0*/  @P4 F2FP.BF16.F32.PACK_AB R140, RZ, R140 ;  /* 0x0000008cff8c423e */ /* 0x000fe200000010ff */
[----:B------:R-:W-:-:S03]  /*54d0*/  @P5 FFMA.FTZ R67, R4, R141, R35 ;  /* 0x0000008d04435223 */ /* 0x000fc60000010023 */
[----:B------:R-:W-:Y:S02]  /*54e0*/  @P4 PRMT R145, R140, 0x7610, R145 ;  /* 0x000076108c914816 */ /* 0x000fe40000000091 */
[----:B------:R-:W1:Y:S01]  /*54f0*/  @P4 LDC.64 R140, c[0x0][0x408] ;  /* 0x00010200ff8c4b82 */ /* 0x000e620000000a00 */
[----:B------:R-:W-:Y:S02]  /*5500*/  @P4 F2FP.BF16.F32.PACK_AB R142, RZ, R142 ;  /* 0x0000008eff8e423e */ /* 0x000fe400000010ff */
[----:B------:R-:W-:Y:S02]  /*5510*/  @P4 LOP3.LUT P2, RZ, R22, 0xff000000, RZ, 0xc0, !PT ;  /* 0xff00000016ff4812 */ /* 0x000fe4000784c0ff */
[----:B------:R-:W-:-:S03]  /*5520*/  @P4 PRMT R144, R144, 0x5410, R142 ;  /* 0x0000541090904816 */ /* 0x000fc6000000008e */
[----:B------:R-:W4:Y:S01]  /*5530*/  @P4 LDC.64 R142, c[0x0][0x408] ;  /* 0x00010200ff8e4b82 */ /* 0x000f220000000a00 */
[----:B-1----:R-:W-:-:S04]  /*5540*/  @P4 FMUL.FTZ R141, R67, R141 ;  /* 0x0000008d438d4220 */ /* 0x002fc80000410000 */
[----:B------:R-:W-:-:S05]  /*5550*/  @P4 FMUL.FTZ R140, R141, R140 ;  /* 0x0000008c8d8c4220 */ /* 0x000fca0000410000 */
[----:B------:R-:W-:-:S04]  /*5560*/  @P4 FSEL R140, R140, RZ, P2 ;  /* 0x000000ff8c8c4208 */ /* 0x000fc80001000000 */
[----:B------:R-:W-:-:S04]  /*5570*/  @P4 F2FP.BF16.F32.PACK_AB R140, RZ, R140 ;  /* 0x0000008cff8c423e */ /* 0x000fc800000010ff */
[----:B------:R-:W-:Y:S01]  /*5580*/  @P4 PRMT R145, R145, 0x5410, R140 ;  /* 0x0000541091914816 */ /* 0x000fe2000000008c */
[----:B------:R-:W-:-:S04]  /*5590*/  @P5 FFMA.FTZ R140, R202, R180, R3 ;  /* 0x000000b4ca8c5223 */ /* 0x000fc80000010003 */
[----:B------:R-:W-:Y:S01]  /*55a0*/  @P5 FADD.FTZ R141, R229, -R140 ;  /* 0x8000008ce58d5221 */ /* 0x000fe20000010000 */
[----:B------:R-:W-:-:S03]  /*55b0*/  MOV R140, R28 ;  /* 0x0000001c008c7202 */ /* 0x000fc60000000f00 */
[----:B------:R-:W-:-:S04]  /*55c0*/  @P5 FFMA.FTZ R140, R4, R141, R28 ;  /* 0x0000008d048c5223 */ /* 0x000fc8000001001c */
[----:B----4-:R-:W-:Y:S01]  /*55d0*/  @P4 FMUL.FTZ R143, R140, R143 ;  /* 0x0000008f8c8f4220 */ /* 0x010fe20000410000 */
[----:B------:R-:W-:-:S03]  /*55e0*/  @P4 LOP3.LUT P2, RZ, R23, 0xff, RZ, 0xc0, !PT ;  /* 0x000000ff17ff4812 */ /* 0x000fc6000784c0ff */
[----:B------:R-:W-:-:S05]  /*55f0*/  @P4 FMUL.FTZ R142, R143, R142 ;  /* 0x0000008e8f8e4220 */ /* 0x000fca0000410000 */
[----:B------:R-:W-:-:S04]  /*5600*/  @P4 FSEL R141, R142, RZ, P2 ;  /* 0x000000ff8e8d4208 */ /* 0x000fc80001000000 */
[----:B------:R-:W-:-:S04]  /*5610*/  @P4 F2FP.BF16.F32.PACK_AB R141, RZ, R141 ;  /* 0x0000008dff8d423e */ /* 0x000fc800000010ff */
[----:B------:R-:W-:Y:S01]  /*5620*/  @P4 PRMT R146, R141, 0x7610, R146 ;  /* 0x000076108d924816 */ /* 0x000fe20000000092 */
[----:B------:R-:W-:-:S04]  /*5630*/  @P5 FFMA.FTZ R141, R16, R180, R3 ;  /* 0x000000b4108d5223 */ /* 0x000fc80000010003 */
[----:B------:R-:W-:Y:S01]  /*5640*/  @P5 FADD.FTZ R142, R244, -R141 ;  /* 0x8000008df48e5221 */ /* 0x000fe20000010000 */
[----:B------:R-:W-:-:S03]  /*5650*/  MOV R141, R29 ;  /* 0x0000001d008d7202 */ /* 0x000fc60000000f00 */
[----:B------:R-:W-:Y:S02]  /*5660*/  @P5 FFMA.FTZ R141, R4, R142, R29 ;  /* 0x0000008e048d5223 */ /* 0x000fe4000001001d */
[----:B------:R-:W1:Y:S01]  /*5670*/  @P4 LDC.64 R142, c[0x0][0x408] ;  /* 0x00010200ff8e4b82 */ /* 0x000e620000000a00 */
[----:B------:R-:W-:Y:S01]  /*5680*/  @P4 LOP3.LUT P2, RZ, R23, 0xff00, RZ, 0xc0, !PT ;  /* 0x0000ff0017ff4812 */ /* 0x000fe2000784c0ff */
[----:B-1----:R-:W-:-:S04]  /*5690*/  @P4 FMUL.FTZ R143, R141, R143 ;  /* 0x0000008f8d8f4220 */ /* 0x002fc80000410000 */
        /* <DEDUP_REMOVED lines=8> */
[----:B0-----:R-:W-:Y:S01]  /*5720*/  @P4 FMUL.FTZ R143, R142, R179 ;  /* 0x000000b38e8f4220 */ /* 0x001fe20000410000 */
[----:B------:R-:W-:-:S03]  /*5730*/  @P4 LOP3.LUT P2, RZ, R23, 0xff0000, RZ, 0xc0, !PT ;  /* 0x00ff000017ff4812 */ /* 0x000fc6000784c0ff */
[----:B------:R-:W-:-:S05]  /*5740*/  @P4 FMUL.FTZ R143, R143, R178 ;  /* 0x000000b28f8f4220 */ /* 0x000fca0000410000 */
[----:B------:R-:W-:-:S04]  /*5750*/  @P4 FSEL R143, R143, RZ, P2 ;  /* 0x000000ff8f8f4208 */ /* 0x000fc80001000000 */
[----:B------:R-:W-:-:S04]  /*5760*/  @P4 F2FP.BF16.F32.PACK_AB R143, RZ, R143 ;  /* 0x0000008fff8f423e */ /* 0x000fc800000010ff */
[----:B------:R-:W-:Y:S02]  /*5770*/  @P4 PRMT R147, R143, 0x7610, R147 ;  /* 0x000076108f934816 */ /* 0x000fe40000000093 */
[----:B------:R-:W-:Y:S01]  /*5780*/  MOV R143, R31 ;  /* 0x0000001f008f7202 */ /* 0x000fe20000000f00 */
[----:B--2---:R-:W-:-:S04]  /*5790*/  @P5 FFMA.FTZ R177, R177, R180, R3 ;  /* 0x000000b4b1b15223 */ /* 0x004fc80000010003 */
[----:B---3--:R-:W-:-:S04]  /*57a0*/  @P5 FADD.FTZ R177, R181, -R177 ;  /* 0x800000b1b5b15221 */ /* 0x008fc80000010000 */
[----:B------:R-:W-:Y:S01]  /*57b0*/  @P5 FFMA.FTZ R143, R4, R177, R31 ;  /* 0x000000b1048f5223 */ /* 0x000fe2000001001f */
        /* <DEDUP_REMOVED lines=9> */
.L_x_7928:
[----:B0-----:R-:W-:Y:S01]  /*5850*/  @P5 FFMA.FTZ R178, R189, R180, R3 ;  /* 0x000000b4bdb25223 */ /* 0x001fe20000010003 */
[----:B-----5:R-:W-:Y:S01]  /*5860*/  IMAD.MOV.U32 R177, RZ, RZ, R32 ;  /* 0x000000ffffb17224 */ /* 0x020fe200078e0020 */
[----:B------:R-:W-:Y:S02]  /*5870*/  @P4 LOP3.LUT P2, RZ, R22, 0xff, RZ, 0xc0, !PT ;  /* 0x000000ff16ff4812 */ /* 0x000fe4000784c0ff */
[----:B------:R-:W-:-:S04]  /*5880*/  @P5 FADD.FTZ R178, R241, -R178 ;  /* 0x800000b2f1b25221 */ /* 0x000fc80000010000 */
[----:B------:R-:W-:Y:S02]  /*5890*/  @P5 FFMA.FTZ R177, R4, R178, R32 ;  /* 0x000000b204b15223 */ /* 0x000fe40000010020 */
[----:B------:R-:W0:Y:S02]  /*58a0*/  @P4 LDC.64 R178, c[0x0][0x408] ;  /* 0x00010200ffb24b82 */ /* 0x000e240000000a00 */
[----:B0-----:R-:W-:-:S04]  /*58b0*/  @P4 FMUL.FTZ R179, R177, R179 ;  /* 0x000000b3b1b34220 */ /* 0x001fc80000410000 */
[----:B------:R-:W-:-:S05]  /*58c0*/  @P4 FMUL.FTZ R178, R179, R178 ;  /* 0x000000b2b3b24220 */ /* 0x000fca0000410000 */
[----:B------:R-:W-:Y:S01]  /*58d0*/  @P4 FSEL R177, R178, RZ, P2 ;  /* 0x000000ffb2b14208 */ /* 0x000fe20001000000 */
[----:B------:R-:W-:Y:S01]  /*58e0*/  @P5 FFMA.FTZ R178, R217, R180, R3 ;  /* 0x000000b4d9b25223 */ /* 0x000fe20000010003 */
[----:B------:R-:W-:Y:S02]  /*58f0*/  @P4 LOP3.LUT P2, RZ, R22, 0xff00, RZ, 0xc0, !PT ;  /* 0x0000ff0016ff4812 */ /* 0x000fe4000784c0ff */
[----:B------:R-:W-:Y:S01]  /*5900*/  @P4 F2FP.BF16.F32.PACK_AB R177, RZ, R177 ;  /* 0x000000b1ffb1423e */ /* 0x000fe200000010ff */
[----:B------:R-:W-:-:S03]  /*5910*/  @P5 FADD.FTZ R178, R252, -R178 ;  /* 0x800000b2fcb25221 */ /* 0x000fc60000010000 */
[----:B------:R-:W-:Y:S02]  /*5920*/  @P4 PRMT R144, R177, 0x7610, R144 ;  /* 0x00007610b1904816 */ /* 0x000fe40000000090 */
[----:B------:R-:W-:Y:S01]  /*5930*/  MOV R177, R33 ;  /* 0x0000002100b17202 */ /* 0x000fe20000000f00 */
        /* <DEDUP_REMOVED lines=77> */
.L_x_7927:
[----:B------:R-:W-:-:S04]  /*5e10*/  UISETP.NE.U32.AND UP0, UPT, UR20, URZ, UPT ;  /* 0x000000ff1400728c */ /* 0x000fc8000bf05070 */
[----:B------:R-:W-:-:S06]  /*5e20*/  UISETP.NE.AND.EX UP0, UPT, UR21, URZ, UPT, UP0 ;  /* 0x000000ff1500728c */ /* 0x000fcc000bf05300 */
[----:B------:R-:W-:-:S13]  /*5e30*/  PLOP3.LUT P3, PT, PT, PT, UP0, 0x80, 0x8 ;  /* 0x000000000008781c */ /* 0x000fda0003f6f008 */
[----:B------:R-:W-:Y:S05]  /*5e40*/  @!P3 BRA `(.L_x_7930) ;  /* 0x000000080038b947 */ /* 0x000fea0003800000 */
[----:B0-----:R-:W2:Y:S04]  /*5e50*/  LDL R178, [R1+0xc] ;  /* 0x00000c0001b27983 */ /* 0x001ea80000100800 */
[----:B------:R-:W3:Y:S01]  /*5e60*/  LDL R177, [R1+0x28] ;  /* 0x0000280001b17983 */ /* 0x000ee20000100800 */
[-CC-:B------:R-:W-:Y:S01]  /*5e70*/  FFMA.FTZ R65, R211, R180.reuse, R3.reuse ;  /* 0x000000b4d3417223 */ /* 0x180fe20000010003 */
[-CC-:B------:R-:W-:Y:S01]  /*5e80*/  FFMA.FTZ R141, R16, R180.reuse, R3.reuse ;  /* 0x000000b4108d7223 */ /* 0x180fe20000010003 */
[-CC-:B------:R-:W-:Y:S01]  /*5e90*/  FFMA.FTZ R140, R202, R180.reuse, R3.reuse ;  /* 0x000000b4ca8c7223 */ /* 0x180fe20000010003 */
[-C--:B------:R-:W-:Y:S01]  /*5ea0*/  FFMA.FTZ R67, R12, R180.reuse, R3 ;  /* 0x000000b40c437223 */ /* 0x080fe20000010003 */
[----:B------:R-:W-:Y:S01]  /*5eb0*/  FADD.FTZ R142, R220, -R65 ;  /* 0x80000041dc8e7221 */ /* 0x000fe20000010000 */
[-CC-:B------:R-:W-:Y:S01]  /*5ec0*/  FFMA.FTZ R65, R193, R180.reuse, R3.reuse ;  /* 0x000000b4c1417223 */ /* 0x180fe20000010003 */
[-C--:B------:R-:W-:Y:S01]  /*5ed0*/  FFMA.FTZ R64, R189, R180.reuse, R3 ;  /* 0x000000b4bd407223 */ /* 0x080fe20000010003 */
[----:B------:R-:W-:Y:S01]  /*5ee0*/  FADD.FTZ R141, R244, -R141 ;  /* 0x8000008df48d7221 */ /* 0x000fe20000010000 */
[----:B------:R-:W-:Y:S01]  /*5ef0*/  FADD.FTZ R140, R229, -R140 ;  /* 0x8000008ce58c7221 */ /* 0x000fe20000010000 */
[----:B------:R-:W-:Y:S01]  /*5f00*/  FADD.FTZ R66, R234, -R65 ;  /* 0x80000041ea427221 */ /* 0x000fe20000010000 */
[----:B------:R-:W-:Y:S01]  /*5f10*/  FFMA.FTZ R65, R217, R180, R3 ;  /* 0x000000b4d9417223 */ /* 0x000fe20000010003 */
        /* <DEDUP_REMOVED lines=35> */
.L_x_7932:
[----:B------:R-:W-:Y:S05]  /*6150*/  BSYNC.RECONVERGENT B3 ;  /* 0x0000000000037941 */ /* 0x000fea0003800200 */
.L_x_7931:
        /* <DEDUP_REMOVED lines=13> */
.L_x_7934:
[----:B------:R-:W-:Y:S05]  /*6230*/  BSYNC.RECONVERGENT B3 ;  /* 0x0000000000037941 */ /* 0x000fea0003800200 */
.L_x_7933:
        /* <DEDUP_REMOVED lines=13> */
.L_x_7936:
[----:B------:R-:W-:Y:S05]  /*6310*/  BSYNC.RECONVERGENT B3 ;  /* 0x0000000000037941 */ /* 0x000fea0003800200 */
.L_x_7935:
        /* <DEDUP_REMOVED lines=13> */
.L_x_7938:
[----:B------:R-:W-:Y:S05]  /*63f0*/  BSYNC.RECONVERGENT B3 ;  /* 0x0000000000037941 */ /* 0x000fea0003800200 */
.L_x_7937:
        /* <DEDUP_REMOVED lines=13> */
.L_x_7940:
[----:B------:R-:W-:Y:S05]  /*64d0*/  BSYNC.RECONVERGENT B3 ;  /* 0x0000000000037941 */ /* 0x000fea0003800200 */
.L_x_7939:
        /* <DEDUP_REMOVED lines=13> */
.L_x_7942:
[----:B------:R-:W-:Y:S05]  /*65b0*/  BSYNC.RECONVERGENT B3 ;  /* 0x0000000000037941 */ /* 0x000fea0003800200 */
.L_x_7941:
        /* <DEDUP_REMOVED lines=13> */
.L_x_7944:
[----:B------:R-:W-:Y:S05]  /*6690*/  BSYNC.RECONVERGENT B3 ;  /* 0x0000000000037941 */ /* 0x000fea0003800200 */
.L_x_7943:
        /* <DEDUP_REMOVED lines=9> */
.L_x_7930:
        /* <DEDUP_REMOVED lines=12> */
[----:B0-----:R-:W-:-:S07]  /*67f0*/  PRMT R144, R177, 0x7610, R144 ;  /* 0x00007610b1907816 */ /* 0x001fce0000000090 */
.L_x_7946:
[----:B------:R-:W-:Y:S05]  /*6800*/  BSYNC.RECONVERGENT B3 ;  /* 0x0000000000037941 */ /* 0x000fea0003800200 */
.L_x_7945:
        /* <DEDUP_REMOVED lines=13> */
.L_x_7948:
[----:B------:R-:W-:Y:S05]  /*68e0*/  BSYNC.RECONVERGENT B3 ;  /* 0x0000000000037941 */ /* 0x000fea0003800200 */
.L_x_7947:
        /* <DEDUP_REMOVED lines=13> */
.L_x_7950:
[----:B------:R-:W-:Y:S05]  /*69c0*/  BSYNC.RECONVERGENT B3 ;  /* 0x0000000000037941 */ /* 0x000fea0003800200 */
.L_x_7949:
        /* <DEDUP_REMOVED lines=13> */
.L_x_7952:
[----:B------:R-:W-:Y:S05]  /*6aa0*/  BSYNC.RECONVERGENT B3 ;  /* 0x0000000000037941 */ /* 0x000fea0003800200 */
.L_x_7951:
        /* <DEDUP_REMOVED lines=13> */
.L_x_7954:
[----:B------:R-:W-:Y:S05]  /*6b80*/  BSYNC.RECONVERGENT B3 ;  /* 0x0000000000037941 */ /* 0x000fea0003800200 */
.L_x_7953:
        /* <DEDUP_REMOVED lines=13> */
.L_x_7956:
[----:B------:R-:W-:Y:S05]  /*6c60*/  BSYNC.RECONVERGENT B3 ;  /* 0x0000000000037941 */ /* 0x000fea0003800200 */
.L_x_7955:
        /* <DEDUP_REMOVED lines=13> */
.L_x_7958:
[----:B------:R-:W-:Y:S05]  /*6d40*/  BSYNC.RECONVERGENT B3 ;  /* 0x0000000000037941 */ /* 0x000fea0003800200 */
.L_x_7957:
[----:B------:R-:W-:Y:S05]  /*6d50*/  @!P4 BRA `(.L_x_7929) ;  /* 0x000000000038c947 */ /* 0x000fea0003800000 */
[----:B------:R-:W2:Y:S04]  /*6d60*/  LDL R177, [R1+0xc] ;  /* 0x00000c0001b17983 */ /* 0x000ea80000100800 */
[----:B0-----:R-:W3:Y:S01]  /*6d70*/  LDL R178, [R1+0x28] ;  /* 0x0000280001b27983 */ /* 0x001ee20000100800 */
        /* <DEDUP_REMOVED lines=12> */
.L_x_7929:
[----:B------:R-:W-:Y:S05]  /*6e40*/  BSYNC.RECONVERGENT B1 ;  /* 0x0000000000017941 */ /* 0x000fea0003800200 */
.L_x_7926:
[----:B0-----:R-:W0:Y:S02]  /*6e50*/  @P3 LDC.64 R178, c[0x0][0x478] ;  /* 0x00011e00ffb23b82 */ /* 0x001e240000000a00 */
[C---:B0-----:R-:W-:Y:S01]  /*6e60*/  @P3 IMAD.WIDE.U32 R178, R176.reuse, 0x20, R178 ;  /* 0x00000020b0b23825 */ /* 0x041fe200078e00b2 */
[----:B------:R-:W-:-:S04]  /*6e70*/  IADD3 R176, PT, PT, R176, 0x20, RZ ;  /* 0x00000020b0b07810 */ /* 0x000fc80007ffe0ff */
[----:B------:R-:W-:Y:S04]  /*6e80*/  @P3 STG.E.128 desc[UR6][R178.64], R64 ;  /* 0x00000040b2003986 */ /* 0x000fe8000c101d06 */
[----:B------:R0:W-:Y:S02]  /*6e90*/  @P3 STG.E.128 desc[UR6][R178.64+0x10], R140 ;  /* 0x0000108cb2003986 */ /* 0x0001e4000c101d06 */
[----:B0-----:R-:W0:Y:S02]  /*6ea0*/  @P4 LDC.64 R178, c[0x0][0x468] ;  /* 0x00011a00ffb24b82 */ /* 0x001e240000000a00 */
[----:B0-----:R-:W-:-:S04]  /*6eb0*/  @P4 IMAD.WIDE.U32 R178, R2, 0x10, R178 ;  /* 0x0000001002b24825 */ /* 0x001fc800078e00b2 */
[----:B------:R-:W-:Y:S01]  /*6ec0*/  VIADD R2, R2, 0x20 ;  /* 0x0000002002027836 */ /* 0x000fe20000000000 */
[----:B------:R1:W-:Y:S06]  /*6ed0*/  @P4 STG.E.128 desc[UR6][R178.64], R144 ;  /* 0x00000090b2004986 */ /* 0x0003ec000c101d06 */
.L_x_7925:
[----:B------:R-:W-:Y:S05]  /*6ee0*/  BSYNC.RECONVERGENT B2 ;  /* 0x0000000000027941 */ /* 0x000fea0003800200 */
.L_x_7924:
        /* <DEDUP_REMOVED lines=12> */
[-CC-:B------:R-:W-:Y:S01]  /*6fb0*/  @P5 FFMA.FTZ R65, R190, R180.reuse, R3.reuse ;  /* 0x000000b4be415223 */ /* 0x180fe20000010003 */
[----:B------:R-:W-:Y:S01]  /*6fc0*/  @P5 FFMA.FTZ R66, R9, R180, R3 ;  /* 0x000000b409425223 */ /* 0x000fe20000010003 */
[----:B-----5:R-:W-:Y:S01]  /*6fd0*/  MOV R64, R152 ;  /* 0x0000009800407202 */ /* 0x020fe20000000f00 */
[----:B------:R-:W4:Y:S01]  /*6fe0*/  @P4 LDC.64 R140, c[0x0][0x408] ;  /* 0x00010200ff8c4b82 */ /* 0x000f220000000a00 */
[----:B------:R-:W-:Y:S01]  /*6ff0*/  @P5 FADD.FTZ R65, R240, -R65 ;  /* 0x80000041f0415221 */ /* 0x000fe20000010000 */
[----:B------:R-:W-:-:S03]  /*7000*/  @P5 FADD.FTZ R66, R251, -R66 ;  /* 0x80000042fb425221 */ /* 0x000fc60000010000 */
[C---:B------:R-:W-:Y:S01]  /*7010*/  @P5 FFMA.FTZ R64, R4.reuse, R65, R152 ;  /* 0x0000004104405223 */ /* 0x040fe20000010098 */
[----:B------:R-:W-:Y:S01]  /*7020*/  MOV R65, R153 ;  /* 0x0000009900417202 */ /* 0x000fe20000000f00 */
[----:B------:R-:W-:Y:S02]  /*7030*/  @P5 FFMA.FTZ R65, R4, R66, R153 ;  /* 0x0000004204415223 */ /* 0x000fe40000010099 */
[----:B------:R-:W0:Y:S01]  /*7040*/  @P4 LDC.64 R66, c[0x0][0x408] ;  /* 0x00010200ff424b82 */ /* 0x000e220000000a00 */
[----:B------:R-:W-:Y:S01]  /*7050*/  @P4 LOP3.LUT P3, RZ, R24, 0xff00, RZ, 0xc0, !PT ;  /* 0x0000ff0018ff4812 */ /* 0x000fe2000786c0ff */
[----:B----4-:R-:W-:Y:S01]  /*7060*/  @P4 FMUL.FTZ R141, R65, R141 ;  /* 0x0000008d418d4220 */ /* 0x010fe20000410000 */
[----:B0-----:R-:W-:-:S04]  /*7070*/  @P4 FMUL.FTZ R67, R64, R67 ;  /* 0x0000004340434220 */ /* 0x001fc80000410000 */
[----:B------:R-:W-:Y:S01]  /*7080*/  @P4 FMUL.FTZ R67, R67, R66 ;  /* 0x0000004243434220 */ /* 0x000fe20000410000 */
[----:B------:R-:W-:Y:S01]  /*7090*/  @P5 FFMA.FTZ R66, R192, R180, R3 ;  /* 0x000000b4c0425223 */ /* 0x000fe20000010003 */
[----:B------:R-:W-:-:S03]  /*70a0*/  @P4 FMUL.FTZ R140, R141, R140 ;  /* 0x0000008c8d8c4220 */ /* 0x000fc60000410000 */
[----:B------:R-:W-:Y:S01]  /*70b0*/  @P5 FADD.FTZ R141, R233, -R66 ;  /* 0x80000042e98d5221 */ /* 0x000fe20000010000 */
[----:B------:R-:W-:Y:S02]  /*70c0*/  MOV R66, R154 ;  /* 0x0000009a00427202 */ /* 0x000fe40000000f00 */
[----:B------:R-:W-:Y:S01]  /*70d0*/  @P4 FSEL R142, R140, RZ, P3 ;  /* 0x000000ff8c8e4208 */ /* 0x000fe20001800000 */
[----:B------:R-:W-:Y:S02]  /*70e0*/  @P5 FFMA.FTZ R66, R4, R141, R154 ;  /* 0x0000008d04425223 */ /* 0x000fe4000001009a */
[----:B------:R-:W0:Y:S01]  /*70f0*/  @P4 LDC.64 R140, c[0x0][0x408] ;  /* 0x00010200ff8c4b82 */ /* 0x000e220000000a00 */
[----:B------:R-:W-:-:S04]  /*7100*/  @P4 LOP3.LUT P1, RZ, R24, 0xff, RZ, 0xc0, !PT ;  /* 0x000000ff18ff4812 */ /* 0x000fc8000782c0ff */
[----:B------:R-:W-:Y:S02]  /*7110*/  @P4 FSEL R67, R67, RZ, P1 ;  /* 0x000000ff43434208 */ /* 0x000fe40000800000 */
[----:B------:R-:W-:Y:S01]  /*7120*/  @P4 LOP3.LUT P1, RZ, R24, 0xff0000, RZ, 0xc0, !PT ;  /* 0x00ff000018ff4812 */ /* 0x000fe2000782c0ff */
[----:B-1----:R-:W-:Y:S01]  /*7130*/  @P5 FFMA.FTZ R178, R13, R180, R3 ;  /* 0x000000b40db25223 */ /* 0x002fe20000010003 */
[----:B------:R-:W-:Y:S01]  /*7140*/  @P4 F2FP.BF16.F32.PACK_AB R67, RZ, R67 ;  /* 0x00000043ff43423e */ /* 0x000fe200000010ff */
[----:B0-----:R-:W-:-:S04]  /*7150*/  @P4 FMUL.FTZ R141, R66, R141 ;  /* 0x0000008d428d4220 */ /* 0x001fc80000410000 */
[----:B------:R-:W-:Y:S01]  /*7160*/  @P4 FMUL.FTZ R140, R141, R140 ;  /* 0x0000008c8d8c4220 */ /* 0x000fe20000410000 */
[----:B------:R-:W-:Y:S01]  /*7170*/  @P5 FADD.FTZ R141, R247, -R178 ;  /* 0x800000b2f78d5221 */ /* 0x000fe20000010000 */
[----:B------:R-:W-:Y:S01]  /*7180*/  @P4 PRMT R144, R67, 0x7610, R144 ;  /* 0x0000761043904816 */ /* 0x000fe20000000090 */
[----:B------:R-:W0:Y:S02]  /*7190*/  @P4 LDC.64 R178, c[0x0][0x408] ;  /* 0x00010200ffb24b82 */ /* 0x000e240000000a00 */
[----:B------:R-:W-:-:S04]  /*71a0*/  @P4 FSEL R140, R140, RZ, P1 ;  /* 0x000000ff8c8c4208 */ /* 0x000fc80000800000 */
[----:B------:R-:W-:Y:S02]  /*71b0*/  @P4 F2FP.BF16.F32.PACK_AB R140, RZ, R140 ;  /* 0x0000008cff8c423e */ /* 0x000fe400000010ff */
[----:B------:R-:W-:Y:S01]  /*71c0*/  MOV R67, R155 ;  /* 0x0000009b00437202 */ /* 0x000fe20000000f00 */
[----:B------:R-:W-:Y:S01]  /*71d0*/  @P5 FFMA.FTZ R67, R4, R141, R155 ;  /* 0x0000008d04435223 */ /* 0x000fe2000001009b */
[----:B------:R-:W-:Y:S02]  /*71e0*/  @P4 PRMT R145, R140, 0x7610, R145 ;  /* 0x000076108c914816 */ /* 0x000fe40000000091 */
[----:B------:R-:W1:Y:S01]  /*71f0*/  @P4 LDC.64 R140, c[0x0][0x408] ;  /* 0x00010200ff8c4b82 */ /* 0x000e620000000a00 */
[----:B------:R-:W-:-:S04]  /*7200*/  @P4 F2FP.BF16.F32.PACK_AB R142, RZ, R142 ;  /* 0x0000008eff8e423e */ /* 0x000fc800000010ff */
[----:B------:R-:W-:-:S03]  /*7210*/  @P4 PRMT R144, R144, 0x5410, R142 ;  /* 0x0000541090904816 */ /* 0x000fc6000000008e */
[----:B------:R-:W4:Y:S01]  /*7220*/  @P4 LDC.64 R142, c[0x0][0x408] ;  /* 0x00010200ff8e4b82 */ /* 0x000f220000000a00 */
        /* <DEDUP_REMOVED lines=10> */
[----:B----4-:R-:W-:Y:S01]  /*72d0*/  @P4 FMUL.FTZ R143, R140, R143 ;  /* 0x0000008f8c8f4220 */ /* 0x010fe20000410000 */
[----:B------:R-:W-:-:S03]  /*72e0*/  @P4 LOP3.LUT P1, RZ, R25, 0xff, RZ, 0xc0, !PT ;  /* 0x000000ff19ff4812 */ /* 0x000fc6000782c0ff */
[----:B------:R-:W-:-:S05]  /*72f0*/  @P4 FMUL.FTZ R142, R143, R142 ;  /* 0x0000008e8f8e4220 */ /* 0x000fca0000410000 */
[----:B------:R-:W-:Y:S01]  /*7300*/  @P4 FSEL R141, R142, RZ, P1 ;  /* 0x000000ff8e8d4208 */ /* 0x000fe20000800000 */
[----:B------:R-:W-:-:S03]  /*7310*/  @P5 FFMA.FTZ R142, R17, R180, R3 ;  /* 0x000000b4118e5223 */ /* 0x000fc60000010003 */
[----:B------:R-:W-:Y:S01]  /*7320*/  @P4 F2FP.BF16.F32.PACK_AB R141, RZ, R141 ;  /* 0x0000008dff8d423e */ /* 0x000fe200000010ff */
[----:B------:R-:W-:-:S03]  /*7330*/  @P5 FADD.FTZ R142, R243, -R142 ;  /* 0x8000008ef38e5221 */ /* 0x000fc60000010000 */
[----:B------:R-:W-:Y:S02]  /*7340*/  @P4 PRMT R146, R141, 0x7610, R146 ;  /* 0x000076108d924816 */ /* 0x000fe40000000092 */
[----:B------:R-:W-:Y:S01]  /*7350*/  MOV R141, R157 ;  /* 0x0000009d008d7202 */ /* 0x000fe20000000f00 */
        /* <DEDUP_REMOVED lines=31> */
.L_x_7963:
[----:B01----:R-:W-:Y:S01]  /*7550*/  @P5 FFMA.FTZ R178, R190, R180, R3 ;  /* 0x000000b4beb25223 */ /* 0x003fe20000010003 */
        /* <DEDUP_REMOVED lines=91> */
.L_x_7962:
[----:B------:R-:W-:-:S04]  /*7b10*/  UISETP.NE.U32.AND UP0, UPT, UR20, URZ, UPT ;  /* 0x000000ff1400728c */ /* 0x000fc8000bf05070 */
[----:B------:R-:W-:-:S06]  /*7b20*/  UISETP.NE.AND.EX UP0, UPT, UR21, URZ, UPT, UP0 ;  /* 0x000000ff1500728c */ /* 0x000fcc000bf05300 */
[----:B------:R-:W-:-:S13]  /*7b30*/  PLOP3.LUT P2, PT, PT, PT, UP0, 0x80, 0x8 ;  /* 0x000000000008781c */ /* 0x000fda0003f4f008 */
[----:B------:R-:W-:Y:S05]  /*7b40*/  @!P2 BRA `(.L_x_7965) ;  /* 0x000000080038a947 */ /* 0x000fea0003800000 */
[----:B01----:R-:W2:Y:S04]  /*7b50*/  LDL R178, [R1+0x8] ;  /* 0x0000080001b27983 */ /* 0x003ea80000100800 */
[----:B------:R-:W3:Y:S01]  /*7b60*/  LDL R177, [R1+0x24] ;  /* 0x0000240001b17983 */ /* 0x000ee20000100800 */
        /* <DEDUP_REMOVED lines=46> */
.L_x_7967:
[----:B------:R-:W-:Y:S05]  /*7e50*/  BSYNC.RECONVERGENT B3 ;  /* 0x0000000000037941 */ /* 0x000fea0003800200 */
.L_x_7966:
        /* <DEDUP_REMOVED lines=13> */
.L_x_7969:
[----:B------:R-:W-:Y:S05]  /*7f30*/  BSYNC.RECONVERGENT B3 ;  /* 0x0000000000037941 */ /* 0x000fea0003800200 */
.L_x_7968:
        /* <DEDUP_REMOVED lines=13> */
.L_x_7971:
[----:B------:R-:W-:Y:S05]  /*8010*/  BSYNC.RECONVERGENT B3 ;  /* 0x0000000000037941 */ /* 0x000fea0003800200 */
.L_x_7970:
        /* <DEDUP_REMOVED lines=13> */
.L_x_7973:
[----:B------:R-:W-:Y:S05]  /*80f0*/  BSYNC.RECONVERGENT B3 ;  /* 0x0000000000037941 */ /* 0x000fea0003800200 */
.L_x_7972:
        /* <DEDUP_REMOVED lines=13> */
.L_x_7975:
[----:B------:R-:W-:Y:S05]  /*81d0*/  BSYNC.RECONVERGENT B3 ;  /* 0x0000000000037941 */ /* 0x000fea0003800200 */
.L_x_7974:
        /* <DEDUP_REMOVED lines=13> */
.L_x_7977:
[----:B------:R-:W-:Y:S05]  /*82b0*/  BSYNC.RECONVERGENT B3 ;  /* 0x0000000000037941 */ /* 0x000fea0003800200 */
.L_x_7976:
        /* <DEDUP_REMOVED lines=13> */
.L_x_7979:
[----:B------:R-:W-:Y:S05]  /*8390*/  BSYNC.RECONVERGENT B3 ;  /* 0x0000000000037941 */ /* 0x000fea0003800200 */
.L_x_7978:
        /* <DEDUP_REMOVED lines=9> */
.L_x_7965:
        /* <DEDUP_REMOVED lines=12> */
[----:B01----:R-:W-:-:S07]  /*84f0*/  PRMT R144, R177, 0x7610, R144 ;  /* 0x00007610b1907816 */ /* 0x003fce0000000090 */
.L_x_7981:
[----:B------:R-:W-:Y:S05]  /*8500*/  BSYNC.RECONVERGENT B3 ;  /* 0x0000000000037941 */ /* 0x000fea0003800200 */
.L_x_7980:
        /* <DEDUP_REMOVED lines=13> */
.L_x_7983:
[----:B------:R-:W-:Y:S05]  /*85e0*/  BSYNC.RECONVERGENT B3 ;  /* 0x0000000000037941 */ /* 0x000fea0003800200 */
.L_x_7982:
        /* <DEDUP_REMOVED lines=13> */
.L_x_7985:
[----:B------:R-:W-:Y:S05]  /*86c0*/  BSYNC.RECONVERGENT B3 ;  /* 0x0000000000037941 */ /* 0x000fea0003800200 */
.L_x_7984:
        /* <DEDUP_REMOVED lines=13> */
.L_x_7987:
[----:B------:R-:W-:Y:S05]  /*87a0*/  BSYNC.RECONVERGENT B3 ;  /* 0x0000000000037941 */ /* 0x000fea0003800200 */
.L_x_7986:
        /* <DEDUP_REMOVED lines=13> */
.L_x_7989:
[----:B------:R-:W-:Y:S05]  /*8880*/  BSYNC.RECONVERGENT B3 ;  /* 0x0000000000037941 */ /* 0x000fea0003800200 */
.L_x_7988:
        /* <DEDUP_REMOVED lines=13> */
.L_x_7991:
[----:B------:R-:W-:Y:S05]  /*8960*/  BSYNC.RECONVERGENT B3 ;  /* 0x0000000000037941 */ /* 0x000fea0003800200 */
.L_x_7990:
        /* <DEDUP_REMOVED lines=13> */
.L_x_7993:
[----:B------:R-:W-:Y:S05]  /*8a40*/  BSYNC.RECONVERGENT B3 ;  /* 0x0000000000037941 */ /* 0x000fea0003800200 */
.L_x_7992:
[----:B------:R-:W-:Y:S05]  /*8a50*/  @!P4 BRA `(.L_x_7964) ;  /* 0x000000000038c947 */ /* 0x000fea0003800000 */
[----:B------:R-:W2:Y:S04]  /*8a60*/  LDL R177, [R1+0x8] ;  /* 0x0000080001b17983 */ /* 0x000ea80000100800 */
[----:B01----:R-:W3:Y:S01]  /*8a70*/  LDL R178, [R1+0x24] ;  /* 0x0000240001b27983 */ /* 0x003ee20000100800 */
        /* <DEDUP_REMOVED lines=12> */
.L_x_7964:
[----:B------:R-:W-:Y:S05]  /*8b40*/  BSYNC.RECONVERGENT B1 ;  /* 0x0000000000017941 */ /* 0x000fea0003800200 */
.L_x_7961:
[----:B01----:R-:W0:Y:S02]  /*8b50*/  @P2 LDC.64 R178, c[0x0][0x478] ;  /* 0x00011e00ffb22b82 */ /* 0x003e240000000a00 */
        /* <DEDUP_REMOVED lines=8> */
.L_x_7960:
[----:B------:R-:W-:Y:S05]  /*8be0*/  BSYNC.RECONVERGENT B2 ;  /* 0x0000000000027941 */ /* 0x000fea0003800200 */
.L_x_7959:
        /* <DEDUP_REMOVED lines=12> */
[----:B------:R-:W-:Y:S01]  /*8cb0*/  @P5 FFMA.FTZ R64, R191, R180, R3 ;  /* 0x000000b4bf405223 */ /* 0x000fe20000010003 */
[----:B------:R-:W0:Y:S03]  /*8cc0*/  @P4 LDC.64 R140, c[0x0][0x408] ;  /* 0x00010200ff8c4b82 */ /* 0x000e260000000a00 */
[----:B------:R-:W-:Y:S01]  /*8cd0*/  @P5 FADD.FTZ R65, R239, -R64 ;  /* 0x80000040ef415221 */ /* 0x000fe20000010000 */
[----:B-----5:R-:W-:-:S03]  /*8ce0*/  MOV R64, R160 ;  /* 0x000000a000407202 */ /* 0x020fc60000000f00 */
[----:B------:R-:W-:Y:S01]  /*8cf0*/  @P5 FFMA.FTZ R64, R4, R65, R160 ;  /* 0x0000004104405223 */ /* 0x000fe200000100a0 */
[----:B------:R-:W-:Y:S01]  /*8d00*/  @P5 FFMA.FTZ R65, R10, R180, R3 ;  /* 0x000000b40a415223 */ /* 0x000fe20000010003 */
[----:B------:R-:W-:Y:S01]  /*8d10*/  @P4 LOP3.LUT P2, RZ, R26, 0xff00, RZ, 0xc0, !PT ;  /* 0x0000ff001aff4812 */ /* 0x000fe2000784c0ff */
[----:B012---:R-:W0:Y:S02]  /*8d20*/  @P4 LDC.64 R178, c[0x0][0x408] ;  /* 0x00010200ffb24b82 */ /* 0x007e240000000a00 */
[----:B------:R-:W-:Y:S01]  /*8d30*/  @P5 FADD.FTZ R66, R250, -R65 ;  /* 0x80000041fa425221 */ /* 0x000fe20000010000 */
[----:B------:R-:W-:-:S03]  /*8d40*/  MOV R65, R161 ;  /* 0x000000a100417202 */ /* 0x000fc60000000f00 */
[----:B------:R-:W-:Y:S02]  /*8d50*/  @P5 FFMA.FTZ R65, R4, R66, R161 ;  /* 0x0000004204415223 */ /* 0x000fe400000100a1 */
[----:B------:R-:W1:Y:S02]  /*8d60*/  @P4 LDC.64 R66, c[0x0][0x408] ;  /* 0x00010200ff424b82 */ /* 0x000e640000000a00 */
[----:B------:R-:W-:-:S04]  /*8d70*/  @P4 FMUL.FTZ R141, R65, R141 ;  /* 0x0000008d418d4220 */ /* 0x000fc80000410000 */
[----:B------:R-:W-:Y:S01]  /*8d80*/  @P4 FMUL.FTZ R140, R141, R140 ;  /* 0x0000008c8d8c4220 */ /* 0x000fe20000410000 */
[----:B------:R-:W-:-:S04]  /*8d90*/  @P5 FFMA.FTZ R141, R195, R180, R3 ;  /* 0x000000b4c38d5223 */ /* 0x000fc80000010003 */
[----:B------:R-:W-:Y:S01]  /*8da0*/  @P5 FADD.FTZ R141, R232, -R141 ;  /* 0x8000008de88d5221 */ /* 0x000fe20000010000 */
[----:B------:R-:W-:Y:S01]  /*8db0*/  @P4 FSEL R142, R140, RZ, P2 ;  /* 0x000000ff8c8e4208 */ /* 0x000fe20001000000 */
[----:B-1----:R-:W-:-:S04]  /*8dc0*/  @P4 FMUL.FTZ R67, R64, R67 ;  /* 0x0000004340434220 */ /* 0x002fc80000410000 */
[----:B------:R-:W-:Y:S01]  /*8dd0*/  @P4 FMUL.FTZ R67, R67, R66 ;  /* 0x0000004243434220 */ /* 0x000fe20000410000 */
[----:B------:R-:W-:Y:S01]  /*8de0*/  MOV R66, R162 ;  /* 0x000000a200427202 */ /* 0x000fe20000000f00 */
[----:B------:R-:W-:Y:S02]  /*8df0*/  @P5 FFMA.FTZ R66, R4, R141, R162 ;  /* 0x0000008d04425223 */ /* 0x000fe400000100a2 */
[----:B------:R-:W1:Y:S01]  /*8e00*/  @P4 LDC.64 R140, c[0x0][0x408] ;  /* 0x00010200ff8c4b82 */ /* 0x000e620000000a00 */
[----:B------:R-:W-:-:S04]  /*8e10*/  @P4 LOP3.LUT P0, RZ, R26, 0xff, RZ, 0xc0, !PT ;  /* 0x000000ff1aff4812 */ /* 0x000fc8000780c0ff */
[----:B------:R-:W-:Y:S02]  /*8e20*/  @P4 FSEL R67, R67, RZ, P0 ;  /* 0x000000ff43434208 */ /* 0x000fe40000000000 */
[----:B------:R-:W-:Y:S02]  /*8e30*/  @P4 LOP3.LUT P0, RZ, R26, 0xff0000, RZ, 0xc0, !PT ;  /* 0x00ff00001aff4812 */ /* 0x000fe4000780c0ff */
[----:B------:R-:W-:Y:S01]  /*8e40*/  @P4 F2FP.BF16.F32.PACK_AB R67, RZ, R67 ;  /* 0x00000043ff43423e */ /* 0x000fe200000010ff */
[----:B-1----:R-:W-:-:S04]  /*8e50*/  @P4 FMUL.FTZ R141, R66, R141 ;  /* 0x0000008d428d4220 */ /* 0x002fc80000410000 */
[----:B------:R-:W-:Y:S01]  /*8e60*/  @P4 FMUL.FTZ R140, R141, R140 ;  /* 0x0000008c8d8c4220 */ /* 0x000fe20000410000 */
[----:B------:R-:W-:-:S04]  /*8e70*/  @P5 FFMA.FTZ R141, R14, R180, R3 ;  /* 0x000000b40e8d5223 */ /* 0x000fc80000010003 */
[----:B------:R-:W-:Y:S01]  /*8e80*/  @P4 FSEL R140, R140, RZ, P0 ;  /* 0x000000ff8c8c4208 */ /* 0x000fe20000000000 */
[----:B------:R-:W-:-:S03]  /*8e90*/  @P5 FADD.FTZ R141, R246, -R141 ;  /* 0x8000008df68d5221 */ /* 0x000fc60000010000 */
[----:B------:R-:W-:Y:S02]  /*8ea0*/  @P4 F2FP.BF16.F32.PACK_AB R140, RZ, R140 ;  /* 0x0000008cff8c423e */ /* 0x000fe400000010ff */
[----:B------:R-:W-:Y:S02]  /*8eb0*/  @P4 PRMT R144, R67, 0x7610, R144 ;  /* 0x0000761043904816 */ /* 0x000fe40000000090 */
[----:B------:R-:W-:Y:S01]  /*8ec0*/  MOV R67, R163 ;  /* 0x000000a300437202 */ /* 0x000fe20000000f00 */
[----:B------:R-:W-:Y:S01]  /*8ed0*/  @P5 FFMA.FTZ R67, R4, R141, R163 ;  /* 0x0000008d04435223 */ /* 0x000fe200000100a3 */
[----:B------:R-:W-:Y:S02]  /*8ee0*/  @P4 PRMT R145, R140, 0x7610, R145 ;  /* 0x000076108c914816 */ /* 0x000fe40000000091 */
[----:B------:R-:W1:Y:S01]  /*8ef0*/  @P4 LDC.64 R140, c[0x0][0x408] ;  /* 0x00010200ff8c4b82 */ /* 0x000e620000000a00 */
[----:B------:R-:W-:Y:S02]  /*8f00*/  @P4 F2FP.BF16.F32.PACK_AB R142, RZ, R142 ;  /* 0x0000008eff8e423e */ /* 0x000fe400000010ff */
[----:B------:R-:W-:-:S02]  /*8f10*/  @P4 LOP3.LUT P0, RZ, R26, 0xff000000, RZ, 0xc0, !PT ;  /* 0xff0000001aff4812 */ /* 0x000fc4000780c0ff */
[----:B------:R-:W-:-:S03]  /*8f20*/  @P4 PRMT R144, R144, 0x5410, R142 ;  /* 0x0000541090904816 */ /* 0x000fc6000000008e */
[----:B------:R-:W2:Y:S01]  /*8f30*/  @P4 LDC.64 R142, c[0x0][0x408] ;  /* 0x00010200ff8e4b82 */ /* 0x000ea20000000a00 */
        /* <DEDUP_REMOVED lines=9> */
[----:B--2---:R-:W-:Y:S01]  /*8fd0*/  @P4 FMUL.FTZ R143, R140, R143 ;  /* 0x0000008f8c8f4220 */ /* 0x004fe20000410000 */
        /* <DEDUP_REMOVED lines=27> */
[----:B---3--:R-:W-:-:S04]  /*9190*/  @P5 FFMA.FTZ R177, R177, R180, R3 ;  /* 0x000000b4b1b15223 */ /* 0x008fc80000010003 */
[----:B----4-:R-:W-:-:S04]  /*91a0*/  @P5 FADD.FTZ R177, R181, -R177 ;  /* 0x800000b1b5b15221 */ /* 0x010fc80000010000 */
        /* <DEDUP_REMOVED lines=10> */
.L_x_7998:
[----:B012---:R-:W-:Y:S01]  /*9250*/  @P5 FFMA.FTZ R178, R191, R180, R3 ;  /* 0x000000b4bfb25223 */ /* 0x007fe20000010003 */
        /* <DEDUP_REMOVED lines=91> */
.L_x_7997:
[----:B------:R-:W-:-:S04]  /*9810*/  UISETP.NE.U32.AND UP0, UPT, UR20, URZ, UPT ;  /* 0x000000ff1400728c */ /* 0x000fc8000bf05070 */
[----:B------:R-:W-:-:S06]  /*9820*/  UISETP.NE.AND.EX UP0, UPT, UR21, URZ, UPT, UP0 ;  /* 0x000000ff1500728c */ /* 0x000fcc000bf05300 */
[----:B------:R-:W-:-:S13]  /*9830*/  PLOP3.LUT P1, PT, PT, PT, UP0, 0x80, 0x8 ;  /* 0x000000000008781c */ /* 0x000fda0003f2f008 */
[----:B------:R-:W-:Y:S05]  /*9840*/  @!P1 BRA `(.L_x_8000) ;  /* 0x0000000800389947 */ /* 0x000fea0003800000 */
[----:B012---:R-:W2:Y:S04]  /*9850*/  LDL R178, [R1+0x4] ;  /* 0x0000040001b27983 */ /* 0x007ea80000100800 */
[----:B------:R-:W3:Y:S01]  /*9860*/  LDL R177, [R1+0x20] ;  /* 0x0000200001b17983 */ /* 0x000ee20000100800 */
[-CC-:B------:R-:W-:Y:S01]  /*9870*/  FFMA.FTZ R65, R195, R180.reuse, R3.reuse ;  /* 0x000000b4c3417223 */ /* 0x180fe20000010003 */
[-CC-:B------:R-:W-:Y:S01]  /*9880*/  FFMA.FTZ R142, R214, R180.reuse, R3.reuse ;  /* 0x000000b4d68e7223 */ /* 0x180fe20000010003 */
[-CC-:B------:R-:W-:Y:S01]  /*9890*/  FFMA.FTZ R141, R188, R180.reuse, R3.reuse ;  /* 0x000000b4bc8d7223 */ /* 0x180fe20000010003 */
[-C--:B------:R-:W-:Y:S01]  /*98a0*/  FFMA.FTZ R140, R200, R180.reuse, R3 ;  /* 0x000000b4c88c7223 */ /* 0x080fe20000010003 */
        /* <DEDUP_REMOVED lines=42> */
.L_x_8002:
[----:B------:R-:W-:Y:S05]  /*9b50*/  BSYNC.RECONVERGENT B3 ;  /* 0x0000000000037941 */ /* 0x000fea0003800200 */
.L_x_8001:
        /* <DEDUP_REMOVED lines=13> */
.L_x_8004:
[----:B------:R-:W-:Y:S05]  /*9c30*/  BSYNC.RECONVERGENT B3 ;  /* 0x0000000000037941 */ /* 0x000fea0003800200 */
.L_x_8003:
        /* <DEDUP_REMOVED lines=13> */
.L_x_8006:
[----:B------:R-:W-:Y:S05]  /*9d10*/  BSYNC.RECONVERGENT B3 ;  /* 0x0000000000037941 */ /* 0x000fea0003800200 */
.L_x_8005:
        /* <DEDUP_REMOVED lines=13> */
.L_x_8008:
[----:B------:R-:W-:Y:S05]  /*9df0*/  BSYNC.RECONVERGENT B3 ;  /* 0x0000000000037941 */ /* 0x000fea0003800200 */
.L_x_8007:
        /* <DEDUP_REMOVED lines=13> */
.L_x_8010:
[----:B------:R-:W-:Y:S05]  /*9ed0*/  BSYNC.RECONVERGENT B3 ;  /* 0x0000000000037941 */ /* 0x000fea0003800200 */
.L_x_8009:
        /* <DEDUP_REMOVED lines=13> */
.L_x_8012:
[----:B------:R-:W-:Y:S05]  /*9fb0*/  BSYNC.RECONVERGENT B3 ;  /* 0x0000000000037941 */ /* 0x000fea0003800200 */
.L_x_8011:
        /* <DEDUP_REMOVED lines=13> */
.L_x_8014:
[----:B------:R-:W-:Y:S05]  /*a090*/  BSYNC.RECONVERGENT B3 ;  /* 0x0000000000037941 */ /* 0x000fea0003800200 */
.L_x_8013:
        /* <DEDUP_REMOVED lines=9> */
.L_x_8000:
        /* <DEDUP_REMOVED lines=12> */
[----:B012---:R-:W-:-:S07]  /*a1f0*/  PRMT R144, R177, 0x7610, R144 ;  /* 0x00007610b1907816 */ /* 0x007fce0000000090 */
.L_x_8016:
[----:B------:R-:W-:Y:S05]  /*a200*/  BSYNC.RECONVERGENT B3 ;  /* 0x0000000000037941 */ /* 0x000fea0003800200 */
.L_x_8015:
        /* <DEDUP_REMOVED lines=13> */
.L_x_8018:
[----:B------:R-:W-:Y:S05]  /*a2e0*/  BSYNC.RECONVERGENT B3 ;  /* 0x0000000000037941 */ /* 0x000fea0003800200 */
.L_x_8017:
        /* <DEDUP_REMOVED lines=13> */
.L_x_8020:
[----:B------:R-:W-:Y:S05]  /*a3c0*/  BSYNC.RECONVERGENT B3 ;  /* 0x0000000000037941 */ /* 0x000fea0003800200 */
.L_x_8019:
        /* <DEDUP_REMOVED lines=13> */
.L_x_8022:
[----:B------:R-:W-:Y:S05]  /*a4a0*/  BSYNC.RECONVERGENT B3 ;  /* 0x0000000000037941 */ /* 0x000fea0003800200 */
.L_x_8021:
        /* <DEDUP_REMOVED lines=13> */
.L_x_8024:
[----:B------:R-:W-:Y:S05]  /*a580*/  BSYNC.RECONVERGENT B3 ;  /* 0x0000000000037941 */ /* 0x000fea0003800200 */
.L_x_8023:
        /* <DEDUP_REMOVED lines=13> */
.L_x_8026:
[----:B------:R-:W-:Y:S05]  /*a660*/  BSYNC.RECONVERGENT B3 ;  /* 0x0000000000037941 */ /* 0x000fea0003800200 */
.L_x_8025:
        /* <DEDUP_REMOVED lines=13> */
.L_x_8028:
[----:B------:R-:W-:Y:S05]  /*a740*/  BSYNC.RECONVERGENT B3 ;  /* 0x0000000000037941 */ /* 0x000fea0003800200 */
.L_x_8027:
[----:B------:R-:W-:Y:S05]  /*a750*/  @!P4 BRA `(.L_x_7999) ;  /* 0x000000000038c947 */ /* 0x000fea0003800000 */
[----:B------:R-:W3:Y:S04]  /*a760*/  LDL R177, [R1+0x4] ;  /* 0x0000040001b17983 */ /* 0x000ee80000100800 */
[----:B012---:R-:W2:Y:S01]  /*a770*/  LDL R178, [R1+0x20] ;  /* 0x0000200001b27983 */ /* 0x007ea20000100800 */
[----:B------:R-:W-:Y:S01]  /*a780*/  ISETP.GT.AND P0, PT, R5, RZ, PT ;  /* 0x000000ff0500720c */ /* 0x000fe20003f04270 */
[----:B---3--:R-:W-:-:S04]  /*a790*/  FFMA.FTZ R177, R177, R180, R3 ;  /* 0x000000b4b1b17223 */ /* 0x008fc80000010003 */
[----:B--2---:R-:W-:-:S04]  /*a7a0*/  FADD.FTZ R177, R178, -R177 ;  /* 0x800000b1b2b17221 */ /* 0x004fc80000010000 */
        /* <DEDUP_REMOVED lines=9> */
.L_x_7999:
[----:B------:R-:W-:Y:S05]  /*a840*/  BSYNC.RECONVERGENT B1 ;  /* 0x0000000000017941 */ /* 0x000fea0003800200 */
.L_x_7996:
[----:B012---:R-:W0:Y:S02]  /*a850*/  @P1 LDC.64 R178, c[0x0][0x478] ;  /* 0x00011e00ffb21b82 */ /* 0x007e240000000a00 */
        /* <DEDUP_REMOVED lines=8> */
.L_x_7995:
[----:B------:R-:W-:Y:S05]  /*a8e0*/  BSYNC.RECONVERGENT B2 ;  /* 0x0000000000027941 */ /* 0x000fea0003800200 */
.L_x_7994:
[----:B------:R-:W4:Y:S01]  /*a8f0*/  LDL.LU R177, [R1+0x40] ;  /* 0x0000400001b17983 */ /* 0x000f220000300800 */
[----:B------:R-:W-:Y:S01]  /*a900*/  BSSY.RECONVERGENT B2, `(.L_x_8029) ;  /* 0x00001d0000027945 */ /* 0x000fe20003800200 */
[----:B----4-:R-:W-:-:S13]  /*a910*/  ISETP.NE.AND P0, PT, R177, RZ, PT ;  /* 0x000000ffb100720c */ /* 0x010fda0003f05270 */
        /* <DEDUP_REMOVED lines=9> */
[----:B0123--:R-:W2:Y:S01]  /*a9b0*/  LDL R178, [R1+0x18] ;  /* 0x0000180001b27983 */ /* 0x00fea20000100800 */
[----:B------:R-:W0:Y:S03]  /*a9c0*/  @P4 LDC.64 R66, c[0x0][0x408] ;  /* 0x00010200ff424b82 */ /* 0x000e260000000a00 */
[----:B------:R-:W3:Y:S01]  /*a9d0*/  LDL R177, [R1+0x1c] ;  /* 0x00001c0001b17983 */ /* 0x000ee20000100800 */
[-CC-:B------:R-:W-:Y:S01]  /*a9e0*/  @P5 FFMA.FTZ R64, R199, R180.reuse, R3.reuse ;  /* 0x000000b4c7405223 */ /* 0x180fe20000010003 */
[----:B-----5:R-:W-:Y:S01]  /*a9f0*/  MOV R65, R169 ;  /* 0x000000a900417202 */ /* 0x020fe20000000f00 */
[-C--:B------:R-:W-:Y:S01]  /*aa00*/  @P5 FFMA.FTZ R141, R204, R180.reuse, R3 ;  /* 0x000000b4cc8d5223 */ /* 0x080fe20000010003 */
[C---:B------:R-:W-:Y:S01]  /*aa10*/  @P4 LOP3.LUT P2, RZ, R18.reuse, 0xff00, RZ, 0xc0, !PT ;  /* 0x0000ff0012ff4812 */ /* 0x040fe2000784c0ff */
[----:B------:R-:W1:Y:S01]  /*aa20*/  @P4 LDC.64 R142, c[0x0][0x408] ;  /* 0x00010200ff8e4b82 */ /* 0x000e620000000a00 */
[----:B------:R-:W-:Y:S01]  /*aa30*/  @P4 LOP3.LUT P0, RZ, R18, 0xff, RZ, 0xc0, !PT ;  /* 0x000000ff12ff4812 */ /* 0x000fe2000780c0ff */
[----:B------:R-:W-:Y:S01]  /*aa40*/  @P5 FADD.FTZ R141, R226, -R141 ;  /* 0x8000008de28d5221 */ /* 0x000fe20000010000 */
[----:B--2---:R-:W-:-:S04]  /*aa50*/  @P5 FFMA.FTZ R5, R178, R180, R3 ;  /* 0x000000b4b2055223 */ /* 0x004fc80000010003 */
[----:B---3--:R-:W-:Y:S01]  /*aa60*/  @P5 FADD.FTZ R5, R177, -R5 ;  /* 0x80000005b1055221 */ /* 0x008fe20000010000 */
[----:B------:R-:W-:-:S03]  /*aa70*/  MOV R177, R175 ;  /* 0x000000af00b17202 */ /* 0x000fc60000000f00 */
[----:B------:R-:W-:Y:S01]  /*aa80*/  @P5 FFMA.FTZ R177, R4, R5, R175 ;  /* 0x0000000504b15223 */ /* 0x000fe200000100af */
[----:B------:R-:W-:Y:S01]  /*aa90*/  @P5 FADD.FTZ R5, R231, -R64 ;  /* 0x80000040e7055221 */ /* 0x000fe20000010000 */
[----:B------:R-:W-:-:S03]  /*aaa0*/  MOV R64, R168 ;  /* 0x000000a800407202 */ /* 0x000fc60000000f00 */
[----:B------:R-:W-:Y:S01]  /*aab0*/  @P5 FFMA.FTZ R64, R4, R5, R168 ;  /* 0x0000000504405223 */ /* 0x000fe200000100a8 */
[----:B------:R-:W-:-:S03]  /*aac0*/  @P5 FFMA.FTZ R5, R196, R180, R3 ;  /* 0x000000b4c4055223 */ /* 0x000fc60000010003 */
[----:B0-----:R-:W-:Y:S01]  /*aad0*/  @P4 FMUL.FTZ R67, R64, R67 ;  /* 0x0000004340434220 */ /* 0x001fe20000410000 */
[----:B------:R-:W-:-:S04]  /*aae0*/  @P5 FADD.FTZ R5, R238, -R5 ;  /* 0x80000005ee055221 */ /* 0x000fc80000010000 */
[----:B------:R-:W-:Y:S01]  /*aaf0*/  @P5 FFMA.FTZ R65, R4, R5, R169 ;  /* 0x0000000504415223 */ /* 0x000fe200000100a9 */
[----:B------:R-:W-:Y:S02]  /*ab00*/  @P4 FMUL.FTZ R5, R67, R66 ;  /* 0x0000004243054220 */ /* 0x000fe40000410000 */
[----:B------:R-:W0:Y:S03]  /*ab10*/  @P4 LDC.64 R66, c[0x0][0x408] ;  /* 0x00010200ff424b82 */ /* 0x000e260000000a00 */
[----:B------:R-:W-:Y:S02]  /*ab20*/  @P4 FSEL R5, R5, RZ, P0 ;  /* 0x000000ff05054208 */ /* 0x000fe40000000000 */
[----:B------:R-:W-:Y:S02]  /*ab30*/  @P4 LOP3.LUT P0, RZ, R18, 0xff0000, RZ, 0xc0, !PT ;  /* 0x00ff000012ff4812 */ /* 0x000fe4000780c0ff */
[----:B------:R-:W-:-:S04]  /*ab40*/  @P4 F2FP.BF16.F32.PACK_AB R5, RZ, R5 ;  /* 0x00000005ff05423e */ /* 0x000fc800000010ff */
[----:B------:R-:W-:Y:S01]  /*ab50*/  @P4 PRMT R144, R5, 0x7610, R144 ;  /* 0x0000761005904816 */ /* 0x000fe20000000090 */
[----:B0-----:R-:W-:-:S04]  /*ab60*/  @P4 FMUL.FTZ R67, R65, R67 ;  /* 0x0000004341434220 */ /* 0x001fc80000410000 */
[----:B------:R-:W-:-:S05]  /*ab70*/  @P4 FMUL.FTZ R66, R67, R66 ;  /* 0x0000004243424220 */ /* 0x000fca0000410000 */
[----:B------:R-:W-:Y:S02]  /*ab80*/  @P4 FSEL R67, R66, RZ, P2 ;  /* 0x000000ff42434208 */ /* 0x000fe40001000000 */
[----:B------:R-:W-:Y:S01]  /*ab90*/  MOV R66, R170 ;  /* 0x000000aa00427202 */ /* 0x000fe20000000f00 */
[----:B------:R-:W-:Y:S01]  /*aba0*/  @P5 FFMA.FTZ R66, R4, R141, R170 ;  /* 0x0000008d04425223 */ /* 0x000fe200000100aa */
[----:B------:R-:W-:Y:S01]  /*abb0*/  @P4 F2FP.BF16.F32.PACK_AB R67, RZ, R67 ;  /* 0x00000043ff43423e */ /* 0x000fe200000010ff */
[----:B------:R-:W0:Y:S03]  /*abc0*/  @P4 LDC.64 R140, c[0x0][0x408] ;  /* 0x00010200ff8c4b82 */ /* 0x000e260000000a00 */
[----:B------:R-:W-:Y:S02]  /*abd0*/  @P4 PRMT R144, R144, 0x5410, R67 ;  /* 0x0000541090904816 */ /* 0x000fe40000000043 */
[----:B------:R-:W-:Y:S01]  /*abe0*/  MOV R67, R171 ;  /* 0x000000ab00437202 */ /* 0x000fe20000000f00 */
        /* <DEDUP_REMOVED lines=12> */
[----:B------:R-:W-:-:S04]  /*acb0*/  MOV R141, R173 ;  /* 0x000000ad008d7202 */ /* 0x000fc80000000f00 */
[----:B------:R-:W-:Y:S02]  /*acc0*/  @P4 FSEL R140, R140, RZ, P0 ;  /* 0x000000ff8c8c4208 */ /* 0x000fe40000000000 */
[----:B------:R-:W-:Y:S02]  /*acd0*/  @P4 LOP3.LUT P0, RZ, R19, 0xff, RZ, 0xc0, !PT ;  /* 0x000000ff13ff4812 */ /* 0x000fe4000780c0ff */
[----:B------:R-:W-:-:S04]  /*ace0*/  @P4 F2FP.BF16.F32.PACK_AB R140, RZ, R140 ;  /* 0x0000008cff8c423e */ /* 0x000fc800000010ff */
[----:B------:R-:W-:Y:S01]  /*acf0*/  @P4 PRMT R145, R145, 0x5410, R140 ;  /* 0x0000541091914816 */ /* 0x000fe2000000008c */
[----:B------:R-:W-:-:S04]  /*ad00*/  @P5 FFMA.FTZ R140, R205, R180, R3 ;  /* 0x000000b4cd8c5223 */ /* 0x000fc80000010003 */
[----:B------:R-:W-:Y:S01]  /*ad10*/  @P5 FADD.FTZ R5, R225, -R140 ;  /* 0x8000008ce1055221 */ /* 0x000fe20000010000 */
[----:B------:R-:W-:-:S03]  /*ad20*/  MOV R140, R172 ;  /* 0x000000ac008c7202 */ /* 0x000fc60000000f00 */
[----:B------:R-:W-:Y:S01]  /*ad30*/  @P5 FFMA.FTZ R140, R4, R5, R172 ;  /* 0x00000005048c5223 */ /* 0x000fe200000100ac */
[-CC-:B------:R-:W-:Y:S01]  /*ad40*/  @P5 FFMA.FTZ R5, R198, R180.reuse, R3.reuse ;  /* 0x000000b4c6055223 */ /* 0x180fe20000010003 */
[----:B------:R-:W-:Y:S02]  /*ad50*/  @P5 FFMA.FTZ R3, R216, R180, R3 ;  /* 0x000000b4d8035223 */ /* 0x000fe40000010003 */
[----:B-1----:R-:W-:Y:S01]  /*ad60*/  @P4 FMUL.FTZ R143, R140, R143 ;  /* 0x0000008f8c8f4220 */ /* 0x002fe20000410000 */
[----:B------:R-:W-:Y:S01]  /*ad70*/  @P5 FADD.FTZ R5, R236, -R5 ;  /* 0x80000005ec055221 */ /* 0x000fe20000010000 */
[----:B------:R-:W-:Y:S02]  /*ad80*/  @P5 FADD.FTZ R3, R224, -R3 ;  /* 0x80000003e0035221 */ /* 0x000fe40000010000 */
[----:B------:R-:W-:Y:S01]  /*ad90*/  @P4 FMUL.FTZ R142, R143, R142 ;  /* 0x0000008e8f8e4220 */ /* 0x000fe20000410000 */
[----:B------:R-:W-:-:S04]  /*ada0*/  @P5 FFMA.FTZ R141, R4, R5, R173 ;  /* 0x00000005048d5223 */ /* 0x000fc800000100ad */
[----:B------:R-:W-:Y:S02]  /*adb0*/  @P4 FSEL R142, R142, RZ, P0 ;  /* 0x000000ff8e8e4208 */ /* 0x000fe40000000000 */
[----:B------:R-:W-:Y:S02]  /*adc0*/  @P4 LOP3.LUT P0, RZ, R19, 0xff00, RZ, 0xc0, !PT ;  /* 0x0000ff0013ff4812 */ /* 0x000fe4000780c0ff */
[----:B------:R-:W-:-:S04]  /*add0*/  @P4 F2FP.BF16.F32.PACK_AB R142, RZ, R142 ;  /* 0x0000008eff8e423e */ /* 0x000fc800000010ff */
[----:B------:R-:W-:Y:S02]  /*ade0*/  @P4 PRMT R146, R142, 0x7610, R146 ;  /* 0x000076108e924816 */ /* 0x000fe40000000092 */
[----:B------:R-:W0:Y:S02]  /*adf0*/  @P4 LDC.64 R142, c[0x0][0x408] ;  /* 0x00010200ff8e4b82 */ /* 0x000e240000000a00 */
[----:B0-----:R-:W-:-:S04]  /*ae00*/  @P4 FMUL.FTZ R143, R141, R143 ;  /* 0x0000008f8d8f4220 */ /* 0x001fc80000410000 */
[----:B------:R-:W-:Y:S01]  /*ae10*/  @P4 FMUL.FTZ R142, R143, R142 ;  /* 0x0000008e8f8e4220 */ /* 0x000fe20000410000 */
[----:B------:R-:W-:-:S04]  /*ae20*/  MOV R143, R177 ;  /* 0x000000b1008f7202 */ /* 0x000fc80000000f00 */
[----:B------:R-:W-:Y:S02]  /*ae30*/  @P4 FSEL R5, R142, RZ, P0 ;  /* 0x000000ff8e054208 */ /* 0x000fe40000000000 */
[----:B------:R-:W-:Y:S01]  /*ae40*/  MOV R142, R174 ;  /* 0x000000ae008e7202 */ /* 0x000fe20000000f00 */
[----:B------:R-:W-:Y:S01]  /*ae50*/  @P5 FFMA.FTZ R142, R4, R3, R174 ;  /* 0x00000003048e5223 */ /* 0x000fe200000100ae */
[----:B------:R-:W-:Y:S02]  /*ae60*/  @P4 F2FP.BF16.F32.PACK_AB R5, RZ, R5 ;  /* 0x00000005ff05423e */ /* 0x000fe400000010ff */
[----:B------:R-:W-:Y:S02]  /*ae70*/  @P4 LOP3.LUT P0, RZ, R19, 0xff0000, RZ, 0xc0, !PT ;  /* 0x00ff000013ff4812 */ /* 0x000fe4000780c0ff */
        /* <DEDUP_REMOVED lines=16> */
.L_x_8033:
[----:B0123--:R-:W0:Y:S01]  /*af80*/  @P4 LDC.64 R178, c[0x0][0x408] ;  /* 0x00010200ffb24b82 */ /* 0x00fe220000000a00 */
[----:B------:R-:W-:Y:S01]  /*af90*/  @P5 FFMA.FTZ R177, R199, R180, R3 ;  /* 0x000000b4c7b15223 */ /* 0x000fe20000010003 */
[----:B-----5:R-:W-:Y:S01]  /*afa0*/  IMAD.MOV.U32 R5, RZ, RZ, R168 ;  /* 0x000000ffff057224 */ /* 0x020fe200078e00a8 */
[----:B------:R-:W-:Y:S02]  /*afb0*/  @P4 LOP3.LUT P0, RZ, R18, 0xff, RZ, 0xc0, !PT ;  /* 0x000000ff12ff4812 */ /* 0x000fe4000780c0ff */
[----:B------:R-:W-:-:S04]  /*afc0*/  @P5 FADD.FTZ R177, R231, -R177 ;  /* 0x800000b1e7b15221 */ /* 0x000fc80000010000 */
[----:B------:R-:W-:Y:S01]  /*afd0*/  @P5 FFMA.FTZ R5, R4, R177, R168 ;  /* 0x000000b104055223 */ /* 0x000fe200000100a8 */
[----:B------:R-:W-:-:S04]  /*afe0*/  @P5 FFMA.FTZ R177, R196, R180, R3 ;  /* 0x000000b4c4b15223 */ /* 0x000fc80000010003 */
[----:B------:R-:W-:Y:S01]  /*aff0*/  @P5 FADD.FTZ R177, R238, -R177 ;  /* 0x800000b1eeb15221 */ /* 0x000fe20000010000 */
[----:B0-----:R-:W-:-:S04]  /*b000*/  @P4 FMUL.FTZ R5, R5, R179 ;  /* 0x000000b305054220 */ /* 0x001fc80000410000 */
[----:B------:R-:W-:Y:S02]  /*b010*/  @P4 FMUL.FTZ R5, R5, R178 ;  /* 0x000000b205054220 */ /* 0x000fe40000410000 */
[----:B------:R-:W0:Y:S03]  /*b020*/  @P4 LDC.64 R178, c[0x0][0x408] ;  /* 0x00010200ffb24b82 */ /* 0x000e260000000a00 */
[----:B------:R-:W-:Y:S02]  /*b030*/  @P4 FSEL R5, R5, RZ, P0 ;  /* 0x000000ff05054208 */ /* 0x000fe40000000000 */
[----:B------:R-:W-:Y:S02]  /*b040*/  @P4 LOP3.LUT P0, RZ, R18, 0xff00, RZ, 0xc0, !PT ;  /* 0x0000ff0012ff4812 */ /* 0x000fe4000780c0ff */
[----:B------:R-:W-:-:S04]  /*b050*/  @P4 F2FP.BF16.F32.PACK_AB R5, RZ, R5 ;  /* 0x00000005ff05423e */ /* 0x000fc800000010ff */
[----:B------:R-:W-:Y:S02]  /*b060*/  @P4 PRMT R144, R5, 0x7610, R144 ;  /* 0x0000761005904816 */ /* 0x000fe40000000090 */
[----:B------:R-:W-:Y:S01]  /*b070*/  MOV R5, R169 ;  /* 0x000000a900057202 */ /* 0x000fe20000000f00 */
        /* <DEDUP_REMOVED lines=55> */
[----:B------:R-:W-:-:S04]  /*b3f0*/  @P5 FFMA.FTZ R5, R4, R177, R174 ;  /* 0x000000b104055223 */ /* 0x000fc800000100ae */
        /* <DEDUP_REMOVED lines=8> */
[----:B------:R-:W-:-:S04]  /*b480*/  ISETP.GE.U32.AND P0, PT, R18, RZ, PT ;  /* 0x000000ff1200720c */ /* 0x000fc80003f06070 */
[----:B------:R-:W-:Y:S01]  /*b490*/  ISETP.GE.U32.AND.EX P0, PT, R19, 0x1000000, PT, P0 ;  /* 0x010000001300780c */ /* 0x000fe20003f06100 */
[----:B--2---:R-:W-:-:S04]  /*b4a0*/  @P5 FFMA.FTZ R3, R182, R180, R3 ;  /* 0x000000b4b6035223 */ /* 0x004fc80000010003 */
[----:B---3--:R-:W-:Y:S01]  /*b4b0*/  @P5 FADD.FTZ R5, R181, -R3 ;  /* 0x80000003b5055221 */ /* 0x008fe20000010000 */
[----:B------:R-:W-:-:S03]  /*b4c0*/  MOV R3, R175 ;  /* 0x000000af00037202 */ /* 0x000fc60000000f00 */
[----:B------:R-:W-:-:S04]  /*b4d0*/  @P5 FFMA.FTZ R3, R4, R5, R175 ;  /* 0x0000000504035223 */ /* 0x000fc800000100af */
[----:B------:R-:W-:-:S04]  /*b4e0*/  FMUL.FTZ R3, R3, UR13 ;  /* 0x0000000d03037c20 */ /* 0x000fc80008410000 */
[----:B------:R-:W-:-:S05]  /*b4f0*/  FMUL.FTZ R3, R3, UR12 ;  /* 0x0000000c03037c20 */ /* 0x000fca0008410000 */
[----:B------:R-:W-:-:S04]  /*b500*/  FSEL R3, R3, RZ, P0 ;  /* 0x000000ff03037208 */ /* 0x000fc80000000000 */
[----:B------:R-:W-:-:S04]  /*b510*/  F2FP.BF16.F32.PACK_AB R3, RZ, R3 ;  /* 0x00000003ff03723e */ /* 0x000fc800000010ff */
[----:B------:R-:W-:Y:S01]  /*b520*/  PRMT R147, R147, 0x5410, R3 ;  /* 0x0000541093937816 */ /* 0x000fe20000000003 */
[----:B------:R-:W-:Y:S06]  /*b530*/  BRA `(.L_x_8034) ;  /* 0x0000001000107947 */ /* 0x000fec0003800000 */
.L_x_8032:
[----:B------:R-:W-:-:S04]  /*b540*/  UISETP.NE.U32.AND UP0, UPT, UR20, URZ, UPT ;  /* 0x000000ff1400728c */ /* 0x000fc8000bf05070 */
[----:B------:R-:W-:-:S06]  /*b550*/  UISETP.NE.AND.EX UP0, UPT, UR21, URZ, UPT, UP0 ;  /* 0x000000ff1500728c */ /* 0x000fcc000bf05300 */
[----:B------:R-:W-:-:S13]  /*b560*/  PLOP3.LUT P1, PT, PT, PT, UP0, 0x80, 0x8 ;  /* 0x000000000008781c */ /* 0x000fda0003f2f008 */
[----:B------:R-:W-:Y:S05]  /*b570*/  @!P1 BRA `(.L_x_8035) ;  /* 0x00000008003c9947 */ /* 0x000fea0003800000 */
[----:B------:R-:W-:Y:S01]  /*b580*/  BSSY.RECONVERGENT B3, `(.L_x_8036) ;  /* 0x000000e000037945 */ /* 0x000fe20003800200 */
[----:B------:R-:W-:-:S03]  /*b590*/  ISETP.GT.AND P0, PT, R5, RZ, PT ;  /* 0x000000ff0500720c */ /* 0x000fc60003f04270 */
[----:B------:R-:W-:Y:S10]  /*b5a0*/  @!P4 BRA `(.L_x_8037) ;  /* 0x00000000002cc947 */ /* 0x000ff40003800000 */
        /* <DEDUP_REMOVED lines=10> */
[----:B0123--:R-:W-:-:S07]  /*b650*/  PRMT R144, R64, 0x7610, R144 ;  /* 0x0000761040907816 */ /* 0x00ffce0000000090 */
.L_x_8037:
[----:B------:R-:W-:Y:S05]  /*b660*/  BSYNC.RECONVERGENT B3 ;  /* 0x0000000000037941 */ /* 0x000fea0003800200 */
.L_x_8036:
        /* <DEDUP_REMOVED lines=13> */
.L_x_8039:
[----:B------:R-:W-:Y:S05]  /*b740*/  BSYNC.RECONVERGENT B3 ;  /* 0x0000000000037941 */ /* 0x000fea0003800200 */
.L_x_8038:
        /* <DEDUP_REMOVED lines=13> */
.L_x_8041:
[----:B------:R-:W-:Y:S05]  /*b820*/  BSYNC.RECONVERGENT B3 ;  /* 0x0000000000037941 */ /* 0x000fea0003800200 */
.L_x_8040:
        /* <DEDUP_REMOVED lines=13> */
.L_x_8043:
[----:B------:R-:W-:Y:S05]  /*b900*/  BSYNC.RECONVERGENT B3 ;  /* 0x0000000000037941 */ /* 0x000fea0003800200 */
.L_x_8042:
        /* <DEDUP_REMOVED lines=13> */
.L_x_8045:
[----:B------:R-:W-:Y:S05]  /*b9e0*/  BSYNC.RECONVERGENT B3 ;  /* 0x0000000000037941 */ /* 0x000fea0003800200 */
.L_x_8044:
        /* <DEDUP_REMOVED lines=13> */
.L_x_8047:
[----:B------:R-:W-:Y:S05]  /*bac0*/  BSYNC.RECONVERGENT B3 ;  /* 0x0000000000037941 */ /* 0x000fea0003800200 */
.L_x_8046:
        /* <DEDUP_REMOVED lines=13> */
.L_x_8049:
[----:B------:R-:W-:Y:S05]  /*bba0*/  BSYNC.RECONVERGENT B3 ;  /* 0x0000000000037941 */ /* 0x000fea0003800200 */
.L_x_8048:
[----:B------:R-:W4:Y:S04]  /*bbb0*/  LDL R64, [R1+0x1c] ;  /* 0x00001c0001407983 */ /* 0x000f280000100800 */
[----:B------:R-:W4:Y:S01]  /*bbc0*/  LDL R5, [R1+0x18] ;  /* 0x0000180001057983 */ /* 0x000f220000100800 */
        /* <DEDUP_REMOVED lines=11> */
[----:B------:R-:W-:-:S02]  /*bc80*/  FMUL.FTZ R65, R4, R65 ;  /* 0x0000004104417220 */ /* 0x000fc40000410000 */
[----:B------:R-:W-:Y:S02]  /*bc90*/  FSEL R142, R142, RZ, P0 ;  /* 0x000000ff8e8e7208 */ /* 0x000fe40000000000 */
[----:B------:R-:W-:Y:S02]  /*bca0*/  FSEL R141, R141, RZ, P0 ;  /* 0x000000ff8d8d7208 */ /* 0x000fe40000000000 */
[----:B------:R-:W-:Y:S02]  /*bcb0*/  FSEL R140, R140, RZ, P0 ;  /* 0x000000ff8c8c7208 */ /* 0x000fe40000000000 */
[----:B------:R-:W-:Y:S02]  /*bcc0*/  FSEL R65, R65, RZ, P0 ;  /* 0x000000ff41417208 */ /* 0x000fe40000000000 */
[----:B----4-:R-:W-:Y:S01]  /*bcd0*/  MOV R67, R64 ;  /* 0x0000004000437202 */ /* 0x010fe20000000f00 */
[-CC-:B------:R-:W-:Y:S01]  /*bce0*/  FFMA.FTZ R64, R197, R180.reuse, R3.reuse ;  /* 0x000000b4c5407223 */ /* 0x180fe20000010003 */
[-CC-:B------:R-:W-:Y:S01]  /*bcf0*/  FFMA.FTZ R143, R5, R180.reuse, R3.reuse ;  /* 0x000000b4058f7223 */ /* 0x180fe20000010003 */
[-CC-:B------:R-:W-:Y:S01]  /*bd00*/  FFMA.FTZ R5, R204, R180.reuse, R3.reuse ;  /* 0x000000b4cc057223 */ /* 0x180fe20000010003 */
[----:B------:R-:W-:-:S02]  /*bd10*/  FFMA.FTZ R180, R199, R180, R3 ;  /* 0x000000b4c7b47223 */ /* 0x000fc40000010003 */
[----:B------:R-:W-:Y:S01]  /*bd20*/  FADD.FTZ R143, R67, -R143 ;  /* 0x8000008f438f7221 */ /* 0x000fe20000010000 */
[----:B------:R-:W-:Y:S01]  /*bd30*/  FADD.FTZ R67, R237, -R64 ;  /* 0x80000040ed437221 */ /* 0x000fe20000010000 */
[----:B------:R-:W-:Y:S01]  /*bd40*/  FADD.FTZ R5, R226, -R5 ;  /* 0x80000005e2057221 */ /* 0x000fe20000010000 */
[----:B------:R-:W-:Y:S01]  /*bd50*/  FADD.FTZ R3, R231, -R180 ;  /* 0x800000b4e7037221 */ /* 0x000fe20000010000 */
[C---:B------:R-:W-:Y:S01]  /*bd60*/  FMUL.FTZ R143, R4.reuse, R143 ;  /* 0x0000008f048f7220 */ /* 0x040fe20000410000 */
[C---:B------:R-:W-:Y:S01]  /*bd70*/  FMUL.FTZ R67, R4.reuse, R67 ;  /* 0x0000004304437220 */ /* 0x040fe20000410000 */
[C---:B------:R-:W-:Y:S01]  /*bd80*/  FMUL.FTZ R66, R4.reuse, R5 ;  /* 0x0000000504427220 */ /* 0x040fe20000410000 */
[----:B------:R-:W-:Y:S02]  /*bd90*/  FMUL.FTZ R4, R4, R3 ;  /* 0x0000000304047220 */ /* 0x000fe40000410000 */
[----:B------:R-:W-:Y:S02]  /*bda0*/  FSEL R143, R143, RZ, P0 ;  /* 0x000000ff8f8f7208 */ /* 0x000fe40000000000 */
[----:B------:R-:W-:-:S02]  /*bdb0*/  FSEL R67, R67, RZ, P0 ;  /* 0x000000ff43437208 */ /* 0x000fc40000000000 */
[----:B------:R-:W-:Y:S02]  /*bdc0*/  FSEL R66, R66, RZ, P0 ;  /* 0x000000ff42427208 */ /* 0x000fe40000000000 */
[----:B------:R-:W-:Y:S01]  /*bdd0*/  FSEL R64, R4, RZ, P0 ;  /* 0x000000ff04407208 */ /* 0x000fe20000000000 */
[----:B------:R-:W-:Y:S06]  /*bde0*/  @!P4 BRA `(.L_x_8034) ;  /* 0x0000000400e4c947 */ /* 0x000fec0003800000 */
        /* <DEDUP_REMOVED lines=8> */
.L_x_8035:
        /* <DEDUP_REMOVED lines=13> */
.L_x_8051:
[----:B------:R-:W-:Y:S05]  /*bf40*/  BSYNC.RECONVERGENT B3 ;  /* 0x0000000000037941 */ /* 0x000fea0003800200 */
.L_x_8050:
        /* <DEDUP_REMOVED lines=13> */
.L_x_8053:
[----:B------:R-:W-:Y:S05]  /*c020*/  BSYNC.RECONVERGENT B3 ;  /* 0x0000000000037941 */ /* 0x000fea0003800200 */
.L_x_8052:
        /* <DEDUP_REMOVED lines=13> */
.L_x_8055:
[----:B------:R-:W-:Y:S05]  /*c100*/  BSYNC.RECONVERGENT B3 ;  /* 0x0000000000037941 */ /* 0x000fea0003800200 */
.L_x_8054:
        /* <DEDUP_REMOVED lines=13> */
.L_x_8057:
[----:B------:R-:W-:Y:S05]  /*c1e0*/  BSYNC.RECONVERGENT B3 ;  /* 0x0000000000037941 */ /* 0x000fea0003800200 */
.L_x_8056:
        /* <DEDUP_REMOVED lines=13> */
.L_x_8059:
[----:B------:R-:W-:Y:S05]  /*c2c0*/  BSYNC.RECONVERGENT B3 ;  /* 0x0000000000037941 */ /* 0x000fea0003800200 */
.L_x_8058:
        /* <DEDUP_REMOVED lines=13> */
.L_x_8061:
[----:B------:R-:W-:Y:S05]  /*c3a0*/  BSYNC.RECONVERGENT B3 ;  /* 0x0000000000037941 */ /* 0x000fea0003800200 */
.L_x_8060:
        /* <DEDUP_REMOVED lines=13> */
.L_x_8063:
[----:B------:R-:W-:Y:S05]  /*c480*/  BSYNC.RECONVERGENT B3 ;  /* 0x0000000000037941 */ /* 0x000fea0003800200 */
.L_x_8062:
[----:B0123--:R-:W2:Y:S04]  /*c490*/  LDL R178, [R1+0x18] ;  /* 0x0000180001b27983 */ /* 0x00fea80000100800 */
[----:B------:R-:W3:Y:S01]  /*c4a0*/  LDL R177, [R1+0x1c] ;  /* 0x00001c0001b17983 */ /* 0x000ee20000100800 */
[----:B------:R-:W-:Y:S01]  /*c4b0*/  ISETP.GT.AND P0, PT, R5, RZ, PT ;  /* 0x000000ff0500720c */ /* 0x000fe20003f04270 */
[----:B--2---:R-:W-:-:S04]  /*c4c0*/  FFMA.FTZ R3, R178, R180, R3 ;  /* 0x000000b4b2037223 */ /* 0x004fc80000010003 */
[----:B---3--:R-:W-:-:S04]  /*c4d0*/  FADD.FTZ R3, R177, -R3 ;  /* 0x80000003b1037221 */ /* 0x008fc80000010000 */
        /* <DEDUP_REMOVED lines=10> */
.L_x_8034:
[----:B------:R-:W-:Y:S05]  /*c580*/  BSYNC.RECONVERGENT B1 ;  /* 0x0000000000017941 */ /* 0x000fea0003800200 */
.L_x_8031:
[----:B------:R-:W0:Y:S02]  /*c590*/  @P1 LDC.64 R4, c[0x0][0x478] ;  /* 0x00011e00ff041b82 */ /* 0x000e240000000a00 */
[----:B0-----:R-:W-:-:S05]  /*c5a0*/  @P1 IMAD.WIDE.U32 R4, R176, 0x20, R4 ;  /* 0x00000020b0041825 */ /* 0x001fca00078e0004 */
[----:B------:R-:W-:Y:S04]  /*c5b0*/  @P1 STG.E.128 desc[UR6][R4.64], R64 ;  /* 0x0000004004001986 */ /* 0x000fe8000c101d06 */
[----:B------:R0:W-:Y:S02]  /*c5c0*/  @P1 STG.E.128 desc[UR6][R4.64+0x10], R140 ;  /* 0x0000108c04001986 */ /* 0x0001e4000c101d06 */
[----:B0-----:R-:W0:Y:S02]  /*c5d0*/  @P4 LDC.64 R4, c[0x0][0x468] ;  /* 0x00011a00ff044b82 */ /* 0x001e240000000a00 */
[----:B0-----:R-:W-:-:S05]  /*c5e0*/  @P4 IMAD.WIDE.U32 R2, R2, 0x10, R4 ;  /* 0x0000001002024825 */ /* 0x001fca00078e0004 */
[----:B------:R4:W-:Y:S02]  /*c5f0*/  @P4 STG.E.128 desc[UR6][R2.64], R144 ;  /* 0x0000009002004986 */ /* 0x0009e4000c101d06 */
.L_x_8030:
[----:B------:R-:W-:Y:S05]  /*c600*/  BSYNC.RECONVERGENT B2 ;  /* 0x0000000000027941 */ /* 0x000fea0003800200 */
.L_x_8029:
[----:B----4-:R-:W4:Y:S02]  /*c610*/  LDC.64 R2, c[0x0][0x380] ;  /* 0x0000e000ff027b82 */ /* 0x010f240000000a00 */
[----:B----4-:R-:W-:-:S04]  /*c620*/  LEA R6, R2, R6, 0x2 ;  /* 0x0000000602067211 */ /* 0x010fc800078e10ff */
[----:B------:R-:W-:-:S13]  /*c630*/  ISETP.GE.AND P0, PT, R6, R3, PT ;  /* 0x000000030600720c */ /* 0x000fda0003f06270 */
[----:B------:R-:W-:Y:S05]  /*c640*/  @!P0 BRA `(.L_x_8064) ;  /* 0xffffff4000848947 */ /* 0x000fea000383ffff */
.L_x_7875:
[----:B------:R-:W-:Y:S05]  /*c650*/  BSYNC B0 ;  /* 0x0000000000007941 */ /* 0x000fea0003800000 */
.L_x_7874:
[----:B------:R-:W4:Y:S04]  /*c660*/  LDL.LU R180, [R1+0x30] ;  /* 0x0000300001b47983 */ /* 0x000f280000300800 */
[----:B------:R-:W4:Y:S04]  /*c670*/  LDL.LU R181, [R1+0x34] ;  /* 0x0000340001b57983 */ /* 0x000f280000300800 */
[----:B------:R-:W4:Y:S04]  /*c680*/  LDL.LU R182, [R1+0x38] ;  /* 0x0000380001b67983 */ /* 0x000f280000300800 */
[----:B------:R-:W4:Y:S01]  /*c690*/  LDL.LU R183, [R1+0x3c] ;  /* 0x00003c0001b77983 */ /* 0x000f220000300800 */
[----:B------:R-:W-:Y:S01]  /*c6a0*/  MOV R0, 0x400 ;  /* 0x0000040000007802 */ /* 0x000fe20000000f00 */
[----:B------:R-:W-:Y:S05]  /*c6b0*/  WARPSYNC.ALL ;  /* 0x0000000000007948 */ /* 0x000fea0003800000 */
[----:B------:R-:W0:Y:S01]  /*c6c0*/  S2R R176, SR_TID.X ;  /* 0x0000000000b07919 */ /* 0x000e220000002100 */
[----:B------:R-:W1:Y:S01]  /*c6d0*/  S2UR UR4, SR_CTAID.X ;  /* 0x00000000000479c3 */ /* 0x000e620000002500 */
[----:B------:R-:W2:Y:S01]  /*c6e0*/  LDCU.128 UR16, c[0x0][0x440] ;  /* 0x00008800ff1077ac */ /* 0x000ea20008000c00 */
[----:B------:R-:W3:Y:S01]  /*c6f0*/  S2R R3, SR_CgaCtaId ;  /* 0x0000000000037919 */ /* 0x000ee20000008800 */
[----:B-1---5:R-:W-:Y:S01]  /*c700*/  IMAD R55, R8, UR4, RZ ;  /* 0x0000000408377c24 */ /* 0x022fe2000f8e02ff */
[----:B0-----:R-:W-:-:S02]  /*c710*/  SHF.R.U32.HI R2, RZ, 0x5, R176 ;  /* 0x00000005ff027819 */ /* 0x001fc400000116b0 */
[----:B------:R-:W-:Y:S02]  /*c720*/  LOP3.LUT R53, R176, 0x7f, RZ, 0x3c, !PT ;  /* 0x0000007fb0357812 */ /* 0x000fe400078e3cff */
[----:B---3--:R-:W-:Y:S01]  /*c730*/  LEA R0, R3, R0, 0x18 ;  /* 0x0000000003007211 */ /* 0x008fe200078ec0ff */
[----:B------:R-:W-:Y:S01]  /*c740*/  IMAD R223, R2, 0xa0, R223 ;  /* 0x000000a002df7824 */ /* 0x000fe200078e02df */
[----:B------:R-:W-:Y:S02]  /*c750*/  IADD3 R53, PT, PT, R53, R8, RZ ;  /* 0x0000000835357210 */ /* 0x000fe40007ffe0ff */
[----:B------:R-:W-:Y:S01]  /*c760*/  IADD3 R55, P0, PT, R55, R176, RZ ;  /* 0x000000b037377210 */ /* 0x000fe20007f1e0ff */
[----:B------:R-:W-:Y:S01]  /*c770*/  IMAD R223, R223, 0x20, R0 ;  /* 0x00000020dfdf7824 */ /* 0x000fe200078e0200 */
[----:B------:R-:W-:Y:S02]  /*c780*/  LEA R0, R176, R0, 0x2 ;  /* 0x00000000b0007211 */ /* 0x000fe400078e10ff */
[----:B------:R-:W-:-:S02]  /*c790*/  ISETP.GE.U32.AND P5, PT, R53, 0x180, PT ;  /* 0x000001803500780c */ /* 0x000fc40003fa6070 */
[----:B------:R-:W-:Y:S01]  /*c7a0*/  STS.128 [R223], R92 ;  /* 0x0000005cdf007388 */ /* 0x000fe20000000c00 */
[----:B------:R-:W-:-:S03]  /*c7b0*/  ISETP.GE.U32.AND P4, PT, R53, 0x280, PT ;  /* 0x000002803500780c */ /* 0x000fc60003f86070 */
        /* <DEDUP_REMOVED lines=87> */
[----:B----4-:R-:W-:Y:S01]  /*cd30*/  STS.128 [R223], R180 ;  /* 0x000000b4df007388 */ /* 0x010fe20000000c00 */
[----:B--2---:R-:W-:-:S03]  /*cd40*/  FADD.FTZ R39, R10, R39 ;  /* 0x000000270a277221 */ /* 0x004fc60000010000 */
[----:B------:R0:W-:Y:S01]  /*cd50*/  STS.128 [R223+0x10], R56 ;  /* 0x00001038df007388 */ /* 0x0001e20000000c00 */
[----:B------:R-:W-:-:S03]  /*cd60*/  FADD.FTZ R11, R11, R40 ;  /* 0x000000280b0b7221 */ /* 0x000fc60000010000 */
[----:B------:R-:W-:Y:S01]  /*cd70*/  STS.128 [R223+0x400], R100 ;  /* 0x00040064df007388 */ /* 0x000fe20000000c00 */
        /* <DEDUP_REMOVED lines=15> */
[----:B------:R-:W-:Y:S01]  /*ce70*/  BAR.SYNC.DEFER_BLOCKING 0x0 ;  /* 0x0000000000007b1d */ /* 0x000fe20000010000 */
[----:B------:R-:W-:-:S02]  /*ce80*/  ISETP.GE.U32.AND P0, PT, R53, 0x80, PT ;  /* 0x000000803500780c */ /* 0x000fc40003f06070 */
[----:B------:R-:W-:Y:S02]  /*ce90*/  IADD3.X R56, PT, PT, R56, UR17, RZ, P1, !PT ;  /* 0x0000001138387c10 */ /* 0x000fe40008ffe4ff */
[----:B------:R-:W-:-:S09]  /*cea0*/  ISETP.GE.U32.AND P1, PT, R53, 0x100, PT ;  /* 0x000001003500780c */ /* 0x000fd20003f26070 */
[----:B------:R-:W-:Y:S02]  /*ceb0*/  @P0 MOV R2, R57 ;  /* 0x0000003900020202 */ /* 0x000fe40000000f00 */
[----:B------:R-:W-:Y:S02]  /*cec0*/  @P0 MOV R3, R58 ;  /* 0x0000003a00030202 */ /* 0x000fe40000000f00 */
[----:B------:R-:W-:-:S04]  /*ced0*/  @P0 IADD3 R57, P2, PT, R57, 0x200, RZ ;  /* 0x0000020039390810 */ /* 0x000fc80007f5e0ff */
        /* <DEDUP_REMOVED lines=14> */
[----:B-1----:R-:W-:Y:S01]  /*cfc0*/  FADD.FTZ R43, R43, R46 ;  /* 0x0000002e2b2b7221 */ /* 0x002fe20000010000 */
[----:B--2---:R-:W-:Y:S02]  /*cfd0*/  FADD.FTZ R45, RZ, R45 ;  /* 0x0000002dff2d7221 */ /* 0x004fe40000010000 */
[----:B------:R-:W-:Y:S01]  /*cfe0*/  LDS R23, [R0+0x1a00] ;  /* 0x001a000000177984 */ /* 0x000fe20000000800 */
[----:B---3--:R-:W-:-:S03]  /*cff0*/  FADD.FTZ R43, R43, R50 ;  /* 0x000000322b2b7221 */ /* 0x008fc60000010000 */
[----:B------:R-:W1:Y:S01]  /*d000*/  LDS R14, [R0+0x800] ;  /* 0x00080000000e7984 */ /* 0x000e620000000800 */
[----:B----4-:R-:W-:-:S03]  /*d010*/  FADD.FTZ R45, R45, R48 ;  /* 0x000000302d2d7221 */ /* 0x010fc60000010000 */
[----:B------:R-:W2:Y:S01]  /*d020*/  LDS R25, [R0+0x1c00] ;  /* 0x001c000000197984 */ /* 0x000ea20000000800 */
[----:B------:R-:W-:-:S03]  /*d030*/  FADD.FTZ R43, R43, R54 ;  /* 0x000000362b2b7221 */ /* 0x000fc60000010000 */
[----:B------:R-:W-:Y:S01]  /*d040*/  LDS R18, [R0+0x1e00] ;  /* 0x001e000000127984 */ /* 0x000fe20000000800 */
[----:B------:R-:W-:-:S03]  /*d050*/  FADD.FTZ R45, R45, R52 ;  /* 0x000000342d2d7221 */ /* 0x000fc60000010000 */
[----:B------:R3:W-:Y:S01]  /*d060*/  @P0 STG.E desc[UR6][R2.64], R43 ;  /* 0x0000002b02000986 */ /* 0x0007e2000c101906 */
[----:B------:R-:W-:-:S03]  /*d070*/  FADD.FTZ R44, RZ, R44 ;  /* 0x0000002cff2c7221 */ /* 0x000fc60000010000 */
[----:B------:R-:W-:Y:S01]  /*d080*/  LDS R43, [R0+0x4200] ;  /* 0x00420000002b7984 */ /* 0x000fe20000000800 */
[----:B------:R-:W-:-:S03]  /*d090*/  FADD.FTZ R45, R45, R8 ;  /* 0x000000082d2d7221 */ /* 0x000fc60000010000 */
[----:B------:R-:W-:Y:S01]  /*d0a0*/  LDS R20, [R0+0x3200] ;  /* 0x0032000000147984 */ /* 0x000fe20000000800 */
[----:B------:R-:W-:-:S03]  /*d0b0*/  FADD.FTZ R44, R44, R47 ;  /* 0x0000002f2c2c7221 */ /* 0x000fc60000010000 */
[----:B------:R-:W4:Y:S01]  /*d0c0*/  LDS R8, [R0+0x600] ;  /* 0x0006000000087984 */ /* 0x000f220000000800 */
[----:B---3--:R-:W-:Y:S02]  /*d0d0*/  @P0 MOV R2, R55 ;  /* 0x0000003700020202 */ /* 0x008fe40000000f00 */
[----:B------:R-:W-:Y:S01]  /*d0e0*/  @P0 MOV R3, R56 ;  /* 0x0000003800030202 */ /* 0x000fe20000000f00 */
[----:B------:R-:W-:Y:S01]  /*d0f0*/  FADD.FTZ R44, R44, R49 ;  /* 0x000000312c2c7221 */ /* 0x000fe20000010000 */
[----:B------:R-:W-:Y:S01]  /*d100*/  @P0 IADD3 R55, P3, PT, R55, 0x200, RZ ;  /* 0x0000020037370810 */ /* 0x000fe20007f7e0ff */
[----:B------:R-:W-:Y:S02]  /*d110*/  LDS R22, [R0+0x4600] ;  /* 0x0046000000167984 */ /* 0x000fe40000000800 */
[----:B0-----:R-:W-:Y:S01]  /*d120*/  FADD.FTZ R51, R44, R51 ;  /* 0x000000332c337221 */ /* 0x001fe20000010000 */
[----:B------:R-:W-:Y:S01]  /*d130*/  @P1 MOV R4, R55 ;  /* 0x0000003700041202 */ /* 0x000fe20000000f00 */
[----:B------:R0:W-:Y:S01]  /*d140*/  @P0 STG.E desc[UR6][R2.64], R33 ;  /* 0x0000002102000986 */ /* 0x0001e2000c101906 */
[----:B------:R-:W-:Y:S01]  /*d150*/  @P0 IMAD.X R56, RZ, RZ, R56, P3 ;  /* 0x000000ffff380224 */ /* 0x000fe200018e0638 */
[----:B------:R-:W-:-:S02]  /*d160*/  @P1 IADD3 R55, P2, PT, R55, 0x200, RZ ;  /* 0x0000020037371810 */ /* 0x000fc40007f5e0ff */
[----:B------:R-:W3:Y:S01]  /*d170*/  LDS R33, [R0+0x2e00] ;  /* 0x002e000000217984 */ /* 0x000ee20000000800 */
[C---:B------:R-:W-:Y:S01]  /*d180*/  ISETP.GE.U32.AND P3, PT, R53.reuse, 0x300, PT ;  /* 0x000003003500780c */ /* 0x040fe20003f66070 */
[----:B-1----:R-:W-:Y:S01]  /*d190*/  FADD.FTZ R14, RZ, R14 ;  /* 0x0000000eff0e7221 */ /* 0x002fe20000010000 */
[-C--:B------:R-:W-:Y:S01]  /*d1a0*/  @P1 MOV R5, R56.reuse ;  /* 0x0000003800051202 */ /* 0x080fe20000000f00 */
[----:B------:R-:W1:Y:S01]  /*d1b0*/  LDS R16, [R0+0xc00] ;  /* 0x000c000000107984 */ /* 0x000e620000000800 */
[----:B------:R-:W-:Y:S01]  /*d1c0*/  @P1 IADD3.X R56, PT, PT, RZ, R56, RZ, P2, !PT ;  /* 0x00000038ff381210 */ /* 0x000fe200017fe4ff */
[----:B--2---:R-:W-:Y:S01]  /*d1d0*/  FADD.FTZ R14, R14, R25 ;  /* 0x000000190e0e7221 */ /* 0x004fe20000010000 */
[----:B------:R-:W-:Y:S01]  /*d1e0*/  ISETP.GE.U32.AND P2, PT, R53, 0x380, PT ;  /* 0x000003803500780c */ /* 0x000fe20003f46070 */
[----:B------:R-:W2:Y:S01]  /*d1f0*/  LDS R17, [R0+0x2000] ;  /* 0x0020000000117984 */ /* 0x000ea20000000800 */
[----:B0-----:R-:W-:Y:S02]  /*d200*/  @P1 MOV R2, R57 ;  /* 0x0000003900021202 */ /* 0x001fe40000000f00 */
[----:B------:R-:W-:Y:S01]  /*d210*/  @P1 IADD3 R57, P0, PT, R57, 0x200, RZ ;  /* 0x0000020039391810 */ /* 0x000fe20007f1e0ff */
[----:B------:R-:W-:Y:S01]  /*d220*/  LDS R29, [R0+0x4800] ;  /* 0x00480000001d7984 */ /* 0x000fe20000000800 */
[----:B------:R-:W-:-:S02]  /*d230*/  @P1 MOV R3, R58 ;  /* 0x0000003a00031202 */ /* 0x000fc40000000f00 */
[----:B------:R-:W-:Y:S01]  /*d240*/  @P1 IADD3.X R58, PT, PT, RZ, R58, RZ, P0, !PT ;  /* 0x0000003aff3a1210 */ /* 0x000fe200007fe4ff */
[----:B------:R-:W0:Y:S01]  /*d250*/  LDS R6, [R0+0xe00] ;  /* 0x000e000000067984 */ /* 0x000e220000000800 */
[----:B------:R-:W-:-:S03]  /*d260*/  ISETP.GE.U32.AND P0, PT, R53, 0x200, PT ;  /* 0x000002003500780c */ /* 0x000fc60003f06070 */
[----:B------:R4:W-:Y:S04]  /*d270*/  @P1 STG.E desc[UR6][R2.64], R51 ;  /* 0x0000003302001986 */ /* 0x0009e8000c101906 */
[----:B------:R-:W-:Y:S01]  /*d280*/  @P1 STG.E desc[UR6][R4.64], R15 ;  /* 0x0000000f04001986 */ /* 0x000fe2000c101906 */
[----:B----4-:R-:W-:-:S03]  /*d290*/  FADD.FTZ R8, RZ, R8 ;  /* 0x00000008ff087221 */ /* 0x010fc60000010000 */
[----:B------:R-:W4:Y:S01]  /*d2a0*/  LDS R15, [R0+0xa00] ;  /* 0x000a0000000f7984 */ /* 0x000f220000000800 */
[----:B------:R-:W-:Y:S01]  /*d2b0*/  FADD.FTZ R8, R8, R23 ;  /* 0x0000001708087221 */ /* 0x000fe20000010000 */
[----:B------:R-:W-:Y:S02]  /*d2c0*/  @P5 MOV R2, R57 ;  /* 0x0000003900025202 */ /* 0x000fe40000000f00 */
[----:B------:R-:W4:Y:S01]  /*d2d0*/  LDS R23, [R0+0x3400] ;  /* 0x0034000000177984 */ /* 0x000f220000000800 */
[----:B------:R-:W-:Y:S02]  /*d2e0*/  @P5 MOV R3, R58 ;  /* 0x0000003a00035202 */ /* 0x000fe40000000f00 */
[----:B------:R-:W-:Y:S01]  /*d2f0*/  @P5 IADD3 R57, P1, PT, R57, 0x200, RZ ;  /* 0x0000020039395810 */ /* 0x000fe20007f3e0ff */
[----:B------:R-:W4:Y:S01]  /*d300*/  LDS R19, [R0+0x2200] ;  /* 0x0022000000137984 */ /* 0x000f220000000800 */
[----:B---3--:R-:W-:-:S03]  /*d310*/  FADD.FTZ R8, R8, R33 ;  /* 0x0000002108087221 */ /* 0x008fc60000010000 */
[----:B------:R3:W-:Y:S01]  /*d320*/  @P5 STG.E desc[UR6][R2.64], R45 ;  /* 0x0000002d02005986 */ /* 0x0007e2000c101906 */
[----:B------:R-:W-:Y:S01]  /*d330*/  @P5 IADD3.X R58, PT, PT, RZ, R58, RZ, P1, !PT ;  /* 0x0000003aff3a5210 */ /* 0x000fe20000ffe4ff */
[----:B------:R-:W-:Y:S02]  /*d340*/  FADD.FTZ R43, R8, R43 ;  /* 0x0000002b082b7221 */ /* 0x000fe40000010000 */
[----:B------:R-:W-:Y:S01]  /*d350*/  LDS R45, [R0+0x4400] ;  /* 0x00440000002d7984 */ /* 0x000fe20000000800 */
[----:B-1----:R-:W-:Y:S01]  /*d360*/  FADD.FTZ R16, RZ, R16 ;  /* 0x00000010ff107221 */ /* 0x002fe20000010000 */
[----:B------:R-:W-:Y:S02]  /*d370*/  ISETP.GE.U32.AND P1, PT, R53, 0x400, PT ;  /* 0x000004003500780c */ /* 0x000fe40003f26070 */
[----:B------:R-:W1:Y:S01]  /*d380*/  LDS R8, [R0+0x1000] ;  /* 0x0010000000087984 */ /* 0x000e620000000800 */
[----:B--2---:R-:W-:Y:S01]  /*d390*/  FADD.FTZ R16, R16, R17 ;  /* 0x0000001110107221 */ /* 0x004fe20000010000 */
[----:B---3--:R-:W-:Y:S01]  /*d3a0*/  @P5 MOV R2, R55 ;  /* 0x0000003700025202 */ /* 0x008fe20000000f00 */
[----:B------:R-:W-:Y:S01]  /*d3b0*/  @P5 IMAD.MOV.U32 R3, RZ, RZ, R56 ;  /* 0x000000ffff035224 */ /* 0x000fe200078e0038 */
[----:B------:R-:W-:Y:S01]  /*d3c0*/  @P5 IADD3 R55, P6, PT, R55, 0x200, RZ ;  /* 0x0000020037375810 */ /* 0x000fe20007fde0ff */
[----:B------:R-:W2:Y:S01]  /*d3d0*/  LDS R25, [R0+0x3600] ;  /* 0x0036000000197984 */ /* 0x000ea20000000800 */
[----:B0-----:R-:W-:-:S02]  /*d3e0*/  FADD.FTZ R6, RZ, R6 ;  /* 0x00000006ff067221 */ /* 0x001fc40000010000 */
[----:B------:R-:W-:Y:S01]  /*d3f0*/  @P5 IADD3.X R56, PT, PT, RZ, R56, RZ, P6, !PT ;  /* 0x00000038ff385210 */ /* 0x000fe200037fe4ff */
[----:B------:R0:W-:Y:S01]  /*d400*/  @P5 STG.E desc[UR6][R2.64], R35 ;  /* 0x0000002302005986 */ /* 0x0001e2000c101906 */
[----:B------:R-:W-:Y:S02]  /*d410*/  @P0 MOV R4, R55 ;  /* 0x0000003700040202 */ /* 0x000fe40000000f00 */
[----:B------:R-:W-:Y:S01]  /*d420*/  @P0 MOV R5, R56 ;  /* 0x0000003800050202 */ /* 0x000fe20000000f00 */
[----:B------:R-:W3:Y:S01]  /*d430*/  LDS R35, [R0+0x3000] ;  /* 0x0030000000237984 */ /* 0x000ee20000000800 */
[----:B------:R-:W-:Y:S01]  /*d440*/  ISETP.GE.U32.AND P5, PT, R53, 0x480, PT ;  /* 0x000004803500780c */ /* 0x000fe20003fa6070 */
[----:B----4-:R-:W-:Y:S02]  /*d450*/  FADD.FTZ R15, RZ, R15 ;  /* 0x0000000fff0f7221 */ /* 0x010fe40000010000 */
[----:B------:R-:W4:Y:S01]  /*d460*/  LDS R21, [R0+0x2400] ;  /* 0x0024000000157984 */ /* 0x000f220000000800 */
[----:B0-----:R-:W-:Y:S01]  /*d470*/  @P0 MOV R2, R57 ;  /* 0x0000003900020202 */ /* 0x001fe20000000f00 */
[----:B------:R-:W-:Y:S01]  /*d480*/  FADD.FTZ R15, R15, R18 ;  /* 0x000000120f0f7221 */ /* 0x000fe20000010000 */
[----:B------:R-:W-:Y:S01]  /*d490*/  @P0 IADD3 R57, P6, PT, R57, 0x200, RZ ;  /* 0x0000020039390810 */ /* 0x000fe20007fde0ff */
[----:B------:R-:W0:Y:S01]  /*d4a0*/  LDS R31, [R0+0x4a00] ;  /* 0x004a0000001f7984 */ /* 0x000e220000000800 */
[-C--:B------:R-:W-:Y:S01]  /*d4b0*/  @P0 MOV R3, R58.reuse ;  /* 0x0000003a00030202 */ /* 0x080fe20000000f00 */
[----:B------:R-:W-:Y:S01]  /*d4c0*/  FADD.FTZ R15, R15, R20 ;  /* 0x000000140f0f7221 */ /* 0x000fe20000010000 */
[----:B------:R-:W-:Y:S01]  /*d4d0*/  @P0 IADD3.X R58, PT, PT, RZ, R58, RZ, P6, !PT ;  /* 0x0000003aff3a0210 */ /* 0x000fe200037fe4ff */
[----:B------:R-:W0:Y:S01]  /*d4e0*/  LDS R27, [R0+0x3800] ;  /* 0x00380000001b7984 */ /* 0x000e220000000800 */
[----:B------:R-:W-:Y:S01]  /*d4f0*/  @P0 IADD3 R55, P6, PT, R55, 0x200, RZ ;  /* 0x0000020037370810 */ /* 0x000fe20007fde0ff */
[----:B------:R-:W-:Y:S01]  /*d500*/  FADD.FTZ R16, R16, R23 ;  /* 0x0000001710107221 */ /* 0x000fe20000010000 */
[----:B------:R-:W-:Y:S01]  /*d510*/  FADD.FTZ R6, R6, R19 ;  /* 0x0000001306067221 */ /* 0x000fe20000010000 */
[----:B------:R2:W-:Y:S01]  /*d520*/  @P0 STG.E desc[UR6][R2.64], R43 ;  /* 0x0000002b02000986 */ /* 0x0005e2000c101906 */
[----:B------:R-:W-:Y:S01]  /*d530*/  @P0 IADD3.X R56, PT, PT, RZ, R56, RZ, P6, !PT ;  /* 0x00000038ff380210 */ /* 0x000fe200037fe4ff */
[----:B------:R-:W-:Y:S01]  /*d540*/  FADD.FTZ R29, R16, R29 ;  /* 0x0000001d101d7221 */ /* 0x000fe20000010000 */
[----:B------:R-:W-:Y:S01]  /*d550*/  ISETP.GE.U32.AND P6, PT, R53, 0x500, PT ;  /* 0x000005003500780c */ /* 0x000fe20003fc6070 */
[----:B------:R-:W0:Y:S01]  /*d560*/  LDS R10, [R0+0x1200] ;  /* 0x00120000000a7984 */ /* 0x000e220000000800 */
[----:B-1----:R-:W-:-:S03]  /*d570*/  FADD.FTZ R8, RZ, R8 ;  /* 0x00000008ff087221 */ /* 0x002fc60000010000 */
[----:B------:R1:W-:Y:S01]  /*d580*/  @P0 STG.E desc[UR6][R4.64], R37 ;  /* 0x0000002504000986 */ /* 0x0003e2000c101906 */
[----:B--2---:R-:W-:Y:S01]  /*d590*/  @P4 MOV R2, R57 ;  /* 0x0000003900024202 */ /* 0x004fe20000000f00 */
[----:B------:R-:W-:Y:S01]  /*d5a0*/  @P4 IMAD.MOV.U32 R3, RZ, RZ, R58 ;  /* 0x000000ffff034224 */ /* 0x000fe200078e003a */
[----:B------:R-:W-:Y:S01]  /*d5b0*/  @P4 IADD3 R57, P0, PT, R57, 0x200, RZ ;  /* 0x0000020039394810 */ /* 0x000fe20007f1e0ff */
[----:B------:R-:W2:Y:S01]  /*d5c0*/  LDS R33, [R0+0x4c00] ;  /* 0x004c000000217984 */ /* 0x000ea20000000800 */
[----:B------:R-:W-:Y:S02]  /*d5d0*/  FADD.FTZ R6, R6, R25 ;  /* 0x0000001906067221 */ /* 0x000fe40000010000 */
[----:B------:R-:W-:Y:S01]  /*d5e0*/  @P4 IADD3.X R58, PT, PT, RZ, R58, RZ, P0, !PT ;  /* 0x0000003aff3a4210 */ /* 0x000fe200007fe4ff */
[----:B------:R-:W-:Y:S01]  /*d5f0*/  LDS R17, [R0+0x3a00] ;  /* 0x003a000000117984 */ /* 0x000fe20000000800 */
[----:B-1----:R-:W-:Y:S01]  /*d600*/  FADD.FTZ R5, R15, R22 ;  /* 0x000000160f057221 */ /* 0x002fe20000010000 */
[----:B---3--:R-:W-:-:S02]  /*d610*/  FADD.FTZ R14, R14, R35 ;  /* 0x000000230e0e7221 */ /* 0x008fc40000010000 */
[----:B------:R-:W1:Y:S02]  /*d620*/  LDS R15, [R0+0x2600] ;  /* 0x00260000000f7984 */ /* 0x000e640000000800 */
[----:B------:R-:W-:Y:S01]  /*d630*/  FADD.FTZ R45, R14, R45 ;  /* 0x0000002d0e2d7221 */ /* 0x000fe20000010000 */
[----:B----4-:R-:W-:Y:S01]  /*d640*/  FADD.FTZ R8, R8, R21 ;  /* 0x0000001508087221 */ /* 0x010fe20000010000 */
[----:B------:R-:W3:Y:S04]  /*d650*/  LDS R23, [R0+0x4e00] ;  /* 0x004e000000177984 */ /* 0x000ee80000000800 */
[----:B------:R4:W-:Y:S01]  /*d660*/  @P4 STG.E desc[UR6][R2.64], R45 ;  /* 0x0000002d02004986 */ /* 0x0009e2000c101906 */
[----:B0-----:R-:W-:Y:S01]  /*d670*/  FADD.FTZ R31, R6, R31 ;  /* 0x0000001f061f7221 */ /* 0x001fe20000010000 */
[----:B------:R-:W-:Y:S01]  /*d680*/  FADD.FTZ R8, R8, R27 ;  /* 0x0000001b08087221 */ /* 0x000fe20000010000 */
[----:B----4-:R-:W-:Y:S01]  /*d690*/  @P4 MOV R2, R55 ;  /* 0x0000003700024202 */ /* 0x010fe20000000f00 */
[----:B------:R-:W-:Y:S01]  /*d6a0*/  FADD.FTZ R10, RZ, R10 ;  /* 0x0000000aff0a7221 */ /* 0x000fe20000010000 */
[----:B------:R-:W-:-:S02]  /*d6b0*/  @P4 MOV R3, R56 ;  /* 0x0000003800034202 */ /* 0x000fc40000000f00 */
[----:B------:R-:W-:-:S03]  /*d6c0*/  @P4 IADD3 R55, P0, PT, R55, 0x200, RZ ;  /* 0x0000020037374810 */ /* 0x000fc60007f1e0ff */
[----:B------:R0:W-:Y:S01]  /*d6d0*/  @P4 STG.E desc[UR6][R2.64], R7 ;  /* 0x0000000702004986 */ /* 0x0001e2000c101906 */
[----:B------:R-:W-:Y:S01]  /*d6e0*/  @P4 IADD3.X R56, PT, PT, RZ, R56, RZ, P0, !PT ;  /* 0x00000038ff384210 */ /* 0x000fe200007fe4ff */
[----:B--2---:R-:W-:Y:S01]  /*d6f0*/  FADD.FTZ R33, R8, R33 ;  /* 0x0000002108217221 */ /* 0x004fe20000010000 */
[----:B0-----:R-:W-:Y:S01]  /*d700*/  @P3 MOV R2, R57 ;  /* 0x0000003900023202 */ /* 0x001fe20000000f00 */
[----:B-1----:R-:W-:Y:S01]  /*d710*/  FADD.FTZ R10, R10, R15 ;  /* 0x0000000f0a0a7221 */ /* 0x002fe20000010000 */
[-C--:B------:R-:W-:Y:S02]  /*d720*/  @P3 MOV R3, R58.reuse ;  /* 0x0000003a00033202 */ /* 0x080fe40000000f00 */
[----:B------:R-:W-:Y:S01]  /*d730*/  @P3 IADD3 R57, P0, PT, R57, 0x200, RZ ;  /* 0x0000020039393810 */ /* 0x000fe20007f1e0ff */
[----:B------:R-:W-:Y:S02]  /*d740*/  FADD.FTZ R10, R10, R17 ;  /* 0x000000110a0a7221 */ /* 0x000fe40000010000 */
[----:B------:R0:W-:Y:S01]  /*d750*/  @P3 STG.E desc[UR6][R2.64], R5 ;  /* 0x0000000502003986 */ /* 0x0001e2000c101906 */
[----:B------:R-:W-:Y:S01]  /*d760*/  @P3 IADD3.X R58, PT, PT, RZ, R58, RZ, P0, !PT ;  /* 0x0000003aff3a3210 */ /* 0x000fe200007fe4ff */
[----:B---3--:R-:W-:Y:S01]  /*d770*/  FADD.FTZ R23, R10, R23 ;  /* 0x000000170a177221 */ /* 0x008fe20000010000 */
[----:B0-----:R-:W-:-:S02]  /*d780*/  @P3 MOV R2, R55 ;  /* 0x0000003700023202 */ /* 0x001fc40000000f00 */
[----:B------:R-:W-:Y:S02]  /*d790*/  @P3 MOV R3, R56 ;  /* 0x0000003800033202 */ /* 0x000fe40000000f00 */
[----:B------:R-:W-:-:S03]  /*d7a0*/  @P3 IADD3 R55, P4, PT, R55, 0x200, RZ ;  /* 0x0000020037373810 */ /* 0x000fc60007f9e0ff */
[----:B------:R0:W-:Y:S02]  /*d7b0*/  @P3 STG.E desc[UR6][R2.64], R9 ;  /* 0x0000000902003986 */ /* 0x0001e4000c101906 */
[----:B------:R-:W-:Y:S01]  /*d7c0*/  @P3 IMAD.X R56, RZ, RZ, R56, P4 ;  /* 0x000000ffff383224 */ /* 0x000fe200020e0638 */
        /* <DEDUP_REMOVED lines=11> */
[----:B------:R-:W-:Y:S01]  /*d880*/  @P1 IADD3 R55, P2, PT, R55, 0x200, RZ ;  /* 0x0000020037371810 */ /* 0x000fe20007f5e0ff */
[----:B------:R-:W-:-:S03]  /*d890*/  @P1 IMAD.MOV.U32 R5, RZ, RZ, R56 ;  /* 0x000000ffff051224 */ /* 0x000fc600078e0038 */
[----:B------:R-:W-:Y:S02]  /*d8a0*/  @P1 IADD3.X R56, PT, PT, RZ, R56, RZ, P2, !PT ;  /* 0x00000038ff381210 */ /* 0x000fe400017fe4ff */
[----:B------:R-:W-:Y:S02]  /*d8b0*/  @P5 MOV R6, R55 ;  /* 0x0000003700065202 */ /* 0x000fe40000000f00 */
[----:B0-----:R-:W-:Y:S02]  /*d8c0*/  @P1 MOV R2, R57 ;  /* 0x0000003900021202 */ /* 0x001fe40000000f00 */
[----:B------:R-:W-:Y:S02]  /*d8d0*/  @P1 IADD3 R57, P0, PT, R57, 0x200, RZ ;  /* 0x0000020039391810 */ /* 0x000fe40007f1e0ff */
[-C--:B------:R-:W-:Y:S02]  /*d8e0*/  @P1 MOV R3, R58.reuse ;  /* 0x0000003a00031202 */ /* 0x080fe40000000f00 */
[----:B------:R-:W-:-:S02]  /*d8f0*/  @P1 IADD3.X R58, PT, PT, RZ, R58, RZ, P0, !PT ;  /* 0x0000003aff3a1210 */ /* 0x000fc400007fe4ff */
        /* <DEDUP_REMOVED lines=19> */
.L_x_7888:
[----:B0--3--:R-:W-:Y:S01]  /*da30*/  HFMA2 R176, -RZ, RZ, 0, 5.9604644775390625e-08 ;  /* 0x00000001ffb07431 */ /* 0x009fe200000001ff */
[----:B------:R-:W-:Y:S01]  /*da40*/  BSSY B1, `(.L_x_8065) ;  /* 0x0000007000017945 */ /* 0x000fe20003800000 */
[----:B------:R-:W-:Y:S02]  /*da50*/  MOV R177, R209 ;  /* 0x000000d100b17202 */ /* 0x000fe40000000f00 */
[----:B--2---:R-:W-:Y:S02]  /*da60*/  MOV R3, 0x1f ;  /* 0x0000001f00037802 */ /* 0x004fe40000000f00 */
[----:B-1----:R-:W-:-:S07]  /*da70*/  MOV R2, 0xffffffff ;  /* 0xffffffff00027802 */ /* 0x002fce0000000f00 */
[----:B-----5:R-:W-:Y:S05]  /*da80*/  WARPSYNC.COLLECTIVE R2, `(.L_x_8066) ;  /* 0x0000000002087348 */ /* 0x020fea0003c00000 */
[----:B------:R0:W1:Y:S02]  /*da90*/  SHFL.BFLY P6, R180, R177, R176, R3 ;  /* 0x0c0000b0b1b47389 */ /* 0x00006400000c0003 */
[----:B01---5:R-:W-:Y:S05]  /*daa0*/  ENDCOLLECTIVE ;  /* 0x000000000000791b */ /* 0x023fea0003800000 */
.L_x_8066:
[----:B------:R-:W-:Y:S05]  /*dab0*/  BSYNC B1 ;  /* 0x0000000000017941 */ /* 0x000fea0003800000 */
.L_x_8065:
[----:B------:R-:W-:Y:S01]  /*dac0*/  MOV R2, R180 ;  /* 0x000000b400027202 */ /* 0x000fe20000000f00 */
[----:B------:R-:W-:Y:S01]  /*dad0*/  HFMA2 R176, -RZ, RZ, 0, 5.9604644775390625e-08 ;  /* 0x00000001ffb07431 */ /* 0x000fe200000001ff */
[----:B------:R-:W-:Y:S01]  /*dae0*/  MOV R177, R208 ;  /* 0x000000d000b17202 */ /* 0x000fe20000000f00 */
[----:B------:R-:W-:Y:S02]  /*daf0*/  IMAD.MOV.U32 R3, RZ, RZ, 0x1f ;  /* 0x0000001fff037424 */ /* 0x000fe400078e00ff */
[----:B------:R-:W-:Y:S01]  /*db00*/  FADD.FTZ R178, R2, R209 ;  /* 0x000000d102b27221 */ /* 0x000fe20000010000 */
[----:B------:R-:W-:-:S07]  /*db10*/  MOV R2, 0xffffffff ;  /* 0xffffffff00027802 */ /* 0x000fce0000000f00 */
[----:B------:R-:W-:Y:S05]  /*db20*/  WARPSYNC.COLLECTIVE R2, `(.L_x_8067) ;  /* 0x0000000002087348 */ /* 0x000fea0003c00000 */
[----:B------:R0:W1:Y:S02]  /*db30*/  SHFL.BFLY P6, R180, R177, R176, R3 ;  /* 0x0c0000b0b1b47389 */ /* 0x00006400000c0003 */
[----:B01----:R-:W-:Y:S05]  /*db40*/  ENDCOLLECTIVE ;  /* 0x000000000000791b */ /* 0x003fea0003800000 */
.L_x_8067:
        /* <DEDUP_REMOVED lines=8> */
.L_x_8068:
[----:B------:R-:W-:Y:S02]  /*dbd0*/  MOV R177, R179 ;  /* 0x000000b300b17202 */ /* 0x000fe40000000f00 */
[----:B------:R-:W-:-:S05]  /*dbe0*/  MOV R2, R180 ;  /* 0x000000b400027202 */ /* 0x000fca0000000f00 */
[----:B------:R-:W-:Y:S01]  /*dbf0*/  FADD.FTZ R178, R178, R2 ;  /* 0x00000002b2b27221 */ /* 0x000fe20000010000 */
[----:B------:R-:W-:-:S07]  /*dc00*/  MOV R2, 0xffffffff ;  /* 0xffffffff00027802 */ /* 0x000fce0000000f00 */
[----:B------:R-:W-:Y:S05]  /*dc10*/  WARPSYNC.COLLECTIVE R2, `(.L_x_8069) ;  /* 0x0000000002087348 */ /* 0x000fea0003c00000 */
[----:B------:R0:W1:Y:S02]  /*dc20*/  SHFL.BFLY P6, R180, R177, R176, R3 ;  /* 0x0c0000b0b1b47389 */ /* 0x00006400000c0003 */
[----:B01----:R-:W-:Y:S05]  /*dc30*/  ENDCOLLECTIVE ;  /* 0x000000000000791b */ /* 0x003fea0003800000 */
.L_x_8069:
[----:B------:R-:W-:Y:S02]  /*dc40*/  HFMA2 R176, -RZ, RZ, 0, 2.384185791015625e-07 ;  /* 0x00000004ffb07431 */ /* 0x000fe400000001ff */
[----:B------:R-:W-:Y:S01]  /*dc50*/  IMAD.MOV.U32 R177, RZ, RZ, R178 ;  /* 0x000000ffffb17224 */ /* 0x000fe200078e00b2 */
[----:B------:R-:W-:-:S05]  /*dc60*/  MOV R2, R180 ;  /* 0x000000b400027202 */ /* 0x000fca0000000f00 */
[----:B------:R-:W-:Y:S01]  /*dc70*/  FADD.FTZ R179, R179, R2 ;  /* 0x00000002b3b37221 */ /* 0x000fe20000010000 */
[----:B------:R-:W-:-:S07]  /*dc80*/  MOV R2, 0xffffffff ;  /* 0xffffffff00027802 */ /* 0x000fce0000000f00 */
[----:B------:R-:W-:Y:S05]  /*dc90*/  WARPSYNC.COLLECTIVE R2, `(.L_x_8070) ;  /* 0x0000000002087348 */ /* 0x000fea0003c00000 */
[----:B------:R0:W1:Y:S02]  /*dca0*/  SHFL.BFLY P6, R180, R177, R176, R3 ;  /* 0x0c0000b0b1b47389 */ /* 0x00006400000c0003 */
[----:B01----:R-:W-:Y:S05]  /*dcb0*/  ENDCOLLECTIVE ;  /* 0x000000000000791b */ /* 0x003fea0003800000 */
.L_x_8070:
[----:B------:R-:W-:Y:S02]  /*dcc0*/  MOV R177, R179 ;  /* 0x000000b300b17202 */ /* 0x000fe40000000f00 */
[----:B------:R-:W-:-:S05]  /*dcd0*/  MOV R2, R180 ;  /* 0x000000b400027202 */ /* 0x000fca0000000f00 */
[----:B------:R-:W-:Y:S01]  /*dce0*/  FADD.FTZ R178, R178, R2 ;  /* 0x00000002b2b27221 */ /* 0x000fe20000010000 */
[----:B------:R-:W-:-:S07]  /*dcf0*/  MOV R2, 0xffffffff ;  /* 0xffffffff00027802 */ /* 0x000fce0000000f00 */
[----:B------:R-:W-:Y:S05]  /*dd00*/  WARPSYNC.COLLECTIVE R2, `(.L_x_8071) ;  /* 0x0000000002087348 */ /* 0x000fea0003c00000 */
[----:B------:R0:W1:Y:S02]  /*dd10*/  SHFL.BFLY P6, R180, R177, R176, R3 ;  /* 0x0c0000b0b1b47389 */ /* 0x00006400000c0003 */
[----:B01----:R-:W-:Y:S05]  /*dd20*/  ENDCOLLECTIVE ;  /* 0x000000000000791b */ /* 0x003fea0003800000 */
.L_x_8071:
        /* <DEDUP_REMOVED lines=8> */
.L_x_8072:
[----:B------:R-:W-:Y:S01]  /*ddb0*/  MOV R177, R179 ;  /* 0x000000b300b17202 */ /* 0x000fe20000000f00 */
[----:B------:R-:W-:-:S04]  /*ddc0*/  IMAD.MOV.U32 R2, RZ, RZ, R180 ;  /* 0x000000ffff027224 */ /* 0x000fc800078e00b4 */
[----:B------:R-:W-:Y:S01]  /*ddd0*/  FADD.FTZ R178, R178, R2 ;  /* 0x00000002b2b27221 */ /* 0x000fe20000010000 */
[----:B------:R-:W-:-:S07]  /*dde0*/  MOV R2, 0xffffffff ;  /* 0xffffffff00027802 */ /* 0x000fce0000000f00 */
[----:B------:R-:W-:Y:S05]  /*ddf0*/  WARPSYNC.COLLECTIVE R2, `(.L_x_8073) ;  /* 0x0000000002087348 */ /* 0x000fea0003c00000 */
[----:B------:R0:W1:Y:S02]  /*de00*/  SHFL.BFLY P6, R180, R177, R176, R3 ;  /* 0x0c0000b0b1b47389 */ /* 0x00006400000c0003 */
[----:B01----:R-:W-:Y:S05]  /*de10*/  ENDCOLLECTIVE ;  /* 0x000000000000791b */ /* 0x003fea0003800000 */
.L_x_8073:
        /* <DEDUP_REMOVED lines=8> */
.L_x_8074:
[----:B------:R-:W-:Y:S02]  /*dea0*/  MOV R177, R179 ;  /* 0x000000b300b17202 */ /* 0x000fe40000000f00 */
[----:B------:R-:W-:-:S07]  /*deb0*/  MOV R181, R180 ;  /* 0x000000b400b57202 */ /* 0x000fce0000000f00 */
[----:B------:R-:W-:Y:S05]  /*dec0*/  WARPSYNC.COLLECTIVE R2, `(.L_x_8075) ;  /* 0x0000000002087348 */ /* 0x000fea0003c00000 */
[----:B------:R0:W1:Y:S02]  /*ded0*/  SHFL.BFLY P6, R180, R177, R176, R3 ;  /* 0x0c0000b0b1b47389 */ /* 0x00006400000c0003 */
[----:B01----:R-:W-:Y:S05]  /*dee0*/  ENDCOLLECTIVE ;  /* 0x000000000000791b */ /* 0x003fea0003800000 */
.L_x_8075:
[----:B------:R-:W-:Y:S01]  /*def0*/  MOV R2, R180 ;  /* 0x000000b400027202 */ /* 0x000fe20000000f00 */
[----:B------:R-:W-:Y:S06]  /*df00*/  BRA `(.L_x_8076) ;  /* 0xffffff5400207947 */ /* 0x000fec000383ffff */
.L_x_8077:
        /* <DEDUP_REMOVED lines=15> */
.L_x_25423:


//--------------------- .text._ZN10layer_norm22ln_bwd_finalize_kernelINS_22Kernel_traits_finalizeILj1280E13__nv_bfloat16S2_fS2_fjLb0ELj1024ELj4ENS_18Kernel_traits_baseILj1280ES2_S2_fS2_fjLj1024EEEEELb0ELb1EEEvNS_9BwdParamsE --------------------------
	.section	.text._ZN10layer_norm22ln_bwd_finalize_kernelINS_22Kernel_traits_finalizeILj1280E13__nv_bfloat16S2_fS2_fjLb0ELj1024ELj4ENS_18Kernel_traits_baseILj1280ES2_S2_fS2_fjLj1024EEEEELb0ELb1EEEvNS_9BwdParamsE,"ax",@progbits
	.align	128
        .global         _ZN10layer_norm22ln_bwd_finalize_kernelINS_22Kernel_traits_finalizeILj1280E13__nv_bfloat16S2_fS2_fjLb0ELj1024ELj4ENS_18Kernel_traits_baseILj1280ES2_S2_fS2_fjLj1024EEEEELb0ELb1EEEvNS_9BwdParamsE
        .type           _ZN10layer_norm22ln_bwd_finalize_kernelINS_22Kernel_traits_finalizeILj1280E13__nv_bfloat16S2_fS2_fjLb0ELj1024ELj4ENS_18Kernel_traits_baseILj1280ES2_S2_fS2_fjLj1024EEEEELb0ELb1EEEvNS_9BwdParamsE,@function
        .size           _ZN10layer_norm22ln_bwd_finalize_kernelINS_22Kernel_traits_finalizeILj1280E13__nv_bfloat16S2_fS2_fjLb0ELj1024ELj4ENS_18Kernel_traits_baseILj1280ES2_S2_fS2_fjLj1024EEEEELb0ELb1EEEvNS_9BwdParamsE,(.L_x_25424 - _ZN10layer_norm22ln_bwd_finalize_kernelINS_22Kernel_traits_finalizeILj1280E13__nv_bfloat16S2_fS2_fjLb0ELj1024ELj4ENS_18Kernel_traits_baseILj1280ES2_S2_fS2_fjLj1024EEEEELb0ELb1EEEvNS_9BwdParamsE)
        .other          _ZN10layer_norm22ln_bwd_finalize_kernelINS_22Kernel_traits_finalizeILj1280E13__nv_bfloat16S2_fS2_fjLb0ELj1024ELj4ENS_18Kernel_traits_baseILj1280ES2_S2_fS2_fjLj1024EEEEELb0ELb1EEEvNS_9BwdParamsE,@"STO_CUDA_ENTRY STV_DEFAULT"
_ZN10layer_norm22ln_bwd_finalize_kernelINS_22Kernel_traits_finalizeILj1280E13__nv_bfloat16S2_fS2_fjLb0ELj1024ELj4ENS_18Kernel_traits_baseILj1280ES2_S2_fS2_fjLj1024EEEEELb0ELb1EEEvNS_9BwdParamsE:
.text._ZN10layer_norm22ln_bwd_finalize_kernelINS_22Kernel_traits_finalizeILj1280E13__nv_bfloat16S2_fS2_fjLb0ELj1024ELj4ENS_18Kernel_traits_baseILj1280ES2_S2_fS2_fjLj1024EEEEELb0ELb1EEEvNS_9BwdParamsE:
        /* <DEDUP_REMOVED lines=77> */
.L_x_8082:
        /* <DEDUP_REMOVED lines=118> */
.L_x_8081:
[----:B------:R-:W-:Y:S05]  /*0c30*/  BSYNC.RECONVERGENT B1 ;  /* 0x0000000000017941 */ /* 0x000fea0003800200 */
.L_x_8080:
        /* <DEDUP_REMOVED lines=69> */
.L_x_8084:
[----:B------:R-:W-:Y:S05]  /*1090*/  BSYNC.RECONVERGENT B1 ;  /* 0x0000000000017941 */ /* 0x000fea0003800200 */
.L_x_8083:
        /* <DEDUP_REMOVED lines=38> */
.L_x_8086:
[----:B------:R-:W-:Y:S05]  /*1300*/  BSYNC.RECONVERGENT B1 ;  /* 0x0000000000017941 */ /* 0x000fea0003800200 */
.L_x_8085:
[----:B------:R-:W-:Y:S05]  /*1310*/  @!P1 BRA `(.L_x_8079) ;  /* 0x0000000000409947 */ /* 0x000fea0003800000 */
[----:B------:R-:W0:Y:S01]  /*1320*/  LDC R12, c[0x0][0x388] ;  /* 0x0000e200ff0c7b82 */ /* 0x000e220000000800 */
[----:B------:R-:W-:-:S07]  /*1330*/  IADD3 R0, PT, PT, -R0, RZ, RZ ;  /* 0x000000ff00007210 */ /* 0x000fce0007ffe1ff */
[----:B------:R-:W1:Y:S08]  /*1340*/  LDC.64 R8, c[0x0][0x440] ;  /* 0x00011000ff087b82 */ /* 0x000e700000000a00 */
[----:B------:R-:W2:Y:S01]  /*1350*/  LDC.64 R10, c[0x0][0x448] ;  /* 0x00011200ff0a7b82 */ /* 0x000ea20000000a00 */
[----:B0-----:R-:W-:-:S05]  /*1360*/  IMAD R2, R2, R12, R5 ;  /* 0x0000000c02027224 */ /* 0x001fca00078e0205 */
[----:B------:R-:W-:-:S07]  /*1370*/  IADD3 R13, PT, PT, R57, R2, RZ ;  /* 0x00000002390d7210 */ /* 0x000fce0007ffe0ff */
.L_x_8087:
        /* <DEDUP_REMOVED lines=10> */
.L_x_8079:
[----:B------:R-:W-:Y:S05]  /*1420*/  BSYNC.RECONVERGENT B0 ;  /* 0x0000000000007941 */ /* 0x000fea0003800200 */
.L_x_8078:
        /* <DEDUP_REMOVED lines=59> */
.L_x_8088:
        /* <DEDUP_REMOVED lines=10> */
.L_x_25424:


//--------------------- .text._ZN10layer_norm13ln_bwd_kernelINS_13Kernel_traitsI13__nv_bfloat16S2_fS2_fjLj1280ELj1ELj4ELj1ELj16ENS_18Kernel_traits_baseILj1280ES2_S2_fS2_fjLj128EEEEELb1ELb0ELb1ELb1EEEvNS_9BwdParamsE --------------------------
	.section	.text._ZN10layer_norm13ln_bwd_kernelINS_13Kernel_traitsI13__nv_bfloat16S2_fS2_fjLj1280ELj1ELj4ELj1ELj16ENS_18Kernel_traits_baseILj1280ES2_S2_fS2_fjLj128EEEEELb1ELb0ELb1ELb1EEEvNS_9BwdParamsE,"ax",@progbits
	.align	128
        .global         _ZN10layer_norm13ln_bwd_kernelINS_13Kernel_traitsI13__nv_bfloat16S2_fS2_fjLj1280ELj1ELj4ELj1ELj16ENS_18Kernel_traits_baseILj1280ES2_S2_fS2_fjLj128EEEEELb1ELb0ELb1ELb1EEEvNS_9BwdParamsE
        .type           _ZN10layer_norm13ln_bwd_kernelINS_13Kernel_traitsI13__nv_bfloat16S2_fS2_fjLj1280ELj1ELj4ELj1ELj16ENS_18Kernel_traits_baseILj1280ES2_S2_fS2_fjLj128EEEEELb1ELb0ELb1ELb1EEEvNS_9BwdParamsE,@function
        .size           _ZN10layer_norm13ln_bwd_kernelINS_13Kernel_traitsI13__nv_bfloat16S2_fS2_fjLj1280ELj1ELj4ELj1ELj16ENS_18Kernel_traits_baseILj1280ES2_S2_fS2_fjLj128EEEEELb1ELb0ELb1ELb1EEEvNS_9BwdParamsE,(.L_x_25425 - _ZN10layer_norm13ln_bwd_kernelINS_13Kernel_traitsI13__nv_bfloat16S2_fS2_fjLj1280ELj1ELj4ELj1ELj16ENS_18Kernel_traits_baseILj1280ES2_S2_fS2_fjLj128EEEEELb1ELb0ELb1ELb1EEEvNS_9BwdParamsE)
        .other          _ZN10layer_norm13ln_bwd_kernelINS_13Kernel_traitsI13__nv_bfloat16S2_fS2_fjLj1280ELj1ELj4ELj1ELj16ENS_18Kernel_traits_baseILj1280ES2_S2_fS2_fjLj128EEEEELb1ELb0ELb1ELb1EEEvNS_9BwdParamsE,@"STO_CUDA_ENTRY STV_DEFAULT"
_ZN10layer_norm13ln_bwd_kernelINS_13Kernel_traitsI13__nv_bfloat16S2_fS2_fjLj1280ELj1ELj4ELj1ELj16ENS_18Kernel_traits_baseILj1280ES2_S2_fS2_fjLj128EEEEELb1ELb0ELb1ELb1EEEvNS_9BwdParamsE:
.text._ZN10layer_norm13ln_bwd_kernelINS_13Kernel_traitsI13__nv_bfloat16S2_fS2_fjLj1280ELj1ELj4ELj1ELj16ENS_18Kernel_traits_baseILj1280ES2_S2_fS2_fjLj128EEEEELb1ELb0ELb1ELb1EEEvNS_9BwdParamsE:
        /* <DEDUP_REMOVED lines=68> */
.L_x_8261:
[----:B------:R-:W1:Y:S08]  /*0440*/  LDC.64 R180, c[0x0][0x3f8] ;  /* 0x0000fe00ffb47b82 */ /* 0x000e700000000a00 */
[----:B------:R-:W2:Y:S08]  /*0450*/  LDC.64 R182, c[0x0][0x3c8] ;  /* 0x0000f200ffb67b82 */ /* 0x000eb00000000a00 */
[----:B------:R-:W3:Y:S01]  /*0460*/  LDC.64 R206, c[0x0][0x3f0] ;  /* 0x0000fc00ffce7b82 */ /* 0x000ee20000000a00 */
[----:B-1----:R-:W-:-:S05]  /*0470*/  IMAD.WIDE R180, R204, 0x4, R180 ;  /* 0x00000004ccb47825 */ /* 0x002fca00078e02b4 */
[----:B------:R2:W4:Y:S02]  /*0480*/  LDG.E R230, desc[UR6][R180.64] ;  /* 0x00000006b4e67981 */ /* 0x000524000c1e1900 */
[----:B--2---:R-:W-:-:S04]  /*0490*/  IMAD.WIDE R180, R204, 0x4, R182 ;  /* 0x00000004ccb47825 */ /* 0x004fc800078e02b6 */
[----:B---3--:R-:W-:Y:S01]  /*04a0*/  IMAD.WIDE R182, R204, 0x4, R206 ;  /* 0x00000004ccb67825 */ /* 0x008fe200078e02ce */
[----:B-----5:R1:W5:Y:S04]  /*04b0*/  LDG.E R205, desc[UR6][R180.64] ;  /* 0x00000006b4cd7981 */ /* 0x020368000c1e1900 */
[----:B------:R2:W5:Y:S01]  /*04c0*/  LDG.E R229, desc[UR6][R182.64] ;  /* 0x00000006b6e57981 */ /* 0x000562000c1e1900 */
[----:B------:R-:W-:Y:S01]  /*04d0*/  BSSY.RECONVERGENT B1, `(.L_x_8091) ;  /* 0x0000264000017945 */ /* 0x000fe20003800200 */
[----:B-1----:R-:W1:Y:S01]  /*04e0*/  LDC.64 R180, c[0x0][0x3c0] ;  /* 0x0000f000ffb47b82 */ /* 0x002e620000000a00 */
[----:B----4-:R-:W-:-:S13]  /*04f0*/  ISETP.GE.AND P2, PT, R230, 0x1, PT ;  /* 0x00000001e600780c */ /* 0x010fda0003f46270 */
[----:B-12---:R-:W-:Y:S05]  /*0500*/  @!P2 BRA `(.L_x_8092) ;  /* 0x00000020005ca947 */ /* 0x006fea0003800000 */
[----:B------:R-:W1:Y:S01]  /*0510*/  S2R R0, SR_TID.X ;  /* 0x0000000000007919 */ /* 0x000e620000002100 */
[----:B------:R-:W2:Y:S01]  /*0520*/  LDC.64 R186, c[0x0][0x3a8] ;  /* 0x0000ea00ffba7b82 */ /* 0x000ea20000000a00 */
[C---:B0-----:R-:W-:Y:S02]  /*0530*/  IMAD R2, R204.reuse, UR8, RZ ;  /* 0x00000008cc027c24 */ /* 0x041fe4000f8e02ff */
[----:B------:R-:W-:Y:S01]  /*0540*/  IMAD.WIDE R180, R204, 0x4, R180 ;  /* 0x00000004ccb47825 */ /* 0x000fe200078e02b4 */
[----:B------:R0:W-:Y:S02]  /*0550*/  STL [R1+0x18], R161 ;  /* 0x000018a101007387 */ /* 0x0001e40000100800 */
[----:B------:R-:W-:Y:S02]  /*0560*/  SHF.R.S32.HI R3, RZ, 0x1f, R2 ;  /* 0x0000001fff037819 */ /* 0x000fe40000011402 */
[----:B------:R-:W-:Y:S01]  /*0570*/  IADD3 R10, PT, PT, R230, -0x1, RZ ;  /* 0xffffffffe60a7810 */ /* 0x000fe20007ffe0ff */
[----:B------:R-:W3:Y:S01]  /*0580*/  LDG.E R226, desc[UR6][R180.64] ;  /* 0x00000006b4e27981 */ /* 0x000ee2000c1e1900 */
[----:B------:R-:W-:-:S03]  /*0590*/  LEA.HI R3, R3, R2, RZ, 0x3 ;  /* 0x0000000203037211 */ /* 0x000fc600078f18ff */
[----:B------:R-:W-:Y:S01]  /*05a0*/  IMAD R10, R10, UR8, RZ ;  /* 0x000000080a0a7c24 */ /* 0x000fe2000f8e02ff */
[----:B------:R-:W-:Y:S01]  /*05b0*/  MOV R228, UR14 ;  /* 0x0000000e00e47c02 */ /* 0x000fe20008000f00 */
[----:B------:R4:W-:Y:S01]  /*05c0*/  STL [R1+0x14], R160 ;  /* 0x000014a001007387 */ /* 0x0009e20000100800 */
[----:B-1----:R-:W-:-:S04]  /*05d0*/  LOP3.LUT R0, R0, 0x1f, RZ, 0xc0, !PT ;  /* 0x0000001f00007812 */ /* 0x002fc800078ec0ff */
[----:B------:R-:W-:Y:S02]  /*05e0*/  LEA.HI.SX32 R192, R3, R0, 0x1d ;  /* 0x0000000003c07211 */ /* 0x000fe400078feaff */
[----:B------:R-:W1:Y:S03]  /*05f0*/  LDC.64 R2, c[0x0][0x428] ;  /* 0x00010a00ff027b82 */ /* 0x000e660000000a00 */
[C---:B--2---:R-:W-:Y:S01]  /*0600*/  IMAD.WIDE.U32 R4, R192.reuse, 0x20, R186 ;  /* 0x00000020c0047825 */ /* 0x044fe200078e00ba */
[C---:B------:R-:W-:Y:S02]  /*0610*/  IADD3 R231, PT, PT, R192.reuse, 0x20, RZ ;  /* 0x00000020c0e77810 */ /* 0x040fe40007ffe0ff */
[C---:B------:R-:W-:Y:S02]  /*0620*/  IADD3 R235, PT, PT, R192.reuse, 0x40, RZ ;  /* 0x00000040c0eb7810 */ /* 0x040fe40007ffe0ff */
[----:B------:R-:W2:Y:S01]  /*0630*/  LDG.E.128 R196, desc[UR6][R4.64] ;  /* 0x0000000604c47981 */ /* 0x000ea2000c1e1d00 */
[----:B------:R-:W-:-:S03]  /*0640*/  IADD3 R237, PT, PT, R192, 0x60, RZ ;  /* 0x00000060c0ed7810 */ /* 0x000fc60007ffe0ff */
[----:B------:R0:W4:Y:S01]  /*0650*/  LDG.E.128 R220, desc[UR6][R4.64+0x10] ;  /* 0x0000100604dc7981 */ /* 0x000122000c1e1d00 */
[----:B------:R-:W-:Y:S01]  /*0660*/  IMAD.WIDE.U32 R6, R231, 0x20, R186 ;  /* 0x00000020e7067825 */ /* 0x000fe200078e00ba */
[----:B------:R-:W-:-:S03]  /*0670*/  IADD3 R207, PT, PT, R192, 0x80, RZ ;  /* 0x00000080c0cf7810 */ /* 0x000fc60007ffe0ff */
[----:B------:R-:W-:Y:S01]  /*0680*/  IMAD.WIDE.U32 R8, R235, 0x20, R186 ;  /* 0x00000020eb087825 */ /* 0x000fe200078e00ba */
[----:B------:R-:W4:Y:S01]  /*0690*/  LDG.E.128 R200, desc[UR6][R6.64] ;  /* 0x0000000606c87981 */ /* 0x000f22000c1e1d00 */
[----:B0-----:R-:W-:Y:S02]  /*06a0*/  SHF.R.S32.HI R5, RZ, 0x1f, R10 ;  /* 0x0000001fff057819 */ /* 0x001fe4000001140a */
[----:B------:R-:W-:Y:S01]  /*06b0*/  IMAD.WIDE.U32 R180, R237, 0x20, R186 ;  /* 0x00000020edb47825 */ /* 0x000fe200078e00ba */
[----:B------:R-:W4:Y:S01]  /*06c0*/  LDG.E.128 R208, desc[UR6][R6.64+0x10] ;  /* 0x0000100606d07981 */ /* 0x000f22000c1e1d00 */
[----:B------:R-:W-:-:S03]  /*06d0*/  LEA.HI R5, R5, R10, RZ, 0x3 ;  /* 0x0000000a05057211 */ /* 0x000fc600078f18ff */
[----:B------:R-:W4:Y:S01]  /*06e0*/  LDG.E.128 R212, desc[UR6][R8.64] ;  /* 0x0000000608d47981 */ /* 0x000f22000c1e1d00 */
[----:B------:R-:W-:Y:S01]  /*06f0*/  LEA.HI.SX32 R189, R5, R0, 0x1d ;  /* 0x0000000005bd7211 */ /* 0x000fe200078feaff */
[----:B------:R-:W-:Y:S02]  /*0700*/  IMAD.WIDE.U32 R186, R207, 0x20, R186 ;  /* 0x00000020cfba7825 */ /* 0x000fe400078e00ba */
[----:B------:R-:W4:Y:S02]  /*0710*/  LDG.E.128 R216, desc[UR6][R8.64+0x10] ;  /* 0x0000100608d87981 */ /* 0x000f24000c1e1d00 */
[C---:B-1----:R-:W-:Y:S02]  /*0720*/  IMAD.WIDE.U32 R172, R189.reuse, 0x10, R2 ;  /* 0x00000010bdac7825 */ /* 0x042fe400078e0002 */
[----:B------:R-:W4:Y:S04]  /*0730*/  LDG.E.128 R12, desc[UR6][R180.64] ;  /* 0x00000006b40c7981 */ /* 0x000f28000c1e1d00 */
[----:B------:R0:W4:Y:S04]  /*0740*/  LDG.E.128 R16, desc[UR6][R180.64+0x10] ;  /* 0x00001006b4107981 */ /* 0x000128000c1e1d00 */
[----:B------:R-:W4:Y:S04]  /*0750*/  LDG.E.128 R8, desc[UR6][R186.64] ;  /* 0x00000006ba087981 */ /* 0x000f28000c1e1d00 */
[----:B------:R-:W4:Y:S04]  /*0760*/  LDG.E.128 R4, desc[UR6][R186.64+0x10] ;  /* 0x00001006ba047981 */ /* 0x000f28000c1e1d00 */
[----:B------:R-:W4:Y:S01]  /*0770*/  LDG.E.128 R172, desc[UR6][R172.64] ;  /* 0x00000006acac7981 */ /* 0x000f22000c1e1d00 */
[----:B------:R-:W-:-:S05]  /*0780*/  IADD3 R177, PT, PT, R189, 0x20, RZ ;  /* 0x00000020bdb17810 */ /* 0x000fca0007ffe0ff */
[----:B------:R-:W-:-:S06]  /*0790*/  IMAD.WIDE.U32 R176, R177, 0x10, R2 ;  /* 0x00000010b1b07825 */ /* 0x000fcc00078e0002 */
[----:B------:R-:W4:Y:S01]  /*07a0*/  LDG.E.128 R176, desc[UR6][R176.64] ;  /* 0x00000006b0b07981 */ /* 0x000f22000c1e1d00 */
[----:B------:R-:W-:-:S05]  /*07b0*/  IADD3 R183, PT, PT, R189, 0x40, RZ ;  /* 0x00000040bdb77810 */ /* 0x000fca0007ffe0ff */
[----:B0-----:R-:W-:-:S06]  /*07c0*/  IMAD.WIDE.U32 R180, R183, 0x10, R2 ;  /* 0x00000010b7b47825 */ /* 0x001fcc00078e0002 */
[----:B------:R-:W4:Y:S01]  /*07d0*/  LDG.E.128 R180, desc[UR6][R180.64] ;  /* 0x00000006b4b47981 */ /* 0x000f22000c1e1d00 */
[----:B------:R-:W-:-:S05]  /*07e0*/  IADD3 R185, PT, PT, R189, 0x60, RZ ;  /* 0x00000060bdb97810 */ /* 0x000fca0007ffe0ff */
[----:B------:R-:W-:-:S06]  /*07f0*/  IMAD.WIDE.U32 R184, R185, 0x10, R2 ;  /* 0x00000010b9b87825 */ /* 0x000fcc00078e0002 */
[----:B------:R-:W4:Y:S01]  /*0800*/  LDG.E.128 R184, desc[UR6][R184.64] ;  /* 0x00000006b8b87981 */ /* 0x000f22000c1e1d00 */
[----:B------:R-:W-:-:S05]  /*0810*/  IADD3 R189, PT, PT, R189, 0x80, RZ ;  /* 0x00000080bdbd7810 */ /* 0x000fca0007ffe0ff */
[----:B------:R-:W-:-:S06]  /*0820*/  IMAD.WIDE.U32 R188, R189, 0x10, R2 ;  /* 0x00000010bdbc7825 */ /* 0x000fcc00078e0002 */
[----:B------:R-:W4:Y:S01]  /*0830*/  LDG.E.128 R188, desc[UR6][R188.64] ;  /* 0x00000006bcbc7981 */ /* 0x000f22000c1e1d00 */
[----:B------:R-:W-:Y:S02]  /*0840*/  MOV R227, UR15 ;  /* 0x0000000f00e37c02 */ /* 0x000fe40008000f00 */
[----:B------:R-:W-:-:S04]  /*0850*/  ISETP.NE.U32.AND P0, PT, R228, RZ, PT ;  /* 0x000000ffe400720c */ /* 0x000fc80003f05070 */
[----:B------:R-:W-:Y:S02]  /*0860*/  ISETP.NE.AND.EX P0, PT, R227, RZ, PT, P0 ;  /* 0x000000ffe300720c */ /* 0x000fe40003f05300 */
[----:B-----5:R-:W-:-:S11]  /*0870*/  ISETP.GE.AND P3, PT, R229, 0x1, PT ;  /* 0x00000001e500780c */ /* 0x020fd60003f66270 */
[----:B------:R-:W0:Y:S02]  /*0880*/  @P0 LDC.64 R232, c[0x0][0x438] ;  /* 0x00010e00ffe80b82 */ /* 0x000e240000000a00 */
[----:B------:R-:W-:-:S06]  /*0890*/  @P3 IADD3 R193, PT, PT, R229, -0x1, RZ ;  /* 0xffffffffe5c13810 */ /* 0x000fcc0007ffe0ff */
[----:B------:R-:W1:Y:S01]  /*08a0*/  @P0 LDC.64 R224, c[0x0][0x438] ;  /* 0x00010e00ffe00b82 */ /* 0x000e620000000a00 */
[----:B------:R-:W-:-:S07]  /*08b0*/  @P3 IMAD R193, R193, UR8, RZ ;  /* 0x00000008c1c13c24 */ /* 0x000fce000f8e02ff */
[----:B------:R-:W1:Y:S01]  /*08c0*/  @P0 LDC.64 R2, c[0x0][0x438] ;  /* 0x00010e00ff020b82 */ /* 0x000e620000000a00 */
[----:B------:R-:W-:Y:S01]  /*08d0*/  @P3 SHF.R.S32.HI R206, RZ, 0x1f, R193 ;  /* 0x0000001fffce3819 */ /* 0x000fe200000114c1 */
[----:B0-----:R-:W-:-:S06]  /*08e0*/  @P0 IMAD.WIDE.U32 R232, R235, 0x20, R232 ;  /* 0x00000020ebe80825 */ /* 0x001fcc00078e00e8 */
[----:B------:R-:W0:Y:S01]  /*08f0*/  @P0 LDC.64 R238, c[0x0][0x438] ;  /* 0x00010e00ffee0b82 */ /* 0x000e220000000a00 */
[----:B------:R-:W-:Y:S02]  /*0900*/  @P3 LEA.HI R193, R206, R193, RZ, 0x3 ;  /* 0x000000c1cec13211 */ /* 0x000fe400078f18ff */
[----:B------:R-:W-:Y:S01]  /*0910*/  ISETP.NE.AND P1, PT, RZ, UR9, PT ;  /* 0x00000009ff007c0c */ /* 0x000fe2000bf25270 */
[----:B------:R-:W5:Y:S04]  /*0920*/  @P0 LDG.E.128 R40, desc[UR6][R232.64] ;  /* 0x00000006e8280981 */ /* 0x000f68000c1e1d00 */
[----:B------:R-:W4:Y:S01]  /*0930*/  LDC.64 R234, c[0x0][0x3b0] ;  /* 0x0000ec00ffea7b82 */ /* 0x000f220000000a00 */
[----:B------:R-:W-:-:S07]  /*0940*/  MOV R206, RZ ;  /* 0x000000ff00ce7202 */ /* 0x000fce0000000f00 */
[----:B------:R-:W0:Y:S01]  /*0950*/  @P0 LDC.64 R194, c[0x0][0x438] ;  /* 0x00010e00ffc20b82 */ /* 0x000e220000000a00 */
[----:B------:R-:W-:Y:S01]  /*0960*/  @P3 LEA.HI.SX32 R206, R193, R0, 0x1d ;  /* 0x00000000c1ce3211 */ /* 0x000fe200078feaff */
[----:B-1----:R-:W-:Y:S01]  /*0970*/  @P0 IMAD.WIDE.U32 R224, R231, 0x20, R224 ;  /* 0x00000020e7e00825 */ /* 0x002fe200078e00e0 */
[----:B------:R-:W5:Y:S03]  /*0980*/  @P0 LDG.E.128 R36, desc[UR6][R232.64+0x10] ;  /* 0x00001006e8240981 */ /* 0x000f66000c1e1d00 */
[----:B------:R-:W-:Y:S01]  /*0990*/  @P0 IMAD.WIDE.U32 R2, R207, 0x20, R2 ;  /* 0x00000020cf020825 */ /* 0x000fe200078e0002 */
[----:B------:R-:W-:Y:S01]  /*09a0*/  IADD3 R207, PT, PT, R206, 0x80, RZ ;  /* 0x00000080cecf7810 */ /* 0x000fe20007ffe0ff */
[----:B------:R-:W5:Y:S02]  /*09b0*/  @P0 LDG.E.128 R48, desc[UR6][R224.64] ;  /* 0x00000006e0300981 */ /* 0x000f64000c1e1d00 */
[----:B0-----:R-:W-:-:S02]  /*09c0*/  @P0 IMAD.WIDE.U32 R192, R192, 0x20, R238 ;  /* 0x00000020c0c00825 */ /* 0x001fc400078e00ee */
[----:B------:R-:W5:Y:S04]  /*09d0*/  @P0 LDG.E.128 R24, desc[UR6][R2.64] ;  /* 0x0000000602180981 */ /* 0x000f68000c1e1d00 */
[----:B------:R-:W5:Y:S04]  /*09e0*/  @P0 LDG.E.128 R20, desc[UR6][R2.64+0x10] ;  /* 0x0000100602140981 */ /* 0x000f68000c1e1d00 */
[----:B------:R-:W5:Y:S01]  /*09f0*/  @P0 LDG.E.128 R44, desc[UR6][R224.64+0x10] ;  /* 0x00001006e02c0981 */ /* 0x000f62000c1e1d00 */
[----:B------:R-:W-:-:S03]  /*0a00*/  @P0 IMAD.WIDE.U32 R194, R237, 0x20, R194 ;  /* 0x00000020edc20825 */ /* 0x000fc600078e00c2 */
[----:B------:R-:W5:Y:S04]  /*0a10*/  @P0 LDG.E.128 R56, desc[UR6][R192.64] ;  /* 0x00000006c0380981 */ /* 0x000f68000c1e1d00 */
[----:B------:R-:W5:Y:S04]  /*0a20*/  @P0 LDG.E.128 R32, desc[UR6][R194.64] ;  /* 0x00000006c2200981 */ /* 0x000f68000c1e1d00 */
[----:B------:R0:W5:Y:S04]  /*0a30*/  @P0 LDG.E.128 R28, desc[UR6][R194.64+0x10] ;  /* 0x00001006c21c0981 */ /* 0x000168000c1e1d00 */
[----:B------:R1:W5:Y:S01]  /*0a40*/  @P0 LDG.E.128 R52, desc[UR6][R192.64+0x10] ;  /* 0x00001006c0340981 */ /* 0x000362000c1e1d00 */
[----:B0-----:R-:W-:-:S02]  /*0a50*/  PRMT R195, R64, 0x7632, R195 ;  /* 0x0000763240c37816 */ /* 0x001fc400000000c3 */
[----:B------:R-:W-:Y:S02]  /*0a60*/  PRMT R194, R65, 0x7632, R194 ;  /* 0x0000763241c27816 */ /* 0x000fe400000000c2 */
[----:B------:R-:W-:Y:S02]  /*0a70*/  SHF.L.U32 R195, R195, 0x10, RZ ;  /* 0x00000010c3c37819 */ /* 0x000fe400000006ff */
[----:B------:R-:W-:Y:S02]  /*0a80*/  SHF.L.U32 R194, R194, 0x10, RZ ;  /* 0x00000010c2c27819 */ /* 0x000fe400000006ff */
[----:B-1----:R-:W-:Y:S02]  /*0a90*/  PRMT R192, R66, 0x7632, R192 ;  /* 0x0000763242c07816 */ /* 0x002fe400000000c0 */
[----:B------:R-:W-:Y:S02]  /*0aa0*/  PRMT R3, R67, 0x7632, R3 ;  /* 0x0000763243037816 */ /* 0x000fe40000000003 */
[----:B---3--:R-:W-:-:S05]  /*0ab0*/  FSEL R0, R226, RZ, !P1 ;  /* 0x000000ffe2007208 */ /* 0x008fca0004800000 */
[C---:B--2---:R-:W-:Y:S01]  /*0ac0*/  FADD.FTZ R241, -R0.reuse, R196 ;  /* 0x000000c400f17221 */ /* 0x044fe20000010100 */
[C---:B------:R-:W-:Y:S01]  /*0ad0*/  FADD.FTZ R196, -R0.reuse, R199 ;  /* 0x000000c700c47221 */ /* 0x040fe20000010100 */
[C---:B----4-:R-:W-:Y:S01]  /*0ae0*/  FADD.FTZ R236, -R0.reuse, R222 ;  /* 0x000000de00ec7221 */ /* 0x050fe20000010100 */
        /* <DEDUP_REMOVED lines=9> */
[----:B------:R-:W-:Y:S01]  /*0b80*/  FADD.FTZ R236, -R0, R210 ;  /* 0x000000d200ec7221 */ /* 0x000fe20000010100 */
[----:B------:R-:W-:Y:S01]  /*0b90*/  IADD3 R211, PT, PT, R206, 0x40, RZ ;  /* 0x00000040ced37810 */ /* 0x000fe20007ffe0ff */
[----:B------:R-:W-:Y:S01]  /*0ba0*/  FADD.FTZ R221, -R0, R213 ;  /* 0x000000d500dd7221 */ /* 0x000fe20000010100 */
[----:B------:R-:W-:-:S02]  /*0bb0*/  IADD3 R213, PT, PT, R206, 0x20, RZ ;  /* 0x00000020ced57810 */ /* 0x000fc40007ffe0ff */
[----:B------:R-:W-:Y:S01]  /*0bc0*/  IADD3 R209, PT, PT, R206, 0x60, RZ ;  /* 0x00000060ced17810 */ /* 0x000fe20007ffe0ff */
[C---:B------:R-:W-:Y:S01]  /*0bd0*/  FADD.FTZ R240, -R0.reuse, R216 ;  /* 0x000000d800f07221 */ /* 0x040fe20000010100 */
[C---:B------:R-:W-:Y:S01]  /*0be0*/  FADD.FTZ R197, -R0.reuse, R201 ;  /* 0x000000c900c57221 */ /* 0x040fe20000010100 */
[C---:B------:R-:W-:Y:S01]  /*0bf0*/  FADD.FTZ R161, -R0.reuse, R214 ;  /* 0x000000d600a17221 */ /* 0x040fe20000010100 */
[C---:B------:R-:W-:Y:S01]  /*0c00*/  FADD.FTZ R222, -R0.reuse, R215 ;  /* 0x000000d700de7221 */ /* 0x040fe20000010100 */
[C---:B------:R-:W-:Y:S01]  /*0c10*/  FADD.FTZ R216, -R0.reuse, R15 ;  /* 0x0000000f00d87221 */ /* 0x040fe20000010100 */
[----:B------:R-:W-:Y:S01]  /*0c20*/  MOV R15, R245 ;  /* 0x000000f5000f7202 */ /* 0x000fe20000000f00 */
[C---:B------:R-:W-:Y:S01]  /*0c30*/  FADD.FTZ R160, -R0.reuse, R208 ;  /* 0x000000d000a07221 */ /* 0x040fe20000010100 */
[----:B------:R-:W-:Y:S01]  /*0c40*/  FADD.FTZ R201, -R0, R212 ;  /* 0x000000d400c97221 */ /* 0x000fe20000010100 */
[----:B------:R-:W-:-:S04]  /*0c50*/  IMAD.WIDE.U32 R214, R206, 0x8, R234 ;  /* 0x00000008ced67825 */ /* 0x000fc800078e00ea */
[C---:B------:R-:W-:Y:S01]  /*0c60*/  FADD.FTZ R245, -R0.reuse, R19 ;  /* 0x0000001300f57221 */ /* 0x040fe20000010100 */
[----:B------:R-:W-:Y:S01]  /*0c70*/  FADD.FTZ R252, -R0, R218 ;  /* 0x000000da00fc7221 */ /* 0x000fe20000010100 */
[----:B------:R-:W-:Y:S01]  /*0c80*/  MOV R19, R236 ;  /* 0x000000ec00137202 */ /* 0x000fe20000000f00 */
[----:B------:R-:W-:-:S04]  /*0c90*/  IMAD.WIDE.U32 R212, R213, 0x8, R234 ;  /* 0x00000008d5d47825 */ /* 0x000fc800078e00ea */
[C---:B------:R-:W-:Y:S01]  /*0ca0*/  FADD.FTZ R218, -R0.reuse, R17 ;  /* 0x0000001100da7221 */ /* 0x040fe20000010100 */
[----:B------:R-:W-:Y:S01]  /*0cb0*/  FADD.FTZ R236, -R0, R9 ;  /* 0x0000000900ec7221 */ /* 0x000fe20000010100 */
[----:B------:R-:W-:Y:S01]  /*0cc0*/  IMAD.WIDE.U32 R210, R211, 0x8, R234 ;  /* 0x00000008d3d27825 */ /* 0x000fe200078e00ea */
[----:B------:R-:W-:-:S03]  /*0cd0*/  MOV R17, R242 ;  /* 0x000000f200117202 */ /* 0x000fc60000000f00 */
[----:B------:R-:W-:Y:S01]  /*0ce0*/  IMAD.WIDE.U32 R208, R209, 0x8, R234 ;  /* 0x00000008d1d07825 */ /* 0x000fe200078e00ea */
[----:B------:R-:W-:-:S03]  /*0cf0*/  MOV R9, R240 ;  /* 0x000000f000097202 */ /* 0x000fc60000000f00 */
[----:B------:R-:W-:-:S04]  /*0d00*/  IMAD.WIDE.U32 R206, R207, 0x8, R234 ;  /* 0x00000008cfce7825 */ /* 0x000fc800078e00ea */
        /* <DEDUP_REMOVED lines=18> */
[----:B------:R-:W-:Y:S02]  /*0e30*/  MOV R233, R203 ;  /* 0x000000cb00e97202 */ /* 0x000fe40000000f00 */
[----:B------:R-:W-:Y:S01]  /*0e40*/  PRMT R2, R175, 0x7632, R2 ;  /* 0x00007632af027816 */ /* 0x000fe20000000002 */
[C---:B------:R-:W-:Y:S01]  /*0e50*/  FMUL.FTZ R197, R205.reuse, R197 ;  /* 0x000000c5cdc57220 */ /* 0x040fe20000410000 */
[----:B------:R-:W-:Y:S01]  /*0e60*/  PRMT R0, R172, 0x7632, R0 ;  /* 0x00007632ac007816 */ /* 0x000fe20000000000 */
[C---:B------:R-:W-:Y:S01]  /*0e70*/  FMUL.FTZ R203, R205.reuse, R226 ;  /* 0x000000e2cdcb7220 */ /* 0x040fe20000410000 */
[----:B------:R-:W-:Y:S01]  /*0e80*/  SHF.L.U32 R202, R202, 0x10, RZ ;  /* 0x00000010caca7819 */ /* 0x000fe200000006ff */
[C---:B------:R-:W-:Y:S01]  /*0e90*/  FMUL.FTZ R193, R205.reuse, R220 ;  /* 0x000000dccdc17220 */ /* 0x040fe20000410000 */
[----:B------:R-:W-:Y:S01]  /*0ea0*/  SHF.L.U32 R0, R0, 0x10, RZ ;  /* 0x0000001000007819 */ /* 0x000fe200000006ff */
[----:B------:R-:W-:Y:S01]  /*0eb0*/  FMUL.FTZ R247, R205, R247 ;  /* 0x000000f7cdf77220 */ /* 0x000fe20000410000 */
[----:B------:R-:W-:-:S02]  /*0ec0*/  MOV R7, R161 ;  /* 0x000000a100077202 */ /* 0x000fc40000000f00 */
[----:B------:R-:W-:Y:S01]  /*0ed0*/  SHF.L.U32 R192, R192, 0x10, RZ ;  /* 0x00000010c0c07819 */ /* 0x000fe200000006ff */
[-C--:B------:R-:W-:Y:S01]  /*0ee0*/  FMUL.FTZ R202, R202, R0.reuse ;  /* 0x00000000caca7220 */ /* 0x080fe20000410000 */
[----:B------:R-:W-:Y:S01]  /*0ef0*/  FFMA.FTZ R81, R203, R0, R81 ;  /* 0x00000000cb517223 */ /* 0x000fe20000010051 */
[----:B------:R-:W-:Y:S01]  /*0f00*/  FADD.FTZ R137, R137, R0 ;  /* 0x0000000089897221 */ /* 0x000fe20000010000 */
[----:B------:R-:W-:Y:S02]  /*0f10*/  PRMT R200, R61, 0x7632, R200 ;  /* 0x000076323dc87816 */ /* 0x000fe400000000c8 */
[----:B------:R-:W-:Y:S02]  /*0f20*/  SHF.L.U32 R3, R3, 0x10, RZ ;  /* 0x0000001003037819 */ /* 0x000fe400000006ff */
[----:B------:R-:W-:Y:S02]  /*0f30*/  PRMT R198, R62, 0x7632, R198 ;  /* 0x000076323ec67816 */ /* 0x000fe400000000c6 */
[----:B------:R-:W-:Y:S01]  /*0f40*/  PRMT R251, R75, 0x7632, R251 ;  /* 0x000076324bfb7816 */ /* 0x000fe200000000fb */
[----:B------:R-:W-:Y:S01]  /*0f50*/  FMUL.FTZ R199, R205, R199 ;  /* 0x000000c7cdc77220 */ /* 0x000fe20000410000 */
[----:B------:R-:W-:Y:S01]  /*0f60*/  PRMT R0, R173, 0x7632, R0 ;  /* 0x00007632ad007816 */ /* 0x000fe20000000000 */
[----:B------:R-:W-:Y:S01]  /*0f70*/  FMUL.FTZ R245, R205, R245 ;  /* 0x000000f5cdf57220 */ /* 0x000fe20000410000 */
[----:B------:R-:W-:Y:S01]  /*0f80*/  MOV R232, R7 ;  /* 0x0000000700e87202 */ /* 0x000fe20000000f00 */
[----:B------:R-:W5:Y:S01]  /*0f90*/  LDG.E.64 R214, desc[UR6][R214.64] ;  /* 0x00000006d6d67981 */ /* 0x000f62000c1e1b00 */
[----:B------:R-:W-:-:S02]  /*0fa0*/  MOV R7, R19 ;  /* 0x0000001300077202 */ /* 0x000fc40000000f00 */
[----:B------:R-:W-:Y:S01]  /*0fb0*/  MOV R19, R201 ;  /* 0x000000c900137202 */ /* 0x000fe20000000f00 */
[----:B------:R-:W-:Y:S01]  /*0fc0*/  FMUL.FTZ R201, R205, R196 ;  /* 0x000000c4cdc97220 */ /* 0x000fe20000410000 */
[----:B------:R-:W-:Y:S01]  /*0fd0*/  SHF.L.U32 R200, R200, 0x10, RZ ;  /* 0x00000010c8c87819 */ /* 0x000fe200000006ff */
[----:B------:R-:W5:Y:S01]  /*0fe0*/  LDG.E.64 R212, desc[UR6][R212.64] ;  /* 0x00000006d4d47981 */ /* 0x000f62000c1e1b00 */
[----:B------:R-:W-:Y:S02]  /*0ff0*/  SHF.L.U32 R0, R0, 0x10, RZ ;  /* 0x0000001000007819 */ /* 0x000fe400000006ff */
[----:B------:R-:W-:Y:S01]  /*1000*/  PRMT R5, R63, 0x7632, R5 ;  /* 0x000076323f057816 */ /* 0x000fe20000000005 */
[----:B------:R-:W5:Y:S01]  /*1010*/  LDG.E.64 R210, desc[UR6][R210.64] ;  /* 0x00000006d2d27981 */ /* 0x000f62000c1e1b00 */
[----:B------:R-:W-:Y:S01]  /*1020*/  MOV R225, R248 ;  /* 0x000000f800e17202 */ /* 0x000fe20000000f00 */
[-C--:B------:R-:W-:Y:S01]  /*1030*/  FMUL.FTZ R200, R200, R0.reuse ;  /* 0x00000000c8c87220 */ /* 0x080fe20000410000 */
[----:B------:R-:W-:Y:S01]  /*1040*/  FFMA.FTZ R83, R201, R0, R83 ;  /* 0x00000000c9537223 */ /* 0x000fe20000010053 */
[----:B------:R-:W-:Y:S01]  /*1050*/  FADD.FTZ R139, R139, R0 ;  /* 0x000000008b8b7221 */ /* 0x000fe20000010000 */
[----:B------:R-:W-:Y:S01]  /*1060*/  SHF.L.U32 R0, R5, 0x10, RZ ;  /* 0x0000001005007819 */ /* 0x000fe200000006ff */
[----:B------:R-:W-:Y:S01]  /*1070*/  FMUL.FTZ R248, R205, R223 ;  /* 0x000000dfcdf87220 */ /* 0x000fe20000410000 */
[----:B------:R-:W-:Y:S01]  /*1080*/  SHF.L.U32 R2, R2, 0x10, RZ ;  /* 0x0000001002027819 */ /* 0x000fe200000006ff */
[----:B------:R-:W5:Y:S04]  /*1090*/  LDG.E.64 R208, desc[UR6][R208.64] ;  /* 0x00000006d0d07981 */ /* 0x000f68000c1e1b00 */
[-C--:B------:R-:W-:Y:S01]  /*10a0*/  FMUL.FTZ R226, R0, R2.reuse ;  /* 0x0000000200e27220 */ /* 0x080fe20000410000 */
[----:B------:R-:W-:Y:S01]  /*10b0*/  FADD.FTZ R135, R135, R2 ;  /* 0x0000000287877221 */ /* 0x000fe20000010000 */
[----:B------:R-:W-:Y:S01]  /*10c0*/  FFMA.FTZ R87, R248, R2, R87 ;  /* 0x00000002f8577223 */ /* 0x000fe20000010057 */
[----:B------:R-:W-:Y:S01]  /*10d0*/  PRMT R0, R176, 0x7632, R0 ;  /* 0x00007632b0007816 */ /* 0x000fe20000000000 */
[----:B------:R-:W5:Y:S01]  /*10e0*/  LDG.E.64 R206, desc[UR6][R206.64] ;  /* 0x00000006cece7981 */ /* 0x000f62000c1e1b00 */
[----:B------:R-:W-:Y:S01]  /*10f0*/  PRMT R2, R177, 0x7632, R2 ;  /* 0x00007632b1027816 */ /* 0x000fe20000000002 */
[----:B------:R-:W-:Y:S01]  /*1100*/  FMUL.FTZ R196, R205, R231 ;  /* 0x000000e7cdc47220 */ /* 0x000fe20000410000 */
[----:B------:R-:W-:-:S02]  /*1110*/  SHF.L.U32 R0, R0, 0x10, RZ ;  /* 0x0000001000007819 */ /* 0x000fc400000006ff */
[----:B------:R-:W-:Y:S02]  /*1120*/  PRMT R16, R69, 0x7632, R16 ;  /* 0x0000763245107816 */ /* 0x000fe40000000010 */
[----:B------:R-:W-:Y:S02]  /*1130*/  PRMT R14, R70, 0x7632, R14 ;  /* 0x00007632460e7816 */ /* 0x000fe4000000000e */
[----:B------:R-:W-:Y:S01]  /*1140*/  PRMT R12, R72, 0x7632, R12 ;  /* 0x00007632480c7816 */ /* 0x000fe2000000000c */
[----:B------:R-:W-:Y:S01]  /*1150*/  FMUL.FTZ R13, R205, R13 ;  /* 0x0000000dcd0d7220 */ /* 0x000fe20000410000 */
[----:B------:R-:W-:Y:S01]  /*1160*/  SHF.L.U32 R2, R2, 0x10, RZ ;  /* 0x0000001002027819 */ /* 0x000fe200000006ff */
[-C--:B------:R-:W-:Y:S01]  /*1170*/  FMUL.FTZ R195, R195, R0.reuse ;  /* 0x00000000c3c37220 */ /* 0x080fe20000410000 */
[----:B------:R-:W-:Y:S01]  /*1180*/  FFMA.FTZ R89, R197, R0, R89 ;  /* 0x00000000c5597223 */ /* 0x000fe20000010059 */
[--C-:B------:R-:W-:Y:S01]  /*1190*/  FADD.FTZ R129, R129, R0.reuse ;  /* 0x0000000081817221 */ /* 0x100fe20000010000 */
[----:B------:R-:W-:Y:S01]  /*11a0*/  PRMT R0, R178, 0x7632, R0 ;  /* 0x00007632b2007816 */ /* 0x000fe20000000000 */
[-C--:B------:R-:W-:Y:S01]  /*11b0*/  FMUL.FTZ R194, R194, R2.reuse ;  /* 0x00000002c2c27220 */ /* 0x080fe20000410000 */
[----:B------:R-:W-:Y:S01]  /*11c0*/  FFMA.FTZ R91, R196, R2, R91 ;  /* 0x00000002c45b7223 */ /* 0x000fe2000001005b */
[--C-:B------:R-:W-:Y:S01]  /*11d0*/  FADD.FTZ R131, R131, R2.reuse ;  /* 0x0000000283837221 */ /* 0x100fe20000010000 */
[----:B------:R-:W-:-:S02]  /*11e0*/  PRMT R2, R179, 0x7632, R2 ;  /* 0x00007632b3027816 */ /* 0x000fc40000000002 */
[----:B------:R-:W-:Y:S02]  /*11f0*/  PRMT R10, R73, 0x7632, R10 ;  /* 0x00007632490a7816 */ /* 0x000fe4000000000a */
[----:B------:R-:W-:Y:S02]  /*1200*/  PRMT R8, R74, 0x7632, R8 ;  /* 0x000076324a087816 */ /* 0x000fe40000000008 */
[----:B------:R-:W-:Y:S02]  /*1210*/  PRMT R4, R174, 0x7632, R4 ;  /* 0x00007632ae047816 */ /* 0x000fe40000000004 */
[----:B------:R-:W-:Y:S02]  /*1220*/  PRMT R18, R68, 0x7632, R18 ;  /* 0x0000763244127816 */ /* 0x000fe40000000012 */
[----:B------:R-:W-:Y:S02]  /*1230*/  PRMT R6, R76, 0x7632, R6 ;  /* 0x000076324c067816 */ /* 0x000fe40000000006 */
[----:B------:R-:W-:Y:S01]  /*1240*/  PRMT R249, R79, 0x7632, R249 ;  /* 0x000076324ff97816 */ /* 0x000fe200000000f9 */
[----:B------:R-:W-:Y:S01]  /*1250*/  FMUL.FTZ R250, R205, R250 ;  /* 0x000000facdfa7220 */ /* 0x000fe20000410000 */
[----:B------:R-:W-:Y:S01]  /*1260*/  SHF.L.U32 R0, R0, 0x10, RZ ;  /* 0x0000001000007819 */ /* 0x000fe200000006ff */
[----:B------:R0:W5:Y:S01]  /*1270*/  LDL.LU R161, [R1+0x18] ;  /* 0x0000180001a17983 */ /* 0x0001620000300800 */
[----:B------:R-:W-:-:S02]  /*1280*/  SHF.L.U32 R2, R2, 0x10, RZ ;  /* 0x0000001002027819 */ /* 0x000fc400000006ff */
[----:B------:R-:W-:Y:S01]  /*1290*/  MOV R220, R225 ;  /* 0x000000e100dc7202 */ /* 0x000fe20000000f00 */
[-C--:B------:R-:W-:Y:S01]  /*12a0*/  FMUL.FTZ R192, R192, R0.reuse ;  /* 0x00000000c0c07220 */ /* 0x080fe20000410000 */
[----:B------:R-:W-:Y:S01]  /*12b0*/  FADD.FTZ R125, R125, R0 ;  /* 0x000000007d7d7221 */ /* 0x000fe20000010000 */
[----:B------:R-:W-:Y:S01]  /*12c0*/  FFMA.FTZ R93, R193, R0, R93 ;  /* 0x00000000c15d7223 */ /* 0x000fe2000001005d */
[-C--:B------:R-:W-:Y:S01]  /*12d0*/  FMUL.FTZ R225, R3, R2.reuse ;  /* 0x0000000203e17220 */ /* 0x080fe20000410000 */
[----:B------:R-:W-:Y:S01]  /*12e0*/  FADD.FTZ R127, R127, R2 ;  /* 0x000000027f7f7221 */ /* 0x000fe20000010000 */
[----:B------:R-:W-:Y:S01]  /*12f0*/  FFMA.FTZ R95, R247, R2, R95 ;  /* 0x00000002f75f7223 */ /* 0x000fe2000001005f */
[----:B------:R-:W-:Y:S02]  /*1300*/  PRMT R0, R181, 0x7632, R0 ;  /* 0x00007632b5007816 */ /* 0x000fe40000000000 */
[----:B------:R-:W-:Y:S02]  /*1310*/  PRMT R2, R182, 0x7632, R2 ;  /* 0x00007632b6027816 */ /* 0x000fe40000000002 */
[----:B------:R-:W-:Y:S01]  /*1320*/  MOV R5, R17 ;  /* 0x0000001100057202 */ /* 0x000fe20000000f00 */
[C---:B------:R-:W-:Y:S01]  /*1330*/  FMUL.FTZ R17, R205.reuse, R222 ;  /* 0x000000decd117220 */ /* 0x040fe20000410000 */
[----:B------:R-:W-:Y:S01]  /*1340*/  MOV R223, R15 ;  /* 0x0000000f00df7202 */ /* 0x000fe20000000f00 */
[----:B------:R-:W-:Y:S01]  /*1350*/  FMUL.FTZ R15, R205, R217 ;  /* 0x000000d9cd0f7220 */ /* 0x000fe20000410000 */
[----:B------:R-:W-:-:S02]  /*1360*/  SHF.L.U32 R16, R16, 0x10, RZ ;  /* 0x0000001010107819 */ /* 0x000fc400000006ff */
[----:B------:R-:W-:Y:S02]  /*1370*/  SHF.L.U32 R0, R0, 0x10, RZ ;  /* 0x0000001000007819 */ /* 0x000fe400000006ff */
[----:B------:R-:W-:Y:S02]  /*1380*/  SHF.L.U32 R14, R14, 0x10, RZ ;  /* 0x000000100e0e7819 */ /* 0x000fe400000006ff */
[----:B------:R-:W-:Y:S01]  /*1390*/  SHF.L.U32 R2, R2, 0x10, RZ ;  /* 0x0000001002027819 */ /* 0x000fe200000006ff */
[-C--:B------:R-:W-:Y:S01]  /*13a0*/  FMUL.FTZ R16, R16, R0.reuse ;  /* 0x0000000010107220 */ /* 0x080fe20000410000 */
[----:B------:R-:W-:Y:S01]  /*13b0*/  FFMA.FTZ R99, R17, R0, R99 ;  /* 0x0000000011637223 */ /* 0x000fe20000010063 */
[--C-:B------:R-:W-:Y:S01]  /*13c0*/  FADD.FTZ R123, R123, R0.reuse ;  /* 0x000000007b7b7221 */ /* 0x100fe20000010000 */
[----:B------:R-:W-:Y:S01]  /*13d0*/  PRMT R0, R183, 0x7632, R0 ;  /* 0x00007632b7007816 */ /* 0x000fe20000000000 */
[-C--:B------:R-:W-:Y:S01]  /*13e0*/  FMUL.FTZ R14, R14, R2.reuse ;  /* 0x000000020e0e7220 */ /* 0x080fe20000410000 */
[--C-:B------:R-:W-:Y:S01]  /*13f0*/  FADD.FTZ R117, R117, R2.reuse ;  /* 0x0000000275757221 */ /* 0x100fe20000010000 */
[----:B------:R-:W-:Y:S01]  /*1400*/  FFMA.FTZ R157, R15, R2, R157 ;  /* 0x000000020f9d7223 */ /* 0x000fe2000001009d */
[----:B------:R-:W-:-:S02]  /*1410*/  PRMT R2, R71, 0x7632, R2 ;  /* 0x0000763247027816 */ /* 0x000fc40000000002 */
[----:B------:R-:W-:Y:S01]  /*1420*/  MOV R222, R246 ;  /* 0x000000f600de7202 */ /* 0x000fe20000000f00 */
[----:B------:R-:W-:Y:S01]  /*1430*/  FMUL.FTZ R246, R205, R219 ;  /* 0x000000dbcdf67220 */ /* 0x000fe20000410000 */
[----:B------:R-:W-:Y:S02]  /*1440*/  SHF.L.U32 R2, R2, 0x10, RZ ;  /* 0x0000001002027819 */ /* 0x000fe400000006ff */
[----:B------:R-:W-:Y:S02]  /*1450*/  SHF.L.U32 R0, R0, 0x10, RZ ;  /* 0x0000001000007819 */ /* 0x000fe400000006ff */
[----:B------:R-:W-:-:S03]  /*1460*/  MOV R3, R160 ;  /* 0x000000a000037202 */ /* 0x000fc60000000f00 */
[-C--:B------:R-:W-:Y:S01]  /*1470*/  FMUL.FTZ R160, R2, R0.reuse ;  /* 0x0000000002a07220 */ /* 0x080fe20000410000 */
[--C-:B------:R-:W-:Y:S01]  /*1480*/  FADD.FTZ R119, R119, R0.reuse ;  /* 0x0000000077777221 */ /* 0x100fe20000010000 */
[----:B------:R-:W-:Y:S01]  /*1490*/  FFMA.FTZ R159, R246, R0, R159 ;  /* 0x00000000f69f7223 */ /* 0x000fe2000001009f */
[----:B------:R-:W-:Y:S02]  /*14a0*/  PRMT R0, R184, 0x7632, R0 ;  /* 0x00007632b8007816 */ /* 0x000fe40000000000 */
[----:B------:R-:W-:Y:S02]  /*14b0*/  SHF.L.U32 R12, R12, 0x10, RZ ;  /* 0x000000100c0c7819 */ /* 0x000fe400000006ff */
[----:B------:R-:W-:-:S05]  /*14c0*/  SHF.L.U32 R0, R0, 0x10, RZ ;  /* 0x0000001000007819 */ /* 0x000fca00000006ff */
[-C--:B------:R-:W-:Y:S01]  /*14d0*/  FMUL.FTZ R12, R12, R0.reuse ;  /* 0x000000000c0c7220 */ /* 0x080fe20000410000 */
[----:B------:R-:W-:Y:S01]  /*14e0*/  FFMA.FTZ R153, R13, R0, R153 ;  /* 0x000000000d997223 */ /* 0x000fe20000010099 */
[--C-:B------:R-:W-:Y:S01]  /*14f0*/  FADD.FTZ R113, R113, R0.reuse ;  /* 0x0000000071717221 */ /* 0x100fe20000010000 */
[----:B------:R-:W-:Y:S02]  /*1500*/  PRMT R0, R185, 0x7632, R0 ;  /* 0x00007632b9007816 */ /* 0x000fe40000000000 */
[----:B------:R-:W-:Y:S02]  /*1510*/  MOV R231, R7 ;  /* 0x0000000700e77202 */ /* 0x000fe40000000f00 */
[----:B------:R-:W-:Y:S01]  /*1520*/  MOV R7, R11 ;  /* 0x0000000b00077202 */ /* 0x000fe20000000f00 */
[----:B------:R-:W-:Y:S01]  /*1530*/  FMUL.FTZ R11, R205, R216 ;  /* 0x000000d8cd0b7220 */ /* 0x000fe20000410000 */
[----:B------:R-:W-:Y:S02]  /*1540*/  SHF.L.U32 R10, R10, 0x10, RZ ;  /* 0x000000100a0a7819 */ /* 0x000fe400000006ff */
[----:B------:R-:W-:-:S02]  /*1550*/  SHF.L.U32 R0, R0, 0x10, RZ ;  /* 0x0000001000007819 */ /* 0x000fc400000006ff */
[----:B------:R-:W-:-:S03]  /*1560*/  MOV R224, R19 ;  /* 0x0000001300e07202 */ /* 0x000fc60000000f00 */
[-C--:B------:R-:W-:Y:S01]  /*1570*/  FMUL.FTZ R10, R10, R0.reuse ;  /* 0x000000000a0a7220 */ /* 0x080fe20000410000 */
[----:B------:R-:W-:Y:S01]  /*1580*/  FFMA.FTZ R155, R11, R0, R155 ;  /* 0x000000000b9b7223 */ /* 0x000fe2000001009b */
[--C-:B------:R-:W-:Y:S01]  /*1590*/  FADD.FTZ R115, R115, R0.reuse ;  /* 0x0000000073737221 */ /* 0x100fe20000010000 */
[----:B------:R-:W-:Y:S01]  /*15a0*/  PRMT R0, R186, 0x7632, R0 ;  /* 0x00007632ba007816 */ /* 0x000fe20000000000 */
[C---:B------:R-:W-:Y:S01]  /*15b0*/  FMUL.FTZ R19, R205.reuse, R221 ;  /* 0x000000ddcd137220 */ /* 0x040fe20000410000 */
[----:B------:R-:W-:Y:S02]  /*15c0*/  MOV R221, R233 ;  /* 0x000000e900dd7202 */ /* 0x000fe40000000f00 */
[----:B------:R-:W-:Y:S01]  /*15d0*/  MOV R233, R9 ;  /* 0x0000000900e97202 */ /* 0x000fe20000000f00 */
[----:B------:R-:W-:Y:S01]  /*15e0*/  FMUL.FTZ R9, R205, R218 ;  /* 0x000000dacd097220 */ /* 0x000fe20000410000 */
[----:B------:R-:W-:Y:S02]  /*15f0*/  SHF.L.U32 R8, R8, 0x10, RZ ;  /* 0x0000001008087819 */ /* 0x000fe400000006ff */
[----:B------:R-:W-:-:S05]  /*1600*/  SHF.L.U32 R0, R0, 0x10, RZ ;  /* 0x0000001000007819 */ /* 0x000fca00000006ff */
[-C--:B------:R-:W-:Y:S01]  /*1610*/  FMUL.FTZ R8, R8, R0.reuse ;  /* 0x0000000008087220 */ /* 0x080fe20000410000 */
[--C-:B------:R-:W-:Y:S01]  /*1620*/  FADD.FTZ R109, R109, R0.reuse ;  /* 0x000000006d6d7221 */ /* 0x100fe20000010000 */
[----:B------:R-:W-:Y:S01]  /*1630*/  FFMA.FTZ R149, R9, R0, R149 ;  /* 0x0000000009957223 */ /* 0x000fe20000010095 */
[----:B------:R-:W-:Y:S02]  /*1640*/  PRMT R0, R187, 0x7632, R0 ;  /* 0x00007632bb007816 */ /* 0x000fe40000000000 */
[----:B------:R-:W-:Y:S02]  /*1650*/  SHF.L.U32 R198, R198, 0x10, RZ ;  /* 0x00000010c6c67819 */ /* 0x000fe400000006ff */
[----:B------:R-:W-:Y:S02]  /*1660*/  SHF.L.U32 R4, R4, 0x10, RZ ;  /* 0x0000001004047819 */ /* 0x000fe400000006ff */
[----:B------:R-:W-:Y:S02]  /*1670*/  SHF.L.U32 R251, R251, 0x10, RZ ;  /* 0x00000010fbfb7819 */ /* 0x000fe400000006ff */
[----:B------:R-:W-:Y:S01]  /*1680*/  SHF.L.U32 R0, R0, 0x10, RZ ;  /* 0x0000001000007819 */ /* 0x000fe200000006ff */
[-C--:B------:R-:W-:Y:S01]  /*1690*/  FMUL.FTZ R198, R198, R4.reuse ;  /* 0x00000004c6c67220 */ /* 0x080fe20000410000 */
[--C-:B------:R-:W-:Y:S01]  /*16a0*/  FADD.FTZ R133, R133, R4.reuse ;  /* 0x0000000485857221 */ /* 0x100fe20000010000 */
[----:B------:R-:W-:Y:S01]  /*16b0*/  FFMA.FTZ R85, R199, R4, R85 ;  /* 0x00000004c7557223 */ /* 0x000fe20000010055 */
[----:B------:R-:W-:Y:S01]  /*16c0*/  PRMT R4, R180, 0x7632, R4 ;  /* 0x00007632b4047816 */ /* 0x000fe20000000004 */
[-C--:B------:R-:W-:Y:S01]  /*16d0*/  FMUL.FTZ R251, R251, R0.reuse ;  /* 0x00000000fbfb7220 */ /* 0x080fe20000410000 */
[--C-:B------:R-:W-:Y:S01]  /*16e0*/  FADD.FTZ R111, R111, R0.reuse ;  /* 0x000000006f6f7221 */ /* 0x100fe20000010000 */
[----:B------:R-:W-:Y:S01]  /*16f0*/  FFMA.FTZ R151, R245, R0, R151 ;  /* 0x00000000f5977223 */ /* 0x000fe20000010097 */
[----:B------:R-:W-:-:S02]  /*1700*/  PRMT R0, R188, 0x7632, R0 ;  /* 0x00007632bc007816 */ /* 0x000fc40000000000 */
[----:B------:R-:W-:Y:S02]  /*1710*/  SHF.L.U32 R18, R18, 0x10, RZ ;  /* 0x0000001012127819 */ /* 0x000fe400000006ff */
[----:B------:R-:W-:Y:S02]  /*1720*/  SHF.L.U32 R4, R4, 0x10, RZ ;  /* 0x0000001004047819 */ /* 0x000fe400000006ff */
[----:B------:R-:W-:Y:S01]  /*1730*/  MOV R216, R7 ;  /* 0x0000000700d87202 */ /* 0x000fe20000000f00 */
[----:B------:R-:W-:Y:S01]  /*1740*/  FMUL.FTZ R7, R205, R236 ;  /* 0x000000eccd077220 */ /* 0x000fe20000410000 */
[----:B------:R-:W-:Y:S02]  /*1750*/  SHF.L.U32 R6, R6, 0x10, RZ ;  /* 0x0000001006067819 */ /* 0x000fe400000006ff */
        /* <DEDUP_REMOVED lines=9> */
[----:B------:R-:W-:Y:S02]  /*17f0*/  MOV R219, R223 ;  /* 0x000000df00db7202 */ /* 0x000fe40000000f00 */
[----:B------:R-:W-:Y:S01]  /*1800*/  MOV R223, R5 ;  /* 0x0000000500df7202 */ /* 0x000fe20000000f00 */
[----:B------:R-:W-:Y:S01]  /*1810*/  FMUL.FTZ R5, R205, R235 ;  /* 0x000000ebcd057220 */ /* 0x000fe20000410000 */
[----:B------:R-:W-:Y:S02]  /*1820*/  SHF.L.U32 R4, R4, 0x10, RZ ;  /* 0x0000001004047819 */ /* 0x000fe400000006ff */
[----:B------:R-:W-:Y:S02]  /*1830*/  SHF.L.U32 R0, R0, 0x10, RZ ;  /* 0x0000001000007819 */ /* 0x000fe400000006ff */
[----:B------:R-:W-:-:S03]  /*1840*/  PRMT R2, R78, 0x7632, R2 ;  /* 0x000076324e027816 */ /* 0x000fc60000000002 */
        /* <DEDUP_REMOVED lines=8> */
[----:B------:R-:W-:-:S05]  /*18d0*/  SHF.L.U32 R0, R0, 0x10, RZ ;  /* 0x0000001000007819 */ /* 0x000fca00000006ff */
[-C--:B------:R-:W-:Y:S01]  /*18e0*/  FMUL.FTZ R2, R2, R0.reuse ;  /* 0x0000000002027220 */ /* 0x080fe20000410000 */
[----:B------:R-:W-:Y:S01]  /*18f0*/  FFMA.FTZ R141, R3, R0, R141 ;  /* 0x00000000038d7223 */ /* 0x000fe2000001008d */
[--C-:B------:R-:W-:Y:S01]  /*1900*/  FADD.FTZ R101, R101, R0.reuse ;  /* 0x0000000065657221 */ /* 0x100fe20000010000 */
[----:B------:R-:W-:Y:S02]  /*1910*/  PRMT R0, R191, 0x7632, R0 ;  /* 0x00007632bf007816 */ /* 0x000fe40000000000 */
[----:B------:R-:W-:Y:S02]  /*1920*/  SHF.L.U32 R249, R249, 0x10, RZ ;  /* 0x00000010f9f97819 */ /* 0x000fe400000006ff */
[----:B------:R-:W-:Y:S02]  /*1930*/  SHF.L.U32 R0, R0, 0x10, RZ ;  /* 0x0000001000007819 */ /* 0x000fe400000006ff */
[----:B------:R-:W-:Y:S02]  /*1940*/  SHF.L.U32 R217, R172, 0x10, RZ ;  /* 0x00000010acd97819 */ /* 0x000fe400000006ff */
[----:B------:R-:W-:Y:S01]  /*1950*/  SHF.L.U32 R172, R60, 0x10, RZ ;  /* 0x000000103cac7819 */ /* 0x000fe200000006ff */
[-C--:B------:R-:W-:Y:S01]  /*1960*/  FMUL.FTZ R249, R249, R0.reuse ;  /* 0x00000000f9f97220 */ /* 0x080fe20000410000 */
[----:B------:R-:W-:Y:S01]  /*1970*/  FFMA.FTZ R143, R250, R0, R143 ;  /* 0x00000000fa8f7223 */ /* 0x000fe2000001008f */
[----:B------:R-:W-:Y:S01]  /*1980*/  FADD.FTZ R103, R103, R0 ;  /* 0x0000000067677221 */ /* 0x000fe20000010000 */
[----:B------:R-:W-:Y:S01]  /*1990*/  FMUL.FTZ R0, R205, R216 ;  /* 0x000000d8cd007220 */ /* 0x000fe20000410000 */
[----:B------:R-:W-:Y:S01]  /*19a0*/  FADD.FTZ R136, R136, R217 ;  /* 0x000000d988887221 */ /* 0x000fe20000010000 */
[-C--:B------:R-:W-:Y:S01]  /*19b0*/  FMUL.FTZ R172, R172, R217.reuse ;  /* 0x000000d9acac7220 */ /* 0x080fe20000410000 */
[----:B------:R-:W-:Y:S01]  /*19c0*/  SHF.L.U32 R216, R61, 0x10, RZ ;  /* 0x000000103dd87819 */ /* 0x000fe200000006ff */
[----:B------:R-:W-:Y:S01]  /*19d0*/  FFMA.FTZ R80, R0, R217, R80 ;  /* 0x000000d900507223 */ /* 0x000fe20000010050 */
[----:B------:R-:W-:Y:S01]  /*19e0*/  SHF.L.U32 R217, R173, 0x10, RZ ;  /* 0x00000010add97819 */ /* 0x000fe200000006ff */
[C---:B------:R-:W-:Y:S01]  /*19f0*/  FMUL.FTZ R173, R205.reuse, R219 ;  /* 0x000000dbcdad7220 */ /* 0x040fe20000410000 */
[----:B------:R-:W-:Y:S01]  /*1a00*/  SHF.L.U32 R219, R174, 0x10, RZ ;  /* 0x00000010aedb7819 */ /* 0x000fe200000006ff */
[----:B------:R-:W-:-:S02]  /*1a10*/  FMUL.FTZ R174, R205, R218 ;  /* 0x000000dacdae7220 */ /* 0x000fc40000410000 */
[-C--:B------:R-:W-:Y:S01]  /*1a20*/  FFMA.FTZ R82, R173, R217.reuse, R82 ;  /* 0x000000d9ad527223 */ /* 0x080fe20000010052 */
[----:B------:R-:W-:Y:S01]  /*1a30*/  FADD.FTZ R138, R138, R217 ;  /* 0x000000d98a8a7221 */ /* 0x000fe20000010000 */
[----:B------:R-:W-:Y:S01]  /*1a40*/  FMUL.FTZ R216, R216, R217 ;  /* 0x000000d9d8d87220 */ /* 0x000fe20000410000 */
[----:B------:R-:W-:Y:S01]  /*1a50*/  SHF.L.U32 R217, R62, 0x10, RZ ;  /* 0x000000103ed97819 */ /* 0x000fe200000006ff */
[----:B------:R-:W-:Y:S01]  /*1a60*/  FADD.FTZ R132, R132, R219 ;  /* 0x000000db84847221 */ /* 0x000fe20000010000 */
[----:B------:R-:W-:-:S03]  /*1a70*/  FFMA.FTZ R84, R174, R219, R84 ;  /* 0x000000dbae547223 */ /* 0x000fc60000010054 */
[----:B------:R-:W-:Y:S01]  /*1a80*/  FMUL.FTZ R217, R217, R219 ;  /* 0x000000dbd9d97220 */ /* 0x000fe20000410000 */
[----:B------:R-:W-:Y:S01]  /*1a90*/  SHF.L.U32 R219, R175, 0x10, RZ ;  /* 0x00000010afdb7819 */ /* 0x000fe200000006ff */
[----:B------:R-:W-:Y:S01]  /*1aa0*/  FMUL.FTZ R218, R205, R221 ;  /* 0x000000ddcdda7220 */ /* 0x000fe20000410000 */
[----:B------:R-:W-:Y:S02]  /*1ab0*/  SHF.L.U32 R175, R63, 0x10, RZ ;  /* 0x000000103faf7819 */ /* 0x000fe400000006ff */
[----:B------:R-:W-:Y:S01]  /*1ac0*/  SHF.L.U32 R221, R176, 0x10, RZ ;  /* 0x00000010b0dd7819 */ /* 0x000fe200000006ff */
[----:B------:R-:W-:Y:S01]  /*1ad0*/  FADD.FTZ R134, R134, R219 ;  /* 0x000000db86867221 */ /* 0x000fe20000010000 */
[-C--:B------:R-:W-:Y:S01]  /*1ae0*/  FFMA.FTZ R86, R218, R219.reuse, R86 ;  /* 0x000000dbda567223 */ /* 0x080fe20000010056 */
[----:B------:R-:W-:Y:S01]  /*1af0*/  FMUL.FTZ R175, R175, R219 ;  /* 0x000000dbafaf7220 */ /* 0x000fe20000410000 */
[----:B------:R-:W-:Y:S01]  /*1b00*/  SHF.L.U32 R176, R64, 0x10, RZ ;  /* 0x0000001040b07819 */ /* 0x000fe200000006ff */
[----:B------:R-:W-:Y:S01]  /*1b10*/  FMUL.FTZ R219, R205, R220 ;  /* 0x000000dccddb7220 */ /* 0x000fe20000410000 */
[----:B------:R-:W-:-:S03]  /*1b20*/  FADD.FTZ R128, R128, R221 ;  /* 0x000000dd80807221 */ /* 0x000fc60000010000 */
[-C--:B------:R-:W-:Y:S01]  /*1b30*/  FFMA.FTZ R88, R219, R221.reuse, R88 ;  /* 0x000000dddb587223 */ /* 0x080fe20000010058 */
[----:B------:R-:W-:Y:S01]  /*1b40*/  FMUL.FTZ R176, R176, R221 ;  /* 0x000000ddb0b07220 */ /* 0x000fe20000410000 */
[----:B------:R-:W-:Y:S01]  /*1b50*/  SHF.L.U32 R221, R177, 0x10, RZ ;  /* 0x00000010b1dd7819 */ /* 0x000fe200000006ff */
[----:B------:R-:W-:Y:S01]  /*1b60*/  FMUL.FTZ R220, R205, R223 ;  /* 0x000000dfcddc7220 */ /* 0x000fe20000410000 */
[----:B------:R-:W-:Y:S02]  /*1b70*/  SHF.L.U32 R177, R65, 0x10, RZ ;  /* 0x0000001041b17819 */ /* 0x000fe400000006ff */
[----:B------:R-:W-:Y:S01]  /*1b80*/  SHF.L.U32 R223, R178, 0x10, RZ ;  /* 0x00000010b2df7819 */ /* 0x000fe200000006ff */
[-C--:B------:R-:W-:Y:S01]  /*1b90*/  FFMA.FTZ R90, R220, R221.reuse, R90 ;  /* 0x000000dddc5a7223 */ /* 0x080fe2000001005a */
[----:B------:R-:W-:Y:S01]  /*1ba0*/  FADD.FTZ R130, R130, R221 ;  /* 0x000000dd82827221 */ /* 0x000fe20000010000 */
        /* <DEDUP_REMOVED lines=8> */
[----:B------:R-:W-:Y:S01]  /*1c30*/  SHF.L.U32 R179, R67, 0x10, RZ ;  /* 0x0000001043b37819 */ /* 0x000fe200000006ff */
[----:B------:R-:W-:Y:S01]  /*1c40*/  STL [R1+0x8], R226 ;  /* 0x000008e201007387 */ /* 0x000fe20000100800 */
[----:B------:R-:W-:Y:S01]  /*1c50*/  MOV R236, R225 ;  /* 0x000000e100ec7202 */ /* 0x000fe20000000f00 */
[----:B------:R-:W-:Y:S01]  /*1c60*/  FADD.FTZ R126, R126, R223 ;  /* 0x000000df7e7e7221 */ /* 0x000fe20000010000 */
[-C--:B------:R-:W-:Y:S01]  /*1c70*/  FFMA.FTZ R94, R222, R223.reuse, R94 ;  /* 0x000000dfde5e7223 */ /* 0x080fe2000001005e */
[----:B------:R1:W-:Y:S01]  /*1c80*/  STL [R1+0x4], R225 ;  /* 0x000004e101007387 */ /* 0x0003e20000100800 */
[----:B------:R-:W-:Y:S01]  /*1c90*/  FMUL.FTZ R179, R179, R223 ;  /* 0x000000dfb3b37220 */ /* 0x000fe20000410000 */
[----:B------:R-:W-:Y:S01]  /*1ca0*/  SHF.L.U32 R223, R68, 0x10, RZ ;  /* 0x0000001044df7819 */ /* 0x000fe200000006ff */
[----:B------:R-:W-:Y:S01]  /*1cb0*/  FMUL.FTZ R224, R205, R224 ;  /* 0x000000e0cde07220 */ /* 0x000fe20000410000 */
[----:B------:R-:W-:-:S02]  /*1cc0*/  MOV R235, R226 ;  /* 0x000000e200eb7202 */ /* 0x000fc40000000f00 */
[----:B-1----:R-:W-:Y:S01]  /*1cd0*/  SHF.L.U32 R225, R180, 0x10, RZ ;  /* 0x00000010b4e17819 */ /* 0x002fe200000006ff */
[----:B------:R-:W-:Y:S01]  /*1ce0*/  FMUL.FTZ R226, R205, R232 ;  /* 0x000000e8cde27220 */ /* 0x000fe20000410000 */
[----:B------:R-:W-:-:S03]  /*1cf0*/  SHF.L.U32 R181, R181, 0x10, RZ ;  /* 0x00000010b5b57819 */ /* 0x000fc600000006ff */
[-C--:B------:R-:W-:Y:S01]  /*1d00*/  FFMA.FTZ R96, R224, R225.reuse, R96 ;  /* 0x000000e1e0607223 */ /* 0x080fe20000010060 */
[----:B------:R-:W-:Y:S01]  /*1d10*/  FADD.FTZ R120, R120, R225 ;  /* 0x000000e178787221 */ /* 0x000fe20000010000 */
[----:B------:R-:W-:Y:S01]  /*1d20*/  FMUL.FTZ R223, R223, R225 ;  /* 0x000000e1dfdf7220 */ /* 0x000fe20000410000 */
[----:B------:R-:W-:Y:S01]  /*1d30*/  SHF.L.U32 R225, R69, 0x10, RZ ;  /* 0x0000001045e17819 */ /* 0x000fe200000006ff */
[-C--:B------:R-:W-:Y:S01]  /*1d40*/  FFMA.FTZ R98, R226, R181.reuse, R98 ;  /* 0x000000b5e2627223 */ /* 0x080fe20000010062 */
[----:B------:R-:W-:Y:S01]  /*1d50*/  FADD.FTZ R122, R122, R181 ;  /* 0x000000b57a7a7221 */ /* 0x000fe20000010000 */
[----:B------:R-:W-:Y:S02]  /*1d60*/  SHF.L.U32 R231, R70, 0x10, RZ ;  /* 0x0000001046e77819 */ /* 0x000fe400000006ff */
[----:B------:R-:W-:Y:S01]  /*1d70*/  FMUL.FTZ R225, R225, R181 ;  /* 0x000000b5e1e17220 */ /* 0x000fe20000410000 */
[----:B------:R-:W-:Y:S01]  /*1d80*/  SHF.L.U32 R181, R182, 0x10, RZ ;  /* 0x00000010b6b57819 */ /* 0x000fe200000006ff */
[----:B------:R-:W-:Y:S01]  /*1d90*/  FMUL.FTZ R232, R205, R233 ;  /* 0x000000e9cde87220 */ /* 0x000fe20000410000 */
[----:B------:R-:W-:-:S03]  /*1da0*/  FFMA.FTZ R180, R0, R172, RZ ;  /* 0x000000ac00b47223 */ /* 0x000fc600000100ff */
[----:B------:R-:W-:Y:S01]  /*1db0*/  FADD.FTZ R116, R116, R181 ;  /* 0x000000b574747221 */ /* 0x000fe20000010000 */
[-C--:B------:R-:W-:Y:S01]  /*1dc0*/  FFMA.FTZ R156, R232, R181.reuse, R156 ;  /* 0x000000b5e89c7223 */ /* 0x080fe2000001009c */
[----:B------:R-:W-:Y:S01]  /*1dd0*/  FMUL.FTZ R231, R231, R181 ;  /* 0x000000b5e7e77220 */ /* 0x000fe20000410000 */
[----:B------:R-:W-:Y:S01]  /*1de0*/  FADD.FTZ R181, RZ, R172 ;  /* 0x000000acffb57221 */ /* 0x000fe20000010000 */
[----:B------:R-:W-:-:S03]  /*1df0*/  FFMA.FTZ R180, R203, R202, R180 ;  /* 0x000000cacbb47223 */ /* 0x000fc600000100b4 */
[----:B------:R-:W-:Y:S01]  /*1e00*/  FADD.FTZ R181, R202, R181 ;  /* 0x000000b5cab57221 */ /* 0x000fe20000010000 */
[----:B------:R-:W-:Y:S01]  /*1e10*/  SHF.L.U32 R233, R183, 0x10, RZ ;  /* 0x00000010b7e97819 */ /* 0x000fe200000006ff */
[----:B------:R-:W-:Y:S02]  /*1e20*/  FFMA.FTZ R180, R173, R216, R180 ;  /* 0x000000d8adb47223 */ /* 0x000fe400000100b4 */
[----:B------:R-:W-:Y:S01]  /*1e30*/  FADD.FTZ R183, R216, R181 ;  /* 0x000000b5d8b77221 */ /* 0x000fe20000010000 */
[----:B------:R-:W-:Y:S01]  /*1e40*/  FMUL.FTZ R234, R205, R252 ;  /* 0x000000fccdea7220 */ /* 0x000fe20000410000 */
[----:B------:R-:W-:Y:S01]  /*1e50*/  MOV R252, R236 ;  /* 0x000000ec00fc7202 */ /* 0x000fe20000000f00 */
[----:B------:R-:W-:Y:S01]  /*1e60*/  FFMA.FTZ R181, R201, R200, R180 ;  /* 0x000000c8c9b57223 */ /* 0x000fe200000100b4 */
[----:B------:R-:W-:Y:S01]  /*1e70*/  FADD.FTZ R236, R200, R183 ;  /* 0x000000b7c8ec7221 */ /* 0x000fe20000010000 */
[----:B------:R-:W-:Y:S02]  /*1e80*/  SHF.L.U32 R180, R71, 0x10, RZ ;  /* 0x0000001047b47819 */ /* 0x000fe400000006ff */
[----:B------:R-:W-:Y:S01]  /*1e90*/  FFMA.FTZ R182, R174, R217, R181 ;  /* 0x000000d9aeb67223 */ /* 0x000fe200000100b5 */
[----:B------:R-:W-:Y:S01]  /*1ea0*/  FADD.FTZ R183, R217, R236 ;  /* 0x000000ecd9b77221 */ /* 0x000fe20000010000 */
[----:B------:R-:W-:Y:S01]  /*1eb0*/  FADD.FTZ R118, R118, R233 ;  /* 0x000000e976767221 */ /* 0x000fe20000010000 */
[-C--:B------:R-:W-:Y:S01]  /*1ec0*/  FFMA.FTZ R158, R234, R233.reuse, R158 ;  /* 0x000000e9ea9e7223 */ /* 0x080fe2000001009e */
[----:B------:R-:W-:Y:S01]  /*1ed0*/  FMUL.FTZ R233, R180, R233 ;  /* 0x000000e9b4e97220 */ /* 0x000fe20000410000 */
[----:B------:R-:W-:Y:S01]  /*1ee0*/  FFMA.FTZ R181, R199, R198, R182 ;  /* 0x000000c6c7b57223 */ /* 0x000fe200000100b6 */
[----:B------:R-:W-:Y:S01]  /*1ef0*/  FADD.FTZ R180, R198, R183 ;  /* 0x000000b7c6b47221 */ /* 0x000fe20000010000 */
[----:B------:R-:W-:-:S02]  /*1f00*/  MOV R236, R235 ;  /* 0x000000eb00ec7202 */ /* 0x000fc40000000f00 */
[----:B------:R-:W-:Y:S01]  /*1f10*/  FFMA.FTZ R181, R218, R175, R181 ;  /* 0x000000afdab57223 */ /* 0x000fe200000100b5 */
[----:B------:R-:W-:-:S03]  /*1f20*/  FADD.FTZ R180, R175, R180 ;  /* 0x000000b4afb47221 */ /* 0x000fc60000010000 */
[----:B------:R-:W-:Y:S01]  /*1f30*/  FFMA.FTZ R182, R248, R236, R181 ;  /* 0x000000ecf8b67223 */ /* 0x000fe200000100b5 */
[----:B------:R-:W-:Y:S01]  /*1f40*/  FADD.FTZ R181, R236, R180 ;  /* 0x000000b4ecb57221 */ /* 0x000fe20000010000 */
[----:B------:R-:W-:Y:S02]  /*1f50*/  SHF.L.U32 R183, R184, 0x10, RZ ;  /* 0x00000010b8b77819 */ /* 0x000fe400000006ff */
[----:B------:R-:W-:Y:S01]  /*1f60*/  FFMA.FTZ R182, R219, R176, R182 ;  /* 0x000000b0dbb67223 */ /* 0x000fe200000100b6 */
        /* <DEDUP_REMOVED lines=15> */
[----:B------:R-:W-:Y:S01]  /*2060*/  FMUL.FTZ R236, R205, R243 ;  /* 0x000000f3cdec7220 */ /* 0x000fe20000410000 */
[----:B------:R-:W-:Y:S01]  /*2070*/  SHF.L.U32 R180, R73, 0x10, RZ ;  /* 0x0000001049b47819 */ /* 0x000fe200000006ff */
[----:B------:R-:W-:Y:S01]  /*2080*/  FFMA.FTZ R183, R193, R192, R182 ;  /* 0x000000c0c1b77223 */ /* 0x000fe200000100b6 */
[----:B------:R-:W-:Y:S01]  /*2090*/  FADD.FTZ R182, R192, R181 ;  /* 0x000000b5c0b67221 */ /* 0x000fe20000010000 */
[-C--:B------:R-:W-:Y:S01]  /*20a0*/  FFMA.FTZ R154, R236, R185.reuse, R154 ;  /* 0x000000b9ec9a7223 */ /* 0x080fe2000001009a */
[----:B------:R-:W-:Y:S01]  /*20b0*/  FADD.FTZ R114, R114, R185 ;  /* 0x000000b972727221 */ /* 0x000fe20000010000 */
[----:B------:R-:W-:Y:S01]  /*20c0*/  FMUL.FTZ R185, R180, R185 ;  /* 0x000000b9b4b97220 */ /* 0x000fe20000410000 */
[----:B------:R-:W-:Y:S01]  /*20d0*/  FFMA.FTZ R180, R222, R179, R183 ;  /* 0x000000b3deb47223 */ /* 0x000fe200000100b7 */
[----:B------:R-:W-:Y:S01]  /*20e0*/  FADD.FTZ R182, R179, R182 ;  /* 0x000000b6b3b67221 */ /* 0x000fe20000010000 */
[----:B------:R-:W-:-:S02]  /*20f0*/  SHF.L.U32 R181, R186, 0x10, RZ ;  /* 0x00000010bab57819 */ /* 0x000fc400000006ff */
        /* <DEDUP_REMOVED lines=27> */
[----:B------:R1:W-:Y:S02]  /*22b0*/  STL [R1], R160 ;  /* 0x000000a001007387 */ /* 0x0003e40000100800 */
[----:B------:R-:W-:Y:S01]  /*22c0*/  FFMA.FTZ R182, R246, R160, R181 ;  /* 0x000000a0f6b67223 */ /* 0x000fe200000100b5 */
[----:B------:R-:W-:Y:S02]  /*22d0*/  FADD.FTZ R243, R160, R180 ;  /* 0x000000b4a0f37221 */ /* 0x000fe40000010000 */
[----:B-1----:R0:W5:Y:S01]  /*22e0*/  LDL.LU R160, [R1+0x14] ;  /* 0x0000140001a07983 */ /* 0x0021620000300800 */
        /* <DEDUP_REMOVED lines=12> */
[----:B------:R-:W-:Y:S01]  /*23b0*/  SHF.L.U32 R189, R189, 0x10, RZ ;  /* 0x00000010bdbd7819 */ /* 0x000fe200000006ff */
[----:B------:R-:W-:Y:S01]  /*23c0*/  FADD.FTZ R181, R181, R186 ;  /* 0x000000bab5b57221 */ /* 0x000fe20000010000 */
[----:B------:R-:W-:Y:S01]  /*23d0*/  FMUL.FTZ R240, R205, R240 ;  /* 0x000000f0cdf07220 */ /* 0x000fe20000410000 */
[----:B------:R-:W-:Y:S01]  /*23e0*/  SHF.L.U32 R182, R77, 0x10, RZ ;  /* 0x000000104db67819 */ /* 0x000fe200000006ff */
[-C--:B------:R-:W-:Y:S01]  /*23f0*/  FFMA.FTZ R144, R239, R183.reuse, R144 ;  /* 0x000000b7ef907223 */ /* 0x080fe20000010090 */
[----:B------:R-:W-:Y:S01]  /*2400*/  FADD.FTZ R104, R104, R183 ;  /* 0x000000b768687221 */ /* 0x000fe20000010000 */
[----:B------:R-:W-:Y:S01]  /*2410*/  FMUL.FTZ R188, R188, R183 ;  /* 0x000000b7bcbc7220 */ /* 0x000fe20000410000 */
        /* <DEDUP_REMOVED lines=27> */
[----:B------:R-:W-:-:S03]  /*25d0*/  FADD.FTZ R181, R181, R190 ;  /* 0x000000beb5b57221 */ /* 0x000fc60000010000 */
[-C--:B------:R-:W-:Y:S01]  /*25e0*/  FMUL.FTZ R242, R242, R183.reuse ;  /* 0x000000b7f2f27220 */ /* 0x080fe20000410000 */
[----:B------:R-:W-:Y:S01]  /*25f0*/  FFMA.FTZ R180, R3, R2, R180 ;  /* 0x0000000203b47223 */ /* 0x000fe200000100b4 */
[----:B------:R-:W-:Y:S01]  /*2600*/  FADD.FTZ R181, R181, R2 ;  /* 0x00000002b5b57221 */ /* 0x000fe20000010000 */
[C---:B------:R-:W-:Y:S01]  /*2610*/  FFMA.FTZ R142, R191.reuse, R183, R142 ;  /* 0x000000b7bf8e7223 */ /* 0x040fe2000001008e */
[----:B------:R-:W-:Y:S01]  /*2620*/  FADD.FTZ R102, R102, R183 ;  /* 0x000000b766667221 */ /* 0x000fe20000010000 */
[----:B------:R-:W-:Y:S01]  /*2630*/  FFMA.FTZ R183, R191, R242, R180 ;  /* 0x000000f2bfb77223 */ /* 0x000fe200000100b4 */
[----:B------:R-:W-:-:S03]  /*2640*/  FADD.FTZ R182, R181, R242 ;  /* 0x000000f2b5b67221 */ /* 0x000fc60000010000 */
[----:B------:R-:W-:Y:S01]  /*2650*/  FFMA.FTZ R180, R250, R249, R183 ;  /* 0x000000f9fab47223 */ /* 0x000fe200000100b7 */
[----:B------:R-:W-:Y:S01]  /*2660*/  FADD.FTZ R181, R182, R249 ;  /* 0x000000f9b6b57221 */ /* 0x000fe20000010000 */
[----:B0-----:R-:W-:Y:S06]  /*2670*/  BRA `(.L_x_8093) ;  /* 0x0000000400247947 */ /* 0x001fec0003800000 */
.L_x_8092:
        /* <DEDUP_REMOVED lines=32> */
.L_x_8094:
        /* <DEDUP_REMOVED lines=23> */
[----:B------:R1:W5:Y:S02]  /*29f0*/  LDG.E.128 R48, desc[UR6][R44.64] ;  /* 0x000000062c307981 */ /* 0x000364000c1e1d00 */
[--C-:B------:R-:W-:Y:S02]  /*2a00*/  IMAD.WIDE.U32 R36, R37, 0x20, R20.reuse ;  /* 0x0000002025247825 */ /* 0x100fe400078e0014 */
[----:B------:R1:W5:Y:S02]  /*2a10*/  LDG.E.128 R56, desc[UR6][R52.64] ;  /* 0x0000000634387981 */ /* 0x000364000c1e1d00 */
[--C-:B------:R-:W-:Y:S02]  /*2a20*/  IMAD.WIDE.U32 R28, R29, 0x20, R20.reuse ;  /* 0x000000201d1c7825 */ /* 0x100fe400078e0014 */
[----:B------:R1:W5:Y:S02]  /*2a30*/  LDG.E.128 R40, desc[UR6][R36.64] ;  /* 0x0000000624287981 */ /* 0x000364000c1e1d00 */
[----:B------:R-:W-:Y:S01]  /*2a40*/  IMAD.WIDE.U32 R20, R23, 0x20, R20 ;  /* 0x0000002017147825 */ /* 0x000fe200078e0014 */
[C---:B------:R-:W-:Y:S01]  /*2a50*/  IADD3 R23, PT, PT, R214.reuse, 0x80, RZ ;  /* 0x00000080d6177810 */ /* 0x040fe20007ffe0ff */
[----:B------:R1:W5:Y:S02]  /*2a60*/  LDG.E.128 R32, desc[UR6][R28.64] ;  /* 0x000000061c207981 */ /* 0x000364000c1e1d00 */
[----:B------:R-:W-:-:S02]  /*2a70*/  IMAD.WIDE.U32 R214, R214, 0x8, R206 ;  /* 0x00000008d6d67825 */ /* 0x000fc400078e00ce */
[----:B------:R1:W5:Y:S02]  /*2a80*/  LDG.E.128 R24, desc[UR6][R20.64] ;  /* 0x0000000614187981 */ /* 0x000364000c1e1d00 */
[----:B------:R-:W-:Y:S02]  /*2a90*/  IMAD.WIDE.U32 R206, R23, 0x8, R206 ;  /* 0x0000000817ce7825 */ /* 0x000fe400078e00ce */
[----:B------:R-:W5:Y:S04]  /*2aa0*/  LDG.E.64 R214, desc[UR6][R214.64] ;  /* 0x00000006d6d67981 */ /* 0x000f68000c1e1b00 */
[----:B------:R-:W5:Y:S04]  /*2ab0*/  LDG.E.64 R206, desc[UR6][R206.64] ;  /* 0x00000006cece7981 */ /* 0x000f68000c1e1b00 */
[----:B------:R-:W5:Y:S04]  /*2ac0*/  LDG.E.128 R52, desc[UR6][R52.64+0x10] ;  /* 0x0000100634347981 */ /* 0x000f68000c1e1d00 */
[----:B------:R-:W5:Y:S04]  /*2ad0*/  LDG.E.128 R44, desc[UR6][R44.64+0x10] ;  /* 0x000010062c2c7981 */ /* 0x000f68000c1e1d00 */
[----:B------:R-:W5:Y:S04]  /*2ae0*/  LDG.E.128 R36, desc[UR6][R36.64+0x10] ;  /* 0x0000100624247981 */ /* 0x000f68000c1e1d00 */
[----:B------:R-:W5:Y:S04]  /*2af0*/  LDG.E.128 R28, desc[UR6][R28.64+0x10] ;  /* 0x000010061c1c7981 */ /* 0x000f68000c1e1d00 */
[----:B-1----:R-:W5:Y:S02]  /*2b00*/  LDG.E.128 R20, desc[UR6][R20.64+0x10] ;  /* 0x0000100614147981 */ /* 0x002f64000c1e1d00 */
.L_x_8093:
[----:B------:R-:W-:Y:S05]  /*2b10*/  BSYNC.RECONVERGENT B1 ;  /* 0x0000000000017941 */ /* 0x000fea0003800200 */
.L_x_8091:
        /* <DEDUP_REMOVED lines=19> */
[----:B--2---:R1:W-:Y:S04]  /*2c50*/  STL [R1+0xc], R182 ;  /* 0x00000cb601007387 */ /* 0x0043e80000100800 */
[----:B------:R1:W2:Y:S02]  /*2c60*/  SHFL.BFLY PT, R181, R180, 0x10, 0x1f ;  /* 0x0e001f00b4b57f89 */ /* 0x0002a400000e0000 */
.L_x_8273:
[----:B-1----:R-:W3:Y:S01]  /*2c70*/  LDL.LU R182, [R1+0xc] ;  /* 0x00000c0001b67983 */ /* 0x002ee20000300800 */
[----:B--2---:R-:W-:Y:S01]  /*2c80*/  FADD.FTZ R181, R180, R181 ;  /* 0x000000b5b4b57221 */ /* 0x004fe20000010000 */
[----:B------:R-:W-:Y:S01]  /*2c90*/  @P3 IADD3 R180, PT, PT, R229, -0x1, RZ ;  /* 0xffffffffe5b43810 */ /* 0x000fe20007ffe0ff */
[----:B------:R-:W-:Y:S01]  /*2ca0*/  IMAD R252, R204, UR8, RZ ;  /* 0x00000008ccfc7c24 */ /* 0x000fe2000f8e02ff */
[----:B------:R-:W-:Y:S01]  /*2cb0*/  ISETP.NE.U32.AND P0, PT, R228, RZ, PT ;  /* 0x000000ffe400720c */ /* 0x000fe20003f05070 */
[----:B------:R-:W-:Y:S01]  /*2cc0*/  BSSY.RECONVERGENT B1, `(.L_x_8096) ;  /* 0x00001d2000017945 */ /* 0x000fe20003800200 */
[----:B------:R-:W-:Y:S01]  /*2cd0*/  ISETP.NE.AND P1, PT, RZ, UR9, PT ;  /* 0x00000009ff007c0c */ /* 0x000fe2000bf25270 */
[----:B------:R-:W-:Y:S01]  /*2ce0*/  @P3 IMAD R180, R180, UR8, RZ ;  /* 0x00000008b4b43c24 */ /* 0x000fe2000f8e02ff */
[----:B------:R-:W-:Y:S02]  /*2cf0*/  SHF.R.S32.HI R183, RZ, 0x1f, R252 ;  /* 0x0000001fffb77819 */ /* 0x000fe400000114fc */
[----:B------:R-:W-:-:S02]  /*2d00*/  ISETP.NE.AND.EX P0, PT, R227, RZ, PT, P0 ;  /* 0x000000ffe300720c */ /* 0x000fc40003f05300 */
[----:B------:R-:W-:Y:S02]  /*2d10*/  LEA.HI R252, R183, R252, RZ, 0x3 ;  /* 0x000000fcb7fc7211 */ /* 0x000fe400078f18ff */
[----:B------:R-:W-:-:S04]  /*2d20*/  @P3 SHF.R.S32.HI R183, RZ, 0x1f, R180 ;  /* 0x0000001fffb73819 */ /* 0x000fc800000114b4 */
[----:B------:R-:W-:Y:S01]  /*2d30*/  @P3 LEA.HI R180, R183, R180, RZ, 0x3 ;  /* 0x000000b4b7b43211 */ /* 0x000fe200078f18ff */
[----:B---3--:R-:W-:Y:S02]  /*2d40*/  FADD.FTZ R244, R244, R182 ;  /* 0x000000b6f4f47221 */ /* 0x008fe40000010000 */
[----:B------:R-:W1:Y:S02]  /*2d50*/  S2R R182, SR_TID.X ;  /* 0x0000000000b67919 */ /* 0x000e640000002100 */
[----:B------:R-:W-:Y:S01]  /*2d60*/  FMUL.FTZ R183, R244, UR10 ;  /* 0x0000000af4b77c20 */ /* 0x000fe20008410000 */
[----:B------:R-:W-:-:S04]  /*2d70*/  HFMA2 R244, -RZ, RZ, 0, 0 ;  /* 0x00000000fff47431 */ /* 0x000fc800000001ff */
[----:B------:R-:W-:Y:S02]  /*2d80*/  FSEL R183, R183, RZ, !P1 ;  /* 0x000000ffb7b77208 */ /* 0x000fe40004800000 */
[----:B-1----:R-:W-:Y:S01]  /*2d90*/  LOP3.LUT R229, R182, 0x1f, RZ, 0xc0, !PT ;  /* 0x0000001fb6e57812 */ /* 0x002fe200078ec0ff */
[----:B------:R-:W-:-:S03]  /*2da0*/  FMUL.FTZ R182, R181, UR10 ;  /* 0x0000000ab5b67c20 */ /* 0x000fc60008410000 */
[-C--:B------:R-:W-:Y:S01]  /*2db0*/  @P3 LEA.HI.SX32 R244, R180, R229.reuse, 0x1d ;  /* 0x000000e5b4f43211 */ /* 0x080fe200078feaff */
[----:B------:R1:W-:Y:S01]  /*2dc0*/  STL [R1+0x10], R229 ;  /* 0x000010e501007387 */ /* 0x0003e20000100800 */
[----:B------:R-:W-:Y:S01]  /*2dd0*/  LEA.HI.SX32 R252, R252, R229, 0x1d ;  /* 0x000000e5fcfc7211 */ /* 0x000fe200078feaff */
[----:B------:R-:W-:Y:S06]  /*2de0*/  @P0 BRA `(.L_x_8097) ;  /* 0x00000010000c0947 */ /* 0x000fec0003800000 */
        /* <DEDUP_REMOVED lines=18> */
.L_x_8100:
[----:B------:R-:W-:Y:S05]  /*2f10*/  BSYNC.RECONVERGENT B2 ;  /* 0x0000000000027941 */ /* 0x000fea0003800200 */
.L_x_8099:
        /* <DEDUP_REMOVED lines=13> */
.L_x_8102:
[----:B------:R-:W-:Y:S05]  /*2ff0*/  BSYNC.RECONVERGENT B2 ;  /* 0x0000000000027941 */ /* 0x000fea0003800200 */
.L_x_8101:
        /* <DEDUP_REMOVED lines=13> */
.L_x_8104:
[----:B------:R-:W-:Y:S05]  /*30d0*/  BSYNC.RECONVERGENT B2 ;  /* 0x0000000000027941 */ /* 0x000fea0003800200 */
.L_x_8103:
        /* <DEDUP_REMOVED lines=13> */
.L_x_8106:
[----:B------:R-:W-:Y:S05]  /*31b0*/  BSYNC.RECONVERGENT B2 ;  /* 0x0000000000027941 */ /* 0x000fea0003800200 */
.L_x_8105:
        /* <DEDUP_REMOVED lines=13> */
.L_x_8108:
[----:B------:R-:W-:Y:S05]  /*3290*/  BSYNC.RECONVERGENT B2 ;  /* 0x0000000000027941 */ /* 0x000fea0003800200 */
.L_x_8107:
        /* <DEDUP_REMOVED lines=13> */
.L_x_8110:
[----:B------:R-:W-:Y:S05]  /*3370*/  BSYNC.RECONVERGENT B2 ;  /* 0x0000000000027941 */ /* 0x000fea0003800200 */
.L_x_8109:
        /* <DEDUP_REMOVED lines=13> */
.L_x_8112:
[----:B------:R-:W-:Y:S05]  /*3450*/  BSYNC.RECONVERGENT B2 ;  /* 0x0000000000027941 */ /* 0x000fea0003800200 */
.L_x_8111:
[----:B------:R-:W-:Y:S05]  /*3460*/  @!P3 BRA `(.L_x_8113) ;  /* 0x00000014005cb947 */ /* 0x000fea0003800000 */
[----:B------:R-:W2:Y:S01]  /*3470*/  LDL R181, [R1+0x8] ;  /* 0x0000080001b57983 */ /* 0x000ea20000100800 */
[----:B------:R-:W-:Y:S01]  /*3480*/  FFMA.FTZ R180, R248, R182, R183 ;  /* 0x000000b6f8b47223 */ /* 0x000fe200000100b7 */
[----:B------:R-:W-:Y:S02]  /*3490*/  ISETP.GT.AND P1, PT, R230, RZ, PT ;  /* 0x000000ffe600720c */ /* 0x000fe40003f24270 */
[----:B-----5:R-:W-:-:S04]  /*34a0*/  ISETP.GE.U32.AND P0, PT, R214, RZ, PT ;  /* 0x000000ffd600720c */ /* 0x020fc80003f06070 */
[----:B------:R-:W-:Y:S01]  /*34b0*/  ISETP.GE.U32.AND.EX P0, PT, R215, 0x1000000, PT, P0 ;  /* 0x01000000d700780c */ /* 0x000fe20003f06100 */
[----:B--2---:R-:W-:-:S04]  /*34c0*/  FADD.FTZ R180, R181, -R180 ;  /* 0x800000b4b5b47221 */ /* 0x004fc80000010000 */
        /* <DEDUP_REMOVED lines=8> */
.L_x_8098:
[----:B------:R-:W2:Y:S01]  /*3550*/  LDL R180, [R1+0x8] ;  /* 0x0000080001b47983 */ /* 0x000ea20000100800 */
        /* <DEDUP_REMOVED lines=26> */
[----:B------:R-:W-:Y:S01]  /*3700*/  FSEL R164, R164, RZ, P0 ;  /* 0x000000ffa4a47208 */ /* 0x000fe20000000000 */
[----:B--2---:R-:W-:Y:S01]  /*3710*/  FADD.FTZ R171, R180, -R171 ;  /* 0x800000abb4ab7221 */ /* 0x004fe20000010000 */
[C---:B------:R-:W-:Y:S01]  /*3720*/  FMUL.FTZ R180, R205.reuse, R166 ;  /* 0x000000a6cdb47220 */ /* 0x040fe20000410000 */
[C---:B------:R-:W-:Y:S02]  /*3730*/  FMUL.FTZ R166, R205.reuse, R168 ;  /* 0x000000a8cda67220 */ /* 0x040fe40000410000 */
[----:B------:R-:W-:-:S02]  /*3740*/  FMUL.FTZ R171, R205, R171 ;  /* 0x000000abcdab7220 */ /* 0x000fc40000410000 */
[----:B------:R-:W-:Y:S02]  /*3750*/  FSEL R168, R180, RZ, P0 ;  /* 0x000000ffb4a87208 */ /* 0x000fe40000000000 */
        /* <DEDUP_REMOVED lines=14> */
.L_x_8115:
[----:B------:R-:W-:Y:S05]  /*3840*/  BSYNC.RECONVERGENT B2 ;  /* 0x0000000000027941 */ /* 0x000fea0003800200 */
.L_x_8114:
        /* <DEDUP_REMOVED lines=13> */
.L_x_8117:
[----:B------:R-:W-:Y:S05]  /*3920*/  BSYNC.RECONVERGENT B2 ;  /* 0x0000000000027941 */ /* 0x000fea0003800200 */
.L_x_8116:
        /* <DEDUP_REMOVED lines=13> */
.L_x_8119:
[----:B------:R-:W-:Y:S05]  /*3a00*/  BSYNC.RECONVERGENT B2 ;  /* 0x0000000000027941 */ /* 0x000fea0003800200 */
.L_x_8118:
        /* <DEDUP_REMOVED lines=13> */
.L_x_8121:
[----:B------:R-:W-:Y:S05]  /*3ae0*/  BSYNC.RECONVERGENT B2 ;  /* 0x0000000000027941 */ /* 0x000fea0003800200 */
.L_x_8120:
        /* <DEDUP_REMOVED lines=13> */
.L_x_8123:
[----:B------:R-:W-:Y:S05]  /*3bc0*/  BSYNC.RECONVERGENT B2 ;  /* 0x0000000000027941 */ /* 0x000fea0003800200 */
.L_x_8122:
        /* <DEDUP_REMOVED lines=13> */
.L_x_8125:
[----:B------:R-:W-:Y:S05]  /*3ca0*/  BSYNC.RECONVERGENT B2 ;  /* 0x0000000000027941 */ /* 0x000fea0003800200 */
.L_x_8124:
        /* <DEDUP_REMOVED lines=13> */
.L_x_8127:
[----:B------:R-:W-:Y:S05]  /*3d80*/  BSYNC.RECONVERGENT B2 ;  /* 0x0000000000027941 */ /* 0x000fea0003800200 */
.L_x_8126:
        /* <DEDUP_REMOVED lines=9> */
.L_x_8097:
[----:B-1----:R-:W-:Y:S02]  /*3e20*/  MOV R229, UR20 ;  /* 0x0000001400e57c02 */ /* 0x002fe40008000f00 */
[----:B------:R-:W-:Y:S02]  /*3e30*/  MOV R243, UR21 ;  /* 0x0000001500f37c02 */ /* 0x000fe40008000f00 */
[----:B------:R-:W-:-:S04]  /*3e40*/  ISETP.NE.U32.AND P0, PT, R229, RZ, PT ;  /* 0x000000ffe500720c */ /* 0x000fc80003f05070 */
[----:B------:R-:W-:-:S13]  /*3e50*/  ISETP.NE.AND.EX P0, PT, R243, RZ, PT, P0 ;  /* 0x000000fff300720c */ /* 0x000fda0003f05300 */
[----:B------:R-:W-:Y:S05]  /*3e60*/  @P0 BRA `(.L_x_8128) ;  /* 0x0000000400740947 */ /* 0x000fea0003800000 */
[----:B------:R-:W-:Y:S01]  /*3e70*/  @P2 FFMA.FTZ R180, R0, R182, R183 ;  /* 0x000000b600b42223 */ /* 0x000fe200000100b7 */
[----:B------:R0:W-:Y:S01]  /*3e80*/  STL [R1+0x14], R2 ;  /* 0x0000140201007387 */ /* 0x0001e20000100800 */
[----:B-----5:R-:W-:Y:S02]  /*3e90*/  @P3 LOP3.LUT P0, RZ, R214, 0xff, RZ, 0xc0, !PT ;  /* 0x000000ffd6ff3812 */ /* 0x020fe4000780c0ff */
[----:B------:R-:W-:Y:S01]  /*3ea0*/  @P2 FADD.FTZ R180, R172, -R180 ;  /* 0x800000b4acb42221 */ /* 0x000fe20000010000 */
[----:B0-----:R-:W-:-:S03]  /*3eb0*/  MOV R2, R56 ;  /* 0x0000003800027202 */ /* 0x001fc60000000f00 */
        /* <DEDUP_REMOVED lines=60> */
[----:B------:R-:W-:-:S04]  /*4280*/  @P3 FSEL R180, R180, RZ, P0 ;  /* 0x000000ffb4b43208 */ /* 0x000fc80000000000 */
[----:B------:R-:W-:-:S04]  /*4290*/  @P3 F2FP.BF16.F32.PACK_AB R180, RZ, R180 ;  /* 0x000000b4ffb4323e */ /* 0x000fc800000010ff */
[----:B------:R-:W-:Y:S01]  /*42a0*/  @P3 PRMT R162, R162, 0x5410, R180 ;  /* 0x00005410a2a23816 */ /* 0x000fe200000000b4 */
[----:B------:R-:W-:-:S04]  /*42b0*/  @P2 FFMA.FTZ R180, R218, R182, R183 ;  /* 0x000000b6dab42223 */ /* 0x000fc800000100b7 */
[----:B------:R-:W-:-:S04]  /*42c0*/  @P2 FADD.FTZ R180, R175, -R180 ;  /* 0x800000b4afb42221 */ /* 0x000fc80000010000 */
[----:B------:R-:W-:Y:S02]  /*42d0*/  @P2 FFMA.FTZ R2, R205, R180, R54 ;  /* 0x000000b4cd022223 */ /* 0x000fe40000010036 */
[----:B------:R-:W0:Y:S02]  /*42e0*/  @P3 LDC.64 R180, c[0x0][0x408] ;  /* 0x00010200ffb43b82 */ /* 0x000e240000000a00 */
[----:B0-----:R-:W-:Y:S02]  /*42f0*/  @P3 FMUL.FTZ R181, R2, R181 ;  /* 0x000000b502b53220 */ /* 0x001fe40000410000 */
[----:B------:R0:W5:Y:S01]  /*4300*/  LDL.LU R2, [R1+0x14] ;  /* 0x0000140001027983 */ /* 0x0001620000300800 */
[----:B------:R-:W-:Y:S01]  /*4310*/  @P3 LOP3.LUT P0, RZ, R215, 0xff0000, RZ, 0xc0, !PT ;  /* 0x00ff0000d7ff3812 */ /* 0x000fe2000780c0ff */
[----:B------:R-:W-:-:S05]  /*4320*/  @P3 FMUL.FTZ R180, R181, R180 ;  /* 0x000000b4b5b43220 */ /* 0x000fca0000410000 */
[----:B------:R-:W-:-:S04]  /*4330*/  @P3 FSEL R180, R180, RZ, P0 ;  /* 0x000000ffb4b43208 */ /* 0x000fc80000000000 */
[----:B------:R-:W-:-:S04]  /*4340*/  @P3 F2FP.BF16.F32.PACK_AB R180, RZ, R180 ;  /* 0x000000b4ffb4323e */ /* 0x000fc800000010ff */
[----:B------:R-:W-:Y:S01]  /*4350*/  @P3 PRMT R163, R180, 0x7610, R163 ;  /* 0x00007610b4a33816 */ /* 0x000fe200000000a3 */
[----:B0-----:R-:W-:Y:S06]  /*4360*/  @!P3 BRA `(.L_x_8113) ;  /* 0x00000004009cb947 */ /* 0x001fec0003800000 */
[----:B------:R-:W2:Y:S01]  /*4370*/  LDL R180, [R1+0x8] ;  /* 0x0000080001b47983 */ /* 0x000ea20000100800 */
[----:B------:R-:W-:Y:S01]  /*4380*/  @P2 FFMA.FTZ R181, R248, R182, R183 ;  /* 0x000000b6f8b52223 */ /* 0x000fe200000100b7 */
[----:B------:R-:W-:-:S04]  /*4390*/  ISETP.GE.U32.AND P0, PT, R214, RZ, PT ;  /* 0x000000ffd600720c */ /* 0x000fc80003f06070 */
[----:B------:R-:W-:Y:S01]  /*43a0*/  ISETP.GE.U32.AND.EX P0, PT, R215, 0x1000000, PT, P0 ;  /* 0x01000000d700780c */ /* 0x000fe20003f06100 */
[----:B--2---:R-:W-:Y:S01]  /*43b0*/  @P2 FADD.FTZ R181, R180, -R181 ;  /* 0x800000b5b4b52221 */ /* 0x004fe20000010000 */
        /* <DEDUP_REMOVED lines=8> */
.L_x_8128:
[----:B------:R-:W-:Y:S01]  /*4440*/  @P2 FFMA.FTZ R165, R0, R182, R183 ;  /* 0x000000b600a52223 */ /* 0x000fe200000100b7 */
[----:B-----5:R-:W-:Y:S01]  /*4450*/  MOV R164, R56 ;  /* 0x0000003800a47202 */ /* 0x020fe20000000f00 */
[----:B------:R-:W1:Y:S01]  /*4460*/  @P3 LDC.64 R168, c[0x0][0x408] ;  /* 0x00010200ffa83b82 */ /* 0x000e620000000a00 */
[----:B------:R-:W-:Y:S01]  /*4470*/  @P3 LOP3.LUT P0, RZ, R214, 0xff, RZ, 0xc0, !PT ;  /* 0x000000ffd6ff3812 */ /* 0x000fe2000780c0ff */
[----:B------:R-:W-:Y:S01]  /*4480*/  @P2 FADD.FTZ R165, R172, -R165 ;  /* 0x800000a5aca52221 */ /* 0x000fe20000010000 */
[----:B------:R-:W-:-:S03]  /*4490*/  @P3 LOP3.LUT P1, RZ, R214, 0xff00, RZ, 0xc0, !PT ;  /* 0x0000ff00d6ff3812 */ /* 0x000fc6000782c0ff */
[----:B------:R-:W-:Y:S01]  /*44a0*/  @P2 FFMA.FTZ R164, R205, R165, R56 ;  /* 0x000000a5cda42223 */ /* 0x000fe20000010038 */
[----:B------:R-:W-:Y:S01]  /*44b0*/  @P2 FFMA.FTZ R165, R203, R182, R183 ;  /* 0x000000b6cba52223 */ /* 0x000fe200000100b7 */
[----:B------:R-:W2:Y:S03]  /*44c0*/  @P3 LDC.64 R180, c[0x0][0x408] ;  /* 0x00010200ffb43b82 */ /* 0x000ea60000000a00 */
[----:B------:R-:W-:Y:S01]  /*44d0*/  @P2 FADD.FTZ R166, R202, -R165 ;  /* 0x800000a5caa62221 */ /* 0x000fe20000010000 */
[----:B------:R-:W-:-:S03]  /*44e0*/  MOV R165, R57 ;  /* 0x0000003900a57202 */ /* 0x000fc60000000f00 */
[----:B------:R-:W-:Y:S02]  /*44f0*/  @P2 FFMA.FTZ R165, R205, R166, R57 ;  /* 0x000000a6cda52223 */ /* 0x000fe40000010039 */
[----:B------:R-:W3:Y:S01]  /*4500*/  @P3 LDC.64 R166, c[0x0][0x408] ;  /* 0x00010200ffa63b82 */ /* 0x000ee20000000a00 */
[----:B-1----:R-:W-:-:S04]  /*4510*/  @P3 FMUL.FTZ R169, R164, R169 ;  /* 0x000000a9a4a93220 */ /* 0x002fc80000410000 */
[----:B------:R-:W-:Y:S01]  /*4520*/  @P3 FMUL.FTZ R168, R169, R168 ;  /* 0x000000a8a9a83220 */ /* 0x000fe20000410000 */
[----:B---3--:R-:W-:-:S04]  /*4530*/  @P3 FMUL.FTZ R167, R165, R167 ;  /* 0x000000a7a5a73220 */ /* 0x008fc80000410000 */
[----:B------:R-:W-:Y:S01]  /*4540*/  @P3 FMUL.FTZ R169, R167, R166 ;  /* 0x000000a6a7a93220 */ /* 0x000fe20000410000 */
[----:B------:R-:W-:Y:S01]  /*4550*/  @P2 FFMA.FTZ R167, R173, R182, R183 ;  /* 0x000000b6ada72223 */ /* 0x000fe200000100b7 */
[----:B------:R-:W-:-:S03]  /*4560*/  MOV R166, R58 ;  /* 0x0000003a00a67202 */ /* 0x000fc60000000f00 */
[----:B------:R-:W-:Y:S01]  /*4570*/  @P2 FADD.FTZ R167, R216, -R167 ;  /* 0x800000a7d8a72221 */ /* 0x000fe20000010000 */
[----:B------:R-:W-:-:S03]  /*4580*/  @P3 FSEL R170, R169, RZ, P1 ;  /* 0x000000ffa9aa3208 */ /* 0x000fc60000800000 */
[----:B------:R-:W-:Y:S01]  /*4590*/  @P2 FFMA.FTZ R166, R205, R167, R58 ;  /* 0x000000a7cda62223 */ /* 0x000fe2000001003a */
[----:B------:R-:W-:Y:S02]  /*45a0*/  @P3 FSEL R167, R168, RZ, P0 ;  /* 0x000000ffa8a73208 */ /* 0x000fe40000000000 */
[----:B------:R-:W1:Y:S01]  /*45b0*/  @P3 LDC.64 R168, c[0x0][0x408] ;  /* 0x00010200ffa83b82 */ /* 0x000e620000000a00 */
[----:B------:R-:W-:Y:S02]  /*45c0*/  @P3 LOP3.LUT P0, RZ, R214, 0xff0000, RZ, 0xc0, !PT ;  /* 0x00ff0000d6ff3812 */ /* 0x000fe4000780c0ff */
[----:B------:R-:W-:Y:S02]  /*45d0*/  @P3 F2FP.BF16.F32.PACK_AB R167, RZ, R167 ;  /* 0x000000a7ffa7323e */ /* 0x000fe400000010ff */
[----:B------:R-:W-:Y:S02]  /*45e0*/  @P3 F2FP.BF16.F32.PACK_AB R170, RZ, R170 ;  /* 0x000000aaffaa323e */ /* 0x000fe400000010ff */
[----:B------:R-:W-:-:S02]  /*45f0*/  @P3 PRMT R160, R167, 0x7610, R160 ;  /* 0x00007610a7a03816 */ /* 0x000fc400000000a0 */
[----:B------:R-:W-:Y:S02]  /*4600*/  MOV R167, R59 ;  /* 0x0000003b00a77202 */ /* 0x000fe40000000f00 */
[----:B------:R-:W-:Y:S02]  /*4610*/  @P3 PRMT R160, R160, 0x5410, R170 ;  /* 0x00005410a0a03816 */ /* 0x000fe400000000aa */
[----:B------:R-:W3:Y:S01]  /*4620*/  @P3 LDC.64 R170, c[0x0][0x408] ;  /* 0x00010200ffaa3b82 */ /* 0x000ee20000000a00 */
[----:B-1----:R-:W-:-:S04]  /*4630*/  @P3 FMUL.FTZ R169, R166, R169 ;  /* 0x000000a9a6a93220 */ /* 0x002fc80000410000 */
        /* <DEDUP_REMOVED lines=8> */
[----:B------:R-:W1:Y:S02]  /*46c0*/  @P3 LDC.64 R168, c[0x0][0x408] ;  /* 0x00010200ffa83b82 */ /* 0x000e640000000a00 */
[----:B-1----:R-:W-:-:S04]  /*46d0*/  @P3 FMUL.FTZ R169, R167, R169 ;  /* 0x000000a9a7a93220 */ /* 0x002fc80000410000 */
[----:B------:R-:W-:-:S05]  /*46e0*/  @P3 FMUL.FTZ R168, R169, R168 ;  /* 0x000000a8a9a83220 */ /* 0x000fca0000410000 */
[----:B------:R-:W-:Y:S02]  /*46f0*/  @P3 FSEL R168, R168, RZ, P0 ;  /* 0x000000ffa8a83208 */ /* 0x000fe40000000000 */
[----:B------:R-:W-:Y:S02]  /*4700*/  @P3 LOP3.LUT P0, RZ, R215, 0xff, RZ, 0xc0, !PT ;  /* 0x000000ffd7ff3812 */ /* 0x000fe4000780c0ff */
[----:B------:R-:W-:-:S04]  /*4710*/  @P3 F2FP.BF16.F32.PACK_AB R168, RZ, R168 ;  /* 0x000000a8ffa8323e */ /* 0x000fc800000010ff */
[----:B------:R-:W-:Y:S01]  /*4720*/  @P3 PRMT R161, R161, 0x5410, R168 ;  /* 0x00005410a1a13816 */ /* 0x000fe200000000a8 */
[----:B------:R-:W-:-:S04]  /*4730*/  @P2 FFMA.FTZ R168, R174, R182, R183 ;  /* 0x000000b6aea82223 */ /* 0x000fc800000100b7 */
[----:B------:R-:W-:Y:S01]  /*4740*/  @P2 FADD.FTZ R169, R217, -R168 ;  /* 0x800000a8d9a92221 */ /* 0x000fe20000010000 */
[----:B------:R-:W-:-:S03]  /*4750*/  MOV R168, R52 ;  /* 0x0000003400a87202 */ /* 0x000fc60000000f00 */
[----:B------:R-:W-:-:S04]  /*4760*/  @P2 FFMA.FTZ R168, R205, R169, R52 ;  /* 0x000000a9cda82223 */ /* 0x000fc80000010034 */
[----:B---3--:R-:W-:-:S04]  /*4770*/  @P3 FMUL.FTZ R171, R168, R171 ;  /* 0x000000aba8ab3220 */ /* 0x008fc80000410000 */
        /* <DEDUP_REMOVED lines=9> */
[----:B------:R-:W1:Y:S02]  /*4810*/  @P3 LDC.64 R170, c[0x0][0x408] ;  /* 0x00010200ffaa3b82 */ /* 0x000e640000000a00 */
        /* <DEDUP_REMOVED lines=9> */
[----:B--2---:R-:W-:Y:S02]  /*48b0*/  @P3 FMUL.FTZ R171, R170, R181 ;  /* 0x000000b5aaab3220 */ /* 0x004fe40000410000 */
[----:B------:R-:W2:Y:S01]  /*48c0*/  LDL R181, [R1+0x8] ;  /* 0x0000080001b57983 */ /* 0x000ea20000100800 */
[----:B------:R-:W-:Y:S01]  /*48d0*/  @P3 LOP3.LUT P0, RZ, R215, 0xff0000, RZ, 0xc0, !PT ;  /* 0x00ff0000d7ff3812 */ /* 0x000fe2000780c0ff */
[----:B------:R-:W-:Y:S01]  /*48e0*/  @P3 FMUL.FTZ R171, R171, R180 ;  /* 0x000000b4abab3220 */ /* 0x000fe20000410000 */
[----:B------:R-:W-:-:S04]  /*48f0*/  @P2 FFMA.FTZ R180, R248, R182, R183 ;  /* 0x000000b6f8b42223 */ /* 0x000fc800000100b7 */
[----:B------:R-:W-:Y:S02]  /*4900*/  @P3 FSEL R171, R171, RZ, P0 ;  /* 0x000000ffabab3208 */ /* 0x000fe40000000000 */
[----:B------:R-:W-:Y:S02]  /*4910*/  @P3 ISETP.GE.U32.AND P0, PT, R214, RZ, PT ;  /* 0x000000ffd600320c */ /* 0x000fe40003f06070 */
[----:B------:R-:W-:Y:S02]  /*4920*/  @P3 F2FP.BF16.F32.PACK_AB R171, RZ, R171 ;  /* 0x000000abffab323e */ /* 0x000fe400000010ff */
[----:B------:R-:W-:Y:S02]  /*4930*/  @P3 ISETP.GE.U32.AND.EX P0, PT, R215, 0x1000000, PT, P0 ;  /* 0x01000000d700380c */ /* 0x000fe40003f06100 */
[----:B------:R-:W-:Y:S02]  /*4940*/  @P3 PRMT R163, R171, 0x7610, R163 ;  /* 0x00007610aba33816 */ /* 0x000fe400000000a3 */
[----:B------:R-:W-:Y:S01]  /*4950*/  MOV R171, R55 ;  /* 0x0000003700ab7202 */ /* 0x000fe20000000f00 */
[----:B--2---:R-:W-:-:S04]  /*4960*/  @P2 FADD.FTZ R180, R181, -R180 ;  /* 0x800000b4b5b42221 */ /* 0x004fc80000010000 */
[----:B------:R-:W-:Y:S02]  /*4970*/  @P2 FFMA.FTZ R171, R205, R180, R55 ;  /* 0x000000b4cdab2223 */ /* 0x000fe40000010037 */
[----:B------:R-:W1:Y:S02]  /*4980*/  @P3 LDC.64 R180, c[0x0][0x408] ;  /* 0x00010200ffb43b82 */ /* 0x000e640000000a00 */
[----:B-1----:R-:W-:-:S04]  /*4990*/  @P3 FMUL.FTZ R181, R171, R181 ;  /* 0x000000b5abb53220 */ /* 0x002fc80000410000 */
[----:B------:R-:W-:-:S05]  /*49a0*/  @P3 FMUL.FTZ R180, R181, R180 ;  /* 0x000000b4b5b43220 */ /* 0x000fca0000410000 */
[----:B------:R-:W-:-:S04]  /*49b0*/  @P3 FSEL R180, R180, RZ, P0 ;  /* 0x000000ffb4b43208 */ /* 0x000fc80000000000 */
[----:B------:R-:W-:-:S04]  /*49c0*/  @P3 F2FP.BF16.F32.PACK_AB R180, RZ, R180 ;  /* 0x000000b4ffb4323e */ /* 0x000fc800000010ff */
[----:B------:R-:W-:-:S07]  /*49d0*/  @P3 PRMT R163, R163, 0x5410, R180 ;  /* 0x00005410a3a33816 */ /* 0x000fce00000000b4 */
.L_x_8113:
[----:B------:R-:W-:Y:S05]  /*49e0*/  BSYNC.RECONVERGENT B1 ;  /* 0x0000000000017941 */ /* 0x000fea0003800200 */
.L_x_8096:
[----:B------:R-:W-:Y:S01]  /*49f0*/  ISETP.NE.U32.AND P0, PT, R229, RZ, PT ;  /* 0x000000ffe500720c */ /* 0x000fe20003f05070 */
[----:B------:R-:W-:Y:S01]  /*4a00*/  BSSY.RECONVERGENT B1, `(.L_x_8129) ;  /* 0x00001c1000017945 */ /* 0x000fe20003800200 */
[----:B------:R-:W-:Y:S02]  /*4a10*/  ISETP.NE.U32.AND P1, PT, R228, RZ, PT ;  /* 0x000000ffe400720c */ /* 0x000fe40003f25070 */
[----:B------:R-:W-:Y:S02]  /*4a20*/  ISETP.NE.AND.EX P0, PT, R243, RZ, PT, P0 ;  /* 0x000000fff300720c */ /* 0x000fe40003f05300 */
[----:B------:R-:W-:-:S11]  /*4a30*/  ISETP.NE.AND.EX P1, PT, R227, RZ, PT, P1 ;  /* 0x000000ffe300720c */ /* 0x000fd60003f25310 */
[----:B------:R-:W1:Y:S02]  /*4a40*/  @P0 LDC.64 R180, c[0x0][0x478] ;  /* 0x00011e00ffb40b82 */ /* 0x000e640000000a00 */
[----:B-1----:R-:W-:-:S05]  /*4a50*/  @P0 IMAD.WIDE.U32 R180, R252, 0x20, R180 ;  /* 0x00000020fcb40825 */ /* 0x002fca00078e00b4 */
[----:B------:R-:W-:Y:S04]  /*4a60*/  @P0 STG.E.128 desc[UR6][R180.64], R164 ;  /* 0x000000a4b4000986 */ /* 0x000fe8000c101d06 */
[----:B------:R1:W-:Y:S02]  /*4a70*/  @P0 STG.E.128 desc[UR6][R180.64+0x10], R168 ;  /* 0x000010a8b4000986 */ /* 0x0003e4000c101d06 */
[----:B-1----:R-:W1:Y:S02]  /*4a80*/  @P3 LDC.64 R180, c[0x0][0x468] ;  /* 0x00011a00ffb43b82 */ /* 0x002e640000000a00 */
[----:B-1----:R-:W-:-:S05]  /*4a90*/  @P3 IMAD.WIDE.U32 R180, R244, 0x10, R180 ;  /* 0x00000010f4b43825 */ /* 0x002fca00078e00b4 */
[----:B-----5:R1:W-:Y:S01]  /*4aa0*/  @P3 STG.E.128 desc[UR6][R180.64], R160 ;  /* 0x000000a0b4003986 */ /* 0x0203e2000c101d06 */
[----:B------:R-:W-:Y:S05]  /*4ab0*/  @!P1 BRA `(.L_x_8130) ;  /* 0x0000000800dc9947 */ /* 0x000fea0003800000 */
[----:B------:R-:W-:Y:S05]  /*4ac0*/  @!P0 BRA `(.L_x_8131) ;  /* 0x00000004006c8947 */ /* 0x000fea0003800000 */
[----:B------:R-:W2:Y:S01]  /*4ad0*/  LDL R214, [R1+0x4] ;  /* 0x0000040001d67983 */ /* 0x000ea20000100800 */
[----:B------:R-:W3:Y:S01]  /*4ae0*/  @P3 LDC.64 R168, c[0x0][0x408] ;  /* 0x00010200ffa83b82 */ /* 0x000ee20000000a00 */
[-CC-:B------:R-:W-:Y:S01]  /*4af0*/  @P2 FFMA.FTZ R165, R219, R182.reuse, R183.reuse ;  /* 0x000000b6dba52223 */ /* 0x180fe200000100b7 */
[--C-:B------:R-:W-:Y:S01]  /*4b00*/  @P2 FFMA.FTZ R166, R197, R182, R183.reuse ;  /* 0x000000b6c5a62223 */ /* 0x100fe200000100b7 */
[----:B------:R-:W-:Y:S01]  /*4b10*/  MOV R164, R48 ;  /* 0x0000003000a47202 */ /* 0x000fe20000000f00 */
[----:B-1----:R-:W-:Y:S01]  /*4b20*/  @P2 FFMA.FTZ R181, R221, R182, R183 ;  /* 0x000000b6ddb52223 */ /* 0x002fe200000100b7 */
[----:B------:R-:W-:Y:S01]  /*4b30*/  @P2 FADD.FTZ R165, R176, -R165 ;  /* 0x800000a5b0a52221 */ /* 0x000fe20000010000 */
[----:B------:R-:W-:Y:S01]  /*4b40*/  @P2 FADD.FTZ R166, R195, -R166 ;  /* 0x800000a6c3a62221 */ /* 0x000fe20000010000 */
[----:B------:R-:W-:Y:S01]  /*4b50*/  @P3 LOP3.LUT P4, RZ, R212, 0xff, RZ, 0xc0, !PT ;  /* 0x000000ffd4ff3812 */ /* 0x000fe2000788c0ff */
[----:B------:R-:W-:Y:S01]  /*4b60*/  @P2 FADD.FTZ R181, R178, -R181 ;  /* 0x800000b5b2b52221 */ /* 0x000fe20000010000 */
[C---:B------:R-:W-:Y:S01]  /*4b70*/  @P2 FFMA.FTZ R164, R205.reuse, R165, R48 ;  /* 0x000000a5cda42223 */ /* 0x040fe20000010030 */
[----:B------:R-:W-:Y:S01]  /*4b80*/  MOV R165, R49 ;  /* 0x0000003100a57202 */ /* 0x000fe20000000f00 */
[----:B------:R-:W-:Y:S01]  /*4b90*/  @P2 FFMA.FTZ R165, R205, R166, R49 ;  /* 0x000000a6cda52223 */ /* 0x000fe20000010031 */
[----:B------:R-:W-:Y:S01]  /*4ba0*/  @P2 FFMA.FTZ R166, R220, R182, R183 ;  /* 0x000000b6dca62223 */ /* 0x000fe200000100b7 */
[----:B------:R-:W-:-:S03]  /*4bb0*/  @P3 LOP3.LUT P5, RZ, R212, 0xff0000, RZ, 0xc0, !PT ;  /* 0x00ff0000d4ff3812 */ /* 0x000fc600078ac0ff */
[----:B------:R-:W-:Y:S01]  /*4bc0*/  @P2 FADD.FTZ R170, R177, -R166 ;  /* 0x800000a6b1aa2221 */ /* 0x000fe20000010000 */
[----:B------:R-:W-:-:S03]  /*4bd0*/  MOV R166, R50 ;  /* 0x0000003200a67202 */ /* 0x000fc60000000f00 */
[----:B------:R-:W-:Y:S02]  /*4be0*/  @P2 FFMA.FTZ R166, R205, R170, R50 ;  /* 0x000000aacda62223 */ /* 0x000fe40000010032 */
[----:B------:R-:W1:Y:S01]  /*4bf0*/  @P3 LDC.64 R170, c[0x0][0x408] ;  /* 0x00010200ffaa3b82 */ /* 0x000e620000000a00 */
[----:B---3--:R-:W-:-:S04]  /*4c00*/  @P3 FMUL.FTZ R167, R164, R169 ;  /* 0x000000a9a4a73220 */ /* 0x008fc80000410000 */
[----:B------:R-:W-:-:S03]  /*4c10*/  @P3 FMUL.FTZ R167, R167, R168 ;  /* 0x000000a8a7a73220 */ /* 0x000fc60000410000 */
[----:B------:R-:W3:Y:S02]  /*4c20*/  @P3 LDC.64 R168, c[0x0][0x408] ;  /* 0x00010200ffa83b82 */ /* 0x000ee40000000a00 */
[----:B------:R-:W-:Y:S02]  /*4c30*/  @P3 FSEL R167, R167, RZ, P4 ;  /* 0x000000ffa7a73208 */ /* 0x000fe40002000000 */
[----:B------:R-:W-:Y:S01]  /*4c40*/  @P3 LOP3.LUT P4, RZ, R212, 0xff00, RZ, 0xc0, !PT ;  /* 0x0000ff00d4ff3812 */ /* 0x000fe2000788c0ff */
[----:B-1----:R-:W-:-:S04]  /*4c50*/  @P3 FMUL.FTZ R171, R165, R171 ;  /* 0x000000aba5ab3220 */ /* 0x002fc80000410000 */
[----:B------:R-:W-:Y:S01]  /*4c60*/  @P3 FMUL.FTZ R170, R171, R170 ;  /* 0x000000aaabaa3220 */ /* 0x000fe20000410000 */
[----:B---3--:R-:W-:-:S04]  /*4c70*/  @P3 FMUL.FTZ R169, R166, R169 ;  /* 0x000000a9a6a93220 */ /* 0x008fc80000410000 */
[----:B------:R-:W-:Y:S02]  /*4c80*/  @P3 FSEL R170, R170, RZ, P4 ;  /* 0x000000ffaaaa3208 */ /* 0x000fe40002000000 */
[----:B------:R-:W-:Y:S01]  /*4c90*/  @P3 LOP3.LUT P4, RZ, R212, 0xff000000, RZ, 0xc0, !PT ;  /* 0xff000000d4ff3812 */ /* 0x000fe2000788c0ff */
[----:B------:R-:W-:Y:S01]  /*4ca0*/  @P3 FMUL.FTZ R171, R169, R168 ;  /* 0x000000a8a9ab3220 */ /* 0x000fe20000410000 */
[----:B------:R-:W-:Y:S01]  /*4cb0*/  @P2 FFMA.FTZ R169, R196, R182, R183 ;  /* 0x000000b6c4a92223 */ /* 0x000fe200000100b7 */
[----:B------:R-:W-:Y:S02]  /*4cc0*/  @P3 F2FP.BF16.F32.PACK_AB R168, RZ, R167 ;  /* 0x000000a7ffa8323e */ /* 0x000fe400000010ff */
[----:B------:R-:W-:Y:S01]  /*4cd0*/  @P3 F2FP.BF16.F32.PACK_AB R170, RZ, R170 ;  /* 0x000000aaffaa323e */ /* 0x000fe200000010ff */
[----:B------:R-:W-:Y:S01]  /*4ce0*/  @P2 FADD.FTZ R180, R194, -R169 ;  /* 0x800000a9c2b42221 */ /* 0x000fe20000010000 */
[----:B------:R-:W-:Y:S02]  /*4cf0*/  @P3 PRMT R160, R168, 0x7610, R160 ;  /* 0x00007610a8a03816 */ /* 0x000fe400000000a0 */
[----:B------:R-:W1:Y:S01]  /*4d00*/  @P3 LDC.64 R168, c[0x0][0x408] ;  /* 0x00010200ffa83b82 */ /* 0x000e620000000a00 */
[----:B------:R-:W-:-:S02]  /*4d10*/  @P3 FSEL R171, R171, RZ, P5 ;  /* 0x000000ffabab3208 */ /* 0x000fc40002800000 */
[----:B------:R-:W-:Y:S02]  /*4d20*/  @P3 PRMT R160, R160, 0x5410, R170 ;  /* 0x00005410a0a03816 */ /* 0x000fe400000000aa */
[----:B------:R-:W-:Y:S02]  /*4d30*/  @P3 F2FP.BF16.F32.PACK_AB R171, RZ, R171 ;  /* 0x000000abffab323e */ /* 0x000fe400000010ff */
[----:B------:R-:W-:Y:S01]  /*4d40*/  MOV R167, R51 ;  /* 0x0000003300a77202 */ /* 0x000fe20000000f00 */
[----:B------:R-:W-:Y:S01]  /*4d50*/  @P2 FFMA.FTZ R167, R205, R180, R51 ;  /* 0x000000b4cda72223 */ /* 0x000fe20000010033 */
[----:B------:R-:W-:Y:S02]  /*4d60*/  @P3 PRMT R161, R171, 0x7610, R161 ;  /* 0x00007610aba13816 */ /* 0x000fe400000000a1 */
[----:B------:R-:W3:Y:S01]  /*4d70*/  @P3 LDC.64 R170, c[0x0][0x408] ;  /* 0x00010200ffaa3b82 */ /* 0x000ee20000000a00 */
[----:B------:R-:W-:Y:S01]  /*4d80*/  @P3 LOP3.LUT P5, RZ, R213, 0xff, RZ, 0xc0, !PT ;  /* 0x000000ffd5ff3812 */ /* 0x000fe200078ac0ff */
[----:B-1----:R-:W-:-:S04]  /*4d90*/  @P3 FMUL.FTZ R169, R167, R169 ;  /* 0x000000a9a7a93220 */ /* 0x002fc80000410000 */
[----:B------:R-:W-:Y:S01]  /*4da0*/  @P3 FMUL.FTZ R169, R169, R168 ;  /* 0x000000a8a9a93220 */ /* 0x000fe20000410000 */
[----:B------:R-:W-:Y:S01]  /*4db0*/  MOV R168, R44 ;  /* 0x0000002c00a87202 */ /* 0x000fe20000000f00 */
[----:B------:R-:W-:-:S04]  /*4dc0*/  @P2 FFMA.FTZ R168, R205, R181, R44 ;  /* 0x000000b5cda82223 */ /* 0x000fc8000001002c */
[----:B---3--:R-:W-:-:S04]  /*4dd0*/  @P3 FMUL.FTZ R171, R168, R171 ;  /* 0x000000aba8ab3220 */ /* 0x008fc80000410000 */
[----:B------:R-:W-:Y:S01]  /*4de0*/  @P3 FMUL.FTZ R171, R171, R170 ;  /* 0x000000aaabab3220 */ /* 0x000fe20000410000 */
[----:B------:R-:W-:Y:S01]  /*4df0*/  @P3 FSEL R170, R169, RZ, P4 ;  /* 0x000000ffa9aa3208 */ /* 0x000fe20002000000 */
[----:B------:R-:W-:Y:S01]  /*4e00*/  @P2 FFMA.FTZ R169, R193, R182, R183 ;  /* 0x000000b6c1a92223 */ /* 0x000fe200000100b7 */
[----:B------:R-:W-:Y:S02]  /*4e10*/  @P3 LOP3.LUT P4, RZ, R213, 0xff00, RZ, 0xc0, !PT ;  /* 0x0000ff00d5ff3812 */ /* 0x000fe4000788c0ff */
[----:B------:R-:W-:Y:S01]  /*4e20*/  @P3 FSEL R171, R171, RZ, P5 ;  /* 0x000000ffabab3208 */ /* 0x000fe20002800000 */
[----:B------:R-:W-:Y:S01]  /*4e30*/  @P2 FADD.FTZ R180, R192, -R169 ;  /* 0x800000a9c0b42221 */ /* 0x000fe20000010000 */
[----:B------:R-:W-:Y:S02]  /*4e40*/  @P3 F2FP.BF16.F32.PACK_AB R170, RZ, R170 ;  /* 0x000000aaffaa323e */ /* 0x000fe400000010ff */
[----:B------:R-:W-:Y:S02]  /*4e50*/  @P3 F2FP.BF16.F32.PACK_AB R171, RZ, R171 ;  /* 0x000000abffab323e */ /* 0x000fe400000010ff */
[----:B------:R-:W-:-:S02]  /*4e60*/  @P3 PRMT R161, R161, 0x5410, R170 ;  /* 0x00005410a1a13816 */ /* 0x000fc400000000aa */
[----:B------:R-:W-:Y:S02]  /*4e70*/  @P3 PRMT R162, R171, 0x7610, R162 ;  /* 0x00007610aba23816 */ /* 0x000fe400000000a2 */
[----:B------:R-:W1:Y:S01]  /*4e80*/  @P3 LDC.64 R170, c[0x0][0x408] ;  /* 0x00010200ffaa3b82 */ /* 0x000e620000000a00 */
[----:B------:R-:W-:Y:S01]  /*4e90*/  MOV R169, R45 ;  /* 0x0000002d00a97202 */ /* 0x000fe20000000f00 */
[----:B------:R-:W-:-:S06]  /*4ea0*/  @P2 FFMA.FTZ R169, R205, R180, R45 ;  /* 0x000000b4cda92223 */ /* 0x000fcc000001002d */
[----:B------:R-:W3:Y:S01]  /*4eb0*/  @P3 LDC.64 R180, c[0x0][0x408] ;  /* 0x00010200ffb43b82 */ /* 0x000ee20000000a00 */
        /* <DEDUP_REMOVED lines=10> */
[----:B------:R-:W-:-:S03]  /*4f60*/  @P2 FFMA.FTZ R171, R247, R182, R183 ;  /* 0x000000b6f7ab2223 */ /* 0x000fc600000100b7 */
[----:B---3--:R-:W-:-:S04]  /*4f70*/  @P3 FMUL.FTZ R181, R170, R181 ;  /* 0x000000b5aab53220 */ /* 0x008fc80000410000 */
[----:B------:R-:W-:-:S05]  /*4f80*/  @P3 FMUL.FTZ R180, R181, R180 ;  /* 0x000000b4b5b43220 */ /* 0x000fca0000410000 */
[----:B------:R-:W-:-:S04]  /*4f90*/  @P3 FSEL R180, R180, RZ, P4 ;  /* 0x000000ffb4b43208 */ /* 0x000fc80002000000 */
[----:B------:R-:W-:-:S04]  /*4fa0*/  @P3 F2FP.BF16.F32.PACK_AB R180, RZ, R180 ;  /* 0x000000b4ffb4323e */ /* 0x000fc800000010ff */
[----:B------:R-:W-:Y:S01]  /*4fb0*/  @P3 PRMT R163, R180, 0x7610, R163 ;  /* 0x00007610b4a33816 */ /* 0x000fe200000000a3 */
[----:B--2---:R-:W-:Y:S01]  /*4fc0*/  @P2 FADD.FTZ R180, R214, -R171 ;  /* 0x800000abd6b42221 */ /* 0x004fe20000010000 */
[----:B------:R-:W-:-:S03]  /*4fd0*/  MOV R171, R47 ;  /* 0x0000002f00ab7202 */ /* 0x000fc60000000f00 */
        /* <DEDUP_REMOVED lines=10> */
.L_x_8131:
[----:B-1----:R-:W-:Y:S01]  /*5080*/  @P2 FFMA.FTZ R181, R219, R182, R183 ;  /* 0x000000b6dbb52223 */ /* 0x002fe200000100b7 */
[----:B------:R-:W-:Y:S02]  /*5090*/  MOV R214, R48 ;  /* 0x0000003000d67202 */ /* 0x000fe40000000f00 */
[----:B------:R-:W-:Y:S01]  /*50a0*/  @P3 LOP3.LUT P4, RZ, R212, 0xff, RZ, 0xc0, !PT ;  /* 0x000000ffd4ff3812 */ /* 0x000fe2000788c0ff */
[----:B------:R-:W-:-:S04]  /*50b0*/  @P2 FADD.FTZ R181, R176, -R181 ;  /* 0x800000b5b0b52221 */ /* 0x000fc80000010000 */
[----:B------:R-:W-:Y:S02]  /*50c0*/  @P2 FFMA.FTZ R214, R205, R181, R48 ;  /* 0x000000b5cdd62223 */ /* 0x000fe40000010030 */
[----:B------:R-:W1:Y:S02]  /*50d0*/  @P3 LDC.64 R180, c[0x0][0x408] ;  /* 0x00010200ffb43b82 */ /* 0x000e640000000a00 */
[----:B-1----:R-:W-:Y:S01]  /*50e0*/  @P3 FMUL.FTZ R181, R214, R181 ;  /* 0x000000b5d6b53220 */ /* 0x002fe20000410000 */
        /* <DEDUP_REMOVED lines=31> */
[----:B------:R-:W1:Y:S02]  /*52e0*/  @P3 LDC.64 R180, c[0x0][0x408] ;  /* 0x00010200ffb43b82 */ /* 0x000e640000000a00 */
[----:B-1----:R-:W-:Y:S01]  /*52f0*/  @P3 FMUL.FTZ R181, R214, R181 ;  /* 0x000000b5d6b53220 */ /* 0x002fe20000410000 */
[----:B------:R-:W-:-:S03]  /*5300*/  MOV R214, R44 ;  /* 0x0000002c00d67202 */ /* 0x000fc60000000f00 */
        /* <DEDUP_REMOVED lines=31> */
[----:B-1----:R-:W-:-:S04]  /*5500*/  @P3 FMUL.FTZ R181, R214, R181 ;  /* 0x000000b5d6b53220 */ /* 0x002fc80000410000 */
[----:B------:R-:W-:-:S05]  /*5510*/  @P3 FMUL.FTZ R180, R181, R180 ;  /* 0x000000b4b5b43220 */ /* 0x000fca0000410000 */
[----:B------:R-:W-:-:S04]  /*5520*/  @P3 FSEL R180, R180, RZ, P4 ;  /* 0x000000ffb4b43208 */ /* 0x000fc80002000000 */
[----:B------:R-:W-:-:S04]  /*5530*/  @P3 F2FP.BF16.F32.PACK_AB R180, RZ, R180 ;  /* 0x000000b4ffb4323e */ /* 0x000fc800000010ff */
[----:B------:R-:W-:Y:S01]  /*5540*/  @P3 PRMT R163, R180, 0x7610, R163 ;  /* 0x00007610b4a33816 */ /* 0x000fe200000000a3 */
[----:B------:R-:W-:Y:S06]  /*5550*/  @!P3 BRA `(.L_x_8132) ;  /* 0x00000010002cb947 */ /* 0x000fec0003800000 */
        /* <DEDUP_REMOVED lines=13> */
.L_x_8130:
[----:B------:R-:W-:Y:S05]  /*5630*/  @!P0 BRA `(.L_x_8133) ;  /* 0x0000000800348947 */ /* 0x000fea0003800000 */
[----:B-1----:R-:W2:Y:S01]  /*5640*/  LDL R181, [R1+0x4] ;  /* 0x0000040001b57983 */ /* 0x002ea20000100800 */
        /* <DEDUP_REMOVED lines=31> */
[----:B--2---:R-:W-:-:S04]  /*5840*/  FADD.FTZ R180, R181, -R180 ;  /* 0x800000b4b5b47221 */ /* 0x004fc80000010000 */
        /* <DEDUP_REMOVED lines=14> */
.L_x_8135:
[----:B------:R-:W-:Y:S05]  /*5930*/  BSYNC.RECONVERGENT B2 ;  /* 0x0000000000027941 */ /* 0x000fea0003800200 */
.L_x_8134:
        /* <DEDUP_REMOVED lines=13> */
.L_x_8137:
[----:B------:R-:W-:Y:S05]  /*5a10*/  BSYNC.RECONVERGENT B2 ;  /* 0x0000000000027941 */ /* 0x000fea0003800200 */
.L_x_8136:
        /* <DEDUP_REMOVED lines=13> */
.L_x_8139:
[----:B------:R-:W-:Y:S05]  /*5af0*/  BSYNC.RECONVERGENT B2 ;  /* 0x0000000000027941 */ /* 0x000fea0003800200 */
.L_x_8138:
        /* <DEDUP_REMOVED lines=13> */
.L_x_8141:
[----:B------:R-:W-:Y:S05]  /*5bd0*/  BSYNC.RECONVERGENT B2 ;  /* 0x0000000000027941 */ /* 0x000fea0003800200 */
.L_x_8140:
        /* <DEDUP_REMOVED lines=13> */
.L_x_8143:
[----:B------:R-:W-:Y:S05]  /*5cb0*/  BSYNC.RECONVERGENT B2 ;  /* 0x0000000000027941 */ /* 0x000fea0003800200 */
.L_x_8142:
        /* <DEDUP_REMOVED lines=13> */
.L_x_8145:
[----:B------:R-:W-:Y:S05]  /*5d90*/  BSYNC.RECONVERGENT B2 ;  /* 0x0000000000027941 */ /* 0x000fea0003800200 */
.L_x_8144:
        /* <DEDUP_REMOVED lines=13> */
.L_x_8147:
[----:B------:R-:W-:Y:S05]  /*5e70*/  BSYNC.RECONVERGENT B2 ;  /* 0x0000000000027941 */ /* 0x000fea0003800200 */
.L_x_8146:
[----:B------:R-:W-:Y:S05]  /*5e80*/  @!P3 BRA `(.L_x_8132) ;  /* 0x0000000400e0b947 */ /* 0x000fea0003800000 */
        /* <DEDUP_REMOVED lines=8> */
.L_x_8133:
        /* <DEDUP_REMOVED lines=13> */
.L_x_8149:
[----:B------:R-:W-:Y:S05]  /*5fe0*/  BSYNC.RECONVERGENT B2 ;  /* 0x0000000000027941 */ /* 0x000fea0003800200 */
.L_x_8148:
        /* <DEDUP_REMOVED lines=13> */
.L_x_8151:
[----:B------:R-:W-:Y:S05]  /*60c0*/  BSYNC.RECONVERGENT B2 ;  /* 0x0000000000027941 */ /* 0x000fea0003800200 */
.L_x_8150:
        /* <DEDUP_REMOVED lines=13> */
.L_x_8153:
[----:B------:R-:W-:Y:S05]  /*61a0*/  BSYNC.RECONVERGENT B2 ;  /* 0x0000000000027941 */ /* 0x000fea0003800200 */
.L_x_8152:
        /* <DEDUP_REMOVED lines=13> */
.L_x_8155:
[----:B------:R-:W-:Y:S05]  /*6280*/  BSYNC.RECONVERGENT B2 ;  /* 0x0000000000027941 */ /* 0x000fea0003800200 */
.L_x_8154:
        /* <DEDUP_REMOVED lines=13> */
.L_x_8157:
[----:B------:R-:W-:Y:S05]  /*6360*/  BSYNC.RECONVERGENT B2 ;  /* 0x0000000000027941 */ /* 0x000fea0003800200 */
.L_x_8156:
        /* <DEDUP_REMOVED lines=13> */
.L_x_8159:
[----:B------:R-:W-:Y:S05]  /*6440*/  BSYNC.RECONVERGENT B2 ;  /* 0x0000000000027941 */ /* 0x000fea0003800200 */
.L_x_8158:
        /* <DEDUP_REMOVED lines=13> */
.L_x_8161:
[----:B------:R-:W-:Y:S05]  /*6520*/  BSYNC.RECONVERGENT B2 ;  /* 0x0000000000027941 */ /* 0x000fea0003800200 */
.L_x_8160:
[----:B------:R-:W-:Y:S05]  /*6530*/  @!P3 BRA `(.L_x_8132) ;  /* 0x000000000034b947 */ /* 0x000fea0003800000 */
[----:B-1----:R-:W2:Y:S01]  /*6540*/  LDL R181, [R1+0x4] ;  /* 0x0000040001b57983 */ /* 0x002ea20000100800 */
[----:B------:R-:W-:Y:S01]  /*6550*/  FFMA.FTZ R180, R247, R182, R183 ;  /* 0x000000b6f7b47223 */ /* 0x000fe200000100b7 */
[----:B------:R-:W-:Y:S02]  /*6560*/  ISETP.GT.AND P5, PT, R230, RZ, PT ;  /* 0x000000ffe600720c */ /* 0x000fe40003fa4270 */
[----:B------:R-:W-:-:S04]  /*6570*/  ISETP.GE.U32.AND P4, PT, R212, RZ, PT ;  /* 0x000000ffd400720c */ /* 0x000fc80003f86070 */
        /* <DEDUP_REMOVED lines=8> */
[----:B------:R-:W-:-:S07]  /*6600*/  PRMT R163, R163, 0x5410, R180 ;  /* 0x00005410a3a37816 */ /* 0x000fce00000000b4 */
.L_x_8132:
[----:B------:R-:W-:Y:S05]  /*6610*/  BSYNC.RECONVERGENT B1 ;  /* 0x0000000000017941 */ /* 0x000fea0003800200 */
.L_x_8129:
[----:B-1----:R-:W1:Y:S01]  /*6620*/  @P0 LDC.64 R180, c[0x0][0x478] ;  /* 0x00011e00ffb40b82 */ /* 0x002e620000000a00 */
[----:B------:R-:W-:Y:S01]  /*6630*/  @P0 IADD3 R213, PT, PT, R252, 0x20, RZ ;  /* 0x00000020fcd50810 */ /* 0x000fe20007ffe0ff */
[----:B------:R-:W-:Y:S04]  /*6640*/  BSSY.RECONVERGENT B1, `(.L_x_8162) ;  /* 0x00001bf000017945 */ /* 0x000fe80003800200 */
[----:B-1----:R-:W-:Y:S01]  /*6650*/  @P0 IMAD.WIDE.U32 R180, R213, 0x20, R180 ;  /* 0x00000020d5b40825 */ /* 0x002fe200078e00b4 */
[----:B------:R-:W-:-:S04]  /*6660*/  @P3 IADD3 R213, PT, PT, R244, 0x20, RZ ;  /* 0x00000020f4d53810 */ /* 0x000fc80007ffe0ff */
[----:B------:R-:W-:Y:S04]  /*6670*/  @P0 STG.E.128 desc[UR6][R180.64], R164 ;  /* 0x000000a4b4000986 */ /* 0x000fe8000c101d06 */
[----:B------:R1:W-:Y:S02]  /*6680*/  @P0 STG.E.128 desc[UR6][R180.64+0x10], R168 ;  /* 0x000010a8b4000986 */ /* 0x0003e4000c101d06 */
[----:B-1----:R-:W1:Y:S02]  /*6690*/  @P3 LDC.64 R180, c[0x0][0x468] ;  /* 0x00011a00ffb43b82 */ /* 0x002e640000000a00 */
[----:B-1----:R-:W-:-:S05]  /*66a0*/  @P3 IMAD.WIDE.U32 R180, R213, 0x10, R180 ;  /* 0x00000010d5b43825 */ /* 0x002fca00078e00b4 */
[----:B------:R1:W-:Y:S01]  /*66b0*/  @P3 STG.E.128 desc[UR6][R180.64], R160 ;  /* 0x000000a0b4003986 */ /* 0x0003e2000c101d06 */
[----:B------:R-:W-:Y:S05]  /*66c0*/  @!P1 BRA `(.L_x_8163) ;  /* 0x0000000800e09947 */ /* 0x000fea0003800000 */
[----:B------:R-:W-:Y:S05]  /*66d0*/  @!P0 BRA `(.L_x_8164) ;  /* 0x0000000400708947 */ /* 0x000fea0003800000 */
[----:B------:R-:W2:Y:S01]  /*66e0*/  LDL R214, [R1] ;  /* 0x0000000001d67983 */ /* 0x000ea20000100800 */
[----:B------:R-:W3:Y:S01]  /*66f0*/  @P3 LDC.64 R170, c[0x0][0x408] ;  /* 0x00010200ffaa3b82 */ /* 0x000ee20000000a00 */
[--C-:B------:R-:W-:Y:S01]  /*6700*/  @P2 FFMA.FTZ R164, R224, R182, R183.reuse ;  /* 0x000000b6e0a42223 */ /* 0x100fe200000100b7 */
[C---:B------:R-:W-:Y:S02]  /*6710*/  @P3 LOP3.LUT P4, RZ, R210.reuse, 0xff, RZ, 0xc0, !PT ;  /* 0x000000ffd2ff3812 */ /* 0x040fe4000788c0ff */
[----:B------:R-:W-:Y:S01]  /*6720*/  @P3 LOP3.LUT P5, RZ, R210, 0xff0000, RZ, 0xc0, !PT ;  /* 0x00ff0000d2ff3812 */ /* 0x000fe200078ac0ff */
[----:B------:R-:W-:Y:S01]  /*6730*/  @P2 FADD.FTZ R165, R223, -R164 ;  /* 0x800000a4dfa52221 */ /* 0x000fe20000010000 */
[----:B------:R-:W-:Y:S02]  /*6740*/  MOV R164, R40 ;  /* 0x0000002800a47202 */ /* 0x000fe40000000f00 */
[----:B------:R-:W4:Y:S01]  /*6750*/  @P3 LDC.64 R168, c[0x0][0x408] ;  /* 0x00010200ffa83b82 */ /* 0x000f220000000a00 */
[----:B------:R-:W-:Y:S01]  /*6760*/  @P2 FFMA.FTZ R164, R205, R165, R40 ;  /* 0x000000a5cda42223 */ /* 0x000fe20000010028 */
[----:B------:R-:W-:-:S04]  /*6770*/  @P2 FFMA.FTZ R165, R19, R182, R183 ;  /* 0x000000b613a52223 */ /* 0x000fc800000100b7 */
[----:B------:R-:W-:Y:S01]  /*6780*/  @P2 FADD.FTZ R166, R18, -R165 ;  /* 0x800000a512a62221 */ /* 0x000fe20000010000 */
[----:B------:R-:W-:-:S03]  /*6790*/  MOV R165, R41 ;  /* 0x0000002900a57202 */ /* 0x000fc60000000f00 */
[----:B------:R-:W-:Y:S01]  /*67a0*/  @P2 FFMA.FTZ R165, R205, R166, R41 ;  /* 0x000000a6cda52223 */ /* 0x000fe20000010029 */
[----:B------:R-:W-:-:S04]  /*67b0*/  @P2 FFMA.FTZ R166, R226, R182, R183 ;  /* 0x000000b6e2a62223 */ /* 0x000fc800000100b7 */
[----:B------:R-:W-:Y:S01]  /*67c0*/  @P2 FADD.FTZ R167, R225, -R166 ;  /* 0x800000a6e1a72221 */ /* 0x000fe20000010000 */
[----:B---3--:R-:W-:Y:S01]  /*67d0*/  @P3 FMUL.FTZ R171, R164, R171 ;  /* 0x000000aba4ab3220 */ /* 0x008fe20000410000 */
[----:B------:R-:W-:Y:S02]  /*67e0*/  MOV R166, R42 ;  /* 0x0000002a00a67202 */ /* 0x000fe40000000f00 */
[----:B------:R-:W-:Y:S01]  /*67f0*/  @P2 FFMA.FTZ R166, R205, R167, R42 ;  /* 0x000000a7cda62223 */ /* 0x000fe2000001002a */
[----:B------:R-:W-:Y:S01]  /*6800*/  @P3 FMUL.FTZ R213, R171, R170 ;  /* 0x000000aaabd53220 */ /* 0x000fe20000410000 */
[----:B------:R-:W-:Y:S01]  /*6810*/  @P2 FFMA.FTZ R167, R17, R182, R183 ;  /* 0x000000b611a72223 */ /* 0x000fe200000100b7 */
[----:B------:R-:W3:Y:S01]  /*6820*/  @P3 LDC.64 R170, c[0x0][0x408] ;  /* 0x00010200ffaa3b82 */ /* 0x000ee20000000a00 */
[----:B----4-:R-:W-:Y:S02]  /*6830*/  @P3 FMUL.FTZ R169, R165, R169 ;  /* 0x000000a9a5a93220 */ /* 0x010fe40000410000 */
[----:B------:R-:W-:-:S02]  /*6840*/  @P3 FSEL R213, R213, RZ, P4 ;  /* 0x000000ffd5d53208 */ /* 0x000fc40002000000 */
[----:B------:R-:W-:Y:S01]  /*6850*/  @P3 LOP3.LUT P4, RZ, R210, 0xff00, RZ, 0xc0, !PT ;  /* 0x0000ff00d2ff3812 */ /* 0x000fe2000788c0ff */
[----:B-1----:R-:W-:Y:S01]  /*6860*/  @P3 FMUL.FTZ R180, R169, R168 ;  /* 0x000000a8a9b43220 */ /* 0x002fe20000410000 */
[----:B------:R-:W-:Y:S01]  /*6870*/  @P2 FADD.FTZ R168, R16, -R167 ;  /* 0x800000a710a82221 */ /* 0x000fe20000010000 */
[----:B------:R-:W-:Y:S02]  /*6880*/  MOV R167, R43 ;  /* 0x0000002b00a77202 */ /* 0x000fe40000000f00 */
[----:B------:R-:W-:Y:S01]  /*6890*/  @P3 F2FP.BF16.F32.PACK_AB R213, RZ, R213 ;  /* 0x000000d5ffd5323e */ /* 0x000fe200000010ff */
[----:B------:R-:W-:Y:S02]  /*68a0*/  @P2 FFMA.FTZ R167, R205, R168, R43 ;  /* 0x000000a8cda72223 */ /* 0x000fe4000001002b */
[----:B------:R-:W1:Y:S01]  /*68b0*/  @P3 LDC.64 R168, c[0x0][0x408] ;  /* 0x00010200ffa83b82 */ /* 0x000e620000000a00 */
[----:B------:R-:W-:Y:S01]  /*68c0*/  @P3 PRMT R160, R213, 0x7610, R160 ;  /* 0x00007610d5a03816 */ /* 0x000fe200000000a0 */
[----:B---3--:R-:W-:-:S04]  /*68d0*/  @P3 FMUL.FTZ R171, R166, R171 ;  /* 0x000000aba6ab3220 */ /* 0x008fc80000410000 */
[----:B------:R-:W-:Y:S02]  /*68e0*/  @P3 FMUL.FTZ R212, R171, R170 ;  /* 0x000000aaabd43220 */ /* 0x000fe40000410000 */
[----:B------:R-:W3:Y:S03]  /*68f0*/  @P3 LDC.64 R170, c[0x0][0x408] ;  /* 0x00010200ffaa3b82 */ /* 0x000ee60000000a00 */
[----:B------:R-:W-:Y:S02]  /*6900*/  @P3 FSEL R212, R212, RZ, P5 ;  /* 0x000000ffd4d43208 */ /* 0x000fe40002800000 */
[----:B------:R-:W-:Y:S01]  /*6910*/  @P3 LOP3.LUT P5, RZ, R211, 0xff, RZ, 0xc0, !PT ;  /* 0x000000ffd3ff3812 */ /* 0x000fe200078ac0ff */
[----:B-1----:R-:W-:Y:S01]  /*6920*/  @P3 FMUL.FTZ R169, R167, R169 ;  /* 0x000000a9a7a93220 */ /* 0x002fe20000410000 */
[----:B------:R-:W-:-:S03]  /*6930*/  @P3 F2FP.BF16.F32.PACK_AB R212, RZ, R212 ;  /* 0x000000d4ffd4323e */ /* 0x000fc600000010ff */
[----:B------:R-:W-:Y:S01]  /*6940*/  @P3 FMUL.FTZ R181, R169, R168 ;  /* 0x000000a8a9b53220 */ /* 0x000fe20000410000 */
[----:B------:R-:W-:Y:S01]  /*6950*/  @P2 FFMA.FTZ R168, R232, R182, R183 ;  /* 0x000000b6e8a82223 */ /* 0x000fe200000100b7 */
[----:B------:R-:W-:-:S03]  /*6960*/  @P3 PRMT R161, R212, 0x7610, R161 ;  /* 0x00007610d4a13816 */ /* 0x000fc600000000a1 */
[----:B------:R-:W-:Y:S01]  /*6970*/  @P2 FADD.FTZ R169, R231, -R168 ;  /* 0x800000a8e7a92221 */ /* 0x000fe20000010000 */
[----:B------:R-:W-:-:S03]  /*6980*/  MOV R168, R36 ;  /* 0x0000002400a87202 */ /* 0x000fc60000000f00 */
[----:B------:R-:W-:Y:S01]  /*6990*/  @P2 FFMA.FTZ R168, R205, R169, R36 ;  /* 0x000000a9cda82223 */ /* 0x000fe20000010024 */
[----:B------:R-:W-:-:S03]  /*69a0*/  @P2 FFMA.FTZ R169, R15, R182, R183 ;  /* 0x000000b60fa92223 */ /* 0x000fc600000100b7 */
[----:B---3--:R-:W-:-:S04]  /*69b0*/  @P3 FMUL.FTZ R171, R168, R171 ;  /* 0x000000aba8ab3220 */ /* 0x008fc80000410000 */
[----:B------:R-:W-:Y:S01]  /*69c0*/  @P3 FMUL.FTZ R213, R171, R170 ;  /* 0x000000aaabd53220 */ /* 0x000fe20000410000 */
[----:B------:R-:W-:Y:S01]  /*69d0*/  @P3 FSEL R170, R180, RZ, P4 ;  /* 0x000000ffb4aa3208 */ /* 0x000fe20002000000 */
[----:B------:R-:W-:Y:S01]  /*69e0*/  @P2 FADD.FTZ R180, R14, -R169 ;  /* 0x800000a90eb42221 */ /* 0x000fe20000010000 */
[----:B------:R-:W-:Y:S02]  /*69f0*/  MOV R169, R37 ;  /* 0x0000002500a97202 */ /* 0x000fe40000000f00 */
[----:B------:R-:W-:Y:S01]  /*6a00*/  @P3 F2FP.BF16.F32.PACK_AB R170, RZ, R170 ;  /* 0x000000aaffaa323e */ /* 0x000fe200000010ff */
[----:B------:R-:W-:Y:S01]  /*6a10*/  @P2 FFMA.FTZ R169, R205, R180, R37 ;  /* 0x000000b4cda92223 */ /* 0x000fe20000010025 */
[----:B------:R-:W-:Y:S02]  /*6a20*/  @P3 LOP3.LUT P4, RZ, R210, 0xff000000, RZ, 0xc0, !PT ;  /* 0xff000000d2ff3812 */ /* 0x000fe4000788c0ff */
[----:B------:R-:W-:Y:S02]  /*6a30*/  @P3 PRMT R160, R160, 0x5410, R170 ;  /* 0x00005410a0a03816 */ /* 0x000fe400000000aa */
[----:B------:R-:W1:Y:S01]  /*6a40*/  @P3 LDC.64 R170, c[0x0][0x408] ;  /* 0x00010200ffaa3b82 */ /* 0x000e620000000a00 */
[----:B------:R-:W-:-:S02]  /*6a50*/  @P3 FSEL R180, R181, RZ, P4 ;  /* 0x000000ffb5b43208 */ /* 0x000fc40002000000 */
[----:B------:R-:W-:Y:S02]  /*6a60*/  @P3 FSEL R213, R213, RZ, P5 ;  /* 0x000000ffd5d53208 */ /* 0x000fe40002800000 */
[----:B------:R-:W-:Y:S02]  /*6a70*/  @P3 F2FP.BF16.F32.PACK_AB R180, RZ, R180 ;  /* 0x000000b4ffb4323e */ /* 0x000fe400000010ff */
[----:B------:R-:W-:Y:S02]  /*6a80*/  @P3 LOP3.LUT P4, RZ, R211, 0xff00, RZ, 0xc0, !PT ;  /* 0x0000ff00d3ff3812 */ /* 0x000fe4000788c0ff */
[----:B------:R-:W-:Y:S02]  /*6a90*/  @P3 PRMT R161, R161, 0x5410, R180 ;  /* 0x00005410a1a13816 */ /* 0x000fe400000000b4 */
[----:B------:R-:W-:Y:S02]  /*6aa0*/  @P3 LOP3.LUT P5, RZ, R211, 0xff0000, RZ, 0xc0, !PT ;  /* 0x00ff0000d3ff3812 */ /* 0x000fe400078ac0ff */
[----:B------:R-:W-:-:S04]  /*6ab0*/  @P3 F2FP.BF16.F32.PACK_AB R213, RZ, R213 ;  /* 0x000000d5ffd5323e */ /* 0x000fc800000010ff */
[----:B------:R-:W-:Y:S01]  /*6ac0*/  @P3 PRMT R162, R213, 0x7610, R162 ;  /* 0x00007610d5a23816 */ /* 0x000fe200000000a2 */
[----:B-1----:R-:W-:-:S04]  /*6ad0*/  @P3 FMUL.FTZ R171, R169, R171 ;  /* 0x000000aba9ab3220 */ /* 0x002fc80000410000 */
[----:B------:R-:W-:Y:S01]  /*6ae0*/  @P3 FMUL.FTZ R171, R171, R170 ;  /* 0x000000aaabab3220 */ /* 0x000fe20000410000 */
[----:B------:R-:W-:-:S04]  /*6af0*/  @P2 FFMA.FTZ R170, R234, R182, R183 ;  /* 0x000000b6eaaa2223 */ /* 0x000fc800000100b7 */
[----:B------:R-:W-:Y:S01]  /*6b00*/  @P2 FADD.FTZ R181, R233, -R170 ;  /* 0x800000aae9b52221 */ /* 0x000fe20000010000 */
[----:B------:R-:W-:Y:S02]  /*6b10*/  MOV R170, R38 ;  /* 0x0000002600aa7202 */ /* 0x000fe40000000f00 */
[----:B------:R-:W-:Y:S01]  /*6b20*/  @P3 FSEL R171, R171, RZ, P4 ;  /* 0x000000ffabab3208 */ /* 0x000fe20002000000 */
[----:B------:R-:W-:Y:S02]  /*6b30*/  @P2 FFMA.FTZ R170, R205, R181, R38 ;  /* 0x000000b5cdaa2223 */ /* 0x000fe40000010026 */
[----:B------:R-:W1:Y:S01]  /*6b40*/  @P3 LDC.64 R180, c[0x0][0x408] ;  /* 0x00010200ffb43b82 */ /* 0x000e620000000a00 */
[----:B------:R-:W-:-:S04]  /*6b50*/  @P3 F2FP.BF16.F32.PACK_AB R171, RZ, R171 ;  /* 0x000000abffab323e */ /* 0x000fc800000010ff */
[----:B------:R-:W-:Y:S01]  /*6b60*/  @P3 PRMT R162, R162, 0x5410, R171 ;  /* 0x00005410a2a23816 */ /* 0x000fe200000000ab */
[----:B-1----:R-:W-:-:S04]  /*6b70*/  @P3 FMUL.FTZ R181, R170, R181 ;  /* 0x000000b5aab53220 */ /* 0x002fc80000410000 */
[----:B------:R-:W-:Y:S01]  /*6b80*/  @P3 FMUL.FTZ R180, R181, R180 ;  /* 0x000000b4b5b43220 */ /* 0x000fe20000410000 */
[----:B------:R-:W-:-:S04]  /*6b90*/  @P2 FFMA.FTZ R181, R246, R182, R183 ;  /* 0x000000b6f6b52223 */ /* 0x000fc800000100b7 */
[----:B------:R-:W-:-:S04]  /*6ba0*/  @P3 FSEL R180, R180, RZ, P5 ;  /* 0x000000ffb4b43208 */ /* 0x000fc80002800000 */
[----:B------:R-:W-:-:S04]  /*6bb0*/  @P3 F2FP.BF16.F32.PACK_AB R180, RZ, R180 ;  /* 0x000000b4ffb4323e */ /* 0x000fc800000010ff */
[----:B------:R-:W-:Y:S01]  /*6bc0*/  @P3 PRMT R163, R180, 0x7610, R163 ;  /* 0x00007610b4a33816 */ /* 0x000fe200000000a3 */
[----:B--2---:R-:W-:Y:S01]  /*6bd0*/  @P2 FADD.FTZ R212, R214, -R181 ;  /* 0x800000b5d6d42221 */ /* 0x004fe20000010000 */
[----:B------:R-:W-:-:S03]  /*6be0*/  MOV R181, R39 ;  /* 0x0000002700b57202 */ /* 0x000fc60000000f00 */
[----:B------:R-:W-:-:S05]  /*6bf0*/  @P2 FFMA.FTZ R181, R205, R212, R39 ;  /* 0x000000d4cdb52223 */ /* 0x000fca0000010027 */
[----:B------:R-:W-:Y:S01]  /*6c00*/  MOV R171, R181 ;  /* 0x000000b500ab7202 */ /* 0x000fe20000000f00 */
        /* <DEDUP_REMOVED lines=9> */
.L_x_8164:
        /* <DEDUP_REMOVED lines=78> */
[----:B------:R-:W2:Y:S01]  /*7180*/  LDL R213, [R1] ;  /* 0x0000000001d57983 */ /* 0x000ea20000100800 */
        /* <DEDUP_REMOVED lines=12> */
.L_x_8163:
[----:B------:R-:W-:Y:S05]  /*7250*/  @!P0 BRA `(.L_x_8166) ;  /* 0x0000000800348947 */ /* 0x000fea0003800000 */
[----:B-1----:R-:W2:Y:S01]  /*7260*/  LDL R181, [R1] ;  /* 0x0000000001b57983 */ /* 0x002ea20000100800 */
        /* <DEDUP_REMOVED lines=30> */
[----:B--2---:R-:W-:-:S04]  /*7450*/  FADD.FTZ R170, R181, -R170 ;  /* 0x800000aab5aa7221 */ /* 0x004fc80000010000 */
[----:B------:R-:W-:Y:S01]  /*7460*/  FMUL.FTZ R171, R205, R170 ;  /* 0x000000aacdab7220 */ /* 0x000fe20000410000 */
[----:B------:R-:W-:-:S04]  /*7470*/  FSEL R170, R180, RZ, P4 ;  /* 0x000000ffb4aa7208 */ /* 0x000fc80002000000 */
        /* <DEDUP_REMOVED lines=13> */
.L_x_8168:
[----:B------:R-:W-:Y:S05]  /*7550*/  BSYNC.RECONVERGENT B2 ;  /* 0x0000000000027941 */ /* 0x000fea0003800200 */
.L_x_8167:
        /* <DEDUP_REMOVED lines=13> */
.L_x_8170:
[----:B------:R-:W-:Y:S05]  /*7630*/  BSYNC.RECONVERGENT B2 ;  /* 0x0000000000027941 */ /* 0x000fea0003800200 */
.L_x_8169:
        /* <DEDUP_REMOVED lines=13> */
.L_x_8172:
[----:B------:R-:W-:Y:S05]  /*7710*/  BSYNC.RECONVERGENT B2 ;  /* 0x0000000000027941 */ /* 0x000fea0003800200 */
.L_x_8171:
        /* <DEDUP_REMOVED lines=13> */
.L_x_8174:
[----:B------:R-:W-:Y:S05]  /*77f0*/  BSYNC.RECONVERGENT B2 ;  /* 0x0000000000027941 */ /* 0x000fea0003800200 */
.L_x_8173:
        /* <DEDUP_REMOVED lines=13> */
.L_x_8176:
[----:B------:R-:W-:Y:S05]  /*78d0*/  BSYNC.RECONVERGENT B2 ;  /* 0x0000000000027941 */ /* 0x000fea0003800200 */
.L_x_8175:
        /* <DEDUP_REMOVED lines=13> */
.L_x_8178:
[----:B------:R-:W-:Y:S05]  /*79b0*/  BSYNC.RECONVERGENT B2 ;  /* 0x0000000000027941 */ /* 0x000fea0003800200 */
.L_x_8177:
        /* <DEDUP_REMOVED lines=13> */
.L_x_8180:
[----:B------:R-:W-:Y:S05]  /*7a90*/  BSYNC.RECONVERGENT B2 ;  /* 0x0000000000027941 */ /* 0x000fea0003800200 */
.L_x_8179:
        /* <DEDUP_REMOVED lines=9> */
.L_x_8166:
        /* <DEDUP_REMOVED lines=13> */
.L_x_8182:
[----:B------:R-:W-:Y:S05]  /*7c00*/  BSYNC.RECONVERGENT B2 ;  /* 0x0000000000027941 */ /* 0x000fea0003800200 */
.L_x_8181:
        /* <DEDUP_REMOVED lines=13> */
.L_x_8184:
[----:B------:R-:W-:Y:S05]  /*7ce0*/  BSYNC.RECONVERGENT B2 ;  /* 0x0000000000027941 */ /* 0x000fea0003800200 */
.L_x_8183:
        /* <DEDUP_REMOVED lines=13> */
.L_x_8186:
[----:B------:R-:W-:Y:S05]  /*7dc0*/  BSYNC.RECONVERGENT B2 ;  /* 0x0000000000027941 */ /* 0x000fea0003800200 */
.L_x_8185:
        /* <DEDUP_REMOVED lines=13> */
.L_x_8188:
[----:B------:R-:W-:Y:S05]  /*7ea0*/  BSYNC.RECONVERGENT B2 ;  /* 0x0000000000027941 */ /* 0x000fea0003800200 */
.L_x_8187:
        /* <DEDUP_REMOVED lines=13> */
.L_x_8190:
[----:B------:R-:W-:Y:S05]  /*7f80*/  BSYNC.RECONVERGENT B2 ;  /* 0x0000000000027941 */ /* 0x000fea0003800200 */
.L_x_8189:
        /* <DEDUP_REMOVED lines=13> */
.L_x_8192:
[----:B------:R-:W-:Y:S05]  /*8060*/  BSYNC.RECONVERGENT B2 ;  /* 0x0000000000027941 */ /* 0x000fea0003800200 */
.L_x_8191:
        /* <DEDUP_REMOVED lines=13> */
.L_x_8194:
[----:B------:R-:W-:Y:S05]  /*8140*/  BSYNC.RECONVERGENT B2 ;  /* 0x0000000000027941 */ /* 0x000fea0003800200 */
.L_x_8193:
[----:B------:R-:W-:Y:S05]  /*8150*/  @!P3 BRA `(.L_x_8165) ;  /* 0x000000000034b947 */ /* 0x000fea0003800000 */
[----:B-1----:R-:W2:Y:S01]  /*8160*/  LDL R181, [R1] ;  /* 0x0000000001b57983 */ /* 0x002ea20000100800 */
        /* <DEDUP_REMOVED lines=12> */
.L_x_8165:
[----:B------:R-:W-:Y:S05]  /*8230*/  BSYNC.RECONVERGENT B1 ;  /* 0x0000000000017941 */ /* 0x000fea0003800200 */
.L_x_8162:
[----:B-1----:R-:W1:Y:S01]  /*8240*/  @P0 LDC.64 R180, c[0x0][0x478] ;  /* 0x00011e00ffb40b82 */ /* 0x002e620000000a00 */
[----:B------:R-:W-:Y:S01]  /*8250*/  @P0 IADD3 R211, PT, PT, R252, 0x40, RZ ;  /* 0x00000040fcd30810 */ /* 0x000fe20007ffe0ff */
[----:B------:R-:W-:Y:S01]  /*8260*/  BSSY.RECONVERGENT B1, `(.L_x_8195) ;  /* 0x00001bb000017945 */ /* 0x000fe20003800200 */
[----:B------:R-:W-:-:S03]  /*8270*/  @P3 IADD3 R213, PT, PT, R244, 0x40, RZ ;  /* 0x00000040f4d53810 */ /* 0x000fc60007ffe0ff */
[----:B-1----:R-:W-:Y:S02]  /*8280*/  @P0 IMAD.WIDE.U32 R180, R211, 0x20, R180 ;  /* 0x00000020d3b40825 */ /* 0x002fe400078e00b4 */
[----:B------:R-:W1:Y:S03]  /*8290*/  @P3 LDC.64 R210, c[0x0][0x468] ;  /* 0x00011a00ffd23b82 */ /* 0x000e660000000a00 */
[----:B------:R-:W-:Y:S04]  /*82a0*/  @P0 STG.E.128 desc[UR6][R180.64], R164 ;  /* 0x000000a4b4000986 */ /* 0x000fe8000c101d06 */
[----:B------:R1:W-:Y:S02]  /*82b0*/  @P0 STG.E.128 desc[UR6][R180.64+0x10], R168 ;  /* 0x000010a8b4000986 */ /* 0x0003e4000c101d06 */
[----:B-1----:R-:W-:-:S05]  /*82c0*/  @P3 IMAD.WIDE.U32 R180, R213, 0x10, R210 ;  /* 0x00000010d5b43825 */ /* 0x002fca00078e00d2 */
[----:B------:R1:W-:Y:S01]  /*82d0*/  @P3 STG.E.128 desc[UR6][R180.64], R160 ;  /* 0x000000a0b4003986 */ /* 0x0003e2000c101d06 */
[----:B------:R-:W-:Y:S05]  /*82e0*/  @!P1 BRA `(.L_x_8196) ;  /* 0x0000000800d89947 */ /* 0x000fea0003800000 */
[----:B------:R-:W-:Y:S05]  /*82f0*/  @!P0 BRA `(.L_x_8197) ;  /* 0x00000004006c8947 */ /* 0x000fea0003800000 */
[----:B------:R-:W2:Y:S01]  /*8300*/  @P3 LDC.64 R170, c[0x0][0x408] ;  /* 0x00010200ffaa3b82 */ /* 0x000ea20000000a00 */
[----:B------:R-:W-:Y:S01]  /*8310*/  @P2 FFMA.FTZ R165, R235, R182, R183 ;  /* 0x000000b6eba52223 */ /* 0x000fe200000100b7 */
[----:B------:R-:W-:Y:S02]  /*8320*/  MOV R164, R32 ;  /* 0x0000002000a47202 */ /* 0x000fe40000000f00 */
[----:B------:R-:W-:Y:S01]  /*8330*/  @P3 LOP3.LUT P4, RZ, R208, 0xff, RZ, 0xc0, !PT ;  /* 0x000000ffd0ff3812 */ /* 0x000fe2000788c0ff */
[----:B------:R-:W-:Y:S01]  /*8340*/  @P2 FADD.FTZ R165, R184, -R165 ;  /* 0x800000a5b8a52221 */ /* 0x000fe20000010000 */
[----:B------:R-:W-:Y:S02]  /*8350*/  @P3 LOP3.LUT P5, RZ, R208, 0xff0000, RZ, 0xc0, !PT ;  /* 0x00ff0000d0ff3812 */ /* 0x000fe400078ac0ff */
[----:B-1----:R-:W1:Y:S01]  /*8360*/  @P3 LDC.64 R180, c[0x0][0x408] ;  /* 0x00010200ffb43b82 */ /* 0x002e620000000a00 */
[----:B------:R-:W-:Y:S01]  /*8370*/  @P2 FFMA.FTZ R164, R205, R165, R32 ;  /* 0x000000a5cda42223 */ /* 0x000fe20000010020 */
[----:B------:R-:W-:-:S04]  /*8380*/  @P2 FFMA.FTZ R165, R13, R182, R183 ;  /* 0x000000b60da52223 */ /* 0x000fc800000100b7 */
[----:B------:R-:W-:Y:S01]  /*8390*/  @P2 FADD.FTZ R166, R12, -R165 ;  /* 0x800000a50ca62221 */ /* 0x000fe20000010000 */
[----:B------:R-:W-:Y:S01]  /*83a0*/  MOV R165, R33 ;  /* 0x0000002100a57202 */ /* 0x000fe20000000f00 */
[----:B------:R-:W3:Y:S02]  /*83b0*/  @P3 LDC.64 R168, c[0x0][0x408] ;  /* 0x00010200ffa83b82 */ /* 0x000ee40000000a00 */
[----:B------:R-:W-:Y:S01]  /*83c0*/  @P2 FFMA.FTZ R165, R205, R166, R33 ;  /* 0x000000a6cda52223 */ /* 0x000fe20000010021 */
[----:B------:R-:W-:-:S04]  /*83d0*/  @P2 FFMA.FTZ R166, R236, R182, R183 ;  /* 0x000000b6eca62223 */ /* 0x000fc800000100b7 */
[----:B------:R-:W-:Y:S01]  /*83e0*/  @P2 FADD.FTZ R167, R185, -R166 ;  /* 0x800000a6b9a72221 */ /* 0x000fe20000010000 */
[----:B--2---:R-:W-:Y:S01]  /*83f0*/  @P3 FMUL.FTZ R171, R165, R171 ;  /* 0x000000aba5ab3220 */ /* 0x004fe20000410000 */
[----:B------:R-:W-:Y:S02]  /*8400*/  MOV R166, R34 ;  /* 0x0000002200a67202 */ /* 0x000fe40000000f00 */
[----:B------:R-:W-:Y:S01]  /*8410*/  @P2 FFMA.FTZ R166, R205, R167, R34 ;  /* 0x000000a7cda62223 */ /* 0x000fe20000010022 */
[----:B------:R-:W-:Y:S01]  /*8420*/  @P3 FMUL.FTZ R210, R171, R170 ;  /* 0x000000aaabd23220 */ /* 0x000fe20000410000 */
[----:B------:R-:W-:Y:S01]  /*8430*/  @P2 FFMA.FTZ R167, R11, R182, R183 ;  /* 0x000000b60ba72223 */ /* 0x000fe200000100b7 */
[----:B------:R-:W2:Y:S01]  /*8440*/  @P3 LDC.64 R170, c[0x0][0x408] ;  /* 0x00010200ffaa3b82 */ /* 0x000ea20000000a00 */
[----:B-1----:R-:W-:-:S04]  /*8450*/  @P3 FMUL.FTZ R181, R164, R181 ;  /* 0x000000b5a4b53220 */ /* 0x002fc80000410000 */
[----:B------:R-:W-:-:S03]  /*8460*/  @P3 FMUL.FTZ R211, R181, R180 ;  /* 0x000000b4b5d33220 */ /* 0x000fc60000410000 */
[----:B------:R-:W1:Y:S01]  /*8470*/  @P3 LDC.64 R180, c[0x0][0x408] ;  /* 0x00010200ffb43b82 */ /* 0x000e620000000a00 */
[----:B---3--:R-:W-:Y:S01]  /*8480*/  @P3 FMUL.FTZ R169, R166, R169 ;  /* 0x000000a9a6a93220 */ /* 0x008fe20000410000 */
[----:B------:R-:W-:Y:S02]  /*8490*/  @P3 FSEL R211, R211, RZ, P4 ;  /* 0x000000ffd3d33208 */ /* 0x000fe40002000000 */
[----:B------:R-:W-:Y:S01]  /*84a0*/  @P3 LOP3.LUT P4, RZ, R208, 0xff00, RZ, 0xc0, !PT ;  /* 0x0000ff00d0ff3812 */ /* 0x000fe2000788c0ff */
[----:B------:R-:W-:Y:S01]  /*84b0*/  @P3 FMUL.FTZ R212, R169, R168 ;  /* 0x000000a8a9d43220 */ /* 0x000fe20000410000 */
[----:B------:R-:W-:Y:S01]  /*84c0*/  @P2 FFMA.FTZ R169, R237, R182, R183 ;  /* 0x000000b6eda92223 */ /* 0x000fe200000100b7 */
[----:B------:R-:W-:Y:S01]  /*84d0*/  @P2 FADD.FTZ R168, R10, -R167 ;  /* 0x800000a70aa82221 */ /* 0x000fe20000010000 */
[----:B------:R-:W-:Y:S02]  /*84e0*/  MOV R167, R35 ;  /* 0x0000002300a77202 */ /* 0x000fe40000000f00 */
[----:B------:R-:W-:Y:S01]  /*84f0*/  @P2 FADD.FTZ R169, R186, -R169 ;  /* 0x800000a9baa92221 */ /* 0x000fe20000010000 */
[----:B------:R-:W-:Y:S01]  /*8500*/  @P2 FFMA.FTZ R167, R205, R168, R35 ;  /* 0x000000a8cda72223 */ /* 0x000fe20000010023 */
[----:B------:R-:W-:-:S02]  /*8510*/  MOV R168, R28 ;  /* 0x0000001c00a87202 */ /* 0x000fc40000000f00 */
[----:B------:R-:W-:Y:S01]  /*8520*/  @P2 FFMA.FTZ R168, R205, R169, R28 ;  /* 0x000000a9cda82223 */ /* 0x000fe2000001001c */
[----:B------:R-:W-:Y:S01]  /*8530*/  @P2 FFMA.FTZ R169, R9, R182, R183 ;  /* 0x000000b609a92223 */ /* 0x000fe200000100b7 */
[----:B------:R-:W-:Y:S02]  /*8540*/  @P3 F2FP.BF16.F32.PACK_AB R211, RZ, R211 ;  /* 0x000000d3ffd3323e */ /* 0x000fe400000010ff */
[----:B--2---:R-:W-:Y:S02]  /*8550*/  @P3 FMUL.FTZ R171, R168, R171 ;  /* 0x000000aba8ab3220 */ /* 0x004fe40000410000 */
[----:B------:R-:W-:Y:S02]  /*8560*/  @P3 PRMT R160, R211, 0x7610, R160 ;  /* 0x00007610d3a03816 */ /* 0x000fe400000000a0 */
[----:B------:R-:W-:Y:S01]  /*8570*/  @P3 FMUL.FTZ R213, R171, R170 ;  /* 0x000000aaabd53220 */ /* 0x000fe20000410000 */
[----:B------:R-:W-:Y:S01]  /*8580*/  @P2 FADD.FTZ R170, R8, -R169 ;  /* 0x800000a908aa2221 */ /* 0x000fe20000010000 */
[----:B------:R-:W-:Y:S01]  /*8590*/  MOV R169, R29 ;  /* 0x0000001d00a97202 */ /* 0x000fe20000000f00 */
[----:B-1----:R-:W-:-:S02]  /*85a0*/  @P3 FMUL.FTZ R181, R167, R181 ;  /* 0x000000b5a7b53220 */ /* 0x002fc40000410000 */
[----:B------:R-:W-:Y:S02]  /*85b0*/  @P2 FFMA.FTZ R169, R205, R170, R29 ;  /* 0x000000aacda92223 */ /* 0x000fe4000001001d */
[----:B------:R-:W1:Y:S01]  /*85c0*/  @P3 LDC.64 R170, c[0x0][0x408] ;  /* 0x00010200ffaa3b82 */ /* 0x000e620000000a00 */
[----:B------:R-:W-:Y:S01]  /*85d0*/  @P3 FMUL.FTZ R180, R181, R180 ;  /* 0x000000b4b5b43220 */ /* 0x000fe20000410000 */
[----:B------:R-:W-:Y:S02]  /*85e0*/  @P3 FSEL R181, R210, RZ, P4 ;  /* 0x000000ffd2b53208 */ /* 0x000fe40002000000 */
[----:B------:R-:W-:Y:S02]  /*85f0*/  @P3 LOP3.LUT P4, RZ, R208, 0xff000000, RZ, 0xc0, !PT ;  /* 0xff000000d0ff3812 */ /* 0x000fe4000788c0ff */
[----:B------:R-:W-:Y:S02]  /*8600*/  @P3 F2FP.BF16.F32.PACK_AB R181, RZ, R181 ;  /* 0x000000b5ffb5323e */ /* 0x000fe400000010ff */
[----:B------:R-:W-:-:S02]  /*8610*/  @P3 FSEL R211, R180, RZ, P4 ;  /* 0x000000ffb4d33208 */ /* 0x000fc40002000000 */
[----:B------:R-:W-:Y:S02]  /*8620*/  @P3 PRMT R160, R160, 0x5410, R181 ;  /* 0x00005410a0a03816 */ /* 0x000fe400000000b5 */
[----:B------:R-:W2:Y:S01]  /*8630*/  @P3 LDC.64 R180, c[0x0][0x408] ;  /* 0x00010200ffb43b82 */ /* 0x000ea20000000a00 */
[----:B------:R-:W-:Y:S02]  /*8640*/  @P3 FSEL R210, R212, RZ, P5 ;  /* 0x000000ffd4d23208 */ /* 0x000fe40002800000 */
[C---:B------:R-:W-:Y:S02]  /*8650*/  @P3 LOP3.LUT P4, RZ, R209.reuse, 0xff, RZ, 0xc0, !PT ;  /* 0x000000ffd1ff3812 */ /* 0x040fe4000788c0ff */
[----:B------:R-:W-:Y:S02]  /*8660*/  @P3 LOP3.LUT P5, RZ, R209, 0xff00, RZ, 0xc0, !PT ;  /* 0x0000ff00d1ff3812 */ /* 0x000fe400078ac0ff */
[----:B------:R-:W-:Y:S02]  /*8670*/  @P3 FSEL R213, R213, RZ, P4 ;  /* 0x000000ffd5d53208 */ /* 0x000fe40002000000 */
[----:B------:R-:W-:-:S02]  /*8680*/  @P3 LOP3.LUT P4, RZ, R209, 0xff0000, RZ, 0xc0, !PT ;  /* 0x00ff0000d1ff3812 */ /* 0x000fc4000788c0ff */
[----:B------:R-:W-:Y:S01]  /*8690*/  @P3 F2FP.BF16.F32.PACK_AB R210, RZ, R210 ;  /* 0x000000d2ffd2323e */ /* 0x000fe200000010ff */
[----:B-1----:R-:W-:Y:S01]  /*86a0*/  @P3 FMUL.FTZ R171, R169, R171 ;  /* 0x000000aba9ab3220 */ /* 0x002fe20000410000 */
[----:B------:R-:W-:Y:S02]  /*86b0*/  @P3 F2FP.BF16.F32.PACK_AB R211, RZ, R211 ;  /* 0x000000d3ffd3323e */ /* 0x000fe400000010ff */
[----:B------:R-:W-:Y:S01]  /*86c0*/  @P3 PRMT R161, R210, 0x7610, R161 ;  /* 0x00007610d2a13816 */ /* 0x000fe200000000a1 */
[----:B------:R-:W-:Y:S01]  /*86d0*/  @P3 FMUL.FTZ R171, R171, R170 ;  /* 0x000000aaabab3220 */ /* 0x000fe20000410000 */
[----:B------:R-:W-:Y:S02]  /*86e0*/  @P2 FFMA.FTZ R170, R238, R182, R183 ;  /* 0x000000b6eeaa2223 */ /* 0x000fe400000100b7 */
[----:B------:R-:W-:Y:S02]  /*86f0*/  @P3 PRMT R161, R161, 0x5410, R211 ;  /* 0x00005410a1a13816 */ /* 0x000fe400000000d3 */
[----:B------:R-:W-:Y:S01]  /*8700*/  @P2 FADD.FTZ R212, R187, -R170 ;  /* 0x800000aabbd42221 */ /* 0x000fe20000010000 */
[----:B------:R-:W-:-:S03]  /*8710*/  MOV R170, R30 ;  /* 0x0000001e00aa7202 */ /* 0x000fc60000000f00 */
[----:B------:R-:W-:Y:S01]  /*8720*/  @P2 FFMA.FTZ R170, R205, R212, R30 ;  /* 0x000000d4cdaa2223 */ /* 0x000fe2000001001e */
[----:B------:R-:W-:-:S03]  /*8730*/  @P2 FFMA.FTZ R212, R245, R182, R183 ;  /* 0x000000b6f5d42223 */ /* 0x000fc600000100b7 */
[----:B--2---:R-:W-:Y:S01]  /*8740*/  @P3 FMUL.FTZ R181, R170, R181 ;  /* 0x000000b5aab53220 */ /* 0x004fe20000410000 */
[----:B------:R-:W-:Y:S01]  /*8750*/  @P2 FADD.FTZ R214, R251, -R212 ;  /* 0x800000d4fbd62221 */ /* 0x000fe20000010000 */
[----:B------:R-:W-:Y:S02]  /*8760*/  MOV R212, R31 ;  /* 0x0000001f00d47202 */ /* 0x000fe40000000f00 */
[----:B------:R-:W-:Y:S01]  /*8770*/  @P3 FMUL.FTZ R180, R181, R180 ;  /* 0x000000b4b5b43220 */ /* 0x000fe20000410000 */
[----:B------:R-:W-:Y:S01]  /*8780*/  @P3 FSEL R181, R171, RZ, P5 ;  /* 0x000000ffabb53208 */ /* 0x000fe20002800000 */
[----:B------:R-:W-:Y:S01]  /*8790*/  @P2 FFMA.FTZ R212, R205, R214, R31 ;  /* 0x000000d6cdd42223 */ /* 0x000fe2000001001f */
[----:B------:R-:W-:Y:S02]  /*87a0*/  @P3 F2FP.BF16.F32.PACK_AB R171, RZ, R213 ;  /* 0x000000d5ffab323e */ /* 0x000fe400000010ff */
[----:B------:R-:W-:Y:S02]  /*87b0*/  @P3 FSEL R180, R180, RZ, P4 ;  /* 0x000000ffb4b43208 */ /* 0x000fe40002000000 */
[----:B------:R-:W-:-:S02]  /*87c0*/  @P3 F2FP.BF16.F32.PACK_AB R181, RZ, R181 ;  /* 0x000000b5ffb5323e */ /* 0x000fc400000010ff */
[----:B------:R-:W-:Y:S02]  /*87d0*/  @P3 F2FP.BF16.F32.PACK_AB R180, RZ, R180 ;  /* 0x000000b4ffb4323e */ /* 0x000fe400000010ff */
[----:B------:R-:W-:Y:S02]  /*87e0*/  @P3 PRMT R162, R171, 0x7610, R162 ;  /* 0x00007610aba23816 */ /* 0x000fe400000000a2 */
[----:B------:R-:W-:Y:S02]  /*87f0*/  @P3 PRMT R163, R180, 0x7610, R163 ;  /* 0x00007610b4a33816 */ /* 0x000fe400000000a3 */
[----:B------:R-:W-:Y:S02]  /*8800*/  @P3 PRMT R162, R162, 0x5410, R181 ;  /* 0x00005410a2a23816 */ /* 0x000fe400000000b5 */
        /* <DEDUP_REMOVED lines=10> */
.L_x_8197:
[----:B-1----:R-:W1:Y:S01]  /*88b0*/  @P3 LDC.64 R180, c[0x0][0x408] ;  /* 0x00010200ffb43b82 */ /* 0x002e620000000a00 */
[----:B------:R-:W-:Y:S01]  /*88c0*/  @P2 FFMA.FTZ R211, R235, R182, R183 ;  /* 0x000000b6ebd32223 */ /* 0x000fe200000100b7 */
[----:B------:R-:W-:Y:S02]  /*88d0*/  MOV R210, R32 ;  /* 0x0000002000d27202 */ /* 0x000fe40000000f00 */
[----:B------:R-:W-:Y:S01]  /*88e0*/  @P3 LOP3.LUT P5, RZ, R208, 0xff00, RZ, 0xc0, !PT ;  /* 0x0000ff00d0ff3812 */ /* 0x000fe200078ac0ff */
[----:B------:R-:W-:Y:S01]  /*88f0*/  @P2 FADD.FTZ R211, R184, -R211 ;  /* 0x800000d3b8d32221 */ /* 0x000fe20000010000 */
[----:B------:R-:W-:Y:S02]  /*8900*/  MOV R214, R35 ;  /* 0x0000002300d67202 */ /* 0x000fe40000000f00 */
[----:B------:R-:W-:Y:S01]  /*8910*/  @P3 LOP3.LUT P4, RZ, R208, 0xff, RZ, 0xc0, !PT ;  /* 0x000000ffd0ff3812 */ /* 0x000fe2000788c0ff */
[----:B------:R-:W-:Y:S01]  /*8920*/  @P2 FFMA.FTZ R210, R205, R211, R32 ;  /* 0x000000d3cdd22223 */ /* 0x000fe20000010020 */
[----:B------:R-:W-:-:S04]  /*8930*/  @P2 FFMA.FTZ R211, R13, R182, R183 ;  /* 0x000000b60dd32223 */ /* 0x000fc800000100b7 */
[----:B------:R-:W-:Y:S01]  /*8940*/  @P2 FADD.FTZ R212, R12, -R211 ;  /* 0x800000d30cd42221 */ /* 0x000fe20000010000 */
[----:B-1----:R-:W-:Y:S01]  /*8950*/  @P3 FMUL.FTZ R181, R210, R181 ;  /* 0x000000b5d2b53220 */ /* 0x002fe20000410000 */
[----:B------:R-:W-:Y:S02]  /*8960*/  MOV R210, R33 ;  /* 0x0000002100d27202 */ /* 0x000fe40000000f00 */
[----:B------:R-:W-:Y:S01]  /*8970*/  @P2 FFMA.FTZ R210, R205, R212, R33 ;  /* 0x000000d4cdd22223 */ /* 0x000fe20000010021 */
[----:B------:R-:W-:Y:S02]  /*8980*/  @P3 FMUL.FTZ R211, R181, R180 ;  /* 0x000000b4b5d33220 */ /* 0x000fe40000410000 */
[----:B------:R-:W1:Y:S03]  /*8990*/  @P3 LDC.64 R180, c[0x0][0x408] ;  /* 0x00010200ffb43b82 */ /* 0x000e660000000a00 */
[----:B------:R-:W-:-:S02]  /*89a0*/  @P3 FSEL R211, R211, RZ, P4 ;  /* 0x000000ffd3d33208 */ /* 0x000fc40002000000 */
[----:B------:R-:W-:Y:S02]  /*89b0*/  @P3 LOP3.LUT P4, RZ, R208, 0xff0000, RZ, 0xc0, !PT ;  /* 0x00ff0000d0ff3812 */ /* 0x000fe4000788c0ff */
[----:B------:R-:W-:-:S04]  /*89c0*/  @P3 F2FP.BF16.F32.PACK_AB R211, RZ, R211 ;  /* 0x000000d3ffd3323e */ /* 0x000fc800000010ff */
[----:B------:R-:W-:Y:S01]  /*89d0*/  @P3 PRMT R160, R211, 0x7610, R160 ;  /* 0x00007610d3a03816 */ /* 0x000fe200000000a0 */
[----:B-1----:R-:W-:Y:S01]  /*89e0*/  @P3 FMUL.FTZ R181, R210, R181 ;  /* 0x000000b5d2b53220 */ /* 0x002fe20000410000 */
[----:B------:R-:W-:-:S03]  /*89f0*/  @P2 FFMA.FTZ R210, R236, R182, R183 ;  /* 0x000000b6ecd22223 */ /* 0x000fc600000100b7 */
[----:B------:R-:W-:Y:S01]  /*8a00*/  @P3 FMUL.FTZ R180, R181, R180 ;  /* 0x000000b4b5b43220 */ /* 0x000fe20000410000 */
[----:B------:R-:W-:Y:S01]  /*8a10*/  @P2 FADD.FTZ R181, R185, -R210 ;  /* 0x800000d2b9b52221 */ /* 0x000fe20000010000 */
[----:B------:R-:W-:-:S03]  /*8a20*/  MOV R210, R34 ;  /* 0x0000002200d27202 */ /* 0x000fc60000000f00 */
[----:B------:R-:W-:Y:S01]  /*8a30*/  @P2 FFMA.FTZ R210, R205, R181, R34 ;  /* 0x000000b5cdd22223 */ /* 0x000fe20000010022 */
[----:B------:R-:W-:Y:S02]  /*8a40*/  @P3 FSEL R212, R180, RZ, P5 ;  /* 0x000000ffb4d43208 */ /* 0x000fe40002800000 */
[----:B------:R-:W1:Y:S01]  /*8a50*/  @P3 LDC.64 R180, c[0x0][0x408] ;  /* 0x00010200ffb43b82 */ /* 0x000e620000000a00 */
[----:B------:R-:W-:Y:S02]  /*8a60*/  @P3 LOP3.LUT P5, RZ, R208, 0xff000000, RZ, 0xc0, !PT ;  /* 0xff000000d0ff3812 */ /* 0x000fe400078ac0ff */
[----:B------:R-:W-:-:S04]  /*8a70*/  @P3 F2FP.BF16.F32.PACK_AB R212, RZ, R212 ;  /* 0x000000d4ffd4323e */ /* 0x000fc800000010ff */
[----:B------:R-:W-:Y:S02]  /*8a80*/  @P3 PRMT R160, R160, 0x5410, R212 ;  /* 0x00005410a0a03816 */ /* 0x000fe400000000d4 */
[----:B------:R-:W-:Y:S01]  /*8a90*/  MOV R212, R28 ;  /* 0x0000001c00d47202 */ /* 0x000fe20000000f00 */
[----:B-1----:R-:W-:-:S04]  /*8aa0*/  @P3 FMUL.FTZ R181, R210, R181 ;  /* 0x000000b5d2b53220 */ /* 0x002fc80000410000 */
        /* <DEDUP_REMOVED lines=17> */
[----:B------:R-:W-:Y:S02]  /*8bc0*/  @P3 F2FP.BF16.F32.PACK_AB R211, RZ, R180 ;  /* 0x000000b4ffd3323e */ /* 0x000fe400000010ff */
[----:B------:R-:W1:Y:S02]  /*8bd0*/  @P3 LDC.64 R180, c[0x0][0x408] ;  /* 0x00010200ffb43b82 */ /* 0x000e640000000a00 */
[----:B------:R-:W-:Y:S01]  /*8be0*/  @P3 PRMT R161, R161, 0x5410, R211 ;  /* 0x00005410a1a13816 */ /* 0x000fe200000000d3 */
[----:B------:R-:W-:Y:S01]  /*8bf0*/  @P2 FFMA.FTZ R211, R9, R182, R183 ;  /* 0x000000b609d32223 */ /* 0x000fe200000100b7 */
[----:B-1----:R-:W-:-:S03]  /*8c00*/  @P3 FMUL.FTZ R181, R212, R181 ;  /* 0x000000b5d4b53220 */ /* 0x002fc60000410000 */
[----:B------:R-:W-:Y:S01]  /*8c10*/  @P2 FADD.FTZ R212, R8, -R211 ;  /* 0x800000d308d42221 */ /* 0x000fe20000010000 */
[----:B------:R-:W-:-:S03]  /*8c20*/  @P3 FMUL.FTZ R211, R181, R180 ;  /* 0x000000b4b5d33220 */ /* 0x000fc60000410000 */
[----:B------:R-:W-:Y:S01]  /*8c30*/  @P2 FFMA.FTZ R210, R205, R212, R29 ;  /* 0x000000d4cdd22223 */ /* 0x000fe2000001001d */
[----:B------:R-:W1:Y:S01]  /*8c40*/  @P3 LDC.64 R180, c[0x0][0x408] ;  /* 0x00010200ffb43b82 */ /* 0x000e620000000a00 */
[----:B------:R-:W-:Y:S02]  /*8c50*/  @P3 FSEL R211, R211, RZ, P4 ;  /* 0x000000ffd3d33208 */ /* 0x000fe40002000000 */
        /* <DEDUP_REMOVED lines=10> */
[----:B------:R-:W1:Y:S02]  /*8d00*/  @P3 LDC.64 R180, c[0x0][0x408] ;  /* 0x00010200ffb43b82 */ /* 0x000e640000000a00 */
[----:B------:R-:W-:-:S04]  /*8d10*/  @P3 F2FP.BF16.F32.PACK_AB R212, RZ, R212 ;  /* 0x000000d4ffd4323e */ /* 0x000fc800000010ff */
[----:B------:R-:W-:Y:S01]  /*8d20*/  @P3 PRMT R162, R162, 0x5410, R212 ;  /* 0x00005410a2a23816 */ /* 0x000fe200000000d4 */
[----:B-1----:R-:W-:-:S04]  /*8d30*/  @P3 FMUL.FTZ R181, R210, R181 ;  /* 0x000000b5d2b53220 */ /* 0x002fc80000410000 */
[----:B------:R-:W-:-:S05]  /*8d40*/  @P3 FMUL.FTZ R180, R181, R180 ;  /* 0x000000b4b5b43220 */ /* 0x000fca0000410000 */
[----:B------:R-:W-:-:S04]  /*8d50*/  @P3 FSEL R180, R180, RZ, P4 ;  /* 0x000000ffb4b43208 */ /* 0x000fc80002000000 */
[----:B------:R-:W-:-:S04]  /*8d60*/  @P3 F2FP.BF16.F32.PACK_AB R180, RZ, R180 ;  /* 0x000000b4ffb4323e */ /* 0x000fc800000010ff */
[----:B------:R-:W-:Y:S01]  /*8d70*/  @P3 PRMT R163, R180, 0x7610, R163 ;  /* 0x00007610b4a33816 */ /* 0x000fe200000000a3 */
[----:B------:R-:W-:Y:S06]  /*8d80*/  @!P3 BRA `(.L_x_8198) ;  /* 0x000000100020b947 */ /* 0x000fec0003800000 */
[----:B------:R-:W-:Y:S01]  /*8d90*/  @P2 FFMA.FTZ R180, R245, R182, R183 ;  /* 0x000000b6f5b42223 */ /* 0x000fe200000100b7 */
[----:B------:R-:W-:-:S03]  /*8da0*/  ISETP.GE.U32.AND P4, PT, R208, RZ, PT ;  /* 0x000000ffd000720c */ /* 0x000fc60003f86070 */
[----:B------:R-:W-:Y:S01]  /*8db0*/  @P2 FADD.FTZ R210, R251, -R180 ;  /* 0x800000b4fbd22221 */ /* 0x000fe20000010000 */
[----:B------:R-:W-:Y:S02]  /*8dc0*/  MOV R180, R31 ;  /* 0x0000001f00b47202 */ /* 0x000fe40000000f00 */
[----:B------:R-:W-:Y:S01]  /*8dd0*/  ISETP.GE.U32.AND.EX P4, PT, R209, 0x1000000, PT, P4 ;  /* 0x01000000d100780c */ /* 0x000fe20003f86140 */
[----:B------:R-:W-:-:S04]  /*8de0*/  @P2 FFMA.FTZ R180, R205, R210, R31 ;  /* 0x000000d2cdb42223 */ /* 0x000fc8000001001f */
[----:B------:R-:W-:-:S04]  /*8df0*/  FMUL.FTZ R180, R180, UR13 ;  /* 0x0000000db4b47c20 */ /* 0x000fc80008410000 */
[----:B------:R-:W-:-:S05]  /*8e00*/  FMUL.FTZ R180, R180, UR12 ;  /* 0x0000000cb4b47c20 */ /* 0x000fca0008410000 */
[----:B------:R-:W-:-:S04]  /*8e10*/  FSEL R180, R180, RZ, P4 ;  /* 0x000000ffb4b47208 */ /* 0x000fc80002000000 */
[----:B------:R-:W-:-:S04]  /*8e20*/  F2FP.BF16.F32.PACK_AB R180, RZ, R180 ;  /* 0x000000b4ffb4723e */ /* 0x000fc800000010ff */
[----:B------:R-:W-:Y:S01]  /*8e30*/  PRMT R163, R163, 0x5410, R180 ;  /* 0x00005410a3a37816 */ /* 0x000fe200000000b4 */
[----:B------:R-:W-:Y:S06]  /*8e40*/  BRA `(.L_x_8198) ;  /* 0x0000000c00f07947 */ /* 0x000fec0003800000 */
.L_x_8196:
[----:B------:R-:W-:Y:S05]  /*8e50*/  @!P0 BRA `(.L_x_8199) ;  /* 0x0000000800308947 */ /* 0x000fea0003800000 */
[-CC-:B------:R-:W-:Y:S01]  /*8e60*/  FFMA.FTZ R165, R9, R182.reuse, R183.reuse ;  /* 0x000000b609a57223 */ /* 0x180fe200000100b7 */
[-CC-:B------:R-:W-:Y:S01]  /*8e70*/  FFMA.FTZ R167, R11, R182.reuse, R183.reuse ;  /* 0x000000b60ba77223 */ /* 0x180fe200000100b7 */
[-CC-:B------:R-:W-:Y:S01]  /*8e80*/  FFMA.FTZ R164, R238, R182.reuse, R183.reuse ;  /* 0x000000b6eea47223 */ /* 0x180fe200000100b7 */
[-C--:B-1----:R-:W-:Y:S01]  /*8e90*/  FFMA.FTZ R180, R236, R182.reuse, R183 ;  /* 0x000000b6ecb47223 */ /* 0x082fe200000100b7 */
        /* <DEDUP_REMOVED lines=14> */
[----:B------:R-:W-:Y:S01]  /*8f80*/  ISETP.GT.AND P4, PT, R230, RZ, PT ;  /* 0x000000ffe600720c */ /* 0x000fe20003f84270 */
[C---:B------:R-:W-:Y:S01]  /*8f90*/  FMUL.FTZ R168, R205.reuse, R168 ;  /* 0x000000a8cda87220 */ /* 0x040fe20000410000 */
        /* <DEDUP_REMOVED lines=26> */
.L_x_8201:
[----:B------:R-:W-:Y:S05]  /*9140*/  BSYNC.RECONVERGENT B2 ;  /* 0x0000000000027941 */ /* 0x000fea0003800200 */
.L_x_8200:
        /* <DEDUP_REMOVED lines=13> */
.L_x_8203:
[----:B------:R-:W-:Y:S05]  /*9220*/  BSYNC.RECONVERGENT B2 ;  /* 0x0000000000027941 */ /* 0x000fea0003800200 */
.L_x_8202:
        /* <DEDUP_REMOVED lines=13> */
.L_x_8205:
[----:B------:R-:W-:Y:S05]  /*9300*/  BSYNC.RECONVERGENT B2 ;  /* 0x0000000000027941 */ /* 0x000fea0003800200 */
.L_x_8204:
        /* <DEDUP_REMOVED lines=13> */
.L_x_8207:
[----:B------:R-:W-:Y:S05]  /*93e0*/  BSYNC.RECONVERGENT B2 ;  /* 0x0000000000027941 */ /* 0x000fea0003800200 */
.L_x_8206:
        /* <DEDUP_REMOVED lines=13> */
.L_x_8209:
[----:B------:R-:W-:Y:S05]  /*94c0*/  BSYNC.RECONVERGENT B2 ;  /* 0x0000000000027941 */ /* 0x000fea0003800200 */
.L_x_8208:
        /* <DEDUP_REMOVED lines=13> */
.L_x_8211:
[----:B------:R-:W-:Y:S05]  /*95a0*/  BSYNC.RECONVERGENT B2 ;  /* 0x0000000000027941 */ /* 0x000fea0003800200 */
.L_x_8210:
        /* <DEDUP_REMOVED lines=13> */
.L_x_8213:
[----:B------:R-:W-:Y:S05]  /*9680*/  BSYNC.RECONVERGENT B2 ;  /* 0x0000000000027941 */ /* 0x000fea0003800200 */
.L_x_8212:
        /* <DEDUP_REMOVED lines=9> */
.L_x_8199:
        /* <DEDUP_REMOVED lines=13> */
.L_x_8215:
[----:B------:R-:W-:Y:S05]  /*97f0*/  BSYNC.RECONVERGENT B2 ;  /* 0x0000000000027941 */ /* 0x000fea0003800200 */
.L_x_8214:
        /* <DEDUP_REMOVED lines=13> */
.L_x_8217:
[----:B------:R-:W-:Y:S05]  /*98d0*/  BSYNC.RECONVERGENT B2 ;  /* 0x0000000000027941 */ /* 0x000fea0003800200 */
.L_x_8216:
        /* <DEDUP_REMOVED lines=13> */
.L_x_8219:
[----:B------:R-:W-:Y:S05]  /*99b0*/  BSYNC.RECONVERGENT B2 ;  /* 0x0000000000027941 */ /* 0x000fea0003800200 */
.L_x_8218:
        /* <DEDUP_REMOVED lines=13> */
.L_x_8221:
[----:B------:R-:W-:Y:S05]  /*9a90*/  BSYNC.RECONVERGENT B2 ;  /* 0x0000000000027941 */ /* 0x000fea0003800200 */
.L_x_8220:
        /* <DEDUP_REMOVED lines=13> */
.L_x_8223:
[----:B------:R-:W-:Y:S05]  /*9b70*/  BSYNC.RECONVERGENT B2 ;  /* 0x0000000000027941 */ /* 0x000fea0003800200 */
.L_x_8222:
        /* <DEDUP_REMOVED lines=13> */
.L_x_8225:
[----:B------:R-:W-:Y:S05]  /*9c50*/  BSYNC.RECONVERGENT B2 ;  /* 0x0000000000027941 */ /* 0x000fea0003800200 */
.L_x_8224:
        /* <DEDUP_REMOVED lines=13> */
.L_x_8227:
[----:B------:R-:W-:Y:S05]  /*9d30*/  BSYNC.RECONVERGENT B2 ;  /* 0x0000000000027941 */ /* 0x000fea0003800200 */
.L_x_8226:
        /* <DEDUP_REMOVED lines=13> */
.L_x_8198:
[----:B------:R-:W-:Y:S05]  /*9e10*/  BSYNC.RECONVERGENT B1 ;  /* 0x0000000000017941 */ /* 0x000fea0003800200 */
.L_x_8195:
[----:B-1----:R-:W1:Y:S01]  /*9e20*/  @P0 LDC.64 R180, c[0x0][0x478] ;  /* 0x00011e00ffb40b82 */ /* 0x002e620000000a00 */
[----:B------:R-:W-:Y:S01]  /*9e30*/  @P0 IADD3 R211, PT, PT, R252, 0x60, RZ ;  /* 0x00000060fcd30810 */ /* 0x000fe20007ffe0ff */
[----:B------:R-:W-:Y:S06]  /*9e40*/  BSSY.RECONVERGENT B1, `(.L_x_8228) ;  /* 0x00001ba000017945 */ /* 0x000fec0003800200 */
[----:B------:R-:W2:Y:S01]  /*9e50*/  @P3 LDC.64 R208, c[0x0][0x468] ;  /* 0x00011a00ffd03b82 */ /* 0x000ea20000000a00 */
[----:B-1----:R-:W-:Y:S01]  /*9e60*/  @P0 IMAD.WIDE.U32 R180, R211, 0x20, R180 ;  /* 0x00000020d3b40825 */ /* 0x002fe200078e00b4 */
[----:B------:R-:W-:-:S04]  /*9e70*/  @P3 IADD3 R211, PT, PT, R244, 0x60, RZ ;  /* 0x00000060f4d33810 */ /* 0x000fc80007ffe0ff */
[----:B------:R1:W-:Y:S01]  /*9e80*/  @P0 STG.E.128 desc[UR6][R180.64], R164 ;  /* 0x000000a4b4000986 */ /* 0x0003e2000c101d06 */
[----:B--2---:R-:W-:-:S03]  /*9e90*/  @P3 IMAD.WIDE.U32 R208, R211, 0x10, R208 ;  /* 0x00000010d3d03825 */ /* 0x004fc600078e00d0 */
[----:B------:R1:W-:Y:S04]  /*9ea0*/  @P0 STG.E.128 desc[UR6][R180.64+0x10], R168 ;  /* 0x000010a8b4000986 */ /* 0x0003e8000c101d06 */
[----:B------:R1:W-:Y:S01]  /*9eb0*/  @P3 STG.E.128 desc[UR6][R208.64], R160 ;  /* 0x000000a0d0003986 */ /* 0x0003e2000c101d06 */
[----:B------:R-:W-:Y:S05]  /*9ec0*/  @!P1 BRA `(.L_x_8229) ;  /* 0x0000000800d49947 */ /* 0x000fea0003800000 */
[----:B------:R-:W-:Y:S05]  /*9ed0*/  @!P0 BRA `(.L_x_8230) ;  /* 0x0000000400688947 */ /* 0x000fea0003800000 */
[----:B-1----:R-:W1:Y:S01]  /*9ee0*/  @P3 LDC.64 R166, c[0x0][0x408] ;  /* 0x00010200ffa63b82 */ /* 0x002e620000000a00 */
[-CC-:B------:R-:W-:Y:S01]  /*9ef0*/  @P2 FFMA.FTZ R165, R239, R182.reuse, R183.reuse ;  /* 0x000000b6efa52223 */ /* 0x180fe200000100b7 */
[--C-:B------:R-:W-:Y:S01]  /*9f00*/  @P2 FFMA.FTZ R171, R7, R182, R183.reuse ;  /* 0x000000b607ab2223 */ /* 0x100fe200000100b7 */
[----:B------:R-:W-:Y:S01]  /*9f10*/  MOV R164, R24 ;  /* 0x0000001800a47202 */ /* 0x000fe20000000f00 */
[----:B------:R-:W-:Y:S01]  /*9f20*/  @P2 FFMA.FTZ R170, R240, R182, R183 ;  /* 0x000000b6f0aa2223 */ /* 0x000fe200000100b7 */
[----:B------:R-:W-:Y:S01]  /*9f30*/  @P2 FADD.FTZ R165, R188, -R165 ;  /* 0x800000a5bca52221 */ /* 0x000fe20000010000 */
[----:B------:R-:W-:Y:S01]  /*9f40*/  @P2 FADD.FTZ R180, R6, -R171 ;  /* 0x800000ab06b42221 */ /* 0x000fe20000010000 */
[C---:B------:R-:W-:Y:S01]  /*9f50*/  @P3 LOP3.LUT P1, RZ, R206.reuse, 0xff, RZ, 0xc0, !PT ;  /* 0x000000ffceff3812 */ /* 0x040fe2000782c0ff */
[----:B------:R-:W2:Y:S01]  /*9f60*/  @P3 LDC.64 R168, c[0x0][0x408] ;  /* 0x00010200ffa83b82 */ /* 0x000ea20000000a00 */
[C---:B------:R-:W-:Y:S01]  /*9f70*/  @P2 FFMA.FTZ R164, R205.reuse, R165, R24 ;  /* 0x000000a5cda42223 */ /* 0x040fe20000010018 */
[----:B------:R-:W-:Y:S01]  /*9f80*/  MOV R165, R25 ;  /* 0x0000001900a57202 */ /* 0x000fe20000000f00 */
[----:B------:R-:W-:Y:S01]  /*9f90*/  @P2 FFMA.FTZ R165, R205, R180, R25 ;  /* 0x000000b4cda52223 */ /* 0x000fe20000010019 */
[----:B------:R-:W-:Y:S01]  /*9fa0*/  @P3 LOP3.LUT P4, RZ, R206, 0xff00, RZ, 0xc0, !PT ;  /* 0x0000ff00ceff3812 */ /* 0x000fe2000788c0ff */
        /* <DEDUP_REMOVED lines=8> */
[----:B------:R-:W3:Y:S01]  /*a030*/  @P3 LDC.64 R212, c[0x0][0x408] ;  /* 0x00010200ffd43b82 */ /* 0x000ee20000000a00 */
[----:B------:R-:W-:Y:S01]  /*a040*/  MOV R171, R23 ;  /* 0x0000001700ab7202 */ /* 0x000fe20000000f00 */
[----:B------:R-:W-:Y:S01]  /*a050*/  @P2 FADD.FTZ R183, R242, -R183 ;  /* 0x800000b7f2b72221 */ /* 0x000fe20000010000 */
[----:B-1----:R-:W-:Y:S01]  /*a060*/  @P3 FMUL.FTZ R167, R164, R167 ;  /* 0x000000a7a4a73220 */ /* 0x002fe20000410000 */
[----:B------:R-:W-:-:S03]  /*a070*/  @P2 FFMA.FTZ R171, R205, R208, R23 ;  /* 0x000000d0cdab2223 */ /* 0x000fc60000010017 */
[----:B------:R-:W-:Y:S01]  /*a080*/  @P3 FMUL.FTZ R166, R167, R166 ;  /* 0x000000a6a7a63220 */ /* 0x000fe20000410000 */
[----:B------:R-:W-:Y:S01]  /*a090*/  MOV R167, R27 ;  /* 0x0000001b00a77202 */ /* 0x000fe20000000f00 */
[----:B--2---:R-:W-:-:S03]  /*a0a0*/  @P3 FMUL.FTZ R169, R165, R169 ;  /* 0x000000a9a5a93220 */ /* 0x004fc60000410000 */
[----:B------:R-:W-:Y:S02]  /*a0b0*/  @P3 FSEL R180, R166, RZ, P1 ;  /* 0x000000ffa6b43208 */ /* 0x000fe40000800000 */
[----:B------:R-:W-:Y:S01]  /*a0c0*/  MOV R166, R26 ;  /* 0x0000001a00a67202 */ /* 0x000fe20000000f00 */
[----:B------:R-:W-:Y:S01]  /*a0d0*/  @P3 FMUL.FTZ R168, R169, R168 ;  /* 0x000000a8a9a83220 */ /* 0x000fe20000410000 */
[----:B------:R-:W-:Y:S01]  /*a0e0*/  @P3 F2FP.BF16.F32.PACK_AB R180, RZ, R180 ;  /* 0x000000b4ffb4323e */ /* 0x000fe200000010ff */
[C---:B------:R-:W-:Y:S01]  /*a0f0*/  @P2 FFMA.FTZ R166, R205.reuse, R170, R26 ;  /* 0x000000aacda62223 */ /* 0x040fe2000001001a */
[----:B------:R-:W-:Y:S01]  /*a100*/  @P2 FADD.FTZ R170, R2, -R181 ;  /* 0x800000b502aa2221 */ /* 0x000fe20000010000 */
[----:B------:R-:W-:Y:S02]  /*a110*/  MOV R169, R21 ;  /* 0x0000001500a97202 */ /* 0x000fe40000000f00 */
[----:B------:R-:W-:Y:S01]  /*a120*/  @P3 FSEL R182, R168, RZ, P4 ;  /* 0x000000ffa8b63208 */ /* 0x000fe20002000000 */
[----:B------:R-:W-:Y:S01]  /*a130*/  @P2 FADD.FTZ R168, R4, -R211 ;  /* 0x800000d304a82221 */ /* 0x000fe20000010000 */
[----:B------:R-:W-:Y:S01]  /*a140*/  @P3 PRMT R160, R180, 0x7610, R160 ;  /* 0x00007610b4a03816 */ /* 0x000fe200000000a0 */
[----:B------:R-:W1:Y:S01]  /*a150*/  @P3 LDC.64 R210, c[0x0][0x408] ;  /* 0x00010200ffd23b82 */ /* 0x000e620000000a00 */
[----:B------:R-:W-:Y:S01]  /*a160*/  @P3 F2FP.BF16.F32.PACK_AB R182, RZ, R182 ;  /* 0x000000b6ffb6323e */ /* 0x000fe200000010ff */
[C---:B------:R-:W-:Y:S01]  /*a170*/  @P2 FFMA.FTZ R167, R205.reuse, R168, R27 ;  /* 0x000000a8cda72223 */ /* 0x040fe2000001001b */
[----:B------:R-:W-:Y:S01]  /*a180*/  MOV R168, R20 ;  /* 0x0000001400a87202 */ /* 0x000fe20000000f00 */
[C---:B------:R-:W-:Y:S01]  /*a190*/  @P2 FFMA.FTZ R168, R205.reuse, R209, R20 ;  /* 0x000000d1cda82223 */ /* 0x040fe20000010014 */
[C---:B------:R-:W-:Y:S01]  /*a1a0*/  @P2 FFMA.FTZ R169, R205.reuse, R170, R21 ;  /* 0x000000aacda92223 */ /* 0x040fe20000010015 */
[----:B------:R-:W-:Y:S01]  /*a1b0*/  MOV R170, R22 ;  /* 0x0000001600aa7202 */ /* 0x000fe20000000f00 */
[----:B------:R-:W-:Y:S01]  /*a1c0*/  @P2 FFMA.FTZ R170, R205, R183, R22 ;  /* 0x000000b7cdaa2223 */ /* 0x000fe20000010016 */
[----:B------:R-:W2:Y:S01]  /*a1d0*/  @P3 LDC.64 R208, c[0x0][0x408] ;  /* 0x00010200ffd03b82 */ /* 0x000ea20000000a00 */
[----:B------:R-:W-:Y:S01]  /*a1e0*/  @P3 PRMT R160, R160, 0x5410, R182 ;  /* 0x00005410a0a03816 */ /* 0x000fe200000000b6 */
[----:B---3--:R-:W-:Y:S01]  /*a1f0*/  @P3 FMUL.FTZ R213, R166, R213 ;  /* 0x000000d5a6d53220 */ /* 0x008fe20000410000 */
[----:B------:R-:W-:-:S02]  /*a200*/  @P3 LOP3.LUT P1, RZ, R206, 0xff0000, RZ, 0xc0, !PT ;  /* 0x00ff0000ceff3812 */ /* 0x000fc4000782c0ff */
[----:B------:R-:W-:Y:S01]  /*a210*/  @P3 LOP3.LUT P2, RZ, R206, 0xff000000, RZ, 0xc0, !PT ;  /* 0xff000000ceff3812 */ /* 0x000fe2000784c0ff */
[----:B------:R-:W-:Y:S01]  /*a220*/  @P3 FMUL.FTZ R212, R213, R212 ;  /* 0x000000d4d5d43220 */ /* 0x000fe20000410000 */
[C---:B------:R-:W-:Y:S01]  /*a230*/  @P3 LOP3.LUT P4, RZ, R207.reuse, 0xff0000, RZ, 0xc0, !PT ;  /* 0x00ff0000cfff3812 */ /* 0x040fe2000788c0ff */
[----:B------:R-:W3:Y:S03]  /*a240*/  @P3 LDC.64 R182, c[0x0][0x408] ;  /* 0x00010200ffb63b82 */ /* 0x000ee60000000a00 */
[----:B------:R-:W-:Y:S02]  /*a250*/  @P3 FSEL R212, R212, RZ, P1 ;  /* 0x000000ffd4d43208 */ /* 0x000fe40000800000 */
[----:B------:R-:W-:Y:S02]  /*a260*/  @P3 LOP3.LUT P1, RZ, R207, 0xff, RZ, 0xc0, !PT ;  /* 0x000000ffcfff3812 */ /* 0x000fe4000782c0ff */
[----:B------:R-:W-:Y:S01]  /*a270*/  @P3 F2FP.BF16.F32.PACK_AB R212, RZ, R212 ;  /* 0x000000d4ffd4323e */ /* 0x000fe200000010ff */
[----:B------:R-:W4:Y:S01]  /*a280*/  @P3 LDC.64 R180, c[0x0][0x408] ;  /* 0x00010200ffb43b82 */ /* 0x000f220000000a00 */
[----:B-1----:R-:W-:-:S02]  /*a290*/  @P3 FMUL.FTZ R211, R167, R211 ;  /* 0x000000d3a7d33220 */ /* 0x002fc40000410000 */
[----:B------:R-:W-:Y:S02]  /*a2a0*/  @P3 PRMT R161, R212, 0x7610, R161 ;  /* 0x00007610d4a13816 */ /* 0x000fe400000000a1 */
[----:B------:R-:W-:Y:S01]  /*a2b0*/  @P3 FMUL.FTZ R210, R211, R210 ;  /* 0x000000d2d3d23220 */ /* 0x000fe20000410000 */
[----:B--2---:R-:W-:-:S04]  /*a2c0*/  @P3 FMUL.FTZ R209, R168, R209 ;  /* 0x000000d1a8d13220 */ /* 0x004fc80000410000 */
[----:B------:R-:W-:Y:S01]  /*a2d0*/  @P3 FSEL R210, R210, RZ, P2 ;  /* 0x000000ffd2d23208 */ /* 0x000fe20001000000 */
[----:B------:R-:W-:Y:S01]  /*a2e0*/  @P3 FMUL.FTZ R208, R209, R208 ;  /* 0x000000d0d1d03220 */ /* 0x000fe20000410000 */
[----:B------:R-:W-:Y:S02]  /*a2f0*/  @P3 LOP3.LUT P2, RZ, R207, 0xff00, RZ, 0xc0, !PT ;  /* 0x0000ff00cfff3812 */ /* 0x000fe4000784c0ff */
[----:B------:R-:W-:Y:S01]  /*a300*/  @P3 F2FP.BF16.F32.PACK_AB R210, RZ, R210 ;  /* 0x000000d2ffd2323e */ /* 0x000fe200000010ff */
[----:B---3--:R-:W-:Y:S01]  /*a310*/  @P3 FMUL.FTZ R183, R169, R183 ;  /* 0x000000b7a9b73220 */ /* 0x008fe20000410000 */
[----:B------:R-:W-:Y:S02]  /*a320*/  @P3 FSEL R208, R208, RZ, P1 ;  /* 0x000000ffd0d03208 */ /* 0x000fe40000800000 */
[----:B------:R-:W-:Y:S01]  /*a330*/  @P3 PRMT R161, R161, 0x5410, R210 ;  /* 0x00005410a1a13816 */ /* 0x000fe200000000d2 */
[----:B------:R-:W-:Y:S01]  /*a340*/  @P3 FMUL.FTZ R182, R183, R182 ;  /* 0x000000b6b7b63220 */ /* 0x000fe20000410000 */
[----:B------:R-:W-:Y:S01]  /*a350*/  @P3 F2FP.BF16.F32.PACK_AB R208, RZ, R208 ;  /* 0x000000d0ffd0323e */ /* 0x000fe200000010ff */
[----:B----4-:R-:W-:-:S03]  /*a360*/  @P3 FMUL.FTZ R181, R170, R181 ;  /* 0x000000b5aab53220 */ /* 0x010fc60000410000 */
        /* <DEDUP_REMOVED lines=17> */
.L_x_8230:
[--C-:B-1----:R-:W-:Y:S01]  /*a480*/  @P2 FFMA.FTZ R181, R239, R182, R183.reuse ;  /* 0x000000b6efb52223 */ /* 0x102fe200000100b7 */
[----:B------:R-:W1:Y:S01]  /*a490*/  @P3 LDC.64 R208, c[0x0][0x408] ;  /* 0x00010200ffd03b82 */ /* 0x000e620000000a00 */
[----:B------:R-:W-:Y:S01]  /*a4a0*/  MOV R210, R24 ;  /* 0x0000001800d27202 */ /* 0x000fe20000000f00 */
[----:B------:R-:W-:Y:S01]  /*a4b0*/  @P2 FFMA.FTZ R211, R7, R182, R183 ;  /* 0x000000b607d32223 */ /* 0x000fe200000100b7 */
[----:B------:R-:W-:Y:S01]  /*a4c0*/  @P2 FADD.FTZ R181, R188, -R181 ;  /* 0x800000b5bcb52221 */ /* 0x000fe20000010000 */
[----:B------:R-:W-:Y:S02]  /*a4d0*/  MOV R212, R25 ;  /* 0x0000001900d47202 */ /* 0x000fe40000000f00 */
[----:B------:R-:W-:Y:S01]  /*a4e0*/  @P2 FADD.FTZ R214, R6, -R211 ;  /* 0x800000d306d62221 */ /* 0x000fe20000010000 */
[C---:B------:R-:W-:Y:S01]  /*a4f0*/  @P2 FFMA.FTZ R210, R205.reuse, R181, R24 ;  /* 0x000000b5cdd22223 */ /* 0x040fe20000010018 */
[C---:B------:R-:W-:Y:S01]  /*a500*/  @P3 LOP3.LUT P1, RZ, R206.reuse, 0xff, RZ, 0xc0, !PT ;  /* 0x000000ffceff3812 */ /* 0x040fe2000782c0ff */
[----:B------:R-:W2:Y:S01]  /*a510*/  @P3 LDC.64 R180, c[0x0][0x408] ;  /* 0x00010200ffb43b82 */ /* 0x000ea20000000a00 */
[----:B------:R-:W-:Y:S01]  /*a520*/  @P2 FFMA.FTZ R212, R205, R214, R25 ;  /* 0x000000d6cdd42223 */ /* 0x000fe20000010019 */
[----:B------:R-:W-:-:S02]  /*a530*/  @P3 LOP3.LUT P4, RZ, R206, 0xff00, RZ, 0xc0, !PT ;  /* 0x0000ff00ceff3812 */ /* 0x000fc4000788c0ff */
[----:B------:R-:W-:Y:S01]  /*a540*/  @P3 LOP3.LUT P5, RZ, R207, 0xff0000, RZ, 0xc0, !PT ;  /* 0x00ff0000cfff3812 */ /* 0x000fe200078ac0ff */
[----:B-1----:R-:W-:Y:S01]  /*a550*/  @P3 FMUL.FTZ R209, R210, R209 ;  /* 0x000000d1d2d13220 */ /* 0x002fe20000410000 */
[----:B------:R-:W-:-:S04]  /*a560*/  @P2 FFMA.FTZ R210, R240, R182, R183 ;  /* 0x000000b6f0d22223 */ /* 0x000fc800000100b7 */
[----:B------:R-:W-:Y:S01]  /*a570*/  @P2 FADD.FTZ R211, R189, -R210 ;  /* 0x800000d2bdd32221 */ /* 0x000fe20000010000 */
[----:B------:R-:W-:-:S03]  /*a580*/  MOV R210, R26 ;  /* 0x0000001a00d27202 */ /* 0x000fc60000000f00 */
[----:B------:R-:W-:Y:S01]  /*a590*/  @P2 FFMA.FTZ R210, R205, R211, R26 ;  /* 0x000000d3cdd22223 */ /* 0x000fe2000001001a */
[----:B--2---:R-:W-:Y:S01]  /*a5a0*/  @P3 FMUL.FTZ R211, R212, R181 ;  /* 0x000000b5d4d33220 */ /* 0x004fe20000410000 */
[----:B------:R-:W-:Y:S01]  /*a5b0*/  @P2 FFMA.FTZ R181, R5, R182, R183 ;  /* 0x000000b605b52223 */ /* 0x000fe200000100b7 */
[----:B------:R-:W-:Y:S02]  /*a5c0*/  MOV R212, R27 ;  /* 0x0000001b00d47202 */ /* 0x000fe40000000f00 */
[----:B------:R-:W-:Y:S01]  /*a5d0*/  @P3 FMUL.FTZ R180, R211, R180 ;  /* 0x000000b4d3b43220 */ /* 0x000fe20000410000 */
[----:B------:R-:W-:Y:S01]  /*a5e0*/  @P2 FADD.FTZ R214, R4, -R181 ;  /* 0x800000b504d62221 */ /* 0x000fe20000010000 */
[----:B------:R-:W-:Y:S02]  /*a5f0*/  @P3 FMUL.FTZ R181, R209, R208 ;  /* 0x000000d0d1b53220 */ /* 0x000fe40000410000 */
[----:B------:R-:W1:Y:S01]  /*a600*/  @P3 LDC.64 R208, c[0x0][0x408] ;  /* 0x00010200ffd03b82 */ /* 0x000e620000000a00 */
[----:B------:R-:W-:Y:S01]  /*a610*/  @P3 FSEL R180, R180, RZ, P4 ;  /* 0x000000ffb4b43208 */ /* 0x000fe20002000000 */
[----:B------:R-:W-:Y:S01]  /*a620*/  @P2 FFMA.FTZ R212, R205, R214, R27 ;  /* 0x000000d6cdd42223 */ /* 0x000fe2000001001b */
[----:B------:R-:W-:-:S02]  /*a630*/  @P3 FSEL R181, R181, RZ, P1 ;  /* 0x000000ffb5b53208 */ /* 0x000fc40000800000 */
[----:B------:R-:W-:Y:S02]  /*a640*/  @P3 F2FP.BF16.F32.PACK_AB R213, RZ, R180 ;  /* 0x000000b4ffd5323e */ /* 0x000fe400000010ff */
[----:B------:R-:W-:Y:S02]  /*a650*/  @P3 F2FP.BF16.F32.PACK_AB R211, RZ, R181 ;  /* 0x000000b5ffd3323e */ /* 0x000fe400000010ff */
[----:B------:R-:W2:Y:S01]  /*a660*/  @P3 LDC.64 R180, c[0x0][0x408] ;  /* 0x00010200ffb43b82 */ /* 0x000ea20000000a00 */
[----:B------:R-:W-:Y:S02]  /*a670*/  MOV R214, R20 ;  /* 0x0000001400d67202 */ /* 0x000fe40000000f00 */
[----:B------:R-:W-:Y:S01]  /*a680*/  @P3 PRMT R160, R211, 0x7610, R160 ;  /* 0x00007610d3a03816 */ /* 0x000fe200000000a0 */
[----:B------:R-:W-:Y:S01]  /*a690*/  @P2 FFMA.FTZ R211, R241, R182, R183 ;  /* 0x000000b6f1d32223 */ /* 0x000fe200000100b7 */
[C---:B------:R-:W-:Y:S02]  /*a6a0*/  @P3 LOP3.LUT P1, RZ, R206.reuse, 0xff0000, RZ, 0xc0, !PT ;  /* 0x00ff0000ceff3812 */ /* 0x040fe4000782c0ff */
[----:B------:R-:W-:Y:S01]  /*a6b0*/  @P3 LOP3.LUT P4, RZ, R206, 0xff000000, RZ, 0xc0, !PT ;  /* 0xff000000ceff3812 */ /* 0x000fe2000788c0ff */
[----:B------:R-:W-:Y:S01]  /*a6c0*/  @P2 FADD.FTZ R211, R190, -R211 ;  /* 0x800000d3bed32221 */ /* 0x000fe20000010000 */
[----:B------:R-:W-:-:S03]  /*a6d0*/  @P3 PRMT R160, R160, 0x5410, R213 ;  /* 0x00005410a0a03816 */ /* 0x000fc600000000d5 */
[----:B------:R-:W-:Y:S01]  /*a6e0*/  @P2 FFMA.FTZ R214, R205, R211, R20 ;  /* 0x000000d3cdd62223 */ /* 0x000fe20000010014 */
[----:B-1----:R-:W-:Y:S02]  /*a6f0*/  @P3 FMUL.FTZ R209, R210, R209 ;  /* 0x000000d1d2d13220 */ /* 0x002fe40000410000 */
[----:B------:R-:W1:Y:S02]  /*a700*/  @P3 LDC.64 R210, c[0x0][0x408] ;  /* 0x00010200ffd23b82 */ /* 0x000e640000000a00 */
[----:B------:R-:W-:Y:S01]  /*a710*/  @P3 FMUL.FTZ R208, R209, R208 ;  /* 0x000000d0d1d03220 */ /* 0x000fe20000410000 */
[----:B--2---:R-:W-:Y:S01]  /*a720*/  @P3 FMUL.FTZ R181, R212, R181 ;  /* 0x000000b5d4b53220 */ /* 0x004fe20000410000 */
[----:B------:R-:W-:-:S03]  /*a730*/  MOV R212, R21 ;  /* 0x0000001500d47202 */ /* 0x000fc60000000f00 */
[----:B------:R-:W-:Y:S01]  /*a740*/  @P3 FMUL.FTZ R209, R181, R180 ;  /* 0x000000b4b5d13220 */ /* 0x000fe20000410000 */
[----:B------:R-:W-:-:S04]  /*a750*/  @P2 FFMA.FTZ R181, R3, R182, R183 ;  /* 0x000000b603b52223 */ /* 0x000fc800000100b7 */
[----:B------:R-:W-:-:S04]  /*a760*/  @P2 FADD.FTZ R180, R2, -R181 ;  /* 0x800000b502b42221 */ /* 0x000fc80000010000 */
[----:B------:R-:W-:Y:S02]  /*a770*/  @P2 FFMA.FTZ R212, R205, R180, R21 ;  /* 0x000000b4cdd42223 */ /* 0x000fe40000010015 */
[----:B------:R-:W2:Y:S01]  /*a780*/  @P3 LDC.64 R180, c[0x0][0x408] ;  /* 0x00010200ffb43b82 */ /* 0x000ea20000000a00 */
[----:B-1----:R-:W-:-:S04]  /*a790*/  @P3 FMUL.FTZ R211, R214, R211 ;  /* 0x000000d3d6d33220 */ /* 0x002fc80000410000 */
[----:B------:R-:W-:Y:S01]  /*a7a0*/  @P3 FMUL.FTZ R210, R211, R210 ;  /* 0x000000d2d3d23220 */ /* 0x000fe20000410000 */
[----:B------:R-:W-:-:S04]  /*a7b0*/  @P2 FFMA.FTZ R211, R191, R182, R183 ;  /* 0x000000b6bfd32223 */ /* 0x000fc800000100b7 */
[----:B------:R-:W-:Y:S01]  /*a7c0*/  @P2 FADD.FTZ R211, R242, -R211 ;  /* 0x800000d3f2d32221 */ /* 0x000fe20000010000 */
[----:B--2---:R-:W-:Y:S01]  /*a7d0*/  @P3 FMUL.FTZ R181, R212, R181 ;  /* 0x000000b5d4b53220 */ /* 0x004fe20000410000 */
[----:B------:R-:W-:Y:S02]  /*a7e0*/  MOV R212, R22 ;  /* 0x0000001600d47202 */ /* 0x000fe40000000f00 */
[----:B------:R-:W-:Y:S01]  /*a7f0*/  @P2 FFMA.FTZ R212, R205, R211, R22 ;  /* 0x000000d3cdd42223 */ /* 0x000fe20000010016 */
[----:B------:R-:W-:Y:S02]  /*a800*/  @P3 FMUL.FTZ R211, R181, R180 ;  /* 0x000000b4b5d33220 */ /* 0x000fe40000410000 */
[----:B------:R-:W1:Y:S02]  /*a810*/  @P3 LDC.64 R180, c[0x0][0x408] ;  /* 0x00010200ffb43b82 */ /* 0x000e640000000a00 */
[----:B-1----:R-:W-:-:S04]  /*a820*/  @P3 FMUL.FTZ R181, R212, R181 ;  /* 0x000000b5d4b53220 */ /* 0x002fc80000410000 */
[----:B------:R-:W-:Y:S01]  /*a830*/  @P3 FMUL.FTZ R180, R181, R180 ;  /* 0x000000b4b5b43220 */ /* 0x000fe20000410000 */
[----:B------:R-:W-:Y:S02]  /*a840*/  @P3 FSEL R181, R208, RZ, P1 ;  /* 0x000000ffd0b53208 */ /* 0x000fe40000800000 */
[----:B------:R-:W-:Y:S02]  /*a850*/  @P3 LOP3.LUT P1, RZ, R207, 0xff, RZ, 0xc0, !PT ;  /* 0x000000ffcfff3812 */ /* 0x000fe4000782c0ff */
        /* <DEDUP_REMOVED lines=16> */
[----:B------:R-:W-:Y:S01]  /*a960*/  @P2 FFMA.FTZ R182, R250, R182, R183 ;  /* 0x000000b6fab62223 */ /* 0x000fe200000100b7 */
[----:B------:R-:W-:Y:S02]  /*a970*/  MOV R180, R23 ;  /* 0x0000001700b47202 */ /* 0x000fe40000000f00 */
[----:B------:R-:W-:Y:S01]  /*a980*/  ISETP.GE.U32.AND P1, PT, R206, RZ, PT ;  /* 0x000000ffce00720c */ /* 0x000fe20003f26070 */
[----:B------:R-:W-:-:S03]  /*a990*/  @P2 FADD.FTZ R182, R249, -R182 ;  /* 0x800000b6f9b62221 */ /* 0x000fc60000010000 */
        /* <DEDUP_REMOVED lines=8> */
.L_x_8229:
[----:B------:R-:W-:Y:S05]  /*aa20*/  @!P0 BRA `(.L_x_8232) ;  /* 0x0000000800308947 */ /* 0x000fea0003800000 */
[----:B------:R-:W-:Y:S01]  /*aa30*/  BSSY.RECONVERGENT B2, `(.L_x_8233) ;  /* 0x000000e000027945 */ /* 0x000fe20003800200 */
[----:B------:R-:W-:-:S03]  /*aa40*/  ISETP.GT.AND P1, PT, R230, RZ, PT ;  /* 0x000000ffe600720c */ /* 0x000fc60003f24270 */
[----:B------:R-:W-:Y:S10]  /*aa50*/  @!P3 BRA `(.L_x_8234) ;  /* 0x00000000002cb947 */ /* 0x000ff40003800000 */
        /* <DEDUP_REMOVED lines=11> */
.L_x_8234:
[----:B------:R-:W-:Y:S05]  /*ab10*/  BSYNC.RECONVERGENT B2 ;  /* 0x0000000000027941 */ /* 0x000fea0003800200 */
.L_x_8233:
        /* <DEDUP_REMOVED lines=13> */
.L_x_8236:
[----:B------:R-:W-:Y:S05]  /*abf0*/  BSYNC.RECONVERGENT B2 ;  /* 0x0000000000027941 */ /* 0x000fea0003800200 */
.L_x_8235:
        /* <DEDUP_REMOVED lines=13> */
.L_x_8238:
[----:B------:R-:W-:Y:S05]  /*acd0*/  BSYNC.RECONVERGENT B2 ;  /* 0x0000000000027941 */ /* 0x000fea0003800200 */
.L_x_8237:
        /* <DEDUP_REMOVED lines=13> */
.L_x_8240:
[----:B------:R-:W-:Y:S05]  /*adb0*/  BSYNC.RECONVERGENT B2 ;  /* 0x0000000000027941 */ /* 0x000fea0003800200 */
.L_x_8239:
        /* <DEDUP_REMOVED lines=13> */
.L_x_8242:
[----:B------:R-:W-:Y:S05]  /*ae90*/  BSYNC.RECONVERGENT B2 ;  /* 0x0000000000027941 */ /* 0x000fea0003800200 */
.L_x_8241:
        /* <DEDUP_REMOVED lines=13> */
.L_x_8244:
[----:B------:R-:W-:Y:S05]  /*af70*/  BSYNC.RECONVERGENT B2 ;  /* 0x0000000000027941 */ /* 0x000fea0003800200 */
.L_x_8243:
        /* <DEDUP_REMOVED lines=13> */
.L_x_8246:
[----:B------:R-:W-:Y:S05]  /*b050*/  BSYNC.RECONVERGENT B2 ;  /* 0x0000000000027941 */ /* 0x000fea0003800200 */
.L_x_8245:
[-CC-:B-1----:R-:W-:Y:S01]  /*b060*/  FFMA.FTZ R166, R250, R182.reuse, R183.reuse ;  /* 0x000000b6faa67223 */ /* 0x182fe200000100b7 */
        /* <DEDUP_REMOVED lines=40> */
.L_x_8232:
[----:B-1----:R-:W1:Y:S01]  /*b2f0*/  @P3 LDC.64 R180, c[0x0][0x408] ;  /* 0x00010200ffb43b82 */ /* 0x002e620000000a00 */
        /* <DEDUP_REMOVED lines=13> */
.L_x_8248:
[----:B------:R-:W-:Y:S05]  /*b3d0*/  BSYNC.RECONVERGENT B2 ;  /* 0x0000000000027941 */ /* 0x000fea0003800200 */
.L_x_8247:
        /* <DEDUP_REMOVED lines=13> */
.L_x_8250:
[----:B------:R-:W-:Y:S05]  /*b4b0*/  BSYNC.RECONVERGENT B2 ;  /* 0x0000000000027941 */ /* 0x000fea0003800200 */
.L_x_8249:
        /* <DEDUP_REMOVED lines=13> */
.L_x_8252:
[----:B------:R-:W-:Y:S05]  /*b590*/  BSYNC.RECONVERGENT B2 ;  /* 0x0000000000027941 */ /* 0x000fea0003800200 */
.L_x_8251:
        /* <DEDUP_REMOVED lines=13> */
.L_x_8254:
[----:B------:R-:W-:Y:S05]  /*b670*/  BSYNC.RECONVERGENT B2 ;  /* 0x0000000000027941 */ /* 0x000fea0003800200 */
.L_x_8253:
        /* <DEDUP_REMOVED lines=13> */
.L_x_8256:
[----:B------:R-:W-:Y:S05]  /*b750*/  BSYNC.RECONVERGENT B2 ;  /* 0x0000000000027941 */ /* 0x000fea0003800200 */
.L_x_8255:
        /* <DEDUP_REMOVED lines=13> */
.L_x_8258:
[----:B------:R-:W-:Y:S05]  /*b830*/  BSYNC.RECONVERGENT B2 ;  /* 0x0000000000027941 */ /* 0x000fea0003800200 */
.L_x_8257:
        /* <DEDUP_REMOVED lines=14> */
.L_x_8260:
[----:B------:R-:W-:Y:S05]  /*b920*/  BSYNC.RECONVERGENT B2 ;  /* 0x0000000000027941 */ /* 0x000fea0003800200 */
.L_x_8259:
[----:B------:R-:W-:Y:S01]  /*b930*/  FADD.FTZ R208, R249, -R208 ;  /* 0x800000d0f9d07221 */ /* 0x000fe20000010000 */
[----:B------:R-:W-:-:S03]  /*b940*/  ISETP.GT.AND P1, PT, R230, RZ, PT ;  /* 0x000000ffe600720c */ /* 0x000fc60003f24270 */
[----:B------:R-:W-:-:S05]  /*b950*/  FMUL.FTZ R208, R205, R208 ;  /* 0x000000d0cdd07220 */ /* 0x000fca0000410000 */
[----:B------:R-:W-:Y:S02]  /*b960*/  FSEL R208, R208, RZ, P1 ;  /* 0x000000ffd0d07208 */ /* 0x000fe40000800000 */
[----:B------:R-:W-:-:S03]  /*b970*/  @P3 ISETP.GE.U32.AND P1, PT, R206, RZ, PT ;  /* 0x000000ffce00320c */ /* 0x000fc60003f26070 */
[----:B-1----:R-:W-:Y:S01]  /*b980*/  @P3 FMUL.FTZ R181, R208, R181 ;  /* 0x000000b5d0b53220 */ /* 0x002fe20000410000 */
[----:B------:R-:W-:-:S03]  /*b990*/  @P3 ISETP.GE.U32.AND.EX P1, PT, R207, 0x1000000, PT, P1 ;  /* 0x01000000cf00380c */ /* 0x000fc60003f26110 */
[----:B------:R-:W-:-:S05]  /*b9a0*/  @P3 FMUL.FTZ R180, R181, R180 ;  /* 0x000000b4b5b43220 */ /* 0x000fca0000410000 */
[----:B------:R-:W-:-:S04]  /*b9b0*/  @P3 FSEL R180, R180, RZ, P1 ;  /* 0x000000ffb4b43208 */ /* 0x000fc80000800000 */
[----:B------:R-:W-:-:S04]  /*b9c0*/  @P3 F2FP.BF16.F32.PACK_AB R180, RZ, R180 ;  /* 0x000000b4ffb4323e */ /* 0x000fc800000010ff */
[----:B------:R-:W-:-:S07]  /*b9d0*/  @P3 PRMT R163, R163, 0x5410, R180 ;  /* 0x00005410a3a33816 */ /* 0x000fce00000000b4 */
.L_x_8231:
[----:B------:R-:W-:Y:S05]  /*b9e0*/  BSYNC.RECONVERGENT B1 ;  /* 0x0000000000017941 */ /* 0x000fea0003800200 */
.L_x_8228:
[----:B------:R-:W1:Y:S01]  /*b9f0*/  @P0 LDC.64 R182, c[0x0][0x478] ;  /* 0x00011e00ffb60b82 */ /* 0x000e620000000a00 */
[----:B------:R-:W-:Y:S02]  /*ba00*/  @P0 IADD3 R205, PT, PT, R252, 0x80, RZ ;  /* 0x00000080fccd0810 */ /* 0x000fe40007ffe0ff */
[----:B------:R-:W-:-:S05]  /*ba10*/  @P3 IADD3 R209, PT, PT, R244, 0x80, RZ ;  /* 0x00000080f4d13810 */ /* 0x000fca0007ffe0ff */
[----:B------:R-:W2:Y:S08]  /*ba20*/  @P3 LDC.64 R206, c[0x0][0x468] ;  /* 0x00011a00ffce3b82 */ /* 0x000eb00000000a00 */
[----:B------:R-:W3:Y:S01]  /*ba30*/  LDC.64 R180, c[0x0][0x380] ;  /* 0x0000e000ffb47b82 */ /* 0x000ee20000000a00 */
[----:B-1----:R-:W-:-:S05]  /*ba40*/  @P0 IMAD.WIDE.U32 R182, R205, 0x20, R182 ;  /* 0x00000020cdb60825 */ /* 0x002fca00078e00b6 */
[----:B------:R1:W-:Y:S01]  /*ba50*/  @P0 STG.E.128 desc[UR6][R182.64], R164 ;  /* 0x000000a4b6000986 */ /* 0x0003e2000c101d06 */
[----:B--2---:R-:W-:-:S03]  /*ba60*/  @P3 IMAD.WIDE.U32 R206, R209, 0x10, R206 ;  /* 0x00000010d1ce3825 */ /* 0x004fc600078e00ce */
[----:B------:R1:W-:Y:S04]  /*ba70*/  @P0 STG.E.128 desc[UR6][R182.64+0x10], R168 ;  /* 0x000010a8b6000986 */ /* 0x0003e8000c101d06 */
[----:B------:R1:W-:Y:S01]  /*ba80*/  @P3 STG.E.128 desc[UR6][R206.64], R160 ;  /* 0x000000a0ce003986 */ /* 0x0003e2000c101d06 */
[----:B---3--:R-:W-:-:S04]  /*ba90*/  LEA R204, R180, R204, 0x2 ;  /* 0x000000ccb4cc7211 */ /* 0x008fc800078e10ff */
[----:B------:R-:W-:-:S13]  /*baa0*/  ISETP.GE.AND P0, PT, R204, R181, PT ;  /* 0x000000b5cc00720c */ /* 0x000fda0003f06270 */
[----:B-1----:R-:W-:Y:S05]  /*bab0*/  @!P0 BRA `(.L_x_8261) ;  /* 0xffffff4800608947 */ /* 0x002fea000383ffff */
.L_x_8090:
[----:B------:R-:W-:Y:S05]  /*bac0*/  BSYNC B0 ;  /* 0x0000000000007941 */ /* 0x000fea0003800000 */
.L_x_8089:
[----:B------:R-:W2:Y:S01]  /*bad0*/  LDL.LU R181, [R1+0x10] ;  /* 0x0000100001b57983 */ /* 0x000ea20000300800 */
[----:B0-----:R-:W-:Y:S01]  /*bae0*/  MOV R2, 0x400 ;  /* 0x0000040000027802 */ /* 0x001fe20000000f00 */
        /* <DEDUP_REMOVED lines=24> */
[----:B------:R-:W5:Y:S04]  /*bc70*/  LDS R5, [R6+0x600] ;  /* 0x0006000006057984 */ /* 0x000f680000000800 */
[----:B------:R-:W3:Y:S04]  /*bc80*/  LDS R7, [R6+0x1400] ;  /* 0x0014000006077984 */ /* 0x000ee80000000800 */
        /* <DEDUP_REMOVED lines=11> */
[----:B-----5:R-:W-:-:S03]  /*bd40*/  FADD.FTZ R5, RZ, R5 ;  /* 0x00000005ff057221 */ /* 0x020fc60000010000 */
[----:B------:R-:W-:Y:S01]  /*bd50*/  LDS R17, [R6+0x2600] ;  /* 0x0026000006117984 */ /* 0x000fe20000000800 */
[----:B---3--:R-:W-:-:S03]  /*bd60*/  FADD.FTZ R9, R2, R7 ;  /* 0x0000000702097221 */ /* 0x008fc60000010000 */
        /* <DEDUP_REMOVED lines=28> */
[----:B-----5:R-:W-:Y:S02]  /*bf30*/  FADD.FTZ R7, RZ, R7 ;  /* 0x00000007ff077221 */ /* 0x020fe40000010000 */
[----:B------:R-:W5:Y:S01]  /*bf40*/  LDS R30, [R6+0x3c00] ;  /* 0x003c0000061e7984 */ /* 0x000f620000000800 */
[----:B------:R-:W-:Y:S01]  /*bf50*/  FADD.FTZ R8, RZ, R8 ;  /* 0x00000008ff087221 */ /* 0x000fe20000010000 */
[----:B------:R-:W-:Y:S02]  /*bf60*/  FADD.FTZ R7, R7, R18 ;  /* 0x0000001207077221 */ /* 0x000fe40000010000 */
        /* <DEDUP_REMOVED lines=71> */
[----:B-----5:R-:W-:-:S03]  /*c3e0*/  FADD.FTZ R40, R40, R45 ;  /* 0x0000002d28287221 */ /* 0x020fc60000010000 */
        /* <DEDUP_REMOVED lines=20> */
[----:B-----5:R-:W-:-:S03]  /*c530*/  FADD.FTZ R10, R10, R23 ;  /* 0x000000170a0a7221 */ /* 0x020fc60000010000 */
        /* <DEDUP_REMOVED lines=59> */
.L_x_8095:
[----:B------:R-:W-:Y:S01]  /*c8f0*/  HFMA2 R243, -RZ, RZ, 0, 5.9604644775390625e-08 ;  /* 0x00000001fff37431 */ /* 0x000fe200000001ff */
[----:B------:R-:W-:Y:S01]  /*c900*/  BSSY B1, `(.L_x_8262) ;  /* 0x0000006000017945 */ /* 0x000fe20003800000 */
[----:B------:R-:W-:Y:S02]  /*c910*/  MOV R183, 0x1f ;  /* 0x0000001f00b77802 */ /* 0x000fe40000000f00 */
[----:B------:R-:W-:-:S07]  /*c920*/  MOV R182, 0xffffffff ;  /* 0xffffffff00b67802 */ /* 0x000fce0000000f00 */
[----:B0----5:R-:W-:Y:S05]  /*c930*/  WARPSYNC.COLLECTIVE R182, `(.L_x_8263) ;  /* 0x00000000b6087348 */ /* 0x021fea0003c00000 */
[----:B------:R1:W2:Y:S02]  /*c940*/  SHFL.BFLY P0, R252, R181, R243, R183 ;  /* 0x0c0000f3b5fc7389 */ /* 0x0002a400000000b7 */
[----:B012--5:R-:W-:Y:S05]  /*c950*/  ENDCOLLECTIVE ;  /* 0x000000000000791b */ /* 0x027fea0003800000 */
.L_x_8263:
[----:B------:R-:W-:Y:S05]  /*c960*/  BSYNC B1 ;  /* 0x0000000000017941 */ /* 0x000fea0003800000 */
.L_x_8262:
[----:B------:R-:W-:Y:S02]  /*c970*/  HFMA2 R243, -RZ, RZ, 0, 5.9604644775390625e-08 ;  /* 0x00000001fff37431 */ /* 0x000fe400000001ff */
[----:B------:R-:W-:Y:S01]  /*c980*/  FADD.FTZ R244, R252, R181 ;  /* 0x000000b5fcf47221 */ /* 0x000fe20000010000 */
[----:B------:R-:W-:Y:S02]  /*c990*/  MOV R181, R180 ;  /* 0x000000b400b57202 */ /* 0x000fe40000000f00 */
[----:B------:R-:W-:Y:S02]  /*c9a0*/  MOV R183, 0x1f ;  /* 0x0000001f00b77802 */ /* 0x000fe40000000f00 */
[----:B------:R-:W-:-:S07]  /*c9b0*/  MOV R182, 0xffffffff ;  /* 0xffffffff00b67802 */ /* 0x000fce0000000f00 */
[----:B------:R-:W-:Y:S05]  /*c9c0*/  WARPSYNC.COLLECTIVE R182, `(.L_x_8264) ;  /* 0x00000000b6087348 */ /* 0x000fea0003c00000 */
[----:B------:R0:W1:Y:S02]  /*c9d0*/  SHFL.BFLY P0, R252, R181, R243, R183 ;  /* 0x0c0000f3b5fc7389 */ /* 0x00006400000000b7 */
[----:B01----:R-:W-:Y:S05]  /*c9e0*/  ENDCOLLECTIVE ;  /* 0x000000000000791b */ /* 0x003fea0003800000 */
.L_x_8264:
[----:B------:R-:W-:Y:S01]  /*c9f0*/  HFMA2 R243, -RZ, RZ, 0, 1.1920928955078125e-07 ;  /* 0x00000002fff37431 */ /* 0x000fe200000001ff */
[----:B------:R-:W-:Y:S01]  /*ca00*/  MOV R181, R244 ;  /* 0x000000f400b57202 */ /* 0x000fe20000000f00 */
[----:B------:R-:W-:-:S07]  /*ca10*/  FADD.FTZ R180, R252, R180 ;  /* 0x000000b4fcb47221 */ /* 0x000fce0000010000 */
[----:B------:R-:W-:Y:S05]  /*ca20*/  WARPSYNC.COLLECTIVE R182, `(.L_x_8265) ;  /* 0x00000000b6087348 */ /* 0x000fea0003c00000 */
[----:B------:R0:W1:Y:S02]  /*ca30*/  SHFL.BFLY P0, R252, R181, R243, R183 ;  /* 0x0c0000f3b5fc7389 */ /* 0x00006400000000b7 */
[----:B01----:R-:W-:Y:S05]  /*ca40*/  ENDCOLLECTIVE ;  /* 0x000000000000791b */ /* 0x003fea0003800000 */
.L_x_8265:
[----:B------:R-:W-:Y:S01]  /*ca50*/  MOV R181, R180 ;  /* 0x000000b400b57202 */ /* 0x000fe20000000f00 */
[----:B------:R-:W-:-:S07]  /*ca60*/  FADD.FTZ R244, R244, R252 ;  /* 0x000000fcf4f47221 */ /* 0x000fce0000010000 */
[----:B------:R-:W-:Y:S05]  /*ca70*/  WARPSYNC.COLLECTIVE R182, `(.L_x_8266) ;  /* 0x00000000b6087348 */ /* 0x000fea0003c00000 */
[----:B------:R0:W1:Y:S02]  /*ca80*/  SHFL.BFLY P0, R252, R181, R243, R183 ;  /* 0x0c0000f3b5fc7389 */ /* 0x00006400000000b7 */
[----:B01----:R-:W-:Y:S05]  /*ca90*/  ENDCOLLECTIVE ;  /* 0x000000000000791b */ /* 0x003fea0003800000 */
.L_x_8266:
[----:B------:R-:W-:Y:S01]  /*caa0*/  HFMA2 R243, -RZ, RZ, 0, 2.384185791015625e-07 ;  /* 0x00000004fff37431 */ /* 0x000fe200000001ff */
[----:B------:R-:W-:Y:S01]  /*cab0*/  MOV R181, R244 ;  /* 0x000000f400b57202 */ /* 0x000fe20000000f00 */
[----:B------:R-:W-:-:S07]  /*cac0*/  FADD.FTZ R180, R180, R252 ;  /* 0x000000fcb4b47221 */ /* 0x000fce0000010000 */
[----:B------:R-:W-:Y:S05]  /*cad0*/  WARPSYNC.COLLECTIVE R182, `(.L_x_8267) ;  /* 0x00000000b6087348 */ /* 0x000fea0003c00000 */
[----:B------:R0:W1:Y:S02]  /*cae0*/  SHFL.BFLY P0, R252, R181, R243, R183 ;  /* 0x0c0000f3b5fc7389 */ /* 0x00006400000000b7 */
[----:B01----:R-:W-:Y:S05]  /*caf0*/  ENDCOLLECTIVE ;  /* 0x000000000000791b */ /* 0x003fea0003800000 */
.L_x_8267:
[----:B------:R-:W-:Y:S01]  /*cb00*/  MOV R181, R180 ;  /* 0x000000b400b57202 */ /* 0x000fe20000000f00 */
[----:B------:R-:W-:-:S07]  /*cb10*/  FADD.FTZ R244, R244, R252 ;  /* 0x000000fcf4f47221 */ /* 0x000fce0000010000 */
[----:B------:R-:W-:Y:S05]  /*cb20*/  WARPSYNC.COLLECTIVE R182, `(.L_x_8268) ;  /* 0x00000000b6087348 */ /* 0x000fea0003c00000 */
[----:B------:R0:W1:Y:S02]  /*cb30*/  SHFL.BFLY P0, R252, R181, R243, R183 ;  /* 0x0c0000f3b5fc7389 */ /* 0x00006400000000b7 */
[----:B01----:R-:W-:Y:S05]  /*cb40*/  ENDCOLLECTIVE ;  /* 0x000000000000791b */ /* 0x003fea0003800000 */
.L_x_8268:
[----:B------:R-:W-:Y:S01]  /*cb50*/  HFMA2 R243, -RZ, RZ, 0, 4.76837158203125e-07 ;  /* 0x00000008fff37431 */ /* 0x000fe200000001ff */
[----:B------:R-:W-:Y:S01]  /*cb60*/  MOV R181, R244 ;  /* 0x000000f400b57202 */ /* 0x000fe20000000f00 */
[----:B------:R-:W-:-:S07]  /*cb70*/  FADD.FTZ R180, R180, R252 ;  /* 0x000000fcb4b47221 */ /* 0x000fce0000010000 */
[----:B------:R-:W-:Y:S05]  /*cb80*/  WARPSYNC.COLLECTIVE R182, `(.L_x_8269) ;  /* 0x00000000b6087348 */ /* 0x000fea0003c00000 */
[----:B------:R0:W1:Y:S02]  /*cb90*/  SHFL.BFLY P0, R252, R181, R243, R183 ;  /* 0x0c0000f3b5fc7389 */ /* 0x00006400000000b7 */
[----:B01----:R-:W-:Y:S05]  /*cba0*/  ENDCOLLECTIVE ;  /* 0x000000000000791b */ /* 0x003fea0003800000 */
.L_x_8269:
[----:B------:R-:W-:Y:S01]  /*cbb0*/  MOV R181, R180 ;  /* 0x000000b400b57202 */ /* 0x000fe20000000f00 */
[----:B------:R-:W-:-:S07]  /*cbc0*/  FADD.FTZ R244, R244, R252 ;  /* 0x000000fcf4f47221 */ /* 0x000fce0000010000 */
[----:B------:R-:W-:Y:S05]  /*cbd0*/  WARPSYNC.COLLECTIVE R182, `(.L_x_8270) ;  /* 0x00000000b6087348 */ /* 0x000fea0003c00000 */
[----:B------:R0:W1:Y:S02]  /*cbe0*/  SHFL.BFLY P0, R252, R181, R243, R183 ;  /* 0x0c0000f3b5fc7389 */ /* 0x00006400000000b7 */
[----:B01----:R-:W-:Y:S05]  /*cbf0*/  ENDCOLLECTIVE ;  /* 0x000000000000791b */ /* 0x003fea0003800000 */
.L_x_8270:
[----:B------:R-:W-:Y:S01]  /*cc00*/  HFMA2 R243, -RZ, RZ, 0, 9.5367431640625e-07 ;  /* 0x00000010fff37431 */ /* 0x000fe200000001ff */
[----:B------:R-:W-:Y:S01]  /*cc10*/  MOV R181, R244 ;  /* 0x000000f400b57202 */ /* 0x000fe20000000f00 */
[----:B------:R-:W-:-:S07]  /*cc20*/  FADD.FTZ R180, R180, R252 ;  /* 0x000000fcb4b47221 */ /* 0x000fce0000010000 */
[----:B------:R-:W-:Y:S05]  /*cc30*/  WARPSYNC.COLLECTIVE R182, `(.L_x_8271) ;  /* 0x00000000b6087348 */ /* 0x000fea0003c00000 */
[----:B------:R0:W1:Y:S02]  /*cc40*/  SHFL.BFLY P0, R252, R181, R243, R183 ;  /* 0x0c0000f3b5fc7389 */ /* 0x00006400000000b7 */
[----:B01----:R-:W-:Y:S05]  /*cc50*/  ENDCOLLECTIVE ;  /* 0x000000000000791b */ /* 0x003fea0003800000 */
.L_x_8271:
[----:B------:R-:W-:Y:S01]  /*cc60*/  MOV R181, R180 ;  /* 0x000000b400b57202 */ /* 0x000fe20000000f00 */
[----:B------:R0:W-:Y:S06]  /*cc70*/  STL [R1+0xc], R252 ;  /* 0x00000cfc01007387 */ /* 0x0001ec0000100800 */
[----:B0-----:R-:W-:Y:S05]  /*cc80*/  WARPSYNC.COLLECTIVE R182, `(.L_x_8272) ;  /* 0x00000000b6087348 */ /* 0x001fea0003c00000 */
[----:B0-----:R0:W1:Y:S02]  /*cc90*/  SHFL.BFLY P0, R252, R181, R243, R183 ;  /* 0x0c0000f3b5fc7389 */ /* 0x00106400000000b7 */
[----:B01----:R-:W-:Y:S05]  /*cca0*/  ENDCOLLECTIVE ;  /* 0x000000000000791b */ /* 0x003fea0003800000 */
.L_x_8272:
[----:B------:R-:W-:Y:S01]  /*ccb0*/  MOV R181, R252 ;  /* 0x000000fc00b57202 */ /* 0x000fe20000000f00 */
[----:B------:R-:W-:Y:S06]  /*ccc0*/  BRA `(.L_x_8273) ;  /* 0xffffff5c00e87947 */ /* 0x000fec000383ffff */
.L_x_8274:
        /* <DEDUP_REMOVED lines=11> */
.L_x_25425:


//--------------------- .text._ZN10layer_norm13ln_bwd_kernelINS_13Kernel_traitsI13__nv_bfloat16S2_fS2_fjLj1280ELj1ELj4ELj1ELj16ENS_18Kernel_traits_baseILj1280ES2_S2_fS2_fjLj128EEEEELb1ELb1ELb0ELb0EEEvNS_9BwdParamsE --------------------------
	.section	.text._ZN10layer_norm13ln_bwd_kernelINS_13Kernel_traitsI13__nv_bfloat16S2_fS2_fjLj1280ELj1ELj4ELj1ELj16ENS_18Kernel_traits_baseILj1280ES2_S2_fS2_fjLj128EEEEELb1ELb1ELb0ELb0EEEvNS_9BwdParamsE,"ax",@progbits
	.align	128
        .global         _ZN10layer_norm13ln_bwd_kernelINS_13Kernel_traitsI13__nv_bfloat16S2_fS2_fjLj1280ELj1ELj4ELj1ELj16ENS_18Kernel_traits_baseILj1280ES2_S2_fS2_fjLj128EEEEELb1ELb1ELb0ELb0EEEvNS_9BwdParamsE
        .type           _ZN10layer_norm13ln_bwd_kernelINS_13Kernel_traitsI13__nv_bfloat16S2_fS2_fjLj1280ELj1ELj4ELj1ELj16ENS_18Kernel_traits_baseILj1280ES2_S2_fS2_fjLj128EEEEELb1ELb1ELb0ELb0EEEvNS_9BwdParamsE,@function
        .size           _ZN10layer_norm13ln_bwd_kernelINS_13Kernel_traitsI13__nv_bfloat16S2_fS2_fjLj1280ELj1ELj4ELj1ELj16ENS_18Kernel_traits_baseILj1280ES2_S2_fS2_fjLj128EEEEELb1ELb1ELb0ELb0EEEvNS_9BwdParamsE,(.L_x_25426 - _ZN10layer_norm13ln_bwd_kernelINS_13Kernel_traitsI13__nv_bfloat16S2_fS2_fjLj1280ELj1ELj4ELj1ELj16ENS_18Kernel_traits_baseILj1280ES2_S2_fS2_fjLj128EEEEELb1ELb1ELb0ELb0EEEvNS_9BwdParamsE)
        .other          _ZN10layer_norm13ln_bwd_kernelINS_13Kernel_traitsI13__nv_bfloat16S2_fS2_fjLj1280ELj1ELj4ELj1ELj16ENS_18Kernel_traits_baseILj1280ES2_S2_fS2_fjLj128EEEEELb1ELb1ELb0ELb0EEEvNS_9BwdParamsE,@"STO_CUDA_ENTRY STV_DEFAULT"
_ZN10layer_norm13ln_bwd_kernelINS_13Kernel_traitsI13__nv_bfloat16S2_fS2_fjLj1280ELj1ELj4ELj1ELj16ENS_18Kernel_traits_baseILj1280ES2_S2_fS2_fjLj128EEEEELb1ELb1ELb0ELb0EEEvNS_9BwdParamsE:
.text._ZN10layer_norm13ln_bwd_kernelINS_13Kernel_traitsI13__nv_bfloat16S2_fS2_fjLj1280ELj1ELj4ELj1ELj16ENS_18Kernel_traits_baseILj1280ES2_S2_fS2_fjLj128EEEEELb1ELb1ELb0ELb0EEEvNS_9BwdParamsE:
        /* <DEDUP_REMOVED lines=297> */
[----:B------:R-:W-:-:S03]  /*1290*/  CS2R R74, SRZ ;  /* 0x00000000004a7805 */ /* 0x000fc6000001ff00 */
        /* <DEDUP_REMOVED lines=58> */
.L_x_8327:
[----:B------:R-:W2:Y:S01]  /*1640*/  LDL R181, [R1+0x4] ;  /* 0x0000040001b57983 */ /* 0x000ea20000100800 */
[----:B------:R-:W2:Y:S03]  /*1650*/  @P0 LDC.64 R176, c[0x0][0x3e0] ;  /* 0x0000f800ffb00b82 */ /* 0x000ea60000000a00 */
[----:B------:R-:W3:Y:S01]  /*1660*/  LDL R180, [R1+0x8] ;  /* 0x0000080001b47983 */ /* 0x000ee20000100800 */
[----:B------:R-:W0:Y:S01]  /*1670*/  S2R R179, SR_TID.X ;  /* 0x0000000000b37919 */ /* 0x000e220000002100 */
[----:B--2---:R-:W-:-:S05]  /*1680*/  @P0 IMAD.WIDE R176, R181, 0x2, R176 ;  /* 0x00000002b5b00825 */ /* 0x004fca00078e02b0 */
[----:B-1----:R1:W2:Y:S02]  /*1690*/  @P0 LDG.E.U16 R0, desc[UR6][R176.64] ;  /* 0x00000006b0000981 */ /* 0x0022a4000c1e1500 */
[----:B-1----:R-:W1:Y:S02]  /*16a0*/  LDC.64 R176, c[0x0][0x3c0] ;  /* 0x0000f000ffb07b82 */ /* 0x002e640000000a00 */
[----:B-1----:R-:W-:-:S05]  /*16b0*/  IMAD.WIDE R176, R181, 0x4, R176 ;  /* 0x00000004b5b07825 */ /* 0x002fca00078e02b0 */
[----:B------:R1:W4:Y:S02]  /*16c0*/  LDG.E R178, desc[UR6][R176.64] ;  /* 0x00000006b0b27981 */ /* 0x000324000c1e1900 */
[----:B-1----:R-:W1:Y:S01]  /*16d0*/  LDC.64 R176, c[0x0][0x3c8] ;  /* 0x0000f200ffb07b82 */ /* 0x002e620000000a00 */
[----:B------:R-:W-:Y:S01]  /*16e0*/  HFMA2 R3, -RZ, RZ, 1.875, 0 ;  /* 0x3f800000ff037431 */ /* 0x000fe200000001ff */
[----:B------:R-:W-:Y:S02]  /*16f0*/  MOV R182, UR20 ;  /* 0x0000001400b67c02 */ /* 0x000fe40008000f00 */
[----:B---3--:R-:W-:-:S03]  /*1700*/  ISETP.GE.U32.AND P5, PT, R180, 0x40, PT ;  /* 0x00000040b400780c */ /* 0x008fc60003fa6070 */
[----:B------:R3:W-:Y:S01]  /*1710*/  STL [R1+0x160], R182 ;  /* 0x000160b601007387 */ /* 0x0007e20000100800 */
[----:B-1----:R-:W-:-:S05]  /*1720*/  IMAD.WIDE R176, R181, 0x4, R176 ;  /* 0x00000004b5b07825 */ /* 0x002fca00078e02b0 */
[----:B-----5:R1:W5:Y:S01]  /*1730*/  LDG.E R5, desc[UR6][R176.64] ;  /* 0x00000006b0057981 */ /* 0x020362000c1e1900 */
[C---:B------:R-:W-:Y:S01]  /*1740*/  ISETP.GE.U32.AND P4, PT, R180.reuse, 0x20, PT ;  /* 0x00000020b400780c */ /* 0x040fe20003f86070 */
[----:B------:R-:W-:Y:S01]  /*1750*/  BSSY.RECONVERGENT B1, `(.L_x_8277) ;  /* 0x000008f000017945 */ /* 0x000fe20003800200 */
[----:B------:R-:W-:Y:S01]  /*1760*/  ISETP.NE.AND P3, PT, RZ, UR8, PT ;  /* 0x00000008ff007c0c */ /* 0x000fe2000bf65270 */
[----:B------:R-:W-:Y:S01]  /*1770*/  HFMA2 R215, -RZ, RZ, 0, 0 ;  /* 0x00000000ffd77431 */ /* 0x000fe200000001ff */
[C---:B------:R-:W-:Y:S02]  /*1780*/  ISETP.GE.U32.AND P1, PT, R180.reuse, 0x60, PT ;  /* 0x00000060b400780c */ /* 0x040fe40003f26070 */
[----:B------:R-:W-:Y:S02]  /*1790*/  ISETP.GE.U32.AND P2, PT, R180, 0x80, PT ;  /* 0x00000080b400780c */ /* 0x000fe40003f46070 */
[----:B------:R-:W-:Y:S02]  /*17a0*/  MOV R216, RZ ;  /* 0x000000ff00d87202 */ /* 0x000fe40000000f00 */
[----:B-1----:R-:W-:-:S02]  /*17b0*/  P2R R177, PR, RZ, 0x20 ;  /* 0x00000020ffb17803 */ /* 0x002fc40000000000 */
[----:B--2---:R-:W-:Y:S01]  /*17c0*/  @P0 SHF.L.U32 R3, R0, 0x10, RZ ;  /* 0x0000001000030819 */ /* 0x004fe200000006ff */
[----:B------:R-:W-:-:S05]  /*17d0*/  IMAD R0, R181, R182, RZ ;  /* 0x000000b6b5007224 */ /* 0x000fca00078e02ff */
[----:B------:R-:W-:-:S04]  /*17e0*/  SHF.R.S32.HI R176, RZ, 0x1f, R0 ;  /* 0x0000001fffb07819 */ /* 0x000fc80000011400 */
[----:B------:R-:W-:Y:S02]  /*17f0*/  LEA.HI R0, R176, R0, RZ, 0x3 ;  /* 0x00000000b0007211 */ /* 0x000fe400078f18ff */
[----:B0-----:R-:W-:-:S04]  /*1800*/  LOP3.LUT R176, R179, 0x1f, RZ, 0xc0, !PT ;  /* 0x0000001fb3b07812 */ /* 0x001fc800078ec0ff */
[----:B------:R-:W-:Y:S01]  /*1810*/  LEA.HI.SX32 R0, R0, R176, 0x1d ;  /* 0x000000b000007211 */ /* 0x000fe200078feaff */
[----:B------:R3:W-:Y:S03]  /*1820*/  STL [R1+0x164], R176 ;  /* 0x000164b001007387 */ /* 0x0007e60000100800 */
[----:B------:R-:W-:Y:S01]  /*1830*/  MOV R214, R0 ;  /* 0x0000000000d67202 */ /* 0x000fe20000000f00 */
[----:B------:R3:W-:Y:S01]  /*1840*/  STL [R1+0xc], R177 ;  /* 0x00000cb101007387 */ /* 0x0007e20000100800 */
[----:B----4-:R-:W-:Y:S01]  /*1850*/  FSEL R204, R178, RZ, !P3 ;  /* 0x000000ffb2cc7208 */ /* 0x010fe20005800000 */
[----:B---3--:R-:W-:Y:S06]  /*1860*/  @!P4 BRA `(.L_x_8278) ;  /* 0x0000000400f4c947 */ /* 0x008fec0003800000 */
[----:B------:R-:W0:Y:S01]  /*1870*/  LDC.64 R18, c[0x0][0x3a8] ;  /* 0x0000ea00ff127b82 */ /* 0x000e220000000a00 */
[----:B------:R-:W2:Y:S04]  /*1880*/  LDL R20, [R1+0x150] ;  /* 0x0001500001147983 */ /* 0x000ea80000100800 */
[----:B------:R-:W3:Y:S03]  /*1890*/  LDL.LU R232, [R1+0x10] ;  /* 0x0000100001e87983 */ /* 0x000ee60000300800 */
[----:B------:R-:W1:Y:S01]  /*18a0*/  LDC.64 R24, c[0x0][0x428] ;  /* 0x00010a00ff187b82 */ /* 0x000e620000000a00 */
[----:B------:R-:W4:Y:S01]  /*18b0*/  LDL.LU R205, [R1+0xb0] ;  /* 0x0000b00001cd7983 */ /* 0x000f220000300800 */
[----:B------:R-:W-:-:S03]  /*18c0*/  ISETP.NE.U32.AND P3, PT, RZ, UR10, PT ;  /* 0x0000000aff007c0c */ /* 0x000fc6000bf65070 */
[----:B------:R-:W4:Y:S01]  /*18d0*/  LDL R248, [R1+0x154] ;  /* 0x0001540001f87983 */ /* 0x000f220000100800 */
[----:B0-----:R-:W-:-:S04]  /*18e0*/  IMAD.WIDE.U32 R18, R0, 0x20, R18 ;  /* 0x0000002000127825 */ /* 0x001fc800078e0012 */
[----:B-1----:R-:W-:Y:S01]  /*18f0*/  IMAD.WIDE.U32 R24, R0, 0x10, R24 ;  /* 0x0000001000187825 */ /* 0x002fe200078e0018 */
[----:B------:R-:W3:Y:S04]  /*1900*/  LDG.E.128 R184, desc[UR6][R18.64] ;  /* 0x0000000612b87981 */ /* 0x000ee8000c1e1d00 */
[----:B------:R0:W4:Y:S04]  /*1910*/  LDG.E.128 R176, desc[UR6][R24.64] ;  /* 0x0000000618b07981 */ /* 0x000128000c1e1d00 */
[----:B------:R1:W4:Y:S01]  /*1920*/  LDG.E.128 R180, desc[UR6][R18.64+0x10] ;  /* 0x0000100612b47981 */ /* 0x000322000c1e1d00 */
[----:B------:R-:W-:-:S03]  /*1930*/  ISETP.NE.AND.EX P3, PT, RZ, UR11, PT, P3 ;  /* 0x0000000bff007c0c */ /* 0x000fc6000bf65330 */
[----:B------:R-:W4:Y:S01]  /*1940*/  LDL.LU R200, [R1+0x18] ;  /* 0x0000180001c87983 */ /* 0x000f220000300800 */
[----:B0-----:R-:W0:Y:S03]  /*1950*/  LDC.64 R24, c[0x0][0x3b0] ;  /* 0x0000ec00ff187b82 */ /* 0x001e260000000a00 */
[----:B------:R-:W4:Y:S04]  /*1960*/  LDL.LU R244, [R1+0xb8] ;  /* 0x0000b80001f47983 */ /* 0x000f280000300800 */
[----:B------:R-:W4:Y:S02]  /*1970*/  LDL R195, [R1+0x158] ;  /* 0x0001580001c37983 */ /* 0x000f240000100800 */
[----:B-1----:R-:W1:Y:S02]  /*1980*/  @P3 LDC.64 R18, c[0x0][0x438] ;  /* 0x00010e00ff123b82 */ /* 0x002e640000000a00 */
[----:B------:R-:W4:Y:S04]  /*1990*/  LDL.LU R239, [R1+0xa0] ;  /* 0x0000a00001ef7983 */ /* 0x000f280000300800 */
[----:B------:R-:W4:Y:S04]  /*19a0*/  LDL R191, [R1+0x15c] ;  /* 0x00015c0001bf7983 */ /* 0x000f280000100800 */
[----:B------:R-:W4:Y:S04]  /*19b0*/  LDL.LU R240, [R1+0xa8] ;  /* 0x0000a80001f07983 */ /* 0x000f280000300800 */
[----:B------:R-:W4:Y:S04]  /*19c0*/  LDL.LU R226, [R1+0x1c] ;  /* 0x00001c0001e27983 */ /* 0x000f280000300800 */
[----:B------:R-:W4:Y:S04]  /*19d0*/  LDL R225, [R1+0x1b0] ;  /* 0x0001b00001e17983 */ /* 0x000f280000100800 */
[----:B------:R-:W4:Y:S01]  /*19e0*/  LDL.LU R212, [R1+0xa4] ;  /* 0x0000a40001d47983 */ /* 0x000f220000300800 */
[----:B-1----:R-:W-:-:S05]  /*19f0*/  @P3 IMAD.WIDE.U32 R18, R0, 0x20, R18 ;  /* 0x0000002000123825 */ /* 0x002fca00078e0012 */
[----:B------:R-:W5:Y:S04]  /*1a00*/  @P3 LDG.E.128 R68, desc[UR6][R18.64] ;  /* 0x0000000612443981 */ /* 0x000f68000c1e1d00 */
[----:B------:R0:W5:Y:S02]  /*1a10*/  @P3 LDG.E.128 R64, desc[UR6][R18.64+0x10] ;  /* 0x0000100612403981 */ /* 0x000164000c1e1d00 */
[----:B0-----:R-:W-:-:S05]  /*1a20*/  IMAD.WIDE.U32 R18, R0, 0x8, R24 ;  /* 0x0000000800127825 */ /* 0x001fca00078e0018 */
[----:B------:R2:W5:Y:S02]  /*1a30*/  LDG.E.64 R24, desc[UR6][R18.64] ;  /* 0x0000000612187981 */ /* 0x000564000c1e1b00 */
[----:B--2---:R-:W-:Y:S01]  /*1a40*/  SHF.L.U32 R19, R20, 0x10, RZ ;  /* 0x0000001014137819 */ /* 0x004fe200000006ff */
[----:B---3--:R-:W-:-:S04]  /*1a50*/  FADD.FTZ R18, -R204, R184 ;  /* 0x000000b8cc127221 */ /* 0x008fc80000010100 */
[----:B-----5:R-:W-:Y:S01]  /*1a60*/  FMUL.FTZ R196, R5, R18 ;  /* 0x0000001205c47220 */ /* 0x020fe20000410000 */
[----:B----4-:R-:W-:Y:S01]  /*1a70*/  SHF.L.U32 R18, R176, 0x10, RZ ;  /* 0x00000010b0127819 */ /* 0x010fe200000006ff */
[----:B------:R-:W-:-:S04]  /*1a80*/  FADD.FTZ R20, -R204, R186 ;  /* 0x000000bacc147221 */ /* 0x000fc80000010100 */
[----:B------:R-:W-:Y:S01]  /*1a90*/  FADD.FTZ R232, R232, R18 ;  /* 0x00000012e8e87221 */ /* 0x000fe20000010000 */
[----:B------:R-:W-:-:S04]  /*1aa0*/  FFMA.FTZ R205, R196, R18, R205 ;  /* 0x00000012c4cd7223 */ /* 0x000fc800000100cd */
[----:B------:R-:W-:Y:S04]  /*1ab0*/  STL [R1+0x10], R232 ;  /* 0x000010e801007387 */ /* 0x000fe80000100800 */
[----:B------:R0:W-:Y:S02]  /*1ac0*/  STL [R1+0xb0], R205 ;  /* 0x0000b0cd01007387 */ /* 0x0001e40000100800 */
[----:B0-----:R-:W-:Y:S01]  /*1ad0*/  FMUL.FTZ R205, R5, R20 ;  /* 0x0000001405cd7220 */ /* 0x001fe20000410000 */
[----:B------:R-:W-:Y:S02]  /*1ae0*/  FADD.FTZ R20, -R204, R180 ;  /* 0x000000b4cc147221 */ /* 0x000fe40000010100 */
[----:B------:R-:W2:Y:S01]  /*1af0*/  LDL R180, [R1+0x1a8] ;  /* 0x0001a80001b47983 */ /* 0x000ea20000100800 */
[----:B------:R-:W-:Y:S01]  /*1b00*/  FMUL.FTZ R232, R19, R18 ;  /* 0x0000001213e87220 */ /* 0x000fe20000410000 */
[----:B------:R-:W-:-:S02]  /*1b10*/  SHF.L.U32 R18, R177, 0x10, RZ ;  /* 0x00000010b1127819 */ /* 0x000fc400000006ff */
[----:B------:R-:W-:Y:S01]  /*1b20*/  SHF.L.U32 R19, R248, 0x10, RZ ;  /* 0x00000010f8137819 */ /* 0x000fe200000006ff */
[----:B------:R-:W3:Y:S02]  /*1b30*/  LDL.LU R186, [R1+0x14] ;  /* 0x0000140001ba7983 */ /* 0x000ee40000300800 */
[----:B------:R-:W-:Y:S01]  /*1b40*/  FADD.FTZ R200, R200, R18 ;  /* 0x00000012c8c87221 */ /* 0x000fe20000010000 */
[-C--:B------:R-:W-:Y:S01]  /*1b50*/  FFMA.FTZ R244, R205, R18.reuse, R244 ;  /* 0x00000012cdf47223 */ /* 0x080fe200000100f4 */
[----:B------:R-:W-:Y:S01]  /*1b60*/  FMUL.FTZ R248, R19, R18 ;  /* 0x0000001213f87220 */ /* 0x000fe20000410000 */
[----:B------:R-:W-:Y:S02]  /*1b70*/  SHF.L.U32 R18, R178, 0x10, RZ ;  /* 0x00000010b2127819 */ /* 0x000fe400000006ff */
[----:B------:R0:W-:Y:S04]  /*1b80*/  STL [R1+0x18], R200 ;  /* 0x000018c801007387 */ /* 0x0001e80000100800 */
[----:B------:R-:W4:Y:S01]  /*1b90*/  LDL.LU R214, [R1+0xb4] ;  /* 0x0000b40001d67983 */ /* 0x000f220000300800 */
[----:B0-----:R-:W-:Y:S01]  /*1ba0*/  FMUL.FTZ R200, R5, R20 ;  /* 0x0000001405c87220 */ /* 0x001fe20000410000 */
[----:B------:R-:W-:-:S03]  /*1bb0*/  SHF.L.U32 R20, R195, 0x10, RZ ;  /* 0x00000010c3147819 */ /* 0x000fc600000006ff */
[----:B------:R-:W-:Y:S01]  /*1bc0*/  FFMA.FTZ R239, R200, R18, R239 ;  /* 0x00000012c8ef7223 */ /* 0x000fe200000100ef */
[----:B------:R0:W-:Y:S01]  /*1bd0*/  STL [R1+0xb8], R244 ;  /* 0x0000b8f401007387 */ /* 0x0001e20000100800 */
[----:B------:R-:W-:-:S03]  /*1be0*/  FADD.FTZ R144, R144, R18 ;  /* 0x0000001290907221 */ /* 0x000fc60000010000 */
[----:B------:R1:W-:Y:S01]  /*1bf0*/  STL [R1+0xa0], R239 ;  /* 0x0000a0ef01007387 */ /* 0x0003e20000100800 */
[----:B0-----:R-:W-:Y:S01]  /*1c00*/  FMUL.FTZ R244, R20, R18 ;  /* 0x0000001214f47220 */ /* 0x001fe20000410000 */
[C---:B------:R-:W-:Y:S02]  /*1c10*/  FADD.FTZ R18, -R204.reuse, R185 ;  /* 0x000000b9cc127221 */ /* 0x040fe40000010100 */
[----:B------:R-:W4:Y:S04]  /*1c20*/  LDL R185, [R1+0x1ac] ;  /* 0x0001ac0001b97983 */ /* 0x000f280000100800 */
[----:B------:R-:W4:Y:S01]  /*1c30*/  LDL.LU R184, [R1+0xbc] ;  /* 0x0000bc0001b87983 */ /* 0x000f220000300800 */
[----:B------:R-:W-:-:S04]  /*1c40*/  FADD.FTZ R19, -R204, R182 ;  /* 0x000000b6cc137221 */ /* 0x000fc80000010100 */
[----:B------:R-:W-:Y:S01]  /*1c50*/  FMUL.FTZ R195, R5, R19 ;  /* 0x0000001305c37220 */ /* 0x000fe20000410000 */
[----:B------:R-:W-:-:S05]  /*1c60*/  SHF.L.U32 R19, R179, 0x10, RZ ;  /* 0x00000010b3137819 */ /* 0x000fca00000006ff */
[----:B------:R-:W-:Y:S01]  /*1c70*/  FFMA.FTZ R240, R195, R19, R240 ;  /* 0x00000013c3f07223 */ /* 0x000fe200000100f0 */
[----:B------:R-:W-:Y:S01]  /*1c80*/  SHF.L.U32 R20, R191, 0x10, RZ ;  /* 0x00000010bf147819 */ /* 0x000fe200000006ff */
[----:B------:R-:W-:-:S03]  /*1c90*/  FMUL.FTZ R191, R5, R18 ;  /* 0x0000001205bf7220 */ /* 0x000fc60000410000 */
[----:B------:R0:W-:Y:S04]  /*1ca0*/  STL [R1+0xa8], R240 ;  /* 0x0000a8f001007387 */ /* 0x0001e80000100800 */
[----:B------:R-:W4:Y:S01]  /*1cb0*/  LDL R182, [R1+0x1b4] ;  /* 0x0001b40001b67983 */ /* 0x000f220000100800 */
[----:B--2---:R-:W-:-:S03]  /*1cc0*/  SHF.L.U32 R18, R180, 0x10, RZ ;  /* 0x00000010b4127819 */ /* 0x004fc600000006ff */
[----:B------:R-:W2:Y:S01]  /*1cd0*/  LDL.LU R180, [R1+0xac] ;  /* 0x0000ac0001b47983 */ /* 0x000ea20000300800 */
[----:B------:R-:W-:Y:S01]  /*1ce0*/  PRMT R176, R176, 0x7632, R176 ;  /* 0x00007632b0b07816 */ /* 0x000fe200000000b0 */
[----:B-1----:R-:W-:Y:S01]  /*1cf0*/  FMUL.FTZ R239, R20, R19 ;  /* 0x0000001314ef7220 */ /* 0x002fe20000410000 */
[----:B------:R-:W-:Y:S01]  /*1d00*/  FADD.FTZ R146, R146, R19 ;  /* 0x0000001392927221 */ /* 0x000fe20000010000 */
[----:B------:R-:W-:Y:S02]  /*1d10*/  PRMT R20, R177, 0x7632, R20 ;  /* 0x00007632b1147816 */ /* 0x000fe40000000014 */
[----:B------:R-:W-:Y:S02]  /*1d20*/  SHF.L.U32 R19, R176, 0x10, RZ ;  /* 0x00000010b0137819 */ /* 0x000fe400000006ff */
[----:B------:R-:W-:-:S03]  /*1d30*/  SHF.L.U32 R20, R20, 0x10, RZ ;  /* 0x0000001014147819 */ /* 0x000fc600000006ff */
[-C--:B0-----:R-:W-:Y:S01]  /*1d40*/  FMUL.FTZ R240, R18, R19.reuse ;  /* 0x0000001312f07220 */ /* 0x081fe20000410000 */
[----:B------:R-:W-:Y:S01]  /*1d50*/  FADD.FTZ R18, -R204, R187 ;  /* 0x000000bbcc127221 */ /* 0x000fe20000010100 */
[--C-:B---3--:R-:W-:Y:S01]  /*1d60*/  FADD.FTZ R186, R186, R19.reuse ;  /* 0x00000013baba7221 */ /* 0x108fe20000010000 */
[----:B----4-:R-:W-:Y:S01]  /*1d70*/  FFMA.FTZ R214, R191, R19, R214 ;  /* 0x00000013bfd67223 */ /* 0x010fe200000100d6 */
[----:B------:R-:W-:Y:S01]  /*1d80*/  FADD.FTZ R226, R226, R20 ;  /* 0x00000014e2e27221 */ /* 0x000fe20000010000 */
[----:B------:R-:W-:Y:S01]  /*1d90*/  FMUL.FTZ R18, R5, R18 ;  /* 0x0000001205127220 */ /* 0x000fe20000410000 */
[----:B------:R-:W-:Y:S01]  /*1da0*/  PRMT R19, R178, 0x7632, R19 ;  /* 0x00007632b2137816 */ /* 0x000fe20000000013 */
[----:B------:R-:W-:Y:S01]  /*1db0*/  FADD.FTZ R176, -R204, R181 ;  /* 0x000000b5ccb07221 */ /* 0x000fe20000010100 */
[----:B------:R-:W-:Y:S04]  /*1dc0*/  STL [R1+0xb4], R214 ;  /* 0x0000b4d601007387 */ /* 0x000fe80000100800 */
[----:B------:R-:W-:Y:S04]  /*1dd0*/  STL [R1+0x14], R186 ;  /* 0x000014ba01007387 */ /* 0x000fe80000100800 */
[----:B------:R0:W-:Y:S01]  /*1de0*/  STL [R1+0x1c], R226 ;  /* 0x00001ce201007387 */ /* 0x0001e20000100800 */
[----:B------:R-:W-:Y:S01]  /*1df0*/  SHF.L.U32 R177, R185, 0x10, RZ ;  /* 0x00000010b9b17819 */ /* 0x000fe200000006ff */
[----:B------:R-:W-:-:S04]  /*1e00*/  FFMA.FTZ R184, R18, R20, R184 ;  /* 0x0000001412b87223 */ /* 0x000fc800000100b8 */
[----:B0-----:R-:W-:Y:S01]  /*1e10*/  FMUL.FTZ R226, R177, R20 ;  /* 0x00000014b1e27220 */ /* 0x001fe20000410000 */
[----:B------:R-:W-:Y:S01]  /*1e20*/  SHF.L.U32 R20, R19, 0x10, RZ ;  /* 0x0000001013147819 */ /* 0x000fe200000006ff */
[----:B------:R-:W-:Y:S01]  /*1e30*/  FMUL.FTZ R19, R5, R176 ;  /* 0x000000b005137220 */ /* 0x000fe20000410000 */
[----:B------:R-:W-:-:S03]  /*1e40*/  SHF.L.U32 R176, R225, 0x10, RZ ;  /* 0x00000010e1b07819 */ /* 0x000fc600000006ff */
[----:B------:R-:W-:Y:S01]  /*1e50*/  FADD.FTZ R145, R145, R20 ;  /* 0x0000001491917221 */ /* 0x000fe20000010000 */
[-C--:B------:R-:W-:Y:S01]  /*1e60*/  FFMA.FTZ R212, R19, R20.reuse, R212 ;  /* 0x0000001413d47223 */ /* 0x080fe200000100d4 */
[----:B------:R-:W-:Y:S01]  /*1e70*/  FMUL.FTZ R225, R176, R20 ;  /* 0x00000014b0e17220 */ /* 0x000fe20000410000 */
[----:B------:R-:W-:-:S04]  /*1e80*/  FFMA.FTZ R20, R196, R232, RZ ;  /* 0x000000e8c4147223 */ /* 0x000fc800000100ff */
[----:B------:R-:W-:Y:S01]  /*1e90*/  FFMA.FTZ R20, R191, R240, R20 ;  /* 0x000000f0bf147223 */ /* 0x000fe20000010014 */
[----:B------:R-:W-:Y:S01]  /*1ea0*/  PRMT R179, R179, 0x7632, R179 ;  /* 0x00007632b3b37816 */ /* 0x000fe200000000b3 */
[----:B------:R-:W-:Y:S02]  /*1eb0*/  FADD.FTZ R177, -R204, R183 ;  /* 0x000000b7ccb17221 */ /* 0x000fe40000010100 */
[----:B------:R-:W-:Y:S01]  /*1ec0*/  FFMA.FTZ R20, R205, R248, R20 ;  /* 0x000000f8cd147223 */ /* 0x000fe20000010014 */
[----:B------:R-:W-:Y:S01]  /*1ed0*/  SHF.L.U32 R179, R179, 0x10, RZ ;  /* 0x00000010b3b37819 */ /* 0x000fe200000006ff */
[----:B------:R-:W-:Y:S02]  /*1ee0*/  FADD.FTZ R176, RZ, R232 ;  /* 0x000000e8ffb07221 */ /* 0x000fe40000010000 */
[----:B------:R-:W-:Y:S01]  /*1ef0*/  FFMA.FTZ R178, R18, R226, R20 ;  /* 0x000000e212b27223 */ /* 0x000fe20000010014 */
[----:B------:R-:W-:Y:S01]  /*1f00*/  FMUL.FTZ R20, R5, R177 ;  /* 0x000000b105147220 */ /* 0x000fe20000410000 */
[----:B------:R-:W-:Y:S01]  /*1f10*/  FADD.FTZ R176, R176, R240 ;  /* 0x000000f0b0b07221 */ /* 0x000fe20000010000 */
[----:B------:R-:W-:Y:S03]  /*1f20*/  STL [R1+0xbc], R184 ;  /* 0x0000bcb801007387 */ /* 0x000fe60000100800 */
[----:B------:R-:W-:Y:S01]  /*1f30*/  FADD.FTZ R176, R176, R248 ;  /* 0x000000f8b0b07221 */ /* 0x000fe20000010000 */
[----:B------:R0:W-:Y:S03]  /*1f40*/  STL [R1+0xa4], R212 ;  /* 0x0000a4d401007387 */ /* 0x0001e60000100800 */
[----:B------:R-:W-:Y:S01]  /*1f50*/  FADD.FTZ R176, R176, R226 ;  /* 0x000000e2b0b07221 */ /* 0x000fe20000010000 */
[----:B------:R-:W-:-:S03]  /*1f60*/  FFMA.FTZ R178, R200, R244, R178 ;  /* 0x000000f4c8b27223 */ /* 0x000fc600000100b2 */
[----:B------:R-:W-:Y:S01]  /*1f70*/  FADD.FTZ R176, R176, R244 ;  /* 0x000000f4b0b07221 */ /* 0x000fe20000010000 */
[----:B------:R-:W-:Y:S01]  /*1f80*/  SHF.L.U32 R177, R182, 0x10, RZ ;  /* 0x00000010b6b17819 */ /* 0x000fe200000006ff */
[----:B------:R-:W-:Y:S02]  /*1f90*/  FFMA.FTZ R178, R19, R225, R178 ;  /* 0x000000e113b27223 */ /* 0x000fe400000100b2 */
[----:B------:R-:W-:Y:S02]  /*1fa0*/  FADD.FTZ R176, R176, R225 ;  /* 0x000000e1b0b07221 */ /* 0x000fe40000010000 */
[----:B0-----:R-:W-:Y:S01]  /*1fb0*/  FMUL.FTZ R212, R177, R179 ;  /* 0x000000b3b1d47220 */ /* 0x001fe20000410000 */
[----:B------:R-:W-:Y:S01]  /*1fc0*/  FFMA.FTZ R178, R195, R239, R178 ;  /* 0x000000efc3b27223 */ /* 0x000fe200000100b2 */
[----:B------:R-:W-:Y:S01]  /*1fd0*/  FADD.FTZ R176, R176, R239 ;  /* 0x000000efb0b07221 */ /* 0x000fe20000010000 */
[----:B------:R-:W-:Y:S01]  /*1fe0*/  FADD.FTZ R147, R147, R179 ;  /* 0x000000b393937221 */ /* 0x000fe20000010000 */
[----:B------:R-:W-:Y:S01]  /*1ff0*/  IADD3 R214, PT, PT, R0, 0x20, RZ ;  /* 0x0000002000d67810 */ /* 0x000fe20007ffe0ff */
[----:B------:R-:W-:Y:S01]  /*2000*/  FFMA.FTZ R215, R20, R212, R178 ;  /* 0x000000d414d77223 */ /* 0x000fe200000100b2 */
[----:B------:R-:W-:Y:S01]  /*2010*/  FADD.FTZ R216, R176, R212 ;  /* 0x000000d4b0d87221 */ /* 0x000fe20000010000 */
[----:B--2---:R-:W-:-:S05]  /*2020*/  FFMA.FTZ R180, R20, R179, R180 ;  /* 0x000000b314b47223 */ /* 0x004fca00000100b4 */
[----:B------:R0:W-:Y:S02]  /*2030*/  STL [R1+0xac], R180 ;  /* 0x0000acb401007387 */ /* 0x0001e40000100800 */
.L_x_8278:
[----:B------:R-:W-:Y:S05]  /*2040*/  BSYNC.RECONVERGENT B1 ;  /* 0x0000000000017941 */ /* 0x000fea0003800200 */
.L_x_8277:
        /* <DEDUP_REMOVED lines=10> */
[----:B-1----:R-:W-:-:S03]  /*20f0*/  IMAD.WIDE.U32 R26, R214, 0x20, R26 ;  /* 0x00000020d61a7825 */ /* 0x002fc600078e001a */
[----:B------:R-:W3:Y:S04]  /*2100*/  LDL R211, [R1+0x14c] ;  /* 0x00014c0001d37983 */ /* 0x000ee80000100800 */
[----:B------:R-:W3:Y:S01]  /*2110*/  LDG.E.128 R184, desc[UR6][R26.64] ;  /* 0x000000061ab87981 */ /* 0x000ee2000c1e1d00 */
[----:B----4-:R-:W-:-:S03]  /*2120*/  IMAD.WIDE.U32 R176, R214, 0x10, R176 ;  /* 0x00000010d6b07825 */ /* 0x010fc600078e00b0 */
[----:B0-----:R-:W4:Y:S04]  /*2130*/  LDG.E.128 R180, desc[UR6][R26.64+0x10] ;  /* 0x000010061ab47981 */ /* 0x001f28000c1e1d00 */
[----:B------:R-:W4:Y:S04]  /*2140*/  LDL.LU R224, [R1+0x88] ;  /* 0x0000880001e07983 */ /* 0x000f280000300800 */
[----:B------:R-:W4:Y:S01]  /*2150*/  LDG.E.128 R176, desc[UR6][R176.64] ;  /* 0x00000006b0b07981 */ /* 0x000f22000c1e1d00 */
[----:B--2---:R-:W-:Y:S01]  /*2160*/  SHF.L.U32 R10, R13, 0x10, RZ ;  /* 0x000000100d0a7819 */ /* 0x004fe200000006ff */
[----:B---3--:R-:W-:-:S04]  /*2170*/  FADD.FTZ R7, -R204, R184 ;  /* 0x000000b8cc077221 */ /* 0x008fc80000010100 */
[----:B-----5:R-:W-:Y:S01]  /*2180*/  FMUL.FTZ R208, R5, R7 ;  /* 0x0000000705d07220 */ /* 0x020fe20000410000 */
[----:B------:R-:W-:Y:S01]  /*2190*/  FADD.FTZ R13, -R204, R186 ;  /* 0x000000bacc0d7221 */ /* 0x000fe20000010100 */
[----:B----4-:R-:W-:-:S03]  /*21a0*/  SHF.L.U32 R7, R176, 0x10, RZ ;  /* 0x00000010b0077819 */ /* 0x010fc600000006ff */
[----:B------:R-:W-:Y:S02]  /*21b0*/  FMUL.FTZ R203, R5, R13 ;  /* 0x0000000d05cb7220 */ /* 0x000fe40000410000 */
[----:B------:R-:W-:Y:S01]  /*21c0*/  FFMA.FTZ R238, R208, R7, R238 ;  /* 0x00000007d0ee7223 */ /* 0x000fe200000100ee */
[----:B------:R-:W-:-:S04]  /*21d0*/  FADD.FTZ R13, -R204, R180 ;  /* 0x000000b4cc0d7221 */ /* 0x000fc80000010100 */
[----:B------:R-:W-:Y:S04]  /*21e0*/  STL [R1+0x90], R238 ;  /* 0x000090ee01007387 */ /* 0x000fe80000100800 */
[----:B------:R-:W2:Y:S01]  /*21f0*/  LDL R180, [R1+0x198] ;  /* 0x0001980001b47983 */ /* 0x000ea20000100800 */
[----:B------:R-:W-:Y:S01]  /*2200*/  ISETP.NE.U32.AND P3, PT, RZ, UR10, PT ;  /* 0x0000000aff007c0c */ /* 0x000fe2000bf65070 */
[----:B------:R-:W-:Y:S01]  /*2210*/  FADD.FTZ R140, R140, R7 ;  /* 0x000000078c8c7221 */ /* 0x000fe20000010000 */
[----:B------:R-:W-:Y:S01]  /*2220*/  FMUL.FTZ R251, R10, R7 ;  /* 0x000000070afb7220 */ /* 0x000fe20000410000 */
[----:B------:R-:W-:Y:S02]  /*2230*/  SHF.L.U32 R7, R177, 0x10, RZ ;  /* 0x00000010b1077819 */ /* 0x000fe400000006ff */
[----:B------:R-:W-:-:S02]  /*2240*/  ISETP.NE.AND.EX P3, PT, RZ, UR11, PT, P3 ;  /* 0x0000000bff007c0c */ /* 0x000fc4000bf65330 */
[----:B------:R-:W-:Y:S01]  /*2250*/  SHF.L.U32 R10, R223, 0x10, RZ ;  /* 0x00000010df0a7819 */ /* 0x000fe200000006ff */
[-C--:B------:R-:W-:Y:S01]  /*2260*/  FFMA.FTZ R199, R203, R7.reuse, R199 ;  /* 0x00000007cbc77223 */ /* 0x080fe200000100c7 */
[----:B------:R-:W-:Y:S01]  /*2270*/  FADD.FTZ R142, R142, R7 ;  /* 0x000000078e8e7221 */ /* 0x000fe20000010000 */
[----:B------:R-:W3:Y:S02]  /*2280*/  LDL.LU R223, [R1+0x94] ;  /* 0x0000940001df7983 */ /* 0x000ee40000300800 */
[----:B------:R-:W-:Y:S01]  /*2290*/  FMUL.FTZ R247, R10, R7 ;  /* 0x000000070af77220 */ /* 0x000fe20000410000 */
[----:B------:R-:W-:Y:S01]  /*22a0*/  SHF.L.U32 R7, R178, 0x10, RZ ;  /* 0x00000010b2077819 */ /* 0x000fe200000006ff */
[----:B------:R0:W-:Y:S04]  /*22b0*/  STL [R1+0x98], R199 ;  /* 0x000098c701007387 */ /* 0x0001e80000100800 */
[----:B------:R-:W1:Y:S01]  /*22c0*/  @P3 LDC.64 R26, c[0x0][0x438] ;  /* 0x00010e00ff1a3b82 */ /* 0x000e620000000a00 */
[----:B0-----:R-:W-:Y:S01]  /*22d0*/  FMUL.FTZ R199, R5, R13 ;  /* 0x0000000d05c77220 */ /* 0x001fe20000410000 */
[----:B------:R-:W-:-:S03]  /*22e0*/  SHF.L.U32 R13, R237, 0x10, RZ ;  /* 0x00000010ed0d7819 */ /* 0x000fc600000006ff */
[-C--:B------:R-:W-:Y:S02]  /*22f0*/  FFMA.FTZ R194, R199, R7.reuse, R194 ;  /* 0x00000007c7c27223 */ /* 0x080fe400000100c2 */
[----:B------:R-:W-:Y:S01]  /*2300*/  FMUL.FTZ R243, R13, R7 ;  /* 0x000000070df37220 */ /* 0x000fe20000410000 */
[----:B------:R-:W-:Y:S02]  /*2310*/  SHF.L.U32 R13, R211, 0x10, RZ ;  /* 0x00000010d30d7819 */ /* 0x000fe400000006ff */
[----:B------:R0:W-:Y:S04]  /*2320*/  STL [R1+0x80], R194 ;  /* 0x000080c201007387 */ /* 0x0001e80000100800 */
[----:B------:R-:W4:Y:S01]  /*2330*/  LDL R211, [R1+0x19c] ;  /* 0x00019c0001d37983 */ /* 0x000f220000100800 */
[----:B------:R-:W-:Y:S01]  /*2340*/  FADD.FTZ R136, R136, R7 ;  /* 0x0000000788887221 */ /* 0x000fe20000010000 */
[----:B------:R-:W-:-:S02]  /*2350*/  FADD.FTZ R7, -R204, R185 ;  /* 0x000000b9cc077221 */ /* 0x000fc40000010100 */
[----:B------:R-:W4:Y:S01]  /*2360*/  LDL.LU R186, [R1+0x9c] ;  /* 0x00009c0001ba7983 */ /* 0x000f220000300800 */
[----:B------:R-:W-:-:S03]  /*2370*/  FADD.FTZ R10, -R204, R182 ;  /* 0x000000b6cc0a7221 */ /* 0x000fc60000010100 */
[----:B------:R-:W4:Y:S01]  /*2380*/  LDL R185, [R1+0x1a0] ;  /* 0x0001a00001b97983 */ /* 0x000f220000100800 */
[----:B0-----:R-:W-:Y:S01]  /*2390*/  FMUL.FTZ R194, R5, R10 ;  /* 0x0000000a05c27220 */ /* 0x001fe20000410000 */
[----:B------:R-:W-:Y:S02]  /*23a0*/  SHF.L.U32 R10, R179, 0x10, RZ ;  /* 0x00000010b30a7819 */ /* 0x000fe400000006ff */
[----:B------:R-:W4:Y:S01]  /*23b0*/  LDL.LU R184, [R1+0x84] ;  /* 0x0000840001b87983 */ /* 0x000f220000300800 */
[----:B-1----:R-:W-:-:S04]  /*23c0*/  @P3 IMAD.WIDE.U32 R26, R214, 0x20, R26 ;  /* 0x00000020d61a3825 */ /* 0x002fc800078e001a */
[-C--:B------:R-:W-:Y:S01]  /*23d0*/  FFMA.FTZ R224, R194, R10.reuse, R224 ;  /* 0x0000000ac2e07223 */ /* 0x080fe200000100e0 */
[----:B------:R-:W-:Y:S01]  /*23e0*/  FMUL.FTZ R237, R13, R10 ;  /* 0x0000000a0ded7220 */ /* 0x000fe20000410000 */
[----:B------:R-:W5:Y:S04]  /*23f0*/  @P3 LDG.E.128 R60, desc[UR6][R26.64] ;  /* 0x000000061a3c3981 */ /* 0x000f68000c1e1d00 */
[----:B------:R0:W5:Y:S04]  /*2400*/  @P3 LDG.E.128 R56, desc[UR6][R26.64+0x10] ;  /* 0x000010061a383981 */ /* 0x000168000c1e1d00 */
[----:B------:R1:W-:Y:S04]  /*2410*/  STL [R1+0x88], R224 ;  /* 0x000088e001007387 */ /* 0x0003e80000100800 */
[----:B------:R-:W4:Y:S01]  /*2420*/  LDL R182, [R1+0x1a4] ;  /* 0x0001a40001b67983 */ /* 0x000f220000100800 */
[----:B0-----:R-:W0:Y:S02]  /*2430*/  LDC.64 R26, c[0x0][0x3b0] ;  /* 0x0000ec00ff1a7b82 */ /* 0x001e240000000a00 */
[----:B0-----:R-:W-:-:S06]  /*2440*/  IMAD.WIDE.U32 R26, R214, 0x8, R26 ;  /* 0x00000008d61a7825 */ /* 0x001fcc00078e001a */
[----:B------:R-:W5:Y:S01]  /*2450*/  LDG.E.64 R26, desc[UR6][R26.64] ;  /* 0x000000061a1a7981 */ /* 0x000f62000c1e1b00 */
[----:B--2---:R-:W-:-:S03]  /*2460*/  SHF.L.U32 R13, R180, 0x10, RZ ;  /* 0x00000010b40d7819 */ /* 0x004fc600000006ff */
[----:B------:R-:W2:Y:S01]  /*2470*/  LDL.LU R180, [R1+0x8c] ;  /* 0x00008c0001b47983 */ /* 0x000ea20000300800 */
[----:B------:R-:W-:Y:S01]  /*2480*/  PRMT R21, R176, 0x7632, R21 ;  /* 0x00007632b0157816 */ /* 0x000fe20000000015 */
[----:B------:R-:W-:Y:S01]  /*2490*/  FADD.FTZ R138, R138, R10 ;  /* 0x0000000a8a8a7221 */ /* 0x000fe20000010000 */
[----:B------:R-:W-:Y:S02]  /*24a0*/  FMUL.FTZ R7, R5, R7 ;  /* 0x0000000705077220 */ /* 0x000fe40000410000 */
[----:B------:R-:W-:Y:S02]  /*24b0*/  SHF.L.U32 R10, R21, 0x10, RZ ;  /* 0x00000010150a7819 */ /* 0x000fe400000006ff */
[----:B------:R-:W-:-:S03]  /*24c0*/  PRMT R21, R177, 0x7632, R21 ;  /* 0x00007632b1157816 */ /* 0x000fc60000000015 */
[-C--:B---3--:R-:W-:Y:S01]  /*24d0*/  FFMA.FTZ R223, R7, R10.reuse, R223 ;  /* 0x0000000a07df7223 */ /* 0x088fe200000100df */
[----:B------:R-:W-:Y:S01]  /*24e0*/  FADD.FTZ R141, R141, R10 ;  /* 0x0000000a8d8d7221 */ /* 0x000fe20000010000 */
[----:B------:R-:W-:Y:S01]  /*24f0*/  FMUL.FTZ R238, R13, R10 ;  /* 0x0000000a0dee7220 */ /* 0x000fe20000410000 */
[C---:B------:R-:W-:Y:S01]  /*2500*/  FADD.FTZ R10, -R204.reuse, R187 ;  /* 0x000000bbcc0a7221 */ /* 0x040fe20000010100 */
[----:B------:R-:W-:Y:S01]  /*2510*/  SHF.L.U32 R21, R21, 0x10, RZ ;  /* 0x0000001015157819 */ /* 0x000fe200000006ff */
[----:B------:R-:W-:Y:S01]  /*2520*/  FADD.FTZ R176, -R204, R181 ;  /* 0x000000b5ccb07221 */ /* 0x000fe20000010100 */
[----:B------:R-:W-:Y:S01]  /*2530*/  PRMT R13, R178, 0x7632, R13 ;  /* 0x00007632b20d7816 */ /* 0x000fe2000000000d */
[----:B------:R-:W-:Y:S02]  /*2540*/  FMUL.FTZ R10, R5, R10 ;  /* 0x0000000a050a7220 */ /* 0x000fe40000410000 */
[----:B------:R-:W-:Y:S01]  /*2550*/  FADD.FTZ R143, R143, R21 ;  /* 0x000000158f8f7221 */ /* 0x000fe20000010000 */
[----:B------:R0:W-:Y:S01]  /*2560*/  STL [R1+0x94], R223 ;  /* 0x000094df01007387 */ /* 0x0001e20000100800 */
[----:B----4-:R-:W-:Y:S01]  /*2570*/  SHF.L.U32 R177, R211, 0x10, RZ ;  /* 0x00000010d3b17819 */ /* 0x010fe200000006ff */
[----:B------:R-:W-:-:S04]  /*2580*/  FFMA.FTZ R186, R10, R21, R186 ;  /* 0x000000150aba7223 */ /* 0x000fc800000100ba */
[----:B-1----:R-:W-:Y:S01]  /*2590*/  FMUL.FTZ R224, R177, R21 ;  /* 0x00000015b1e07220 */ /* 0x002fe20000410000 */
[----:B------:R-:W-:Y:S01]  /*25a0*/  SHF.L.U32 R21, R13, 0x10, RZ ;  /* 0x000000100d157819 */ /* 0x000fe200000006ff */
[----:B------:R-:W-:Y:S01]  /*25b0*/  FMUL.FTZ R13, R5, R176 ;  /* 0x000000b0050d7220 */ /* 0x000fe20000410000 */
[----:B------:R-:W-:Y:S01]  /*25c0*/  SHF.L.U32 R178, R185, 0x10, RZ ;  /* 0x00000010b9b27819 */ /* 0x000fe200000006ff */
[----:B------:R-:W-:Y:S02]  /*25d0*/  FADD.FTZ R176, R216, R251 ;  /* 0x000000fbd8b07221 */ /* 0x000fe40000010000 */
[----:B------:R-:W-:Y:S01]  /*25e0*/  FADD.FTZ R137, R137, R21 ;  /* 0x0000001589897221 */ /* 0x000fe20000010000 */
[-C--:B------:R-:W-:Y:S01]  /*25f0*/  FFMA.FTZ R184, R13, R21.reuse, R184 ;  /* 0x000000150db87223 */ /* 0x080fe200000100b8 */
[----:B0-----:R-:W-:Y:S01]  /*2600*/  FMUL.FTZ R223, R178, R21 ;  /* 0x00000015b2df7220 */ /* 0x001fe20000410000 */
[----:B------:R-:W-:Y:S01]  /*2610*/  FADD.FTZ R21, R176, R238 ;  /* 0x000000eeb0157221 */ /* 0x000fe20000010000 */
[----:B------:R-:W-:Y:S01]  /*2620*/  PRMT R179, R179, 0x7632, R179 ;  /* 0x00007632b3b37816 */ /* 0x000fe200000000b3 */
[----:B------:R-:W-:-:S02]  /*2630*/  FADD.FTZ R176, -R204, R183 ;  /* 0x000000b7ccb07221 */ /* 0x000fc40000010100 */
[----:B------:R-:W-:Y:S01]  /*2640*/  FADD.FTZ R21, R21, R247 ;  /* 0x000000f715157221 */ /* 0x000fe20000010000 */
[----:B------:R-:W-:Y:S01]  /*2650*/  SHF.L.U32 R179, R179, 0x10, RZ ;  /* 0x00000010b3b37819 */ /* 0x000fe200000006ff */
[----:B------:R-:W-:Y:S02]  /*2660*/  FFMA.FTZ R177, R208, R251, R215 ;  /* 0x000000fbd0b17223 */ /* 0x000fe400000100d7 */
[----:B------:R-:W-:Y:S01]  /*2670*/  FADD.FTZ R178, R21, R224 ;  /* 0x000000e015b27221 */ /* 0x000fe20000010000 */
[----:B------:R-:W-:Y:S01]  /*2680*/  FMUL.FTZ R21, R5, R176 ;  /* 0x000000b005157220 */ /* 0x000fe20000410000 */
[----:B------:R-:W-:Y:S01]  /*2690*/  FFMA.FTZ R177, R7, R238, R177 ;  /* 0x000000ee07b17223 */ /* 0x000fe200000100b1 */
[----:B------:R1:W-:Y:S03]  /*26a0*/  STL [R1+0x9c], R186 ;  /* 0x00009cba01007387 */ /* 0x0003e60000100800 */
[----:B------:R-:W-:Y:S01]  /*26b0*/  FFMA.FTZ R177, R203, R247, R177 ;  /* 0x000000f7cbb17223 */ /* 0x000fe200000100b1 */
[----:B------:R1:W-:Y:S03]  /*26c0*/  STL [R1+0x84], R184 ;  /* 0x000084b801007387 */ /* 0x0003e60000100800 */
[----:B------:R-:W-:Y:S01]  /*26d0*/  FFMA.FTZ R177, R10, R224, R177 ;  /* 0x000000e00ab17223 */ /* 0x000fe200000100b1 */
[----:B------:R-:W-:-:S03]  /*26e0*/  FADD.FTZ R176, R178, R243 ;  /* 0x000000f3b2b07221 */ /* 0x000fc60000010000 */
[----:B------:R-:W-:Y:S01]  /*26f0*/  FFMA.FTZ R177, R199, R243, R177 ;  /* 0x000000f3c7b17223 */ /* 0x000fe200000100b1 */
[----:B------:R-:W-:Y:S01]  /*2700*/  SHF.L.U32 R178, R182, 0x10, RZ ;  /* 0x00000010b6b27819 */ /* 0x000fe200000006ff */
[----:B------:R-:W-:Y:S02]  /*2710*/  FADD.FTZ R176, R176, R223 ;  /* 0x000000dfb0b07221 */ /* 0x000fe40000010000 */
[----:B------:R-:W-:Y:S02]  /*2720*/  FFMA.FTZ R177, R13, R223, R177 ;  /* 0x000000df0db17223 */ /* 0x000fe400000100b1 */
[----:B------:R-:W-:Y:S01]  /*2730*/  FMUL.FTZ R211, R178, R179 ;  /* 0x000000b3b2d37220 */ /* 0x000fe20000410000 */
        /* <DEDUP_REMOVED lines=8> */
.L_x_8280:
[----:B------:R-:W-:Y:S05]  /*27c0*/  BSYNC.RECONVERGENT B1 ;  /* 0x0000000000017941 */ /* 0x000fea0003800200 */
.L_x_8279:
[----:B------:R-:W-:Y:S04]  /*27d0*/  BSSY.RECONVERGENT B1, `(.L_x_8281) ;  /* 0x0000077000017945 */ /* 0x000fe80003800200 */
[----:B------:R-:W-:Y:S05]  /*27e0*/  @!P1 BRA `(.L_x_8282) ;  /* 0x0000000400d49947 */ /* 0x000fea0003800000 */
[----:B------:R-:W2:Y:S01]  /*27f0*/  LDC.64 R22, c[0x0][0x3a8] ;  /* 0x0000ea00ff167b82 */ /* 0x000ea20000000a00 */
[----:B------:R-:W3:Y:S04]  /*2800*/  LDL R14, [R1+0x130] ;  /* 0x00013000010e7983 */ /* 0x000ee80000100800 */
[----:B------:R-:W4:Y:S03]  /*2810*/  LDL.LU R236, [R1+0x70] ;  /* 0x0000700001ec7983 */ /* 0x000f260000300800 */
[----:B------:R-:W0:Y:S01]  /*2820*/  LDC.64 R176, c[0x0][0x428] ;  /* 0x00010a00ffb07b82 */ /* 0x000e220000000a00 */
[----:B------:R-:W4:Y:S04]  /*2830*/  LDL R221, [R1+0x134] ;  /* 0x0001340001dd7983 */ /* 0x000f280000100800 */
[----:B------:R-:W4:Y:S04]  /*2840*/  LDL.LU R198, [R1+0x78] ;  /* 0x0000780001c67983 */ /* 0x000f280000300800 */
[----:B------:R-:W4:Y:S04]  /*2850*/  LDL R235, [R1+0x138] ;  /* 0x0001380001eb7983 */ /* 0x000f280000100800 */
[----:B------:R-:W4:Y:S01]  /*2860*/  LDL.LU R193, [R1+0x60] ;  /* 0x0000600001c17983 */ /* 0x000f220000300800 */
[----:B--2---:R-:W-:-:S03]  /*2870*/  IMAD.WIDE.U32 R22, R214, 0x20, R22 ;  /* 0x00000020d6167825 */ /* 0x004fc600078e0016 */
[----:B------:R-:W2:Y:S04]  /*2880*/  LDL R210, [R1+0x13c] ;  /* 0x00013c0001d27983 */ /* 0x000ea80000100800 */
[----:B-1----:R-:W4:Y:S01]  /*2890*/  LDG.E.128 R184, desc[UR6][R22.64] ;  /* 0x0000000616b87981 */ /* 0x002f22000c1e1d00 */
[----:B0-----:R-:W-:-:S03]  /*28a0*/  IMAD.WIDE.U32 R176, R214, 0x10, R176 ;  /* 0x00000010d6b07825 */ /* 0x001fc600078e00b0 */
[----:B------:R-:W2:Y:S04]  /*28b0*/  LDG.E.128 R180, desc[UR6][R22.64+0x10] ;  /* 0x0000100616b47981 */ /* 0x000ea8000c1e1d00 */
[----:B------:R-:W2:Y:S04]  /*28c0*/  LDL.LU R222, [R1+0x68] ;  /* 0x0000680001de7983 */ /* 0x000ea80000300800 */
[----:B------:R-:W2:Y:S01]  /*28d0*/  LDG.E.128 R176, desc[UR6][R176.64] ;  /* 0x00000006b0b07981 */ /* 0x000ea2000c1e1d00 */
[----:B---3--:R-:W-:Y:S01]  /*28e0*/  SHF.L.U32 R11, R14, 0x10, RZ ;  /* 0x000000100e0b7819 */ /* 0x008fe200000006ff */
[----:B----4-:R-:W-:-:S04]  /*28f0*/  FADD.FTZ R8, -R204, R184 ;  /* 0x000000b8cc087221 */ /* 0x010fc80000010100 */
[----:B-----5:R-:W-:Y:S01]  /*2900*/  FMUL.FTZ R207, R5, R8 ;  /* 0x0000000805cf7220 */ /* 0x020fe20000410000 */
[----:B------:R-:W-:Y:S01]  /*2910*/  FADD.FTZ R14, -R204, R186 ;  /* 0x000000bacc0e7221 */ /* 0x000fe20000010100 */
[----:B--2---:R-:W-:-:S03]  /*2920*/  SHF.L.U32 R8, R176, 0x10, RZ ;  /* 0x00000010b0087819 */ /* 0x004fc600000006ff */
        /* <DEDUP_REMOVED lines=53> */
[----:B------:R-:W-:Y:S01]  /*2c80*/  FADD.FTZ R11, -R204, R187 ;  /* 0x000000bbcc0b7221 */ /* 0x000fe20000010100 */
        /* <DEDUP_REMOVED lines=43> */
.L_x_8282:
[----:B------:R-:W-:Y:S05]  /*2f40*/  BSYNC.RECONVERGENT B1 ;  /* 0x0000000000017941 */ /* 0x000fea0003800200 */
.L_x_8281:
[----:B------:R-:W-:Y:S04]  /*2f50*/  BSSY.RECONVERGENT B1, `(.L_x_8283) ;  /* 0x0000077000017945 */ /* 0x000fe80003800200 */
[----:B------:R-:W-:Y:S05]  /*2f60*/  @!P2 BRA `(.L_x_8284) ;  /* 0x0000000400d4a947 */ /* 0x000fea0003800000 */
[----:B------:R-:W2:Y:S01]  /*2f70*/  LDC.64 R28, c[0x0][0x3a8] ;  /* 0x0000ea00ff1c7b82 */ /* 0x000ea20000000a00 */
[----:B------:R-:W4:Y:S04]  /*2f80*/  LDL R15, [R1+0x120] ;  /* 0x00012000010f7983 */ /* 0x000f280000100800 */
        /* <DEDUP_REMOVED lines=8> */
[----:B-1-3--:R-:W3:Y:S01]  /*3010*/  LDG.E.128 R184, desc[UR6][R28.64] ;  /* 0x000000061cb87981 */ /* 0x00aee2000c1e1d00 */
[----:B0-----:R-:W-:-:S03]  /*3020*/  IMAD.WIDE.U32 R176, R214, 0x10, R176 ;  /* 0x00000010d6b07825 */ /* 0x001fc600078e00b0 */
[----:B------:R-:W2:Y:S04]  /*3030*/  LDG.E.128 R180, desc[UR6][R28.64+0x10] ;  /* 0x000010061cb47981 */ /* 0x000ea8000c1e1d00 */
[----:B------:R-:W2:Y:S04]  /*3040*/  LDL.LU R220, [R1+0x48] ;  /* 0x0000480001dc7983 */ /* 0x000ea80000300800 */
[----:B------:R-:W2:Y:S01]  /*3050*/  LDG.E.128 R176, desc[UR6][R176.64] ;  /* 0x00000006b0b07981 */ /* 0x000ea2000c1e1d00 */
[----:B----4-:R-:W-:Y:S01]  /*3060*/  SHF.L.U32 R12, R15, 0x10, RZ ;  /* 0x000000100f0c7819 */ /* 0x010fe200000006ff */
[----:B---3--:R-:W-:-:S04]  /*3070*/  FADD.FTZ R9, -R204, R184 ;  /* 0x000000b8cc097221 */ /* 0x008fc80000010100 */
        /* <DEDUP_REMOVED lines=100> */
.L_x_8284:
[----:B------:R-:W-:Y:S05]  /*36c0*/  BSYNC.RECONVERGENT B1 ;  /* 0x0000000000017941 */ /* 0x000fea0003800200 */
.L_x_8283:
[----:B------:R-:W2:Y:S01]  /*36d0*/  LDL R176, [R1+0x8] ;  /* 0x0000080001b07983 */ /* 0x000ea20000100800 */
[----:B------:R-:W-:Y:S01]  /*36e0*/  BSSY.RECONVERGENT B1, `(.L_x_8285) ;  /* 0x0000078000017945 */ /* 0x000fe20003800200 */
[----:B--2---:R-:W-:-:S13]  /*36f0*/  ISETP.GE.U32.AND P3, PT, R176, 0xa0, PT ;  /* 0x000000a0b000780c */ /* 0x004fda0003f66070 */
[----:B------:R-:W-:Y:S05]  /*3700*/  @!P3 BRA `(.L_x_8286) ;  /* 0x0000000400d4b947 */ /* 0x000fea0003800000 */
[----:B------:R-:W-:Y:S01]  /*3710*/  ISETP.NE.U32.AND P5, PT, RZ, UR10, PT ;  /* 0x0000000aff007c0c */ /* 0x000fe2000bfa5070 */
[----:B------:R-:W2:Y:S01]  /*3720*/  LDC.64 R176, c[0x0][0x428] ;  /* 0x00010a00ffb07b82 */ /* 0x000ea20000000a00 */
[----:B------:R-:W3:Y:S02]  /*3730*/  LDL R230, [R1+0x110] ;  /* 0x0001100001e67983 */ /* 0x000ee40000100800 */
[----:B------:R-:W-:Y:S02]  /*3740*/  ISETP.NE.AND.EX P5, PT, RZ, UR11, PT, P5 ;  /* 0x0000000bff007c0c */ /* 0x000fe4000bfa5350 */
[----:B------:R-:W3:Y:S04]  /*3750*/  LDL.LU R190, [R1+0x30] ;  /* 0x0000300001be7983 */ /* 0x000ee80000300800 */
[----:B------:R-:W3:Y:S04]  /*3760*/  LDL R229, [R1+0x114] ;  /* 0x0001140001e57983 */ /* 0x000ee80000100800 */
[----:B------:R-:W3:Y:S03]  /*3770*/  LDL.LU R189, [R1+0x38] ;  /* 0x0000380001bd7983 */ /* 0x000ee60000300800 */
[----:B------:R-:W0:Y:S01]  /*3780*/  @P5 LDC.64 R30, c[0x0][0x438] ;  /* 0x00010e00ff1e5b82 */ /* 0x000e220000000a00 */
[----:B------:R-:W3:Y:S04]  /*3790*/  LDL.LU R228, [R1+0x20] ;  /* 0x0000200001e47983 */ /* 0x000ee80000300800 */
[----:B------:R-:W3:Y:S01]  /*37a0*/  LDL.LU R227, [R1+0x28] ;  /* 0x0000280001e37983 */ /* 0x000ee20000300800 */
[----:B--2---:R-:W-:-:S03]  /*37b0*/  IMAD.WIDE.U32 R176, R214, 0x10, R176 ;  /* 0x00000010d6b07825 */ /* 0x004fc600078e00b0 */
[----:B------:R-:W2:Y:S04]  /*37c0*/  LDL.LU R218, [R1+0x34] ;  /* 0x0000340001da7983 */ /* 0x000ea80000300800 */
[----:B------:R-:W2:Y:S04]  /*37d0*/  LDL.LU R217, [R1+0x3c] ;  /* 0x00003c0001d97983 */ /* 0x000ea80000300800 */
[----:B------:R-:W2:Y:S04]  /*37e0*/  LDG.E.128 R176, desc[UR6][R176.64] ;  /* 0x00000006b0b07981 */ /* 0x000ea8000c1e1d00 */
[----:B------:R-:W2:Y:S01]  /*37f0*/  LDL R213, [R1+0x170] ;  /* 0x0001700001d57983 */ /* 0x000ea20000100800 */
[----:B0-----:R-:W-:-:S03]  /*3800*/  @P5 IMAD.WIDE.U32 R30, R214, 0x20, R30 ;  /* 0x00000020d61e5825 */ /* 0x001fc600078e001e */
[----:B------:R-:W2:Y:S04]  /*3810*/  LDL.LU R252, [R1+0x24] ;  /* 0x0000240001fc7983 */ /* 0x000ea80000300800 */
[----:B------:R-:W5:Y:S04]  /*3820*/  @P5 LDG.E.128 R36, desc[UR6][R30.64] ;  /* 0x000000061e245981 */ /* 0x000f68000c1e1d00 */
[----:B------:R0:W5:Y:S02]  /*3830*/  @P5 LDG.E.128 R32, desc[UR6][R30.64+0x10] ;  /* 0x000010061e205981 */ /* 0x000164000c1e1d00 */
[----:B0-----:R-:W0:Y:S02]  /*3840*/  LDC.64 R30, c[0x0][0x3a8] ;  /* 0x0000ea00ff1e7b82 */ /* 0x001e240000000a00 */
[----:B0-----:R-:W-:-:S05]  /*3850*/  IMAD.WIDE.U32 R30, R214, 0x20, R30 ;  /* 0x00000020d61e7825 */ /* 0x001fca00078e001e */
[----:B-1-34-:R-:W3:Y:S04]  /*3860*/  LDG.E.128 R180, desc[UR6][R30.64] ;  /* 0x000000061eb47981 */ /* 0x01aee8000c1e1d00 */
[----:B------:R0:W4:Y:S02]  /*3870*/  LDG.E.128 R184, desc[UR6][R30.64+0x10] ;  /* 0x000010061eb87981 */ /* 0x000124000c1e1d00 */
[----:B0-----:R-:W0:Y:S01]  /*3880*/  LDC.64 R30, c[0x0][0x3b0] ;  /* 0x0000ec00ff1e7b82 */ /* 0x001e220000000a00 */
[C---:B---3--:R-:W-:Y:S01]  /*3890*/  FADD.FTZ R188, -R204.reuse, R180 ;  /* 0x000000b4ccbc7221 */ /* 0x048fe20000010100 */
[C---:B------:R-:W-:Y:S01]  /*38a0*/  FADD.FTZ R2, -R204.reuse, R181 ;  /* 0x000000b5cc027221 */ /* 0x040fe20000010100 */
[C---:B------:R-:W-:Y:S01]  /*38b0*/  FADD.FTZ R4, -R204.reuse, R183 ;  /* 0x000000b7cc047221 */ /* 0x040fe20000010100 */
[C---:B------:R-:W-:Y:S01]  /*38c0*/  FADD.FTZ R182, -R204.reuse, R182 ;  /* 0x000000b6ccb67221 */ /* 0x040fe20000010100 */
[C---:B----4-:R-:W-:Y:S01]  /*38d0*/  FADD.FTZ R181, -R204.reuse, R184 ;  /* 0x000000b8ccb57221 */ /* 0x050fe20000010100 */
[C---:B------:R-:W-:Y:S01]  /*38e0*/  FADD.FTZ R6, -R204.reuse, R185 ;  /* 0x000000b9cc067221 */ /* 0x040fe20000010100 */
[C---:B------:R-:W-:Y:S01]  /*38f0*/  FADD.FTZ R183, -R204.reuse, R186 ;  /* 0x000000baccb77221 */ /* 0x040fe20000010100 */
[----:B------:R-:W-:Y:S01]  /*3900*/  FADD.FTZ R180, -R204, R187 ;  /* 0x000000bbccb47221 */ /* 0x000fe20000010100 */
[----:B--2---:R-:W-:Y:S01]  /*3910*/  SHF.L.U32 R184, R176, 0x10, RZ ;  /* 0x00000010b0b87819 */ /* 0x004fe200000006ff */
[----:B------:R-:W2:Y:S04]  /*3920*/  LDL R204, [R1+0x118] ;  /* 0x0001180001cc7983 */ /* 0x000ea80000100800 */
[----:B------:R-:W3:Y:S01]  /*3930*/  LDL R187, [R1+0x11c] ;  /* 0x00011c0001bb7983 */ /* 0x000ee20000100800 */
[----:B-----5:R-:W-:Y:S01]  /*3940*/  FMUL.FTZ R231, R5, R188 ;  /* 0x000000bc05e77220 */ /* 0x020fe20000410000 */
[----:B0-----:R-:W-:-:S02]  /*3950*/  IMAD.WIDE.U32 R30, R214, 0x8, R30 ;  /* 0x00000008d61e7825 */ /* 0x001fc400078e001e */
[----:B------:R-:W4:Y:S02]  /*3960*/  LDL R214, [R1+0x16c] ;  /* 0x00016c0001d67983 */ /* 0x000f240000100800 */
[----:B------:R-:W-:Y:S02]  /*3970*/  FFMA.FTZ R190, R231, R184, R190 ;  /* 0x000000b8e7be7223 */ /* 0x000fe400000100be */
[----:B------:R-:W4:Y:S04]  /*3980*/  LDL R186, [R1+0x168] ;  /* 0x0001680001ba7983 */ /* 0x000f280000100800 */
[----:B------:R0:W-:Y:S01]  /*3990*/  STL [R1+0x30], R190 ;  /* 0x000030be01007387 */ /* 0x0001e20000100800 */
[----:B------:R-:W-:Y:S01]  /*39a0*/  SHF.L.U32 R185, R230, 0x10, RZ ;  /* 0x00000010e6b97819 */ /* 0x000fe200000006ff */
[----:B------:R-:W-:Y:S01]  /*39b0*/  FADD.FTZ R116, R116, R184 ;  /* 0x000000b874747221 */ /* 0x000fe20000010000 */
[C---:B------:R-:W-:Y:S01]  /*39c0*/  FMUL.FTZ R188, R5.reuse, R183 ;  /* 0x000000b705bc7220 */ /* 0x040fe20000410000 */
[----:B------:R-:W5:Y:S01]  /*39d0*/  LDG.E.64 R30, desc[UR6][R30.64] ;  /* 0x000000061e1e7981 */ /* 0x000f62000c1e1b00 */
[----:B0-----:R-:W-:Y:S01]  /*39e0*/  FMUL.FTZ R190, R5, R182 ;  /* 0x000000b605be7220 */ /* 0x001fe20000410000 */
[----:B------:R-:W-:-:S05]  /*39f0*/  SHF.L.U32 R182, R177, 0x10, RZ ;  /* 0x00000010b1b67819 */ /* 0x000fca00000006ff */
[----:B------:R-:W-:Y:S01]  /*3a00*/  FFMA.FTZ R189, R190, R182, R189 ;  /* 0x000000b6bebd7223 */ /* 0x000fe200000100bd */
[----:B------:R-:W-:Y:S01]  /*3a10*/  FMUL.FTZ R230, R185, R184 ;  /* 0x000000b8b9e67220 */ /* 0x000fe20000410000 */
[----:B------:R-:W-:-:S03]  /*3a20*/  SHF.L.U32 R184, R229, 0x10, RZ ;  /* 0x00000010e5b87819 */ /* 0x000fc600000006ff */
[----:B------:R0:W-:Y:S01]  /*3a30*/  STL [R1+0x38], R189 ;  /* 0x000038bd01007387 */ /* 0x0001e20000100800 */
[----:B------:R-:W-:Y:S01]  /*3a40*/  FADD.FTZ R118, R118, R182 ;  /* 0x000000b676767221 */ /* 0x000fe20000010000 */
[----:B------:R-:W-:Y:S01]  /*3a50*/  FMUL.FTZ R229, R184, R182 ;  /* 0x000000b6b8e57220 */ /* 0x000fe20000410000 */
[----:B0-----:R-:W-:Y:S01]  /*3a60*/  FMUL.FTZ R189, R5, R181 ;  /* 0x000000b505bd7220 */ /* 0x001fe20000410000 */
[----:B------:R-:W-:-:S05]  /*3a70*/  SHF.L.U32 R181, R178, 0x10, RZ ;  /* 0x00000010b2b57819 */ /* 0x000fca00000006ff */
[----:B------:R-:W-:Y:S01]  /*3a80*/  FFMA.FTZ R228, R189, R181, R228 ;  /* 0x000000b5bde47223 */ /* 0x000fe200000100e4 */
[----:B------:R-:W-:-:S04]  /*3a90*/  FADD.FTZ R112, R112, R181 ;  /* 0x000000b570707221 */ /* 0x000fc80000010000 */
[----:B------:R0:W-:Y:S04]  /*3aa0*/  STL [R1+0x20], R228 ;  /* 0x000020e401007387 */ /* 0x0001e80000100800 */
[----:B------:R-:W4:Y:S01]  /*3ab0*/  LDL.LU R183, [R1+0x2c] ;  /* 0x00002c0001b77983 */ /* 0x000f220000300800 */
[----:B--2---:R-:W-:-:S05]  /*3ac0*/  SHF.L.U32 R182, R204, 0x10, RZ ;  /* 0x00000010ccb67819 */ /* 0x004fca00000006ff */
[----:B0-----:R-:W-:Y:S01]  /*3ad0*/  FMUL.FTZ R228, R182, R181 ;  /* 0x000000b5b6e47220 */ /* 0x001fe20000410000 */
[----:B------:R-:W-:Y:S02]  /*3ae0*/  SHF.L.U32 R181, R179, 0x10, RZ ;  /* 0x00000010b3b57819 */ /* 0x000fe400000006ff */
[----:B---3--:R-:W-:-:S03]  /*3af0*/  SHF.L.U32 R182, R187, 0x10, RZ ;  /* 0x00000010bbb67819 */ /* 0x008fc600000006ff */
[----:B------:R-:W-:-:S05]  /*3b00*/  FFMA.FTZ R227, R188, R181, R227 ;  /* 0x000000b5bce37223 */ /* 0x000fca00000100e3 */
[----:B------:R0:W-:Y:S02]  /*3b10*/  STL [R1+0x28], R227 ;  /* 0x000028e301007387 */ /* 0x0001e40000100800 */
[----:B0-----:R-:W-:Y:S02]  /*3b20*/  FMUL.FTZ R227, R182, R181 ;  /* 0x000000b5b6e37220 */ /* 0x001fe40000410000 */
[----:B------:R-:W2:Y:S01]  /*3b30*/  LDL R182, [R1+0x174] ;  /* 0x0001740001b67983 */ /* 0x000ea20000100800 */
[----:B------:R-:W-:Y:S01]  /*3b40*/  PRMT R176, R176, 0x7632, R176 ;  /* 0x00007632b0b07816 */ /* 0x000fe200000000b0 */
[----:B------:R-:W-:-:S03]  /*3b50*/  FMUL.FTZ R2, R5, R2 ;  /* 0x0000000205027220 */ /* 0x000fc60000410000 */
[----:B------:R-:W-:Y:S01]  /*3b60*/  SHF.L.U32 R176, R176, 0x10, RZ ;  /* 0x00000010b0b07819 */ /* 0x000fe200000006ff */
[----:B------:R-:W-:Y:S01]  /*3b70*/  FADD.FTZ R114, R114, R181 ;  /* 0x000000b572727221 */ /* 0x000fe20000010000 */
[----:B----4-:R-:W-:-:S03]  /*3b80*/  SHF.L.U32 R181, R186, 0x10, RZ ;  /* 0x00000010bab57819 */ /* 0x010fc600000006ff */
[----:B------:R-:W-:Y:S01]  /*3b90*/  FFMA.FTZ R218, R2, R176, R218 ;  /* 0x000000b002da7223 */ /* 0x000fe200000100da */
[----:B------:R-:W-:Y:S02]  /*3ba0*/  PRMT R177, R177, 0x7632, R177 ;  /* 0x00007632b1b17816 */ /* 0x000fe400000000b1 */
[----:B------:R-:W-:Y:S01]  /*3bb0*/  PRMT R178, R178, 0x7632, R178 ;  /* 0x00007632b2b27816 */ /* 0x000fe200000000b2 */
[----:B------:R-:W-:Y:S01]  /*3bc0*/  FADD.FTZ R117, R117, R176 ;  /* 0x000000b075757221 */ /* 0x000fe20000010000 */
[----:B------:R0:W-:Y:S01]  /*3bd0*/  STL [R1+0x34], R218 ;  /* 0x000034da01007387 */ /* 0x0001e20000100800 */
[C---:B------:R-:W-:Y:S01]  /*3be0*/  FMUL.FTZ R4, R5.reuse, R4 ;  /* 0x0000000405047220 */ /* 0x040fe20000410000 */
[----:B------:R-:W-:Y:S01]  /*3bf0*/  SHF.L.U32 R178, R178, 0x10, RZ ;  /* 0x00000010b2b27819 */ /* 0x000fe200000006ff */
[----:B------:R-:W-:Y:S01]  /*3c00*/  FMUL.FTZ R6, R5, R6 ;  /* 0x0000000605067220 */ /* 0x000fe20000410000 */
[----:B0-----:R-:W-:Y:S01]  /*3c10*/  FMUL.FTZ R218, R181, R176 ;  /* 0x000000b0b5da7220 */ /* 0x001fe20000410000 */
[----:B------:R-:W-:-:S02]  /*3c20*/  SHF.L.U32 R176, R177, 0x10, RZ ;  /* 0x00000010b1b07819 */ /* 0x000fc400000006ff */
[----:B------:R-:W-:Y:S01]  /*3c30*/  FFMA.FTZ R252, R6, R178, R252 ;  /* 0x000000b206fc7223 */ /* 0x000fe200000100fc */
[----:B------:R-:W-:Y:S02]  /*3c40*/  SHF.L.U32 R181, R213, 0x10, RZ ;  /* 0x00000010d5b57819 */ /* 0x000fe400000006ff */
[----:B------:R-:W-:Y:S01]  /*3c50*/  FFMA.FTZ R217, R4, R176, R217 ;  /* 0x000000b004d97223 */ /* 0x000fe200000100d9 */
[----:B------:R-:W-:Y:S02]  /*3c60*/  PRMT R179, R179, 0x7632, R179 ;  /* 0x00007632b3b37816 */ /* 0x000fe400000000b3 */
[----:B------:R-:W-:Y:S01]  /*3c70*/  SHF.L.U32 R177, R214, 0x10, RZ ;  /* 0x00000010d6b17819 */ /* 0x000fe200000006ff */
[----:B------:R-:W-:Y:S01]  /*3c80*/  FADD.FTZ R113, R113, R178 ;  /* 0x000000b271717221 */ /* 0x000fe20000010000 */
[----:B------:R0:W-:Y:S01]  /*3c90*/  STL [R1+0x3c], R217 ;  /* 0x00003cd901007387 */ /* 0x0001e20000100800 */
[----:B------:R-:W-:Y:S01]  /*3ca0*/  FMUL.FTZ R213, R181, R178 ;  /* 0x000000b2b5d57220 */ /* 0x000fe20000410000 */
[----:B------:R-:W-:-:S02]  /*3cb0*/  SHF.L.U32 R179, R179, 0x10, RZ ;  /* 0x00000010b3b37819 */ /* 0x000fc400000006ff */
[----:B------:R1:W-:Y:S01]  /*3cc0*/  STL [R1+0x24], R252 ;  /* 0x000024fc01007387 */ /* 0x0003e20000100800 */
[----:B------:R-:W-:Y:S01]  /*3cd0*/  FADD.FTZ R119, R119, R176 ;  /* 0x000000b077777221 */ /* 0x000fe20000010000 */
[----:B0-----:R-:W-:Y:S01]  /*3ce0*/  FMUL.FTZ R217, R177, R176 ;  /* 0x000000b0b1d97220 */ /* 0x001fe20000410000 */
[----:B------:R-:W-:Y:S01]  /*3cf0*/  FADD.FTZ R176, R216, R230 ;  /* 0x000000e6d8b07221 */ /* 0x000fe20000010000 */
[----:B------:R-:W-:Y:S01]  /*3d00*/  FFMA.FTZ R177, R231, R230, R215 ;  /* 0x000000e6e7b17223 */ /* 0x000fe200000100d7 */
[----:B-1----:R-:W-:Y:S02]  /*3d10*/  FMUL.FTZ R252, R5, R180 ;  /* 0x000000b405fc7220 */ /* 0x002fe40000410000 */
[----:B------:R-:W-:Y:S01]  /*3d20*/  FADD.FTZ R176, R176, R218 ;  /* 0x000000dab0b07221 */ /* 0x000fe20000010000 */
[----:B------:R-:W-:Y:S01]  /*3d30*/  FFMA.FTZ R177, R2, R218, R177 ;  /* 0x000000da02b17223 */ /* 0x000fe200000100b1 */
[----:B------:R-:W-:Y:S02]  /*3d40*/  FFMA.FTZ R183, R252, R179, R183 ;  /* 0x000000b3fcb77223 */ /* 0x000fe400000100b7 */
[----:B------:R-:W-:Y:S01]  /*3d50*/  FADD.FTZ R176, R176, R229 ;  /* 0x000000e5b0b07221 */ /* 0x000fe20000010000 */
[----:B------:R-:W-:-:S02]  /*3d60*/  FFMA.FTZ R177, R190, R229, R177 ;  /* 0x000000e5beb17223 */ /* 0x000fc400000100b1 */
        /* <DEDUP_REMOVED lines=12> */
[----:B------:R0:W-:Y:S01]  /*3e30*/  STL [R1], R180 ;  /* 0x000000b401007387 */ /* 0x0001e20000100800 */
[----:B------:R-:W-:Y:S01]  /*3e40*/  FADD.FTZ R216, R176, R180 ;  /* 0x000000b4b0d87221 */ /* 0x000fe20000010000 */
[----:B------:R-:W-:-:S07]  /*3e50*/  FFMA.FTZ R215, R252, R180, R177 ;  /* 0x000000b4fcd77223 */ /* 0x000fce00000100b1 */
.L_x_8286:
[----:B------:R-:W-:Y:S05]  /*3e60*/  BSYNC.RECONVERGENT B1 ;  /* 0x0000000000017941 */ /* 0x000fea0003800200 */
.L_x_8285:
[----:B------:R-:W-:Y:S01]  /*3e70*/  UMOV UR4, 0xffffffff ;  /* 0xffffffff00047882 */ /* 0x000fe20000000000 */
[----:B------:R-:W-:-:S04]  /*3e80*/  ISETP.NE.U32.AND P6, PT, RZ, UR10, PT ;  /* 0x0000000aff007c0c */ /* 0x000fc8000bfc5070 */
[----:B------:R-:W-:Y:S01]  /*3e90*/  ISETP.NE.AND.EX P6, PT, RZ, UR11, PT, P6 ;  /* 0x0000000bff007c0c */ /* 0x000fe2000bfc5360 */
[----:B------:R-:W-:-:S12]  /*3ea0*/  BRA.DIV UR4, `(.L_x_8287) ;  /* 0x000000f604cc7947 */ /* 0x000fd8000b800000 */
[----:B------:R-:W0:Y:S02]  /*3eb0*/  SHFL.BFLY PT, R176, R216, 0x1, 0x1f ;  /* 0x0c201f00d8b07f89 */ /* 0x000e2400000e0000 */
[----:B01-34-:R-:W-:Y:S02]  /*3ec0*/  FADD.FTZ R180, R176, R216 ;  /* 0x000000d8b0b47221 */ /* 0x01bfe40000010000 */
        /* <DEDUP_REMOVED lines=16> */
.L_x_8357:
[----:B------:R-:W-:Y:S01]  /*3fd0*/  FADD.FTZ R177, R180, R183 ;  /* 0x000000b7b4b17221 */ /* 0x000fe20000010000 */
[----:B------:R-:W-:Y:S01]  /*3fe0*/  ISETP.NE.AND P5, PT, RZ, UR8, PT ;  /* 0x00000008ff007c0c */ /* 0x000fe2000bfa5270 */
[----:B0-----:R-:W-:Y:S01]  /*3ff0*/  FADD.FTZ R176, R181, R176 ;  /* 0x000000b0b5b07221 */ /* 0x001fe20000010000 */
[----:B------:R-:W-:Y:S01]  /*4000*/  BSSY.RECONVERGENT B1, `(.L_x_8288) ;  /* 0x0000d44000017945 */ /* 0x000fe20003800200 */
[----:B------:R-:W-:Y:S02]  /*4010*/  FMUL.FTZ R177, R177, UR9 ;  /* 0x00000009b1b17c20 */ /* 0x000fe40008410000 */
[----:B-1----:R-:W-:-:S03]  /*4020*/  FMUL.FTZ R180, R176, UR9 ;  /* 0x00000009b0b47c20 */ /* 0x002fc60008410000 */
[----:B------:R-:W-:Y:S01]  /*4030*/  FSEL R181, R177, RZ, !P5 ;  /* 0x000000ffb1b57208 */ /* 0x000fe20006800000 */
[----:B------:R-:W-:Y:S06]  /*4040*/  @P6 BRA `(.L_x_8289) ;  /* 0x0000006800806947 */ /* 0x000fec0003800000 */
        /* <DEDUP_REMOVED lines=11> */
[----:B------:R-:W2:Y:S01]  /*4100*/  LDL R187, [R1+0x104] ;  /* 0x0001040001bb7983 */ /* 0x000ea20000100800 */
[----:B------:R-:W-:Y:S01]  /*4110*/  LOP3.LUT P5, RZ, R24, 0xff00, RZ, 0xc0, !PT ;  /* 0x0000ff0018ff7812 */ /* 0x000fe200078ac0ff */
[----:B------:R-:W-:Y:S01]  /*4120*/  HFMA2 R184, -RZ, RZ, 0, 0 ;  /* 0x00000000ffb87431 */ /* 0x000fe200000001ff */
[----:B------:R-:W-:Y:S02]  /*4130*/  MOV R186, RZ ;  /* 0x000000ff00ba7202 */ /* 0x000fe40000000f00 */
[----:B------:R-:W-:-:S09]  /*4140*/  MOV R204, RZ ;  /* 0x000000ff00cc7202 */ /* 0x000fd20000000f00 */
[----:B------:R-:W0:Y:S01]  /*4150*/  @P5 LDC R183, c[0x0][0x408] ;  /* 0x00010200ffb75b82 */ /* 0x000e220000000800 */
[----:B------:R-:W-:-:S04]  /*4160*/  @P5 FFMA.FTZ R182, R191, R180, R181 ;  /* 0x000000b4bfb65223 */ /* 0x000fc800000100b5 */
[----:B------:R-:W-:-:S04]  /*4170*/  @P5 FADD.FTZ R182, R240, -R182 ;  /* 0x800000b6f0b65221 */ /* 0x000fc80000010000 */
[----:B-----5:R-:W-:-:S04]  /*4180*/  @P5 FMUL.FTZ R182, R5, R182 ;  /* 0x000000b605b65220 */ /* 0x020fc80000410000 */
[----:B------:R-:W-:-:S04]  /*4190*/  @P5 FMUL.FTZ R182, R182, R3 ;  /* 0x00000003b6b65220 */ /* 0x000fc80000410000 */
[----:B0-----:R-:W-:Y:S01]  /*41a0*/  @P5 FMUL.FTZ R183, R182, R183 ;  /* 0x000000b7b6b75220 */ /* 0x001fe20000410000 */
[----:B------:R-:W-:-:S04]  /*41b0*/  @P5 PRMT R182, R176, 0x7632, R182 ;  /* 0x00007632b0b65816 */ /* 0x000fc800000000b6 */
[----:B------:R-:W-:Y:S02]  /*41c0*/  @P5 SHF.L.U32 R185, R182, 0x10, RZ ;  /* 0x00000010b6b95819 */ /* 0x000fe400000006ff */
[----:B------:R-:W0:Y:S03]  /*41d0*/  @P5 LDC R182, c[0x0][0x408] ;  /* 0x00010200ffb65b82 */ /* 0x000e260000000800 */
[----:B------:R-:W-:Y:S01]  /*41e0*/  @P5 FMUL.FTZ R184, R185, R183 ;  /* 0x000000b7b9b85220 */ /* 0x000fe20000410000 */
[----:B------:R-:W-:Y:S01]  /*41f0*/  @P5 FFMA.FTZ R183, R191, R180, R181 ;  /* 0x000000b4bfb75223 */ /* 0x000fe200000100b5 */
[----:B------:R-:W-:Y:S02]  /*4200*/  @P5 SHF.L.U32 R185, R214, 0x10, RZ ;  /* 0x00000010d6b95819 */ /* 0x000fe400000006ff */
[----:B------:R-:W-:Y:S01]  /*4210*/  FADD.FTZ R184, R109, R184 ;  /* 0x000000b86db87221 */ /* 0x000fe20000010000 */
        /* <DEDUP_REMOVED lines=40> */
[----:B------:R-:W-:-:S04]  /*44a0*/  @P5 FADD.FTZ R182, R226, -R182 ;  /* 0x800000b6e2b65221 */ /* 0x000fc80000010000 */
[----:B------:R-:W-:-:S04]  /*44b0*/  @P5 FMUL.FTZ R182, R5, R182 ;  /* 0x000000b605b65220 */ /* 0x000fc80000410000 */
[----:B------:R-:W-:-:S04]  /*44c0*/  @P5 FMUL.FTZ R182, R182, R3 ;  /* 0x00000003b6b65220 */ /* 0x000fc80000410000 */
[----:B0-----:R-:W-:Y:S01]  /*44d0*/  @P5 FMUL.FTZ R177, R182, R177 ;  /* 0x000000b1b6b15220 */ /* 0x001fe20000410000 */
[----:B--2---:R-:W-:Y:S02]  /*44e0*/  @P5 SHF.L.U32 R182, R187, 0x10, RZ ;  /* 0x00000010bbb65819 */ /* 0x004fe400000006ff */
[----:B------:R-:W-:-:S03]  /*44f0*/  MOV R187, RZ ;  /* 0x000000ff00bb7202 */ /* 0x000fc60000000f00 */
        /* <DEDUP_REMOVED lines=107> */
.L_x_8292:
[----:B------:R-:W2:Y:S01]  /*4bb0*/  LDL R186, [R1+0x104] ;  /* 0x0001040001ba7983 */ /* 0x000ea20000100800 */
[----:B------:R-:W-:Y:S01]  /*4bc0*/  LOP3.LUT P5, RZ, R24, 0xff0000, RZ, 0xc0, !PT ;  /* 0x00ff000018ff7812 */ /* 0x000fe200078ac0ff */
[----:B------:R-:W-:Y:S01]  /*4bd0*/  FFMA.FTZ R170, R205, R180, R181 ;  /* 0x000000b4cdaa7223 */ /* 0x000fe200000100b5 */
[----:B------:R-:W-:Y:S01]  /*4be0*/  HFMA2 R171, -RZ, RZ, 0, 0 ;  /* 0x00000000ffab7431 */ /* 0x000fe200000001ff */
[----:B------:R-:W-:Y:S02]  /*4bf0*/  MOV R172, RZ ;  /* 0x000000ff00ac7202 */ /* 0x000fe40000000f00 */
[----:B------:R-:W-:Y:S01]  /*4c00*/  FADD.FTZ R170, R248, -R170 ;  /* 0x800000aaf8aa7221 */ /* 0x000fe20000010000 */
[----:B------:R-:W-:Y:S02]  /*4c10*/  MOV R183, RZ ;  /* 0x000000ff00b77202 */ /* 0x000fe40000000f00 */
[----:B------:R-:W-:Y:S01]  /*4c20*/  MOV R184, RZ ;  /* 0x000000ff00b87202 */ /* 0x000fe20000000f00 */
[----:B-----5:R-:W-:Y:S01]  /*4c30*/  FMUL.FTZ R174, R5, R170 ;  /* 0x000000aa05ae7220 */ /* 0x020fe20000410000 */
[----:B------:R-:W-:-:S03]  /*4c40*/  LOP3.LUT P6, RZ, R24, 0xff00, RZ, 0xc0, !PT ;  /* 0x0000ff0018ff7812 */ /* 0x000fc600078cc0ff */
[----:B------:R-:W0:Y:S01]  /*4c50*/  @P5 LDC R169, c[0x0][0x408] ;  /* 0x00010200ffa95b82 */ /* 0x000e220000000800 */
[----:B------:R-:W-:-:S07]  /*4c60*/  @P5 FMUL.FTZ R170, R174, R3 ;  /* 0x00000003aeaa5220 */ /* 0x000fce0000410000 */
[----:B------:R-:W1:Y:S01]  /*4c70*/  @P5 LDC R168, c[0x0][0x408] ;  /* 0x00010200ffa85b82 */ /* 0x000e620000000800 */
[----:B0-----:R-:W-:Y:S01]  /*4c80*/  @P5 FMUL.FTZ R169, R170, R169 ;  /* 0x000000a9aaa95220 */ /* 0x001fe20000410000 */
[----:B------:R-:W-:-:S05]  /*4c90*/  @P5 SHF.L.U32 R170, R177, 0x10, RZ ;  /* 0x00000010b1aa5819 */ /* 0x000fca00000006ff */
[----:B------:R-:W-:Y:S01]  /*4ca0*/  @P5 FMUL.FTZ R171, R170, R169 ;  /* 0x000000a9aaab5220 */ /* 0x000fe20000410000 */
[----:B------:R-:W-:Y:S01]  /*4cb0*/  @P5 FMUL.FTZ R169, R174, R3 ;  /* 0x00000003aea95220 */ /* 0x000fe20000410000 */
[----:B------:R-:W-:Y:S02]  /*4cc0*/  FFMA.FTZ R170, R18, R180, R181 ;  /* 0x000000b412aa7223 */ /* 0x000fe400000100b5 */
[----:B------:R-:W-:Y:S01]  /*4cd0*/  FADD.FTZ R110, R110, R171 ;  /* 0x000000ab6e6e7221 */ /* 0x000fe20000010000 */
[----:B-1----:R-:W-:Y:S01]  /*4ce0*/  @P5 FMUL.FTZ R168, R169, R168 ;  /* 0x000000a8a9a85220 */ /* 0x002fe20000410000 */
[----:B------:R-:W-:Y:S01]  /*4cf0*/  @P5 SHF.L.U32 R169, R165, 0x10, RZ ;  /* 0x00000010a5a95819 */ /* 0x000fe200000006ff */
[----:B------:R-:W-:-:S04]  /*4d00*/  FADD.FTZ R170, R226, -R170 ;  /* 0x800000aae2aa7221 */ /* 0x000fc80000010000 */
[----:B------:R-:W-:Y:S01]  /*4d10*/  @P5 FMUL.FTZ R172, R168, R169 ;  /* 0x000000a9a8ac5220 */ /* 0x000fe20000410000 */
[----:B------:R-:W-:Y:S01]  /*4d20*/  LOP3.LUT P5, RZ, R24, 0xff000000, RZ, 0xc0, !PT ;  /* 0xff00000018ff7812 */ /* 0x000fe200078ac0ff */
[----:B------:R-:W-:-:S12]  /*4d30*/  FMUL.FTZ R175, R5, R170 ;  /* 0x000000aa05af7220 */ /* 0x000fd80000410000 */
[----:B------:R-:W0:Y:S01]  /*4d40*/  @P5 LDC R169, c[0x0][0x408] ;  /* 0x00010200ffa95b82 */ /* 0x000e220000000800 */
[----:B------:R-:W-:Y:S01]  /*4d50*/  @P5 FMUL.FTZ R173, R175, R3 ;  /* 0x00000003afad5220 */ /* 0x000fe20000410000 */
[----:B------:R-:W-:-:S04]  /*4d60*/  @P5 PRMT R170, R177, 0x7632, R170 ;  /* 0x00007632b1aa5816 */ /* 0x000fc800000000aa */
[----:B------:R-:W-:Y:S02]  /*4d70*/  @P5 SHF.L.U32 R170, R170, 0x10, RZ ;  /* 0x00000010aaaa5819 */ /* 0x000fe400000006ff */
[----:B------:R-:W1:Y:S01]  /*4d80*/  @P5 LDC R168, c[0x0][0x408] ;  /* 0x00010200ffa85b82 */ /* 0x000e620000000800 */
[----:B0-----:R-:W-:Y:S01]  /*4d90*/  @P5 FMUL.FTZ R173, R173, R169 ;  /* 0x000000a9adad5220 */ /* 0x001fe20000410000 */
[----:B------:R-:W-:-:S03]  /*4da0*/  HFMA2 R169, -RZ, RZ, 0, 0 ;  /* 0x00000000ffa97431 */ /* 0x000fc600000001ff */
[----:B------:R-:W-:Y:S01]  /*4db0*/  @P5 FMUL.FTZ R169, R170, R173 ;  /* 0x000000adaaa95220 */ /* 0x000fe20000410000 */
[----:B------:R-:W-:-:S03]  /*4dc0*/  @P5 FMUL.FTZ R170, R175, R3 ;  /* 0x00000003afaa5220 */ /* 0x000fc60000410000 */
[----:B------:R-:W-:Y:S01]  /*4dd0*/  FADD.FTZ R111, R111, R169 ;  /* 0x000000a96f6f7221 */ /* 0x000fe20000010000 */
[----:B-1----:R-:W-:Y:S01]  /*4de0*/  @P5 FMUL.FTZ R168, R170, R168 ;  /* 0x000000a8aaa85220 */ /* 0x002fe20000410000 */
[----:B--2---:R-:W-:-:S05]  /*4df0*/  @P5 SHF.L.U32 R170, R186, 0x10, RZ ;  /* 0x00000010baaa5819 */ /* 0x004fca00000006ff */
[----:B------:R-:W-:Y:S01]  /*4e00*/  @P5 FMUL.FTZ R183, R168, R170 ;  /* 0x000000aaa8b75220 */ /* 0x000fe20000410000 */
[----:B------:R-:W-:Y:S01]  /*4e10*/  LOP3.LUT P5, RZ, R25, 0xff, RZ, 0xc0, !PT ;  /* 0x000000ff19ff7812 */ /* 0x000fe200078ac0ff */
[----:B------:R-:W-:-:S04]  /*4e20*/  FFMA.FTZ R168, R200, R180, R181 ;  /* 0x000000b4c8a87223 */ /* 0x000fc800000100b5 */
[----:B------:R-:W-:-:S04]  /*4e30*/  FADD.FTZ R168, R244, -R168 ;  /* 0x800000a8f4a87221 */ /* 0x000fc80000010000 */
[----:B------:R-:W-:-:S04]  /*4e40*/  FMUL.FTZ R168, R5, R168 ;  /* 0x000000a805a87220 */ /* 0x000fc80000410000 */
[----:B------:R-:W0:Y:S01]  /*4e50*/  @P5 LDC R170, c[0x0][0x408] ;  /* 0x00010200ffaa5b82 */ /* 0x000e220000000800 */
[-C--:B------:R-:W-:Y:S01]  /*4e60*/  @P5 FMUL.FTZ R173, R168, R3.reuse ;  /* 0x00000003a8ad5220 */ /* 0x080fe20000410000 */
[----:B------:R-:W-:Y:S01]  /*4e70*/  @P5 SHF.L.U32 R177, R178, 0x10, RZ ;  /* 0x00000010b2b15819 */ /* 0x000fe200000006ff */
[----:B------:R-:W-:Y:S02]  /*4e80*/  @P5 FMUL.FTZ R171, R168, R3 ;  /* 0x00000003a8ab5220 */ /* 0x000fe40000410000 */
[----:B0-----:R-:W-:Y:S01]  /*4e90*/  @P5 FMUL.FTZ R173, R173, R170 ;  /* 0x000000aaadad5220 */ /* 0x001fe20000410000 */
[----:B------:R-:W-:-:S03]  /*4ea0*/  HFMA2 R170, -RZ, RZ, 0, 0 ;  /* 0x00000000ffaa7431 */ /* 0x000fc600000001ff */
        /* <DEDUP_REMOVED lines=12> */
[----:B------:R-:W-:-:S04]  /*4f70*/  @P5 PRMT R178, R178, 0x7632, R178 ;  /* 0x00007632b2b25816 */ /* 0x000fc800000000b2 */
[----:B------:R-:W-:Y:S01]  /*4f80*/  @P5 SHF.L.U32 R178, R178, 0x10, RZ ;  /* 0x00000010b2b25819 */ /* 0x000fe200000006ff */
[----:B0-----:R-:W-:Y:S01]  /*4f90*/  @P5 FMUL.FTZ R177, R177, R171 ;  /* 0x000000abb1b15220 */ /* 0x001fe20000410000 */
[----:B------:R-:W-:-:S03]  /*4fa0*/  HFMA2 R171, -RZ, RZ, 0, 0 ;  /* 0x00000000ffab7431 */ /* 0x000fc600000001ff */
[----:B------:R-:W-:Y:S01]  /*4fb0*/  @P5 FMUL.FTZ R171, R178, R177 ;  /* 0x000000b1b2ab5220 */ /* 0x000fe20000410000 */
[----:B------:R-:W-:Y:S01]  /*4fc0*/  FADD.FTZ R177, R104, R170 ;  /* 0x000000aa68b17221 */ /* 0x000fe20000010000 */
[----:B------:R-:W0:Y:S01]  /*4fd0*/  @P5 LDC R178, c[0x0][0x408] ;  /* 0x00010200ffb25b82 */ /* 0x000e220000000800 */
[----:B------:R-:W-:Y:S01]  /*4fe0*/  @P5 FMUL.FTZ R104, R169, R3 ;  /* 0x00000003a9685220 */ /* 0x000fe20000410000 */
[----:B------:R-:W-:Y:S01]  /*4ff0*/  @P5 SHF.L.U32 R170, R216, 0x10, RZ ;  /* 0x00000010d8aa5819 */ /* 0x000fe200000006ff */
[----:B------:R-:W-:Y:S02]  /*5000*/  FADD.FTZ R182, R105, R171 ;  /* 0x000000ab69b67221 */ /* 0x000fe40000010000 */
[----:B0-----:R-:W-:-:S04]  /*5010*/  @P5 FMUL.FTZ R104, R104, R178 ;  /* 0x000000b268685220 */ /* 0x001fc80000410000 */
[----:B------:R-:W-:Y:S01]  /*5020*/  @P5 FMUL.FTZ R184, R104, R170 ;  /* 0x000000aa68b85220 */ /* 0x000fe20000410000 */
[----:B------:R-:W-:Y:S01]  /*5030*/  LOP3.LUT P5, RZ, R25, 0xff0000, RZ, 0xc0, !PT ;  /* 0x00ff000019ff7812 */ /* 0x000fe200078ac0ff */
[----:B------:R-:W-:-:S04]  /*5040*/  FFMA.FTZ R170, R195, R180, R181 ;  /* 0x000000b4c3aa7223 */ /* 0x000fc800000100b5 */
[----:B------:R-:W-:-:S04]  /*5050*/  FADD.FTZ R170, R239, -R170 ;  /* 0x800000aaefaa7221 */ /* 0x000fc80000010000 */
[----:B------:R-:W-:-:S04]  /*5060*/  FMUL.FTZ R170, R5, R170 ;  /* 0x000000aa05aa7220 */ /* 0x000fc80000410000 */
[----:B------:R-:W0:Y:S01]  /*5070*/  @P5 LDC R104, c[0x0][0x408] ;  /* 0x00010200ff685b82 */ /* 0x000e220000000800 */
[----:B------:R-:W-:Y:S01]  /*5080*/  @P5 FMUL.FTZ R105, R170, R3 ;  /* 0x00000003aa695220 */ /* 0x000fe20000410000 */
[----:B------:R-:W-:-:S03]  /*5090*/  @P5 SHF.L.U32 R171, R179, 0x10, RZ ;  /* 0x00000010b3ab5819 */ /* 0x000fc600000006ff */
[----:B0-----:R-:W-:Y:S01]  /*50a0*/  @P5 FMUL.FTZ R104, R105, R104 ;  /* 0x0000006869685220 */ /* 0x001fe20000410000 */
[----:B------:R-:W-:-:S03]  /*50b0*/  HFMA2 R105, -RZ, RZ, 0, 0 ;  /* 0x00000000ff697431 */ /* 0x000fc600000001ff */
[----:B------:R-:W-:Y:S02]  /*50c0*/  @P5 FMUL.FTZ R105, R171, R104 ;  /* 0x00000068ab695220 */ /* 0x000fe40000410000 */
[----:B------:R-:W0:Y:S02]  /*50d0*/  @P5 LDC R104, c[0x0][0x408] ;  /* 0x00010200ff685b82 */ /* 0x000e240000000800 */
[----:B------:R-:W-:Y:S01]  /*50e0*/  FADD.FTZ R178, R106, R105 ;  /* 0x000000696ab27221 */ /* 0x000fe20000010000 */
[----:B------:R-:W-:Y:S01]  /*50f0*/  @P5 FMUL.FTZ R105, R170, R3 ;  /* 0x00000003aa695220 */ /* 0x000fe20000410000 */
[----:B------:R-:W-:-:S03]  /*5100*/  @P5 SHF.L.U32 R106, R167, 0x10, RZ ;  /* 0x00000010a76a5819 */ /* 0x000fc600000006ff */
[----:B0-----:R-:W-:Y:S01]  /*5110*/  @P5 FMUL.FTZ R105, R105, R104 ;  /* 0x0000006869695220 */ /* 0x001fe20000410000 */
[----:B------:R-:W-:-:S03]  /*5120*/  MOV R104, RZ ;  /* 0x000000ff00687202 */ /* 0x000fc60000000f00 */
[----:B------:R-:W-:Y:S01]  /*5130*/  @P5 FMUL.FTZ R104, R105, R106 ;  /* 0x0000006a69685220 */ /* 0x000fe20000410000 */
[----:B------:R-:W-:Y:S01]  /*5140*/  ISETP.GE.U32.AND P5, PT, R24, RZ, PT ;  /* 0x000000ff1800720c */ /* 0x000fe20003fa6070 */
[----:B------:R-:W-:-:S03]  /*5150*/  FFMA.FTZ R106, R20, R180, R181 ;  /* 0x000000b4146a7223 */ /* 0x000fc600000100b5 */
[----:B------:R-:W-:Y:S01]  /*5160*/  ISETP.GE.U32.AND.EX P5, PT, R25, 0x1000000, PT, P5 ;  /* 0x010000001900780c */ /* 0x000fe20003fa6150 */
[----:B------:R-:W-:-:S04]  /*5170*/  FADD.FTZ R106, R212, -R106 ;  /* 0x8000006ad46a7221 */ /* 0x000fc80000010000 */
[----:B------:R-:W-:-:S08]  /*5180*/  FMUL.FTZ R171, R5, R106 ;  /* 0x0000006a05ab7220 */ /* 0x000fd00000410000 */
[----:B------:R-:W0:Y:S01]  /*5190*/  @P5 LDC R105, c[0x0][0x408] ;  /* 0x00010200ff695b82 */ /* 0x000e220000000800 */
[----:B------:R-:W-:Y:S01]  /*51a0*/  @P5 PRMT R106, R179, 0x7632, R106 ;  /* 0x00007632b36a5816 */ /* 0x000fe2000000006a */
[----:B------:R-:W-:-:S03]  /*51b0*/  @P5 FMUL.FTZ R179, R171, R3 ;  /* 0x00000003abb35220 */ /* 0x000fc60000410000 */
[----:B------:R-:W-:Y:S01]  /*51c0*/  @P5 SHF.L.U32 R106, R106, 0x10, RZ ;  /* 0x000000106a6a5819 */ /* 0x000fe200000006ff */
[----:B0-----:R-:W-:Y:S01]  /*51d0*/  @P5 FMUL.FTZ R105, R179, R105 ;  /* 0x00000069b3695220 */ /* 0x001fe20000410000 */
[----:B------:R-:W-:-:S03]  /*51e0*/  HFMA2 R179, -RZ, RZ, 0, 0 ;  /* 0x00000000ffb37431 */ /* 0x000fc600000001ff */
[----:B------:R-:W-:Y:S01]  /*51f0*/  @P5 FMUL.FTZ R179, R106, R105 ;  /* 0x000000696ab35220 */ /* 0x000fe20000410000 */
[----:B------:R-:W-:Y:S01]  /*5200*/  @P5 FMUL.FTZ R106, R171, R3 ;  /* 0x00000003ab6a5220 */ /* 0x000fe20000410000 */
[----:B------:R-:W0:Y:S02]  /*5210*/  @P5 LDC R105, c[0x0][0x408] ;  /* 0x00010200ff695b82 */ /* 0x000e240000000800 */
[----:B------:R-:W-:Y:S01]  /*5220*/  FADD.FTZ R179, R107, R179 ;  /* 0x000000b36bb37221 */ /* 0x000fe20000010000 */
[----:B------:R-:W-:Y:S01]  /*5230*/  MOV R107, RZ ;  /* 0x000000ff006b7202 */ /* 0x000fe20000000f00 */
[----:B0-----:R-:W-:Y:S01]  /*5240*/  @P5 FMUL.FTZ R105, R106, R105 ;  /* 0x000000696a695220 */ /* 0x001fe20000410000 */
[----:B------:R-:W-:-:S05]  /*5250*/  @P5 SHF.L.U32 R106, R215, 0x10, RZ ;  /* 0x00000010d76a5819 */ /* 0x000fca00000006ff */
[----:B------:R-:W-:Y:S01]  /*5260*/  @P5 FMUL.FTZ R107, R105, R106 ;  /* 0x0000006a696b5220 */ /* 0x000fe20000410000 */
[----:B------:R-:W-:Y:S02]  /*5270*/  LOP3.LUT P5, RZ, R24, 0xff, RZ, 0xc0, !PT ;  /* 0x000000ff18ff7812 */ /* 0x000fe400078ac0ff */
[----:B------:R-:W-:Y:S01]  /*5280*/  F2FP.BF16.F32.PACK_AB R105, R183, R172 ;  /* 0x000000acb769723e */ /* 0x000fe200000010ff */
[----:B------:R-:W-:Y:S01]  /*5290*/  FFMA.FTZ R172, R196, R180, R181 ;  /* 0x000000b4c4ac7223 */ /* 0x000fe200000100b5 */
[----:B------:R-:W-:Y:S02]  /*52a0*/  F2FP.BF16.F32.PACK_AB R107, R107, R104 ;  /* 0x000000686b6b723e */ /* 0x000fe400000010ff */
[----:B------:R-:W-:Y:S01]  /*52b0*/  F2FP.BF16.F32.PACK_AB R106, R184, R173 ;  /* 0x000000adb86a723e */ /* 0x000fe200000010ff */
[----:B------:R-:W-:Y:S01]  /*52c0*/  FADD.FTZ R172, R232, -R172 ;  /* 0x800000ace8ac7221 */ /* 0x000fe20000010000 */
[----:B------:R-:W-:-:S03]  /*52d0*/  HFMA2 R173, -RZ, RZ, 0, 0 ;  /* 0x00000000ffad7431 */ /* 0x000fc600000001ff */
[----:B------:R-:W-:Y:S02]  /*52e0*/  FMUL.FTZ R172, R5, R172 ;  /* 0x000000ac05ac7220 */ /* 0x000fe40000410000 */
[----:B------:R-:W0:Y:S02]  /*52f0*/  @P5 LDC R183, c[0x0][0x408] ;  /* 0x00010200ffb75b82 */ /* 0x000e240000000800 */
[----:B------:R-:W-:-:S04]  /*5300*/  @P5 FMUL.FTZ R104, R172, R3 ;  /* 0x00000003ac685220 */ /* 0x000fc80000410000 */
[----:B0-----:R-:W-:Y:S01]  /*5310*/  @P5 FMUL.FTZ R104, R104, R183 ;  /* 0x000000b768685220 */ /* 0x001fe20000410000 */
[----:B------:R-:W-:-:S05]  /*5320*/  @P5 SHF.L.U32 R183, R176, 0x10, RZ ;  /* 0x00000010b0b75819 */ /* 0x000fca00000006ff */
[----:B------:R-:W-:Y:S01]  /*5330*/  @P5 FMUL.FTZ R173, R183, R104 ;  /* 0x00000068b7ad5220 */ /* 0x000fe20000410000 */
[----:B------:R-:W-:Y:S01]  /*5340*/  @P6 SHF.L.U32 R183, R214, 0x10, RZ ;  /* 0x00000010d6b76819 */ /* 0x000fe200000006ff */
[----:B------:R-:W0:Y:S02]  /*5350*/  @P6 LDC R104, c[0x0][0x408] ;  /* 0x00010200ff686b82 */ /* 0x000e240000000800 */
[----:B------:R-:W-:Y:S01]  /*5360*/  FADD.FTZ R185, R108, R173 ;  /* 0x000000ad6cb97221 */ /* 0x000fe20000010000 */
[----:B------:R-:W-:-:S04]  /*5370*/  FFMA.FTZ R108, R191, R180, R181 ;  /* 0x000000b4bf6c7223 */ /* 0x000fc800000100b5 */
[----:B------:R-:W-:-:S04]  /*5380*/  FADD.FTZ R108, R240, -R108 ;  /* 0x8000006cf06c7221 */ /* 0x000fc80000010000 */
[----:B------:R-:W-:Y:S01]  /*5390*/  FMUL.FTZ R173, R5, R108 ;  /* 0x0000006c05ad7220 */ /* 0x000fe20000410000 */
[----:B------:R-:W-:-:S03]  /*53a0*/  @P6 PRMT R108, R176, 0x7632, R108 ;  /* 0x00007632b06c6816 */ /* 0x000fc6000000006c */
[----:B------:R-:W-:-:S04]  /*53b0*/  @P6 FMUL.FTZ R176, R173, R3 ;  /* 0x00000003adb06220 */ /* 0x000fc80000410000 */
[----:B0-----:R-:W-:Y:S01]  /*53c0*/  @P6 FMUL.FTZ R104, R176, R104 ;  /* 0x00000068b0686220 */ /* 0x001fe20000410000 */
[----:B------:R-:W-:Y:S02]  /*53d0*/  @P6 SHF.L.U32 R176, R108, 0x10, RZ ;  /* 0x000000106cb06819 */ /* 0x000fe400000006ff */
[----:B------:R-:W-:-:S03]  /*53e0*/  MOV R108, RZ ;  /* 0x000000ff006c7202 */ /* 0x000fc60000000f00 */
[----:B------:R-:W-:Y:S01]  /*53f0*/  @P6 FMUL.FTZ R108, R176, R104 ;  /* 0x00000068b06c6220 */ /* 0x000fe20000410000 */
[-C--:B------:R-:W-:Y:S01]  /*5400*/  @P6 FMUL.FTZ R176, R173, R3.reuse ;  /* 0x00000003adb06220 */ /* 0x080fe20000410000 */
[----:B------:R-:W0:Y:S02]  /*5410*/  @P6 LDC R104, c[0x0][0x408] ;  /* 0x00010200ff686b82 */ /* 0x000e240000000800 */
[----:B------:R-:W-:Y:S01]  /*5420*/  FADD.FTZ R184, R109, R108 ;  /* 0x0000006c6db87221 */ /* 0x000fe20000010000 */
[----:B------:R-:W-:-:S05]  /*5430*/  @P5 FMUL.FTZ R109, R172, R3 ;  /* 0x00000003ac6d5220 */ /* 0x000fca0000410000 */
[----:B------:R-:W1:Y:S01]  /*5440*/  @P5 LDC R108, c[0x0][0x408] ;  /* 0x00010200ff6c5b82 */ /* 0x000e620000000800 */
[----:B0-----:R-:W-:Y:S01]  /*5450*/  @P6 FMUL.FTZ R176, R176, R104 ;  /* 0x00000068b0b06220 */ /* 0x001fe20000410000 */
[----:B------:R-:W-:-:S03]  /*5460*/  HFMA2 R104, -RZ, RZ, 0, 0 ;  /* 0x00000000ff687431 */ /* 0x000fc600000001ff */
[----:B------:R-:W-:Y:S01]  /*5470*/  @P6 FMUL.FTZ R104, R176, R183 ;  /* 0x000000b7b0686220 */ /* 0x000fe20000410000 */
[----:B------:R-:W-:Y:S01]  /*5480*/  @P5 SHF.L.U32 R176, R164, 0x10, RZ ;  /* 0x00000010a4b05819 */ /* 0x000fe200000006ff */
[----:B-1----:R-:W-:Y:S01]  /*5490*/  @P5 FMUL.FTZ R108, R109, R108 ;  /* 0x0000006c6d6c5220 */ /* 0x002fe20000410000 */
[----:B------:R-:W-:-:S03]  /*54a0*/  MOV R109, RZ ;  /* 0x000000ff006d7202 */ /* 0x000fc60000000f00 */
[----:B------:R-:W-:-:S05]  /*54b0*/  @P5 FMUL.FTZ R109, R108, R176 ;  /* 0x000000b06c6d5220 */ /* 0x000fca0000410000 */
[----:B------:R-:W-:-:S07]  /*54c0*/  F2FP.BF16.F32.PACK_AB R104, R104, R109 ;  /* 0x0000006d6868723e */ /* 0x000fce00000010ff */
.L_x_8293:
        /* <DEDUP_REMOVED lines=14> */
.L_x_8291:
[----:B------:R-:W-:Y:S05]  /*55b0*/  BSYNC.RECONVERGENT B2 ;  /* 0x0000000000027941 */ /* 0x000fea0003800200 */
.L_x_8290:
[----:B------:R-:W2:Y:S01]  /*55c0*/  LDL.LU R176, [R1+0xc] ;  /* 0x00000c0001b07983 */ /* 0x000ea20000300800 */
[----:B------:R-:W-:Y:S01]  /*55d0*/  BSSY.RECONVERGENT B2, `(.L_x_8294) ;  /* 0x0000155000027945 */ /* 0x000fe20003800200 */
[----:B--2---:R-:W-:-:S13]  /*55e0*/  ISETP.NE.AND P4, PT, R176, RZ, PT ;  /* 0x000000ffb000720c */ /* 0x004fda0003f85270 */
        /* <DEDUP_REMOVED lines=11> */
[C---:B-----5:R-:W-:Y:S01]  /*56a0*/  LOP3.LUT P5, RZ, R26.reuse, 0xff00, RZ, 0xc0, !PT ;  /* 0x0000ff001aff7812 */ /* 0x060fe200078ac0ff */
[----:B------:R-:W-:Y:S01]  /*56b0*/  FFMA.FTZ R168, R7, R180, R181 ;  /* 0x000000b407a87223 */ /* 0x000fe200000100b5 */
[----:B------:R-:W-:Y:S02]  /*56c0*/  LOP3.LUT P6, RZ, R26, 0xff0000, RZ, 0xc0, !PT ;  /* 0x00ff00001aff7812 */ /* 0x000fe400078cc0ff */
[----:B------:R-:W-:Y:S02]  /*56d0*/  CS2R R184, SRZ ;  /* 0x0000000000b87805 */ /* 0x000fe4000001ff00 */
[----:B------:R-:W-:Y:S01]  /*56e0*/  MOV R183, RZ ;  /* 0x000000ff00b77202 */ /* 0x000fe20000000f00 */
[----:B------:R-:W-:Y:S01]  /*56f0*/  FADD.FTZ R168, R238, -R168 ;  /* 0x800000a8eea87221 */ /* 0x000fe20000010000 */
[----:B------:R-:W-:-:S03]  /*5700*/  MOV R187, RZ ;  /* 0x000000ff00bb7202 */ /* 0x000fc60000000f00 */
[----:B------:R-:W-:Y:S02]  /*5710*/  FMUL.FTZ R173, R5, R168 ;  /* 0x000000a805ad7220 */ /* 0x000fe40000410000 */
[----:B------:R-:W0:Y:S02]  /*5720*/  @P5 LDC R169, c[0x0][0x408] ;  /* 0x00010200ffa95b82 */ /* 0x000e240000000800 */
[----:B------:R-:W-:Y:S01]  /*5730*/  @P5 FMUL.FTZ R170, R173, R3 ;  /* 0x00000003adaa5220 */ /* 0x000fe20000410000 */
[----:B------:R-:W-:Y:S02]  /*5740*/  @P5 PRMT R171, R176, 0x7632, R171 ;  /* 0x00007632b0ab5816 */ /* 0x000fe400000000ab */
[----:B------:R-:W-:Y:S02]  /*5750*/  @P6 SHF.L.U32 R172, R177, 0x10, RZ ;  /* 0x00000010b1ac6819 */ /* 0x000fe400000006ff */
[----:B------:R-:W-:Y:S01]  /*5760*/  @P5 SHF.L.U32 R171, R171, 0x10, RZ ;  /* 0x00000010abab5819 */ /* 0x000fe200000006ff */
[----:B------:R-:W1:Y:S01]  /*5770*/  @P5 LDC R168, c[0x0][0x408] ;  /* 0x00010200ffa85b82 */ /* 0x000e620000000800 */
[----:B0-----:R-:W-:Y:S01]  /*5780*/  @P5 FMUL.FTZ R169, R170, R169 ;  /* 0x000000a9aaa95220 */ /* 0x001fe20000410000 */
[----:B------:R-:W-:-:S03]  /*5790*/  HFMA2 R170, -RZ, RZ, 0, 0 ;  /* 0x00000000ffaa7431 */ /* 0x000fc600000001ff */
[----:B------:R-:W-:Y:S01]  /*57a0*/  @P5 FMUL.FTZ R170, R171, R169 ;  /* 0x000000a9abaa5220 */ /* 0x000fe20000410000 */
[----:B------:R-:W-:Y:S01]  /*57b0*/  @P5 FMUL.FTZ R169, R173, R3 ;  /* 0x00000003ada95220 */ /* 0x000fe20000410000 */
[----:B------:R-:W-:Y:S02]  /*57c0*/  @P5 SHF.L.U32 R171, R216, 0x10, RZ ;  /* 0x00000010d8ab5819 */ /* 0x000fe400000006ff */
[----:B------:R-:W-:Y:S01]  /*57d0*/  FADD.FTZ R186, R101, R170 ;  /* 0x000000aa65ba7221 */ /* 0x000fe20000010000 */
[----:B-1----:R-:W-:Y:S01]  /*57e0*/  @P5 FMUL.FTZ R168, R169, R168 ;  /* 0x000000a8a9a85220 */ /* 0x002fe20000410000 */
[----:B------:R-:W-:Y:S01]  /*57f0*/  HFMA2 R170, -RZ, RZ, 0, 0 ;  /* 0x00000000ffaa7431 */ /* 0x000fe200000001ff */
[----:B------:R-:W0:Y:S02]  /*5800*/  @P6 LDC R169, c[0x0][0x408] ;  /* 0x00010200ffa96b82 */ /* 0x000e240000000800 */
[----:B------:R-:W-:Y:S01]  /*5810*/  @P5 FMUL.FTZ R183, R168, R171 ;  /* 0x000000aba8b75220 */ /* 0x000fe20000410000 */
[----:B------:R-:W-:Y:S01]  /*5820*/  FFMA.FTZ R171, R203, R180, R181 ;  /* 0x000000b4cbab7223 */ /* 0x000fe200000100b5 */
[----:B------:R-:W-:-:S03]  /*5830*/  LOP3.LUT P5, RZ, R26, 0xff000000, RZ, 0xc0, !PT ;  /* 0xff0000001aff7812 */ /* 0x000fc600078ac0ff */
[----:B------:R-:W-:Y:S01]  /*5840*/  FADD.FTZ R171, R247, -R171 ;  /* 0x800000abf7ab7221 */ /* 0x000fe20000010000 */
[----:B------:R-:W1:Y:S03]  /*5850*/  @P6 LDC R168, c[0x0][0x408] ;  /* 0x00010200ffa86b82 */ /* 0x000e660000000800 */
[----:B------:R-:W-:-:S04]  /*5860*/  FMUL.FTZ R174, R5, R171 ;  /* 0x000000ab05ae7220 */ /* 0x000fc80000410000 */
[----:B------:R-:W-:Y:S02]  /*5870*/  @P6 FMUL.FTZ R171, R174, R3 ;  /* 0x00000003aeab6220 */ /* 0x000fe40000410000 */
[----:B------:R-:W-:-:S04]  /*5880*/  @P5 PRMT R177, R177, 0x7632, R177 ;  /* 0x00007632b1b15816 */ /* 0x000fc800000000b1 */
[----:B------:R-:W-:Y:S01]  /*5890*/  @P5 SHF.L.U32 R177, R177, 0x10, RZ ;  /* 0x00000010b1b15819 */ /* 0x000fe200000006ff */
[----:B0-----:R-:W-:Y:S01]  /*58a0*/  @P6 FMUL.FTZ R169, R171, R169 ;  /* 0x000000a9aba96220 */ /* 0x001fe20000410000 */
[----:B------:R-:W-:-:S03]  /*58b0*/  HFMA2 R171, -RZ, RZ, 0, 0 ;  /* 0x00000000ffab7431 */ /* 0x000fc600000001ff */
[----:B------:R-:W-:Y:S01]  /*58c0*/  @P6 FMUL.FTZ R171, R172, R169 ;  /* 0x000000a9acab6220 */ /* 0x000fe20000410000 */
[----:B------:R-:W-:Y:S01]  /*58d0*/  @P6 FMUL.FTZ R169, R174, R3 ;  /* 0x00000003aea96220 */ /* 0x000fe20000410000 */
[----:B------:R-:W-:Y:S02]  /*58e0*/  @P6 SHF.L.U32 R172, R161, 0x10, RZ ;  /* 0x00000010a1ac6819 */ /* 0x000fe400000006ff */
[----:B------:R-:W-:Y:S01]  /*58f0*/  FADD.FTZ R102, R102, R171 ;  /* 0x000000ab66667221 */ /* 0x000fe20000010000 */
[----:B-1----:R-:W-:Y:S02]  /*5900*/  @P6 FMUL.FTZ R168, R169, R168 ;  /* 0x000000a8a9a86220 */ /* 0x002fe40000410000 */
[----:B------:R-:W0:Y:S02]  /*5910*/  @P5 LDC R169, c[0x0][0x408] ;  /* 0x00010200ffa95b82 */ /* 0x000e240000000800 */
[----:B------:R-:W-:Y:S01]  /*5920*/  @P6 FMUL.FTZ R184, R168, R172 ;  /* 0x000000aca8b86220 */ /* 0x000fe20000410000 */
[----:B------:R-:W-:Y:S01]  /*5930*/  FFMA.FTZ R168, R10, R180, R181 ;  /* 0x000000b40aa87223 */ /* 0x000fe200000100b5 */
[----:B------:R-:W-:-:S03]  /*5940*/  LOP3.LUT P6, RZ, R27, 0xff, RZ, 0xc0, !PT ;  /* 0x000000ff1bff7812 */ /* 0x000fc600078cc0ff */
[----:B------:R-:W-:Y:S02]  /*5950*/  FADD.FTZ R175, R224, -R168 ;  /* 0x800000a8e0af7221 */ /* 0x000fe40000010000 */
[----:B------:R-:W1:Y:S02]  /*5960*/  @P5 LDC R168, c[0x0][0x408] ;  /* 0x00010200ffa85b82 */ /* 0x000e640000000800 */
[----:B------:R-:W-:-:S04]  /*5970*/  FMUL.FTZ R175, R5, R175 ;  /* 0x000000af05af7220 */ /* 0x000fc80000410000 */
[----:B------:R-:W-:-:S04]  /*5980*/  @P5 FMUL.FTZ R172, R175, R3 ;  /* 0x00000003afac5220 */ /* 0x000fc80000410000 */
[----:B0-----:R-:W-:Y:S01]  /*5990*/  @P5 FMUL.FTZ R172, R172, R169 ;  /* 0x000000a9acac5220 */ /* 0x001fe20000410000 */
[----:B------:R-:W-:-:S03]  /*59a0*/  MOV R169, RZ ;  /* 0x000000ff00a97202 */ /* 0x000fc60000000f00 */
        /* <DEDUP_REMOVED lines=9> */
[----:B------:R-:W-:-:S04]  /*5a40*/  FADD.FTZ R168, R243, -R168 ;  /* 0x800000a8f3a87221 */ /* 0x000fc80000010000 */
[----:B------:R-:W-:-:S04]  /*5a50*/  FMUL.FTZ R168, R5, R168 ;  /* 0x000000a805a87220 */ /* 0x000fc80000410000 */
[CC--:B------:R-:W-:Y:S01]  /*5a60*/  @P6 FMUL.FTZ R101, R168.reuse, R3.reuse ;  /* 0x00000003a8656220 */ /* 0x0c0fe20000410000 */
[----:B------:R-:W-:-:S03]  /*5a70*/  @P6 FMUL.FTZ R171, R168, R3 ;  /* 0x00000003a8ab6220 */ /* 0x000fc60000410000 */
[----:B0-----:R-:W-:Y:S01]  /*5a80*/  @P6 FMUL.FTZ R101, R101, R172 ;  /* 0x000000ac65656220 */ /* 0x001fe20000410000 */
[----:B------:R-:W-:-:S05]  /*5a90*/  @P6 SHF.L.U32 R172, R178, 0x10, RZ ;  /* 0x00000010b2ac6819 */ /* 0x000fca00000006ff */
        /* <DEDUP_REMOVED lines=11> */
[----:B------:R-:W-:-:S03]  /*5b50*/  @P5 PRMT R172, R178, 0x7632, R172 ;  /* 0x00007632b2ac5816 */ /* 0x000fc600000000ac */
[----:B------:R-:W-:Y:S01]  /*5b60*/  @P5 FMUL.FTZ R177, R169, R3 ;  /* 0x00000003a9b15220 */ /* 0x000fe20000410000 */
[----:B------:R-:W-:-:S03]  /*5b70*/  @P5 SHF.L.U32 R172, R172, 0x10, RZ ;  /* 0x00000010acac5819 */ /* 0x000fc600000006ff */
[----:B0-----:R-:W-:Y:S01]  /*5b80*/  @P5 FMUL.FTZ R177, R177, R171 ;  /* 0x000000abb1b15220 */ /* 0x001fe20000410000 */
[----:B------:R-:W-:-:S03]  /*5b90*/  HFMA2 R171, -RZ, RZ, 0, 0 ;  /* 0x00000000ffab7431 */ /* 0x000fc600000001ff */
[----:B------:R-:W-:Y:S01]  /*5ba0*/  @P5 FMUL.FTZ R171, R172, R177 ;  /* 0x000000b1acab5220 */ /* 0x000fe20000410000 */
[----:B------:R-:W-:Y:S01]  /*5bb0*/  FADD.FTZ R177, R96, R170 ;  /* 0x000000aa60b17221 */ /* 0x000fe20000010000 */
[----:B------:R-:W0:Y:S01]  /*5bc0*/  @P5 LDC R172, c[0x0][0x408] ;  /* 0x00010200ffac5b82 */ /* 0x000e220000000800 */
[----:B------:R-:W-:Y:S01]  /*5bd0*/  @P5 FMUL.FTZ R96, R169, R3 ;  /* 0x00000003a9605220 */ /* 0x000fe20000410000 */
[----:B------:R-:W-:-:S03]  /*5be0*/  FADD.FTZ R182, R97, R171 ;  /* 0x000000ab61b67221 */ /* 0x000fc60000010000 */
[----:B0-----:R-:W-:Y:S01]  /*5bf0*/  @P5 FMUL.FTZ R170, R96, R172 ;  /* 0x000000ac60aa5220 */ /* 0x001fe20000410000 */
[----:B------:R-:W-:Y:S02]  /*5c00*/  @P5 SHF.L.U32 R172, R214, 0x10, RZ ;  /* 0x00000010d6ac5819 */ /* 0x000fe400000006ff */
        /* <DEDUP_REMOVED lines=10> */
[----:B------:R-:W-:Y:S01]  /*5cb0*/  HFMA2 R97, -RZ, RZ, 0, 0 ;  /* 0x00000000ff617431 */ /* 0x000fe200000001ff */
[----:B------:R-:W-:-:S05]  /*5cc0*/  @P6 SHF.L.U32 R172, R179, 0x10, RZ ;  /* 0x00000010b3ac6819 */ /* 0x000fca00000006ff */
[----:B------:R-:W-:Y:S02]  /*5cd0*/  @P6 FMUL.FTZ R97, R172, R171 ;  /* 0x000000abac616220 */ /* 0x000fe40000410000 */
[----:B------:R-:W0:Y:S02]  /*5ce0*/  @P6 LDC R171, c[0x0][0x408] ;  /* 0x00010200ffab6b82 */ /* 0x000e240000000800 */
[----:B------:R-:W-:Y:S01]  /*5cf0*/  FADD.FTZ R178, R98, R97 ;  /* 0x0000006162b27221 */ /* 0x000fe20000010000 */
[----:B------:R-:W-:Y:S01]  /*5d00*/  @P6 FMUL.FTZ R97, R170, R3 ;  /* 0x00000003aa616220 */ /* 0x000fe20000410000 */
[----:B------:R-:W-:-:S03]  /*5d10*/  @P6 SHF.L.U32 R98, R163, 0x10, RZ ;  /* 0x00000010a3626819 */ /* 0x000fc600000006ff */
[----:B0-----:R-:W-:-:S04]  /*5d20*/  @P6 FMUL.FTZ R97, R97, R171 ;  /* 0x000000ab61616220 */ /* 0x001fc80000410000 */
[----:B------:R-:W-:Y:S01]  /*5d30*/  @P6 FMUL.FTZ R187, R97, R98 ;  /* 0x0000006261bb6220 */ /* 0x000fe20000410000 */
[----:B------:R-:W-:Y:S01]  /*5d40*/  FFMA.FTZ R98, R21, R180, R181 ;  /* 0x000000b415627223 */ /* 0x000fe200000100b5 */
[----:B------:R-:W0:Y:S03]  /*5d50*/  @P5 LDC R97, c[0x0][0x408] ;  /* 0x00010200ff615b82 */ /* 0x000e260000000800 */
        /* <DEDUP_REMOVED lines=15> */
[----:B------:R-:W-:Y:S01]  /*5e50*/  LOP3.LUT P5, RZ, R26, 0xff, RZ, 0xc0, !PT ;  /* 0x000000ff1aff7812 */ /* 0x000fe200078ac0ff */
[----:B------:R-:W-:-:S03]  /*5e60*/  FFMA.FTZ R98, R208, R180, R181 ;  /* 0x000000b4d0627223 */ /* 0x000fc600000100b5 */
[----:B------:R-:W-:Y:S01]  /*5e70*/  F2FP.BF16.F32.PACK_AB R99, R99, R187 ;  /* 0x000000bb6363723e */ /* 0x000fe200000010ff */
[----:B------:R-:W-:-:S04]  /*5e80*/  FADD.FTZ R98, R251, -R98 ;  /* 0x80000062fb627221 */ /* 0x000fc80000010000 */
[----:B------:R-:W-:-:S04]  /*5e90*/  FMUL.FTZ R172, R5, R98 ;  /* 0x0000006205ac7220 */ /* 0x000fc80000410000 */
[----:B------:R-:W0:Y:S01]  /*5ea0*/  @P5 LDC R97, c[0x0][0x408] ;  /* 0x00010200ff615b82 */ /* 0x000e220000000800 */
[----:B------:R-:W-:-:S04]  /*5eb0*/  @P5 FMUL.FTZ R98, R172, R3 ;  /* 0x00000003ac625220 */ /* 0x000fc80000410000 */
[----:B0-----:R-:W-:Y:S01]  /*5ec0*/  @P5 FMUL.FTZ R97, R98, R97 ;  /* 0x0000006162615220 */ /* 0x001fe20000410000 */
[----:B------:R-:W-:Y:S01]  /*5ed0*/  @P5 SHF.L.U32 R98, R176, 0x10, RZ ;  /* 0x00000010b0625819 */ /* 0x000fe200000006ff */
[----:B------:R-:W-:-:S04]  /*5ee0*/  HFMA2 R176, -RZ, RZ, 0, 0 ;  /* 0x00000000ffb07431 */ /* 0x000fc800000001ff */
[----:B------:R-:W-:Y:S01]  /*5ef0*/  @P5 FMUL.FTZ R176, R98, R97 ;  /* 0x0000006162b05220 */ /* 0x000fe20000410000 */
[----:B------:R-:W-:Y:S01]  /*5f00*/  F2FP.BF16.F32.PACK_AB R97, R185, R184 ;  /* 0x000000b8b961723e */ /* 0x000fe200000010ff */
[----:B------:R-:W0:Y:S01]  /*5f10*/  @P5 LDC R98, c[0x0][0x408] ;  /* 0x00010200ff625b82 */ /* 0x000e220000000800 */
[----:B------:R-:W-:Y:S01]  /*5f20*/  @P5 SHF.L.U32 R184, R160, 0x10, RZ ;  /* 0x00000010a0b85819 */ /* 0x000fe200000006ff */
[----:B------:R-:W-:Y:S01]  /*5f30*/  FADD.FTZ R176, R100, R176 ;  /* 0x000000b064b07221 */ /* 0x000fe20000010000 */
[----:B------:R-:W-:-:S04]  /*5f40*/  @P5 FMUL.FTZ R100, R172, R3 ;  /* 0x00000003ac645220 */ /* 0x000fc80000410000 */
[----:B0-----:R-:W-:Y:S01]  /*5f50*/  @P5 FMUL.FTZ R98, R100, R98 ;  /* 0x0000006264625220 */ /* 0x001fe20000410000 */
[----:B------:R-:W-:-:S03]  /*5f60*/  MOV R100, RZ ;  /* 0x000000ff00647202 */ /* 0x000fc60000000f00 */
[----:B------:R-:W-:Y:S01]  /*5f70*/  @P5 FMUL.FTZ R100, R98, R184 ;  /* 0x000000b862645220 */ /* 0x000fe20000410000 */
[----:B------:R-:W-:-:S04]  /*5f80*/  F2FP.BF16.F32.PACK_AB R98, R96, R101 ;  /* 0x000000656062723e */ /* 0x000fc800000010ff */
[----:B------:R-:W-:Y:S01]  /*5f90*/  F2FP.BF16.F32.PACK_AB R96, R183, R100 ;  /* 0x00000064b760723e */ /* 0x000fe200000010ff */
[----:B------:R-:W-:Y:S06]  /*5fa0*/  BRA `(.L_x_8297) ;  /* 0x0000000800a47947 */ /* 0x000fec0003800000 */
.L_x_8296:
[C---:B-----5:R-:W-:Y:S01]  /*5fb0*/  LOP3.LUT P6, RZ, R26.reuse, 0xff00, RZ, 0xc0, !PT ;  /* 0x0000ff001aff7812 */ /* 0x060fe200078cc0ff */
[----:B------:R-:W-:Y:S01]  /*5fc0*/  HFMA2 R186, -RZ, RZ, 0, 0 ;  /* 0x00000000ffba7431 */ /* 0x000fe200000001ff */
[----:B------:R-:W-:-:S11]  /*5fd0*/  LOP3.LUT P5, RZ, R26, 0xff0000, RZ, 0xc0, !PT ;  /* 0x00ff00001aff7812 */ /* 0x000fd600078ac0ff */
[----:B------:R-:W0:Y:S01]  /*5fe0*/  @P6 LDC R182, c[0x0][0x408] ;  /* 0x00010200ffb66b82 */ /* 0x000e220000000800 */
[----:B------:R-:W-:-:S04]  /*5ff0*/  @P6 FFMA.FTZ R183, R7, R180, R181 ;  /* 0x000000b407b76223 */ /* 0x000fc800000100b5 */
[----:B------:R-:W-:-:S03]  /*6000*/  @P6 FADD.FTZ R183, R238, -R183 ;  /* 0x800000b7eeb76221 */ /* 0x000fc60000010000 */
[----:B------:R-:W1:Y:S01]  /*6010*/  @P6 LDC R184, c[0x0][0x408] ;  /* 0x00010200ffb86b82 */ /* 0x000e620000000800 */
[----:B------:R-:W-:-:S04]  /*6020*/  @P6 FMUL.FTZ R183, R5, R183 ;  /* 0x000000b705b76220 */ /* 0x000fc80000410000 */
        /* <DEDUP_REMOVED lines=161> */
.L_x_8297:
        /* <DEDUP_REMOVED lines=14> */
.L_x_8295:
[----:B------:R-:W-:Y:S05]  /*6b20*/  BSYNC.RECONVERGENT B2 ;  /* 0x0000000000027941 */ /* 0x000fea0003800200 */
.L_x_8294:
        /* <DEDUP_REMOVED lines=12> */
[----:B-----5:R-:W-:Y:S01]  /*6bf0*/  LOP3.LUT P4, RZ, R22, 0xff00, RZ, 0xc0, !PT ;  /* 0x0000ff0016ff7812 */ /* 0x020fe2000788c0ff */
        /* <DEDUP_REMOVED lines=144> */
.L_x_8300:
        /* <DEDUP_REMOVED lines=169> */
.L_x_8301:
        /* <DEDUP_REMOVED lines=14> */
.L_x_8299:
[----:B------:R-:W-:Y:S05]  /*8070*/  BSYNC.RECONVERGENT B2 ;  /* 0x0000000000027941 */ /* 0x000fea0003800200 */
.L_x_8298:
        /* <DEDUP_REMOVED lines=136> */
[----:B------:R-:W-:Y:S01]  /*8900*/  FFMA.FTZ R82, R206, R180, R181 ;  /* 0x000000b4ce527223 */ /* 0x000fe200000100b5 */
[----:B------:R-:W0:Y:S03]  /*8910*/  @P4 LDC R81, c[0x0][0x408] ;  /* 0x00010200ff514b82 */ /* 0x000e260000000800 */
[----:B------:R-:W-:Y:S01]  /*8920*/  FADD.FTZ R82, R249, -R82 ;  /* 0x80000052f9527221 */ /* 0x000fe20000010000 */
[----:B------:R-:W-:-:S03]  /*8930*/  F2FP.BF16.F32.PACK_AB R83, R83, R187 ;  /* 0x000000bb5353723e */ /* 0x000fc600000010ff */
[----:B------:R-:W-:-:S04]  /*8940*/  FMUL.FTZ R172, R5, R82 ;  /* 0x0000005205ac7220 */ /* 0x000fc80000410000 */
        /* <DEDUP_REMOVED lines=16> */
.L_x_8304:
        /* <DEDUP_REMOVED lines=169> */
.L_x_8305:
        /* <DEDUP_REMOVED lines=14> */
.L_x_8303:
[----:B------:R-:W-:Y:S05]  /*95c0*/  BSYNC.RECONVERGENT B2 ;  /* 0x0000000000027941 */ /* 0x000fea0003800200 */
.L_x_8302:
[----:B------:R-:W-:Y:S05]  /*95d0*/  @!P3 BRA `(.L_x_8306) ;  /* 0x0000007c0098b947 */ /* 0x000fea0003800000 */
[----:B------:R-:W0:Y:S01]  /*95e0*/  LDC.64 R176, c[0x0][0x390] ;  /* 0x0000e400ffb07b82 */ /* 0x000e220000000a00 */
[----:B------:R1:W5:Y:S04]  /*95f0*/  LDL R216, [R1+0xc4] ;  /* 0x0000c40001d87983 */ /* 0x0003680000100800 */
[----:B------:R1:W5:Y:S04]  /*9600*/  LDL R215, [R1+0xc8] ;  /* 0x0000c80001d77983 */ /* 0x0003680000100800 */
[----:B------:R1:W5:Y:S04]  /*9610*/  LDL R214, [R1] ;  /* 0x0000000001d67983 */ /* 0x0003680000100800 */
[----:B------:R1:W5:Y:S01]  /*9620*/  LDL R204, [R1+0xcc] ;  /* 0x0000cc0001cc7983 */ /* 0x0003620000100800 */
[----:B0-----:R-:W-:-:S06]  /*9630*/  IMAD.WIDE.U32 R176, R0, 0x10, R176 ;  /* 0x0000001000b07825 */ /* 0x001fcc00078e00b0 */
[----:B------:R-:W5:Y:S01]  /*9640*/  LDG.E.128 R176, desc[UR6][R176.64] ;  /* 0x00000006b0b07981 */ /* 0x000f62000c1e1d00 */
[----:B------:R-:W-:-:S04]  /*9650*/  ISETP.NE.U32.AND P1, PT, RZ, UR12, PT ;  /* 0x0000000cff007c0c */ /* 0x000fc8000bf25070 */
[----:B------:R-:W-:-:S13]  /*9660*/  ISETP.NE.AND.EX P1, PT, RZ, UR13, PT, P1 ;  /* 0x0000000dff007c0c */ /* 0x000fda000bf25310 */
[----:B-1----:R-:W-:Y:S05]  /*9670*/  @!P1 BRA `(.L_x_8307) ;  /* 0x0000000800349947 */ /* 0x002fea0003800000 */
[----:B------:R-:W2:Y:S01]  /*9680*/  LDL R182, [R1+0xc0] ;  /* 0x0000c00001b67983 */ /* 0x000ea20000100800 */
        /* <DEDUP_REMOVED lines=17> */
[----:B------:R-:W-:-:S03]  /*97a0*/  @P2 FMUL.FTZ R169, R173, R3 ;  /* 0x00000003ada92220 */ /* 0x000fc60000410000 */
[----:B------:R-:W-:Y:S01]  /*97b0*/  FADD.FTZ R186, R77, R170 ;  /* 0x000000aa4dba7221 */ /* 0x000fe20000010000 */
[----:B-1----:R-:W-:Y:S01]  /*97c0*/  @P2 FMUL.FTZ R168, R169, R168 ;  /* 0x000000a8a9a82220 */ /* 0x002fe20000410000 */
[----:B------:R-:W-:Y:S01]  /*97d0*/  HFMA2 R170, -RZ, RZ, 0, 0 ;  /* 0x00000000ffaa7431 */ /* 0x000fe200000001ff */
[----:B------:R-:W0:Y:S01]  /*97e0*/  @P3 LDC R169, c[0x0][0x408] ;  /* 0x00010200ffa93b82 */ /* 0x000e220000000800 */
[----:B--2---:R-:W-:-:S05]  /*97f0*/  @P2 SHF.L.U32 R171, R182, 0x10, RZ ;  /* 0x00000010b6ab2819 */ /* 0x004fca00000006ff */
[----:B------:R-:W-:Y:S01]  /*9800*/  @P2 FMUL.FTZ R183, R168, R171 ;  /* 0x000000aba8b72220 */ /* 0x000fe20000410000 */
[----:B------:R-:W-:Y:S01]  /*9810*/  FFMA.FTZ R171, R190, R180, R181 ;  /* 0x000000b4beab7223 */ /* 0x000fe200000100b5 */
[----:B------:R-:W1:Y:S01]  /*9820*/  @P3 LDC R168, c[0x0][0x408] ;  /* 0x00010200ffa83b82 */ /* 0x000e620000000800 */
[----:B------:R-:W-:Y:S02]  /*9830*/  LOP3.LUT P2, RZ, R30, 0xff000000, RZ, 0xc0, !PT ;  /* 0xff0000001eff7812 */ /* 0x000fe4000784c0ff */
[----:B------:R-:W-:-:S04]  /*9840*/  FADD.FTZ R171, R229, -R171 ;  /* 0x800000abe5ab7221 */ /* 0x000fc80000010000 */
[----:B------:R-:W-:-:S04]  /*9850*/  FMUL.FTZ R174, R5, R171 ;  /* 0x000000ab05ae7220 */ /* 0x000fc80000410000 */
[----:B------:R-:W-:-:S03]  /*9860*/  @P3 FMUL.FTZ R171, R174, R3 ;  /* 0x00000003aeab3220 */ /* 0x000fc60000410000 */
[----:B------:R-:W-:Y:S01]  /*9870*/  @P2 PRMT R177, R177, 0x7632, R177 ;  /* 0x00007632b1b12816 */ /* 0x000fe200000000b1 */
[----:B0-----:R-:W-:Y:S01]  /*9880*/  @P3 FMUL.FTZ R169, R171, R169 ;  /* 0x000000a9aba93220 */ /* 0x001fe20000410000 */
[----:B------:R-:W-:Y:S02]  /*9890*/  HFMA2 R171, -RZ, RZ, 0, 0 ;  /* 0x00000000ffab7431 */ /* 0x000fe400000001ff */
[----:B------:R-:W-:Y:S01]  /*98a0*/  @P2 SHF.L.U32 R177, R177, 0x10, RZ ;  /* 0x00000010b1b12819 */ /* 0x000fe200000006ff */
[----:B------:R-:W-:Y:S01]  /*98b0*/  @P3 FMUL.FTZ R171, R172, R169 ;  /* 0x000000a9acab3220 */ /* 0x000fe20000410000 */
[----:B------:R-:W-:Y:S01]  /*98c0*/  @P3 FMUL.FTZ R169, R174, R3 ;  /* 0x00000003aea93220 */ /* 0x000fe20000410000 */
[----:B------:R-:W-:Y:S02]  /*98d0*/  @P3 SHF.L.U32 R172, R149, 0x10, RZ ;  /* 0x0000001095ac3819 */ /* 0x000fe400000006ff */
[----:B------:R-:W-:Y:S01]  /*98e0*/  FADD.FTZ R78, R78, R171 ;  /* 0x000000ab4e4e7221 */ /* 0x000fe20000010000 */
[----:B-1----:R-:W-:-:S02]  /*98f0*/  @P3 FMUL.FTZ R168, R169, R168 ;  /* 0x000000a8a9a83220 */ /* 0x002fc40000410000 */
        /* <DEDUP_REMOVED lines=60> */
[----:B------:R-:W-:Y:S01]  /*9cc0*/  @P3 FMUL.FTZ R73, R172, R171 ;  /* 0x000000abac493220 */ /* 0x000fe20000410000 */
[----:B------:R-:W-:Y:S01]  /*9cd0*/  HFMA2 R172, -RZ, RZ, 0, 0 ;  /* 0x00000000ffac7431 */ /* 0x000fe200000001ff */
[----:B------:R-:W0:Y:S02]  /*9ce0*/  @P3 LDC R171, c[0x0][0x408] ;  /* 0x00010200ffab3b82 */ /* 0x000e240000000800 */
[----:B------:R-:W-:Y:S01]  /*9cf0*/  FADD.FTZ R178, R74, R73 ;  /* 0x000000494ab27221 */ /* 0x000fe20000010000 */
[----:B------:R-:W-:Y:S01]  /*9d00*/  @P3 FMUL.FTZ R73, R170, R3 ;  /* 0x00000003aa493220 */ /* 0x000fe20000410000 */
[----:B------:R-:W-:-:S03]  /*9d10*/  @P3 SHF.L.U32 R74, R151, 0x10, RZ ;  /* 0x00000010974a3819 */ /* 0x000fc600000006ff */
[----:B0-----:R-:W-:-:S04]  /*9d20*/  @P3 FMUL.FTZ R73, R73, R171 ;  /* 0x000000ab49493220 */ /* 0x001fc80000410000 */
[----:B------:R-:W-:Y:S01]  /*9d30*/  @P3 FMUL.FTZ R187, R73, R74 ;  /* 0x0000004a49bb3220 */ /* 0x000fe20000410000 */
[----:B------:R-:W-:Y:S01]  /*9d40*/  FFMA.FTZ R73, R252, R180, R181 ;  /* 0x000000b4fc497223 */ /* 0x000fe200000100b5 */
[----:B------:R-:W-:Y:S02]  /*9d50*/  @P2 PRMT R74, R179, 0x7632, R74 ;  /* 0x00007632b34a2816 */ /* 0x000fe4000000004a */
[----:B------:R-:W-:Y:S01]  /*9d60*/  LOP3.LUT P3, RZ, R30, 0xff, RZ, 0xc0, !PT ;  /* 0x000000ff1eff7812 */ /* 0x000fe2000786c0ff */
[----:B------:R-:W-:Y:S01]  /*9d70*/  FADD.FTZ R73, R214, -R73 ;  /* 0x80000049d6497221 */ /* 0x000fe20000010000 */
[----:B------:R-:W-:-:S03]  /*9d80*/  @P2 SHF.L.U32 R74, R74, 0x10, RZ ;  /* 0x000000104a4a2819 */ /* 0x000fc600000006ff */
[----:B------:R-:W-:-:S04]  /*9d90*/  FMUL.FTZ R171, R5, R73 ;  /* 0x0000004905ab7220 */ /* 0x000fc80000410000 */
[----:B------:R-:W-:-:S04]  /*9da0*/  FMUL.FTZ R73, R171, R3 ;  /* 0x00000003ab497220 */ /* 0x000fc80000410000 */
[----:B------:R-:W-:-:S04]  /*9db0*/  FMUL.FTZ R73, R73, UR14 ;  /* 0x0000000e49497c20 */ /* 0x000fc80008410000 */
[----:B------:R-:W-:Y:S01]  /*9dc0*/  @P2 FMUL.FTZ R172, R73, R74 ;  /* 0x0000004a49ac2220 */ /* 0x000fe20000410000 */
[----:B------:R-:W-:-:S03]  /*9dd0*/  FFMA.FTZ R74, R231, R180, R181 ;  /* 0x000000b4e74a7223 */ /* 0x000fc600000100b5 */
[----:B------:R-:W-:Y:S01]  /*9de0*/  FADD.FTZ R179, R75, R172 ;  /* 0x000000ac4bb37221 */ /* 0x000fe20000010000 */
[----:B------:R-:W-:-:S04]  /*9df0*/  FADD.FTZ R74, R230, -R74 ;  /* 0x8000004ae64a7221 */ /* 0x000fc80000010000 */
[----:B------:R-:W-:Y:S01]  /*9e00*/  FMUL.FTZ R172, R5, R74 ;  /* 0x0000004a05ac7220 */ /* 0x000fe20000410000 */
[----:B------:R-:W-:Y:S02]  /*9e10*/  @P2 SHF.L.U32 R74, R204, 0x10, RZ ;  /* 0x00000010cc4a2819 */ /* 0x000fe400000006ff */
[----:B------:R-:W-:-:S03]  /*9e20*/  MOV R5, RZ ;  /* 0x000000ff00057202 */ /* 0x000fc60000000f00 */
[----:B------:R-:W-:Y:S01]  /*9e30*/  @P2 FMUL.FTZ R5, R73, R74 ;  /* 0x0000004a49052220 */ /* 0x000fe20000410000 */
[-C--:B------:R-:W-:Y:S01]  /*9e40*/  @P3 FMUL.FTZ R73, R172, R3.reuse ;  /* 0x00000003ac493220 */ /* 0x080fe20000410000 */
[----:B------:R-:W-:Y:S01]  /*9e50*/  @P3 SHF.L.U32 R74, R176, 0x10, RZ ;  /* 0x00000010b04a3819 */ /* 0x000fe200000006ff */
[----:B------:R-:W-:Y:S01]  /*9e60*/  @P3 FMUL.FTZ R3, R172, R3 ;  /* 0x00000003ac033220 */ /* 0x000fe20000410000 */
[----:B------:R-:W-:Y:S01]  /*9e70*/  MOV R176, RZ ;  /* 0x000000ff00b07202 */ /* 0x000fe20000000f00 */
[----:B------:R-:W-:Y:S01]  /*9e80*/  @P3 FMUL.FTZ R75, R73, UR14 ;  /* 0x0000000e494b3c20 */ /* 0x000fe20008410000 */
[----:B------:R-:W-:-:S03]  /*9e90*/  HFMA2 R73, -RZ, RZ, 0, 0 ;  /* 0x00000000ff497431 */ /* 0x000fc600000001ff */
[----:B------:R-:W-:Y:S01]  /*9ea0*/  @P3 FMUL.FTZ R73, R74, R75 ;  /* 0x0000004b4a493220 */ /* 0x000fe20000410000 */
[----:B------:R-:W-:Y:S01]  /*9eb0*/  F2FP.BF16.F32.PACK_AB R75, R5, R187 ;  /* 0x000000bb054b723e */ /* 0x000fe200000010ff */
[----:B------:R-:W0:Y:S02]  /*9ec0*/  @P3 LDC R74, c[0x0][0x408] ;  /* 0x00010200ff4a3b82 */ /* 0x000e240000000800 */
[----:B0-----:R-:W-:Y:S01]  /*9ed0*/  @P3 FMUL.FTZ R3, R3, R74 ;  /* 0x0000004a03033220 */ /* 0x001fe20000410000 */
[----:B------:R-:W-:-:S05]  /*9ee0*/  @P3 SHF.L.U32 R74, R148, 0x10, RZ ;  /* 0x00000010944a3819 */ /* 0x000fca00000006ff */
[----:B------:R-:W-:Y:S01]  /*9ef0*/  @P3 FMUL.FTZ R176, R3, R74 ;  /* 0x0000004a03b03220 */ /* 0x000fe20000410000 */
[----:B------:R-:W-:Y:S01]  /*9f00*/  FADD.FTZ R3, R76, R73 ;  /* 0x000000494c037221 */ /* 0x000fe20000010000 */
[----:B------:R-:W-:Y:S02]  /*9f10*/  F2FP.BF16.F32.PACK_AB R74, R72, R77 ;  /* 0x0000004d484a723e */ /* 0x000fe400000010ff */
[----:B------:R-:W-:Y:S02]  /*9f20*/  F2FP.BF16.F32.PACK_AB R73, R185, R184 ;  /* 0x000000b8b949723e */ /* 0x000fe400000010ff */
[----:B------:R-:W-:Y:S01]  /*9f30*/  F2FP.BF16.F32.PACK_AB R72, R183, R176 ;  /* 0x000000b0b748723e */ /* 0x000fe200000010ff */
[----:B------:R-:W-:Y:S06]  /*9f40*/  BRA `(.L_x_8308) ;  /* 0x0000000800887947 */ /* 0x000fec0003800000 */
.L_x_8307:
[----:B------:R-:W2:Y:S01]  /*9f50*/  LDL R185, [R1+0xc0] ;  /* 0x0000c00001b97983 */ /* 0x000ea20000100800 */
        /* <DEDUP_REMOVED lines=153> */
[----:B------:R-:W-:Y:S01]  /*a8f0*/  @P3 SHF.L.U32 R74, R148, 0x10, RZ ;  /* 0x00000010944a3819 */ /* 0x000fe200000006ff */
[----:B0-----:R-:W-:Y:S01]  /*a900*/  @P3 FMUL.FTZ R3, R3, R5 ;  /* 0x0000000503033220 */ /* 0x001fe20000410000 */
[----:B------:R-:W-:-:S03]  /*a910*/  MOV R5, RZ ;  /* 0x000000ff00057202 */ /* 0x000fc60000000f00 */
[----:B------:R-:W-:Y:S01]  /*a920*/  @P3 FMUL.FTZ R5, R74, R3 ;  /* 0x000000034a053220 */ /* 0x000fe20000410000 */
[----:B------:R-:W-:Y:S01]  /*a930*/  FADD.FTZ R3, R76, R73 ;  /* 0x000000494c037221 */ /* 0x000fe20000010000 */
[----:B------:R-:W-:Y:S02]  /*a940*/  F2FP.BF16.F32.PACK_AB R74, R185, R72 ;  /* 0x00000048b94a723e */ /* 0x000fe400000010ff */
[----:B------:R-:W-:Y:S02]  /*a950*/  F2FP.BF16.F32.PACK_AB R73, R184, R77 ;  /* 0x0000004db849723e */ /* 0x000fe400000010ff */
[----:B------:R-:W-:-:S07]  /*a960*/  F2FP.BF16.F32.PACK_AB R72, R183, R5 ;  /* 0x00000005b748723e */ /* 0x000fce00000010ff */
.L_x_8308:
[----:B------:R-:W0:Y:S02]  /*a970*/  @P1 LDC.64 R76, c[0x0][0x478] ;  /* 0x00011e00ff4c1b82 */ /* 0x000e240000000a00 */
        /* <DEDUP_REMOVED lines=9> */
[----:B------:R-:W-:Y:S02]  /*aa10*/  MOV R73, R182 ;  /* 0x000000b600497202 */ /* 0x000fe40000000f00 */
[----:B------:R-:W-:-:S02]  /*aa20*/  MOV R74, R178 ;  /* 0x000000b2004a7202 */ /* 0x000fc40000000f00 */
[----:B------:R-:W-:Y:S01]  /*aa30*/  MOV R75, R179 ;  /* 0x000000b3004b7202 */ /* 0x000fe20000000f00 */
[----:B------:R-:W-:Y:S06]  /*aa40*/  BRA `(.L_x_8306) ;  /* 0x00000068007c7947 */ /* 0x000fec0003800000 */
.L_x_8289:
        /* <DEDUP_REMOVED lines=12> */
[C---:B------:R-:W-:Y:S01]  /*ab10*/  LOP3.LUT P5, RZ, R24.reuse, 0xff00, RZ, 0xc0, !PT ;  /* 0x0000ff0018ff7812 */ /* 0x040fe200078ac0ff */
[----:B------:R-:W-:Y:S01]  /*ab20*/  HFMA2 R186, -RZ, RZ, 0, 0 ;  /* 0x00000000ffba7431 */ /* 0x000fe200000001ff */
[----:B------:R-:W-:-:S11]  /*ab30*/  LOP3.LUT P4, RZ, R24, 0xff0000, RZ, 0xc0, !PT ;  /* 0x00ff000018ff7812 */ /* 0x000fd6000788c0ff */
[----:B------:R-:W0:Y:S01]  /*ab40*/  @P5 LDC R183, c[0x0][0x408] ;  /* 0x00010200ffb75b82 */ /* 0x000e220000000800 */
[----:B------:R-:W-:-:S04]  /*ab50*/  @P5 FFMA.FTZ R182, R191, R180, R181 ;  /* 0x000000b4bfb65223 */ /* 0x000fc800000100b5 */
[----:B------:R-:W-:-:S04]  /*ab60*/  @P5 FADD.FTZ R182, R240, -R182 ;  /* 0x800000b6f0b65221 */ /* 0x000fc80000010000 */
[----:B-----5:R-:W-:-:S04]  /*ab70*/  @P5 FFMA.FTZ R182, R5, R182, R69 ;  /* 0x000000b605b65223 */ /* 0x020fc80000010045 */
        /* <DEDUP_REMOVED lines=10> */
[----:B------:R-:W-:-:S04]  /*ac20*/  @P5 FFMA.FTZ R183, R5, R183, R69 ;  /* 0x000000b705b75223 */ /* 0x000fc80000010045 */
        /* <DEDUP_REMOVED lines=8> */
[----:B------:R-:W-:-:S04]  /*acb0*/  @P4 FFMA.FTZ R184, R5, R184, R70 ;  /* 0x000000b805b84223 */ /* 0x000fc80000010046 */
        /* <DEDUP_REMOVED lines=32> */
[----:B------:R-:W-:-:S04]  /*aec0*/  @P5 FFMA.FTZ R182, R5, R182, R71 ;  /* 0x000000b605b65223 */ /* 0x000fc80000010047 */
[----:B------:R-:W-:-:S04]  /*aed0*/  @P5 FMUL.FTZ R182, R182, R3 ;  /* 0x00000003b6b65220 */ /* 0x000fc80000410000 */
[----:B0-----:R-:W-:Y:S01]  /*aee0*/  @P5 FMUL.FTZ R177, R182, R177 ;  /* 0x000000b1b6b15220 */ /* 0x001fe20000410000 */
[----:B------:R-:W-:-:S05]  /*aef0*/  @P5 SHF.L.U32 R182, R215, 0x10, RZ ;  /* 0x00000010d7b65819 */ /* 0x000fca00000006ff */
[----:B------:R-:W-:Y:S01]  /*af00*/  @P5 FMUL.FTZ R184, R182, R177 ;  /* 0x000000b1b6b85220 */ /* 0x000fe20000410000 */
[----:B------:R-:W-:Y:S01]  /*af10*/  @P4 FFMA.FTZ R182, R200, R180, R181 ;  /* 0x000000b4c8b64223 */ /* 0x000fe200000100b5 */
[----:B------:R-:W0:Y:S03]  /*af20*/  @P4 LDC R177, c[0x0][0x408] ;  /* 0x00010200ffb14b82 */ /* 0x000e260000000800 */
[----:B------:R-:W-:-:S04]  /*af30*/  @P4 FADD.FTZ R182, R244, -R182 ;  /* 0x800000b6f4b64221 */ /* 0x000fc80000010000 */
[----:B------:R-:W-:-:S04]  /*af40*/  @P4 FFMA.FTZ R182, R5, R182, R64 ;  /* 0x000000b605b64223 */ /* 0x000fc80000010040 */
        /* <DEDUP_REMOVED lines=9> */
[----:B------:R-:W-:-:S04]  /*afe0*/  @P4 FFMA.FTZ R104, R5, R104, R64 ;  /* 0x0000006805684223 */ /* 0x000fc80000010040 */
        /* <DEDUP_REMOVED lines=10> */
[----:B------:R-:W-:-:S04]  /*b090*/  @P4 FFMA.FTZ R185, R5, R185, R65 ;  /* 0x000000b905b94223 */ /* 0x000fc80000010041 */
        /* <DEDUP_REMOVED lines=9> */
[----:B------:R-:W-:-:S04]  /*b130*/  @P4 FFMA.FTZ R105, R5, R105, R65 ;  /* 0x0000006905694223 */ /* 0x000fc80000010041 */
        /* <DEDUP_REMOVED lines=9> */
[----:B------:R-:W-:-:S04]  /*b1d0*/  @P4 FFMA.FTZ R178, R5, R178, R66 ;  /* 0x000000b205b24223 */ /* 0x000fc80000010042 */
        /* <DEDUP_REMOVED lines=9> */
[----:B------:R-:W-:-:S04]  /*b270*/  @P4 FFMA.FTZ R106, R5, R106, R66 ;  /* 0x0000006a056a4223 */ /* 0x000fc80000010042 */
        /* <DEDUP_REMOVED lines=10> */
[----:B------:R-:W-:-:S04]  /*b320*/  @P4 FFMA.FTZ R105, R5, R105, R67 ;  /* 0x0000006905694223 */ /* 0x000fc80000010043 */
        /* <DEDUP_REMOVED lines=40> */
.L_x_8311:
[C---:B------:R-:W-:Y:S01]  /*b5b0*/  LOP3.LUT P4, RZ, R24.reuse, 0xff00, RZ, 0xc0, !PT ;  /* 0x0000ff0018ff7812 */ /* 0x040fe2000788c0ff */
[----:B------:R-:W-:Y:S01]  /*b5c0*/  FFMA.FTZ R168, R191, R180, R181 ;  /* 0x000000b4bfa87223 */ /* 0x000fe200000100b5 */
[----:B------:R-:W-:Y:S02]  /*b5d0*/  LOP3.LUT P5, RZ, R24, 0xff0000, RZ, 0xc0, !PT ;  /* 0x00ff000018ff7812 */ /* 0x000fe400078ac0ff */
[----:B------:R-:W-:Y:S02]  /*b5e0*/  CS2R R184, SRZ ;  /* 0x0000000000b87805 */ /* 0x000fe4000001ff00 */
[----:B------:R-:W-:Y:S01]  /*b5f0*/  MOV R183, RZ ;  /* 0x000000ff00b77202 */ /* 0x000fe20000000f00 */
[----:B------:R-:W-:Y:S01]  /*b600*/  FADD.FTZ R168, R240, -R168 ;  /* 0x800000a8f0a87221 */ /* 0x000fe20000010000 */
[----:B------:R-:W-:-:S03]  /*b610*/  MOV R187, RZ ;  /* 0x000000ff00bb7202 */ /* 0x000fc60000000f00 */
[----:B-----5:R-:W-:Y:S02]  /*b620*/  FFMA.FTZ R173, R5, R168, R69 ;  /* 0x000000a805ad7223 */ /* 0x020fe40000010045 */
        /* <DEDUP_REMOVED lines=20> */
[----:B------:R-:W-:-:S04]  /*b770*/  FFMA.FTZ R174, R5, R171, R70 ;  /* 0x000000ab05ae7223 */ /* 0x000fc80000010046 */
[----:B------:R-:W-:Y:S02]  /*b780*/  @P5 FMUL.FTZ R171, R174, R3 ;  /* 0x00000003aeab5220 */ /* 0x000fe40000410000 */
[----:B------:R-:W-:-:S04]  /*b790*/  @P4 PRMT R177, R177, 0x7632, R177 ;  /* 0x00007632b1b14816 */ /* 0x000fc800000000b1 */
[----:B------:R-:W-:Y:S01]  /*b7a0*/  @P4 SHF.L.U32 R177, R177, 0x10, RZ ;  /* 0x00000010b1b14819 */ /* 0x000fe200000006ff */
[----:B0-----:R-:W-:Y:S01]  /*b7b0*/  @P5 FMUL.FTZ R169, R171, R169 ;  /* 0x000000a9aba95220 */ /* 0x001fe20000410000 */
[----:B------:R-:W-:-:S03]  /*b7c0*/  HFMA2 R171, -RZ, RZ, 0, 0 ;  /* 0x00000000ffab7431 */ /* 0x000fc600000001ff */
[----:B------:R-:W-:Y:S01]  /*b7d0*/  @P5 FMUL.FTZ R171, R172, R169 ;  /* 0x000000a9acab5220 */ /* 0x000fe20000410000 */
[----:B------:R-:W-:Y:S01]  /*b7e0*/  @P5 FMUL.FTZ R169, R174, R3 ;  /* 0x00000003aea95220 */ /* 0x000fe20000410000 */
[----:B------:R-:W0:Y:S02]  /*b7f0*/  @P4 LDC R172, c[0x0][0x408] ;  /* 0x00010200ffac4b82 */ /* 0x000e240000000800 */
[----:B------:R-:W-:Y:S01]  /*b800*/  FADD.FTZ R110, R110, R171 ;  /* 0x000000ab6e6e7221 */ /* 0x000fe20000010000 */
[----:B-1----:R-:W-:Y:S01]  /*b810*/  @P5 FMUL.FTZ R168, R169, R168 ;  /* 0x000000a8a9a85220 */ /* 0x002fe20000410000 */
[----:B------:R-:W-:-:S05]  /*b820*/  @P5 SHF.L.U32 R169, R165, 0x10, RZ ;  /* 0x00000010a5a95819 */ /* 0x000fca00000006ff */
[----:B------:R-:W-:Y:S01]  /*b830*/  @P5 FMUL.FTZ R184, R169, R168 ;  /* 0x000000a8a9b85220 */ /* 0x000fe20000410000 */
[----:B------:R-:W-:Y:S01]  /*b840*/  FFMA.FTZ R169, R18, R180, R181 ;  /* 0x000000b412a97223 */ /* 0x000fe200000100b5 */
[----:B------:R-:W1:Y:S01]  /*b850*/  @P4 LDC R168, c[0x0][0x408] ;  /* 0x00010200ffa84b82 */ /* 0x000e620000000800 */
[----:B------:R-:W-:Y:S02]  /*b860*/  LOP3.LUT P5, RZ, R25, 0xff, RZ, 0xc0, !PT ;  /* 0x000000ff19ff7812 */ /* 0x000fe400078ac0ff */
[----:B------:R-:W-:-:S04]  /*b870*/  FADD.FTZ R169, R226, -R169 ;  /* 0x800000a9e2a97221 */ /* 0x000fc80000010000 */
[----:B------:R-:W-:-:S04]  /*b880*/  FFMA.FTZ R175, R5, R169, R71 ;  /* 0x000000a905af7223 */ /* 0x000fc80000010047 */
        /* <DEDUP_REMOVED lines=13> */
[----:B------:R-:W-:-:S04]  /*b960*/  FFMA.FTZ R168, R5, R168, R64 ;  /* 0x000000a805a87223 */ /* 0x000fc80000010040 */
        /* <DEDUP_REMOVED lines=14> */
[----:B------:R-:W-:Y:S01]  /*ba50*/  FFMA.FTZ R169, R5, R172, R65 ;  /* 0x000000ac05a97223 */ /* 0x000fe20000010041 */
        /* <DEDUP_REMOVED lines=9> */
[----:B------:R-:W-:Y:S01]  /*baf0*/  FADD.FTZ R182, R105, R171 ;  /* 0x000000ab69b67221 */ /* 0x000fe20000010000 */
[----:B------:R-:W-:Y:S02]  /*bb00*/  HFMA2 R171, -RZ, RZ, 0, 0 ;  /* 0x00000000ffab7431 */ /* 0x000fe400000001ff */
        /* <DEDUP_REMOVED lines=9> */
[----:B------:R-:W-:-:S04]  /*bba0*/  FFMA.FTZ R170, R5, R170, R66 ;  /* 0x000000aa05aa7223 */ /* 0x000fc80000010042 */
[----:B------:R-:W-:-:S04]  /*bbb0*/  @P5 FMUL.FTZ R105, R170, R3 ;  /* 0x00000003aa695220 */ /* 0x000fc80000410000 */
[----:B0-----:R-:W-:Y:S01]  /*bbc0*/  @P5 FMUL.FTZ R105, R105, R172 ;  /* 0x000000ac69695220 */ /* 0x001fe20000410000 */
[----:B------:R-:W-:-:S05]  /*bbd0*/  @P5 SHF.L.U32 R172, R179, 0x10, RZ ;  /* 0x00000010b3ac5819 */ /* 0x000fca00000006ff */
[----:B------:R-:W-:Y:S02]  /*bbe0*/  @P5 FMUL.FTZ R171, R172, R105 ;  /* 0x00000069acab5220 */ /* 0x000fe40000410000 */
[----:B------:R-:W0:Y:S02]  /*bbf0*/  @P5 LDC R105, c[0x0][0x408] ;  /* 0x00010200ff695b82 */ /* 0x000e240000000800 */
[----:B------:R-:W-:Y:S01]  /*bc00*/  FADD.FTZ R178, R106, R171 ;  /* 0x000000ab6ab27221 */ /* 0x000fe20000010000 */
[----:B------:R-:W-:-:S04]  /*bc10*/  @P5 FMUL.FTZ R106, R170, R3 ;  /* 0x00000003aa6a5220 */ /* 0x000fc80000410000 */
[----:B0-----:R-:W-:Y:S01]  /*bc20*/  @P5 FMUL.FTZ R105, R106, R105 ;  /* 0x000000696a695220 */ /* 0x001fe20000410000 */
[----:B------:R-:W-:-:S05]  /*bc30*/  @P5 SHF.L.U32 R106, R167, 0x10, RZ ;  /* 0x00000010a76a5819 */ /* 0x000fca00000006ff */
[----:B------:R-:W-:Y:S01]  /*bc40*/  @P5 FMUL.FTZ R187, R106, R105 ;  /* 0x000000696abb5220 */ /* 0x000fe20000410000 */
[----:B------:R-:W-:Y:S01]  /*bc50*/  FFMA.FTZ R106, R20, R180, R181 ;  /* 0x000000b4146a7223 */ /* 0x000fe200000100b5 */
[----:B------:R-:W0:Y:S03]  /*bc60*/  @P4 LDC R105, c[0x0][0x408] ;  /* 0x00010200ff694b82 */ /* 0x000e260000000800 */
        /* <DEDUP_REMOVED lines=19> */
[----:B------:R-:W-:-:S04]  /*bda0*/  FFMA.FTZ R172, R5, R106, R68 ;  /* 0x0000006a05ac7223 */ /* 0x000fc80000010044 */
        /* <DEDUP_REMOVED lines=15> */
[----:B------:R-:W-:-:S07]  /*bea0*/  F2FP.BF16.F32.PACK_AB R104, R183, R108 ;  /* 0x0000006cb768723e */ /* 0x000fce00000010ff */
.L_x_8312:
        /* <DEDUP_REMOVED lines=16> */
.L_x_8310:
[----:B------:R-:W-:Y:S05]  /*bfb0*/  BSYNC.RECONVERGENT B2 ;  /* 0x0000000000027941 */ /* 0x000fea0003800200 */
.L_x_8309:
        /* <DEDUP_REMOVED lines=21> */
[----:B------:R-:W-:Y:S02]  /*c110*/  FFMA.FTZ R173, R5, R168, R61 ;  /* 0x000000a805ad7223 */ /* 0x000fe4000001003d */
        /* <DEDUP_REMOVED lines=137> */
.L_x_8315:
[C---:B-----5:R-:W-:Y:S01]  /*c9b0*/  LOP3.LUT P6, RZ, R26.reuse, 0xff00, RZ, 0xc0, !PT ;  /* 0x0000ff001aff7812 */ /* 0x060fe200078cc0ff */
[----:B------:R-:W-:Y:S01]  /*c9c0*/  HFMA2 R186, -RZ, RZ, 0, 0 ;  /* 0x00000000ffba7431 */ /* 0x000fe200000001ff */
[----:B------:R-:W-:-:S11]  /*c9d0*/  LOP3.LUT P5, RZ, R26, 0xff0000, RZ, 0xc0, !PT ;  /* 0x00ff00001aff7812 */ /* 0x000fd600078ac0ff */
[----:B------:R-:W0:Y:S01]  /*c9e0*/  @P6 LDC R182, c[0x0][0x408] ;  /* 0x00010200ffb66b82 */ /* 0x000e220000000800 */
[----:B------:R-:W-:-:S04]  /*c9f0*/  @P6 FFMA.FTZ R183, R7, R180, R181 ;  /* 0x000000b407b76223 */ /* 0x000fc800000100b5 */
[----:B------:R-:W-:-:S03]  /*ca00*/  @P6 FADD.FTZ R183, R238, -R183 ;  /* 0x800000b7eeb76221 */ /* 0x000fc60000010000 */
[----:B------:R-:W1:Y:S01]  /*ca10*/  @P6 LDC R184, c[0x0][0x408] ;  /* 0x00010200ffb86b82 */ /* 0x000e620000000800 */
[----:B------:R-:W-:-:S04]  /*ca20*/  @P6 FFMA.FTZ R183, R5, R183, R61 ;  /* 0x000000b705b76223 */ /* 0x000fc8000001003d */
        /* <DEDUP_REMOVED lines=9> */
[----:B------:R-:W-:-:S04]  /*cac0*/  @P6 FFMA.FTZ R182, R5, R182, R61 ;  /* 0x000000b605b66223 */ /* 0x000fc8000001003d */
        /* <DEDUP_REMOVED lines=150> */
[----:B------:R-:W-:-:S07]  /*d430*/  F2FP.BF16.F32.PACK_AB R96, R183, R100 ;  /* 0x00000064b760723e */ /* 0x000fce00000010ff */
.L_x_8316:
        /* <DEDUP_REMOVED lines=14> */
.L_x_8314:
[----:B------:R-:W-:Y:S05]  /*d520*/  BSYNC.RECONVERGENT B2 ;  /* 0x0000000000027941 */ /* 0x000fea0003800200 */
.L_x_8313:
        /* <DEDUP_REMOVED lines=157> */
.L_x_8319:
        /* <DEDUP_REMOVED lines=68> */
[----:B------:R-:W-:-:S04]  /*e340*/  @P5 FFMA.FTZ R182, R5, R182, R48 ;  /* 0x000000b605b65223 */ /* 0x000fc80000010030 */
        /* <DEDUP_REMOVED lines=100> */
.L_x_8320:
        /* <DEDUP_REMOVED lines=14> */
.L_x_8318:
[----:B------:R-:W-:Y:S05]  /*ea70*/  BSYNC.RECONVERGENT B2 ;  /* 0x0000000000027941 */ /* 0x000fea0003800200 */
.L_x_8317:
        /* <DEDUP_REMOVED lines=140> */
[----:B------:R-:W-:-:S04]  /*f340*/  FFMA.FTZ R172, R5, R82, R44 ;  /* 0x0000005205ac7223 */ /* 0x000fc8000001002c */
        /* <DEDUP_REMOVED lines=16> */
.L_x_8323:
        /* <DEDUP_REMOVED lines=169> */
.L_x_8324:
        /* <DEDUP_REMOVED lines=14> */
.L_x_8322:
[----:B------:R-:W-:Y:S05]  /*ffc0*/  BSYNC.RECONVERGENT B2 ;  /* 0x0000000000027941 */ /* 0x000fea0003800200 */
.L_x_8321:
        /* <DEDUP_REMOVED lines=40> */
[----:B------:R-:W-:-:S04]  /*10250*/  FFMA.FTZ R174, R5, R171, R38 ;  /* 0x000000ab05ae7223 */ /* 0x000fc80000010026 */
        /* <DEDUP_REMOVED lines=83> */
[----:B------:R-:W-:-:S04]  /*10790*/  FFMA.FTZ R171, R5, R73, R35 ;  /* 0x0000004905ab7223 */ /* 0x000fc80000010023 */
[----:B------:R-:W-:-:S04]  /*107a0*/  FMUL.FTZ R73, R171, R3 ;  /* 0x00000003ab497220 */ /* 0x000fc80000410000 */
[----:B------:R-:W-:-:S04]  /*107b0*/  FMUL.FTZ R73, R73, UR14 ;  /* 0x0000000e49497c20 */ /* 0x000fc80008410000 */
[----:B------:R-:W-:Y:S01]  /*107c0*/  @P2 FMUL.FTZ R172, R73, R74 ;  /* 0x0000004a49ac2220 */ /* 0x000fe20000410000 */
[----:B------:R-:W-:-:S03]  /*107d0*/  FFMA.FTZ R74, R231, R180, R181 ;  /* 0x000000b4e74a7223 */ /* 0x000fc600000100b5 */
[----:B------:R-:W-:Y:S01]  /*107e0*/  FADD.FTZ R179, R75, R172 ;  /* 0x000000ac4bb37221 */ /* 0x000fe20000010000 */
[----:B------:R-:W-:-:S04]  /*107f0*/  FADD.FTZ R74, R230, -R74 ;  /* 0x8000004ae64a7221 */ /* 0x000fc80000010000 */
[----:B------:R-:W-:Y:S01]  /*10800*/  FFMA.FTZ R172, R5, R74, R36 ;  /* 0x0000004a05ac7223 */ /* 0x000fe20000010024 */
        /* <DEDUP_REMOVED lines=20> */
.L_x_8325:
        /* <DEDUP_REMOVED lines=129> */
[----:B------:R-:W-:-:S04]  /*11160*/  FFMA.FTZ R73, R5, R73, R35 ;  /* 0x0000004905497223 */ /* 0x000fc80000010023 */
        /* <DEDUP_REMOVED lines=15> */
[C-C-:B------:R-:W-:Y:S01]  /*11260*/  @P3 FFMA.FTZ R73, R5.reuse, R73, R36.reuse ;  /* 0x0000004905493223 */ /* 0x140fe20000010024 */
[----:B------:R-:W-:Y:S02]  /*11270*/  @P3 FFMA.FTZ R74, R5, R74, R36 ;  /* 0x0000004a054a3223 */ /* 0x000fe40000010024 */
        /* <DEDUP_REMOVED lines=15> */
.L_x_8326:
        /* <DEDUP_REMOVED lines=12> */
[----:B------:R-:W-:-:S07]  /*11430*/  MOV R75, R179 ;  /* 0x000000b3004b7202 */ /* 0x000fce0000000f00 */
.L_x_8306:
[----:B------:R-:W-:Y:S05]  /*11440*/  BSYNC.RECONVERGENT B1 ;  /* 0x0000000000017941 */ /* 0x000fea0003800200 */
.L_x_8288:
[----:B------:R-:W2:Y:S01]  /*11450*/  LDL.LU R0, [R1+0x4] ;  /* 0x0000040001007983 */ /* 0x000ea20000300800 */
[----:B------:R-:W2:Y:S02]  /*11460*/  LDC.64 R176, c[0x0][0x380] ;  /* 0x0000e000ffb07b82 */ /* 0x000ea40000000a00 */
[----:B--2---:R-:W-:-:S04]  /*11470*/  LEA R0, R176, R0, 0x2 ;  /* 0x00000000b0007211 */ /* 0x004fc800078e10ff */
[----:B------:R-:W-:Y:S01]  /*11480*/  ISETP.GE.AND P1, PT, R0, R177, PT ;  /* 0x000000b10000720c */ /* 0x000fe20003f26270 */
[----:B------:R0:W-:-:S12]  /*11490*/  STL [R1+0x4], R0 ;  /* 0x0000040001007387 */ /* 0x0001d80000100800 */
[----:B0-----:R-:W-:Y:S05]  /*114a0*/  @!P1 BRA `(.L_x_8327) ;  /* 0xffffff0000649947 */ /* 0x001fea000383ffff */
.L_x_8276:
[----:B------:R-:W-:Y:S05]  /*114b0*/  BSYNC B0 ;  /* 0x0000000000007941 */ /* 0x000fea0003800000 */
.L_x_8275:
[----:B-----5:R-:W2:Y:S04]  /*114c0*/  LDL.LU R5, [R1+0x164] ;  /* 0x0001640001057983 */ /* 0x020ea80000300800 */
[----:B------:R-:W3:Y:S04]  /*114d0*/  LDL.LU R180, [R1+0x10] ;  /* 0x0000100001b47983 */ /* 0x000ee80000300800 */
[----:B------:R-:W3:Y:S04]  /*114e0*/  LDL.LU R181, [R1+0x14] ;  /* 0x0000140001b57983 */ /* 0x000ee80000300800 */
[----:B------:R-:W3:Y:S04]  /*114f0*/  LDL.LU R182, [R1+0x18] ;  /* 0x0000180001b67983 */ /* 0x000ee80000300800 */
[----:B------:R-:W3:Y:S01]  /*11500*/  LDL.LU R183, [R1+0x1c] ;  /* 0x00001c0001b77983 */ /* 0x000ee20000300800 */
[----:B------:R-:W-:Y:S01]  /*11510*/  MOV R2, 0x400 ;  /* 0x0000040000027802 */ /* 0x000fe20000000f00 */
[----:B------:R-:W0:Y:S01]  /*11520*/  S2R R176, SR_TID.X ;  /* 0x0000000000b07919 */ /* 0x000e220000002100 */
[----:B------:R-:W1:Y:S01]  /*11530*/  S2R R3, SR_CgaCtaId ;  /* 0x0000000000037919 */ /* 0x000e620000008800 */
[----:B0-----:R-:W-:-:S02]  /*11540*/  SHF.R.U32.HI R0, RZ, 0x5, R176 ;  /* 0x00000005ff007819 */ /* 0x001fc400000116b0 */
[----:B-1----:R-:W-:-:S03]  /*11550*/  LEA R3, R3, R2, 0x18 ;  /* 0x0000000203037211 */ /* 0x002fc600078ec0ff */
[----:B--2---:R-:W-:-:S05]  /*11560*/  IMAD R0, R0, 0xa0, R5 ;  /* 0x000000a000007824 */ /* 0x004fca00078e0205 */
[----:B------:R-:W-:-:S05]  /*11570*/  LEA R33, R0, R3, 0x5 ;  /* 0x0000000300217211 */ /* 0x000fca00078e28ff */
[----:B---3--:R0:W-:Y:S04]  /*11580*/  STS.128 [R33], R180 ;  /* 0x000000b421007388 */ /* 0x0081e80000000c00 */
        /* <DEDUP_REMOVED lines=41> */
[----:B------:R-:W3:Y:S01]  /*11820*/  LDL.LU R177, [R1+0x160] ;  /* 0x0001600001b17983 */ /* 0x000ee20000300800 */
[----:B------:R-:W-:-:S03]  /*11830*/  LEA R0, R176, R3, 0x2 ;  /* 0x00000003b0007211 */ /* 0x000fc600078e10ff */
        /* <DEDUP_REMOVED lines=9> */
[----:B------:R-:W0:Y:S01]  /*118d0*/  LDCU.128 UR16, c[0x0][0x440] ;  /* 0x00008800ff1077ac */ /* 0x000e220008000c00 */
[----:B------:R-:W-:Y:S06]  /*118e0*/  BAR.SYNC.DEFER_BLOCKING 0x0 ;  /* 0x0000000000007b1d */ /* 0x000fec0000010000 */
[----:B------:R-:W1:Y:S01]  /*118f0*/  LDCU.64 UR4, c[0x0][0x460] ;  /* 0x00008c00ff0477ac */ /* 0x000e620008000a00 */
[----:B------:R-:W0:Y:S04]  /*11900*/  LDS R2, [R0] ;  /* 0x0000000000027984 */ /* 0x000e280000000800 */
[----:B------:R-:W1:Y:S04]  /*11910*/  LDS R3, [R0+0x1400] ;  /* 0x0014000000037984 */ /* 0x000e680000000800 */
        /* <DEDUP_REMOVED lines=41> */
[----:B--2---:R-:W-:Y:S04]  /*11bb0*/  STS.128 [R33+0x410], R220 ;  /* 0x000410dc21007388 */ /* 0x004fe80000000c00 */
        /* <DEDUP_REMOVED lines=62> */
[----:B------:R-:W-:Y:S01]  /*11fa0*/  FADD.FTZ R34, RZ, R34 ;  /* 0x00000022ff227221 */ /* 0x000fe20000010000 */
[----:B0-----:R-:W-:-:S06]  /*11fb0*/  FADD.FTZ R36, R36, R39 ;  /* 0x0000002724247221 */ /* 0x001fcc0000010000 */
[----:B------:R-:W0:Y:S01]  /*11fc0*/  S2UR UR15, SR_CTAID.X ;  /* 0x00000000000f79c3 */ /* 0x000e220000002500 */
[----:B------:R-:W-:-:S07]  /*11fd0*/  FADD.FTZ R34, R34, R37 ;  /* 0x0000002522227221 */ /* 0x000fce0000010000 */
[----:B----4-:R-:W0:Y:S01]  /*11fe0*/  LDC R77, c[0x0][0x388] ;  /* 0x0000e200ff4d7b82 */ /* 0x010e220000000800 */
        /* <DEDUP_REMOVED lines=78> */
.L_x_8329:
[----:B------:R-:W-:Y:S05]  /*124d0*/  BSYNC.RECONVERGENT B0 ;  /* 0x0000000000007941 */ /* 0x000fea0003800200 */
.L_x_8328:
        /* <DEDUP_REMOVED lines=17> */
.L_x_8331:
[----:B------:R-:W-:Y:S05]  /*125f0*/  BSYNC.RECONVERGENT B0 ;  /* 0x0000000000007941 */ /* 0x000fea0003800200 */
.L_x_8330:
        /* <DEDUP_REMOVED lines=17> */
.L_x_8333:
[----:B------:R-:W-:Y:S05]  /*12710*/  BSYNC.RECONVERGENT B0 ;  /* 0x0000000000007941 */ /* 0x000fea0003800200 */
.L_x_8332:
        /* <DEDUP_REMOVED lines=134> */
.L_x_8335:
[----:B------:R-:W-:Y:S05]  /*12f80*/  BSYNC.RECONVERGENT B0 ;  /* 0x0000000000007941 */ /* 0x000fea0003800200 */
.L_x_8334:
        /* <DEDUP_REMOVED lines=17> */
.L_x_8337:
[----:B------:R-:W-:Y:S05]  /*130a0*/  BSYNC.RECONVERGENT B0 ;  /* 0x0000000000007941 */ /* 0x000fea0003800200 */
.L_x_8336:
        /* <DEDUP_REMOVED lines=17> */
.L_x_8339:
[----:B------:R-:W-:Y:S05]  /*131c0*/  BSYNC.RECONVERGENT B0 ;  /* 0x0000000000007941 */ /* 0x000fea0003800200 */
.L_x_8338:
        /* <DEDUP_REMOVED lines=17> */
.L_x_8341:
[----:B------:R-:W-:Y:S05]  /*132e0*/  BSYNC.RECONVERGENT B0 ;  /* 0x0000000000007941 */ /* 0x000fea0003800200 */
.L_x_8340:
        /* <DEDUP_REMOVED lines=17> */
.L_x_8343:
[----:B------:R-:W-:Y:S05]  /*13400*/  BSYNC.RECONVERGENT B0 ;  /* 0x0000000000007941 */ /* 0x000fea0003800200 */
.L_x_8342:
        /* <DEDUP_REMOVED lines=17> */
.L_x_8345:
[----:B------:R-:W-:Y:S05]  /*13520*/  BSYNC.RECONVERGENT B0 ;  /* 0x0000000000007941 */ /* 0x000fea0003800200 */
.L_x_8344:
        /* <DEDUP_REMOVED lines=11> */
.L_x_8287:
[----:B------:R-:W-:Y:S01]  /*135e0*/  HFMA2 R178, -RZ, RZ, 0, 5.9604644775390625e-08 ;  /* 0x00000001ffb27431 */ /* 0x000fe200000001ff */
[----:B------:R-:W-:Y:S01]  /*135f0*/  BSSY B1, `(.L_x_8346) ;  /* 0x0000007000017945 */ /* 0x000fe20003800000 */
[----:B------:R-:W-:Y:S02]  /*13600*/  MOV R179, R216 ;  /* 0x000000d800b37202 */ /* 0x000fe40000000f00 */
[----:B------:R-:W-:Y:S02]  /*13610*/  MOV R177, 0x1f ;  /* 0x0000001f00b17802 */ /* 0x000fe40000000f00 */
[----:B------:R-:W-:-:S07]  /*13620*/  MOV R176, 0xffffffff ;  /* 0xffffffff00b07802 */ /* 0x000fce0000000f00 */
[----:B01-345:R-:W-:Y:S05]  /*13630*/  WARPSYNC.COLLECTIVE R176, `(.L_x_8347) ;  /* 0x00000000b0087348 */ /* 0x03bfea0003c00000 */
[----:B------:R2:W0:Y:S02]  /*13640*/  SHFL.BFLY P5, R182, R179, R178, R177 ;  /* 0x0c0000b2b3b67389 */ /* 0x00042400000a00b1 */
[----:B012345:R-:W-:Y:S05]  /*13650*/  ENDCOLLECTIVE ;  /* 0x000000000000791b */ /* 0x03ffea0003800000 */
.L_x_8347:
[----:B------:R-:W-:Y:S05]  /*13660*/  BSYNC B1 ;  /* 0x0000000000017941 */ /* 0x000fea0003800000 */
.L_x_8346:
        /* <DEDUP_REMOVED lines=9> */
.L_x_8348:
        /* <DEDUP_REMOVED lines=8> */
.L_x_8349:
[----:B------:R-:W-:Y:S02]  /*13780*/  MOV R179, R181 ;  /* 0x000000b500b37202 */ /* 0x000fe40000000f00 */
[----:B------:R-:W-:-:S05]  /*13790*/  MOV R176, R182 ;  /* 0x000000b600b07202 */ /* 0x000fca0000000f00 */
[----:B------:R-:W-:Y:S01]  /*137a0*/  FADD.FTZ R180, R180, R176 ;  /* 0x000000b0b4b47221 */ /* 0x000fe20000010000 */
[----:B------:R-:W-:-:S07]  /*137b0*/  MOV R176, 0xffffffff ;  /* 0xffffffff00b07802 */ /* 0x000fce0000000f00 */
[----:B------:R-:W-:Y:S05]  /*137c0*/  WARPSYNC.COLLECTIVE R176, `(.L_x_8350) ;  /* 0x00000000b0087348 */ /* 0x000fea0003c00000 */
[----:B------:R0:W1:Y:S02]  /*137d0*/  SHFL.BFLY P5, R182, R179, R178, R177 ;  /* 0x0c0000b2b3b67389 */ /* 0x00006400000a00b1 */
[----:B01----:R-:W-:Y:S05]  /*137e0*/  ENDCOLLECTIVE ;  /* 0x000000000000791b */ /* 0x003fea0003800000 */
.L_x_8350:
        /* <DEDUP_REMOVED lines=8> */
.L_x_8351:
[----:B------:R-:W-:Y:S02]  /*13870*/  MOV R179, R181 ;  /* 0x000000b500b37202 */ /* 0x000fe40000000f00 */
[----:B------:R-:W-:-:S05]  /*13880*/  MOV R176, R182 ;  /* 0x000000b600b07202 */ /* 0x000fca0000000f00 */
[----:B------:R-:W-:Y:S01]  /*13890*/  FADD.FTZ R180, R180, R176 ;  /* 0x000000b0b4b47221 */ /* 0x000fe20000010000 */
[----:B------:R-:W-:-:S07]  /*138a0*/  MOV R176, 0xffffffff ;  /* 0xffffffff00b07802 */ /* 0x000fce0000000f00 */
[----:B------:R-:W-:Y:S05]  /*138b0*/  WARPSYNC.COLLECTIVE R176, `(.L_x_8352) ;  /* 0x00000000b0087348 */ /* 0x000fea0003c00000 */
[----:B------:R0:W1:Y:S02]  /*138c0*/  SHFL.BFLY P5, R182, R179, R178, R177 ;  /* 0x0c0000b2b3b67389 */ /* 0x00006400000a00b1 */
[----:B01----:R-:W-:Y:S05]  /*138d0*/  ENDCOLLECTIVE ;  /* 0x000000000000791b */ /* 0x003fea0003800000 */
.L_x_8352:
        /* <DEDUP_REMOVED lines=8> */
.L_x_8353:
[----:B------:R-:W-:Y:S02]  /*13960*/  MOV R179, R181 ;  /* 0x000000b500b37202 */ /* 0x000fe40000000f00 */
[----:B------:R-:W-:-:S05]  /*13970*/  MOV R176, R182 ;  /* 0x000000b600b07202 */ /* 0x000fca0000000f00 */
[----:B------:R-:W-:Y:S01]  /*13980*/  FADD.FTZ R180, R180, R176 ;  /* 0x000000b0b4b47221 */ /* 0x000fe20000010000 */
[----:B------:R-:W-:-:S07]  /*13990*/  MOV R176, 0xffffffff ;  /* 0xffffffff00b07802 */ /* 0x000fce0000000f00 */
[----:B------:R-:W-:Y:S05]  /*139a0*/  WARPSYNC.COLLECTIVE R176, `(.L_x_8354) ;  /* 0x00000000b0087348 */ /* 0x000fea0003c00000 */
[----:B------:R0:W1:Y:S02]  /*139b0*/  SHFL.BFLY P5, R182, R179, R178, R177 ;  /* 0x0c0000b2b3b67389 */ /* 0x00006400000a00b1 */
[----:B01----:R-:W-:Y:S05]  /*139c0*/  ENDCOLLECTIVE ;  /* 0x000000000000791b */ /* 0x003fea0003800000 */
.L_x_8354:
        /* <DEDUP_REMOVED lines=8> */
.L_x_8355:
[----:B------:R-:W-:Y:S02]  /*13a50*/  MOV R179, R181 ;  /* 0x000000b500b37202 */ /* 0x000fe40000000f00 */
[----:B------:R-:W-:-:S07]  /*13a60*/  MOV R183, R182 ;  /* 0x000000b600b77202 */ /* 0x000fce0000000f00 */
[----:B------:R-:W-:Y:S05]  /*13a70*/  WARPSYNC.COLLECTIVE R176, `(.L_x_8356) ;  /* 0x00000000b0087348 */ /* 0x000fea0003c00000 */
[----:B------:R0:W1:Y:S02]  /*13a80*/  SHFL.BFLY P5, R182, R179, R178, R177 ;  /* 0x0c0000b2b3b67389 */ /* 0x00006400000a00b1 */
[----:B01----:R-:W-:Y:S05]  /*13a90*/  ENDCOLLECTIVE ;  /* 0x000000000000791b */ /* 0x003fea0003800000 */
.L_x_8356:
[----:B------:R-:W-:Y:S01]  /*13aa0*/  MOV R176, R182 ;  /* 0x000000b600b07202 */ /* 0x000fe20000000f00 */
[----:B------:R-:W-:Y:S06]  /*13ab0*/  BRA `(.L_x_8357) ;  /* 0xffffff0400447947 */ /* 0x000fec000383ffff */
.L_x_8358:
        /* <DEDUP_REMOVED lines=12> */
.L_x_25426:


//--------------------- .text._ZN10layer_norm13ln_bwd_kernelINS_13Kernel_traitsI13__nv_bfloat16S2_fS2_fjLj1280ELj1ELj4ELj1ELj16ENS_18Kernel_traits_baseILj1280ES2_S2_fS2_fjLj128EEEEELb1ELb1ELb0ELb1EEEvNS_9BwdParamsE --------------------------
	.section	.text._ZN10layer_norm13ln_bwd_kernelINS_13Kernel_traitsI13__nv_bfloat16S2_fS2_fjLj1280ELj1ELj4ELj1ELj16ENS_18Kernel_traits_baseILj1280ES2_S2_fS2_fjLj128EEEEELb1ELb1ELb0ELb1EEEvNS_9BwdParamsE,"ax",@progbits
	.align	128
        .global         _ZN10layer_norm13ln_bwd_kernelINS_13Kernel_traitsI13__nv_bfloat16S2_fS2_fjLj1280ELj1ELj4ELj1ELj16ENS_18Kernel_traits_baseILj1280ES2_S2_fS2_fjLj128EEEEELb1ELb1ELb0ELb1EEEvNS_9BwdParamsE
        .type           _ZN10layer_norm13ln_bwd_kernelINS_13Kernel_traitsI13__nv_bfloat16S2_fS2_fjLj1280ELj1ELj4ELj1ELj16ENS_18Kernel_traits_baseILj1280ES2_S2_fS2_fjLj128EEEEELb1ELb1ELb0ELb1EEEvNS_9BwdParamsE,@function
        .size           _ZN10layer_norm13ln_bwd_kernelINS_13Kernel_traitsI13__nv_bfloat16S2_fS2_fjLj1280ELj1ELj4ELj1ELj16ENS_18Kernel_traits_baseILj1280ES2_S2_fS2_fjLj128EEEEELb1ELb1ELb0ELb1EEEvNS_9BwdParamsE,(.L_x_25427 - _ZN10layer_norm13ln_bwd_kernelINS_13Kernel_traitsI13__nv_bfloat16S2_fS2_fjLj1280ELj1ELj4ELj1ELj16ENS_18Kernel_traits_baseILj1280ES2_S2_fS2_fjLj128EEEEELb1ELb1ELb0ELb1EEEvNS_9BwdParamsE)
        .other          _ZN10layer_norm13ln_bwd_kernelINS_13Kernel_traitsI13__nv_bfloat16S2_fS2_fjLj1280ELj1ELj4ELj1ELj16ENS_18Kernel_traits_baseILj1280ES2_S2_fS2_fjLj128EEEEELb1ELb1ELb0ELb1EEEvNS_9BwdParamsE,@"STO_CUDA_ENTRY STV_DEFAULT"
_ZN10layer_norm13ln_bwd_kernelINS_13Kernel_traitsI13__nv_bfloat16S2_fS2_fjLj1280ELj1ELj4ELj1ELj16ENS_18Kernel_traits_baseILj1280ES2_S2_fS2_fjLj128EEEEELb1ELb1ELb0ELb1EEEvNS_9BwdParamsE:
.text._ZN10layer_norm13ln_bwd_kernelINS_13Kernel_traitsI13__nv_bfloat16S2_fS2_fjLj1280ELj1ELj4ELj1ELj16ENS_18Kernel_traits_baseILj1280ES2_S2_fS2_fjLj128EEEEELb1ELb1ELb0ELb1EEEvNS_9BwdParamsE:
        /* <DEDUP_REMOVED lines=19> */
[----:B------:R-:W0:Y:S01]  /*0130*/  LDCU.64 UR16, c[0x0][0x390] ;  /* 0x00007200ff1077ac */ /* 0x000e220008000a00 */
        /* <DEDUP_REMOVED lines=9> */
[----:B------:R-:W2:Y:S01]  /*01d0*/  LDCU.U8 UR8, c[0x0][0x410] ;  /* 0x00008200ff0877ac */ /* 0x000ea20008000000 */
[----:B------:R-:W-:-:S02]  /*01e0*/  CS2R R44, SRZ ;  /* 0x00000000002c7805 */ /* 0x000fc4000001ff00 */
[----:B------:R-:W-:Y:S02]  /*01f0*/  CS2R R50, SRZ ;  /* 0x0000000000327805 */ /* 0x000fe4000001ff00 */
[----:B------:R-:W-:Y:S02]  /*0200*/  CS2R R48, SRZ ;  /* 0x0000000000307805 */ /* 0x000fe4000001ff00 */
[----:B-1----:R-:W-:Y:S01]  /*0210*/  SHF.R.U32.HI R0, RZ, 0x5, R2 ;  /* 0x00000005ff007819 */ /* 0x002fe20000011602 */
[----:B------:R-:W1:Y:S01]  /*0220*/  LDCU UR12, c[0x0][0x400] ;  /* 0x00008000ff0c77ac */ /* 0x000e620008000800 */
[----:B------:R-:W-:Y:S02]  /*0230*/  CS2R R114, SRZ ;  /* 0x0000000000727805 */ /* 0x000fe4000001ff00 */
[----:B------:R-:W-:Y:S02]  /*0240*/  CS2R R112, SRZ ;  /* 0x0000000000707805 */ /* 0x000fe4000001ff00 */
[----:B------:R-:W-:Y:S01]  /*0250*/  LOP3.LUT R164, R0, UR4, RZ, 0xfc, !PT ;  /* 0x0000000400a47c12 */ /* 0x000fe2000f8efcff */
[----:B------:R-:W0:Y:S01]  /*0260*/  LDCU.64 UR14, c[0x0][0x478] ;  /* 0x00008f00ff0e77ac */ /* 0x000e220008000a00 */
[----:B------:R-:W-:-:S02]  /*0270*/  CS2R R162, SRZ ;  /* 0x0000000000a27805 */ /* 0x000fc4000001ff00 */
[----:B------:R-:W-:Y:S02]  /*0280*/  CS2R R160, SRZ ;  /* 0x0000000000a07805 */ /* 0x000fe4000001ff00 */
[----:B---3--:R-:W-:Y:S01]  /*0290*/  ISETP.GE.AND P0, PT, R164, UR5, PT ;  /* 0x00000005a4007c0c */ /* 0x008fe2000bf06270 */
[----:B------:R-:W3:Y:S01]  /*02a0*/  LDCU.64 UR10, c[0x0][0x438] ;  /* 0x00008700ff0a77ac */ /* 0x000ee20008000a00 */
        /* <DEDUP_REMOVED lines=37> */
[----:B01234-:R-:W-:Y:S06]  /*0500*/  @P0 BRA `(.L_x_8360) ;  /* 0x000000d800f40947 */ /* 0x01ffec0003800000 */
        /* <DEDUP_REMOVED lines=14> */
[----:B------:R0:W2:Y:S01]  /*05f0*/  LDG.E.128 R32, desc[UR6][R190.64] ;  /* 0x00000006be207981 */ /* 0x0000a2000c1e1d00 */
[----:B-1----:R-:W-:Y:S01]  /*0600*/  ISETP.NE.U32.AND P0, PT, RZ, UR4, PT ;  /* 0x00000004ff007c0c */ /* 0x002fe2000bf05070 */
[----:B------:R-:W-:Y:S01]  /*0610*/  HFMA2 R252, -RZ, RZ, 0, 0 ;  /* 0x00000000fffc7431 */ /* 0x000fe200000001ff */
[----:B------:R-:W-:Y:S01]  /*0620*/  BSSY B1, `(.L_x_8361) ;  /* 0x0000d40000017945 */ /* 0x000fe20003800000 */
[----:B------:R-:W-:Y:S01]  /*0630*/  HFMA2 R226, -RZ, RZ, 0, 0 ;  /* 0x00000000ffe27431 */ /* 0x000fe200000001ff */
[----:B------:R-:W-:-:S02]  /*0640*/  ISETP.NE.AND.EX P0, PT, RZ, UR5, PT, P0 ;  /* 0x00000005ff007c0c */ /* 0x000fc4000bf05300 */
[----:B------:R-:W-:Y:S02]  /*0650*/  CS2R R250, SRZ ;  /* 0x0000000000fa7805 */ /* 0x000fe4000001ff00 */
[----:B------:R-:W-:Y:S02]  /*0660*/  CS2R R188, SRZ ;  /* 0x0000000000bc7805 */ /* 0x000fe4000001ff00 */
[----:B------:R-:W-:Y:S02]  /*0670*/  CS2R R186, SRZ ;  /* 0x0000000000ba7805 */ /* 0x000fe4000001ff00 */
[----:B------:R-:W-:Y:S01]  /*0680*/  CS2R R162, SRZ ;  /* 0x0000000000a27805 */ /* 0x000fe2000001ff00 */
[----:B0-----:R-:W-:Y:S01]  /*0690*/  HFMA2 R191, -RZ, RZ, 0, 0 ;  /* 0x00000000ffbf7431 */ /* 0x001fe200000001ff */
        /* <DEDUP_REMOVED lines=17> */
[----:B------:R-:W-:Y:S02]  /*07b0*/  MOV R214, RZ ;  /* 0x000000ff00d67202 */ /* 0x000fe40000000f00 */
[C---:B---3--:R-:W-:Y:S02]  /*07c0*/  PRMT R0, R24.reuse, 0x7632, R0 ;  /* 0x0000763218007816 */ /* 0x048fe40000000000 */
[----:B------:R-:W-:-:S02]  /*07d0*/  SHF.L.U32 R28, R24, 0x10, RZ ;  /* 0x00000010181c7819 */ /* 0x000fc400000006ff */
[C---:B------:R-:W-:Y:S02]  /*07e0*/  SHF.L.U32 R24, R25.reuse, 0x10, RZ ;  /* 0x0000001019187819 */ /* 0x040fe400000006ff */
[----:B------:R-:W-:Y:S01]  /*07f0*/  PRMT R5, R25, 0x7632, R5 ;  /* 0x0000763219057816 */ /* 0x000fe20000000005 */
[----:B------:R0:W-:Y:S01]  /*0800*/  STL [R1+0x1b0], R28 ;  /* 0x0001b01c01007387 */ /* 0x0001e20000100800 */
[----:B------:R-:W-:Y:S02]  /*0810*/  SHF.L.U32 R25, R26, 0x10, RZ ;  /* 0x000000101a197819 */ /* 0x000fe400000006ff */
[----:B------:R-:W-:Y:S01]  /*0820*/  SHF.L.U32 R69, R0, 0x10, RZ ;  /* 0x0000001000457819 */ /* 0x000fe200000006ff */
[----:B------:R1:W-:Y:S01]  /*0830*/  STL [R1+0x1a8], R24 ;  /* 0x0001a81801007387 */ /* 0x0003e20000100800 */
[----:B------:R-:W-:Y:S02]  /*0840*/  PRMT R3, R26, 0x7632, R3 ;  /* 0x000076321a037816 */ /* 0x000fe40000000003 */
[----:B------:R-:W-:Y:S01]  /*0850*/  SHF.L.U32 R0, R5, 0x10, RZ ;  /* 0x0000001005007819 */ /* 0x000fe200000006ff */
[----:B------:R3:W-:Y:S01]  /*0860*/  STL [R1+0x1a0], R25 ;  /* 0x0001a01901007387 */ /* 0x0007e20000100800 */
[----:B------:R-:W-:-:S02]  /*0870*/  PRMT R52, R27, 0x7632, R52 ;  /* 0x000076321b347816 */ /* 0x000fc40000000034 */
[----:B0-----:R-:W-:Y:S02]  /*0880*/  CS2R R28, SRZ ;  /* 0x00000000001c7805 */ /* 0x001fe4000001ff00 */
[----:B----4-:R-:W-:Y:S02]  /*0890*/  PRMT R53, R20, 0x7632, R53 ;  /* 0x0000763214357816 */ /* 0x010fe40000000035 */
[----:B------:R-:W-:Y:S02]  /*08a0*/  SHF.L.U32 R5, R3, 0x10, RZ ;  /* 0x0000001003057819 */ /* 0x000fe400000006ff */
[----:B-1----:R-:W-:Y:S02]  /*08b0*/  SHF.L.U32 R24, R27, 0x10, RZ ;  /* 0x000000101b187819 */ /* 0x002fe400000006ff */
[----:B------:R-:W-:Y:S02]  /*08c0*/  CS2R R26, SRZ ;  /* 0x00000000001a7805 */ /* 0x000fe4000001ff00 */
[----:B------:R-:W-:-:S02]  /*08d0*/  SHF.L.U32 R3, R52, 0x10, RZ ;  /* 0x0000001034037819 */ /* 0x000fc400000006ff */
[----:B---3--:R-:W-:Y:S01]  /*08e0*/  SHF.L.U32 R25, R20, 0x10, RZ ;  /* 0x0000001014197819 */ /* 0x008fe200000006ff */
[----:B------:R0:W-:Y:S01]  /*08f0*/  STL [R1+0x198], R24 ;  /* 0x0001981801007387 */ /* 0x0001e20000100800 */
[----:B------:R-:W-:Y:S02]  /*0900*/  PRMT R54, R21, 0x7632, R54 ;  /* 0x0000763215367816 */ /* 0x000fe40000000036 */
[----:B------:R-:W-:Y:S01]  /*0910*/  PRMT R55, R22, 0x7632, R55 ;  /* 0x0000763216377816 */ /* 0x000fe20000000037 */
[----:B------:R1:W-:Y:S01]  /*0920*/  STL [R1+0x190], R25 ;  /* 0x0001901901007387 */ /* 0x0003e20000100800 */
[----:B------:R-:W-:Y:S02]  /*0930*/  PRMT R56, R23, 0x7632, R56 ;  /* 0x0000763217387816 */ /* 0x000fe40000000038 */
[----:B-----5:R-:W-:Y:S02]  /*0940*/  PRMT R57, R16, 0x7632, R57 ;  /* 0x0000763210397816 */ /* 0x020fe40000000039 */
[----:B------:R-:W-:-:S02]  /*0950*/  PRMT R58, R17, 0x7632, R58 ;  /* 0x00007632113a7816 */ /* 0x000fc4000000003a */
[----:B0-----:R-:W-:Y:S02]  /*0960*/  SHF.L.U32 R24, R21, 0x10, RZ ;  /* 0x0000001015187819 */ /* 0x001fe400000006ff */
[----:B------:R-:W-:Y:S02]  /*0970*/  PRMT R59, R18, 0x7632, R59 ;  /* 0x00007632123b7816 */ /* 0x000fe4000000003b */
[----:B-1----:R-:W-:Y:S01]  /*0980*/  SHF.L.U32 R25, R22, 0x10, RZ ;  /* 0x0000001016197819 */ /* 0x002fe200000006ff */
[----:B------:R0:W-:Y:S01]  /*0990*/  STL [R1+0x188], R24 ;  /* 0x0001881801007387 */ /* 0x0001e20000100800 */
[----:B------:R-:W-:Y:S02]  /*09a0*/  PRMT R60, R19, 0x7632, R60 ;  /* 0x00007632133c7816 */ /* 0x000fe4000000003c */
[----:B------:R-:W-:Y:S01]  /*09b0*/  PRMT R61, R12, 0x7632, R61 ;  /* 0x000076320c3d7816 */ /* 0x000fe2000000003d */
[----:B------:R1:W-:Y:S01]  /*09c0*/  STL [R1+0x180], R25 ;  /* 0x0001801901007387 */ /* 0x0003e20000100800 */
[----:B------:R-:W-:-:S02]  /*09d0*/  PRMT R62, R13, 0x7632, R62 ;  /* 0x000076320d3e7816 */ /* 0x000fc4000000003e */
[----:B------:R-:W-:Y:S02]  /*09e0*/  PRMT R63, R14, 0x7632, R63 ;  /* 0x000076320e3f7816 */ /* 0x000fe4000000003f */
[----:B------:R-:W-:Y:S02]  /*09f0*/  PRMT R64, R15, 0x7632, R64 ;  /* 0x000076320f407816 */ /* 0x000fe40000000040 */
[----:B0-----:R-:W-:Y:S02]  /*0a00*/  SHF.L.U32 R24, R23, 0x10, RZ ;  /* 0x0000001017187819 */ /* 0x001fe400000006ff */
[----:B------:R-:W-:Y:S02]  /*0a10*/  PRMT R65, R8, 0x7632, R65 ;  /* 0x0000763208417816 */ /* 0x000fe40000000041 */
[----:B-1----:R-:W-:Y:S01]  /*0a20*/  SHF.L.U32 R25, R16, 0x10, RZ ;  /* 0x0000001010197819 */ /* 0x002fe200000006ff */
[----:B------:R0:W-:Y:S01]  /*0a30*/  STL [R1+0x178], R24 ;  /* 0x0001781801007387 */ /* 0x0001e20000100800 */
[----:B------:R-:W-:-:S02]  /*0a40*/  PRMT R66, R9, 0x7632, R66 ;  /* 0x0000763209427816 */ /* 0x000fc40000000042 */
[----:B------:R-:W-:Y:S01]  /*0a50*/  PRMT R68, R11, 0x7632, R68 ;  /* 0x000076320b447816 */ /* 0x000fe20000000044 */
[----:B------:R1:W-:Y:S01]  /*0a60*/  STL [R1+0x170], R25 ;  /* 0x0001701901007387 */ /* 0x0003e20000100800 */
[----:B------:R-:W-:Y:S02]  /*0a70*/  PRMT R67, R10, 0x7632, R67 ;  /* 0x000076320a437816 */ /* 0x000fe40000000043 */
[----:B--2---:R-:W-:Y:S02]  /*0a80*/  PRMT R23, R48, 0x7632, R23 ;  /* 0x0000763230177816 */ /* 0x004fe40000000017 */
        /* <DEDUP_REMOVED lines=8> */
[----:B------:R-:W-:Y:S02]  /*0b10*/  PRMT R17, R46, 0x7632, R17 ;  /* 0x000076322e117816 */ /* 0x000fe40000000011 */
[----:B------:R-:W-:Y:S02]  /*0b20*/  PRMT R16, R47, 0x7632, R16 ;  /* 0x000076322f107816 */ /* 0x000fe40000000010 */
        /* <DEDUP_REMOVED lines=137> */
.L_x_8385:
[----:B01----:R-:W0:Y:S01]  /*13c0*/  S2R R3, SR_TID.X ;  /* 0x0000000000037919 */ /* 0x003e220000002100 */
[----:B------:R-:W1:Y:S01]  /*13d0*/  LDC.64 R102, c[0x0][0x3c0] ;  /* 0x0000f000ff667b82 */ /* 0x000e620000000a00 */
[----:B------:R-:W-:Y:S01]  /*13e0*/  IMAD R168, R164, UR9, RZ ;  /* 0x00000009a4a87c24 */ /* 0x000fe2000f8e02ff */
[----:B------:R-:W2:Y:S04]  /*13f0*/  LDL R210, [R1+0x1b0] ;  /* 0x0001b00001d27983 */ /* 0x000ea80000100800 */
[----:B------:R-:W-:Y:S01]  /*1400*/  SHF.R.S32.HI R0, RZ, 0x1f, R168 ;  /* 0x0000001fff007819 */ /* 0x000fe200000114a8 */
[----:B------:R-:W3:Y:S01]  /*1410*/  LDL.LU R209, [R1+0x98] ;  /* 0x0000980001d17983 */ /* 0x000ee20000300800 */
[----:B------:R-:W4:Y:S02]  /*1420*/  LDC.64 R136, c[0x0][0x3a8] ;  /* 0x0000ea00ff887b82 */ /* 0x000f240000000a00 */
[----:B------:R-:W-:Y:S01]  /*1430*/  LEA.HI R168, R0, R168, RZ, 0x3 ;  /* 0x000000a800a87211 */ /* 0x000fe200078f18ff */
[----:B------:R-:W2:Y:S05]  /*1440*/  LDL R208, [R1+0x1a8] ;  /* 0x0001a80001d07983 */ /* 0x000eaa0000100800 */
[----:B------:R-:W4:Y:S08]  /*1450*/  @P0 LDC.64 R100, c[0x0][0x3e0] ;  /* 0x0000f800ff640b82 */ /* 0x000f300000000a00 */
[----:B------:R-:W4:Y:S01]  /*1460*/  LDC.64 R156, c[0x0][0x428] ;  /* 0x00010a00ff9c7b82 */ /* 0x000f220000000a00 */
[----:B0-----:R-:W-:Y:S01]  /*1470*/  LOP3.LUT R190, R3, 0x1f, RZ, 0xc0, !PT ;  /* 0x0000001f03be7812 */ /* 0x001fe200078ec0ff */
[----:B-1----:R-:W-:-:S06]  /*1480*/  IMAD.WIDE R102, R164, 0x4, R102 ;  /* 0x00000004a4667825 */ /* 0x002fcc00078e0266 */
[----:B------:R-:W0:Y:S01]  /*1490*/  LDC.64 R170, c[0x0][0x3c8] ;  /* 0x0000f200ffaa7b82 */ /* 0x000e220000000a00 */
[----:B------:R-:W-:Y:S01]  /*14a0*/  ISETP.NE.U32.AND P1, PT, RZ, UR10, PT ;  /* 0x0000000aff007c0c */ /* 0x000fe2000bf25070 */
[----:B------:R-:W2:Y:S01]  /*14b0*/  LDL.LU R207, [R1+0xa4] ;  /* 0x0000a40001cf7983 */ /* 0x000ea20000300800 */
[----:B------:R-:W-:-:S03]  /*14c0*/  LEA.HI.SX32 R168, R168, R190, 0x1d ;  /* 0x000000bea8a87211 */ /* 0x000fc600078feaff */
[----:B------:R-:W3:Y:S01]  /*14d0*/  LDG.E R183, desc[UR6][R102.64] ;  /* 0x0000000666b77981 */ /* 0x000ee2000c1e1900 */
[C---:B------:R-:W-:Y:S01]  /*14e0*/  IADD3 R166, PT, PT, R168.reuse, 0x40, RZ ;  /* 0x00000040a8a67810 */ /* 0x040fe20007ffe0ff */
[----:B------:R-:W1:Y:S01]  /*14f0*/  LDC.64 R184, c[0x0][0x3b0] ;  /* 0x0000ec00ffb87b82 */ /* 0x000e620000000a00 */
[----:B------:R-:W-:Y:S01]  /*1500*/  IADD3 R167, PT, PT, R168, 0x20, RZ ;  /* 0x00000020a8a77810 */ /* 0x000fe20007ffe0ff */
[----:B----4-:R-:W-:-:S04]  /*1510*/  @P0 IMAD.WIDE R100, R164, 0x2, R100 ;  /* 0x00000002a4640825 */ /* 0x010fc800078e0264 */
[----:B0-----:R-:W-:Y:S01]  /*1520*/  IMAD.WIDE R170, R164, 0x4, R170 ;  /* 0x00000004a4aa7825 */ /* 0x001fe200078e02aa */
[----:B------:R-:W-:Y:S01]  /*1530*/  IADD3 R165, PT, PT, R168, 0x60, RZ ;  /* 0x00000060a8a57810 */ /* 0x000fe20007ffe0ff */
[----:B------:R-:W4:Y:S02]  /*1540*/  @P0 LDG.E.U16 R169, desc[UR6][R100.64] ;  /* 0x0000000664a90981 */ /* 0x000f24000c1e1500 */
[--C-:B------:R-:W-:Y:S01]  /*1550*/  IMAD.WIDE.U32 R120, R166, 0x20, R136.reuse ;  /* 0x00000020a6787825 */ /* 0x100fe200078e0088 */
[----:B------:R-:W-:Y:S01]  /*1560*/  IADD3 R0, PT, PT, R168, 0x80, RZ ;  /* 0x00000080a8007810 */ /* 0x000fe20007ffe0ff */
[----:B------:R0:W2:Y:S02]  /*1570*/  LDG.E R5, desc[UR6][R170.64] ;  /* 0x00000006aa057981 */ /* 0x0000a4000c1e1900 */
[----:B------:R-:W-:Y:S02]  /*1580*/  IMAD.WIDE.U32 R112, R167, 0x20, R136 ;  /* 0x00000020a7707825 */ /* 0x000fe400078e0088 */
[----:B------:R-:W4:Y:S04]  /*1590*/  LDG.E.128 R116, desc[UR6][R120.64] ;  /* 0x0000000678747981 */ /* 0x000f28000c1e1d00 */
[----:B------:R-:W2:Y:S01]  /*15a0*/  LDG.E.128 R108, desc[UR6][R112.64] ;  /* 0x00000006706c7981 */ /* 0x000ea2000c1e1d00 */
[----:B------:R-:W-:-:S02]  /*15b0*/  ISETP.NE.AND.EX P1, PT, RZ, UR11, PT, P1 ;  /* 0x0000000bff007c0c */ /* 0x000fc4000bf25310 */
[----:B------:R-:W-:Y:S01]  /*15c0*/  ISETP.NE.AND P2, PT, RZ, UR8, PT ;  /* 0x00000008ff007c0c */ /* 0x000fe2000bf45270 */
[----:B------:R-:W2:Y:S04]  /*15d0*/  LDL R206, [R1+0x1a0] ;  /* 0x0001a00001ce7983 */ /* 0x000ea80000100800 */
[----:B------:R-:W2:Y:S04]  /*15e0*/  LDG.E.128 R120, desc[UR6][R120.64+0x10] ;  /* 0x0000100678787981 */ /* 0x000ea8000c1e1d00 */
[----:B------:R-:W2:Y:S01]  /*15f0*/  LDG.E.128 R112, desc[UR6][R112.64+0x10] ;  /* 0x0000100670707981 */ /* 0x000ea2000c1e1d00 */
[----:B------:R-:W-:-:S04]  /*1600*/  IMAD.WIDE.U32 R104, R168, 0x20, R136 ;  /* 0x00000020a8687825 */ /* 0x000fc800078e0088 */
[--C-:B------:R-:W-:Y:S01]  /*1610*/  IMAD.WIDE.U32 R128, R165, 0x20, R136.reuse ;  /* 0x00000020a5807825 */ /* 0x100fe200078e0088 */
[----:B------:R-:W0:Y:S03]  /*1620*/  LDG.E.128 R100, desc[UR6][R104.64] ;  /* 0x0000000668647981 */ /* 0x000e26000c1e1d00 */
[----:B------:R-:W-:Y:S01]  /*1630*/  IMAD.WIDE.U32 R136, R0, 0x20, R136 ;  /* 0x0000002000887825 */ /* 0x000fe200078e0088 */
[----:B------:R-:W2:Y:S03]  /*1640*/  LDG.E.128 R124, desc[UR6][R128.64] ;  /* 0x00000006807c7981 */ /* 0x000ea6000c1e1d00 */
[--C-:B------:R-:W-:Y:S01]  /*1650*/  IMAD.WIDE.U32 R140, R168, 0x10, R156.reuse ;  /* 0x00000010a88c7825 */ /* 0x100fe200078e009c */
[----:B------:R-:W2:Y:S03]  /*1660*/  LDG.E.128 R132, desc[UR6][R136.64] ;  /* 0x0000000688847981 */ /* 0x000ea6000c1e1d00 */
[--C-:B------:R-:W-:Y:S01]  /*1670*/  IMAD.WIDE.U32 R144, R167, 0x10, R156.reuse ;  /* 0x00000010a7907825 */ /* 0x100fe200078e009c */
        /* <DEDUP_REMOVED lines=8> */
[----:B------:R-:W2:Y:S04]  /*1700*/  LDG.E.128 R156, desc[UR6][R156.64] ;  /* 0x000000069c9c7981 */ /* 0x000ea8000c1e1d00 */
[----:B------:R-:W2:Y:S04]  /*1710*/  LDG.E.128 R148, desc[UR6][R148.64] ;  /* 0x0000000694947981 */ /* 0x000ea8000c1e1d00 */
[----:B------:R-:W2:Y:S01]  /*1720*/  LDG.E.128 R152, desc[UR6][R152.64] ;  /* 0x0000000698987981 */ /* 0x000ea2000c1e1d00 */
[----:B------:R-:W-:-:S02]  /*1730*/  MOV R3, 0x3f800000 ;  /* 0x3f80000000037802 */ /* 0x000fc40000000f00 */
[----:B---3--:R-:W-:-:S05]  /*1740*/  FSEL R183, R183, RZ, !P2 ;  /* 0x000000ffb7b77208 */ /* 0x008fca0005000000 */
[C---:B----4-:R-:W-:Y:S01]  /*1750*/  FADD.FTZ R172, -R183.reuse, R116 ;  /* 0x00000074b7ac7221 */ /* 0x050fe20000010100 */
[C---:B------:R-:W-:Y:S01]  /*1760*/  FADD.FTZ R173, -R183.reuse, R117 ;  /* 0x00000075b7ad7221 */ /* 0x040fe20000010100 */
[C---:B------:R-:W-:Y:S01]  /*1770*/  FADD.FTZ R174, -R183.reuse, R118 ;  /* 0x00000076b7ae7221 */ /* 0x040fe20000010100 */
[C---:B------:R-:W-:Y:S01]  /*1780*/  FADD.FTZ R175, -R183.reuse, R119 ;  /* 0x00000077b7af7221 */ /* 0x040fe20000010100 */
[----:B------:R-:W3:Y:S01]  /*1790*/  @P1 LDC.64 R116, c[0x0][0x438] ;  /* 0x00010e00ff741b82 */ /* 0x000ee20000000a00 */
[----:B--2---:R-:W-:-:S07]  /*17a0*/  FADD.FTZ R199, -R183, R109 ;  /* 0x0000006db7c77221 */ /* 0x004fce0000010100 */
[----:B------:R-:W2:Y:S01]  /*17b0*/  @P1 LDC.64 R118, c[0x0][0x438] ;  /* 0x00010e00ff761b82 */ /* 0x000ea20000000a00 */
[C---:B------:R-:W-:Y:S01]  /*17c0*/  FADD.FTZ R176, -R183.reuse, R120 ;  /* 0x00000078b7b07221 */ /* 0x040fe20000010100 */
[C---:B------:R-:W-:Y:S01]  /*17d0*/  FADD.FTZ R180, -R183.reuse, R121 ;  /* 0x00000079b7b47221 */ /* 0x040fe20000010100 */
[C---:B------:R-:W-:Y:S01]  /*17e0*/  FADD.FTZ R197, -R183.reuse, R112 ;  /* 0x00000070b7c57221 */ /* 0x040fe20000010100 */
[----:B------:R-:W-:-:S04]  /*17f0*/  FADD.FTZ R109, -R183, R113 ;  /* 0x00000071b76d7221 */ /* 0x000fc80000010100 */
[----:B------:R-:W4:Y:S08]  /*1800*/  @P1 LDC.64 R112, c[0x0][0x438] ;  /* 0x00010e00ff701b82 */ /* 0x000f300000000a00 */
[----:B------:R-:W1:Y:S01]  /*1810*/  @P1 LDC.64 R120, c[0x0][0x438] ;  /* 0x00010e00ff781b82 */ /* 0x000e620000000a00 */
[C---:B0-----:R-:W-:Y:S01]  /*1820*/  FADD.FTZ R170, -R183.reuse, R102 ;  /* 0x00000066b7aa7221 */ /* 0x041fe20000010100 */
[----:B------:R-:W-:Y:S01]  /*1830*/  FADD.FTZ R102, -R183, R133 ;  /* 0x00000085b7667221 */ /* 0x000fe20000010100 */
[----:B------:R-:W-:Y:S01]  /*1840*/  @P0 SHF.L.U32 R3, R169, 0x10, RZ ;  /* 0x00000010a9030819 */ /* 0x000fe200000006ff */
[C---:B------:R-:W-:Y:S01]  /*1850*/  FADD.FTZ R169, -R183.reuse, R101 ;  /* 0x00000065b7a97221 */ /* 0x040fe20000010100 */
[----:B------:R-:W-:Y:S01]  /*1860*/  FADD.FTZ R171, -R183, R103 ;  /* 0x00000067b7ab7221 */ /* 0x000fe20000010100 */
[----:B------:R-:W-:-:S02]  /*1870*/  PRMT R133, R140, 0x7632, R133 ;  /* 0x000076328c857816 */ /* 0x000fc40000000085 */
[----:B------:R-:W-:Y:S02]  /*1880*/  SHF.L.U32 R212, R140, 0x10, RZ ;  /* 0x000000108cd47819 */ /* 0x000fe400000006ff */
[C---:B------:R-:W-:Y:S02]  /*1890*/  PRMT R140, R141.reuse, 0x7632, R140 ;  /* 0x000076328d8c7816 */ /* 0x040fe4000000008c */
[----:B------:R-:W-:Y:S01]  /*18a0*/  SHF.L.U32 R141, R141, 0x10, RZ ;  /* 0x000000108d8d7819 */ /* 0x000fe200000006ff */
[----:B---3--:R-:W-:-:S04]  /*18b0*/  @P1 IMAD.WIDE.U32 R116, R166, 0x20, R116 ;  /* 0x00000020a6741825 */ /* 0x008fc800078e0074 */
[C---:B------:R-:W-:Y:S01]  /*18c0*/  FMUL.FTZ R205, R5.reuse, R169 ;  /* 0x000000a905cd7220 */ /* 0x040fe20000410000 */
[----:B------:R-:W-:Y:S01]  /*18d0*/  FMUL.FTZ R169, R5, R171 ;  /* 0x000000ab05a97220 */ /* 0x000fe20000410000 */
[----:B--2---:R-:W-:-:S04]  /*18e0*/  @P1 IMAD.WIDE.U32 R118, R165, 0x20, R118 ;  /* 0x00000020a5761825 */ /* 0x004fc800078e0076 */
[----:B------:R-:W-:Y:S01]  /*18f0*/  FADD.FTZ R209, R141, R209 ;  /* 0x000000d18dd17221 */ /* 0x000fe20000010000 */
[----:B------:R-:W2:Y:S01]  /*1900*/  LDL.LU R171, [R1+0xac] ;  /* 0x0000ac0001ab7983 */ /* 0x000ea20000300800 */
[----:B------:R-:W-:Y:S01]  /*1910*/  FMUL.FTZ R204, R5, R170 ;  /* 0x000000aa05cc7220 */ /* 0x000fe20000410000 */
[----:B----4-:R-:W-:Y:S02]  /*1920*/  @P1 IMAD.WIDE.U32 R112, R167, 0x20, R112 ;  /* 0x00000020a7701825 */ /* 0x010fe400078e0070 */
[----:B------:R-:W5:Y:S02]  /*1930*/  @P1 LDG.E.128 R68, desc[UR6][R116.64] ;  /* 0x0000000674441981 */ /* 0x000f64000c1e1d00 */
[----:B-1----:R-:W-:Y:S02]  /*1940*/  @P1 IMAD.WIDE.U32 R120, R0, 0x20, R120 ;  /* 0x0000002000781825 */ /* 0x002fe400078e0078 */
[----:B------:R0:W5:Y:S02]  /*1950*/  @P1 LDG.E.128 R72, desc[UR6][R116.64+0x10] ;  /* 0x0000100674481981 */ /* 0x000164000c1e1d00 */
[----:B------:R-:W-:-:S02]  /*1960*/  FADD.FTZ R178, -R183, R105 ;  /* 0x00000069b7b27221 */ /* 0x000fc40000010100 */
[----:B------:R-:W5:Y:S01]  /*1970*/  @P1 LDG.E.128 R76, desc[UR6][R118.64] ;  /* 0x00000006764c1981 */ /* 0x000f62000c1e1d00 */
[----:B------:R-:W-:-:S03]  /*1980*/  FADD.FTZ R179, -R183, R106 ;  /* 0x0000006ab7b37221 */ /* 0x000fc60000010100 */
[----:B------:R1:W5:Y:S01]  /*1990*/  @P1 LDG.E.128 R80, desc[UR6][R118.64+0x10] ;  /* 0x0000100676501981 */ /* 0x000362000c1e1d00 */
[----:B0-----:R-:W-:-:S03]  /*19a0*/  SHF.L.U32 R117, R158, 0x10, RZ ;  /* 0x000000109e757819 */ /* 0x001fc600000006ff */
[----:B------:R-:W3:Y:S01]  /*19b0*/  LDL R170, [R1+0x198] ;  /* 0x0001980001aa7983 */ /* 0x000ee20000100800 */
[C---:B------:R-:W-:Y:S01]  /*19c0*/  FADD.FTZ R181, -R183.reuse, R107 ;  /* 0x0000006bb7b57221 */ /* 0x040fe20000010100 */
[C---:B------:R-:W-:Y:S02]  /*19d0*/  FADD.FTZ R201, -R183.reuse, R108 ;  /* 0x0000006cb7c97221 */ /* 0x040fe40000010100 */
[----:B------:R0:W-:Y:S01]  /*19e0*/  STL [R1+0x98], R209 ;  /* 0x000098d101007387 */ /* 0x0001e20000100800 */
[----:B-1----:R-:W-:Y:S01]  /*19f0*/  PRMT R118, R158, 0x7632, R118 ;  /* 0x000076329e767816 */ /* 0x002fe20000000076 */
[C---:B------:R-:W-:Y:S02]  /*1a00*/  FADD.FTZ R194, -R183.reuse, R114 ;  /* 0x00000072b7c27221 */ /* 0x040fe40000010100 */
[----:B------:R-:W4:Y:S01]  /*1a10*/  LDL.LU R158, [R1+0x94] ;  /* 0x00009400019e7983 */ /* 0x000f220000300800 */
[C---:B------:R-:W-:Y:S01]  /*1a20*/  FADD.FTZ R108, -R183.reuse, R130 ;  /* 0x00000082b76c7221 */ /* 0x040fe20000010100 */
[C---:B------:R-:W-:Y:S01]  /*1a30*/  FADD.FTZ R101, -R183.reuse, R131 ;  /* 0x00000083b7657221 */ /* 0x040fe20000010100 */
[C---:B------:R-:W-:Y:S01]  /*1a40*/  FADD.FTZ R105, -R183.reuse, R136 ;  /* 0x00000088b7697221 */ /* 0x040fe20000010100 */
[C---:B------:R-:W-:Y:S01]  /*1a50*/  FADD.FTZ R106, -R183.reuse, R137 ;  /* 0x00000089b76a7221 */ /* 0x040fe20000010100 */
[C---:B------:R-:W-:Y:S01]  /*1a60*/  FADD.FTZ R107, -R183.reuse, R138 ;  /* 0x0000008ab76b7221 */ /* 0x040fe20000010100 */
[----:B------:R-:W-:Y:S01]  /*1a70*/  FADD.FTZ R114, -R183, R139 ;  /* 0x0000008bb7727221 */ /* 0x000fe20000010100 */
[----:B------:R-:W5:Y:S01]  /*1a80*/  @P1 LDG.E.128 R60, desc[UR6][R112.64] ;  /* 0x00000006703c1981 */ /* 0x000f62000c1e1d00 */
[----:B------:R-:W-:Y:S01]  /*1a90*/  IMAD.WIDE.U32 R136, R168, 0x8, R184 ;  /* 0x00000008a8887825 */ /* 0x000fe200078e00b8 */
[----:B------:R-:W-:-:S02]  /*1aa0*/  PRMT R203, R144, 0x7632, R203 ;  /* 0x0000763290cb7816 */ /* 0x000fc400000000cb */
[----:B------:R1:W5:Y:S01]  /*1ab0*/  @P1 LDG.E.128 R64, desc[UR6][R112.64+0x10] ;  /* 0x0000100670401981 */ /* 0x000362000c1e1d00 */
[--C-:B------:R-:W-:Y:S01]  /*1ac0*/  IMAD.WIDE.U32 R138, R167, 0x8, R184.reuse ;  /* 0x00000008a78a7825 */ /* 0x100fe200078e00b8 */
[----:B------:R-:W-:Y:S02]  /*1ad0*/  SHF.L.U32 R200, R144, 0x10, RZ ;  /* 0x0000001090c87819 */ /* 0x000fe400000006ff */
[----:B------:R-:W5:Y:S01]  /*1ae0*/  @P1 LDG.E.128 R84, desc[UR6][R120.64] ;  /* 0x0000000678541981 */ /* 0x000f62000c1e1d00 */
[----:B------:R-:W-:Y:S01]  /*1af0*/  IMAD.WIDE.U32 R130, R166, 0x8, R184 ;  /* 0x00000008a6827825 */ /* 0x000fe200078e00b8 */
[C---:B------:R-:W-:Y:S02]  /*1b00*/  PRMT R229, R145.reuse, 0x7632, R229 ;  /* 0x0000763291e57816 */ /* 0x040fe400000000e5 */
[----:B------:R0:W5:Y:S01]  /*1b10*/  @P1 LDG.E.128 R88, desc[UR6][R120.64+0x10] ;  /* 0x0000100678581981 */ /* 0x000162000c1e1d00 */
[----:B------:R-:W-:Y:S01]  /*1b20*/  SHF.L.U32 R230, R145, 0x10, RZ ;  /* 0x0000001091e67819 */ /* 0x000fe200000006ff */
[----:B-1----:R-:W-:Y:S01]  /*1b30*/  IMAD.WIDE.U32 R112, R0, 0x8, R184 ;  /* 0x0000000800707825 */ /* 0x002fe200078e00b8 */
[----:B------:R-:W-:-:S02]  /*1b40*/  PRMT R228, R146, 0x7632, R228 ;  /* 0x0000763292e47816 */ /* 0x000fc400000000e4 */
[----:B------:R-:W-:Y:S01]  /*1b50*/  SHF.L.U32 R227, R146, 0x10, RZ ;  /* 0x0000001092e37819 */ /* 0x000fe200000006ff */
[C---:B------:R-:W-:Y:S01]  /*1b60*/  FADD.FTZ R198, -R183.reuse, R110 ;  /* 0x0000006eb7c67221 */ /* 0x040fe20000010100 */
[C---:B------:R-:W-:Y:S01]  /*1b70*/  PRMT R145, R150.reuse, 0x7632, R145 ;  /* 0x0000763296917816 */ /* 0x040fe20000000091 */
[----:B------:R-:W-:Y:S01]  /*1b80*/  FADD.FTZ R182, -R183, R111 ;  /* 0x0000006fb7b67221 */ /* 0x000fe20000010100 */
[----:B------:R-:W-:Y:S01]  /*1b90*/  SHF.L.U32 R146, R150, 0x10, RZ ;  /* 0x0000001096927819 */ /* 0x000fe200000006ff */
[----:B0-----:R-:W-:Y:S01]  /*1ba0*/  IMAD.WIDE.U32 R120, R165, 0x8, R184 ;  /* 0x00000008a5787825 */ /* 0x001fe200078e00b8 */
[C---:B------:R-:W-:Y:S01]  /*1bb0*/  PRMT R144, R151.reuse, 0x7632, R144 ;  /* 0x0000763297907816 */ /* 0x040fe20000000090 */
[----:B------:R-:W0:Y:S01]  /*1bc0*/  @P1 LDC.64 R110, c[0x0][0x438] ;  /* 0x00010e00ff6e1b82 */ /* 0x000e220000000a00 */
[----:B------:R-:W-:Y:S01]  /*1bd0*/  SHF.L.U32 R184, R151, 0x10, RZ ;  /* 0x0000001097b87819 */ /* 0x000fe200000006ff */
[C---:B------:R-:W-:Y:S01]  /*1be0*/  FADD.FTZ R103, -R183.reuse, R134 ;  /* 0x00000086b7677221 */ /* 0x040fe20000010100 */
[C---:B------:R-:W-:Y:S01]  /*1bf0*/  PRMT R150, R154.reuse, 0x7632, R150 ;  /* 0x000076329a967816 */ /* 0x040fe20000000096 */
[C---:B------:R-:W-:Y:S01]  /*1c00*/  FADD.FTZ R177, -R183.reuse, R104 ;  /* 0x00000068b7b17221 */ /* 0x040fe20000010100 */
[----:B------:R-:W-:Y:S01]  /*1c10*/  SHF.L.U32 R151, R154, 0x10, RZ ;  /* 0x000000109a977819 */ /* 0x000fe200000006ff */
[----:B------:R-:W-:Y:S01]  /*1c20*/  FADD.FTZ R100, -R183, R100 ;  /* 0x00000064b7647221 */ /* 0x000fe20000010100 */
[----:B------:R-:W4:Y:S01]  /*1c30*/  LDL R154, [R1+0x1ac] ;  /* 0x0001ac00019a7983 */ /* 0x000f220000100800 */
[----:B------:R-:W-:-:S02]  /*1c40*/  PRMT R134, R142, 0x7632, R134 ;  /* 0x000076328e867816 */ /* 0x000fc40000000086 */
[----:B------:R-:W-:Y:S01]  /*1c50*/  SHF.L.U32 R142, R142, 0x10, RZ ;  /* 0x000000108e8e7819 */ /* 0x000fe200000006ff */
[--C-:B------:R-:W-:Y:S01]  /*1c60*/  FADD.FTZ R104, -R183, R135.reuse ;  /* 0x00000087b7687221 */ /* 0x100fe20000010100 */
[----:B------:R-:W-:Y:S02]  /*1c70*/  PRMT R135, R143, 0x7632, R135 ;  /* 0x000076328f877816 */ /* 0x000fe40000000087 */
[----:B------:R-:W-:Y:S01]  /*1c80*/  SHF.L.U32 R215, R133, 0x10, RZ ;  /* 0x0000001085d77819 */ /* 0x000fe200000006ff */
[----:B------:R-:W-:Y:S01]  /*1c90*/  FADD.FTZ R207, R142, R207 ;  /* 0x000000cf8ecf7221 */ /* 0x000fe20000010000 */
[----:B------:R-:W-:Y:S01]  /*1ca0*/  SHF.L.U32 R143, R143, 0x10, RZ ;  /* 0x000000108f8f7819 */ /* 0x000fe200000006ff */
[C---:B------:R-:W-:Y:S01]  /*1cb0*/  FMUL.FTZ R100, R5.reuse, R100 ;  /* 0x0000006405647220 */ /* 0x040fe20000410000 */
[----:B------:R-:W-:Y:S01]  /*1cc0*/  FMUL.FTZ R133, R5, R177 ;  /* 0x000000b105857220 */ /* 0x000fe20000410000 */
[C---:B------:R-:W-:Y:S01]  /*1cd0*/  PRMT R119, R157.reuse, 0x7632, R119 ;  /* 0x000076329d777816 */ /* 0x040fe20000000077 */
[-C--:B------:R-:W-:Y:S01]  /*1ce0*/  FMUL.FTZ R209, R208, R141.reuse ;  /* 0x0000008dd0d17220 */ /* 0x080fe20000410000 */
[----:B------:R-:W-:Y:S01]  /*1cf0*/  SHF.L.U32 R116, R157, 0x10, RZ ;  /* 0x000000109d747819 */ /* 0x000fe200000006ff */
[----:B------:R-:W-:Y:S01]  /*1d00*/  FADD.FTZ R249, R212, R249 ;  /* 0x000000f9d4f97221 */ /* 0x000fe20000010000 */
[----:B------:R-:W-:Y:S01]  /*1d10*/  FFMA.FTZ R216, R204, R141, R216 ;  /* 0x0000008dccd87223 */ /* 0x000fe200000100d8 */
[----:B0-----:R-:W-:Y:S01]  /*1d20*/  @P1 IMAD.WIDE.U32 R110, R168, 0x20, R110 ;  /* 0x00000020a86e1825 */ /* 0x001fe200078e006e */
[----:B------:R-:W-:Y:S04]  /*1d30*/  STL [R1+0xa4], R207 ;  /* 0x0000a4cf01007387 */ /* 0x000fe80000100800 */
[----:B------:R-:W5:Y:S04]  /*1d40*/  @P1 LDG.E.128 R52, desc[UR6][R110.64] ;  /* 0x000000066e341981 */ /* 0x000f68000c1e1d00 */
[----:B------:R0:W5:Y:S01]  /*1d50*/  @P1 LDG.E.128 R56, desc[UR6][R110.64+0x10] ;  /* 0x000010066e381981 */ /* 0x000162000c1e1d00 */
[----:B------:R-:W-:Y:S01]  /*1d60*/  FFMA.FTZ R191, R100, R212, R191 ;  /* 0x000000d464bf7223 */ /* 0x000fe200000100bf */
[-C--:B------:R-:W-:Y:S01]  /*1d70*/  FFMA.FTZ R218, R133, R142.reuse, R218 ;  /* 0x0000008e85da7223 */ /* 0x080fe200000100da */
[----:B------:R-:W-:Y:S01]  /*1d80*/  FMUL.FTZ R208, R206, R142 ;  /* 0x0000008eced07220 */ /* 0x000fe20000410000 */
[----:B------:R-:W-:Y:S01]  /*1d90*/  FMUL.FTZ R212, R210, R212 ;  /* 0x000000d4d2d47220 */ /* 0x000fe20000410000 */
[----:B------:R-:W-:Y:S01]  /*1da0*/  SHF.L.U32 R140, R140, 0x10, RZ ;  /* 0x000000108c8c7819 */ /* 0x000fe200000006ff */
[----:B------:R-:W-:Y:S01]  /*1db0*/  FMUL.FTZ R201, R5, R201 ;  /* 0x000000c905c97220 */ /* 0x000fe20000410000 */
[----:B------:R-:W-:Y:S01]  /*1dc0*/  SHF.L.U32 R193, R147, 0x10, RZ ;  /* 0x0000001093c17819 */ /* 0x000fe200000006ff */
[----:B------:R-:W-:Y:S01]  /*1dd0*/  FMUL.FTZ R194, R5, R194 ;  /* 0x000000c205c27220 */ /* 0x000fe20000410000 */
[----:B------:R-:W-:Y:S01]  /*1de0*/  FADD.FTZ R115, -R183, R115 ;  /* 0x00000073b7737221 */ /* 0x000fe20000010100 */
[----:B0-----:R-:W-:-:S02]  /*1df0*/  PRMT R111, R159, 0x7632, R111 ;  /* 0x000076329f6f7816 */ /* 0x001fc4000000006f */
[----:B------:R-:W-:Y:S02]  /*1e00*/  PRMT R192, R147, 0x7632, R192 ;  /* 0x0000763293c07816 */ /* 0x000fe400000000c0 */
[----:B------:R-:W-:Y:S02]  /*1e10*/  SHF.L.U32 R202, R148, 0x10, RZ ;  /* 0x0000001094ca7819 */ /* 0x000fe400000006ff */
[----:B------:R-:W-:Y:S01]  /*1e20*/  SHF.L.U32 R196, R149, 0x10, RZ ;  /* 0x0000001095c47819 */ /* 0x000fe200000006ff */
[----:B------:R-:W-:Y:S01]  /*1e30*/  FMUL.FTZ R198, R5, R198 ;  /* 0x000000c605c67220 */ /* 0x000fe20000410000 */
[----:B------:R-:W-:Y:S02]  /*1e40*/  SHF.L.U32 R110, R159, 0x10, RZ ;  /* 0x000000109f6e7819 */ /* 0x000fe400000006ff */
[----:B------:R-:W-:Y:S01]  /*1e50*/  PRMT R195, R149, 0x7632, R195 ;  /* 0x0000763295c37816 */ /* 0x000fe200000000c3 */
[----:B------:R-:W4:Y:S01]  /*1e60*/  LDL.LU R159, [R1+0x9c] ;  /* 0x00009c00019f7983 */ /* 0x000f220000300800 */
[----:B------:R-:W-:-:S03]  /*1e70*/  SHF.L.U32 R210, R135, 0x10, RZ ;  /* 0x0000001087d27819 */ /* 0x000fc600000006ff */
[----:B------:R-:W4:Y:S01]  /*1e80*/  LDL R157, [R1+0x1a4] ;  /* 0x0001a400019d7983 */ /* 0x000f220000100800 */
[----:B------:R-:W-:-:S03]  /*1e90*/  SHF.L.U32 R211, R134, 0x10, RZ ;  /* 0x0000001086d37819 */ /* 0x000fc600000006ff */
[----:B------:R-:W4:Y:S01]  /*1ea0*/  LDL.LU R142, [R1+0xa8] ;  /* 0x0000a800018e7983 */ /* 0x000f220000300800 */
[----:B------:R-:W-:Y:S01]  /*1eb0*/  FMUL.FTZ R134, R5, R179 ;  /* 0x000000b305867220 */ /* 0x000fe20000410000 */
[----:B------:R-:W-:Y:S01]  /*1ec0*/  FFMA.FTZ R214, R205, R215, R214 ;  /* 0x000000d7cdd67223 */ /* 0x000fe200000100d6 */
[C---:B------:R-:W-:Y:S01]  /*1ed0*/  FADD.FTZ R122, -R183.reuse, R122 ;  /* 0x0000007ab77a7221 */ /* 0x040fe20000010100 */
[C---:B------:R-:W-:Y:S01]  /*1ee0*/  FADD.FTZ R123, -R183.reuse, R123 ;  /* 0x0000007bb77b7221 */ /* 0x040fe20000010100 */
[----:B------:R-:W-:Y:S01]  /*1ef0*/  FFMA.FTZ R220, R134, R143, R220 ;  /* 0x0000008f86dc7223 */ /* 0x000fe200000100dc */
        /* <DEDUP_REMOVED lines=8> */
[----:B------:R-:W-:Y:S01]  /*1f80*/  FMUL.FTZ R197, R5, R197 ;  /* 0x000000c505c57220 */ /* 0x000fe20000410000 */
[----:B------:R-:W-:Y:S01]  /*1f90*/  SHF.L.U32 R203, R203, 0x10, RZ ;  /* 0x00000010cbcb7819 */ /* 0x000fe200000006ff */
[C---:B------:R-:W-:Y:S01]  /*1fa0*/  FMUL.FTZ R199, R5.reuse, R199 ;  /* 0x000000c705c77220 */ /* 0x040fe20000410000 */
[C---:B------:R-:W-:Y:S01]  /*1fb0*/  FMUL.FTZ R176, R5.reuse, R176 ;  /* 0x000000b005b07220 */ /* 0x040fe20000410000 */
[C---:B------:R-:W-:Y:S01]  /*1fc0*/  FMUL.FTZ R180, R5.reuse, R180 ;  /* 0x000000b405b47220 */ /* 0x040fe20000410000 */
[----:B------:R-:W-:Y:S01]  /*1fd0*/  FMUL.FTZ R105, R5, R105 ;  /* 0x0000006905697220 */ /* 0x000fe20000410000 */
[----:B------:R-:W-:Y:S01]  /*1fe0*/  FADD.FTZ R186, R117, R186 ;  /* 0x000000ba75ba7221 */ /* 0x000fe20000010000 */
[----:B------:R-:W5:Y:S04]  /*1ff0*/  LDG.E.64 R136, desc[UR6][R136.64] ;  /* 0x0000000688887981 */ /* 0x000f68000c1e1b00 */
[----:B------:R-:W5:Y:S04]  /*2000*/  LDG.E.64 R138, desc[UR6][R138.64] ;  /* 0x000000068a8a7981 */ /* 0x000f68000c1e1b00 */
[----:B------:R-:W5:Y:S04]  /*2010*/  LDG.E.64 R130, desc[UR6][R130.64] ;  /* 0x0000000682827981 */ /* 0x000f68000c1e1b00 */
[----:B------:R-:W5:Y:S04]  /*2020*/  LDG.E.64 R120, desc[UR6][R120.64] ;  /* 0x0000000678787981 */ /* 0x000f68000c1e1b00 */
[----:B------:R-:W5:Y:S01]  /*2030*/  LDG.E.64 R112, desc[UR6][R112.64] ;  /* 0x0000000670707981 */ /* 0x000f62000c1e1b00 */
[----:B--2---:R-:W-:-:S05]  /*2040*/  FADD.FTZ R171, R143, R171 ;  /* 0x000000ab8fab7221 */ /* 0x004fca0000010000 */
[----:B------:R0:W-:Y:S04]  /*2050*/  STL [R1+0xac], R171 ;  /* 0x0000acab01007387 */ /* 0x0001e80000100800 */
[----:B0-----:R-:W2:Y:S01]  /*2060*/  LDL R171, [R1+0x19c] ;  /* 0x00019c0001ab7983 */ /* 0x001ea20000100800 */
[----:B---3--:R-:W-:-:S03]  /*2070*/  FMUL.FTZ R135, R170, R143 ;  /* 0x0000008faa877220 */ /* 0x008fc60000410000 */
[----:B------:R-:W3:Y:S04]  /*2080*/  LDL.LU R170, [R1+0xb0] ;  /* 0x0000b00001aa7983 */ /* 0x000ee80000300800 */
[----:B------:R-:W2:Y:S01]  /*2090*/  LDL R141, [R1+0x194] ;  /* 0x00019400018d7983 */ /* 0x000ea20000100800 */
[----:B----4-:R-:W-:-:S05]  /*20a0*/  FADD.FTZ R158, R215, R158 ;  /* 0x0000009ed79e7221 */ /* 0x010fca0000010000 */
[----:B------:R0:W-:Y:S04]  /*20b0*/  STL [R1+0x94], R158 ;  /* 0x0000949e01007387 */ /* 0x0001e80000100800 */
[----:B0-----:R-:W4:Y:S01]  /*20c0*/  LDL.LU R158, [R1+0xb4] ;  /* 0x0000b400019e7983 */ /* 0x001f220000300800 */
[----:B------:R-:W-:-:S03]  /*20d0*/  FMUL.FTZ R215, R154, R215 ;  /* 0x000000d79ad77220 */ /* 0x000fc60000410000 */
[----:B------:R-:W2:Y:S04]  /*20e0*/  LDL R154, [R1+0x190] ;  /* 0x00019000019a7983 */ /* 0x000ea80000100800 */
[----:B------:R-:W2:Y:S01]  /*20f0*/  LDL.LU R143, [R1+0xbc] ;  /* 0x0000bc00018f7983 */ /* 0x000ea20000300800 */
[----:B------:R-:W-:Y:S01]  /*2100*/  FFMA.FTZ R222, R201, R200, R222 ;  /* 0x000000c8c9de7223 */ /* 0x000fe200000100de */
[----:B------:R-:W-:Y:S01]  /*2110*/  FADD.FTZ R159, R140, R159 ;  /* 0x0000009f8c9f7221 */ /* 0x000fe20000010000 */
[----:B------:R-:W-:-:S04]  /*2120*/  FMUL.FTZ R213, R157, R140 ;  /* 0x0000008c9dd57220 */ /* 0x000fc80000410000 */
[----:B------:R0:W-:Y:S01]  /*2130*/  STL [R1+0x9c], R159 ;  /* 0x00009c9f01007387 */ /* 0x0001e20000100800 */
[----:B------:R-:W-:-:S03]  /*2140*/  FADD.FTZ R142, R211, R142 ;  /* 0x0000008ed38e7221 */ /* 0x000fc60000010000 */
[----:B0-----:R-:W2:Y:S04]  /*2150*/  LDL R159, [R1+0x188] ;  /* 0x00018800019f7983 */ /* 0x001ea80000100800 */
[----:B------:R-:W2:Y:S04]  /*2160*/  LDL.LU R157, [R1+0xc4] ;  /* 0x0000c400019d7983 */ /* 0x000ea80000300800 */
[----:B------:R0:W-:Y:S04]  /*2170*/  STL [R1+0xa8], R142 ;  /* 0x0000a88e01007387 */ /* 0x0001e80000100800 */
[----:B0-----:R-:W2:Y:S01]  /*2180*/  LDL R142, [R1+0x180] ;  /* 0x00018000018e7983 */ /* 0x001ea20000100800 */
[----:B---3--:R-:W-:-:S05]  /*2190*/  FADD.FTZ R170, R210, R170 ;  /* 0x000000aad2aa7221 */ /* 0x008fca0000010000 */
[----:B------:R-:W-:Y:S01]  /*21a0*/  STL [R1+0xb0], R170 ;  /* 0x0000b0aa01007387 */ /* 0x000fe20000100800 */
[----:B----4-:R-:W-:Y:S01]  /*21b0*/  FADD.FTZ R158, R200, R158 ;  /* 0x0000009ec89e7221 */ /* 0x010fe20000010000 */
[----:B--2---:R-:W-:Y:S02]  /*21c0*/  FMUL.FTZ R200, R154, R200 ;  /* 0x000000c89ac87220 */ /* 0x004fe40000410000 */
[----:B------:R-:W2:Y:S01]  /*21d0*/  LDL.LU R154, [R1+0xcc] ;  /* 0x0000cc00019a7983 */ /* 0x000ea20000300800 */
[----:B------:R-:W-:-:S03]  /*21e0*/  FADD.FTZ R143, R230, R143 ;  /* 0x0000008fe68f7221 */ /* 0x000fc60000010000 */
[----:B------:R-:W-:Y:S04]  /*21f0*/  STL [R1+0xb4], R158 ;  /* 0x0000b49e01007387 */ /* 0x000fe80000100800 */
[----:B------:R0:W-:Y:S04]  /*2200*/  STL [R1+0xbc], R143 ;  /* 0x0000bc8f01007387 */ /* 0x0001e80000100800 */
[----:B0-----:R-:W3:Y:S01]  /*2210*/  LDL R143, [R1+0x178] ;  /* 0x00017800018f7983 */ /* 0x001ee20000100800 */
[----:B------:R-:W-:-:S04]  /*2220*/  FMUL.FTZ R206, R5, R181 ;  /* 0x000000b505ce7220 */ /* 0x000fc80000410000 */
[-C--:B------:R-:W-:Y:S01]  /*2230*/  FFMA.FTZ R221, R206, R210.reuse, R221 ;  /* 0x000000d2cedd7223 */ /* 0x080fe200000100dd */
[----:B------:R-:W-:Y:S01]  /*2240*/  FMUL.FTZ R210, R141, R210 ;  /* 0x000000d28dd27220 */ /* 0x000fe20000410000 */
[C---:B------:R-:W-:Y:S01]  /*2250*/  FMUL.FTZ R141, R5.reuse, R182 ;  /* 0x000000b6058d7220 */ /* 0x040fe20000410000 */
[----:B------:R-:W-:Y:S01]  /*2260*/  SHF.L.U32 R182, R228, 0x10, RZ ;  /* 0x00000010e4b67819 */ /* 0x000fe200000006ff */
[----:B------:R-:W-:Y:S01]  /*2270*/  FMUL.FTZ R207, R5, R178 ;  /* 0x000000b205cf7220 */ /* 0x000fe20000410000 */
[----:B------:R-:W-:Y:S01]  /*2280*/  FFMA.FTZ R232, R194, R193, R232 ;  /* 0x000000c1c2e87223 */ /* 0x000fe200000100e8 */
[----:B------:R-:W-:-:S05]  /*2290*/  FADD.FTZ R157, R227, R157 ;  /* 0x0000009de39d7221 */ /* 0x000fca0000010000 */
[----:B------:R0:W-:Y:S04]  /*22a0*/  STL [R1+0xc4], R157 ;  /* 0x0000c49d01007387 */ /* 0x0001e80000100800 */
[----:B------:R-:W4:Y:S04]  /*22b0*/  LDL.LU R228, [R1+0xd4] ;  /* 0x0000d40001e47983 */ /* 0x000f280000300800 */
[----:B------:R-:W4:Y:S04]  /*22c0*/  LDL R181, [R1+0x170] ;  /* 0x0001700001b57983 */ /* 0x000f280000100800 */
[----:B------:R-:W4:Y:S04]  /*22d0*/  LDL.LU R179, [R1+0xdc] ;  /* 0x0000dc0001b37983 */ /* 0x000f280000300800 */
[----:B------:R-:W4:Y:S04]  /*22e0*/  LDL R178, [R1+0x168] ;  /* 0x0001680001b27983 */ /* 0x000f280000100800 */
[----:B------:R-:W4:Y:S01]  /*22f0*/  LDL.LU R177, [R1+0xe4] ;  /* 0x0000e40001b17983 */ /* 0x000f220000300800 */
[----:B0-----:R-:W-:Y:S01]  /*2300*/  SHF.L.U32 R157, R192, 0x10, RZ ;  /* 0x00000010c09d7819 */ /* 0x001fe200000006ff */
[----:B------:R-:W-:Y:S01]  /*2310*/  FMUL.FTZ R192, R5, R115 ;  /* 0x0000007305c07220 */ /* 0x000fe20000410000 */
[----:B--2---:R-:W-:-:S05]  /*2320*/  FADD.FTZ R154, R193, R154 ;  /* 0x0000009ac19a7221 */ /* 0x004fca0000010000 */
[----:B------:R0:W-:Y:S04]  /*2330*/  STL [R1+0xcc], R154 ;  /* 0x0000cc9a01007387 */ /* 0x0001e80000100800 */
[----:B0-----:R-:W2:Y:S01]  /*2340*/  LDL R154, [R1+0x160] ;  /* 0x00016000019a7983 */ /* 0x001ea20000100800 */
[----:B---3--:R-:W-:-:S03]  /*2350*/  FMUL.FTZ R193, R143, R193 ;  /* 0x000000c18fc17220 */ /* 0x008fc60000410000 */
[----:B------:R-:W3:Y:S04]  /*2360*/  LDL.LU R143, [R1+0xec] ;  /* 0x0000ec00018f7983 */ /* 0x000ee80000300800 */
[----:B------:R-:W2:Y:S01]  /*2370*/  LDL R115, [R1+0x158] ;  /* 0x0001580001737983 */ /* 0x000ea20000100800 */
[----:B------:R-:W-:Y:S01]  /*2380*/  FFMA.FTZ R217, R169, R140, R217 ;  /* 0x0000008ca9d97223 */ /* 0x000fe200000100d9 */
[----:B------:R-:W-:Y:S01]  /*2390*/  FMUL.FTZ R170, R5, R172 ;  /* 0x000000ac05aa7220 */ /* 0x000fe20000410000 */
[-C--:B------:R-:W-:Y:S01]  /*23a0*/  FFMA.FTZ R219, R207, R211.reuse, R219 ;  /* 0x000000d3cfdb7223 */ /* 0x080fe200000100db */
[-C--:B------:R-:W-:Y:S01]  /*23b0*/  FFMA.FTZ R224, R198, R230.reuse, R224 ;  /* 0x000000e6c6e07223 */ /* 0x080fe200000100e0 */
[----:B------:R-:W-:Y:S01]  /*23c0*/  FMUL.FTZ R140, R159, R230 ;  /* 0x000000e69f8c7220 */ /* 0x000fe20000410000 */
[----:B------:R-:W-:Y:S01]  /*23d0*/  FMUL.FTZ R172, R5, R174 ;  /* 0x000000ae05ac7220 */ /* 0x000fe20000410000 */
[----:B------:R-:W-:Y:S01]  /*23e0*/  FMUL.FTZ R211, R171, R211 ;  /* 0x000000d3abd37220 */ /* 0x000fe20000410000 */
[C---:B------:R-:W-:Y:S01]  /*23f0*/  FMUL.FTZ R171, R5.reuse, R173 ;  /* 0x000000ad05ab7220 */ /* 0x040fe20000410000 */
[C---:B------:R-:W-:Y:S01]  /*2400*/  FMUL.FTZ R173, R5.reuse, R175 ;  /* 0x000000af05ad7220 */ /* 0x040fe20000410000 */
[----:B------:R-:W-:Y:S01]  /*2410*/  FFMA.FTZ R234, R170, R202, R234 ;  /* 0x000000caaaea7223 */ /* 0x000fe200000100ea */
[----:B------:R-:W-:Y:S01]  /*2420*/  FMUL.FTZ R159, R5, R109 ;  /* 0x0000006d059f7220 */ /* 0x000fe20000410000 */
[----:B------:R-:W-:Y:S01]  /*2430*/  FFMA.FTZ R236, R172, R196, R236 ;  /* 0x000000c4acec7223 */ /* 0x000fe200000100ec */
[----:B------:R-:W-:-:S02]  /*2440*/  SHF.L.U32 R109, R195, 0x10, RZ ;  /* 0x00000010c36d7819 */ /* 0x000fc400000006ff */
[----:B------:R-:W-:Y:S01]  /*2450*/  SHF.L.U32 R158, R229, 0x10, RZ ;  /* 0x00000010e59e7819 */ /* 0x000fe200000006ff */
[----:B----4-:R-:W-:Y:S01]  /*2460*/  FADD.FTZ R228, R202, R228 ;  /* 0x000000e4cae47221 */ /* 0x010fe20000010000 */
[----:B------:R-:W-:-:S04]  /*2470*/  FADD.FTZ R179, R196, R179 ;  /* 0x000000b3c4b37221 */ /* 0x000fc80000010000 */
[----:B------:R0:W-:Y:S01]  /*2480*/  STL [R1+0xd4], R228 ;  /* 0x0000d4e401007387 */ /* 0x0001e20000100800 */
[----:B------:R-:W-:-:S03]  /*2490*/  FADD.FTZ R177, R146, R177 ;  /* 0x000000b192b17221 */ /* 0x000fc60000010000 */
[----:B------:R1:W-:Y:S01]  /*24a0*/  STL [R1+0xdc], R179 ;  /* 0x0000dcb301007387 */ /* 0x0003e20000100800 */
[----:B------:R-:W-:-:S03]  /*24b0*/  FMUL.FTZ R174, R181, R202 ;  /* 0x000000cab5ae7220 */ /* 0x000fc60000410000 */
[----:B------:R4:W-:Y:S01]  /*24c0*/  STL [R1+0xe4], R177 ;  /* 0x0000e4b101007387 */ /* 0x0009e20000100800 */
[----:B------:R-:W-:-:S03]  /*24d0*/  FMUL.FTZ R175, R178, R196 ;  /* 0x000000c4b2af7220 */ /* 0x000fc60000410000 */
[----:B------:R-:W4:Y:S04]  /*24e0*/  LDL.LU R230, [R1+0xf4] ;  /* 0x0000f40001e67983 */ /* 0x000f280000300800 */
[----:B0-----:R-:W4:Y:S01]  /*24f0*/  LDL R228, [R1+0x150] ;  /* 0x0001500001e47983 */ /* 0x001f220000100800 */
[----:B---3--:R-:W-:Y:S01]  /*2500*/  FADD.FTZ R143, R184, R143 ;  /* 0x0000008fb88f7221 */ /* 0x008fe20000010000 */
[----:B--2---:R-:W-:-:S04]  /*2510*/  FMUL.FTZ R178, R154, R146 ;  /* 0x000000929ab27220 */ /* 0x004fc80000410000 */
[----:B------:R0:W-:Y:S01]  /*2520*/  STL [R1+0xec], R143 ;  /* 0x0000ec8f01007387 */ /* 0x0001e20000100800 */
[----:B-1----:R-:W-:-:S03]  /*2530*/  FMUL.FTZ R179, R115, R184 ;  /* 0x000000b873b37220 */ /* 0x002fc60000410000 */
[----:B------:R-:W2:Y:S04]  /*2540*/  LDL.LU R202, [R1+0xfc] ;  /* 0x0000fc0001ca7983 */ /* 0x000ea80000300800 */
[----:B------:R-:W3:Y:S04]  /*2550*/  LDL R196, [R1+0x148] ;  /* 0x0001480001c47983 */ /* 0x000ee80000100800 */
[----:B------:R-:W3:Y:S04]  /*2560*/  LDL.LU R195, [R1+0x104] ;  /* 0x0001040001c37983 */ /* 0x000ee80000300800 */
[----:B------:R-:W3:Y:S04]  /*2570*/  LDL R115, [R1+0x140] ;  /* 0x0001400001737983 */ /* 0x000ee80000100800 */
[----:B------:R-:W3:Y:S04]  /*2580*/  LDL R154, [R1+0x138] ;  /* 0x00013800019a7983 */ /* 0x000ee80000100800 */
[----:B------:R-:W3:Y:S01]  /*2590*/  LDL.LU R229, [R1+0x10c] ;  /* 0x00010c0001e57983 */ /* 0x000ee20000300800 */
[----:B------:R-:W-:-:S02]  /*25a0*/  SHF.L.U32 R149, R152, 0x10, RZ ;  /* 0x0000001098957819 */ /* 0x000fc400000006ff */
[C---:B------:R-:W-:Y:S02]  /*25b0*/  SHF.L.U32 R183, R153.reuse, 0x10, RZ ;  /* 0x0000001099b77819 */ /* 0x040fe400000006ff */
[----:B------:R-:W-:Y:S02]  /*25c0*/  PRMT R148, R153, 0x7632, R148 ;  /* 0x0000763299947816 */ /* 0x000fe40000000094 */
[----:B------:R-:W-:Y:S01]  /*25d0*/  SHF.L.U32 R153, R155, 0x10, RZ ;  /* 0x000000109b997819 */ /* 0x000fe200000006ff */
[----:B----4-:R-:W-:Y:S01]  /*25e0*/  FMUL.FTZ R177, R5, R122 ;  /* 0x0000007a05b17220 */ /* 0x010fe20000410000 */
[-C--:B------:R-:W-:Y:S01]  /*25f0*/  FFMA.FTZ R226, R197, R227.reuse, R226 ;  /* 0x000000e3c5e27223 */ /* 0x080fe200000100e2 */
[----:B------:R-:W-:Y:S01]  /*2600*/  FMUL.FTZ R142, R142, R227 ;  /* 0x000000e38e8e7220 */ /* 0x000fe20000410000 */
[----:B------:R-:W-:Y:S01]  /*2610*/  SHF.L.U32 R227, R145, 0x10, RZ ;  /* 0x0000001091e37819 */ /* 0x000fe200000006ff */
[----:B------:R-:W-:Y:S01]  /*2620*/  FFMA.FTZ R240, R177, R184, R240 ;  /* 0x000000b8b1f07223 */ /* 0x000fe200000100f0 */
[C---:B------:R-:W-:Y:S01]  /*2630*/  FMUL.FTZ R145, R5.reuse, R126 ;  /* 0x0000007e05917220 */ /* 0x040fe20000410000 */
[----:B0-----:R-:W-:Y:S01]  /*2640*/  FMUL.FTZ R143, R5, R124 ;  /* 0x0000007c058f7220 */ /* 0x001fe20000410000 */
[----:B------:R-:W-:-:S02]  /*2650*/  SHF.L.U32 R124, R148, 0x10, RZ ;  /* 0x00000010947c7819 */ /* 0x000fc400000006ff */
[----:B------:R-:W-:Y:S01]  /*2660*/  FFMA.FTZ R244, R145, R183, R244 ;  /* 0x000000b791f47223 */ /* 0x000fe200000100f4 */
[----:B------:R-:W-:-:S05]  /*2670*/  FADD.FTZ R230, R149, R230 ;  /* 0x000000e695e67221 */ /* 0x000fca0000010000 */
[----:B------:R-:W-:Y:S01]  /*2680*/  STL [R1+0xf4], R230 ;  /* 0x0000f4e601007387 */ /* 0x000fe20000100800 */
[----:B--2---:R-:W-:Y:S01]  /*2690*/  FADD.FTZ R202, R183, R202 ;  /* 0x000000cab7ca7221 */ /* 0x004fe20000010000 */
[----:B---3--:R-:W-:-:S04]  /*26a0*/  FADD.FTZ R195, R151, R195 ;  /* 0x000000c397c37221 */ /* 0x008fc80000010000 */
[----:B------:R0:W-:Y:S04]  /*26b0*/  STL [R1+0xfc], R202 ;  /* 0x0000fcca01007387 */ /* 0x0001e80000100800 */
[----:B------:R1:W-:Y:S01]  /*26c0*/  STL [R1+0x104], R195 ;  /* 0x000104c301007387 */ /* 0x0003e20000100800 */
[----:B------:R-:W-:-:S05]  /*26d0*/  FADD.FTZ R229, R153, R229 ;  /* 0x000000e599e57221 */ /* 0x000fca0000010000 */
[----:B------:R-:W-:Y:S04]  /*26e0*/  STL [R1+0x10c], R229 ;  /* 0x00010ce501007387 */ /* 0x000fe80000100800 */
[----:B------:R-:W2:Y:S01]  /*26f0*/  LDL.LU R184, [R1+0xb8] ;  /* 0x0000b80001b87983 */ /* 0x000ea20000300800 */
[----:B------:R-:W-:-:S03]  /*2700*/  FMUL.FTZ R148, R196, R183 ;  /* 0x000000b7c4947220 */ /* 0x000fc60000410000 */
[----:B------:R-:W3:Y:S04]  /*2710*/  LDL R183, [R1+0x18c] ;  /* 0x00018c0001b77983 */ /* 0x000ee80000100800 */
[----:B0-----:R-:W4:Y:S04]  /*2720*/  LDL.LU R202, [R1+0xc0] ;  /* 0x0000c00001ca7983 */ /* 0x001f280000300800 */
[----:B------:R-:W4:Y:S01]  /*2730*/  LDL R196, [R1+0x184] ;  /* 0x0001840001c47983 */ /* 0x000f220000100800 */
[----:B------:R-:W-:-:S03]  /*2740*/  PRMT R147, R152, 0x7632, R147 ;  /* 0x0000763298937816 */ /* 0x000fc60000000093 */
[----:B-1----:R-:W4:Y:S01]  /*2750*/  LDL.LU R195, [R1+0xc8] ;  /* 0x0000c80001c37983 */ /* 0x002f220000300800 */
[----:B------:R-:W-:Y:S01]  /*2760*/  FMUL.FTZ R181, R5, R123 ;  /* 0x0000007b05b57220 */ /* 0x000fe20000410000 */
[----:B------:R-:W-:Y:S01]  /*2770*/  SHF.L.U32 R123, R147, 0x10, RZ ;  /* 0x00000010937b7819 */ /* 0x000fe200000006ff */
[-C--:B------:R-:W-:Y:S01]  /*2780*/  FFMA.FTZ R242, R143, R149.reuse, R242 ;  /* 0x000000958ff27223 */ /* 0x080fe200000100f2 */
[----:B------:R-:W-:Y:S01]  /*2790*/  FMUL.FTZ R147, R228, R149 ;  /* 0x00000095e4937220 */ /* 0x000fe20000410000 */
[----:B------:R-:W-:Y:S01]  /*27a0*/  FMUL.FTZ R149, R5, R128 ;  /* 0x0000008005957220 */ /* 0x000fe20000410000 */
[----:B------:R-:W-:Y:S01]  /*27b0*/  SHF.L.U32 R122, R144, 0x10, RZ ;  /* 0x00000010907a7819 */ /* 0x000fe200000006ff */
[----:B------:R-:W4:Y:S01]  /*27c0*/  LDL R128, [R1+0x17c] ;  /* 0x00017c0001807983 */ /* 0x000f220000100800 */
[----:B------:R-:W-:Y:S01]  /*27d0*/  FFMA.FTZ R223, R199, R203, R223 ;  /* 0x000000cbc7df7223 */ /* 0x000fe200000100df */
[----:B------:R-:W-:Y:S01]  /*27e0*/  FMUL.FTZ R144, R5, R125 ;  /* 0x0000007d05907220 */ /* 0x000fe20000410000 */
[----:B------:R-:W-:-:S02]  /*27f0*/  PRMT R152, R155, 0x7632, R152 ;  /* 0x000076329b987816 */ /* 0x000fc40000000098 */
[----:B------:R-:W-:Y:S01]  /*2800*/  SHF.L.U32 R125, R150, 0x10, RZ ;  /* 0x00000010967d7819 */ /* 0x000fe200000006ff */
[C---:B------:R-:W-:Y:S01]  /*2810*/  FMUL.FTZ R150, R5.reuse, R108 ;  /* 0x0000006c05967220 */ /* 0x040fe20000410000 */
[----:B------:R-:W-:Y:S01]  /*2820*/  SHF.L.U32 R108, R152, 0x10, RZ ;  /* 0x00000010986c7819 */ /* 0x000fe200000006ff */
[-C--:B------:R-:W-:Y:S02]  /*2830*/  FMUL.FTZ R152, R154, R153.reuse ;  /* 0x000000999a987220 */ /* 0x080fe40000410000 */
[----:B------:R-:W-:Y:S01]  /*2840*/  FFMA.FTZ R248, R150, R153, R248 ;  /* 0x0000009996f87223 */ /* 0x000fe200000100f8 */
[----:B------:R-:W-:Y:S01]  /*2850*/  FMUL.FTZ R153, R5, R129 ;  /* 0x0000008105997220 */ /* 0x000fe20000410000 */
[----:B--2---:R-:W-:Y:S01]  /*2860*/  FADD.FTZ R184, R203, R184 ;  /* 0x000000b8cbb87221 */ /* 0x004fe20000010000 */
[----:B---3--:R-:W-:-:S04]  /*2870*/  FMUL.FTZ R203, R183, R203 ;  /* 0x000000cbb7cb7220 */ /* 0x008fc80000410000 */
[----:B------:R0:W-:Y:S01]  /*2880*/  STL [R1+0xb8], R184 ;  /* 0x0000b8b801007387 */ /* 0x0001e20000100800 */
[----:B----4-:R-:W-:-:S03]  /*2890*/  FADD.FTZ R202, R158, R202 ;  /* 0x000000ca9eca7221 */ /* 0x010fc60000010000 */
[----:B0-----:R-:W2:Y:S04]  /*28a0*/  LDL R184, [R1+0x130] ;  /* 0x0001300001b87983 */ /* 0x001ea80000100800 */
[----:B------:R-:W3:Y:S04]  /*28b0*/  LDL.LU R183, [R1+0xd0] ;  /* 0x0000d00001b77983 */ /* 0x000ee80000300800 */
[----:B------:R0:W-:Y:S04]  /*28c0*/  STL [R1+0xc0], R202 ;  /* 0x0000c0ca01007387 */ /* 0x0001e80000100800 */
[----:B------:R-:W4:Y:S01]  /*28d0*/  LDL R129, [R1+0x174] ;  /* 0x0001740001817983 */ /* 0x000f220000100800 */
[----:B------:R-:W-:-:S04]  /*28e0*/  FADD.FTZ R126, RZ, R212 ;  /* 0x000000d4ff7e7221 */ /* 0x000fc80000010000 */
[----:B------:R-:W-:-:S04]  /*28f0*/  FADD.FTZ R126, R215, R126 ;  /* 0x0000007ed77e7221 */ /* 0x000fc80000010000 */
[----:B------:R-:W-:-:S04]  /*2900*/  FADD.FTZ R126, R209, R126 ;  /* 0x0000007ed17e7221 */ /* 0x000fc80000010000 */
[----:B------:R-:W-:-:S04]  /*2910*/  FADD.FTZ R126, R213, R126 ;  /* 0x0000007ed57e7221 */ /* 0x000fc80000010000 */
[----:B------:R-:W-:Y:S01]  /*2920*/  FADD.FTZ R126, R208, R126 ;  /* 0x0000007ed07e7221 */ /* 0x000fe20000010000 */
[----:B------:R-:W-:Y:S01]  /*2930*/  PRMT R155, R156, 0x7632, R155 ;  /* 0x000076329c9b7816 */ /* 0x000fe2000000009b */
[----:B------:R-:W-:Y:S02]  /*2940*/  FADD.FTZ R195, R182, R195 ;  /* 0x000000c3b6c37221 */ /* 0x000fe40000010000 */
[----:B------:R-:W-:Y:S01]  /*2950*/  FADD.FTZ R126, R211, R126 ;  /* 0x0000007ed37e7221 */ /* 0x000fe20000010000 */
[----:B------:R-:W-:Y:S01]  /*2960*/  FFMA.FTZ R238, R176, R146, R238 ;  /* 0x00000092b0ee7223 */ /* 0x000fe200000100ee */
[----:B------:R-:W-:Y:S01]  /*2970*/  FMUL.FTZ R146, R5, R127 ;  /* 0x0000007f05927220 */ /* 0x000fe20000410000 */
[----:B------:R4:W-:Y:S01]  /*2980*/  STL [R1+0xc8], R195 ;  /* 0x0000c8c301007387 */ /* 0x0009e20000100800 */
[----:B------:R-:W-:Y:S01]  /*2990*/  FADD.FTZ R127, R135, R126 ;  /* 0x0000007e877f7221 */ /* 0x000fe20000010000 */
[----:B------:R-:W-:Y:S02]  /*29a0*/  SHF.L.U32 R126, R155, 0x10, RZ ;  /* 0x000000109b7e7819 */ /* 0x000fe400000006ff */
[----:B------:R-:W2:Y:S01]  /*29b0*/  LDL.LU R155, [R1+0xd8] ;  /* 0x0000d800019b7983 */ /* 0x000ea20000300800 */
[C---:B------:R-:W-:Y:S01]  /*29c0*/  FMUL.FTZ R154, R5.reuse, R101 ;  /* 0x00000065059a7220 */ /* 0x040fe20000410000 */
[----:B------:R-:W-:-:S02]  /*29d0*/  FMUL.FTZ R101, R5, R132 ;  /* 0x0000008405657220 */ /* 0x000fc40000410000 */
[----:B------:R-:W2:Y:S01]  /*29e0*/  LDL R132, [R1+0x16c] ;  /* 0x00016c0001847983 */ /* 0x000ea20000100800 */
[-C--:B------:R-:W-:Y:S01]  /*29f0*/  FFMA.FTZ R225, R141, R158.reuse, R225 ;  /* 0x0000009e8de17223 */ /* 0x080fe200000100e1 */
[----:B0-----:R-:W-:Y:S01]  /*2a00*/  FMUL.FTZ R202, R196, R158 ;  /* 0x0000009ec4ca7220 */ /* 0x001fe20000410000 */
[-C--:B------:R-:W-:Y:S01]  /*2a10*/  FFMA.FTZ R246, R149, R151.reuse, R246 ;  /* 0x0000009795f67223 */ /* 0x080fe200000100f6 */
[----:B------:R-:W-:Y:S01]  /*2a20*/  FMUL.FTZ R151, R115, R151 ;  /* 0x0000009773977220 */ /* 0x000fe20000410000 */
[----:B------:R-:W-:-:S04]  /*2a30*/  FFMA.FTZ R115, R100, R212, RZ ;  /* 0x000000d464737223 */ /* 0x000fc800000100ff */
[----:B------:R-:W-:Y:S01]  /*2a40*/  FFMA.FTZ R115, R205, R215, R115 ;  /* 0x000000d7cd737223 */ /* 0x000fe20000010073 */
[----:B---3--:R-:W-:-:S05]  /*2a50*/  FADD.FTZ R183, R157, R183 ;  /* 0x000000b79db77221 */ /* 0x008fca0000010000 */
[----:B------:R0:W-:Y:S01]  /*2a60*/  STL [R1+0xd0], R183 ;  /* 0x0000d0b701007387 */ /* 0x0001e20000100800 */
[----:B----4-:R-:W-:-:S03]  /*2a70*/  FMUL.FTZ R195, R129, R157 ;  /* 0x0000009d81c37220 */ /* 0x010fc60000410000 */
[----:B0-----:R-:W3:Y:S04]  /*2a80*/  LDL.LU R183, [R1+0xe0] ;  /* 0x0000e00001b77983 */ /* 0x001ee80000300800 */
[----:B------:R-:W4:Y:S04]  /*2a90*/  LDL R158, [R1+0x164] ;  /* 0x00016400019e7983 */ /* 0x000f280000100800 */
[----:B------:R-:W4:Y:S01]  /*2aa0*/  LDL.LU R129, [R1+0xe8] ;  /* 0x0000e80001817983 */ /* 0x000f220000300800 */
        /* <DEDUP_REMOVED lines=8> */
[----:B------:R-:W-:-:S03]  /*2b30*/  SHF.L.U32 R185, R185, 0x10, RZ ;  /* 0x00000010b9b97819 */ /* 0x000fc600000006ff */
[----:B------:R-:W-:Y:S01]  /*2b40*/  FFMA.FTZ R115, R198, R140, R115 ;  /* 0x0000008cc6737223 */ /* 0x000fe20000010073 */
[----:B------:R-:W-:Y:S01]  /*2b50*/  SHF.L.U32 R156, R156, 0x10, RZ ;  /* 0x000000109c9c7819 */ /* 0x000fe200000006ff */
[----:B--2---:R-:W-:Y:S02]  /*2b60*/  FADD.FTZ R155, R185, R155 ;  /* 0x0000009bb99b7221 */ /* 0x004fe40000010000 */
[----:B------:R-:W-:Y:S01]  /*2b70*/  FFMA.FTZ R115, R141, R202, R115 ;  /* 0x000000ca8d737223 */ /* 0x000fe20000010073 */
[----:B------:R-:W-:Y:S01]  /*2b80*/  FMUL.FTZ R196, R128, R182 ;  /* 0x000000b680c47220 */ /* 0x000fe20000410000 */
[----:B------:R-:W-:Y:S01]  /*2b90*/  FADD.FTZ R160, R156, R160 ;  /* 0x000000a09ca07221 */ /* 0x000fe20000010000 */
[----:B------:R-:W-:Y:S01]  /*2ba0*/  FFMA.FTZ R24, R101, R156, R24 ;  /* 0x0000009c65187223 */ /* 0x000fe20000010018 */
[----:B------:R-:W-:Y:S01]  /*2bb0*/  FFMA.FTZ R128, R197, R142, R115 ;  /* 0x0000008ec5807223 */ /* 0x000fe20000010073 */
[----:B------:R-:W-:Y:S01]  /*2bc0*/  FMUL.FTZ R115, R184, R156 ;  /* 0x0000009cb8737220 */ /* 0x000fe20000410000 */
[----:B------:R-:W-:Y:S01]  /*2bd0*/  FFMA.FTZ R233, R192, R157, R233 ;  /* 0x0000009dc0e97223 */ /* 0x000fe200000100e9 */
[----:B------:R-:W2:Y:S04]  /*2be0*/  LDL R156, [R1+0x128] ;  /* 0x00012800019c7983 */ /* 0x000ea80000100800 */
[----:B------:R-:W2:Y:S04]  /*2bf0*/  LDL R157, [R1+0x15c] ;  /* 0x00015c00019d7983 */ /* 0x000ea80000100800 */
[----:B------:R0:W-:Y:S01]  /*2c00*/  STL [R1+0xd8], R155 ;  /* 0x0000d89b01007387 */ /* 0x0001e20000100800 */
[----:B------:R-:W-:-:S03]  /*2c10*/  FFMA.FTZ R128, R159, R196, R128 ;  /* 0x000000c49f807223 */ /* 0x000fc60000010080 */
[----:B0-----:R-:W2:Y:S01]  /*2c20*/  LDL.LU R155, [R1+0xf0] ;  /* 0x0000f000019b7983 */ /* 0x001ea20000300800 */
[----:B------:R-:W-:Y:S01]  /*2c30*/  FFMA.FTZ R231, R159, R182, R231 ;  /* 0x000000b69fe77223 */ /* 0x000fe200000100e7 */
[----:B------:R-:W-:Y:S01]  /*2c40*/  FFMA.FTZ R128, R194, R193, R128 ;  /* 0x000000c1c2807223 */ /* 0x000fe20000010080 */
[----:B------:R-:W-:Y:S02]  /*2c50*/  FMUL.FTZ R182, R132, R185 ;  /* 0x000000b984b67220 */ /* 0x000fe40000410000 */
[----:B------:R-:W2:Y:S01]  /*2c60*/  LDL R132, [R1+0x154] ;  /* 0x0001540001847983 */ /* 0x000ea20000100800 */
[----:B------:R-:W-:-:S04]  /*2c70*/  FFMA.FTZ R128, R192, R195, R128 ;  /* 0x000000c3c0807223 */ /* 0x000fc80000010080 */
[----:B------:R-:W-:-:S04]  /*2c80*/  FFMA.FTZ R128, R170, R174, R128 ;  /* 0x000000aeaa807223 */ /* 0x000fc80000010080 */
[----:B------:R-:W-:Y:S01]  /*2c90*/  FFMA.FTZ R128, R171, R182, R128 ;  /* 0x000000b6ab807223 */ /* 0x000fe20000010080 */
[----:B------:R-:W-:Y:S01]  /*2ca0*/  FFMA.FTZ R237, R173, R109, R237 ;  /* 0x0000006daded7223 */ /* 0x000fe200000100ed */
[----:B---3--:R-:W-:Y:S01]  /*2cb0*/  FADD.FTZ R183, R109, R183 ;  /* 0x000000b76db77221 */ /* 0x008fe20000010000 */
[----:B----4-:R-:W-:-:S04]  /*2cc0*/  FADD.FTZ R129, R227, R129 ;  /* 0x00000081e3817221 */ /* 0x010fc80000010000 */
[----:B------:R-:W-:Y:S04]  /*2cd0*/  STL [R1+0xe0], R183 ;  /* 0x0000e0b701007387 */ /* 0x000fe80000100800 */
[----:B------:R0:W-:Y:S04]  /*2ce0*/  STL [R1+0xe8], R129 ;  /* 0x0000e88101007387 */ /* 0x0001e80000100800 */
[----:B0-----:R-:W3:Y:S01]  /*2cf0*/  LDL.LU R129, [R1+0xf8] ;  /* 0x0000f80001817983 */ /* 0x001ee20000300800 */
[----:B------:R-:W-:Y:S01]  /*2d00*/  FMUL.FTZ R183, R158, R109 ;  /* 0x0000006d9eb77220 */ /* 0x000fe20000410000 */
[----:B------:R-:W-:-:S02]  /*2d10*/  FFMA.FTZ R109, R172, R175, R128 ;  /* 0x000000afac6d7223 */ /* 0x000fc40000010080 */
[----:B------:R-:W4:Y:S01]  /*2d20*/  LDL R128, [R1+0x14c] ;  /* 0x00014c0001807983 */ /* 0x000f220000100800 */
[----:B------:R-:W-:Y:S01]  /*2d30*/  FMUL.FTZ R103, R5, R103 ;  /* 0x0000006705677220 */ /* 0x000fe20000410000 */
[----:B------:R-:W-:-:S03]  /*2d40*/  FADD.FTZ R162, R116, R162 ;  /* 0x000000a274a27221 */ /* 0x000fc60000010000 */
[-C--:B------:R-:W-:Y:S01]  /*2d50*/  FFMA.FTZ R26, R103, R116.reuse, R26 ;  /* 0x00000074671a7223 */ /* 0x080fe2000001001a */
[----:B------:R-:W-:Y:S01]  /*2d60*/  FFMA.FTZ R235, R171, R185, R235 ;  /* 0x000000b9abeb7223 */ /* 0x000fe200000100eb */
[----:B--2---:R-:W-:Y:S01]  /*2d70*/  FMUL.FTZ R116, R156, R116 ;  /* 0x000000749c747220 */ /* 0x004fe20000410000 */
[----:B------:R-:W-:-:S05]  /*2d80*/  FADD.FTZ R155, R122, R155 ;  /* 0x0000009b7a9b7221 */ /* 0x000fca0000010000 */
[----:B------:R4:W-:Y:S04]  /*2d90*/  STL [R1+0xf0], R155 ;  /* 0x0000f09b01007387 */ /* 0x0009e80000100800 */
[----:B------:R-:W2:Y:S01]  /*2da0*/  LDL.LU R156, [R1+0x100] ;  /* 0x00010000019c7983 */ /* 0x000ea20000300800 */
[----:B------:R-:W-:-:S03]  /*2db0*/  FMUL.FTZ R185, R132, R122 ;  /* 0x0000007a84b97220 */ /* 0x000fc60000410000 */
[----:B------:R-:W2:Y:S04]  /*2dc0*/  LDL R132, [R1+0x144] ;  /* 0x0001440001847983 */ /* 0x000ea80000100800 */
[----:B------:R-:W2:Y:S01]  /*2dd0*/  LDL.LU R230, [R1+0x108] ;  /* 0x0001080001e67983 */ /* 0x000ea20000300800 */
[-C--:B------:R-:W-:Y:S01]  /*2de0*/  FFMA.FTZ R239, R180, R227.reuse, R239 ;  /* 0x000000e3b4ef7223 */ /* 0x080fe200000100ef */
[----:B------:R-:W-:Y:S01]  /*2df0*/  FMUL.FTZ R184, R157, R227 ;  /* 0x000000e39db87220 */ /* 0x000fe20000410000 */
[----:B---3--:R-:W-:-:S05]  /*2e00*/  FADD.FTZ R129, R123, R129 ;  /* 0x000000817b817221 */ /* 0x008fca0000010000 */
[----:B------:R0:W-:Y:S01]  /*2e10*/  STL [R1+0xf8], R129 ;  /* 0x0000f88101007387 */ /* 0x0001e20000100800 */
[----:B----4-:R-:W-:-:S03]  /*2e20*/  FMUL.FTZ R155, R128, R123 ;  /* 0x0000007b809b7220 */ /* 0x010fc60000410000 */
[----:B------:R-:W3:Y:S04]  /*2e30*/  LDL R128, [R1+0x120] ;  /* 0x0001200001807983 */ /* 0x000ee80000100800 */
[----:B0-----:R-:W4:Y:S04]  /*2e40*/  LDL R129, [R1+0x13c] ;  /* 0x00013c0001817983 */ /* 0x001f280000100800 */
[----:B------:R-:W3:Y:S04]  /*2e50*/  LDL.LU R228, [R1+0xa0] ;  /* 0x0000a00001e47983 */ /* 0x000ee80000300800 */
[----:B------:R-:W3:Y:S01]  /*2e60*/  LDL.LU R227, [R1+0x110] ;  /* 0x0001100001e37983 */ /* 0x000ee20000300800 */
        /* <DEDUP_REMOVED lines=12> */
[----:B------:R-:W-:Y:S01]  /*2f30*/  FFMA.FTZ R109, R173, R183, R109 ;  /* 0x000000b7ad6d7223 */ /* 0x000fe2000001006d */
[----:B--2---:R-:W-:Y:S02]  /*2f40*/  FADD.FTZ R156, R124, R156 ;  /* 0x0000009c7c9c7221 */ /* 0x004fe40000010000 */
[----:B------:R-:W-:Y:S01]  /*2f50*/  FADD.FTZ R127, R183, R127 ;  /* 0x0000007fb77f7221 */ /* 0x000fe20000010000 */
[----:B------:R-:W-:-:S03]  /*2f60*/  FFMA.FTZ R109, R176, R178, R109 ;  /* 0x000000b2b06d7223 */ /* 0x000fc6000001006d */
[----:B------:R-:W-:Y:S01]  /*2f70*/  FADD.FTZ R127, R178, R127 ;  /* 0x0000007fb27f7221 */ /* 0x000fe20000010000 */
[----:B------:R0:W-:Y:S01]  /*2f80*/  STL [R1+0x100], R156 ;  /* 0x0001009c01007387 */ /* 0x0001e20000100800 */
[----:B------:R-:W-:Y:S02]  /*2f90*/  FFMA.FTZ R109, R180, R184, R109 ;  /* 0x000000b8b46d7223 */ /* 0x000fe4000001006d */
[----:B------:R-:W-:Y:S01]  /*2fa0*/  FADD.FTZ R127, R184, R127 ;  /* 0x0000007fb87f7221 */ /* 0x000fe20000010000 */
[----:B------:R-:W-:Y:S01]  /*2fb0*/  FADD.FTZ R230, R125, R230 ;  /* 0x000000e67de67221 */ /* 0x000fe20000010000 */
[----:B------:R-:W-:Y:S01]  /*2fc0*/  FFMA.FTZ R109, R177, R179, R109 ;  /* 0x000000b3b16d7223 */ /* 0x000fe2000001006d */
[----:B0-----:R-:W-:Y:S02]  /*2fd0*/  FMUL.FTZ R156, R132, R124 ;  /* 0x0000007c849c7220 */ /* 0x001fe40000410000 */
[----:B------:R-:W2:Y:S01]  /*2fe0*/  LDL R132, [R1+0x134] ;  /* 0x0001340001847983 */ /* 0x000ea20000100800 */
[----:B------:R-:W-:Y:S01]  /*2ff0*/  FADD.FTZ R127, R179, R127 ;  /* 0x0000007fb37f7221 */ /* 0x000fe20000010000 */
[----:B------:R-:W-:-:S02]  /*3000*/  FFMA.FTZ R109, R181, R185, R109 ;  /* 0x000000b9b56d7223 */ /* 0x000fc4000001006d */
[----:B------:R0:W-:Y:S01]  /*3010*/  STL [R1+0x108], R230 ;  /* 0x000108e601007387 */ /* 0x0001e20000100800 */
[----:B------:R-:W-:Y:S01]  /*3020*/  FADD.FTZ R127, R185, R127 ;  /* 0x0000007fb97f7221 */ /* 0x000fe20000010000 */
[----:B------:R-:W-:-:S03]  /*3030*/  FFMA.FTZ R109, R143, R147, R109 ;  /* 0x000000938f6d7223 */ /* 0x000fc6000001006d */
[----:B------:R-:W-:Y:S01]  /*3040*/  FADD.FTZ R127, R147, R127 ;  /* 0x0000007f937f7221 */ /* 0x000fe20000010000 */
[----:B------:R-:W-:Y:S01]  /*3050*/  FFMA.FTZ R109, R144, R155, R109 ;  /* 0x0000009b906d7223 */ /* 0x000fe2000001006d */
[----:B------:R-:W-:Y:S02]  /*3060*/  FFMA.FTZ R28, R105, R117, R28 ;  /* 0x00000075691c7223 */ /* 0x000fe4000001001c */
[----:B------:R-:W-:Y:S01]  /*3070*/  FADD.FTZ R127, R127, R155 ;  /* 0x0000009b7f7f7221 */ /* 0x000fe20000010000 */
[----:B------:R-:W-:Y:S01]  /*3080*/  FFMA.FTZ R109, R145, R148, R109 ;  /* 0x00000094916d7223 */ /* 0x000fe2000001006d */
[----:B------:R-:W-:Y:S02]  /*3090*/  FFMA.FTZ R241, R181, R122, R241 ;  /* 0x0000007ab5f17223 */ /* 0x000fe400000100f1 */
[----:B------:R-:W-:Y:S01]  /*30a0*/  FADD.FTZ R127, R127, R148 ;  /* 0x000000947f7f7221 */ /* 0x000fe20000010000 */
[----:B------:R-:W-:Y:S01]  /*30b0*/  SHF.L.U32 R122, R118, 0x10, RZ ;  /* 0x00000010767a7819 */ /* 0x000fe200000006ff */
[----:B------:R-:W-:-:S02]  /*30c0*/  FFMA.FTZ R118, R146, R156, R109 ;  /* 0x0000009c92767223 */ /* 0x000fc4000001006d */
[----:B------:R-:W-:Y:S02]  /*30d0*/  FADD.FTZ R109, R127, R156 ;  /* 0x0000009c7f6d7221 */ /* 0x000fe40000010000 */
[----:B------:R-:W2:Y:S01]  /*30e0*/  LDL R127, [R1+0x11c] ;  /* 0x00011c00017f7983 */ /* 0x000ea20000100800 */
[-C--:B------:R-:W-:Y:S01]  /*30f0*/  FFMA.FTZ R247, R153, R125.reuse, R247 ;  /* 0x0000007d99f77223 */ /* 0x080fe200000100f7 */
[----:B------:R-:W-:Y:S01]  /*3100*/  FFMA.FTZ R245, R146, R124, R245 ;  /* 0x0000007c92f57223 */ /* 0x000fe200000100f5 */
[----:B----4-:R-:W-:Y:S02]  /*3110*/  FMUL.FTZ R157, R129, R125 ;  /* 0x0000007d819d7220 */ /* 0x010fe40000410000 */
[----:B------:R-:W4:Y:S01]  /*3120*/  LDL R129, [R1+0x12c] ;  /* 0x00012c0001817983 */ /* 0x000f220000100800 */
[----:B---3--:R-:W-:-:S03]  /*3130*/  FMUL.FTZ R117, R128, R117 ;  /* 0x0000007580757220 */ /* 0x008fc60000410000 */
[----:B------:R-:W3:Y:S01]  /*3140*/  LDL R128, [R1+0x124] ;  /* 0x0001240001807983 */ /* 0x000ee20000100800 */
[----:B------:R-:W-:-:S03]  /*3150*/  FADD.FTZ R227, R108, R227 ;  /* 0x000000e36ce37221 */ /* 0x000fc60000010000 */
[----:B------:R-:W3:Y:S04]  /*3160*/  LDL R125, [R1+0x118] ;  /* 0x00011800017d7983 */ /* 0x000ee80000100800 */
[----:B------:R0:W-:Y:S04]  /*3170*/  STL [R1+0x110], R227 ;  /* 0x000110e301007387 */ /* 0x0001e80000100800 */
[----:B------:R-:W3:Y:S01]  /*3180*/  LDL R124, [R1+0x114] ;  /* 0x00011400017c7983 */ /* 0x000ee20000100800 */
[----:B------:R-:W-:Y:S01]  /*3190*/  FFMA.FTZ R118, R149, R151, R118 ;  /* 0x0000009795767223 */ /* 0x000fe20000010076 */
[----:B------:R-:W-:Y:S01]  /*31a0*/  FADD.FTZ R109, R109, R151 ;  /* 0x000000976d6d7221 */ /* 0x000fe20000010000 */
[----:B------:R-:W-:-:S02]  /*31b0*/  FFMA.FTZ R243, R144, R123, R243 ;  /* 0x0000007b90f37223 */ /* 0x000fc400000100f3 */
[----:B------:R-:W-:Y:S01]  /*31c0*/  FFMA.FTZ R118, R153, R157, R118 ;  /* 0x0000009d99767223 */ /* 0x000fe20000010076 */
[----:B------:R-:W-:Y:S01]  /*31d0*/  FADD.FTZ R123, R109, R157 ;  /* 0x0000009d6d7b7221 */ /* 0x000fe20000010000 */
[----:B------:R-:W-:Y:S02]  /*31e0*/  FFMA.FTZ R228, R154, R108, R228 ;  /* 0x0000006c9ae47223 */ /* 0x000fe400000100e4 */
[----:B------:R-:W-:Y:S01]  /*31f0*/  FFMA.FTZ R109, R150, R152, R118 ;  /* 0x00000098966d7223 */ /* 0x000fe20000010076 */
[----:B------:R-:W-:Y:S01]  /*3200*/  FMUL.FTZ R102, R5, R102 ;  /* 0x0000006605667220 */ /* 0x000fe20000410000 */
[----:B------:R-:W-:Y:S01]  /*3210*/  SHF.L.U32 R119, R119, 0x10, RZ ;  /* 0x0000001077777819 */ /* 0x000fe200000006ff */
[----:B------:R-:W-:Y:S01]  /*3220*/  FMUL.FTZ R104, R5, R104 ;  /* 0x0000006805687220 */ /* 0x000fe20000410000 */
[----:B------:R0:W-:Y:S03]  /*3230*/  STL [R1+0xa0], R228 ;  /* 0x0000a0e401007387 */ /* 0x0001e60000100800 */
[----:B------:R-:W-:Y:S01]  /*3240*/  FFMA.FTZ R27, R104, R119, R27 ;  /* 0x00000077681b7223 */ /* 0x000fe2000001001b */
[----:B------:R-:W-:Y:S01]  /*3250*/  FADD.FTZ R163, R119, R163 ;  /* 0x000000a377a37221 */ /* 0x000fe20000010000 */
[----:B------:R-:W-:Y:S01]  /*3260*/  FMUL.FTZ R106, R5, R106 ;  /* 0x0000006a056a7220 */ /* 0x000fe20000410000 */
[----:B------:R-:W-:-:S03]  /*3270*/  FADD.FTZ R187, R122, R187 ;  /* 0x000000bb7abb7221 */ /* 0x000fc60000010000 */
[----:B------:R-:W-:Y:S01]  /*3280*/  FFMA.FTZ R29, R106, R122, R29 ;  /* 0x0000007a6a1d7223 */ /* 0x000fe2000001001d */
[----:B------:R-:W-:Y:S01]  /*3290*/  SHF.L.U32 R111, R111, 0x10, RZ ;  /* 0x000000106f6f7819 */ /* 0x000fe200000006ff */
[----:B------:R-:W-:Y:S01]  /*32a0*/  FMUL.FTZ R107, R5, R107 ;  /* 0x0000006b056b7220 */ /* 0x000fe20000410000 */
[----:B--2---:R-:W-:Y:S01]  /*32b0*/  FMUL.FTZ R158, R132, R108 ;  /* 0x0000006c849e7220 */ /* 0x004fe20000410000 */
[----:B------:R-:W-:-:S03]  /*32c0*/  FADD.FTZ R108, R123, R152 ;  /* 0x000000987b6c7221 */ /* 0x000fc60000010000 */
[----:B------:R-:W-:Y:S01]  /*32d0*/  FFMA.FTZ R109, R154, R158, R109 ;  /* 0x0000009e9a6d7223 */ /* 0x000fe2000001006d */
[----:B------:R-:W-:-:S03]  /*32e0*/  FADD.FTZ R108, R108, R158 ;  /* 0x0000009e6c6c7221 */ /* 0x000fc60000010000 */
[----:B------:R-:W-:Y:S01]  /*32f0*/  FFMA.FTZ R109, R101, R115, R109 ;  /* 0x00000073656d7223 */ /* 0x000fe2000001006d */
[----:B------:R-:W-:Y:S01]  /*3300*/  FADD.FTZ R108, R108, R115 ;  /* 0x000000736c6c7221 */ /* 0x000fe20000010000 */
[----:B------:R-:W-:Y:S01]  /*3310*/  UMOV UR4, 0xffffffff ;  /* 0xffffffff00047882 */ /* 0x000fe20000000000 */
[----:B------:R-:W-:Y:S01]  /*3320*/  ISETP.NE.U32.AND P1, PT, RZ, UR10, PT ;  /* 0x0000000aff007c0c */ /* 0x000fe2000bf25070 */
[----:B------:R-:W-:Y:S01]  /*3330*/  FMUL.FTZ R114, R5, R114 ;  /* 0x0000007205727220 */ /* 0x000fe20000410000 */
[----:B------:R-:W-:Y:S02]  /*3340*/  FMUL.FTZ R122, R127, R122 ;  /* 0x0000007a7f7a7220 */ /* 0x000fe40000410000 */
[----:B------:R-:W-:Y:S01]  /*3350*/  ISETP.NE.AND.EX P1, PT, RZ, UR11, PT, P1 ;  /* 0x0000000bff007c0c */ /* 0x000fe2000bf25310 */
[----:B------:R-:W-:Y:S01]  /*3360*/  FFMA.FTZ R25, R102, R126, R25 ;  /* 0x0000007e66197223 */ /* 0x000fe20000010019 */
[----:B------:R-:W-:Y:S01]  /*3370*/  FADD.FTZ R161, R126, R161 ;  /* 0x000000a17ea17221 */ /* 0x000fe20000010000 */
[----:B------:R-:W-:Y:S01]  /*3380*/  FADD.FTZ R188, R110, R188 ;  /* 0x000000bc6ebc7221 */ /* 0x000fe20000010000 */
[----:B------:R-:W-:Y:S01]  /*3390*/  FFMA.FTZ R30, R107, R110, R30 ;  /* 0x0000006e6b1e7223 */ /* 0x000fe2000001001e */
[----:B------:R-:W-:Y:S01]  /*33a0*/  FFMA.FTZ R31, R114, R111, R31 ;  /* 0x0000006f721f7223 */ /* 0x000fe2000001001f */
[----:B------:R-:W-:Y:S01]  /*33b0*/  FADD.FTZ R189, R111, R189 ;  /* 0x000000bd6fbd7221 */ /* 0x000fe20000010000 */
[----:B----4-:R-:W-:-:S04]  /*33c0*/  FMUL.FTZ R118, R129, R126 ;  /* 0x0000007e81767220 */ /* 0x010fc80000410000 */
[----:B------:R-:W-:Y:S01]  /*33d0*/  FFMA.FTZ R109, R102, R118, R109 ;  /* 0x00000076666d7223 */ /* 0x000fe2000001006d */
[----:B------:R-:W-:Y:S01]  /*33e0*/  FADD.FTZ R108, R108, R118 ;  /* 0x000000766c6c7221 */ /* 0x000fe20000010000 */
[----:B---3--:R-:W-:Y:S02]  /*33f0*/  FMUL.FTZ R119, R128, R119 ;  /* 0x0000007780777220 */ /* 0x008fe40000410000 */
        /* <DEDUP_REMOVED lines=33> */
.L_x_8397:
        /* <DEDUP_REMOVED lines=13> */
[----:B-----5:R-:W-:Y:S01]  /*36e0*/  LOP3.LUT P2, RZ, R136, 0xff, RZ, 0xc0, !PT ;  /* 0x000000ff88ff7812 */ /* 0x020fe2000784c0ff */
[-CC-:B------:R-:W-:Y:S01]  /*36f0*/  FFMA.FTZ R205, R205, R125.reuse, R126.reuse ;  /* 0x0000007dcdcd7223 */ /* 0x180fe2000001007e */
[-C--:B------:R-:W-:Y:S01]  /*3700*/  FFMA.FTZ R204, R204, R125.reuse, R126 ;  /* 0x0000007dcccc7223 */ /* 0x080fe2000001007e */
[----:B------:R-:W-:Y:S01]  /*3710*/  FADD.FTZ R100, R212, -R100 ;  /* 0x80000064d4647221 */ /* 0x000fe20000010000 */
[----:B------:R-:W-:Y:S01]  /*3720*/  MOV R212, RZ ;  /* 0x000000ff00d47202 */ /* 0x000fe20000000f00 */
[----:B------:R-:W-:Y:S01]  /*3730*/  FFMA.FTZ R169, R169, R125, R126 ;  /* 0x0000007da9a97223 */ /* 0x000fe2000001007e */
[----:B------:R-:W-:Y:S01]  /*3740*/  FADD.FTZ R204, R209, -R204 ;  /* 0x800000ccd1cc7221 */ /* 0x000fe20000010000 */
[----:B------:R-:W-:Y:S01]  /*3750*/  FMUL.FTZ R100, R5, R100 ;  /* 0x0000006405647220 */ /* 0x000fe20000410000 */
[----:B------:R-:W-:Y:S01]  /*3760*/  LOP3.LUT P6, RZ, R136, 0xff000000, RZ, 0xc0, !PT ;  /* 0xff00000088ff7812 */ /* 0x000fe200078cc0ff */
[----:B------:R-:W-:Y:S01]  /*3770*/  FADD.FTZ R169, R213, -R169 ;  /* 0x800000a9d5a97221 */ /* 0x000fe20000010000 */
[----:B------:R-:W-:Y:S01]  /*3780*/  FMUL.FTZ R204, R5, R204 ;  /* 0x000000cc05cc7220 */ /* 0x000fe20000410000 */
[----:B------:R-:W-:Y:S01]  /*3790*/  FMUL.FTZ R100, R100, R3 ;  /* 0x0000000364647220 */ /* 0x000fe20000410000 */
[--C-:B------:R-:W-:Y:S01]  /*37a0*/  FFMA.FTZ R133, R133, R125, R126.reuse ;  /* 0x0000007d85857223 */ /* 0x100fe2000001007e */
[----:B------:R-:W-:Y:S01]  /*37b0*/  @P2 SHF.L.U32 R128, R108, 0x10, RZ ;  /* 0x000000106c802819 */ /* 0x000fe200000006ff */
[----:B------:R-:W-:Y:S01]  /*37c0*/  FMUL.FTZ R169, R5, R169 ;  /* 0x000000a905a97220 */ /* 0x000fe20000410000 */
[----:B------:R-:W-:Y:S01]  /*37d0*/  FMUL.FTZ R127, R100, UR13 ;  /* 0x0000000d647f7c20 */ /* 0x000fe20008410000 */
[----:B------:R-:W-:Y:S01]  /*37e0*/  HFMA2 R100, -RZ, RZ, 0, 0 ;  /* 0x00000000ff647431 */ /* 0x000fe200000001ff */
[C---:B------:R-:W-:Y:S01]  /*37f0*/  LOP3.LUT P5, RZ, R137.reuse, 0xff, RZ, 0xc0, !PT ;  /* 0x000000ff89ff7812 */ /* 0x040fe200078ac0ff */
[----:B------:R-:W-:Y:S01]  /*3800*/  FADD.FTZ R208, R208, -R133 ;  /* 0x80000085d0d07221 */ /* 0x000fe20000010000 */
[----:B------:R-:W-:Y:S01]  /*3810*/  LOP3.LUT P4, RZ, R137, 0xff00, RZ, 0xc0, !PT ;  /* 0x0000ff0089ff7812 */ /* 0x000fe2000788c0ff */
[-CC-:B------:R-:W-:Y:S01]  /*3820*/  FFMA.FTZ R207, R207, R125.reuse, R126.reuse ;  /* 0x0000007dcfcf7223 */ /* 0x180fe2000001007e */
[----:B------:R-:W-:Y:S01]  /*3830*/  @P6 SHF.L.U32 R133, R6, 0x10, RZ ;  /* 0x0000001006856819 */ /* 0x000fe200000006ff */
[----:B------:R-:W-:Y:S01]  /*3840*/  @P2 FMUL.FTZ R100, R127, R128 ;  /* 0x000000807f642220 */ /* 0x000fe20000410000 */
[----:B------:R-:W-:Y:S01]  /*3850*/  @P2 SHF.L.U32 R128, R32, 0x10, RZ ;  /* 0x0000001020802819 */ /* 0x000fe200000006ff */
[----:B------:R-:W-:Y:S01]  /*3860*/  FMUL.FTZ R208, R5, R208 ;  /* 0x000000d005d07220 */ /* 0x000fe20000410000 */
[----:B------:R-:W-:Y:S01]  /*3870*/  FADD.FTZ R207, R211, -R207 ;  /* 0x800000cfd3cf7221 */ /* 0x000fe20000010000 */
[----:B------:R-:W-:Y:S01]  /*3880*/  LOP3.LUT P3, RZ, R137, 0xff0000, RZ, 0xc0, !PT ;  /* 0x00ff000089ff7812 */ /* 0x000fe2000786c0ff */
[----:B------:R-:W-:Y:S01]  /*3890*/  FFMA.FTZ R134, R134, R125, R126 ;  /* 0x0000007d86867223 */ /* 0x000fe2000001007e */
[----:B------:R-:W-:Y:S01]  /*38a0*/  @P2 FMUL.FTZ R212, R127, R128 ;  /* 0x000000807fd42220 */ /* 0x000fe20000410000 */
[----:B------:R-:W-:Y:S01]  /*38b0*/  LOP3.LUT P2, RZ, R136, 0xff00, RZ, 0xc0, !PT ;  /* 0x0000ff0088ff7812 */ /* 0x000fe2000784c0ff */
[----:B------:R-:W-:Y:S01]  /*38c0*/  FADD.FTZ R127, R215, -R205 ;  /* 0x800000cdd77f7221 */ /* 0x000fe20000010000 */
[----:B------:R-:W-:Y:S01]  /*38d0*/  FMUL.FTZ R207, R5, R207 ;  /* 0x000000cf05cf7220 */ /* 0x000fe20000410000 */
[----:B------:R-:W-:Y:S01]  /*38e0*/  FADD.FTZ R135, R135, -R134 ;  /* 0x8000008687877221 */ /* 0x000fe20000010000 */
[----:B------:R-:W-:Y:S01]  /*38f0*/  FFMA.FTZ R206, R206, R125, R126 ;  /* 0x0000007dcece7223 */ /* 0x000fe2000001007e */
[----:B------:R-:W-:Y:S01]  /*3900*/  FMUL.FTZ R127, R5, R127 ;  /* 0x0000007f057f7220 */ /* 0x000fe20000410000 */
[----:B------:R-:W-:Y:S01]  /*3910*/  FMUL.FTZ R134, R207, R3 ;  /* 0x00000003cf867220 */ /* 0x000fe20000410000 */
[----:B------:R-:W-:Y:S01]  /*3920*/  FMUL.FTZ R135, R5, R135 ;  /* 0x0000008705877220 */ /* 0x000fe20000410000 */
[----:B------:R-:W-:Y:S01]  /*3930*/  FADD.FTZ R210, R210, -R206 ;  /* 0x800000ced2d27221 */ /* 0x000fe20000010000 */
[-C--:B------:R-:W-:Y:S01]  /*3940*/  FMUL.FTZ R127, R127, R3.reuse ;  /* 0x000000037f7f7220 */ /* 0x080fe20000410000 */
[----:B------:R-:W-:Y:S01]  /*3950*/  FMUL.FTZ R134, R134, UR13 ;  /* 0x0000000d86867c20 */ /* 0x000fe20008410000 */
[----:B------:R-:W-:Y:S01]  /*3960*/  FMUL.FTZ R135, R135, R3 ;  /* 0x0000000387877220 */ /* 0x000fe20000410000 */
[----:B------:R-:W-:Y:S01]  /*3970*/  @P3 SHF.L.U32 R205, R35, 0x10, RZ ;  /* 0x0000001023cd3819 */ /* 0x000fe200000006ff */
[----:B------:R-:W-:Y:S01]  /*3980*/  FMUL.FTZ R128, R127, UR13 ;  /* 0x0000000d7f807c20 */ /* 0x000fe20008410000 */
[----:B------:R-:W-:Y:S01]  /*3990*/  @P2 PRMT R108, R108, 0x7632, R108 ;  /* 0x000076326c6c2816 */ /* 0x000fe2000000006c */
[----:B------:R-:W-:Y:S01]  /*39a0*/  HFMA2 R127, -RZ, RZ, 0, 0 ;  /* 0x00000000ff7f7431 */ /* 0x000fe200000001ff */
[----:B------:R-:W-:Y:S01]  /*39b0*/  @P2 SHF.L.U32 R129, R7, 0x10, RZ ;  /* 0x0000001007812819 */ /* 0x000fe200000006ff */
[----:B------:R-:W-:Y:S01]  /*39c0*/  FMUL.FTZ R135, R135, UR13 ;  /* 0x0000000d87877c20 */ /* 0x000fe20008410000 */
[----:B------:R-:W-:Y:S01]  /*39d0*/  @P2 SHF.L.U32 R108, R108, 0x10, RZ ;  /* 0x000000106c6c2819 */ /* 0x000fe200000006ff */
[----:B------:R-:W-:-:S04]  /*39e0*/  FMUL.FTZ R210, R5, R210 ;  /* 0x000000d205d27220 */ /* 0x000fc80000410000 */
[C---:B------:R-:W-:Y:S01]  /*39f0*/  @P2 FMUL.FTZ R127, R128.reuse, R108 ;  /* 0x0000006c807f2220 */ /* 0x040fe20000410000 */
[----:B------:R-:W-:Y:S01]  /*3a00*/  MOV R108, RZ ;  /* 0x000000ff006c7202 */ /* 0x000fe20000000f00 */
[----:B------:R-:W-:Y:S01]  /*3a10*/  @P2 FMUL.FTZ R108, R128, R129 ;  /* 0x00000081806c2220 */ /* 0x000fe20000410000 */
[----:B------:R-:W-:Y:S01]  /*3a20*/  LOP3.LUT P2, RZ, R136, 0xff0000, RZ, 0xc0, !PT ;  /* 0x00ff000088ff7812 */ /* 0x000fe2000784c0ff */
[----:B------:R-:W-:Y:S01]  /*3a30*/  FMUL.FTZ R129, R204, R3 ;  /* 0x00000003cc817220 */ /* 0x000fe20000410000 */
[----:B------:R-:W-:Y:S01]  /*3a40*/  HFMA2 R128, -RZ, RZ, 0, 0 ;  /* 0x00000000ff807431 */ /* 0x000fe200000001ff */
[----:B------:R-:W-:Y:S02]  /*3a50*/  MOV R204, RZ ;  /* 0x000000ff00cc7202 */ /* 0x000fe40000000f00 */
[----:B------:R-:W-:Y:S01]  /*3a60*/  FMUL.FTZ R129, R129, UR13 ;  /* 0x0000000d81817c20 */ /* 0x000fe20008410000 */
[----:B------:R-:W-:-:S07]  /*3a70*/  F2FP.BF16.F32.PACK_AB R108, R108, R212 ;  /* 0x000000d46c6c723e */ /* 0x000fce00000010ff */
[C---:B------:R-:W-:Y:S02]  /*3a80*/  @P2 SHF.L.U32 R132, R109.reuse, 0x10, RZ ;  /* 0x000000106d842819 */ /* 0x040fe400000006ff */
[----:B------:R-:W-:-:S03]  /*3a90*/  @P6 PRMT R109, R109, 0x7632, R109 ;  /* 0x000076326d6d6816 */ /* 0x000fc6000000006d */
[----:B------:R-:W-:Y:S01]  /*3aa0*/  @P2 FMUL.FTZ R128, R129, R132 ;  /* 0x0000008481802220 */ /* 0x000fe20000410000 */
[----:B------:R-:W-:Y:S02]  /*3ab0*/  @P2 SHF.L.U32 R132, R33, 0x10, RZ ;  /* 0x0000001021842819 */ /* 0x000fe400000006ff */
[----:B------:R-:W-:-:S03]  /*3ac0*/  @P6 SHF.L.U32 R109, R109, 0x10, RZ ;  /* 0x000000106d6d6819 */ /* 0x000fc600000006ff */
[----:B------:R-:W-:Y:S01]  /*3ad0*/  @P2 FMUL.FTZ R204, R129, R132 ;  /* 0x0000008481cc2220 */ /* 0x000fe20000410000 */
[----:B------:R-:W-:Y:S01]  /*3ae0*/  FMUL.FTZ R132, R169, R3 ;  /* 0x00000003a9847220 */ /* 0x000fe20000410000 */
[----:B------:R-:W-:Y:S01]  /*3af0*/  HFMA2 R129, -RZ, RZ, 0, 0 ;  /* 0x00000000ff817431 */ /* 0x000fe200000001ff */
[----:B------:R-:W-:Y:S02]  /*3b00*/  ISETP.GE.U32.AND P2, PT, R136, RZ, PT ;  /* 0x000000ff8800720c */ /* 0x000fe40003f46070 */
[----:B------:R-:W-:Y:S01]  /*3b10*/  FMUL.FTZ R132, R132, UR13 ;  /* 0x0000000d84847c20 */ /* 0x000fe20008410000 */
[----:B------:R-:W-:Y:S02]  /*3b20*/  @P5 SHF.L.U32 R136, R110, 0x10, RZ ;  /* 0x000000106e885819 */ /* 0x000fe400000006ff */
[----:B------:R-:W-:Y:S01]  /*3b30*/  ISETP.GE.U32.AND.EX P2, PT, R137, 0x1000000, PT, P2 ;  /* 0x010000008900780c */ /* 0x000fe20003f46120 */
[C---:B------:R-:W-:Y:S01]  /*3b40*/  @P6 FMUL.FTZ R129, R132.reuse, R109 ;  /* 0x0000006d84816220 */ /* 0x040fe20000410000 */
[----:B------:R-:W-:Y:S01]  /*3b50*/  MOV R109, RZ ;  /* 0x000000ff006d7202 */ /* 0x000fe20000000f00 */
[----:B------:R-:W-:Y:S01]  /*3b60*/  @P6 FMUL.FTZ R109, R132, R133 ;  /* 0x00000085846d6220 */ /* 0x000fe20000410000 */
[----:B------:R-:W-:Y:S01]  /*3b70*/  FMUL.FTZ R133, R208, R3 ;  /* 0x00000003d0857220 */ /* 0x000fe20000410000 */
[----:B------:R-:W-:Y:S01]  /*3b80*/  HFMA2 R132, -RZ, RZ, 0, 0 ;  /* 0x00000000ff847431 */ /* 0x000fe200000001ff */
[----:B------:R-:W-:-:S02]  /*3b90*/  @P5 SHF.L.U32 R137, R34, 0x10, RZ ;  /* 0x0000001022895819 */ /* 0x000fc400000006ff */
[----:B------:R-:W-:Y:S01]  /*3ba0*/  FMUL.FTZ R133, R133, UR13 ;  /* 0x0000000d85857c20 */ /* 0x000fe20008410000 */
[----:B------:R-:W-:Y:S02]  /*3bb0*/  @P4 PRMT R110, R110, 0x7632, R110 ;  /* 0x000076326e6e4816 */ /* 0x000fe4000000006e */
[----:B------:R-:W-:Y:S01]  /*3bc0*/  @P3 SHF.L.U32 R169, R111, 0x10, RZ ;  /* 0x000000106fa93819 */ /* 0x000fe200000006ff */
[C---:B------:R-:W-:Y:S01]  /*3bd0*/  @P5 FMUL.FTZ R132, R133.reuse, R136 ;  /* 0x0000008885845220 */ /* 0x040fe20000410000 */
[----:B------:R-:W-:Y:S01]  /*3be0*/  MOV R136, RZ ;  /* 0x000000ff00887202 */ /* 0x000fe20000000f00 */
[----:B------:R-:W-:Y:S01]  /*3bf0*/  @P5 FMUL.FTZ R136, R133, R137 ;  /* 0x0000008985885220 */ /* 0x000fe20000410000 */
[----:B------:R-:W-:Y:S01]  /*3c00*/  HFMA2 R133, -RZ, RZ, 0, 0 ;  /* 0x00000000ff857431 */ /* 0x000fe200000001ff */
[----:B------:R-:W-:Y:S02]  /*3c10*/  @P4 SHF.L.U32 R110, R110, 0x10, RZ ;  /* 0x000000106e6e4819 */ /* 0x000fe400000006ff */
[----:B------:R-:W-:-:S02]  /*3c20*/  @P4 SHF.L.U32 R137, R4, 0x10, RZ ;  /* 0x0000001004894819 */ /* 0x000fc400000006ff */
[----:B------:R-:W-:Y:S01]  /*3c30*/  @P2 SHF.L.U32 R206, R2, 0x10, RZ ;  /* 0x0000001002ce2819 */ /* 0x000fe200000006ff */
[C---:B------:R-:W-:Y:S01]  /*3c40*/  @P4 FMUL.FTZ R133, R134.reuse, R110 ;  /* 0x0000006e86854220 */ /* 0x040fe20000410000 */
[----:B------:R-:W-:Y:S01]  /*3c50*/  MOV R110, RZ ;  /* 0x000000ff006e7202 */ /* 0x000fe20000000f00 */
[----:B------:R-:W-:Y:S01]  /*3c60*/  @P4 FMUL.FTZ R110, R134, R137 ;  /* 0x00000089866e4220 */ /* 0x000fe20000410000 */
[----:B------:R-:W-:Y:S01]  /*3c70*/  HFMA2 R134, -RZ, RZ, 0, 0 ;  /* 0x00000000ff867431 */ /* 0x000fe200000001ff */
[----:B------:R-:W-:Y:S01]  /*3c80*/  MOV R137, RZ ;  /* 0x000000ff00897202 */ /* 0x000fe20000000f00 */
[C---:B------:R-:W-:Y:S01]  /*3c90*/  @P3 FMUL.FTZ R137, R135.reuse, R205 ;  /* 0x000000cd87893220 */ /* 0x040fe20000410000 */
[----:B------:R-:W-:Y:S01]  /*3ca0*/  FMUL.FTZ R205, R210, R3 ;  /* 0x00000003d2cd7220 */ /* 0x000fe20000410000 */
[----:B------:R-:W-:Y:S01]  /*3cb0*/  F2FP.BF16.F32.PACK_AB R110, R110, R136 ;  /* 0x000000886e6e723e */ /* 0x000fe200000010ff */
[----:B------:R-:W-:Y:S01]  /*3cc0*/  @P3 FMUL.FTZ R134, R135, R169 ;  /* 0x000000a987863220 */ /* 0x000fe20000410000 */
[----:B------:R-:W-:Y:S01]  /*3cd0*/  @P2 PRMT R169, R111, 0x7632, R169 ;  /* 0x000076326fa92816 */ /* 0x000fe200000000a9 */
[----:B------:R-:W-:-:S02]  /*3ce0*/  HFMA2 R111, -RZ, RZ, 0, 0 ;  /* 0x00000000ff6f7431 */ /* 0x000fc400000001ff */
[----:B------:R-:W-:Y:S01]  /*3cf0*/  FMUL.FTZ R205, R205, UR13 ;  /* 0x0000000dcdcd7c20 */ /* 0x000fe20008410000 */
[----:B------:R-:W-:Y:S02]  /*3d00*/  MOV R135, RZ ;  /* 0x000000ff00877202 */ /* 0x000fe40000000f00 */
[----:B------:R-:W-:Y:S01]  /*3d10*/  @P2 SHF.L.U32 R169, R169, 0x10, RZ ;  /* 0x00000010a9a92819 */ /* 0x000fe200000006ff */
[----:B------:R-:W-:Y:S01]  /*3d20*/  @P2 FMUL.FTZ R111, R205, R206 ;  /* 0x000000cecd6f2220 */ /* 0x000fe20000410000 */
[----:B------:R-:W-:-:S03]  /*3d30*/  F2FP.BF16.F32.PACK_AB R109, R109, R204 ;  /* 0x000000cc6d6d723e */ /* 0x000fc600000010ff */
[----:B------:R-:W-:Y:S01]  /*3d40*/  @P2 FMUL.FTZ R135, R205, R169 ;  /* 0x000000a9cd872220 */ /* 0x000fe20000410000 */
[----:B------:R-:W-:Y:S01]  /*3d50*/  F2FP.BF16.F32.PACK_AB R111, R111, R137 ;  /* 0x000000896f6f723e */ /* 0x000fe200000010ff */
[----:B------:R-:W-:Y:S06]  /*3d60*/  BRA `(.L_x_8365) ;  /* 0x0000000800147947 */ /* 0x000fec0003800000 */
.L_x_8364:
[----:B-----5:R-:W-:Y:S01]  /*3d70*/  LOP3.LUT P2, RZ, R136, 0xff, RZ, 0xc0, !PT ;  /* 0x000000ff88ff7812 */ /* 0x020fe2000784c0ff */
[-CC-:B------:R-:W-:Y:S01]  /*3d80*/  FFMA.FTZ R100, R100, R125.reuse, R126.reuse ;  /* 0x0000007d64647223 */ /* 0x180fe2000001007e */
[----:B------:R-:W-:Y:S01]  /*3d90*/  LOP3.LUT P3, RZ, R136, 0xff00, RZ, 0xc0, !PT ;  /* 0x0000ff0088ff7812 */ /* 0x000fe2000786c0ff */
[----:B------:R-:W-:Y:S01]  /*3da0*/  FFMA.FTZ R205, R205, R125, R126 ;  /* 0x0000007dcdcd7223 */ /* 0x000fe2000001007e */
[----:B------:R-:W-:Y:S02]  /*3db0*/  HFMA2 R127, -RZ, RZ, 0, 0 ;  /* 0x00000000ff7f7431 */ /* 0x000fe400000001ff */
[----:B------:R-:W-:Y:S01]  /*3dc0*/  FADD.FTZ R100, R212, -R100 ;  /* 0x80000064d4647221 */ /* 0x000fe20000010000 */
[----:B------:R-:W-:Y:S01]  /*3dd0*/  CS2R R128, SRZ ;  /* 0x0000000000807805 */ /* 0x000fe2000001ff00 */
[----:B------:R-:W-:Y:S01]  /*3de0*/  FADD.FTZ R215, R215, -R205 ;  /* 0x800000cdd7d77221 */ /* 0x000fe20000010000 */
[----:B------:R-:W-:Y:S01]  /*3df0*/  MOV R205, RZ ;  /* 0x000000ff00cd7202 */ /* 0x000fe20000000f00 */
[----:B------:R-:W-:Y:S01]  /*3e00*/  FMUL.FTZ R92, R5, R100 ;  /* 0x00000064055c7220 */ /* 0x000fe20000410000 */
[----:B------:R-:W-:-:S02]  /*3e10*/  HFMA2 R100, -RZ, RZ, 0, 0 ;  /* 0x00000000ff647431 */ /* 0x000fc400000001ff */
[-CC-:B------:R-:W-:Y:S01]  /*3e20*/  FFMA.FTZ R133, R133, R125.reuse, R126.reuse ;  /* 0x0000007d85857223 */ /* 0x180fe2000001007e */
[----:B------:R-:W-:Y:S01]  /*3e30*/  FFMA.FTZ R207, R207, R125, R126 ;  /* 0x0000007dcfcf7223 */ /* 0x000fe2000001007e */
[----:B------:R-:W0:Y:S01]  /*3e40*/  @P2 LDC R94, c[0x0][0x408] ;  /* 0x00010200ff5e2b82 */ /* 0x000e220000000800 */
[----:B------:R-:W-:Y:S01]  /*3e50*/  @P2 FMUL.FTZ R93, R92, R3 ;  /* 0x000000035c5d2220 */ /* 0x000fe20000410000 */
[----:B------:R-:W-:Y:S01]  /*3e60*/  @P2 SHF.L.U32 R95, R108, 0x10, RZ ;  /* 0x000000106c5f2819 */ /* 0x000fe200000006ff */
[----:B------:R-:W-:Y:S01]  /*3e70*/  FADD.FTZ R133, R208, -R133 ;  /* 0x80000085d0857221 */ /* 0x000fe20000010000 */
[----:B------:R-:W-:Y:S01]  /*3e80*/  @P3 PRMT R96, R108, 0x7632, R96 ;  /* 0x000076326c603816 */ /* 0x000fe20000000060 */
[----:B------:R-:W-:Y:S01]  /*3e90*/  FADD.FTZ R211, R211, -R207 ;  /* 0x800000cfd3d37221 */ /* 0x000fe20000010000 */
[----:B------:R-:W-:Y:S02]  /*3ea0*/  MOV R108, RZ ;  /* 0x000000ff006c7202 */ /* 0x000fe40000000f00 */
[----:B------:R-:W-:Y:S01]  /*3eb0*/  @P3 SHF.L.U32 R96, R96, 0x10, RZ ;  /* 0x0000001060603819 */ /* 0x000fe200000006ff */
[----:B0-----:R-:W-:-:S02]  /*3ec0*/  @P2 FMUL.FTZ R94, R93, R94 ;  /* 0x0000005e5d5e2220 */ /* 0x001fc40000410000 */
[----:B------:R-:W0:Y:S02]  /*3ed0*/  @P2 LDC R93, c[0x0][0x408] ;  /* 0x00010200ff5d2b82 */ /* 0x000e240000000800 */
[----:B------:R-:W-:Y:S01]  /*3ee0*/  @P2 FMUL.FTZ R100, R94, R95 ;  /* 0x0000005f5e642220 */ /* 0x000fe20000410000 */
[----:B------:R-:W-:-:S05]  /*3ef0*/  @P2 FMUL.FTZ R95, R92, R3 ;  /* 0x000000035c5f2220 */ /* 0x000fca0000410000 */
[----:B------:R-:W1:Y:S01]  /*3f00*/  @P3 LDC R94, c[0x0][0x408] ;  /* 0x00010200ff5e3b82 */ /* 0x000e620000000800 */
[----:B0-----:R-:W-:Y:S01]  /*3f10*/  @P2 FMUL.FTZ R93, R95, R93 ;  /* 0x0000005d5f5d2220 */ /* 0x001fe20000410000 */
[----:B------:R-:W-:-:S05]  /*3f20*/  @P2 SHF.L.U32 R95, R32, 0x10, RZ ;  /* 0x00000010205f2819 */ /* 0x000fca00000006ff */
[----:B------:R-:W-:Y:S01]  /*3f30*/  @P2 FMUL.FTZ R205, R93, R95 ;  /* 0x0000005f5dcd2220 */ /* 0x000fe20000410000 */
[----:B------:R-:W-:Y:S01]  /*3f40*/  FMUL.FTZ R93, R5, R215 ;  /* 0x000000d7055d7220 */ /* 0x000fe20000410000 */
[----:B------:R-:W-:-:S03]  /*3f50*/  LOP3.LUT P2, RZ, R136, 0xff0000, RZ, 0xc0, !PT ;  /* 0x00ff000088ff7812 */ /* 0x000fc6000784c0ff */
[CC--:B------:R-:W-:Y:S01]  /*3f60*/  @P3 FMUL.FTZ R95, R93.reuse, R3.reuse ;  /* 0x000000035d5f3220 */ /* 0x0c0fe20000410000 */
[----:B------:R-:W-:-:S03]  /*3f70*/  @P3 FMUL.FTZ R97, R93, R3 ;  /* 0x000000035d613220 */ /* 0x000fc60000410000 */
[----:B-1----:R-:W-:Y:S02]  /*3f80*/  @P3 FMUL.FTZ R94, R95, R94 ;  /* 0x0000005e5f5e3220 */ /* 0x002fe40000410000 */
[----:B------:R-:W0:Y:S02]  /*3f90*/  @P3 LDC R95, c[0x0][0x408] ;  /* 0x00010200ff5f3b82 */ /* 0x000e240000000800 */
[----:B------:R-:W-:Y:S01]  /*3fa0*/  @P3 FMUL.FTZ R127, R94, R96 ;  /* 0x000000605e7f3220 */ /* 0x000fe20000410000 */
[----:B------:R-:W-:Y:S01]  /*3fb0*/  FFMA.FTZ R94, R204, R125, R126 ;  /* 0x0000007dcc5e7223 */ /* 0x000fe2000001007e */
[----:B------:R-:W-:-:S03]  /*3fc0*/  HFMA2 R204, -RZ, RZ, 0, 0 ;  /* 0x00000000ffcc7431 */ /* 0x000fc600000001ff */
[----:B------:R-:W-:Y:S01]  /*3fd0*/  FADD.FTZ R94, R209, -R94 ;  /* 0x8000005ed15e7221 */ /* 0x000fe20000010000 */
[----:B------:R-:W1:Y:S03]  /*3fe0*/  @P2 LDC R96, c[0x0][0x408] ;  /* 0x00010200ff602b82 */ /* 0x000e660000000800 */
[----:B------:R-:W-:Y:S01]  /*3ff0*/  FMUL.FTZ R94, R5, R94 ;  /* 0x0000005e055e7220 */ /* 0x000fe20000410000 */
[----:B0-----:R-:W-:Y:S01]  /*4000*/  @P3 FMUL.FTZ R95, R97, R95 ;  /* 0x0000005f615f3220 */ /* 0x001fe20000410000 */
[----:B------:R-:W-:-:S05]  /*4010*/  @P3 SHF.L.U32 R97, R7, 0x10, RZ ;  /* 0x0000001007613819 */ /* 0x000fca00000006ff */
[----:B------:R-:W-:Y:S01]  /*4020*/  @P3 FMUL.FTZ R108, R95, R97 ;  /* 0x000000615f6c3220 */ /* 0x000fe20000410000 */
[-C--:B------:R-:W-:Y:S01]  /*4030*/  @P2 FMUL.FTZ R95, R94, R3.reuse ;  /* 0x000000035e5f2220 */ /* 0x080fe20000410000 */
[----:B------:R-:W-:Y:S01]  /*4040*/  LOP3.LUT P3, RZ, R136, 0xff000000, RZ, 0xc0, !PT ;  /* 0xff00000088ff7812 */ /* 0x000fe2000786c0ff */
[----:B------:R-:W-:Y:S02]  /*4050*/  @P2 FMUL.FTZ R97, R94, R3 ;  /* 0x000000035e612220 */ /* 0x000fe40000410000 */
[----:B-1----:R-:W-:Y:S01]  /*4060*/  @P2 FMUL.FTZ R96, R95, R96 ;  /* 0x000000605f602220 */ /* 0x002fe20000410000 */
[----:B------:R-:W-:Y:S02]  /*4070*/  @P2 SHF.L.U32 R95, R109, 0x10, RZ ;  /* 0x000000106d5f2819 */ /* 0x000fe400000006ff */
[----:B------:R-:W-:-:S03]  /*4080*/  F2FP.BF16.F32.PACK_AB R108, R108, R205 ;  /* 0x000000cd6c6c723e */ /* 0x000fc600000010ff */
[----:B------:R-:W-:Y:S01]  /*4090*/  @P2 FMUL.FTZ R128, R96, R95 ;  /* 0x0000005f60802220 */ /* 0x000fe20000410000 */
[----:B------:R-:W-:Y:S01]  /*40a0*/  FFMA.FTZ R95, R169, R125, R126 ;  /* 0x0000007da95f7223 */ /* 0x000fe2000001007e */
[----:B------:R-:W0:Y:S01]  /*40b0*/  @P2 LDC R96, c[0x0][0x408] ;  /* 0x00010200ff602b82 */ /* 0x000e220000000800 */
[----:B------:R-:W-:Y:S01]  /*40c0*/  HFMA2 R169, -RZ, RZ, 0, 0 ;  /* 0x00000000ffa97431 */ /* 0x000fe200000001ff */
[----:B------:R-:W-:Y:S01]  /*40d0*/  @P3 PRMT R109, R109, 0x7632, R109 ;  /* 0x000076326d6d3816 */ /* 0x000fe2000000006d */
[----:B------:R-:W-:-:S03]  /*40e0*/  FADD.FTZ R95, R213, -R95 ;  /* 0x8000005fd55f7221 */ /* 0x000fc60000010000 */
[----:B------:R-:W-:Y:S01]  /*40f0*/  @P3 SHF.L.U32 R109, R109, 0x10, RZ ;  /* 0x000000106d6d3819 */ /* 0x000fe200000006ff */
[----:B------:R-:W-:Y:S01]  /*4100*/  FMUL.FTZ R95, R5, R95 ;  /* 0x0000005f055f7220 */ /* 0x000fe20000410000 */
[----:B0-----:R-:W-:Y:S01]  /*4110*/  @P2 FMUL.FTZ R96, R97, R96 ;  /* 0x0000006061602220 */ /* 0x001fe20000410000 */
[----:B------:R-:W-:-:S05]  /*4120*/  @P2 SHF.L.U32 R97, R33, 0x10, RZ ;  /* 0x0000001021612819 */ /* 0x000fca00000006ff */
[----:B------:R-:W-:Y:S01]  /*4130*/  @P2 FMUL.FTZ R169, R96, R97 ;  /* 0x0000006160a92220 */ /* 0x000fe20000410000 */
[----:B------:R-:W-:Y:S01]  /*4140*/  @P3 FMUL.FTZ R97, R95, R3 ;  /* 0x000000035f613220 */ /* 0x000fe20000410000 */
[----:B------:R-:W0:Y:S01]  /*4150*/  @P3 LDC R96, c[0x0][0x408] ;  /* 0x00010200ff603b82 */ /* 0x000e220000000800 */
[----:B------:R-:W-:Y:S02]  /*4160*/  LOP3.LUT P2, RZ, R137, 0xff, RZ, 0xc0, !PT ;  /* 0x000000ff89ff7812 */ /* 0x000fe4000784c0ff */
[----:B0-----:R-:W-:-:S04]  /*4170*/  @P3 FMUL.FTZ R96, R97, R96 ;  /* 0x0000006061603220 */ /* 0x001fc80000410000 */
[----:B------:R-:W-:Y:S01]  /*4180*/  @P3 FMUL.FTZ R129, R96, R109 ;  /* 0x0000006d60813220 */ /* 0x000fe20000410000 */
[----:B------:R-:W-:Y:S01]  /*4190*/  MOV R109, RZ ;  /* 0x000000ff006d7202 */ /* 0x000fe20000000f00 */
[----:B------:R-:W0:Y:S02]  /*41a0*/  @P3 LDC R96, c[0x0][0x408] ;  /* 0x00010200ff603b82 */ /* 0x000e240000000800 */
[----:B0-----:R-:W-:Y:S01]  /*41b0*/  @P3 FMUL.FTZ R96, R97, R96 ;  /* 0x0000006061603220 */ /* 0x001fe20000410000 */
[----:B------:R-:W-:-:S05]  /*41c0*/  @P3 SHF.L.U32 R97, R6, 0x10, RZ ;  /* 0x0000001006613819 */ /* 0x000fca00000006ff */
[----:B------:R-:W-:Y:S01]  /*41d0*/  @P3 FMUL.FTZ R109, R96, R97 ;  /* 0x00000061606d3220 */ /* 0x000fe20000410000 */
[----:B------:R-:W-:Y:S01]  /*41e0*/  FMUL.FTZ R96, R5, R133 ;  /* 0x0000008505607220 */ /* 0x000fe20000410000 */
[----:B------:R-:W0:Y:S01]  /*41f0*/  @P2 LDC R97, c[0x0][0x408] ;  /* 0x00010200ff612b82 */ /* 0x000e220000000800 */
[----:B------:R-:W-:Y:S02]  /*4200*/  CS2R R132, SRZ ;  /* 0x0000000000847805 */ /* 0x000fe4000001ff00 */
[----:B------:R-:W-:Y:S01]  /*4210*/  @P2 FMUL.FTZ R98, R96, R3 ;  /* 0x0000000360622220 */ /* 0x000fe20000410000 */
[----:B------:R-:W-:-:S03]  /*4220*/  F2FP.BF16.F32.PACK_AB R109, R109, R169 ;  /* 0x000000a96d6d723e */ /* 0x000fc600000010ff */
[----:B0-----:R-:W-:Y:S01]  /*4230*/  @P2 FMUL.FTZ R97, R98, R97 ;  /* 0x0000006162612220 */ /* 0x001fe20000410000 */
[----:B------:R-:W-:-:S05]  /*4240*/  @P2 SHF.L.U32 R98, R110, 0x10, RZ ;  /* 0x000000106e622819 */ /* 0x000fca00000006ff */
[----:B------:R-:W-:Y:S01]  /*4250*/  @P2 FMUL.FTZ R132, R97, R98 ;  /* 0x0000006261842220 */ /* 0x000fe20000410000 */
[----:B------:R-:W-:Y:S01]  /*4260*/  @P2 FMUL.FTZ R98, R96, R3 ;  /* 0x0000000360622220 */ /* 0x000fe20000410000 */
[----:B------:R-:W0:Y:S03]  /*4270*/  @P2 LDC R97, c[0x0][0x408] ;  /* 0x00010200ff612b82 */ /* 0x000e260000000800 */
[----:B0-----:R-:W-:Y:S01]  /*4280*/  @P2 FMUL.FTZ R97, R98, R97 ;  /* 0x0000006162612220 */ /* 0x001fe20000410000 */
[----:B------:R-:W-:-:S05]  /*4290*/  @P2 SHF.L.U32 R98, R34, 0x10, RZ ;  /* 0x0000001022622819 */ /* 0x000fca00000006ff */
[----:B------:R-:W-:Y:S01]  /*42a0*/  @P2 FMUL.FTZ R204, R97, R98 ;  /* 0x0000006261cc2220 */ /* 0x000fe20000410000 */
[----:B------:R-:W-:Y:S01]  /*42b0*/  LOP3.LUT P2, RZ, R137, 0xff00, RZ, 0xc0, !PT ;  /* 0x0000ff0089ff7812 */ /* 0x000fe2000784c0ff */
[----:B------:R-:W-:-:S12]  /*42c0*/  FMUL.FTZ R97, R5, R211 ;  /* 0x000000d305617220 */ /* 0x000fd80000410000 */
[----:B------:R-:W0:Y:S01]  /*42d0*/  @P2 LDC R98, c[0x0][0x408] ;  /* 0x00010200ff622b82 */ /* 0x000e220000000800 */
[----:B------:R-:W-:Y:S01]  /*42e0*/  @P2 PRMT R110, R110, 0x7632, R110 ;  /* 0x000076326e6e2816 */ /* 0x000fe2000000006e */
[----:B------:R-:W-:-:S03]  /*42f0*/  @P2 FMUL.FTZ R99, R97, R3 ;  /* 0x0000000361632220 */ /* 0x000fc60000410000 */
[----:B------:R-:W-:Y:S01]  /*4300*/  @P2 SHF.L.U32 R110, R110, 0x10, RZ ;  /* 0x000000106e6e2819 */ /* 0x000fe200000006ff */
[----:B0-----:R-:W-:-:S04]  /*4310*/  @P2 FMUL.FTZ R98, R99, R98 ;  /* 0x0000006263622220 */ /* 0x001fc80000410000 */
[----:B------:R-:W-:Y:S01]  /*4320*/  @P2 FMUL.FTZ R133, R98, R110 ;  /* 0x0000006e62852220 */ /* 0x000fe20000410000 */
[----:B------:R-:W-:Y:S01]  /*4330*/  MOV R110, RZ ;  /* 0x000000ff006e7202 */ /* 0x000fe20000000f00 */
[----:B------:R-:W0:Y:S02]  /*4340*/  @P2 LDC R98, c[0x0][0x408] ;  /* 0x00010200ff622b82 */ /* 0x000e240000000800 */
[----:B0-----:R-:W-:Y:S01]  /*4350*/  @P2 FMUL.FTZ R98, R99, R98 ;  /* 0x0000006263622220 */ /* 0x001fe20000410000 */
[----:B------:R-:W-:-:S05]  /*4360*/  @P2 SHF.L.U32 R99, R4, 0x10, RZ ;  /* 0x0000001004632819 */ /* 0x000fca00000006ff */
[----:B------:R-:W-:Y:S01]  /*4370*/  @P2 FMUL.FTZ R110, R98, R99 ;  /* 0x00000063626e2220 */ /* 0x000fe20000410000 */
[----:B------:R-:W-:Y:S01]  /*4380*/  LOP3.LUT P2, RZ, R137, 0xff0000, RZ, 0xc0, !PT ;  /* 0x00ff000089ff7812 */ /* 0x000fe2000784c0ff */
[-CC-:B------:R-:W-:Y:S01]  /*4390*/  FFMA.FTZ R98, R134, R125.reuse, R126.reuse ;  /* 0x0000007d86627223 */ /* 0x180fe2000001007e */
[----:B------:R-:W-:Y:S02]  /*43a0*/  FFMA.FTZ R99, R206, R125, R126 ;  /* 0x0000007dce637223 */ /* 0x000fe4000001007e */
[----:B------:R-:W-:Y:S01]  /*43b0*/  F2FP.BF16.F32.PACK_AB R110, R110, R204 ;  /* 0x000000cc6e6e723e */ /* 0x000fe200000010ff */
[----:B------:R-:W-:Y:S01]  /*43c0*/  FADD.FTZ R98, R135, -R98 ;  /* 0x8000006287627221 */ /* 0x000fe20000010000 */
[----:B------:R-:W-:-:S03]  /*43d0*/  FADD.FTZ R99, R210, -R99 ;  /* 0x80000063d2637221 */ /* 0x000fc60000010000 */
[C---:B------:R-:W-:Y:S01]  /*43e0*/  FMUL.FTZ R98, R5.reuse, R98 ;  /* 0x0000006205627220 */ /* 0x040fe20000410000 */
[----:B------:R-:W-:-:S03]  /*43f0*/  FMUL.FTZ R99, R5, R99 ;  /* 0x0000006305637220 */ /* 0x000fc60000410000 */
[----:B------:R-:W0:Y:S01]  /*4400*/  @P2 LDC R134, c[0x0][0x408] ;  /* 0x00010200ff862b82 */ /* 0x000e220000000800 */
[----:B------:R-:W-:Y:S01]  /*4410*/  @P2 FMUL.FTZ R135, R98, R3 ;  /* 0x0000000362872220 */ /* 0x000fe20000410000 */
[----:B------:R-:W-:Y:S02]  /*4420*/  @P2 SHF.L.U32 R206, R111, 0x10, RZ ;  /* 0x000000106fce2819 */ /* 0x000fe400000006ff */
[----:B------:R-:W-:Y:S01]  /*4430*/  @P2 SHF.L.U32 R207, R35, 0x10, RZ ;  /* 0x0000001023cf2819 */ /* 0x000fe200000006ff */
[----:B0-----:R-:W-:Y:S01]  /*4440*/  @P2 FMUL.FTZ R135, R135, R134 ;  /* 0x0000008687872220 */ /* 0x001fe20000410000 */
[----:B------:R-:W-:-:S03]  /*4450*/  HFMA2 R134, -RZ, RZ, 0, 0 ;  /* 0x00000000ff867431 */ /* 0x000fc600000001ff */
[----:B------:R-:W-:Y:S01]  /*4460*/  @P2 FMUL.FTZ R134, R135, R206 ;  /* 0x000000ce87862220 */ /* 0x000fe20000410000 */
[----:B------:R-:W-:Y:S01]  /*4470*/  @P2 FMUL.FTZ R206, R98, R3 ;  /* 0x0000000362ce2220 */ /* 0x000fe20000410000 */
[----:B------:R-:W0:Y:S03]  /*4480*/  @P2 LDC R135, c[0x0][0x408] ;  /* 0x00010200ff872b82 */ /* 0x000e260000000800 */
[----:B0-----:R-:W-:Y:S01]  /*4490*/  @P2 FMUL.FTZ R135, R206, R135 ;  /* 0x00000087ce872220 */ /* 0x001fe20000410000 */
[----:B------:R-:W-:-:S03]  /*44a0*/  MOV R206, RZ ;  /* 0x000000ff00ce7202 */ /* 0x000fc60000000f00 */
[----:B------:R-:W-:Y:S01]  /*44b0*/  @P2 FMUL.FTZ R206, R135, R207 ;  /* 0x000000cf87ce2220 */ /* 0x000fe20000410000 */
[----:B------:R-:W-:-:S04]  /*44c0*/  ISETP.GE.U32.AND P2, PT, R136, RZ, PT ;  /* 0x000000ff8800720c */ /* 0x000fc80003f46070 */
[----:B------:R-:W-:-:S13]  /*44d0*/  ISETP.GE.U32.AND.EX P2, PT, R137, 0x1000000, PT, P2 ;  /* 0x010000008900780c */ /* 0x000fda0003f46120 */
[----:B------:R-:W0:Y:S01]  /*44e0*/  @P2 LDC R135, c[0x0][0x408] ;  /* 0x00010200ff872b82 */ /* 0x000e220000000800 */
[----:B------:R-:W-:Y:S01]  /*44f0*/  @P2 FMUL.FTZ R136, R99, R3 ;  /* 0x0000000363882220 */ /* 0x000fe20000410000 */
[----:B------:R-:W-:Y:S02]  /*4500*/  @P2 PRMT R111, R111, 0x7632, R111 ;  /* 0x000076326f6f2816 */ /* 0x000fe4000000006f */
        /* <DEDUP_REMOVED lines=9> */
[----:B------:R-:W-:-:S05]  /*45a0*/  @P2 FMUL.FTZ R111, R136, R137 ;  /* 0x00000089886f2220 */ /* 0x000fca0000410000 */
[----:B------:R-:W-:-:S07]  /*45b0*/  F2FP.BF16.F32.PACK_AB R111, R111, R206 ;  /* 0x000000ce6f6f723e */ /* 0x000fce00000010ff */
.L_x_8365:
[----:B------:R-:W0:Y:S01]  /*45c0*/  @P1 LDC.64 R136, c[0x0][0x478] ;  /* 0x00011e00ff881b82 */ /* 0x000e220000000a00 */
[----:B------:R-:W-:Y:S01]  /*45d0*/  MOV R169, 0x10 ;  /* 0x0000001000a97802 */ /* 0x000fe20000000f00 */
        /* <DEDUP_REMOVED lines=9> */
[C---:B------:R-:W-:Y:S01]  /*4670*/  LOP3.LUT P2, RZ, R138.reuse, 0xff, RZ, 0xc0, !PT ;  /* 0x000000ff8aff7812 */ /* 0x040fe2000784c0ff */
[-CC-:B------:R-:W-:Y:S01]  /*4680*/  FFMA.FTZ R201, R201, R125.reuse, R126.reuse ;  /* 0x0000007dc9c97223 */ /* 0x180fe2000001007e */
[----:B------:R-:W-:Y:S02]  /*4690*/  LOP3.LUT P3, RZ, R138, 0xff00, RZ, 0xc0, !PT ;  /* 0x0000ff008aff7812 */ /* 0x000fe4000786c0ff */
[----:B------:R-:W-:Y:S01]  /*46a0*/  CS2R R136, SRZ ;  /* 0x0000000000887805 */ /* 0x000fe2000001ff00 */
[-CC-:B------:R-:W-:Y:S01]  /*46b0*/  FFMA.FTZ R199, R199, R125.reuse, R126.reuse ;  /* 0x0000007dc7c77223 */ /* 0x180fe2000001007e */
[----:B------:R-:W-:Y:S01]  /*46c0*/  FADD.FTZ R201, R200, -R201 ;  /* 0x800000c9c8c97221 */ /* 0x000fe20000010000 */
[-CC-:B------:R-:W-:Y:S01]  /*46d0*/  FFMA.FTZ R197, R197, R125.reuse, R126.reuse ;  /* 0x0000007dc5c57223 */ /* 0x180fe2000001007e */
[----:B------:R-:W-:Y:S01]  /*46e0*/  FFMA.FTZ R99, R159, R125, R126 ;  /* 0x0000007d9f637223 */ /* 0x000fe2000001007e */
[----:B------:R-:W-:Y:S01]  /*46f0*/  FADD.FTZ R203, R203, -R199 ;  /* 0x800000c7cbcb7221 */ /* 0x000fe20000010000 */
[----:B------:R-:W-:Y:S01]  /*4700*/  FMUL.FTZ R92, R5, R201 ;  /* 0x000000c9055c7220 */ /* 0x000fe20000410000 */
[----:B------:R-:W-:-:S02]  /*4710*/  HFMA2 R199, -RZ, RZ, 0, 0 ;  /* 0x00000000ffc77431 */ /* 0x000fc400000001ff */
[----:B------:R-:W-:Y:S01]  /*4720*/  FADD.FTZ R197, R142, -R197 ;  /* 0x800000c58ec57221 */ /* 0x000fe20000010000 */
[----:B------:R-:W-:Y:S01]  /*4730*/  HFMA2 R142, -RZ, RZ, 0, 0 ;  /* 0x00000000ff8e7431 */ /* 0x000fe200000001ff */
[----:B------:R-:W0:Y:S01]  /*4740*/  @P2 LDC R94, c[0x0][0x408] ;  /* 0x00010200ff5e2b82 */ /* 0x000e220000000800 */
[----:B------:R-:W-:Y:S01]  /*4750*/  @P2 FMUL.FTZ R93, R92, R3 ;  /* 0x000000035c5d2220 */ /* 0x000fe20000410000 */
[----:B-----5:R-:W-:Y:S01]  /*4760*/  @P2 SHF.L.U32 R95, R108, 0x10, RZ ;  /* 0x000000106c5f2819 */ /* 0x020fe200000006ff */
[----:B------:R-:W-:Y:S01]  /*4770*/  FADD.FTZ R99, R196, -R99 ;  /* 0x80000063c4637221 */ /* 0x000fe20000010000 */
[----:B------:R-:W-:Y:S01]  /*4780*/  @P3 PRMT R96, R108, 0x7632, R96 ;  /* 0x000076326c603816 */ /* 0x000fe20000000060 */
[----:B------:R-:W-:Y:S01]  /*4790*/  HFMA2 R159, -RZ, RZ, 0, 0 ;  /* 0x00000000ff9f7431 */ /* 0x000fe200000001ff */
[----:B------:R-:W-:Y:S02]  /*47a0*/  MOV R108, RZ ;  /* 0x000000ff006c7202 */ /* 0x000fe40000000f00 */
[----:B------:R-:W-:-:S02]  /*47b0*/  @P3 SHF.L.U32 R96, R96, 0x10, RZ ;  /* 0x0000001060603819 */ /* 0x000fc400000006ff */
[----:B------:R-:W-:Y:S01]  /*47c0*/  MOV R196, RZ ;  /* 0x000000ff00c47202 */ /* 0x000fe20000000f00 */
[----:B0-----:R-:W-:Y:S02]  /*47d0*/  @P2 FMUL.FTZ R94, R93, R94 ;  /* 0x0000005e5d5e2220 */ /* 0x001fe40000410000 */
        /* <DEDUP_REMOVED lines=15> */
[----:B------:R-:W-:-:S03]  /*48d0*/  MOV R198, RZ ;  /* 0x000000ff00c67202 */ /* 0x000fc60000000f00 */
[----:B------:R-:W-:Y:S01]  /*48e0*/  FADD.FTZ R94, R140, -R94 ;  /* 0x8000005e8c5e7221 */ /* 0x000fe20000010000 */
[----:B------:R-:W1:Y:S01]  /*48f0*/  @P2 LDC R96, c[0x0][0x408] ;  /* 0x00010200ff602b82 */ /* 0x000e620000000800 */
[----:B------:R-:W-:Y:S02]  /*4900*/  HFMA2 R140, -RZ, RZ, 0, 0 ;  /* 0x00000000ff8c7431 */ /* 0x000fe400000001ff */
        /* <DEDUP_REMOVED lines=32> */
[----:B------:R-:W0:Y:S03]  /*4b10*/  @P2 LDC R97, c[0x0][0x408] ;  /* 0x00010200ff612b82 */ /* 0x000e260000000800 */
        /* <DEDUP_REMOVED lines=43> */
[----:B------:R-:W-:Y:S01]  /*4dd0*/  ISETP.GE.U32.AND P2, PT, R138, RZ, PT ;  /* 0x000000ff8a00720c */ /* 0x000fe20003f46070 */
[----:B------:R-:W-:-:S03]  /*4de0*/  HFMA2 R169, -RZ, RZ, 0, 0 ;  /* 0x00000000ffa97431 */ /* 0x000fc600000001ff */
[----:B------:R-:W-:-:S13]  /*4df0*/  ISETP.GE.U32.AND.EX P2, PT, R139, 0x1000000, PT, P2 ;  /* 0x010000008b00780c */ /* 0x000fda0003f46120 */
[----:B------:R-:W0:Y:S01]  /*4e00*/  @P2 LDC R138, c[0x0][0x408] ;  /* 0x00010200ff8a2b82 */ /* 0x000e220000000800 */
[----:B------:R-:W-:Y:S01]  /*4e10*/  @P2 PRMT R111, R111, 0x7632, R111 ;  /* 0x000076326f6f2816 */ /* 0x000fe2000000006f */
[----:B------:R-:W-:-:S03]  /*4e20*/  @P2 FMUL.FTZ R139, R99, R3 ;  /* 0x00000003638b2220 */ /* 0x000fc60000410000 */
[----:B------:R-:W-:Y:S01]  /*4e30*/  @P2 SHF.L.U32 R111, R111, 0x10, RZ ;  /* 0x000000106f6f2819 */ /* 0x000fe200000006ff */
[----:B0-----:R-:W-:Y:S01]  /*4e40*/  @P2 FMUL.FTZ R138, R139, R138 ;  /* 0x0000008a8b8a2220 */ /* 0x001fe20000410000 */
[----:B------:R-:W-:-:S03]  /*4e50*/  @P2 SHF.L.U32 R139, R8, 0x10, RZ ;  /* 0x00000010088b2819 */ /* 0x000fc600000006ff */
[----:B------:R-:W-:Y:S01]  /*4e60*/  @P2 FMUL.FTZ R169, R111, R138 ;  /* 0x0000008a6fa92220 */ /* 0x000fe20000410000 */
[----:B------:R-:W-:Y:S01]  /*4e70*/  @P2 FMUL.FTZ R111, R99, R3 ;  /* 0x00000003636f2220 */ /* 0x000fe20000410000 */
[----:B------:R-:W0:Y:S03]  /*4e80*/  @P2 LDC R138, c[0x0][0x408] ;  /* 0x00010200ff8a2b82 */ /* 0x000e260000000800 */
[----:B0-----:R-:W-:Y:S01]  /*4e90*/  @P2 FMUL.FTZ R138, R111, R138 ;  /* 0x0000008a6f8a2220 */ /* 0x001fe20000410000 */
[----:B------:R-:W-:-:S03]  /*4ea0*/  MOV R111, RZ ;  /* 0x000000ff006f7202 */ /* 0x000fc60000000f00 */
[----:B------:R-:W-:-:S05]  /*4eb0*/  @P2 FMUL.FTZ R111, R138, R139 ;  /* 0x0000008b8a6f2220 */ /* 0x000fca0000410000 */
[----:B------:R-:W-:Y:S01]  /*4ec0*/  F2FP.BF16.F32.PACK_AB R111, R111, R192 ;  /* 0x000000c06f6f723e */ /* 0x000fe200000010ff */
[----:B------:R-:W-:Y:S06]  /*4ed0*/  BRA `(.L_x_8367) ;  /* 0x0000000400a47947 */ /* 0x000fec0003800000 */
.L_x_8366:
[-CC-:B------:R-:W-:Y:S01]  /*4ee0*/  FFMA.FTZ R201, R201, R125.reuse, R126.reuse ;  /* 0x0000007dc9c97223 */ /* 0x180fe2000001007e */
[----:B------:R-:W-:Y:S01]  /*4ef0*/  LOP3.LUT P2, RZ, R138, 0xff, RZ, 0xc0, !PT ;  /* 0x000000ff8aff7812 */ /* 0x000fe2000784c0ff */
[----:B------:R-:W-:Y:S02]  /*4f00*/  HFMA2 R136, -RZ, RZ, 0, 0 ;  /* 0x00000000ff887431 */ /* 0x000fe400000001ff */
[-CC-:B------:R-:W-:Y:S01]  /*4f10*/  FFMA.FTZ R199, R199, R125.reuse, R126.reuse ;  /* 0x0000007dc7c77223 */ /* 0x180fe2000001007e */
[----:B------:R-:W-:Y:S01]  /*4f20*/  FADD.FTZ R201, R200, -R201 ;  /* 0x800000c9c8c97221 */ /* 0x000fe20000010000 */
[----:B------:R-:W-:Y:S01]  /*4f30*/  MOV R200, RZ ;  /* 0x000000ff00c87202 */ /* 0x000fe20000000f00 */
[--C-:B------:R-:W-:Y:S01]  /*4f40*/  FFMA.FTZ R198, R198, R125, R126.reuse ;  /* 0x0000007dc6c67223 */ /* 0x100fe2000001007e */
[----:B------:R-:W-:Y:S01]  /*4f50*/  LOP3.LUT P6, RZ, R138, 0xff000000, RZ, 0xc0, !PT ;  /* 0xff0000008aff7812 */ /* 0x000fe200078cc0ff */
[----:B------:R-:W-:Y:S01]  /*4f60*/  FMUL.FTZ R201, R5, R201 ;  /* 0x000000c905c97220 */ /* 0x000fe20000410000 */
[----:B------:R-:W-:Y:S01]  /*4f70*/  FFMA.FTZ R141, R141, R125, R126 ;  /* 0x0000007d8d8d7223 */ /* 0x000fe2000001007e */
[----:B------:R-:W-:Y:S01]  /*4f80*/  FADD.FTZ R198, R140, -R198 ;  /* 0x800000c68cc67221 */ /* 0x000fe20000010000 */
[----:B------:R-:W-:-:S02]  /*4f90*/  HFMA2 R140, -RZ, RZ, 0, 0 ;  /* 0x00000000ff8c7431 */ /* 0x000fc400000001ff */
[----:B------:R-:W-:Y:S01]  /*4fa0*/  FMUL.FTZ R137, R3, R201 ;  /* 0x000000c903897220 */ /* 0x000fe20000410000 */
[----:B------:R-:W-:Y:S01]  /*4fb0*/  FADD.FTZ R141, R202, -R141 ;  /* 0x8000008dca8d7221 */ /* 0x000fe20000010000 */
[----:B-----5:R-:W-:Y:S01]  /*4fc0*/  @P2 SHF.L.U32 R168, R108, 0x10, RZ ;  /* 0x000000106ca82819 */ /* 0x020fe200000006ff */
[----:B------:R-:W-:Y:S01]  /*4fd0*/  FMUL.FTZ R198, R5, R198 ;  /* 0x000000c605c67220 */ /* 0x000fe20000410000 */
[----:B------:R-:W-:Y:S01]  /*4fe0*/  FMUL.FTZ R137, R137, UR13 ;  /* 0x0000000d89897c20 */ /* 0x000fe20008410000 */
[----:B------:R-:W-:Y:S01]  /*4ff0*/  FMUL.FTZ R141, R5, R141 ;  /* 0x0000008d058d7220 */ /* 0x000fe20000410000 */
[--C-:B------:R-:W-:Y:S01]  /*5000*/  FFMA.FTZ R197, R197, R125, R126.reuse ;  /* 0x0000007dc5c57223 */ /* 0x100fe2000001007e */
[C---:B------:R-:W-:Y:S01]  /*5010*/  LOP3.LUT P5, RZ, R139.reuse, 0xff, RZ, 0xc0, !PT ;  /* 0x000000ff8bff7812 */ /* 0x040fe200078ac0ff */
[----:B------:R-:W-:Y:S01]  /*5020*/  @P2 FMUL.FTZ R136, R168, R137 ;  /* 0x00000089a8882220 */ /* 0x000fe20000410000 */
[----:B------:R-:W-:Y:S01]  /*5030*/  @P2 SHF.L.U32 R168, R36, 0x10, RZ ;  /* 0x0000001024a82819 */ /* 0x000fe200000006ff */
[----:B------:R-:W-:Y:S01]  /*5040*/  FADD.FTZ R142, R142, -R197 ;  /* 0x800000c58e8e7221 */ /* 0x000fe20000010000 */
[----:B------:R-:W-:Y:S01]  /*5050*/  LOP3.LUT P4, RZ, R139, 0xff00, RZ, 0xc0, !PT ;  /* 0x0000ff008bff7812 */ /* 0x000fe2000788c0ff */
[--C-:B------:R-:W-:Y:S01]  /*5060*/  FFMA.FTZ R159, R159, R125, R126.reuse ;  /* 0x0000007d9f9f7223 */ /* 0x100fe2000001007e */
[----:B------:R-:W-:Y:S01]  /*5070*/  LOP3.LUT P3, RZ, R139, 0xff0000, RZ, 0xc0, !PT ;  /* 0x00ff00008bff7812 */ /* 0x000fe2000786c0ff */
[----:B------:R-:W-:Y:S01]  /*5080*/  @P2 FMUL.FTZ R200, R168, R137 ;  /* 0x00000089a8c82220 */ /* 0x000fe20000410000 */
[----:B------:R-:W-:Y:S01]  /*5090*/  LOP3.LUT P2, RZ, R138, 0xff00, RZ, 0xc0, !PT ;  /* 0x0000ff008aff7812 */ /* 0x000fe2000784c0ff */
[----:B------:R-:W-:Y:S01]  /*50a0*/  FADD.FTZ R137, R203, -R199 ;  /* 0x800000c7cb897221 */ /* 0x000fe20000010000 */
[C---:B------:R-:W-:Y:S01]  /*50b0*/  FMUL.FTZ R142, R5.reuse, R142 ;  /* 0x0000008e058e7220 */ /* 0x040fe20000410000 */
[----:B------:R-:W-:Y:S01]  /*50c0*/  FADD.FTZ R159, R196, -R159 ;  /* 0x8000009fc49f7221 */ /* 0x000fe20000010000 */
[--C-:B------:R-:W-:Y:S01]  /*50d0*/  FFMA.FTZ R194, R194, R125, R126.reuse ;  /* 0x0000007dc2c27223 */ /* 0x100fe2000001007e */
[C---:B------:R-:W-:Y:S01]  /*50e0*/  FMUL.FTZ R137, R5.reuse, R137 ;  /* 0x0000008905897220 */ /* 0x040fe20000410000 */
[----:B------:R-:W-:Y:S01]  /*50f0*/  FFMA.FTZ R192, R192, R125, R126 ;  /* 0x0000007dc0c07223 */ /* 0x000fe2000001007e */
[----:B------:R-:W-:Y:S01]  /*5100*/  FMUL.FTZ R159, R5, R159 ;  /* 0x0000009f059f7220 */ /* 0x000fe20000410000 */
[----:B------:R-:W-:Y:S01]  /*5110*/  FADD.FTZ R193, R193, -R194 ;  /* 0x800000c2c1c17221 */ /* 0x000fe20000010000 */
[----:B------:R-:W-:Y:S01]  /*5120*/  FMUL.FTZ R137, R3, R137 ;  /* 0x0000008903897220 */ /* 0x000fe20000410000 */
[----:B------:R-:W-:Y:S01]  /*5130*/  FADD.FTZ R195, R195, -R192 ;  /* 0x800000c0c3c37221 */ /* 0x000fe20000010000 */
[----:B------:R-:W-:Y:S01]  /*5140*/  @P3 SHF.L.U32 R192, R111, 0x10, RZ ;  /* 0x000000106fc03819 */ /* 0x000fe200000006ff */
[----:B------:R-:W-:Y:S01]  /*5150*/  FMUL.FTZ R193, R5, R193 ;  /* 0x000000c105c17220 */ /* 0x000fe20000410000 */
        /* <DEDUP_REMOVED lines=9> */
[----:B------:R-:W-:Y:S01]  /*51f0*/  LOP3.LUT P2, RZ, R138, 0xff0000, RZ, 0xc0, !PT ;  /* 0x00ff00008aff7812 */ /* 0x000fe2000784c0ff */
[----:B------:R-:W-:Y:S01]  /*5200*/  FMUL.FTZ R168, R3, R198 ;  /* 0x000000c603a87220 */ /* 0x000fe20000410000 */
[----:B------:R-:W-:Y:S02]  /*5210*/  MOV R198, RZ ;  /* 0x000000ff00c67202 */ /* 0x000fe40000000f00 */
[----:B------:R-:W-:Y:S01]  /*5220*/  F2FP.BF16.F32.PACK_AB R108, R108, R200 ;  /* 0x000000c86c6c723e */ /* 0x000fe200000010ff */
[----:B------:R-:W-:-:S08]  /*5230*/  FMUL.FTZ R168, R168, UR13 ;  /* 0x0000000da8a87c20 */ /* 0x000fd00008410000 */
[C---:B------:R-:W-:Y:S02]  /*5240*/  @P2 SHF.L.U32 R169, R109.reuse, 0x10, RZ ;  /* 0x000000106da92819 */ /* 0x040fe400000006ff */
[----:B------:R-:W-:-:S03]  /*5250*/  @P6 PRMT R109, R109, 0x7632, R109 ;  /* 0x000076326d6d6816 */ /* 0x000fc6000000006d */
[----:B------:R-:W-:Y:S01]  /*5260*/  @P2 FMUL.FTZ R140, R169, R168 ;  /* 0x000000a8a98c2220 */ /* 0x000fe20000410000 */
[----:B------:R-:W-:Y:S02]  /*5270*/  @P2 SHF.L.U32 R169, R37, 0x10, RZ ;  /* 0x0000001025a92819 */ /* 0x000fe400000006ff */
[----:B------:R-:W-:-:S03]  /*5280*/  @P6 SHF.L.U32 R109, R109, 0x10, RZ ;  /* 0x000000106d6d6819 */ /* 0x000fc600000006ff */
[----:B------:R-:W-:Y:S01]  /*5290*/  @P2 FMUL.FTZ R198, R169, R168 ;  /* 0x000000a8a9c62220 */ /* 0x000fe20000410000 */
[----:B------:R-:W-:Y:S01]  /*52a0*/  ISETP.GE.U32.AND P2, PT, R138, RZ, PT ;  /* 0x000000ff8a00720c */ /* 0x000fe20003f46070 */
[C---:B------:R-:W-:Y:S01]  /*52b0*/  FMUL.FTZ R138, R3.reuse, R141 ;  /* 0x0000008d038a7220 */ /* 0x040fe20000410000 */
[----:B------:R-:W-:Y:S01]  /*52c0*/  HFMA2 R141, -RZ, RZ, 0, 0 ;  /* 0x00000000ff8d7431 */ /* 0x000fe200000001ff */
[----:B------:R-:W-:Y:S01]  /*52d0*/  @P5 SHF.L.U32 R168, R38, 0x10, RZ ;  /* 0x0000001026a85819 */ /* 0x000fe200000006ff */
[----:B------:R-:W-:Y:S01]  /*52e0*/  FMUL.FTZ R169, R3, R193 ;  /* 0x000000c103a97220 */ /* 0x000fe20000410000 */
[----:B------:R-:W-:Y:S01]  /*52f0*/  ISETP.GE.U32.AND.EX P2, PT, R139, 0x1000000, PT, P2 ;  /* 0x010000008b00780c */ /* 0x000fe20003f46120 */
[----:B------:R-:W-:Y:S01]  /*5300*/  FMUL.FTZ R138, R138, UR13 ;  /* 0x0000000d8a8a7c20 */ /* 0x000fe20008410000 */
[----:B------:R-:W-:Y:S01]  /*5310*/  @P6 SHF.L.U32 R139, R10, 0x10, RZ ;  /* 0x000000100a8b6819 */ /* 0x000fe200000006ff */
[----:B------:R-:W-:Y:S01]  /*5320*/  FMUL.FTZ R169, R169, UR13 ;  /* 0x0000000da9a97c20 */ /* 0x000fe20008410000 */
[----:B------:R-:W-:Y:S01]  /*5330*/  @P3 SHF.L.U32 R193, R39, 0x10, RZ ;  /* 0x0000001027c13819 */ /* 0x000fe200000006ff */
[-C--:B------:R-:W-:Y:S01]  /*5340*/  @P6 FMUL.FTZ R141, R109, R138.reuse ;  /* 0x0000008a6d8d6220 */ /* 0x080fe20000410000 */
        /* <DEDUP_REMOVED lines=8> */
[-C--:B------:R-:W-:Y:S01]  /*53d0*/  @P5 FMUL.FTZ R142, R138, R139.reuse ;  /* 0x0000008b8a8e5220 */ /* 0x080fe20000410000 */
[----:B------:R-:W-:Y:S01]  /*53e0*/  MOV R138, RZ ;  /* 0x000000ff008a7202 */ /* 0x000fe20000000f00 */
[----:B------:R-:W-:Y:S01]  /*53f0*/  @P5 FMUL.FTZ R138, R168, R139 ;  /* 0x0000008ba88a5220 */ /* 0x000fe20000410000 */
[----:B------:R-:W-:Y:S01]  /*5400*/  FMUL.FTZ R139, R3, R159 ;  /* 0x0000009f038b7220 */ /* 0x000fe20000410000 */
[----:B------:R-:W-:Y:S01]  /*5410*/  HFMA2 R159, -RZ, RZ, 0, 0 ;  /* 0x00000000ff9f7431 */ /* 0x000fe200000001ff */
[----:B------:R-:W-:Y:S02]  /*5420*/  @P4 SHF.L.U32 R110, R110, 0x10, RZ ;  /* 0x000000106e6e4819 */ /* 0x000fe400000006ff */
[----:B------:R-:W-:Y:S01]  /*5430*/  FMUL.FTZ R139, R139, UR13 ;  /* 0x0000000d8b8b7c20 */ /* 0x000fe20008410000 */
[----:B------:R-:W-:-:S02]  /*5440*/  @P4 SHF.L.U32 R168, R9, 0x10, RZ ;  /* 0x0000001009a84819 */ /* 0x000fc400000006ff */
[----:B------:R-:W-:Y:S01]  /*5450*/  F2FP.BF16.F32.PACK_AB R109, R109, R198 ;  /* 0x000000c66d6d723e */ /* 0x000fe200000010ff */
[-C--:B------:R-:W-:Y:S01]  /*5460*/  @P4 FMUL.FTZ R159, R110, R139.reuse ;  /* 0x0000008b6e9f4220 */ /* 0x080fe20000410000 */
[----:B------:R-:W-:Y:S01]  /*5470*/  MOV R110, RZ ;  /* 0x000000ff006e7202 */ /* 0x000fe20000000f00 */
[----:B------:R-:W-:Y:S01]  /*5480*/  @P4 FMUL.FTZ R110, R168, R139 ;  /* 0x0000008ba86e4220 */ /* 0x000fe20000410000 */
[----:B------:R-:W-:Y:S01]  /*5490*/  HFMA2 R168, -RZ, RZ, 0, 0 ;  /* 0x00000000ffa87431 */ /* 0x000fe200000001ff */
[----:B------:R-:W-:Y:S01]  /*54a0*/  MOV R139, RZ ;  /* 0x000000ff008b7202 */ /* 0x000fe20000000f00 */
[----:B------:R-:W-:Y:S01]  /*54b0*/  @P3 FMUL.FTZ R139, R193, R169 ;  /* 0x000000a9c18b3220 */ /* 0x000fe20000410000 */
        /* <DEDUP_REMOVED lines=11> */
.L_x_8367:
[----:B------:R-:W0:Y:S02]  /*5570*/  @P1 LDC.64 R138, c[0x0][0x478] ;  /* 0x00011e00ff8a1b82 */ /* 0x000e240000000a00 */
[----:B0-----:R-:W-:-:S05]  /*5580*/  @P1 IMAD.WIDE.U32 R138, R167, 0x20, R138 ;  /* 0x00000020a78a1825 */ /* 0x001fca00078e008a */
[----:B------:R-:W-:Y:S04]  /*5590*/  @P1 STG.E.128 desc[UR6][R138.64], R92 ;  /* 0x0000005c8a001986 */ /* 0x000fe8000c101d06 */
[----:B------:R0:W-:Y:S02]  /*55a0*/  @P1 STG.E.128 desc[UR6][R138.64+0x10], R96 ;  /* 0x000010608a001986 */ /* 0x0001e4000c101d06 */
[----:B0-----:R-:W-:-:S05]  /*55b0*/  MOV R138, 0x10 ;  /* 0x00000010008a7802 */ /* 0x001fca0000000f00 */
[----:B------:R-:W-:-:S05]  /*55c0*/  IMAD.WIDE.U32 R138, R167, R138, UR18 ;  /* 0x00000012a78a7e25 */ /* 0x000fca000f8e008a */
[----:B------:R0:W-:Y:S02]  /*55d0*/  STG.E.128 desc[UR6][R138.64], R108 ;  /* 0x0000006c8a007986 */ /* 0x0001e4000c101d06 */
[----:B0-----:R-:W-:-:S05]  /*55e0*/  MOV R108, 0x10 ;  /* 0x00000010006c7802 */ /* 0x001fca0000000f00 */
[----:B------:R-:W-:-:S06]  /*55f0*/  IMAD.WIDE.U32 R108, R166, R108, UR16 ;  /* 0x00000010a66c7e25 */ /* 0x000fcc000f8e006c */
[----:B------:R-:W5:Y:S01]  /*5600*/  LDG.E.128 R108, desc[UR6][R108.64] ;  /* 0x000000066c6c7981 */ /* 0x000f62000c1e1d00 */
[----:B------:R-:W-:Y:S05]  /*5610*/  @!P1 BRA `(.L_x_8368) ;  /* 0x0000000800149947 */ /* 0x000fea0003800000 */
[----:B------:R-:W-:Y:S01]  /*5620*/  LOP3.LUT P2, RZ, R130, 0xff, RZ, 0xc0, !PT ;  /* 0x000000ff82ff7812 */ /* 0x000fe2000784c0ff */
[-CC-:B------:R-:W-:Y:S01]  /*5630*/  FFMA.FTZ R170, R170, R125.reuse, R126.reuse ;  /* 0x0000007daaaa7223 */ /* 0x180fe2000001007e */
[----:B------:R-:W-:Y:S02]  /*5640*/  LOP3.LUT P3, RZ, R130, 0xff00, RZ, 0xc0, !PT ;  /* 0x0000ff0082ff7812 */ /* 0x000fe4000786c0ff */
[----:B------:R-:W-:Y:S01]  /*5650*/  CS2R R138, SRZ ;  /* 0x00000000008a7805 */ /* 0x000fe2000001ff00 */
[-C--:B------:R-:W-:Y:S01]  /*5660*/  FFMA.FTZ R171, R171, R125.reuse, R126 ;  /* 0x0000007dabab7223 */ /* 0x080fe2000001007e */
[----:B------:R-:W-:Y:S01]  /*5670*/  FADD.FTZ R170, R174, -R170 ;  /* 0x800000aaaeaa7221 */ /* 0x000fe20000010000 */
[----:B------:R-:W-:Y:S02]  /*5680*/  HFMA2 R167, -RZ, RZ, 0, 0 ;  /* 0x00000000ffa77431 */ /* 0x000fe400000001ff */
[-C--:B------:R-:W-:Y:S01]  /*5690*/  FFMA.FTZ R176, R176, R125.reuse, R126 ;  /* 0x0000007db0b07223 */ /* 0x080fe2000001007e */
[----:B------:R-:W-:Y:S01]  /*56a0*/  FADD.FTZ R182, R182, -R171 ;  /* 0x800000abb6b67221 */ /* 0x000fe20000010000 */
[----:B------:R-:W-:Y:S01]  /*56b0*/  FMUL.FTZ R92, R5, R170 ;  /* 0x000000aa055c7220 */ /* 0x000fe20000410000 */
[----:B------:R-:W-:Y:S01]  /*56c0*/  CS2R R170, SRZ ;  /* 0x0000000000aa7805 */ /* 0x000fe2000001ff00 */
[----:B------:R-:W-:Y:S01]  /*56d0*/  FADD.FTZ R176, R178, -R176 ;  /* 0x800000b0b2b07221 */ /* 0x000fe20000010000 */
[----:B------:R-:W-:Y:S01]  /*56e0*/  FFMA.FTZ R180, R180, R125, R126 ;  /* 0x0000007db4b47223 */ /* 0x000fe2000001007e */
[----:B------:R-:W0:Y:S01]  /*56f0*/  @P2 LDC R94, c[0x0][0x408] ;  /* 0x00010200ff5e2b82 */ /* 0x000e220000000800 */
[----:B------:R-:W-:Y:S01]  /*5700*/  @P2 FMUL.FTZ R93, R92, R3 ;  /* 0x000000035c5d2220 */ /* 0x000fe20000410000 */
[----:B-----5:R-:W-:Y:S01]  /*5710*/  @P2 SHF.L.U32 R95, R108, 0x10, RZ ;  /* 0x000000106c5f2819 */ /* 0x020fe200000006ff */
[----:B------:R-:W-:Y:S01]  /*5720*/  FADD.FTZ R184, R184, -R180 ;  /* 0x800000b4b8b87221 */ /* 0x000fe20000010000 */
[----:B------:R-:W-:-:S02]  /*5730*/  @P3 PRMT R96, R108, 0x7632, R96 ;  /* 0x000076326c603816 */ /* 0x000fc40000000060 */
[----:B------:R-:W-:Y:S02]  /*5740*/  MOV R108, RZ ;  /* 0x000000ff006c7202 */ /* 0x000fe40000000f00 */
[----:B------:R-:W-:Y:S01]  /*5750*/  @P3 SHF.L.U32 R96, R96, 0x10, RZ ;  /* 0x0000001060603819 */ /* 0x000fe200000006ff */
        /* <DEDUP_REMOVED lines=9> */
[----:B------:R-:W-:Y:S01]  /*57f0*/  LOP3.LUT P2, RZ, R130, 0xff0000, RZ, 0xc0, !PT ;  /* 0x00ff000082ff7812 */ /* 0x000fe2000784c0ff */
[----:B------:R-:W-:Y:S02]  /*5800*/  HFMA2 R182, -RZ, RZ, 0, 0 ;  /* 0x00000000ffb67431 */ /* 0x000fe400000001ff */
[CC--:B------:R-:W-:Y:S01]  /*5810*/  @P3 FMUL.FTZ R95, R93.reuse, R3.reuse ;  /* 0x000000035d5f3220 */ /* 0x0c0fe20000410000 */
[----:B------:R-:W-:-:S03]  /*5820*/  @P3 FMUL.FTZ R97, R93, R3 ;  /* 0x000000035d613220 */ /* 0x000fc60000410000 */
[----:B-1----:R-:W-:Y:S02]  /*5830*/  @P3 FMUL.FTZ R94, R95, R94 ;  /* 0x0000005e5f5e3220 */ /* 0x002fe40000410000 */
[----:B------:R-:W0:Y:S02]  /*5840*/  @P3 LDC R95, c[0x0][0x408] ;  /* 0x00010200ff5f3b82 */ /* 0x000e240000000800 */
[----:B------:R-:W-:Y:S01]  /*5850*/  @P3 FMUL.FTZ R139, R96, R94 ;  /* 0x0000005e608b3220 */ /* 0x000fe20000410000 */
[----:B------:R-:W-:-:S04]  /*5860*/  FFMA.FTZ R94, R172, R125, R126 ;  /* 0x0000007dac5e7223 */ /* 0x000fc8000001007e */
        /* <DEDUP_REMOVED lines=15> */
[----:B------:R-:W-:Y:S02]  /*5960*/  CS2R R172, SRZ ;  /* 0x0000000000ac7805 */ /* 0x000fe4000001ff00 */
        /* <DEDUP_REMOVED lines=19> */
[----:B------:R-:W-:Y:S02]  /*5aa0*/  HFMA2 R176, -RZ, RZ, 0, 0 ;  /* 0x00000000ffb07431 */ /* 0x000fe400000001ff */
        /* <DEDUP_REMOVED lines=60> */
.L_x_8368:
[-CC-:B------:R-:W-:Y:S01]  /*5e70*/  FFMA.FTZ R170, R170, R125.reuse, R126.reuse ;  /* 0x0000007daaaa7223 */ /* 0x180fe2000001007e */
[----:B------:R-:W-:Y:S01]  /*5e80*/  LOP3.LUT P2, RZ, R130, 0xff, RZ, 0xc0, !PT ;  /* 0x000000ff82ff7812 */ /* 0x000fe2000784c0ff */
[----:B------:R-:W-:Y:S02]  /*5e90*/  HFMA2 R138, -RZ, RZ, 0, 0 ;  /* 0x00000000ff8a7431 */ /* 0x000fe400000001ff */
[-C--:B------:R-:W-:Y:S01]  /*5ea0*/  FFMA.FTZ R171, R171, R125.reuse, R126 ;  /* 0x0000007dabab7223 */ /* 0x080fe2000001007e */
[----:B------:R-:W-:Y:S01]  /*5eb0*/  FADD.FTZ R170, R174, -R170 ;  /* 0x800000aaaeaa7221 */ /* 0x000fe20000010000 */
[-CC-:B------:R-:W-:Y:S01]  /*5ec0*/  FFMA.FTZ R172, R172, R125.reuse, R126.reuse ;  /* 0x0000007dacac7223 */ /* 0x180fe2000001007e */
[----:B------:R-:W-:Y:S01]  /*5ed0*/  LOP3.LUT P6, RZ, R130, 0xff000000, RZ, 0xc0, !PT ;  /* 0xff00000082ff7812 */ /* 0x000fe200078cc0ff */
[-C--:B------:R-:W-:Y:S01]  /*5ee0*/  FFMA.FTZ R173, R173, R125.reuse, R126 ;  /* 0x0000007dadad7223 */ /* 0x080fe2000001007e */
[----:B------:R-:W-:Y:S01]  /*5ef0*/  FMUL.FTZ R170, R5, R170 ;  /* 0x000000aa05aa7220 */ /* 0x000fe20000410000 */
[----:B------:R-:W-:Y:S01]  /*5f00*/  FADD.FTZ R172, R175, -R172 ;  /* 0x800000acafac7221 */ /* 0x000fe20000010000 */
[----:B------:R-:W-:Y:S01]  /*5f10*/  FFMA.FTZ R176, R176, R125, R126 ;  /* 0x0000007db0b07223 */ /* 0x000fe2000001007e */
[----:B------:R-:W-:Y:S01]  /*5f20*/  FADD.FTZ R173, R183, -R173 ;  /* 0x800000adb7ad7221 */ /* 0x000fe20000010000 */
[----:B------:R-:W-:Y:S01]  /*5f30*/  FMUL.FTZ R139, R3, R170 ;  /* 0x000000aa038b7220 */ /* 0x000fe20000410000 */
[C---:B------:R-:W-:Y:S01]  /*5f40*/  FMUL.FTZ R172, R5.reuse, R172 ;  /* 0x000000ac05ac7220 */ /* 0x040fe20000410000 */
[----:B-----5:R-:W-:Y:S01]  /*5f50*/  @P2 SHF.L.U32 R167, R108, 0x10, RZ ;  /* 0x000000106ca72819 */ /* 0x020fe200000006ff */
[----:B------:R-:W-:Y:S01]  /*5f60*/  FMUL.FTZ R173, R5, R173 ;  /* 0x000000ad05ad7220 */ /* 0x000fe20000410000 */
[----:B------:R-:W-:Y:S01]  /*5f70*/  FMUL.FTZ R139, R139, UR13 ;  /* 0x0000000d8b8b7c20 */ /* 0x000fe20008410000 */
[----:B------:R-:W-:Y:S01]  /*5f80*/  @P2 SHF.L.U32 R170, R40, 0x10, RZ ;  /* 0x0000001028aa2819 */ /* 0x000fe200000006ff */
[----:B------:R-:W-:Y:S01]  /*5f90*/  FADD.FTZ R178, R178, -R176 ;  /* 0x800000b0b2b27221 */ /* 0x000fe20000010000 */
[----:B------:R-:W-:Y:S01]  /*5fa0*/  LOP3.LUT P5, RZ, R131, 0xff, RZ, 0xc0, !PT ;  /* 0x000000ff83ff7812 */ /* 0x000fe200078ac0ff */
[-C--:B------:R-:W-:Y:S01]  /*5fb0*/  @P2 FMUL.FTZ R138, R167, R139.reuse ;  /* 0x0000008ba78a2220 */ /* 0x080fe20000410000 */
[----:B------:R-:W-:Y:S01]  /*5fc0*/  MOV R167, RZ ;  /* 0x000000ff00a77202 */ /* 0x000fe20000000f00 */
[----:B------:R-:W-:Y:S01]  /*5fd0*/  @P2 FMUL.FTZ R167, R170, R139 ;  /* 0x0000008baaa72220 */ /* 0x000fe20000410000 */
[----:B------:R-:W-:Y:S01]  /*5fe0*/  LOP3.LUT P2, RZ, R130, 0xff00, RZ, 0xc0, !PT ;  /* 0x0000ff0082ff7812 */ /* 0x000fe2000784c0ff */
[----:B------:R-:W-:Y:S01]  /*5ff0*/  FADD.FTZ R139, R182, -R171 ;  /* 0x800000abb68b7221 */ /* 0x000fe20000010000 */
[----:B------:R-:W-:Y:S01]  /*6000*/  MOV R182, RZ ;  /* 0x000000ff00b67202 */ /* 0x000fe20000000f00 */
[----:B------:R-:W-:Y:S01]  /*6010*/  FMUL.FTZ R178, R5, R178 ;  /* 0x000000b205b27220 */ /* 0x000fe20000410000 */
[----:B------:R-:W-:Y:S01]  /*6020*/  LOP3.LUT P4, RZ, R131, 0xff00, RZ, 0xc0, !PT ;  /* 0x0000ff0083ff7812 */ /* 0x000fe2000788c0ff */
[----:B------:R-:W-:Y:S01]  /*6030*/  FMUL.FTZ R139, R5, R139 ;  /* 0x0000008b058b7220 */ /* 0x000fe20000410000 */
[----:B------:R-:W-:Y:S01]  /*6040*/  LOP3.LUT P3, RZ, R131, 0xff0000, RZ, 0xc0, !PT ;  /* 0x00ff000083ff7812 */ /* 0x000fe2000786c0ff */
[-CC-:B------:R-:W-:Y:S01]  /*6050*/  FFMA.FTZ R180, R180, R125.reuse, R126.reuse ;  /* 0x0000007db4b47223 */ /* 0x180fe2000001007e */
[--C-:B------:R-:W-:Y:S01]  /*6060*/  FFMA.FTZ R177, R177, R125, R126.reuse ;  /* 0x0000007db1b17223 */ /* 0x100fe2000001007e */
[----:B------:R-:W-:Y:S01]  /*6070*/  FMUL.FTZ R139, R3, R139 ;  /* 0x0000008b038b7220 */ /* 0x000fe20000410000 */
[----:B------:R-:W-:Y:S01]  /*6080*/  FFMA.FTZ R181, R181, R125, R126 ;  /* 0x0000007db5b57223 */ /* 0x000fe2000001007e */
[----:B------:R-:W-:Y:S01]  /*6090*/  FADD.FTZ R180, R184, -R180 ;  /* 0x800000b4b8b47221 */ /* 0x000fe20000010000 */
[----:B------:R-:W-:Y:S01]  /*60a0*/  FADD.FTZ R179, R179, -R177 ;  /* 0x800000b1b3b37221 */ /* 0x000fe20000010000 */
[----:B------:R-:W-:Y:S01]  /*60b0*/  @P2 PRMT R108, R108, 0x7632, R108 ;  /* 0x000076326c6c2816 */ /* 0x000fe2000000006c */
[----:B------:R-:W-:Y:S01]  /*60c0*/  FMUL.FTZ R170, R139, UR13 ;  /* 0x0000000d8baa7c20 */ /* 0x000fe20008410000 */
[----:B------:R-:W-:Y:S01]  /*60d0*/  HFMA2 R139, -RZ, RZ, 0, 0 ;  /* 0x00000000ff8b7431 */ /* 0x000fe200000001ff */
[----:B------:R-:W-:Y:S01]  /*60e0*/  @P2 SHF.L.U32 R171, R15, 0x10, RZ ;  /* 0x000000100fab2819 */ /* 0x000fe200000006ff */
[C---:B------:R-:W-:Y:S01]  /*60f0*/  FMUL.FTZ R180, R5.reuse, R180 ;  /* 0x000000b405b47220 */ /* 0x040fe20000410000 */
[----:B------:R-:W-:Y:S01]  /*6100*/  @P2 SHF.L.U32 R108, R108, 0x10, RZ ;  /* 0x000000106c6c2819 */ /* 0x000fe200000006ff */
[----:B------:R-:W-:Y:S01]  /*6110*/  FMUL.FTZ R179, R5, R179 ;  /* 0x000000b305b37220 */ /* 0x000fe20000410000 */
[----:B------:R-:W-:Y:S01]  /*6120*/  @P4 SHF.L.U32 R174, R13, 0x10, RZ ;  /* 0x000000100dae4819 */ /* 0x000fe200000006ff */
[----:B------:R-:W-:Y:S01]  /*6130*/  FADD.FTZ R185, R185, -R181 ;  /* 0x800000b5b9b97221 */ /* 0x000fe20000010000 */
[----:B------:R-:W-:Y:S01]  /*6140*/  @P3 SHF.L.U32 R177, R43, 0x10, RZ ;  /* 0x000000102bb13819 */ /* 0x000fe200000006ff */
[-C--:B------:R-:W-:Y:S01]  /*6150*/  @P2 FMUL.FTZ R139, R108, R170.reuse ;  /* 0x000000aa6c8b2220 */ /* 0x080fe20000410000 */
[----:B------:R-:W-:Y:S01]  /*6160*/  MOV R108, RZ ;  /* 0x000000ff006c7202 */ /* 0x000fe20000000f00 */
[----:B------:R-:W-:Y:S01]  /*6170*/  @P2 FMUL.FTZ R108, R171, R170 ;  /* 0x000000aaab6c2220 */ /* 0x000fe20000410000 */
[----:B------:R-:W-:Y:S01]  /*6180*/  LOP3.LUT P2, RZ, R130, 0xff0000, RZ, 0xc0, !PT ;  /* 0x00ff000082ff7812 */ /* 0x000fe2000784c0ff */
[----:B------:R-:W-:Y:S01]  /*6190*/  FMUL.FTZ R171, R3, R172 ;  /* 0x000000ac03ab7220 */ /* 0x000fe20000410000 */
[----:B------:R-:W-:-:S02]  /*61a0*/  HFMA2 R170, -RZ, RZ, 0, 0 ;  /* 0x00000000ffaa7431 */ /* 0x000fc400000001ff */
[----:B------:R-:W-:Y:S01]  /*61b0*/  FMUL.FTZ R175, R3, R179 ;  /* 0x000000b303af7220 */ /* 0x000fe20000410000 */
[----:B------:R-:W-:Y:S01]  /*61c0*/  @P3 SHF.L.U32 R176, R111, 0x10, RZ ;  /* 0x000000106fb03819 */ /* 0x000fe200000006ff */
[----:B------:R-:W-:Y:S01]  /*61d0*/  FMUL.FTZ R171, R171, UR13 ;  /* 0x0000000dabab7c20 */ /* 0x000fe20008410000 */
[----:B------:R-:W-:Y:S01]  /*61e0*/  FMUL.FTZ R185, R5, R185 ;  /* 0x000000b905b97220 */ /* 0x000fe20000410000 */
[----:B------:R-:W-:Y:S01]  /*61f0*/  FMUL.FTZ R175, R175, UR13 ;  /* 0x0000000dafaf7c20 */ /* 0x000fe20008410000 */
[----:B------:R-:W-:-:S04]  /*6200*/  F2FP.BF16.F32.PACK_AB R108, R108, R167 ;  /* 0x000000a76c6c723e */ /* 0x000fc800000010ff */
        /* <DEDUP_REMOVED lines=9> */
[----:B------:R-:W-:Y:S01]  /*62a0*/  @P5 SHF.L.U32 R173, R42, 0x10, RZ ;  /* 0x000000102aad5819 */ /* 0x000fe200000006ff */
[----:B------:R-:W-:Y:S01]  /*62b0*/  HFMA2 R172, -RZ, RZ, 0, 0 ;  /* 0x00000000ffac7431 */ /* 0x000fe200000001ff */
[----:B------:R-:W-:Y:S01]  /*62c0*/  ISETP.GE.U32.AND.EX P2, PT, R131, 0x1000000, PT, P2 ;  /* 0x010000008300780c */ /* 0x000fe20003f46120 */
[----:B------:R-:W-:Y:S01]  /*62d0*/  FMUL.FTZ R130, R130, UR13 ;  /* 0x0000000d82827c20 */ /* 0x000fe20008410000 */
[----:B------:R-:W-:-:S03]  /*62e0*/  @P6 SHF.L.U32 R131, R14, 0x10, RZ ;  /* 0x000000100e836819 */ /* 0x000fc600000006ff */
[-C--:B------:R-:W-:Y:S01]  /*62f0*/  @P6 FMUL.FTZ R171, R109, R130.reuse ;  /* 0x000000826dab6220 */ /* 0x080fe20000410000 */
[----:B------:R-:W-:Y:S01]  /*6300*/  MOV R109, RZ ;  /* 0x000000ff006d7202 */ /* 0x000fe20000000f00 */
[----:B------:R-:W-:Y:S01]  /*6310*/  @P6 FMUL.FTZ R109, R131, R130 ;  /* 0x00000082836d6220 */ /* 0x000fe20000410000 */
[----:B------:R-:W-:Y:S01]  /*6320*/  FMUL.FTZ R131, R3, R178 ;  /* 0x000000b203837220 */ /* 0x000fe20000410000 */
[C---:B------:R-:W-:Y:S02]  /*6330*/  @P5 SHF.L.U32 R130, R110.reuse, 0x10, RZ ;  /* 0x000000106e825819 */ /* 0x040fe400000006ff */
[----:B------:R-:W-:Y:S01]  /*6340*/  @P4 PRMT R110, R110, 0x7632, R110 ;  /* 0x000076326e6e4816 */ /* 0x000fe2000000006e */
[----:B------:R-:W-:Y:S01]  /*6350*/  FMUL.FTZ R131, R131, UR13 ;  /* 0x0000000d83837c20 */ /* 0x000fe20008410000 */
[----:B------:R-:W-:Y:S02]  /*6360*/  @P2 SHF.L.U32 R178, R12, 0x10, RZ ;  /* 0x000000100cb22819 */ /* 0x000fe400000006ff */
[----:B------:R-:W-:Y:S01]  /*6370*/  @P4 SHF.L.U32 R110, R110, 0x10, RZ ;  /* 0x000000106e6e4819 */ /* 0x000fe200000006ff */
[-C--:B------:R-:W-:Y:S01]  /*6380*/  @P5 FMUL.FTZ R172, R130, R131.reuse ;  /* 0x0000008382ac5220 */ /* 0x080fe20000410000 */
[----:B------:R-:W-:Y:S01]  /*6390*/  MOV R130, RZ ;  /* 0x000000ff00827202 */ /* 0x000fe20000000f00 */
[----:B------:R-:W-:Y:S01]  /*63a0*/  @P5 FMUL.FTZ R130, R173, R131 ;  /* 0x00000083ad825220 */ /* 0x000fe20000410000 */
[----:B------:R-:W-:Y:S01]  /*63b0*/  FMUL.FTZ R131, R3, R180 ;  /* 0x000000b403837220 */ /* 0x000fe20000410000 */
[----:B------:R-:W-:Y:S01]  /*63c0*/  HFMA2 R173, -RZ, RZ, 0, 0 ;  /* 0x00000000ffad7431 */ /* 0x000fe200000001ff */
[----:B------:R-:W-:-:S02]  /*63d0*/  F2FP.BF16.F32.PACK_AB R109, R109, R182 ;  /* 0x000000b66d6d723e */ /* 0x000fc400000010ff */
[----:B------:R-:W-:-:S04]  /*63e0*/  FMUL.FTZ R131, R131, UR13 ;  /* 0x0000000d83837c20 */ /* 0x000fc80008410000 */
        /* <DEDUP_REMOVED lines=17> */
.L_x_8369:
        /* <DEDUP_REMOVED lines=17> */
[----:B------:R-:W-:Y:S02]  /*6610*/  FFMA.FTZ R153, R153, R125, R126 ;  /* 0x0000007d99997223 */ /* 0x000fe4000001007e */
[----:B------:R-:W-:Y:S01]  /*6620*/  FADD.FTZ R149, R151, -R149 ;  /* 0x8000009597957221 */ /* 0x000fe20000010000 */
[----:B------:R-:W-:Y:S01]  /*6630*/  FMUL.FTZ R92, R5, R143 ;  /* 0x0000008f055c7220 */ /* 0x000fe20000410000 */
[----:B------:R-:W-:-:S02]  /*6640*/  HFMA2 R143, -RZ, RZ, 0, 0 ;  /* 0x00000000ff8f7431 */ /* 0x000fc400000001ff */
[----:B------:R-:W-:Y:S01]  /*6650*/  FADD.FTZ R157, R157, -R153 ;  /* 0x800000999d9d7221 */ /* 0x000fe20000010000 */
[----:B------:R-:W0:Y:S01]  /*6660*/  @P2 LDC R94, c[0x0][0x408] ;  /* 0x00010200ff5e2b82 */ /* 0x000e220000000800 */
[-C--:B------:R-:W-:Y:S01]  /*6670*/  @P2 FMUL.FTZ R93, R92, R3.reuse ;  /* 0x000000035c5d2220 */ /* 0x080fe20000410000 */
[----:B-----5:R-:W-:Y:S01]  /*6680*/  @P2 SHF.L.U32 R95, R108, 0x10, RZ ;  /* 0x000000106c5f2819 */ /* 0x020fe200000006ff */
[----:B------:R-:W-:Y:S02]  /*6690*/  @P2 FMUL.FTZ R96, R92, R3 ;  /* 0x000000035c602220 */ /* 0x000fe40000410000 */
[----:B0-----:R-:W-:-:S03]  /*66a0*/  @P2 FMUL.FTZ R94, R93, R94 ;  /* 0x0000005e5d5e2220 */ /* 0x001fc60000410000 */
[----:B------:R-:W0:Y:S01]  /*66b0*/  @P2 LDC R93, c[0x0][0x408] ;  /* 0x00010200ff5d2b82 */ /* 0x000e220000000800 */
[----:B------:R-:W-:Y:S01]  /*66c0*/  @P2 FMUL.FTZ R130, R95, R94 ;  /* 0x0000005e5f822220 */ /* 0x000fe20000410000 */
[----:B------:R-:W-:-:S04]  /*66d0*/  FFMA.FTZ R95, R144, R125, R126 ;  /* 0x0000007d905f7223 */ /* 0x000fc8000001007e */
[----:B------:R-:W-:Y:S02]  /*66e0*/  FADD.FTZ R95, R155, -R95 ;  /* 0x8000005f9b5f7221 */ /* 0x000fe40000010000 */
[----:B------:R-:W1:Y:S01]  /*66f0*/  @P3 LDC R94, c[0x0][0x408] ;  /* 0x00010200ff5e3b82 */ /* 0x000e620000000800 */
[----:B------:R-:W-:Y:S02]  /*6700*/  HFMA2 R155, -RZ, RZ, 0, 0 ;  /* 0x00000000ff9b7431 */ /* 0x000fe400000001ff */
[----:B0-----:R-:W-:Y:S01]  /*6710*/  @P2 FMUL.FTZ R93, R96, R93 ;  /* 0x0000005d605d2220 */ /* 0x001fe20000410000 */
[----:B------:R-:W-:-:S05]  /*6720*/  @P2 SHF.L.U32 R96, R44, 0x10, RZ ;  /* 0x000000102c602819 */ /* 0x000fca00000006ff */
[----:B------:R-:W-:Y:S01]  /*6730*/  @P2 FMUL.FTZ R155, R93, R96 ;  /* 0x000000605d9b2220 */ /* 0x000fe20000410000 */
[----:B------:R-:W-:Y:S01]  /*6740*/  FMUL.FTZ R93, R5, R95 ;  /* 0x0000005f055d7220 */ /* 0x000fe20000410000 */
[----:B------:R-:W-:Y:S02]  /*6750*/  LOP3.LUT P2, RZ, R120, 0xff0000, RZ, 0xc0, !PT ;  /* 0x00ff000078ff7812 */ /* 0x000fe4000784c0ff */
[----:B------:R-:W-:Y:S01]  /*6760*/  @P3 PRMT R96, R108, 0x7632, R96 ;  /* 0x000076326c603816 */ /* 0x000fe20000000060 */
[CC--:B------:R-:W-:Y:S01]  /*6770*/  @P3 FMUL.FTZ R95, R93.reuse, R3.reuse ;  /* 0x000000035d5f3220 */ /* 0x0c0fe20000410000 */
[----:B------:R-:W-:Y:S01]  /*6780*/  @P3 FMUL.FTZ R97, R93, R3 ;  /* 0x000000035d613220 */ /* 0x000fe20000410000 */
[----:B------:R-:W-:Y:S02]  /*6790*/  MOV R108, RZ ;  /* 0x000000ff006c7202 */ /* 0x000fe40000000f00 */
[----:B-1----:R-:W-:Y:S01]  /*67a0*/  @P3 FMUL.FTZ R94, R95, R94 ;  /* 0x0000005e5f5e3220 */ /* 0x002fe20000410000 */
[----:B------:R-:W-:Y:S01]  /*67b0*/  @P3 SHF.L.U32 R96, R96, 0x10, RZ ;  /* 0x0000001060603819 */ /* 0x000fe200000006ff */
[----:B------:R-:W0:Y:S04]  /*67c0*/  @P3 LDC R95, c[0x0][0x408] ;  /* 0x00010200ff5f3b82 */ /* 0x000e280000000800 */
[----:B------:R-:W-:Y:S01]  /*67d0*/  @P3 FMUL.FTZ R131, R96, R94 ;  /* 0x0000005e60833220 */ /* 0x000fe20000410000 */
[----:B------:R-:W-:Y:S01]  /*67e0*/  FFMA.FTZ R94, R145, R125, R126 ;  /* 0x0000007d915e7223 */ /* 0x000fe2000001007e */
[----:B------:R-:W-:-:S02]  /*67f0*/  CS2R R144, SRZ ;  /* 0x0000000000907805 */ /* 0x000fc4000001ff00 */
[----:B------:R-:W1:Y:S01]  /*6800*/  @P2 LDC R96, c[0x0][0x408] ;  /* 0x00010200ff602b82 */ /* 0x000e620000000800 */
[----:B------:R-:W-:-:S04]  /*6810*/  FADD.FTZ R94, R148, -R94 ;  /* 0x8000005e945e7221 */ /* 0x000fc80000010000 */
        /* <DEDUP_REMOVED lines=15> */
[----:B------:R-:W-:Y:S01]  /*6910*/  FADD.FTZ R95, R156, -R95 ;  /* 0x8000005f9c5f7221 */ /* 0x000fe20000010000 */
[----:B------:R-:W-:Y:S02]  /*6920*/  MOV R156, RZ ;  /* 0x000000ff009c7202 */ /* 0x000fe40000000f00 */
        /* <DEDUP_REMOVED lines=10> */
[----:B------:R-:W-:Y:S01]  /*69d0*/  HFMA2 R109, -RZ, RZ, 0, 0 ;  /* 0x00000000ff6d7431 */ /* 0x000fe200000001ff */
[----:B------:R-:W0:Y:S02]  /*69e0*/  @P3 LDC R96, c[0x0][0x408] ;  /* 0x00010200ff603b82 */ /* 0x000e240000000800 */
[----:B0-----:R-:W-:Y:S01]  /*69f0*/  @P3 FMUL.FTZ R96, R97, R96 ;  /* 0x0000006061603220 */ /* 0x001fe20000410000 */
[----:B------:R-:W-:-:S05]  /*6a00*/  @P3 SHF.L.U32 R97, R18, 0x10, RZ ;  /* 0x0000001012613819 */ /* 0x000fca00000006ff */
[----:B------:R-:W-:Y:S01]  /*6a10*/  @P3 FMUL.FTZ R109, R96, R97 ;  /* 0x00000061606d3220 */ /* 0x000fe20000410000 */
[----:B------:R-:W-:Y:S01]  /*6a20*/  FMUL.FTZ R96, R5, R149 ;  /* 0x0000009505607220 */ /* 0x000fe20000410000 */
[----:B------:R-:W0:Y:S01]  /*6a30*/  @P2 LDC R97, c[0x0][0x408] ;  /* 0x00010200ff612b82 */ /* 0x000e220000000800 */
[----:B------:R-:W-:Y:S02]  /*6a40*/  MOV R149, RZ ;  /* 0x000000ff00957202 */ /* 0x000fe40000000f00 */
        /* <DEDUP_REMOVED lines=60> */
.L_x_8370:
[-CC-:B------:R-:W-:Y:S01]  /*6e10*/  FFMA.FTZ R143, R143, R125.reuse, R126.reuse ;  /* 0x0000007d8f8f7223 */ /* 0x180fe2000001007e */
[----:B------:R-:W-:Y:S01]  /*6e20*/  LOP3.LUT P2, RZ, R120, 0xff, RZ, 0xc0, !PT ;  /* 0x000000ff78ff7812 */ /* 0x000fe2000784c0ff */
[----:B------:R-:W-:Y:S01]  /*6e30*/  HFMA2 R130, -RZ, RZ, 0, 0 ;  /* 0x00000000ff827431 */ /* 0x000fe200000001ff */
[----:B------:R-:W-:Y:S01]  /*6e40*/  MOV R166, RZ ;  /* 0x000000ff00a67202 */ /* 0x000fe20000000f00 */
[----:B------:R-:W-:Y:S01]  /*6e50*/  FADD.FTZ R143, R147, -R143 ;  /* 0x8000008f938f7221 */ /* 0x000fe20000010000 */
[-CC-:B------:R-:W-:Y:S01]  /*6e60*/  FFMA.FTZ R144, R144, R125.reuse, R126.reuse ;  /* 0x0000007d90907223 */ /* 0x180fe2000001007e */
[--C-:B------:R-:W-:Y:S01]  /*6e70*/  FFMA.FTZ R145, R145, R125, R126.reuse ;  /* 0x0000007d91917223 */ /* 0x100fe2000001007e */
[----:B------:R-:W-:Y:S01]  /*6e80*/  LOP3.LUT P6, RZ, R120, 0xff000000, RZ, 0xc0, !PT ;  /* 0xff00000078ff7812 */ /* 0x000fe200078cc0ff */
[----:B------:R-:W-:Y:S01]  /*6e90*/  FMUL.FTZ R143, R5, R143 ;  /* 0x0000008f058f7220 */ /* 0x000fe20000410000 */
[-CC-:B------:R-:W-:Y:S01]  /*6ea0*/  FFMA.FTZ R146, R146, R125.reuse, R126.reuse ;  /* 0x0000007d92927223 */ /* 0x180fe2000001007e */
[----:B------:R-:W-:Y:S01]  /*6eb0*/  FADD.FTZ R145, R148, -R145 ;  /* 0x8000009194917221 */ /* 0x000fe20000010000 */
[----:B------:R-:W-:Y:S01]  /*6ec0*/  FFMA.FTZ R149, R149, R125, R126 ;  /* 0x0000007d95957223 */ /* 0x000fe2000001007e */
[----:B------:R-:W-:Y:S01]  /*6ed0*/  FMUL.FTZ R131, R3, R143 ;  /* 0x0000008f03837220 */ /* 0x000fe20000410000 */
[----:B------:R-:W-:Y:S01]  /*6ee0*/  FADD.FTZ R146, R156, -R146 ;  /* 0x800000929c927221 */ /* 0x000fe20000010000 */
[----:B-----5:R-:W-:Y:S01]  /*6ef0*/  @P2 SHF.L.U32 R143, R108, 0x10, RZ ;  /* 0x000000106c8f2819 */ /* 0x020fe200000006ff */
[----:B------:R-:W-:Y:S01]  /*6f00*/  FMUL.FTZ R145, R5, R145 ;  /* 0x0000009105917220 */ /* 0x000fe20000410000 */
[----:B------:R-:W-:Y:S01]  /*6f10*/  FMUL.FTZ R131, R131, UR13 ;  /* 0x0000000d83837c20 */ /* 0x000fe20008410000 */
[----:B------:R-:W-:Y:S01]  /*6f20*/  FMUL.FTZ R146, R5, R146 ;  /* 0x0000009205927220 */ /* 0x000fe20000410000 */
[----:B------:R-:W-:Y:S01]  /*6f30*/  LOP3.LUT P5, RZ, R121, 0xff, RZ, 0xc0, !PT ;  /* 0x000000ff79ff7812 */ /* 0x000fe200078ac0ff */
[----:B------:R-:W-:Y:S01]  /*6f40*/  FADD.FTZ R151, R151, -R149 ;  /* 0x8000009597977221 */ /* 0x000fe20000010000 */
[----:B------:R-:W-:Y:S01]  /*6f50*/  @P2 FMUL.FTZ R130, R143, R131 ;  /* 0x000000838f822220 */ /* 0x000fe20000410000 */
[----:B------:R-:W-:Y:S01]  /*6f60*/  @P2 SHF.L.U32 R143, R44, 0x10, RZ ;  /* 0x000000102c8f2819 */ /* 0x000fe200000006ff */
[----:B------:R-:W-:Y:S01]  /*6f70*/  FFMA.FTZ R153, R153, R125, R126 ;  /* 0x0000007d99997223 */ /* 0x000fe2000001007e */
[----:B------:R-:W-:Y:S01]  /*6f80*/  LOP3.LUT P4, RZ, R121, 0xff00, RZ, 0xc0, !PT ;  /* 0x0000ff0079ff7812 */ /* 0x000fe2000788c0ff */
[----:B------:R-:W-:Y:S01]  /*6f90*/  FMUL.FTZ R151, R5, R151 ;  /* 0x0000009705977220 */ /* 0x000fe20000410000 */
[----:B------:R-:W-:Y:S01]  /*6fa0*/  LOP3.LUT P3, RZ, R121, 0xff0000, RZ, 0xc0, !PT ;  /* 0x00ff000079ff7812 */ /* 0x000fe2000786c0ff */
[----:B------:R-:W-:Y:S01]  /*6fb0*/  @P2 FMUL.FTZ R166, R143, R131 ;  /* 0x000000838fa62220 */ /* 0x000fe20000410000 */
[----:B------:R-:W-:Y:S01]  /*6fc0*/  LOP3.LUT P2, RZ, R120, 0xff00, RZ, 0xc0, !PT ;  /* 0x0000ff0078ff7812 */ /* 0x000fe2000784c0ff */
[----:B------:R-:W-:Y:S01]  /*6fd0*/  FADD.FTZ R131, R155, -R144 ;  /* 0x800000909b837221 */ /* 0x000fe20000010000 */
[----:B------:R-:W-:Y:S01]  /*6fe0*/  MOV R155, RZ ;  /* 0x000000ff009b7202 */ /* 0x000fe20000000f00 */
[----:B------:R-:W-:Y:S01]  /*6ff0*/  FADD.FTZ R153, R157, -R153 ;  /* 0x800000999d997221 */ /* 0x000fe20000010000 */
[--C-:B------:R-:W-:Y:S01]  /*7000*/  FFMA.FTZ R150, R150, R125, R126.reuse ;  /* 0x0000007d96967223 */ /* 0x100fe2000001007e */
[C---:B------:R-:W-:Y:S01]  /*7010*/  FMUL.FTZ R131, R5.reuse, R131 ;  /* 0x0000008305837220 */ /* 0x040fe20000410000 */
[----:B------:R-:W-:Y:S01]  /*7020*/  FFMA.FTZ R154, R154, R125, R126 ;  /* 0x0000007d9a9a7223 */ /* 0x000fe2000001007e */
[----:B------:R-:W-:Y:S01]  /*7030*/  FMUL.FTZ R153, R5, R153 ;  /* 0x0000009905997220 */ /* 0x000fe20000410000 */
[----:B------:R-:W-:Y:S01]  /*7040*/  FADD.FTZ R152, R152, -R150 ;  /* 0x8000009698987221 */ /* 0x000fe20000010000 */
[----:B------:R-:W-:Y:S01]  /*7050*/  FMUL.FTZ R131, R3, R131 ;  /* 0x0000008303837220 */ /* 0x000fe20000410000 */
[----:B------:R-:W-:Y:S01]  /*7060*/  @P4 SHF.L.U32 R147, R17, 0x10, RZ ;  /* 0x0000001011934819 */ /* 0x000fe200000006ff */
[----:B------:R-:W-:Y:S01]  /*7070*/  FADD.FTZ R158, R158, -R154 ;  /* 0x8000009a9e9e7221 */ /* 0x000fe20000010000 */
        /* <DEDUP_REMOVED lines=8> */
[----:B------:R-:W-:Y:S01]  /*7100*/  @P3 SHF.L.U32 R150, R47, 0x10, RZ ;  /* 0x000000102f963819 */ /* 0x000fe200000006ff */
[----:B------:R-:W-:Y:S01]  /*7110*/  FMUL.FTZ R148, R148, UR13 ;  /* 0x0000000d94947c20 */ /* 0x000fe20008410000 */
[----:B------:R-:W-:Y:S01]  /*7120*/  @P3 SHF.L.U32 R149, R111, 0x10, RZ ;  /* 0x000000106f953819 */ /* 0x000fe200000006ff */
[-C--:B------:R-:W-:Y:S01]  /*7130*/  @P2 FMUL.FTZ R131, R108, R143.reuse ;  /* 0x0000008f6c832220 */ /* 0x080fe20000410000 */
[----:B------:R-:W-:Y:S01]  /*7140*/  MOV R108, RZ ;  /* 0x000000ff006c7202 */ /* 0x000fe20000000f00 */
[----:B------:R-:W-:Y:S01]  /*7150*/  @P2 FMUL.FTZ R108, R144, R143 ;  /* 0x0000008f906c2220 */ /* 0x000fe20000410000 */
[----:B------:R-:W-:Y:S01]  /*7160*/  LOP3.LUT P2, RZ, R120, 0xff0000, RZ, 0xc0, !PT ;  /* 0x00ff000078ff7812 */ /* 0x000fe2000784c0ff */
[----:B------:R-:W-:Y:S01]  /*7170*/  FMUL.FTZ R144, R3, R145 ;  /* 0x0000009103907220 */ /* 0x000fe20000410000 */
[----:B------:R-:W-:-:S02]  /*7180*/  HFMA2 R143, -RZ, RZ, 0, 0 ;  /* 0x00000000ff8f7431 */ /* 0x000fc400000001ff */
        /* <DEDUP_REMOVED lines=10> */
[----:B------:R-:W-:Y:S02]  /*7230*/  CS2R R144, SRZ ;  /* 0x0000000000907805 */ /* 0x000fe4000001ff00 */
[----:B------:R-:W-:Y:S01]  /*7240*/  @P5 SHF.L.U32 R146, R46, 0x10, RZ ;  /* 0x000000102e925819 */ /* 0x000fe200000006ff */
[----:B------:R-:W-:Y:S01]  /*7250*/  FMUL.FTZ R120, R120, UR13 ;  /* 0x0000000d78787c20 */ /* 0x000fe20008410000 */
[----:B------:R-:W-:Y:S02]  /*7260*/  ISETP.GE.U32.AND.EX P2, PT, R121, 0x1000000, PT, P2 ;  /* 0x010000007900780c */ /* 0x000fe40003f46120 */
[----:B------:R-:W-:Y:S01]  /*7270*/  @P6 SHF.L.U32 R121, R18, 0x10, RZ ;  /* 0x0000001012796819 */ /* 0x000fe200000006ff */
[----:B------:R-:W-:Y:S01]  /*7280*/  @P6 FMUL.FTZ R144, R109, R120 ;  /* 0x000000786d906220 */ /* 0x000fe20000410000 */
[----:B------:R-:W-:-:S03]  /*7290*/  HFMA2 R109, -RZ, RZ, 0, 0 ;  /* 0x00000000ff6d7431 */ /* 0x000fc600000001ff */
        /* <DEDUP_REMOVED lines=31> */
.L_x_8371:
        /* <DEDUP_REMOVED lines=11> */
[C---:B------:R-:W-:Y:S01]  /*7540*/  LOP3.LUT P2, RZ, R112.reuse, 0xff, RZ, 0xc0, !PT ;  /* 0x000000ff70ff7812 */ /* 0x040fe2000784c0ff */
[-CC-:B------:R-:W-:Y:S01]  /*7550*/  FFMA.FTZ R101, R101, R125.reuse, R126.reuse ;  /* 0x0000007d65657223 */ /* 0x180fe2000001007e */
[----:B------:R-:W-:Y:S01]  /*7560*/  LOP3.LUT P3, RZ, R112, 0xff00, RZ, 0xc0, !PT ;  /* 0x0000ff0070ff7812 */ /* 0x000fe2000786c0ff */
[-CC-:B------:R-:W-:Y:S01]  /*7570*/  FFMA.FTZ R103, R103, R125.reuse, R126.reuse ;  /* 0x0000007d67677223 */ /* 0x180fe2000001007e */
[----:B------:R-:W-:Y:S01]  /*7580*/  FFMA.FTZ R104, R104, R125, R126 ;  /* 0x0000007d68687223 */ /* 0x000fe2000001007e */
[----:B------:R-:W-:Y:S01]  /*7590*/  FADD.FTZ R101, R115, -R101 ;  /* 0x8000006573657221 */ /* 0x000fe20000010000 */
[----:B------:R-:W-:Y:S02]  /*75a0*/  HFMA2 R115, -RZ, RZ, 0, 0 ;  /* 0x00000000ff737431 */ /* 0x000fe400000001ff */
[----:B------:R-:W-:Y:S01]  /*75b0*/  FADD.FTZ R103, R116, -R103 ;  /* 0x8000006774677221 */ /* 0x000fe20000010000 */
[----:B------:R-:W-:Y:S02]  /*75c0*/  HFMA2 R116, -RZ, RZ, 0, 0 ;  /* 0x00000000ff747431 */ /* 0x000fe400000001ff */
[----:B------:R-:W-:Y:S01]  /*75d0*/  FMUL.FTZ R92, R5, R101 ;  /* 0x00000065055c7220 */ /* 0x000fe20000410000 */
[----:B------:R-:W-:Y:S01]  /*75e0*/  MOV R101, RZ ;  /* 0x000000ff00657202 */ /* 0x000fe20000000f00 */
[----:B------:R-:W-:Y:S01]  /*75f0*/  FADD.FTZ R119, R119, -R104 ;  /* 0x8000006877777221 */ /* 0x000fe20000010000 */
[----:B------:R-:W-:Y:S01]  /*7600*/  FFMA.FTZ R107, R107, R125, R126 ;  /* 0x0000007d6b6b7223 */ /* 0x000fe2000001007e */
[-C--:B------:R-:W-:Y:S01]  /*7610*/  @P2 FMUL.FTZ R93, R92, R3.reuse ;  /* 0x000000035c5d2220 */ /* 0x080fe20000410000 */
[----:B-----5:R-:W-:Y:S01]  /*7620*/  @P2 SHF.L.U32 R94, R108, 0x10, RZ ;  /* 0x000000106c5e2819 */ /* 0x020fe200000006ff */
[----:B------:R-:W-:Y:S01]  /*7630*/  @P2 FMUL.FTZ R95, R92, R3 ;  /* 0x000000035c5f2220 */ /* 0x000fe20000410000 */
[----:B------:R-:W-:Y:S01]  /*7640*/  @P3 PRMT R108, R108, 0x7632, R108 ;  /* 0x000076326c6c3816 */ /* 0x000fe2000000006c */
[----:B------:R-:W-:Y:S01]  /*7650*/  @P2 FMUL.FTZ R93, R93, UR13 ;  /* 0x0000000d5d5d2c20 */ /* 0x000fe20008410000 */
[----:B------:R-:W-:Y:S01]  /*7660*/  FADD.FTZ R107, R123, -R107 ;  /* 0x8000006b7b6b7221 */ /* 0x000fe20000010000 */
[----:B------:R-:W-:-:S02]  /*7670*/  FFMA.FTZ R114, R114, R125, R126 ;  /* 0x0000007d72727223 */ /* 0x000fc4000001007e */
[----:B------:R-:W-:Y:S01]  /*7680*/  @P2 FMUL.FTZ R115, R94, R93 ;  /* 0x0000005d5e732220 */ /* 0x000fe20000410000 */
[----:B------:R-:W-:Y:S01]  /*7690*/  FFMA.FTZ R93, R102, R125, R126 ;  /* 0x0000007d665d7223 */ /* 0x000fe2000001007e */
[----:B------:R-:W0:Y:S01]  /*76a0*/  @P2 LDC R94, c[0x0][0x408] ;  /* 0x00010200ff5e2b82 */ /* 0x000e220000000800 */
[----:B------:R-:W-:Y:S01]  /*76b0*/  MOV R102, RZ ;  /* 0x000000ff00667202 */ /* 0x000fe20000000f00 */
[----:B------:R-:W-:Y:S01]  /*76c0*/  FADD.FTZ R124, R124, -R114 ;  /* 0x800000727c7c7221 */ /* 0x000fe20000010000 */
[----:B------:R-:W-:Y:S01]  /*76d0*/  FADD.FTZ R93, R118, -R93 ;  /* 0x8000005d765d7221 */ /* 0x000fe20000010000 */
[----:B------:R-:W-:-:S03]  /*76e0*/  HFMA2 R114, -RZ, RZ, 0, 0 ;  /* 0x00000000ff727431 */ /* 0x000fc600000001ff */
[----:B------:R-:W-:Y:S01]  /*76f0*/  FMUL.FTZ R93, R5, R93 ;  /* 0x0000005d055d7220 */ /* 0x000fe20000410000 */
[----:B0-----:R-:W-:Y:S01]  /*7700*/  @P2 FMUL.FTZ R94, R95, R94 ;  /* 0x0000005e5f5e2220 */ /* 0x001fe20000410000 */
[----:B------:R-:W-:-:S05]  /*7710*/  @P2 SHF.L.U32 R95, R48, 0x10, RZ ;  /* 0x00000010305f2819 */ /* 0x000fca00000006ff */
[----:B------:R-:W-:Y:S01]  /*7720*/  @P2 FMUL.FTZ R101, R94, R95 ;  /* 0x0000005f5e652220 */ /* 0x000fe20000410000 */
[----:B------:R-:W-:Y:S01]  /*7730*/  @P3 FMUL.FTZ R95, R93, R3 ;  /* 0x000000035d5f3220 */ /* 0x000fe20000410000 */
[----:B------:R-:W0:Y:S01]  /*7740*/  @P3 LDC R94, c[0x0][0x408] ;  /* 0x00010200ff5e3b82 */ /* 0x000e220000000800 */
[----:B------:R-:W-:Y:S02]  /*7750*/  LOP3.LUT P2, RZ, R112, 0xff0000, RZ, 0xc0, !PT ;  /* 0x00ff000070ff7812 */ /* 0x000fe4000784c0ff */
[----:B0-----:R-:W-:Y:S01]  /*7760*/  @P3 FMUL.FTZ R94, R95, R94 ;  /* 0x0000005e5f5e3220 */ /* 0x001fe20000410000 */
[----:B------:R-:W-:Y:S01]  /*7770*/  @P3 SHF.L.U32 R95, R108, 0x10, RZ ;  /* 0x000000106c5f3819 */ /* 0x000fe200000006ff */
[----:B------:R-:W-:-:S04]  /*7780*/  HFMA2 R108, -RZ, RZ, 0, 0 ;  /* 0x00000000ff6c7431 */ /* 0x000fc800000001ff */
[----:B------:R-:W-:Y:S01]  /*7790*/  @P3 FMUL.FTZ R108, R95, R94 ;  /* 0x0000005e5f6c3220 */ /* 0x000fe20000410000 */
[----:B------:R-:W-:Y:S01]  /*77a0*/  @P3 FMUL.FTZ R95, R93, R3 ;  /* 0x000000035d5f3220 */ /* 0x000fe20000410000 */
[----:B------:R-:W0:Y:S03]  /*77b0*/  @P3 LDC R94, c[0x0][0x408] ;  /* 0x00010200ff5e3b82 */ /* 0x000e260000000800 */
[----:B0-----:R-:W-:Y:S01]  /*77c0*/  @P3 FMUL.FTZ R94, R95, R94 ;  /* 0x0000005e5f5e3220 */ /* 0x001fe20000410000 */
[----:B------:R-:W-:-:S05]  /*77d0*/  @P3 SHF.L.U32 R95, R23, 0x10, RZ ;  /* 0x00000010175f3819 */ /* 0x000fca00000006ff */
[----:B------:R-:W-:Y:S01]  /*77e0*/  @P3 FMUL.FTZ R102, R94, R95 ;  /* 0x0000005f5e663220 */ /* 0x000fe20000410000 */
[----:B------:R-:W-:Y:S01]  /*77f0*/  FMUL.FTZ R94, R5, R103 ;  /* 0x00000067055e7220 */ /* 0x000fe20000410000 */
[----:B------:R-:W0:Y:S01]  /*7800*/  @P2 LDC R95, c[0x0][0x408] ;  /* 0x00010200ff5f2b82 */ /* 0x000e220000000800 */
[----:B------:R-:W-:Y:S02]  /*7810*/  MOV R103, RZ ;  /* 0x000000ff00677202 */ /* 0x000fe40000000f00 */
[----:B------:R-:W-:Y:S01]  /*7820*/  @P2 FMUL.FTZ R96, R94, R3 ;  /* 0x000000035e602220 */ /* 0x000fe20000410000 */
[----:B------:R-:W-:-:S03]  /*7830*/  LOP3.LUT P3, RZ, R113, 0xff0000, RZ, 0xc0, !PT ;  /* 0x00ff000071ff7812 */ /* 0x000fc6000786c0ff */
        /* <DEDUP_REMOVED lines=9> */
[----:B------:R-:W-:Y:S01]  /*78d0*/  FMUL.FTZ R95, R5, R119 ;  /* 0x00000077055f7220 */ /* 0x000fe20000410000 */
[----:B------:R-:W-:-:S11]  /*78e0*/  CS2R R118, SRZ ;  /* 0x0000000000767805 */ /* 0x000fd6000001ff00 */
[----:B------:R-:W0:Y:S01]  /*78f0*/  @P2 LDC R96, c[0x0][0x408] ;  /* 0x00010200ff602b82 */ /* 0x000e220000000800 */
[----:B------:R-:W-:Y:S01]  /*7900*/  @P2 FMUL.FTZ R97, R95, R3 ;  /* 0x000000035f612220 */ /* 0x000fe20000410000 */
[----:B------:R-:W-:-:S03]  /*7910*/  @P2 PRMT R109, R109, 0x7632, R109 ;  /* 0x000076326d6d2816 */ /* 0x000fc6000000006d */
        /* <DEDUP_REMOVED lines=9> */
[----:B------:R-:W-:Y:S01]  /*79b0*/  LOP3.LUT P2, RZ, R113, 0xff, RZ, 0xc0, !PT ;  /* 0x000000ff71ff7812 */ /* 0x000fe2000784c0ff */
[-CC-:B------:R-:W-:Y:S01]  /*79c0*/  FFMA.FTZ R96, R105, R125.reuse, R126.reuse ;  /* 0x0000007d69607223 */ /* 0x180fe2000001007e */
[----:B------:R-:W-:Y:S01]  /*79d0*/  FFMA.FTZ R97, R106, R125, R126 ;  /* 0x0000007d6a617223 */ /* 0x000fe2000001007e */
[----:B------:R-:W-:Y:S02]  /*79e0*/  HFMA2 R106, -RZ, RZ, 0, 0 ;  /* 0x00000000ff6a7431 */ /* 0x000fe400000001ff */
[----:B------:R-:W-:Y:S01]  /*79f0*/  FADD.FTZ R96, R117, -R96 ;  /* 0x8000006075607221 */ /* 0x000fe20000010000 */
[----:B------:R-:W-:Y:S01]  /*7a00*/  MOV R117, RZ ;  /* 0x000000ff00757202 */ /* 0x000fe20000000f00 */
[----:B------:R-:W-:Y:S02]  /*7a10*/  FADD.FTZ R97, R122, -R97 ;  /* 0x800000617a617221 */ /* 0x000fe40000010000 */
[----:B------:R-:W-:-:S02]  /*7a20*/  FMUL.FTZ R96, R5, R96 ;  /* 0x0000006005607220 */ /* 0x000fc40000410000 */
[----:B------:R-:W-:Y:S02]  /*7a30*/  FMUL.FTZ R97, R5, R97 ;  /* 0x0000006105617220 */ /* 0x000fe40000410000 */
[----:B------:R-:W0:Y:S01]  /*7a40*/  @P2 LDC R98, c[0x0][0x408] ;  /* 0x00010200ff622b82 */ /* 0x000e220000000800 */
[----:B------:R-:W-:-:S04]  /*7a50*/  @P2 FMUL.FTZ R99, R96, R3 ;  /* 0x0000000360632220 */ /* 0x000fc80000410000 */
        /* <DEDUP_REMOVED lines=8> */
[----:B------:R-:W-:-:S13]  /*7ae0*/  LOP3.LUT P2, RZ, R113, 0xff00, RZ, 0xc0, !PT ;  /* 0x0000ff0071ff7812 */ /* 0x000fda000784c0ff */
[----:B------:R-:W0:Y:S01]  /*7af0*/  @P2 LDC R98, c[0x0][0x408] ;  /* 0x00010200ff622b82 */ /* 0x000e220000000800 */
[----:B------:R-:W-:Y:S01]  /*7b00*/  @P2 FMUL.FTZ R99, R97, R3 ;  /* 0x0000000361632220 */ /* 0x000fe20000410000 */
[----:B------:R-:W-:-:S03]  /*7b10*/  @P2 PRMT R110, R110, 0x7632, R110 ;  /* 0x000076326e6e2816 */ /* 0x000fc6000000006e */
[----:B0-----:R-:W-:Y:S01]  /*7b20*/  @P2 FMUL.FTZ R98, R99, R98 ;  /* 0x0000006263622220 */ /* 0x001fe20000410000 */
[----:B------:R-:W-:Y:S02]  /*7b30*/  @P2 SHF.L.U32 R99, R110, 0x10, RZ ;  /* 0x000000106e632819 */ /* 0x000fe400000006ff */
[----:B------:R-:W-:-:S03]  /*7b40*/  MOV R110, RZ ;  /* 0x000000ff006e7202 */ /* 0x000fc60000000f00 */
        /* <DEDUP_REMOVED lines=8> */
[----:B------:R-:W-:Y:S02]  /*7bd0*/  ISETP.GE.U32.AND P2, PT, R112, RZ, PT ;  /* 0x000000ff7000720c */ /* 0x000fe40003f46070 */
[----:B------:R-:W-:Y:S01]  /*7be0*/  @P3 FMUL.FTZ R104, R98, R3 ;  /* 0x0000000362683220 */ /* 0x000fe20000410000 */
[----:B------:R-:W-:Y:S02]  /*7bf0*/  MOV R107, RZ ;  /* 0x000000ff006b7202 */ /* 0x000fe40000000f00 */
[----:B------:R-:W-:Y:S02]  /*7c00*/  ISETP.GE.U32.AND.EX P2, PT, R113, 0x1000000, PT, P2 ;  /* 0x010000007100780c */ /* 0x000fe40003f46120 */
[----:B------:R-:W-:Y:S01]  /*7c10*/  F2FP.BF16.F32.PACK_AB R106, R119, R106 ;  /* 0x0000006a776a723e */ /* 0x000fe200000010ff */
[----:B0-----:R-:W-:Y:S01]  /*7c20*/  @P3 FMUL.FTZ R99, R104, R99 ;  /* 0x0000006368633220 */ /* 0x001fe20000410000 */
[----:B------:R-:W-:-:S05]  /*7c30*/  @P3 SHF.L.U32 R104, R111, 0x10, RZ ;  /* 0x000000106f683819 */ /* 0x000fca00000006ff */
[----:B------:R-:W-:Y:S01]  /*7c40*/  @P3 FMUL.FTZ R114, R104, R99 ;  /* 0x0000006368723220 */ /* 0x000fe20000410000 */
[----:B------:R-:W-:Y:S01]  /*7c50*/  FMUL.FTZ R99, R5, R124 ;  /* 0x0000007c05637220 */ /* 0x000fe20000410000 */
[----:B------:R-:W0:Y:S01]  /*7c60*/  @P3 LDC R104, c[0x0][0x408] ;  /* 0x00010200ff683b82 */ /* 0x000e220000000800 */
[-C--:B------:R-:W-:Y:S02]  /*7c70*/  @P3 FMUL.FTZ R5, R98, R3.reuse ;  /* 0x0000000362053220 */ /* 0x080fe40000410000 */
[----:B------:R-:W-:Y:S01]  /*7c80*/  FMUL.FTZ R105, R99, R3 ;  /* 0x0000000363697220 */ /* 0x000fe20000410000 */
[----:B------:R-:W-:-:S03]  /*7c90*/  MOV R3, RZ ;  /* 0x000000ff00037202 */ /* 0x000fc60000000f00 */
[----:B------:R-:W-:Y:S01]  /*7ca0*/  FMUL.FTZ R105, R105, UR13 ;  /* 0x0000000d69697c20 */ /* 0x000fe20008410000 */
[----:B0-----:R-:W-:Y:S01]  /*7cb0*/  @P3 FMUL.FTZ R104, R5, R104 ;  /* 0x0000006805683220 */ /* 0x001fe20000410000 */
[----:B------:R-:W-:-:S05]  /*7cc0*/  @P3 SHF.L.U32 R5, R51, 0x10, RZ ;  /* 0x0000001033053819 */ /* 0x000fca00000006ff */
[----:B------:R-:W-:Y:S01]  /*7cd0*/  @P3 FMUL.FTZ R107, R104, R5 ;  /* 0x00000005686b3220 */ /* 0x000fe20000410000 */
[----:B------:R-:W-:Y:S01]  /*7ce0*/  @P2 PRMT R104, R111, 0x7632, R104 ;  /* 0x000076326f682816 */ /* 0x000fe20000000068 */
[----:B------:R-:W-:Y:S01]  /*7cf0*/  HFMA2 R5, -RZ, RZ, 0, 0 ;  /* 0x00000000ff057431 */ /* 0x000fe200000001ff */
[----:B------:R-:W-:Y:S02]  /*7d00*/  @P2 SHF.L.U32 R111, R20, 0x10, RZ ;  /* 0x00000010146f2819 */ /* 0x000fe400000006ff */
[----:B------:R-:W-:-:S03]  /*7d10*/  @P2 SHF.L.U32 R104, R104, 0x10, RZ ;  /* 0x0000001068682819 */ /* 0x000fc600000006ff */
[C---:B------:R-:W-:Y:S02]  /*7d20*/  @P2 FMUL.FTZ R5, R105.reuse, R111 ;  /* 0x0000006f69052220 */ /* 0x040fe40000410000 */
[----:B------:R-:W-:Y:S01]  /*7d30*/  @P2 FMUL.FTZ R3, R105, R104 ;  /* 0x0000006869032220 */ /* 0x000fe20000410000 */
[----:B------:R-:W-:Y:S02]  /*7d40*/  F2FP.BF16.F32.PACK_AB R104, R102, R101 ;  /* 0x000000656668723e */ /* 0x000fe400000010ff */
[----:B------:R-:W-:Y:S02]  /*7d50*/  F2FP.BF16.F32.PACK_AB R105, R118, R103 ;  /* 0x000000677669723e */ /* 0x000fe400000010ff */
[----:B------:R-:W-:Y:S01]  /*7d60*/  F2FP.BF16.F32.PACK_AB R107, R5, R107 ;  /* 0x0000006b056b723e */ /* 0x000fe200000010ff */
[----:B------:R-:W-:Y:S06]  /*7d70*/  BRA `(.L_x_8373) ;  /* 0x0000000400a47947 */ /* 0x000fec0003800000 */
.L_x_8372:
[-CC-:B------:R-:W-:Y:S01]  /*7d80*/  FFMA.FTZ R101, R101, R125.reuse, R126.reuse ;  /* 0x0000007d65657223 */ /* 0x180fe2000001007e */
[----:B------:R-:W-:Y:S01]  /*7d90*/  LOP3.LUT P2, RZ, R112, 0xff, RZ, 0xc0, !PT ;  /* 0x000000ff70ff7812 */ /* 0x000fe2000784c0ff */
[-CC-:B------:R-:W-:Y:S01]  /*7da0*/  FFMA.FTZ R102, R102, R125.reuse, R126.reuse ;  /* 0x0000007d66667223 */ /* 0x180fe2000001007e */
[----:B------:R-:W-:Y:S01]  /*7db0*/  FFMA.FTZ R103, R103, R125, R126 ;  /* 0x0000007d67677223 */ /* 0x000fe2000001007e */
[----:B------:R-:W-:Y:S01]  /*7dc0*/  FADD.FTZ R101, R115, -R101 ;  /* 0x8000006573657221 */ /* 0x000fe20000010000 */
[----:B------:R-:W-:Y:S02]  /*7dd0*/  HFMA2 R115, -RZ, RZ, 0, 0 ;  /* 0x00000000ff737431 */ /* 0x000fe400000001ff */
[----:B------:R-:W-:Y:S01]  /*7de0*/  FADD.FTZ R102, R118, -R102 ;  /* 0x8000006676667221 */ /* 0x000fe20000010000 */
[----:B------:R-:W-:Y:S01]  /*7df0*/  FADD.FTZ R103, R116, -R103 ;  /* 0x8000006774677221 */ /* 0x000fe20000010000 */
[----:B------:R-:W-:Y:S01]  /*7e00*/  FMUL.FTZ R101, R5, R101 ;  /* 0x0000006505657220 */ /* 0x000fe20000410000 */
[----:B------:R-:W-:-:S02]  /*7e10*/  HFMA2 R116, -RZ, RZ, 0, 0 ;  /* 0x00000000ff747431 */ /* 0x000fc400000001ff */
[C---:B------:R-:W-:Y:S01]  /*7e20*/  FMUL.FTZ R102, R5.reuse, R102 ;  /* 0x0000006605667220 */ /* 0x040fe20000410000 */
[----:B------:R-:W-:Y:S01]  /*7e30*/  FMUL.FTZ R103, R5, R103 ;  /* 0x0000006705677220 */ /* 0x000fe20000410000 */
[C---:B------:R-:W-:Y:S01]  /*7e40*/  FMUL.FTZ R101, R3.reuse, R101 ;  /* 0x0000006503657220 */ /* 0x040fe20000410000 */
[----:B------:R-:W-:Y:S01]  /*7e50*/  FFMA.FTZ R104, R104, R125, R126 ;  /* 0x0000007d68687223 */ /* 0x000fe2000001007e */
[----:B------:R-:W-:Y:S01]  /*7e60*/  @P2 SHF.L.U32 R121, R48, 0x10, RZ ;  /* 0x0000001030792819 */ /* 0x000fe200000006ff */
[----:B------:R-:W-:Y:S01]  /*7e70*/  FMUL.FTZ R118, R3, R102 ;  /* 0x0000006603767220 */ /* 0x000fe20000410000 */
[----:B------:R-:W-:Y:S01]  /*7e80*/  FMUL.FTZ R120, R101, UR13 ;  /* 0x0000000d65787c20 */ /* 0x000fe20008410000 */
[----:B-----5:R-:W-:Y:S01]  /*7e90*/  @P2 SHF.L.U32 R101, R108, 0x10, RZ ;  /* 0x000000106c652819 */ /* 0x020fe200000006ff */
[----:B------:R-:W-:Y:S01]  /*7ea0*/  FMUL.FTZ R103, R3, R103 ;  /* 0x0000006703677220 */ /* 0x000fe20000410000 */
[----:B------:R-:W-:Y:S01]  /*7eb0*/  FMUL.FTZ R118, R118, UR13 ;  /* 0x0000000d76767c20 */ /* 0x000fe20008410000 */
[----:B------:R-:W-:Y:S01]  /*7ec0*/  FADD.FTZ R104, R119, -R104 ;  /* 0x8000006877687221 */ /* 0x000fe20000010000 */
[-CC-:B------:R-:W-:Y:S01]  /*7ed0*/  FFMA.FTZ R105, R105, R125.reuse, R126.reuse ;  /* 0x0000007d69697223 */ /* 0x180fe2000001007e */
[-C--:B------:R-:W-:Y:S01]  /*7ee0*/  @P2 FMUL.FTZ R115, R101, R120.reuse ;  /* 0x0000007865732220 */ /* 0x080fe20000410000 */
[----:B------:R-:W-:Y:S01]  /*7ef0*/  MOV R101, RZ ;  /* 0x000000ff00657202 */ /* 0x000fe20000000f00 */
[----:B------:R-:W-:Y:S01]  /*7f00*/  @P2 FMUL.FTZ R101, R121, R120 ;  /* 0x0000007879652220 */ /* 0x000fe20000410000 */
[----:B------:R-:W-:Y:S01]  /*7f10*/  LOP3.LUT P2, RZ, R112, 0xff00, RZ, 0xc0, !PT ;  /* 0x0000ff0070ff7812 */ /* 0x000fe2000784c0ff */
[----:B------:R-:W-:Y:S01]  /*7f20*/  FMUL.FTZ R104, R5, R104 ;  /* 0x0000006805687220 */ /* 0x000fe20000410000 */
[----:B------:R-:W-:Y:S01]  /*7f30*/  FADD.FTZ R105, R117, -R105 ;  /* 0x8000006975697221 */ /* 0x000fe20000010000 */
[----:B------:R-:W-:Y:S01]  /*7f40*/  LOP3.LUT P3, RZ, R113, 0xff00, RZ, 0xc0, !PT ;  /* 0x0000ff0071ff7812 */ /* 0x000fe2000786c0ff */
[----:B------:R-:W-:Y:S01]  /*7f50*/  FFMA.FTZ R106, R106, R125, R126 ;  /* 0x0000007d6a6a7223 */ /* 0x000fe2000001007e */
[----:B------:R-:W-:-:S02]  /*7f60*/  HFMA2 R117, -RZ, RZ, 0, 0 ;  /* 0x00000000ff757431 */ /* 0x000fc400000001ff */
[----:B------:R-:W-:Y:S01]  /*7f70*/  FMUL.FTZ R105, R5, R105 ;  /* 0x0000006905697220 */ /* 0x000fe20000410000 */
[----:B------:R-:W-:Y:S01]  /*7f80*/  FFMA.FTZ R107, R107, R125, R126 ;  /* 0x0000007d6b6b7223 */ /* 0x000fe2000001007e */
[----:B------:R-:W-:Y:S01]  /*7f90*/  FADD.FTZ R106, R122, -R106 ;  /* 0x8000006a7a6a7221 */ /* 0x000fe20000010000 */
[----:B------:R-:W-:Y:S01]  /*7fa0*/  LOP3.LUT P4, RZ, R113, 0xff0000, RZ, 0xc0, !PT ;  /* 0x00ff000071ff7812 */ /* 0x000fe2000788c0ff */
[----:B------:R-:W-:Y:S01]  /*7fb0*/  FMUL.FTZ R105, R3, R105 ;  /* 0x0000006903697220 */ /* 0x000fe20000410000 */
[----:B------:R-:W-:Y:S01]  /*7fc0*/  FADD.FTZ R107, R123, -R107 ;  /* 0x8000006b7b6b7221 */ /* 0x000fe20000010000 */
[----:B------:R-:W-:Y:S01]  /*7fd0*/  FMUL.FTZ R106, R5, R106 ;  /* 0x0000006a056a7220 */ /* 0x000fe20000410000 */
[----:B------:R-:W-:Y:S01]  /*7fe0*/  @P2 PRMT R108, R108, 0x7632, R108 ;  /* 0x000076326c6c2816 */ /* 0x000fe2000000006c */
[----:B------:R-:W-:Y:S01]  /*7ff0*/  FFMA.FTZ R114, R114, R125, R126 ;  /* 0x0000007d72727223 */ /* 0x000fe2000001007e */
[----:B------:R-:W-:Y:S01]  /*8000*/  @P2 SHF.L.U32 R120, R23, 0x10, RZ ;  /* 0x0000001017782819 */ /* 0x000fe200000006ff */
[----:B------:R-:W-:Y:S01]  /*8010*/  FMUL.FTZ R107, R5, R107 ;  /* 0x0000006b056b7220 */ /* 0x000fe20000410000 */
[----:B------:R-:W-:Y:S01]  /*8020*/  @P2 SHF.L.U32 R102, R108, 0x10, RZ ;  /* 0x000000106c662819 */ /* 0x000fe200000006ff */
[----:B------:R-:W-:-:S02]  /*8030*/  HFMA2 R108, -RZ, RZ, 0, 0 ;  /* 0x00000000ff6c7431 */ /* 0x000fc400000001ff */
[----:B------:R-:W-:Y:S01]  /*8040*/  FADD.FTZ R114, R124, -R114 ;  /* 0x800000727c727221 */ /* 0x000fe20000010000 */
[----:B------:R-:W-:-:S03]  /*8050*/  FMUL.FTZ R107, R3, R107 ;  /* 0x0000006b036b7220 */ /* 0x000fc60000410000 */
[----:B------:R-:W-:Y:S01]  /*8060*/  FMUL.FTZ R5, R5, R114 ;  /* 0x0000007205057220 */ /* 0x000fe20000410000 */
[-C--:B------:R-:W-:Y:S01]  /*8070*/  @P2 FMUL.FTZ R108, R102, R118.reuse ;  /* 0x00000076666c2220 */ /* 0x080fe20000410000 */
[----:B------:R-:W-:Y:S01]  /*8080*/  MOV R102, RZ ;  /* 0x000000ff00667202 */ /* 0x000fe20000000f00 */
[----:B------:R-:W-:Y:S01]  /*8090*/  @P2 FMUL.FTZ R102, R120, R118 ;  /* 0x0000007678662220 */ /* 0x000fe20000410000 */
[----:B------:R-:W-:Y:S01]  /*80a0*/  LOP3.LUT P2, RZ, R112, 0xff0000, RZ, 0xc0, !PT ;  /* 0x00ff000070ff7812 */ /* 0x000fe2000784c0ff */
[----:B------:R-:W-:Y:S01]  /*80b0*/  FMUL.FTZ R118, R103, UR13 ;  /* 0x0000000d67767c20 */ /* 0x000fe20008410000 */
[----:B------:R-:W-:Y:S02]  /*80c0*/  HFMA2 R114, -RZ, RZ, 0, 0 ;  /* 0x00000000ff727431 */ /* 0x000fe400000001ff */
[----:B------:R-:W-:-:S09]  /*80d0*/  FMUL.FTZ R5, R3, R5 ;  /* 0x0000000503057220 */ /* 0x000fd20000410000 */
[----:B------:R-:W-:Y:S02]  /*80e0*/  @P2 SHF.L.U32 R103, R109, 0x10, RZ ;  /* 0x000000106d672819 */ /* 0x000fe400000006ff */
[----:B------:R-:W-:-:S03]  /*80f0*/  @P2 SHF.L.U32 R120, R49, 0x10, RZ ;  /* 0x0000001031782819 */ /* 0x000fc600000006ff */
[-C--:B------:R-:W-:Y:S01]  /*8100*/  @P2 FMUL.FTZ R116, R103, R118.reuse ;  /* 0x0000007667742220 */ /* 0x080fe20000410000 */
[----:B------:R-:W-:Y:S01]  /*8110*/  MOV R103, RZ ;  /* 0x000000ff00677202 */ /* 0x000fe20000000f00 */
[----:B------:R-:W-:Y:S01]  /*8120*/  @P2 FMUL.FTZ R103, R120, R118 ;  /* 0x0000007678672220 */ /* 0x000fe20000410000 */
[----:B------:R-:W-:Y:S01]  /*8130*/  LOP3.LUT P2, RZ, R112, 0xff000000, RZ, 0xc0, !PT ;  /* 0xff00000070ff7812 */ /* 0x000fe2000784c0ff */
[----:B------:R-:W-:-:S04]  /*8140*/  FMUL.FTZ R118, R3, R104 ;  /* 0x0000006803767220 */ /* 0x000fc80000410000 */
[----:B------:R-:W-:-:S08]  /*8150*/  FMUL.FTZ R118, R118, UR13 ;  /* 0x0000000d76767c20 */ /* 0x000fd00008410000 */
[----:B------:R-:W-:Y:S02]  /*8160*/  @P2 PRMT R109, R109, 0x7632, R109 ;  /* 0x000076326d6d2816 */ /* 0x000fe4000000006d */
[----:B------:R-:W-:Y:S02]  /*8170*/  @P2 SHF.L.U32 R119, R22, 0x10, RZ ;  /* 0x0000001016772819 */ /* 0x000fe400000006ff */
[----:B------:R-:W-:Y:S01]  /*8180*/  @P2 SHF.L.U32 R104, R109, 0x10, RZ ;  /* 0x000000106d682819 */ /* 0x000fe200000006ff */
[----:B------:R-:W-:-:S04]  /*8190*/  HFMA2 R109, -RZ, RZ, 0, 0 ;  /* 0x00000000ff6d7431 */ /* 0x000fc800000001ff */
[-C--:B------:R-:W-:Y:S01]  /*81a0*/  @P2 FMUL.FTZ R109, R104, R118.reuse ;  /* 0x00000076686d2220 */ /* 0x080fe20000410000 */
[----:B------:R-:W-:Y:S01]  /*81b0*/  MOV R104, RZ ;  /* 0x000000ff00687202 */ /* 0x000fe20000000f00 */
[----:B------:R-:W-:Y:S01]  /*81c0*/  @P2 FMUL.FTZ R104, R119, R118 ;  /* 0x0000007677682220 */ /* 0x000fe20000410000 */
[----:B------:R-:W-:Y:S01]  /*81d0*/  LOP3.LUT P2, RZ, R113, 0xff, RZ, 0xc0, !PT ;  /* 0x000000ff71ff7812 */ /* 0x000fe2000784c0ff */
[----:B------:R-:W-:-:S12]  /*81e0*/  FMUL.FTZ R118, R105, UR13 ;  /* 0x0000000d69767c20 */ /* 0x000fd80008410000 */
        /* <DEDUP_REMOVED lines=8> */
[----:B------:R-:W-:Y:S01]  /*8270*/  @P3 SHF.L.U32 R106, R110, 0x10, RZ ;  /* 0x000000106e6a3819 */ /* 0x000fe200000006ff */
[----:B------:R-:W-:Y:S01]  /*8280*/  HFMA2 R110, -RZ, RZ, 0, 0 ;  /* 0x00000000ff6e7431 */ /* 0x000fe200000001ff */
[----:B------:R-:W-:Y:S01]  /*8290*/  ISETP.GE.U32.AND.EX P2, PT, R113, 0x1000000, PT, P2 ;  /* 0x010000007100780c */ /* 0x000fe20003f46120 */
[----:B------:R-:W-:Y:S01]  /*82a0*/  FMUL.FTZ R112, R112, UR13 ;  /* 0x0000000d70707c20 */ /* 0x000fe20008410000 */
[----:B------:R-:W-:-:S02]  /*82b0*/  @P3 SHF.L.U32 R113, R21, 0x10, RZ ;  /* 0x0000001015713819 */ /* 0x000fc400000006ff */
[----:B------:R-:W-:Y:S01]  /*82c0*/  MOV R3, RZ ;  /* 0x000000ff00037202 */ /* 0x000fe20000000f00 */
[-C--:B------:R-:W-:Y:S01]  /*82d0*/  @P3 FMUL.FTZ R110, R106, R112.reuse ;  /* 0x000000706a6e3220 */ /* 0x080fe20000410000 */
[----:B------:R-:W-:Y:S01]  /*82e0*/  MOV R106, RZ ;  /* 0x000000ff006a7202 */ /* 0x000fe20000000f00 */
[----:B------:R-:W-:Y:S01]  /*82f0*/  @P3 FMUL.FTZ R106, R113, R112 ;  /* 0x00000070716a3220 */ /* 0x000fe20000410000 */
[----:B------:R-:W-:Y:S01]  /*8300*/  FMUL.FTZ R112, R107, UR13 ;  /* 0x0000000d6b707c20 */ /* 0x000fe20008410000 */
[----:B------:R-:W-:Y:S02]  /*8310*/  @P4 SHF.L.U32 R107, R111, 0x10, RZ ;  /* 0x000000106f6b4819 */ /* 0x000fe400000006ff */
[----:B------:R-:W-:Y:S02]  /*8320*/  @P4 SHF.L.U32 R113, R51, 0x10, RZ ;  /* 0x0000001033714819 */ /* 0x000fe400000006ff */
[----:B------:R-:W-:Y:S01]  /*8330*/  @P2 PRMT R111, R111, 0x7632, R111 ;  /* 0x000076326f6f2816 */ /* 0x000fe2000000006f */
[-C--:B------:R-:W-:Y:S01]  /*8340*/  @P4 FMUL.FTZ R114, R107, R112.reuse ;  /* 0x000000706b724220 */ /* 0x080fe20000410000 */
[----:B------:R-:W-:Y:S01]  /*8350*/  MOV R107, RZ ;  /* 0x000000ff006b7202 */ /* 0x000fe20000000f00 */
[----:B------:R-:W-:Y:S01]  /*8360*/  @P4 FMUL.FTZ R107, R113, R112 ;  /* 0x00000070716b4220 */ /* 0x000fe20000410000 */
[----:B------:R-:W-:Y:S01]  /*8370*/  FMUL.FTZ R112, R5, UR13 ;  /* 0x0000000d05707c20 */ /* 0x000fe20008410000 */
[----:B------:R-:W-:Y:S01]  /*8380*/  HFMA2 R5, -RZ, RZ, 0, 0 ;  /* 0x00000000ff057431 */ /* 0x000fe200000001ff */
[----:B------:R-:W-:-:S02]  /*8390*/  @P2 SHF.L.U32 R113, R20, 0x10, RZ ;  /* 0x0000001014712819 */ /* 0x000fc400000006ff */
[----:B------:R-:W-:Y:S02]  /*83a0*/  @P2 SHF.L.U32 R111, R111, 0x10, RZ ;  /* 0x000000106f6f2819 */ /* 0x000fe400000006ff */
[----:B------:R-:W-:Y:S01]  /*83b0*/  F2FP.BF16.F32.PACK_AB R106, R106, R105 ;  /* 0x000000696a6a723e */ /* 0x000fe200000010ff */
[-C--:B------:R-:W-:Y:S01]  /*83c0*/  @P2 FMUL.FTZ R5, R113, R112.reuse ;  /* 0x0000007071052220 */ /* 0x080fe20000410000 */
[----:B------:R-:W-:Y:S01]  /*83d0*/  F2FP.BF16.F32.PACK_AB R105, R104, R103 ;  /* 0x000000676869723e */ /* 0x000fe200000010ff */
[----:B------:R-:W-:Y:S01]  /*83e0*/  @P2 FMUL.FTZ R3, R111, R112 ;  /* 0x000000706f032220 */ /* 0x000fe20000410000 */
[----:B------:R-:W-:Y:S02]  /*83f0*/  F2FP.BF16.F32.PACK_AB R104, R102, R101 ;  /* 0x000000656668723e */ /* 0x000fe400000010ff */
[----:B------:R-:W-:-:S07]  /*8400*/  F2FP.BF16.F32.PACK_AB R107, R5, R107 ;  /* 0x0000006b056b723e */ /* 0x000fce00000010ff */
.L_x_8373:
[----:B------:R-:W0:Y:S02]  /*8410*/  @P1 LDC.64 R102, c[0x0][0x478] ;  /* 0x00011e00ff661b82 */ /* 0x000e240000000a00 */
[----:B0-----:R-:W-:-:S05]  /*8420*/  @P1 IMAD.WIDE.U32 R102, R0, 0x20, R102 ;  /* 0x0000002000661825 */ /* 0x001fca00078e0066 */
[----:B------:R-:W-:Y:S04]  /*8430*/  @P1 STG.E.128 desc[UR6][R102.64], R92 ;  /* 0x0000005c66001986 */ /* 0x000fe8000c101d06 */
[----:B------:R0:W-:Y:S02]  /*8440*/  @P1 STG.E.128 desc[UR6][R102.64+0x10], R96 ;  /* 0x0000106066001986 */ /* 0x0001e4000c101d06 */
[----:B0-----:R-:W-:-:S05]  /*8450*/  MOV R102, 0x10 ;  /* 0x0000001000667802 */ /* 0x001fca0000000f00 */
[----:B------:R-:W-:-:S05]  /*8460*/  IMAD.WIDE.U32 R102, R0, R102, UR18 ;  /* 0x0000001200667e25 */ /* 0x000fca000f8e0066 */
[----:B------:R1:W-:Y:S01]  /*8470*/  STG.E.128 desc[UR6][R102.64], R104 ;  /* 0x0000006866007986 */ /* 0x0003e2000c101d06 */
[----:B------:R-:W-:Y:S05]  /*8480*/  BRA `(.L_x_8374) ;  /* 0x0000004c008c7947 */ /* 0x000fea0003800000 */
.L_x_8363:
[----:B-1----:R-:W-:-:S05]  /*8490*/  HFMA2 R108, -RZ, RZ, 0, 9.5367431640625e-07 ;  /* 0x00000010ff6c7431 */ /* 0x002fca00000001ff */
[----:B------:R-:W-:-:S06]  /*84a0*/  IMAD.WIDE.U32 R108, R168, R108, UR16 ;  /* 0x00000010a86c7e25 */ /* 0x000fcc000f8e006c */
[----:B------:R-:W5:Y:S01]  /*84b0*/  LDG.E.128 R108, desc[UR6][R108.64] ;  /* 0x000000066c6c7981 */ /* 0x000f62000c1e1d00 */
[----:B------:R-:W-:-:S04]  /*84c0*/  UISETP.NE.U32.AND UP0, UPT, UR14, URZ, UPT ;  /* 0x000000ff0e00728c */ /* 0x000fc8000bf05070 */
[----:B------:R-:W-:-:S09]  /*84d0*/  UISETP.NE.AND.EX UP0, UPT, UR15, URZ, UPT, UP0 ;  /* 0x000000ff0f00728c */ /* 0x000fd2000bf05300 */
[----:B------:R-:W-:Y:S05]  /*84e0*/  BRA.U UP0, `(.L_x_8375) ;  /* 0x0000000500a87547 */ /* 0x000fea000b800000 */
        /* <DEDUP_REMOVED lines=8> */
[----:B------:R-:W-:Y:S01]  /*8570*/  FFMA.FTZ R100, R5, R100, R52 ;  /* 0x0000006405647223 */ /* 0x000fe20000010034 */
[----:B------:R-:W-:Y:S01]  /*8580*/  LOP3.LUT P2, RZ, R136, 0xff000000, RZ, 0xc0, !PT ;  /* 0xff00000088ff7812 */ /* 0x000fe2000784c0ff */
[----:B------:R-:W-:Y:S01]  /*8590*/  FADD.FTZ R169, R213, -R169 ;  /* 0x800000a9d5a97221 */ /* 0x000fe20000010000 */
[----:B------:R-:W-:Y:S01]  /*85a0*/  FFMA.FTZ R204, R5, R204, R54 ;  /* 0x000000cc05cc7223 */ /* 0x000fe20000010036 */
[----:B------:R-:W-:Y:S01]  /*85b0*/  FMUL.FTZ R100, R100, R3 ;  /* 0x0000000364647220 */ /* 0x000fe20000410000 */
[--C-:B------:R-:W-:Y:S01]  /*85c0*/  FFMA.FTZ R133, R133, R125, R126.reuse ;  /* 0x0000007d85857223 */ /* 0x100fe2000001007e */
[----:B------:R-:W-:Y:S01]  /*85d0*/  @P1 SHF.L.U32 R128, R108, 0x10, RZ ;  /* 0x000000106c801819 */ /* 0x000fe200000006ff */
[----:B------:R-:W-:Y:S01]  /*85e0*/  FFMA.FTZ R169, R5, R169, R55 ;  /* 0x000000a905a97223 */ /* 0x000fe20000010037 */
[----:B------:R-:W-:Y:S01]  /*85f0*/  FMUL.FTZ R127, R100, UR13 ;  /* 0x0000000d647f7c20 */ /* 0x000fe20008410000 */
[----:B------:R-:W-:Y:S01]  /*8600*/  MOV R100, RZ ;  /* 0x000000ff00647202 */ /* 0x000fe20000000f00 */
[----:B------:R-:W-:Y:S01]  /*8610*/  FADD.FTZ R208, R208, -R133 ;  /* 0x80000085d0d07221 */ /* 0x000fe20000010000 */
[----:B------:R-:W-:Y:S01]  /*8620*/  LOP3.LUT P3, RZ, R137, 0xff, RZ, 0xc0, !PT ;  /* 0x000000ff89ff7812 */ /* 0x000fe2000786c0ff */
[----:B------:R-:W-:Y:S01]  /*8630*/  @P1 FMUL.FTZ R100, R127, R128 ;  /* 0x000000807f641220 */ /* 0x000fe20000410000 */
[----:B------:R-:W-:Y:S01]  /*8640*/  @P1 SHF.L.U32 R128, R32, 0x10, RZ ;  /* 0x0000001020801819 */ /* 0x000fe200000006ff */
[----:B------:R-:W-:Y:S01]  /*8650*/  FFMA.FTZ R207, R207, R125, R126 ;  /* 0x0000007dcfcf7223 */ /* 0x000fe2000001007e */
[----:B------:R-:W-:Y:S01]  /*8660*/  LOP3.LUT P4, RZ, R137, 0xff00, RZ, 0xc0, !PT ;  /* 0x0000ff0089ff7812 */ /* 0x000fe2000788c0ff */
[----:B------:R-:W-:Y:S01]  /*8670*/  FFMA.FTZ R208, R5, R208, R56 ;  /* 0x000000d005d07223 */ /* 0x000fe20000010038 */
[----:B------:R-:W-:Y:S01]  /*8680*/  @P2 SHF.L.U32 R133, R6, 0x10, RZ ;  /* 0x0000001006852819 */ /* 0x000fe200000006ff */
[----:B------:R-:W-:Y:S01]  /*8690*/  @P1 FMUL.FTZ R212, R128, R127 ;  /* 0x0000007f80d41220 */ /* 0x000fe20000410000 */
[----:B------:R-:W-:Y:S01]  /*86a0*/  LOP3.LUT P1, RZ, R136, 0xff00, RZ, 0xc0, !PT ;  /* 0x0000ff0088ff7812 */ /* 0x000fe2000782c0ff */
[----:B------:R-:W-:Y:S01]  /*86b0*/  FADD.FTZ R127, R215, -R205 ;  /* 0x800000cdd77f7221 */ /* 0x000fe20000010000 */
[----:B------:R-:W-:Y:S01]  /*86c0*/  FADD.FTZ R207, R211, -R207 ;  /* 0x800000cfd3cf7221 */ /* 0x000fe20000010000 */
[----:B------:R-:W-:Y:S01]  /*86d0*/  FFMA.FTZ R134, R134, R125, R126 ;  /* 0x0000007d86867223 */ /* 0x000fe2000001007e */
[----:B------:R-:W-:Y:S01]  /*86e0*/  LOP3.LUT P5, RZ, R137, 0xff0000, RZ, 0xc0, !PT ;  /* 0x00ff000089ff7812 */ /* 0x000fe200078ac0ff */
[C---:B------:R-:W-:Y:S01]  /*86f0*/  FFMA.FTZ R127, R5.reuse, R127, R53 ;  /* 0x0000007f057f7223 */ /* 0x040fe20000010035 */
[----:B------:R-:W-:Y:S01]  /*8700*/  FFMA.FTZ R207, R5, R207, R57 ;  /* 0x000000cf05cf7223 */ /* 0x000fe20000010039 */
[----:B------:R-:W-:Y:S01]  /*8710*/  FADD.FTZ R135, R135, -R134 ;  /* 0x8000008687877221 */ /* 0x000fe20000010000 */
[----:B------:R-:W-:Y:S01]  /*8720*/  FFMA.FTZ R206, R206, R125, R126 ;  /* 0x0000007dcece7223 */ /* 0x000fe2000001007e */
[-C--:B------:R-:W-:Y:S01]  /*8730*/  FMUL.FTZ R127, R127, R3.reuse ;  /* 0x000000037f7f7220 */ /* 0x080fe20000410000 */
[----:B------:R-:W-:Y:S01]  /*8740*/  FMUL.FTZ R134, R207, R3 ;  /* 0x00000003cf867220 */ /* 0x000fe20000410000 */
[----:B------:R-:W-:Y:S01]  /*8750*/  FFMA.FTZ R135, R5, R135, R58 ;  /* 0x0000008705877223 */ /* 0x000fe2000001003a */
[----:B------:R-:W-:Y:S01]  /*8760*/  FADD.FTZ R210, R210, -R206 ;  /* 0x800000ced2d27221 */ /* 0x000fe20000010000 */
[----:B------:R-:W-:Y:S01]  /*8770*/  @P1 PRMT R108, R108, 0x7632, R108 ;  /* 0x000076326c6c1816 */ /* 0x000fe2000000006c */
[----:B------:R-:W-:Y:S01]  /*8780*/  FMUL.FTZ R128, R127, UR13 ;  /* 0x0000000d7f807c20 */ /* 0x000fe20008410000 */
[----:B------:R-:W-:Y:S01]  /*8790*/  @P1 SHF.L.U32 R129, R7, 0x10, RZ ;  /* 0x0000001007811819 */ /* 0x000fe200000006ff */
[----:B------:R-:W-:Y:S01]  /*87a0*/  FMUL.FTZ R134, R134, UR13 ;  /* 0x0000000d86867c20 */ /* 0x000fe20008410000 */
[----:B------:R-:W-:Y:S01]  /*87b0*/  @P1 SHF.L.U32 R108, R108, 0x10, RZ ;  /* 0x000000106c6c1819 */ /* 0x000fe200000006ff */
[-C--:B------:R-:W-:Y:S01]  /*87c0*/  FMUL.FTZ R135, R135, R3.reuse ;  /* 0x0000000387877220 */ /* 0x080fe20000410000 */
[----:B------:R-:W-:Y:S01]  /*87d0*/  MOV R127, RZ ;  /* 0x000000ff007f7202 */ /* 0x000fe20000000f00 */
[----:B------:R-:W-:Y:S01]  /*87e0*/  FFMA.FTZ R210, R5, R210, R59 ;  /* 0x000000d205d27223 */ /* 0x000fe2000001003b */
[----:B------:R-:W-:Y:S01]  /*87f0*/  @P5 SHF.L.U32 R205, R35, 0x10, RZ ;  /* 0x0000001023cd5819 */ /* 0x000fe200000006ff */
[----:B------:R-:W-:Y:S01]  /*8800*/  @P1 FMUL.FTZ R127, R128, R108 ;  /* 0x0000006c807f1220 */ /* 0x000fe20000410000 */
[----:B------:R-:W-:Y:S01]  /*8810*/  MOV R108, RZ ;  /* 0x000000ff006c7202 */ /* 0x000fe20000000f00 */
[----:B------:R-:W-:Y:S01]  /*8820*/  @P1 FMUL.FTZ R108, R129, R128 ;  /* 0x00000080816c1220 */ /* 0x000fe20000410000 */
[----:B------:R-:W-:Y:S01]  /*8830*/  LOP3.LUT P1, RZ, R136, 0xff0000, RZ, 0xc0, !PT ;  /* 0x00ff000088ff7812 */ /* 0x000fe2000782c0ff */
[----:B------:R-:W-:Y:S01]  /*8840*/  FMUL.FTZ R129, R204, R3 ;  /* 0x00000003cc817220 */ /* 0x000fe20000410000 */
[----:B------:R-:W-:Y:S01]  /*8850*/  MOV R128, RZ ;  /* 0x000000ff00807202 */ /* 0x000fe20000000f00 */
[----:B------:R-:W-:Y:S01]  /*8860*/  FMUL.FTZ R135, R135, UR13 ;  /* 0x0000000d87877c20 */ /* 0x000fe20008410000 */
[----:B------:R-:W-:Y:S01]  /*8870*/  MOV R204, RZ ;  /* 0x000000ff00cc7202 */ /* 0x000fe20000000f00 */
        /* <DEDUP_REMOVED lines=9> */
[----:B------:R-:W-:Y:S02]  /*8910*/  MOV R129, RZ ;  /* 0x000000ff00817202 */ /* 0x000fe40000000f00 */
[----:B------:R-:W-:Y:S01]  /*8920*/  ISETP.GE.U32.AND P1, PT, R136, RZ, PT ;  /* 0x000000ff8800720c */ /* 0x000fe20003f26070 */
[----:B------:R-:W-:Y:S01]  /*8930*/  FMUL.FTZ R132, R132, UR13 ;  /* 0x0000000d84847c20 */ /* 0x000fe20008410000 */
[----:B------:R-:W-:Y:S02]  /*8940*/  @P3 SHF.L.U32 R136, R110, 0x10, RZ ;  /* 0x000000106e883819 */ /* 0x000fe400000006ff */
[----:B------:R-:W-:Y:S01]  /*8950*/  ISETP.GE.U32.AND.EX P1, PT, R137, 0x1000000, PT, P1 ;  /* 0x010000008900780c */ /* 0x000fe20003f26110 */
[----:B------:R-:W-:Y:S01]  /*8960*/  @P2 FMUL.FTZ R129, R132, R109 ;  /* 0x0000006d84812220 */ /* 0x000fe20000410000 */
[----:B------:R-:W-:Y:S01]  /*8970*/  MOV R109, RZ ;  /* 0x000000ff006d7202 */ /* 0x000fe20000000f00 */
[----:B------:R-:W-:Y:S01]  /*8980*/  @P2 FMUL.FTZ R109, R133, R132 ;  /* 0x00000084856d2220 */ /* 0x000fe20000410000 */
[----:B------:R-:W-:Y:S01]  /*8990*/  FMUL.FTZ R133, R208, R3 ;  /* 0x00000003d0857220 */ /* 0x000fe20000410000 */
[----:B------:R-:W-:-:S02]  /*89a0*/  @P3 SHF.L.U32 R137, R34, 0x10, RZ ;  /* 0x0000001022893819 */ /* 0x000fc400000006ff */
[----:B------:R-:W-:Y:S01]  /*89b0*/  @P4 PRMT R110, R110, 0x7632, R110 ;  /* 0x000076326e6e4816 */ /* 0x000fe2000000006e */
[----:B------:R-:W-:Y:S01]  /*89c0*/  FMUL.FTZ R133, R133, UR13 ;  /* 0x0000000d85857c20 */ /* 0x000fe20008410000 */
[----:B------:R-:W-:Y:S02]  /*89d0*/  MOV R132, RZ ;  /* 0x000000ff00847202 */ /* 0x000fe40000000f00 */
[----:B------:R-:W-:Y:S01]  /*89e0*/  @P4 SHF.L.U32 R110, R110, 0x10, RZ ;  /* 0x000000106e6e4819 */ /* 0x000fe200000006ff */
[----:B------:R-:W-:Y:S01]  /*89f0*/  @P3 FMUL.FTZ R132, R133, R136 ;  /* 0x0000008885843220 */ /* 0x000fe20000410000 */
[----:B------:R-:W-:Y:S01]  /*8a00*/  MOV R136, RZ ;  /* 0x000000ff00887202 */ /* 0x000fe20000000f00 */
[----:B------:R-:W-:Y:S01]  /*8a10*/  @P3 FMUL.FTZ R136, R137, R133 ;  /* 0x0000008589883220 */ /* 0x000fe20000410000 */
[----:B------:R-:W-:Y:S02]  /*8a20*/  @P4 SHF.L.U32 R137, R4, 0x10, RZ ;  /* 0x0000001004894819 */ /* 0x000fe400000006ff */
[----:B------:R-:W-:Y:S01]  /*8a30*/  MOV R133, RZ ;  /* 0x000000ff00857202 */ /* 0x000fe20000000f00 */
[----:B------:R-:W-:Y:S01]  /*8a40*/  @P4 FMUL.FTZ R133, R134, R110 ;  /* 0x0000006e86854220 */ /* 0x000fe20000410000 */
[----:B------:R-:W-:Y:S01]  /*8a50*/  MOV R110, RZ ;  /* 0x000000ff006e7202 */ /* 0x000fe20000000f00 */
[----:B------:R-:W-:Y:S01]  /*8a60*/  @P4 FMUL.FTZ R110, R137, R134 ;  /* 0x00000086896e4220 */ /* 0x000fe20000410000 */
[----:B------:R-:W-:Y:S01]  /*8a70*/  MOV R137, RZ ;  /* 0x000000ff00897202 */ /* 0x000fe20000000f00 */
[----:B------:R-:W-:Y:S01]  /*8a80*/  @P5 FMUL.FTZ R137, R205, R135 ;  /* 0x00000087cd895220 */ /* 0x000fe20000410000 */
[----:B------:R-:W-:Y:S01]  /*8a90*/  @P5 SHF.L.U32 R169, R111, 0x10, RZ ;  /* 0x000000106fa95819 */ /* 0x000fe200000006ff */
[----:B------:R-:W-:Y:S01]  /*8aa0*/  FMUL.FTZ R205, R210, R3 ;  /* 0x00000003d2cd7220 */ /* 0x000fe20000410000 */
[----:B------:R-:W-:-:S02]  /*8ab0*/  MOV R134, RZ ;  /* 0x000000ff00867202 */ /* 0x000fc40000000f00 */
[----:B------:R-:W-:Y:S01]  /*8ac0*/  @P1 SHF.L.U32 R206, R2, 0x10, RZ ;  /* 0x0000001002ce1819 */ /* 0x000fe200000006ff */
[----:B------:R-:W-:Y:S01]  /*8ad0*/  @P5 FMUL.FTZ R134, R135, R169 ;  /* 0x000000a987865220 */ /* 0x000fe20000410000 */
[----:B------:R-:W-:Y:S01]  /*8ae0*/  @P1 PRMT R169, R111, 0x7632, R169 ;  /* 0x000076326fa91816 */ /* 0x000fe200000000a9 */
[----:B------:R-:W-:Y:S01]  /*8af0*/  FMUL.FTZ R205, R205, UR13 ;  /* 0x0000000dcdcd7c20 */ /* 0x000fe20008410000 */
[----:B------:R-:W-:Y:S02]  /*8b00*/  MOV R111, RZ ;  /* 0x000000ff006f7202 */ /* 0x000fe40000000f00 */
[----:B------:R-:W-:Y:S01]  /*8b10*/  @P1 SHF.L.U32 R169, R169, 0x10, RZ ;  /* 0x00000010a9a91819 */ /* 0x000fe200000006ff */
[----:B------:R-:W-:Y:S01]  /*8b20*/  @P1 FMUL.FTZ R111, R206, R205 ;  /* 0x000000cdce6f1220 */ /* 0x000fe20000410000 */
[----:B------:R-:W-:Y:S02]  /*8b30*/  MOV R135, RZ ;  /* 0x000000ff00877202 */ /* 0x000fe40000000f00 */
[----:B------:R-:W-:Y:S01]  /*8b40*/  F2FP.BF16.F32.PACK_AB R110, R110, R136 ;  /* 0x000000886e6e723e */ /* 0x000fe200000010ff */
[----:B------:R-:W-:Y:S01]  /*8b50*/  @P1 FMUL.FTZ R135, R205, R169 ;  /* 0x000000a9cd871220 */ /* 0x000fe20000410000 */
[----:B------:R-:W-:-:S02]  /*8b60*/  F2FP.BF16.F32.PACK_AB R109, R109, R204 ;  /* 0x000000cc6d6d723e */ /* 0x000fc400000010ff */
[----:B------:R-:W-:Y:S01]  /*8b70*/  F2FP.BF16.F32.PACK_AB R111, R111, R137 ;  /* 0x000000896f6f723e */ /* 0x000fe200000010ff */
[----:B------:R-:W-:Y:S06]  /*8b80*/  BRA `(.L_x_8376) ;  /* 0x0000000800147947 */ /* 0x000fec0003800000 */
.L_x_8375:
[----:B-----5:R-:W-:Y:S01]  /*8b90*/  LOP3.LUT P1, RZ, R136, 0xff, RZ, 0xc0, !PT ;  /* 0x000000ff88ff7812 */ /* 0x020fe2000782c0ff */
[-CC-:B------:R-:W-:Y:S01]  /*8ba0*/  FFMA.FTZ R100, R100, R125.reuse, R126.reuse ;  /* 0x0000007d64647223 */ /* 0x180fe2000001007e */
[----:B------:R-:W-:Y:S01]  /*8bb0*/  LOP3.LUT P2, RZ, R136, 0xff00, RZ, 0xc0, !PT ;  /* 0x0000ff0088ff7812 */ /* 0x000fe2000784c0ff */
[-C--:B------:R-:W-:Y:S01]  /*8bc0*/  FFMA.FTZ R205, R205, R125.reuse, R126 ;  /* 0x0000007dcdcd7223 */ /* 0x080fe2000001007e */
[----:B------:R-:W-:Y:S01]  /*8bd0*/  MOV R127, RZ ;  /* 0x000000ff007f7202 */ /* 0x000fe20000000f00 */
[----:B------:R-:W-:Y:S01]  /*8be0*/  FADD.FTZ R100, R212, -R100 ;  /* 0x80000064d4647221 */ /* 0x000fe20000010000 */
[----:B------:R-:W-:Y:S01]  /*8bf0*/  CS2R R128, SRZ ;  /* 0x0000000000807805 */ /* 0x000fe2000001ff00 */
[----:B------:R-:W-:Y:S01]  /*8c00*/  FADD.FTZ R215, R215, -R205 ;  /* 0x800000cdd7d77221 */ /* 0x000fe20000010000 */
[----:B------:R-:W-:Y:S01]  /*8c10*/  MOV R205, RZ ;  /* 0x000000ff00cd7202 */ /* 0x000fe20000000f00 */
[----:B------:R-:W-:Y:S01]  /*8c20*/  FFMA.FTZ R92, R5, R100, R52 ;  /* 0x00000064055c7223 */ /* 0x000fe20000010034 */
[----:B------:R-:W-:Y:S01]  /*8c30*/  MOV R100, RZ ;  /* 0x000000ff00647202 */ /* 0x000fe20000000f00 */
        /* <DEDUP_REMOVED lines=8> */
[----:B------:R-:W-:-:S02]  /*8cc0*/  MOV R108, RZ ;  /* 0x000000ff006c7202 */ /* 0x000fc40000000f00 */
        /* <DEDUP_REMOVED lines=9> */
[----:B------:R-:W-:Y:S01]  /*8d60*/  FFMA.FTZ R93, R5, R215, R53 ;  /* 0x000000d7055d7223 */ /* 0x000fe20000010035 */
        /* <DEDUP_REMOVED lines=9> */
[----:B------:R-:W1:Y:S03]  /*8e00*/  @P1 LDC R96, c[0x0][0x408] ;  /* 0x00010200ff601b82 */ /* 0x000e660000000800 */
[----:B------:R-:W-:Y:S01]  /*8e10*/  FFMA.FTZ R94, R5, R94, R54 ;  /* 0x0000005e055e7223 */ /* 0x000fe20000010036 */
        /* <DEDUP_REMOVED lines=12> */
[----:B------:R-:W-:Y:S02]  /*8ee0*/  MOV R169, RZ ;  /* 0x000000ff00a97202 */ /* 0x000fe40000000f00 */
[----:B------:R-:W-:Y:S01]  /*8ef0*/  FADD.FTZ R95, R213, -R95 ;  /* 0x8000005fd55f7221 */ /* 0x000fe20000010000 */
[----:B------:R-:W-:-:S03]  /*8f00*/  @P2 PRMT R109, R109, 0x7632, R109 ;  /* 0x000076326d6d2816 */ /* 0x000fc6000000006d */
[----:B------:R-:W-:Y:S01]  /*8f10*/  FFMA.FTZ R95, R5, R95, R55 ;  /* 0x0000005f055f7223 */ /* 0x000fe20000010037 */
[----:B------:R-:W-:Y:S01]  /*8f20*/  @P2 SHF.L.U32 R109, R109, 0x10, RZ ;  /* 0x000000106d6d2819 */ /* 0x000fe200000006ff */
        /* <DEDUP_REMOVED lines=13> */
[----:B------:R-:W-:Y:S01]  /*9000*/  FFMA.FTZ R96, R5, R133, R56 ;  /* 0x0000008505607223 */ /* 0x000fe20000010038 */
        /* <DEDUP_REMOVED lines=13> */
[----:B------:R-:W-:-:S12]  /*90e0*/  FFMA.FTZ R97, R5, R211, R57 ;  /* 0x000000d305617223 */ /* 0x000fd80000010039 */
        /* <DEDUP_REMOVED lines=17> */
[C---:B------:R-:W-:Y:S01]  /*9200*/  FFMA.FTZ R98, R5.reuse, R98, R58 ;  /* 0x0000006205627223 */ /* 0x040fe2000001003a */
[----:B------:R-:W-:-:S03]  /*9210*/  FFMA.FTZ R99, R5, R99, R59 ;  /* 0x0000006305637223 */ /* 0x000fc6000001003b */
[----:B------:R-:W0:Y:S01]  /*9220*/  @P1 LDC R134, c[0x0][0x408] ;  /* 0x00010200ff861b82 */ /* 0x000e220000000800 */
[----:B------:R-:W-:Y:S01]  /*9230*/  @P1 FMUL.FTZ R135, R98, R3 ;  /* 0x0000000362871220 */ /* 0x000fe20000410000 */
[----:B------:R-:W-:Y:S02]  /*9240*/  @P1 SHF.L.U32 R206, R111, 0x10, RZ ;  /* 0x000000106fce1819 */ /* 0x000fe400000006ff */
[----:B------:R-:W-:Y:S01]  /*9250*/  @P1 SHF.L.U32 R207, R35, 0x10, RZ ;  /* 0x0000001023cf1819 */ /* 0x000fe200000006ff */
[----:B0-----:R-:W-:Y:S01]  /*9260*/  @P1 FMUL.FTZ R135, R135, R134 ;  /* 0x0000008687871220 */ /* 0x001fe20000410000 */
[----:B------:R-:W-:-:S03]  /*9270*/  MOV R134, RZ ;  /* 0x000000ff00867202 */ /* 0x000fc60000000f00 */
        /* <DEDUP_REMOVED lines=9> */
[----:B------:R-:W-:Y:S01]  /*9310*/  @P1 PRMT R111, R111, 0x7632, R111 ;  /* 0x000076326f6f1816 */ /* 0x000fe2000000006f */
        /* <DEDUP_REMOVED lines=10> */
[----:B------:R-:W-:-:S05]  /*93c0*/  @P1 FMUL.FTZ R111, R137, R136 ;  /* 0x00000088896f1220 */ /* 0x000fca0000410000 */
[----:B------:R-:W-:-:S07]  /*93d0*/  F2FP.BF16.F32.PACK_AB R111, R111, R206 ;  /* 0x000000ce6f6f723e */ /* 0x000fce00000010ff */
.L_x_8376:
[----:B------:R-:W-:Y:S02]  /*93e0*/  ISETP.NE.U32.AND P1, PT, RZ, UR14, PT ;  /* 0x0000000eff007c0c */ /* 0x000fe4000bf25070 */
[----:B------:R-:W-:Y:S02]  /*93f0*/  MOV R169, 0x10 ;  /* 0x0000001000a97802 */ /* 0x000fe40000000f00 */
[----:B------:R-:W-:-:S13]  /*9400*/  ISETP.NE.AND.EX P1, PT, RZ, UR15, PT, P1 ;  /* 0x0000000fff007c0c */ /* 0x000fda000bf25310 */
[----:B------:R-:W0:Y:S02]  /*9410*/  @P1 LDC.64 R136, c[0x0][0x478] ;  /* 0x00011e00ff881b82 */ /* 0x000e240000000a00 */
[----:B0-----:R-:W-:-:S04]  /*9420*/  @P1 IMAD.WIDE.U32 R136, R168, 0x20, R136 ;  /* 0x00000020a8881825 */ /* 0x001fc800078e0088 */
[----:B------:R-:W-:Y:S01]  /*9430*/  IMAD.WIDE.U32 R168, R168, R169, UR18 ;  /* 0x00000012a8a87e25 */ /* 0x000fe2000f8e00a9 */
[----:B------:R-:W-:Y:S04]  /*9440*/  @P1 STG.E.128 desc[UR6][R136.64], R92 ;  /* 0x0000005c88001986 */ /* 0x000fe8000c101d06 */
[----:B------:R-:W-:Y:S04]  /*9450*/  @P1 STG.E.128 desc[UR6][R136.64+0x10], R96 ;  /* 0x0000106088001986 */ /* 0x000fe8000c101d06 */
[----:B------:R0:W-:Y:S02]  /*9460*/  STG.E.128 desc[UR6][R168.64], R108 ;  /* 0x0000006ca8007986 */ /* 0x0001e4000c101d06 */
[----:B0-----:R-:W-:-:S05]  /*9470*/  HFMA2 R108, -RZ, RZ, 0, 9.5367431640625e-07 ;  /* 0x00000010ff6c7431 */ /* 0x001fca00000001ff */
        /* <DEDUP_REMOVED lines=12> */
[----:B------:R-:W-:Y:S01]  /*9540*/  FFMA.FTZ R92, R5, R201, R60 ;  /* 0x000000c9055c7223 */ /* 0x000fe2000001003c */
[----:B------:R-:W-:Y:S01]  /*9550*/  MOV R199, RZ ;  /* 0x000000ff00c77202 */ /* 0x000fe20000000f00 */
[----:B------:R-:W-:Y:S01]  /*9560*/  FADD.FTZ R197, R142, -R197 ;  /* 0x800000c58ec57221 */ /* 0x000fe20000010000 */
[----:B------:R-:W-:Y:S01]  /*9570*/  MOV R142, RZ ;  /* 0x000000ff008e7202 */ /* 0x000fe20000000f00 */
[----:B------:R-:W0:Y:S01]  /*9580*/  @P2 LDC R94, c[0x0][0x408] ;  /* 0x00010200ff5e2b82 */ /* 0x000e220000000800 */
[----:B------:R-:W-:Y:S01]  /*9590*/  @P2 FMUL.FTZ R93, R92, R3 ;  /* 0x000000035c5d2220 */ /* 0x000fe20000410000 */
[----:B-----5:R-:W-:Y:S01]  /*95a0*/  @P2 SHF.L.U32 R95, R108, 0x10, RZ ;  /* 0x000000106c5f2819 */ /* 0x020fe200000006ff */
[----:B------:R-:W-:Y:S01]  /*95b0*/  FADD.FTZ R99, R196, -R99 ;  /* 0x80000063c4637221 */ /* 0x000fe20000010000 */
[----:B------:R-:W-:-:S02]  /*95c0*/  @P3 PRMT R96, R108, 0x7632, R96 ;  /* 0x000076326c603816 */ /* 0x000fc40000000060 */
[----:B------:R-:W-:Y:S02]  /*95d0*/  MOV R108, RZ ;  /* 0x000000ff006c7202 */ /* 0x000fe40000000f00 */
[----:B------:R-:W-:Y:S02]  /*95e0*/  @P3 SHF.L.U32 R96, R96, 0x10, RZ ;  /* 0x0000001060603819 */ /* 0x000fe400000006ff */
[----:B------:R-:W-:Y:S02]  /*95f0*/  MOV R196, RZ ;  /* 0x000000ff00c47202 */ /* 0x000fe40000000f00 */
        /* <DEDUP_REMOVED lines=20> */
[----:B------:R-:W-:Y:S02]  /*9740*/  MOV R140, RZ ;  /* 0x000000ff008c7202 */ /* 0x000fe40000000f00 */
        /* <DEDUP_REMOVED lines=76> */
[----:B------:R-:W-:Y:S02]  /*9c10*/  ISETP.GE.U32.AND P2, PT, R138, RZ, PT ;  /* 0x000000ff8a00720c */ /* 0x000fe40003f46070 */
[----:B------:R-:W-:Y:S02]  /*9c20*/  MOV R169, RZ ;  /* 0x000000ff00a97202 */ /* 0x000fe40000000f00 */
        /* <DEDUP_REMOVED lines=15> */
.L_x_8377:
[-CC-:B------:R-:W-:Y:S01]  /*9d20*/  FFMA.FTZ R201, R201, R125.reuse, R126.reuse ;  /* 0x0000007dc9c97223 */ /* 0x180fe2000001007e */
[----:B------:R-:W-:Y:S01]  /*9d30*/  LOP3.LUT P2, RZ, R138, 0xff, RZ, 0xc0, !PT ;  /* 0x000000ff8aff7812 */ /* 0x000fe2000784c0ff */
[-CC-:B------:R-:W-:Y:S01]  /*9d40*/  FFMA.FTZ R199, R199, R125.reuse, R126.reuse ;  /* 0x0000007dc7c77223 */ /* 0x180fe2000001007e */
[----:B------:R-:W-:Y:S01]  /*9d50*/  MOV R136, RZ ;  /* 0x000000ff00887202 */ /* 0x000fe20000000f00 */
[----:B------:R-:W-:Y:S01]  /*9d60*/  FADD.FTZ R201, R200, -R201 ;  /* 0x800000c9c8c97221 */ /* 0x000fe20000010000 */
[----:B------:R-:W-:Y:S01]  /*9d70*/  MOV R200, RZ ;  /* 0x000000ff00c87202 */ /* 0x000fe20000000f00 */
[----:B------:R-:W-:Y:S01]  /*9d80*/  FFMA.FTZ R198, R198, R125, R126 ;  /* 0x0000007dc6c67223 */ /* 0x000fe2000001007e */
[----:B------:R-:W-:Y:S01]  /*9d90*/  LOP3.LUT P6, RZ, R138, 0xff000000, RZ, 0xc0, !PT ;  /* 0xff0000008aff7812 */ /* 0x000fe200078cc0ff */
[----:B------:R-:W-:Y:S01]  /*9da0*/  FFMA.FTZ R201, R5, R201, R60 ;  /* 0x000000c905c97223 */ /* 0x000fe2000001003c */
[----:B------:R-:W-:Y:S01]  /*9db0*/  FFMA.FTZ R141, R141, R125, R126 ;  /* 0x0000007d8d8d7223 */ /* 0x000fe2000001007e */
[----:B------:R-:W-:Y:S01]  /*9dc0*/  FADD.FTZ R198, R140, -R198 ;  /* 0x800000c68cc67221 */ /* 0x000fe20000010000 */
[----:B------:R-:W-:Y:S01]  /*9dd0*/  MOV R140, RZ ;  /* 0x000000ff008c7202 */ /* 0x000fe20000000f00 */
[----:B------:R-:W-:Y:S01]  /*9de0*/  FMUL.FTZ R137, R3, R201 ;  /* 0x000000c903897220 */ /* 0x000fe20000410000 */
[----:B------:R-:W-:Y:S01]  /*9df0*/  FADD.FTZ R141, R202, -R141 ;  /* 0x8000008dca8d7221 */ /* 0x000fe20000010000 */
[----:B-----5:R-:W-:Y:S01]  /*9e00*/  @P2 SHF.L.U32 R168, R108, 0x10, RZ ;  /* 0x000000106ca82819 */ /* 0x020fe200000006ff */
[----:B------:R-:W-:Y:S01]  /*9e10*/  FFMA.FTZ R198, R5, R198, R62 ;  /* 0x000000c605c67223 */ /* 0x000fe2000001003e */
[----:B------:R-:W-:Y:S01]  /*9e20*/  FMUL.FTZ R137, R137, UR13 ;  /* 0x0000000d89897c20 */ /* 0x000fe20008410000 */
[----:B------:R-:W-:Y:S01]  /*9e30*/  FFMA.FTZ R141, R5, R141, R63 ;  /* 0x0000008d058d7223 */ /* 0x000fe2000001003f */
[--C-:B------:R-:W-:Y:S01]  /*9e40*/  FFMA.FTZ R197, R197, R125, R126.reuse ;  /* 0x0000007dc5c57223 */ /* 0x100fe2000001007e */
[C---:B------:R-:W-:Y:S01]  /*9e50*/  LOP3.LUT P5, RZ, R139.reuse, 0xff, RZ, 0xc0, !PT ;  /* 0x000000ff8bff7812 */ /* 0x040fe200078ac0ff */
[----:B------:R-:W-:Y:S01]  /*9e60*/  @P2 FMUL.FTZ R136, R168, R137 ;  /* 0x00000089a8882220 */ /* 0x000fe20000410000 */
[----:B------:R-:W-:Y:S01]  /*9e70*/  @P2 SHF.L.U32 R168, R36, 0x10, RZ ;  /* 0x0000001024a82819 */ /* 0x000fe200000006ff */
[----:B------:R-:W-:Y:S01]  /*9e80*/  FADD.FTZ R142, R142, -R197 ;  /* 0x800000c58e8e7221 */ /* 0x000fe20000010000 */
[----:B------:R-:W-:Y:S01]  /*9e90*/  LOP3.LUT P4, RZ, R139, 0xff00, RZ, 0xc0, !PT ;  /* 0x0000ff008bff7812 */ /* 0x000fe2000788c0ff */
[----:B------:R-:W-:Y:S01]  /*9ea0*/  FFMA.FTZ R159, R159, R125, R126 ;  /* 0x0000007d9f9f7223 */ /* 0x000fe2000001007e */
[----:B------:R-:W-:Y:S01]  /*9eb0*/  LOP3.LUT P3, RZ, R139, 0xff0000, RZ, 0xc0, !PT ;  /* 0x00ff00008bff7812 */ /* 0x000fe2000786c0ff */
[----:B------:R-:W-:Y:S01]  /*9ec0*/  @P2 FMUL.FTZ R200, R168, R137 ;  /* 0x00000089a8c82220 */ /* 0x000fe20000410000 */
[----:B------:R-:W-:Y:S01]  /*9ed0*/  LOP3.LUT P2, RZ, R138, 0xff00, RZ, 0xc0, !PT ;  /* 0x0000ff008aff7812 */ /* 0x000fe2000784c0ff */
[----:B------:R-:W-:Y:S01]  /*9ee0*/  FADD.FTZ R137, R203, -R199 ;  /* 0x800000c7cb897221 */ /* 0x000fe20000010000 */
[C---:B------:R-:W-:Y:S01]  /*9ef0*/  FFMA.FTZ R142, R5.reuse, R142, R64 ;  /* 0x0000008e058e7223 */ /* 0x040fe20000010040 */
[----:B------:R-:W-:Y:S01]  /*9f00*/  FADD.FTZ R159, R196, -R159 ;  /* 0x8000009fc49f7221 */ /* 0x000fe20000010000 */
[--C-:B------:R-:W-:Y:S01]  /*9f10*/  FFMA.FTZ R194, R194, R125, R126.reuse ;  /* 0x0000007dc2c27223 */ /* 0x100fe2000001007e */
[C---:B------:R-:W-:Y:S01]  /*9f20*/  FFMA.FTZ R137, R5.reuse, R137, R61 ;  /* 0x0000008905897223 */ /* 0x040fe2000001003d */
[----:B------:R-:W-:Y:S01]  /*9f30*/  FFMA.FTZ R192, R192, R125, R126 ;  /* 0x0000007dc0c07223 */ /* 0x000fe2000001007e */
[----:B------:R-:W-:Y:S01]  /*9f40*/  FFMA.FTZ R159, R5, R159, R65 ;  /* 0x0000009f059f7223 */ /* 0x000fe20000010041 */
[----:B------:R-:W-:Y:S01]  /*9f50*/  FADD.FTZ R193, R193, -R194 ;  /* 0x800000c2c1c17221 */ /* 0x000fe20000010000 */
[----:B------:R-:W-:Y:S01]  /*9f60*/  FMUL.FTZ R137, R3, R137 ;  /* 0x0000008903897220 */ /* 0x000fe20000410000 */
[----:B------:R-:W-:Y:S01]  /*9f70*/  FADD.FTZ R195, R195, -R192 ;  /* 0x800000c0c3c37221 */ /* 0x000fe20000010000 */
[----:B------:R-:W-:Y:S01]  /*9f80*/  @P3 SHF.L.U32 R192, R111, 0x10, RZ ;  /* 0x000000106fc03819 */ /* 0x000fe200000006ff */
[----:B------:R-:W-:Y:S01]  /*9f90*/  FFMA.FTZ R193, R5, R193, R66 ;  /* 0x000000c105c17223 */ /* 0x000fe20000010042 */
[----:B------:R-:W-:Y:S01]  /*9fa0*/  @P2 PRMT R108, R108, 0x7632, R108 ;  /* 0x000076326c6c2816 */ /* 0x000fe2000000006c */
[----:B------:R-:W-:Y:S01]  /*9fb0*/  FMUL.FTZ R168, R137, UR13 ;  /* 0x0000000d89a87c20 */ /* 0x000fe20008410000 */
[----:B------:R-:W-:Y:S01]  /*9fc0*/  @P2 SHF.L.U32 R169, R11, 0x10, RZ ;  /* 0x000000100ba92819 */ /* 0x000fe200000006ff */
[----:B------:R-:W-:Y:S01]  /*9fd0*/  FFMA.FTZ R195, R5, R195, R67 ;  /* 0x000000c305c37223 */ /* 0x000fe20000010043 */
[----:B------:R-:W-:-:S02]  /*9fe0*/  @P2 SHF.L.U32 R108, R108, 0x10, RZ ;  /* 0x000000106c6c2819 */ /* 0x000fc400000006ff */
[----:B------:R-:W-:-:S03]  /*9ff0*/  MOV R137, RZ ;  /* 0x000000ff00897202 */ /* 0x000fc60000000f00 */
        /* <DEDUP_REMOVED lines=16> */
[----:B------:R-:W-:Y:S01]  /*a100*/  MOV R141, RZ ;  /* 0x000000ff008d7202 */ /* 0x000fe20000000f00 */
        /* <DEDUP_REMOVED lines=10> */
[----:B------:R-:W-:-:S02]  /*a1b0*/  @P5 SHF.L.U32 R138, R110, 0x10, RZ ;  /* 0x000000106e8a5819 */ /* 0x000fc400000006ff */
[----:B------:R-:W-:Y:S01]  /*a1c0*/  MOV R142, RZ ;  /* 0x000000ff008e7202 */ /* 0x000fe20000000f00 */
[----:B------:R-:W-:Y:S01]  /*a1d0*/  FMUL.FTZ R139, R139, UR13 ;  /* 0x0000000d8b8b7c20 */ /* 0x000fe20008410000 */
[----:B------:R-:W-:Y:S02]  /*a1e0*/  @P4 PRMT R110, R110, 0x7632, R110 ;  /* 0x000076326e6e4816 */ /* 0x000fe4000000006e */
[----:B------:R-:W-:Y:S01]  /*a1f0*/  @P3 SHF.L.U32 R193, R39, 0x10, RZ ;  /* 0x0000001027c13819 */ /* 0x000fe200000006ff */
[-C--:B------:R-:W-:Y:S01]  /*a200*/  @P5 FMUL.FTZ R142, R138, R139.reuse ;  /* 0x0000008b8a8e5220 */ /* 0x080fe20000410000 */
[----:B------:R-:W-:Y:S01]  /*a210*/  MOV R138, RZ ;  /* 0x000000ff008a7202 */ /* 0x000fe20000000f00 */
[----:B------:R-:W-:Y:S01]  /*a220*/  @P5 FMUL.FTZ R138, R168, R139 ;  /* 0x0000008ba88a5220 */ /* 0x000fe20000410000 */
[----:B------:R-:W-:Y:S01]  /*a230*/  FMUL.FTZ R139, R3, R159 ;  /* 0x0000009f038b7220 */ /* 0x000fe20000410000 */
[----:B------:R-:W-:Y:S02]  /*a240*/  @P4 SHF.L.U32 R110, R110, 0x10, RZ ;  /* 0x000000106e6e4819 */ /* 0x000fe400000006ff */
[----:B------:R-:W-:Y:S01]  /*a250*/  @P4 SHF.L.U32 R168, R9, 0x10, RZ ;  /* 0x0000001009a84819 */ /* 0x000fe200000006ff */
[----:B------:R-:W-:Y:S01]  /*a260*/  FMUL.FTZ R139, R139, UR13 ;  /* 0x0000000d8b8b7c20 */ /* 0x000fe20008410000 */
[----:B------:R-:W-:-:S02]  /*a270*/  MOV R159, RZ ;  /* 0x000000ff009f7202 */ /* 0x000fc40000000f00 */
[----:B------:R-:W-:Y:S01]  /*a280*/  @P2 SHF.L.U32 R194, R8, 0x10, RZ ;  /* 0x0000001008c22819 */ /* 0x000fe200000006ff */
[-C--:B------:R-:W-:Y:S01]  /*a290*/  @P4 FMUL.FTZ R159, R110, R139.reuse ;  /* 0x0000008b6e9f4220 */ /* 0x080fe20000410000 */
[----:B------:R-:W-:Y:S01]  /*a2a0*/  MOV R110, RZ ;  /* 0x000000ff006e7202 */ /* 0x000fe20000000f00 */
[----:B------:R-:W-:Y:S01]  /*a2b0*/  @P4 FMUL.FTZ R110, R168, R139 ;  /* 0x0000008ba86e4220 */ /* 0x000fe20000410000 */
[----:B------:R-:W-:Y:S01]  /*a2c0*/  MOV R139, RZ ;  /* 0x000000ff008b7202 */ /* 0x000fe20000000f00 */
[----:B------:R-:W-:Y:S01]  /*a2d0*/  @P3 FMUL.FTZ R139, R193, R169 ;  /* 0x000000a9c18b3220 */ /* 0x000fe20000410000 */
[----:B------:R-:W-:Y:S01]  /*a2e0*/  FMUL.FTZ R193, R3, R195 ;  /* 0x000000c303c17220 */ /* 0x000fe20000410000 */
[----:B------:R-:W-:Y:S01]  /*a2f0*/  MOV R168, RZ ;  /* 0x000000ff00a87202 */ /* 0x000fe20000000f00 */
[----:B------:R-:W-:Y:S01]  /*a300*/  @P3 FMUL.FTZ R168, R192, R169 ;  /* 0x000000a9c0a83220 */ /* 0x000fe20000410000 */
[----:B------:R-:W-:Y:S01]  /*a310*/  @P2 PRMT R192, R111, 0x7632, R192 ;  /* 0x000076326fc02816 */ /* 0x000fe200000000c0 */
[----:B------:R-:W-:Y:S01]  /*a320*/  FMUL.FTZ R193, R193, UR13 ;  /* 0x0000000dc1c17c20 */ /* 0x000fe20008410000 */
[----:B------:R-:W-:-:S02]  /*a330*/  MOV R111, RZ ;  /* 0x000000ff006f7202 */ /* 0x000fc40000000f00 */
[----:B------:R-:W-:Y:S01]  /*a340*/  @P2 SHF.L.U32 R192, R192, 0x10, RZ ;  /* 0x00000010c0c02819 */ /* 0x000fe200000006ff */
[-C--:B------:R-:W-:Y:S01]  /*a350*/  @P2 FMUL.FTZ R111, R194, R193.reuse ;  /* 0x000000c1c26f2220 */ /* 0x080fe20000410000 */
[----:B------:R-:W-:Y:S02]  /*a360*/  MOV R169, RZ ;  /* 0x000000ff00a97202 */ /* 0x000fe40000000f00 */
[----:B------:R-:W-:Y:S01]  /*a370*/  F2FP.BF16.F32.PACK_AB R110, R110, R138 ;  /* 0x0000008a6e6e723e */ /* 0x000fe200000010ff */
[----:B------:R-:W-:Y:S01]  /*a380*/  @P2 FMUL.FTZ R169, R192, R193 ;  /* 0x000000c1c0a92220 */ /* 0x000fe20000410000 */
[----:B------:R-:W-:Y:S02]  /*a390*/  F2FP.BF16.F32.PACK_AB R109, R109, R198 ;  /* 0x000000c66d6d723e */ /* 0x000fe400000010ff */
[----:B------:R-:W-:-:S07]  /*a3a0*/  F2FP.BF16.F32.PACK_AB R111, R111, R139 ;  /* 0x0000008b6f6f723e */ /* 0x000fce00000010ff */
.L_x_8378:
[----:B------:R-:W0:Y:S02]  /*a3b0*/  @P1 LDC.64 R138, c[0x0][0x478] ;  /* 0x00011e00ff8a1b82 */ /* 0x000e240000000a00 */
[----:B0-----:R-:W-:-:S05]  /*a3c0*/  @P1 IMAD.WIDE.U32 R138, R167, 0x20, R138 ;  /* 0x00000020a78a1825 */ /* 0x001fca00078e008a */
[----:B------:R-:W-:Y:S04]  /*a3d0*/  @P1 STG.E.128 desc[UR6][R138.64], R92 ;  /* 0x0000005c8a001986 */ /* 0x000fe8000c101d06 */
[----:B------:R0:W-:Y:S02]  /*a3e0*/  @P1 STG.E.128 desc[UR6][R138.64+0x10], R96 ;  /* 0x000010608a001986 */ /* 0x0001e4000c101d06 */
[----:B0-----:R-:W-:-:S05]  /*a3f0*/  MOV R138, 0x10 ;  /* 0x00000010008a7802 */ /* 0x001fca0000000f00 */
[----:B------:R-:W-:-:S05]  /*a400*/  IMAD.WIDE.U32 R138, R167, R138, UR18 ;  /* 0x00000012a78a7e25 */ /* 0x000fca000f8e008a */
[----:B------:R0:W-:Y:S02]  /*a410*/  STG.E.128 desc[UR6][R138.64], R108 ;  /* 0x0000006c8a007986 */ /* 0x0001e4000c101d06 */
[----:B0-----:R-:W-:-:S05]  /*a420*/  HFMA2 R108, -RZ, RZ, 0, 9.5367431640625e-07 ;  /* 0x00000010ff6c7431 */ /* 0x001fca00000001ff */
        /* <DEDUP_REMOVED lines=9> */
[----:B------:R-:W-:Y:S01]  /*a4c0*/  MOV R167, RZ ;  /* 0x000000ff00a77202 */ /* 0x000fe20000000f00 */
[-C--:B------:R-:W-:Y:S01]  /*a4d0*/  FFMA.FTZ R176, R176, R125.reuse, R126 ;  /* 0x0000007db0b07223 */ /* 0x080fe2000001007e */
[----:B------:R-:W-:Y:S01]  /*a4e0*/  FADD.FTZ R182, R182, -R171 ;  /* 0x800000abb6b67221 */ /* 0x000fe20000010000 */
[----:B------:R-:W-:Y:S01]  /*a4f0*/  FFMA.FTZ R92, R5, R170, R68 ;  /* 0x000000aa055c7223 */ /* 0x000fe20000010044 */
        /* <DEDUP_REMOVED lines=19> */
[----:B------:R-:W-:Y:S02]  /*a630*/  LOP3.LUT P2, RZ, R130, 0xff0000, RZ, 0xc0, !PT ;  /* 0x00ff000082ff7812 */ /* 0x000fe4000784c0ff */
[----:B------:R-:W-:Y:S01]  /*a640*/  MOV R182, RZ ;  /* 0x000000ff00b67202 */ /* 0x000fe20000000f00 */
        /* <DEDUP_REMOVED lines=25> */
[----:B------:R-:W-:Y:S01]  /*a7e0*/  FFMA.FTZ R95, R5, R95, R71 ;  /* 0x0000005f055f7223 */ /* 0x000fe20000010047 */
        /* <DEDUP_REMOVED lines=76> */
.L_x_8379:
[-CC-:B------:R-:W-:Y:S01]  /*acb0*/  FFMA.FTZ R170, R170, R125.reuse, R126.reuse ;  /* 0x0000007daaaa7223 */ /* 0x180fe2000001007e */
[----:B------:R-:W-:Y:S01]  /*acc0*/  LOP3.LUT P2, RZ, R130, 0xff, RZ, 0xc0, !PT ;  /* 0x000000ff82ff7812 */ /* 0x000fe2000784c0ff */
[-C--:B------:R-:W-:Y:S01]  /*acd0*/  FFMA.FTZ R171, R171, R125.reuse, R126 ;  /* 0x0000007dabab7223 */ /* 0x080fe2000001007e */
[----:B------:R-:W-:Y:S01]  /*ace0*/  MOV R138, RZ ;  /* 0x000000ff008a7202 */ /* 0x000fe20000000f00 */
[----:B------:R-:W-:Y:S01]  /*acf0*/  FADD.FTZ R170, R174, -R170 ;  /* 0x800000aaaeaa7221 */ /* 0x000fe20000010000 */
[-CC-:B------:R-:W-:Y:S01]  /*ad00*/  FFMA.FTZ R172, R172, R125.reuse, R126.reuse ;  /* 0x0000007dacac7223 */ /* 0x180fe2000001007e */
[----:B------:R-:W-:Y:S01]  /*ad10*/  LOP3.LUT P6, RZ, R130, 0xff000000, RZ, 0xc0, !PT ;  /* 0xff00000082ff7812 */ /* 0x000fe200078cc0ff */
[-C--:B------:R-:W-:Y:S01]  /*ad20*/  FFMA.FTZ R173, R173, R125.reuse, R126 ;  /* 0x0000007dadad7223 */ /* 0x080fe2000001007e */
[----:B------:R-:W-:Y:S01]  /*ad30*/  FFMA.FTZ R170, R5, R170, R68 ;  /* 0x000000aa05aa7223 */ /* 0x000fe20000010044 */
[----:B------:R-:W-:Y:S01]  /*ad40*/  FADD.FTZ R172, R175, -R172 ;  /* 0x800000acafac7221 */ /* 0x000fe20000010000 */
[----:B------:R-:W-:Y:S01]  /*ad50*/  FFMA.FTZ R176, R176, R125, R126 ;  /* 0x0000007db0b07223 */ /* 0x000fe2000001007e */
[----:B------:R-:W-:Y:S01]  /*ad60*/  FADD.FTZ R173, R183, -R173 ;  /* 0x800000adb7ad7221 */ /* 0x000fe20000010000 */
[----:B------:R-:W-:Y:S01]  /*ad70*/  FMUL.FTZ R139, R3, R170 ;  /* 0x000000aa038b7220 */ /* 0x000fe20000410000 */
[C---:B------:R-:W-:Y:S01]  /*ad80*/  FFMA.FTZ R172, R5.reuse, R172, R70 ;  /* 0x000000ac05ac7223 */ /* 0x040fe20000010046 */
[----:B-----5:R-:W-:Y:S01]  /*ad90*/  @P2 SHF.L.U32 R167, R108, 0x10, RZ ;  /* 0x000000106ca72819 */ /* 0x020fe200000006ff */
[----:B------:R-:W-:Y:S01]  /*ada0*/  FFMA.FTZ R173, R5, R173, R71 ;  /* 0x000000ad05ad7223 */ /* 0x000fe20000010047 */
        /* <DEDUP_REMOVED lines=10> */
[----:B------:R-:W-:Y:S01]  /*ae50*/  FFMA.FTZ R178, R5, R178, R72 ;  /* 0x000000b205b27223 */ /* 0x000fe20000010048 */
[----:B------:R-:W-:Y:S01]  /*ae60*/  LOP3.LUT P4, RZ, R131, 0xff00, RZ, 0xc0, !PT ;  /* 0x0000ff0083ff7812 */ /* 0x000fe2000788c0ff */
[----:B------:R-:W-:Y:S01]  /*ae70*/  FFMA.FTZ R139, R5, R139, R69 ;  /* 0x0000008b058b7223 */ /* 0x000fe20000010045 */
        /* <DEDUP_REMOVED lines=9> */
[----:B------:R-:W-:Y:S01]  /*af10*/  @P2 SHF.L.U32 R171, R15, 0x10, RZ ;  /* 0x000000100fab2819 */ /* 0x000fe200000006ff */
[C---:B------:R-:W-:Y:S01]  /*af20*/  FFMA.FTZ R180, R5.reuse, R180, R73 ;  /* 0x000000b405b47223 */ /* 0x040fe20000010049 */
[----:B------:R-:W-:Y:S01]  /*af30*/  @P2 SHF.L.U32 R108, R108, 0x10, RZ ;  /* 0x000000106c6c2819 */ /* 0x000fe200000006ff */
[----:B------:R-:W-:Y:S01]  /*af40*/  FFMA.FTZ R179, R5, R179, R74 ;  /* 0x000000b305b37223 */ /* 0x000fe2000001004a */
[----:B------:R-:W-:Y:S01]  /*af50*/  MOV R139, RZ ;  /* 0x000000ff008b7202 */ /* 0x000fe20000000f00 */
[----:B------:R-:W-:Y:S01]  /*af60*/  FADD.FTZ R185, R185, -R181 ;  /* 0x800000b5b9b97221 */ /* 0x000fe20000010000 */
[----:B------:R-:W-:Y:S01]  /*af70*/  @P4 SHF.L.U32 R174, R13, 0x10, RZ ;  /* 0x000000100dae4819 */ /* 0x000fe200000006ff */
[-C--:B------:R-:W-:Y:S01]  /*af80*/  @P2 FMUL.FTZ R139, R108, R170.reuse ;  /* 0x000000aa6c8b2220 */ /* 0x080fe20000410000 */
[----:B------:R-:W-:Y:S01]  /*af90*/  MOV R108, RZ ;  /* 0x000000ff006c7202 */ /* 0x000fe20000000f00 */
[----:B------:R-:W-:Y:S01]  /*afa0*/  @P2 FMUL.FTZ R108, R171, R170 ;  /* 0x000000aaab6c2220 */ /* 0x000fe20000410000 */
[----:B------:R-:W-:Y:S01]  /*afb0*/  LOP3.LUT P2, RZ, R130, 0xff0000, RZ, 0xc0, !PT ;  /* 0x00ff000082ff7812 */ /* 0x000fe2000784c0ff */
[C---:B------:R-:W-:Y:S01]  /*afc0*/  FMUL.FTZ R171, R3.reuse, R172 ;  /* 0x000000ac03ab7220 */ /* 0x040fe20000410000 */
[----:B------:R-:W-:Y:S01]  /*afd0*/  MOV R170, RZ ;  /* 0x000000ff00aa7202 */ /* 0x000fe20000000f00 */
[----:B------:R-:W-:Y:S01]  /*afe0*/  FMUL.FTZ R175, R3, R179 ;  /* 0x000000b303af7220 */ /* 0x000fe20000410000 */
[----:B------:R-:W-:Y:S01]  /*aff0*/  @P3 SHF.L.U32 R177, R43, 0x10, RZ ;  /* 0x000000102bb13819 */ /* 0x000fe200000006ff */
[----:B------:R-:W-:Y:S01]  /*b000*/  FMUL.FTZ R171, R171, UR13 ;  /* 0x0000000dabab7c20 */ /* 0x000fe20008410000 */
[----:B------:R-:W-:Y:S01]  /*b010*/  FFMA.FTZ R185, R5, R185, R75 ;  /* 0x000000b905b97223 */ /* 0x000fe2000001004b */
[----:B------:R-:W-:Y:S01]  /*b020*/  FMUL.FTZ R175, R175, UR13 ;  /* 0x0000000dafaf7c20 */ /* 0x000fe20008410000 */
[----:B------:R-:W-:-:S02]  /*b030*/  @P3 SHF.L.U32 R176, R111, 0x10, RZ ;  /* 0x000000106fb03819 */ /* 0x000fc400000006ff */
[----:B------:R-:W-:-:S03]  /*b040*/  F2FP.BF16.F32.PACK_AB R108, R108, R167 ;  /* 0x000000a76c6c723e */ /* 0x000fc600000010ff */
        /* <DEDUP_REMOVED lines=8> */
[----:B------:R-:W-:Y:S02]  /*b0d0*/  MOV R171, RZ ;  /* 0x000000ff00ab7202 */ /* 0x000fe40000000f00 */
[----:B------:R-:W-:Y:S01]  /*b0e0*/  ISETP.GE.U32.AND.EX P2, PT, R131, 0x1000000, PT, P2 ;  /* 0x010000008300780c */ /* 0x000fe20003f46120 */
[----:B------:R-:W-:Y:S01]  /*b0f0*/  FMUL.FTZ R130, R130, UR13 ;  /* 0x0000000d82827c20 */ /* 0x000fe20008410000 */
[----:B------:R-:W-:Y:S02]  /*b100*/  @P6 SHF.L.U32 R131, R14, 0x10, RZ ;  /* 0x000000100e836819 */ /* 0x000fe400000006ff */
        /* <DEDUP_REMOVED lines=15> */
[----:B------:R-:W-:Y:S01]  /*b200*/  MOV R173, RZ ;  /* 0x000000ff00ad7202 */ /* 0x000fe20000000f00 */
[----:B------:R-:W-:Y:S01]  /*b210*/  FMUL.FTZ R131, R131, UR13 ;  /* 0x0000000d83837c20 */ /* 0x000fe20008410000 */
[----:B------:R-:W-:-:S03]  /*b220*/  F2FP.BF16.F32.PACK_AB R109, R109, R182 ;  /* 0x000000b66d6d723e */ /* 0x000fc600000010ff */
        /* <DEDUP_REMOVED lines=16> */
[----:B------:R-:W-:-:S07]  /*b330*/  F2FP.BF16.F32.PACK_AB R111, R111, R131 ;  /* 0x000000836f6f723e */ /* 0x000fce00000010ff */
.L_x_8380:
[----:B------:R-:W0:Y:S01]  /*b340*/  @P1 LDC.64 R130, c[0x0][0x478] ;  /* 0x00011e00ff821b82 */ /* 0x000e220000000a00 */
[----:B------:R-:W-:Y:S01]  /*b350*/  MOV R167, 0x10 ;  /* 0x0000001000a77802 */ /* 0x000fe20000000f00 */
        /* <DEDUP_REMOVED lines=17> */
[----:B------:R-:W-:Y:S01]  /*b470*/  FFMA.FTZ R92, R5, R143, R76 ;  /* 0x0000008f055c7223 */ /* 0x000fe2000001004c */
[----:B------:R-:W-:Y:S01]  /*b480*/  MOV R143, RZ ;  /* 0x000000ff008f7202 */ /* 0x000fe20000000f00 */
[----:B------:R-:W-:Y:S01]  /*b490*/  FADD.FTZ R157, R157, -R153 ;  /* 0x800000999d9d7221 */ /* 0x000fe20000010000 */
[----:B------:R-:W0:Y:S01]  /*b4a0*/  @P2 LDC R94, c[0x0][0x408] ;  /* 0x00010200ff5e2b82 */ /* 0x000e220000000800 */
[-C--:B------:R-:W-:Y:S01]  /*b4b0*/  @P2 FMUL.FTZ R93, R92, R3.reuse ;  /* 0x000000035c5d2220 */ /* 0x080fe20000410000 */
[----:B-----5:R-:W-:Y:S01]  /*b4c0*/  @P2 SHF.L.U32 R95, R108, 0x10, RZ ;  /* 0x000000106c5f2819 */ /* 0x020fe200000006ff */
[----:B------:R-:W-:-:S02]  /*b4d0*/  @P2 FMUL.FTZ R96, R92, R3 ;  /* 0x000000035c602220 */ /* 0x000fc40000410000 */
[----:B0-----:R-:W-:-:S03]  /*b4e0*/  @P2 FMUL.FTZ R94, R93, R94 ;  /* 0x0000005e5d5e2220 */ /* 0x001fc60000410000 */
[----:B------:R-:W0:Y:S01]  /*b4f0*/  @P2 LDC R93, c[0x0][0x408] ;  /* 0x00010200ff5d2b82 */ /* 0x000e220000000800 */
[----:B------:R-:W-:Y:S01]  /*b500*/  @P2 FMUL.FTZ R130, R95, R94 ;  /* 0x0000005e5f822220 */ /* 0x000fe20000410000 */
[----:B------:R-:W-:-:S04]  /*b510*/  FFMA.FTZ R95, R144, R125, R126 ;  /* 0x0000007d905f7223 */ /* 0x000fc8000001007e */
[----:B------:R-:W-:Y:S02]  /*b520*/  FADD.FTZ R95, R155, -R95 ;  /* 0x8000005f9b5f7221 */ /* 0x000fe40000010000 */
[----:B------:R-:W1:Y:S01]  /*b530*/  @P3 LDC R94, c[0x0][0x408] ;  /* 0x00010200ff5e3b82 */ /* 0x000e620000000800 */
[----:B------:R-:W-:Y:S01]  /*b540*/  MOV R155, RZ ;  /* 0x000000ff009b7202 */ /* 0x000fe20000000f00 */
[----:B0-----:R-:W-:Y:S01]  /*b550*/  @P2 FMUL.FTZ R93, R96, R93 ;  /* 0x0000005d605d2220 */ /* 0x001fe20000410000 */
[----:B------:R-:W-:-:S05]  /*b560*/  @P2 SHF.L.U32 R96, R44, 0x10, RZ ;  /* 0x000000102c602819 */ /* 0x000fca00000006ff */
[----:B------:R-:W-:Y:S01]  /*b570*/  @P2 FMUL.FTZ R155, R96, R93 ;  /* 0x0000005d609b2220 */ /* 0x000fe20000410000 */
[----:B------:R-:W-:Y:S01]  /*b580*/  FFMA.FTZ R93, R5, R95, R77 ;  /* 0x0000005f055d7223 */ /* 0x000fe2000001004d */
        /* <DEDUP_REMOVED lines=28> */
[----:B------:R-:W-:Y:S02]  /*b750*/  MOV R156, RZ ;  /* 0x000000ff009c7202 */ /* 0x000fe40000000f00 */
[----:B------:R-:W-:Y:S01]  /*b760*/  @P3 PRMT R109, R109, 0x7632, R109 ;  /* 0x000076326d6d3816 */ /* 0x000fe2000000006d */
[----:B------:R-:W-:-:S03]  /*b770*/  FFMA.FTZ R95, R5, R95, R79 ;  /* 0x0000005f055f7223 */ /* 0x000fc6000001004f */
        /* <DEDUP_REMOVED lines=77> */
.L_x_8381:
        /* <DEDUP_REMOVED lines=9> */
[-CC-:B------:R-:W-:Y:S01]  /*bce0*/  FFMA.FTZ R146, R146, R125.reuse, R126.reuse ;  /* 0x0000007d92927223 */ /* 0x180fe2000001007e */
[----:B------:R-:W-:Y:S01]  /*bcf0*/  FADD.FTZ R145, R148, -R145 ;  /* 0x8000009194917221 */ /* 0x000fe20000010000 */
[----:B------:R-:W-:Y:S01]  /*bd00*/  FFMA.FTZ R149, R149, R125, R126 ;  /* 0x0000007d95957223 */ /* 0x000fe2000001007e */
[----:B------:R-:W-:Y:S01]  /*bd10*/  FMUL.FTZ R131, R3, R143 ;  /* 0x0000008f03837220 */ /* 0x000fe20000410000 */
[----:B------:R-:W-:Y:S01]  /*bd20*/  FADD.FTZ R146, R156, -R146 ;  /* 0x800000929c927221 */ /* 0x000fe20000010000 */
[----:B-----5:R-:W-:Y:S01]  /*bd30*/  @P2 SHF.L.U32 R143, R108, 0x10, RZ ;  /* 0x000000106c8f2819 */ /* 0x020fe200000006ff */
[----:B------:R-:W-:Y:S01]  /*bd40*/  FFMA.FTZ R145, R5, R145, R78 ;  /* 0x0000009105917223 */ /* 0x000fe2000001004e */
[----:B------:R-:W-:Y:S01]  /*bd50*/  FMUL.FTZ R131, R131, UR13 ;  /* 0x0000000d83837c20 */ /* 0x000fe20008410000 */
[----:B------:R-:W-:Y:S01]  /*bd60*/  FFMA.FTZ R146, R5, R146, R79 ;  /* 0x0000009205927223 */ /* 0x000fe2000001004f */
[----:B------:R-:W-:Y:S01]  /*bd70*/  LOP3.LUT P5, RZ, R121, 0xff, RZ, 0xc0, !PT ;  /* 0x000000ff79ff7812 */ /* 0x000fe200078ac0ff */
[----:B------:R-:W-:Y:S01]  /*bd80*/  FADD.FTZ R151, R151, -R149 ;  /* 0x8000009597977221 */ /* 0x000fe20000010000 */
[----:B------:R-:W-:Y:S01]  /*bd90*/  @P2 FMUL.FTZ R130, R143, R131 ;  /* 0x000000838f822220 */ /* 0x000fe20000410000 */
[----:B------:R-:W-:Y:S01]  /*bda0*/  @P2 SHF.L.U32 R143, R44, 0x10, RZ ;  /* 0x000000102c8f2819 */ /* 0x000fe200000006ff */
[----:B------:R-:W-:Y:S01]  /*bdb0*/  FFMA.FTZ R153, R153, R125, R126 ;  /* 0x0000007d99997223 */ /* 0x000fe2000001007e */
[----:B------:R-:W-:Y:S01]  /*bdc0*/  LOP3.LUT P4, RZ, R121, 0xff00, RZ, 0xc0, !PT ;  /* 0x0000ff0079ff7812 */ /* 0x000fe2000788c0ff */
[----:B------:R-:W-:Y:S01]  /*bdd0*/  FFMA.FTZ R151, R5, R151, R80 ;  /* 0x0000009705977223 */ /* 0x000fe20000010050 */
[----:B------:R-:W-:Y:S01]  /*bde0*/  LOP3.LUT P3, RZ, R121, 0xff0000, RZ, 0xc0, !PT ;  /* 0x00ff000079ff7812 */ /* 0x000fe2000786c0ff */
[----:B------:R-:W-:Y:S01]  /*bdf0*/  @P2 FMUL.FTZ R166, R143, R131 ;  /* 0x000000838fa62220 */ /* 0x000fe20000410000 */
[----:B------:R-:W-:Y:S01]  /*be00*/  LOP3.LUT P2, RZ, R120, 0xff00, RZ, 0xc0, !PT ;  /* 0x0000ff0078ff7812 */ /* 0x000fe2000784c0ff */
[----:B------:R-:W-:Y:S01]  /*be10*/  FADD.FTZ R131, R155, -R144 ;  /* 0x800000909b837221 */ /* 0x000fe20000010000 */
[----:B------:R-:W-:Y:S01]  /*be20*/  MOV R155, RZ ;  /* 0x000000ff009b7202 */ /* 0x000fe20000000f00 */
[----:B------:R-:W-:Y:S01]  /*be30*/  FADD.FTZ R153, R157, -R153 ;  /* 0x800000999d997221 */ /* 0x000fe20000010000 */
[--C-:B------:R-:W-:Y:S01]  /*be40*/  FFMA.FTZ R150, R150, R125, R126.reuse ;  /* 0x0000007d96967223 */ /* 0x100fe2000001007e */
[C---:B------:R-:W-:Y:S01]  /*be50*/  FFMA.FTZ R131, R5.reuse, R131, R77 ;  /* 0x0000008305837223 */ /* 0x040fe2000001004d */
[----:B------:R-:W-:Y:S01]  /*be60*/  FFMA.FTZ R154, R154, R125, R126 ;  /* 0x0000007d9a9a7223 */ /* 0x000fe2000001007e */
[----:B------:R-:W-:Y:S01]  /*be70*/  FFMA.FTZ R153, R5, R153, R81 ;  /* 0x0000009905997223 */ /* 0x000fe20000010051 */
[----:B------:R-:W-:Y:S01]  /*be80*/  FADD.FTZ R152, R152, -R150 ;  /* 0x8000009698987221 */ /* 0x000fe20000010000 */
[----:B------:R-:W-:Y:S01]  /*be90*/  FMUL.FTZ R131, R3, R131 ;  /* 0x0000008303837220 */ /* 0x000fe20000410000 */
[----:B------:R-:W-:Y:S01]  /*bea0*/  @P4 SHF.L.U32 R147, R17, 0x10, RZ ;  /* 0x0000001011934819 */ /* 0x000fe200000006ff */
[----:B------:R-:W-:Y:S01]  /*beb0*/  FADD.FTZ R158, R158, -R154 ;  /* 0x8000009a9e9e7221 */ /* 0x000fe20000010000 */
[----:B------:R-:W-:Y:S01]  /*bec0*/  FFMA.FTZ R152, R5, R152, R82 ;  /* 0x0000009805987223 */ /* 0x000fe20000010052 */
[----:B------:R-:W-:Y:S01]  /*bed0*/  @P2 PRMT R108, R108, 0x7632, R108 ;  /* 0x000076326c6c2816 */ /* 0x000fe2000000006c */
[----:B------:R-:W-:Y:S01]  /*bee0*/  FMUL.FTZ R143, R131, UR13 ;  /* 0x0000000d838f7c20 */ /* 0x000fe20008410000 */
[----:B------:R-:W-:Y:S01]  /*bef0*/  @P2 SHF.L.U32 R144, R19, 0x10, RZ ;  /* 0x0000001013902819 */ /* 0x000fe200000006ff */
[----:B------:R-:W-:Y:S01]  /*bf00*/  FMUL.FTZ R148, R3, R152 ;  /* 0x0000009803947220 */ /* 0x000fe20000410000 */
[----:B------:R-:W-:Y:S01]  /*bf10*/  @P2 SHF.L.U32 R108, R108, 0x10, RZ ;  /* 0x000000106c6c2819 */ /* 0x000fe200000006ff */
[----:B------:R-:W-:Y:S01]  /*bf20*/  FFMA.FTZ R158, R5, R158, R83 ;  /* 0x0000009e059e7223 */ /* 0x000fe20000010053 */
[----:B------:R-:W-:Y:S01]  /*bf30*/  MOV R131, RZ ;  /* 0x000000ff00837202 */ /* 0x000fe20000000f00 */
[----:B------:R-:W-:Y:S01]  /*bf40*/  FMUL.FTZ R148, R148, UR13 ;  /* 0x0000000d94947c20 */ /* 0x000fe20008410000 */
[----:B------:R-:W-:Y:S01]  /*bf50*/  @P3 SHF.L.U32 R150, R47, 0x10, RZ ;  /* 0x000000102f963819 */ /* 0x000fe200000006ff */
[-C--:B------:R-:W-:Y:S01]  /*bf60*/  @P2 FMUL.FTZ R131, R108, R143.reuse ;  /* 0x0000008f6c832220 */ /* 0x080fe20000410000 */
[----:B------:R-:W-:Y:S01]  /*bf70*/  MOV R108, RZ ;  /* 0x000000ff006c7202 */ /* 0x000fe20000000f00 */
[----:B------:R-:W-:Y:S01]  /*bf80*/  @P2 FMUL.FTZ R108, R144, R143 ;  /* 0x0000008f906c2220 */ /* 0x000fe20000410000 */
[----:B------:R-:W-:Y:S01]  /*bf90*/  LOP3.LUT P2, RZ, R120, 0xff0000, RZ, 0xc0, !PT ;  /* 0x00ff000078ff7812 */ /* 0x000fe2000784c0ff */
[----:B------:R-:W-:Y:S01]  /*bfa0*/  FMUL.FTZ R144, R3, R145 ;  /* 0x0000009103907220 */ /* 0x000fe20000410000 */
[----:B------:R-:W-:-:S02]  /*bfb0*/  MOV R143, RZ ;  /* 0x000000ff008f7202 */ /* 0x000fc40000000f00 */
[----:B------:R-:W-:Y:S01]  /*bfc0*/  @P3 SHF.L.U32 R149, R111, 0x10, RZ ;  /* 0x000000106f953819 */ /* 0x000fe200000006ff */
        /* <DEDUP_REMOVED lines=28> */
[----:B------:R-:W-:-:S02]  /*c190*/  MOV R146, RZ ;  /* 0x000000ff00927202 */ /* 0x000fc40000000f00 */
[----:B------:R-:W-:Y:S01]  /*c1a0*/  F2FP.BF16.F32.PACK_AB R109, R109, R155 ;  /* 0x0000009b6d6d723e */ /* 0x000fe200000010ff */
[----:B------:R-:W-:-:S04]  /*c1b0*/  FMUL.FTZ R121, R121, UR13 ;  /* 0x0000000d79797c20 */ /* 0x000fc80008410000 */
        /* <DEDUP_REMOVED lines=12> */
[----:B------:R-:W-:Y:S01]  /*c280*/  @P2 FMUL.FTZ R111, R151, R150 ;  /* 0x00000096976f2220 */ /* 0x000fe20000410000 */
[----:B------:R-:W-:Y:S02]  /*c290*/  MOV R148, RZ ;  /* 0x000000ff00947202 */ /* 0x000fe40000000f00 */
[----:B------:R-:W-:Y:S01]  /*c2a0*/  F2FP.BF16.F32.PACK_AB R110, R110, R120 ;  /* 0x000000786e6e723e */ /* 0x000fe200000010ff */
[----:B------:R-:W-:Y:S01]  /*c2b0*/  @P2 FMUL.FTZ R148, R149, R150 ;  /* 0x0000009695942220 */ /* 0x000fe20000410000 */
[----:B------:R-:W-:-:S07]  /*c2c0*/  F2FP.BF16.F32.PACK_AB R111, R111, R121 ;  /* 0x000000796f6f723e */ /* 0x000fce00000010ff */
.L_x_8382:
        /* <DEDUP_REMOVED lines=17> */
[----:B------:R-:W-:Y:S01]  /*c3e0*/  MOV R115, RZ ;  /* 0x000000ff00737202 */ /* 0x000fe20000000f00 */
[----:B------:R-:W-:Y:S01]  /*c3f0*/  FADD.FTZ R103, R116, -R103 ;  /* 0x8000006774677221 */ /* 0x000fe20000010000 */
[----:B------:R-:W-:Y:S01]  /*c400*/  MOV R116, RZ ;  /* 0x000000ff00747202 */ /* 0x000fe20000000f00 */
[----:B------:R-:W-:Y:S01]  /*c410*/  FFMA.FTZ R92, R5, R101, R84 ;  /* 0x00000065055c7223 */ /* 0x000fe20000010054 */
        /* <DEDUP_REMOVED lines=16> */
[----:B------:R-:W-:-:S03]  /*c520*/  MOV R114, RZ ;  /* 0x000000ff00727202 */ /* 0x000fc60000000f00 */
[----:B------:R-:W-:Y:S01]  /*c530*/  FFMA.FTZ R93, R5, R93, R85 ;  /* 0x0000005d055d7223 */ /* 0x000fe20000010055 */
[----:B0-----:R-:W-:Y:S01]  /*c540*/  @P2 FMUL.FTZ R94, R95, R94 ;  /* 0x0000005e5f5e2220 */ /* 0x001fe20000410000 */
[----:B------:R-:W-:-:S05]  /*c550*/  @P2 SHF.L.U32 R95, R48, 0x10, RZ ;  /* 0x00000010305f2819 */ /* 0x000fca00000006ff */
[----:B------:R-:W-:Y:S01]  /*c560*/  @P2 FMUL.FTZ R101, R95, R94 ;  /* 0x0000005e5f652220 */ /* 0x000fe20000410000 */
[----:B------:R-:W-:Y:S01]  /*c570*/  @P3 FMUL.FTZ R95, R93, R3 ;  /* 0x000000035d5f3220 */ /* 0x000fe20000410000 */
[----:B------:R-:W0:Y:S01]  /*c580*/  @P3 LDC R94, c[0x0][0x408] ;  /* 0x00010200ff5e3b82 */ /* 0x000e220000000800 */
[----:B------:R-:W-:Y:S02]  /*c590*/  LOP3.LUT P2, RZ, R112, 0xff0000, RZ, 0xc0, !PT ;  /* 0x00ff000070ff7812 */ /* 0x000fe4000784c0ff */
        /* <DEDUP_REMOVED lines=9> */
[----:B------:R-:W-:Y:S01]  /*c630*/  FFMA.FTZ R94, R5, R103, R86 ;  /* 0x00000067055e7223 */ /* 0x000fe20000010056 */
        /* <DEDUP_REMOVED lines=13> */
[----:B------:R-:W-:Y:S01]  /*c710*/  FFMA.FTZ R95, R5, R119, R87 ;  /* 0x00000077055f7223 */ /* 0x000fe20000010057 */
[----:B------:R-:W-:-:S11]  /*c720*/  CS2R R118, SRZ ;  /* 0x0000000000767805 */ /* 0x000fd6000001ff00 */
        /* <DEDUP_REMOVED lines=15> */
[----:B------:R-:W-:Y:S02]  /*c820*/  MOV R106, RZ ;  /* 0x000000ff006a7202 */ /* 0x000fe40000000f00 */
[----:B------:R-:W-:Y:S01]  /*c830*/  FADD.FTZ R96, R117, -R96 ;  /* 0x8000006075607221 */ /* 0x000fe20000010000 */
[----:B------:R-:W-:Y:S01]  /*c840*/  MOV R117, RZ ;  /* 0x000000ff00757202 */ /* 0x000fe20000000f00 */
[----:B------:R-:W-:Y:S02]  /*c850*/  FADD.FTZ R97, R122, -R97 ;  /* 0x800000617a617221 */ /* 0x000fe40000010000 */
[----:B------:R-:W-:-:S02]  /*c860*/  FFMA.FTZ R96, R5, R96, R88 ;  /* 0x0000006005607223 */ /* 0x000fc40000010058 */
[----:B------:R-:W-:Y:S02]  /*c870*/  FFMA.FTZ R97, R5, R97, R89 ;  /* 0x0000006105617223 */ /* 0x000fe40000010059 */
        /* <DEDUP_REMOVED lines=33> */
[----:B------:R-:W-:Y:S01]  /*ca90*/  FFMA.FTZ R99, R5, R124, R91 ;  /* 0x0000007c05637223 */ /* 0x000fe2000001005b */
        /* <DEDUP_REMOVED lines=8> */
[----:B------:R-:W-:Y:S02]  /*cb20*/  @P2 PRMT R104, R111, 0x7632, R104 ;  /* 0x000076326f682816 */ /* 0x000fe40000000068 */
[----:B------:R-:W-:Y:S02]  /*cb30*/  @P2 SHF.L.U32 R111, R20, 0x10, RZ ;  /* 0x00000010146f2819 */ /* 0x000fe400000006ff */
        /* <DEDUP_REMOVED lines=8> */
.L_x_8383:
[-CC-:B------:R-:W-:Y:S01]  /*cbc0*/  FFMA.FTZ R101, R101, R125.reuse, R126.reuse ;  /* 0x0000007d65657223 */ /* 0x180fe2000001007e */
[----:B------:R-:W-:Y:S01]  /*cbd0*/  LOP3.LUT P2, RZ, R112, 0xff, RZ, 0xc0, !PT ;  /* 0x000000ff70ff7812 */ /* 0x000fe2000784c0ff */
[-CC-:B------:R-:W-:Y:S01]  /*cbe0*/  FFMA.FTZ R102, R102, R125.reuse, R126.reuse ;  /* 0x0000007d66667223 */ /* 0x180fe2000001007e */
[----:B------:R-:W-:Y:S01]  /*cbf0*/  FFMA.FTZ R103, R103, R125, R126 ;  /* 0x0000007d67677223 */ /* 0x000fe2000001007e */
[----:B------:R-:W-:Y:S01]  /*cc00*/  FADD.FTZ R101, R115, -R101 ;  /* 0x8000006573657221 */ /* 0x000fe20000010000 */
[----:B------:R-:W-:Y:S01]  /*cc10*/  MOV R115, RZ ;  /* 0x000000ff00737202 */ /* 0x000fe20000000f00 */
[----:B------:R-:W-:Y:S01]  /*cc20*/  FADD.FTZ R102, R118, -R102 ;  /* 0x8000006676667221 */ /* 0x000fe20000010000 */
[----:B------:R-:W-:Y:S01]  /*cc30*/  FADD.FTZ R103, R116, -R103 ;  /* 0x8000006774677221 */ /* 0x000fe20000010000 */
[C---:B------:R-:W-:Y:S01]  /*cc40*/  FFMA.FTZ R101, R5.reuse, R101, R84 ;  /* 0x0000006505657223 */ /* 0x040fe20000010054 */
[----:B------:R-:W-:Y:S01]  /*cc50*/  MOV R116, RZ ;  /* 0x000000ff00747202 */ /* 0x000fe20000000f00 */
[C---:B------:R-:W-:Y:S01]  /*cc60*/  FFMA.FTZ R102, R5.reuse, R102, R85 ;  /* 0x0000006605667223 */ /* 0x040fe20000010055 */
[----:B------:R-:W-:Y:S01]  /*cc70*/  FFMA.FTZ R103, R5, R103, R86 ;  /* 0x0000006705677223 */ /* 0x000fe20000010056 */
        /* <DEDUP_REMOVED lines=14> */
[----:B------:R-:W-:Y:S01]  /*cd60*/  FFMA.FTZ R104, R5, R104, R87 ;  /* 0x0000006805687223 */ /* 0x000fe20000010057 */
[----:B------:R-:W-:Y:S01]  /*cd70*/  FADD.FTZ R105, R117, -R105 ;  /* 0x8000006975697221 */ /* 0x000fe20000010000 */
[----:B------:R-:W-:Y:S01]  /*cd80*/  LOP3.LUT P3, RZ, R113, 0xff00, RZ, 0xc0, !PT ;  /* 0x0000ff0071ff7812 */ /* 0x000fe2000786c0ff */
[----:B------:R-:W-:Y:S01]  /*cd90*/  FFMA.FTZ R106, R106, R125, R126 ;  /* 0x0000007d6a6a7223 */ /* 0x000fe2000001007e */
[----:B------:R-:W-:Y:S01]  /*cda0*/  MOV R117, RZ ;  /* 0x000000ff00757202 */ /* 0x000fe20000000f00 */
[----:B------:R-:W-:Y:S01]  /*cdb0*/  FFMA.FTZ R105, R5, R105, R88 ;  /* 0x0000006905697223 */ /* 0x000fe20000010058 */
[----:B------:R-:W-:Y:S01]  /*cdc0*/  FFMA.FTZ R107, R107, R125, R126 ;  /* 0x0000007d6b6b7223 */ /* 0x000fe2000001007e */
[----:B------:R-:W-:Y:S01]  /*cdd0*/  FADD.FTZ R106, R122, -R106 ;  /* 0x8000006a7a6a7221 */ /* 0x000fe20000010000 */
[----:B------:R-:W-:Y:S01]  /*cde0*/  LOP3.LUT P4, RZ, R113, 0xff0000, RZ, 0xc0, !PT ;  /* 0x00ff000071ff7812 */ /* 0x000fe2000788c0ff */
[----:B------:R-:W-:Y:S01]  /*cdf0*/  FMUL.FTZ R105, R3, R105 ;  /* 0x0000006903697220 */ /* 0x000fe20000410000 */
[----:B------:R-:W-:Y:S01]  /*ce00*/  FADD.FTZ R107, R123, -R107 ;  /* 0x8000006b7b6b7221 */ /* 0x000fe20000010000 */
[----:B------:R-:W-:Y:S01]  /*ce10*/  FFMA.FTZ R106, R5, R106, R89 ;  /* 0x0000006a056a7223 */ /* 0x000fe20000010059 */
[----:B------:R-:W-:Y:S01]  /*ce20*/  @P2 PRMT R108, R108, 0x7632, R108 ;  /* 0x000076326c6c2816 */ /* 0x000fe2000000006c */
[----:B------:R-:W-:Y:S01]  /*ce30*/  FFMA.FTZ R114, R114, R125, R126 ;  /* 0x0000007d72727223 */ /* 0x000fe2000001007e */
[----:B------:R-:W-:Y:S01]  /*ce40*/  @P2 SHF.L.U32 R120, R23, 0x10, RZ ;  /* 0x0000001017782819 */ /* 0x000fe200000006ff */
[----:B------:R-:W-:Y:S01]  /*ce50*/  FFMA.FTZ R107, R5, R107, R90 ;  /* 0x0000006b056b7223 */ /* 0x000fe2000001005a */
[----:B------:R-:W-:Y:S01]  /*ce60*/  @P2 SHF.L.U32 R102, R108, 0x10, RZ ;  /* 0x000000106c662819 */ /* 0x000fe200000006ff */
[----:B------:R-:W-:Y:S01]  /*ce70*/  FADD.FTZ R114, R124, -R114 ;  /* 0x800000727c727221 */ /* 0x000fe20000010000 */
[----:B------:R-:W-:Y:S01]  /*ce80*/  MOV R108, RZ ;  /* 0x000000ff006c7202 */ /* 0x000fe20000000f00 */
[----:B------:R-:W-:-:S02]  /*ce90*/  FMUL.FTZ R107, R3, R107 ;  /* 0x0000006b036b7220 */ /* 0x000fc40000410000 */
[-C--:B------:R-:W-:Y:S01]  /*cea0*/  @P2 FMUL.FTZ R108, R102, R118.reuse ;  /* 0x00000076666c2220 */ /* 0x080fe20000410000 */
[----:B------:R-:W-:Y:S01]  /*ceb0*/  MOV R102, RZ ;  /* 0x000000ff00667202 */ /* 0x000fe20000000f00 */
[----:B------:R-:W-:Y:S01]  /*cec0*/  @P2 FMUL.FTZ R102, R120, R118 ;  /* 0x0000007678662220 */ /* 0x000fe20000410000 */
[----:B------:R-:W-:Y:S01]  /*ced0*/  LOP3.LUT P2, RZ, R112, 0xff0000, RZ, 0xc0, !PT ;  /* 0x00ff000070ff7812 */ /* 0x000fe2000784c0ff */
[----:B------:R-:W-:Y:S01]  /*cee0*/  FMUL.FTZ R118, R103, UR13 ;  /* 0x0000000d67767c20 */ /* 0x000fe20008410000 */
[----:B------:R-:W-:Y:S01]  /*cef0*/  FFMA.FTZ R5, R5, R114, R91 ;  /* 0x0000007205057223 */ /* 0x000fe2000001005b */
[----:B------:R-:W-:-:S03]  /*cf00*/  MOV R114, RZ ;  /* 0x000000ff00727202 */ /* 0x000fc60000000f00 */
[----:B------:R-:W-:-:S07]  /*cf10*/  FMUL.FTZ R5, R3, R5 ;  /* 0x0000000503057220 */ /* 0x000fce0000410000 */
        /* <DEDUP_REMOVED lines=10> */
[----:B------:R-:W-:Y:S02]  /*cfc0*/  @P2 SHF.L.U32 R104, R109, 0x10, RZ ;  /* 0x000000106d682819 */ /* 0x000fe400000006ff */
[----:B------:R-:W-:-:S03]  /*cfd0*/  MOV R109, RZ ;  /* 0x000000ff006d7202 */ /* 0x000fc60000000f00 */
        /* <DEDUP_REMOVED lines=13> */
[----:B------:R-:W-:-:S02]  /*d0b0*/  @P3 SHF.L.U32 R106, R110, 0x10, RZ ;  /* 0x000000106e6a3819 */ /* 0x000fc400000006ff */
[----:B------:R-:W-:Y:S01]  /*d0c0*/  ISETP.GE.U32.AND.EX P2, PT, R113, 0x1000000, PT, P2 ;  /* 0x010000007100780c */ /* 0x000fe20003f46120 */
[----:B------:R-:W-:Y:S01]  /*d0d0*/  FMUL.FTZ R112, R112, UR13 ;  /* 0x0000000d70707c20 */ /* 0x000fe20008410000 */
[----:B------:R-:W-:Y:S02]  /*d0e0*/  @P3 SHF.L.U32 R113, R21, 0x10, RZ ;  /* 0x0000001015713819 */ /* 0x000fe400000006ff */
[----:B------:R-:W-:Y:S01]  /*d0f0*/  MOV R110, RZ ;  /* 0x000000ff006e7202 */ /* 0x000fe20000000f00 */
[-C--:B------:R-:W-:Y:S01]  /*d100*/  @P3 FMUL.FTZ R110, R106, R112.reuse ;  /* 0x000000706a6e3220 */ /* 0x080fe20000410000 */
[----:B------:R-:W-:Y:S01]  /*d110*/  MOV R106, RZ ;  /* 0x000000ff006a7202 */ /* 0x000fe20000000f00 */
[----:B------:R-:W-:Y:S01]  /*d120*/  @P3 FMUL.FTZ R106, R113, R112 ;  /* 0x00000070716a3220 */ /* 0x000fe20000410000 */
[----:B------:R-:W-:Y:S01]  /*d130*/  FMUL.FTZ R112, R107, UR13 ;  /* 0x0000000d6b707c20 */ /* 0x000fe20008410000 */
[----:B------:R-:W-:Y:S02]  /*d140*/  @P4 SHF.L.U32 R107, R111, 0x10, RZ ;  /* 0x000000106f6b4819 */ /* 0x000fe400000006ff */
[----:B------:R-:W-:-:S02]  /*d150*/  @P4 SHF.L.U32 R113, R51, 0x10, RZ ;  /* 0x0000001033714819 */ /* 0x000fc400000006ff */
[----:B------:R-:W-:Y:S01]  /*d160*/  @P2 PRMT R111, R111, 0x7632, R111 ;  /* 0x000076326f6f2816 */ /* 0x000fe2000000006f */
[-C--:B------:R-:W-:Y:S01]  /*d170*/  @P4 FMUL.FTZ R114, R107, R112.reuse ;  /* 0x000000706b724220 */ /* 0x080fe20000410000 */
[----:B------:R-:W-:Y:S01]  /*d180*/  MOV R107, RZ ;  /* 0x000000ff006b7202 */ /* 0x000fe20000000f00 */
[----:B------:R-:W-:Y:S01]  /*d190*/  @P4 FMUL.FTZ R107, R113, R112 ;  /* 0x00000070716b4220 */ /* 0x000fe20000410000 */
[----:B------:R-:W-:Y:S01]  /*d1a0*/  @P2 SHF.L.U32 R113, R20, 0x10, RZ ;  /* 0x0000001014712819 */ /* 0x000fe200000006ff */
[----:B------:R-:W-:Y:S01]  /*d1b0*/  FMUL.FTZ R112, R5, UR13 ;  /* 0x0000000d05707c20 */ /* 0x000fe20008410000 */
[----:B------:R-:W-:Y:S02]  /*d1c0*/  MOV R5, RZ ;  /* 0x000000ff00057202 */ /* 0x000fe40000000f00 */
[----:B------:R-:W-:Y:S01]  /*d1d0*/  @P2 SHF.L.U32 R111, R111, 0x10, RZ ;  /* 0x000000106f6f2819 */ /* 0x000fe200000006ff */
[----:B------:R-:W-:Y:S01]  /*d1e0*/  @P2 FMUL.FTZ R5, R113, R112 ;  /* 0x0000007071052220 */ /* 0x000fe20000410000 */
[----:B------:R-:W-:-:S02]  /*d1f0*/  F2FP.BF16.F32.PACK_AB R106, R106, R105 ;  /* 0x000000696a6a723e */ /* 0x000fc400000010ff */
[----:B------:R-:W-:Y:S01]  /*d200*/  MOV R3, RZ ;  /* 0x000000ff00037202 */ /* 0x000fe20000000f00 */
[----:B------:R-:W-:Y:S01]  /*d210*/  @P2 FMUL.FTZ R3, R111, R112 ;  /* 0x000000706f032220 */ /* 0x000fe20000410000 */
[----:B------:R-:W-:Y:S02]  /*d220*/  F2FP.BF16.F32.PACK_AB R105, R104, R103 ;  /* 0x000000676869723e */ /* 0x000fe400000010ff */
[----:B------:R-:W-:Y:S02]  /*d230*/  F2FP.BF16.F32.PACK_AB R104, R102, R101 ;  /* 0x000000656668723e */ /* 0x000fe400000010ff */
[----:B------:R-:W-:-:S07]  /*d240*/  F2FP.BF16.F32.PACK_AB R107, R5, R107 ;  /* 0x0000006b056b723e */ /* 0x000fce00000010ff */
.L_x_8384:
[----:B------:R-:W0:Y:S02]  /*d250*/  @P1 LDC.64 R102, c[0x0][0x478] ;  /* 0x00011e00ff661b82 */ /* 0x000e240000000a00 */
[----:B0-----:R-:W-:-:S05]  /*d260*/  @P1 IMAD.WIDE.U32 R102, R0, 0x20, R102 ;  /* 0x0000002000661825 */ /* 0x001fca00078e0066 */
[----:B------:R-:W-:Y:S04]  /*d270*/  @P1 STG.E.128 desc[UR6][R102.64], R92 ;  /* 0x0000005c66001986 */ /* 0x000fe8000c101d06 */
[----:B------:R0:W-:Y:S02]  /*d280*/  @P1 STG.E.128 desc[UR6][R102.64+0x10], R96 ;  /* 0x0000106066001986 */ /* 0x0001e4000c101d06 */
[----:B0-----:R-:W-:-:S05]  /*d290*/  MOV R102, 0x10 ;  /* 0x0000001000667802 */ /* 0x001fca0000000f00 */
[----:B------:R-:W-:-:S05]  /*d2a0*/  IMAD.WIDE.U32 R102, R0, R102, UR18 ;  /* 0x0000001200667e25 */ /* 0x000fca000f8e0066 */
[----:B------:R0:W-:Y:S02]  /*d2b0*/  STG.E.128 desc[UR6][R102.64], R104 ;  /* 0x0000006866007986 */ /* 0x0001e4000c101d06 */
.L_x_8374:
        /* <DEDUP_REMOVED lines=30> */
[----:B01----:R-:W5:Y:S04]  /*d4a0*/  LDL.LU R107, [R1+0x70] ;  /* 0x00007000016b7983 */ /* 0x003f680000300800 */
[----:B------:R-:W5:Y:S04]  /*d4b0*/  LDL.LU R106, [R1+0x84] ;  /* 0x00008400016a7983 */ /* 0x000f680000300800 */
[----:B------:R-:W5:Y:S04]  /*d4c0*/  LDL.LU R105, [R1+0x80] ;  /* 0x0000800001697983 */ /* 0x000f680000300800 */
[----:B------:R-:W5:Y:S04]  /*d4d0*/  LDL.LU R104, [R1+0x7c] ;  /* 0x00007c0001687983 */ /* 0x000f680000300800 */
[----:B------:R-:W5:Y:S04]  /*d4e0*/  LDL.LU R103, [R1+0x90] ;  /* 0x0000900001677983 */ /* 0x000f680000300800 */
[----:B------:R-:W5:Y:S04]  /*d4f0*/  LDL.LU R102, [R1+0x8c] ;  /* 0x00008c0001667983 */ /* 0x000f680000300800 */
[----:B------:R-:W5:Y:S01]  /*d500*/  LDL.LU R0, [R1+0x88] ;  /* 0x0000880001007983 */ /* 0x000f620000300800 */
[----:B------:R-:W-:Y:S01]  /*d510*/  FADD.FTZ R250, R100, R250 ;  /* 0x000000fa64fa7221 */ /* 0x000fe20000010000 */
[----:B------:R-:W-:Y:S01]  /*d520*/  FADD.FTZ R251, R132, R251 ;  /* 0x000000fb84fb7221 */ /* 0x000fe20000010000 */
[----:B------:R-:W0:Y:S01]  /*d530*/  LDC.64 R100, c[0x0][0x380] ;  /* 0x0000e000ff647b82 */ /* 0x000e220000000a00 */
[----:B------:R-:W-:Y:S01]  /*d540*/  FADD.FTZ R252, R136, R252 ;  /* 0x000000fc88fc7221 */ /* 0x000fe20000010000 */
        /* <DEDUP_REMOVED lines=78> */
.L_x_8361:
        /* <DEDUP_REMOVED lines=65> */
[----:B0-----:R1:W5:Y:S04]  /*de40*/  LDL.LU R104, [R1+0xf4] ;  /* 0x0000f40001687983 */ /* 0x0013680000300800 */
        /* <DEDUP_REMOVED lines=41> */
.L_x_8360:
[----:B------:R-:W-:Y:S05]  /*e0e0*/  BSYNC B0 ;  /* 0x0000000000007941 */ /* 0x000fea0003800000 */
.L_x_8359:
        /* <DEDUP_REMOVED lines=112> */
[----:B------:R-:W-:Y:S01]  /*e7f0*/  STS.128 [R190+0x1010], R28 ;  /* 0x0010101cbe007388 */ /* 0x000fe20000000c00 */
[----:B------:R-:W-:Y:S01]  /*e800*/  BAR.SYNC.DEFER_BLOCKING 0x0 ;  /* 0x0000000000007b1d */ /* 0x000fe20000010000 */
[----:B0-----:R-:W-:-:S05]  /*e810*/  FADD.FTZ R25, R3, R112 ;  /* 0x0000007003197221 */ /* 0x001fca0000010000 */
[----:B------:R-:W0:Y:S04]  /*e820*/  LDS R54, [R0+0x400] ;  /* 0x0004000000367984 */ /* 0x000e280000000800 */
        /* <DEDUP_REMOVED lines=18> */
[----:B------:R-:W2:Y:S01]  /*e950*/  LDS R28, [R0+0x1200] ;  /* 0x00120000001c7984 */ /* 0x000ea20000000800 */
[----:B------:R-:W-:-:S03]  /*e960*/  FADD.FTZ R53, R53, R24 ;  /* 0x0000001835357221 */ /* 0x000fc60000010000 */
[----:B------:R-:W3:Y:S01]  /*e970*/  LDS R27, [R0+0x1000] ;  /* 0x00100000001b7984 */ /* 0x000ee20000000800 */
        /* <DEDUP_REMOVED lines=14> */
[----:B------:R-:W1:Y:S01]  /*ea60*/  LDS R73, [R0+0x3000] ;  /* 0x0030000000497984 */ /* 0x000e620000000800 */
[----:B--2---:R-:W-:-:S03]  /*ea70*/  FADD.FTZ R28, RZ, R28 ;  /* 0x0000001cff1c7221 */ /* 0x004fc60000010000 */
[----:B------:R-:W2:Y:S01]  /*ea80*/  LDS R62, [R0+0x3200] ;  /* 0x00320000003e7984 */ /* 0x000ea20000000800 */
[----:B---3--:R-:W-:-:S03]  /*ea90*/  FADD.FTZ R27, RZ, R27 ;  /* 0x0000001bff1b7221 */ /* 0x008fc60000010000 */
[----:B------:R-:W3:Y:S01]  /*eaa0*/  LDS R75, [R0+0x3400] ;  /* 0x00340000004b7984 */ /* 0x000ee20000000800 */
[----:B----4-:R-:W-:-:S03]  /*eab0*/  FADD.FTZ R24, RZ, R24 ;  /* 0x00000018ff187221 */ /* 0x010fc60000010000 */
[----:B------:R-:W4:Y:S01]  /*eac0*/  LDS R77, [R0+0x3600] ;  /* 0x00360000004d7984 */ /* 0x000f220000000800 */
[----:B------:R-:W-:Y:S01]  /*ead0*/  FADD.FTZ R24, R24, R61 ;  /* 0x0000003d18187221 */ /* 0x000fe20000010000 */
[----:B------:R-:W-:Y:S02]  /*eae0*/  FADD.FTZ R27, R27, R54 ;  /* 0x000000361b1b7221 */ /* 0x000fe40000010000 */
        /* <DEDUP_REMOVED lines=32> */
[----:B--2---:R-:W-:-:S03]  /*ecf0*/  FADD.FTZ R85, R24, R85 ;  /* 0x0000005518557221 */ /* 0x004fc60000010000 */
[----:B------:R-:W-:Y:S01]  /*ed00*/  STS.128 [R190+0x10], R44 ;  /* 0x0000102cbe007388 */ /* 0x000fe20000000c00 */
[----:B---3--:R-:W-:-:S03]  /*ed10*/  FADD.FTZ R87, R26, R87 ;  /* 0x000000571a577221 */ /* 0x008fc60000010000 */
[----:B------:R-:W-:Y:S01]  /*ed20*/  STS.128 [R190+0x400], R40 ;  /* 0x00040028be007388 */ /* 0x000fe20000000c00 */
[----:B----4-:R-:W-:-:S03]  /*ed30*/  FADD.FTZ R27, R27, R74 ;  /* 0x0000004a1b1b7221 */ /* 0x010fc60000010000 */
        /* <DEDUP_REMOVED lines=89> */
[----:B------:R-:W-:Y:S04]  /*f2d0*/  STG.E desc[UR6][R2.64+0x400], R29 ;  /* 0x0004001d02007986 */ /* 0x000fe8000c101906 */
        /* <DEDUP_REMOVED lines=8> */
[----:B------:R-:W2:Y:S01]  /*f360*/  LDS R22, [R0+0x4e00] ;  /* 0x004e000000167984 */ /* 0x000ea20000000800 */
[----:B---3--:R-:W-:-:S03]  /*f370*/  FADD.FTZ R15, RZ, R15 ;  /* 0x0000000fff0f7221 */ /* 0x008fc60000010000 */
[----:B------:R-:W-:Y:S01]  /*f380*/  STG.E desc[UR6][R4.64+0x400], R115 ;  /* 0x0004007304007986 */ /* 0x000fe2000c101906 */
[----:B0-----:R-:W-:-:S03]  /*f390*/  FADD.FTZ R14, R14, R23 ;  /* 0x000000170e0e7221 */ /* 0x001fc60000010000 */
        /* <DEDUP_REMOVED lines=31> */
.L_x_8362:
        /* <DEDUP_REMOVED lines=8> */
.L_x_8387:
[----:B------:R-:W-:Y:S05]  /*f610*/  BSYNC B2 ;  /* 0x0000000000027941 */ /* 0x000fea0003800000 */
.L_x_8386:
        /* <DEDUP_REMOVED lines=8> */
.L_x_8388:
[----:B------:R-:W-:Y:S01]  /*f6a0*/  HFMA2 R126, -RZ, RZ, 0, 1.1920928955078125e-07 ;  /* 0x00000002ff7e7431 */ /* 0x000fe200000001ff */
[----:B------:R-:W-:Y:S01]  /*f6b0*/  MOV R127, R108 ;  /* 0x0000006c007f7202 */ /* 0x000fe20000000f00 */
[----:B------:R-:W-:-:S07]  /*f6c0*/  FADD.FTZ R109, R109, R128 ;  /* 0x000000806d6d7221 */ /* 0x000fce0000010000 */
[----:B------:R-:W-:Y:S05]  /*f6d0*/  WARPSYNC.COLLECTIVE R111, `(.L_x_8389) ;  /* 0x000000006f087348 */ /* 0x000fea0003c00000 */
[----:B------:R0:W1:Y:S02]  /*f6e0*/  SHFL.BFLY P3, R128, R127, R126, R125 ;  /* 0x0c00007e7f807389 */ /* 0x000064000006007d */
[----:B01----:R-:W-:Y:S05]  /*f6f0*/  ENDCOLLECTIVE ;  /* 0x000000000000791b */ /* 0x003fea0003800000 */
.L_x_8389:
[----:B------:R-:W-:Y:S01]  /*f700*/  MOV R127, R109 ;  /* 0x0000006d007f7202 */ /* 0x000fe20000000f00 */
[----:B------:R-:W-:-:S07]  /*f710*/  FADD.FTZ R108, R108, R128 ;  /* 0x000000806c6c7221 */ /* 0x000fce0000010000 */
[----:B------:R-:W-:Y:S05]  /*f720*/  WARPSYNC.COLLECTIVE R111, `(.L_x_8390) ;  /* 0x000000006f087348 */ /* 0x000fea0003c00000 */
[----:B------:R0:W1:Y:S02]  /*f730*/  SHFL.BFLY P3, R128, R127, R126, R125 ;  /* 0x0c00007e7f807389 */ /* 0x000064000006007d */
[----:B01----:R-:W-:Y:S05]  /*f740*/  ENDCOLLECTIVE ;  /* 0x000000000000791b */ /* 0x003fea0003800000 */
.L_x_8390:
[----:B------:R-:W-:Y:S01]  /*f750*/  HFMA2 R126, -RZ, RZ, 0, 2.384185791015625e-07 ;  /* 0x00000004ff7e7431 */ /* 0x000fe200000001ff */
[----:B------:R-:W-:Y:S01]  /*f760*/  MOV R127, R108 ;  /* 0x0000006c007f7202 */ /* 0x000fe20000000f00 */
[----:B------:R-:W-:-:S07]  /*f770*/  FADD.FTZ R109, R109, R128 ;  /* 0x000000806d6d7221 */ /* 0x000fce0000010000 */
[----:B------:R-:W-:Y:S05]  /*f780*/  WARPSYNC.COLLECTIVE R111, `(.L_x_8391) ;  /* 0x000000006f087348 */ /* 0x000fea0003c00000 */
[----:B------:R0:W1:Y:S02]  /*f790*/  SHFL.BFLY P3, R128, R127, R126, R125 ;  /* 0x0c00007e7f807389 */ /* 0x000064000006007d */
[----:B01----:R-:W-:Y:S05]  /*f7a0*/  ENDCOLLECTIVE ;  /* 0x000000000000791b */ /* 0x003fea0003800000 */
.L_x_8391:
[----:B------:R-:W-:Y:S01]  /*f7b0*/  MOV R127, R109 ;  /* 0x0000006d007f7202 */ /* 0x000fe20000000f00 */
[----:B------:R-:W-:-:S07]  /*f7c0*/  FADD.FTZ R108, R108, R128 ;  /* 0x000000806c6c7221 */ /* 0x000fce0000010000 */
[----:B------:R-:W-:Y:S05]  /*f7d0*/  WARPSYNC.COLLECTIVE R111, `(.L_x_8392) ;  /* 0x000000006f087348 */ /* 0x000fea0003c00000 */
[----:B------:R0:W1:Y:S02]  /*f7e0*/  SHFL.BFLY P3, R128, R127, R126, R125 ;  /* 0x0c00007e7f807389 */ /* 0x000064000006007d */
[----:B01----:R-:W-:Y:S05]  /*f7f0*/  ENDCOLLECTIVE ;  /* 0x000000000000791b */ /* 0x003fea0003800000 */
.L_x_8392:
[----:B------:R-:W-:Y:S01]  /*f800*/  HFMA2 R126, -RZ, RZ, 0, 4.76837158203125e-07 ;  /* 0x00000008ff7e7431 */ /* 0x000fe200000001ff */
[----:B------:R-:W-:Y:S01]  /*f810*/  MOV R127, R108 ;  /* 0x0000006c007f7202 */ /* 0x000fe20000000f00 */
[----:B------:R-:W-:-:S07]  /*f820*/  FADD.FTZ R109, R109, R128 ;  /* 0x000000806d6d7221 */ /* 0x000fce0000010000 */
[----:B------:R-:W-:Y:S05]  /*f830*/  WARPSYNC.COLLECTIVE R111, `(.L_x_8393) ;  /* 0x000000006f087348 */ /* 0x000fea0003c00000 */
[----:B------:R0:W1:Y:S02]  /*f840*/  SHFL.BFLY P3, R128, R127, R126, R125 ;  /* 0x0c00007e7f807389 */ /* 0x000064000006007d */
[----:B01----:R-:W-:Y:S05]  /*f850*/  ENDCOLLECTIVE ;  /* 0x000000000000791b */ /* 0x003fea0003800000 */
.L_x_8393:
[----:B------:R-:W-:Y:S01]  /*f860*/  MOV R127, R109 ;  /* 0x0000006d007f7202 */ /* 0x000fe20000000f00 */
[----:B------:R-:W-:-:S07]  /*f870*/  FADD.FTZ R108, R108, R128 ;  /* 0x000000806c6c7221 */ /* 0x000fce0000010000 */
[----:B------:R-:W-:Y:S05]  /*f880*/  WARPSYNC.COLLECTIVE R111, `(.L_x_8394) ;  /* 0x000000006f087348 */ /* 0x000fea0003c00000 */
[----:B------:R0:W1:Y:S02]  /*f890*/  SHFL.BFLY P3, R128, R127, R126, R125 ;  /* 0x0c00007e7f807389 */ /* 0x000064000006007d */
[----:B01----:R-:W-:Y:S05]  /*f8a0*/  ENDCOLLECTIVE ;  /* 0x000000000000791b */ /* 0x003fea0003800000 */
.L_x_8394:
[----:B------:R-:W-:Y:S01]  /*f8b0*/  HFMA2 R126, -RZ, RZ, 0, 9.5367431640625e-07 ;  /* 0x00000010ff7e7431 */ /* 0x000fe200000001ff */
[----:B------:R-:W-:Y:S01]  /*f8c0*/  MOV R127, R108 ;  /* 0x0000006c007f7202 */ /* 0x000fe20000000f00 */
[----:B------:R-:W-:-:S07]  /*f8d0*/  FADD.FTZ R109, R109, R128 ;  /* 0x000000806d6d7221 */ /* 0x000fce0000010000 */
[----:B------:R-:W-:Y:S05]  /*f8e0*/  WARPSYNC.COLLECTIVE R111, `(.L_x_8395) ;  /* 0x000000006f087348 */ /* 0x000fea0003c00000 */
[----:B------:R0:W1:Y:S02]  /*f8f0*/  SHFL.BFLY P3, R128, R127, R126, R125 ;  /* 0x0c00007e7f807389 */ /* 0x000064000006007d */
[----:B01----:R-:W-:Y:S05]  /*f900*/  ENDCOLLECTIVE ;  /* 0x000000000000791b */ /* 0x003fea0003800000 */
.L_x_8395:
[----:B------:R-:W-:Y:S02]  /*f910*/  MOV R127, R109 ;  /* 0x0000006d007f7202 */ /* 0x000fe40000000f00 */
[----:B------:R-:W-:-:S07]  /*f920*/  MOV R110, R128 ;  /* 0x00000080006e7202 */ /* 0x000fce0000000f00 */
[----:B------:R-:W-:Y:S05]  /*f930*/  WARPSYNC.COLLECTIVE R111, `(.L_x_8396) ;  /* 0x000000006f087348 */ /* 0x000fea0003c00000 */
[----:B------:R0:W1:Y:S02]  /*f940*/  SHFL.BFLY P3, R128, R127, R126, R125 ;  /* 0x0c00007e7f807389 */ /* 0x000064000006007d */
[----:B01----:R-:W-:Y:S05]  /*f950*/  ENDCOLLECTIVE ;  /* 0x000000000000791b */ /* 0x003fea0003800000 */
.L_x_8396:
[----:B------:R-:W-:Y:S01]  /*f960*/  MOV R111, R128 ;  /* 0x00000080006f7202 */ /* 0x000fe20000000f00 */
[----:B------:R-:W-:Y:S06]  /*f970*/  BRA `(.L_x_8397) ;  /* 0xffffff3c00247947 */ /* 0x000fec000383ffff */
.L_x_8398:
        /* <DEDUP_REMOVED lines=16> */
.L_x_25427:


//--------------------- .text._ZN10layer_norm22ln_bwd_finalize_kernelINS_22Kernel_traits_finalizeILj1280E13__nv_bfloat16S2_fS2_fjLb1ELj1024ELj4ENS_18Kernel_traits_baseILj1280ES2_S2_fS2_fjLj1024EEEEELb1ELb0EEEvNS_9BwdParamsE --------------------------
	.section	.text._ZN10layer_norm22ln_bwd_finalize_kernelINS_22Kernel_traits_finalizeILj1280E13__nv_bfloat16S2_fS2_fjLb1ELj1024ELj4ENS_18Kernel_traits_baseILj1280ES2_S2_fS2_fjLj1024EEEEELb1ELb0EEEvNS_9BwdParamsE,"ax",@progbits
	.align	128
        .global         _ZN10layer_norm22ln_bwd_finalize_kernelINS_22Kernel_traits_finalizeILj1280E13__nv_bfloat16S2_fS2_fjLb1ELj1024ELj4ENS_18Kernel_traits_baseILj1280ES2_S2_fS2_fjLj1024EEEEELb1ELb0EEEvNS_9BwdParamsE
        .type           _ZN10layer_norm22ln_bwd_finalize_kernelINS_22Kernel_traits_finalizeILj1280E13__nv_bfloat16S2_fS2_fjLb1ELj1024ELj4ENS_18Kernel_traits_baseILj1280ES2_S2_fS2_fjLj1024EEEEELb1ELb0EEEvNS_9BwdParamsE,@function
        .size           _ZN10layer_norm22ln_bwd_finalize_kernelINS_22Kernel_traits_finalizeILj1280E13__nv_bfloat16S2_fS2_fjLb1ELj1024ELj4ENS_18Kernel_traits_baseILj1280ES2_S2_fS2_fjLj1024EEEEELb1ELb0EEEvNS_9BwdParamsE,(.L_x_25428 - _ZN10layer_norm22ln_bwd_finalize_kernelINS_22Kernel_traits_finalizeILj1280E13__nv_bfloat16S2_fS2_fjLb1ELj1024ELj4ENS_18Kernel_traits_baseILj1280ES2_S2_fS2_fjLj1024EEEEELb1ELb0EEEvNS_9BwdParamsE)
        .other          _ZN10layer_norm22ln_bwd_finalize_kernelINS_22Kernel_traits_finalizeILj1280E13__nv_bfloat16S2_fS2_fjLb1ELj1024ELj4ENS_18Kernel_traits_baseILj1280ES2_S2_fS2_fjLj1024EEEEELb1ELb0EEEvNS_9BwdParamsE,@"STO_CUDA_ENTRY STV_DEFAULT"
_ZN10layer_norm22ln_bwd_finalize_kernelINS_22Kernel_traits_finalizeILj1280E13__nv_bfloat16S2_fS2_fjLb1ELj1024ELj4ENS_18Kernel_traits_baseILj1280ES2_S2_fS2_fjLj1024EEEEELb1ELb0EEEvNS_9BwdParamsE:
.text._ZN10layer_norm22ln_bwd_finalize_kernelINS_22Kernel_traits_finalizeILj1280E13__nv_bfloat16S2_fS2_fjLb1ELj1024ELj4ENS_18Kernel_traits_baseILj1280ES2_S2_fS2_fjLj1024EEEEELb1ELb0EEEvNS_9BwdParamsE:
        /* <DEDUP_REMOVED lines=57> */
.L_x_8403:
        /* <DEDUP_REMOVED lines=87> */
.L_x_8402:
[----:B------:R-:W-:Y:S05]  /*0900*/  BSYNC.RECONVERGENT B1 ;  /* 0x0000000000017941 */ /* 0x000fea0003800200 */
.L_x_8401:
        /* <DEDUP_REMOVED lines=50> */
.L_x_8405:
[----:B------:R-:W-:Y:S05]  /*0c30*/  BSYNC.RECONVERGENT B1 ;  /* 0x0000000000017941 */ /* 0x000fea0003800200 */
.L_x_8404:
        /* <DEDUP_REMOVED lines=29> */
.L_x_8407:
[----:B------:R-:W-:Y:S05]  /*0e10*/  BSYNC.RECONVERGENT B1 ;  /* 0x0000000000017941 */ /* 0x000fea0003800200 */
.L_x_8406:
        /* <DEDUP_REMOVED lines=14> */
.L_x_8400:
[----:B------:R-:W-:Y:S05]  /*0f00*/  BSYNC.RECONVERGENT B0 ;  /* 0x0000000000007941 */ /* 0x000fea0003800200 */
.L_x_8399:
        /* <DEDUP_REMOVED lines=78> */
.L_x_8408:
        /* <DEDUP_REMOVED lines=9> */
.L_x_25428:


//--------------------- .text._ZN10layer_norm13ln_bwd_kernelINS_13Kernel_traitsI13__nv_bfloat16S2_fS2_fjLj1280ELj1ELj4ELj1ELj16ENS_18Kernel_traits_baseILj1280ES2_S2_fS2_fjLj128EEEEELb1ELb1ELb1ELb0EEEvNS_9BwdParamsE --------------------------
	.section	.text._ZN10layer_norm13ln_bwd_kernelINS_13Kernel_traitsI13__nv_bfloat16S2_fS2_fjLj1280ELj1ELj4ELj1ELj16ENS_18Kernel_traits_baseILj1280ES2_S2_fS2_fjLj128EEEEELb1ELb1ELb1ELb0EEEvNS_9BwdParamsE,"ax",@progbits
	.align	128
        .global         _ZN10layer_norm13ln_bwd_kernelINS_13Kernel_traitsI13__nv_bfloat16S2_fS2_fjLj1280ELj1ELj4ELj1ELj16ENS_18Kernel_traits_baseILj1280ES2_S2_fS2_fjLj128EEEEELb1ELb1ELb1ELb0EEEvNS_9BwdParamsE
        .type           _ZN10layer_norm13ln_bwd_kernelINS_13Kernel_traitsI13__nv_bfloat16S2_fS2_fjLj1280ELj1ELj4ELj1ELj16ENS_18Kernel_traits_baseILj1280ES2_S2_fS2_fjLj128EEEEELb1ELb1ELb1ELb0EEEvNS_9BwdParamsE,@function
        .size           _ZN10layer_norm13ln_bwd_kernelINS_13Kernel_traitsI13__nv_bfloat16S2_fS2_fjLj1280ELj1ELj4ELj1ELj16ENS_18Kernel_traits_baseILj1280ES2_S2_fS2_fjLj128EEEEELb1ELb1ELb1ELb0EEEvNS_9BwdParamsE,(.L_x_25429 - _ZN10layer_norm13ln_bwd_kernelINS_13Kernel_traitsI13__nv_bfloat16S2_fS2_fjLj1280ELj1ELj4ELj1ELj16ENS_18Kernel_traits_baseILj1280ES2_S2_fS2_fjLj128EEEEELb1ELb1ELb1ELb0EEEvNS_9BwdParamsE)
        .other          _ZN10layer_norm13ln_bwd_kernelINS_13Kernel_traitsI13__nv_bfloat16S2_fS2_fjLj1280ELj1ELj4ELj1ELj16ENS_18Kernel_traits_baseILj1280ES2_S2_fS2_fjLj128EEEEELb1ELb1ELb1ELb0EEEvNS_9BwdParamsE,@"STO_CUDA_ENTRY STV_DEFAULT"
_ZN10layer_norm13ln_bwd_kernelINS_13Kernel_traitsI13__nv_bfloat16S2_fS2_fjLj1280ELj1ELj4ELj1ELj16ENS_18Kernel_traits_baseILj1280ES2_S2_fS2_fjLj128EEEEELb1ELb1ELb1ELb0EEEvNS_9BwdParamsE:
.text._ZN10layer_norm13ln_bwd_kernelINS_13Kernel_traitsI13__nv_bfloat16S2_fS2_fjLj1280ELj1ELj4ELj1ELj16ENS_18Kernel_traits_baseILj1280ES2_S2_fS2_fjLj128EEEEELb1ELb1ELb1ELb0EEEvNS_9BwdParamsE:
        /* <DEDUP_REMOVED lines=15> */
[----:B-1----:R-:W-:Y:S01]  /*00f0*/  LOP3.LUT R7, R28, 0x1f, RZ, 0xc0, !PT ;  /* 0x0000001f1c077812 */ /* 0x002fe200078ec0ff */
[----:B------:R-:W1:Y:S03]  /*0100*/  LDCU.64 UR20, c[0x0][0x478] ;  /* 0x00008f00ff1477ac */ /* 0x000e660008000a00 */
[----:B------:R-:W-:Y:S01]  /*0110*/  LOP3.LUT R3, R7, 0x1f, RZ, 0x3c, !PT ;  /* 0x0000001f07037812 */ /* 0x000fe200078e3cff */
[----:B------:R4:W-:Y:S03]  /*0120*/  STL [R1+0x10], R7 ;  /* 0x0000100701007387 */ /* 0x0009e60000100800 */
        /* <DEDUP_REMOVED lines=8> */
[----:B------:R-:W0:Y:S08]  /*01b0*/  @P1 LDC.64 R8, c[0x0][0x3d0] ;  /* 0x0000f400ff081b82 */ /* 0x000e300000000a00 */
[----:B------:R-:W1:Y:S01]  /*01c0*/  @P1 LDC.64 R10, c[0x0][0x3e8] ;  /* 0x0000fa00ff0a1b82 */ /* 0x000e620000000a00 */
[C---:B---3--:R-:W-:Y:S01]  /*01d0*/  @P0 IMAD.WIDE.U32 R2, R7.reuse, 0x10, R2 ;  /* 0x0000001007020825 */ /* 0x048fe200078e0002 */
[----:B------:R3:W-:Y:S06]  /*01e0*/  STL [R1+0x140], RZ ;  /* 0x000140ff01007387 */ /* 0x0007ec0000100800 */
[----:B------:R-:W3:Y:S01]  /*01f0*/  @P2 LDC.64 R16, c[0x0][0x3d0] ;  /* 0x0000f400ff102b82 */ /* 0x000ee20000000a00 */
[C---:B--2---:R-:W-:Y:S01]  /*0200*/  @P0 IMAD.WIDE.U32 R4, R7.reuse, 0x10, R4 ;  /* 0x0000001007040825 */ /* 0x044fe200078e0004 */
[----:B----4-:R-:W-:-:S06]  /*0210*/  @P0 LOP3.LUT R7, R7, 0x20, RZ, 0xfc, !PT ;  /* 0x0000002007070812 */ /* 0x010fcc00078efcff */
[----:B------:R-:W2:Y:S01]  /*0220*/  @P2 LDC.64 R18, c[0x0][0x3e8] ;  /* 0x0000fa00ff122b82 */ /* 0x000ea20000000a00 */
[----:B0-----:R-:W-:-:S07]  /*0230*/  @P1 IMAD.WIDE.U32 R12, R7, 0x10, R8 ;  /* 0x00000010070c1825 */ /* 0x001fce00078e0008 */
[----:B------:R-:W0:Y:S01]  /*0240*/  @P3 LDC.64 R20, c[0x0][0x3d0] ;  /* 0x0000f400ff143b82 */ /* 0x000e220000000a00 */
[C---:B-1----:R-:W-:Y:S01]  /*0250*/  @P1 IMAD.WIDE.U32 R14, R7.reuse, 0x10, R10 ;  /* 0x00000010070e1825 */ /* 0x042fe200078e000a */
[----:B------:R-:W-:Y:S01]  /*0260*/  @P1 IADD3 R7, PT, PT, R7, 0x20, RZ ;  /* 0x0000002007071810 */ /* 0x000fe20007ffe0ff */
[----:B------:R1:W5:Y:S04]  /*0270*/  @P1 LDG.E.128 R232, desc[UR6][R12.64] ;  /* 0x000000060ce81981 */ /* 0x000368000c1e1d00 */
[----:B------:R1:W5:Y:S01]  /*0280*/  @P1 LDG.E.128 R44, desc[UR6][R14.64] ;  /* 0x000000060e2c1981 */ /* 0x000362000c1e1d00 */
[----:B------:R-:W4:Y:S01]  /*0290*/  @P3 LDC.64 R22, c[0x0][0x3e8] ;  /* 0x0000fa00ff163b82 */ /* 0x000f220000000a00 */
[----:B---3--:R-:W-:-:S07]  /*02a0*/  @P2 IMAD.WIDE.U32 R16, R7, 0x10, R16 ;  /* 0x0000001007102825 */ /* 0x008fce00078e0010 */
[----:B------:R-:W3:Y:S01]  /*02b0*/  @P4 LDC.64 R24, c[0x0][0x3d0] ;  /* 0x0000f400ff184b82 */ /* 0x000ee20000000a00 */
[C---:B--2---:R-:W-:Y:S01]  /*02c0*/  @P2 IMAD.WIDE.U32 R18, R7.reuse, 0x10, R18 ;  /* 0x0000001007122825 */ /* 0x044fe200078e0012 */
[----:B------:R-:W-:Y:S01]  /*02d0*/  @P2 IADD3 R7, PT, PT, R7, 0x20, RZ ;  /* 0x0000002007072810 */ /* 0x000fe20007ffe0ff */
[----:B------:R1:W5:Y:S04]  /*02e0*/  @P2 LDG.E.128 R228, desc[UR6][R16.64] ;  /* 0x0000000610e42981 */ /* 0x000368000c1e1d00 */
[----:B------:R1:W5:Y:S01]  /*02f0*/  @P2 LDG.E.128 R48, desc[UR6][R18.64] ;  /* 0x0000000612302981 */ /* 0x000362000c1e1d00 */
[----:B------:R-:W2:Y:S01]  /*0300*/  @P4 LDC.64 R26, c[0x0][0x3e8] ;  /* 0x0000fa00ff1a4b82 */ /* 0x000ea20000000a00 */
[C---:B0-----:R-:W-:Y:S02]  /*0310*/  @P3 IMAD.WIDE.U32 R20, R7.reuse, 0x10, R20 ;  /* 0x0000001007143825 */ /* 0x041fe400078e0014 */
[----:B------:R1:W-:Y:S04]  /*0320*/  STL [R1+0x144], RZ ;  /* 0x000144ff01007387 */ /* 0x0003e80000100800 */
[----:B------:R1:W5:Y:S01]  /*0330*/  @P3 LDG.E.128 R224, desc[UR6][R20.64] ;  /* 0x0000000614e03981 */ /* 0x000362000c1e1d00 */
[C---:B----4-:R-:W-:Y:S01]  /*0340*/  @P3 IMAD.WIDE.U32 R22, R7.reuse, 0x10, R22 ;  /* 0x0000001007163825 */ /* 0x050fe200078e0016 */
[----:B------:R-:W-:Y:S01]  /*0350*/  @P3 IADD3 R7, PT, PT, R7, 0x20, RZ ;  /* 0x0000002007073810 */ /* 0x000fe20007ffe0ff */
[----:B------:R-:W0:Y:S01]  /*0360*/  S2UR UR4, SR_CTAID.X ;  /* 0x00000000000479c3 */ /* 0x000e220000002500 */
[----:B------:R-:W-:Y:S01]  /*0370*/  SHF.R.U32.HI R219, RZ, 0x5, R28 ;  /* 0x00000005ffdb7819 */ /* 0x000fe2000001161c */
[----:B------:R1:W5:Y:S02]  /*0380*/  @P0 LDG.E.128 R236, desc[UR6][R2.64] ;  /* 0x0000000602ec0981 */ /* 0x000364000c1e1d00 */
[----:B---3--:R-:W-:-:S02]  /*0390*/  @P4 IMAD.WIDE.U32 R8, R7, 0x10, R24 ;  /* 0x0000001007084825 */ /* 0x008fc400078e0018 */
        /* <DEDUP_REMOVED lines=101> */
[----:B-1----:R-:W-:Y:S06]  /*09f0*/  @P0 BRA `(.L_x_8410) ;  /* 0x0000016800640947 */ /* 0x002fec0003800000 */
        /* <DEDUP_REMOVED lines=54> */
[----:B------:R-:W-:-:S03]  /*0d60*/  CS2R R102, SRZ ;  /* 0x0000000000667805 */ /* 0x000fc6000001ff00 */
        /* <DEDUP_REMOVED lines=71> */
.L_x_9045:
[----:B0-----:R-:W0:Y:S08]  /*11e0*/  LDC.64 R2, c[0x0][0x3f8] ;  /* 0x0000fe00ff027b82 */ /* 0x001e300000000a00 */
[----:B-----5:R-:W1:Y:S01]  /*11f0*/  LDC.64 R148, c[0x0][0x3f0] ;  /* 0x0000fc00ff947b82 */ /* 0x020e620000000a00 */
[----:B0-----:R-:W-:-:S05]  /*1200*/  IMAD.WIDE R2, R219, 0x4, R2 ;  /* 0x00000004db027825 */ /* 0x001fca00078e0202 */
[----:B------:R0:W2:Y:S01]  /*1210*/  LDG.E R5, desc[UR6][R2.64] ;  /* 0x0000000602057981 */ /* 0x0000a2000c1e1900 */
[----:B-1----:R-:W-:-:S05]  /*1220*/  IMAD.WIDE R148, R219, 0x4, R148 ;  /* 0x00000004db947825 */ /* 0x002fca00078e0294 */
[----:B------:R-:W5:Y:S01]  /*1230*/  LDG.E R218, desc[UR6][R148.64] ;  /* 0x0000000694da7981 */ /* 0x000f62000c1e1900 */
[----:B0-----:R-:W0:Y:S01]  /*1240*/  LDC.64 R2, c[0x0][0x3c8] ;  /* 0x0000f200ff027b82 */ /* 0x001e220000000a00 */
[----:B------:R-:W-:Y:S01]  /*1250*/  BSSY.RECONVERGENT B1, `(.L_x_8411) ;  /* 0x000031c000017945 */ /* 0x000fe20003800200 */
[----:B0-----:R-:W-:-:S05]  /*1260*/  IMAD.WIDE R2, R219, 0x4, R2 ;  /* 0x00000004db027825 */ /* 0x001fca00078e0202 */
[----:B------:R0:W5:Y:S02]  /*1270*/  LDG.E R4, desc[UR6][R2.64] ;  /* 0x0000000602047981 */ /* 0x000164000c1e1900 */
[----:B0-----:R-:W0:Y:S01]  /*1280*/  LDC.64 R2, c[0x0][0x3c0] ;  /* 0x0000f000ff027b82 */ /* 0x001e220000000a00 */
[----:B--2---:R-:W-:-:S13]  /*1290*/  ISETP.GE.AND P0, PT, R5, 0x1, PT ;  /* 0x000000010500780c */ /* 0x004fda0003f06270 */
[----:B0-----:R-:W-:Y:S05]  /*12a0*/  @!P0 BRA `(.L_x_8412) ;  /* 0x0000002800bc8947 */ /* 0x001fea0003800000 */
[----:B------:R-:W-:-:S06]  /*12b0*/  IMAD.WIDE R2, R219, 0x4, R2 ;  /* 0x00000004db027825 */ /* 0x000fcc00078e0202 */
[----:B------:R0:W2:Y:S01]  /*12c0*/  LDG.E R2, desc[UR6][R2.64] ;  /* 0x0000000602027981 */ /* 0x0000a2000c1e1900 */
[----:B------:R-:W-:Y:S01]  /*12d0*/  MOV R152, UR15 ;  /* 0x0000000f00987c02 */ /* 0x000fe20008000f00 */
[----:B------:R-:W-:Y:S01]  /*12e0*/  BSSY.RECONVERGENT B2, `(.L_x_8413) ;  /* 0x00000a5000027945 */ /* 0x000fe20003800200 */
[----:B-----5:R-:W-:Y:S01]  /*12f0*/  ISETP.GE.AND P1, PT, R218, 0x1, PT ;  /* 0x00000001da00780c */ /* 0x020fe20003f26270 */
[----:B------:R-:W1:Y:S01]  /*1300*/  S2R R151, SR_TID.X ;  /* 0x0000000000977919 */ /* 0x000e620000002100 */
[----:B------:R-:W-:Y:S01]  /*1310*/  ISETP.GE.U32.AND P2, PT, R6, 0x20, PT ;  /* 0x000000200600780c */ /* 0x000fe20003f46070 */
[----:B------:R-:W-:Y:S01]  /*1320*/  IMAD R149, R219, R152, RZ ;  /* 0x00000098db957224 */ /* 0x000fe200078e02ff */
[----:B------:R-:W-:Y:S01]  /*1330*/  ISETP.NE.AND P6, PT, RZ, UR8, PT ;  /* 0x00000008ff007c0c */ /* 0x000fe2000bfc5270 */
[----:B------:R3:W-:Y:S01]  /*1340*/  STL [R1+0xc], R152 ;  /* 0x00000c9801007387 */ /* 0x0007e20000100800 */
[----:B------:R-:W-:Y:S01]  /*1350*/  HFMA2 R206, -RZ, RZ, 0, 0 ;  /* 0x00000000ffce7431 */ /* 0x000fe200000001ff */
[----:B0-----:R-:W-:-:S02]  /*1360*/  IADD3 R3, PT, PT, R5, -0x1, RZ ;  /* 0xffffffff05037810 */ /* 0x001fc40007ffe0ff */
[----:B------:R-:W-:Y:S02]  /*1370*/  SHF.R.S32.HI R150, RZ, 0x1f, R149 ;  /* 0x0000001fff967819 */ /* 0x000fe40000011495 */
[----:B------:R-:W-:Y:S01]  /*1380*/  ISETP.GE.U32.AND P3, PT, R6, 0x40, PT ;  /* 0x000000400600780c */ /* 0x000fe20003f66070 */
[-C--:B------:R-:W-:Y:S01]  /*1390*/  IMAD R148, R3, R152.reuse, RZ ;  /* 0x0000009803947224 */ /* 0x080fe200078e02ff */
[----:B------:R-:W-:Y:S02]  /*13a0*/  LEA.HI R149, R150, R149, RZ, 0x3 ;  /* 0x0000009596957211 */ /* 0x000fe400078f18ff */
[----:B------:R-:W-:Y:S02]  /*13b0*/  @P1 IADD3 R3, PT, PT, R218, -0x1, RZ ;  /* 0xffffffffda031810 */ /* 0x000fe40007ffe0ff */
[----:B------:R-:W-:Y:S02]  /*13c0*/  SHF.R.S32.HI R150, RZ, 0x1f, R148 ;  /* 0x0000001fff967819 */ /* 0x000fe40000011494 */
[----:B------:R-:W-:Y:S01]  /*13d0*/  ISETP.GE.U32.AND P4, PT, R6, 0x60, PT ;  /* 0x000000600600780c */ /* 0x000fe20003f86070 */
[----:B------:R-:W-:Y:S01]  /*13e0*/  @P1 IMAD R3, R3, R152, RZ ;  /* 0x0000009803031224 */ /* 0x000fe200078e02ff */
[----:B------:R-:W-:-:S02]  /*13f0*/  LEA.HI R148, R150, R148, RZ, 0x3 ;  /* 0x0000009496947211 */ /* 0x000fc400078f18ff */
[----:B------:R-:W-:Y:S02]  /*1400*/  ISETP.GE.U32.AND P5, PT, R6, 0x80, PT ;  /* 0x000000800600780c */ /* 0x000fe40003fa6070 */
[----:B------:R-:W-:Y:S02]  /*1410*/  @P1 SHF.R.S32.HI R150, RZ, 0x1f, R3 ;  /* 0x0000001fff961819 */ /* 0x000fe40000011403 */
[----:B------:R-:W-:Y:S02]  /*1420*/  MOV R211, RZ ;  /* 0x000000ff00d37202 */ /* 0x000fe40000000f00 */
[----:B------:R-:W-:Y:S01]  /*1430*/  @P1 LEA.HI R150, R150, R3, RZ, 0x3 ;  /* 0x0000000396961211 */ /* 0x000fe200078f18ff */
[----:B------:R-:W-:Y:S01]  /*1440*/  HFMA2 R3, -RZ, RZ, 0, 0 ;  /* 0x00000000ff037431 */ /* 0x000fe200000001ff */
[----:B-1----:R-:W-:-:S04]  /*1450*/  LOP3.LUT R151, R151, 0x1f, RZ, 0xc0, !PT ;  /* 0x0000001f97977812 */ /* 0x002fc800078ec0ff */
[-C--:B------:R-:W-:Y:S01]  /*1460*/  LEA.HI.SX32 R149, R149, R151.reuse, 0x1d ;  /* 0x0000009795957211 */ /* 0x080fe200078feaff */
[----:B------:R3:W-:Y:S01]  /*1470*/  STL [R1+0x10], R151 ;  /* 0x0000109701007387 */ /* 0x0007e20000100800 */
[-C--:B------:R-:W-:Y:S02]  /*1480*/  @P1 LEA.HI.SX32 R3, R150, R151.reuse, 0x1d ;  /* 0x0000009796031211 */ /* 0x080fe400078feaff */
[----:B------:R-:W-:Y:S01]  /*1490*/  LEA.HI.SX32 R208, R148, R151, 0x1d ;  /* 0x0000009794d07211 */ /* 0x000fe200078feaff */
[----:B------:R3:W-:Y:S01]  /*14a0*/  STL [R1+0x24], R149 ;  /* 0x0000249501007387 */ /* 0x0007e20000100800 */
[----:B------:R-:W-:Y:S02]  /*14b0*/  MOV R207, R149 ;  /* 0x0000009500cf7202 */ /* 0x000fe40000000f00 */
[----:B--2---:R-:W-:Y:S01]  /*14c0*/  FSEL R2, R2, RZ, !P6 ;  /* 0x000000ff02027208 */ /* 0x004fe20007000000 */
[----:B---3--:R-:W-:Y:S06]  /*14d0*/  @!P2 BRA `(.L_x_8414) ;  /* 0x000000080014a947 */ /* 0x008fec0003800000 */
[----:B------:R-:W0:Y:S01]  /*14e0*/  LDC.64 R148, c[0x0][0x428] ;  /* 0x00010a00ff947b82 */ /* 0x000e220000000a00 */
[----:B------:R-:W2:Y:S04]  /*14f0*/  LDL.LU R15, [R1+0x144] ;  /* 0x00014400010f7983 */ /* 0x000ea80000300800 */
[----:B------:R-:W3:Y:S03]  /*1500*/  LDL.LU R28, [R1+0xa4] ;  /* 0x0000a400011c7983 */ /* 0x000ee60000300800 */
[----:B------:R-:W1:Y:S01]  /*1510*/  LDC.64 R156, c[0x0][0x3a8] ;  /* 0x0000ea00ff9c7b82 */ /* 0x000e620000000a00 */
[----:B------:R-:W4:Y:S01]  /*1520*/  LDL.LU R179, [R1+0x14c] ;  /* 0x00014c0001b37983 */ /* 0x000f220000300800 */
[----:B------:R-:W-:-:S02]  /*1530*/  ISETP.NE.U32.AND P6, PT, RZ, UR10, PT ;  /* 0x0000000aff007c0c */ /* 0x000fc4000bfc5070 */
[----:B------:R-:W-:Y:S01]  /*1540*/  PRMT R7, R236, 0x7632, R7 ;  /* 0x00007632ec077816 */ /* 0x000fe20000000007 */
[----:B------:R-:W4:Y:S03]  /*1550*/  LDL.LU R197, [R1+0xac] ;  /* 0x0000ac0001c57983 */ /* 0x000f260000300800 */
[----:B------:R-:W1:Y:S01]  /*1560*/  LDC.64 R190, c[0x0][0x3b0] ;  /* 0x0000ec00ffbe7b82 */ /* 0x000e620000000a00 */
[----:B0-----:R-:W-:-:S04]  /*1570*/  IMAD.WIDE.U32 R148, R208, 0x10, R148 ;  /* 0x00000010d0947825 */ /* 0x001fc800078e0094 */
[----:B-1----:R-:W-:Y:S02]  /*1580*/  IMAD.WIDE.U32 R156, R207, 0x20, R156 ;  /* 0x00000020cf9c7825 */ /* 0x002fe400078e009c */
[----:B------:R-:W2:Y:S04]  /*1590*/  LDG.E.128 R148, desc[UR6][R148.64] ;  /* 0x0000000694947981 */ /* 0x000ea8000c1e1d00 */
[----:B------:R-:W3:Y:S01]  /*15a0*/  LDG.E.128 R152, desc[UR6][R156.64] ;  /* 0x000000069c987981 */ /* 0x000ee2000c1e1d00 */
[----:B------:R-:W-:Y:S02]  /*15b0*/  ISETP.NE.AND.EX P6, PT, RZ, UR11, PT, P6 ;  /* 0x0000000bff007c0c */ /* 0x000fe4000bfc5360 */
[----:B------:R-:W-:Y:S01]  /*15c0*/  SHF.L.U32 R7, R7, 0x10, RZ ;  /* 0x0000001007077819 */ /* 0x000fe200000006ff */
[----:B------:R-:W4:Y:S04]  /*15d0*/  LDL.LU R196, [R1+0x94] ;  /* 0x0000940001c47983 */ /* 0x000f280000300800 */
[----:B------:R-:W4:Y:S04]  /*15e0*/  LDL.LU R209, [R1+0x134] ;  /* 0x0001340001d17983 */ /* 0x000f280000300800 */
[----:B------:R-:W4:Y:S02]  /*15f0*/  LDL.LU R211, [R1+0x98] ;  /* 0x0000980001d37983 */ /* 0x000f240000300800 */
[----:B------:R-:W0:Y:S02]  /*1600*/  @P6 LDC.64 R166, c[0x0][0x438] ;  /* 0x00010e00ffa66b82 */ /* 0x000e240000000a00 */
[----:B------:R-:W4:Y:S04]  /*1610*/  LDG.E.128 R156, desc[UR6][R156.64+0x10] ;  /* 0x000010069c9c7981 */ /* 0x000f28000c1e1d00 */
[----:B------:R-:W4:Y:S01]  /*1620*/  LDL.LU R210, [R1+0x138] ;  /* 0x0001380001d27983 */ /* 0x000f220000300800 */
[----:B0-----:R-:W-:-:S05]  /*1630*/  @P6 IMAD.WIDE.U32 R166, R207, 0x20, R166 ;  /* 0x00000020cfa66825 */ /* 0x001fca00078e00a6 */
[----:B------:R-:W5:Y:S04]  /*1640*/  @P6 LDG.E.128 R104, desc[UR6][R166.64] ;  /* 0x00000006a6686981 */ /* 0x000f68000c1e1d00 */
[----:B------:R0:W5:Y:S02]  /*1650*/  @P6 LDG.E.128 R108, desc[UR6][R166.64+0x10] ;  /* 0x00001006a66c6981 */ /* 0x000164000c1e1d00 */
[----:B0-----:R-:W-:Y:S01]  /*1660*/  IMAD.WIDE.U32 R166, R3, 0x8, R190 ;  /* 0x0000000803a67825 */ /* 0x001fe200078e00be */
[----:B------:R-:W-:Y:S02]  /*1670*/  PRMT R16, R237, 0x7632, R16 ;  /* 0x00007632ed107816 */ /* 0x000fe40000000010 */
[----:B--2---:R-:W-:-:S03]  /*1680*/  PRMT R0, R148, 0x7632, R0 ;  /* 0x0000763294007816 */ /* 0x004fc60000000000 */
[----:B------:R-:W5:Y:S01]  /*1690*/  LDG.E.64 R166, desc[UR6][R166.64] ;  /* 0x00000006a6a67981 */ /* 0x000f62000c1e1b00 */
[----:B---3--:R-:W-:Y:S01]  /*16a0*/  FADD.FTZ R8, -R2, R153 ;  /* 0x0000009902087221 */ /* 0x008fe20000010100 */
[----:B------:R-:W-:-:S03]  /*16b0*/  SHF.L.U32 R0, R0, 0x10, RZ ;  /* 0x0000001000007819 */ /* 0x000fc600000006ff */
[----:B------:R-:W-:-:S04]  /*16c0*/  FMUL.FTZ R8, R4, R8 ;  /* 0x0000000804087220 */ /* 0x000fc80000410000 */
[-C--:B------:R-:W-:Y:S01]  /*16d0*/  FFMA.FTZ R15, R8, R0.reuse, R15 ;  /* 0x00000000080f7223 */ /* 0x080fe2000001000f */
[----:B------:R-:W-:Y:S01]  /*16e0*/  FMUL.FTZ R7, R7, R0 ;  /* 0x0000000007077220 */ /* 0x000fe20000410000 */
[--C-:B------:R-:W-:Y:S01]  /*16f0*/  FADD.FTZ R28, R28, R0.reuse ;  /* 0x000000001c1c7221 */ /* 0x100fe20000010000 */
[----:B------:R-:W-:Y:S02]  /*1700*/  PRMT R0, R149, 0x7632, R0 ;  /* 0x0000763295007816 */ /* 0x000fe40000000000 */
[----:B------:R0:W-:Y:S02]  /*1710*/  STL [R1+0x144], R15 ;  /* 0x0001440f01007387 */ /* 0x0001e40000100800 */
[----:B------:R-:W-:Y:S01]  /*1720*/  SHF.L.U32 R0, R0, 0x10, RZ ;  /* 0x0000001000007819 */ /* 0x000fe200000006ff */
[----:B0-----:R-:W-:-:S04]  /*1730*/  FADD.FTZ R15, -R2, R155 ;  /* 0x0000009b020f7221 */ /* 0x001fc80000010100 */
[----:B------:R-:W-:-:S04]  /*1740*/  FMUL.FTZ R15, R4, R15 ;  /* 0x0000000f040f7220 */ /* 0x000fc80000410000 */
[----:B----4-:R-:W-:Y:S01]  /*1750*/  FFMA.FTZ R179, R15, R0, R179 ;  /* 0x000000000fb37223 */ /* 0x010fe200000100b3 */
[----:B------:R-:W-:Y:S04]  /*1760*/  STL [R1+0xa4], R28 ;  /* 0x0000a41c01007387 */ /* 0x000fe80000100800 */
[----:B------:R0:W-:Y:S04]  /*1770*/  STL [R1+0x14c], R179 ;  /* 0x00014cb301007387 */ /* 0x0001e80000100800 */
[----:B0-----:R-:W2:Y:S04]  /*1780*/  LDL.LU R179, [R1+0x140] ;  /* 0x0001400001b37983 */ /* 0x001ea80000300800 */
[----:B------:R-:W3:Y:S01]  /*1790*/  LDL.LU R191, [R1+0x9c] ;  /* 0x00009c0001bf7983 */ /* 0x000ee20000300800 */
[----:B------:R-:W-:Y:S01]  /*17a0*/  SHF.L.U32 R16, R16, 0x10, RZ ;  /* 0x0000001010107819 */ /* 0x000fe200000006ff */
[----:B------:R-:W-:Y:S01]  /*17b0*/  FADD.FTZ R197, R197, R0 ;  /* 0x00000000c5c57221 */ /* 0x000fe20000010000 */
[----:B------:R-:W-:Y:S01]  /*17c0*/  PRMT R27, R150, 0x7632, R27 ;  /* 0x00007632961b7816 */ /* 0x000fe2000000001b */
[----:B------:R-:W-:-:S02]  /*17d0*/  FADD.FTZ R28, -R2, R157 ;  /* 0x0000009d021c7221 */ /* 0x000fc40000010100 */
[----:B------:R-:W-:Y:S01]  /*17e0*/  FMUL.FTZ R16, R16, R0 ;  /* 0x0000000010107220 */ /* 0x000fe20000410000 */
[----:B------:R-:W-:Y:S01]  /*17f0*/  PRMT R0, R238, 0x7632, R0 ;  /* 0x00007632ee007816 */ /* 0x000fe20000000000 */
[----:B------:R-:W-:Y:S01]  /*1800*/  FMUL.FTZ R28, R4, R28 ;  /* 0x0000001c041c7220 */ /* 0x000fe20000410000 */
[----:B------:R-:W-:Y:S02]  /*1810*/  SHF.L.U32 R153, R27, 0x10, RZ ;  /* 0x000000101b997819 */ /* 0x000fe400000006ff */
[----:B------:R-:W-:-:S03]  /*1820*/  SHF.L.U32 R0, R0, 0x10, RZ ;  /* 0x0000001000007819 */ /* 0x000fc600000006ff */
[----:B------:R-:W-:Y:S01]  /*1830*/  FADD.FTZ R196, R196, R153 ;  /* 0x00000099c4c47221 */ /* 0x000fe20000010000 */
[-C--:B------:R-:W-:Y:S01]  /*1840*/  FFMA.FTZ R209, R28, R153.reuse, R209 ;  /* 0x000000991cd17223 */ /* 0x080fe200000100d1 */
[----:B------:R-:W-:Y:S01]  /*1850*/  FMUL.FTZ R27, R0, R153 ;  /* 0x00000099001b7220 */ /* 0x000fe20000410000 */
[----:B------:R-:W-:Y:S01]  /*1860*/  PRMT R153, R151, 0x7632, R153 ;  /* 0x0000763297997816 */ /* 0x000fe20000000099 */
[----:B------:R0:W-:Y:S03]  /*1870*/  STL [R1+0xac], R197 ;  /* 0x0000acc501007387 */ /* 0x0001e60000100800 */
[----:B------:R-:W-:Y:S01]  /*1880*/  SHF.L.U32 R153, R153, 0x10, RZ ;  /* 0x0000001099997819 */ /* 0x000fe200000006ff */
[----:B0-----:R-:W4:Y:S04]  /*1890*/  LDL.LU R197, [R1+0x13c] ;  /* 0x00013c0001c57983 */ /* 0x001f280000300800 */
[----:B------:R-:W2:Y:S04]  /*18a0*/  LDL.LU R190, [R1+0xa0] ;  /* 0x0000a00001be7983 */ /* 0x000ea80000300800 */
[----:B------:R0:W-:Y:S04]  /*18b0*/  STL [R1+0x94], R196 ;  /* 0x000094c401007387 */ /* 0x0001e80000100800 */
[----:B------:R-:W-:Y:S04]  /*18c0*/  STL [R1+0x134], R209 ;  /* 0x000134d101007387 */ /* 0x000fe80000100800 */
[----:B0-----:R-:W2:Y:S01]  /*18d0*/  LDL.LU R196, [R1+0xa8] ;  /* 0x0000a80001c47983 */ /* 0x001ea20000300800 */
[----:B------:R-:W-:-:S04]  /*18e0*/  FADD.FTZ R155, -R2, R159 ;  /* 0x0000009f029b7221 */ /* 0x000fc80000010100 */
[----:B------:R-:W-:Y:S01]  /*18f0*/  FMUL.FTZ R206, R4, R155 ;  /* 0x0000009b04ce7220 */ /* 0x000fe20000410000 */
[----:B---3--:R-:W-:-:S05]  /*1900*/  FADD.FTZ R191, R191, R153 ;  /* 0x00000099bfbf7221 */ /* 0x008fca0000010000 */
[----:B------:R0:W-:Y:S04]  /*1910*/  STL [R1+0x9c], R191 ;  /* 0x00009cbf01007387 */ /* 0x0001e80000100800 */
[----:B0-----:R-:W3:Y:S04]  /*1920*/  LDL.LU R191, [R1+0x148] ;  /* 0x0001480001bf7983 */ /* 0x001ee80000300800 */
[----:B------:R-:W-:Y:S04]  /*1930*/  STL [R1+0x8], R206 ;  /* 0x000008ce01007387 */ /* 0x000fe80000100800 */
[----:B------:R-:W3:Y:S04]  /*1940*/  LDL.LU R159, [R1+0x90] ;  /* 0x00009000019f7983 */ /* 0x000ee80000300800 */
[----:B------:R-:W3:Y:S01]  /*1950*/  LDL.LU R155, [R1+0x130] ;  /* 0x00013000019b7983 */ /* 0x000ee20000300800 */
[----:B------:R-:W-:-:S04]  /*1960*/  PRMT R0, R239, 0x7632, R0 ;  /* 0x00007632ef007816 */ /* 0x000fc80000000000 */
[----:B------:R-:W-:-:S05]  /*1970*/  SHF.L.U32 R0, R0, 0x10, RZ ;  /* 0x0000001000007819 */ /* 0x000fca00000006ff */
[----:B------:R-:W-:Y:S01]  /*1980*/  FMUL.FTZ R157, R0, R153 ;  /* 0x00000099009d7220 */ /* 0x000fe20000410000 */
[----:B------:R-:W-:Y:S01]  /*1990*/  FADD.FTZ R0, -R2, R152 ;  /* 0x0000009802007221 */ /* 0x000fe20000010100 */
[----:B------:R-:W-:-:S03]  /*19a0*/  SHF.L.U32 R152, R148, 0x10, RZ ;  /* 0x0000001094987819 */ /* 0x000fc600000006ff */
[----:B------:R-:W-:Y:S01]  /*19b0*/  FMUL.FTZ R0, R4, R0 ;  /* 0x0000000004007220 */ /* 0x000fe20000410000 */
[----:B----4-:R-:W-:Y:S01]  /*19c0*/  FFMA.FTZ R197, R206, R153, R197 ;  /* 0x00000099cec57223 */ /* 0x010fe200000100c5 */
[----:B--2---:R-:W-:Y:S02]  /*19d0*/  FADD.FTZ R190, R190, R152 ;  /* 0x00000098bebe7221 */ /* 0x004fe40000010000 */
[----:B------:R-:W-:Y:S01]  /*19e0*/  FFMA.FTZ R179, R0, R152, R179 ;  /* 0x0000009800b37223 */ /* 0x000fe200000100b3 */
[----:B------:R-:W-:Y:S01]  /*19f0*/  STL [R1+0x20], R157 ;  /* 0x0000209d01007387 */ /* 0x000fe20000100800 */
[----:B------:R-:W-:Y:S01]  /*1a00*/  FADD.FTZ R148, -R2, R154 ;  /* 0x0000009a02947221 */ /* 0x000fe20000010100 */
[----:B------:R-:W-:Y:S02]  /*1a10*/  SHF.L.U32 R149, R149, 0x10, RZ ;  /* 0x0000001095957819 */ /* 0x000fe400000006ff */
[----:B------:R-:W-:Y:S04]  /*1a20*/  STL [R1+0x13c], R197 ;  /* 0x00013cc501007387 */ /* 0x000fe80000100800 */
[----:B------:R-:W-:Y:S04]  /*1a30*/  STL [R1+0x140], R179 ;  /* 0x000140b301007387 */ /* 0x000fe80000100800 */
[----:B------:R0:W-:Y:S01]  /*1a40*/  STL [R1+0xa0], R190 ;  /* 0x0000a0be01007387 */ /* 0x0001e20000100800 */
[----:B------:R-:W-:Y:S01]  /*1a50*/  FADD.FTZ R196, R196, R149 ;  /* 0x00000095c4c47221 */ /* 0x000fe20000010000 */
[----:B------:R-:W-:Y:S01]  /*1a60*/  SHF.L.U32 R153, R236, 0x10, RZ ;  /* 0x00000010ec997819 */ /* 0x000fe200000006ff */
[----:B0-----:R-:W-:Y:S01]  /*1a70*/  FMUL.FTZ R190, R4, R148 ;  /* 0x0000009404be7220 */ /* 0x001fe20000410000 */
[----:B------:R-:W-:-:S03]  /*1a80*/  FADD.FTZ R148, -R2, R156 ;  /* 0x0000009c02947221 */ /* 0x000fc60000010100 */
[----:B------:R-:W-:Y:S01]  /*1a90*/  FMUL.FTZ R179, R153, R152 ;  /* 0x0000009899b37220 */ /* 0x000fe20000410000 */
[----:B------:R-:W-:Y:S02]  /*1aa0*/  SHF.L.U32 R152, R237, 0x10, RZ ;  /* 0x00000010ed987819 */ /* 0x000fe400000006ff */
[----:B------:R-:W-:Y:S02]  /*1ab0*/  SHF.L.U32 R150, R150, 0x10, RZ ;  /* 0x0000001096967819 */ /* 0x000fe400000006ff */
[----:B------:R-:W-:-:S05]  /*1ac0*/  SHF.L.U32 R151, R151, 0x10, RZ ;  /* 0x0000001097977819 */ /* 0x000fca00000006ff */
[----:B------:R-:W-:Y:S01]  /*1ad0*/  FADD.FTZ R211, R211, R151 ;  /* 0x00000097d3d37221 */ /* 0x000fe20000010000 */
[----:B------:R-:W-:Y:S02]  /*1ae0*/  IADD3 R208, PT, PT, R208, 0x20, RZ ;  /* 0x00000020d0d07810 */ /* 0x000fe40007ffe0ff */
[----:B------:R-:W-:Y:S02]  /*1af0*/  IADD3 R3, PT, PT, R3, 0x20, RZ ;  /* 0x0000002003037810 */ /* 0x000fe40007ffe0ff */
[----:B------:R-:W-:Y:S01]  /*1b00*/  IADD3 R207, PT, PT, R207, 0x20, RZ ;  /* 0x00000020cfcf7810 */ /* 0x000fe20007ffe0ff */
[----:B---3--:R-:W-:-:S05]  /*1b10*/  FFMA.FTZ R191, R190, R149, R191 ;  /* 0x00000095bebf7223 */ /* 0x008fca00000100bf */
[----:B------:R-:W-:Y:S04]  /*1b20*/  STL [R1+0x148], R191 ;  /* 0x000148bf01007387 */ /* 0x000fe80000100800 */
[----:B------:R0:W-:Y:S02]  /*1b30*/  STL [R1+0xa8], R196 ;  /* 0x0000a8c401007387 */ /* 0x0001e40000100800 */
[----:B0-----:R-:W-:Y:S01]  /*1b40*/  FMUL.FTZ R196, R4, R148 ;  /* 0x0000009404c47220 */ /* 0x001fe20000410000 */
[----:B------:R-:W-:Y:S01]  /*1b50*/  SHF.L.U32 R148, R238, 0x10, RZ ;  /* 0x00000010ee947819 */ /* 0x000fe200000006ff */
[----:B------:R-:W-:Y:S01]  /*1b60*/  FMUL.FTZ R191, R152, R149 ;  /* 0x0000009598bf7220 */ /* 0x000fe20000410000 */
[----:B------:R-:W-:-:S03]  /*1b70*/  FADD.FTZ R149, RZ, R179 ;  /* 0x000000b3ff957221 */ /* 0x000fc60000010000 */
[-C--:B------:R-:W-:Y:S01]  /*1b80*/  FMUL.FTZ R197, R148, R150.reuse ;  /* 0x0000009694c57220 */ /* 0x080fe20000410000 */
[----:B------:R-:W-:Y:S01]  /*1b90*/  FFMA.FTZ R148, R0, R179, RZ ;  /* 0x000000b300947223 */ /* 0x000fe200000100ff */
[----:B------:R-:W-:Y:S01]  /*1ba0*/  FADD.FTZ R149, R149, R7 ;  /* 0x0000000795957221 */ /* 0x000fe20000010000 */
[----:B------:R-:W-:Y:S01]  /*1bb0*/  FADD.FTZ R159, R159, R150 ;  /* 0x000000969f9f7221 */ /* 0x000fe20000010000 */
[----:B------:R-:W-:Y:S01]  /*1bc0*/  FFMA.FTZ R155, R196, R150, R155 ;  /* 0x00000096c49b7223 */ /* 0x000fe2000001009b */
[----:B------:R-:W-:Y:S01]  /*1bd0*/  FFMA.FTZ R148, R8, R7, R148 ;  /* 0x0000000708947223 */ /* 0x000fe20000010094 */
[----:B------:R-:W-:Y:S01]  /*1be0*/  FADD.FTZ R150, -R2, R158 ;  /* 0x0000009e02967221 */ /* 0x000fe20000010100 */
[----:B------:R-:W-:Y:S02]  /*1bf0*/  FADD.FTZ R149, R149, R191 ;  /* 0x000000bf95957221 */ /* 0x000fe40000010000 */
[----:B------:R-:W-:Y:S01]  /*1c00*/  FFMA.FTZ R148, R190, R191, R148 ;  /* 0x000000bfbe947223 */ /* 0x000fe20000010094 */
[----:B------:R-:W-:Y:S01]  /*1c10*/  FMUL.FTZ R209, R4, R150 ;  /* 0x0000009604d17220 */ /* 0x000fe20000410000 */
[----:B------:R-:W-:-:S02]  /*1c20*/  FADD.FTZ R149, R149, R16 ;  /* 0x0000001095957221 */ /* 0x000fc40000010000 */
[----:B------:R-:W-:Y:S01]  /*1c30*/  FFMA.FTZ R148, R15, R16, R148 ;  /* 0x000000100f947223 */ /* 0x000fe20000010094 */
[----:B------:R-:W-:Y:S01]  /*1c40*/  FFMA.FTZ R210, R209, R151, R210 ;  /* 0x00000097d1d27223 */ /* 0x000fe200000100d2 */
[----:B------:R-:W-:Y:S01]  /*1c50*/  SHF.L.U32 R150, R239, 0x10, RZ ;  /* 0x00000010ef967819 */ /* 0x000fe200000006ff */
[----:B------:R-:W-:Y:S01]  /*1c60*/  STL [R1+0x90], R159 ;  /* 0x0000909f01007387 */ /* 0x000fe20000100800 */
[----:B------:R-:W-:Y:S01]  /*1c70*/  FADD.FTZ R149, R149, R197 ;  /* 0x000000c595957221 */ /* 0x000fe20000010000 */
[----:B------:R-:W-:Y:S02]  /*1c80*/  FFMA.FTZ R148, R196, R197, R148 ;  /* 0x000000c5c4947223 */ /* 0x000fe40000010094 */
[----:B------:R-:W-:Y:S01]  /*1c90*/  STL [R1+0x130], R155 ;  /* 0x0001309b01007387 */ /* 0x000fe20000100800 */
[----:B------:R-:W-:Y:S01]  /*1ca0*/  FADD.FTZ R149, R149, R27 ;  /* 0x0000001b95957221 */ /* 0x000fe20000010000 */
[----:B------:R-:W-:Y:S02]  /*1cb0*/  FFMA.FTZ R148, R28, R27, R148 ;  /* 0x0000001b1c947223 */ /* 0x000fe40000010094 */
[----:B------:R-:W-:Y:S04]  /*1cc0*/  STL [R1+0x98], R211 ;  /* 0x000098d301007387 */ /* 0x000fe80000100800 */
[----:B------:R0:W-:Y:S02]  /*1cd0*/  STL [R1+0x138], R210 ;  /* 0x000138d201007387 */ /* 0x0001e40000100800 */
[----:B0-----:R-:W-:-:S04]  /*1ce0*/  FMUL.FTZ R210, R150, R151 ;  /* 0x0000009796d27220 */ /* 0x001fc80000410000 */
[----:B------:R-:W-:Y:S01]  /*1cf0*/  FADD.FTZ R149, R149, R210 ;  /* 0x000000d295957221 */ /* 0x000fe20000010000 */
[----:B------:R-:W-:-:S03]  /*1d00*/  FFMA.FTZ R148, R209, R210, R148 ;  /* 0x000000d2d1947223 */ /* 0x000fc60000010094 */
[----:B------:R-:W-:Y:S01]  /*1d10*/  FADD.FTZ R211, R149, R157 ;  /* 0x0000009d95d37221 */ /* 0x000fe20000010000 */
[----:B------:R-:W-:-:S07]  /*1d20*/  FFMA.FTZ R206, R206, R157, R148 ;  /* 0x0000009dcece7223 */ /* 0x000fce0000010094 */
.L_x_8414:
[----:B------:R-:W-:Y:S05]  /*1d30*/  BSYNC.RECONVERGENT B2 ;  /* 0x0000000000027941 */ /* 0x000fea0003800200 */
.L_x_8413:
[----:B------:R-:W-:Y:S04]  /*1d40*/  BSSY.RECONVERGENT B2, `(.L_x_8415) ;  /* 0x0000087000027945 */ /* 0x000fe80003800200 */
[----:B------:R-:W-:Y:S05]  /*1d50*/  @!P3 BRA `(.L_x_8416) ;  /* 0x000000080014b947 */ /* 0x000fea0003800000 */
[----:B------:R-:W0:Y:S01]  /*1d60*/  LDC.64 R148, c[0x0][0x428] ;  /* 0x00010a00ff947b82 */ /* 0x000e220000000a00 */
[----:B------:R-:W2:Y:S04]  /*1d70*/  LDL.LU R174, [R1+0x124] ;  /* 0x0001240001ae7983 */ /* 0x000ea80000300800 */
[----:B------:R-:W3:Y:S03]  /*1d80*/  LDL.LU R163, [R1+0x84] ;  /* 0x0000840001a37983 */ /* 0x000ee60000300800 */
[----:B------:R-:W1:Y:S01]  /*1d90*/  LDC.64 R18, c[0x0][0x3a8] ;  /* 0x0000ea00ff127b82 */ /* 0x000e620000000a00 */
[----:B------:R-:W4:Y:S04]  /*1da0*/  LDL.LU R177, [R1+0x12c] ;  /* 0x00012c0001b17983 */ /* 0x000f280000300800 */
[----:B------:R-:W4:Y:S01]  /*1db0*/  LDL.LU R189, [R1+0x8c] ;  /* 0x00008c0001bd7983 */ /* 0x000f220000300800 */
[----:B------:R-:W-:-:S02]  /*1dc0*/  ISETP.NE.U32.AND P6, PT, RZ, UR10, PT ;  /* 0x0000000aff007c0c */ /* 0x000fc4000bfc5070 */
[----:B------:R-:W1:Y:S01]  /*1dd0*/  LDC.64 R164, c[0x0][0x3b0] ;  /* 0x0000ec00ffa47b82 */ /* 0x000e620000000a00 */
[----:B------:R-:W-:Y:S01]  /*1de0*/  PRMT R10, R232, 0x7632, R10 ;  /* 0x00007632e80a7816 */ /* 0x000fe2000000000a */
[----:B------:R-:W4:Y:S01]  /*1df0*/  LDL.LU R30, [R1+0x74] ;  /* 0x00007400011e7983 */ /* 0x000f220000300800 */
[----:B0-----:R-:W-:-:S04]  /*1e00*/  IMAD.WIDE.U32 R148, R208, 0x10, R148 ;  /* 0x00000010d0947825 */ /* 0x001fc800078e0094 */
[----:B-1----:R-:W-:Y:S02]  /*1e10*/  IMAD.WIDE.U32 R18, R207, 0x20, R18 ;  /* 0x00000020cf127825 */ /* 0x002fe400078e0012 */
[----:B------:R-:W2:Y:S04]  /*1e20*/  LDG.E.128 R148, desc[UR6][R148.64] ;  /* 0x0000000694947981 */ /* 0x000ea8000c1e1d00 */
[----:B------:R-:W3:Y:S01]  /*1e30*/  LDG.E.128 R152, desc[UR6][R18.64] ;  /* 0x0000000612987981 */ /* 0x000ee2000c1e1d00 */
[----:B------:R-:W-:-:S03]  /*1e40*/  ISETP.NE.AND.EX P6, PT, RZ, UR11, PT, P6 ;  /* 0x0000000bff007c0c */ /* 0x000fc6000bfc5360 */
[----:B------:R0:W4:Y:S01]  /*1e50*/  LDG.E.128 R156, desc[UR6][R18.64+0x10] ;  /* 0x00001006129c7981 */ /* 0x000122000c1e1d00 */
[----:B------:R-:W-:-:S03]  /*1e60*/  SHF.L.U32 R10, R10, 0x10, RZ ;  /* 0x000000100a0a7819 */ /* 0x000fc600000006ff */
[----:B------:R-:W4:Y:S04]  /*1e70*/  LDL.LU R178, [R1+0x114] ;  /* 0x0001140001b27983 */ /* 0x000f280000300800 */
[----:B------:R-:W4:Y:S02]  /*1e80*/  LDL.LU R188, [R1+0x118] ;  /* 0x0001180001bc7983 */ /* 0x000f240000300800 */
[----:B0-----:R-:W0:Y:S02]  /*1e90*/  @P6 LDC.64 R18, c[0x0][0x438] ;  /* 0x00010e00ff126b82 */ /* 0x001e240000000a00 */
[----:B0-----:R-:W-:-:S05]  /*1ea0*/  @P6 IMAD.WIDE.U32 R18, R207, 0x20, R18 ;  /* 0x00000020cf126825 */ /* 0x001fca00078e0012 */
[----:B------:R-:W5:Y:S04]  /*1eb0*/  @P6 LDG.E.128 R112, desc[UR6][R18.64] ;  /* 0x0000000612706981 */ /* 0x000f68000c1e1d00 */
[----:B------:R0:W5:Y:S02]  /*1ec0*/  @P6 LDG.E.128 R116, desc[UR6][R18.64+0x10] ;  /* 0x0000100612746981 */ /* 0x000164000c1e1d00 */
[----:B0-----:R-:W-:-:S05]  /*1ed0*/  IMAD.WIDE.U32 R18, R3, 0x8, R164 ;  /* 0x0000000803127825 */ /* 0x001fca00078e00a4 */
[----:B------:R3:W5:Y:S01]  /*1ee0*/  LDG.E.64 R164, desc[UR6][R18.64] ;  /* 0x0000000612a47981 */ /* 0x000762000c1e1b00 */
[----:B--2---:R-:W-:Y:S01]  /*1ef0*/  PRMT R9, R148, 0x7632, R9 ;  /* 0x0000763294097816 */ /* 0x004fe20000000009 */
[----:B---3--:R-:W-:-:S03]  /*1f00*/  FADD.FTZ R18, -R2, R153 ;  /* 0x0000009902127221 */ /* 0x008fc60000010100 */
[----:B------:R-:W-:Y:S01]  /*1f10*/  SHF.L.U32 R17, R9, 0x10, RZ ;  /* 0x0000001009117819 */ /* 0x000fe200000006ff */
[----:B------:R-:W-:Y:S01]  /*1f20*/  FMUL.FTZ R9, R4, R18 ;  /* 0x0000001204097220 */ /* 0x000fe20000410000 */
[----:B------:R-:W-:-:S03]  /*1f30*/  PRMT R19, R149, 0x7632, R19 ;  /* 0x0000763295137816 */ /* 0x000fc60000000013 */
[-C--:B------:R-:W-:Y:S01]  /*1f40*/  FMUL.FTZ R10, R10, R17.reuse ;  /* 0x000000110a0a7220 */ /* 0x080fe20000410000 */
[----:B------:R-:W-:Y:S01]  /*1f50*/  FADD.FTZ R163, R163, R17 ;  /* 0x00000011a3a37221 */ /* 0x000fe20000010000 */
[----:B------:R-:W-:Y:S01]  /*1f60*/  FFMA.FTZ R174, R9, R17, R174 ;  /* 0x0000001109ae7223 */ /* 0x000fe200000100ae */
[----:B------:R-:W-:Y:S01]  /*1f70*/  FADD.FTZ R17, -R2, R155 ;  /* 0x0000009b02117221 */ /* 0x000fe20000010100 */
[----:B------:R-:W-:-:S03]  /*1f80*/  SHF.L.U32 R19, R19, 0x10, RZ ;  /* 0x0000001013137819 */ /* 0x000fc600000006ff */
[----:B------:R-:W-:Y:S01]  /*1f90*/  FMUL.FTZ R17, R4, R17 ;  /* 0x0000001104117220 */ /* 0x000fe20000410000 */
[----:B------:R0:W-:Y:S03]  /*1fa0*/  STL [R1+0x124], R174 ;  /* 0x000124ae01007387 */ /* 0x0001e60000100800 */
[----:B----4-:R-:W-:Y:S01]  /*1fb0*/  FFMA.FTZ R177, R17, R19, R177 ;  /* 0x0000001311b17223 */ /* 0x010fe200000100b1 */
[----:B------:R-:W-:Y:S04]  /*1fc0*/  STL [R1+0x84], R163 ;  /* 0x000084a301007387 */ /* 0x000fe80000100800 */
[----:B0-----:R-:W2:Y:S04]  /*1fd0*/  LDL.LU R174, [R1+0x120] ;  /* 0x0001200001ae7983 */ /* 0x001ea80000300800 */
[----:B------:R0:W-:Y:S04]  /*1fe0*/  STL [R1+0x12c], R177 ;  /* 0x00012cb101007387 */ /* 0x0001e80000100800 */
[----:B0-----:R-:W3:Y:S04]  /*1ff0*/  LDL.LU R177, [R1+0x7c] ;  /* 0x00007c0001b17983 */ /* 0x001ee80000300800 */
[----:B------:R-:W4:Y:S01]  /*2000*/  LDL.LU R163, [R1+0x11c] ;  /* 0x00011c0001a37983 */ /* 0x000f220000300800 */
[----:B------:R-:W-:-:S05]  /*2010*/  FADD.FTZ R189, R189, R19 ;  /* 0x00000013bdbd7221 */ /* 0x000fca0000010000 */
[----:B------:R0:W-:Y:S04]  /*2020*/  STL [R1+0x8c], R189 ;  /* 0x00008cbd01007387 */ /* 0x0001e80000100800 */
[----:B0-----:R-:W2:Y:S01]  /*2030*/  LDL.LU R189, [R1+0x80] ;  /* 0x0000800001bd7983 */ /* 0x001ea20000300800 */
[----:B------:R-:W-:Y:S02]  /*2040*/  PRMT R18, R233, 0x7632, R18 ;  /* 0x00007632e9127816 */ /* 0x000fe40000000012 */
[----:B------:R-:W-:Y:S02]  /*2050*/  PRMT R29, R150, 0x7632, R29 ;  /* 0x00007632961d7816 */ /* 0x000fe4000000001d */
[----:B------:R-:W-:Y:S02]  /*2060*/  SHF.L.U32 R18, R18, 0x10, RZ ;  /* 0x0000001012127819 */ /* 0x000fe400000006ff */
[----:B------:R-:W-:-:S03]  /*2070*/  SHF.L.U32 R29, R29, 0x10, RZ ;  /* 0x000000101d1d7819 */ /* 0x000fc600000006ff */
[----:B------:R-:W-:Y:S01]  /*2080*/  FMUL.FTZ R18, R18, R19 ;  /* 0x0000001312127220 */ /* 0x000fe20000410000 */
[----:B------:R-:W-:Y:S01]  /*2090*/  PRMT R19, R234, 0x7632, R19 ;  /* 0x00007632ea137816 */ /* 0x000fe20000000013 */
[----:B------:R-:W-:-:S03]  /*20a0*/  FADD.FTZ R30, R30, R29 ;  /* 0x0000001d1e1e7221 */ /* 0x000fc60000010000 */
[----:B------:R-:W-:Y:S01]  /*20b0*/  SHF.L.U32 R20, R19, 0x10, RZ ;  /* 0x0000001013147819 */ /* 0x000fe200000006ff */
[----:B------:R-:W-:Y:S01]  /*20c0*/  FADD.FTZ R19, -R2, R157 ;  /* 0x0000009d02137221 */ /* 0x000fe20000010100 */
[----:B------:R-:W-:Y:S01]  /*20d0*/  PRMT R153, R151, 0x7632, R153 ;  /* 0x0000763297997816 */ /* 0x000fe20000000099 */
[----:B------:R0:W-:Y:S02]  /*20e0*/  STL [R1+0x74], R30 ;  /* 0x0000741e01007387 */ /* 0x0001e40000100800 */
[----:B------:R-:W-:Y:S01]  /*20f0*/  FMUL.FTZ R19, R4, R19 ;  /* 0x0000001304137220 */ /* 0x000fe20000410000 */
[----:B------:R-:W-:-:S03]  /*2100*/  SHF.L.U32 R153, R153, 0x10, RZ ;  /* 0x0000001099997819 */ /* 0x000fc600000006ff */
[----:B------:R-:W-:Y:S01]  /*2110*/  FFMA.FTZ R178, R19, R29, R178 ;  /* 0x0000001d13b27223 */ /* 0x000fe200000100b2 */
[----:B0-----:R-:W-:-:S04]  /*2120*/  FADD.FTZ R30, -R2, R159 ;  /* 0x0000009f021e7221 */ /* 0x001fc80000010100 */
[----:B------:R-:W-:Y:S01]  /*2130*/  FMUL.FTZ R155, R4, R30 ;  /* 0x0000001e049b7220 */ /* 0x000fe20000410000 */
[----:B------:R0:W-:Y:S04]  /*2140*/  STL [R1+0x114], R178 ;  /* 0x000114b201007387 */ /* 0x0001e80000100800 */
[----:B------:R-:W-:Y:S01]  /*2150*/  STL [R1+0x4], R155 ;  /* 0x0000049b01007387 */ /* 0x000fe20000100800 */
[----:B------:R-:W-:-:S03]  /*2160*/  FMUL.FTZ R20, R20, R29 ;  /* 0x0000001d14147220 */ /* 0x000fc60000410000 */
[----:B0-----:R-:W2:Y:S01]  /*2170*/  LDL.LU R178, [R1+0x88] ;  /* 0x0000880001b27983 */ /* 0x001ea20000300800 */
[----:B------:R-:W-:-:S04]  /*2180*/  PRMT R29, R235, 0x7632, R29 ;  /* 0x00007632eb1d7816 */ /* 0x000fc8000000001d */
[----:B------:R-:W-:-:S05]  /*2190*/  SHF.L.U32 R29, R29, 0x10, RZ ;  /* 0x000000101d1d7819 */ /* 0x000fca00000006ff */
[----:B------:R-:W-:Y:S01]  /*21a0*/  FMUL.FTZ R157, R29, R153 ;  /* 0x000000991d9d7220 */ /* 0x000fe20000410000 */
[----:B------:R-:W-:Y:S01]  /*21b0*/  FADD.FTZ R29, -R2, R152 ;  /* 0x00000098021d7221 */ /* 0x000fe20000010100 */
[----:B------:R-:W-:-:S03]  /*21c0*/  SHF.L.U32 R152, R148, 0x10, RZ ;  /* 0x0000001094987819 */ /* 0x000fc600000006ff */
[----:B------:R-:W-:Y:S01]  /*21d0*/  FMUL.FTZ R29, R4, R29 ;  /* 0x0000001d041d7220 */ /* 0x000fe20000410000 */
[----:B---3--:R-:W-:Y:S01]  /*21e0*/  FADD.FTZ R177, R177, R153 ;  /* 0x00000099b1b17221 */ /* 0x008fe20000010000 */
[----:B----4-:R-:W-:-:S04]  /*21f0*/  FFMA.FTZ R163, R155, R153, R163 ;  /* 0x000000999ba37223 */ /* 0x010fc800000100a3 */
[----:B------:R-:W-:Y:S04]  /*2200*/  STL [R1+0x7c], R177 ;  /* 0x00007cb101007387 */ /* 0x000fe80000100800 */
[----:B------:R0:W-:Y:S04]  /*2210*/  STL [R1+0x11c], R163 ;  /* 0x00011ca301007387 */ /* 0x0001e80000100800 */
[----:B0-----:R-:W3:Y:S04]  /*2220*/  LDL.LU R163, [R1+0x128] ;  /* 0x0001280001a37983 */ /* 0x001ee80000300800 */
[----:B------:R-:W4:Y:S01]  /*2230*/  LDL.LU R177, [R1+0x70] ;  /* 0x0000700001b17983 */ /* 0x000f220000300800 */
[----:B--2---:R-:W-:Y:S01]  /*2240*/  FADD.FTZ R189, R189, R152 ;  /* 0x00000098bdbd7221 */ /* 0x004fe20000010000 */
[----:B------:R-:W-:-:S02]  /*2250*/  FFMA.FTZ R174, R29, R152, R174 ;  /* 0x000000981dae7223 */ /* 0x000fc400000100ae */
[----:B------:R-:W2:Y:S04]  /*2260*/  LDL.LU R159, [R1+0x110] ;  /* 0x00011000019f7983 */ /* 0x000ea80000300800 */
[----:B------:R-:W-:Y:S04]  /*2270*/  STL [R1+0x1c], R157 ;  /* 0x00001c9d01007387 */ /* 0x000fe80000100800 */
[----:B------:R-:W-:Y:S04]  /*2280*/  STL [R1+0x80], R189 ;  /* 0x000080bd01007387 */ /* 0x000fe80000100800 */
[----:B------:R0:W-:Y:S04]  /*2290*/  STL [R1+0x120], R174 ;  /* 0x000120ae01007387 */ /* 0x0001e80000100800 */
[----:B------:R-:W2:Y:S01]  /*22a0*/  LDL.LU R153, [R1+0x78] ;  /* 0x0000780001997983 */ /* 0x000ea20000300800 */
[----:B------:R-:W-:Y:S01]  /*22b0*/  SHF.L.U32 R30, R232, 0x10, RZ ;  /* 0x00000010e81e7819 */ /* 0x000fe200000006ff */
[----:B------:R-:W-:-:S04]  /*22c0*/  FADD.FTZ R148, -R2, R154 ;  /* 0x0000009a02947221 */ /* 0x000fc80000010100 */
[----:B------:R-:W-:Y:S01]  /*22d0*/  FMUL.FTZ R30, R30, R152 ;  /* 0x000000981e1e7220 */ /* 0x000fe20000410000 */
[----:B------:R-:W-:Y:S01]  /*22e0*/  SHF.L.U32 R152, R149, 0x10, RZ ;  /* 0x0000001095987819 */ /* 0x000fe200000006ff */
[----:B0-----:R-:W-:Y:S01]  /*22f0*/  FMUL.FTZ R174, R4, R148 ;  /* 0x0000009404ae7220 */ /* 0x001fe20000410000 */
[----:B------:R-:W-:Y:S01]  /*2300*/  SHF.L.U32 R150, R150, 0x10, RZ ;  /* 0x0000001096967819 */ /* 0x000fe200000006ff */
[----:B------:R-:W-:Y:S01]  /*2310*/  FADD.FTZ R148, -R2, R156 ;  /* 0x0000009c02947221 */ /* 0x000fe20000010100 */
[----:B------:R-:W-:Y:S01]  /*2320*/  SHF.L.U32 R149, R233, 0x10, RZ ;  /* 0x00000010e9957819 */ /* 0x000fe200000006ff */
[----:B------:R-:W-:Y:S01]  /*2330*/  FADD.FTZ R178, R178, R152 ;  /* 0x00000098b2b27221 */ /* 0x000fe20000010000 */
[----:B------:R-:W-:Y:S02]  /*2340*/  IADD3 R208, PT, PT, R208, 0x20, RZ ;  /* 0x00000020d0d07810 */ /* 0x000fe40007ffe0ff */
[----:B------:R-:W-:Y:S02]  /*2350*/  IADD3 R3, PT, PT, R3, 0x20, RZ ;  /* 0x0000002003037810 */ /* 0x000fe40007ffe0ff */
[----:B------:R-:W-:Y:S01]  /*2360*/  IADD3 R207, PT, PT, R207, 0x20, RZ ;  /* 0x00000020cfcf7810 */ /* 0x000fe20007ffe0ff */
[----:B---3--:R-:W-:-:S05]  /*2370*/  FFMA.FTZ R163, R174, R152, R163 ;  /* 0x00000098aea37223 */ /* 0x008fca00000100a3 */
[----:B------:R-:W-:Y:S01]  /*2380*/  STL [R1+0x128], R163 ;  /* 0x000128a301007387 */ /* 0x000fe20000100800 */
[----:B----4-:R-:W-:-:S03]  /*2390*/  FADD.FTZ R177, R177, R150 ;  /* 0x00000096b1b17221 */ /* 0x010fc60000010000 */
[----:B------:R0:W-:Y:S04]  /*23a0*/  STL [R1+0x88], R178 ;  /* 0x000088b201007387 */ /* 0x0001e80000100800 */
[----:B------:R1:W-:Y:S01]  /*23b0*/  STL [R1+0x70], R177 ;  /* 0x000070b101007387 */ /* 0x0003e20000100800 */
[----:B0-----:R-:W-:Y:S01]  /*23c0*/  FMUL.FTZ R178, R4, R148 ;  /* 0x0000009404b27220 */ /* 0x001fe20000410000 */
[----:B------:R-:W-:Y:S01]  /*23d0*/  SHF.L.U32 R148, R234, 0x10, RZ ;  /* 0x00000010ea947819 */ /* 0x000fe200000006ff */
[----:B------:R-:W-:Y:S01]  /*23e0*/  FMUL.FTZ R163, R149, R152 ;  /* 0x0000009895a37220 */ /* 0x000fe20000410000 */
[----:B------:R-:W-:-:S03]  /*23f0*/  FFMA.FTZ R149, R29, R30, R206 ;  /* 0x0000001e1d957223 */ /* 0x000fc600000100ce */
[-C--:B-1----:R-:W-:Y:S01]  /*2400*/  FMUL.FTZ R177, R148, R150.reuse ;  /* 0x0000009694b17220 */ /* 0x082fe20000410000 */
[----:B------:R-:W-:Y:S01]  /*2410*/  FADD.FTZ R148, R211, R30 ;  /* 0x0000001ed3947221 */ /* 0x000fe20000010000 */
[----:B--2---:R-:W-:Y:S01]  /*2420*/  FFMA.FTZ R159, R178, R150, R159 ;  /* 0x00000096b29f7223 */ /* 0x004fe2000001009f */
[----:B------:R-:W-:Y:S02]  /*2430*/  FFMA.FTZ R149, R9, R10, R149 ;  /* 0x0000000a09957223 */ /* 0x000fe40000010095 */
[----:B------:R-:W-:Y:S01]  /*2440*/  FADD.FTZ R148, R148, R10 ;  /* 0x0000000a94947221 */ /* 0x000fe20000010000 */
[----:B------:R-:W-:Y:S01]  /*2450*/  FADD.FTZ R150, -R2, R158 ;  /* 0x0000009e02967221 */ /* 0x000fe20000010100 */
[----:B------:R-:W-:Y:S01]  /*2460*/  SHF.L.U32 R152, R151, 0x10, RZ ;  /* 0x0000001097987819 */ /* 0x000fe200000006ff */
[----:B------:R-:W-:Y:S01]  /*2470*/  FFMA.FTZ R149, R174, R163, R149 ;  /* 0x000000a3ae957223 */ /* 0x000fe20000010095 */
[----:B------:R-:W-:Y:S01]  /*2480*/  FADD.FTZ R148, R148, R163 ;  /* 0x000000a394947221 */ /* 0x000fe20000010000 */
[----:B------:R-:W-:-:S02]  /*2490*/  FMUL.FTZ R189, R4, R150 ;  /* 0x0000009604bd7220 */ /* 0x000fc40000410000 */
[----:B------:R-:W-:Y:S01]  /*24a0*/  FADD.FTZ R153, R153, R152 ;  /* 0x0000009899997221 */ /* 0x000fe20000010000 */
[----:B------:R-:W-:Y:S01]  /*24b0*/  FADD.FTZ R148, R148, R18 ;  /* 0x0000001294947221 */ /* 0x000fe20000010000 */
[----:B------:R-:W-:Y:S01]  /*24c0*/  FFMA.FTZ R150, R17, R18, R149 ;  /* 0x0000001211967223 */ /* 0x000fe20000010095 */
[----:B------:R-:W-:Y:S01]  /*24d0*/  FFMA.FTZ R188, R189, R152, R188 ;  /* 0x00000098bdbc7223 */ /* 0x000fe200000100bc */
[----:B------:R-:W-:Y:S01]  /*24e0*/  SHF.L.U32 R149, R235, 0x10, RZ ;  /* 0x00000010eb957819 */ /* 0x000fe200000006ff */
[----:B------:R-:W-:Y:S01]  /*24f0*/  FADD.FTZ R151, R148, R177 ;  /* 0x000000b194977221 */ /* 0x000fe20000010000 */
[----:B------:R-:W-:Y:S01]  /*2500*/  STL [R1+0x110], R159 ;  /* 0x0001109f01007387 */ /* 0x000fe20000100800 */
[----:B------:R-:W-:-:S03]  /*2510*/  FFMA.FTZ R148, R178, R177, R150 ;  /* 0x000000b1b2947223 */ /* 0x000fc60000010096 */
[----:B------:R-:W-:Y:S01]  /*2520*/  STL [R1+0x78], R153 ;  /* 0x0000789901007387 */ /* 0x000fe20000100800 */
[----:B------:R-:W-:-:S03]  /*2530*/  FFMA.FTZ R148, R19, R20, R148 ;  /* 0x0000001413947223 */ /* 0x000fc60000010094 */
[----:B------:R0:W-:Y:S02]  /*2540*/  STL [R1+0x118], R188 ;  /* 0x000118bc01007387 */ /* 0x0001e40000100800 */
[----:B0-----:R-:W-:Y:S01]  /*2550*/  FMUL.FTZ R188, R149, R152 ;  /* 0x0000009895bc7220 */ /* 0x001fe20000410000 */
[----:B------:R-:W-:-:S03]  /*2560*/  FADD.FTZ R149, R151, R20 ;  /* 0x0000001497957221 */ /* 0x000fc60000010000 */
[----:B------:R-:W-:Y:S01]  /*2570*/  FFMA.FTZ R148, R189, R188, R148 ;  /* 0x000000bcbd947223 */ /* 0x000fe20000010094 */
[----:B------:R-:W-:-:S03]  /*2580*/  FADD.FTZ R149, R149, R188 ;  /* 0x000000bc95957221 */ /* 0x000fc60000010000 */
[----:B------:R-:W-:Y:S01]  /*2590*/  FFMA.FTZ R206, R155, R157, R148 ;  /* 0x0000009d9bce7223 */ /* 0x000fe20000010094 */
[----:B------:R-:W-:-:S07]  /*25a0*/  FADD.FTZ R211, R149, R157 ;  /* 0x0000009d95d37221 */ /* 0x000fce0000010000 */
.L_x_8416:
[----:B------:R-:W-:Y:S05]  /*25b0*/  BSYNC.RECONVERGENT B2 ;  /* 0x0000000000027941 */ /* 0x000fea0003800200 */
.L_x_8415:
        /* <DEDUP_REMOVED lines=10> */
[----:B------:R-:W4:Y:S01]  /*2660*/  LDL.LU R192, [R1+0xf4] ;  /* 0x0000f40001c07983 */ /* 0x000f220000300800 */
[----:B0-----:R-:W-:-:S04]  /*2670*/  IMAD.WIDE.U32 R148, R208, 0x10, R148 ;  /* 0x00000010d0947825 */ /* 0x001fc800078e0094 */
[----:B-1----:R-:W-:Y:S02]  /*2680*/  IMAD.WIDE.U32 R156, R207, 0x20, R156 ;  /* 0x00000020cf9c7825 */ /* 0x002fe400078e009c */
[----:B------:R-:W2:Y:S04]  /*2690*/  LDG.E.128 R148, desc[UR6][R148.64] ;  /* 0x0000000694947981 */ /* 0x000ea8000c1e1d00 */
[----:B------:R-:W3:Y:S01]  /*26a0*/  LDG.E.128 R152, desc[UR6][R156.64] ;  /* 0x000000069c987981 */ /* 0x000ee2000c1e1d00 */
[----:B------:R-:W-:-:S03]  /*26b0*/  ISETP.NE.AND.EX P6, PT, RZ, UR11, PT, P6 ;  /* 0x0000000bff007c0c */ /* 0x000fc6000bfc5360 */
[----:B------:R-:W4:Y:S04]  /*26c0*/  LDL.LU R212, [R1+0xfc] ;  /* 0x0000fc0001d47983 */ /* 0x000f280000300800 */
[----:B------:R-:W4:Y:S04]  /*26d0*/  LDL.LU R213, [R1+0xf8] ;  /* 0x0000f80001d57983 */ /* 0x000f280000300800 */
[----:B------:R-:W4:Y:S02]  /*26e0*/  LDG.E.128 R156, desc[UR6][R156.64+0x10] ;  /* 0x000010069c9c7981 */ /* 0x000f24000c1e1d00 */
[----:B------:R-:W0:Y:S01]  /*26f0*/  @P6 LDC.64 R168, c[0x0][0x438] ;  /* 0x00010e00ffa86b82 */ /* 0x000e220000000a00 */
[----:B------:R-:W-:-:S04]  /*2700*/  PRMT R12, R228, 0x7632, R12 ;  /* 0x00007632e40c7816 */ /* 0x000fc8000000000c */
[----:B------:R-:W-:Y:S01]  /*2710*/  SHF.L.U32 R12, R12, 0x10, RZ ;  /* 0x000000100c0c7819 */ /* 0x000fe200000006ff */
[----:B0-----:R-:W-:-:S05]  /*2720*/  @P6 IMAD.WIDE.U32 R168, R207, 0x20, R168 ;  /* 0x00000020cfa86825 */ /* 0x001fca00078e00a8 */
[----:B------:R-:W5:Y:S04]  /*2730*/  @P6 LDG.E.128 R36, desc[UR6][R168.64] ;  /* 0x00000006a8246981 */ /* 0x000f68000c1e1d00 */
[----:B------:R0:W5:Y:S02]  /*2740*/  @P6 LDG.E.128 R32, desc[UR6][R168.64+0x10] ;  /* 0x00001006a8206981 */ /* 0x000164000c1e1d00 */
[----:B0-----:R-:W-:Y:S02]  /*2750*/  IMAD.WIDE.U32 R168, R3, 0x8, R198 ;  /* 0x0000000803a87825 */ /* 0x001fe400078e00c6 */
[----:B------:R-:W4:Y:S04]  /*2760*/  LDL.LU R199, [R1+0x54] ;  /* 0x0000540001c77983 */ /* 0x000f280000300800 */
[----:B------:R-:W5:Y:S01]  /*2770*/  LDG.E.64 R168, desc[UR6][R168.64] ;  /* 0x00000006a8a87981 */ /* 0x000f62000c1e1b00 */
[----:B--2---:R-:W-:Y:S01]  /*2780*/  PRMT R11, R148, 0x7632, R11 ;  /* 0x00007632940b7816 */ /* 0x004fe2000000000b */
[----:B---3--:R-:W-:-:S03]  /*2790*/  FADD.FTZ R22, -R2, R153 ;  /* 0x0000009902167221 */ /* 0x008fc60000010100 */
[----:B------:R-:W-:Y:S01]  /*27a0*/  SHF.L.U32 R21, R11, 0x10, RZ ;  /* 0x000000100b157819 */ /* 0x000fe200000006ff */
[----:B------:R-:W-:-:S04]  /*27b0*/  FMUL.FTZ R11, R4, R22 ;  /* 0x00000016040b7220 */ /* 0x000fc80000410000 */
[----:B------:R-:W-:Y:S01]  /*27c0*/  FADD.FTZ R162, R162, R21 ;  /* 0x00000015a2a27221 */ /* 0x000fe20000010000 */
[----:B------:R-:W-:-:S05]  /*27d0*/  FFMA.FTZ R25, R11, R21, R25 ;  /* 0x000000150b197223 */ /* 0x000fca0000010019 */
[----:B------:R-:W-:Y:S04]  /*27e0*/  STL [R1+0x104], R25 ;  /* 0x0001041901007387 */ /* 0x000fe80000100800 */
[----:B------:R0:W-:Y:S04]  /*27f0*/  STL [R1+0x64], R162 ;  /* 0x000064a201007387 */ /* 0x0001e80000100800 */
[----:B0-----:R-:W2:Y:S01]  /*2800*/  LDL.LU R162, [R1+0x5c] ;  /* 0x00005c0001a27983 */ /* 0x001ea20000300800 */
[----:B------:R-:W-:Y:S01]  /*2810*/  FMUL.FTZ R12, R12, R21 ;  /* 0x000000150c0c7220 */ /* 0x000fe20000410000 */
[----:B------:R-:W-:Y:S01]  /*2820*/  PRMT R21, R149, 0x7632, R21 ;  /* 0x0000763295157816 */ /* 0x000fe20000000015 */
[----:B------:R-:W-:-:S03]  /*2830*/  FADD.FTZ R26, -R2, R155 ;  /* 0x0000009b021a7221 */ /* 0x000fc60000010100 */
[----:B------:R-:W-:Y:S01]  /*2840*/  SHF.L.U32 R25, R21, 0x10, RZ ;  /* 0x0000001015197819 */ /* 0x000fe200000006ff */
[----:B------:R-:W-:-:S04]  /*2850*/  FMUL.FTZ R21, R4, R26 ;  /* 0x0000001a04157220 */ /* 0x000fc80000410000 */
[----:B----4-:R-:W-:Y:S01]  /*2860*/  FFMA.FTZ R176, R21, R25, R176 ;  /* 0x0000001915b07223 */ /* 0x010fe200000100b0 */
[----:B------:R-:W-:-:S04]  /*2870*/  FADD.FTZ R187, R187, R25 ;  /* 0x00000019bbbb7221 */ /* 0x000fc80000010000 */
[----:B------:R0:W-:Y:S04]  /*2880*/  STL [R1+0x10c], R176 ;  /* 0x00010cb001007387 */ /* 0x0001e80000100800 */
[----:B0-----:R-:W3:Y:S04]  /*2890*/  LDL.LU R176, [R1+0x100] ;  /* 0x0001000001b07983 */ /* 0x001ee80000300800 */
[----:B------:R0:W-:Y:S04]  /*28a0*/  STL [R1+0x6c], R187 ;  /* 0x00006cbb01007387 */ /* 0x0001e80000100800 */
[----:B0-----:R-:W4:Y:S01]  /*28b0*/  LDL.LU R187, [R1+0x60] ;  /* 0x0000600001bb7983 */ /* 0x001f220000300800 */
[----:B------:R-:W-:Y:S01]  /*28c0*/  PRMT R153, R150, 0x7632, R153 ;  /* 0x0000763296997816 */ /* 0x000fe20000000099 */
[--C-:B------:R-:W-:Y:S01]  /*28d0*/  FADD.FTZ R26, -R2, R157.reuse ;  /* 0x0000009d021a7221 */ /* 0x100fe20000010100 */
[----:B------:R-:W-:-:S02]  /*28e0*/  PRMT R157, R151, 0x7632, R157 ;  /* 0x00007632979d7816 */ /* 0x000fc4000000009d */
[----:B------:R-:W-:Y:S01]  /*28f0*/  SHF.L.U32 R153, R153, 0x10, RZ ;  /* 0x0000001099997819 */ /* 0x000fe200000006ff */
[----:B------:R-:W-:Y:S01]  /*2900*/  FMUL.FTZ R26, R4, R26 ;  /* 0x0000001a041a7220 */ /* 0x000fe20000410000 */
[----:B------:R-:W-:Y:S01]  /*2910*/  FADD.FTZ R155, -R2, R159 ;  /* 0x0000009f029b7221 */ /* 0x000fe20000010100 */
[----:B------:R-:W-:Y:S02]  /*2920*/  PRMT R22, R229, 0x7632, R22 ;  /* 0x00007632e5167816 */ /* 0x000fe40000000016 */
[----:B------:R-:W-:Y:S01]  /*2930*/  SHF.L.U32 R157, R157, 0x10, RZ ;  /* 0x000000109d9d7819 */ /* 0x000fe200000006ff */
[----:B------:R-:W-:Y:S01]  /*2940*/  FADD.FTZ R199, R199, R153 ;  /* 0x00000099c7c77221 */ /* 0x000fe20000010000 */
[----:B------:R-:W-:Y:S01]  /*2950*/  FFMA.FTZ R192, R26, R153, R192 ;  /* 0x000000991ac07223 */ /* 0x000fe200000100c0 */
[----:B------:R-:W-:Y:S01]  /*2960*/  FMUL.FTZ R159, R4, R155 ;  /* 0x0000009b049f7220 */ /* 0x000fe20000410000 */
[----:B------:R-:W-:Y:S02]  /*2970*/  SHF.L.U32 R22, R22, 0x10, RZ ;  /* 0x0000001016167819 */ /* 0x000fe400000006ff */
[----:B------:R-:W-:Y:S04]  /*2980*/  STL [R1+0x54], R199 ;  /* 0x000054c701007387 */ /* 0x000fe80000100800 */
[----:B------:R0:W-:Y:S01]  /*2990*/  STL [R1+0xf4], R192 ;  /* 0x0000f4c001007387 */ /* 0x0001e20000100800 */
[----:B------:R-:W-:Y:S01]  /*29a0*/  FMUL.FTZ R22, R22, R25 ;  /* 0x0000001916167220 */ /* 0x000fe20000410000 */
[----:B------:R-:W-:-:S02]  /*29b0*/  PRMT R25, R230, 0x7632, R25 ;  /* 0x00007632e6197816 */ /* 0x000fc40000000019 */
[----:B------:R-:W-:Y:S04]  /*29c0*/  STL [R1], R159 ;  /* 0x0000009f01007387 */ /* 0x000fe80000100800 */
[----:B------:R-:W4:Y:S01]  /*29d0*/  LDL.LU R198, [R1+0x68] ;  /* 0x0000680001c67983 */ /* 0x000f220000300800 */
[----:B------:R-:W-:Y:S01]  /*29e0*/  SHF.L.U32 R25, R25, 0x10, RZ ;  /* 0x0000001019197819 */ /* 0x000fe200000006ff */
[----:B------:R-:W-:-:S04]  /*29f0*/  FFMA.FTZ R212, R159, R157, R212 ;  /* 0x0000009d9fd47223 */ /* 0x000fc800000100d4 */
[----:B------:R-:W-:Y:S01]  /*2a00*/  FMUL.FTZ R25, R25, R153 ;  /* 0x0000009919197220 */ /* 0x000fe20000410000 */
[----:B------:R-:W-:Y:S01]  /*2a10*/  PRMT R153, R231, 0x7632, R153 ;  /* 0x00007632e7997816 */ /* 0x000fe20000000099 */
[----:B------:R-:W-:-:S03]  /*2a20*/  FADD.FTZ R152, -R2, R152 ;  /* 0x0000009802987221 */ /* 0x000fc60000010100 */
[----:B------:R-:W-:-:S05]  /*2a30*/  SHF.L.U32 R153, R153, 0x10, RZ ;  /* 0x0000001099997819 */ /* 0x000fca00000006ff */
[----:B------:R-:W-:Y:S01]  /*2a40*/  FMUL.FTZ R155, R153, R157 ;  /* 0x0000009d999b7220 */ /* 0x000fe20000410000 */
[----:B------:R-:W-:Y:S01]  /*2a50*/  SHF.L.U32 R153, R148, 0x10, RZ ;  /* 0x0000001094997819 */ /* 0x000fe200000006ff */
[----:B--2---:R-:W-:-:S05]  /*2a60*/  FADD.FTZ R162, R162, R157 ;  /* 0x0000009da2a27221 */ /* 0x004fca0000010000 */
[----:B------:R-:W-:Y:S04]  /*2a70*/  STL [R1+0x5c], R162 ;  /* 0x00005ca201007387 */ /* 0x000fe80000100800 */
[----:B0-----:R-:W2:Y:S04]  /*2a80*/  LDL.LU R192, [R1+0x108] ;  /* 0x0001080001c07983 */ /* 0x001ea80000300800 */
[----:B------:R0:W-:Y:S04]  /*2a90*/  STL [R1+0xfc], R212 ;  /* 0x0000fcd401007387 */ /* 0x0001e80000100800 */
[----:B0-----:R-:W2:Y:S04]  /*2aa0*/  LDL.LU R212, [R1+0x50] ;  /* 0x0000500001d47983 */ /* 0x001ea80000300800 */
[----:B------:R-:W2:Y:S01]  /*2ab0*/  LDL.LU R199, [R1+0xf0] ;  /* 0x0000f00001c77983 */ /* 0x000ea20000300800 */
[----:B------:R-:W-:Y:S01]  /*2ac0*/  FMUL.FTZ R162, R4, R152 ;  /* 0x0000009804a27220 */ /* 0x000fe20000410000 */
[----:B------:R-:W-:-:S03]  /*2ad0*/  SHF.L.U32 R152, R228, 0x10, RZ ;  /* 0x00000010e4987819 */ /* 0x000fc600000006ff */
[----:B---3--:R-:W-:Y:S01]  /*2ae0*/  FFMA.FTZ R176, R162, R153, R176 ;  /* 0x00000099a2b07223 */ /* 0x008fe200000100b0 */
[----:B------:R-:W-:Y:S01]  /*2af0*/  STL [R1+0x18], R155 ;  /* 0x0000189b01007387 */ /* 0x000fe20000100800 */
[----:B----4-:R-:W-:-:S03]  /*2b00*/  FADD.FTZ R187, R187, R153 ;  /* 0x00000099bbbb7221 */ /* 0x010fc60000010000 */
[----:B------:R0:W-:Y:S04]  /*2b10*/  STL [R1+0x100], R176 ;  /* 0x000100b001007387 */ /* 0x0001e80000100800 */
[----:B------:R1:W-:Y:S01]  /*2b20*/  STL [R1+0x60], R187 ;  /* 0x000060bb01007387 */ /* 0x0003e20000100800 */
[----:B0-----:R-:W-:-:S03]  /*2b30*/  FMUL.FTZ R176, R152, R153 ;  /* 0x0000009998b07220 */ /* 0x001fc60000410000 */
[----:B------:R-:W3:Y:S01]  /*2b40*/  LDL.LU R153, [R1+0x58] ;  /* 0x0000580001997983 */ /* 0x000ee20000300800 */
[----:B------:R-:W-:Y:S01]  /*2b50*/  FADD.FTZ R148, -R2, R154 ;  /* 0x0000009a02947221 */ /* 0x000fe20000010100 */
[----:B------:R-:W-:-:S03]  /*2b60*/  SHF.L.U32 R152, R149, 0x10, RZ ;  /* 0x0000001095987819 */ /* 0x000fc600000006ff */
[----:B-1----:R-:W-:Y:S01]  /*2b70*/  FMUL.FTZ R187, R4, R148 ;  /* 0x0000009404bb7220 */ /* 0x002fe20000410000 */
[----:B------:R-:W-:Y:S01]  /*2b80*/  FADD.FTZ R148, -R2, R156 ;  /* 0x0000009c02947221 */ /* 0x000fe20000010100 */
[----:B------:R-:W-:Y:S01]  /*2b90*/  SHF.L.U32 R150, R150, 0x10, RZ ;  /* 0x0000001096967819 */ /* 0x000fe200000006ff */
[----:B------:R-:W-:Y:S01]  /*2ba0*/  FADD.FTZ R198, R198, R152 ;  /* 0x00000098c6c67221 */ /* 0x000fe20000010000 */
[----:B------:R-:W-:Y:S02]  /*2bb0*/  SHF.L.U32 R149, R229, 0x10, RZ ;  /* 0x00000010e5957819 */ /* 0x000fe400000006ff */
[----:B------:R-:W-:Y:S02]  /*2bc0*/  IADD3 R208, PT, PT, R208, 0x20, RZ ;  /* 0x00000020d0d07810 */ /* 0x000fe40007ffe0ff */
[----:B------:R-:W-:Y:S02]  /*2bd0*/  IADD3 R3, PT, PT, R3, 0x20, RZ ;  /* 0x0000002003037810 */ /* 0x000fe40007ffe0ff */
[----:B------:R-:W-:Y:S01]  /*2be0*/  IADD3 R207, PT, PT, R207, 0x20, RZ ;  /* 0x00000020cfcf7810 */ /* 0x000fe20007ffe0ff */
[----:B--2---:R-:W-:-:S05]  /*2bf0*/  FFMA.FTZ R192, R187, R152, R192 ;  /* 0x00000098bbc07223 */ /* 0x004fca00000100c0 */
[----:B------:R-:W-:Y:S04]  /*2c00*/  STL [R1+0x108], R192 ;  /* 0x000108c001007387 */ /* 0x000fe80000100800 */
[----:B------:R0:W-:Y:S02]  /*2c10*/  STL [R1+0x68], R198 ;  /* 0x000068c601007387 */ /* 0x0001e40000100800 */
[----:B0-----:R-:W-:Y:S01]  /*2c20*/  FMUL.FTZ R198, R4, R148 ;  /* 0x0000009404c67220 */ /* 0x001fe20000410000 */
[----:B------:R-:W-:-:S03]  /*2c30*/  SHF.L.U32 R148, R230, 0x10, RZ ;  /* 0x00000010e6947819 */ /* 0x000fc600000006ff */
[----:B------:R-:W-:Y:S01]  /*2c40*/  FFMA.FTZ R199, R198, R150, R199 ;  /* 0x00000096c6c77223 */ /* 0x000fe200000100c7 */
[----:B------:R-:W-:Y:S01]  /*2c50*/  FMUL.FTZ R192, R149, R152 ;  /* 0x0000009895c07220 */ /* 0x000fe20000410000 */
[----:B------:R-:W-:-:S03]  /*2c60*/  FFMA.FTZ R149, R162, R176, R206 ;  /* 0x000000b0a2957223 */ /* 0x000fc600000100ce */
[----:B------:R0:W-:Y:S01]  /*2c70*/  STL [R1+0xf0], R199 ;  /* 0x0000f0c701007387 */ /* 0x0001e20000100800 */
[----:B------:R-:W-:Y:S01]  /*2c80*/  FADD.FTZ R212, R212, R150 ;  /* 0x00000096d4d47221 */ /* 0x000fe20000010000 */
[----:B------:R-:W-:Y:S01]  /*2c90*/  FFMA.FTZ R149, R11, R12, R149 ;  /* 0x0000000c0b957223 */ /* 0x000fe20000010095 */
[----:B0-----:R-:W-:Y:S01]  /*2ca0*/  FMUL.FTZ R199, R148, R150 ;  /* 0x0000009694c77220 */ /* 0x001fe20000410000 */
[----:B------:R-:W-:Y:S01]  /*2cb0*/  FADD.FTZ R148, R211, R176 ;  /* 0x000000b0d3947221 */ /* 0x000fe20000010000 */
[----:B------:R-:W-:-:S03]  /*2cc0*/  FADD.FTZ R150, -R2, R158 ;  /* 0x0000009e02967221 */ /* 0x000fc60000010100 */
[----:B------:R-:W-:Y:S01]  /*2cd0*/  FADD.FTZ R148, R148, R12 ;  /* 0x0000000c94947221 */ /* 0x000fe20000010000 */
[----:B------:R-:W-:Y:S01]  /*2ce0*/  SHF.L.U32 R152, R151, 0x10, RZ ;  /* 0x0000001097987819 */ /* 0x000fe200000006ff */
[----:B------:R0:W-:Y:S01]  /*2cf0*/  STL [R1+0x50], R212 ;  /* 0x000050d401007387 */ /* 0x0001e20000100800 */
[----:B------:R-:W-:Y:S01]  /*2d00*/  FFMA.FTZ R149, R187, R192, R149 ;  /* 0x000000c0bb957223 */ /* 0x000fe20000010095 */
[----:B------:R-:W-:Y:S02]  /*2d10*/  FADD.FTZ R148, R148, R192 ;  /* 0x000000c094947221 */ /* 0x000fe40000010000 */
[----:B---3--:R-:W-:Y:S02]  /*2d20*/  FADD.FTZ R153, R153, R152 ;  /* 0x0000009899997221 */ /* 0x008fe40000010000 */
[----:B------:R-:W-:Y:S01]  /*2d30*/  FADD.FTZ R148, R148, R22 ;  /* 0x0000001694947221 */ /* 0x000fe20000010000 */
[----:B0-----:R-:W-:Y:S01]  /*2d40*/  FMUL.FTZ R212, R4, R150 ;  /* 0x0000009604d47220 */ /* 0x001fe20000410000 */
[----:B------:R-:W-:Y:S01]  /*2d50*/  FFMA.FTZ R150, R21, R22, R149 ;  /* 0x0000001615967223 */ /* 0x000fe20000010095 */
[----:B------:R-:W-:-:S02]  /*2d60*/  SHF.L.U32 R149, R231, 0x10, RZ ;  /* 0x00000010e7957819 */ /* 0x000fc400000006ff */
[-C--:B------:R-:W-:Y:S01]  /*2d70*/  FFMA.FTZ R213, R212, R152.reuse, R213 ;  /* 0x00000098d4d57223 */ /* 0x080fe200000100d5 */
[----:B------:R-:W-:Y:S01]  /*2d80*/  FADD.FTZ R151, R148, R199 ;  /* 0x000000c794977221 */ /* 0x000fe20000010000 */
[----:B------:R-:W-:Y:S01]  /*2d90*/  FFMA.FTZ R148, R198, R199, R150 ;  /* 0x000000c7c6947223 */ /* 0x000fe20000010096 */
[----:B------:R-:W-:Y:S04]  /*2da0*/  STL [R1+0x58], R153 ;  /* 0x0000589901007387 */ /* 0x000fe80000100800 */
[----:B------:R0:W-:Y:S01]  /*2db0*/  STL [R1+0xf8], R213 ;  /* 0x0000f8d501007387 */ /* 0x0001e20000100800 */
[----:B------:R-:W-:Y:S01]  /*2dc0*/  FFMA.FTZ R148, R26, R25, R148 ;  /* 0x000000191a947223 */ /* 0x000fe20000010094 */
[----:B0-----:R-:W-:Y:S01]  /*2dd0*/  FMUL.FTZ R213, R149, R152 ;  /* 0x0000009895d57220 */ /* 0x001fe20000410000 */
[----:B------:R-:W-:-:S03]  /*2de0*/  FADD.FTZ R149, R151, R25 ;  /* 0x0000001997957221 */ /* 0x000fc60000010000 */
[----:B------:R-:W-:Y:S01]  /*2df0*/  FFMA.FTZ R148, R212, R213, R148 ;  /* 0x000000d5d4947223 */ /* 0x000fe20000010094 */
[----:B------:R-:W-:-:S03]  /*2e00*/  FADD.FTZ R149, R149, R213 ;  /* 0x000000d595957221 */ /* 0x000fc60000010000 */
[----:B------:R-:W-:Y:S01]  /*2e10*/  FFMA.FTZ R206, R159, R155, R148 ;  /* 0x0000009b9fce7223 */ /* 0x000fe20000010094 */
[----:B------:R-:W-:-:S07]  /*2e20*/  FADD.FTZ R211, R149, R155 ;  /* 0x0000009b95d37221 */ /* 0x000fce0000010000 */
.L_x_8418:
[----:B------:R-:W-:Y:S05]  /*2e30*/  BSYNC.RECONVERGENT B2 ;  /* 0x0000000000027941 */ /* 0x000fea0003800200 */
.L_x_8417:
        /* <DEDUP_REMOVED lines=12> */
[C---:B-1----:R-:W-:Y:S02]  /*2f00*/  IMAD.WIDE.U32 R156, R207.reuse, 0x20, R156 ;  /* 0x00000020cf9c7825 */ /* 0x042fe400078e009c */
[----:B------:R-:W2:Y:S04]  /*2f10*/  LDG.E.128 R148, desc[UR6][R148.64] ;  /* 0x0000000694947981 */ /* 0x000ea8000c1e1d00 */
[----:B------:R-:W3:Y:S01]  /*2f20*/  LDG.E.128 R152, desc[UR6][R156.64] ;  /* 0x000000069c987981 */ /* 0x000ee2000c1e1d00 */
[----:B------:R-:W-:Y:S02]  /*2f30*/  ISETP.NE.AND.EX P6, PT, RZ, UR11, PT, P6 ;  /* 0x0000000bff007c0c */ /* 0x000fe4000bfc5360 */
[----:B------:R-:W-:Y:S01]  /*2f40*/  PRMT R14, R224, 0x7632, R14 ;  /* 0x00007632e00e7816 */ /* 0x000fe2000000000e */
[----:B------:R-:W4:Y:S04]  /*2f50*/  LDL.LU R200, [R1+0xe0] ;  /* 0x0000e00001c87983 */ /* 0x000f280000300800 */
[----:B------:R-:W4:Y:S06]  /*2f60*/  LDG.E.128 R156, desc[UR6][R156.64+0x10] ;  /* 0x000010069c9c7981 */ /* 0x000f2c000c1e1d00 */
[----:B------:R-:W0:Y:S01]  /*2f70*/  @P6 LDC.64 R160, c[0x0][0x438] ;  /* 0x00010e00ffa06b82 */ /* 0x000e220000000a00 */
[----:B------:R-:W-:Y:S01]  /*2f80*/  SHF.L.U32 R14, R14, 0x10, RZ ;  /* 0x000000100e0e7819 */ /* 0x000fe200000006ff */
[----:B------:R-:W4:Y:S04]  /*2f90*/  LDL.LU R201, [R1+0x48] ;  /* 0x0000480001c97983 */ /* 0x000f280000300800 */
[----:B------:R-:W4:Y:S04]  /*2fa0*/  LDL.LU R214, [R1+0xe8] ;  /* 0x0000e80001d67983 */ /* 0x000f280000300800 */
[----:B------:R-:W4:Y:S01]  /*2fb0*/  LDL.LU R215, [R1+0xd8] ;  /* 0x0000d80001d77983 */ /* 0x000f220000300800 */
        /* <DEDUP_REMOVED lines=8> */
[----:B------:R-:W-:-:S04]  /*3040*/  FMUL.FTZ R13, R4, R24 ;  /* 0x00000018040d7220 */ /* 0x000fc80000410000 */
[-C--:B------:R-:W-:Y:S01]  /*3050*/  FMUL.FTZ R14, R14, R23.reuse ;  /* 0x000000170e0e7220 */ /* 0x080fe20000410000 */
[----:B------:R-:W-:Y:S01]  /*3060*/  FADD.FTZ R252, R252, R23 ;  /* 0x00000017fcfc7221 */ /* 0x000fe20000010000 */
[----:B------:R-:W-:Y:S01]  /*3070*/  FFMA.FTZ R31, R13, R23, R31 ;  /* 0x000000170d1f7223 */ /* 0x000fe2000001001f */
[----:B------:R-:W-:Y:S01]  /*3080*/  PRMT R23, R149, 0x7632, R23 ;  /* 0x0000763295177816 */ /* 0x000fe20000000017 */
[----:B------:R-:W-:-:S03]  /*3090*/  FADD.FTZ R155, -R2, R155 ;  /* 0x0000009b029b7221 */ /* 0x000fc60000010100 */
[----:B------:R1:W-:Y:S01]  /*30a0*/  STL [R1+0xe4], R31 ;  /* 0x0000e41f01007387 */ /* 0x0003e20000100800 */
[----:B------:R-:W-:-:S03]  /*30b0*/  PRMT R24, R225, 0x7632, R24 ;  /* 0x00007632e1187816 */ /* 0x000fc60000000018 */
[----:B------:R-:W-:Y:S04]  /*30c0*/  STL [R1+0x44], R252 ;  /* 0x000044fc01007387 */ /* 0x000fe80000100800 */
[----:B------:R-:W2:Y:S01]  /*30d0*/  LDL.LU R161, [R1+0xdc] ;  /* 0x0000dc0001a17983 */ /* 0x000ea20000300800 */
[----:B-1----:R-:W-:Y:S01]  /*30e0*/  SHF.L.U32 R31, R23, 0x10, RZ ;  /* 0x00000010171f7819 */ /* 0x002fe200000006ff */
[----:B------:R-:W-:-:S04]  /*30f0*/  FMUL.FTZ R23, R4, R155 ;  /* 0x0000009b04177220 */ /* 0x000fc80000410000 */
[----:B----4-:R-:W-:Y:S01]  /*3100*/  FFMA.FTZ R175, R23, R31, R175 ;  /* 0x0000001f17af7223 */ /* 0x010fe200000100af */
[----:B------:R-:W-:-:S04]  /*3110*/  SHF.L.U32 R24, R24, 0x10, RZ ;  /* 0x0000001018187819 */ /* 0x000fc800000006ff */
[----:B------:R1:W-:Y:S01]  /*3120*/  STL [R1+0xec], R175 ;  /* 0x0000ecaf01007387 */ /* 0x0003e20000100800 */
[----:B------:R-:W-:Y:S01]  /*3130*/  FMUL.FTZ R24, R24, R31 ;  /* 0x0000001f18187220 */ /* 0x000fe20000410000 */
[--C-:B------:R-:W-:Y:S01]  /*3140*/  FADD.FTZ R186, R186, R31.reuse ;  /* 0x0000001fbaba7221 */ /* 0x100fe20000010000 */
[----:B------:R-:W-:Y:S01]  /*3150*/  PRMT R31, R226, 0x7632, R31 ;  /* 0x00007632e21f7816 */ /* 0x000fe2000000001f */
[----:B-1----:R-:W3:Y:S01]  /*3160*/  LDL.LU R175, [R1+0x40] ;  /* 0x0000400001af7983 */ /* 0x002ee20000300800 */
[----:B------:R-:W-:Y:S02]  /*3170*/  PRMT R155, R150, 0x7632, R155 ;  /* 0x00007632969b7816 */ /* 0x000fe4000000009b */
[----:B------:R-:W-:Y:S01]  /*3180*/  SHF.L.U32 R153, R31, 0x10, RZ ;  /* 0x000000101f997819 */ /* 0x000fe200000006ff */
[----:B------:R-:W-:Y:S01]  /*3190*/  FADD.FTZ R31, -R2, R157 ;  /* 0x0000009d021f7221 */ /* 0x000fe20000010100 */
[----:B------:R-:W-:-:S03]  /*31a0*/  SHF.L.U32 R155, R155, 0x10, RZ ;  /* 0x000000109b9b7819 */ /* 0x000fc600000006ff */
[----:B------:R-:W-:Y:S02]  /*31b0*/  FMUL.FTZ R31, R4, R31 ;  /* 0x0000001f041f7220 */ /* 0x000fe40000410000 */
[-C--:B0-----:R-:W-:Y:S01]  /*31c0*/  FMUL.FTZ R160, R153, R155.reuse ;  /* 0x0000009b99a07220 */ /* 0x081fe20000410000 */
[----:B------:R-:W-:Y:S01]  /*31d0*/  FADD.FTZ R249, R249, R155 ;  /* 0x0000009bf9f97221 */ /* 0x000fe20000010000 */
[----:B------:R-:W-:Y:S01]  /*31e0*/  FFMA.FTZ R193, R31, R155, R193 ;  /* 0x0000009b1fc17223 */ /* 0x000fe200000100c1 */
[----:B------:R-:W-:Y:S01]  /*31f0*/  FADD.FTZ R155, -R2, R159 ;  /* 0x0000009f029b7221 */ /* 0x000fe20000010100 */
[----:B------:R0:W-:Y:S03]  /*3200*/  STL [R1+0x4c], R186 ;  /* 0x00004cba01007387 */ /* 0x0001e60000100800 */
[----:B------:R-:W-:Y:S01]  /*3210*/  FMUL.FTZ R252, R4, R155 ;  /* 0x0000009b04fc7220 */ /* 0x000fe20000410000 */
[----:B------:R-:W-:Y:S04]  /*3220*/  STL [R1+0xd4], R193 ;  /* 0x0000d4c101007387 */ /* 0x000fe80000100800 */
[----:B------:R-:W4:Y:S01]  /*3230*/  LDL.LU R155, [R1+0xd0] ;  /* 0x0000d000019b7983 */ /* 0x000f220000300800 */
[----:B------:R-:W-:-:S02]  /*3240*/  PRMT R153, R227, 0x7632, R153 ;  /* 0x00007632e3997816 */ /* 0x000fc40000000099 */
[----:B------:R-:W-:Y:S02]  /*3250*/  PRMT R157, R151, 0x7632, R157 ;  /* 0x00007632979d7816 */ /* 0x000fe4000000009d */
[----:B------:R-:W-:Y:S02]  /*3260*/  SHF.L.U32 R153, R153, 0x10, RZ ;  /* 0x0000001099997819 */ /* 0x000fe400000006ff */
[----:B------:R-:W-:Y:S01]  /*3270*/  SHF.L.U32 R157, R157, 0x10, RZ ;  /* 0x000000109d9d7819 */ /* 0x000fe200000006ff */
[----:B------:R-:W-:-:S04]  /*3280*/  FADD.FTZ R152, -R2, R152 ;  /* 0x0000009802987221 */ /* 0x000fc80000010100 */
[----:B------:R-:W-:Y:S01]  /*3290*/  FMUL.FTZ R159, R153, R157 ;  /* 0x0000009d999f7220 */ /* 0x000fe20000410000 */
[----:B------:R-:W-:-:S04]  /*32a0*/  SHF.L.U32 R153, R148, 0x10, RZ ;  /* 0x0000001094997819 */ /* 0x000fc800000006ff */
[----:B------:R-:W-:Y:S01]  /*32b0*/  STL [R1+0x14], R159 ;  /* 0x0000149f01007387 */ /* 0x000fe20000100800 */
[----:B------:R-:W-:-:S04]  /*32c0*/  FADD.FTZ R148, -R2, R154 ;  /* 0x0000009a02947221 */ /* 0x000fc80000010100 */
[----:B0-----:R-:W-:Y:S01]  /*32d0*/  FMUL.FTZ R186, R4, R148 ;  /* 0x0000009404ba7220 */ /* 0x001fe20000410000 */
[----:B------:R-:W-:Y:S01]  /*32e0*/  FADD.FTZ R148, -R2, R156 ;  /* 0x0000009c02947221 */ /* 0x000fe20000010100 */
[----:B------:R-:W-:-:S05]  /*32f0*/  SHF.L.U32 R150, R150, 0x10, RZ ;  /* 0x0000001096967819 */ /* 0x000fca00000006ff */
[----:B------:R-:W-:Y:S01]  /*3300*/  FADD.FTZ R248, R248, R150 ;  /* 0x00000096f8f87221 */ /* 0x000fe20000010000 */
[----:B------:R-:W-:Y:S01]  /*3310*/  FADD.FTZ R251, R251, R157 ;  /* 0x0000009dfbfb7221 */ /* 0x000fe20000010000 */
[----:B------:R-:W-:Y:S02]  /*3320*/  IADD3 R208, PT, PT, R208, 0x20, RZ ;  /* 0x00000020d0d07810 */ /* 0x000fe40007ffe0ff */
[----:B------:R-:W-:Y:S02]  /*3330*/  IADD3 R3, PT, PT, R3, 0x20, RZ ;  /* 0x0000002003037810 */ /* 0x000fe40007ffe0ff */
[----:B------:R-:W-:Y:S01]  /*3340*/  IADD3 R207, PT, PT, R207, 0x20, RZ ;  /* 0x00000020cfcf7810 */ /* 0x000fe20007ffe0ff */
[----:B--2---:R-:W-:-:S05]  /*3350*/  FFMA.FTZ R161, R252, R157, R161 ;  /* 0x0000009dfca17223 */ /* 0x004fca00000100a1 */
[----:B------:R0:W-:Y:S02]  /*3360*/  STL [R1+0xdc], R161 ;  /* 0x0000dca101007387 */ /* 0x0001e40000100800 */
[----:B0-----:R-:W-:Y:S01]  /*3370*/  FMUL.FTZ R161, R4, R152 ;  /* 0x0000009804a17220 */ /* 0x001fe20000410000 */
[----:B------:R-:W-:Y:S01]  /*3380*/  SHF.L.U32 R152, R224, 0x10, RZ ;  /* 0x00000010e0987819 */ /* 0x000fe200000006ff */
[----:B---3--:R-:W-:Y:S02]  /*3390*/  FADD.FTZ R175, R175, R153 ;  /* 0x00000099afaf7221 */ /* 0x008fe40000010000 */
[----:B------:R-:W-:-:S03]  /*33a0*/  FFMA.FTZ R200, R161, R153, R200 ;  /* 0x00000099a1c87223 */ /* 0x000fc600000100c8 */
[----:B------:R0:W-:Y:S04]  /*33b0*/  STL [R1+0x40], R175 ;  /* 0x000040af01007387 */ /* 0x0001e80000100800 */
[----:B------:R1:W-:Y:S01]  /*33c0*/  STL [R1+0xe0], R200 ;  /* 0x0000e0c801007387 */ /* 0x0003e20000100800 */
[----:B0-----:R-:W-:Y:S01]  /*33d0*/  FMUL.FTZ R175, R152, R153 ;  /* 0x0000009998af7220 */ /* 0x001fe20000410000 */
[----:B------:R-:W-:Y:S01]  /*33e0*/  SHF.L.U32 R152, R149, 0x10, RZ ;  /* 0x0000001095987819 */ /* 0x000fe200000006ff */
[----:B-1----:R-:W-:Y:S01]  /*33f0*/  FMUL.FTZ R200, R4, R148 ;  /* 0x0000009404c87220 */ /* 0x002fe20000410000 */
[----:B------:R-:W-:-:S03]  /*3400*/  SHF.L.U32 R148, R226, 0x10, RZ ;  /* 0x00000010e2947819 */ /* 0x000fc600000006ff */
[----:B------:R-:W-:Y:S01]  /*3410*/  FADD.FTZ R201, R201, R152 ;  /* 0x00000098c9c97221 */ /* 0x000fe20000010000 */
[----:B------:R-:W-:-:S04]  /*3420*/  SHF.L.U32 R149, R225, 0x10, RZ ;  /* 0x00000010e1957819 */ /* 0x000fc800000006ff */
[----:B------:R0:W-:Y:S01]  /*3430*/  STL [R1+0x48], R201 ;  /* 0x000048c901007387 */ /* 0x0001e20000100800 */
[-C--:B------:R-:W-:Y:S01]  /*3440*/  FMUL.FTZ R193, R149, R152.reuse ;  /* 0x0000009895c17220 */ /* 0x080fe20000410000 */
[----:B------:R-:W-:Y:S01]  /*3450*/  FFMA.FTZ R149, R161, R175, R206 ;  /* 0x000000afa1957223 */ /* 0x000fe200000100ce */
[----:B------:R-:W-:Y:S01]  /*3460*/  FFMA.FTZ R214, R186, R152, R214 ;  /* 0x00000098bad67223 */ /* 0x000fe200000100d6 */
[-C--:B----4-:R-:W-:Y:S01]  /*3470*/  FFMA.FTZ R155, R200, R150.reuse, R155 ;  /* 0x00000096c89b7223 */ /* 0x090fe2000001009b */
[----:B0-----:R-:W-:Y:S01]  /*3480*/  FMUL.FTZ R201, R148, R150 ;  /* 0x0000009694c97220 */ /* 0x001fe20000410000 */
[----:B------:R-:W-:Y:S01]  /*3490*/  FADD.FTZ R148, R211, R175 ;  /* 0x000000afd3947221 */ /* 0x000fe20000010000 */
[----:B------:R-:W-:Y:S01]  /*34a0*/  FFMA.FTZ R149, R13, R14, R149 ;  /* 0x0000000e0d957223 */ /* 0x000fe20000010095 */
[----:B------:R-:W-:Y:S02]  /*34b0*/  FADD.FTZ R150, -R2, R158 ;  /* 0x0000009e02967221 */ /* 0x000fe40000010100 */
[----:B------:R-:W-:Y:S01]  /*34c0*/  FADD.FTZ R148, R148, R14 ;  /* 0x0000000e94947221 */ /* 0x000fe20000010000 */
[----:B------:R0:W-:Y:S01]  /*34d0*/  STL [R1+0xe8], R214 ;  /* 0x0000e8d601007387 */ /* 0x0001e20000100800 */
[----:B------:R-:W-:Y:S01]  /*34e0*/  SHF.L.U32 R152, R151, 0x10, RZ ;  /* 0x0000001097987819 */ /* 0x000fe200000006ff */
[----:B------:R-:W-:Y:S01]  /*34f0*/  FFMA.FTZ R149, R186, R193, R149 ;  /* 0x000000c1ba957223 */ /* 0x000fe20000010095 */
[----:B------:R-:W-:-:S04]  /*3500*/  FADD.FTZ R148, R148, R193 ;  /* 0x000000c194947221 */ /* 0x000fc80000010000 */
[----:B------:R-:W-:Y:S01]  /*3510*/  FADD.FTZ R148, R148, R24 ;  /* 0x0000001894947221 */ /* 0x000fe20000010000 */
[----:B0-----:R-:W-:Y:S01]  /*3520*/  FMUL.FTZ R214, R4, R150 ;  /* 0x0000009604d67220 */ /* 0x001fe20000410000 */
[----:B------:R-:W-:Y:S01]  /*3530*/  FFMA.FTZ R150, R23, R24, R149 ;  /* 0x0000001817967223 */ /* 0x000fe20000010095 */
[----:B------:R-:W-:Y:S02]  /*3540*/  SHF.L.U32 R149, R227, 0x10, RZ ;  /* 0x00000010e3957819 */ /* 0x000fe400000006ff */
[----:B------:R-:W-:Y:S01]  /*3550*/  FFMA.FTZ R215, R214, R152, R215 ;  /* 0x00000098d6d77223 */ /* 0x000fe200000100d7 */
        /* <DEDUP_REMOVED lines=8> */
[----:B------:R-:W-:Y:S01]  /*35e0*/  FADD.FTZ R149, R149, R215 ;  /* 0x000000d795957221 */ /* 0x000fe20000010000 */
[----:B------:R-:W-:Y:S02]  /*35f0*/  FADD.FTZ R250, R250, R152 ;  /* 0x00000098fafa7221 */ /* 0x000fe40000010000 */
[----:B------:R-:W-:Y:S01]  /*3600*/  FFMA.FTZ R206, R252, R159, R148 ;  /* 0x0000009ffcce7223 */ /* 0x000fe20000010094 */
[----:B------:R-:W-:-:S07]  /*3610*/  FADD.FTZ R211, R149, R159 ;  /* 0x0000009f95d37221 */ /* 0x000fce0000010000 */
.L_x_8420:
[----:B------:R-:W-:Y:S05]  /*3620*/  BSYNC.RECONVERGENT B2 ;  /* 0x0000000000027941 */ /* 0x000fea0003800200 */
.L_x_8419:
[----:B------:R-:W-:-:S04]  /*3630*/  ISETP.GE.U32.AND P6, PT, R6, 0xa0, PT ;  /* 0x000000a00600780c */ /* 0x000fc80003fc6070 */
[----:B------:R-:W-:-:S05]  /*3640*/  P2R R148, PR, RZ, 0x40 ;  /* 0x00000040ff947803 */ /* 0x000fca0000000000 */
[----:B------:R0:W-:Y:S04]  /*3650*/  STL [R1+0x30], R148 ;  /* 0x0000309401007387 */ /* 0x0001e80000100800 */
[----:B------:R-:W-:Y:S05]  /*3660*/  @!P6 BRA `(.L_x_8421) ;  /* 0x0000000c0068e947 */ /* 0x000fea0003800000 */
[----:B------:R-:W-:Y:S01]  /*3670*/  ISETP.NE.U32.AND P6, PT, RZ, UR10, PT ;  /* 0x0000000aff007c0c */ /* 0x000fe2000bfc5070 */
[----:B------:R-:W1:Y:S01]  /*3680*/  LDC.64 R152, c[0x0][0x3a8] ;  /* 0x0000ea00ff987b82 */ /* 0x000e620000000a00 */
[----:B------:R-:W2:Y:S02]  /*3690*/  LDL.LU R181, [R1+0xc4] ;  /* 0x0000c40001b57983 */ /* 0x000ea40000300800 */
[----:B------:R-:W-:Y:S02]  /*36a0*/  ISETP.NE.AND.EX P6, PT, RZ, UR11, PT, P6 ;  /* 0x0000000bff007c0c */ /* 0x000fe4000bfc5360 */
[----:B------:R-:W3:Y:S03]  /*36b0*/  LDL.LU R195, [R1+0xcc] ;  /* 0x0000cc0001c37983 */ /* 0x000ee60000300800 */
[----:B------:R-:W4:Y:S01]  /*36c0*/  LDC.64 R156, c[0x0][0x428] ;  /* 0x00010a00ff9c7b82 */ /* 0x000f220000000a00 */
[----:B------:R-:W3:Y:S04]  /*36d0*/  LDL.LU R202, [R1+0xb4] ;  /* 0x0000b40001ca7983 */ /* 0x000ee80000300800 */
[----:B------:R-:W3:Y:S03]  /*36e0*/  LDL.LU R203, [R1+0xbc] ;  /* 0x0000bc0001cb7983 */ /* 0x000ee60000300800 */
[----:B0-----:R-:W0:Y:S01]  /*36f0*/  @P6 LDC.64 R148, c[0x0][0x438] ;  /* 0x00010e00ff946b82 */ /* 0x001e220000000a00 */
[----:B------:R-:W3:Y:S04]  /*3700*/  LDL.LU R204, [R1+0xc0] ;  /* 0x0000c00001cc7983 */ /* 0x000ee80000300800 */
[----:B------:R-:W3:Y:S01]  /*3710*/  LDL.LU R205, [R1+0xc8] ;  /* 0x0000c80001cd7983 */ /* 0x000ee20000300800 */
[----:B-1----:R-:W-:-:S02]  /*3720*/  IMAD.WIDE.U32 R152, R207, 0x20, R152 ;  /* 0x00000020cf987825 */ /* 0x002fc400078e0098 */
[----:B------:R-:W1:Y:S01]  /*3730*/  LDC.64 R172, c[0x0][0x3b0] ;  /* 0x0000ec00ffac7b82 */ /* 0x000e620000000a00 */
[----:B------:R-:W3:Y:S04]  /*3740*/  LDL.LU R216, [R1+0xb0] ;  /* 0x0000b00001d87983 */ /* 0x000ee80000300800 */
[----:B------:R-:W3:Y:S01]  /*3750*/  LDL.LU R217, [R1+0xb8] ;  /* 0x0000b80001d97983 */ /* 0x000ee20000300800 */
[----:B----4-:R-:W-:-:S06]  /*3760*/  IMAD.WIDE.U32 R156, R208, 0x10, R156 ;  /* 0x00000010d09c7825 */ /* 0x010fcc00078e009c */
[----:B------:R-:W4:Y:S01]  /*3770*/  LDG.E.128 R156, desc[UR6][R156.64] ;  /* 0x000000069c9c7981 */ /* 0x000f22000c1e1d00 */
[----:B0-----:R-:W-:-:S05]  /*3780*/  @P6 IMAD.WIDE.U32 R148, R207, 0x20, R148 ;  /* 0x00000020cf946825 */ /* 0x001fca00078e0094 */
[----:B------:R-:W5:Y:S04]  /*3790*/  @P6 LDG.E.128 R136, desc[UR6][R148.64] ;  /* 0x0000000694886981 */ /* 0x000f68000c1e1d00 */
[----:B------:R0:W5:Y:S04]  /*37a0*/  @P6 LDG.E.128 R140, desc[UR6][R148.64+0x10] ;  /* 0x00001006948c6981 */ /* 0x000168000c1e1d00 */
[----:B------:R-:W2:Y:S04]  /*37b0*/  LDG.E.128 R148, desc[UR6][R152.64] ;  /* 0x0000000698947981 */ /* 0x000ea8000c1e1d00 */
[----:B------:R-:W0:Y:S01]  /*37c0*/  LDG.E.128 R152, desc[UR6][R152.64+0x10] ;  /* 0x0000100698987981 */ /* 0x000e22000c1e1d00 */
[----:B-1----:R-:W-:-:S06]  /*37d0*/  IMAD.WIDE.U32 R172, R3, 0x8, R172 ;  /* 0x0000000803ac7825 */ /* 0x002fcc00078e00ac */
[----:B------:R-:W5:Y:S01]  /*37e0*/  LDG.E.64 R172, desc[UR6][R172.64] ;  /* 0x00000006acac7981 */ /* 0x000f62000c1e1b00 */
[C---:B--2---:R-:W-:Y:S01]  /*37f0*/  FADD.FTZ R194, -R2.reuse, R148 ;  /* 0x0000009402c27221 */ /* 0x044fe20000010100 */
[C---:B------:R-:W-:Y:S01]  /*3800*/  FADD.FTZ R180, -R2.reuse, R149 ;  /* 0x0000009502b47221 */ /* 0x040fe20000010100 */
[C-C-:B0-----:R-:W-:Y:S01]  /*3810*/  FADD.FTZ R148, -R2.reuse, R152.reuse ;  /* 0x0000009802947221 */ /* 0x141fe20000010100 */
[--C-:B------:R-:W-:Y:S01]  /*3820*/  FADD.FTZ R149, -R2, R153.reuse ;  /* 0x0000009902957221 */ /* 0x100fe20000010100 */
[----:B------:R-:W-:Y:S02]  /*3830*/  PRMT R153, R220, 0x7632, R153 ;  /* 0x00007632dc997816 */ /* 0x000fe40000000099 */
[----:B----4-:R-:W-:Y:S01]  /*3840*/  PRMT R152, R156, 0x7632, R152 ;  /* 0x000076329c987816 */ /* 0x010fe20000000098 */
[----:B------:R-:W-:Y:S01]  /*3850*/  FMUL.FTZ R185, R4, R180 ;  /* 0x000000b404b97220 */ /* 0x000fe20000410000 */
[----:B------:R-:W-:Y:S02]  /*3860*/  SHF.L.U32 R153, R153, 0x10, RZ ;  /* 0x0000001099997819 */ /* 0x000fe400000006ff */
[----:B------:R-:W-:Y:S01]  /*3870*/  SHF.L.U32 R152, R152, 0x10, RZ ;  /* 0x0000001098987819 */ /* 0x000fe200000006ff */
[----:B------:R-:W-:-:S04]  /*3880*/  FADD.FTZ R151, -R2, R151 ;  /* 0x0000009702977221 */ /* 0x000fc80000010100 */
[-C--:B------:R-:W-:Y:S01]  /*3890*/  FMUL.FTZ R184, R153, R152.reuse ;  /* 0x0000009899b87220 */ /* 0x080fe20000410000 */
[----:B------:R-:W-:Y:S01]  /*38a0*/  FFMA.FTZ R181, R185, R152, R181 ;  /* 0x00000098b9b57223 */ /* 0x000fe200000100b5 */
[--C-:B------:R-:W-:Y:S01]  /*38b0*/  FADD.FTZ R245, R245, R152.reuse ;  /* 0x00000098f5f57221 */ /* 0x100fe20000010000 */
[----:B------:R-:W-:Y:S02]  /*38c0*/  PRMT R153, R221, 0x7632, R153 ;  /* 0x00007632dd997816 */ /* 0x000fe40000000099 */
[----:B------:R-:W-:Y:S01]  /*38d0*/  PRMT R152, R157, 0x7632, R152 ;  /* 0x000076329d987816 */ /* 0x000fe20000000098 */
[----:B------:R-:W-:Y:S01]  /*38e0*/  FMUL.FTZ R183, R4, R151 ;  /* 0x0000009704b77220 */ /* 0x000fe20000410000 */
[----:B------:R-:W-:Y:S02]  /*38f0*/  SHF.L.U32 R153, R153, 0x10, RZ ;  /* 0x0000001099997819 */ /* 0x000fe400000006ff */
[----:B------:R-:W-:Y:S02]  /*3900*/  SHF.L.U32 R152, R152, 0x10, RZ ;  /* 0x0000001098987819 */ /* 0x000fe400000006ff */
[----:B------:R-:W-:-:S03]  /*3910*/  PRMT R151, R158, 0x7632, R151 ;  /* 0x000076329e977816 */ /* 0x000fc60000000097 */
[-C--:B------:R-:W-:Y:S01]  /*3920*/  FMUL.FTZ R182, R153, R152.reuse ;  /* 0x0000009899b67220 */ /* 0x080fe20000410000 */
[----:B---3--:R-:W-:Y:S01]  /*3930*/  FFMA.FTZ R195, R183, R152, R195 ;  /* 0x00000098b7c37223 */ /* 0x008fe200000100c3 */
[--C-:B------:R-:W-:Y:S01]  /*3940*/  FADD.FTZ R247, R247, R152.reuse ;  /* 0x00000098f7f77221 */ /* 0x100fe20000010000 */
[----:B------:R-:W-:Y:S01]  /*3950*/  PRMT R152, R222, 0x7632, R152 ;  /* 0x00007632de987816 */ /* 0x000fe20000000098 */
[----:B------:R0:W-:Y:S01]  /*3960*/  STL [R1+0xc4], R181 ;  /* 0x0000c4b501007387 */ /* 0x0001e20000100800 */
[----:B------:R-:W-:Y:S02]  /*3970*/  SHF.L.U32 R151, R151, 0x10, RZ ;  /* 0x0000001097977819 */ /* 0x000fe400000006ff */
[----:B------:R-:W-:Y:S01]  /*3980*/  SHF.L.U32 R152, R152, 0x10, RZ ;  /* 0x0000001098987819 */ /* 0x000fe200000006ff */
[C---:B------:R-:W-:Y:S01]  /*3990*/  FADD.FTZ R150, -R2.reuse, R150 ;  /* 0x0000009602967221 */ /* 0x040fe20000010100 */
[----:B------:R-:W-:Y:S01]  /*39a0*/  FADD.FTZ R3, -R2, R154 ;  /* 0x0000009a02037221 */ /* 0x000fe20000010100 */
[----:B------:R-:W-:Y:S01]  /*39b0*/  FADD.FTZ R241, R241, R151 ;  /* 0x00000097f1f17221 */ /* 0x000fe20000010000 */
[----:B0-----:R-:W-:Y:S01]  /*39c0*/  FMUL.FTZ R181, R4, R149 ;  /* 0x0000009504b57220 */ /* 0x001fe20000410000 */
[----:B------:R-:W-:Y:S01]  /*39d0*/  FMUL.FTZ R180, R152, R151 ;  /* 0x0000009798b47220 */ /* 0x000fe20000410000 */
[----:B------:R-:W-:-:S02]  /*39e0*/  PRMT R149, R159, 0x7632, R149 ;  /* 0x000076329f957816 */ /* 0x000fc40000000095 */
[----:B------:R-:W-:Y:S01]  /*39f0*/  FFMA.FTZ R202, R181, R151, R202 ;  /* 0x00000097b5ca7223 */ /* 0x000fe200000100ca */
[----:B------:R-:W-:Y:S01]  /*3a00*/  PRMT R151, R223, 0x7632, R151 ;  /* 0x00007632df977816 */ /* 0x000fe20000000097 */
[----:B------:R-:W-:Y:S01]  /*3a10*/  FADD.FTZ R2, -R2, R155 ;  /* 0x0000009b02027221 */ /* 0x000fe20000010100 */
[----:B------:R-:W-:Y:S02]  /*3a20*/  SHF.L.U32 R149, R149, 0x10, RZ ;  /* 0x0000001095957819 */ /* 0x000fe400000006ff */
[----:B------:R-:W-:Y:S01]  /*3a30*/  SHF.L.U32 R151, R151, 0x10, RZ ;  /* 0x0000001097977819 */ /* 0x000fe200000006ff */
[----:B------:R-:W-:Y:S01]  /*3a40*/  FMUL.FTZ R207, R4, R2 ;  /* 0x0000000204cf7220 */ /* 0x000fe20000410000 */
[----:B------:R-:W-:Y:S01]  /*3a50*/  SHF.L.U32 R2, R156, 0x10, RZ ;  /* 0x000000109c027819 */ /* 0x000fe200000006ff */
[----:B------:R-:W-:Y:S02]  /*3a60*/  FADD.FTZ R243, R243, R149 ;  /* 0x00000095f3f37221 */ /* 0x000fe40000010000 */
[-C--:B------:R-:W-:Y:S01]  /*3a70*/  FMUL.FTZ R208, R151, R149.reuse ;  /* 0x0000009597d07220 */ /* 0x080fe20000410000 */
[----:B------:R-:W-:Y:S01]  /*3a80*/  FFMA.FTZ R203, R207, R149, R203 ;  /* 0x00000095cfcb7223 */ /* 0x000fe200000100cb */
[----:B------:R-:W-:Y:S01]  /*3a90*/  SHF.L.U32 R149, R220, 0x10, RZ ;  /* 0x00000010dc957819 */ /* 0x000fe200000006ff */
[----:B------:R-:W-:Y:S01]  /*3aa0*/  FMUL.FTZ R194, R4, R194 ;  /* 0x000000c204c27220 */ /* 0x000fe20000410000 */
[----:B------:R0:W-:Y:S03]  /*3ab0*/  STL [R1+0xcc], R195 ;  /* 0x0000ccc301007387 */ /* 0x0001e60000100800 */
[----:B------:R-:W-:Y:S01]  /*3ac0*/  FFMA.FTZ R204, R194, R2, R204 ;  /* 0x00000002c2cc7223 */ /* 0x000fe200000100cc */
[----:B------:R1:W-:Y:S01]  /*3ad0*/  STL [R1+0xb4], R202 ;  /* 0x0000b4ca01007387 */ /* 0x0003e20000100800 */
[----:B------:R-:W-:-:S03]  /*3ae0*/  FADD.FTZ R244, R244, R2 ;  /* 0x00000002f4f47221 */ /* 0x000fc60000010000 */
[----:B------:R-:W-:Y:S01]  /*3af0*/  STL [R1+0x2c], R207 ;  /* 0x00002ccf01007387 */ /* 0x000fe20000100800 */
[----:B0-----:R-:W-:Y:S01]  /*3b00*/  FMUL.FTZ R195, R149, R2 ;  /* 0x0000000295c37220 */ /* 0x001fe20000410000 */
[----:B------:R-:W-:Y:S01]  /*3b10*/  SHF.L.U32 R149, R157, 0x10, RZ ;  /* 0x000000109d957819 */ /* 0x000fe200000006ff */
[----:B-1----:R-:W-:Y:S01]  /*3b20*/  FMUL.FTZ R202, R4, R150 ;  /* 0x0000009604ca7220 */ /* 0x002fe20000410000 */
[----:B------:R-:W-:Y:S01]  /*3b30*/  SHF.L.U32 R150, R221, 0x10, RZ ;  /* 0x00000010dd967819 */ /* 0x000fe200000006ff */
[----:B------:R-:W-:Y:S01]  /*3b40*/  STL [R1+0x28], R208 ;  /* 0x000028d001007387 */ /* 0x000fe20000100800 */
[----:B------:R-:W-:Y:S01]  /*3b50*/  SHF.L.U32 R2, R158, 0x10, RZ ;  /* 0x000000109e027819 */ /* 0x000fe200000006ff */
[----:B------:R-:W-:Y:S02]  /*3b60*/  FADD.FTZ R246, R246, R149 ;  /* 0x00000095f6f67221 */ /* 0x000fe40000010000 */
[----:B------:R0:W-:Y:S01]  /*3b70*/  STL [R1+0xbc], R203 ;  /* 0x0000bccb01007387 */ /* 0x0001e20000100800 */
[----:B------:R-:W-:-:S03]  /*3b80*/  FFMA.FTZ R205, R202, R149, R205 ;  /* 0x00000095cacd7223 */ /* 0x000fc600000100cd */
[----:B------:R1:W-:Y:S01]  /*3b90*/  STL [R1+0xc0], R204 ;  /* 0x0000c0cc01007387 */ /* 0x0003e20000100800 */
[----:B0-----:R-:W-:Y:S01]  /*3ba0*/  FMUL.FTZ R203, R150, R149 ;  /* 0x0000009596cb7220 */ /* 0x001fe20000410000 */
[----:B------:R-:W-:Y:S01]  /*3bb0*/  FADD.FTZ R149, R211, R195 ;  /* 0x000000c3d3957221 */ /* 0x000fe20000010000 */
[----:B------:R-:W-:Y:S01]  /*3bc0*/  FFMA.FTZ R150, R194, R195, R206 ;  /* 0x000000c3c2967223 */ /* 0x000fe200000100ce */
[----:B-1----:R-:W-:Y:S01]  /*3bd0*/  FMUL.FTZ R204, R4, R148 ;  /* 0x0000009404cc7220 */ /* 0x002fe20000410000 */
[----:B------:R-:W-:Y:S01]  /*3be0*/  SHF.L.U32 R148, R222, 0x10, RZ ;  /* 0x00000010de947819 */ /* 0x000fe200000006ff */
[----:B------:R-:W-:Y:S01]  /*3bf0*/  FADD.FTZ R149, R149, R184 ;  /* 0x000000b895957221 */ /* 0x000fe20000010000 */
[----:B------:R-:W-:Y:S01]  /*3c00*/  FFMA.FTZ R150, R185, R184, R150 ;  /* 0x000000b8b9967223 */ /* 0x000fe20000010096 */
[-C--:B------:R-:W-:Y:S01]  /*3c10*/  FFMA.FTZ R216, R204, R2.reuse, R216 ;  /* 0x00000002ccd87223 */ /* 0x080fe200000100d8 */
[----:B------:R0:W-:Y:S01]  /*3c20*/  STL [R1+0xc8], R205 ;  /* 0x0000c8cd01007387 */ /* 0x0001e20000100800 */
[----:B------:R-:W-:Y:S01]  /*3c30*/  FADD.FTZ R240, R240, R2 ;  /* 0x00000002f0f07221 */ /* 0x000fe20000010000 */
[----:B------:R-:W-:Y:S01]  /*3c40*/  FADD.FTZ R149, R149, R203 ;  /* 0x000000cb95957221 */ /* 0x000fe20000010000 */
[----:B------:R-:W-:Y:S01]  /*3c50*/  FFMA.FTZ R150, R202, R203, R150 ;  /* 0x000000cbca967223 */ /* 0x000fe20000010096 */
[----:B------:R1:W-:Y:S01]  /*3c60*/  STL [R1+0xb0], R216 ;  /* 0x0000b0d801007387 */ /* 0x0003e20000100800 */
[----:B0-----:R-:W-:Y:S01]  /*3c70*/  FMUL.FTZ R205, R148, R2 ;  /* 0x0000000294cd7220 */ /* 0x001fe20000410000 */
[----:B------:R-:W-:Y:S01]  /*3c80*/  SHF.L.U32 R2, R159, 0x10, RZ ;  /* 0x000000109f027819 */ /* 0x000fe200000006ff */
[----:B-1----:R-:W-:Y:S01]  /*3c90*/  FMUL.FTZ R216, R4, R3 ;  /* 0x0000000304d87220 */ /* 0x002fe20000410000 */
[----:B------:R-:W-:Y:S01]  /*3ca0*/  FADD.FTZ R3, R149, R182 ;  /* 0x000000b695037221 */ /* 0x000fe20000010000 */
[----:B------:R-:W-:Y:S01]  /*3cb0*/  FFMA.FTZ R148, R183, R182, R150 ;  /* 0x000000b6b7947223 */ /* 0x000fe20000010096 */
[----:B------:R-:W-:Y:S01]  /*3cc0*/  SHF.L.U32 R149, R223, 0x10, RZ ;  /* 0x00000010df957819 */ /* 0x000fe200000006ff */
[----:B------:R-:W-:Y:S01]  /*3cd0*/  FFMA.FTZ R217, R216, R2, R217 ;  /* 0x00000002d8d97223 */ /* 0x000fe200000100d9 */
[----:B------:R-:W-:Y:S01]  /*3ce0*/  FADD.FTZ R3, R3, R205 ;  /* 0x000000cd03037221 */ /* 0x000fe20000010000 */
[----:B------:R-:W-:Y:S01]  /*3cf0*/  FFMA.FTZ R148, R204, R205, R148 ;  /* 0x000000cdcc947223 */ /* 0x000fe20000010094 */
[----:B------:R-:W-:-:S02]  /*3d00*/  FADD.FTZ R242, R242, R2 ;  /* 0x00000002f2f27221 */ /* 0x000fc40000010000 */
[----:B------:R0:W-:Y:S01]  /*3d10*/  STL [R1+0xb8], R217 ;  /* 0x0000b8d901007387 */ /* 0x0001e20000100800 */
[----:B------:R-:W-:Y:S01]  /*3d20*/  FADD.FTZ R3, R3, R180 ;  /* 0x000000b403037221 */ /* 0x000fe20000010000 */
[----:B0-----:R-:W-:Y:S01]  /*3d30*/  FMUL.FTZ R217, R149, R2 ;  /* 0x0000000295d97220 */ /* 0x001fe20000410000 */
[----:B------:R-:W-:-:S03]  /*3d40*/  FFMA.FTZ R2, R181, R180, R148 ;  /* 0x000000b4b5027223 */ /* 0x000fc60000010094 */
[----:B------:R-:W-:Y:S01]  /*3d50*/  FADD.FTZ R3, R3, R217 ;  /* 0x000000d903037221 */ /* 0x000fe20000010000 */
[----:B------:R-:W-:-:S03]  /*3d60*/  FFMA.FTZ R2, R216, R217, R2 ;  /* 0x000000d9d8027223 */ /* 0x000fc60000010002 */
[----:B------:R-:W-:Y:S01]  /*3d70*/  FADD.FTZ R211, R3, R208 ;  /* 0x000000d003d37221 */ /* 0x000fe20000010000 */
[----:B------:R-:W-:Y:S01]  /*3d80*/  FFMA.FTZ R206, R207, R208, R2 ;  /* 0x000000d0cfce7223 */ /* 0x000fe20000010002 */
[----:B------:R-:W-:Y:S06]  /*3d90*/  BRA `(.L_x_8421) ;  /* 0x00000004009c7947 */ /* 0x000fec0003800000 */
.L_x_8412:
[----:B------:R-:W0:Y:S01]  /*3da0*/  S2R R149, SR_TID.X ;  /* 0x0000000000957919 */ /* 0x000e220000002100 */
[----:B-----5:R-:W-:Y:S01]  /*3db0*/  ISETP.GE.AND P1, PT, R218, 0x1, PT ;  /* 0x00000001da00780c */ /* 0x020fe20003f26270 */
[----:B------:R-:W-:Y:S01]  /*3dc0*/  UISETP.NE.U32.AND UP0, UPT, UR10, URZ, UPT ;  /* 0x000000ff0a00728c */ /* 0x000fe2000bf05070 */
[----:B------:R-:W-:-:S03]  /*3dd0*/  MOV R148, UR15 ;  /* 0x0000000f00947c02 */ /* 0x000fc60008000f00 */
[----:B------:R-:W-:Y:S02]  /*3de0*/  UISETP.NE.AND.EX UP0, UPT, UR11, URZ, UPT, UP0 ;  /* 0x000000ff0b00728c */ /* 0x000fe4000bf05300 */
[----:B------:R-:W-:Y:S01]  /*3df0*/  IMAD R3, R219, R148, RZ ;  /* 0x00000094db037224 */ /* 0x000fe200078e02ff */
[----:B------:R1:W-:Y:S05]  /*3e00*/  STL [R1+0xc], R148 ;  /* 0x00000c9401007387 */ /* 0x0003ea0000100800 */
[----:B------:R-:W-:-:S05]  /*3e10*/  @P1 IADD3 R2, PT, PT, R218, -0x1, RZ ;  /* 0xffffffffda021810 */ /* 0x000fca0007ffe0ff */
[----:B------:R-:W-:Y:S01]  /*3e20*/  @P1 IMAD R2, R2, R148, RZ ;  /* 0x0000009402021224 */ /* 0x000fe200078e02ff */
[----:B-1----:R-:W-:-:S04]  /*3e30*/  SHF.R.S32.HI R148, RZ, 0x1f, R3 ;  /* 0x0000001fff947819 */ /* 0x002fc80000011403 */
[----:B------:R-:W-:Y:S02]  /*3e40*/  LEA.HI R3, R148, R3, RZ, 0x3 ;  /* 0x0000000394037211 */ /* 0x000fe400078f18ff */
[----:B------:R-:W-:-:S04]  /*3e50*/  @P1 SHF.R.S32.HI R148, RZ, 0x1f, R2 ;  /* 0x0000001fff941819 */ /* 0x000fc80000011402 */
[----:B------:R-:W-:Y:S02]  /*3e60*/  @P1 LEA.HI R2, R148, R2, RZ, 0x3 ;  /* 0x0000000294021211 */ /* 0x000fe400078f18ff */
[----:B0-----:R-:W-:Y:S01]  /*3e70*/  LOP3.LUT R148, R149, 0x1f, RZ, 0xc0, !PT ;  /* 0x0000001f95947812 */ /* 0x001fe200078ec0ff */
[----:B------:R-:W-:-:S03]  /*3e80*/  HFMA2 R149, -RZ, RZ, 0, 0 ;  /* 0x00000000ff957431 */ /* 0x000fc600000001ff */
[-C--:B------:R-:W-:Y:S01]  /*3e90*/  LEA.HI.SX32 R3, R3, R148.reuse, 0x1d ;  /* 0x0000009403037211 */ /* 0x080fe200078feaff */
[----:B------:R0:W-:Y:S01]  /*3ea0*/  STL [R1+0x10], R148 ;  /* 0x0000109401007387 */ /* 0x0001e20000100800 */
[----:B------:R-:W-:-:S03]  /*3eb0*/  @P1 LEA.HI.SX32 R149, R2, R148, 0x1d ;  /* 0x0000009402951211 */ /* 0x000fc600078feaff */
[----:B------:R1:W-:Y:S01]  /*3ec0*/  STL [R1+0x24], R3 ;  /* 0x0000240301007387 */ /* 0x0003e20000100800 */
[----:B0-----:R-:W-:Y:S01]  /*3ed0*/  MOV R148, R3 ;  /* 0x0000000300947202 */ /* 0x001fe20000000f00 */
[----:B------:R-:W-:Y:S06]  /*3ee0*/  BRA.U UP0, `(.L_x_8422) ;  /* 0x0000000100787547 */ /* 0x000fec000b800000 */
[C---:B------:R-:W-:Y:S02]  /*3ef0*/  ISETP.GE.U32.AND P2, PT, R6.reuse, 0x20, PT ;  /* 0x000000200600780c */ /* 0x040fe40003f46070 */
[----:B------:R-:W-:-:S11]  /*3f00*/  ISETP.GE.U32.AND P3, PT, R6, 0x40, PT ;  /* 0x000000400600780c */ /* 0x000fd60003f66070 */
[----:B-1----:R-:W0:Y:S01]  /*3f10*/  @P2 LDC.64 R2, c[0x0][0x3b0] ;  /* 0x0000ec00ff022b82 */ /* 0x002e220000000a00 */
        /* <DEDUP_REMOVED lines=18> */
[----:B------:R-:W-:Y:S02]  /*4040*/  MOV R211, RZ ;  /* 0x000000ff00d37202 */ /* 0x000fe40000000f00 */
[----:B------:R-:W-:Y:S02]  /*4050*/  MOV R206, RZ ;  /* 0x000000ff00ce7202 */ /* 0x000fe40000000f00 */
[----:B0-----:R-:W-:-:S05]  /*4060*/  P2R R2, PR, RZ, 0x40 ;  /* 0x00000040ff027803 */ /* 0x001fca0000000000 */
[----:B------:R1:W-:Y:S01]  /*4070*/  STL [R1+0x30], R2 ;  /* 0x0000300201007387 */ /* 0x0003e20000100800 */
[----:B------:R-:W-:Y:S05]  /*4080*/  @!P6 BRA `(.L_x_8421) ;  /* 0x0000000000e0e947 */ /* 0x000fea0003800000 */
[----:B-1----:R-:W0:Y:S02]  /*4090*/  LDC.64 R2, c[0x0][0x3b0] ;  /* 0x0000ec00ff027b82 */ /* 0x002e240000000a00 */
[----:B0-----:R-:W-:-:S05]  /*40a0*/  IMAD.WIDE.U32 R2, R149, 0x8, R2 ;  /* 0x0000000895027825 */ /* 0x001fca00078e0002 */
[----:B------:R2:W5:Y:S01]  /*40b0*/  LDG.E.64 R172, desc[UR6][R2.64] ;  /* 0x0000000602ac7981 */ /* 0x000562000c1e1b00 */
[----:B------:R-:W-:Y:S05]  /*40c0*/  BRA `(.L_x_8421) ;  /* 0x0000000000d07947 */ /* 0x000fea0003800000 */
.L_x_8422:
[C---:B------:R-:W-:Y:S02]  /*40d0*/  ISETP.GE.U32.AND P2, PT, R6.reuse, 0x20, PT ;  /* 0x000000200600780c */ /* 0x040fe40003f46070 */
[C---:B------:R-:W-:Y:S02]  /*40e0*/  ISETP.GE.U32.AND P3, PT, R6.reuse, 0x40, PT ;  /* 0x000000400600780c */ /* 0x040fe40003f66070 */
[----:B------:R-:W-:-:S09]  /*40f0*/  ISETP.GE.U32.AND P4, PT, R6, 0x60, PT ;  /* 0x000000600600780c */ /* 0x000fd20003f86070 */
[----:B-1----:R-:W0:Y:S08]  /*4100*/  @P2 LDC.64 R2, c[0x0][0x3b0] ;  /* 0x0000ec00ff022b82 */ /* 0x002e300000000a00 */
        /* <DEDUP_REMOVED lines=31> */
[----:B------:R-:W2:Y:S01]  /*4300*/  @P6 LDC.64 R154, c[0x0][0x438] ;  /* 0x00010e00ff9a6b82 */ /* 0x000ea20000000a00 */
[----:B------:R-:W-:Y:S02]  /*4310*/  @P3 IADD3 R148, PT, PT, R148, 0x20, RZ ;  /* 0x0000002094943810 */ /* 0x000fe40007ffe0ff */
        /* <DEDUP_REMOVED lines=13> */
[----:B------:R-:W-:Y:S02]  /*43f0*/  MOV R211, RZ ;  /* 0x000000ff00d37202 */ /* 0x000fe40000000f00 */
[----:B------:R-:W-:-:S07]  /*4400*/  MOV R206, RZ ;  /* 0x000000ff00ce7202 */ /* 0x000fce0000000f00 */
.L_x_8421:
[----:B------:R-:W-:Y:S05]  /*4410*/  BSYNC.RECONVERGENT B1 ;  /* 0x0000000000017941 */ /* 0x000fea0003800200 */
.L_x_8411:
        /* <DEDUP_REMOVED lines=20> */
.L_x_9075:
[----:B0-----:R-:W3:Y:S04]  /*4560*/  LDL R148, [R1+0xc] ;  /* 0x00000c0001947983 */ /* 0x001ee80000100800 */
[----:B------:R-:W4:Y:S04]  /*4570*/  LDL R152, [R1+0x10] ;  /* 0x0000100001987983 */ /* 0x000f280000100800 */
[----:B------:R0:W5:Y:S01]  /*4580*/  LDL.LU R149, [R1+0x24] ;  /* 0x0000240001957983 */ /* 0x0001620000300800 */
[----:B------:R-:W-:Y:S01]  /*4590*/  FADD.FTZ R3, R150, R153 ;  /* 0x0000009996037221 */ /* 0x000fe20000010000 */
[----:B------:R-:W-:Y:S01]  /*45a0*/  ISETP.NE.AND P6, PT, RZ, UR8, PT ;  /* 0x00000008ff007c0c */ /* 0x000fe2000bfc5270 */
[----:B-1----:R-:W-:Y:S01]  /*45b0*/  FADD.FTZ R2, R151, R2 ;  /* 0x0000000297027221 */ /* 0x002fe20000010000 */
[----:B------:R-:W-:Y:S01]  /*45c0*/  BSSY.RECONVERGENT B2, `(.L_x_8424) ;  /* 0x00003d3000027945 */ /* 0x000fe20003800200 */
[----:B------:R-:W-:-:S02]  /*45d0*/  FMUL.FTZ R3, R3, UR9 ;  /* 0x0000000903037c20 */ /* 0x000fc40008410000 */
[----:B--2---:R-:W-:-:S03]  /*45e0*/  FMUL.FTZ R150, R2, UR9 ;  /* 0x0000000902967c20 */ /* 0x004fc60008410000 */
[----:B------:R-:W-:Y:S02]  /*45f0*/  FSEL R151, R3, RZ, !P6 ;  /* 0x000000ff03977208 */ /* 0x000fe40007000000 */
[----:B------:R-:W-:-:S05]  /*4600*/  @P1 IADD3 R3, PT, PT, R218, -0x1, RZ ;  /* 0xffffffffda031810 */ /* 0x000fca0007ffe0ff */
[----:B---3--:R-:W-:-:S05]  /*4610*/  @P1 IMAD R3, R3, R148, RZ ;  /* 0x0000009403031224 */ /* 0x008fca00078e02ff */
[----:B------:R-:W-:-:S04]  /*4620*/  @P1 SHF.R.S32.HI R148, RZ, 0x1f, R3 ;  /* 0x0000001fff941819 */ /* 0x000fc80000011403 */
[----:B------:R-:W-:Y:S01]  /*4630*/  @P1 LEA.HI R3, R148, R3, RZ, 0x3 ;  /* 0x0000000394031211 */ /* 0x000fe200078f18ff */
[----:B------:R-:W-:-:S03]  /*4640*/  HFMA2 R148, -RZ, RZ, 0, 0 ;  /* 0x00000000ff947431 */ /* 0x000fc600000001ff */
[----:B----4-:R-:W-:Y:S01]  /*4650*/  @P1 LEA.HI.SX32 R148, R3, R152, 0x1d ;  /* 0x0000009803941211 */ /* 0x010fe200078feaff */
[----:B0-----:R-:W-:Y:S06]  /*4660*/  @!P2 BRA `(.L_x_8425) ;  /* 0x0000003c0020a947 */ /* 0x001fec0003800000 */
[----:B------:R-:W-:Y:S04]  /*4670*/  BSSY.RECONVERGENT B1, `(.L_x_8426) ;  /* 0x0000005000017945 */ /* 0x000fe80003800200 */
[----:B------:R-:W-:Y:S05]  /*4680*/  @!P1 BRA `(.L_x_8427) ;  /* 0x00000000000c9947 */ /* 0x000fea0003800000 */
[----:B------:R-:W0:Y:S02]  /*4690*/  LDC.64 R2, c[0x0][0x390] ;  /* 0x0000e400ff027b82 */ /* 0x000e240000000a00 */
[----:B0-----:R-:W-:-:S05]  /*46a0*/  IMAD.WIDE.U32 R2, R148, 0x10, R2 ;  /* 0x0000001094027825 */ /* 0x001fca00078e0002 */
[----:B------:R0:W5:Y:S02]  /*46b0*/  LDG.E.128 R144, desc[UR6][R2.64] ;  /* 0x0000000602907981 */ /* 0x000164000c1e1d00 */
.L_x_8427:
[----:B------:R-:W-:Y:S05]  /*46c0*/  BSYNC.RECONVERGENT B1 ;  /* 0x0000000000017941 */ /* 0x000fea0003800200 */
.L_x_8426:
        /* <DEDUP_REMOVED lines=24> */
.L_x_8434:
[----:B------:R-:W-:Y:S05]  /*4850*/  BSYNC.RECONVERGENT B4 ;  /* 0x0000000000047941 */ /* 0x000fea0003800200 */
.L_x_8433:
[----:B------:R-:W-:Y:S01]  /*4860*/  BSSY.RECONVERGENT B4, `(.L_x_8435) ;  /* 0x000000d000047945 */ /* 0x000fe20003800200 */
[----:B------:R-:W-:Y:S02]  /*4870*/  HFMA2 R3, -RZ, RZ, 0, 0 ;  /* 0x00000000ff037431 */ /* 0x000fe400000001ff */
[----:B------:R-:W-:Y:S01]  /*4880*/  FADD.FTZ R2, R64, R2 ;  /* 0x0000000240027221 */ /* 0x000fe20000010000 */
        /* <DEDUP_REMOVED lines=10> */
.L_x_8436:
[----:B------:R-:W-:Y:S05]  /*4930*/  BSYNC.RECONVERGENT B4 ;  /* 0x0000000000047941 */ /* 0x000fea0003800200 */
.L_x_8435:
[----:B------:R-:W-:Y:S02]  /*4940*/  F2FP.BF16.F32.PACK_AB R3, RZ, R3 ;  /* 0x00000003ff03723e */ /* 0x000fe400000010ff */
[----:B------:R-:W-:Y:S02]  /*4950*/  MOV R64, R2 ;  /* 0x0000000200407202 */ /* 0x000fe40000000f00 */
[----:B------:R-:W-:-:S07]  /*4960*/  PRMT R124, R3, 0x7610, R124 ;  /* 0x00007610037c7816 */ /* 0x000fce000000007c */
.L_x_8432:
[----:B------:R-:W-:Y:S05]  /*4970*/  BSYNC.RECONVERGENT B3 ;  /* 0x0000000000037941 */ /* 0x000fea0003800200 */
.L_x_8431:
        /* <DEDUP_REMOVED lines=16> */
.L_x_8440:
[----:B------:R-:W-:Y:S05]  /*4a80*/  BSYNC.RECONVERGENT B4 ;  /* 0x0000000000047941 */ /* 0x000fea0003800200 */
.L_x_8439:
        /* <DEDUP_REMOVED lines=14> */
.L_x_8442:
[----:B------:R-:W-:Y:S05]  /*4b70*/  BSYNC.RECONVERGENT B4 ;  /* 0x0000000000047941 */ /* 0x000fea0003800200 */
.L_x_8441:
[----:B------:R-:W-:Y:S02]  /*4b80*/  F2FP.BF16.F32.PACK_AB R3, RZ, R3 ;  /* 0x00000003ff03723e */ /* 0x000fe400000010ff */
[----:B------:R-:W-:Y:S02]  /*4b90*/  MOV R65, R2 ;  /* 0x0000000200417202 */ /* 0x000fe40000000f00 */
[----:B------:R-:W-:-:S07]  /*4ba0*/  PRMT R124, R124, 0x5410, R3 ;  /* 0x000054107c7c7816 */ /* 0x000fce0000000003 */
.L_x_8438:
[----:B------:R-:W-:Y:S05]  /*4bb0*/  BSYNC.RECONVERGENT B3 ;  /* 0x0000000000037941 */ /* 0x000fea0003800200 */
.L_x_8437:
        /* <DEDUP_REMOVED lines=15> */
.L_x_8446:
[----:B------:R-:W-:Y:S05]  /*4cb0*/  BSYNC.RECONVERGENT B4 ;  /* 0x0000000000047941 */ /* 0x000fea0003800200 */
.L_x_8445:
        /* <DEDUP_REMOVED lines=13> */
.L_x_8448:
[----:B------:R-:W-:Y:S05]  /*4d90*/  BSYNC.RECONVERGENT B4 ;  /* 0x0000000000047941 */ /* 0x000fea0003800200 */
.L_x_8447:
[----:B------:R-:W-:Y:S02]  /*4da0*/  F2FP.BF16.F32.PACK_AB R3, RZ, R3 ;  /* 0x00000003ff03723e */ /* 0x000fe400000010ff */
[----:B------:R-:W-:Y:S02]  /*4db0*/  MOV R66, R2 ;  /* 0x0000000200427202 */ /* 0x000fe40000000f00 */
[----:B------:R-:W-:-:S07]  /*4dc0*/  PRMT R125, R3, 0x7610, R125 ;  /* 0x00007610037d7816 */ /* 0x000fce000000007d */
.L_x_8444:
[----:B------:R-:W-:Y:S05]  /*4dd0*/  BSYNC.RECONVERGENT B3 ;  /* 0x0000000000037941 */ /* 0x000fea0003800200 */
.L_x_8443:
        /* <DEDUP_REMOVED lines=16> */
.L_x_8452:
[----:B------:R-:W-:Y:S05]  /*4ee0*/  BSYNC.RECONVERGENT B4 ;  /* 0x0000000000047941 */ /* 0x000fea0003800200 */
.L_x_8451:
        /* <DEDUP_REMOVED lines=14> */
.L_x_8454:
[----:B------:R-:W-:Y:S05]  /*4fd0*/  BSYNC.RECONVERGENT B4 ;  /* 0x0000000000047941 */ /* 0x000fea0003800200 */
.L_x_8453:
[----:B------:R-:W-:Y:S02]  /*4fe0*/  F2FP.BF16.F32.PACK_AB R3, RZ, R3 ;  /* 0x00000003ff03723e */ /* 0x000fe400000010ff */
[----:B------:R-:W-:Y:S02]  /*4ff0*/  MOV R67, R2 ;  /* 0x0000000200437202 */ /* 0x000fe40000000f00 */
[----:B------:R-:W-:-:S07]  /*5000*/  PRMT R125, R125, 0x5410, R3 ;  /* 0x000054107d7d7816 */ /* 0x000fce0000000003 */
.L_x_8450:
[----:B------:R-:W-:Y:S05]  /*5010*/  BSYNC.RECONVERGENT B3 ;  /* 0x0000000000037941 */ /* 0x000fea0003800200 */
.L_x_8449:
        /* <DEDUP_REMOVED lines=15> */
.L_x_8458:
[----:B------:R-:W-:Y:S05]  /*5110*/  BSYNC.RECONVERGENT B4 ;  /* 0x0000000000047941 */ /* 0x000fea0003800200 */
.L_x_8457:
        /* <DEDUP_REMOVED lines=13> */
.L_x_8460:
[----:B------:R-:W-:Y:S05]  /*51f0*/  BSYNC.RECONVERGENT B4 ;  /* 0x0000000000047941 */ /* 0x000fea0003800200 */
.L_x_8459:
[----:B------:R-:W-:Y:S02]  /*5200*/  F2FP.BF16.F32.PACK_AB R3, RZ, R3 ;  /* 0x00000003ff03723e */ /* 0x000fe400000010ff */
[----:B------:R-:W-:Y:S02]  /*5210*/  MOV R68, R2 ;  /* 0x0000000200447202 */ /* 0x000fe40000000f00 */
[----:B------:R-:W-:-:S07]  /*5220*/  PRMT R126, R3, 0x7610, R126 ;  /* 0x00007610037e7816 */ /* 0x000fce000000007e */
.L_x_8456:
[----:B------:R-:W-:Y:S05]  /*5230*/  BSYNC.RECONVERGENT B3 ;  /* 0x0000000000037941 */ /* 0x000fea0003800200 */
.L_x_8455:
        /* <DEDUP_REMOVED lines=16> */
.L_x_8464:
[----:B------:R-:W-:Y:S05]  /*5340*/  BSYNC.RECONVERGENT B4 ;  /* 0x0000000000047941 */ /* 0x000fea0003800200 */
.L_x_8463:
        /* <DEDUP_REMOVED lines=14> */
.L_x_8466:
[----:B------:R-:W-:Y:S05]  /*5430*/  BSYNC.RECONVERGENT B4 ;  /* 0x0000000000047941 */ /* 0x000fea0003800200 */
.L_x_8465:
[----:B------:R-:W-:Y:S02]  /*5440*/  F2FP.BF16.F32.PACK_AB R3, RZ, R3 ;  /* 0x00000003ff03723e */ /* 0x000fe400000010ff */
[----:B------:R-:W-:Y:S02]  /*5450*/  MOV R69, R2 ;  /* 0x0000000200457202 */ /* 0x000fe40000000f00 */
[----:B------:R-:W-:-:S07]  /*5460*/  PRMT R126, R126, 0x5410, R3 ;  /* 0x000054107e7e7816 */ /* 0x000fce0000000003 */
.L_x_8462:
[----:B------:R-:W-:Y:S05]  /*5470*/  BSYNC.RECONVERGENT B3 ;  /* 0x0000000000037941 */ /* 0x000fea0003800200 */
.L_x_8461:
        /* <DEDUP_REMOVED lines=15> */
.L_x_8470:
[----:B------:R-:W-:Y:S05]  /*5570*/  BSYNC.RECONVERGENT B4 ;  /* 0x0000000000047941 */ /* 0x000fea0003800200 */
.L_x_8469:
        /* <DEDUP_REMOVED lines=13> */
.L_x_8472:
[----:B------:R-:W-:Y:S05]  /*5650*/  BSYNC.RECONVERGENT B4 ;  /* 0x0000000000047941 */ /* 0x000fea0003800200 */
.L_x_8471:
[----:B------:R-:W-:Y:S02]  /*5660*/  F2FP.BF16.F32.PACK_AB R3, RZ, R3 ;  /* 0x00000003ff03723e */ /* 0x000fe400000010ff */
[----:B------:R-:W-:Y:S02]  /*5670*/  MOV R70, R2 ;  /* 0x0000000200467202 */ /* 0x000fe40000000f00 */
[----:B------:R-:W-:-:S07]  /*5680*/  PRMT R127, R3, 0x7610, R127 ;  /* 0x00007610037f7816 */ /* 0x000fce000000007f */
.L_x_8468:
[----:B------:R-:W-:Y:S05]  /*5690*/  BSYNC.RECONVERGENT B3 ;  /* 0x0000000000037941 */ /* 0x000fea0003800200 */
.L_x_8467:
[----:B------:R-:W-:Y:S05]  /*56a0*/  @!P1 BRA `(.L_x_8473) ;  /* 0x0000002800e09947 */ /* 0x000fea0003800000 */
[----:B------:R1:W5:Y:S04]  /*56b0*/  LDL R156, [R1+0x8] ;  /* 0x00000800019c7983 */ /* 0x0003680000100800 */
[----:B------:R1:W5:Y:S02]  /*56c0*/  LDL R155, [R1+0x20] ;  /* 0x00002000019b7983 */ /* 0x0003640000100800 */
[----:B-----5:R-:W-:Y:S01]  /*56d0*/  ISETP.GE.U32.AND P2, PT, R166, RZ, PT ;  /* 0x000000ffa600720c */ /* 0x020fe20003f46070 */
[----:B------:R-:W-:Y:S01]  /*56e0*/  BSSY.RECONVERGENT B3, `(.L_x_8474) ;  /* 0x000000e000037945 */ /* 0x000fe20003800200 */
[----:B0-----:R-:W-:Y:S02]  /*56f0*/  HFMA2 R2, -RZ, RZ, 0, 0 ;  /* 0x00000000ff027431 */ /* 0x001fe400000001ff */
[----:B------:R-:W-:-:S13]  /*5700*/  ISETP.GE.U32.AND.EX P2, PT, R167, 0x1000000, PT, P2 ;  /* 0x01000000a700780c */ /* 0x000fda0003f46120 */
        /* <DEDUP_REMOVED lines=11> */
.L_x_8475:
[----:B------:R-:W-:Y:S05]  /*57c0*/  BSYNC.RECONVERGENT B3 ;  /* 0x0000000000037941 */ /* 0x000fea0003800200 */
.L_x_8474:
        /* <DEDUP_REMOVED lines=14> */
.L_x_8477:
[----:B------:R-:W-:Y:S05]  /*58b0*/  BSYNC.RECONVERGENT B3 ;  /* 0x0000000000037941 */ /* 0x000fea0003800200 */
.L_x_8476:
[----:B------:R-:W-:Y:S02]  /*58c0*/  F2FP.BF16.F32.PACK_AB R3, RZ, R3 ;  /* 0x00000003ff03723e */ /* 0x000fe400000010ff */
[----:B------:R-:W-:Y:S02]  /*58d0*/  MOV R71, R2 ;  /* 0x0000000200477202 */ /* 0x000fe40000000f00 */
[----:B------:R-:W-:Y:S01]  /*58e0*/  PRMT R127, R127, 0x5410, R3 ;  /* 0x000054107f7f7816 */ /* 0x000fe20000000003 */
[----:B------:R-:W-:Y:S06]  /*58f0*/  BRA `(.L_x_8473) ;  /* 0x00000028004c7947 */ /* 0x000fec0003800000 */
.L_x_8430:
        /* <DEDUP_REMOVED lines=15> */
.L_x_8481:
[----:B------:R-:W-:Y:S05]  /*59f0*/  BSYNC.RECONVERGENT B4 ;  /* 0x0000000000047941 */ /* 0x000fea0003800200 */
.L_x_8480:
        /* <DEDUP_REMOVED lines=13> */
.L_x_8483:
[----:B------:R-:W-:Y:S05]  /*5ad0*/  BSYNC.RECONVERGENT B4 ;  /* 0x0000000000047941 */ /* 0x000fea0003800200 */
.L_x_8482:
[----:B------:R-:W-:Y:S02]  /*5ae0*/  F2FP.BF16.F32.PACK_AB R3, RZ, R3 ;  /* 0x00000003ff03723e */ /* 0x000fe400000010ff */
[----:B------:R-:W-:Y:S02]  /*5af0*/  MOV R64, R2 ;  /* 0x0000000200407202 */ /* 0x000fe40000000f00 */
[----:B------:R-:W-:-:S07]  /*5b00*/  PRMT R124, R3, 0x7610, R124 ;  /* 0x00007610037c7816 */ /* 0x000fce000000007c */
.L_x_8479:
[----:B------:R-:W-:Y:S05]  /*5b10*/  BSYNC.RECONVERGENT B3 ;  /* 0x0000000000037941 */ /* 0x000fea0003800200 */
.L_x_8478:
        /* <DEDUP_REMOVED lines=16> */
.L_x_8487:
[----:B------:R-:W-:Y:S05]  /*5c20*/  BSYNC.RECONVERGENT B4 ;  /* 0x0000000000047941 */ /* 0x000fea0003800200 */
.L_x_8486:
        /* <DEDUP_REMOVED lines=14> */
.L_x_8489:
[----:B------:R-:W-:Y:S05]  /*5d10*/  BSYNC.RECONVERGENT B4 ;  /* 0x0000000000047941 */ /* 0x000fea0003800200 */
.L_x_8488:
[----:B------:R-:W-:Y:S02]  /*5d20*/  F2FP.BF16.F32.PACK_AB R3, RZ, R3 ;  /* 0x00000003ff03723e */ /* 0x000fe400000010ff */
[----:B------:R-:W-:Y:S02]  /*5d30*/  MOV R65, R2 ;  /* 0x0000000200417202 */ /* 0x000fe40000000f00 */
[----:B------:R-:W-:-:S07]  /*5d40*/  PRMT R124, R124, 0x5410, R3 ;  /* 0x000054107c7c7816 */ /* 0x000fce0000000003 */
.L_x_8485:
[----:B------:R-:W-:Y:S05]  /*5d50*/  BSYNC.RECONVERGENT B3 ;  /* 0x0000000000037941 */ /* 0x000fea0003800200 */
.L_x_8484:
        /* <DEDUP_REMOVED lines=15> */
.L_x_8493:
[----:B------:R-:W-:Y:S05]  /*5e50*/  BSYNC.RECONVERGENT B4 ;  /* 0x0000000000047941 */ /* 0x000fea0003800200 */
.L_x_8492:
        /* <DEDUP_REMOVED lines=13> */
.L_x_8495:
[----:B------:R-:W-:Y:S05]  /*5f30*/  BSYNC.RECONVERGENT B4 ;  /* 0x0000000000047941 */ /* 0x000fea0003800200 */
.L_x_8494:
[----:B------:R-:W-:Y:S02]  /*5f40*/  F2FP.BF16.F32.PACK_AB R3, RZ, R3 ;  /* 0x00000003ff03723e */ /* 0x000fe400000010ff */
[----:B------:R-:W-:Y:S02]  /*5f50*/  MOV R66, R2 ;  /* 0x0000000200427202 */ /* 0x000fe40000000f00 */
[----:B------:R-:W-:-:S07]  /*5f60*/  PRMT R125, R3, 0x7610, R125 ;  /* 0x00007610037d7816 */ /* 0x000fce000000007d */
.L_x_8491:
[----:B------:R-:W-:Y:S05]  /*5f70*/  BSYNC.RECONVERGENT B3 ;  /* 0x0000000000037941 */ /* 0x000fea0003800200 */
.L_x_8490:
        /* <DEDUP_REMOVED lines=16> */
.L_x_8499:
[----:B------:R-:W-:Y:S05]  /*6080*/  BSYNC.RECONVERGENT B4 ;  /* 0x0000000000047941 */ /* 0x000fea0003800200 */
.L_x_8498:
        /* <DEDUP_REMOVED lines=14> */
.L_x_8501:
[----:B------:R-:W-:Y:S05]  /*6170*/  BSYNC.RECONVERGENT B4 ;  /* 0x0000000000047941 */ /* 0x000fea0003800200 */
.L_x_8500:
[----:B------:R-:W-:Y:S02]  /*6180*/  F2FP.BF16.F32.PACK_AB R3, RZ, R3 ;  /* 0x00000003ff03723e */ /* 0x000fe400000010ff */
[----:B------:R-:W-:Y:S02]  /*6190*/  MOV R67, R2 ;  /* 0x0000000200437202 */ /* 0x000fe40000000f00 */
[----:B------:R-:W-:-:S07]  /*61a0*/  PRMT R125, R125, 0x5410, R3 ;  /* 0x000054107d7d7816 */ /* 0x000fce0000000003 */
.L_x_8497:
[----:B------:R-:W-:Y:S05]  /*61b0*/  BSYNC.RECONVERGENT B3 ;  /* 0x0000000000037941 */ /* 0x000fea0003800200 */
.L_x_8496:
        /* <DEDUP_REMOVED lines=15> */
.L_x_8505:
[----:B------:R-:W-:Y:S05]  /*62b0*/  BSYNC.RECONVERGENT B4 ;  /* 0x0000000000047941 */ /* 0x000fea0003800200 */
.L_x_8504:
        /* <DEDUP_REMOVED lines=13> */
.L_x_8507:
[----:B------:R-:W-:Y:S05]  /*6390*/  BSYNC.RECONVERGENT B4 ;  /* 0x0000000000047941 */ /* 0x000fea0003800200 */
.L_x_8506:
[----:B------:R-:W-:Y:S02]  /*63a0*/  F2FP.BF16.F32.PACK_AB R3, RZ, R3 ;  /* 0x00000003ff03723e */ /* 0x000fe400000010ff */
[----:B------:R-:W-:Y:S02]  /*63b0*/  MOV R68, R2 ;  /* 0x0000000200447202 */ /* 0x000fe40000000f00 */
[----:B------:R-:W-:-:S07]  /*63c0*/  PRMT R126, R3, 0x7610, R126 ;  /* 0x00007610037e7816 */ /* 0x000fce000000007e */
.L_x_8503:
[----:B------:R-:W-:Y:S05]  /*63d0*/  BSYNC.RECONVERGENT B3 ;  /* 0x0000000000037941 */ /* 0x000fea0003800200 */
.L_x_8502:
        /* <DEDUP_REMOVED lines=16> */
.L_x_8511:
[----:B------:R-:W-:Y:S05]  /*64e0*/  BSYNC.RECONVERGENT B4 ;  /* 0x0000000000047941 */ /* 0x000fea0003800200 */
.L_x_8510:
        /* <DEDUP_REMOVED lines=14> */
.L_x_8513:
[----:B------:R-:W-:Y:S05]  /*65d0*/  BSYNC.RECONVERGENT B4 ;  /* 0x0000000000047941 */ /* 0x000fea0003800200 */
.L_x_8512:
[----:B------:R-:W-:Y:S02]  /*65e0*/  F2FP.BF16.F32.PACK_AB R3, RZ, R3 ;  /* 0x00000003ff03723e */ /* 0x000fe400000010ff */
[----:B------:R-:W-:Y:S02]  /*65f0*/  MOV R69, R2 ;  /* 0x0000000200457202 */ /* 0x000fe40000000f00 */
[----:B------:R-:W-:-:S07]  /*6600*/  PRMT R126, R126, 0x5410, R3 ;  /* 0x000054107e7e7816 */ /* 0x000fce0000000003 */
.L_x_8509:
[----:B------:R-:W-:Y:S05]  /*6610*/  BSYNC.RECONVERGENT B3 ;  /* 0x0000000000037941 */ /* 0x000fea0003800200 */
.L_x_8508:
        /* <DEDUP_REMOVED lines=15> */
.L_x_8517:
[----:B------:R-:W-:Y:S05]  /*6710*/  BSYNC.RECONVERGENT B4 ;  /* 0x0000000000047941 */ /* 0x000fea0003800200 */
.L_x_8516:
        /* <DEDUP_REMOVED lines=13> */
.L_x_8519:
[----:B------:R-:W-:Y:S05]  /*67f0*/  BSYNC.RECONVERGENT B4 ;  /* 0x0000000000047941 */ /* 0x000fea0003800200 */
.L_x_8518:
[----:B------:R-:W-:Y:S02]  /*6800*/  F2FP.BF16.F32.PACK_AB R3, RZ, R3 ;  /* 0x00000003ff03723e */ /* 0x000fe400000010ff */
[----:B------:R-:W-:Y:S02]  /*6810*/  MOV R70, R2 ;  /* 0x0000000200467202 */ /* 0x000fe40000000f00 */
[----:B------:R-:W-:-:S07]  /*6820*/  PRMT R127, R3, 0x7610, R127 ;  /* 0x00007610037f7816 */ /* 0x000fce000000007f */
.L_x_8515:
[----:B------:R-:W-:Y:S05]  /*6830*/  BSYNC.RECONVERGENT B3 ;  /* 0x0000000000037941 */ /* 0x000fea0003800200 */
.L_x_8514:
[----:B------:R-:W2:Y:S04]  /*6840*/  LDL R123, [R1+0x8] ;  /* 0x00000800017b7983 */ /* 0x000ea80000100800 */
[----:B------:R-:W3:Y:S01]  /*6850*/  LDL R122, [R1+0x20] ;  /* 0x00002000017a7983 */ /* 0x000ee20000100800 */
        /* <DEDUP_REMOVED lines=12> */
[----:B------:R-:W-:Y:S01]  /*6920*/  FFMA.FTZ R3, R0, R150, R151 ;  /* 0x0000009600037223 */ /* 0x000fe20000010097 */
[C---:B------:R-:W-:Y:S01]  /*6930*/  FMUL.FTZ R120, R4.reuse, R120 ;  /* 0x0000007804787220 */ /* 0x040fe20000410000 */
[----:B------:R-:W-:Y:S01]  /*6940*/  ISETP.GT.AND P2, PT, R5, RZ, PT ;  /* 0x000000ff0500720c */ /* 0x000fe20003f44270 */
[C---:B------:R-:W-:Y:S01]  /*6950*/  FMUL.FTZ R60, R4.reuse, R60 ;  /* 0x0000003c043c7220 */ /* 0x040fe20000410000 */
[----:B------:R-:W-:Y:S01]  /*6960*/  FADD.FTZ R3, R179, -R3 ;  /* 0x80000003b3037221 */ /* 0x000fe20000010000 */
        /* <DEDUP_REMOVED lines=13> */
[----:B---3--:R-:W-:Y:S01]  /*6a40*/  FADD.FTZ R2, R122, -R2 ;  /* 0x800000027a027221 */ /* 0x008fe20000010000 */
[----:B------:R-:W-:-:S03]  /*6a50*/  MOV R122, R154 ;  /* 0x0000009a007a7202 */ /* 0x000fc60000000f00 */
[----:B------:R-:W-:-:S05]  /*6a60*/  FMUL.FTZ R2, R4, R2 ;  /* 0x0000000204027220 */ /* 0x000fca0000410000 */
[----:B------:R-:W-:Y:S01]  /*6a70*/  FSEL R123, R2, RZ, P2 ;  /* 0x000000ff027b7208 */ /* 0x000fe20001000000 */
[----:B------:R-:W-:Y:S06]  /*6a80*/  @!P1 BRA `(.L_x_8473) ;  /* 0x0000001400e89947 */ /* 0x000fec0003800000 */
[----:B------:R-:W2:Y:S01]  /*6a90*/  LDL R155, [R1+0x180] ;  /* 0x00018000019b7983 */ /* 0x000ea20000100800 */
[----:B-----5:R-:W-:Y:S01]  /*6aa0*/  ISETP.GE.U32.AND P2, PT, R166, RZ, PT ;  /* 0x000000ffa600720c */ /* 0x020fe20003f46070 */
        /* <DEDUP_REMOVED lines=14> */
[----:B------:R-:W-:Y:S01]  /*6b90*/  @P2 FMUL.FTZ R3, R122, R2 ;  /* 0x000000027a032220 */ /* 0x000fe20000410000 */
[----:B------:R-:W-:-:S04]  /*6ba0*/  MOV R122, R154 ;  /* 0x0000009a007a7202 */ /* 0x000fc80000000f00 */
[----:B------:R-:W-:-:S04]  /*6bb0*/  F2FP.BF16.F32.PACK_AB R3, RZ, R3 ;  /* 0x00000003ff03723e */ /* 0x000fc800000010ff */
[----:B------:R-:W-:Y:S01]  /*6bc0*/  PRMT R127, R127, 0x5410, R3 ;  /* 0x000054107f7f7816 */ /* 0x000fe20000000003 */
[----:B------:R-:W-:Y:S06]  /*6bd0*/  BRA `(.L_x_8473) ;  /* 0x0000001400947947 */ /* 0x000fec0003800000 */
.L_x_8429:
[----:B------:R-:W-:Y:S02]  /*6be0*/  MOV R152, UR20 ;  /* 0x0000001400987c02 */ /* 0x000fe40008000f00 */
[----:B------:R-:W-:Y:S02]  /*6bf0*/  MOV R153, UR21 ;  /* 0x0000001500997c02 */ /* 0x000fe40008000f00 */
[----:B------:R-:W-:-:S04]  /*6c00*/  ISETP.NE.U32.AND P2, PT, R152, RZ, PT ;  /* 0x000000ff9800720c */ /* 0x000fc80003f45070 */
[----:B------:R-:W-:-:S13]  /*6c10*/  ISETP.NE.AND.EX P2, PT, R153, RZ, PT, P2 ;  /* 0x000000ff9900720c */ /* 0x000fda0003f45320 */
[----:B------:R-:W-:Y:S05]  /*6c20*/  @P2 BRA `(.L_x_8520) ;  /* 0x0000000800882947 */ /* 0x000fea0003800000 */
[----:B------:R-:W-:Y:S04]  /*6c30*/  BSSY.RECONVERGENT B3, `(.L_x_8521) ;  /* 0x0000012000037945 */ /* 0x000fe80003800200 */
[----:B------:R-:W-:Y:S05]  /*6c40*/  @!P1 BRA `(.L_x_8522) ;  /* 0x0000000000409947 */ /* 0x000fea0003800000 */
[----:B0-----:R-:W-:Y:S01]  /*6c50*/  @P0 FFMA.FTZ R2, R0, R150, R151 ;  /* 0x0000009600020223 */ /* 0x001fe20000010097 */
[----:B-----5:R-:W-:Y:S02]  /*6c60*/  LOP3.LUT P2, RZ, R166, 0xff, RZ, 0xc0, !PT ;  /* 0x000000ffa6ff7812 */ /* 0x020fe4000784c0ff */
[----:B------:R-:W-:Y:S01]  /*6c70*/  MOV R3, R104 ;  /* 0x0000006800037202 */ /* 0x000fe20000000f00 */
[----:B------:R-:W-:-:S04]  /*6c80*/  @P0 FADD.FTZ R2, R179, -R2 ;  /* 0x80000002b3020221 */ /* 0x000fc80000010000 */
[----:B------:R-:W-:-:S04]  /*6c90*/  @P0 FFMA.FTZ R3, R4, R2, R104 ;  /* 0x0000000204030223 */ /* 0x000fc80000010068 */
[----:B------:R-:W-:Y:S02]  /*6ca0*/  FMUL.FTZ R2, R3, UR13 ;  /* 0x0000000d03027c20 */ /* 0x000fe40008410000 */
[----:B------:R-:W-:Y:S02]  /*6cb0*/  @P2 SHF.L.U32 R3, R144, 0x10, RZ ;  /* 0x0000001090032819 */ /* 0x000fe400000006ff */
        /* <DEDUP_REMOVED lines=9> */
.L_x_8522:
[----:B------:R-:W-:Y:S05]  /*6d50*/  BSYNC.RECONVERGENT B3 ;  /* 0x0000000000037941 */ /* 0x000fea0003800200 */
.L_x_8521:
[----:B------:R-:W-:Y:S04]  /*6d60*/  BSSY.RECONVERGENT B3, `(.L_x_8523) ;  /* 0x0000014000037945 */ /* 0x000fe80003800200 */
[----:B------:R-:W-:Y:S05]  /*6d70*/  @!P1 BRA `(.L_x_8524) ;  /* 0x0000000000489947 */ /* 0x000fea0003800000 */
[----:B------:R-:W2:Y:S01]  /*6d80*/  LDL R155, [R1+0x174] ;  /* 0x00017400019b7983 */ /* 0x000ea20000100800 */
[----:B0-----:R-:W-:Y:S01]  /*6d90*/  @P0 FFMA.FTZ R2, R8, R150, R151 ;  /* 0x0000009608020223 */ /* 0x001fe20000010097 */
[----:B-----5:R-:W-:Y:S02]  /*6da0*/  LOP3.LUT P2, RZ, R166, 0xff00, RZ, 0xc0, !PT ;  /* 0x0000ff00a6ff7812 */ /* 0x020fe4000784c0ff */
[----:B------:R-:W-:Y:S01]  /*6db0*/  MOV R3, R105 ;  /* 0x0000006900037202 */ /* 0x000fe20000000f00 */
[----:B------:R-:W-:-:S04]  /*6dc0*/  @P0 FADD.FTZ R2, R7, -R2 ;  /* 0x8000000207020221 */ /* 0x000fc80000010000 */
[----:B------:R-:W-:-:S04]  /*6dd0*/  @P0 FFMA.FTZ R3, R4, R2, R105 ;  /* 0x0000000204030223 */ /* 0x000fc80000010069 */
[----:B------:R-:W-:Y:S02]  /*6de0*/  FMUL.FTZ R2, R3, UR13 ;  /* 0x0000000d03027c20 */ /* 0x000fe40008410000 */
[----:B------:R-:W-:Y:S02]  /*6df0*/  @P2 PRMT R3, R144, 0x7632, R3 ;  /* 0x0000763290032816 */ /* 0x000fe40000000003 */
[----:B------:R-:W-:Y:S01]  /*6e00*/  FMUL.FTZ R154, R2, UR12 ;  /* 0x0000000c029a7c20 */ /* 0x000fe20008410000 */
[----:B------:R-:W-:Y:S01]  /*6e10*/  HFMA2 R2, -RZ, RZ, 0, 0 ;  /* 0x00000000ff027431 */ /* 0x000fe200000001ff */
[----:B------:R-:W-:-:S05]  /*6e20*/  @P2 SHF.L.U32 R3, R3, 0x10, RZ ;  /* 0x0000001003032819 */ /* 0x000fca00000006ff */
[----:B------:R-:W-:-:S04]  /*6e30*/  @P2 FMUL.FTZ R2, R154, R3 ;  /* 0x000000039a022220 */ /* 0x000fc80000410000 */
[----:B------:R-:W-:Y:S01]  /*6e40*/  FADD.FTZ R65, R65, R2 ;  /* 0x0000000241417221 */ /* 0x000fe20000010000 */
[----:B------:R-:W-:Y:S02]  /*6e50*/  MOV R2, RZ ;  /* 0x000000ff00027202 */ /* 0x000fe40000000f00 */
[----:B--2---:R-:W-:-:S05]  /*6e60*/  @P2 SHF.L.U32 R3, R155, 0x10, RZ ;  /* 0x000000109b032819 */ /* 0x004fca00000006ff */
[----:B------:R-:W-:-:S05]  /*6e70*/  @P2 FMUL.FTZ R2, R3, R154 ;  /* 0x0000009a03022220 */ /* 0x000fca0000410000 */
[----:B------:R-:W-:-:S04]  /*6e80*/  F2FP.BF16.F32.PACK_AB R2, RZ, R2 ;  /* 0x00000002ff02723e */ /* 0x000fc800000010ff */
[----:B------:R-:W-:-:S07]  /*6e90*/  PRMT R124, R124, 0x5410, R2 ;  /* 0x000054107c7c7816 */ /* 0x000fce0000000002 */
.L_x_8524:
[----:B------:R-:W-:Y:S05]  /*6ea0*/  BSYNC.RECONVERGENT B3 ;  /* 0x0000000000037941 */ /* 0x000fea0003800200 */
.L_x_8523:
        /* <DEDUP_REMOVED lines=18> */
.L_x_8526:
[----:B------:R-:W-:Y:S05]  /*6fd0*/  BSYNC.RECONVERGENT B3 ;  /* 0x0000000000037941 */ /* 0x000fea0003800200 */
.L_x_8525:
        /* <DEDUP_REMOVED lines=20> */
.L_x_8528:
[----:B------:R-:W-:Y:S05]  /*7120*/  BSYNC.RECONVERGENT B3 ;  /* 0x0000000000037941 */ /* 0x000fea0003800200 */
.L_x_8527:
        /* <DEDUP_REMOVED lines=18> */
.L_x_8530:
[----:B------:R-:W-:Y:S05]  /*7250*/  BSYNC.RECONVERGENT B3 ;  /* 0x0000000000037941 */ /* 0x000fea0003800200 */
.L_x_8529:
        /* <DEDUP_REMOVED lines=20> */
.L_x_8532:
[----:B------:R-:W-:Y:S05]  /*73a0*/  BSYNC.RECONVERGENT B3 ;  /* 0x0000000000037941 */ /* 0x000fea0003800200 */
.L_x_8531:
        /* <DEDUP_REMOVED lines=18> */
.L_x_8534:
[----:B------:R-:W-:Y:S05]  /*74d0*/  BSYNC.RECONVERGENT B3 ;  /* 0x0000000000037941 */ /* 0x000fea0003800200 */
.L_x_8533:
[----:B------:R-:W-:Y:S05]  /*74e0*/  @!P1 BRA `(.L_x_8473) ;  /* 0x0000000c00509947 */ /* 0x000fea0003800000 */
[----:B0-----:R-:W2:Y:S04]  /*74f0*/  LDL R2, [R1+0x8] ;  /* 0x0000080001027983 */ /* 0x001ea80000100800 */
[----:B------:R-:W3:Y:S04]  /*7500*/  LDL R3, [R1+0x20] ;  /* 0x0000200001037983 */ /* 0x000ee80000100800 */
[----:B------:R-:W4:Y:S01]  /*7510*/  LDL R155, [R1+0x180] ;  /* 0x00018000019b7983 */ /* 0x000f220000100800 */
[----:B-----5:R-:W-:-:S04]  /*7520*/  ISETP.GE.U32.AND P2, PT, R166, RZ, PT ;  /* 0x000000ffa600720c */ /* 0x020fc80003f46070 */
[----:B------:R-:W-:Y:S01]  /*7530*/  ISETP.GE.U32.AND.EX P2, PT, R167, 0x1000000, PT, P2 ;  /* 0x01000000a700780c */ /* 0x000fe20003f46120 */
[----:B--2---:R-:W-:-:S04]  /*7540*/  @P0 FFMA.FTZ R2, R2, R150, R151 ;  /* 0x0000009602020223 */ /* 0x004fc80000010097 */
[----:B---3--:R-:W-:Y:S01]  /*7550*/  @P0 FADD.FTZ R2, R3, -R2 ;  /* 0x8000000203020221 */ /* 0x008fe20000010000 */
[----:B------:R-:W-:-:S03]  /*7560*/  MOV R3, R111 ;  /* 0x0000006f00037202 */ /* 0x000fc60000000f00 */
[----:B------:R-:W-:-:S04]  /*7570*/  @P0 FFMA.FTZ R3, R4, R2, R111 ;  /* 0x0000000204030223 */ /* 0x000fc8000001006f */
[----:B------:R-:W-:Y:S01]  /*7580*/  FMUL.FTZ R2, R3, UR13 ;  /* 0x0000000d03027c20 */ /* 0x000fe20008410000 */
[----:B------:R-:W-:-:S03]  /*7590*/  @P2 PRMT R3, R147, 0x7632, R3 ;  /* 0x0000763293032816 */ /* 0x000fc60000000003 */
[----:B------:R-:W-:Y:S01]  /*75a0*/  FMUL.FTZ R154, R2, UR12 ;  /* 0x0000000c029a7c20 */ /* 0x000fe20008410000 */
[----:B------:R-:W-:Y:S01]  /*75b0*/  HFMA2 R2, -RZ, RZ, 0, 0 ;  /* 0x00000000ff027431 */ /* 0x000fe200000001ff */
[----:B------:R-:W-:-:S05]  /*75c0*/  @P2 SHF.L.U32 R3, R3, 0x10, RZ ;  /* 0x0000001003032819 */ /* 0x000fca00000006ff */
[----:B------:R-:W-:Y:S01]  /*75d0*/  @P2 FMUL.FTZ R2, R154, R3 ;  /* 0x000000039a022220 */ /* 0x000fe20000410000 */
[----:B----4-:R-:W-:-:S03]  /*75e0*/  @P2 SHF.L.U32 R3, R155, 0x10, RZ ;  /* 0x000000109b032819 */ /* 0x010fc600000006ff */
[----:B------:R-:W-:Y:S01]  /*75f0*/  FADD.FTZ R71, R71, R2 ;  /* 0x0000000247477221 */ /* 0x000fe20000010000 */
[----:B------:R-:W-:Y:S01]  /*7600*/  MOV R2, RZ ;  /* 0x000000ff00027202 */ /* 0x000fe20000000f00 */
[----:B------:R-:W-:-:S05]  /*7610*/  @P2 FMUL.FTZ R2, R3, R154 ;  /* 0x0000009a03022220 */ /* 0x000fca0000410000 */
[----:B------:R-:W-:-:S04]  /*7620*/  F2FP.BF16.F32.PACK_AB R2, RZ, R2 ;  /* 0x00000002ff02723e */ /* 0x000fc800000010ff */
[----:B------:R-:W-:Y:S01]  /*7630*/  PRMT R127, R127, 0x5410, R2 ;  /* 0x000054107f7f7816 */ /* 0x000fe20000000002 */
[----:B------:R-:W-:Y:S06]  /*7640*/  BRA `(.L_x_8473) ;  /* 0x0000000800f87947 */ /* 0x000fec0003800000 */
.L_x_8520:
[----:B0-----:R-:W-:Y:S01]  /*7650*/  @P0 FFMA.FTZ R2, R0, R150, R151 ;  /* 0x0000009600020223 */ /* 0x001fe20000010097 */
[----:B------:R-:W-:Y:S01]  /*7660*/  BSSY.RECONVERGENT B3, `(.L_x_8535) ;  /* 0x0000015000037945 */ /* 0x000fe20003800200 */
[----:B-----5:R-:W-:Y:S02]  /*7670*/  MOV R60, R104 ;  /* 0x00000068003c7202 */ /* 0x020fe40000000f00 */
[----:B------:R-:W-:-:S04]  /*7680*/  @P0 FADD.FTZ R2, R179, -R2 ;  /* 0x80000002b3020221 */ /* 0x000fc80000010000 */
[----:B------:R-:W-:Y:S01]  /*7690*/  @P0 FFMA.FTZ R60, R4, R2, R104 ;  /* 0x00000002043c0223 */ /* 0x000fe20000010068 */
        /* <DEDUP_REMOVED lines=17> */
.L_x_8536:
[----:B------:R-:W-:Y:S05]  /*77b0*/  BSYNC.RECONVERGENT B3 ;  /* 0x0000000000037941 */ /* 0x000fea0003800200 */
.L_x_8535:
[----:B------:R-:W-:Y:S01]  /*77c0*/  @P0 FFMA.FTZ R2, R8, R150, R151 ;  /* 0x0000009608020223 */ /* 0x000fe20000010097 */
[----:B------:R-:W-:Y:S01]  /*77d0*/  BSSY.RECONVERGENT B3, `(.L_x_8537) ;  /* 0x0000017000037945 */ /* 0x000fe20003800200 */
[----:B------:R-:W-:Y:S02]  /*77e0*/  MOV R61, R105 ;  /* 0x00000069003d7202 */ /* 0x000fe40000000f00 */
[----:B------:R-:W-:-:S04]  /*77f0*/  @P0 FADD.FTZ R2, R7, -R2 ;  /* 0x8000000207020221 */ /* 0x000fc80000010000 */
[----:B------:R-:W-:Y:S01]  /*7800*/  @P0 FFMA.FTZ R61, R4, R2, R105 ;  /* 0x00000002043d0223 */ /* 0x000fe20000010069 */
        /* <DEDUP_REMOVED lines=19> */
.L_x_8538:
[----:B------:R-:W-:Y:S05]  /*7940*/  BSYNC.RECONVERGENT B3 ;  /* 0x0000000000037941 */ /* 0x000fea0003800200 */
.L_x_8537:
[----:B------:R-:W-:Y:S01]  /*7950*/  @P0 FFMA.FTZ R2, R190, R150, R151 ;  /* 0x00000096be020223 */ /* 0x000fe20000010097 */
[----:B------:R-:W-:Y:S01]  /*7960*/  BSSY.RECONVERGENT B3, `(.L_x_8539) ;  /* 0x0000015000037945 */ /* 0x000fe20003800200 */
[----:B------:R-:W-:Y:S02]  /*7970*/  MOV R62, R106 ;  /* 0x0000006a003e7202 */ /* 0x000fe40000000f00 */
        /* <DEDUP_REMOVED lines=19> */
.L_x_8540:
[----:B------:R-:W-:Y:S05]  /*7ab0*/  BSYNC.RECONVERGENT B3 ;  /* 0x0000000000037941 */ /* 0x000fea0003800200 */
.L_x_8539:
        /* <DEDUP_REMOVED lines=24> */
.L_x_8542:
[----:B------:R-:W-:Y:S05]  /*7c40*/  BSYNC.RECONVERGENT B3 ;  /* 0x0000000000037941 */ /* 0x000fea0003800200 */
.L_x_8541:
        /* <DEDUP_REMOVED lines=22> */
.L_x_8544:
[----:B------:R-:W-:Y:S05]  /*7db0*/  BSYNC.RECONVERGENT B3 ;  /* 0x0000000000037941 */ /* 0x000fea0003800200 */
.L_x_8543:
        /* <DEDUP_REMOVED lines=24> */
.L_x_8546:
[----:B------:R-:W-:Y:S05]  /*7f40*/  BSYNC.RECONVERGENT B3 ;  /* 0x0000000000037941 */ /* 0x000fea0003800200 */
.L_x_8545:
[----:B------:R-:W-:Y:S01]  /*7f50*/  @P0 FFMA.FTZ R2, R209, R150, R151 ;  /* 0x00000096d1020223 */ /* 0x000fe20000010097 */
[----:B------:R-:W-:Y:S01]  /*7f60*/  BSSY.RECONVERGENT B3, `(.L_x_8547) ;  /* 0x0000015000037945 */ /* 0x000fe20003800200 */
[----:B------:R-:W-:Y:S02]  /*7f70*/  MOV R122, R110 ;  /* 0x0000006e007a7202 */ /* 0x000fe40000000f00 */
[----:B------:R-:W-:-:S04]  /*7f80*/  @P0 FADD.FTZ R2, R210, -R2 ;  /* 0x80000002d2020221 */ /* 0x000fc80000010000 */
[----:B------:R-:W-:Y:S01]  /*7f90*/  @P0 FFMA.FTZ R122, R4, R2, R110 ;  /* 0x00000002047a0223 */ /* 0x000fe2000001006e */
        /* <DEDUP_REMOVED lines=17> */
.L_x_8548:
[----:B------:R-:W-:Y:S05]  /*80b0*/  BSYNC.RECONVERGENT B3 ;  /* 0x0000000000037941 */ /* 0x000fea0003800200 */
.L_x_8547:
[----:B------:R-:W2:Y:S04]  /*80c0*/  LDL R3, [R1+0x8] ;  /* 0x0000080001037983 */ /* 0x000ea80000100800 */
[----:B------:R-:W3:Y:S01]  /*80d0*/  LDL R2, [R1+0x20] ;  /* 0x0000200001027983 */ /* 0x000ee20000100800 */
[----:B--2---:R-:W-:-:S04]  /*80e0*/  @P0 FFMA.FTZ R3, R3, R150, R151 ;  /* 0x0000009603030223 */ /* 0x004fc80000010097 */
[----:B---3--:R-:W-:Y:S01]  /*80f0*/  @P0 FADD.FTZ R3, R2, -R3 ;  /* 0x8000000302030221 */ /* 0x008fe20000010000 */
[----:B------:R-:W-:-:S03]  /*8100*/  MOV R2, R111 ;  /* 0x0000006f00027202 */ /* 0x000fc60000000f00 */
[----:B------:R-:W-:-:S05]  /*8110*/  @P0 FFMA.FTZ R2, R4, R3, R111 ;  /* 0x0000000304020223 */ /* 0x000fca000001006f */
[----:B------:R-:W-:Y:S01]  /*8120*/  MOV R123, R2 ;  /* 0x00000002007b7202 */ /* 0x000fe20000000f00 */
[----:B------:R-:W-:Y:S06]  /*8130*/  @!P1 BRA `(.L_x_8473) ;  /* 0x00000000003c9947 */ /* 0x000fec0003800000 */
[----:B------:R-:W2:Y:S01]  /*8140*/  LDL R155, [R1+0x180] ;  /* 0x00018000019b7983 */ /* 0x000ea20000100800 */
        /* <DEDUP_REMOVED lines=14> */
.L_x_8473:
[----:B------:R-:W-:Y:S05]  /*8230*/  BSYNC.RECONVERGENT B1 ;  /* 0x0000000000017941 */ /* 0x000fea0003800200 */
.L_x_8428:
[----:B------:R-:W-:-:S04]  /*8240*/  ISETP.NE.U32.AND P2, PT, R152, RZ, PT ;  /* 0x000000ff9800720c */ /* 0x000fc80003f45070 */
[----:B------:R-:W-:-:S13]  /*8250*/  ISETP.NE.AND.EX P2, PT, R153, RZ, PT, P2 ;  /* 0x000000ff9900720c */ /* 0x000fda0003f45320 */
[----:B0-----:R-:W0:Y:S02]  /*8260*/  @P2 LDC.64 R2, c[0x0][0x478] ;  /* 0x00011e00ff022b82 */ /* 0x001e240000000a00 */
[C---:B0----5:R-:W-:Y:S01]  /*8270*/  @P2 IMAD.WIDE.U32 R2, R149.reuse, 0x20, R2 ;  /* 0x0000002095022825 */ /* 0x061fe200078e0002 */
[----:B------:R-:W-:-:S04]  /*8280*/  IADD3 R149, PT, PT, R149, 0x20, RZ ;  /* 0x0000002095957810 */ /* 0x000fc80007ffe0ff */
[----:B------:R-:W-:Y:S04]  /*8290*/  @P2 STG.E.128 desc[UR6][R2.64], R60 ;  /* 0x0000003c02002986 */ /* 0x000fe8000c101d06 */
[----:B------:R0:W-:Y:S02]  /*82a0*/  @P2 STG.E.128 desc[UR6][R2.64+0x10], R120 ;  /* 0x0000107802002986 */ /* 0x0001e4000c101d06 */
[----:B0-----:R-:W0:Y:S02]  /*82b0*/  @P1 LDC.64 R2, c[0x0][0x468] ;  /* 0x00011a00ff021b82 */ /* 0x001e240000000a00 */
[C---:B0-----:R-:W-:Y:S01]  /*82c0*/  @P1 IMAD.WIDE.U32 R2, R148.reuse, 0x10, R2 ;  /* 0x0000001094021825 */ /* 0x041fe200078e0002 */
[----:B------:R-:W-:-:S04]  /*82d0*/  IADD3 R148, PT, PT, R148, 0x20, RZ ;  /* 0x0000002094947810 */ /* 0x000fc80007ffe0ff */
[----:B------:R0:W-:Y:S03]  /*82e0*/  @P1 STG.E.128 desc[UR6][R2.64], R124 ;  /* 0x0000007c02001986 */ /* 0x0001e6000c101d06 */
.L_x_8425:
[----:B------:R-:W-:Y:S05]  /*82f0*/  BSYNC.RECONVERGENT B2 ;  /* 0x0000000000027941 */ /* 0x000fea0003800200 */
.L_x_8424:
[----:B------:R-:W-:Y:S04]  /*8300*/  BSSY.RECONVERGENT B2, `(.L_x_8549) ;  /* 0x00003c4000027945 */ /* 0x000fe80003800200 */
[----:B------:R-:W-:Y:S05]  /*8310*/  @!P3 BRA `(.L_x_8550) ;  /* 0x0000003c0008b947 */ /* 0x000fea0003800000 */
[----:B------:R-:W-:Y:S04]  /*8320*/  BSSY.RECONVERGENT B1, `(.L_x_8551) ;  /* 0x0000005000017945 */ /* 0x000fe80003800200 */
[----:B------:R-:W-:Y:S05]  /*8330*/  @!P1 BRA `(.L_x_8552) ;  /* 0x00000000000c9947 */ /* 0x000fea0003800000 */
[----:B0-----:R-:W0:Y:S02]  /*8340*/  LDC.64 R2, c[0x0][0x390] ;  /* 0x0000e400ff027b82 */ /* 0x001e240000000a00 */
[----:B0-----:R-:W-:-:S05]  /*8350*/  IMAD.WIDE.U32 R2, R148, 0x10, R2 ;  /* 0x0000001094027825 */ /* 0x001fca00078e0002 */
[----:B------:R1:W5:Y:S02]  /*8360*/  LDG.E.128 R144, desc[UR6][R2.64] ;  /* 0x0000000602907981 */ /* 0x000364000c1e1d00 */
.L_x_8552:
[----:B------:R-:W-:Y:S05]  /*8370*/  BSYNC.RECONVERGENT B1 ;  /* 0x0000000000017941 */ /* 0x000fea0003800200 */
.L_x_8551:
        /* <DEDUP_REMOVED lines=8> */
[----:B01----:R-:W-:Y:S01]  /*8400*/  @P0 FFMA.FTZ R2, R29, R150, R151 ;  /* 0x000000961d020223 */ /* 0x003fe20000010097 */
        /* <DEDUP_REMOVED lines=21> */
.L_x_8557:
[----:B------:R-:W-:Y:S05]  /*8560*/  BSYNC.RECONVERGENT B3 ;  /* 0x0000000000037941 */ /* 0x000fea0003800200 */
.L_x_8556:
        /* <DEDUP_REMOVED lines=24> */
.L_x_8559:
[----:B------:R-:W-:Y:S05]  /*86f0*/  BSYNC.RECONVERGENT B3 ;  /* 0x0000000000037941 */ /* 0x000fea0003800200 */
.L_x_8558:
        /* <DEDUP_REMOVED lines=22> */
.L_x_8561:
[----:B------:R-:W-:Y:S05]  /*8860*/  BSYNC.RECONVERGENT B3 ;  /* 0x0000000000037941 */ /* 0x000fea0003800200 */
.L_x_8560:
        /* <DEDUP_REMOVED lines=24> */
.L_x_8563:
[----:B------:R-:W-:Y:S05]  /*89f0*/  BSYNC.RECONVERGENT B3 ;  /* 0x0000000000037941 */ /* 0x000fea0003800200 */
.L_x_8562:
        /* <DEDUP_REMOVED lines=22> */
.L_x_8565:
[----:B------:R-:W-:Y:S05]  /*8b60*/  BSYNC.RECONVERGENT B3 ;  /* 0x0000000000037941 */ /* 0x000fea0003800200 */
.L_x_8564:
        /* <DEDUP_REMOVED lines=24> */
.L_x_8567:
[----:B------:R-:W-:Y:S05]  /*8cf0*/  BSYNC.RECONVERGENT B3 ;  /* 0x0000000000037941 */ /* 0x000fea0003800200 */
.L_x_8566:
        /* <DEDUP_REMOVED lines=22> */
.L_x_8569:
[----:B------:R-:W-:Y:S05]  /*8e60*/  BSYNC.RECONVERGENT B3 ;  /* 0x0000000000037941 */ /* 0x000fea0003800200 */
.L_x_8568:
        /* <DEDUP_REMOVED lines=24> */
.L_x_8555:
[----:B------:R-:W-:Y:S04]  /*8ff0*/  BSSY.RECONVERGENT B3, `(.L_x_8571) ;  /* 0x0000012000037945 */ /* 0x000fe80003800200 */
[----:B------:R-:W-:Y:S05]  /*9000*/  @!P1 BRA `(.L_x_8572) ;  /* 0x0000000000409947 */ /* 0x000fea0003800000 */
[----:B01----:R-:W-:Y:S01]  /*9010*/  @P0 FFMA.FTZ R2, R29, R150, R151 ;  /* 0x000000961d020223 */ /* 0x003fe20000010097 */
[----:B-----5:R-:W-:Y:S02]  /*9020*/  LOP3.LUT P3, RZ, R164, 0xff, RZ, 0xc0, !PT ;  /* 0x000000ffa4ff7812 */ /* 0x020fe4000786c0ff */
[----:B------:R-:W-:Y:S01]  /*9030*/  MOV R3, R112 ;  /* 0x0000007000037202 */ /* 0x000fe20000000f00 */
        /* <DEDUP_REMOVED lines=13> */
.L_x_8572:
[----:B------:R-:W-:Y:S05]  /*9110*/  BSYNC.RECONVERGENT B3 ;  /* 0x0000000000037941 */ /* 0x000fea0003800200 */
.L_x_8571:
[----:B------:R-:W-:Y:S04]  /*9120*/  BSSY.RECONVERGENT B3, `(.L_x_8573) ;  /* 0x0000014000037945 */ /* 0x000fe80003800200 */
[----:B------:R-:W-:Y:S05]  /*9130*/  @!P1 BRA `(.L_x_8574) ;  /* 0x0000000000489947 */ /* 0x000fea0003800000 */
[----:B------:R-:W2:Y:S01]  /*9140*/  LDL R153, [R1+0x164] ;  /* 0x0001640001997983 */ /* 0x000ea20000100800 */
[----:B01----:R-:W-:Y:S01]  /*9150*/  @P0 FFMA.FTZ R2, R9, R150, R151 ;  /* 0x0000009609020223 */ /* 0x003fe20000010097 */
[----:B-----5:R-:W-:Y:S01]  /*9160*/  LOP3.LUT P3, RZ, R164, 0xff00, RZ, 0xc0, !PT ;  /* 0x0000ff00a4ff7812 */ /* 0x020fe2000786c0ff */
[----:B------:R-:W-:Y:S01]  /*9170*/  HFMA2 R152, -RZ, RZ, 0, 0 ;  /* 0x00000000ff987431 */ /* 0x000fe200000001ff */
[----:B------:R-:W-:Y:S01]  /*9180*/  MOV R3, R113 ;  /* 0x0000007100037202 */ /* 0x000fe20000000f00 */
        /* <DEDUP_REMOVED lines=13> */
.L_x_8574:
[----:B------:R-:W-:Y:S05]  /*9260*/  BSYNC.RECONVERGENT B3 ;  /* 0x0000000000037941 */ /* 0x000fea0003800200 */
.L_x_8573:
        /* <DEDUP_REMOVED lines=18> */
.L_x_8576:
[----:B------:R-:W-:Y:S05]  /*9390*/  BSYNC.RECONVERGENT B3 ;  /* 0x0000000000037941 */ /* 0x000fea0003800200 */
.L_x_8575:
        /* <DEDUP_REMOVED lines=20> */
.L_x_8578:
[----:B------:R-:W-:Y:S05]  /*94e0*/  BSYNC.RECONVERGENT B3 ;  /* 0x0000000000037941 */ /* 0x000fea0003800200 */
.L_x_8577:
        /* <DEDUP_REMOVED lines=18> */
.L_x_8580:
[----:B------:R-:W-:Y:S05]  /*9610*/  BSYNC.RECONVERGENT B3 ;  /* 0x0000000000037941 */ /* 0x000fea0003800200 */
.L_x_8579:
        /* <DEDUP_REMOVED lines=20> */
.L_x_8582:
[----:B------:R-:W-:Y:S05]  /*9760*/  BSYNC.RECONVERGENT B3 ;  /* 0x0000000000037941 */ /* 0x000fea0003800200 */
.L_x_8581:
        /* <DEDUP_REMOVED lines=18> */
.L_x_8584:
[----:B------:R-:W-:Y:S05]  /*9890*/  BSYNC.RECONVERGENT B3 ;  /* 0x0000000000037941 */ /* 0x000fea0003800200 */
.L_x_8583:
[----:B------:R-:W-:Y:S05]  /*98a0*/  @!P1 BRA `(.L_x_8570) ;  /* 0x00000024007c9947 */ /* 0x000fea0003800000 */
[----:B01----:R-:W2:Y:S04]  /*98b0*/  LDL R2, [R1+0x4] ;  /* 0x0000040001027983 */ /* 0x003ea80000100800 */
[----:B------:R-:W3:Y:S04]  /*98c0*/  LDL R3, [R1+0x1c] ;  /* 0x00001c0001037983 */ /* 0x000ee80000100800 */
[----:B------:R-:W4:Y:S01]  /*98d0*/  LDL R153, [R1+0x170] ;  /* 0x0001700001997983 */ /* 0x000f220000100800 */
[----:B-----5:R-:W-:Y:S01]  /*98e0*/  ISETP.GE.U32.AND P3, PT, R164, RZ, PT ;  /* 0x000000ffa400720c */ /* 0x020fe20003f66070 */
[----:B------:R-:W-:-:S03]  /*98f0*/  HFMA2 R152, -RZ, RZ, 0, 0 ;  /* 0x00000000ff987431 */ /* 0x000fc600000001ff */
        /* <DEDUP_REMOVED lines=12> */
[----:B----4-:R-:W-:-:S05]  /*99c0*/  @P3 SHF.L.U32 R152, R153, 0x10, RZ ;  /* 0x0000001099983819 */ /* 0x010fca00000006ff */
[----:B------:R-:W-:-:S05]  /*99d0*/  @P3 FMUL.FTZ R3, R152, R2 ;  /* 0x0000000298033220 */ /* 0x000fca0000410000 */
[----:B------:R-:W-:-:S04]  /*99e0*/  F2FP.BF16.F32.PACK_AB R3, RZ, R3 ;  /* 0x00000003ff03723e */ /* 0x000fc800000010ff */
[----:B------:R-:W-:Y:S01]  /*99f0*/  PRMT R127, R127, 0x5410, R3 ;  /* 0x000054107f7f7816 */ /* 0x000fe20000000003 */
[----:B------:R-:W-:Y:S06]  /*9a00*/  BRA `(.L_x_8570) ;  /* 0x0000002400247947 */ /* 0x000fec0003800000 */
.L_x_8554:
[----:B------:R-:W-:-:S04]  /*9a10*/  UISETP.NE.U32.AND UP0, UPT, UR20, URZ, UPT ;  /* 0x000000ff1400728c */ /* 0x000fc8000bf05070 */
[----:B------:R-:W-:-:S06]  /*9a20*/  UISETP.NE.AND.EX UP0, UPT, UR21, URZ, UPT, UP0 ;  /* 0x000000ff1500728c */ /* 0x000fcc000bf05300 */
[----:B------:R-:W-:-:S13]  /*9a30*/  PLOP3.LUT P2, PT, PT, PT, UP0, 0x80, 0x8 ;  /* 0x000000000008781c */ /* 0x000fda0003f4f008 */
[----:B------:R-:W-:Y:S05]  /*9a40*/  @!P2 BRA `(.L_x_8585) ;  /* 0x0000001000b0a947 */ /* 0x000fea0003800000 */
        /* <DEDUP_REMOVED lines=15> */
.L_x_8589:
[----:B------:R-:W-:Y:S05]  /*9b40*/  BSYNC.RECONVERGENT B4 ;  /* 0x0000000000047941 */ /* 0x000fea0003800200 */
.L_x_8588:
        /* <DEDUP_REMOVED lines=13> */
.L_x_8591:
[----:B------:R-:W-:Y:S05]  /*9c20*/  BSYNC.RECONVERGENT B4 ;  /* 0x0000000000047941 */ /* 0x000fea0003800200 */
.L_x_8590:
[----:B------:R-:W-:Y:S02]  /*9c30*/  F2FP.BF16.F32.PACK_AB R3, RZ, R3 ;  /* 0x00000003ff03723e */ /* 0x000fe400000010ff */
[----:B------:R-:W-:Y:S02]  /*9c40*/  MOV R72, R2 ;  /* 0x0000000200487202 */ /* 0x000fe40000000f00 */
[----:B------:R-:W-:-:S07]  /*9c50*/  PRMT R124, R3, 0x7610, R124 ;  /* 0x00007610037c7816 */ /* 0x000fce000000007c */
.L_x_8587:
[----:B------:R-:W-:Y:S05]  /*9c60*/  BSYNC.RECONVERGENT B3 ;  /* 0x0000000000037941 */ /* 0x000fea0003800200 */
.L_x_8586:
        /* <DEDUP_REMOVED lines=16> */
.L_x_8595:
[----:B------:R-:W-:Y:S05]  /*9d70*/  BSYNC.RECONVERGENT B4 ;  /* 0x0000000000047941 */ /* 0x000fea0003800200 */
.L_x_8594:
        /* <DEDUP_REMOVED lines=14> */
.L_x_8597:
[----:B------:R-:W-:Y:S05]  /*9e60*/  BSYNC.RECONVERGENT B4 ;  /* 0x0000000000047941 */ /* 0x000fea0003800200 */
.L_x_8596:
[----:B------:R-:W-:Y:S02]  /*9e70*/  F2FP.BF16.F32.PACK_AB R3, RZ, R3 ;  /* 0x00000003ff03723e */ /* 0x000fe400000010ff */
[----:B------:R-:W-:Y:S02]  /*9e80*/  MOV R73, R2 ;  /* 0x0000000200497202 */ /* 0x000fe40000000f00 */
[----:B------:R-:W-:-:S07]  /*9e90*/  PRMT R124, R124, 0x5410, R3 ;  /* 0x000054107c7c7816 */ /* 0x000fce0000000003 */
.L_x_8593:
[----:B------:R-:W-:Y:S05]  /*9ea0*/  BSYNC.RECONVERGENT B3 ;  /* 0x0000000000037941 */ /* 0x000fea0003800200 */
.L_x_8592:
        /* <DEDUP_REMOVED lines=15> */
.L_x_8601:
[----:B------:R-:W-:Y:S05]  /*9fa0*/  BSYNC.RECONVERGENT B4 ;  /* 0x0000000000047941 */ /* 0x000fea0003800200 */
.L_x_8600:
        /* <DEDUP_REMOVED lines=13> */
.L_x_8603:
[----:B------:R-:W-:Y:S05]  /*a080*/  BSYNC.RECONVERGENT B4 ;  /* 0x0000000000047941 */ /* 0x000fea0003800200 */
.L_x_8602:
[----:B------:R-:W-:Y:S02]  /*a090*/  F2FP.BF16.F32.PACK_AB R3, RZ, R3 ;  /* 0x00000003ff03723e */ /* 0x000fe400000010ff */
[----:B------:R-:W-:Y:S02]  /*a0a0*/  MOV R74, R2 ;  /* 0x00000002004a7202 */ /* 0x000fe40000000f00 */
[----:B------:R-:W-:-:S07]  /*a0b0*/  PRMT R125, R3, 0x7610, R125 ;  /* 0x00007610037d7816 */ /* 0x000fce000000007d */
.L_x_8599:
[----:B------:R-:W-:Y:S05]  /*a0c0*/  BSYNC.RECONVERGENT B3 ;  /* 0x0000000000037941 */ /* 0x000fea0003800200 */
.L_x_8598:
        /* <DEDUP_REMOVED lines=16> */
.L_x_8607:
[----:B------:R-:W-:Y:S05]  /*a1d0*/  BSYNC.RECONVERGENT B4 ;  /* 0x0000000000047941 */ /* 0x000fea0003800200 */
.L_x_8606:
        /* <DEDUP_REMOVED lines=14> */
.L_x_8609:
[----:B------:R-:W-:Y:S05]  /*a2c0*/  BSYNC.RECONVERGENT B4 ;  /* 0x0000000000047941 */ /* 0x000fea0003800200 */
.L_x_8608:
[----:B------:R-:W-:Y:S02]  /*a2d0*/  F2FP.BF16.F32.PACK_AB R3, RZ, R3 ;  /* 0x00000003ff03723e */ /* 0x000fe400000010ff */
[----:B------:R-:W-:Y:S02]  /*a2e0*/  MOV R75, R2 ;  /* 0x00000002004b7202 */ /* 0x000fe40000000f00 */
[----:B------:R-:W-:-:S07]  /*a2f0*/  PRMT R125, R125, 0x5410, R3 ;  /* 0x000054107d7d7816 */ /* 0x000fce0000000003 */
.L_x_8605:
[----:B------:R-:W-:Y:S05]  /*a300*/  BSYNC.RECONVERGENT B3 ;  /* 0x0000000000037941 */ /* 0x000fea0003800200 */
.L_x_8604:
        /* <DEDUP_REMOVED lines=15> */
.L_x_8613:
[----:B------:R-:W-:Y:S05]  /*a400*/  BSYNC.RECONVERGENT B4 ;  /* 0x0000000000047941 */ /* 0x000fea0003800200 */
.L_x_8612:
        /* <DEDUP_REMOVED lines=13> */
.L_x_8615:
[----:B------:R-:W-:Y:S05]  /*a4e0*/  BSYNC.RECONVERGENT B4 ;  /* 0x0000000000047941 */ /* 0x000fea0003800200 */
.L_x_8614:
[----:B------:R-:W-:Y:S02]  /*a4f0*/  F2FP.BF16.F32.PACK_AB R3, RZ, R3 ;  /* 0x00000003ff03723e */ /* 0x000fe400000010ff */
[----:B------:R-:W-:Y:S02]  /*a500*/  MOV R76, R2 ;  /* 0x00000002004c7202 */ /* 0x000fe40000000f00 */
[----:B------:R-:W-:-:S07]  /*a510*/  PRMT R126, R3, 0x7610, R126 ;  /* 0x00007610037e7816 */ /* 0x000fce000000007e */
.L_x_8611:
[----:B------:R-:W-:Y:S05]  /*a520*/  BSYNC.RECONVERGENT B3 ;  /* 0x0000000000037941 */ /* 0x000fea0003800200 */
.L_x_8610:
        /* <DEDUP_REMOVED lines=16> */
.L_x_8619:
[----:B------:R-:W-:Y:S05]  /*a630*/  BSYNC.RECONVERGENT B4 ;  /* 0x0000000000047941 */ /* 0x000fea0003800200 */
.L_x_8618:
        /* <DEDUP_REMOVED lines=14> */
.L_x_8621:
[----:B------:R-:W-:Y:S05]  /*a720*/  BSYNC.RECONVERGENT B4 ;  /* 0x0000000000047941 */ /* 0x000fea0003800200 */
.L_x_8620:
[----:B------:R-:W-:Y:S02]  /*a730*/  F2FP.BF16.F32.PACK_AB R3, RZ, R3 ;  /* 0x00000003ff03723e */ /* 0x000fe400000010ff */
[----:B------:R-:W-:Y:S02]  /*a740*/  MOV R77, R2 ;  /* 0x00000002004d7202 */ /* 0x000fe40000000f00 */
[----:B------:R-:W-:-:S07]  /*a750*/  PRMT R126, R126, 0x5410, R3 ;  /* 0x000054107e7e7816 */ /* 0x000fce0000000003 */
.L_x_8617:
[----:B------:R-:W-:Y:S05]  /*a760*/  BSYNC.RECONVERGENT B3 ;  /* 0x0000000000037941 */ /* 0x000fea0003800200 */
.L_x_8616:
        /* <DEDUP_REMOVED lines=15> */
.L_x_8625:
[----:B------:R-:W-:Y:S05]  /*a860*/  BSYNC.RECONVERGENT B4 ;  /* 0x0000000000047941 */ /* 0x000fea0003800200 */
.L_x_8624:
        /* <DEDUP_REMOVED lines=13> */
.L_x_8627:
[----:B------:R-:W-:Y:S05]  /*a940*/  BSYNC.RECONVERGENT B4 ;  /* 0x0000000000047941 */ /* 0x000fea0003800200 */
.L_x_8626:
[----:B------:R-:W-:Y:S02]  /*a950*/  F2FP.BF16.F32.PACK_AB R3, RZ, R3 ;  /* 0x00000003ff03723e */ /* 0x000fe400000010ff */
[----:B------:R-:W-:Y:S02]  /*a960*/  MOV R78, R2 ;  /* 0x00000002004e7202 */ /* 0x000fe40000000f00 */
[----:B------:R-:W-:-:S07]  /*a970*/  PRMT R127, R3, 0x7610, R127 ;  /* 0x00007610037f7816 */ /* 0x000fce000000007f */
.L_x_8623:
[----:B------:R-:W-:Y:S05]  /*a980*/  BSYNC.RECONVERGENT B3 ;  /* 0x0000000000037941 */ /* 0x000fea0003800200 */
.L_x_8622:
[----:B------:R-:W2:Y:S04]  /*a990*/  LDL R123, [R1+0x4] ;  /* 0x00000400017b7983 */ /* 0x000ea80000100800 */
[----:B------:R-:W3:Y:S01]  /*a9a0*/  LDL R120, [R1+0x1c] ;  /* 0x00001c0001787983 */ /* 0x000ee20000100800 */
[-CC-:B01----:R-:W-:Y:S01]  /*a9b0*/  FFMA.FTZ R3, R189, R150.reuse, R151.reuse ;  /* 0x00000096bd037223 */ /* 0x183fe20000010097 */
        /* <DEDUP_REMOVED lines=14> */
[----:B------:R-:W-:Y:S01]  /*aaa0*/  FMUL.FTZ R122, R4, R122 ;  /* 0x0000007a047a7220 */ /* 0x000fe20000410000 */
        /* <DEDUP_REMOVED lines=10> */
[----:B------:R-:W-:Y:S01]  /*ab50*/  FSEL R61, R61, RZ, P3 ;  /* 0x000000ff3d3d7208 */ /* 0x000fe20001800000 */
[----:B--2---:R-:W-:-:S04]  /*ab60*/  FFMA.FTZ R2, R123, R150, R151 ;  /* 0x000000967b027223 */ /* 0x004fc80000010097 */
[----:B---3--:R-:W-:Y:S01]  /*ab70*/  FADD.FTZ R2, R120, -R2 ;  /* 0x8000000278027221 */ /* 0x008fe20000010000 */
[----:B------:R-:W-:Y:S02]  /*ab80*/  FSEL R120, R60, RZ, P3 ;  /* 0x000000ff3c787208 */ /* 0x000fe40001800000 */
[----:B------:R-:W-:Y:S01]  /*ab90*/  FSEL R60, R3, RZ, P3 ;  /* 0x000000ff033c7208 */ /* 0x000fe20001800000 */
        /* <DEDUP_REMOVED lines=23> */
.L_x_8585:
        /* <DEDUP_REMOVED lines=15> */
.L_x_8631:
[----:B------:R-:W-:Y:S05]  /*ae00*/  BSYNC.RECONVERGENT B4 ;  /* 0x0000000000047941 */ /* 0x000fea0003800200 */
.L_x_8630:
        /* <DEDUP_REMOVED lines=13> */
.L_x_8633:
[----:B------:R-:W-:Y:S05]  /*aee0*/  BSYNC.RECONVERGENT B4 ;  /* 0x0000000000047941 */ /* 0x000fea0003800200 */
.L_x_8632:
[----:B------:R-:W-:Y:S02]  /*aef0*/  F2FP.BF16.F32.PACK_AB R3, RZ, R3 ;  /* 0x00000003ff03723e */ /* 0x000fe400000010ff */
[----:B------:R-:W-:Y:S02]  /*af00*/  MOV R72, R2 ;  /* 0x0000000200487202 */ /* 0x000fe40000000f00 */
[----:B------:R-:W-:-:S07]  /*af10*/  PRMT R124, R3, 0x7610, R124 ;  /* 0x00007610037c7816 */ /* 0x000fce000000007c */
.L_x_8629:
[----:B------:R-:W-:Y:S05]  /*af20*/  BSYNC.RECONVERGENT B3 ;  /* 0x0000000000037941 */ /* 0x000fea0003800200 */
.L_x_8628:
        /* <DEDUP_REMOVED lines=16> */
.L_x_8637:
[----:B------:R-:W-:Y:S05]  /*b030*/  BSYNC.RECONVERGENT B4 ;  /* 0x0000000000047941 */ /* 0x000fea0003800200 */
.L_x_8636:
        /* <DEDUP_REMOVED lines=14> */
.L_x_8639:
[----:B------:R-:W-:Y:S05]  /*b120*/  BSYNC.RECONVERGENT B4 ;  /* 0x0000000000047941 */ /* 0x000fea0003800200 */
.L_x_8638:
[----:B------:R-:W-:Y:S02]  /*b130*/  F2FP.BF16.F32.PACK_AB R3, RZ, R3 ;  /* 0x00000003ff03723e */ /* 0x000fe400000010ff */
[----:B------:R-:W-:Y:S02]  /*b140*/  MOV R73, R2 ;  /* 0x0000000200497202 */ /* 0x000fe40000000f00 */
[----:B------:R-:W-:-:S07]  /*b150*/  PRMT R124, R124, 0x5410, R3 ;  /* 0x000054107c7c7816 */ /* 0x000fce0000000003 */
.L_x_8635:
[----:B------:R-:W-:Y:S05]  /*b160*/  BSYNC.RECONVERGENT B3 ;  /* 0x0000000000037941 */ /* 0x000fea0003800200 */
.L_x_8634:
        /* <DEDUP_REMOVED lines=15> */
.L_x_8643:
[----:B------:R-:W-:Y:S05]  /*b260*/  BSYNC.RECONVERGENT B4 ;  /* 0x0000000000047941 */ /* 0x000fea0003800200 */
.L_x_8642:
        /* <DEDUP_REMOVED lines=13> */
.L_x_8645:
[----:B------:R-:W-:Y:S05]  /*b340*/  BSYNC.RECONVERGENT B4 ;  /* 0x0000000000047941 */ /* 0x000fea0003800200 */
.L_x_8644:
[----:B------:R-:W-:Y:S02]  /*b350*/  F2FP.BF16.F32.PACK_AB R3, RZ, R3 ;  /* 0x00000003ff03723e */ /* 0x000fe400000010ff */
[----:B------:R-:W-:Y:S02]  /*b360*/  MOV R74, R2 ;  /* 0x00000002004a7202 */ /* 0x000fe40000000f00 */
[----:B------:R-:W-:-:S07]  /*b370*/  PRMT R125, R3, 0x7610, R125 ;  /* 0x00007610037d7816 */ /* 0x000fce000000007d */
.L_x_8641:
[----:B------:R-:W-:Y:S05]  /*b380*/  BSYNC.RECONVERGENT B3 ;  /* 0x0000000000037941 */ /* 0x000fea0003800200 */
.L_x_8640:
        /* <DEDUP_REMOVED lines=16> */
.L_x_8649:
[----:B------:R-:W-:Y:S05]  /*b490*/  BSYNC.RECONVERGENT B4 ;  /* 0x0000000000047941 */ /* 0x000fea0003800200 */
.L_x_8648:
        /* <DEDUP_REMOVED lines=14> */
.L_x_8651:
[----:B------:R-:W-:Y:S05]  /*b580*/  BSYNC.RECONVERGENT B4 ;  /* 0x0000000000047941 */ /* 0x000fea0003800200 */
.L_x_8650:
[----:B------:R-:W-:Y:S02]  /*b590*/  F2FP.BF16.F32.PACK_AB R3, RZ, R3 ;  /* 0x00000003ff03723e */ /* 0x000fe400000010ff */
[----:B------:R-:W-:Y:S02]  /*b5a0*/  MOV R75, R2 ;  /* 0x00000002004b7202 */ /* 0x000fe40000000f00 */
[----:B------:R-:W-:-:S07]  /*b5b0*/  PRMT R125, R125, 0x5410, R3 ;  /* 0x000054107d7d7816 */ /* 0x000fce0000000003 */
.L_x_8647:
[----:B------:R-:W-:Y:S05]  /*b5c0*/  BSYNC.RECONVERGENT B3 ;  /* 0x0000000000037941 */ /* 0x000fea0003800200 */
.L_x_8646:
        /* <DEDUP_REMOVED lines=15> */
.L_x_8655:
[----:B------:R-:W-:Y:S05]  /*b6c0*/  BSYNC.RECONVERGENT B4 ;  /* 0x0000000000047941 */ /* 0x000fea0003800200 */
.L_x_8654:
        /* <DEDUP_REMOVED lines=13> */
.L_x_8657:
[----:B------:R-:W-:Y:S05]  /*b7a0*/  BSYNC.RECONVERGENT B4 ;  /* 0x0000000000047941 */ /* 0x000fea0003800200 */
.L_x_8656:
[----:B------:R-:W-:Y:S02]  /*b7b0*/  F2FP.BF16.F32.PACK_AB R3, RZ, R3 ;  /* 0x00000003ff03723e */ /* 0x000fe400000010ff */
[----:B------:R-:W-:Y:S02]  /*b7c0*/  MOV R76, R2 ;  /* 0x00000002004c7202 */ /* 0x000fe40000000f00 */
[----:B------:R-:W-:-:S07]  /*b7d0*/  PRMT R126, R3, 0x7610, R126 ;  /* 0x00007610037e7816 */ /* 0x000fce000000007e */
.L_x_8653:
[----:B------:R-:W-:Y:S05]  /*b7e0*/  BSYNC.RECONVERGENT B3 ;  /* 0x0000000000037941 */ /* 0x000fea0003800200 */
.L_x_8652:
        /* <DEDUP_REMOVED lines=16> */
.L_x_8661:
[----:B------:R-:W-:Y:S05]  /*b8f0*/  BSYNC.RECONVERGENT B4 ;  /* 0x0000000000047941 */ /* 0x000fea0003800200 */
.L_x_8660:
        /* <DEDUP_REMOVED lines=14> */
.L_x_8663:
[----:B------:R-:W-:Y:S05]  /*b9e0*/  BSYNC.RECONVERGENT B4 ;  /* 0x0000000000047941 */ /* 0x000fea0003800200 */
.L_x_8662:
[----:B------:R-:W-:Y:S02]  /*b9f0*/  F2FP.BF16.F32.PACK_AB R3, RZ, R3 ;  /* 0x00000003ff03723e */ /* 0x000fe400000010ff */
[----:B------:R-:W-:Y:S02]  /*ba00*/  MOV R77, R2 ;  /* 0x00000002004d7202 */ /* 0x000fe40000000f00 */
[----:B------:R-:W-:-:S07]  /*ba10*/  PRMT R126, R126, 0x5410, R3 ;  /* 0x000054107e7e7816 */ /* 0x000fce0000000003 */
.L_x_8659:
[----:B------:R-:W-:Y:S05]  /*ba20*/  BSYNC.RECONVERGENT B3 ;  /* 0x0000000000037941 */ /* 0x000fea0003800200 */
.L_x_8658:
        /* <DEDUP_REMOVED lines=15> */
.L_x_8667:
[----:B------:R-:W-:Y:S05]  /*bb20*/  BSYNC.RECONVERGENT B4 ;  /* 0x0000000000047941 */ /* 0x000fea0003800200 */
.L_x_8666:
        /* <DEDUP_REMOVED lines=13> */
.L_x_8669:
[----:B------:R-:W-:Y:S05]  /*bc00*/  BSYNC.RECONVERGENT B4 ;  /* 0x0000000000047941 */ /* 0x000fea0003800200 */
.L_x_8668:
[----:B------:R-:W-:Y:S02]  /*bc10*/  F2FP.BF16.F32.PACK_AB R3, RZ, R3 ;  /* 0x00000003ff03723e */ /* 0x000fe400000010ff */
[----:B------:R-:W-:Y:S02]  /*bc20*/  MOV R78, R2 ;  /* 0x00000002004e7202 */ /* 0x000fe40000000f00 */
[----:B------:R-:W-:-:S07]  /*bc30*/  PRMT R127, R3, 0x7610, R127 ;  /* 0x00007610037f7816 */ /* 0x000fce000000007f */
.L_x_8665:
[----:B------:R-:W-:Y:S05]  /*bc40*/  BSYNC.RECONVERGENT B3 ;  /* 0x0000000000037941 */ /* 0x000fea0003800200 */
.L_x_8664:
[----:B------:R-:W-:Y:S05]  /*bc50*/  @!P1 BRA `(.L_x_8570) ;  /* 0x0000000000909947 */ /* 0x000fea0003800000 */
[----:B------:R2:W5:Y:S04]  /*bc60*/  LDL R154, [R1+0x4] ;  /* 0x00000400019a7983 */ /* 0x0005680000100800 */
[----:B------:R2:W5:Y:S02]  /*bc70*/  LDL R153, [R1+0x1c] ;  /* 0x00001c0001997983 */ /* 0x0005640000100800 */
[----:B-----5:R-:W-:Y:S01]  /*bc80*/  ISETP.GE.U32.AND P3, PT, R164, RZ, PT ;  /* 0x000000ffa400720c */ /* 0x020fe20003f66070 */
[----:B------:R-:W-:Y:S01]  /*bc90*/  BSSY.RECONVERGENT B3, `(.L_x_8670) ;  /* 0x000000e000037945 */ /* 0x000fe20003800200 */
[----:B01----:R-:W-:Y:S02]  /*bca0*/  HFMA2 R2, -RZ, RZ, 0, 0 ;  /* 0x00000000ff027431 */ /* 0x003fe400000001ff */
[----:B------:R-:W-:-:S13]  /*bcb0*/  ISETP.GE.U32.AND.EX P3, PT, R165, 0x1000000, PT, P3 ;  /* 0x01000000a500780c */ /* 0x000fda0003f66130 */
[----:B--2---:R-:W-:Y:S05]  /*bcc0*/  @!P3 BRA `(.L_x_8671) ;  /* 0x000000000028b947 */ /* 0x004fea0003800000 */
        /* <DEDUP_REMOVED lines=10> */
.L_x_8671:
[----:B------:R-:W-:Y:S05]  /*bd70*/  BSYNC.RECONVERGENT B3 ;  /* 0x0000000000037941 */ /* 0x000fea0003800200 */
.L_x_8670:
        /* <DEDUP_REMOVED lines=14> */
.L_x_8673:
[----:B------:R-:W-:Y:S05]  /*be60*/  BSYNC.RECONVERGENT B3 ;  /* 0x0000000000037941 */ /* 0x000fea0003800200 */
.L_x_8672:
[----:B------:R-:W-:Y:S02]  /*be70*/  F2FP.BF16.F32.PACK_AB R3, RZ, R3 ;  /* 0x00000003ff03723e */ /* 0x000fe400000010ff */
[----:B------:R-:W-:Y:S02]  /*be80*/  MOV R79, R2 ;  /* 0x00000002004f7202 */ /* 0x000fe40000000f00 */
[----:B------:R-:W-:-:S07]  /*be90*/  PRMT R127, R127, 0x5410, R3 ;  /* 0x000054107f7f7816 */ /* 0x000fce0000000003 */
.L_x_8570:
[----:B------:R-:W-:Y:S05]  /*bea0*/  BSYNC.RECONVERGENT B1 ;  /* 0x0000000000017941 */ /* 0x000fea0003800200 */
.L_x_8553:
[----:B01----:R-:W0:Y:S02]  /*beb0*/  @P2 LDC.64 R2, c[0x0][0x478] ;  /* 0x00011e00ff022b82 */ /* 0x003e240000000a00 */
        /* <DEDUP_REMOVED lines=8> */
.L_x_8550:
[----:B------:R-:W-:Y:S05]  /*bf40*/  BSYNC.RECONVERGENT B2 ;  /* 0x0000000000027941 */ /* 0x000fea0003800200 */
.L_x_8549:
[----:B------:R-:W-:Y:S04]  /*bf50*/  BSSY.RECONVERGENT B2, `(.L_x_8674) ;  /* 0x00003c4000027945 */ /* 0x000fe80003800200 */
[----:B------:R-:W-:Y:S05]  /*bf60*/  @!P4 BRA `(.L_x_8675) ;  /* 0x0000003c0008c947 */ /* 0x000fea0003800000 */
[----:B------:R-:W-:Y:S04]  /*bf70*/  BSSY.RECONVERGENT B1, `(.L_x_8676) ;  /* 0x0000005000017945 */ /* 0x000fe80003800200 */
[----:B------:R-:W-:Y:S05]  /*bf80*/  @!P1 BRA `(.L_x_8677) ;  /* 0x00000000000c9947 */ /* 0x000fea0003800000 */
[----:B01----:R-:W0:Y:S02]  /*bf90*/  LDC.64 R2, c[0x0][0x390] ;  /* 0x0000e400ff027b82 */ /* 0x003e240000000a00 */
[----:B0-----:R-:W-:-:S05]  /*bfa0*/  IMAD.WIDE.U32 R2, R148, 0x10, R2 ;  /* 0x0000001094027825 */ /* 0x001fca00078e0002 */
[----:B------:R2:W5:Y:S02]  /*bfb0*/  LDG.E.128 R144, desc[UR6][R2.64] ;  /* 0x0000000602907981 */ /* 0x000564000c1e1d00 */
.L_x_8677:
[----:B------:R-:W-:Y:S05]  /*bfc0*/  BSYNC.RECONVERGENT B1 ;  /* 0x0000000000017941 */ /* 0x000fea0003800200 */
.L_x_8676:
        /* <DEDUP_REMOVED lines=8> */
[----:B012---:R-:W-:Y:S01]  /*c050*/  @P0 FFMA.FTZ R2, R162, R150, R151 ;  /* 0x00000096a2020223 */ /* 0x007fe20000010097 */
        /* <DEDUP_REMOVED lines=21> */
.L_x_8682:
[----:B------:R-:W-:Y:S05]  /*c1b0*/  BSYNC.RECONVERGENT B3 ;  /* 0x0000000000037941 */ /* 0x000fea0003800200 */
.L_x_8681:
        /* <DEDUP_REMOVED lines=24> */
.L_x_8684:
[----:B------:R-:W-:Y:S05]  /*c340*/  BSYNC.RECONVERGENT B3 ;  /* 0x0000000000037941 */ /* 0x000fea0003800200 */
.L_x_8683:
        /* <DEDUP_REMOVED lines=22> */
.L_x_8686:
[----:B------:R-:W-:Y:S05]  /*c4b0*/  BSYNC.RECONVERGENT B3 ;  /* 0x0000000000037941 */ /* 0x000fea0003800200 */
.L_x_8685:
        /* <DEDUP_REMOVED lines=24> */
.L_x_8688:
[----:B------:R-:W-:Y:S05]  /*c640*/  BSYNC.RECONVERGENT B3 ;  /* 0x0000000000037941 */ /* 0x000fea0003800200 */
.L_x_8687:
        /* <DEDUP_REMOVED lines=22> */
.L_x_8690:
[----:B------:R-:W-:Y:S05]  /*c7b0*/  BSYNC.RECONVERGENT B3 ;  /* 0x0000000000037941 */ /* 0x000fea0003800200 */
.L_x_8689:
        /* <DEDUP_REMOVED lines=24> */
.L_x_8692:
[----:B------:R-:W-:Y:S05]  /*c940*/  BSYNC.RECONVERGENT B3 ;  /* 0x0000000000037941 */ /* 0x000fea0003800200 */
.L_x_8691:
        /* <DEDUP_REMOVED lines=22> */
.L_x_8694:
[----:B------:R-:W-:Y:S05]  /*cab0*/  BSYNC.RECONVERGENT B3 ;  /* 0x0000000000037941 */ /* 0x000fea0003800200 */
.L_x_8693:
[----:B------:R-:W2:Y:S04]  /*cac0*/  LDL R3, [R1] ;  /* 0x0000000001037983 */ /* 0x000ea80000100800 */
        /* <DEDUP_REMOVED lines=23> */
.L_x_8680:
[----:B------:R-:W-:Y:S04]  /*cc40*/  BSSY.RECONVERGENT B3, `(.L_x_8696) ;  /* 0x0000012000037945 */ /* 0x000fe80003800200 */
[----:B------:R-:W-:Y:S05]  /*cc50*/  @!P1 BRA `(.L_x_8697) ;  /* 0x0000000000409947 */ /* 0x000fea0003800000 */
[----:B012---:R-:W-:Y:S01]  /*cc60*/  @P0 FFMA.FTZ R2, R162, R150, R151 ;  /* 0x00000096a2020223 */ /* 0x007fe20000010097 */
        /* <DEDUP_REMOVED lines=15> */
.L_x_8697:
[----:B------:R-:W-:Y:S05]  /*cd60*/  BSYNC.RECONVERGENT B3 ;  /* 0x0000000000037941 */ /* 0x000fea0003800200 */
.L_x_8696:
[----:B------:R-:W-:Y:S04]  /*cd70*/  BSSY.RECONVERGENT B3, `(.L_x_8698) ;  /* 0x0000014000037945 */ /* 0x000fe80003800200 */
[----:B------:R-:W-:Y:S05]  /*cd80*/  @!P1 BRA `(.L_x_8699) ;  /* 0x0000000000489947 */ /* 0x000fea0003800000 */
[----:B------:R-:W3:Y:S01]  /*cd90*/  LDL R153, [R1+0x154] ;  /* 0x0001540001997983 */ /* 0x000ee20000100800 */
[----:B012---:R-:W-:Y:S01]  /*cda0*/  @P0 FFMA.FTZ R2, R11, R150, R151 ;  /* 0x000000960b020223 */ /* 0x007fe20000010097 */
        /* <DEDUP_REMOVED lines=16> */
.L_x_8699:
[----:B------:R-:W-:Y:S05]  /*ceb0*/  BSYNC.RECONVERGENT B3 ;  /* 0x0000000000037941 */ /* 0x000fea0003800200 */
.L_x_8698:
        /* <DEDUP_REMOVED lines=18> */
.L_x_8701:
[----:B------:R-:W-:Y:S05]  /*cfe0*/  BSYNC.RECONVERGENT B3 ;  /* 0x0000000000037941 */ /* 0x000fea0003800200 */
.L_x_8700:
        /* <DEDUP_REMOVED lines=20> */
.L_x_8703:
[----:B------:R-:W-:Y:S05]  /*d130*/  BSYNC.RECONVERGENT B3 ;  /* 0x0000000000037941 */ /* 0x000fea0003800200 */
.L_x_8702:
        /* <DEDUP_REMOVED lines=18> */
.L_x_8705:
[----:B------:R-:W-:Y:S05]  /*d260*/  BSYNC.RECONVERGENT B3 ;  /* 0x0000000000037941 */ /* 0x000fea0003800200 */
.L_x_8704:
        /* <DEDUP_REMOVED lines=20> */
.L_x_8707:
[----:B------:R-:W-:Y:S05]  /*d3b0*/  BSYNC.RECONVERGENT B3 ;  /* 0x0000000000037941 */ /* 0x000fea0003800200 */
.L_x_8706:
        /* <DEDUP_REMOVED lines=18> */
.L_x_8709:
[----:B------:R-:W-:Y:S05]  /*d4e0*/  BSYNC.RECONVERGENT B3 ;  /* 0x0000000000037941 */ /* 0x000fea0003800200 */
.L_x_8708:
[----:B------:R-:W-:Y:S05]  /*d4f0*/  @!P1 BRA `(.L_x_8695) ;  /* 0x00000024007c9947 */ /* 0x000fea0003800000 */
[----:B012---:R-:W2:Y:S04]  /*d500*/  LDL R2, [R1] ;  /* 0x0000000001027983 */ /* 0x007ea80000100800 */
        /* <DEDUP_REMOVED lines=21> */
.L_x_8679:
        /* <DEDUP_REMOVED lines=19> */
.L_x_8714:
[----:B------:R-:W-:Y:S05]  /*d790*/  BSYNC.RECONVERGENT B4 ;  /* 0x0000000000047941 */ /* 0x000fea0003800200 */
.L_x_8713:
        /* <DEDUP_REMOVED lines=13> */
.L_x_8716:
[----:B------:R-:W-:Y:S05]  /*d870*/  BSYNC.RECONVERGENT B4 ;  /* 0x0000000000047941 */ /* 0x000fea0003800200 */
.L_x_8715:
[----:B------:R-:W-:Y:S02]  /*d880*/  F2FP.BF16.F32.PACK_AB R3, RZ, R3 ;  /* 0x00000003ff03723e */ /* 0x000fe400000010ff */
[----:B------:R-:W-:Y:S02]  /*d890*/  MOV R80, R2 ;  /* 0x0000000200507202 */ /* 0x000fe40000000f00 */
[----:B------:R-:W-:-:S07]  /*d8a0*/  PRMT R124, R3, 0x7610, R124 ;  /* 0x00007610037c7816 */ /* 0x000fce000000007c */
.L_x_8712:
[----:B------:R-:W-:Y:S05]  /*d8b0*/  BSYNC.RECONVERGENT B3 ;  /* 0x0000000000037941 */ /* 0x000fea0003800200 */
.L_x_8711:
        /* <DEDUP_REMOVED lines=16> */
.L_x_8720:
[----:B------:R-:W-:Y:S05]  /*d9c0*/  BSYNC.RECONVERGENT B4 ;  /* 0x0000000000047941 */ /* 0x000fea0003800200 */
.L_x_8719:
        /* <DEDUP_REMOVED lines=14> */
.L_x_8722:
[----:B------:R-:W-:Y:S05]  /*dab0*/  BSYNC.RECONVERGENT B4 ;  /* 0x0000000000047941 */ /* 0x000fea0003800200 */
.L_x_8721:
[----:B------:R-:W-:Y:S02]  /*dac0*/  F2FP.BF16.F32.PACK_AB R3, RZ, R3 ;  /* 0x00000003ff03723e */ /* 0x000fe400000010ff */
[----:B------:R-:W-:Y:S02]  /*dad0*/  MOV R81, R2 ;  /* 0x0000000200517202 */ /* 0x000fe40000000f00 */
[----:B------:R-:W-:-:S07]  /*dae0*/  PRMT R124, R124, 0x5410, R3 ;  /* 0x000054107c7c7816 */ /* 0x000fce0000000003 */
.L_x_8718:
[----:B------:R-:W-:Y:S05]  /*daf0*/  BSYNC.RECONVERGENT B3 ;  /* 0x0000000000037941 */ /* 0x000fea0003800200 */
.L_x_8717:
        /* <DEDUP_REMOVED lines=15> */
.L_x_8726:
[----:B------:R-:W-:Y:S05]  /*dbf0*/  BSYNC.RECONVERGENT B4 ;  /* 0x0000000000047941 */ /* 0x000fea0003800200 */
.L_x_8725:
        /* <DEDUP_REMOVED lines=13> */
.L_x_8728:
[----:B------:R-:W-:Y:S05]  /*dcd0*/  BSYNC.RECONVERGENT B4 ;  /* 0x0000000000047941 */ /* 0x000fea0003800200 */
.L_x_8727:
[----:B------:R-:W-:Y:S02]  /*dce0*/  F2FP.BF16.F32.PACK_AB R3, RZ, R3 ;  /* 0x00000003ff03723e */ /* 0x000fe400000010ff */
[----:B------:R-:W-:Y:S02]  /*dcf0*/  MOV R82, R2 ;  /* 0x0000000200527202 */ /* 0x000fe40000000f00 */
[----:B------:R-:W-:-:S07]  /*dd00*/  PRMT R125, R3, 0x7610, R125 ;  /* 0x00007610037d7816 */ /* 0x000fce000000007d */
.L_x_8724:
[----:B------:R-:W-:Y:S05]  /*dd10*/  BSYNC.RECONVERGENT B3 ;  /* 0x0000000000037941 */ /* 0x000fea0003800200 */
.L_x_8723:
        /* <DEDUP_REMOVED lines=16> */
.L_x_8732:
[----:B------:R-:W-:Y:S05]  /*de20*/  BSYNC.RECONVERGENT B4 ;  /* 0x0000000000047941 */ /* 0x000fea0003800200 */
.L_x_8731:
        /* <DEDUP_REMOVED lines=14> */
.L_x_8734:
[----:B------:R-:W-:Y:S05]  /*df10*/  BSYNC.RECONVERGENT B4 ;  /* 0x0000000000047941 */ /* 0x000fea0003800200 */
.L_x_8733:
[----:B------:R-:W-:Y:S02]  /*df20*/  F2FP.BF16.F32.PACK_AB R3, RZ, R3 ;  /* 0x00000003ff03723e */ /* 0x000fe400000010ff */
[----:B------:R-:W-:Y:S02]  /*df30*/  MOV R83, R2 ;  /* 0x0000000200537202 */ /* 0x000fe40000000f00 */
[----:B------:R-:W-:-:S07]  /*df40*/  PRMT R125, R125, 0x5410, R3 ;  /* 0x000054107d7d7816 */ /* 0x000fce0000000003 */
.L_x_8730:
[----:B------:R-:W-:Y:S05]  /*df50*/  BSYNC.RECONVERGENT B3 ;  /* 0x0000000000037941 */ /* 0x000fea0003800200 */
.L_x_8729:
        /* <DEDUP_REMOVED lines=15> */
.L_x_8738:
[----:B------:R-:W-:Y:S05]  /*e050*/  BSYNC.RECONVERGENT B4 ;  /* 0x0000000000047941 */ /* 0x000fea0003800200 */
.L_x_8737:
        /* <DEDUP_REMOVED lines=13> */
.L_x_8740:
[----:B------:R-:W-:Y:S05]  /*e130*/  BSYNC.RECONVERGENT B4 ;  /* 0x0000000000047941 */ /* 0x000fea0003800200 */
.L_x_8739:
[----:B------:R-:W-:Y:S02]  /*e140*/  F2FP.BF16.F32.PACK_AB R3, RZ, R3 ;  /* 0x00000003ff03723e */ /* 0x000fe400000010ff */
[----:B------:R-:W-:Y:S02]  /*e150*/  MOV R84, R2 ;  /* 0x0000000200547202 */ /* 0x000fe40000000f00 */
[----:B------:R-:W-:-:S07]  /*e160*/  PRMT R126, R3, 0x7610, R126 ;  /* 0x00007610037e7816 */ /* 0x000fce000000007e */
.L_x_8736:
[----:B------:R-:W-:Y:S05]  /*e170*/  BSYNC.RECONVERGENT B3 ;  /* 0x0000000000037941 */ /* 0x000fea0003800200 */
.L_x_8735:
        /* <DEDUP_REMOVED lines=16> */
.L_x_8744:
[----:B------:R-:W-:Y:S05]  /*e280*/  BSYNC.RECONVERGENT B4 ;  /* 0x0000000000047941 */ /* 0x000fea0003800200 */
.L_x_8743:
        /* <DEDUP_REMOVED lines=14> */
.L_x_8746:
[----:B------:R-:W-:Y:S05]  /*e370*/  BSYNC.RECONVERGENT B4 ;  /* 0x0000000000047941 */ /* 0x000fea0003800200 */
.L_x_8745:
[----:B------:R-:W-:Y:S02]  /*e380*/  F2FP.BF16.F32.PACK_AB R3, RZ, R3 ;  /* 0x00000003ff03723e */ /* 0x000fe400000010ff */
[----:B------:R-:W-:Y:S02]  /*e390*/  MOV R85, R2 ;  /* 0x0000000200557202 */ /* 0x000fe40000000f00 */
[----:B------:R-:W-:-:S07]  /*e3a0*/  PRMT R126, R126, 0x5410, R3 ;  /* 0x000054107e7e7816 */ /* 0x000fce0000000003 */
.L_x_8742:
[----:B------:R-:W-:Y:S05]  /*e3b0*/  BSYNC.RECONVERGENT B3 ;  /* 0x0000000000037941 */ /* 0x000fea0003800200 */
.L_x_8741:
        /* <DEDUP_REMOVED lines=15> */
.L_x_8750:
[----:B------:R-:W-:Y:S05]  /*e4b0*/  BSYNC.RECONVERGENT B4 ;  /* 0x0000000000047941 */ /* 0x000fea0003800200 */
.L_x_8749:
        /* <DEDUP_REMOVED lines=13> */
.L_x_8752:
[----:B------:R-:W-:Y:S05]  /*e590*/  BSYNC.RECONVERGENT B4 ;  /* 0x0000000000047941 */ /* 0x000fea0003800200 */
.L_x_8751:
[----:B------:R-:W-:Y:S02]  /*e5a0*/  F2FP.BF16.F32.PACK_AB R3, RZ, R3 ;  /* 0x00000003ff03723e */ /* 0x000fe400000010ff */
[----:B------:R-:W-:Y:S02]  /*e5b0*/  MOV R86, R2 ;  /* 0x0000000200567202 */ /* 0x000fe40000000f00 */
[----:B------:R-:W-:-:S07]  /*e5c0*/  PRMT R127, R3, 0x7610, R127 ;  /* 0x00007610037f7816 */ /* 0x000fce000000007f */
.L_x_8748:
[----:B------:R-:W-:Y:S05]  /*e5d0*/  BSYNC.RECONVERGENT B3 ;  /* 0x0000000000037941 */ /* 0x000fea0003800200 */
.L_x_8747:
[----:B------:R-:W3:Y:S04]  /*e5e0*/  LDL R123, [R1] ;  /* 0x00000000017b7983 */ /* 0x000ee80000100800 */
[----:B------:R-:W4:Y:S01]  /*e5f0*/  LDL R120, [R1+0x18] ;  /* 0x0000180001787983 */ /* 0x000f220000100800 */
[-CC-:B012---:R-:W-:Y:S01]  /*e600*/  FFMA.FTZ R3, R212, R150.reuse, R151.reuse ;  /* 0x00000096d4037223 */ /* 0x187fe20000010097 */
        /* <DEDUP_REMOVED lines=26> */
[----:B---3--:R-:W-:-:S04]  /*e7b0*/  FFMA.FTZ R2, R123, R150, R151 ;  /* 0x000000967b027223 */ /* 0x008fc80000010097 */
[----:B----4-:R-:W-:Y:S01]  /*e7c0*/  FADD.FTZ R2, R120, -R2 ;  /* 0x8000000278027221 */ /* 0x010fe20000010000 */
        /* <DEDUP_REMOVED lines=25> */
.L_x_8710:
        /* <DEDUP_REMOVED lines=15> */
.L_x_8756:
[----:B------:R-:W-:Y:S05]  /*ea50*/  BSYNC.RECONVERGENT B4 ;  /* 0x0000000000047941 */ /* 0x000fea0003800200 */
.L_x_8755:
        /* <DEDUP_REMOVED lines=13> */
.L_x_8758:
[----:B------:R-:W-:Y:S05]  /*eb30*/  BSYNC.RECONVERGENT B4 ;  /* 0x0000000000047941 */ /* 0x000fea0003800200 */
.L_x_8757:
[----:B------:R-:W-:Y:S02]  /*eb40*/  F2FP.BF16.F32.PACK_AB R3, RZ, R3 ;  /* 0x00000003ff03723e */ /* 0x000fe400000010ff */
[----:B------:R-:W-:Y:S02]  /*eb50*/  MOV R80, R2 ;  /* 0x0000000200507202 */ /* 0x000fe40000000f00 */
[----:B------:R-:W-:-:S07]  /*eb60*/  PRMT R124, R3, 0x7610, R124 ;  /* 0x00007610037c7816 */ /* 0x000fce000000007c */
.L_x_8754:
[----:B------:R-:W-:Y:S05]  /*eb70*/  BSYNC.RECONVERGENT B3 ;  /* 0x0000000000037941 */ /* 0x000fea0003800200 */
.L_x_8753:
        /* <DEDUP_REMOVED lines=16> */
.L_x_8762:
[----:B------:R-:W-:Y:S05]  /*ec80*/  BSYNC.RECONVERGENT B4 ;  /* 0x0000000000047941 */ /* 0x000fea0003800200 */
.L_x_8761:
        /* <DEDUP_REMOVED lines=14> */
.L_x_8764:
[----:B------:R-:W-:Y:S05]  /*ed70*/  BSYNC.RECONVERGENT B4 ;  /* 0x0000000000047941 */ /* 0x000fea0003800200 */
.L_x_8763:
[----:B------:R-:W-:Y:S02]  /*ed80*/  F2FP.BF16.F32.PACK_AB R3, RZ, R3 ;  /* 0x00000003ff03723e */ /* 0x000fe400000010ff */
[----:B------:R-:W-:Y:S02]  /*ed90*/  MOV R81, R2 ;  /* 0x0000000200517202 */ /* 0x000fe40000000f00 */
[----:B------:R-:W-:-:S07]  /*eda0*/  PRMT R124, R124, 0x5410, R3 ;  /* 0x000054107c7c7816 */ /* 0x000fce0000000003 */
.L_x_8760:
[----:B------:R-:W-:Y:S05]  /*edb0*/  BSYNC.RECONVERGENT B3 ;  /* 0x0000000000037941 */ /* 0x000fea0003800200 */
.L_x_8759:
        /* <DEDUP_REMOVED lines=15> */
.L_x_8768:
[----:B------:R-:W-:Y:S05]  /*eeb0*/  BSYNC.RECONVERGENT B4 ;  /* 0x0000000000047941 */ /* 0x000fea0003800200 */
.L_x_8767:
        /* <DEDUP_REMOVED lines=13> */
.L_x_8770:
[----:B------:R-:W-:Y:S05]  /*ef90*/  BSYNC.RECONVERGENT B4 ;  /* 0x0000000000047941 */ /* 0x000fea0003800200 */
.L_x_8769:
[----:B------:R-:W-:Y:S02]  /*efa0*/  F2FP.BF16.F32.PACK_AB R3, RZ, R3 ;  /* 0x00000003ff03723e */ /* 0x000fe400000010ff */
[----:B------:R-:W-:Y:S02]  /*efb0*/  MOV R82, R2 ;  /* 0x0000000200527202 */ /* 0x000fe40000000f00 */
[----:B------:R-:W-:-:S07]  /*efc0*/  PRMT R125, R3, 0x7610, R125 ;  /* 0x00007610037d7816 */ /* 0x000fce000000007d */
.L_x_8766:
[----:B------:R-:W-:Y:S05]  /*efd0*/  BSYNC.RECONVERGENT B3 ;  /* 0x0000000000037941 */ /* 0x000fea0003800200 */
.L_x_8765:
        /* <DEDUP_REMOVED lines=16> */
.L_x_8774:
[----:B------:R-:W-:Y:S05]  /*f0e0*/  BSYNC.RECONVERGENT B4 ;  /* 0x0000000000047941 */ /* 0x000fea0003800200 */
.L_x_8773:
        /* <DEDUP_REMOVED lines=14> */
.L_x_8776:
[----:B------:R-:W-:Y:S05]  /*f1d0*/  BSYNC.RECONVERGENT B4 ;  /* 0x0000000000047941 */ /* 0x000fea0003800200 */
.L_x_8775:
[----:B------:R-:W-:Y:S02]  /*f1e0*/  F2FP.BF16.F32.PACK_AB R3, RZ, R3 ;  /* 0x00000003ff03723e */ /* 0x000fe400000010ff */
[----:B------:R-:W-:Y:S02]  /*f1f0*/  MOV R83, R2 ;  /* 0x0000000200537202 */ /* 0x000fe40000000f00 */
[----:B------:R-:W-:-:S07]  /*f200*/  PRMT R125, R125, 0x5410, R3 ;  /* 0x000054107d7d7816 */ /* 0x000fce0000000003 */
.L_x_8772:
[----:B------:R-:W-:Y:S05]  /*f210*/  BSYNC.RECONVERGENT B3 ;  /* 0x0000000000037941 */ /* 0x000fea0003800200 */
.L_x_8771:
        /* <DEDUP_REMOVED lines=15> */
.L_x_8780:
[----:B------:R-:W-:Y:S05]  /*f310*/  BSYNC.RECONVERGENT B4 ;  /* 0x0000000000047941 */ /* 0x000fea0003800200 */
.L_x_8779:
        /* <DEDUP_REMOVED lines=13> */
.L_x_8782:
[----:B------:R-:W-:Y:S05]  /*f3f0*/  BSYNC.RECONVERGENT B4 ;  /* 0x0000000000047941 */ /* 0x000fea0003800200 */
.L_x_8781:
[----:B------:R-:W-:Y:S02]  /*f400*/  F2FP.BF16.F32.PACK_AB R3, RZ, R3 ;  /* 0x00000003ff03723e */ /* 0x000fe400000010ff */
[----:B------:R-:W-:Y:S02]  /*f410*/  MOV R84, R2 ;  /* 0x0000000200547202 */ /* 0x000fe40000000f00 */
[----:B------:R-:W-:-:S07]  /*f420*/  PRMT R126, R3, 0x7610, R126 ;  /* 0x00007610037e7816 */ /* 0x000fce000000007e */
.L_x_8778:
[----:B------:R-:W-:Y:S05]  /*f430*/  BSYNC.RECONVERGENT B3 ;  /* 0x0000000000037941 */ /* 0x000fea0003800200 */
.L_x_8777:
        /* <DEDUP_REMOVED lines=16> */
.L_x_8786:
[----:B------:R-:W-:Y:S05]  /*f540*/  BSYNC.RECONVERGENT B4 ;  /* 0x0000000000047941 */ /* 0x000fea0003800200 */
.L_x_8785:
        /* <DEDUP_REMOVED lines=14> */
.L_x_8788:
[----:B------:R-:W-:Y:S05]  /*f630*/  BSYNC.RECONVERGENT B4 ;  /* 0x0000000000047941 */ /* 0x000fea0003800200 */
.L_x_8787:
[----:B------:R-:W-:Y:S02]  /*f640*/  F2FP.BF16.F32.PACK_AB R3, RZ, R3 ;  /* 0x00000003ff03723e */ /* 0x000fe400000010ff */
[----:B------:R-:W-:Y:S02]  /*f650*/  MOV R85, R2 ;  /* 0x0000000200557202 */ /* 0x000fe40000000f00 */
[----:B------:R-:W-:-:S07]  /*f660*/  PRMT R126, R126, 0x5410, R3 ;  /* 0x000054107e7e7816 */ /* 0x000fce0000000003 */
.L_x_8784:
[----:B------:R-:W-:Y:S05]  /*f670*/  BSYNC.RECONVERGENT B3 ;  /* 0x0000000000037941 */ /* 0x000fea0003800200 */
.L_x_8783:
        /* <DEDUP_REMOVED lines=15> */
.L_x_8792:
[----:B------:R-:W-:Y:S05]  /*f770*/  BSYNC.RECONVERGENT B4 ;  /* 0x0000000000047941 */ /* 0x000fea0003800200 */
.L_x_8791:
        /* <DEDUP_REMOVED lines=13> */
.L_x_8794:
[----:B------:R-:W-:Y:S05]  /*f850*/  BSYNC.RECONVERGENT B4 ;  /* 0x0000000000047941 */ /* 0x000fea0003800200 */
.L_x_8793:
[----:B------:R-:W-:Y:S02]  /*f860*/  F2FP.BF16.F32.PACK_AB R3, RZ, R3 ;  /* 0x00000003ff03723e */ /* 0x000fe400000010ff */
[----:B------:R-:W-:Y:S02]  /*f870*/  MOV R86, R2 ;  /* 0x0000000200567202 */ /* 0x000fe40000000f00 */
[----:B------:R-:W-:-:S07]  /*f880*/  PRMT R127, R3, 0x7610, R127 ;  /* 0x00007610037f7816 */ /* 0x000fce000000007f */
.L_x_8790:
[----:B------:R-:W-:Y:S05]  /*f890*/  BSYNC.RECONVERGENT B3 ;  /* 0x0000000000037941 */ /* 0x000fea0003800200 */
.L_x_8789:
[----:B------:R-:W-:Y:S05]  /*f8a0*/  @!P1 BRA `(.L_x_8695) ;  /* 0x0000000000909947 */ /* 0x000fea0003800000 */
[----:B------:R3:W5:Y:S04]  /*f8b0*/  LDL R154, [R1] ;  /* 0x00000000019a7983 */ /* 0x0007680000100800 */
[----:B------:R3:W5:Y:S02]  /*f8c0*/  LDL R153, [R1+0x18] ;  /* 0x0000180001997983 */ /* 0x0007640000100800 */
[----:B-----5:R-:W-:Y:S01]  /*f8d0*/  ISETP.GE.U32.AND P2, PT, R168, RZ, PT ;  /* 0x000000ffa800720c */ /* 0x020fe20003f46070 */
[----:B------:R-:W-:Y:S01]  /*f8e0*/  BSSY.RECONVERGENT B3, `(.L_x_8795) ;  /* 0x000000e000037945 */ /* 0x000fe20003800200 */
[----:B012---:R-:W-:Y:S02]  /*f8f0*/  HFMA2 R2, -RZ, RZ, 0, 0 ;  /* 0x00000000ff027431 */ /* 0x007fe400000001ff */
[----:B------:R-:W-:-:S13]  /*f900*/  ISETP.GE.U32.AND.EX P2, PT, R169, 0x1000000, PT, P2 ;  /* 0x01000000a900780c */ /* 0x000fda0003f46120 */
[----:B---3--:R-:W-:Y:S05]  /*f910*/  @!P2 BRA `(.L_x_8796) ;  /* 0x000000000028a947 */ /* 0x008fea0003800000 */
        /* <DEDUP_REMOVED lines=10> */
.L_x_8796:
[----:B------:R-:W-:Y:S05]  /*f9c0*/  BSYNC.RECONVERGENT B3 ;  /* 0x0000000000037941 */ /* 0x000fea0003800200 */
.L_x_8795:
        /* <DEDUP_REMOVED lines=14> */
.L_x_8798:
[----:B------:R-:W-:Y:S05]  /*fab0*/  BSYNC.RECONVERGENT B3 ;  /* 0x0000000000037941 */ /* 0x000fea0003800200 */
.L_x_8797:
[----:B------:R-:W-:Y:S02]  /*fac0*/  F2FP.BF16.F32.PACK_AB R3, RZ, R3 ;  /* 0x00000003ff03723e */ /* 0x000fe400000010ff */
[----:B------:R-:W-:Y:S02]  /*fad0*/  MOV R87, R2 ;  /* 0x0000000200577202 */ /* 0x000fe40000000f00 */
[----:B------:R-:W-:-:S07]  /*fae0*/  PRMT R127, R127, 0x5410, R3 ;  /* 0x000054107f7f7816 */ /* 0x000fce0000000003 */
.L_x_8695:
[----:B------:R-:W-:Y:S05]  /*faf0*/  BSYNC.RECONVERGENT B1 ;  /* 0x0000000000017941 */ /* 0x000fea0003800200 */
.L_x_8678:
[----:B012---:R-:W0:Y:S02]  /*fb00*/  @P3 LDC.64 R2, c[0x0][0x478] ;  /* 0x00011e00ff023b82 */ /* 0x007e240000000a00 */
        /* <DEDUP_REMOVED lines=8> */
.L_x_8675:
[----:B------:R-:W-:Y:S05]  /*fb90*/  BSYNC.RECONVERGENT B2 ;  /* 0x0000000000027941 */ /* 0x000fea0003800200 */
.L_x_8674:
[----:B------:R-:W-:Y:S04]  /*fba0*/  BSSY.RECONVERGENT B2, `(.L_x_8799) ;  /* 0x00003c0000027945 */ /* 0x000fe80003800200 */
[----:B------:R-:W-:Y:S05]  /*fbb0*/  @!P5 BRA `(.L_x_8800) ;  /* 0x0000003800f8d947 */ /* 0x000fea0003800000 */
[----:B------:R-:W-:Y:S04]  /*fbc0*/  BSSY.RECONVERGENT B1, `(.L_x_8801) ;  /* 0x0000005000017945 */ /* 0x000fe80003800200 */
[----:B------:R-:W-:Y:S05]  /*fbd0*/  @!P1 BRA `(.L_x_8802) ;  /* 0x00000000000c9947 */ /* 0x000fea0003800000 */
[----:B012---:R-:W0:Y:S02]  /*fbe0*/  LDC.64 R2, c[0x0][0x390] ;  /* 0x0000e400ff027b82 */ /* 0x007e240000000a00 */
[----:B0-----:R-:W-:-:S05]  /*fbf0*/  IMAD.WIDE.U32 R2, R148, 0x10, R2 ;  /* 0x0000001094027825 */ /* 0x001fca00078e0002 */
[----:B------:R3:W5:Y:S02]  /*fc00*/  LDG.E.128 R144, desc[UR6][R2.64] ;  /* 0x0000000602907981 */ /* 0x000764000c1e1d00 */
.L_x_8802:
[----:B------:R-:W-:Y:S05]  /*fc10*/  BSYNC.RECONVERGENT B1 ;  /* 0x0000000000017941 */ /* 0x000fea0003800200 */
.L_x_8801:
        /* <DEDUP_REMOVED lines=8> */
[----:B0123--:R-:W-:Y:S01]  /*fca0*/  @P0 FFMA.FTZ R2, R161, R150, R151 ;  /* 0x00000096a1020223 */ /* 0x00ffe20000010097 */
        /* <DEDUP_REMOVED lines=21> */
.L_x_8807:
[----:B------:R-:W-:Y:S05]  /*fe00*/  BSYNC.RECONVERGENT B3 ;  /* 0x0000000000037941 */ /* 0x000fea0003800200 */
.L_x_8806:
        /* <DEDUP_REMOVED lines=24> */
.L_x_8809:
[----:B------:R-:W-:Y:S05]  /*ff90*/  BSYNC.RECONVERGENT B3 ;  /* 0x0000000000037941 */ /* 0x000fea0003800200 */
.L_x_8808:
        /* <DEDUP_REMOVED lines=22> */
.L_x_8811:
[----:B------:R-:W-:Y:S05]  /*10100*/  BSYNC.RECONVERGENT B3 ;  /* 0x0000000000037941 */ /* 0x000fea0003800200 */
.L_x_8810:
        /* <DEDUP_REMOVED lines=24> */
.L_x_8813:
[----:B------:R-:W-:Y:S05]  /*10290*/  BSYNC.RECONVERGENT B3 ;  /* 0x0000000000037941 */ /* 0x000fea0003800200 */
.L_x_8812:
        /* <DEDUP_REMOVED lines=22> */
.L_x_8815:
[----:B------:R-:W-:Y:S05]  /*10400*/  BSYNC.RECONVERGENT B3 ;  /* 0x0000000000037941 */ /* 0x000fea0003800200 */
.L_x_8814:
        /* <DEDUP_REMOVED lines=24> */
.L_x_8817:
[----:B------:R-:W-:Y:S05]  /*10590*/  BSYNC.RECONVERGENT B3 ;  /* 0x0000000000037941 */ /* 0x000fea0003800200 */
.L_x_8816:
        /* <DEDUP_REMOVED lines=22> */
.L_x_8819:
[----:B------:R-:W-:Y:S05]  /*10700*/  BSYNC.RECONVERGENT B3 ;  /* 0x0000000000037941 */ /* 0x000fea0003800200 */
.L_x_8818:
[----:B------:R-:W2:Y:S01]  /*10710*/  LDL R2, [R1+0x14] ;  /* 0x0000140001027983 */ /* 0x000ea20000100800 */
[----:B------:R-:W-:-:S04]  /*10720*/  @P0 FFMA.FTZ R3, R252, R150, R151 ;  /* 0x00000096fc030223 */ /* 0x000fc80000010097 */
[----:B--2---:R-:W-:Y:S01]  /*10730*/  @P0 FADD.FTZ R3, R2, -R3 ;  /* 0x8000000302030221 */ /* 0x004fe20000010000 */
        /* <DEDUP_REMOVED lines=20> */
.L_x_8805:
[----:B------:R-:W-:Y:S04]  /*10880*/  BSSY.RECONVERGENT B3, `(.L_x_8821) ;  /* 0x0000012000037945 */ /* 0x000fe80003800200 */
[----:B------:R-:W-:Y:S05]  /*10890*/  @!P1 BRA `(.L_x_8822) ;  /* 0x0000000000409947 */ /* 0x000fea0003800000 */
[----:B0123--:R-:W-:Y:S01]  /*108a0*/  @P0 FFMA.FTZ R2, R161, R150, R151 ;  /* 0x00000096a1020223 */ /* 0x00ffe20000010097 */
        /* <DEDUP_REMOVED lines=15> */
.L_x_8822:
[----:B------:R-:W-:Y:S05]  /*109a0*/  BSYNC.RECONVERGENT B3 ;  /* 0x0000000000037941 */ /* 0x000fea0003800200 */
.L_x_8821:
[----:B------:R-:W-:Y:S04]  /*109b0*/  BSSY.RECONVERGENT B3, `(.L_x_8823) ;  /* 0x0000014000037945 */ /* 0x000fe80003800200 */
[----:B------:R-:W-:Y:S05]  /*109c0*/  @!P1 BRA `(.L_x_8824) ;  /* 0x0000000000489947 */ /* 0x000fea0003800000 */
[----:B------:R-:W4:Y:S01]  /*109d0*/  LDL R153, [R1+0x34] ;  /* 0x0000340001997983 */ /* 0x000f220000100800 */
[----:B0123--:R-:W-:Y:S01]  /*109e0*/  @P0 FFMA.FTZ R2, R13, R150, R151 ;  /* 0x000000960d020223 */ /* 0x00ffe20000010097 */
        /* <DEDUP_REMOVED lines=12> */
[----:B----4-:R-:W-:-:S05]  /*10ab0*/  @P2 SHF.L.U32 R152, R153, 0x10, RZ ;  /* 0x0000001099982819 */ /* 0x010fca00000006ff */
[----:B------:R-:W-:-:S05]  /*10ac0*/  @P2 FMUL.FTZ R3, R152, R2 ;  /* 0x0000000298032220 */ /* 0x000fca0000410000 */
[----:B------:R-:W-:-:S04]  /*10ad0*/  F2FP.BF16.F32.PACK_AB R3, RZ, R3 ;  /* 0x00000003ff03723e */ /* 0x000fc800000010ff */
[----:B------:R-:W-:-:S07]  /*10ae0*/  PRMT R124, R124, 0x5410, R3 ;  /* 0x000054107c7c7816 */ /* 0x000fce0000000003 */
.L_x_8824:
[----:B------:R-:W-:Y:S05]  /*10af0*/  BSYNC.RECONVERGENT B3 ;  /* 0x0000000000037941 */ /* 0x000fea0003800200 */
.L_x_8823:
        /* <DEDUP_REMOVED lines=18> */
.L_x_8826:
[----:B------:R-:W-:Y:S05]  /*10c20*/  BSYNC.RECONVERGENT B3 ;  /* 0x0000000000037941 */ /* 0x000fea0003800200 */
.L_x_8825:
        /* <DEDUP_REMOVED lines=20> */
.L_x_8828:
[----:B------:R-:W-:Y:S05]  /*10d70*/  BSYNC.RECONVERGENT B3 ;  /* 0x0000000000037941 */ /* 0x000fea0003800200 */
.L_x_8827:
        /* <DEDUP_REMOVED lines=18> */
.L_x_8830:
[----:B------:R-:W-:Y:S05]  /*10ea0*/  BSYNC.RECONVERGENT B3 ;  /* 0x0000000000037941 */ /* 0x000fea0003800200 */
.L_x_8829:
        /* <DEDUP_REMOVED lines=20> */
.L_x_8832:
[----:B------:R-:W-:Y:S05]  /*10ff0*/  BSYNC.RECONVERGENT B3 ;  /* 0x0000000000037941 */ /* 0x000fea0003800200 */
.L_x_8831:
        /* <DEDUP_REMOVED lines=18> */
.L_x_8834:
[----:B------:R-:W-:Y:S05]  /*11120*/  BSYNC.RECONVERGENT B3 ;  /* 0x0000000000037941 */ /* 0x000fea0003800200 */
.L_x_8833:
[----:B------:R-:W-:Y:S05]  /*11130*/  @!P1 BRA `(.L_x_8820) ;  /* 0x0000002400709947 */ /* 0x000fea0003800000 */
[----:B0123--:R-:W2:Y:S04]  /*11140*/  LDL R3, [R1+0x14] ;  /* 0x0000140001037983 */ /* 0x00fea80000100800 */
[----:B------:R-:W3:Y:S01]  /*11150*/  LDL R153, [R1+0x150] ;  /* 0x0001500001997983 */ /* 0x000ee20000100800 */
[----:B-----5:R-:W-:Y:S01]  /*11160*/  ISETP.GE.U32.AND P2, PT, R170, RZ, PT ;  /* 0x000000ffaa00720c */ /* 0x020fe20003f46070 */
[----:B------:R-:W-:Y:S01]  /*11170*/  @P0 FFMA.FTZ R2, R252, R150, R151 ;  /* 0x00000096fc020223 */ /* 0x000fe20000010097 */
[----:B------:R-:W-:Y:S02]  /*11180*/  HFMA2 R152, -RZ, RZ, 0, 0 ;  /* 0x00000000ff987431 */ /* 0x000fe400000001ff */
[----:B------:R-:W-:Y:S01]  /*11190*/  ISETP.GE.U32.AND.EX P2, PT, R171, 0x1000000, PT, P2 ;  /* 0x01000000ab00780c */ /* 0x000fe20003f46120 */
[----:B--2---:R-:W-:Y:S01]  /*111a0*/  @P0 FADD.FTZ R2, R3, -R2 ;  /* 0x8000000203020221 */ /* 0x004fe20000010000 */
[----:B------:R-:W-:-:S03]  /*111b0*/  MOV R3, R135 ;  /* 0x0000008700037202 */ /* 0x000fc60000000f00 */
[----:B------:R-:W-:-:S04]  /*111c0*/  @P0 FFMA.FTZ R3, R4, R2, R135 ;  /* 0x0000000204030223 */ /* 0x000fc80000010087 */
[----:B------:R-:W-:-:S04]  /*111d0*/  FMUL.FTZ R2, R3, UR13 ;  /* 0x0000000d03027c20 */ /* 0x000fc80008410000 */
[----:B------:R-:W-:Y:S01]  /*111e0*/  @P2 PRMT R3, R147, 0x7632, R3 ;  /* 0x0000763293032816 */ /* 0x000fe20000000003 */
[----:B------:R-:W-:-:S03]  /*111f0*/  FMUL.FTZ R2, R2, UR12 ;  /* 0x0000000c02027c20 */ /* 0x000fc60008410000 */
[----:B------:R-:W-:-:S05]  /*11200*/  @P2 SHF.L.U32 R3, R3, 0x10, RZ ;  /* 0x0000001003032819 */ /* 0x000fca00000006ff */
        /* <DEDUP_REMOVED lines=8> */
.L_x_8804:
        /* <DEDUP_REMOVED lines=19> */
.L_x_8839:
[----:B------:R-:W-:Y:S05]  /*113c0*/  BSYNC.RECONVERGENT B4 ;  /* 0x0000000000047941 */ /* 0x000fea0003800200 */
.L_x_8838:
        /* <DEDUP_REMOVED lines=13> */
.L_x_8841:
[----:B------:R-:W-:Y:S05]  /*114a0*/  BSYNC.RECONVERGENT B4 ;  /* 0x0000000000047941 */ /* 0x000fea0003800200 */
.L_x_8840:
[----:B------:R-:W-:Y:S02]  /*114b0*/  F2FP.BF16.F32.PACK_AB R3, RZ, R3 ;  /* 0x00000003ff03723e */ /* 0x000fe400000010ff */
[----:B------:R-:W-:Y:S02]  /*114c0*/  MOV R88, R2 ;  /* 0x0000000200587202 */ /* 0x000fe40000000f00 */
[----:B------:R-:W-:-:S07]  /*114d0*/  PRMT R124, R3, 0x7610, R124 ;  /* 0x00007610037c7816 */ /* 0x000fce000000007c */
.L_x_8837:
[----:B------:R-:W-:Y:S05]  /*114e0*/  BSYNC.RECONVERGENT B3 ;  /* 0x0000000000037941 */ /* 0x000fea0003800200 */
.L_x_8836:
        /* <DEDUP_REMOVED lines=16> */
.L_x_8845:
[----:B------:R-:W-:Y:S05]  /*115f0*/  BSYNC.RECONVERGENT B4 ;  /* 0x0000000000047941 */ /* 0x000fea0003800200 */
.L_x_8844:
        /* <DEDUP_REMOVED lines=14> */
.L_x_8847:
[----:B------:R-:W-:Y:S05]  /*116e0*/  BSYNC.RECONVERGENT B4 ;  /* 0x0000000000047941 */ /* 0x000fea0003800200 */
.L_x_8846:
[----:B------:R-:W-:Y:S02]  /*116f0*/  F2FP.BF16.F32.PACK_AB R3, RZ, R3 ;  /* 0x00000003ff03723e */ /* 0x000fe400000010ff */
[----:B------:R-:W-:Y:S02]  /*11700*/  MOV R89, R2 ;  /* 0x0000000200597202 */ /* 0x000fe40000000f00 */
[----:B------:R-:W-:-:S07]  /*11710*/  PRMT R124, R124, 0x5410, R3 ;  /* 0x000054107c7c7816 */ /* 0x000fce0000000003 */
.L_x_8843:
[----:B------:R-:W-:Y:S05]  /*11720*/  BSYNC.RECONVERGENT B3 ;  /* 0x0000000000037941 */ /* 0x000fea0003800200 */
.L_x_8842:
        /* <DEDUP_REMOVED lines=15> */
.L_x_8851:
[----:B------:R-:W-:Y:S05]  /*11820*/  BSYNC.RECONVERGENT B4 ;  /* 0x0000000000047941 */ /* 0x000fea0003800200 */
.L_x_8850:
        /* <DEDUP_REMOVED lines=13> */
.L_x_8853:
[----:B------:R-:W-:Y:S05]  /*11900*/  BSYNC.RECONVERGENT B4 ;  /* 0x0000000000047941 */ /* 0x000fea0003800200 */
.L_x_8852:
[----:B------:R-:W-:Y:S02]  /*11910*/  F2FP.BF16.F32.PACK_AB R3, RZ, R3 ;  /* 0x00000003ff03723e */ /* 0x000fe400000010ff */
[----:B------:R-:W-:Y:S02]  /*11920*/  MOV R90, R2 ;  /* 0x00000002005a7202 */ /* 0x000fe40000000f00 */
[----:B------:R-:W-:-:S07]  /*11930*/  PRMT R125, R3, 0x7610, R125 ;  /* 0x00007610037d7816 */ /* 0x000fce000000007d */
.L_x_8849:
[----:B------:R-:W-:Y:S05]  /*11940*/  BSYNC.RECONVERGENT B3 ;  /* 0x0000000000037941 */ /* 0x000fea0003800200 */
.L_x_8848:
        /* <DEDUP_REMOVED lines=16> */
.L_x_8857:
[----:B------:R-:W-:Y:S05]  /*11a50*/  BSYNC.RECONVERGENT B4 ;  /* 0x0000000000047941 */ /* 0x000fea0003800200 */
.L_x_8856:
        /* <DEDUP_REMOVED lines=14> */
.L_x_8859:
[----:B------:R-:W-:Y:S05]  /*11b40*/  BSYNC.RECONVERGENT B4 ;  /* 0x0000000000047941 */ /* 0x000fea0003800200 */
.L_x_8858:
[----:B------:R-:W-:Y:S02]  /*11b50*/  F2FP.BF16.F32.PACK_AB R3, RZ, R3 ;  /* 0x00000003ff03723e */ /* 0x000fe400000010ff */
[----:B------:R-:W-:Y:S02]  /*11b60*/  MOV R91, R2 ;  /* 0x00000002005b7202 */ /* 0x000fe40000000f00 */
[----:B------:R-:W-:-:S07]  /*11b70*/  PRMT R125, R125, 0x5410, R3 ;  /* 0x000054107d7d7816 */ /* 0x000fce0000000003 */
.L_x_8855:
[----:B------:R-:W-:Y:S05]  /*11b80*/  BSYNC.RECONVERGENT B3 ;  /* 0x0000000000037941 */ /* 0x000fea0003800200 */
.L_x_8854:
        /* <DEDUP_REMOVED lines=15> */
.L_x_8863:
[----:B------:R-:W-:Y:S05]  /*11c80*/  BSYNC.RECONVERGENT B4 ;  /* 0x0000000000047941 */ /* 0x000fea0003800200 */
.L_x_8862:
        /* <DEDUP_REMOVED lines=13> */
.L_x_8865:
[----:B------:R-:W-:Y:S05]  /*11d60*/  BSYNC.RECONVERGENT B4 ;  /* 0x0000000000047941 */ /* 0x000fea0003800200 */
.L_x_8864:
[----:B------:R-:W-:Y:S02]  /*11d70*/  F2FP.BF16.F32.PACK_AB R3, RZ, R3 ;  /* 0x00000003ff03723e */ /* 0x000fe400000010ff */
[----:B------:R-:W-:Y:S02]  /*11d80*/  MOV R92, R2 ;  /* 0x00000002005c7202 */ /* 0x000fe40000000f00 */
[----:B------:R-:W-:-:S07]  /*11d90*/  PRMT R126, R3, 0x7610, R126 ;  /* 0x00007610037e7816 */ /* 0x000fce000000007e */
.L_x_8861:
[----:B------:R-:W-:Y:S05]  /*11da0*/  BSYNC.RECONVERGENT B3 ;  /* 0x0000000000037941 */ /* 0x000fea0003800200 */
.L_x_8860:
        /* <DEDUP_REMOVED lines=16> */
.L_x_8869:
[----:B------:R-:W-:Y:S05]  /*11eb0*/  BSYNC.RECONVERGENT B4 ;  /* 0x0000000000047941 */ /* 0x000fea0003800200 */
.L_x_8868:
        /* <DEDUP_REMOVED lines=14> */
.L_x_8871:
[----:B------:R-:W-:Y:S05]  /*11fa0*/  BSYNC.RECONVERGENT B4 ;  /* 0x0000000000047941 */ /* 0x000fea0003800200 */
.L_x_8870:
[----:B------:R-:W-:Y:S02]  /*11fb0*/  F2FP.BF16.F32.PACK_AB R3, RZ, R3 ;  /* 0x00000003ff03723e */ /* 0x000fe400000010ff */
[----:B------:R-:W-:Y:S02]  /*11fc0*/  MOV R93, R2 ;  /* 0x00000002005d7202 */ /* 0x000fe40000000f00 */
[----:B------:R-:W-:-:S07]  /*11fd0*/  PRMT R126, R126, 0x5410, R3 ;  /* 0x000054107e7e7816 */ /* 0x000fce0000000003 */
.L_x_8867:
[----:B------:R-:W-:Y:S05]  /*11fe0*/  BSYNC.RECONVERGENT B3 ;  /* 0x0000000000037941 */ /* 0x000fea0003800200 */
.L_x_8866:
        /* <DEDUP_REMOVED lines=15> */
.L_x_8875:
[----:B------:R-:W-:Y:S05]  /*120e0*/  BSYNC.RECONVERGENT B4 ;  /* 0x0000000000047941 */ /* 0x000fea0003800200 */
.L_x_8874:
        /* <DEDUP_REMOVED lines=13> */
.L_x_8877:
[----:B------:R-:W-:Y:S05]  /*121c0*/  BSYNC.RECONVERGENT B4 ;  /* 0x0000000000047941 */ /* 0x000fea0003800200 */
.L_x_8876:
[----:B------:R-:W-:Y:S02]  /*121d0*/  F2FP.BF16.F32.PACK_AB R3, RZ, R3 ;  /* 0x00000003ff03723e */ /* 0x000fe400000010ff */
[----:B------:R-:W-:Y:S02]  /*121e0*/  MOV R94, R2 ;  /* 0x00000002005e7202 */ /* 0x000fe40000000f00 */
[----:B------:R-:W-:-:S07]  /*121f0*/  PRMT R127, R3, 0x7610, R127 ;  /* 0x00007610037f7816 */ /* 0x000fce000000007f */
.L_x_8873:
[----:B------:R-:W-:Y:S05]  /*12200*/  BSYNC.RECONVERGENT B3 ;  /* 0x0000000000037941 */ /* 0x000fea0003800200 */
.L_x_8872:
        /* <DEDUP_REMOVED lines=16> */
[----:B------:R-:W-:Y:S01]  /*12310*/  ISETP.GT.AND P2, PT, R5, RZ, PT ;  /* 0x000000ff0500720c */ /* 0x000fe20003f44270 */
[----:B------:R-:W-:Y:S01]  /*12320*/  FADD.FTZ R3, R175, -R3 ;  /* 0x80000003af037221 */ /* 0x000fe20000010000 */
        /* <DEDUP_REMOVED lines=37> */
.L_x_8835:
        /* <DEDUP_REMOVED lines=15> */
.L_x_8881:
[----:B------:R-:W-:Y:S05]  /*12670*/  BSYNC.RECONVERGENT B4 ;  /* 0x0000000000047941 */ /* 0x000fea0003800200 */
.L_x_8880:
        /* <DEDUP_REMOVED lines=13> */
.L_x_8883:
[----:B------:R-:W-:Y:S05]  /*12750*/  BSYNC.RECONVERGENT B4 ;  /* 0x0000000000047941 */ /* 0x000fea0003800200 */
.L_x_8882:
[----:B------:R-:W-:Y:S02]  /*12760*/  F2FP.BF16.F32.PACK_AB R3, RZ, R3 ;  /* 0x00000003ff03723e */ /* 0x000fe400000010ff */
[----:B------:R-:W-:Y:S02]  /*12770*/  MOV R88, R2 ;  /* 0x0000000200587202 */ /* 0x000fe40000000f00 */
[----:B------:R-:W-:-:S07]  /*12780*/  PRMT R124, R3, 0x7610, R124 ;  /* 0x00007610037c7816 */ /* 0x000fce000000007c */
.L_x_8879:
[----:B------:R-:W-:Y:S05]  /*12790*/  BSYNC.RECONVERGENT B3 ;  /* 0x0000000000037941 */ /* 0x000fea0003800200 */
.L_x_8878:
        /* <DEDUP_REMOVED lines=16> */
.L_x_8887:
[----:B------:R-:W-:Y:S05]  /*128a0*/  BSYNC.RECONVERGENT B4 ;  /* 0x0000000000047941 */ /* 0x000fea0003800200 */
.L_x_8886:
        /* <DEDUP_REMOVED lines=14> */
.L_x_8889:
[----:B------:R-:W-:Y:S05]  /*12990*/  BSYNC.RECONVERGENT B4 ;  /* 0x0000000000047941 */ /* 0x000fea0003800200 */
.L_x_8888:
[----:B------:R-:W-:Y:S02]  /*129a0*/  F2FP.BF16.F32.PACK_AB R3, RZ, R3 ;  /* 0x00000003ff03723e */ /* 0x000fe400000010ff */
[----:B------:R-:W-:Y:S02]  /*129b0*/  MOV R89, R2 ;  /* 0x0000000200597202 */ /* 0x000fe40000000f00 */
[----:B------:R-:W-:-:S07]  /*129c0*/  PRMT R124, R124, 0x5410, R3 ;  /* 0x000054107c7c7816 */ /* 0x000fce0000000003 */
.L_x_8885:
[----:B------:R-:W-:Y:S05]  /*129d0*/  BSYNC.RECONVERGENT B3 ;  /* 0x0000000000037941 */ /* 0x000fea0003800200 */
.L_x_8884:
        /* <DEDUP_REMOVED lines=15> */
.L_x_8893:
[----:B------:R-:W-:Y:S05]  /*12ad0*/  BSYNC.RECONVERGENT B4 ;  /* 0x0000000000047941 */ /* 0x000fea0003800200 */
.L_x_8892:
        /* <DEDUP_REMOVED lines=13> */
.L_x_8895:
[----:B------:R-:W-:Y:S05]  /*12bb0*/  BSYNC.RECONVERGENT B4 ;  /* 0x0000000000047941 */ /* 0x000fea0003800200 */
.L_x_8894:
[----:B------:R-:W-:Y:S02]  /*12bc0*/  F2FP.BF16.F32.PACK_AB R3, RZ, R3 ;  /* 0x00000003ff03723e */ /* 0x000fe400000010ff */
[----:B------:R-:W-:Y:S02]  /*12bd0*/  MOV R90, R2 ;  /* 0x00000002005a7202 */ /* 0x000fe40000000f00 */
[----:B------:R-:W-:-:S07]  /*12be0*/  PRMT R125, R3, 0x7610, R125 ;  /* 0x00007610037d7816 */ /* 0x000fce000000007d */
.L_x_8891:
[----:B------:R-:W-:Y:S05]  /*12bf0*/  BSYNC.RECONVERGENT B3 ;  /* 0x0000000000037941 */ /* 0x000fea0003800200 */
.L_x_8890:
        /* <DEDUP_REMOVED lines=16> */
.L_x_8899:
[----:B------:R-:W-:Y:S05]  /*12d00*/  BSYNC.RECONVERGENT B4 ;  /* 0x0000000000047941 */ /* 0x000fea0003800200 */
.L_x_8898:
        /* <DEDUP_REMOVED lines=14> */
.L_x_8901:
[----:B------:R-:W-:Y:S05]  /*12df0*/  BSYNC.RECONVERGENT B4 ;  /* 0x0000000000047941 */ /* 0x000fea0003800200 */
.L_x_8900:
[----:B------:R-:W-:Y:S02]  /*12e00*/  F2FP.BF16.F32.PACK_AB R3, RZ, R3 ;  /* 0x00000003ff03723e */ /* 0x000fe400000010ff */
[----:B------:R-:W-:Y:S02]  /*12e10*/  MOV R91, R2 ;  /* 0x00000002005b7202 */ /* 0x000fe40000000f00 */
[----:B------:R-:W-:-:S07]  /*12e20*/  PRMT R125, R125, 0x5410, R3 ;  /* 0x000054107d7d7816 */ /* 0x000fce0000000003 */
.L_x_8897:
[----:B------:R-:W-:Y:S05]  /*12e30*/  BSYNC.RECONVERGENT B3 ;  /* 0x0000000000037941 */ /* 0x000fea0003800200 */
.L_x_8896:
        /* <DEDUP_REMOVED lines=15> */
.L_x_8905:
[----:B------:R-:W-:Y:S05]  /*12f30*/  BSYNC.RECONVERGENT B4 ;  /* 0x0000000000047941 */ /* 0x000fea0003800200 */
.L_x_8904:
        /* <DEDUP_REMOVED lines=13> */
.L_x_8907:
[----:B------:R-:W-:Y:S05]  /*13010*/  BSYNC.RECONVERGENT B4 ;  /* 0x0000000000047941 */ /* 0x000fea0003800200 */
.L_x_8906:
[----:B------:R-:W-:Y:S02]  /*13020*/  F2FP.BF16.F32.PACK_AB R3, RZ, R3 ;  /* 0x00000003ff03723e */ /* 0x000fe400000010ff */
[----:B------:R-:W-:Y:S02]  /*13030*/  MOV R92, R2 ;  /* 0x00000002005c7202 */ /* 0x000fe40000000f00 */
[----:B------:R-:W-:-:S07]  /*13040*/  PRMT R126, R3, 0x7610, R126 ;  /* 0x00007610037e7816 */ /* 0x000fce000000007e */
.L_x_8903:
[----:B------:R-:W-:Y:S05]  /*13050*/  BSYNC.RECONVERGENT B3 ;  /* 0x0000000000037941 */ /* 0x000fea0003800200 */
.L_x_8902:
        /* <DEDUP_REMOVED lines=16> */
.L_x_8911:
[----:B------:R-:W-:Y:S05]  /*13160*/  BSYNC.RECONVERGENT B4 ;  /* 0x0000000000047941 */ /* 0x000fea0003800200 */
.L_x_8910:
        /* <DEDUP_REMOVED lines=14> */
.L_x_8913:
[----:B------:R-:W-:Y:S05]  /*13250*/  BSYNC.RECONVERGENT B4 ;  /* 0x0000000000047941 */ /* 0x000fea0003800200 */
.L_x_8912:
[----:B------:R-:W-:Y:S02]  /*13260*/  F2FP.BF16.F32.PACK_AB R3, RZ, R3 ;  /* 0x00000003ff03723e */ /* 0x000fe400000010ff */
[----:B------:R-:W-:Y:S02]  /*13270*/  MOV R93, R2 ;  /* 0x00000002005d7202 */ /* 0x000fe40000000f00 */
[----:B------:R-:W-:-:S07]  /*13280*/  PRMT R126, R126, 0x5410, R3 ;  /* 0x000054107e7e7816 */ /* 0x000fce0000000003 */
.L_x_8909:
[----:B------:R-:W-:Y:S05]  /*13290*/  BSYNC.RECONVERGENT B3 ;  /* 0x0000000000037941 */ /* 0x000fea0003800200 */
.L_x_8908:
        /* <DEDUP_REMOVED lines=15> */
.L_x_8917:
[----:B------:R-:W-:Y:S05]  /*13390*/  BSYNC.RECONVERGENT B4 ;  /* 0x0000000000047941 */ /* 0x000fea0003800200 */
.L_x_8916:
        /* <DEDUP_REMOVED lines=13> */
.L_x_8919:
[----:B------:R-:W-:Y:S05]  /*13470*/  BSYNC.RECONVERGENT B4 ;  /* 0x0000000000047941 */ /* 0x000fea0003800200 */
.L_x_8918:
[----:B------:R-:W-:Y:S02]  /*13480*/  F2FP.BF16.F32.PACK_AB R3, RZ, R3 ;  /* 0x00000003ff03723e */ /* 0x000fe400000010ff */
[----:B------:R-:W-:Y:S02]  /*13490*/  MOV R94, R2 ;  /* 0x00000002005e7202 */ /* 0x000fe40000000f00 */
[----:B------:R-:W-:-:S07]  /*134a0*/  PRMT R127, R3, 0x7610, R127 ;  /* 0x00007610037f7816 */ /* 0x000fce000000007f */
.L_x_8915:
[----:B------:R-:W-:Y:S05]  /*134b0*/  BSYNC.RECONVERGENT B3 ;  /* 0x0000000000037941 */ /* 0x000fea0003800200 */
.L_x_8914:
[----:B------:R-:W-:Y:S05]  /*134c0*/  @!P1 BRA `(.L_x_8820) ;  /* 0x00000000008c9947 */ /* 0x000fea0003800000 */
[----:B------:R4:W5:Y:S02]  /*134d0*/  LDL R153, [R1+0x14] ;  /* 0x0000140001997983 */ /* 0x0009640000100800 */
[----:B-----5:R-:W-:Y:S01]  /*134e0*/  ISETP.GE.U32.AND P2, PT, R170, RZ, PT ;  /* 0x000000ffaa00720c */ /* 0x020fe20003f46070 */
[----:B------:R-:W-:Y:S01]  /*134f0*/  BSSY.RECONVERGENT B3, `(.L_x_8920) ;  /* 0x000000e000037945 */ /* 0x000fe20003800200 */
[----:B0123--:R-:W-:Y:S02]  /*13500*/  HFMA2 R2, -RZ, RZ, 0, 0 ;  /* 0x00000000ff027431 */ /* 0x00ffe400000001ff */
[----:B------:R-:W-:-:S13]  /*13510*/  ISETP.GE.U32.AND.EX P2, PT, R171, 0x1000000, PT, P2 ;  /* 0x01000000ab00780c */ /* 0x000fda0003f46120 */
[----:B----4-:R-:W-:Y:S05]  /*13520*/  @!P2 BRA `(.L_x_8921) ;  /* 0x000000000028a947 */ /* 0x010fea0003800000 */
        /* <DEDUP_REMOVED lines=10> */
.L_x_8921:
[----:B------:R-:W-:Y:S05]  /*135d0*/  BSYNC.RECONVERGENT B3 ;  /* 0x0000000000037941 */ /* 0x000fea0003800200 */
.L_x_8920:
        /* <DEDUP_REMOVED lines=14> */
.L_x_8923:
[----:B------:R-:W-:Y:S05]  /*136c0*/  BSYNC.RECONVERGENT B3 ;  /* 0x0000000000037941 */ /* 0x000fea0003800200 */
.L_x_8922:
[----:B------:R-:W-:Y:S02]  /*136d0*/  F2FP.BF16.F32.PACK_AB R3, RZ, R3 ;  /* 0x00000003ff03723e */ /* 0x000fe400000010ff */
[----:B------:R-:W-:Y:S02]  /*136e0*/  MOV R95, R2 ;  /* 0x00000002005f7202 */ /* 0x000fe40000000f00 */
[----:B------:R-:W-:-:S07]  /*136f0*/  PRMT R127, R127, 0x5410, R3 ;  /* 0x000054107f7f7816 */ /* 0x000fce0000000003 */
.L_x_8820:
[----:B------:R-:W-:Y:S05]  /*13700*/  BSYNC.RECONVERGENT B1 ;  /* 0x0000000000017941 */ /* 0x000fea0003800200 */
.L_x_8803:
[----:B0123--:R-:W0:Y:S02]  /*13710*/  @P3 LDC.64 R2, c[0x0][0x478] ;  /* 0x00011e00ff023b82 */ /* 0x00fe240000000a00 */
        /* <DEDUP_REMOVED lines=8> */
.L_x_8800:
[----:B------:R-:W-:Y:S05]  /*137a0*/  BSYNC.RECONVERGENT B2 ;  /* 0x0000000000027941 */ /* 0x000fea0003800200 */
.L_x_8799:
[----:B0123--:R-:W2:Y:S01]  /*137b0*/  LDL.LU R2, [R1+0x30] ;  /* 0x0000300001027983 */ /* 0x00fea20000300800 */
[----:B------:R-:W-:Y:S01]  /*137c0*/  BSSY.RECONVERGENT B2, `(.L_x_8924) ;  /* 0x00003b8000027945 */ /* 0x000fe20003800200 */
[----:B--2---:R-:W-:-:S13]  /*137d0*/  ISETP.NE.AND P2, PT, R2, RZ, PT ;  /* 0x000000ff0200720c */ /* 0x004fda0003f45270 */
[----:B------:R-:W-:Y:S05]  /*137e0*/  @!P2 BRA `(.L_x_8925) ;  /* 0x0000003800d4a947 */ /* 0x000fea0003800000 */
[----:B------:R-:W-:Y:S04]  /*137f0*/  BSSY.RECONVERGENT B1, `(.L_x_8926) ;  /* 0x0000005000017945 */ /* 0x000fe80003800200 */
[----:B------:R-:W-:Y:S05]  /*13800*/  @!P1 BRA `(.L_x_8927) ;  /* 0x00000000000c9947 */ /* 0x000fea0003800000 */
[----:B------:R-:W0:Y:S02]  /*13810*/  LDC.64 R2, c[0x0][0x390] ;  /* 0x0000e400ff027b82 */ /* 0x000e240000000a00 */
[----:B0-----:R-:W-:-:S05]  /*13820*/  IMAD.WIDE.U32 R2, R148, 0x10, R2 ;  /* 0x0000001094027825 */ /* 0x001fca00078e0002 */
[----:B------:R0:W5:Y:S02]  /*13830*/  LDG.E.128 R144, desc[UR6][R2.64] ;  /* 0x0000000602907981 */ /* 0x000164000c1e1d00 */
.L_x_8927:
[----:B------:R-:W-:Y:S05]  /*13840*/  BSYNC.RECONVERGENT B1 ;  /* 0x0000000000017941 */ /* 0x000fea0003800200 */
.L_x_8926:
        /* <DEDUP_REMOVED lines=30> */
.L_x_8932:
[----:B------:R-:W-:Y:S05]  /*13a30*/  BSYNC.RECONVERGENT B3 ;  /* 0x0000000000037941 */ /* 0x000fea0003800200 */
.L_x_8931:
[----:B------:R-:W-:Y:S01]  /*13a40*/  @P0 FFMA.FTZ R2, R185, R150, R151 ;  /* 0x00000096b9020223 */ /* 0x000fe20000010097 */
[----:B------:R-:W-:Y:S01]  /*13a50*/  BSSY.RECONVERGENT B3, `(.L_x_8933) ;  /* 0x0000017000037945 */ /* 0x000fe20003800200 */
[----:B------:R-:W-:Y:S02]  /*13a60*/  MOV R60, R137 ;  /* 0x00000089003c7202 */ /* 0x000fe40000000f00 */
[----:B------:R-:W-:-:S04]  /*13a70*/  @P0 FADD.FTZ R2, R184, -R2 ;  /* 0x80000002b8020221 */ /* 0x000fc80000010000 */
[----:B------:R-:W-:Y:S01]  /*13a80*/  @P0 FFMA.FTZ R60, R4, R2, R137 ;  /* 0x00000002043c0223 */ /* 0x000fe20000010089 */
[----:B------:R-:W-:Y:S06]  /*13a90*/  @!P1 BRA `(.L_x_8934) ;  /* 0x0000000000489947 */ /* 0x000fec0003800000 */
        /* <DEDUP_REMOVED lines=10> */
[----:B------:R-:W-:Y:S01]  /*13b40*/  MOV R61, RZ ;  /* 0x000000ff003d7202 */ /* 0x000fe20000000f00 */
[----:B0-----:R-:W-:-:S04]  /*13b50*/  @P3 FMUL.FTZ R3, R60, R3 ;  /* 0x000000033c033220 */ /* 0x001fc80000410000 */
[----:B------:R-:W-:Y:S01]  /*13b60*/  @P3 FMUL.FTZ R2, R3, R2 ;  /* 0x0000000203023220 */ /* 0x000fe20000410000 */
[----:B------:R-:W-:-:S04]  /*13b70*/  PRMT R3, R56, 0x7632, R3 ;  /* 0x0000763238037816 */ /* 0x000fc80000000003 */
[----:B------:R-:W-:-:S05]  /*13b80*/  @P3 SHF.L.U32 R3, R3, 0x10, RZ ;  /* 0x0000001003033819 */ /* 0x000fca00000006ff */
[----:B------:R-:W-:-:S05]  /*13b90*/  @P3 FMUL.FTZ R61, R2, R3 ;  /* 0x00000003023d3220 */ /* 0x000fca0000410000 */
[----:B------:R-:W-:-:S04]  /*13ba0*/  F2FP.BF16.F32.PACK_AB R2, RZ, R61 ;  /* 0x0000003dff02723e */ /* 0x000fc800000010ff */
[----:B------:R-:W-:-:S07]  /*13bb0*/  PRMT R124, R124, 0x5410, R2 ;  /* 0x000054107c7c7816 */ /* 0x000fce0000000002 */
.L_x_8934:
[----:B------:R-:W-:Y:S05]  /*13bc0*/  BSYNC.RECONVERGENT B3 ;  /* 0x0000000000037941 */ /* 0x000fea0003800200 */
.L_x_8933:
        /* <DEDUP_REMOVED lines=22> */
.L_x_8936:
[----:B------:R-:W-:Y:S05]  /*13d30*/  BSYNC.RECONVERGENT B3 ;  /* 0x0000000000037941 */ /* 0x000fea0003800200 */
.L_x_8935:
        /* <DEDUP_REMOVED lines=24> */
.L_x_8938:
[----:B------:R-:W-:Y:S05]  /*13ec0*/  BSYNC.RECONVERGENT B3 ;  /* 0x0000000000037941 */ /* 0x000fea0003800200 */
.L_x_8937:
[----:B------:R-:W2:Y:S04]  /*13ed0*/  LDL R122, [R1+0x2c] ;  /* 0x00002c00017a7983 */ /* 0x000ea80000100800 */
[----:B------:R-:W3:Y:S01]  /*13ee0*/  LDL R3, [R1+0x28] ;  /* 0x0000280001037983 */ /* 0x000ee20000100800 */
[----:B------:R-:W-:Y:S01]  /*13ef0*/  @P0 FFMA.FTZ R2, R204, R150, R151 ;  /* 0x00000096cc020223 */ /* 0x000fe20000010097 */
[----:B------:R-:W-:Y:S01]  /*13f00*/  MOV R63, R140 ;  /* 0x0000008c003f7202 */ /* 0x000fe20000000f00 */
[----:B------:R-:W-:Y:S01]  /*13f10*/  BSSY.RECONVERGENT B3, `(.L_x_8939) ;  /* 0x0000020000037945 */ /* 0x000fe20003800200 */
[----:B------:R-:W-:Y:S01]  /*13f20*/  MOV R120, R141 ;  /* 0x0000008d00787202 */ /* 0x000fe20000000f00 */
[----:B------:R-:W-:Y:S01]  /*13f30*/  @P0 FADD.FTZ R2, R205, -R2 ;  /* 0x80000002cd020221 */ /* 0x000fe20000010000 */
[----:B------:R-:W-:-:S02]  /*13f40*/  MOV R121, R142 ;  /* 0x0000008e00797202 */ /* 0x000fc40000000f00 */
[----:B------:R-:W-:Y:S01]  /*13f50*/  MOV R123, R143 ;  /* 0x0000008f007b7202 */ /* 0x000fe20000000f00 */
[----:B------:R-:W-:Y:S01]  /*13f60*/  @P0 FFMA.FTZ R63, R4, R2, R140 ;  /* 0x00000002043f0223 */ /* 0x000fe2000001008c */
[----:B------:R-:W-:-:S04]  /*13f70*/  @P0 FFMA.FTZ R2, R181, R150, R151 ;  /* 0x00000096b5020223 */ /* 0x000fc80000010097 */
[----:B------:R-:W-:-:S04]  /*13f80*/  @P0 FADD.FTZ R2, R180, -R2 ;  /* 0x80000002b4020221 */ /* 0x000fc80000010000 */
[----:B------:R-:W-:Y:S01]  /*13f90*/  @P0 FFMA.FTZ R120, R4, R2, R141 ;  /* 0x0000000204780223 */ /* 0x000fe2000001008d */
[----:B------:R-:W-:-:S04]  /*13fa0*/  @P0 FFMA.FTZ R2, R216, R150, R151 ;  /* 0x00000096d8020223 */ /* 0x000fc80000010097 */
[----:B------:R-:W-:-:S04]  /*13fb0*/  @P0 FADD.FTZ R2, R217, -R2 ;  /* 0x80000002d9020221 */ /* 0x000fc80000010000 */
[----:B------:R-:W-:Y:S01]  /*13fc0*/  @P0 FFMA.FTZ R121, R4, R2, R142 ;  /* 0x0000000204790223 */ /* 0x000fe2000001008e */
[----:B--2---:R-:W-:-:S04]  /*13fd0*/  @P0 FFMA.FTZ R2, R122, R150, R151 ;  /* 0x000000967a020223 */ /* 0x004fc80000010097 */
[----:B---3--:R-:W-:-:S04]  /*13fe0*/  @P0 FADD.FTZ R2, R3, -R2 ;  /* 0x8000000203020221 */ /* 0x008fc80000010000 */
        /* <DEDUP_REMOVED lines=18> */
.L_x_8940:
[----:B------:R-:W-:Y:S05]  /*14110*/  BSYNC.RECONVERGENT B3 ;  /* 0x0000000000037941 */ /* 0x000fea0003800200 */
.L_x_8939:
[----:B------:R-:W-:Y:S04]  /*14120*/  BSSY.RECONVERGENT B3, `(.L_x_8941) ;  /* 0x0000014000037945 */ /* 0x000fe80003800200 */
[----:B------:R-:W-:Y:S05]  /*14130*/  @!P1 BRA `(.L_x_8942) ;  /* 0x0000000000489947 */ /* 0x000fea0003800000 */
        /* <DEDUP_REMOVED lines=18> */
.L_x_8942:
[----:B------:R-:W-:Y:S05]  /*14260*/  BSYNC.RECONVERGENT B3 ;  /* 0x0000000000037941 */ /* 0x000fea0003800200 */
.L_x_8941:
[----:B------:R-:W-:Y:S04]  /*14270*/  BSSY.RECONVERGENT B3, `(.L_x_8943) ;  /* 0x0000012000037945 */ /* 0x000fe80003800200 */
[----:B------:R-:W-:Y:S05]  /*14280*/  @!P1 BRA `(.L_x_8944) ;  /* 0x0000000000409947 */ /* 0x000fea0003800000 */
        /* <DEDUP_REMOVED lines=16> */
.L_x_8944:
[----:B------:R-:W-:Y:S05]  /*14390*/  BSYNC.RECONVERGENT B3 ;  /* 0x0000000000037941 */ /* 0x000fea0003800200 */
.L_x_8943:
[----:B------:R-:W-:Y:S02]  /*143a0*/  MOV R122, R121 ;  /* 0x00000079007a7202 */ /* 0x000fe40000000f00 */
[----:B------:R-:W-:Y:S02]  /*143b0*/  MOV R121, R120 ;  /* 0x0000007800797202 */ /* 0x000fe40000000f00 */
[----:B------:R-:W-:Y:S02]  /*143c0*/  MOV R120, R63 ;  /* 0x0000003f00787202 */ /* 0x000fe40000000f00 */
[----:B------:R-:W-:Y:S02]  /*143d0*/  MOV R63, R62 ;  /* 0x0000003e003f7202 */ /* 0x000fe40000000f00 */
[----:B------:R-:W-:Y:S02]  /*143e0*/  MOV R62, R61 ;  /* 0x0000003d003e7202 */ /* 0x000fe40000000f00 */
[----:B------:R-:W-:-:S02]  /*143f0*/  MOV R61, R60 ;  /* 0x0000003c003d7202 */ /* 0x000fc40000000f00 */
[----:B------:R-:W-:Y:S01]  /*14400*/  MOV R60, R5 ;  /* 0x00000005003c7202 */ /* 0x000fe20000000f00 */
        /* <DEDUP_REMOVED lines=9> */
[----:B------:R-:W-:-:S03]  /*144a0*/  PRMT R3, R59, 0x7632, R3 ;  /* 0x000076323b037816 */ /* 0x000fc60000000003 */
[----:B------:R-:W-:Y:S01]  /*144b0*/  FADD.FTZ R103, R103, R4 ;  /* 0x0000000467677221 */ /* 0x000fe20000010000 */
[----:B------:R-:W-:Y:S02]  /*144c0*/  @P0 SHF.L.U32 R3, R3, 0x10, RZ ;  /* 0x0000001003030819 */ /* 0x000fe400000006ff */
[----:B------:R-:W-:-:S03]  /*144d0*/  MOV R4, RZ ;  /* 0x000000ff00047202 */ /* 0x000fc60000000f00 */
[----:B------:R-:W-:-:S05]  /*144e0*/  @P0 FMUL.FTZ R4, R2, R3 ;  /* 0x0000000302040220 */ /* 0x000fca0000410000 */
[----:B------:R-:W-:-:S04]  /*144f0*/  F2FP.BF16.F32.PACK_AB R2, RZ, R4 ;  /* 0x00000004ff02723e */ /* 0x000fc800000010ff */
[----:B------:R-:W-:Y:S01]  /*14500*/  PRMT R127, R127, 0x5410, R2 ;  /* 0x000054107f7f7816 */ /* 0x000fe20000000002 */
[----:B------:R-:W-:Y:S06]  /*14510*/  BRA `(.L_x_8945) ;  /* 0x0000002c00687947 */ /* 0x000fec0003800000 */
.L_x_8930:
[----:B------:R-:W-:Y:S04]  /*14520*/  BSSY.RECONVERGENT B3, `(.L_x_8946) ;  /* 0x0000012000037945 */ /* 0x000fe80003800200 */
[----:B------:R-:W-:Y:S05]  /*14530*/  @!P1 BRA `(.L_x_8947) ;  /* 0x0000000000409947 */ /* 0x000fea0003800000 */
[----:B0-----:R-:W-:Y:S01]  /*14540*/  @P0 FFMA.FTZ R2, R194, R150, R151 ;  /* 0x00000096c2020223 */ /* 0x001fe20000010097 */
        /* <DEDUP_REMOVED lines=15> */
.L_x_8947:
[----:B------:R-:W-:Y:S05]  /*14640*/  BSYNC.RECONVERGENT B3 ;  /* 0x0000000000037941 */ /* 0x000fea0003800200 */
.L_x_8946:
[----:B------:R-:W-:Y:S04]  /*14650*/  BSSY.RECONVERGENT B3, `(.L_x_8948) ;  /* 0x0000014000037945 */ /* 0x000fe80003800200 */
[----:B------:R-:W-:Y:S05]  /*14660*/  @!P1 BRA `(.L_x_8949) ;  /* 0x0000000000489947 */ /* 0x000fea0003800000 */
[----:B0-----:R-:W-:Y:S01]  /*14670*/  @P0 FFMA.FTZ R2, R185, R150, R151 ;  /* 0x00000096b9020223 */ /* 0x001fe20000010097 */
        /* <DEDUP_REMOVED lines=16> */
[----:B------:R-:W-:-:S07]  /*14780*/  PRMT R124, R124, 0x5410, R2 ;  /* 0x000054107c7c7816 */ /* 0x000fce0000000002 */
.L_x_8949:
[----:B------:R-:W-:Y:S05]  /*14790*/  BSYNC.RECONVERGENT B3 ;  /* 0x0000000000037941 */ /* 0x000fea0003800200 */
.L_x_8948:
        /* <DEDUP_REMOVED lines=18> */
.L_x_8951:
[----:B------:R-:W-:Y:S05]  /*148c0*/  BSYNC.RECONVERGENT B3 ;  /* 0x0000000000037941 */ /* 0x000fea0003800200 */
.L_x_8950:
        /* <DEDUP_REMOVED lines=20> */
.L_x_8953:
[----:B------:R-:W-:Y:S05]  /*14a10*/  BSYNC.RECONVERGENT B3 ;  /* 0x0000000000037941 */ /* 0x000fea0003800200 */
.L_x_8952:
        /* <DEDUP_REMOVED lines=18> */
.L_x_8955:
[----:B------:R-:W-:Y:S05]  /*14b40*/  BSYNC.RECONVERGENT B3 ;  /* 0x0000000000037941 */ /* 0x000fea0003800200 */
.L_x_8954:
        /* <DEDUP_REMOVED lines=20> */
.L_x_8957:
[----:B------:R-:W-:Y:S05]  /*14c90*/  BSYNC.RECONVERGENT B3 ;  /* 0x0000000000037941 */ /* 0x000fea0003800200 */
.L_x_8956:
        /* <DEDUP_REMOVED lines=18> */
.L_x_8959:
[----:B------:R-:W-:Y:S05]  /*14dc0*/  BSYNC.RECONVERGENT B3 ;  /* 0x0000000000037941 */ /* 0x000fea0003800200 */
.L_x_8958:
[----:B------:R-:W-:Y:S05]  /*14dd0*/  @!P1 BRA `(.L_x_8945) ;  /* 0x0000002400389947 */ /* 0x000fea0003800000 */
[----:B0-----:R-:W2:Y:S04]  /*14de0*/  LDL R2, [R1+0x2c] ;  /* 0x00002c0001027983 */ /* 0x001ea80000100800 */
[----:B------:R-:W3:Y:S01]  /*14df0*/  LDL R3, [R1+0x28] ;  /* 0x0000280001037983 */ /* 0x000ee20000100800 */
[----:B--2---:R-:W-:-:S04]  /*14e00*/  @P0 FFMA.FTZ R2, R2, R150, R151 ;  /* 0x0000009602020223 */ /* 0x004fc80000010097 */
[----:B---3--:R-:W-:Y:S01]  /*14e10*/  @P0 FADD.FTZ R2, R3, -R2 ;  /* 0x8000000203020221 */ /* 0x008fe20000010000 */
[----:B-----5:R-:W-:-:S03]  /*14e20*/  MOV R3, R143 ;  /* 0x0000008f00037202 */ /* 0x020fc60000000f00 */
[----:B------:R-:W-:Y:S01]  /*14e30*/  @P0 FFMA.FTZ R3, R4, R2, R143 ;  /* 0x0000000204030223 */ /* 0x000fe2000001008f */
[----:B------:R-:W-:-:S04]  /*14e40*/  ISETP.GE.U32.AND P0, PT, R172, RZ, PT ;  /* 0x000000ffac00720c */ /* 0x000fc80003f06070 */
[----:B------:R-:W-:Y:S01]  /*14e50*/  ISETP.GE.U32.AND.EX P0, PT, R173, 0x1000000, PT, P0 ;  /* 0x01000000ad00780c */ /* 0x000fe20003f06100 */
[----:B------:R-:W-:Y:S01]  /*14e60*/  FMUL.FTZ R2, R3, UR13 ;  /* 0x0000000d03027c20 */ /* 0x000fe20008410000 */
[----:B------:R-:W-:-:S03]  /*14e70*/  HFMA2 R4, -RZ, RZ, 0, 0 ;  /* 0x00000000ff047431 */ /* 0x000fc600000001ff */
[----:B------:R-:W-:-:S08]  /*14e80*/  FMUL.FTZ R2, R2, UR12 ;  /* 0x0000000c02027c20 */ /* 0x000fd00008410000 */
[----:B------:R-:W-:-:S04]  /*14e90*/  @P0 PRMT R3, R147, 0x7632, R3 ;  /* 0x0000763293030816 */ /* 0x000fc80000000003 */
[----:B------:R-:W-:-:S05]  /*14ea0*/  @P0 SHF.L.U32 R3, R3, 0x10, RZ ;  /* 0x0000001003030819 */ /* 0x000fca00000006ff */
[----:B------:R-:W-:Y:S01]  /*14eb0*/  @P0 FMUL.FTZ R4, R2, R3 ;  /* 0x0000000302040220 */ /* 0x000fe20000410000 */
[----:B------:R-:W-:-:S04]  /*14ec0*/  PRMT R3, R59, 0x7632, R3 ;  /* 0x000076323b037816 */ /* 0x000fc80000000003 */
[----:B------:R-:W-:Y:S01]  /*14ed0*/  @P0 SHF.L.U32 R3, R3, 0x10, RZ ;  /* 0x0000001003030819 */ /* 0x000fe200000006ff */
[----:B------:R-:W-:Y:S01]  /*14ee0*/  FADD.FTZ R103, R103, R4 ;  /* 0x0000000467677221 */ /* 0x000fe20000010000 */
[----:B------:R-:W-:-:S03]  /*14ef0*/  MOV R4, RZ ;  /* 0x000000ff00047202 */ /* 0x000fc60000000f00 */
[----:B------:R-:W-:-:S05]  /*14f00*/  @P0 FMUL.FTZ R4, R3, R2 ;  /* 0x0000000203040220 */ /* 0x000fca0000410000 */
[----:B------:R-:W-:-:S04]  /*14f10*/  F2FP.BF16.F32.PACK_AB R2, RZ, R4 ;  /* 0x00000004ff02723e */ /* 0x000fc800000010ff */
[----:B------:R-:W-:Y:S01]  /*14f20*/  PRMT R127, R127, 0x5410, R2 ;  /* 0x000054107f7f7816 */ /* 0x000fe20000000002 */
[----:B------:R-:W-:Y:S06]  /*14f30*/  BRA `(.L_x_8945) ;  /* 0x0000002000e07947 */ /* 0x000fec0003800000 */
.L_x_8929:
        /* <DEDUP_REMOVED lines=19> */
.L_x_8964:
[----:B------:R-:W-:Y:S05]  /*15070*/  BSYNC.RECONVERGENT B4 ;  /* 0x0000000000047941 */ /* 0x000fea0003800200 */
.L_x_8963:
        /* <DEDUP_REMOVED lines=13> */
.L_x_8966:
[----:B------:R-:W-:Y:S05]  /*15150*/  BSYNC.RECONVERGENT B4 ;  /* 0x0000000000047941 */ /* 0x000fea0003800200 */
.L_x_8965:
[----:B------:R-:W-:Y:S02]  /*15160*/  F2FP.BF16.F32.PACK_AB R3, RZ, R3 ;  /* 0x00000003ff03723e */ /* 0x000fe400000010ff */
[----:B------:R-:W-:Y:S02]  /*15170*/  MOV R96, R2 ;  /* 0x0000000200607202 */ /* 0x000fe40000000f00 */
[----:B------:R-:W-:-:S07]  /*15180*/  PRMT R124, R3, 0x7610, R124 ;  /* 0x00007610037c7816 */ /* 0x000fce000000007c */
.L_x_8962:
[----:B------:R-:W-:Y:S05]  /*15190*/  BSYNC.RECONVERGENT B3 ;  /* 0x0000000000037941 */ /* 0x000fea0003800200 */
.L_x_8961:
        /* <DEDUP_REMOVED lines=16> */
.L_x_8970:
[----:B------:R-:W-:Y:S05]  /*152a0*/  BSYNC.RECONVERGENT B4 ;  /* 0x0000000000047941 */ /* 0x000fea0003800200 */
.L_x_8969:
[----:B------:R-:W-:Y:S01]  /*152b0*/  BSSY.RECONVERGENT B4, `(.L_x_8971) ;  /* 0x000000e000047945 */ /* 0x000fe20003800200 */
[----:B------:R-:W-:Y:S01]  /*152c0*/  FADD.FTZ R2, R97, R2 ;  /* 0x0000000261027221 */ /* 0x000fe20000010000 */
[----:B------:R-:W-:Y:S02]  /*152d0*/  MOV R3, RZ ;  /* 0x000000ff00037202 */ /* 0x000fe40000000f00 */
        /* <DEDUP_REMOVED lines=11> */
.L_x_8972:
[----:B------:R-:W-:Y:S05]  /*15390*/  BSYNC.RECONVERGENT B4 ;  /* 0x0000000000047941 */ /* 0x000fea0003800200 */
.L_x_8971:
[----:B------:R-:W-:Y:S02]  /*153a0*/  F2FP.BF16.F32.PACK_AB R3, RZ, R3 ;  /* 0x00000003ff03723e */ /* 0x000fe400000010ff */
[----:B------:R-:W-:Y:S02]  /*153b0*/  MOV R97, R2 ;  /* 0x0000000200617202 */ /* 0x000fe40000000f00 */
[----:B------:R-:W-:-:S07]  /*153c0*/  PRMT R124, R124, 0x5410, R3 ;  /* 0x000054107c7c7816 */ /* 0x000fce0000000003 */
.L_x_8968:
[----:B------:R-:W-:Y:S05]  /*153d0*/  BSYNC.RECONVERGENT B3 ;  /* 0x0000000000037941 */ /* 0x000fea0003800200 */
.L_x_8967:
        /* <DEDUP_REMOVED lines=15> */
.L_x_8976:
[----:B------:R-:W-:Y:S05]  /*154d0*/  BSYNC.RECONVERGENT B4 ;  /* 0x0000000000047941 */ /* 0x000fea0003800200 */
.L_x_8975:
        /* <DEDUP_REMOVED lines=13> */
.L_x_8978:
[----:B------:R-:W-:Y:S05]  /*155b0*/  BSYNC.RECONVERGENT B4 ;  /* 0x0000000000047941 */ /* 0x000fea0003800200 */
.L_x_8977:
[----:B------:R-:W-:Y:S02]  /*155c0*/  F2FP.BF16.F32.PACK_AB R3, RZ, R3 ;  /* 0x00000003ff03723e */ /* 0x000fe400000010ff */
[----:B------:R-:W-:Y:S02]  /*155d0*/  MOV R98, R2 ;  /* 0x0000000200627202 */ /* 0x000fe40000000f00 */
[----:B------:R-:W-:-:S07]  /*155e0*/  PRMT R125, R3, 0x7610, R125 ;  /* 0x00007610037d7816 */ /* 0x000fce000000007d */
.L_x_8974:
[----:B------:R-:W-:Y:S05]  /*155f0*/  BSYNC.RECONVERGENT B3 ;  /* 0x0000000000037941 */ /* 0x000fea0003800200 */
.L_x_8973:
        /* <DEDUP_REMOVED lines=16> */
.L_x_8982:
[----:B------:R-:W-:Y:S05]  /*15700*/  BSYNC.RECONVERGENT B4 ;  /* 0x0000000000047941 */ /* 0x000fea0003800200 */
.L_x_8981:
        /* <DEDUP_REMOVED lines=14> */
.L_x_8984:
[----:B------:R-:W-:Y:S05]  /*157f0*/  BSYNC.RECONVERGENT B4 ;  /* 0x0000000000047941 */ /* 0x000fea0003800200 */
.L_x_8983:
[----:B------:R-:W-:Y:S02]  /*15800*/  F2FP.BF16.F32.PACK_AB R3, RZ, R3 ;  /* 0x00000003ff03723e */ /* 0x000fe400000010ff */
[----:B------:R-:W-:Y:S02]  /*15810*/  MOV R99, R2 ;  /* 0x0000000200637202 */ /* 0x000fe40000000f00 */
[----:B------:R-:W-:-:S07]  /*15820*/  PRMT R125, R125, 0x5410, R3 ;  /* 0x000054107d7d7816 */ /* 0x000fce0000000003 */
.L_x_8980:
[----:B------:R-:W-:Y:S05]  /*15830*/  BSYNC.RECONVERGENT B3 ;  /* 0x0000000000037941 */ /* 0x000fea0003800200 */
.L_x_8979:
        /* <DEDUP_REMOVED lines=15> */
.L_x_8988:
[----:B------:R-:W-:Y:S05]  /*15930*/  BSYNC.RECONVERGENT B4 ;  /* 0x0000000000047941 */ /* 0x000fea0003800200 */
.L_x_8987:
        /* <DEDUP_REMOVED lines=13> */
.L_x_8990:
[----:B------:R-:W-:Y:S05]  /*15a10*/  BSYNC.RECONVERGENT B4 ;  /* 0x0000000000047941 */ /* 0x000fea0003800200 */
.L_x_8989:
[----:B------:R-:W-:Y:S02]  /*15a20*/  F2FP.BF16.F32.PACK_AB R3, RZ, R3 ;  /* 0x00000003ff03723e */ /* 0x000fe400000010ff */
[----:B------:R-:W-:Y:S02]  /*15a30*/  MOV R100, R2 ;  /* 0x0000000200647202 */ /* 0x000fe40000000f00 */
[----:B------:R-:W-:-:S07]  /*15a40*/  PRMT R126, R3, 0x7610, R126 ;  /* 0x00007610037e7816 */ /* 0x000fce000000007e */
.L_x_8986:
[----:B------:R-:W-:Y:S05]  /*15a50*/  BSYNC.RECONVERGENT B3 ;  /* 0x0000000000037941 */ /* 0x000fea0003800200 */
.L_x_8985:
        /* <DEDUP_REMOVED lines=16> */
.L_x_8994:
[----:B------:R-:W-:Y:S05]  /*15b60*/  BSYNC.RECONVERGENT B4 ;  /* 0x0000000000047941 */ /* 0x000fea0003800200 */
.L_x_8993:
        /* <DEDUP_REMOVED lines=14> */
.L_x_8996:
[----:B------:R-:W-:Y:S05]  /*15c50*/  BSYNC.RECONVERGENT B4 ;  /* 0x0000000000047941 */ /* 0x000fea0003800200 */
.L_x_8995:
[----:B------:R-:W-:Y:S02]  /*15c60*/  F2FP.BF16.F32.PACK_AB R3, RZ, R3 ;  /* 0x00000003ff03723e */ /* 0x000fe400000010ff */
[----:B------:R-:W-:Y:S02]  /*15c70*/  MOV R101, R2 ;  /* 0x0000000200657202 */ /* 0x000fe40000000f00 */
[----:B------:R-:W-:-:S07]  /*15c80*/  PRMT R126, R126, 0x5410, R3 ;  /* 0x000054107e7e7816 */ /* 0x000fce0000000003 */
.L_x_8992:
[----:B------:R-:W-:Y:S05]  /*15c90*/  BSYNC.RECONVERGENT B3 ;  /* 0x0000000000037941 */ /* 0x000fea0003800200 */
.L_x_8991:
        /* <DEDUP_REMOVED lines=15> */
.L_x_9000:
[----:B------:R-:W-:Y:S05]  /*15d90*/  BSYNC.RECONVERGENT B4 ;  /* 0x0000000000047941 */ /* 0x000fea0003800200 */
.L_x_8999:
        /* <DEDUP_REMOVED lines=13> */
.L_x_9002:
[----:B------:R-:W-:Y:S05]  /*15e70*/  BSYNC.RECONVERGENT B4 ;  /* 0x0000000000047941 */ /* 0x000fea0003800200 */
.L_x_9001:
[----:B------:R-:W-:Y:S02]  /*15e80*/  F2FP.BF16.F32.PACK_AB R3, RZ, R3 ;  /* 0x00000003ff03723e */ /* 0x000fe400000010ff */
[----:B------:R-:W-:Y:S02]  /*15e90*/  MOV R102, R2 ;  /* 0x0000000200667202 */ /* 0x000fe40000000f00 */
[----:B------:R-:W-:-:S07]  /*15ea0*/  PRMT R127, R3, 0x7610, R127 ;  /* 0x00007610037f7816 */ /* 0x000fce000000007f */
.L_x_8998:
[----:B------:R-:W-:Y:S05]  /*15eb0*/  BSYNC.RECONVERGENT B3 ;  /* 0x0000000000037941 */ /* 0x000fea0003800200 */
.L_x_8997:
[----:B0-----:R-:W2:Y:S04]  /*15ec0*/  LDL R2, [R1+0x2c] ;  /* 0x00002c0001027983 */ /* 0x001ea80000100800 */
[----:B------:R-:W3:Y:S01]  /*15ed0*/  LDL R121, [R1+0x28] ;  /* 0x0000280001797983 */ /* 0x000ee20000100800 */
[----:B------:R-:W-:Y:S01]  /*15ee0*/  ISETP.GT.AND P0, PT, R5, RZ, PT ;  /* 0x000000ff0500720c */ /* 0x000fe20003f04270 */
        /* <DEDUP_REMOVED lines=22> */
[----:B------:R-:W-:Y:S01]  /*16050*/  FSEL R62, R5, RZ, P0 ;  /* 0x000000ff053e7208 */ /* 0x000fe20000000000 */
[----:B--2---:R-:W-:-:S04]  /*16060*/  FFMA.FTZ R2, R2, R150, R151 ;  /* 0x0000009602027223 */ /* 0x004fc80000010097 */
[----:B---3--:R-:W-:Y:S01]  /*16070*/  FADD.FTZ R2, R121, -R2 ;  /* 0x8000000279027221 */ /* 0x008fe20000010000 */
[----:B------:R-:W-:Y:S02]  /*16080*/  FSEL R121, R61, RZ, P0 ;  /* 0x000000ff3d797208 */ /* 0x000fe40000000000 */
[----:B------:R-:W-:Y:S01]  /*16090*/  FSEL R61, R3, RZ, P0 ;  /* 0x000000ff033d7208 */ /* 0x000fe20000000000 */
[C---:B------:R-:W-:Y:S01]  /*160a0*/  FMUL.FTZ R2, R4.reuse, R2 ;  /* 0x0000000204027220 */ /* 0x040fe20000410000 */
[----:B------:R-:W-:Y:S01]  /*160b0*/  FMUL.FTZ R4, R4, R120 ;  /* 0x0000007804047220 */ /* 0x000fe20000410000 */
[----:B------:R-:W-:-:S03]  /*160c0*/  FSEL R120, R60, RZ, P0 ;  /* 0x000000ff3c787208 */ /* 0x000fc60000000000 */
[----:B------:R-:W-:Y:S02]  /*160d0*/  FSEL R2, R2, RZ, P0 ;  /* 0x000000ff02027208 */ /* 0x000fe40000000000 */
[----:B------:R-:W-:Y:S02]  /*160e0*/  FSEL R60, R4, RZ, P0 ;  /* 0x000000ff043c7208 */ /* 0x000fe40000000000 */
[----:B------:R-:W-:Y:S01]  /*160f0*/  MOV R123, R2 ;  /* 0x00000002007b7202 */ /* 0x000fe20000000f00 */
[----:B------:R-:W-:Y:S06]  /*16100*/  @!P1 BRA `(.L_x_8945) ;  /* 0x00000010006c9947 */ /* 0x000fec0003800000 */
[----:B-----5:R-:W-:Y:S01]  /*16110*/  ISETP.GE.U32.AND P0, PT, R172, RZ, PT ;  /* 0x000000ffac00720c */ /* 0x020fe20003f06070 */
        /* <DEDUP_REMOVED lines=15> */
.L_x_8960:
        /* <DEDUP_REMOVED lines=15> */
.L_x_9006:
[----:B------:R-:W-:Y:S05]  /*16300*/  BSYNC.RECONVERGENT B4 ;  /* 0x0000000000047941 */ /* 0x000fea0003800200 */
.L_x_9005:
        /* <DEDUP_REMOVED lines=13> */
.L_x_9008:
[----:B------:R-:W-:Y:S05]  /*163e0*/  BSYNC.RECONVERGENT B4 ;  /* 0x0000000000047941 */ /* 0x000fea0003800200 */
.L_x_9007:
[----:B------:R-:W-:Y:S02]  /*163f0*/  F2FP.BF16.F32.PACK_AB R3, RZ, R3 ;  /* 0x00000003ff03723e */ /* 0x000fe400000010ff */
[----:B------:R-:W-:Y:S02]  /*16400*/  MOV R96, R2 ;  /* 0x0000000200607202 */ /* 0x000fe40000000f00 */
[----:B------:R-:W-:-:S07]  /*16410*/  PRMT R124, R3, 0x7610, R124 ;  /* 0x00007610037c7816 */ /* 0x000fce000000007c */
.L_x_9004:
[----:B------:R-:W-:Y:S05]  /*16420*/  BSYNC.RECONVERGENT B3 ;  /* 0x0000000000037941 */ /* 0x000fea0003800200 */
.L_x_9003:
        /* <DEDUP_REMOVED lines=16> */
.L_x_9012:
[----:B------:R-:W-:Y:S05]  /*16530*/  BSYNC.RECONVERGENT B4 ;  /* 0x0000000000047941 */ /* 0x000fea0003800200 */
.L_x_9011:
        /* <DEDUP_REMOVED lines=14> */
.L_x_9014:
[----:B------:R-:W-:Y:S05]  /*16620*/  BSYNC.RECONVERGENT B4 ;  /* 0x0000000000047941 */ /* 0x000fea0003800200 */
.L_x_9013:
[----:B------:R-:W-:Y:S02]  /*16630*/  F2FP.BF16.F32.PACK_AB R3, RZ, R3 ;  /* 0x00000003ff03723e */ /* 0x000fe400000010ff */
[----:B------:R-:W-:Y:S02]  /*16640*/  MOV R97, R2 ;  /* 0x0000000200617202 */ /* 0x000fe40000000f00 */
[----:B------:R-:W-:-:S07]  /*16650*/  PRMT R124, R124, 0x5410, R3 ;  /* 0x000054107c7c7816 */ /* 0x000fce0000000003 */
.L_x_9010:
[----:B------:R-:W-:Y:S05]  /*16660*/  BSYNC.RECONVERGENT B3 ;  /* 0x0000000000037941 */ /* 0x000fea0003800200 */
.L_x_9009:
        /* <DEDUP_REMOVED lines=15> */
.L_x_9018:
[----:B------:R-:W-:Y:S05]  /*16760*/  BSYNC.RECONVERGENT B4 ;  /* 0x0000000000047941 */ /* 0x000fea0003800200 */
.L_x_9017:
        /* <DEDUP_REMOVED lines=13> */
.L_x_9020:
[----:B------:R-:W-:Y:S05]  /*16840*/  BSYNC.RECONVERGENT B4 ;  /* 0x0000000000047941 */ /* 0x000fea0003800200 */
.L_x_9019:
[----:B------:R-:W-:Y:S02]  /*16850*/  F2FP.BF16.F32.PACK_AB R3, RZ, R3 ;  /* 0x00000003ff03723e */ /* 0x000fe400000010ff */
[----:B------:R-:W-:Y:S02]  /*16860*/  MOV R98, R2 ;  /* 0x0000000200627202 */ /* 0x000fe40000000f00 */
[----:B------:R-:W-:-:S07]  /*16870*/  PRMT R125, R3, 0x7610, R125 ;  /* 0x00007610037d7816 */ /* 0x000fce000000007d */
.L_x_9016:
[----:B------:R-:W-:Y:S05]  /*16880*/  BSYNC.RECONVERGENT B3 ;  /* 0x0000000000037941 */ /* 0x000fea0003800200 */
.L_x_9015:
        /* <DEDUP_REMOVED lines=16> */
.L_x_9024:
[----:B------:R-:W-:Y:S05]  /*16990*/  BSYNC.RECONVERGENT B4 ;  /* 0x0000000000047941 */ /* 0x000fea0003800200 */
.L_x_9023:
        /* <DEDUP_REMOVED lines=14> */
.L_x_9026:
[----:B------:R-:W-:Y:S05]  /*16a80*/  BSYNC.RECONVERGENT B4 ;  /* 0x0000000000047941 */ /* 0x000fea0003800200 */
.L_x_9025:
[----:B------:R-:W-:Y:S02]  /*16a90*/  F2FP.BF16.F32.PACK_AB R3, RZ, R3 ;  /* 0x00000003ff03723e */ /* 0x000fe400000010ff */
[----:B------:R-:W-:Y:S02]  /*16aa0*/  MOV R99, R2 ;  /* 0x0000000200637202 */ /* 0x000fe40000000f00 */
[----:B------:R-:W-:-:S07]  /*16ab0*/  PRMT R125, R125, 0x5410, R3 ;  /* 0x000054107d7d7816 */ /* 0x000fce0000000003 */
.L_x_9022:
[----:B------:R-:W-:Y:S05]  /*16ac0*/  BSYNC.RECONVERGENT B3 ;  /* 0x0000000000037941 */ /* 0x000fea0003800200 */
.L_x_9021:
        /* <DEDUP_REMOVED lines=15> */
.L_x_9030:
[----:B------:R-:W-:Y:S05]  /*16bc0*/  BSYNC.RECONVERGENT B4 ;  /* 0x0000000000047941 */ /* 0x000fea0003800200 */
.L_x_9029:
        /* <DEDUP_REMOVED lines=13> */
.L_x_9032:
[----:B------:R-:W-:Y:S05]  /*16ca0*/  BSYNC.RECONVERGENT B4 ;  /* 0x0000000000047941 */ /* 0x000fea0003800200 */
.L_x_9031:
[----:B------:R-:W-:Y:S02]  /*16cb0*/  F2FP.BF16.F32.PACK_AB R3, RZ, R3 ;  /* 0x00000003ff03723e */ /* 0x000fe400000010ff */
[----:B------:R-:W-:Y:S02]  /*16cc0*/  MOV R100, R2 ;  /* 0x0000000200647202 */ /* 0x000fe40000000f00 */
[----:B------:R-:W-:-:S07]  /*16cd0*/  PRMT R126, R3, 0x7610, R126 ;  /* 0x00007610037e7816 */ /* 0x000fce000000007e */
.L_x_9028:
[----:B------:R-:W-:Y:S05]  /*16ce0*/  BSYNC.RECONVERGENT B3 ;  /* 0x0000000000037941 */ /* 0x000fea0003800200 */
.L_x_9027:
        /* <DEDUP_REMOVED lines=16> */
.L_x_9036:
[----:B------:R-:W-:Y:S05]  /*16df0*/  BSYNC.RECONVERGENT B4 ;  /* 0x0000000000047941 */ /* 0x000fea0003800200 */
.L_x_9035:
        /* <DEDUP_REMOVED lines=14> */
.L_x_9038:
[----:B------:R-:W-:Y:S05]  /*16ee0*/  BSYNC.RECONVERGENT B4 ;  /* 0x0000000000047941 */ /* 0x000fea0003800200 */
.L_x_9037:
[----:B------:R-:W-:Y:S02]  /*16ef0*/  F2FP.BF16.F32.PACK_AB R3, RZ, R3 ;  /* 0x00000003ff03723e */ /* 0x000fe400000010ff */
[----:B------:R-:W-:Y:S02]  /*16f00*/  MOV R101, R2 ;  /* 0x0000000200657202 */ /* 0x000fe40000000f00 */
[----:B------:R-:W-:-:S07]  /*16f10*/  PRMT R126, R126, 0x5410, R3 ;  /* 0x000054107e7e7816 */ /* 0x000fce0000000003 */
.L_x_9034:
[----:B------:R-:W-:Y:S05]  /*16f20*/  BSYNC.RECONVERGENT B3 ;  /* 0x0000000000037941 */ /* 0x000fea0003800200 */
.L_x_9033:
        /* <DEDUP_REMOVED lines=15> */
.L_x_9042:
[----:B------:R-:W-:Y:S05]  /*17020*/  BSYNC.RECONVERGENT B4 ;  /* 0x0000000000047941 */ /* 0x000fea0003800200 */
.L_x_9041:
        /* <DEDUP_REMOVED lines=13> */
.L_x_9044:
[----:B------:R-:W-:Y:S05]  /*17100*/  BSYNC.RECONVERGENT B4 ;  /* 0x0000000000047941 */ /* 0x000fea0003800200 */
.L_x_9043:
[----:B------:R-:W-:Y:S02]  /*17110*/  F2FP.BF16.F32.PACK_AB R3, RZ, R3 ;  /* 0x00000003ff03723e */ /* 0x000fe400000010ff */
[----:B------:R-:W-:Y:S02]  /*17120*/  MOV R102, R2 ;  /* 0x0000000200667202 */ /* 0x000fe40000000f00 */
[----:B------:R-:W-:-:S07]  /*17130*/  PRMT R127, R3, 0x7610, R127 ;  /* 0x00007610037f7816 */ /* 0x000fce000000007f */
.L_x_9040:
[----:B------:R-:W-:Y:S05]  /*17140*/  BSYNC.RECONVERGENT B3 ;  /* 0x0000000000037941 */ /* 0x000fea0003800200 */
.L_x_9039:
[----:B------:R-:W-:Y:S05]  /*17150*/  @!P1 BRA `(.L_x_8945) ;  /* 0x0000000000589947 */ /* 0x000fea0003800000 */
[----:B0-----:R-:W2:Y:S04]  /*17160*/  LDL R2, [R1+0x2c] ;  /* 0x00002c0001027983 */ /* 0x001ea80000100800 */
        /* <DEDUP_REMOVED lines=9> */
[----:B------:R-:W-:-:S04]  /*17200*/  HFMA2 R4, -RZ, RZ, 0, 0 ;  /* 0x00000000ff047431 */ /* 0x000fc800000001ff */
[----:B------:R-:W-:-:S05]  /*17210*/  FSEL R2, R2, RZ, P3 ;  /* 0x000000ff02027208 */ /* 0x000fca0001800000 */
[----:B------:R-:W-:-:S04]  /*17220*/  FMUL.FTZ R2, R2, UR13 ;  /* 0x0000000d02027c20 */ /* 0x000fc80008410000 */
[----:B------:R-:W-:-:S04]  /*17230*/  FMUL.FTZ R2, R2, UR12 ;  /* 0x0000000c02027c20 */ /* 0x000fc80008410000 */
        /* <DEDUP_REMOVED lines=8> */
.L_x_8945:
[----:B------:R-:W-:Y:S05]  /*172c0*/  BSYNC.RECONVERGENT B1 ;  /* 0x0000000000017941 */ /* 0x000fea0003800200 */
.L_x_8928:
[----:B0-----:R-:W0:Y:S02]  /*172d0*/  @P2 LDC.64 R2, c[0x0][0x478] ;  /* 0x00011e00ff022b82 */ /* 0x001e240000000a00 */
[----:B0----5:R-:W-:-:S05]  /*172e0*/  @P2 IMAD.WIDE.U32 R2, R149, 0x20, R2 ;  /* 0x0000002095022825 */ /* 0x021fca00078e0002 */
[----:B------:R-:W-:Y:S04]  /*172f0*/  @P2 STG.E.128 desc[UR6][R2.64], R60 ;  /* 0x0000003c02002986 */ /* 0x000fe8000c101d06 */
[----:B------:R0:W-:Y:S02]  /*17300*/  @P2 STG.E.128 desc[UR6][R2.64+0x10], R120 ;  /* 0x0000107802002986 */ /* 0x0001e4000c101d06 */
[----:B0-----:R-:W0:Y:S02]  /*17310*/  @P1 LDC.64 R2, c[0x0][0x468] ;  /* 0x00011a00ff021b82 */ /* 0x001e240000000a00 */
[----:B0-----:R-:W-:-:S05]  /*17320*/  @P1 IMAD.WIDE.U32 R2, R148, 0x10, R2 ;  /* 0x0000001094021825 */ /* 0x001fca00078e0002 */
[----:B------:R0:W-:Y:S02]  /*17330*/  @P1 STG.E.128 desc[UR6][R2.64], R124 ;  /* 0x0000007c02001986 */ /* 0x0001e4000c101d06 */
.L_x_8925:
[----:B------:R-:W-:Y:S05]  /*17340*/  BSYNC.RECONVERGENT B2 ;  /* 0x0000000000027941 */ /* 0x000fea0003800200 */
.L_x_8924:
[----:B0-----:R-:W0:Y:S02]  /*17350*/  LDC.64 R2, c[0x0][0x380] ;  /* 0x0000e000ff027b82 */ /* 0x001e240000000a00 */
[----:B0-----:R-:W-:-:S04]  /*17360*/  LEA R219, R2, R219, 0x2 ;  /* 0x000000db02db7211 */ /* 0x001fc800078e10ff */
[----:B------:R-:W-:-:S13]  /*17370*/  ISETP.GE.AND P0, PT, R219, R3, PT ;  /* 0x00000003db00720c */ /* 0x000fda0003f06270 */
[----:B------:R-:W-:Y:S05]  /*17380*/  @!P0 BRA `(.L_x_9045) ;  /* 0xfffffe9c00948947 */ /* 0x000fea000383ffff */
.L_x_8410:
[----:B------:R-:W-:Y:S05]  /*17390*/  BSYNC B0 ;  /* 0x0000000000007941 */ /* 0x000fea0003800000 */
.L_x_8409:
[----:B------:R-:W2:Y:S04]  /*173a0*/  LDL.LU R150, [R1+0xa0] ;  /* 0x0000a00001967983 */ /* 0x000ea80000300800 */
[----:B-----5:R-:W3:Y:S04]  /*173b0*/  LDL.LU R149, [R1+0xa4] ;  /* 0x0000a40001957983 */ /* 0x020ee80000300800 */
        /* <DEDUP_REMOVED lines=27> */
[----:B--2---:R-:W-:-:S02]  /*17570*/  MOV R204, R150 ;  /* 0x0000009600cc7202 */ /* 0x004fc40000000f00 */
[----:B---3--:R-:W-:Y:S02]  /*17580*/  MOV R205, R149 ;  /* 0x0000009500cd7202 */ /* 0x008fe40000000f00 */
[----:B----4-:R-:W-:Y:S02]  /*17590*/  MOV R206, R148 ;  /* 0x0000009400ce7202 */ /* 0x010fe40000000f00 */
[----:B------:R-:W0:Y:S01]  /*175a0*/  S2R R148, SR_TID.X ;  /* 0x0000000000947919 */ /* 0x000e220000002100 */
[----:B------:R-:W-:Y:S02]  /*175b0*/  MOV R207, R5 ;  /* 0x0000000500cf7202 */ /* 0x000fe40000000f00 */
[----:B------:R-:W-:Y:S02]  /*175c0*/  MOV R144, R3 ;  /* 0x0000000300907202 */ /* 0x000fe40000000f00 */
[----:B------:R-:W1:Y:S01]  /*175d0*/  S2R R3, SR_CgaCtaId ;  /* 0x0000000000037919 */ /* 0x000e620000008800 */
[----:B------:R-:W-:-:S02]  /*175e0*/  MOV R145, R2 ;  /* 0x0000000200917202 */ /* 0x000fc40000000f00 */
[----:B------:R-:W-:Y:S02]  /*175f0*/  MOV R2, 0x400 ;  /* 0x0000040000027802 */ /* 0x000fe40000000f00 */
[----:B0-----:R-:W-:-:S05]  /*17600*/  SHF.R.U32.HI R0, RZ, 0x5, R148 ;  /* 0x00000005ff007819 */ /* 0x001fca0000011694 */
[----:B------:R-:W-:Y:S01]  /*17610*/  IMAD R0, R0, 0xa0, R4 ;  /* 0x000000a000007824 */ /* 0x000fe200078e0204 */
[----:B-1----:R-:W-:-:S04]  /*17620*/  LEA R3, R3, R2, 0x18 ;  /* 0x0000000203037211 */ /* 0x002fc800078ec0ff */
[----:B------:R-:W-:-:S05]  /*17630*/  LEA R33, R0, R3, 0x5 ;  /* 0x0000000300217211 */ /* 0x000fca00078e28ff */
[----:B------:R-:W-:Y:S04]  /*17640*/  STS.128 [R33+0x400], R124 ;  /* 0x0004007c21007388 */ /* 0x000fe80000000c00 */
[----:B------:R-:W-:Y:S04]  /*17650*/  STS.128 [R33+0x410], R120 ;  /* 0x0004107821007388 */ /* 0x000fe80000000c00 */
[----:B------:R-:W-:Y:S04]  /*17660*/  STS.128 [R33+0x10], R144 ;  /* 0x0000109021007388 */ /* 0x000fe80000000c00 */
[----:B------:R-:W-:Y:S04]  /*17670*/  STS.128 [R33+0x800], R60 ;  /* 0x0008003c21007388 */ /* 0x000fe80000000c00 */
[----:B------:R-:W-:Y:S04]  /*17680*/  STS.128 [R33+0x810], R156 ;  /* 0x0008109c21007388 */ /* 0x000fe80000000c00 */
[----:B------:R0:W-:Y:S04]  /*17690*/  STS.128 [R33+0xc00], R152 ;  /* 0x000c009821007388 */ /* 0x0001e80000000c00 */
        /* <DEDUP_REMOVED lines=23> */
[----:B------:R0:W-:Y:S04]  /*17810*/  STS.128 [R33], R204 ;  /* 0x000000cc21007388 */ /* 0x0001e80000000c00 */
[----:B------:R-:W4:Y:S04]  /*17820*/  LDL.LU R147, [R1+0x10c] ;  /* 0x00010c0001937983 */ /* 0x000f280000300800 */
[----:B0-----:R-:W2:Y:S04]  /*17830*/  LDL.LU R204, [R1+0x110] ;  /* 0x0001100001cc7983 */ /* 0x001ea80000300800 */
        /* <DEDUP_REMOVED lines=16> */
[----:B------:R-:W-:Y:S05]  /*17940*/  WARPSYNC.ALL ;  /* 0x0000000000007948 */ /* 0x000fea0003800000 */
[----:B------:R-:W-:Y:S04]  /*17950*/  STS.128 [R33+0xc10], R248 ;  /* 0x000c10f821007388 */ /* 0x000fe80000000c00 */
[----:B------:R-:W-:Y:S04]  /*17960*/  STS.128 [R33+0x1000], R244 ;  /* 0x001000f421007388 */ /* 0x000fe80000000c00 */
[----:B------:R-:W-:Y:S01]  /*17970*/  STS.128 [R33+0x1010], R240 ;  /* 0x001010f021007388 */ /* 0x000fe20000000c00 */
[----:B------:R-:W-:Y:S01]  /*17980*/  LEA R0, R148, R3, 0x2 ;  /* 0x0000000394007211 */ /* 0x000fe200078e10ff */
[----:B------:R-:W0:Y:S01]  /*17990*/  LDCU.128 UR16, c[0x0][0x440] ;  /* 0x00008800ff1077ac */ /* 0x000e220008000c00 */
[----:B------:R-:W-:Y:S06]  /*179a0*/  BAR.SYNC.DEFER_BLOCKING 0x0 ;  /* 0x0000000000007b1d */ /* 0x000fec0000010000 */
[----:B------:R-:W1:Y:S01]  /*179b0*/  LDCU.64 UR4, c[0x0][0x460] ;  /* 0x00008c00ff0477ac */ /* 0x000e620008000a00 */
[----:B------:R-:W0:Y:S04]  /*179c0*/  LDS R2, [R0] ;  /* 0x0000000000027984 */ /* 0x000e280000000800 */
[----:B------:R-:W1:Y:S04]  /*179d0*/  LDS R3, [R0+0x1400] ;  /* 0x0014000000037984 */ /* 0x000e680000000800 */
        /* <DEDUP_REMOVED lines=40> */
[----:B----4-:R-:W-:Y:S04]  /*17c60*/  STS.128 [R33+0x800], R144 ;  /* 0x0008009021007388 */ /* 0x010fe80000000c00 */
[----:B---3--:R-:W-:Y:S04]  /*17c70*/  STS.128 [R33+0x810], R124 ;  /* 0x0008107c21007388 */ /* 0x008fe80000000c00 */
[----:B--2---:R-:W-:Y:S04]  /*17c80*/  STS.128 [R33+0xc00], R120 ;  /* 0x000c007821007388 */ /* 0x004fe80000000c00 */
[----:B------:R-:W-:Y:S04]  /*17c90*/  STS.128 [R33+0xc10], R60 ;  /* 0x000c103c21007388 */ /* 0x000fe80000000c00 */
[----:B------:R-:W-:Y:S04]  /*17ca0*/  STS.128 [R33+0x1000], R156 ;  /* 0x0010009c21007388 */ /* 0x000fe80000000c00 */
[----:B------:R-:W-:Y:S04]  /*17cb0*/  STS.128 [R33+0x1010], R152 ;  /* 0x0010109821007388 */ /* 0x000fe80000000c00 */
[----:B------:R-:W-:Y:S04]  /*17cc0*/  STS.128 [R33+0x410], R204 ;  /* 0x000410cc21007388 */ /* 0x000fe80000000c00 */
[----:B------:R-:W-:Y:S04]  /*17cd0*/  STS.128 [R33+0x400], R180 ;  /* 0x000400b421007388 */ /* 0x000fe80000000c00 */
[----:B------:R-:W-:Y:S04]  /*17ce0*/  STS.128 [R33+0x10], R140 ;  /* 0x0000108c21007388 */ /* 0x000fe80000000c00 */
[----:B------:R-:W-:Y:S01]  /*17cf0*/  STS.128 [R33], R136 ;  /* 0x0000008821007388 */ /* 0x000fe20000000c00 */
[----:B------:R-:W-:Y:S01]  /*17d00*/  BAR.SYNC.DEFER_BLOCKING 0x0 ;  /* 0x0000000000007b1d */ /* 0x000fe20000010000 */
[----:B-1----:R-:W-:-:S05]  /*17d10*/  FADD.FTZ R36, R2, R3 ;  /* 0x0000000302247221 */ /* 0x002fca0000010000 */
[----:B------:R-:W0:Y:S04]  /*17d20*/  LDS R52, [R0] ;  /* 0x0000000000347984 */ /* 0x000e280000000800 */
        /* <DEDUP_REMOVED lines=42> */
[----:B------:R3:W-:Y:S04]  /*17fd0*/  STS.128 [R33+0x400], R72 ;  /* 0x0004004821007388 */ /* 0x0007e80000000c00 */
[----:B------:R-:W-:Y:S04]  /*17fe0*/  STS.128 [R33+0x410], R76 ;  /* 0x0004104c21007388 */ /* 0x000fe80000000c00 */
[----:B------:R-:W-:Y:S04]  /*17ff0*/  STS.128 [R33+0x800], R80 ;  /* 0x0008005021007388 */ /* 0x000fe80000000c00 */
[----:B------:R-:W-:Y:S04]  /*18000*/  STS.128 [R33+0x810], R84 ;  /* 0x0008105421007388 */ /* 0x000fe80000000c00 */
[----:B------:R-:W-:Y:S01]  /*18010*/  STS.128 [R33+0xc00], R88 ;  /* 0x000c005821007388 */ /* 0x000fe20000000c00 */
[----:B------:R-:W-:Y:S01]  /*18020*/  FADD.FTZ R34, RZ, R34 ;  /* 0x00000022ff227221 */ /* 0x000fe20000010000 */
[----:B---3--:R-:W3:Y:S02]  /*18030*/  LDC R75, c[0x0][0x388] ;  /* 0x0000e200ff4b7b82 */ /* 0x008ee40000000800 */
[----:B------:R-:W-:Y:S04]  /*18040*/  STS.128 [R33+0xc10], R92 ;  /* 0x000c105c21007388 */ /* 0x000fe80000000c00 */
[----:B------:R-:W-:Y:S04]  /*18050*/  STS.128 [R33+0x1000], R96 ;  /* 0x0010006021007388 */ /* 0x000fe80000000c00 */
[----:B------:R4:W-:Y:S01]  /*18060*/  STS.128 [R33+0x1010], R100 ;  /* 0x0010106421007388 */ /* 0x0009e20000000c00 */
[----:B------:R-:W-:Y:S01]  /*18070*/  BAR.SYNC.DEFER_BLOCKING 0x0 ;  /* 0x0000000000007b1d */ /* 0x000fe20000010000 */
[----:B------:R-:W-:Y:S01]  /*18080*/  FADD.FTZ R34, R34, R37 ;  /* 0x0000002522227221 */ /* 0x000fe20000010000 */
[----:B------:R-:W-:-:S06]  /*18090*/  FADD.FTZ R36, R36, R39 ;  /* 0x0000002724247221 */ /* 0x000fcc0000010000 */
[----:B------:R-:W3:Y:S01]  /*180a0*/  S2UR UR14, SR_CTAID.X ;  /* 0x00000000000e79c3 */ /* 0x000ee20000002500 */
        /* <DEDUP_REMOVED lines=12> */
[----:B----4-:R-:W-:Y:S01]  /*18170*/  LOP3.LUT R33, R148, 0x7f, RZ, 0x3c, !PT ;  /* 0x0000007f94217812 */ /* 0x010fe200078e3cff */
[----:B------:R-:W-:Y:S01]  /*18180*/  FADD.FTZ R35, RZ, R35 ;  /* 0x00000023ff237221 */ /* 0x000fe20000010000 */
[----:B0-----:R-:W-:Y:S01]  /*18190*/  FADD.FTZ R52, RZ, R52 ;  /* 0x00000034ff347221 */ /* 0x001fe20000010000 */
[----:B---3--:R-:W-:Y:S01]  /*181a0*/  IMAD R75, R75, UR14, RZ ;  /* 0x0000000e4b4b7c24 */ /* 0x008fe2000f8e02ff */
[----:B------:R-:W-:Y:S01]  /*181b0*/  IADD3 R73, PT, PT, R33, R149, RZ ;  /* 0x0000009521497210 */ /* 0x000fe20007ffe0ff */
[----:B------:R-:W-:Y:S01]  /*181c0*/  FADD.FTZ R35, R35, R38 ;  /* 0x0000002623237221 */ /* 0x000fe20000010000 */
[----:B------:R-:W-:Y:S01]  /*181d0*/  FADD.FTZ R34, R34, R51 ;  /* 0x0000003322227221 */ /* 0x000fe20000010000 */
[----:B-1----:R-:W-:Y:S01]  /*181e0*/  FADD.FTZ R52, R52, R105 ;  /* 0x0000006934347221 */ /* 0x002fe20000010000 */
[----:B------:R-:W-:-:S02]  /*181f0*/  IADD3 R75, P0, PT, R75, R148, RZ ;  /* 0x000000944b4b7210 */ /* 0x000fc40007f1e0ff */
[----:B------:R-:W-:Y:S01]  /*18200*/  ISETP.GE.U32.AND P4, PT, R73, 0x80, PT ;  /* 0x000000804900780c */ /* 0x000fe20003f86070 */
[----:B------:R-:W-:Y:S01]  /*18210*/  FADD.FTZ R35, R35, R48 ;  /* 0x0000003023237221 */ /* 0x000fe20000010000 */
[----:B------:R-:W-:Y:S01]  /*18220*/  FADD.FTZ R55, R34, R55 ;  /* 0x0000003722377221 */ /* 0x000fe20000010000 */
[----:B--2---:R-:W-:Y:S01]  /*18230*/  FADD.FTZ R52, R52, R117 ;  /* 0x0000007534347221 */ /* 0x004fe20000010000 */
[----:B------:R-:W-:Y:S01]  /*18240*/  FADD.FTZ R54, RZ, R54 ;  /* 0x00000036ff367221 */ /* 0x000fe20000010000 */
        /* <DEDUP_REMOVED lines=52> */
.L_x_9047:
[----:B------:R-:W-:Y:S05]  /*18590*/  BSYNC.RECONVERGENT B0 ;  /* 0x0000000000007941 */ /* 0x000fea0003800200 */
.L_x_9046:
        /* <DEDUP_REMOVED lines=17> */
.L_x_9049:
[----:B------:R-:W-:Y:S05]  /*186b0*/  BSYNC.RECONVERGENT B0 ;  /* 0x0000000000007941 */ /* 0x000fea0003800200 */
.L_x_9048:
        /* <DEDUP_REMOVED lines=17> */
.L_x_9051:
[----:B------:R-:W-:Y:S05]  /*187d0*/  BSYNC.RECONVERGENT B0 ;  /* 0x0000000000007941 */ /* 0x000fea0003800200 */
.L_x_9050:
        /* <DEDUP_REMOVED lines=34> */
[----:B------:R-:W-:Y:S01]  /*18a00*/  FADD.FTZ R59, RZ, R59 ;  /* 0x0000003bff3b7221 */ /* 0x000fe20000010000 */
        /* <DEDUP_REMOVED lines=99> */
.L_x_9053:
[----:B------:R-:W-:Y:S05]  /*19040*/  BSYNC.RECONVERGENT B0 ;  /* 0x0000000000007941 */ /* 0x000fea0003800200 */
.L_x_9052:
        /* <DEDUP_REMOVED lines=17> */
.L_x_9055:
[----:B------:R-:W-:Y:S05]  /*19160*/  BSYNC.RECONVERGENT B0 ;  /* 0x0000000000007941 */ /* 0x000fea0003800200 */
.L_x_9054:
        /* <DEDUP_REMOVED lines=17> */
.L_x_9057:
[----:B------:R-:W-:Y:S05]  /*19280*/  BSYNC.RECONVERGENT B0 ;  /* 0x0000000000007941 */ /* 0x000fea0003800200 */
.L_x_9056:
        /* <DEDUP_REMOVED lines=17> */
.L_x_9059:
[----:B------:R-:W-:Y:S05]  /*193a0*/  BSYNC.RECONVERGENT B0 ;  /* 0x0000000000007941 */ /* 0x000fea0003800200 */
.L_x_9058:
        /* <DEDUP_REMOVED lines=17> */
.L_x_9061:
[----:B------:R-:W-:Y:S05]  /*194c0*/  BSYNC.RECONVERGENT B0 ;  /* 0x0000000000007941 */ /* 0x000fea0003800200 */
.L_x_9060:
        /* <DEDUP_REMOVED lines=17> */
.L_x_9063:
[----:B------:R-:W-:Y:S05]  /*195e0*/  BSYNC.RECONVERGENT B0 ;  /* 0x0000000000007941 */ /* 0x000fea0003800200 */
.L_x_9062:
        /* <DEDUP_REMOVED lines=11> */
.L_x_8423:
        /* <DEDUP_REMOVED lines=8> */
.L_x_9065:
[----:B------:R-:W-:Y:S05]  /*19720*/  BSYNC B1 ;  /* 0x0000000000017941 */ /* 0x000fea0003800000 */
.L_x_9064:
        /* <DEDUP_REMOVED lines=9> */
.L_x_9066:
        /* <DEDUP_REMOVED lines=8> */
.L_x_9067:
[----:B------:R-:W-:Y:S02]  /*19840*/  MOV R149, R151 ;  /* 0x0000009700957202 */ /* 0x000fe40000000f00 */
[----:B------:R-:W-:-:S05]  /*19850*/  MOV R2, R152 ;  /* 0x0000009800027202 */ /* 0x000fca0000000f00 */
[----:B------:R-:W-:Y:S01]  /*19860*/  FADD.FTZ R150, R150, R2 ;  /* 0x0000000296967221 */ /* 0x000fe20000010000 */
[----:B------:R-:W-:-:S07]  /*19870*/  MOV R2, 0xffffffff ;  /* 0xffffffff00027802 */ /* 0x000fce0000000f00 */
[----:B------:R-:W-:Y:S05]  /*19880*/  WARPSYNC.COLLECTIVE R2, `(.L_x_9068) ;  /* 0x0000000002087348 */ /* 0x000fea0003c00000 */
[----:B------:R0:W1:Y:S02]  /*19890*/  SHFL.BFLY P6, R152, R149, R148, R3 ;  /* 0x0c00009495987389 */ /* 0x00006400000c0003 */
[----:B01----:R-:W-:Y:S05]  /*198a0*/  ENDCOLLECTIVE ;  /* 0x000000000000791b */ /* 0x003fea0003800000 */
.L_x_9068:
        /* <DEDUP_REMOVED lines=8> */
.L_x_9069:
[----:B------:R-:W-:Y:S02]  /*19930*/  MOV R149, R151 ;  /* 0x0000009700957202 */ /* 0x000fe40000000f00 */
[----:B------:R-:W-:-:S05]  /*19940*/  MOV R2, R152 ;  /* 0x0000009800027202 */ /* 0x000fca0000000f00 */
[----:B------:R-:W-:Y:S01]  /*19950*/  FADD.FTZ R150, R150, R2 ;  /* 0x0000000296967221 */ /* 0x000fe20000010000 */
[----:B------:R-:W-:-:S07]  /*19960*/  MOV R2, 0xffffffff ;  /* 0xffffffff00027802 */ /* 0x000fce0000000f00 */
[----:B------:R-:W-:Y:S05]  /*19970*/  WARPSYNC.COLLECTIVE R2, `(.L_x_9070) ;  /* 0x0000000002087348 */ /* 0x000fea0003c00000 */
[----:B------:R0:W1:Y:S02]  /*19980*/  SHFL.BFLY P6, R152, R149, R148, R3 ;  /* 0x0c00009495987389 */ /* 0x00006400000c0003 */
[----:B01----:R-:W-:Y:S05]  /*19990*/  ENDCOLLECTIVE ;  /* 0x000000000000791b */ /* 0x003fea0003800000 */
.L_x_9070:
        /* <DEDUP_REMOVED lines=8> */
.L_x_9071:
[----:B------:R-:W-:Y:S02]  /*19a20*/  MOV R149, R151 ;  /* 0x0000009700957202 */ /* 0x000fe40000000f00 */
[----:B------:R-:W-:-:S05]  /*19a30*/  MOV R2, R152 ;  /* 0x0000009800027202 */ /* 0x000fca0000000f00 */
[----:B------:R-:W-:Y:S01]  /*19a40*/  FADD.FTZ R150, R150, R2 ;  /* 0x0000000296967221 */ /* 0x000fe20000010000 */
[----:B------:R-:W-:-:S07]  /*19a50*/  MOV R2, 0xffffffff ;  /* 0xffffffff00027802 */ /* 0x000fce0000000f00 */
[----:B------:R-:W-:Y:S05]  /*19a60*/  WARPSYNC.COLLECTIVE R2, `(.L_x_9072) ;  /* 0x0000000002087348 */ /* 0x000fea0003c00000 */
[----:B------:R0:W1:Y:S02]  /*19a70*/  SHFL.BFLY P6, R152, R149, R148, R3 ;  /* 0x0c00009495987389 */ /* 0x00006400000c0003 */
[----:B01----:R-:W-:Y:S05]  /*19a80*/  ENDCOLLECTIVE ;  /* 0x000000000000791b */ /* 0x003fea0003800000 */
.L_x_9072:
        /* <DEDUP_REMOVED lines=8> */
.L_x_9073:
[----:B------:R-:W-:Y:S02]  /*19b10*/  MOV R149, R151 ;  /* 0x0000009700957202 */ /* 0x000fe40000000f00 */
[----:B------:R-:W-:-:S07]  /*19b20*/  MOV R153, R152 ;  /* 0x0000009800997202 */ /* 0x000fce0000000f00 */
[----:B------:R-:W-:Y:S05]  /*19b30*/  WARPSYNC.COLLECTIVE R2, `(.L_x_9074) ;  /* 0x0000000002087348 */ /* 0x000fea0003c00000 */
[----:B------:R0:W1:Y:S02]  /*19b40*/  SHFL.BFLY P6, R152, R149, R148, R3 ;  /* 0x0c00009495987389 */ /* 0x00006400000c0003 */
[----:B01----:R-:W-:Y:S05]  /*19b50*/  ENDCOLLECTIVE ;  /* 0x000000000000791b */ /* 0x003fea0003800000 */
.L_x_9074:
[----:B------:R-:W-:Y:S01]  /*19b60*/  MOV R2, R152 ;  /* 0x0000009800027202 */ /* 0x000fe20000000f00 */
[----:B------:R-:W-:Y:S06]  /*19b70*/  BRA `(.L_x_9075) ;  /* 0xfffffea800787947 */ /* 0x000fec000383ffff */
.L_x_9076:
        /* <DEDUP_REMOVED lines=16> */
.L_x_25429:


//--------------------- .text._ZN10layer_norm22ln_bwd_finalize_kernelINS_22Kernel_traits_finalizeILj1280E13__nv_bfloat16S2_fS2_fjLb1ELj1024ELj4ENS_18Kernel_traits_baseILj1280ES2_S2_fS2_fjLj1024EEEEELb1ELb1EEEvNS_9BwdParamsE --------------------------
	.section	.text._ZN10layer_norm22ln_bwd_finalize_kernelINS_22Kernel_traits_finalizeILj1280E13__nv_bfloat16S2_fS2_fjLb1ELj1024ELj4ENS_18Kernel_traits_baseILj1280ES2_S2_fS2_fjLj1024EEEEELb1ELb1EEEvNS_9BwdParamsE,"ax",@progbits
	.align	128
        .global         _ZN10layer_norm22ln_bwd_finalize_kernelINS_22Kernel_traits_finalizeILj1280E13__nv_bfloat16S2_fS2_fjLb1ELj1024ELj4ENS_18Kernel_traits_baseILj1280ES2_S2_fS2_fjLj1024EEEEELb1ELb1EEEvNS_9BwdParamsE
        .type           _ZN10layer_norm22ln_bwd_finalize_kernelINS_22Kernel_traits_finalizeILj1280E13__nv_bfloat16S2_fS2_fjLb1ELj1024ELj4ENS_18Kernel_traits_baseILj1280ES2_S2_fS2_fjLj1024EEEEELb1ELb1EEEvNS_9BwdParamsE,@function
        .size           _ZN10layer_norm22ln_bwd_finalize_kernelINS_22Kernel_traits_finalizeILj1280E13__nv_bfloat16S2_fS2_fjLb1ELj1024ELj4ENS_18Kernel_traits_baseILj1280ES2_S2_fS2_fjLj1024EEEEELb1ELb1EEEvNS_9BwdParamsE,(.L_x_25430 - _ZN10layer_norm22ln_bwd_finalize_kernelINS_22Kernel_traits_finalizeILj1280E13__nv_bfloat16S2_fS2_fjLb1ELj1024ELj4ENS_18Kernel_traits_baseILj1280ES2_S2_fS2_fjLj1024EEEEELb1ELb1EEEvNS_9BwdParamsE)
        .other          _ZN10layer_norm22ln_bwd_finalize_kernelINS_22Kernel_traits_finalizeILj1280E13__nv_bfloat16S2_fS2_fjLb1ELj1024ELj4ENS_18Kernel_traits_baseILj1280ES2_S2_fS2_fjLj1024EEEEELb1ELb1EEEvNS_9BwdParamsE,@"STO_CUDA_ENTRY STV_DEFAULT"
_ZN10layer_norm22ln_bwd_finalize_kernelINS_22Kernel_traits_finalizeILj1280E13__nv_bfloat16S2_fS2_fjLb1ELj1024ELj4ENS_18Kernel_traits_baseILj1280ES2_S2_fS2_fjLj1024EEEEELb1ELb1EEEvNS_9BwdParamsE:
.text._ZN10layer_norm22ln_bwd_finalize_kernelINS_22Kernel_traits_finalizeILj1280E13__nv_bfloat16S2_fS2_fjLb1ELj1024ELj4ENS_18Kernel_traits_baseILj1280ES2_S2_fS2_fjLj1024EEEEELb1ELb1EEEvNS_9BwdParamsE:
        /* <DEDUP_REMOVED lines=56> */
.L_x_9081:
        /* <DEDUP_REMOVED lines=87> */
.L_x_9080:
[----:B------:R-:W-:Y:S05]  /*08f0*/  BSYNC.RECONVERGENT B1 ;  /* 0x0000000000017941 */ /* 0x000fea0003800200 */
.L_x_9079:
        /* <DEDUP_REMOVED lines=51> */
.L_x_9083:
[----:B------:R-:W-:Y:S05]  /*0c30*/  BSYNC.RECONVERGENT B1 ;  /* 0x0000000000017941 */ /* 0x000fea0003800200 */
.L_x_9082:
        /* <DEDUP_REMOVED lines=30> */
.L_x_9085:
[----:B------:R-:W-:Y:S05]  /*0e20*/  BSYNC.RECONVERGENT B1 ;  /* 0x0000000000017941 */ /* 0x000fea0003800200 */
.L_x_9084:
        /* <DEDUP_REMOVED lines=15> */
.L_x_9078:
[----:B------:R-:W-:Y:S05]  /*0f20*/  BSYNC.RECONVERGENT B0 ;  /* 0x0000000000007941 */ /* 0x000fea0003800200 */
.L_x_9077:
        /* <DEDUP_REMOVED lines=75> */
.L_x_9086:
        /* <DEDUP_REMOVED lines=10> */
.L_x_25430:


//--------------------- .text._ZN10layer_norm13ln_bwd_kernelINS_13Kernel_traitsI13__nv_bfloat16S2_fS2_fjLj1280ELj1ELj4ELj1ELj16ENS_18Kernel_traits_baseILj1280ES2_S2_fS2_fjLj128EEEEELb1ELb1ELb1ELb1EEEvNS_9BwdParamsE --------------------------
	.section	.text._ZN10layer_norm13ln_bwd_kernelINS_13Kernel_traitsI13__nv_bfloat16S2_fS2_fjLj1280ELj1ELj4ELj1ELj16ENS_18Kernel_traits_baseILj1280ES2_S2_fS2_fjLj128EEEEELb1ELb1ELb1ELb1EEEvNS_9BwdParamsE,"ax",@progbits
	.align	128
        .global         _ZN10layer_norm13ln_bwd_kernelINS_13Kernel_traitsI13__nv_bfloat16S2_fS2_fjLj1280ELj1ELj4ELj1ELj16ENS_18Kernel_traits_baseILj1280ES2_S2_fS2_fjLj128EEEEELb1ELb1ELb1ELb1EEEvNS_9BwdParamsE
        .type           _ZN10layer_norm13ln_bwd_kernelINS_13Kernel_traitsI13__nv_bfloat16S2_fS2_fjLj1280ELj1ELj4ELj1ELj16ENS_18Kernel_traits_baseILj1280ES2_S2_fS2_fjLj128EEEEELb1ELb1ELb1ELb1EEEvNS_9BwdParamsE,@function
        .size           _ZN10layer_norm13ln_bwd_kernelINS_13Kernel_traitsI13__nv_bfloat16S2_fS2_fjLj1280ELj1ELj4ELj1ELj16ENS_18Kernel_traits_baseILj1280ES2_S2_fS2_fjLj128EEEEELb1ELb1ELb1ELb1EEEvNS_9BwdParamsE,(.L_x_25431 - _ZN10layer_norm13ln_bwd_kernelINS_13Kernel_traitsI13__nv_bfloat16S2_fS2_fjLj1280ELj1ELj4ELj1ELj16ENS_18Kernel_traits_baseILj1280ES2_S2_fS2_fjLj128EEEEELb1ELb1ELb1ELb1EEEvNS_9BwdParamsE)
        .other          _ZN10layer_norm13ln_bwd_kernelINS_13Kernel_traitsI13__nv_bfloat16S2_fS2_fjLj1280ELj1ELj4ELj1ELj16ENS_18Kernel_traits_baseILj1280ES2_S2_fS2_fjLj128EEEEELb1ELb1ELb1ELb1EEEvNS_9BwdParamsE,@"STO_CUDA_ENTRY STV_DEFAULT"
_ZN10layer_norm13ln_bwd_kernelINS_13Kernel_traitsI13__nv_bfloat16S2_fS2_fjLj1280ELj1ELj4ELj1ELj16ENS_18Kernel_traits_baseILj1280ES2_S2_fS2_fjLj128EEEEELb1ELb1ELb1ELb1EEEvNS_9BwdParamsE:
.text._ZN10layer_norm13ln_bwd_kernelINS_13Kernel_traitsI13__nv_bfloat16S2_fS2_fjLj1280ELj1ELj4ELj1ELj16ENS_18Kernel_traits_baseILj1280ES2_S2_fS2_fjLj128EEEEELb1ELb1ELb1ELb1EEEvNS_9BwdParamsE:
        /* <DEDUP_REMOVED lines=161> */
.L_x_9703:
[----:B------:R-:W0:Y:S08]  /*0a10*/  LDC.64 R202, c[0x0][0x3f8] ;  /* 0x0000fe00ffca7b82 */ /* 0x000e300000000a00 */
[----:B------:R-:W1:Y:S01]  /*0a20*/  LDC.64 R204, c[0x0][0x3f0] ;  /* 0x0000fc00ffcc7b82 */ /* 0x000e620000000a00 */
        /* <DEDUP_REMOVED lines=14> */
[----:B------:R-:W2:Y:S01]  /*0b10*/  LDL.LU R246, [R1+0x110] ;  /* 0x0001100001f67983 */ /* 0x000ea20000300800 */
[----:B------:R-:W-:-:S03]  /*0b20*/  IMAD.WIDE R218, R200, 0x4, R202 ;  /* 0x00000004c8da7825 */ /* 0x000fc600078e02ca */
[----:B------:R-:W-:Y:S02]  /*0b30*/  SHF.R.S32.HI R3, RZ, 0x1f, R0 ;  /* 0x0000001fff037819 */ /* 0x000fe40000011400 */
[----:B------:R-:W3:Y:S02]  /*0b40*/  LDC.64 R184, c[0x0][0x428] ;  /* 0x00010a00ffb87b82 */ /* 0x000ee40000000a00 */
[----:B------:R-:W-:Y:S01]  /*0b50*/  LEA.HI R3, R3, R0, RZ, 0x3 ;  /* 0x0000000003037211 */ /* 0x000fe200078f18ff */
[----:B------:R4:W2:Y:S01]  /*0b60*/  LDG.E R218, desc[UR6][R218.64] ;  /* 0x00000006dada7981 */ /* 0x0008a2000c1e1900 */
[----:B------:R-:W-:Y:S02]  /*0b70*/  IADD3 R6, PT, PT, R228, -0x1, RZ ;  /* 0xffffffffe4067810 */ /* 0x000fe40007ffe0ff */
[----:B------:R-:W-:Y:S02]  /*0b80*/  MOV R226, UR14 ;  /* 0x0000000e00e27c02 */ /* 0x000fe40008000f00 */
[----:B------:R-:W-:Y:S01]  /*0b90*/  MOV R225, UR15 ;  /* 0x0000000f00e17c02 */ /* 0x000fe20008000f00 */
[----:B------:R-:W3:Y:S01]  /*0ba0*/  LDC.64 R234, c[0x0][0x3b0] ;  /* 0x0000ec00ffea7b82 */ /* 0x000ee20000000a00 */
[----:B0-----:R-:W-:-:S04]  /*0bb0*/  LOP3.LUT R216, R216, 0x1f, RZ, 0xc0, !PT ;  /* 0x0000001fd8d87812 */ /* 0x001fc800078ec0ff */
[----:B------:R-:W-:-:S04]  /*0bc0*/  LEA.HI.SX32 R202, R3, R216, 0x1d ;  /* 0x000000d803ca7211 */ /* 0x000fc800078feaff */
[C---:B------:R-:W-:Y:S02]  /*0bd0*/  IADD3 R7, PT, PT, R202.reuse, 0x20, RZ ;  /* 0x00000020ca077810 */ /* 0x040fe40007ffe0ff */
[C---:B----4-:R-:W-:Y:S02]  /*0be0*/  IADD3 R219, PT, PT, R202.reuse, 0x40, RZ ;  /* 0x00000040cadb7810 */ /* 0x050fe40007ffe0ff */
[C---:B------:R-:W-:Y:S01]  /*0bf0*/  IADD3 R201, PT, PT, R202.reuse, 0x60, RZ ;  /* 0x00000060cac97810 */ /* 0x040fe20007ffe0ff */
[----:B-1----:R-:W-:Y:S01]  /*0c00*/  IMAD.WIDE.U32 R16, R7, 0x20, R168 ;  /* 0x0000002007107825 */ /* 0x002fe200078e00a8 */
[----:B------:R-:W-:-:S03]  /*0c10*/  IADD3 R0, PT, PT, R202, 0x80, RZ ;  /* 0x00000080ca007810 */ /* 0x000fc60007ffe0ff */
[--C-:B------:R-:W-:Y:S01]  /*0c20*/  IMAD.WIDE.U32 R12, R202, 0x20, R168.reuse ;  /* 0x00000020ca0c7825 */ /* 0x100fe200078e00a8 */
[----:B------:R-:W4:Y:S03]  /*0c30*/  LDG.E.128 R8, desc[UR6][R16.64] ;  /* 0x0000000610087981 */ /* 0x000f26000c1e1d00 */
[--C-:B------:R-:W-:Y:S01]  /*0c40*/  IMAD.WIDE.U32 R4, R219, 0x20, R168.reuse ;  /* 0x00000020db047825 */ /* 0x100fe200078e00a8 */
[----:B------:R-:W4:Y:S03]  /*0c50*/  LDG.E.128 R212, desc[UR6][R12.64] ;  /* 0x000000060cd47981 */ /* 0x000f26000c1e1d00 */
[--C-:B------:R-:W-:Y:S01]  /*0c60*/  IMAD.WIDE.U32 R2, R201, 0x20, R168.reuse ;  /* 0x00000020c9027825 */ /* 0x100fe200078e00a8 */
[----:B------:R-:W4:Y:S03]  /*0c70*/  LDG.E.128 R20, desc[UR6][R4.64] ;  /* 0x0000000604147981 */ /* 0x000f26000c1e1d00 */
[----:B------:R-:W-:Y:S01]  /*0c80*/  IMAD.WIDE.U32 R168, R0, 0x20, R168 ;  /* 0x0000002000a87825 */ /* 0x000fe200078e00a8 */
[----:B------:R-:W4:Y:S04]  /*0c90*/  LDG.E.128 R188, desc[UR6][R2.64] ;  /* 0x0000000602bc7981 */ /* 0x000f28000c1e1d00 */
[----:B------:R-:W4:Y:S04]  /*0ca0*/  LDG.E.128 R12, desc[UR6][R12.64+0x10] ;  /* 0x000010060c0c7981 */ /* 0x000f28000c1e1d00 */
[----:B------:R-:W4:Y:S04]  /*0cb0*/  LDG.E.128 R204, desc[UR6][R2.64+0x10] ;  /* 0x0000100602cc7981 */ /* 0x000f28000c1e1d00 */
[----:B------:R-:W4:Y:S01]  /*0cc0*/  LDG.E.128 R192, desc[UR6][R168.64] ;  /* 0x00000006a8c07981 */ /* 0x000f22000c1e1d00 */
[----:B------:R-:W-:-:S03]  /*0cd0*/  IMAD R6, R6, UR8, RZ ;  /* 0x0000000806067c24 */ /* 0x000fc6000f8e02ff */
[----:B------:R0:W4:Y:S04]  /*0ce0*/  LDG.E.128 R196, desc[UR6][R4.64+0x10] ;  /* 0x0000100604c47981 */ /* 0x000128000c1e1d00 */
[----:B------:R-:W4:Y:S01]  /*0cf0*/  LDG.E.128 R208, desc[UR6][R168.64+0x10] ;  /* 0x00001006a8d07981 */ /* 0x000f22000c1e1d00 */
[----:B------:R-:W-:Y:S02]  /*0d00*/  ISETP.NE.U32.AND P0, PT, R226, RZ, PT ;  /* 0x000000ffe200720c */ /* 0x000fe40003f05070 */
[----:B-----5:R-:W-:Y:S01]  /*0d10*/  ISETP.GE.AND P3, PT, R227, 0x1, PT ;  /* 0x00000001e300780c */ /* 0x020fe20003f66270 */
[----:B------:R-:W4:Y:S01]  /*0d20*/  LDG.E.128 R16, desc[UR6][R16.64+0x10] ;  /* 0x0000100610107981 */ /* 0x000f22000c1e1d00 */
[----:B0-----:R-:W-:-:S04]  /*0d30*/  SHF.R.S32.HI R4, RZ, 0x1f, R6 ;  /* 0x0000001fff047819 */ /* 0x001fc80000011406 */
[----:B------:R-:W-:-:S04]  /*0d40*/  LEA.HI R4, R4, R6, RZ, 0x3 ;  /* 0x0000000604047211 */ /* 0x000fc800078f18ff */
[----:B------:R-:W-:-:S05]  /*0d50*/  LEA.HI.SX32 R4, R4, R216, 0x1d ;  /* 0x000000d804047211 */ /* 0x000fca00078feaff */
[----:B---3--:R-:W-:-:S05]  /*0d60*/  IMAD.WIDE.U32 R2, R4, 0x10, R184 ;  /* 0x0000001004027825 */ /* 0x008fca00078e00b8 */
[----:B------:R0:W3:Y:S02]  /*0d70*/  LDG.E.128 R168, desc[UR6][R2.64] ;  /* 0x0000000602a87981 */ /* 0x0000e4000c1e1d00 */
[----:B0-----:R-:W-:-:S05]  /*0d80*/  IADD3 R2, PT, PT, R4, 0x20, RZ ;  /* 0x0000002004027810 */ /* 0x001fca0007ffe0ff */
[----:B------:R-:W-:-:S05]  /*0d90*/  IMAD.WIDE.U32 R2, R2, 0x10, R184 ;  /* 0x0000001002027825 */ /* 0x000fca00078e00b8 */
[----:B------:R0:W3:Y:S02]  /*0da0*/  LDG.E.128 R172, desc[UR6][R2.64] ;  /* 0x0000000602ac7981 */ /* 0x0000e4000c1e1d00 */
[----:B0-----:R-:W-:-:S05]  /*0db0*/  IADD3 R2, PT, PT, R4, 0x40, RZ ;  /* 0x0000004004027810 */ /* 0x001fca0007ffe0ff */
[----:B------:R-:W-:-:S05]  /*0dc0*/  IMAD.WIDE.U32 R2, R2, 0x10, R184 ;  /* 0x0000001002027825 */ /* 0x000fca00078e00b8 */
[----:B------:R0:W3:Y:S01]  /*0dd0*/  LDG.E.128 R176, desc[UR6][R2.64] ;  /* 0x0000000602b07981 */ /* 0x0000e2000c1e1d00 */
[----:B------:R-:W-:Y:S02]  /*0de0*/  ISETP.NE.AND.EX P0, PT, R225, RZ, PT, P0 ;  /* 0x000000ffe100720c */ /* 0x000fe40003f05300 */
[----:B0-----:R-:W-:Y:S02]  /*0df0*/  IADD3 R2, PT, PT, R4, 0x60, RZ ;  /* 0x0000006004027810 */ /* 0x001fe40007ffe0ff */
[----:B------:R-:W-:Y:S02]  /*0e00*/  @P3 IADD3 R6, PT, PT, R227, -0x1, RZ ;  /* 0xffffffffe3063810 */ /* 0x000fe40007ffe0ff */
[----:B------:R-:W-:Y:S01]  /*0e10*/  ISETP.NE.AND P1, PT, RZ, UR9, PT ;  /* 0x00000009ff007c0c */ /* 0x000fe2000bf25270 */
[----:B------:R-:W-:-:S06]  /*0e20*/  IMAD.WIDE.U32 R2, R2, 0x10, R184 ;  /* 0x0000001002027825 */ /* 0x000fcc00078e00b8 */
[----:B------:R-:W0:Y:S01]  /*0e30*/  @P0 LDC.64 R230, c[0x0][0x438] ;  /* 0x00010e00ffe60b82 */ /* 0x000e220000000a00 */
[----:B------:R1:W3:Y:S07]  /*0e40*/  LDG.E.128 R180, desc[UR6][R2.64] ;  /* 0x0000000602b47981 */ /* 0x0002ee000c1e1d00 */
[----:B------:R-:W0:Y:S01]  /*0e50*/  @P0 LDC.64 R232, c[0x0][0x438] ;  /* 0x00010e00ffe80b82 */ /* 0x000e220000000a00 */
[----:B-1----:R-:W-:-:S07]  /*0e60*/  IADD3 R2, PT, PT, R4, 0x80, RZ ;  /* 0x0000008004027810 */ /* 0x002fce0007ffe0ff */
[----:B------:R-:W1:Y:S01]  /*0e70*/  @P0 LDC.64 R4, c[0x0][0x438] ;  /* 0x00010e00ff040b82 */ /* 0x000e620000000a00 */
[----:B------:R-:W-:-:S05]  /*0e80*/  IMAD.WIDE.U32 R2, R2, 0x10, R184 ;  /* 0x0000001002027825 */ /* 0x000fca00078e00b8 */
[----:B------:R0:W3:Y:S02]  /*0e90*/  LDG.E.128 R184, desc[UR6][R2.64] ;  /* 0x0000000602b87981 */ /* 0x0000e4000c1e1d00 */
[----:B------:R-:W3:Y:S08]  /*0ea0*/  @P0 LDC.64 R220, c[0x0][0x438] ;  /* 0x00010e00ffdc0b82 */ /* 0x000ef00000000a00 */
[----:B0-----:R-:W0:Y:S01]  /*0eb0*/  @P0 LDC.64 R2, c[0x0][0x438] ;  /* 0x00010e00ff020b82 */ /* 0x001e220000000a00 */
[----:B------:R-:W-:-:S05]  /*0ec0*/  @P3 IMAD R6, R6, UR8, RZ ;  /* 0x0000000806063c24 */ /* 0x000fca000f8e02ff */
[----:B------:R-:W-:-:S04]  /*0ed0*/  @P3 SHF.R.S32.HI R203, RZ, 0x1f, R6 ;  /* 0x0000001fffcb3819 */ /* 0x000fc80000011406 */
[----:B------:R-:W-:Y:S02]  /*0ee0*/  @P3 LEA.HI R203, R203, R6, RZ, 0x3 ;  /* 0x00000006cbcb3211 */ /* 0x000fe400078f18ff */
[----:B------:R-:W-:Y:S02]  /*0ef0*/  MOV R6, RZ ;  /* 0x000000ff00067202 */ /* 0x000fe40000000f00 */
[----:B------:R-:W-:Y:S01]  /*0f00*/  @P3 LEA.HI.SX32 R6, R203, R216, 0x1d ;  /* 0x000000d8cb063211 */ /* 0x000fe200078feaff */
[----:B-1----:R-:W-:-:S04]  /*0f10*/  @P0 IMAD.WIDE.U32 R4, R7, 0x20, R4 ;  /* 0x0000002007040825 */ /* 0x002fc800078e0004 */
[----:B0-----:R-:W-:Y:S01]  /*0f20*/  @P0 IMAD.WIDE.U32 R2, R202, 0x20, R2 ;  /* 0x00000020ca020825 */ /* 0x001fe200078e0002 */
[C---:B------:R-:W-:Y:S01]  /*0f30*/  IADD3 R202, PT, PT, R6.reuse, 0x60, RZ ;  /* 0x0000006006ca7810 */ /* 0x040fe20007ffe0ff */
[----:B------:R-:W5:Y:S01]  /*0f40*/  @P0 LDG.E.128 R52, desc[UR6][R4.64] ;  /* 0x0000000604340981 */ /* 0x000f62000c1e1d00 */
[----:B------:R-:W-:-:S03]  /*0f50*/  IADD3 R216, PT, PT, R6, 0x80, RZ ;  /* 0x0000008006d87810 */ /* 0x000fc60007ffe0ff */
[----:B------:R-:W5:Y:S04]  /*0f60*/  @P0 LDG.E.128 R60, desc[UR6][R2.64] ;  /* 0x00000006023c0981 */ /* 0x000f68000c1e1d00 */
[----:B------:R0:W5:Y:S01]  /*0f70*/  @P0 LDG.E.128 R56, desc[UR6][R2.64+0x10] ;  /* 0x0000100602380981 */ /* 0x000162000c1e1d00 */
[----:B------:R-:W-:-:S03]  /*0f80*/  IMAD.WIDE.U32 R202, R202, 0x8, R234 ;  /* 0x00000008caca7825 */ /* 0x000fc600078e00ea */
[----:B------:R1:W5:Y:S01]  /*0f90*/  @P0 LDG.E.128 R48, desc[UR6][R4.64+0x10] ;  /* 0x0000100604300981 */ /* 0x000362000c1e1d00 */
[C---:B0-----:R-:W-:Y:S02]  /*0fa0*/  IADD3 R3, PT, PT, R6.reuse, 0x20, RZ ;  /* 0x0000002006037810 */ /* 0x041fe40007ffe0ff */
[C---:B------:R-:W-:Y:S01]  /*0fb0*/  IADD3 R2, PT, PT, R6.reuse, 0x40, RZ ;  /* 0x0000004006027810 */ /* 0x040fe20007ffe0ff */
[----:B------:R-:W-:-:S04]  /*0fc0*/  IMAD.WIDE.U32 R6, R6, 0x8, R234 ;  /* 0x0000000806067825 */ /* 0x000fc800078e00ea */
[----:B-1----:R-:W-:-:S04]  /*0fd0*/  IMAD.WIDE.U32 R4, R3, 0x8, R234 ;  /* 0x0000000803047825 */ /* 0x002fc800078e00ea */
[----:B------:R-:W-:-:S04]  /*0fe0*/  IMAD.WIDE.U32 R2, R2, 0x8, R234 ;  /* 0x0000000802027825 */ /* 0x000fc800078e00ea */
[----:B------:R-:W-:Y:S01]  /*0ff0*/  IMAD.WIDE.U32 R216, R216, 0x8, R234 ;  /* 0x00000008d8d87825 */ /* 0x000fe200078e00ea */
[----:B--2---:R-:W-:-:S05]  /*1000*/  FSEL R218, R218, RZ, !P1 ;  /* 0x000000ffdada7208 */ /* 0x004fca0004800000 */
[C---:B----4-:R-:W-:Y:S01]  /*1010*/  FADD.FTZ R236, -R218.reuse, R10 ;  /* 0x0000000adaec7221 */ /* 0x050fe20000010100 */
[C---:B------:R-:W-:Y:S01]  /*1020*/  FADD.FTZ R247, -R218.reuse, R8 ;  /* 0x00000008daf77221 */ /* 0x040fe20000010100 */
[----:B------:R-:W-:-:S03]  /*1030*/  FADD.FTZ R251, -R218, R22 ;  /* 0x00000016dafb7221 */ /* 0x000fc60000010100 */
[----:B------:R-:W-:Y:S01]  /*1040*/  MOV R22, R236 ;  /* 0x000000ec00167202 */ /* 0x000fe20000000f00 */
[C---:B------:R-:W-:Y:S01]  /*1050*/  FADD.FTZ R238, -R218.reuse, R188 ;  /* 0x000000bcdaee7221 */ /* 0x040fe20000010100 */
[C---:B------:R-:W-:Y:S01]  /*1060*/  FADD.FTZ R223, -R218.reuse, R189 ;  /* 0x000000bddadf7221 */ /* 0x040fe20000010100 */
[C---:B------:R-:W-:Y:S01]  /*1070*/  FADD.FTZ R249, -R218.reuse, R12 ;  /* 0x0000000cdaf97221 */ /* 0x040fe20000010100 */
[C---:B------:R-:W-:Y:S02]  /*1080*/  FADD.FTZ R12, -R218.reuse, R23 ;  /* 0x00000017da0c7221 */ /* 0x040fe40000010100 */
[----:B------:R-:W2:Y:S01]  /*1090*/  LDL.LU R23, [R1+0xc] ;  /* 0x00000c0001177983 */ /* 0x000ea20000300800 */
[C---:B------:R-:W-:Y:S01]  /*10a0*/  FADD.FTZ R236, -R218.reuse, R204 ;  /* 0x000000ccdaec7221 */ /* 0x040fe20000010100 */
[----:B------:R-:W-:Y:S02]  /*10b0*/  MOV R204, R247 ;  /* 0x000000f700cc7202 */ /* 0x000fe40000000f00 */
[----:B------:R-:W4:Y:S01]  /*10c0*/  LDL.LU R188, [R1+0x108] ;  /* 0x0001080001bc7983 */ /* 0x000f220000300800 */
[----:B------:R-:W-:-:S03]  /*10d0*/  FADD.FTZ R234, -R218, R192 ;  /* 0x000000c0daea7221 */ /* 0x000fc60000010100 */
[----:B------:R-:W2:Y:S04]  /*10e0*/  LDL.LU R189, [R1+0x4] ;  /* 0x0000040001bd7983 */ /* 0x000ea80000300800 */
[----:B------:R-:W4:Y:S04]  /*10f0*/  LDL.LU R247, [R1+0x118] ;  /* 0x0001180001f77983 */ /* 0x000f280000300800 */
[----:B------:R-:W2:Y:S01]  /*1100*/  LDL.LU R192, [R1+0x120] ;  /* 0x0001200001c07983 */ /* 0x000ea20000300800 */
[C-C-:B------:R-:W-:Y:S01]  /*1110*/  FADD.FTZ R224, -R218.reuse, R18.reuse ;  /* 0x00000012dae07221 */ /* 0x140fe20000010100 */
[----:B------:R-:W-:Y:S01]  /*1120*/  PRMT R18, R69, 0x7632, R18 ;  /* 0x0000763245127816 */ /* 0x000fe20000000012 */
[C---:B------:R-:W-:Y:S01]  /*1130*/  FADD.FTZ R10, -R218.reuse, R19 ;  /* 0x00000013da0a7221 */ /* 0x040fe20000010100 */
[C---:B------:R-:W-:Y:S01]  /*1140*/  FADD.FTZ R229, -R218.reuse, R11 ;  /* 0x0000000bdae57221 */ /* 0x040fe20000010100 */
[----:B------:R-:W-:Y:S01]  /*1150*/  FADD.FTZ R11, -R218, R21 ;  /* 0x00000015da0b7221 */ /* 0x000fe20000010100 */
[----:B------:R-:W-:Y:S01]  /*1160*/  SHF.L.U32 R21, R18, 0x10, RZ ;  /* 0x0000001012157819 */ /* 0x000fe200000006ff */
[C---:B------:R-:W-:Y:S01]  /*1170*/  FADD.FTZ R252, -R218.reuse, R20 ;  /* 0x00000014dafc7221 */ /* 0x040fe20000010100 */
[----:B------:R-:W-:Y:S01]  /*1180*/  FADD.FTZ R13, -R218, R13 ;  /* 0x0000000dda0d7221 */ /* 0x000fe20000010100 */
[----:B------:R-:W-:-:S04]  /*1190*/  @P0 IMAD.WIDE.U32 R230, R201, 0x20, R230 ;  /* 0x00000020c9e60825 */ /* 0x000fc800078e00e6 */
[----:B------:R-:W-:Y:S01]  /*11a0*/  FADD.FTZ R201, -R218, R195 ;  /* 0x000000c3dac97221 */ /* 0x000fe20000010100 */
[----:B------:R-:W-:Y:S01]  /*11b0*/  FMUL.FTZ R195, R222, R13 ;  /* 0x0000000ddec37220 */ /* 0x000fe20000410000 */
[----:B------:R-:W-:-:S04]  /*11c0*/  @P0 IMAD.WIDE.U32 R232, R219, 0x20, R232 ;  /* 0x00000020dbe80825 */ /* 0x000fc800078e00e8 */
[----:B------:R-:W-:Y:S01]  /*11d0*/  FADD.FTZ R245, -R218, R212 ;  /* 0x000000d4daf57221 */ /* 0x000fe20000010100 */
[----:B---3--:R-:W-:Y:S01]  /*11e0*/  PRMT R19, R169, 0x7632, R19 ;  /* 0x00007632a9137816 */ /* 0x008fe20000000013 */
[----:B------:R-:W5:Y:S01]  /*11f0*/  @P0 LDG.E.128 R44, desc[UR6][R232.64] ;  /* 0x00000006e82c0981 */ /* 0x000f62000c1e1d00 */
[----:B------:R-:W-:Y:S02]  /*1200*/  PRMT R18, R170, 0x7632, R18 ;  /* 0x00007632aa127816 */ /* 0x000fe40000000012 */
[----:B------:R-:W-:Y:S01]  /*1210*/  SHF.L.U32 R20, R19, 0x10, RZ ;  /* 0x0000001013147819 */ /* 0x000fe200000006ff */
[----:B------:R0:W5:Y:S01]  /*1220*/  @P0 LDG.E.128 R40, desc[UR6][R232.64+0x10] ;  /* 0x00001006e8280981 */ /* 0x000162000c1e1d00 */
[----:B------:R-:W-:Y:S02]  /*1230*/  PRMT R19, R171, 0x7632, R19 ;  /* 0x00007632ab137816 */ /* 0x000fe40000000013 */
[----:B------:R-:W-:Y:S01]  /*1240*/  SHF.L.U32 R18, R18, 0x10, RZ ;  /* 0x0000001012127819 */ /* 0x000fe200000006ff */
[C---:B------:R-:W-:Y:S01]  /*1250*/  FADD.FTZ R248, -R218.reuse, R196 ;  /* 0x000000c4daf87221 */ /* 0x040fe20000010100 */
[----:B------:R-:W-:Y:S01]  /*1260*/  SHF.L.U32 R13, R19, 0x10, RZ ;  /* 0x00000010130d7819 */ /* 0x000fe200000006ff */
[C---:B------:R-:W-:Y:S01]  /*1270*/  FADD.FTZ R212, -R218.reuse, R209 ;  /* 0x000000d1dad47221 */ /* 0x040fe20000010100 */
[C---:B------:R-:W-:Y:S01]  /*1280*/  FADD.FTZ R215, -R218.reuse, R215 ;  /* 0x000000d7dad77221 */ /* 0x040fe20000010100 */
[C---:B------:R-:W-:Y:S01]  /*1290*/  FADD.FTZ R244, -R218.reuse, R14 ;  /* 0x0000000edaf47221 */ /* 0x040fe20000010100 */
[C---:B------:R-:W-:Y:S01]  /*12a0*/  FADD.FTZ R250, -R218.reuse, R16 ;  /* 0x00000010dafa7221 */ /* 0x040fe20000010100 */
[----:B0-----:R-:W-:Y:S01]  /*12b0*/  MOV R232, R204 ;  /* 0x000000cc00e87202 */ /* 0x001fe20000000f00 */
[C---:B------:R-:W-:Y:S01]  /*12c0*/  FADD.FTZ R8, -R218.reuse, R17 ;  /* 0x00000011da087221 */ /* 0x040fe20000010100 */
[----:B------:R-:W-:Y:S01]  /*12d0*/  MOV R204, R22 ;  /* 0x0000001600cc7202 */ /* 0x000fe20000000f00 */
[-C--:B------:R-:W-:Y:S01]  /*12e0*/  FMUL.FTZ R196, R21, R20.reuse ;  /* 0x0000001415c47220 */ /* 0x080fe20000410000 */
[----:B------:R-:W-:Y:S01]  /*12f0*/  FADD.FTZ R14, -R218, R197 ;  /* 0x000000c5da0e7221 */ /* 0x000fe20000010100 */
[----:B------:R-:W-:Y:S01]  /*1300*/  FMUL.FTZ R197, R222, R215 ;  /* 0x000000d7dec57220 */ /* 0x000fe20000410000 */
[----:B------:R-:W-:Y:S01]  /*1310*/  FADD.FTZ R151, R151, R20 ;  /* 0x0000001497977221 */ /* 0x000fe20000010000 */
[C---:B------:R-:W-:Y:S01]  /*1320*/  FADD.FTZ R235, -R218.reuse, R214 ;  /* 0x000000d6daeb7221 */ /* 0x040fe20000010100 */
[C---:B------:R-:W-:Y:S01]  /*1330*/  FADD.FTZ R239, -R218.reuse, R198 ;  /* 0x000000c6daef7221 */ /* 0x040fe20000010100 */
[----:B------:R-:W-:Y:S01]  /*1340*/  FFMA.FTZ R107, R197, R20, R107 ;  /* 0x00000014c56b7223 */ /* 0x000fe2000001006b */
[----:B------:R-:W-:Y:S01]  /*1350*/  FADD.FTZ R15, -R218, R15 ;  /* 0x0000000fda0f7221 */ /* 0x000fe20000010100 */
[----:B------:R-:W-:-:S04]  /*1360*/  @P0 IMAD.WIDE.U32 R220, R0, 0x20, R220 ;  /* 0x0000002000dc0825 */ /* 0x000fc800078e00dc */
[C---:B------:R-:W-:Y:S01]  /*1370*/  FADD.FTZ R9, -R218.reuse, R9 ;  /* 0x00000009da097221 */ /* 0x040fe20000010100 */
[C---:B------:R-:W-:Y:S01]  /*1380*/  FADD.FTZ R237, -R218.reuse, R190 ;  /* 0x000000bedaed7221 */ /* 0x040fe20000010100 */
[C---:B------:R-:W-:Y:S01]  /*1390*/  FADD.FTZ R205, -R218.reuse, R205 ;  /* 0x000000cddacd7221 */ /* 0x040fe20000010100 */
[C---:B------:R-:W-:Y:S01]  /*13a0*/  FADD.FTZ R207, -R218.reuse, R207 ;  /* 0x000000cfdacf7221 */ /* 0x040fe20000010100 */
[----:B------:R-:W-:Y:S01]  /*13b0*/  FADD.FTZ R210, -R218, R210 ;  /* 0x000000d2dad27221 */ /* 0x000fe20000010100 */
[----:B------:R-:W5:Y:S04]  /*13c0*/  @P0 LDG.E.128 R36, desc[UR6][R230.64] ;  /* 0x00000006e6240981 */ /* 0x000f68000c1e1d00 */
[----:B------:R0:W5:Y:S01]  /*13d0*/  @P0 LDG.E.128 R32, desc[UR6][R230.64+0x10] ;  /* 0x00001006e6200981 */ /* 0x000162000c1e1d00 */
[----:B----4-:R-:W-:Y:S01]  /*13e0*/  FADD.FTZ R247, R247, R18 ;  /* 0x00000012f7f77221 */ /* 0x010fe20000010000 */
[----:B--2---:R-:W-:-:S04]  /*13f0*/  FADD.FTZ R192, R192, R13 ;  /* 0x0000000dc0c07221 */ /* 0x004fc80000010000 */
[----:B------:R1:W-:Y:S04]  /*1400*/  STL [R1+0x118], R247 ;  /* 0x000118f701007387 */ /* 0x0003e80000100800 */
[----:B------:R-:W2:Y:S04]  /*1410*/  LDL.LU R209, [R1+0xf8] ;  /* 0x0000f80001d17983 */ /* 0x000ea80000300800 */
[----:B------:R3:W-:Y:S04]  /*1420*/  STL [R1+0x120], R192 ;  /* 0x000120c001007387 */ /* 0x0007e80000100800 */
[----:B------:R-:W4:Y:S04]  /*1430*/  LDL.LU R22, [R1+0x24] ;  /* 0x0000240001167983 */ /* 0x000f280000300800 */
[----:B------:R-:W4:Y:S04]  /*1440*/  LDL.LU R21, [R1+0x100] ;  /* 0x0001000001157983 */ /* 0x000f280000300800 */
[----:B------:R-:W4:Y:S01]  /*1450*/  LDL.LU R20, [R1+0x2c] ;  /* 0x00002c0001147983 */ /* 0x000f220000300800 */
[----:B------:R-:W-:Y:S01]  /*1460*/  PRMT R16, R68, 0x7632, R16 ;  /* 0x0000763244107816 */ /* 0x000fe20000000010 */
[----:B------:R-:W-:Y:S01]  /*1470*/  FADD.FTZ R219, -R218, R213 ;  /* 0x000000d5dadb7221 */ /* 0x000fe20000010100 */
[----:B------:R-:W-:Y:S01]  /*1480*/  PRMT R17, R168, 0x7632, R17 ;  /* 0x00007632a8117816 */ /* 0x000fe20000000011 */
[----:B------:R-:W-:Y:S01]  /*1490*/  FADD.FTZ R214, -R218, R199 ;  /* 0x000000c7dad67221 */ /* 0x000fe20000010100 */
[----:B------:R-:W-:Y:S01]  /*14a0*/  SHF.L.U32 R16, R16, 0x10, RZ ;  /* 0x0000001010107819 */ /* 0x000fe200000006ff */
[----:B------:R-:W-:Y:S01]  /*14b0*/  FMUL.FTZ R199, R222, R219 ;  /* 0x000000dbdec77220 */ /* 0x000fe20000410000 */
[----:B------:R-:W-:Y:S01]  /*14c0*/  SHF.L.U32 R17, R17, 0x10, RZ ;  /* 0x0000001011117819 */ /* 0x000fe200000006ff */
[C---:B------:R-:W-:Y:S01]  /*14d0*/  FADD.FTZ R0, -R218.reuse, R193 ;  /* 0x000000c1da007221 */ /* 0x040fe20000010100 */
[----:B------:R-:W-:Y:S01]  /*14e0*/  FADD.FTZ R233, -R218, R208 ;  /* 0x000000d0dae97221 */ /* 0x000fe20000010100 */
[----:B------:R-:W-:Y:S01]  /*14f0*/  FFMA.FTZ R241, R195, R18, R241 ;  /* 0x00000012c3f17223 */ /* 0x000fe200000100f1 */
[----:B------:R-:W5:Y:S01]  /*1500*/  @P0 LDG.E.128 R28, desc[UR6][R220.64] ;  /* 0x00000006dc1c0981 */ /* 0x000f62000c1e1d00 */
[-C--:B------:R-:W-:Y:S01]  /*1510*/  FMUL.FTZ R198, R16, R17.reuse ;  /* 0x0000001110c67220 */ /* 0x080fe20000410000 */
[----:B------:R-:W-:Y:S01]  /*1520*/  FFMA.FTZ R105, R199, R17, R105 ;  /* 0x00000011c7697223 */ /* 0x000fe20000010069 */
[--C-:B------:R-:W-:Y:S01]  /*1530*/  FADD.FTZ R149, R149, R17.reuse ;  /* 0x0000001195957221 */ /* 0x100fe20000010000 */
[----:B------:R-:W-:Y:S01]  /*1540*/  PRMT R17, R71, 0x7632, R17 ;  /* 0x0000763247117816 */ /* 0x000fe20000000011 */
[----:B------:R-:W-:Y:S01]  /*1550*/  FMUL.FTZ R193, R222, R15 ;  /* 0x0000000fdec17220 */ /* 0x000fe20000410000 */
[----:B------:R0:W5:Y:S02]  /*1560*/  @P0 LDG.E.128 R24, desc[UR6][R220.64+0x10] ;  /* 0x00001006dc180981 */ /* 0x000164000c1e1d00 */
[----:B------:R-:W-:Y:S01]  /*1570*/  SHF.L.U32 R17, R17, 0x10, RZ ;  /* 0x0000001011117819 */ /* 0x000fe200000006ff */
[----:B------:R-:W-:-:S04]  /*1580*/  FFMA.FTZ R243, R193, R13, R243 ;  /* 0x0000000dc1f37223 */ /* 0x000fc800000100f3 */
[----:B-1----:R-:W-:Y:S01]  /*1590*/  FMUL.FTZ R247, R17, R13 ;  /* 0x0000000d11f77220 */ /* 0x002fe20000410000 */
[----:B------:R-:W-:Y:S01]  /*15a0*/  PRMT R13, R172, 0x7632, R13 ;  /* 0x00007632ac0d7816 */ /* 0x000fe2000000000d */
[----:B---3--:R-:W-:Y:S01]  /*15b0*/  FMUL.FTZ R192, R222, R9 ;  /* 0x00000009dec07220 */ /* 0x008fe20000410000 */
[----:B------:R-:W-:Y:S01]  /*15c0*/  MOV R190, R224 ;  /* 0x000000e000be7202 */ /* 0x000fe20000000f00 */
[----:B------:R-:W-:Y:S01]  /*15d0*/  FADD.FTZ R224, -R218, R191 ;  /* 0x000000bfdae07221 */ /* 0x000fe20000010100 */
[----:B------:R-:W-:Y:S02]  /*15e0*/  SHF.L.U32 R13, R13, 0x10, RZ ;  /* 0x000000100d0d7819 */ /* 0x000fe400000006ff */
[----:B------:R-:W-:Y:S02]  /*15f0*/  MOV R191, R235 ;  /* 0x000000eb00bf7202 */ /* 0x000fe40000000f00 */
[----:B------:R-:W-:Y:S02]  /*1600*/  PRMT R15, R73, 0x7632, R15 ;  /* 0x00007632490f7816 */ /* 0x000fe4000000000f */
[----:B------:R-:W-:Y:S01]  /*1610*/  PRMT R17, R173, 0x7632, R17 ;  /* 0x00007632ad117816 */ /* 0x000fe20000000011 */
[----:B------:R-:W-:Y:S01]  /*1620*/  FFMA.FTZ R189, R192, R13, R189 ;  /* 0x0000000dc0bd7223 */ /* 0x000fe200000100bd */
[----:B------:R-:W-:-:S02]  /*1630*/  PRMT R16, R70, 0x7632, R16 ;  /* 0x0000763246107816 */ /* 0x000fc40000000010 */
[----:B------:R-:W-:Y:S01]  /*1640*/  MOV R208, R191 ;  /* 0x000000bf00d07202 */ /* 0x000fe20000000f00 */
[----:B------:R-:W-:Y:S01]  /*1650*/  FMUL.FTZ R191, R222, R229 ;  /* 0x000000e5debf7220 */ /* 0x000fe20000410000 */
[----:B------:R-:W-:Y:S02]  /*1660*/  SHF.L.U32 R15, R15, 0x10, RZ ;  /* 0x000000100f0f7819 */ /* 0x000fe400000006ff */
[----:B------:R-:W-:Y:S02]  /*1670*/  SHF.L.U32 R9, R17, 0x10, RZ ;  /* 0x0000001011097819 */ /* 0x000fe400000006ff */
[----:B------:R-:W-:Y:S01]  /*1680*/  SHF.L.U32 R16, R16, 0x10, RZ ;  /* 0x0000001010107819 */ /* 0x000fe200000006ff */
[----:B------:R1:W-:Y:S01]  /*1690*/  STL [R1+0x4], R189 ;  /* 0x000004bd01007387 */ /* 0x0003e20000100800 */
[----:B------:R-:W-:Y:S01]  /*16a0*/  FADD.FTZ R235, -R218, R206 ;  /* 0x000000cedaeb7221 */ /* 0x000fe20000010100 */
[----:B------:R-:W-:Y:S01]  /*16b0*/  FADD.FTZ R188, R188, R13 ;  /* 0x0000000dbcbc7221 */ /* 0x000fe20000010000 */
[-C--:B------:R-:W-:Y:S01]  /*16c0*/  FFMA.FTZ R23, R191, R9.reuse, R23 ;  /* 0x00000009bf177223 */ /* 0x080fe20000010017 */
[--C-:B------:R-:W-:Y:S01]  /*16d0*/  FADD.FTZ R246, R246, R9.reuse ;  /* 0x00000009f6f67221 */ /* 0x100fe20000010000 */
[----:B------:R-:W-:Y:S01]  /*16e0*/  FADD.FTZ R206, -R218, R194 ;  /* 0x000000c2dace7221 */ /* 0x000fe20000010100 */
[----:B------:R-:W-:Y:S01]  /*16f0*/  FMUL.FTZ R194, R16, R18 ;  /* 0x0000001210c27220 */ /* 0x000fe20000410000 */
[----:B------:R-:W-:Y:S01]  /*1700*/  PRMT R16, R72, 0x7632, R16 ;  /* 0x0000763248107816 */ /* 0x000fe20000000010 */
[----:B-1----:R-:W-:Y:S01]  /*1710*/  FMUL.FTZ R189, R15, R9 ;  /* 0x000000090fbd7220 */ /* 0x002fe20000410000 */
[----:B------:R-:W-:Y:S01]  /*1720*/  PRMT R9, R174, 0x7632, R9 ;  /* 0x00007632ae097816 */ /* 0x000fe20000000009 */
[----:B------:R1:W-:Y:S01]  /*1730*/  STL [R1+0x108], R188 ;  /* 0x000108bc01007387 */ /* 0x0003e20000100800 */
[----:B------:R-:W-:-:S02]  /*1740*/  SHF.L.U32 R16, R16, 0x10, RZ ;  /* 0x0000001010107819 */ /* 0x000fc400000006ff */
[----:B------:R-:W-:Y:S01]  /*1750*/  SHF.L.U32 R9, R9, 0x10, RZ ;  /* 0x0000001009097819 */ /* 0x000fe200000006ff */
[----:B------:R-:W3:Y:S01]  /*1760*/  LDL.LU R19, [R1+0x38] ;  /* 0x0000380001137983 */ /* 0x000ee20000300800 */
[----:B------:R-:W-:-:S03]  /*1770*/  FADD.FTZ R213, -R218, R211 ;  /* 0x000000d3dad57221 */ /* 0x000fc60000010100 */
[----:B------:R-:W3:Y:S01]  /*1780*/  LDL.LU R18, [R1+0xe8] ;  /* 0x0000e80001127983 */ /* 0x000ee20000300800 */
[----:B-1----:R-:W-:Y:S01]  /*1790*/  FMUL.FTZ R188, R222, R8 ;  /* 0x00000008debc7220 */ /* 0x002fe20000410000 */
[----:B------:R-:W-:Y:S01]  /*17a0*/  MOV R211, R190 ;  /* 0x000000be00d37202 */ /* 0x000fe20000000f00 */
[----:B------:R-:W-:Y:S01]  /*17b0*/  FMUL.FTZ R190, R16, R13 ;  /* 0x0000000d10be7220 */ /* 0x000fe20000410000 */
[----:B------:R1:W-:Y:S01]  /*17c0*/  STL [R1+0xc], R23 ;  /* 0x00000c1701007387 */ /* 0x0003e20000100800 */
[----:B------:R-:W-:-:S03]  /*17d0*/  PRMT R8, R175, 0x7632, R8 ;  /* 0x00007632af087816 */ /* 0x000fc60000000008 */
[----:B------:R-:W3:Y:S01]  /*17e0*/  LDL.LU R16, [R1+0xf0] ;  /* 0x0000f00001107983 */ /* 0x000ee20000300800 */
[----:B------:R-:W-:-:S03]  /*17f0*/  SHF.L.U32 R8, R8, 0x10, RZ ;  /* 0x0000001008087819 */ /* 0x000fc600000006ff */
[----:B------:R-:W-:Y:S01]  /*1800*/  STL [R1+0x110], R246 ;  /* 0x000110f601007387 */ /* 0x000fe20000100800 */
[----:B------:R-:W-:-:S04]  /*1810*/  PRMT R13, R74, 0x7632, R13 ;  /* 0x000076324a0d7816 */ /* 0x000fc8000000000d */
[----:B------:R-:W-:-:S05]  /*1820*/  SHF.L.U32 R13, R13, 0x10, RZ ;  /* 0x000000100d0d7819 */ /* 0x000fca00000006ff */
[-C--:B-1----:R-:W-:Y:S01]  /*1830*/  FMUL.FTZ R23, R13, R9.reuse ;  /* 0x000000090d177220 */ /* 0x082fe20000410000 */
[----:B--2---:R-:W-:Y:S01]  /*1840*/  FADD.FTZ R209, R209, R9 ;  /* 0x00000009d1d17221 */ /* 0x004fe20000010000 */
[----:B----4-:R-:W-:-:S04]  /*1850*/  FFMA.FTZ R22, R188, R9, R22 ;  /* 0x00000009bc167223 */ /* 0x010fc80000010016 */
[----:B------:R1:W-:Y:S04]  /*1860*/  STL [R1+0xf8], R209 ;  /* 0x0000f8d101007387 */ /* 0x0003e80000100800 */
[----:B------:R2:W-:Y:S04]  /*1870*/  STL [R1+0x24], R22 ;  /* 0x0000241601007387 */ /* 0x0005e80000100800 */
[----:B------:R-:W4:Y:S01]  /*1880*/  LDL.LU R17, [R1+0x40] ;  /* 0x0000400001117983 */ /* 0x000f220000300800 */
[----:B------:R-:W-:-:S03]  /*1890*/  FADD.FTZ R21, R21, R8 ;  /* 0x0000000815157221 */ /* 0x000fc60000010000 */
[----:B-1----:R-:W4:Y:S01]  /*18a0*/  LDL.LU R209, [R1+0xd8] ;  /* 0x0000d80001d17983 */ /* 0x002f220000300800 */
[----:B--2---:R-:W-:-:S03]  /*18b0*/  FMUL.FTZ R22, R222, R10 ;  /* 0x0000000ade167220 */ /* 0x004fc60000410000 */
[----:B------:R1:W-:Y:S04]  /*18c0*/  STL [R1+0x100], R21 ;  /* 0x0001001501007387 */ /* 0x0003e80000100800 */
[----:B------:R-:W2:Y:S01]  /*18d0*/  LDL.LU R15, [R1+0x48] ;  /* 0x00004800010f7983 */ /* 0x000ea20000300800 */
[----:B------:R-:W-:-:S05]  /*18e0*/  FFMA.FTZ R20, R22, R8, R20 ;  /* 0x0000000816147223 */ /* 0x000fca0000010014 */
[----:B------:R0:W-:Y:S04]  /*18f0*/  STL [R1+0x2c], R20 ;  /* 0x00002c1401007387 */ /* 0x0001e80000100800 */
[----:B------:R-:W2:Y:S04]  /*1900*/  LDL.LU R13, [R1+0xe0] ;  /* 0x0000e000010d7983 */ /* 0x000ea80000300800 */
[----:B------:R-:W2:Y:S01]  /*1910*/  LDL.LU R10, [R1+0x50] ;  /* 0x00005000010a7983 */ /* 0x000ea20000300800 */
[----:B------:R-:W-:-:S04]  /*1920*/  PRMT R9, R75, 0x7632, R9 ;  /* 0x000076324b097816 */ /* 0x000fc80000000009 */
[----:B------:R-:W-:-:S05]  /*1930*/  SHF.L.U32 R9, R9, 0x10, RZ ;  /* 0x0000001009097819 */ /* 0x000fca00000006ff */
[----:B------:R-:W-:Y:S01]  /*1940*/  FMUL.FTZ R246, R9, R8 ;  /* 0x0000000809f67220 */ /* 0x000fe20000410000 */
[----:B------:R-:W-:Y:S02]  /*1950*/  PRMT R9, R76, 0x7632, R9 ;  /* 0x000076324c097816 */ /* 0x000fe40000000009 */
[----:B------:R-:W-:Y:S01]  /*1960*/  PRMT R8, R176, 0x7632, R8 ;  /* 0x00007632b0087816 */ /* 0x000fe20000000008 */
[----:B-1----:R-:W-:Y:S01]  /*1970*/  FMUL.FTZ R21, R222, R11 ;  /* 0x0000000bde157220 */ /* 0x002fe20000410000 */
[----:B------:R-:W-:Y:S02]  /*1980*/  SHF.L.U32 R9, R9, 0x10, RZ ;  /* 0x0000001009097819 */ /* 0x000fe400000006ff */
[----:B------:R-:W-:-:S05]  /*1990*/  SHF.L.U32 R8, R8, 0x10, RZ ;  /* 0x0000001008087819 */ /* 0x000fca00000006ff */
[----:B0-----:R-:W-:Y:S01]  /*19a0*/  FMUL.FTZ R20, R9, R8 ;  /* 0x0000000809147220 */ /* 0x001fe20000410000 */
[----:B------:R-:W-:-:S04]  /*19b0*/  PRMT R9, R77, 0x7632, R9 ;  /* 0x000076324d097816 */ /* 0x000fc80000000009 */
[----:B------:R-:W-:Y:S01]  /*19c0*/  SHF.L.U32 R9, R9, 0x10, RZ ;  /* 0x0000001009097819 */ /* 0x000fe200000006ff */
[----:B---3--:R-:W-:Y:S01]  /*19d0*/  FFMA.FTZ R19, R21, R8, R19 ;  /* 0x0000000815137223 */ /* 0x008fe20000010013 */
[--C-:B------:R-:W-:Y:S01]  /*19e0*/  FADD.FTZ R18, R18, R8.reuse ;  /* 0x0000000812127221 */ /* 0x100fe20000010000 */
[----:B------:R-:W-:-:S03]  /*19f0*/  PRMT R8, R177, 0x7632, R8 ;  /* 0x00007632b1087816 */ /* 0x000fc60000000008 */
[----:B------:R0:W-:Y:S01]  /*1a00*/  STL [R1+0x38], R19 ;  /* 0x0000381301007387 */ /* 0x0001e20000100800 */
[----:B------:R-:W-:-:S03]  /*1a10*/  SHF.L.U32 R8, R8, 0x10, RZ ;  /* 0x0000001008087819 */ /* 0x000fc600000006ff */
[----:B------:R1:W-:Y:S01]  /*1a20*/  STL [R1+0xe8], R18 ;  /* 0x0000e81201007387 */ /* 0x0003e20000100800 */
[----:B0-----:R-:W-:Y:S01]  /*1a30*/  FMUL.FTZ R19, R222, R12 ;  /* 0x0000000cde137220 */ /* 0x001fe20000410000 */
[----:B------:R-:W-:Y:S01]  /*1a40*/  FADD.FTZ R16, R16, R8 ;  /* 0x0000000810107221 */ /* 0x000fe20000010000 */
[----:B-1----:R-:W-:Y:S01]  /*1a50*/  FMUL.FTZ R18, R9, R8 ;  /* 0x0000000809127220 */ /* 0x002fe20000410000 */
[----:B------:R-:W-:-:S04]  /*1a60*/  PRMT R9, R78, 0x7632, R9 ;  /* 0x000076324e097816 */ /* 0x000fc80000000009 */
[----:B------:R-:W-:Y:S01]  /*1a70*/  SHF.L.U32 R9, R9, 0x10, RZ ;  /* 0x0000001009097819 */ /* 0x000fe200000006ff */
[----:B----4-:R-:W-:Y:S01]  /*1a80*/  FFMA.FTZ R17, R19, R8, R17 ;  /* 0x0000000813117223 */ /* 0x010fe20000010011 */
[----:B------:R-:W-:-:S04]  /*1a90*/  PRMT R8, R178, 0x7632, R8 ;  /* 0x00007632b2087816 */ /* 0x000fc80000000008 */
[----:B------:R0:W-:Y:S01]  /*1aa0*/  STL [R1+0x40], R17 ;  /* 0x0000401101007387 */ /* 0x0001e20000100800 */
[----:B------:R-:W-:-:S03]  /*1ab0*/  SHF.L.U32 R8, R8, 0x10, RZ ;  /* 0x0000001008087819 */ /* 0x000fc600000006ff */
[----:B------:R1:W-:Y:S02]  /*1ac0*/  STL [R1+0xf0], R16 ;  /* 0x0000f01001007387 */ /* 0x0003e40000100800 */
[----:B------:R-:W-:Y:S01]  /*1ad0*/  FADD.FTZ R209, R209, R8 ;  /* 0x00000008d1d17221 */ /* 0x000fe20000010000 */
[----:B0-----:R-:W-:Y:S01]  /*1ae0*/  FMUL.FTZ R17, R222, R14 ;  /* 0x0000000ede117220 */ /* 0x001fe20000410000 */
[----:B-1----:R-:W-:-:S03]  /*1af0*/  FMUL.FTZ R16, R9, R8 ;  /* 0x0000000809107220 */ /* 0x002fc60000410000 */
[----:B--2---:R-:W-:Y:S01]  /*1b00*/  FFMA.FTZ R15, R17, R8, R15 ;  /* 0x00000008110f7223 */ /* 0x004fe2000001000f */
[----:B------:R-:W-:Y:S01]  /*1b10*/  PRMT R8, R179, 0x7632, R8 ;  /* 0x00007632b3087816 */ /* 0x000fe20000000008 */
[----:B------:R-:W-:Y:S03]  /*1b20*/  STL [R1+0xd8], R209 ;  /* 0x0000d8d101007387 */ /* 0x000fe60000100800 */
[----:B------:R-:W-:Y:S01]  /*1b30*/  SHF.L.U32 R8, R8, 0x10, RZ ;  /* 0x0000001008087819 */ /* 0x000fe200000006ff */
[----:B------:R0:W-:Y:S04]  /*1b40*/  STL [R1+0x48], R15 ;  /* 0x0000480f01007387 */ /* 0x0001e80000100800 */
[----:B------:R-:W-:Y:S01]  /*1b50*/  FADD.FTZ R13, R13, R8 ;  /* 0x000000080d0d7221 */ /* 0x000fe20000010000 */
[----:B0-----:R-:W-:-:S04]  /*1b60*/  FMUL.FTZ R15, R222, R214 ;  /* 0x000000d6de0f7220 */ /* 0x001fc80000410000 */
[----:B------:R-:W-:Y:S01]  /*1b70*/  FFMA.FTZ R10, R15, R8, R10 ;  /* 0x000000080f0a7223 */ /* 0x000fe2000001000a */
[----:B------:R-:W-:Y:S04]  /*1b80*/  STL [R1+0xe0], R13 ;  /* 0x0000e00d01007387 */ /* 0x000fe80000100800 */
[----:B------:R0:W-:Y:S04]  /*1b90*/  STL [R1+0x50], R10 ;  /* 0x0000500a01007387 */ /* 0x0001e80000100800 */
[----:B------:R-:W2:Y:S04]  /*1ba0*/  LDL.LU R221, [R1+0x58] ;  /* 0x0000580001dd7983 */ /* 0x000ea80000300800 */
[----:B------:R-:W3:Y:S01]  /*1bb0*/  LDL.LU R12, [R1+0xc8] ;  /* 0x0000c800010c7983 */ /* 0x000ee20000300800 */
[----:B------:R-:W-:-:S03]  /*1bc0*/  MOV R209, R204 ;  /* 0x000000cc00d17202 */ /* 0x000fc60000000f00 */
[----:B0-----:R-:W4:Y:S04]  /*1bd0*/  LDL.LU R10, [R1+0xd0] ;  /* 0x0000d000010a7983 */ /* 0x001f280000300800 */
[----:B------:R-:W4:Y:S04]  /*1be0*/  LDL.LU R219, [R1+0xb8] ;  /* 0x0000b80001db7983 */ /* 0x000f280000300800 */
[----:B------:R-:W4:Y:S04]  /*1bf0*/  LDL.LU R204, [R1+0x68] ;  /* 0x0000680001cc7983 */ /* 0x000f280000300800 */
[----:B------:R-:W4:Y:S04]  /*1c00*/  LDL.LU R220, [R1+0x60] ;  /* 0x0000600001dc7983 */ /* 0x000f280000300800 */
[----:B------:R-:W4:Y:S04]  /*1c10*/  LDL.LU R215, [R1+0xc0] ;  /* 0x0000c00001d77983 */ /* 0x000f280000300800 */
[----:B------:R-:W4:Y:S01]  /*1c20*/  LDL.LU R214, [R1+0x70] ;  /* 0x0000700001d67983 */ /* 0x000f220000300800 */
[----:B------:R-:W-:-:S02]  /*1c30*/  PRMT R9, R79, 0x7632, R9 ;  /* 0x000076324f097816 */ /* 0x000fc40000000009 */
[----:B------:R-:W-:Y:S02]  /*1c40*/  MOV R218, R211 ;  /* 0x000000d300da7202 */ /* 0x000fe40000000f00 */
[----:B------:R-:W-:Y:S02]  /*1c50*/  SHF.L.U32 R9, R9, 0x10, RZ ;  /* 0x0000001009097819 */ /* 0x000fe400000006ff */
[----:B------:R-:W-:Y:S02]  /*1c60*/  MOV R211, R208 ;  /* 0x000000d000d37202 */ /* 0x000fe40000000f00 */
[----:B------:R-:W-:Y:S02]  /*1c70*/  MOV R208, R232 ;  /* 0x000000e800d07202 */ /* 0x000fe40000000f00 */
[----:B------:R-:W-:Y:S01]  /*1c80*/  MOV R232, R245 ;  /* 0x000000f500e87202 */ /* 0x000fe20000000f00 */
[----:B------:R-:W-:Y:S01]  /*1c90*/  FMUL.FTZ R245, R9, R8 ;  /* 0x0000000809f57220 */ /* 0x000fe20000410000 */
[----:B------:R-:W-:-:S02]  /*1ca0*/  PRMT R8, R180, 0x7632, R8 ;  /* 0x00007632b4087816 */ /* 0x000fc40000000008 */
[----:B------:R-:W-:Y:S01]  /*1cb0*/  PRMT R9, R80, 0x7632, R9 ;  /* 0x0000763250097816 */ /* 0x000fe20000000009 */
[----:B------:R-:W-:Y:S01]  /*1cc0*/  FMUL.FTZ R14, R222, R223 ;  /* 0x000000dfde0e7220 */ /* 0x000fe20000410000 */
[----:B------:R-:W-:Y:S02]  /*1cd0*/  SHF.L.U32 R8, R8, 0x10, RZ ;  /* 0x0000001008087819 */ /* 0x000fe400000006ff */
[----:B------:R-:W-:Y:S02]  /*1ce0*/  SHF.L.U32 R9, R9, 0x10, RZ ;  /* 0x0000001009097819 */ /* 0x000fe400000006ff */
[----:B------:R-:W-:-:S03]  /*1cf0*/  PRMT R11, R81, 0x7632, R11 ;  /* 0x00007632510b7816 */ /* 0x000fc6000000000b */
[----:B------:R-:W-:Y:S01]  /*1d00*/  FMUL.FTZ R13, R9, R8 ;  /* 0x00000008090d7220 */ /* 0x000fe20000410000 */
[----:B------:R-:W-:Y:S02]  /*1d10*/  SHF.L.U32 R11, R11, 0x10, RZ ;  /* 0x000000100b0b7819 */ /* 0x000fe400000006ff */
[----:B------:R-:W-:-:S04]  /*1d20*/  PRMT R9, R82, 0x7632, R9 ;  /* 0x0000763252097816 */ /* 0x000fc80000000009 */
[----:B------:R-:W-:Y:S02]  /*1d30*/  SHF.L.U32 R9, R9, 0x10, RZ ;  /* 0x0000001009097819 */ /* 0x000fe400000006ff */
[----:B------:R-:W-:Y:S01]  /*1d40*/  MOV R230, R209 ;  /* 0x000000d100e67202 */ /* 0x000fe20000000f00 */
[----:B--2---:R-:W-:Y:S01]  /*1d50*/  FFMA.FTZ R221, R14, R8, R221 ;  /* 0x000000080edd7223 */ /* 0x004fe200000100dd */
[--C-:B---3--:R-:W-:Y:S01]  /*1d60*/  FADD.FTZ R12, R12, R8.reuse ;  /* 0x000000080c0c7221 */ /* 0x108fe20000010000 */
[----:B------:R-:W-:-:S03]  /*1d70*/  PRMT R8, R181, 0x7632, R8 ;  /* 0x00007632b5087816 */ /* 0x000fc60000000008 */
[----:B------:R-:W-:Y:S01]  /*1d80*/  STL [R1+0x58], R221 ;  /* 0x000058dd01007387 */ /* 0x000fe20000100800 */
[----:B------:R-:W-:-:S03]  /*1d90*/  SHF.L.U32 R8, R8, 0x10, RZ ;  /* 0x0000001008087819 */ /* 0x000fc600000006ff */
[----:B------:R0:W-:Y:S02]  /*1da0*/  STL [R1+0xc8], R12 ;  /* 0x0000c80c01007387 */ /* 0x0001e40000100800 */
[----:B------:R-:W-:Y:S01]  /*1db0*/  FMUL.FTZ R11, R11, R8 ;  /* 0x000000080b0b7220 */ /* 0x000fe20000410000 */
[----:B----4-:R-:W-:Y:S01]  /*1dc0*/  FADD.FTZ R10, R10, R8 ;  /* 0x000000080a0a7221 */ /* 0x010fe20000010000 */
[----:B0-----:R-:W-:-:S04]  /*1dd0*/  FMUL.FTZ R12, R222, R224 ;  /* 0x000000e0de0c7220 */ /* 0x001fc80000410000 */
[----:B------:R-:W-:Y:S01]  /*1de0*/  FFMA.FTZ R220, R12, R8, R220 ;  /* 0x000000080cdc7223 */ /* 0x000fe200000100dc */
[----:B------:R-:W-:-:S04]  /*1df0*/  PRMT R8, R182, 0x7632, R8 ;  /* 0x00007632b6087816 */ /* 0x000fc80000000008 */
[----:B------:R-:W-:Y:S01]  /*1e00*/  STL [R1+0x60], R220 ;  /* 0x000060dc01007387 */ /* 0x000fe20000100800 */
[----:B------:R-:W-:-:S03]  /*1e10*/  SHF.L.U32 R8, R8, 0x10, RZ ;  /* 0x0000001008087819 */ /* 0x000fc600000006ff */
[----:B------:R0:W-:Y:S02]  /*1e20*/  STL [R1+0xd0], R10 ;  /* 0x0000d00a01007387 */ /* 0x0001e40000100800 */
[----:B------:R-:W-:Y:S01]  /*1e30*/  FADD.FTZ R219, R219, R8 ;  /* 0x00000008dbdb7221 */ /* 0x000fe20000010000 */
[----:B------:R-:W-:Y:S01]  /*1e40*/  FMUL.FTZ R9, R9, R8 ;  /* 0x0000000809097220 */ /* 0x000fe20000410000 */
[----:B0-----:R-:W-:-:S04]  /*1e50*/  FMUL.FTZ R10, R222, R205 ;  /* 0x000000cdde0a7220 */ /* 0x001fc80000410000 */
[----:B------:R-:W-:Y:S01]  /*1e60*/  FFMA.FTZ R204, R10, R8, R204 ;  /* 0x000000080acc7223 */ /* 0x000fe200000100cc */
[----:B------:R-:W-:Y:S01]  /*1e70*/  PRMT R8, R183, 0x7632, R8 ;  /* 0x00007632b7087816 */ /* 0x000fe20000000008 */
[----:B------:R-:W-:Y:S04]  /*1e80*/  STL [R1+0xb8], R219 ;  /* 0x0000b8db01007387 */ /* 0x000fe80000100800 */
[----:B------:R0:W-:Y:S02]  /*1e90*/  STL [R1+0x68], R204 ;  /* 0x000068cc01007387 */ /* 0x0001e40000100800 */
[----:B0-----:R-:W-:Y:S01]  /*1ea0*/  SHF.L.U32 R204, R8, 0x10, RZ ;  /* 0x0000001008cc7819 */ /* 0x001fe200000006ff */
[----:B------:R-:W-:-:S04]  /*1eb0*/  FMUL.FTZ R8, R222, R207 ;  /* 0x000000cfde087220 */ /* 0x000fc80000410000 */
[----:B------:R-:W-:Y:S01]  /*1ec0*/  FADD.FTZ R215, R215, R204 ;  /* 0x000000ccd7d77221 */ /* 0x000fe20000010000 */
[----:B------:R-:W-:-:S04]  /*1ed0*/  FFMA.FTZ R214, R8, R204, R214 ;  /* 0x000000cc08d67223 */ /* 0x000fc800000100d6 */
[----:B------:R0:W-:Y:S04]  /*1ee0*/  STL [R1+0xc0], R215 ;  /* 0x0000c0d701007387 */ /* 0x0001e80000100800 */
[----:B------:R1:W-:Y:S04]  /*1ef0*/  STL [R1+0x70], R214 ;  /* 0x000070d601007387 */ /* 0x0003e80000100800 */
[----:B------:R-:W2:Y:S01]  /*1f00*/  LDL.LU R229, [R1+0xa8] ;  /* 0x0000a80001e57983 */ /* 0x000ea20000300800 */
[----:B0-----:R-:W-:-:S03]  /*1f10*/  MOV R215, R208 ;  /* 0x000000d000d77202 */ /* 0x001fc60000000f00 */
[----:B------:R-:W3:Y:S04]  /*1f20*/  LDL.LU R224, [R1+0x80] ;  /* 0x0000800001e07983 */ /* 0x000ee80000300800 */
[----:B------:R-:W4:Y:S04]  /*1f30*/  LDL.LU R220, [R1+0xb0] ;  /* 0x0000b00001dc7983 */ /* 0x000f280000300800 */
[----:B------:R-:W5:Y:S04]  /*1f40*/  LDG.E.64 R208, desc[UR6][R4.64] ;  /* 0x0000000604d07981 */ /* 0x000f68000c1e1b00 */
[----:B------:R-:W3:Y:S01]  /*1f50*/  LDL.LU R5, [R1+0x78] ;  /* 0x0000780001057983 */ /* 0x000ee20000300800 */
[----:B------:R-:W-:-:S02]  /*1f60*/  MOV R223, R232 ;  /* 0x000000e800df7202 */ /* 0x000fc40000000f00 */
[----:B------:R-:W-:Y:S02]  /*1f70*/  MOV R231, R244 ;  /* 0x000000f400e77202 */ /* 0x000fe40000000f00 */
[----:B------:R-:W-:Y:S02]  /*1f80*/  MOV R232, R206 ;  /* 0x000000ce00e87202 */ /* 0x000fe40000000f00 */
[----:B------:R0:W5:Y:S01]  /*1f90*/  LDG.E.64 R206, desc[UR6][R2.64] ;  /* 0x0000000602ce7981 */ /* 0x000162000c1e1b00 */
[----:B------:R-:W-:Y:S02]  /*1fa0*/  MOV R219, R231 ;  /* 0x000000e700db7202 */ /* 0x000fe40000000f00 */
[----:B------:R-:W-:Y:S02]  /*1fb0*/  MOV R221, R211 ;  /* 0x000000d300dd7202 */ /* 0x000fe40000000f00 */
[----:B------:R-:W-:Y:S02]  /*1fc0*/  MOV R231, R210 ;  /* 0x000000d200e77202 */ /* 0x000fe40000000f00 */
[----:B------:R1:W5:Y:S01]  /*1fd0*/  LDG.E.64 R210, desc[UR6][R6.64] ;  /* 0x0000000606d27981 */ /* 0x000362000c1e1b00 */
[----:B0-----:R-:W-:-:S04]  /*1fe0*/  PRMT R2, R184, 0x7632, R2 ;  /* 0x00007632b8027816 */ /* 0x001fc80000000002 */
[----:B------:R-:W-:Y:S01]  /*1ff0*/  SHF.L.U32 R2, R2, 0x10, RZ ;  /* 0x0000001002027819 */ /* 0x000fe200000006ff */
[----:B-1----:R-:W-:Y:S01]  /*2000*/  FMUL.FTZ R7, R222, R0 ;  /* 0x00000000de077220 */ /* 0x002fe20000410000 */
[----:B------:R-:W-:Y:S02]  /*2010*/  PRMT R205, R83, 0x7632, R205 ;  /* 0x0000763253cd7816 */ /* 0x000fe400000000cd */
[----:B------:R-:W-:Y:S02]  /*2020*/  PRMT R0, R185, 0x7632, R0 ;  /* 0x00007632b9007816 */ /* 0x000fe40000000000 */
[----:B------:R-:W-:Y:S02]  /*2030*/  SHF.L.U32 R205, R205, 0x10, RZ ;  /* 0x00000010cdcd7819 */ /* 0x000fe400000006ff */
[----:B------:R-:W-:-:S03]  /*2040*/  SHF.L.U32 R0, R0, 0x10, RZ ;  /* 0x0000001000007819 */ /* 0x000fc600000006ff */
[----:B------:R-:W-:Y:S01]  /*2050*/  FMUL.FTZ R244, R205, R204 ;  /* 0x000000cccdf47220 */ /* 0x000fe20000410000 */
[----:B------:R-:W-:-:S04]  /*2060*/  PRMT R204, R84, 0x7632, R204 ;  /* 0x0000763254cc7816 */ /* 0x000fc800000000cc */
[----:B------:R-:W-:Y:S02]  /*2070*/  SHF.L.U32 R214, R204, 0x10, RZ ;  /* 0x00000010ccd67819 */ /* 0x000fe400000006ff */
[----:B------:R-:W5:Y:S04]  /*2080*/  LDG.E.64 R204, desc[UR6][R202.64] ;  /* 0x00000006cacc7981 */ /* 0x000f68000c1e1b00 */
[----:B------:R0:W5:Y:S01]  /*2090*/  LDG.E.64 R202, desc[UR6][R216.64] ;  /* 0x00000006d8ca7981 */ /* 0x000162000c1e1b00 */
[-C--:B------:R-:W-:Y:S01]  /*20a0*/  FMUL.FTZ R6, R214, R2.reuse ;  /* 0x00000002d6067220 */ /* 0x080fe20000410000 */
[----:B--2---:R-:W-:Y:S01]  /*20b0*/  FADD.FTZ R229, R229, R2 ;  /* 0x00000002e5e57221 */ /* 0x004fe20000010000 */
[----:B---3--:R-:W-:-:S05]  /*20c0*/  FFMA.FTZ R5, R7, R2, R5 ;  /* 0x0000000207057223 */ /* 0x008fca0000010005 */
[----:B------:R1:W-:Y:S02]  /*20d0*/  STL [R1+0x78], R5 ;  /* 0x0000780501007387 */ /* 0x0003e40000100800 */
[----:B-1----:R-:W-:-:S04]  /*20e0*/  FMUL.FTZ R5, R222, R201 ;  /* 0x000000c9de057220 */ /* 0x002fc80000410000 */
[----:B------:R-:W-:Y:S01]  /*20f0*/  FFMA.FTZ R224, R5, R0, R224 ;  /* 0x0000000005e07223 */ /* 0x000fe200000100e0 */
[----:B------:R-:W-:Y:S04]  /*2100*/  STL [R1+0xa8], R229 ;  /* 0x0000a8e501007387 */ /* 0x000fe80000100800 */
[----:B------:R1:W-:Y:S01]  /*2110*/  STL [R1+0x80], R224 ;  /* 0x000080e001007387 */ /* 0x0003e20000100800 */
[----:B----4-:R-:W-:-:S03]  /*2120*/  FADD.FTZ R220, R220, R0 ;  /* 0x00000000dcdc7221 */ /* 0x010fc60000010000 */
[----:B-1----:R-:W2:Y:S04]  /*2130*/  LDL.LU R224, [R1+0x88] ;  /* 0x0000880001e07983 */ /* 0x002ea80000300800 */
[----:B------:R-:W0:Y:S04]  /*2140*/  LDL.LU R217, [R1+0x98] ;  /* 0x0000980001d97983 */ /* 0x000e280000300800 */
[----:B------:R-:W-:Y:S04]  /*2150*/  STL [R1+0xb0], R220 ;  /* 0x0000b0dc01007387 */ /* 0x000fe80000100800 */
[----:B------:R-:W3:Y:S04]  /*2160*/  LDL.LU R216, [R1+0x90] ;  /* 0x0000900001d87983 */ /* 0x000ee80000300800 */
[----:B------:R-:W4:Y:S01]  /*2170*/  LDL.LU R214, [R1+0xa0] ;  /* 0x0000a00001d67983 */ /* 0x000f220000300800 */
[----:B------:R-:W-:-:S04]  /*2180*/  PRMT R2, R85, 0x7632, R2 ;  /* 0x0000763255027816 */ /* 0x000fc80000000002 */
[----:B------:R-:W-:-:S05]  /*2190*/  SHF.L.U32 R2, R2, 0x10, RZ ;  /* 0x0000001002027819 */ /* 0x000fca00000006ff */
[----:B------:R-:W-:Y:S01]  /*21a0*/  FMUL.FTZ R4, R2, R0 ;  /* 0x0000000002047220 */ /* 0x000fe20000410000 */
[----:B------:R-:W-:Y:S02]  /*21b0*/  PRMT R2, R86, 0x7632, R2 ;  /* 0x0000763256027816 */ /* 0x000fe40000000002 */
[----:B------:R-:W-:Y:S01]  /*21c0*/  PRMT R0, R186, 0x7632, R0 ;  /* 0x00007632ba007816 */ /* 0x000fe20000000000 */
[----:B------:R-:W-:Y:S01]  /*21d0*/  FMUL.FTZ R3, R222, R212 ;  /* 0x000000d4de037220 */ /* 0x000fe20000410000 */
[----:B------:R-:W-:Y:S02]  /*21e0*/  SHF.L.U32 R2, R2, 0x10, RZ ;  /* 0x0000001002027819 */ /* 0x000fe400000006ff */
[----:B------:R-:W-:Y:S02]  /*21f0*/  SHF.L.U32 R0, R0, 0x10, RZ ;  /* 0x0000001000007819 */ /* 0x000fe400000006ff */
[----:B------:R-:W-:-:S03]  /*2200*/  MOV R229, R221 ;  /* 0x000000dd00e57202 */ /* 0x000fc60000000f00 */
[----:B------:R-:W-:Y:S01]  /*2210*/  FMUL.FTZ R2, R2, R0 ;  /* 0x0000000002027220 */ /* 0x000fe20000410000 */
[----:B------:R-:W-:Y:S02]  /*2220*/  MOV R221, R230 ;  /* 0x000000e600dd7202 */ /* 0x000fe40000000f00 */
[----:B------:R-:W-:Y:S01]  /*2230*/  MOV R230, R250 ;  /* 0x000000fa00e67202 */ /* 0x000fe20000000f00 */
[----:B------:R-:W-:Y:S01]  /*2240*/  FMUL.FTZ R250, R222, R213 ;  /* 0x000000d5defa7220 */ /* 0x000fe20000410000 */
[----:B--2---:R-:W-:Y:S01]  /*2250*/  FFMA.FTZ R224, R3, R0, R224 ;  /* 0x0000000003e07223 */ /* 0x004fe200000100e0 */
[--C-:B0-----:R-:W-:Y:S01]  /*2260*/  FADD.FTZ R217, R217, R0.reuse ;  /* 0x00000000d9d97221 */ /* 0x101fe20000010000 */
[----:B------:R-:W-:-:S04]  /*2270*/  PRMT R0, R187, 0x7632, R0 ;  /* 0x00007632bb007816 */ /* 0x000fc80000000000 */
[----:B------:R-:W-:Y:S01]  /*2280*/  SHF.L.U32 R0, R0, 0x10, RZ ;  /* 0x0000001000007819 */ /* 0x000fe200000006ff */
[----:B------:R-:W-:Y:S04]  /*2290*/  STL [R1+0x88], R224 ;  /* 0x000088e001007387 */ /* 0x000fe80000100800 */
[----:B---3--:R-:W-:Y:S01]  /*22a0*/  FFMA.FTZ R216, R250, R0, R216 ;  /* 0x00000000fad87223 */ /* 0x008fe200000100d8 */
[----:B----4-:R-:W-:Y:S01]  /*22b0*/  FADD.FTZ R214, R214, R0 ;  /* 0x00000000d6d67221 */ /* 0x010fe20000010000 */
[----:B------:R-:W-:Y:S04]  /*22c0*/  STL [R1+0x98], R217 ;  /* 0x000098d901007387 */ /* 0x000fe80000100800 */
[----:B------:R-:W-:Y:S04]  /*22d0*/  STL [R1+0x90], R216 ;  /* 0x000090d801007387 */ /* 0x000fe80000100800 */
[----:B------:R0:W-:Y:S04]  /*22e0*/  STL [R1+0xa0], R214 ;  /* 0x0000a0d601007387 */ /* 0x0001e80000100800 */
[----:B0-----:R-:W2:Y:S04]  /*22f0*/  LDL.LU R214, [R1+0x114] ;  /* 0x0001140001d67983 */ /* 0x001ea80000300800 */
[----:B------:R-:W3:Y:S01]  /*2300*/  LDL.LU R217, [R1+0x11c] ;  /* 0x00011c0001d97983 */ /* 0x000ee20000300800 */
[----:B------:R-:W-:-:S04]  /*2310*/  PRMT R201, R87, 0x7632, R201 ;  /* 0x0000763257c97816 */ /* 0x000fc800000000c9 */
[----:B------:R-:W-:Y:S02]  /*2320*/  SHF.L.U32 R201, R201, 0x10, RZ ;  /* 0x00000010c9c97819 */ /* 0x000fe400000006ff */
[----:B------:R-:W-:Y:S02]  /*2330*/  MOV R220, R249 ;  /* 0x000000f900dc7202 */ /* 0x000fe40000000f00 */
[----:B------:R-:W-:Y:S01]  /*2340*/  SHF.L.U32 R168, R168, 0x10, RZ ;  /* 0x00000010a8a87819 */ /* 0x000fe200000006ff */
[----:B------:R-:W-:Y:S01]  /*2350*/  FMUL.FTZ R249, R201, R0 ;  /* 0x00000000c9f97220 */ /* 0x000fe20000410000 */
[----:B------:R-:W-:Y:S01]  /*2360*/  FMUL.FTZ R0, R222, R223 ;  /* 0x000000dfde007220 */ /* 0x000fe20000410000 */
[----:B------:R-:W-:Y:S02]  /*2370*/  SHF.L.U32 R201, R68, 0x10, RZ ;  /* 0x0000001044c97819 */ /* 0x000fe400000006ff */
[----:B------:R-:W-:Y:S01]  /*2380*/  FADD.FTZ R148, R148, R168 ;  /* 0x000000a894947221 */ /* 0x000fe20000010000 */
[----:B------:R-:W-:-:S02]  /*2390*/  FFMA.FTZ R104, R0, R168, R104 ;  /* 0x000000a800687223 */ /* 0x000fc40000010068 */
        /* <DEDUP_REMOVED lines=8> */
[----:B------:R-:W-:Y:S01]  /*2420*/  FMUL.FTZ R170, R222, R220 ;  /* 0x000000dcdeaa7220 */ /* 0x000fe20000410000 */
[----:B------:R-:W-:Y:S01]  /*2430*/  SHF.L.U32 R213, R70, 0x10, RZ ;  /* 0x0000001046d57819 */ /* 0x000fe200000006ff */
[----:B------:R-:W4:Y:S04]  /*2440*/  LDL.LU R220, [R1] ;  /* 0x0000000001dc7983 */ /* 0x000f280000300800 */
[----:B------:R-:W4:Y:S01]  /*2450*/  LDL.LU R216, [R1+0x104] ;  /* 0x0001040001d87983 */ /* 0x000f220000300800 */
[-C--:B------:R-:W-:Y:S01]  /*2460*/  FFMA.FTZ R240, R170, R212.reuse, R240 ;  /* 0x000000d4aaf07223 */ /* 0x080fe200000100f0 */
[----:B--2---:R-:W-:Y:S01]  /*2470*/  FADD.FTZ R214, R214, R212 ;  /* 0x000000d4d6d67221 */ /* 0x004fe20000010000 */
[----:B------:R-:W-:Y:S01]  /*2480*/  FMUL.FTZ R212, R213, R212 ;  /* 0x000000d4d5d47220 */ /* 0x000fe20000410000 */
[----:B------:R-:W-:Y:S01]  /*2490*/  SHF.L.U32 R213, R171, 0x10, RZ ;  /* 0x00000010abd57819 */ /* 0x000fe200000006ff */
[----:B------:R-:W-:-:S02]  /*24a0*/  FMUL.FTZ R171, R222, R219 ;  /* 0x000000dbdeab7220 */ /* 0x000fc40000410000 */
[----:B------:R-:W-:Y:S02]  /*24b0*/  STL [R1+0x114], R214 ;  /* 0x000114d601007387 */ /* 0x000fe40000100800 */
[----:B---3--:R-:W-:Y:S02]  /*24c0*/  FADD.FTZ R217, R217, R213 ;  /* 0x000000d5d9d97221 */ /* 0x008fe40000010000 */
[----:B------:R-:W2:Y:S04]  /*24d0*/  LDL.LU R219, [R1+0x8] ;  /* 0x0000080001db7983 */ /* 0x000ea80000300800 */
[----:B------:R0:W-:Y:S04]  /*24e0*/  STL [R1+0x11c], R217 ;  /* 0x00011cd901007387 */ /* 0x0001e80000100800 */
[----:B0-----:R-:W3:Y:S04]  /*24f0*/  LDL.LU R217, [R1+0x10c] ;  /* 0x00010c0001d97983 */ /* 0x001ee80000300800 */
[----:B------:R-:W3:Y:S04]  /*2500*/  LDL.LU R224, [R1+0xf4] ;  /* 0x0000f40001e07983 */ /* 0x000ee80000300800 */
[----:B------:R-:W3:Y:S01]  /*2510*/  LDL.LU R223, [R1+0x20] ;  /* 0x0000200001df7983 */ /* 0x000ee20000300800 */
[----:B------:R-:W-:Y:S01]  /*2520*/  SHF.L.U32 R214, R71, 0x10, RZ ;  /* 0x0000001047d67819 */ /* 0x000fe200000006ff */
[----:B------:R-:W-:-:S04]  /*2530*/  FFMA.FTZ R242, R171, R213, R242 ;  /* 0x000000d5abf27223 */ /* 0x000fc800000100f2 */
[----:B------:R-:W-:Y:S01]  /*2540*/  FMUL.FTZ R213, R214, R213 ;  /* 0x000000d5d6d57220 */ /* 0x000fe20000410000 */
[----:B------:R-:W-:Y:S01]  /*2550*/  SHF.L.U32 R214, R172, 0x10, RZ ;  /* 0x00000010acd67819 */ /* 0x000fe200000006ff */
[----:B------:R-:W-:Y:S01]  /*2560*/  FMUL.FTZ R172, R222, R215 ;  /* 0x000000d7deac7220 */ /* 0x000fe20000410000 */
[----:B------:R-:W-:-:S03]  /*2570*/  SHF.L.U32 R215, R72, 0x10, RZ ;  /* 0x0000001048d77819 */ /* 0x000fc600000006ff */
[-C--:B----4-:R-:W-:Y:S01]  /*2580*/  FFMA.FTZ R220, R172, R214.reuse, R220 ;  /* 0x000000d6acdc7223 */ /* 0x090fe200000100dc */
[----:B------:R-:W-:Y:S01]  /*2590*/  FADD.FTZ R216, R216, R214 ;  /* 0x000000d6d8d87221 */ /* 0x000fe20000010000 */
[----:B------:R-:W-:Y:S01]  /*25a0*/  FMUL.FTZ R214, R215, R214 ;  /* 0x000000d6d7d67220 */ /* 0x000fe20000410000 */
[----:B------:R-:W-:Y:S01]  /*25b0*/  SHF.L.U32 R215, R173, 0x10, RZ ;  /* 0x00000010add77819 */ /* 0x000fe200000006ff */
[----:B------:R-:W-:Y:S01]  /*25c0*/  FMUL.FTZ R173, R222, R221 ;  /* 0x000000dddead7220 */ /* 0x000fe20000410000 */
[----:B------:R-:W-:Y:S04]  /*25d0*/  STL [R1], R220 ;  /* 0x000000dc01007387 */ /* 0x000fe80000100800 */
[----:B------:R0:W-:Y:S04]  /*25e0*/  STL [R1+0x104], R216 ;  /* 0x000104d801007387 */ /* 0x0001e80000100800 */
[----:B------:R-:W4:Y:S01]  /*25f0*/  LDL.LU R221, [R1+0xfc] ;  /* 0x0000fc0001dd7983 */ /* 0x000f220000300800 */
[----:B0-----:R-:W-:Y:S01]  /*2600*/  SHF.L.U32 R216, R73, 0x10, RZ ;  /* 0x0000001049d87819 */ /* 0x001fe200000006ff */
[----:B--2---:R-:W-:-:S05]  /*2610*/  FFMA.FTZ R219, R173, R215, R219 ;  /* 0x000000d7addb7223 */ /* 0x004fca00000100db */
[----:B------:R0:W-:Y:S04]  /*2620*/  STL [R1+0x8], R219 ;  /* 0x000008db01007387 */ /* 0x0001e80000100800 */
[----:B0-----:R-:W2:Y:S01]  /*2630*/  LDL.LU R219, [R1+0x28] ;  /* 0x0000280001db7983 */ /* 0x001ea20000300800 */
[----:B---3--:R-:W-:Y:S01]  /*2640*/  FADD.FTZ R217, R217, R215 ;  /* 0x000000d7d9d97221 */ /* 0x008fe20000010000 */
[----:B------:R-:W-:Y:S01]  /*2650*/  FMUL.FTZ R215, R216, R215 ;  /* 0x000000d7d8d77220 */ /* 0x000fe20000410000 */
[----:B------:R-:W-:Y:S01]  /*2660*/  SHF.L.U32 R216, R174, 0x10, RZ ;  /* 0x00000010aed87819 */ /* 0x000fe200000006ff */
[----:B------:R-:W-:Y:S02]  /*2670*/  FMUL.FTZ R174, R222, R230 ;  /* 0x000000e6deae7220 */ /* 0x000fe40000410000 */
[----:B------:R0:W-:Y:S02]  /*2680*/  STL [R1+0x10c], R217 ;  /* 0x00010cd901007387 */ /* 0x0001e40000100800 */
[----:B------:R-:W-:Y:S01]  /*2690*/  FADD.FTZ R224, R224, R216 ;  /* 0x000000d8e0e07221 */ /* 0x000fe20000010000 */
[----:B------:R-:W-:Y:S01]  /*26a0*/  FFMA.FTZ R223, R174, R216, R223 ;  /* 0x000000d8aedf7223 */ /* 0x000fe200000100df */
[----:B------:R-:W3:Y:S04]  /*26b0*/  LDL.LU R230, [R1+0x34] ;  /* 0x0000340001e67983 */ /* 0x000ee80000300800 */
[----:B------:R-:W3:Y:S04]  /*26c0*/  LDL.LU R220, [R1+0xe4] ;  /* 0x0000e40001dc7983 */ /* 0x000ee80000300800 */
[----:B------:R-:W-:Y:S04]  /*26d0*/  STL [R1+0xf4], R224 ;  /* 0x0000f4e001007387 */ /* 0x000fe80000100800 */
[----:B------:R-:W-:Y:S04]  /*26e0*/  STL [R1+0x20], R223 ;  /* 0x000020df01007387 */ /* 0x000fe80000100800 */
[----:B------:R-:W3:Y:S01]  /*26f0*/  LDL.LU R229, [R1+0x3c] ;  /* 0x00003c0001e57983 */ /* 0x000ee20000300800 */
[----:B------:R-:W-:-:S02]  /*2700*/  SHF.L.U32 R175, R175, 0x10, RZ ;  /* 0x00000010afaf7819 */ /* 0x000fc400000006ff */
[----:B0-----:R-:W-:-:S03]  /*2710*/  SHF.L.U32 R217, R74, 0x10, RZ ;  /* 0x000000104ad97819 */ /* 0x001fc600000006ff */
[----:B----4-:R-:W-:Y:S02]  /*2720*/  FADD.FTZ R221, R221, R175 ;  /* 0x000000afdddd7221 */ /* 0x010fe40000010000 */
[----:B------:R-:W-:Y:S01]  /*2730*/  FMUL.FTZ R216, R217, R216 ;  /* 0x000000d8d9d87220 */ /* 0x000fe20000410000 */
[----:B------:R-:W-:Y:S02]  /*2740*/  FMUL.FTZ R217, R222, R218 ;  /* 0x000000daded97220 */ /* 0x000fe40000410000 */
[----:B------:R0:W-:Y:S01]  /*2750*/  STL [R1+0xfc], R221 ;  /* 0x0000fcdd01007387 */ /* 0x0001e20000100800 */
[----:B------:R-:W-:Y:S02]  /*2760*/  SHF.L.U32 R218, R75, 0x10, RZ ;  /* 0x000000104bda7819 */ /* 0x000fe400000006ff */
[----:B------:R-:W-:Y:S01]  /*2770*/  SHF.L.U32 R176, R176, 0x10, RZ ;  /* 0x00000010b0b07819 */ /* 0x000fe200000006ff */
[----:B0-----:R-:W4:Y:S04]  /*2780*/  LDL.LU R221, [R1+0xec] ;  /* 0x0000ec0001dd7983 */ /* 0x001f280000300800 */
[----:B------:R-:W4:Y:S01]  /*2790*/  LDL.LU R224, [R1+0xd4] ;  /* 0x0000d40001e07983 */ /* 0x000f220000300800 */
[----:B------:R-:W-:Y:S01]  /*27a0*/  SHF.L.U32 R177, R177, 0x10, RZ ;  /* 0x00000010b1b17819 */ /* 0x000fe200000006ff */
[-C--:B--2---:R-:W-:Y:S01]  /*27b0*/  FFMA.FTZ R219, R217, R175.reuse, R219 ;  /* 0x000000afd9db7223 */ /* 0x084fe200000100db */
[----:B------:R-:W-:Y:S01]  /*27c0*/  FMUL.FTZ R175, R218, R175 ;  /* 0x000000afdaaf7220 */ /* 0x000fe20000410000 */
[----:B------:R-:W-:-:S03]  /*27d0*/  FMUL.FTZ R218, R222, R252 ;  /* 0x000000fcdeda7220 */ /* 0x000fc60000410000 */
[----:B------:R0:W-:Y:S04]  /*27e0*/  STL [R1+0x28], R219 ;  /* 0x000028db01007387 */ /* 0x0001e80000100800 */
[----:B------:R-:W2:Y:S01]  /*27f0*/  LDL.LU R223, [R1+0x44] ;  /* 0x0000440001df7983 */ /* 0x000ea20000300800 */
[----:B---3--:R-:W-:Y:S01]  /*2800*/  FFMA.FTZ R230, R218, R176, R230 ;  /* 0x000000b0dae67223 */ /* 0x008fe200000100e6 */
[----:B0-----:R-:W-:Y:S01]  /*2810*/  SHF.L.U32 R219, R76, 0x10, RZ ;  /* 0x000000104cdb7819 */ /* 0x001fe200000006ff */
[----:B------:R-:W-:-:S04]  /*2820*/  FADD.FTZ R220, R220, R176 ;  /* 0x000000b0dcdc7221 */ /* 0x000fc80000010000 */
[----:B------:R-:W-:Y:S01]  /*2830*/  FMUL.FTZ R176, R219, R176 ;  /* 0x000000b0dbb07220 */ /* 0x000fe20000410000 */
[----:B------:R-:W-:Y:S01]  /*2840*/  FMUL.FTZ R219, R222, R251 ;  /* 0x000000fbdedb7220 */ /* 0x000fe20000410000 */
[----:B------:R-:W-:Y:S03]  /*2850*/  STL [R1+0x34], R230 ;  /* 0x000034e601007387 */ /* 0x000fe60000100800 */
[----:B------:R-:W-:Y:S01]  /*2860*/  FFMA.FTZ R229, R219, R177, R229 ;  /* 0x000000b1dbe57223 */ /* 0x000fe200000100e5 */
[----:B------:R-:W-:Y:S04]  /*2870*/  STL [R1+0xe4], R220 ;  /* 0x0000e4dc01007387 */ /* 0x000fe80000100800 */
[----:B------:R0:W-:Y:S04]  /*2880*/  STL [R1+0x3c], R229 ;  /* 0x00003ce501007387 */ /* 0x0001e80000100800 */
[----:B0-----:R-:W3:Y:S04]  /*2890*/  LDL.LU R229, [R1+0xdc] ;  /* 0x0000dc0001e57983 */ /* 0x001ee80000300800 */
[----:B------:R-:W3:Y:S01]  /*28a0*/  LDL.LU R251, [R1+0x4c] ;  /* 0x00004c0001fb7983 */ /* 0x000ee20000300800 */
[----:B------:R-:W-:Y:S01]  /*28b0*/  SHF.L.U32 R220, R77, 0x10, RZ ;  /* 0x000000104ddc7819 */ /* 0x000fe200000006ff */
[----:B----4-:R-:W-:Y:S01]  /*28c0*/  FADD.FTZ R221, R221, R177 ;  /* 0x000000b1dddd7221 */ /* 0x010fe20000010000 */
[----:B------:R-:W-:-:S03]  /*28d0*/  SHF.L.U32 R178, R178, 0x10, RZ ;  /* 0x00000010b2b27819 */ /* 0x000fc600000006ff */
[----:B------:R-:W-:Y:S01]  /*28e0*/  FMUL.FTZ R177, R220, R177 ;  /* 0x000000b1dcb17220 */ /* 0x000fe20000410000 */
[----:B------:R0:W-:Y:S01]  /*28f0*/  STL [R1+0xec], R221 ;  /* 0x0000ecdd01007387 */ /* 0x0001e20000100800 */
[----:B------:R-:W-:Y:S01]  /*2900*/  FMUL.FTZ R220, R222, R248 ;  /* 0x000000f8dedc7220 */ /* 0x000fe20000410000 */
[----:B------:R-:W-:Y:S01]  /*2910*/  FADD.FTZ R224, R224, R178 ;  /* 0x000000b2e0e07221 */ /* 0x000fe20000010000 */
[----:B0-----:R-:W-:-:S04]  /*2920*/  SHF.L.U32 R221, R78, 0x10, RZ ;  /* 0x000000104edd7819 */ /* 0x001fc800000006ff */
[----:B------:R0:W-:Y:S01]  /*2930*/  STL [R1+0xd4], R224 ;  /* 0x0000d4e001007387 */ /* 0x0001e20000100800 */
[----:B------:R-:W-:Y:S02]  /*2940*/  SHF.L.U32 R179, R179, 0x10, RZ ;  /* 0x00000010b3b37819 */ /* 0x000fe400000006ff */
[----:B------:R-:W-:Y:S01]  /*2950*/  MOV R252, R231 ;  /* 0x000000e700fc7202 */ /* 0x000fe20000000f00 */
[-C--:B--2---:R-:W-:Y:S01]  /*2960*/  FFMA.FTZ R223, R220, R178.reuse, R223 ;  /* 0x000000b2dcdf7223 */ /* 0x084fe200000100df */
[----:B------:R-:W-:Y:S01]  /*2970*/  FMUL.FTZ R178, R221, R178 ;  /* 0x000000b2ddb27220 */ /* 0x000fe20000410000 */
[----:B------:R-:W-:-:S04]  /*2980*/  FFMA.FTZ R221, R0, R168, RZ ;  /* 0x000000a800dd7223 */ /* 0x000fc800000100ff */
[----:B------:R-:W-:Y:S01]  /*2990*/  FFMA.FTZ R221, R199, R198, R221 ;  /* 0x000000c6c7dd7223 */ /* 0x000fe200000100dd */
[----:B------:R-:W-:Y:S03]  /*29a0*/  STL [R1+0x44], R223 ;  /* 0x000044df01007387 */ /* 0x000fe60000100800 */
[----:B0-----:R-:W-:Y:S01]  /*29b0*/  FFMA.FTZ R224, R169, R201, R221 ;  /* 0x000000c9a9e07223 */ /* 0x001fe200000100dd */
[----:B------:R-:W-:Y:S01]  /*29c0*/  FMUL.FTZ R221, R222, R239 ;  /* 0x000000efdedd7220 */ /* 0x000fe20000410000 */
[----:B------:R-:W2:Y:S01]  /*29d0*/  LDL.LU R230, [R1+0x54] ;  /* 0x0000540001e67983 */ /* 0x000ea20000300800 */
[----:B---3--:R-:W-:Y:S02]  /*29e0*/  FADD.FTZ R229, R229, R179 ;  /* 0x000000b3e5e57221 */ /* 0x008fe40000010000 */
[----:B------:R-:W-:-:S03]  /*29f0*/  FFMA.FTZ R251, R221, R179, R251 ;  /* 0x000000b3ddfb7223 */ /* 0x000fc600000100fb */
[----:B------:R-:W-:Y:S04]  /*2a00*/  STL [R1+0xdc], R229 ;  /* 0x0000dce501007387 */ /* 0x000fe80000100800 */
[----:B------:R0:W-:Y:S02]  /*2a10*/  STL [R1+0x4c], R251 ;  /* 0x00004cfb01007387 */ /* 0x0001e40000100800 */
[----:B0-----:R-:W-:Y:S02]  /*2a20*/  MOV R251, R232 ;  /* 0x000000e800fb7202 */ /* 0x001fe40000000f00 */
[----:B------:R-:W3:Y:S04]  /*2a30*/  LDL.LU R232, [R1+0xc4] ;  /* 0x0000c40001e87983 */ /* 0x000ee80000300800 */
[----:B------:R-:W4:Y:S04]  /*2a40*/  LDL.LU R231, [R1+0x5c] ;  /* 0x00005c0001e77983 */ /* 0x000f280000300800 */
[----:B------:R-:W4:Y:S01]  /*2a50*/  LDL.LU R239, [R1+0xcc] ;  /* 0x0000cc0001ef7983 */ /* 0x000f220000300800 */
[----:B------:R-:W-:-:S04]  /*2a60*/  FADD.FTZ R223, RZ, R168 ;  /* 0x000000a8ffdf7221 */ /* 0x000fc80000010000 */
[----:B------:R-:W-:-:S04]  /*2a70*/  FADD.FTZ R223, R198, R223 ;  /* 0x000000dfc6df7221 */ /* 0x000fc80000010000 */
[----:B------:R-:W-:Y:S01]  /*2a80*/  FADD.FTZ R223, R201, R223 ;  /* 0x000000dfc9df7221 */ /* 0x000fe20000010000 */
[----:B------:R-:W-:-:S03]  /*2a90*/  SHF.L.U32 R229, R79, 0x10, RZ ;  /* 0x000000104fe57819 */ /* 0x000fc600000006ff */
[----:B------:R-:W-:Y:S01]  /*2aa0*/  FADD.FTZ R223, R196, R223 ;  /* 0x000000dfc4df7221 */ /* 0x000fe20000010000 */
[----:B------:R-:W-:-:S03]  /*2ab0*/  FFMA.FTZ R224, R197, R196, R224 ;  /* 0x000000c4c5e07223 */ /* 0x000fc600000100e0 */
[----:B------:R-:W-:Y:S01]  /*2ac0*/  FADD.FTZ R223, R212, R223 ;  /* 0x000000dfd4df7221 */ /* 0x000fe20000010000 */
[----:B------:R-:W-:Y:S01]  /*2ad0*/  FFMA.FTZ R224, R170, R212, R224 ;  /* 0x000000d4aae07223 */ /* 0x000fe200000100e0 */
[----:B------:R-:W-:Y:S01]  /*2ae0*/  FMUL.FTZ R179, R229, R179 ;  /* 0x000000b3e5b37220 */ /* 0x000fe20000410000 */
[----:B------:R-:W-:Y:S01]  /*2af0*/  SHF.L.U32 R180, R180, 0x10, RZ ;  /* 0x00000010b4b47819 */ /* 0x000fe200000006ff */
[----:B------:R-:W-:Y:S01]  /*2b00*/  FADD.FTZ R229, R194, R223 ;  /* 0x000000dfc2e57221 */ /* 0x000fe20000010000 */
[----:B------:R-:W-:Y:S01]  /*2b10*/  FMUL.FTZ R223, R222, R238 ;  /* 0x000000eededf7220 */ /* 0x000fe20000410000 */
[----:B------:R-:W-:Y:S02]  /*2b20*/  FFMA.FTZ R224, R195, R194, R224 ;  /* 0x000000c2c3e07223 */ /* 0x000fe400000100e0 */
[----:B------:R-:W-:Y:S02]  /*2b30*/  FADD.FTZ R229, R213, R229 ;  /* 0x000000e5d5e57221 */ /* 0x000fe40000010000 */
[----:B------:R-:W-:Y:S01]  /*2b40*/  FFMA.FTZ R224, R171, R213, R224 ;  /* 0x000000d5abe07223 */ /* 0x000fe200000100e0 */
[----:B------:R-:W-:-:S02]  /*2b50*/  SHF.L.U32 R181, R181, 0x10, RZ ;  /* 0x00000010b5b57819 */ /* 0x000fc400000006ff */
[----:B------:R-:W-:Y:S02]  /*2b60*/  MOV R248, R251 ;  /* 0x000000fb00f87202 */ /* 0x000fe40000000f00 */
[----:B------:R-:W-:Y:S01]  /*2b70*/  MOV R251, R233 ;  /* 0x000000e900fb7202 */ /* 0x000fe20000000f00 */
[----:B--2---:R-:W-:-:S05]  /*2b80*/  FFMA.FTZ R230, R223, R180, R230 ;  /* 0x000000b4dfe67223 */ /* 0x004fca00000100e6 */
[----:B------:R0:W-:Y:S02]  /*2b90*/  STL [R1+0x54], R230 ;  /* 0x000054e601007387 */ /* 0x0001e40000100800 */
[----:B0-----:R-:W-:Y:S01]  /*2ba0*/  FFMA.FTZ R230, R193, R247, R224 ;  /* 0x000000f7c1e67223 */ /* 0x001fe200000100e0 */
[----:B------:R-:W-:Y:S01]  /*2bb0*/  FADD.FTZ R224, R247, R229 ;  /* 0x000000e5f7e07221 */ /* 0x000fe20000010000 */
[----:B------:R-:W-:-:S03]  /*2bc0*/  SHF.L.U32 R229, R80, 0x10, RZ ;  /* 0x0000001050e57819 */ /* 0x000fc600000006ff */
[----:B------:R-:W-:Y:S01]  /*2bd0*/  FADD.FTZ R224, R214, R224 ;  /* 0x000000e0d6e07221 */ /* 0x000fe20000010000 */
[----:B---3--:R-:W-:Y:S01]  /*2be0*/  FADD.FTZ R232, R232, R180 ;  /* 0x000000b4e8e87221 */ /* 0x008fe20000010000 */
[----:B------:R-:W-:Y:S02]  /*2bf0*/  FMUL.FTZ R180, R229, R180 ;  /* 0x000000b4e5b47220 */ /* 0x000fe40000410000 */
[----:B------:R-:W-:Y:S01]  /*2c00*/  FADD.FTZ R229, R190, R224 ;  /* 0x000000e0bee57221 */ /* 0x000fe20000010000 */
[----:B------:R-:W-:Y:S01]  /*2c10*/  FMUL.FTZ R224, R222, R237 ;  /* 0x000000eddee07220 */ /* 0x000fe20000410000 */
[----:B------:R0:W-:Y:S03]  /*2c20*/  STL [R1+0xc4], R232 ;  /* 0x0000c4e801007387 */ /* 0x0001e60000100800 */
[----:B----4-:R-:W-:Y:S01]  /*2c30*/  FFMA.FTZ R231, R224, R181, R231 ;  /* 0x000000b5e0e77223 */ /* 0x010fe200000100e7 */
[----:B0-----:R-:W2:Y:S01]  /*2c40*/  LDL.LU R232, [R1+0xb4] ;  /* 0x0000b40001e87983 */ /* 0x001ea20000300800 */
[----:B------:R-:W-:-:S03]  /*2c50*/  FADD.FTZ R239, R239, R181 ;  /* 0x000000b5efef7221 */ /* 0x000fc60000010000 */
[----:B------:R0:W-:Y:S04]  /*2c60*/  STL [R1+0x5c], R231 ;  /* 0x00005ce701007387 */ /* 0x0001e80000100800 */
[----:B------:R-:W3:Y:S04]  /*2c70*/  LDL.LU R238, [R1+0x64] ;  /* 0x0000640001ee7983 */ /* 0x000ee80000300800 */
[----:B------:R-:W-:Y:S04]  /*2c80*/  STL [R1+0xcc], R239 ;  /* 0x0000ccef01007387 */ /* 0x000fe80000100800 */
[----:B------:R-:W4:Y:S04]  /*2c90*/  LDL.LU R233, [R1+0xbc] ;  /* 0x0000bc0001e97983 */ /* 0x000f280000300800 */
[----:B------:R-:W4:Y:S01]  /*2ca0*/  LDL.LU R237, [R1+0x6c] ;  /* 0x00006c0001ed7983 */ /* 0x000f220000300800 */
[----:B------:R-:W-:-:S04]  /*2cb0*/  FFMA.FTZ R230, R172, R214, R230 ;  /* 0x000000d6ace67223 */ /* 0x000fc800000100e6 */
[----:B------:R-:W-:Y:S01]  /*2cc0*/  FFMA.FTZ R230, R192, R190, R230 ;  /* 0x000000bec0e67223 */ /* 0x000fe200000100e6 */
[----:B------:R-:W-:-:S03]  /*2cd0*/  FADD.FTZ R229, R215, R229 ;  /* 0x000000e5d7e57221 */ /* 0x000fc60000010000 */
[----:B------:R-:W-:-:S04]  /*2ce0*/  FFMA.FTZ R230, R173, R215, R230 ;  /* 0x000000d7ade67223 */ /* 0x000fc800000100e6 */
[----:B0-----:R-:W-:Y:S01]  /*2cf0*/  FFMA.FTZ R231, R191, R189, R230 ;  /* 0x000000bdbfe77223 */ /* 0x001fe200000100e6 */
[----:B------:R-:W-:-:S04]  /*2d00*/  FADD.FTZ R230, R189, R229 ;  /* 0x000000e5bde67221 */ /* 0x000fc80000010000 */
[----:B------:R-:W-:Y:S01]  /*2d10*/  FADD.FTZ R230, R216, R230 ;  /* 0x000000e6d8e67221 */ /* 0x000fe20000010000 */
[----:B------:R-:W-:-:S03]  /*2d20*/  SHF.L.U32 R182, R182, 0x10, RZ ;  /* 0x00000010b6b67819 */ /* 0x000fc600000006ff */
[----:B------:R-:W-:-:S04]  /*2d30*/  FADD.FTZ R230, R23, R230 ;  /* 0x000000e617e67221 */ /* 0x000fc80000010000 */
[----:B------:R-:W-:Y:S01]  /*2d40*/  FADD.FTZ R230, R175, R230 ;  /* 0x000000e6afe67221 */ /* 0x000fe20000010000 */
[----:B------:R-:W-:-:S03]  /*2d50*/  SHF.L.U32 R229, R81, 0x10, RZ ;  /* 0x0000001051e57819 */ /* 0x000fc600000006ff */
[----:B------:R-:W-:Y:S02]  /*2d60*/  FADD.FTZ R230, R246, R230 ;  /* 0x000000e6f6e67221 */ /* 0x000fe40000010000 */
[----:B------:R-:W-:Y:S02]  /*2d70*/  FMUL.FTZ R181, R229, R181 ;  /* 0x000000b5e5b57220 */ /* 0x000fe40000410000 */
[----:B------:R-:W-:Y:S01]  /*2d80*/  FADD.FTZ R230, R176, R230 ;  /* 0x000000e6b0e67221 */ /* 0x000fe20000010000 */
[----:B------:R-:W-:-:S03]  /*2d90*/  FMUL.FTZ R229, R222, R236 ;  /* 0x000000ecdee57220 */ /* 0x000fc60000410000 */
[----:B------:R-:W-:Y:S01]  /*2da0*/  FADD.FTZ R230, R20, R230 ;  /* 0x000000e614e67221 */ /* 0x000fe20000010000 */
[----:B------:R-:W-:Y:S01]  /*2db0*/  SHF.L.U32 R183, R183, 0x10, RZ ;  /* 0x00000010b7b77819 */ /* 0x000fe200000006ff */
[----:B--2---:R-:W-:-:S05]  /*2dc0*/  FADD.FTZ R232, R232, R182 ;  /* 0x000000b6e8e87221 */ /* 0x004fca0000010000 */
[----:B------:R0:W-:Y:S01]  /*2dd0*/  STL [R1+0xb4], R232 ;  /* 0x0000b4e801007387 */ /* 0x0001e20000100800 */
[----:B---3--:R-:W-:Y:S01]  /*2de0*/  FFMA.FTZ R238, R229, R182, R238 ;  /* 0x000000b6e5ee7223 */ /* 0x008fe200000100ee */
[----:B0-----:R-:W-:-:S05]  /*2df0*/  SHF.L.U32 R232, R82, 0x10, RZ ;  /* 0x0000001052e87819 */ /* 0x001fca00000006ff */
[----:B------:R-:W-:Y:S01]  /*2e00*/  FMUL.FTZ R182, R232, R182 ;  /* 0x000000b6e8b67220 */ /* 0x000fe20000410000 */
[----:B------:R-:W-:Y:S01]  /*2e10*/  FADD.FTZ R232, R177, R230 ;  /* 0x000000e6b1e87221 */ /* 0x000fe20000010000 */
[----:B------:R-:W-:Y:S01]  /*2e20*/  FMUL.FTZ R230, R222, R235 ;  /* 0x000000ebdee67220 */ /* 0x000fe20000410000 */
[----:B----4-:R-:W-:Y:S01]  /*2e30*/  FADD.FTZ R233, R233, R183 ;  /* 0x000000b7e9e97221 */ /* 0x010fe20000010000 */
[----:B------:R0:W-:Y:S02]  /*2e40*/  STL [R1+0x64], R238 ;  /* 0x000064ee01007387 */ /* 0x0001e40000100800 */
[----:B------:R-:W-:Y:S02]  /*2e50*/  FFMA.FTZ R237, R230, R183, R237 ;  /* 0x000000b7e6ed7223 */ /* 0x000fe400000100ed */
[----:B0-----:R-:W2:Y:S04]  /*2e60*/  LDL.LU R238, [R1+0x74] ;  /* 0x0000740001ee7983 */ /* 0x001ea80000300800 */
[----:B------:R-:W-:Y:S04]  /*2e70*/  STL [R1+0xbc], R233 ;  /* 0x0000bce901007387 */ /* 0x000fe80000100800 */
[----:B------:R0:W-:Y:S04]  /*2e80*/  STL [R1+0x6c], R237 ;  /* 0x00006ced01007387 */ /* 0x0001e80000100800 */
[----:B0-----:R-:W3:Y:S04]  /*2e90*/  LDL.LU R237, [R1+0xa4] ;  /* 0x0000a40001ed7983 */ /* 0x001ee80000300800 */
[----:B------:R-:W4:Y:S01]  /*2ea0*/  LDL.LU R235, [R1+0x7c] ;  /* 0x00007c0001eb7983 */ /* 0x000f220000300800 */
[----:B------:R-:W-:Y:S01]  /*2eb0*/  FFMA.FTZ R231, R174, R216, R231 ;  /* 0x000000d8aee77223 */ /* 0x000fe200000100e7 */
[----:B------:R-:W-:Y:S01]  /*2ec0*/  FADD.FTZ R232, R18, R232 ;  /* 0x000000e812e87221 */ /* 0x000fe20000010000 */
[----:B------:R-:W-:Y:S01]  /*2ed0*/  SHF.L.U32 R233, R83, 0x10, RZ ;  /* 0x0000001053e97819 */ /* 0x000fe200000006ff */
[----:B------:R-:W4:Y:S01]  /*2ee0*/  LDL.LU R236, [R1+0xac] ;  /* 0x0000ac0001ec7983 */ /* 0x000f220000300800 */
        /* <DEDUP_REMOVED lines=9> */
[----:B------:R-:W-:Y:S01]  /*2f80*/  FMUL.FTZ R183, R233, R183 ;  /* 0x000000b7e9b77220 */ /* 0x000fe20000410000 */
[----:B------:R-:W-:Y:S02]  /*2f90*/  FADD.FTZ R232, R16, R232 ;  /* 0x000000e810e87221 */ /* 0x000fe40000010000 */
[----:B------:R-:W-:Y:S01]  /*2fa0*/  FFMA.FTZ R233, R17, R16, R231 ;  /* 0x0000001011e97223 */ /* 0x000fe200000100e7 */
[----:B------:R-:W-:Y:S01]  /*2fb0*/  SHF.L.U32 R184, R184, 0x10, RZ ;  /* 0x00000010b8b87819 */ /* 0x000fe200000006ff */
[----:B------:R-:W-:Y:S02]  /*2fc0*/  FADD.FTZ R232, R179, R232 ;  /* 0x000000e8b3e87221 */ /* 0x000fe40000010000 */
[----:B------:R-:W-:Y:S01]  /*2fd0*/  FFMA.FTZ R233, R221, R179, R233 ;  /* 0x000000b3dde97223 */ /* 0x000fe200000100e9 */
[----:B------:R-:W-:-:S03]  /*2fe0*/  FMUL.FTZ R231, R222, R234 ;  /* 0x000000eadee77220 */ /* 0x000fc60000410000 */
[----:B------:R-:W-:Y:S01]  /*2ff0*/  FFMA.FTZ R234, R15, R245, R233 ;  /* 0x000000f50fea7223 */ /* 0x000fe200000100e9 */
[----:B------:R-:W-:Y:S01]  /*3000*/  FADD.FTZ R233, R245, R232 ;  /* 0x000000e8f5e97221 */ /* 0x000fe20000010000 */
[----:B------:R-:W-:Y:S02]  /*3010*/  SHF.L.U32 R232, R84, 0x10, RZ ;  /* 0x0000001054e87819 */ /* 0x000fe400000006ff */
[----:B------:R-:W-:Y:S01]  /*3020*/  SHF.L.U32 R185, R185, 0x10, RZ ;  /* 0x00000010b9b97819 */ /* 0x000fe200000006ff */
[----:B--2---:R-:W-:-:S05]  /*3030*/  FFMA.FTZ R238, R231, R184, R238 ;  /* 0x000000b8e7ee7223 */ /* 0x004fca00000100ee */
[----:B------:R-:W-:Y:S01]  /*3040*/  STL [R1+0x74], R238 ;  /* 0x000074ee01007387 */ /* 0x000fe20000100800 */
[----:B---3--:R-:W-:Y:S01]  /*3050*/  FADD.FTZ R237, R237, R184 ;  /* 0x000000b8eded7221 */ /* 0x008fe20000010000 */
[----:B------:R-:W-:Y:S01]  /*3060*/  FMUL.FTZ R184, R232, R184 ;  /* 0x000000b8e8b87220 */ /* 0x000fe20000410000 */
[----:B------:R-:W-:-:S03]  /*3070*/  FMUL.FTZ R232, R222, R248 ;  /* 0x000000f8dee87220 */ /* 0x000fc60000410000 */
[----:B------:R0:W-:Y:S01]  /*3080*/  STL [R1+0xa4], R237 ;  /* 0x0000a4ed01007387 */ /* 0x0001e20000100800 */
[----:B----4-:R-:W-:-:S03]  /*3090*/  FFMA.FTZ R235, R232, R185, R235 ;  /* 0x000000b9e8eb7223 */ /* 0x010fc600000100eb */
[----:B------:R-:W2:Y:S04]  /*30a0*/  LDL.LU R248, [R1+0x84] ;  /* 0x0000840001f87983 */ /* 0x000ea80000300800 */
[----:B------:R-:W3:Y:S04]  /*30b0*/  LDL.LU R239, [R1+0x94] ;  /* 0x0000940001ef7983 */ /* 0x000ee80000300800 */
[----:B------:R1:W-:Y:S04]  /*30c0*/  STL [R1+0x7c], R235 ;  /* 0x00007ceb01007387 */ /* 0x0003e80000100800 */
[----:B0-----:R-:W4:Y:S04]  /*30d0*/  LDL.LU R237, [R1+0x8c] ;  /* 0x00008c0001ed7983 */ /* 0x001f280000300800 */
[----:B------:R-:W4:Y:S01]  /*30e0*/  LDL.LU R238, [R1+0x9c] ;  /* 0x00009c0001ee7983 */ /* 0x000f220000300800 */
[----:B------:R-:W-:Y:S01]  /*30f0*/  FFMA.FTZ R234, R223, R180, R234 ;  /* 0x000000b4dfea7223 */ /* 0x000fe200000100ea */
[----:B------:R-:W-:-:S03]  /*3100*/  FADD.FTZ R233, R180, R233 ;  /* 0x000000e9b4e97221 */ /* 0x000fc60000010000 */
[----:B------:R-:W-:Y:S01]  /*3110*/  FFMA.FTZ R234, R14, R13, R234 ;  /* 0x0000000d0eea7223 */ /* 0x000fe200000100ea */
[----:B------:R-:W-:-:S03]  /*3120*/  FADD.FTZ R233, R233, R13 ;  /* 0x0000000de9e97221 */ /* 0x000fc60000010000 */
[----:B------:R-:W-:Y:S01]  /*3130*/  FFMA.FTZ R234, R224, R181, R234 ;  /* 0x000000b5e0ea7223 */ /* 0x000fe200000100ea */
[----:B------:R-:W-:-:S03]  /*3140*/  FADD.FTZ R233, R233, R181 ;  /* 0x000000b5e9e97221 */ /* 0x000fc60000010000 */
[----:B------:R-:W-:Y:S01]  /*3150*/  FFMA.FTZ R234, R12, R11, R234 ;  /* 0x0000000b0cea7223 */ /* 0x000fe200000100ea */
[----:B-1----:R-:W-:-:S03]  /*3160*/  FADD.FTZ R235, R233, R11 ;  /* 0x0000000be9eb7221 */ /* 0x002fc60000010000 */
[----:B------:R-:W-:Y:S01]  /*3170*/  FFMA.FTZ R234, R229, R182, R234 ;  /* 0x000000b6e5ea7223 */ /* 0x000fe200000100ea */
[----:B------:R-:W-:Y:S01]  /*3180*/  FADD.FTZ R235, R235, R182 ;  /* 0x000000b6ebeb7221 */ /* 0x000fe20000010000 */
[----:B------:R-:W-:Y:S02]  /*3190*/  FADD.FTZ R236, R236, R185 ;  /* 0x000000b9ecec7221 */ /* 0x000fe40000010000 */
[----:B------:R-:W-:Y:S01]  /*31a0*/  FFMA.FTZ R234, R10, R9, R234 ;  /* 0x000000090aea7223 */ /* 0x000fe200000100ea */
[----:B------:R-:W-:Y:S01]  /*31b0*/  FADD.FTZ R235, R235, R9 ;  /* 0x00000009ebeb7221 */ /* 0x000fe20000010000 */
[----:B------:R-:W-:Y:S01]  /*31c0*/  SHF.L.U32 R233, R85, 0x10, RZ ;  /* 0x0000001055e97819 */ /* 0x000fe200000006ff */
[----:B------:R0:W-:Y:S01]  /*31d0*/  STL [R1+0xac], R236 ;  /* 0x0000acec01007387 */ /* 0x0001e20000100800 */
[----:B------:R-:W-:Y:S01]  /*31e0*/  FFMA.FTZ R234, R230, R183, R234 ;  /* 0x000000b7e6ea7223 */ /* 0x000fe200000100ea */
[----:B------:R-:W-:Y:S02]  /*31f0*/  SHF.L.U32 R186, R186, 0x10, RZ ;  /* 0x00000010baba7819 */ /* 0x000fe400000006ff */
[----:B------:R-:W-:Y:S01]  /*3200*/  FMUL.FTZ R185, R233, R185 ;  /* 0x000000b9e9b97220 */ /* 0x000fe20000410000 */
[----:B0-----:R-:W-:Y:S01]  /*3210*/  FADD.FTZ R236, R235, R183 ;  /* 0x000000b7ebec7221 */ /* 0x001fe20000010000 */
[----:B------:R-:W-:Y:S01]  /*3220*/  FFMA.FTZ R235, R8, R244, R234 ;  /* 0x000000f408eb7223 */ /* 0x000fe200000100ea */
[----:B------:R-:W-:-:S02]  /*3230*/  FMUL.FTZ R233, R222, R251 ;  /* 0x000000fbdee97220 */ /* 0x000fc40000410000 */
[----:B------:R-:W-:Y:S01]  /*3240*/  FADD.FTZ R234, R236, R244 ;  /* 0x000000f4ecea7221 */ /* 0x000fe20000010000 */
[----:B------:R-:W-:Y:S01]  /*3250*/  SHF.L.U32 R236, R86, 0x10, RZ ;  /* 0x0000001056ec7819 */ /* 0x000fe200000006ff */
[----:B------:R-:W-:Y:S02]  /*3260*/  FFMA.FTZ R235, R231, R184, R235 ;  /* 0x000000b8e7eb7223 */ /* 0x000fe400000100eb */
[----:B------:R-:W-:Y:S02]  /*3270*/  FADD.FTZ R234, R234, R184 ;  /* 0x000000b8eaea7221 */ /* 0x000fe40000010000 */
[----:B------:R-:W-:-:S04]  /*3280*/  FFMA.FTZ R235, R7, R6, R235 ;  /* 0x0000000607eb7223 */ /* 0x000fc800000100eb */
[----:B------:R-:W-:-:S04]  /*3290*/  FFMA.FTZ R235, R232, R185, R235 ;  /* 0x000000b9e8eb7223 */ /* 0x000fc800000100eb */
[----:B------:R-:W-:Y:S01]  /*32a0*/  FFMA.FTZ R235, R5, R4, R235 ;  /* 0x0000000405eb7223 */ /* 0x000fe200000100eb */
[-C--:B--2---:R-:W-:Y:S01]  /*32b0*/  FFMA.FTZ R248, R233, R186.reuse, R248 ;  /* 0x000000bae9f87223 */ /* 0x084fe200000100f8 */
[----:B---3--:R-:W-:Y:S01]  /*32c0*/  FADD.FTZ R239, R239, R186 ;  /* 0x000000baefef7221 */ /* 0x008fe20000010000 */
[----:B------:R-:W-:Y:S01]  /*32d0*/  FMUL.FTZ R186, R236, R186 ;  /* 0x000000baecba7220 */ /* 0x000fe20000410000 */
[----:B------:R-:W-:Y:S01]  /*32e0*/  FADD.FTZ R236, R234, R6 ;  /* 0x00000006eaec7221 */ /* 0x000fe20000010000 */
[----:B------:R-:W-:Y:S01]  /*32f0*/  SHF.L.U32 R234, R187, 0x10, RZ ;  /* 0x00000010bbea7819 */ /* 0x000fe200000006ff */
[----:B------:R-:W-:Y:S02]  /*3300*/  FMUL.FTZ R187, R222, R252 ;  /* 0x000000fcdebb7220 */ /* 0x000fe40000410000 */
[----:B------:R-:W-:Y:S02]  /*3310*/  FADD.FTZ R236, R236, R185 ;  /* 0x000000b9ecec7221 */ /* 0x000fe40000010000 */
[----:B----4-:R-:W-:Y:S01]  /*3320*/  FFMA.FTZ R237, R187, R234, R237 ;  /* 0x000000eabbed7223 */ /* 0x010fe200000100ed */
[----:B------:R-:W-:Y:S01]  /*3330*/  STL [R1+0x84], R248 ;  /* 0x000084f801007387 */ /* 0x000fe20000100800 */
[----:B------:R-:W-:-:S03]  /*3340*/  FADD.FTZ R236, R236, R4 ;  /* 0x00000004ecec7221 */ /* 0x000fc60000010000 */
[----:B------:R-:W-:Y:S01]  /*3350*/  STL [R1+0x94], R239 ;  /* 0x000094ef01007387 */ /* 0x000fe20000100800 */
[----:B------:R-:W-:Y:S01]  /*3360*/  FFMA.FTZ R235, R233, R186, R235 ;  /* 0x000000bae9eb7223 */ /* 0x000fe200000100eb */
[----:B------:R-:W-:Y:S02]  /*3370*/  FADD.FTZ R236, R236, R186 ;  /* 0x000000baecec7221 */ /* 0x000fe40000010000 */
[----:B------:R0:W-:Y:S01]  /*3380*/  STL [R1+0x8c], R237 ;  /* 0x00008ced01007387 */ /* 0x0001e20000100800 */
[----:B------:R-:W-:Y:S01]  /*3390*/  FADD.FTZ R238, R238, R234 ;  /* 0x000000eaeeee7221 */ /* 0x000fe20000010000 */
[----:B------:R-:W-:Y:S01]  /*33a0*/  FFMA.FTZ R235, R3, R2, R235 ;  /* 0x0000000203eb7223 */ /* 0x000fe200000100eb */
[----:B------:R-:W-:Y:S01]  /*33b0*/  FADD.FTZ R236, R236, R2 ;  /* 0x00000002ecec7221 */ /* 0x000fe20000010000 */
[----:B0-----:R-:W-:-:S05]  /*33c0*/  SHF.L.U32 R237, R87, 0x10, RZ ;  /* 0x0000001057ed7819 */ /* 0x001fca00000006ff */
[----:B------:R-:W-:Y:S01]  /*33d0*/  FMUL.FTZ R234, R237, R234 ;  /* 0x000000eaedea7220 */ /* 0x000fe20000410000 */
[----:B------:R0:W-:Y:S03]  /*33e0*/  STL [R1+0x9c], R238 ;  /* 0x00009cee01007387 */ /* 0x0001e60000100800 */
[----:B------:R-:W-:Y:S01]  /*33f0*/  FFMA.FTZ R235, R187, R234, R235 ;  /* 0x000000eabbeb7223 */ /* 0x000fe200000100eb */
[----:B------:R-:W-:-:S03]  /*3400*/  FADD.FTZ R236, R236, R234 ;  /* 0x000000eaecec7221 */ /* 0x000fc60000010000 */
[----:B------:R-:W-:Y:S01]  /*3410*/  FFMA.FTZ R235, R250, R249, R235 ;  /* 0x000000f9faeb7223 */ /* 0x000fe200000100eb */
[----:B0-----:R-:W-:Y:S01]  /*3420*/  FADD.FTZ R238, R236, R249 ;  /* 0x000000f9ecee7221 */ /* 0x001fe20000010000 */
[----:B------:R-:W-:Y:S06]  /*3430*/  BRA `(.L_x_9091) ;  /* 0x0000000400307947 */ /* 0x000fec0003800000 */
.L_x_9090:
        /* <DEDUP_REMOVED lines=12> */
[----:B------:R-:W-:Y:S02]  /*3500*/  @P3 LEA.HI R203, R204, R203, RZ, 0x3 ;  /* 0x000000cbcccb3211 */ /* 0x000fe400078f18ff */
[----:B-1----:R-:W-:Y:S01]  /*3510*/  @P3 LOP3.LUT R204, R202, 0x1f, RZ, 0xc0, !PT ;  /* 0x0000001fcacc3812 */ /* 0x002fe200078ec0ff */
        /* <DEDUP_REMOVED lines=9> */
[----:B------:R-:W-:-:S04]  /*35b0*/  IMAD.WIDE.U32 R236, R209, 0x8, R210 ;  /* 0x00000008d1ec7825 */ /* 0x000fc800078e00d2 */
[----:B------:R-:W-:-:S04]  /*35c0*/  IMAD.WIDE.U32 R208, R208, 0x8, R210 ;  /* 0x00000008d0d07825 */ /* 0x000fc800078e00d2 */
[----:B------:R-:W-:-:S04]  /*35d0*/  IMAD.WIDE.U32 R204, R204, 0x8, R210 ;  /* 0x00000008cccc7825 */ /* 0x000fc800078e00d2 */
[----:B------:R-:W-:Y:S02]  /*35e0*/  IMAD.WIDE.U32 R206, R206, 0x8, R210 ;  /* 0x00000008cece7825 */ /* 0x000fe400078e00d2 */
[----:B------:R0:W5:Y:S04]  /*35f0*/  LDG.E.64 R210, desc[UR6][R202.64] ;  /* 0x00000006cad27981 */ /* 0x000168000c1e1b00 */
[----:B------:R-:W5:Y:S01]  /*3600*/  LDG.E.64 R206, desc[UR6][R206.64] ;  /* 0x00000006cece7981 */ /* 0x000f62000c1e1b00 */
[----:B0-----:R-:W-:Y:S02]  /*3610*/  MOV R202, R208 ;  /* 0x000000d000ca7202 */ /* 0x001fe40000000f00 */
[----:B------:R-:W-:Y:S02]  /*3620*/  MOV R203, R209 ;  /* 0x000000d100cb7202 */ /* 0x000fe40000000f00 */
[----:B------:R1:W5:Y:S04]  /*3630*/  LDG.E.64 R208, desc[UR6][R204.64] ;  /* 0x00000006ccd07981 */ /* 0x000368000c1e1b00 */
[----:B------:R-:W5:Y:S04]  /*3640*/  LDG.E.64 R202, desc[UR6][R202.64] ;  /* 0x00000006caca7981 */ /* 0x000f68000c1e1b00 */
[----:B------:R1:W5:Y:S01]  /*3650*/  LDG.E.64 R204, desc[UR6][R236.64] ;  /* 0x00000006eccc7981 */ /* 0x000362000c1e1b00 */
[----:B------:R-:W-:Y:S05]  /*3660*/  BRA `(.L_x_9091) ;  /* 0x0000000000a47947 */ /* 0x000fea0003800000 */
.L_x_9092:
        /* <DEDUP_REMOVED lines=9> */
[----:B------:R-:W-:Y:S02]  /*3700*/  IADD3 R40, PT, PT, R202, 0x80, RZ ;  /* 0x00000080ca287810 */ /* 0x000fe40007ffe0ff */
[----:B0-----:R-:W-:Y:S01]  /*3710*/  LOP3.LUT R26, R26, 0x1f, RZ, 0xc0, !PT ;  /* 0x0000001f1a1a7812 */ /* 0x001fe200078ec0ff */
[----:B---3--:R-:W-:-:S03]  /*3720*/  IMAD.WIDE.U32 R34, R34, 0x8, R42 ;  /* 0x0000000822227825 */ /* 0x008fc600078e002a */
        /* <DEDUP_REMOVED lines=11> */
[----:B------:R-:W-:-:S02]  /*37e0*/  IMAD.WIDE.U32 R26, R26, 0x20, R236 ;  /* 0x000000201a1a7825 */ /* 0x000fc400078e00ec */
[----:B------:R0:W5:Y:S02]  /*37f0*/  LDG.E.128 R52, desc[UR6][R24.64] ;  /* 0x0000000618347981 */ /* 0x000164000c1e1d00 */
[--C-:B------:R-:W-:Y:S02]  /*3800*/  IMAD.WIDE.U32 R28, R28, 0x20, R236.reuse ;  /* 0x000000201c1c7825 */ /* 0x100fe400078e00ec */
[----:B------:R0:W5:Y:S02]  /*3810*/  LDG.E.128 R60, desc[UR6][R26.64] ;  /* 0x000000061a3c7981 */ /* 0x000164000c1e1d00 */
[--C-:B------:R-:W-:Y:S02]  /*3820*/  IMAD.WIDE.U32 R30, R30, 0x20, R236.reuse ;  /* 0x000000201e1e7825 */ /* 0x100fe400078e00ec */
[----:B------:R0:W5:Y:S02]  /*3830*/  LDG.E.128 R56, desc[UR6][R26.64+0x10] ;  /* 0x000010061a387981 */ /* 0x000164000c1e1d00 */
[----:B------:R-:W-:-:S02]  /*3840*/  IMAD.WIDE.U32 R236, R32, 0x20, R236 ;  /* 0x0000002020ec7825 */ /* 0x000fc400078e00ec */
[----:B------:R0:W5:Y:S02]  /*3850*/  LDG.E.128 R48, desc[UR6][R24.64+0x10] ;  /* 0x0000100618307981 */ /* 0x000164000c1e1d00 */
[--C-:B------:R-:W-:Y:S02]  /*3860*/  IMAD.WIDE.U32 R32, R202, 0x8, R42.reuse ;  /* 0x00000008ca207825 */ /* 0x100fe400078e002a */
[----:B------:R0:W5:Y:S02]  /*3870*/  LDG.E.128 R44, desc[UR6][R28.64] ;  /* 0x000000061c2c7981 */ /* 0x000164000c1e1d00 */
[----:B------:R-:W-:Y:S02]  /*3880*/  IMAD.WIDE.U32 R40, R40, 0x8, R42 ;  /* 0x0000000828287825 */ /* 0x000fe400078e002a */
[----:B------:R0:W5:Y:S04]  /*3890*/  LDG.E.64 R210, desc[UR6][R32.64] ;  /* 0x0000000620d27981 */ /* 0x000168000c1e1b00 */
[----:B------:R0:W5:Y:S04]  /*38a0*/  LDG.E.64 R202, desc[UR6][R40.64] ;  /* 0x0000000628ca7981 */ /* 0x000168000c1e1b00 */
[----:B------:R0:W5:Y:S04]  /*38b0*/  LDG.E.128 R36, desc[UR6][R30.64] ;  /* 0x000000061e247981 */ /* 0x000168000c1e1d00 */
[----:B------:R0:W5:Y:S04]  /*38c0*/  LDG.E.128 R32, desc[UR6][R30.64+0x10] ;  /* 0x000010061e207981 */ /* 0x000168000c1e1d00 */
[----:B------:R0:W5:Y:S04]  /*38d0*/  LDG.E.128 R40, desc[UR6][R28.64+0x10] ;  /* 0x000010061c287981 */ /* 0x000168000c1e1d00 */
[----:B------:R0:W5:Y:S04]  /*38e0*/  LDG.E.128 R24, desc[UR6][R236.64+0x10] ;  /* 0x00001006ec187981 */ /* 0x000168000c1e1d00 */
[----:B------:R0:W5:Y:S02]  /*38f0*/  LDG.E.128 R28, desc[UR6][R236.64] ;  /* 0x00000006ec1c7981 */ /* 0x000164000c1e1d00 */
.L_x_9091:
[----:B------:R-:W-:Y:S05]  /*3900*/  BSYNC.RECONVERGENT B1 ;  /* 0x0000000000017941 */ /* 0x000fea0003800200 */
.L_x_9089:
        /* <DEDUP_REMOVED lines=20> */
.L_x_9715:
[----:B------:R-:W4:Y:S01]  /*3a50*/  S2R R237, SR_TID.X ;  /* 0x0000000000ed7919 */ /* 0x000f220000002100 */
[----:B------:R-:W-:Y:S01]  /*3a60*/  @P3 IADD3 R227, PT, PT, R227, -0x1, RZ ;  /* 0xffffffffe3e33810 */ /* 0x000fe20007ffe0ff */
[----:B-1----:R-:W-:-:S04]  /*3a70*/  FADD.FTZ R238, R235, R251 ;  /* 0x000000fbebee7221 */ /* 0x002fc80000010000 */
[----:B0-----:R-:W-:Y:S02]  /*3a80*/  @P3 IMAD R235, R227, UR8, RZ ;  /* 0x00000008e3eb3c24 */ /* 0x001fe4000f8e02ff */
[----:B---3--:R-:W-:-:S03]  /*3a90*/  FADD.FTZ R227, R248, R236 ;  /* 0x000000ecf8e37221 */ /* 0x008fc60000010000 */
[----:B------:R-:W-:-:S04]  /*3aa0*/  @P3 SHF.R.S32.HI R236, RZ, 0x1f, R235 ;  /* 0x0000001fffec3819 */ /* 0x000fc800000114eb */
[----:B------:R-:W-:Y:S01]  /*3ab0*/  @P3 LEA.HI R236, R236, R235, RZ, 0x3 ;  /* 0x000000ebecec3211 */ /* 0x000fe200078f18ff */
[----:B------:R-:W-:Y:S01]  /*3ac0*/  HFMA2 R235, -RZ, RZ, 0, 0 ;  /* 0x00000000ffeb7431 */ /* 0x000fe200000001ff */
[----:B----4-:R-:W-:-:S04]  /*3ad0*/  LOP3.LUT R239, R237, 0x1f, RZ, 0xc0, !PT ;  /* 0x0000001fedef7812 */ /* 0x010fc800078ec0ff */
[----:B------:R-:W-:Y:S01]  /*3ae0*/  @P3 LEA.HI.SX32 R235, R236, R239, 0x1d ;  /* 0x000000efeceb3211 */ /* 0x000fe200078feaff */
[----:B------:R0:W-:Y:S01]  /*3af0*/  STL [R1+0x1c], R239 ;  /* 0x00001cef01007387 */ /* 0x0001e20000100800 */
[----:B------:R-:W1:Y:S01]  /*3b00*/  @P3 LDC.64 R236, c[0x0][0x390] ;  /* 0x0000e400ffec3b82 */ /* 0x000e620000000a00 */
[----:B------:R-:W-:-:S04]  /*3b10*/  ISETP.NE.U32.AND P0, PT, R226, RZ, PT ;  /* 0x000000ffe200720c */ /* 0x000fc80003f05070 */
[----:B------:R-:W-:Y:S01]  /*3b20*/  ISETP.NE.AND.EX P0, PT, R225, RZ, PT, P0 ;  /* 0x000000ffe100720c */ /* 0x000fe20003f05300 */
[----:B------:R-:W-:Y:S01]  /*3b30*/  FMUL.FTZ R238, R238, UR10 ;  /* 0x0000000aeeee7c20 */ /* 0x000fe20008410000 */
[----:B------:R-:W-:Y:S01]  /*3b40*/  ISETP.NE.AND P1, PT, RZ, UR9, PT ;  /* 0x00000009ff007c0c */ /* 0x000fe2000bf25270 */
[----:B------:R-:W-:Y:S01]  /*3b50*/  BSSY.RECONVERGENT B1, `(.L_x_9094) ;  /* 0x00003b6000017945 */ /* 0x000fe20003800200 */
[----:B-1----:R-:W-:-:S05]  /*3b60*/  @P3 IMAD.WIDE.U32 R236, R235, 0x10, R236 ;  /* 0x00000010ebec3825 */ /* 0x002fca00078e00ec */
[----:B------:R1:W5:Y:S02]  /*3b70*/  @P3 LDG.E.128 R152, desc[UR6][R236.64] ;  /* 0x00000006ec983981 */ /* 0x000364000c1e1d00 */
[----:B-1----:R-:W-:-:S05]  /*3b80*/  IMAD R237, R200, UR8, RZ ;  /* 0x00000008c8ed7c24 */ /* 0x002fca000f8e02ff */
[----:B------:R-:W-:-:S04]  /*3b90*/  SHF.R.S32.HI R236, RZ, 0x1f, R237 ;  /* 0x0000001fffec7819 */ /* 0x000fc800000114ed */
[----:B------:R-:W-:Y:S01]  /*3ba0*/  LEA.HI R237, R236, R237, RZ, 0x3 ;  /* 0x000000edeced7211 */ /* 0x000fe200078f18ff */
[----:B------:R-:W-:Y:S01]  /*3bb0*/  FMUL.FTZ R236, R227, UR10 ;  /* 0x0000000ae3ec7c20 */ /* 0x000fe20008410000 */
[----:B------:R-:W-:Y:S02]  /*3bc0*/  FSEL R227, R238, RZ, !P1 ;  /* 0x000000ffeee37208 */ /* 0x000fe40004800000 */
        /* <DEDUP_REMOVED lines=22> */
.L_x_9100:
[----:B------:R-:W-:Y:S05]  /*3d30*/  BSYNC.RECONVERGENT B3 ;  /* 0x0000000000037941 */ /* 0x000fea0003800200 */
.L_x_9099:
        /* <DEDUP_REMOVED lines=13> */
.L_x_9102:
[----:B------:R-:W-:Y:S05]  /*3e10*/  BSYNC.RECONVERGENT B3 ;  /* 0x0000000000037941 */ /* 0x000fea0003800200 */
.L_x_9101:
[----:B------:R-:W-:-:S04]  /*3e20*/  F2FP.BF16.F32.PACK_AB R238, RZ, R238 ;  /* 0x000000eeffee723e */ /* 0x000fc800000010ff */
[----:B------:R-:W-:-:S07]  /*3e30*/  PRMT R156, R238, 0x7610, R156 ;  /* 0x00007610ee9c7816 */ /* 0x000fce000000009c */
.L_x_9098:
[----:B------:R-:W-:Y:S05]  /*3e40*/  BSYNC.RECONVERGENT B2 ;  /* 0x0000000000027941 */ /* 0x000fea0003800200 */
.L_x_9097:
        /* <DEDUP_REMOVED lines=16> */
.L_x_9106:
[----:B------:R-:W-:Y:S05]  /*3f50*/  BSYNC.RECONVERGENT B3 ;  /* 0x0000000000037941 */ /* 0x000fea0003800200 */
.L_x_9105:
        /* <DEDUP_REMOVED lines=14> */
.L_x_9108:
[----:B------:R-:W-:Y:S05]  /*4040*/  BSYNC.RECONVERGENT B3 ;  /* 0x0000000000037941 */ /* 0x000fea0003800200 */
.L_x_9107:
[----:B------:R-:W-:-:S04]  /*4050*/  F2FP.BF16.F32.PACK_AB R238, RZ, R238 ;  /* 0x000000eeffee723e */ /* 0x000fc800000010ff */
[----:B------:R-:W-:-:S07]  /*4060*/  PRMT R156, R156, 0x5410, R238 ;  /* 0x000054109c9c7816 */ /* 0x000fce00000000ee */
.L_x_9104:
[----:B------:R-:W-:Y:S05]  /*4070*/  BSYNC.RECONVERGENT B2 ;  /* 0x0000000000027941 */ /* 0x000fea0003800200 */
.L_x_9103:
        /* <DEDUP_REMOVED lines=15> */
.L_x_9112:
[----:B------:R-:W-:Y:S05]  /*4170*/  BSYNC.RECONVERGENT B3 ;  /* 0x0000000000037941 */ /* 0x000fea0003800200 */
.L_x_9111:
        /* <DEDUP_REMOVED lines=13> */
.L_x_9114:
[----:B------:R-:W-:Y:S05]  /*4250*/  BSYNC.RECONVERGENT B3 ;  /* 0x0000000000037941 */ /* 0x000fea0003800200 */
.L_x_9113:
[----:B------:R-:W-:-:S04]  /*4260*/  F2FP.BF16.F32.PACK_AB R238, RZ, R238 ;  /* 0x000000eeffee723e */ /* 0x000fc800000010ff */
[----:B------:R-:W-:-:S07]  /*4270*/  PRMT R157, R238, 0x7610, R157 ;  /* 0x00007610ee9d7816 */ /* 0x000fce000000009d */
.L_x_9110:
[----:B------:R-:W-:Y:S05]  /*4280*/  BSYNC.RECONVERGENT B2 ;  /* 0x0000000000027941 */ /* 0x000fea0003800200 */
.L_x_9109:
        /* <DEDUP_REMOVED lines=16> */
.L_x_9118:
[----:B------:R-:W-:Y:S05]  /*4390*/  BSYNC.RECONVERGENT B3 ;  /* 0x0000000000037941 */ /* 0x000fea0003800200 */
.L_x_9117:
        /* <DEDUP_REMOVED lines=14> */
.L_x_9120:
[----:B------:R-:W-:Y:S05]  /*4480*/  BSYNC.RECONVERGENT B3 ;  /* 0x0000000000037941 */ /* 0x000fea0003800200 */
.L_x_9119:
[----:B------:R-:W-:-:S04]  /*4490*/  F2FP.BF16.F32.PACK_AB R238, RZ, R238 ;  /* 0x000000eeffee723e */ /* 0x000fc800000010ff */
[----:B------:R-:W-:-:S07]  /*44a0*/  PRMT R157, R157, 0x5410, R238 ;  /* 0x000054109d9d7816 */ /* 0x000fce00000000ee */
.L_x_9116:
[----:B------:R-:W-:Y:S05]  /*44b0*/  BSYNC.RECONVERGENT B2 ;  /* 0x0000000000027941 */ /* 0x000fea0003800200 */
.L_x_9115:
        /* <DEDUP_REMOVED lines=15> */
.L_x_9124:
[----:B------:R-:W-:Y:S05]  /*45b0*/  BSYNC.RECONVERGENT B3 ;  /* 0x0000000000037941 */ /* 0x000fea0003800200 */
.L_x_9123:
        /* <DEDUP_REMOVED lines=13> */
.L_x_9126:
[----:B------:R-:W-:Y:S05]  /*4690*/  BSYNC.RECONVERGENT B3 ;  /* 0x0000000000037941 */ /* 0x000fea0003800200 */
.L_x_9125:
[----:B------:R-:W-:-:S04]  /*46a0*/  F2FP.BF16.F32.PACK_AB R238, RZ, R238 ;  /* 0x000000eeffee723e */ /* 0x000fc800000010ff */
[----:B------:R-:W-:-:S07]  /*46b0*/  PRMT R158, R238, 0x7610, R158 ;  /* 0x00007610ee9e7816 */ /* 0x000fce000000009e */
.L_x_9122:
[----:B------:R-:W-:Y:S05]  /*46c0*/  BSYNC.RECONVERGENT B2 ;  /* 0x0000000000027941 */ /* 0x000fea0003800200 */
.L_x_9121:
        /* <DEDUP_REMOVED lines=16> */
.L_x_9130:
[----:B------:R-:W-:Y:S05]  /*47d0*/  BSYNC.RECONVERGENT B3 ;  /* 0x0000000000037941 */ /* 0x000fea0003800200 */
.L_x_9129:
        /* <DEDUP_REMOVED lines=14> */
.L_x_9132:
[----:B------:R-:W-:Y:S05]  /*48c0*/  BSYNC.RECONVERGENT B3 ;  /* 0x0000000000037941 */ /* 0x000fea0003800200 */
.L_x_9131:
[----:B------:R-:W-:-:S04]  /*48d0*/  F2FP.BF16.F32.PACK_AB R238, RZ, R238 ;  /* 0x000000eeffee723e */ /* 0x000fc800000010ff */
[----:B------:R-:W-:-:S07]  /*48e0*/  PRMT R158, R158, 0x5410, R238 ;  /* 0x000054109e9e7816 */ /* 0x000fce00000000ee */
.L_x_9128:
[----:B------:R-:W-:Y:S05]  /*48f0*/  BSYNC.RECONVERGENT B2 ;  /* 0x0000000000027941 */ /* 0x000fea0003800200 */
.L_x_9127:
        /* <DEDUP_REMOVED lines=15> */
.L_x_9136:
[----:B------:R-:W-:Y:S05]  /*49f0*/  BSYNC.RECONVERGENT B3 ;  /* 0x0000000000037941 */ /* 0x000fea0003800200 */
.L_x_9135:
        /* <DEDUP_REMOVED lines=13> */
.L_x_9138:
[----:B------:R-:W-:Y:S05]  /*4ad0*/  BSYNC.RECONVERGENT B3 ;  /* 0x0000000000037941 */ /* 0x000fea0003800200 */
.L_x_9137:
[----:B------:R-:W-:-:S04]  /*4ae0*/  F2FP.BF16.F32.PACK_AB R238, RZ, R238 ;  /* 0x000000eeffee723e */ /* 0x000fc800000010ff */
[----:B------:R-:W-:-:S07]  /*4af0*/  PRMT R159, R238, 0x7610, R159 ;  /* 0x00007610ee9f7816 */ /* 0x000fce000000009f */
.L_x_9134:
[----:B------:R-:W-:Y:S05]  /*4b00*/  BSYNC.RECONVERGENT B2 ;  /* 0x0000000000027941 */ /* 0x000fea0003800200 */
.L_x_9133:
        /* <DEDUP_REMOVED lines=16> */
.L_x_9141:
[----:B------:R-:W-:Y:S05]  /*4c10*/  BSYNC.RECONVERGENT B2 ;  /* 0x0000000000027941 */ /* 0x000fea0003800200 */
.L_x_9140:
        /* <DEDUP_REMOVED lines=14> */
.L_x_9143:
[----:B------:R-:W-:Y:S05]  /*4d00*/  BSYNC.RECONVERGENT B2 ;  /* 0x0000000000027941 */ /* 0x000fea0003800200 */
.L_x_9142:
[----:B------:R-:W-:-:S04]  /*4d10*/  F2FP.BF16.F32.PACK_AB R210, RZ, R210 ;  /* 0x000000d2ffd2723e */ /* 0x000fc800000010ff */
[----:B------:R-:W-:Y:S01]  /*4d20*/  PRMT R159, R159, 0x5410, R210 ;  /* 0x000054109f9f7816 */ /* 0x000fe200000000d2 */
[----:B------:R-:W-:Y:S06]  /*4d30*/  BRA `(.L_x_9139) ;  /* 0x00000028005c7947 */ /* 0x000fec0003800000 */
.L_x_9096:
        /* <DEDUP_REMOVED lines=15> */
.L_x_9147:
[----:B------:R-:W-:Y:S05]  /*4e30*/  BSYNC.RECONVERGENT B3 ;  /* 0x0000000000037941 */ /* 0x000fea0003800200 */
.L_x_9146:
        /* <DEDUP_REMOVED lines=13> */
.L_x_9149:
[----:B------:R-:W-:Y:S05]  /*4f10*/  BSYNC.RECONVERGENT B3 ;  /* 0x0000000000037941 */ /* 0x000fea0003800200 */
.L_x_9148:
[----:B------:R-:W-:-:S04]  /*4f20*/  F2FP.BF16.F32.PACK_AB R160, RZ, R160 ;  /* 0x000000a0ffa0723e */ /* 0x000fc800000010ff */
[----:B------:R-:W-:-:S07]  /*4f30*/  PRMT R156, R160, 0x7610, R156 ;  /* 0x00007610a09c7816 */ /* 0x000fce000000009c */
.L_x_9145:
[----:B------:R-:W-:Y:S05]  /*4f40*/  BSYNC.RECONVERGENT B2 ;  /* 0x0000000000027941 */ /* 0x000fea0003800200 */
.L_x_9144:
        /* <DEDUP_REMOVED lines=16> */
.L_x_9153:
[----:B------:R-:W-:Y:S05]  /*5050*/  BSYNC.RECONVERGENT B3 ;  /* 0x0000000000037941 */ /* 0x000fea0003800200 */
.L_x_9152:
        /* <DEDUP_REMOVED lines=14> */
.L_x_9155:
[----:B------:R-:W-:Y:S05]  /*5140*/  BSYNC.RECONVERGENT B3 ;  /* 0x0000000000037941 */ /* 0x000fea0003800200 */
.L_x_9154:
[----:B------:R-:W-:-:S04]  /*5150*/  F2FP.BF16.F32.PACK_AB R160, RZ, R160 ;  /* 0x000000a0ffa0723e */ /* 0x000fc800000010ff */
[----:B------:R-:W-:-:S07]  /*5160*/  PRMT R156, R156, 0x5410, R160 ;  /* 0x000054109c9c7816 */ /* 0x000fce00000000a0 */
.L_x_9151:
[----:B------:R-:W-:Y:S05]  /*5170*/  BSYNC.RECONVERGENT B2 ;  /* 0x0000000000027941 */ /* 0x000fea0003800200 */
.L_x_9150:
        /* <DEDUP_REMOVED lines=15> */
.L_x_9159:
[----:B------:R-:W-:Y:S05]  /*5270*/  BSYNC.RECONVERGENT B3 ;  /* 0x0000000000037941 */ /* 0x000fea0003800200 */
.L_x_9158:
        /* <DEDUP_REMOVED lines=13> */
.L_x_9161:
[----:B------:R-:W-:Y:S05]  /*5350*/  BSYNC.RECONVERGENT B3 ;  /* 0x0000000000037941 */ /* 0x000fea0003800200 */
.L_x_9160:
[----:B------:R-:W-:-:S04]  /*5360*/  F2FP.BF16.F32.PACK_AB R160, RZ, R160 ;  /* 0x000000a0ffa0723e */ /* 0x000fc800000010ff */
[----:B------:R-:W-:-:S07]  /*5370*/  PRMT R157, R160, 0x7610, R157 ;  /* 0x00007610a09d7816 */ /* 0x000fce000000009d */
.L_x_9157:
[----:B------:R-:W-:Y:S05]  /*5380*/  BSYNC.RECONVERGENT B2 ;  /* 0x0000000000027941 */ /* 0x000fea0003800200 */
.L_x_9156:
        /* <DEDUP_REMOVED lines=16> */
.L_x_9165:
[----:B------:R-:W-:Y:S05]  /*5490*/  BSYNC.RECONVERGENT B3 ;  /* 0x0000000000037941 */ /* 0x000fea0003800200 */
.L_x_9164:
        /* <DEDUP_REMOVED lines=14> */
.L_x_9167:
[----:B------:R-:W-:Y:S05]  /*5580*/  BSYNC.RECONVERGENT B3 ;  /* 0x0000000000037941 */ /* 0x000fea0003800200 */
.L_x_9166:
[----:B------:R-:W-:-:S04]  /*5590*/  F2FP.BF16.F32.PACK_AB R160, RZ, R160 ;  /* 0x000000a0ffa0723e */ /* 0x000fc800000010ff */
[----:B------:R-:W-:-:S07]  /*55a0*/  PRMT R157, R157, 0x5410, R160 ;  /* 0x000054109d9d7816 */ /* 0x000fce00000000a0 */
.L_x_9163:
[----:B------:R-:W-:Y:S05]  /*55b0*/  BSYNC.RECONVERGENT B2 ;  /* 0x0000000000027941 */ /* 0x000fea0003800200 */
.L_x_9162:
        /* <DEDUP_REMOVED lines=15> */
.L_x_9171:
[----:B------:R-:W-:Y:S05]  /*56b0*/  BSYNC.RECONVERGENT B3 ;  /* 0x0000000000037941 */ /* 0x000fea0003800200 */
.L_x_9170:
        /* <DEDUP_REMOVED lines=13> */
.L_x_9173:
[----:B------:R-:W-:Y:S05]  /*5790*/  BSYNC.RECONVERGENT B3 ;  /* 0x0000000000037941 */ /* 0x000fea0003800200 */
.L_x_9172:
[----:B------:R-:W-:-:S04]  /*57a0*/  F2FP.BF16.F32.PACK_AB R160, RZ, R160 ;  /* 0x000000a0ffa0723e */ /* 0x000fc800000010ff */
[----:B------:R-:W-:-:S07]  /*57b0*/  PRMT R158, R160, 0x7610, R158 ;  /* 0x00007610a09e7816 */ /* 0x000fce000000009e */
.L_x_9169:
[----:B------:R-:W-:Y:S05]  /*57c0*/  BSYNC.RECONVERGENT B2 ;  /* 0x0000000000027941 */ /* 0x000fea0003800200 */
.L_x_9168:
        /* <DEDUP_REMOVED lines=16> */
.L_x_9177:
[----:B------:R-:W-:Y:S05]  /*58d0*/  BSYNC.RECONVERGENT B3 ;  /* 0x0000000000037941 */ /* 0x000fea0003800200 */
.L_x_9176:
        /* <DEDUP_REMOVED lines=14> */
.L_x_9179:
[----:B------:R-:W-:Y:S05]  /*59c0*/  BSYNC.RECONVERGENT B3 ;  /* 0x0000000000037941 */ /* 0x000fea0003800200 */
.L_x_9178:
[----:B------:R-:W-:-:S04]  /*59d0*/  F2FP.BF16.F32.PACK_AB R160, RZ, R160 ;  /* 0x000000a0ffa0723e */ /* 0x000fc800000010ff */
[----:B------:R-:W-:-:S07]  /*59e0*/  PRMT R158, R158, 0x5410, R160 ;  /* 0x000054109e9e7816 */ /* 0x000fce00000000a0 */
.L_x_9175:
[----:B------:R-:W-:Y:S05]  /*59f0*/  BSYNC.RECONVERGENT B2 ;  /* 0x0000000000027941 */ /* 0x000fea0003800200 */
.L_x_9174:
        /* <DEDUP_REMOVED lines=15> */
.L_x_9183:
[----:B------:R-:W-:Y:S05]  /*5af0*/  BSYNC.RECONVERGENT B3 ;  /* 0x0000000000037941 */ /* 0x000fea0003800200 */
.L_x_9182:
        /* <DEDUP_REMOVED lines=13> */
.L_x_9185:
[----:B------:R-:W-:Y:S05]  /*5bd0*/  BSYNC.RECONVERGENT B3 ;  /* 0x0000000000037941 */ /* 0x000fea0003800200 */
.L_x_9184:
[----:B------:R-:W-:-:S04]  /*5be0*/  F2FP.BF16.F32.PACK_AB R160, RZ, R160 ;  /* 0x000000a0ffa0723e */ /* 0x000fc800000010ff */
[----:B------:R-:W-:-:S07]  /*5bf0*/  PRMT R159, R160, 0x7610, R159 ;  /* 0x00007610a09f7816 */ /* 0x000fce000000009f */
.L_x_9181:
[----:B------:R-:W-:Y:S05]  /*5c00*/  BSYNC.RECONVERGENT B2 ;  /* 0x0000000000027941 */ /* 0x000fea0003800200 */
.L_x_9180:
[-CC-:B------:R-:W-:Y:S01]  /*5c10*/  FFMA.FTZ R161, R171, R236.reuse, R227.reuse ;  /* 0x000000ecaba17223 */ /* 0x180fe200000100e3 */
[-CC-:B------:R-:W-:Y:S01]  /*5c20*/  FFMA.FTZ R160, R195, R236.reuse, R227.reuse ;  /* 0x000000ecc3a07223 */ /* 0x180fe200000100e3 */
[-C--:B------:R-:W-:Y:S01]  /*5c30*/  FFMA.FTZ R162, R170, R236.reuse, R227 ;  /* 0x000000ecaaa27223 */ /* 0x080fe200000100e3 */
[----:B------:R-:W-:Y:S01]  /*5c40*/  ISETP.GT.AND P0, PT, R228, RZ, PT ;  /* 0x000000ffe400720c */ /* 0x000fe20003f04270 */
[----:B------:R-:W-:Y:S01]  /*5c50*/  FADD.FTZ R164, R213, -R161 ;  /* 0x800000a1d5a47221 */ /* 0x000fe20000010000 */
[-CC-:B------:R-:W-:Y:S01]  /*5c60*/  FFMA.FTZ R161, R197, R236.reuse, R227.reuse ;  /* 0x000000ecc5a17223 */ /* 0x180fe200000100e3 */
[----:B------:R-:W-:Y:S01]  /*5c70*/  FADD.FTZ R166, R194, -R160 ;  /* 0x800000a0c2a67221 */ /* 0x000fe20000010000 */
[----:B------:R-:W-:Y:S01]  /*5c80*/  FFMA.FTZ R160, R169, R236, R227 ;  /* 0x000000eca9a07223 */ /* 0x000fe200000100e3 */
[----:B------:R-:W-:Y:S01]  /*5c90*/  FMUL.FTZ R164, R222, R164 ;  /* 0x000000a4dea47220 */ /* 0x000fe20000410000 */
[----:B------:R-:W-:Y:S01]  /*5ca0*/  FADD.FTZ R165, R196, -R161 ;  /* 0x800000a1c4a57221 */ /* 0x000fe20000010000 */
[----:B------:R-:W-:Y:S01]  /*5cb0*/  FADD.FTZ R167, R212, -R162 ;  /* 0x800000a2d4a77221 */ /* 0x000fe20000010000 */
[-CC-:B------:R-:W-:Y:S01]  /*5cc0*/  FFMA.FTZ R161, R199, R236.reuse, R227.reuse ;  /* 0x000000ecc7a17223 */ /* 0x180fe200000100e3 */
[--C-:B------:R-:W-:Y:S01]  /*5cd0*/  FFMA.FTZ R162, R0, R236, R227.reuse ;  /* 0x000000ec00a27223 */ /* 0x100fe200000100e3 */
[----:B------:R-:W-:Y:S01]  /*5ce0*/  FMUL.FTZ R166, R222, R166 ;  /* 0x000000a6dea67220 */ /* 0x000fe20000410000 */
[----:B------:R-:W-:Y:S01]  /*5cf0*/  FSEL R238, R164, RZ, P0 ;  /* 0x000000ffa4ee7208 */ /* 0x000fe20000000000 */
[----:B------:R-:W-:Y:S01]  /*5d00*/  FADD.FTZ R160, R201, -R160 ;  /* 0x800000a0c9a07221 */ /* 0x000fe20000010000 */
[----:B------:R-:W-:Y:S01]  /*5d10*/  FFMA.FTZ R163, R193, R236, R227 ;  /* 0x000000ecc1a37223 */ /* 0x000fe200000100e3 */
[----:B------:R-:W-:Y:S01]  /*5d20*/  FMUL.FTZ R165, R222, R165 ;  /* 0x000000a5dea57220 */ /* 0x000fe20000410000 */
[----:B------:R-:W-:Y:S01]  /*5d30*/  FADD.FTZ R161, R198, -R161 ;  /* 0x800000a1c6a17221 */ /* 0x000fe20000010000 */
[----:B------:R-:W-:Y:S01]  /*5d40*/  FADD.FTZ R162, R168, -R162 ;  /* 0x800000a2a8a27221 */ /* 0x000fe20000010000 */
[----:B------:R-:W-:Y:S01]  /*5d50*/  FSEL R248, R166, RZ, P0 ;  /* 0x000000ffa6f87208 */ /* 0x000fe20000000000 */
[----:B------:R-:W-:Y:S01]  /*5d60*/  FADD.FTZ R163, R247, -R163 ;  /* 0x800000a3f7a37221 */ /* 0x000fe20000010000 */
[C---:B------:R-:W-:Y:S01]  /*5d70*/  FMUL.FTZ R160, R222.reuse, R160 ;  /* 0x000000a0dea07220 */ /* 0x040fe20000410000 */
[----:B------:R0:W-:Y:S01]  /*5d80*/  STL [R1+0x18], R238 ;  /* 0x000018ee01007387 */ /* 0x0001e20000100800 */
[----:B------:R-:W-:Y:S01]  /*5d90*/  MOV R166, R238 ;  /* 0x000000ee00a67202 */ /* 0x000fe20000000f00 */
[C---:B------:R-:W-:Y:S01]  /*5da0*/  FMUL.FTZ R161, R222.reuse, R161 ;  /* 0x000000a1dea17220 */ /* 0x040fe20000410000 */
[C---:B------:R-:W-:Y:S01]  /*5db0*/  FMUL.FTZ R162, R222.reuse, R162 ;  /* 0x000000a2dea27220 */ /* 0x040fe20000410000 */
[C---:B------:R-:W-:Y:S01]  /*5dc0*/  FMUL.FTZ R167, R222.reuse, R167 ;  /* 0x000000a7dea77220 */ /* 0x040fe20000410000 */
[----:B------:R-:W-:Y:S01]  /*5dd0*/  FMUL.FTZ R163, R222, R163 ;  /* 0x000000a3dea37220 */ /* 0x000fe20000410000 */
[----:B------:R1:W-:Y:S01]  /*5de0*/  STL [R1+0x14], R248 ;  /* 0x000014f801007387 */ /* 0x0003e20000100800 */
[----:B------:R-:W-:-:S02]  /*5df0*/  FSEL R252, R160, RZ, P0 ;  /* 0x000000ffa0fc7208 */ /* 0x000fc40000000000 */
[----:B------:R-:W-:Y:S02]  /*5e00*/  FSEL R164, R167, RZ, P0 ;  /* 0x000000ffa7a47208 */ /* 0x000fe40000000000 */
[----:B0-----:R-:W-:Y:S02]  /*5e10*/  FSEL R238, R165, RZ, P0 ;  /* 0x000000ffa5ee7208 */ /* 0x001fe40000000000 */
[----:B------:R-:W-:Y:S02]  /*5e20*/  MOV R165, R248 ;  /* 0x000000f800a57202 */ /* 0x000fe40000000f00 */
[----:B------:R-:W-:Y:S01]  /*5e30*/  MOV R160, R238 ;  /* 0x000000ee00a07202 */ /* 0x000fe20000000f00 */
[----:B------:R0:W-:Y:S01]  /*5e40*/  STL [R1+0x10], R238 ;  /* 0x000010ee01007387 */ /* 0x0001e20000100800 */
[----:B-1----:R-:W-:Y:S02]  /*5e50*/  FSEL R248, R161, RZ, P0 ;  /* 0x000000ffa1f87208 */ /* 0x002fe40000000000 */
[----:B------:R-:W-:-:S02]  /*5e60*/  FSEL R167, R163, RZ, P0 ;  /* 0x000000ffa3a77208 */ /* 0x000fc40000000000 */
[----:B------:R-:W-:Y:S02]  /*5e70*/  MOV R163, R160 ;  /* 0x000000a000a37202 */ /* 0x000fe40000000f00 */
[----:B------:R-:W-:Y:S02]  /*5e80*/  MOV R161, R248 ;  /* 0x000000f800a17202 */ /* 0x000fe40000000f00 */
[----:B0-----:R-:W-:Y:S02]  /*5e90*/  FSEL R238, R162, RZ, P0 ;  /* 0x000000ffa2ee7208 */ /* 0x001fe40000000000 */
[----:B------:R-:W-:Y:S02]  /*5ea0*/  MOV R162, R252 ;  /* 0x000000fc00a27202 */ /* 0x000fe40000000f00 */
[----:B------:R-:W-:Y:S01]  /*5eb0*/  MOV R160, R238 ;  /* 0x000000ee00a07202 */ /* 0x000fe20000000f00 */
[----:B------:R-:W-:Y:S06]  /*5ec0*/  @!P3 BRA `(.L_x_9139) ;  /* 0x0000001400f8b947 */ /* 0x000fec0003800000 */
[----:B------:R-:W3:Y:S04]  /*5ed0*/  LDL R160, [R1+0x150] ;  /* 0x0001500001a07983 */ /* 0x000ee80000100800 */
[----:B------:R0:W5:Y:S04]  /*5ee0*/  LDL.LU R165, [R1+0x14] ;  /* 0x0000140001a57983 */ /* 0x0001680000300800 */
[----:B------:R0:W5:Y:S04]  /*5ef0*/  LDL.LU R163, [R1+0x10] ;  /* 0x0000100001a37983 */ /* 0x0001680000300800 */
[----:B------:R0:W5:Y:S02]  /*5f00*/  LDL.LU R166, [R1+0x18] ;  /* 0x0000180001a67983 */ /* 0x0001640000300800 */
[----:B-----5:R-:W-:Y:S01]  /*5f10*/  ISETP.GE.U32.AND P0, PT, R210, RZ, PT ;  /* 0x000000ffd200720c */ /* 0x020fe20003f06070 */
[----:B------:R-:W-:-:S03]  /*5f20*/  HFMA2 R162, -RZ, RZ, 0, 0 ;  /* 0x00000000ffa27431 */ /* 0x000fc600000001ff */
[----:B------:R-:W-:Y:S02]  /*5f30*/  ISETP.GE.U32.AND.EX P0, PT, R211, 0x1000000, PT, P0 ;  /* 0x01000000d300780c */ /* 0x000fe40003f06100 */
[----:B---3--:R-:W-:-:S11]  /*5f40*/  MOV R211, R160 ;  /* 0x000000a000d37202 */ /* 0x008fd60000000f00 */
[----:B------:R-:W1:Y:S02]  /*5f50*/  @P0 LDC.64 R160, c[0x0][0x408] ;  /* 0x00010200ffa00b82 */ /* 0x000e640000000a00 */
[----:B-1----:R-:W-:-:S04]  /*5f60*/  @P0 FMUL.FTZ R161, R167, R161 ;  /* 0x000000a1a7a10220 */ /* 0x002fc80000410000 */
[----:B------:R-:W-:Y:S01]  /*5f70*/  @P0 FMUL.FTZ R160, R161, R160 ;  /* 0x000000a0a1a00220 */ /* 0x000fe20000410000 */
[----:B------:R-:W-:-:S04]  /*5f80*/  @P0 PRMT R161, R155, 0x7632, R161 ;  /* 0x000076329ba10816 */ /* 0x000fc800000000a1 */
[----:B------:R-:W-:-:S05]  /*5f90*/  @P0 SHF.L.U32 R161, R161, 0x10, RZ ;  /* 0x00000010a1a10819 */ /* 0x000fca00000006ff */
[----:B------:R-:W-:Y:S02]  /*5fa0*/  @P0 FMUL.FTZ R162, R161, R160 ;  /* 0x000000a0a1a20220 */ /* 0x000fe40000410000 */
[----:B------:R-:W1:Y:S02]  /*5fb0*/  @P0 LDC.64 R160, c[0x0][0x408] ;  /* 0x00010200ffa00b82 */ /* 0x000e640000000a00 */
[----:B------:R-:W-:Y:S01]  /*5fc0*/  FADD.FTZ R143, R143, R162 ;  /* 0x000000a28f8f7221 */ /* 0x000fe20000010000 */
[----:B------:R-:W-:Y:S01]  /*5fd0*/  @P0 SHF.L.U32 R162, R211, 0x10, RZ ;  /* 0x00000010d3a20819 */ /* 0x000fe200000006ff */
[----:B-1----:R-:W-:-:S04]  /*5fe0*/  @P0 FMUL.FTZ R161, R167, R161 ;  /* 0x000000a1a7a10220 */ /* 0x002fc80000410000 */
[----:B------:R-:W-:Y:S01]  /*5ff0*/  @P0 FMUL.FTZ R160, R161, R160 ;  /* 0x000000a0a1a00220 */ /* 0x000fe20000410000 */
[----:B------:R-:W-:-:S03]  /*6000*/  MOV R161, RZ ;  /* 0x000000ff00a17202 */ /* 0x000fc60000000f00 */
[----:B------:R-:W-:Y:S01]  /*6010*/  @P0 FMUL.FTZ R161, R162, R160 ;  /* 0x000000a0a2a10220 */ /* 0x000fe20000410000 */
[----:B------:R-:W-:Y:S02]  /*6020*/  MOV R160, R238 ;  /* 0x000000ee00a07202 */ /* 0x000fe40000000f00 */
[----:B------:R-:W-:Y:S02]  /*6030*/  MOV R162, R252 ;  /* 0x000000fc00a27202 */ /* 0x000fe40000000f00 */
[----:B------:R-:W-:-:S04]  /*6040*/  F2FP.BF16.F32.PACK_AB R161, RZ, R161 ;  /* 0x000000a1ffa1723e */ /* 0x000fc800000010ff */
[----:B------:R-:W-:Y:S02]  /*6050*/  PRMT R159, R159, 0x5410, R161 ;  /* 0x000054109f9f7816 */ /* 0x000fe400000000a1 */
[----:B------:R-:W-:Y:S01]  /*6060*/  MOV R161, R248 ;  /* 0x000000f800a17202 */ /* 0x000fe20000000f00 */
[----:B0-----:R-:W-:Y:S06]  /*6070*/  BRA `(.L_x_9139) ;  /* 0x00000014008c7947 */ /* 0x001fec0003800000 */
.L_x_9095:
[----:B------:R-:W-:Y:S02]  /*6080*/  MOV R237, UR20 ;  /* 0x0000001400ed7c02 */ /* 0x000fe40008000f00 */
[----:B------:R-:W-:Y:S02]  /*6090*/  MOV R239, UR21 ;  /* 0x0000001500ef7c02 */ /* 0x000fe40008000f00 */
[----:B------:R-:W-:-:S04]  /*60a0*/  ISETP.NE.U32.AND P0, PT, R237, RZ, PT ;  /* 0x000000ffed00720c */ /* 0x000fc80003f05070 */
[----:B------:R-:W-:-:S13]  /*60b0*/  ISETP.NE.AND.EX P0, PT, R239, RZ, PT, P0 ;  /* 0x000000ffef00720c */ /* 0x000fda0003f05300 */
[----:B------:R-:W-:Y:S05]  /*60c0*/  @P0 BRA `(.L_x_9186) ;  /* 0x0000000800800947 */ /* 0x000fea0003800000 */
[----:B------:R-:W-:Y:S04]  /*60d0*/  BSSY.RECONVERGENT B2, `(.L_x_9187) ;  /* 0x0000012000027945 */ /* 0x000fe80003800200 */
[----:B------:R-:W-:Y:S05]  /*60e0*/  @!P3 BRA `(.L_x_9188) ;  /* 0x000000000040b947 */ /* 0x000fea0003800000 */
[----:B------:R-:W-:Y:S01]  /*60f0*/  @P2 FFMA.FTZ R238, R0, R236, R227 ;  /* 0x000000ec00ee2223 */ /* 0x000fe200000100e3 */
        /* <DEDUP_REMOVED lines=15> */
.L_x_9188:
[----:B------:R-:W-:Y:S05]  /*61f0*/  BSYNC.RECONVERGENT B2 ;  /* 0x0000000000027941 */ /* 0x000fea0003800200 */
.L_x_9187:
        /* <DEDUP_REMOVED lines=12> */
[----:B------:R-:W-:Y:S02]  /*62c0*/  @P0 FMUL.FTZ R238, R252, R248 ;  /* 0x000000f8fcee0220 */ /* 0x000fe40000410000 */
[----:B------:R-:W3:Y:S02]  /*62d0*/  LDL R248, [R1+0x15c] ;  /* 0x00015c0001f87983 */ /* 0x000ee40000100800 */
[----:B------:R-:W-:Y:S01]  /*62e0*/  FADD.FTZ R145, R145, R238 ;  /* 0x000000ee91917221 */ /* 0x000fe20000010000 */
[----:B------:R-:W-:Y:S02]  /*62f0*/  MOV R238, RZ ;  /* 0x000000ff00ee7202 */ /* 0x000fe40000000f00 */
[----:B---3--:R-:W-:-:S05]  /*6300*/  @P0 SHF.L.U32 R248, R248, 0x10, RZ ;  /* 0x00000010f8f80819 */ /* 0x008fca00000006ff */
[----:B------:R-:W-:-:S05]  /*6310*/  @P0 FMUL.FTZ R238, R248, R252 ;  /* 0x000000fcf8ee0220 */ /* 0x000fca0000410000 */
[----:B------:R-:W-:-:S04]  /*6320*/  F2FP.BF16.F32.PACK_AB R238, RZ, R238 ;  /* 0x000000eeffee723e */ /* 0x000fc800000010ff */
[----:B------:R-:W-:-:S07]  /*6330*/  PRMT R156, R156, 0x5410, R238 ;  /* 0x000054109c9c7816 */ /* 0x000fce00000000ee */
.L_x_9190:
[----:B------:R-:W-:Y:S05]  /*6340*/  BSYNC.RECONVERGENT B2 ;  /* 0x0000000000027941 */ /* 0x000fea0003800200 */
.L_x_9189:
        /* <DEDUP_REMOVED lines=18> */
.L_x_9192:
[----:B------:R-:W-:Y:S05]  /*6470*/  BSYNC.RECONVERGENT B2 ;  /* 0x0000000000027941 */ /* 0x000fea0003800200 */
.L_x_9191:
        /* <DEDUP_REMOVED lines=20> */
.L_x_9194:
[----:B------:R-:W-:Y:S05]  /*65c0*/  BSYNC.RECONVERGENT B2 ;  /* 0x0000000000027941 */ /* 0x000fea0003800200 */
.L_x_9193:
        /* <DEDUP_REMOVED lines=18> */
.L_x_9196:
[----:B------:R-:W-:Y:S05]  /*66f0*/  BSYNC.RECONVERGENT B2 ;  /* 0x0000000000027941 */ /* 0x000fea0003800200 */
.L_x_9195:
        /* <DEDUP_REMOVED lines=20> */
.L_x_9198:
[----:B------:R-:W-:Y:S05]  /*6840*/  BSYNC.RECONVERGENT B2 ;  /* 0x0000000000027941 */ /* 0x000fea0003800200 */
.L_x_9197:
        /* <DEDUP_REMOVED lines=18> */
.L_x_9200:
[----:B------:R-:W-:Y:S05]  /*6970*/  BSYNC.RECONVERGENT B2 ;  /* 0x0000000000027941 */ /* 0x000fea0003800200 */
.L_x_9199:
[----:B------:R-:W-:Y:S05]  /*6980*/  @!P3 BRA `(.L_x_9139) ;  /* 0x0000000c0048b947 */ /* 0x000fea0003800000 */
[----:B------:R-:W3:Y:S01]  /*6990*/  LDL R248, [R1+0x150] ;  /* 0x0001500001f87983 */ /* 0x000ee20000100800 */
[----:B-----5:R-:W-:Y:S01]  /*69a0*/  ISETP.GE.U32.AND P0, PT, R210, RZ, PT ;  /* 0x000000ffd200720c */ /* 0x020fe20003f06070 */
[----:B------:R-:W-:-:S03]  /*69b0*/  @P2 FFMA.FTZ R210, R193, R236, R227 ;  /* 0x000000ecc1d22223 */ /* 0x000fc600000100e3 */
[----:B------:R-:W-:Y:S01]  /*69c0*/  ISETP.GE.U32.AND.EX P0, PT, R211, 0x1000000, PT, P0 ;  /* 0x01000000d300780c */ /* 0x000fe20003f06100 */
[----:B------:R-:W-:Y:S01]  /*69d0*/  @P2 FADD.FTZ R210, R247, -R210 ;  /* 0x800000d2f7d22221 */ /* 0x000fe20000010000 */
[----:B------:R-:W-:-:S03]  /*69e0*/  MOV R211, R59 ;  /* 0x0000003b00d37202 */ /* 0x000fc60000000f00 */
[----:B------:R-:W-:-:S04]  /*69f0*/  @P2 FFMA.FTZ R211, R222, R210, R59 ;  /* 0x000000d2ded32223 */ /* 0x000fc8000001003b */
[----:B------:R-:W-:-:S04]  /*6a00*/  FMUL.FTZ R210, R211, UR13 ;  /* 0x0000000dd3d27c20 */ /* 0x000fc80008410000 */
[----:B------:R-:W-:Y:S01]  /*6a10*/  @P0 PRMT R211, R155, 0x7632, R211 ;  /* 0x000076329bd30816 */ /* 0x000fe200000000d3 */
[----:B------:R-:W-:Y:S01]  /*6a20*/  FMUL.FTZ R238, R210, UR12 ;  /* 0x0000000cd2ee7c20 */ /* 0x000fe20008410000 */
[----:B------:R-:W-:Y:S02]  /*6a30*/  HFMA2 R210, -RZ, RZ, 0, 0 ;  /* 0x00000000ffd27431 */ /* 0x000fe400000001ff */
[----:B------:R-:W-:-:S05]  /*6a40*/  @P0 SHF.L.U32 R211, R211, 0x10, RZ ;  /* 0x00000010d3d30819 */ /* 0x000fca00000006ff */
[----:B------:R-:W-:-:S04]  /*6a50*/  @P0 FMUL.FTZ R210, R238, R211 ;  /* 0x000000d3eed20220 */ /* 0x000fc80000410000 */
[----:B------:R-:W-:Y:S01]  /*6a60*/  FADD.FTZ R143, R143, R210 ;  /* 0x000000d28f8f7221 */ /* 0x000fe20000010000 */
[----:B------:R-:W-:Y:S02]  /*6a70*/  MOV R210, RZ ;  /* 0x000000ff00d27202 */ /* 0x000fe40000000f00 */
[----:B---3--:R-:W-:-:S05]  /*6a80*/  @P0 SHF.L.U32 R211, R248, 0x10, RZ ;  /* 0x00000010f8d30819 */ /* 0x008fca00000006ff */
[----:B------:R-:W-:-:S05]  /*6a90*/  @P0 FMUL.FTZ R210, R211, R238 ;  /* 0x000000eed3d20220 */ /* 0x000fca0000410000 */
[----:B------:R-:W-:-:S04]  /*6aa0*/  F2FP.BF16.F32.PACK_AB R210, RZ, R210 ;  /* 0x000000d2ffd2723e */ /* 0x000fc800000010ff */
[----:B------:R-:W-:Y:S01]  /*6ab0*/  PRMT R159, R159, 0x5410, R210 ;  /* 0x000054109f9f7816 */ /* 0x000fe200000000d2 */
[----:B------:R-:W-:Y:S06]  /*6ac0*/  BRA `(.L_x_9139) ;  /* 0x0000000800f87947 */ /* 0x000fec0003800000 */
.L_x_9186:
[----:B------:R-:W-:Y:S01]  /*6ad0*/  @P2 FFMA.FTZ R160, R0, R236, R227 ;  /* 0x000000ec00a02223 */ /* 0x000fe200000100e3 */
        /* <DEDUP_REMOVED lines=21> */
.L_x_9202:
[----:B------:R-:W-:Y:S05]  /*6c30*/  BSYNC.RECONVERGENT B2 ;  /* 0x0000000000027941 */ /* 0x000fea0003800200 */
.L_x_9201:
[----:B------:R-:W-:Y:S01]  /*6c40*/  @P2 FFMA.FTZ R160, R199, R236, R227 ;  /* 0x000000ecc7a02223 */ /* 0x000fe200000100e3 */
[----:B------:R-:W-:Y:S01]  /*6c50*/  BSSY.RECONVERGENT B2, `(.L_x_9203) ;  /* 0x0000017000027945 */ /* 0x000fe20003800200 */
[----:B------:R-:W-:Y:S02]  /*6c60*/  MOV R238, R61 ;  /* 0x0000003d00ee7202 */ /* 0x000fe40000000f00 */
[----:B------:R-:W-:-:S04]  /*6c70*/  @P2 FADD.FTZ R160, R198, -R160 ;  /* 0x800000a0c6a02221 */ /* 0x000fc80000010000 */
[----:B------:R-:W-:Y:S01]  /*6c80*/  @P2 FFMA.FTZ R238, R222, R160, R61 ;  /* 0x000000a0deee2223 */ /* 0x000fe2000001003d */
[----:B------:R-:W-:Y:S06]  /*6c90*/  @!P3 BRA `(.L_x_9204) ;  /* 0x000000000048b947 */ /* 0x000fec0003800000 */
[----:B------:R-:W3:Y:S01]  /*6ca0*/  LDL R163, [R1+0x15c] ;  /* 0x00015c0001a37983 */ /* 0x000ee20000100800 */
        /* <DEDUP_REMOVED lines=13> */
[----:B---3--:R-:W-:-:S05]  /*6d80*/  @P0 SHF.L.U32 R162, R163, 0x10, RZ ;  /* 0x00000010a3a20819 */ /* 0x008fca00000006ff */
[----:B------:R-:W-:-:S05]  /*6d90*/  @P0 FMUL.FTZ R161, R162, R160 ;  /* 0x000000a0a2a10220 */ /* 0x000fca0000410000 */
[----:B------:R-:W-:-:S04]  /*6da0*/  F2FP.BF16.F32.PACK_AB R161, RZ, R161 ;  /* 0x000000a1ffa1723e */ /* 0x000fc800000010ff */
[----:B------:R-:W-:-:S07]  /*6db0*/  PRMT R156, R156, 0x5410, R161 ;  /* 0x000054109c9c7816 */ /* 0x000fce00000000a1 */
.L_x_9204:
[----:B------:R-:W-:Y:S05]  /*6dc0*/  BSYNC.RECONVERGENT B2 ;  /* 0x0000000000027941 */ /* 0x000fea0003800200 */
.L_x_9203:
        /* <DEDUP_REMOVED lines=22> */
.L_x_9206:
[----:B------:R-:W-:Y:S05]  /*6f30*/  BSYNC.RECONVERGENT B2 ;  /* 0x0000000000027941 */ /* 0x000fea0003800200 */
.L_x_9205:
        /* <DEDUP_REMOVED lines=24> */
.L_x_9208:
[----:B------:R-:W-:Y:S05]  /*70c0*/  BSYNC.RECONVERGENT B2 ;  /* 0x0000000000027941 */ /* 0x000fea0003800200 */
.L_x_9207:
        /* <DEDUP_REMOVED lines=22> */
.L_x_9210:
[----:B------:R-:W-:Y:S05]  /*7230*/  BSYNC.RECONVERGENT B2 ;  /* 0x0000000000027941 */ /* 0x000fea0003800200 */
.L_x_9209:
[----:B------:R-:W-:Y:S01]  /*7240*/  @P2 FFMA.FTZ R160, R195, R236, R227 ;  /* 0x000000ecc3a02223 */ /* 0x000fe200000100e3 */
[----:B------:R-:W-:Y:S01]  /*7250*/  BSSY.RECONVERGENT B2, `(.L_x_9211) ;  /* 0x0000017000027945 */ /* 0x000fe20003800200 */
[----:B------:R-:W-:Y:S02]  /*7260*/  MOV R165, R57 ;  /* 0x0000003900a57202 */ /* 0x000fe40000000f00 */
[----:B------:R-:W-:-:S04]  /*7270*/  @P2 FADD.FTZ R160, R194, -R160 ;  /* 0x800000a0c2a02221 */ /* 0x000fc80000010000 */
[----:B------:R-:W-:Y:S01]  /*7280*/  @P2 FFMA.FTZ R165, R222, R160, R57 ;  /* 0x000000a0dea52223 */ /* 0x000fe20000010039 */
[----:B------:R-:W-:Y:S06]  /*7290*/  @!P3 BRA `(.L_x_9212) ;  /* 0x000000000048b947 */ /* 0x000fec0003800000 */
[----:B------:R-:W3:Y:S01]  /*72a0*/  LDL R248, [R1+0x154] ;  /* 0x0001540001f87983 */ /* 0x000ee20000100800 */
        /* <DEDUP_REMOVED lines=13> */
[----:B---3--:R-:W-:-:S05]  /*7380*/  @P0 SHF.L.U32 R161, R248, 0x10, RZ ;  /* 0x00000010f8a10819 */ /* 0x008fca00000006ff */
[----:B------:R-:W-:-:S05]  /*7390*/  @P0 FMUL.FTZ R160, R161, R166 ;  /* 0x000000a6a1a00220 */ /* 0x000fca0000410000 */
[----:B------:R-:W-:-:S04]  /*73a0*/  F2FP.BF16.F32.PACK_AB R160, RZ, R160 ;  /* 0x000000a0ffa0723e */ /* 0x000fc800000010ff */
[----:B------:R-:W-:-:S07]  /*73b0*/  PRMT R158, R158, 0x5410, R160 ;  /* 0x000054109e9e7816 */ /* 0x000fce00000000a0 */
.L_x_9212:
[----:B------:R-:W-:Y:S05]  /*73c0*/  BSYNC.RECONVERGENT B2 ;  /* 0x0000000000027941 */ /* 0x000fea0003800200 */
.L_x_9211:
        /* <DEDUP_REMOVED lines=22> */
.L_x_9214:
[----:B------:R-:W-:Y:S05]  /*7530*/  BSYNC.RECONVERGENT B2 ;  /* 0x0000000000027941 */ /* 0x000fea0003800200 */
.L_x_9213:
[----:B------:R-:W-:Y:S01]  /*7540*/  @P2 FFMA.FTZ R160, R193, R236, R227 ;  /* 0x000000ecc1a02223 */ /* 0x000fe200000100e3 */
[----:B------:R-:W-:Y:S02]  /*7550*/  MOV R248, R59 ;  /* 0x0000003b00f87202 */ /* 0x000fe40000000f00 */
[----:B------:R-:W-:Y:S01]  /*7560*/  MOV R161, R238 ;  /* 0x000000ee00a17202 */ /* 0x000fe20000000f00 */
[----:B------:R-:W-:-:S04]  /*7570*/  @P2 FADD.FTZ R160, R247, -R160 ;  /* 0x800000a0f7a02221 */ /* 0x000fc80000010000 */
[----:B------:R-:W-:Y:S01]  /*7580*/  @P2 FFMA.FTZ R248, R222, R160, R59 ;  /* 0x000000a0def82223 */ /* 0x000fe2000001003b */
[----:B------:R-:W-:-:S04]  /*7590*/  MOV R160, R167 ;  /* 0x000000a700a07202 */ /* 0x000fc80000000f00 */
[----:B------:R-:W-:Y:S01]  /*75a0*/  MOV R167, R248 ;  /* 0x000000f800a77202 */ /* 0x000fe20000000f00 */
[----:B------:R-:W-:Y:S06]  /*75b0*/  @!P3 BRA `(.L_x_9139) ;  /* 0x00000000003cb947 */ /* 0x000fec0003800000 */
[----:B------:R-:W3:Y:S01]  /*75c0*/  LDL R252, [R1+0x150] ;  /* 0x0001500001fc7983 */ /* 0x000ee20000100800 */
        /* <DEDUP_REMOVED lines=10> */
[----:B---3--:R-:W-:-:S05]  /*7670*/  @P0 SHF.L.U32 R211, R252, 0x10, RZ ;  /* 0x00000010fcd30819 */ /* 0x008fca00000006ff */
[----:B------:R-:W-:-:S05]  /*7680*/  @P0 FMUL.FTZ R210, R211, R238 ;  /* 0x000000eed3d20220 */ /* 0x000fca0000410000 */
[----:B------:R-:W-:-:S04]  /*7690*/  F2FP.BF16.F32.PACK_AB R210, RZ, R210 ;  /* 0x000000d2ffd2723e */ /* 0x000fc800000010ff */
[----:B------:R-:W-:-:S07]  /*76a0*/  PRMT R159, R159, 0x5410, R210 ;  /* 0x000054109f9f7816 */ /* 0x000fce00000000d2 */
.L_x_9139:
[----:B------:R-:W-:Y:S05]  /*76b0*/  BSYNC.RECONVERGENT B1 ;  /* 0x0000000000017941 */ /* 0x000fea0003800200 */
.L_x_9094:
[----:B------:R-:W-:Y:S01]  /*76c0*/  ISETP.NE.U32.AND P0, PT, R237, RZ, PT ;  /* 0x000000ffed00720c */ /* 0x000fe20003f05070 */
[----:B------:R-:W-:Y:S01]  /*76d0*/  BSSY.RECONVERGENT B1, `(.L_x_9215) ;  /* 0x0000010000017945 */ /* 0x000fe20003800200 */
[----:B------:R-:W-:Y:S02]  /*76e0*/  ISETP.NE.U32.AND P1, PT, R226, RZ, PT ;  /* 0x000000ffe200720c */ /* 0x000fe40003f25070 */
[----:B------:R-:W-:Y:S02]  /*76f0*/  ISETP.NE.AND.EX P0, PT, R239, RZ, PT, P0 ;  /* 0x000000ffef00720c */ /* 0x000fe40003f05300 */
[----:B------:R-:W-:-:S11]  /*7700*/  ISETP.NE.AND.EX P1, PT, R225, RZ, PT, P1 ;  /* 0x000000ffe100720c */ /* 0x000fd60003f25310 */
[----:B-----5:R-:W0:Y:S02]  /*7710*/  @P0 LDC.64 R210, c[0x0][0x478] ;  /* 0x00011e00ffd20b82 */ /* 0x020e240000000a00 */
[----:B0-----:R-:W-:-:S05]  /*7720*/  @P0 IMAD.WIDE.U32 R210, R251, 0x20, R210 ;  /* 0x00000020fbd20825 */ /* 0x001fca00078e00d2 */
[----:B------:R-:W-:Y:S04]  /*7730*/  @P0 STG.E.128 desc[UR6][R210.64], R160 ;  /* 0x000000a0d2000986 */ /* 0x000fe8000c101d06 */
[----:B------:R0:W-:Y:S02]  /*7740*/  @P0 STG.E.128 desc[UR6][R210.64+0x10], R164 ;  /* 0x000010a4d2000986 */ /* 0x0001e4000c101d06 */
[----:B0-----:R-:W0:Y:S02]  /*7750*/  @P3 LDC.64 R210, c[0x0][0x468] ;  /* 0x00011a00ffd23b82 */ /* 0x001e240000000a00 */
[----:B0-----:R-:W-:-:S05]  /*7760*/  @P3 IMAD.WIDE.U32 R210, R235, 0x10, R210 ;  /* 0x00000010ebd23825 */ /* 0x001fca00078e00d2 */
[----:B------:R0:W-:Y:S01]  /*7770*/  @P3 STG.E.128 desc[UR6][R210.64], R156 ;  /* 0x0000009cd2003986 */ /* 0x0001e2000c101d06 */
[----:B------:R-:W-:Y:S05]  /*7780*/  @!P3 BRA `(.L_x_9216) ;  /* 0x000000000010b947 */ /* 0x000fea0003800000 */
[----:B------:R-:W1:Y:S01]  /*7790*/  LDC.64 R154, c[0x0][0x390] ;  /* 0x0000e400ff9a7b82 */ /* 0x000e620000000a00 */
[----:B------:R-:W-:-:S05]  /*77a0*/  IADD3 R152, PT, PT, R235, 0x20, RZ ;  /* 0x00000020eb987810 */ /* 0x000fca0007ffe0ff */
[----:B-1----:R-:W-:-:S06]  /*77b0*/  IMAD.WIDE.U32 R152, R152, 0x10, R154 ;  /* 0x0000001098987825 */ /* 0x002fcc00078e009a */
[----:B------:R-:W5:Y:S02]  /*77c0*/  LDG.E.128 R152, desc[UR6][R152.64] ;  /* 0x0000000698987981 */ /* 0x000f64000c1e1d00 */
.L_x_9216:
[----:B------:R-:W-:Y:S05]  /*77d0*/  BSYNC.RECONVERGENT B1 ;  /* 0x0000000000017941 */ /* 0x000fea0003800200 */
.L_x_9215:
[----:B------:R-:W-:Y:S04]  /*77e0*/  BSSY.RECONVERGENT B1, `(.L_x_9217) ;  /* 0x0000399000017945 */ /* 0x000fe80003800200 */
[----:B------:R-:W-:Y:S05]  /*77f0*/  @!P1 BRA `(.L_x_9218) ;  /* 0x0000001400809947 */ /* 0x000fea0003800000 */
[----:B------:R-:W-:Y:S05]  /*7800*/  @!P0 BRA `(.L_x_9219) ;  /* 0x0000000800fc8947 */ /* 0x000fea0003800000 */
[----:B------:R-:W-:Y:S01]  /*7810*/  @P2 FFMA.FTZ R160, R172, R236, R227 ;  /* 0x000000ecaca02223 */ /* 0x000fe200000100e3 */
[----:B------:R-:W-:Y:S01]  /*7820*/  BSSY.RECONVERGENT B2, `(.L_x_9220) ;  /* 0x0000015000027945 */ /* 0x000fe20003800200 */
[----:B0-----:R-:W-:Y:S02]  /*7830*/  MOV R210, R52 ;  /* 0x0000003400d27202 */ /* 0x001fe40000000f00 */
[----:B------:R-:W-:-:S04]  /*7840*/  @P2 FADD.FTZ R160, R214, -R160 ;  /* 0x800000a0d6a02221 */ /* 0x000fc80000010000 */
[----:B------:R-:W-:Y:S01]  /*7850*/  @P2 FFMA.FTZ R210, R222, R160, R52 ;  /* 0x000000a0ded22223 */ /* 0x000fe20000010034 */
[----:B------:R-:W-:Y:S06]  /*7860*/  @!P3 BRA `(.L_x_9221) ;  /* 0x000000000040b947 */ /* 0x000fec0003800000 */
[----:B------:R-:W-:-:S13]  /*7870*/  LOP3.LUT P4, RZ, R208, 0xff, RZ, 0xc0, !PT ;  /* 0x000000ffd0ff7812 */ /* 0x000fda000788c0ff */
[----:B------:R-:W0:Y:S01]  /*7880*/  @P4 LDC.64 R160, c[0x0][0x408] ;  /* 0x00010200ffa04b82 */ /* 0x000e220000000a00 */
[----:B-----5:R-:W-:Y:S01]  /*7890*/  @P4 SHF.L.U32 R162, R152, 0x10, RZ ;  /* 0x0000001098a24819 */ /* 0x020fe200000006ff */
        /* <DEDUP_REMOVED lines=13> */
.L_x_9221:
[----:B------:R-:W-:Y:S05]  /*7970*/  BSYNC.RECONVERGENT B2 ;  /* 0x0000000000027941 */ /* 0x000fea0003800200 */
.L_x_9220:
        /* <DEDUP_REMOVED lines=12> */
[----:B-----5:R-:W-:-:S04]  /*7a40*/  @P4 PRMT R161, R152, 0x7632, R161 ;  /* 0x0000763298a14816 */ /* 0x020fc800000000a1 */
        /* <DEDUP_REMOVED lines=11> */
.L_x_9223:
[----:B------:R-:W-:Y:S05]  /*7b00*/  BSYNC.RECONVERGENT B2 ;  /* 0x0000000000027941 */ /* 0x000fea0003800200 */
.L_x_9222:
        /* <DEDUP_REMOVED lines=22> */
.L_x_9225:
[----:B------:R-:W-:Y:S05]  /*7c70*/  BSYNC.RECONVERGENT B2 ;  /* 0x0000000000027941 */ /* 0x000fea0003800200 */
.L_x_9224:
        /* <DEDUP_REMOVED lines=24> */
.L_x_9227:
[----:B------:R-:W-:Y:S05]  /*7e00*/  BSYNC.RECONVERGENT B2 ;  /* 0x0000000000027941 */ /* 0x000fea0003800200 */
.L_x_9226:
        /* <DEDUP_REMOVED lines=22> */
.L_x_9229:
[----:B------:R-:W-:Y:S05]  /*7f70*/  BSYNC.RECONVERGENT B2 ;  /* 0x0000000000027941 */ /* 0x000fea0003800200 */
.L_x_9228:
        /* <DEDUP_REMOVED lines=24> */
.L_x_9231:
[----:B------:R-:W-:Y:S05]  /*8100*/  BSYNC.RECONVERGENT B2 ;  /* 0x0000000000027941 */ /* 0x000fea0003800200 */
.L_x_9230:
        /* <DEDUP_REMOVED lines=22> */
.L_x_9233:
[----:B------:R-:W-:Y:S05]  /*8270*/  BSYNC.RECONVERGENT B2 ;  /* 0x0000000000027941 */ /* 0x000fea0003800200 */
.L_x_9232:
        /* <DEDUP_REMOVED lines=24> */
.L_x_9219:
[----:B------:R-:W-:Y:S04]  /*8400*/  BSSY.RECONVERGENT B2, `(.L_x_9235) ;  /* 0x0000012000027945 */ /* 0x000fe80003800200 */
[----:B------:R-:W-:Y:S05]  /*8410*/  @!P3 BRA `(.L_x_9236) ;  /* 0x000000000040b947 */ /* 0x000fea0003800000 */
[----:B0-----:R-:W-:Y:S01]  /*8420*/  @P2 FFMA.FTZ R210, R172, R236, R227 ;  /* 0x000000ecacd22223 */ /* 0x001fe200000100e3 */
[----:B------:R-:W-:Y:S02]  /*8430*/  LOP3.LUT P4, RZ, R208, 0xff, RZ, 0xc0, !PT ;  /* 0x000000ffd0ff7812 */ /* 0x000fe4000788c0ff */
[----:B------:R-:W-:Y:S01]  /*8440*/  MOV R211, R52 ;  /* 0x0000003400d37202 */ /* 0x000fe20000000f00 */
[----:B------:R-:W-:-:S04]  /*8450*/  @P2 FADD.FTZ R210, R214, -R210 ;  /* 0x800000d2d6d22221 */ /* 0x000fc80000010000 */
[----:B------:R-:W-:-:S04]  /*8460*/  @P2 FFMA.FTZ R211, R222, R210, R52 ;  /* 0x000000d2ded32223 */ /* 0x000fc80000010034 */
[----:B------:R-:W-:Y:S01]  /*8470*/  FMUL.FTZ R210, R211, UR13 ;  /* 0x0000000dd3d27c20 */ /* 0x000fe20008410000 */
[----:B------:R-:W-:Y:S01]  /*8480*/  HFMA2 R211, -RZ, RZ, 0, 0 ;  /* 0x00000000ffd37431 */ /* 0x000fe200000001ff */
[----:B-----5:R-:W-:Y:S02]  /*8490*/  @P4 SHF.L.U32 R225, R152, 0x10, RZ ;  /* 0x0000001098e14819 */ /* 0x020fe400000006ff */
        /* <DEDUP_REMOVED lines=8> */
.L_x_9236:
[----:B------:R-:W-:Y:S05]  /*8520*/  BSYNC.RECONVERGENT B2 ;  /* 0x0000000000027941 */ /* 0x000fea0003800200 */
.L_x_9235:
[----:B------:R-:W-:Y:S04]  /*8530*/  BSSY.RECONVERGENT B2, `(.L_x_9237) ;  /* 0x0000014000027945 */ /* 0x000fe80003800200 */
[----:B------:R-:W-:Y:S05]  /*8540*/  @!P3 BRA `(.L_x_9238) ;  /* 0x000000000048b947 */ /* 0x000fea0003800000 */
[----:B------:R-:W3:Y:S01]  /*8550*/  LDL R226, [R1+0x14c] ;  /* 0x00014c0001e27983 */ /* 0x000ee20000100800 */
[----:B0-----:R-:W-:Y:S01]  /*8560*/  @P2 FFMA.FTZ R210, R192, R236, R227 ;  /* 0x000000ecc0d22223 */ /* 0x001fe200000100e3 */
[----:B------:R-:W-:Y:S01]  /*8570*/  LOP3.LUT P4, RZ, R208, 0xff00, RZ, 0xc0, !PT ;  /* 0x0000ff00d0ff7812 */ /* 0x000fe2000788c0ff */
[----:B------:R-:W-:Y:S01]  /*8580*/  HFMA2 R225, -RZ, RZ, 0, 0 ;  /* 0x00000000ffe17431 */ /* 0x000fe200000001ff */
[----:B------:R-:W-:Y:S01]  /*8590*/  MOV R211, R53 ;  /* 0x0000003500d37202 */ /* 0x000fe20000000f00 */
[----:B------:R-:W-:-:S04]  /*85a0*/  @P2 FADD.FTZ R210, R190, -R210 ;  /* 0x800000d2bed22221 */ /* 0x000fc80000010000 */
[----:B------:R-:W-:-:S04]  /*85b0*/  @P2 FFMA.FTZ R211, R222, R210, R53 ;  /* 0x000000d2ded32223 */ /* 0x000fc80000010035 */
[----:B------:R-:W-:Y:S02]  /*85c0*/  FMUL.FTZ R210, R211, UR13 ;  /* 0x0000000dd3d27c20 */ /* 0x000fe40008410000 */
[----:B-----5:R-:W-:Y:S02]  /*85d0*/  @P4 PRMT R211, R152, 0x7632, R211 ;  /* 0x0000763298d34816 */ /* 0x020fe400000000d3 */
        /* <DEDUP_REMOVED lines=9> */
.L_x_9238:
[----:B------:R-:W-:Y:S05]  /*8670*/  BSYNC.RECONVERGENT B2 ;  /* 0x0000000000027941 */ /* 0x000fea0003800200 */
.L_x_9237:
        /* <DEDUP_REMOVED lines=18> */
.L_x_9240:
[----:B------:R-:W-:Y:S05]  /*87a0*/  BSYNC.RECONVERGENT B2 ;  /* 0x0000000000027941 */ /* 0x000fea0003800200 */
.L_x_9239:
        /* <DEDUP_REMOVED lines=20> */
.L_x_9242:
[----:B------:R-:W-:Y:S05]  /*88f0*/  BSYNC.RECONVERGENT B2 ;  /* 0x0000000000027941 */ /* 0x000fea0003800200 */
.L_x_9241:
        /* <DEDUP_REMOVED lines=18> */
.L_x_9244:
[----:B------:R-:W-:Y:S05]  /*8a20*/  BSYNC.RECONVERGENT B2 ;  /* 0x0000000000027941 */ /* 0x000fea0003800200 */
.L_x_9243:
        /* <DEDUP_REMOVED lines=20> */
.L_x_9246:
[----:B------:R-:W-:Y:S05]  /*8b70*/  BSYNC.RECONVERGENT B2 ;  /* 0x0000000000027941 */ /* 0x000fea0003800200 */
.L_x_9245:
        /* <DEDUP_REMOVED lines=18> */
.L_x_9248:
[----:B------:R-:W-:Y:S05]  /*8ca0*/  BSYNC.RECONVERGENT B2 ;  /* 0x0000000000027941 */ /* 0x000fea0003800200 */
.L_x_9247:
[----:B------:R-:W-:Y:S05]  /*8cb0*/  @!P3 BRA `(.L_x_9234) ;  /* 0x00000024002cb947 */ /* 0x000fea0003800000 */
[----:B0-----:R-:W3:Y:S01]  /*8cc0*/  LDL R211, [R1+0x140] ;  /* 0x0001400001d37983 */ /* 0x001ee20000100800 */
[----:B------:R-:W-:Y:S01]  /*8cd0*/  ISETP.GE.U32.AND P4, PT, R208, RZ, PT ;  /* 0x000000ffd000720c */ /* 0x000fe20003f86070 */
[----:B------:R-:W-:Y:S01]  /*8ce0*/  @P2 FFMA.FTZ R208, R22, R236, R227 ;  /* 0x000000ec16d02223 */ /* 0x000fe200000100e3 */
[----:B------:R-:W-:Y:S02]  /*8cf0*/  HFMA2 R210, -RZ, RZ, 0, 0 ;  /* 0x00000000ffd27431 */ /* 0x000fe400000001ff */
[----:B------:R-:W-:Y:S01]  /*8d00*/  ISETP.GE.U32.AND.EX P4, PT, R209, 0x1000000, PT, P4 ;  /* 0x01000000d100780c */ /* 0x000fe20003f86140 */
[----:B------:R-:W-:Y:S01]  /*8d10*/  @P2 FADD.FTZ R208, R246, -R208 ;  /* 0x800000d0f6d02221 */ /* 0x000fe20000010000 */
[----:B------:R-:W-:-:S03]  /*8d20*/  MOV R209, R51 ;  /* 0x0000003300d17202 */ /* 0x000fc60000000f00 */
[----:B------:R-:W-:-:S04]  /*8d30*/  @P2 FFMA.FTZ R209, R222, R208, R51 ;  /* 0x000000d0ded12223 */ /* 0x000fc80000010033 */
[----:B------:R-:W-:-:S04]  /*8d40*/  FMUL.FTZ R208, R209, UR13 ;  /* 0x0000000dd1d07c20 */ /* 0x000fc80008410000 */
[----:B-----5:R-:W-:Y:S01]  /*8d50*/  @P4 PRMT R209, R155, 0x7632, R209 ;  /* 0x000076329bd14816 */ /* 0x020fe200000000d1 */
        /* <DEDUP_REMOVED lines=10> */
.L_x_9218:
[----:B------:R-:W-:Y:S05]  /*8e00*/  @!P0 BRA `(.L_x_9249) ;  /* 0x00000010009c8947 */ /* 0x000fea0003800000 */
        /* <DEDUP_REMOVED lines=15> */
.L_x_9253:
[----:B------:R-:W-:Y:S05]  /*8f00*/  BSYNC.RECONVERGENT B3 ;  /* 0x0000000000037941 */ /* 0x000fea0003800200 */
.L_x_9252:
        /* <DEDUP_REMOVED lines=13> */
.L_x_9255:
[----:B------:R-:W-:Y:S05]  /*8fe0*/  BSYNC.RECONVERGENT B3 ;  /* 0x0000000000037941 */ /* 0x000fea0003800200 */
.L_x_9254:
[----:B------:R-:W-:-:S04]  /*8ff0*/  F2FP.BF16.F32.PACK_AB R160, RZ, R160 ;  /* 0x000000a0ffa0723e */ /* 0x000fc800000010ff */
[----:B0-----:R-:W-:-:S07]  /*9000*/  PRMT R156, R160, 0x7610, R156 ;  /* 0x00007610a09c7816 */ /* 0x001fce000000009c */
.L_x_9251:
[----:B------:R-:W-:Y:S05]  /*9010*/  BSYNC.RECONVERGENT B2 ;  /* 0x0000000000027941 */ /* 0x000fea0003800200 */
.L_x_9250:
        /* <DEDUP_REMOVED lines=16> */
.L_x_9259:
[----:B------:R-:W-:Y:S05]  /*9120*/  BSYNC.RECONVERGENT B3 ;  /* 0x0000000000037941 */ /* 0x000fea0003800200 */
.L_x_9258:
[----:B------:R-:W-:Y:S01]  /*9130*/  BSSY.RECONVERGENT B3, `(.L_x_9260) ;  /* 0x000000e000037945 */ /* 0x000fe20003800200 */
[----:B------:R-:W-:Y:S01]  /*9140*/  FADD.FTZ R137, R137, R160 ;  /* 0x000000a089897221 */ /* 0x000fe20000010000 */
[----:B------:R-:W-:Y:S02]  /*9150*/  MOV R160, RZ ;  /* 0x000000ff00a07202 */ /* 0x000fe40000000f00 */
        /* <DEDUP_REMOVED lines=11> */
.L_x_9261:
[----:B------:R-:W-:Y:S05]  /*9210*/  BSYNC.RECONVERGENT B3 ;  /* 0x0000000000037941 */ /* 0x000fea0003800200 */
.L_x_9260:
[----:B------:R-:W-:-:S04]  /*9220*/  F2FP.BF16.F32.PACK_AB R160, RZ, R160 ;  /* 0x000000a0ffa0723e */ /* 0x000fc800000010ff */
[----:B0-----:R-:W-:-:S07]  /*9230*/  PRMT R156, R156, 0x5410, R160 ;  /* 0x000054109c9c7816 */ /* 0x001fce00000000a0 */
.L_x_9257:
[----:B------:R-:W-:Y:S05]  /*9240*/  BSYNC.RECONVERGENT B2 ;  /* 0x0000000000027941 */ /* 0x000fea0003800200 */
.L_x_9256:
        /* <DEDUP_REMOVED lines=15> */
.L_x_9265:
[----:B------:R-:W-:Y:S05]  /*9340*/  BSYNC.RECONVERGENT B3 ;  /* 0x0000000000037941 */ /* 0x000fea0003800200 */
.L_x_9264:
        /* <DEDUP_REMOVED lines=13> */
.L_x_9267:
[----:B------:R-:W-:Y:S05]  /*9420*/  BSYNC.RECONVERGENT B3 ;  /* 0x0000000000037941 */ /* 0x000fea0003800200 */
.L_x_9266:
[----:B------:R-:W-:-:S04]  /*9430*/  F2FP.BF16.F32.PACK_AB R160, RZ, R160 ;  /* 0x000000a0ffa0723e */ /* 0x000fc800000010ff */
[----:B0-----:R-:W-:-:S07]  /*9440*/  PRMT R157, R160, 0x7610, R157 ;  /* 0x00007610a09d7816 */ /* 0x001fce000000009d */
.L_x_9263:
[----:B------:R-:W-:Y:S05]  /*9450*/  BSYNC.RECONVERGENT B2 ;  /* 0x0000000000027941 */ /* 0x000fea0003800200 */
.L_x_9262:
        /* <DEDUP_REMOVED lines=16> */
.L_x_9271:
[----:B------:R-:W-:Y:S05]  /*9560*/  BSYNC.RECONVERGENT B3 ;  /* 0x0000000000037941 */ /* 0x000fea0003800200 */
.L_x_9270:
        /* <DEDUP_REMOVED lines=14> */
.L_x_9273:
[----:B------:R-:W-:Y:S05]  /*9650*/  BSYNC.RECONVERGENT B3 ;  /* 0x0000000000037941 */ /* 0x000fea0003800200 */
.L_x_9272:
[----:B------:R-:W-:-:S04]  /*9660*/  F2FP.BF16.F32.PACK_AB R160, RZ, R160 ;  /* 0x000000a0ffa0723e */ /* 0x000fc800000010ff */
[----:B0-----:R-:W-:-:S07]  /*9670*/  PRMT R157, R157, 0x5410, R160 ;  /* 0x000054109d9d7816 */ /* 0x001fce00000000a0 */
.L_x_9269:
[----:B------:R-:W-:Y:S05]  /*9680*/  BSYNC.RECONVERGENT B2 ;  /* 0x0000000000027941 */ /* 0x000fea0003800200 */
.L_x_9268:
        /* <DEDUP_REMOVED lines=15> */
.L_x_9277:
[----:B------:R-:W-:Y:S05]  /*9780*/  BSYNC.RECONVERGENT B3 ;  /* 0x0000000000037941 */ /* 0x000fea0003800200 */
.L_x_9276:
        /* <DEDUP_REMOVED lines=13> */
.L_x_9279:
[----:B------:R-:W-:Y:S05]  /*9860*/  BSYNC.RECONVERGENT B3 ;  /* 0x0000000000037941 */ /* 0x000fea0003800200 */
.L_x_9278:
[----:B------:R-:W-:-:S04]  /*9870*/  F2FP.BF16.F32.PACK_AB R160, RZ, R160 ;  /* 0x000000a0ffa0723e */ /* 0x000fc800000010ff */
[----:B0-----:R-:W-:-:S07]  /*9880*/  PRMT R158, R160, 0x7610, R158 ;  /* 0x00007610a09e7816 */ /* 0x001fce000000009e */
.L_x_9275:
[----:B------:R-:W-:Y:S05]  /*9890*/  BSYNC.RECONVERGENT B2 ;  /* 0x0000000000027941 */ /* 0x000fea0003800200 */
.L_x_9274:
        /* <DEDUP_REMOVED lines=16> */
.L_x_9283:
[----:B------:R-:W-:Y:S05]  /*99a0*/  BSYNC.RECONVERGENT B3 ;  /* 0x0000000000037941 */ /* 0x000fea0003800200 */
.L_x_9282:
        /* <DEDUP_REMOVED lines=14> */
.L_x_9285:
[----:B------:R-:W-:Y:S05]  /*9a90*/  BSYNC.RECONVERGENT B3 ;  /* 0x0000000000037941 */ /* 0x000fea0003800200 */
.L_x_9284:
[----:B------:R-:W-:-:S04]  /*9aa0*/  F2FP.BF16.F32.PACK_AB R160, RZ, R160 ;  /* 0x000000a0ffa0723e */ /* 0x000fc800000010ff */
[----:B0-----:R-:W-:-:S07]  /*9ab0*/  PRMT R158, R158, 0x5410, R160 ;  /* 0x000054109e9e7816 */ /* 0x001fce00000000a0 */
.L_x_9281:
[----:B------:R-:W-:Y:S05]  /*9ac0*/  BSYNC.RECONVERGENT B2 ;  /* 0x0000000000027941 */ /* 0x000fea0003800200 */
.L_x_9280:
        /* <DEDUP_REMOVED lines=15> */
.L_x_9289:
[----:B------:R-:W-:Y:S05]  /*9bc0*/  BSYNC.RECONVERGENT B3 ;  /* 0x0000000000037941 */ /* 0x000fea0003800200 */
.L_x_9288:
        /* <DEDUP_REMOVED lines=13> */
.L_x_9291:
[----:B------:R-:W-:Y:S05]  /*9ca0*/  BSYNC.RECONVERGENT B3 ;  /* 0x0000000000037941 */ /* 0x000fea0003800200 */
.L_x_9290:
[----:B------:R-:W-:-:S04]  /*9cb0*/  F2FP.BF16.F32.PACK_AB R160, RZ, R160 ;  /* 0x000000a0ffa0723e */ /* 0x000fc800000010ff */
[----:B0-----:R-:W-:-:S07]  /*9cc0*/  PRMT R159, R160, 0x7610, R159 ;  /* 0x00007610a09f7816 */ /* 0x001fce000000009f */
.L_x_9287:
[----:B------:R-:W-:Y:S05]  /*9cd0*/  BSYNC.RECONVERGENT B2 ;  /* 0x0000000000027941 */ /* 0x000fea0003800200 */
.L_x_9286:
        /* <DEDUP_REMOVED lines=17> */
[----:B------:R-:W-:Y:S01]  /*9df0*/  FMUL.FTZ R161, R222, R161 ;  /* 0x000000a1dea17220 */ /* 0x000fe20000410000 */
[----:B------:R-:W-:Y:S01]  /*9e00*/  ISETP.GT.AND P4, PT, R228, RZ, PT ;  /* 0x000000ffe400720c */ /* 0x000fe20003f84270 */
[C---:B------:R-:W-:Y:S01]  /*9e10*/  FMUL.FTZ R160, R222.reuse, R160 ;  /* 0x000000a0dea07220 */ /* 0x040fe20000410000 */
[C---:B------:R-:W-:Y:S01]  /*9e20*/  FMUL.FTZ R166, R222.reuse, R166 ;  /* 0x000000a6dea67220 */ /* 0x040fe20000410000 */
[C---:B------:R-:W-:Y:S01]  /*9e30*/  FMUL.FTZ R165, R222.reuse, R165 ;  /* 0x000000a5dea57220 */ /* 0x040fe20000410000 */
[C---:B------:R-:W-:Y:S01]  /*9e40*/  FMUL.FTZ R164, R222.reuse, R164 ;  /* 0x000000a4dea47220 */ /* 0x040fe20000410000 */
[C---:B------:R-:W-:Y:S01]  /*9e50*/  FMUL.FTZ R163, R222.reuse, R163 ;  /* 0x000000a3dea37220 */ /* 0x040fe20000410000 */
[----:B------:R-:W-:Y:S01]  /*9e60*/  FMUL.FTZ R162, R222, R162 ;  /* 0x000000a2dea27220 */ /* 0x000fe20000410000 */
[----:B0-----:R-:W-:-:S02]  /*9e70*/  FSEL R211, R167, RZ, P4 ;  /* 0x000000ffa7d37208 */ /* 0x001fc40002000000 */
[----:B------:R-:W-:Y:S02]  /*9e80*/  FSEL R210, R161, RZ, P4 ;  /* 0x000000ffa1d27208 */ /* 0x000fe40002000000 */
[----:B------:R-:W-:Y:S02]  /*9e90*/  FSEL R167, R160, RZ, P4 ;  /* 0x000000ffa0a77208 */ /* 0x000fe40002000000 */
[----:B------:R-:W-:Y:S02]  /*9ea0*/  FSEL R166, R166, RZ, P4 ;  /* 0x000000ffa6a67208 */ /* 0x000fe40002000000 */
[----:B------:R-:W-:Y:S02]  /*9eb0*/  FSEL R165, R165, RZ, P4 ;  /* 0x000000ffa5a57208 */ /* 0x000fe40002000000 */
[----:B------:R-:W-:Y:S02]  /*9ec0*/  FSEL R164, R164, RZ, P4 ;  /* 0x000000ffa4a47208 */ /* 0x000fe40002000000 */
[----:B------:R-:W-:-:S02]  /*9ed0*/  FSEL R163, R163, RZ, P4 ;  /* 0x000000ffa3a37208 */ /* 0x000fc40002000000 */
[----:B------:R-:W-:Y:S02]  /*9ee0*/  FSEL R162, R162, RZ, P4 ;  /* 0x000000ffa2a27208 */ /* 0x000fe40002000000 */
[----:B------:R-:W-:Y:S02]  /*9ef0*/  MOV R161, R211 ;  /* 0x000000d300a17202 */ /* 0x000fe40000000f00 */
[----:B------:R-:W-:Y:S01]  /*9f00*/  MOV R160, R210 ;  /* 0x000000d200a07202 */ /* 0x000fe20000000f00 */
[----:B------:R-:W-:Y:S06]  /*9f10*/  @!P3 BRA `(.L_x_9234) ;  /* 0x000000100094b947 */ /* 0x000fec0003800000 */
[----:B------:R-:W3:Y:S01]  /*9f20*/  LDL R225, [R1+0x140] ;  /* 0x0001400001e17983 */ /* 0x000ee20000100800 */
[----:B------:R-:W-:Y:S01]  /*9f30*/  ISETP.GE.U32.AND P4, PT, R208, RZ, PT ;  /* 0x000000ffd000720c */ /* 0x000fe20003f86070 */
[----:B------:R-:W-:-:S03]  /*9f40*/  HFMA2 R208, -RZ, RZ, 0, 0 ;  /* 0x00000000ffd07431 */ /* 0x000fc600000001ff */
[----:B------:R-:W-:-:S13]  /*9f50*/  ISETP.GE.U32.AND.EX P4, PT, R209, 0x1000000, PT, P4 ;  /* 0x01000000d100780c */ /* 0x000fda0003f86140 */
        /* <DEDUP_REMOVED lines=12> */
[----:B------:R-:W-:Y:S01]  /*a020*/  @P4 FMUL.FTZ R161, R208, R160 ;  /* 0x000000a0d0a14220 */ /* 0x000fe20000410000 */
[----:B------:R-:W-:-:S04]  /*a030*/  MOV R160, R210 ;  /* 0x000000d200a07202 */ /* 0x000fc80000000f00 */
[----:B------:R-:W-:-:S04]  /*a040*/  F2FP.BF16.F32.PACK_AB R161, RZ, R161 ;  /* 0x000000a1ffa1723e */ /* 0x000fc800000010ff */
[----:B------:R-:W-:Y:S02]  /*a050*/  PRMT R159, R159, 0x5410, R161 ;  /* 0x000054109f9f7816 */ /* 0x000fe400000000a1 */
[----:B------:R-:W-:Y:S01]  /*a060*/  MOV R161, R211 ;  /* 0x000000d300a17202 */ /* 0x000fe20000000f00 */
[----:B------:R-:W-:Y:S06]  /*a070*/  BRA `(.L_x_9234) ;  /* 0x00000010003c7947 */ /* 0x000fec0003800000 */
.L_x_9249:
[----:B------:R-:W-:Y:S04]  /*a080*/  BSSY.RECONVERGENT B2, `(.L_x_9292) ;  /* 0x0000020000027945 */ /* 0x000fe80003800200 */
[----:B------:R-:W-:Y:S05]  /*a090*/  @!P3 BRA `(.L_x_9293) ;  /* 0x000000000078b947 */ /* 0x000fea0003800000 */
[----:B------:R-:W-:Y:S01]  /*a0a0*/  LOP3.LUT P4, RZ, R208, 0xff, RZ, 0xc0, !PT ;  /* 0x000000ffd0ff7812 */ /* 0x000fe2000788c0ff */
[----:B------:R-:W-:Y:S01]  /*a0b0*/  BSSY.RECONVERGENT B3, `(.L_x_9294) ;  /* 0x000000c000037945 */ /* 0x000fe20003800200 */
[----:B0-----:R-:W-:-:S11]  /*a0c0*/  HFMA2 R210, -RZ, RZ, 0, 0 ;  /* 0x00000000ffd27431 */ /* 0x001fd600000001ff */
        /* <DEDUP_REMOVED lines=10> */
.L_x_9295:
[----:B------:R-:W-:Y:S05]  /*a170*/  BSYNC.RECONVERGENT B3 ;  /* 0x0000000000037941 */ /* 0x000fea0003800200 */
.L_x_9294:
        /* <DEDUP_REMOVED lines=13> */
.L_x_9297:
[----:B------:R-:W-:Y:S05]  /*a250*/  BSYNC.RECONVERGENT B3 ;  /* 0x0000000000037941 */ /* 0x000fea0003800200 */
.L_x_9296:
[----:B------:R-:W-:-:S04]  /*a260*/  F2FP.BF16.F32.PACK_AB R210, RZ, R210 ;  /* 0x000000d2ffd2723e */ /* 0x000fc800000010ff */
[----:B------:R-:W-:-:S07]  /*a270*/  PRMT R156, R210, 0x7610, R156 ;  /* 0x00007610d29c7816 */ /* 0x000fce000000009c */
.L_x_9293:
[----:B------:R-:W-:Y:S05]  /*a280*/  BSYNC.RECONVERGENT B2 ;  /* 0x0000000000027941 */ /* 0x000fea0003800200 */
.L_x_9292:
        /* <DEDUP_REMOVED lines=16> */
.L_x_9301:
[----:B------:R-:W-:Y:S05]  /*a390*/  BSYNC.RECONVERGENT B3 ;  /* 0x0000000000037941 */ /* 0x000fea0003800200 */
.L_x_9300:
        /* <DEDUP_REMOVED lines=14> */
.L_x_9303:
[----:B------:R-:W-:Y:S05]  /*a480*/  BSYNC.RECONVERGENT B3 ;  /* 0x0000000000037941 */ /* 0x000fea0003800200 */
.L_x_9302:
[----:B------:R-:W-:-:S04]  /*a490*/  F2FP.BF16.F32.PACK_AB R210, RZ, R210 ;  /* 0x000000d2ffd2723e */ /* 0x000fc800000010ff */
[----:B------:R-:W-:-:S07]  /*a4a0*/  PRMT R156, R156, 0x5410, R210 ;  /* 0x000054109c9c7816 */ /* 0x000fce00000000d2 */
.L_x_9299:
[----:B------:R-:W-:Y:S05]  /*a4b0*/  BSYNC.RECONVERGENT B2 ;  /* 0x0000000000027941 */ /* 0x000fea0003800200 */
.L_x_9298:
        /* <DEDUP_REMOVED lines=15> */
.L_x_9307:
[----:B------:R-:W-:Y:S05]  /*a5b0*/  BSYNC.RECONVERGENT B3 ;  /* 0x0000000000037941 */ /* 0x000fea0003800200 */
.L_x_9306:
        /* <DEDUP_REMOVED lines=13> */
.L_x_9309:
[----:B------:R-:W-:Y:S05]  /*a690*/  BSYNC.RECONVERGENT B3 ;  /* 0x0000000000037941 */ /* 0x000fea0003800200 */
.L_x_9308:
[----:B------:R-:W-:-:S04]  /*a6a0*/  F2FP.BF16.F32.PACK_AB R210, RZ, R210 ;  /* 0x000000d2ffd2723e */ /* 0x000fc800000010ff */
[----:B------:R-:W-:-:S07]  /*a6b0*/  PRMT R157, R210, 0x7610, R157 ;  /* 0x00007610d29d7816 */ /* 0x000fce000000009d */
.L_x_9305:
[----:B------:R-:W-:Y:S05]  /*a6c0*/  BSYNC.RECONVERGENT B2 ;  /* 0x0000000000027941 */ /* 0x000fea0003800200 */
.L_x_9304:
        /* <DEDUP_REMOVED lines=16> */
.L_x_9313:
[----:B------:R-:W-:Y:S05]  /*a7d0*/  BSYNC.RECONVERGENT B3 ;  /* 0x0000000000037941 */ /* 0x000fea0003800200 */
.L_x_9312:
        /* <DEDUP_REMOVED lines=14> */
.L_x_9315:
[----:B------:R-:W-:Y:S05]  /*a8c0*/  BSYNC.RECONVERGENT B3 ;  /* 0x0000000000037941 */ /* 0x000fea0003800200 */
.L_x_9314:
[----:B------:R-:W-:-:S04]  /*a8d0*/  F2FP.BF16.F32.PACK_AB R210, RZ, R210 ;  /* 0x000000d2ffd2723e */ /* 0x000fc800000010ff */
[----:B------:R-:W-:-:S07]  /*a8e0*/  PRMT R157, R157, 0x5410, R210 ;  /* 0x000054109d9d7816 */ /* 0x000fce00000000d2 */
.L_x_9311:
[----:B------:R-:W-:Y:S05]  /*a8f0*/  BSYNC.RECONVERGENT B2 ;  /* 0x0000000000027941 */ /* 0x000fea0003800200 */
.L_x_9310:
        /* <DEDUP_REMOVED lines=15> */
.L_x_9319:
[----:B------:R-:W-:Y:S05]  /*a9f0*/  BSYNC.RECONVERGENT B3 ;  /* 0x0000000000037941 */ /* 0x000fea0003800200 */
.L_x_9318:
        /* <DEDUP_REMOVED lines=13> */
.L_x_9321:
[----:B------:R-:W-:Y:S05]  /*aad0*/  BSYNC.RECONVERGENT B3 ;  /* 0x0000000000037941 */ /* 0x000fea0003800200 */
.L_x_9320:
[----:B------:R-:W-:-:S04]  /*aae0*/  F2FP.BF16.F32.PACK_AB R210, RZ, R210 ;  /* 0x000000d2ffd2723e */ /* 0x000fc800000010ff */
[----:B------:R-:W-:-:S07]  /*aaf0*/  PRMT R158, R210, 0x7610, R158 ;  /* 0x00007610d29e7816 */ /* 0x000fce000000009e */
.L_x_9317:
[----:B------:R-:W-:Y:S05]  /*ab00*/  BSYNC.RECONVERGENT B2 ;  /* 0x0000000000027941 */ /* 0x000fea0003800200 */
.L_x_9316:
        /* <DEDUP_REMOVED lines=16> */
.L_x_9325:
[----:B------:R-:W-:Y:S05]  /*ac10*/  BSYNC.RECONVERGENT B3 ;  /* 0x0000000000037941 */ /* 0x000fea0003800200 */
.L_x_9324:
        /* <DEDUP_REMOVED lines=14> */
.L_x_9327:
[----:B------:R-:W-:Y:S05]  /*ad00*/  BSYNC.RECONVERGENT B3 ;  /* 0x0000000000037941 */ /* 0x000fea0003800200 */
.L_x_9326:
[----:B------:R-:W-:-:S04]  /*ad10*/  F2FP.BF16.F32.PACK_AB R210, RZ, R210 ;  /* 0x000000d2ffd2723e */ /* 0x000fc800000010ff */
[----:B------:R-:W-:-:S07]  /*ad20*/  PRMT R158, R158, 0x5410, R210 ;  /* 0x000054109e9e7816 */ /* 0x000fce00000000d2 */
.L_x_9323:
[----:B------:R-:W-:Y:S05]  /*ad30*/  BSYNC.RECONVERGENT B2 ;  /* 0x0000000000027941 */ /* 0x000fea0003800200 */
.L_x_9322:
        /* <DEDUP_REMOVED lines=15> */
.L_x_9331:
[----:B------:R-:W-:Y:S05]  /*ae30*/  BSYNC.RECONVERGENT B3 ;  /* 0x0000000000037941 */ /* 0x000fea0003800200 */
.L_x_9330:
        /* <DEDUP_REMOVED lines=13> */
.L_x_9333:
[----:B------:R-:W-:Y:S05]  /*af10*/  BSYNC.RECONVERGENT B3 ;  /* 0x0000000000037941 */ /* 0x000fea0003800200 */
.L_x_9332:
[----:B------:R-:W-:-:S04]  /*af20*/  F2FP.BF16.F32.PACK_AB R210, RZ, R210 ;  /* 0x000000d2ffd2723e */ /* 0x000fc800000010ff */
[----:B------:R-:W-:-:S07]  /*af30*/  PRMT R159, R210, 0x7610, R159 ;  /* 0x00007610d29f7816 */ /* 0x000fce000000009f */
.L_x_9329:
[----:B------:R-:W-:Y:S05]  /*af40*/  BSYNC.RECONVERGENT B2 ;  /* 0x0000000000027941 */ /* 0x000fea0003800200 */
.L_x_9328:
        /* <DEDUP_REMOVED lines=16> */
.L_x_9335:
[----:B------:R-:W-:Y:S05]  /*b050*/  BSYNC.RECONVERGENT B2 ;  /* 0x0000000000027941 */ /* 0x000fea0003800200 */
.L_x_9334:
        /* <DEDUP_REMOVED lines=14> */
.L_x_9337:
[----:B------:R-:W-:Y:S05]  /*b140*/  BSYNC.RECONVERGENT B2 ;  /* 0x0000000000027941 */ /* 0x000fea0003800200 */
.L_x_9336:
[----:B------:R-:W-:-:S04]  /*b150*/  F2FP.BF16.F32.PACK_AB R208, RZ, R208 ;  /* 0x000000d0ffd0723e */ /* 0x000fc800000010ff */
[----:B0-----:R-:W-:-:S07]  /*b160*/  PRMT R159, R159, 0x5410, R208 ;  /* 0x000054109f9f7816 */ /* 0x001fce00000000d0 */
.L_x_9234:
[----:B------:R-:W-:Y:S05]  /*b170*/  BSYNC.RECONVERGENT B1 ;  /* 0x0000000000017941 */ /* 0x000fea0003800200 */
.L_x_9217:
[----:B------:R-:W1:Y:S01]  /*b180*/  @P0 LDC.64 R208, c[0x0][0x478] ;  /* 0x00011e00ffd00b82 */ /* 0x000e620000000a00 */
[----:B0-----:R-:W-:Y:S01]  /*b190*/  @P0 IADD3 R210, PT, PT, R251, 0x20, RZ ;  /* 0x00000020fbd20810 */ /* 0x001fe20007ffe0ff */
[----:B------:R-:W-:Y:S04]  /*b1a0*/  BSSY.RECONVERGENT B1, `(.L_x_9338) ;  /* 0x000000d000017945 */ /* 0x000fe80003800200 */
[----:B-1----:R-:W-:Y:S01]  /*b1b0*/  @P0 IMAD.WIDE.U32 R208, R210, 0x20, R208 ;  /* 0x00000020d2d00825 */ /* 0x002fe200078e00d0 */
        /* <DEDUP_REMOVED lines=11> */
.L_x_9339:
[----:B------:R-:W-:Y:S05]  /*b270*/  BSYNC.RECONVERGENT B1 ;  /* 0x0000000000017941 */ /* 0x000fea0003800200 */
.L_x_9338:
        /* <DEDUP_REMOVED lines=25> */
.L_x_9344:
[----:B------:R-:W-:Y:S05]  /*b410*/  BSYNC.RECONVERGENT B2 ;  /* 0x0000000000027941 */ /* 0x000fea0003800200 */
.L_x_9343:
        /* <DEDUP_REMOVED lines=24> */
.L_x_9346:
[----:B------:R-:W-:Y:S05]  /*b5a0*/  BSYNC.RECONVERGENT B2 ;  /* 0x0000000000027941 */ /* 0x000fea0003800200 */
.L_x_9345:
        /* <DEDUP_REMOVED lines=22> */
.L_x_9348:
[----:B------:R-:W-:Y:S05]  /*b710*/  BSYNC.RECONVERGENT B2 ;  /* 0x0000000000027941 */ /* 0x000fea0003800200 */
.L_x_9347:
        /* <DEDUP_REMOVED lines=24> */
.L_x_9350:
[----:B------:R-:W-:Y:S05]  /*b8a0*/  BSYNC.RECONVERGENT B2 ;  /* 0x0000000000027941 */ /* 0x000fea0003800200 */
.L_x_9349:
        /* <DEDUP_REMOVED lines=22> */
.L_x_9352:
[----:B------:R-:W-:Y:S05]  /*ba10*/  BSYNC.RECONVERGENT B2 ;  /* 0x0000000000027941 */ /* 0x000fea0003800200 */
.L_x_9351:
        /* <DEDUP_REMOVED lines=24> */
.L_x_9354:
[----:B------:R-:W-:Y:S05]  /*bba0*/  BSYNC.RECONVERGENT B2 ;  /* 0x0000000000027941 */ /* 0x000fea0003800200 */
.L_x_9353:
        /* <DEDUP_REMOVED lines=22> */
.L_x_9356:
[----:B------:R-:W-:Y:S05]  /*bd10*/  BSYNC.RECONVERGENT B2 ;  /* 0x0000000000027941 */ /* 0x000fea0003800200 */
.L_x_9355:
        /* <DEDUP_REMOVED lines=24> */
.L_x_9342:
        /* <DEDUP_REMOVED lines=18> */
.L_x_9359:
[----:B------:R-:W-:Y:S05]  /*bfc0*/  BSYNC.RECONVERGENT B2 ;  /* 0x0000000000027941 */ /* 0x000fea0003800200 */
.L_x_9358:
        /* <DEDUP_REMOVED lines=20> */
.L_x_9361:
[----:B------:R-:W-:Y:S05]  /*c110*/  BSYNC.RECONVERGENT B2 ;  /* 0x0000000000027941 */ /* 0x000fea0003800200 */
.L_x_9360:
        /* <DEDUP_REMOVED lines=18> */
.L_x_9363:
[----:B------:R-:W-:Y:S05]  /*c240*/  BSYNC.RECONVERGENT B2 ;  /* 0x0000000000027941 */ /* 0x000fea0003800200 */
.L_x_9362:
        /* <DEDUP_REMOVED lines=20> */
.L_x_9365:
[----:B------:R-:W-:Y:S05]  /*c390*/  BSYNC.RECONVERGENT B2 ;  /* 0x0000000000027941 */ /* 0x000fea0003800200 */
.L_x_9364:
        /* <DEDUP_REMOVED lines=18> */
.L_x_9367:
[----:B------:R-:W-:Y:S05]  /*c4c0*/  BSYNC.RECONVERGENT B2 ;  /* 0x0000000000027941 */ /* 0x000fea0003800200 */
.L_x_9366:
        /* <DEDUP_REMOVED lines=20> */
.L_x_9369:
[----:B------:R-:W-:Y:S05]  /*c610*/  BSYNC.RECONVERGENT B2 ;  /* 0x0000000000027941 */ /* 0x000fea0003800200 */
.L_x_9368:
        /* <DEDUP_REMOVED lines=18> */
.L_x_9371:
[----:B------:R-:W-:Y:S05]  /*c740*/  BSYNC.RECONVERGENT B2 ;  /* 0x0000000000027941 */ /* 0x000fea0003800200 */
.L_x_9370:
        /* <DEDUP_REMOVED lines=21> */
.L_x_9341:
        /* <DEDUP_REMOVED lines=16> */
.L_x_9376:
[----:B------:R-:W-:Y:S05]  /*c9a0*/  BSYNC.RECONVERGENT B3 ;  /* 0x0000000000037941 */ /* 0x000fea0003800200 */
.L_x_9375:
        /* <DEDUP_REMOVED lines=13> */
.L_x_9378:
[----:B------:R-:W-:Y:S05]  /*ca80*/  BSYNC.RECONVERGENT B3 ;  /* 0x0000000000037941 */ /* 0x000fea0003800200 */
.L_x_9377:
[----:B------:R-:W-:-:S04]  /*ca90*/  F2FP.BF16.F32.PACK_AB R160, RZ, R160 ;  /* 0x000000a0ffa0723e */ /* 0x000fc800000010ff */
[----:B0-----:R-:W-:-:S07]  /*caa0*/  PRMT R156, R160, 0x7610, R156 ;  /* 0x00007610a09c7816 */ /* 0x001fce000000009c */
.L_x_9374:
[----:B------:R-:W-:Y:S05]  /*cab0*/  BSYNC.RECONVERGENT B2 ;  /* 0x0000000000027941 */ /* 0x000fea0003800200 */
.L_x_9373:
        /* <DEDUP_REMOVED lines=16> */
.L_x_9382:
[----:B------:R-:W-:Y:S05]  /*cbc0*/  BSYNC.RECONVERGENT B3 ;  /* 0x0000000000037941 */ /* 0x000fea0003800200 */
.L_x_9381:
        /* <DEDUP_REMOVED lines=14> */
.L_x_9384:
[----:B------:R-:W-:Y:S05]  /*ccb0*/  BSYNC.RECONVERGENT B3 ;  /* 0x0000000000037941 */ /* 0x000fea0003800200 */
.L_x_9383:
[----:B------:R-:W-:-:S04]  /*ccc0*/  F2FP.BF16.F32.PACK_AB R160, RZ, R160 ;  /* 0x000000a0ffa0723e */ /* 0x000fc800000010ff */
[----:B0-----:R-:W-:-:S07]  /*ccd0*/  PRMT R156, R156, 0x5410, R160 ;  /* 0x000054109c9c7816 */ /* 0x001fce00000000a0 */
.L_x_9380:
[----:B------:R-:W-:Y:S05]  /*cce0*/  BSYNC.RECONVERGENT B2 ;  /* 0x0000000000027941 */ /* 0x000fea0003800200 */
.L_x_9379:
        /* <DEDUP_REMOVED lines=15> */
.L_x_9388:
[----:B------:R-:W-:Y:S05]  /*cde0*/  BSYNC.RECONVERGENT B3 ;  /* 0x0000000000037941 */ /* 0x000fea0003800200 */
.L_x_9387:
        /* <DEDUP_REMOVED lines=13> */
.L_x_9390:
[----:B------:R-:W-:Y:S05]  /*cec0*/  BSYNC.RECONVERGENT B3 ;  /* 0x0000000000037941 */ /* 0x000fea0003800200 */
.L_x_9389:
[----:B------:R-:W-:-:S04]  /*ced0*/  F2FP.BF16.F32.PACK_AB R160, RZ, R160 ;  /* 0x000000a0ffa0723e */ /* 0x000fc800000010ff */
[----:B0-----:R-:W-:-:S07]  /*cee0*/  PRMT R157, R160, 0x7610, R157 ;  /* 0x00007610a09d7816 */ /* 0x001fce000000009d */
.L_x_9386:
[----:B------:R-:W-:Y:S05]  /*cef0*/  BSYNC.RECONVERGENT B2 ;  /* 0x0000000000027941 */ /* 0x000fea0003800200 */
.L_x_9385:
        /* <DEDUP_REMOVED lines=16> */
.L_x_9394:
[----:B------:R-:W-:Y:S05]  /*d000*/  BSYNC.RECONVERGENT B3 ;  /* 0x0000000000037941 */ /* 0x000fea0003800200 */
.L_x_9393:
        /* <DEDUP_REMOVED lines=14> */
.L_x_9396:
[----:B------:R-:W-:Y:S05]  /*d0f0*/  BSYNC.RECONVERGENT B3 ;  /* 0x0000000000037941 */ /* 0x000fea0003800200 */
.L_x_9395:
[----:B------:R-:W-:-:S04]  /*d100*/  F2FP.BF16.F32.PACK_AB R160, RZ, R160 ;  /* 0x000000a0ffa0723e */ /* 0x000fc800000010ff */
[----:B0-----:R-:W-:-:S07]  /*d110*/  PRMT R157, R157, 0x5410, R160 ;  /* 0x000054109d9d7816 */ /* 0x001fce00000000a0 */
.L_x_9392:
[----:B------:R-:W-:Y:S05]  /*d120*/  BSYNC.RECONVERGENT B2 ;  /* 0x0000000000027941 */ /* 0x000fea0003800200 */
.L_x_9391:
        /* <DEDUP_REMOVED lines=15> */
.L_x_9400:
[----:B------:R-:W-:Y:S05]  /*d220*/  BSYNC.RECONVERGENT B3 ;  /* 0x0000000000037941 */ /* 0x000fea0003800200 */
.L_x_9399:
        /* <DEDUP_REMOVED lines=13> */
.L_x_9402:
[----:B------:R-:W-:Y:S05]  /*d300*/  BSYNC.RECONVERGENT B3 ;  /* 0x0000000000037941 */ /* 0x000fea0003800200 */
.L_x_9401:
[----:B------:R-:W-:-:S04]  /*d310*/  F2FP.BF16.F32.PACK_AB R160, RZ, R160 ;  /* 0x000000a0ffa0723e */ /* 0x000fc800000010ff */
[----:B0-----:R-:W-:-:S07]  /*d320*/  PRMT R158, R160, 0x7610, R158 ;  /* 0x00007610a09e7816 */ /* 0x001fce000000009e */
.L_x_9398:
[----:B------:R-:W-:Y:S05]  /*d330*/  BSYNC.RECONVERGENT B2 ;  /* 0x0000000000027941 */ /* 0x000fea0003800200 */
.L_x_9397:
        /* <DEDUP_REMOVED lines=16> */
.L_x_9406:
[----:B------:R-:W-:Y:S05]  /*d440*/  BSYNC.RECONVERGENT B3 ;  /* 0x0000000000037941 */ /* 0x000fea0003800200 */
.L_x_9405:
        /* <DEDUP_REMOVED lines=14> */
.L_x_9408:
[----:B------:R-:W-:Y:S05]  /*d530*/  BSYNC.RECONVERGENT B3 ;  /* 0x0000000000037941 */ /* 0x000fea0003800200 */
.L_x_9407:
[----:B------:R-:W-:-:S04]  /*d540*/  F2FP.BF16.F32.PACK_AB R160, RZ, R160 ;  /* 0x000000a0ffa0723e */ /* 0x000fc800000010ff */
[----:B0-----:R-:W-:-:S07]  /*d550*/  PRMT R158, R158, 0x5410, R160 ;  /* 0x000054109e9e7816 */ /* 0x001fce00000000a0 */
.L_x_9404:
[----:B------:R-:W-:Y:S05]  /*d560*/  BSYNC.RECONVERGENT B2 ;  /* 0x0000000000027941 */ /* 0x000fea0003800200 */
.L_x_9403:
        /* <DEDUP_REMOVED lines=15> */
.L_x_9412:
[----:B------:R-:W-:Y:S05]  /*d660*/  BSYNC.RECONVERGENT B3 ;  /* 0x0000000000037941 */ /* 0x000fea0003800200 */
.L_x_9411:
        /* <DEDUP_REMOVED lines=13> */
.L_x_9414:
[----:B------:R-:W-:Y:S05]  /*d740*/  BSYNC.RECONVERGENT B3 ;  /* 0x0000000000037941 */ /* 0x000fea0003800200 */
.L_x_9413:
[----:B------:R-:W-:-:S04]  /*d750*/  F2FP.BF16.F32.PACK_AB R160, RZ, R160 ;  /* 0x000000a0ffa0723e */ /* 0x000fc800000010ff */
[----:B0-----:R-:W-:-:S07]  /*d760*/  PRMT R159, R160, 0x7610, R159 ;  /* 0x00007610a09f7816 */ /* 0x001fce000000009f */
.L_x_9410:
[----:B------:R-:W-:Y:S05]  /*d770*/  BSYNC.RECONVERGENT B2 ;  /* 0x0000000000027941 */ /* 0x000fea0003800200 */
.L_x_9409:
        /* <DEDUP_REMOVED lines=58> */
.L_x_9372:
        /* <DEDUP_REMOVED lines=15> */
.L_x_9418:
[----:B------:R-:W-:Y:S05]  /*dc10*/  BSYNC.RECONVERGENT B3 ;  /* 0x0000000000037941 */ /* 0x000fea0003800200 */
.L_x_9417:
        /* <DEDUP_REMOVED lines=13> */
.L_x_9420:
[----:B------:R-:W-:Y:S05]  /*dcf0*/  BSYNC.RECONVERGENT B3 ;  /* 0x0000000000037941 */ /* 0x000fea0003800200 */
.L_x_9419:
[----:B------:R-:W-:-:S04]  /*dd00*/  F2FP.BF16.F32.PACK_AB R208, RZ, R208 ;  /* 0x000000d0ffd0723e */ /* 0x000fc800000010ff */
[----:B------:R-:W-:-:S07]  /*dd10*/  PRMT R156, R208, 0x7610, R156 ;  /* 0x00007610d09c7816 */ /* 0x000fce000000009c */
.L_x_9416:
[----:B------:R-:W-:Y:S05]  /*dd20*/  BSYNC.RECONVERGENT B2 ;  /* 0x0000000000027941 */ /* 0x000fea0003800200 */
.L_x_9415:
        /* <DEDUP_REMOVED lines=16> */
.L_x_9424:
[----:B------:R-:W-:Y:S05]  /*de30*/  BSYNC.RECONVERGENT B3 ;  /* 0x0000000000037941 */ /* 0x000fea0003800200 */
.L_x_9423:
        /* <DEDUP_REMOVED lines=14> */
.L_x_9426:
[----:B------:R-:W-:Y:S05]  /*df20*/  BSYNC.RECONVERGENT B3 ;  /* 0x0000000000037941 */ /* 0x000fea0003800200 */
.L_x_9425:
[----:B------:R-:W-:-:S04]  /*df30*/  F2FP.BF16.F32.PACK_AB R208, RZ, R208 ;  /* 0x000000d0ffd0723e */ /* 0x000fc800000010ff */
[----:B------:R-:W-:-:S07]  /*df40*/  PRMT R156, R156, 0x5410, R208 ;  /* 0x000054109c9c7816 */ /* 0x000fce00000000d0 */
.L_x_9422:
[----:B------:R-:W-:Y:S05]  /*df50*/  BSYNC.RECONVERGENT B2 ;  /* 0x0000000000027941 */ /* 0x000fea0003800200 */
.L_x_9421:
        /* <DEDUP_REMOVED lines=15> */
.L_x_9430:
[----:B------:R-:W-:Y:S05]  /*e050*/  BSYNC.RECONVERGENT B3 ;  /* 0x0000000000037941 */ /* 0x000fea0003800200 */
.L_x_9429:
        /* <DEDUP_REMOVED lines=13> */
.L_x_9432:
[----:B------:R-:W-:Y:S05]  /*e130*/  BSYNC.RECONVERGENT B3 ;  /* 0x0000000000037941 */ /* 0x000fea0003800200 */
.L_x_9431:
[----:B------:R-:W-:-:S04]  /*e140*/  F2FP.BF16.F32.PACK_AB R208, RZ, R208 ;  /* 0x000000d0ffd0723e */ /* 0x000fc800000010ff */
[----:B------:R-:W-:-:S07]  /*e150*/  PRMT R157, R208, 0x7610, R157 ;  /* 0x00007610d09d7816 */ /* 0x000fce000000009d */
.L_x_9428:
[----:B------:R-:W-:Y:S05]  /*e160*/  BSYNC.RECONVERGENT B2 ;  /* 0x0000000000027941 */ /* 0x000fea0003800200 */
.L_x_9427:
        /* <DEDUP_REMOVED lines=16> */
.L_x_9436:
[----:B------:R-:W-:Y:S05]  /*e270*/  BSYNC.RECONVERGENT B3 ;  /* 0x0000000000037941 */ /* 0x000fea0003800200 */
.L_x_9435:
        /* <DEDUP_REMOVED lines=14> */
.L_x_9438:
[----:B------:R-:W-:Y:S05]  /*e360*/  BSYNC.RECONVERGENT B3 ;  /* 0x0000000000037941 */ /* 0x000fea0003800200 */
.L_x_9437:
[----:B------:R-:W-:-:S04]  /*e370*/  F2FP.BF16.F32.PACK_AB R208, RZ, R208 ;  /* 0x000000d0ffd0723e */ /* 0x000fc800000010ff */
[----:B------:R-:W-:-:S07]  /*e380*/  PRMT R157, R157, 0x5410, R208 ;  /* 0x000054109d9d7816 */ /* 0x000fce00000000d0 */
.L_x_9434:
[----:B------:R-:W-:Y:S05]  /*e390*/  BSYNC.RECONVERGENT B2 ;  /* 0x0000000000027941 */ /* 0x000fea0003800200 */
.L_x_9433:
        /* <DEDUP_REMOVED lines=15> */
.L_x_9442:
[----:B------:R-:W-:Y:S05]  /*e490*/  BSYNC.RECONVERGENT B3 ;  /* 0x0000000000037941 */ /* 0x000fea0003800200 */
.L_x_9441:
        /* <DEDUP_REMOVED lines=13> */
.L_x_9444:
[----:B------:R-:W-:Y:S05]  /*e570*/  BSYNC.RECONVERGENT B3 ;  /* 0x0000000000037941 */ /* 0x000fea0003800200 */
.L_x_9443:
[----:B------:R-:W-:-:S04]  /*e580*/  F2FP.BF16.F32.PACK_AB R208, RZ, R208 ;  /* 0x000000d0ffd0723e */ /* 0x000fc800000010ff */
[----:B------:R-:W-:-:S07]  /*e590*/  PRMT R158, R208, 0x7610, R158 ;  /* 0x00007610d09e7816 */ /* 0x000fce000000009e */
.L_x_9440:
[----:B------:R-:W-:Y:S05]  /*e5a0*/  BSYNC.RECONVERGENT B2 ;  /* 0x0000000000027941 */ /* 0x000fea0003800200 */
.L_x_9439:
        /* <DEDUP_REMOVED lines=16> */
.L_x_9448:
[----:B------:R-:W-:Y:S05]  /*e6b0*/  BSYNC.RECONVERGENT B3 ;  /* 0x0000000000037941 */ /* 0x000fea0003800200 */
.L_x_9447:
        /* <DEDUP_REMOVED lines=14> */
.L_x_9450:
[----:B------:R-:W-:Y:S05]  /*e7a0*/  BSYNC.RECONVERGENT B3 ;  /* 0x0000000000037941 */ /* 0x000fea0003800200 */
.L_x_9449:
[----:B------:R-:W-:-:S04]  /*e7b0*/  F2FP.BF16.F32.PACK_AB R208, RZ, R208 ;  /* 0x000000d0ffd0723e */ /* 0x000fc800000010ff */
[----:B------:R-:W-:-:S07]  /*e7c0*/  PRMT R158, R158, 0x5410, R208 ;  /* 0x000054109e9e7816 */ /* 0x000fce00000000d0 */
.L_x_9446:
[----:B------:R-:W-:Y:S05]  /*e7d0*/  BSYNC.RECONVERGENT B2 ;  /* 0x0000000000027941 */ /* 0x000fea0003800200 */
.L_x_9445:
        /* <DEDUP_REMOVED lines=15> */
.L_x_9454:
[----:B------:R-:W-:Y:S05]  /*e8d0*/  BSYNC.RECONVERGENT B3 ;  /* 0x0000000000037941 */ /* 0x000fea0003800200 */
.L_x_9453:
        /* <DEDUP_REMOVED lines=13> */
.L_x_9456:
[----:B------:R-:W-:Y:S05]  /*e9b0*/  BSYNC.RECONVERGENT B3 ;  /* 0x0000000000037941 */ /* 0x000fea0003800200 */
.L_x_9455:
[----:B------:R-:W-:-:S04]  /*e9c0*/  F2FP.BF16.F32.PACK_AB R208, RZ, R208 ;  /* 0x000000d0ffd0723e */ /* 0x000fc800000010ff */
[----:B------:R-:W-:-:S07]  /*e9d0*/  PRMT R159, R208, 0x7610, R159 ;  /* 0x00007610d09f7816 */ /* 0x000fce000000009f */
.L_x_9452:
[----:B------:R-:W-:Y:S05]  /*e9e0*/  BSYNC.RECONVERGENT B2 ;  /* 0x0000000000027941 */ /* 0x000fea0003800200 */
.L_x_9451:
        /* <DEDUP_REMOVED lines=16> */
.L_x_9458:
[----:B------:R-:W-:Y:S05]  /*eaf0*/  BSYNC.RECONVERGENT B2 ;  /* 0x0000000000027941 */ /* 0x000fea0003800200 */
.L_x_9457:
        /* <DEDUP_REMOVED lines=14> */
.L_x_9460:
[----:B------:R-:W-:Y:S05]  /*ebe0*/  BSYNC.RECONVERGENT B2 ;  /* 0x0000000000027941 */ /* 0x000fea0003800200 */
.L_x_9459:
[----:B------:R-:W-:-:S04]  /*ebf0*/  F2FP.BF16.F32.PACK_AB R206, RZ, R206 ;  /* 0x000000ceffce723e */ /* 0x000fc800000010ff */
[----:B0-----:R-:W-:-:S07]  /*ec00*/  PRMT R159, R159, 0x5410, R206 ;  /* 0x000054109f9f7816 */ /* 0x001fce00000000ce */
.L_x_9357:
[----:B------:R-:W-:Y:S05]  /*ec10*/  BSYNC.RECONVERGENT B1 ;  /* 0x0000000000017941 */ /* 0x000fea0003800200 */
.L_x_9340:
        /* <DEDUP_REMOVED lines=15> */
.L_x_9462:
[----:B------:R-:W-:Y:S05]  /*ed10*/  BSYNC.RECONVERGENT B1 ;  /* 0x0000000000017941 */ /* 0x000fea0003800200 */
.L_x_9461:
[----:B------:R-:W-:Y:S04]  /*ed20*/  BSSY.RECONVERGENT B1, `(.L_x_9463) ;  /* 0x0000399000017945 */ /* 0x000fe80003800200 */
[----:B------:R-:W-:Y:S05]  /*ed30*/  @!P1 BRA `(.L_x_9464) ;  /* 0x0000001400809947 */ /* 0x000fea0003800000 */
[----:B------:R-:W-:Y:S05]  /*ed40*/  @!P0 BRA `(.L_x_9465) ;  /* 0x0000000800fc8947 */ /* 0x000fea0003800000 */
[----:B------:R-:W-:Y:S01]  /*ed50*/  @P2 FFMA.FTZ R160, R223, R236, R227 ;  /* 0x000000ecdfa02223 */ /* 0x000fe200000100e3 */
[----:B------:R-:W-:Y:S01]  /*ed60*/  BSSY.RECONVERGENT B2, `(.L_x_9466) ;  /* 0x0000015000027945 */ /* 0x000fe20003800200 */
[----:B------:R-:W-:Y:S02]  /*ed70*/  MOV R167, R36 ;  /* 0x0000002400a77202 */ /* 0x000fe40000000f00 */
[----:B------:R-:W-:-:S04]  /*ed80*/  @P2 FADD.FTZ R160, R180, -R160 ;  /* 0x800000a0b4a02221 */ /* 0x000fc80000010000 */
[----:B------:R-:W-:Y:S01]  /*ed90*/  @P2 FFMA.FTZ R167, R222, R160, R36 ;  /* 0x000000a0dea72223 */ /* 0x000fe20000010024 */
[----:B------:R-:W-:Y:S06]  /*eda0*/  @!P3 BRA `(.L_x_9467) ;  /* 0x000000000040b947 */ /* 0x000fec0003800000 */
[----:B------:R-:W-:-:S13]  /*edb0*/  LOP3.LUT P4, RZ, R204, 0xff, RZ, 0xc0, !PT ;  /* 0x000000ffccff7812 */ /* 0x000fda000788c0ff */
[----:B------:R-:W1:Y:S01]  /*edc0*/  @P4 LDC.64 R160, c[0x0][0x408] ;  /* 0x00010200ffa04b82 */ /* 0x000e620000000a00 */
[----:B-----5:R-:W-:Y:S01]  /*edd0*/  @P4 SHF.L.U32 R162, R152, 0x10, RZ ;  /* 0x0000001098a24819 */ /* 0x020fe200000006ff */
        /* <DEDUP_REMOVED lines=9> */
[----:B------:R-:W-:-:S03]  /*ee70*/  MOV R161, RZ ;  /* 0x000000ff00a17202 */ /* 0x000fc60000000f00 */
[----:B------:R-:W-:-:S05]  /*ee80*/  @P4 FMUL.FTZ R161, R160, R162 ;  /* 0x000000a2a0a14220 */ /* 0x000fca0000410000 */
[----:B------:R-:W-:-:S04]  /*ee90*/  F2FP.BF16.F32.PACK_AB R161, RZ, R161 ;  /* 0x000000a1ffa1723e */ /* 0x000fc800000010ff */
[----:B0-----:R-:W-:-:S07]  /*eea0*/  PRMT R156, R161, 0x7610, R156 ;  /* 0x00007610a19c7816 */ /* 0x001fce000000009c */
.L_x_9467:
[----:B------:R-:W-:Y:S05]  /*eeb0*/  BSYNC.RECONVERGENT B2 ;  /* 0x0000000000027941 */ /* 0x000fea0003800200 */
.L_x_9466:
[----:B------:R-:W-:Y:S01]  /*eec0*/  @P2 FFMA.FTZ R160, R14, R236, R227 ;  /* 0x000000ec0ea02223 */ /* 0x000fe200000100e3 */
[----:B------:R-:W-:Y:S01]  /*eed0*/  BSSY.RECONVERGENT B2, `(.L_x_9468) ;  /* 0x0000017000027945 */ /* 0x000fe20003800200 */
[----:B0-----:R-:W-:Y:S02]  /*eee0*/  MOV R206, R37 ;  /* 0x0000002500ce7202 */ /* 0x001fe40000000f00 */
        /* <DEDUP_REMOVED lines=21> */
.L_x_9469:
[----:B------:R-:W-:Y:S05]  /*f040*/  BSYNC.RECONVERGENT B2 ;  /* 0x0000000000027941 */ /* 0x000fea0003800200 */
.L_x_9468:
        /* <DEDUP_REMOVED lines=22> */
.L_x_9471:
[----:B------:R-:W-:Y:S05]  /*f1b0*/  BSYNC.RECONVERGENT B2 ;  /* 0x0000000000027941 */ /* 0x000fea0003800200 */
.L_x_9470:
        /* <DEDUP_REMOVED lines=24> */
.L_x_9473:
[----:B------:R-:W-:Y:S05]  /*f340*/  BSYNC.RECONVERGENT B2 ;  /* 0x0000000000027941 */ /* 0x000fea0003800200 */
.L_x_9472:
        /* <DEDUP_REMOVED lines=22> */
.L_x_9475:
[----:B------:R-:W-:Y:S05]  /*f4b0*/  BSYNC.RECONVERGENT B2 ;  /* 0x0000000000027941 */ /* 0x000fea0003800200 */
.L_x_9474:
        /* <DEDUP_REMOVED lines=24> */
.L_x_9477:
[----:B------:R-:W-:Y:S05]  /*f640*/  BSYNC.RECONVERGENT B2 ;  /* 0x0000000000027941 */ /* 0x000fea0003800200 */
.L_x_9476:
        /* <DEDUP_REMOVED lines=22> */
.L_x_9479:
[----:B------:R-:W-:Y:S05]  /*f7b0*/  BSYNC.RECONVERGENT B2 ;  /* 0x0000000000027941 */ /* 0x000fea0003800200 */
.L_x_9478:
        /* <DEDUP_REMOVED lines=24> */
.L_x_9465:
        /* <DEDUP_REMOVED lines=18> */
.L_x_9482:
[----:B------:R-:W-:Y:S05]  /*fa60*/  BSYNC.RECONVERGENT B2 ;  /* 0x0000000000027941 */ /* 0x000fea0003800200 */
.L_x_9481:
        /* <DEDUP_REMOVED lines=20> */
.L_x_9484:
[----:B------:R-:W-:Y:S05]  /*fbb0*/  BSYNC.RECONVERGENT B2 ;  /* 0x0000000000027941 */ /* 0x000fea0003800200 */
.L_x_9483:
        /* <DEDUP_REMOVED lines=18> */
.L_x_9486:
[----:B------:R-:W-:Y:S05]  /*fce0*/  BSYNC.RECONVERGENT B2 ;  /* 0x0000000000027941 */ /* 0x000fea0003800200 */
.L_x_9485:
        /* <DEDUP_REMOVED lines=20> */
.L_x_9488:
[----:B------:R-:W-:Y:S05]  /*fe30*/  BSYNC.RECONVERGENT B2 ;  /* 0x0000000000027941 */ /* 0x000fea0003800200 */
.L_x_9487:
        /* <DEDUP_REMOVED lines=18> */
.L_x_9490:
[----:B------:R-:W-:Y:S05]  /*ff60*/  BSYNC.RECONVERGENT B2 ;  /* 0x0000000000027941 */ /* 0x000fea0003800200 */
.L_x_9489:
        /* <DEDUP_REMOVED lines=20> */
.L_x_9492:
[----:B------:R-:W-:Y:S05]  /*100b0*/  BSYNC.RECONVERGENT B2 ;  /* 0x0000000000027941 */ /* 0x000fea0003800200 */
.L_x_9491:
        /* <DEDUP_REMOVED lines=18> */
.L_x_9494:
[----:B------:R-:W-:Y:S05]  /*101e0*/  BSYNC.RECONVERGENT B2 ;  /* 0x0000000000027941 */ /* 0x000fea0003800200 */
.L_x_9493:
        /* <DEDUP_REMOVED lines=21> */
.L_x_9464:
        /* <DEDUP_REMOVED lines=16> */
.L_x_9499:
[----:B------:R-:W-:Y:S05]  /*10440*/  BSYNC.RECONVERGENT B3 ;  /* 0x0000000000037941 */ /* 0x000fea0003800200 */
.L_x_9498:
        /* <DEDUP_REMOVED lines=13> */
.L_x_9501:
[----:B------:R-:W-:Y:S05]  /*10520*/  BSYNC.RECONVERGENT B3 ;  /* 0x0000000000037941 */ /* 0x000fea0003800200 */
.L_x_9500:
[----:B------:R-:W-:-:S04]  /*10530*/  F2FP.BF16.F32.PACK_AB R160, RZ, R160 ;  /* 0x000000a0ffa0723e */ /* 0x000fc800000010ff */
[----:B0-----:R-:W-:-:S07]  /*10540*/  PRMT R156, R160, 0x7610, R156 ;  /* 0x00007610a09c7816 */ /* 0x001fce000000009c */
.L_x_9497:
[----:B------:R-:W-:Y:S05]  /*10550*/  BSYNC.RECONVERGENT B2 ;  /* 0x0000000000027941 */ /* 0x000fea0003800200 */
.L_x_9496:
        /* <DEDUP_REMOVED lines=16> */
.L_x_9505:
[----:B------:R-:W-:Y:S05]  /*10660*/  BSYNC.RECONVERGENT B3 ;  /* 0x0000000000037941 */ /* 0x000fea0003800200 */
.L_x_9504:
        /* <DEDUP_REMOVED lines=14> */
.L_x_9507:
[----:B------:R-:W-:Y:S05]  /*10750*/  BSYNC.RECONVERGENT B3 ;  /* 0x0000000000037941 */ /* 0x000fea0003800200 */
.L_x_9506:
[----:B------:R-:W-:-:S04]  /*10760*/  F2FP.BF16.F32.PACK_AB R160, RZ, R160 ;  /* 0x000000a0ffa0723e */ /* 0x000fc800000010ff */
[----:B0-----:R-:W-:-:S07]  /*10770*/  PRMT R156, R156, 0x5410, R160 ;  /* 0x000054109c9c7816 */ /* 0x001fce00000000a0 */
.L_x_9503:
[----:B------:R-:W-:Y:S05]  /*10780*/  BSYNC.RECONVERGENT B2 ;  /* 0x0000000000027941 */ /* 0x000fea0003800200 */
.L_x_9502:
        /* <DEDUP_REMOVED lines=15> */
.L_x_9511:
[----:B------:R-:W-:Y:S05]  /*10880*/  BSYNC.RECONVERGENT B3 ;  /* 0x0000000000037941 */ /* 0x000fea0003800200 */
.L_x_9510:
        /* <DEDUP_REMOVED lines=13> */
.L_x_9513:
[----:B------:R-:W-:Y:S05]  /*10960*/  BSYNC.RECONVERGENT B3 ;  /* 0x0000000000037941 */ /* 0x000fea0003800200 */
.L_x_9512:
[----:B------:R-:W-:-:S04]  /*10970*/  F2FP.BF16.F32.PACK_AB R160, RZ, R160 ;  /* 0x000000a0ffa0723e */ /* 0x000fc800000010ff */
[----:B0-----:R-:W-:-:S07]  /*10980*/  PRMT R157, R160, 0x7610, R157 ;  /* 0x00007610a09d7816 */ /* 0x001fce000000009d */
.L_x_9509:
[----:B------:R-:W-:Y:S05]  /*10990*/  BSYNC.RECONVERGENT B2 ;  /* 0x0000000000027941 */ /* 0x000fea0003800200 */
.L_x_9508:
        /* <DEDUP_REMOVED lines=16> */
.L_x_9517:
[----:B------:R-:W-:Y:S05]  /*10aa0*/  BSYNC.RECONVERGENT B3 ;  /* 0x0000000000037941 */ /* 0x000fea0003800200 */
.L_x_9516:
        /* <DEDUP_REMOVED lines=14> */
.L_x_9519:
[----:B------:R-:W-:Y:S05]  /*10b90*/  BSYNC.RECONVERGENT B3 ;  /* 0x0000000000037941 */ /* 0x000fea0003800200 */
.L_x_9518:
[----:B------:R-:W-:-:S04]  /*10ba0*/  F2FP.BF16.F32.PACK_AB R160, RZ, R160 ;  /* 0x000000a0ffa0723e */ /* 0x000fc800000010ff */
[----:B0-----:R-:W-:-:S07]  /*10bb0*/  PRMT R157, R157, 0x5410, R160 ;  /* 0x000054109d9d7816 */ /* 0x001fce00000000a0 */
.L_x_9515:
[----:B------:R-:W-:Y:S05]  /*10bc0*/  BSYNC.RECONVERGENT B2 ;  /* 0x0000000000027941 */ /* 0x000fea0003800200 */
.L_x_9514:
        /* <DEDUP_REMOVED lines=15> */
.L_x_9523:
[----:B------:R-:W-:Y:S05]  /*10cc0*/  BSYNC.RECONVERGENT B3 ;  /* 0x0000000000037941 */ /* 0x000fea0003800200 */
.L_x_9522:
        /* <DEDUP_REMOVED lines=13> */
.L_x_9525:
[----:B------:R-:W-:Y:S05]  /*10da0*/  BSYNC.RECONVERGENT B3 ;  /* 0x0000000000037941 */ /* 0x000fea0003800200 */
.L_x_9524:
[----:B------:R-:W-:-:S04]  /*10db0*/  F2FP.BF16.F32.PACK_AB R160, RZ, R160 ;  /* 0x000000a0ffa0723e */ /* 0x000fc800000010ff */
[----:B0-----:R-:W-:-:S07]  /*10dc0*/  PRMT R158, R160, 0x7610, R158 ;  /* 0x00007610a09e7816 */ /* 0x001fce000000009e */
.L_x_9521:
[----:B------:R-:W-:Y:S05]  /*10dd0*/  BSYNC.RECONVERGENT B2 ;  /* 0x0000000000027941 */ /* 0x000fea0003800200 */
.L_x_9520:
        /* <DEDUP_REMOVED lines=16> */
.L_x_9529:
[----:B------:R-:W-:Y:S05]  /*10ee0*/  BSYNC.RECONVERGENT B3 ;  /* 0x0000000000037941 */ /* 0x000fea0003800200 */
.L_x_9528:
        /* <DEDUP_REMOVED lines=14> */
.L_x_9531:
[----:B------:R-:W-:Y:S05]  /*10fd0*/  BSYNC.RECONVERGENT B3 ;  /* 0x0000000000037941 */ /* 0x000fea0003800200 */
.L_x_9530:
[----:B------:R-:W-:-:S04]  /*10fe0*/  F2FP.BF16.F32.PACK_AB R160, RZ, R160 ;  /* 0x000000a0ffa0723e */ /* 0x000fc800000010ff */
[----:B0-----:R-:W-:-:S07]  /*10ff0*/  PRMT R158, R158, 0x5410, R160 ;  /* 0x000054109e9e7816 */ /* 0x001fce00000000a0 */
.L_x_9527:
[----:B------:R-:W-:Y:S05]  /*11000*/  BSYNC.RECONVERGENT B2 ;  /* 0x0000000000027941 */ /* 0x000fea0003800200 */
.L_x_9526:
        /* <DEDUP_REMOVED lines=15> */
.L_x_9535:
[----:B------:R-:W-:Y:S05]  /*11100*/  BSYNC.RECONVERGENT B3 ;  /* 0x0000000000037941 */ /* 0x000fea0003800200 */
.L_x_9534:
        /* <DEDUP_REMOVED lines=13> */
.L_x_9537:
[----:B------:R-:W-:Y:S05]  /*111e0*/  BSYNC.RECONVERGENT B3 ;  /* 0x0000000000037941 */ /* 0x000fea0003800200 */
.L_x_9536:
[----:B------:R-:W-:-:S04]  /*111f0*/  F2FP.BF16.F32.PACK_AB R160, RZ, R160 ;  /* 0x000000a0ffa0723e */ /* 0x000fc800000010ff */
[----:B0-----:R-:W-:-:S07]  /*11200*/  PRMT R159, R160, 0x7610, R159 ;  /* 0x00007610a09f7816 */ /* 0x001fce000000009f */
.L_x_9533:
[----:B------:R-:W-:Y:S05]  /*11210*/  BSYNC.RECONVERGENT B2 ;  /* 0x0000000000027941 */ /* 0x000fea0003800200 */
.L_x_9532:
        /* <DEDUP_REMOVED lines=58> */
.L_x_9495:
        /* <DEDUP_REMOVED lines=15> */
.L_x_9541:
[----:B------:R-:W-:Y:S05]  /*116b0*/  BSYNC.RECONVERGENT B3 ;  /* 0x0000000000037941 */ /* 0x000fea0003800200 */
.L_x_9540:
        /* <DEDUP_REMOVED lines=13> */
.L_x_9543:
[----:B------:R-:W-:Y:S05]  /*11790*/  BSYNC.RECONVERGENT B3 ;  /* 0x0000000000037941 */ /* 0x000fea0003800200 */
.L_x_9542:
[----:B------:R-:W-:-:S04]  /*117a0*/  F2FP.BF16.F32.PACK_AB R206, RZ, R206 ;  /* 0x000000ceffce723e */ /* 0x000fc800000010ff */
[----:B------:R-:W-:-:S07]  /*117b0*/  PRMT R156, R206, 0x7610, R156 ;  /* 0x00007610ce9c7816 */ /* 0x000fce000000009c */
.L_x_9539:
[----:B------:R-:W-:Y:S05]  /*117c0*/  BSYNC.RECONVERGENT B2 ;  /* 0x0000000000027941 */ /* 0x000fea0003800200 */
.L_x_9538:
        /* <DEDUP_REMOVED lines=16> */
.L_x_9547:
[----:B------:R-:W-:Y:S05]  /*118d0*/  BSYNC.RECONVERGENT B3 ;  /* 0x0000000000037941 */ /* 0x000fea0003800200 */
.L_x_9546:
        /* <DEDUP_REMOVED lines=14> */
.L_x_9549:
[----:B------:R-:W-:Y:S05]  /*119c0*/  BSYNC.RECONVERGENT B3 ;  /* 0x0000000000037941 */ /* 0x000fea0003800200 */
.L_x_9548:
[----:B------:R-:W-:-:S04]  /*119d0*/  F2FP.BF16.F32.PACK_AB R206, RZ, R206 ;  /* 0x000000ceffce723e */ /* 0x000fc800000010ff */
[----:B------:R-:W-:-:S07]  /*119e0*/  PRMT R156, R156, 0x5410, R206 ;  /* 0x000054109c9c7816 */ /* 0x000fce00000000ce */
.L_x_9545:
[----:B------:R-:W-:Y:S05]  /*119f0*/  BSYNC.RECONVERGENT B2 ;  /* 0x0000000000027941 */ /* 0x000fea0003800200 */
.L_x_9544:
        /* <DEDUP_REMOVED lines=15> */
.L_x_9553:
[----:B------:R-:W-:Y:S05]  /*11af0*/  BSYNC.RECONVERGENT B3 ;  /* 0x0000000000037941 */ /* 0x000fea0003800200 */
.L_x_9552:
        /* <DEDUP_REMOVED lines=13> */
.L_x_9555:
[----:B------:R-:W-:Y:S05]  /*11bd0*/  BSYNC.RECONVERGENT B3 ;  /* 0x0000000000037941 */ /* 0x000fea0003800200 */
.L_x_9554:
[----:B------:R-:W-:-:S04]  /*11be0*/  F2FP.BF16.F32.PACK_AB R206, RZ, R206 ;  /* 0x000000ceffce723e */ /* 0x000fc800000010ff */
[----:B------:R-:W-:-:S07]  /*11bf0*/  PRMT R157, R206, 0x7610, R157 ;  /* 0x00007610ce9d7816 */ /* 0x000fce000000009d */
.L_x_9551:
[----:B------:R-:W-:Y:S05]  /*11c00*/  BSYNC.RECONVERGENT B2 ;  /* 0x0000000000027941 */ /* 0x000fea0003800200 */
.L_x_9550:
        /* <DEDUP_REMOVED lines=16> */
.L_x_9559:
[----:B------:R-:W-:Y:S05]  /*11d10*/  BSYNC.RECONVERGENT B3 ;  /* 0x0000000000037941 */ /* 0x000fea0003800200 */
.L_x_9558:
        /* <DEDUP_REMOVED lines=14> */
.L_x_9561:
[----:B------:R-:W-:Y:S05]  /*11e00*/  BSYNC.RECONVERGENT B3 ;  /* 0x0000000000037941 */ /* 0x000fea0003800200 */
.L_x_9560:
[----:B------:R-:W-:-:S04]  /*11e10*/  F2FP.BF16.F32.PACK_AB R206, RZ, R206 ;  /* 0x000000ceffce723e */ /* 0x000fc800000010ff */
[----:B------:R-:W-:-:S07]  /*11e20*/  PRMT R157, R157, 0x5410, R206 ;  /* 0x000054109d9d7816 */ /* 0x000fce00000000ce */
.L_x_9557:
[----:B------:R-:W-:Y:S05]  /*11e30*/  BSYNC.RECONVERGENT B2 ;  /* 0x0000000000027941 */ /* 0x000fea0003800200 */
.L_x_9556:
        /* <DEDUP_REMOVED lines=15> */
.L_x_9565:
[----:B------:R-:W-:Y:S05]  /*11f30*/  BSYNC.RECONVERGENT B3 ;  /* 0x0000000000037941 */ /* 0x000fea0003800200 */
.L_x_9564:
        /* <DEDUP_REMOVED lines=13> */
.L_x_9567:
[----:B------:R-:W-:Y:S05]  /*12010*/  BSYNC.RECONVERGENT B3 ;  /* 0x0000000000037941 */ /* 0x000fea0003800200 */
.L_x_9566:
[----:B------:R-:W-:-:S04]  /*12020*/  F2FP.BF16.F32.PACK_AB R206, RZ, R206 ;  /* 0x000000ceffce723e */ /* 0x000fc800000010ff */
[----:B------:R-:W-:-:S07]  /*12030*/  PRMT R158, R206, 0x7610, R158 ;  /* 0x00007610ce9e7816 */ /* 0x000fce000000009e */
.L_x_9563:
[----:B------:R-:W-:Y:S05]  /*12040*/  BSYNC.RECONVERGENT B2 ;  /* 0x0000000000027941 */ /* 0x000fea0003800200 */
.L_x_9562:
        /* <DEDUP_REMOVED lines=16> */
.L_x_9571:
[----:B------:R-:W-:Y:S05]  /*12150*/  BSYNC.RECONVERGENT B3 ;  /* 0x0000000000037941 */ /* 0x000fea0003800200 */
.L_x_9570:
        /* <DEDUP_REMOVED lines=14> */
.L_x_9573:
[----:B------:R-:W-:Y:S05]  /*12240*/  BSYNC.RECONVERGENT B3 ;  /* 0x0000000000037941 */ /* 0x000fea0003800200 */
.L_x_9572:
[----:B------:R-:W-:-:S04]  /*12250*/  F2FP.BF16.F32.PACK_AB R206, RZ, R206 ;  /* 0x000000ceffce723e */ /* 0x000fc800000010ff */
[----:B------:R-:W-:-:S07]  /*12260*/  PRMT R158, R158, 0x5410, R206 ;  /* 0x000054109e9e7816 */ /* 0x000fce00000000ce */
.L_x_9569:
[----:B------:R-:W-:Y:S05]  /*12270*/  BSYNC.RECONVERGENT B2 ;  /* 0x0000000000027941 */ /* 0x000fea0003800200 */
.L_x_9568:
        /* <DEDUP_REMOVED lines=15> */
.L_x_9577:
[----:B------:R-:W-:Y:S05]  /*12370*/  BSYNC.RECONVERGENT B3 ;  /* 0x0000000000037941 */ /* 0x000fea0003800200 */
.L_x_9576:
        /* <DEDUP_REMOVED lines=13> */
.L_x_9579:
[----:B------:R-:W-:Y:S05]  /*12450*/  BSYNC.RECONVERGENT B3 ;  /* 0x0000000000037941 */ /* 0x000fea0003800200 */
.L_x_9578:
[----:B------:R-:W-:-:S04]  /*12460*/  F2FP.BF16.F32.PACK_AB R206, RZ, R206 ;  /* 0x000000ceffce723e */ /* 0x000fc800000010ff */
[----:B------:R-:W-:-:S07]  /*12470*/  PRMT R159, R206, 0x7610, R159 ;  /* 0x00007610ce9f7816 */ /* 0x000fce000000009f */
.L_x_9575:
[----:B------:R-:W-:Y:S05]  /*12480*/  BSYNC.RECONVERGENT B2 ;  /* 0x0000000000027941 */ /* 0x000fea0003800200 */
.L_x_9574:
        /* <DEDUP_REMOVED lines=16> */
.L_x_9581:
[----:B------:R-:W-:Y:S05]  /*12590*/  BSYNC.RECONVERGENT B2 ;  /* 0x0000000000027941 */ /* 0x000fea0003800200 */
.L_x_9580:
        /* <DEDUP_REMOVED lines=14> */
.L_x_9583:
[----:B------:R-:W-:Y:S05]  /*12680*/  BSYNC.RECONVERGENT B2 ;  /* 0x0000000000027941 */ /* 0x000fea0003800200 */
.L_x_9582:
[----:B------:R-:W-:-:S04]  /*12690*/  F2FP.BF16.F32.PACK_AB R204, RZ, R204 ;  /* 0x000000ccffcc723e */ /* 0x000fc800000010ff */
[----:B0-----:R-:W-:-:S07]  /*126a0*/  PRMT R159, R159, 0x5410, R204 ;  /* 0x000054109f9f7816 */ /* 0x001fce00000000cc */
.L_x_9480:
[----:B------:R-:W-:Y:S05]  /*126b0*/  BSYNC.RECONVERGENT B1 ;  /* 0x0000000000017941 */ /* 0x000fea0003800200 */
.L_x_9463:
        /* <DEDUP_REMOVED lines=15> */
.L_x_9585:
[----:B------:R-:W-:Y:S05]  /*127b0*/  BSYNC.RECONVERGENT B1 ;  /* 0x0000000000017941 */ /* 0x000fea0003800200 */
.L_x_9584:
        /* <DEDUP_REMOVED lines=25> */
.L_x_9590:
[----:B------:R-:W-:Y:S05]  /*12950*/  BSYNC.RECONVERGENT B2 ;  /* 0x0000000000027941 */ /* 0x000fea0003800200 */
.L_x_9589:
        /* <DEDUP_REMOVED lines=24> */
.L_x_9592:
[----:B------:R-:W-:Y:S05]  /*12ae0*/  BSYNC.RECONVERGENT B2 ;  /* 0x0000000000027941 */ /* 0x000fea0003800200 */
.L_x_9591:
        /* <DEDUP_REMOVED lines=22> */
.L_x_9594:
[----:B------:R-:W-:Y:S05]  /*12c50*/  BSYNC.RECONVERGENT B2 ;  /* 0x0000000000027941 */ /* 0x000fea0003800200 */
.L_x_9593:
        /* <DEDUP_REMOVED lines=24> */
.L_x_9596:
[----:B------:R-:W-:Y:S05]  /*12de0*/  BSYNC.RECONVERGENT B2 ;  /* 0x0000000000027941 */ /* 0x000fea0003800200 */
.L_x_9595:
[--C-:B------:R-:W-:Y:S01]  /*12df0*/  @P2 FFMA.FTZ R160, R233, R236, R227.reuse ;  /* 0x000000ece9a02223 */ /* 0x100fe200000100e3 */
[----:B------:R-:W-:Y:S01]  /*12e00*/  MOV R164, R24 ;  /* 0x0000001800a47202 */ /* 0x000fe20000000f00 */
[----:B------:R-:W-:Y:S01]  /*12e10*/  BSSY.RECONVERGENT B2, `(.L_x_9597) ;  /* 0x0000020000027945 */ /* 0x000fe20003800200 */
[----:B------:R-:W-:Y:S01]  /*12e20*/  MOV R165, R25 ;  /* 0x0000001900a57202 */ /* 0x000fe20000000f00 */
[----:B------:R-:W-:Y:S01]  /*12e30*/  @P2 FADD.FTZ R160, R186, -R160 ;  /* 0x800000a0baa02221 */ /* 0x000fe20000010000 */
[----:B------:R-:W-:Y:S02]  /*12e40*/  MOV R166, R26 ;  /* 0x0000001a00a67202 */ /* 0x000fe40000000f00 */
        /* <DEDUP_REMOVED lines=28> */
.L_x_9598:
[----:B------:R-:W-:Y:S05]  /*13010*/  BSYNC.RECONVERGENT B2 ;  /* 0x0000000000027941 */ /* 0x000fea0003800200 */
.L_x_9597:
[----:B------:R-:W-:Y:S04]  /*13020*/  BSSY.RECONVERGENT B2, `(.L_x_9599) ;  /* 0x0000014000027945 */ /* 0x000fe80003800200 */
[----:B------:R-:W-:Y:S05]  /*13030*/  @!P3 BRA `(.L_x_9600) ;  /* 0x000000000048b947 */ /* 0x000fea0003800000 */
        /* <DEDUP_REMOVED lines=18> */
.L_x_9600:
[----:B------:R-:W-:Y:S05]  /*13160*/  BSYNC.RECONVERGENT B2 ;  /* 0x0000000000027941 */ /* 0x000fea0003800200 */
.L_x_9599:
[----:B------:R-:W-:Y:S04]  /*13170*/  BSSY.RECONVERGENT B2, `(.L_x_9601) ;  /* 0x0000012000027945 */ /* 0x000fe80003800200 */
[----:B------:R-:W-:Y:S05]  /*13180*/  @!P3 BRA `(.L_x_9602) ;  /* 0x000000000040b947 */ /* 0x000fea0003800000 */
        /* <DEDUP_REMOVED lines=16> */
.L_x_9602:
[----:B------:R-:W-:Y:S05]  /*13290*/  BSYNC.RECONVERGENT B2 ;  /* 0x0000000000027941 */ /* 0x000fea0003800200 */
.L_x_9601:
[----:B------:R-:W-:Y:S02]  /*132a0*/  MOV R160, R167 ;  /* 0x000000a700a07202 */ /* 0x000fe40000000f00 */
[----:B------:R-:W-:Y:S02]  /*132b0*/  MOV R161, R204 ;  /* 0x000000cc00a17202 */ /* 0x000fe40000000f00 */
[----:B------:R-:W-:Y:S01]  /*132c0*/  MOV R167, R206 ;  /* 0x000000ce00a77202 */ /* 0x000fe20000000f00 */
        /* <DEDUP_REMOVED lines=17> */
.L_x_9588:
[----:B------:R-:W-:Y:S04]  /*133e0*/  BSSY.RECONVERGENT B2, `(.L_x_9604) ;  /* 0x0000012000027945 */ /* 0x000fe80003800200 */
[----:B------:R-:W-:Y:S05]  /*133f0*/  @!P3 BRA `(.L_x_9605) ;  /* 0x000000000040b947 */ /* 0x000fea0003800000 */
[----:B------:R-:W-:Y:S01]  /*13400*/  @P2 FFMA.FTZ R204, R231, R236, R227 ;  /* 0x000000ece7cc2223 */ /* 0x000fe200000100e3 */
        /* <DEDUP_REMOVED lines=15> */
.L_x_9605:
[----:B------:R-:W-:Y:S05]  /*13500*/  BSYNC.RECONVERGENT B2 ;  /* 0x0000000000027941 */ /* 0x000fea0003800200 */
.L_x_9604:
[----:B------:R-:W-:Y:S04]  /*13510*/  BSSY.RECONVERGENT B2, `(.L_x_9606) ;  /* 0x0000014000027945 */ /* 0x000fe80003800200 */
[----:B------:R-:W-:Y:S05]  /*13520*/  @!P3 BRA `(.L_x_9607) ;  /* 0x000000000048b947 */ /* 0x000fea0003800000 */
[----:B------:R-:W-:Y:S01]  /*13530*/  @P2 FFMA.FTZ R204, R7, R236, R227 ;  /* 0x000000ec07cc2223 */ /* 0x000fe200000100e3 */
        /* <DEDUP_REMOVED lines=17> */
.L_x_9607:
[----:B------:R-:W-:Y:S05]  /*13650*/  BSYNC.RECONVERGENT B2 ;  /* 0x0000000000027941 */ /* 0x000fea0003800200 */
.L_x_9606:
        /* <DEDUP_REMOVED lines=18> */
.L_x_9609:
[----:B------:R-:W-:Y:S05]  /*13780*/  BSYNC.RECONVERGENT B2 ;  /* 0x0000000000027941 */ /* 0x000fea0003800200 */
.L_x_9608:
        /* <DEDUP_REMOVED lines=20> */
.L_x_9611:
[----:B------:R-:W-:Y:S05]  /*138d0*/  BSYNC.RECONVERGENT B2 ;  /* 0x0000000000027941 */ /* 0x000fea0003800200 */
.L_x_9610:
        /* <DEDUP_REMOVED lines=18> */
.L_x_9613:
[----:B------:R-:W-:Y:S05]  /*13a00*/  BSYNC.RECONVERGENT B2 ;  /* 0x0000000000027941 */ /* 0x000fea0003800200 */
.L_x_9612:
        /* <DEDUP_REMOVED lines=20> */
.L_x_9615:
[----:B------:R-:W-:Y:S05]  /*13b50*/  BSYNC.RECONVERGENT B2 ;  /* 0x0000000000027941 */ /* 0x000fea0003800200 */
.L_x_9614:
        /* <DEDUP_REMOVED lines=18> */
.L_x_9617:
[----:B------:R-:W-:Y:S05]  /*13c80*/  BSYNC.RECONVERGENT B2 ;  /* 0x0000000000027941 */ /* 0x000fea0003800200 */
.L_x_9616:
[----:B------:R-:W-:Y:S05]  /*13c90*/  @!P3 BRA `(.L_x_9603) ;  /* 0x0000002000d8b947 */ /* 0x000fea0003800000 */
[----:B------:R-:W-:Y:S01]  /*13ca0*/  ISETP.GE.U32.AND P1, PT, R202, RZ, PT ;  /* 0x000000ffca00720c */ /* 0x000fe20003f26070 */
[----:B------:R-:W-:Y:S01]  /*13cb0*/  @P2 FFMA.FTZ R204, R250, R236, R227 ;  /* 0x000000ecfacc2223 */ /* 0x000fe200000100e3 */
[----:B------:R-:W-:Y:S02]  /*13cc0*/  MOV R206, R27 ;  /* 0x0000001b00ce7202 */ /* 0x000fe40000000f00 */
[----:B------:R-:W-:Y:S01]  /*13cd0*/  ISETP.GE.U32.AND.EX P1, PT, R203, 0x1000000, PT, P1 ;  /* 0x01000000cb00780c */ /* 0x000fe20003f26110 */
[----:B------:R-:W-:-:S04]  /*13ce0*/  @P2 FADD.FTZ R204, R249, -R204 ;  /* 0x800000ccf9cc2221 */ /* 0x000fc80000010000 */
[----:B------:R-:W-:Y:S01]  /*13cf0*/  @P2 FFMA.FTZ R206, R222, R204, R27 ;  /* 0x000000ccdece2223 */ /* 0x000fe2000001001b */
[----:B------:R-:W-:-:S03]  /*13d00*/  HFMA2 R204, -RZ, RZ, 0, 0 ;  /* 0x00000000ffcc7431 */ /* 0x000fc600000001ff */
[----:B------:R-:W-:-:S04]  /*13d10*/  FMUL.FTZ R202, R206, UR13 ;  /* 0x0000000dceca7c20 */ /* 0x000fc80008410000 */
[----:B-----5:R-:W-:Y:S01]  /*13d20*/  @P1 PRMT R203, R155, 0x7632, R203 ;  /* 0x000076329bcb1816 */ /* 0x020fe200000000cb */
[----:B------:R-:W-:-:S03]  /*13d30*/  FMUL.FTZ R202, R202, UR12 ;  /* 0x0000000ccaca7c20 */ /* 0x000fc60008410000 */
        /* <DEDUP_REMOVED lines=10> */
.L_x_9587:
        /* <DEDUP_REMOVED lines=16> */
.L_x_9622:
[----:B------:R-:W-:Y:S05]  /*13ee0*/  BSYNC.RECONVERGENT B3 ;  /* 0x0000000000037941 */ /* 0x000fea0003800200 */
.L_x_9621:
        /* <DEDUP_REMOVED lines=13> */
.L_x_9624:
[----:B------:R-:W-:Y:S05]  /*13fc0*/  BSYNC.RECONVERGENT B3 ;  /* 0x0000000000037941 */ /* 0x000fea0003800200 */
.L_x_9623:
[----:B------:R-:W-:-:S04]  /*13fd0*/  F2FP.BF16.F32.PACK_AB R160, RZ, R160 ;  /* 0x000000a0ffa0723e */ /* 0x000fc800000010ff */
[----:B------:R-:W-:-:S07]  /*13fe0*/  PRMT R156, R160, 0x7610, R156 ;  /* 0x00007610a09c7816 */ /* 0x000fce000000009c */
.L_x_9620:
[----:B------:R-:W-:Y:S05]  /*13ff0*/  BSYNC.RECONVERGENT B2 ;  /* 0x0000000000027941 */ /* 0x000fea0003800200 */
.L_x_9619:
        /* <DEDUP_REMOVED lines=16> */
.L_x_9628:
[----:B------:R-:W-:Y:S05]  /*14100*/  BSYNC.RECONVERGENT B3 ;  /* 0x0000000000037941 */ /* 0x000fea0003800200 */
.L_x_9627:
        /* <DEDUP_REMOVED lines=14> */
.L_x_9630:
[----:B------:R-:W-:Y:S05]  /*141f0*/  BSYNC.RECONVERGENT B3 ;  /* 0x0000000000037941 */ /* 0x000fea0003800200 */
.L_x_9629:
[----:B------:R-:W-:-:S04]  /*14200*/  F2FP.BF16.F32.PACK_AB R160, RZ, R160 ;  /* 0x000000a0ffa0723e */ /* 0x000fc800000010ff */
[----:B------:R-:W-:-:S07]  /*14210*/  PRMT R156, R156, 0x5410, R160 ;  /* 0x000054109c9c7816 */ /* 0x000fce00000000a0 */
.L_x_9626:
[----:B------:R-:W-:Y:S05]  /*14220*/  BSYNC.RECONVERGENT B2 ;  /* 0x0000000000027941 */ /* 0x000fea0003800200 */
.L_x_9625:
        /* <DEDUP_REMOVED lines=15> */
.L_x_9634:
[----:B------:R-:W-:Y:S05]  /*14320*/  BSYNC.RECONVERGENT B3 ;  /* 0x0000000000037941 */ /* 0x000fea0003800200 */
.L_x_9633:
        /* <DEDUP_REMOVED lines=13> */
.L_x_9636:
[----:B------:R-:W-:Y:S05]  /*14400*/  BSYNC.RECONVERGENT B3 ;  /* 0x0000000000037941 */ /* 0x000fea0003800200 */
.L_x_9635:
[----:B------:R-:W-:-:S04]  /*14410*/  F2FP.BF16.F32.PACK_AB R160, RZ, R160 ;  /* 0x000000a0ffa0723e */ /* 0x000fc800000010ff */
[----:B------:R-:W-:-:S07]  /*14420*/  PRMT R157, R160, 0x7610, R157 ;  /* 0x00007610a09d7816 */ /* 0x000fce000000009d */
.L_x_9632:
[----:B------:R-:W-:Y:S05]  /*14430*/  BSYNC.RECONVERGENT B2 ;  /* 0x0000000000027941 */ /* 0x000fea0003800200 */
.L_x_9631:
        /* <DEDUP_REMOVED lines=16> */
.L_x_9640:
[----:B------:R-:W-:Y:S05]  /*14540*/  BSYNC.RECONVERGENT B3 ;  /* 0x0000000000037941 */ /* 0x000fea0003800200 */
.L_x_9639:
        /* <DEDUP_REMOVED lines=14> */
.L_x_9642:
[----:B------:R-:W-:Y:S05]  /*14630*/  BSYNC.RECONVERGENT B3 ;  /* 0x0000000000037941 */ /* 0x000fea0003800200 */
.L_x_9641:
[----:B------:R-:W-:-:S04]  /*14640*/  F2FP.BF16.F32.PACK_AB R160, RZ, R160 ;  /* 0x000000a0ffa0723e */ /* 0x000fc800000010ff */
[----:B------:R-:W-:-:S07]  /*14650*/  PRMT R157, R157, 0x5410, R160 ;  /* 0x000054109d9d7816 */ /* 0x000fce00000000a0 */
.L_x_9638:
[----:B------:R-:W-:Y:S05]  /*14660*/  BSYNC.RECONVERGENT B2 ;  /* 0x0000000000027941 */ /* 0x000fea0003800200 */
.L_x_9637:
        /* <DEDUP_REMOVED lines=15> */
.L_x_9646:
[----:B------:R-:W-:Y:S05]  /*14760*/  BSYNC.RECONVERGENT B3 ;  /* 0x0000000000037941 */ /* 0x000fea0003800200 */
.L_x_9645:
        /* <DEDUP_REMOVED lines=13> */
.L_x_9648:
[----:B------:R-:W-:Y:S05]  /*14840*/  BSYNC.RECONVERGENT B3 ;  /* 0x0000000000037941 */ /* 0x000fea0003800200 */
.L_x_9647:
[----:B------:R-:W-:-:S04]  /*14850*/  F2FP.BF16.F32.PACK_AB R160, RZ, R160 ;  /* 0x000000a0ffa0723e */ /* 0x000fc800000010ff */
[----:B------:R-:W-:-:S07]  /*14860*/  PRMT R158, R160, 0x7610, R158 ;  /* 0x00007610a09e7816 */ /* 0x000fce000000009e */
.L_x_9644:
[----:B------:R-:W-:Y:S05]  /*14870*/  BSYNC.RECONVERGENT B2 ;  /* 0x0000000000027941 */ /* 0x000fea0003800200 */
.L_x_9643:
        /* <DEDUP_REMOVED lines=16> */
.L_x_9652:
[----:B------:R-:W-:Y:S05]  /*14980*/  BSYNC.RECONVERGENT B3 ;  /* 0x0000000000037941 */ /* 0x000fea0003800200 */
.L_x_9651:
        /* <DEDUP_REMOVED lines=14> */
.L_x_9654:
[----:B------:R-:W-:Y:S05]  /*14a70*/  BSYNC.RECONVERGENT B3 ;  /* 0x0000000000037941 */ /* 0x000fea0003800200 */
.L_x_9653:
[----:B------:R-:W-:-:S04]  /*14a80*/  F2FP.BF16.F32.PACK_AB R160, RZ, R160 ;  /* 0x000000a0ffa0723e */ /* 0x000fc800000010ff */
[----:B------:R-:W-:-:S07]  /*14a90*/  PRMT R158, R158, 0x5410, R160 ;  /* 0x000054109e9e7816 */ /* 0x000fce00000000a0 */
.L_x_9650:
[----:B------:R-:W-:Y:S05]  /*14aa0*/  BSYNC.RECONVERGENT B2 ;  /* 0x0000000000027941 */ /* 0x000fea0003800200 */
.L_x_9649:
        /* <DEDUP_REMOVED lines=15> */
.L_x_9658:
[----:B------:R-:W-:Y:S05]  /*14ba0*/  BSYNC.RECONVERGENT B3 ;  /* 0x0000000000037941 */ /* 0x000fea0003800200 */
.L_x_9657:
        /* <DEDUP_REMOVED lines=13> */
.L_x_9660:
[----:B------:R-:W-:Y:S05]  /*14c80*/  BSYNC.RECONVERGENT B3 ;  /* 0x0000000000037941 */ /* 0x000fea0003800200 */
.L_x_9659:
[----:B------:R-:W-:-:S04]  /*14c90*/  F2FP.BF16.F32.PACK_AB R160, RZ, R160 ;  /* 0x000000a0ffa0723e */ /* 0x000fc800000010ff */
[----:B------:R-:W-:-:S07]  /*14ca0*/  PRMT R159, R160, 0x7610, R159 ;  /* 0x00007610a09f7816 */ /* 0x000fce000000009f */
.L_x_9656:
[----:B------:R-:W-:Y:S05]  /*14cb0*/  BSYNC.RECONVERGENT B2 ;  /* 0x0000000000027941 */ /* 0x000fea0003800200 */
.L_x_9655:
        /* <DEDUP_REMOVED lines=24> */
[----:B------:R-:W-:-:S04]  /*14e40*/  ISETP.GT.AND P1, PT, R228, RZ, PT ;  /* 0x000000ffe400720c */ /* 0x000fc80003f24270 */
[----:B------:R-:W-:Y:S02]  /*14e50*/  FSEL R167, R167, RZ, P1 ;  /* 0x000000ffa7a77208 */ /* 0x000fe40000800000 */
[----:B------:R-:W-:Y:S02]  /*14e60*/  FSEL R166, R166, RZ, P1 ;  /* 0x000000ffa6a67208 */ /* 0x000fe40000800000 */
[----:B------:R-:W-:Y:S02]  /*14e70*/  FSEL R165, R165, RZ, P1 ;  /* 0x000000ffa5a57208 */ /* 0x000fe40000800000 */
[----:B------:R-:W-:Y:S02]  /*14e80*/  FSEL R164, R164, RZ, P1 ;  /* 0x000000ffa4a47208 */ /* 0x000fe40000800000 */
[----:B------:R-:W-:Y:S02]  /*14e90*/  FSEL R163, R163, RZ, P1 ;  /* 0x000000ffa3a37208 */ /* 0x000fe40000800000 */
[----:B------:R-:W-:-:S02]  /*14ea0*/  FSEL R162, R162, RZ, P1 ;  /* 0x000000ffa2a27208 */ /* 0x000fc40000800000 */
[----:B------:R-:W-:Y:S02]  /*14eb0*/  FSEL R161, R161, RZ, P1 ;  /* 0x000000ffa1a17208 */ /* 0x000fe40000800000 */
[----:B------:R-:W-:Y:S01]  /*14ec0*/  FSEL R160, R160, RZ, P1 ;  /* 0x000000ffa0a07208 */ /* 0x000fe20000800000 */
        /* <DEDUP_REMOVED lines=17> */
.L_x_9618:
        /* <DEDUP_REMOVED lines=15> */
.L_x_9664:
[----:B------:R-:W-:Y:S05]  /*150d0*/  BSYNC.RECONVERGENT B3 ;  /* 0x0000000000037941 */ /* 0x000fea0003800200 */
.L_x_9663:
        /* <DEDUP_REMOVED lines=13> */
.L_x_9666:
[----:B------:R-:W-:Y:S05]  /*151b0*/  BSYNC.RECONVERGENT B3 ;  /* 0x0000000000037941 */ /* 0x000fea0003800200 */
.L_x_9665:
[----:B------:R-:W-:-:S04]  /*151c0*/  F2FP.BF16.F32.PACK_AB R204, RZ, R204 ;  /* 0x000000ccffcc723e */ /* 0x000fc800000010ff */
[----:B------:R-:W-:-:S07]  /*151d0*/  PRMT R156, R204, 0x7610, R156 ;  /* 0x00007610cc9c7816 */ /* 0x000fce000000009c */
.L_x_9662:
[----:B------:R-:W-:Y:S05]  /*151e0*/  BSYNC.RECONVERGENT B2 ;  /* 0x0000000000027941 */ /* 0x000fea0003800200 */
.L_x_9661:
        /* <DEDUP_REMOVED lines=16> */
.L_x_9670:
[----:B------:R-:W-:Y:S05]  /*152f0*/  BSYNC.RECONVERGENT B3 ;  /* 0x0000000000037941 */ /* 0x000fea0003800200 */
.L_x_9669:
        /* <DEDUP_REMOVED lines=14> */
.L_x_9672:
[----:B------:R-:W-:Y:S05]  /*153e0*/  BSYNC.RECONVERGENT B3 ;  /* 0x0000000000037941 */ /* 0x000fea0003800200 */
.L_x_9671:
[----:B------:R-:W-:-:S04]  /*153f0*/  F2FP.BF16.F32.PACK_AB R204, RZ, R204 ;  /* 0x000000ccffcc723e */ /* 0x000fc800000010ff */
[----:B------:R-:W-:-:S07]  /*15400*/  PRMT R156, R156, 0x5410, R204 ;  /* 0x000054109c9c7816 */ /* 0x000fce00000000cc */
.L_x_9668:
[----:B------:R-:W-:Y:S05]  /*15410*/  BSYNC.RECONVERGENT B2 ;  /* 0x0000000000027941 */ /* 0x000fea0003800200 */
.L_x_9667:
        /* <DEDUP_REMOVED lines=15> */
.L_x_9676:
[----:B------:R-:W-:Y:S05]  /*15510*/  BSYNC.RECONVERGENT B3 ;  /* 0x0000000000037941 */ /* 0x000fea0003800200 */
.L_x_9675:
        /* <DEDUP_REMOVED lines=13> */
.L_x_9678:
[----:B------:R-:W-:Y:S05]  /*155f0*/  BSYNC.RECONVERGENT B3 ;  /* 0x0000000000037941 */ /* 0x000fea0003800200 */
.L_x_9677:
[----:B------:R-:W-:-:S04]  /*15600*/  F2FP.BF16.F32.PACK_AB R204, RZ, R204 ;  /* 0x000000ccffcc723e */ /* 0x000fc800000010ff */
[----:B------:R-:W-:-:S07]  /*15610*/  PRMT R157, R204, 0x7610, R157 ;  /* 0x00007610cc9d7816 */ /* 0x000fce000000009d */
.L_x_9674:
[----:B------:R-:W-:Y:S05]  /*15620*/  BSYNC.RECONVERGENT B2 ;  /* 0x0000000000027941 */ /* 0x000fea0003800200 */
.L_x_9673:
        /* <DEDUP_REMOVED lines=16> */
.L_x_9682:
[----:B------:R-:W-:Y:S05]  /*15730*/  BSYNC.RECONVERGENT B3 ;  /* 0x0000000000037941 */ /* 0x000fea0003800200 */
.L_x_9681:
        /* <DEDUP_REMOVED lines=14> */
.L_x_9684:
[----:B------:R-:W-:Y:S05]  /*15820*/  BSYNC.RECONVERGENT B3 ;  /* 0x0000000000037941 */ /* 0x000fea0003800200 */
.L_x_9683:
[----:B------:R-:W-:-:S04]  /*15830*/  F2FP.BF16.F32.PACK_AB R204, RZ, R204 ;  /* 0x000000ccffcc723e */ /* 0x000fc800000010ff */
[----:B------:R-:W-:-:S07]  /*15840*/  PRMT R157, R157, 0x5410, R204 ;  /* 0x000054109d9d7816 */ /* 0x000fce00000000cc */
.L_x_9680:
[----:B------:R-:W-:Y:S05]  /*15850*/  BSYNC.RECONVERGENT B2 ;  /* 0x0000000000027941 */ /* 0x000fea0003800200 */
.L_x_9679:
        /* <DEDUP_REMOVED lines=15> */
.L_x_9688:
[----:B------:R-:W-:Y:S05]  /*15950*/  BSYNC.RECONVERGENT B3 ;  /* 0x0000000000037941 */ /* 0x000fea0003800200 */
.L_x_9687:
        /* <DEDUP_REMOVED lines=13> */
.L_x_9690:
[----:B------:R-:W-:Y:S05]  /*15a30*/  BSYNC.RECONVERGENT B3 ;  /* 0x0000000000037941 */ /* 0x000fea0003800200 */
.L_x_9689:
[----:B------:R-:W-:-:S04]  /*15a40*/  F2FP.BF16.F32.PACK_AB R204, RZ, R204 ;  /* 0x000000ccffcc723e */ /* 0x000fc800000010ff */
[----:B------:R-:W-:-:S07]  /*15a50*/  PRMT R158, R204, 0x7610, R158 ;  /* 0x00007610cc9e7816 */ /* 0x000fce000000009e */
.L_x_9686:
[----:B------:R-:W-:Y:S05]  /*15a60*/  BSYNC.RECONVERGENT B2 ;  /* 0x0000000000027941 */ /* 0x000fea0003800200 */
.L_x_9685:
        /* <DEDUP_REMOVED lines=16> */
.L_x_9694:
[----:B------:R-:W-:Y:S05]  /*15b70*/  BSYNC.RECONVERGENT B3 ;  /* 0x0000000000037941 */ /* 0x000fea0003800200 */
.L_x_9693:
        /* <DEDUP_REMOVED lines=14> */
.L_x_9696:
[----:B------:R-:W-:Y:S05]  /*15c60*/  BSYNC.RECONVERGENT B3 ;  /* 0x0000000000037941 */ /* 0x000fea0003800200 */
.L_x_9695:
[----:B------:R-:W-:-:S04]  /*15c70*/  F2FP.BF16.F32.PACK_AB R204, RZ, R204 ;  /* 0x000000ccffcc723e */ /* 0x000fc800000010ff */
[----:B------:R-:W-:-:S07]  /*15c80*/  PRMT R158, R158, 0x5410, R204 ;  /* 0x000054109e9e7816 */ /* 0x000fce00000000cc */
.L_x_9692:
[----:B------:R-:W-:Y:S05]  /*15c90*/  BSYNC.RECONVERGENT B2 ;  /* 0x0000000000027941 */ /* 0x000fea0003800200 */
.L_x_9691:
        /* <DEDUP_REMOVED lines=15> */
.L_x_9700:
[----:B------:R-:W-:Y:S05]  /*15d90*/  BSYNC.RECONVERGENT B3 ;  /* 0x0000000000037941 */ /* 0x000fea0003800200 */
.L_x_9699:
        /* <DEDUP_REMOVED lines=13> */
.L_x_9702:
[----:B------:R-:W-:Y:S05]  /*15e70*/  BSYNC.RECONVERGENT B3 ;  /* 0x0000000000037941 */ /* 0x000fea0003800200 */
.L_x_9701:
[----:B------:R-:W-:-:S04]  /*15e80*/  F2FP.BF16.F32.PACK_AB R204, RZ, R204 ;  /* 0x000000ccffcc723e */ /* 0x000fc800000010ff */
[----:B------:R-:W-:-:S07]  /*15e90*/  PRMT R159, R204, 0x7610, R159 ;  /* 0x00007610cc9f7816 */ /* 0x000fce000000009f */
.L_x_9698:
[----:B------:R-:W-:Y:S05]  /*15ea0*/  BSYNC.RECONVERGENT B2 ;  /* 0x0000000000027941 */ /* 0x000fea0003800200 */
.L_x_9697:
[----:B------:R-:W-:Y:S05]  /*15eb0*/  @!P3 BRA `(.L_x_9603) ;  /* 0x000000000050b947 */ /* 0x000fea0003800000 */
[----:B------:R-:W-:Y:S01]  /*15ec0*/  FFMA.FTZ R204, R250, R236, R227 ;  /* 0x000000ecfacc7223 */ /* 0x000fe200000100e3 */
[----:B------:R-:W-:Y:S02]  /*15ed0*/  ISETP.GE.U32.AND P1, PT, R202, RZ, PT ;  /* 0x000000ffca00720c */ /* 0x000fe40003f26070 */
[----:B------:R-:W-:Y:S01]  /*15ee0*/  ISETP.GT.AND P2, PT, R228, RZ, PT ;  /* 0x000000ffe400720c */ /* 0x000fe20003f44270 */
[----:B------:R-:W-:Y:S01]  /*15ef0*/  FADD.FTZ R204, R249, -R204 ;  /* 0x800000ccf9cc7221 */ /* 0x000fe20000010000 */
[----:B------:R-:W-:-:S03]  /*15f00*/  ISETP.GE.U32.AND.EX P1, PT, R203, 0x1000000, PT, P1 ;  /* 0x01000000cb00780c */ /* 0x000fc60003f26110 */
[----:B------:R-:W-:-:S05]  /*15f10*/  FMUL.FTZ R204, R222, R204 ;  /* 0x000000ccdecc7220 */ /* 0x000fca0000410000 */
[----:B------:R-:W-:Y:S01]  /*15f20*/  FSEL R202, R204, RZ, P2 ;  /* 0x000000ffccca7208 */ /* 0x000fe20001000000 */
[----:B------:R-:W-:-:S04]  /*15f30*/  HFMA2 R204, -RZ, RZ, 0, 0 ;  /* 0x00000000ffcc7431 */ /* 0x000fc800000001ff */
[----:B-----5:R-:W-:Y:S01]  /*15f40*/  @P1 PRMT R203, R155, 0x7632, R203 ;  /* 0x000076329bcb1816 */ /* 0x020fe200000000cb */
[----:B------:R-:W-:-:S03]  /*15f50*/  FMUL.FTZ R202, R202, UR13 ;  /* 0x0000000dcaca7c20 */ /* 0x000fc60008410000 */
[----:B------:R-:W-:Y:S01]  /*15f60*/  @P1 SHF.L.U32 R203, R203, 0x10, RZ ;  /* 0x00000010cbcb1819 */ /* 0x000fe200000006ff */
        /* <DEDUP_REMOVED lines=9> */
.L_x_9603:
[----:B------:R-:W-:Y:S05]  /*16000*/  BSYNC.RECONVERGENT B1 ;  /* 0x0000000000017941 */ /* 0x000fea0003800200 */
.L_x_9586:
[----:B------:R-:W0:Y:S01]  /*16010*/  @P0 LDC.64 R202, c[0x0][0x478] ;  /* 0x00011e00ffca0b82 */ /* 0x000e220000000a00 */
[----:B------:R-:W-:-:S05]  /*16020*/  @P0 IADD3 R204, PT, PT, R251, 0x80, RZ ;  /* 0x00000080fbcc0810 */ /* 0x000fca0007ffe0ff */
[----:B0-----:R-:W-:-:S05]  /*16030*/  @P0 IMAD.WIDE.U32 R202, R204, 0x20, R202 ;  /* 0x00000020ccca0825 */ /* 0x001fca00078e00ca */
[----:B------:R-:W-:Y:S04]  /*16040*/  @P0 STG.E.128 desc[UR6][R202.64], R160 ;  /* 0x000000a0ca000986 */ /* 0x000fe8000c101d06 */
        /* <DEDUP_REMOVED lines=8> */
.L_x_9088:
[----:B------:R-:W-:Y:S05]  /*160d0*/  BSYNC B0 ;  /* 0x0000000000007941 */ /* 0x000fea0003800000 */
.L_x_9087:
[----:B------:R-:W4:Y:S04]  /*160e0*/  LDL.LU R204, [R1+0x114] ;  /* 0x0001140001cc7983 */ /* 0x000f280000300800 */
        /* <DEDUP_REMOVED lines=32> */
[----:B----4-:R-:W-:-:S03]  /*162f0*/  MOV R184, R204 ;  /* 0x000000cc00b87202 */ /* 0x010fc60000000f00 */
[----:B------:R-:W4:Y:S01]  /*16300*/  LDL.LU R204, [R1+0x94] ;  /* 0x0000940001cc7983 */ /* 0x000f220000300800 */
[----:B--2---:R-:W-:-:S03]  /*16310*/  MOV R185, R202 ;  /* 0x000000ca00b97202 */ /* 0x004fc60000000f00 */
[----:B------:R-:W4:Y:S04]  /*16320*/  LDL.LU R205, [R1+0x98] ;  /* 0x0000980001cd7983 */ /* 0x000f280000300800 */
[----:B------:R-:W4:Y:S04]  /*16330*/  LDL.LU R206, [R1+0x9c] ;  /* 0x00009c0001ce7983 */ /* 0x000f280000300800 */
[----:B------:R-:W4:Y:S01]  /*16340*/  LDL.LU R207, [R1+0xa0] ;  /* 0x0000a00001cf7983 */ /* 0x000f220000300800 */
[----:B------:R-:W0:Y:S01]  /*16350*/  S2R R202, SR_TID.X ;  /* 0x0000000000ca7919 */ /* 0x000e220000002100 */
[----:B------:R-:W1:Y:S01]  /*16360*/  S2R R3, SR_CgaCtaId ;  /* 0x0000000000037919 */ /* 0x000e620000008800 */
[----:B------:R-:W-:-:S02]  /*16370*/  MOV R2, 0x400 ;  /* 0x0000040000027802 */ /* 0x000fc40000000f00 */
[----:B0-----:R-:W-:Y:S02]  /*16380*/  SHF.R.U32.HI R0, RZ, 0x5, R202 ;  /* 0x00000005ff007819 */ /* 0x001fe400000116ca */
[----:B-1----:R-:W-:-:S03]  /*16390*/  LEA R3, R3, R2, 0x18 ;  /* 0x0000000203037211 */ /* 0x002fc600078ec0ff */
[----:B---3--:R-:W-:-:S05]  /*163a0*/  IMAD R0, R0, 0xa0, R203 ;  /* 0x000000a000007824 */ /* 0x008fca00078e02cb */
[----:B------:R-:W-:-:S05]  /*163b0*/  LEA R2, R0, R3, 0x5 ;  /* 0x0000000300027211 */ /* 0x000fca00078e28ff */
[----:B------:R-:W-:Y:S04]  /*163c0*/  STS.128 [R2+0x800], R156 ;  /* 0x0008009c02007388 */ /* 0x000fe80000000c00 */
[----:B------:R-:W-:Y:S04]  /*163d0*/  STS.128 [R2+0x410], R152 ;  /* 0x0004109802007388 */ /* 0x000fe80000000c00 */
[----:B------:R-:W-:Y:S04]  /*163e0*/  STS.128 [R2+0x810], R164 ;  /* 0x000810a402007388 */ /* 0x000fe80000000c00 */
[----:B------:R-:W-:Y:S04]  /*163f0*/  STS.128 [R2+0xc00], R160 ;  /* 0x000c00a002007388 */ /* 0x000fe80000000c00 */
[----:B------:R-:W-:Y:S04]  /*16400*/  STS.128 [R2+0xc10], R236 ;  /* 0x000c10ec02007388 */ /* 0x000fe80000000c00 */
[----:B------:R-:W-:Y:S04]  /*16410*/  STS.128 [R2+0x1000], R208 ;  /* 0x001000d002007388 */ /* 0x000fe80000000c00 */
[----:B------:R-:W-:Y:S04]  /*16420*/  STS.128 [R2+0x400], R232 ;  /* 0x000400e802007388 */ /* 0x000fe80000000c00 */
[----:B----4-:R0:W-:Y:S04]  /*16430*/  STS.128 [R2+0x1010], R204 ;  /* 0x001010cc02007388 */ /* 0x0101e80000000c00 */
        /* <DEDUP_REMOVED lines=28> */
[----:B------:R-:W2:Y:S04]  /*16600*/  LDL.LU R232, [R1] ;  /* 0x0000000001e87983 */ /* 0x000ea80000300800 */
[----:B------:R-:W2:Y:S04]  /*16610*/  LDL.LU R233, [R1+0x4] ;  /* 0x0000040001e97983 */ /* 0x000ea80000300800 */
[----:B------:R-:W2:Y:S04]  /*16620*/  LDL.LU R234, [R1+0x8] ;  /* 0x0000080001ea7983 */ /* 0x000ea80000300800 */
[----:B------:R-:W2:Y:S01]  /*16630*/  LDL.LU R235, [R1+0xc] ;  /* 0x00000c0001eb7983 */ /* 0x000ea20000300800 */
[----:B------:R-:W-:Y:S05]  /*16640*/  WARPSYNC.ALL ;  /* 0x0000000000007948 */ /* 0x000fea0003800000 */
[----:B------:R-:W-:Y:S04]  /*16650*/  STS.128 [R2], R148 ;  /* 0x0000009402007388 */ /* 0x000fe80000000c00 */
[----:B------:R-:W-:Y:S01]  /*16660*/  STS.128 [R2+0x10], R184 ;  /* 0x000010b802007388 */ /* 0x000fe20000000c00 */
[----:B------:R-:W-:Y:S01]  /*16670*/  LEA R0, R202, R3, 0x2 ;  /* 0x00000003ca007211 */ /* 0x000fe200078e10ff */
[----:B------:R-:W0:Y:S01]  /*16680*/  LDCU.128 UR16, c[0x0][0x440] ;  /* 0x00008800ff1077ac */ /* 0x000e220008000c00 */
[----:B------:R-:W-:Y:S06]  /*16690*/  BAR.SYNC.DEFER_BLOCKING 0x0 ;  /* 0x0000000000007b1d */ /* 0x000fec0000010000 */
[----:B------:R-:W1:Y:S01]  /*166a0*/  LDCU.64 UR4, c[0x0][0x460] ;  /* 0x00008c00ff0477ac */ /* 0x000e620008000a00 */
[----:B------:R-:W0:Y:S04]  /*166b0*/  LDS R3, [R0] ;  /* 0x0000000000037984 */ /* 0x000e280000000800 */
[----:B------:R-:W-:Y:S04]  /*166c0*/  LDS R4, [R0+0x200] ;  /* 0x0002000000047984 */ /* 0x000fe80000000800 */
[----:B------:R-:W1:Y:S04]  /*166d0*/  LDS R14, [R0+0x1400] ;  /* 0x00140000000e7984 */ /* 0x000e680000000800 */
        /* <DEDUP_REMOVED lines=41> */
[----:B----4-:R-:W-:Y:S04]  /*16970*/  STS.128 [R2+0xc10], R236 ;  /* 0x000c10ec02007388 */ /* 0x010fe80000000c00 */
[----:B---3--:R-:W-:Y:S04]  /*16980*/  STS.128 [R2+0x1000], R208 ;  /* 0x001000d002007388 */ /* 0x008fe80000000c00 */
[----:B--2---:R-:W-:Y:S04]  /*16990*/  STS.128 [R2+0xc00], R160 ;  /* 0x000c00a002007388 */ /* 0x004fe80000000c00 */
[----:B------:R-:W-:Y:S04]  /*169a0*/  STS.128 [R2+0x1010], R204 ;  /* 0x001010cc02007388 */ /* 0x000fe80000000c00 */
[----:B------:R-:W-:Y:S04]  /*169b0*/  STS.128 [R2+0x810], R164 ;  /* 0x000810a402007388 */ /* 0x000fe80000000c00 */
[----:B------:R-:W-:Y:S04]  /*169c0*/  STS.128 [R2+0x800], R156 ;  /* 0x0008009c02007388 */ /* 0x000fe80000000c00 */
[----:B------:R-:W-:Y:S04]  /*169d0*/  STS.128 [R2+0x410], R152 ;  /* 0x0004109802007388 */ /* 0x000fe80000000c00 */
[----:B------:R-:W-:Y:S01]  /*169e0*/  STS.128 [R2+0x400], R232 ;  /* 0x000400e802007388 */ /* 0x000fe20000000c00 */
[----:B------:R-:W-:Y:S01]  /*169f0*/  BAR.SYNC.DEFER_BLOCKING 0x0 ;  /* 0x0000000000007b1d */ /* 0x000fe20000010000 */
[----:B-1----:R-:W-:-:S05]  /*16a00*/  FADD.FTZ R3, R3, R14 ;  /* 0x0000000e03037221 */ /* 0x002fca0000010000 */
[----:B------:R-:W0:Y:S04]  /*16a10*/  LDS R14, [R0] ;  /* 0x00000000000e7984 */ /* 0x000e280000000800 */
[----:B------:R-:W1:Y:S04]  /*16a20*/  LDS R44, [R0+0x400] ;  /* 0x00040000002c7984 */ /* 0x000e680000000800 */
[----:B------:R-:W2:Y:S04]  /*16a30*/  LDS R47, [R0+0x1400] ;  /* 0x00140000002f7984 */ /* 0x000ea80000000800 */
[----:B------:R-:W3:Y:S01]  /*16a40*/  LDS R49, [R0+0x1800] ;  /* 0x0018000000317984 */ /* 0x000ee20000000800 */
[----:B------:R-:W-:Y:S01]  /*16a50*/  FADD.FTZ R4, RZ, R4 ;  /* 0x00000004ff047221 */ /* 0x000fe20000010000 */
        /* <DEDUP_REMOVED lines=249> */
.L_x_9093:
[----:B------:R-:W-:Y:S01]  /*179f0*/  HFMA2 R239, -RZ, RZ, 0, 5.9604644775390625e-08 ;  /* 0x00000001ffef7431 */ /* 0x000fe200000001ff */
[----:B------:R-:W-:Y:S01]  /*17a00*/  BSSY B1, `(.L_x_9704) ;  /* 0x0000006000017945 */ /* 0x000fe20003800000 */
[----:B01----:R-:W-:Y:S02]  /*17a10*/  MOV R237, 0x1f ;  /* 0x0000001f00ed7802 */ /* 0x003fe40000000f00 */
[----:B------:R-:W-:-:S07]  /*17a20*/  MOV R236, 0xffffffff ;  /* 0xffffffff00ec7802 */ /* 0x000fce0000000f00 */
[----:B--2--5:R-:W-:Y:S05]  /*17a30*/  WARPSYNC.COLLECTIVE R236, `(.L_x_9705) ;  /* 0x00000000ec087348 */ /* 0x024fea0003c00000 */
[----:B------:R0:W1:Y:S02]  /*17a40*/  SHFL.BFLY P0, R252, R238, R239, R237 ;  /* 0x0c0000efeefc7389 */ /* 0x00006400000000ed */
[----:B012--5:R-:W-:Y:S05]  /*17a50*/  ENDCOLLECTIVE ;  /* 0x000000000000791b */ /* 0x027fea0003800000 */
.L_x_9705:
[----:B------:R-:W-:Y:S05]  /*17a60*/  BSYNC B1 ;  /* 0x0000000000017941 */ /* 0x000fea0003800000 */
.L_x_9704:
        /* <DEDUP_REMOVED lines=9> */
.L_x_9706:
        /* <DEDUP_REMOVED lines=8> */
.L_x_9707:
[----:B------:R-:W-:Y:S02]  /*17b80*/  MOV R238, R235 ;  /* 0x000000eb00ee7202 */ /* 0x000fe40000000f00 */
[----:B------:R-:W-:-:S05]  /*17b90*/  MOV R236, R252 ;  /* 0x000000fc00ec7202 */ /* 0x000fca0000000f00 */
[----:B------:R-:W-:Y:S01]  /*17ba0*/  FADD.FTZ R248, R248, R236 ;  /* 0x000000ecf8f87221 */ /* 0x000fe20000010000 */
[----:B------:R-:W-:-:S07]  /*17bb0*/  MOV R236, 0xffffffff ;  /* 0xffffffff00ec7802 */ /* 0x000fce0000000f00 */
[----:B------:R-:W-:Y:S05]  /*17bc0*/  WARPSYNC.COLLECTIVE R236, `(.L_x_9708) ;  /* 0x00000000ec087348 */ /* 0x000fea0003c00000 */
[----:B------:R0:W1:Y:S02]  /*17bd0*/  SHFL.BFLY P0, R252, R238, R239, R237 ;  /* 0x0c0000efeefc7389 */ /* 0x00006400000000ed */
[----:B01----:R-:W-:Y:S05]  /*17be0*/  ENDCOLLECTIVE ;  /* 0x000000000000791b */ /* 0x003fea0003800000 */
.L_x_9708:
        /* <DEDUP_REMOVED lines=8> */
.L_x_9709:
[----:B------:R-:W-:Y:S02]  /*17c70*/  MOV R238, R235 ;  /* 0x000000eb00ee7202 */ /* 0x000fe40000000f00 */
[----:B------:R-:W-:-:S05]  /*17c80*/  MOV R236, R252 ;  /* 0x000000fc00ec7202 */ /* 0x000fca0000000f00 */
[----:B------:R-:W-:Y:S01]  /*17c90*/  FADD.FTZ R248, R248, R236 ;  /* 0x000000ecf8f87221 */ /* 0x000fe20000010000 */
[----:B------:R-:W-:-:S07]  /*17ca0*/  MOV R236, 0xffffffff ;  /* 0xffffffff00ec7802 */ /* 0x000fce0000000f00 */
[----:B------:R-:W-:Y:S05]  /*17cb0*/  WARPSYNC.COLLECTIVE R236, `(.L_x_9710) ;  /* 0x00000000ec087348 */ /* 0x000fea0003c00000 */
[----:B------:R0:W1:Y:S02]  /*17cc0*/  SHFL.BFLY P0, R252, R238, R239, R237 ;  /* 0x0c0000efeefc7389 */ /* 0x00006400000000ed */
[----:B01----:R-:W-:Y:S05]  /*17cd0*/  ENDCOLLECTIVE ;  /* 0x000000000000791b */ /* 0x003fea0003800000 */
.L_x_9710:
        /* <DEDUP_REMOVED lines=8> */
.L_x_9711:
[----:B------:R-:W-:Y:S02]  /*17d60*/  MOV R238, R251 ;  /* 0x000000fb00ee7202 */ /* 0x000fe40000000f00 */
[----:B------:R-:W-:-:S07]  /*17d70*/  MOV R235, R252 ;  /* 0x000000fc00eb7202 */ /* 0x000fce0000000f00 */
[----:B------:R-:W-:Y:S05]  /*17d80*/  WARPSYNC.COLLECTIVE R236, `(.L_x_9712) ;  /* 0x00000000ec087348 */ /* 0x000fea0003c00000 */
[----:B------:R0:W1:Y:S02]  /*17d90*/  SHFL.BFLY P0, R252, R238, R239, R237 ;  /* 0x0c0000efeefc7389 */ /* 0x00006400000000ed */
[----:B01----:R-:W-:Y:S05]  /*17da0*/  ENDCOLLECTIVE ;  /* 0x000000000000791b */ /* 0x003fea0003800000 */
.L_x_9712:
[----:B------:R-:W-:Y:S01]  /*17db0*/  FADD.FTZ R235, R248, R235 ;  /* 0x000000ebf8eb7221 */ /* 0x000fe20000010000 */
[----:B------:R-:W-:-:S04]  /*17dc0*/  HFMA2 R239, -RZ, RZ, 0, 9.5367431640625e-07 ;  /* 0x00000010ffef7431 */ /* 0x000fc800000001ff */
[----:B------:R-:W-:Y:S02]  /*17dd0*/  MOV R238, R235 ;  /* 0x000000eb00ee7202 */ /* 0x000fe40000000f00 */
[----:B------:R-:W-:-:S05]  /*17de0*/  MOV R236, R252 ;  /* 0x000000fc00ec7202 */ /* 0x000fca0000000f00 */
[----:B------:R-:W-:Y:S01]  /*17df0*/  FADD.FTZ R248, R251, R236 ;  /* 0x000000ecfbf87221 */ /* 0x000fe20000010000 */
[----:B------:R-:W-:-:S07]  /*17e00*/  MOV R236, 0xffffffff ;  /* 0xffffffff00ec7802 */ /* 0x000fce0000000f00 */
[----:B------:R-:W-:Y:S05]  /*17e10*/  WARPSYNC.COLLECTIVE R236, `(.L_x_9713) ;  /* 0x00000000ec087348 */ /* 0x000fea0003c00000 */
[----:B------:R0:W1:Y:S02]  /*17e20*/  SHFL.BFLY P0, R252, R238, R239, R237 ;  /* 0x0c0000efeefc7389 */ /* 0x00006400000000ed */
[----:B01----:R-:W-:Y:S05]  /*17e30*/  ENDCOLLECTIVE ;  /* 0x000000000000791b */ /* 0x003fea0003800000 */
.L_x_9713:
[----:B------:R-:W-:Y:S02]  /*17e40*/  MOV R238, R248 ;  /* 0x000000f800ee7202 */ /* 0x000fe40000000f00 */
[----:B------:R-:W-:-:S07]  /*17e50*/  MOV R251, R252 ;  /* 0x000000fc00fb7202 */ /* 0x000fce0000000f00 */
[----:B------:R-:W-:Y:S05]  /*17e60*/  WARPSYNC.COLLECTIVE R236, `(.L_x_9714) ;  /* 0x00000000ec087348 */ /* 0x000fea0003c00000 */
[----:B------:R0:W1:Y:S02]  /*17e70*/  SHFL.BFLY P0, R252, R238, R239, R237 ;  /* 0x0c0000efeefc7389 */ /* 0x00006400000000ed */
[----:B01----:R-:W-:Y:S05]  /*17e80*/  ENDCOLLECTIVE ;  /* 0x000000000000791b */ /* 0x003fea0003800000 */
.L_x_9714:
[----:B------:R-:W-:Y:S01]  /*17e90*/  MOV R236, R252 ;  /* 0x000000fc00ec7202 */ /* 0x000fe20000000f00 */
[----:B------:R-:W-:Y:S06]  /*17ea0*/  BRA `(.L_x_9715) ;  /* 0xfffffeb800e87947 */ /* 0x000fec000383ffff */
.L_x_9716:
        /* <DEDUP_REMOVED lines=13> */
.L_x_25431:


//--------------------- .text._ZN10layer_norm13ln_bwd_kernelINS_13Kernel_traitsIf13__nv_bfloat16fS2_fjLj1280ELj1ELj4ELj1ELj16ENS_18Kernel_traits_baseILj1280EfS2_fS2_fjLj128EEEEELb0ELb0ELb0ELb0EEEvNS_9BwdParamsE --------------------------
	.section	.text._ZN10layer_norm13ln_bwd_kernelINS_13Kernel_traitsIf13__nv_bfloat16fS2_fjLj1280ELj1ELj4ELj1ELj16ENS_18Kernel_traits_baseILj1280EfS2_fS2_fjLj128EEEEELb0ELb0ELb0ELb0EEEvNS_9BwdParamsE,"ax",@progbits
	.align	128
        .global         _ZN10layer_norm13ln_bwd_kernelINS_13Kernel_traitsIf13__nv_bfloat16fS2_fjLj1280ELj1ELj4ELj1ELj16ENS_18Kernel_traits_baseILj1280EfS2_fS2_fjLj128EEEEELb0ELb0ELb0ELb0EEEvNS_9BwdParamsE
        .type           _ZN10layer_norm13ln_bwd_kernelINS_13Kernel_traitsIf13__nv_bfloat16fS2_fjLj1280ELj1ELj4ELj1ELj16ENS_18Kernel_traits_baseILj1280EfS2_fS2_fjLj128EEEEELb0ELb0ELb0ELb0EEEvNS_9BwdParamsE,@function
        .size           _ZN10layer_norm13ln_bwd_kernelINS_13Kernel_traitsIf13__nv_bfloat16fS2_fjLj1280ELj1ELj4ELj1ELj16ENS_18Kernel_traits_baseILj1280EfS2_fS2_fjLj128EEEEELb0ELb0ELb0ELb0EEEvNS_9BwdParamsE,(.L_x_25432 - _ZN10layer_norm13ln_bwd_kernelINS_13Kernel_traitsIf13__nv_bfloat16fS2_fjLj1280ELj1ELj4ELj1ELj16ENS_18Kernel_traits_baseILj1280EfS2_fS2_fjLj128EEEEELb0ELb0ELb0ELb0EEEvNS_9BwdParamsE)
        .other          _ZN10layer_norm13ln_bwd_kernelINS_13Kernel_traitsIf13__nv_bfloat16fS2_fjLj1280ELj1ELj4ELj1ELj16ENS_18Kernel_traits_baseILj1280EfS2_fS2_fjLj128EEEEELb0ELb0ELb0ELb0EEEvNS_9BwdParamsE,@"STO_CUDA_ENTRY STV_DEFAULT"
_ZN10layer_norm13ln_bwd_kernelINS_13Kernel_traitsIf13__nv_bfloat16fS2_fjLj1280ELj1ELj4ELj1ELj16ENS_18Kernel_traits_baseILj1280EfS2_fS2_fjLj128EEEEELb0ELb0ELb0ELb0EEEvNS_9BwdParamsE:
.text._ZN10layer_norm13ln_bwd_kernelINS_13Kernel_traitsIf13__nv_bfloat16fS2_fjLj1280ELj1ELj4ELj1ELj16ENS_18Kernel_traits_baseILj1280EfS2_fS2_fjLj128EEEEELb0ELb0ELb0ELb0EEEvNS_9BwdParamsE:
        /* <DEDUP_REMOVED lines=17> */
[----:B------:R-:W2:Y:S03]  /*0110*/  LDCU.64 UR12, c[0x0][0x478] ;  /* 0x00008f00ff0c77ac */ /* 0x000ea60008000a00 */
[----:B------:R0:W2:Y:S04]  /*0120*/  LDL.64 R22, [R1+0x18] ;  /* 0x0000180001167983 */ /* 0x0000a80000100a00 */
[----:B------:R2:W2:Y:S04]  /*0130*/  LDL.64 R16, [R1] ;  /* 0x0000000001107983 */ /* 0x0004a80000100a00 */
        /* <DEDUP_REMOVED lines=15> */
[----:B------:R-:W4:Y:S01]  /*0230*/  @P2 LDC.64 R8, c[0x0][0x3d0] ;  /* 0x0000f400ff082b82 */ /* 0x000f220000000a00 */
[C---:B0-----:R-:W-:Y:S01]  /*0240*/  @P0 IMAD.WIDE.U32 R2, R15.reuse, 0x20, R2 ;  /* 0x000000200f020825 */ /* 0x041fe200078e0002 */
[----:B------:R-:W-:-:S06]  /*0250*/  @P0 LOP3.LUT R15, R15, 0x20, RZ, 0xfc, !PT ;  /* 0x000000200f0f0812 */ /* 0x000fcc00078efcff */
[----:B------:R-:W0:Y:S01]  /*0260*/  @P3 LDC.64 R10, c[0x0][0x3d0] ;  /* 0x0000f400ff0a3b82 */ /* 0x000e220000000a00 */
[C---:B-1----:R-:W-:Y:S01]  /*0270*/  @P1 IMAD.WIDE.U32 R6, R15.reuse, 0x20, R4 ;  /* 0x000000200f061825 */ /* 0x042fe200078e0004 */
[----:B------:R-:W-:-:S06]  /*0280*/  @P1 IADD3 R15, PT, PT, R15, 0x20, RZ ;  /* 0x000000200f0f1810 */ /* 0x000fcc0007ffe0ff */
[----:B------:R-:W1:Y:S01]  /*0290*/  @P4 LDC.64 R12, c[0x0][0x3d0] ;  /* 0x0000f400ff0c4b82 */ /* 0x000e620000000a00 */
[C---:B----4-:R-:W-:Y:S01]  /*02a0*/  @P2 IMAD.WIDE.U32 R8, R15.reuse, 0x20, R8 ;  /* 0x000000200f082825 */ /* 0x050fe200078e0008 */
[----:B------:R-:W-:-:S04]  /*02b0*/  @P2 IADD3 R15, PT, PT, R15, 0x20, RZ ;  /* 0x000000200f0f2810 */ /* 0x000fc80007ffe0ff */
[----:B------:R4:W5:Y:S01]  /*02c0*/  @P2 LDG.E.128 R248, desc[UR6][R8.64+0x10] ;  /* 0x0000100608f82981 */ /* 0x000962000c1e1d00 */
[C---:B0-----:R-:W-:Y:S01]  /*02d0*/  @P3 IMAD.WIDE.U32 R10, R15.reuse, 0x20, R10 ;  /* 0x000000200f0a3825 */ /* 0x041fe200078e000a */
[----:B------:R-:W-:-:S04]  /*02e0*/  @P3 IADD3 R15, PT, PT, R15, 0x20, RZ ;  /* 0x000000200f0f3810 */ /* 0x000fc80007ffe0ff */
[----:B------:R4:W5:Y:S01]  /*02f0*/  @P3 LDG.E.128 R244, desc[UR6][R10.64] ;  /* 0x000000060af43981 */ /* 0x000962000c1e1d00 */
[----:B-1----:R-:W-:-:S03]  /*0300*/  @P4 IMAD.WIDE.U32 R4, R15, 0x20, R12 ;  /* 0x000000200f044825 */ /* 0x002fc600078e000c */
[----:B------:R4:W5:Y:S04]  /*0310*/  @P3 LDG.E.128 R240, desc[UR6][R10.64+0x10] ;  /* 0x000010060af03981 */ /* 0x000968000c1e1d00 */
[----:B------:R4:W5:Y:S04]  /*0320*/  @P4 LDG.E.128 R236, desc[UR6][R4.64] ;  /* 0x0000000604ec4981 */ /* 0x000968000c1e1d00 */
[----:B------:R4:W5:Y:S04]  /*0330*/  @P4 LDG.E.128 R232, desc[UR6][R4.64+0x10] ;  /* 0x0000100604e84981 */ /* 0x000968000c1e1d00 */
[----:B---3--:R-:W3:Y:S04]  /*0340*/  @P0 LDG.E.128 R32, desc[UR6][R2.64] ;  /* 0x0000000602200981 */ /* 0x008ee8000c1e1d00 */
[----:B--2---:R-:W2:Y:S04]  /*0350*/  @P0 LDG.E.128 R28, desc[UR6][R2.64+0x10] ;  /* 0x00001006021c0981 */ /* 0x004ea8000c1e1d00 */
[----:B------:R-:W4:Y:S04]  /*0360*/  @P1 LDG.E.128 R24, desc[UR6][R6.64] ;  /* 0x0000000606181981 */ /* 0x000f28000c1e1d00 */
[----:B------:R-:W4:Y:S04]  /*0370*/  @P1 LDG.E.128 R20, desc[UR6][R6.64+0x10] ;  /* 0x0000100606141981 */ /* 0x000f28000c1e1d00 */
[----:B------:R-:W4:Y:S01]  /*0380*/  @P2 LDG.E.128 R16, desc[UR6][R8.64] ;  /* 0x0000000608102981 */ /* 0x000f22000c1e1d00 */
[----:B------:R-:W0:Y:S01]  /*0390*/  S2UR UR4, SR_CTAID.X ;  /* 0x00000000000479c3 */ /* 0x000e220000002500 */
[----:B------:R-:W-:Y:S01]  /*03a0*/  SHF.R.U32.HI R228, RZ, 0x5, R252 ;  /* 0x00000005ffe47819 */ /* 0x000fe200000116fc */
[----:B------:R-:W-:Y:S01]  /*03b0*/  BSSY B0, `(.L_x_9717) ;  /* 0x00005d3000007945 */ /* 0x000fe20003800000 */
[----:B0-----:R-:W-:-:S06]  /*03c0*/  USHF.L.U32 UR4, UR4, 0x2, URZ ;  /* 0x0000000204047899 */ /* 0x001fcc00080006ff */
        /* <DEDUP_REMOVED lines=49> */
[----:B------:R0:W-:Y:S04]  /*06e0*/  @P2 STL.64 [R1], R16 ;  /* 0x0000001001002387 */ /* 0x0001e80000100a00 */
[----:B------:R0:W-:Y:S01]  /*06f0*/  @P2 STL.64 [R1+0x8], R18 ;  /* 0x0000081201002387 */ /* 0x0001e20000100a00 */
[----:B------:R-:W-:-:S13]  /*0700*/  ISETP.GE.AND P0, PT, R228, UR5, PT ;  /* 0x00000005e4007c0c */ /* 0x000fda000bf06270 */
[----:B0-----:R-:W-:Y:S05]  /*0710*/  @P0 BRA `(.L_x_9718) ;  /* 0x0000005800700947 */ /* 0x001fea0003800000 */
        /* <DEDUP_REMOVED lines=43> */
.L_x_9768:
[----:B------:R-:W0:Y:S02]  /*09d0*/  @P5 LDC.64 R156, c[0x0][0x3e0] ;  /* 0x0000f800ff9c5b82 */ /* 0x000e240000000a00 */
[----:B0-----:R-:W-:-:S05]  /*09e0*/  @P5 IMAD.WIDE R156, R228, 0x2, R156 ;  /* 0x00000002e49c5825 */ /* 0x001fca00078e029c */
[----:B------:R0:W2:Y:S02]  /*09f0*/  @P5 LDG.E.U16 R2, desc[UR6][R156.64] ;  /* 0x000000069c025981 */ /* 0x0000a4000c1e1500 */
[----:B0-----:R-:W0:Y:S02]  /*0a00*/  LDC.64 R156, c[0x0][0x3c0] ;  /* 0x0000f000ff9c7b82 */ /* 0x001e240000000a00 */
[----:B0-----:R-:W-:-:S05]  /*0a10*/  IMAD.WIDE R156, R228, 0x4, R156 ;  /* 0x00000004e49c7825 */ /* 0x001fca00078e029c */
[----:B------:R0:W3:Y:S01]  /*0a20*/  LDG.E R158, desc[UR6][R156.64] ;  /* 0x000000069c9e7981 */ /* 0x0000e2000c1e1900 */
[----:B-1----:R-:W1:Y:S01]  /*0a30*/  S2R R252, SR_TID.X ;  /* 0x0000000000fc7919 */ /* 0x002e620000002100 */
[----:B0-----:R-:W0:Y:S01]  /*0a40*/  LDC.64 R156, c[0x0][0x3c8] ;  /* 0x0000f200ff9c7b82 */ /* 0x001e220000000a00 */
[----:B------:R-:W-:Y:S01]  /*0a50*/  HFMA2 R174, -RZ, RZ, 1.875, 0 ;  /* 0x3f800000ffae7431 */ /* 0x000fe200000001ff */
[----:B------:R-:W-:Y:S02]  /*0a60*/  MOV R230, UR14 ;  /* 0x0000000e00e67c02 */ /* 0x000fe40008000f00 */
[----:B------:R-:W-:Y:S01]  /*0a70*/  ISETP.GE.U32.AND P4, PT, R229, 0x20, PT ;  /* 0x00000020e500780c */ /* 0x000fe20003f86070 */
[----:B------:R-:W-:Y:S01]  /*0a80*/  BSSY.RECONVERGENT B1, `(.L_x_9719) ;  /* 0x000006c000017945 */ /* 0x000fe20003800200 */
[----:B------:R-:W-:Y:S01]  /*0a90*/  ISETP.NE.AND P0, PT, RZ, UR8, PT ;  /* 0x00000008ff007c0c */ /* 0x000fe2000bf05270 */
[----:B------:R-:W-:Y:S02]  /*0aa0*/  HFMA2 R209, -RZ, RZ, 0, 0 ;  /* 0x00000000ffd17431 */ /* 0x000fe400000001ff */
[----:B0-----:R-:W-:-:S05]  /*0ab0*/  IMAD.WIDE R156, R228, 0x4, R156 ;  /* 0x00000004e49c7825 */ /* 0x001fca00078e029c */
[----:B-----5:R0:W5:Y:S01]  /*0ac0*/  LDG.E R175, desc[UR6][R156.64] ;  /* 0x000000069caf7981 */ /* 0x020162000c1e1900 */
[----:B-1----:R-:W-:Y:S02]  /*0ad0*/  LOP3.LUT R231, R252, 0x1f, RZ, 0xc0, !PT ;  /* 0x0000001ffce77812 */ /* 0x002fe400078ec0ff */
[C---:B------:R-:W-:Y:S02]  /*0ae0*/  ISETP.GE.U32.AND P3, PT, R229.reuse, 0x40, PT ;  /* 0x00000040e500780c */ /* 0x040fe40003f66070 */
[C---:B------:R-:W-:Y:S02]  /*0af0*/  ISETP.GE.U32.AND P2, PT, R229.reuse, 0x60, PT ;  /* 0x00000060e500780c */ /* 0x040fe40003f46070 */
[----:B------:R-:W-:Y:S02]  /*0b00*/  ISETP.GE.U32.AND P1, PT, R229, 0x80, PT ;  /* 0x00000080e500780c */ /* 0x000fe40003f26070 */
[----:B------:R-:W-:Y:S02]  /*0b10*/  MOV R210, RZ ;  /* 0x000000ff00d27202 */ /* 0x000fe40000000f00 */
[----:B--2---:R-:W-:Y:S01]  /*0b20*/  @P5 SHF.L.U32 R174, R2, 0x10, RZ ;  /* 0x0000001002ae5819 */ /* 0x004fe200000006ff */
[----:B------:R-:W-:-:S05]  /*0b30*/  IMAD R2, R228, R230, RZ ;  /* 0x000000e6e4027224 */ /* 0x000fca00078e02ff */
[----:B0-----:R-:W-:-:S04]  /*0b40*/  SHF.R.S32.HI R156, RZ, 0x1f, R2 ;  /* 0x0000001fff9c7819 */ /* 0x001fc80000011402 */
[----:B------:R-:W-:-:S04]  /*0b50*/  LEA.HI R2, R156, R2, RZ, 0x3 ;  /* 0x000000029c027211 */ /* 0x000fc800078f18ff */
[----:B------:R-:W-:-:S04]  /*0b60*/  LEA.HI.SX32 R2, R2, R231, 0x1d ;  /* 0x000000e702027211 */ /* 0x000fc800078feaff */
[----:B------:R-:W-:Y:S02]  /*0b70*/  MOV R214, R2 ;  /* 0x0000000200d67202 */ /* 0x000fe40000000f00 */
[----:B---3--:R-:W-:Y:S01]  /*0b80*/  FSEL R203, R158, RZ, !P0 ;  /* 0x000000ff9ecb7208 */ /* 0x008fe20004000000 */
        /* <DEDUP_REMOVED lines=11> */
[----:B------:R-:W2:Y:S01]  /*0c40*/  LDG.E.128 R20, desc[UR6][R24.64] ;  /* 0x0000000618147981 */ /* 0x000ea2000c1e1d00 */
[----:B-1----:R-:W-:-:S03]  /*0c50*/  IMAD.WIDE.U32 R156, R2, 0x10, R156 ;  /* 0x00000010029c7825 */ /* 0x002fc600078e009c */
[----:B------:R0:W3:Y:S04]  /*0c60*/  LDG.E.128 R160, desc[UR6][R24.64+0x10] ;  /* 0x0000100618a07981 */ /* 0x0000e8000c1e1d00 */
[----:B------:R-:W4:Y:S04]  /*0c70*/  LDL R167, [R1+0x3c] ;  /* 0x00003c0001a77983 */ /* 0x000f280000100800 */
[----:B------:R-:W4:Y:S01]  /*0c80*/  LDG.E.128 R156, desc[UR6][R156.64] ;  /* 0x000000069c9c7981 */ /* 0x000f22000c1e1d00 */
[----:B------:R-:W-:-:S04]  /*0c90*/  ISETP.NE.U32.AND P0, PT, RZ, UR10, PT ;  /* 0x0000000aff007c0c */ /* 0x000fc8000bf05070 */
[----:B------:R-:W-:-:S13]  /*0ca0*/  ISETP.NE.AND.EX P0, PT, RZ, UR11, PT, P0 ;  /* 0x0000000bff007c0c */ /* 0x000fda000bf05300 */
[----:B0-----:R-:W0:Y:S02]  /*0cb0*/  @P0 LDC.64 R24, c[0x0][0x438] ;  /* 0x00010e00ff180b82 */ /* 0x001e240000000a00 */
[----:B0-----:R-:W-:-:S05]  /*0cc0*/  @P0 IMAD.WIDE.U32 R24, R2, 0x20, R24 ;  /* 0x0000002002180825 */ /* 0x001fca00078e0018 */
[----:B------:R-:W5:Y:S04]  /*0cd0*/  @P0 LDG.E.128 R40, desc[UR6][R24.64] ;  /* 0x0000000618280981 */ /* 0x000f68000c1e1d00 */
[----:B------:R0:W5:Y:S01]  /*0ce0*/  @P0 LDG.E.128 R36, desc[UR6][R24.64+0x10] ;  /* 0x0000100618240981 */ /* 0x000162000c1e1d00 */
[----:B------:R-:W-:Y:S01]  /*0cf0*/  IADD3 R214, PT, PT, R2, 0x20, RZ ;  /* 0x0000002002d67810 */ /* 0x000fe20007ffe0ff */
[C---:B--2---:R-:W-:Y:S01]  /*0d00*/  FADD.FTZ R0, -R203.reuse, R20 ;  /* 0x00000014cb007221 */ /* 0x044fe20000010100 */
[C---:B------:R-:W-:Y:S01]  /*0d10*/  FADD.FTZ R19, -R203.reuse, R21 ;  /* 0x00000015cb137221 */ /* 0x040fe20000010100 */
[C---:B------:R-:W-:Y:S01]  /*0d20*/  FADD.FTZ R21, -R203.reuse, R23 ;  /* 0x00000017cb157221 */ /* 0x040fe20000010100 */
[----:B------:R-:W-:Y:S01]  /*0d30*/  FADD.FTZ R20, -R203, R22 ;  /* 0x00000016cb147221 */ /* 0x000fe20000010100 */
[----:B-----5:R-:W-:Y:S01]  /*0d40*/  FMUL.FTZ R0, R175, R0 ;  /* 0x00000000af007220 */ /* 0x020fe20000410000 */
[C---:B---3--:R-:W-:Y:S01]  /*0d50*/  FADD.FTZ R162, -R203.reuse, R162 ;  /* 0x000000a2cba27221 */ /* 0x048fe20000010100 */
[----:B0-----:R-:W-:Y:S01]  /*0d60*/  FADD.FTZ R24, -R203, R161 ;  /* 0x000000a1cb187221 */ /* 0x001fe20000010100 */
[----:B----4-:R-:W-:-:S02]  /*0d70*/  SHF.L.U32 R23, R156, 0x10, RZ ;  /* 0x000000109c177819 */ /* 0x010fc400000006ff */
[----:B------:R-:W-:Y:S01]  /*0d80*/  PRMT R164, R156, 0x7632, R164 ;  /* 0x000076329ca47816 */ /* 0x000fe200000000a4 */
[----:B------:R-:W-:Y:S01]  /*0d90*/  FADD.FTZ R156, -R203, R160 ;  /* 0x000000a0cb9c7221 */ /* 0x000fe20000010100 */
[C---:B------:R-:W-:Y:S02]  /*0da0*/  PRMT R22, R157.reuse, 0x7632, R22 ;  /* 0x000076329d167816 */ /* 0x040fe40000000016 */
[----:B------:R-:W-:Y:S02]  /*0db0*/  SHF.L.U32 R157, R157, 0x10, RZ ;  /* 0x000000109d9d7819 */ /* 0x000fe400000006ff */
[----:B------:R-:W-:Y:S01]  /*0dc0*/  PRMT R165, R158, 0x7632, R165 ;  /* 0x000076329ea57816 */ /* 0x000fe200000000a5 */
[----:B------:R-:W-:Y:S01]  /*0dd0*/  FADD.FTZ R80, R80, R23 ;  /* 0x0000001750507221 */ /* 0x000fe20000010000 */
[----:B------:R-:W-:Y:S01]  /*0de0*/  SHF.L.U32 R158, R158, 0x10, RZ ;  /* 0x000000109e9e7819 */ /* 0x000fe200000006ff */
[-C--:B------:R-:W-:Y:S01]  /*0df0*/  FFMA.FTZ R120, R0, R23.reuse, R120 ;  /* 0x0000001700787223 */ /* 0x080fe20000010078 */
[C---:B------:R-:W-:Y:S01]  /*0e00*/  PRMT R166, R159.reuse, 0x7632, R166 ;  /* 0x000076329fa67816 */ /* 0x040fe200000000a6 */
[----:B------:R-:W-:Y:S01]  /*0e10*/  FMUL.FTZ R182, R226, R23 ;  /* 0x00000017e2b67220 */ /* 0x000fe20000410000 */
[----:B------:R-:W-:Y:S01]  /*0e20*/  SHF.L.U32 R159, R159, 0x10, RZ ;  /* 0x000000109f9f7819 */ /* 0x000fe200000006ff */
[C---:B------:R-:W-:Y:S01]  /*0e30*/  FMUL.FTZ R23, R175.reuse, R162 ;  /* 0x000000a2af177220 */ /* 0x040fe20000410000 */
[----:B------:R-:W-:Y:S01]  /*0e40*/  SHF.L.U32 R161, R22, 0x10, RZ ;  /* 0x0000001016a17819 */ /* 0x000fe200000006ff */
[----:B------:R-:W-:Y:S01]  /*0e50*/  FMUL.FTZ R22, R175, R156 ;  /* 0x0000009caf167220 */ /* 0x000fe20000410000 */
[----:B------:R-:W-:Y:S01]  /*0e60*/  SHF.L.U32 R160, R164, 0x10, RZ ;  /* 0x00000010a4a07819 */ /* 0x000fe200000006ff */
[----:B------:R-:W-:Y:S01]  /*0e70*/  FMUL.FTZ R226, R224, R157 ;  /* 0x0000009de0e27220 */ /* 0x000fe20000410000 */
[-C--:B------:R-:W-:Y:S01]  /*0e80*/  FMUL.FTZ R224, R222, R158.reuse ;  /* 0x0000009edee07220 */ /* 0x080fe20000410000 */
[----:B------:R-:W-:Y:S01]  /*0e90*/  FADD.FTZ R76, R76, R158 ;  /* 0x0000009e4c4c7221 */ /* 0x000fe20000010000 */
[----:B------:R-:W-:Y:S01]  /*0ea0*/  FFMA.FTZ R116, R22, R158, R116 ;  /* 0x0000009e16747223 */ /* 0x000fe20000010074 */
[----:B------:R-:W-:Y:S01]  /*0eb0*/  FADD.FTZ R78, R78, R159 ;  /* 0x0000009f4e4e7221 */ /* 0x000fe20000010000 */
[-C--:B------:R-:W-:Y:S01]  /*0ec0*/  FFMA.FTZ R118, R23, R159.reuse, R118 ;  /* 0x0000009f17767223 */ /* 0x080fe20000010076 */
[----:B------:R-:W-:Y:S01]  /*0ed0*/  FMUL.FTZ R222, R227, R159 ;  /* 0x0000009fe3de7220 */ /* 0x000fe20000410000 */
[----:B------:R-:W-:Y:S01]  /*0ee0*/  FMUL.FTZ R19, R175, R19 ;  /* 0x00000013af137220 */ /* 0x000fe20000410000 */
[----:B------:R-:W-:Y:S01]  /*0ef0*/  FMUL.FTZ R227, R225, R160 ;  /* 0x000000a0e1e37220 */ /* 0x000fe20000410000 */
[----:B------:R-:W-:Y:S01]  /*0f00*/  FADD.FTZ R159, RZ, R182 ;  /* 0x000000b6ff9f7221 */ /* 0x000fe20000010000 */
[----:B------:R-:W-:Y:S01]  /*0f10*/  FFMA.FTZ R158, R0, R182, RZ ;  /* 0x000000b6009e7223 */ /* 0x000fe200000100ff */
[----:B------:R-:W-:-:S02]  /*0f20*/  FMUL.FTZ R20, R175, R20 ;  /* 0x00000014af147220 */ /* 0x000fc40000410000 */
[----:B------:R-:W-:Y:S01]  /*0f30*/  FADD.FTZ R159, R159, R227 ;  /* 0x000000e39f9f7221 */ /* 0x000fe20000010000 */
[----:B------:R-:W-:Y:S01]  /*0f40*/  FFMA.FTZ R158, R19, R227, R158 ;  /* 0x000000e3139e7223 */ /* 0x000fe2000001009e */
[----:B------:R-:W-:Y:S01]  /*0f50*/  FMUL.FTZ R21, R175, R21 ;  /* 0x00000015af157220 */ /* 0x000fe20000410000 */
[----:B------:R-:W-:Y:S01]  /*0f60*/  FMUL.FTZ R225, R223, R161 ;  /* 0x000000a1dfe17220 */ /* 0x000fe20000410000 */
[----:B------:R-:W-:Y:S01]  /*0f70*/  FADD.FTZ R159, R159, R226 ;  /* 0x000000e29f9f7221 */ /* 0x000fe20000010000 */
[----:B------:R-:W-:Y:S01]  /*0f80*/  FFMA.FTZ R158, R20, R226, R158 ;  /* 0x000000e2149e7223 */ /* 0x000fe2000001009e */
[----:B------:R-:W-:Y:S02]  /*0f90*/  SHF.L.U32 R156, R165, 0x10, RZ ;  /* 0x00000010a59c7819 */ /* 0x000fe400000006ff */
        /* <DEDUP_REMOVED lines=16> */
[----:B------:R-:W-:Y:S01]  /*10a0*/  FFMA.FTZ R121, R19, R160, R121 ;  /* 0x000000a013797223 */ /* 0x000fe20000010079 */
[----:B------:R-:W-:Y:S01]  /*10b0*/  FADD.FTZ R81, R81, R160 ;  /* 0x000000a051517221 */ /* 0x000fe20000010000 */
        /* <DEDUP_REMOVED lines=8> */
.L_x_9720:
[----:B------:R-:W-:Y:S05]  /*1140*/  BSYNC.RECONVERGENT B1 ;  /* 0x0000000000017941 */ /* 0x000fea0003800200 */
.L_x_9719:
        /* <DEDUP_REMOVED lines=12> */
[----:B------:R-:W2:Y:S04]  /*1210*/  LDG.E.128 R156, desc[UR6][R26.64] ;  /* 0x000000061a9c7981 */ /* 0x000ea8000c1e1d00 */
[----:B------:R0:W3:Y:S01]  /*1220*/  LDG.E.128 R164, desc[UR6][R26.64+0x10] ;  /* 0x000010061aa47981 */ /* 0x0000e2000c1e1d00 */
[----:B------:R-:W-:-:S04]  /*1230*/  ISETP.NE.U32.AND P0, PT, RZ, UR10, PT ;  /* 0x0000000aff007c0c */ /* 0x000fc8000bf05070 */
[----:B------:R-:W-:Y:S01]  /*1240*/  ISETP.NE.AND.EX P0, PT, RZ, UR11, PT, P0 ;  /* 0x0000000bff007c0c */ /* 0x000fe2000bf05300 */
[----:B-1----:R-:W-:-:S06]  /*1250*/  IMAD.WIDE.U32 R160, R214, 0x10, R160 ;  /* 0x00000010d6a07825 */ /* 0x002fcc00078e00a0 */
[----:B------:R-:W4:Y:S06]  /*1260*/  LDG.E.128 R160, desc[UR6][R160.64] ;  /* 0x00000006a0a07981 */ /* 0x000f2c000c1e1d00 */
[----:B0-----:R-:W0:Y:S02]  /*1270*/  @P0 LDC.64 R26, c[0x0][0x438] ;  /* 0x00010e00ff1a0b82 */ /* 0x001e240000000a00 */
[----:B0-----:R-:W-:-:S05]  /*1280*/  @P0 IMAD.WIDE.U32 R26, R214, 0x20, R26 ;  /* 0x00000020d61a0825 */ /* 0x001fca00078e001a */
[----:B------:R-:W5:Y:S04]  /*1290*/  @P0 LDG.E.128 R32, desc[UR6][R26.64] ;  /* 0x000000061a200981 */ /* 0x000f68000c1e1d00 */
[----:B------:R2:W5:Y:S02]  /*12a0*/  @P0 LDG.E.128 R28, desc[UR6][R26.64+0x10] ;  /* 0x000010061a1c0981 */ /* 0x000564000c1e1d00 */
[C---:B--2---:R-:W-:Y:S01]  /*12b0*/  FADD.FTZ R26, -R203.reuse, R156 ;  /* 0x0000009ccb1a7221 */ /* 0x044fe20000010100 */
[C---:B---3--:R-:W-:Y:S02]  /*12c0*/  FADD.FTZ R156, -R203.reuse, R165 ;  /* 0x000000a5cb9c7221 */ /* 0x048fe40000010100 */
[----:B------:R-:W2:Y:S01]  /*12d0*/  LDL R165, [R1+0x1c] ;  /* 0x00001c0001a57983 */ /* 0x000ea20000100800 */
[C---:B------:R-:W-:Y:S01]  /*12e0*/  FADD.FTZ R168, -R203.reuse, R158 ;  /* 0x0000009ecba87221 */ /* 0x040fe20000010100 */
[C---:B------:R-:W-:Y:S01]  /*12f0*/  FADD.FTZ R169, -R203.reuse, R159 ;  /* 0x0000009fcba97221 */ /* 0x040fe20000010100 */
[----:B------:R-:W-:Y:S01]  /*1300*/  FADD.FTZ R27, -R203, R157 ;  /* 0x0000009dcb1b7221 */ /* 0x000fe20000010100 */
[----:B----4-:R-:W-:-:S02]  /*1310*/  PRMT R170, R160, 0x7632, R170 ;  /* 0x00007632a0aa7816 */ /* 0x010fc400000000aa */
[C---:B------:R-:W-:Y:S02]  /*1320*/  PRMT R172, R161.reuse, 0x7632, R172 ;  /* 0x00007632a1ac7816 */ /* 0x040fe400000000ac */
[----:B------:R-:W-:Y:S01]  /*1330*/  SHF.L.U32 R158, R161, 0x10, RZ ;  /* 0x00000010a19e7819 */ /* 0x000fe200000006ff */
[----:B------:R-:W-:Y:S01]  /*1340*/  FADD.FTZ R161, -R203, R164 ;  /* 0x000000a4cba17221 */ /* 0x000fe20000010100 */
[----:B------:R-:W-:Y:S02]  /*1350*/  SHF.L.U32 R159, R160, 0x10, RZ ;  /* 0x00000010a09f7819 */ /* 0x000fe400000006ff */
[C---:B------:R-:W-:Y:S02]  /*1360*/  PRMT R173, R162.reuse, 0x7632, R173 ;  /* 0x00007632a2ad7816 */ /* 0x040fe400000000ad */
[----:B------:R-:W-:Y:S02]  /*1370*/  SHF.L.U32 R171, R162, 0x10, RZ ;  /* 0x00000010a2ab7819 */ /* 0x000fe400000006ff */
[----:B------:R-:W-:Y:S01]  /*1380*/  SHF.L.U32 R162, R170, 0x10, RZ ;  /* 0x00000010aaa27819 */ /* 0x000fe200000006ff */
[----:B-----5:R-:W-:Y:S01]  /*1390*/  FMUL.FTZ R170, R175, R161 ;  /* 0x000000a1afaa7220 */ /* 0x020fe20000410000 */
[----:B------:R-:W-:Y:S01]  /*13a0*/  FADD.FTZ R160, -R203, R166 ;  /* 0x000000a6cba07221 */ /* 0x000fe20000010100 */
[C---:B------:R-:W-:Y:S01]  /*13b0*/  FMUL.FTZ R26, R175.reuse, R26 ;  /* 0x0000001aaf1a7220 */ /* 0x040fe20000410000 */
[----:B------:R-:W-:Y:S01]  /*13c0*/  FMUL.FTZ R220, R220, R159 ;  /* 0x0000009fdcdc7220 */ /* 0x000fe20000410000 */
[----:B------:R-:W-:Y:S01]  /*13d0*/  FADD.FTZ R68, R68, R171 ;  /* 0x000000ab44447221 */ /* 0x000fe20000010000 */
[-C--:B------:R-:W-:Y:S01]  /*13e0*/  FFMA.FTZ R108, R170, R171.reuse, R108 ;  /* 0x000000abaa6c7223 */ /* 0x080fe2000001006c */
[----:B------:R-:W-:Y:S01]  /*13f0*/  FMUL.FTZ R206, R206, R171 ;  /* 0x000000abcece7220 */ /* 0x000fe20000410000 */
[C---:B------:R-:W-:Y:S01]  /*1400*/  FMUL.FTZ R27, R175.reuse, R27 ;  /* 0x0000001baf1b7220 */ /* 0x040fe20000410000 */
[----:B------:R-:W-:Y:S01]  /*1410*/  FMUL.FTZ R171, R175, R160 ;  /* 0x000000a0afab7220 */ /* 0x000fe20000410000 */
[----:B------:R-:W-:Y:S01]  /*1420*/  FADD.FTZ R160, R210, R220 ;  /* 0x000000dcd2a07221 */ /* 0x000fe20000010000 */
[----:B------:R-:W-:Y:S01]  /*1430*/  FFMA.FTZ R164, R26, R220, R209 ;  /* 0x000000dc1aa47223 */ /* 0x000fe200000100d1 */
[-C--:B------:R-:W-:Y:S01]  /*1440*/  FMUL.FTZ R219, R219, R162.reuse ;  /* 0x000000a2dbdb7220 */ /* 0x080fe20000410000 */
[----:B------:R-:W-:Y:S01]  /*1450*/  FADD.FTZ R72, R72, R159 ;  /* 0x0000009f48487221 */ /* 0x000fe20000010000 */
[----:B------:R-:W-:Y:S01]  /*1460*/  FFMA.FTZ R112, R26, R159, R112 ;  /* 0x0000009f1a707223 */ /* 0x000fe20000010070 */
[----:B------:R-:W-:Y:S01]  /*1470*/  SHF.L.U32 R159, R172, 0x10, RZ ;  /* 0x00000010ac9f7819 */ /* 0x000fe200000006ff */
[----:B------:R-:W-:Y:S01]  /*1480*/  FMUL.FTZ R169, R175, R169 ;  /* 0x000000a9afa97220 */ /* 0x000fe20000410000 */
[----:B------:R-:W-:Y:S01]  /*1490*/  FFMA.FTZ R113, R27, R162, R113 ;  /* 0x000000a21b717223 */ /* 0x000fe20000010071 */
[----:B------:R-:W-:Y:S01]  /*14a0*/  FADD.FTZ R73, R73, R162 ;  /* 0x000000a249497221 */ /* 0x000fe20000010000 */
[----:B------:R-:W-:Y:S01]  /*14b0*/  FMUL.FTZ R168, R175, R168 ;  /* 0x000000a8afa87220 */ /* 0x000fe20000410000 */
[----:B------:R-:W-:Y:S01]  /*14c0*/  FMUL.FTZ R218, R218, R158 ;  /* 0x0000009edada7220 */ /* 0x000fe20000410000 */
[----:B------:R-:W-:Y:S01]  /*14d0*/  FADD.FTZ R160, R160, R219 ;  /* 0x000000dba0a07221 */ /* 0x000fe20000010000 */
[----:B------:R-:W-:Y:S01]  /*14e0*/  FFMA.FTZ R162, R27, R219, R164 ;  /* 0x000000db1ba27223 */ /* 0x000fe200000100a4 */
[-C--:B------:R-:W-:Y:S01]  /*14f0*/  FFMA.FTZ R115, R169, R159.reuse, R115 ;  /* 0x0000009fa9737223 */ /* 0x080fe20000010073 */
[----:B------:R-:W-:Y:S01]  /*1500*/  FADD.FTZ R75, R75, R159 ;  /* 0x0000009f4b4b7221 */ /* 0x000fe20000010000 */
[----:B------:R-:W-:Y:S01]  /*1510*/  FMUL.FTZ R217, R217, R159 ;  /* 0x0000009fd9d97220 */ /* 0x000fe20000410000 */
[----:B------:R-:W-:Y:S01]  /*1520*/  FADD.FTZ R159, R160, R218 ;  /* 0x000000daa09f7221 */ /* 0x000fe20000010000 */
[----:B------:R-:W-:Y:S01]  /*1530*/  FFMA.FTZ R162, R168, R218, R162 ;  /* 0x000000daa8a27223 */ /* 0x000fe200000100a2 */
        /* <DEDUP_REMOVED lines=8> */
[----:B------:R-:W-:Y:S01]  /*15c0*/  FFMA.FTZ R156, R170, R206, R156 ;  /* 0x000000ceaa9c7223 */ /* 0x000fe2000001009c */
[----:B------:R-:W-:Y:S01]  /*15d0*/  FADD.FTZ R74, R74, R158 ;  /* 0x0000009e4a4a7221 */ /* 0x000fe20000010000 */
[----:B------:R-:W-:Y:S01]  /*15e0*/  FFMA.FTZ R114, R168, R158, R114 ;  /* 0x0000009ea8727223 */ /* 0x000fe20000010072 */
[----:B------:R-:W-:Y:S01]  /*15f0*/  SHF.L.U32 R158, R202, 0x10, RZ ;  /* 0x00000010ca9e7819 */ /* 0x000fe200000006ff */
[----:B------:R-:W-:Y:S01]  /*1600*/  FADD.FTZ R157, -R203, R167 ;  /* 0x000000a7cb9d7221 */ /* 0x000fe20000010100 */
[----:B------:R-:W-:Y:S01]  /*1610*/  FMUL.FTZ R204, R204, R163 ;  /* 0x000000a3cccc7220 */ /* 0x000fe20000410000 */
[----:B------:R-:W-:Y:S01]  /*1620*/  FADD.FTZ R159, R159, R205 ;  /* 0x000000cd9f9f7221 */ /* 0x000fe20000010000 */
[----:B------:R-:W-:Y:S01]  /*1630*/  FFMA.FTZ R156, R172, R205, R156 ;  /* 0x000000cdac9c7223 */ /* 0x000fe2000001009c */
[----:B------:R-:W-:-:S02]  /*1640*/  FMUL.FTZ R173, R175, R157 ;  /* 0x0000009dafad7220 */ /* 0x000fc40000410000 */
[----:B------:R-:W-:Y:S01]  /*1650*/  FADD.FTZ R159, R159, R204 ;  /* 0x000000cc9f9f7221 */ /* 0x000fe20000010000 */
[C---:B------:R-:W-:Y:S01]  /*1660*/  FFMA.FTZ R156, R171.reuse, R204, R156 ;  /* 0x000000ccab9c7223 */ /* 0x040fe2000001009c */
        /* <DEDUP_REMOVED lines=10> */
.L_x_9722:
[----:B------:R-:W-:Y:S05]  /*1710*/  BSYNC.RECONVERGENT B1 ;  /* 0x0000000000017941 */ /* 0x000fea0003800200 */
.L_x_9721:
        /* <DEDUP_REMOVED lines=8> */
[----:B0-----:R-:W-:-:S05]  /*17a0*/  IMAD.WIDE.U32 R8, R214, 0x20, R8 ;  /* 0x00000020d6087825 */ /* 0x001fca00078e0008 */
[----:B------:R-:W2:Y:S01]  /*17b0*/  LDG.E.128 R4, desc[UR6][R8.64] ;  /* 0x0000000608047981 */ /* 0x000ea2000c1e1d00 */
[----:B-1----:R-:W-:-:S03]  /*17c0*/  IMAD.WIDE.U32 R156, R214, 0x10, R156 ;  /* 0x00000010d69c7825 */ /* 0x002fc600078e009c */
[----:B------:R0:W3:Y:S04]  /*17d0*/  LDG.E.128 R160, desc[UR6][R8.64+0x10] ;  /* 0x0000100608a07981 */ /* 0x0000e8000c1e1d00 */
        /* <DEDUP_REMOVED lines=12> */
[----:B-----5:R-:W-:-:S02]  /*18a0*/  FMUL.FTZ R3, R175, R3 ;  /* 0x00000003af037220 */ /* 0x020fc40000410000 */
[----:B------:R-:W-:Y:S01]  /*18b0*/  FMUL.FTZ R5, R175, R5 ;  /* 0x00000005af057220 */ /* 0x000fe20000410000 */
[C---:B----4-:R-:W-:Y:S02]  /*18c0*/  PRMT R166, R156.reuse, 0x7632, R166 ;  /* 0x000076329ca67816 */ /* 0x050fe400000000a6 */
[----:B------:R-:W-:Y:S02]  /*18d0*/  SHF.L.U32 R7, R156, 0x10, RZ ;  /* 0x000000109c077819 */ /* 0x000fe400000006ff */
[C---:B------:R-:W-:Y:S02]  /*18e0*/  PRMT R167, R157.reuse, 0x7632, R167 ;  /* 0x000076329da77816 */ /* 0x040fe400000000a7 */
[----:B0-----:R-:W-:Y:S01]  /*18f0*/  SHF.L.U32 R8, R157, 0x10, RZ ;  /* 0x000000109d087819 */ /* 0x001fe200000006ff */
[C---:B---3--:R-:W-:Y:S01]  /*1900*/  FADD.FTZ R157, -R203.reuse, R160 ;  /* 0x000000a0cb9d7221 */ /* 0x048fe20000010100 */
[----:B------:R-:W-:Y:S01]  /*1910*/  FADD.FTZ R156, -R203, R162 ;  /* 0x000000a2cb9c7221 */ /* 0x000fe20000010100 */
[----:B------:R-:W-:Y:S01]  /*1920*/  SHF.L.U32 R160, R166, 0x10, RZ ;  /* 0x00000010a6a07819 */ /* 0x000fe200000006ff */
[----:B------:R-:W-:Y:S01]  /*1930*/  FMUL.FTZ R212, R200, R7 ;  /* 0x00000007c8d47220 */ /* 0x000fe20000410000 */
[----:B------:R-:W-:Y:S01]  /*1940*/  FADD.FTZ R66, R66, R8 ;  /* 0x0000000842427221 */ /* 0x000fe20000010000 */
[-C--:B------:R-:W-:Y:S01]  /*1950*/  FFMA.FTZ R106, R5, R8.reuse, R106 ;  /* 0x00000008056a7223 */ /* 0x080fe2000001006a */
[----:B------:R-:W-:Y:S01]  /*1960*/  FMUL.FTZ R207, R208, R8 ;  /* 0x00000008d0cf7220 */ /* 0x000fe20000410000 */
[----:B------:R-:W-:Y:S01]  /*1970*/  FADD.FTZ R9, -R203, R161 ;  /* 0x000000a1cb097221 */ /* 0x000fe20000010100 */
[C---:B------:R-:W-:Y:S01]  /*1980*/  FMUL.FTZ R8, R175.reuse, R156 ;  /* 0x0000009caf087220 */ /* 0x040fe20000410000 */
[----:B------:R-:W-:Y:S01]  /*1990*/  FMUL.FTZ R4, R175, R4 ;  /* 0x00000004af047220 */ /* 0x000fe20000410000 */
[----:B------:R-:W-:Y:S01]  /*19a0*/  FADD.FTZ R156, R210, R212 ;  /* 0x000000d4d29c7221 */ /* 0x000fe20000010000 */
[----:B------:R-:W-:Y:S01]  /*19b0*/  FFMA.FTZ R161, R3, R212, R209 ;  /* 0x000000d403a17223 */ /* 0x000fe200000100d1 */
[----:B------:R-:W-:Y:S01]  /*19c0*/  FMUL.FTZ R208, R201, R160 ;  /* 0x000000a0c9d07220 */ /* 0x000fe20000410000 */
[----:B------:R-:W-:-:S02]  /*19d0*/  PRMT R197, R158, 0x7632, R197 ;  /* 0x000076329ec57816 */ /* 0x000fc400000000c5 */
[----:B------:R-:W-:Y:S01]  /*19e0*/  SHF.L.U32 R164, R158, 0x10, RZ ;  /* 0x000000109ea47819 */ /* 0x000fe200000006ff */
[----:B------:R-:W-:Y:S01]  /*19f0*/  FMUL.FTZ R6, R175, R6 ;  /* 0x00000006af067220 */ /* 0x000fe20000410000 */
[----:B------:R-:W-:Y:S01]  /*1a00*/  SHF.L.U32 R158, R167, 0x10, RZ ;  /* 0x00000010a79e7819 */ /* 0x000fe200000006ff */
[----:B------:R-:W-:Y:S01]  /*1a10*/  FADD.FTZ R156, R156, R208 ;  /* 0x000000d09c9c7221 */ /* 0x000fe20000010000 */
[----:B------:R-:W-:-:S03]  /*1a20*/  FFMA.FTZ R161, R4, R208, R161 ;  /* 0x000000d004a17223 */ /* 0x000fc600000100a1 */
[-C--:B------:R-:W-:Y:S01]  /*1a30*/  FFMA.FTZ R107, R6, R158.reuse, R107 ;  /* 0x0000009e066b7223 */ /* 0x080fe2000001006b */
[----:B------:R-:W-:Y:S01]  /*1a40*/  FADD.FTZ R67, R67, R158 ;  /* 0x0000009e43437221 */ /* 0x000fe20000010000 */
[----:B------:R-:W-:Y:S01]  /*1a50*/  FMUL.FTZ R201, R199, R158 ;  /* 0x0000009ec7c97220 */ /* 0x000fe20000410000 */
[----:B------:R-:W-:Y:S01]  /*1a60*/  FADD.FTZ R156, R156, R207 ;  /* 0x000000cf9c9c7221 */ /* 0x000fe20000010000 */
[----:B------:R-:W-:Y:S01]  /*1a70*/  FFMA.FTZ R158, R5, R207, R161 ;  /* 0x000000cf059e7223 */ /* 0x000fe200000100a1 */
        /* <DEDUP_REMOVED lines=34> */
.L_x_9724:
[----:B------:R-:W-:Y:S05]  /*1ca0*/  BSYNC.RECONVERGENT B1 ;  /* 0x0000000000017941 */ /* 0x000fea0003800200 */
.L_x_9723:
[----:B------:R-:W-:Y:S04]  /*1cb0*/  BSSY.RECONVERGENT B1, `(.L_x_9725) ;  /* 0x0000054000017945 */ /* 0x000fe80003800200 */
[----:B------:R-:W-:Y:S05]  /*1cc0*/  @!P1 BRA `(.L_x_9726) ;  /* 0x0000000400489947 */ /* 0x000fea0003800000 */
[----:B------:R-:W0:Y:S08]  /*1cd0*/  LDC.64 R16, c[0x0][0x3a8] ;  /* 0x0000ea00ff107b82 */ /* 0x000e300000000a00 */
[----:B------:R-:W1:Y:S01]  /*1ce0*/  LDC.64 R156, c[0x0][0x428] ;  /* 0x00010a00ff9c7b82 */ /* 0x000e620000000a00 */
        /* <DEDUP_REMOVED lines=80> */
.L_x_9726:
[----:B------:R-:W-:Y:S05]  /*21f0*/  BSYNC.RECONVERGENT B1 ;  /* 0x0000000000017941 */ /* 0x000fea0003800200 */
.L_x_9725:
        /* <DEDUP_REMOVED lines=16> */
[----:B---3--:R-:W-:-:S02]  /*2300*/  PRMT R187, R164, 0x7632, R187 ;  /* 0x00007632a4bb7816 */ /* 0x008fc400000000bb */
[----:B------:R-:W-:Y:S02]  /*2310*/  SHF.L.U32 R164, R164, 0x10, RZ ;  /* 0x00000010a4a47819 */ /* 0x000fe400000006ff */
[----:B------:R-:W-:-:S03]  /*2320*/  PRMT R185, R165, 0x7632, R185 ;  /* 0x00007632a5b97816 */ /* 0x000fc600000000b9 */
[----:B------:R-:W-:Y:S01]  /*2330*/  FMUL.FTZ R216, R236, R164 ;  /* 0x000000a4ecd87220 */ /* 0x000fe20000410000 */
[C---:B--2---:R-:W-:Y:S01]  /*2340*/  FADD.FTZ R176, -R203.reuse, R156 ;  /* 0x0000009ccbb07221 */ /* 0x044fe20000010100 */
[C---:B------:R-:W-:Y:S01]  /*2350*/  FADD.FTZ R158, -R203.reuse, R158 ;  /* 0x0000009ecb9e7221 */ /* 0x040fe20000010100 */
[----:B0-----:R-:W-:-:S03]  /*2360*/  FADD.FTZ R157, -R203, R157 ;  /* 0x0000009dcb9d7221 */ /* 0x001fc60000010100 */
[----:B-----5:R-:W-:Y:S01]  /*2370*/  FMUL.FTZ R179, R175, R158 ;  /* 0x0000009eafb37220 */ /* 0x020fe20000410000 */
[----:B----4-:R-:W-:Y:S01]  /*2380*/  FADD.FTZ R156, -R203, R160 ;  /* 0x000000a0cb9c7221 */ /* 0x010fe20000010100 */
[----:B------:R-:W-:Y:S01]  /*2390*/  SHF.L.U32 R160, R165, 0x10, RZ ;  /* 0x00000010a5a07819 */ /* 0x000fe200000006ff */
[----:B------:R-:W-:Y:S02]  /*23a0*/  FADD.FTZ R161, -R203, R161 ;  /* 0x000000a1cba17221 */ /* 0x000fe40000010100 */
[----:B------:R-:W-:Y:S01]  /*23b0*/  FMUL.FTZ R177, R175, R156 ;  /* 0x0000009cafb17220 */ /* 0x000fe20000410000 */
[----:B------:R-:W-:Y:S01]  /*23c0*/  SHF.L.U32 R156, R187, 0x10, RZ ;  /* 0x00000010bb9c7819 */ /* 0x000fe200000006ff */
[C---:B------:R-:W-:Y:S01]  /*23d0*/  FMUL.FTZ R181, R175.reuse, R176 ;  /* 0x000000b0afb57220 */ /* 0x040fe20000410000 */
[----:B------:R-:W-:Y:S01]  /*23e0*/  FMUL.FTZ R180, R175, R157 ;  /* 0x0000009dafb47220 */ /* 0x000fe20000410000 */
[----:B------:R-:W-:Y:S01]  /*23f0*/  FADD.FTZ R50, R50, R160 ;  /* 0x000000a032327221 */ /* 0x000fe20000010000 */
[-C--:B------:R-:W-:Y:S01]  /*2400*/  FFMA.FTZ R90, R179, R160.reuse, R90 ;  /* 0x000000a0b35a7223 */ /* 0x080fe2000001005a */
[----:B------:R-:W-:Y:S01]  /*2410*/  FMUL.FTZ R213, R238, R160 ;  /* 0x000000a0eed57220 */ /* 0x000fe20000410000 */
[----:B------:R-:W-:Y:S01]  /*2420*/  FADD.FTZ R159, -R203, R159 ;  /* 0x0000009fcb9f7221 */ /* 0x000fe20000010100 */
[----:B------:R-:W-:Y:S01]  /*2430*/  FMUL.FTZ R176, R175, R161 ;  /* 0x000000a1afb07220 */ /* 0x000fe20000410000 */
[----:B------:R-:W-:Y:S01]  /*2440*/  FADD.FTZ R160, R210, R216 ;  /* 0x000000d8d2a07221 */ /* 0x000fe20000010000 */
[----:B------:R-:W-:Y:S01]  /*2450*/  FMUL.FTZ R215, R237, R156 ;  /* 0x0000009cedd77220 */ /* 0x000fe20000410000 */
[----:B------:R-:W-:Y:S01]  /*2460*/  FFMA.FTZ R161, R181, R216, R209 ;  /* 0x000000d8b5a17223 */ /* 0x000fe200000100d1 */
[----:B------:R-:W-:Y:S01]  /*2470*/  SHF.L.U32 R157, R185, 0x10, RZ ;  /* 0x00000010b99d7819 */ /* 0x000fe200000006ff */
[----:B------:R-:W-:Y:S01]  /*2480*/  FFMA.FTZ R89, R180, R156, R89 ;  /* 0x0000009cb4597223 */ /* 0x000fe20000010059 */
[----:B------:R-:W-:Y:S01]  /*2490*/  FADD.FTZ R49, R49, R156 ;  /* 0x0000009c31317221 */ /* 0x000fe20000010000 */
[----:B------:R-:W-:Y:S01]  /*24a0*/  FMUL.FTZ R178, R175, R159 ;  /* 0x0000009fafb27220 */ /* 0x000fe20000410000 */
[----:B------:R-:W-:Y:S01]  /*24b0*/  FADD.FTZ R156, R160, R215 ;  /* 0x000000d7a09c7221 */ /* 0x000fe20000010000 */
[----:B------:R-:W-:Y:S01]  /*24c0*/  FFMA.FTZ R160, R180, R215, R161 ;  /* 0x000000d7b4a07223 */ /* 0x000fe200000100a1 */
[----:B------:R-:W-:Y:S01]  /*24d0*/  PRMT R183, R166, 0x7632, R183 ;  /* 0x00007632a6b77816 */ /* 0x000fe200000000b7 */
[-C--:B------:R-:W-:Y:S01]  /*24e0*/  FFMA.FTZ R91, R178, R157.reuse, R91 ;  /* 0x0000009db25b7223 */ /* 0x080fe2000001005b */
[----:B------:R-:W-:Y:S01]  /*24f0*/  SHF.L.U32 R166, R166, 0x10, RZ ;  /* 0x00000010a6a67819 */ /* 0x000fe200000006ff */
        /* <DEDUP_REMOVED lines=12> */
[----:B------:R-:W-:Y:S01]  /*25c0*/  FADD.FTZ R156, R156, R188 ;  /* 0x000000bc9c9c7221 */ /* 0x000fe20000010000 */
[----:B------:R-:W-:Y:S01]  /*25d0*/  FFMA.FTZ R157, R177, R188, R157 ;  /* 0x000000bcb19d7223 */ /* 0x000fe2000001009d */
[----:B------:R-:W-:Y:S01]  /*25e0*/  SHF.L.U32 R159, R165, 0x10, RZ ;  /* 0x00000010a59f7819 */ /* 0x000fe200000006ff */
[----:B------:R-:W-:Y:S01]  /*25f0*/  FADD.FTZ R163, -R203, R163 ;  /* 0x000000a3cba37221 */ /* 0x000fe20000010100 */
        /* <DEDUP_REMOVED lines=18> */
[----:B------:R-:W-:Y:S01]  /*2720*/  FADD.FTZ R210, R156, R183 ;  /* 0x000000b79cd27221 */ /* 0x000fe20000010000 */
[----:B------:R-:W-:-:S07]  /*2730*/  FFMA.FTZ R209, R184, R183, R157 ;  /* 0x000000b7b8d17223 */ /* 0x000fce000001009d */
.L_x_9728:
[----:B------:R-:W-:Y:S05]  /*2740*/  BSYNC.RECONVERGENT B1 ;  /* 0x0000000000017941 */ /* 0x000fea0003800200 */
.L_x_9727:
        /* <DEDUP_REMOVED lines=23> */
.L_x_9780:
        /* <DEDUP_REMOVED lines=32> */
[----:B-1----:R-:W-:-:S02]  /*2ac0*/  FFMA.FTZ R160, R23, R162, R163 ;  /* 0x000000a217a07223 */ /* 0x002fc400000100a3 */
[----:B------:R-:W-:Y:S01]  /*2ad0*/  F2FP.BF16.F32.PACK_AB R156, R156, R157 ;  /* 0x0000009d9c9c723e */ /* 0x000fe200000010ff */
[----:B------:R-:W-:Y:S01]  /*2ae0*/  FFMA.FTZ R157, R21, R162, R163 ;  /* 0x000000a2159d7223 */ /* 0x000fe200000100a3 */
[----:B------:R-:W-:-:S03]  /*2af0*/  FADD.FTZ R160, R222, -R160 ;  /* 0x800000a0dea07221 */ /* 0x000fc60000010000 */
[----:B------:R-:W-:Y:S01]  /*2b00*/  FADD.FTZ R157, R225, -R157 ;  /* 0x8000009de19d7221 */ /* 0x000fe20000010000 */
[----:B------:R-:W-:-:S03]  /*2b10*/  FMUL.FTZ R160, R175, R160 ;  /* 0x000000a0afa07220 */ /* 0x000fc60000410000 */
[----:B------:R-:W-:Y:S01]  /*2b20*/  FMUL.FTZ R157, R175, R157 ;  /* 0x0000009daf9d7220 */ /* 0x000fe20000410000 */
[----:B------:R-:W-:-:S03]  /*2b30*/  FMUL.FTZ R160, R160, R174 ;  /* 0x000000aea0a07220 */ /* 0x000fc60000410000 */
[----:B------:R-:W-:-:S05]  /*2b40*/  FMUL.FTZ R157, R157, R174 ;  /* 0x000000ae9d9d7220 */ /* 0x000fca0000410000 */
[----:B------:R-:W-:Y:S01]  /*2b50*/  F2FP.BF16.F32.PACK_AB R157, R157, R158 ;  /* 0x0000009e9d9d723e */ /* 0x000fe200000010ff */
[----:B------:R-:W-:-:S04]  /*2b60*/  FFMA.FTZ R158, R24, R162, R163 ;  /* 0x000000a2189e7223 */ /* 0x000fc800000100a3 */
[----:B------:R-:W-:-:S04]  /*2b70*/  FADD.FTZ R158, R223, -R158 ;  /* 0x8000009edf9e7221 */ /* 0x000fc80000010000 */
[----:B------:R-:W-:-:S04]  /*2b80*/  FMUL.FTZ R158, R175, R158 ;  /* 0x0000009eaf9e7220 */ /* 0x000fc80000410000 */
[----:B------:R-:W-:-:S05]  /*2b90*/  FMUL.FTZ R158, R158, R174 ;  /* 0x000000ae9e9e7220 */ /* 0x000fca0000410000 */
[----:B------:R-:W-:Y:S01]  /*2ba0*/  F2FP.BF16.F32.PACK_AB R158, R158, R159 ;  /* 0x0000009f9e9e723e */ /* 0x000fe200000010ff */
[----:B------:R-:W-:-:S04]  /*2bb0*/  FFMA.FTZ R159, R25, R162, R163 ;  /* 0x000000a2199f7223 */ /* 0x000fc800000100a3 */
[----:B------:R-:W-:-:S04]  /*2bc0*/  FADD.FTZ R159, R221, -R159 ;  /* 0x8000009fdd9f7221 */ /* 0x000fc80000010000 */
[----:B------:R-:W-:-:S04]  /*2bd0*/  FMUL.FTZ R159, R175, R159 ;  /* 0x0000009faf9f7220 */ /* 0x000fc80000410000 */
[----:B------:R-:W-:-:S05]  /*2be0*/  FMUL.FTZ R159, R159, R174 ;  /* 0x000000ae9f9f7220 */ /* 0x000fca0000410000 */
[----:B------:R-:W-:Y:S01]  /*2bf0*/  F2FP.BF16.F32.PACK_AB R159, R159, R160 ;  /* 0x000000a09f9f723e */ /* 0x000fe200000010ff */
[----:B------:R-:W-:Y:S06]  /*2c00*/  BRA `(.L_x_9735) ;  /* 0x0000000000907947 */ /* 0x000fec0003800000 */
.L_x_9734:
        /* <DEDUP_REMOVED lines=9> */
[----:B------:R-:W-:Y:S01]  /*2ca0*/  FMUL.FTZ R151, R175, R148 ;  /* 0x00000094af977220 */ /* 0x000fe20000410000 */
[----:B------:R-:W-:Y:S01]  /*2cb0*/  FADD.FTZ R149, R223, -R149 ;  /* 0x80000095df957221 */ /* 0x000fe20000010000 */
[----:B------:R-:W-:Y:S01]  /*2cc0*/  FADD.FTZ R155, R225, -R155 ;  /* 0x8000009be19b7221 */ /* 0x000fe20000010000 */
[-C--:B------:R-:W-:Y:S01]  /*2cd0*/  FMUL.FTZ R159, R150, R174.reuse ;  /* 0x000000ae969f7220 */ /* 0x080fe20000410000 */
[----:B------:R-:W-:Y:S01]  /*2ce0*/  FMUL.FTZ R148, R151, R174 ;  /* 0x000000ae97947220 */ /* 0x000fe20000410000 */
[C---:B------:R-:W-:Y:S01]  /*2cf0*/  FMUL.FTZ R149, R175.reuse, R149 ;  /* 0x00000095af957220 */ /* 0x040fe20000410000 */
[C---:B------:R-:W-:Y:S01]  /*2d00*/  FMUL.FTZ R154, R175.reuse, R154 ;  /* 0x0000009aaf9a7220 */ /* 0x040fe20000410000 */
[----:B------:R-:W-:-:S02]  /*2d10*/  FMUL.FTZ R155, R175, R155 ;  /* 0x0000009baf9b7220 */ /* 0x000fc40000410000 */
[----:B------:R-:W-:Y:S01]  /*2d20*/  F2FP.BF16.F32.PACK_AB R159, R148, R159 ;  /* 0x0000009f949f723e */ /* 0x000fe200000010ff */
[----:B------:R-:W-:Y:S01]  /*2d30*/  FFMA.FTZ R148, R22, R162, R163 ;  /* 0x000000a216947223 */ /* 0x000fe200000100a3 */
[----:B------:R-:W-:-:S03]  /*2d40*/  FMUL.FTZ R153, R149, R174 ;  /* 0x000000ae95997220 */ /* 0x000fc60000410000 */
[----:B------:R-:W-:-:S04]  /*2d50*/  FADD.FTZ R148, R224, -R148 ;  /* 0x80000094e0947221 */ /* 0x000fc80000010000 */
[----:B------:R-:W-:-:S04]  /*2d60*/  FMUL.FTZ R148, R175, R148 ;  /* 0x00000094af947220 */ /* 0x000fc80000410000 */
[----:B------:R-:W-:-:S05]  /*2d70*/  FMUL.FTZ R152, R148, R174 ;  /* 0x000000ae94987220 */ /* 0x000fca0000410000 */
[----:B------:R-:W-:Y:S01]  /*2d80*/  F2FP.BF16.F32.PACK_AB R158, R153, R152 ;  /* 0x00000098999e723e */ /* 0x000fe200000010ff */
[-C--:B------:R-:W-:Y:S01]  /*2d90*/  FMUL.FTZ R152, R154, R174.reuse ;  /* 0x000000ae9a987220 */ /* 0x080fe20000410000 */
[----:B------:R-:W-:-:S05]  /*2da0*/  FMUL.FTZ R153, R155, R174 ;  /* 0x000000ae9b997220 */ /* 0x000fca0000410000 */
        /* <DEDUP_REMOVED lines=8> */
[----:B-1----:R-:W-:-:S05]  /*2e30*/  FMUL.FTZ R160, R153, R174 ;  /* 0x000000ae99a07220 */ /* 0x002fca0000410000 */
[----:B------:R-:W-:-:S07]  /*2e40*/  F2FP.BF16.F32.PACK_AB R156, R160, R156 ;  /* 0x0000009ca09c723e */ /* 0x000fce00000010ff */
.L_x_9735:
        /* <DEDUP_REMOVED lines=8> */
.L_x_9733:
[----:B------:R-:W-:Y:S05]  /*2ed0*/  BSYNC.RECONVERGENT B2 ;  /* 0x0000000000027941 */ /* 0x000fea0003800200 */
.L_x_9732:
        /* <DEDUP_REMOVED lines=17> */
[-C--:B0-----:R-:W-:Y:S01]  /*2ff0*/  FMUL.FTZ R159, R150, R174.reuse ;  /* 0x000000ae969f7220 */ /* 0x081fe20000410000 */
        /* <DEDUP_REMOVED lines=22> */
[----:B------:R-:W-:Y:S01]  /*3160*/  F2FP.BF16.F32.PACK_AB R156, R160, R156 ;  /* 0x0000009ca09c723e */ /* 0x000fe200000010ff */
[----:B------:R-:W-:Y:S06]  /*3170*/  BRA `(.L_x_9739) ;  /* 0x0000000000907947 */ /* 0x000fec0003800000 */
.L_x_9738:
[-CC-:B0-----:R-:W-:Y:S01]  /*3180*/  FFMA.FTZ R157, R26, R162.reuse, R163.reuse ;  /* 0x000000a21a9d7223 */ /* 0x181fe200000100a3 */
        /* <DEDUP_REMOVED lines=34> */
[----:B------:R-:W-:-:S07]  /*33b0*/  F2FP.BF16.F32.PACK_AB R159, R159, R160 ;  /* 0x000000a09f9f723e */ /* 0x000fce00000010ff */
.L_x_9739:
        /* <DEDUP_REMOVED lines=8> */
.L_x_9737:
[----:B------:R-:W-:Y:S05]  /*3440*/  BSYNC.RECONVERGENT B2 ;  /* 0x0000000000027941 */ /* 0x000fea0003800200 */
.L_x_9736:
        /* <DEDUP_REMOVED lines=17> */
[-C--:B0-2---:R-:W-:Y:S01]  /*3560*/  FMUL.FTZ R159, R150, R174.reuse ;  /* 0x000000ae969f7220 */ /* 0x085fe20000410000 */
        /* <DEDUP_REMOVED lines=24> */
.L_x_9742:
[-CC-:B0-2---:R-:W-:Y:S01]  /*36f0*/  FFMA.FTZ R157, R3, R162.reuse, R163.reuse ;  /* 0x000000a2039d7223 */ /* 0x185fe200000100a3 */
        /* <DEDUP_REMOVED lines=35> */
.L_x_9743:
        /* <DEDUP_REMOVED lines=8> */
.L_x_9741:
[----:B------:R-:W-:Y:S05]  /*39b0*/  BSYNC.RECONVERGENT B2 ;  /* 0x0000000000027941 */ /* 0x000fea0003800200 */
.L_x_9740:
        /* <DEDUP_REMOVED lines=17> */
[-C--:B0-23--:R-:W-:Y:S01]  /*3ad0*/  FMUL.FTZ R159, R150, R174.reuse ;  /* 0x000000ae969f7220 */ /* 0x08dfe20000410000 */
        /* <DEDUP_REMOVED lines=24> */
.L_x_9746:
[-CC-:B0-23--:R-:W-:Y:S01]  /*3c60*/  FFMA.FTZ R157, R11, R162.reuse, R163.reuse ;  /* 0x000000a20b9d7223 */ /* 0x18dfe200000100a3 */
        /* <DEDUP_REMOVED lines=35> */
.L_x_9747:
        /* <DEDUP_REMOVED lines=8> */
.L_x_9745:
[----:B------:R-:W-:Y:S05]  /*3f20*/  BSYNC.RECONVERGENT B2 ;  /* 0x0000000000027941 */ /* 0x000fea0003800200 */
.L_x_9744:
        /* <DEDUP_REMOVED lines=14> */
[-CC-:B------:R-:W-:Y:S01]  /*4010*/  FFMA.FTZ R154, R179, R162.reuse, R163.reuse ;  /* 0x000000a2b39a7223 */ /* 0x180fe200000100a3 */
[----:B------:R-:W-:Y:S01]  /*4020*/  FFMA.FTZ R155, R178, R162, R163 ;  /* 0x000000a2b29b7223 */ /* 0x000fe200000100a3 */
[-C--:B0-234-:R-:W-:Y:S01]  /*4030*/  FMUL.FTZ R159, R151, R174.reuse ;  /* 0x000000ae979f7220 */ /* 0x09dfe20000410000 */
[----:B------:R-:W-:Y:S01]  /*4040*/  FMUL.FTZ R156, R150, R174 ;  /* 0x000000ae969c7220 */ /* 0x000fe20000410000 */
[C---:B------:R-:W-:Y:S01]  /*4050*/  FMUL.FTZ R148, R175.reuse, R148 ;  /* 0x00000094af947220 */ /* 0x040fe20000410000 */
[----:B------:R-:W-:Y:S01]  /*4060*/  FMUL.FTZ R149, R175, R149 ;  /* 0x00000095af957220 */ /* 0x000fe20000410000 */
[----:B------:R-:W-:Y:S01]  /*4070*/  FADD.FTZ R154, R213, -R154 ;  /* 0x8000009ad59a7221 */ /* 0x000fe20000010000 */
[----:B------:R-:W-:Y:S01]  /*4080*/  FADD.FTZ R155, R211, -R155 ;  /* 0x8000009bd39b7221 */ /* 0x000fe20000010000 */
[----:B------:R-:W-:Y:S01]  /*4090*/  F2FP.BF16.F32.PACK_AB R159, R159, R156 ;  /* 0x0000009c9f9f723e */ /* 0x000fe200000010ff */
[-CC-:B------:R-:W-:Y:S01]  /*40a0*/  FFMA.FTZ R152, R181, R162.reuse, R163.reuse ;  /* 0x000000a2b5987223 */ /* 0x180fe200000100a3 */
[----:B------:R-:W-:Y:S01]  /*40b0*/  FFMA.FTZ R153, R180, R162, R163 ;  /* 0x000000a2b4997223 */ /* 0x000fe200000100a3 */
[-C--:B------:R-:W-:Y:S01]  /*40c0*/  FMUL.FTZ R158, R148, R174.reuse ;  /* 0x000000ae949e7220 */ /* 0x080fe20000410000 */
[----:B------:R-:W-:Y:S01]  /*40d0*/  FMUL.FTZ R156, R149, R174 ;  /* 0x000000ae959c7220 */ /* 0x000fe20000410000 */
[C---:B------:R-:W-:Y:S01]  /*40e0*/  FMUL.FTZ R154, R175.reuse, R154 ;  /* 0x0000009aaf9a7220 */ /* 0x040fe20000410000 */
[----:B------:R-:W-:Y:S01]  /*40f0*/  FMUL.FTZ R155, R175, R155 ;  /* 0x0000009baf9b7220 */ /* 0x000fe20000410000 */
[----:B------:R-:W-:Y:S01]  /*4100*/  FADD.FTZ R152, R216, -R152 ;  /* 0x80000098d8987221 */ /* 0x000fe20000010000 */
[----:B------:R-:W-:Y:S01]  /*4110*/  FADD.FTZ R153, R215, -R153 ;  /* 0x80000099d7997221 */ /* 0x000fe20000010000 */
[----:B------:R-:W-:Y:S01]  /*4120*/  F2FP.BF16.F32.PACK_AB R158, R156, R158 ;  /* 0x0000009e9c9e723e */ /* 0x000fe200000010ff */
[-C--:B------:R-:W-:Y:S01]  /*4130*/  FMUL.FTZ R157, R154, R174.reuse ;  /* 0x000000ae9a9d7220 */ /* 0x080fe20000410000 */
[----:B------:R-:W-:Y:S01]  /*4140*/  FMUL.FTZ R156, R155, R174 ;  /* 0x000000ae9b9c7220 */ /* 0x000fe20000410000 */
[C---:B------:R-:W-:Y:S01]  /*4150*/  FMUL.FTZ R152, R175.reuse, R152 ;  /* 0x00000098af987220 */ /* 0x040fe20000410000 */
[----:B------:R-:W-:-:S03]  /*4160*/  FMUL.FTZ R153, R175, R153 ;  /* 0x00000099af997220 */ /* 0x000fc60000410000 */
[----:B------:R-:W-:Y:S01]  /*4170*/  F2FP.BF16.F32.PACK_AB R157, R156, R157 ;  /* 0x0000009d9c9d723e */ /* 0x000fe200000010ff */
[-C--:B------:R-:W-:Y:S01]  /*4180*/  FMUL.FTZ R156, R152, R174.reuse ;  /* 0x000000ae989c7220 */ /* 0x080fe20000410000 */
[----:B-1----:R-:W-:-:S05]  /*4190*/  FMUL.FTZ R160, R153, R174 ;  /* 0x000000ae99a07220 */ /* 0x002fca0000410000 */
[----:B------:R-:W-:Y:S01]  /*41a0*/  F2FP.BF16.F32.PACK_AB R156, R160, R156 ;  /* 0x0000009ca09c723e */ /* 0x000fe200000010ff */
[----:B------:R-:W-:Y:S06]  /*41b0*/  BRA `(.L_x_9750) ;  /* 0x0000000000907947 */ /* 0x000fec0003800000 */
.L_x_9749:
[-CC-:B0-234-:R-:W-:Y:S01]  /*41c0*/  FFMA.FTZ R157, R181, R162.reuse, R163.reuse ;  /* 0x000000a2b59d7223 */ /* 0x19dfe200000100a3 */
        /* <DEDUP_REMOVED lines=14> */
[----:B------:R-:W-:-:S03]  /*42b0*/  FMUL.FTZ R159, R159, R174 ;  /* 0x000000ae9f9f7220 */ /* 0x000fc60000410000 */
        /* <DEDUP_REMOVED lines=18> */
[----:B------:R-:W-:-:S05]  /*43e0*/  FMUL.FTZ R162, R162, R174 ;  /* 0x000000aea2a27220 */ /* 0x000fca0000410000 */
[----:B------:R-:W-:-:S07]  /*43f0*/  F2FP.BF16.F32.PACK_AB R159, R159, R162 ;  /* 0x000000a29f9f723e */ /* 0x000fce00000010ff */
.L_x_9750:
[----:B-1----:R-:W0:Y:S02]  /*4400*/  @P0 LDC.64 R160, c[0x0][0x478] ;  /* 0x00011e00ffa00b82 */ /* 0x002e240000000a00 */
[----:B0-----:R-:W-:-:S05]  /*4410*/  @P0 IMAD.WIDE.U32 R160, R2, 0x20, R160 ;  /* 0x0000002002a00825 */ /* 0x001fca00078e00a0 */
[----:B------:R-:W-:Y:S04]  /*4420*/  @P0 STG.E.128 desc[UR6][R160.64], R152 ;  /* 0x00000098a0000986 */ /* 0x000fe8000c101d06 */
[----:B------:R0:W-:Y:S02]  /*4430*/  @P0 STG.E.128 desc[UR6][R160.64+0x10], R148 ;  /* 0x00001094a0000986 */ /* 0x0001e4000c101d06 */
[----:B0-----:R-:W0:Y:S02]  /*4440*/  LDC.64 R160, c[0x0][0x468] ;  /* 0x00011a00ffa07b82 */ /* 0x001e240000000a00 */
[----:B0-----:R-:W-:-:S05]  /*4450*/  IMAD.WIDE.U32 R160, R2, 0x10, R160 ;  /* 0x0000001002a07825 */ /* 0x001fca00078e00a0 */
[----:B------:R0:W-:Y:S01]  /*4460*/  STG.E.128 desc[UR6][R160.64], R156 ;  /* 0x0000009ca0007986 */ /* 0x0001e2000c101d06 */
[----:B------:R-:W-:Y:S05]  /*4470*/  BRA `(.L_x_9748) ;  /* 0x0000001c00047947 */ /* 0x000fea0003800000 */
.L_x_9731:
        /* <DEDUP_REMOVED lines=27> */
[----:B------:R-:W-:-:S03]  /*4630*/  FFMA.FTZ R160, R175, R160, R38 ;  /* 0x000000a0afa07223 */ /* 0x000fc60000010026 */
[----:B------:R-:W-:Y:S01]  /*4640*/  FFMA.FTZ R157, R175, R157, R43 ;  /* 0x0000009daf9d7223 */ /* 0x000fe2000001002b */
[----:B------:R-:W-:-:S03]  /*4650*/  FMUL.FTZ R160, R160, R174 ;  /* 0x000000aea0a07220 */ /* 0x000fc60000410000 */
[----:B------:R-:W-:-:S05]  /*4660*/  FMUL.FTZ R157, R157, R174 ;  /* 0x000000ae9d9d7220 */ /* 0x000fca0000410000 */
[----:B------:R-:W-:Y:S01]  /*4670*/  F2FP.BF16.F32.PACK_AB R157, R157, R158 ;  /* 0x0000009e9d9d723e */ /* 0x000fe200000010ff */
[----:B------:R-:W-:-:S04]  /*4680*/  FFMA.FTZ R158, R24, R162, R163 ;  /* 0x000000a2189e7223 */ /* 0x000fc800000100a3 */
[----:B------:R-:W-:-:S04]  /*4690*/  FADD.FTZ R158, R223, -R158 ;  /* 0x8000009edf9e7221 */ /* 0x000fc80000010000 */
[----:B------:R-:W-:-:S04]  /*46a0*/  FFMA.FTZ R158, R175, R158, R37 ;  /* 0x0000009eaf9e7223 */ /* 0x000fc80000010025 */
[----:B------:R-:W-:-:S05]  /*46b0*/  FMUL.FTZ R158, R158, R174 ;  /* 0x000000ae9e9e7220 */ /* 0x000fca0000410000 */
[----:B------:R-:W-:Y:S01]  /*46c0*/  F2FP.BF16.F32.PACK_AB R158, R158, R159 ;  /* 0x0000009f9e9e723e */ /* 0x000fe200000010ff */
[----:B------:R-:W-:-:S04]  /*46d0*/  FFMA.FTZ R159, R25, R162, R163 ;  /* 0x000000a2199f7223 */ /* 0x000fc800000100a3 */
[----:B------:R-:W-:-:S04]  /*46e0*/  FADD.FTZ R159, R221, -R159 ;  /* 0x8000009fdd9f7221 */ /* 0x000fc80000010000 */
[----:B------:R-:W-:-:S04]  /*46f0*/  FFMA.FTZ R159, R175, R159, R39 ;  /* 0x0000009faf9f7223 */ /* 0x000fc80000010027 */
[----:B------:R-:W-:-:S05]  /*4700*/  FMUL.FTZ R159, R159, R174 ;  /* 0x000000ae9f9f7220 */ /* 0x000fca0000410000 */
[----:B------:R-:W-:Y:S02]  /*4710*/  F2FP.BF16.F32.PACK_AB R159, R159, R160 ;  /* 0x000000a09f9f723e */ /* 0x000fe400000010ff */
[----:B------:R-:W0:Y:S02]  /*4720*/  LDC.64 R160, c[0x0][0x468] ;  /* 0x00011a00ffa07b82 */ /* 0x000e240000000a00 */
[C---:B0-----:R-:W-:Y:S01]  /*4730*/  IMAD.WIDE.U32 R160, R2.reuse, 0x10, R160 ;  /* 0x0000001002a07825 */ /* 0x041fe200078e00a0 */
[----:B------:R-:W-:-:S04]  /*4740*/  IADD3 R2, PT, PT, R2, 0x20, RZ ;  /* 0x0000002002027810 */ /* 0x000fc80007ffe0ff */
[----:B------:R0:W-:Y:S03]  /*4750*/  STG.E.128 desc[UR6][R160.64], R156 ;  /* 0x0000009ca0007986 */ /* 0x0001e6000c101d06 */
.L_x_9753:
[----:B------:R-:W-:Y:S05]  /*4760*/  BSYNC.RECONVERGENT B2 ;  /* 0x0000000000027941 */ /* 0x000fea0003800200 */
.L_x_9752:
[----:B------:R-:W-:Y:S04]  /*4770*/  BSSY.RECONVERGENT B2, `(.L_x_9754) ;  /* 0x000002a000027945 */ /* 0x000fe80003800200 */
[----:B------:R-:W-:Y:S05]  /*4780*/  @!P3 BRA `(.L_x_9755) ;  /* 0x0000000000a0b947 */ /* 0x000fea0003800000 */
        /* <DEDUP_REMOVED lines=40> */
.L_x_9755:
[----:B------:R-:W-:Y:S05]  /*4a10*/  BSYNC.RECONVERGENT B2 ;  /* 0x0000000000027941 */ /* 0x000fea0003800200 */
.L_x_9754:
[----:B------:R-:W-:Y:S04]  /*4a20*/  BSSY.RECONVERGENT B2, `(.L_x_9756) ;  /* 0x000002a000027945 */ /* 0x000fe80003800200 */
[----:B------:R-:W-:Y:S05]  /*4a30*/  @!P2 BRA `(.L_x_9757) ;  /* 0x0000000000a0a947 */ /* 0x000fea0003800000 */
        /* <DEDUP_REMOVED lines=40> */
.L_x_9757:
[----:B------:R-:W-:Y:S05]  /*4cc0*/  BSYNC.RECONVERGENT B2 ;  /* 0x0000000000027941 */ /* 0x000fea0003800200 */
.L_x_9756:
[----:B------:R-:W-:Y:S04]  /*4cd0*/  BSSY.RECONVERGENT B2, `(.L_x_9758) ;  /* 0x000002a000027945 */ /* 0x000fe80003800200 */
[----:B------:R-:W-:Y:S05]  /*4ce0*/  @!P1 BRA `(.L_x_9759) ;  /* 0x0000000000a09947 */ /* 0x000fea0003800000 */
        /* <DEDUP_REMOVED lines=40> */
.L_x_9759:
[----:B------:R-:W-:Y:S05]  /*4f70*/  BSYNC.RECONVERGENT B2 ;  /* 0x0000000000027941 */ /* 0x000fea0003800200 */
.L_x_9758:
[----:B------:R-:W-:Y:S05]  /*4f80*/  @!P0 BRA `(.L_x_9748) ;  /* 0x0000001000408947 */ /* 0x000fea0003800000 */
        /* <DEDUP_REMOVED lines=16> */
[----:B-1----:R-:W0:Y:S02]  /*5090*/  LDC.64 R160, c[0x0][0x468] ;  /* 0x00011a00ffa07b82 */ /* 0x002e240000000a00 */
[----:B------:R-:W-:Y:S01]  /*50a0*/  F2FP.BF16.F32.PACK_AB R156, R156, R157 ;  /* 0x0000009d9c9c723e */ /* 0x000fe200000010ff */
[----:B------:R-:W-:-:S04]  /*50b0*/  FFMA.FTZ R157, R178, R162, R163 ;  /* 0x000000a2b29d7223 */ /* 0x000fc800000100a3 */
[----:B------:R-:W-:-:S04]  /*50c0*/  FADD.FTZ R157, R211, -R157 ;  /* 0x8000009dd39d7221 */ /* 0x000fc80000010000 */
[----:B------:R-:W-:-:S04]  /*50d0*/  FFMA.FTZ R157, R175, R157, R143 ;  /* 0x0000009daf9d7223 */ /* 0x000fc8000001008f */
[----:B------:R-:W-:-:S05]  /*50e0*/  FMUL.FTZ R157, R157, R174 ;  /* 0x000000ae9d9d7220 */ /* 0x000fca0000410000 */
[----:B------:R-:W-:Y:S01]  /*50f0*/  F2FP.BF16.F32.PACK_AB R157, R157, R158 ;  /* 0x0000009e9d9d723e */ /* 0x000fe200000010ff */
[----:B------:R-:W-:Y:S01]  /*5100*/  FFMA.FTZ R158, R176, R162, R163 ;  /* 0x000000a2b09e7223 */ /* 0x000fe200000100a3 */
[----:B0-----:R-:W-:-:S04]  /*5110*/  IMAD.WIDE.U32 R160, R2, 0x10, R160 ;  /* 0x0000001002a07825 */ /* 0x001fc800078e00a0 */
[----:B------:R-:W-:-:S04]  /*5120*/  FADD.FTZ R158, R187, -R158 ;  /* 0x8000009ebb9e7221 */ /* 0x000fc80000010000 */
[----:B------:R-:W-:-:S04]  /*5130*/  FFMA.FTZ R158, R175, R158, R145 ;  /* 0x0000009eaf9e7223 */ /* 0x000fc80000010091 */
[----:B------:R-:W-:-:S05]  /*5140*/  FMUL.FTZ R158, R158, R174 ;  /* 0x000000ae9e9e7220 */ /* 0x000fca0000410000 */
[----:B------:R-:W-:Y:S01]  /*5150*/  F2FP.BF16.F32.PACK_AB R158, R158, R159 ;  /* 0x0000009f9e9e723e */ /* 0x000fe200000010ff */
[-CC-:B------:R-:W-:Y:S01]  /*5160*/  FFMA.FTZ R159, R184, R162.reuse, R163.reuse ;  /* 0x000000a2b89f7223 */ /* 0x180fe200000100a3 */
[----:B------:R-:W-:-:S03]  /*5170*/  FFMA.FTZ R162, R186, R162, R163 ;  /* 0x000000a2baa27223 */ /* 0x000fc600000100a3 */
[----:B------:R-:W-:Y:S01]  /*5180*/  FADD.FTZ R159, R183, -R159 ;  /* 0x8000009fb79f7221 */ /* 0x000fe20000010000 */
[----:B------:R-:W-:-:S03]  /*5190*/  FADD.FTZ R162, R185, -R162 ;  /* 0x800000a2b9a27221 */ /* 0x000fc60000010000 */
[C---:B------:R-:W-:Y:S01]  /*51a0*/  FFMA.FTZ R159, R175.reuse, R159, R147 ;  /* 0x0000009faf9f7223 */ /* 0x040fe20000010093 */
[----:B------:R-:W-:-:S03]  /*51b0*/  FFMA.FTZ R162, R175, R162, R146 ;  /* 0x000000a2afa27223 */ /* 0x000fc60000010092 */
[-C--:B------:R-:W-:Y:S01]  /*51c0*/  FMUL.FTZ R159, R159, R174.reuse ;  /* 0x000000ae9f9f7220 */ /* 0x080fe20000410000 */
[----:B------:R-:W-:-:S05]  /*51d0*/  FMUL.FTZ R162, R162, R174 ;  /* 0x000000aea2a27220 */ /* 0x000fca0000410000 */
[----:B------:R-:W-:-:S05]  /*51e0*/  F2FP.BF16.F32.PACK_AB R159, R159, R162 ;  /* 0x000000a29f9f723e */ /* 0x000fca00000010ff */
[----:B------:R0:W-:Y:S01]  /*51f0*/  STG.E.128 desc[UR6][R160.64], R156 ;  /* 0x0000009ca0007986 */ /* 0x0001e2000c101d06 */
[----:B------:R-:W-:Y:S05]  /*5200*/  BRA `(.L_x_9748) ;  /* 0x0000000c00a07947 */ /* 0x000fea0003800000 */
.L_x_9751:
[----:B------:R-:W-:Y:S04]  /*5210*/  BSSY.RECONVERGENT B2, `(.L_x_9760) ;  /* 0x000002e000027945 */ /* 0x000fe80003800200 */
[----:B------:R-:W-:Y:S05]  /*5220*/  @!P4 BRA `(.L_x_9761) ;  /* 0x0000000000b0c947 */ /* 0x000fea0003800000 */
[----:B-1----:R-:W0:Y:S01]  /*5230*/  LDC.64 R160, c[0x0][0x478] ;  /* 0x00011e00ffa07b82 */ /* 0x002e220000000a00 */
        /* <DEDUP_REMOVED lines=12> */
[-C--:B------:R-:W-:Y:S01]  /*5300*/  FMUL.FTZ R159, R150, R174.reuse ;  /* 0x000000ae969f7220 */ /* 0x080fe20000410000 */
[----:B------:R-:W-:Y:S01]  /*5310*/  FMUL.FTZ R156, R151, R174 ;  /* 0x000000ae979c7220 */ /* 0x000fe20000410000 */
[C---:B------:R-:W-:Y:S01]  /*5320*/  FFMA.FTZ R148, R175.reuse, R148, R36 ;  /* 0x00000094af947223 */ /* 0x040fe20000010024 */
[----:B------:R-:W-:Y:S01]  /*5330*/  FFMA.FTZ R149, R175, R149, R37 ;  /* 0x00000095af957223 */ /* 0x000fe20000010025 */
[-CC-:B------:R-:W-:Y:S01]  /*5340*/  FFMA.FTZ R152, R0, R162.reuse, R163.reuse ;  /* 0x000000a200987223 */ /* 0x180fe200000100a3 */
[----:B------:R-:W-:Y:S01]  /*5350*/  FFMA.FTZ R153, R19, R162, R163 ;  /* 0x000000a213997223 */ /* 0x000fe200000100a3 */
[----:B------:R-:W-:Y:S01]  /*5360*/  FADD.FTZ R154, R226, -R154 ;  /* 0x8000009ae29a7221 */ /* 0x000fe20000010000 */
[----:B------:R-:W-:Y:S01]  /*5370*/  FADD.FTZ R155, R225, -R155 ;  /* 0x8000009be19b7221 */ /* 0x000fe20000010000 */
[----:B------:R-:W-:Y:S01]  /*5380*/  F2FP.BF16.F32.PACK_AB R159, R156, R159 ;  /* 0x0000009f9c9f723e */ /* 0x000fe200000010ff */
[-C--:B------:R-:W-:Y:S01]  /*5390*/  FMUL.FTZ R158, R148, R174.reuse ;  /* 0x000000ae949e7220 */ /* 0x080fe20000410000 */
[----:B------:R-:W-:Y:S01]  /*53a0*/  FMUL.FTZ R156, R149, R174 ;  /* 0x000000ae959c7220 */ /* 0x000fe20000410000 */
[----:B------:R-:W-:Y:S01]  /*53b0*/  FADD.FTZ R152, R182, -R152 ;  /* 0x80000098b6987221 */ /* 0x000fe20000010000 */
[----:B------:R-:W-:Y:S01]  /*53c0*/  FADD.FTZ R153, R227, -R153 ;  /* 0x80000099e3997221 */ /* 0x000fe20000010000 */
[C---:B------:R-:W-:Y:S01]  /*53d0*/  FFMA.FTZ R154, R175.reuse, R154, R42 ;  /* 0x0000009aaf9a7223 */ /* 0x040fe2000001002a */
[----:B------:R-:W-:Y:S01]  /*53e0*/  FFMA.FTZ R155, R175, R155, R43 ;  /* 0x0000009baf9b7223 */ /* 0x000fe2000001002b */
[----:B------:R-:W-:Y:S01]  /*53f0*/  F2FP.BF16.F32.PACK_AB R158, R156, R158 ;  /* 0x0000009e9c9e723e */ /* 0x000fe200000010ff */
[----:B0-----:R-:W-:-:S04]  /*5400*/  IMAD.WIDE.U32 R160, R2, 0x20, R160 ;  /* 0x0000002002a07825 */ /* 0x001fc800078e00a0 */
[C---:B------:R-:W-:Y:S01]  /*5410*/  FFMA.FTZ R152, R175.reuse, R152, R40 ;  /* 0x00000098af987223 */ /* 0x040fe20000010028 */
[----:B------:R-:W-:Y:S01]  /*5420*/  FFMA.FTZ R153, R175, R153, R41 ;  /* 0x00000099af997223 */ /* 0x000fe20000010029 */
[-C--:B------:R-:W-:Y:S01]  /*5430*/  FMUL.FTZ R157, R154, R174.reuse ;  /* 0x000000ae9a9d7220 */ /* 0x080fe20000410000 */
[-C--:B------:R-:W-:Y:S01]  /*5440*/  FMUL.FTZ R156, R155, R174.reuse ;  /* 0x000000ae9b9c7220 */ /* 0x080fe20000410000 */
[----:B------:R-:W-:Y:S04]  /*5450*/  STG.E.128 desc[UR6][R160.64+0x10], R148 ;  /* 0x00001094a0007986 */ /* 0x000fe8000c101d06 */
[----:B------:R0:W-:Y:S01]  /*5460*/  STG.E.128 desc[UR6][R160.64], R152 ;  /* 0x00000098a0007986 */ /* 0x0001e2000c101d06 */
[----:B------:R-:W-:Y:S01]  /*5470*/  F2FP.BF16.F32.PACK_AB R157, R156, R157 ;  /* 0x0000009d9c9d723e */ /* 0x000fe200000010ff */
[-C--:B------:R-:W-:Y:S01]  /*5480*/  FMUL.FTZ R156, R152, R174.reuse ;  /* 0x000000ae989c7220 */ /* 0x080fe20000410000 */
[----:B0-----:R-:W-:-:S05]  /*5490*/  FMUL.FTZ R160, R153, R174 ;  /* 0x000000ae99a07220 */ /* 0x001fca0000410000 */
[----:B------:R-:W-:Y:S02]  /*54a0*/  F2FP.BF16.F32.PACK_AB R156, R160, R156 ;  /* 0x0000009ca09c723e */ /* 0x000fe400000010ff */
[----:B------:R-:W0:Y:S02]  /*54b0*/  LDC.64 R160, c[0x0][0x468] ;  /* 0x00011a00ffa07b82 */ /* 0x000e240000000a00 */
[C---:B0-----:R-:W-:Y:S01]  /*54c0*/  IMAD.WIDE.U32 R160, R2.reuse, 0x10, R160 ;  /* 0x0000001002a07825 */ /* 0x041fe200078e00a0 */
[----:B------:R-:W-:-:S04]  /*54d0*/  IADD3 R2, PT, PT, R2, 0x20, RZ ;  /* 0x0000002002027810 */ /* 0x000fc80007ffe0ff */
[----:B------:R0:W-:Y:S03]  /*54e0*/  STG.E.128 desc[UR6][R160.64], R156 ;  /* 0x0000009ca0007986 */ /* 0x0001e6000c101d06 */
.L_x_9761:
[----:B------:R-:W-:Y:S05]  /*54f0*/  BSYNC.RECONVERGENT B2 ;  /* 0x0000000000027941 */ /* 0x000fea0003800200 */
.L_x_9760:
[----:B------:R-:W-:Y:S04]  /*5500*/  BSSY.RECONVERGENT B2, `(.L_x_9762) ;  /* 0x000002e000027945 */ /* 0x000fe80003800200 */
[----:B------:R-:W-:Y:S05]  /*5510*/  @!P3 BRA `(.L_x_9763) ;  /* 0x0000000000b0b947 */ /* 0x000fea0003800000 */
[----:B01----:R-:W0:Y:S01]  /*5520*/  LDC.64 R160, c[0x0][0x478] ;  /* 0x00011e00ffa07b82 */ /* 0x003e220000000a00 */
        /* <DEDUP_REMOVED lines=43> */
.L_x_9763:
[----:B------:R-:W-:Y:S05]  /*57e0*/  BSYNC.RECONVERGENT B2 ;  /* 0x0000000000027941 */ /* 0x000fea0003800200 */
.L_x_9762:
[----:B------:R-:W-:Y:S04]  /*57f0*/  BSSY.RECONVERGENT B2, `(.L_x_9764) ;  /* 0x000002e000027945 */ /* 0x000fe80003800200 */
[----:B------:R-:W-:Y:S05]  /*5800*/  @!P2 BRA `(.L_x_9765) ;  /* 0x0000000000b0a947 */ /* 0x000fea0003800000 */
[----:B012---:R-:W0:Y:S01]  /*5810*/  LDC.64 R160, c[0x0][0x478] ;  /* 0x00011e00ffa07b82 */ /* 0x007e220000000a00 */
        /* <DEDUP_REMOVED lines=43> */
.L_x_9765:
[----:B------:R-:W-:Y:S05]  /*5ad0*/  BSYNC.RECONVERGENT B2 ;  /* 0x0000000000027941 */ /* 0x000fea0003800200 */
.L_x_9764:
[----:B------:R-:W-:Y:S04]  /*5ae0*/  BSSY.RECONVERGENT B2, `(.L_x_9766) ;  /* 0x000002e000027945 */ /* 0x000fe80003800200 */
[----:B------:R-:W-:Y:S05]  /*5af0*/  @!P1 BRA `(.L_x_9767) ;  /* 0x0000000000b09947 */ /* 0x000fea0003800000 */
[----:B0123--:R-:W0:Y:S01]  /*5b00*/  LDC.64 R160, c[0x0][0x478] ;  /* 0x00011e00ffa07b82 */ /* 0x00fe220000000a00 */
        /* <DEDUP_REMOVED lines=43> */
.L_x_9767:
[----:B------:R-:W-:Y:S05]  /*5dc0*/  BSYNC.RECONVERGENT B2 ;  /* 0x0000000000027941 */ /* 0x000fea0003800200 */
.L_x_9766:
[----:B------:R-:W-:Y:S05]  /*5dd0*/  @!P0 BRA `(.L_x_9748) ;  /* 0x0000000000ac8947 */ /* 0x000fea0003800000 */
[-CC-:B------:R-:W-:Y:S01]  /*5de0*/  FFMA.FTZ R151, R184, R162.reuse, R163.reuse ;  /* 0x000000a2b8977223 */ /* 0x180fe200000100a3 */
[-CC-:B------:R-:W-:Y:S01]  /*5df0*/  FFMA.FTZ R150, R186, R162.reuse, R163.reuse ;  /* 0x000000a2ba967223 */ /* 0x180fe200000100a3 */
[----:B01234-:R-:W0:Y:S01]  /*5e00*/  LDC.64 R160, c[0x0][0x478] ;  /* 0x00011e00ffa07b82 */ /* 0x01fe220000000a00 */
[-C--:B------:R-:W-:Y:S01]  /*5e10*/  FFMA.FTZ R148, R177, R162.reuse, R163 ;  /* 0x000000a2b1947223 */ /* 0x080fe200000100a3 */
[----:B------:R-:W-:Y:S01]  /*5e20*/  FADD.FTZ R151, R183, -R151 ;  /* 0x80000097b7977221 */ /* 0x000fe20000010000 */
[----:B------:R-:W-:Y:S01]  /*5e30*/  FADD.FTZ R150, R185, -R150 ;  /* 0x80000096b9967221 */ /* 0x000fe20000010000 */
[----:B------:R-:W-:Y:S01]  /*5e40*/  FFMA.FTZ R149, R176, R162, R163 ;  /* 0x000000a2b0957223 */ /* 0x000fe200000100a3 */
[----:B------:R-:W-:Y:S01]  /*5e50*/  FADD.FTZ R148, R188, -R148 ;  /* 0x80000094bc947221 */ /* 0x000fe20000010000 */
[C---:B-----5:R-:W-:Y:S01]  /*5e60*/  FFMA.FTZ R151, R175.reuse, R151, R147 ;  /* 0x00000097af977223 */ /* 0x060fe20000010093 */
[----:B------:R-:W-:Y:S01]  /*5e70*/  FFMA.FTZ R150, R175, R150, R146 ;  /* 0x00000096af967223 */ /* 0x000fe20000010092 */
[----:B------:R-:W-:Y:S01]  /*5e80*/  FADD.FTZ R149, R187, -R149 ;  /* 0x80000095bb957221 */ /* 0x000fe20000010000 */
        /* <DEDUP_REMOVED lines=16> */
[C---:B------:R-:W-:Y:S01]  /*5f90*/  FFMA.FTZ R155, R175.reuse, R155, R143 ;  /* 0x0000009baf9b7223 */ /* 0x040fe2000001008f */
[----:B------:R-:W-:Y:S01]  /*5fa0*/  F2FP.BF16.F32.PACK_AB R158, R156, R158 ;  /* 0x0000009e9c9e723e */ /* 0x000fe200000010ff */
[C---:B------:R-:W-:Y:S01]  /*5fb0*/  FFMA.FTZ R152, R175.reuse, R152, R140 ;  /* 0x00000098af987223 */ /* 0x040fe2000001008c */
[----:B------:R-:W-:Y:S01]  /*5fc0*/  FFMA.FTZ R153, R175, R153, R141 ;  /* 0x00000099af997223 */ /* 0x000fe2000001008d */
[----:B0-----:R-:W-:-:S04]  /*5fd0*/  IMAD.WIDE.U32 R160, R2, 0x20, R160 ;  /* 0x0000002002a07825 */ /* 0x001fc800078e00a0 */
[-C--:B------:R-:W-:Y:S01]  /*5fe0*/  FMUL.FTZ R157, R154, R174.reuse ;  /* 0x000000ae9a9d7220 */ /* 0x080fe20000410000 */
[-C--:B------:R-:W-:Y:S01]  /*5ff0*/  FMUL.FTZ R156, R155, R174.reuse ;  /* 0x000000ae9b9c7220 */ /* 0x080fe20000410000 */
[----:B------:R-:W-:Y:S04]  /*6000*/  STG.E.128 desc[UR6][R160.64], R152 ;  /* 0x00000098a0007986 */ /* 0x000fe8000c101d06 */
[----:B------:R-:W-:Y:S01]  /*6010*/  F2FP.BF16.F32.PACK_AB R157, R156, R157 ;  /* 0x0000009d9c9d723e */ /* 0x000fe200000010ff */
[-C--:B------:R-:W-:Y:S01]  /*6020*/  FMUL.FTZ R156, R152, R174.reuse ;  /* 0x000000ae989c7220 */ /* 0x080fe20000410000 */
[----:B------:R0:W-:Y:S02]  /*6030*/  STG.E.128 desc[UR6][R160.64+0x10], R148 ;  /* 0x00001094a0007986 */ /* 0x0001e4000c101d06 */
[----:B0-----:R-:W-:-:S05]  /*6040*/  FMUL.FTZ R160, R153, R174 ;  /* 0x000000ae99a07220 */ /* 0x001fca0000410000 */
[----:B------:R-:W-:Y:S02]  /*6050*/  F2FP.BF16.F32.PACK_AB R156, R160, R156 ;  /* 0x0000009ca09c723e */ /* 0x000fe400000010ff */
[----:B------:R-:W0:Y:S02]  /*6060*/  LDC.64 R160, c[0x0][0x468] ;  /* 0x00011a00ffa07b82 */ /* 0x000e240000000a00 */
[----:B0-----:R-:W-:-:S05]  /*6070*/  IMAD.WIDE.U32 R160, R2, 0x10, R160 ;  /* 0x0000001002a07825 */ /* 0x001fca00078e00a0 */
[----:B------:R0:W-:Y:S02]  /*6080*/  STG.E.128 desc[UR6][R160.64], R156 ;  /* 0x0000009ca0007986 */ /* 0x0001e4000c101d06 */
.L_x_9748:
[----:B------:R-:W-:Y:S05]  /*6090*/  BSYNC.RECONVERGENT B1 ;  /* 0x0000000000017941 */ /* 0x000fea0003800200 */
.L_x_9730:
[----:B0-234-:R-:W0:Y:S02]  /*60a0*/  LDC.64 R156, c[0x0][0x380] ;  /* 0x0000e000ff9c7b82 */ /* 0x01de240000000a00 */
[----:B0-----:R-:W-:-:S04]  /*60b0*/  LEA R228, R156, R228, 0x2 ;  /* 0x000000e49ce47211 */ /* 0x001fc800078e10ff */
[----:B------:R-:W-:-:S13]  /*60c0*/  ISETP.GE.AND P0, PT, R228, R157, PT ;  /* 0x0000009de400720c */ /* 0x000fda0003f06270 */
[----:B------:R-:W-:Y:S05]  /*60d0*/  @!P0 BRA `(.L_x_9768) ;  /* 0xffffffa8003c8947 */ /* 0x000fea000383ffff */
.L_x_9718:
[----:B------:R-:W-:Y:S05]  /*60e0*/  BSYNC B0 ;  /* 0x0000000000007941 */ /* 0x000fea0003800000 */
.L_x_9717:
[----:B------:R-:W0:Y:S01]  /*60f0*/  S2R R3, SR_CgaCtaId ;  /* 0x0000000000037919 */ /* 0x000e220000008800 */
[----:B------:R-:W-:Y:S01]  /*6100*/  SHF.R.U32.HI R2, RZ, 0x5, R252 ;  /* 0x00000005ff027819 */ /* 0x000fe200000116fc */
[----:B------:R-:W-:Y:S05]  /*6110*/  WARPSYNC.ALL ;  /* 0x0000000000007948 */ /* 0x000fea0003800000 */
[----:B------:R-:W-:Y:S01]  /*6120*/  MOV R0, 0x400 ;  /* 0x0000040000007802 */ /* 0x000fe20000000f00 */
[----:B------:R-:W-:Y:S01]  /*6130*/  IMAD R231, R2, 0xa0, R231 ;  /* 0x000000a002e77824 */ /* 0x000fe200078e02e7 */
[----:B------:R-:W2:Y:S01]  /*6140*/  S2UR UR4, SR_CTAID.X ;  /* 0x00000000000479c3 */ /* 0x000ea20000002500 */
[----:B------:R-:W3:Y:S01]  /*6150*/  LDCU.128 UR16, c[0x0][0x440] ;  /* 0x00008800ff1077ac */ /* 0x000ee20008000c00 */
        /* <DEDUP_REMOVED lines=8> */
[----:B------:R0:W-:Y:S04]  /*61e0*/  STS.128 [R231+0x810], R60 ;  /* 0x0008103ce7007388 */ /* 0x0001e80000000c00 */
[----:B------:R-:W-:Y:S04]  /*61f0*/  STS.128 [R231+0xc00], R56 ;  /* 0x000c0038e7007388 */ /* 0x000fe80000000c00 */
[----:B------:R-:W-:Y:S04]  /*6200*/  STS.128 [R231+0xc10], R52 ;  /* 0x000c1034e7007388 */ /* 0x000fe80000000c00 */
[----:B------:R2:W-:Y:S04]  /*6210*/  STS.128 [R231+0x1000], R48 ;  /* 0x00100030e7007388 */ /* 0x0005e80000000c00 */
[----:B------:R4:W-:Y:S01]  /*6220*/  STS.128 [R231+0x1010], R44 ;  /* 0x0010102ce7007388 */ /* 0x0009e20000000c00 */
[----:B0-----:R-:W-:Y:S01]  /*6230*/  LOP3.LUT R63, R252, 0x7f, RZ, 0x3c, !PT ;  /* 0x0000007ffc3f7812 */ /* 0x001fe200078e3cff */
[----:B------:R-:W-:Y:S01]  /*6240*/  BAR.SYNC.DEFER_BLOCKING 0x0 ;  /* 0x0000000000007b1d */ /* 0x000fe20000010000 */
[----:B--2---:R-:W-:-:S02]  /*6250*/  IMAD R51, R230, UR4, RZ ;  /* 0x00000004e6337c24 */ /* 0x004fc4000f8e02ff */
[----:B------:R-:W-:-:S03]  /*6260*/  IADD3 R230, PT, PT, R63, R230, RZ ;  /* 0x000000e63fe67210 */ /* 0x000fc60007ffe0ff */
[----:B----4-:R-:W-:Y:S02]  /*6270*/  IADD3 R44, P0, PT, R51, R252, RZ ;  /* 0x000000fc332c7210 */ /* 0x010fe40007f1e0ff */
[C---:B------:R-:W-:Y:S02]  /*6280*/  ISETP.GE.U32.AND P5, PT, R230.reuse, 0x180, PT ;  /* 0x00000180e600780c */ /* 0x040fe40003fa6070 */
[----:B------:R-:W-:Y:S02]  /*6290*/  IADD3.X R65, PT, PT, RZ, RZ, RZ, P0, !PT ;  /* 0x000000ffff417210 */ /* 0x000fe400007fe4ff */
[----:B------:R-:W-:Y:S02]  /*62a0*/  ISETP.GE.U32.AND P4, PT, R230, 0x280, PT ;  /* 0x00000280e600780c */ /* 0x000fe40003f86070 */
[C---:B------:R-:W-:Y:S02]  /*62b0*/  SHF.L.U64.HI R65, R44.reuse, 0x2, R65 ;  /* 0x000000022c417819 */ /* 0x040fe40000010241 */
[----:B------:R-:W-:Y:S01]  /*62c0*/  SHF.L.U32 R44, R44, 0x2, RZ ;  /* 0x000000022c2c7819 */ /* 0x000fe200000006ff */
[----:B------:R-:W0:Y:S03]  /*62d0*/  LDS R2, [R0] ;  /* 0x0000000000027984 */ /* 0x000e260000000800 */
[C---:B---3--:R-:W-:Y:S01]  /*62e0*/  IADD3 R46, P0, PT, R44.reuse, UR18, RZ ;  /* 0x000000122c2e7c10 */ /* 0x048fe2000ff1e0ff */
[----:B------:R-:W2:Y:S01]  /*62f0*/  LDS R5, [R0+0x1400] ;  /* 0x0014000000057984 */ /* 0x000ea20000000800 */
[----:B------:R-:W-:-:S02]  /*6300*/  IADD3 R44, P1, PT, R44, UR16, RZ ;  /* 0x000000102c2c7c10 */ /* 0x000fc4000ff3e0ff */
[C---:B------:R-:W-:Y:S01]  /*6310*/  IADD3.X R67, PT, PT, R65.reuse, UR19, RZ, P0, !PT ;  /* 0x0000001341437c10 */ /* 0x040fe200087fe4ff */
[----:B------:R-:W3:Y:S01]  /*6320*/  LDS R3, [R0+0x200] ;  /* 0x0002000000037984 */ /* 0x000ee20000000800 */
[C---:B------:R-:W-:Y:S02]  /*6330*/  ISETP.GE.U32.AND P0, PT, R230.reuse, 0x80, PT ;  /* 0x00000080e600780c */ /* 0x040fe40003f06070 */
[----:B------:R-:W-:Y:S01]  /*6340*/  IADD3.X R65, PT, PT, R65, UR17, RZ, P1, !PT ;  /* 0x0000001141417c10 */ /* 0x000fe20008ffe4ff */
[----:B------:R-:W4:Y:S01]  /*6350*/  LDS R14, [R0+0x1600] ;  /* 0x00160000000e7984 */ /* 0x000f220000000800 */
[----:B------:R-:W-:-:S03]  /*6360*/  ISETP.GE.U32.AND P1, PT, R230, 0x100, PT ;  /* 0x00000100e600780c */ /* 0x000fc60003f26070 */
        /* <DEDUP_REMOVED lines=272> */
.L_x_9729:
        /* <DEDUP_REMOVED lines=8> */
.L_x_9770:
[----:B------:R-:W-:Y:S05]  /*74f0*/  BSYNC B1 ;  /* 0x0000000000017941 */ /* 0x000fea0003800000 */
.L_x_9769:
        /* <DEDUP_REMOVED lines=9> */
.L_x_9771:
        /* <DEDUP_REMOVED lines=8> */
.L_x_9772:
[----:B------:R-:W-:Y:S02]  /*7610*/  MOV R159, R161 ;  /* 0x000000a1009f7202 */ /* 0x000fe40000000f00 */
[----:B------:R-:W-:-:S05]  /*7620*/  MOV R156, R162 ;  /* 0x000000a2009c7202 */ /* 0x000fca0000000f00 */
[----:B------:R-:W-:Y:S01]  /*7630*/  FADD.FTZ R160, R160, R156 ;  /* 0x0000009ca0a07221 */ /* 0x000fe20000010000 */
[----:B------:R-:W-:-:S07]  /*7640*/  MOV R156, 0xffffffff ;  /* 0xffffffff009c7802 */ /* 0x000fce0000000f00 */
[----:B------:R-:W-:Y:S05]  /*7650*/  WARPSYNC.COLLECTIVE R156, `(.L_x_9773) ;  /* 0x000000009c087348 */ /* 0x000fea0003c00000 */
[----:B------:R0:W1:Y:S02]  /*7660*/  SHFL.BFLY P6, R162, R159, R158, R157 ;  /* 0x0c00009e9fa27389 */ /* 0x00006400000c009d */
[----:B01----:R-:W-:Y:S05]  /*7670*/  ENDCOLLECTIVE ;  /* 0x000000000000791b */ /* 0x003fea0003800000 */
.L_x_9773:
        /* <DEDUP_REMOVED lines=8> */
.L_x_9774:
[----:B------:R-:W-:Y:S02]  /*7700*/  MOV R159, R161 ;  /* 0x000000a1009f7202 */ /* 0x000fe40000000f00 */
[----:B------:R-:W-:-:S05]  /*7710*/  MOV R156, R162 ;  /* 0x000000a2009c7202 */ /* 0x000fca0000000f00 */
[----:B------:R-:W-:Y:S01]  /*7720*/  FADD.FTZ R160, R160, R156 ;  /* 0x0000009ca0a07221 */ /* 0x000fe20000010000 */
[----:B------:R-:W-:-:S07]  /*7730*/  MOV R156, 0xffffffff ;  /* 0xffffffff009c7802 */ /* 0x000fce0000000f00 */
[----:B------:R-:W-:Y:S05]  /*7740*/  WARPSYNC.COLLECTIVE R156, `(.L_x_9775) ;  /* 0x000000009c087348 */ /* 0x000fea0003c00000 */
[----:B------:R0:W1:Y:S02]  /*7750*/  SHFL.BFLY P6, R162, R159, R158, R157 ;  /* 0x0c00009e9fa27389 */ /* 0x00006400000c009d */
[----:B01----:R-:W-:Y:S05]  /*7760*/  ENDCOLLECTIVE ;  /* 0x000000000000791b */ /* 0x003fea0003800000 */
.L_x_9775:
        /* <DEDUP_REMOVED lines=8> */
.L_x_9776:
[----:B------:R-:W-:Y:S02]  /*77f0*/  MOV R159, R161 ;  /* 0x000000a1009f7202 */ /* 0x000fe40000000f00 */
[----:B------:R-:W-:-:S05]  /*7800*/  MOV R156, R162 ;  /* 0x000000a2009c7202 */ /* 0x000fca0000000f00 */
[----:B------:R-:W-:Y:S01]  /*7810*/  FADD.FTZ R160, R160, R156 ;  /* 0x0000009ca0a07221 */ /* 0x000fe20000010000 */
[----:B------:R-:W-:-:S07]  /*7820*/  MOV R156, 0xffffffff ;  /* 0xffffffff009c7802 */ /* 0x000fce0000000f00 */
[----:B------:R-:W-:Y:S05]  /*7830*/  WARPSYNC.COLLECTIVE R156, `(.L_x_9777) ;  /* 0x000000009c087348 */ /* 0x000fea0003c00000 */
[----:B------:R0:W1:Y:S02]  /*7840*/  SHFL.BFLY P6, R162, R159, R158, R157 ;  /* 0x0c00009e9fa27389 */ /* 0x00006400000c009d */
[----:B01----:R-:W-:Y:S05]  /*7850*/  ENDCOLLECTIVE ;  /* 0x000000000000791b */ /* 0x003fea0003800000 */
.L_x_9777:
        /* <DEDUP_REMOVED lines=8> */
.L_x_9778:
[----:B------:R-:W-:Y:S02]  /*78e0*/  MOV R159, R161 ;  /* 0x000000a1009f7202 */ /* 0x000fe40000000f00 */
[----:B------:R-:W-:-:S07]  /*78f0*/  MOV R163, R162 ;  /* 0x000000a200a37202 */ /* 0x000fce0000000f00 */
[----:B------:R-:W-:Y:S05]  /*7900*/  WARPSYNC.COLLECTIVE R156, `(.L_x_9779) ;  /* 0x000000009c087348 */ /* 0x000fea0003c00000 */
[----:B------:R0:W1:Y:S02]  /*7910*/  SHFL.BFLY P6, R162, R159, R158, R157 ;  /* 0x0c00009e9fa27389 */ /* 0x00006400000c009d */
[----:B01----:R-:W-:Y:S05]  /*7920*/  ENDCOLLECTIVE ;  /* 0x000000000000791b */ /* 0x003fea0003800000 */
.L_x_9779:
[----:B------:R-:W-:Y:S01]  /*7930*/  MOV R157, R162 ;  /* 0x000000a2009d7202 */ /* 0x000fe20000000f00 */
[----:B------:R-:W-:Y:S06]  /*7940*/  BRA `(.L_x_9780) ;  /* 0xffffffac00dc7947 */ /* 0x000fec000383ffff */
.L_x_9781:
        /* <DEDUP_REMOVED lines=11> */
.L_x_25432:


//--------------------- .text._ZN10layer_norm13ln_bwd_kernelINS_13Kernel_traitsIf13__nv_bfloat16fS2_fjLj1280ELj1ELj4ELj1ELj16ENS_18Kernel_traits_baseILj1280EfS2_fS2_fjLj128EEEEELb0ELb0ELb0ELb1EEEvNS_9BwdParamsE --------------------------
	.section	.text._ZN10layer_norm13ln_bwd_kernelINS_13Kernel_traitsIf13__nv_bfloat16fS2_fjLj1280ELj1ELj4ELj1ELj16ENS_18Kernel_traits_baseILj1280EfS2_fS2_fjLj128EEEEELb0ELb0ELb0ELb1EEEvNS_9BwdParamsE,"ax",@progbits
	.align	128
        .global         _ZN10layer_norm13ln_bwd_kernelINS_13Kernel_traitsIf13__nv_bfloat16fS2_fjLj1280ELj1ELj4ELj1ELj16ENS_18Kernel_traits_baseILj1280EfS2_fS2_fjLj128EEEEELb0ELb0ELb0ELb1EEEvNS_9BwdParamsE
        .type           _ZN10layer_norm13ln_bwd_kernelINS_13Kernel_traitsIf13__nv_bfloat16fS2_fjLj1280ELj1ELj4ELj1ELj16ENS_18Kernel_traits_baseILj1280EfS2_fS2_fjLj128EEEEELb0ELb0ELb0ELb1EEEvNS_9BwdParamsE,@function
        .size           _ZN10layer_norm13ln_bwd_kernelINS_13Kernel_traitsIf13__nv_bfloat16fS2_fjLj1280ELj1ELj4ELj1ELj16ENS_18Kernel_traits_baseILj1280EfS2_fS2_fjLj128EEEEELb0ELb0ELb0ELb1EEEvNS_9BwdParamsE,(.L_x_25433 - _ZN10layer_norm13ln_bwd_kernelINS_13Kernel_traitsIf13__nv_bfloat16fS2_fjLj1280ELj1ELj4ELj1ELj16ENS_18Kernel_traits_baseILj1280EfS2_fS2_fjLj128EEEEELb0ELb0ELb0ELb1EEEvNS_9BwdParamsE)
        .other          _ZN10layer_norm13ln_bwd_kernelINS_13Kernel_traitsIf13__nv_bfloat16fS2_fjLj1280ELj1ELj4ELj1ELj16ENS_18Kernel_traits_baseILj1280EfS2_fS2_fjLj128EEEEELb0ELb0ELb0ELb1EEEvNS_9BwdParamsE,@"STO_CUDA_ENTRY STV_DEFAULT"
_ZN10layer_norm13ln_bwd_kernelINS_13Kernel_traitsIf13__nv_bfloat16fS2_fjLj1280ELj1ELj4ELj1ELj16ENS_18Kernel_traits_baseILj1280EfS2_fS2_fjLj128EEEEELb0ELb0ELb0ELb1EEEvNS_9BwdParamsE:
.text._ZN10layer_norm13ln_bwd_kernelINS_13Kernel_traitsIf13__nv_bfloat16fS2_fjLj1280ELj1ELj4ELj1ELj16ENS_18Kernel_traits_baseILj1280EfS2_fS2_fjLj128EEEEELb0ELb0ELb0ELb1EEEvNS_9BwdParamsE:
        /* <DEDUP_REMOVED lines=59> */
[----:B------:R1:W-:Y:S01]  /*03b0*/  STL [R1+0x1c], RZ ;  /* 0x00001cff01007387 */ /* 0x0003e20000100800 */
[----:B------:R-:W2:Y:S03]  /*03c0*/  LDCU.64 UR4, c[0x0][0x3e0] ;  /* 0x00007c00ff0477ac */ /* 0x000ea60008000a00 */
[----:B------:R1:W-:Y:S04]  /*03d0*/  STL [R1+0x18], RZ ;  /* 0x000018ff01007387 */ /* 0x0003e80000100800 */
[----:B------:R1:W-:Y:S04]  /*03e0*/  STL [R1+0x14], RZ ;  /* 0x000014ff01007387 */ /* 0x0003e80000100800 */
[----:B------:R1:W-:Y:S04]  /*03f0*/  STL [R1+0x10], RZ ;  /* 0x000010ff01007387 */ /* 0x0003e80000100800 */
[----:B------:R1:W-:Y:S04]  /*0400*/  STL [R1+0xc], RZ ;  /* 0x00000cff01007387 */ /* 0x0003e80000100800 */
[----:B------:R1:W-:Y:S01]  /*0410*/  STL [R1+0x8], RZ ;  /* 0x000008ff01007387 */ /* 0x0003e20000100800 */
[----:B0-----:R-:W-:-:S03]  /*0420*/  IMAD.WIDE.U32 R2, R187, 0x20, R2 ;  /* 0x00000020bb027825 */ /* 0x001fc600078e0002 */
[----:B------:R1:W-:Y:S04]  /*0430*/  STL [R1+0x4], RZ ;  /* 0x000004ff01007387 */ /* 0x0003e80000100800 */
[----:B------:R1:W-:Y:S01]  /*0440*/  STL [R1], RZ ;  /* 0x000000ff01007387 */ /* 0x0003e20000100800 */
[----:B--2---:R-:W-:Y:S01]  /*0450*/  ISETP.NE.U32.AND P0, PT, RZ, UR4, PT ;  /* 0x00000004ff007c0c */ /* 0x004fe2000bf05070 */
[----:B------:R-:W-:Y:S01]  /*0460*/  HFMA2 R252, -RZ, RZ, 0, 0 ;  /* 0x00000000fffc7431 */ /* 0x000fe200000001ff */
[----:B------:R-:W-:Y:S01]  /*0470*/  BSSY B1, `(.L_x_9784) ;  /* 0x000052e000017945 */ /* 0x000fe20003800000 */
[----:B------:R-:W-:Y:S01]  /*0480*/  HFMA2 R215, -RZ, RZ, 0, 0 ;  /* 0x00000000ffd77431 */ /* 0x000fe200000001ff */
[----:B------:R-:W5:Y:S01]  /*0490*/  LDG.E.128 R64, desc[UR6][R2.64] ;  /* 0x0000000602407981 */ /* 0x000f62000c1e1d00 */
[----:B------:R-:W-:Y:S01]  /*04a0*/  HFMA2 R188, -RZ, RZ, 0, 0 ;  /* 0x00000000ffbc7431 */ /* 0x000fe200000001ff */
[----:B------:R-:W-:-:S02]  /*04b0*/  ISETP.NE.AND.EX P0, PT, RZ, UR5, PT, P0 ;  /* 0x00000005ff007c0c */ /* 0x000fc4000bf05300 */
[----:B------:R-:W-:Y:S01]  /*04c0*/  CS2R R184, SRZ ;  /* 0x0000000000b87805 */ /* 0x000fe2000001ff00 */
[----:B------:R-:W5:Y:S01]  /*04d0*/  LDG.E.128 R60, desc[UR6][R2.64+0x10] ;  /* 0x00001006023c7981 */ /* 0x000f62000c1e1d00 */
[----:B------:R-:W-:Y:S02]  /*04e0*/  CS2R R182, SRZ ;  /* 0x0000000000b67805 */ /* 0x000fe4000001ff00 */
[----:B------:R-:W-:Y:S02]  /*04f0*/  CS2R R180, SRZ ;  /* 0x0000000000b47805 */ /* 0x000fe4000001ff00 */
[----:B------:R-:W-:Y:S01]  /*0500*/  CS2R R178, SRZ ;  /* 0x0000000000b27805 */ /* 0x000fe2000001ff00 */
[----:B------:R-:W5:Y:S01]  /*0510*/  LDG.E.128 R56, desc[UR6][R2.64+0x400] ;  /* 0x0004000602387981 */ /* 0x000f62000c1e1d00 */
[----:B------:R-:W-:Y:S02]  /*0520*/  CS2R R250, SRZ ;  /* 0x0000000000fa7805 */ /* 0x000fe4000001ff00 */
[----:B------:R-:W-:-:S02]  /*0530*/  CS2R R248, SRZ ;  /* 0x0000000000f87805 */ /* 0x000fc4000001ff00 */
[----:B------:R-:W-:Y:S01]  /*0540*/  CS2R R246, SRZ ;  /* 0x0000000000f67805 */ /* 0x000fe2000001ff00 */
[----:B------:R-:W5:Y:S01]  /*0550*/  LDG.E.128 R52, desc[UR6][R2.64+0x410] ;  /* 0x0004100602347981 */ /* 0x000f62000c1e1d00 */
[----:B------:R-:W-:Y:S02]  /*0560*/  CS2R R244, SRZ ;  /* 0x0000000000f47805 */ /* 0x000fe4000001ff00 */
[----:B------:R-:W-:Y:S02]  /*0570*/  CS2R R242, SRZ ;  /* 0x0000000000f27805 */ /* 0x000fe4000001ff00 */
[----:B------:R-:W-:Y:S01]  /*0580*/  MOV R240, RZ ;  /* 0x000000ff00f07202 */ /* 0x000fe20000000f00 */
[----:B------:R-:W5:Y:S01]  /*0590*/  LDG.E.128 R48, desc[UR6][R2.64+0x800] ;  /* 0x0008000602307981 */ /* 0x000f62000c1e1d00 */
[----:B------:R-:W-:Y:S02]  /*05a0*/  CS2R R238, SRZ ;  /* 0x0000000000ee7805 */ /* 0x000fe4000001ff00 */
[----:B------:R-:W-:-:S02]  /*05b0*/  CS2R R236, SRZ ;  /* 0x0000000000ec7805 */ /* 0x000fc4000001ff00 */
        /* <DEDUP_REMOVED lines=15> */
[----:B------:R-:W-:-:S02]  /*06b0*/  MOV R192, RZ ;  /* 0x000000ff00c07202 */ /* 0x000fc40000000f00 */
[----:B------:R-:W-:Y:S01]  /*06c0*/  CS2R R190, SRZ ;  /* 0x0000000000be7805 */ /* 0x000fe2000001ff00 */
[----:B------:R0:W5:Y:S01]  /*06d0*/  LDG.E.128 R28, desc[UR6][R2.64+0x1010] ;  /* 0x00101006021c7981 */ /* 0x000162000c1e1d00 */
        /* <DEDUP_REMOVED lines=9> */
[----:B0-----:R-:W-:Y:S02]  /*0770*/  CS2R R2, SRZ ;  /* 0x0000000000027805 */ /* 0x001fe4000001ff00 */
[----:B-1----:R-:W-:-:S07]  /*0780*/  MOV R0, RZ ;  /* 0x000000ff00007202 */ /* 0x002fce0000000f00 */
.L_x_9799:
[----:B------:R-:W0:Y:S01]  /*0790*/  S2R R118, SR_TID.X ;  /* 0x0000000000767919 */ /* 0x000e220000002100 */
[----:B------:R-:W1:Y:S01]  /*07a0*/  LDC.64 R220, c[0x0][0x3c0] ;  /* 0x0000f000ffdc7b82 */ /* 0x000e620000000a00 */
[----:B------:R-:W-:Y:S01]  /*07b0*/  IMAD R116, R186, UR9, RZ ;  /* 0x00000009ba747c24 */ /* 0x000fe2000f8e02ff */
[----:B------:R-:W2:Y:S04]  /*07c0*/  LDL.LU R234, [R1] ;  /* 0x0000000001ea7983 */ /* 0x000ea80000300800 */
[----:B------:R-:W-:Y:S01]  /*07d0*/  SHF.R.S32.HI R117, RZ, 0x1f, R116 ;  /* 0x0000001fff757819 */ /* 0x000fe20000011474 */
[----:B------:R-:W3:Y:S01]  /*07e0*/  LDL.LU R232, [R1+0x8] ;  /* 0x0000080001e87983 */ /* 0x000ee20000300800 */
[----:B------:R-:W4:Y:S02]  /*07f0*/  LDC.64 R172, c[0x0][0x428] ;  /* 0x00010a00ffac7b82 */ /* 0x000f240000000a00 */
[----:B------:R-:W-:Y:S01]  /*0800*/  LEA.HI R214, R117, R116, RZ, 0x3 ;  /* 0x0000007475d67211 */ /* 0x000fe200078f18ff */
[----:B------:R-:W3:Y:S04]  /*0810*/  LDL.LU R233, [R1+0x10] ;  /* 0x0000100001e97983 */ /* 0x000ee80000300800 */
[----:B------:R-:W3:Y:S01]  /*0820*/  LDL.LU R231, [R1+0x18] ;  /* 0x0000180001e77983 */ /* 0x000ee20000300800 */
[----:B------:R-:W4:Y:S08]  /*0830*/  @P0 LDC.64 R204, c[0x0][0x3e0] ;  /* 0x0000f800ffcc0b82 */ /* 0x000f300000000a00 */
[----:B------:R-:W4:Y:S01]  /*0840*/  LDC.64 R160, c[0x0][0x3a8] ;  /* 0x0000ea00ffa07b82 */ /* 0x000f220000000a00 */
[----:B0-----:R-:W-:-:S07]  /*0850*/  LOP3.LUT R187, R118, 0x1f, RZ, 0xc0, !PT ;  /* 0x0000001f76bb7812 */ /* 0x001fce00078ec0ff */
[----:B------:R-:W0:Y:S01]  /*0860*/  LDC.64 R196, c[0x0][0x3c8] ;  /* 0x0000f200ffc47b82 */ /* 0x000e220000000a00 */
[----:B------:R-:W-:Y:S01]  /*0870*/  LEA.HI.SX32 R214, R214, R187, 0x1d ;  /* 0x000000bbd6d67211 */ /* 0x000fe200078feaff */
[----:B-1----:R-:W-:-:S03]  /*0880*/  IMAD.WIDE R220, R186, 0x4, R220 ;  /* 0x00000004badc7825 */ /* 0x002fc600078e02dc */
[----:B------:R-:W-:Y:S01]  /*0890*/  IADD3 R200, PT, PT, R214, 0x60, RZ ;  /* 0x00000060d6c87810 */ /* 0x000fe20007ffe0ff */
[----:B----4-:R-:W-:Y:S02]  /*08a0*/  @P0 IMAD.WIDE R204, R186, 0x2, R204 ;  /* 0x00000002bacc0825 */ /* 0x010fe400078e02cc */
[----:B------:R-:W4:Y:S02]  /*08b0*/  LDG.E R220, desc[UR6][R220.64] ;  /* 0x00000006dcdc7981 */ /* 0x000f24000c1e1900 */
[----:B------:R-:W-:Y:S02]  /*08c0*/  IMAD.WIDE.U32 R168, R200, 0x10, R172 ;  /* 0x00000010c8a87825 */ /* 0x000fe400078e00ac */
[----:B------:R-:W2:Y:S02]  /*08d0*/  @P0 LDG.E.U16 R204, desc[UR6][R204.64] ;  /* 0x00000006cccc0981 */ /* 0x000ea4000c1e1500 */
[C---:B------:R-:W-:Y:S02]  /*08e0*/  IMAD.WIDE.U32 R124, R214.reuse, 0x20, R160 ;  /* 0x00000020d67c7825 */ /* 0x040fe400078e00a0 */
[----:B------:R-:W3:Y:S02]  /*08f0*/  LDG.E.128 R168, desc[UR6][R168.64] ;  /* 0x00000006a8a87981 */ /* 0x000ee4000c1e1d00 */
[----:B------:R-:W-:-:S02]  /*0900*/  IMAD.WIDE.U32 R120, R214, 0x10, R172 ;  /* 0x00000010d6787825 */ /* 0x000fc400078e00ac */
[----:B------:R-:W3:Y:S02]  /*0910*/  LDG.E.128 R116, desc[UR6][R124.64] ;  /* 0x000000067c747981 */ /* 0x000ee4000c1e1d00 */
[----:B0-----:R-:W-:Y:S02]  /*0920*/  IMAD.WIDE R196, R186, 0x4, R196 ;  /* 0x00000004bac47825 */ /* 0x001fe400078e02c4 */
[----:B------:R-:W3:Y:S04]  /*0930*/  LDG.E.128 R120, desc[UR6][R120.64] ;  /* 0x0000000678787981 */ /* 0x000ee8000c1e1d00 */
[----:B------:R0:W3:Y:S04]  /*0940*/  LDG.E R193, desc[UR6][R196.64] ;  /* 0x00000006c4c17981 */ /* 0x0000e8000c1e1900 */
[----:B------:R-:W3:Y:S01]  /*0950*/  LDG.E.128 R124, desc[UR6][R124.64+0x10] ;  /* 0x000010067c7c7981 */ /* 0x000ee2000c1e1d00 */
[----:B------:R-:W-:-:S02]  /*0960*/  IADD3 R189, PT, PT, R214, 0x20, RZ ;  /* 0x00000020d6bd7810 */ /* 0x000fc40007ffe0ff */
[----:B------:R-:W-:-:S03]  /*0970*/  IADD3 R198, PT, PT, R214, 0x40, RZ ;  /* 0x00000040d6c67810 */ /* 0x000fc60007ffe0ff */
[----:B------:R-:W-:Y:S01]  /*0980*/  IMAD.WIDE.U32 R136, R189, 0x20, R160 ;  /* 0x00000020bd887825 */ /* 0x000fe200078e00a0 */
[----:B------:R-:W-:-:S03]  /*0990*/  IADD3 R202, PT, PT, R214, 0x80, RZ ;  /* 0x00000080d6ca7810 */ /* 0x000fc60007ffe0ff */
[--C-:B------:R-:W-:Y:S01]  /*09a0*/  IMAD.WIDE.U32 R132, R189, 0x10, R172.reuse ;  /* 0x00000010bd847825 */ /* 0x100fe200078e00ac */
[----:B------:R-:W3:Y:S03]  /*09b0*/  LDG.E.128 R128, desc[UR6][R136.64] ;  /* 0x0000000688807981 */ /* 0x000ee6000c1e1d00 */
[--C-:B------:R-:W-:Y:S02]  /*09c0*/  IMAD.WIDE.U32 R164, R198, 0x10, R172.reuse ;  /* 0x00000010c6a47825 */ /* 0x100fe400078e00ac */
[----:B------:R-:W3:Y:S02]  /*09d0*/  LDG.E.128 R132, desc[UR6][R132.64] ;  /* 0x0000000684847981 */ /* 0x000ee4000c1e1d00 */
[----:B------:R-:W-:Y:S02]  /*09e0*/  IMAD.WIDE.U32 R172, R202, 0x10, R172 ;  /* 0x00000010caac7825 */ /* 0x000fe400078e00ac */
[----:B------:R-:W3:Y:S02]  /*09f0*/  LDG.E.128 R164, desc[UR6][R164.64] ;  /* 0x00000006a4a47981 */ /* 0x000ee4000c1e1d00 */
[----:B------:R-:W-:-:S02]  /*0a00*/  IMAD.WIDE.U32 R144, R198, 0x20, R160 ;  /* 0x00000020c6907825 */ /* 0x000fc400078e00a0 */
[----:B------:R-:W3:Y:S04]  /*0a10*/  LDG.E.128 R172, desc[UR6][R172.64] ;  /* 0x00000006acac7981 */ /* 0x000ee8000c1e1d00 */
[----:B------:R-:W3:Y:S04]  /*0a20*/  LDG.E.128 R136, desc[UR6][R136.64+0x10] ;  /* 0x0000100688887981 */ /* 0x000ee8000c1e1d00 */
[----:B------:R-:W3:Y:S01]  /*0a30*/  LDG.E.128 R140, desc[UR6][R144.64] ;  /* 0x00000006908c7981 */ /* 0x000ee2000c1e1d00 */
[----:B------:R-:W-:-:S04]  /*0a40*/  ISETP.NE.U32.AND P1, PT, RZ, UR10, PT ;  /* 0x0000000aff007c0c */ /* 0x000fc8000bf25070 */
[----:B------:R-:W-:Y:S02]  /*0a50*/  ISETP.NE.AND.EX P1, PT, RZ, UR11, PT, P1 ;  /* 0x0000000bff007c0c */ /* 0x000fe4000bf25310 */
[----:B------:R-:W-:Y:S01]  /*0a60*/  ISETP.NE.AND P2, PT, RZ, UR8, PT ;  /* 0x00000008ff007c0c */ /* 0x000fe2000bf45270 */
[----:B------:R-:W-:Y:S01]  /*0a70*/  IMAD.WIDE.U32 R152, R200, 0x20, R160 ;  /* 0x00000020c8987825 */ /* 0x000fe200078e00a0 */
[----:B------:R-:W3:Y:S09]  /*0a80*/  LDG.E.128 R144, desc[UR6][R144.64+0x10] ;  /* 0x0000100690907981 */ /* 0x000ef2000c1e1d00 */
[----:B0-----:R-:W0:Y:S08]  /*0a90*/  @P1 LDC.64 R196, c[0x0][0x438] ;  /* 0x00010e00ffc41b82 */ /* 0x001e300000000a00 */
[----:B------:R-:W1:Y:S08]  /*0aa0*/  @P1 LDC.64 R222, c[0x0][0x438] ;  /* 0x00010e00ffde1b82 */ /* 0x000e700000000a00 */
[----:B------:R-:W2:Y:S08]  /*0ab0*/  @P1 LDC.64 R228, c[0x0][0x438] ;  /* 0x00010e00ffe41b82 */ /* 0x000eb00000000a00 */
[----:B------:R-:W1:Y:S01]  /*0ac0*/  @P1 LDC.64 R224, c[0x0][0x438] ;  /* 0x00010e00ffe01b82 */ /* 0x000e620000000a00 */
[----:B0-----:R-:W-:Y:S01]  /*0ad0*/  @P1 IMAD.WIDE.U32 R196, R189, 0x20, R196 ;  /* 0x00000020bdc41825 */ /* 0x001fe200078e00c4 */
[----:B------:R-:W-:Y:S01]  /*0ae0*/  MOV R189, 0x3f800000 ;  /* 0x3f80000000bd7802 */ /* 0x000fe20000000f00 */
[----:B------:R-:W3:Y:S04]  /*0af0*/  LDG.E.128 R148, desc[UR6][R152.64] ;  /* 0x0000000698947981 */ /* 0x000ee8000c1e1d00 */
[----:B-----5:R-:W5:Y:S01]  /*0b00*/  @P1 LDG.E.128 R76, desc[UR6][R196.64] ;  /* 0x00000006c44c1981 */ /* 0x020f62000c1e1d00 */
[----:B-1----:R-:W-:Y:S01]  /*0b10*/  @P1 IMAD.WIDE.U32 R198, R198, 0x20, R222 ;  /* 0x00000020c6c61825 */ /* 0x002fe200078e00de */
[----:B------:R-:W0:Y:S02]  /*0b20*/  @P1 LDC.64 R226, c[0x0][0x438] ;  /* 0x00010e00ffe21b82 */ /* 0x000e240000000a00 */
[----:B------:R1:W5:Y:S04]  /*0b30*/  @P1 LDG.E.128 R80, desc[UR6][R196.64+0x10] ;  /* 0x00001006c4501981 */ /* 0x000368000c1e1d00 */
[----:B------:R-:W5:Y:S04]  /*0b40*/  @P1 LDG.E.128 R84, desc[UR6][R198.64] ;  /* 0x00000006c6541981 */ /* 0x000f68000c1e1d00 */
[----:B------:R-:W5:Y:S01]  /*0b50*/  @P1 LDG.E.128 R88, desc[UR6][R198.64+0x10] ;  /* 0x00001006c6581981 */ /* 0x000f62000c1e1d00 */
[----:B------:R-:W-:-:S03]  /*0b60*/  IMAD.WIDE.U32 R160, R202, 0x20, R160 ;  /* 0x00000020caa07825 */ /* 0x000fc600078e00a0 */
[----:B------:R-:W3:Y:S01]  /*0b70*/  LDG.E.128 R152, desc[UR6][R152.64+0x10] ;  /* 0x0000100698987981 */ /* 0x000ee2000c1e1d00 */
[----:B------:R-:W-:-:S03]  /*0b80*/  @P1 IMAD.WIDE.U32 R200, R200, 0x20, R224 ;  /* 0x00000020c8c81825 */ /* 0x000fc600078e00e0 */
[----:B------:R-:W3:Y:S04]  /*0b90*/  LDG.E.128 R156, desc[UR6][R160.64] ;  /* 0x00000006a09c7981 */ /* 0x000ee8000c1e1d00 */
[----:B------:R-:W5:Y:S01]  /*0ba0*/  @P1 LDG.E.128 R92, desc[UR6][R200.64] ;  /* 0x00000006c85c1981 */ /* 0x000f62000c1e1d00 */
[----:B0-----:R-:W-:-:S03]  /*0bb0*/  @P1 IMAD.WIDE.U32 R202, R202, 0x20, R226 ;  /* 0x00000020caca1825 */ /* 0x001fc600078e00e2 */
[----:B------:R-:W5:Y:S04]  /*0bc0*/  @P1 LDG.E.128 R96, desc[UR6][R200.64+0x10] ;  /* 0x00001006c8601981 */ /* 0x000f68000c1e1d00 */
[----:B------:R-:W5:Y:S04]  /*0bd0*/  @P1 LDG.E.128 R100, desc[UR6][R202.64] ;  /* 0x00000006ca641981 */ /* 0x000f68000c1e1d00 */
[----:B------:R-:W5:Y:S04]  /*0be0*/  @P1 LDG.E.128 R104, desc[UR6][R202.64+0x10] ;  /* 0x00001006ca681981 */ /* 0x000f68000c1e1d00 */
[----:B------:R-:W3:Y:S01]  /*0bf0*/  LDG.E.128 R160, desc[UR6][R160.64+0x10] ;  /* 0x00001006a0a07981 */ /* 0x000ee2000c1e1d00 */
[----:B----4-:R-:W-:-:S02]  /*0c00*/  FSEL R220, R220, RZ, !P2 ;  /* 0x000000ffdcdc7208 */ /* 0x010fc40005000000 */
[----:B--2---:R-:W-:Y:S01]  /*0c10*/  @P0 SHF.L.U32 R189, R204, 0x10, RZ ;  /* 0x00000010ccbd0819 */ /* 0x004fe200000006ff */
[----:B------:R-:W-:Y:S01]  /*0c20*/  @P1 IMAD.WIDE.U32 R204, R214, 0x20, R228 ;  /* 0x00000020d6cc1825 */ /* 0x000fe200078e00e4 */
[C---:B---3--:R-:W-:Y:S02]  /*0c30*/  PRMT R222, R168.reuse, 0x7632, R222 ;  /* 0x00007632a8de7816 */ /* 0x048fe400000000de */
[----:B------:R-:W-:Y:S02]  /*0c40*/  SHF.L.U32 R168, R168, 0x10, RZ ;  /* 0x00000010a8a87819 */ /* 0x000fe400000006ff */
[----:B------:R-:W5:Y:S01]  /*0c50*/  @P1 LDG.E.128 R68, desc[UR6][R204.64] ;  /* 0x00000006cc441981 */ /* 0x000f62000c1e1d00 */
[----:B------:R-:W-:Y:S01]  /*0c60*/  FADD.FTZ R116, -R220, R116 ;  /* 0x00000074dc747221 */ /* 0x000fe20000010100 */
[C---:B------:R-:W-:Y:S02]  /*0c70*/  PRMT R223, R169.reuse, 0x7632, R223 ;  /* 0x00007632a9df7816 */ /* 0x040fe400000000df */
[----:B------:R-:W-:-:S02]  /*0c80*/  SHF.L.U32 R169, R169, 0x10, RZ ;  /* 0x00000010a9a97819 */ /* 0x000fc400000006ff */
[C---:B-1----:R-:W-:Y:S01]  /*0c90*/  PRMT R196, R120.reuse, 0x7632, R196 ;  /* 0x0000763278c47816 */ /* 0x042fe200000000c4 */
[----:B------:R0:W5:Y:S01]  /*0ca0*/  @P1 LDG.E.128 R72, desc[UR6][R204.64+0x10] ;  /* 0x00001006cc481981 */ /* 0x000162000c1e1d00 */
[----:B------:R-:W-:Y:S01]  /*0cb0*/  SHF.L.U32 R120, R120, 0x10, RZ ;  /* 0x0000001078787819 */ /* 0x000fe200000006ff */
[----:B------:R-:W-:Y:S01]  /*0cc0*/  FMUL.FTZ R116, R193, R116 ;  /* 0x00000074c1747220 */ /* 0x000fe20000410000 */
[----:B------:R-:W-:Y:S01]  /*0cd0*/  FADD.FTZ R234, R168, R234 ;  /* 0x000000eaa8ea7221 */ /* 0x000fe20000010000 */
[----:B------:R-:W-:Y:S01]  /*0ce0*/  FADD.FTZ R232, R169, R232 ;  /* 0x000000e8a9e87221 */ /* 0x000fe20000010000 */
[----:B------:R-:W-:Y:S01]  /*0cf0*/  FADD.FTZ R118, -R220, R118 ;  /* 0x00000076dc767221 */ /* 0x000fe20000010100 */
[----:B------:R-:W-:Y:S01]  /*0d00*/  PRMT R224, R170, 0x7632, R224 ;  /* 0x00007632aae07816 */ /* 0x000fe200000000e0 */
[----:B------:R-:W-:Y:S01]  /*0d10*/  FADD.FTZ R211, R120, R211 ;  /* 0x000000d378d37221 */ /* 0x000fe20000010000 */
[----:B------:R-:W-:Y:S01]  /*0d20*/  SHF.L.U32 R196, R196, 0x10, RZ ;  /* 0x00000010c4c47819 */ /* 0x000fe200000006ff */
[-C--:B------:R-:W-:Y:S01]  /*0d30*/  FFMA.FTZ R0, R116, R120.reuse, R0 ;  /* 0x0000007874007223 */ /* 0x080fe20000010000 */
[----:B0-----:R-:W-:Y:S01]  /*0d40*/  PRMT R204, R122, 0x7632, R204 ;  /* 0x000076327acc7816 */ /* 0x001fe200000000cc */
[----:B------:R-:W-:Y:S01]  /*0d50*/  FADD.FTZ R117, -R220, R117 ;  /* 0x00000075dc757221 */ /* 0x000fe20000010100 */
[----:B------:R-:W-:Y:S01]  /*0d60*/  FMUL.FTZ R120, R64, R120 ;  /* 0x0000007840787220 */ /* 0x000fe20000410000 */
[C---:B------:R-:W-:Y:S01]  /*0d70*/  PRMT R197, R121.reuse, 0x7632, R197 ;  /* 0x0000763279c57816 */ /* 0x040fe200000000c5 */
[----:B------:R-:W-:Y:S01]  /*0d80*/  STL [R1], R234 ;  /* 0x000000ea01007387 */ /* 0x000fe20000100800 */
[----:B------:R-:W-:Y:S01]  /*0d90*/  SHF.L.U32 R121, R121, 0x10, RZ ;  /* 0x0000001079797819 */ /* 0x000fe200000006ff */
[----:B------:R-:W-:Y:S01]  /*0da0*/  FADD.FTZ R119, -R220, R119 ;  /* 0x00000077dc777221 */ /* 0x000fe20000010100 */
[C---:B------:R-:W-:Y:S01]  /*0db0*/  FMUL.FTZ R118, R193.reuse, R118 ;  /* 0x00000076c1767220 */ /* 0x040fe20000410000 */
[----:B------:R0:W-:Y:S01]  /*0dc0*/  STL [R1+0x8], R232 ;  /* 0x000008e801007387 */ /* 0x0001e20000100800 */
[----:B------:R-:W-:Y:S01]  /*0dd0*/  SHF.L.U32 R229, R204, 0x10, RZ ;  /* 0x00000010cce57819 */ /* 0x000fe200000006ff */
[----:B------:R-:W-:Y:S01]  /*0de0*/  FMUL.FTZ R117, R193, R117 ;  /* 0x00000075c1757220 */ /* 0x000fe20000410000 */
[----:B------:R-:W-:Y:S01]  /*0df0*/  FMUL.FTZ R204, R65, R196 ;  /* 0x000000c441cc7220 */ /* 0x000fe20000410000 */
[----:B------:R-:W-:Y:S01]  /*0e00*/  SHF.L.U32 R197, R197, 0x10, RZ ;  /* 0x00000010c5c57819 */ /* 0x000fe200000006ff */
[----:B------:R-:W-:Y:S01]  /*0e10*/  FADD.FTZ R124, -R220, R124 ;  /* 0x0000007cdc7c7221 */ /* 0x000fe20000010100 */
[----:B------:R-:W-:Y:S01]  /*0e20*/  FMUL.FTZ R119, R193, R119 ;  /* 0x00000077c1777220 */ /* 0x000fe20000410000 */
[----:B0-----:R-:W-:Y:S01]  /*0e30*/  SHF.L.U32 R232, R224, 0x10, RZ ;  /* 0x00000010e0e87819 */ /* 0x001fe200000006ff */
[----:B------:R-:W-:Y:S01]  /*0e40*/  FFMA.FTZ R224, R116, R120, RZ ;  /* 0x0000007874e07223 */ /* 0x000fe200000100ff */
[----:B------:R-:W-:Y:S01]  /*0e50*/  FADD.FTZ R213, R121, R213 ;  /* 0x000000d579d57221 */ /* 0x000fe20000010000 */
[-C--:B------:R-:W-:Y:S01]  /*0e60*/  FFMA.FTZ R3, R118, R121.reuse, R3 ;  /* 0x0000007976037223 */ /* 0x080fe20000010003 */
[----:B------:R-:W-:Y:S01]  /*0e70*/  FMUL.FTZ R121, R66, R121 ;  /* 0x0000007942797220 */ /* 0x000fe20000410000 */
[----:B------:R-:W-:Y:S01]  /*0e80*/  FFMA.FTZ R224, R117, R204, R224 ;  /* 0x000000cc75e07223 */ /* 0x000fe200000100e0 */
[----:B------:R-:W-:Y:S01]  /*0e90*/  SHF.L.U32 R122, R122, 0x10, RZ ;  /* 0x000000107a7a7819 */ /* 0x000fe200000006ff */
[----:B------:R-:W-:Y:S01]  /*0ea0*/  FMUL.FTZ R124, R193, R124 ;  /* 0x0000007cc17c7220 */ /* 0x000fe20000410000 */
[-C--:B------:R-:W-:Y:S01]  /*0eb0*/  FFMA.FTZ R4, R119, R197.reuse, R4 ;  /* 0x000000c577047223 */ /* 0x080fe20000010004 */
[----:B------:R-:W-:Y:S01]  /*0ec0*/  FADD.FTZ R215, R197, R215 ;  /* 0x000000d7c5d77221 */ /* 0x000fe20000010000 */
[----:B------:R-:W-:Y:S01]  /*0ed0*/  FMUL.FTZ R197, R67, R197 ;  /* 0x000000c543c57220 */ /* 0x000fe20000410000 */
[----:B------:R-:W-:Y:S01]  /*0ee0*/  FFMA.FTZ R224, R118, R121, R224 ;  /* 0x0000007976e07223 */ /* 0x000fe200000100e0 */
[----:B------:R-:W-:Y:S01]  /*0ef0*/  FADD.FTZ R126, -R220, R126 ;  /* 0x0000007edc7e7221 */ /* 0x000fe20000010100 */
[----:B------:R-:W-:Y:S01]  /*0f00*/  FADD.FTZ R216, R122, R216 ;  /* 0x000000d87ad87221 */ /* 0x000fe20000010000 */
[-C--:B------:R-:W-:Y:S01]  /*0f10*/  FFMA.FTZ R5, R124, R122.reuse, R5 ;  /* 0x0000007a7c057223 */ /* 0x080fe20000010005 */
[----:B------:R-:W-:Y:S01]  /*0f20*/  FADD.FTZ R125, -R220, R125 ;  /* 0x0000007ddc7d7221 */ /* 0x000fe20000010100 */
[----:B------:R-:W-:Y:S01]  /*0f30*/  FMUL.FTZ R122, R60, R122 ;  /* 0x0000007a3c7a7220 */ /* 0x000fe20000410000 */
[----:B------:R-:W-:Y:S01]  /*0f40*/  FFMA.FTZ R224, R119, R197, R224 ;  /* 0x000000c577e07223 */ /* 0x000fe200000100e0 */
[----:B------:R-:W-:Y:S01]  /*0f50*/  PRMT R205, R123, 0x7632, R205 ;  /* 0x000076327bcd7816 */ /* 0x000fe200000000cd */
[----:B------:R-:W-:Y:S01]  /*0f60*/  FMUL.FTZ R126, R193, R126 ;  /* 0x0000007ec17e7220 */ /* 0x000fe20000410000 */
[----:B------:R-:W-:Y:S01]  /*0f70*/  SHF.L.U32 R123, R123, 0x10, RZ ;  /* 0x000000107b7b7819 */ /* 0x000fe200000006ff */
[----:B------:R-:W-:Y:S01]  /*0f80*/  FFMA.FTZ R2, R117, R196, R2 ;  /* 0x000000c475027223 */ /* 0x000fe20000010002 */
[----:B------:R-:W-:Y:S01]  /*0f90*/  FADD.FTZ R212, R196, R212 ;  /* 0x000000d4c4d47221 */ /* 0x000fe20000010000 */
[----:B------:R-:W-:Y:S01]  /*0fa0*/  FMUL.FTZ R125, R193, R125 ;  /* 0x0000007dc17d7220 */ /* 0x000fe20000410000 */
[----:B------:R-:W-:Y:S01]  /*0fb0*/  FMUL.FTZ R196, R61, R229 ;  /* 0x000000e53dc47220 */ /* 0x000fe20000410000 */
[----:B------:R-:W-:Y:S01]  /*0fc0*/  FFMA.FTZ R224, R124, R122, R224 ;  /* 0x0000007a7ce07223 */ /* 0x000fe200000100e0 */
[C---:B------:R-:W-:Y:S01]  /*0fd0*/  FADD.FTZ R127, -R220.reuse, R127 ;  /* 0x0000007fdc7f7221 */ /* 0x040fe20000010100 */
[----:B------:R-:W-:Y:S01]  /*0fe0*/  FADD.FTZ R128, -R220, R128 ;  /* 0x00000080dc807221 */ /* 0x000fe20000010100 */
[----:B------:R-:W-:Y:S01]  /*0ff0*/  SHF.L.U32 R230, R205, 0x10, RZ ;  /* 0x00000010cde67819 */ /* 0x000fe200000006ff */
[----:B------:R-:W-:Y:S01]  /*1000*/  FADD.FTZ R218, R123, R218 ;  /* 0x000000da7bda7221 */ /* 0x000fe20000010000 */
[-C--:B------:R-:W-:Y:S01]  /*1010*/  FFMA.FTZ R7, R126, R123.reuse, R7 ;  /* 0x0000007b7e077223 */ /* 0x080fe20000010007 */
[----:B------:R-:W-:Y:S01]  /*1020*/  FMUL.FTZ R123, R62, R123 ;  /* 0x0000007b3e7b7220 */ /* 0x000fe20000410000 */
[----:B------:R-:W-:Y:S01]  /*1030*/  FFMA.FTZ R224, R125, R196, R224 ;  /* 0x000000c47de07223 */ /* 0x000fe200000100e0 */
[C---:B------:R-:W-:Y:S01]  /*1040*/  PRMT R198, R132.reuse, 0x7632, R198 ;  /* 0x0000763284c67816 */ /* 0x040fe200000000c6 */
[C---:B------:R-:W-:Y:S01]  /*1050*/  FMUL.FTZ R205, R193.reuse, R127 ;  /* 0x0000007fc1cd7220 */ /* 0x040fe20000410000 */
[----:B------:R-:W-:Y:S01]  /*1060*/  SHF.L.U32 R132, R132, 0x10, RZ ;  /* 0x0000001084847819 */ /* 0x000fe200000006ff */
[----:B------:R-:W-:Y:S01]  /*1070*/  FMUL.FTZ R128, R193, R128 ;  /* 0x00000080c1807220 */ /* 0x000fe20000410000 */
[----:B------:R-:W-:Y:S01]  /*1080*/  FMUL.FTZ R127, R63, R230 ;  /* 0x000000e63f7f7220 */ /* 0x000fe20000410000 */
[----:B------:R-:W-:Y:S01]  /*1090*/  FFMA.FTZ R224, R126, R123, R224 ;  /* 0x0000007b7ee07223 */ /* 0x000fe200000100e0 */
[----:B------:R-:W-:Y:S01]  /*10a0*/  FADD.FTZ R130, -R220, R130 ;  /* 0x00000082dc827221 */ /* 0x000fe20000010100 */
[----:B------:R-:W-:Y:S01]  /*10b0*/  PRMT R226, R172, 0x7632, R226 ;  /* 0x00007632ace27816 */ /* 0x000fe200000000e2 */
[----:B------:R-:W-:Y:S01]  /*10c0*/  FADD.FTZ R236, R132, R236 ;  /* 0x000000ec84ec7221 */ /* 0x000fe20000010000 */
[----:B------:R-:W-:Y:S01]  /*10d0*/  SHF.L.U32 R198, R198, 0x10, RZ ;  /* 0x00000010c6c67819 */ /* 0x000fe200000006ff */
[-C--:B------:R-:W-:Y:S01]  /*10e0*/  FFMA.FTZ R9, R128, R132.reuse, R9 ;  /* 0x0000008480097223 */ /* 0x080fe20000010009 */
[----:B------:R-:W-:Y:S01]  /*10f0*/  FADD.FTZ R129, -R220, R129 ;  /* 0x00000081dc817221 */ /* 0x000fe20000010100 */
[----:B------:R-:W-:Y:S01]  /*1100*/  FMUL.FTZ R132, R56, R132 ;  /* 0x0000008438847220 */ /* 0x000fe20000410000 */
[----:B------:R-:W-:Y:S01]  /*1110*/  FFMA.FTZ R224, R205, R127, R224 ;  /* 0x0000007fcde07223 */ /* 0x000fe200000100e0 */
[----:B------:R-:W-:-:S02]  /*1120*/  PRMT R199, R133, 0x7632, R199 ;  /* 0x0000763285c77816 */ /* 0x000fc400000000c7 */
[----:B------:R-:W-:Y:S02]  /*1130*/  SHF.L.U32 R170, R170, 0x10, RZ ;  /* 0x00000010aaaa7819 */ /* 0x000fe400000006ff */
[----:B------:R-:W-:Y:S01]  /*1140*/  PRMT R225, R171, 0x7632, R225 ;  /* 0x00007632abe17816 */ /* 0x000fe200000000e1 */
[----:B------:R-:W-:Y:S01]  /*1150*/  FMUL.FTZ R130, R193, R130 ;  /* 0x00000082c1827220 */ /* 0x000fe20000410000 */
[----:B------:R-:W-:Y:S02]  /*1160*/  SHF.L.U32 R133, R133, 0x10, RZ ;  /* 0x0000001085857819 */ /* 0x000fe400000006ff */
[----:B------:R-:W-:Y:S01]  /*1170*/  SHF.L.U32 R171, R171, 0x10, RZ ;  /* 0x00000010abab7819 */ /* 0x000fe200000006ff */
[----:B------:R-:W-:Y:S01]  /*1180*/  FADD.FTZ R139, -R220, R139 ;  /* 0x0000008bdc8b7221 */ /* 0x000fe20000010100 */
[----:B------:R-:W-:Y:S01]  /*1190*/  PRMT R201, R135, 0x7632, R201 ;  /* 0x0000763287c97816 */ /* 0x000fe200000000c9 */
[----:B------:R-:W-:Y:S01]  /*11a0*/  FMUL.FTZ R129, R193, R129 ;  /* 0x00000081c1817220 */ /* 0x000fe20000410000 */
[----:B------:R-:W-:Y:S01]  /*11b0*/  SHF.L.U32 R241, R226, 0x10, RZ ;  /* 0x00000010e2f17819 */ /* 0x000fe200000006ff */
[----:B------:R-:W-:Y:S01]  /*11c0*/  FMUL.FTZ R226, R57, R198 ;  /* 0x000000c639e27220 */ /* 0x000fe20000410000 */
[----:B------:R-:W-:Y:S01]  /*11d0*/  PRMT R202, R164, 0x7632, R202 ;  /* 0x00007632a4ca7816 */ /* 0x000fe200000000ca */
[----:B------:R-:W-:Y:S01]  /*11e0*/  FFMA.FTZ R224, R128, R132, R224 ;  /* 0x0000008480e07223 */ /* 0x000fe200000100e0 */
[----:B------:R-:W-:Y:S01]  /*11f0*/  FADD.FTZ R141, -R220, R141 ;  /* 0x0000008ddc8d7221 */ /* 0x000fe20000010100 */
[----:B------:R-:W-:Y:S01]  /*1200*/  FADD.FTZ R233, R170, R233 ;  /* 0x000000e9aae97221 */ /* 0x000fe20000010000 */
[----:B------:R-:W-:Y:S01]  /*1210*/  FADD.FTZ R238, R133, R238 ;  /* 0x000000ee85ee7221 */ /* 0x000fe20000010000 */
[-C--:B------:R-:W-:Y:S01]  /*1220*/  FFMA.FTZ R11, R130, R133.reuse, R11 ;  /* 0x00000085820b7223 */ /* 0x080fe2000001000b */
[----:B------:R-:W-:Y:S01]  /*1230*/  SHF.L.U32 R201, R201, 0x10, RZ ;  /* 0x00000010c9c97819 */ /* 0x000fe200000006ff */
[----:B------:R-:W-:Y:S01]  /*1240*/  FADD.FTZ R231, R171, R231 ;  /* 0x000000e7abe77221 */ /* 0x000fe20000010000 */
[----:B------:R-:W-:Y:S01]  /*1250*/  FMUL.FTZ R133, R58, R133 ;  /* 0x000000853a857220 */ /* 0x000fe20000410000 */
[----:B------:R-:W-:Y:S01]  /*1260*/  FMUL.FTZ R139, R193, R139 ;  /* 0x0000008bc18b7220 */ /* 0x000fe20000410000 */
[----:B------:R-:W-:Y:S01]  /*1270*/  SHF.L.U32 R202, R202, 0x10, RZ ;  /* 0x00000010caca7819 */ /* 0x000fe200000006ff */
[----:B------:R-:W-:Y:S01]  /*1280*/  FFMA.FTZ R224, R129, R226, R224 ;  /* 0x000000e281e07223 */ /* 0x000fe200000100e0 */
[----:B------:R-:W-:Y:S01]  /*1290*/  FMUL.FTZ R141, R193, R141 ;  /* 0x0000008dc18d7220 */ /* 0x000fe20000410000 */
[----:B------:R0:W-:Y:S01]  /*12a0*/  STL [R1+0x10], R233 ;  /* 0x000010e901007387 */ /* 0x0001e20000100800 */
[----:B------:R-:W-:Y:S01]  /*12b0*/  FFMA.FTZ R10, R129, R198, R10 ;  /* 0x000000c6810a7223 */ /* 0x000fe2000001000a */
[----:B------:R-:W-:Y:S01]  /*12c0*/  FADD.FTZ R237, R198, R237 ;  /* 0x000000edc6ed7221 */ /* 0x000fe20000010000 */
[----:B------:R-:W-:Y:S01]  /*12d0*/  FFMA.FTZ R198, R130, R133, R224 ;  /* 0x0000008582c67223 */ /* 0x000fe200000100e0 */
[----:B------:R1:W-:Y:S01]  /*12e0*/  STL [R1+0x18], R231 ;  /* 0x000018e701007387 */ /* 0x0003e20000100800 */
[----:B------:R-:W-:Y:S01]  /*12f0*/  FADD.FTZ R244, R201, R244 ;  /* 0x000000f4c9f47221 */ /* 0x000fe20000010000 */
[-C--:B------:R-:W-:Y:S01]  /*1300*/  FFMA.FTZ R16, R139, R201.reuse, R16 ;  /* 0x000000c98b107223 */ /* 0x080fe20000010010 */
[----:B------:R-:W-:Y:S01]  /*1310*/  FMUL.FTZ R234, R55, R201 ;  /* 0x000000c937ea7220 */ /* 0x000fe20000410000 */
[-C--:B------:R-:W-:Y:S01]  /*1320*/  FFMA.FTZ R18, R141, R202.reuse, R18 ;  /* 0x000000ca8d127223 */ /* 0x080fe20000010012 */
[----:B------:R-:W2:Y:S01]  /*1330*/  LDL.LU R201, [R1+0xc] ;  /* 0x00000c0001c97983 */ /* 0x000ea20000300800 */
[----:B------:R-:W-:Y:S01]  /*1340*/  FADD.FTZ R246, R202, R246 ;  /* 0x000000f6caf67221 */ /* 0x000fe20000010000 */
[----:B------:R-:W-:-:S02]  /*1350*/  FMUL.FTZ R224, R49, R202 ;  /* 0x000000ca31e07220 */ /* 0x000fc40000410000 */
[----:B------:R-:W3:Y:S01]  /*1360*/  LDL.LU R202, [R1+0x4] ;  /* 0x0000040001ca7983 */ /* 0x000ee20000300800 */
[----:B0-----:R-:W-:Y:S01]  /*1370*/  SHF.L.U32 R233, R225, 0x10, RZ ;  /* 0x00000010e1e97819 */ /* 0x001fe200000006ff */
[----:B------:R-:W-:-:S04]  /*1380*/  FADD.FTZ R225, RZ, R120 ;  /* 0x00000078ffe17221 */ /* 0x000fc80000010000 */
[----:B------:R-:W-:-:S04]  /*1390*/  FADD.FTZ R225, R204, R225 ;  /* 0x000000e1cce17221 */ /* 0x000fc80000010000 */
[----:B------:R-:W-:-:S04]  /*13a0*/  FADD.FTZ R225, R121, R225 ;  /* 0x000000e179e17221 */ /* 0x000fc80000010000 */
[----:B------:R-:W-:-:S04]  /*13b0*/  FADD.FTZ R225, R197, R225 ;  /* 0x000000e1c5e17221 */ /* 0x000fc80000010000 */
[----:B------:R-:W-:-:S04]  /*13c0*/  FADD.FTZ R225, R122, R225 ;  /* 0x000000e17ae17221 */ /* 0x000fc80000010000 */
[----:B------:R-:W-:-:S04]  /*13d0*/  FADD.FTZ R225, R196, R225 ;  /* 0x000000e1c4e17221 */ /* 0x000fc80000010000 */
[----:B------:R-:W-:Y:S01]  /*13e0*/  FADD.FTZ R225, R123, R225 ;  /* 0x000000e17be17221 */ /* 0x000fe20000010000 */
[----:B------:R-:W-:-:S03]  /*13f0*/  FADD.FTZ R131, -R220, R131 ;  /* 0x00000083dc837221 */ /* 0x000fc60000010100 */
[----:B------:R-:W-:Y:S01]  /*1400*/  FADD.FTZ R225, R127, R225 ;  /* 0x000000e17fe17221 */ /* 0x000fe20000010000 */
[----:B------:R-:W-:Y:S01]  /*1410*/  PRMT R203, R165, 0x7632, R203 ;  /* 0x00007632a5cb7816 */ /* 0x000fe200000000cb */
[----:B------:R-:W-:Y:S01]  /*1420*/  FADD.FTZ R143, -R220, R143 ;  /* 0x0000008fdc8f7221 */ /* 0x000fe20000010100 */
[----:B------:R-:W-:Y:S01]  /*1430*/  SHF.L.U32 R222, R222, 0x10, RZ ;  /* 0x00000010dede7819 */ /* 0x000fe200000006ff */
[----:B------:R-:W-:Y:S01]  /*1440*/  FADD.FTZ R225, R132, R225 ;  /* 0x000000e184e17221 */ /* 0x000fe20000010000 */
[----:B------:R-:W-:Y:S01]  /*1450*/  SHF.L.U32 R199, R199, 0x10, RZ ;  /* 0x00000010c7c77819 */ /* 0x000fe200000006ff */
[----:B------:R-:W-:Y:S01]  /*1460*/  FMUL.FTZ R131, R193, R131 ;  /* 0x00000083c1837220 */ /* 0x000fe20000410000 */
[----:B------:R-:W-:Y:S01]  /*1470*/  SHF.L.U32 R203, R203, 0x10, RZ ;  /* 0x00000010cbcb7819 */ /* 0x000fe200000006ff */
[----:B------:R-:W-:Y:S01]  /*1480*/  FADD.FTZ R225, R226, R225 ;  /* 0x000000e1e2e17221 */ /* 0x000fe20000010000 */
[----:B------:R-:W-:Y:S01]  /*1490*/  FMUL.FTZ R143, R193, R143 ;  /* 0x0000008fc18f7220 */ /* 0x000fe20000410000 */
[----:B------:R-:W-:Y:S01]  /*14a0*/  FADD.FTZ R217, R229, R217 ;  /* 0x000000d9e5d97221 */ /* 0x000fe20000010000 */
[----:B------:R-:W-:Y:S01]  /*14b0*/  FFMA.FTZ R6, R125, R229, R6 ;  /* 0x000000e57d067223 */ /* 0x000fe20000010006 */
[-C--:B------:R-:W-:Y:S01]  /*14c0*/  FFMA.FTZ R12, R131, R199.reuse, R12 ;  /* 0x000000c7830c7223 */ /* 0x080fe2000001000c */
[----:B------:R-:W-:Y:S01]  /*14d0*/  FADD.FTZ R239, R199, R239 ;  /* 0x000000efc7ef7221 */ /* 0x000fe20000010000 */
[----:B------:R-:W-:Y:S01]  /*14e0*/  FMUL.FTZ R229, R59, R199 ;  /* 0x000000c73be57220 */ /* 0x000fe20000410000 */
[----:B------:R-:W-:Y:S01]  /*14f0*/  FADD.FTZ R199, R133, R225 ;  /* 0x000000e185c77221 */ /* 0x000fe20000010000 */
[-C--:B------:R-:W-:Y:S01]  /*1500*/  FFMA.FTZ R20, R143, R203.reuse, R20 ;  /* 0x000000cb8f147223 */ /* 0x080fe20000010014 */
[----:B------:R-:W-:Y:S01]  /*1510*/  FADD.FTZ R248, R203, R248 ;  /* 0x000000f8cbf87221 */ /* 0x000fe20000010000 */
[----:B------:R-:W-:-:S02]  /*1520*/  FMUL.FTZ R225, R51, R203 ;  /* 0x000000cb33e17220 */ /* 0x000fc40000410000 */
[----:B------:R-:W4:Y:S01]  /*1530*/  LDL.LU R203, [R1+0x14] ;  /* 0x0000140001cb7983 */ /* 0x000f220000300800 */
[----:B------:R-:W-:Y:S01]  /*1540*/  FADD.FTZ R136, -R220, R136 ;  /* 0x00000088dc887221 */ /* 0x000fe20000010100 */
[C---:B------:R-:W-:Y:S02]  /*1550*/  PRMT R200, R134.reuse, 0x7632, R200 ;  /* 0x0000763286c87816 */ /* 0x040fe400000000c8 */
[----:B------:R-:W-:Y:S01]  /*1560*/  SHF.L.U32 R134, R134, 0x10, RZ ;  /* 0x0000001086867819 */ /* 0x000fe200000006ff */
[----:B------:R-:W-:Y:S01]  /*1570*/  FMUL.FTZ R136, R193, R136 ;  /* 0x00000088c1887220 */ /* 0x000fe20000410000 */
[----:B------:R-:W-:Y:S01]  /*1580*/  FADD.FTZ R138, -R220, R138 ;  /* 0x0000008adc8a7221 */ /* 0x000fe20000010100 */
[----:B------:R-:W-:Y:S01]  /*1590*/  SHF.L.U32 R200, R200, 0x10, RZ ;  /* 0x00000010c8c87819 */ /* 0x000fe200000006ff */
[----:B------:R-:W-:Y:S01]  /*15a0*/  FADD.FTZ R137, -R220, R137 ;  /* 0x00000089dc897221 */ /* 0x000fe20000010100 */
[----:B------:R-:W-:Y:S01]  /*15b0*/  FADD.FTZ R240, R134, R240 ;  /* 0x000000f086f07221 */ /* 0x000fe20000010000 */
[-C--:B------:R-:W-:Y:S01]  /*15c0*/  FFMA.FTZ R13, R136, R134.reuse, R13 ;  /* 0x00000086880d7223 */ /* 0x080fe2000001000d */
[----:B------:R-:W-:Y:S01]  /*15d0*/  FMUL.FTZ R134, R52, R134 ;  /* 0x0000008634867220 */ /* 0x000fe20000410000 */
[----:B------:R-:W-:Y:S01]  /*15e0*/  FFMA.FTZ R198, R131, R229, R198 ;  /* 0x000000e583c67223 */ /* 0x000fe200000100c6 */
[----:B------:R-:W-:Y:S01]  /*15f0*/  FADD.FTZ R199, R229, R199 ;  /* 0x000000c7e5c77221 */ /* 0x000fe20000010000 */
[----:B------:R-:W-:Y:S01]  /*1600*/  SHF.L.U32 R135, R135, 0x10, RZ ;  /* 0x0000001087877819 */ /* 0x000fe200000006ff */
[C---:B------:R-:W-:Y:S01]  /*1610*/  FMUL.FTZ R138, R193.reuse, R138 ;  /* 0x0000008ac18a7220 */ /* 0x040fe20000410000 */
[----:B------:R-:W-:Y:S01]  /*1620*/  FMUL.FTZ R137, R193, R137 ;  /* 0x00000089c1897220 */ /* 0x000fe20000410000 */
[----:B-1----:R-:W-:Y:S01]  /*1630*/  FMUL.FTZ R231, R53, R200 ;  /* 0x000000c835e77220 */ /* 0x002fe20000410000 */
[----:B------:R-:W-:Y:S01]  /*1640*/  FFMA.FTZ R198, R136, R134, R198 ;  /* 0x0000008688c67223 */ /* 0x000fe200000100c6 */
[----:B------:R-:W-:Y:S01]  /*1650*/  FADD.FTZ R199, R134, R199 ;  /* 0x000000c786c77221 */ /* 0x000fe20000010000 */
[----:B------:R-:W-:Y:S01]  /*1660*/  FADD.FTZ R140, -R220, R140 ;  /* 0x0000008cdc8c7221 */ /* 0x000fe20000010100 */
[----:B------:R-:W-:Y:S01]  /*1670*/  FADD.FTZ R243, R135, R243 ;  /* 0x000000f387f37221 */ /* 0x000fe20000010000 */
[-C--:B------:R-:W-:Y:S01]  /*1680*/  FFMA.FTZ R15, R138, R135.reuse, R15 ;  /* 0x000000878a0f7223 */ /* 0x080fe2000001000f */
[----:B------:R-:W-:Y:S01]  /*1690*/  FMUL.FTZ R135, R54, R135 ;  /* 0x0000008736877220 */ /* 0x000fe20000410000 */
[----:B------:R-:W-:Y:S01]  /*16a0*/  FFMA.FTZ R198, R137, R231, R198 ;  /* 0x000000e789c67223 */ /* 0x000fe200000100c6 */
[----:B------:R-:W-:Y:S01]  /*16b0*/  FADD.FTZ R199, R231, R199 ;  /* 0x000000c7e7c77221 */ /* 0x000fe20000010000 */
[----:B---3--:R-:W-:-:S05]  /*16c0*/  FADD.FTZ R202, R222, R202 ;  /* 0x000000cadeca7221 */ /* 0x008fca0000010000 */
[----:B------:R0:W-:Y:S04]  /*16d0*/  STL [R1+0x4], R202 ;  /* 0x000004ca01007387 */ /* 0x0001e80000100800 */
[----:B0-----:R-:W3:Y:S01]  /*16e0*/  LDL.LU R202, [R1+0x1c] ;  /* 0x00001c0001ca7983 */ /* 0x001ee20000300800 */
[----:B------:R-:W-:Y:S01]  /*16f0*/  SHF.L.U32 R164, R164, 0x10, RZ ;  /* 0x00000010a4a47819 */ /* 0x000fe200000006ff */
[----:B------:R-:W-:Y:S01]  /*1700*/  FMUL.FTZ R140, R193, R140 ;  /* 0x0000008cc18c7220 */ /* 0x000fe20000410000 */
[----:B------:R-:W-:Y:S01]  /*1710*/  FADD.FTZ R242, R200, R242 ;  /* 0x000000f2c8f27221 */ /* 0x000fe20000010000 */
[----:B------:R-:W-:Y:S01]  /*1720*/  FFMA.FTZ R14, R137, R200, R14 ;  /* 0x000000c8890e7223 */ /* 0x000fe2000001000e */
        /* <DEDUP_REMOVED lines=35> */
[----:B------:R-:W-:Y:S01]  /*1960*/  FFMA.FTZ R198, R141, R224, R198 ;  /* 0x000000e08dc67223 */ /* 0x000fe200000100c6 */
[----:B------:R-:W-:Y:S01]  /*1970*/  PRMT R220, R166, 0x7632, R220 ;  /* 0x00007632a6dc7816 */ /* 0x000fe200000000dc */
[----:B------:R-:W-:Y:S01]  /*1980*/  FADD.FTZ R200, R224, R200 ;  /* 0x000000c8e0c87221 */ /* 0x000fe20000010000 */
[----:B------:R-:W-:Y:S01]  /*1990*/  SHF.L.U32 R166, R166, 0x10, RZ ;  /* 0x00000010a6a67819 */ /* 0x000fe200000006ff */
[----:B------:R-:W-:Y:S01]  /*19a0*/  FMUL.FTZ R144, R193, R144 ;  /* 0x00000090c1907220 */ /* 0x000fe20000410000 */
[----:B------:R-:W-:Y:S01]  /*19b0*/  FFMA.FTZ R198, R142, R165, R198 ;  /* 0x000000a58ec67223 */ /* 0x000fe200000100c6 */
[----:B------:R-:W-:Y:S01]  /*19c0*/  FADD.FTZ R200, R165, R200 ;  /* 0x000000c8a5c87221 */ /* 0x000fe20000010000 */
[----:B------:R-:W-:Y:S01]  /*19d0*/  PRMT R227, R173, 0x7632, R227 ;  /* 0x00007632ade37816 */ /* 0x000fe200000000e3 */
[----:B------:R-:W-:Y:S01]  /*19e0*/  FADD.FTZ R249, R166, R249 ;  /* 0x000000f9a6f97221 */ /* 0x000fe20000010000 */
[----:B------:R-:W-:Y:S01]  /*19f0*/  SHF.L.U32 R220, R220, 0x10, RZ ;  /* 0x00000010dcdc7819 */ /* 0x000fe200000006ff */
[-C--:B------:R-:W-:Y:S01]  /*1a00*/  FFMA.FTZ R21, R144, R166.reuse, R21 ;  /* 0x000000a690157223 */ /* 0x080fe20000010015 */
[----:B------:R-:W-:Y:S01]  /*1a10*/  FMUL.FTZ R166, R44, R166 ;  /* 0x000000a62ca67220 */ /* 0x000fe20000410000 */
[----:B------:R-:W-:Y:S01]  /*1a20*/  FFMA.FTZ R198, R143, R225, R198 ;  /* 0x000000e18fc67223 */ /* 0x000fe200000100c6 */
[----:B------:R-:W-:Y:S01]  /*1a30*/  PRMT R221, R167, 0x7632, R221 ;  /* 0x00007632a7dd7816 */ /* 0x000fe200000000dd */
[----:B------:R-:W-:Y:S01]  /*1a40*/  FADD.FTZ R200, R225, R200 ;  /* 0x000000c8e1c87221 */ /* 0x000fe20000010000 */
[----:B------:R-:W-:Y:S01]  /*1a50*/  SHF.L.U32 R167, R167, 0x10, RZ ;  /* 0x00000010a7a77819 */ /* 0x000fe200000006ff */
[----:B------:R-:W-:Y:S01]  /*1a60*/  FMUL.FTZ R146, R193, R146 ;  /* 0x00000092c1927220 */ /* 0x000fe20000410000 */
[----:B------:R-:W-:Y:S01]  /*1a70*/  SHF.L.U32 R199, R227, 0x10, RZ ;  /* 0x00000010e3c77819 */ /* 0x000fe200000006ff */
[----:B------:R-:W-:Y:S01]  /*1a80*/  FMUL.FTZ R145, R193, R145 ;  /* 0x00000091c1917220 */ /* 0x000fe20000410000 */
[----:B------:R-:W-:Y:S01]  /*1a90*/  FMUL.FTZ R227, R45, R220 ;  /* 0x000000dc2de37220 */ /* 0x000fe20000410000 */
        /* <DEDUP_REMOVED lines=8> */
[----:B------:R-:W-:Y:S01]  /*1b20*/  FADD.FTZ R219, R230, R219 ;  /* 0x000000dbe6db7221 */ /* 0x000fe20000010000 */
[----:B------:R-:W-:Y:S01]  /*1b30*/  FFMA.FTZ R8, R205, R230, R8 ;  /* 0x000000e6cd087223 */ /* 0x000fe20000010008 */
[C---:B------:R-:W-:Y:S01]  /*1b40*/  FMUL.FTZ R148, R193.reuse, R148 ;  /* 0x00000094c1947220 */ /* 0x040fe20000410000 */
        /* <DEDUP_REMOVED lines=8> */
[----:B------:R-:W-:Y:S01]  /*1bd0*/  SHF.L.U32 R223, R223, 0x10, RZ ;  /* 0x00000010dfdf7819 */ /* 0x000fe200000006ff */
[----:B------:R-:W-:Y:S01]  /*1be0*/  FMUL.FTZ R150, R193, R150 ;  /* 0x00000096c1967220 */ /* 0x000fe20000410000 */
[----:B------:R-:W-:Y:S01]  /*1bf0*/  FADD.FTZ R250, R220, R250 ;  /* 0x000000fadcfa7221 */ /* 0x000fe20000010000 */
[----:B------:R-:W-:Y:S01]  /*1c00*/  FFMA.FTZ R188, R145, R220, R188 ;  /* 0x000000dc91bc7223 */ /* 0x000fe200000100bc */
[----:B------:R-:W-:Y:S01]  /*1c10*/  FMUL.FTZ R149, R193, R149 ;  /* 0x00000095c1957220 */ /* 0x000fe20000410000 */
[----:B------:R-:W-:Y:S01]  /*1c20*/  FMUL.FTZ R220, R41, R222 ;  /* 0x000000de29dc7220 */ /* 0x000fe20000410000 */
[----:B------:R-:W-:Y:S01]  /*1c30*/  FFMA.FTZ R198, R148, R168, R198 ;  /* 0x000000a894c67223 */ /* 0x000fe200000100c6 */
[----:B------:R-:W-:Y:S01]  /*1c40*/  FADD.FTZ R200, R168, R200 ;  /* 0x000000c8a8c87221 */ /* 0x000fe20000010000 */
[-C--:B------:R-:W-:Y:S01]  /*1c50*/  FFMA.FTZ R195, R150, R169.reuse, R195 ;  /* 0x000000a996c37223 */ /* 0x080fe200000100c3 */
[----:B--2---:R-:W-:Y:S01]  /*1c60*/  FADD.FTZ R201, R223, R201 ;  /* 0x000000c9dfc97221 */ /* 0x004fe20000010000 */
[----:B------:R-:W-:Y:S01]  /*1c70*/  FMUL.FTZ R169, R42, R169 ;  /* 0x000000a92aa97220 */ /* 0x000fe20000410000 */
        /* <DEDUP_REMOVED lines=8> */
[----:B------:R0:W-:Y:S01]  /*1d00*/  STL [R1+0xc], R201 ;  /* 0x00000cc901007387 */ /* 0x0001e20000100800 */
[-C--:B------:R-:W-:Y:S01]  /*1d10*/  FFMA.FTZ R207, R152, R170.reuse, R207 ;  /* 0x000000aa98cf7223 */ /* 0x080fe200000100cf */
[----:B------:R-:W-:Y:S01]  /*1d20*/  FMUL.FTZ R170, R36, R170 ;  /* 0x000000aa24aa7220 */ /* 0x000fe20000410000 */
[----:B------:R-:W-:Y:S01]  /*1d30*/  FMUL.FTZ R154, R193, R154 ;  /* 0x0000009ac19a7220 */ /* 0x000fe20000410000 */
[----:B------:R-:W-:Y:S01]  /*1d40*/  FFMA.FTZ R194, R149, R222, R194 ;  /* 0x000000de95c27223 */ /* 0x000fe200000100c2 */
[----:B0-----:R-:W-:Y:S01]  /*1d50*/  FADD.FTZ R201, R200, R169 ;  /* 0x000000a9c8c97221 */ /* 0x001fe20000010000 */
[----:B------:R-:W-:-:S03]  /*1d60*/  FFMA.FTZ R200, R151, R221, R198 ;  /* 0x000000dd97c87223 */ /* 0x000fc600000100c6 */
        /* <DEDUP_REMOVED lines=33> */
[----:B------:R-:W-:Y:S01]  /*1f80*/  PRMT R228, R174, 0x7632, R228 ;  /* 0x00007632aee47816 */ /* 0x000fe200000000e4 */
[----:B----4-:R-:W-:Y:S01]  /*1f90*/  FADD.FTZ R203, R232, R203 ;  /* 0x000000cbe8cb7221 */ /* 0x010fe20000010000 */
[----:B------:R-:W-:Y:S01]  /*1fa0*/  SHF.L.U32 R174, R174, 0x10, RZ ;  /* 0x00000010aeae7819 */ /* 0x000fe200000006ff */
[----:B------:R-:W-:Y:S01]  /*1fb0*/  FMUL.FTZ R160, R193, R160 ;  /* 0x000000a0c1a07220 */ /* 0x000fe20000410000 */
[-C--:B------:R-:W-:Y:S01]  /*1fc0*/  FFMA.FTZ R25, R159, R199.reuse, R25 ;  /* 0x000000c79f197223 */ /* 0x080fe20000010019 */
[----:B------:R-:W-:Y:S01]  /*1fd0*/  FADD.FTZ R181, R199, R181 ;  /* 0x000000b5c7b57221 */ /* 0x000fe20000010000 */
[----:B------:R-:W-:Y:S01]  /*1fe0*/  FMUL.FTZ R199, R35, R199 ;  /* 0x000000c723c77220 */ /* 0x000fe20000410000 */
[----:B------:R-:W-:Y:S01]  /*1ff0*/  FFMA.FTZ R201, R158, R173, R201 ;  /* 0x000000ad9ec97223 */ /* 0x000fe200000100c9 */
[----:B------:R-:W-:Y:S01]  /*2000*/  FADD.FTZ R200, R200, R173 ;  /* 0x000000adc8c87221 */ /* 0x000fe20000010000 */
[----:B------:R-:W-:Y:S01]  /*2010*/  STL [R1+0x14], R203 ;  /* 0x000014cb01007387 */ /* 0x000fe20000100800 */
[----:B------:R-:W-:Y:S01]  /*2020*/  SHF.L.U32 R228, R228, 0x10, RZ ;  /* 0x00000010e4e47819 */ /* 0x000fe200000006ff */
[----:B------:R-:W-:Y:S01]  /*2030*/  FADD.FTZ R182, R174, R182 ;  /* 0x000000b6aeb67221 */ /* 0x000fe20000010000 */
[-C--:B------:R-:W-:Y:S01]  /*2040*/  FFMA.FTZ R26, R160, R174.reuse, R26 ;  /* 0x000000aea01a7223 */ /* 0x080fe2000001001a */
[----:B------:R-:W-:Y:S01]  /*2050*/  FMUL.FTZ R174, R28, R174 ;  /* 0x000000ae1cae7220 */ /* 0x000fe20000410000 */
[----:B------:R-:W-:Y:S01]  /*2060*/  FFMA.FTZ R201, R159, R199, R201 ;  /* 0x000000c79fc97223 */ /* 0x000fe200000100c9 */
[----:B------:R-:W-:Y:S01]  /*2070*/  PRMT R235, R175, 0x7632, R235 ;  /* 0x00007632afeb7816 */ /* 0x000fe200000000eb */
[----:B------:R-:W-:Y:S01]  /*2080*/  FMUL.FTZ R162, R193, R162 ;  /* 0x000000a2c1a27220 */ /* 0x000fe20000410000 */
[----:B------:R-:W-:Y:S01]  /*2090*/  SHF.L.U32 R175, R175, 0x10, RZ ;  /* 0x00000010afaf7819 */ /* 0x000fe200000006ff */
[----:B------:R-:W-:Y:S01]  /*20a0*/  FMUL.FTZ R161, R193, R161 ;  /* 0x000000a1c1a17220 */ /* 0x000fe20000410000 */
[----:B------:R-:W-:Y:S01]  /*20b0*/  FFMA.FTZ R201, R160, R174, R201 ;  /* 0x000000aea0c97223 */ /* 0x000fe200000100c9 */
[----:B------:R-:W-:-:S02]  /*20c0*/  SHF.L.U32 R235, R235, 0x10, RZ ;  /* 0x00000010ebeb7819 */ /* 0x000fc400000006ff */
[----:B------:R-:W-:Y:S01]  /*20d0*/  FADD.FTZ R184, R175, R184 ;  /* 0x000000b8afb87221 */ /* 0x000fe20000010000 */
[-C--:B------:R-:W-:Y:S01]  /*20e0*/  FFMA.FTZ R176, R162, R175.reuse, R176 ;  /* 0x000000afa2b07223 */ /* 0x080fe200000100b0 */
[----:B------:R-:W-:Y:S01]  /*20f0*/  FMUL.FTZ R175, R30, R175 ;  /* 0x000000af1eaf7220 */ /* 0x000fe20000410000 */
[----:B------:R-:W-:Y:S01]  /*2100*/  UMOV UR4, 0xffffffff ;  /* 0xffffffff00047882 */ /* 0x000fe20000000000 */
[----:B------:R-:W-:Y:S01]  /*2110*/  FMUL.FTZ R163, R193, R163 ;  /* 0x000000a3c1a37220 */ /* 0x000fe20000410000 */
[----:B------:R-:W-:Y:S01]  /*2120*/  FFMA.FTZ R208, R153, R232, R208 ;  /* 0x000000e899d07223 */ /* 0x000fe200000100d0 */
[----:B------:R-:W-:Y:S01]  /*2130*/  FFMA.FTZ R210, R155, R233, R210 ;  /* 0x000000e99bd27223 */ /* 0x000fe200000100d2 */
[----:B------:R-:W-:Y:S01]  /*2140*/  FFMA.FTZ R23, R157, R241, R23 ;  /* 0x000000f19d177223 */ /* 0x000fe20000010017 */
[----:B------:R-:W-:Y:S01]  /*2150*/  FADD.FTZ R179, R241, R179 ;  /* 0x000000b3f1b37221 */ /* 0x000fe20000010000 */
[----:B------:R-:W-:Y:S01]  /*2160*/  FFMA.FTZ R27, R161, R228, R27 ;  /* 0x000000e4a11b7223 */ /* 0x000fe2000001001b */
[----:B------:R-:W-:Y:S01]  /*2170*/  FADD.FTZ R183, R228, R183 ;  /* 0x000000b7e4b77221 */ /* 0x000fe20000010000 */
[----:B------:R-:W-:Y:S01]  /*2180*/  FFMA.FTZ R177, R163, R235, R177 ;  /* 0x000000eba3b17223 */ /* 0x000fe200000100b1 */
[----:B------:R-:W-:Y:S01]  /*2190*/  FADD.FTZ R185, R235, R185 ;  /* 0x000000b9ebb97221 */ /* 0x000fe20000010000 */
[----:B---3--:R-:W-:-:S05]  /*21a0*/  FADD.FTZ R202, R233, R202 ;  /* 0x000000cae9ca7221 */ /* 0x008fca0000010000 */
[----:B------:R0:W-:Y:S02]  /*21b0*/  STL [R1+0x1c], R202 ;  /* 0x00001cca01007387 */ /* 0x0001e40000100800 */
[----:B0-----:R-:W-:Y:S01]  /*21c0*/  FADD.FTZ R202, R200, R199 ;  /* 0x000000c7c8ca7221 */ /* 0x001fe20000010000 */
[----:B------:R-:W-:-:S03]  /*21d0*/  FMUL.FTZ R200, R29, R228 ;  /* 0x000000e41dc87220 */ /* 0x000fc60000410000 */
[----:B------:R-:W-:Y:S01]  /*21e0*/  FADD.FTZ R202, R202, R174 ;  /* 0x000000aecaca7221 */ /* 0x000fe20000010000 */
[----:B------:R-:W-:-:S03]  /*21f0*/  FFMA.FTZ R203, R161, R200, R201 ;  /* 0x000000c8a1cb7223 */ /* 0x000fc600000100c9 */
[----:B------:R-:W-:Y:S01]  /*2200*/  FADD.FTZ R202, R202, R200 ;  /* 0x000000c8caca7221 */ /* 0x000fe20000010000 */
[----:B------:R-:W-:Y:S01]  /*2210*/  FMUL.FTZ R201, R31, R235 ;  /* 0x000000eb1fc97220 */ /* 0x000fe20000410000 */
[----:B------:R-:W-:Y:S02]  /*2220*/  FFMA.FTZ R203, R162, R175, R203 ;  /* 0x000000afa2cb7223 */ /* 0x000fe400000100cb */
[----:B------:R-:W-:Y:S02]  /*2230*/  FADD.FTZ R202, R202, R175 ;  /* 0x000000afcaca7221 */ /* 0x000fe40000010000 */
[----:B------:R-:W-:Y:S02]  /*2240*/  FFMA.FTZ R203, R163, R201, R203 ;  /* 0x000000c9a3cb7223 */ /* 0x000fe400000100cb */
        /* <DEDUP_REMOVED lines=20> */
.L_x_9811:
        /* <DEDUP_REMOVED lines=205> */
.L_x_9787:
        /* <DEDUP_REMOVED lines=10> */
[-CC-:B------:R-:W-:Y:S01]  /*3100*/  FFMA.FTZ R138, R138, R202.reuse, R203.reuse ;  /* 0x000000ca8a8a7223 */ /* 0x180fe200000100cb */
        /* <DEDUP_REMOVED lines=111> */
[-C--:B------:R-:W-:Y:S01]  /*3800*/  FMUL.FTZ R144, R115, R189.reuse ;  /* 0x000000bd73907220 */ /* 0x080fe20000410000 */
[----:B------:R-:W-:Y:S01]  /*3810*/  FMUL.FTZ R145, R113, R189 ;  /* 0x000000bd71917220 */ /* 0x000fe20000410000 */
        /* <DEDUP_REMOVED lines=11> */
[-CC-:B------:R-:W-:Y:S01]  /*38d0*/  FFMA.FTZ R160, R160, R202.reuse, R203.reuse ;  /* 0x000000caa0a07223 */ /* 0x180fe200000100cb */
[-CC-:B------:R-:W-:Y:S01]  /*38e0*/  FFMA.FTZ R161, R161, R202.reuse, R203.reuse ;  /* 0x000000caa1a17223 */ /* 0x180fe200000100cb */
        /* <DEDUP_REMOVED lines=75> */
.L_x_9786:
        /* <DEDUP_REMOVED lines=40> */
.L_x_9789:
        /* <DEDUP_REMOVED lines=36> */
.L_x_9790:
        /* <DEDUP_REMOVED lines=45> */
.L_x_9791:
        /* <DEDUP_REMOVED lines=36> */
.L_x_9792:
        /* <DEDUP_REMOVED lines=45> */
.L_x_9793:
        /* <DEDUP_REMOVED lines=36> */
.L_x_9794:
        /* <DEDUP_REMOVED lines=45> */
.L_x_9795:
        /* <DEDUP_REMOVED lines=36> */
.L_x_9796:
        /* <DEDUP_REMOVED lines=45> */
.L_x_9797:
        /* <DEDUP_REMOVED lines=36> */
.L_x_9798:
[----:B------:R-:W0:Y:S01]  /*56a0*/  @P1 LDC.64 R120, c[0x0][0x478] ;  /* 0x00011e00ff781b82 */ /* 0x000e220000000a00 */
[----:B------:R-:W-:-:S05]  /*56b0*/  IADD3 R123, PT, PT, R214, 0x80, RZ ;  /* 0x00000080d67b7810 */ /* 0x000fca0007ffe0ff */
[----:B0-----:R-:W-:-:S04]  /*56c0*/  @P1 IMAD.WIDE.U32 R120, R123, 0x20, R120 ;  /* 0x000000207b781825 */ /* 0x001fc800078e0078 */
[----:B------:R-:W-:Y:S01]  /*56d0*/  IMAD.WIDE.U32 R122, R123, 0x10, R124 ;  /* 0x000000107b7a7825 */ /* 0x000fe200078e007c */
[----:B------:R0:W-:Y:S04]  /*56e0*/  @P1 STG.E.128 desc[UR6][R120.64], R108 ;  /* 0x0000006c78001986 */ /* 0x0001e8000c101d06 */
[----:B------:R0:W-:Y:S04]  /*56f0*/  @P1 STG.E.128 desc[UR6][R120.64+0x10], R112 ;  /* 0x0000107078001986 */ /* 0x0001e8000c101d06 */
[----:B------:R0:W-:Y:S02]  /*5700*/  STG.E.128 desc[UR6][R122.64], R116 ;  /* 0x000000747a007986 */ /* 0x0001e4000c101d06 */
.L_x_9788:
[----:B012---:R-:W0:Y:S02]  /*5710*/  LDC.64 R116, c[0x0][0x380] ;  /* 0x0000e000ff747b82 */ /* 0x007e240000000a00 */
[----:B0-----:R-:W-:-:S04]  /*5720*/  LEA R186, R116, R186, 0x2 ;  /* 0x000000ba74ba7211 */ /* 0x001fc800078e10ff */
[----:B------:R-:W-:-:S13]  /*5730*/  ISETP.GE.AND P1, PT, R186, R117, PT ;  /* 0x00000075ba00720c */ /* 0x000fda0003f26270 */
[----:B------:R-:W-:Y:S05]  /*5740*/  @!P1 BRA `(.L_x_9799) ;  /* 0xffffffb000109947 */ /* 0x000fea000383ffff */
[----:B------:R-:W-:Y:S05]  /*5750*/  BSYNC B1 ;  /* 0x0000000000017941 */ /* 0x000fea0003800000 */
.L_x_9784:
[----:B------:R0:W5:Y:S01]  /*5760*/  LDL.LU R64, [R1] ;  /* 0x0000000001407983 */ /* 0x0001620000300800 */
        /* <DEDUP_REMOVED lines=69> */
.L_x_9783:
[----:B------:R-:W-:Y:S05]  /*5bc0*/  BSYNC B0 ;  /* 0x0000000000007941 */ /* 0x000fea0003800000 */
.L_x_9782:
[----:B-----5:R-:W0:Y:S01]  /*5bd0*/  S2R R74, SR_TID.X ;  /* 0x00000000004a7919 */ /* 0x020e220000002100 */
        /* <DEDUP_REMOVED lines=24> */
[----:B------:R-:W3:Y:S04]  /*5d60*/  LDS R33, [R0+0x600] ;  /* 0x0006000000217984 */ /* 0x000ee80000000800 */
[----:B------:R-:W2:Y:S04]  /*5d70*/  LDS R35, [R0+0x1400] ;  /* 0x0014000000237984 */ /* 0x000ea80000000800 */
        /* <DEDUP_REMOVED lines=11> */
[----:B---3--:R-:W-:-:S03]  /*5e30*/  FADD.FTZ R33, RZ, R33 ;  /* 0x00000021ff217221 */ /* 0x008fc60000010000 */
[----:B------:R-:W-:Y:S01]  /*5e40*/  LDS R52, [R0+0x2600] ;  /* 0x0026000000347984 */ /* 0x000fe20000000800 */
[----:B--2---:R-:W-:-:S03]  /*5e50*/  FADD.FTZ R36, R2, R35 ;  /* 0x0000002302247221 */ /* 0x004fc60000010000 */
        /* <DEDUP_REMOVED lines=24> */
[----:B------:R-:W-:Y:S01]  /*5fe0*/  FADD.FTZ R32, R32, R47 ;  /* 0x0000002f20207221 */ /* 0x000fe20000010000 */
[----:B----4-:R-:W-:-:S02]  /*5ff0*/  FADD.FTZ R33, RZ, R33 ;  /* 0x00000021ff217221 */ /* 0x010fc40000010000 */
[----:B------:R-:W4:Y:S01]  /*6000*/  LDS R62, [R0+0x3a00] ;  /* 0x003a0000003e7984 */ /* 0x000f220000000800 */
[----:B------:R-:W-:Y:S01]  /*6010*/  FADD.FTZ R34, RZ, R34 ;  /* 0x00000022ff227221 */ /* 0x000fe20000010000 */
[----:B------:R-:W-:Y:S02]  /*6020*/  FADD.FTZ R33, R33, R46 ;  /* 0x0000002e21217221 */ /* 0x000fe40000010000 */
        /* <DEDUP_REMOVED lines=30> */
[----:B------:R0:W-:Y:S01]  /*6210*/  STS.128 [R187+0x10], R4 ;  /* 0x00001004bb007388 */ /* 0x0001e20000000c00 */
[----:B-1----:R-:W-:-:S03]  /*6220*/  FADD.FTZ R33, R33, R70 ;  /* 0x0000004621217221 */ /* 0x002fc60000010000 */
[----:B------:R1:W-:Y:S01]  /*6230*/  STS.128 [R187+0x400], R8 ;  /* 0x00040008bb007388 */ /* 0x0003e20000000c00 */
[----:B--2---:R-:W-:-:S03]  /*6240*/  FADD.FTZ R73, R34, R73 ;  /* 0x0000004922497221 */ /* 0x004fc60000010000 */
[----:B------:R-:W-:Y:S01]  /*6250*/  STS.128 [R187+0x410], R12 ;  /* 0x0004100cbb007388 */ /* 0x000fe20000000c00 */
[----:B---3--:R-:W-:-:S03]  /*6260*/  FADD.FTZ R35, R35, R72 ;  /* 0x0000004823237221 */ /* 0x008fc60000010000 */
[----:B------:R-:W-:Y:S04]  /*6270*/  STS.128 [R187+0x800], R16 ;  /* 0x00080010bb007388 */ /* 0x000fe80000000c00 */
[----:B------:R-:W-:Y:S01]  /*6280*/  STS.128 [R187+0x810], R40 ;  /* 0x00081028bb007388 */ /* 0x000fe20000000c00 */
[----:B0-----:R-:W-:-:S03]  /*6290*/  FADD.FTZ R7, R3, R68 ;  /* 0x0000004403077221 */ /* 0x001fc60000010000 */
[----:B------:R-:W-:Y:S01]  /*62a0*/  STS.128 [R187+0xc00], R192 ;  /* 0x000c00c0bb007388 */ /* 0x000fe20000000c00 */
[----:B-1----:R-:W0:Y:S03]  /*62b0*/  LDC R10, c[0x0][0x388] ;  /* 0x0000e200ff0a7b82 */ /* 0x002e260000000800 */
[----:B------:R-:W-:Y:S04]  /*62c0*/  STS.128 [R187+0xc10], R48 ;  /* 0x000c1030bb007388 */ /* 0x000fe80000000c00 */
[----:B------:R-:W-:Y:S04]  /*62d0*/  STS.128 [R187+0x1000], R20 ;  /* 0x00100014bb007388 */ /* 0x000fe80000000c00 */
[----:B------:R-:W-:Y:S01]  /*62e0*/  STS.128 [R187+0x1010], R24 ;  /* 0x00101018bb007388 */ /* 0x000fe20000000c00 */
[----:B------:R-:W-:Y:S01]  /*62f0*/  BAR.SYNC.DEFER_BLOCKING 0x0 ;  /* 0x0000000000007b1d */ /* 0x000fe20000010000 */
[----:B0-----:R-:W-:-:S05]  /*6300*/  IMAD R2, R10, UR4, RZ ;  /* 0x000000040a027c24 */ /* 0x001fca000f8e02ff */
[----:B------:R-:W-:Y:S01]  /*6310*/  IADD3 R2, P0, PT, R2, R74, RZ ;  /* 0x0000004a02027210 */ /* 0x000fe20007f1e0ff */
[----:B------:R-:W0:Y:S04]  /*6320*/  LDS R5, [R0+0x200] ;  /* 0x0002000000057984 */ /* 0x000e280000000800 */
[----:B------:R-:W1:Y:S04]  /*6330*/  LDS R6, [R0+0x1600] ;  /* 0x0016000000067984 */ /* 0x000e680000000800 */
[----:B------:R-:W2:Y:S04]  /*6340*/  LDS R4, [R0] ;  /* 0x0000000000047984 */ /* 0x000ea80000000800 */
[----:B------:R-:W3:Y:S04]  /*6350*/  LDS R9, [R0+0x1400] ;  /* 0x0014000000097984 */ /* 0x000ee80000000800 */
[----:B------:R-:W4:Y:S04]  /*6360*/  LDS R11, [R0+0x2800] ;  /* 0x00280000000b7984 */ /* 0x000f280000000800 */
[----:B------:R-:W4:Y:S04]  /*6370*/  LDS R13, [R0+0x3c00] ;  /* 0x003c0000000d7984 */ /* 0x000f280000000800 */
[----:B------:R-:W4:Y:S04]  /*6380*/  LDS R8, [R0+0x2a00] ;  /* 0x002a000000087984 */ /* 0x000f280000000800 */
[----:B------:R-:W4:Y:S04]  /*6390*/  LDS R12, [R0+0x3e00] ;  /* 0x003e0000000c7984 */ /* 0x000f280000000800 */
[----:B------:R-:W-:Y:S04]  /*63a0*/  LDS R15, [R0+0x1800] ;  /* 0x00180000000f7984 */ /* 0x000fe80000000800 */
[----:B------:R-:W-:Y:S01]  /*63b0*/  LDS R25, [R0+0x2c00] ;  /* 0x002c000000197984 */ /* 0x000fe20000000800 */
[----:B0-----:R-:W-:-:S03]  /*63c0*/  FADD.FTZ R5, RZ, R5 ;  /* 0x00000005ff057221 */ /* 0x001fc60000010000 */
[----:B------:R-:W-:Y:S01]  /*63d0*/  LDS R17, [R0+0x1a00] ;  /* 0x001a000000117984 */ /* 0x000fe20000000800 */
[----:B-1----:R-:W-:-:S03]  /*63e0*/  FADD.FTZ R5, R5, R6 ;  /* 0x0000000605057221 */ /* 0x002fc60000010000 */
[----:B------:R-:W0:Y:S01]  /*63f0*/  LDS R10, [R0+0xa00] ;  /* 0x000a0000000a7984 */ /* 0x000e220000000800 */
[----:B--2---:R-:W-:-:S03]  /*6400*/  FADD.FTZ R4, RZ, R4 ;  /* 0x00000004ff047221 */ /* 0x004fc60000010000 */
[----:B------:R-:W1:Y:S01]  /*6410*/  LDS R6, [R0+0x400] ;  /* 0x0004000000067984 */ /* 0x000e620000000800 */
[----:B---3--:R-:W-:-:S03]  /*6420*/  FADD.FTZ R4, R4, R9 ;  /* 0x0000000904047221 */ /* 0x008fc60000010000 */
[----:B------:R-:W-:Y:S01]  /*6430*/  LDS R16, [R0+0x1c00] ;  /* 0x001c000000107984 */ /* 0x000fe20000000800 */
[----:B----4-:R-:W-:Y:S01]  /*6440*/  FADD.FTZ R4, R4, R11 ;  /* 0x0000000b04047221 */ /* 0x010fe20000010000 */
[----:B------:R-:W-:Y:S02]  /*6450*/  IADD3.X R11, PT, PT, RZ, RZ, RZ, P0, !PT ;  /* 0x000000ffff0b7210 */ /* 0x000fe400007fe4ff */
[----:B------:R-:W2:Y:S01]  /*6460*/  LDS R9, [R0+0x800] ;  /* 0x0008000000097984 */ /* 0x000ea20000000800 */
[----:B------:R-:W-:Y:S01]  /*6470*/  FADD.FTZ R23, R4, R13 ;  /* 0x0000000d04177221 */ /* 0x000fe20000010000 */
[C---:B------:R-:W-:Y:S02]  /*6480*/  SHF.L.U32 R4, R2.reuse, 0x2, RZ ;  /* 0x0000000202047819 */ /* 0x040fe400000006ff */
[----:B------:R-:W-:Y:S01]  /*6490*/  LDS R27, [R0+0x2e00] ;  /* 0x002e0000001b7984 */ /* 0x000fe20000000800 */
[----:B------:R-:W-:Y:S01]  /*64a0*/  SHF.L.U64.HI R11, R2, 0x2, R11 ;  /* 0x00000002020b7819 */ /* 0x000fe2000001020b */
[----:B------:R-:W-:Y:S01]  /*64b0*/  FADD.FTZ R5, R5, R8 ;  /* 0x0000000805057221 */ /* 0x000fe20000010000 */
[C---:B------:R-:W-:Y:S01]  /*64c0*/  IADD3 R2, P0, PT, R4.reuse, UR18, RZ ;  /* 0x0000001204027c10 */ /* 0x040fe2000ff1e0ff */
[----:B------:R-:W3:Y:S01]  /*64d0*/  LDS R8, [R0+0x600] ;  /* 0x0006000000087984 */ /* 0x000ee20000000800 */
[----:B------:R-:W-:Y:S01]  /*64e0*/  IADD3 R4, P1, PT, R4, UR16, RZ ;  /* 0x0000001004047c10 */ /* 0x000fe2000ff3e0ff */
[----:B------:R-:W-:Y:S01]  /*64f0*/  FADD.FTZ R41, R5, R12 ;  /* 0x0000000c05297221 */ /* 0x000fe20000010000 */
[C---:B------:R-:W-:Y:S01]  /*6500*/  IADD3.X R3, PT, PT, R11.reuse, UR19, RZ, P0, !PT ;  /* 0x000000130b037c10 */ /* 0x040fe200087fe4ff */
[----:B------:R-:W4:Y:S01]  /*6510*/  LDS R19, [R0+0x1e00] ;  /* 0x001e000000137984 */ /* 0x000f220000000800 */
[----:B------:R-:W-:-:S03]  /*6520*/  IADD3.X R5, PT, PT, R11, UR17, RZ, P1, !PT ;  /* 0x000000110b057c10 */ /* 0x000fc60008ffe4ff */
[----:B------:R-:W4:Y:S04]  /*6530*/  LDS R11, [R0+0xc00] ;  /* 0x000c0000000b7984 */ /* 0x000f280000000800 */
[----:B------:R-:W4:Y:S04]  /*6540*/  LDS R12, [R0+0xe00] ;  /* 0x000e0000000c7984 */ /* 0x000f280000000800 */
[----:B------:R-:W4:Y:S01]  /*6550*/  LDS R43, [R0+0x4000] ;  /* 0x00400000002b7984 */ /* 0x000f220000000800 */
[----:B0-----:R-:W-:-:S03]  /*6560*/  FADD.FTZ R10, RZ, R10 ;  /* 0x0000000aff0a7221 */ /* 0x001fc60000010000 */
[----:B------:R-:W0:Y:S01]  /*6570*/  LDS R22, [R0+0x3000] ;  /* 0x0030000000167984 */ /* 0x000e220000000800 */
[----:B-1----:R-:W-:-:S03]  /*6580*/  FADD.FTZ R6, RZ, R6 ;  /* 0x00000006ff067221 */ /* 0x002fc60000010000 */
[----:B------:R-:W1:Y:S01]  /*6590*/  LDS R18, [R0+0x2000] ;  /* 0x0020000000127984 */ /* 0x000e620000000800 */
[----:B------:R-:W-:-:S03]  /*65a0*/  FADD.FTZ R6, R6, R15 ;  /* 0x0000000f06067221 */ /* 0x000fc60000010000 */
[----:B------:R-:W1:Y:S01]  /*65b0*/  LDS R13, [R0+0x1000] ;  /* 0x00100000000d7984 */ /* 0x000e620000000800 */
[----:B------:R-:W-:-:S03]  /*65c0*/  FADD.FTZ R6, R6, R25 ;  /* 0x0000001906067221 */ /* 0x000fc60000010000 */
[----:B------:R-:W1:Y:S01]  /*65d0*/  LDS R45, [R0+0x4200] ;  /* 0x00420000002d7984 */ /* 0x000e620000000800 */
[----:B--2---:R-:W-:-:S03]  /*65e0*/  FADD.FTZ R9, RZ, R9 ;  /* 0x00000009ff097221 */ /* 0x004fc60000010000 */
[----:B------:R-:W2:Y:S01]  /*65f0*/  LDS R29, [R0+0x3200] ;  /* 0x00320000001d7984 */ /* 0x000ea20000000800 */
[----:B------:R-:W-:-:S03]  /*6600*/  FADD.FTZ R9, R9, R16 ;  /* 0x0000001009097221 */ /* 0x000fc60000010000 */
[----:B------:R-:W2:Y:S01]  /*6610*/  LDS R21, [R0+0x2200] ;  /* 0x0022000000157984 */ /* 0x000ea20000000800 */
[----:B---3--:R-:W-:-:S03]  /*6620*/  FADD.FTZ R8, RZ, R8 ;  /* 0x00000008ff087221 */ /* 0x008fc60000010000 */
[----:B------:R-:W3:Y:S01]  /*6630*/  LDS R14, [R0+0x1200] ;  /* 0x00120000000e7984 */ /* 0x000ee20000000800 */
[----:B------:R-:W-:Y:S01]  /*6640*/  FADD.FTZ R8, R8, R17 ;  /* 0x0000001108087221 */ /* 0x000fe20000010000 */
[----:B----4-:R-:W-:Y:S02]  /*6650*/  FADD.FTZ R10, R10, R19 ;  /* 0x000000130a0a7221 */ /* 0x010fe40000010000 */
[----:B------:R-:W4:Y:S01]  /*6660*/  LDS R28, [R0+0x4400] ;  /* 0x00440000001c7984 */ /* 0x000f220000000800 */
[----:B------:R-:W-:Y:S01]  /*6670*/  FADD.FTZ R11, RZ, R11 ;  /* 0x0000000bff0b7221 */ /* 0x000fe20000010000 */
[----:B------:R-:W-:Y:S02]  /*6680*/  FADD.FTZ R8, R8, R27 ;  /* 0x0000001b08087221 */ /* 0x000fe40000010000 */
[----:B------:R-:W4:Y:S01]  /*6690*/  LDS R24, [R0+0x3400] ;  /* 0x0034000000187984 */ /* 0x000f220000000800 */
[----:B------:R-:W-:-:S03]  /*66a0*/  FADD.FTZ R12, RZ, R12 ;  /* 0x0000000cff0c7221 */ /* 0x000fc60000010000 */
[----:B------:R-:W4:Y:S01]  /*66b0*/  LDS R20, [R0+0x2400] ;  /* 0x0024000000147984 */ /* 0x000f220000000800 */
[----:B------:R-:W-:-:S03]  /*66c0*/  FADD.FTZ R43, R6, R43 ;  /* 0x0000002b062b7221 */ /* 0x000fc60000010000 */
[----:B------:R-:W-:Y:S01]  /*66d0*/  STG.E desc[UR6][R2.64], R23 ;  /* 0x0000001702007986 */ /* 0x000fe2000c101906 */
[----:B0-----:R-:W-:-:S03]  /*66e0*/  FADD.FTZ R9, R9, R22 ;  /* 0x0000001609097221 */ /* 0x001fc60000010000 */
[----:B------:R-:W0:Y:S01]  /*66f0*/  LDS R47, [R0+0x4600] ;  /* 0x00460000002f7984 */ /* 0x000e220000000800 */
[----:B-1----:R-:W-:-:S03]  /*6700*/  FADD.FTZ R11, R11, R18 ;  /* 0x000000120b0b7221 */ /* 0x002fc60000010000 */
[----:B------:R-:W1:Y:S01]  /*6710*/  LDS R31, [R0+0x3600] ;  /* 0x00360000001f7984 */ /* 0x000e620000000800 */
[----:B------:R-:W-:-:S03]  /*6720*/  FADD.FTZ R13, RZ, R13 ;  /* 0x0000000dff0d7221 */ /* 0x000fc60000010000 */
[----:B------:R-:W1:Y:S01]  /*6730*/  LDS R23, [R0+0x2600] ;  /* 0x0026000000177984 */ /* 0x000e620000000800 */
[----:B------:R-:W-:-:S03]  /*6740*/  FADD.FTZ R45, R8, R45 ;  /* 0x0000002d082d7221 */ /* 0x000fc60000010000 */
[----:B------:R-:W1:Y:S01]  /*6750*/  LDS R30, [R0+0x4800] ;  /* 0x00480000001e7984 */ /* 0x000e620000000800 */
[----:B--2---:R-:W-:-:S03]  /*6760*/  FADD.FTZ R10, R10, R29 ;  /* 0x0000001d0a0a7221 */ /* 0x004fc60000010000 */
[----:B------:R-:W2:Y:S01]  /*6770*/  LDS R26, [R0+0x3800] ;  /* 0x00380000001a7984 */ /* 0x000ea20000000800 */
[----:B------:R-:W-:-:S03]  /*6780*/  FADD.FTZ R12, R12, R21 ;  /* 0x000000150c0c7221 */ /* 0x000fc60000010000 */
        /* <DEDUP_REMOVED lines=8> */
[----:B------:R-:W-:Y:S04]  /*6810*/  STG.E desc[UR6][R4.64], R65 ;  /* 0x0000004104007986 */ /* 0x000fe8000c101906 */
[----:B------:R-:W-:Y:S01]  /*6820*/  STG.E desc[UR6][R2.64+0x200], R41 ;  /* 0x0002002902007986 */ /* 0x000fe2000c101906 */
[----:B0-----:R-:W-:-:S03]  /*6830*/  FADD.FTZ R47, R10, R47 ;  /* 0x0000002f0a2f7221 */ /* 0x001fc60000010000 */
[----:B------:R-:W-:Y:S01]  /*6840*/  STG.E desc[UR6][R4.64+0x200], R37 ;  /* 0x0002002504007986 */ /* 0x000fe2000c101906 */
[----:B-1----:R-:W-:-:S03]  /*6850*/  FADD.FTZ R12, R12, R31 ;  /* 0x0000001f0c0c7221 */ /* 0x002fc60000010000 */
[----:B------:R-:W-:Y:S01]  /*6860*/  STG.E desc[UR6][R2.64+0x400], R43 ;  /* 0x0004002b02007986 */ /* 0x000fe2000c101906 */
[----:B------:R-:W-:-:S03]  /*6870*/  FADD.FTZ R14, R14, R23 ;  /* 0x000000170e0e7221 */ /* 0x000fc60000010000 */
[----:B------:R-:W-:Y:S01]  /*6880*/  STG.E desc[UR6][R4.64+0x400], R39 ;  /* 0x0004002704007986 */ /* 0x000fe2000c101906 */
[----:B------:R-:W-:-:S03]  /*6890*/  FADD.FTZ R11, R11, R30 ;  /* 0x0000001e0b0b7221 */ /* 0x000fc60000010000 */
[----:B------:R-:W-:Y:S01]  /*68a0*/  STG.E desc[UR6][R2.64+0x600], R45 ;  /* 0x0006002d02007986 */ /* 0x000fe2000c101906 */
[----:B--2---:R-:W-:-:S03]  /*68b0*/  FADD.FTZ R13, R13, R26 ;  /* 0x0000001a0d0d7221 */ /* 0x004fc60000010000 */
        /* <DEDUP_REMOVED lines=18> */
.L_x_9785:
        /* <DEDUP_REMOVED lines=8> */
.L_x_9801:
[----:B------:R-:W-:Y:S05]  /*6a60*/  BSYNC B2 ;  /* 0x0000000000027941 */ /* 0x000fea0003800000 */
.L_x_9800:
        /* <DEDUP_REMOVED lines=8> */
.L_x_9802:
[----:B------:R-:W-:Y:S01]  /*6af0*/  HFMA2 R235, -RZ, RZ, 0, 1.1920928955078125e-07 ;  /* 0x00000002ffeb7431 */ /* 0x000fe200000001ff */
[----:B------:R-:W-:Y:S01]  /*6b00*/  MOV R241, R202 ;  /* 0x000000ca00f17202 */ /* 0x000fe20000000f00 */
[----:B------:R-:W-:Y:S01]  /*6b10*/  FADD.FTZ R203, R203, R232 ;  /* 0x000000e8cbcb7221 */ /* 0x000fe20000010000 */
[----:B------:R-:W-:-:S07]  /*6b20*/  MOV R232, 0xffffffff ;  /* 0xffffffff00e87802 */ /* 0x000fce0000000f00 */
[----:B------:R-:W-:Y:S05]  /*6b30*/  WARPSYNC.COLLECTIVE R232, `(.L_x_9803) ;  /* 0x00000000e8087348 */ /* 0x000fea0003c00000 */
[----:B------:R0:W1:Y:S02]  /*6b40*/  SHFL.BFLY P3, R232, R241, R235, R233 ;  /* 0x0c0000ebf1e87389 */ /* 0x00006400000600e9 */
[----:B01----:R-:W-:Y:S05]  /*6b50*/  ENDCOLLECTIVE ;  /* 0x000000000000791b */ /* 0x003fea0003800000 */
.L_x_9803:
[----:B------:R-:W-:Y:S01]  /*6b60*/  MOV R241, R203 ;  /* 0x000000cb00f17202 */ /* 0x000fe20000000f00 */
[----:B------:R-:W-:Y:S01]  /*6b70*/  FADD.FTZ R202, R202, R232 ;  /* 0x000000e8caca7221 */ /* 0x000fe20000010000 */
[----:B------:R-:W-:-:S07]  /*6b80*/  MOV R232, 0xffffffff ;  /* 0xffffffff00e87802 */ /* 0x000fce0000000f00 */
[----:B------:R-:W-:Y:S05]  /*6b90*/  WARPSYNC.COLLECTIVE R232, `(.L_x_9804) ;  /* 0x00000000e8087348 */ /* 0x000fea0003c00000 */
[----:B------:R0:W1:Y:S02]  /*6ba0*/  SHFL.BFLY P3, R232, R241, R235, R233 ;  /* 0x0c0000ebf1e87389 */ /* 0x00006400000600e9 */
[----:B01----:R-:W-:Y:S05]  /*6bb0*/  ENDCOLLECTIVE ;  /* 0x000000000000791b */ /* 0x003fea0003800000 */
.L_x_9804:
[----:B------:R-:W-:Y:S01]  /*6bc0*/  HFMA2 R235, -RZ, RZ, 0, 2.384185791015625e-07 ;  /* 0x00000004ffeb7431 */ /* 0x000fe200000001ff */
[----:B------:R-:W-:Y:S01]  /*6bd0*/  MOV R241, R202 ;  /* 0x000000ca00f17202 */ /* 0x000fe20000000f00 */
[----:B------:R-:W-:Y:S01]  /*6be0*/  FADD.FTZ R203, R203, R232 ;  /* 0x000000e8cbcb7221 */ /* 0x000fe20000010000 */
[----:B------:R-:W-:-:S07]  /*6bf0*/  MOV R232, 0xffffffff ;  /* 0xffffffff00e87802 */ /* 0x000fce0000000f00 */
[----:B------:R-:W-:Y:S05]  /*6c00*/  WARPSYNC.COLLECTIVE R232, `(.L_x_9805) ;  /* 0x00000000e8087348 */ /* 0x000fea0003c00000 */
[----:B------:R0:W1:Y:S02]  /*6c10*/  SHFL.BFLY P3, R232, R241, R235, R233 ;  /* 0x0c0000ebf1e87389 */ /* 0x00006400000600e9 */
[----:B01----:R-:W-:Y:S05]  /*6c20*/  ENDCOLLECTIVE ;  /* 0x000000000000791b */ /* 0x003fea0003800000 */
.L_x_9805:
[----:B------:R-:W-:Y:S01]  /*6c30*/  MOV R241, R203 ;  /* 0x000000cb00f17202 */ /* 0x000fe20000000f00 */
[----:B------:R-:W-:Y:S01]  /*6c40*/  FADD.FTZ R202, R202, R232 ;  /* 0x000000e8caca7221 */ /* 0x000fe20000010000 */
[----:B------:R-:W-:-:S07]  /*6c50*/  MOV R232, 0xffffffff ;  /* 0xffffffff00e87802 */ /* 0x000fce0000000f00 */
[----:B------:R-:W-:Y:S05]  /*6c60*/  WARPSYNC.COLLECTIVE R232, `(.L_x_9806) ;  /* 0x00000000e8087348 */ /* 0x000fea0003c00000 */
[----:B------:R0:W1:Y:S02]  /*6c70*/  SHFL.BFLY P3, R232, R241, R235, R233 ;  /* 0x0c0000ebf1e87389 */ /* 0x00006400000600e9 */
[----:B01----:R-:W-:Y:S05]  /*6c80*/  ENDCOLLECTIVE ;  /* 0x000000000000791b */ /* 0x003fea0003800000 */
.L_x_9806:
[----:B------:R-:W-:Y:S01]  /*6c90*/  HFMA2 R235, -RZ, RZ, 0, 4.76837158203125e-07 ;  /* 0x00000008ffeb7431 */ /* 0x000fe200000001ff */
[----:B------:R-:W-:Y:S01]  /*6ca0*/  MOV R241, R202 ;  /* 0x000000ca00f17202 */ /* 0x000fe20000000f00 */
[----:B------:R-:W-:Y:S01]  /*6cb0*/  FADD.FTZ R203, R203, R232 ;  /* 0x000000e8cbcb7221 */ /* 0x000fe20000010000 */
[----:B------:R-:W-:-:S07]  /*6cc0*/  MOV R232, 0xffffffff ;  /* 0xffffffff00e87802 */ /* 0x000fce0000000f00 */
[----:B------:R-:W-:Y:S05]  /*6cd0*/  WARPSYNC.COLLECTIVE R232, `(.L_x_9807) ;  /* 0x00000000e8087348 */ /* 0x000fea0003c00000 */
[----:B------:R0:W1:Y:S02]  /*6ce0*/  SHFL.BFLY P3, R232, R241, R235, R233 ;  /* 0x0c0000ebf1e87389 */ /* 0x00006400000600e9 */
[----:B01----:R-:W-:Y:S05]  /*6cf0*/  ENDCOLLECTIVE ;  /* 0x000000000000791b */ /* 0x003fea0003800000 */
.L_x_9807:
[----:B------:R-:W-:Y:S01]  /*6d00*/  MOV R241, R203 ;  /* 0x000000cb00f17202 */ /* 0x000fe20000000f00 */
[----:B------:R-:W-:Y:S01]  /*6d10*/  FADD.FTZ R202, R202, R232 ;  /* 0x000000e8caca7221 */ /* 0x000fe20000010000 */
[----:B------:R-:W-:-:S07]  /*6d20*/  MOV R232, 0xffffffff ;  /* 0xffffffff00e87802 */ /* 0x000fce0000000f00 */
[----:B------:R-:W-:Y:S05]  /*6d30*/  WARPSYNC.COLLECTIVE R232, `(.L_x_9808) ;  /* 0x00000000e8087348 */ /* 0x000fea0003c00000 */
[----:B------:R0:W1:Y:S02]  /*6d40*/  SHFL.BFLY P3, R232, R241, R235, R233 ;  /* 0x0c0000ebf1e87389 */ /* 0x00006400000600e9 */
[----:B01----:R-:W-:Y:S05]  /*6d50*/  ENDCOLLECTIVE ;  /* 0x000000000000791b */ /* 0x003fea0003800000 */
.L_x_9808:
[----:B------:R-:W-:Y:S01]  /*6d60*/  HFMA2 R235, -RZ, RZ, 0, 9.5367431640625e-07 ;  /* 0x00000010ffeb7431 */ /* 0x000fe200000001ff */
[----:B------:R-:W-:Y:S01]  /*6d70*/  MOV R241, R202 ;  /* 0x000000ca00f17202 */ /* 0x000fe20000000f00 */
[----:B------:R-:W-:Y:S01]  /*6d80*/  FADD.FTZ R203, R203, R232 ;  /* 0x000000e8cbcb7221 */ /* 0x000fe20000010000 */
[----:B------:R-:W-:-:S07]  /*6d90*/  MOV R232, 0xffffffff ;  /* 0xffffffff00e87802 */ /* 0x000fce0000000f00 */
[----:B------:R-:W-:Y:S05]  /*6da0*/  WARPSYNC.COLLECTIVE R232, `(.L_x_9809) ;  /* 0x00000000e8087348 */ /* 0x000fea0003c00000 */
[----:B------:R0:W1:Y:S02]  /*6db0*/  SHFL.BFLY P3, R232, R241, R235, R233 ;  /* 0x0c0000ebf1e87389 */ /* 0x00006400000600e9 */
[----:B01----:R-:W-:Y:S05]  /*6dc0*/  ENDCOLLECTIVE ;  /* 0x000000000000791b */ /* 0x003fea0003800000 */
.L_x_9809:
[----:B------:R-:W-:Y:S02]  /*6dd0*/  MOV R241, R203 ;  /* 0x000000cb00f17202 */ /* 0x000fe40000000f00 */
[----:B------:R-:W-:Y:S02]  /*6de0*/  MOV R228, R232 ;  /* 0x000000e800e47202 */ /* 0x000fe40000000f00 */
[----:B------:R-:W-:-:S07]  /*6df0*/  MOV R232, 0xffffffff ;  /* 0xffffffff00e87802 */ /* 0x000fce0000000f00 */
[----:B------:R-:W-:Y:S05]  /*6e00*/  WARPSYNC.COLLECTIVE R232, `(.L_x_9810) ;  /* 0x00000000e8087348 */ /* 0x000fea0003c00000 */
[----:B------:R0:W1:Y:S02]  /*6e10*/  SHFL.BFLY P3, R232, R241, R235, R233 ;  /* 0x0c0000ebf1e87389 */ /* 0x00006400000600e9 */
[----:B01----:R-:W-:Y:S05]  /*6e20*/  ENDCOLLECTIVE ;  /* 0x000000000000791b */ /* 0x003fea0003800000 */
.L_x_9810:
[----:B------:R-:W-:Y:S05]  /*6e30*/  BRA `(.L_x_9811) ;  /* 0xffffffb400547947 */ /* 0x000fea000383ffff */
.L_x_9812:
        /* <DEDUP_REMOVED lines=12> */
.L_x_25433:


//--------------------- .text._ZN10layer_norm13ln_bwd_kernelINS_13Kernel_traitsIf13__nv_bfloat16fS2_fjLj1280ELj1ELj4ELj1ELj16ENS_18Kernel_traits_baseILj1280EfS2_fS2_fjLj128EEEEELb0ELb0ELb1ELb0EEEvNS_9BwdParamsE --------------------------
	.section	.text._ZN10layer_norm13ln_bwd_kernelINS_13Kernel_traitsIf13__nv_bfloat16fS2_fjLj1280ELj1ELj4ELj1ELj16ENS_18Kernel_traits_baseILj1280EfS2_fS2_fjLj128EEEEELb0ELb0ELb1ELb0EEEvNS_9BwdParamsE,"ax",@progbits
	.align	128
        .global         _ZN10layer_norm13ln_bwd_kernelINS_13Kernel_traitsIf13__nv_bfloat16fS2_fjLj1280ELj1ELj4ELj1ELj16ENS_18Kernel_traits_baseILj1280EfS2_fS2_fjLj128EEEEELb0ELb0ELb1ELb0EEEvNS_9BwdParamsE
        .type           _ZN10layer_norm13ln_bwd_kernelINS_13Kernel_traitsIf13__nv_bfloat16fS2_fjLj1280ELj1ELj4ELj1ELj16ENS_18Kernel_traits_baseILj1280EfS2_fS2_fjLj128EEEEELb0ELb0ELb1ELb0EEEvNS_9BwdParamsE,@function
        .size           _ZN10layer_norm13ln_bwd_kernelINS_13Kernel_traitsIf13__nv_bfloat16fS2_fjLj1280ELj1ELj4ELj1ELj16ENS_18Kernel_traits_baseILj1280EfS2_fS2_fjLj128EEEEELb0ELb0ELb1ELb0EEEvNS_9BwdParamsE,(.L_x_25434 - _ZN10layer_norm13ln_bwd_kernelINS_13Kernel_traitsIf13__nv_bfloat16fS2_fjLj1280ELj1ELj4ELj1ELj16ENS_18Kernel_traits_baseILj1280EfS2_fS2_fjLj128EEEEELb0ELb0ELb1ELb0EEEvNS_9BwdParamsE)
        .other          _ZN10layer_norm13ln_bwd_kernelINS_13Kernel_traitsIf13__nv_bfloat16fS2_fjLj1280ELj1ELj4ELj1ELj16ENS_18Kernel_traits_baseILj1280EfS2_fS2_fjLj128EEEEELb0ELb0ELb1ELb0EEEvNS_9BwdParamsE,@"STO_CUDA_ENTRY STV_DEFAULT"
_ZN10layer_norm13ln_bwd_kernelINS_13Kernel_traitsIf13__nv_bfloat16fS2_fjLj1280ELj1ELj4ELj1ELj16ENS_18Kernel_traits_baseILj1280EfS2_fS2_fjLj128EEEEELb0ELb0ELb1ELb0EEEvNS_9BwdParamsE:
.text._ZN10layer_norm13ln_bwd_kernelINS_13Kernel_traitsIf13__nv_bfloat16fS2_fjLj1280ELj1ELj4ELj1ELj16ENS_18Kernel_traits_baseILj1280EfS2_fS2_fjLj128EEEEELb0ELb0ELb1ELb0EEEvNS_9BwdParamsE:
        /* <DEDUP_REMOVED lines=24> */
[----:B------:R2:W2:Y:S04]  /*0180*/  LDL.64 R20, [R1] ;  /* 0x0000000001147983 */ /* 0x0004a80000100a00 */
[----:B------:R2:W2:Y:S01]  /*0190*/  LDL.64 R22, [R1+0x8] ;  /* 0x0000080001167983 */ /* 0x0004a20000100a00 */
[----:B-1----:R-:W-:-:S02]  /*01a0*/  MOV R234, UR4 ;  /* 0x0000000400ea7c02 */ /* 0x002fc40008000f00 */
[----:B0-----:R-:W-:Y:S02]  /*01b0*/  LOP3.LUT R235, R238, 0x1f, RZ, 0xc0, !PT ;  /* 0x0000001feeeb7812 */ /* 0x001fe400078ec0ff */
[----:B------:R-:W-:Y:S02]  /*01c0*/  SHF.R.S32.HI R3, RZ, 0x1f, R234 ;  /* 0x0000001fff037819 */ /* 0x000fe400000114ea */
[----:B------:R-:W-:Y:S02]  /*01d0*/  LOP3.LUT R0, R235, 0x1f, RZ, 0x3c, !PT ;  /* 0x0000001feb007812 */ /* 0x000fe400078e3cff */
[----:B------:R-:W-:-:S04]  /*01e0*/  LEA.HI R3, R3, R234, RZ, 0x3 ;  /* 0x000000ea03037211 */ /* 0x000fc800078f18ff */
[----:B------:R-:W-:-:S04]  /*01f0*/  LEA.HI.SX32 R7, R3, R0, 0x1d ;  /* 0x0000000003077211 */ /* 0x000fc800078feaff */
[C---:B------:R-:W-:Y:S02]  /*0200*/  ISETP.GE.U32.AND P0, PT, R7.reuse, 0x20, PT ;  /* 0x000000200700780c */ /* 0x040fe40003f06070 */
[C---:B------:R-:W-:Y:S02]  /*0210*/  ISETP.GE.U32.AND P1, PT, R7.reuse, 0x40, PT ;  /* 0x000000400700780c */ /* 0x040fe40003f26070 */
[C---:B------:R-:W-:Y:S02]  /*0220*/  ISETP.GE.U32.AND P2, PT, R7.reuse, 0x60, PT ;  /* 0x000000600700780c */ /* 0x040fe40003f46070 */
[----:B------:R-:W-:-:S07]  /*0230*/  ISETP.GE.U32.AND P3, PT, R7, 0x80, PT ;  /* 0x000000800700780c */ /* 0x000fce0003f66070 */
[----:B------:R-:W0:Y:S08]  /*0240*/  @P0 LDC.64 R2, c[0x0][0x3d0] ;  /* 0x0000f400ff020b82 */ /* 0x000e300000000a00 */
[----:B------:R-:W1:Y:S01]  /*0250*/  @P1 LDC.64 R4, c[0x0][0x3d0] ;  /* 0x0000f400ff041b82 */ /* 0x000e620000000a00 */
[----:B------:R-:W-:-:S07]  /*0260*/  MOV R17, R235 ;  /* 0x000000eb00117202 */ /* 0x000fce0000000f00 */
[----:B------:R-:W4:Y:S08]  /*0270*/  @P2 LDC.64 R10, c[0x0][0x3d0] ;  /* 0x0000f400ff0a2b82 */ /* 0x000f300000000a00 */
[----:B------:R-:W4:Y:S01]  /*0280*/  @P3 LDC.64 R12, c[0x0][0x3d0] ;  /* 0x0000f400ff0c3b82 */ /* 0x000f220000000a00 */
[C---:B0-----:R-:W-:Y:S01]  /*0290*/  @P0 IMAD.WIDE.U32 R2, R17.reuse, 0x20, R2 ;  /* 0x0000002011020825 */ /* 0x041fe200078e0002 */
[----:B------:R-:W-:-:S02]  /*02a0*/  @P0 LOP3.LUT R17, R17, 0x20, RZ, 0xfc, !PT ;  /* 0x0000002011110812 */ /* 0x000fc400078efcff */
[----:B------:R-:W-:-:S03]  /*02b0*/  ISETP.GE.U32.AND P4, PT, R7, 0xa0, PT ;  /* 0x000000a00700780c */ /* 0x000fc60003f86070 */
[C---:B-1----:R-:W-:Y:S01]  /*02c0*/  @P1 IMAD.WIDE.U32 R8, R17.reuse, 0x20, R4 ;  /* 0x0000002011081825 */ /* 0x042fe200078e0004 */
[----:B------:R-:W-:-:S05]  /*02d0*/  @P1 IADD3 R17, PT, PT, R17, 0x20, RZ ;  /* 0x0000002011111810 */ /* 0x000fca0007ffe0ff */
[C---:B----4-:R-:W-:Y:S01]  /*02e0*/  @P2 IMAD.WIDE.U32 R10, R17.reuse, 0x20, R10 ;  /* 0x00000020110a2825 */ /* 0x050fe200078e000a */
[----:B------:R-:W-:-:S03]  /*02f0*/  @P2 IADD3 R17, PT, PT, R17, 0x20, RZ ;  /* 0x0000002011112810 */ /* 0x000fc60007ffe0ff */
[----:B------:R-:W0:Y:S02]  /*0300*/  @P4 LDC.64 R14, c[0x0][0x3d0] ;  /* 0x0000f400ff0e4b82 */ /* 0x000e240000000a00 */
[C---:B------:R-:W-:Y:S01]  /*0310*/  @P3 IMAD.WIDE.U32 R12, R17.reuse, 0x20, R12 ;  /* 0x00000020110c3825 */ /* 0x040fe200078e000c */
[----:B------:R-:W-:-:S04]  /*0320*/  @P3 IADD3 R17, PT, PT, R17, 0x20, RZ ;  /* 0x0000002011113810 */ /* 0x000fc80007ffe0ff */
[----:B------:R1:W5:Y:S01]  /*0330*/  @P3 LDG.E.128 R248, desc[UR6][R12.64+0x10] ;  /* 0x000010060cf83981 */ /* 0x000362000c1e1d00 */
[----:B0-----:R-:W-:-:S05]  /*0340*/  @P4 IMAD.WIDE.U32 R4, R17, 0x20, R14 ;  /* 0x0000002011044825 */ /* 0x001fca00078e000e */
        /* <DEDUP_REMOVED lines=60> */
[----:B------:R1:W-:Y:S04]  /*0710*/  @P3 STL.64 [R1], R20 ;  /* 0x0000001401003387 */ /* 0x0003e80000100a00 */
[----:B------:R4:W-:Y:S01]  /*0720*/  @P3 STL.64 [R1+0x8], R22 ;  /* 0x0000081601003387 */ /* 0x0009e20000100a00 */
[----:B------:R-:W-:-:S02]  /*0730*/  ISETP.GE.AND P0, PT, R6, UR5, PT ;  /* 0x0000000506007c0c */ /* 0x000fc4000bf06270 */
[----:B0-----:R-:W-:Y:S02]  /*0740*/  CS2R R36, SRZ ;  /* 0x0000000000247805 */ /* 0x001fe4000001ff00 */
[----:B---3--:R-:W-:Y:S02]  /*0750*/  CS2R R38, SRZ ;  /* 0x0000000000267805 */ /* 0x008fe4000001ff00 */
[----:B--2---:R-:W-:Y:S02]  /*0760*/  CS2R R40, SRZ ;  /* 0x0000000000287805 */ /* 0x004fe4000001ff00 */
[----:B-1----:R-:W-:Y:S02]  /*0770*/  CS2R R42, SRZ ;  /* 0x00000000002a7805 */ /* 0x002fe4000001ff00 */
[----:B----4-:R-:W-:Y:S02]  /*0780*/  CS2R R44, SRZ ;  /* 0x00000000002c7805 */ /* 0x010fe4000001ff00 */
[----:B------:R-:W-:Y:S01]  /*0790*/  CS2R R46, SRZ ;  /* 0x00000000002e7805 */ /* 0x000fe2000001ff00 */
[----:B------:R-:W-:Y:S06]  /*07a0*/  @P0 BRA `(.L_x_9814) ;  /* 0x0000009400c40947 */ /* 0x000fec0003800000 */
        /* <DEDUP_REMOVED lines=40> */
.L_x_10002:
[----:B------:R-:W0:Y:S08]  /*0a30*/  LDC.64 R2, c[0x0][0x3f8] ;  /* 0x0000fe00ff027b82 */ /* 0x000e300000000a00 */
[----:B------:R-:W1:Y:S01]  /*0a40*/  LDC.64 R160, c[0x0][0x3f0] ;  /* 0x0000fc00ffa07b82 */ /* 0x000e620000000a00 */
[----:B0-----:R-:W-:-:S05]  /*0a50*/  IMAD.WIDE R2, R6, 0x4, R2 ;  /* 0x0000000406027825 */ /* 0x001fca00078e0202 */
[----:B------:R0:W2:Y:S01]  /*0a60*/  LDG.E R5, desc[UR6][R2.64] ;  /* 0x0000000602057981 */ /* 0x0000a2000c1e1900 */
[----:B-1----:R-:W-:-:S05]  /*0a70*/  IMAD.WIDE R160, R6, 0x4, R160 ;  /* 0x0000000406a07825 */ /* 0x002fca00078e02a0 */
[----:B-----5:R1:W5:Y:S01]  /*0a80*/  LDG.E R237, desc[UR6][R160.64] ;  /* 0x00000006a0ed7981 */ /* 0x020362000c1e1900 */
[----:B0-----:R-:W0:Y:S02]  /*0a90*/  LDC.64 R2, c[0x0][0x3c8] ;  /* 0x0000f200ff027b82 */ /* 0x001e240000000a00 */
[----:B0-----:R-:W-:-:S05]  /*0aa0*/  IMAD.WIDE R2, R6, 0x4, R2 ;  /* 0x0000000406027825 */ /* 0x001fca00078e0202 */
[----:B------:R1:W5:Y:S01]  /*0ab0*/  LDG.E R4, desc[UR6][R2.64] ;  /* 0x0000000602047981 */ /* 0x000362000c1e1900 */
[----:B------:R-:W-:Y:S01]  /*0ac0*/  BSSY.RECONVERGENT B1, `(.L_x_9815) ;  /* 0x000020d000017945 */ /* 0x000fe20003800200 */
[----:B------:R-:W-:Y:S01]  /*0ad0*/  HFMA2 R20, -RZ, RZ, 0, 0 ;  /* 0x00000000ff147431 */ /* 0x000fe200000001ff */
[----:B------:R-:W-:Y:S02]  /*0ae0*/  MOV R19, RZ ;  /* 0x000000ff00137202 */ /* 0x000fe40000000f00 */
[----:B--2---:R-:W-:-:S13]  /*0af0*/  ISETP.GE.AND P1, PT, R5, 0x1, PT ;  /* 0x000000010500780c */ /* 0x004fda0003f26270 */
[----:B-1----:R-:W-:Y:S05]  /*0b00*/  @!P1 BRA `(.L_x_9816) ;  /* 0x0000001c00809947 */ /* 0x002fea0003800000 */
[----:B------:R-:W0:Y:S02]  /*0b10*/  LDC.64 R2, c[0x0][0x3c0] ;  /* 0x0000f000ff027b82 */ /* 0x000e240000000a00 */
        /* <DEDUP_REMOVED lines=8> */
[C---:B------:R-:W-:Y:S02]  /*0ba0*/  ISETP.GE.U32.AND P5, PT, R7.reuse, 0x40, PT ;  /* 0x000000400700780c */ /* 0x040fe40003fa6070 */
[----:B------:R-:W-:Y:S02]  /*0bb0*/  ISETP.GE.U32.AND P2, PT, R7, 0x60, PT ;  /* 0x000000600700780c */ /* 0x000fe40003f46070 */
[----:B0-----:R-:W-:-:S02]  /*0bc0*/  IADD3 R2, PT, PT, R5, -0x1, RZ ;  /* 0xffffffff05027810 */ /* 0x001fc40007ffe0ff */
[----:B------:R-:W-:Y:S02]  /*0bd0*/  SHF.R.S32.HI R20, RZ, 0x1f, R19 ;  /* 0x0000001fff147819 */ /* 0x000fe40000011413 */
[C---:B------:R-:W-:Y:S01]  /*0be0*/  ISETP.GE.U32.AND P3, PT, R7.reuse, 0x80, PT ;  /* 0x000000800700780c */ /* 0x040fe20003f66070 */
[----:B------:R-:W-:Y:S01]  /*0bf0*/  IMAD R2, R2, R234, RZ ;  /* 0x000000ea02027224 */ /* 0x000fe200078e02ff */
[----:B------:R-:W-:Y:S02]  /*0c00*/  LEA.HI R19, R20, R19, RZ, 0x3 ;  /* 0x0000001314137211 */ /* 0x000fe400078f18ff */
[----:B------:R-:W-:Y:S02]  /*0c10*/  ISETP.GE.U32.AND P4, PT, R7, 0xa0, PT ;  /* 0x000000a00700780c */ /* 0x000fe40003f86070 */
[----:B------:R-:W-:-:S04]  /*0c20*/  SHF.R.S32.HI R20, RZ, 0x1f, R2 ;  /* 0x0000001fff147819 */ /* 0x000fc80000011402 */
[----:B------:R-:W-:Y:S02]  /*0c30*/  LEA.HI R2, R20, R2, RZ, 0x3 ;  /* 0x0000000214027211 */ /* 0x000fe400078f18ff */
[----:B------:R-:W-:Y:S02]  /*0c40*/  MOV R20, RZ ;  /* 0x000000ff00147202 */ /* 0x000fe40000000f00 */
[----:B-1----:R-:W-:-:S04]  /*0c50*/  LOP3.LUT R235, R238, 0x1f, RZ, 0xc0, !PT ;  /* 0x0000001feeeb7812 */ /* 0x002fc800078ec0ff */
[-C--:B------:R-:W-:Y:S02]  /*0c60*/  LEA.HI.SX32 R236, R19, R235.reuse, 0x1d ;  /* 0x000000eb13ec7211 */ /* 0x080fe400078feaff */
[----:B------:R-:W-:Y:S02]  /*0c70*/  LEA.HI.SX32 R174, R2, R235, 0x1d ;  /* 0x000000eb02ae7211 */ /* 0x000fe400078feaff */
[----:B------:R-:W-:Y:S02]  /*0c80*/  MOV R19, RZ ;  /* 0x000000ff00137202 */ /* 0x000fe40000000f00 */
        /* <DEDUP_REMOVED lines=15> */
[----:B------:R-:W4:Y:S04]  /*0d80*/  LDL R171, [R1+0x5c] ;  /* 0x00005c0001ab7983 */ /* 0x000f280000100800 */
[----:B------:R-:W3:Y:S04]  /*0d90*/  LDG.E.128 R16, desc[UR6][R16.64] ;  /* 0x0000000610107981 */ /* 0x000ee8000c1e1d00 */
[----:B------:R-:W4:Y:S01]  /*0da0*/  LDG.E.128 R160, desc[UR6][R160.64+0x10] ;  /* 0x00001006a0a07981 */ /* 0x000f22000c1e1d00 */
[----:B------:R-:W-:-:S04]  /*0db0*/  ISETP.NE.U32.AND P0, PT, RZ, UR10, PT ;  /* 0x0000000aff007c0c */ /* 0x000fc8000bf05070 */
[----:B------:R-:W-:-:S13]  /*0dc0*/  ISETP.NE.AND.EX P0, PT, RZ, UR11, PT, P0 ;  /* 0x0000000bff007c0c */ /* 0x000fda000bf05300 */
[----:B------:R-:W0:Y:S02]  /*0dd0*/  @P0 LDC.64 R164, c[0x0][0x438] ;  /* 0x00010e00ffa40b82 */ /* 0x000e240000000a00 */
[----:B0-----:R-:W-:-:S05]  /*0de0*/  @P0 IMAD.WIDE.U32 R164, R2, 0x20, R164 ;  /* 0x0000002002a40825 */ /* 0x001fca00078e00a4 */
[----:B------:R-:W5:Y:S04]  /*0df0*/  @P0 LDG.E.128 R124, desc[UR6][R164.64] ;  /* 0x00000006a47c0981 */ /* 0x000f68000c1e1d00 */
[----:B------:R0:W5:Y:S01]  /*0e00*/  @P0 LDG.E.128 R128, desc[UR6][R164.64+0x10] ;  /* 0x00001006a4800981 */ /* 0x000162000c1e1d00 */
[----:B------:R-:W-:Y:S02]  /*0e10*/  IADD3 R174, PT, PT, R174, 0x20, RZ ;  /* 0x00000020aeae7810 */ /* 0x000fe40007ffe0ff */
[----:B------:R-:W-:Y:S01]  /*0e20*/  IADD3 R2, PT, PT, R2, 0x20, RZ ;  /* 0x0000002002027810 */ /* 0x000fe20007ffe0ff */
[C---:B--2---:R-:W-:Y:S01]  /*0e30*/  FADD.FTZ R0, -R3.reuse, R12 ;  /* 0x0000000c03007221 */ /* 0x044fe20000010100 */
[C---:B0-----:R-:W-:Y:S01]  /*0e40*/  FADD.FTZ R165, -R3.reuse, R15 ;  /* 0x0000000f03a57221 */ /* 0x041fe20000010100 */
[C---:B------:R-:W-:Y:S01]  /*0e50*/  FADD.FTZ R164, -R3.reuse, R13 ;  /* 0x0000000d03a47221 */ /* 0x040fe20000010100 */
[----:B------:R-:W-:Y:S01]  /*0e60*/  FADD.FTZ R14, -R3, R14 ;  /* 0x0000000e030e7221 */ /* 0x000fe20000010100 */
[----:B-----5:R-:W-:Y:S01]  /*0e70*/  FMUL.FTZ R0, R4, R0 ;  /* 0x0000000004007220 */ /* 0x020fe20000410000 */
[----:B---3--:R-:W-:-:S02]  /*0e80*/  PRMT R167, R16, 0x7632, R167 ;  /* 0x0000763210a77816 */ /* 0x008fc400000000a7 */
[----:B------:R-:W-:Y:S01]  /*0e90*/  SHF.L.U32 R15, R16, 0x10, RZ ;  /* 0x00000010100f7819 */ /* 0x000fe200000006ff */
[----:B----4-:R-:W-:Y:S01]  /*0ea0*/  FADD.FTZ R12, -R3, R161 ;  /* 0x000000a1030c7221 */ /* 0x010fe20000010100 */
[C---:B------:R-:W-:Y:S02]  /*0eb0*/  PRMT R168, R17.reuse, 0x7632, R168 ;  /* 0x0000763211a87816 */ /* 0x040fe400000000a8 */
[----:B------:R-:W-:Y:S01]  /*0ec0*/  SHF.L.U32 R13, R17, 0x10, RZ ;  /* 0x00000010110d7819 */ /* 0x000fe200000006ff */
[----:B------:R-:W-:Y:S01]  /*0ed0*/  FMUL.FTZ R17, R4, R14 ;  /* 0x0000000e04117220 */ /* 0x000fe20000410000 */
[----:B------:R-:W-:Y:S01]  /*0ee0*/  PRMT R169, R18, 0x7632, R169 ;  /* 0x0000763212a97816 */ /* 0x000fe200000000a9 */
[----:B------:R-:W-:Y:S01]  /*0ef0*/  FADD.FTZ R76, R76, R15 ;  /* 0x0000000f4c4c7221 */ /* 0x000fe20000010000 */
[----:B------:R-:W-:Y:S01]  /*0f00*/  SHF.L.U32 R20, R18, 0x10, RZ ;  /* 0x0000001012147819 */ /* 0x000fe200000006ff */
[----:B------:R-:W-:Y:S01]  /*0f10*/  FMUL.FTZ R18, R4, R164 ;  /* 0x000000a404127220 */ /* 0x000fe20000410000 */
[----:B------:R-:W-:Y:S01]  /*0f20*/  SHF.L.U32 R161, R167, 0x10, RZ ;  /* 0x00000010a7a17819 */ /* 0x000fe200000006ff */
[-C--:B------:R-:W-:Y:S01]  /*0f30*/  FFMA.FTZ R36, R0, R15.reuse, R36 ;  /* 0x0000000f00247223 */ /* 0x080fe20000010024 */
[----:B------:R-:W-:Y:S01]  /*0f40*/  FADD.FTZ R162, -R3, R162 ;  /* 0x000000a203a27221 */ /* 0x000fe20000010100 */
[----:B------:R-:W-:Y:S01]  /*0f50*/  FMUL.FTZ R15, R223, R15 ;  /* 0x0000000fdf0f7220 */ /* 0x000fe20000410000 */
[----:B------:R-:W-:Y:S01]  /*0f60*/  FADD.FTZ R78, R78, R13 ;  /* 0x0000000d4e4e7221 */ /* 0x000fe20000010000 */
[-C--:B------:R-:W-:Y:S01]  /*0f70*/  FFMA.FTZ R38, R17, R13.reuse, R38 ;  /* 0x0000000d11267223 */ /* 0x080fe20000010026 */
[----:B------:R-:W-:Y:S01]  /*0f80*/  FMUL.FTZ R222, R221, R13 ;  /* 0x0000000dddde7220 */ /* 0x000fe20000410000 */
[-C--:B------:R-:W-:Y:S01]  /*0f90*/  FFMA.FTZ R37, R18, R161.reuse, R37 ;  /* 0x000000a112257223 */ /* 0x080fe20000010025 */
[----:B------:R-:W-:Y:S01]  /*0fa0*/  FADD.FTZ R77, R77, R161 ;  /* 0x000000a14d4d7221 */ /* 0x000fe20000010000 */
[----:B------:R-:W-:Y:S01]  /*0fb0*/  FMUL.FTZ R223, R233, R161 ;  /* 0x000000a1e9df7220 */ /* 0x000fe20000410000 */
[----:B------:R-:W-:Y:S01]  /*0fc0*/  FMUL.FTZ R13, R4, R162 ;  /* 0x000000a2040d7220 */ /* 0x000fe20000410000 */
[----:B------:R-:W-:Y:S01]  /*0fd0*/  FADD.FTZ R161, RZ, R15 ;  /* 0x0000000fffa17221 */ /* 0x000fe20000010000 */
[C---:B------:R-:W-:Y:S01]  /*0fe0*/  PRMT R170, R19.reuse, 0x7632, R170 ;  /* 0x0000763213aa7816 */ /* 0x040fe200000000aa */
[----:B------:R-:W-:Y:S01]  /*0ff0*/  FFMA.FTZ R162, R0, R15, RZ ;  /* 0x0000000f00a27223 */ /* 0x000fe200000100ff */
[----:B------:R-:W-:Y:S01]  /*1000*/  SHF.L.U32 R166, R19, 0x10, RZ ;  /* 0x0000001013a67819 */ /* 0x000fe200000006ff */
[----:B------:R-:W-:Y:S01]  /*1010*/  FADD.FTZ R19, -R3, R163 ;  /* 0x000000a303137221 */ /* 0x000fe20000010100 */
[----:B------:R-:W-:Y:S01]  /*1020*/  SHF.L.U32 R163, R168, 0x10, RZ ;  /* 0x00000010a8a37819 */ /* 0x000fe200000006ff */
[----:B------:R-:W-:Y:S01]  /*1030*/  FADD.FTZ R161, R161, R223 ;  /* 0x000000dfa1a17221 */ /* 0x000fe20000010000 */
[----:B------:R-:W-:Y:S01]  /*1040*/  FFMA.FTZ R162, R18, R223, R162 ;  /* 0x000000df12a27223 */ /* 0x000fe200000100a2 */
[----:B------:R-:W-:Y:S01]  /*1050*/  FADD.FTZ R160, -R3, R160 ;  /* 0x000000a003a07221 */ /* 0x000fe20000010100 */
[----:B------:R-:W-:Y:S01]  /*1060*/  FMUL.FTZ R16, R4, R165 ;  /* 0x000000a504107220 */ /* 0x000fe20000410000 */
[----:B------:R-:W-:Y:S01]  /*1070*/  FMUL.FTZ R221, R252, R163 ;  /* 0x000000a3fcdd7220 */ /* 0x000fe20000410000 */
[----:B------:R-:W-:Y:S01]  /*1080*/  FADD.FTZ R161, R161, R222 ;  /* 0x000000dea1a17221 */ /* 0x000fe20000010000 */
[----:B------:R-:W-:Y:S01]  /*1090*/  FFMA.FTZ R162, R17, R222, R162 ;  /* 0x000000de11a27223 */ /* 0x000fe200000100a2 */
        /* <DEDUP_REMOVED lines=11> */
[----:B------:R-:W-:Y:S01]  /*1150*/  FMUL.FTZ R218, R227, R166 ;  /* 0x000000a6e3da7220 */ /* 0x000fe20000410000 */
[----:B------:R-:W-:Y:S01]  /*1160*/  SHF.L.U32 R20, R170, 0x10, RZ ;  /* 0x00000010aa147819 */ /* 0x000fe200000006ff */
[----:B------:R-:W-:Y:S01]  /*1170*/  FMUL.FTZ R227, R4, R19 ;  /* 0x0000001304e37220 */ /* 0x000fe20000410000 */
        /* <DEDUP_REMOVED lines=8> */
[----:B------:R-:W-:Y:S01]  /*1200*/  FADD.FTZ R82, R82, R166 ;  /* 0x000000a652527221 */ /* 0x000fe20000010000 */
[----:B------:R-:W-:Y:S01]  /*1210*/  FFMA.FTZ R42, R13, R166, R42 ;  /* 0x000000a60d2a7223 */ /* 0x000fe2000001002a */
[----:B------:R-:W-:Y:S01]  /*1220*/  FFMA.FTZ R39, R16, R163, R39 ;  /* 0x000000a310277223 */ /* 0x000fe20000010027 */
[----:B------:R-:W-:Y:S01]  /*1230*/  FADD.FTZ R79, R79, R163 ;  /* 0x000000a34f4f7221 */ /* 0x000fe20000010000 */
[----:B------:R-:W-:Y:S01]  /*1240*/  FADD.FTZ R81, R81, R160 ;  /* 0x000000a051517221 */ /* 0x000fe20000010000 */
[----:B------:R-:W-:Y:S01]  /*1250*/  FFMA.FTZ R41, R12, R160, R41 ;  /* 0x000000a00c297223 */ /* 0x000fe20000010029 */
[----:B------:R-:W-:-:S07]  /*1260*/  FFMA.FTZ R19, R227, R233, R162 ;  /* 0x000000e9e3137223 */ /* 0x000fce00000100a2 */
.L_x_9818:
[----:B------:R-:W-:Y:S05]  /*1270*/  BSYNC.RECONVERGENT B2 ;  /* 0x0000000000027941 */ /* 0x000fea0003800200 */
.L_x_9817:
        /* <DEDUP_REMOVED lines=16> */
[----:B------:R-:W3:Y:S01]  /*1380*/  LDG.E.128 R24, desc[UR6][R24.64] ;  /* 0x0000000618187981 */ /* 0x000ee2000c1e1d00 */
[----:B------:R-:W-:-:S04]  /*1390*/  ISETP.NE.U32.AND P0, PT, RZ, UR10, PT ;  /* 0x0000000aff007c0c */ /* 0x000fc8000bf05070 */
[----:B------:R-:W-:-:S13]  /*13a0*/  ISETP.NE.AND.EX P0, PT, RZ, UR11, PT, P0 ;  /* 0x0000000bff007c0c */ /* 0x000fda000bf05300 */
[----:B0-----:R-:W0:Y:S02]  /*13b0*/  @P0 LDC.64 R22, c[0x0][0x438] ;  /* 0x00010e00ff160b82 */ /* 0x001e240000000a00 */
        /* <DEDUP_REMOVED lines=11> */
[----:B------:R-:W-:Y:S02]  /*1470*/  SHF.L.U32 R21, R24, 0x10, RZ ;  /* 0x0000001018157819 */ /* 0x000fe400000006ff */
[C---:B------:R-:W-:Y:S02]  /*1480*/  PRMT R168, R25.reuse, 0x7632, R168 ;  /* 0x0000763219a87816 */ /* 0x040fe400000000a8 */
[----:B------:R-:W-:Y:S01]  /*1490*/  SHF.L.U32 R22, R25, 0x10, RZ ;  /* 0x0000001019167819 */ /* 0x000fe200000006ff */
[----:B------:R-:W-:Y:S01]  /*14a0*/  FADD.FTZ R25, -R3, R160 ;  /* 0x000000a003197221 */ /* 0x000fe20000010100 */
[C---:B------:R-:W-:Y:S02]  /*14b0*/  PRMT R169, R26.reuse, 0x7632, R169 ;  /* 0x000076321aa97816 */ /* 0x040fe400000000a9 */
[----:B------:R-:W-:Y:S01]  /*14c0*/  SHF.L.U32 R165, R26, 0x10, RZ ;  /* 0x000000101aa57819 */ /* 0x000fe200000006ff */
[----:B------:R-:W-:Y:S01]  /*14d0*/  FMUL.FTZ R217, R217, R21 ;  /* 0x00000015d9d97220 */ /* 0x000fe20000410000 */
[----:B------:R-:W-:Y:S01]  /*14e0*/  SHF.L.U32 R26, R167, 0x10, RZ ;  /* 0x00000010a71a7819 */ /* 0x000fe200000006ff */
[----:B------:R-:W-:Y:S01]  /*14f0*/  FMUL.FTZ R10, R4, R9 ;  /* 0x00000009040a7220 */ /* 0x000fe20000410000 */
[----:B------:R-:W-:Y:S01]  /*1500*/  FADD.FTZ R84, R84, R21 ;  /* 0x0000001554547221 */ /* 0x000fe20000010000 */
[C---:B------:R-:W-:Y:S01]  /*1510*/  FFMA.FTZ R44, R11.reuse, R21, R44 ;  /* 0x000000150b2c7223 */ /* 0x040fe2000001002c */
        /* <DEDUP_REMOVED lines=10> */
[-C--:B------:R-:W-:Y:S01]  /*15c0*/  FFMA.FTZ R46, R9, R22.reuse, R46 ;  /* 0x00000016092e7223 */ /* 0x080fe2000001002e */
[----:B----4-:R-:W-:Y:S01]  /*15d0*/  FMUL.FTZ R22, R172, R22 ;  /* 0x00000016ac167220 */ /* 0x010fe20000410000 */
[----:B------:R-:W-:Y:S01]  /*15e0*/  FADD.FTZ R20, R20, R25 ;  /* 0x0000001914147221 */ /* 0x000fe20000010000 */
[----:B------:R-:W-:Y:S01]  /*15f0*/  FFMA.FTZ R19, R10, R25, R19 ;  /* 0x000000190a137223 */ /* 0x000fe20000010013 */
[-C--:B------:R-:W-:Y:S01]  /*1600*/  FFMA.FTZ R47, R8, R27.reuse, R47 ;  /* 0x0000001b082f7223 */ /* 0x080fe2000001002f */
[----:B------:R-:W-:Y:S01]  /*1610*/  FADD.FTZ R87, R87, R27 ;  /* 0x0000001b57577221 */ /* 0x000fe20000010000 */
[----:B------:R-:W-:Y:S01]  /*1620*/  FMUL.FTZ R27, R252, R27 ;  /* 0x0000001bfc1b7220 */ /* 0x000fe20000410000 */
[----:B------:R-:W-:Y:S01]  /*1630*/  FADD.FTZ R20, R20, R22 ;  /* 0x0000001614147221 */ /* 0x000fe20000010000 */
[----:B------:R-:W-:Y:S01]  /*1640*/  FFMA.FTZ R19, R9, R22, R19 ;  /* 0x0000001609137223 */ /* 0x000fe20000010013 */
[----:B------:R-:W-:Y:S01]  /*1650*/  FADD.FTZ R24, -R3, R162 ;  /* 0x000000a203187221 */ /* 0x000fe20000010100 */
        /* <DEDUP_REMOVED lines=10> */
[----:B------:R-:W-:Y:S01]  /*1700*/  FFMA.FTZ R45, R10, R26, R45 ;  /* 0x0000001a0a2d7223 */ /* 0x000fe2000001002d */
[----:B------:R-:W-:Y:S01]  /*1710*/  FADD.FTZ R85, R85, R26 ;  /* 0x0000001a55557221 */ /* 0x000fe20000010000 */
[----:B------:R-:W-:Y:S01]  /*1720*/  FADD.FTZ R163, -R3, R163 ;  /* 0x000000a303a37221 */ /* 0x000fe20000010100 */
        /* <DEDUP_REMOVED lines=18> */
.L_x_9820:
[----:B------:R-:W-:Y:S05]  /*1850*/  BSYNC.RECONVERGENT B2 ;  /* 0x0000000000027941 */ /* 0x000fea0003800200 */
.L_x_9819:
        /* <DEDUP_REMOVED lines=26> */
[C---:B------:R-:W-:Y:S01]  /*1a00*/  FADD.FTZ R178, -R3.reuse, R163 ;  /* 0x000000a303b27221 */ /* 0x040fe20000010100 */
[----:B------:R-:W-:-:S02]  /*1a10*/  FADD.FTZ R175, -R3, R160 ;  /* 0x000000a003af7221 */ /* 0x000fc40000010100 */
[----:B-----5:R-:W-:Y:S01]  /*1a20*/  FMUL.FTZ R177, R4, R177 ;  /* 0x000000b104b17220 */ /* 0x020fe20000410000 */
[C---:B---3--:R-:W-:Y:S02]  /*1a30*/  PRMT R179, R164.reuse, 0x7632, R179 ;  /* 0x00007632a4b37816 */ /* 0x048fe400000000b3 */
[----:B------:R-:W-:Y:S02]  /*1a40*/  SHF.L.U32 R163, R164, 0x10, RZ ;  /* 0x00000010a4a37819 */ /* 0x000fe400000006ff */
[----:B------:R-:W-:Y:S02]  /*1a50*/  SHF.L.U32 R162, R165, 0x10, RZ ;  /* 0x00000010a5a27819 */ /* 0x000fe400000006ff */
[C---:B------:R-:W-:Y:S02]  /*1a60*/  PRMT R183, R166.reuse, 0x7632, R183 ;  /* 0x00007632a6b77816 */ /* 0x040fe400000000b7 */
[----:B------:R-:W-:Y:S01]  /*1a70*/  SHF.L.U32 R182, R166, 0x10, RZ ;  /* 0x00000010a6b67819 */ /* 0x000fe200000006ff */
[----:B------:R-:W-:Y:S01]  /*1a80*/  FADD.FTZ R176, -R3, R161 ;  /* 0x000000a103b07221 */ /* 0x000fe20000010100 */
[----:B------:R-:W-:Y:S01]  /*1a90*/  PRMT R184, R167, 0x7632, R184 ;  /* 0x00007632a7b87816 */ /* 0x000fe200000000b8 */
[----:B------:R-:W-:Y:S01]  /*1aa0*/  FMUL.FTZ R175, R4, R175 ;  /* 0x000000af04af7220 */ /* 0x000fe20000410000 */
[----:B------:R-:W-:Y:S01]  /*1ab0*/  SHF.L.U32 R166, R179, 0x10, RZ ;  /* 0x00000010b3a67819 */ /* 0x000fe200000006ff */
[----:B------:R-:W-:Y:S01]  /*1ac0*/  FMUL.FTZ R179, R185, R163 ;  /* 0x000000a3b9b37220 */ /* 0x000fe20000410000 */
[----:B------:R-:W-:Y:S01]  /*1ad0*/  FADD.FTZ R94, R94, R162 ;  /* 0x000000a25e5e7221 */ /* 0x000fe20000010000 */
[-C--:B------:R-:W-:Y:S01]  /*1ae0*/  FFMA.FTZ R54, R177, R162.reuse, R54 ;  /* 0x000000a2b1367223 */ /* 0x080fe20000010036 */
[----:B------:R-:W-:Y:S01]  /*1af0*/  FMUL.FTZ R181, R186, R162 ;  /* 0x000000a2bab57220 */ /* 0x000fe20000410000 */
[----:B------:R-:W-:Y:S01]  /*1b00*/  PRMT R180, R165, 0x7632, R180 ;  /* 0x00007632a5b47816 */ /* 0x000fe200000000b4 */
[----:B------:R-:W-:Y:S01]  /*1b10*/  FMUL.FTZ R176, R4, R176 ;  /* 0x000000b004b07220 */ /* 0x000fe20000410000 */
[----:B------:R-:W-:Y:S01]  /*1b20*/  SHF.L.U32 R162, R184, 0x10, RZ ;  /* 0x00000010b8a27819 */ /* 0x000fe200000006ff */
[----:B------:R-:W-:Y:S01]  /*1b30*/  FADD.FTZ R20, R20, R179 ;  /* 0x000000b314147221 */ /* 0x000fe20000010000 */
[C---:B------:R-:W-:Y:S01]  /*1b40*/  FFMA.FTZ R19, R175.reuse, R179, R19 ;  /* 0x000000b3af137223 */ /* 0x040fe20000010013 */
[----:B----4-:R-:W-:Y:S01]  /*1b50*/  FMUL.FTZ R184, R188, R166 ;  /* 0x000000a6bcb87220 */ /* 0x010fe20000410000 */
[----:B------:R-:W-:Y:S01]  /*1b60*/  FADD.FTZ R92, R92, R163 ;  /* 0x000000a35c5c7221 */ /* 0x000fe20000010000 */
[----:B------:R-:W-:Y:S01]  /*1b70*/  FFMA.FTZ R52, R175, R163, R52 ;  /* 0x000000a3af347223 */ /* 0x000fe20000010034 */
        /* <DEDUP_REMOVED lines=9> */
[----:B------:R-:W-:Y:S01]  /*1c10*/  SHF.L.U32 R165, R183, 0x10, RZ ;  /* 0x00000010b7a57819 */ /* 0x000fe200000006ff */
[----:B------:R-:W-:Y:S01]  /*1c20*/  FADD.FTZ R96, R96, R182 ;  /* 0x000000b660607221 */ /* 0x000fe20000010000 */
[-C--:B------:R-:W-:Y:S01]  /*1c30*/  FFMA.FTZ R56, R180, R182.reuse, R56 ;  /* 0x000000b6b4387223 */ /* 0x080fe20000010038 */
[----:B------:R-:W-:Y:S01]  /*1c40*/  FADD.FTZ R160, -R3, R169 ;  /* 0x000000a903a07221 */ /* 0x000fe20000010100 */
        /* <DEDUP_REMOVED lines=25> */
[----:B------:R-:W-:Y:S01]  /*1de0*/  FFMA.FTZ R57, R187, R165, R57 ;  /* 0x000000a5bb397223 */ /* 0x000fe20000010039 */
[----:B------:R-:W-:Y:S01]  /*1df0*/  FADD.FTZ R99, R99, R162 ;  /* 0x000000a263637221 */ /* 0x000fe20000010000 */
[C---:B------:R-:W-:Y:S01]  /*1e00*/  FFMA.FTZ R59, R225.reuse, R162, R59 ;  /* 0x000000a2e13b7223 */ /* 0x040fe2000001003b */
[----:B------:R-:W-:Y:S01]  /*1e10*/  FADD.FTZ R20, R20, R231 ;  /* 0x000000e714147221 */ /* 0x000fe20000010000 */
[----:B------:R-:W-:-:S07]  /*1e20*/  FFMA.FTZ R19, R225, R231, R19 ;  /* 0x000000e7e1137223 */ /* 0x000fce0000010013 */
.L_x_9822:
[----:B------:R-:W-:Y:S05]  /*1e30*/  BSYNC.RECONVERGENT B2 ;  /* 0x0000000000027941 */ /* 0x000fea0003800200 */
.L_x_9821:
        /* <DEDUP_REMOVED lines=10> */
[----:B-1----:R-:W-:-:S06]  /*1ee0*/  IMAD.WIDE.U32 R164, R174, 0x10, R164 ;  /* 0x00000010aea47825 */ /* 0x002fcc00078e00a4 */
        /* <DEDUP_REMOVED lines=78> */
.L_x_9824:
[----:B------:R-:W-:Y:S05]  /*23d0*/  BSYNC.RECONVERGENT B2 ;  /* 0x0000000000027941 */ /* 0x000fea0003800200 */
.L_x_9823:
[----:B------:R-:W-:Y:S05]  /*23e0*/  @!P4 BRA `(.L_x_9825) ;  /* 0x0000000400e8c947 */ /* 0x000fea0003800000 */
[----:B------:R-:W0:Y:S08]  /*23f0*/  LDC.64 R164, c[0x0][0x3a8] ;  /* 0x0000ea00ffa47b82 */ /* 0x000e300000000a00 */
[----:B------:R-:W1:Y:S01]  /*2400*/  LDC.64 R168, c[0x0][0x428] ;  /* 0x00010a00ffa87b82 */ /* 0x000e620000000a00 */
        /* <DEDUP_REMOVED lines=11> */
[C---:B--2---:R-:W-:Y:S01]  /*24c0*/  FADD.FTZ R174, -R3.reuse, R160 ;  /* 0x000000a003ae7221 */ /* 0x044fe20000010100 */
[C---:B------:R-:W-:Y:S01]  /*24d0*/  FADD.FTZ R2, -R3.reuse, R161 ;  /* 0x000000a103027221 */ /* 0x040fe20000010100 */
[C---:B------:R-:W-:Y:S01]  /*24e0*/  FADD.FTZ R162, -R3.reuse, R162 ;  /* 0x000000a203a27221 */ /* 0x040fe20000010100 */
[C---:B------:R-:W-:Y:S02]  /*24f0*/  FADD.FTZ R163, -R3.reuse, R163 ;  /* 0x000000a303a37221 */ /* 0x040fe40000010100 */
[----:B0----5:R-:W-:Y:S01]  /*2500*/  FMUL.FTZ R204, R4, R2 ;  /* 0x0000000204cc7220 */ /* 0x021fe20000410000 */
[C---:B---3--:R-:W-:Y:S01]  /*2510*/  PRMT R210, R168.reuse, 0x7632, R210 ;  /* 0x00007632a8d27816 */ /* 0x048fe200000000d2 */
[C---:B----4-:R-:W-:Y:S01]  /*2520*/  FADD.FTZ R160, -R3.reuse, R164 ;  /* 0x000000a403a07221 */ /* 0x050fe20000010100 */
[C---:B------:R-:W-:Y:S01]  /*2530*/  FADD.FTZ R161, -R3.reuse, R165 ;  /* 0x000000a503a17221 */ /* 0x040fe20000010100 */
[C---:B------:R-:W-:Y:S01]  /*2540*/  FADD.FTZ R166, -R3.reuse, R166 ;  /* 0x000000a603a67221 */ /* 0x040fe20000010100 */
[----:B------:R-:W-:Y:S01]  /*2550*/  FADD.FTZ R167, -R3, R167 ;  /* 0x000000a703a77221 */ /* 0x000fe20000010100 */
[----:B------:R-:W-:Y:S01]  /*2560*/  SHF.L.U32 R3, R168, 0x10, RZ ;  /* 0x00000010a8037819 */ /* 0x000fe200000006ff */
[----:B------:R-:W-:Y:S01]  /*2570*/  FMUL.FTZ R203, R4, R174 ;  /* 0x000000ae04cb7220 */ /* 0x000fe20000410000 */
[----:B------:R-:W-:-:S03]  /*2580*/  SHF.L.U32 R2, R210, 0x10, RZ ;  /* 0x00000010d2027819 */ /* 0x000fc600000006ff */
[-C--:B------:R-:W-:Y:S01]  /*2590*/  FMUL.FTZ R210, R244, R3.reuse ;  /* 0x00000003f4d27220 */ /* 0x080fe20000410000 */
[----:B------:R-:W-:Y:S01]  /*25a0*/  PRMT R211, R169, 0x7632, R211 ;  /* 0x00007632a9d37816 */ /* 0x000fe200000000d3 */
[----:B------:R-:W-:Y:S01]  /*25b0*/  FMUL.FTZ R213, R245, R2 ;  /* 0x00000002f5d57220 */ /* 0x000fe20000410000 */
[----:B------:R-:W-:Y:S01]  /*25c0*/  SHF.L.U32 R164, R169, 0x10, RZ ;  /* 0x00000010a9a47819 */ /* 0x000fe200000006ff */
[----:B------:R-:W-:Y:S01]  /*25d0*/  FADD.FTZ R20, R20, R210 ;  /* 0x000000d214147221 */ /* 0x000fe20000010000 */
[C---:B------:R-:W-:Y:S01]  /*25e0*/  FFMA.FTZ R19, R203.reuse, R210, R19 ;  /* 0x000000d2cb137223 */ /* 0x040fe20000010013 */
        /* <DEDUP_REMOVED lines=49> */
[----:B------:R-:W-:Y:S06]  /*2900*/  BRA `(.L_x_9825) ;  /* 0x0000000000a07947 */ /* 0x000fec0003800000 */
.L_x_9816:
        /* <DEDUP_REMOVED lines=12> */
[----:B------:R-:W-:Y:S02]  /*29d0*/  ISETP.GE.U32.AND P3, PT, R7, 0x60, PT ;  /* 0x000000600700780c */ /* 0x000fe40003f66070 */
[----:B------:R-:W-:-:S07]  /*29e0*/  MOV R160, R236 ;  /* 0x000000ec00a07202 */ /* 0x000fce0000000f00 */
[----:B------:R-:W0:Y:S01]  /*29f0*/  @P0 LDC.64 R2, c[0x0][0x438] ;  /* 0x00010e00ff020b82 */ /* 0x000e220000000a00 */
[----:B------:R-:W-:-:S07]  /*2a00*/  ISETP.GE.U32.AND P4, PT, R7, 0x80, PT ;  /* 0x000000800700780c */ /* 0x000fce0003f86070 */
[----:B------:R-:W1:Y:S08]  /*2a10*/  @P2 LDC.64 R162, c[0x0][0x438] ;  /* 0x00010e00ffa22b82 */ /* 0x000e700000000a00 */
[----:B------:R-:W2:Y:S01]  /*2a20*/  @P3 LDC.64 R166, c[0x0][0x438] ;  /* 0x00010e00ffa63b82 */ /* 0x000ea20000000a00 */
[C---:B0-----:R-:W-:Y:S01]  /*2a30*/  @P0 IMAD.WIDE.U32 R2, R160.reuse, 0x20, R2 ;  /* 0x00000020a0020825 */ /* 0x041fe200078e0002 */
[----:B------:R-:W-:-:S06]  /*2a40*/  @P0 IADD3 R160, PT, PT, R160, 0x20, RZ ;  /* 0x00000020a0a00810 */ /* 0x000fcc0007ffe0ff */
[----:B------:R-:W0:Y:S01]  /*2a50*/  @P4 LDC.64 R164, c[0x0][0x438] ;  /* 0x00010e00ffa44b82 */ /* 0x000e220000000a00 */
[----:B------:R-:W5:Y:S04]  /*2a60*/  @P0 LDG.E.128 R124, desc[UR6][R2.64] ;  /* 0x00000006027c0981 */ /* 0x000f68000c1e1d00 */
[----:B------:R1:W5:Y:S01]  /*2a70*/  @P0 LDG.E.128 R128, desc[UR6][R2.64+0x10] ;  /* 0x0000100602800981 */ /* 0x000362000c1e1d00 */
[----:B------:R-:W-:Y:S01]  /*2a80*/  ISETP.GE.U32.AND P0, PT, R7, 0xa0, PT ;  /* 0x000000a00700780c */ /* 0x000fe20003f06070 */
[----:B-1----:R-:W-:-:S12]  /*2a90*/  @P2 IMAD.WIDE.U32 R2, R160, 0x20, R162 ;  /* 0x00000020a0022825 */ /* 0x002fd800078e00a2 */
[----:B------:R-:W1:Y:S01]  /*2aa0*/  @P0 LDC.64 R162, c[0x0][0x438] ;  /* 0x00010e00ffa20b82 */ /* 0x000e620000000a00 */
[----:B------:R-:W-:Y:S01]  /*2ab0*/  @P2 IADD3 R160, PT, PT, R160, 0x20, RZ ;  /* 0x00000020a0a02810 */ /* 0x000fe20007ffe0ff */
[----:B------:R-:W5:Y:S04]  /*2ac0*/  @P2 LDG.E.128 R132, desc[UR6][R2.64] ;  /* 0x0000000602842981 */ /* 0x000f68000c1e1d00 */
[----:B------:R2:W5:Y:S02]  /*2ad0*/  @P2 LDG.E.128 R136, desc[UR6][R2.64+0x10] ;  /* 0x0000100602882981 */ /* 0x000564000c1e1d00 */
[C---:B--2---:R-:W-:Y:S01]  /*2ae0*/  @P3 IMAD.WIDE.U32 R2, R160.reuse, 0x20, R166 ;  /* 0x00000020a0023825 */ /* 0x044fe200078e00a6 */
[----:B------:R-:W-:-:S04]  /*2af0*/  @P3 IADD3 R160, PT, PT, R160, 0x20, RZ ;  /* 0x00000020a0a03810 */ /* 0x000fc80007ffe0ff */
[----:B------:R-:W5:Y:S04]  /*2b00*/  @P3 LDG.E.128 R140, desc[UR6][R2.64] ;  /* 0x00000006028c3981 */ /* 0x000f68000c1e1d00 */
[----:B------:R0:W5:Y:S02]  /*2b10*/  @P3 LDG.E.128 R144, desc[UR6][R2.64+0x10] ;  /* 0x0000100602903981 */ /* 0x000164000c1e1d00 */
[C---:B0-----:R-:W-:Y:S01]  /*2b20*/  @P4 IMAD.WIDE.U32 R2, R160.reuse, 0x20, R164 ;  /* 0x00000020a0024825 */ /* 0x041fe200078e00a4 */
[----:B------:R-:W-:-:S04]  /*2b30*/  @P4 IADD3 R160, PT, PT, R160, 0x20, RZ ;  /* 0x00000020a0a04810 */ /* 0x000fc80007ffe0ff */
[----:B------:R0:W5:Y:S01]  /*2b40*/  @P4 LDG.E.128 R32, desc[UR6][R2.64] ;  /* 0x0000000602204981 */ /* 0x000162000c1e1d00 */
[----:B-1----:R-:W-:-:S03]  /*2b50*/  @P0 IMAD.WIDE.U32 R160, R160, 0x20, R162 ;  /* 0x00000020a0a00825 */ /* 0x002fc600078e00a2 */
[----:B------:R0:W5:Y:S04]  /*2b60*/  @P4 LDG.E.128 R28, desc[UR6][R2.64+0x10] ;  /* 0x00001006021c4981 */ /* 0x000168000c1e1d00 */
[----:B------:R0:W5:Y:S04]  /*2b70*/  @P0 LDG.E.128 R148, desc[UR6][R160.64] ;  /* 0x00000006a0940981 */ /* 0x000168000c1e1d00 */
[----:B------:R0:W5:Y:S02]  /*2b80*/  @P0 LDG.E.128 R152, desc[UR6][R160.64+0x10] ;  /* 0x00001006a0980981 */ /* 0x000164000c1e1d00 */
.L_x_9825:
[----:B------:R-:W-:Y:S05]  /*2b90*/  BSYNC.RECONVERGENT B1 ;  /* 0x0000000000017941 */ /* 0x000fea0003800200 */
.L_x_9815:
[----:B------:R-:W-:Y:S01]  /*2ba0*/  UMOV UR4, 0xffffffff ;  /* 0xffffffff00047882 */ /* 0x000fe20000000000 */
[----:B-----5:R-:W-:Y:S02]  /*2bb0*/  ISETP.GE.AND P2, PT, R237, 0x1, PT ;  /* 0x00000001ed00780c */ /* 0x020fe40003f46270 */
[----:B------:R-:W-:Y:S11]  /*2bc0*/  BRA.DIV UR4, `(.L_x_9826) ;  /* 0x0000008604a07947 */ /* 0x000ff6000b800000 */
[----:B0-----:R-:W0:Y:S02]  /*2bd0*/  SHFL.BFLY PT, R2, R20, 0x1, 0x1f ;  /* 0x0c201f0014027f89 */ /* 0x001e2400000e0000 */
        /* <DEDUP_REMOVED lines=17> */
.L_x_10014:
[----:B0-----:R-:W-:Y:S01]  /*2cf0*/  FADD.FTZ R2, R19, R2 ;  /* 0x0000000213027221 */ /* 0x001fe20000010000 */
[----:B-1----:R-:W-:Y:S01]  /*2d00*/  @P2 IADD3 R19, PT, PT, R237, -0x1, RZ ;  /* 0xffffffffed132810 */ /* 0x002fe20007ffe0ff */
[----:B------:R-:W-:Y:S01]  /*2d10*/  FADD.FTZ R3, R161, R163 ;  /* 0x000000a3a1037221 */ /* 0x000fe20000010000 */
[----:B------:R-:W-:Y:S01]  /*2d20*/  ISETP.GE.U32.AND P3, PT, R7, 0x20, PT ;  /* 0x000000200700780c */ /* 0x000fe20003f66070 */
[----:B------:R-:W-:Y:S01]  /*2d30*/  BSSY.RECONVERGENT B2, `(.L_x_9827) ;  /* 0x0000171000027945 */ /* 0x000fe20003800200 */
[----:B------:R-:W-:Y:S01]  /*2d40*/  ISETP.NE.AND P0, PT, RZ, UR8, PT ;  /* 0x00000008ff007c0c */ /* 0x000fe2000bf05270 */
[----:B------:R-:W-:Y:S02]  /*2d50*/  @P2 IMAD R19, R19, R234, RZ ;  /* 0x000000ea13132224 */ /* 0x000fe400078e02ff */
[----:B------:R-:W-:Y:S01]  /*2d60*/  FMUL.FTZ R3, R3, UR9 ;  /* 0x0000000903037c20 */ /* 0x000fe20008410000 */
[----:B------:R-:W-:Y:S02]  /*2d70*/  FMUL.FTZ R161, R2, UR9 ;  /* 0x0000000902a17c20 */ /* 0x000fe40008410000 */
        /* <DEDUP_REMOVED lines=26> */
.L_x_9833:
[----:B------:R-:W-:Y:S05]  /*2f20*/  BSYNC.RECONVERGENT B3 ;  /* 0x0000000000037941 */ /* 0x000fea0003800200 */
.L_x_9832:
        /* <DEDUP_REMOVED lines=10> */
.L_x_9835:
[----:B------:R-:W-:Y:S05]  /*2fd0*/  BSYNC.RECONVERGENT B3 ;  /* 0x0000000000037941 */ /* 0x000fea0003800200 */
.L_x_9834:
        /* <DEDUP_REMOVED lines=10> */
.L_x_9837:
[----:B------:R-:W-:Y:S05]  /*3080*/  BSYNC.RECONVERGENT B3 ;  /* 0x0000000000037941 */ /* 0x000fea0003800200 */
.L_x_9836:
        /* <DEDUP_REMOVED lines=10> */
.L_x_9839:
[----:B------:R-:W-:Y:S05]  /*3130*/  BSYNC.RECONVERGENT B3 ;  /* 0x0000000000037941 */ /* 0x000fea0003800200 */
.L_x_9838:
        /* <DEDUP_REMOVED lines=10> */
.L_x_9841:
[----:B------:R-:W-:Y:S05]  /*31e0*/  BSYNC.RECONVERGENT B3 ;  /* 0x0000000000037941 */ /* 0x000fea0003800200 */
.L_x_9840:
        /* <DEDUP_REMOVED lines=10> */
.L_x_9843:
[----:B------:R-:W-:Y:S05]  /*3290*/  BSYNC.RECONVERGENT B3 ;  /* 0x0000000000037941 */ /* 0x000fea0003800200 */
.L_x_9842:
        /* <DEDUP_REMOVED lines=10> */
.L_x_9845:
[----:B------:R-:W-:Y:S05]  /*3340*/  BSYNC.RECONVERGENT B3 ;  /* 0x0000000000037941 */ /* 0x000fea0003800200 */
.L_x_9844:
        /* <DEDUP_REMOVED lines=10> */
.L_x_9831:
        /* <DEDUP_REMOVED lines=43> */
.L_x_9848:
[----:B------:R-:W-:Y:S05]  /*36a0*/  BSYNC.RECONVERGENT B3 ;  /* 0x0000000000037941 */ /* 0x000fea0003800200 */
.L_x_9847:
        /* <DEDUP_REMOVED lines=10> */
.L_x_9850:
[----:B------:R-:W-:Y:S05]  /*3750*/  BSYNC.RECONVERGENT B3 ;  /* 0x0000000000037941 */ /* 0x000fea0003800200 */
.L_x_9849:
        /* <DEDUP_REMOVED lines=10> */
.L_x_9852:
[----:B------:R-:W-:Y:S05]  /*3800*/  BSYNC.RECONVERGENT B3 ;  /* 0x0000000000037941 */ /* 0x000fea0003800200 */
.L_x_9851:
        /* <DEDUP_REMOVED lines=10> */
.L_x_9854:
[----:B------:R-:W-:Y:S05]  /*38b0*/  BSYNC.RECONVERGENT B3 ;  /* 0x0000000000037941 */ /* 0x000fea0003800200 */
.L_x_9853:
        /* <DEDUP_REMOVED lines=10> */
.L_x_9856:
[----:B------:R-:W-:Y:S05]  /*3960*/  BSYNC.RECONVERGENT B3 ;  /* 0x0000000000037941 */ /* 0x000fea0003800200 */
.L_x_9855:
        /* <DEDUP_REMOVED lines=10> */
.L_x_9858:
[----:B------:R-:W-:Y:S05]  /*3a10*/  BSYNC.RECONVERGENT B3 ;  /* 0x0000000000037941 */ /* 0x000fea0003800200 */
.L_x_9857:
        /* <DEDUP_REMOVED lines=10> */
.L_x_9860:
[----:B------:R-:W-:Y:S05]  /*3ac0*/  BSYNC.RECONVERGENT B3 ;  /* 0x0000000000037941 */ /* 0x000fea0003800200 */
.L_x_9859:
[----:B------:R-:W-:Y:S05]  /*3ad0*/  @!P2 BRA `(.L_x_9846) ;  /* 0x000000080028a947 */ /* 0x000fea0003800000 */
[----:B------:R-:W-:-:S05]  /*3ae0*/  FMUL.FTZ R162, R111, UR12 ;  /* 0x0000000c6fa27c20 */ /* 0x000fca0008410000 */
[----:B------:R-:W-:-:S04]  /*3af0*/  F2FP.BF16.F32.PACK_AB R162, RZ, R162 ;  /* 0x000000a2ffa2723e */ /* 0x000fc800000010ff */
[----:B------:R-:W-:Y:S01]  /*3b00*/  PRMT R159, R159, 0x5410, R162 ;  /* 0x000054109f9f7816 */ /* 0x000fe200000000a2 */
[----:B------:R-:W-:Y:S06]  /*3b10*/  BRA `(.L_x_9846) ;  /* 0x0000000800187947 */ /* 0x000fec0003800000 */
.L_x_9830:
[----:B------:R-:W-:Y:S02]  /*3b20*/  MOV R2, UR14 ;  /* 0x0000000e00027c02 */ /* 0x000fe40008000f00 */
[----:B------:R-:W-:Y:S02]  /*3b30*/  MOV R3, UR15 ;  /* 0x0000000f00037c02 */ /* 0x000fe40008000f00 */
[----:B------:R-:W-:-:S04]  /*3b40*/  ISETP.NE.U32.AND P0, PT, R2, RZ, PT ;  /* 0x000000ff0200720c */ /* 0x000fc80003f05070 */
[----:B------:R-:W-:-:S13]  /*3b50*/  ISETP.NE.AND.EX P0, PT, R3, RZ, PT, P0 ;  /* 0x000000ff0300720c */ /* 0x000fda0003f05300 */
[----:B------:R-:W-:Y:S05]  /*3b60*/  @P0 BRA `(.L_x_9861) ;  /* 0x0000000400040947 */ /* 0x000fea0003800000 */
[----:B------:R-:W-:Y:S01]  /*3b70*/  @P1 FFMA.FTZ R163, R0, R161, R160 ;  /* 0x000000a100a31223 */ /* 0x000fe200000100a0 */
[----:B------:R-:W-:-:S03]  /*3b80*/  MOV R162, R124 ;  /* 0x0000007c00a27202 */ /* 0x000fc60000000f00 */
[----:B------:R-:W-:-:S04]  /*3b90*/  @P1 FADD.FTZ R163, R15, -R163 ;  /* 0x800000a30fa31221 */ /* 0x000fc80000010000 */
[----:B------:R-:W-:Y:S02]  /*3ba0*/  @P1 FFMA.FTZ R162, R4, R163, R124 ;  /* 0x000000a304a21223 */ /* 0x000fe4000001007c */
[----:B------:R-:W0:Y:S02]  /*3bb0*/  @P2 LDC R163, c[0x0][0x40c] ;  /* 0x00010300ffa32b82 */ /* 0x000e240000000800 */
[----:B0-----:R-:W-:Y:S01]  /*3bc0*/  @P2 FMUL.FTZ R162, R162, R163 ;  /* 0x000000a3a2a22220 */ /* 0x001fe20000410000 */
        /* <DEDUP_REMOVED lines=59> */
.L_x_9861:
[--C-:B------:R-:W-:Y:S01]  /*3f80*/  @P1 FFMA.FTZ R60, R227, R161, R160.reuse ;  /* 0x000000a1e33c1223 */ /* 0x100fe200000100a0 */
[----:B------:R-:W-:Y:S01]  /*3f90*/  MOV R111, R131 ;  /* 0x00000083006f7202 */ /* 0x000fe20000000f00 */
[-C--:B------:R-:W-:Y:S01]  /*3fa0*/  @P1 FFMA.FTZ R61, R0, R161.reuse, R160 ;  /* 0x000000a1003d1223 */ /* 0x080fe200000100a0 */
[----:B------:R-:W-:Y:S01]  /*3fb0*/  MOV R110, R130 ;  /* 0x00000082006e7202 */ /* 0x000fe20000000f00 */
[----:B------:R-:W-:Y:S01]  /*3fc0*/  @P1 FADD.FTZ R60, R233, -R60 ;  /* 0x8000003ce93c1221 */ /* 0x000fe20000010000 */
[----:B------:R-:W0:Y:S01]  /*3fd0*/  @P2 LDC R63, c[0x0][0x40c] ;  /* 0x00010300ff3f2b82 */ /* 0x000e220000000800 */
[----:B------:R-:W-:Y:S01]  /*3fe0*/  @P1 FADD.FTZ R61, R15, -R61 ;  /* 0x8000003d0f3d1221 */ /* 0x000fe20000010000 */
[-CC-:B------:R-:W-:Y:S01]  /*3ff0*/  @P1 FFMA.FTZ R109, R14, R161.reuse, R160.reuse ;  /* 0x000000a10e6d1223 */ /* 0x180fe200000100a0 */
[----:B------:R-:W-:Y:S01]  /*4000*/  @P1 FFMA.FTZ R111, R4, R60, R131 ;  /* 0x0000003c046f1223 */ /* 0x000fe20000010083 */
[----:B------:R-:W-:Y:S02]  /*4010*/  @P1 FFMA.FTZ R60, R13, R161, R160 ;  /* 0x000000a10d3c1223 */ /* 0x000fe400000100a0 */
[----:B------:R-:W-:-:S02]  /*4020*/  @P1 FADD.FTZ R109, R220, -R109 ;  /* 0x8000006ddc6d1221 */ /* 0x000fc40000010000 */
[----:B------:R-:W-:Y:S01]  /*4030*/  @P1 FADD.FTZ R60, R218, -R60 ;  /* 0x8000003cda3c1221 */ /* 0x000fe20000010000 */
[----:B------:R-:W1:Y:S03]  /*4040*/  @P2 LDC R62, c[0x0][0x40c] ;  /* 0x00010300ff3e2b82 */ /* 0x000e660000000800 */
[C---:B------:R-:W-:Y:S01]  /*4050*/  @P1 FFMA.FTZ R110, R4.reuse, R60, R130 ;  /* 0x0000003c046e1223 */ /* 0x040fe20000010082 */
[----:B------:R-:W-:Y:S01]  /*4060*/  MOV R60, R124 ;  /* 0x0000007c003c7202 */ /* 0x000fe20000000f00 */
[----:B------:R-:W-:-:S03]  /*4070*/  @P1 FFMA.FTZ R60, R4, R61, R124 ;  /* 0x0000003d043c1223 */ /* 0x000fc6000001007c */
[----:B------:R-:W2:Y:S01]  /*4080*/  @P2 LDC R61, c[0x0][0x40c] ;  /* 0x00010300ff3d2b82 */ /* 0x000ea20000000800 */
[----:B0-----:R-:W-:-:S05]  /*4090*/  @P2 FMUL.FTZ R63, R111, R63 ;  /* 0x0000003f6f3f2220 */ /* 0x001fca0000410000 */
[----:B------:R-:W-:Y:S01]  /*40a0*/  @P2 F2FP.BF16.F32.PACK_AB R63, RZ, R63 ;  /* 0x0000003fff3f223e */ /* 0x000fe200000010ff */
[----:B-1----:R-:W-:-:S05]  /*40b0*/  @P2 FMUL.FTZ R62, R60, R62 ;  /* 0x0000003e3c3e2220 */ /* 0x002fca0000410000 */
[----:B------:R-:W-:Y:S01]  /*40c0*/  @P2 F2FP.BF16.F32.PACK_AB R62, RZ, R62 ;  /* 0x0000003eff3e223e */ /* 0x000fe200000010ff */
[----:B--2---:R-:W-:-:S03]  /*40d0*/  @P2 FMUL.FTZ R61, R110, R61 ;  /* 0x0000003d6e3d2220 */ /* 0x004fc60000410000 */
[----:B------:R-:W-:Y:S02]  /*40e0*/  @P2 PRMT R156, R62, 0x7610, R156 ;  /* 0x000076103e9c2816 */ /* 0x000fe4000000009c */
[----:B------:R-:W-:Y:S02]  /*40f0*/  MOV R62, R126 ;  /* 0x0000007e003e7202 */ /* 0x000fe40000000f00 */
[----:B------:R-:W-:-:S04]  /*4100*/  @P2 F2FP.BF16.F32.PACK_AB R61, RZ, R61 ;  /* 0x0000003dff3d223e */ /* 0x000fc800000010ff */
[----:B------:R-:W-:Y:S01]  /*4110*/  @P2 PRMT R159, R61, 0x7610, R159 ;  /* 0x000076103d9f2816 */ /* 0x000fe2000000009f */
[----:B------:R-:W-:-:S03]  /*4120*/  @P1 FFMA.FTZ R61, R18, R161, R160 ;  /* 0x000000a1123d1223 */ /* 0x000fc600000100a0 */
[----:B------:R-:W-:Y:S01]  /*4130*/  @P2 PRMT R159, R159, 0x5410, R63 ;  /* 0x000054109f9f2816 */ /* 0x000fe2000000003f */
[----:B------:R-:W-:Y:S01]  /*4140*/  @P1 FFMA.FTZ R63, R17, R161, R160 ;  /* 0x000000a1113f1223 */ /* 0x000fe200000100a0 */
[----:B------:R-:W-:Y:S01]  /*4150*/  @P1 FADD.FTZ R108, R223, -R61 ;  /* 0x8000003ddf6c1221 */ /* 0x000fe20000010000 */
[----:B------:R-:W-:Y:S02]  /*4160*/  MOV R61, R125 ;  /* 0x0000007d003d7202 */ /* 0x000fe40000000f00 */
[----:B------:R-:W-:Y:S01]  /*4170*/  @P1 FADD.FTZ R63, R222, -R63 ;  /* 0x8000003fde3f1221 */ /* 0x000fe20000010000 */
[C---:B------:R-:W-:Y:S02]  /*4180*/  @P1 FFMA.FTZ R61, R4.reuse, R108, R125 ;  /* 0x0000006c043d1223 */ /* 0x040fe4000001007d */
[----:B------:R-:W0:Y:S01]  /*4190*/  @P2 LDC R108, c[0x0][0x40c] ;  /* 0x00010300ff6c2b82 */ /* 0x000e220000000800 */
[----:B------:R-:W-:-:S07]  /*41a0*/  @P1 FFMA.FTZ R62, R4, R63, R126 ;  /* 0x0000003f043e1223 */ /* 0x000fce000001007e */
[----:B------:R-:W1:Y:S01]  /*41b0*/  @P2 LDC R63, c[0x0][0x40c] ;  /* 0x00010300ff3f2b82 */ /* 0x000e620000000800 */
[----:B0-----:R-:W-:-:S05]  /*41c0*/  @P2 FMUL.FTZ R108, R61, R108 ;  /* 0x0000006c3d6c2220 */ /* 0x001fca0000410000 */
[----:B------:R-:W-:Y:S01]  /*41d0*/  @P2 F2FP.BF16.F32.PACK_AB R108, RZ, R108 ;  /* 0x0000006cff6c223e */ /* 0x000fe200000010ff */
[----:B-1----:R-:W-:-:S03]  /*41e0*/  @P2 FMUL.FTZ R63, R62, R63 ;  /* 0x0000003f3e3f2220 */ /* 0x002fc60000410000 */
[----:B------:R-:W-:Y:S02]  /*41f0*/  @P2 PRMT R156, R156, 0x5410, R108 ;  /* 0x000054109c9c2816 */ /* 0x000fe4000000006c */
[----:B------:R-:W-:-:S04]  /*4200*/  @P2 F2FP.BF16.F32.PACK_AB R63, RZ, R63 ;  /* 0x0000003fff3f223e */ /* 0x000fc800000010ff */
[----:B------:R-:W-:Y:S01]  /*4210*/  @P2 PRMT R157, R63, 0x7610, R157 ;  /* 0x000076103f9d2816 */ /* 0x000fe2000000009d */
[----:B------:R-:W-:-:S04]  /*4220*/  @P1 FFMA.FTZ R63, R16, R161, R160 ;  /* 0x000000a1103f1223 */ /* 0x000fc800000100a0 */
[----:B------:R-:W-:Y:S01]  /*4230*/  @P1 FADD.FTZ R108, R221, -R63 ;  /* 0x8000003fdd6c1221 */ /* 0x000fe20000010000 */
[----:B------:R-:W-:-:S03]  /*4240*/  MOV R63, R127 ;  /* 0x0000007f003f7202 */ /* 0x000fc60000000f00 */
[----:B------:R-:W-:Y:S02]  /*4250*/  @P1 FFMA.FTZ R63, R4, R108, R127 ;  /* 0x0000006c043f1223 */ /* 0x000fe4000001007f */
[----:B------:R-:W0:Y:S02]  /*4260*/  @P2 LDC R108, c[0x0][0x40c] ;  /* 0x00010300ff6c2b82 */ /* 0x000e240000000800 */
[----:B0-----:R-:W-:-:S05]  /*4270*/  @P2 FMUL.FTZ R108, R63, R108 ;  /* 0x0000006c3f6c2220 */ /* 0x001fca0000410000 */
[----:B------:R-:W-:-:S04]  /*4280*/  @P2 F2FP.BF16.F32.PACK_AB R108, RZ, R108 ;  /* 0x0000006cff6c223e */ /* 0x000fc800000010ff */
[----:B------:R-:W-:Y:S02]  /*4290*/  @P2 PRMT R157, R157, 0x5410, R108 ;  /* 0x000054109d9d2816 */ /* 0x000fe4000000006c */
[----:B------:R-:W-:Y:S01]  /*42a0*/  MOV R108, R128 ;  /* 0x00000080006c7202 */ /* 0x000fe20000000f00 */
[----:B------:R-:W-:Y:S02]  /*42b0*/  @P1 FFMA.FTZ R108, R4, R109, R128 ;  /* 0x0000006d046c1223 */ /* 0x000fe40000010080 */
[----:B------:R-:W0:Y:S02]  /*42c0*/  @P2 LDC R109, c[0x0][0x40c] ;  /* 0x00010300ff6d2b82 */ /* 0x000e240000000800 */
[----:B0-----:R-:W-:-:S05]  /*42d0*/  @P2 FMUL.FTZ R109, R108, R109 ;  /* 0x0000006d6c6d2220 */ /* 0x001fca0000410000 */
        /* <DEDUP_REMOVED lines=9> */
[----:B------:R-:W-:-:S07]  /*4370*/  @P2 PRMT R158, R158, 0x5410, R162 ;  /* 0x000054109e9e2816 */ /* 0x000fce00000000a2 */
.L_x_9846:
[----:B------:R-:W-:Y:S05]  /*4380*/  BSYNC.RECONVERGENT B1 ;  /* 0x0000000000017941 */ /* 0x000fea0003800200 */
.L_x_9829:
        /* <DEDUP_REMOVED lines=11> */
.L_x_9828:
[----:B------:R-:W-:Y:S05]  /*4440*/  BSYNC.RECONVERGENT B2 ;  /* 0x0000000000027941 */ /* 0x000fea0003800200 */
.L_x_9827:
        /* <DEDUP_REMOVED lines=11> */
[----:B------:R-:W1:Y:S01]  /*4500*/  @P2 LDC R63, c[0x0][0x40c] ;  /* 0x00010300ff3f2b82 */ /* 0x000e620000000800 */
[----:B0-----:R-:W-:Y:S01]  /*4510*/  @P1 FFMA.FTZ R2, R11, R161, R160 ;  /* 0x000000a10b021223 */ /* 0x001fe200000100a0 */
[----:B------:R-:W-:Y:S02]  /*4520*/  MOV R60, R132 ;  /* 0x00000084003c7202 */ /* 0x000fe40000000f00 */
[----:B------:R-:W-:Y:S01]  /*4530*/  MOV R61, R133 ;  /* 0x00000085003d7202 */ /* 0x000fe20000000f00 */
[----:B------:R-:W-:Y:S01]  /*4540*/  @P1 FADD.FTZ R2, R217, -R2 ;  /* 0x80000002d9021221 */ /* 0x000fe20000010000 */
[----:B------:R-:W-:Y:S02]  /*4550*/  MOV R62, R134 ;  /* 0x00000086003e7202 */ /* 0x000fe40000000f00 */
[----:B------:R-:W-:Y:S01]  /*4560*/  MOV R109, R137 ;  /* 0x00000089006d7202 */ /* 0x000fe20000000f00 */
[----:B------:R-:W-:Y:S01]  /*4570*/  @P1 FFMA.FTZ R60, R4, R2, R132 ;  /* 0x00000002043c1223 */ /* 0x000fe20000010084 */
[----:B------:R-:W-:Y:S01]  /*4580*/  @P1 FFMA.FTZ R2, R10, R161, R160 ;  /* 0x000000a10a021223 */ /* 0x000fe200000100a0 */
[----:B------:R-:W0:Y:S01]  /*4590*/  @P2 LDC R3, c[0x0][0x40c] ;  /* 0x00010300ff032b82 */ /* 0x000e220000000800 */
[----:B------:R-:W-:-:S02]  /*45a0*/  MOV R110, R138 ;  /* 0x0000008a006e7202 */ /* 0x000fc40000000f00 */
[----:B------:R-:W-:-:S04]  /*45b0*/  @P1 FADD.FTZ R2, R25, -R2 ;  /* 0x8000000219021221 */ /* 0x000fc80000010000 */
[----:B------:R-:W-:Y:S01]  /*45c0*/  @P1 FFMA.FTZ R61, R4, R2, R133 ;  /* 0x00000002043d1223 */ /* 0x000fe20000010085 */
[----:B------:R-:W-:-:S04]  /*45d0*/  @P1 FFMA.FTZ R2, R9, R161, R160 ;  /* 0x000000a109021223 */ /* 0x000fc800000100a0 */
[----:B------:R-:W-:Y:S01]  /*45e0*/  @P1 FADD.FTZ R2, R22, -R2 ;  /* 0x8000000216021221 */ /* 0x000fe20000010000 */
[----:B-1----:R-:W-:-:S03]  /*45f0*/  @P2 FMUL.FTZ R63, R60, R63 ;  /* 0x0000003f3c3f2220 */ /* 0x002fc60000410000 */
[----:B------:R-:W-:Y:S02]  /*4600*/  @P1 FFMA.FTZ R62, R4, R2, R134 ;  /* 0x00000002043e1223 */ /* 0x000fe40000010086 */
[----:B------:R-:W-:Y:S01]  /*4610*/  @P2 F2FP.BF16.F32.PACK_AB R63, RZ, R63 ;  /* 0x0000003fff3f223e */ /* 0x000fe200000010ff */
[----:B------:R-:W1:Y:S03]  /*4620*/  @P2 LDC R2, c[0x0][0x40c] ;  /* 0x00010300ff022b82 */ /* 0x000e660000000800 */
[----:B------:R-:W-:Y:S01]  /*4630*/  @P2 PRMT R156, R63, 0x7610, R156 ;  /* 0x000076103f9c2816 */ /* 0x000fe2000000009c */
[----:B------:R-:W-:Y:S01]  /*4640*/  @P1 FFMA.FTZ R63, R8, R161, R160 ;  /* 0x000000a1083f1223 */ /* 0x000fe200000100a0 */
[----:B0-----:R-:W-:-:S03]  /*4650*/  @P2 FMUL.FTZ R3, R61, R3 ;  /* 0x000000033d032220 */ /* 0x001fc60000410000 */
[----:B------:R-:W-:Y:S01]  /*4660*/  @P1 FADD.FTZ R108, R27, -R63 ;  /* 0x8000003f1b6c1221 */ /* 0x000fe20000010000 */
[----:B------:R-:W-:Y:S02]  /*4670*/  MOV R63, R135 ;  /* 0x00000087003f7202 */ /* 0x000fe40000000f00 */
[----:B------:R-:W-:Y:S01]  /*4680*/  @P2 F2FP.BF16.F32.PACK_AB R3, RZ, R3 ;  /* 0x00000003ff03223e */ /* 0x000fe200000010ff */
[----:B------:R-:W-:Y:S02]  /*4690*/  @P1 FFMA.FTZ R63, R4, R108, R135 ;  /* 0x0000006c043f1223 */ /* 0x000fe40000010087 */
[----:B------:R-:W0:Y:S01]  /*46a0*/  @P2 LDC R108, c[0x0][0x40c] ;  /* 0x00010300ff6c2b82 */ /* 0x000e220000000800 */
[----:B------:R-:W-:Y:S01]  /*46b0*/  @P2 PRMT R156, R156, 0x5410, R3 ;  /* 0x000054109c9c2816 */ /* 0x000fe20000000003 */
[----:B------:R-:W-:-:S04]  /*46c0*/  @P1 FFMA.FTZ R3, R226, R161, R160 ;  /* 0x000000a1e2031223 */ /* 0x000fc800000100a0 */
[----:B------:R-:W-:Y:S01]  /*46d0*/  @P1 FADD.FTZ R3, R232, -R3 ;  /* 0x80000003e8031221 */ /* 0x000fe20000010000 */
[----:B-1----:R-:W-:-:S05]  /*46e0*/  @P2 FMUL.FTZ R2, R62, R2 ;  /* 0x000000023e022220 */ /* 0x002fca0000410000 */
[----:B------:R-:W-:-:S04]  /*46f0*/  @P2 F2FP.BF16.F32.PACK_AB R2, RZ, R2 ;  /* 0x00000002ff02223e */ /* 0x000fc800000010ff */
[----:B------:R-:W-:Y:S01]  /*4700*/  @P2 PRMT R157, R2, 0x7610, R157 ;  /* 0x00007610029d2816 */ /* 0x000fe2000000009d */
[----:B------:R-:W-:Y:S01]  /*4710*/  @P1 FFMA.FTZ R2, R21, R161, R160 ;  /* 0x000000a115021223 */ /* 0x000fe200000100a0 */
[----:B0-----:R-:W-:-:S03]  /*4720*/  @P2 FMUL.FTZ R108, R63, R108 ;  /* 0x0000006c3f6c2220 */ /* 0x001fc60000410000 */
[----:B------:R-:W-:Y:S02]  /*4730*/  @P1 FADD.FTZ R2, R23, -R2 ;  /* 0x8000000217021221 */ /* 0x000fe40000010000 */
        /* <DEDUP_REMOVED lines=9> */
[----:B------:R-:W-:-:S04]  /*47d0*/  @P1 FADD.FTZ R2, R173, -R2 ;  /* 0x80000002ad021221 */ /* 0x000fc80000010000 */
        /* <DEDUP_REMOVED lines=11> */
[----:B------:R-:W-:Y:S02]  /*4890*/  @P2 PRMT R159, R2, 0x7610, R159 ;  /* 0x00007610029f2816 */ /* 0x000fe4000000009f */
[----:B------:R-:W-:Y:S01]  /*48a0*/  MOV R2, R139 ;  /* 0x0000008b00027202 */ /* 0x000fe20000000f00 */
[----:B------:R-:W-:-:S05]  /*48b0*/  @P1 FFMA.FTZ R2, R4, R3, R139 ;  /* 0x0000000304021223 */ /* 0x000fca000001008b */
[----:B------:R-:W-:Y:S01]  /*48c0*/  MOV R111, R2 ;  /* 0x00000002006f7202 */ /* 0x000fe20000000f00 */
[----:B------:R-:W-:Y:S06]  /*48d0*/  @!P2 BRA `(.L_x_9867) ;  /* 0x000000100058a947 */ /* 0x000fec0003800000 */
[----:B------:R-:W-:-:S05]  /*48e0*/  FMUL.FTZ R2, R2, UR12 ;  /* 0x0000000c02027c20 */ /* 0x000fca0008410000 */
[----:B------:R-:W-:-:S04]  /*48f0*/  F2FP.BF16.F32.PACK_AB R2, RZ, R2 ;  /* 0x00000002ff02723e */ /* 0x000fc800000010ff */
[----:B------:R-:W-:Y:S01]  /*4900*/  PRMT R159, R159, 0x5410, R2 ;  /* 0x000054109f9f7816 */ /* 0x000fe20000000002 */
[----:B------:R-:W-:Y:S06]  /*4910*/  BRA `(.L_x_9867) ;  /* 0x0000001000487947 */ /* 0x000fec0003800000 */
.L_x_9866:
[----:B0-----:R-:W-:Y:S01]  /*4920*/  @P1 FFMA.FTZ R3, R11, R161, R160 ;  /* 0x000000a10b031223 */ /* 0x001fe200000100a0 */
        /* <DEDUP_REMOVED lines=64> */
.L_x_9865:
[----:B------:R-:W-:-:S04]  /*4d30*/  UISETP.NE.U32.AND UP0, UPT, UR14, URZ, UPT ;  /* 0x000000ff0e00728c */ /* 0x000fc8000bf05070 */
[----:B------:R-:W-:-:S06]  /*4d40*/  UISETP.NE.AND.EX UP0, UPT, UR15, URZ, UPT, UP0 ;  /* 0x000000ff0f00728c */ /* 0x000fcc000bf05300 */
[----:B------:R-:W-:-:S13]  /*4d50*/  PLOP3.LUT P0, PT, PT, PT, UP0, 0x80, 0x8 ;  /* 0x000000000008781c */ /* 0x000fda0003f0f008 */
[----:B------:R-:W-:Y:S05]  /*4d60*/  @!P0 BRA `(.L_x_9868) ;  /* 0x0000000400dc8947 */ /* 0x000fea0003800000 */
[-CC-:B------:R-:W-:Y:S01]  /*4d70*/  FFMA.FTZ R60, R21, R161.reuse, R160.reuse ;  /* 0x000000a1153c7223 */ /* 0x180fe200000100a0 */
[-CC-:B0-----:R-:W-:Y:S01]  /*4d80*/  FFMA.FTZ R2, R24, R161.reuse, R160.reuse ;  /* 0x000000a118027223 */ /* 0x181fe200000100a0 */
        /* <DEDUP_REMOVED lines=41> */
.L_x_9870:
[----:B------:R-:W-:Y:S05]  /*5020*/  BSYNC.RECONVERGENT B3 ;  /* 0x0000000000037941 */ /* 0x000fea0003800200 */
.L_x_9869:
        /* <DEDUP_REMOVED lines=10> */
.L_x_9872:
[----:B------:R-:W-:Y:S05]  /*50d0*/  BSYNC.RECONVERGENT B3 ;  /* 0x0000000000037941 */ /* 0x000fea0003800200 */
.L_x_9871:
        /* <DEDUP_REMOVED lines=10> */
.L_x_9874:
[----:B------:R-:W-:Y:S05]  /*5180*/  BSYNC.RECONVERGENT B3 ;  /* 0x0000000000037941 */ /* 0x000fea0003800200 */
.L_x_9873:
        /* <DEDUP_REMOVED lines=10> */
.L_x_9876:
[----:B------:R-:W-:Y:S05]  /*5230*/  BSYNC.RECONVERGENT B3 ;  /* 0x0000000000037941 */ /* 0x000fea0003800200 */
.L_x_9875:
        /* <DEDUP_REMOVED lines=10> */
.L_x_9878:
[----:B------:R-:W-:Y:S05]  /*52e0*/  BSYNC.RECONVERGENT B3 ;  /* 0x0000000000037941 */ /* 0x000fea0003800200 */
.L_x_9877:
        /* <DEDUP_REMOVED lines=10> */
.L_x_9880:
[----:B------:R-:W-:Y:S05]  /*5390*/  BSYNC.RECONVERGENT B3 ;  /* 0x0000000000037941 */ /* 0x000fea0003800200 */
.L_x_9879:
        /* <DEDUP_REMOVED lines=10> */
.L_x_9882:
[----:B------:R-:W-:Y:S05]  /*5440*/  BSYNC.RECONVERGENT B3 ;  /* 0x0000000000037941 */ /* 0x000fea0003800200 */
.L_x_9881:
[----:B------:R-:W-:Y:S02]  /*5450*/  MOV R110, R2 ;  /* 0x00000002006e7202 */ /* 0x000fe40000000f00 */
[----:B------:R-:W-:Y:S01]  /*5460*/  MOV R109, R3 ;  /* 0x00000003006d7202 */ /* 0x000fe20000000f00 */
[----:B------:R-:W-:Y:S06]  /*5470*/  @!P2 BRA `(.L_x_9867) ;  /* 0x000000040070a947 */ /* 0x000fec0003800000 */
[----:B------:R-:W-:Y:S01]  /*5480*/  FMUL.FTZ R109, R111, UR12 ;  /* 0x0000000c6f6d7c20 */ /* 0x000fe20008410000 */
[----:B------:R-:W-:-:S04]  /*5490*/  MOV R110, R2 ;  /* 0x00000002006e7202 */ /* 0x000fc80000000f00 */
[----:B------:R-:W-:-:S04]  /*54a0*/  F2FP.BF16.F32.PACK_AB R109, RZ, R109 ;  /* 0x0000006dff6d723e */ /* 0x000fc800000010ff */
[----:B------:R-:W-:Y:S02]  /*54b0*/  PRMT R159, R159, 0x5410, R109 ;  /* 0x000054109f9f7816 */ /* 0x000fe4000000006d */
[----:B------:R-:W-:Y:S01]  /*54c0*/  MOV R109, R3 ;  /* 0x00000003006d7202 */ /* 0x000fe20000000f00 */
[----:B------:R-:W-:Y:S06]  /*54d0*/  BRA `(.L_x_9867) ;  /* 0x0000000400587947 */ /* 0x000fec0003800000 */
.L_x_9868:
        /* <DEDUP_REMOVED lines=10> */
.L_x_9884:
[----:B------:R-:W-:Y:S05]  /*5580*/  BSYNC.RECONVERGENT B3 ;  /* 0x0000000000037941 */ /* 0x000fea0003800200 */
.L_x_9883:
        /* <DEDUP_REMOVED lines=10> */
.L_x_9886:
[----:B------:R-:W-:Y:S05]  /*5630*/  BSYNC.RECONVERGENT B3 ;  /* 0x0000000000037941 */ /* 0x000fea0003800200 */
.L_x_9885:
        /* <DEDUP_REMOVED lines=10> */
.L_x_9888:
[----:B------:R-:W-:Y:S05]  /*56e0*/  BSYNC.RECONVERGENT B3 ;  /* 0x0000000000037941 */ /* 0x000fea0003800200 */
.L_x_9887:
        /* <DEDUP_REMOVED lines=10> */
.L_x_9890:
[----:B------:R-:W-:Y:S05]  /*5790*/  BSYNC.RECONVERGENT B3 ;  /* 0x0000000000037941 */ /* 0x000fea0003800200 */
.L_x_9889:
        /* <DEDUP_REMOVED lines=10> */
.L_x_9892:
[----:B------:R-:W-:Y:S05]  /*5840*/  BSYNC.RECONVERGENT B3 ;  /* 0x0000000000037941 */ /* 0x000fea0003800200 */
.L_x_9891:
        /* <DEDUP_REMOVED lines=10> */
.L_x_9894:
[----:B------:R-:W-:Y:S05]  /*58f0*/  BSYNC.RECONVERGENT B3 ;  /* 0x0000000000037941 */ /* 0x000fea0003800200 */
.L_x_9893:
        /* <DEDUP_REMOVED lines=10> */
.L_x_9896:
[----:B------:R-:W-:Y:S05]  /*59a0*/  BSYNC.RECONVERGENT B3 ;  /* 0x0000000000037941 */ /* 0x000fea0003800200 */
.L_x_9895:
        /* <DEDUP_REMOVED lines=9> */
.L_x_9867:
[----:B------:R-:W-:Y:S05]  /*5a40*/  BSYNC.RECONVERGENT B1 ;  /* 0x0000000000017941 */ /* 0x000fea0003800200 */
.L_x_9864:
[----:B0-----:R-:W0:Y:S02]  /*5a50*/  @P0 LDC.64 R2, c[0x0][0x478] ;  /* 0x00011e00ff020b82 */ /* 0x001e240000000a00 */
        /* <DEDUP_REMOVED lines=8> */
.L_x_9863:
[----:B------:R-:W-:Y:S05]  /*5ae0*/  BSYNC.RECONVERGENT B2 ;  /* 0x0000000000027941 */ /* 0x000fea0003800200 */
.L_x_9862:
        /* <DEDUP_REMOVED lines=12> */
[----:B01----:R-:W-:Y:S01]  /*5bb0*/  @P1 FFMA.FTZ R2, R175, R161, R160 ;  /* 0x000000a1af021223 */ /* 0x003fe200000100a0 */
        /* <DEDUP_REMOVED lines=13> */
[----:B--2---:R-:W-:-:S03]  /*5c90*/  @P2 FMUL.FTZ R63, R60, R63 ;  /* 0x0000003f3c3f2220 */ /* 0x004fc60000410000 */
        /* <DEDUP_REMOVED lines=50> */
.L_x_9901:
[----:B01----:R-:W-:Y:S01]  /*5fc0*/  @P1 FFMA.FTZ R3, R175, R161, R160 ;  /* 0x000000a1af031223 */ /* 0x003fe200000100a0 */
        /* <DEDUP_REMOVED lines=64> */
.L_x_9900:
[----:B------:R-:W-:-:S04]  /*63d0*/  UISETP.NE.U32.AND UP0, UPT, UR14, URZ, UPT ;  /* 0x000000ff0e00728c */ /* 0x000fc8000bf05070 */
[----:B------:R-:W-:-:S06]  /*63e0*/  UISETP.NE.AND.EX UP0, UPT, UR15, URZ, UPT, UP0 ;  /* 0x000000ff0f00728c */ /* 0x000fcc000bf05300 */
[----:B------:R-:W-:-:S13]  /*63f0*/  PLOP3.LUT P0, PT, PT, PT, UP0, 0x80, 0x8 ;  /* 0x000000000008781c */ /* 0x000fda0003f0f008 */
[----:B------:R-:W-:Y:S05]  /*6400*/  @!P0 BRA `(.L_x_9903) ;  /* 0x0000000400dc8947 */ /* 0x000fea0003800000 */
[-CC-:B------:R-:W-:Y:S01]  /*6410*/  FFMA.FTZ R60, R180, R161.reuse, R160.reuse ;  /* 0x000000a1b43c7223 */ /* 0x180fe200000100a0 */
[-CC-:B01----:R-:W-:Y:S01]  /*6420*/  FFMA.FTZ R2, R183, R161.reuse, R160.reuse ;  /* 0x000000a1b7027223 */ /* 0x183fe200000100a0 */
        /* <DEDUP_REMOVED lines=41> */
.L_x_9905:
[----:B------:R-:W-:Y:S05]  /*66c0*/  BSYNC.RECONVERGENT B3 ;  /* 0x0000000000037941 */ /* 0x000fea0003800200 */
.L_x_9904:
        /* <DEDUP_REMOVED lines=10> */
.L_x_9907:
[----:B------:R-:W-:Y:S05]  /*6770*/  BSYNC.RECONVERGENT B3 ;  /* 0x0000000000037941 */ /* 0x000fea0003800200 */
.L_x_9906:
        /* <DEDUP_REMOVED lines=10> */
.L_x_9909:
[----:B------:R-:W-:Y:S05]  /*6820*/  BSYNC.RECONVERGENT B3 ;  /* 0x0000000000037941 */ /* 0x000fea0003800200 */
.L_x_9908:
        /* <DEDUP_REMOVED lines=10> */
.L_x_9911:
[----:B------:R-:W-:Y:S05]  /*68d0*/  BSYNC.RECONVERGENT B3 ;  /* 0x0000000000037941 */ /* 0x000fea0003800200 */
.L_x_9910:
        /* <DEDUP_REMOVED lines=10> */
.L_x_9913:
[----:B------:R-:W-:Y:S05]  /*6980*/  BSYNC.RECONVERGENT B3 ;  /* 0x0000000000037941 */ /* 0x000fea0003800200 */
.L_x_9912:
        /* <DEDUP_REMOVED lines=10> */
.L_x_9915:
[----:B------:R-:W-:Y:S05]  /*6a30*/  BSYNC.RECONVERGENT B3 ;  /* 0x0000000000037941 */ /* 0x000fea0003800200 */
.L_x_9914:
        /* <DEDUP_REMOVED lines=10> */
.L_x_9917:
[----:B------:R-:W-:Y:S05]  /*6ae0*/  BSYNC.RECONVERGENT B3 ;  /* 0x0000000000037941 */ /* 0x000fea0003800200 */
.L_x_9916:
        /* <DEDUP_REMOVED lines=9> */
.L_x_9903:
[----:B------:R-:W-:Y:S04]  /*6b80*/  BSSY.RECONVERGENT B3, `(.L_x_9918) ;  /* 0x000000a000037945 */ /* 0x000fe80003800200 */
[----:B------:R-:W-:Y:S05]  /*6b90*/  @!P2 BRA `(.L_x_9919) ;  /* 0x000000000020a947 */ /* 0x000fea0003800000 */
[----:B01----:R-:W-:Y:S01]  /*6ba0*/  FFMA.FTZ R2, R175, R161, R160 ;  /* 0x000000a1af027223 */ /* 0x003fe200000100a0 */
[----:B------:R-:W-:-:S03]  /*6bb0*/  ISETP.GT.AND P3, PT, R5, RZ, PT ;  /* 0x000000ff0500720c */ /* 0x000fc60003f64270 */
[----:B------:R-:W-:-:S04]  /*6bc0*/  FADD.FTZ R2, R179, -R2 ;  /* 0x80000002b3027221 */ /* 0x000fc80000010000 */
[----:B------:R-:W-:-:S05]  /*6bd0*/  FMUL.FTZ R2, R4, R2 ;  /* 0x0000000204027220 */ /* 0x000fca0000410000 */
[----:B------:R-:W-:-:S05]  /*6be0*/  FSEL R2, R2, RZ, P3 ;  /* 0x000000ff02027208 */ /* 0x000fca0001800000 */
[----:B------:R-:W-:-:S05]  /*6bf0*/  FMUL.FTZ R2, R2, UR12 ;  /* 0x0000000c02027c20 */ /* 0x000fca0008410000 */
[----:B------:R-:W-:-:S04]  /*6c00*/  F2FP.BF16.F32.PACK_AB R2, RZ, R2 ;  /* 0x00000002ff02723e */ /* 0x000fc800000010ff */
[----:B------:R-:W-:-:S07]  /*6c10*/  PRMT R156, R2, 0x7610, R156 ;  /* 0x00007610029c7816 */ /* 0x000fce000000009c */
.L_x_9919:
[----:B------:R-:W-:Y:S05]  /*6c20*/  BSYNC.RECONVERGENT B3 ;  /* 0x0000000000037941 */ /* 0x000fea0003800200 */
.L_x_9918:
        /* <DEDUP_REMOVED lines=10> */
.L_x_9921:
[----:B------:R-:W-:Y:S05]  /*6cd0*/  BSYNC.RECONVERGENT B3 ;  /* 0x0000000000037941 */ /* 0x000fea0003800200 */
.L_x_9920:
        /* <DEDUP_REMOVED lines=10> */
.L_x_9923:
[----:B------:R-:W-:Y:S05]  /*6d80*/  BSYNC.RECONVERGENT B3 ;  /* 0x0000000000037941 */ /* 0x000fea0003800200 */
.L_x_9922:
        /* <DEDUP_REMOVED lines=10> */
.L_x_9925:
[----:B------:R-:W-:Y:S05]  /*6e30*/  BSYNC.RECONVERGENT B3 ;  /* 0x0000000000037941 */ /* 0x000fea0003800200 */
.L_x_9924:
        /* <DEDUP_REMOVED lines=10> */
.L_x_9927:
[----:B------:R-:W-:Y:S05]  /*6ee0*/  BSYNC.RECONVERGENT B3 ;  /* 0x0000000000037941 */ /* 0x000fea0003800200 */
.L_x_9926:
        /* <DEDUP_REMOVED lines=10> */
.L_x_9929:
[----:B------:R-:W-:Y:S05]  /*6f90*/  BSYNC.RECONVERGENT B3 ;  /* 0x0000000000037941 */ /* 0x000fea0003800200 */
.L_x_9928:
        /* <DEDUP_REMOVED lines=10> */
.L_x_9931:
[----:B------:R-:W-:Y:S05]  /*7040*/  BSYNC.RECONVERGENT B3 ;  /* 0x0000000000037941 */ /* 0x000fea0003800200 */
.L_x_9930:
        /* <DEDUP_REMOVED lines=9> */
.L_x_9902:
[----:B------:R-:W-:Y:S05]  /*70e0*/  BSYNC.RECONVERGENT B1 ;  /* 0x0000000000017941 */ /* 0x000fea0003800200 */
.L_x_9899:
        /* <DEDUP_REMOVED lines=9> */
.L_x_9898:
[----:B------:R-:W-:Y:S05]  /*7180*/  BSYNC.RECONVERGENT B2 ;  /* 0x0000000000027941 */ /* 0x000fea0003800200 */
.L_x_9897:
        /* <DEDUP_REMOVED lines=11> */
[----:B------:R-:W3:Y:S01]  /*7240*/  @P2 LDC R63, c[0x0][0x40c] ;  /* 0x00010300ff3f2b82 */ /* 0x000ee20000000800 */
[----:B012---:R-:W-:Y:S01]  /*7250*/  @P1 FFMA.FTZ R2, R189, R161, R160 ;  /* 0x000000a1bd021223 */ /* 0x007fe200000100a0 */
        /* <DEDUP_REMOVED lines=13> */
[----:B---3--:R-:W-:-:S03]  /*7330*/  @P2 FMUL.FTZ R63, R60, R63 ;  /* 0x0000003f3c3f2220 */ /* 0x008fc60000410000 */
        /* <DEDUP_REMOVED lines=50> */
.L_x_9936:
[----:B012---:R-:W-:Y:S01]  /*7660*/  @P1 FFMA.FTZ R3, R189, R161, R160 ;  /* 0x000000a1bd031223 */ /* 0x007fe200000100a0 */
        /* <DEDUP_REMOVED lines=64> */
.L_x_9935:
[----:B------:R-:W-:-:S04]  /*7a70*/  UISETP.NE.U32.AND UP0, UPT, UR14, URZ, UPT ;  /* 0x000000ff0e00728c */ /* 0x000fc8000bf05070 */
[----:B------:R-:W-:-:S06]  /*7a80*/  UISETP.NE.AND.EX UP0, UPT, UR15, URZ, UPT, UP0 ;  /* 0x000000ff0f00728c */ /* 0x000fcc000bf05300 */
[----:B------:R-:W-:-:S13]  /*7a90*/  PLOP3.LUT P0, PT, PT, PT, UP0, 0x80, 0x8 ;  /* 0x000000000008781c */ /* 0x000fda0003f0f008 */
[----:B------:R-:W-:Y:S05]  /*7aa0*/  @!P0 BRA `(.L_x_9938) ;  /* 0x0000000400dc8947 */ /* 0x000fea0003800000 */
[-CC-:B------:R-:W-:Y:S01]  /*7ab0*/  FFMA.FTZ R60, R194, R161.reuse, R160.reuse ;  /* 0x000000a1c23c7223 */ /* 0x180fe200000100a0 */
[-CC-:B012---:R-:W-:Y:S01]  /*7ac0*/  FFMA.FTZ R2, R197, R161.reuse, R160.reuse ;  /* 0x000000a1c5027223 */ /* 0x187fe200000100a0 */
        /* <DEDUP_REMOVED lines=41> */
.L_x_9940:
[----:B------:R-:W-:Y:S05]  /*7d60*/  BSYNC.RECONVERGENT B3 ;  /* 0x0000000000037941 */ /* 0x000fea0003800200 */
.L_x_9939:
        /* <DEDUP_REMOVED lines=10> */
.L_x_9942:
[----:B------:R-:W-:Y:S05]  /*7e10*/  BSYNC.RECONVERGENT B3 ;  /* 0x0000000000037941 */ /* 0x000fea0003800200 */
.L_x_9941:
        /* <DEDUP_REMOVED lines=10> */
.L_x_9944:
[----:B------:R-:W-:Y:S05]  /*7ec0*/  BSYNC.RECONVERGENT B3 ;  /* 0x0000000000037941 */ /* 0x000fea0003800200 */
.L_x_9943:
        /* <DEDUP_REMOVED lines=10> */
.L_x_9946:
[----:B------:R-:W-:Y:S05]  /*7f70*/  BSYNC.RECONVERGENT B3 ;  /* 0x0000000000037941 */ /* 0x000fea0003800200 */
.L_x_9945:
        /* <DEDUP_REMOVED lines=10> */
.L_x_9948:
[----:B------:R-:W-:Y:S05]  /*8020*/  BSYNC.RECONVERGENT B3 ;  /* 0x0000000000037941 */ /* 0x000fea0003800200 */
.L_x_9947:
        /* <DEDUP_REMOVED lines=10> */
.L_x_9950:
[----:B------:R-:W-:Y:S05]  /*80d0*/  BSYNC.RECONVERGENT B3 ;  /* 0x0000000000037941 */ /* 0x000fea0003800200 */
.L_x_9949:
        /* <DEDUP_REMOVED lines=10> */
.L_x_9952:
[----:B------:R-:W-:Y:S05]  /*8180*/  BSYNC.RECONVERGENT B3 ;  /* 0x0000000000037941 */ /* 0x000fea0003800200 */
.L_x_9951:
        /* <DEDUP_REMOVED lines=9> */
.L_x_9938:
[----:B------:R-:W-:Y:S04]  /*8220*/  BSSY.RECONVERGENT B3, `(.L_x_9953) ;  /* 0x000000a000037945 */ /* 0x000fe80003800200 */
[----:B------:R-:W-:Y:S05]  /*8230*/  @!P2 BRA `(.L_x_9954) ;  /* 0x000000000020a947 */ /* 0x000fea0003800000 */
[----:B012---:R-:W-:Y:S01]  /*8240*/  FFMA.FTZ R2, R189, R161, R160 ;  /* 0x000000a1bd027223 */ /* 0x007fe200000100a0 */
[----:B------:R-:W-:-:S03]  /*8250*/  ISETP.GT.AND P3, PT, R5, RZ, PT ;  /* 0x000000ff0500720c */ /* 0x000fc60003f64270 */
[----:B------:R-:W-:-:S04]  /*8260*/  FADD.FTZ R2, R193, -R2 ;  /* 0x80000002c1027221 */ /* 0x000fc80000010000 */
[----:B------:R-:W-:-:S05]  /*8270*/  FMUL.FTZ R2, R4, R2 ;  /* 0x0000000204027220 */ /* 0x000fca0000410000 */
[----:B------:R-:W-:-:S05]  /*8280*/  FSEL R2, R2, RZ, P3 ;  /* 0x000000ff02027208 */ /* 0x000fca0001800000 */
[----:B------:R-:W-:-:S05]  /*8290*/  FMUL.FTZ R2, R2, UR12 ;  /* 0x0000000c02027c20 */ /* 0x000fca0008410000 */
[----:B------:R-:W-:-:S04]  /*82a0*/  F2FP.BF16.F32.PACK_AB R2, RZ, R2 ;  /* 0x00000002ff02723e */ /* 0x000fc800000010ff */
[----:B------:R-:W-:-:S07]  /*82b0*/  PRMT R156, R2, 0x7610, R156 ;  /* 0x00007610029c7816 */ /* 0x000fce000000009c */
.L_x_9954:
[----:B------:R-:W-:Y:S05]  /*82c0*/  BSYNC.RECONVERGENT B3 ;  /* 0x0000000000037941 */ /* 0x000fea0003800200 */
.L_x_9953:
        /* <DEDUP_REMOVED lines=10> */
.L_x_9956:
[----:B------:R-:W-:Y:S05]  /*8370*/  BSYNC.RECONVERGENT B3 ;  /* 0x0000000000037941 */ /* 0x000fea0003800200 */
.L_x_9955:
        /* <DEDUP_REMOVED lines=10> */
.L_x_9958:
[----:B------:R-:W-:Y:S05]  /*8420*/  BSYNC.RECONVERGENT B3 ;  /* 0x0000000000037941 */ /* 0x000fea0003800200 */
.L_x_9957:
        /* <DEDUP_REMOVED lines=10> */
.L_x_9960:
[----:B------:R-:W-:Y:S05]  /*84d0*/  BSYNC.RECONVERGENT B3 ;  /* 0x0000000000037941 */ /* 0x000fea0003800200 */
.L_x_9959:
        /* <DEDUP_REMOVED lines=10> */
.L_x_9962:
[----:B------:R-:W-:Y:S05]  /*8580*/  BSYNC.RECONVERGENT B3 ;  /* 0x0000000000037941 */ /* 0x000fea0003800200 */
.L_x_9961:
        /* <DEDUP_REMOVED lines=10> */
.L_x_9964:
[----:B------:R-:W-:Y:S05]  /*8630*/  BSYNC.RECONVERGENT B3 ;  /* 0x0000000000037941 */ /* 0x000fea0003800200 */
.L_x_9963:
        /* <DEDUP_REMOVED lines=10> */
.L_x_9966:
[----:B------:R-:W-:Y:S05]  /*86e0*/  BSYNC.RECONVERGENT B3 ;  /* 0x0000000000037941 */ /* 0x000fea0003800200 */
.L_x_9965:
        /* <DEDUP_REMOVED lines=9> */
.L_x_9937:
[----:B------:R-:W-:Y:S05]  /*8780*/  BSYNC.RECONVERGENT B1 ;  /* 0x0000000000017941 */ /* 0x000fea0003800200 */
.L_x_9934:
        /* <DEDUP_REMOVED lines=9> */
.L_x_9933:
[----:B------:R-:W-:Y:S05]  /*8820*/  BSYNC.RECONVERGENT B2 ;  /* 0x0000000000027941 */ /* 0x000fea0003800200 */
.L_x_9932:
        /* <DEDUP_REMOVED lines=11> */
[--C-:B0123--:R-:W-:Y:S01]  /*88e0*/  @P1 FFMA.FTZ R3, R228, R161, R160.reuse ;  /* 0x000000a1e4031223 */ /* 0x10ffe200000100a0 */
[----:B------:R-:W-:Y:S01]  /*88f0*/  MOV R2, R155 ;  /* 0x0000009b00027202 */ /* 0x000fe20000000f00 */
[----:B------:R-:W0:Y:S01]  /*8900*/  @P2 LDC R5, c[0x0][0x40c] ;  /* 0x00010300ff052b82 */ /* 0x000e220000000800 */
[----:B------:R-:W-:Y:S01]  /*8910*/  MOV R60, R148 ;  /* 0x00000094003c7202 */ /* 0x000fe20000000f00 */
[----:B------:R-:W-:Y:S01]  /*8920*/  @P1 FADD.FTZ R3, R229, -R3 ;  /* 0x80000003e5031221 */ /* 0x000fe20000010000 */
[----:B------:R-:W-:Y:S02]  /*8930*/  MOV R61, R149 ;  /* 0x00000095003d7202 */ /* 0x000fe40000000f00 */
[----:B------:R-:W-:Y:S01]  /*8940*/  MOV R62, R150 ;  /* 0x00000096003e7202 */ /* 0x000fe20000000f00 */
[----:B------:R-:W-:Y:S01]  /*8950*/  @P1 FFMA.FTZ R2, R4, R3, R155 ;  /* 0x0000000304021223 */ /* 0x000fe2000001009b */
[----:B------:R-:W-:Y:S01]  /*8960*/  @P1 FFMA.FTZ R3, R203, R161, R160 ;  /* 0x000000a1cb031223 */ /* 0x000fe200000100a0 */
[----:B------:R-:W-:-:S02]  /*8970*/  MOV R63, R151 ;  /* 0x00000097003f7202 */ /* 0x000fc40000000f00 */
[----:B------:R-:W-:Y:S01]  /*8980*/  MOV R108, R152 ;  /* 0x00000098006c7202 */ /* 0x000fe20000000f00 */
[----:B------:R-:W-:Y:S01]  /*8990*/  @P1 FADD.FTZ R3, R210, -R3 ;  /* 0x80000003d2031221 */ /* 0x000fe20000010000 */
[----:B------:R-:W-:Y:S02]  /*89a0*/  MOV R109, R153 ;  /* 0x00000099006d7202 */ /* 0x000fe40000000f00 */
[----:B------:R-:W-:Y:S01]  /*89b0*/  MOV R110, R154 ;  /* 0x0000009a006e7202 */ /* 0x000fe20000000f00 */
[----:B------:R-:W-:Y:S01]  /*89c0*/  @P1 FFMA.FTZ R60, R4, R3, R148 ;  /* 0x00000003043c1223 */ /* 0x000fe20000010094 */
[----:B------:R-:W-:Y:S01]  /*89d0*/  @P1 FFMA.FTZ R3, R204, R161, R160 ;  /* 0x000000a1cc031223 */ /* 0x000fe200000100a0 */
[----:B------:R-:W-:-:S03]  /*89e0*/  MOV R111, R2 ;  /* 0x00000002006f7202 */ /* 0x000fc60000000f00 */
[----:B------:R-:W-:-:S04]  /*89f0*/  @P1 FADD.FTZ R3, R213, -R3 ;  /* 0x80000003d5031221 */ /* 0x000fc80000010000 */
[----:B------:R-:W-:Y:S02]  /*8a00*/  @P1 FFMA.FTZ R61, R4, R3, R149 ;  /* 0x00000003043d1223 */ /* 0x000fe40000010095 */
[----:B------:R-:W1:Y:S02]  /*8a10*/  @P2 LDC R3, c[0x0][0x40c] ;  /* 0x00010300ff032b82 */ /* 0x000e640000000800 */
[----:B0-----:R-:W-:-:S05]  /*8a20*/  @P2 FMUL.FTZ R5, R61, R5 ;  /* 0x000000053d052220 */ /* 0x001fca0000410000 */
[----:B------:R-:W-:Y:S01]  /*8a30*/  @P2 F2FP.BF16.F32.PACK_AB R5, RZ, R5 ;  /* 0x00000005ff05223e */ /* 0x000fe200000010ff */
[----:B-1----:R-:W-:-:S05]  /*8a40*/  @P2 FMUL.FTZ R3, R60, R3 ;  /* 0x000000033c032220 */ /* 0x002fca0000410000 */
[----:B------:R-:W-:-:S04]  /*8a50*/  @P2 F2FP.BF16.F32.PACK_AB R3, RZ, R3 ;  /* 0x00000003ff03223e */ /* 0x000fc800000010ff */
[----:B------:R-:W-:Y:S01]  /*8a60*/  @P2 PRMT R156, R3, 0x7610, R156 ;  /* 0x00007610039c2816 */ /* 0x000fe2000000009c */
[----:B------:R-:W-:-:S03]  /*8a70*/  @P1 FFMA.FTZ R3, R205, R161, R160 ;  /* 0x000000a1cd031223 */ /* 0x000fc600000100a0 */
[----:B------:R-:W-:Y:S01]  /*8a80*/  @P2 PRMT R156, R156, 0x5410, R5 ;  /* 0x000054109c9c2816 */ /* 0x000fe20000000005 */
        /* <DEDUP_REMOVED lines=39> */
.L_x_9971:
[----:B0123--:R-:W-:Y:S01]  /*8d00*/  @P1 FFMA.FTZ R3, R203, R161, R160 ;  /* 0x000000a1cb031223 */ /* 0x00ffe200000100a0 */
        /* <DEDUP_REMOVED lines=64> */
.L_x_9970:
        /* <DEDUP_REMOVED lines=10> */
[----:B------:R-:W-:-:S05]  /*91b0*/  FMUL.FTZ R2, R4, R2 ;  /* 0x0000000204027220 */ /* 0x000fca0000410000 */
[----:B------:R-:W-:-:S05]  /*91c0*/  FSEL R2, R2, RZ, P3 ;  /* 0x000000ff02027208 */ /* 0x000fca0001800000 */
[----:B------:R-:W-:-:S05]  /*91d0*/  FMUL.FTZ R2, R2, UR12 ;  /* 0x0000000c02027c20 */ /* 0x000fca0008410000 */
[----:B------:R-:W-:-:S04]  /*91e0*/  F2FP.BF16.F32.PACK_AB R2, RZ, R2 ;  /* 0x00000002ff02723e */ /* 0x000fc800000010ff */
[----:B------:R-:W-:-:S07]  /*91f0*/  PRMT R156, R2, 0x7610, R156 ;  /* 0x00007610029c7816 */ /* 0x000fce000000009c */
.L_x_9975:
[----:B------:R-:W-:Y:S05]  /*9200*/  BSYNC.RECONVERGENT B3 ;  /* 0x0000000000037941 */ /* 0x000fea0003800200 */
.L_x_9974:
[----:B------:R-:W-:Y:S04]  /*9210*/  BSSY.RECONVERGENT B3, `(.L_x_9976) ;  /* 0x000000a000037945 */ /* 0x000fe80003800200 */
[----:B------:R-:W-:Y:S05]  /*9220*/  @!P2 BRA `(.L_x_9977) ;  /* 0x000000000020a947 */ /* 0x000fea0003800000 */
        /* <DEDUP_REMOVED lines=8> */
.L_x_9977:
[----:B------:R-:W-:Y:S05]  /*92b0*/  BSYNC.RECONVERGENT B3 ;  /* 0x0000000000037941 */ /* 0x000fea0003800200 */
.L_x_9976:
        /* <DEDUP_REMOVED lines=10> */
.L_x_9979:
[----:B------:R-:W-:Y:S05]  /*9360*/  BSYNC.RECONVERGENT B3 ;  /* 0x0000000000037941 */ /* 0x000fea0003800200 */
.L_x_9978:
        /* <DEDUP_REMOVED lines=10> */
.L_x_9981:
[----:B------:R-:W-:Y:S05]  /*9410*/  BSYNC.RECONVERGENT B3 ;  /* 0x0000000000037941 */ /* 0x000fea0003800200 */
.L_x_9980:
        /* <DEDUP_REMOVED lines=10> */
.L_x_9983:
[----:B------:R-:W-:Y:S05]  /*94c0*/  BSYNC.RECONVERGENT B3 ;  /* 0x0000000000037941 */ /* 0x000fea0003800200 */
.L_x_9982:
        /* <DEDUP_REMOVED lines=10> */
.L_x_9985:
[----:B------:R-:W-:Y:S05]  /*9570*/  BSYNC.RECONVERGENT B3 ;  /* 0x0000000000037941 */ /* 0x000fea0003800200 */
.L_x_9984:
        /* <DEDUP_REMOVED lines=10> */
.L_x_9987:
[----:B------:R-:W-:Y:S05]  /*9620*/  BSYNC.RECONVERGENT B3 ;  /* 0x0000000000037941 */ /* 0x000fea0003800200 */
.L_x_9986:
        /* <DEDUP_REMOVED lines=31> */
[----:B------:R-:W-:Y:S02]  /*9820*/  FSEL R60, R4, RZ, P1 ;  /* 0x000000ff043c7208 */ /* 0x000fe40000800000 */
[----:B------:R-:W-:Y:S01]  /*9830*/  MOV R111, R2 ;  /* 0x00000002006f7202 */ /* 0x000fe20000000f00 */
[----:B------:R-:W-:Y:S06]  /*9840*/  @!P2 BRA `(.L_x_9972) ;  /* 0x000000040068a947 */ /* 0x000fec0003800000 */
[----:B------:R-:W-:-:S05]  /*9850*/  FMUL.FTZ R2, R2, UR12 ;  /* 0x0000000c02027c20 */ /* 0x000fca0008410000 */
[----:B------:R-:W-:-:S04]  /*9860*/  F2FP.BF16.F32.PACK_AB R2, RZ, R2 ;  /* 0x00000002ff02723e */ /* 0x000fc800000010ff */
[----:B------:R-:W-:Y:S01]  /*9870*/  PRMT R159, R159, 0x5410, R2 ;  /* 0x000054109f9f7816 */ /* 0x000fe20000000002 */
[----:B------:R-:W-:Y:S06]  /*9880*/  BRA `(.L_x_9972) ;  /* 0x0000000400587947 */ /* 0x000fec0003800000 */
.L_x_9973:
        /* <DEDUP_REMOVED lines=10> */
.L_x_9989:
[----:B------:R-:W-:Y:S05]  /*9930*/  BSYNC.RECONVERGENT B3 ;  /* 0x0000000000037941 */ /* 0x000fea0003800200 */
.L_x_9988:
        /* <DEDUP_REMOVED lines=10> */
.L_x_9991:
[----:B------:R-:W-:Y:S05]  /*99e0*/  BSYNC.RECONVERGENT B3 ;  /* 0x0000000000037941 */ /* 0x000fea0003800200 */
.L_x_9990:
        /* <DEDUP_REMOVED lines=10> */
.L_x_9993:
[----:B------:R-:W-:Y:S05]  /*9a90*/  BSYNC.RECONVERGENT B3 ;  /* 0x0000000000037941 */ /* 0x000fea0003800200 */
.L_x_9992:
        /* <DEDUP_REMOVED lines=10> */
.L_x_9995:
[----:B------:R-:W-:Y:S05]  /*9b40*/  BSYNC.RECONVERGENT B3 ;  /* 0x0000000000037941 */ /* 0x000fea0003800200 */
.L_x_9994:
        /* <DEDUP_REMOVED lines=10> */
.L_x_9997:
[----:B------:R-:W-:Y:S05]  /*9bf0*/  BSYNC.RECONVERGENT B3 ;  /* 0x0000000000037941 */ /* 0x000fea0003800200 */
.L_x_9996:
        /* <DEDUP_REMOVED lines=10> */
.L_x_9999:
[----:B------:R-:W-:Y:S05]  /*9ca0*/  BSYNC.RECONVERGENT B3 ;  /* 0x0000000000037941 */ /* 0x000fea0003800200 */
.L_x_9998:
        /* <DEDUP_REMOVED lines=10> */
.L_x_10001:
[----:B------:R-:W-:Y:S05]  /*9d50*/  BSYNC.RECONVERGENT B3 ;  /* 0x0000000000037941 */ /* 0x000fea0003800200 */
.L_x_10000:
[----:B0123--:R-:W-:Y:S01]  /*9d60*/  FFMA.FTZ R2, R228, R161, R160 ;  /* 0x000000a1e4027223 */ /* 0x00ffe200000100a0 */
[----:B------:R-:W-:-:S03]  /*9d70*/  ISETP.GT.AND P1, PT, R5, RZ, PT ;  /* 0x000000ff0500720c */ /* 0x000fc60003f24270 */
[----:B------:R-:W-:-:S04]  /*9d80*/  FADD.FTZ R2, R229, -R2 ;  /* 0x80000002e5027221 */ /* 0x000fc80000010000 */
[----:B------:R-:W-:Y:S02]  /*9d90*/  FMUL.FTZ R3, R4, R2 ;  /* 0x0000000204037220 */ /* 0x000fe40000410000 */
[----:B------:R-:W0:Y:S03]  /*9da0*/  @P2 LDC R2, c[0x0][0x40c] ;  /* 0x00010300ff022b82 */ /* 0x000e260000000800 */
[----:B------:R-:W-:-:S05]  /*9db0*/  FSEL R3, R3, RZ, P1 ;  /* 0x000000ff03037208 */ /* 0x000fca0000800000 */
[----:B0-----:R-:W-:-:S05]  /*9dc0*/  @P2 FMUL.FTZ R2, R3, R2 ;  /* 0x0000000203022220 */ /* 0x001fca0000410000 */
[----:B------:R-:W-:-:S04]  /*9dd0*/  @P2 F2FP.BF16.F32.PACK_AB R2, RZ, R2 ;  /* 0x00000002ff02223e */ /* 0x000fc800000010ff */
[----:B------:R-:W-:-:S07]  /*9de0*/  @P2 PRMT R159, R159, 0x5410, R2 ;  /* 0x000054109f9f2816 */ /* 0x000fce0000000002 */
.L_x_9972:
[----:B------:R-:W-:Y:S05]  /*9df0*/  BSYNC.RECONVERGENT B1 ;  /* 0x0000000000017941 */ /* 0x000fea0003800200 */
.L_x_9969:
[----:B------:R-:W0:Y:S02]  /*9e00*/  @P0 LDC.64 R2, c[0x0][0x478] ;  /* 0x00011e00ff020b82 */ /* 0x000e240000000a00 */
[----:B0-----:R-:W-:-:S05]  /*9e10*/  @P0 IMAD.WIDE.U32 R2, R20, 0x20, R2 ;  /* 0x0000002014020825 */ /* 0x001fca00078e0002 */
[----:B------:R-:W-:Y:S04]  /*9e20*/  @P0 STG.E.128 desc[UR6][R2.64], R60 ;  /* 0x0000003c02000986 */ /* 0x000fe8000c101d06 */
[----:B------:R0:W-:Y:S02]  /*9e30*/  @P0 STG.E.128 desc[UR6][R2.64+0x10], R108 ;  /* 0x0000106c02000986 */ /* 0x0001e4000c101d06 */
[----:B0-----:R-:W0:Y:S02]  /*9e40*/  @P2 LDC.64 R2, c[0x0][0x468] ;  /* 0x00011a00ff022b82 */ /* 0x001e240000000a00 */
[----:B0-----:R-:W-:-:S05]  /*9e50*/  @P2 IMAD.WIDE.U32 R2, R19, 0x10, R2 ;  /* 0x0000001013022825 */ /* 0x001fca00078e0002 */
[----:B------:R4:W-:Y:S02]  /*9e60*/  @P2 STG.E.128 desc[UR6][R2.64], R156 ;  /* 0x0000009c02002986 */ /* 0x0009e4000c101d06 */
.L_x_9968:
[----:B------:R-:W-:Y:S05]  /*9e70*/  BSYNC.RECONVERGENT B2 ;  /* 0x0000000000027941 */ /* 0x000fea0003800200 */
.L_x_9967:
[----:B01234-:R-:W0:Y:S02]  /*9e80*/  LDC.64 R2, c[0x0][0x380] ;  /* 0x0000e000ff027b82 */ /* 0x01fe240000000a00 */
[----:B0-----:R-:W-:-:S04]  /*9e90*/  LEA R6, R2, R6, 0x2 ;  /* 0x0000000602067211 */ /* 0x001fc800078e10ff */
[----:B------:R-:W-:-:S13]  /*9ea0*/  ISETP.GE.AND P0, PT, R6, R3, PT ;  /* 0x000000030600720c */ /* 0x000fda0003f06270 */
[----:B------:R-:W-:Y:S05]  /*9eb0*/  @!P0 BRA `(.L_x_10002) ;  /* 0xffffff6800dc8947 */ /* 0x000fea000383ffff */
.L_x_9814:
[----:B------:R-:W-:Y:S05]  /*9ec0*/  BSYNC B0 ;  /* 0x0000000000007941 */ /* 0x000fea0003800000 */
.L_x_9813:
        /* <DEDUP_REMOVED lines=102> */
[----:B------:R1:W-:Y:S01]  /*a530*/  STS.128 [R235+0x400], R44 ;  /* 0x0004002ceb007388 */ /* 0x0003e20000000c00 */
[----:B------:R-:W-:-:S03]  /*a540*/  FADD.FTZ R11, R11, R60 ;  /* 0x0000003c0b0b7221 */ /* 0x000fc60000010000 */
[----:B------:R2:W-:Y:S01]  /*a550*/  STS.128 [R235+0x410], R48 ;  /* 0x00041030eb007388 */ /* 0x0005e20000000c00 */
[----:B------:R-:W-:-:S03]  /*a560*/  FADD.FTZ R77, R12, R77 ;  /* 0x0000004d0c4d7221 */ /* 0x000fc60000010000 */
[----:B------:R3:W-:Y:S04]  /*a570*/  STS.128 [R235+0x800], R52 ;  /* 0x00080034eb007388 */ /* 0x0007e80000000c00 */
[----:B------:R-:W-:Y:S01]  /*a580*/  STS.128 [R235+0x810], R56 ;  /* 0x00081038eb007388 */ /* 0x000fe20000000c00 */
[----:B0-----:R-:W-:-:S03]  /*a590*/  IMAD R41, R234, UR4, RZ ;  /* 0x00000004ea297c24 */ /* 0x001fc6000f8e02ff */
[----:B------:R-:W-:Y:S02]  /*a5a0*/  STS.128 [R235+0xc00], R100 ;  /* 0x000c0064eb007388 */ /* 0x000fe40000000c00 */
[----:B-1----:R-:W-:Y:S02]  /*a5b0*/  IADD3 R46, P0, PT, R41, R238, RZ ;  /* 0x000000ee292e7210 */ /* 0x002fe40007f1e0ff */
[----:B------:R-:W-:Y:S01]  /*a5c0*/  STS.128 [R235+0xc10], R112 ;  /* 0x000c1070eb007388 */ /* 0x000fe20000000c00 */
[----:B--2---:R-:W-:Y:S02]  /*a5d0*/  LOP3.LUT R49, R238, 0x7f, RZ, 0x3c, !PT ;  /* 0x0000007fee317812 */ /* 0x004fe400078e3cff */
[----:B------:R-:W-:Y:S01]  /*a5e0*/  IADD3.X R51, PT, PT, RZ, RZ, RZ, P0, !PT ;  /* 0x000000ffff337210 */ /* 0x000fe200007fe4ff */
[----:B------:R-:W-:Y:S01]  /*a5f0*/  STS.128 [R235+0x1000], R68 ;  /* 0x00100044eb007388 */ /* 0x000fe20000000c00 */
[----:B------:R-:W-:Y:S02]  /*a600*/  IADD3 R234, PT, PT, R49, R234, RZ ;  /* 0x000000ea31ea7210 */ /* 0x000fe40007ffe0ff */
[C---:B------:R-:W-:Y:S01]  /*a610*/  SHF.L.U64.HI R51, R46.reuse, 0x2, R51 ;  /* 0x000000022e337819 */ /* 0x040fe20000010233 */
[----:B------:R-:W-:Y:S01]  /*a620*/  STS.128 [R235+0x1010], R72 ;  /* 0x00101048eb007388 */ /* 0x000fe20000000c00 */
[----:B------:R-:W-:Y:S01]  /*a630*/  SHF.L.U32 R46, R46, 0x2, RZ ;  /* 0x000000022e2e7819 */ /* 0x000fe200000006ff */
[----:B------:R-:W-:Y:S03]  /*a640*/  BAR.SYNC.DEFER_BLOCKING 0x0 ;  /* 0x0000000000007b1d */ /* 0x000fe60000010000 */
[----:B------:R-:W-:-:S02]  /*a650*/  IADD3 R48, P0, PT, R46, UR18, RZ ;  /* 0x000000122e307c10 */ /* 0x000fc4000ff1e0ff */
[----:B------:R-:W-:Y:S02]  /*a660*/  IADD3 R46, P1, PT, R46, UR16, RZ ;  /* 0x000000102e2e7c10 */ /* 0x000fe4000ff3e0ff */
[C---:B---3--:R-:W-:Y:S02]  /*a670*/  IADD3.X R53, PT, PT, R51.reuse, UR19, RZ, P0, !PT ;  /* 0x0000001333357c10 */ /* 0x048fe400087fe4ff */
[C---:B------:R-:W-:Y:S02]  /*a680*/  ISETP.GE.U32.AND P0, PT, R234.reuse, 0x80, PT ;  /* 0x00000080ea00780c */ /* 0x040fe40003f06070 */
[----:B------:R-:W-:Y:S02]  /*a690*/  IADD3.X R51, PT, PT, R51, UR17, RZ, P1, !PT ;  /* 0x0000001133337c10 */ /* 0x000fe40008ffe4ff */
[C---:B------:R-:W-:Y:S02]  /*a6a0*/  ISETP.GE.U32.AND P1, PT, R234.reuse, 0x100, PT ;  /* 0x00000100ea00780c */ /* 0x040fe40003f26070 */
[----:B------:R-:W-:-:S02]  /*a6b0*/  ISETP.GE.U32.AND P5, PT, R234, 0x180, PT ;  /* 0x00000180ea00780c */ /* 0x000fc40003fa6070 */
[----:B------:R-:W-:-:S05]  /*a6c0*/  ISETP.GE.U32.AND P4, PT, R234, 0x280, PT ;  /* 0x00000280ea00780c */ /* 0x000fca0003f86070 */
        /* <DEDUP_REMOVED lines=184> */
.L_x_9826:
[----:B0-----:R-:W-:Y:S01]  /*b250*/  HFMA2 R160, -RZ, RZ, 0, 5.9604644775390625e-08 ;  /* 0x00000001ffa07431 */ /* 0x001fe200000001ff */
[----:B------:R-:W-:Y:S01]  /*b260*/  BSSY B1, `(.L_x_10003) ;  /* 0x0000006000017945 */ /* 0x000fe20003800000 */
[----:B------:R-:W-:Y:S02]  /*b270*/  MOV R3, 0x1f ;  /* 0x0000001f00037802 */ /* 0x000fe40000000f00 */
[----:B------:R-:W-:-:S07]  /*b280*/  MOV R2, 0xffffffff ;  /* 0xffffffff00027802 */ /* 0x000fce0000000f00 */
[----:B------:R-:W-:Y:S05]  /*b290*/  WARPSYNC.COLLECTIVE R2, `(.L_x_10004) ;  /* 0x0000000002087348 */ /* 0x000fea0003c00000 */
[----:B------:R0:W1:Y:S02]  /*b2a0*/  SHFL.BFLY P0, R162, R20, R160, R3 ;  /* 0x0c0000a014a27389 */ /* 0x0000640000000003 */
[----:B01----:R-:W-:Y:S05]  /*b2b0*/  ENDCOLLECTIVE ;  /* 0x000000000000791b */ /* 0x003fea0003800000 */
.L_x_10004:
[----:B------:R-:W-:Y:S05]  /*b2c0*/  BSYNC B1 ;  /* 0x0000000000017941 */ /* 0x000fea0003800000 */
.L_x_10003:
        /* <DEDUP_REMOVED lines=9> */
.L_x_10005:
        /* <DEDUP_REMOVED lines=8> */
.L_x_10006:
[----:B------:R-:W-:Y:S02]  /*b3e0*/  MOV R20, R19 ;  /* 0x0000001300147202 */ /* 0x000fe40000000f00 */
[----:B------:R-:W-:-:S05]  /*b3f0*/  MOV R2, R162 ;  /* 0x000000a200027202 */ /* 0x000fca0000000f00 */
[----:B------:R-:W-:Y:S01]  /*b400*/  FADD.FTZ R161, R161, R2 ;  /* 0x00000002a1a17221 */ /* 0x000fe20000010000 */
[----:B------:R-:W-:-:S07]  /*b410*/  MOV R2, 0xffffffff ;  /* 0xffffffff00027802 */ /* 0x000fce0000000f00 */
[----:B------:R-:W-:Y:S05]  /*b420*/  WARPSYNC.COLLECTIVE R2, `(.L_x_10007) ;  /* 0x0000000002087348 */ /* 0x000fea0003c00000 */
[----:B------:R0:W1:Y:S02]  /*b430*/  SHFL.BFLY P0, R162, R20, R160, R3 ;  /* 0x0c0000a014a27389 */ /* 0x0000640000000003 */
[----:B01----:R-:W-:Y:S05]  /*b440*/  ENDCOLLECTIVE ;  /* 0x000000000000791b */ /* 0x003fea0003800000 */
.L_x_10007:
        /* <DEDUP_REMOVED lines=8> */
.L_x_10008:
[----:B------:R-:W-:Y:S02]  /*b4d0*/  MOV R20, R19 ;  /* 0x0000001300147202 */ /* 0x000fe40000000f00 */
[----:B------:R-:W-:-:S05]  /*b4e0*/  MOV R2, R162 ;  /* 0x000000a200027202 */ /* 0x000fca0000000f00 */
[----:B------:R-:W-:Y:S01]  /*b4f0*/  FADD.FTZ R161, R161, R2 ;  /* 0x00000002a1a17221 */ /* 0x000fe20000010000 */
[----:B------:R-:W-:-:S07]  /*b500*/  MOV R2, 0xffffffff ;  /* 0xffffffff00027802 */ /* 0x000fce0000000f00 */
[----:B------:R-:W-:Y:S05]  /*b510*/  WARPSYNC.COLLECTIVE R2, `(.L_x_10009) ;  /* 0x0000000002087348 */ /* 0x000fea0003c00000 */
[----:B------:R0:W1:Y:S02]  /*b520*/  SHFL.BFLY P0, R162, R20, R160, R3 ;  /* 0x0c0000a014a27389 */ /* 0x0000640000000003 */
[----:B01----:R-:W-:Y:S05]  /*b530*/  ENDCOLLECTIVE ;  /* 0x000000000000791b */ /* 0x003fea0003800000 */
.L_x_10009:
        /* <DEDUP_REMOVED lines=8> */
.L_x_10010:
[----:B------:R-:W-:Y:S02]  /*b5c0*/  MOV R20, R19 ;  /* 0x0000001300147202 */ /* 0x000fe40000000f00 */
[----:B------:R-:W-:-:S05]  /*b5d0*/  MOV R2, R162 ;  /* 0x000000a200027202 */ /* 0x000fca0000000f00 */
[----:B------:R-:W-:Y:S01]  /*b5e0*/  FADD.FTZ R161, R161, R2 ;  /* 0x00000002a1a17221 */ /* 0x000fe20000010000 */
[----:B------:R-:W-:-:S07]  /*b5f0*/  MOV R2, 0xffffffff ;  /* 0xffffffff00027802 */ /* 0x000fce0000000f00 */
[----:B------:R-:W-:Y:S05]  /*b600*/  WARPSYNC.COLLECTIVE R2, `(.L_x_10011) ;  /* 0x0000000002087348 */ /* 0x000fea0003c00000 */
[----:B------:R0:W1:Y:S02]  /*b610*/  SHFL.BFLY P0, R162, R20, R160, R3 ;  /* 0x0c0000a014a27389 */ /* 0x0000640000000003 */
[----:B01----:R-:W-:Y:S05]  /*b620*/  ENDCOLLECTIVE ;  /* 0x000000000000791b */ /* 0x003fea0003800000 */
.L_x_10011:
        /* <DEDUP_REMOVED lines=8> */
.L_x_10012:
[----:B------:R-:W-:Y:S02]  /*b6b0*/  MOV R20, R19 ;  /* 0x0000001300147202 */ /* 0x000fe40000000f00 */
[----:B------:R-:W-:-:S07]  /*b6c0*/  MOV R163, R162 ;  /* 0x000000a200a37202 */ /* 0x000fce0000000f00 */
[----:B------:R-:W-:Y:S05]  /*b6d0*/  WARPSYNC.COLLECTIVE R2, `(.L_x_10013) ;  /* 0x0000000002087348 */ /* 0x000fea0003c00000 */
[----:B------:R0:W1:Y:S02]  /*b6e0*/  SHFL.BFLY P0, R162, R20, R160, R3 ;  /* 0x0c0000a014a27389 */ /* 0x0000640000000003 */
[----:B01----:R-:W-:Y:S05]  /*b6f0*/  ENDCOLLECTIVE ;  /* 0x000000000000791b */ /* 0x003fea0003800000 */
.L_x_10013:
[----:B------:R-:W-:Y:S01]  /*b700*/  MOV R2, R162 ;  /* 0x000000a200027202 */ /* 0x000fe20000000f00 */
[----:B------:R-:W-:Y:S06]  /*b710*/  BRA `(.L_x_10014) ;  /* 0xffffff7400747947 */ /* 0x000fec000383ffff */
.L_x_10015:
        /* <DEDUP_REMOVED lines=14> */
.L_x_25434:


//--------------------- .text._ZN10layer_norm13ln_bwd_kernelINS_13Kernel_traitsIf13__nv_bfloat16fS2_fjLj1280ELj1ELj4ELj1ELj16ENS_18Kernel_traits_baseILj1280EfS2_fS2_fjLj128EEEEELb0ELb0ELb1ELb1EEEvNS_9BwdParamsE --------------------------
	.section	.text._ZN10layer_norm13ln_bwd_kernelINS_13Kernel_traitsIf13__nv_bfloat16fS2_fjLj1280ELj1ELj4ELj1ELj16ENS_18Kernel_traits_baseILj1280EfS2_fS2_fjLj128EEEEELb0ELb0ELb1ELb1EEEvNS_9BwdParamsE,"ax",@progbits
	.align	128
        .global         _ZN10layer_norm13ln_bwd_kernelINS_13Kernel_traitsIf13__nv_bfloat16fS2_fjLj1280ELj1ELj4ELj1ELj16ENS_18Kernel_traits_baseILj1280EfS2_fS2_fjLj128EEEEELb0ELb0ELb1ELb1EEEvNS_9BwdParamsE
        .type           _ZN10layer_norm13ln_bwd_kernelINS_13Kernel_traitsIf13__nv_bfloat16fS2_fjLj1280ELj1ELj4ELj1ELj16ENS_18Kernel_traits_baseILj1280EfS2_fS2_fjLj128EEEEELb0ELb0ELb1ELb1EEEvNS_9BwdParamsE,@function
        .size           _ZN10layer_norm13ln_bwd_kernelINS_13Kernel_traitsIf13__nv_bfloat16fS2_fjLj1280ELj1ELj4ELj1ELj16ENS_18Kernel_traits_baseILj1280EfS2_fS2_fjLj128EEEEELb0ELb0ELb1ELb1EEEvNS_9BwdParamsE,(.L_x_25435 - _ZN10layer_norm13ln_bwd_kernelINS_13Kernel_traitsIf13__nv_bfloat16fS2_fjLj1280ELj1ELj4ELj1ELj16ENS_18Kernel_traits_baseILj1280EfS2_fS2_fjLj128EEEEELb0ELb0ELb1ELb1EEEvNS_9BwdParamsE)
        .other          _ZN10layer_norm13ln_bwd_kernelINS_13Kernel_traitsIf13__nv_bfloat16fS2_fjLj1280ELj1ELj4ELj1ELj16ENS_18Kernel_traits_baseILj1280EfS2_fS2_fjLj128EEEEELb0ELb0ELb1ELb1EEEvNS_9BwdParamsE,@"STO_CUDA_ENTRY STV_DEFAULT"
_ZN10layer_norm13ln_bwd_kernelINS_13Kernel_traitsIf13__nv_bfloat16fS2_fjLj1280ELj1ELj4ELj1ELj16ENS_18Kernel_traits_baseILj1280EfS2_fS2_fjLj128EEEEELb0ELb0ELb1ELb1EEEvNS_9BwdParamsE:
.text._ZN10layer_norm13ln_bwd_kernelINS_13Kernel_traitsIf13__nv_bfloat16fS2_fjLj1280ELj1ELj4ELj1ELj16ENS_18Kernel_traits_baseILj1280EfS2_fS2_fjLj128EEEEELb0ELb0ELb1ELb1EEEvNS_9BwdParamsE:
        /* <DEDUP_REMOVED lines=62> */
[----:B------:R-:W2:Y:S04]  /*03e0*/  LDG.E.128 R4, desc[UR6][R246.64+0x410] ;  /* 0x00041006f6047981 */ /* 0x000ea8000c1e1d00 */
[----:B------:R-:W3:Y:S04]  /*03f0*/  LDG.E.128 R8, desc[UR6][R246.64+0x400] ;  /* 0x00040006f6087981 */ /* 0x000ee8000c1e1d00 */
[----:B------:R-:W4:Y:S04]  /*0400*/  LDG.E.128 R12, desc[UR6][R246.64+0x10] ;  /* 0x00001006f60c7981 */ /* 0x000f28000c1e1d00 */
[----:B------:R-:W4:Y:S04]  /*0410*/  LDG.E.128 R16, desc[UR6][R246.64] ;  /* 0x00000006f6107981 */ /* 0x000f28000c1e1d00 */
[----:B------:R0:W5:Y:S04]  /*0420*/  LDG.E.128 R240, desc[UR6][R246.64+0x800] ;  /* 0x00080006f6f07981 */ /* 0x000168000c1e1d00 */
[----:B------:R0:W5:Y:S04]  /*0430*/  LDG.E.128 R236, desc[UR6][R246.64+0x810] ;  /* 0x00081006f6ec7981 */ /* 0x000168000c1e1d00 */
[----:B------:R0:W5:Y:S04]  /*0440*/  LDG.E.128 R80, desc[UR6][R246.64+0xc00] ;  /* 0x000c0006f6507981 */ /* 0x000168000c1e1d00 */
[----:B------:R0:W5:Y:S04]  /*0450*/  LDG.E.128 R76, desc[UR6][R246.64+0xc10] ;  /* 0x000c1006f64c7981 */ /* 0x000168000c1e1d00 */
[----:B------:R0:W5:Y:S04]  /*0460*/  LDG.E.128 R72, desc[UR6][R246.64+0x1000] ;  /* 0x00100006f6487981 */ /* 0x000168000c1e1d00 */
[----:B------:R0:W5:Y:S01]  /*0470*/  LDG.E.128 R68, desc[UR6][R246.64+0x1010] ;  /* 0x00101006f6447981 */ /* 0x000162000c1e1d00 */
[----:B------:R-:W-:Y:S01]  /*0480*/  HFMA2 R160, -RZ, RZ, 0, 0 ;  /* 0x00000000ffa07431 */ /* 0x000fe200000001ff */
[----:B------:R-:W-:-:S02]  /*0490*/  MOV R2, R0 ;  /* 0x0000000000027202 */ /* 0x000fc40000000f00 */
[----:B--2---:R0:W-:Y:S04]  /*04a0*/  STL.64 [R1], R4 ;  /* 0x0000000401007387 */ /* 0x0041e80000100a00 */
[----:B------:R0:W-:Y:S04]  /*04b0*/  STL.64 [R1+0x8], R6 ;  /* 0x0000080601007387 */ /* 0x0001e80000100a00 */
[----:B---3--:R0:W-:Y:S04]  /*04c0*/  STL.64 [R1+0x10], R8 ;  /* 0x0000100801007387 */ /* 0x0081e80000100a00 */
[----:B------:R0:W-:Y:S04]  /*04d0*/  STL.64 [R1+0x18], R10 ;  /* 0x0000180a01007387 */ /* 0x0001e80000100a00 */
[----:B----4-:R0:W-:Y:S04]  /*04e0*/  STL.64 [R1+0x20], R12 ;  /* 0x0000200c01007387 */ /* 0x0101e80000100a00 */
[----:B------:R0:W-:Y:S04]  /*04f0*/  STL.64 [R1+0x28], R14 ;  /* 0x0000280e01007387 */ /* 0x0001e80000100a00 */
[----:B------:R0:W-:Y:S04]  /*0500*/  STL.64 [R1+0x30], R16 ;  /* 0x0000301001007387 */ /* 0x0001e80000100a00 */
[----:B------:R0:W-:Y:S02]  /*0510*/  STL.64 [R1+0x38], R18 ;  /* 0x0000381201007387 */ /* 0x0001e40000100a00 */
.L_x_10187:
[----:B------:R-:W1:Y:S08]  /*0520*/  LDC.64 R200, c[0x0][0x3f8] ;  /* 0x0000fe00ffc87b82 */ /* 0x000e700000000a00 */
[----:B------:R-:W2:Y:S01]  /*0530*/  LDC.64 R234, c[0x0][0x3f0] ;  /* 0x0000fc00ffea7b82 */ /* 0x000ea20000000a00 */
[----:B-1----:R-:W-:-:S05]  /*0540*/  IMAD.WIDE R200, R2, 0x4, R200 ;  /* 0x0000000402c87825 */ /* 0x002fca00078e02c8 */
[----:B------:R1:W3:Y:S01]  /*0550*/  LDG.E R232, desc[UR6][R200.64] ;  /* 0x00000006c8e87981 */ /* 0x0002e2000c1e1900 */
[----:B--2---:R-:W-:-:S05]  /*0560*/  IMAD.WIDE R234, R2, 0x4, R234 ;  /* 0x0000000402ea7825 */ /* 0x004fca00078e02ea */
[----:B-----5:R-:W5:Y:S01]  /*0570*/  LDG.E R244, desc[UR6][R234.64] ;  /* 0x00000006eaf47981 */ /* 0x020f62000c1e1900 */
[----:B-1----:R-:W1:Y:S01]  /*0580*/  LDC.64 R200, c[0x0][0x3c8] ;  /* 0x0000f200ffc87b82 */ /* 0x002e620000000a00 */
[----:B------:R-:W-:Y:S01]  /*0590*/  BSSY.RECONVERGENT B1, `(.L_x_10018) ;  /* 0x00001dc000017945 */ /* 0x000fe20003800200 */
[----:B-1----:R-:W-:-:S05]  /*05a0*/  IMAD.WIDE R200, R2, 0x4, R200 ;  /* 0x0000000402c87825 */ /* 0x002fca00078e02c8 */
[----:B------:R1:W5:Y:S02]  /*05b0*/  LDG.E R233, desc[UR6][R200.64] ;  /* 0x00000006c8e97981 */ /* 0x000364000c1e1900 */
[----:B-1----:R-:W-:Y:S02]  /*05c0*/  CS2R R200, SRZ ;  /* 0x0000000000c87805 */ /* 0x002fe4000001ff00 */
[----:B---3--:R-:W-:-:S13]  /*05d0*/  ISETP.GE.AND P2, PT, R232, 0x1, PT ;  /* 0x00000001e800780c */ /* 0x008fda0003f46270 */
[----:B------:R-:W-:Y:S05]  /*05e0*/  @!P2 BRA `(.L_x_10019) ;  /* 0x0000001800dca947 */ /* 0x000fea0003800000 */
[----:B0-----:R-:W0:Y:S01]  /*05f0*/  S2R R6, SR_TID.X ;  /* 0x0000000000067919 */ /* 0x001e220000002100 */
[----:B------:R-:W1:Y:S01]  /*0600*/  LDC.64 R192, c[0x0][0x3a8] ;  /* 0x0000ea00ffc07b82 */ /* 0x000e620000000a00 */
[----:B------:R-:W-:Y:S01]  /*0610*/  IMAD R0, R2, UR9, RZ ;  /* 0x0000000902007c24 */ /* 0x000fe2000f8e02ff */
[----:B------:R-:W-:Y:S01]  /*0620*/  IADD3 R4, PT, PT, R232, -0x1, RZ ;  /* 0xffffffffe8047810 */ /* 0x000fe20007ffe0ff */
[----:B------:R2:W-:Y:S01]  /*0630*/  STL [R1+0x40], R164 ;  /* 0x000040a401007387 */ /* 0x0005e20000100800 */
[----:B------:R-:W-:Y:S02]  /*0640*/  SHF.R.S32.HI R5, RZ, 0x1f, R2 ;  /* 0x0000001fff057819 */ /* 0x000fe40000011402 */
[----:B------:R-:W-:Y:S01]  /*0650*/  SHF.R.S32.HI R3, RZ, 0x1f, R0 ;  /* 0x0000001fff037819 */ /* 0x000fe20000011400 */
[----:B------:R-:W-:Y:S01]  /*0660*/  IMAD R4, R4, UR9, RZ ;  /* 0x0000000904047c24 */ /* 0x000fe2000f8e02ff */
[----:B------:R-:W3:Y:S01]  /*0670*/  LDC.64 R8, c[0x0][0x428] ;  /* 0x00010a00ff087b82 */ /* 0x000ee20000000a00 */
[----:B------:R-:W-:-:S02]  /*0680*/  LEA R20, P0, R2, UR10, 0x2 ;  /* 0x0000000a02147c11 */ /* 0x000fc4000f8010ff */
[----:B------:R-:W-:Y:S02]  /*0690*/  LEA.HI R3, R3, R0, RZ, 0x3 ;  /* 0x0000000003037211 */ /* 0x000fe400078f18ff */
[----:B------:R-:W-:Y:S02]  /*06a0*/  LEA.HI.X R21, R2, UR11, R5, 0x2, P0 ;  /* 0x0000000b02157c11 */ /* 0x000fe400080f1405 */
[----:B------:R-:W-:-:S03]  /*06b0*/  SHF.R.S32.HI R5, RZ, 0x1f, R4 ;  /* 0x0000001fff057819 */ /* 0x000fc60000011404 */
[----:B------:R-:W4:Y:S01]  /*06c0*/  LDG.E R0, desc[UR6][R20.64] ;  /* 0x0000000614007981 */ /* 0x000f22000c1e1900 */
[----:B------:R-:W-:Y:S02]  /*06d0*/  LEA.HI R5, R5, R4, RZ, 0x3 ;  /* 0x0000000405057211 */ /* 0x000fe400078f18ff */
[----:B0-----:R-:W-:-:S04]  /*06e0*/  LOP3.LUT R6, R6, 0x1f, RZ, 0xc0, !PT ;  /* 0x0000001f06067812 */ /* 0x001fc800078ec0ff */
[----:B------:R-:W-:-:S04]  /*06f0*/  LEA.HI.SX32 R225, R3, R6, 0x1d ;  /* 0x0000000603e17211 */ /* 0x000fc800078feaff */
[C---:B------:R-:W-:Y:S01]  /*0700*/  IADD3 R223, PT, PT, R225.reuse, 0x40, RZ ;  /* 0x00000040e1df7810 */ /* 0x040fe20007ffe0ff */
[----:B-1----:R-:W-:Y:S01]  /*0710*/  IMAD.WIDE.U32 R180, R225, 0x20, R192 ;  /* 0x00000020e1b47825 */ /* 0x002fe200078e00c0 */
[----:B------:R-:W-:-:S03]  /*0720*/  LEA.HI.SX32 R11, R5, R6, 0x1d ;  /* 0x00000006050b7211 */ /* 0x000fc600078feaff */
[----:B------:R-:W-:Y:S01]  /*0730*/  IMAD.WIDE.U32 R200, R223, 0x20, R192 ;  /* 0x00000020dfc87825 */ /* 0x000fe200078e00c0 */
[----:B------:R-:W4:Y:S01]  /*0740*/  LDG.E.128 R212, desc[UR6][R180.64] ;  /* 0x00000006b4d47981 */ /* 0x000f22000c1e1d00 */
[----:B------:R-:W-:-:S03]  /*0750*/  IADD3 R222, PT, PT, R225, 0x60, RZ ;  /* 0x00000060e1de7810 */ /* 0x000fc60007ffe0ff */
[----:B------:R-:W4:Y:S04]  /*0760*/  LDG.E.128 R4, desc[UR6][R180.64+0x10] ;  /* 0x00001006b4047981 */ /* 0x000f28000c1e1d00 */
[----:B------:R-:W4:Y:S04]  /*0770*/  LDG.E.128 R176, desc[UR6][R200.64] ;  /* 0x00000006c8b07981 */ /* 0x000f28000c1e1d00 */
[----:B------:R0:W4:Y:S01]  /*0780*/  LDG.E.128 R180, desc[UR6][R200.64+0x10] ;  /* 0x00001006c8b47981 */ /* 0x000122000c1e1d00 */
[----:B------:R-:W-:-:S05]  /*0790*/  IMAD.WIDE.U32 R202, R222, 0x20, R192 ;  /* 0x00000020deca7825 */ /* 0x000fca00078e00c0 */
[----:B------:R-:W4:Y:S01]  /*07a0*/  LDG.E.128 R184, desc[UR6][R202.64] ;  /* 0x00000006cab87981 */ /* 0x000f22000c1e1d00 */
[----:B0-----:R-:W-:-:S03]  /*07b0*/  IADD3 R201, PT, PT, R11, 0x80, RZ ;  /* 0x000000800bc97810 */ /* 0x001fc60007ffe0ff */
[----:B------:R-:W4:Y:S02]  /*07c0*/  LDG.E.128 R188, desc[UR6][R202.64+0x10] ;  /* 0x00001006cabc7981 */ /* 0x000f24000c1e1d00 */
[----:B---3--:R-:W-:-:S06]  /*07d0*/  IMAD.WIDE.U32 R200, R201, 0x10, R8 ;  /* 0x00000010c9c87825 */ /* 0x008fcc00078e0008 */
[----:B------:R-:W2:Y:S01]  /*07e0*/  LDG.E.128 R200, desc[UR6][R200.64] ;  /* 0x00000006c8c87981 */ /* 0x000ea2000c1e1d00 */
[C---:B------:R-:W-:Y:S01]  /*07f0*/  IADD3 R3, PT, PT, R11.reuse, 0x20, RZ ;  /* 0x000000200b037810 */ /* 0x040fe20007ffe0ff */
[----:B------:R-:W-:-:S04]  /*0800*/  IMAD.WIDE.U32 R12, R11, 0x10, R8 ;  /* 0x000000100b0c7825 */ /* 0x000fc800078e0008 */
[----:B------:R-:W-:Y:S01]  /*0810*/  IMAD.WIDE.U32 R20, R3, 0x10, R8 ;  /* 0x0000001003147825 */ /* 0x000fe200078e0008 */
[C---:B------:R-:W-:Y:S01]  /*0820*/  IADD3 R3, PT, PT, R225.reuse, 0x80, RZ ;  /* 0x00000080e1037810 */ /* 0x040fe20007ffe0ff */
[----:B------:R-:W3:Y:S01]  /*0830*/  LDG.E.128 R12, desc[UR6][R12.64] ;  /* 0x000000060c0c7981 */ /* 0x000ee2000c1e1d00 */
[----:B------:R-:W-:-:S03]  /*0840*/  IADD3 R224, PT, PT, R225, 0x20, RZ ;  /* 0x00000020e1e07810 */ /* 0x000fc60007ffe0ff */
[--C-:B------:R-:W-:Y:S01]  /*0850*/  IMAD.WIDE.U32 R216, R3, 0x20, R192.reuse ;  /* 0x0000002003d87825 */ /* 0x100fe200078e00c0 */
[----:B------:R-:W3:Y:S03]  /*0860*/  LDG.E.128 R20, desc[UR6][R20.64] ;  /* 0x0000000614147981 */ /* 0x000ee6000c1e1d00 */
[----:B------:R-:W-:Y:S02]  /*0870*/  IMAD.WIDE.U32 R196, R224, 0x20, R192 ;  /* 0x00000020e0c47825 */ /* 0x000fe400078e00c0 */
[----:B------:R-:W3:Y:S01]  /*0880*/  LDG.E.128 R192, desc[UR6][R216.64] ;  /* 0x00000006d8c07981 */ /* 0x000ee2000c1e1d00 */
[----:B------:R-:W-:Y:S02]  /*0890*/  MOV R234, UR14 ;  /* 0x0000000e00ea7c02 */ /* 0x000fe40008000f00 */
[----:B------:R-:W-:Y:S01]  /*08a0*/  MOV R235, UR15 ;  /* 0x0000000f00eb7c02 */ /* 0x000fe20008000f00 */
[----:B------:R-:W3:Y:S01]  /*08b0*/  LDG.E.128 R16, desc[UR6][R196.64] ;  /* 0x00000006c4107981 */ /* 0x000ee2000c1e1d00 */
[----:B------:R-:W-:-:S02]  /*08c0*/  ISETP.NE.U32.AND P0, PT, R234, RZ, PT ;  /* 0x000000ffea00720c */ /* 0x000fc40003f05070 */
[----:B------:R-:W-:Y:S01]  /*08d0*/  IADD3 R205, PT, PT, R11, 0x40, RZ ;  /* 0x000000400bcd7810 */ /* 0x000fe20007ffe0ff */
[----:B------:R-:W3:Y:S01]  /*08e0*/  LDG.E.128 R24, desc[UR6][R196.64+0x10] ;  /* 0x00001006c4187981 */ /* 0x000ee2000c1e1d00 */
[----:B------:R-:W-:Y:S02]  /*08f0*/  ISETP.NE.AND.EX P0, PT, R235, RZ, PT, P0 ;  /* 0x000000ffeb00720c */ /* 0x000fe40003f05300 */
[----:B------:R-:W-:Y:S01]  /*0900*/  IADD3 R209, PT, PT, R11, 0x60, RZ ;  /* 0x000000600bd17810 */ /* 0x000fe20007ffe0ff */
[----:B------:R-:W-:-:S04]  /*0910*/  IMAD.WIDE.U32 R204, R205, 0x10, R8 ;  /* 0x00000010cdcc7825 */ /* 0x000fc800078e0008 */
[----:B------:R-:W-:Y:S01]  /*0920*/  IMAD.WIDE.U32 R208, R209, 0x10, R8 ;  /* 0x00000010d1d07825 */ /* 0x000fe200078e0008 */
[----:B------:R-:W-:Y:S01]  /*0930*/  ISETP.NE.AND P1, PT, RZ, UR8, PT ;  /* 0x00000008ff007c0c */ /* 0x000fe2000bf25270 */
[----:B------:R0:W3:Y:S04]  /*0940*/  LDG.E.128 R196, desc[UR6][R216.64+0x10] ;  /* 0x00001006d8c47981 */ /* 0x0000e8000c1e1d00 */
[----:B------:R-:W1:Y:S01]  /*0950*/  @P0 LDC.64 R10, c[0x0][0x438] ;  /* 0x00010e00ff0a0b82 */ /* 0x000e620000000a00 */
[----:B------:R-:W3:Y:S04]  /*0960*/  LDG.E.128 R204, desc[UR6][R204.64] ;  /* 0x00000006cccc7981 */ /* 0x000ee8000c1e1d00 */
[----:B------:R-:W3:Y:S03]  /*0970*/  LDG.E.128 R208, desc[UR6][R208.64] ;  /* 0x00000006d0d07981 */ /* 0x000ee6000c1e1d00 */
[----:B------:R-:W0:Y:S08]  /*0980*/  @P0 LDC.64 R218, c[0x0][0x438] ;  /* 0x00010e00ffda0b82 */ /* 0x000e300000000a00 */
[----:B------:R-:W3:Y:S01]  /*0990*/  @P0 LDC.64 R8, c[0x0][0x438] ;  /* 0x00010e00ff080b82 */ /* 0x000ee20000000a00 */
[----:B--2---:R-:W-:-:S02]  /*09a0*/  PRMT R164, R203, 0x7632, R164 ;  /* 0x00007632cba47816 */ /* 0x004fc400000000a4 */
[----:B------:R-:W-:-:S05]  /*09b0*/  SHF.L.U32 R230, R203, 0x10, RZ ;  /* 0x00000010cbe67819 */ /* 0x000fca00000006ff */
[----:B------:R-:W2:Y:S01]  /*09c0*/  @P0 LDC.64 R220, c[0x0][0x438] ;  /* 0x00010e00ffdc0b82 */ /* 0x000ea20000000a00 */
[----:B------:R-:W2:Y:S01]  /*09d0*/  LDL R203, [R1+0x28] ;  /* 0x0000280001cb7983 */ /* 0x000ea20000100800 */
[----:B----4-:R-:W-:Y:S01]  /*09e0*/  FSEL R0, R0, RZ, !P1 ;  /* 0x000000ff00007208 */ /* 0x010fe20004800000 */
[----:B-1----:R-:W-:-:S04]  /*09f0*/  @P0 IMAD.WIDE.U32 R10, R225, 0x20, R10 ;  /* 0x00000020e10a0825 */ /* 0x002fc800078e000a */
[----:B0-----:R-:W-:Y:S01]  /*0a00*/  @P0 IMAD.WIDE.U32 R218, R222, 0x20, R218 ;  /* 0x00000020deda0825 */ /* 0x001fe200078e00da */
[----:B------:R-:W5:Y:S01]  /*0a10*/  @P0 LDG.E.128 R64, desc[UR6][R10.64] ;  /* 0x000000060a400981 */ /* 0x000f62000c1e1d00 */
[----:B---3--:R-:W-:Y:S01]  /*0a20*/  PRMT R226, R13, 0x7632, R226 ;  /* 0x000076320de27816 */ /* 0x008fe200000000e2 */
[----:B------:R-:W0:Y:S01]  /*0a30*/  @P0 LDC.64 R216, c[0x0][0x438] ;  /* 0x00010e00ffd80b82 */ /* 0x000e220000000a00 */
[----:B------:R-:W-:-:S04]  /*0a40*/  @P0 IMAD.WIDE.U32 R8, R3, 0x20, R8 ;  /* 0x0000002003080825 */ /* 0x000fc800078e0008 */
[C---:B------:R-:W-:Y:S01]  /*0a50*/  FADD.FTZ R3, -R0.reuse, R213 ;  /* 0x000000d500037221 */ /* 0x040fe20000010100 */
[----:B------:R1:W5:Y:S01]  /*0a60*/  @P0 LDG.E.128 R60, desc[UR6][R10.64+0x10] ;  /* 0x000010060a3c0981 */ /* 0x000362000c1e1d00 */
[--C-:B------:R-:W-:Y:S01]  /*0a70*/  FADD.FTZ R213, -R0, R4.reuse ;  /* 0x0000000400d57221 */ /* 0x100fe20000010100 */
[----:B------:R-:W-:Y:S02]  /*0a80*/  PRMT R4, R23, 0x7632, R4 ;  /* 0x0000763217047816 */ /* 0x000fe40000000004 */
[----:B------:R-:W5:Y:S01]  /*0a90*/  @P0 LDG.E.128 R40, desc[UR6][R218.64] ;  /* 0x00000006da280981 */ /* 0x000f62000c1e1d00 */
[----:B------:R-:W-:-:S03]  /*0aa0*/  PRMT R231, R15, 0x7632, R231 ;  /* 0x000076320fe77816 */ /* 0x000fc600000000e7 */
[----:B------:R3:W5:Y:S01]  /*0ab0*/  @P0 LDG.E.128 R36, desc[UR6][R218.64+0x10] ;  /* 0x00001006da240981 */ /* 0x000762000c1e1d00 */
[----:B-1----:R-:W-:Y:S02]  /*0ac0*/  SHF.L.U32 R11, R13, 0x10, RZ ;  /* 0x000000100d0b7819 */ /* 0x002fe400000006ff */
[----:B------:R-:W-:Y:S01]  /*0ad0*/  SHF.L.U32 R13, R15, 0x10, RZ ;  /* 0x000000100f0d7819 */ /* 0x000fe200000006ff */
[C---:B------:R-:W-:Y:S01]  /*0ae0*/  FADD.FTZ R15, -R0.reuse, R6 ;  /* 0x00000006000f7221 */ /* 0x040fe20000010100 */
[----:B------:R-:W5:Y:S01]  /*0af0*/  @P0 LDG.E.128 R32, desc[UR6][R8.64] ;  /* 0x0000000608200981 */ /* 0x000f62000c1e1d00 */
[----:B---3--:R-:W-:Y:S01]  /*0b00*/  SHF.L.U32 R219, R23, 0x10, RZ ;  /* 0x0000001017db7819 */ /* 0x008fe200000006ff */
[C---:B------:R-:W-:Y:S01]  /*0b10*/  FADD.FTZ R23, -R0.reuse, R177 ;  /* 0x000000b100177221 */ /* 0x040fe20000010100 */
[C---:B------:R-:W-:Y:S01]  /*0b20*/  FADD.FTZ R177, -R0.reuse, R183 ;  /* 0x000000b700b17221 */ /* 0x040fe20000010100 */
[C---:B------:R-:W-:Y:S01]  /*0b30*/  FADD.FTZ R183, -R0.reuse, R189 ;  /* 0x000000bd00b77221 */ /* 0x040fe20000010100 */
[----:B------:R-:W-:Y:S01]  /*0b40*/  FADD.FTZ R189, -R0, R195 ;  /* 0x000000c300bd7221 */ /* 0x000fe20000010100 */
[----:B------:R1:W5:Y:S04]  /*0b50*/  @P0 LDG.E.128 R28, desc[UR6][R8.64+0x10] ;  /* 0x00001006081c0981 */ /* 0x000368000c1e1d00 */
[----:B------:R-:W3:Y:S01]  /*0b60*/  LDL R195, [R1+0x30] ;  /* 0x0000300001c37983 */ /* 0x000ee20000100800 */
[----:B------:R-:W-:Y:S01]  /*0b70*/  FADD.FTZ R158, R158, R13 ;  /* 0x0000000d9e9e7221 */ /* 0x000fe20000010000 */
[----:B-1---5:R-:W-:-:S04]  /*0b80*/  FMUL.FTZ R8, R233, R15 ;  /* 0x0000000fe9087220 */ /* 0x022fc80000410000 */
[-C--:B------:R-:W-:Y:S01]  /*0b90*/  FFMA.FTZ R90, R8, R13.reuse, R90 ;  /* 0x0000000d085a7223 */ /* 0x080fe2000001005a */
[----:B--2---:R-:W-:Y:S02]  /*0ba0*/  FMUL.FTZ R13, R203, R13 ;  /* 0x0000000dcb0d7220 */ /* 0x004fe40000410000 */
[----:B------:R-:W2:Y:S01]  /*0bb0*/  LDL R203, [R1+0x3c] ;  /* 0x00003c0001cb7983 */ /* 0x000ea20000100800 */
[----:B------:R-:W-:Y:S01]  /*0bc0*/  @P0 IMAD.WIDE.U32 R220, R224, 0x20, R220 ;  /* 0x00000020e0dc0825 */ /* 0x000fe200078e00dc */
[----:B------:R-:W-:-:S03]  /*0bd0*/  SHF.L.U32 R10, R12, 0x10, RZ ;  /* 0x000000100c0a7819 */ /* 0x000fc600000006ff */
[----:B0-----:R-:W-:Y:S01]  /*0be0*/  @P0 IMAD.WIDE.U32 R216, R223, 0x20, R216 ;  /* 0x00000020dfd80825 */ /* 0x001fe200078e00d8 */
[----:B------:R-:W5:Y:S01]  /*0bf0*/  @P0 LDG.E.128 R56, desc[UR6][R220.64] ;  /* 0x00000006dc380981 */ /* 0x000f62000c1e1d00 */
[----:B------:R-:W-:-:S03]  /*0c00*/  PRMT R223, R12, 0x7632, R223 ;  /* 0x000076320cdf7816 */ /* 0x000fc600000000df */
[----:B------:R0:W5:Y:S01]  /*0c10*/  @P0 LDG.E.128 R52, desc[UR6][R220.64+0x10] ;  /* 0x00001006dc340981 */ /* 0x000162000c1e1d00 */
[----:B------:R-:W-:Y:S01]  /*0c20*/  PRMT R228, R14, 0x7632, R228 ;  /* 0x000076320ee47816 */ /* 0x000fe200000000e4 */
[----:B------:R-:W-:Y:S01]  /*0c30*/  FADD.FTZ R222, -R0, R212 ;  /* 0x000000d400de7221 */ /* 0x000fe20000010100 */
[----:B------:R-:W-:Y:S01]  /*0c40*/  SHF.L.U32 R12, R14, 0x10, RZ ;  /* 0x000000100e0c7819 */ /* 0x000fe200000006ff */
[C---:B------:R-:W-:Y:S01]  /*0c50*/  FADD.FTZ R14, -R0.reuse, R7 ;  /* 0x00000007000e7221 */ /* 0x040fe20000010100 */
[----:B------:R-:W5:Y:S01]  /*0c60*/  @P0 LDG.E.128 R48, desc[UR6][R216.64] ;  /* 0x00000006d8300981 */ /* 0x000f62000c1e1d00 */
[C---:B------:R-:W-:Y:S01]  /*0c70*/  FADD.FTZ R212, -R0.reuse, R5 ;  /* 0x0000000500d47221 */ /* 0x040fe20000010100 */
[C---:B------:R-:W-:Y:S02]  /*0c80*/  PRMT R6, R21.reuse, 0x7632, R6 ;  /* 0x0000763215067816 */ /* 0x040fe40000000006 */
[----:B------:R1:W5:Y:S01]  /*0c90*/  @P0 LDG.E.128 R44, desc[UR6][R216.64+0x10] ;  /* 0x00001006d82c0981 */ /* 0x000362000c1e1d00 */
[C---:B0-----:R-:W-:Y:S01]  /*0ca0*/  FADD.FTZ R221, -R0.reuse, R16 ;  /* 0x0000001000dd7221 */ /* 0x041fe20000010100 */
[C---:B------:R-:W-:Y:S01]  /*0cb0*/  FADD.FTZ R16, -R0.reuse, R18 ;  /* 0x0000001200107221 */ /* 0x040fe20000010100 */
[C---:B------:R-:W-:Y:S01]  /*0cc0*/  FADD.FTZ R18, -R0.reuse, R24 ;  /* 0x0000001800127221 */ /* 0x040fe20000010100 */
[C---:B------:R-:W-:Y:S01]  /*0cd0*/  FADD.FTZ R220, -R0.reuse, R17 ;  /* 0x0000001100dc7221 */ /* 0x040fe20000010100 */
[C---:B------:R-:W-:Y:S01]  /*0ce0*/  FADD.FTZ R24, -R0.reuse, R178 ;  /* 0x000000b200187221 */ /* 0x040fe20000010100 */
[----:B------:R-:W-:Y:S01]  /*0cf0*/  FADD.FTZ R17, -R0, R19 ;  /* 0x0000001300117221 */ /* 0x000fe20000010100 */
[----:B------:R-:W-:Y:S01]  /*0d00*/  PRMT R7, R20, 0x7632, R7 ;  /* 0x0000763214077816 */ /* 0x000fe20000000007 */
[----:B------:R-:W-:Y:S01]  /*0d10*/  FADD.FTZ R178, -R0, R184 ;  /* 0x000000b800b27221 */ /* 0x000fe20000010100 */
[----:B------:R-:W-:Y:S01]  /*0d20*/  PRMT R5, R22, 0x7632, R5 ;  /* 0x0000763216057816 */ /* 0x000fe20000000005 */
[----:B------:R-:W-:Y:S01]  /*0d30*/  FADD.FTZ R19, -R0, R25 ;  /* 0x0000001900137221 */ /* 0x000fe20000010100 */
[----:B-1----:R-:W-:Y:S01]  /*0d40*/  SHF.L.U32 R216, R20, 0x10, RZ ;  /* 0x0000001014d87819 */ /* 0x002fe200000006ff */
[C---:B------:R-:W-:Y:S01]  /*0d50*/  FADD.FTZ R20, -R0.reuse, R26 ;  /* 0x0000001a00147221 */ /* 0x040fe20000010100 */
[----:B------:R-:W-:Y:S01]  /*0d60*/  SHF.L.U32 R217, R21, 0x10, RZ ;  /* 0x0000001015d97819 */ /* 0x000fe200000006ff */
[----:B------:R-:W-:Y:S01]  /*0d70*/  FADD.FTZ R21, -R0, R27 ;  /* 0x0000001b00157221 */ /* 0x000fe20000010100 */
        /* <DEDUP_REMOVED lines=11> */
[----:B------:R-:W4:Y:S01]  /*0e30*/  LDL R196, [R1+0x38] ;  /* 0x0000380001c47983 */ /* 0x000f220000100800 */
        /* <DEDUP_REMOVED lines=11> */
[----:B------:R-:W-:Y:S01]  /*0ef0*/  MOV R222, R4 ;  /* 0x0000000400de7202 */ /* 0x000fe20000000f00 */
[----:B------:R-:W-:Y:S01]  /*0f00*/  FADD.FTZ R160, R160, R10 ;  /* 0x0000000aa0a07221 */ /* 0x000fe20000010000 */
[----:B------:R-:W-:Y:S01]  /*0f10*/  FMUL.FTZ R4, R233, R214 ;  /* 0x000000d6e9047220 */ /* 0x000fe20000410000 */
[-C--:B------:R-:W-:Y:S01]  /*0f20*/  FFMA.FTZ R84, R0, R10.reuse, R84 ;  /* 0x0000000a00547223 */ /* 0x080fe20000010054 */
[----:B---3--:R-:W-:Y:S01]  /*0f30*/  FMUL.FTZ R10, R195, R10 ;  /* 0x0000000ac30a7220 */ /* 0x008fe20000410000 */
[----:B------:R-:W-:Y:S01]  /*0f40*/  MOV R214, R5 ;  /* 0x0000000500d67202 */ /* 0x000fe20000000f00 */
[----:B------:R-:W-:Y:S01]  /*0f50*/  FMUL.FTZ R5, R233, R215 ;  /* 0x000000d7e9057220 */ /* 0x000fe20000410000 */
[----:B------:R-:W-:Y:S01]  /*0f60*/  SHF.L.U32 R195, R226, 0x10, RZ ;  /* 0x00000010e2c37819 */ /* 0x000fe200000006ff */
[----:B------:R-:W3:Y:S04]  /*0f70*/  LDL R197, [R1+0x20] ;  /* 0x0000200001c57983 */ /* 0x000ee80000100800 */
[----:B------:R-:W-:Y:S01]  /*0f80*/  FFMA.FTZ R87, R5, R195, R87 ;  /* 0x000000c305577223 */ /* 0x000fe20000010057 */
[----:B------:R-:W-:Y:S01]  /*0f90*/  FADD.FTZ R163, R163, R195 ;  /* 0x000000c3a3a37221 */ /* 0x000fe20000010000 */
[----:B------:R-:W-:Y:S01]  /*0fa0*/  MOV R215, R6 ;  /* 0x0000000600d77202 */ /* 0x000fe20000000f00 */
[----:B------:R-:W3:Y:S01]  /*0fb0*/  LDL R226, [R1+0x34] ;  /* 0x0000340001e27983 */ /* 0x000ee20000100800 */
[----:B------:R-:W-:Y:S01]  /*0fc0*/  SHF.L.U32 R194, R223, 0x10, RZ ;  /* 0x00000010dfc27819 */ /* 0x000fe200000006ff */
[----:B------:R-:W-:-:S02]  /*0fd0*/  FADD.FTZ R162, R162, R11 ;  /* 0x0000000ba2a27221 */ /* 0x000fc40000010000 */
[----:B------:R-:W3:Y:S01]  /*0fe0*/  LDL R198, [R1+0x10] ;  /* 0x0000100001c67983 */ /* 0x000ee20000100800 */
[----:B------:R-:W-:Y:S01]  /*0ff0*/  PRMT R245, R207, 0x7632, R245 ;  /* 0x00007632cff57816 */ /* 0x000fe200000000f5 */
[----:B------:R-:W-:Y:S02]  /*1000*/  FMUL.FTZ R9, R233, R14 ;  /* 0x0000000ee9097220 */ /* 0x000fe40000410000 */
[----:B------:R-:W3:Y:S01]  /*1010*/  LDL R199, [R1+0x18] ;  /* 0x0000180001c77983 */ /* 0x000ee20000100800 */
[----:B--2---:R-:W-:Y:S01]  /*1020*/  FMUL.FTZ R195, R203, R195 ;  /* 0x000000c3cbc37220 */ /* 0x004fe20000410000 */
[C---:B------:R-:W-:Y:S02]  /*1030*/  FMUL.FTZ R6, R233.reuse, R213 ;  /* 0x000000d5e9067220 */ /* 0x040fe40000410000 */
[----:B------:R-:W2:Y:S01]  /*1040*/  LDL R203, [R1+0x8] ;  /* 0x0000080001cb7983 */ /* 0x000ea20000100800 */
[----:B------:R-:W-:Y:S01]  /*1050*/  MOV R213, R7 ;  /* 0x0000000700d57202 */ /* 0x000fe20000000f00 */
[----:B------:R-:W-:-:S02]  /*1060*/  FMUL.FTZ R7, R233, R212 ;  /* 0x000000d4e9077220 */ /* 0x000fc40000410000 */
[----:B------:R-:W2:Y:S04]  /*1070*/  LDL R212, [R1+0x2c] ;  /* 0x00002c0001d47983 */ /* 0x000ea80000100800 */
[----:B------:R-:W2:Y:S01]  /*1080*/  LDL R223, [R1+0x24] ;  /* 0x0000240001df7983 */ /* 0x000ea20000100800 */
[----:B------:R-:W-:Y:S01]  /*1090*/  FFMA.FTZ R86, R4, R11, R86 ;  /* 0x0000000b04567223 */ /* 0x000fe20000010056 */
[----:B------:R-:W-:Y:S01]  /*10a0*/  FMUL.FTZ R14, R233, R221 ;  /* 0x000000dde90e7220 */ /* 0x000fe20000410000 */
[----:B------:R-:W-:Y:S02]  /*10b0*/  SHF.L.U32 R221, R245, 0x10, RZ ;  /* 0x00000010f5dd7819 */ /* 0x000fe400000006ff */
[----:B------:R-:W2:Y:S01]  /*10c0*/  LDL R245, [R1+0x1c] ;  /* 0x00001c0001f57983 */ /* 0x000ea20000100800 */
[----:B------:R-:W-:Y:S01]  /*10d0*/  PRMT R229, R206, 0x7632, R229 ;  /* 0x00007632cee57816 */ /* 0x000fe200000000e5 */
[----:B------:R-:W-:Y:S01]  /*10e0*/  FMUL.FTZ R20, R233, R20 ;  /* 0x00000014e9147220 */ /* 0x000fe20000410000 */
[----:B------:R-:W-:-:S02]  /*10f0*/  PRMT R252, R202, 0x7632, R252 ;  /* 0x00007632cafc7816 */ /* 0x000fc400000000fc */
[----:B------:R-:W-:Y:S02]  /*1100*/  SHF.L.U32 R225, R202, 0x10, RZ ;  /* 0x00000010cae17819 */ /* 0x000fe400000006ff */
[----:B------:R-:W2:Y:S01]  /*1110*/  LDL R202, [R1] ;  /* 0x0000000001ca7983 */ /* 0x000ea20000100800 */
[----:B------:R-:W-:Y:S01]  /*1120*/  FADD.FTZ R150, R150, R219 ;  /* 0x000000db96967221 */ /* 0x000fe20000010000 */
[----:B------:R-:W-:Y:S01]  /*1130*/  FFMA.FTZ R98, R20, R219, R98 ;  /* 0x000000db14627223 */ /* 0x000fe20000010062 */
[----:B----4-:R-:W-:Y:S01]  /*1140*/  FMUL.FTZ R11, R196, R11 ;  /* 0x0000000bc40b7220 */ /* 0x010fe20000410000 */
[----:B------:R-:W-:Y:S02]  /*1150*/  SHF.L.U32 R196, R228, 0x10, RZ ;  /* 0x00000010e4c47819 */ /* 0x000fe400000006ff */
[----:B------:R-:W4:Y:S01]  /*1160*/  LDL R228, [R1+0x14] ;  /* 0x0000140001e47983 */ /* 0x000f220000100800 */
[----:B------:R-:W-:Y:S01]  /*1170*/  FADD.FTZ R156, R156, R12 ;  /* 0x0000000c9c9c7221 */ /* 0x000fe20000010000 */
[-C--:B------:R-:W-:Y:S01]  /*1180*/  FFMA.FTZ R88, R6, R12.reuse, R88 ;  /* 0x0000000c06587223 */ /* 0x080fe20000010058 */
[----:B---3--:R-:W-:Y:S01]  /*1190*/  FMUL.FTZ R12, R197, R12 ;  /* 0x0000000cc50c7220 */ /* 0x008fe20000410000 */
[----:B------:R-:W-:-:S02]  /*11a0*/  SHF.L.U32 R197, R231, 0x10, RZ ;  /* 0x00000010e7c57819 */ /* 0x000fc400000006ff */
[----:B------:R-:W3:Y:S01]  /*11b0*/  LDL R231, [R1+0xc] ;  /* 0x00000c0001e77983 */ /* 0x000ee20000100800 */
[----:B--2---:R-:W-:Y:S01]  /*11c0*/  FMUL.FTZ R203, R203, R219 ;  /* 0x000000dbcbcb7220 */ /* 0x004fe20000410000 */
[----:B------:R-:W-:Y:S02]  /*11d0*/  SHF.L.U32 R219, R229, 0x10, RZ ;  /* 0x00000010e5db7819 */ /* 0x000fe400000006ff */
[----:B------:R-:W2:Y:S01]  /*11e0*/  LDL R229, [R1+0x4] ;  /* 0x0000040001e57983 */ /* 0x000ea20000100800 */
[----:B------:R-:W-:Y:S01]  /*11f0*/  FMUL.FTZ R3, R233, R3 ;  /* 0x00000003e9037220 */ /* 0x000fe20000410000 */
[----:B------:R-:W-:Y:S01]  /*1200*/  FADD.FTZ R159, R159, R197 ;  /* 0x000000c59f9f7221 */ /* 0x000fe20000010000 */
[-C--:B------:R-:W-:Y:S01]  /*1210*/  FFMA.FTZ R91, R9, R197.reuse, R91 ;  /* 0x000000c5095b7223 */ /* 0x080fe2000001005b */
[----:B------:R-:W-:Y:S01]  /*1220*/  FMUL.FTZ R197, R212, R197 ;  /* 0x000000c5d4c57220 */ /* 0x000fe20000410000 */
[----:B------:R-:W-:Y:S01]  /*1230*/  FMUL.FTZ R15, R233, R220 ;  /* 0x000000dce90f7220 */ /* 0x000fe20000410000 */
[-C--:B------:R-:W-:Y:S01]  /*1240*/  FFMA.FTZ R85, R3, R194.reuse, R85 ;  /* 0x000000c203557223 */ /* 0x080fe20000010055 */
[----:B------:R-:W-:Y:S01]  /*1250*/  FADD.FTZ R161, R161, R194 ;  /* 0x000000c2a1a17221 */ /* 0x000fe20000010000 */
[----:B------:R-:W-:Y:S01]  /*1260*/  SHF.L.U32 R212, R213, 0x10, RZ ;  /* 0x00000010d5d47819 */ /* 0x000fe200000006ff */
[----:B------:R-:W-:Y:S01]  /*1270*/  FMUL.FTZ R194, R226, R194 ;  /* 0x000000c2e2c27220 */ /* 0x000fe20000410000 */
[----:B------:R-:W-:Y:S01]  /*1280*/  SHF.L.U32 R213, R215, 0x10, RZ ;  /* 0x00000010d7d57819 */ /* 0x000fe200000006ff */
[----:B------:R-:W-:Y:S01]  /*1290*/  FFMA.FTZ R220, R0, R10, RZ ;  /* 0x0000000a00dc7223 */ /* 0x000fe200000100ff */
[----:B------:R-:W-:-:S03]  /*12a0*/  FADD.FTZ R215, RZ, R10 ;  /* 0x0000000affd77221 */ /* 0x000fc60000010000 */
[----:B------:R-:W-:Y:S01]  /*12b0*/  FFMA.FTZ R220, R3, R194, R220 ;  /* 0x000000c203dc7223 */ /* 0x000fe200000100dc */
[----:B------:R-:W-:-:S03]  /*12c0*/  FADD.FTZ R215, R194, R215 ;  /* 0x000000d7c2d77221 */ /* 0x000fc60000010000 */
[----:B------:R-:W-:Y:S01]  /*12d0*/  FFMA.FTZ R220, R4, R11, R220 ;  /* 0x0000000b04dc7223 */ /* 0x000fe200000100dc */
[----:B------:R-:W-:-:S03]  /*12e0*/  FADD.FTZ R215, R11, R215 ;  /* 0x000000d70bd77221 */ /* 0x000fc60000010000 */
        /* <DEDUP_REMOVED lines=14> */
[-C--:B------:R-:W-:Y:S01]  /*13d0*/  FFMA.FTZ R93, R15, R212.reuse, R93 ;  /* 0x000000d40f5d7223 */ /* 0x080fe2000001005d */
[----:B------:R-:W-:Y:S01]  /*13e0*/  FADD.FTZ R153, R153, R212 ;  /* 0x000000d499997221 */ /* 0x000fe20000010000 */
[----:B----4-:R-:W-:Y:S01]  /*13f0*/  FMUL.FTZ R212, R228, R212 ;  /* 0x000000d4e4d47220 */ /* 0x010fe20000410000 */
[----:B------:R-:W-:Y:S01]  /*1400*/  FFMA.FTZ R220, R14, R198, R220 ;  /* 0x000000c60edc7223 */ /* 0x000fe200000100dc */
[----:B------:R-:W-:Y:S01]  /*1410*/  FADD.FTZ R228, R198, R215 ;  /* 0x000000d7c6e47221 */ /* 0x000fe20000010000 */
[C---:B------:R-:W-:Y:S01]  /*1420*/  FMUL.FTZ R17, R233.reuse, R17 ;  /* 0x00000011e9117220 */ /* 0x040fe20000410000 */
[----:B------:R-:W-:Y:S01]  /*1430*/  FMUL.FTZ R16, R233, R16 ;  /* 0x00000010e9107220 */ /* 0x000fe20000410000 */
        /* <DEDUP_REMOVED lines=13> */
[C---:B------:R-:W-:Y:S01]  /*1510*/  PRMT R250, R200.reuse, 0x7632, R250 ;  /* 0x00007632c8fa7816 */ /* 0x040fe200000000fa */
[----:B------:R-:W-:Y:S01]  /*1520*/  FADD.FTZ R220, R213, R220 ;  /* 0x000000dcd5dc7221 */ /* 0x000fe20000010000 */
[----:B------:R-:W-:Y:S01]  /*1530*/  SHF.L.U32 R200, R200, 0x10, RZ ;  /* 0x00000010c8c87819 */ /* 0x000fe200000006ff */
[----:B------:R-:W-:Y:S01]  /*1540*/  FMUL.FTZ R186, R233, R186 ;  /* 0x000000bae9ba7220 */ /* 0x000fe20000410000 */
[----:B------:R-:W-:Y:S01]  /*1550*/  FADD.FTZ R149, R149, R214 ;  /* 0x000000d695957221 */ /* 0x000fe20000010000 */
[----:B------:R-:W-:Y:S01]  /*1560*/  FFMA.FTZ R97, R19, R214, R97 ;  /* 0x000000d613617223 */ /* 0x000fe20000010061 */
[----:B------:R-:W-:Y:S01]  /*1570*/  FFMA.FTZ R228, R18, R202, R215 ;  /* 0x000000ca12e47223 */ /* 0x000fe200000100d7 */
[----:B------:R-:W-:Y:S01]  /*1580*/  FFMA.FTZ R92, R14, R216, R92 ;  /* 0x000000d80e5c7223 */ /* 0x000fe2000001005c */
[----:B------:R-:W-:Y:S01]  /*1590*/  FADD.FTZ R152, R152, R216 ;  /* 0x000000d898987221 */ /* 0x000fe20000010000 */
[----:B------:R-:W-:Y:S01]  /*15a0*/  FADD.FTZ R220, R202, R220 ;  /* 0x000000dccadc7221 */ /* 0x000fe20000010000 */
[----:B------:R-:W-:Y:S01]  /*15b0*/  SHF.L.U32 R216, R222, 0x10, RZ ;  /* 0x00000010ded87819 */ /* 0x000fe200000006ff */
[C---:B------:R-:W-:Y:S01]  /*15c0*/  FMUL.FTZ R21, R233.reuse, R21 ;  /* 0x00000015e9157220 */ /* 0x040fe20000410000 */
[-C--:B------:R-:W-:Y:S01]  /*15d0*/  FFMA.FTZ R116, R186, R200.reuse, R116 ;  /* 0x000000c8ba747223 */ /* 0x080fe20000010074 */
[----:B------:R-:W-:Y:S01]  /*15e0*/  FADD.FTZ R128, R128, R200 ;  /* 0x000000c880807221 */ /* 0x000fe20000010000 */
[----:B------:R-:W-:Y:S01]  /*15f0*/  FMUL.FTZ R215, R72, R200 ;  /* 0x000000c848d77220 */ /* 0x000fe20000410000 */
[C---:B------:R-:W-:Y:S01]  /*1600*/  PRMT R224, R204.reuse, 0x7632, R224 ;  /* 0x00007632cce07816 */ /* 0x040fe200000000e0 */
[----:B------:R-:W-:Y:S01]  /*1610*/  FMUL.FTZ R22, R233, R22 ;  /* 0x00000016e9167220 */ /* 0x000fe20000410000 */
[----:B------:R-:W-:Y:S01]  /*1620*/  SHF.L.U32 R204, R204, 0x10, RZ ;  /* 0x00000010cccc7819 */ /* 0x000fe200000006ff */
[----:B------:R-:W-:Y:S01]  /*1630*/  FADD.FTZ R151, R151, R216 ;  /* 0x000000d897977221 */ /* 0x000fe20000010000 */
[-C--:B------:R-:W-:Y:S01]  /*1640*/  FFMA.FTZ R99, R21, R216.reuse, R99 ;  /* 0x000000d815637223 */ /* 0x080fe20000010063 */
[----:B---3--:R-:W-:Y:S01]  /*1650*/  FMUL.FTZ R216, R231, R216 ;  /* 0x000000d8e7d87220 */ /* 0x008fe20000410000 */
[----:B------:R-:W-:Y:S01]  /*1660*/  FFMA.FTZ R94, R16, R217, R94 ;  /* 0x000000d9105e7223 */ /* 0x000fe2000001005e */
[----:B------:R-:W-:Y:S01]  /*1670*/  FADD.FTZ R154, R154, R217 ;  /* 0x000000d99a9a7221 */ /* 0x000fe20000010000 */
[----:B------:R-:W-:Y:S01]  /*1680*/  SHF.L.U32 R217, R224, 0x10, RZ ;  /* 0x00000010e0d97819 */ /* 0x000fe200000006ff */
[----:B------:R-:W-:Y:S01]  /*1690*/  FMUL.FTZ R23, R233, R23 ;  /* 0x00000017e9177220 */ /* 0x000fe20000410000 */
[-C--:B------:R-:W-:Y:S01]  /*16a0*/  FFMA.FTZ R100, R22, R204.reuse, R100 ;  /* 0x000000cc16647223 */ /* 0x080fe20000010064 */
[----:B------:R-:W-:Y:S01]  /*16b0*/  FADD.FTZ R144, R144, R204 ;  /* 0x000000cc90907221 */ /* 0x000fe20000010000 */
[----:B------:R-:W-:Y:S01]  /*16c0*/  FMUL.FTZ R204, R240, R204 ;  /* 0x000000ccf0cc7220 */ /* 0x000fe20000410000 */
[----:B------:R-:W-:Y:S01]  /*16d0*/  PRMT R227, R205, 0x7632, R227 ;  /* 0x00007632cde37816 */ /* 0x000fe200000000e3 */
[----:B------:R-:W-:Y:S01]  /*16e0*/  FMUL.FTZ R24, R233, R24 ;  /* 0x00000018e9187220 */ /* 0x000fe20000410000 */
[----:B------:R-:W-:Y:S01]  /*16f0*/  SHF.L.U32 R205, R205, 0x10, RZ ;  /* 0x00000010cdcd7819 */ /* 0x000fe200000006ff */
[-C--:B------:R-:W-:Y:S01]  /*1700*/  FFMA.FTZ R101, R23, R217.reuse, R101 ;  /* 0x000000d917657223 */ /* 0x080fe20000010065 */
[----:B------:R-:W-:Y:S01]  /*1710*/  FADD.FTZ R145, R145, R217 ;  /* 0x000000d991917221 */ /* 0x000fe20000010000 */
[----:B------:R-:W-:Y:S01]  /*1720*/  FMUL.FTZ R217, R241, R217 ;  /* 0x000000d9f1d97220 */ /* 0x000fe20000410000 */
[----:B------:R-:W-:Y:S01]  /*1730*/  FADD.FTZ R148, R148, R218 ;  /* 0x000000da94947221 */ /* 0x000fe20000010000 */
[----:B------:R-:W-:Y:S01]  /*1740*/  FFMA.FTZ R96, R18, R218, R96 ;  /* 0x000000da12607223 */ /* 0x000fe20000010060 */
[----:B------:R-:W-:Y:S01]  /*1750*/  SHF.L.U32 R218, R227, 0x10, RZ ;  /* 0x00000010e3da7819 */ /* 0x000fe200000006ff */
[C---:B------:R-:W-:Y:S01]  /*1760*/  FMUL.FTZ R25, R233.reuse, R25 ;  /* 0x00000019e9197220 */ /* 0x040fe20000410000 */
[-C--:B------:R-:W-:Y:S01]  /*1770*/  FFMA.FTZ R102, R24, R205.reuse, R102 ;  /* 0x000000cd18667223 */ /* 0x080fe20000010066 */
[----:B------:R-:W-:Y:S01]  /*1780*/  FADD.FTZ R146, R146, R205 ;  /* 0x000000cd92927221 */ /* 0x000fe20000010000 */
[----:B------:R-:W-:Y:S01]  /*1790*/  FMUL.FTZ R205, R242, R205 ;  /* 0x000000cdf2cd7220 */ /* 0x000fe20000410000 */
[----:B------:R-:W-:Y:S01]  /*17a0*/  SHF.L.U32 R206, R206, 0x10, RZ ;  /* 0x00000010cece7819 */ /* 0x000fe200000006ff */
[----:B------:R-:W-:Y:S01]  /*17b0*/  FMUL.FTZ R26, R233, R26 ;  /* 0x0000001ae91a7220 */ /* 0x000fe20000410000 */
[-C--:B------:R-:W-:Y:S01]  /*17c0*/  FFMA.FTZ R103, R25, R218.reuse, R103 ;  /* 0x000000da19677223 */ /* 0x080fe20000010067 */
[----:B------:R-:W-:Y:S01]  /*17d0*/  FADD.FTZ R147, R147, R218 ;  /* 0x000000da93937221 */ /* 0x000fe20000010000 */
[----:B------:R-:W-:Y:S01]  /*17e0*/  FMUL.FTZ R218, R243, R218 ;  /* 0x000000daf3da7220 */ /* 0x000fe20000410000 */
[----:B------:R-:W-:Y:S01]  /*17f0*/  FMUL.FTZ R27, R233, R27 ;  /* 0x0000001be91b7220 */ /* 0x000fe20000410000 */
        /* <DEDUP_REMOVED lines=8> */
[----:B------:R-:W-:Y:S01]  /*1880*/  FADD.FTZ R141, R141, R219 ;  /* 0x000000db8d8d7221 */ /* 0x000fe20000010000 */
[-C--:B------:R-:W-:Y:S01]  /*1890*/  FFMA.FTZ R105, R27, R219.reuse, R105 ;  /* 0x000000db1b697223 */ /* 0x080fe20000010069 */
[----:B------:R-:W-:Y:S01]  /*18a0*/  FMUL.FTZ R219, R237, R219 ;  /* 0x000000dbeddb7220 */ /* 0x000fe20000410000 */
[C---:B------:R-:W-:Y:S01]  /*18b0*/  FMUL.FTZ R177, R233.reuse, R177 ;  /* 0x000000b1e9b17220 */ /* 0x040fe20000410000 */
[----:B------:R-:W-:Y:S01]  /*18c0*/  FADD.FTZ R142, R142, R207 ;  /* 0x000000cf8e8e7221 */ /* 0x000fe20000010000 */
[----:B------:R-:W-:Y:S01]  /*18d0*/  FFMA.FTZ R106, R176, R207, R106 ;  /* 0x000000cfb06a7223 */ /* 0x000fe2000001006a */
[----:B------:R-:W-:Y:S01]  /*18e0*/  FFMA.FTZ R118, R188, R201, R118 ;  /* 0x000000c9bc767223 */ /* 0x000fe20000010076 */
[----:B------:R-:W-:Y:S01]  /*18f0*/  FADD.FTZ R130, R130, R201 ;  /* 0x000000c982827221 */ /* 0x000fe20000010000 */
[----:B------:R-:W-:Y:S01]  /*1900*/  FMUL.FTZ R207, R238, R207 ;  /* 0x000000cfeecf7220 */ /* 0x000fe20000410000 */
[C---:B------:R-:W-:Y:S01]  /*1910*/  PRMT R246, R208.reuse, 0x7632, R246 ;  /* 0x00007632d0f67816 */ /* 0x040fe200000000f6 */
[----:B------:R-:W-:Y:S01]  /*1920*/  FMUL.FTZ R178, R233, R178 ;  /* 0x000000b2e9b27220 */ /* 0x000fe20000410000 */
[----:B------:R-:W-:Y:S01]  /*1930*/  SHF.L.U32 R208, R208, 0x10, RZ ;  /* 0x00000010d0d07819 */ /* 0x000fe200000006ff */
[----:B------:R-:W-:Y:S01]  /*1940*/  FADD.FTZ R143, R143, R221 ;  /* 0x000000dd8f8f7221 */ /* 0x000fe20000010000 */
[-C--:B------:R-:W-:Y:S01]  /*1950*/  FFMA.FTZ R107, R177, R221.reuse, R107 ;  /* 0x000000ddb16b7223 */ /* 0x080fe2000001006b */
[----:B------:R-:W-:Y:S01]  /*1960*/  FMUL.FTZ R221, R239, R221 ;  /* 0x000000ddefdd7220 */ /* 0x000fe20000410000 */
[----:B------:R-:W-:Y:S01]  /*1970*/  SHF.L.U32 R222, R246, 0x10, RZ ;  /* 0x00000010f6de7819 */ /* 0x000fe200000006ff */
[----:B------:R-:W-:Y:S01]  /*1980*/  FMUL.FTZ R179, R233, R179 ;  /* 0x000000b3e9b37220 */ /* 0x000fe20000410000 */
[-C--:B------:R-:W-:Y:S01]  /*1990*/  FFMA.FTZ R108, R178, R208.reuse, R108 ;  /* 0x000000d0b26c7223 */ /* 0x080fe2000001006c */
[----:B------:R-:W-:Y:S01]  /*19a0*/  FADD.FTZ R136, R136, R208 ;  /* 0x000000d088887221 */ /* 0x000fe20000010000 */
[----:B------:R-:W-:Y:S01]  /*19b0*/  FMUL.FTZ R208, R80, R208 ;  /* 0x000000d050d07220 */ /* 0x000fe20000410000 */
[-C--:B------:R-:W-:Y:S01]  /*19c0*/  FFMA.FTZ R109, R179, R222.reuse, R109 ;  /* 0x000000deb36d7223 */ /* 0x080fe2000001006d */
[----:B------:R-:W-:Y:S01]  /*19d0*/  FADD.FTZ R137, R137, R222 ;  /* 0x000000de89897221 */ /* 0x000fe20000010000 */
        /* <DEDUP_REMOVED lines=30> */
[----:B------:R0:W5:Y:S01]  /*1bc0*/  LDL.LU R164, [R1+0x40] ;  /* 0x0000400001a47983 */ /* 0x0001620000300800 */
[----:B------:R-:W-:Y:S01]  /*1bd0*/  PRMT R247, R209, 0x7632, R247 ;  /* 0x00007632d1f77816 */ /* 0x000fe200000000f7 */
[----:B------:R-:W-:Y:S01]  /*1be0*/  FMUL.FTZ R180, R233, R180 ;  /* 0x000000b4e9b47220 */ /* 0x000fe20000410000 */
[----:B------:R-:W-:Y:S01]  /*1bf0*/  SHF.L.U32 R209, R209, 0x10, RZ ;  /* 0x00000010d1d17819 */ /* 0x000fe200000006ff */
[----:B------:R-:W-:Y:S01]  /*1c00*/  FMUL.FTZ R181, R233, R181 ;  /* 0x000000b5e9b57220 */ /* 0x000fe20000410000 */
[----:B------:R-:W-:-:S03]  /*1c10*/  SHF.L.U32 R223, R247, 0x10, RZ ;  /* 0x00000010f7df7819 */ /* 0x000fc600000006ff */
[-C--:B------:R-:W-:Y:S01]  /*1c20*/  FFMA.FTZ R110, R180, R209.reuse, R110 ;  /* 0x000000d1b46e7223 */ /* 0x080fe2000001006e */
[----:B------:R-:W-:Y:S01]  /*1c30*/  FADD.FTZ R138, R138, R209 ;  /* 0x000000d18a8a7221 */ /* 0x000fe20000010000 */
[----:B------:R-:W-:Y:S01]  /*1c40*/  FMUL.FTZ R209, R82, R209 ;  /* 0x000000d152d17220 */ /* 0x000fe20000410000 */
        /* <DEDUP_REMOVED lines=8> */
[----:B------:R-:W-:Y:S01]  /*1cd0*/  SHF.L.U32 R224, R248, 0x10, RZ ;  /* 0x00000010f8e07819 */ /* 0x000fe200000006ff */
[----:B------:R-:W-:Y:S01]  /*1ce0*/  FMUL.FTZ R183, R233, R183 ;  /* 0x000000b7e9b77220 */ /* 0x000fe20000410000 */
[----:B------:R-:W-:Y:S01]  /*1cf0*/  FADD.FTZ R132, R132, R210 ;  /* 0x000000d284847221 */ /* 0x000fe20000010000 */
[-C--:B------:R-:W-:Y:S01]  /*1d00*/  FFMA.FTZ R112, R182, R210.reuse, R112 ;  /* 0x000000d2b6707223 */ /* 0x080fe20000010070 */
[----:B------:R-:W-:Y:S01]  /*1d10*/  FMUL.FTZ R210, R76, R210 ;  /* 0x000000d24cd27220 */ /* 0x000fe20000410000 */
[----:B------:R-:W-:Y:S01]  /*1d20*/  FFMA.FTZ R228, R181, R223, R228 ;  /* 0x000000dfb5e47223 */ /* 0x000fe200000100e4 */
[----:B------:R-:W-:Y:S01]  /*1d30*/  PRMT R249, R211, 0x7632, R249 ;  /* 0x00007632d3f97816 */ /* 0x000fe200000000f9 */
[----:B------:R-:W-:Y:S01]  /*1d40*/  FADD.FTZ R229, R229, R223 ;  /* 0x000000dfe5e57221 */ /* 0x000fe20000010000 */
[----:B------:R-:W-:Y:S01]  /*1d50*/  SHF.L.U32 R211, R211, 0x10, RZ ;  /* 0x00000010d3d37819 */ /* 0x000fe200000006ff */
[----:B------:R-:W-:Y:S01]  /*1d60*/  FMUL.FTZ R184, R233, R184 ;  /* 0x000000b8e9b87220 */ /* 0x000fe20000410000 */
        /* <DEDUP_REMOVED lines=20> */
[----:B------:R-:W-:-:S02]  /*1eb0*/  FADD.FTZ R229, R229, R226 ;  /* 0x000000e2e5e57221 */ /* 0x000fc40000010000 */
[-C--:B------:R-:W-:Y:S01]  /*1ec0*/  FFMA.FTZ R117, R187, R227.reuse, R117 ;  /* 0x000000e3bb757223 */ /* 0x080fe20000010075 */
[----:B------:R-:W-:Y:S01]  /*1ed0*/  FADD.FTZ R129, R129, R227 ;  /* 0x000000e381817221 */ /* 0x000fe20000010000 */
        /* <DEDUP_REMOVED lines=8> */
[-C--:B------:R-:W-:Y:S01]  /*1f60*/  FFMA.FTZ R119, R189, R200.reuse, R119 ;  /* 0x000000c8bd777223 */ /* 0x080fe20000010077 */
[----:B------:R-:W-:Y:S01]  /*1f70*/  FADD.FTZ R131, R131, R200 ;  /* 0x000000c883837221 */ /* 0x000fe20000010000 */
[----:B------:R-:W-:Y:S01]  /*1f80*/  FMUL.FTZ R228, R75, R200 ;  /* 0x000000c84be47220 */ /* 0x000fe20000410000 */
[----:B------:R-:W-:Y:S01]  /*1f90*/  FFMA.FTZ R200, R188, R220, R229 ;  /* 0x000000dcbcc87223 */ /* 0x000fe200000100e5 */
[----:B------:R-:W-:Y:S01]  /*1fa0*/  FADD.FTZ R229, R245, R220 ;  /* 0x000000dcf5e57221 */ /* 0x000fe20000010000 */
[----:B------:R-:W-:Y:S01]  /*1fb0*/  SHF.L.U32 R201, R252, 0x10, RZ ;  /* 0x00000010fcc97819 */ /* 0x000fe200000006ff */
[----:B------:R-:W-:Y:S01]  /*1fc0*/  FFMA.FTZ R120, R190, R225, R120 ;  /* 0x000000e1be787223 */ /* 0x000fe20000010078 */
[----:B------:R-:W-:Y:S01]  /*1fd0*/  FADD.FTZ R124, R124, R225 ;  /* 0x000000e17c7c7221 */ /* 0x000fe20000010000 */
[----:B------:R-:W-:Y:S01]  /*1fe0*/  FMUL.FTZ R191, R233, R191 ;  /* 0x000000bfe9bf7220 */ /* 0x000fe20000410000 */
        /* <DEDUP_REMOVED lines=19> */
[----:B------:R-:W-:-:S03]  /*2120*/  FADD.FTZ R245, R201, R230 ;  /* 0x000000e6c9f57221 */ /* 0x000fc60000010000 */
[----:B------:R-:W-:Y:S01]  /*2130*/  FFMA.FTZ R201, R193, R231, R200 ;  /* 0x000000e7c1c97223 */ /* 0x000fe200000100c8 */
[----:B------:R-:W-:Y:S01]  /*2140*/  FADD.FTZ R200, R245, R231 ;  /* 0x000000e7f5c87221 */ /* 0x000fe20000010000 */
[----:B0-----:R-:W-:Y:S06]  /*2150*/  BRA `(.L_x_10020) ;  /* 0x00000000007c7947 */ /* 0x001fec0003800000 */
.L_x_10019:
        /* <DEDUP_REMOVED lines=21> */
[--C-:B------:R-:W-:Y:S01]  /*22b0*/  IMAD.WIDE.U32 R30, R31, 0x20, R28.reuse ;  /* 0x000000201f1e7825 */ /* 0x100fe200078e001c */
[----:B------:R1:W5:Y:S03]  /*22c0*/  LDG.E.128 R60, desc[UR6][R36.64+0x10] ;  /* 0x00001006243c7981 */ /* 0x000366000c1e1d00 */
[----:B------:R-:W-:Y:S01]  /*22d0*/  IMAD.WIDE.U32 R28, R39, 0x20, R28 ;  /* 0x00000020271c7825 */ /* 0x000fe200078e001c */
[----:B------:R1:W5:Y:S04]  /*22e0*/  LDG.E.128 R52, desc[UR6][R34.64+0x10] ;  /* 0x0000100622347981 */ /* 0x000368000c1e1d00 */
[----:B------:R1:W5:Y:S04]  /*22f0*/  LDG.E.128 R48, desc[UR6][R32.64] ;  /* 0x0000000620307981 */ /* 0x000368000c1e1d00 */
[----:B------:R1:W5:Y:S04]  /*2300*/  LDG.E.128 R44, desc[UR6][R32.64+0x10] ;  /* 0x00001006202c7981 */ /* 0x000368000c1e1d00 */
[----:B------:R1:W5:Y:S04]  /*2310*/  LDG.E.128 R40, desc[UR6][R30.64] ;  /* 0x000000061e287981 */ /* 0x000368000c1e1d00 */
[----:B------:R1:W5:Y:S04]  /*2320*/  LDG.E.128 R36, desc[UR6][R30.64+0x10] ;  /* 0x000010061e247981 */ /* 0x000368000c1e1d00 */
[----:B------:R1:W5:Y:S04]  /*2330*/  LDG.E.128 R32, desc[UR6][R28.64] ;  /* 0x000000061c207981 */ /* 0x000368000c1e1d00 */
[----:B-1----:R-:W5:Y:S02]  /*2340*/  LDG.E.128 R28, desc[UR6][R28.64+0x10] ;  /* 0x000010061c1c7981 */ /* 0x002f64000c1e1d00 */
.L_x_10020:
[----:B------:R-:W-:Y:S05]  /*2350*/  BSYNC.RECONVERGENT B1 ;  /* 0x0000000000017941 */ /* 0x000fea0003800200 */
.L_x_10018:
[----:B------:R-:W-:Y:S01]  /*2360*/  UMOV UR4, 0xffffffff ;  /* 0xffffffff00047882 */ /* 0x000fe20000000000 */
[----:B-----5:R-:W-:Y:S02]  /*2370*/  ISETP.GE.AND P3, PT, R244, 0x1, PT ;  /* 0x00000001f400780c */ /* 0x020fe40003f66270 */
        /* <DEDUP_REMOVED lines=19> */
.L_x_10199:
[----:B------:R-:W0:Y:S01]  /*24b0*/  S2R R249, SR_TID.X ;  /* 0x0000000000f97919 */ /* 0x000e220000002100 */
[----:B------:R-:W-:Y:S01]  /*24c0*/  ISETP.NE.U32.AND P1, PT, R234, RZ, PT ;  /* 0x000000ffea00720c */ /* 0x000fe20003f25070 */
[----:B-1----:R-:W-:Y:S01]  /*24d0*/  FADD.FTZ R200, R201, R200 ;  /* 0x000000c8c9c87221 */ /* 0x002fe20000010000 */
[----:B--2---:R-:W-:Y:S02]  /*24e0*/  IMAD R201, R2, UR9, RZ ;  /* 0x0000000902c97c24 */ /* 0x004fe4000f8e02ff */
[----:B------:R-:W-:Y:S01]  /*24f0*/  FADD.FTZ R245, R248, R250 ;  /* 0x000000faf8f57221 */ /* 0x000fe20000010000 */
[----:B------:R-:W-:Y:S01]  /*2500*/  ISETP.NE.AND.EX P1, PT, R235, RZ, PT, P1 ;  /* 0x000000ffeb00720c */ /* 0x000fe20003f25310 */
[----:B------:R-:W-:Y:S01]  /*2510*/  BSSY.RECONVERGENT B1, `(.L_x_10022) ;  /* 0x0000165000017945 */ /* 0x000fe20003800200 */
[----:B------:R-:W-:Y:S01]  /*2520*/  @P3 IADD3 R235, PT, PT, R244, -0x1, RZ ;  /* 0xfffffffff4eb3810 */ /* 0x000fe20007ffe0ff */
[----:B------:R-:W-:Y:S01]  /*2530*/  FMUL.FTZ R244, R245, UR12 ;  /* 0x0000000cf5f47c20 */ /* 0x000fe20008410000 */
[----:B------:R-:W-:Y:S01]  /*2540*/  SHF.R.S32.HI R234, RZ, 0x1f, R201 ;  /* 0x0000001fffea7819 */ /* 0x000fe200000114c9 */
[----:B------:R-:W-:Y:S01]  /*2550*/  FMUL.FTZ R245, R200, UR12 ;  /* 0x0000000cc8f57c20 */ /* 0x000fe20008410000 */
[----:B------:R-:W-:Y:S01]  /*2560*/  ISETP.NE.AND P4, PT, RZ, UR8, PT ;  /* 0x00000008ff007c0c */ /* 0x000fe2000bf85270 */
[----:B------:R-:W-:Y:S01]  /*2570*/  @P3 IMAD R235, R235, UR9, RZ ;  /* 0x00000009ebeb3c24 */ /* 0x000fe2000f8e02ff */
[----:B------:R-:W-:-:S02]  /*2580*/  LEA.HI R201, R234, R201, RZ, 0x3 ;  /* 0x000000c9eac97211 */ /* 0x000fc400078f18ff */
[----:B------:R-:W-:Y:S02]  /*2590*/  FSEL R244, R244, RZ, !P4 ;  /* 0x000000fff4f47208 */ /* 0x000fe40006000000 */
[----:B------:R-:W-:-:S04]  /*25a0*/  @P3 SHF.R.S32.HI R234, RZ, 0x1f, R235 ;  /* 0x0000001fffea3819 */ /* 0x000fc800000114eb */
[----:B------:R-:W-:Y:S01]  /*25b0*/  @P3 LEA.HI R235, R234, R235, RZ, 0x3 ;  /* 0x000000ebeaeb3211 */ /* 0x000fe200078f18ff */
[----:B------:R-:W-:Y:S01]  /*25c0*/  HFMA2 R234, -RZ, RZ, 0, 0 ;  /* 0x00000000ffea7431 */ /* 0x000fe200000001ff */
        /* <DEDUP_REMOVED lines=19> */
.L_x_10026:
[----:B------:R-:W-:Y:S05]  /*2700*/  BSYNC.RECONVERGENT B2 ;  /* 0x0000000000027941 */ /* 0x000fea0003800200 */
.L_x_10025:
        /* <DEDUP_REMOVED lines=10> */
.L_x_10028:
[----:B------:R-:W-:Y:S05]  /*27b0*/  BSYNC.RECONVERGENT B2 ;  /* 0x0000000000027941 */ /* 0x000fea0003800200 */
.L_x_10027:
        /* <DEDUP_REMOVED lines=10> */
.L_x_10030:
[----:B------:R-:W-:Y:S05]  /*2860*/  BSYNC.RECONVERGENT B2 ;  /* 0x0000000000027941 */ /* 0x000fea0003800200 */
.L_x_10029:
        /* <DEDUP_REMOVED lines=10> */
.L_x_10032:
[----:B------:R-:W-:Y:S05]  /*2910*/  BSYNC.RECONVERGENT B2 ;  /* 0x0000000000027941 */ /* 0x000fea0003800200 */
.L_x_10031:
        /* <DEDUP_REMOVED lines=10> */
.L_x_10034:
[----:B------:R-:W-:Y:S05]  /*29c0*/  BSYNC.RECONVERGENT B2 ;  /* 0x0000000000027941 */ /* 0x000fea0003800200 */
.L_x_10033:
        /* <DEDUP_REMOVED lines=10> */
.L_x_10036:
[----:B------:R-:W-:Y:S05]  /*2a70*/  BSYNC.RECONVERGENT B2 ;  /* 0x0000000000027941 */ /* 0x000fea0003800200 */
.L_x_10035:
        /* <DEDUP_REMOVED lines=10> */
.L_x_10038:
[----:B------:R-:W-:Y:S05]  /*2b20*/  BSYNC.RECONVERGENT B2 ;  /* 0x0000000000027941 */ /* 0x000fea0003800200 */
.L_x_10037:
        /* <DEDUP_REMOVED lines=10> */
.L_x_10024:
        /* <DEDUP_REMOVED lines=43> */
.L_x_10041:
[----:B------:R-:W-:Y:S05]  /*2e80*/  BSYNC.RECONVERGENT B2 ;  /* 0x0000000000027941 */ /* 0x000fea0003800200 */
.L_x_10040:
        /* <DEDUP_REMOVED lines=10> */
.L_x_10043:
[----:B------:R-:W-:Y:S05]  /*2f30*/  BSYNC.RECONVERGENT B2 ;  /* 0x0000000000027941 */ /* 0x000fea0003800200 */
.L_x_10042:
        /* <DEDUP_REMOVED lines=10> */
.L_x_10045:
[----:B------:R-:W-:Y:S05]  /*2fe0*/  BSYNC.RECONVERGENT B2 ;  /* 0x0000000000027941 */ /* 0x000fea0003800200 */
.L_x_10044:
        /* <DEDUP_REMOVED lines=10> */
.L_x_10047:
[----:B------:R-:W-:Y:S05]  /*3090*/  BSYNC.RECONVERGENT B2 ;  /* 0x0000000000027941 */ /* 0x000fea0003800200 */
.L_x_10046:
        /* <DEDUP_REMOVED lines=10> */
.L_x_10049:
[----:B------:R-:W-:Y:S05]  /*3140*/  BSYNC.RECONVERGENT B2 ;  /* 0x0000000000027941 */ /* 0x000fea0003800200 */
.L_x_10048:
        /* <DEDUP_REMOVED lines=10> */
.L_x_10051:
[----:B------:R-:W-:Y:S05]  /*31f0*/  BSYNC.RECONVERGENT B2 ;  /* 0x0000000000027941 */ /* 0x000fea0003800200 */
.L_x_10050:
        /* <DEDUP_REMOVED lines=10> */
.L_x_10053:
[----:B------:R-:W-:Y:S05]  /*32a0*/  BSYNC.RECONVERGENT B2 ;  /* 0x0000000000027941 */ /* 0x000fea0003800200 */
.L_x_10052:
[----:B------:R-:W-:Y:S05]  /*32b0*/  @!P3 BRA `(.L_x_10039) ;  /* 0x000000080028b947 */ /* 0x000fea0003800000 */
[----:B------:R-:W-:-:S05]  /*32c0*/  FMUL.FTZ R247, R175, UR13 ;  /* 0x0000000daff77c20 */ /* 0x000fca0008410000 */
[----:B------:R-:W-:-:S04]  /*32d0*/  F2FP.BF16.F32.PACK_AB R247, RZ, R247 ;  /* 0x000000f7fff7723e */ /* 0x000fc800000010ff */
[----:B------:R-:W-:Y:S01]  /*32e0*/  PRMT R167, R167, 0x5410, R247 ;  /* 0x00005410a7a77816 */ /* 0x000fe200000000f7 */
[----:B------:R-:W-:Y:S06]  /*32f0*/  BRA `(.L_x_10039) ;  /* 0x0000000800187947 */ /* 0x000fec0003800000 */
.L_x_10023:
[----:B------:R-:W-:Y:S02]  /*3300*/  MOV R201, UR20 ;  /* 0x0000001400c97c02 */ /* 0x000fe40008000f00 */
[----:B------:R-:W-:Y:S02]  /*3310*/  MOV R200, UR21 ;  /* 0x0000001500c87c02 */ /* 0x000fe40008000f00 */
[----:B------:R-:W-:-:S04]  /*3320*/  ISETP.NE.U32.AND P1, PT, R201, RZ, PT ;  /* 0x000000ffc900720c */ /* 0x000fc80003f25070 */
[----:B------:R-:W-:-:S13]  /*3330*/  ISETP.NE.AND.EX P1, PT, R200, RZ, PT, P1 ;  /* 0x000000ffc800720c */ /* 0x000fda0003f25310 */
[----:B------:R-:W-:Y:S05]  /*3340*/  @P1 BRA `(.L_x_10054) ;  /* 0x0000000400041947 */ /* 0x000fea0003800000 */
[----:B------:R-:W-:-:S04]  /*3350*/  @P2 FFMA.FTZ R247, R0, R245, R244 ;  /* 0x000000f500f72223 */ /* 0x000fc800000100f4 */
[----:B------:R-:W-:Y:S01]  /*3360*/  @P2 FADD.FTZ R248, R10, -R247 ;  /* 0x800000f70af82221 */ /* 0x000fe20000010000 */
[----:B------:R-:W-:-:S03]  /*3370*/  MOV R247, R64 ;  /* 0x0000004000f77202 */ /* 0x000fc60000000f00 */
        /* <DEDUP_REMOVED lines=62> */
.L_x_10054:
        /* <DEDUP_REMOVED lines=64> */
.L_x_10039:
[----:B------:R-:W-:Y:S05]  /*3b60*/  BSYNC.RECONVERGENT B1 ;  /* 0x0000000000017941 */ /* 0x000fea0003800200 */
.L_x_10022:
        /* <DEDUP_REMOVED lines=11> */
[----:B------:R-:W-:Y:S05]  /*3c20*/  @!P1 BRA `(.L_x_10057) ;  /* 0x0000000400049947 */ /* 0x000fea0003800000 */
[-CC-:B------:R-:W-:Y:S01]  /*3c30*/  @P2 FFMA.FTZ R169, R14, R245.reuse, R244.reuse ;  /* 0x000000f50ea92223 */ /* 0x180fe200000100f4 */
[-CC-:B------:R-:W-:Y:S01]  /*3c40*/  @P2 FFMA.FTZ R170, R15, R245.reuse, R244.reuse ;  /* 0x000000f50faa2223 */ /* 0x180fe200000100f4 */
[----:B------:R-:W-:Y:S01]  /*3c50*/  @P2 FFMA.FTZ R171, R16, R245, R244 ;  /* 0x000000f510ab2223 */ /* 0x000fe200000100f4 */
[----:B------:R-:W-:Y:S01]  /*3c60*/  MOV R168, R56 ;  /* 0x0000003800a87202 */ /* 0x000fe20000000f00 */
[----:B------:R-:W-:Y:S01]  /*3c70*/  @P2 FADD.FTZ R169, R198, -R169 ;  /* 0x800000a9c6a92221 */ /* 0x000fe20000010000 */
[----:B------:R-:W-:Y:S01]  /*3c80*/  @P2 FADD.FTZ R170, R212, -R170 ;  /* 0x800000aad4aa2221 */ /* 0x000fe20000010000 */
[----:B------:R-:W-:Y:S01]  /*3c90*/  @P2 FADD.FTZ R171, R199, -R171 ;  /* 0x800000abc7ab2221 */ /* 0x000fe20000010000 */
[----:B------:R-:W1:Y:S01]  /*3ca0*/  @P3 LDC R173, c[0x0][0x40c] ;  /* 0x00010300ffad3b82 */ /* 0x000e620000000800 */
[C---:B------:R-:W-:Y:S01]  /*3cb0*/  @P2 FFMA.FTZ R168, R233.reuse, R169, R56 ;  /* 0x000000a9e9a82223 */ /* 0x040fe20000010038 */
[----:B------:R-:W-:Y:S01]  /*3cc0*/  MOV R169, R57 ;  /* 0x0000003900a97202 */ /* 0x000fe20000000f00 */
[C---:B------:R-:W-:Y:S01]  /*3cd0*/  @P2 FFMA.FTZ R169, R233.reuse, R170, R57 ;  /* 0x000000aae9a92223 */ /* 0x040fe20000010039 */
[----:B------:R-:W-:Y:S01]  /*3ce0*/  MOV R170, R58 ;  /* 0x0000003a00aa7202 */ /* 0x000fe20000000f00 */
[----:B------:R-:W-:Y:S01]  /*3cf0*/  @P2 FFMA.FTZ R170, R233, R171, R58 ;  /* 0x000000abe9aa2223 */ /* 0x000fe2000001003a */
[----:B------:R-:W-:-:S02]  /*3d00*/  @P2 FFMA.FTZ R175, R20, R245, R244 ;  /* 0x000000f514af2223 */ /* 0x000fc400000100f4 */
[----:B------:R-:W2:Y:S02]  /*3d10*/  @P3 LDC R171, c[0x0][0x40c] ;  /* 0x00010300ffab3b82 */ /* 0x000ea40000000800 */
[----:B------:R-:W-:-:S06]  /*3d20*/  @P2 FADD.FTZ R175, R203, -R175 ;  /* 0x800000afcbaf2221 */ /* 0x000fcc0000010000 */
[----:B------:R-:W3:Y:S01]  /*3d30*/  @P3 LDC R172, c[0x0][0x40c] ;  /* 0x00010300ffac3b82 */ /* 0x000ee20000000800 */
[----:B-1----:R-:W-:-:S05]  /*3d40*/  @P3 FMUL.FTZ R173, R169, R173 ;  /* 0x000000ada9ad3220 */ /* 0x002fca0000410000 */
[----:B------:R-:W-:Y:S01]  /*3d50*/  @P3 F2FP.BF16.F32.PACK_AB R173, RZ, R173 ;  /* 0x000000adffad323e */ /* 0x000fe200000010ff */
[----:B--2---:R-:W-:-:S05]  /*3d60*/  @P3 FMUL.FTZ R171, R168, R171 ;  /* 0x000000aba8ab3220 */ /* 0x004fca0000410000 */
[----:B------:R-:W-:Y:S01]  /*3d70*/  @P3 F2FP.BF16.F32.PACK_AB R171, RZ, R171 ;  /* 0x000000abffab323e */ /* 0x000fe200000010ff */
[----:B---3--:R-:W-:-:S03]  /*3d80*/  @P3 FMUL.FTZ R172, R170, R172 ;  /* 0x000000acaaac3220 */ /* 0x008fc60000410000 */
[----:B0-----:R-:W-:Y:S01]  /*3d90*/  @P3 PRMT R164, R171, 0x7610, R164 ;  /* 0x00007610aba43816 */ /* 0x001fe200000000a4 */
[----:B------:R-:W-:-:S03]  /*3da0*/  @P2 FFMA.FTZ R171, R17, R245, R244 ;  /* 0x000000f511ab2223 */ /* 0x000fc600000100f4 */
[----:B------:R-:W-:Y:S01]  /*3db0*/  @P3 PRMT R164, R164, 0x5410, R173 ;  /* 0x00005410a4a43816 */ /* 0x000fe200000000ad */
[----:B------:R-:W-:Y:S01]  /*3dc0*/  @P2 FADD.FTZ R174, R213, -R171 ;  /* 0x800000abd5ae2221 */ /* 0x000fe20000010000 */
[----:B------:R-:W-:Y:S01]  /*3dd0*/  MOV R171, R59 ;  /* 0x0000003b00ab7202 */ /* 0x000fe20000000f00 */
[----:B------:R-:W-:Y:S01]  /*3de0*/  @P2 FFMA.FTZ R173, R18, R245, R244 ;  /* 0x000000f512ad2223 */ /* 0x000fe200000100f4 */
[----:B------:R-:W-:Y:S01]  /*3df0*/  @P3 F2FP.BF16.F32.PACK_AB R172, RZ, R172 ;  /* 0x000000acffac323e */ /* 0x000fe200000010ff */
[C---:B------:R-:W-:Y:S02]  /*3e00*/  @P2 FFMA.FTZ R171, R233.reuse, R174, R59 ;  /* 0x000000aee9ab2223 */ /* 0x040fe4000001003b */
[----:B------:R-:W0:Y:S01]  /*3e10*/  @P3 LDC R174, c[0x0][0x40c] ;  /* 0x00010300ffae3b82 */ /* 0x000e220000000800 */
[----:B------:R-:W-:Y:S01]  /*3e20*/  @P2 FADD.FTZ R173, R202, -R173 ;  /* 0x800000adcaad2221 */ /* 0x000fe20000010000 */
[----:B------:R-:W-:Y:S02]  /*3e30*/  @P3 PRMT R165, R172, 0x7610, R165 ;  /* 0x00007610aca53816 */ /* 0x000fe400000000a5 */
[----:B------:R-:W-:Y:S01]  /*3e40*/  MOV R172, R52 ;  /* 0x0000003400ac7202 */ /* 0x000fe20000000f00 */
[----:B------:R-:W-:-:S03]  /*3e50*/  @P2 FFMA.FTZ R172, R233, R173, R52 ;  /* 0x000000ade9ac2223 */ /* 0x000fc60000010034 */
[----:B------:R-:W1:Y:S01]  /*3e60*/  @P3 LDC R173, c[0x0][0x40c] ;  /* 0x00010300ffad3b82 */ /* 0x000e620000000800 */
[----:B0-----:R-:W-:-:S05]  /*3e70*/  @P3 FMUL.FTZ R174, R171, R174 ;  /* 0x000000aeabae3220 */ /* 0x001fca0000410000 */
[----:B------:R-:W-:Y:S01]  /*3e80*/  @P3 F2FP.BF16.F32.PACK_AB R174, RZ, R174 ;  /* 0x000000aeffae323e */ /* 0x000fe200000010ff */
[----:B-1----:R-:W-:-:S03]  /*3e90*/  @P3 FMUL.FTZ R173, R172, R173 ;  /* 0x000000adacad3220 */ /* 0x002fc60000410000 */
[----:B------:R-:W-:Y:S01]  /*3ea0*/  @P3 PRMT R165, R165, 0x5410, R174 ;  /* 0x00005410a5a53816 */ /* 0x000fe200000000ae */
[----:B------:R-:W-:Y:S01]  /*3eb0*/  @P2 FFMA.FTZ R174, R19, R245, R244 ;  /* 0x000000f513ae2223 */ /* 0x000fe200000100f4 */
[----:B------:R-:W-:-:S03]  /*3ec0*/  @P3 F2FP.BF16.F32.PACK_AB R173, RZ, R173 ;  /* 0x000000adffad323e */ /* 0x000fc600000010ff */
[----:B------:R-:W-:Y:S01]  /*3ed0*/  @P2 FADD.FTZ R174, R214, -R174 ;  /* 0x800000aed6ae2221 */ /* 0x000fe20000010000 */
[----:B------:R-:W-:Y:S02]  /*3ee0*/  @P3 PRMT R166, R173, 0x7610, R166 ;  /* 0x00007610ada63816 */ /* 0x000fe400000000a6 */
[----:B------:R-:W-:Y:S01]  /*3ef0*/  MOV R173, R53 ;  /* 0x0000003500ad7202 */ /* 0x000fe20000000f00 */
        /* <DEDUP_REMOVED lines=14> */
[----:B------:R-:W-:Y:S01]  /*3fe0*/  @P2 FFMA.FTZ R175, R233, R200, R55 ;  /* 0x000000c8e9af2223 */ /* 0x000fe20000010037 */
[----:B------:R-:W-:Y:S06]  /*3ff0*/  @!P3 BRA `(.L_x_10058) ;  /* 0x00000010003cb947 */ /* 0x000fec0003800000 */
[----:B------:R-:W-:-:S05]  /*4000*/  FMUL.FTZ R200, R175, UR13 ;  /* 0x0000000dafc87c20 */ /* 0x000fca0008410000 */
[----:B------:R-:W-:-:S04]  /*4010*/  F2FP.BF16.F32.PACK_AB R200, RZ, R200 ;  /* 0x000000c8ffc8723e */ /* 0x000fc800000010ff */
[----:B------:R-:W-:Y:S01]  /*4020*/  PRMT R167, R167, 0x5410, R200 ;  /* 0x00005410a7a77816 */ /* 0x000fe200000000c8 */
[----:B------:R-:W-:Y:S06]  /*4030*/  BRA `(.L_x_10058) ;  /* 0x00000010002c7947 */ /* 0x000fec0003800000 */
.L_x_10057:
        /* <DEDUP_REMOVED lines=65> */
.L_x_10056:
        /* <DEDUP_REMOVED lines=44> */
.L_x_10061:
[----:B------:R-:W-:Y:S05]  /*4710*/  BSYNC.RECONVERGENT B2 ;  /* 0x0000000000027941 */ /* 0x000fea0003800200 */
.L_x_10060:
        /* <DEDUP_REMOVED lines=10> */
.L_x_10063:
[----:B------:R-:W-:Y:S05]  /*47c0*/  BSYNC.RECONVERGENT B2 ;  /* 0x0000000000027941 */ /* 0x000fea0003800200 */
.L_x_10062:
        /* <DEDUP_REMOVED lines=10> */
.L_x_10065:
[----:B------:R-:W-:Y:S05]  /*4870*/  BSYNC.RECONVERGENT B2 ;  /* 0x0000000000027941 */ /* 0x000fea0003800200 */
.L_x_10064:
        /* <DEDUP_REMOVED lines=10> */
.L_x_10067:
[----:B------:R-:W-:Y:S05]  /*4920*/  BSYNC.RECONVERGENT B2 ;  /* 0x0000000000027941 */ /* 0x000fea0003800200 */
.L_x_10066:
        /* <DEDUP_REMOVED lines=10> */
.L_x_10069:
[----:B------:R-:W-:Y:S05]  /*49d0*/  BSYNC.RECONVERGENT B2 ;  /* 0x0000000000027941 */ /* 0x000fea0003800200 */
.L_x_10068:
        /* <DEDUP_REMOVED lines=10> */
.L_x_10071:
[----:B------:R-:W-:Y:S05]  /*4a80*/  BSYNC.RECONVERGENT B2 ;  /* 0x0000000000027941 */ /* 0x000fea0003800200 */
.L_x_10070:
        /* <DEDUP_REMOVED lines=10> */
.L_x_10073:
[----:B------:R-:W-:Y:S05]  /*4b30*/  BSYNC.RECONVERGENT B2 ;  /* 0x0000000000027941 */ /* 0x000fea0003800200 */
.L_x_10072:
[----:B------:R-:W-:Y:S05]  /*4b40*/  @!P3 BRA `(.L_x_10058) ;  /* 0x000000040068b947 */ /* 0x000fea0003800000 */
[----:B0-----:R-:W-:-:S05]  /*4b50*/  FMUL.FTZ R200, R175, UR13 ;  /* 0x0000000dafc87c20 */ /* 0x001fca0008410000 */
[----:B------:R-:W-:-:S04]  /*4b60*/  F2FP.BF16.F32.PACK_AB R200, RZ, R200 ;  /* 0x000000c8ffc8723e */ /* 0x000fc800000010ff */
[----:B------:R-:W-:Y:S01]  /*4b70*/  PRMT R167, R167, 0x5410, R200 ;  /* 0x00005410a7a77816 */ /* 0x000fe200000000c8 */
[----:B------:R-:W-:Y:S06]  /*4b80*/  BRA `(.L_x_10058) ;  /* 0x0000000400587947 */ /* 0x000fec0003800000 */
.L_x_10059:
        /* <DEDUP_REMOVED lines=10> */
.L_x_10075:
[----:B------:R-:W-:Y:S05]  /*4c30*/  BSYNC.RECONVERGENT B2 ;  /* 0x0000000000027941 */ /* 0x000fea0003800200 */
.L_x_10074:
        /* <DEDUP_REMOVED lines=10> */
.L_x_10077:
[----:B------:R-:W-:Y:S05]  /*4ce0*/  BSYNC.RECONVERGENT B2 ;  /* 0x0000000000027941 */ /* 0x000fea0003800200 */
.L_x_10076:
        /* <DEDUP_REMOVED lines=10> */
.L_x_10079:
[----:B------:R-:W-:Y:S05]  /*4d90*/  BSYNC.RECONVERGENT B2 ;  /* 0x0000000000027941 */ /* 0x000fea0003800200 */
.L_x_10078:
        /* <DEDUP_REMOVED lines=10> */
.L_x_10081:
[----:B------:R-:W-:Y:S05]  /*4e40*/  BSYNC.RECONVERGENT B2 ;  /* 0x0000000000027941 */ /* 0x000fea0003800200 */
.L_x_10080:
        /* <DEDUP_REMOVED lines=10> */
.L_x_10083:
[----:B------:R-:W-:Y:S05]  /*4ef0*/  BSYNC.RECONVERGENT B2 ;  /* 0x0000000000027941 */ /* 0x000fea0003800200 */
.L_x_10082:
        /* <DEDUP_REMOVED lines=10> */
.L_x_10085:
[----:B------:R-:W-:Y:S05]  /*4fa0*/  BSYNC.RECONVERGENT B2 ;  /* 0x0000000000027941 */ /* 0x000fea0003800200 */
.L_x_10084:
        /* <DEDUP_REMOVED lines=10> */
.L_x_10087:
[----:B------:R-:W-:Y:S05]  /*5050*/  BSYNC.RECONVERGENT B2 ;  /* 0x0000000000027941 */ /* 0x000fea0003800200 */
.L_x_10086:
        /* <DEDUP_REMOVED lines=9> */
.L_x_10058:
[----:B------:R-:W-:Y:S05]  /*50f0*/  BSYNC.RECONVERGENT B1 ;  /* 0x0000000000017941 */ /* 0x000fea0003800200 */
.L_x_10055:
        /* <DEDUP_REMOVED lines=77> */
.L_x_10090:
        /* <DEDUP_REMOVED lines=65> */
.L_x_10089:
        /* <DEDUP_REMOVED lines=44> */
.L_x_10094:
[----:B------:R-:W-:Y:S05]  /*5ca0*/  BSYNC.RECONVERGENT B2 ;  /* 0x0000000000027941 */ /* 0x000fea0003800200 */
.L_x_10093:
        /* <DEDUP_REMOVED lines=10> */
.L_x_10096:
[----:B------:R-:W-:Y:S05]  /*5d50*/  BSYNC.RECONVERGENT B2 ;  /* 0x0000000000027941 */ /* 0x000fea0003800200 */
.L_x_10095:
        /* <DEDUP_REMOVED lines=10> */
.L_x_10098:
[----:B------:R-:W-:Y:S05]  /*5e00*/  BSYNC.RECONVERGENT B2 ;  /* 0x0000000000027941 */ /* 0x000fea0003800200 */
.L_x_10097:
        /* <DEDUP_REMOVED lines=10> */
.L_x_10100:
[----:B------:R-:W-:Y:S05]  /*5eb0*/  BSYNC.RECONVERGENT B2 ;  /* 0x0000000000027941 */ /* 0x000fea0003800200 */
.L_x_10099:
        /* <DEDUP_REMOVED lines=10> */
.L_x_10102:
[----:B------:R-:W-:Y:S05]  /*5f60*/  BSYNC.RECONVERGENT B2 ;  /* 0x0000000000027941 */ /* 0x000fea0003800200 */
.L_x_10101:
        /* <DEDUP_REMOVED lines=10> */
.L_x_10104:
[----:B------:R-:W-:Y:S05]  /*6010*/  BSYNC.RECONVERGENT B2 ;  /* 0x0000000000027941 */ /* 0x000fea0003800200 */
.L_x_10103:
        /* <DEDUP_REMOVED lines=10> */
.L_x_10106:
[----:B------:R-:W-:Y:S05]  /*60c0*/  BSYNC.RECONVERGENT B2 ;  /* 0x0000000000027941 */ /* 0x000fea0003800200 */
.L_x_10105:
[----:B------:R-:W-:Y:S05]  /*60d0*/  @!P3 BRA `(.L_x_10091) ;  /* 0x000000040068b947 */ /* 0x000fea0003800000 */
[----:B0-----:R-:W-:-:S05]  /*60e0*/  FMUL.FTZ R200, R175, UR13 ;  /* 0x0000000dafc87c20 */ /* 0x001fca0008410000 */
[----:B------:R-:W-:-:S04]  /*60f0*/  F2FP.BF16.F32.PACK_AB R200, RZ, R200 ;  /* 0x000000c8ffc8723e */ /* 0x000fc800000010ff */
[----:B------:R-:W-:Y:S01]  /*6100*/  PRMT R167, R167, 0x5410, R200 ;  /* 0x00005410a7a77816 */ /* 0x000fe200000000c8 */
[----:B------:R-:W-:Y:S06]  /*6110*/  BRA `(.L_x_10091) ;  /* 0x0000000400587947 */ /* 0x000fec0003800000 */
.L_x_10092:
        /* <DEDUP_REMOVED lines=10> */
.L_x_10108:
[----:B------:R-:W-:Y:S05]  /*61c0*/  BSYNC.RECONVERGENT B2 ;  /* 0x0000000000027941 */ /* 0x000fea0003800200 */
.L_x_10107:
        /* <DEDUP_REMOVED lines=10> */
.L_x_10110:
[----:B------:R-:W-:Y:S05]  /*6270*/  BSYNC.RECONVERGENT B2 ;  /* 0x0000000000027941 */ /* 0x000fea0003800200 */
.L_x_10109:
        /* <DEDUP_REMOVED lines=10> */
.L_x_10112:
[----:B------:R-:W-:Y:S05]  /*6320*/  BSYNC.RECONVERGENT B2 ;  /* 0x0000000000027941 */ /* 0x000fea0003800200 */
.L_x_10111:
        /* <DEDUP_REMOVED lines=10> */
.L_x_10114:
[----:B------:R-:W-:Y:S05]  /*63d0*/  BSYNC.RECONVERGENT B2 ;  /* 0x0000000000027941 */ /* 0x000fea0003800200 */
.L_x_10113:
        /* <DEDUP_REMOVED lines=10> */
.L_x_10116:
[----:B------:R-:W-:Y:S05]  /*6480*/  BSYNC.RECONVERGENT B2 ;  /* 0x0000000000027941 */ /* 0x000fea0003800200 */
.L_x_10115:
        /* <DEDUP_REMOVED lines=10> */
.L_x_10118:
[----:B------:R-:W-:Y:S05]  /*6530*/  BSYNC.RECONVERGENT B2 ;  /* 0x0000000000027941 */ /* 0x000fea0003800200 */
.L_x_10117:
        /* <DEDUP_REMOVED lines=10> */
.L_x_10120:
[----:B------:R-:W-:Y:S05]  /*65e0*/  BSYNC.RECONVERGENT B2 ;  /* 0x0000000000027941 */ /* 0x000fea0003800200 */
.L_x_10119:
        /* <DEDUP_REMOVED lines=9> */
.L_x_10091:
[----:B------:R-:W-:Y:S05]  /*6680*/  BSYNC.RECONVERGENT B1 ;  /* 0x0000000000017941 */ /* 0x000fea0003800200 */
.L_x_10088:
        /* <DEDUP_REMOVED lines=77> */
.L_x_10123:
        /* <DEDUP_REMOVED lines=65> */
.L_x_10122:
        /* <DEDUP_REMOVED lines=44> */
.L_x_10127:
[----:B------:R-:W-:Y:S05]  /*7230*/  BSYNC.RECONVERGENT B2 ;  /* 0x0000000000027941 */ /* 0x000fea0003800200 */
.L_x_10126:
        /* <DEDUP_REMOVED lines=10> */
.L_x_10129:
[----:B------:R-:W-:Y:S05]  /*72e0*/  BSYNC.RECONVERGENT B2 ;  /* 0x0000000000027941 */ /* 0x000fea0003800200 */
.L_x_10128:
        /* <DEDUP_REMOVED lines=10> */
.L_x_10131:
[----:B------:R-:W-:Y:S05]  /*7390*/  BSYNC.RECONVERGENT B2 ;  /* 0x0000000000027941 */ /* 0x000fea0003800200 */
.L_x_10130:
        /* <DEDUP_REMOVED lines=10> */
.L_x_10133:
[----:B------:R-:W-:Y:S05]  /*7440*/  BSYNC.RECONVERGENT B2 ;  /* 0x0000000000027941 */ /* 0x000fea0003800200 */
.L_x_10132:
        /* <DEDUP_REMOVED lines=10> */
.L_x_10135:
[----:B------:R-:W-:Y:S05]  /*74f0*/  BSYNC.RECONVERGENT B2 ;  /* 0x0000000000027941 */ /* 0x000fea0003800200 */
.L_x_10134:
        /* <DEDUP_REMOVED lines=10> */
.L_x_10137:
[----:B------:R-:W-:Y:S05]  /*75a0*/  BSYNC.RECONVERGENT B2 ;  /* 0x0000000000027941 */ /* 0x000fea0003800200 */
.L_x_10136:
        /* <DEDUP_REMOVED lines=10> */
.L_x_10139:
[----:B------:R-:W-:Y:S05]  /*7650*/  BSYNC.RECONVERGENT B2 ;  /* 0x0000000000027941 */ /* 0x000fea0003800200 */
.L_x_10138:
[----:B------:R-:W-:Y:S05]  /*7660*/  @!P3 BRA `(.L_x_10124) ;  /* 0x000000040068b947 */ /* 0x000fea0003800000 */
[----:B0-----:R-:W-:-:S05]  /*7670*/  FMUL.FTZ R200, R175, UR13 ;  /* 0x0000000dafc87c20 */ /* 0x001fca0008410000 */
[----:B------:R-:W-:-:S04]  /*7680*/  F2FP.BF16.F32.PACK_AB R200, RZ, R200 ;  /* 0x000000c8ffc8723e */ /* 0x000fc800000010ff */
[----:B------:R-:W-:Y:S01]  /*7690*/  PRMT R167, R167, 0x5410, R200 ;  /* 0x00005410a7a77816 */ /* 0x000fe200000000c8 */
[----:B------:R-:W-:Y:S06]  /*76a0*/  BRA `(.L_x_10124) ;  /* 0x0000000400587947 */ /* 0x000fec0003800000 */
.L_x_10125:
        /* <DEDUP_REMOVED lines=10> */
.L_x_10141:
[----:B------:R-:W-:Y:S05]  /*7750*/  BSYNC.RECONVERGENT B2 ;  /* 0x0000000000027941 */ /* 0x000fea0003800200 */
.L_x_10140:
        /* <DEDUP_REMOVED lines=10> */
.L_x_10143:
[----:B------:R-:W-:Y:S05]  /*7800*/  BSYNC.RECONVERGENT B2 ;  /* 0x0000000000027941 */ /* 0x000fea0003800200 */
.L_x_10142:
        /* <DEDUP_REMOVED lines=10> */
.L_x_10145:
[----:B------:R-:W-:Y:S05]  /*78b0*/  BSYNC.RECONVERGENT B2 ;  /* 0x0000000000027941 */ /* 0x000fea0003800200 */
.L_x_10144:
        /* <DEDUP_REMOVED lines=10> */
.L_x_10147:
[----:B------:R-:W-:Y:S05]  /*7960*/  BSYNC.RECONVERGENT B2 ;  /* 0x0000000000027941 */ /* 0x000fea0003800200 */
.L_x_10146:
        /* <DEDUP_REMOVED lines=10> */
.L_x_10149:
[----:B------:R-:W-:Y:S05]  /*7a10*/  BSYNC.RECONVERGENT B2 ;  /* 0x0000000000027941 */ /* 0x000fea0003800200 */
.L_x_10148:
        /* <DEDUP_REMOVED lines=10> */
.L_x_10151:
[----:B------:R-:W-:Y:S05]  /*7ac0*/  BSYNC.RECONVERGENT B2 ;  /* 0x0000000000027941 */ /* 0x000fea0003800200 */
.L_x_10150:
        /* <DEDUP_REMOVED lines=10> */
.L_x_10153:
[----:B------:R-:W-:Y:S05]  /*7b70*/  BSYNC.RECONVERGENT B2 ;  /* 0x0000000000027941 */ /* 0x000fea0003800200 */
.L_x_10152:
        /* <DEDUP_REMOVED lines=9> */
.L_x_10124:
[----:B------:R-:W-:Y:S05]  /*7c10*/  BSYNC.RECONVERGENT B1 ;  /* 0x0000000000017941 */ /* 0x000fea0003800200 */
.L_x_10121:
        /* <DEDUP_REMOVED lines=25> */
[-CC-:B------:R-:W-:Y:S01]  /*7db0*/  @P2 FFMA.FTZ R173, R190, R245.reuse, R244.reuse ;  /* 0x000000f5bead2223 */ /* 0x180fe200000100f4 */
[----:B------:R-:W-:Y:S01]  /*7dc0*/  @P2 FFMA.FTZ R174, R191, R245, R244 ;  /* 0x000000f5bfae2223 */ /* 0x000fe200000100f4 */
[----:B------:R-:W2:Y:S02]  /*7dd0*/  @P3 LDC R170, c[0x0][0x40c] ;  /* 0x00010300ffaa3b82 */ /* 0x000ea40000000800 */
[----:B------:R-:W-:Y:S01]  /*7de0*/  @P2 FADD.FTZ R173, R225, -R173 ;  /* 0x800000ade1ad2221 */ /* 0x000fe20000010000 */
[----:B------:R-:W-:Y:S01]  /*7df0*/  @P2 FADD.FTZ R174, R229, -R174 ;  /* 0x800000aee5ae2221 */ /* 0x000fe20000010000 */
[----:B-1----:R-:W-:-:S05]  /*7e00*/  @P3 FMUL.FTZ R171, R169, R171 ;  /* 0x000000aba9ab3220 */ /* 0x002fca0000410000 */
[----:B------:R-:W-:Y:S01]  /*7e10*/  @P3 F2FP.BF16.F32.PACK_AB R171, RZ, R171 ;  /* 0x000000abffab323e */ /* 0x000fe200000010ff */
[----:B--2---:R-:W-:-:S05]  /*7e20*/  @P3 FMUL.FTZ R170, R168, R170 ;  /* 0x000000aaa8aa3220 */ /* 0x004fca0000410000 */
[----:B------:R-:W-:-:S04]  /*7e30*/  @P3 F2FP.BF16.F32.PACK_AB R170, RZ, R170 ;  /* 0x000000aaffaa323e */ /* 0x000fc800000010ff */
[----:B0-----:R-:W-:Y:S02]  /*7e40*/  @P3 PRMT R164, R170, 0x7610, R164 ;  /* 0x00007610aaa43816 */ /* 0x001fe400000000a4 */
[----:B------:R-:W-:Y:S02]  /*7e50*/  MOV R170, R34 ;  /* 0x0000002200aa7202 */ /* 0x000fe40000000f00 */
        /* <DEDUP_REMOVED lines=41> */
.L_x_10156:
        /* <DEDUP_REMOVED lines=65> */
.L_x_10155:
        /* <DEDUP_REMOVED lines=8> */
[----:B------:R-:W-:-:S05]  /*8580*/  FSEL R168, R168, RZ, P2 ;  /* 0x000000ffa8a87208 */ /* 0x000fca0001000000 */
[----:B------:R-:W-:-:S05]  /*8590*/  FMUL.FTZ R168, R168, UR13 ;  /* 0x0000000da8a87c20 */ /* 0x000fca0008410000 */
[----:B------:R-:W-:-:S04]  /*85a0*/  F2FP.BF16.F32.PACK_AB R168, RZ, R168 ;  /* 0x000000a8ffa8723e */ /* 0x000fc800000010ff */
[----:B0-----:R-:W-:-:S07]  /*85b0*/  PRMT R164, R168, 0x7610, R164 ;  /* 0x00007610a8a47816 */ /* 0x001fce00000000a4 */
.L_x_10160:
[----:B------:R-:W-:Y:S05]  /*85c0*/  BSYNC.RECONVERGENT B2 ;  /* 0x0000000000027941 */ /* 0x000fea0003800200 */
.L_x_10159:
        /* <DEDUP_REMOVED lines=10> */
.L_x_10162:
[----:B------:R-:W-:Y:S05]  /*8670*/  BSYNC.RECONVERGENT B2 ;  /* 0x0000000000027941 */ /* 0x000fea0003800200 */
.L_x_10161:
        /* <DEDUP_REMOVED lines=10> */
.L_x_10164:
[----:B------:R-:W-:Y:S05]  /*8720*/  BSYNC.RECONVERGENT B2 ;  /* 0x0000000000027941 */ /* 0x000fea0003800200 */
.L_x_10163:
        /* <DEDUP_REMOVED lines=10> */
.L_x_10166:
[----:B------:R-:W-:Y:S05]  /*87d0*/  BSYNC.RECONVERGENT B2 ;  /* 0x0000000000027941 */ /* 0x000fea0003800200 */
.L_x_10165:
        /* <DEDUP_REMOVED lines=10> */
.L_x_10168:
[----:B------:R-:W-:Y:S05]  /*8880*/  BSYNC.RECONVERGENT B2 ;  /* 0x0000000000027941 */ /* 0x000fea0003800200 */
.L_x_10167:
        /* <DEDUP_REMOVED lines=10> */
.L_x_10170:
[----:B------:R-:W-:Y:S05]  /*8930*/  BSYNC.RECONVERGENT B2 ;  /* 0x0000000000027941 */ /* 0x000fea0003800200 */
.L_x_10169:
        /* <DEDUP_REMOVED lines=10> */
.L_x_10172:
[----:B------:R-:W-:Y:S05]  /*89e0*/  BSYNC.RECONVERGENT B2 ;  /* 0x0000000000027941 */ /* 0x000fea0003800200 */
.L_x_10171:
        /* <DEDUP_REMOVED lines=33> */
[----:B0-----:R-:W-:-:S05]  /*8c00*/  FMUL.FTZ R200, R175, UR13 ;  /* 0x0000000dafc87c20 */ /* 0x001fca0008410000 */
[----:B------:R-:W-:-:S04]  /*8c10*/  F2FP.BF16.F32.PACK_AB R200, RZ, R200 ;  /* 0x000000c8ffc8723e */ /* 0x000fc800000010ff */
[----:B------:R-:W-:Y:S01]  /*8c20*/  PRMT R167, R167, 0x5410, R200 ;  /* 0x00005410a7a77816 */ /* 0x000fe200000000c8 */
[----:B------:R-:W-:Y:S06]  /*8c30*/  BRA `(.L_x_10157) ;  /* 0x0000000400587947 */ /* 0x000fec0003800000 */
.L_x_10158:
        /* <DEDUP_REMOVED lines=10> */
.L_x_10174:
[----:B------:R-:W-:Y:S05]  /*8ce0*/  BSYNC.RECONVERGENT B2 ;  /* 0x0000000000027941 */ /* 0x000fea0003800200 */
.L_x_10173:
        /* <DEDUP_REMOVED lines=10> */
.L_x_10176:
[----:B------:R-:W-:Y:S05]  /*8d90*/  BSYNC.RECONVERGENT B2 ;  /* 0x0000000000027941 */ /* 0x000fea0003800200 */
.L_x_10175:
        /* <DEDUP_REMOVED lines=10> */
.L_x_10178:
[----:B------:R-:W-:Y:S05]  /*8e40*/  BSYNC.RECONVERGENT B2 ;  /* 0x0000000000027941 */ /* 0x000fea0003800200 */
.L_x_10177:
        /* <DEDUP_REMOVED lines=10> */
.L_x_10180:
[----:B------:R-:W-:Y:S05]  /*8ef0*/  BSYNC.RECONVERGENT B2 ;  /* 0x0000000000027941 */ /* 0x000fea0003800200 */
.L_x_10179:
        /* <DEDUP_REMOVED lines=10> */
.L_x_10182:
[----:B------:R-:W-:Y:S05]  /*8fa0*/  BSYNC.RECONVERGENT B2 ;  /* 0x0000000000027941 */ /* 0x000fea0003800200 */
.L_x_10181:
        /* <DEDUP_REMOVED lines=10> */
.L_x_10184:
[----:B------:R-:W-:Y:S05]  /*9050*/  BSYNC.RECONVERGENT B2 ;  /* 0x0000000000027941 */ /* 0x000fea0003800200 */
.L_x_10183:
        /* <DEDUP_REMOVED lines=10> */
.L_x_10186:
[----:B------:R-:W-:Y:S05]  /*9100*/  BSYNC.RECONVERGENT B2 ;  /* 0x0000000000027941 */ /* 0x000fea0003800200 */
.L_x_10185:
[----:B0-----:R-:W-:Y:S01]  /*9110*/  FFMA.FTZ R200, R193, R245, R244 ;  /* 0x000000f5c1c87223 */ /* 0x001fe200000100f4 */
        /* <DEDUP_REMOVED lines=8> */
.L_x_10157:
[----:B------:R-:W-:Y:S05]  /*91a0*/  BSYNC.RECONVERGENT B1 ;  /* 0x0000000000017941 */ /* 0x000fea0003800200 */
.L_x_10154:
[----:B0-----:R-:W0:Y:S01]  /*91b0*/  @P1 LDC.64 R200, c[0x0][0x478] ;  /* 0x00011e00ffc81b82 */ /* 0x001e220000000a00 */
[----:B------:R-:W-:Y:S02]  /*91c0*/  @P1 IADD3 R235, PT, PT, R235, 0x80, RZ ;  /* 0x00000080ebeb1810 */ /* 0x000fe40007ffe0ff */
[----:B------:R-:W-:-:S03]  /*91d0*/  @P3 IADD3 R234, PT, PT, R234, 0x80, RZ ;  /* 0x00000080eaea3810 */ /* 0x000fc60007ffe0ff */
        /* <DEDUP_REMOVED lines=10> */
.L_x_10017:
[----:B------:R-:W-:Y:S05]  /*9280*/  BSYNC B0 ;  /* 0x0000000000007941 */ /* 0x000fea0003800000 */
.L_x_10016:
        /* <DEDUP_REMOVED lines=75> */
[----:B------:R-:W3:Y:S01]  /*9740*/  LDC R16, c[0x0][0x388] ;  /* 0x0000e200ff107b82 */ /* 0x000ee20000000800 */
        /* <DEDUP_REMOVED lines=11> */
[----:B--2---:R-:W-:Y:S01]  /*9800*/  FADD.FTZ R5, R5, R24 ;  /* 0x0000001805057221 */ /* 0x004fe20000010000 */
[----:B---3--:R-:W-:Y:S02]  /*9810*/  IMAD R16, R16, UR4, RZ ;  /* 0x0000000410107c24 */ /* 0x008fe4000f8e02ff */
[----:B------:R-:W2:Y:S01]  /*9820*/  LDS R37, [R0+0x4c00] ;  /* 0x004c000000257984 */ /* 0x000ea20000000800 */
[----:B------:R-:W-:-:S03]  /*9830*/  FADD.FTZ R6, R6, R27 ;  /* 0x0000001b06067221 */ /* 0x000fc60000010000 */
        /* <DEDUP_REMOVED lines=13> */
[----:B------:R-:W-:Y:S02]  /*9910*/  IADD3 R5, P0, PT, R16, R249, RZ ;  /* 0x000000f910057210 */ /* 0x000fe40007f1e0ff */
[----:B------:R-:W-:Y:S01]  /*9920*/  STS.128 [R246+0x400], R92 ;  /* 0x0004005cf6007388 */ /* 0x000fe20000000c00 */
[----:B--2---:R-:W-:Y:S01]  /*9930*/  FADD.FTZ R37, R6, R37 ;  /* 0x0000002506257221 */ /* 0x004fe20000010000 */
[----:B------:R-:W-:Y:S02]  /*9940*/  IADD3.X R2, PT, PT, RZ, RZ, RZ, P0, !PT ;  /* 0x000000ffff027210 */ /* 0x000fe400007fe4ff */
[----:B------:R-:W-:Y:S01]  /*9950*/  STS.128 [R246+0x410], R96 ;  /* 0x00041060f6007388 */ /* 0x000fe20000000c00 */
[----:B------:R-:W-:Y:S01]  /*9960*/  SHF.L.U32 R4, R5, 0x2, RZ ;  /* 0x0000000205047819 */ /* 0x000fe200000006ff */
[----:B---3--:R-:W-:Y:S01]  /*9970*/  FADD.FTZ R7, R7, R36 ;  /* 0x0000002407077221 */ /* 0x008fe20000010000 */
[----:B------:R-:W-:Y:S01]  /*9980*/  SHF.L.U64.HI R5, R5, 0x2, R2 ;  /* 0x0000000205057819 */ /* 0x000fe20000010202 */
[----:B------:R-:W-:Y:S01]  /*9990*/  STS.128 [R246+0x800], R100 ;  /* 0x00080064f6007388 */ /* 0x000fe20000000c00 */
[----:B------:R-:W-:-:S02]  /*99a0*/  IADD3 R2, P0, PT, R4, UR18, RZ ;  /* 0x0000001204027c10 */ /* 0x000fc4000ff1e0ff */
[----:B------:R-:W-:Y:S01]  /*99b0*/  IADD3 R4, P1, PT, R4, UR16, RZ ;  /* 0x0000001004047c10 */ /* 0x000fe2000ff3e0ff */
[----:B------:R-:W-:Y:S01]  /*99c0*/  STS.128 [R246+0x810], R104 ;  /* 0x00081068f6007388 */ /* 0x000fe20000000c00 */
[C---:B------:R-:W-:Y:S02]  /*99d0*/  IADD3.X R3, PT, PT, R5.reuse, UR19, RZ, P0, !PT ;  /* 0x0000001305037c10 */ /* 0x040fe400087fe4ff */
[----:B------:R-:W-:Y:S01]  /*99e0*/  IADD3.X R5, PT, PT, R5, UR17, RZ, P1, !PT ;  /* 0x0000001105057c10 */ /* 0x000fe20008ffe4ff */
        /* <DEDUP_REMOVED lines=106> */
.L_x_10021:
[----:B0-----:R-:W-:Y:S01]  /*a090*/  HFMA2 R247, -RZ, RZ, 0, 5.9604644775390625e-08 ;  /* 0x00000001fff77431 */ /* 0x001fe200000001ff */
[----:B------:R-:W-:Y:S01]  /*a0a0*/  BSSY B1, `(.L_x_10188) ;  /* 0x0000006000017945 */ /* 0x000fe20003800000 */
[----:B------:R-:W-:Y:S02]  /*a0b0*/  MOV R246, 0x1f ;  /* 0x0000001f00f67802 */ /* 0x000fe40000000f00 */
[----:B------:R-:W-:-:S07]  /*a0c0*/  MOV R245, 0xffffffff ;  /* 0xffffffff00f57802 */ /* 0x000fce0000000f00 */
[----:B------:R-:W-:Y:S05]  /*a0d0*/  WARPSYNC.COLLECTIVE R245, `(.L_x_10189) ;  /* 0x00000000f5087348 */ /* 0x000fea0003c00000 */
[----:B------:R0:W1:Y:S02]  /*a0e0*/  SHFL.BFLY P1, R249, R200, R247, R246 ;  /* 0x0c0000f7c8f97389 */ /* 0x00006400000200f6 */
[----:B01----:R-:W-:Y:S05]  /*a0f0*/  ENDCOLLECTIVE ;  /* 0x000000000000791b */ /* 0x003fea0003800000 */
.L_x_10189:
[----:B------:R-:W-:Y:S05]  /*a100*/  BSYNC B1 ;  /* 0x0000000000017941 */ /* 0x000fea0003800000 */
.L_x_10188:
        /* <DEDUP_REMOVED lines=9> */
.L_x_10190:
[----:B------:R-:W-:Y:S01]  /*a1a0*/  HFMA2 R247, -RZ, RZ, 0, 1.1920928955078125e-07 ;  /* 0x00000002fff77431 */ /* 0x000fe200000001ff */
[----:B------:R-:W-:-:S05]  /*a1b0*/  MOV R200, R249 ;  /* 0x000000f900c87202 */ /* 0x000fca0000000f00 */
[----:B------:R-:W-:Y:S01]  /*a1c0*/  FADD.FTZ R201, R200, R201 ;  /* 0x000000c9c8c97221 */ /* 0x000fe20000010000 */
[----:B------:R-:W-:-:S07]  /*a1d0*/  MOV R200, R248 ;  /* 0x000000f800c87202 */ /* 0x000fce0000000f00 */
[----:B------:R-:W-:Y:S05]  /*a1e0*/  WARPSYNC.COLLECTIVE R245, `(.L_x_10191) ;  /* 0x00000000f5087348 */ /* 0x000fea0003c00000 */
[----:B------:R0:W1:Y:S02]  /*a1f0*/  SHFL.BFLY P1, R249, R200, R247, R246 ;  /* 0x0c0000f7c8f97389 */ /* 0x00006400000200f6 */
[----:B01----:R-:W-:Y:S05]  /*a200*/  ENDCOLLECTIVE ;  /* 0x000000000000791b */ /* 0x003fea0003800000 */
.L_x_10191:
[----:B------:R-:W-:-:S05]  /*a210*/  MOV R200, R249 ;  /* 0x000000f900c87202 */ /* 0x000fca0000000f00 */
[----:B------:R-:W-:Y:S01]  /*a220*/  FADD.FTZ R248, R248, R200 ;  /* 0x000000c8f8f87221 */ /* 0x000fe20000010000 */
[----:B------:R-:W-:-:S07]  /*a230*/  MOV R200, R201 ;  /* 0x000000c900c87202 */ /* 0x000fce0000000f00 */
[----:B------:R-:W-:Y:S05]  /*a240*/  WARPSYNC.COLLECTIVE R245, `(.L_x_10192) ;  /* 0x00000000f5087348 */ /* 0x000fea0003c00000 */
[----:B------:R0:W1:Y:S02]  /*a250*/  SHFL.BFLY P1, R249, R200, R247, R246 ;  /* 0x0c0000f7c8f97389 */ /* 0x00006400000200f6 */
[----:B01----:R-:W-:Y:S05]  /*a260*/  ENDCOLLECTIVE ;  /* 0x000000000000791b */ /* 0x003fea0003800000 */
.L_x_10192:
[----:B------:R-:W-:Y:S01]  /*a270*/  HFMA2 R247, -RZ, RZ, 0, 2.384185791015625e-07 ;  /* 0x00000004fff77431 */ /* 0x000fe200000001ff */
[----:B------:R-:W-:-:S05]  /*a280*/  MOV R200, R249 ;  /* 0x000000f900c87202 */ /* 0x000fca0000000f00 */
[----:B------:R-:W-:Y:S01]  /*a290*/  FADD.FTZ R201, R201, R200 ;  /* 0x000000c8c9c97221 */ /* 0x000fe20000010000 */
[----:B------:R-:W-:-:S07]  /*a2a0*/  MOV R200, R248 ;  /* 0x000000f800c87202 */ /* 0x000fce0000000f00 */
[----:B------:R-:W-:Y:S05]  /*a2b0*/  WARPSYNC.COLLECTIVE R245, `(.L_x_10193) ;  /* 0x00000000f5087348 */ /* 0x000fea0003c00000 */
[----:B------:R0:W1:Y:S02]  /*a2c0*/  SHFL.BFLY P1, R249, R200, R247, R246 ;  /* 0x0c0000f7c8f97389 */ /* 0x00006400000200f6 */
[----:B01----:R-:W-:Y:S05]  /*a2d0*/  ENDCOLLECTIVE ;  /* 0x000000000000791b */ /* 0x003fea0003800000 */
.L_x_10193:
[----:B------:R-:W-:-:S05]  /*a2e0*/  MOV R200, R249 ;  /* 0x000000f900c87202 */ /* 0x000fca0000000f00 */
[----:B------:R-:W-:Y:S01]  /*a2f0*/  FADD.FTZ R248, R248, R200 ;  /* 0x000000c8f8f87221 */ /* 0x000fe20000010000 */
[----:B------:R-:W-:-:S07]  /*a300*/  MOV R200, R201 ;  /* 0x000000c900c87202 */ /* 0x000fce0000000f00 */
[----:B------:R-:W-:Y:S05]  /*a310*/  WARPSYNC.COLLECTIVE R245, `(.L_x_10194) ;  /* 0x00000000f5087348 */ /* 0x000fea0003c00000 */
[----:B------:R0:W1:Y:S02]  /*a320*/  SHFL.BFLY P1, R249, R200, R247, R246 ;  /* 0x0c0000f7c8f97389 */ /* 0x00006400000200f6 */
[----:B01----:R-:W-:Y:S05]  /*a330*/  ENDCOLLECTIVE ;  /* 0x000000000000791b */ /* 0x003fea0003800000 */
.L_x_10194:
[----:B------:R-:W-:Y:S01]  /*a340*/  HFMA2 R247, -RZ, RZ, 0, 4.76837158203125e-07 ;  /* 0x00000008fff77431 */ /* 0x000fe200000001ff */
[----:B------:R-:W-:-:S05]  /*a350*/  MOV R200, R249 ;  /* 0x000000f900c87202 */ /* 0x000fca0000000f00 */
[----:B------:R-:W-:Y:S01]  /*a360*/  FADD.FTZ R201, R201, R200 ;  /* 0x000000c8c9c97221 */ /* 0x000fe20000010000 */
[----:B------:R-:W-:-:S07]  /*a370*/  MOV R200, R248 ;  /* 0x000000f800c87202 */ /* 0x000fce0000000f00 */
[----:B------:R-:W-:Y:S05]  /*a380*/  WARPSYNC.COLLECTIVE R245, `(.L_x_10195) ;  /* 0x00000000f5087348 */ /* 0x000fea0003c00000 */
[----:B------:R0:W1:Y:S02]  /*a390*/  SHFL.BFLY P1, R249, R200, R247, R246 ;  /* 0x0c0000f7c8f97389 */ /* 0x00006400000200f6 */
[----:B01----:R-:W-:Y:S05]  /*a3a0*/  ENDCOLLECTIVE ;  /* 0x000000000000791b */ /* 0x003fea0003800000 */
.L_x_10195:
[----:B------:R-:W-:-:S05]  /*a3b0*/  MOV R200, R249 ;  /* 0x000000f900c87202 */ /* 0x000fca0000000f00 */
[----:B------:R-:W-:Y:S01]  /*a3c0*/  FADD.FTZ R248, R248, R200 ;  /* 0x000000c8f8f87221 */ /* 0x000fe20000010000 */
[----:B------:R-:W-:-:S07]  /*a3d0*/  MOV R200, R201 ;  /* 0x000000c900c87202 */ /* 0x000fce0000000f00 */
[----:B------:R-:W-:Y:S05]  /*a3e0*/  WARPSYNC.COLLECTIVE R245, `(.L_x_10196) ;  /* 0x00000000f5087348 */ /* 0x000fea0003c00000 */
[----:B------:R0:W1:Y:S02]  /*a3f0*/  SHFL.BFLY P1, R249, R200, R247, R246 ;  /* 0x0c0000f7c8f97389 */ /* 0x00006400000200f6 */
[----:B01----:R-:W-:Y:S05]  /*a400*/  ENDCOLLECTIVE ;  /* 0x000000000000791b */ /* 0x003fea0003800000 */
.L_x_10196:
[----:B------:R-:W-:Y:S01]  /*a410*/  HFMA2 R247, -RZ, RZ, 0, 9.5367431640625e-07 ;  /* 0x00000010fff77431 */ /* 0x000fe200000001ff */
[----:B------:R-:W-:-:S05]  /*a420*/  MOV R200, R249 ;  /* 0x000000f900c87202 */ /* 0x000fca0000000f00 */
[----:B------:R-:W-:Y:S01]  /*a430*/  FADD.FTZ R201, R201, R200 ;  /* 0x000000c8c9c97221 */ /* 0x000fe20000010000 */
[----:B------:R-:W-:-:S07]  /*a440*/  MOV R200, R248 ;  /* 0x000000f800c87202 */ /* 0x000fce0000000f00 */
[----:B------:R-:W-:Y:S05]  /*a450*/  WARPSYNC.COLLECTIVE R245, `(.L_x_10197) ;  /* 0x00000000f5087348 */ /* 0x000fea0003c00000 */
[----:B------:R0:W1:Y:S02]  /*a460*/  SHFL.BFLY P1, R249, R200, R247, R246 ;  /* 0x0c0000f7c8f97389 */ /* 0x00006400000200f6 */
[----:B01----:R-:W-:Y:S05]  /*a470*/  ENDCOLLECTIVE ;  /* 0x000000000000791b */ /* 0x003fea0003800000 */
.L_x_10197:
[----:B------:R-:W-:Y:S02]  /*a480*/  MOV R200, R201 ;  /* 0x000000c900c87202 */ /* 0x000fe40000000f00 */
[----:B------:R-:W-:-:S07]  /*a490*/  MOV R250, R249 ;  /* 0x000000f900fa7202 */ /* 0x000fce0000000f00 */
[----:B------:R-:W-:Y:S05]  /*a4a0*/  WARPSYNC.COLLECTIVE R245, `(.L_x_10198) ;  /* 0x00000000f5087348 */ /* 0x000fea0003c00000 */
[----:B------:R0:W1:Y:S02]  /*a4b0*/  SHFL.BFLY P1, R249, R200, R247, R246 ;  /* 0x0c0000f7c8f97389 */ /* 0x00006400000200f6 */
[----:B01----:R-:W-:Y:S05]  /*a4c0*/  ENDCOLLECTIVE ;  /* 0x000000000000791b */ /* 0x003fea0003800000 */
.L_x_10198:
[----:B------:R-:W-:Y:S01]  /*a4d0*/  MOV R200, R249 ;  /* 0x000000f900c87202 */ /* 0x000fe20000000f00 */
[----:B------:R-:W-:Y:S06]  /*a4e0*/  BRA `(.L_x_10199) ;  /* 0xffffff7c00f07947 */ /* 0x000fec000383ffff */
.L_x_10200:
        /* <DEDUP_REMOVED lines=9> */
.L_x_25435:


//--------------------- .text._ZN10layer_norm13ln_bwd_kernelINS_13Kernel_traitsIf13__nv_bfloat16fS2_fjLj1280ELj1ELj4ELj1ELj16ENS_18Kernel_traits_baseILj1280EfS2_fS2_fjLj128EEEEELb0ELb1ELb0ELb0EEEvNS_9BwdParamsE --------------------------
	.section	.text._ZN10layer_norm13ln_bwd_kernelINS_13Kernel_traitsIf13__nv_bfloat16fS2_fjLj1280ELj1ELj4ELj1ELj16ENS_18Kernel_traits_baseILj1280EfS2_fS2_fjLj128EEEEELb0ELb1ELb0ELb0EEEvNS_9BwdParamsE,"ax",@progbits
	.align	128
        .global         _ZN10layer_norm13ln_bwd_kernelINS_13Kernel_traitsIf13__nv_bfloat16fS2_fjLj1280ELj1ELj4ELj1ELj16ENS_18Kernel_traits_baseILj1280EfS2_fS2_fjLj128EEEEELb0ELb1ELb0ELb0EEEvNS_9BwdParamsE
        .type           _ZN10layer_norm13ln_bwd_kernelINS_13Kernel_traitsIf13__nv_bfloat16fS2_fjLj1280ELj1ELj4ELj1ELj16ENS_18Kernel_traits_baseILj1280EfS2_fS2_fjLj128EEEEELb0ELb1ELb0ELb0EEEvNS_9BwdParamsE,@function
        .size           _ZN10layer_norm13ln_bwd_kernelINS_13Kernel_traitsIf13__nv_bfloat16fS2_fjLj1280ELj1ELj4ELj1ELj16ENS_18Kernel_traits_baseILj1280EfS2_fS2_fjLj128EEEEELb0ELb1ELb0ELb0EEEvNS_9BwdParamsE,(.L_x_25436 - _ZN10layer_norm13ln_bwd_kernelINS_13Kernel_traitsIf13__nv_bfloat16fS2_fjLj1280ELj1ELj4ELj1ELj16ENS_18Kernel_traits_baseILj1280EfS2_fS2_fjLj128EEEEELb0ELb1ELb0ELb0EEEvNS_9BwdParamsE)
        .other          _ZN10layer_norm13ln_bwd_kernelINS_13Kernel_traitsIf13__nv_bfloat16fS2_fjLj1280ELj1ELj4ELj1ELj16ENS_18Kernel_traits_baseILj1280EfS2_fS2_fjLj128EEEEELb0ELb1ELb0ELb0EEEvNS_9BwdParamsE,@"STO_CUDA_ENTRY STV_DEFAULT"
_ZN10layer_norm13ln_bwd_kernelINS_13Kernel_traitsIf13__nv_bfloat16fS2_fjLj1280ELj1ELj4ELj1ELj16ENS_18Kernel_traits_baseILj1280EfS2_fS2_fjLj128EEEEELb0ELb1ELb0ELb0EEEvNS_9BwdParamsE:
.text._ZN10layer_norm13ln_bwd_kernelINS_13Kernel_traitsIf13__nv_bfloat16fS2_fjLj1280ELj1ELj4ELj1ELj16ENS_18Kernel_traits_baseILj1280EfS2_fS2_fjLj128EEEEELb0ELb1ELb0ELb0EEEvNS_9BwdParamsE:
        /* <DEDUP_REMOVED lines=17> */
[----:B------:R-:W-:Y:S01]  /*0110*/  STL [R1+0x28], R10 ;  /* 0x0000280a01007387 */ /* 0x000fe20000100800 */
[----:B------:R-:W-:Y:S02]  /*0120*/  MOV R27, R10 ;  /* 0x0000000a001b7202 */ /* 0x000fe40000000f00 */
[----:B------:R-:W-:-:S04]  /*0130*/  LEA.HI.SX32 R11, R0, R3, 0x1d ;  /* 0x00000003000b7211 */ /* 0x000fc800078feaff */
[C---:B------:R-:W-:Y:S01]  /*0140*/  ISETP.GE.U32.AND P0, PT, R11.reuse, 0x20, PT ;  /* 0x000000200b00780c */ /* 0x040fe20003f06070 */
[----:B------:R1:W-:Y:S01]  /*0150*/  STL [R1+0x20], R11 ;  /* 0x0000200b01007387 */ /* 0x0003e20000100800 */
[C---:B------:R-:W-:Y:S02]  /*0160*/  ISETP.GE.U32.AND P1, PT, R11.reuse, 0x40, PT ;  /* 0x000000400b00780c */ /* 0x040fe40003f26070 */
[C---:B------:R-:W-:Y:S01]  /*0170*/  ISETP.GE.U32.AND P2, PT, R11.reuse, 0x60, PT ;  /* 0x000000600b00780c */ /* 0x040fe20003f46070 */
[----:B------:R-:W4:Y:S01]  /*0180*/  LDL.64 R68, [R1+0x180] ;  /* 0x0001800001447983 */ /* 0x000f220000100a00 */
[C---:B------:R-:W-:Y:S02]  /*0190*/  ISETP.GE.U32.AND P3, PT, R11.reuse, 0x80, PT ;  /* 0x000000800b00780c */ /* 0x040fe40003f66070 */
[----:B------:R-:W-:Y:S01]  /*01a0*/  ISETP.GE.U32.AND P4, PT, R11, 0xa0, PT ;  /* 0x000000a00b00780c */ /* 0x000fe20003f86070 */
[----:B------:R-:W4:Y:S04]  /*01b0*/  LDL.64 R70, [R1+0x188] ;  /* 0x0001880001467983 */ /* 0x000f280000100a00 */
[----:B------:R-:W2:Y:S01]  /*01c0*/  LDL.64 R64, [R1+0x170] ;  /* 0x0001700001407983 */ /* 0x000ea20000100a00 */
[----:B---3--:R-:W3:Y:S03]  /*01d0*/  @P0 LDC.64 R2, c[0x0][0x3d0] ;  /* 0x0000f400ff020b82 */ /* 0x008ee60000000a00 */
[----:B------:R-:W2:Y:S04]  /*01e0*/  LDL.64 R66, [R1+0x178] ;  /* 0x0001780001427983 */ /* 0x000ea80000100a00 */
[----:B------:R-:W2:Y:S01]  /*01f0*/  LDL.64 R60, [R1+0x160] ;  /* 0x00016000013c7983 */ /* 0x000ea20000100a00 */
[----:B------:R-:W0:Y:S03]  /*0200*/  @P0 LDC.64 R4, c[0x0][0x3e8] ;  /* 0x0000fa00ff040b82 */ /* 0x000e260000000a00 */
[----:B------:R-:W2:Y:S04]  /*0210*/  LDL.64 R62, [R1+0x168] ;  /* 0x00016800013e7983 */ /* 0x000ea80000100a00 */
[----:B------:R-:W2:Y:S01]  /*0220*/  LDL.64 R56, [R1+0x150] ;  /* 0x0001500001387983 */ /* 0x000ea20000100a00 */
[----:B------:R-:W1:Y:S03]  /*0230*/  @P1 LDC.64 R6, c[0x0][0x3d0] ;  /* 0x0000f400ff061b82 */ /* 0x000e660000000a00 */
        /* <DEDUP_REMOVED lines=16> */
[----:B------:R-:W2:Y:S04]  /*0340*/  LDL.64 R32, [R1+0xf0] ;  /* 0x0000f00001207983 */ /* 0x000ea80000100a00 */
[----:B------:R-:W2:Y:S01]  /*0350*/  LDL.64 R34, [R1+0xf8] ;  /* 0x0000f80001227983 */ /* 0x000ea20000100a00 */
[C---:B---3--:R-:W-:Y:S01]  /*0360*/  @P0 IMAD.WIDE.U32 R2, R27.reuse, 0x20, R2 ;  /* 0x000000201b020825 */ /* 0x048fe200078e0002 */
[----:B------:R-:W3:Y:S03]  /*0370*/  @P4 LDC.64 R22, c[0x0][0x3d0] ;  /* 0x0000f400ff164b82 */ /* 0x000ee60000000a00 */
[C---:B0-----:R-:W-:Y:S01]  /*0380*/  @P0 IMAD.WIDE.U32 R4, R27.reuse, 0x20, R4 ;  /* 0x000000201b040825 */ /* 0x041fe200078e0004 */
[----:B------:R-:W-:-:S04]  /*0390*/  @P0 LOP3.LUT R27, R27, 0x20, RZ, 0xfc, !PT ;  /* 0x000000201b1b0812 */ /* 0x000fc800078efcff */
[----:B------:R-:W0:Y:S01]  /*03a0*/  @P4 LDC.64 R24, c[0x0][0x3e8] ;  /* 0x0000fa00ff184b82 */ /* 0x000e220000000a00 */
[C---:B-1----:R-:W-:Y:S01]  /*03b0*/  @P1 IMAD.WIDE.U32 R10, R27.reuse, 0x20, R6 ;  /* 0x000000201b0a1825 */ /* 0x042fe200078e0006 */
[----:B------:R-:W-:Y:S03]  /*03c0*/  STL [R1+0xe0], RZ ;  /* 0x0000e0ff01007387 */ /* 0x000fe60000100800 */
[C---:B------:R-:W-:Y:S01]  /*03d0*/  @P1 IMAD.WIDE.U32 R12, R27.reuse, 0x20, R8 ;  /* 0x000000201b0c1825 */ /* 0x040fe200078e0008 */
[----:B------:R-:W-:Y:S01]  /*03e0*/  @P1 IADD3 R27, PT, PT, R27, 0x20, RZ ;  /* 0x000000201b1b1810 */ /* 0x000fe20007ffe0ff */
[----:B------:R-:W5:Y:S04]  /*03f0*/  @P0 LDG.E.128 R172, desc[UR6][R4.64] ;  /* 0x0000000604ac0981 */ /* 0x000f68000c1e1d00 */
[C---:B------:R-:W-:Y:S01]  /*0400*/  @P2 IMAD.WIDE.U32 R14, R27.reuse, 0x20, R14 ;  /* 0x000000201b0e2825 */ /* 0x040fe200078e000e */
[----:B------:R-:W5:Y:S03]  /*0410*/  @P1 LDG.E.128 R164, desc[UR6][R12.64] ;  /* 0x000000060ca41981 */ /* 0x000f66000c1e1d00 */
        /* <DEDUP_REMOVED lines=8> */
[C---:B---3--:R-:W-:Y:S01]  /*04a0*/  @P4 IMAD.WIDE.U32 R6, R27.reuse, 0x20, R22 ;  /* 0x000000201b064825 */ /* 0x048fe200078e0016 */
[----:B------:R-:W5:Y:S03]  /*04b0*/  @P3 LDG.E.128 R148, desc[UR6][R20.64] ;  /* 0x0000000614943981 */ /* 0x000f66000c1e1d00 */
[----:B0-----:R-:W-:Y:S01]  /*04c0*/  @P4 IMAD.WIDE.U32 R8, R27, 0x20, R24 ;  /* 0x000000201b084825 */ /* 0x001fe200078e0018 */
[----:B------:R-:W5:Y:S04]  /*04d0*/  @P3 LDG.E.128 R144, desc[UR6][R20.64+0x10] ;  /* 0x0000100614903981 */ /* 0x000f68000c1e1d00 */
[----:B------:R-:W5:Y:S04]  /*04e0*/  @P4 LDG.E.128 R140, desc[UR6][R8.64] ;  /* 0x00000006088c4981 */ /* 0x000f68000c1e1d00 */
[----:B------:R-:W5:Y:S01]  /*04f0*/  @P4 LDG.E.128 R136, desc[UR6][R8.64+0x10] ;  /* 0x0000100608884981 */ /* 0x000f62000c1e1d00 */
[----:B------:R-:W0:Y:S01]  /*0500*/  S2UR UR4, SR_CTAID.X ;  /* 0x00000000000479c3 */ /* 0x000e220000002500 */
[----:B------:R-:W-:-:S02]  /*0510*/  SHF.R.U32.HI R0, RZ, 0x5, R28 ;  /* 0x00000005ff007819 */ /* 0x000fc4000001161c */
        /* <DEDUP_REMOVED lines=11> */
[----:B0-----:R-:W-:-:S06]  /*05d0*/  USHF.L.U32 UR4, UR4, 0x2, URZ ;  /* 0x0000000204047899 */ /* 0x001fcc00080006ff */
[----:B-1----:R-:W-:Y:S01]  /*05e0*/  LOP3.LUT R2, R0, UR4, RZ, 0xfc, !PT ;  /* 0x0000000400027c12 */ /* 0x002fe2000f8efcff */
        /* <DEDUP_REMOVED lines=37> */
[----:B------:R3:W-:Y:S04]  /*0840*/  STL [R1+0xe4], RZ ;  /* 0x0000e4ff01007387 */ /* 0x0007e80000100800 */
[----:B------:R3:W-:Y:S04]  /*0850*/  STL [R1+0xe8], RZ ;  /* 0x0000e8ff01007387 */ /* 0x0007e80000100800 */
[----:B--2---:R3:W-:Y:S04]  /*0860*/  @P0 STL.64 [R1+0x170], R64 ;  /* 0x0001704001000387 */ /* 0x0047e80000100a00 */
[----:B------:R3:W-:Y:S04]  /*0870*/  @P0 STL.64 [R1+0x178], R66 ;  /* 0x0001784201000387 */ /* 0x0007e80000100a00 */
[----:B------:R3:W-:Y:S04]  /*0880*/  STL [R1+0xec], RZ ;  /* 0x0000ecff01007387 */ /* 0x0007e80000100800 */
[----:B----4-:R3:W-:Y:S04]  /*0890*/  @P1 STL.64 [R1+0x160], R60 ;  /* 0x0001603c01001387 */ /* 0x0107e80000100a00 */
[----:B------:R3:W-:Y:S04]  /*08a0*/  @P1 STL.64 [R1+0x168], R62 ;  /* 0x0001683e01001387 */ /* 0x0007e80000100a00 */
[----:B------:R3:W-:Y:S04]  /*08b0*/  STL [R1+0xd0], RZ ;  /* 0x0000d0ff01007387 */ /* 0x0007e80000100800 */
[----:B------:R3:W-:Y:S04]  /*08c0*/  @P1 STL.64 [R1+0x150], R56 ;  /* 0x0001503801001387 */ /* 0x0007e80000100a00 */
        /* <DEDUP_REMOVED lines=58> */
[----:B0-----:R-:W-:Y:S02]  /*0c70*/  CS2R R68, SRZ ;  /* 0x0000000000447805 */ /* 0x001fe4000001ff00 */
[----:B-1----:R-:W-:-:S09]  /*0c80*/  CS2R R70, SRZ ;  /* 0x0000000000467805 */ /* 0x002fd2000001ff00 */
[----:B---3--:R-:W-:Y:S05]  /*0c90*/  @P0 BRA `(.L_x_10202) ;  /* 0x0000008800cc0947 */ /* 0x008fea0003800000 */
        /* <DEDUP_REMOVED lines=87> */
.L_x_10253:
[----:B------:R-:W2:Y:S01]  /*1210*/  LDL R187, [R1+0x1c] ;  /* 0x00001c0001bb7983 */ /* 0x000ea20000100800 */
[----:B------:R-:W2:Y:S03]  /*1220*/  @P5 LDC.64 R2, c[0x0][0x3e0] ;  /* 0x0000f800ff025b82 */ /* 0x000ea60000000a00 */
[----:B------:R-:W3:Y:S01]  /*1230*/  LDL R186, [R1+0x20] ;  /* 0x0000200001ba7983 */ /* 0x000ee20000100800 */
[----:B--2---:R-:W-:-:S05]  /*1240*/  @P5 IMAD.WIDE R2, R187, 0x2, R2 ;  /* 0x00000002bb025825 */ /* 0x004fca00078e0202 */
[----:B-1----:R1:W2:Y:S02]  /*1250*/  @P5 LDG.E.U16 R19, desc[UR6][R2.64] ;  /* 0x0000000602135981 */ /* 0x0022a4000c1e1500 */
[----:B-1----:R-:W1:Y:S02]  /*1260*/  LDC.64 R2, c[0x0][0x3c0] ;  /* 0x0000f000ff027b82 */ /* 0x002e640000000a00 */
[----:B-1----:R-:W-:-:S05]  /*1270*/  IMAD.WIDE R2, R187, 0x4, R2 ;  /* 0x00000004bb027825 */ /* 0x002fca00078e0202 */
[----:B------:R1:W4:Y:S02]  /*1280*/  LDG.E R184, desc[UR6][R2.64] ;  /* 0x0000000602b87981 */ /* 0x000324000c1e1900 */
[----:B-1----:R-:W1:Y:S01]  /*1290*/  LDC.64 R2, c[0x0][0x3c8] ;  /* 0x0000f200ff027b82 */ /* 0x002e620000000a00 */
[----:B------:R-:W0:Y:S01]  /*12a0*/  S2R R185, SR_TID.X ;  /* 0x0000000000b97919 */ /* 0x000e220000002100 */
[----:B------:R-:W-:Y:S02]  /*12b0*/  MOV R188, UR15 ;  /* 0x0000000f00bc7c02 */ /* 0x000fe40008000f00 */
[----:B---3--:R-:W-:Y:S01]  /*12c0*/  ISETP.GE.U32.AND P4, PT, R186, 0x20, PT ;  /* 0x00000020ba00780c */ /* 0x008fe20003f86070 */
[----:B------:R-:W-:Y:S02]  /*12d0*/  HFMA2 R20, -RZ, RZ, 1.875, 0 ;  /* 0x3f800000ff147431 */ /* 0x000fe400000001ff */
[----:B-1----:R-:W-:-:S05]  /*12e0*/  IMAD.WIDE R2, R187, 0x4, R2 ;  /* 0x00000004bb027825 */ /* 0x002fca00078e0202 */
[----:B-----5:R1:W5:Y:S01]  /*12f0*/  LDG.E R21, desc[UR6][R2.64] ;  /* 0x0000000602157981 */ /* 0x020362000c1e1900 */
[----:B------:R-:W-:Y:S01]  /*1300*/  ISETP.NE.AND P0, PT, RZ, UR8, PT ;  /* 0x00000008ff007c0c */ /* 0x000fe2000bf05270 */
[----:B------:R-:W-:Y:S01]  /*1310*/  BSSY.RECONVERGENT B1, `(.L_x_10203) ;  /* 0x0000094000017945 */ /* 0x000fe20003800200 */
[C---:B------:R-:W-:Y:S01]  /*1320*/  ISETP.GE.U32.AND P3, PT, R186.reuse, 0x40, PT ;  /* 0x00000040ba00780c */ /* 0x040fe20003f66070 */
[----:B------:R-:W-:Y:S01]  /*1330*/  STL [R1+0x24], R188 ;  /* 0x000024bc01007387 */ /* 0x000fe20000100800 */
[C---:B------:R-:W-:Y:S02]  /*1340*/  ISETP.GE.U32.AND P2, PT, R186.reuse, 0x60, PT ;  /* 0x00000060ba00780c */ /* 0x040fe40003f46070 */
[----:B------:R-:W-:Y:S02]  /*1350*/  ISETP.GE.U32.AND P1, PT, R186, 0x80, PT ;  /* 0x00000080ba00780c */ /* 0x000fe40003f26070 */
[----:B------:R-:W-:Y:S01]  /*1360*/  MOV R216, RZ ;  /* 0x000000ff00d87202 */ /* 0x000fe20000000f00 */
[----:B-1----:R-:W-:-:S05]  /*1370*/  IMAD R2, R187, R188, RZ ;  /* 0x000000bcbb027224 */ /* 0x002fca00078e02ff */
[----:B------:R-:W-:-:S04]  /*1380*/  SHF.R.S32.HI R3, RZ, 0x1f, R2 ;  /* 0x0000001fff037819 */ /* 0x000fc80000011402 */
[----:B------:R-:W-:Y:S02]  /*1390*/  LEA.HI R3, R3, R2, RZ, 0x3 ;  /* 0x0000000203037211 */ /* 0x000fe400078f18ff */
[----:B0-----:R-:W-:-:S05]  /*13a0*/  LOP3.LUT R2, R185, 0x1f, RZ, 0xc0, !PT ;  /* 0x0000001fb9027812 */ /* 0x001fca00078ec0ff */
[----:B------:R4:W-:Y:S01]  /*13b0*/  STL [R1+0x28], R2 ;  /* 0x0000280201007387 */ /* 0x0009e20000100800 */
[----:B--2---:R-:W-:Y:S02]  /*13c0*/  @P5 SHF.L.U32 R20, R19, 0x10, RZ ;  /* 0x0000001013145819 */ /* 0x004fe400000006ff */
[----:B------:R-:W-:Y:S01]  /*13d0*/  LEA.HI.SX32 R19, R3, R2, 0x1d ;  /* 0x0000000203137211 */ /* 0x000fe200078feaff */
[----:B------:R-:W-:-:S03]  /*13e0*/  HFMA2 R3, -RZ, RZ, 0, 0 ;  /* 0x00000000ff037431 */ /* 0x000fc600000001ff */
[----:B------:R-:W-:Y:S02]  /*13f0*/  MOV R220, R19 ;  /* 0x0000001300dc7202 */ /* 0x000fe40000000f00 */
[----:B----4-:R-:W-:Y:S01]  /*1400*/  FSEL R2, R184, RZ, !P0 ;  /* 0x000000ffb8027208 */ /* 0x010fe20004000000 */
[----:B------:R-:W-:Y:S06]  /*1410*/  @!P4 BRA `(.L_x_10204) ;  /* 0x00000008000cc947 */ /* 0x000fec0003800000 */
[----:B------:R-:W0:Y:S01]  /*1420*/  LDC.64 R192, c[0x0][0x3a8] ;  /* 0x0000ea00ffc07b82 */ /* 0x000e220000000a00 */
[----:B------:R1:W-:Y:S07]  /*1430*/  STL [R1+0x190], R4 ;  /* 0x0001900401007387 */ /* 0x0003ee0000100800 */
[----:B------:R-:W2:Y:S01]  /*1440*/  LDC.64 R188, c[0x0][0x428] ;  /* 0x00010a00ffbc7b82 */ /* 0x000ea20000000a00 */
[----:B------:R-:W-:Y:S01]  /*1450*/  ISETP.NE.U32.AND P0, PT, RZ, UR10, PT ;  /* 0x0000000aff007c0c */ /* 0x000fe2000bf05070 */
[----:B-1----:R-:W3:Y:S01]  /*1460*/  LDL.LU R4, [R1+0x40] ;  /* 0x0000400001047983 */ /* 0x002ee20000300800 */
[----:B0-----:R-:W-:-:S04]  /*1470*/  IMAD.WIDE.U32 R192, R19, 0x20, R192 ;  /* 0x0000002013c07825 */ /* 0x001fc800078e00c0 */
[----:B--2---:R-:W-:Y:S01]  /*1480*/  IMAD.WIDE.U32 R188, R19, 0x10, R188 ;  /* 0x0000001013bc7825 */ /* 0x004fe200078e00bc */
[----:B------:R-:W2:Y:S01]  /*1490*/  LDG.E.128 R184, desc[UR6][R192.64] ;  /* 0x00000006c0b87981 */ /* 0x000ea2000c1e1d00 */
[----:B------:R-:W-:-:S03]  /*14a0*/  ISETP.NE.AND.EX P0, PT, RZ, UR11, PT, P0 ;  /* 0x0000000bff007c0c */ /* 0x000fc6000bf05300 */
[----:B------:R-:W4:Y:S04]  /*14b0*/  LDL R219, [R1+0x180] ;  /* 0x0001800001db7983 */ /* 0x000f280000100800 */
[----:B------:R-:W3:Y:S04]  /*14c0*/  LDG.E.128 R188, desc[UR6][R188.64] ;  /* 0x00000006bcbc7981 */ /* 0x000ee8000c1e1d00 */
[----:B------:R-:W4:Y:S02]  /*14d0*/  LDG.E.128 R192, desc[UR6][R192.64+0x10] ;  /* 0x00001006c0c07981 */ /* 0x000f24000c1e1d00 */
[----:B------:R-:W0:Y:S02]  /*14e0*/  @P0 LDC.64 R210, c[0x0][0x438] ;  /* 0x00010e00ffd20b82 */ /* 0x000e240000000a00 */
[----:B0-----:R-:W-:-:S05]  /*14f0*/  @P0 IMAD.WIDE.U32 R210, R19, 0x20, R210 ;  /* 0x0000002013d20825 */ /* 0x001fca00078e00d2 */
[----:B------:R-:W5:Y:S04]  /*1500*/  @P0 LDG.E.128 R64, desc[UR6][R210.64] ;  /* 0x00000006d2400981 */ /* 0x000f68000c1e1d00 */
[----:B------:R0:W5:Y:S01]  /*1510*/  @P0 LDG.E.128 R60, desc[UR6][R210.64+0x10] ;  /* 0x00001006d23c0981 */ /* 0x000162000c1e1d00 */
        /* <DEDUP_REMOVED lines=8> */
[----:B------:R-:W-:Y:S01]  /*15a0*/  PRMT R212, R188, 0x7632, R212 ;  /* 0x00007632bcd47816 */ /* 0x000fe200000000d4 */
[----:B------:R-:W2:Y:S01]  /*15b0*/  LDL.LU R193, [R1+0x48] ;  /* 0x0000480001c17983 */ /* 0x000ea20000300800 */
[C---:B------:R-:W-:Y:S01]  /*15c0*/  FADD.FTZ R191, -R2.reuse, R194 ;  /* 0x000000c202bf7221 */ /* 0x040fe20000010100 */
[----:B------:R-:W-:Y:S02]  /*15d0*/  FADD.FTZ R184, -R2, R195 ;  /* 0x000000c302b87221 */ /* 0x000fe40000010100 */
[----:B------:R-:W3:Y:S01]  /*15e0*/  LDL R194, [R1+0x170] ;  /* 0x0001700001c27983 */ /* 0x000ee20000100800 */
[C---:B------:R-:W-:Y:S01]  /*15f0*/  PRMT R216, R190.reuse, 0x7632, R216 ;  /* 0x00007632bed87816 */ /* 0x040fe200000000d8 */
[C---:B------:R-:W-:Y:S01]  /*1600*/  FMUL.FTZ R214, R21.reuse, R210 ;  /* 0x000000d215d67220 */ /* 0x040fe20000410000 */
[----:B------:R-:W-:Y:S01]  /*1610*/  SHF.L.U32 R185, R190, 0x10, RZ ;  /* 0x00000010beb97819 */ /* 0x000fe200000006ff */
[----:B------:R-:W4:Y:S01]  /*1620*/  LDL.LU R195, [R1+0xd8] ;  /* 0x0000d80001c37983 */ /* 0x000f220000300800 */
[----:B------:R-:W-:Y:S01]  /*1630*/  FADD.FTZ R190, -R2, R192 ;  /* 0x000000c002be7221 */ /* 0x000fe20000010100 */
[----:B------:R-:W-:-:S02]  /*1640*/  FMUL.FTZ R213, R21, R211 ;  /* 0x000000d315d57220 */ /* 0x000fc40000410000 */
[----:B------:R-:W4:Y:S01]  /*1650*/  LDL.LU R209, [R1+0x38] ;  /* 0x0000380001d17983 */ /* 0x000f220000300800 */
[----:B------:R-:W-:-:S03]  /*1660*/  SHF.L.U32 R192, R212, 0x10, RZ ;  /* 0x00000010d4c07819 */ /* 0x000fc600000006ff */
[----:B------:R-:W3:Y:S04]  /*1670*/  LDL R210, [R1+0x188] ;  /* 0x0001880001d27983 */ /* 0x000ee80000100800 */
[----:B------:R-:W4:Y:S04]  /*1680*/  LDL.LU R211, [R1+0xe8] ;  /* 0x0000e80001d37983 */ /* 0x000f280000300800 */
[----:B------:R-:W3:Y:S01]  /*1690*/  LDL.LU R212, [R1+0xe0] ;  /* 0x0000e00001d47983 */ /* 0x000ee20000300800 */
[----:B------:R-:W-:Y:S01]  /*16a0*/  SHF.L.U32 R188, R188, 0x10, RZ ;  /* 0x00000010bcbc7819 */ /* 0x000fe200000006ff */
[----:B------:R-:W-:Y:S01]  /*16b0*/  FMUL.FTZ R0, R21, R0 ;  /* 0x0000000015007220 */ /* 0x000fe20000410000 */
[----:B------:R-:W-:-:S02]  /*16c0*/  PRMT R187, R189, 0x7632, R187 ;  /* 0x00007632bdbb7816 */ /* 0x000fc400000000bb */
[----:B------:R-:W-:Y:S01]  /*16d0*/  SHF.L.U32 R189, R189, 0x10, RZ ;  /* 0x00000010bdbd7819 */ /* 0x000fe200000006ff */
[----:B------:R-:W-:-:S05]  /*16e0*/  FADD.FTZ R4, R4, R188 ;  /* 0x000000bc04047221 */ /* 0x000fca0000010000 */
[----:B------:R0:W-:Y:S01]  /*16f0*/  STL [R1+0x40], R4 ;  /* 0x0000400401007387 */ /* 0x0001e20000100800 */
[----:B------:R-:W-:-:S03]  /*1700*/  FMUL.FTZ R219, R219, R188 ;  /* 0x000000bcdbdb7220 */ /* 0x000fc60000410000 */
[----:B0-----:R0:W5:Y:S01]  /*1710*/  LDL.LU R4, [R1+0x190] ;  /* 0x0001900001047983 */ /* 0x0011620000300800 */
[----:B--2---:R-:W-:Y:S01]  /*1720*/  FADD.FTZ R193, R193, R189 ;  /* 0x000000bdc1c17221 */ /* 0x004fe20000010000 */
[----:B----4-:R-:W-:Y:S01]  /*1730*/  FFMA.FTZ R211, R214, R189, R211 ;  /* 0x000000bdd6d37223 */ /* 0x010fe200000100d3 */
[----:B---3--:R-:W-:-:S05]  /*1740*/  FFMA.FTZ R212, R0, R188, R212 ;  /* 0x000000bc00d47223 */ /* 0x008fca00000100d4 */
[----:B------:R1:W-:Y:S04]  /*1750*/  STL [R1+0xe0], R212 ;  /* 0x0000e0d401007387 */ /* 0x0003e80000100800 */
[----:B------:R2:W-:Y:S01]  /*1760*/  STL [R1+0x48], R193 ;  /* 0x000048c101007387 */ /* 0x0005e20000100800 */
[----:B------:R-:W-:Y:S01]  /*1770*/  SHF.L.U32 R188, R216, 0x10, RZ ;  /* 0x00000010d8bc7819 */ /* 0x000fe200000006ff */
[----:B-1----:R-:W-:Y:S02]  /*1780*/  FMUL.FTZ R212, R21, R190 ;  /* 0x000000be15d47220 */ /* 0x002fe40000410000 */
[----:B--2---:R-:W2:Y:S04]  /*1790*/  LDL R193, [R1+0x178] ;  /* 0x0001780001c17983 */ /* 0x004ea80000100800 */
[----:B------:R1:W-:Y:S02]  /*17a0*/  STL [R1+0xe8], R211 ;  /* 0x0000e8d301007387 */ /* 0x0003e40000100800 */
[----:B-1----:R-:W-:-:S02]  /*17b0*/  FMUL.FTZ R211, R210, R189 ;  /* 0x000000bdd2d37220 */ /* 0x002fc40000410000 */
[----:B------:R-:W3:Y:S04]  /*17c0*/  LDL R189, [R1+0x184] ;  /* 0x0001840001bd7983 */ /* 0x000ee80000100800 */
[----:B------:R-:W4:Y:S04]  /*17d0*/  LDL.LU R190, [R1+0xd0] ;  /* 0x0000d00001be7983 */ /* 0x000f280000300800 */
[----:B------:R-:W3:Y:S01]  /*17e0*/  LDL.LU R216, [R1+0x30] ;  /* 0x0000300001d87983 */ /* 0x000ee20000300800 */
[----:B------:R-:W-:Y:S01]  /*17f0*/  FMUL.FTZ R210, R21, R191 ;  /* 0x000000bf15d27220 */ /* 0x000fe20000410000 */
[----:B------:R-:W-:Y:S01]  /*1800*/  FMUL.FTZ R194, R194, R185 ;  /* 0x000000b9c2c27220 */ /* 0x000fe20000410000 */
[----:B------:R-:W-:Y:S01]  /*1810*/  FADD.FTZ R209, R209, R186 ;  /* 0x000000bad1d17221 */ /* 0x000fe20000010000 */
[----:B------:R-:W3:Y:S01]  /*1820*/  LDL.LU R191, [R1+0x44] ;  /* 0x0000440001bf7983 */ /* 0x000ee20000300800 */
[----:B------:R-:W-:-:S03]  /*1830*/  FFMA.FTZ R195, R210, R186, R195 ;  /* 0x000000bad2c37223 */ /* 0x000fc600000100c3 */
[----:B------:R-:W-:Y:S01]  /*1840*/  STL [R1+0x14], R211 ;  /* 0x000014d301007387 */ /* 0x000fe20000100800 */
[----:B--2---:R-:W-:Y:S01]  /*1850*/  FMUL.FTZ R193, R193, R186 ;  /* 0x000000bac1c17220 */ /* 0x004fe20000410000 */
[----:B----4-:R-:W-:Y:S01]  /*1860*/  FFMA.FTZ R190, R212, R185, R190 ;  /* 0x000000b9d4be7223 */ /* 0x010fe200000100be */
[----:B---3--:R-:W-:-:S05]  /*1870*/  FADD.FTZ R216, R216, R185 ;  /* 0x000000b9d8d87221 */ /* 0x008fca0000010000 */
[----:B------:R-:W-:Y:S04]  /*1880*/  STL [R1+0x30], R216 ;  /* 0x000030d801007387 */ /* 0x000fe80000100800 */
[----:B------:R1:W-:Y:S04]  /*1890*/  STL [R1+0xd0], R190 ;  /* 0x0000d0be01007387 */ /* 0x0003e80000100800 */
[----:B-1----:R-:W2:Y:S04]  /*18a0*/  LDL.LU R190, [R1+0x4c] ;  /* 0x00004c0001be7983 */ /* 0x002ea80000300800 */
[----:B------:R-:W-:Y:S04]  /*18b0*/  STL [R1+0xc], R194 ;  /* 0x00000cc201007387 */ /* 0x000fe80000100800 */
[----:B------:R1:W-:Y:S04]  /*18c0*/  STL [R1+0x38], R209 ;  /* 0x000038d101007387 */ /* 0x0003e80000100800 */
[----:B------:R3:W-:Y:S04]  /*18d0*/  STL [R1+0xd8], R195 ;  /* 0x0000d8c301007387 */ /* 0x0007e80000100800 */
[----:B------:R-:W4:Y:S01]  /*18e0*/  LDL.LU R186, [R1+0xe4] ;  /* 0x0000e40001ba7983 */ /* 0x000f220000300800 */
[----:B------:R-:W-:Y:S01]  /*18f0*/  FADD.FTZ R191, R191, R192 ;  /* 0x000000c0bfbf7221 */ /* 0x000fe20000010000 */
[----:B------:R-:W-:-:S02]  /*1900*/  SHF.L.U32 R185, R220, 0x10, RZ ;  /* 0x00000010dcb97819 */ /* 0x000fc400000006ff */
[----:B------:R-:W2:Y:S04]  /*1910*/  LDL R216, [R1+0x18c] ;  /* 0x00018c0001d87983 */ /* 0x000ea80000100800 */
[----:B------:R-:W2:Y:S04]  /*1920*/  LDL.LU R220, [R1+0x34] ;  /* 0x0000340001dc7983 */ /* 0x000ea80000300800 */
[----:B-1----:R-:W2:Y:S04]  /*1930*/  LDL.LU R209, [R1+0xd4] ;  /* 0x0000d40001d17983 */ /* 0x002ea80000300800 */
[----:B---3--:R-:W3:Y:S04]  /*1940*/  LDL R195, [R1+0x174] ;  /* 0x0001740001c37983 */ /* 0x008ee80000100800 */
[----:B------:R1:W-:Y:S02]  /*1950*/  STL [R1+0x44], R191 ;  /* 0x000044bf01007387 */ /* 0x0003e40000100800 */
[-C--:B-1----:R-:W-:Y:S01]  /*1960*/  FMUL.FTZ R191, R189, R192.reuse ;  /* 0x000000c0bdbf7220 */ /* 0x082fe20000410000 */
[----:B----4-:R-:W-:-:S05]  /*1970*/  FFMA.FTZ R186, R215, R192, R186 ;  /* 0x000000c0d7ba7223 */ /* 0x010fca00000100ba */
[----:B------:R1:W-:Y:S04]  /*1980*/  STL [R1+0xe4], R186 ;  /* 0x0000e4ba01007387 */ /* 0x0003e80000100800 */
[----:B------:R-:W4:Y:S01]  /*1990*/  LDL.LU R192, [R1+0xec] ;  /* 0x0000ec0001c07983 */ /* 0x000f220000300800 */
[----:B------:R-:W-:Y:S01]  /*19a0*/  SHF.L.U32 R187, R187, 0x10, RZ ;  /* 0x00000010bbbb7819 */ /* 0x000fe200000006ff */
[----:B------:R-:W-:Y:S02]  /*19b0*/  FADD.FTZ R189, RZ, R219 ;  /* 0x000000dbffbd7221 */ /* 0x000fe40000010000 */
[----:B------:R-:W-:Y:S01]  /*19c0*/  STL [R1+0x4], R193 ;  /* 0x000004c101007387 */ /* 0x000fe20000100800 */
[----:B-1----:R-:W-:Y:S01]  /*19d0*/  FFMA.FTZ R186, R0, R219, RZ ;  /* 0x000000db00ba7223 */ /* 0x002fe200000100ff */
[----:B--2---:R-:W-:-:S02]  /*19e0*/  FADD.FTZ R190, R190, R187 ;  /* 0x000000bbbebe7221 */ /* 0x004fc40000010000 */
[----:B------:R-:W-:Y:S01]  /*19f0*/  STL [R1+0x18], R191 ;  /* 0x000018bf01007387 */ /* 0x000fe20000100800 */
[----:B------:R-:W-:Y:S01]  /*1a00*/  FADD.FTZ R189, R189, R191 ;  /* 0x000000bfbdbd7221 */ /* 0x000fe20000010000 */
[----:B------:R-:W-:Y:S01]  /*1a10*/  FFMA.FTZ R186, R215, R191, R186 ;  /* 0x000000bfd7ba7223 */ /* 0x000fe200000100ba */
[----:B----4-:R-:W-:-:S05]  /*1a20*/  FFMA.FTZ R192, R213, R187, R192 ;  /* 0x000000bbd5c07223 */ /* 0x010fca00000100c0 */
[----:B------:R1:W-:Y:S04]  /*1a30*/  STL [R1+0xec], R192 ;  /* 0x0000ecc001007387 */ /* 0x0003e80000100800 */
[----:B-1----:R-:W2:Y:S04]  /*1a40*/  LDL.LU R192, [R1+0x3c] ;  /* 0x00003c0001c07983 */ /* 0x002ea80000300800 */
[----:B------:R-:W4:Y:S04]  /*1a50*/  LDL.LU R191, [R1+0xdc] ;  /* 0x0000dc0001bf7983 */ /* 0x000f280000300800 */
[----:B------:R1:W-:Y:S04]  /*1a60*/  STL [R1+0x4c], R190 ;  /* 0x00004cbe01007387 */ /* 0x0003e80000100800 */
[----:B-1----:R-:W4:Y:S01]  /*1a70*/  LDL R190, [R1+0x17c] ;  /* 0x00017c0001be7983 */ /* 0x002f220000100800 */
[----:B------:R-:W-:Y:S01]  /*1a80*/  FMUL.FTZ R216, R216, R187 ;  /* 0x000000bbd8d87220 */ /* 0x000fe20000410000 */
[----:B------:R-:W-:Y:S01]  /*1a90*/  FADD.FTZ R187, R189, R211 ;  /* 0x000000d3bdbb7221 */ /* 0x000fe20000010000 */
[----:B------:R-:W-:Y:S01]  /*1aa0*/  FFMA.FTZ R186, R214, R211, R186 ;  /* 0x000000d3d6ba7223 */ /* 0x000fe200000100ba */
[----:B------:R-:W-:Y:S01]  /*1ab0*/  FMUL.FTZ R211, R21, R3 ;  /* 0x0000000315d37220 */ /* 0x000fe20000410000 */
[----:B------:R-:W-:-:S03]  /*1ac0*/  FADD.FTZ R220, R220, R188 ;  /* 0x000000bcdcdc7221 */ /* 0x000fc60000010000 */
[----:B------:R-:W-:Y:S01]  /*1ad0*/  FFMA.FTZ R209, R211, R188, R209 ;  /* 0x000000bcd3d17223 */ /* 0x000fe200000100d1 */
[----:B------:R-:W-:Y:S01]  /*1ae0*/  STL [R1+0x10], R216 ;  /* 0x000010d801007387 */ /* 0x000fe20000100800 */
[----:B------:R-:W-:-:S03]  /*1af0*/  FADD.FTZ R3, R187, R216 ;  /* 0x000000d8bb037221 */ /* 0x000fc60000010000 */
[----:B------:R-:W-:Y:S01]  /*1b00*/  STL [R1+0x34], R220 ;  /* 0x000034dc01007387 */ /* 0x000fe20000100800 */
[----:B---3--:R-:W-:-:S03]  /*1b10*/  FMUL.FTZ R187, R195, R188 ;  /* 0x000000bcc3bb7220 */ /* 0x008fc60000410000 */
[----:B------:R1:W-:Y:S02]  /*1b20*/  STL [R1+0xd4], R209 ;  /* 0x0000d4d101007387 */ /* 0x0003e40000100800 */
[----:B-1----:R-:W-:Y:S02]  /*1b30*/  FMUL.FTZ R209, R21, R184 ;  /* 0x000000b815d17220 */ /* 0x002fe40000410000 */
        /* <DEDUP_REMOVED lines=8> */
[----:B------:R-:W-:Y:S01]  /*1bc0*/  IADD3 R220, PT, PT, R19, 0x20, RZ ;  /* 0x0000002013dc7810 */ /* 0x000fe20007ffe0ff */
[----:B--2---:R-:W-:Y:S01]  /*1bd0*/  FADD.FTZ R192, R192, R185 ;  /* 0x000000b9c0c07221 */ /* 0x004fe20000010000 */
[----:B----4-:R-:W-:-:S04]  /*1be0*/  FFMA.FTZ R191, R209, R185, R191 ;  /* 0x000000b9d1bf7223 */ /* 0x010fc800000100bf */
[----:B------:R0:W-:Y:S04]  /*1bf0*/  STL [R1+0x3c], R192 ;  /* 0x00003cc001007387 */ /* 0x0001e80000100800 */
[----:B------:R0:W-:Y:S01]  /*1c00*/  STL [R1+0xdc], R191 ;  /* 0x0000dcbf01007387 */ /* 0x0001e20000100800 */
[----:B------:R-:W-:-:S05]  /*1c10*/  FMUL.FTZ R184, R190, R185 ;  /* 0x000000b9beb87220 */ /* 0x000fca0000410000 */
[----:B------:R0:W-:Y:S01]  /*1c20*/  STL [R1], R184 ;  /* 0x000000b801007387 */ /* 0x0001e20000100800 */
[----:B------:R-:W-:Y:S01]  /*1c30*/  FADD.FTZ R216, R3, R184 ;  /* 0x000000b803d87221 */ /* 0x000fe20000010000 */
[----:B------:R-:W-:-:S07]  /*1c40*/  FFMA.FTZ R3, R209, R184, R186 ;  /* 0x000000b8d1037223 */ /* 0x000fce00000100ba */
.L_x_10204:
[----:B------:R-:W-:Y:S05]  /*1c50*/  BSYNC.RECONVERGENT B1 ;  /* 0x0000000000017941 */ /* 0x000fea0003800200 */
.L_x_10203:
[----:B------:R-:W-:Y:S04]  /*1c60*/  BSSY.RECONVERGENT B1, `(.L_x_10205) ;  /* 0x000006c000017945 */ /* 0x000fe80003800200 */
[----:B------:R-:W-:Y:S05]  /*1c70*/  @!P3 BRA `(.L_x_10206) ;  /* 0x0000000400a8b947 */ /* 0x000fea0003800000 */
[----:B0-----:R-:W0:Y:S01]  /*1c80*/  LDC.64 R192, c[0x0][0x3a8] ;  /* 0x0000ea00ffc07b82 */ /* 0x001e220000000a00 */
        /* <DEDUP_REMOVED lines=14> */
[----:B------:R2:W5:Y:S02]  /*1d70*/  @P0 LDG.E.128 R52, desc[UR6][R202.64+0x10] ;  /* 0x00001006ca340981 */ /* 0x000564000c1e1d00 */
[C---:B--2---:R-:W-:Y:S01]  /*1d80*/  FADD.FTZ R202, -R2.reuse, R185 ;  /* 0x000000b902ca7221 */ /* 0x044fe20000010100 */
[C---:B------:R-:W-:Y:S01]  /*1d90*/  FADD.FTZ R204, -R2.reuse, R184 ;  /* 0x000000b802cc7221 */ /* 0x040fe20000010100 */
[C---:B------:R-:W-:Y:S01]  /*1da0*/  FADD.FTZ R203, -R2.reuse, R186 ;  /* 0x000000ba02cb7221 */ /* 0x040fe20000010100 */
[C---:B---3--:R-:W-:Y:S02]  /*1db0*/  PRMT R247, R189.reuse, 0x7632, R247 ;  /* 0x00007632bdf77816 */ /* 0x048fe400000000f7 */
[----:B------:R-:W-:Y:S01]  /*1dc0*/  SHF.L.U32 R185, R189, 0x10, RZ ;  /* 0x00000010bdb97819 */ /* 0x000fe200000006ff */
[----:B----4-:R-:W-:Y:S01]  /*1dd0*/  FADD.FTZ R189, -R2, R192 ;  /* 0x000000c002bd7221 */ /* 0x010fe20000010100 */
[C---:B------:R-:W-:Y:S01]  /*1de0*/  PRMT R246, R188.reuse, 0x7632, R246 ;  /* 0x00007632bcf67816 */ /* 0x040fe200000000f6 */
[----:B------:R-:W2:Y:S01]  /*1df0*/  LDL R192, [R1+0x15c] ;  /* 0x00015c0001c07983 */ /* 0x000ea20000100800 */
[----:B------:R-:W-:Y:S01]  /*1e00*/  SHF.L.U32 R186, R188, 0x10, RZ ;  /* 0x00000010bcba7819 */ /* 0x000fe200000006ff */
[C---:B------:R-:W-:Y:S01]  /*1e10*/  FADD.FTZ R22, -R2.reuse, R193 ;  /* 0x000000c102167221 */ /* 0x040fe20000010100 */
[C---:B------:R-:W-:Y:S01]  /*1e20*/  FADD.FTZ R188, -R2.reuse, R194 ;  /* 0x000000c202bc7221 */ /* 0x040fe20000010100 */
[----:B------:R-:W3:Y:S01]  /*1e30*/  LDL.LU R193, [R1+0xbc] ;  /* 0x0000bc0001c17983 */ /* 0x000ee20000300800 */
[----:B------:R-:W-:Y:S01]  /*1e40*/  FADD.FTZ R184, -R2, R195 ;  /* 0x000000c302b87221 */ /* 0x000fe20000010100 */
[----:B-----5:R-:W-:-:S02]  /*1e50*/  FMUL.FTZ R208, R21, R204 ;  /* 0x000000cc15d07220 */ /* 0x020fc40000410000 */
[----:B------:R-:W4:Y:S01]  /*1e60*/  LDL R194, [R1+0x154] ;  /* 0x0001540001c27983 */ /* 0x000f220000100800 */
[----:B------:R-:W-:-:S03]  /*1e70*/  FADD.FTZ R187, -R2, R187 ;  /* 0x000000bb02bb7221 */ /* 0x000fc60000010100 */
[----:B------:R-:W2:Y:S04]  /*1e80*/  LDL.LU R195, [R1+0xb4] ;  /* 0x0000b40001c37983 */ /* 0x000ea80000300800 */
[----:B------:R-:W3:Y:S01]  /*1e90*/  LDL.LU R204, [R1+0xc0] ;  /* 0x0000c00001cc7983 */ /* 0x000ee20000300800 */
[C---:B------:R-:W-:Y:S01]  /*1ea0*/  FMUL.FTZ R207, R21.reuse, R202 ;  /* 0x000000ca15cf7220 */ /* 0x040fe20000410000 */
[C---:B------:R-:W-:Y:S01]  /*1eb0*/  FMUL.FTZ R206, R21.reuse, R203 ;  /* 0x000000cb15ce7220 */ /* 0x040fe20000410000 */
[----:B------:R-:W-:Y:S01]  /*1ec0*/  FMUL.FTZ R205, R21, R187 ;  /* 0x000000bb15cd7220 */ /* 0x000fe20000410000 */
[----:B------:R-:W4:Y:S04]  /*1ed0*/  LDL R202, [R1+0x150] ;  /* 0x0001500001ca7983 */ /* 0x000f280000100800 */
[----:B------:R-:W2:Y:S04]  /*1ee0*/  LDL R203, [R1+0x16c] ;  /* 0x00016c0001cb7983 */ /* 0x000ea80000100800 */
[----:B------:R-:W4:Y:S01]  /*1ef0*/  LDL.LU R187, [R1+0xc8] ;  /* 0x0000c80001bb7983 */ /* 0x000f220000300800 */
[----:B------:R-:W-:Y:S01]  /*1f00*/  PRMT R248, R190, 0x7632, R248 ;  /* 0x00007632bef87816 */ /* 0x000fe200000000f8 */
[----:B------:R-:W-:Y:S01]  /*1f10*/  FADD.FTZ R132, R132, R186 ;  /* 0x000000ba84847221 */ /* 0x000fe20000010000 */
[----:B------:R-:W-:Y:S01]  /*1f20*/  SHF.L.U32 R245, R190, 0x10, RZ ;  /* 0x00000010bef57819 */ /* 0x000fe200000006ff */
[----:B------:R-:W-:Y:S01]  /*1f30*/  FMUL.FTZ R252, R252, R186 ;  /* 0x000000bafcfc7220 */ /* 0x000fe20000410000 */
[----:B------:R-:W-:-:S02]  /*1f40*/  SHF.L.U32 R190, R246, 0x10, RZ ;  /* 0x00000010f6be7819 */ /* 0x000fc400000006ff */
[----:B------:R-:W2:Y:S01]  /*1f50*/  LDL R246, [R1+0x158] ;  /* 0x0001580001f67983 */ /* 0x000ea20000100800 */
[----:B------:R-:W-:Y:S01]  /*1f60*/  FADD.FTZ R134, R134, R185 ;  /* 0x000000b986867221 */ /* 0x000fe20000010000 */
[-C--:B------:R-:W-:Y:S01]  /*1f70*/  FMUL.FTZ R250, R250, R185.reuse ;  /* 0x000000b9fafa7220 */ /* 0x080fe20000410000 */
[----:B---3--:R-:W-:Y:S01]  /*1f80*/  FFMA.FTZ R204, R208, R186, R204 ;  /* 0x000000bad0cc7223 */ /* 0x008fe200000100cc */
[----:B------:R-:W-:Y:S02]  /*1f90*/  SHF.L.U32 R186, R247, 0x10, RZ ;  /* 0x00000010f7ba7819 */ /* 0x000fe400000006ff */
[----:B------:R-:W3:Y:S04]  /*1fa0*/  LDL.LU R247, [R1+0xcc] ;  /* 0x0000cc0001f77983 */ /* 0x000ee80000300800 */
[----:B------:R0:W-:Y:S01]  /*1fb0*/  STL [R1+0xc0], R204 ;  /* 0x0000c0cc01007387 */ /* 0x0001e20000100800 */
[----:B----4-:R-:W-:Y:S01]  /*1fc0*/  FFMA.FTZ R187, R206, R185, R187 ;  /* 0x000000b9cebb7223 */ /* 0x010fe200000100bb */
[----:B0-----:R-:W-:-:S02]  /*1fd0*/  FMUL.FTZ R204, R21, R189 ;  /* 0x000000bd15cc7220 */ /* 0x001fc40000410000 */
[----:B------:R-:W4:Y:S04]  /*1fe0*/  LDL.LU R189, [R1+0xb8] ;  /* 0x0000b80001bd7983 */ /* 0x000f280000300800 */
[----:B------:R-:W2:Y:S01]  /*1ff0*/  LDL.LU R185, [R1+0xb0] ;  /* 0x0000b00001b97983 */ /* 0x000ea20000300800 */
[----:B------:R-:W-:-:S03]  /*2000*/  FADD.FTZ R128, R128, R245 ;  /* 0x000000f580807221 */ /* 0x000fc60000010000 */
[----:B------:R0:W-:Y:S02]  /*2010*/  STL [R1+0xc8], R187 ;  /* 0x0000c8bb01007387 */ /* 0x0001e40000100800 */
[----:B0-----:R-:W-:Y:S01]  /*2020*/  SHF.L.U32 R187, R248, 0x10, RZ ;  /* 0x00000010f8bb7819 */ /* 0x001fe200000006ff */
[-C--:B------:R-:W-:Y:S01]  /*2030*/  FMUL.FTZ R248, R202, R245.reuse ;  /* 0x000000f5caf87220 */ /* 0x080fe20000410000 */
[----:B------:R-:W-:Y:S01]  /*2040*/  FMUL.FTZ R202, R21, R188 ;  /* 0x000000bc15ca7220 */ /* 0x000fe20000410000 */
[----:B--2---:R-:W-:Y:S02]  /*2050*/  FFMA.FTZ R185, R204, R245, R185 ;  /* 0x000000f5ccb97223 */ /* 0x004fe400000100b9 */
[----:B------:R-:W2:Y:S01]  /*2060*/  LDL.LU R245, [R1+0xc4] ;  /* 0x0000c40001f57983 */ /* 0x000ea20000300800 */
[----:B------:R-:W-:Y:S01]  /*2070*/  FADD.FTZ R188, R216, R252 ;  /* 0x000000fcd8bc7221 */ /* 0x000fe20000010000 */
[----:B------:R-:W-:Y:S01]  /*2080*/  FMUL.FTZ R251, R251, R190 ;  /* 0x000000befbfb7220 */ /* 0x000fe20000410000 */
[----:B------:R-:W-:Y:S01]  /*2090*/  PRMT R249, R191, 0x7632, R249 ;  /* 0x00007632bff97816 */ /* 0x000fe200000000f9 */
[----:B------:R0:W-:Y:S02]  /*20a0*/  STL [R1+0xb0], R185 ;  /* 0x0000b0b901007387 */ /* 0x0001e40000100800 */
[----:B------:R-:W-:Y:S01]  /*20b0*/  FADD.FTZ R188, R188, R251 ;  /* 0x000000fbbcbc7221 */ /* 0x000fe20000010000 */
[-C--:B---3--:R-:W-:Y:S01]  /*20c0*/  FFMA.FTZ R247, R205, R186.reuse, R247 ;  /* 0x000000bacdf77223 */ /* 0x088fe200000100f7 */
[----:B------:R-:W-:Y:S01]  /*20d0*/  FADD.FTZ R135, R135, R186 ;  /* 0x000000ba87877221 */ /* 0x000fe20000010000 */
[----:B0-----:R-:W-:Y:S01]  /*20e0*/  SHF.L.U32 R185, R249, 0x10, RZ ;  /* 0x00000010f9b97819 */ /* 0x001fe200000006ff */
[----:B------:R-:W-:Y:S01]  /*20f0*/  FMUL.FTZ R249, R203, R186 ;  /* 0x000000bacbf97220 */ /* 0x000fe20000410000 */
[----:B------:R-:W-:Y:S01]  /*2100*/  FADD.FTZ R186, R188, R250 ;  /* 0x000000fabcba7221 */ /* 0x000fe20000010000 */
[----:B------:R-:W-:Y:S01]  /*2110*/  FMUL.FTZ R203, R21, R22 ;  /* 0x0000001615cb7220 */ /* 0x000fe20000410000 */
[----:B------:R-:W-:-:S02]  /*2120*/  SHF.L.U32 R191, R191, 0x10, RZ ;  /* 0x00000010bfbf7819 */ /* 0x000fc400000006ff */
[----:B------:R-:W-:Y:S01]  /*2130*/  FADD.FTZ R22, R186, R249 ;  /* 0x000000f9ba167221 */ /* 0x000fe20000010000 */
[----:B------:R-:W-:-:S03]  /*2140*/  FFMA.FTZ R3, R208, R252, R3 ;  /* 0x000000fcd0037223 */ /* 0x000fc60000010003 */
[----:B------:R-:W-:Y:S01]  /*2150*/  FADD.FTZ R186, R22, R248 ;  /* 0x000000f816ba7221 */ /* 0x000fe20000010000 */
[----:B------:R-:W-:Y:S01]  /*2160*/  FMUL.FTZ R22, R21, R184 ;  /* 0x000000b815167220 */ /* 0x000fe20000410000 */
[----:B----4-:R-:W-:Y:S01]  /*2170*/  FFMA.FTZ R189, R202, R191, R189 ;  /* 0x000000bfcabd7223 */ /* 0x010fe200000100bd */
[----:B------:R-:W-:Y:S01]  /*2180*/  FFMA.FTZ R195, R203, R187, R195 ;  /* 0x000000bbcbc37223 */ /* 0x000fe200000100c3 */
[----:B------:R-:W-:Y:S01]  /*2190*/  FFMA.FTZ R3, R207, R251, R3 ;  /* 0x000000fbcf037223 */ /* 0x000fe20000010003 */
[----:B------:R-:W-:-:S03]  /*21a0*/  FFMA.FTZ R193, R22, R185, R193 ;  /* 0x000000b916c17223 */ /* 0x000fc600000100c1 */
[----:B------:R-:W-:-:S04]  /*21b0*/  FFMA.FTZ R3, R206, R250, R3 ;  /* 0x000000face037223 */ /* 0x000fc80000010003 */
[----:B------:R-:W-:-:S04]  /*21c0*/  FFMA.FTZ R3, R205, R249, R3 ;  /* 0x000000f9cd037223 */ /* 0x000fc80000010003 */
[----:B------:R-:W-:Y:S01]  /*21d0*/  FFMA.FTZ R3, R204, R248, R3 ;  /* 0x000000f8cc037223 */ /* 0x000fe20000010003 */
[----:B------:R-:W-:Y:S01]  /*21e0*/  FMUL.FTZ R246, R246, R191 ;  /* 0x000000bff6f67220 */ /* 0x000fe20000410000 */
[----:B------:R-:W-:Y:S01]  /*21f0*/  FADD.FTZ R130, R130, R191 ;  /* 0x000000bf82827221 */ /* 0x000fe20000010000 */
[----:B------:R-:W-:Y:S01]  /*2200*/  FADD.FTZ R133, R133, R190 ;  /* 0x000000be85857221 */ /* 0x000fe20000010000 */
[----:B------:R-:W-:Y:S01]  /*2210*/  FADD.FTZ R129, R129, R187 ;  /* 0x000000bb81817221 */ /* 0x000fe20000010000 */
[----:B------:R-:W-:Y:S01]  /*2220*/  FADD.FTZ R131, R131, R185 ;  /* 0x000000b983837221 */ /* 0x000fe20000010000 */
[----:B------:R-:W-:Y:S01]  /*2230*/  IADD3 R220, PT, PT, R220, 0x20, RZ ;  /* 0x00000020dcdc7810 */ /* 0x000fe20007ffe0ff */
[----:B--2---:R-:W-:-:S05]  /*2240*/  FFMA.FTZ R245, R207, R190, R245 ;  /* 0x000000becff57223 */ /* 0x004fca00000100f5 */
[----:B------:R-:W-:Y:S04]  /*2250*/  STL [R1+0xc4], R245 ;  /* 0x0000c4f501007387 */ /* 0x000fe80000100800 */
[----:B------:R-:W-:Y:S04]  /*2260*/  STL [R1+0xb8], R189 ;  /* 0x0000b8bd01007387 */ /* 0x000fe80000100800 */
[----:B------:R0:W-:Y:S04]  /*2270*/  STL [R1+0xcc], R247 ;  /* 0x0000ccf701007387 */ /* 0x0001e80000100800 */
[----:B------:R1:W-:Y:S04]  /*2280*/  STL [R1+0xb4], R195 ;  /* 0x0000b4c301007387 */ /* 0x0003e80000100800 */
[----:B------:R1:W-:Y:S01]  /*2290*/  STL [R1+0xbc], R193 ;  /* 0x0000bcc101007387 */ /* 0x0003e20000100800 */
[----:B0-----:R-:W-:-:S04]  /*22a0*/  FMUL.FTZ R247, R194, R187 ;  /* 0x000000bbc2f77220 */ /* 0x001fc80000410000 */
[----:B------:R-:W-:Y:S01]  /*22b0*/  FADD.FTZ R186, R186, R247 ;  /* 0x000000f7baba7221 */ /* 0x000fe20000010000 */
[----:B------:R-:W-:Y:S01]  /*22c0*/  FFMA.FTZ R3, R203, R247, R3 ;  /* 0x000000f7cb037223 */ /* 0x000fe20000010003 */
[----:B------:R-:W-:Y:S02]  /*22d0*/  FMUL.FTZ R245, R192, R185 ;  /* 0x000000b9c0f57220 */ /* 0x000fe40000410000 */
[----:B------:R-:W-:Y:S01]  /*22e0*/  FADD.FTZ R186, R186, R246 ;  /* 0x000000f6baba7221 */ /* 0x000fe20000010000 */
[----:B------:R-:W-:-:S03]  /*22f0*/  FFMA.FTZ R3, R202, R246, R3 ;  /* 0x000000f6ca037223 */ /* 0x000fc60000010003 */
[----:B------:R-:W-:Y:S01]  /*2300*/  FADD.FTZ R216, R186, R245 ;  /* 0x000000f5bad87221 */ /* 0x000fe20000010000 */
[----:B-1----:R-:W-:-:S07]  /*2310*/  FFMA.FTZ R3, R22, R245, R3 ;  /* 0x000000f516037223 */ /* 0x002fce0000010003 */
.L_x_10206:
[----:B------:R-:W-:Y:S05]  /*2320*/  BSYNC.RECONVERGENT B1 ;  /* 0x0000000000017941 */ /* 0x000fea0003800200 */
.L_x_10205:
[----:B------:R-:W-:Y:S04]  /*2330*/  BSSY.RECONVERGENT B1, `(.L_x_10207) ;  /* 0x000006c000017945 */ /* 0x000fe80003800200 */
[----:B------:R-:W-:Y:S05]  /*2340*/  @!P2 BRA `(.L_x_10208) ;  /* 0x0000000400a8a947 */ /* 0x000fea0003800000 */
[----:B------:R-:W1:Y:S01]  /*2350*/  LDC.64 R14, c[0x0][0x3a8] ;  /* 0x0000ea00ff0e7b82 */ /* 0x000e620000000a00 */
[----:B------:R-:W2:Y:S04]  /*2360*/  LDL R244, [R1+0x140] ;  /* 0x0001400001f47983 */ /* 0x000ea80000100800 */
[----:B------:R-:W3:Y:S03]  /*2370*/  LDL R242, [R1+0x148] ;  /* 0x0001480001f27983 */ /* 0x000ee60000100800 */
[----:B------:R-:W4:Y:S01]  /*2380*/  LDC.64 R16, c[0x0][0x428] ;  /* 0x00010a00ff107b82 */ /* 0x000f220000000a00 */
[----:B------:R-:W3:Y:S04]  /*2390*/  LDL R240, [R1+0x130] ;  /* 0x0001300001f07983 */ /* 0x000ee80000100800 */
[----:B------:R-:W3:Y:S04]  /*23a0*/  LDL R243, [R1+0x144] ;  /* 0x0001440001f37983 */ /* 0x000ee80000100800 */
[----:B------:R-:W3:Y:S01]  /*23b0*/  LDL R241, [R1+0x14c] ;  /* 0x00014c0001f17983 */ /* 0x000ee20000100800 */
[----:B-1----:R-:W-:-:S05]  /*23c0*/  IMAD.WIDE.U32 R14, R220, 0x20, R14 ;  /* 0x00000020dc0e7825 */ /* 0x002fca00078e000e */
[----:B0-----:R-:W2:Y:S01]  /*23d0*/  LDG.E.128 R184, desc[UR6][R14.64] ;  /* 0x000000060eb87981 */ /* 0x001ea2000c1e1d00 */
[----:B------:R-:W-:Y:S01]  /*23e0*/  ISETP.NE.U32.AND P0, PT, RZ, UR10, PT ;  /* 0x0000000aff007c0c */ /* 0x000fe2000bf05070 */
[----:B----4-:R-:W-:Y:S02]  /*23f0*/  IMAD.WIDE.U32 R16, R220, 0x10, R16 ;  /* 0x00000010dc107825 */ /* 0x010fe400078e0010 */
[----:B------:R0:W4:Y:S01]  /*2400*/  LDG.E.128 R192, desc[UR6][R14.64+0x10] ;  /* 0x000010060ec07981 */ /* 0x000122000c1e1d00 */
[----:B------:R-:W-:-:S03]  /*2410*/  ISETP.NE.AND.EX P0, PT, RZ, UR11, PT, P0 ;  /* 0x0000000bff007c0c */ /* 0x000fc6000bf05300 */
[----:B------:R1:W3:Y:S10]  /*2420*/  LDG.E.128 R188, desc[UR6][R16.64] ;  /* 0x0000000610bc7981 */ /* 0x0002f4000c1e1d00 */
[----:B0-----:R-:W0:Y:S02]  /*2430*/  @P0 LDC.64 R14, c[0x0][0x438] ;  /* 0x00010e00ff0e0b82 */ /* 0x001e240000000a00 */
[----:B0-----:R-:W-:-:S05]  /*2440*/  @P0 IMAD.WIDE.U32 R14, R220, 0x20, R14 ;  /* 0x00000020dc0e0825 */ /* 0x001fca00078e000e */
[----:B------:R-:W5:Y:S04]  /*2450*/  @P0 LDG.E.128 R48, desc[UR6][R14.64] ;  /* 0x000000060e300981 */ /* 0x000f68000c1e1d00 */
[----:B------:R0:W5:Y:S01]  /*2460*/  @P0 LDG.E.128 R44, desc[UR6][R14.64+0x10] ;  /* 0x000010060e2c0981 */ /* 0x000162000c1e1d00 */
[C---:B--2---:R-:W-:Y:S01]  /*2470*/  FADD.FTZ R184, -R2.reuse, R184 ;  /* 0x000000b802b87221 */ /* 0x044fe20000010100 */
[C---:B------:R-:W-:Y:S01]  /*2480*/  FADD.FTZ R18, -R2.reuse, R186 ;  /* 0x000000ba02127221 */ /* 0x040fe20000010100 */
[C---:B-1----:R-:W-:Y:S01]  /*2490*/  FADD.FTZ R17, -R2.reuse, R185 ;  /* 0x000000b902117221 */ /* 0x042fe20000010100 */
[C---:B------:R-:W-:Y:S01]  /*24a0*/  FADD.FTZ R187, -R2.reuse, R187 ;  /* 0x000000bb02bb7221 */ /* 0x040fe20000010100 */
[C---:B----4-:R-:W-:Y:S01]  /*24b0*/  FADD.FTZ R186, -R2.reuse, R192 ;  /* 0x000000c002ba7221 */ /* 0x050fe20000010100 */
[C---:B0-----:R-:W-:Y:S01]  /*24c0*/  FADD.FTZ R14, -R2.reuse, R193 ;  /* 0x000000c1020e7221 */ /* 0x041fe20000010100 */
[----:B------:R-:W2:Y:S01]  /*24d0*/  LDL R192, [R1+0x13c] ;  /* 0x00013c0001c07983 */ /* 0x000ea20000100800 */
[C---:B------:R-:W-:Y:S01]  /*24e0*/  FADD.FTZ R185, -R2.reuse, R194 ;  /* 0x000000c202b97221 */ /* 0x040fe20000010100 */
[----:B------:R-:W-:-:S02]  /*24f0*/  FADD.FTZ R13, -R2, R195 ;  /* 0x000000c3020d7221 */ /* 0x000fc40000010100 */
[----:B------:R-:W4:Y:S01]  /*2500*/  LDL.LU R193, [R1+0x9c] ;  /* 0x00009c0001c17983 */ /* 0x000f220000300800 */
[C---:B-----5:R-:W-:Y:S01]  /*2510*/  FMUL.FTZ R201, R21.reuse, R184 ;  /* 0x000000b815c97220 */ /* 0x060fe20000410000 */
[C---:B------:R-:W-:Y:S02]  /*2520*/  FMUL.FTZ R200, R21.reuse, R17 ;  /* 0x0000001115c87220 */ /* 0x040fe40000410000 */
[----:B------:R-:W2:Y:S01]  /*2530*/  LDL R194, [R1+0x134] ;  /* 0x0001340001c27983 */ /* 0x000ea20000100800 */
[----:B------:R-:W-:-:S03]  /*2540*/  FMUL.FTZ R17, R21, R187 ;  /* 0x000000bb15117220 */ /* 0x000fc60000410000 */
[----:B------:R-:W4:Y:S04]  /*2550*/  LDL.LU R195, [R1+0x94] ;  /* 0x0000940001c37983 */ /* 0x000f280000300800 */
[----:B------:R-:W2:Y:S04]  /*2560*/  LDL.LU R184, [R1+0x90] ;  /* 0x0000900001b87983 */ /* 0x000ea80000300800 */
[----:B------:R-:W4:Y:S01]  /*2570*/  LDL.LU R187, [R1+0xa0] ;  /* 0x0000a00001bb7983 */ /* 0x000f220000300800 */
[C---:B---3--:R-:W-:Y:S02]  /*2580*/  SHF.L.U32 R16, R188.reuse, 0x10, RZ ;  /* 0x00000010bc107819 */ /* 0x048fe400000006ff */
[----:B------:R-:W-:-:S02]  /*2590*/  PRMT R237, R188, 0x7632, R237 ;  /* 0x00007632bced7816 */ /* 0x000fc400000000ed */
[----:B------:R-:W-:Y:S02]  /*25a0*/  PRMT R238, R189, 0x7632, R238 ;  /* 0x00007632bdee7816 */ /* 0x000fe400000000ee */
[----:B------:R-:W-:Y:S02]  /*25b0*/  SHF.L.U32 R188, R237, 0x10, RZ ;  /* 0x00000010edbc7819 */ /* 0x000fe400000006ff */
[----:B------:R-:W3:Y:S01]  /*25c0*/  LDL.LU R237, [R1+0xac] ;  /* 0x0000ac0001ed7983 */ /* 0x000ee20000300800 */
[----:B------:R-:W-:Y:S01]  /*25d0*/  FADD.FTZ R124, R124, R16 ;  /* 0x000000107c7c7221 */ /* 0x000fe20000010000 */
[-C--:B------:R-:W-:Y:S01]  /*25e0*/  FMUL.FTZ R244, R244, R16.reuse ;  /* 0x00000010f4f47220 */ /* 0x080fe20000410000 */
[----:B----4-:R-:W-:Y:S01]  /*25f0*/  FFMA.FTZ R187, R201, R16, R187 ;  /* 0x00000010c9bb7223 */ /* 0x010fe200000100bb */
[----:B------:R-:W-:-:S04]  /*2600*/  FMUL.FTZ R16, R21, R186 ;  /* 0x000000ba15107220 */ /* 0x000fc80000410000 */
[----:B------:R0:W-:Y:S02]  /*2610*/  STL [R1+0xa0], R187 ;  /* 0x0000a0bb01007387 */ /* 0x0001e40000100800 */
[----:B0-----:R-:W-:Y:S02]  /*2620*/  SHF.L.U32 R187, R238, 0x10, RZ ;  /* 0x00000010eebb7819 */ /* 0x001fe400000006ff */
[----:B------:R-:W4:Y:S04]  /*2630*/  LDL R238, [R1+0x138] ;  /* 0x0001380001ee7983 */ /* 0x000f280000100800 */
[----:B------:R-:W3:Y:S01]  /*2640*/  LDL.LU R186, [R1+0xa8] ;  /* 0x0000a80001ba7983 */ /* 0x000ee20000300800 */
[----:B------:R-:W-:Y:S01]  /*2650*/  SHF.L.U32 R15, R189, 0x10, RZ ;  /* 0x00000010bd0f7819 */ /* 0x000fe200000006ff */
[----:B------:R-:W-:Y:S01]  /*2660*/  FMUL.FTZ R18, R21, R18 ;  /* 0x0000001215127220 */ /* 0x000fe20000410000 */
[----:B------:R-:W-:-:S02]  /*2670*/  PRMT R189, R190, 0x7632, R189 ;  /* 0x00007632bebd7816 */ /* 0x000fc400000000bd */
[----:B------:R-:W-:-:S05]  /*2680*/  SHF.L.U32 R190, R190, 0x10, RZ ;  /* 0x00000010bebe7819 */ /* 0x000fca00000006ff */
[----:B------:R-:W-:Y:S01]  /*2690*/  FADD.FTZ R120, R120, R190 ;  /* 0x000000be78787221 */ /* 0x000fe20000010000 */
[-C--:B--2---:R-:W-:Y:S01]  /*26a0*/  FFMA.FTZ R184, R16, R190.reuse, R184 ;  /* 0x000000be10b87223 */ /* 0x084fe200000100b8 */
[----:B------:R-:W-:Y:S01]  /*26b0*/  FMUL.FTZ R240, R240, R190 ;  /* 0x000000bef0f07220 */ /* 0x000fe20000410000 */
[----:B---3--:R-:W-:-:S05]  /*26c0*/  FFMA.FTZ R186, R18, R15, R186 ;  /* 0x0000000f12ba7223 */ /* 0x008fca00000100ba */
[----:B------:R0:W-:Y:S02]  /*26d0*/  STL [R1+0xa8], R186 ;  /* 0x0000a8ba01007387 */ /* 0x0001e40000100800 */
[----:B0-----:R-:W-:Y:S02]  /*26e0*/  SHF.L.U32 R186, R189, 0x10, RZ ;  /* 0x00000010bdba7819 */ /* 0x001fe400000006ff */
[----:B------:R-:W2:Y:S04]  /*26f0*/  LDL.LU R189, [R1+0x98] ;  /* 0x0000980001bd7983 */ /* 0x000ea80000300800 */
[----:B------:R-:W3:Y:S01]  /*2700*/  LDL.LU R190, [R1+0xa4] ;  /* 0x0000a40001be7983 */ /* 0x000ee20000300800 */
[C---:B------:R-:W-:Y:S01]  /*2710*/  PRMT R239, R191.reuse, 0x7632, R239 ;  /* 0x00007632bfef7816 */ /* 0x040fe200000000ef */
[----:B------:R-:W-:Y:S01]  /*2720*/  FADD.FTZ R126, R126, R15 ;  /* 0x0000000f7e7e7221 */ /* 0x000fe20000010000 */
[----:B------:R-:W-:Y:S01]  /*2730*/  SHF.L.U32 R191, R191, 0x10, RZ ;  /* 0x00000010bfbf7819 */ /* 0x000fe200000006ff */
[----:B------:R-:W-:Y:S01]  /*2740*/  FMUL.FTZ R242, R242, R15 ;  /* 0x0000000ff2f27220 */ /* 0x000fe20000410000 */
[C---:B------:R-:W-:Y:S01]  /*2750*/  FMUL.FTZ R15, R21.reuse, R185 ;  /* 0x000000b9150f7220 */ /* 0x040fe20000410000 */
[----:B------:R0:W-:Y:S01]  /*2760*/  STL [R1+0x90], R184 ;  /* 0x000090b801007387 */ /* 0x0001e20000100800 */
[C---:B------:R-:W-:Y:S01]  /*2770*/  FMUL.FTZ R14, R21.reuse, R14 ;  /* 0x0000000e150e7220 */ /* 0x040fe20000410000 */
[----:B------:R-:W-:Y:S01]  /*2780*/  FMUL.FTZ R13, R21, R13 ;  /* 0x0000000d150d7220 */ /* 0x000fe20000410000 */
[----:B------:R-:W-:Y:S01]  /*2790*/  FADD.FTZ R185, R216, R244 ;  /* 0x000000f4d8b97221 */ /* 0x000fe20000010000 */
[----:B------:R-:W-:Y:S01]  /*27a0*/  FFMA.FTZ R3, R201, R244, R3 ;  /* 0x000000f4c9037223 */ /* 0x000fe20000010003 */
[----:B------:R-:W-:Y:S01]  /*27b0*/  FMUL.FTZ R243, R243, R188 ;  /* 0x000000bcf3f37220 */ /* 0x000fe20000410000 */
[----:B------:R-:W-:Y:S01]  /*27c0*/  FFMA.FTZ R237, R17, R187, R237 ;  /* 0x000000bb11ed7223 */ /* 0x000fe200000100ed */
[----:B0-----:R-:W-:Y:S01]  /*27d0*/  SHF.L.U32 R184, R239, 0x10, RZ ;  /* 0x00000010efb87819 */ /* 0x001fe200000006ff */
[----:B------:R-:W-:Y:S01]  /*27e0*/  FFMA.FTZ R195, R14, R186, R195 ;  /* 0x000000ba0ec37223 */ /* 0x000fe200000100c3 */
[----:B------:R-:W-:Y:S01]  /*27f0*/  FADD.FTZ R185, R185, R243 ;  /* 0x000000f3b9b97221 */ /* 0x000fe20000010000 */
[----:B------:R-:W-:-:S02]  /*2800*/  FFMA.FTZ R3, R200, R243, R3 ;  /* 0x000000f3c8037223 */ /* 0x000fc40000010003 */
[----:B------:R-:W-:Y:S01]  /*2810*/  FFMA.FTZ R193, R13, R184, R193 ;  /* 0x000000b80dc17223 */ /* 0x000fe200000100c1 */
        /* <DEDUP_REMOVED lines=8> */
[----:B----4-:R-:W-:Y:S02]  /*28a0*/  FMUL.FTZ R238, R238, R191 ;  /* 0x000000bfeeee7220 */ /* 0x010fe40000410000 */
[----:B------:R-:W-:Y:S01]  /*28b0*/  FADD.FTZ R185, R185, R239 ;  /* 0x000000efb9b97221 */ /* 0x000fe20000010000 */
[----:B------:R-:W-:-:S03]  /*28c0*/  FFMA.FTZ R3, R14, R239, R3 ;  /* 0x000000ef0e037223 */ /* 0x000fc60000010003 */
[----:B------:R-:W-:Y:S01]  /*28d0*/  FADD.FTZ R185, R185, R238 ;  /* 0x000000eeb9b97221 */ /* 0x000fe20000010000 */
[----:B------:R-:W-:Y:S01]  /*28e0*/  FFMA.FTZ R3, R15, R238, R3 ;  /* 0x000000ee0f037223 */ /* 0x000fe20000010003 */
[----:B------:R-:W-:Y:S01]  /*28f0*/  FADD.FTZ R122, R122, R191 ;  /* 0x000000bf7a7a7221 */ /* 0x000fe20000010000 */
[----:B------:R-:W-:Y:S01]  /*2900*/  FADD.FTZ R125, R125, R188 ;  /* 0x000000bc7d7d7221 */ /* 0x000fe20000010000 */
[----:B------:R-:W-:Y:S01]  /*2910*/  FADD.FTZ R127, R127, R187 ;  /* 0x000000bb7f7f7221 */ /* 0x000fe20000010000 */
[----:B------:R-:W-:Y:S01]  /*2920*/  FADD.FTZ R121, R121, R186 ;  /* 0x000000ba79797221 */ /* 0x000fe20000010000 */
[----:B------:R-:W-:Y:S01]  /*2930*/  FADD.FTZ R123, R123, R184 ;  /* 0x000000b87b7b7221 */ /* 0x000fe20000010000 */
[----:B------:R-:W-:Y:S01]  /*2940*/  IADD3 R220, PT, PT, R220, 0x20, RZ ;  /* 0x00000020dcdc7810 */ /* 0x000fe20007ffe0ff */
[----:B--2---:R-:W-:Y:S01]  /*2950*/  FFMA.FTZ R189, R15, R191, R189 ;  /* 0x000000bf0fbd7223 */ /* 0x004fe200000100bd */
[----:B---3--:R-:W-:-:S05]  /*2960*/  FFMA.FTZ R190, R200, R188, R190 ;  /* 0x000000bcc8be7223 */ /* 0x008fca00000100be */
[----:B------:R-:W-:Y:S04]  /*2970*/  STL [R1+0xa4], R190 ;  /* 0x0000a4be01007387 */ /* 0x000fe80000100800 */
[----:B------:R-:W-:Y:S04]  /*2980*/  STL [R1+0x98], R189 ;  /* 0x000098bd01007387 */ /* 0x000fe80000100800 */
[----:B------:R0:W-:Y:S04]  /*2990*/  STL [R1+0xac], R237 ;  /* 0x0000aced01007387 */ /* 0x0001e80000100800 */
[----:B------:R1:W-:Y:S04]  /*29a0*/  STL [R1+0x94], R195 ;  /* 0x000094c301007387 */ /* 0x0003e80000100800 */
[----:B------:R1:W-:Y:S01]  /*29b0*/  STL [R1+0x9c], R193 ;  /* 0x00009cc101007387 */ /* 0x0003e20000100800 */
[----:B0-----:R-:W-:-:S04]  /*29c0*/  FMUL.FTZ R237, R192, R184 ;  /* 0x000000b8c0ed7220 */ /* 0x001fc80000410000 */
[----:B------:R-:W-:Y:S01]  /*29d0*/  FADD.FTZ R216, R185, R237 ;  /* 0x000000edb9d87221 */ /* 0x000fe20000010000 */
[----:B------:R-:W-:-:S07]  /*29e0*/  FFMA.FTZ R3, R13, R237, R3 ;  /* 0x000000ed0d037223 */ /* 0x000fce0000010003 */
.L_x_10208:
[----:B------:R-:W-:Y:S05]  /*29f0*/  BSYNC.RECONVERGENT B1 ;  /* 0x0000000000017941 */ /* 0x000fea0003800200 */
.L_x_10207:
[----:B------:R-:W-:Y:S04]  /*2a00*/  BSSY.RECONVERGENT B1, `(.L_x_10209) ;  /* 0x000006c000017945 */ /* 0x000fe80003800200 */
[----:B------:R-:W-:Y:S05]  /*2a10*/  @!P1 BRA `(.L_x_10210) ;  /* 0x0000000400a89947 */ /* 0x000fea0003800000 */
[----:B0-----:R-:W0:Y:S01]  /*2a20*/  LDC.64 R184, c[0x0][0x428] ;  /* 0x00010a00ffb87b82 */ /* 0x001e220000000a00 */
[----:B------:R-:W2:Y:S04]  /*2a30*/  LDL R236, [R1+0x120] ;  /* 0x0001200001ec7983 */ /* 0x000ea80000100800 */
[----:B------:R-:W3:Y:S03]  /*2a40*/  LDL R234, [R1+0x128] ;  /* 0x0001280001ea7983 */ /* 0x000ee60000100800 */
[----:B------:R-:W4:Y:S01]  /*2a50*/  LDC.64 R6, c[0x0][0x3a8] ;  /* 0x0000ea00ff067b82 */ /* 0x000f220000000a00 */
[----:B------:R-:W3:Y:S04]  /*2a60*/  LDL R224, [R1+0x110] ;  /* 0x0001100001e07983 */ /* 0x000ee80000100800 */
[----:B------:R-:W3:Y:S04]  /*2a70*/  LDL R235, [R1+0x124] ;  /* 0x0001240001eb7983 */ /* 0x000ee80000100800 */
[----:B------:R-:W3:Y:S01]  /*2a80*/  LDL R233, [R1+0x12c] ;  /* 0x00012c0001e97983 */ /* 0x000ee20000100800 */
[----:B0-----:R-:W-:-:S06]  /*2a90*/  IMAD.WIDE.U32 R184, R220, 0x10, R184 ;  /* 0x00000010dcb87825 */ /* 0x001fcc00078e00b8 */
[----:B------:R-:W2:Y:S01]  /*2aa0*/  LDG.E.128 R184, desc[UR6][R184.64] ;  /* 0x00000006b8b87981 */ /* 0x000ea2000c1e1d00 */
[----:B----4-:R-:W-:-:S05]  /*2ab0*/  IMAD.WIDE.U32 R6, R220, 0x20, R6 ;  /* 0x00000020dc067825 */ /* 0x010fca00078e0006 */
[----:B------:R-:W4:Y:S04]  /*2ac0*/  LDG.E.128 R8, desc[UR6][R6.64] ;  /* 0x0000000606087981 */ /* 0x000f28000c1e1d00 */
[----:B------:R0:W3:Y:S01]  /*2ad0*/  LDG.E.128 R188, desc[UR6][R6.64+0x10] ;  /* 0x0000100606bc7981 */ /* 0x0000e2000c1e1d00 */
[----:B------:R-:W-:-:S04]  /*2ae0*/  ISETP.NE.U32.AND P0, PT, RZ, UR10, PT ;  /* 0x0000000aff007c0c */ /* 0x000fc8000bf05070 */
[----:B------:R-:W-:-:S13]  /*2af0*/  ISETP.NE.AND.EX P0, PT, RZ, UR11, PT, P0 ;  /* 0x0000000bff007c0c */ /* 0x000fda000bf05300 */
[----:B0-----:R-:W0:Y:S01]  /*2b00*/  @P0 LDC.64 R6, c[0x0][0x438] ;  /* 0x00010e00ff060b82 */ /* 0x001e220000000a00 */
[C---:B--2---:R-:W-:Y:S02]  /*2b10*/  PRMT R222, R186.reuse, 0x7632, R222 ;  /* 0x00007632bade7816 */ /* 0x044fe400000000de */
[----:B-1----:R-:W-:Y:S02]  /*2b20*/  SHF.L.U32 R193, R186, 0x10, RZ ;  /* 0x00000010bac17819 */ /* 0x002fe400000006ff */
[----:B------:R-:W2:Y:S01]  /*2b30*/  LDL.LU R186, [R1+0x80] ;  /* 0x0000800001ba7983 */ /* 0x000ea20000300800 */
[----:B0-----:R-:W-:-:S04]  /*2b40*/  @P0 IMAD.WIDE.U32 R6, R220, 0x20, R6 ;  /* 0x00000020dc060825 */ /* 0x001fc800078e0006 */
[----:B----4-:R-:W-:Y:S01]  /*2b50*/  FADD.FTZ R12, -R2, R8 ;  /* 0x00000008020c7221 */ /* 0x010fe20000010100 */
[----:B------:R-:W-:Y:S01]  /*2b60*/  SHF.L.U32 R8, R184, 0x10, RZ ;  /* 0x00000010b8087819 */ /* 0x000fe200000006ff */
[C---:B------:R-:W-:Y:S01]  /*2b70*/  FADD.FTZ R9, -R2.reuse, R9 ;  /* 0x0000000902097221 */ /* 0x040fe20000010100 */
[----:B------:R-:W-:Y:S01]  /*2b80*/  FADD.FTZ R192, -R2, R11 ;  /* 0x0000000b02c07221 */ /* 0x000fe20000010100 */
[----:B-----5:R-:W-:Y:S01]  /*2b90*/  FMUL.FTZ R12, R21, R12 ;  /* 0x0000000c150c7220 */ /* 0x020fe20000410000 */
[----:B------:R-:W5:Y:S01]  /*2ba0*/  @P0 LDG.E.128 R40, desc[UR6][R6.64] ;  /* 0x0000000606280981 */ /* 0x000f62000c1e1d00 */
[----:B------:R-:W-:Y:S02]  /*2bb0*/  PRMT R195, R184, 0x7632, R195 ;  /* 0x00007632b8c37816 */ /* 0x000fe400000000c3 */
[C---:B------:R-:W-:Y:S01]  /*2bc0*/  PRMT R223, R187.reuse, 0x7632, R223 ;  /* 0x00007632bbdf7816 */ /* 0x040fe200000000df */
[----:B------:R0:W5:Y:S01]  /*2bd0*/  @P0 LDG.E.128 R36, desc[UR6][R6.64+0x10] ;  /* 0x0000100606240981 */ /* 0x000162000c1e1d00 */
[----:B------:R-:W-:Y:S01]  /*2be0*/  SHF.L.U32 R194, R187, 0x10, RZ ;  /* 0x00000010bbc27819 */ /* 0x000fe200000006ff */
[----:B---3--:R-:W-:-:S02]  /*2bf0*/  FADD.FTZ R184, -R2, R190 ;  /* 0x000000be02b87221 */ /* 0x008fc40000010100 */
[----:B------:R-:W3:Y:S01]  /*2c00*/  LDL.LU R187, [R1+0x88] ;  /* 0x0000880001bb7983 */ /* 0x000ee20000300800 */
[----:B------:R-:W-:Y:S01]  /*2c10*/  PRMT R221, R185, 0x7632, R221 ;  /* 0x00007632b9dd7816 */ /* 0x000fe200000000dd */
[C---:B------:R-:W-:Y:S01]  /*2c20*/  FADD.FTZ R5, -R2.reuse, R191 ;  /* 0x000000bf02057221 */ /* 0x040fe20000010100 */
[----:B------:R-:W-:Y:S01]  /*2c30*/  FMUL.FTZ R11, R21, R9 ;  /* 0x00000009150b7220 */ /* 0x000fe20000410000 */
[C---:B0-----:R-:W-:Y:S01]  /*2c40*/  FADD.FTZ R6, -R2.reuse, R189 ;  /* 0x000000bd02067221 */ /* 0x041fe20000010100 */
[----:B------:R-:W-:Y:S01]  /*2c50*/  SHF.L.U32 R7, R185, 0x10, RZ ;  /* 0x00000010b9077819 */ /* 0x000fe200000006ff */
[----:B------:R-:W4:Y:S01]  /*2c60*/  LDL R189, [R1+0x11c] ;  /* 0x00011c0001bd7983 */ /* 0x000f220000100800 */
[----:B------:R-:W-:Y:S01]  /*2c70*/  FADD.FTZ R185, -R2, R188 ;  /* 0x000000bc02b97221 */ /* 0x000fe20000010100 */
[----:B------:R-:W-:Y:S02]  /*2c80*/  FMUL.FTZ R9, R21, R192 ;  /* 0x000000c015097220 */ /* 0x000fe40000410000 */
[----:B------:R-:W4:Y:S01]  /*2c90*/  LDL.LU R190, [R1+0x7c] ;  /* 0x00007c0001be7983 */ /* 0x000f220000300800 */
[----:B------:R-:W-:-:S03]  /*2ca0*/  SHF.L.U32 R188, R195, 0x10, RZ ;  /* 0x00000010c3bc7819 */ /* 0x000fc600000006ff */
[----:B------:R-:W4:Y:S01]  /*2cb0*/  LDL R191, [R1+0x114] ;  /* 0x0001140001bf7983 */ /* 0x000f220000100800 */
[----:B------:R-:W-:-:S03]  /*2cc0*/  FADD.FTZ R116, R116, R8 ;  /* 0x0000000874747221 */ /* 0x000fc60000010000 */
[----:B------:R-:W4:Y:S01]  /*2cd0*/  LDL.LU R192, [R1+0x74] ;  /* 0x0000740001c07983 */ /* 0x000f220000300800 */
[----:B------:R-:W-:-:S03]  /*2ce0*/  FMUL.FTZ R236, R236, R8 ;  /* 0x00000008ecec7220 */ /* 0x000fc60000410000 */
[----:B------:R-:W4:Y:S01]  /*2cf0*/  LDL.LU R195, [R1+0x8c] ;  /* 0x00008c0001c37983 */ /* 0x000f220000300800 */
[----:B--2---:R-:W-:Y:S01]  /*2d00*/  FFMA.FTZ R186, R12, R8, R186 ;  /* 0x000000080cba7223 */ /* 0x004fe200000100ba */
[----:B------:R-:W-:-:S04]  /*2d10*/  FMUL.FTZ R8, R21, R185 ;  /* 0x000000b915087220 */ /* 0x000fc80000410000 */
[----:B------:R0:W-:Y:S02]  /*2d20*/  STL [R1+0x80], R186 ;  /* 0x000080ba01007387 */ /* 0x0001e40000100800 */
[----:B0-----:R-:W-:Y:S02]  /*2d30*/  SHF.L.U32 R186, R221, 0x10, RZ ;  /* 0x00000010ddba7819 */ /* 0x001fe400000006ff */
[----:B------:R-:W2:Y:S04]  /*2d40*/  LDL R221, [R1+0x118] ;  /* 0x0001180001dd7983 */ /* 0x000ea80000100800 */
[----:B------:R-:W4:Y:S01]  /*2d50*/  LDL.LU R185, [R1+0x70] ;  /* 0x0000700001b97983 */ /* 0x000f220000300800 */
[----:B------:R-:W-:-:S04]  /*2d60*/  FADD.FTZ R10, -R2, R10 ;  /* 0x0000000a020a7221 */ /* 0x000fc80000010100 */
[----:B------:R-:W-:-:S04]  /*2d70*/  FMUL.FTZ R10, R21, R10 ;  /* 0x0000000a150a7220 */ /* 0x000fc80000410000 */
[----:B---3--:R-:W-:Y:S01]  /*2d80*/  FFMA.FTZ R187, R10, R7, R187 ;  /* 0x000000070abb7223 */ /* 0x008fe200000100bb */
[----:B------:R-:W-:Y:S01]  /*2d90*/  FADD.FTZ R112, R112, R193 ;  /* 0x000000c170707221 */ /* 0x000fe20000010000 */
[----:B------:R-:W-:-:S03]  /*2da0*/  FMUL.FTZ R224, R224, R193 ;  /* 0x000000c1e0e07220 */ /* 0x000fc60000410000 */
[----:B------:R0:W-:Y:S02]  /*2db0*/  STL [R1+0x88], R187 ;  /* 0x000088bb01007387 */ /* 0x0001e40000100800 */
[----:B0-----:R-:W-:Y:S02]  /*2dc0*/  SHF.L.U32 R187, R222, 0x10, RZ ;  /* 0x00000010debb7819 */ /* 0x001fe400000006ff */
[----:B------:R-:W3:Y:S01]  /*2dd0*/  LDL.LU R222, [R1+0x78] ;  /* 0x0000780001de7983 */ /* 0x000ee20000300800 */
[----:B----4-:R-:W-:-:S03]  /*2de0*/  FFMA.FTZ R185, R8, R193, R185 ;  /* 0x000000c108b97223 */ /* 0x010fc600000100b9 */
[----:B------:R-:W4:Y:S01]  /*2df0*/  LDL.LU R193, [R1+0x84] ;  /* 0x0000840001c17983 */ /* 0x000f220000300800 */
[----:B------:R-:W-:Y:S01]  /*2e00*/  FADD.FTZ R118, R118, R7 ;  /* 0x0000000776767221 */ /* 0x000fe20000010000 */
        /* <DEDUP_REMOVED lines=14> */
[----:B---3--:R-:W-:Y:S01]  /*2ef0*/  FFMA.FTZ R222, R7, R194, R222 ;  /* 0x000000c207de7223 */ /* 0x008fe200000100de */
[----:B------:R-:W-:Y:S01]  /*2f00*/  FMUL.FTZ R233, R233, R186 ;  /* 0x000000bae9e97220 */ /* 0x000fe20000410000 */
        /* <DEDUP_REMOVED lines=15> */
[----:B----4-:R-:W-:-:S05]  /*3000*/  FFMA.FTZ R193, R11, R188, R193 ;  /* 0x000000bc0bc17223 */ /* 0x010fca00000100c1 */
[----:B------:R-:W-:Y:S04]  /*3010*/  STL [R1+0x84], R193 ;  /* 0x000084c101007387 */ /* 0x000fe80000100800 */
[----:B------:R2:W-:Y:S04]  /*3020*/  STL [R1+0x78], R222 ;  /* 0x000078de01007387 */ /* 0x0005e80000100800 */
[----:B------:R3:W-:Y:S04]  /*3030*/  STL [R1+0x8c], R195 ;  /* 0x00008cc301007387 */ /* 0x0007e80000100800 */
[----:B------:R3:W-:Y:S04]  /*3040*/  STL [R1+0x74], R192 ;  /* 0x000074c001007387 */ /* 0x0007e80000100800 */
[----:B------:R3:W-:Y:S01]  /*3050*/  STL [R1+0x7c], R190 ;  /* 0x00007cbe01007387 */ /* 0x0007e20000100800 */
[----:B--2---:R-:W-:Y:S01]  /*3060*/  FMUL.FTZ R222, R221, R194 ;  /* 0x000000c2ddde7220 */ /* 0x004fe20000410000 */
[----:B------:R-:W-:-:S03]  /*3070*/  FMUL.FTZ R221, R189, R185 ;  /* 0x000000b9bddd7220 */ /* 0x000fc60000410000 */
[----:B------:R-:W-:Y:S01]  /*3080*/  FADD.FTZ R184, R184, R222 ;  /* 0x000000deb8b87221 */ /* 0x000fe20000010000 */
[----:B------:R-:W-:-:S03]  /*3090*/  FFMA.FTZ R3, R7, R222, R3 ;  /* 0x000000de07037223 */ /* 0x000fc60000010003 */
[----:B------:R-:W-:Y:S01]  /*30a0*/  FADD.FTZ R216, R184, R221 ;  /* 0x000000ddb8d87221 */ /* 0x000fe20000010000 */
[----:B---3--:R-:W-:-:S07]  /*30b0*/  FFMA.FTZ R3, R5, R221, R3 ;  /* 0x000000dd05037223 */ /* 0x008fce0000010003 */
.L_x_10210:
[----:B------:R-:W-:Y:S05]  /*30c0*/  BSYNC.RECONVERGENT B1 ;  /* 0x0000000000017941 */ /* 0x000fea0003800200 */
.L_x_10209:
[----:B0-----:R-:W2:Y:S01]  /*30d0*/  LDL R184, [R1+0x20] ;  /* 0x0000200001b87983 */ /* 0x001ea20000100800 */
[----:B------:R-:W-:Y:S01]  /*30e0*/  BSSY.RECONVERGENT B1, `(.L_x_10211) ;  /* 0x000006c000017945 */ /* 0x000fe20003800200 */
[----:B--2---:R-:W-:-:S13]  /*30f0*/  ISETP.GE.U32.AND P0, PT, R184, 0xa0, PT ;  /* 0x000000a0b800780c */ /* 0x004fda0003f06070 */
[----:B------:R-:W-:Y:S05]  /*3100*/  @!P0 BRA `(.L_x_10212) ;  /* 0x0000000400a48947 */ /* 0x000fea0003800000 */
[----:B------:R-:W-:Y:S01]  /*3110*/  ISETP.NE.U32.AND P6, PT, RZ, UR10, PT ;  /* 0x0000000aff007c0c */ /* 0x000fe2000bfc5070 */
[----:B------:R-:W0:Y:S01]  /*3120*/  LDC.64 R188, c[0x0][0x3a8] ;  /* 0x0000ea00ffbc7b82 */ /* 0x000e220000000a00 */
[----:B------:R-:W2:Y:S02]  /*3130*/  LDL R232, [R1+0x100] ;  /* 0x0001000001e87983 */ /* 0x000ea40000100800 */
[----:B------:R-:W-:Y:S02]  /*3140*/  ISETP.NE.AND.EX P6, PT, RZ, UR11, PT, P6 ;  /* 0x0000000bff007c0c */ /* 0x000fe4000bfc5360 */
[----:B------:R-:W3:Y:S03]  /*3150*/  LDL R230, [R1+0x108] ;  /* 0x0001080001e67983 */ /* 0x000ee60000100800 */
[----:B-1----:R-:W1:Y:S01]  /*3160*/  LDC.64 R192, c[0x0][0x428] ;  /* 0x00010a00ffc07b82 */ /* 0x002e620000000a00 */
[----:B------:R-:W4:Y:S04]  /*3170*/  LDL R228, [R1+0xf0] ;  /* 0x0000f00001e47983 */ /* 0x000f280000100800 */
[----:B------:R-:W4:Y:S03]  /*3180*/  LDL R231, [R1+0x104] ;  /* 0x0001040001e77983 */ /* 0x000f260000100800 */
[----:B------:R-:W1:Y:S01]  /*3190*/  @P6 LDC.64 R184, c[0x0][0x438] ;  /* 0x00010e00ffb86b82 */ /* 0x000e620000000a00 */
[----:B------:R-:W4:Y:S04]  /*31a0*/  LDL R229, [R1+0x10c] ;  /* 0x00010c0001e57983 */ /* 0x000f280000100800 */
[----:B------:R-:W4:Y:S01]  /*31b0*/  LDL R227, [R1+0xf4] ;  /* 0x0000f40001e37983 */ /* 0x000f220000100800 */
[----:B0-----:R-:W-:-:S03]  /*31c0*/  IMAD.WIDE.U32 R188, R220, 0x20, R188 ;  /* 0x00000020dcbc7825 */ /* 0x001fc600078e00bc */
[----:B------:R-:W4:Y:S01]  /*31d0*/  LDL R226, [R1+0xf8] ;  /* 0x0000f80001e27983 */ /* 0x000f220000100800 */
[----:B-1----:R-:W-:-:S06]  /*31e0*/  IMAD.WIDE.U32 R192, R220, 0x10, R192 ;  /* 0x00000010dcc07825 */ /* 0x002fcc00078e00c0 */
[----:B------:R-:W2:Y:S01]  /*31f0*/  LDG.E.128 R192, desc[UR6][R192.64] ;  /* 0x00000006c0c07981 */ /* 0x000ea2000c1e1d00 */
[----:B------:R-:W-:-:S05]  /*3200*/  @P6 IMAD.WIDE.U32 R184, R220, 0x20, R184 ;  /* 0x00000020dcb86825 */ /* 0x000fca00078e00b8 */
[----:B------:R-:W5:Y:S04]  /*3210*/  @P6 LDG.E.128 R32, desc[UR6][R184.64] ;  /* 0x00000006b8206981 */ /* 0x000f68000c1e1d00 */
[----:B------:R0:W5:Y:S04]  /*3220*/  @P6 LDG.E.128 R28, desc[UR6][R184.64+0x10] ;  /* 0x00001006b81c6981 */ /* 0x000168000c1e1d00 */
[----:B------:R-:W3:Y:S04]  /*3230*/  LDG.E.128 R184, desc[UR6][R188.64] ;  /* 0x00000006bcb87981 */ /* 0x000ee8000c1e1d00 */
[----:B------:R-:W0:Y:S01]  /*3240*/  LDG.E.128 R188, desc[UR6][R188.64+0x10] ;  /* 0x00001006bcbc7981 */ /* 0x000e22000c1e1d00 */
[----:B--2---:R-:W-:-:S02]  /*3250*/  PRMT R220, R193, 0x7632, R220 ;  /* 0x00007632c1dc7816 */ /* 0x004fc400000000dc */
[----:B------:R-:W-:Y:S01]  /*3260*/  PRMT R225, R192, 0x7632, R225 ;  /* 0x00007632c0e17816 */ /* 0x000fe200000000e1 */
[C---:B---3--:R-:W-:Y:S01]  /*3270*/  FADD.FTZ R199, -R2.reuse, R184 ;  /* 0x000000b802c77221 */ /* 0x048fe20000010100 */
[C---:B------:R-:W-:Y:S01]  /*3280*/  FADD.FTZ R187, -R2.reuse, R187 ;  /* 0x000000bb02bb7221 */ /* 0x040fe20000010100 */
[C---:B-----5:R-:W-:Y:S01]  /*3290*/  FADD.FTZ R4, -R2.reuse, R185 ;  /* 0x000000b902047221 */ /* 0x060fe20000010100 */
[C---:B------:R-:W-:Y:S02]  /*32a0*/  FADD.FTZ R23, -R2.reuse, R186 ;  /* 0x000000ba02177221 */ /* 0x040fe40000010100 */
[----:B------:R-:W-:Y:S01]  /*32b0*/  FMUL.FTZ R197, R21, R187 ;  /* 0x000000bb15c57220 */ /* 0x000fe20000410000 */
[C---:B0-----:R-:W-:Y:S01]  /*32c0*/  FADD.FTZ R184, -R2.reuse, R188 ;  /* 0x000000bc02b87221 */ /* 0x041fe20000010100 */
[C---:B------:R-:W-:Y:S01]  /*32d0*/  FADD.FTZ R185, -R2.reuse, R189 ;  /* 0x000000bd02b97221 */ /* 0x040fe20000010100 */
[C---:B------:R-:W-:Y:S01]  /*32e0*/  FADD.FTZ R186, -R2.reuse, R190 ;  /* 0x000000be02ba7221 */ /* 0x040fe20000010100 */
[----:B------:R-:W-:Y:S01]  /*32f0*/  SHF.L.U32 R188, R193, 0x10, RZ ;  /* 0x00000010c1bc7819 */ /* 0x000fe200000006ff */
[----:B------:R-:W-:Y:S01]  /*3300*/  FADD.FTZ R2, -R2, R191 ;  /* 0x000000bf02027221 */ /* 0x000fe20000010100 */
[----:B------:R-:W-:-:S02]  /*3310*/  SHF.L.U32 R190, R192, 0x10, RZ ;  /* 0x00000010c0be7819 */ /* 0x000fc400000006ff */
[C---:B------:R-:W-:Y:S02]  /*3320*/  PRMT R193, R194.reuse, 0x7632, R193 ;  /* 0x00007632c2c17816 */ /* 0x040fe400000000c1 */
[----:B------:R-:W-:Y:S02]  /*3330*/  SHF.L.U32 R189, R194, 0x10, RZ ;  /* 0x00000010c2bd7819 */ /* 0x000fe400000006ff */
[----:B------:R-:W2:Y:S01]  /*3340*/  LDL R194, [R1+0xfc] ;  /* 0x0000fc0001c27983 */ /* 0x000ea20000100800 */
[C---:B------:R-:W-:Y:S02]  /*3350*/  PRMT R192, R195.reuse, 0x7632, R192 ;  /* 0x00007632c3c07816 */ /* 0x040fe400000000c0 */
[----:B------:R-:W-:Y:S01]  /*3360*/  SHF.L.U32 R191, R195, 0x10, RZ ;  /* 0x00000010c3bf7819 */ /* 0x000fe200000006ff */
[C---:B------:R-:W-:Y:S01]  /*3370*/  FMUL.FTZ R196, R21.reuse, R184 ;  /* 0x000000b815c47220 */ /* 0x040fe20000410000 */
[----:B------:R-:W3:Y:S04]  /*3380*/  LDL.LU R195, [R1+0x5c] ;  /* 0x00005c0001c37983 */ /* 0x000ee80000300800 */
[----:B------:R-:W4:Y:S04]  /*3390*/  LDL.LU R187, [R1+0x50] ;  /* 0x0000500001bb7983 */ /* 0x000f280000300800 */
[----:B------:R-:W2:Y:S01]  /*33a0*/  LDL.LU R184, [R1+0x60] ;  /* 0x0000600001b87983 */ /* 0x000ea20000300800 */
[C---:B------:R-:W-:Y:S01]  /*33b0*/  FMUL.FTZ R198, R21.reuse, R23 ;  /* 0x0000001715c67220 */ /* 0x040fe20000410000 */
[----:B------:R-:W-:-:S02]  /*33c0*/  FMUL.FTZ R23, R21, R185 ;  /* 0x000000b915177220 */ /* 0x000fc40000410000 */
[----:B------:R-:W3:Y:S01]  /*33d0*/  LDL.LU R185, [R1+0x68] ;  /* 0x0000680001b97983 */ /* 0x000ee20000300800 */
[C---:B------:R-:W-:Y:S01]  /*33e0*/  FMUL.FTZ R199, R21.reuse, R199 ;  /* 0x000000c715c77220 */ /* 0x040fe20000410000 */
[C---:B------:R-:W-:Y:S01]  /*33f0*/  FMUL.FTZ R218, R21.reuse, R4 ;  /* 0x0000000415da7220 */ /* 0x040fe20000410000 */
[----:B------:R-:W-:Y:S01]  /*3400*/  FMUL.FTZ R4, R21, R2 ;  /* 0x0000000215047220 */ /* 0x000fe20000410000 */
[----:B------:R-:W-:Y:S01]  /*3410*/  SHF.L.U32 R2, R225, 0x10, RZ ;  /* 0x00000010e1027819 */ /* 0x000fe200000006ff */
[----:B------:R-:W-:Y:S01]  /*3420*/  FADD.FTZ R108, R108, R190 ;  /* 0x000000be6c6c7221 */ /* 0x000fe20000010000 */
[----:B------:R-:W4:Y:S01]  /*3430*/  LDL.LU R225, [R1+0x58] ;  /* 0x0000580001e17983 */ /* 0x000f220000300800 */
[----:B------:R-:W-:Y:S01]  /*3440*/  FMUL.FTZ R232, R232, R190 ;  /* 0x000000bee8e87220 */ /* 0x000fe20000410000 */
[----:B------:R-:W-:Y:S01]  /*3450*/  FADD.FTZ R110, R110, R188 ;  /* 0x000000bc6e6e7221 */ /* 0x000fe20000010000 */
[----:B------:R-:W-:Y:S01]  /*3460*/  FMUL.FTZ R230, R230, R188 ;  /* 0x000000bce6e67220 */ /* 0x000fe20000410000 */
[----:B--2---:R-:W-:-:S02]  /*3470*/  FFMA.FTZ R184, R199, R190, R184 ;  /* 0x000000bec7b87223 */ /* 0x004fc400000100b8 */
[----:B------:R-:W2:Y:S01]  /*3480*/  LDL.LU R190, [R1+0x54] ;  /* 0x0000540001be7983 */ /* 0x000ea20000300800 */
[----:B---3--:R-:W-:-:S03]  /*3490*/  FFMA.FTZ R185, R198, R188, R185 ;  /* 0x000000bcc6b97223 */ /* 0x008fc600000100b9 */
[----:B------:R0:W-:Y:S02]  /*34a0*/  STL [R1+0x60], R184 ;  /* 0x000060b801007387 */ /* 0x0001e40000100800 */
[----:B0-----:R-:W-:Y:S02]  /*34b0*/  SHF.L.U32 R184, R220, 0x10, RZ ;  /* 0x00000010dcb87819 */ /* 0x001fe400000006ff */
[----:B------:R-:W3:Y:S04]  /*34c0*/  LDL.LU R220, [R1+0x6c] ;  /* 0x00006c0001dc7983 */ /* 0x000ee80000300800 */
[----:B------:R-:W3:Y:S01]  /*34d0*/  LDL.LU R188, [R1+0x64] ;  /* 0x0000640001bc7983 */ /* 0x000ee20000300800 */
[----:B----4-:R-:W-:Y:S01]  /*34e0*/  FFMA.FTZ R187, R196, R189, R187 ;  /* 0x000000bdc4bb7223 */ /* 0x010fe200000100bb */
[----:B------:R-:W-:-:S02]  /*34f0*/  FMUL.FTZ R217, R21, R186 ;  /* 0x000000ba15d97220 */ /* 0x000fc40000410000 */
[----:B------:R0:W-:Y:S01]  /*3500*/  STL [R1+0x68], R185 ;  /* 0x000068b901007387 */ /* 0x0001e20000100800 */
[----:B------:R-:W-:Y:S01]  /*3510*/  SHF.L.U32 R186, R192, 0x10, RZ ;  /* 0x00000010c0ba7819 */ /* 0x000fe200000006ff */
[----:B------:R-:W-:Y:S01]  /*3520*/  FMUL.FTZ R231, R231, R2 ;  /* 0x00000002e7e77220 */ /* 0x000fe20000410000 */
[----:B------:R-:W-:Y:S01]  /*3530*/  FFMA.FTZ R3, R199, R232, R3 ;  /* 0x000000e8c7037223 */ /* 0x000fe20000010003 */
[----:B------:R1:W-:Y:S01]  /*3540*/  STL [R1+0x50], R187 ;  /* 0x000050bb01007387 */ /* 0x0003e20000100800 */
[----:B0-----:R-:W-:Y:S01]  /*3550*/  SHF.L.U32 R185, R193, 0x10, RZ ;  /* 0x00000010c1b97819 */ /* 0x001fe200000006ff */
[----:B------:R-:W-:Y:S01]  /*3560*/  FFMA.FTZ R225, R217, R191, R225 ;  /* 0x000000bfd9e17223 */ /* 0x000fe200000100e1 */
[----:B-1----:R-:W-:Y:S01]  /*3570*/  FADD.FTZ R187, R216, R232 ;  /* 0x000000e8d8bb7221 */ /* 0x002fe20000010000 */
[----:B------:R-:W-:Y:S01]  /*3580*/  FADD.FTZ R109, R109, R2 ;  /* 0x000000026d6d7221 */ /* 0x000fe20000010000 */
[----:B------:R-:W-:Y:S01]  /*3590*/  FFMA.FTZ R195, R4, R186, R195 ;  /* 0x000000ba04c37223 */ /* 0x000fe200000100c3 */
[----:B------:R-:W-:Y:S01]  /*35a0*/  FFMA.FTZ R3, R218, R231, R3 ;  /* 0x000000e7da037223 */ /* 0x000fe20000010003 */
[----:B------:R-:W-:-:S03]  /*35b0*/  FMUL.FTZ R229, R229, R184 ;  /* 0x000000b8e5e57220 */ /* 0x000fc60000410000 */
[----:B------:R-:W-:Y:S01]  /*35c0*/  FFMA.FTZ R3, R198, R230, R3 ;  /* 0x000000e6c6037223 */ /* 0x000fe20000010003 */
[----:B------:R-:W-:-:S03]  /*35d0*/  FMUL.FTZ R228, R228, R189 ;  /* 0x000000bde4e47220 */ /* 0x000fc60000410000 */
[----:B------:R-:W-:Y:S01]  /*35e0*/  FFMA.FTZ R3, R197, R229, R3 ;  /* 0x000000e5c5037223 */ /* 0x000fe20000010003 */
[----:B------:R-:W-:-:S03]  /*35f0*/  FMUL.FTZ R227, R227, R185 ;  /* 0x000000b9e3e37220 */ /* 0x000fc60000410000 */
[----:B------:R-:W-:Y:S01]  /*3600*/  FFMA.FTZ R3, R196, R228, R3 ;  /* 0x000000e4c4037223 */ /* 0x000fe20000010003 */
[----:B------:R-:W-:-:S03]  /*3610*/  FMUL.FTZ R226, R226, R191 ;  /* 0x000000bfe2e27220 */ /* 0x000fc60000410000 */
[----:B------:R-:W-:-:S04]  /*3620*/  FFMA.FTZ R3, R23, R227, R3 ;  /* 0x000000e317037223 */ /* 0x000fc80000010003 */
[----:B------:R-:W-:Y:S01]  /*3630*/  FFMA.FTZ R3, R217, R226, R3 ;  /* 0x000000e2d9037223 */ /* 0x000fe20000010003 */
[----:B------:R-:W-:Y:S01]  /*3640*/  FADD.FTZ R104, R104, R189 ;  /* 0x000000bd68687221 */ /* 0x000fe20000010000 */
[----:B------:R-:W-:Y:S01]  /*3650*/  FADD.FTZ R106, R106, R191 ;  /* 0x000000bf6a6a7221 */ /* 0x000fe20000010000 */
[----:B------:R-:W-:Y:S01]  /*3660*/  FADD.FTZ R111, R111, R184 ;  /* 0x000000b86f6f7221 */ /* 0x000fe20000010000 */
[----:B------:R-:W-:Y:S01]  /*3670*/  FADD.FTZ R105, R105, R185 ;  /* 0x000000b969697221 */ /* 0x000fe20000010000 */
[----:B------:R-:W-:Y:S01]  /*3680*/  FADD.FTZ R107, R107, R186 ;  /* 0x000000ba6b6b7221 */ /* 0x000fe20000010000 */
[----:B--2---:R-:W-:Y:S01]  /*3690*/  FFMA.FTZ R190, R23, R185, R190 ;  /* 0x000000b917be7223 */ /* 0x004fe200000100be */
[----:B---3--:R-:W-:Y:S01]  /*36a0*/  FFMA.FTZ R220, R197, R184, R220 ;  /* 0x000000b8c5dc7223 */ /* 0x008fe200000100dc */
[----:B------:R-:W-:Y:S01]  /*36b0*/  FFMA.FTZ R188, R218, R2, R188 ;  /* 0x00000002dabc7223 */ /* 0x000fe200000100bc */
[----:B------:R-:W-:-:S04]  /*36c0*/  FADD.FTZ R2, R187, R231 ;  /* 0x000000e7bb027221 */ /* 0x000fc80000010000 */
[----:B------:R-:W-:Y:S01]  /*36d0*/  STL [R1+0x64], R188 ;  /* 0x000064bc01007387 */ /* 0x000fe20000100800 */
[----:B------:R-:W-:-:S03]  /*36e0*/  FADD.FTZ R2, R2, R230 ;  /* 0x000000e602027221 */ /* 0x000fc60000010000 */
[----:B------:R-:W-:Y:S04]  /*36f0*/  STL [R1+0x6c], R220 ;  /* 0x00006cdc01007387 */ /* 0x000fe80000100800 */
[----:B------:R-:W-:Y:S04]  /*3700*/  STL [R1+0x54], R190 ;  /* 0x000054be01007387 */ /* 0x000fe80000100800 */
[----:B------:R0:W-:Y:S04]  /*3710*/  STL [R1+0x58], R225 ;  /* 0x000058e101007387 */ /* 0x0001e80000100800 */
[----:B------:R2:W-:Y:S01]  /*3720*/  STL [R1+0x5c], R195 ;  /* 0x00005cc301007387 */ /* 0x0005e20000100800 */
[----:B------:R-:W-:-:S04]  /*3730*/  FADD.FTZ R2, R2, R229 ;  /* 0x000000e502027221 */ /* 0x000fc80000010000 */
[----:B------:R-:W-:-:S04]  /*3740*/  FADD.FTZ R2, R2, R228 ;  /* 0x000000e402027221 */ /* 0x000fc80000010000 */
[----:B------:R-:W-:Y:S01]  /*3750*/  FADD.FTZ R2, R2, R227 ;  /* 0x000000e302027221 */ /* 0x000fe20000010000 */
[----:B0-----:R-:W-:-:S03]  /*3760*/  FMUL.FTZ R225, R194, R186 ;  /* 0x000000bac2e17220 */ /* 0x001fc60000410000 */
[----:B------:R-:W-:Y:S01]  /*3770*/  FADD.FTZ R2, R2, R226 ;  /* 0x000000e202027221 */ /* 0x000fe20000010000 */
[----:B------:R-:W-:-:S03]  /*3780*/  FFMA.FTZ R3, R4, R225, R3 ;  /* 0x000000e104037223 */ /* 0x000fc60000010003 */
[----:B--2---:R-:W-:-:S07]  /*3790*/  FADD.FTZ R216, R2, R225 ;  /* 0x000000e102d87221 */ /* 0x004fce0000010000 */
.L_x_10212:
[----:B------:R-:W-:Y:S05]  /*37a0*/  BSYNC.RECONVERGENT B1 ;  /* 0x0000000000017941 */ /* 0x000fea0003800200 */
.L_x_10211:
        /* <DEDUP_REMOVED lines=9> */
[----:B------:R-:W0:Y:S04]  /*3840*/  SHFL.BFLY PT, R3, R188, 0x2, 0x1f ;  /* 0x0c401f00bc037f89 */ /* 0x000e2800000e0000 */
[----:B------:R-:W2:Y:S01]  /*3850*/  SHFL.BFLY PT, R2, R187, 0x2, 0x1f ;  /* 0x0c401f00bb027f89 */ /* 0x000ea200000e0000 */
[----:B0-----:R-:W-:Y:S01]  /*3860*/  FADD.FTZ R3, R188, R3 ;  /* 0x00000003bc037221 */ /* 0x001fe20000010000 */
[----:B--2---:R-:W-:-:S04]  /*3870*/  FADD.FTZ R187, R187, R2 ;  /* 0x00000002bbbb7221 */ /* 0x004fc80000010000 */
        /* <DEDUP_REMOVED lines=8> */
[----:B------:R0:W2:Y:S04]  /*3900*/  SHFL.BFLY PT, R187, R3, 0x10, 0x1f ;  /* 0x0e001f0003bb7f89 */ /* 0x0000a800000e0000 */
[----:B------:R0:W3:Y:S02]  /*3910*/  SHFL.BFLY PT, R184, R188, 0x10, 0x1f ;  /* 0x0e001f00bcb87f89 */ /* 0x0000e400000e0000 */
.L_x_10283:
[----:B------:R-:W-:Y:S01]  /*3920*/  ISETP.NE.AND P6, PT, R190, RZ, PT ;  /* 0x000000ffbe00720c */ /* 0x000fe20003fc5270 */
[----:B0-2---:R-:W-:Y:S01]  /*3930*/  FADD.FTZ R3, R3, R187 ;  /* 0x000000bb03037221 */ /* 0x005fe20000010000 */
        /* <DEDUP_REMOVED lines=11> */
[----:B------:R-:W0:Y:S01]  /*39f0*/  LDC.64 R184, c[0x0][0x390] ;  /* 0x0000e400ffb87b82 */ /* 0x000e220000000a00 */
[----:B------:R2:W5:Y:S04]  /*3a00*/  LDL R194, [R1+0xc] ;  /* 0x00000c0001c27983 */ /* 0x0005680000100800 */
[----:B------:R2:W5:Y:S04]  /*3a10*/  LDL R192, [R1+0x4] ;  /* 0x0000040001c07983 */ /* 0x0005680000100800 */
[----:B-1----:R2:W5:Y:S04]  /*3a20*/  LDL R193, [R1+0x8] ;  /* 0x0000080001c17983 */ /* 0x0025680000100800 */
[----:B------:R2:W5:Y:S04]  /*3a30*/  LDL R191, [R1] ;  /* 0x0000000001bf7983 */ /* 0x0005680000100800 */
[----:B------:R2:W5:Y:S04]  /*3a40*/  LDL R195, [R1+0x10] ;  /* 0x0000100001c37983 */ /* 0x0005680000100800 */
[----:B------:R2:W5:Y:S01]  /*3a50*/  LDL R220, [R1+0x18] ;  /* 0x0000180001dc7983 */ /* 0x0005620000100800 */
[----:B0-----:R-:W-:-:S03]  /*3a60*/  IMAD.WIDE.U32 R184, R19, 0x10, R184 ;  /* 0x0000001013b87825 */ /* 0x001fc600078e00b8 */
[----:B------:R2:W5:Y:S04]  /*3a70*/  LDL R216, [R1+0x14] ;  /* 0x0000140001d87983 */ /* 0x0005680000100800 */
[----:B------:R-:W5:Y:S01]  /*3a80*/  LDG.E.128 R184, desc[UR6][R184.64] ;  /* 0x00000006b8b87981 */ /* 0x000f62000c1e1d00 */
[----:B------:R-:W-:-:S04]  /*3a90*/  ISETP.NE.U32.AND P4, PT, RZ, UR12, PT ;  /* 0x0000000cff007c0c */ /* 0x000fc8000bf85070 */
[----:B------:R-:W-:-:S13]  /*3aa0*/  ISETP.NE.AND.EX P4, PT, RZ, UR13, PT, P4 ;  /* 0x0000000dff007c0c */ /* 0x000fda000bf85340 */
[----:B--2---:R-:W-:Y:S05]  /*3ab0*/  @P4 BRA `(.L_x_10218) ;  /* 0x0000000400044947 */ /* 0x004fea0003800000 */
        /* <DEDUP_REMOVED lines=28> */
[----:B------:R-:W-:Y:S01]  /*3c80*/  FMUL.FTZ R186, R188, R20 ;  /* 0x00000014bcba7220 */ /* 0x000fe20000410000 */
[C---:B------:R-:W-:Y:S02]  /*3c90*/  SHF.L.U32 R188, R185.reuse, 0x10, RZ ;  /* 0x00000010b9bc7819 */ /* 0x040fe400000006ff */
[----:B------:R-:W-:Y:S01]  /*3ca0*/  PRMT R185, R185, 0x7632, R185 ;  /* 0x00007632b9b97816 */ /* 0x000fe200000000b9 */
[----:B------:R-:W-:Y:S01]  /*3cb0*/  FFMA.FTZ R101, R186, R189, R101 ;  /* 0x000000bdba657223 */ /* 0x000fe20000010065 */
[----:B------:R-:W-:Y:S02]  /*3cc0*/  FMUL.FTZ R186, R169, R186 ;  /* 0x000000baa9ba7220 */ /* 0x000fe40000410000 */
[----:B------:R-:W-:-:S03]  /*3cd0*/  SHF.L.U32 R189, R185, 0x10, RZ ;  /* 0x00000010b9bd7819 */ /* 0x000fc600000006ff */
[----:B------:R-:W-:Y:S01]  /*3ce0*/  F2FP.BF16.F32.PACK_AB R186, R186, R102 ;  /* 0x00000066baba723e */ /* 0x000fe200000010ff */
[----:B------:R-:W-:-:S04]  /*3cf0*/  FFMA.FTZ R102, R214, R2, R3 ;  /* 0x00000002d6667223 */ /* 0x000fc80000010003 */
        /* <DEDUP_REMOVED lines=26> */
[----:B------:R-:W-:-:S05]  /*3ea0*/  FMUL.FTZ R24, R173, R24 ;  /* 0x00000018ad187220 */ /* 0x000fca0000410000 */
[----:B------:R-:W-:Y:S01]  /*3eb0*/  F2FP.BF16.F32.PACK_AB R184, R24, R25 ;  /* 0x0000001918b8723e */ /* 0x000fe200000010ff */
[----:B------:R-:W-:Y:S06]  /*3ec0*/  BRA `(.L_x_10219) ;  /* 0x0000000400007947 */ /* 0x000fec0003800000 */
.L_x_10218:
[-CC-:B------:R-:W-:Y:S01]  /*3ed0*/  FFMA.FTZ R176, R0, R2.reuse, R3.reuse ;  /* 0x0000000200b07223 */ /* 0x180fe20000010003 */
[----:B------:R-:W-:Y:S01]  /*3ee0*/  FFMA.FTZ R177, R215, R2, R3 ;  /* 0x00000002d7b17223 */ /* 0x000fe20000010003 */
[----:B-----5:R-:W-:Y:S02]  /*3ef0*/  SHF.L.U32 R179, R184, 0x10, RZ ;  /* 0x00000010b8b37819 */ /* 0x020fe400000006ff */
[----:B------:R-:W-:Y:S01]  /*3f00*/  FADD.FTZ R176, R219, -R176 ;  /* 0x800000b0dbb07221 */ /* 0x000fe20000010000 */
[----:B------:R-:W-:Y:S01]  /*3f10*/  FADD.FTZ R177, R220, -R177 ;  /* 0x800000b1dcb17221 */ /* 0x000fe20000010000 */
[----:B------:R-:W-:Y:S02]  /*3f20*/  PRMT R178, R184, 0x7632, R178 ;  /* 0x00007632b8b27816 */ /* 0x000fe400000000b2 */
[C---:B------:R-:W-:Y:S01]  /*3f30*/  FMUL.FTZ R176, R21.reuse, R176 ;  /* 0x000000b015b07220 */ /* 0x040fe20000410000 */
[----:B------:R-:W-:Y:S01]  /*3f40*/  FMUL.FTZ R177, R21, R177 ;  /* 0x000000b115b17220 */ /* 0x000fe20000410000 */
[----:B------:R-:W-:-:S02]  /*3f50*/  SHF.L.U32 R178, R178, 0x10, RZ ;  /* 0x00000010b2b27819 */ /* 0x000fc400000006ff */
[----:B------:R-:W-:Y:S01]  /*3f60*/  FMUL.FTZ R180, R176, R20 ;  /* 0x00000014b0b47220 */ /* 0x000fe20000410000 */
[----:B------:R-:W-:-:S03]  /*3f70*/  SHF.L.U32 R182, R185, 0x10, RZ ;  /* 0x00000010b9b67819 */ /* 0x000fc600000006ff */
[----:B------:R-:W-:Y:S01]  /*3f80*/  FFMA.FTZ R189, R180, R179, R24 ;  /* 0x000000b3b4bd7223 */ /* 0x000fe20000010018 */
[----:B------:R-:W-:Y:S01]  /*3f90*/  FMUL.FTZ R24, R177, R20 ;  /* 0x00000014b1187220 */ /* 0x000fe20000410000 */
[----:B------:R-:W-:-:S03]  /*3fa0*/  FMUL.FTZ R180, R172, R180 ;  /* 0x000000b4acb47220 */ /* 0x000fc60000410000 */
[----:B------:R-:W-:Y:S01]  /*3fb0*/  FFMA.FTZ R188, R24, R178, R25 ;  /* 0x000000b218bc7223 */ /* 0x000fe20000010019 */
[----:B------:R-:W-:Y:S01]  /*3fc0*/  FFMA.FTZ R25, R214, R2, R3 ;  /* 0x00000002d6197223 */ /* 0x000fe20000010003 */
[----:B------:R-:W-:-:S03]  /*3fd0*/  FMUL.FTZ R24, R173, R24 ;  /* 0x00000018ad187220 */ /* 0x000fc60000410000 */
[----:B------:R-:W-:Y:S01]  /*3fe0*/  FADD.FTZ R178, R216, -R25 ;  /* 0x80000019d8b27221 */ /* 0x000fe20000010000 */
[--C-:B------:R-:W-:Y:S01]  /*3ff0*/  FFMA.FTZ R25, R213, R2, R3.reuse ;  /* 0x00000002d5197223 */ /* 0x100fe20000010003 */
[----:B------:R-:W-:Y:S01]  /*4000*/  F2FP.BF16.F32.PACK_AB R184, R24, R180 ;  /* 0x000000b418b8723e */ /* 0x000fe200000010ff */
[----:B------:R-:W-:Y:S01]  /*4010*/  FFMA.FTZ R24, R211, R2, R3 ;  /* 0x00000002d3187223 */ /* 0x000fe20000010003 */
[----:B------:R-:W-:Y:S01]  /*4020*/  FMUL.FTZ R178, R21, R178 ;  /* 0x000000b215b27220 */ /* 0x000fe20000410000 */
[--C-:B------:R-:W-:Y:S01]  /*4030*/  FADD.FTZ R179, R195, -R25.reuse ;  /* 0x80000019c3b37221 */ /* 0x100fe20000010000 */
[----:B------:R-:W-:Y:S02]  /*4040*/  PRMT R25, R185, 0x7632, R25 ;  /* 0x00007632b9197816 */ /* 0x000fe40000000019 */
[----:B------:R-:W-:Y:S01]  /*4050*/  FMUL.FTZ R181, R178, R20 ;  /* 0x00000014b2b57220 */ /* 0x000fe20000410000 */
[----:B------:R-:W-:-:S03]  /*4060*/  FMUL.FTZ R179, R21, R179 ;  /* 0x000000b315b37220 */ /* 0x000fc60000410000 */
[----:B------:R-:W-:Y:S01]  /*4070*/  FFMA.FTZ R26, R181, R182, R26 ;  /* 0x000000b6b51a7223 */ /* 0x000fe2000001001a */
[----:B------:R-:W-:Y:S01]  /*4080*/  SHF.L.U32 R182, R25, 0x10, RZ ;  /* 0x0000001019b67819 */ /* 0x000fe200000006ff */
[----:B------:R-:W-:Y:S01]  /*4090*/  FMUL.FTZ R25, R179, R20 ;  /* 0x00000014b3197220 */ /* 0x000fe20000410000 */
[----:B------:R-:W-:-:S03]  /*40a0*/  FMUL.FTZ R181, R174, R181 ;  /* 0x000000b5aeb57220 */ /* 0x000fc60000410000 */
[----:B------:R-:W-:Y:S01]  /*40b0*/  FFMA.FTZ R27, R25, R182, R27 ;  /* 0x000000b6191b7223 */ /* 0x000fe2000001001b */
[----:B------:R-:W-:Y:S01]  /*40c0*/  FMUL.FTZ R25, R175, R25 ;  /* 0x00000019af197220 */ /* 0x000fe20000410000 */
[----:B------:R-:W-:-:S04]  /*40d0*/  SHF.L.U32 R182, R186, 0x10, RZ ;  /* 0x00000010bab67819 */ /* 0x000fc800000006ff */
[----:B------:R-:W-:Y:S01]  /*40e0*/  F2FP.BF16.F32.PACK_AB R185, R25, R181 ;  /* 0x000000b519b9723e */ /* 0x000fe200000010ff */
[----:B------:R-:W-:Y:S01]  /*40f0*/  FFMA.FTZ R25, R212, R2, R3 ;  /* 0x00000002d4197223 */ /* 0x000fe20000010003 */
[--C-:B------:R-:W-:Y:S01]  /*4100*/  FADD.FTZ R181, R193, -R24.reuse ;  /* 0x80000018c1b57221 */ /* 0x100fe20000010000 */
[----:B------:R-:W-:Y:S02]  /*4110*/  PRMT R24, R186, 0x7632, R24 ;  /* 0x00007632ba187816 */ /* 0x000fe40000000018 */
[----:B------:R-:W-:Y:S01]  /*4120*/  FADD.FTZ R25, R194, -R25 ;  /* 0x80000019c2197221 */ /* 0x000fe20000010000 */
[----:B------:R-:W-:-:S03]  /*4130*/  FMUL.FTZ R181, R21, R181 ;  /* 0x000000b515b57220 */ /* 0x000fc60000410000 */
[----:B------:R-:W-:-:S04]  /*4140*/  FMUL.FTZ R180, R21, R25 ;  /* 0x0000001915b47220 */ /* 0x000fc80000410000 */
[----:B------:R-:W-:-:S04]  /*4150*/  FMUL.FTZ R25, R180, R20 ;  /* 0x00000014b4197220 */ /* 0x000fc80000410000 */
[----:B------:R-:W-:Y:S01]  /*4160*/  FFMA.FTZ R100, R25, R182, R100 ;  /* 0x000000b619647223 */ /* 0x000fe20000010064 */
[----:B------:R-:W-:Y:S01]  /*4170*/  SHF.L.U32 R182, R24, 0x10, RZ ;  /* 0x0000001018b67819 */ /* 0x000fe200000006ff */
[----:B------:R-:W-:Y:S01]  /*4180*/  FMUL.FTZ R24, R181, R20 ;  /* 0x00000014b5187220 */ /* 0x000fe20000410000 */
[----:B------:R-:W-:-:S03]  /*4190*/  FMUL.FTZ R25, R168, R25 ;  /* 0x00000019a8197220 */ /* 0x000fc60000410000 */
[----:B------:R-:W-:Y:S01]  /*41a0*/  FFMA.FTZ R101, R24, R182, R101 ;  /* 0x000000b618657223 */ /* 0x000fe20000010065 */
[----:B------:R-:W-:Y:S01]  /*41b0*/  FFMA.FTZ R182, R210, R2, R3 ;  /* 0x00000002d2b67223 */ /* 0x000fe20000010003 */
[----:B------:R-:W-:-:S03]  /*41c0*/  FMUL.FTZ R24, R169, R24 ;  /* 0x00000018a9187220 */ /* 0x000fc60000410000 */
[----:B------:R-:W-:Y:S02]  /*41d0*/  FADD.FTZ R182, R192, -R182 ;  /* 0x800000b6c0b67221 */ /* 0x000fe40000010000 */
[----:B------:R-:W-:Y:S02]  /*41e0*/  F2FP.BF16.F32.PACK_AB R186, R24, R25 ;  /* 0x0000001918ba723e */ /* 0x000fe400000010ff */
[----:B------:R-:W-:Y:S01]  /*41f0*/  FMUL.FTZ R182, R21, R182 ;  /* 0x000000b615b67220 */ /* 0x000fe20000410000 */
[----:B------:R-:W-:-:S03]  /*4200*/  SHF.L.U32 R25, R187, 0x10, RZ ;  /* 0x00000010bb197819 */ /* 0x000fc600000006ff */
[----:B------:R-:W-:-:S04]  /*4210*/  FMUL.FTZ R24, R182, R20 ;  /* 0x00000014b6187220 */ /* 0x000fc80000410000 */
[--C-:B------:R-:W-:Y:S01]  /*4220*/  FFMA.FTZ R190, R24, R25, R102.reuse ;  /* 0x0000001918be7223 */ /* 0x100fe20000010066 */
[----:B------:R-:W-:Y:S01]  /*4230*/  FFMA.FTZ R25, R209, R2, R3 ;  /* 0x00000002d1197223 */ /* 0x000fe20000010003 */
[----:B------:R-:W-:Y:S01]  /*4240*/  PRMT R102, R187, 0x7632, R102 ;  /* 0x00007632bb667816 */ /* 0x000fe20000000066 */
[----:B------:R-:W-:Y:S02]  /*4250*/  FMUL.FTZ R24, R170, R24 ;  /* 0x00000018aa187220 */ /* 0x000fe40000410000 */
[----:B------:R-:W-:Y:S01]  /*4260*/  FADD.FTZ R25, R191, -R25 ;  /* 0x80000019bf197221 */ /* 0x000fe20000010000 */
[----:B------:R-:W-:-:S03]  /*4270*/  SHF.L.U32 R102, R102, 0x10, RZ ;  /* 0x0000001066667819 */ /* 0x000fc600000006ff */
[----:B------:R-:W-:-:S04]  /*4280*/  FMUL.FTZ R183, R21, R25 ;  /* 0x0000001915b77220 */ /* 0x000fc80000410000 */
[----:B------:R-:W-:-:S04]  /*4290*/  FMUL.FTZ R25, R183, R20 ;  /* 0x00000014b7197220 */ /* 0x000fc80000410000 */
[----:B------:R-:W-:Y:S01]  /*42a0*/  FFMA.FTZ R103, R25, R102, R103 ;  /* 0x0000006619677223 */ /* 0x000fe20000010067 */
[----:B------:R-:W-:-:S05]  /*42b0*/  FMUL.FTZ R25, R171, R25 ;  /* 0x00000019ab197220 */ /* 0x000fca0000410000 */
[----:B------:R-:W-:-:S07]  /*42c0*/  F2FP.BF16.F32.PACK_AB R187, R25, R24 ;  /* 0x0000001819bb723e */ /* 0x000fce00000010ff */
.L_x_10219:
[----:B------:R-:W0:Y:S01]  /*42d0*/  @P4 LDC.64 R24, c[0x0][0x478] ;  /* 0x00011e00ff184b82 */ /* 0x000e220000000a00 */
[----:B------:R-:W-:Y:S01]  /*42e0*/  MOV R102, R190 ;  /* 0x000000be00667202 */ /* 0x000fe20000000f00 */
        /* <DEDUP_REMOVED lines=8> */
[----:B------:R-:W-:-:S07]  /*4370*/  MOV R25, R188 ;  /* 0x000000bc00197202 */ /* 0x000fce0000000f00 */
.L_x_10217:
[----:B------:R-:W-:Y:S05]  /*4380*/  BSYNC.RECONVERGENT B2 ;  /* 0x0000000000027941 */ /* 0x000fea0003800200 */
.L_x_10216:
        /* <DEDUP_REMOVED lines=17> */
[-C--:B------:R-:W-:Y:S01]  /*44a0*/  FMUL.FTZ R180, R176, R20.reuse ;  /* 0x00000014b0b47220 */ /* 0x080fe20000410000 */
[----:B------:R-:W-:Y:S01]  /*44b0*/  FMUL.FTZ R181, R177, R20 ;  /* 0x00000014b1b57220 */ /* 0x000fe20000410000 */
[----:B------:R-:W-:Y:S02]  /*44c0*/  PRMT R182, R185, 0x7632, R182 ;  /* 0x00007632b9b67816 */ /* 0x000fe400000000b6 */
[----:B------:R-:W-:Y:S01]  /*44d0*/  FFMA.FTZ R96, R180, R179, R96 ;  /* 0x000000b3b4607223 */ /* 0x000fe20000010060 */
[----:B------:R-:W-:Y:S01]  /*44e0*/  FFMA.FTZ R179, R205, R2, R3 ;  /* 0x00000002cdb37223 */ /* 0x000fe20000010003 */
[----:B------:R-:W-:Y:S01]  /*44f0*/  FFMA.FTZ R97, R181, R178, R97 ;  /* 0x000000b2b5617223 */ /* 0x000fe20000010061 */
[----:B------:R-:W-:Y:S01]  /*4500*/  FFMA.FTZ R178, R206, R2, R3 ;  /* 0x00000002ceb27223 */ /* 0x000fe20000010003 */
[----:B------:R-:W-:Y:S01]  /*4510*/  SHF.L.U32 R184, R182, 0x10, RZ ;  /* 0x00000010b6b87819 */ /* 0x000fe200000006ff */
[----:B------:R-:W-:Y:S01]  /*4520*/  FADD.FTZ R179, R249, -R179 ;  /* 0x800000b3f9b37221 */ /* 0x000fe20000010000 */
[----:B------:R-:W-:Y:S01]  /*4530*/  FMUL.FTZ R180, R164, R180 ;  /* 0x000000b4a4b47220 */ /* 0x000fe20000410000 */
[----:B------:R-:W-:Y:S01]  /*4540*/  FADD.FTZ R178, R250, -R178 ;  /* 0x800000b2fab27221 */ /* 0x000fe20000010000 */
[----:B------:R-:W-:Y:S01]  /*4550*/  FMUL.FTZ R181, R165, R181 ;  /* 0x000000b5a5b57220 */ /* 0x000fe20000410000 */
[----:B------:R-:W-:Y:S01]  /*4560*/  FMUL.FTZ R179, R21, R179 ;  /* 0x000000b315b37220 */ /* 0x000fe20000410000 */
[----:B------:R-:W-:Y:S01]  /*4570*/  SHF.L.U32 R185, R185, 0x10, RZ ;  /* 0x00000010b9b97819 */ /* 0x000fe200000006ff */
[----:B------:R-:W-:-:S02]  /*4580*/  FMUL.FTZ R178, R21, R178 ;  /* 0x000000b215b27220 */ /* 0x000fc40000410000 */
[-C--:B------:R-:W-:Y:S02]  /*4590*/  FMUL.FTZ R182, R179, R20.reuse ;  /* 0x00000014b3b67220 */ /* 0x080fe40000410000 */
[----:B------:R-:W-:Y:S02]  /*45a0*/  FMUL.FTZ R183, R178, R20 ;  /* 0x00000014b2b77220 */ /* 0x000fe40000410000 */
[----:B------:R-:W-:Y:S01]  /*45b0*/  FFMA.FTZ R99, R182, R184, R99 ;  /* 0x000000b8b6637223 */ /* 0x000fe20000010063 */
[----:B------:R-:W-:Y:S01]  /*45c0*/  F2FP.BF16.F32.PACK_AB R184, R181, R180 ;  /* 0x000000b4b5b8723e */ /* 0x000fe200000010ff */
[--C-:B------:R-:W-:Y:S01]  /*45d0*/  FFMA.FTZ R180, R204, R2, R3.reuse ;  /* 0x00000002ccb47223 */ /* 0x100fe20000010003 */
[----:B------:R-:W-:Y:S01]  /*45e0*/  FFMA.FTZ R98, R183, R185, R98 ;  /* 0x000000b9b7627223 */ /* 0x000fe20000010062 */
[----:B------:R-:W-:Y:S01]  /*45f0*/  FMUL.FTZ R183, R166, R183 ;  /* 0x000000b7a6b77220 */ /* 0x000fe20000410000 */
[----:B------:R-:W-:Y:S01]  /*4600*/  FMUL.FTZ R182, R167, R182 ;  /* 0x000000b6a7b67220 */ /* 0x000fe20000410000 */
[----:B------:R-:W-:Y:S01]  /*4610*/  FADD.FTZ R180, R248, -R180 ;  /* 0x800000b4f8b47221 */ /* 0x000fe20000010000 */
[----:B------:R-:W-:-:S03]  /*4620*/  FFMA.FTZ R181, R203, R2, R3 ;  /* 0x00000002cbb57223 */ /* 0x000fc60000010003 */
[----:B------:R-:W-:Y:S01]  /*4630*/  FMUL.FTZ R180, R21, R180 ;  /* 0x000000b415b47220 */ /* 0x000fe20000410000 */
[----:B------:R-:W-:Y:S01]  /*4640*/  F2FP.BF16.F32.PACK_AB R185, R182, R183 ;  /* 0x000000b7b6b9723e */ /* 0x000fe200000010ff */
[----:B------:R-:W-:Y:S01]  /*4650*/  FADD.FTZ R181, R247, -R181 ;  /* 0x800000b5f7b57221 */ /* 0x000fe20000010000 */
[----:B------:R-:W-:Y:S01]  /*4660*/  PRMT R182, R186, 0x7632, R182 ;  /* 0x00007632bab67816 */ /* 0x000fe200000000b6 */
[----:B------:R-:W-:Y:S01]  /*4670*/  FMUL.FTZ R183, R180, R20 ;  /* 0x00000014b4b77220 */ /* 0x000fe20000410000 */
[----:B------:R-:W-:Y:S01]  /*4680*/  SHF.L.U32 R186, R186, 0x10, RZ ;  /* 0x00000010baba7819 */ /* 0x000fe200000006ff */
[----:B------:R-:W-:Y:S01]  /*4690*/  FMUL.FTZ R181, R21, R181 ;  /* 0x000000b515b57220 */ /* 0x000fe20000410000 */
[----:B------:R-:W-:-:S03]  /*46a0*/  SHF.L.U32 R182, R182, 0x10, RZ ;  /* 0x00000010b6b67819 */ /* 0x000fc600000006ff */
[----:B------:R-:W-:Y:S01]  /*46b0*/  FFMA.FTZ R189, R183, R186, R92 ;  /* 0x000000bab7bd7223 */ /* 0x000fe2000001005c */
[----:B------:R-:W-:-:S04]  /*46c0*/  FMUL.FTZ R92, R181, R20 ;  /* 0x00000014b55c7220 */ /* 0x000fc80000410000 */
[----:B------:R-:W-:Y:S01]  /*46d0*/  FFMA.FTZ R188, R92, R182, R93 ;  /* 0x000000b65cbc7223 */ /* 0x000fe2000001005d */
[----:B------:R-:W-:Y:S01]  /*46e0*/  FFMA.FTZ R182, R202, R2, R3 ;  /* 0x00000002cab67223 */ /* 0x000fe20000010003 */
[----:B------:R-:W-:Y:S01]  /*46f0*/  FMUL.FTZ R93, R160, R183 ;  /* 0x000000b7a05d7220 */ /* 0x000fe20000410000 */
[----:B------:R-:W-:Y:S02]  /*4700*/  FMUL.FTZ R92, R161, R92 ;  /* 0x0000005ca15c7220 */ /* 0x000fe40000410000 */
[----:B------:R-:W-:-:S03]  /*4710*/  FADD.FTZ R182, R246, -R182 ;  /* 0x800000b6f6b67221 */ /* 0x000fc60000010000 */
[----:B------:R-:W-:Y:S01]  /*4720*/  F2FP.BF16.F32.PACK_AB R186, R92, R93 ;  /* 0x0000005d5cba723e */ /* 0x000fe200000010ff */
        /* <DEDUP_REMOVED lines=13> */
[----:B------:R-:W-:Y:S01]  /*4800*/  F2FP.BF16.F32.PACK_AB R187, R93, R92 ;  /* 0x0000005c5dbb723e */ /* 0x000fe200000010ff */
[----:B------:R-:W-:Y:S06]  /*4810*/  BRA `(.L_x_10223) ;  /* 0x0000000400007947 */ /* 0x000fec0003800000 */
.L_x_10222:
[----:B------:R-:W-:Y:S01]  /*4820*/  FFMA.FTZ R188, R202, R2, R3 ;  /* 0x00000002cabc7223 */ /* 0x000fe20000010003 */
[C---:B-----5:R-:W-:Y:S02]  /*4830*/  SHF.L.U32 R190, R187.reuse, 0x10, RZ ;  /* 0x00000010bbbe7819 */ /* 0x060fe400000006ff */
[----:B------:R-:W-:Y:S01]  /*4840*/  PRMT R187, R187, 0x7632, R187 ;  /* 0x00007632bbbb7816 */ /* 0x000fe200000000bb */
[----:B------:R-:W-:Y:S01]  /*4850*/  FADD.FTZ R188, R246, -R188 ;  /* 0x800000bcf6bc7221 */ /* 0x000fe20000010000 */
[C---:B------:R-:W-:Y:S02]  /*4860*/  SHF.L.U32 R189, R186.reuse, 0x10, RZ ;  /* 0x00000010babd7819 */ /* 0x040fe400000006ff */
[----:B------:R-:W-:Y:S01]  /*4870*/  SHF.L.U32 R187, R187, 0x10, RZ ;  /* 0x00000010bbbb7819 */ /* 0x000fe200000006ff */
[----:B------:R-:W-:Y:S01]  /*4880*/  FMUL.FTZ R188, R21, R188 ;  /* 0x000000bc15bc7220 */ /* 0x000fe20000410000 */
[----:B------:R-:W-:-:S03]  /*4890*/  PRMT R186, R186, 0x7632, R186 ;  /* 0x00007632baba7816 */ /* 0x000fc600000000ba */
[----:B------:R-:W-:Y:S01]  /*48a0*/  FMUL.FTZ R188, R188, R20 ;  /* 0x00000014bcbc7220 */ /* 0x000fe20000410000 */
[----:B------:R-:W-:-:S03]  /*48b0*/  SHF.L.U32 R186, R186, 0x10, RZ ;  /* 0x00000010baba7819 */ /* 0x000fc600000006ff */
        /* <DEDUP_REMOVED lines=23> */
[----:B------:R-:W-:Y:S01]  /*4a30*/  FFMA.FTZ R92, R206, R2, R3 ;  /* 0x00000002ce5c7223 */ /* 0x000fe20000010003 */
[----:B------:R-:W-:-:S03]  /*4a40*/  PRMT R94, R185, 0x7632, R94 ;  /* 0x00007632b95e7816 */ /* 0x000fc6000000005e */
[----:B------:R-:W-:Y:S01]  /*4a50*/  FADD.FTZ R92, R250, -R92 ;  /* 0x8000005cfa5c7221 */ /* 0x000fe20000010000 */
[----:B------:R-:W-:-:S03]  /*4a60*/  SHF.L.U32 R94, R94, 0x10, RZ ;  /* 0x000000105e5e7819 */ /* 0x000fc600000006ff */
        /* <DEDUP_REMOVED lines=10> */
[----:B------:R-:W-:-:S04]  /*4b10*/  PRMT R94, R184, 0x7632, R94 ;  /* 0x00007632b85e7816 */ /* 0x000fc8000000005e */
[----:B------:R-:W-:Y:S01]  /*4b20*/  F2FP.BF16.F32.PACK_AB R185, R93, R92 ;  /* 0x0000005c5db9723e */ /* 0x000fe200000010ff */
[----:B------:R-:W-:Y:S01]  /*4b30*/  FFMA.FTZ R92, R208, R2, R3 ;  /* 0x00000002d05c7223 */ /* 0x000fe20000010003 */
[----:B------:R-:W-:Y:S02]  /*4b40*/  SHF.L.U32 R93, R184, 0x10, RZ ;  /* 0x00000010b85d7819 */ /* 0x000fe400000006ff */
[----:B------:R-:W-:Y:S01]  /*4b50*/  SHF.L.U32 R94, R94, 0x10, RZ ;  /* 0x000000105e5e7819 */ /* 0x000fe200000006ff */
        /* <DEDUP_REMOVED lines=12> */
.L_x_10223:
        /* <DEDUP_REMOVED lines=11> */
.L_x_10221:
[----:B------:R-:W-:Y:S05]  /*4cd0*/  BSYNC.RECONVERGENT B2 ;  /* 0x0000000000027941 */ /* 0x000fea0003800200 */
.L_x_10220:
        /* <DEDUP_REMOVED lines=73> */
.L_x_10226:
        /* <DEDUP_REMOVED lines=64> */
.L_x_10227:
        /* <DEDUP_REMOVED lines=11> */
.L_x_10225:
[----:B------:R-:W-:Y:S05]  /*5620*/  BSYNC.RECONVERGENT B2 ;  /* 0x0000000000027941 */ /* 0x000fea0003800200 */
.L_x_10224:
        /* <DEDUP_REMOVED lines=73> */
.L_x_10230:
        /* <DEDUP_REMOVED lines=64> */
.L_x_10231:
        /* <DEDUP_REMOVED lines=11> */
.L_x_10229:
[----:B------:R-:W-:Y:S05]  /*5f70*/  BSYNC.RECONVERGENT B2 ;  /* 0x0000000000027941 */ /* 0x000fea0003800200 */
.L_x_10228:
        /* <DEDUP_REMOVED lines=17> */
[----:B------:R-:W-:Y:S02]  /*6090*/  PRMT R181, R185, 0x7632, R181 ;  /* 0x00007632b9b57816 */ /* 0x000fe400000000b5 */
[----:B------:R-:W-:Y:S01]  /*60a0*/  PRMT R183, R186, 0x7632, R183 ;  /* 0x00007632bab77816 */ /* 0x000fe200000000b7 */
[----:B------:R-:W-:Y:S01]  /*60b0*/  FFMA.FTZ R72, R179, R180, R72 ;  /* 0x000000b4b3487223 */ /* 0x000fe20000010048 */
[----:B------:R-:W-:Y:S01]  /*60c0*/  SHF.L.U32 R180, R178, 0x10, RZ ;  /* 0x00000010b2b47819 */ /* 0x000fe200000006ff */
[----:B------:R-:W-:Y:S01]  /*60d0*/  FMUL.FTZ R178, R177, R20 ;  /* 0x00000014b1b27220 */ /* 0x000fe20000410000 */
[----:B------:R-:W-:-:S03]  /*60e0*/  FMUL.FTZ R179, R140, R179 ;  /* 0x000000b38cb37220 */ /* 0x000fc60000410000 */
[----:B------:R-:W-:Y:S01]  /*60f0*/  FFMA.FTZ R73, R178, R180, R73 ;  /* 0x000000b4b2497223 */ /* 0x000fe20000010049 */
        /* <DEDUP_REMOVED lines=29> */
[-CC-:B------:R-:W-:Y:S01]  /*62d0*/  FFMA.FTZ R186, R4, R2.reuse, R3.reuse ;  /* 0x0000000204ba7223 */ /* 0x180fe20000010003 */
[----:B------:R-:W-:Y:S01]  /*62e0*/  FMUL.FTZ R183, R137, R183 ;  /* 0x000000b789b77220 */ /* 0x000fe20000410000 */
[----:B------:R-:W-:Y:S02]  /*62f0*/  FFMA.FTZ R2, R217, R2, R3 ;  /* 0x00000002d9027223 */ /* 0x000fe40000010003 */
[----:B------:R-:W-:Y:S02]  /*6300*/  FADD.FTZ R188, R225, -R186 ;  /* 0x800000bae1bc7221 */ /* 0x000fe40000010000 */
[----:B------:R-:W-:Y:S01]  /*6310*/  F2FP.BF16.F32.PACK_AB R186, R183, R182 ;  /* 0x000000b6b7ba723e */ /* 0x000fe200000010ff */
[----:B------:R-:W-:Y:S01]  /*6320*/  FADD.FTZ R2, R226, -R2 ;  /* 0x80000002e2027221 */ /* 0x000fe20000010000 */
[----:B------:R-:W-:Y:S01]  /*6330*/  PRMT R182, R187, 0x7632, R182 ;  /* 0x00007632bbb67816 */ /* 0x000fe200000000b6 */
[----:B------:R-:W-:-:S03]  /*6340*/  FMUL.FTZ R183, R21, R188 ;  /* 0x000000bc15b77220 */ /* 0x000fc60000410000 */
[----:B------:R-:W-:Y:S01]  /*6350*/  SHF.L.U32 R182, R182, 0x10, RZ ;  /* 0x00000010b6b67819 */ /* 0x000fe200000006ff */
[----:B------:R-:W-:-:S04]  /*6360*/  FMUL.FTZ R188, R183, R20 ;  /* 0x00000014b7bc7220 */ /* 0x000fc80000410000 */
[----:B------:R-:W-:Y:S01]  /*6370*/  FFMA.FTZ R189, R188, R182, R71 ;  /* 0x000000b6bcbd7223 */ /* 0x000fe20000010047 */
[----:B------:R-:W-:Y:S01]  /*6380*/  FMUL.FTZ R182, R21, R2 ;  /* 0x0000000215b67220 */ /* 0x000fe20000410000 */
[----:B------:R-:W-:-:S03]  /*6390*/  SHF.L.U32 R2, R187, 0x10, RZ ;  /* 0x00000010bb027819 */ /* 0x000fc600000006ff */
[----:B------:R-:W-:-:S04]  /*63a0*/  FMUL.FTZ R3, R182, R20 ;  /* 0x00000014b6037220 */ /* 0x000fc80000410000 */
[----:B------:R-:W-:Y:S01]  /*63b0*/  FFMA.FTZ R70, R3, R2, R70 ;  /* 0x0000000203467223 */ /* 0x000fe20000010046 */
[----:B------:R-:W-:Y:S01]  /*63c0*/  FMUL.FTZ R2, R139, R188 ;  /* 0x000000bc8b027220 */ /* 0x000fe20000410000 */
[----:B------:R-:W-:-:S05]  /*63d0*/  FMUL.FTZ R3, R138, R3 ;  /* 0x000000038a037220 */ /* 0x000fca0000410000 */
[----:B------:R-:W-:Y:S01]  /*63e0*/  F2FP.BF16.F32.PACK_AB R187, R2, R3 ;  /* 0x0000000302bb723e */ /* 0x000fe200000010ff */
[----:B------:R-:W-:Y:S06]  /*63f0*/  BRA `(.L_x_10234) ;  /* 0x0000000400007947 */ /* 0x000fec0003800000 */
.L_x_10233:
        /* <DEDUP_REMOVED lines=45> */
[----:B------:R-:W-:-:S03]  /*66d0*/  SHF.L.U32 R188, R184, 0x10, RZ ;  /* 0x00000010b8bc7819 */ /* 0x000fc600000006ff */
[----:B------:R-:W-:Y:S01]  /*66e0*/  FFMA.FTZ R75, R185, R190, R75 ;  /* 0x000000beb94b7223 */ /* 0x000fe2000001004b */
[----:B------:R-:W-:-:S05]  /*66f0*/  FMUL.FTZ R185, R143, R185 ;  /* 0x000000b98fb97220 */ /* 0x000fca0000410000 */
        /* <DEDUP_REMOVED lines=16> */
.L_x_10234:
[----:B------:R-:W0:Y:S01]  /*6800*/  @P0 LDC.64 R2, c[0x0][0x478] ;  /* 0x00011e00ff020b82 */ /* 0x000e220000000a00 */
[----:B------:R-:W-:Y:S01]  /*6810*/  MOV R71, R189 ;  /* 0x000000bd00477202 */ /* 0x000fe20000000f00 */
[----:B0-----:R-:W-:-:S05]  /*6820*/  @P0 IMAD.WIDE.U32 R2, R19, 0x20, R2 ;  /* 0x0000002013020825 */ /* 0x001fca00078e0002 */
[----:B------:R-:W-:Y:S04]  /*6830*/  @P0 STG.E.128 desc[UR6][R2.64], R176 ;  /* 0x000000b002000986 */ /* 0x000fe8000c101d06 */
[----:B------:R0:W-:Y:S02]  /*6840*/  @P0 STG.E.128 desc[UR6][R2.64+0x10], R180 ;  /* 0x000010b402000986 */ /* 0x0001e4000c101d06 */
[----:B0-----:R-:W0:Y:S02]  /*6850*/  LDC.64 R2, c[0x0][0x468] ;  /* 0x00011a00ff027b82 */ /* 0x001e240000000a00 */
[----:B0-----:R-:W-:-:S05]  /*6860*/  IMAD.WIDE.U32 R2, R19, 0x10, R2 ;  /* 0x0000001013027825 */ /* 0x001fca00078e0002 */
[----:B------:R2:W-:Y:S01]  /*6870*/  STG.E.128 desc[UR6][R2.64], R184 ;  /* 0x000000b802007986 */ /* 0x0005e2000c101d06 */
[----:B------:R-:W-:Y:S05]  /*6880*/  BRA `(.L_x_10232) ;  /* 0x0000002c00b47947 */ /* 0x000fea0003800000 */
.L_x_10215:
[----:B------:R-:W-:Y:S04]  /*6890*/  BSSY.RECONVERGENT B2, `(.L_x_10235) ;  /* 0x000009d000027945 */ /* 0x000fe80003800200 */
[----:B------:R-:W-:Y:S05]  /*68a0*/  @!P4 BRA `(.L_x_10236) ;  /* 0x00000008006cc947 */ /* 0x000fea0003800000 */
[----:B------:R-:W0:Y:S01]  /*68b0*/  LDC.64 R184, c[0x0][0x390] ;  /* 0x0000e400ffb87b82 */ /* 0x000e220000000a00 */
[----:B------:R2:W5:Y:S04]  /*68c0*/  LDL R220, [R1+0x18] ;  /* 0x0000180001dc7983 */ /* 0x0005680000100800 */
[----:B------:R2:W5:Y:S04]  /*68d0*/  LDL R216, [R1+0x14] ;  /* 0x0000140001d87983 */ /* 0x0005680000100800 */
[----:B-1----:R2:W5:Y:S04]  /*68e0*/  LDL R195, [R1+0x10] ;  /* 0x0000100001c37983 */ /* 0x0025680000100800 */
[----:B------:R2:W5:Y:S04]  /*68f0*/  LDL R194, [R1+0xc] ;  /* 0x00000c0001c27983 */ /* 0x0005680000100800 */
[----:B------:R2:W5:Y:S04]  /*6900*/  LDL R193, [R1+0x8] ;  /* 0x0000080001c17983 */ /* 0x0005680000100800 */
[----:B------:R2:W5:Y:S01]  /*6910*/  LDL R192, [R1+0x4] ;  /* 0x0000040001c07983 */ /* 0x0005620000100800 */
[----:B0-----:R-:W-:-:S03]  /*6920*/  IMAD.WIDE.U32 R184, R19, 0x10, R184 ;  /* 0x0000001013b87825 */ /* 0x001fc600078e00b8 */
[----:B------:R2:W5:Y:S04]  /*6930*/  LDL R191, [R1] ;  /* 0x0000000001bf7983 */ /* 0x0005680000100800 */
[----:B------:R-:W5:Y:S01]  /*6940*/  LDG.E.128 R184, desc[UR6][R184.64] ;  /* 0x00000006b8b87981 */ /* 0x000f62000c1e1d00 */
[----:B------:R-:W-:-:S04]  /*6950*/  UISETP.NE.U32.AND UP0, UPT, UR12, URZ, UPT ;  /* 0x000000ff0c00728c */ /* 0x000fc8000bf05070 */
[----:B------:R-:W-:-:S09]  /*6960*/  UISETP.NE.AND.EX UP0, UPT, UR13, URZ, UPT, UP0 ;  /* 0x000000ff0d00728c */ /* 0x000fd2000bf05300 */
[----:B--2---:R-:W-:Y:S05]  /*6970*/  BRA.U UP0, `(.L_x_10237) ;  /* 0x0000000500047547 */ /* 0x004fea000b800000 */
        /* <DEDUP_REMOVED lines=24> */
[----:B------:R-:W-:Y:S01]  /*6b00*/  FFMA.FTZ R188, R211, R2, R3 ;  /* 0x00000002d3bc7223 */ /* 0x000fe20000010003 */
[----:B------:R-:W-:-:S03]  /*6b10*/  FMUL.FTZ R102, R168, R102 ;  /* 0x00000066a8667220 */ /* 0x000fc60000410000 */
[----:B------:R-:W-:-:S04]  /*6b20*/  FADD.FTZ R188, R193, -R188 ;  /* 0x800000bcc1bc7221 */ /* 0x000fc80000010000 */
[----:B------:R-:W-:-:S04]  /*6b30*/  FFMA.FTZ R188, R21, R188, R61 ;  /* 0x000000bc15bc7223 */ /* 0x000fc8000001003d */
        /* <DEDUP_REMOVED lines=34> */
[----:B------:R-:W-:-:S05]  /*6d60*/  FMUL.FTZ R24, R173, R24 ;  /* 0x00000018ad187220 */ /* 0x000fca0000410000 */
[----:B------:R-:W-:Y:S01]  /*6d70*/  F2FP.BF16.F32.PACK_AB R184, R24, R25 ;  /* 0x0000001918b8723e */ /* 0x000fe200000010ff */
[----:B------:R-:W-:Y:S06]  /*6d80*/  BRA `(.L_x_10238) ;  /* 0x0000000400007947 */ /* 0x000fec0003800000 */
.L_x_10237:
[-CC-:B------:R-:W-:Y:S01]  /*6d90*/  FFMA.FTZ R176, R0, R2.reuse, R3.reuse ;  /* 0x0000000200b07223 */ /* 0x180fe20000010003 */
[----:B------:R-:W-:Y:S01]  /*6da0*/  FFMA.FTZ R177, R215, R2, R3 ;  /* 0x00000002d7b17223 */ /* 0x000fe20000010003 */
[----:B-----5:R-:W-:Y:S02]  /*6db0*/  SHF.L.U32 R179, R184, 0x10, RZ ;  /* 0x00000010b8b37819 */ /* 0x020fe400000006ff */
[----:B------:R-:W-:Y:S01]  /*6dc0*/  FADD.FTZ R176, R219, -R176 ;  /* 0x800000b0dbb07221 */ /* 0x000fe20000010000 */
[----:B------:R-:W-:Y:S01]  /*6dd0*/  FADD.FTZ R177, R220, -R177 ;  /* 0x800000b1dcb17221 */ /* 0x000fe20000010000 */
[----:B------:R-:W-:Y:S02]  /*6de0*/  PRMT R178, R184, 0x7632, R178 ;  /* 0x00007632b8b27816 */ /* 0x000fe400000000b2 */
[C---:B------:R-:W-:Y:S01]  /*6df0*/  FFMA.FTZ R176, R21.reuse, R176, R64 ;  /* 0x000000b015b07223 */ /* 0x040fe20000010040 */
[----:B------:R-:W-:Y:S01]  /*6e00*/  FFMA.FTZ R177, R21, R177, R65 ;  /* 0x000000b115b17223 */ /* 0x000fe20000010041 */
        /* <DEDUP_REMOVED lines=13> */
[----:B------:R-:W-:Y:S01]  /*6ee0*/  FFMA.FTZ R178, R21, R178, R66 ;  /* 0x000000b215b27223 */ /* 0x000fe20000010042 */
[--C-:B------:R-:W-:Y:S01]  /*6ef0*/  FADD.FTZ R179, R195, -R25.reuse ;  /* 0x80000019c3b37221 */ /* 0x100fe20000010000 */
[----:B------:R-:W-:Y:S02]  /*6f00*/  PRMT R25, R185, 0x7632, R25 ;  /* 0x00007632b9197816 */ /* 0x000fe40000000019 */
[----:B------:R-:W-:Y:S01]  /*6f10*/  FMUL.FTZ R181, R178, R20 ;  /* 0x00000014b2b57220 */ /* 0x000fe20000410000 */
[----:B------:R-:W-:-:S03]  /*6f20*/  FFMA.FTZ R179, R21, R179, R67 ;  /* 0x000000b315b37223 */ /* 0x000fc60000010043 */
        /* <DEDUP_REMOVED lines=12> */
[----:B------:R-:W-:-:S03]  /*6ff0*/  FFMA.FTZ R181, R21, R181, R61 ;  /* 0x000000b515b57223 */ /* 0x000fc6000001003d */
[----:B------:R-:W-:-:S04]  /*7000*/  FFMA.FTZ R180, R21, R25, R60 ;  /* 0x0000001915b47223 */ /* 0x000fc8000001003c */
        /* <DEDUP_REMOVED lines=19> */
[----:B------:R-:W-:-:S04]  /*7140*/  FFMA.FTZ R183, R21, R25, R63 ;  /* 0x0000001915b77223 */ /* 0x000fc8000001003f */
[----:B------:R-:W-:-:S04]  /*7150*/  FMUL.FTZ R25, R183, R20 ;  /* 0x00000014b7197220 */ /* 0x000fc80000410000 */
[----:B------:R-:W-:Y:S01]  /*7160*/  FFMA.FTZ R103, R25, R102, R103 ;  /* 0x0000006619677223 */ /* 0x000fe20000010067 */
[----:B------:R-:W-:-:S05]  /*7170*/  FMUL.FTZ R25, R171, R25 ;  /* 0x00000019ab197220 */ /* 0x000fca0000410000 */
[----:B------:R-:W-:-:S07]  /*7180*/  F2FP.BF16.F32.PACK_AB R187, R25, R24 ;  /* 0x0000001819bb723e */ /* 0x000fce00000010ff */
.L_x_10238:
[----:B------:R-:W-:Y:S02]  /*7190*/  ISETP.NE.U32.AND P4, PT, RZ, UR12, PT ;  /* 0x0000000cff007c0c */ /* 0x000fe4000bf85070 */
[----:B------:R-:W-:Y:S02]  /*71a0*/  MOV R102, R190 ;  /* 0x000000be00667202 */ /* 0x000fe40000000f00 */
        /* <DEDUP_REMOVED lines=11> */
.L_x_10236:
[----:B------:R-:W-:Y:S05]  /*7260*/  BSYNC.RECONVERGENT B2 ;  /* 0x0000000000027941 */ /* 0x000fea0003800200 */
.L_x_10235:
        /* <DEDUP_REMOVED lines=29> */
[----:B------:R-:W-:Y:S01]  /*7440*/  FFMA.FTZ R179, R21, R179, R59 ;  /* 0x000000b315b37223 */ /* 0x000fe2000001003b */
[----:B------:R-:W-:Y:S01]  /*7450*/  SHF.L.U32 R185, R185, 0x10, RZ ;  /* 0x00000010b9b97819 */ /* 0x000fe200000006ff */
[----:B------:R-:W-:-:S02]  /*7460*/  FFMA.FTZ R178, R21, R178, R58 ;  /* 0x000000b215b27223 */ /* 0x000fc4000001003a */
        /* <DEDUP_REMOVED lines=10> */
[----:B------:R-:W-:Y:S01]  /*7510*/  FFMA.FTZ R180, R21, R180, R52 ;  /* 0x000000b415b47223 */ /* 0x000fe20000010034 */
[----:B------:R-:W-:Y:S01]  /*7520*/  F2FP.BF16.F32.PACK_AB R185, R182, R183 ;  /* 0x000000b7b6b9723e */ /* 0x000fe200000010ff */
[----:B------:R-:W-:Y:S01]  /*7530*/  FADD.FTZ R181, R247, -R181 ;  /* 0x800000b5f7b57221 */ /* 0x000fe20000010000 */
[----:B------:R-:W-:Y:S01]  /*7540*/  PRMT R182, R186, 0x7632, R182 ;  /* 0x00007632bab67816 */ /* 0x000fe200000000b6 */
[----:B------:R-:W-:Y:S01]  /*7550*/  FMUL.FTZ R183, R180, R20 ;  /* 0x00000014b4b77220 */ /* 0x000fe20000410000 */
[----:B------:R-:W-:Y:S01]  /*7560*/  SHF.L.U32 R186, R186, 0x10, RZ ;  /* 0x00000010baba7819 */ /* 0x000fe200000006ff */
[----:B------:R-:W-:Y:S01]  /*7570*/  FFMA.FTZ R181, R21, R181, R53 ;  /* 0x000000b515b57223 */ /* 0x000fe20000010035 */
        /* <DEDUP_REMOVED lines=22> */
[----:B------:R-:W-:Y:S01]  /*76e0*/  F2FP.BF16.F32.PACK_AB R187, R93, R92 ;  /* 0x0000005c5dbb723e */ /* 0x000fe200000010ff */
[----:B------:R-:W-:Y:S06]  /*76f0*/  BRA `(.L_x_10242) ;  /* 0x0000000400007947 */ /* 0x000fec0003800000 */
.L_x_10241:
[----:B------:R-:W-:Y:S01]  /*7700*/  FFMA.FTZ R188, R202, R2, R3 ;  /* 0x00000002cabc7223 */ /* 0x000fe20000010003 */
[C---:B-----5:R-:W-:Y:S02]  /*7710*/  SHF.L.U32 R190, R187.reuse, 0x10, RZ ;  /* 0x00000010bbbe7819 */ /* 0x060fe400000006ff */
[----:B------:R-:W-:Y:S01]  /*7720*/  PRMT R187, R187, 0x7632, R187 ;  /* 0x00007632bbbb7816 */ /* 0x000fe200000000bb */
[----:B------:R-:W-:Y:S01]  /*7730*/  FADD.FTZ R188, R246, -R188 ;  /* 0x800000bcf6bc7221 */ /* 0x000fe20000010000 */
[C---:B------:R-:W-:Y:S02]  /*7740*/  SHF.L.U32 R189, R186.reuse, 0x10, RZ ;  /* 0x00000010babd7819 */ /* 0x040fe400000006ff */
[----:B------:R-:W-:Y:S01]  /*7750*/  SHF.L.U32 R187, R187, 0x10, RZ ;  /* 0x00000010bbbb7819 */ /* 0x000fe200000006ff */
[----:B------:R-:W-:Y:S01]  /*7760*/  FFMA.FTZ R188, R21, R188, R54 ;  /* 0x000000bc15bc7223 */ /* 0x000fe20000010036 */
[----:B------:R-:W-:-:S03]  /*7770*/  PRMT R186, R186, 0x7632, R186 ;  /* 0x00007632baba7816 */ /* 0x000fc600000000ba */
[----:B------:R-:W-:Y:S01]  /*7780*/  FMUL.FTZ R188, R188, R20 ;  /* 0x00000014bcbc7220 */ /* 0x000fe20000410000 */
[----:B------:R-:W-:-:S03]  /*7790*/  SHF.L.U32 R186, R186, 0x10, RZ ;  /* 0x00000010baba7819 */ /* 0x000fc600000006ff */
        /* <DEDUP_REMOVED lines=52> */
[----:B------:R-:W-:-:S05]  /*7ae0*/  FMUL.FTZ R93, R165, R93 ;  /* 0x0000005da55d7220 */ /* 0x000fca0000410000 */
[----:B------:R-:W-:-:S07]  /*7af0*/  F2FP.BF16.F32.PACK_AB R184, R93, R92 ;  /* 0x0000005c5db8723e */ /* 0x000fce00000010ff */
.L_x_10242:
        /* <DEDUP_REMOVED lines=11> */
.L_x_10240:
[----:B------:R-:W-:Y:S05]  /*7bb0*/  BSYNC.RECONVERGENT B2 ;  /* 0x0000000000027941 */ /* 0x000fea0003800200 */
.L_x_10239:
        /* <DEDUP_REMOVED lines=73> */
.L_x_10245:
        /* <DEDUP_REMOVED lines=64> */
.L_x_10246:
        /* <DEDUP_REMOVED lines=11> */
.L_x_10244:
[----:B------:R-:W-:Y:S05]  /*8500*/  BSYNC.RECONVERGENT B2 ;  /* 0x0000000000027941 */ /* 0x000fea0003800200 */
.L_x_10243:
        /* <DEDUP_REMOVED lines=73> */
.L_x_10249:
        /* <DEDUP_REMOVED lines=64> */
.L_x_10250:
        /* <DEDUP_REMOVED lines=11> */
.L_x_10248:
[----:B------:R-:W-:Y:S05]  /*8e50*/  BSYNC.RECONVERGENT B2 ;  /* 0x0000000000027941 */ /* 0x000fea0003800200 */
.L_x_10247:
        /* <DEDUP_REMOVED lines=43> */
[----:B------:R-:W-:Y:S02]  /*9110*/  SHF.L.U32 R181, R186, 0x10, RZ ;  /* 0x00000010bab57819 */ /* 0x000fe400000006ff */
[----:B------:R-:W-:Y:S01]  /*9120*/  SHF.L.U32 R186, R183, 0x10, RZ ;  /* 0x00000010b7ba7819 */ /* 0x000fe200000006ff */
        /* <DEDUP_REMOVED lines=15> */
[----:B------:R-:W-:-:S03]  /*9220*/  FFMA.FTZ R183, R21, R188, R31 ;  /* 0x000000bc15b77223 */ /* 0x000fc6000001001f */
[----:B------:R-:W-:Y:S01]  /*9230*/  SHF.L.U32 R182, R182, 0x10, RZ ;  /* 0x00000010b6b67819 */ /* 0x000fe200000006ff */
[----:B------:R-:W-:-:S04]  /*9240*/  FMUL.FTZ R188, R183, R20 ;  /* 0x00000014b7bc7220 */ /* 0x000fc80000410000 */
[----:B------:R-:W-:Y:S01]  /*9250*/  FFMA.FTZ R189, R188, R182, R71 ;  /* 0x000000b6bcbd7223 */ /* 0x000fe20000010047 */
[----:B------:R-:W-:Y:S01]  /*9260*/  FFMA.FTZ R182, R21, R2, R30 ;  /* 0x0000000215b67223 */ /* 0x000fe2000001001e */
[----:B------:R-:W-:-:S03]  /*9270*/  SHF.L.U32 R2, R187, 0x10, RZ ;  /* 0x00000010bb027819 */ /* 0x000fc600000006ff */
[----:B------:R-:W-:-:S04]  /*9280*/  FMUL.FTZ R3, R182, R20 ;  /* 0x00000014b6037220 */ /* 0x000fc80000410000 */
[----:B------:R-:W-:Y:S01]  /*9290*/  FFMA.FTZ R70, R3, R2, R70 ;  /* 0x0000000203467223 */ /* 0x000fe20000010046 */
[----:B------:R-:W-:Y:S01]  /*92a0*/  FMUL.FTZ R2, R139, R188 ;  /* 0x000000bc8b027220 */ /* 0x000fe20000410000 */
[----:B------:R-:W-:-:S05]  /*92b0*/  FMUL.FTZ R3, R138, R3 ;  /* 0x000000038a037220 */ /* 0x000fca0000410000 */
[----:B------:R-:W-:Y:S01]  /*92c0*/  F2FP.BF16.F32.PACK_AB R187, R2, R3 ;  /* 0x0000000302bb723e */ /* 0x000fe200000010ff */
[----:B------:R-:W-:Y:S06]  /*92d0*/  BRA `(.L_x_10252) ;  /* 0x0000000400007947 */ /* 0x000fec0003800000 */
.L_x_10251:
[----:B-----5:R-:W-:Y:S01]  /*92e0*/  FFMA.FTZ R188, R4, R2, R3 ;  /* 0x0000000204bc7223 */ /* 0x020fe20000010003 */
[C---:B------:R-:W-:Y:S02]  /*92f0*/  PRMT R189, R187.reuse, 0x7632, R189 ;  /* 0x00007632bbbd7816 */ /* 0x040fe400000000bd */
        /* <DEDUP_REMOVED lines=53> */
[C---:B------:R-:W-:Y:S01]  /*9650*/  FFMA.FTZ R71, R21.reuse, R71, R32 ;  /* 0x0000004715477223 */ /* 0x040fe20000010020 */
[----:B------:R-:W-:-:S03]  /*9660*/  FFMA.FTZ R2, R21, R2, R33 ;  /* 0x0000000215027223 */ /* 0x000fc60000010021 */
[-C--:B------:R-:W-:Y:S01]  /*9670*/  FMUL.FTZ R71, R71, R20.reuse ;  /* 0x0000001447477220 */ /* 0x080fe20000410000 */
[----:B------:R-:W-:-:S03]  /*9680*/  FMUL.FTZ R2, R2, R20 ;  /* 0x0000001402027220 */ /* 0x000fc60000410000 */
[----:B------:R-:W-:Y:S01]  /*9690*/  FFMA.FTZ R72, R71, R188, R72 ;  /* 0x000000bc47487223 */ /* 0x000fe20000010048 */
[----:B------:R-:W-:Y:S01]  /*96a0*/  FFMA.FTZ R73, R2, R3, R73 ;  /* 0x0000000302497223 */ /* 0x000fe20000010049 */
[----:B------:R-:W-:Y:S01]  /*96b0*/  FMUL.FTZ R3, R140, R71 ;  /* 0x000000478c037220 */ /* 0x000fe20000410000 */
[----:B------:R-:W-:-:S05]  /*96c0*/  FMUL.FTZ R2, R141, R2 ;  /* 0x000000028d027220 */ /* 0x000fca0000410000 */
[----:B------:R-:W-:-:S07]  /*96d0*/  F2FP.BF16.F32.PACK_AB R184, R2, R3 ;  /* 0x0000000302b8723e */ /* 0x000fce00000010ff */
.L_x_10252:
        /* <DEDUP_REMOVED lines=8> */
.L_x_10232:
[----:B------:R-:W-:Y:S05]  /*9760*/  BSYNC.RECONVERGENT B1 ;  /* 0x0000000000017941 */ /* 0x000fea0003800200 */
.L_x_10214:
[----:B------:R-:W3:Y:S01]  /*9770*/  LDL.LU R19, [R1+0x1c] ;  /* 0x00001c0001137983 */ /* 0x000ee20000300800 */
[----:B0-2---:R-:W3:Y:S02]  /*9780*/  LDC.64 R2, c[0x0][0x380] ;  /* 0x0000e000ff027b82 */ /* 0x005ee40000000a00 */
[----:B---3--:R-:W-:-:S04]  /*9790*/  LEA R19, R2, R19, 0x2 ;  /* 0x0000001302137211 */ /* 0x008fc800078e10ff */
[----:B------:R-:W-:Y:S01]  /*97a0*/  ISETP.GE.AND P0, PT, R19, R3, PT ;  /* 0x000000031300720c */ /* 0x000fe20003f06270 */
[----:B------:R2:W-:-:S12]  /*97b0*/  STL [R1+0x1c], R19 ;  /* 0x00001c1301007387 */ /* 0x0005d80000100800 */
[----:B--2---:R-:W-:Y:S05]  /*97c0*/  @!P0 BRA `(.L_x_10253) ;  /* 0xffffff7800908947 */ /* 0x004fea000383ffff */
.L_x_10202:
[----:B------:R-:W-:Y:S05]  /*97d0*/  BSYNC B0 ;  /* 0x0000000000007941 */ /* 0x000fea0003800000 */
.L_x_10201:
[----:B------:R-:W2:Y:S04]  /*97e0*/  LDL.LU R19, [R1+0x28] ;  /* 0x0000280001137983 */ /* 0x000ea80000300800 */
[----:B------:R-:W3:Y:S04]  /*97f0*/  LDL.LU R192, [R1+0x40] ;  /* 0x0000400001c07983 */ /* 0x000ee80000300800 */
[----:B-1----:R-:W3:Y:S04]  /*9800*/  LDL.LU R193, [R1+0x44] ;  /* 0x0000440001c17983 */ /* 0x002ee80000300800 */
[----:B------:R-:W3:Y:S04]  /*9810*/  LDL.LU R194, [R1+0x48] ;  /* 0x0000480001c27983 */ /* 0x000ee80000300800 */
[----:B------:R-:W3:Y:S04]  /*9820*/  LDL.LU R195, [R1+0x4c] ;  /* 0x00004c0001c37983 */ /* 0x000ee80000300800 */
        /* <DEDUP_REMOVED lines=9> */
[----:B--2---:R-:W-:-:S05]  /*98c0*/  IMAD R0, R0, 0xa0, R19 ;  /* 0x000000a000007824 */ /* 0x004fca00078e0213 */
[----:B-----5:R-:W-:-:S05]  /*98d0*/  LEA R37, R0, R3, 0x5 ;  /* 0x0000000300257211 */ /* 0x020fca00078e28ff */
[----:B---3--:R-:W-:Y:S04]  /*98e0*/  STS.128 [R37], R192 ;  /* 0x000000c025007388 */ /* 0x008fe80000000c00 */
        /* <DEDUP_REMOVED lines=109> */
[----:B------:R-:W2:Y:S04]  /*9fc0*/  LDS R56, [R0] ;  /* 0x0000000000387984 */ /* 0x000ea80000000800 */
[----:B------:R-:W-:Y:S04]  /*9fd0*/  LDS R105, [R0+0x1400] ;  /* 0x0014000000697984 */ /* 0x000fe80000000800 */
[----:B------:R-:W3:Y:S04]  /*9fe0*/  LDS R58, [R0+0x200] ;  /* 0x00020000003a7984 */ /* 0x000ee80000000800 */
        /* <DEDUP_REMOVED lines=49> */
[----:B------:R-:W-:-:S04]  /*a300*/  FADD.FTZ R38, RZ, R38 ;  /* 0x00000026ff267221 */ /* 0x000fc80000010000 */
[----:B------:R-:W-:-:S03]  /*a310*/  FADD.FTZ R38, R38, R47 ;  /* 0x0000002f26267221 */ /* 0x000fc60000010000 */
[----:B------:R-:W3:Y:S01]  /*a320*/  S2UR UR14, SR_CTAID.X ;  /* 0x00000000000e79c3 */ /* 0x000ee20000002500 */
[----:B0-----:R-:W-:-:S07]  /*a330*/  FADD.FTZ R46, R46, R53 ;  /* 0x000000352e2e7221 */ /* 0x001fce0000010000 */
[----:B-1----:R-:W3:Y:S01]  /*a340*/  LDC R72, c[0x0][0x388] ;  /* 0x0000e200ff487b82 */ /* 0x002ee20000000800 */
[----:B------:R-:W0:Y:S04]  /*a350*/  LDS R24, [R0] ;  /* 0x0000000000187984 */ /* 0x000e280000000800 */
        /* <DEDUP_REMOVED lines=10> */
[----:B------:R-:W1:Y:S01]  /*a400*/  LDS R53, [R0+0x4000] ;  /* 0x0040000000357984 */ /* 0x000e620000000800 */
[----:B------:R-:W-:Y:S01]  /*a410*/  FADD.FTZ R39, RZ, R39 ;  /* 0x00000027ff277221 */ /* 0x000fe20000010000 */
[----:B--2---:R-:W-:Y:S01]  /*a420*/  LOP3.LUT R37, R184, 0x7f, RZ, 0x3c, !PT ;  /* 0x0000007fb8257812 */ /* 0x004fe200078e3cff */
[----:B---3--:R-:W-:-:S02]  /*a430*/  IMAD R72, R72, UR14, RZ ;  /* 0x0000000e48487c24 */ /* 0x008fc4000f8e02ff */
[----:B------:R-:W-:Y:S01]  /*a440*/  FADD.FTZ R39, R39, R48 ;  /* 0x0000003027277221 */ /* 0x000fe20000010000 */
[----:B------:R-:W-:Y:S01]  /*a450*/  IADD3 R48, PT, PT, R37, R185, RZ ;  /* 0x000000b925307210 */ /* 0x000fe20007ffe0ff */
        /* <DEDUP_REMOVED lines=8> */
[----:B----4-:R-:W-:Y:S01]  /*a4e0*/  FADD.FTZ R60, RZ, R60 ;  /* 0x0000003cff3c7221 */ /* 0x010fe20000010000 */
[----:B0-----:R-:W-:Y:S01]  /*a4f0*/  FADD.FTZ R24, RZ, R24 ;  /* 0x00000018ff187221 */ /* 0x001fe20000010000 */
[----:B-1----:R-:W-:Y:S01]  /*a500*/  FADD.FTZ R25, RZ, R25 ;  /* 0x00000019ff197221 */ /* 0x002fe20000010000 */
        /* <DEDUP_REMOVED lines=50> */
.L_x_10255:
[----:B------:R-:W-:Y:S05]  /*a830*/  BSYNC.RECONVERGENT B0 ;  /* 0x0000000000007941 */ /* 0x000fea0003800200 */
.L_x_10254:
        /* <DEDUP_REMOVED lines=17> */
.L_x_10257:
[----:B------:R-:W-:Y:S05]  /*a950*/  BSYNC.RECONVERGENT B0 ;  /* 0x0000000000007941 */ /* 0x000fea0003800200 */
.L_x_10256:
        /* <DEDUP_REMOVED lines=17> */
.L_x_10259:
[----:B------:R-:W-:Y:S05]  /*aa70*/  BSYNC.RECONVERGENT B0 ;  /* 0x0000000000007941 */ /* 0x000fea0003800200 */
.L_x_10258:
[----:B------:R-:W-:Y:S01]  /*aa80*/  FADD.FTZ R40, RZ, R40 ;  /* 0x00000028ff287221 */ /* 0x000fe20000010000 */
[----:B012---:R-:W-:Y:S01]  /*aa90*/  FADD.FTZ R24, RZ, R43 ;  /* 0x0000002bff187221 */ /* 0x007fe20000010000 */
[----:B------:R-:W-:Y:S01]  /*aaa0*/  FADD.FTZ R26, RZ, R45 ;  /* 0x0000002dff1a7221 */ /* 0x000fe20000010000 */
[----:B------:R-:W-:Y:S01]  /*aab0*/  FADD.FTZ R27, RZ, R36 ;  /* 0x00000024ff1b7221 */ /* 0x000fe20000010000 */
[----:B------:R-:W-:Y:S01]  /*aac0*/  FADD.FTZ R40, R40, R49 ;  /* 0x0000003128287221 */ /* 0x000fe20000010000 */
[----:B------:R-:W-:Y:S01]  /*aad0*/  FADD.FTZ R35, R24, R35 ;  /* 0x0000002318237221 */ /* 0x000fe20000010000 */
[----:B------:R-:W-:Y:S01]  /*aae0*/  FADD.FTZ R33, R26, R33 ;  /* 0x000000211a217221 */ /* 0x000fe20000010000 */
        /* <DEDUP_REMOVED lines=19> */
[----:B------:R-:W-:Y:S01]  /*ac20*/  FADD.FTZ R19, R30, R19 ;  /* 0x000000131e137221 */ /* 0x000fe20000010000 */
[----:B------:R-:W-:Y:S01]  /*ac30*/  FADD.FTZ R9, R32, R9 ;  /* 0x0000000920097221 */ /* 0x000fe20000010000 */
[----:B------:R-:W-:Y:S01]  /*ac40*/  FADD.FTZ R108, R65, R108 ;  /* 0x0000006c416c7221 */ /* 0x000fe20000010000 */
[----:B------:R-:W2:Y:S01]  /*ac50*/  LDS R14, [R0+0x800] ;  /* 0x00080000000e7984 */ /* 0x000ea20000000800 */
[----:B------:R-:W-:Y:S01]  /*ac60*/  FADD.FTZ R61, RZ, R61 ;  /* 0x0000003dff3d7221 */ /* 0x000fe20000010000 */
        /* <DEDUP_REMOVED lines=36> */
[C---:B------:R-:W-:Y:S01]  /*aeb0*/  ISETP.GE.U32.AND P5, PT, R48.reuse, 0x480, PT ;  /* 0x000004803000780c */ /* 0x040fe20003fa6070 */
        /* <DEDUP_REMOVED lines=66> */
.L_x_10261:
[----:B------:R-:W-:Y:S05]  /*b2e0*/  BSYNC.RECONVERGENT B0 ;  /* 0x0000000000007941 */ /* 0x000fea0003800200 */
.L_x_10260:
        /* <DEDUP_REMOVED lines=17> */
.L_x_10263:
[----:B------:R-:W-:Y:S05]  /*b400*/  BSYNC.RECONVERGENT B0 ;  /* 0x0000000000007941 */ /* 0x000fea0003800200 */
.L_x_10262:
        /* <DEDUP_REMOVED lines=17> */
.L_x_10265:
[----:B------:R-:W-:Y:S05]  /*b520*/  BSYNC.RECONVERGENT B0 ;  /* 0x0000000000007941 */ /* 0x000fea0003800200 */
.L_x_10264:
        /* <DEDUP_REMOVED lines=17> */
.L_x_10267:
[----:B------:R-:W-:Y:S05]  /*b640*/  BSYNC.RECONVERGENT B0 ;  /* 0x0000000000007941 */ /* 0x000fea0003800200 */
.L_x_10266:
        /* <DEDUP_REMOVED lines=17> */
.L_x_10269:
[----:B------:R-:W-:Y:S05]  /*b760*/  BSYNC.RECONVERGENT B0 ;  /* 0x0000000000007941 */ /* 0x000fea0003800200 */
.L_x_10268:
        /* <DEDUP_REMOVED lines=17> */
.L_x_10271:
[----:B------:R-:W-:Y:S05]  /*b880*/  BSYNC.RECONVERGENT B0 ;  /* 0x0000000000007941 */ /* 0x000fea0003800200 */
.L_x_10270:
        /* <DEDUP_REMOVED lines=11> */
.L_x_10213:
[----:B------:R-:W-:Y:S01]  /*b940*/  HFMA2 R185, -RZ, RZ, 0, 5.9604644775390625e-08 ;  /* 0x00000001ffb97431 */ /* 0x000fe200000001ff */
[----:B------:R-:W-:Y:S01]  /*b950*/  BSSY B1, `(.L_x_10272) ;  /* 0x0000007000017945 */ /* 0x000fe20003800000 */
[----:B------:R-:W-:Y:S02]  /*b960*/  MOV R186, R216 ;  /* 0x000000d800ba7202 */ /* 0x000fe40000000f00 */
[----:B------:R-:W-:Y:S02]  /*b970*/  MOV R184, 0x1f ;  /* 0x0000001f00b87802 */ /* 0x000fe40000000f00 */
[----:B------:R-:W-:-:S07]  /*b980*/  MOV R2, 0xffffffff ;  /* 0xffffffff00027802 */ /* 0x000fce0000000f00 */
[----:B-1---5:R-:W-:Y:S05]  /*b990*/  WARPSYNC.COLLECTIVE R2, `(.L_x_10273) ;  /* 0x0000000002087348 */ /* 0x022fea0003c00000 */
[----:B------:R0:W2:Y:S02]  /*b9a0*/  SHFL.BFLY P6, R189, R186, R185, R184 ;  /* 0x0c0000b9babd7389 */ /* 0x0000a400000c00b8 */
[----:B012--5:R-:W-:Y:S05]  /*b9b0*/  ENDCOLLECTIVE ;  /* 0x000000000000791b */ /* 0x027fea0003800000 */
.L_x_10273:
[----:B------:R-:W-:Y:S05]  /*b9c0*/  BSYNC B1 ;  /* 0x0000000000017941 */ /* 0x000fea0003800000 */
.L_x_10272:
        /* <DEDUP_REMOVED lines=9> */
.L_x_10274:
        /* <DEDUP_REMOVED lines=8> */
.L_x_10275:
[----:B------:R-:W-:Y:S02]  /*bae0*/  MOV R186, R187 ;  /* 0x000000bb00ba7202 */ /* 0x000fe40000000f00 */
[----:B------:R-:W-:-:S07]  /*baf0*/  MOV R3, R189 ;  /* 0x000000bd00037202 */ /* 0x000fce0000000f00 */
[----:B------:R-:W-:Y:S05]  /*bb00*/  WARPSYNC.COLLECTIVE R2, `(.L_x_10276) ;  /* 0x0000000002087348 */ /* 0x000fea0003c00000 */
[----:B------:R0:W1:Y:S02]  /*bb10*/  SHFL.BFLY P6, R189, R186, R185, R184 ;  /* 0x0c0000b9babd7389 */ /* 0x00006400000c00b8 */
[----:B01----:R-:W-:Y:S05]  /*bb20*/  ENDCOLLECTIVE ;  /* 0x000000000000791b */ /* 0x003fea0003800000 */
.L_x_10276:
[----:B------:R-:W-:Y:S01]  /*bb30*/  FADD.FTZ R3, R188, R3 ;  /* 0x00000003bc037221 */ /* 0x000fe20000010000 */
[----:B------:R-:W-:-:S04]  /*bb40*/  HFMA2 R185, -RZ, RZ, 0, 2.384185791015625e-07 ;  /* 0x00000004ffb97431 */ /* 0x000fc800000001ff */
[----:B------:R-:W-:Y:S02]  /*bb50*/  MOV R186, R3 ;  /* 0x0000000300ba7202 */ /* 0x000fe40000000f00 */
[----:B------:R-:W-:-:S05]  /*bb60*/  MOV R2, R189 ;  /* 0x000000bd00027202 */ /* 0x000fca0000000f00 */
[----:B------:R-:W-:Y:S01]  /*bb70*/  FADD.FTZ R187, R187, R2 ;  /* 0x00000002bbbb7221 */ /* 0x000fe20000010000 */
[----:B------:R-:W-:-:S07]  /*bb80*/  MOV R2, 0xffffffff ;  /* 0xffffffff00027802 */ /* 0x000fce0000000f00 */
[----:B------:R-:W-:Y:S05]  /*bb90*/  WARPSYNC.COLLECTIVE R2, `(.L_x_10277) ;  /* 0x0000000002087348 */ /* 0x000fea0003c00000 */
[----:B------:R0:W1:Y:S02]  /*bba0*/  SHFL.BFLY P6, R189, R186, R185, R184 ;  /* 0x0c0000b9babd7389 */ /* 0x00006400000c00b8 */
[----:B01----:R-:W-:Y:S05]  /*bbb0*/  ENDCOLLECTIVE ;  /* 0x000000000000791b */ /* 0x003fea0003800000 */
.L_x_10277:
[----:B------:R-:W-:Y:S02]  /*bbc0*/  MOV R186, R187 ;  /* 0x000000bb00ba7202 */ /* 0x000fe40000000f00 */
[----:B------:R-:W-:-:S05]  /*bbd0*/  MOV R2, R189 ;  /* 0x000000bd00027202 */ /* 0x000fca0000000f00 */
[----:B------:R-:W-:Y:S01]  /*bbe0*/  FADD.FTZ R3, R3, R2 ;  /* 0x0000000203037221 */ /* 0x000fe20000010000 */
[----:B------:R-:W-:-:S07]  /*bbf0*/  MOV R2, 0xffffffff ;  /* 0xffffffff00027802 */ /* 0x000fce0000000f00 */
[----:B------:R-:W-:Y:S05]  /*bc00*/  WARPSYNC.COLLECTIVE R2, `(.L_x_10278) ;  /* 0x0000000002087348 */ /* 0x000fea0003c00000 */
[----:B------:R0:W1:Y:S02]  /*bc10*/  SHFL.BFLY P6, R189, R186, R185, R184 ;  /* 0x0c0000b9babd7389 */ /* 0x00006400000c00b8 */
[----:B01----:R-:W-:Y:S05]  /*bc20*/  ENDCOLLECTIVE ;  /* 0x000000000000791b */ /* 0x003fea0003800000 */
.L_x_10278:
        /* <DEDUP_REMOVED lines=8> */
.L_x_10279:
[----:B------:R-:W-:Y:S02]  /*bcb0*/  MOV R186, R187 ;  /* 0x000000bb00ba7202 */ /* 0x000fe40000000f00 */
[----:B------:R-:W-:-:S05]  /*bcc0*/  MOV R2, R189 ;  /* 0x000000bd00027202 */ /* 0x000fca0000000f00 */
[----:B------:R-:W-:Y:S01]  /*bcd0*/  FADD.FTZ R3, R3, R2 ;  /* 0x0000000203037221 */ /* 0x000fe20000010000 */
[----:B------:R-:W-:-:S07]  /*bce0*/  MOV R2, 0xffffffff ;  /* 0xffffffff00027802 */ /* 0x000fce0000000f00 */
[----:B------:R-:W-:Y:S05]  /*bcf0*/  WARPSYNC.COLLECTIVE R2, `(.L_x_10280) ;  /* 0x0000000002087348 */ /* 0x000fea0003c00000 */
[----:B------:R0:W1:Y:S02]  /*bd00*/  SHFL.BFLY P6, R189, R186, R185, R184 ;  /* 0x0c0000b9babd7389 */ /* 0x00006400000c00b8 */
[----:B01----:R-:W-:Y:S05]  /*bd10*/  ENDCOLLECTIVE ;  /* 0x000000000000791b */ /* 0x003fea0003800000 */
.L_x_10280:
        /* <DEDUP_REMOVED lines=8> */
.L_x_10281:
[----:B------:R-:W-:Y:S02]  /*bda0*/  MOV R186, R188 ;  /* 0x000000bc00ba7202 */ /* 0x000fe40000000f00 */
[----:B------:R-:W-:-:S07]  /*bdb0*/  MOV R187, R189 ;  /* 0x000000bd00bb7202 */ /* 0x000fce0000000f00 */
[----:B------:R-:W-:Y:S05]  /*bdc0*/  WARPSYNC.COLLECTIVE R2, `(.L_x_10282) ;  /* 0x0000000002087348 */ /* 0x000fea0003c00000 */
[----:B------:R0:W1:Y:S02]  /*bdd0*/  SHFL.BFLY P6, R189, R186, R185, R184 ;  /* 0x0c0000b9babd7389 */ /* 0x00006400000c00b8 */
[----:B01----:R-:W-:Y:S05]  /*bde0*/  ENDCOLLECTIVE ;  /* 0x000000000000791b */ /* 0x003fea0003800000 */
.L_x_10282:
[----:B------:R-:W-:Y:S01]  /*bdf0*/  MOV R184, R189 ;  /* 0x000000bd00b87202 */ /* 0x000fe20000000f00 */
[----:B------:R-:W-:Y:S06]  /*be00*/  BRA `(.L_x_10283) ;  /* 0xffffff7800c47947 */ /* 0x000fec000383ffff */
.L_x_10284:
        /* <DEDUP_REMOVED lines=15> */
.L_x_25436:


//--------------------- .text._ZN10layer_norm13ln_bwd_kernelINS_13Kernel_traitsIf13__nv_bfloat16fS2_fjLj1280ELj1ELj4ELj1ELj16ENS_18Kernel_traits_baseILj1280EfS2_fS2_fjLj128EEEEELb0ELb1ELb0ELb1EEEvNS_9BwdParamsE --------------------------
	.section	.text._ZN10layer_norm13ln_bwd_kernelINS_13Kernel_traitsIf13__nv_bfloat16fS2_fjLj1280ELj1ELj4ELj1ELj16ENS_18Kernel_traits_baseILj1280EfS2_fS2_fjLj128EEEEELb0ELb1ELb0ELb1EEEvNS_9BwdParamsE,"ax",@progbits
	.align	128
        .global         _ZN10layer_norm13ln_bwd_kernelINS_13Kernel_traitsIf13__nv_bfloat16fS2_fjLj1280ELj1ELj4ELj1ELj16ENS_18Kernel_traits_baseILj1280EfS2_fS2_fjLj128EEEEELb0ELb1ELb0ELb1EEEvNS_9BwdParamsE
        .type           _ZN10layer_norm13ln_bwd_kernelINS_13Kernel_traitsIf13__nv_bfloat16fS2_fjLj1280ELj1ELj4ELj1ELj16ENS_18Kernel_traits_baseILj1280EfS2_fS2_fjLj128EEEEELb0ELb1ELb0ELb1EEEvNS_9BwdParamsE,@function
        .size           _ZN10layer_norm13ln_bwd_kernelINS_13Kernel_traitsIf13__nv_bfloat16fS2_fjLj1280ELj1ELj4ELj1ELj16ENS_18Kernel_traits_baseILj1280EfS2_fS2_fjLj128EEEEELb0ELb1ELb0ELb1EEEvNS_9BwdParamsE,(.L_x_25437 - _ZN10layer_norm13ln_bwd_kernelINS_13Kernel_traitsIf13__nv_bfloat16fS2_fjLj1280ELj1ELj4ELj1ELj16ENS_18Kernel_traits_baseILj1280EfS2_fS2_fjLj128EEEEELb0ELb1ELb0ELb1EEEvNS_9BwdParamsE)
        .other          _ZN10layer_norm13ln_bwd_kernelINS_13Kernel_traitsIf13__nv_bfloat16fS2_fjLj1280ELj1ELj4ELj1ELj16ENS_18Kernel_traits_baseILj1280EfS2_fS2_fjLj128EEEEELb0ELb1ELb0ELb1EEEvNS_9BwdParamsE,@"STO_CUDA_ENTRY STV_DEFAULT"
_ZN10layer_norm13ln_bwd_kernelINS_13Kernel_traitsIf13__nv_bfloat16fS2_fjLj1280ELj1ELj4ELj1ELj16ENS_18Kernel_traits_baseILj1280EfS2_fS2_fjLj128EEEEELb0ELb1ELb0ELb1EEEvNS_9BwdParamsE:
.text._ZN10layer_norm13ln_bwd_kernelINS_13Kernel_traitsIf13__nv_bfloat16fS2_fjLj1280ELj1ELj4ELj1ELj16ENS_18Kernel_traits_baseILj1280EfS2_fS2_fjLj128EEEEELb0ELb1ELb0ELb1EEEvNS_9BwdParamsE:
        /* <DEDUP_REMOVED lines=206> */
[----:B------:R0:W-:Y:S01]  /*0ce0*/  STL [R1], RZ ;  /* 0x000000ff01007387 */ /* 0x0001e20000100800 */
[----:B-1----:R-:W-:Y:S01]  /*0cf0*/  ISETP.NE.U32.AND P0, PT, RZ, UR4, PT ;  /* 0x00000004ff007c0c */ /* 0x002fe2000bf05070 */
[----:B------:R-:W-:Y:S01]  /*0d00*/  HFMA2 R232, -RZ, RZ, 0, 0 ;  /* 0x00000000ffe87431 */ /* 0x000fe200000001ff */
[----:B------:R-:W-:Y:S01]  /*0d10*/  BSSY B1, `(.L_x_10287) ;  /* 0x0000847000017945 */ /* 0x000fe20003800000 */
[----:B------:R-:W-:-:S02]  /*0d20*/  HFMA2 R219, -RZ, RZ, 0, 0 ;  /* 0x00000000ffdb7431 */ /* 0x000fc400000001ff */
[----:B------:R-:W-:Y:S01]  /*0d30*/  HFMA2 R252, -RZ, RZ, 0, 0 ;  /* 0x00000000fffc7431 */ /* 0x000fe200000001ff */
[----:B------:R-:W-:Y:S02]  /*0d40*/  ISETP.NE.AND.EX P0, PT, RZ, UR5, PT, P0 ;  /* 0x00000005ff007c0c */ /* 0x000fe4000bf05300 */
[----:B------:R-:W-:Y:S02]  /*0d50*/  CS2R R230, SRZ ;  /* 0x0000000000e67805 */ /* 0x000fe4000001ff00 */
[----:B------:R-:W-:Y:S02]  /*0d60*/  MOV R14, R0 ;  /* 0x00000000000e7202 */ /* 0x000fe40000000f00 */
[----:B------:R-:W-:Y:S02]  /*0d70*/  CS2R R228, SRZ ;  /* 0x0000000000e47805 */ /* 0x000fe4000001ff00 */
[----:B------:R-:W-:Y:S02]  /*0d80*/  CS2R R226, SRZ ;  /* 0x0000000000e27805 */ /* 0x000fe4000001ff00 */
[----:B------:R-:W-:-:S02]  /*0d90*/  CS2R R224, SRZ ;  /* 0x0000000000e07805 */ /* 0x000fc4000001ff00 */
[----:B------:R-:W-:Y:S02]  /*0da0*/  MOV R222, RZ ;  /* 0x000000ff00de7202 */ /* 0x000fe40000000f00 */
[----:B------:R-:W-:Y:S02]  /*0db0*/  CS2R R220, SRZ ;  /* 0x0000000000dc7805 */ /* 0x000fe4000001ff00 */
[----:B------:R-:W-:Y:S02]  /*0dc0*/  CS2R R208, SRZ ;  /* 0x0000000000d07805 */ /* 0x000fe4000001ff00 */
[----:B------:R-:W-:Y:S02]  /*0dd0*/  MOV R207, RZ ;  /* 0x000000ff00cf7202 */ /* 0x000fe40000000f00 */
[----:B0-----:R-:W-:-:S07]  /*0de0*/  MOV R248, RZ ;  /* 0x000000ff00f87202 */ /* 0x001fce0000000f00 */
.L_x_10311:
[----:B0-----:R-:W0:Y:S01]  /*0df0*/  S2R R6, SR_TID.X ;  /* 0x0000000000067919 */ /* 0x001e220000002100 */
[----:B------:R-:W1:Y:S01]  /*0e00*/  @P0 LDC.64 R2, c[0x0][0x3e0] ;  /* 0x0000f800ff020b82 */ /* 0x000e620000000a00 */
[----:B------:R-:W-:-:S05]  /*0e10*/  IMAD R223, R14, UR9, RZ ;  /* 0x000000090edf7c24 */ /* 0x000fca000f8e02ff */
[----:B------:R-:W-:Y:S02]  /*0e20*/  SHF.R.S32.HI R0, RZ, 0x1f, R223 ;  /* 0x0000001fff007819 */ /* 0x000fe400000114df */
[----:B------:R-:W2:Y:S02]  /*0e30*/  LDC.64 R4, c[0x0][0x3c0] ;  /* 0x0000f000ff047b82 */ /* 0x000ea40000000a00 */
[----:B------:R-:W-:-:S06]  /*0e40*/  LEA.HI R223, R0, R223, RZ, 0x3 ;  /* 0x000000df00df7211 */ /* 0x000fcc00078f18ff */
[----:B------:R-:W3:Y:S01]  /*0e50*/  LDC.64 R188, c[0x0][0x3a8] ;  /* 0x0000ea00ffbc7b82 */ /* 0x000ee20000000a00 */
[----:B-1----:R-:W-:-:S07]  /*0e60*/  @P0 IMAD.WIDE R2, R14, 0x2, R2 ;  /* 0x000000020e020825 */ /* 0x002fce00078e0202 */
[----:B------:R-:W1:Y:S01]  /*0e70*/  LDC.64 R212, c[0x0][0x428] ;  /* 0x00010a00ffd47b82 */ /* 0x000e620000000a00 */
[----:B------:R2:W4:Y:S01]  /*0e80*/  @P0 LDG.E.U16 R0, desc[UR6][R2.64] ;  /* 0x0000000602000981 */ /* 0x000522000c1e1500 */
[----:B0-----:R-:W-:-:S04]  /*0e90*/  LOP3.LUT R243, R6, 0x1f, RZ, 0xc0, !PT ;  /* 0x0000001f06f37812 */ /* 0x001fc800078ec0ff */
[----:B------:R-:W-:Y:S01]  /*0ea0*/  LEA.HI.SX32 R223, R223, R243, 0x1d ;  /* 0x000000f3dfdf7211 */ /* 0x000fe200078feaff */
[----:B--2---:R-:W-:-:S03]  /*0eb0*/  IMAD.WIDE R2, R14, 0x4, R4 ;  /* 0x000000040e027825 */ /* 0x004fc600078e0204 */
[----:B------:R-:W-:Y:S02]  /*0ec0*/  IADD3 R210, PT, PT, R223, 0x20, RZ ;  /* 0x00000020dfd27810 */ /* 0x000fe40007ffe0ff */
[----:B------:R0:W2:Y:S03]  /*0ed0*/  LDG.E R15, desc[UR6][R2.64] ;  /* 0x00000006020f7981 */ /* 0x0000a6000c1e1900 */
[----:B---3--:R-:W-:-:S05]  /*0ee0*/  IMAD.WIDE.U32 R160, R210, 0x20, R188 ;  /* 0x00000020d2a07825 */ /* 0x008fca00078e00bc */
[----:B------:R-:W3:Y:S01]  /*0ef0*/  LDG.E.128 R24, desc[UR6][R160.64] ;  /* 0x00000006a0187981 */ /* 0x000ee2000c1e1d00 */
[----:B0-----:R-:W0:Y:S01]  /*0f00*/  LDC.64 R2, c[0x0][0x3c8] ;  /* 0x0000f200ff027b82 */ /* 0x001e220000000a00 */
[----:B------:R-:W-:-:S04]  /*0f10*/  ISETP.NE.U32.AND P1, PT, RZ, UR10, PT ;  /* 0x0000000aff007c0c */ /* 0x000fc8000bf25070 */
[----:B------:R-:W-:Y:S02]  /*0f20*/  ISETP.NE.AND.EX P1, PT, RZ, UR11, PT, P1 ;  /* 0x0000000bff007c0c */ /* 0x000fe4000bf25310 */
[C---:B------:R-:W-:Y:S02]  /*0f30*/  IADD3 R184, PT, PT, R223.reuse, 0x40, RZ ;  /* 0x00000040dfb87810 */ /* 0x040fe40007ffe0ff */
[C---:B------:R-:W-:Y:S02]  /*0f40*/  IADD3 R31, PT, PT, R223.reuse, 0x60, RZ ;  /* 0x00000060df1f7810 */ /* 0x040fe40007ffe0ff */
[C---:B------:R-:W-:Y:S01]  /*0f50*/  IADD3 R12, PT, PT, R223.reuse, 0x80, RZ ;  /* 0x00000080df0c7810 */ /* 0x040fe20007ffe0ff */
[C---:B-1----:R-:W-:Y:S01]  /*0f60*/  IMAD.WIDE.U32 R16, R223.reuse, 0x10, R212 ;  /* 0x00000010df107825 */ /* 0x042fe200078e00d4 */
[----:B------:R-:W-:Y:S01]  /*0f70*/  ISETP.NE.AND P2, PT, RZ, UR8, PT ;  /* 0x00000008ff007c0c */ /* 0x000fe2000bf45270 */
[----:B------:R-:W4:Y:S04]  /*0f80*/  LDG.E.128 R160, desc[UR6][R160.64+0x10] ;  /* 0x00001006a0a07981 */ /* 0x000f28000c1e1d00 */
[----:B------:R-:W1:Y:S01]  /*0f90*/  @P1 LDC.64 R8, c[0x0][0x438] ;  /* 0x00010e00ff081b82 */ /* 0x000e620000000a00 */
[----:B0-----:R-:W-:Y:S01]  /*0fa0*/  IMAD.WIDE R2, R14, 0x4, R2 ;  /* 0x000000040e027825 */ /* 0x001fe200078e0202 */
[----:B------:R-:W4:Y:S06]  /*0fb0*/  LDG.E.128 R16, desc[UR6][R16.64] ;  /* 0x0000000610107981 */ /* 0x000f2c000c1e1d00 */
[----:B------:R-:W0:Y:S01]  /*0fc0*/  @P1 LDC.64 R28, c[0x0][0x438] ;  /* 0x00010e00ff1c1b82 */ /* 0x000e220000000a00 */
[----:B------:R1:W4:Y:S01]  /*0fd0*/  LDG.E R13, desc[UR6][R2.64] ;  /* 0x00000006020d7981 */ /* 0x000322000c1e1900 */
[----:B------:R-:W-:-:S04]  /*0fe0*/  IMAD.WIDE.U32 R20, R223, 0x20, R188 ;  /* 0x00000020df147825 */ /* 0x000fc800078e00bc */
[--C-:B------:R-:W-:Y:S02]  /*0ff0*/  IMAD.WIDE.U32 R168, R184, 0x20, R188.reuse ;  /* 0x00000020b8a87825 */ /* 0x100fe400078e00bc */
[----:B------:R-:W3:Y:S01]  /*1000*/  @P1 LDC.64 R186, c[0x0][0x438] ;  /* 0x00010e00ffba1b82 */ /* 0x000ee20000000a00 */
[----:B------:R-:W4:Y:S01]  /*1010*/  LDG.E.128 R4, desc[UR6][R20.64] ;  /* 0x0000000614047981 */ /* 0x000f22000c1e1d00 */
[----:B------:R-:W-:-:S03]  /*1020*/  IMAD.WIDE.U32 R176, R31, 0x20, R188 ;  /* 0x000000201fb07825 */ /* 0x000fc600078e00bc */
[----:B------:R-:W4:Y:S03]  /*1030*/  LDG.E.128 R164, desc[UR6][R168.64] ;  /* 0x00000006a8a47981 */ /* 0x000f26000c1e1d00 */
[----:B-1----:R-:W1:Y:S01]  /*1040*/  @P1 LDC.64 R2, c[0x0][0x438] ;  /* 0x00010e00ff021b82 */ /* 0x002e620000000a00 */
[----:B------:R-:W-:Y:S01]  /*1050*/  IMAD.WIDE.U32 R188, R12, 0x20, R188 ;  /* 0x000000200cbc7825 */ /* 0x000fe200078e00bc */
[----:B------:R-:W4:Y:S04]  /*1060*/  LDG.E.128 R172, desc[UR6][R176.64] ;  /* 0x00000006b0ac7981 */ /* 0x000f28000c1e1d00 */
[----:B------:R-:W4:Y:S01]  /*1070*/  LDG.E.128 R180, desc[UR6][R188.64] ;  /* 0x00000006bcb47981 */ /* 0x000f22000c1e1d00 */
[----:B------:R-:W-:-:S03]  /*1080*/  IMAD.WIDE.U32 R192, R210, 0x10, R212 ;  /* 0x00000010d2c07825 */ /* 0x000fc600078e00d4 */
[----:B------:R-:W4:Y:S04]  /*1090*/  LDG.E.128 R20, desc[UR6][R20.64+0x10] ;  /* 0x0000100614147981 */ /* 0x000f28000c1e1d00 */
[----:B------:R-:W4:Y:S01]  /*10a0*/  LDG.E.128 R176, desc[UR6][R176.64+0x10] ;  /* 0x00001006b0b07981 */ /* 0x000f22000c1e1d00 */
[----:B------:R-:W-:-:S03]  /*10b0*/  IMAD.WIDE.U32 R196, R184, 0x10, R212 ;  /* 0x00000010b8c47825 */ /* 0x000fc600078e00d4 */
[----:B------:R-:W4:Y:S04]  /*10c0*/  LDG.E.128 R192, desc[UR6][R192.64] ;  /* 0x00000006c0c07981 */ /* 0x000f28000c1e1d00 */
[----:B------:R-:W4:Y:S01]  /*10d0*/  LDG.E.128 R196, desc[UR6][R196.64] ;  /* 0x00000006c4c47981 */ /* 0x000f22000c1e1d00 */
[----:B-1----:R-:W-:-:S03]  /*10e0*/  @P1 IMAD.WIDE.U32 R2, R223, 0x20, R2 ;  /* 0x00000020df021825 */ /* 0x002fc600078e0002 */
[----:B------:R-:W4:Y:S04]  /*10f0*/  LDG.E.128 R168, desc[UR6][R168.64+0x10] ;  /* 0x00001006a8a87981 */ /* 0x000f28000c1e1d00 */
[----:B-----5:R-:W5:Y:S04]  /*1100*/  @P1 LDG.E.128 R76, desc[UR6][R2.64] ;  /* 0x00000006024c1981 */ /* 0x020f68000c1e1d00 */
[----:B------:R1:W5:Y:S01]  /*1110*/  @P1 LDG.E.128 R72, desc[UR6][R2.64+0x10] ;  /* 0x0000100602481981 */ /* 0x000362000c1e1d00 */
[----:B------:R-:W-:Y:S01]  /*1120*/  IMAD.WIDE.U32 R200, R31, 0x10, R212 ;  /* 0x000000101fc87825 */ /* 0x000fe200078e00d4 */
[----:B------:R-:W-:-:S02]  /*1130*/  MOV R11, 0x3f800000 ;  /* 0x3f800000000b7802 */ /* 0x000fc40000000f00 */
[----:B------:R-:W4:Y:S04]  /*1140*/  LDG.E.128 R188, desc[UR6][R188.64+0x10] ;  /* 0x00001006bcbc7981 */ /* 0x000f28000c1e1d00 */
[----:B------:R-:W4:Y:S01]  /*1150*/  LDG.E.128 R200, desc[UR6][R200.64] ;  /* 0x00000006c8c87981 */ /* 0x000f22000c1e1d00 */
[----:B-1----:R-:W-:-:S04]  /*1160*/  @P1 IMAD.WIDE.U32 R2, R210, 0x20, R8 ;  /* 0x00000020d2021825 */ /* 0x002fc800078e0008 */
[----:B0-----:R-:W-:Y:S01]  /*1170*/  @P1 IMAD.WIDE.U32 R8, R184, 0x20, R28 ;  /* 0x00000020b8081825 */ /* 0x001fe200078e001c */
[----:B------:R-:W5:Y:S04]  /*1180*/  @P1 LDG.E.128 R68, desc[UR6][R2.64] ;  /* 0x0000000602441981 */ /* 0x000f68000c1e1d00 */
[----:B------:R-:W5:Y:S04]  /*1190*/  @P1 LDG.E.128 R60, desc[UR6][R8.64] ;  /* 0x00000006083c1981 */ /* 0x000f68000c1e1d00 */
[----:B------:R3:W5:Y:S04]  /*11a0*/  @P1 LDG.E.128 R56, desc[UR6][R8.64+0x10] ;  /* 0x0000100608381981 */ /* 0x000768000c1e1d00 */
[----:B------:R0:W5:Y:S01]  /*11b0*/  @P1 LDG.E.128 R64, desc[UR6][R2.64+0x10] ;  /* 0x0000100602401981 */ /* 0x000162000c1e1d00 */
[----:B--2---:R-:W-:-:S05]  /*11c0*/  FSEL R15, R15, RZ, !P2 ;  /* 0x000000ff0f0f7208 */ /* 0x004fca0005000000 */
[C---:B---3--:R-:W-:Y:S01]  /*11d0*/  FADD.FTZ R8, -R15.reuse, R24 ;  /* 0x000000180f087221 */ /* 0x048fe20000010100 */
[C---:B------:R-:W-:Y:S01]  /*11e0*/  FADD.FTZ R9, -R15.reuse, R25 ;  /* 0x000000190f097221 */ /* 0x040fe20000010100 */
[----:B------:R-:W2:Y:S01]  /*11f0*/  LDL.LU R24, [R1+0x128] ;  /* 0x0001280001187983 */ /* 0x000ea20000300800 */
[----:B------:R-:W-:-:S03]  /*1200*/  FADD.FTZ R10, -R15, R26 ;  /* 0x0000001a0f0a7221 */ /* 0x000fc60000010100 */
[----:B------:R-:W3:Y:S04]  /*1210*/  LDL.LU R25, [R1+0x11c] ;  /* 0x00011c0001197983 */ /* 0x000ee80000300800 */
[----:B------:R-:W2:Y:S01]  /*1220*/  LDL.LU R26, [R1+0x74] ;  /* 0x00007400011a7983 */ /* 0x000ea20000300800 */
[----:B0-----:R-:W-:Y:S01]  /*1230*/  @P1 IMAD.WIDE.U32 R2, R31, 0x20, R186 ;  /* 0x000000201f021825 */ /* 0x001fe200078e00ba */
[C---:B----4-:R-:W-:Y:S02]  /*1240*/  PRMT R250, R18.reuse, 0x7632, R250 ;  /* 0x0000763212fa7816 */ /* 0x050fe400000000fa */
[----:B------:R-:W-:Y:S01]  /*1250*/  SHF.L.U32 R28, R18, 0x10, RZ ;  /* 0x00000010121c7819 */ /* 0x000fe200000006ff */
[----:B------:R-:W-:Y:S01]  /*1260*/  FADD.FTZ R18, -R15, R27 ;  /* 0x0000001b0f127221 */ /* 0x000fe20000010100 */
[----:B------:R-:W-:Y:S01]  /*1270*/  SHF.L.U32 R235, R16, 0x10, RZ ;  /* 0x0000001010eb7819 */ /* 0x000fe200000006ff */
[----:B------:R-:W4:Y:S01]  /*1280*/  LDL.LU R27, [R1+0x118] ;  /* 0x00011800011b7983 */ /* 0x000f220000300800 */
[----:B------:R-:W-:Y:S01]  /*1290*/  SHF.L.U32 R234, R17, 0x10, RZ ;  /* 0x0000001011ea7819 */ /* 0x000fe200000006ff */
[C---:B------:R-:W-:Y:S01]  /*12a0*/  FADD.FTZ R239, -R15.reuse, R180 ;  /* 0x000000b40fef7221 */ /* 0x040fe20000010100 */
[C---:B------:R-:W-:Y:S01]  /*12b0*/  FADD.FTZ R240, -R15.reuse, R179 ;  /* 0x000000b30ff07221 */ /* 0x040fe20000010100 */
[----:B------:R-:W4:Y:S01]  /*12c0*/  LDL.LU R180, [R1+0x8] ;  /* 0x0000080001b47983 */ /* 0x000f220000300800 */
[----:B------:R-:W-:-:S03]  /*12d0*/  FADD.FTZ R179, -R15, R181 ;  /* 0x000000b50fb37221 */ /* 0x000fc60000010100 */
[----:B------:R-:W4:Y:S01]  /*12e0*/  LDL.LU R181, [R1] ;  /* 0x0000000001b57983 */ /* 0x000f220000300800 */
[C---:B------:R-:W-:Y:S02]  /*12f0*/  PRMT R216, R193.reuse, 0x7632, R216 ;  /* 0x00007632c1d87816 */ /* 0x040fe400000000d8 */
[----:B------:R-:W-:Y:S02]  /*1300*/  SHF.L.U32 R204, R193, 0x10, RZ ;  /* 0x00000010c1cc7819 */ /* 0x000fe400000006ff */
[C---:B------:R-:W-:Y:S01]  /*1310*/  PRMT R217, R194.reuse, 0x7632, R217 ;  /* 0x00007632c2d97816 */ /* 0x040fe200000000d9 */
[----:B------:R-:W4:Y:S01]  /*1320*/  LDL.LU R193, [R1+0x10] ;  /* 0x0000100001c17983 */ /* 0x000f220000300800 */
[----:B------:R-:W-:Y:S02]  /*1330*/  SHF.L.U32 R211, R194, 0x10, RZ ;  /* 0x00000010c2d37819 */ /* 0x000fe400000006ff */
[C---:B------:R-:W-:Y:S01]  /*1340*/  PRMT R242, R198.reuse, 0x7632, R242 ;  /* 0x00007632c6f27816 */ /* 0x040fe200000000f2 */
[C---:B------:R-:W-:Y:S01]  /*1350*/  FADD.FTZ R241, -R15.reuse, R177 ;  /* 0x000000b10ff17221 */ /* 0x040fe20000010100 */
[----:B------:R-:W-:Y:S01]  /*1360*/  SHF.L.U32 R194, R198, 0x10, RZ ;  /* 0x00000010c6c27819 */ /* 0x000fe200000006ff */
[----:B------:R-:W-:Y:S01]  /*1370*/  FADD.FTZ R237, -R15, R6 ;  /* 0x000000060fed7221 */ /* 0x000fe20000010100 */
[C---:B------:R-:W-:Y:S01]  /*1380*/  PRMT R187, R192.reuse, 0x7632, R187 ;  /* 0x00007632c0bb7816 */ /* 0x040fe200000000bb */
[----:B------:R-:W4:Y:S01]  /*1390*/  LDL.LU R198, [R1+0x130] ;  /* 0x0001300001c67983 */ /* 0x000f220000300800 */
[----:B------:R-:W-:-:S03]  /*13a0*/  SHF.L.U32 R186, R192, 0x10, RZ ;  /* 0x00000010c0ba7819 */ /* 0x000fc600000006ff */
[----:B------:R-:W4:Y:S01]  /*13b0*/  LDL.LU R192, [R1+0x4] ;  /* 0x0000040001c07983 */ /* 0x000f220000300800 */
[C---:B------:R-:W-:Y:S01]  /*13c0*/  FADD.FTZ R177, -R15.reuse, R183 ;  /* 0x000000b70fb17221 */ /* 0x040fe20000010100 */
[C---:B------:R-:W-:Y:S01]  /*13d0*/  FADD.FTZ R233, -R15.reuse, R20 ;  /* 0x000000140fe97221 */ /* 0x040fe20000010100 */
[----:B------:R-:W-:Y:S01]  /*13e0*/  PRMT R206, R16, 0x7632, R206 ;  /* 0x0000763210ce7816 */ /* 0x000fe200000000ce */
[----:B------:R-:W-:Y:S01]  /*13f0*/  FADD.FTZ R185, -R15, R22 ;  /* 0x000000160fb97221 */ /* 0x000fe20000010100 */
[----:B------:R-:W-:Y:S01]  /*1400*/  PRMT R205, R17, 0x7632, R205 ;  /* 0x0000763211cd7816 */ /* 0x000fe200000000cd */
[----:B------:R-:W-:Y:S01]  /*1410*/  FADD.FTZ R236, -R15, R7 ;  /* 0x000000070fec7221 */ /* 0x000fe20000010100 */
[----:B------:R-:W-:Y:S02]  /*1420*/  SHF.L.U32 R30, R19, 0x10, RZ ;  /* 0x00000010131e7819 */ /* 0x000fe400000006ff */
[----:B------:R-:W-:Y:S01]  /*1430*/  @P0 SHF.L.U32 R11, R0, 0x10, RZ ;  /* 0x00000010000b0819 */ /* 0x000fe200000006ff */
[C---:B------:R-:W-:Y:S01]  /*1440*/  FADD.FTZ R238, -R15.reuse, R5 ;  /* 0x000000050fee7221 */ /* 0x040fe20000010100 */
[C---:B------:R-:W-:Y:S01]  /*1450*/  FADD.FTZ R29, -R15.reuse, R4 ;  /* 0x000000040f1d7221 */ /* 0x040fe20000010100 */
[----:B------:R-:W-:Y:S01]  /*1460*/  FADD.FTZ R21, -R15, R21 ;  /* 0x000000150f157221 */ /* 0x000fe20000010100 */
[----:B------:R-:W-:-:S02]  /*1470*/  PRMT R247, R202, 0x7632, R247 ;  /* 0x00007632caf77816 */ /* 0x000fc400000000f7 */
[----:B------:R-:W-:Y:S01]  /*1480*/  PRMT R251, R19, 0x7632, R251 ;  /* 0x0000763213fb7816 */ /* 0x000fe200000000fb */
[----:B------:R-:W-:Y:S01]  /*1490*/  FADD.FTZ R160, -R15, R160 ;  /* 0x000000a00fa07221 */ /* 0x000fe20000010100 */
[----:B------:R-:W-:-:S04]  /*14a0*/  IMAD.WIDE.U32 R212, R12, 0x10, R212 ;  /* 0x000000100cd47825 */ /* 0x000fc800078e00d4 */
[----:B------:R-:W-:Y:S01]  /*14b0*/  FADD.FTZ R162, -R15, R162 ;  /* 0x000000a20fa27221 */ /* 0x000fe20000010100 */
[----:B------:R-:W-:Y:S01]  /*14c0*/  PRMT R218, R195, 0x7632, R218 ;  /* 0x00007632c3da7816 */ /* 0x000fe200000000da */
[----:B------:R-:W5:Y:S04]  /*14d0*/  @P1 LDG.E.128 R52, desc[UR6][R2.64] ;  /* 0x0000000602341981 */ /* 0x000f68000c1e1d00 */
[----:B------:R0:W5:Y:S01]  /*14e0*/  @P1 LDG.E.128 R48, desc[UR6][R2.64+0x10] ;  /* 0x0000100602301981 */ /* 0x000162000c1e1d00 */
[----:B--2---:R-:W-:Y:S01]  /*14f0*/  FADD.FTZ R26, R235, R26 ;  /* 0x0000001aeb1a7221 */ /* 0x004fe20000010000 */
[----:B---3--:R-:W-:Y:S01]  /*1500*/  FADD.FTZ R25, R234, R25 ;  /* 0x00000019ea197221 */ /* 0x008fe20000010000 */
[C---:B------:R-:W-:Y:S01]  /*1510*/  FMUL.FTZ R237, R13.reuse, R237 ;  /* 0x000000ed0ded7220 */ /* 0x040fe20000410000 */
[----:B------:R-:W-:Y:S01]  /*1520*/  FMUL.FTZ R233, R13, R233 ;  /* 0x000000e90de97220 */ /* 0x000fe20000410000 */
[----:B------:R-:W-:Y:S01]  /*1530*/  SHF.L.U32 R206, R206, 0x10, RZ ;  /* 0x00000010cece7819 */ /* 0x000fe200000006ff */
[----:B------:R1:W-:Y:S01]  /*1540*/  STL [R1+0x74], R26 ;  /* 0x0000741a01007387 */ /* 0x0003e20000100800 */
[----:B------:R-:W-:Y:S01]  /*1550*/  FADD.FTZ R24, R28, R24 ;  /* 0x000000181c187221 */ /* 0x000fe20000010000 */
[----:B------:R-:W-:Y:S01]  /*1560*/  FADD.FTZ R0, -R15, R171 ;  /* 0x000000ab0f007221 */ /* 0x000fe20000010100 */
[----:B------:R-:W-:Y:S01]  /*1570*/  SHF.L.U32 R205, R205, 0x10, RZ ;  /* 0x00000010cdcd7819 */ /* 0x000fe200000006ff */
[C---:B------:R-:W-:Y:S01]  /*1580*/  FMUL.FTZ R236, R13.reuse, R236 ;  /* 0x000000ec0dec7220 */ /* 0x040fe20000410000 */
[----:B------:R-:W-:Y:S01]  /*1590*/  SHF.L.U32 R250, R250, 0x10, RZ ;  /* 0x00000010fafa7819 */ /* 0x000fe200000006ff */
[----:B------:R-:W-:Y:S01]  /*15a0*/  FMUL.FTZ R238, R13, R238 ;  /* 0x000000ee0dee7220 */ /* 0x000fe20000410000 */
[C---:B------:R-:W-:Y:S01]  /*15b0*/  FADD.FTZ R20, -R15.reuse, R23 ;  /* 0x000000170f147221 */ /* 0x040fe20000010100 */
[----:B------:R-:W-:Y:S01]  /*15c0*/  FADD.FTZ R4, -R15, R164 ;  /* 0x000000a40f047221 */ /* 0x000fe20000010100 */
[----:B------:R-:W2:Y:S01]  /*15d0*/  @P1 LDC.64 R16, c[0x0][0x438] ;  /* 0x00010e00ff101b82 */ /* 0x000ea20000000a00 */
[----:B-1----:R-:W3:Y:S04]  /*15e0*/  LDL.LU R26, [R1+0x120] ;  /* 0x00012000011a7983 */ /* 0x002ee80000300800 */
[----:B------:R-:W2:Y:S04]  /*15f0*/  LDL.LU R183, [R1+0x12c] ;  /* 0x00012c0001b77983 */ /* 0x000ea80000300800 */
[----:B------:R1:W-:Y:S01]  /*1600*/  STL [R1+0x11c], R25 ;  /* 0x00011c1901007387 */ /* 0x0003e20000100800 */
[----:B----4-:R-:W-:-:S03]  /*1610*/  FADD.FTZ R198, R30, R198 ;  /* 0x000000c61ec67221 */ /* 0x010fc60000010000 */
[----:B-1----:R-:W4:Y:S01]  /*1620*/  LDL.LU R25, [R1+0xc] ;  /* 0x00000c0001197983 */ /* 0x002f220000300800 */
[----:B------:R-:W-:Y:S01]  /*1630*/  FFMA.FTZ R181, R237, R234, R181 ;  /* 0x000000eaedb57223 */ /* 0x000fe200000100b5 */
[----:B------:R-:W-:Y:S01]  /*1640*/  FADD.FTZ R171, -R15, R178 ;  /* 0x000000b20fab7221 */ /* 0x000fe20000010100 */
[----:B------:R-:W-:Y:S01]  /*1650*/  FFMA.FTZ R180, R233, R28, R180 ;  /* 0x0000001ce9b47223 */ /* 0x000fe200000100b4 */
[----:B------:R-:W-:Y:S01]  /*1660*/  SHF.L.U32 R251, R251, 0x10, RZ ;  /* 0x00000010fbfb7819 */ /* 0x000fe200000006ff */
[----:B------:R-:W4:Y:S04]  /*1670*/  LDG.E.128 R212, desc[UR6][R212.64] ;  /* 0x00000006d4d47981 */ /* 0x000f28000c1e1d00 */
[----:B------:R1:W-:Y:S01]  /*1680*/  STL [R1], R181 ;  /* 0x000000b501007387 */ /* 0x0003e20000100800 */
[----:B------:R-:W-:Y:S01]  /*1690*/  FADD.FTZ R178, -R15, R182 ;  /* 0x000000b60fb27221 */ /* 0x000fe20000010100 */
[----:B------:R-:W-:-:S02]  /*16a0*/  FADD.FTZ R27, R206, R27 ;  /* 0x0000001bce1b7221 */ /* 0x000fc40000010000 */
[----:B------:R-:W4:Y:S01]  /*16b0*/  LDL.LU R182, [R1+0x134] ;  /* 0x0001340001b67983 */ /* 0x000f220000300800 */
[----:B-1----:R-:W-:-:S03]  /*16c0*/  FMUL.FTZ R181, R13, R185 ;  /* 0x000000b90db57220 */ /* 0x002fc60000410000 */
[----:B------:R1:W-:Y:S01]  /*16d0*/  STL [R1+0x128], R24 ;  /* 0x0001281801007387 */ /* 0x0003e20000100800 */
[----:B------:R-:W-:Y:S01]  /*16e0*/  FFMA.FTZ R193, R181, R30, R193 ;  /* 0x0000001eb5c17223 */ /* 0x000fe200000100c1 */
[----:B------:R-:W-:Y:S02]  /*16f0*/  FFMA.FTZ R192, R236, R205, R192 ;  /* 0x000000cdecc07223 */ /* 0x000fe400000100c0 */
[----:B-1----:R-:W4:Y:S04]  /*1700*/  LDL.LU R24, [R1+0x14] ;  /* 0x0000140001187983 */ /* 0x002f280000300800 */
[----:B------:R-:W-:Y:S04]  /*1710*/  STL [R1+0x8], R180 ;  /* 0x000008b401007387 */ /* 0x000fe80000100800 */
[----:B------:R-:W-:Y:S01]  /*1720*/  STL [R1+0x130], R198 ;  /* 0x000130c601007387 */ /* 0x000fe20000100800 */
[----:B------:R-:W-:-:S03]  /*1730*/  FMUL.FTZ R23, R13, R29 ;  /* 0x0000001d0d177220 */ /* 0x000fc60000410000 */
[----:B------:R-:W-:Y:S01]  /*1740*/  STL [R1+0x10], R193 ;  /* 0x000010c101007387 */ /* 0x000fe20000100800 */
[----:B------:R-:W-:-:S03]  /*1750*/  FFMA.FTZ R252, R238, R206, R252 ;  /* 0x000000ceeefc7223 */ /* 0x000fc600000100fc */
[----:B------:R1:W-:Y:S01]  /*1760*/  STL [R1+0x118], R27 ;  /* 0x0001181b01007387 */ /* 0x0003e20000100800 */
[----:B------:R-:W-:Y:S01]  /*1770*/  FMUL.FTZ R29, R13, R21 ;  /* 0x000000150d1d7220 */ /* 0x000fe20000410000 */
[----:B------:R-:W-:Y:S01]  /*1780*/  FADD.FTZ R164, -R15, R172 ;  /* 0x000000ac0fa47221 */ /* 0x000fe20000010100 */
[----:B-1----:R-:W-:Y:S01]  /*1790*/  FMUL.FTZ R27, R157, R206 ;  /* 0x000000ce9d1b7220 */ /* 0x002fe20000410000 */
[----:B------:R-:W-:Y:S01]  /*17a0*/  SHF.L.U32 R172, R202, 0x10, RZ ;  /* 0x00000010caac7819 */ /* 0x000fe200000006ff */
[----:B------:R-:W-:Y:S01]  /*17b0*/  FMUL.FTZ R180, R152, R28 ;  /* 0x0000001c98b47220 */ /* 0x000fe20000410000 */
[----:B------:R-:W-:Y:S01]  /*17c0*/  FMUL.FTZ R28, R13, R20 ;  /* 0x000000140d1c7220 */ /* 0x000fe20000410000 */
[----:B---3--:R-:W-:Y:S01]  /*17d0*/  FADD.FTZ R26, R205, R26 ;  /* 0x0000001acd1a7221 */ /* 0x008fe20000010000 */
[----:B--2---:R-:W-:-:S04]  /*17e0*/  FADD.FTZ R183, R250, R183 ;  /* 0x000000b7fab77221 */ /* 0x004fc80000010000 */
[----:B------:R1:W-:Y:S04]  /*17f0*/  STL [R1+0x120], R26 ;  /* 0x0001201a01007387 */ /* 0x0003e80000100800 */
[----:B------:R2:W-:Y:S04]  /*1800*/  STL [R1+0x4], R192 ;  /* 0x000004c001007387 */ /* 0x0005e80000100800 */
[----:B------:R-:W3:Y:S01]  /*1810*/  LDL.LU R206, [R1+0x138] ;  /* 0x0001380001ce7983 */ /* 0x000ee20000300800 */
[----:B-1----:R-:W-:-:S03]  /*1820*/  FMUL.FTZ R26, R159, R205 ;  /* 0x000000cd9f1a7220 */ /* 0x002fc60000410000 */
[----:B------:R-:W3:Y:S04]  /*1830*/  LDL.LU R21, [R1+0x18] ;  /* 0x0000180001157983 */ /* 0x000ee80000300800 */
[----:B------:R-:W-:Y:S04]  /*1840*/  STL [R1+0x12c], R183 ;  /* 0x00012cb701007387 */ /* 0x000fe80000100800 */
[----:B------:R-:W3:Y:S04]  /*1850*/  LDL.LU R205, [R1+0x140] ;  /* 0x0001400001cd7983 */ /* 0x000ee80000300800 */
[----:B------:R-:W3:Y:S01]  /*1860*/  LDL.LU R202, [R1+0x20] ;  /* 0x0000200001ca7983 */ /* 0x000ee20000300800 */
[----:B----4-:R-:W-:-:S05]  /*1870*/  FFMA.FTZ R25, R29, R250, R25 ;  /* 0x000000fa1d197223 */ /* 0x010fca0000010019 */
[----:B------:R-:W-:Y:S04]  /*1880*/  STL [R1+0xc], R25 ;  /* 0x00000c1901007387 */ /* 0x000fe80000100800 */
[----:B------:R-:W4:Y:S04]  /*1890*/  LDL.LU R185, [R1+0x148] ;  /* 0x0001480001b97983 */ /* 0x000f280000300800 */
[----:B------:R-:W4:Y:S01]  /*18a0*/  LDL.LU R20, [R1+0x28] ;  /* 0x0000280001147983 */ /* 0x000f220000300800 */
[----:B------:R-:W-:-:S05]  /*18b0*/  FADD.FTZ R182, R251, R182 ;  /* 0x000000b6fbb67221 */ /* 0x000fca0000010000 */
[----:B------:R1:W-:Y:S01]  /*18c0*/  STL [R1+0x134], R182 ;  /* 0x000134b601007387 */ /* 0x0003e20000100800 */
[----:B--2---:R-:W-:-:S03]  /*18d0*/  FMUL.FTZ R192, R13, R10 ;  /* 0x0000000a0dc07220 */ /* 0x004fc60000410000 */
[----:B------:R-:W2:Y:S01]  /*18e0*/  LDL.LU R198, [R1+0x150] ;  /* 0x0001500001c67983 */ /* 0x000ea20000300800 */
[----:B-1----:R-:W-:Y:S01]  /*18f0*/  FMUL.FTZ R182, R13, R8 ;  /* 0x000000080db67220 */ /* 0x002fe20000410000 */
[----:B------:R-:W-:-:S05]  /*1900*/  FFMA.FTZ R24, R28, R251, R24 ;  /* 0x000000fb1c187223 */ /* 0x000fca0000010018 */
[----:B------:R-:W-:Y:S04]  /*1910*/  STL [R1+0x14], R24 ;  /* 0x0000141801007387 */ /* 0x000fe80000100800 */
[----:B------:R-:W2:Y:S01]  /*1920*/  LDL.LU R8, [R1+0x30] ;  /* 0x0000300001087983 */ /* 0x000ea20000300800 */
[----:B---3--:R-:W-:Y:S01]  /*1930*/  FADD.FTZ R206, R186, R206 ;  /* 0x000000cebace7221 */ /* 0x008fe20000010000 */
[----:B------:R-:W-:-:S05]  /*1940*/  FFMA.FTZ R21, R182, R186, R21 ;  /* 0x000000bab6157223 */ /* 0x000fca0000010015 */
[----:B------:R-:W-:Y:S01]  /*1950*/  STL [R1+0x18], R21 ;  /* 0x0000181501007387 */ /* 0x000fe20000100800 */
[----:B------:R-:W-:-:S03]  /*1960*/  FADD.FTZ R205, R204, R205 ;  /* 0x000000cdcccd7221 */ /* 0x000fc60000010000 */
[----:B------:R-:W-:Y:S04]  /*1970*/  STL [R1+0x138], R206 ;  /* 0x000138ce01007387 */ /* 0x000fe80000100800 */
[----:B------:R1:W-:Y:S01]  /*1980*/  STL [R1+0x140], R205 ;  /* 0x000140cd01007387 */ /* 0x0003e20000100800 */
[----:B------:R-:W-:Y:S01]  /*1990*/  FFMA.FTZ R202, R192, R204, R202 ;  /* 0x000000ccc0ca7223 */ /* 0x000fe200000100ca */
[----:B-1----:R-:W-:-:S04]  /*19a0*/  FMUL.FTZ R205, R13, R160 ;  /* 0x000000a00dcd7220 */ /* 0x002fc80000410000 */
[----:B------:R-:W-:Y:S01]  /*19b0*/  STL [R1+0x20], R202 ;  /* 0x000020ca01007387 */ /* 0x000fe20000100800 */
[----:B----4-:R-:W-:Y:S01]  /*19c0*/  FADD.FTZ R185, R211, R185 ;  /* 0x000000b9d3b97221 */ /* 0x010fe20000010000 */
[----:B------:R-:W-:-:S04]  /*19d0*/  FFMA.FTZ R20, R205, R211, R20 ;  /* 0x000000d3cd147223 */ /* 0x000fc80000010014 */
[----:B------:R-:W-:Y:S04]  /*19e0*/  STL [R1+0x148], R185 ;  /* 0x000148b901007387 */ /* 0x000fe80000100800 */
[----:B------:R-:W3:Y:S04]  /*19f0*/  LDL.LU R160, [R1+0x158] ;  /* 0x0001580001a07983 */ /* 0x000ee80000300800 */
[----:B------:R1:W-:Y:S04]  /*1a00*/  STL [R1+0x28], R20 ;  /* 0x0000281401007387 */ /* 0x0003e80000100800 */
[----:B-1----:R-:W4:Y:S04]  /*1a10*/  LDL.LU R20, [R1+0x38] ;  /* 0x0000380001147983 */ /* 0x002f280000300800 */
[----:B------:R-:W4:Y:S01]  /*1a20*/  LDL.LU R10, [R1+0x160] ;  /* 0x00016000010a7983 */ /* 0x000f220000300800 */
[----:B------:R-:W-:Y:S01]  /*1a30*/  SHF.L.U32 R195, R195, 0x10, RZ ;  /* 0x00000010c3c37819 */ /* 0x000fe200000006ff */
[----:B------:R-:W-:Y:S01]  /*1a40*/  FMUL.FTZ R206, R13, R162 ;  /* 0x000000a20dce7220 */ /* 0x000fe20000410000 */
[C---:B0-----:R-:W-:Y:S01]  /*1a50*/  FADD.FTZ R2, -R15.reuse, R170 ;  /* 0x000000aa0f027221 */ /* 0x041fe20000010100 */
[C---:B------:R-:W-:Y:S01]  /*1a60*/  FADD.FTZ R170, -R15.reuse, R176 ;  /* 0x000000b00faa7221 */ /* 0x040fe20000010100 */
[--C-:B------:R-:W-:Y:S01]  /*1a70*/  FADD.FTZ R176, -R15, R189.reuse ;  /* 0x000000bd0fb07221 */ /* 0x100fe20000010100 */
[----:B--2---:R-:W-:Y:S01]  /*1a80*/  FFMA.FTZ R8, R206, R195, R8 ;  /* 0x000000c3ce087223 */ /* 0x004fe20000010008 */
[----:B------:R-:W-:Y:S01]  /*1a90*/  FADD.FTZ R198, R195, R198 ;  /* 0x000000c6c3c67221 */ /* 0x000fe20000010000 */
[C---:B------:R-:W-:Y:S01]  /*1aa0*/  PRMT R189, R196.reuse, 0x7632, R189 ;  /* 0x00007632c4bd7816 */ /* 0x040fe200000000bd */
[----:B------:R-:W-:Y:S01]  /*1ab0*/  FMUL.FTZ R183, R13, R9 ;  /* 0x000000090db77220 */ /* 0x000fe20000410000 */
[----:B------:R-:W-:Y:S01]  /*1ac0*/  SHF.L.U32 R196, R196, 0x10, RZ ;  /* 0x00000010c4c47819 */ /* 0x000fe200000006ff */
[C-C-:B------:R-:W-:Y:S01]  /*1ad0*/  FADD.FTZ R22, -R15.reuse, R190.reuse ;  /* 0x000000be0f167221 */ /* 0x140fe20000010100 */
[----:B------:R-:W2:Y:S01]  /*1ae0*/  LDL.LU R9, [R1+0x40] ;  /* 0x0000400001097983 */ /* 0x000ea20000300800 */
[----:B------:R-:W-:Y:S01]  /*1af0*/  FADD.FTZ R5, -R15, R165 ;  /* 0x000000a50f057221 */ /* 0x000fe20000010100 */
[----:B------:R-:W-:Y:S01]  /*1b00*/  PRMT R190, R197, 0x7632, R190 ;  /* 0x00007632c5be7816 */ /* 0x000fe200000000be */
[----:B------:R-:W-:Y:S01]  /*1b10*/  FMUL.FTZ R202, R13, R4 ;  /* 0x000000040dca7220 */ /* 0x000fe20000410000 */
[----:B------:R0:W-:Y:S01]  /*1b20*/  STL [R1+0x30], R8 ;  /* 0x0000300801007387 */ /* 0x0001e20000100800 */
[----:B------:R-:W-:Y:S01]  /*1b30*/  FADD.FTZ R165, -R15, R173 ;  /* 0x000000ad0fa57221 */ /* 0x000fe20000010100 */
[----:B------:R-:W-:Y:S01]  /*1b40*/  SHF.L.U32 R197, R197, 0x10, RZ ;  /* 0x00000010c5c57819 */ /* 0x000fe200000006ff */
[----:B------:R-:W-:Y:S01]  /*1b50*/  @P1 IMAD.WIDE.U32 R16, R12, 0x20, R16 ;  /* 0x000000200c101825 */ /* 0x000fe200078e0010 */
[----:B------:R-:W-:Y:S01]  /*1b60*/  STL [R1+0x150], R198 ;  /* 0x000150c601007387 */ /* 0x000fe20000100800 */
[----:B------:R-:W-:-:S02]  /*1b70*/  PRMT R249, R203, 0x7632, R249 ;  /* 0x00007632cbf97816 */ /* 0x000fc400000000f9 */
[----:B------:R-:W-:Y:S01]  /*1b80*/  SHF.L.U32 R173, R203, 0x10, RZ ;  /* 0x00000010cbad7819 */ /* 0x000fe200000006ff */
[C---:B------:R-:W-:Y:S01]  /*1b90*/  FADD.FTZ R161, -R15.reuse, R161 ;  /* 0x000000a10fa17221 */ /* 0x040fe20000010100 */
[----:B------:R-:W-:Y:S01]  /*1ba0*/  PRMT R203, R212, 0x7632, R203 ;  /* 0x00007632d4cb7816 */ /* 0x000fe200000000cb */
[----:B0-----:R-:W2:Y:S01]  /*1bb0*/  LDL.LU R8, [R1+0x168] ;  /* 0x0001680001087983 */ /* 0x001ea20000300800 */
[C---:B------:R-:W-:Y:S01]  /*1bc0*/  FADD.FTZ R7, -R15.reuse, R167 ;  /* 0x000000a70f077221 */ /* 0x040fe20000010100 */
[----:B------:R-:W-:Y:S01]  /*1bd0*/  FADD.FTZ R167, -R15, R175 ;  /* 0x000000af0fa77221 */ /* 0x000fe20000010100 */
[C---:B------:R-:W-:Y:S01]  /*1be0*/  PRMT R246, R201.reuse, 0x7632, R246 ;  /* 0x00007632c9f67816 */ /* 0x040fe200000000f6 */
[----:B------:R-:W5:Y:S01]  /*1bf0*/  @P1 LDG.E.128 R44, desc[UR6][R16.64] ;  /* 0x00000006102c1981 */ /* 0x000f62000c1e1d00 */
[----:B------:R-:W-:Y:S02]  /*1c00*/  SHF.L.U32 R175, R201, 0x10, RZ ;  /* 0x00000010c9af7819 */ /* 0x000fe400000006ff */
[----:B------:R-:W-:Y:S01]  /*1c10*/  MOV R21, R203 ;  /* 0x000000cb00157202 */ /* 0x000fe20000000f00 */
[----:B------:R0:W5:Y:S01]  /*1c20*/  @P1 LDG.E.128 R40, desc[UR6][R16.64+0x10] ;  /* 0x0000100610281981 */ /* 0x000162000c1e1d00 */
[----:B------:R-:W-:-:S02]  /*1c30*/  PRMT R201, R213, 0x7632, R201 ;  /* 0x00007632d5c97816 */ /* 0x000fc400000000c9 */
[----:B0-----:R-:W-:Y:S01]  /*1c40*/  SHF.L.U32 R16, R213, 0x10, RZ ;  /* 0x00000010d5107819 */ /* 0x001fe200000006ff */
[----:B------:R-:W-:Y:S01]  /*1c50*/  FMUL.FTZ R213, R13, R161 ;  /* 0x000000a10dd57220 */ /* 0x000fe20000410000 */
[----:B---3--:R-:W-:-:S05]  /*1c60*/  FADD.FTZ R160, R196, R160 ;  /* 0x000000a0c4a07221 */ /* 0x008fca0000010000 */
[----:B------:R-:W-:Y:S01]  /*1c70*/  STL [R1+0x158], R160 ;  /* 0x000158a001007387 */ /* 0x000fe20000100800 */
[----:B----4-:R-:W-:Y:S01]  /*1c80*/  FFMA.FTZ R20, R202, R196, R20 ;  /* 0x000000c4ca147223 */ /* 0x010fe20000010014 */
[----:B------:R-:W-:-:S04]  /*1c90*/  FADD.FTZ R10, R197, R10 ;  /* 0x0000000ac50a7221 */ /* 0x000fc80000010000 */
[----:B------:R0:W-:Y:S04]  /*1ca0*/  STL [R1+0x38], R20 ;  /* 0x0000381401007387 */ /* 0x0001e80000100800 */
[----:B------:R-:W3:Y:S04]  /*1cb0*/  LDL.LU R161, [R1+0x48] ;  /* 0x0000480001a17983 */ /* 0x000ee80000300800 */
[----:B------:R1:W-:Y:S01]  /*1cc0*/  STL [R1+0x160], R10 ;  /* 0x0001600a01007387 */ /* 0x0003e20000100800 */
[----:B0-----:R-:W-:-:S03]  /*1cd0*/  MOV R20, R21 ;  /* 0x0000001500147202 */ /* 0x001fc60000000f00 */
[----:B------:R-:W4:Y:S04]  /*1ce0*/  LDL.LU R160, [R1+0x170] ;  /* 0x0001700001a07983 */ /* 0x000f280000300800 */
[----:B------:R-:W4:Y:S01]  /*1cf0*/  LDL.LU R21, [R1+0x50] ;  /* 0x0000500001157983 */ /* 0x000f220000300800 */
[C---:B------:R-:W-:Y:S01]  /*1d00*/  FADD.FTZ R6, -R15.reuse, R166 ;  /* 0x000000a60f067221 */ /* 0x040fe20000010100 */
[----:B------:R-:W-:Y:S01]  /*1d10*/  FADD.FTZ R166, -R15, R174 ;  /* 0x000000ae0fa67221 */ /* 0x000fe20000010100 */
[C---:B------:R-:W-:Y:S02]  /*1d20*/  PRMT R245, R200.reuse, 0x7632, R245 ;  /* 0x00007632c8f57816 */ /* 0x040fe400000000f5 */
[----:B------:R-:W-:Y:S02]  /*1d30*/  SHF.L.U32 R174, R200, 0x10, RZ ;  /* 0x00000010c8ae7819 */ /* 0x000fe400000006ff */
[----:B------:R-:W-:Y:S01]  /*1d40*/  PRMT R200, R215, 0x7632, R200 ;  /* 0x00007632d7c87816 */ /* 0x000fe200000000c8 */
[----:B------:R-:W-:-:S03]  /*1d50*/  FMUL.FTZ R25, R153, R250 ;  /* 0x000000fa99197220 */ /* 0x000fc60000410000 */
[----:B------:R-:W-:Y:S01]  /*1d60*/  MOV R250, R200 ;  /* 0x000000c800fa7202 */ /* 0x000fe20000000f00 */
[----:B------:R-:W-:Y:S01]  /*1d70*/  FMUL.FTZ R200, R13, R6 ;  /* 0x000000060dc87220 */ /* 0x000fe20000410000 */
[C---:B------:R-:W-:Y:S01]  /*1d80*/  FADD.FTZ R3, -R15.reuse, R191 ;  /* 0x000000bf0f037221 */ /* 0x040fe20000010100 */
[----:B--2---:R-:W-:Y:S02]  /*1d90*/  FADD.FTZ R8, R194, R8 ;  /* 0x00000008c2087221 */ /* 0x004fe40000010000 */
[----:B------:R-:W-:Y:S01]  /*1da0*/  FFMA.FTZ R9, R200, R197, R9 ;  /* 0x000000c5c8097223 */ /* 0x000fe20000010009 */
[----:B------:R-:W-:Y:S01]  /*1db0*/  FADD.FTZ R168, -R15, R168 ;  /* 0x000000a80fa87221 */ /* 0x000fe20000010100 */
[C---:B------:R-:W-:Y:S02]  /*1dc0*/  PRMT R244, R199.reuse, 0x7632, R244 ;  /* 0x00007632c7f47816 */ /* 0x040fe400000000f4 */
[----:B------:R-:W-:Y:S01]  /*1dd0*/  SHF.L.U32 R191, R199, 0x10, RZ ;  /* 0x00000010c7bf7819 */ /* 0x000fe200000006ff */
[----:B------:R0:W-:Y:S01]  /*1de0*/  STL [R1+0x40], R9 ;  /* 0x0000400901007387 */ /* 0x0001e20000100800 */
[----:B------:R-:W-:Y:S01]  /*1df0*/  PRMT R199, R214, 0x7632, R199 ;  /* 0x00007632d6c77816 */ /* 0x000fe200000000c7 */
[----:B------:R-:W-:Y:S01]  /*1e00*/  FMUL.FTZ R198, R140, R196 ;  /* 0x000000c48cc67220 */ /* 0x000fe20000410000 */
[----:B------:R-:W-:Y:S01]  /*1e10*/  SHF.L.U32 R17, R212, 0x10, RZ ;  /* 0x00000010d4117819 */ /* 0x000fe200000006ff */
[----:B-1----:R-:W2:Y:S01]  /*1e20*/  LDL.LU R10, [R1+0x178] ;  /* 0x00017800010a7983 */ /* 0x002ea20000300800 */
[----:B------:R-:W-:Y:S01]  /*1e30*/  FMUL.FTZ R24, R155, R251 ;  /* 0x000000fb9b187220 */ /* 0x000fe20000410000 */
[C---:B------:R-:W-:Y:S01]  /*1e40*/  FMUL.FTZ R196, R13.reuse, R168 ;  /* 0x000000a80dc47220 */ /* 0x040fe20000410000 */
[----:B------:R-:W-:Y:S01]  /*1e50*/  MOV R251, R201 ;  /* 0x000000c900fb7202 */ /* 0x000fe20000000f00 */
[----:B------:R1:W-:Y:S01]  /*1e60*/  STL [R1+0x168], R8 ;  /* 0x0001680801007387 */ /* 0x0003e20000100800 */
[----:B------:R-:W-:Y:S01]  /*1e70*/  MOV R185, R199 ;  /* 0x000000c700b97202 */ /* 0x000fe20000000f00 */
[----:B------:R-:W-:Y:S01]  /*1e80*/  FMUL.FTZ R212, R146, R195 ;  /* 0x000000c392d47220 */ /* 0x000fe20000410000 */
[C---:B------:R-:W-:Y:S01]  /*1e90*/  FMUL.FTZ R199, R13.reuse, R7 ;  /* 0x000000070dc77220 */ /* 0x040fe20000410000 */
[C---:B------:R-:W-:Y:S01]  /*1ea0*/  FMUL.FTZ R195, R13.reuse, R2 ;  /* 0x000000020dc37220 */ /* 0x040fe20000410000 */
[----:B------:R-:W-:Y:S01]  /*1eb0*/  FMUL.FTZ R201, R13, R5 ;  /* 0x000000050dc97220 */ /* 0x000fe20000410000 */
[----:B0-----:R-:W-:Y:S01]  /*1ec0*/  MOV R9, R251 ;  /* 0x000000fb00097202 */ /* 0x001fe20000000f00 */
[----:B-1----:R-:W2:Y:S01]  /*1ed0*/  LDL.LU R8, [R1+0x58] ;  /* 0x0000580001087983 */ /* 0x002ea20000300800 */
[----:B------:R-:W-:-:S03]  /*1ee0*/  MOV R251, R185 ;  /* 0x000000b900fb7202 */ /* 0x000fc60000000f00 */
[----:B------:R-:W2:Y:S01]  /*1ef0*/  LDL.LU R7, [R1+0x180] ;  /* 0x0001800001077983 */ /* 0x000ea20000300800 */
[----:B------:R-:W-:-:S03]  /*1f00*/  SHF.L.U32 R185, R244, 0x10, RZ ;  /* 0x00000010f4b97819 */ /* 0x000fc600000006ff */
[----:B------:R-:W2:Y:S04]  /*1f10*/  LDL.LU R6, [R1+0x60] ;  /* 0x0000600001067983 */ /* 0x000ea80000300800 */
[----:B------:R-:W2:Y:S04]  /*1f20*/  LDL.LU R5, [R1+0x188] ;  /* 0x0001880001057983 */ /* 0x000ea80000300800 */
[----:B------:R-:W2:Y:S04]  /*1f30*/  LDL.LU R4, [R1+0x68] ;  /* 0x0000680001047983 */ /* 0x000ea80000300800 */
[----:B------:R-:W2:Y:S01]  /*1f40*/  LDL.LU R244, [R1+0x190] ;  /* 0x0001900001f47983 */ /* 0x000ea20000300800 */
[----:B---3--:R-:W-:Y:S01]  /*1f50*/  FFMA.FTZ R161, R196, R194, R161 ;  /* 0x000000c2c4a17223 */ /* 0x008fe200000100a1 */
[----:B----4-:R-:W-:-:S04]  /*1f60*/  FADD.FTZ R160, R191, R160 ;  /* 0x000000a0bfa07221 */ /* 0x010fc80000010000 */
[----:B------:R-:W-:Y:S01]  /*1f70*/  STL [R1+0x48], R161 ;  /* 0x000048a101007387 */ /* 0x000fe20000100800 */
[----:B------:R-:W-:-:S03]  /*1f80*/  FFMA.FTZ R21, R195, R191, R21 ;  /* 0x000000bfc3157223 */ /* 0x000fc60000010015 */
[----:B------:R-:W-:Y:S04]  /*1f90*/  STL [R1+0x170], R160 ;  /* 0x000170a001007387 */ /* 0x000fe80000100800 */
[----:B------:R0:W-:Y:S02]  /*1fa0*/  STL [R1+0x50], R21 ;  /* 0x0000501501007387 */ /* 0x0001e40000100800 */
[----:B0-----:R-:W-:Y:S02]  /*1fb0*/  SHF.L.U32 R21, R245, 0x10, RZ ;  /* 0x00000010f5157819 */ /* 0x001fe400000006ff */
[----:B------:R-:W3:Y:S01]  /*1fc0*/  LDL.LU R245, [R1+0x70] ;  /* 0x0000700001f57983 */ /* 0x000ee20000300800 */
[C---:B------:R-:W-:Y:S01]  /*1fd0*/  FMUL.FTZ R164, R13.reuse, R164 ;  /* 0x000000a40da47220 */ /* 0x040fe20000410000 */
[C---:B------:R-:W-:Y:S01]  /*1fe0*/  FMUL.FTZ R166, R13.reuse, R166 ;  /* 0x000000a60da67220 */ /* 0x040fe20000410000 */
[C---:B------:R-:W-:Y:S01]  /*1ff0*/  FMUL.FTZ R170, R13.reuse, R170 ;  /* 0x000000aa0daa7220 */ /* 0x040fe20000410000 */
[----:B--2---:R-:W-:Y:S01]  /*2000*/  FADD.FTZ R10, R174, R10 ;  /* 0x0000000aae0a7221 */ /* 0x004fe20000010000 */
[----:B------:R-:W-:Y:S01]  /*2010*/  FMUL.FTZ R171, R13, R171 ;  /* 0x000000ab0dab7220 */ /* 0x000fe20000410000 */
[----:B------:R-:W-:Y:S01]  /*2020*/  SHF.L.U32 R160, R247, 0x10, RZ ;  /* 0x00000010f7a07819 */ /* 0x000fe200000006ff */
[----:B------:R-:W-:Y:S01]  /*2030*/  FMUL.FTZ R203, R148, R186 ;  /* 0x000000ba94cb7220 */ /* 0x000fe20000410000 */
[----:B------:R-:W-:Y:S01]  /*2040*/  FFMA.FTZ R8, R164, R174, R8 ;  /* 0x000000aea4087223 */ /* 0x000fe20000010008 */
[----:B------:R-:W-:-:S04]  /*2050*/  FADD.FTZ R7, R175, R7 ;  /* 0x00000007af077221 */ /* 0x000fc80000010000 */
[----:B------:R0:W-:Y:S01]  /*2060*/  STL [R1+0x58], R8 ;  /* 0x0000580801007387 */ /* 0x0001e20000100800 */
[----:B------:R-:W-:-:S03]  /*2070*/  FFMA.FTZ R6, R166, R175, R6 ;  /* 0x000000afa6067223 */ /* 0x000fc60000010006 */
[----:B------:R1:W-:Y:S01]  /*2080*/  STL [R1+0x178], R10 ;  /* 0x0001780a01007387 */ /* 0x0003e20000100800 */
[----:B------:R-:W-:-:S03]  /*2090*/  FADD.FTZ R5, R172, R5 ;  /* 0x00000005ac057221 */ /* 0x000fc60000010000 */
[----:B------:R2:W-:Y:S01]  /*20a0*/  STL [R1+0x180], R7 ;  /* 0x0001800701007387 */ /* 0x0005e20000100800 */
[----:B------:R-:W-:-:S03]  /*20b0*/  FFMA.FTZ R4, R170, R172, R4 ;  /* 0x000000acaa047223 */ /* 0x000fc60000010004 */
[----:B------:R4:W-:Y:S01]  /*20c0*/  STL [R1+0x60], R6 ;  /* 0x0000600601007387 */ /* 0x0009e20000100800 */
[----:B0-----:R-:W-:-:S03]  /*20d0*/  MOV R8, R20 ;  /* 0x0000001400087202 */ /* 0x001fc60000000f00 */
[----:B------:R0:W-:Y:S01]  /*20e0*/  STL [R1+0x188], R5 ;  /* 0x0001880501007387 */ /* 0x0001e20000100800 */
[----:B------:R-:W-:Y:S01]  /*20f0*/  SHF.L.U32 R20, R246, 0x10, RZ ;  /* 0x00000010f6147819 */ /* 0x000fe200000006ff */
[----:B------:R-:W-:Y:S02]  /*2100*/  FADD.FTZ R244, R173, R244 ;  /* 0x000000f4adf47221 */ /* 0x000fe40000010000 */
[----:B------:R-:W-:Y:S01]  /*2110*/  STL [R1+0x68], R4 ;  /* 0x0000680401007387 */ /* 0x000fe20000100800 */
[----:B------:R-:W-:-:S03]  /*2120*/  SHF.L.U32 R186, R242, 0x10, RZ ;  /* 0x00000010f2ba7819 */ /* 0x000fc600000006ff */
[----:B------:R-:W4:Y:S01]  /*2130*/  LDL.LU R247, [R1+0x24] ;  /* 0x0000240001f77983 */ /* 0x000f220000300800 */
[----:B------:R-:W-:-:S03]  /*2140*/  SHF.L.U32 R161, R249, 0x10, RZ ;  /* 0x00000010f9a17819 */ /* 0x000fc600000006ff */
[----:B------:R-:W4:Y:S01]  /*2150*/  LDL.LU R246, [R1+0x144] ;  /* 0x0001440001f67983 */ /* 0x000f220000300800 */
[----:B------:R-:W-:-:S03]  /*2160*/  FMUL.FTZ R168, R132, R174 ;  /* 0x000000ae84a87220 */ /* 0x000fc60000410000 */
[----:B------:R-:W4:Y:S01]  /*2170*/  LDL.LU R242, [R1+0x14c] ;  /* 0x00014c0001f27983 */ /* 0x000f220000300800 */
[----:B------:R-:W-:-:S03]  /*2180*/  FMUL.FTZ R174, R13, R241 ;  /* 0x000000f10dae7220 */ /* 0x000fc60000410000 */
[----:B------:R-:W4:Y:S04]  /*2190*/  LDL.LU R162, [R1+0x2c] ;  /* 0x00002c0001a27983 */ /* 0x000f280000300800 */
[----:B------:R-:W4:Y:S04]  /*21a0*/  LDL.LU R249, [R1+0x13c] ;  /* 0x00013c0001f97983 */ /* 0x000f280000300800 */
[----:B------:R-:W-:Y:S01]  /*21b0*/  STL [R1+0x190], R244 ;  /* 0x000190f401007387 */ /* 0x000fe20000100800 */
[----:B---3--:R-:W-:-:S05]  /*21c0*/  FFMA.FTZ R245, R171, R173, R245 ;  /* 0x000000adabf57223 */ /* 0x008fca00000100f5 */
[----:B------:R-:W-:Y:S04]  /*21d0*/  STL [R1+0x70], R245 ;  /* 0x000070f501007387 */ /* 0x000fe80000100800 */
[----:B------:R-:W3:Y:S01]  /*21e0*/  LDL.LU R241, [R1+0x1c] ;  /* 0x00001c0001f17983 */ /* 0x000ee20000300800 */
[----:B------:R-:W-:Y:S02]  /*21f0*/  SHF.L.U32 R19, R215, 0x10, RZ ;  /* 0x00000010d7137819 */ /* 0x000fe400000006ff */
[----:B------:R-:W-:Y:S01]  /*2200*/  SHF.L.U32 R215, R187, 0x10, RZ ;  /* 0x00000010bbd77819 */ /* 0x000fe200000006ff */
[C---:B-1----:R-:W-:Y:S01]  /*2210*/  FMUL.FTZ R10, R13.reuse, R239 ;  /* 0x000000ef0d0a7220 */ /* 0x042fe20000410000 */
[C---:B--2---:R-:W-:Y:S01]  /*2220*/  FMUL.FTZ R7, R13.reuse, R177 ;  /* 0x000000b10d077220 */ /* 0x044fe20000410000 */
[----:B------:R-:W-:Y:S01]  /*2230*/  SHF.L.U32 R216, R216, 0x10, RZ ;  /* 0x00000010d8d87819 */ /* 0x000fe200000006ff */
[----:B------:R-:W-:Y:S01]  /*2240*/  FMUL.FTZ R193, R13, R18 ;  /* 0x000000120dc17220 */ /* 0x000fe20000410000 */
[C---:B------:R-:W-:Y:S01]  /*2250*/  FADD.FTZ R188, -R15.reuse, R188 ;  /* 0x000000bc0fbc7221 */ /* 0x040fe20000010100 */
[C---:B------:R-:W-:Y:S01]  /*2260*/  FADD.FTZ R163, -R15.reuse, R163 ;  /* 0x000000a30fa37221 */ /* 0x040fe20000010100 */
[----:B------:R-:W-:Y:S01]  /*2270*/  FADD.FTZ R169, -R15, R169 ;  /* 0x000000a90fa97221 */ /* 0x000fe20000010100 */
[----:B------:R-:W-:Y:S01]  /*2280*/  SHF.L.U32 R15, R214, 0x10, RZ ;  /* 0x00000010d60f7819 */ /* 0x000fe200000006ff */
[C---:B----4-:R-:W-:Y:S01]  /*2290*/  FMUL.FTZ R6, R13.reuse, R188 ;  /* 0x000000bc0d067220 */ /* 0x050fe20000410000 */
[C---:B------:R-:W-:Y:S01]  /*22a0*/  FMUL.FTZ R214, R13.reuse, R163 ;  /* 0x000000a30dd67220 */ /* 0x040fe20000410000 */
[----:B------:R-:W-:Y:S01]  /*22b0*/  MOV R163, R9 ;  /* 0x0000000900a37202 */ /* 0x000fe20000000f00 */
[----:B------:R-:W-:Y:S01]  /*22c0*/  FMUL.FTZ R9, R13, R179 ;  /* 0x000000b30d097220 */ /* 0x000fe20000410000 */
[----:B------:R-:W-:Y:S01]  /*22d0*/  FFMA.FTZ R247, R193, R216, R247 ;  /* 0x000000d8c1f77223 */ /* 0x000fe200000100f7 */
[----:B------:R-:W-:Y:S01]  /*22e0*/  FADD.FTZ R249, R215, R249 ;  /* 0x000000f9d7f97221 */ /* 0x000fe20000010000 */
[----:B---3--:R-:W-:-:S05]  /*22f0*/  FFMA.FTZ R241, R183, R215, R241 ;  /* 0x000000d7b7f17223 */ /* 0x008fca00000100f1 */
[----:B------:R-:W-:Y:S04]  /*2300*/  STL [R1+0x1c], R241 ;  /* 0x00001cf101007387 */ /* 0x000fe80000100800 */
[----:B------:R-:W2:Y:S04]  /*2310*/  LDL.LU R239, [R1+0x154] ;  /* 0x0001540001ef7983 */ /* 0x000ea80000300800 */
[----:B------:R-:W3:Y:S04]  /*2320*/  LDL.LU R177, [R1+0x34] ;  /* 0x0000340001b17983 */ /* 0x000ee80000300800 */
[----:B------:R-:W-:Y:S04]  /*2330*/  STL [R1+0x13c], R249 ;  /* 0x00013cf901007387 */ /* 0x000fe80000100800 */
[----:B------:R-:W-:Y:S04]  /*2340*/  STL [R1+0x24], R247 ;  /* 0x000024f701007387 */ /* 0x000fe80000100800 */
[----:B------:R-:W4:Y:S04]  /*2350*/  LDL.LU R188, [R1+0x3c] ;  /* 0x00003c0001bc7983 */ /* 0x000f280000300800 */
[----:B------:R-:W4:Y:S01]  /*2360*/  LDL.LU R179, [R1+0x15c] ;  /* 0x00015c0001b37983 */ /* 0x000f220000300800 */
[-C--:B------:R-:W-:Y:S01]  /*2370*/  FFMA.FTZ R248, R23, R235.reuse, R248 ;  /* 0x000000eb17f87223 */ /* 0x080fe200000100f8 */
[----:B------:R-:W-:-:S04]  /*2380*/  FMUL.FTZ R235, R156, R235 ;  /* 0x000000eb9ceb7220 */ /* 0x000fc80000410000 */
[----:B------:R-:W-:Y:S01]  /*2390*/  FADD.FTZ R2, RZ, R235 ;  /* 0x000000ebff027221 */ /* 0x000fe20000010000 */
[----:B------:R-:W-:-:S03]  /*23a0*/  FMUL.FTZ R234, R158, R234 ;  /* 0x000000ea9eea7220 */ /* 0x000fc60000410000 */
[----:B------:R-:W-:-:S04]  /*23b0*/  FADD.FTZ R2, R27, R2 ;  /* 0x000000021b027221 */ /* 0x000fc80000010000 */
[----:B------:R-:W-:-:S04]  /*23c0*/  FADD.FTZ R2, R234, R2 ;  /* 0x00000002ea027221 */ /* 0x000fc80000010000 */
[----:B------:R-:W-:-:S04]  /*23d0*/  FADD.FTZ R2, R26, R2 ;  /* 0x000000021a027221 */ /* 0x000fc80000010000 */
[----:B------:R-:W-:Y:S01]  /*23e0*/  FADD.FTZ R2, R180, R2 ;  /* 0x00000002b4027221 */ /* 0x000fe20000010000 */
[----:B------:R-:W-:-:S03]  /*23f0*/  FMUL.FTZ R30, R154, R30 ;  /* 0x0000001e9a1e7220 */ /* 0x000fc60000410000 */
[----:B------:R-:W-:Y:S01]  /*2400*/  FADD.FTZ R2, R25, R2 ;  /* 0x0000000219027221 */ /* 0x000fe20000010000 */
[----:B------:R-:W-:-:S03]  /*2410*/  SHF.L.U32 R217, R217, 0x10, RZ ;  /* 0x00000010d9d97819 */ /* 0x000fc600000006ff */
[----:B------:R-:W-:Y:S01]  /*2420*/  FADD.FTZ R2, R30, R2 ;  /* 0x000000021e027221 */ /* 0x000fe20000010000 */
[----:B------:R-:W-:Y:S01]  /*2430*/  SHF.L.U32 R187, R190, 0x10, RZ ;  /* 0x00000010bebb7819 */ /* 0x000fe200000006ff */
[----:B------:R-:W-:Y:S02]  /*2440*/  FADD.FTZ R246, R216, R246 ;  /* 0x000000f6d8f67221 */ /* 0x000fe40000010000 */
[----:B------:R-:W-:Y:S01]  /*2450*/  FADD.FTZ R2, R24, R2 ;  /* 0x0000000218027221 */ /* 0x000fe20000010000 */
[----:B------:R-:W-:Y:S01]  /*2460*/  FMUL.FTZ R190, R13, R169 ;  /* 0x000000a90dbe7220 */ /* 0x000fe20000410000 */
[----:B------:R-:W-:Y:S01]  /*2470*/  FMUL.FTZ R169, R134, R175 ;  /* 0x000000af86a97220 */ /* 0x000fe20000410000 */
[----:B------:R-:W-:Y:S01]  /*2480*/  FMUL.FTZ R215, R149, R215 ;  /* 0x000000d795d77220 */ /* 0x000fe20000410000 */
[----:B------:R-:W-:Y:S01]  /*2490*/  FADD.FTZ R2, R203, R2 ;  /* 0x00000002cb027221 */ /* 0x000fe20000010000 */
[----:B------:R-:W-:Y:S01]  /*24a0*/  FADD.FTZ R242, R217, R242 ;  /* 0x000000f2d9f27221 */ /* 0x000fe20000010000 */
[----:B------:R-:W-:Y:S01]  /*24b0*/  SHF.L.U32 R218, R218, 0x10, RZ ;  /* 0x00000010dada7819 */ /* 0x000fe200000006ff */
[C---:B------:R-:W-:Y:S01]  /*24c0*/  FMUL.FTZ R175, R13.reuse, R240 ;  /* 0x000000f00daf7220 */ /* 0x040fe20000410000 */
[----:B------:R-:W-:Y:S01]  /*24d0*/  MOV R240, R8 ;  /* 0x0000000800f07202 */ /* 0x000fe20000000f00 */
[----:B------:R-:W-:Y:S01]  /*24e0*/  FMUL.FTZ R8, R13, R178 ;  /* 0x000000b20d087220 */ /* 0x000fe20000410000 */
[----:B------:R-:W-:Y:S01]  /*24f0*/  STL [R1+0x144], R246 ;  /* 0x000144f601007387 */ /* 0x000fe20000100800 */
[----:B------:R-:W-:Y:S01]  /*2500*/  FMUL.FTZ R204, R150, R204 ;  /* 0x000000cc96cc7220 */ /* 0x000fe20000410000 */
[----:B------:R-:W-:Y:S01]  /*2510*/  FADD.FTZ R2, R215, R2 ;  /* 0x00000002d7027221 */ /* 0x000fe20000010000 */
[----:B0-----:R-:W-:Y:S01]  /*2520*/  FMUL.FTZ R5, R13, R176 ;  /* 0x000000b00d057220 */ /* 0x001fe20000410000 */
[----:B------:R-:W4:Y:S01]  /*2530*/  LDL.LU R178, [R1+0x44] ;  /* 0x0000440001b27983 */ /* 0x000f220000300800 */
[----:B------:R-:W-:-:S03]  /*2540*/  FFMA.FTZ R162, R213, R217, R162 ;  /* 0x000000d9d5a27223 */ /* 0x000fc600000100a2 */
[----:B------:R-:W-:Y:S01]  /*2550*/  STL [R1+0x14c], R242 ;  /* 0x00014cf201007387 */ /* 0x000fe20000100800 */
[----:B------:R-:W-:Y:S01]  /*2560*/  FMUL.FTZ R216, R151, R216 ;  /* 0x000000d897d87220 */ /* 0x000fe20000410000 */
[----:B------:R-:W-:Y:S02]  /*2570*/  FADD.FTZ R2, R204, R2 ;  /* 0x00000002cc027221 */ /* 0x000fe40000010000 */
[----:B------:R-:W4:Y:S01]  /*2580*/  LDL.LU R176, [R1+0x164] ;  /* 0x0001640001b07983 */ /* 0x000f220000300800 */
[----:B------:R-:W-:Y:S01]  /*2590*/  FMUL.FTZ R211, R144, R211 ;  /* 0x000000d390d37220 */ /* 0x000fe20000410000 */
[----:B------:R-:W-:Y:S02]  /*25a0*/  FADD.FTZ R2, R216, R2 ;  /* 0x00000002d8027221 */ /* 0x000fe40000010000 */
[----:B------:R0:W-:Y:S01]  /*25b0*/  STL [R1+0x2c], R162 ;  /* 0x00002ca201007387 */ /* 0x0001e20000100800 */
[----:B------:R-:W-:Y:S01]  /*25c0*/  FADD.FTZ R225, R17, R225 ;  /* 0x000000e111e17221 */ /* 0x000fe20000010000 */
[-C--:B------:R-:W-:Y:S01]  /*25d0*/  FFMA.FTZ R207, R10, R17.reuse, R207 ;  /* 0x000000110acf7223 */ /* 0x080fe200000100cf */
[----:B------:R-:W-:Y:S01]  /*25e0*/  SHF.L.U32 R18, R189, 0x10, RZ ;  /* 0x00000010bd127819 */ /* 0x000fe200000006ff */
[----:B0-----:R-:W-:Y:S01]  /*25f0*/  FADD.FTZ R162, R211, R2 ;  /* 0x00000002d3a27221 */ /* 0x001fe20000010000 */
[----:B------:R-:W-:Y:S01]  /*2600*/  FMUL.FTZ R2, R124, R17 ;  /* 0x000000117c027220 */ /* 0x000fe20000410000 */
[----:B------:R-:W-:Y:S01]  /*2610*/  SHF.L.U32 R17, R163, 0x10, RZ ;  /* 0x00000010a3117819 */ /* 0x000fe200000006ff */
[----:B--2---:R-:W-:Y:S01]  /*2620*/  FADD.FTZ R239, R218, R239 ;  /* 0x000000efdaef7221 */ /* 0x004fe20000010000 */
[----:B---3--:R-:W-:-:S04]  /*2630*/  FFMA.FTZ R177, R214, R218, R177 ;  /* 0x000000dad6b17223 */ /* 0x008fc800000100b1 */
[----:B------:R-:W-:Y:S04]  /*2640*/  STL [R1+0x154], R239 ;  /* 0x000154ef01007387 */ /* 0x000fe80000100800 */
[----:B------:R0:W-:Y:S04]  /*2650*/  STL [R1+0x34], R177 ;  /* 0x000034b101007387 */ /* 0x0001e80000100800 */
[----:B0-----:R-:W2:Y:S04]  /*2660*/  LDL.LU R177, [R1+0x16c] ;  /* 0x00016c0001b17983 */ /* 0x001ea80000300800 */
[----:B------:R-:W3:Y:S01]  /*2670*/  LDL.LU R163, [R1+0x4c] ;  /* 0x00004c0001a37983 */ /* 0x000ee20000300800 */
[----:B----4-:R-:W-:Y:S01]  /*2680*/  FFMA.FTZ R188, R201, R18, R188 ;  /* 0x00000012c9bc7223 */ /* 0x010fe200000100bc */
[----:B------:R-:W-:-:S04]  /*2690*/  FADD.FTZ R179, R18, R179 ;  /* 0x000000b312b37221 */ /* 0x000fc80000010000 */
[----:B------:R-:W-:Y:S04]  /*26a0*/  STL [R1+0x3c], R188 ;  /* 0x00003cbc01007387 */ /* 0x000fe80000100800 */
[----:B------:R-:W4:Y:S04]  /*26b0*/  LDL.LU R239, [R1+0x174] ;  /* 0x0001740001ef7983 */ /* 0x000f280000300800 */
[----:B------:R0:W-:Y:S04]  /*26c0*/  STL [R1+0x15c], R179 ;  /* 0x00015cb301007387 */ /* 0x0001e80000100800 */
[----:B0-----:R-:W4:Y:S01]  /*26d0*/  LDL.LU R179, [R1+0x54] ;  /* 0x0000540001b37983 */ /* 0x001f220000300800 */
[----:B------:R-:W-:-:S05]  /*26e0*/  FFMA.FTZ R178, R199, R187, R178 ;  /* 0x000000bbc7b27223 */ /* 0x000fca00000100b2 */
[----:B------:R0:W-:Y:S01]  /*26f0*/  STL [R1+0x44], R178 ;  /* 0x000044b201007387 */ /* 0x0001e20000100800 */
[----:B------:R-:W-:-:S03]  /*2700*/  FADD.FTZ R176, R187, R176 ;  /* 0x000000b0bbb07221 */ /* 0x000fc60000010000 */
[----:B0-----:R-:W4:Y:S04]  /*2710*/  LDL.LU R178, [R1+0x5c] ;  /* 0x00005c0001b27983 */ /* 0x001f280000300800 */
[----:B------:R0:W-:Y:S04]  /*2720*/  STL [R1+0x164], R176 ;  /* 0x000164b001007387 */ /* 0x0001e80000100800 */
[----:B0-----:R-:W4:Y:S01]  /*2730*/  LDL.LU R176, [R1+0x17c] ;  /* 0x00017c0001b07983 */ /* 0x001f220000300800 */
[----:B------:R-:W-:Y:S01]  /*2740*/  FMUL.FTZ R189, R13, R0 ;  /* 0x000000000dbd7220 */ /* 0x000fe20000410000 */
[----:B------:R-:W-:-:S04]  /*2750*/  FFMA.FTZ R0, R23, R235, RZ ;  /* 0x000000eb17007223 */ /* 0x000fc800000100ff */
[----:B------:R-:W-:Y:S01]  /*2760*/  FFMA.FTZ R0, R238, R27, R0 ;  /* 0x0000001bee007223 */ /* 0x000fe20000010000 */
[----:B--2---:R-:W-:Y:S01]  /*2770*/  FADD.FTZ R177, R186, R177 ;  /* 0x000000b1bab17221 */ /* 0x004fe20000010000 */
[----:B---3--:R-:W-:-:S04]  /*2780*/  FFMA.FTZ R163, R190, R186, R163 ;  /* 0x000000babea37223 */ /* 0x008fc800000100a3 */
[----:B------:R0:W-:Y:S04]  /*2790*/  STL [R1+0x16c], R177 ;  /* 0x00016cb101007387 */ /* 0x0001e80000100800 */
[----:B0-----:R-:W2:Y:S04]  /*27a0*/  LDL.LU R177, [R1+0x64] ;  /* 0x0000640001b17983 */ /* 0x001ea80000300800 */
[----:B------:R0:W-:Y:S01]  /*27b0*/  STL [R1+0x4c], R163 ;  /* 0x00004ca301007387 */ /* 0x0001e20000100800 */
[----:B----4-:R-:W-:-:S03]  /*27c0*/  FADD.FTZ R239, R185, R239 ;  /* 0x000000efb9ef7221 */ /* 0x010fc60000010000 */
[----:B0-----:R-:W3:Y:S01]  /*27d0*/  LDL.LU R163, [R1+0x184] ;  /* 0x0001840001a37983 */ /* 0x001ee20000300800 */
[----:B------:R-:W-:-:S03]  /*27e0*/  FFMA.FTZ R179, R189, R185, R179 ;  /* 0x000000b9bdb37223 */ /* 0x000fc600000100b3 */
[----:B------:R-:W-:Y:S04]  /*27f0*/  STL [R1+0x174], R239 ;  /* 0x000174ef01007387 */ /* 0x000fe80000100800 */
[----:B------:R-:W-:Y:S04]  /*2800*/  STL [R1+0x54], R179 ;  /* 0x000054b301007387 */ /* 0x000fe80000100800 */
[----:B------:R-:W4:Y:S04]  /*2810*/  LDL.LU R247, [R1+0x6c] ;  /* 0x00006c0001f77983 */ /* 0x000f280000300800 */
[----:B------:R-:W4:Y:S04]  /*2820*/  LDL.LU R246, [R1+0x18c] ;  /* 0x00018c0001f67983 */ /* 0x000f280000300800 */
[----:B------:R-:W4:Y:S04]  /*2830*/  LDL.LU R242, [R1+0x124] ;  /* 0x0001240001f27983 */ /* 0x000f280000300800 */
        /* <DEDUP_REMOVED lines=11> */
[----:B------:R-:W-:-:S03]  /*28f0*/  FMUL.FTZ R217, R145, R217 ;  /* 0x000000d991d97220 */ /* 0x000fc60000410000 */
[----:B------:R-:W-:Y:S01]  /*2900*/  FFMA.FTZ R0, R205, R211, R0 ;  /* 0x000000d3cd007223 */ /* 0x000fe20000010000 */
[----:B------:R-:W-:-:S03]  /*2910*/  FADD.FTZ R162, R217, R162 ;  /* 0x000000a2d9a27221 */ /* 0x000fc60000010000 */
[----:B------:R-:W-:Y:S01]  /*2920*/  FFMA.FTZ R0, R213, R217, R0 ;  /* 0x000000d9d5007223 */ /* 0x000fe20000010000 */
[----:B------:R-:W-:Y:S01]  /*2930*/  FMUL.FTZ R218, R147, R218 ;  /* 0x000000da93da7220 */ /* 0x000fe20000410000 */
[----:B------:R-:W-:Y:S02]  /*2940*/  FADD.FTZ R162, R212, R162 ;  /* 0x000000a2d4a27221 */ /* 0x000fe40000010000 */
[----:B------:R-:W-:Y:S02]  /*2950*/  FFMA.FTZ R0, R206, R212, R0 ;  /* 0x000000d4ce007223 */ /* 0x000fe40000010000 */
[----:B------:R-:W-:Y:S02]  /*2960*/  FADD.FTZ R162, R218, R162 ;  /* 0x000000a2daa27221 */ /* 0x000fe40000010000 */
[----:B------:R-:W-:Y:S01]  /*2970*/  FFMA.FTZ R0, R214, R218, R0 ;  /* 0x000000dad6007223 */ /* 0x000fe20000010000 */
[----:B------:R-:W-:Y:S01]  /*2980*/  FMUL.FTZ R188, R141, R18 ;  /* 0x000000128dbc7220 */ /* 0x000fe20000410000 */
[----:B------:R-:W-:-:S02]  /*2990*/  FADD.FTZ R162, R198, R162 ;  /* 0x000000a2c6a27221 */ /* 0x000fc40000010000 */
[----:B------:R-:W-:Y:S01]  /*29a0*/  FFMA.FTZ R0, R202, R198, R0 ;  /* 0x000000c6ca007223 */ /* 0x000fe20000010000 */
[----:B------:R-:W-:Y:S01]  /*29b0*/  FMUL.FTZ R197, R142, R197 ;  /* 0x000000c58ec57220 */ /* 0x000fe20000410000 */
[----:B------:R-:W-:Y:S02]  /*29c0*/  FADD.FTZ R162, R188, R162 ;  /* 0x000000a2bca27221 */ /* 0x000fe40000010000 */
[----:B------:R-:W-:Y:S01]  /*29d0*/  FFMA.FTZ R0, R201, R188, R0 ;  /* 0x000000bcc9007223 */ /* 0x000fe20000010000 */
[----:B------:R-:W-:Y:S01]  /*29e0*/  FMUL.FTZ R187, R143, R187 ;  /* 0x000000bb8fbb7220 */ /* 0x000fe20000410000 */
        /* <DEDUP_REMOVED lines=20> */
[----:B------:R-:W-:Y:S01]  /*2b30*/  FFMA.FTZ R162, R189, R185, R162 ;  /* 0x000000b9bda27223 */ /* 0x000fe200000100a2 */
[----:B------:R-:W-:Y:S01]  /*2b40*/  FADD.FTZ R16, R185, R16 ;  /* 0x00000010b9107221 */ /* 0x000fe20000010000 */
[----:B------:R-:W-:Y:S01]  /*2b50*/  FMUL.FTZ R167, R13, R167 ;  /* 0x000000a70da77220 */ /* 0x000fe20000410000 */
[----:B------:R-:W-:Y:S01]  /*2b60*/  STL [R1+0x5c], R178 ;  /* 0x00005cb201007387 */ /* 0x000fe20000100800 */
[----:B------:R-:W-:Y:S01]  /*2b70*/  FFMA.FTZ R162, R164, R168, R162 ;  /* 0x000000a8a4a27223 */ /* 0x000fe200000100a2 */
[----:B------:R-:W-:-:S02]  /*2b80*/  FADD.FTZ R16, R168, R16 ;  /* 0x00000010a8107221 */ /* 0x000fc40000010000 */
[----:B------:R0:W-:Y:S02]  /*2b90*/  STL [R1+0x17c], R176 ;  /* 0x00017cb001007387 */ /* 0x0001e40000100800 */
[----:B0-----:R-:W-:-:S04]  /*2ba0*/  FMUL.FTZ R176, R133, R21 ;  /* 0x0000001585b07220 */ /* 0x001fc80000410000 */
[----:B------:R-:W-:Y:S01]  /*2bb0*/  FFMA.FTZ R162, R165, R176, R162 ;  /* 0x000000b0a5a27223 */ /* 0x000fe200000100a2 */
[----:B------:R-:W-:-:S04]  /*2bc0*/  FADD.FTZ R16, R16, R176 ;  /* 0x000000b010107221 */ /* 0x000fc80000010000 */
[----:B------:R-:W-:Y:S01]  /*2bd0*/  FADD.FTZ R16, R16, R169 ;  /* 0x000000a910107221 */ /* 0x000fe20000010000 */
[----:B------:R-:W-:Y:S01]  /*2be0*/  FMUL.FTZ R172, R128, R172 ;  /* 0x000000ac80ac7220 */ /* 0x000fe20000410000 */
[----:B------:R-:W-:Y:S01]  /*2bf0*/  FMUL.FTZ R178, R129, R160 ;  /* 0x000000a081b27220 */ /* 0x000fe20000410000 */
[----:B------:R-:W-:Y:S01]  /*2c00*/  FMUL.FTZ R173, R130, R173 ;  /* 0x000000ad82ad7220 */ /* 0x000fe20000410000 */
[----:B------:R-:W-:Y:S01]  /*2c10*/  FMUL.FTZ R179, R131, R161 ;  /* 0x000000a183b37220 */ /* 0x000fe20000410000 */
[----:B------:R-:W-:Y:S01]  /*2c20*/  FMUL.FTZ R4, R13, R22 ;  /* 0x000000160d047220 */ /* 0x000fe20000410000 */
[----:B------:R-:W-:-:S05]  /*2c30*/  SHF.L.U32 R22, R240, 0x10, RZ ;  /* 0x00000010f0167819 */ /* 0x000fca00000006ff */
[----:B------:R-:W-:Y:S01]  /*2c40*/  FFMA.FTZ R208, R9, R22, R208 ;  /* 0x0000001609d07223 */ /* 0x000fe200000100d0 */
[----:B------:R-:W-:Y:S01]  /*2c50*/  FADD.FTZ R226, R22, R226 ;  /* 0x000000e216e27221 */ /* 0x000fe20000010000 */
[-C--:B------:R-:W-:Y:S01]  /*2c60*/  FFMA.FTZ R219, R7, R17.reuse, R219 ;  /* 0x0000001107db7223 */ /* 0x080fe200000100db */
[----:B------:R-:W-:Y:S01]  /*2c70*/  FADD.FTZ R228, R17, R228 ;  /* 0x000000e411e47221 */ /* 0x000fe20000010000 */
[----:B------:R-:W-:Y:S01]  /*2c80*/  FMUL.FTZ R17, R127, R17 ;  /* 0x000000117f117220 */ /* 0x000fe20000410000 */
[----:B------:R-:W-:Y:S01]  /*2c90*/  SHF.L.U32 R18, R251, 0x10, RZ ;  /* 0x00000010fb127819 */ /* 0x000fe200000006ff */
[----:B------:R-:W-:Y:S01]  /*2ca0*/  FADD.FTZ R229, R15, R229 ;  /* 0x000000e50fe57221 */ /* 0x000fe20000010000 */
[-C--:B------:R-:W-:Y:S01]  /*2cb0*/  FFMA.FTZ R220, R6, R15.reuse, R220 ;  /* 0x0000000f06dc7223 */ /* 0x080fe200000100dc */
[----:B------:R-:W-:Y:S02]  /*2cc0*/  FMUL.FTZ R15, R120, R15 ;  /* 0x0000000f780f7220 */ /* 0x000fe40000410000 */
[-C--:B------:R-:W-:Y:S01]  /*2cd0*/  FFMA.FTZ R221, R5, R18.reuse, R221 ;  /* 0x0000001205dd7223 */ /* 0x080fe200000100dd */
[----:B------:R-:W-:Y:S01]  /*2ce0*/  FADD.FTZ R230, R18, R230 ;  /* 0x000000e612e67221 */ /* 0x000fe20000010000 */
[----:B------:R-:W-:Y:S01]  /*2cf0*/  FMUL.FTZ R18, R121, R18 ;  /* 0x0000001279127220 */ /* 0x000fe20000410000 */
[----:B------:R-:W-:Y:S01]  /*2d00*/  FMUL.FTZ R3, R13, R3 ;  /* 0x000000030d037220 */ /* 0x000fe20000410000 */
[----:B------:R-:W-:Y:S01]  /*2d10*/  FADD.FTZ R231, R19, R231 ;  /* 0x000000e713e77221 */ /* 0x000fe20000010000 */
[-C--:B------:R-:W-:Y:S01]  /*2d20*/  FFMA.FTZ R222, R4, R19.reuse, R222 ;  /* 0x0000001304de7223 */ /* 0x080fe200000100de */
[----:B------:R-:W-:Y:S01]  /*2d30*/  FMUL.FTZ R19, R122, R19 ;  /* 0x000000137a137220 */ /* 0x000fe20000410000 */
[----:B------:R-:W-:Y:S01]  /*2d40*/  UMOV UR4, 0xffffffff ;  /* 0xffffffff00047882 */ /* 0x000fe20000000000 */
[----:B------:R-:W-:-:S04]  /*2d50*/  ISETP.NE.U32.AND P1, PT, RZ, UR10, PT ;  /* 0x0000000aff007c0c */ /* 0x000fc8000bf25070 */
[----:B------:R-:W-:Y:S01]  /*2d60*/  ISETP.NE.AND.EX P1, PT, RZ, UR11, PT, P1 ;  /* 0x0000000bff007c0c */ /* 0x000fe2000bf25310 */
[----:B--2---:R-:W-:-:S05]  /*2d70*/  FFMA.FTZ R177, R167, R20, R177 ;  /* 0x00000014a7b17223 */ /* 0x004fca00000100b1 */
[----:B------:R0:W-:Y:S01]  /*2d80*/  STL [R1+0x64], R177 ;  /* 0x000064b101007387 */ /* 0x0001e20000100800 */
[----:B---3--:R-:W-:Y:S01]  /*2d90*/  FADD.FTZ R163, R20, R163 ;  /* 0x000000a314a37221 */ /* 0x008fe20000010000 */
[----:B0-----:R-:W-:Y:S01]  /*2da0*/  FMUL.FTZ R177, R135, R20 ;  /* 0x0000001487b17220 */ /* 0x001fe20000410000 */
[----:B------:R-:W-:-:S03]  /*2db0*/  FFMA.FTZ R20, R166, R169, R162 ;  /* 0x000000a9a6147223 */ /* 0x000fc600000100a2 */
[----:B------:R-:W-:Y:S01]  /*2dc0*/  FADD.FTZ R16, R16, R177 ;  /* 0x000000b110107221 */ /* 0x000fe20000010000 */
[----:B------:R-:W-:-:S03]  /*2dd0*/  FFMA.FTZ R20, R167, R177, R20 ;  /* 0x000000b1a7147223 */ /* 0x000fc60000010014 */
[----:B------:R-:W-:Y:S01]  /*2de0*/  FADD.FTZ R16, R16, R172 ;  /* 0x000000ac10107221 */ /* 0x000fe20000010000 */
[----:B------:R-:W-:-:S03]  /*2df0*/  FFMA.FTZ R20, R170, R172, R20 ;  /* 0x000000acaa147223 */ /* 0x000fc60000010014 */
[----:B------:R-:W-:Y:S01]  /*2e00*/  FADD.FTZ R16, R16, R178 ;  /* 0x000000b210107221 */ /* 0x000fe20000010000 */
[C---:B------:R-:W-:Y:S01]  /*2e10*/  FFMA.FTZ R20, R174.reuse, R178, R20 ;  /* 0x000000b2ae147223 */ /* 0x040fe20000010014 */
[----:B----4-:R-:W-:Y:S01]  /*2e20*/  FFMA.FTZ R247, R174, R160, R247 ;  /* 0x000000a0aef77223 */ /* 0x010fe200000100f7 */
[----:B------:R-:W-:Y:S01]  /*2e30*/  FADD.FTZ R246, R160, R246 ;  /* 0x000000f6a0f67221 */ /* 0x000fe20000010000 */
        /* <DEDUP_REMOVED lines=9> */
[----:B------:R0:W-:Y:S01]  /*2ed0*/  STL [R1+0x184], R163 ;  /* 0x000184a301007387 */ /* 0x0001e20000100800 */
[----:B------:R-:W-:Y:S01]  /*2ee0*/  FFMA.FTZ R22, R9, R16, R22 ;  /* 0x0000001009167223 */ /* 0x000fe20000010016 */
[----:B------:R-:W-:-:S02]  /*2ef0*/  FADD.FTZ R21, R21, R16 ;  /* 0x0000001015157221 */ /* 0x000fc40000010000 */
[----:B------:R0:W-:Y:S01]  /*2f00*/  STL [R1+0x18c], R246 ;  /* 0x00018cf601007387 */ /* 0x0001e20000100800 */
[----:B------:R-:W-:Y:S01]  /*2f10*/  FFMA.FTZ R22, R8, R0, R22 ;  /* 0x0000000008167223 */ /* 0x000fe20000010016 */
[----:B------:R-:W-:Y:S02]  /*2f20*/  FADD.FTZ R21, R21, R0 ;  /* 0x0000000015157221 */ /* 0x000fe40000010000 */
[----:B------:R0:W-:Y:S04]  /*2f30*/  STL [R1+0x6c], R247 ;  /* 0x00006cf701007387 */ /* 0x0001e80000100800 */
[----:B------:R0:W-:Y:S04]  /*2f40*/  STL [R1+0x194], R241 ;  /* 0x000194f101007387 */ /* 0x0001e80000100800 */
[----:B------:R0:W-:Y:S01]  /*2f50*/  STL [R1+0x124], R242 ;  /* 0x000124f201007387 */ /* 0x0001e20000100800 */
[----:B------:R-:W-:Y:S01]  /*2f60*/  FFMA.FTZ R22, R7, R17, R22 ;  /* 0x0000001107167223 */ /* 0x000fe20000010016 */
[----:B------:R-:W-:Y:S01]  /*2f70*/  FADD.FTZ R21, R21, R17 ;  /* 0x0000001115157221 */ /* 0x000fe20000010000 */
[----:B------:R-:W-:-:S02]  /*2f80*/  SHF.L.U32 R20, R250, 0x10, RZ ;  /* 0x00000010fa147819 */ /* 0x000fc400000006ff */
[----:B------:R-:W-:Y:S01]  /*2f90*/  FFMA.FTZ R22, R6, R15, R22 ;  /* 0x0000000f06167223 */ /* 0x000fe20000010016 */
[----:B------:R-:W-:-:S03]  /*2fa0*/  FADD.FTZ R21, R21, R15 ;  /* 0x0000000f15157221 */ /* 0x000fc60000010000 */
        /* <DEDUP_REMOVED lines=28> */
.L_x_10323:
[----:B------:R-:W-:Y:S01]  /*3170*/  FADD.FTZ R160, R21, R160 ;  /* 0x000000a015a07221 */ /* 0x000fe20000010000 */
[----:B01----:R-:W-:-:S03]  /*3180*/  FADD.FTZ R21, R22, R161 ;  /* 0x000000a116157221 */ /* 0x003fc60000010000 */
[----:B------:R-:W-:Y:S01]  /*3190*/  FMUL.FTZ R22, R160, UR12 ;  /* 0x0000000ca0167c20 */ /* 0x000fe20008410000 */
[----:B------:R-:W-:-:S04]  /*31a0*/  FMUL.FTZ R21, R21, UR12 ;  /* 0x0000000c15157c20 */ /* 0x000fc80008410000 */
[----:B------:R-:W-:Y:S01]  /*31b0*/  FSEL R22, R22, RZ, !P2 ;  /* 0x000000ff16167208 */ /* 0x000fe20005000000 */
[----:B------:R-:W-:Y:S06]  /*31c0*/  @P1 BRA `(.L_x_10289) ;  /* 0x0000002800fc1947 */ /* 0x000fec0003800000 */
[----:B------:R-:W-:-:S05]  /*31d0*/  HFMA2 R160, -RZ, RZ, 0, 9.5367431640625e-07 ;  /* 0x00000010ffa07431 */ /* 0x000fca00000001ff */
        /* <DEDUP_REMOVED lines=12> */
[C---:B-----5:R-:W-:Y:S01]  /*32a0*/  PRMT R24, R160.reuse, 0x7632, R24 ;  /* 0x00007632a0187816 */ /* 0x060fe20000000018 */
[C---:B------:R-:W-:Y:S01]  /*32b0*/  FMUL.FTZ R23, R13.reuse, R23 ;  /* 0x000000170d177220 */ /* 0x040fe20000410000 */
[----:B------:R-:W-:Y:S01]  /*32c0*/  FMUL.FTZ R27, R13, R27 ;  /* 0x0000001b0d1b7220 */ /* 0x000fe20000410000 */
[----:B------:R-:W-:Y:S01]  /*32d0*/  FADD.FTZ R25, R25, -R29 ;  /* 0x8000001d19197221 */ /* 0x000fe20000010000 */
[----:B------:R-:W-:Y:S01]  /*32e0*/  SHF.L.U32 R160, R160, 0x10, RZ ;  /* 0x00000010a0a07819 */ /* 0x000fe200000006ff */
[-C--:B------:R-:W-:Y:S01]  /*32f0*/  FMUL.FTZ R29, R23, R11.reuse ;  /* 0x0000000b171d7220 */ /* 0x080fe20000410000 */
[----:B------:R-:W-:Y:S01]  /*3300*/  FMUL.FTZ R27, R27, R11 ;  /* 0x0000000b1b1b7220 */ /* 0x000fe20000410000 */
[-CC-:B------:R-:W-:Y:S01]  /*3310*/  FFMA.FTZ R237, R237, R21.reuse, R22.reuse ;  /* 0x00000015eded7223 */ /* 0x180fe20000010016 */
[--C-:B------:R-:W-:Y:S01]  /*3320*/  FFMA.FTZ R233, R233, R21, R22.reuse ;  /* 0x00000015e9e97223 */ /* 0x100fe20000010016 */
[----:B------:R-:W-:Y:S01]  /*3330*/  FMUL.FTZ R23, R29, R160 ;  /* 0x000000a01d177220 */ /* 0x000fe20000410000 */
[----:B------:R-:W-:Y:S01]  /*3340*/  FMUL.FTZ R160, R80, R29 ;  /* 0x0000001d50a07220 */ /* 0x000fe20000410000 */
[-CC-:B------:R-:W-:Y:S01]  /*3350*/  FFMA.FTZ R236, R236, R21.reuse, R22.reuse ;  /* 0x00000015ecec7223 */ /* 0x180fe20000010016 */
[----:B------:R-:W-:Y:S01]  /*3360*/  FFMA.FTZ R181, R181, R21, R22 ;  /* 0x00000015b5b57223 */ /* 0x000fe20000010016 */
[----:B------:R-:W-:Y:S01]  /*3370*/  FMUL.FTZ R29, R81, R27 ;  /* 0x0000001b511d7220 */ /* 0x000fe20000410000 */
[----:B------:R-:W-:Y:S01]  /*3380*/  FADD.FTZ R234, R234, -R237 ;  /* 0x800000edeaea7221 */ /* 0x000fe20000010000 */
[--C-:B------:R-:W-:Y:S01]  /*3390*/  FADD.FTZ R180, R180, -R233.reuse ;  /* 0x800000e9b4b47221 */ /* 0x100fe20000010000 */
[----:B------:R-:W-:Y:S01]  /*33a0*/  SHF.L.U32 R24, R24, 0x10, RZ ;  /* 0x0000001018187819 */ /* 0x000fe200000006ff */
[----:B------:R-:W-:Y:S01]  /*33b0*/  FADD.FTZ R26, R26, -R236 ;  /* 0x800000ec1a1a7221 */ /* 0x000fe20000010000 */
[----:B------:R-:W-:Y:S01]  /*33c0*/  PRMT R233, R161, 0x7632, R233 ;  /* 0x00007632a1e97816 */ /* 0x000fe200000000e9 */
[----:B------:R-:W-:Y:S01]  /*33d0*/  FADD.FTZ R30, R30, -R181 ;  /* 0x800000b51e1e7221 */ /* 0x000fe20000010000 */
[----:B------:R-:W-:Y:S01]  /*33e0*/  F2FP.BF16.F32.PACK_AB R160, R29, R160 ;  /* 0x000000a01da0723e */ /* 0x000fe200000010ff */
[----:B------:R-:W-:Y:S01]  /*33f0*/  FMUL.FTZ R234, R13, R234 ;  /* 0x000000ea0dea7220 */ /* 0x000fe20000410000 */
[----:B------:R-:W-:Y:S01]  /*3400*/  SHF.L.U32 R181, R161, 0x10, RZ ;  /* 0x00000010a1b57819 */ /* 0x000fe200000006ff */
        /* <DEDUP_REMOVED lines=10> */
[-C--:B------:R-:W-:Y:S01]  /*34b0*/  FMUL.FTZ R26, R234, R11.reuse ;  /* 0x0000000bea1a7220 */ /* 0x080fe20000410000 */
[----:B------:R-:W-:Y:S01]  /*34c0*/  SHF.L.U32 R162, R161, 0x10, RZ ;  /* 0x00000010a1a27819 */ /* 0x000fe200000006ff */
[-C--:B------:R-:W-:Y:S01]  /*34d0*/  FMUL.FTZ R234, R233, R11.reuse ;  /* 0x0000000be9ea7220 */ /* 0x080fe20000410000 */
[----:B------:R-:W-:Y:S01]  /*34e0*/  SHF.L.U32 R161, R235, 0x10, RZ ;  /* 0x00000010eba17819 */ /* 0x000fe200000006ff */
[----:B------:R-:W-:Y:S01]  /*34f0*/  FMUL.FTZ R235, R13, R28 ;  /* 0x0000001c0deb7220 */ /* 0x000fe20000410000 */
        /* <DEDUP_REMOVED lines=16> */
[----:B------:R-:W-:-:S03]  /*3600*/  F2FP.BF16.F32.PACK_AB R162, R162, R163 ;  /* 0x000000a3a2a2723e */ /* 0x000fc600000010ff */
[----:B------:R-:W-:Y:S02]  /*3610*/  F2FP.BF16.F32.PACK_AB R161, R234, R181 ;  /* 0x000000b5eaa1723e */ /* 0x000fe400000010ff */
[----:B------:R-:W-:Y:S01]  /*3620*/  F2FP.BF16.F32.PACK_AB R163, R180, R233 ;  /* 0x000000e9b4a3723e */ /* 0x000fe200000010ff */
[----:B------:R-:W-:Y:S06]  /*3630*/  BRA `(.L_x_10291) ;  /* 0x0000000400007947 */ /* 0x000fec0003800000 */
.L_x_10290:
        /* <DEDUP_REMOVED lines=9> */
[----:B------:R-:W-:Y:S01]  /*36d0*/  FFMA.FTZ R33, R29, R21, R22 ;  /* 0x000000151d217223 */ /* 0x000fe20000010016 */
[----:B------:R-:W-:Y:S01]  /*36e0*/  FADD.FTZ R35, R24, -R35 ;  /* 0x8000002318237221 */ /* 0x000fe20000010000 */
[C---:B-----5:R-:W-:Y:S01]  /*36f0*/  PRMT R24, R160.reuse, 0x7632, R24 ;  /* 0x00007632a0187816 */ /* 0x060fe20000000018 */
[----:B------:R-:W-:Y:S01]  /*3700*/  FMUL.FTZ R36, R13, R36 ;  /* 0x000000240d247220 */ /* 0x000fe20000410000 */
[----:B------:R-:W-:Y:S01]  /*3710*/  PRMT R28, R161, 0x7632, R28 ;  /* 0x00007632a11c7816 */ /* 0x000fe2000000001c */
[C---:B------:R-:W-:Y:S01]  /*3720*/  FMUL.FTZ R37, R13.reuse, R27 ;  /* 0x0000001b0d257220 */ /* 0x040fe20000410000 */
[C---:B------:R-:W-:Y:S01]  /*3730*/  FMUL.FTZ R38, R13.reuse, R38 ;  /* 0x000000260d267220 */ /* 0x040fe20000410000 */
[----:B------:R-:W-:Y:S01]  /*3740*/  FMUL.FTZ R39, R13, R26 ;  /* 0x0000001a0d277220 */ /* 0x000fe20000410000 */
[----:B------:R-:W-:Y:S01]  /*3750*/  FADD.FTZ R33, R25, -R33 ;  /* 0x8000002119217221 */ /* 0x000fe20000010000 */
[----:B------:R-:W-:Y:S01]  /*3760*/  SHF.L.U32 R23, R160, 0x10, RZ ;  /* 0x00000010a0177819 */ /* 0x000fe200000006ff */
[----:B------:R-:W-:Y:S01]  /*3770*/  FFMA.FTZ R32, R233, R21, R22 ;  /* 0x00000015e9207223 */ /* 0x000fe20000010016 */
[----:B------:R-:W-:Y:S01]  /*3780*/  SHF.L.U32 R25, R161, 0x10, RZ ;  /* 0x00000010a1197819 */ /* 0x000fe200000006ff */
[-C--:B------:R-:W-:Y:S01]  /*3790*/  FMUL.FTZ R27, R36, R11.reuse ;  /* 0x0000000b241b7220 */ /* 0x080fe20000410000 */
[----:B------:R-:W-:Y:S01]  /*37a0*/  SHF.L.U32 R24, R24, 0x10, RZ ;  /* 0x0000001018187819 */ /* 0x000fe200000006ff */
[-C--:B------:R-:W-:Y:S01]  /*37b0*/  FMUL.FTZ R160, R37, R11.reuse ;  /* 0x0000000b25a07220 */ /* 0x080fe20000410000 */
[----:B------:R-:W-:Y:S01]  /*37c0*/  SHF.L.U32 R28, R28, 0x10, RZ ;  /* 0x000000101c1c7819 */ /* 0x000fe200000006ff */
[-C--:B------:R-:W-:Y:S01]  /*37d0*/  FMUL.FTZ R161, R38, R11.reuse ;  /* 0x0000000b26a17220 */ /* 0x080fe20000410000 */
[----:B------:R-:W-:Y:S01]  /*37e0*/  FMUL.FTZ R26, R39, R11 ;  /* 0x0000000b271a7220 */ /* 0x000fe20000410000 */
[----:B------:R-:W-:Y:S01]  /*37f0*/  FADD.FTZ R32, R180, -R32 ;  /* 0x80000020b4207221 */ /* 0x000fe20000010000 */
        /* <DEDUP_REMOVED lines=8> */
[----:B------:R-:W-:Y:S01]  /*3880*/  PRMT R28, R162, 0x7632, R28 ;  /* 0x00007632a21c7816 */ /* 0x000fe2000000001c */
[C---:B------:R-:W-:Y:S01]  /*3890*/  FMUL.FTZ R33, R13.reuse, R33 ;  /* 0x000000210d217220 */ /* 0x040fe20000410000 */
[----:B------:R-:W-:Y:S01]  /*38a0*/  FMUL.FTZ R32, R13, R32 ;  /* 0x000000200d207220 */ /* 0x000fe20000410000 */
[----:B------:R-:W-:Y:S01]  /*38b0*/  FFMA.FTZ R181, R181, R21, R22 ;  /* 0x00000015b5b57223 */ /* 0x000fe20000010016 */
[----:B------:R-:W-:Y:S01]  /*38c0*/  F2FP.BF16.F32.PACK_AB R160, R160, R27 ;  /* 0x0000001ba0a0723e */ /* 0x000fe200000010ff */
[----:B------:R-:W-:Y:S01]  /*38d0*/  FMUL.FTZ R35, R13, R35 ;  /* 0x000000230d237220 */ /* 0x000fe20000410000 */
[----:B------:R-:W-:Y:S01]  /*38e0*/  F2FP.BF16.F32.PACK_AB R161, R29, R161 ;  /* 0x000000a11da1723e */ /* 0x000fe200000010ff */
[-C--:B------:R-:W-:Y:S01]  /*38f0*/  FMUL.FTZ R29, R33, R11.reuse ;  /* 0x0000000b211d7220 */ /* 0x080fe20000410000 */
[----:B------:R-:W-:Y:S01]  /*3900*/  SHF.L.U32 R28, R28, 0x10, RZ ;  /* 0x000000101c1c7819 */ /* 0x000fe200000006ff */
[----:B------:R-:W-:Y:S01]  /*3910*/  FMUL.FTZ R34, R32, R11 ;  /* 0x0000000b20227220 */ /* 0x000fe20000410000 */
[----:B------:R-:W-:Y:S01]  /*3920*/  SHF.L.U32 R27, R162, 0x10, RZ ;  /* 0x00000010a21b7819 */ /* 0x000fe200000006ff */
[----:B------:R-:W-:-:S02]  /*3930*/  FADD.FTZ R30, R30, -R181 ;  /* 0x800000b51e1e7221 */ /* 0x000fc40000010000 */
[----:B------:R-:W-:Y:S01]  /*3940*/  FMUL.FTZ R28, R29, R28 ;  /* 0x0000001c1d1c7220 */ /* 0x000fe20000410000 */
[----:B------:R-:W-:Y:S01]  /*3950*/  FMUL.FTZ R162, R84, R34 ;  /* 0x0000002254a27220 */ /* 0x000fe20000410000 */
[----:B------:R-:W-:Y:S01]  /*3960*/  FMUL.FTZ R27, R34, R27 ;  /* 0x0000001b221b7220 */ /* 0x000fe20000410000 */
[----:B------:R-:W-:Y:S01]  /*3970*/  FMUL.FTZ R29, R85, R29 ;  /* 0x0000001d551d7220 */ /* 0x000fe20000410000 */
[----:B------:R-:W-:Y:S01]  /*3980*/  FMUL.FTZ R34, R13, R30 ;  /* 0x0000001e0d227220 */ /* 0x000fe20000410000 */
[----:B------:R-:W-:-:S03]  /*3990*/  PRMT R30, R163, 0x7632, R30 ;  /* 0x00007632a31e7816 */ /* 0x000fc6000000001e */
[----:B------:R-:W-:Y:S01]  /*39a0*/  F2FP.BF16.F32.PACK_AB R162, R29, R162 ;  /* 0x000000a21da2723e */ /* 0x000fe200000010ff */
[-C--:B------:R-:W-:Y:S01]  /*39b0*/  FMUL.FTZ R180, R34, R11.reuse ;  /* 0x0000000b22b47220 */ /* 0x080fe20000410000 */
[----:B------:R-:W-:Y:S01]  /*39c0*/  SHF.L.U32 R29, R163, 0x10, RZ ;  /* 0x00000010a31d7819 */ /* 0x000fe200000006ff */
[----:B------:R-:W-:Y:S01]  /*39d0*/  FMUL.FTZ R163, R35, R11 ;  /* 0x0000000b23a37220 */ /* 0x000fe20000410000 */
[----:B------:R-:W-:-:S03]  /*39e0*/  SHF.L.U32 R30, R30, 0x10, RZ ;  /* 0x000000101e1e7819 */ /* 0x000fc600000006ff */
[----:B------:R-:W-:Y:S01]  /*39f0*/  FMUL.FTZ R29, R180, R29 ;  /* 0x0000001db41d7220 */ /* 0x000fe20000410000 */
[----:B------:R-:W-:Y:S01]  /*3a00*/  FMUL.FTZ R180, R86, R180 ;  /* 0x000000b456b47220 */ /* 0x000fe20000410000 */
[----:B------:R-:W-:Y:S01]  /*3a10*/  FMUL.FTZ R30, R163, R30 ;  /* 0x0000001ea31e7220 */ /* 0x000fe20000410000 */
[----:B------:R-:W-:-:S05]  /*3a20*/  FMUL.FTZ R163, R87, R163 ;  /* 0x000000a357a37220 */ /* 0x000fca0000410000 */
[----:B------:R-:W-:-:S07]  /*3a30*/  F2FP.BF16.F32.PACK_AB R163, R163, R180 ;  /* 0x000000b4a3a3723e */ /* 0x000fce00000010ff */
.L_x_10291:
        /* <DEDUP_REMOVED lines=19> */
[C---:B-----5:R-:W-:Y:S01]  /*3b70*/  PRMT R181, R160.reuse, 0x7632, R181 ;  /* 0x00007632a0b57816 */ /* 0x060fe200000000b5 */
[C---:B------:R-:W-:Y:S01]  /*3b80*/  FMUL.FTZ R36, R13.reuse, R36 ;  /* 0x000000240d247220 */ /* 0x040fe20000410000 */
[C---:B------:R-:W-:Y:S01]  /*3b90*/  FMUL.FTZ R37, R13.reuse, R37 ;  /* 0x000000250d257220 */ /* 0x040fe20000410000 */
[C---:B------:R-:W-:Y:S01]  /*3ba0*/  FMUL.FTZ R38, R13.reuse, R38 ;  /* 0x000000260d267220 */ /* 0x040fe20000410000 */
[----:B------:R-:W-:Y:S01]  /*3bb0*/  SHF.L.U32 R160, R160, 0x10, RZ ;  /* 0x00000010a0a07819 */ /* 0x000fe200000006ff */
[----:B------:R-:W-:Y:S01]  /*3bc0*/  FMUL.FTZ R39, R13, R39 ;  /* 0x000000270d277220 */ /* 0x000fe20000410000 */
[----:B------:R-:W-:Y:S01]  /*3bd0*/  PRMT R182, R161, 0x7632, R182 ;  /* 0x00007632a1b67816 */ /* 0x000fe200000000b6 */
[-C--:B------:R-:W-:Y:S01]  /*3be0*/  FMUL.FTZ R192, R36, R11.reuse ;  /* 0x0000000b24c07220 */ /* 0x080fe20000410000 */
[----:B------:R-:W-:Y:S01]  /*3bf0*/  SHF.L.U32 R181, R181, 0x10, RZ ;  /* 0x00000010b5b57819 */ /* 0x000fe200000006ff */
[----:B------:R-:W-:Y:S01]  /*3c00*/  FMUL.FTZ R183, R37, R11 ;  /* 0x0000000b25b77220 */ /* 0x000fe20000410000 */
[----:B------:R-:W-:Y:S01]  /*3c10*/  SHF.L.U32 R161, R161, 0x10, RZ ;  /* 0x00000010a1a17819 */ /* 0x000fe200000006ff */
[-CC-:B------:R-:W-:Y:S01]  /*3c20*/  FFMA.FTZ R32, R205, R21.reuse, R22.reuse ;  /* 0x00000015cd207223 */ /* 0x180fe20000010016 */
[----:B------:R-:W-:Y:S01]  /*3c30*/  FFMA.FTZ R33, R213, R21, R22 ;  /* 0x00000015d5217223 */ /* 0x000fe20000010016 */
[-C--:B------:R-:W-:Y:S01]  /*3c40*/  FMUL.FTZ R193, R38, R11.reuse ;  /* 0x0000000b26c17220 */ /* 0x080fe20000410000 */
[----:B------:R-:W-:Y:S01]  /*3c50*/  SHF.L.U32 R182, R182, 0x10, RZ ;  /* 0x00000010b6b67819 */ /* 0x000fe200000006ff */
[----:B------:R-:W-:Y:S01]  /*3c60*/  FMUL.FTZ R180, R192, R160 ;  /* 0x000000a0c0b47220 */ /* 0x000fe20000410000 */
[----:B------:R-:W-:Y:S01]  /*3c70*/  FMUL.FTZ R203, R39, R11 ;  /* 0x0000000b27cb7220 */ /* 0x000fe20000410000 */
[----:B------:R-:W-:Y:S01]  /*3c80*/  FMUL.FTZ R181, R183, R181 ;  /* 0x000000b5b7b57220 */ /* 0x000fe20000410000 */
[----:B------:R-:W-:Y:S01]  /*3c90*/  FMUL.FTZ R160, R89, R183 ;  /* 0x000000b759a07220 */ /* 0x000fe20000410000 */
[----:B------:R-:W-:Y:S01]  /*3ca0*/  FADD.FTZ R32, R211, -R32 ;  /* 0x80000020d3207221 */ /* 0x000fe20000010000 */
[----:B------:R-:W-:Y:S01]  /*3cb0*/  FADD.FTZ R33, R217, -R33 ;  /* 0x80000021d9217221 */ /* 0x000fe20000010000 */
        /* <DEDUP_REMOVED lines=8> */
[-CC-:B------:R-:W-:Y:S01]  /*3d40*/  FFMA.FTZ R34, R206, R21.reuse, R22.reuse ;  /* 0x00000015ce227223 */ /* 0x180fe20000010016 */
[----:B------:R-:W-:Y:S01]  /*3d50*/  FFMA.FTZ R35, R214, R21, R22 ;  /* 0x00000015d6237223 */ /* 0x000fe20000010016 */
[----:B------:R-:W-:Y:S01]  /*3d60*/  F2FP.BF16.F32.PACK_AB R160, R160, R192 ;  /* 0x000000c0a0a0723e */ /* 0x000fe200000010ff */
[-C--:B------:R-:W-:Y:S01]  /*3d70*/  FMUL.FTZ R192, R32, R11.reuse ;  /* 0x0000000b20c07220 */ /* 0x080fe20000410000 */
[----:B------:R-:W-:Y:S01]  /*3d80*/  SHF.L.U32 R204, R162, 0x10, RZ ;  /* 0x00000010a2cc7819 */ /* 0x000fe200000006ff */
[----:B------:R-:W-:Y:S01]  /*3d90*/  FMUL.FTZ R162, R33, R11 ;  /* 0x0000000b21a27220 */ /* 0x000fe20000410000 */
[----:B------:R-:W-:Y:S01]  /*3da0*/  SHF.L.U32 R203, R203, 0x10, RZ ;  /* 0x00000010cbcb7819 */ /* 0x000fe200000006ff */
[----:B------:R-:W-:Y:S01]  /*3db0*/  FADD.FTZ R34, R212, -R34 ;  /* 0x80000022d4227221 */ /* 0x000fe20000010000 */
[----:B------:R-:W-:Y:S01]  /*3dc0*/  FADD.FTZ R35, R218, -R35 ;  /* 0x80000023da237221 */ /* 0x000fe20000010000 */
[----:B------:R-:W-:Y:S01]  /*3dd0*/  FMUL.FTZ R204, R192, R204 ;  /* 0x000000ccc0cc7220 */ /* 0x000fe20000410000 */
[----:B------:R-:W-:Y:S01]  /*3de0*/  FMUL.FTZ R192, R92, R192 ;  /* 0x000000c05cc07220 */ /* 0x000fe20000410000 */
[----:B------:R-:W-:Y:S01]  /*3df0*/  FMUL.FTZ R203, R162, R203 ;  /* 0x000000cba2cb7220 */ /* 0x000fe20000410000 */
[----:B------:R-:W-:Y:S01]  /*3e00*/  FMUL.FTZ R162, R93, R162 ;  /* 0x000000a25da27220 */ /* 0x000fe20000410000 */
[----:B------:R-:W-:Y:S01]  /*3e10*/  PRMT R206, R163, 0x7632, R206 ;  /* 0x00007632a3ce7816 */ /* 0x000fe200000000ce */
[C---:B------:R-:W-:Y:S01]  /*3e20*/  FMUL.FTZ R34, R13.reuse, R34 ;  /* 0x000000220d227220 */ /* 0x040fe20000410000 */
[----:B------:R-:W-:Y:S01]  /*3e30*/  FMUL.FTZ R35, R13, R35 ;  /* 0x000000230d237220 */ /* 0x000fe20000410000 */
[----:B------:R-:W-:-:S02]  /*3e40*/  SHF.L.U32 R205, R163, 0x10, RZ ;  /* 0x00000010a3cd7819 */ /* 0x000fc400000006ff */
[----:B------:R-:W-:Y:S01]  /*3e50*/  F2FP.BF16.F32.PACK_AB R162, R162, R192 ;  /* 0x000000c0a2a2723e */ /* 0x000fe200000010ff */
[-C--:B------:R-:W-:Y:S01]  /*3e60*/  FMUL.FTZ R192, R34, R11.reuse ;  /* 0x0000000b22c07220 */ /* 0x080fe20000410000 */
[----:B------:R-:W-:Y:S01]  /*3e70*/  SHF.L.U32 R206, R206, 0x10, RZ ;  /* 0x00000010cece7819 */ /* 0x000fe200000006ff */
[----:B------:R-:W-:Y:S01]  /*3e80*/  FMUL.FTZ R163, R35, R11 ;  /* 0x0000000b23a37220 */ /* 0x000fe20000410000 */
[----:B------:R-:W-:Y:S01]  /*3e90*/  F2FP.BF16.F32.PACK_AB R161, R193, R161 ;  /* 0x000000a1c1a1723e */ /* 0x000fe200000010ff */
[----:B------:R-:W-:Y:S01]  /*3ea0*/  FMUL.FTZ R205, R192, R205 ;  /* 0x000000cdc0cd7220 */ /* 0x000fe20000410000 */
[----:B------:R-:W-:Y:S01]  /*3eb0*/  FMUL.FTZ R192, R94, R192 ;  /* 0x000000c05ec07220 */ /* 0x000fe20000410000 */
[----:B------:R-:W-:Y:S01]  /*3ec0*/  FMUL.FTZ R206, R163, R206 ;  /* 0x000000cea3ce7220 */ /* 0x000fe20000410000 */
[----:B------:R-:W-:-:S05]  /*3ed0*/  FMUL.FTZ R163, R95, R163 ;  /* 0x000000a35fa37220 */ /* 0x000fca0000410000 */
[----:B------:R-:W-:Y:S01]  /*3ee0*/  F2FP.BF16.F32.PACK_AB R163, R163, R192 ;  /* 0x000000c0a3a3723e */ /* 0x000fe200000010ff */
[----:B------:R-:W-:Y:S06]  /*3ef0*/  BRA `(.L_x_10293) ;  /* 0x0000000400007947 */ /* 0x000fec0003800000 */
.L_x_10292:
[-CC-:B------:R-:W-:Y:S01]  /*3f00*/  FFMA.FTZ R182, R182, R21.reuse, R22.reuse ;  /* 0x00000015b6b67223 */ /* 0x180fe20000010016 */
[-C--:B------:R-:W-:Y:S01]  /*3f10*/  FFMA.FTZ R183, R183, R21.reuse, R22 ;  /* 0x00000015b7b77223 */ /* 0x080fe20000010016 */
[----:B-----5:R-:W-:Y:S01]  /*3f20*/  PRMT R180, R160, 0x7632, R180 ;  /* 0x00007632a0b47816 */ /* 0x020fe200000000b4 */
[-C--:B------:R-:W-:Y:S01]  /*3f30*/  FFMA.FTZ R192, R192, R21.reuse, R22 ;  /* 0x00000015c0c07223 */ /* 0x080fe20000010016 */
[----:B------:R-:W-:Y:S01]  /*3f40*/  FADD.FTZ R182, R203, -R182 ;  /* 0x800000b6cbb67221 */ /* 0x000fe20000010000 */
[----:B------:R-:W-:Y:S01]  /*3f50*/  FADD.FTZ R215, R215, -R183 ;  /* 0x800000b7d7d77221 */ /* 0x000fe20000010000 */
[----:B------:R-:W-:Y:S01]  /*3f60*/  SHF.L.U32 R160, R160, 0x10, RZ ;  /* 0x00000010a0a07819 */ /* 0x000fe200000006ff */
[--C-:B------:R-:W-:Y:S01]  /*3f70*/  FFMA.FTZ R193, R193, R21, R22.reuse ;  /* 0x00000015c1c17223 */ /* 0x100fe20000010016 */
[C---:B------:R-:W-:Y:S01]  /*3f80*/  FMUL.FTZ R182, R13.reuse, R182 ;  /* 0x000000b60db67220 */ /* 0x040fe20000410000 */
[----:B------:R-:W-:Y:S01]  /*3f90*/  FMUL.FTZ R215, R13, R215 ;  /* 0x000000d70dd77220 */ /* 0x000fe20000410000 */
[----:B------:R-:W-:Y:S01]  /*3fa0*/  SHF.L.U32 R181, R180, 0x10, RZ ;  /* 0x00000010b4b57819 */ /* 0x000fe200000006ff */
[--C-:B------:R-:W-:Y:S01]  /*3fb0*/  FFMA.FTZ R205, R205, R21, R22.reuse ;  /* 0x00000015cdcd7223 */ /* 0x100fe20000010016 */
[-C--:B------:R-:W-:Y:S01]  /*3fc0*/  FMUL.FTZ R182, R182, R11.reuse ;  /* 0x0000000bb6b67220 */ /* 0x080fe20000410000 */
[----:B------:R-:W-:Y:S01]  /*3fd0*/  FMUL.FTZ R215, R215, R11 ;  /* 0x0000000bd7d77220 */ /* 0x000fe20000410000 */
[----:B------:R-:W-:Y:S01]  /*3fe0*/  FFMA.FTZ R206, R206, R21, R22 ;  /* 0x00000015cece7223 */ /* 0x000fe20000010016 */
[----:B------:R-:W-:Y:S01]  /*3ff0*/  FADD.FTZ R204, R204, -R192 ;  /* 0x800000c0cccc7221 */ /* 0x000fe20000010000 */
[----:B------:R-:W-:Y:S01]  /*4000*/  FMUL.FTZ R180, R182, R160 ;  /* 0x000000a0b6b47220 */ /* 0x000fe20000410000 */
[----:B------:R-:W-:Y:S01]  /*4010*/  FMUL.FTZ R160, R88, R182 ;  /* 0x000000b658a07220 */ /* 0x000fe20000410000 */
[----:B------:R-:W-:Y:S01]  /*4020*/  FMUL.FTZ R182, R89, R215 ;  /* 0x000000d759b67220 */ /* 0x000fe20000410000 */
[-CC-:B------:R-:W-:Y:S01]  /*4030*/  FFMA.FTZ R213, R213, R21.reuse, R22.reuse ;  /* 0x00000015d5d57223 */ /* 0x180fe20000010016 */
[----:B------:R-:W-:Y:S01]  /*4040*/  FADD.FTZ R216, R216, -R193 ;  /* 0x800000c1d8d87221 */ /* 0x000fe20000010000 */
[----:B------:R-:W-:Y:S01]  /*4050*/  FFMA.FTZ R214, R214, R21, R22 ;  /* 0x00000015d6d67223 */ /* 0x000fe20000010016 */
[----:B------:R-:W-:Y:S01]  /*4060*/  FADD.FTZ R211, R211, -R205 ;  /* 0x800000cdd3d37221 */ /* 0x000fe20000010000 */
[----:B------:R-:W-:Y:S01]  /*4070*/  FADD.FTZ R212, R212, -R206 ;  /* 0x800000ced4d47221 */ /* 0x000fe20000010000 */
[----:B------:R-:W-:Y:S01]  /*4080*/  F2FP.BF16.F32.PACK_AB R160, R182, R160 ;  /* 0x000000a0b6a0723e */ /* 0x000fe200000010ff */
[----:B------:R-:W-:Y:S01]  /*4090*/  FMUL.FTZ R204, R13, R204 ;  /* 0x000000cc0dcc7220 */ /* 0x000fe20000410000 */
[----:B------:R-:W-:Y:S01]  /*40a0*/  FADD.FTZ R217, R217, -R213 ;  /* 0x800000d5d9d97221 */ /* 0x000fe20000010000 */
[----:B------:R-:W-:Y:S01]  /*40b0*/  PRMT R182, R161, 0x7632, R182 ;  /* 0x00007632a1b67816 */ /* 0x000fe200000000b6 */
[----:B------:R-:W-:Y:S01]  /*40c0*/  FADD.FTZ R218, R218, -R214 ;  /* 0x800000d6dada7221 */ /* 0x000fe20000010000 */
[----:B------:R-:W-:Y:S01]  /*40d0*/  FMUL.FTZ R216, R13, R216 ;  /* 0x000000d80dd87220 */ /* 0x000fe20000410000 */
[----:B------:R-:W-:Y:S01]  /*40e0*/  SHF.L.U32 R161, R161, 0x10, RZ ;  /* 0x00000010a1a17819 */ /* 0x000fe200000006ff */
[C---:B------:R-:W-:Y:S01]  /*40f0*/  FMUL.FTZ R211, R13.reuse, R211 ;  /* 0x000000d30dd37220 */ /* 0x040fe20000410000 */
[----:B------:R-:W-:Y:S01]  /*4100*/  FMUL.FTZ R193, R13, R212 ;  /* 0x000000d40dc17220 */ /* 0x000fe20000410000 */
[----:B------:R-:W-:Y:S01]  /*4110*/  PRMT R203, R162, 0x7632, R203 ;  /* 0x00007632a2cb7816 */ /* 0x000fe200000000cb */
[----:B------:R-:W-:Y:S01]  /*4120*/  FMUL.FTZ R212, R204, R11 ;  /* 0x0000000bccd47220 */ /* 0x000fe20000410000 */
[----:B------:R-:W-:Y:S01]  /*4130*/  PRMT R206, R163, 0x7632, R206 ;  /* 0x00007632a3ce7816 */ /* 0x000fe200000000ce */
[C---:B------:R-:W-:Y:S01]  /*4140*/  FMUL.FTZ R205, R13.reuse, R217 ;  /* 0x000000d90dcd7220 */ /* 0x040fe20000410000 */
[----:B------:R-:W-:Y:S01]  /*4150*/  SHF.L.U32 R182, R182, 0x10, RZ ;  /* 0x00000010b6b67819 */ /* 0x000fe200000006ff */
[----:B------:R-:W-:Y:S01]  /*4160*/  FMUL.FTZ R192, R13, R218 ;  /* 0x000000da0dc07220 */ /* 0x000fe20000410000 */
[----:B------:R-:W-:Y:S01]  /*4170*/  SHF.L.U32 R162, R162, 0x10, RZ ;  /* 0x00000010a2a27819 */ /* 0x000fe200000006ff */
[-C--:B------:R-:W-:Y:S01]  /*4180*/  FMUL.FTZ R204, R216, R11.reuse ;  /* 0x0000000bd8cc7220 */ /* 0x080fe20000410000 */
[----:B------:R-:W-:Y:S01]  /*4190*/  FMUL.FTZ R211, R211, R11 ;  /* 0x0000000bd3d37220 */ /* 0x000fe20000410000 */
[----:B------:R-:W-:Y:S01]  /*41a0*/  SHF.L.U32 R203, R203, 0x10, RZ ;  /* 0x00000010cbcb7819 */ /* 0x000fe200000006ff */
[----:B------:R-:W-:Y:S01]  /*41b0*/  FMUL.FTZ R183, R212, R161 ;  /* 0x000000a1d4b77220 */ /* 0x000fe20000410000 */
        /* <DEDUP_REMOVED lines=20> */
.L_x_10293:
        /* <DEDUP_REMOVED lines=17> */
[----:B-----5:R-:W-:Y:S01]  /*4410*/  PRMT R188, R160, 0x7632, R188 ;  /* 0x00007632a0bc7816 */ /* 0x020fe200000000bc */
[----:B------:R-:W-:Y:S01]  /*4420*/  FFMA.FTZ R32, R196, R21, R22 ;  /* 0x00000015c4207223 */ /* 0x000fe20000010016 */
[C---:B------:R-:W-:Y:S01]  /*4430*/  FMUL.FTZ R36, R13.reuse, R36 ;  /* 0x000000240d247220 */ /* 0x040fe20000410000 */
[----:B------:R-:W-:Y:S01]  /*4440*/  FMUL.FTZ R37, R13, R37 ;  /* 0x000000250d257220 */ /* 0x000fe20000410000 */
[----:B------:R-:W-:Y:S01]  /*4450*/  FADD.FTZ R35, R185, -R35 ;  /* 0x80000023b9237221 */ /* 0x000fe20000010000 */
[----:B------:R-:W-:Y:S01]  /*4460*/  SHF.L.U32 R160, R160, 0x10, RZ ;  /* 0x00000010a0a07819 */ /* 0x000fe200000006ff */
[----:B------:R-:W-:Y:S01]  /*4470*/  FADD.FTZ R33, R186, -R33 ;  /* 0x80000021ba217221 */ /* 0x000fe20000010000 */
[-C--:B------:R-:W-:Y:S01]  /*4480*/  FMUL.FTZ R185, R36, R11.reuse ;  /* 0x0000000b24b97220 */ /* 0x080fe20000410000 */
[----:B------:R-:W-:Y:S01]  /*4490*/  FMUL.FTZ R186, R37, R11 ;  /* 0x0000000b25ba7220 */ /* 0x000fe20000410000 */
[----:B------:R-:W-:Y:S01]  /*44a0*/  FADD.FTZ R32, R194, -R32 ;  /* 0x80000020c2207221 */ /* 0x000fe20000010000 */
[----:B------:R-:W-:Y:S01]  /*44b0*/  PRMT R192, R162, 0x7632, R192 ;  /* 0x00007632a2c07816 */ /* 0x000fe200000000c0 */
[----:B------:R-:W-:Y:S01]  /*44c0*/  FMUL.FTZ R189, R185, R160 ;  /* 0x000000a0b9bd7220 */ /* 0x000fe20000410000 */
[----:B------:R-:W-:Y:S01]  /*44d0*/  FMUL.FTZ R185, R96, R185 ;  /* 0x000000b960b97220 */ /* 0x000fe20000410000 */
[----:B------:R-:W-:Y:S01]  /*44e0*/  FMUL.FTZ R160, R97, R186 ;  /* 0x000000ba61a07220 */ /* 0x000fe20000410000 */
[C---:B------:R-:W-:Y:S01]  /*44f0*/  FMUL.FTZ R32, R13.reuse, R32 ;  /* 0x000000200d207220 */ /* 0x040fe20000410000 */
[----:B------:R-:W-:Y:S01]  /*4500*/  FMUL.FTZ R33, R13, R33 ;  /* 0x000000210d217220 */ /* 0x000fe20000410000 */
[-CC-:B------:R-:W-:Y:S01]  /*4510*/  FFMA.FTZ R38, R200, R21.reuse, R22.reuse ;  /* 0x00000015c8267223 */ /* 0x180fe20000010016 */
[--C-:B------:R-:W-:Y:S01]  /*4520*/  FFMA.FTZ R34, R195, R21, R22.reuse ;  /* 0x00000015c3227223 */ /* 0x100fe20000010016 */
[----:B------:R-:W-:Y:S01]  /*4530*/  F2FP.BF16.F32.PACK_AB R160, R160, R185 ;  /* 0x000000b9a0a0723e */ /* 0x000fe200000010ff */
[----:B------:R-:W-:Y:S01]  /*4540*/  FFMA.FTZ R39, R199, R21, R22 ;  /* 0x00000015c7277223 */ /* 0x000fe20000010016 */
[----:B------:R-:W-:Y:S01]  /*4550*/  SHF.L.U32 R193, R162, 0x10, RZ ;  /* 0x00000010a2c17819 */ /* 0x000fe200000006ff */
[-C--:B------:R-:W-:Y:S01]  /*4560*/  FMUL.FTZ R185, R32, R11.reuse ;  /* 0x0000000b20b97220 */ /* 0x080fe20000410000 */
[----:B------:R-:W-:Y:S01]  /*4570*/  SHF.L.U32 R192, R192, 0x10, RZ ;  /* 0x00000010c0c07819 */ /* 0x000fe200000006ff */
[----:B------:R-:W-:Y:S01]  /*4580*/  FMUL.FTZ R162, R33, R11 ;  /* 0x0000000b21a27220 */ /* 0x000fe20000410000 */
[----:B------:R-:W-:Y:S01]  /*4590*/  FADD.FTZ R38, R197, -R38 ;  /* 0x80000026c5267221 */ /* 0x000fe20000010000 */
[----:B------:R-:W-:Y:S01]  /*45a0*/  FADD.FTZ R34, R191, -R34 ;  /* 0x80000022bf227221 */ /* 0x000fe20000010000 */
[----:B------:R-:W-:Y:S01]  /*45b0*/  FADD.FTZ R39, R187, -R39 ;  /* 0x80000027bb277221 */ /* 0x000fe20000010000 */
[----:B------:R-:W-:Y:S01]  /*45c0*/  SHF.L.U32 R188, R188, 0x10, RZ ;  /* 0x00000010bcbc7819 */ /* 0x000fe200000006ff */
        /* <DEDUP_REMOVED lines=8> */
[----:B------:R-:W-:Y:S01]  /*4650*/  PRMT R190, R161, 0x7632, R190 ;  /* 0x00007632a1be7816 */ /* 0x000fe200000000be */
[----:B------:R-:W-:Y:S01]  /*4660*/  FMUL.FTZ R39, R13, R39 ;  /* 0x000000270d277220 */ /* 0x000fe20000410000 */
[----:B------:R-:W-:Y:S01]  /*4670*/  SHF.L.U32 R161, R161, 0x10, RZ ;  /* 0x00000010a1a17819 */ /* 0x000fe200000006ff */
[----:B------:R-:W-:Y:S01]  /*4680*/  FMUL.FTZ R188, R186, R188 ;  /* 0x000000bcbabc7220 */ /* 0x000fe20000410000 */
[----:B------:R-:W-:Y:S01]  /*4690*/  FMUL.FTZ R186, R38, R11 ;  /* 0x0000000b26ba7220 */ /* 0x000fe20000410000 */
[----:B------:R-:W-:Y:S01]  /*46a0*/  F2FP.BF16.F32.PACK_AB R162, R162, R185 ;  /* 0x000000b9a2a2723e */ /* 0x000fe200000010ff */
        /* <DEDUP_REMOVED lines=11> */
[----:B------:R-:W-:Y:S01]  /*4760*/  FMUL.FTZ R185, R102, R185 ;  /* 0x000000b966b97220 */ /* 0x000fe20000410000 */
[----:B------:R-:W-:-:S02]  /*4770*/  FMUL.FTZ R163, R103, R163 ;  /* 0x000000a367a37220 */ /* 0x000fc40000410000 */
[----:B------:R-:W-:Y:S01]  /*4780*/  FMUL.FTZ R190, R187, R190 ;  /* 0x000000bebbbe7220 */ /* 0x000fe20000410000 */
[----:B------:R-:W-:Y:S02]  /*4790*/  F2FP.BF16.F32.PACK_AB R161, R186, R161 ;  /* 0x000000a1baa1723e */ /* 0x000fe400000010ff */
[----:B------:R-:W-:Y:S01]  /*47a0*/  F2FP.BF16.F32.PACK_AB R163, R163, R185 ;  /* 0x000000b9a3a3723e */ /* 0x000fe200000010ff */
[----:B------:R-:W-:Y:S06]  /*47b0*/  BRA `(.L_x_10295) ;  /* 0x0000000400007947 */ /* 0x000fec0003800000 */
.L_x_10294:
[-CC-:B------:R-:W-:Y:S01]  /*47c0*/  FFMA.FTZ R202, R202, R21.reuse, R22.reuse ;  /* 0x00000015caca7223 */ /* 0x180fe20000010016 */
[-CC-:B------:R-:W-:Y:S01]  /*47d0*/  FFMA.FTZ R201, R201, R21.reuse, R22.reuse ;  /* 0x00000015c9c97223 */ /* 0x180fe20000010016 */
[-CC-:B------:R-:W-:Y:S01]  /*47e0*/  FFMA.FTZ R189, R189, R21.reuse, R22.reuse ;  /* 0x00000015bdbd7223 */ /* 0x180fe20000010016 */
[-C--:B------:R-:W-:Y:S01]  /*47f0*/  FFMA.FTZ R190, R190, R21.reuse, R22 ;  /* 0x00000015bebe7223 */ /* 0x080fe20000010016 */
[----:B------:R-:W-:Y:S01]  /*4800*/  FADD.FTZ R202, R198, -R202 ;  /* 0x800000cac6ca7221 */ /* 0x000fe20000010000 */
[----:B------:R-:W-:Y:S01]  /*4810*/  FADD.FTZ R188, R188, -R201 ;  /* 0x800000c9bcbc7221 */ /* 0x000fe20000010000 */
[----:B------:R-:W-:Y:S01]  /*4820*/  FADD.FTZ R185, R185, -R189 ;  /* 0x800000bdb9b97221 */ /* 0x000fe20000010000 */
[-C--:B------:R-:W-:Y:S01]  /*4830*/  FFMA.FTZ R200, R200, R21.reuse, R22 ;  /* 0x00000015c8c87223 */ /* 0x080fe20000010016 */
[C---:B------:R-:W-:Y:S01]  /*4840*/  FMUL.FTZ R202, R13.reuse, R202 ;  /* 0x000000ca0dca7220 */ /* 0x040fe20000410000 */
[----:B------:R-:W-:Y:S01]  /*4850*/  FMUL.FTZ R189, R13, R188 ;  /* 0x000000bc0dbd7220 */ /* 0x000fe20000410000 */
[C---:B-----5:R-:W-:Y:S01]  /*4860*/  PRMT R188, R160.reuse, 0x7632, R188 ;  /* 0x00007632a0bc7816 */ /* 0x060fe200000000bc */
[----:B------:R-:W-:Y:S01]  /*4870*/  FFMA.FTZ R199, R199, R21, R22 ;  /* 0x00000015c7c77223 */ /* 0x000fe20000010016 */
[----:B------:R-:W-:Y:S01]  /*4880*/  SHF.L.U32 R160, R160, 0x10, RZ ;  /* 0x00000010a0a07819 */ /* 0x000fe200000006ff */
[----:B------:R-:W-:Y:S01]  /*4890*/  FADD.FTZ R186, R186, -R190 ;  /* 0x800000bebaba7221 */ /* 0x000fe20000010000 */
[-C--:B------:R-:W-:Y:S01]  /*48a0*/  FMUL.FTZ R202, R202, R11.reuse ;  /* 0x0000000bcaca7220 */ /* 0x080fe20000410000 */
[----:B------:R-:W-:Y:S01]  /*48b0*/  FMUL.FTZ R190, R189, R11 ;  /* 0x0000000bbdbe7220 */ /* 0x000fe20000410000 */
[-CC-:B------:R-:W-:Y:S01]  /*48c0*/  FFMA.FTZ R196, R196, R21.reuse, R22.reuse ;  /* 0x00000015c4c47223 */ /* 0x180fe20000010016 */
[----:B------:R-:W-:Y:S01]  /*48d0*/  FFMA.FTZ R195, R195, R21, R22 ;  /* 0x00000015c3c37223 */ /* 0x000fe20000010016 */
[----:B------:R-:W-:Y:S01]  /*48e0*/  SHF.L.U32 R188, R188, 0x10, RZ ;  /* 0x00000010bcbc7819 */ /* 0x000fe200000006ff */
[----:B------:R-:W-:Y:S01]  /*48f0*/  FADD.FTZ R197, R197, -R200 ;  /* 0x800000c8c5c57221 */ /* 0x000fe20000010000 */
[----:B------:R-:W-:Y:S01]  /*4900*/  FADD.FTZ R187, R187, -R199 ;  /* 0x800000c7bbbb7221 */ /* 0x000fe20000010000 */
[----:B------:R-:W-:Y:S01]  /*4910*/  FMUL.FTZ R189, R202, R160 ;  /* 0x000000a0cabd7220 */ /* 0x000fe20000410000 */
[----:B------:R-:W-:Y:S01]  /*4920*/  FMUL.FTZ R160, R96, R202 ;  /* 0x000000ca60a07220 */ /* 0x000fe20000410000 */
[----:B------:R-:W-:Y:S01]  /*4930*/  FMUL.FTZ R192, R97, R190 ;  /* 0x000000be61c07220 */ /* 0x000fe20000410000 */
[----:B------:R-:W-:Y:S01]  /*4940*/  FADD.FTZ R194, R194, -R196 ;  /* 0x800000c4c2c27221 */ /* 0x000fe20000010000 */
[--C-:B------:R-:W-:Y:S01]  /*4950*/  FADD.FTZ R191, R191, -R195.reuse ;  /* 0x800000c3bfbf7221 */ /* 0x100fe20000010000 */
[----:B------:R-:W-:Y:S01]  /*4960*/  FMUL.FTZ R188, R190, R188 ;  /* 0x000000bcbebc7220 */ /* 0x000fe20000410000 */
[----:B------:R-:W-:Y:S01]  /*4970*/  FMUL.FTZ R196, R13, R197 ;  /* 0x000000c50dc47220 */ /* 0x000fe20000410000 */
[----:B------:R-:W-:Y:S01]  /*4980*/  PRMT R190, R161, 0x7632, R190 ;  /* 0x00007632a1be7816 */ /* 0x000fe200000000be */
[C---:B------:R-:W-:Y:S01]  /*4990*/  FMUL.FTZ R187, R13.reuse, R187 ;  /* 0x000000bb0dbb7220 */ /* 0x040fe20000410000 */
[C---:B------:R-:W-:Y:S01]  /*49a0*/  FMUL.FTZ R186, R13.reuse, R186 ;  /* 0x000000ba0dba7220 */ /* 0x040fe20000410000 */
[----:B------:R-:W-:Y:S01]  /*49b0*/  F2FP.BF16.F32.PACK_AB R160, R192, R160 ;  /* 0x000000a0c0a0723e */ /* 0x000fe200000010ff */
        /* <DEDUP_REMOVED lines=32> */
.L_x_10295:
        /* <DEDUP_REMOVED lines=17> */
[----:B-----5:R-:W-:Y:S01]  /*4cd0*/  PRMT R167, R160, 0x7632, R167 ;  /* 0x00007632a0a77816 */ /* 0x020fe200000000a7 */
[----:B------:R-:W-:Y:S01]  /*4ce0*/  FADD.FTZ R38, R169, -R38 ;  /* 0x80000026a9267221 */ /* 0x000fe20000010000 */
[C---:B------:R-:W-:Y:S01]  /*4cf0*/  FMUL.FTZ R36, R13.reuse, R36 ;  /* 0x000000240d247220 */ /* 0x040fe20000410000 */
[C---:B------:R-:W-:Y:S01]  /*4d00*/  FMUL.FTZ R37, R13.reuse, R37 ;  /* 0x000000250d257220 */ /* 0x040fe20000410000 */
[-CC-:B------:R-:W-:Y:S01]  /*4d10*/  FFMA.FTZ R32, R170, R21.reuse, R22.reuse ;  /* 0x00000015aa207223 */ /* 0x180fe20000010016 */
[----:B------:R-:W-:Y:S01]  /*4d20*/  FFMA.FTZ R33, R174, R21, R22 ;  /* 0x00000015ae217223 */ /* 0x000fe20000010016 */
[----:B------:R-:W-:Y:S01]  /*4d30*/  SHF.L.U32 R160, R160, 0x10, RZ ;  /* 0x00000010a0a07819 */ /* 0x000fe200000006ff */
[----:B------:R-:W-:Y:S01]  /*4d40*/  FMUL.FTZ R38, R13, R38 ;  /* 0x000000260d267220 */ /* 0x000fe20000410000 */
[----:B------:R-:W-:Y:S01]  /*4d50*/  SHF.L.U32 R167, R167, 0x10, RZ ;  /* 0x00000010a7a77819 */ /* 0x000fe200000006ff */
[-C--:B------:R-:W-:Y:S01]  /*4d60*/  FMUL.FTZ R165, R36, R11.reuse ;  /* 0x0000000b24a57220 */ /* 0x080fe20000410000 */
[----:B------:R-:W-:Y:S01]  /*4d70*/  FMUL.FTZ R164, R37, R11 ;  /* 0x0000000b25a47220 */ /* 0x000fe20000410000 */
[C---:B------:R-:W-:Y:S01]  /*4d80*/  PRMT R169, R161.reuse, 0x7632, R169 ;  /* 0x00007632a1a97816 */ /* 0x040fe200000000a9 */
[----:B------:R-:W-:Y:S01]  /*4d90*/  FADD.FTZ R32, R172, -R32 ;  /* 0x80000020ac207221 */ /* 0x000fe20000010000 */
[----:B------:R-:W-:Y:S01]  /*4da0*/  FADD.FTZ R33, R178, -R33 ;  /* 0x80000021b2217221 */ /* 0x000fe20000010000 */
[----:B------:R-:W-:Y:S01]  /*4db0*/  SHF.L.U32 R161, R161, 0x10, RZ ;  /* 0x00000010a1a17819 */ /* 0x000fe200000006ff */
[----:B------:R-:W-:Y:S01]  /*4dc0*/  FMUL.FTZ R166, R165, R160 ;  /* 0x000000a0a5a67220 */ /* 0x000fe20000410000 */
[----:B------:R-:W-:Y:S01]  /*4dd0*/  FMUL.FTZ R167, R164, R167 ;  /* 0x000000a7a4a77220 */ /* 0x000fe20000410000 */
[----:B------:R-:W-:Y:S01]  /*4de0*/  FMUL.FTZ R170, R38, R11 ;  /* 0x0000000b26aa7220 */ /* 0x000fe20000410000 */
[--C-:B------:R-:W-:Y:S01]  /*4df0*/  FFMA.FTZ R34, R171, R21, R22.reuse ;  /* 0x00000015ab227223 */ /* 0x100fe20000010016 */
[----:B------:R-:W-:Y:S01]  /*4e00*/  FMUL.FTZ R160, R104, R165 ;  /* 0x000000a568a07220 */ /* 0x000fe20000410000 */
[----:B------:R-:W-:Y:S01]  /*4e10*/  FMUL.FTZ R164, R105, R164 ;  /* 0x000000a469a47220 */ /* 0x000fe20000410000 */
[----:B------:R-:W-:Y:S01]  /*4e20*/  PRMT R171, R162, 0x7632, R171 ;  /* 0x00007632a2ab7816 */ /* 0x000fe200000000ab */
[C---:B------:R-:W-:Y:S01]  /*4e30*/  FMUL.FTZ R32, R13.reuse, R32 ;  /* 0x000000200d207220 */ /* 0x040fe20000410000 */
[----:B------:R-:W-:Y:S01]  /*4e40*/  FMUL.FTZ R33, R13, R33 ;  /* 0x000000210d217220 */ /* 0x000fe20000410000 */
[----:B------:R-:W-:Y:S01]  /*4e50*/  FMUL.FTZ R168, R170, R161 ;  /* 0x000000a1aaa87220 */ /* 0x000fe20000410000 */
[----:B------:R-:W-:Y:S01]  /*4e60*/  FMUL.FTZ R161, R106, R170 ;  /* 0x000000aa6aa17220 */ /* 0x000fe20000410000 */
        /* <DEDUP_REMOVED lines=15> */
[C---:B------:R-:W-:Y:S01]  /*4f60*/  FMUL.FTZ R34, R13.reuse, R34 ;  /* 0x000000220d227220 */ /* 0x040fe20000410000 */
[----:B------:R-:W-:Y:S01]  /*4f70*/  FMUL.FTZ R35, R13, R35 ;  /* 0x000000230d237220 */ /* 0x000fe20000410000 */
[----:B------:R-:W-:Y:S01]  /*4f80*/  SHF.L.U32 R169, R169, 0x10, RZ ;  /* 0x00000010a9a97819 */ /* 0x000fe200000006ff */
[-C--:B------:R-:W-:Y:S01]  /*4f90*/  FMUL.FTZ R165, R39, R11.reuse ;  /* 0x0000000b27a57220 */ /* 0x080fe20000410000 */
[----:B------:R-:W-:Y:S01]  /*4fa0*/  F2FP.BF16.F32.PACK_AB R162, R162, R164 ;  /* 0x000000a4a2a2723e */ /* 0x000fe200000010ff */
        /* <DEDUP_REMOVED lines=10> */
[----:B------:R-:W-:-:S04]  /*5050*/  F2FP.BF16.F32.PACK_AB R161, R165, R161 ;  /* 0x000000a1a5a1723e */ /* 0x000fc800000010ff */
[----:B------:R-:W-:Y:S01]  /*5060*/  F2FP.BF16.F32.PACK_AB R163, R163, R164 ;  /* 0x000000a4a3a3723e */ /* 0x000fe200000010ff */
[----:B------:R-:W-:Y:S06]  /*5070*/  BRA `(.L_x_10297) ;  /* 0x0000000400007947 */ /* 0x000fec0003800000 */
.L_x_10296:
[-CC-:B------:R-:W-:Y:S01]  /*5080*/  FFMA.FTZ R164, R164, R21.reuse, R22.reuse ;  /* 0x00000015a4a47223 */ /* 0x180fe20000010016 */
[-CC-:B------:R-:W-:Y:S01]  /*5090*/  FFMA.FTZ R165, R165, R21.reuse, R22.reuse ;  /* 0x00000015a5a57223 */ /* 0x180fe20000010016 */
[-CC-:B------:R-:W-:Y:S01]  /*50a0*/  FFMA.FTZ R166, R166, R21.reuse, R22.reuse ;  /* 0x00000015a6a67223 */ /* 0x180fe20000010016 */
[-C--:B------:R-:W-:Y:S01]  /*50b0*/  FFMA.FTZ R167, R167, R21.reuse, R22 ;  /* 0x00000015a7a77223 */ /* 0x080fe20000010016 */
[----:B------:R-:W-:Y:S01]  /*50c0*/  FADD.FTZ R164, R168, -R164 ;  /* 0x800000a4a8a47221 */ /* 0x000fe20000010000 */
[--C-:B------:R-:W-:Y:S01]  /*50d0*/  FADD.FTZ R176, R176, -R165.reuse ;  /* 0x800000a5b0b07221 */ /* 0x100fe20000010000 */
[C---:B-----5:R-:W-:Y:S01]  /*50e0*/  PRMT R165, R160.reuse, 0x7632, R165 ;  /* 0x00007632a0a57816 */ /* 0x060fe200000000a5 */
[----:B------:R-:W-:Y:S01]  /*50f0*/  FADD.FTZ R169, R169, -R166 ;  /* 0x800000a6a9a97221 */ /* 0x000fe20000010000 */
[C---:B------:R-:W-:Y:S01]  /*5100*/  FMUL.FTZ R164, R13.reuse, R164 ;  /* 0x000000a40da47220 */ /* 0x040fe20000410000 */
[----:B------:R-:W-:Y:S01]  /*5110*/  FMUL.FTZ R176, R13, R176 ;  /* 0x000000b00db07220 */ /* 0x000fe20000410000 */
[----:B------:R-:W-:Y:S01]  /*5120*/  SHF.L.U32 R160, R160, 0x10, RZ ;  /* 0x00000010a0a07819 */ /* 0x000fe200000006ff */
[--C-:B------:R-:W-:Y:S01]  /*5130*/  FFMA.FTZ R170, R170, R21, R22.reuse ;  /* 0x00000015aaaa7223 */ /* 0x100fe20000010016 */
[-C--:B------:R-:W-:Y:S01]  /*5140*/  FMUL.FTZ R164, R164, R11.reuse ;  /* 0x0000000ba4a47220 */ /* 0x080fe20000410000 */
[----:B------:R-:W-:Y:S01]  /*5150*/  FMUL.FTZ R176, R176, R11 ;  /* 0x0000000bb0b07220 */ /* 0x000fe20000410000 */
[----:B------:R-:W-:Y:S01]  /*5160*/  FADD.FTZ R177, R177, -R167 ;  /* 0x800000a7b1b17221 */ /* 0x000fe20000010000 */
[-CC-:B------:R-:W-:Y:S01]  /*5170*/  FFMA.FTZ R174, R174, R21.reuse, R22.reuse ;  /* 0x00000015aeae7223 */ /* 0x180fe20000010016 */
[----:B------:R-:W-:Y:S01]  /*5180*/  FMUL.FTZ R166, R164, R160 ;  /* 0x000000a0a4a67220 */ /* 0x000fe20000410000 */
[----:B------:R-:W-:Y:S01]  /*5190*/  FMUL.FTZ R160, R104, R164 ;  /* 0x000000a468a07220 */ /* 0x000fe20000410000 */
[----:B------:R-:W-:Y:S01]  /*51a0*/  FMUL.FTZ R164, R105, R176 ;  /* 0x000000b069a47220 */ /* 0x000fe20000410000 */
[-C--:B------:R-:W-:Y:S01]  /*51b0*/  FFMA.FTZ R171, R171, R21.reuse, R22 ;  /* 0x00000015abab7223 */ /* 0x080fe20000010016 */
[----:B------:R-:W-:Y:S01]  /*51c0*/  FADD.FTZ R172, R172, -R170 ;  /* 0x800000aaacac7221 */ /* 0x000fe20000010000 */
[----:B------:R-:W-:Y:S01]  /*51d0*/  FFMA.FTZ R175, R175, R21, R22 ;  /* 0x00000015afaf7223 */ /* 0x000fe20000010016 */
[----:B------:R-:W-:Y:S01]  /*51e0*/  FMUL.FTZ R169, R13, R169 ;  /* 0x000000a90da97220 */ /* 0x000fe20000410000 */
[----:B------:R-:W-:Y:S01]  /*51f0*/  F2FP.BF16.F32.PACK_AB R160, R164, R160 ;  /* 0x000000a0a4a0723e */ /* 0x000fe200000010ff */
[----:B------:R-:W-:Y:S01]  /*5200*/  FADD.FTZ R178, R178, -R174 ;  /* 0x800000aeb2b27221 */ /* 0x000fe20000010000 */
[----:B------:R-:W-:Y:S01]  /*5210*/  PRMT R164, R161, 0x7632, R164 ;  /* 0x00007632a1a47816 */ /* 0x000fe200000000a4 */
[----:B------:R-:W-:Y:S01]  /*5220*/  FMUL.FTZ R170, R13, R177 ;  /* 0x000000b10daa7220 */ /* 0x000fe20000410000 */
[----:B------:R-:W-:Y:S01]  /*5230*/  FADD.FTZ R173, R173, -R171 ;  /* 0x800000abadad7221 */ /* 0x000fe20000010000 */
[----:B------:R-:W-:Y:S01]  /*5240*/  SHF.L.U32 R165, R165, 0x10, RZ ;  /* 0x00000010a5a57819 */ /* 0x000fe200000006ff */
[----:B------:R-:W-:Y:S01]  /*5250*/  FMUL.FTZ R172, R13, R172 ;  /* 0x000000ac0dac7220 */ /* 0x000fe20000410000 */
[----:B------:R-:W-:Y:S01]  /*5260*/  SHF.L.U32 R168, R161, 0x10, RZ ;  /* 0x00000010a1a87819 */ /* 0x000fe200000006ff */
[----:B------:R-:W-:Y:S01]  /*5270*/  FADD.FTZ R179, R179, -R175 ;  /* 0x800000afb3b37221 */ /* 0x000fe20000010000 */
[----:B------:R-:W-:Y:S01]  /*5280*/  PRMT R171, R162, 0x7632, R171 ;  /* 0x00007632a2ab7816 */ /* 0x000fe200000000ab */
[-C--:B------:R-:W-:Y:S01]  /*5290*/  FMUL.FTZ R169, R169, R11.reuse ;  /* 0x0000000ba9a97220 */ /* 0x080fe20000410000 */
[----:B------:R-:W-:Y:S01]  /*52a0*/  SHF.L.U32 R164, R164, 0x10, RZ ;  /* 0x00000010a4a47819 */ /* 0x000fe200000006ff */
[C---:B------:R-:W-:Y:S01]  /*52b0*/  FMUL.FTZ R178, R13.reuse, R178 ;  /* 0x000000b20db27220 */ /* 0x040fe20000410000 */
[----:B------:R-:W-:Y:S01]  /*52c0*/  FMUL.FTZ R170, R170, R11 ;  /* 0x0000000baaaa7220 */ /* 0x000fe20000410000 */
[----:B------:R-:W-:Y:S01]  /*52d0*/  SHF.L.U32 R162, R162, 0x10, RZ ;  /* 0x00000010a2a27819 */ /* 0x000fe200000006ff */
[----:B------:R-:W-:Y:S01]  /*52e0*/  FMUL.FTZ R173, R13, R173 ;  /* 0x000000ad0dad7220 */ /* 0x000fe20000410000 */
[----:B------:R-:W-:Y:S01]  /*52f0*/  FMUL.FTZ R167, R176, R165 ;  /* 0x000000a5b0a77220 */ /* 0x000fe20000410000 */
[----:B------:R-:W-:Y:S01]  /*5300*/  PRMT R161, R163, 0x7632, R161 ;  /* 0x00007632a3a17816 */ /* 0x000fe200000000a1 */
[----:B------:R-:W-:Y:S01]  /*5310*/  FMUL.FTZ R174, R172, R11 ;  /* 0x0000000bacae7220 */ /* 0x000fe20000410000 */
[----:B------:R-:W-:Y:S01]  /*5320*/  SHF.L.U32 R171, R171, 0x10, RZ ;  /* 0x00000010abab7819 */ /* 0x000fe200000006ff */
[----:B------:R-:W-:Y:S01]  /*5330*/  FMUL.FTZ R165, R13, R179 ;  /* 0x000000b30da57220 */ /* 0x000fe20000410000 */
[----:B------:R-:W-:Y:S01]  /*5340*/  FMUL.FTZ R168, R169, R168 ;  /* 0x000000a8a9a87220 */ /* 0x000fe20000410000 */
[----:B------:R-:W-:Y:S01]  /*5350*/  FMUL.FTZ R175, R106, R169 ;  /* 0x000000a96aaf7220 */ /* 0x000fe20000410000 */
[----:B------:R-:W-:Y:S01]  /*5360*/  SHF.L.U32 R163, R163, 0x10, RZ ;  /* 0x00000010a3a37819 */ /* 0x000fe200000006ff */
[-C--:B------:R-:W-:Y:S01]  /*5370*/  FMUL.FTZ R172, R178, R11.reuse ;  /* 0x0000000bb2ac7220 */ /* 0x080fe20000410000 */
[----:B------:R-:W-:Y:S01]  /*5380*/  FMUL.FTZ R169, R170, R164 ;  /* 0x000000a4aaa97220 */ /* 0x000fe20000410000 */
        /* <DEDUP_REMOVED lines=15> */
.L_x_10297:
        /* <DEDUP_REMOVED lines=17> */
[--C-:B------:R-:W-:Y:S01]  /*5590*/  FADD.FTZ R0, R0, -R8.reuse ;  /* 0x8000000800007221 */ /* 0x100fe20000010000 */
[----:B------:R-:W-:Y:S01]  /*55a0*/  FADD.FTZ R7, R17, -R7 ;  /* 0x8000000711077221 */ /* 0x000fe20000010000 */
[----:B-----5:R-:W-:Y:S01]  /*55b0*/  PRMT R8, R160, 0x7632, R8 ;  /* 0x00007632a0087816 */ /* 0x020fe20000000008 */
[C---:B------:R-:W-:Y:S01]  /*55c0*/  FMUL.FTZ R36, R13.reuse, R10 ;  /* 0x0000000a0d247220 */ /* 0x040fe20000410000 */
[----:B------:R-:W-:Y:S01]  /*55d0*/  FMUL.FTZ R37, R13, R16 ;  /* 0x000000100d257220 */ /* 0x000fe20000410000 */
[-CC-:B------:R-:W-:Y:S01]  /*55e0*/  FFMA.FTZ R6, R6, R21.reuse, R22.reuse ;  /* 0x0000001506067223 */ /* 0x180fe20000010016 */
[--C-:B------:R-:W-:Y:S01]  /*55f0*/  FFMA.FTZ R5, R5, R21, R22.reuse ;  /* 0x0000001505057223 */ /* 0x100fe20000010016 */
[----:B------:R-:W-:Y:S01]  /*5600*/  SHF.L.U32 R160, R160, 0x10, RZ ;  /* 0x00000010a0a07819 */ /* 0x000fe200000006ff */
[----:B------:R-:W-:Y:S01]  /*5610*/  FMUL.FTZ R39, R13, R7 ;  /* 0x000000070d277220 */ /* 0x000fe20000410000 */
[----:B------:R-:W-:Y:S01]  /*5620*/  SHF.L.U32 R8, R8, 0x10, RZ ;  /* 0x0000001008087819 */ /* 0x000fe200000006ff */
[-C--:B------:R-:W-:Y:S01]  /*5630*/  FMUL.FTZ R2, R36, R11.reuse ;  /* 0x0000000b24027220 */ /* 0x080fe20000410000 */
[----:B------:R-:W-:Y:S01]  /*5640*/  FMUL.FTZ R7, R37, R11 ;  /* 0x0000000b25077220 */ /* 0x000fe20000410000 */
[-CC-:B------:R-:W-:Y:S01]  /*5650*/  FFMA.FTZ R4, R4, R21.reuse, R22.reuse ;  /* 0x0000001504047223 */ /* 0x180fe20000010016 */
[----:B------:R-:W-:Y:S01]  /*5660*/  FFMA.FTZ R3, R3, R21, R22 ;  /* 0x0000001503037223 */ /* 0x000fe20000010016 */
[----:B------:R-:W-:Y:S01]  /*5670*/  FADD.FTZ R6, R15, -R6 ;  /* 0x800000060f067221 */ /* 0x000fe20000010000 */
[----:B------:R-:W-:Y:S01]  /*5680*/  FADD.FTZ R5, R18, -R5 ;  /* 0x8000000512057221 */ /* 0x000fe20000010000 */
[----:B------:R-:W-:Y:S01]  /*5690*/  FMUL.FTZ R38, R13, R0 ;  /* 0x000000000d267220 */ /* 0x000fe20000410000 */
[----:B------:R-:W-:Y:S01]  /*56a0*/  FMUL.FTZ R0, R2, R160 ;  /* 0x000000a002007220 */ /* 0x000fe20000410000 */
[----:B------:R-:W-:Y:S01]  /*56b0*/  FMUL.FTZ R8, R7, R8 ;  /* 0x0000000807087220 */ /* 0x000fe20000410000 */
[----:B------:R-:W-:Y:S01]  /*56c0*/  FADD.FTZ R4, R19, -R4 ;  /* 0x8000000413047221 */ /* 0x000fe20000010000 */
[----:B------:R-:W-:Y:S01]  /*56d0*/  FADD.FTZ R3, R20, -R3 ;  /* 0x8000000314037221 */ /* 0x000fe20000010000 */
[----:B------:R-:W-:Y:S01]  /*56e0*/  FMUL.FTZ R2, R112, R2 ;  /* 0x0000000270027220 */ /* 0x000fe20000410000 */
[----:B------:R-:W-:Y:S01]  /*56f0*/  FMUL.FTZ R7, R113, R7 ;  /* 0x0000000771077220 */ /* 0x000fe20000410000 */
[----:B------:R-:W-:Y:S01]  /*5700*/  PRMT R10, R161, 0x7632, R10 ;  /* 0x00007632a10a7816 */ /* 0x000fe2000000000a */
[C---:B------:R-:W-:Y:S01]  /*5710*/  FMUL.FTZ R32, R13.reuse, R6 ;  /* 0x000000060d207220 */ /* 0x040fe20000410000 */
[----:B------:R-:W-:Y:S01]  /*5720*/  PRMT R16, R162, 0x7632, R16 ;  /* 0x00007632a2107816 */ /* 0x000fe20000000010 */
[C---:B------:R-:W-:Y:S01]  /*5730*/  FMUL.FTZ R33, R13.reuse, R5 ;  /* 0x000000050d217220 */ /* 0x040fe20000410000 */
[C---:B------:R-:W-:Y:S01]  /*5740*/  FMUL.FTZ R34, R13.reuse, R4 ;  /* 0x000000040d227220 */ /* 0x040fe20000410000 */
[----:B------:R-:W-:Y:S01]  /*5750*/  FMUL.FTZ R35, R13, R3 ;  /* 0x000000030d237220 */ /* 0x000fe20000410000 */
[----:B------:R-:W-:Y:S01]  /*5760*/  SHF.L.U32 R9, R161, 0x10, RZ ;  /* 0x00000010a1097819 */ /* 0x000fe200000006ff */
[-C--:B------:R-:W-:Y:S01]  /*5770*/  FMUL.FTZ R3, R38, R11.reuse ;  /* 0x0000000b26037220 */ /* 0x080fe20000410000 */
        /* <DEDUP_REMOVED lines=17> */
[-C--:B------:R-:W-:Y:S01]  /*5890*/  FMUL.FTZ R3, R35, R11.reuse ;  /* 0x0000000b23037220 */ /* 0x080fe20000410000 */
[----:B------:R-:W-:Y:S02]  /*58a0*/  SHF.L.U32 R17, R17, 0x10, RZ ;  /* 0x0000001011117819 */ /* 0x000fe400000006ff */
[----:B------:R-:W-:Y:S01]  /*58b0*/  F2FP.BF16.F32.PACK_AB R6, R2, R6 ;  /* 0x000000060206723e */ /* 0x000fe200000010ff */
[----:B------:R-:W-:Y:S01]  /*58c0*/  FMUL.FTZ R2, R34, R11 ;  /* 0x0000000b22027220 */ /* 0x000fe20000410000 */
[----:B------:R-:W-:Y:S01]  /*58d0*/  SHF.L.U32 R163, R163, 0x10, RZ ;  /* 0x00000010a3a37819 */ /* 0x000fe200000006ff */
[----:B------:R-:W-:Y:S01]  /*58e0*/  FMUL.FTZ R17, R3, R17 ;  /* 0x0000001103117220 */ /* 0x000fe20000410000 */
[----:B------:R-:W-:Y:S01]  /*58f0*/  FMUL.FTZ R3, R119, R3 ;  /* 0x0000000377037220 */ /* 0x000fe20000410000 */
[----:B------:R-:W-:Y:S02]  /*5900*/  FMUL.FTZ R7, R118, R2 ;  /* 0x0000000276077220 */ /* 0x000fe40000410000 */
[----:B------:R-:W-:-:S03]  /*5910*/  FMUL.FTZ R11, R2, R163 ;  /* 0x000000a3020b7220 */ /* 0x000fc60000410000 */
[----:B------:R-:W-:Y:S01]  /*5920*/  F2FP.BF16.F32.PACK_AB R7, R3, R7 ;  /* 0x000000070307723e */ /* 0x000fe200000010ff */
[----:B------:R-:W-:Y:S06]  /*5930*/  BRA `(.L_x_10299) ;  /* 0x0000000400007947 */ /* 0x000fec0003800000 */
.L_x_10298:
[-CC-:B------:R-:W-:Y:S01]  /*5940*/  FFMA.FTZ R10, R10, R21.reuse, R22.reuse ;  /* 0x000000150a0a7223 */ /* 0x180fe20000010016 */
[-CC-:B------:R-:W-:Y:S01]  /*5950*/  FFMA.FTZ R9, R9, R21.reuse, R22.reuse ;  /* 0x0000001509097223 */ /* 0x180fe20000010016 */
[-CC-:B------:R-:W-:Y:S01]  /*5960*/  FFMA.FTZ R8, R8, R21.reuse, R22.reuse ;  /* 0x0000001508087223 */ /* 0x180fe20000010016 */
[-CC-:B------:R-:W-:Y:S01]  /*5970*/  FFMA.FTZ R7, R7, R21.reuse, R22.reuse ;  /* 0x0000001507077223 */ /* 0x180fe20000010016 */
[-C--:B------:R-:W-:Y:S01]  /*5980*/  FFMA.FTZ R4, R4, R21.reuse, R22 ;  /* 0x0000001504047223 */ /* 0x080fe20000010016 */
[----:B------:R-:W-:Y:S01]  /*5990*/  FADD.FTZ R10, R2, -R10 ;  /* 0x8000000a020a7221 */ /* 0x000fe20000010000 */
[----:B------:R-:W-:Y:S01]  /*59a0*/  FADD.FTZ R9, R16, -R9 ;  /* 0x8000000910097221 */ /* 0x000fe20000010000 */
[-C--:B------:R-:W-:Y:S01]  /*59b0*/  FFMA.FTZ R6, R6, R21.reuse, R22 ;  /* 0x0000001506067223 */ /* 0x080fe20000010016 */
[----:B------:R-:W-:Y:S01]  /*59c0*/  FADD.FTZ R8, R0, -R8 ;  /* 0x8000000800087221 */ /* 0x000fe20000010000 */
[----:B------:R-:W-:Y:S01]  /*59d0*/  FADD.FTZ R7, R17, -R7 ;  /* 0x8000000711077221 */ /* 0x000fe20000010000 */
[----:B------:R-:W-:Y:S01]  /*59e0*/  FADD.FTZ R4, R19, -R4 ;  /* 0x8000000413047221 */ /* 0x000fe20000010000 */
[----:B------:R-:W-:Y:S01]  /*59f0*/  FFMA.FTZ R3, R3, R21, R22 ;  /* 0x0000001503037223 */ /* 0x000fe20000010016 */
[----:B------:R-:W-:Y:S01]  /*5a00*/  FMUL.FTZ R10, R13, R10 ;  /* 0x0000000a0d0a7220 */ /* 0x000fe20000410000 */
[----:B------:R-:W-:Y:S01]  /*5a10*/  FADD.FTZ R6, R15, -R6 ;  /* 0x800000060f067221 */ /* 0x000fe20000010000 */
[C---:B------:R-:W-:Y:S01]  /*5a20*/  FMUL.FTZ R9, R13.reuse, R9 ;  /* 0x000000090d097220 */ /* 0x040fe20000410000 */
[C---:B------:R-:W-:Y:S01]  /*5a30*/  FMUL.FTZ R8, R13.reuse, R8 ;  /* 0x000000080d087220 */ /* 0x040fe20000410000 */
[C---:B------:R-:W-:Y:S01]  /*5a40*/  FMUL.FTZ R2, R13.reuse, R7 ;  /* 0x000000070d027220 */ /* 0x040fe20000410000 */
[C---:B-----5:R-:W-:Y:S01]  /*5a50*/  PRMT R0, R160.reuse, 0x7632, R0 ;  /* 0x00007632a0007816 */ /* 0x060fe20000000000 */
[C---:B------:R-:W-:Y:S01]  /*5a60*/  FMUL.FTZ R4, R13.reuse, R4 ;  /* 0x000000040d047220 */ /* 0x040fe20000410000 */
[----:B------:R-:W-:Y:S01]  /*5a70*/  SHF.L.U32 R160, R160, 0x10, RZ ;  /* 0x00000010a0a07819 */ /* 0x000fe200000006ff */
[----:B------:R-:W-:Y:S01]  /*5a80*/  FADD.FTZ R20, R20, -R3 ;  /* 0x8000000314147221 */ /* 0x000fe20000010000 */
[-C--:B------:R-:W-:Y:S01]  /*5a90*/  FMUL.FTZ R10, R10, R11.reuse ;  /* 0x0000000b0a0a7220 */ /* 0x080fe20000410000 */
[----:B------:R-:W-:Y:S01]  /*5aa0*/  FMUL.FTZ R3, R13, R6 ;  /* 0x000000060d037220 */ /* 0x000fe20000410000 */
[----:B------:R-:W-:Y:S01]  /*5ab0*/  FMUL.FTZ R9, R9, R11 ;  /* 0x0000000b09097220 */ /* 0x000fe20000410000 */
[----:B------:R-:W-:Y:S01]  /*5ac0*/  FFMA.FTZ R5, R5, R21, R22 ;  /* 0x0000001505057223 */ /* 0x000fe20000010016 */
[-C--:B------:R-:W-:Y:S01]  /*5ad0*/  FMUL.FTZ R7, R8, R11.reuse ;  /* 0x0000000b08077220 */ /* 0x080fe20000410000 */
[-C--:B------:R-:W-:Y:S01]  /*5ae0*/  FMUL.FTZ R6, R2, R11.reuse ;  /* 0x0000000b02067220 */ /* 0x080fe20000410000 */
[----:B------:R-:W-:Y:S01]  /*5af0*/  FMUL.FTZ R2, R4, R11 ;  /* 0x0000000b04027220 */ /* 0x000fe20000410000 */
[----:B------:R-:W-:Y:S01]  /*5b00*/  SHF.L.U32 R8, R0, 0x10, RZ ;  /* 0x0000001000087819 */ /* 0x000fe200000006ff */
[----:B------:R-:W-:Y:S01]  /*5b10*/  FMUL.FTZ R0, R10, R160 ;  /* 0x000000a00a007220 */ /* 0x000fe20000410000 */
[----:B------:R-:W-:Y:S01]  /*5b20*/  FMUL.FTZ R4, R112, R10 ;  /* 0x0000000a70047220 */ /* 0x000fe20000410000 */
[----:B------:R-:W-:Y:S01]  /*5b30*/  FMUL.FTZ R10, R113, R9 ;  /* 0x00000009710a7220 */ /* 0x000fe20000410000 */
[----:B------:R-:W-:Y:S01]  /*5b40*/  FADD.FTZ R5, R18, -R5 ;  /* 0x8000000512057221 */ /* 0x000fe20000010000 */
[----:B------:R-:W-:Y:S01]  /*5b50*/  PRMT R16, R162, 0x7632, R16 ;  /* 0x00007632a2107816 */ /* 0x000fe20000000010 */
[----:B------:R-:W-:Y:S01]  /*5b60*/  FMUL.FTZ R8, R9, R8 ;  /* 0x0000000809087220 */ /* 0x000fe20000410000 */
[----:B------:R-:W-:Y:S01]  /*5b70*/  PRMT R17, R163, 0x7632, R17 ;  /* 0x00007632a3117816 */ /* 0x000fe20000000011 */
[C---:B------:R-:W-:Y:S01]  /*5b80*/  FMUL.FTZ R15, R13.reuse, R5 ;  /* 0x000000050d0f7220 */ /* 0x040fe20000410000 */
[----:B------:R-:W-:Y:S01]  /*5b90*/  F2FP.BF16.F32.PACK_AB R4, R10, R4 ;  /* 0x000000040a04723e */ /* 0x000fe200000010ff */
[----:B------:R-:W-:Y:S01]  /*5ba0*/  FMUL.FTZ R13, R13, R20 ;  /* 0x000000140d0d7220 */ /* 0x000fe20000410000 */
[----:B------:R-:W-:Y:S01]  /*5bb0*/  PRMT R10, R161, 0x7632, R10 ;  /* 0x00007632a10a7816 */ /* 0x000fe2000000000a */
[-C--:B------:R-:W-:Y:S01]  /*5bc0*/  FMUL.FTZ R5, R3, R11.reuse ;  /* 0x0000000b03057220 */ /* 0x080fe20000410000 */
[-C--:B------:R-:W-:Y:S01]  /*5bd0*/  FMUL.FTZ R3, R15, R11.reuse ;  /* 0x0000000b0f037220 */ /* 0x080fe20000410000 */
        /* <DEDUP_REMOVED lines=22> */
.L_x_10299:
[----:B------:R-:W0:Y:S01]  /*5d40*/  @P1 LDC.64 R2, c[0x0][0x478] ;  /* 0x00011e00ff021b82 */ /* 0x000e220000000a00 */
[----:B------:R-:W-:Y:S01]  /*5d50*/  MOV R13, 0x10 ;  /* 0x00000010000d7802 */ /* 0x000fe20000000f00 */
[----:B0-----:R-:W-:-:S04]  /*5d60*/  @P1 IMAD.WIDE.U32 R2, R12, 0x20, R2 ;  /* 0x000000200c021825 */ /* 0x001fc800078e0002 */
[----:B------:R-:W-:Y:S01]  /*5d70*/  IMAD.WIDE.U32 R12, R12, R13, UR18 ;  /* 0x000000120c0c7e25 */ /* 0x000fe2000f8e000d */
[----:B------:R1:W-:Y:S04]  /*5d80*/  @P1 STG.E.128 desc[UR6][R2.64], R36 ;  /* 0x0000002402001986 */ /* 0x0003e8000c101d06 */
[----:B------:R1:W-:Y:S04]  /*5d90*/  @P1 STG.E.128 desc[UR6][R2.64+0x10], R32 ;  /* 0x0000102002001986 */ /* 0x0003e8000c101d06 */
[----:B------:R1:W-:Y:S01]  /*5da0*/  STG.E.128 desc[UR6][R12.64], R4 ;  /* 0x000000040c007986 */ /* 0x0003e2000c101d06 */
[----:B------:R-:W-:Y:S05]  /*5db0*/  BRA `(.L_x_10300) ;  /* 0x0000002c00007947 */ /* 0x000fea0003800000 */
.L_x_10289:
[----:B------:R-:W-:-:S05]  /*5dc0*/  HFMA2 R160, -RZ, RZ, 0, 9.5367431640625e-07 ;  /* 0x00000010ffa07431 */ /* 0x000fca00000001ff */
        /* <DEDUP_REMOVED lines=13> */
[C---:B------:R-:W-:Y:S01]  /*5ea0*/  FFMA.FTZ R23, R13.reuse, R23, R76 ;  /* 0x000000170d177223 */ /* 0x040fe2000001004c */
[----:B------:R-:W-:Y:S01]  /*5eb0*/  FFMA.FTZ R27, R13, R27, R77 ;  /* 0x0000001b0d1b7223 */ /* 0x000fe2000001004d */
        /* <DEDUP_REMOVED lines=18> */
[----:B------:R-:W-:Y:S01]  /*5fe0*/  FFMA.FTZ R234, R13, R234, R78 ;  /* 0x000000ea0dea7223 */ /* 0x000fe2000001004e */
[----:B------:R-:W-:Y:S01]  /*5ff0*/  SHF.L.U32 R181, R161, 0x10, RZ ;  /* 0x00000010a1b57819 */ /* 0x000fe200000006ff */
[----:B------:R-:W-:Y:S01]  /*6000*/  FMUL.FTZ R24, R27, R24 ;  /* 0x000000181b187220 */ /* 0x000fe20000410000 */
[C---:B------:R-:W-:Y:S01]  /*6010*/  PRMT R161, R162.reuse, 0x7632, R161 ;  /* 0x00007632a2a17816 */ /* 0x040fe200000000a1 */
[----:B------:R-:W-:Y:S01]  /*6020*/  FFMA.FTZ R180, R13, R180, R72 ;  /* 0x000000b40db47223 */ /* 0x000fe20000010048 */
[----:B------:R-:W-:Y:S01]  /*6030*/  PRMT R235, R163, 0x7632, R235 ;  /* 0x00007632a3eb7816 */ /* 0x000fe200000000eb */
[----:B------:R-:W-:Y:S01]  /*6040*/  FFMA.FTZ R25, R13, R25, R73 ;  /* 0x000000190d197223 */ /* 0x000fe20000010049 */
[----:B------:R-:W-:Y:S01]  /*6050*/  SHF.L.U32 R29, R163, 0x10, RZ ;  /* 0x00000010a31d7819 */ /* 0x000fe200000006ff */
[----:B------:R-:W-:Y:S01]  /*6060*/  FFMA.FTZ R30, R13, R30, R74 ;  /* 0x0000001e0d1e7223 */ /* 0x000fe2000001004a */
[----:B------:R-:W-:Y:S01]  /*6070*/  SHF.L.U32 R163, R233, 0x10, RZ ;  /* 0x00000010e9a37819 */ /* 0x000fe200000006ff */
[----:B------:R-:W-:Y:S01]  /*6080*/  FFMA.FTZ R233, R13, R26, R79 ;  /* 0x0000001a0de97223 */ /* 0x000fe2000001004f */
[----:B------:R-:W-:Y:S01]  /*6090*/  SHF.L.U32 R27, R162, 0x10, RZ ;  /* 0x00000010a21b7819 */ /* 0x000fe200000006ff */
[-C--:B------:R-:W-:Y:S01]  /*60a0*/  FMUL.FTZ R26, R234, R11.reuse ;  /* 0x0000000bea1a7220 */ /* 0x080fe20000410000 */
[----:B------:R-:W-:Y:S01]  /*60b0*/  SHF.L.U32 R162, R161, 0x10, RZ ;  /* 0x00000010a1a27819 */ /* 0x000fe200000006ff */
[-C--:B------:R-:W-:Y:S01]  /*60c0*/  FMUL.FTZ R234, R233, R11.reuse ;  /* 0x0000000be9ea7220 */ /* 0x080fe20000410000 */
[----:B------:R-:W-:Y:S01]  /*60d0*/  SHF.L.U32 R161, R235, 0x10, RZ ;  /* 0x00000010eba17819 */ /* 0x000fe200000006ff */
[----:B------:R-:W-:Y:S01]  /*60e0*/  FFMA.FTZ R235, R13, R28, R75 ;  /* 0x0000001c0deb7223 */ /* 0x000fe2000001004b */
        /* <DEDUP_REMOVED lines=20> */
.L_x_10301:
        /* <DEDUP_REMOVED lines=12> */
[----:B------:R-:W-:Y:S01]  /*62f0*/  FFMA.FTZ R36, R13, R36, R76 ;  /* 0x000000240d247223 */ /* 0x000fe2000001004c */
[----:B------:R-:W-:Y:S01]  /*6300*/  PRMT R28, R161, 0x7632, R28 ;  /* 0x00007632a11c7816 */ /* 0x000fe2000000001c */
[C---:B------:R-:W-:Y:S01]  /*6310*/  FFMA.FTZ R37, R13.reuse, R27, R77 ;  /* 0x0000001b0d257223 */ /* 0x040fe2000001004d */
[C---:B------:R-:W-:Y:S01]  /*6320*/  FFMA.FTZ R38, R13.reuse, R38, R78 ;  /* 0x000000260d267223 */ /* 0x040fe2000001004e */
[----:B------:R-:W-:Y:S01]  /*6330*/  FFMA.FTZ R39, R13, R26, R79 ;  /* 0x0000001a0d277223 */ /* 0x000fe2000001004f */
        /* <DEDUP_REMOVED lines=20> */
[C---:B------:R-:W-:Y:S01]  /*6480*/  FFMA.FTZ R33, R13.reuse, R33, R73 ;  /* 0x000000210d217223 */ /* 0x040fe20000010049 */
[----:B------:R-:W-:Y:S01]  /*6490*/  FFMA.FTZ R32, R13, R32, R72 ;  /* 0x000000200d207223 */ /* 0x000fe20000010048 */
[----:B------:R-:W-:Y:S01]  /*64a0*/  FFMA.FTZ R181, R181, R21, R22 ;  /* 0x00000015b5b57223 */ /* 0x000fe20000010016 */
[----:B------:R-:W-:Y:S01]  /*64b0*/  F2FP.BF16.F32.PACK_AB R160, R160, R27 ;  /* 0x0000001ba0a0723e */ /* 0x000fe200000010ff */
[----:B------:R-:W-:Y:S01]  /*64c0*/  FFMA.FTZ R35, R13, R35, R75 ;  /* 0x000000230d237223 */ /* 0x000fe2000001004b */
        /* <DEDUP_REMOVED lines=10> */
[----:B------:R-:W-:Y:S01]  /*6570*/  FFMA.FTZ R34, R13, R30, R74 ;  /* 0x0000001e0d227223 */ /* 0x000fe2000001004a */
        /* <DEDUP_REMOVED lines=11> */
.L_x_10302:
[----:B------:R-:W-:-:S04]  /*6630*/  ISETP.NE.U32.AND P1, PT, RZ, UR14, PT ;  /* 0x0000000eff007c0c */ /* 0x000fc8000bf25070 */
[----:B------:R-:W-:-:S13]  /*6640*/  ISETP.NE.AND.EX P1, PT, RZ, UR15, PT, P1 ;  /* 0x0000000fff007c0c */ /* 0x000fda000bf25310 */
        /* <DEDUP_REMOVED lines=20> */
[C---:B------:R-:W-:Y:S01]  /*6790*/  FFMA.FTZ R36, R13.reuse, R36, R68 ;  /* 0x000000240d247223 */ /* 0x040fe20000010044 */
[C---:B------:R-:W-:Y:S01]  /*67a0*/  FFMA.FTZ R37, R13.reuse, R37, R69 ;  /* 0x000000250d257223 */ /* 0x040fe20000010045 */
[C---:B------:R-:W-:Y:S01]  /*67b0*/  FFMA.FTZ R38, R13.reuse, R38, R70 ;  /* 0x000000260d267223 */ /* 0x040fe20000010046 */
[----:B------:R-:W-:Y:S01]  /*67c0*/  SHF.L.U32 R160, R160, 0x10, RZ ;  /* 0x00000010a0a07819 */ /* 0x000fe200000006ff */
[----:B------:R-:W-:Y:S01]  /*67d0*/  FFMA.FTZ R39, R13, R39, R71 ;  /* 0x000000270d277223 */ /* 0x000fe20000010047 */
        /* <DEDUP_REMOVED lines=37> */
[C---:B------:R-:W-:Y:S01]  /*6a30*/  FFMA.FTZ R34, R13.reuse, R34, R66 ;  /* 0x000000220d227223 */ /* 0x040fe20000010042 */
[----:B------:R-:W-:Y:S01]  /*6a40*/  FFMA.FTZ R35, R13, R35, R67 ;  /* 0x000000230d237223 */ /* 0x000fe20000010043 */
        /* <DEDUP_REMOVED lines=12> */
.L_x_10303:
[-CC-:B------:R-:W-:Y:S01]  /*6b10*/  FFMA.FTZ R182, R182, R21.reuse, R22.reuse ;  /* 0x00000015b6b67223 */ /* 0x180fe20000010016 */
[-C--:B------:R-:W-:Y:S01]  /*6b20*/  FFMA.FTZ R183, R183, R21.reuse, R22 ;  /* 0x00000015b7b77223 */ /* 0x080fe20000010016 */
[----:B-----5:R-:W-:Y:S01]  /*6b30*/  PRMT R180, R160, 0x7632, R180 ;  /* 0x00007632a0b47816 */ /* 0x020fe200000000b4 */
[-C--:B------:R-:W-:Y:S01]  /*6b40*/  FFMA.FTZ R192, R192, R21.reuse, R22 ;  /* 0x00000015c0c07223 */ /* 0x080fe20000010016 */
[----:B------:R-:W-:Y:S01]  /*6b50*/  FADD.FTZ R182, R203, -R182 ;  /* 0x800000b6cbb67221 */ /* 0x000fe20000010000 */
[----:B------:R-:W-:Y:S01]  /*6b60*/  FADD.FTZ R215, R215, -R183 ;  /* 0x800000b7d7d77221 */ /* 0x000fe20000010000 */
[----:B------:R-:W-:Y:S01]  /*6b70*/  SHF.L.U32 R160, R160, 0x10, RZ ;  /* 0x00000010a0a07819 */ /* 0x000fe200000006ff */
[----:B------:R-:W-:Y:S01]  /*6b80*/  FFMA.FTZ R193, R193, R21, R22 ;  /* 0x00000015c1c17223 */ /* 0x000fe20000010016 */
[C---:B------:R-:W-:Y:S01]  /*6b90*/  FFMA.FTZ R182, R13.reuse, R182, R68 ;  /* 0x000000b60db67223 */ /* 0x040fe20000010044 */
[----:B------:R-:W-:Y:S01]  /*6ba0*/  FFMA.FTZ R215, R13, R215, R69 ;  /* 0x000000d70dd77223 */ /* 0x000fe20000010045 */
        /* <DEDUP_REMOVED lines=15> */
[----:B------:R-:W-:Y:S01]  /*6ca0*/  FFMA.FTZ R204, R13, R204, R70 ;  /* 0x000000cc0dcc7223 */ /* 0x000fe20000010046 */
[----:B------:R-:W-:Y:S01]  /*6cb0*/  FADD.FTZ R217, R217, -R213 ;  /* 0x800000d5d9d97221 */ /* 0x000fe20000010000 */
[----:B------:R-:W-:Y:S01]  /*6cc0*/  PRMT R182, R161, 0x7632, R182 ;  /* 0x00007632a1b67816 */ /* 0x000fe200000000b6 */
[----:B------:R-:W-:Y:S01]  /*6cd0*/  FADD.FTZ R218, R218, -R214 ;  /* 0x800000d6dada7221 */ /* 0x000fe20000010000 */
[----:B------:R-:W-:Y:S01]  /*6ce0*/  FFMA.FTZ R216, R13, R216, R71 ;  /* 0x000000d80dd87223 */ /* 0x000fe20000010047 */
[----:B------:R-:W-:Y:S01]  /*6cf0*/  SHF.L.U32 R161, R161, 0x10, RZ ;  /* 0x00000010a1a17819 */ /* 0x000fe200000006ff */
[C---:B------:R-:W-:Y:S01]  /*6d00*/  FFMA.FTZ R211, R13.reuse, R211, R64 ;  /* 0x000000d30dd37223 */ /* 0x040fe20000010040 */
[----:B------:R-:W-:Y:S01]  /*6d10*/  FFMA.FTZ R193, R13, R212, R66 ;  /* 0x000000d40dc17223 */ /* 0x000fe20000010042 */
[----:B------:R-:W-:Y:S01]  /*6d20*/  PRMT R203, R162, 0x7632, R203 ;  /* 0x00007632a2cb7816 */ /* 0x000fe200000000cb */
[----:B------:R-:W-:Y:S01]  /*6d30*/  FMUL.FTZ R212, R204, R11 ;  /* 0x0000000bccd47220 */ /* 0x000fe20000410000 */
[----:B------:R-:W-:Y:S01]  /*6d40*/  PRMT R206, R163, 0x7632, R206 ;  /* 0x00007632a3ce7816 */ /* 0x000fe200000000ce */
[C---:B------:R-:W-:Y:S01]  /*6d50*/  FFMA.FTZ R205, R13.reuse, R217, R65 ;  /* 0x000000d90dcd7223 */ /* 0x040fe20000010041 */
[----:B------:R-:W-:Y:S01]  /*6d60*/  SHF.L.U32 R182, R182, 0x10, RZ ;  /* 0x00000010b6b67819 */ /* 0x000fe200000006ff */
[----:B------:R-:W-:Y:S01]  /*6d70*/  FFMA.FTZ R192, R13, R218, R67 ;  /* 0x000000da0dc07223 */ /* 0x000fe20000010043 */
        /* <DEDUP_REMOVED lines=25> */
.L_x_10304:
        /* <DEDUP_REMOVED lines=19> */
[C---:B------:R-:W-:Y:S01]  /*7040*/  FFMA.FTZ R36, R13.reuse, R36, R60 ;  /* 0x000000240d247223 */ /* 0x040fe2000001003c */
[----:B------:R-:W-:Y:S01]  /*7050*/  FFMA.FTZ R37, R13, R37, R61 ;  /* 0x000000250d257223 */ /* 0x000fe2000001003d */
        /* <DEDUP_REMOVED lines=10> */
[C---:B------:R-:W-:Y:S01]  /*7100*/  FFMA.FTZ R32, R13.reuse, R32, R56 ;  /* 0x000000200d207223 */ /* 0x040fe20000010038 */
[----:B------:R-:W-:Y:S01]  /*7110*/  FFMA.FTZ R33, R13, R33, R57 ;  /* 0x000000210d217223 */ /* 0x000fe20000010039 */
        /* <DEDUP_REMOVED lines=16> */
[----:B------:R-:W-:Y:S01]  /*7220*/  FFMA.FTZ R38, R13, R38, R62 ;  /* 0x000000260d267223 */ /* 0x000fe2000001003e */
[----:B------:R-:W-:Y:S01]  /*7230*/  PRMT R195, R163, 0x7632, R195 ;  /* 0x00007632a3c37816 */ /* 0x000fe200000000c3 */
[C---:B------:R-:W-:Y:S01]  /*7240*/  FFMA.FTZ R34, R13.reuse, R34, R58 ;  /* 0x000000220d227223 */ /* 0x040fe2000001003a */
[----:B------:R-:W-:Y:S01]  /*7250*/  FFMA.FTZ R35, R13, R35, R59 ;  /* 0x000000230d237223 */ /* 0x000fe2000001003b */
[----:B------:R-:W-:Y:S01]  /*7260*/  PRMT R190, R161, 0x7632, R190 ;  /* 0x00007632a1be7816 */ /* 0x000fe200000000be */
[----:B------:R-:W-:Y:S01]  /*7270*/  FFMA.FTZ R39, R13, R39, R63 ;  /* 0x000000270d277223 */ /* 0x000fe2000001003f */
        /* <DEDUP_REMOVED lines=21> */
.L_x_10305:
        /* <DEDUP_REMOVED lines=8> */
[C---:B------:R-:W-:Y:S01]  /*7450*/  FFMA.FTZ R202, R13.reuse, R202, R60 ;  /* 0x000000ca0dca7223 */ /* 0x040fe2000001003c */
[----:B------:R-:W-:Y:S01]  /*7460*/  FFMA.FTZ R189, R13, R188, R61 ;  /* 0x000000bc0dbd7223 */ /* 0x000fe2000001003d */
        /* <DEDUP_REMOVED lines=17> */
[----:B------:R-:W-:Y:S01]  /*7580*/  FFMA.FTZ R196, R13, R197, R62 ;  /* 0x000000c50dc47223 */ /* 0x000fe2000001003e */
[----:B------:R-:W-:Y:S01]  /*7590*/  PRMT R190, R161, 0x7632, R190 ;  /* 0x00007632a1be7816 */ /* 0x000fe200000000be */
[C---:B------:R-:W-:Y:S01]  /*75a0*/  FFMA.FTZ R187, R13.reuse, R187, R63 ;  /* 0x000000bb0dbb7223 */ /* 0x040fe2000001003f */
[C---:B------:R-:W-:Y:S01]  /*75b0*/  FFMA.FTZ R186, R13.reuse, R186, R57 ;  /* 0x000000ba0dba7223 */ /* 0x040fe20000010039 */
[----:B------:R-:W-:Y:S01]  /*75c0*/  F2FP.BF16.F32.PACK_AB R160, R192, R160 ;  /* 0x000000a0c0a0723e */ /* 0x000fe200000010ff */
[----:B------:R-:W-:Y:S01]  /*75d0*/  FFMA.FTZ R194, R13, R194, R56 ;  /* 0x000000c20dc27223 */ /* 0x000fe20000010038 */
[----:B------:R-:W-:Y:S01]  /*75e0*/  SHF.L.U32 R161, R161, 0x10, RZ ;  /* 0x00000010a1a17819 */ /* 0x000fe200000006ff */
[----:B------:R-:W-:Y:S01]  /*75f0*/  FFMA.FTZ R191, R13, R191, R58 ;  /* 0x000000bf0dbf7223 */ /* 0x000fe2000001003a */
[----:B------:R-:W-:Y:S01]  /*7600*/  PRMT R192, R162, 0x7632, R192 ;  /* 0x00007632a2c07816 */ /* 0x000fe200000000c0 */
[----:B------:R-:W-:Y:S01]  /*7610*/  FMUL.FTZ R196, R196, R11 ;  /* 0x0000000bc4c47220 */ /* 0x000fe20000410000 */
[----:B------:R-:W-:Y:S01]  /*7620*/  PRMT R195, R163, 0x7632, R195 ;  /* 0x00007632a3c37816 */ /* 0x000fe200000000c3 */
[----:B------:R-:W-:Y:S01]  /*7630*/  FFMA.FTZ R185, R13, R185, R59 ;  /* 0x000000b90db97223 */ /* 0x000fe2000001003b */
        /* <DEDUP_REMOVED lines=25> */
.L_x_10306:
        /* <DEDUP_REMOVED lines=19> */
[C---:B------:R-:W-:Y:S01]  /*7900*/  FFMA.FTZ R36, R13.reuse, R36, R52 ;  /* 0x000000240d247223 */ /* 0x040fe20000010034 */
[C---:B------:R-:W-:Y:S01]  /*7910*/  FFMA.FTZ R37, R13.reuse, R37, R53 ;  /* 0x000000250d257223 */ /* 0x040fe20000010035 */
[-CC-:B------:R-:W-:Y:S01]  /*7920*/  FFMA.FTZ R32, R170, R21.reuse, R22.reuse ;  /* 0x00000015aa207223 */ /* 0x180fe20000010016 */
[----:B------:R-:W-:Y:S01]  /*7930*/  FFMA.FTZ R33, R174, R21, R22 ;  /* 0x00000015ae217223 */ /* 0x000fe20000010016 */
[----:B------:R-:W-:Y:S01]  /*7940*/  SHF.L.U32 R160, R160, 0x10, RZ ;  /* 0x00000010a0a07819 */ /* 0x000fe200000006ff */
[----:B------:R-:W-:Y:S01]  /*7950*/  FFMA.FTZ R38, R13, R38, R54 ;  /* 0x000000260d267223 */ /* 0x000fe20000010036 */
        /* <DEDUP_REMOVED lines=10> */
[----:B------:R-:W-:Y:S01]  /*7a00*/  FFMA.FTZ R34, R171, R21, R22 ;  /* 0x00000015ab227223 */ /* 0x000fe20000010016 */
[----:B------:R-:W-:Y:S01]  /*7a10*/  FMUL.FTZ R160, R104, R165 ;  /* 0x000000a568a07220 */ /* 0x000fe20000410000 */
[----:B------:R-:W-:Y:S01]  /*7a20*/  FMUL.FTZ R164, R105, R164 ;  /* 0x000000a469a47220 */ /* 0x000fe20000410000 */
[----:B------:R-:W-:Y:S01]  /*7a30*/  PRMT R171, R162, 0x7632, R171 ;  /* 0x00007632a2ab7816 */ /* 0x000fe200000000ab */
[C---:B------:R-:W-:Y:S01]  /*7a40*/  FFMA.FTZ R32, R13.reuse, R32, R48 ;  /* 0x000000200d207223 */ /* 0x040fe20000010030 */
[----:B------:R-:W-:Y:S01]  /*7a50*/  FFMA.FTZ R33, R13, R33, R49 ;  /* 0x000000210d217223 */ /* 0x000fe20000010031 */
        /* <DEDUP_REMOVED lines=17> */
[C---:B------:R-:W-:Y:S01]  /*7b70*/  FFMA.FTZ R34, R13.reuse, R34, R50 ;  /* 0x000000220d227223 */ /* 0x040fe20000010032 */
[----:B------:R-:W-:Y:S01]  /*7b80*/  FFMA.FTZ R35, R13, R35, R51 ;  /* 0x000000230d237223 */ /* 0x000fe20000010033 */
        /* <DEDUP_REMOVED lines=16> */
.L_x_10307:
        /* <DEDUP_REMOVED lines=8> */
[C---:B------:R-:W-:Y:S01]  /*7d10*/  FFMA.FTZ R164, R13.reuse, R164, R52 ;  /* 0x000000a40da47223 */ /* 0x040fe20000010034 */
[----:B------:R-:W-:Y:S01]  /*7d20*/  FFMA.FTZ R176, R13, R176, R53 ;  /* 0x000000b00db07223 */ /* 0x000fe20000010035 */
        /* <DEDUP_REMOVED lines=12> */
[----:B------:R-:W-:Y:S01]  /*7df0*/  FFMA.FTZ R169, R13, R169, R54 ;  /* 0x000000a90da97223 */ /* 0x000fe20000010036 */
[----:B------:R-:W-:Y:S01]  /*7e00*/  F2FP.BF16.F32.PACK_AB R160, R164, R160 ;  /* 0x000000a0a4a0723e */ /* 0x000fe200000010ff */
[----:B------:R-:W-:Y:S01]  /*7e10*/  FADD.FTZ R178, R178, -R174 ;  /* 0x800000aeb2b27221 */ /* 0x000fe20000010000 */
[----:B------:R-:W-:Y:S01]  /*7e20*/  PRMT R164, R161, 0x7632, R164 ;  /* 0x00007632a1a47816 */ /* 0x000fe200000000a4 */
[----:B------:R-:W-:Y:S01]  /*7e30*/  FFMA.FTZ R170, R13, R177, R55 ;  /* 0x000000b10daa7223 */ /* 0x000fe20000010037 */
[----:B------:R-:W-:Y:S01]  /*7e40*/  FADD.FTZ R173, R173, -R171 ;  /* 0x800000abadad7221 */ /* 0x000fe20000010000 */
[----:B------:R-:W-:Y:S01]  /*7e50*/  SHF.L.U32 R165, R165, 0x10, RZ ;  /* 0x00000010a5a57819 */ /* 0x000fe200000006ff */
[----:B------:R-:W-:Y:S01]  /*7e60*/  FFMA.FTZ R172, R13, R172, R48 ;  /* 0x000000ac0dac7223 */ /* 0x000fe20000010030 */
[----:B------:R-:W-:Y:S01]  /*7e70*/  SHF.L.U32 R168, R161, 0x10, RZ ;  /* 0x00000010a1a87819 */ /* 0x000fe200000006ff */
[----:B------:R-:W-:Y:S01]  /*7e80*/  FADD.FTZ R179, R179, -R175 ;  /* 0x800000afb3b37221 */ /* 0x000fe20000010000 */
[----:B------:R-:W-:Y:S01]  /*7e90*/  PRMT R171, R162, 0x7632, R171 ;  /* 0x00007632a2ab7816 */ /* 0x000fe200000000ab */
[-C--:B------:R-:W-:Y:S01]  /*7ea0*/  FMUL.FTZ R169, R169, R11.reuse ;  /* 0x0000000ba9a97220 */ /* 0x080fe20000410000 */
[----:B------:R-:W-:Y:S01]  /*7eb0*/  SHF.L.U32 R164, R164, 0x10, RZ ;  /* 0x00000010a4a47819 */ /* 0x000fe200000006ff */
[C---:B------:R-:W-:Y:S01]  /*7ec0*/  FFMA.FTZ R178, R13.reuse, R178, R49 ;  /* 0x000000b20db27223 */ /* 0x040fe20000010031 */
[----:B------:R-:W-:Y:S01]  /*7ed0*/  FMUL.FTZ R170, R170, R11 ;  /* 0x0000000baaaa7220 */ /* 0x000fe20000410000 */
[----:B------:R-:W-:Y:S01]  /*7ee0*/  SHF.L.U32 R162, R162, 0x10, RZ ;  /* 0x00000010a2a27819 */ /* 0x000fe200000006ff */
[----:B------:R-:W-:Y:S01]  /*7ef0*/  FFMA.FTZ R173, R13, R173, R50 ;  /* 0x000000ad0dad7223 */ /* 0x000fe20000010032 */
[----:B------:R-:W-:Y:S01]  /*7f00*/  FMUL.FTZ R167, R176, R165 ;  /* 0x000000a5b0a77220 */ /* 0x000fe20000410000 */
[----:B------:R-:W-:Y:S01]  /*7f10*/  PRMT R161, R163, 0x7632, R161 ;  /* 0x00007632a3a17816 */ /* 0x000fe200000000a1 */
[----:B------:R-:W-:Y:S01]  /*7f20*/  FMUL.FTZ R174, R172, R11 ;  /* 0x0000000bacae7220 */ /* 0x000fe20000410000 */
[----:B------:R-:W-:Y:S01]  /*7f30*/  SHF.L.U32 R171, R171, 0x10, RZ ;  /* 0x00000010abab7819 */ /* 0x000fe200000006ff */
[----:B------:R-:W-:Y:S01]  /*7f40*/  FFMA.FTZ R165, R13, R179, R51 ;  /* 0x000000b30da57223 */ /* 0x000fe20000010033 */
        /* <DEDUP_REMOVED lines=20> */
.L_x_10308:
        /* <DEDUP_REMOVED lines=20> */
[C---:B------:R-:W-:Y:S01]  /*81d0*/  FFMA.FTZ R36, R13.reuse, R10, R44 ;  /* 0x0000000a0d247223 */ /* 0x040fe2000001002c */
[----:B------:R-:W-:Y:S01]  /*81e0*/  FFMA.FTZ R37, R13, R16, R45 ;  /* 0x000000100d257223 */ /* 0x000fe2000001002d */
[-CC-:B------:R-:W-:Y:S01]  /*81f0*/  FFMA.FTZ R6, R6, R21.reuse, R22.reuse ;  /* 0x0000001506067223 */ /* 0x180fe20000010016 */
[--C-:B------:R-:W-:Y:S01]  /*8200*/  FFMA.FTZ R5, R5, R21, R22.reuse ;  /* 0x0000001505057223 */ /* 0x100fe20000010016 */
[----:B------:R-:W-:Y:S01]  /*8210*/  SHF.L.U32 R160, R160, 0x10, RZ ;  /* 0x00000010a0a07819 */ /* 0x000fe200000006ff */
[----:B------:R-:W-:Y:S01]  /*8220*/  FFMA.FTZ R39, R13, R7, R47 ;  /* 0x000000070d277223 */ /* 0x000fe2000001002f */
[----:B------:R-:W-:Y:S01]  /*8230*/  SHF.L.U32 R8, R8, 0x10, RZ ;  /* 0x0000001008087819 */ /* 0x000fe200000006ff */
[-C--:B------:R-:W-:Y:S01]  /*8240*/  FMUL.FTZ R2, R36, R11.reuse ;  /* 0x0000000b24027220 */ /* 0x080fe20000410000 */
[----:B------:R-:W-:Y:S01]  /*8250*/  FMUL.FTZ R7, R37, R11 ;  /* 0x0000000b25077220 */ /* 0x000fe20000410000 */
[-CC-:B------:R-:W-:Y:S01]  /*8260*/  FFMA.FTZ R4, R4, R21.reuse, R22.reuse ;  /* 0x0000001504047223 */ /* 0x180fe20000010016 */
[----:B------:R-:W-:Y:S01]  /*8270*/  FFMA.FTZ R3, R3, R21, R22 ;  /* 0x0000001503037223 */ /* 0x000fe20000010016 */
[----:B------:R-:W-:Y:S01]  /*8280*/  FADD.FTZ R6, R15, -R6 ;  /* 0x800000060f067221 */ /* 0x000fe20000010000 */
[----:B------:R-:W-:Y:S01]  /*8290*/  FADD.FTZ R5, R18, -R5 ;  /* 0x8000000512057221 */ /* 0x000fe20000010000 */
[----:B------:R-:W-:Y:S01]  /*82a0*/  FFMA.FTZ R38, R13, R0, R46 ;  /* 0x000000000d267223 */ /* 0x000fe2000001002e */
[----:B------:R-:W-:Y:S01]  /*82b0*/  FMUL.FTZ R0, R2, R160 ;  /* 0x000000a002007220 */ /* 0x000fe20000410000 */
[----:B------:R-:W-:Y:S01]  /*82c0*/  FMUL.FTZ R8, R7, R8 ;  /* 0x0000000807087220 */ /* 0x000fe20000410000 */
[----:B------:R-:W-:Y:S01]  /*82d0*/  FADD.FTZ R4, R19, -R4 ;  /* 0x8000000413047221 */ /* 0x000fe20000010000 */
[----:B------:R-:W-:Y:S01]  /*82e0*/  FADD.FTZ R3, R20, -R3 ;  /* 0x8000000314037221 */ /* 0x000fe20000010000 */
[----:B------:R-:W-:Y:S01]  /*82f0*/  FMUL.FTZ R2, R112, R2 ;  /* 0x0000000270027220 */ /* 0x000fe20000410000 */
[----:B------:R-:W-:Y:S01]  /*8300*/  FMUL.FTZ R7, R113, R7 ;  /* 0x0000000771077220 */ /* 0x000fe20000410000 */
[----:B------:R-:W-:Y:S01]  /*8310*/  PRMT R10, R161, 0x7632, R10 ;  /* 0x00007632a10a7816 */ /* 0x000fe2000000000a */
[C---:B------:R-:W-:Y:S01]  /*8320*/  FFMA.FTZ R32, R13.reuse, R6, R40 ;  /* 0x000000060d207223 */ /* 0x040fe20000010028 */
[----:B------:R-:W-:Y:S01]  /*8330*/  PRMT R16, R162, 0x7632, R16 ;  /* 0x00007632a2107816 */ /* 0x000fe20000000010 */
[C---:B------:R-:W-:Y:S01]  /*8340*/  FFMA.FTZ R33, R13.reuse, R5, R41 ;  /* 0x000000050d217223 */ /* 0x040fe20000010029 */
[C---:B------:R-:W-:Y:S01]  /*8350*/  FFMA.FTZ R34, R13.reuse, R4, R42 ;  /* 0x000000040d227223 */ /* 0x040fe2000001002a */
[----:B------:R-:W-:Y:S01]  /*8360*/  FFMA.FTZ R35, R13, R3, R43 ;  /* 0x000000030d237223 */ /* 0x000fe2000001002b */
        /* <DEDUP_REMOVED lines=30> */
.L_x_10309:
        /* <DEDUP_REMOVED lines=12> */
[----:B------:R-:W-:Y:S01]  /*8610*/  FFMA.FTZ R10, R13, R10, R44 ;  /* 0x0000000a0d0a7223 */ /* 0x000fe2000001002c */
[----:B------:R-:W-:Y:S01]  /*8620*/  FADD.FTZ R6, R15, -R6 ;  /* 0x800000060f067221 */ /* 0x000fe20000010000 */
[C---:B------:R-:W-:Y:S01]  /*8630*/  FFMA.FTZ R9, R13.reuse, R9, R45 ;  /* 0x000000090d097223 */ /* 0x040fe2000001002d */
[C---:B------:R-:W-:Y:S01]  /*8640*/  FFMA.FTZ R8, R13.reuse, R8, R46 ;  /* 0x000000080d087223 */ /* 0x040fe2000001002e */
[C---:B------:R-:W-:Y:S01]  /*8650*/  FFMA.FTZ R2, R13.reuse, R7, R47 ;  /* 0x000000070d027223 */ /* 0x040fe2000001002f */
[C---:B-----5:R-:W-:Y:S01]  /*8660*/  PRMT R0, R160.reuse, 0x7632, R0 ;  /* 0x00007632a0007816 */ /* 0x060fe20000000000 */
[C---:B------:R-:W-:Y:S01]  /*8670*/  FFMA.FTZ R4, R13.reuse, R4, R42 ;  /* 0x000000040d047223 */ /* 0x040fe2000001002a */
[----:B------:R-:W-:Y:S01]  /*8680*/  SHF.L.U32 R160, R160, 0x10, RZ ;  /* 0x00000010a0a07819 */ /* 0x000fe200000006ff */
[----:B------:R-:W-:Y:S01]  /*8690*/  FADD.FTZ R20, R20, -R3 ;  /* 0x8000000314147221 */ /* 0x000fe20000010000 */
[-C--:B------:R-:W-:Y:S01]  /*86a0*/  FMUL.FTZ R10, R10, R11.reuse ;  /* 0x0000000b0a0a7220 */ /* 0x080fe20000410000 */
[----:B------:R-:W-:Y:S01]  /*86b0*/  FFMA.FTZ R3, R13, R6, R40 ;  /* 0x000000060d037223 */ /* 0x000fe20000010028 */
        /* <DEDUP_REMOVED lines=13> */
[C---:B------:R-:W-:Y:S01]  /*8790*/  FFMA.FTZ R15, R13.reuse, R5, R41 ;  /* 0x000000050d0f7223 */ /* 0x040fe20000010029 */
[----:B------:R-:W-:Y:S01]  /*87a0*/  F2FP.BF16.F32.PACK_AB R4, R10, R4 ;  /* 0x000000040a04723e */ /* 0x000fe200000010ff */
[----:B------:R-:W-:Y:S01]  /*87b0*/  FFMA.FTZ R13, R13, R20, R43 ;  /* 0x000000140d0d7223 */ /* 0x000fe2000001002b */
        /* <DEDUP_REMOVED lines=25> */
.L_x_10310:
[----:B------:R-:W0:Y:S01]  /*8950*/  @P1 LDC.64 R2, c[0x0][0x478] ;  /* 0x00011e00ff021b82 */ /* 0x000e220000000a00 */
[----:B------:R-:W-:Y:S01]  /*8960*/  MOV R13, 0x10 ;  /* 0x00000010000d7802 */ /* 0x000fe20000000f00 */
[----:B0-----:R-:W-:-:S04]  /*8970*/  @P1 IMAD.WIDE.U32 R2, R12, 0x20, R2 ;  /* 0x000000200c021825 */ /* 0x001fc800078e0002 */
[----:B------:R-:W-:Y:S01]  /*8980*/  IMAD.WIDE.U32 R12, R12, R13, UR18 ;  /* 0x000000120c0c7e25 */ /* 0x000fe2000f8e000d */
[----:B------:R0:W-:Y:S04]  /*8990*/  @P1 STG.E.128 desc[UR6][R2.64], R36 ;  /* 0x0000002402001986 */ /* 0x0001e8000c101d06 */
[----:B------:R0:W-:Y:S04]  /*89a0*/  @P1 STG.E.128 desc[UR6][R2.64+0x10], R32 ;  /* 0x0000102002001986 */ /* 0x0001e8000c101d06 */
[----:B------:R0:W-:Y:S02]  /*89b0*/  STG.E.128 desc[UR6][R12.64], R4 ;  /* 0x000000040c007986 */ /* 0x0001e4000c101d06 */
.L_x_10300:
        /* <DEDUP_REMOVED lines=125> */
.L_x_10287:
[----:B------:R1:W5:Y:S01]  /*9190*/  LDL.LU R44, [R1+0x74] ;  /* 0x00007400012c7983 */ /* 0x0003620000300800 */
[----:B------:R-:W-:Y:S02]  /*91a0*/  MOV R11, R214 ;  /* 0x000000d6000b7202 */ /* 0x000fe40000000f00 */
[----:B------:R-:W-:Y:S01]  /*91b0*/  MOV R10, R213 ;  /* 0x000000d5000a7202 */ /* 0x000fe20000000f00 */
[----:B------:R1:W5:Y:S01]  /*91c0*/  LDL.LU R45, [R1+0x118] ;  /* 0x00011800012d7983 */ /* 0x0003620000300800 */
[----:B------:R-:W-:Y:S02]  /*91d0*/  MOV R9, R212 ;  /* 0x000000d400097202 */ /* 0x000fe40000000f00 */
[----:B------:R-:W-:Y:S01]  /*91e0*/  MOV R8, R211 ;  /* 0x000000d300087202 */ /* 0x000fe20000000f00 */
[----:B------:R1:W5:Y:S01]  /*91f0*/  LDL.LU R250, [R1] ;  /* 0x0000000001fa7983 */ /* 0x0003620000300800 */
        /* <DEDUP_REMOVED lines=96> */
.L_x_10286:
[----:B------:R-:W-:Y:S05]  /*9800*/  BSYNC B0 ;  /* 0x0000000000007941 */ /* 0x000fea0003800000 */
.L_x_10285:
[----:B------:R-:W1:Y:S01]  /*9810*/  S2R R112, SR_TID.X ;  /* 0x0000000000707919 */ /* 0x000e620000002100 */
[----:B------:R-:W-:Y:S01]  /*9820*/  MOV R0, 0x400 ;  /* 0x0000040000007802 */ /* 0x000fe20000000f00 */
[----:B------:R-:W-:Y:S05]  /*9830*/  WARPSYNC.ALL ;  /* 0x0000000000007948 */ /* 0x000fea0003800000 */
[----:B------:R-:W2:Y:S01]  /*9840*/  S2R R3, SR_CgaCtaId ;  /* 0x0000000000037919 */ /* 0x000ea20000008800 */
[----:B------:R-:W3:Y:S01]  /*9850*/  S2UR UR13, SR_CTAID.X ;  /* 0x00000000000d79c3 */ /* 0x000ee20000002500 */
[----:B------:R-:W4:Y:S01]  /*9860*/  LDCU.128 UR20, c[0x0][0x440] ;  /* 0x00008800ff1477ac */ /* 0x000f220008000c00 */
[----:B------:R-:W4:Y:S01]  /*9870*/  LDCU.64 UR4, c[0x0][0x460] ;  /* 0x00008c00ff0477ac */ /* 0x000f220008000a00 */
[----:B-1----:R-:W-:-:S05]  /*9880*/  SHF.R.U32.HI R2, RZ, 0x5, R112 ;  /* 0x00000005ff027819 */ /* 0x002fca0000011670 */
[----:B------:R-:W-:Y:S01]  /*9890*/  IMAD R243, R2, 0xa0, R243 ;  /* 0x000000a002f37824 */ /* 0x000fe200078e02f3 */
[----:B--2---:R-:W-:-:S04]  /*98a0*/  LEA R0, R3, R0, 0x18 ;  /* 0x0000000003007211 */ /* 0x004fc800078ec0ff */
        /* <DEDUP_REMOVED lines=15> */
[----:B------:R-:W0:Y:S04]  /*99a0*/  LDS R61, [R0+0x1400] ;  /* 0x00140000003d7984 */ /* 0x000e280000000800 */
        /* <DEDUP_REMOVED lines=10> */
[----:B--2---:R-:W-:-:S03]  /*9a50*/  FADD.FTZ R3, RZ, R3 ;  /* 0x00000003ff037221 */ /* 0x004fc60000010000 */
[----:B------:R-:W2:Y:S01]  /*9a60*/  LDS R52, [R0+0xc00] ;  /* 0x000c000000347984 */ /* 0x000ea20000000800 */
[----:B0-----:R-:W-:-:S03]  /*9a70*/  FADD.FTZ R2, R2, R61 ;  /* 0x0000003d02027221 */ /* 0x001fc60000010000 */
[----:B------:R-:W0:Y:S01]  /*9a80*/  LDS R71, [R0+0x2000] ;  /* 0x0020000000477984 */ /* 0x000e220000000800 */
        /* <DEDUP_REMOVED lines=20> */
[----:B0-----:R-:W-:-:S03]  /*9bd0*/  FADD.FTZ R52, R52, R71 ;  /* 0x0000004734347221 */ /* 0x001fc60000010000 */
[----:B------:R-:W0:Y:S01]  /*9be0*/  LDS R87, [R0+0x3000] ;  /* 0x0030000000577984 */ /* 0x000e220000000800 */
        /* <DEDUP_REMOVED lines=20> */
[----:B0-----:R-:W-:-:S03]  /*9d30*/  FADD.FTZ R46, R46, R87 ;  /* 0x000000572e2e7221 */ /* 0x001fc60000010000 */
[----:B------:R-:W0:Y:S01]  /*9d40*/  LDS R104, [R0+0x4600] ;  /* 0x0046000000687984 */ /* 0x000e220000000800 */
        /* <DEDUP_REMOVED lines=12> */
[----:B-1----:R-:W-:Y:S01]  /*9e10*/  FADD.FTZ R45, R45, R102 ;  /* 0x000000662d2d7221 */ /* 0x002fe20000010000 */
[----:B--2---:R-:W-:Y:S01]  /*9e20*/  FADD.FTZ R105, R46, R105 ;  /* 0x000000692e697221 */ /* 0x004fe20000010000 */
[----:B0-----:R-:W-:Y:S01]  /*9e30*/  FADD.FTZ R47, R47, R104 ;  /* 0x000000682f2f7221 */ /* 0x001fe20000010000 */
[----:B------:R-:W-:Y:S01]  /*9e40*/  STS.128 [R243], R248 ;  /* 0x000000f8f3007388 */ /* 0x000fe20000000c00 */
[----:B----4-:R-:W-:-:S03]  /*9e50*/  FADD.FTZ R107, R52, R107 ;  /* 0x0000006b346b7221 */ /* 0x010fc60000010000 */
[----:B------:R0:W-:Y:S01]  /*9e60*/  STS.128 [R243+0x10], R48 ;  /* 0x00001030f3007388 */ /* 0x0001e20000000c00 */
[----:B---3--:R-:W-:-:S03]  /*9e70*/  FADD.FTZ R53, R53, R106 ;  /* 0x0000006a35357221 */ /* 0x008fc60000010000 */
        /* <DEDUP_REMOVED lines=40> */
[----:B------:R-:W-:-:S03]  /*a100*/  FADD.FTZ R3, RZ, R3 ;  /* 0x00000003ff037221 */ /* 0x000fc60000010000 */
[----:B------:R-:W4:Y:S04]  /*a110*/  LDS R69, [R0+0x2600] ;  /* 0x0026000000457984 */ /* 0x000f280000000800 */
        /* <DEDUP_REMOVED lines=30> */
[----:B------:R-:W-:Y:S01]  /*a300*/  LDS R66, [R0+0x4600] ;  /* 0x0046000000427984 */ /* 0x000fe20000000800 */
        /* <DEDUP_REMOVED lines=154> */
.L_x_10288:
        /* <DEDUP_REMOVED lines=8> */
.L_x_10313:
[----:B------:R-:W-:Y:S05]  /*ad30*/  BSYNC B2 ;  /* 0x0000000000027941 */ /* 0x000fea0003800000 */
.L_x_10312:
        /* <DEDUP_REMOVED lines=8> */
.L_x_10314:
[----:B------:R-:W-:Y:S01]  /*adc0*/  HFMA2 R163, -RZ, RZ, 0, 1.1920928955078125e-07 ;  /* 0x00000002ffa37431 */ /* 0x000fe200000001ff */
[----:B------:R-:W-:Y:S01]  /*add0*/  MOV R239, R21 ;  /* 0x0000001500ef7202 */ /* 0x000fe20000000f00 */
[----:B------:R-:W-:-:S07]  /*ade0*/  FADD.FTZ R22, R22, R240 ;  /* 0x000000f016167221 */ /* 0x000fce0000010000 */
[----:B------:R-:W-:Y:S05]  /*adf0*/  WARPSYNC.COLLECTIVE R161, `(.L_x_10315) ;  /* 0x00000000a1087348 */ /* 0x000fea0003c00000 */
[----:B------:R0:W1:Y:S02]  /*ae00*/  SHFL.BFLY P3, R240, R239, R163, R162 ;  /* 0x0c0000a3eff07389 */ /* 0x00006400000600a2 */
[----:B01----:R-:W-:Y:S05]  /*ae10*/  ENDCOLLECTIVE ;  /* 0x000000000000791b */ /* 0x003fea0003800000 */
.L_x_10315:
[----:B------:R-:W-:Y:S01]  /*ae20*/  MOV R239, R22 ;  /* 0x0000001600ef7202 */ /* 0x000fe20000000f00 */
[----:B------:R-:W-:-:S07]  /*ae30*/  FADD.FTZ R21, R21, R240 ;  /* 0x000000f015157221 */ /* 0x000fce0000010000 */
[----:B------:R-:W-:Y:S05]  /*ae40*/  WARPSYNC.COLLECTIVE R161, `(.L_x_10316) ;  /* 0x00000000a1087348 */ /* 0x000fea0003c00000 */
[----:B------:R0:W1:Y:S02]  /*ae50*/  SHFL.BFLY P3, R240, R239, R163, R162 ;  /* 0x0c0000a3eff07389 */ /* 0x00006400000600a2 */
[----:B01----:R-:W-:Y:S05]  /*ae60*/  ENDCOLLECTIVE ;  /* 0x000000000000791b */ /* 0x003fea0003800000 */
.L_x_10316:
[----:B------:R-:W-:Y:S01]  /*ae70*/  HFMA2 R163, -RZ, RZ, 0, 2.384185791015625e-07 ;  /* 0x00000004ffa37431 */ /* 0x000fe200000001ff */
[----:B------:R-:W-:Y:S01]  /*ae80*/  MOV R239, R21 ;  /* 0x0000001500ef7202 */ /* 0x000fe20000000f00 */
[----:B------:R-:W-:-:S07]  /*ae90*/  FADD.FTZ R22, R22, R240 ;  /* 0x000000f016167221 */ /* 0x000fce0000010000 */
[----:B------:R-:W-:Y:S05]  /*aea0*/  WARPSYNC.COLLECTIVE R161, `(.L_x_10317) ;  /* 0x00000000a1087348 */ /* 0x000fea0003c00000 */
[----:B------:R0:W1:Y:S02]  /*aeb0*/  SHFL.BFLY P3, R240, R239, R163, R162 ;  /* 0x0c0000a3eff07389 */ /* 0x00006400000600a2 */
[----:B01----:R-:W-:Y:S05]  /*aec0*/  ENDCOLLECTIVE ;  /* 0x000000000000791b */ /* 0x003fea0003800000 */
.L_x_10317:
[----:B------:R-:W-:Y:S01]  /*aed0*/  MOV R239, R22 ;  /* 0x0000001600ef7202 */ /* 0x000fe20000000f00 */
[----:B------:R-:W-:-:S07]  /*aee0*/  FADD.FTZ R21, R21, R240 ;  /* 0x000000f015157221 */ /* 0x000fce0000010000 */
[----:B------:R-:W-:Y:S05]  /*aef0*/  WARPSYNC.COLLECTIVE R161, `(.L_x_10318) ;  /* 0x00000000a1087348 */ /* 0x000fea0003c00000 */
[----:B------:R0:W1:Y:S02]  /*af00*/  SHFL.BFLY P3, R240, R239, R163, R162 ;  /* 0x0c0000a3eff07389 */ /* 0x00006400000600a2 */
[----:B01----:R-:W-:Y:S05]  /*af10*/  ENDCOLLECTIVE ;  /* 0x000000000000791b */ /* 0x003fea0003800000 */
.L_x_10318:
[----:B------:R-:W-:Y:S01]  /*af20*/  HFMA2 R163, -RZ, RZ, 0, 4.76837158203125e-07 ;  /* 0x00000008ffa37431 */ /* 0x000fe200000001ff */
[----:B------:R-:W-:Y:S01]  /*af30*/  MOV R239, R21 ;  /* 0x0000001500ef7202 */ /* 0x000fe20000000f00 */
[----:B------:R-:W-:-:S07]  /*af40*/  FADD.FTZ R22, R22, R240 ;  /* 0x000000f016167221 */ /* 0x000fce0000010000 */
[----:B------:R-:W-:Y:S05]  /*af50*/  WARPSYNC.COLLECTIVE R161, `(.L_x_10319) ;  /* 0x00000000a1087348 */ /* 0x000fea0003c00000 */
[----:B------:R0:W1:Y:S02]  /*af60*/  SHFL.BFLY P3, R240, R239, R163, R162 ;  /* 0x0c0000a3eff07389 */ /* 0x00006400000600a2 */
[----:B01----:R-:W-:Y:S05]  /*af70*/  ENDCOLLECTIVE ;  /* 0x000000000000791b */ /* 0x003fea0003800000 */
.L_x_10319:
[----:B------:R-:W-:Y:S01]  /*af80*/  MOV R239, R22 ;  /* 0x0000001600ef7202 */ /* 0x000fe20000000f00 */
[----:B------:R-:W-:-:S07]  /*af90*/  FADD.FTZ R21, R21, R240 ;  /* 0x000000f015157221 */ /* 0x000fce0000010000 */
[----:B------:R-:W-:Y:S05]  /*afa0*/  WARPSYNC.COLLECTIVE R161, `(.L_x_10320) ;  /* 0x00000000a1087348 */ /* 0x000fea0003c00000 */
[----:B------:R0:W1:Y:S02]  /*afb0*/  SHFL.BFLY P3, R240, R239, R163, R162 ;  /* 0x0c0000a3eff07389 */ /* 0x00006400000600a2 */
[----:B01----:R-:W-:Y:S05]  /*afc0*/  ENDCOLLECTIVE ;  /* 0x000000000000791b */ /* 0x003fea0003800000 */
.L_x_10320:
[----:B------:R-:W-:Y:S01]  /*afd0*/  HFMA2 R163, -RZ, RZ, 0, 9.5367431640625e-07 ;  /* 0x00000010ffa37431 */ /* 0x000fe200000001ff */
[----:B------:R-:W-:Y:S01]  /*afe0*/  MOV R239, R21 ;  /* 0x0000001500ef7202 */ /* 0x000fe20000000f00 */
[----:B------:R-:W-:-:S07]  /*aff0*/  FADD.FTZ R22, R22, R240 ;  /* 0x000000f016167221 */ /* 0x000fce0000010000 */
[----:B------:R-:W-:Y:S05]  /*b000*/  WARPSYNC.COLLECTIVE R161, `(.L_x_10321) ;  /* 0x00000000a1087348 */ /* 0x000fea0003c00000 */
[----:B------:R0:W1:Y:S02]  /*b010*/  SHFL.BFLY P3, R240, R239, R163, R162 ;  /* 0x0c0000a3eff07389 */ /* 0x00006400000600a2 */
[----:B01----:R-:W-:Y:S05]  /*b020*/  ENDCOLLECTIVE ;  /* 0x000000000000791b */ /* 0x003fea0003800000 */
.L_x_10321:
[----:B------:R-:W-:Y:S02]  /*b030*/  MOV R239, R22 ;  /* 0x0000001600ef7202 */ /* 0x000fe40000000f00 */
[----:B------:R-:W-:-:S07]  /*b040*/  MOV R160, R240 ;  /* 0x000000f000a07202 */ /* 0x000fce0000000f00 */
[----:B------:R-:W-:Y:S05]  /*b050*/  WARPSYNC.COLLECTIVE R161, `(.L_x_10322) ;  /* 0x00000000a1087348 */ /* 0x000fea0003c00000 */
[----:B------:R0:W1:Y:S02]  /*b060*/  SHFL.BFLY P3, R240, R239, R163, R162 ;  /* 0x0c0000a3eff07389 */ /* 0x00006400000600a2 */
[----:B01----:R-:W-:Y:S05]  /*b070*/  ENDCOLLECTIVE ;  /* 0x000000000000791b */ /* 0x003fea0003800000 */
.L_x_10322:
[----:B------:R-:W-:Y:S01]  /*b080*/  MOV R161, R240 ;  /* 0x000000f000a17202 */ /* 0x000fe20000000f00 */
[----:B------:R-:W-:Y:S06]  /*b090*/  BRA `(.L_x_10323) ;  /* 0xffffff8000347947 */ /* 0x000fec000383ffff */
.L_x_10324:
        /* <DEDUP_REMOVED lines=14> */
.L_x_25437:


//--------------------- .text._ZN10layer_norm13ln_bwd_kernelINS_13Kernel_traitsIf13__nv_bfloat16fS2_fjLj1280ELj1ELj4ELj1ELj16ENS_18Kernel_traits_baseILj1280EfS2_fS2_fjLj128EEEEELb0ELb1ELb1ELb0EEEvNS_9BwdParamsE --------------------------
	.section	.text._ZN10layer_norm13ln_bwd_kernelINS_13Kernel_traitsIf13__nv_bfloat16fS2_fjLj1280ELj1ELj4ELj1ELj16ENS_18Kernel_traits_baseILj1280EfS2_fS2_fjLj128EEEEELb0ELb1ELb1ELb0EEEvNS_9BwdParamsE,"ax",@progbits
	.align	128
        .global         _ZN10layer_norm13ln_bwd_kernelINS_13Kernel_traitsIf13__nv_bfloat16fS2_fjLj1280ELj1ELj4ELj1ELj16ENS_18Kernel_traits_baseILj1280EfS2_fS2_fjLj128EEEEELb0ELb1ELb1ELb0EEEvNS_9BwdParamsE
        .type           _ZN10layer_norm13ln_bwd_kernelINS_13Kernel_traitsIf13__nv_bfloat16fS2_fjLj1280ELj1ELj4ELj1ELj16ENS_18Kernel_traits_baseILj1280EfS2_fS2_fjLj128EEEEELb0ELb1ELb1ELb0EEEvNS_9BwdParamsE,@function
        .size           _ZN10layer_norm13ln_bwd_kernelINS_13Kernel_traitsIf13__nv_bfloat16fS2_fjLj1280ELj1ELj4ELj1ELj16ENS_18Kernel_traits_baseILj1280EfS2_fS2_fjLj128EEEEELb0ELb1ELb1ELb0EEEvNS_9BwdParamsE,(.L_x_25438 - _ZN10layer_norm13ln_bwd_kernelINS_13Kernel_traitsIf13__nv_bfloat16fS2_fjLj1280ELj1ELj4ELj1ELj16ENS_18Kernel_traits_baseILj1280EfS2_fS2_fjLj128EEEEELb0ELb1ELb1ELb0EEEvNS_9BwdParamsE)
        .other          _ZN10layer_norm13ln_bwd_kernelINS_13Kernel_traitsIf13__nv_bfloat16fS2_fjLj1280ELj1ELj4ELj1ELj16ENS_18Kernel_traits_baseILj1280EfS2_fS2_fjLj128EEEEELb0ELb1ELb1ELb0EEEvNS_9BwdParamsE,@"STO_CUDA_ENTRY STV_DEFAULT"
_ZN10layer_norm13ln_bwd_kernelINS_13Kernel_traitsIf13__nv_bfloat16fS2_fjLj1280ELj1ELj4ELj1ELj16ENS_18Kernel_traits_baseILj1280EfS2_fS2_fjLj128EEEEELb0ELb1ELb1ELb0EEEvNS_9BwdParamsE:
.text._ZN10layer_norm13ln_bwd_kernelINS_13Kernel_traitsIf13__nv_bfloat16fS2_fjLj1280ELj1ELj4ELj1ELj16ENS_18Kernel_traits_baseILj1280EfS2_fS2_fjLj128EEEEELb0ELb1ELb1ELb0EEEvNS_9BwdParamsE:
        /* <DEDUP_REMOVED lines=111> */
[----:B------:R-:W-:Y:S04]  /*06f0*/  @P0 STL.64 [R1+0x1b0], R110 ;  /* 0x0001b06e01000387 */ /* 0x000fe80000100a00 */
        /* <DEDUP_REMOVED lines=76> */
[----:B------:R-:W-:Y:S02]  /*0bc0*/  CS2R R80, SRZ ;  /* 0x0000000000507805 */ /* 0x000fe4000001ff00 */
[----:B------:R-:W-:Y:S02]  /*0bd0*/  CS2R R82, SRZ ;  /* 0x0000000000527805 */ /* 0x000fe4000001ff00 */
[----:B------:R-:W-:Y:S02]  /*0be0*/  CS2R R84, SRZ ;  /* 0x0000000000547805 */ /* 0x000fe4000001ff00 */
[----:B------:R-:W-:-:S02]  /*0bf0*/  CS2R R86, SRZ ;  /* 0x0000000000567805 */ /* 0x000fc4000001ff00 */
[----:B---3--:R-:W-:Y:S02]  /*0c00*/  CS2R R72, SRZ ;  /* 0x0000000000487805 */ /* 0x008fe4000001ff00 */
[----:B----4-:R-:W-:Y:S02]  /*0c10*/  CS2R R74, SRZ ;  /* 0x00000000004a7805 */ /* 0x010fe4000001ff00 */
        /* <DEDUP_REMOVED lines=10> */
[----:B0-----:R-:W-:Y:S06]  /*0cc0*/  @P0 BRA `(.L_x_10326) ;  /* 0x000000c800b00947 */ /* 0x001fec0003800000 */
        /* <DEDUP_REMOVED lines=88> */
.L_x_10524:
        /* <DEDUP_REMOVED lines=27> */
[----:B-1----:R-:W-:-:S02]  /*1400*/  IADD3 R2, PT, PT, R5, -0x1, RZ ;  /* 0xffffffff05027810 */ /* 0x002fc40007ffe0ff */
[C---:B------:R-:W-:Y:S02]  /*1410*/  ISETP.GE.U32.AND P3, PT, R7.reuse, 0x80, PT ;  /* 0x000000800700780c */ /* 0x040fe40003f66070 */
[----:B------:R-:W-:Y:S01]  /*1420*/  ISETP.GE.U32.AND P4, PT, R7, 0xa0, PT ;  /* 0x000000a00700780c */ /* 0x000fe20003f86070 */
[----:B------:R-:W-:Y:S01]  /*1430*/  IMAD R2, R2, R12, RZ ;  /* 0x0000000c02027224 */ /* 0x000fe200078e02ff */
[----:B----4-:R-:W-:-:S04]  /*1440*/  SHF.R.S32.HI R12, RZ, 0x1f, R11 ;  /* 0x0000001fff0c7819 */ /* 0x010fc8000001140b */
[----:B------:R-:W-:Y:S02]  /*1450*/  LEA.HI R11, R12, R11, RZ, 0x3 ;  /* 0x0000000b0c0b7211 */ /* 0x000fe400078f18ff */
[----:B------:R-:W-:-:S04]  /*1460*/  SHF.R.S32.HI R12, RZ, 0x1f, R2 ;  /* 0x0000001fff0c7819 */ /* 0x000fc80000011402 */
[----:B------:R-:W-:Y:S02]  /*1470*/  LEA.HI R2, R12, R2, RZ, 0x3 ;  /* 0x000000020c027211 */ /* 0x000fe400078f18ff */
[----:B------:R-:W-:Y:S02]  /*1480*/  MOV R12, RZ ;  /* 0x000000ff000c7202 */ /* 0x000fe40000000f00 */
[----:B---3--:R-:W-:-:S04]  /*1490*/  LOP3.LUT R181, R180, 0x1f, RZ, 0xc0, !PT ;  /* 0x0000001fb4b57812 */ /* 0x008fc800078ec0ff */
[-C--:B------:R-:W-:Y:S01]  /*14a0*/  LEA.HI.SX32 R180, R11, R181.reuse, 0x1d ;  /* 0x000000b50bb47211 */ /* 0x080fe200078feaff */
[----:B------:R1:W-:Y:S01]  /*14b0*/  STL [R1+0x28], R181 ;  /* 0x000028b501007387 */ /* 0x0003e20000100800 */
[----:B------:R-:W-:Y:S02]  /*14c0*/  LEA.HI.SX32 R195, R2, R181, 0x1d ;  /* 0x000000b502c37211 */ /* 0x000fe400078feaff */
[----:B------:R-:W-:Y:S01]  /*14d0*/  MOV R11, RZ ;  /* 0x000000ff000b7202 */ /* 0x000fe20000000f00 */
[----:B------:R1:W-:Y:S01]  /*14e0*/  STL [R1+0x2c], R180 ;  /* 0x00002cb401007387 */ /* 0x0003e20000100800 */
[----:B------:R-:W-:Y:S02]  /*14f0*/  MOV R2, R180 ;  /* 0x000000b400027202 */ /* 0x000fe40000000f00 */
[----:B--2---:R-:W-:Y:S01]  /*1500*/  FSEL R3, R3, RZ, !P0 ;  /* 0x000000ff03037208 */ /* 0x004fe20004000000 */
[----:B-1----:R-:W-:Y:S06]  /*1510*/  @!P6 BRA `(.L_x_10330) ;  /* 0x000000080004e947 */ /* 0x002fec0003800000 */
[----:B------:R-:W1:Y:S01]  /*1520*/  LDC.64 R12, c[0x0][0x428] ;  /* 0x00010a00ff0c7b82 */ /* 0x000e620000000a00 */
[----:B------:R2:W-:Y:S07]  /*1530*/  STL [R1+0x1bc], R6 ;  /* 0x0001bc0601007387 */ /* 0x0005ee0000100800 */
[----:B------:R-:W3:Y:S01]  /*1540*/  LDC.64 R180, c[0x0][0x3a8] ;  /* 0x0000ea00ffb47b82 */ /* 0x000ee20000000a00 */
[----:B------:R-:W-:Y:S01]  /*1550*/  ISETP.NE.U32.AND P0, PT, RZ, UR10, PT ;  /* 0x0000000aff007c0c */ /* 0x000fe2000bf05070 */
[----:B--2---:R-:W2:Y:S01]  /*1560*/  LDL.LU R6, [R1+0x64] ;  /* 0x0000640001067983 */ /* 0x004ea20000300800 */
[----:B-1----:R-:W-:-:S04]  /*1570*/  IMAD.WIDE.U32 R12, R195, 0x10, R12 ;  /* 0x00000010c30c7825 */ /* 0x002fc800078e000c */
[----:B---3--:R-:W-:Y:S02]  /*1580*/  IMAD.WIDE.U32 R180, R2, 0x20, R180 ;  /* 0x0000002002b47825 */ /* 0x008fe400078e00b4 */
[----:B------:R-:W3:Y:S04]  /*1590*/  LDG.E.128 R12, desc[UR6][R12.64] ;  /* 0x000000060c0c7981 */ /* 0x000ee8000c1e1d00 */
[----:B------:R-:W4:Y:S01]  /*15a0*/  LDG.E.128 R8, desc[UR6][R180.64] ;  /* 0x00000006b4087981 */ /* 0x000f22000c1e1d00 */
[----:B------:R-:W-:-:S03]  /*15b0*/  ISETP.NE.AND.EX P0, PT, RZ, UR11, PT, P0 ;  /* 0x0000000bff007c0c */ /* 0x000fc6000bf05300 */
[----:B------:R-:W2:Y:S04]  /*15c0*/  LDL R217, [R1+0x1a8] ;  /* 0x0001a80001d97983 */ /* 0x000ea80000100800 */
[----:B------:R-:W2:Y:S04]  /*15d0*/  LDL.LU R250, [R1+0x10c] ;  /* 0x00010c0001fa7983 */ /* 0x000ea80000300800 */
[----:B------:R-:W2:Y:S02]  /*15e0*/  LDG.E.128 R180, desc[UR6][R180.64+0x10] ;  /* 0x00001006b4b47981 */ /* 0x000ea4000c1e1d00 */
[----:B------:R-:W1:Y:S02]  /*15f0*/  @P0 LDC.64 R184, c[0x0][0x438] ;  /* 0x00010e00ffb80b82 */ /* 0x000e640000000a00 */
[----:B------:R-:W2:Y:S04]  /*1600*/  LDL R251, [R1+0x1b0] ;  /* 0x0001b00001fb7983 */ /* 0x000ea80000100800 */
[----:B------:R0:W-:Y:S04]  /*1610*/  STL [R1+0x1b8], R5 ;  /* 0x0001b80501007387 */ /* 0x0001e80000100800 */
[----:B0-----:R-:W2:Y:S04]  /*1620*/  LDL.LU R5, [R1+0x54] ;  /* 0x0000540001057983 */ /* 0x001ea80000300800 */
[----:B------:R-:W2:Y:S01]  /*1630*/  LDL R248, [R1+0x198] ;  /* 0x0001980001f87983 */ /* 0x000ea20000100800 */
[----:B-1----:R-:W-:-:S03]  /*1640*/  @P0 IMAD.WIDE.U32 R184, R2, 0x20, R184 ;  /* 0x0000002002b80825 */ /* 0x002fc600078e00b8 */
[----:B------:R-:W2:Y:S04]  /*1650*/  LDL R246, [R1+0x1a0] ;  /* 0x0001a00001f67983 */ /* 0x000ea80000100800 */
[----:B------:R-:W5:Y:S04]  /*1660*/  @P0 LDG.E.128 R140, desc[UR6][R184.64] ;  /* 0x00000006b88c0981 */ /* 0x000f68000c1e1d00 */
[----:B------:R0:W5:Y:S04]  /*1670*/  @P0 LDG.E.128 R144, desc[UR6][R184.64+0x10] ;  /* 0x00001006b8900981 */ /* 0x000168000c1e1d00 */
[----:B------:R-:W2:Y:S04]  /*1680*/  LDL.LU R249, [R1+0x70] ;  /* 0x0000700001f97983 */ /* 0x000ea80000300800 */
[----:B------:R-:W2:Y:S01]  /*1690*/  LDL R247, [R1+0x1b4] ;  /* 0x0001b40001f77983 */ /* 0x000ea20000100800 */
[----:B---3--:R-:W-:-:S02]  /*16a0*/  PRMT R189, R13, 0x7632, R189 ;  /* 0x000076320dbd7816 */ /* 0x008fc400000000bd */
[----:B0-----:R-:W-:Y:S01]  /*16b0*/  SHF.L.U32 R185, R13, 0x10, RZ ;  /* 0x000000100db97819 */ /* 0x001fe200000006ff */
[C---:B----4-:R-:W-:Y:S01]  /*16c0*/  FADD.FTZ R184, -R3.reuse, R11 ;  /* 0x0000000b03b87221 */ /* 0x050fe20000010100 */
[C---:B--2---:R-:W-:Y:S01]  /*16d0*/  FADD.FTZ R13, -R3.reuse, R180 ;  /* 0x000000b4030d7221 */ /* 0x044fe20000010100 */
[C---:B------:R-:W-:Y:S01]  /*16e0*/  FADD.FTZ R11, -R3.reuse, R181 ;  /* 0x000000b5030b7221 */ /* 0x040fe20000010100 */
[----:B------:R-:W2:Y:S04]  /*16f0*/  LDL.LU R180, [R1+0x6c] ;  /* 0x00006c0001b47983 */ /* 0x000ea80000300800 */
[----:B------:R-:W3:Y:S01]  /*1700*/  LDL.LU R181, [R1+0x104] ;  /* 0x0001040001b57983 */ /* 0x000ee20000300800 */
[C---:B------:R-:W-:Y:S01]  /*1710*/  PRMT R188, R12.reuse, 0x7632, R188 ;  /* 0x000076320cbc7816 */ /* 0x040fe200000000bc */
[C---:B------:R-:W-:Y:S01]  /*1720*/  FADD.FTZ R0, -R3.reuse, R8 ;  /* 0x0000000803007221 */ /* 0x040fe20000010100 */
[C---:B------:R-:W-:Y:S01]  /*1730*/  FADD.FTZ R9, -R3.reuse, R9 ;  /* 0x0000000903097221 */ /* 0x040fe20000010100 */
[----:B------:R-:W-:Y:S01]  /*1740*/  SHF.L.U32 R12, R12, 0x10, RZ ;  /* 0x000000100c0c7819 */ /* 0x000fe200000006ff */
[C---:B------:R-:W-:Y:S01]  /*1750*/  FADD.FTZ R8, -R3.reuse, R10 ;  /* 0x0000000a03087221 */ /* 0x040fe20000010100 */
[C---:B-----5:R-:W-:Y:S01]  /*1760*/  FMUL.FTZ R0, R4.reuse, R0 ;  /* 0x0000000004007220 */ /* 0x060fe20000410000 */
[----:B------:R-:W-:Y:S01]  /*1770*/  FMUL.FTZ R10, R4, R9 ;  /* 0x00000009040a7220 */ /* 0x000fe20000410000 */
[----:B------:R-:W-:Y:S01]  /*1780*/  PRMT R190, R14, 0x7632, R190 ;  /* 0x000076320ebe7816 */ /* 0x000fe200000000be */
[----:B------:R-:W-:Y:S01]  /*1790*/  FMUL.FTZ R9, R4, R8 ;  /* 0x0000000804097220 */ /* 0x000fe20000410000 */
[----:B------:R-:W-:Y:S01]  /*17a0*/  SHF.L.U32 R186, R14, 0x10, RZ ;  /* 0x000000100eba7819 */ /* 0x000fe200000006ff */
[----:B------:R-:W-:Y:S01]  /*17b0*/  FADD.FTZ R6, R6, R12 ;  /* 0x0000000c06067221 */ /* 0x000fe20000010000 */
[----:B------:R-:W-:Y:S01]  /*17c0*/  FADD.FTZ R14, -R3, R182 ;  /* 0x000000b6030e7221 */ /* 0x000fe20000010100 */
[C---:B------:R-:W-:Y:S01]  /*17d0*/  PRMT R191, R15.reuse, 0x7632, R191 ;  /* 0x000076320fbf7816 */ /* 0x040fe200000000bf */
[----:B------:R-:W4:Y:S01]  /*17e0*/  LDL.LU R182, [R1+0xf4] ;  /* 0x0000f40001b67983 */ /* 0x000f220000300800 */
[----:B------:R-:W-:Y:S01]  /*17f0*/  SHF.L.U32 R187, R15, 0x10, RZ ;  /* 0x000000100fbb7819 */ /* 0x000fe200000006ff */
[----:B------:R-:W-:Y:S01]  /*1800*/  FMUL.FTZ R8, R4, R184 ;  /* 0x000000b804087220 */ /* 0x000fe20000410000 */
[----:B------:R-:W-:Y:S01]  /*1810*/  SHF.L.U32 R15, R188, 0x10, RZ ;  /* 0x00000010bc0f7819 */ /* 0x000fe200000006ff */
[----:B------:R-:W4:Y:S01]  /*1820*/  LDL R184, [R1+0x1a4] ;  /* 0x0001a40001b87983 */ /* 0x000f220000100800 */
[----:B------:R-:W-:Y:S01]  /*1830*/  FFMA.FTZ R250, R9, R185, R250 ;  /* 0x000000b909fa7223 */ /* 0x000fe200000100fa */
[----:B------:R-:W-:-:S02]  /*1840*/  FMUL.FTZ R217, R217, R12 ;  /* 0x0000000cd9d97220 */ /* 0x000fc40000410000 */
[----:B------:R-:W4:Y:S04]  /*1850*/  LDL.LU R188, [R1+0x100] ;  /* 0x0001000001bc7983 */ /* 0x000f280000300800 */
[----:B------:R0:W-:Y:S04]  /*1860*/  STL [R1+0x64], R6 ;  /* 0x0000640601007387 */ /* 0x0001e80000100800 */
[----:B0-----:R1:W5:Y:S01]  /*1870*/  LDL.LU R6, [R1+0x1bc] ;  /* 0x0001bc0001067983 */ /* 0x0013620000300800 */
[----:B--2---:R-:W-:Y:S01]  /*1880*/  FADD.FTZ R180, R180, R185 ;  /* 0x000000b9b4b47221 */ /* 0x004fe20000010000 */
[----:B---3--:R-:W-:Y:S01]  /*1890*/  FFMA.FTZ R181, R0, R12, R181 ;  /* 0x0000000c00b57223 */ /* 0x008fe200000100b5 */
[----:B------:R-:W-:-:S02]  /*18a0*/  SHF.L.U32 R12, R189, 0x10, RZ ;  /* 0x00000010bd0c7819 */ /* 0x000fc400000006ff */
[----:B------:R-:W2:Y:S04]  /*18b0*/  LDL.LU R189, [R1+0x60] ;  /* 0x0000600001bd7983 */ /* 0x000ea80000300800 */
[----:B------:R-:W-:Y:S04]  /*18c0*/  STL [R1+0x104], R181 ;  /* 0x000104b501007387 */ /* 0x000fe80000100800 */
[----:B------:R0:W-:Y:S04]  /*18d0*/  STL [R1+0x10c], R250 ;  /* 0x00010cfa01007387 */ /* 0x0001e80000100800 */
[----:B------:R3:W-:Y:S01]  /*18e0*/  STL [R1+0x6c], R180 ;  /* 0x00006cb401007387 */ /* 0x0007e20000100800 */
[----:B0-----:R-:W-:-:S03]  /*18f0*/  FMUL.FTZ R250, R251, R185 ;  /* 0x000000b9fbfa7220 */ /* 0x001fc60000410000 */
[----:B------:R-:W2:Y:S01]  /*1900*/  LDL.LU R185, [R1+0xfc] ;  /* 0x0000fc0001b97983 */ /* 0x000ea20000300800 */
[----:B---3--:R-:W-:-:S03]  /*1910*/  SHF.L.U32 R180, R190, 0x10, RZ ;  /* 0x00000010beb47819 */ /* 0x008fc600000006ff */
[----:B------:R-:W3:Y:S04]  /*1920*/  LDL.LU R251, [R1+0x68] ;  /* 0x0000680001fb7983 */ /* 0x000ee80000300800 */
[----:B------:R-:W3:Y:S04]  /*1930*/  LDL R181, [R1+0x1ac] ;  /* 0x0001ac0001b57983 */ /* 0x000ee80000100800 */
[----:B------:R-:W3:Y:S01]  /*1940*/  LDL.LU R190, [R1+0x5c] ;  /* 0x00005c0001be7983 */ /* 0x000ee20000300800 */
[----:B------:R-:W-:Y:S01]  /*1950*/  FMUL.FTZ R13, R4, R13 ;  /* 0x0000000d040d7220 */ /* 0x000fe20000410000 */
[----:B------:R-:W-:-:S03]  /*1960*/  FADD.FTZ R5, R5, R186 ;  /* 0x000000ba05057221 */ /* 0x000fc60000010000 */
[----:B----4-:R-:W-:Y:S02]  /*1970*/  FFMA.FTZ R182, R13, R186, R182 ;  /* 0x000000ba0db67223 */ /* 0x010fe400000100b6 */
[----:B------:R0:W-:Y:S01]  /*1980*/  STL [R1+0x54], R5 ;  /* 0x0000540501007387 */ /* 0x0001e20000100800 */
[----:B------:R-:W-:Y:S01]  /*1990*/  FMUL.FTZ R14, R4, R14 ;  /* 0x0000000e040e7220 */ /* 0x000fe20000410000 */
[----:B------:R-:W-:Y:S02]  /*19a0*/  FMUL.FTZ R246, R246, R187 ;  /* 0x000000bbf6f67220 */ /* 0x000fe40000410000 */
[----:B0-----:R1:W5:Y:S04]  /*19b0*/  LDL.LU R5, [R1+0x1b8] ;  /* 0x0001b80001057983 */ /* 0x0013680000300800 */
[----:B------:R0:W-:Y:S02]  /*19c0*/  STL [R1+0xf4], R182 ;  /* 0x0000f4b601007387 */ /* 0x0001e40000100800 */
[----:B0-----:R-:W-:-:S02]  /*19d0*/  SHF.L.U32 R182, R191, 0x10, RZ ;  /* 0x00000010bfb67819 */ /* 0x001fc400000006ff */
[----:B------:R-:W4:Y:S01]  /*19e0*/  LDL.LU R191, [R1+0x110] ;  /* 0x0001100001bf7983 */ /* 0x000f220000300800 */
[----:B------:R-:W-:Y:S01]  /*19f0*/  FMUL.FTZ R248, R248, R186 ;  /* 0x000000baf8f87220 */ /* 0x000fe20000410000 */
[----:B--2---:R-:W-:Y:S01]  /*1a00*/  FFMA.FTZ R185, R14, R187, R185 ;  /* 0x000000bb0eb97223 */ /* 0x004fe200000100b9 */
[----:B---3--:R-:W-:-:S05]  /*1a10*/  FADD.FTZ R190, R190, R187 ;  /* 0x000000bbbebe7221 */ /* 0x008fca0000010000 */
[----:B------:R0:W-:Y:S04]  /*1a20*/  STL [R1+0x5c], R190 ;  /* 0x00005cbe01007387 */ /* 0x0001e80000100800 */
[----:B0-----:R-:W2:Y:S04]  /*1a30*/  LDL.LU R190, [R1+0x58] ;  /* 0x0000580001be7983 */ /* 0x001ea80000300800 */
[----:B------:R-:W3:Y:S04]  /*1a40*/  LDL.LU R187, [R1+0x108] ;  /* 0x0001080001bb7983 */ /* 0x000ee80000300800 */
[----:B------:R0:W-:Y:S04]  /*1a50*/  STL [R1+0xfc], R185 ;  /* 0x0000fcb901007387 */ /* 0x0001e80000100800 */
[----:B------:R-:W2:Y:S04]  /*1a60*/  LDL.LU R186, [R1+0xf8] ;  /* 0x0000f80001ba7983 */ /* 0x000ea80000300800 */
[----:B0-----:R-:W2:Y:S01]  /*1a70*/  LDL R185, [R1+0x19c] ;  /* 0x00019c0001b97983 */ /* 0x001ea20000100800 */
[----:B------:R-:W-:Y:S01]  /*1a80*/  FADD.FTZ R251, R251, R15 ;  /* 0x0000000ffbfb7221 */ /* 0x000fe20000010000 */
[----:B----4-:R-:W-:Y:S01]  /*1a90*/  FFMA.FTZ R191, R8, R12, R191 ;  /* 0x0000000c08bf7223 */ /* 0x010fe200000100bf */
[----:B------:R-:W-:-:S03]  /*1aa0*/  FADD.FTZ R249, R249, R12 ;  /* 0x0000000cf9f97221 */ /* 0x000fc60000010000 */
[----:B------:R0:W-:Y:S02]  /*1ab0*/  STL [R1+0x68], R251 ;  /* 0x000068fb01007387 */ /* 0x0001e40000100800 */
[----:B0-----:R-:W-:Y:S01]  /*1ac0*/  FMUL.FTZ R251, R181, R15 ;  /* 0x0000000fb5fb7220 */ /* 0x001fe20000410000 */
[----:B------:R-:W-:-:S04]  /*1ad0*/  FADD.FTZ R181, RZ, R217 ;  /* 0x000000d9ffb57221 */ /* 0x000fc80000010000 */
[----:B------:R-:W-:Y:S01]  /*1ae0*/  FADD.FTZ R181, R181, R251 ;  /* 0x000000fbb5b57221 */ /* 0x000fe20000010000 */
[----:B------:R-:W-:Y:S01]  /*1af0*/  FADD.FTZ R183, -R3, R183 ;  /* 0x000000b703b77221 */ /* 0x000fe20000010100 */
[----:B------:R-:W-:-:S03]  /*1b00*/  FADD.FTZ R189, R189, R182 ;  /* 0x000000b6bdbd7221 */ /* 0x000fc60000010000 */
[----:B------:R-:W-:-:S04]  /*1b10*/  FMUL.FTZ R183, R4, R183 ;  /* 0x000000b704b77220 */ /* 0x000fc80000410000 */
[----:B------:R-:W-:Y:S01]  /*1b20*/  FFMA.FTZ R188, R183, R182, R188 ;  /* 0x000000b6b7bc7223 */ /* 0x000fe200000100bc */
[----:B------:R-:W-:Y:S02]  /*1b30*/  IADD3 R195, PT, PT, R195, 0x20, RZ ;  /* 0x00000020c3c37810 */ /* 0x000fe40007ffe0ff */
[----:B------:R-:W-:Y:S01]  /*1b40*/  IADD3 R2, PT, PT, R2, 0x20, RZ ;  /* 0x0000002002027810 */ /* 0x000fe20007ffe0ff */
[----:B---3--:R-:W-:Y:S01]  /*1b50*/  FFMA.FTZ R187, R10, R15, R187 ;  /* 0x0000000f0abb7223 */ /* 0x008fe200000100bb */
[----:B------:R-:W-:-:S04]  /*1b60*/  FFMA.FTZ R15, R0, R217, RZ ;  /* 0x000000d9000f7223 */ /* 0x000fc800000100ff */
[----:B------:R-:W-:Y:S01]  /*1b70*/  STL [R1+0x108], R187 ;  /* 0x000108bb01007387 */ /* 0x000fe20000100800 */
[----:B------:R-:W-:-:S03]  /*1b80*/  FFMA.FTZ R15, R10, R251, R15 ;  /* 0x000000fb0a0f7223 */ /* 0x000fc6000001000f */
[----:B------:R-:W-:Y:S04]  /*1b90*/  STL [R1+0x110], R191 ;  /* 0x000110bf01007387 */ /* 0x000fe80000100800 */
[----:B------:R0:W-:Y:S01]  /*1ba0*/  STL [R1+0x70], R249 ;  /* 0x000070f901007387 */ /* 0x0001e20000100800 */
[----:B--2---:R-:W-:Y:S01]  /*1bb0*/  FADD.FTZ R190, R190, R180 ;  /* 0x000000b4bebe7221 */ /* 0x004fe20000010000 */
[----:B0-----:R-:W-:Y:S01]  /*1bc0*/  FMUL.FTZ R249, R247, R12 ;  /* 0x0000000cf7f97220 */ /* 0x001fe20000410000 */
[----:B------:R-:W-:Y:S01]  /*1bd0*/  FADD.FTZ R12, R181, R250 ;  /* 0x000000fab50c7221 */ /* 0x000fe20000010000 */
[----:B------:R-:W-:Y:S01]  /*1be0*/  FFMA.FTZ R181, R9, R250, R15 ;  /* 0x000000fa09b57223 */ /* 0x000fe2000001000f */
[----:B------:R-:W-:Y:S01]  /*1bf0*/  FMUL.FTZ R15, R4, R11 ;  /* 0x0000000b040f7220 */ /* 0x000fe20000410000 */
[----:B------:R-:W-:-:S03]  /*1c00*/  FMUL.FTZ R247, R185, R180 ;  /* 0x000000b4b9f77220 */ /* 0x000fc60000410000 */
[----:B------:R-:W-:Y:S01]  /*1c10*/  FFMA.FTZ R186, R15, R180, R186 ;  /* 0x000000b40fba7223 */ /* 0x000fe200000100ba */
[----:B------:R1:W-:Y:S01]  /*1c20*/  STL [R1+0x58], R190 ;  /* 0x000058be01007387 */ /* 0x0003e20000100800 */
[----:B------:R-:W-:-:S03]  /*1c30*/  FMUL.FTZ R180, R184, R182 ;  /* 0x000000b6b8b47220 */ /* 0x000fc60000410000 */
[----:B------:R1:W-:Y:S04]  /*1c40*/  STL [R1+0xf8], R186 ;  /* 0x0000f8ba01007387 */ /* 0x0003e80000100800 */
[----:B------:R1:W-:Y:S04]  /*1c50*/  STL [R1+0x8], R183 ;  /* 0x000008b701007387 */ /* 0x0003e80000100800 */
[----:B------:R1:W-:Y:S04]  /*1c60*/  STL [R1+0x60], R189 ;  /* 0x000060bd01007387 */ /* 0x0003e80000100800 */
        /* <DEDUP_REMOVED lines=11> */
[----:B-1----:R-:W-:-:S07]  /*1d20*/  FFMA.FTZ R11, R183, R180, R11 ;  /* 0x000000b4b70b7223 */ /* 0x002fce000001000b */
.L_x_10330:
[----:B------:R-:W-:Y:S05]  /*1d30*/  BSYNC.RECONVERGENT B2 ;  /* 0x0000000000027941 */ /* 0x000fea0003800200 */
.L_x_10329:
[----:B------:R-:W-:Y:S04]  /*1d40*/  BSSY.RECONVERGENT B2, `(.L_x_10331) ;  /* 0x0000083000027945 */ /* 0x000fe80003800200 */
[----:B------:R-:W-:Y:S05]  /*1d50*/  @!P5 BRA `(.L_x_10332) ;  /* 0x000000080004d947 */ /* 0x000fea0003800000 */
[----:B------:R-:W1:Y:S01]  /*1d60*/  LDC.64 R180, c[0x0][0x428] ;  /* 0x00010a00ffb47b82 */ /* 0x000e620000000a00 */
[----:B------:R-:W2:Y:S04]  /*1d70*/  LDL R245, [R1+0x188] ;  /* 0x0001880001f57983 */ /* 0x000ea80000100800 */
[----:B------:R-:W3:Y:S03]  /*1d80*/  LDL.LU R243, [R1+0xec] ;  /* 0x0000ec0001f37983 */ /* 0x000ee60000300800 */
[----:B------:R-:W4:Y:S01]  /*1d90*/  LDC.64 R184, c[0x0][0x3a8] ;  /* 0x0000ea00ffb87b82 */ /* 0x000f220000000a00 */
[----:B------:R-:W3:Y:S04]  /*1da0*/  LDL R244, [R1+0x190] ;  /* 0x0001900001f47983 */ /* 0x000ee80000100800 */
[----:B------:R-:W3:Y:S04]  /*1db0*/  LDL R241, [R1+0x178] ;  /* 0x0001780001f17983 */ /* 0x000ee80000100800 */
[----:B-----5:R0:W-:Y:S01]  /*1dc0*/  STL [R1+0x1bc], R5 ;  /* 0x0001bc0501007387 */ /* 0x0201e20000100800 */
[----:B-1----:R-:W-:-:S03]  /*1dd0*/  IMAD.WIDE.U32 R180, R195, 0x10, R180 ;  /* 0x00000010c3b47825 */ /* 0x002fc600078e00b4 */
[----:B0-----:R-:W3:Y:S04]  /*1de0*/  LDL.LU R5, [R1+0x4c] ;  /* 0x00004c0001057983 */ /* 0x001ee80000300800 */
[----:B------:R-:W2:Y:S01]  /*1df0*/  LDG.E.128 R180, desc[UR6][R180.64] ;  /* 0x00000006b4b47981 */ /* 0x000ea2000c1e1d00 */
[----:B----4-:R-:W-:-:S03]  /*1e00*/  IMAD.WIDE.U32 R184, R2, 0x20, R184 ;  /* 0x0000002002b87825 */ /* 0x010fc600078e00b8 */
[----:B------:R0:W-:Y:S04]  /*1e10*/  STL [R1+0x1b8], R0 ;  /* 0x0001b80001007387 */ /* 0x0001e80000100800 */
[----:B------:R-:W4:Y:S04]  /*1e20*/  LDG.E.128 R16, desc[UR6][R184.64] ;  /* 0x00000006b8107981 */ /* 0x000f28000c1e1d00 */
[----:B0-----:R-:W3:Y:S04]  /*1e30*/  LDL.LU R0, [R1+0xe4] ;  /* 0x0000e40001007983 */ /* 0x001ee80000300800 */
[----:B------:R-:W4:Y:S04]  /*1e40*/  LDG.E.128 R184, desc[UR6][R184.64+0x10] ;  /* 0x00001006b8b87981 */ /* 0x000f28000c1e1d00 */
[----:B------:R-:W3:Y:S04]  /*1e50*/  LDL R242, [R1+0x194] ;  /* 0x0001940001f27983 */ /* 0x000ee80000100800 */
[----:B------:R-:W3:Y:S01]  /*1e60*/  LDL R240, [R1+0x17c] ;  /* 0x00017c0001f07983 */ /* 0x000ee20000100800 */
[----:B------:R-:W-:-:S04]  /*1e70*/  ISETP.NE.U32.AND P0, PT, RZ, UR10, PT ;  /* 0x0000000aff007c0c */ /* 0x000fc8000bf05070 */
[----:B------:R-:W-:-:S13]  /*1e80*/  ISETP.NE.AND.EX P0, PT, RZ, UR11, PT, P0 ;  /* 0x0000000bff007c0c */ /* 0x000fda000bf05300 */
[----:B------:R-:W0:Y:S01]  /*1e90*/  @P0 LDC.64 R188, c[0x0][0x438] ;  /* 0x00010e00ffbc0b82 */ /* 0x000e220000000a00 */
[C---:B--2---:R-:W-:Y:S02]  /*1ea0*/  PRMT R239, R183.reuse, 0x7632, R239 ;  /* 0x00007632b7ef7816 */ /* 0x044fe400000000ef */
[----:B------:R-:W-:Y:S01]  /*1eb0*/  SHF.L.U32 R191, R183, 0x10, RZ ;  /* 0x00000010b7bf7819 */ /* 0x000fe200000006ff */
[----:B----4-:R-:W-:Y:S02]  /*1ec0*/  FADD.FTZ R183, -R3, R184 ;  /* 0x000000b803b77221 */ /* 0x010fe40000010100 */
[----:B------:R-:W2:Y:S01]  /*1ed0*/  LDL.LU R184, [R1+0x44] ;  /* 0x0000440001b87983 */ /* 0x000ea20000300800 */
[----:B0-----:R-:W-:-:S04]  /*1ee0*/  @P0 IMAD.WIDE.U32 R188, R2, 0x20, R188 ;  /* 0x0000002002bc0825 */ /* 0x001fc800078e00bc */
[C---:B------:R-:W-:Y:S01]  /*1ef0*/  FADD.FTZ R16, -R3.reuse, R16 ;  /* 0x0000001003107221 */ /* 0x040fe20000010100 */
[----:B------:R-:W5:Y:S03]  /*1f00*/  @P0 LDG.E.128 R148, desc[UR6][R188.64] ;  /* 0x00000006bc940981 */ /* 0x000f66000c1e1d00 */
[----:B------:R-:W-:Y:S01]  /*1f10*/  FMUL.FTZ R16, R4, R16 ;  /* 0x0000001004107220 */ /* 0x000fe20000410000 */
[----:B------:R0:W5:Y:S01]  /*1f20*/  @P0 LDG.E.128 R152, desc[UR6][R188.64+0x10] ;  /* 0x00001006bc980981 */ /* 0x000162000c1e1d00 */
[C---:B------:R-:W-:Y:S02]  /*1f30*/  PRMT R194, R182.reuse, 0x7632, R194 ;  /* 0x00007632b6c27816 */ /* 0x040fe400000000c2 */
[----:B------:R-:W-:Y:S01]  /*1f40*/  SHF.L.U32 R190, R182, 0x10, RZ ;  /* 0x00000010b6be7819 */ /* 0x000fe200000006ff */
[C---:B------:R-:W-:Y:S01]  /*1f50*/  FADD.FTZ R182, -R3.reuse, R186 ;  /* 0x000000ba03b67221 */ /* 0x040fe20000010100 */
[C---:B------:R-:W-:Y:S01]  /*1f60*/  PRMT R192, R180.reuse, 0x7632, R192 ;  /* 0x00007632b4c07816 */ /* 0x040fe200000000c0 */
[----:B------:R-:W4:Y:S01]  /*1f70*/  LDL.LU R186, [R1+0xd4] ;  /* 0x0000d40001ba7983 */ /* 0x000f220000300800 */
[----:B0-----:R-:W-:Y:S01]  /*1f80*/  SHF.L.U32 R188, R180, 0x10, RZ ;  /* 0x00000010b4bc7819 */ /* 0x001fe200000006ff */
[----:B------:R-:W-:Y:S01]  /*1f90*/  FADD.FTZ R180, -R3, R187 ;  /* 0x000000bb03b47221 */ /* 0x000fe20000010100 */
[----:B------:R-:W-:Y:S01]  /*1fa0*/  PRMT R193, R181, 0x7632, R193 ;  /* 0x00007632b5c17816 */ /* 0x000fe200000000c1 */
[----:B------:R-:W4:Y:S02]  /*1fb0*/  LDL R187, [R1+0x184] ;  /* 0x0001840001bb7983 */ /* 0x000f240000100800 */
[-C--:B---3--:R-:W-:Y:S01]  /*1fc0*/  FFMA.FTZ R0, R16, R188.reuse, R0 ;  /* 0x000000bc10007223 */ /* 0x088fe20000010000 */
[----:B------:R-:W-:Y:S01]  /*1fd0*/  FMUL.FTZ R245, R245, R188 ;  /* 0x000000bcf5f57220 */ /* 0x000fe20000410000 */
[----:B--2---:R-:W-:-:S02]  /*1fe0*/  FADD.FTZ R184, R184, R188 ;  /* 0x000000bcb8b87221 */ /* 0x004fc40000010000 */
[----:B------:R-:W2:Y:S04]  /*1ff0*/  LDL.LU R188, [R1+0xd8] ;  /* 0x0000d80001bc7983 */ /* 0x000ea80000300800 */
[----:B------:R0:W-:Y:S04]  /*2000*/  STL [R1+0x44], R184 ;  /* 0x000044b801007387 */ /* 0x0001e80000100800 */
[----:B------:R-:W-:Y:S01]  /*2010*/  STL [R1+0xe4], R0 ;  /* 0x0000e40001007387 */ /* 0x000fe20000100800 */
[----:B0-----:R-:W-:-:S03]  /*2020*/  SHF.L.U32 R184, R193, 0x10, RZ ;  /* 0x00000010c1b87819 */ /* 0x001fc600000006ff */
[----:B------:R-:W3:Y:S01]  /*2030*/  LDL.LU R193, [R1+0x34] ;  /* 0x0000340001c17983 */ /* 0x000ee20000300800 */
[----:B------:R-:W-:Y:S01]  /*2040*/  FADD.FTZ R18, -R3, R18 ;  /* 0x0000001203127221 */ /* 0x000fe20000010100 */
[----:B------:R-:W-:-:S03]  /*2050*/  SHF.L.U32 R189, R181, 0x10, RZ ;  /* 0x00000010b5bd7819 */ /* 0x000fc600000006ff */
[----:B------:R-:W-:Y:S02]  /*2060*/  FMUL.FTZ R18, R4, R18 ;  /* 0x0000001204127220 */ /* 0x000fe40000410000 */
[----:B------:R-:W-:Y:S02]  /*2070*/  FADD.FTZ R5, R5, R189 ;  /* 0x000000bd05057221 */ /* 0x000fe40000010000 */
[----:B------:R-:W-:Y:S01]  /*2080*/  FFMA.FTZ R243, R18, R189, R243 ;  /* 0x000000bd12f37223 */ /* 0x000fe200000100f3 */
[----:B------:R-:W-:Y:S01]  /*2090*/  FADD.FTZ R181, -R3, R185 ;  /* 0x000000b903b57221 */ /* 0x000fe20000010100 */
[----:B------:R-:W-:Y:S01]  /*20a0*/  SHF.L.U32 R185, R192, 0x10, RZ ;  /* 0x00000010c0b97819 */ /* 0x000fe200000006ff */
[----:B------:R-:W-:Y:S02]  /*20b0*/  FMUL.FTZ R192, R4, R183 ;  /* 0x000000b704c07220 */ /* 0x000fe40000410000 */
[----:B------:R0:W-:Y:S04]  /*20c0*/  STL [R1+0xec], R243 ;  /* 0x0000ecf301007387 */ /* 0x0001e80000100800 */
[----:B------:R1:W-:Y:S01]  /*20d0*/  STL [R1+0x4c], R5 ;  /* 0x00004c0501007387 */ /* 0x0003e20000100800 */
[----:B----4-:R-:W-:Y:S01]  /*20e0*/  FFMA.FTZ R186, R192, R190, R186 ;  /* 0x000000bec0ba7223 */ /* 0x010fe200000100ba */
[----:B------:R-:W-:Y:S01]  /*20f0*/  SHF.L.U32 R183, R194, 0x10, RZ ;  /* 0x00000010c2b77819 */ /* 0x000fe200000006ff */
[----:B0-----:R-:W-:-:S02]  /*2100*/  FMUL.FTZ R243, R244, R189 ;  /* 0x000000bdf4f37220 */ /* 0x001fc40000410000 */
[----:B------:R-:W4:Y:S01]  /*2110*/  LDL.LU R189, [R1+0x3c] ;  /* 0x00003c0001bd7983 */ /* 0x000f220000300800 */
[----:B------:R-:W-:-:S03]  /*2120*/  FMUL.FTZ R241, R241, R190 ;  /* 0x000000bef1f17220 */ /* 0x000fc60000410000 */
[----:B-1----:R-:W2:Y:S04]  /*2130*/  LDL.LU R5, [R1+0xe8] ;  /* 0x0000e80001057983 */ /* 0x002ea80000300800 */
[----:B------:R-:W2:Y:S04]  /*2140*/  LDL.LU R0, [R1+0x48] ;  /* 0x0000480001007983 */ /* 0x000ea80000300800 */
[----:B------:R-:W2:Y:S04]  /*2150*/  LDL R244, [R1+0x18c] ;  /* 0x00018c0001f47983 */ /* 0x000ea80000100800 */
[----:B------:R-:W2:Y:S01]  /*2160*/  LDL.LU R194, [R1+0x50] ;  /* 0x0000500001c27983 */ /* 0x000ea20000300800 */
[----:B---3--:R-:W-:-:S03]  /*2170*/  FADD.FTZ R193, R193, R190 ;  /* 0x000000bec1c17221 */ /* 0x008fc60000010000 */
[----:B------:R-:W3:Y:S04]  /*2180*/  LDL.LU R190, [R1+0xf0] ;  /* 0x0000f00001be7983 */ /* 0x000ee80000300800 */
[----:B------:R0:W-:Y:S04]  /*2190*/  STL [R1+0x34], R193 ;  /* 0x000034c101007387 */ /* 0x0001e80000100800 */
[----:B------:R1:W-:Y:S01]  /*21a0*/  STL [R1+0xd4], R186 ;  /* 0x0000d4ba01007387 */ /* 0x0003e20000100800 */
[----:B0-----:R-:W-:Y:S01]  /*21b0*/  FMUL.FTZ R193, R4, R182 ;  /* 0x000000b604c17220 */ /* 0x001fe20000410000 */
[----:B-1----:R-:W-:-:S02]  /*21c0*/  SHF.L.U32 R186, R239, 0x10, RZ ;  /* 0x00000010efba7819 */ /* 0x002fc400000006ff */
[----:B------:R-:W3:Y:S04]  /*21d0*/  LDL R239, [R1+0x180] ;  /* 0x0001800001ef7983 */ /* 0x000ee80000100800 */
[----:B------:R-:W3:Y:S01]  /*21e0*/  LDL.LU R182, [R1+0xdc] ;  /* 0x0000dc0001b67983 */ /* 0x000ee20000300800 */
[----:B------:R-:W-:Y:S01]  /*21f0*/  FADD.FTZ R17, -R3, R17 ;  /* 0x0000001103117221 */ /* 0x000fe20000010100 */
[----:B----4-:R-:W-:-:S03]  /*2200*/  FADD.FTZ R189, R189, R191 ;  /* 0x000000bfbdbd7221 */ /* 0x010fc60000010000 */
[----:B------:R-:W-:-:S04]  /*2210*/  FMUL.FTZ R17, R4, R17 ;  /* 0x0000001104117220 */ /* 0x000fc80000410000 */
[-C--:B--2---:R-:W-:Y:S01]  /*2220*/  FFMA.FTZ R5, R17, R185.reuse, R5 ;  /* 0x000000b911057223 */ /* 0x084fe20000010005 */
[----:B------:R-:W-:Y:S01]  /*2230*/  FADD.FTZ R0, R0, R185 ;  /* 0x000000b900007221 */ /* 0x000fe20000010000 */
[----:B------:R0:W-:Y:S01]  /*2240*/  STL [R1+0x3c], R189 ;  /* 0x00003cbd01007387 */ /* 0x0001e20000100800 */
[----:B------:R-:W-:-:S03]  /*2250*/  FMUL.FTZ R244, R244, R185 ;  /* 0x000000b9f4f47220 */ /* 0x000fc60000410000 */
[----:B0-----:R-:W2:Y:S04]  /*2260*/  LDL.LU R189, [R1+0x38] ;  /* 0x0000380001bd7983 */ /* 0x001ea80000300800 */
[----:B------:R0:W-:Y:S04]  /*2270*/  STL [R1+0xe8], R5 ;  /* 0x0000e80501007387 */ /* 0x0001e80000100800 */
[----:B0-----:R1:W5:Y:S04]  /*2280*/  LDL.LU R5, [R1+0x1bc] ;  /* 0x0001bc0001057983 */ /* 0x0013680000300800 */
[----:B------:R0:W-:Y:S04]  /*2290*/  STL [R1+0x48], R0 ;  /* 0x0000480001007387 */ /* 0x0001e80000100800 */
[----:B0-----:R1:W5:Y:S04]  /*22a0*/  LDL.LU R0, [R1+0x1b8] ;  /* 0x0001b80001007983 */ /* 0x0013680000300800 */
[----:B------:R-:W4:Y:S01]  /*22b0*/  LDL.LU R185, [R1+0x40] ;  /* 0x0000400001b97983 */ /* 0x000f220000300800 */
[----:B---3--:R-:W-:-:S05]  /*22c0*/  FFMA.FTZ R182, R193, R191, R182 ;  /* 0x000000bfc1b67223 */ /* 0x008fca00000100b6 */
[----:B------:R0:W-:Y:S04]  /*22d0*/  STL [R1+0xdc], R182 ;  /* 0x0000dcb601007387 */ /* 0x0001e80000100800 */
[----:B0-----:R-:W3:Y:S01]  /*22e0*/  LDL.LU R182, [R1+0xe0] ;  /* 0x0000e00001b67983 */ /* 0x001ee20000300800 */
[----:B------:R-:W-:-:S04]  /*22f0*/  FADD.FTZ R19, -R3, R19 ;  /* 0x0000001303137221 */ /* 0x000fc80000010100 */
[----:B------:R-:W-:Y:S01]  /*2300*/  FMUL.FTZ R19, R4, R19 ;  /* 0x0000001304137220 */ /* 0x000fe20000410000 */
[----:B------:R-:W-:-:S03]  /*2310*/  FADD.FTZ R194, R194, R184 ;  /* 0x000000b8c2c27221 */ /* 0x000fc60000010000 */
[----:B------:R-:W-:-:S05]  /*2320*/  FFMA.FTZ R190, R19, R184, R190 ;  /* 0x000000b813be7223 */ /* 0x000fca00000100be */
[----:B------:R-:W-:Y:S04]  /*2330*/  STL [R1+0xf0], R190 ;  /* 0x0000f0be01007387 */ /* 0x000fe80000100800 */
[----:B------:R0:W-:Y:S01]  /*2340*/  STL [R1+0x50], R194 ;  /* 0x000050c201007387 */ /* 0x0001e20000100800 */
[----:B--2---:R-:W-:Y:S01]  /*2350*/  FADD.FTZ R189, R189, R183 ;  /* 0x000000b7bdbd7221 */ /* 0x004fe20000010000 */
[----:B------:R-:W-:Y:S01]  /*2360*/  FMUL.FTZ R180, R4, R180 ;  /* 0x000000b404b47220 */ /* 0x000fe20000410000 */
[----:B------:R-:W-:Y:S01]  /*2370*/  FADD.FTZ R12, R12, R245 ;  /* 0x000000f50c0c7221 */ /* 0x000fe20000010000 */
[----:B------:R-:W-:Y:S01]  /*2380*/  FFMA.FTZ R11, R16, R245, R11 ;  /* 0x000000f5100b7223 */ /* 0x000fe2000001000b */
[----:B0-----:R-:W-:-:S04]  /*2390*/  FMUL.FTZ R194, R4, R181 ;  /* 0x000000b504c27220 */ /* 0x001fc80000410000 */
[----:B------:R-:W-:Y:S01]  /*23a0*/  FFMA.FTZ R188, R194, R183, R188 ;  /* 0x000000b7c2bc7223 */ /* 0x000fe200000100bc */
[----:B------:R1:W-:Y:S01]  /*23b0*/  STL [R1+0x38], R189 ;  /* 0x000038bd01007387 */ /* 0x0003e20000100800 */
[----:B------:R-:W-:Y:S01]  /*23c0*/  FMUL.FTZ R181, R187, R186 ;  /* 0x000000babbb57220 */ /* 0x000fe20000410000 */
[----:B------:R-:W-:Y:S01]  /*23d0*/  FADD.FTZ R12, R12, R244 ;  /* 0x000000f40c0c7221 */ /* 0x000fe20000010000 */
[----:B----4-:R-:W-:Y:S01]  /*23e0*/  FADD.FTZ R185, R185, R186 ;  /* 0x000000bab9b97221 */ /* 0x010fe20000010000 */
[----:B------:R-:W-:Y:S01]  /*23f0*/  FFMA.FTZ R11, R17, R244, R11 ;  /* 0x000000f4110b7223 */ /* 0x000fe2000001000b */
[----:B------:R1:W-:Y:S01]  /*2400*/  STL [R1+0xd8], R188 ;  /* 0x0000d8bc01007387 */ /* 0x0003e20000100800 */
[----:B------:R-:W-:-:S03]  /*2410*/  FMUL.FTZ R242, R242, R184 ;  /* 0x000000b8f2f27220 */ /* 0x000fc60000410000 */
[----:B------:R1:W-:Y:S01]  /*2420*/  STL [R1+0x4], R180 ;  /* 0x000004b401007387 */ /* 0x0003e20000100800 */
[----:B------:R-:W-:Y:S01]  /*2430*/  FADD.FTZ R12, R12, R243 ;  /* 0x000000f30c0c7221 */ /* 0x000fe20000010000 */
[----:B------:R-:W-:Y:S02]  /*2440*/  FFMA.FTZ R11, R18, R243, R11 ;  /* 0x000000f3120b7223 */ /* 0x000fe4000001000b */
[----:B------:R1:W-:Y:S01]  /*2450*/  STL [R1+0x40], R185 ;  /* 0x000040b901007387 */ /* 0x0003e20000100800 */
[----:B------:R-:W-:Y:S01]  /*2460*/  FADD.FTZ R12, R12, R242 ;  /* 0x000000f20c0c7221 */ /* 0x000fe20000010000 */
[----:B------:R-:W-:Y:S01]  /*2470*/  FFMA.FTZ R11, R19, R242, R11 ;  /* 0x000000f2130b7223 */ /* 0x000fe2000001000b */
[----:B------:R-:W-:Y:S02]  /*2480*/  FMUL.FTZ R240, R240, R183 ;  /* 0x000000b7f0f07220 */ /* 0x000fe40000410000 */
[----:B------:R-:W-:Y:S01]  /*2490*/  FADD.FTZ R12, R12, R241 ;  /* 0x000000f10c0c7221 */ /* 0x000fe20000010000 */
[----:B------:R-:W-:Y:S01]  /*24a0*/  FFMA.FTZ R11, R192, R241, R11 ;  /* 0x000000f1c00b7223 */ /* 0x000fe2000001000b */
[----:B------:R-:W-:-:S02]  /*24b0*/  FMUL.FTZ R239, R239, R191 ;  /* 0x000000bfefef7220 */ /* 0x000fc40000410000 */
[----:B------:R-:W-:Y:S01]  /*24c0*/  FADD.FTZ R12, R12, R240 ;  /* 0x000000f00c0c7221 */ /* 0x000fe20000010000 */
[----:B------:R-:W-:-:S03]  /*24d0*/  FFMA.FTZ R11, R194, R240, R11 ;  /* 0x000000f0c20b7223 */ /* 0x000fc6000001000b */
[----:B------:R-:W-:Y:S01]  /*24e0*/  FADD.FTZ R12, R12, R239 ;  /* 0x000000ef0c0c7221 */ /* 0x000fe20000010000 */
[----:B------:R-:W-:Y:S01]  /*24f0*/  FFMA.FTZ R11, R193, R239, R11 ;  /* 0x000000efc10b7223 */ /* 0x000fe2000001000b */
[----:B------:R-:W-:Y:S02]  /*2500*/  IADD3 R195, PT, PT, R195, 0x20, RZ ;  /* 0x00000020c3c37810 */ /* 0x000fe40007ffe0ff */
[----:B------:R-:W-:Y:S01]  /*2510*/  IADD3 R2, PT, PT, R2, 0x20, RZ ;  /* 0x0000002002027810 */ /* 0x000fe20007ffe0ff */
[----:B------:R-:W-:Y:S01]  /*2520*/  FADD.FTZ R12, R12, R181 ;  /* 0x000000b50c0c7221 */ /* 0x000fe20000010000 */
[C---:B------:R-:W-:Y:S01]  /*2530*/  FFMA.FTZ R11, R180.reuse, R181, R11 ;  /* 0x000000b5b40b7223 */ /* 0x040fe2000001000b */
[----:B---3--:R-:W-:-:S05]  /*2540*/  FFMA.FTZ R182, R180, R186, R182 ;  /* 0x000000bab4b67223 */ /* 0x008fca00000100b6 */
[----:B------:R1:W-:Y:S04]  /*2550*/  STL [R1+0xe0], R182 ;  /* 0x0000e0b601007387 */ /* 0x0003e80000100800 */
[----:B------:R1:W-:Y:S02]  /*2560*/  STL [R1+0x1c], R181 ;  /* 0x00001cb501007387 */ /* 0x0003e40000100800 */
.L_x_10332:
[----:B------:R-:W-:Y:S05]  /*2570*/  BSYNC.RECONVERGENT B2 ;  /* 0x0000000000027941 */ /* 0x000fea0003800200 */
.L_x_10331:
[----:B------:R-:W-:Y:S04]  /*2580*/  BSSY.RECONVERGENT B2, `(.L_x_10333) ;  /* 0x000006f000027945 */ /* 0x000fe80003800200 */
[----:B------:R-:W-:Y:S05]  /*2590*/  @!P2 BRA `(.L_x_10334) ;  /* 0x0000000400b4a947 */ /* 0x000fea0003800000 */
[----:B-1----:R-:W1:Y:S01]  /*25a0*/  LDC.64 R184, c[0x0][0x428] ;  /* 0x00010a00ffb87b82 */ /* 0x002e620000000a00 */
[----:B------:R-:W2:Y:S04]  /*25b0*/  LDL R238, [R1+0x168] ;  /* 0x0001680001ee7983 */ /* 0x000ea80000100800 */
[----:B------:R-:W3:Y:S03]  /*25c0*/  LDL R236, [R1+0x170] ;  /* 0x0001700001ec7983 */ /* 0x000ee60000100800 */
[----:B------:R-:W4:Y:S01]  /*25d0*/  LDC.64 R188, c[0x0][0x3a8] ;  /* 0x0000ea00ffbc7b82 */ /* 0x000f220000000a00 */
[----:B------:R-:W3:Y:S01]  /*25e0*/  LDL R237, [R1+0x16c] ;  /* 0x00016c0001ed7983 */ /* 0x000ee20000100800 */
[----:B-1----:R-:W-:-:S06]  /*25f0*/  IMAD.WIDE.U32 R184, R195, 0x10, R184 ;  /* 0x00000010c3b87825 */ /* 0x002fcc00078e00b8 */
[----:B------:R-:W2:Y:S01]  /*2600*/  LDG.E.128 R184, desc[UR6][R184.64] ;  /* 0x00000006b8b87981 */ /* 0x000ea2000c1e1d00 */
[----:B----4-:R-:W-:-:S05]  /*2610*/  IMAD.WIDE.U32 R188, R2, 0x20, R188 ;  /* 0x0000002002bc7825 */ /* 0x010fca00078e00bc */
[----:B------:R-:W4:Y:S04]  /*2620*/  LDG.E.128 R180, desc[UR6][R188.64] ;  /* 0x00000006bcb47981 */ /* 0x000f28000c1e1d00 */
[----:B------:R-:W3:Y:S01]  /*2630*/  LDG.E.128 R188, desc[UR6][R188.64+0x10] ;  /* 0x00001006bcbc7981 */ /* 0x000ee2000c1e1d00 */
[----:B------:R-:W-:-:S04]  /*2640*/  ISETP.NE.U32.AND P0, PT, RZ, UR10, PT ;  /* 0x0000000aff007c0c */ /* 0x000fc8000bf05070 */
[----:B------:R-:W-:-:S13]  /*2650*/  ISETP.NE.AND.EX P0, PT, RZ, UR11, PT, P0 ;  /* 0x0000000bff007c0c */ /* 0x000fda000bf05300 */
[----:B------:R-:W1:Y:S02]  /*2660*/  @P0 LDC.64 R196, c[0x0][0x438] ;  /* 0x00010e00ffc40b82 */ /* 0x000e640000000a00 */
[----:B-1----:R-:W-:-:S05]  /*2670*/  @P0 IMAD.WIDE.U32 R196, R2, 0x20, R196 ;  /* 0x0000002002c40825 */ /* 0x002fca00078e00c4 */
[----:B------:R-:W5:Y:S04]  /*2680*/  @P0 LDG.E.128 R156, desc[UR6][R196.64] ;  /* 0x00000006c49c0981 */ /* 0x000f68000c1e1d00 */
[----:B------:R1:W5:Y:S01]  /*2690*/  @P0 LDG.E.128 R160, desc[UR6][R196.64+0x10] ;  /* 0x00001006c4a00981 */ /* 0x000362000c1e1d00 */
[C---:B--2---:R-:W-:Y:S02]  /*26a0*/  PRMT R234, R186.reuse, 0x7632, R234 ;  /* 0x00007632baea7816 */ /* 0x044fe400000000ea */
[----:B------:R-:W-:Y:S02]  /*26b0*/  SHF.L.U32 R202, R186, 0x10, RZ ;  /* 0x00000010baca7819 */ /* 0x000fe400000006ff */
[C---:B------:R-:W-:Y:S02]  /*26c0*/  PRMT R232, R184.reuse, 0x7632, R232 ;  /* 0x00007632b8e87816 */ /* 0x040fe400000000e8 */
[----:B------:R-:W-:Y:S01]  /*26d0*/  SHF.L.U32 R200, R184, 0x10, RZ ;  /* 0x00000010b8c87819 */ /* 0x000fe200000006ff */
[----:B----4-:R-:W-:Y:S01]  /*26e0*/  FADD.FTZ R181, -R3, R181 ;  /* 0x000000b503b57221 */ /* 0x010fe20000010100 */
[----:B------:R-:W-:Y:S01]  /*26f0*/  PRMT R233, R185, 0x7632, R233 ;  /* 0x00007632b9e97816 */ /* 0x000fe200000000e9 */
[----:B-1----:R-:W-:Y:S01]  /*2700*/  FADD.FTZ R196, -R3, R180 ;  /* 0x000000b403c47221 */ /* 0x002fe20000010100 */
[----:B------:R-:W-:Y:S01]  /*2710*/  SHF.L.U32 R201, R185, 0x10, RZ ;  /* 0x00000010b9c97819 */ /* 0x000fe200000006ff */
[----:B-----5:R-:W-:Y:S01]  /*2720*/  FMUL.FTZ R197, R4, R181 ;  /* 0x000000b504c57220 */ /* 0x020fe20000410000 */
[C---:B---3--:R-:W-:Y:S01]  /*2730*/  FADD.FTZ R186, -R3.reuse, R188 ;  /* 0x000000bc03ba7221 */ /* 0x048fe20000010100 */
[C---:B------:R-:W-:Y:S01]  /*2740*/  FADD.FTZ R184, -R3.reuse, R189 ;  /* 0x000000bd03b87221 */ /* 0x040fe20000010100 */
[----:B------:R-:W2:Y:S01]  /*2750*/  LDL R188, [R1+0x164] ;  /* 0x0001640001bc7983 */ /* 0x000ea20000100800 */
[C---:B------:R-:W-:Y:S01]  /*2760*/  FADD.FTZ R185, -R3.reuse, R190 ;  /* 0x000000be03b97221 */ /* 0x040fe20000010100 */
[----:B------:R-:W-:-:S02]  /*2770*/  FADD.FTZ R180, -R3, R191 ;  /* 0x000000bf03b47221 */ /* 0x000fc40000010100 */
[----:B------:R-:W3:Y:S01]  /*2780*/  LDL.LU R189, [R1+0xc0] ;  /* 0x0000c00001bd7983 */ /* 0x000ee20000300800 */
[----:B------:R-:W-:-:S03]  /*2790*/  FADD.FTZ R183, -R3, R183 ;  /* 0x000000b703b77221 */ /* 0x000fc60000010100 */
[----:B------:R-:W4:Y:S04]  /*27a0*/  LDL R190, [R1+0x15c] ;  /* 0x00015c0001be7983 */ /* 0x000f280000100800 */
[----:B------:R-:W2:Y:S04]  /*27b0*/  LDL.LU R191, [R1+0xb8] ;  /* 0x0000b80001bf7983 */ /* 0x000ea80000300800 */
[----:B------:R-:W3:Y:S01]  /*27c0*/  LDL.LU R181, [R1+0xc4] ;  /* 0x0000c40001b57983 */ /* 0x000ee20000300800 */
[----:B------:R-:W-:-:S03]  /*27d0*/  FMUL.FTZ R199, R4, R183 ;  /* 0x000000b704c77220 */ /* 0x000fc60000410000 */
[----:B------:R-:W4:Y:S01]  /*27e0*/  LDL.LU R183, [R1+0xcc] ;  /* 0x0000cc0001b77983 */ /* 0x000f220000300800 */
[----:B------:R-:W-:Y:S01]  /*27f0*/  FMUL.FTZ R196, R4, R196 ;  /* 0x000000c404c47220 */ /* 0x000fe20000410000 */
[----:B------:R-:W-:Y:S01]  /*2800*/  FADD.FTZ R182, -R3, R182 ;  /* 0x000000b603b67221 */ /* 0x000fe20000010100 */
[----:B------:R-:W-:-:S03]  /*2810*/  FADD.FTZ R76, R76, R200 ;  /* 0x000000c84c4c7221 */ /* 0x000fc60000010000 */
[----:B------:R-:W-:Y:S01]  /*2820*/  FMUL.FTZ R198, R4, R182 ;  /* 0x000000b604c67220 */ /* 0x000fe20000410000 */
[----:B------:R-:W-:Y:S01]  /*2830*/  SHF.L.U32 R182, R232, 0x10, RZ ;  /* 0x00000010e8b67819 */ /* 0x000fe200000006ff */
[-C--:B------:R-:W-:Y:S01]  /*2840*/  FMUL.FTZ R238, R238, R200.reuse ;  /* 0x000000c8eeee7220 */ /* 0x080fe20000410000 */
[----:B------:R-:W2:Y:S01]  /*2850*/  LDL R232, [R1+0x160] ;  /* 0x0001600001e87983 */ /* 0x000ea20000100800 */
[----:B------:R-:W-:Y:S01]  /*2860*/  FADD.FTZ R78, R78, R201 ;  /* 0x000000c94e4e7221 */ /* 0x000fe20000010000 */
[----:B------:R-:W-:Y:S01]  /*2870*/  FMUL.FTZ R236, R236, R201 ;  /* 0x000000c9ecec7220 */ /* 0x000fe20000410000 */
[----:B---3--:R-:W-:Y:S01]  /*2880*/  FFMA.FTZ R181, R196, R200, R181 ;  /* 0x000000c8c4b57223 */ /* 0x008fe200000100b5 */
[----:B------:R-:W-:-:S04]  /*2890*/  FMUL.FTZ R200, R4, R186 ;  /* 0x000000ba04c87220 */ /* 0x000fc80000410000 */
[----:B------:R1:W-:Y:S01]  /*28a0*/  STL [R1+0xc4], R181 ;  /* 0x0000c4b501007387 */ /* 0x0003e20000100800 */
[----:B----4-:R-:W-:-:S03]  /*28b0*/  FFMA.FTZ R183, R198, R201, R183 ;  /* 0x000000c9c6b77223 */ /* 0x010fc600000100b7 */
[----:B------:R-:W3:Y:S01]  /*28c0*/  LDL R186, [R1+0x158] ;  /* 0x0001580001ba7983 */ /* 0x000ee20000100800 */
[----:B-1----:R-:W-:-:S03]  /*28d0*/  SHF.L.U32 R181, R233, 0x10, RZ ;  /* 0x00000010e9b57819 */ /* 0x002fc600000006ff */
[----:B------:R-:W4:Y:S04]  /*28e0*/  LDL R233, [R1+0x174] ;  /* 0x0001740001e97983 */ /* 0x000f280000100800 */
[----:B------:R-:W2:Y:S01]  /*28f0*/  LDL.LU R201, [R1+0xb4] ;  /* 0x0000b40001c97983 */ /* 0x000ea20000300800 */
[----:B------:R-:W-:Y:S01]  /*2900*/  PRMT R235, R187, 0x7632, R235 ;  /* 0x00007632bbeb7816 */ /* 0x000fe200000000eb */
[----:B------:R-:W-:Y:S02]  /*2910*/  FADD.FTZ R80, R80, R202 ;  /* 0x000000ca50507221 */ /* 0x000fe40000010000 */
[----:B------:R1:W-:Y:S02]  /*2920*/  STL [R1+0xcc], R183 ;  /* 0x0000ccb701007387 */ /* 0x0003e40000100800 */
[----:B-1----:R-:W-:Y:S01]  /*2930*/  SHF.L.U32 R183, R234, 0x10, RZ ;  /* 0x00000010eab77819 */ /* 0x002fe200000006ff */
[-C--:B---3--:R-:W-:Y:S01]  /*2940*/  FMUL.FTZ R234, R186, R202.reuse ;  /* 0x000000cabaea7220 */ /* 0x088fe20000410000 */
[----:B------:R-:W-:Y:S01]  /*2950*/  SHF.L.U32 R186, R235, 0x10, RZ ;  /* 0x00000010ebba7819 */ /* 0x000fe200000006ff */
[----:B--2---:R-:W-:-:S02]  /*2960*/  FFMA.FTZ R201, R200, R202, R201 ;  /* 0x000000cac8c97223 */ /* 0x004fc400000100c9 */
[----:B------:R-:W2:Y:S04]  /*2970*/  LDL.LU R202, [R1+0xd0] ;  /* 0x0000d00001ca7983 */ /* 0x000ea80000300800 */
[----:B------:R1:W-:Y:S04]  /*2980*/  STL [R1+0xb4], R201 ;  /* 0x0000b4c901007387 */ /* 0x0003e80000100800 */
[----:B------:R-:W3:Y:S01]  /*2990*/  LDL.LU R235, [R1+0xbc] ;  /* 0x0000bc0001eb7983 */ /* 0x000ee20000300800 */
[----:B-1----:R-:W-:-:S03]  /*29a0*/  FMUL.FTZ R201, R4, R185 ;  /* 0x000000b904c97220 */ /* 0x002fc60000410000 */
[----:B------:R-:W4:Y:S01]  /*29b0*/  LDL.LU R185, [R1+0xc8] ;  /* 0x0000c80001b97983 */ /* 0x000f220000300800 */
[----:B------:R-:W-:Y:S01]  /*29c0*/  SHF.L.U32 R187, R187, 0x10, RZ ;  /* 0x00000010bbbb7819 */ /* 0x000fe200000006ff */
[----:B------:R-:W-:Y:S01]  /*29d0*/  FMUL.FTZ R180, R4, R180 ;  /* 0x000000b404b47220 */ /* 0x000fe20000410000 */
[----:B------:R-:W-:Y:S01]  /*29e0*/  FADD.FTZ R12, R12, R238 ;  /* 0x000000ee0c0c7221 */ /* 0x000fe20000010000 */
[----:B------:R-:W-:Y:S01]  /*29f0*/  FFMA.FTZ R11, R196, R238, R11 ;  /* 0x000000eec40b7223 */ /* 0x000fe2000001000b */
[----:B------:R-:W-:Y:S01]  /*2a00*/  FMUL.FTZ R237, R237, R182 ;  /* 0x000000b6eded7220 */ /* 0x000fe20000410000 */
[----:B------:R-:W-:Y:S01]  /*2a10*/  FADD.FTZ R79, R79, R181 ;  /* 0x000000b54f4f7221 */ /* 0x000fe20000010000 */
[----:B------:R-:W-:Y:S02]  /*2a20*/  FFMA.FTZ R189, R180, R186, R189 ;  /* 0x000000bab4bd7223 */ /* 0x000fe400000100bd */
[----:B------:R-:W-:Y:S01]  /*2a30*/  FADD.FTZ R12, R12, R237 ;  /* 0x000000ed0c0c7221 */ /* 0x000fe20000010000 */
[----:B------:R-:W-:-:S03]  /*2a40*/  FFMA.FTZ R11, R197, R237, R11 ;  /* 0x000000edc50b7223 */ /* 0x000fc6000001000b */
[----:B------:R-:W-:Y:S01]  /*2a50*/  FADD.FTZ R12, R12, R236 ;  /* 0x000000ec0c0c7221 */ /* 0x000fe20000010000 */
[----:B------:R-:W-:Y:S01]  /*2a60*/  FFMA.FTZ R11, R198, R236, R11 ;  /* 0x000000ecc60b7223 */ /* 0x000fe2000001000b */
[----:B------:R-:W-:Y:S01]  /*2a70*/  FMUL.FTZ R232, R232, R187 ;  /* 0x000000bbe8e87220 */ /* 0x000fe20000410000 */
[----:B------:R-:W-:Y:S01]  /*2a80*/  FADD.FTZ R82, R82, R187 ;  /* 0x000000bb52527221 */ /* 0x000fe20000010000 */
[----:B------:R-:W-:Y:S01]  /*2a90*/  FADD.FTZ R77, R77, R182 ;  /* 0x000000b64d4d7221 */ /* 0x000fe20000010000 */
[----:B------:R-:W-:Y:S01]  /*2aa0*/  FADD.FTZ R81, R81, R183 ;  /* 0x000000b751517221 */ /* 0x000fe20000010000 */
[----:B------:R-:W-:Y:S01]  /*2ab0*/  FADD.FTZ R83, R83, R186 ;  /* 0x000000ba53537221 */ /* 0x000fe20000010000 */
[----:B------:R-:W-:Y:S02]  /*2ac0*/  IADD3 R195, PT, PT, R195, 0x20, RZ ;  /* 0x00000020c3c37810 */ /* 0x000fe40007ffe0ff */
[----:B------:R-:W-:Y:S01]  /*2ad0*/  IADD3 R2, PT, PT, R2, 0x20, RZ ;  /* 0x0000002002027810 */ /* 0x000fe20007ffe0ff */
[----:B--2---:R-:W-:Y:S01]  /*2ae0*/  FFMA.FTZ R202, R199, R181, R202 ;  /* 0x000000b5c7ca7223 */ /* 0x004fe200000100ca */
[----:B---3--:R-:W-:Y:S01]  /*2af0*/  FFMA.FTZ R235, R201, R187, R235 ;  /* 0x000000bbc9eb7223 */ /* 0x008fe200000100eb */
[----:B----4-:R-:W-:-:S05]  /*2b00*/  FFMA.FTZ R185, R197, R182, R185 ;  /* 0x000000b6c5b97223 */ /* 0x010fca00000100b9 */
[----:B------:R-:W-:Y:S04]  /*2b10*/  STL [R1+0xc8], R185 ;  /* 0x0000c8b901007387 */ /* 0x000fe80000100800 */
[----:B------:R-:W-:Y:S04]  /*2b20*/  STL [R1+0xbc], R235 ;  /* 0x0000bceb01007387 */ /* 0x000fe80000100800 */
[----:B------:R1:W-:Y:S02]  /*2b30*/  STL [R1+0xd0], R202 ;  /* 0x0000d0ca01007387 */ /* 0x0003e40000100800 */
[----:B-1----:R-:W-:Y:S01]  /*2b40*/  FMUL.FTZ R202, R4, R184 ;  /* 0x000000b804ca7220 */ /* 0x002fe20000410000 */
[----:B------:R-:W-:-:S03]  /*2b50*/  FMUL.FTZ R235, R233, R181 ;  /* 0x000000b5e9eb7220 */ /* 0x000fc60000410000 */
[----:B------:R-:W-:Y:S01]  /*2b60*/  FFMA.FTZ R191, R202, R183, R191 ;  /* 0x000000b7cabf7223 */ /* 0x000fe200000100bf */
[----:B------:R-:W-:-:S04]  /*2b70*/  FMUL.FTZ R181, R188, R186 ;  /* 0x000000babcb57220 */ /* 0x000fc80000410000 */
[----:B------:R2:W-:Y:S04]  /*2b80*/  STL [R1+0xb8], R191 ;  /* 0x0000b8bf01007387 */ /* 0x0005e80000100800 */
[----:B------:R2:W-:Y:S04]  /*2b90*/  STL [R1], R180 ;  /* 0x000000b401007387 */ /* 0x0005e80000100800 */
[----:B------:R2:W-:Y:S04]  /*2ba0*/  STL [R1+0xc0], R189 ;  /* 0x0000c0bd01007387 */ /* 0x0005e80000100800 */
[----:B------:R2:W-:Y:S01]  /*2bb0*/  STL [R1+0x18], R181 ;  /* 0x000018b501007387 */ /* 0x0005e20000100800 */
[----:B------:R-:W-:Y:S01]  /*2bc0*/  FADD.FTZ R12, R12, R235 ;  /* 0x000000eb0c0c7221 */ /* 0x000fe20000010000 */
[----:B------:R-:W-:Y:S01]  /*2bd0*/  FFMA.FTZ R11, R199, R235, R11 ;  /* 0x000000ebc70b7223 */ /* 0x000fe2000001000b */
[----:B------:R-:W-:-:S02]  /*2be0*/  FMUL.FTZ R233, R190, R183 ;  /* 0x000000b7bee97220 */ /* 0x000fc40000410000 */
[----:B------:R-:W-:Y:S01]  /*2bf0*/  FADD.FTZ R12, R12, R234 ;  /* 0x000000ea0c0c7221 */ /* 0x000fe20000010000 */
[----:B------:R-:W-:-:S03]  /*2c00*/  FFMA.FTZ R11, R200, R234, R11 ;  /* 0x000000eac80b7223 */ /* 0x000fc6000001000b */
[----:B------:R-:W-:Y:S01]  /*2c10*/  FADD.FTZ R12, R12, R233 ;  /* 0x000000e90c0c7221 */ /* 0x000fe20000010000 */
[----:B------:R-:W-:-:S03]  /*2c20*/  FFMA.FTZ R11, R202, R233, R11 ;  /* 0x000000e9ca0b7223 */ /* 0x000fc6000001000b */
[----:B------:R-:W-:Y:S01]  /*2c30*/  FADD.FTZ R12, R12, R232 ;  /* 0x000000e80c0c7221 */ /* 0x000fe20000010000 */
[----:B------:R-:W-:-:S03]  /*2c40*/  FFMA.FTZ R11, R201, R232, R11 ;  /* 0x000000e8c90b7223 */ /* 0x000fc6000001000b */
[----:B------:R-:W-:Y:S01]  /*2c50*/  FADD.FTZ R12, R12, R181 ;  /* 0x000000b50c0c7221 */ /* 0x000fe20000010000 */
[----:B--2---:R-:W-:-:S07]  /*2c60*/  FFMA.FTZ R11, R180, R181, R11 ;  /* 0x000000b5b40b7223 */ /* 0x004fce000001000b */
.L_x_10334:
[----:B------:R-:W-:Y:S05]  /*2c70*/  BSYNC.RECONVERGENT B2 ;  /* 0x0000000000027941 */ /* 0x000fea0003800200 */
.L_x_10333:
[----:B------:R-:W-:Y:S04]  /*2c80*/  BSSY.RECONVERGENT B2, `(.L_x_10335) ;  /* 0x000006e000027945 */ /* 0x000fe80003800200 */
[----:B------:R-:W-:Y:S05]  /*2c90*/  @!P3 BRA `(.L_x_10336) ;  /* 0x0000000400b0b947 */ /* 0x000fea0003800000 */
[----:B-1----:R-:W1:Y:S01]  /*2ca0*/  LDC.64 R184, c[0x0][0x428] ;  /* 0x00010a00ffb87b82 */ /* 0x002e620000000a00 */
[----:B------:R-:W2:Y:S04]  /*2cb0*/  LDL R231, [R1+0x148] ;  /* 0x0001480001e77983 */ /* 0x000ea80000100800 */
[----:B------:R-:W3:Y:S03]  /*2cc0*/  LDL R229, [R1+0x150] ;  /* 0x0001500001e57983 */ /* 0x000ee60000100800 */
[----:B------:R-:W4:Y:S01]  /*2cd0*/  LDC.64 R188, c[0x0][0x3a8] ;  /* 0x0000ea00ffbc7b82 */ /* 0x000f220000000a00 */
[----:B------:R-:W3:Y:S04]  /*2ce0*/  LDL R230, [R1+0x14c] ;  /* 0x00014c0001e67983 */ /* 0x000ee80000100800 */
        /* <DEDUP_REMOVED lines=18> */
[----:B------:R-:W-:Y:S01]  /*2e10*/  FADD.FTZ R203, -R3, R180 ;  /* 0x000000b403cb7221 */ /* 0x000fe20000010100 */
[----:B------:R-:W-:Y:S01]  /*2e20*/  SHF.L.U32 R208, R185, 0x10, RZ ;  /* 0x00000010b9d07819 */ /* 0x000fe200000006ff */
[----:B-1---5:R-:W-:Y:S01]  /*2e30*/  FMUL.FTZ R204, R4, R181 ;  /* 0x000000b504cc7220 */ /* 0x022fe20000410000 */
[C---:B---3--:R-:W-:Y:S01]  /*2e40*/  FADD.FTZ R186, -R3.reuse, R188 ;  /* 0x000000bc03ba7221 */ /* 0x048fe20000010100 */
[C---:B------:R-:W-:Y:S01]  /*2e50*/  FADD.FTZ R184, -R3.reuse, R189 ;  /* 0x000000bd03b87221 */ /* 0x040fe20000010100 */
[----:B------:R-:W2:Y:S01]  /*2e60*/  LDL R188, [R1+0x144] ;  /* 0x0001440001bc7983 */ /* 0x000ea20000100800 */
[C---:B------:R-:W-:Y:S01]  /*2e70*/  FADD.FTZ R185, -R3.reuse, R190 ;  /* 0x000000be03b97221 */ /* 0x040fe20000010100 */
[----:B------:R-:W-:-:S02]  /*2e80*/  FADD.FTZ R180, -R3, R191 ;  /* 0x000000bf03b47221 */ /* 0x000fc40000010100 */
[----:B------:R-:W3:Y:S04]  /*2e90*/  LDL.LU R189, [R1+0xa0] ;  /* 0x0000a00001bd7983 */ /* 0x000ee80000300800 */
[----:B------:R-:W4:Y:S01]  /*2ea0*/  LDL.LU R190, [R1+0x98] ;  /* 0x0000980001be7983 */ /* 0x000f220000300800 */
[----:B------:R-:W-:-:S03]  /*2eb0*/  FADD.FTZ R183, -R3, R183 ;  /* 0x000000b703b77221 */ /* 0x000fc60000010100 */
[----:B------:R-:W3:Y:S04]  /*2ec0*/  LDL R191, [R1+0x154] ;  /* 0x0001540001bf7983 */ /* 0x000ee80000100800 */
[----:B------:R-:W2:Y:S01]  /*2ed0*/  LDL.LU R181, [R1+0xa4] ;  /* 0x0000a40001b57983 */ /* 0x000ea20000300800 */
[----:B------:R-:W-:-:S03]  /*2ee0*/  FMUL.FTZ R206, R4, R183 ;  /* 0x000000b704ce7220 */ /* 0x000fc60000410000 */
[----:B------:R-:W4:Y:S01]  /*2ef0*/  LDL.LU R183, [R1+0xac] ;  /* 0x0000ac0001b77983 */ /* 0x000f220000300800 */
[----:B------:R-:W-:Y:S01]  /*2f00*/  FMUL.FTZ R203, R4, R203 ;  /* 0x000000cb04cb7220 */ /* 0x000fe20000410000 */
[----:B------:R-:W-:-:S04]  /*2f10*/  FADD.FTZ R182, -R3, R182 ;  /* 0x000000b603b67221 */ /* 0x000fc80000010100 */
[----:B------:R-:W-:Y:S01]  /*2f20*/  FMUL.FTZ R205, R4, R182 ;  /* 0x000000b604cd7220 */ /* 0x000fe20000410000 */
[----:B------:R-:W-:Y:S02]  /*2f30*/  SHF.L.U32 R182, R225, 0x10, RZ ;  /* 0x00000010e1b67819 */ /* 0x000fe400000006ff */
[----:B------:R-:W3:Y:S01]  /*2f40*/  LDL R225, [R1+0x140] ;  /* 0x0001400001e17983 */ /* 0x000ee20000100800 */
[----:B------:R-:W-:Y:S01]  /*2f50*/  FADD.FTZ R84, R84, R207 ;  /* 0x000000cf54547221 */ /* 0x000fe20000010000 */
[-C--:B------:R-:W-:Y:S01]  /*2f60*/  FMUL.FTZ R231, R231, R207.reuse ;  /* 0x000000cfe7e77220 */ /* 0x080fe20000410000 */
[----:B------:R-:W-:Y:S01]  /*2f70*/  FADD.FTZ R86, R86, R208 ;  /* 0x000000d056567221 */ /* 0x000fe20000010000 */
[----:B------:R-:W-:Y:S01]  /*2f80*/  FMUL.FTZ R229, R229, R208 ;  /* 0x000000d0e5e57220 */ /* 0x000fe20000410000 */
[----:B--2---:R-:W-:Y:S01]  /*2f90*/  FFMA.FTZ R181, R203, R207, R181 ;  /* 0x000000cfcbb57223 */ /* 0x004fe200000100b5 */
[----:B------:R-:W-:-:S04]  /*2fa0*/  FMUL.FTZ R207, R4, R186 ;  /* 0x000000ba04cf7220 */ /* 0x000fc80000410000 */
[----:B------:R1:W-:Y:S01]  /*2fb0*/  STL [R1+0xa4], R181 ;  /* 0x0000a4b501007387 */ /* 0x0003e20000100800 */
[----:B----4-:R-:W-:Y:S01]  /*2fc0*/  FFMA.FTZ R183, R205, R208, R183 ;  /* 0x000000d0cdb77223 */ /* 0x010fe200000100b7 */
[----:B-1----:R-:W-:Y:S02]  /*2fd0*/  SHF.L.U32 R181, R226, 0x10, RZ ;  /* 0x00000010e2b57819 */ /* 0x002fe400000006ff */
[----:B------:R-:W2:Y:S04]  /*2fe0*/  LDL.LU R226, [R1+0xb0] ;  /* 0x0000b00001e27983 */ /* 0x000ea80000300800 */
[----:B------:R-:W4:Y:S04]  /*2ff0*/  LDL R186, [R1+0x138] ;  /* 0x0001380001ba7983 */ /* 0x000f280000100800 */
[----:B------:R-:W3:Y:S01]  /*3000*/  LDL.LU R208, [R1+0x94] ;  /* 0x0000940001d07983 */ /* 0x000ee20000300800 */
[----:B------:R-:W-:Y:S01]  /*3010*/  PRMT R228, R187, 0x7632, R228 ;  /* 0x00007632bbe47816 */ /* 0x000fe200000000e4 */
[----:B------:R-:W-:-:S02]  /*3020*/  FADD.FTZ R72, R72, R209 ;  /* 0x000000d148487221 */ /* 0x000fc40000010000 */
[----:B------:R1:W-:Y:S02]  /*3030*/  STL [R1+0xac], R183 ;  /* 0x0000acb701007387 */ /* 0x0003e40000100800 */
[----:B-1----:R-:W-:Y:S01]  /*3040*/  SHF.L.U32 R183, R227, 0x10, RZ ;  /* 0x00000010e3b77819 */ /* 0x002fe200000006ff */
[-C--:B----4-:R-:W-:Y:S01]  /*3050*/  FMUL.FTZ R227, R186, R209.reuse ;  /* 0x000000d1bae37220 */ /* 0x090fe20000410000 */
[----:B---3--:R-:W-:Y:S01]  /*3060*/  FFMA.FTZ R208, R207, R209, R208 ;  /* 0x000000d1cfd07223 */ /* 0x008fe200000100d0 */
[----:B------:R-:W-:Y:S01]  /*3070*/  SHF.L.U32 R186, R228, 0x10, RZ ;  /* 0x00000010e4ba7819 */ /* 0x000fe200000006ff */
[----:B------:R-:W3:Y:S04]  /*3080*/  LDL.LU R209, [R1+0x9c] ;  /* 0x00009c0001d17983 */ /* 0x000ee80000300800 */
[----:B------:R1:W-:Y:S04]  /*3090*/  STL [R1+0x94], R208 ;  /* 0x000094d001007387 */ /* 0x0003e80000100800 */
[----:B------:R-:W4:Y:S01]  /*30a0*/  LDL.LU R228, [R1+0xa8] ;  /* 0x0000a80001e47983 */ /* 0x000f220000300800 */
[----:B------:R-:W-:Y:S01]  /*30b0*/  SHF.L.U32 R187, R187, 0x10, RZ ;  /* 0x00000010bbbb7819 */ /* 0x000fe200000006ff */
[----:B-1----:R-:W-:Y:S01]  /*30c0*/  FMUL.FTZ R208, R4, R185 ;  /* 0x000000b904d07220 */ /* 0x002fe20000410000 */
[----:B--2---:R-:W-:Y:S01]  /*30d0*/  FFMA.FTZ R226, R206, R181, R226 ;  /* 0x000000b5cee27223 */ /* 0x004fe200000100e2 */
[----:B------:R-:W-:Y:S01]  /*30e0*/  FADD.FTZ R12, R12, R231 ;  /* 0x000000e70c0c7221 */ /* 0x000fe20000010000 */
[----:B------:R-:W-:Y:S01]  /*30f0*/  FFMA.FTZ R11, R203, R231, R11 ;  /* 0x000000e7cb0b7223 */ /* 0x000fe2000001000b */
[----:B------:R-:W-:-:S04]  /*3100*/  FMUL.FTZ R230, R230, R182 ;  /* 0x000000b6e6e67220 */ /* 0x000fc80000410000 */
[----:B------:R-:W-:Y:S01]  /*3110*/  FADD.FTZ R12, R12, R230 ;  /* 0x000000e60c0c7221 */ /* 0x000fe20000010000 */
[----:B------:R-:W-:-:S03]  /*3120*/  FFMA.FTZ R11, R204, R230, R11 ;  /* 0x000000e6cc0b7223 */ /* 0x000fc6000001000b */
[----:B------:R-:W-:Y:S01]  /*3130*/  FADD.FTZ R12, R12, R229 ;  /* 0x000000e50c0c7221 */ /* 0x000fe20000010000 */
[----:B------:R-:W-:Y:S01]  /*3140*/  FFMA.FTZ R11, R205, R229, R11 ;  /* 0x000000e5cd0b7223 */ /* 0x000fe2000001000b */
[-C--:B------:R-:W-:Y:S01]  /*3150*/  FMUL.FTZ R225, R225, R187.reuse ;  /* 0x000000bbe1e17220 */ /* 0x080fe20000410000 */
[----:B------:R-:W-:Y:S01]  /*3160*/  FADD.FTZ R74, R74, R187 ;  /* 0x000000bb4a4a7221 */ /* 0x000fe20000010000 */
[----:B------:R-:W-:Y:S01]  /*3170*/  FADD.FTZ R85, R85, R182 ;  /* 0x000000b655557221 */ /* 0x000fe20000010000 */
[----:B------:R-:W-:Y:S01]  /*3180*/  FADD.FTZ R87, R87, R181 ;  /* 0x000000b557577221 */ /* 0x000fe20000010000 */
[----:B------:R-:W-:Y:S01]  /*3190*/  FADD.FTZ R73, R73, R183 ;  /* 0x000000b749497221 */ /* 0x000fe20000010000 */
[----:B------:R-:W-:Y:S01]  /*31a0*/  FADD.FTZ R75, R75, R186 ;  /* 0x000000ba4b4b7221 */ /* 0x000fe20000010000 */
[----:B------:R-:W-:Y:S02]  /*31b0*/  IADD3 R195, PT, PT, R195, 0x20, RZ ;  /* 0x00000020c3c37810 */ /* 0x000fe40007ffe0ff */
[----:B------:R-:W-:Y:S01]  /*31c0*/  IADD3 R2, PT, PT, R2, 0x20, RZ ;  /* 0x0000002002027810 */ /* 0x000fe20007ffe0ff */
[----:B---3--:R-:W-:Y:S01]  /*31d0*/  FFMA.FTZ R209, R208, R187, R209 ;  /* 0x000000bbd0d17223 */ /* 0x008fe200000100d1 */
[----:B----4-:R-:W-:-:S05]  /*31e0*/  FFMA.FTZ R228, R204, R182, R228 ;  /* 0x000000b6cce47223 */ /* 0x010fca00000100e4 */
[----:B------:R-:W-:Y:S04]  /*31f0*/  STL [R1+0xa8], R228 ;  /* 0x0000a8e401007387 */ /* 0x000fe80000100800 */
[----:B------:R1:W-:Y:S04]  /*3200*/  STL [R1+0x9c], R209 ;  /* 0x00009cd101007387 */ /* 0x0003e80000100800 */
[----:B------:R2:W-:Y:S01]  /*3210*/  STL [R1+0xb0], R226 ;  /* 0x0000b0e201007387 */ /* 0x0005e20000100800 */
[----:B-1----:R-:W-:Y:S01]  /*3220*/  FMUL.FTZ R209, R4, R184 ;  /* 0x000000b804d17220 */ /* 0x002fe20000410000 */
[----:B--2---:R-:W-:Y:S01]  /*3230*/  FMUL.FTZ R226, R252, R183 ;  /* 0x000000b7fce27220 */ /* 0x004fe20000410000 */
[----:B------:R-:W-:-:S02]  /*3240*/  FMUL.FTZ R252, R4, R180 ;  /* 0x000000b404fc7220 */ /* 0x000fc40000410000 */
[----:B------:R-:W-:Y:S01]  /*3250*/  FFMA.FTZ R190, R209, R183, R190 ;  /* 0x000000b7d1be7223 */ /* 0x000fe200000100be */
[-C--:B------:R-:W-:Y:S01]  /*3260*/  FMUL.FTZ R180, R188, R186.reuse ;  /* 0x000000babcb47220 */ /* 0x080fe20000410000 */
[----:B------:R-:W-:-:S03]  /*3270*/  FFMA.FTZ R189, R252, R186, R189 ;  /* 0x000000bafcbd7223 */ /* 0x000fc600000100bd */
[----:B------:R2:W-:Y:S01]  /*3280*/  STL [R1+0x98], R190 ;  /* 0x000098be01007387 */ /* 0x0005e20000100800 */
[----:B------:R-:W-:-:S03]  /*3290*/  FMUL.FTZ R228, R191, R181 ;  /* 0x000000b5bfe47220 */ /* 0x000fc60000410000 */
        /* <DEDUP_REMOVED lines=12> */
.L_x_10336:
[----:B------:R-:W-:Y:S05]  /*3360*/  BSYNC.RECONVERGENT B2 ;  /* 0x0000000000027941 */ /* 0x000fea0003800200 */
.L_x_10335:
[----:B------:R-:W-:Y:S05]  /*3370*/  @!P4 BRA `(.L_x_10337) ;  /* 0x000000080058c947 */ /* 0x000fea0003800000 */
[----:B-1----:R-:W1:Y:S01]  /*3380*/  LDC.64 R184, c[0x0][0x3a8] ;  /* 0x0000ea00ffb87b82 */ /* 0x002e620000000a00 */
[----:B------:R-:W2:Y:S04]  /*3390*/  LDL R224, [R1+0x128] ;  /* 0x0001280001e07983 */ /* 0x000ea80000100800 */
[----:B------:R-:W3:Y:S03]  /*33a0*/  LDL R222, [R1+0x130] ;  /* 0x0001300001de7983 */ /* 0x000ee60000100800 */
[----:B------:R-:W4:Y:S01]  /*33b0*/  LDC.64 R188, c[0x0][0x428] ;  /* 0x00010a00ffbc7b82 */ /* 0x000f220000000a00 */
[----:B------:R-:W3:Y:S04]  /*33c0*/  LDL R220, [R1+0x118] ;  /* 0x0001180001dc7983 */ /* 0x000ee80000100800 */
[----:B------:R-:W3:Y:S04]  /*33d0*/  LDL R223, [R1+0x12c] ;  /* 0x00012c0001df7983 */ /* 0x000ee80000100800 */
[----:B------:R-:W3:Y:S04]  /*33e0*/  LDL R221, [R1+0x134] ;  /* 0x0001340001dd7983 */ /* 0x000ee80000100800 */
[----:B------:R-:W3:Y:S01]  /*33f0*/  LDL R219, [R1+0x11c] ;  /* 0x00011c0001db7983 */ /* 0x000ee20000100800 */
[----:B-1----:R-:W-:-:S05]  /*3400*/  IMAD.WIDE.U32 R184, R2, 0x20, R184 ;  /* 0x0000002002b87825 */ /* 0x002fca00078e00b8 */
[----:B------:R-:W2:Y:S01]  /*3410*/  LDG.E.128 R180, desc[UR6][R184.64] ;  /* 0x00000006b8b47981 */ /* 0x000ea2000c1e1d00 */
[----:B------:R-:W-:Y:S01]  /*3420*/  ISETP.NE.U32.AND P0, PT, RZ, UR10, PT ;  /* 0x0000000aff007c0c */ /* 0x000fe2000bf05070 */
[----:B----4-:R-:W-:Y:S02]  /*3430*/  IMAD.WIDE.U32 R188, R195, 0x10, R188 ;  /* 0x00000010c3bc7825 */ /* 0x010fe400078e00bc */
[----:B------:R-:W4:Y:S01]  /*3440*/  LDG.E.128 R184, desc[UR6][R184.64+0x10] ;  /* 0x00001006b8b87981 */ /* 0x000f22000c1e1d00 */
[----:B------:R-:W-:-:S03]  /*3450*/  ISETP.NE.AND.EX P0, PT, RZ, UR11, PT, P0 ;  /* 0x0000000bff007c0c */ /* 0x000fc6000bf05300 */
[----:B------:R-:W3:Y:S10]  /*3460*/  LDG.E.128 R188, desc[UR6][R188.64] ;  /* 0x00000006bcbc7981 */ /* 0x000ef4000c1e1d00 */
[----:B------:R-:W1:Y:S02]  /*3470*/  @P0 LDC.64 R210, c[0x0][0x438] ;  /* 0x00010e00ffd20b82 */ /* 0x000e640000000a00 */
[----:B-1----:R-:W-:-:S05]  /*3480*/  @P0 IMAD.WIDE.U32 R210, R2, 0x20, R210 ;  /* 0x0000002002d20825 */ /* 0x002fca00078e00d2 */
[----:B------:R-:W5:Y:S04]  /*3490*/  @P0 LDG.E.128 R164, desc[UR6][R210.64] ;  /* 0x00000006d2a40981 */ /* 0x000f68000c1e1d00 */
[----:B------:R1:W5:Y:S01]  /*34a0*/  @P0 LDG.E.128 R168, desc[UR6][R210.64+0x10] ;  /* 0x00001006d2a80981 */ /* 0x000362000c1e1d00 */
[C---:B--2---:R-:W-:Y:S01]  /*34b0*/  FADD.FTZ R2, -R3.reuse, R181 ;  /* 0x000000b503027221 */ /* 0x044fe20000010100 */
[C---:B------:R-:W-:Y:S01]  /*34c0*/  FADD.FTZ R182, -R3.reuse, R182 ;  /* 0x000000b603b67221 */ /* 0x040fe20000010100 */
[C---:B------:R-:W-:Y:S01]  /*34d0*/  FADD.FTZ R195, -R3.reuse, R180 ;  /* 0x000000b403c37221 */ /* 0x040fe20000010100 */
[C---:B------:R-:W-:Y:S01]  /*34e0*/  FADD.FTZ R183, -R3.reuse, R183 ;  /* 0x000000b703b77221 */ /* 0x040fe20000010100 */
[C---:B-1---5:R-:W-:Y:S01]  /*34f0*/  FMUL.FTZ R211, R4.reuse, R2 ;  /* 0x0000000204d37220 */ /* 0x062fe20000410000 */
[----:B------:R-:W-:Y:S01]  /*3500*/  FMUL.FTZ R212, R4, R182 ;  /* 0x000000b604d47220 */ /* 0x000fe20000410000 */
[----:B------:R-:W2:Y:S01]  /*3510*/  LDL.LU R2, [R1+0x74] ;  /* 0x0000740001027983 */ /* 0x000ea20000300800 */
[----:B----4-:R-:W-:-:S03]  /*3520*/  FADD.FTZ R180, -R3, R184 ;  /* 0x000000b803b47221 */ /* 0x010fc60000010100 */
[----:B------:R-:W4:Y:S01]  /*3530*/  LDL R182, [R1+0x124] ;  /* 0x0001240001b67983 */ /* 0x000f220000100800 */
[C---:B------:R-:W-:Y:S01]  /*3540*/  FMUL.FTZ R213, R4.reuse, R183 ;  /* 0x000000b704d57220 */ /* 0x040fe20000410000 */
[----:B------:R-:W-:Y:S02]  /*3550*/  FMUL.FTZ R214, R4, R180 ;  /* 0x000000b404d67220 */ /* 0x000fe40000410000 */
[----:B------:R-:W4:Y:S01]  /*3560*/  LDL.LU R183, [R1+0x80] ;  /* 0x0000800001b77983 */ /* 0x000f220000300800 */
[----:B------:R-:W-:-:S03]  /*3570*/  FADD.FTZ R181, -R3, R185 ;  /* 0x000000b903b57221 */ /* 0x000fc60000010100 */
[----:B------:R-:W2:Y:S01]  /*3580*/  LDL.LU R180, [R1+0x84] ;  /* 0x0000840001b47983 */ /* 0x000ea20000300800 */
[----:B------:R-:W-:-:S03]  /*3590*/  FMUL.FTZ R215, R4, R181 ;  /* 0x000000b504d77220 */ /* 0x000fc60000410000 */
[----:B------:R-:W4:Y:S01]  /*35a0*/  LDL.LU R181, [R1+0x8c] ;  /* 0x00008c0001b57983 */ /* 0x000f220000300800 */
[C---:B------:R-:W-:Y:S01]  /*35b0*/  FADD.FTZ R186, -R3.reuse, R186 ;  /* 0x000000ba03ba7221 */ /* 0x040fe20000010100 */
[----:B------:R-:W-:Y:S01]  /*35c0*/  FADD.FTZ R3, -R3, R187 ;  /* 0x000000bb03037221 */ /* 0x000fe20000010100 */
[----:B---3--:R-:W-:Y:S01]  /*35d0*/  SHF.L.U32 R187, R188, 0x10, RZ ;  /* 0x00000010bcbb7819 */ /* 0x008fe200000006ff */
[----:B------:R-:W-:Y:S01]  /*35e0*/  FMUL.FTZ R210, R4, R195 ;  /* 0x000000c304d27220 */ /* 0x000fe20000410000 */
[----:B------:R-:W-:Y:S01]  /*35f0*/  PRMT R218, R188, 0x7632, R218 ;  /* 0x00007632bcda7816 */ /* 0x000fe200000000da */
[C---:B------:R-:W-:Y:S01]  /*3600*/  FMUL.FTZ R195, R4.reuse, R3 ;  /* 0x0000000304c37220 */ /* 0x040fe20000410000 */
[----:B------:R-:W-:Y:S01]  /*3610*/  FMUL.FTZ R216, R4, R186 ;  /* 0x000000ba04d87220 */ /* 0x000fe20000410000 */
[C---:B------:R-:W-:Y:S01]  /*3620*/  PRMT R188, R189.reuse, 0x7632, R188 ;  /* 0x00007632bdbc7816 */ /* 0x040fe200000000bc */
[----:B------:R-:W3:Y:S01]  /*3630*/  LDL R186, [R1+0x120] ;  /* 0x0001200001ba7983 */ /* 0x000ee20000100800 */
[----:B------:R-:W-:Y:S01]  /*3640*/  SHF.L.U32 R3, R218, 0x10, RZ ;  /* 0x00000010da037819 */ /* 0x000fe200000006ff */
[----:B------:R-:W-:Y:S01]  /*3650*/  FADD.FTZ R92, R92, R187 ;  /* 0x000000bb5c5c7221 */ /* 0x000fe20000010000 */
[----:B------:R-:W-:Y:S01]  /*3660*/  SHF.L.U32 R185, R189, 0x10, RZ ;  /* 0x00000010bdb97819 */ /* 0x000fe200000006ff */
[----:B------:R-:W3:Y:S01]  /*3670*/  LDL.LU R218, [R1+0x7c] ;  /* 0x00007c0001da7983 */ /* 0x000ee20000300800 */
[----:B------:R-:W-:-:S03]  /*3680*/  FMUL.FTZ R224, R224, R187 ;  /* 0x000000bbe0e07220 */ /* 0x000fc60000410000 */
[----:B------:R-:W-:Y:S01]  /*3690*/  STL [R1+0xc], R195 ;  /* 0x00000cc301007387 */ /* 0x000fe20000100800 */
[----:B------:R-:W-:Y:S01]  /*36a0*/  FADD.FTZ R94, R94, R185 ;  /* 0x000000b95e5e7221 */ /* 0x000fe20000010000 */
[----:B------:R-:W-:Y:S01]  /*36b0*/  FMUL.FTZ R222, R222, R185 ;  /* 0x000000b9dede7220 */ /* 0x000fe20000410000 */
[----:B--2---:R-:W-:Y:S02]  /*36c0*/  FFMA.FTZ R180, R210, R187, R180 ;  /* 0x000000bbd2b47223 */ /* 0x004fe400000100b4 */
[----:B------:R-:W2:Y:S01]  /*36d0*/  LDL.LU R187, [R1+0x78] ;  /* 0x0000780001bb7983 */ /* 0x000ea20000300800 */
[----:B----4-:R-:W-:-:S03]  /*36e0*/  FFMA.FTZ R181, R212, R185, R181 ;  /* 0x000000b9d4b57223 */ /* 0x010fc600000100b5 */
[----:B------:R1:W-:Y:S02]  /*36f0*/  STL [R1+0x84], R180 ;  /* 0x000084b401007387 */ /* 0x0003e40000100800 */
[----:B-1----:R-:W-:Y:S02]  /*3700*/  SHF.L.U32 R180, R188, 0x10, RZ ;  /* 0x00000010bcb47819 */ /* 0x002fe400000006ff */
[----:B------:R-:W4:Y:S04]  /*3710*/  LDL.LU R188, [R1+0x90] ;  /* 0x0000900001bc7983 */ /* 0x000f280000300800 */
[----:B------:R-:W4:Y:S01]  /*3720*/  LDL.LU R185, [R1+0x88] ;  /* 0x0000880001b97983 */ /* 0x000f220000300800 */
[C---:B------:R-:W-:Y:S02]  /*3730*/  SHF.L.U32 R184, R190.reuse, 0x10, RZ ;  /* 0x00000010beb87819 */ /* 0x040fe400000006ff */
[----:B------:R-:W-:-:S03]  /*3740*/  PRMT R189, R190, 0x7632, R189 ;  /* 0x00007632bebd7816 */ /* 0x000fc600000000bd */
[----:B------:R-:W-:Y:S01]  /*3750*/  FFMA.FTZ R2, R214, R184, R2 ;  /* 0x000000b8d6027223 */ /* 0x000fe20000010002 */
[C---:B------:R-:W-:Y:S01]  /*3760*/  PRMT R190, R191.reuse, 0x7632, R190 ;  /* 0x00007632bfbe7816 */ /* 0x040fe200000000be */
[----:B------:R1:W-:Y:S01]  /*3770*/  STL [R1+0x8c], R181 ;  /* 0x00008cb501007387 */ /* 0x0003e20000100800 */
[----:B------:R-:W-:-:S03]  /*3780*/  SHF.L.U32 R191, R191, 0x10, RZ ;  /* 0x00000010bfbf7819 */ /* 0x000fc600000006ff */
[----:B------:R0:W-:Y:S01]  /*3790*/  STL [R1+0x74], R2 ;  /* 0x0000740201007387 */ /* 0x0001e20000100800 */
[----:B------:R-:W-:Y:S01]  /*37a0*/  FADD.FTZ R12, R12, R224 ;  /* 0x000000e00c0c7221 */ /* 0x000fe20000010000 */
[----:B-1----:R-:W-:Y:S01]  /*37b0*/  SHF.L.U32 R181, R189, 0x10, RZ ;  /* 0x00000010bdb57819 */ /* 0x002fe200000006ff */
[----:B------:R-:W-:Y:S01]  /*37c0*/  FMUL.FTZ R223, R223, R3 ;  /* 0x00000003dfdf7220 */ /* 0x000fe20000410000 */
[----:B0-----:R-:W-:Y:S01]  /*37d0*/  SHF.L.U32 R2, R190, 0x10, RZ ;  /* 0x00000010be027819 */ /* 0x001fe200000006ff */
[----:B------:R-:W-:Y:S01]  /*37e0*/  FFMA.FTZ R11, R210, R224, R11 ;  /* 0x000000e0d20b7223 */ /* 0x000fe2000001000b */
[----:B---3--:R-:W-:Y:S01]  /*37f0*/  FFMA.FTZ R218, R216, R191, R218 ;  /* 0x000000bfd8da7223 */ /* 0x008fe200000100da */
[----:B------:R-:W-:Y:S01]  /*3800*/  FADD.FTZ R95, R95, R180 ;  /* 0x000000b45f5f7221 */ /* 0x000fe20000010000 */
[----:B------:R-:W-:Y:S01]  /*3810*/  FMUL.FTZ R221, R221, R180 ;  /* 0x000000b4dddd7220 */ /* 0x000fe20000410000 */
[----:B------:R-:W-:Y:S01]  /*3820*/  FFMA.FTZ R183, R195, R2, R183 ;  /* 0x00000002c3b77223 */ /* 0x000fe200000100b7 */
[----:B------:R-:W-:Y:S01]  /*3830*/  FADD.FTZ R93, R93, R3 ;  /* 0x000000035d5d7221 */ /* 0x000fe20000010000 */
[----:B------:R-:W-:-:S04]  /*3840*/  FFMA.FTZ R11, R211, R223, R11 ;  /* 0x000000dfd30b7223 */ /* 0x000fc8000001000b */
[----:B------:R-:W-:Y:S01]  /*3850*/  FFMA.FTZ R11, R212, R222, R11 ;  /* 0x000000ded40b7223 */ /* 0x000fe2000001000b */
[----:B------:R-:W-:-:S03]  /*3860*/  FMUL.FTZ R220, R220, R184 ;  /* 0x000000b8dcdc7220 */ /* 0x000fc60000410000 */
[----:B------:R-:W-:Y:S01]  /*3870*/  FFMA.FTZ R11, R213, R221, R11 ;  /* 0x000000ddd50b7223 */ /* 0x000fe2000001000b */
[----:B------:R-:W-:-:S03]  /*3880*/  FMUL.FTZ R219, R219, R181 ;  /* 0x000000b5dbdb7220 */ /* 0x000fc60000410000 */
[----:B------:R-:W-:Y:S01]  /*3890*/  FFMA.FTZ R11, R214, R220, R11 ;  /* 0x000000dcd60b7223 */ /* 0x000fe2000001000b */
[----:B------:R-:W-:-:S03]  /*38a0*/  FADD.FTZ R99, R99, R2 ;  /* 0x0000000263637221 */ /* 0x000fc60000010000 */
[----:B------:R-:W-:Y:S01]  /*38b0*/  FFMA.FTZ R11, R215, R219, R11 ;  /* 0x000000dbd70b7223 */ /* 0x000fe2000001000b */
[----:B------:R-:W-:Y:S01]  /*38c0*/  FADD.FTZ R96, R96, R184 ;  /* 0x000000b860607221 */ /* 0x000fe20000010000 */
[----:B------:R-:W-:Y:S01]  /*38d0*/  FADD.FTZ R98, R98, R191 ;  /* 0x000000bf62627221 */ /* 0x000fe20000010000 */
[----:B------:R-:W-:Y:S01]  /*38e0*/  FADD.FTZ R97, R97, R181 ;  /* 0x000000b561617221 */ /* 0x000fe20000010000 */
[----:B--2---:R-:W-:Y:S01]  /*38f0*/  FFMA.FTZ R187, R215, R181, R187 ;  /* 0x000000b5d7bb7223 */ /* 0x004fe200000100bb */
[----:B----4-:R-:W-:Y:S01]  /*3900*/  FFMA.FTZ R188, R213, R180, R188 ;  /* 0x000000b4d5bc7223 */ /* 0x010fe200000100bc */
[----:B------:R-:W-:Y:S01]  /*3910*/  FFMA.FTZ R185, R211, R3, R185 ;  /* 0x00000003d3b97223 */ /* 0x000fe200000100b9 */
[----:B------:R-:W-:Y:S01]  /*3920*/  FMUL.FTZ R180, R182, R2 ;  /* 0x00000002b6b47220 */ /* 0x000fe20000410000 */
[----:B------:R-:W-:-:S03]  /*3930*/  FADD.FTZ R3, R12, R223 ;  /* 0x000000df0c037221 */ /* 0x000fc60000010000 */
[----:B------:R-:W-:Y:S04]  /*3940*/  STL [R1+0x88], R185 ;  /* 0x000088b901007387 */ /* 0x000fe80000100800 */
[----:B------:R-:W-:Y:S01]  /*3950*/  STL [R1+0x90], R188 ;  /* 0x000090bc01007387 */ /* 0x000fe20000100800 */
[----:B------:R-:W-:-:S03]  /*3960*/  FADD.FTZ R3, R3, R222 ;  /* 0x000000de03037221 */ /* 0x000fc60000010000 */
[----:B------:R-:W-:Y:S04]  /*3970*/  STL [R1+0x78], R187 ;  /* 0x000078bb01007387 */ /* 0x000fe80000100800 */
[----:B------:R0:W-:Y:S04]  /*3980*/  STL [R1+0x7c], R218 ;  /* 0x00007cda01007387 */ /* 0x0001e80000100800 */
[----:B------:R2:W-:Y:S04]  /*3990*/  STL [R1+0x80], R183 ;  /* 0x000080b701007387 */ /* 0x0005e80000100800 */
[----:B------:R2:W-:Y:S01]  /*39a0*/  STL [R1+0x10], R180 ;  /* 0x000010b401007387 */ /* 0x0005e20000100800 */
[----:B------:R-:W-:-:S04]  /*39b0*/  FADD.FTZ R3, R3, R221 ;  /* 0x000000dd03037221 */ /* 0x000fc80000010000 */
[----:B------:R-:W-:Y:S01]  /*39c0*/  FADD.FTZ R3, R3, R220 ;  /* 0x000000dc03037221 */ /* 0x000fe20000010000 */
[----:B0-----:R-:W-:-:S03]  /*39d0*/  FMUL.FTZ R218, R186, R191 ;  /* 0x000000bfbada7220 */ /* 0x001fc60000410000 */
[----:B------:R-:W-:Y:S01]  /*39e0*/  FADD.FTZ R3, R3, R219 ;  /* 0x000000db03037221 */ /* 0x000fe20000010000 */
[----:B------:R-:W-:-:S03]  /*39f0*/  FFMA.FTZ R2, R216, R218, R11 ;  /* 0x000000dad8027223 */ /* 0x000fc6000001000b */
[----:B------:R-:W-:Y:S01]  /*3a00*/  FADD.FTZ R3, R3, R218 ;  /* 0x000000da03037221 */ /* 0x000fe20000010000 */
[----:B------:R-:W-:-:S03]  /*3a10*/  FFMA.FTZ R11, R195, R180, R2 ;  /* 0x000000b4c30b7223 */ /* 0x000fc60000010002 */
[----:B------:R-:W-:Y:S01]  /*3a20*/  FADD.FTZ R12, R3, R180 ;  /* 0x000000b4030c7221 */ /* 0x000fe20000010000 */
[----:B--2---:R-:W-:Y:S06]  /*3a30*/  BRA `(.L_x_10337) ;  /* 0x0000000000a87947 */ /* 0x004fec0003800000 */
.L_x_10328:
        /* <DEDUP_REMOVED lines=16> */
[----:B--2---:R-:W1:Y:S08]  /*3b40*/  @P0 LDC.64 R2, c[0x0][0x438] ;  /* 0x00010e00ff020b82 */ /* 0x004e700000000a00 */
[----:B------:R-:W2:Y:S01]  /*3b50*/  @P2 LDC.64 R182, c[0x0][0x438] ;  /* 0x00010e00ffb62b82 */ /* 0x000ea20000000a00 */
[----:B------:R-:W-:-:S07]  /*3b60*/  ISETP.GE.U32.AND P4, PT, R7, 0x80, PT ;  /* 0x000000800700780c */ /* 0x000fce0003f86070 */
[----:B------:R-:W3:Y:S01]  /*3b70*/  @P3 LDC.64 R186, c[0x0][0x438] ;  /* 0x00010e00ffba3b82 */ /* 0x000ee20000000a00 */
[C---:B-1----:R-:W-:Y:S01]  /*3b80*/  @P0 IMAD.WIDE.U32 R2, R180.reuse, 0x20, R2 ;  /* 0x00000020b4020825 */ /* 0x042fe200078e0002 */
[----:B------:R-:W-:-:S04]  /*3b90*/  @P0 IADD3 R180, PT, PT, R180, 0x20, RZ ;  /* 0x00000020b4b40810 */ /* 0x000fc80007ffe0ff */
[----:B------:R-:W5:Y:S04]  /*3ba0*/  @P0 LDG.E.128 R140, desc[UR6][R2.64] ;  /* 0x00000006028c0981 */ /* 0x000f68000c1e1d00 */
[----:B------:R2:W5:Y:S01]  /*3bb0*/  @P0 LDG.E.128 R144, desc[UR6][R2.64+0x10] ;  /* 0x0000100602900981 */ /* 0x000562000c1e1d00 */
[----:B------:R-:W-:Y:S01]  /*3bc0*/  ISETP.GE.U32.AND P0, PT, R7, 0xa0, PT ;  /* 0x000000a00700780c */ /* 0x000fe20003f06070 */
[C---:B--2---:R-:W-:Y:S02]  /*3bd0*/  @P2 IMAD.WIDE.U32 R2, R180.reuse, 0x20, R182 ;  /* 0x00000020b4022825 */ /* 0x044fe400078e00b6 */
[----:B------:R-:W1:Y:S01]  /*3be0*/  @P4 LDC.64 R182, c[0x0][0x438] ;  /* 0x00010e00ffb64b82 */ /* 0x000e620000000a00 */
[----:B------:R-:W-:Y:S02]  /*3bf0*/  @P2 IADD3 R180, PT, PT, R180, 0x20, RZ ;  /* 0x00000020b4b42810 */ /* 0x000fe40007ffe0ff */
[----:B------:R-:W5:Y:S04]  /*3c00*/  @P2 LDG.E.128 R148, desc[UR6][R2.64] ;  /* 0x0000000602942981 */ /* 0x000f68000c1e1d00 */
[----:B------:R3:W5:Y:S03]  /*3c10*/  @P2 LDG.E.128 R152, desc[UR6][R2.64+0x10] ;  /* 0x0000100602982981 */ /* 0x000766000c1e1d00 */
[----:B------:R-:W2:Y:S01]  /*3c20*/  @P0 LDC.64 R184, c[0x0][0x438] ;  /* 0x00010e00ffb80b82 */ /* 0x000ea20000000a00 */
[C---:B---3--:R-:W-:Y:S01]  /*3c30*/  @P3 IMAD.WIDE.U32 R2, R180.reuse, 0x20, R186 ;  /* 0x00000020b4023825 */ /* 0x048fe200078e00ba */
[----:B------:R-:W-:-:S04]  /*3c40*/  @P3 IADD3 R180, PT, PT, R180, 0x20, RZ ;  /* 0x00000020b4b43810 */ /* 0x000fc80007ffe0ff */
[----:B------:R-:W5:Y:S01]  /*3c50*/  @P3 LDG.E.128 R156, desc[UR6][R2.64] ;  /* 0x00000006029c3981 */ /* 0x000f62000c1e1d00 */
[C---:B-1----:R-:W-:Y:S01]  /*3c60*/  @P4 IMAD.WIDE.U32 R182, R180.reuse, 0x20, R182 ;  /* 0x00000020b4b64825 */ /* 0x042fe200078e00b6 */
[----:B------:R-:W-:Y:S02]  /*3c70*/  @P4 IADD3 R180, PT, PT, R180, 0x20, RZ ;  /* 0x00000020b4b44810 */ /* 0x000fe40007ffe0ff */
[----:B------:R2:W5:Y:S04]  /*3c80*/  @P3 LDG.E.128 R160, desc[UR6][R2.64+0x10] ;  /* 0x0000100602a03981 */ /* 0x000568000c1e1d00 */
[----:B------:R3:W5:Y:S04]  /*3c90*/  @P4 LDG.E.128 R24, desc[UR6][R182.64] ;  /* 0x00000006b6184981 */ /* 0x000768000c1e1d00 */
[----:B------:R3:W5:Y:S01]  /*3ca0*/  @P4 LDG.E.128 R20, desc[UR6][R182.64+0x10] ;  /* 0x00001006b6144981 */ /* 0x000762000c1e1d00 */
[----:B--2---:R-:W-:-:S05]  /*3cb0*/  @P0 IMAD.WIDE.U32 R2, R180, 0x20, R184 ;  /* 0x00000020b4020825 */ /* 0x004fca00078e00b8 */
[----:B------:R3:W5:Y:S04]  /*3cc0*/  @P0 LDG.E.128 R164, desc[UR6][R2.64] ;  /* 0x0000000602a40981 */ /* 0x000768000c1e1d00 */
[----:B------:R3:W5:Y:S02]  /*3cd0*/  @P0 LDG.E.128 R168, desc[UR6][R2.64+0x10] ;  /* 0x0000100602a80981 */ /* 0x000764000c1e1d00 */
.L_x_10337:
[----:B------:R-:W-:Y:S05]  /*3ce0*/  BSYNC.RECONVERGENT B1 ;  /* 0x0000000000017941 */ /* 0x000fea0003800200 */
.L_x_10327:
[----:B------:R-:W4:Y:S01]  /*3cf0*/  LDL R184, [R1+0x30] ;  /* 0x0000300001b87983 */ /* 0x000f220000100800 */
[----:B------:R-:W-:Y:S01]  /*3d00*/  UMOV UR4, 0xffffffff ;  /* 0xffffffff00047882 */ /* 0x000fe20000000000 */
[----:B----4-:R-:W-:Y:S02]  /*3d10*/  ISETP.GE.AND P2, PT, R184, 0x1, PT ;  /* 0x00000001b800780c */ /* 0x010fe40003f46270 */
[----:B------:R-:W-:Y:S11]  /*3d20*/  BRA.DIV UR4, `(.L_x_10338) ;  /* 0x000000be04187947 */ /* 0x000ff6000b800000 */
[----:B--23--:R-:W1:Y:S02]  /*3d30*/  SHFL.BFLY PT, R2, R12, 0x1, 0x1f ;  /* 0x0c201f000c027f89 */ /* 0x00ce6400000e0000 */
        /* <DEDUP_REMOVED lines=17> */
.L_x_10554:
[----:B------:R-:W3:Y:S04]  /*3e50*/  LDL R12, [R1+0x24] ;  /* 0x00002400010c7983 */ /* 0x000ee80000100800 */
[----:B------:R-:W4:Y:S04]  /*3e60*/  LDL R182, [R1+0x28] ;  /* 0x0000280001b67983 */ /* 0x000f280000100800 */
[----:B------:R0:W5:Y:S01]  /*3e70*/  LDL.LU R180, [R1+0x2c] ;  /* 0x00002c0001b47983 */ /* 0x0001620000300800 */
[----:B-1----:R-:W-:Y:S01]  /*3e80*/  FADD.FTZ R2, R11, R2 ;  /* 0x000000020b027221 */ /* 0x002fe20000010000 */
[----:B--2---:R-:W-:Y:S01]  /*3e90*/  @P2 IADD3 R11, PT, PT, R184, -0x1, RZ ;  /* 0xffffffffb80b2810 */ /* 0x004fe20007ffe0ff */
[----:B------:R-:W-:Y:S01]  /*3ea0*/  FADD.FTZ R3, R181, R183 ;  /* 0x000000b7b5037221 */ /* 0x000fe20000010000 */
[----:B------:R-:W-:Y:S01]  /*3eb0*/  ISETP.GE.U32.AND P3, PT, R7, 0x20, PT ;  /* 0x000000200700780c */ /* 0x000fe20003f66070 */
[----:B------:R-:W-:Y:S01]  /*3ec0*/  BSSY.RECONVERGENT B1, `(.L_x_10339) ;  /* 0x00001f0000017945 */ /* 0x000fe20003800200 */
[----:B------:R-:W-:Y:S01]  /*3ed0*/  ISETP.NE.AND P0, PT, RZ, UR8, PT ;  /* 0x00000008ff007c0c */ /* 0x000fe2000bf05270 */
[----:B------:R-:W-:Y:S01]  /*3ee0*/  FMUL.FTZ R3, R3, UR9 ;  /* 0x0000000903037c20 */ /* 0x000fe20008410000 */
[----:B------:R-:W-:Y:S01]  /*3ef0*/  FMUL.FTZ R181, R2, UR9 ;  /* 0x0000000902b57c20 */ /* 0x000fe20008410000 */
[----:B---3--:R-:W-:-:S05]  /*3f00*/  @P2 IMAD R11, R11, R12, RZ ;  /* 0x0000000c0b0b2224 */ /* 0x008fca00078e02ff */
[----:B------:R-:W-:-:S04]  /*3f10*/  @P2 SHF.R.S32.HI R12, RZ, 0x1f, R11 ;  /* 0x0000001fff0c2819 */ /* 0x000fc8000001140b */
[----:B------:R-:W-:Y:S01]  /*3f20*/  @P2 LEA.HI R12, R12, R11, RZ, 0x3 ;  /* 0x0000000b0c0c2211 */ /* 0x000fe200078f18ff */
[----:B------:R-:W-:-:S03]  /*3f30*/  HFMA2 R11, -RZ, RZ, 0, 0 ;  /* 0x00000000ff0b7431 */ /* 0x000fc600000001ff */
[----:B----4-:R-:W-:Y:S02]  /*3f40*/  @P2 LEA.HI.SX32 R11, R12, R182, 0x1d ;  /* 0x000000b60c0b2211 */ /* 0x010fe400078feaff */
[----:B------:R-:W-:Y:S01]  /*3f50*/  FSEL R12, R3, RZ, !P0 ;  /* 0x000000ff030c7208 */ /* 0x000fe20004000000 */
[----:B0-----:R-:W-:Y:S06]  /*3f60*/  @!P3 BRA `(.L_x_10340) ;  /* 0x0000001c0094b947 */ /* 0x001fec0003800000 */
[----:B------:R-:W-:Y:S04]  /*3f70*/  BSSY.RECONVERGENT B2, `(.L_x_10341) ;  /* 0x0000005000027945 */ /* 0x000fe80003800200 */
[----:B------:R-:W-:Y:S05]  /*3f80*/  @!P2 BRA `(.L_x_10342) ;  /* 0x00000000000ca947 */ /* 0x000fea0003800000 */
[----:B------:R-:W0:Y:S02]  /*3f90*/  LDC.64 R2, c[0x0][0x390] ;  /* 0x0000e400ff027b82 */ /* 0x000e240000000a00 */
[----:B0-----:R-:W-:-:S05]  /*3fa0*/  IMAD.WIDE.U32 R2, R11, 0x10, R2 ;  /* 0x000000100b027825 */ /* 0x001fca00078e0002 */
[----:B------:R0:W5:Y:S02]  /*3fb0*/  LDG.E.128 R172, desc[UR6][R2.64] ;  /* 0x0000000602ac7981 */ /* 0x000164000c1e1d00 */
.L_x_10342:
[----:B------:R-:W-:Y:S05]  /*3fc0*/  BSYNC.RECONVERGENT B2 ;  /* 0x0000000000027941 */ /* 0x000fea0003800200 */
.L_x_10341:
        /* <DEDUP_REMOVED lines=11> */
[----:B-----5:R-:W-:Y:S01]  /*4080*/  FFMA.FTZ R182, R0, R181, R12 ;  /* 0x000000b500b67223 */ /* 0x020fe2000001000c */
        /* <DEDUP_REMOVED lines=10> */
.L_x_10347:
[----:B------:R-:W-:Y:S05]  /*4130*/  BSYNC.RECONVERGENT B3 ;  /* 0x0000000000037941 */ /* 0x000fea0003800200 */
.L_x_10346:
[----:B------:R-:W-:Y:S04]  /*4140*/  BSSY.RECONVERGENT B3, `(.L_x_10348) ;  /* 0x000000e000037945 */ /* 0x000fe80003800200 */
[----:B------:R-:W-:Y:S05]  /*4150*/  @!P2 BRA `(.L_x_10349) ;  /* 0x000000000030a947 */ /* 0x000fea0003800000 */
[----:B------:R-:W-:Y:S01]  /*4160*/  FFMA.FTZ R182, R10, R181, R12 ;  /* 0x000000b50ab67223 */ /* 0x000fe2000001000c */
[----:B-----5:R-:W-:-:S03]  /*4170*/  ISETP.GT.AND P0, PT, R5, RZ, PT ;  /* 0x000000ff0500720c */ /* 0x020fc60003f04270 */
[----:B------:R-:W-:-:S04]  /*4180*/  FADD.FTZ R182, R251, -R182 ;  /* 0x800000b6fbb67221 */ /* 0x000fc80000010000 */
[----:B------:R-:W-:-:S05]  /*4190*/  FMUL.FTZ R182, R4, R182 ;  /* 0x000000b604b67220 */ /* 0x000fca0000410000 */
[----:B------:R-:W-:Y:S02]  /*41a0*/  FSEL R184, R182, RZ, P0 ;  /* 0x000000ffb6b87208 */ /* 0x000fe40000000000 */
[----:B------:R-:W-:-:S04]  /*41b0*/  PRMT R182, R172, 0x7632, R182 ;  /* 0x00007632acb67816 */ /* 0x000fc800000000b6 */
[----:B------:R-:W-:Y:S01]  /*41c0*/  SHF.L.U32 R183, R182, 0x10, RZ ;  /* 0x00000010b6b77819 */ /* 0x000fe200000006ff */
[----:B------:R-:W-:-:S04]  /*41d0*/  FMUL.FTZ R182, R184, UR12 ;  /* 0x0000000cb8b67c20 */ /* 0x000fc80008410000 */
[----:B------:R-:W-:Y:S01]  /*41e0*/  FFMA.FTZ R101, R182, R183, R101 ;  /* 0x000000b7b6657223 */ /* 0x000fe20000010065 */
[----:B------:R-:W-:-:S05]  /*41f0*/  FMUL.FTZ R182, R29, R182 ;  /* 0x000000b61db67220 */ /* 0x000fca0000410000 */
[----:B------:R-:W-:-:S04]  /*4200*/  F2FP.BF16.F32.PACK_AB R182, RZ, R182 ;  /* 0x000000b6ffb6723e */ /* 0x000fc800000010ff */
[----:B------:R-:W-:-:S07]  /*4210*/  PRMT R176, R176, 0x5410, R182 ;  /* 0x00005410b0b07816 */ /* 0x000fce00000000b6 */
.L_x_10349:
[----:B------:R-:W-:Y:S05]  /*4220*/  BSYNC.RECONVERGENT B3 ;  /* 0x0000000000037941 */ /* 0x000fea0003800200 */
.L_x_10348:
[----:B------:R-:W-:Y:S04]  /*4230*/  BSSY.RECONVERGENT B3, `(.L_x_10350) ;  /* 0x000000d000037945 */ /* 0x000fe80003800200 */
[----:B------:R-:W-:Y:S05]  /*4240*/  @!P2 BRA `(.L_x_10351) ;  /* 0x00000000002ca947 */ /* 0x000fea0003800000 */
[----:B------:R-:W-:Y:S01]  /*4250*/  FFMA.FTZ R182, R9, R181, R12 ;  /* 0x000000b509b67223 */ /* 0x000fe2000001000c */
[----:B-----5:R-:W-:Y:S02]  /*4260*/  ISETP.GT.AND P0, PT, R5, RZ, PT ;  /* 0x000000ff0500720c */ /* 0x020fe40003f04270 */
        /* <DEDUP_REMOVED lines=9> */
.L_x_10351:
[----:B------:R-:W-:Y:S05]  /*4300*/  BSYNC.RECONVERGENT B3 ;  /* 0x0000000000037941 */ /* 0x000fea0003800200 */
.L_x_10350:
        /* <DEDUP_REMOVED lines=14> */
.L_x_10353:
[----:B------:R-:W-:Y:S05]  /*43f0*/  BSYNC.RECONVERGENT B3 ;  /* 0x0000000000037941 */ /* 0x000fea0003800200 */
.L_x_10352:
        /* <DEDUP_REMOVED lines=13> */
.L_x_10355:
[----:B------:R-:W-:Y:S05]  /*44d0*/  BSYNC.RECONVERGENT B3 ;  /* 0x0000000000037941 */ /* 0x000fea0003800200 */
.L_x_10354:
        /* <DEDUP_REMOVED lines=14> */
.L_x_10357:
[----:B------:R-:W-:Y:S05]  /*45c0*/  BSYNC.RECONVERGENT B3 ;  /* 0x0000000000037941 */ /* 0x000fea0003800200 */
.L_x_10356:
        /* <DEDUP_REMOVED lines=13> */
.L_x_10359:
[----:B------:R-:W-:Y:S05]  /*46a0*/  BSYNC.RECONVERGENT B3 ;  /* 0x0000000000037941 */ /* 0x000fea0003800200 */
.L_x_10358:
[----:B------:R-:W-:Y:S05]  /*46b0*/  @!P2 BRA `(.L_x_10360) ;  /* 0x000000140090a947 */ /* 0x000fea0003800000 */
[----:B------:R-:W2:Y:S04]  /*46c0*/  LDL R182, [R1+0x8] ;  /* 0x0000080001b67983 */ /* 0x000ea80000100800 */
[----:B------:R-:W3:Y:S01]  /*46d0*/  LDL R183, [R1+0x20] ;  /* 0x0000200001b77983 */ /* 0x000ee20000100800 */
[----:B-----5:R-:W-:Y:S01]  /*46e0*/  ISETP.GT.AND P0, PT, R5, RZ, PT ;  /* 0x000000ff0500720c */ /* 0x020fe20003f04270 */
[----:B--2---:R-:W-:-:S04]  /*46f0*/  FFMA.FTZ R182, R182, R181, R12 ;  /* 0x000000b5b6b67223 */ /* 0x004fc8000001000c */
[----:B---3--:R-:W-:-:S04]  /*4700*/  FADD.FTZ R182, R183, -R182 ;  /* 0x800000b6b7b67221 */ /* 0x008fc80000010000 */
        /* <DEDUP_REMOVED lines=8> */
[----:B------:R-:W-:Y:S01]  /*4790*/  PRMT R179, R179, 0x5410, R182 ;  /* 0x00005410b3b37816 */ /* 0x000fe200000000b6 */
[----:B------:R-:W-:Y:S06]  /*47a0*/  BRA `(.L_x_10360) ;  /* 0x0000001400547947 */ /* 0x000fec0003800000 */
.L_x_10345:
        /* <DEDUP_REMOVED lines=12> */
[----:B-----5:R-:W-:Y:S01]  /*4870*/  FFMA.FTZ R68, R0, R181, R12 ;  /* 0x000000b500447223 */ /* 0x020fe2000001000c */
[----:B------:R-:W-:Y:S01]  /*4880*/  FADD.FTZ R70, R250, -R70 ;  /* 0x80000046fa467221 */ /* 0x000fe20000010000 */
[----:B------:R-:W-:Y:S01]  /*4890*/  FADD.FTZ R69, R251, -R69 ;  /* 0x80000045fb457221 */ /* 0x000fe20000010000 */
[C---:B------:R-:W-:Y:S01]  /*48a0*/  FMUL.FTZ R90, R4.reuse, R90 ;  /* 0x0000005a045a7220 */ /* 0x040fe20000410000 */
        /* <DEDUP_REMOVED lines=32> */
.L_x_10362:
[----:B------:R-:W-:Y:S05]  /*4ab0*/  BSYNC.RECONVERGENT B3 ;  /* 0x0000000000037941 */ /* 0x000fea0003800200 */
.L_x_10361:
        /* <DEDUP_REMOVED lines=14> */
.L_x_10364:
[----:B------:R-:W-:Y:S05]  /*4ba0*/  BSYNC.RECONVERGENT B3 ;  /* 0x0000000000037941 */ /* 0x000fea0003800200 */
.L_x_10363:
        /* <DEDUP_REMOVED lines=13> */
.L_x_10366:
[----:B------:R-:W-:Y:S05]  /*4c80*/  BSYNC.RECONVERGENT B3 ;  /* 0x0000000000037941 */ /* 0x000fea0003800200 */
.L_x_10365:
        /* <DEDUP_REMOVED lines=14> */
.L_x_10368:
[----:B------:R-:W-:Y:S05]  /*4d70*/  BSYNC.RECONVERGENT B3 ;  /* 0x0000000000037941 */ /* 0x000fea0003800200 */
.L_x_10367:
        /* <DEDUP_REMOVED lines=13> */
.L_x_10370:
[----:B------:R-:W-:Y:S05]  /*4e50*/  BSYNC.RECONVERGENT B3 ;  /* 0x0000000000037941 */ /* 0x000fea0003800200 */
.L_x_10369:
        /* <DEDUP_REMOVED lines=14> */
.L_x_10372:
[----:B------:R-:W-:Y:S05]  /*4f40*/  BSYNC.RECONVERGENT B3 ;  /* 0x0000000000037941 */ /* 0x000fea0003800200 */
.L_x_10371:
        /* <DEDUP_REMOVED lines=13> */
.L_x_10374:
[----:B------:R-:W-:Y:S05]  /*5020*/  BSYNC.RECONVERGENT B3 ;  /* 0x0000000000037941 */ /* 0x000fea0003800200 */
.L_x_10373:
[----:B------:R-:W-:Y:S01]  /*5030*/  MOV R90, R182 ;  /* 0x000000b6005a7202 */ /* 0x000fe20000000f00 */
[----:B------:R-:W-:Y:S06]  /*5040*/  @!P2 BRA `(.L_x_10360) ;  /* 0x0000000c002ca947 */ /* 0x000fec0003800000 */
[----:B------:R-:W-:-:S04]  /*5050*/  PRMT R90, R175, 0x7632, R90 ;  /* 0x00007632af5a7816 */ /* 0x000fc8000000005a */
[----:B------:R-:W-:Y:S01]  /*5060*/  SHF.L.U32 R183, R90, 0x10, RZ ;  /* 0x000000105ab77819 */ /* 0x000fe200000006ff */
[----:B------:R-:W-:-:S04]  /*5070*/  FMUL.FTZ R90, R91, UR12 ;  /* 0x0000000c5b5a7c20 */ /* 0x000fc80008410000 */
[----:B------:R-:W-:Y:S01]  /*5080*/  FFMA.FTZ R107, R90, R183, R107 ;  /* 0x000000b75a6b7223 */ /* 0x000fe2000001006b */
[----:B------:R-:W-:-:S05]  /*5090*/  FMUL.FTZ R90, R35, R90 ;  /* 0x0000005a235a7220 */ /* 0x000fca0000410000 */
[----:B------:R-:W-:-:S04]  /*50a0*/  F2FP.BF16.F32.PACK_AB R90, RZ, R90 ;  /* 0x0000005aff5a723e */ /* 0x000fc800000010ff */
[----:B------:R-:W-:Y:S02]  /*50b0*/  PRMT R179, R179, 0x5410, R90 ;  /* 0x00005410b3b37816 */ /* 0x000fe4000000005a */
[----:B------:R-:W-:Y:S01]  /*50c0*/  MOV R90, R182 ;  /* 0x000000b6005a7202 */ /* 0x000fe20000000f00 */
[----:B------:R-:W-:Y:S06]  /*50d0*/  BRA `(.L_x_10360) ;  /* 0x0000000c00087947 */ /* 0x000fec0003800000 */
.L_x_10344:
[----:B0-----:R-:W-:Y:S02]  /*50e0*/  MOV R2, UR20 ;  /* 0x0000001400027c02 */ /* 0x001fe40008000f00 */
[----:B------:R-:W-:Y:S02]  /*50f0*/  MOV R3, UR21 ;  /* 0x0000001500037c02 */ /* 0x000fe40008000f00 */
[----:B------:R-:W-:-:S04]  /*5100*/  ISETP.NE.U32.AND P0, PT, R2, RZ, PT ;  /* 0x000000ff0200720c */ /* 0x000fc80003f05070 */
[----:B------:R-:W-:-:S13]  /*5110*/  ISETP.NE.AND.EX P0, PT, R3, RZ, PT, P0 ;  /* 0x000000ff0300720c */ /* 0x000fda0003f05300 */
[----:B------:R-:W-:Y:S05]  /*5120*/  @P0 BRA `(.L_x_10375) ;  /* 0x00000004007c0947 */ /* 0x000fea0003800000 */
[----:B-----5:R-:W-:-:S04]  /*5130*/  @P1 FFMA.FTZ R182, R0, R181, R12 ;  /* 0x000000b500b61223 */ /* 0x020fc8000001000c */
[----:B------:R-:W-:Y:S01]  /*5140*/  @P1 FADD.FTZ R183, R217, -R182 ;  /* 0x800000b6d9b71221 */ /* 0x000fe20000010000 */
[----:B------:R-:W-:-:S03]  /*5150*/  MOV R182, R140 ;  /* 0x0000008c00b67202 */ /* 0x000fc60000000f00 */
        /* <DEDUP_REMOVED lines=78> */
[----:B------:R-:W2:Y:S04]  /*5640*/  LDL R185, [R1+0x8] ;  /* 0x0000080001b97983 */ /* 0x000ea80000100800 */
[----:B------:R-:W3:Y:S01]  /*5650*/  LDL R184, [R1+0x20] ;  /* 0x0000200001b87983 */ /* 0x000ee20000100800 */
        /* <DEDUP_REMOVED lines=12> */
.L_x_10375:
[----:B------:R-:W2:Y:S01]  /*5720*/  LDL R184, [R1+0x8] ;  /* 0x0000080001b87983 */ /* 0x000ea20000100800 */
[----:B------:R-:W0:Y:S03]  /*5730*/  @P2 LDC R69, c[0x0][0x40c] ;  /* 0x00010300ff452b82 */ /* 0x000e260000000800 */
[----:B------:R-:W3:Y:S01]  /*5740*/  LDL R182, [R1+0x20] ;  /* 0x0000200001b67983 */ /* 0x000ee20000100800 */
[----:B-----5:R-:W-:Y:S01]  /*5750*/  MOV R91, R147 ;  /* 0x00000093005b7202 */ /* 0x020fe20000000f00 */
[----:B------:R-:W-:Y:S01]  /*5760*/  @P1 FFMA.FTZ R70, R14, R181, R12 ;  /* 0x000000b50e461223 */ /* 0x000fe2000001000c */
[----:B------:R-:W-:-:S03]  /*5770*/  MOV R90, R146 ;  /* 0x00000092005a7202 */ /* 0x000fc60000000f00 */
[----:B------:R-:W-:-:S04]  /*5780*/  @P1 FADD.FTZ R70, R246, -R70 ;  /* 0x80000046f6461221 */ /* 0x000fc80000010000 */
[----:B------:R-:W-:Y:S01]  /*5790*/  @P1 FFMA.FTZ R90, R4, R70, R146 ;  /* 0x00000046045a1223 */ /* 0x000fe20000010092 */
[----:B------:R-:W-:-:S04]  /*57a0*/  @P2 PRMT R70, R175, 0x7632, R70 ;  /* 0x00007632af462816 */ /* 0x000fc80000000046 */
[----:B------:R-:W-:Y:S02]  /*57b0*/  @P2 SHF.L.U32 R70, R70, 0x10, RZ ;  /* 0x0000001046462819 */ /* 0x000fe400000006ff */
[----:B------:R-:W-:-:S04]  /*57c0*/  @P2 PRMT R183, R174, 0x7632, R183 ;  /* 0x00007632aeb72816 */ /* 0x000fc800000000b7 */
[----:B------:R-:W-:Y:S01]  /*57d0*/  @P2 SHF.L.U32 R183, R183, 0x10, RZ ;  /* 0x00000010b7b72819 */ /* 0x000fe200000006ff */
[----:B--2---:R-:W-:-:S04]  /*57e0*/  @P1 FFMA.FTZ R68, R184, R181, R12 ;  /* 0x000000b5b8441223 */ /* 0x004fc8000001000c */
[----:B---3--:R-:W-:-:S04]  /*57f0*/  @P1 FADD.FTZ R68, R182, -R68 ;  /* 0x80000044b6441221 */ /* 0x008fc80000010000 */
[----:B------:R-:W-:Y:S02]  /*5800*/  @P1 FFMA.FTZ R91, R4, R68, R147 ;  /* 0x00000044045b1223 */ /* 0x000fe40000010093 */
[----:B------:R-:W1:Y:S02]  /*5810*/  @P2 LDC R68, c[0x0][0x40c] ;  /* 0x00010300ff442b82 */ /* 0x000e640000000800 */
[----:B0-----:R-:W-:-:S04]  /*5820*/  @P2 FMUL.FTZ R69, R91, R69 ;  /* 0x000000455b452220 */ /* 0x001fc80000410000 */
[----:B------:R-:W-:Y:S01]  /*5830*/  @P2 FFMA.FTZ R107, R69, R70, R107 ;  /* 0x00000046456b2223 */ /* 0x000fe2000001006b */
[----:B------:R-:W-:Y:S01]  /*5840*/  @P2 SHF.L.U32 R70, R175, 0x10, RZ ;  /* 0x00000010af462819 */ /* 0x000fe200000006ff */
[----:B------:R-:W-:Y:S01]  /*5850*/  @P2 FMUL.FTZ R71, R35, R69 ;  /* 0x0000004523472220 */ /* 0x000fe20000410000 */
[----:B------:R-:W-:Y:S01]  /*5860*/  @P1 FFMA.FTZ R69, R0, R181, R12 ;  /* 0x000000b500451223 */ /* 0x000fe2000001000c */
[----:B-1----:R-:W-:-:S04]  /*5870*/  @P2 FMUL.FTZ R68, R90, R68 ;  /* 0x000000445a442220 */ /* 0x002fc80000410000 */
[-C--:B------:R-:W-:Y:S02]  /*5880*/  @P2 FFMA.FTZ R106, R70, R68.reuse, R106 ;  /* 0x00000044466a2223 */ /* 0x080fe4000001006a */
[----:B------:R-:W0:Y:S01]  /*5890*/  @P2 LDC R70, c[0x0][0x40c] ;  /* 0x00010300ff462b82 */ /* 0x000e220000000800 */
[----:B------:R-:W-:Y:S01]  /*58a0*/  @P2 FMUL.FTZ R68, R34, R68 ;  /* 0x0000004422442220 */ /* 0x000fe20000410000 */
[----:B------:R-:W-:-:S04]  /*58b0*/  @P1 FADD.FTZ R69, R217, -R69 ;  /* 0x80000045d9451221 */ /* 0x000fc80000010000 */
[----:B------:R-:W-:Y:S02]  /*58c0*/  @P2 F2FP.BF16.F32.PACK_AB R88, RZ, R68 ;  /* 0x00000044ff58223e */ /* 0x000fe400000010ff */
[----:B------:R-:W-:Y:S01]  /*58d0*/  MOV R68, R140 ;  /* 0x0000008c00447202 */ /* 0x000fe20000000f00 */
[----:B------:R-:W-:Y:S01]  /*58e0*/  @P1 FFMA.FTZ R68, R4, R69, R140 ;  /* 0x0000004504441223 */ /* 0x000fe2000001008c */
[----:B------:R-:W-:-:S04]  /*58f0*/  @P1 FFMA.FTZ R69, R10, R181, R12 ;  /* 0x000000b50a451223 */ /* 0x000fc8000001000c */
[----:B------:R-:W-:Y:S01]  /*5900*/  @P1 FADD.FTZ R89, R251, -R69 ;  /* 0x80000045fb591221 */ /* 0x000fe20000010000 */
[----:B------:R-:W-:-:S03]  /*5910*/  MOV R69, R141 ;  /* 0x0000008d00457202 */ /* 0x000fc60000000f00 */
[----:B------:R-:W-:Y:S01]  /*5920*/  @P1 FFMA.FTZ R69, R4, R89, R141 ;  /* 0x0000005904451223 */ /* 0x000fe2000001008d */
[----:B------:R-:W-:Y:S01]  /*5930*/  @P2 SHF.L.U32 R89, R172, 0x10, RZ ;  /* 0x00000010ac592819 */ /* 0x000fe200000006ff */
[----:B0-----:R-:W-:-:S04]  /*5940*/  @P2 FMUL.FTZ R70, R68, R70 ;  /* 0x0000004644462220 */ /* 0x001fc80000410000 */
[-C--:B------:R-:W-:Y:S01]  /*5950*/  @P2 FFMA.FTZ R100, R89, R70.reuse, R100 ;  /* 0x0000004659642223 */ /* 0x080fe20000010064 */
[----:B------:R-:W-:Y:S01]  /*5960*/  @P1 FFMA.FTZ R89, R9, R181, R12 ;  /* 0x000000b509591223 */ /* 0x000fe2000001000c */
[----:B------:R-:W-:-:S03]  /*5970*/  @P2 FMUL.FTZ R182, R28, R70 ;  /* 0x000000461cb62220 */ /* 0x000fc60000410000 */
[----:B------:R-:W-:Y:S01]  /*5980*/  @P1 FADD.FTZ R89, R250, -R89 ;  /* 0x80000059fa591221 */ /* 0x000fe20000010000 */
[----:B------:R-:W-:-:S03]  /*5990*/  MOV R70, R142 ;  /* 0x0000008e00467202 */ /* 0x000fc60000000f00 */
[----:B------:R-:W-:Y:S01]  /*59a0*/  @P1 FFMA.FTZ R70, R4, R89, R142 ;  /* 0x0000005904461223 */ /* 0x000fe2000001008e */
[----:B------:R-:W-:Y:S02]  /*59b0*/  @P2 F2FP.BF16.F32.PACK_AB R89, RZ, R182 ;  /* 0x000000b6ff59223e */ /* 0x000fe400000010ff */
[----:B------:R-:W0:Y:S01]  /*59c0*/  @P2 LDC R182, c[0x0][0x40c] ;  /* 0x00010300ffb62b82 */ /* 0x000e220000000800 */
[----:B------:R-:W-:-:S07]  /*59d0*/  @P2 PRMT R179, R88, 0x7610, R179 ;  /* 0x0000761058b32816 */ /* 0x000fce00000000b3 */
[----:B------:R-:W1:Y:S01]  /*59e0*/  @P2 LDC R88, c[0x0][0x40c] ;  /* 0x00010300ff582b82 */ /* 0x000e620000000800 */
[----:B------:R-:W-:-:S04]  /*59f0*/  @P2 F2FP.BF16.F32.PACK_AB R71, RZ, R71 ;  /* 0x00000047ff47223e */ /* 0x000fc800000010ff */
[--C-:B------:R-:W-:Y:S02]  /*5a00*/  @P2 PRMT R179, R179, 0x5410, R71.reuse ;  /* 0x00005410b3b32816 */ /* 0x100fe40000000047 */
[----:B------:R-:W-:Y:S02]  /*5a10*/  @P2 PRMT R71, R172, 0x7632, R71 ;  /* 0x00007632ac472816 */ /* 0x000fe40000000047 */
[----:B------:R-:W-:Y:S02]  /*5a20*/  @P2 PRMT R176, R89, 0x7610, R176 ;  /* 0x0000761059b02816 */ /* 0x000fe400000000b0 */
[----:B------:R-:W-:Y:S01]  /*5a30*/  @P2 SHF.L.U32 R71, R71, 0x10, RZ ;  /* 0x0000001047472819 */ /* 0x000fe200000006ff */
[----:B0-----:R-:W-:-:S04]  /*5a40*/  @P2 FMUL.FTZ R89, R69, R182 ;  /* 0x000000b645592220 */ /* 0x001fc80000410000 */
[----:B------:R-:W-:Y:S01]  /*5a50*/  @P2 FFMA.FTZ R101, R89, R71, R101 ;  /* 0x0000004759652223 */ /* 0x000fe20000010065 */
[----:B-1----:R-:W-:Y:S01]  /*5a60*/  @P2 FMUL.FTZ R71, R70, R88 ;  /* 0x0000005846472220 */ /* 0x002fe20000410000 */
[----:B------:R-:W-:-:S05]  /*5a70*/  @P2 SHF.L.U32 R88, R173, 0x10, RZ ;  /* 0x00000010ad582819 */ /* 0x000fca00000006ff */
[-C--:B------:R-:W-:Y:S01]  /*5a80*/  @P2 FFMA.FTZ R102, R88, R71.reuse, R102 ;  /* 0x0000004758662223 */ /* 0x080fe20000010066 */
[----:B------:R-:W-:-:S05]  /*5a90*/  @P2 FMUL.FTZ R71, R30, R71 ;  /* 0x000000471e472220 */ /* 0x000fca0000410000 */
[----:B------:R-:W-:Y:S01]  /*5aa0*/  @P2 F2FP.BF16.F32.PACK_AB R88, RZ, R71 ;  /* 0x00000047ff58223e */ /* 0x000fe200000010ff */
[----:B------:R-:W-:-:S04]  /*5ab0*/  @P1 FFMA.FTZ R71, R8, R181, R12 ;  /* 0x000000b508471223 */ /* 0x000fc8000001000c */
[----:B------:R-:W-:Y:S01]  /*5ac0*/  @P1 FADD.FTZ R182, R249, -R71 ;  /* 0x80000047f9b61221 */ /* 0x000fe20000010000 */
[----:B------:R-:W-:-:S03]  /*5ad0*/  MOV R71, R143 ;  /* 0x0000008f00477202 */ /* 0x000fc60000000f00 */
[----:B------:R-:W-:Y:S02]  /*5ae0*/  @P1 FFMA.FTZ R71, R4, R182, R143 ;  /* 0x000000b604471223 */ /* 0x000fe4000001008f */
[----:B------:R-:W0:Y:S01]  /*5af0*/  @P2 LDC R182, c[0x0][0x40c] ;  /* 0x00010300ffb62b82 */ /* 0x000e220000000800 */
[----:B------:R-:W-:Y:S01]  /*5b00*/  @P2 FMUL.FTZ R89, R29, R89 ;  /* 0x000000591d592220 */ /* 0x000fe20000410000 */
[----:B------:R-:W-:Y:S02]  /*5b10*/  @P2 PRMT R177, R88, 0x7610, R177 ;  /* 0x0000761058b12816 */ /* 0x000fe400000000b1 */
[----:B------:R-:W-:Y:S02]  /*5b20*/  @P2 PRMT R88, R173, 0x7632, R88 ;  /* 0x00007632ad582816 */ /* 0x000fe40000000058 */
[----:B------:R-:W-:Y:S02]  /*5b30*/  @P2 F2FP.BF16.F32.PACK_AB R89, RZ, R89 ;  /* 0x00000059ff59223e */ /* 0x000fe400000010ff */
[----:B------:R-:W-:-:S02]  /*5b40*/  @P2 SHF.L.U32 R88, R88, 0x10, RZ ;  /* 0x0000001058582819 */ /* 0x000fc400000006ff */
[----:B------:R-:W-:Y:S01]  /*5b50*/  @P2 PRMT R176, R176, 0x5410, R89 ;  /* 0x00005410b0b02816 */ /* 0x000fe20000000059 */
[----:B0-----:R-:W-:-:S04]  /*5b60*/  @P2 FMUL.FTZ R89, R71, R182 ;  /* 0x000000b647592220 */ /* 0x001fc80000410000 */
[----:B------:R-:W-:Y:S01]  /*5b70*/  @P2 FFMA.FTZ R103, R89, R88, R103 ;  /* 0x0000005859672223 */ /* 0x000fe20000010067 */
        /* <DEDUP_REMOVED lines=21> */
[----:B------:R-:W-:-:S05]  /*5cd0*/  @P2 FMUL.FTZ R182, R33, R182 ;  /* 0x000000b621b62220 */ /* 0x000fca0000410000 */
[----:B------:R-:W-:-:S04]  /*5ce0*/  @P2 F2FP.BF16.F32.PACK_AB R182, RZ, R182 ;  /* 0x000000b6ffb6223e */ /* 0x000fc800000010ff */
[----:B------:R-:W-:-:S07]  /*5cf0*/  @P2 PRMT R178, R178, 0x5410, R182 ;  /* 0x00005410b2b22816 */ /* 0x000fce00000000b6 */
.L_x_10360:
[----:B------:R-:W-:Y:S05]  /*5d00*/  BSYNC.RECONVERGENT B2 ;  /* 0x0000000000027941 */ /* 0x000fea0003800200 */
.L_x_10343:
[----:B------:R-:W-:-:S04]  /*5d10*/  ISETP.NE.U32.AND P0, PT, R2, RZ, PT ;  /* 0x000000ff0200720c */ /* 0x000fc80003f05070 */
[----:B------:R-:W-:-:S13]  /*5d20*/  ISETP.NE.AND.EX P0, PT, R3, RZ, PT, P0 ;  /* 0x000000ff0300720c */ /* 0x000fda0003f05300 */
[----:B------:R-:W0:Y:S02]  /*5d30*/  @P0 LDC.64 R2, c[0x0][0x478] ;  /* 0x00011e00ff020b82 */ /* 0x000e240000000a00 */
        /* <DEDUP_REMOVED lines=8> */
.L_x_10340:
[----:B------:R-:W-:Y:S05]  /*5dc0*/  BSYNC.RECONVERGENT B1 ;  /* 0x0000000000017941 */ /* 0x000fea0003800200 */
.L_x_10339:
[----:B------:R-:W-:Y:S01]  /*5dd0*/  ISETP.GE.U32.AND P0, PT, R7, 0x40, PT ;  /* 0x000000400700780c */ /* 0x000fe20003f06070 */
[----:B------:R-:W-:-:S12]  /*5de0*/  BSSY.RECONVERGENT B1, `(.L_x_10376) ;  /* 0x00001e6000017945 */ /* 0x000fd80003800200 */
[----:B------:R-:W-:Y:S05]  /*5df0*/  @!P0 BRA `(.L_x_10377) ;  /* 0x0000001c00908947 */ /* 0x000fea0003800000 */
[----:B------:R-:W-:Y:S04]  /*5e00*/  BSSY.RECONVERGENT B2, `(.L_x_10378) ;  /* 0x0000005000027945 */ /* 0x000fe80003800200 */
[----:B------:R-:W-:Y:S05]  /*5e10*/  @!P2 BRA `(.L_x_10379) ;  /* 0x00000000000ca947 */ /* 0x000fea0003800000 */
[----:B0-----:R-:W0:Y:S02]  /*5e20*/  LDC.64 R2, c[0x0][0x390] ;  /* 0x0000e400ff027b82 */ /* 0x001e240000000a00 */
[----:B0-----:R-:W-:-:S05]  /*5e30*/  IMAD.WIDE.U32 R2, R11, 0x10, R2 ;  /* 0x000000100b027825 */ /* 0x001fca00078e0002 */
[----:B------:R1:W5:Y:S02]  /*5e40*/  LDG.E.128 R172, desc[UR6][R2.64] ;  /* 0x0000000602ac7981 */ /* 0x000364000c1e1d00 */
.L_x_10379:
[----:B------:R-:W-:Y:S05]  /*5e50*/  BSYNC.RECONVERGENT B2 ;  /* 0x0000000000027941 */ /* 0x000fea0003800200 */
.L_x_10378:
        /* <DEDUP_REMOVED lines=10> */
[----:B01----:R-:W-:Y:S01]  /*5f00*/  @P1 FFMA.FTZ R2, R16, R181, R12 ;  /* 0x000000b510021223 */ /* 0x003fe2000001000c */
[----:B------:R-:W0:Y:S03]  /*5f10*/  @P2 LDC R3, c[0x0][0x40c] ;  /* 0x00010300ff032b82 */ /* 0x000e260000000800 */
[----:B------:R-:W-:Y:S01]  /*5f20*/  @P1 FADD.FTZ R2, R245, -R2 ;  /* 0x80000002f5021221 */ /* 0x000fe20000010000 */
[----:B-----5:R-:W-:-:S03]  /*5f30*/  MOV R68, R148 ;  /* 0x0000009400447202 */ /* 0x020fc60000000f00 */
[----:B------:R-:W-:Y:S01]  /*5f40*/  @P1 FFMA.FTZ R68, R4, R2, R148 ;  /* 0x0000000204441223 */ /* 0x000fe20000010094 */
[----:B------:R-:W-:Y:S01]  /*5f50*/  @P1 FFMA.FTZ R70, R17, R181, R12 ;  /* 0x000000b511461223 */ /* 0x000fe2000001000c */
[----:B------:R-:W1:Y:S03]  /*5f60*/  @P2 LDC R2, c[0x0][0x40c] ;  /* 0x00010300ff022b82 */ /* 0x000e660000000800 */
[----:B------:R-:W-:Y:S01]  /*5f70*/  @P1 FADD.FTZ R70, R244, -R70 ;  /* 0x80000046f4461221 */ /* 0x000fe20000010000 */
[----:B------:R-:W-:-:S03]  /*5f80*/  MOV R69, R149 ;  /* 0x0000009500457202 */ /* 0x000fc60000000f00 */
[----:B------:R-:W-:Y:S01]  /*5f90*/  @P1 FFMA.FTZ R69, R4, R70, R149 ;  /* 0x0000004604451223 */ /* 0x000fe20000010095 */
[----:B------:R-:W-:Y:S01]  /*5fa0*/  @P2 PRMT R70, R172, 0x7632, R70 ;  /* 0x00007632ac462816 */ /* 0x000fe20000000046 */
[----:B------:R-:W-:Y:S01]  /*5fb0*/  @P1 FFMA.FTZ R71, R18, R181, R12 ;  /* 0x000000b512471223 */ /* 0x000fe2000001000c */
[----:B------:R-:W4:Y:S02]  /*5fc0*/  @P2 LDC R89, c[0x0][0x40c] ;  /* 0x00010300ff592b82 */ /* 0x000f240000000800 */
[----:B------:R-:W-:Y:S01]  /*5fd0*/  @P2 SHF.L.U32 R70, R70, 0x10, RZ ;  /* 0x0000001046462819 */ /* 0x000fe200000006ff */
[----:B0-----:R-:W-:-:S04]  /*5fe0*/  @P2 FMUL.FTZ R3, R69, R3 ;  /* 0x0000000345032220 */ /* 0x001fc80000410000 */
[----:B------:R-:W-:Y:S01]  /*5ff0*/  @P2 FFMA.FTZ R109, R3, R70, R109 ;  /* 0x00000046036d2223 */ /* 0x000fe2000001006d */
[----:B------:R-:W-:Y:S01]  /*6000*/  @P2 SHF.L.U32 R70, R172, 0x10, RZ ;  /* 0x00000010ac462819 */ /* 0x000fe200000006ff */
[----:B------:R-:W-:Y:S01]  /*6010*/  @P1 FADD.FTZ R71, R243, -R71 ;  /* 0x80000047f3471221 */ /* 0x000fe20000010000 */
[----:B-1----:R-:W-:-:S04]  /*6020*/  @P2 FMUL.FTZ R2, R68, R2 ;  /* 0x0000000244022220 */ /* 0x002fc80000410000 */
[----:B------:R-:W-:Y:S01]  /*6030*/  @P2 FFMA.FTZ R108, R70, R2, R108 ;  /* 0x00000002466c2223 */ /* 0x000fe2000001006c */
[----:B------:R-:W-:Y:S01]  /*6040*/  MOV R70, R150 ;  /* 0x0000009600467202 */ /* 0x000fe20000000f00 */
[----:B------:R-:W-:Y:S01]  /*6050*/  @P1 FFMA.FTZ R70, R4, R71, R150 ;  /* 0x0000004704461223 */ /* 0x000fe20000010096 */
[----:B------:R-:W-:-:S04]  /*6060*/  @P1 FFMA.FTZ R71, R19, R181, R12 ;  /* 0x000000b513471223 */ /* 0x000fc8000001000c */
[----:B------:R-:W-:Y:S01]  /*6070*/  @P1 FADD.FTZ R88, R242, -R71 ;  /* 0x80000047f2581221 */ /* 0x000fe20000010000 */
[----:B------:R-:W-:Y:S01]  /*6080*/  MOV R71, R151 ;  /* 0x0000009700477202 */ /* 0x000fe20000000f00 */
[----:B------:R-:W-:Y:S02]  /*6090*/  @P2 FMUL.FTZ R2, R36, R2 ;  /* 0x0000000224022220 */ /* 0x000fe40000410000 */
[----:B------:R-:W-:Y:S02]  /*60a0*/  @P1 FFMA.FTZ R71, R4, R88, R151 ;  /* 0x0000005804471223 */ /* 0x000fe40000010097 */
[----:B------:R-:W0:Y:S01]  /*60b0*/  @P2 LDC R88, c[0x0][0x40c] ;  /* 0x00010300ff582b82 */ /* 0x000e220000000800 */
[----:B------:R-:W-:Y:S01]  /*60c0*/  @P2 FMUL.FTZ R3, R37, R3 ;  /* 0x0000000325032220 */ /* 0x000fe20000410000 */
[----:B------:R-:W-:-:S04]  /*60d0*/  @P2 F2FP.BF16.F32.PACK_AB R2, RZ, R2 ;  /* 0x00000002ff02223e */ /* 0x000fc800000010ff */
[----:B------:R-:W-:Y:S02]  /*60e0*/  @P2 F2FP.BF16.F32.PACK_AB R3, RZ, R3 ;  /* 0x00000003ff03223e */ /* 0x000fe400000010ff */
[----:B------:R-:W-:Y:S01]  /*60f0*/  @P2 PRMT R176, R2, 0x7610, R176 ;  /* 0x0000761002b02816 */ /* 0x000fe200000000b0 */
[----:B----4-:R-:W-:-:S03]  /*6100*/  @P2 FMUL.FTZ R2, R70, R89 ;  /* 0x0000005946022220 */ /* 0x010fc60000410000 */
[----:B------:R-:W-:Y:S02]  /*6110*/  @P2 PRMT R176, R176, 0x5410, R3 ;  /* 0x00005410b0b02816 */ /* 0x000fe40000000003 */
[----:B------:R-:W-:Y:S01]  /*6120*/  @P2 SHF.L.U32 R3, R173, 0x10, RZ ;  /* 0x00000010ad032819 */ /* 0x000fe200000006ff */
[----:B------:R-:W-:-:S04]  /*6130*/  @P1 FFMA.FTZ R89, R192, R181, R12 ;  /* 0x000000b5c0591223 */ /* 0x000fc8000001000c */
[----:B------:R-:W-:Y:S01]  /*6140*/  @P2 FFMA.FTZ R110, R3, R2, R110 ;  /* 0x00000002036e2223 */ /* 0x000fe2000001006e */
[----:B------:R-:W-:Y:S01]  /*6150*/  @P2 PRMT R3, R173, 0x7632, R3 ;  /* 0x00007632ad032816 */ /* 0x000fe20000000003 */
[----:B------:R-:W-:-:S03]  /*6160*/  @P1 FADD.FTZ R89, R241, -R89 ;  /* 0x80000059f1591221 */ /* 0x000fc60000010000 */
[----:B------:R-:W-:Y:S01]  /*6170*/  @P2 SHF.L.U32 R3, R3, 0x10, RZ ;  /* 0x0000001003032819 */ /* 0x000fe200000006ff */
[----:B0-----:R-:W-:-:S04]  /*6180*/  @P2 FMUL.FTZ R88, R71, R88 ;  /* 0x0000005847582220 */ /* 0x001fc80000410000 */
[----:B------:R-:W-:Y:S01]  /*6190*/  @P2 FFMA.FTZ R111, R88, R3, R111 ;  /* 0x00000003586f2223 */ /* 0x000fe2000001006f */
[----:B------:R-:W-:Y:S01]  /*61a0*/  @P2 FMUL.FTZ R3, R39, R88 ;  /* 0x0000005827032220 */ /* 0x000fe20000410000 */
[----:B------:R-:W-:Y:S01]  /*61b0*/  MOV R88, R152 ;  /* 0x0000009800587202 */ /* 0x000fe20000000f00 */
[----:B------:R-:W-:Y:S02]  /*61c0*/  @P1 FFMA.FTZ R88, R4, R89, R152 ;  /* 0x0000005904581223 */ /* 0x000fe40000010098 */
[----:B------:R-:W0:Y:S01]  /*61d0*/  @P2 LDC R89, c[0x0][0x40c] ;  /* 0x00010300ff592b82 */ /* 0x000e220000000800 */
[----:B------:R-:W-:Y:S01]  /*61e0*/  @P2 FMUL.FTZ R2, R38, R2 ;  /* 0x0000000226022220 */ /* 0x000fe20000410000 */
[----:B------:R-:W-:-:S04]  /*61f0*/  @P2 F2FP.BF16.F32.PACK_AB R3, RZ, R3 ;  /* 0x00000003ff03223e */ /* 0x000fc800000010ff */
[----:B------:R-:W-:-:S04]  /*6200*/  @P2 F2FP.BF16.F32.PACK_AB R2, RZ, R2 ;  /* 0x00000002ff02223e */ /* 0x000fc800000010ff */
[----:B------:R-:W-:-:S04]  /*6210*/  @P2 PRMT R177, R2, 0x7610, R177 ;  /* 0x0000761002b12816 */ /* 0x000fc800000000b1 */
[----:B------:R-:W-:Y:S02]  /*6220*/  @P2 PRMT R177, R177, 0x5410, R3 ;  /* 0x00005410b1b12816 */ /* 0x000fe40000000003 */
        /* <DEDUP_REMOVED lines=25> */
[-C--:B------:R-:W-:Y:S01]  /*63c0*/  @P2 FFMA.FTZ R114, R3, R2.reuse, R114 ;  /* 0x0000000203722223 */ /* 0x080fe20000010072 */
[----:B------:R-:W-:-:S05]  /*63d0*/  @P2 FMUL.FTZ R2, R42, R2 ;  /* 0x000000022a022220 */ /* 0x000fca0000410000 */
[----:B------:R-:W-:-:S04]  /*63e0*/  @P2 F2FP.BF16.F32.PACK_AB R2, RZ, R2 ;  /* 0x00000002ff02223e */ /* 0x000fc800000010ff */
[----:B------:R-:W-:Y:S02]  /*63f0*/  @P2 PRMT R179, R2, 0x7610, R179 ;  /* 0x0000761002b32816 */ /* 0x000fe400000000b3 */
[----:B------:R-:W-:Y:S01]  /*6400*/  MOV R3, R155 ;  /* 0x0000009b00037202 */ /* 0x000fe20000000f00 */
[----:B--2---:R-:W-:-:S04]  /*6410*/  @P1 FFMA.FTZ R2, R183, R181, R12 ;  /* 0x000000b5b7021223 */ /* 0x004fc8000001000c */
[----:B---3--:R-:W-:-:S04]  /*6420*/  @P1 FADD.FTZ R2, R182, -R2 ;  /* 0x80000002b6021221 */ /* 0x008fc80000010000 */
[----:B------:R-:W-:-:S05]  /*6430*/  @P1 FFMA.FTZ R3, R4, R2, R155 ;  /* 0x0000000204031223 */ /* 0x000fca000001009b */
[----:B------:R-:W-:Y:S01]  /*6440*/  MOV R91, R3 ;  /* 0x00000003005b7202 */ /* 0x000fe20000000f00 */
        /* <DEDUP_REMOVED lines=9> */
.L_x_10382:
[----:B01----:R-:W-:Y:S01]  /*64e0*/  @P1 FFMA.FTZ R3, R16, R181, R12 ;  /* 0x000000b510031223 */ /* 0x003fe2000001000c */
[----:B-----5:R-:W-:-:S03]  /*64f0*/  MOV R2, R148 ;  /* 0x0000009400027202 */ /* 0x020fc60000000f00 */
        /* <DEDUP_REMOVED lines=93> */
.L_x_10381:
        /* <DEDUP_REMOVED lines=9> */
[----:B-----5:R-:W-:Y:S01]  /*6b60*/  ISETP.GT.AND P3, PT, R5, RZ, PT ;  /* 0x000000ff0500720c */ /* 0x020fe20003f64270 */
[----:B------:R-:W-:Y:S01]  /*6b70*/  FADD.FTZ R90, R239, -R3 ;  /* 0x80000003ef5a7221 */ /* 0x000fe20000010000 */
[----:B------:R-:W-:Y:S01]  /*6b80*/  FADD.FTZ R89, R240, -R2 ;  /* 0x80000002f0597221 */ /* 0x000fe20000010000 */
[-CC-:B------:R-:W-:Y:S01]  /*6b90*/  FFMA.FTZ R3, R19, R181.reuse, R12.reuse ;  /* 0x000000b513037223 */ /* 0x180fe2000001000c */
[-C--:B------:R-:W-:Y:S01]  /*6ba0*/  FFMA.FTZ R2, R18, R181.reuse, R12 ;  /* 0x000000b512027223 */ /* 0x080fe2000001000c */
[----:B------:R-:W-:Y:S01]  /*6bb0*/  FADD.FTZ R69, R241, -R69 ;  /* 0x80000045f1457221 */ /* 0x000fe20000010000 */
[----:B------:R-:W-:Y:S01]  /*6bc0*/  FMUL.FTZ R90, R4, R90 ;  /* 0x0000005a045a7220 */ /* 0x000fe20000410000 */
        /* <DEDUP_REMOVED lines=36> */
.L_x_10386:
[----:B------:R-:W-:Y:S05]  /*6e10*/  BSYNC.RECONVERGENT B3 ;  /* 0x0000000000037941 */ /* 0x000fea0003800200 */
.L_x_10385:
        /* <DEDUP_REMOVED lines=14> */
.L_x_10388:
[----:B------:R-:W-:Y:S05]  /*6f00*/  BSYNC.RECONVERGENT B3 ;  /* 0x0000000000037941 */ /* 0x000fea0003800200 */
.L_x_10387:
        /* <DEDUP_REMOVED lines=13> */
.L_x_10390:
[----:B------:R-:W-:Y:S05]  /*6fe0*/  BSYNC.RECONVERGENT B3 ;  /* 0x0000000000037941 */ /* 0x000fea0003800200 */
.L_x_10389:
        /* <DEDUP_REMOVED lines=14> */
.L_x_10392:
[----:B------:R-:W-:Y:S05]  /*70d0*/  BSYNC.RECONVERGENT B3 ;  /* 0x0000000000037941 */ /* 0x000fea0003800200 */
.L_x_10391:
        /* <DEDUP_REMOVED lines=13> */
.L_x_10394:
[----:B------:R-:W-:Y:S05]  /*71b0*/  BSYNC.RECONVERGENT B3 ;  /* 0x0000000000037941 */ /* 0x000fea0003800200 */
.L_x_10393:
        /* <DEDUP_REMOVED lines=14> */
.L_x_10396:
[----:B------:R-:W-:Y:S05]  /*72a0*/  BSYNC.RECONVERGENT B3 ;  /* 0x0000000000037941 */ /* 0x000fea0003800200 */
.L_x_10395:
        /* <DEDUP_REMOVED lines=13> */
.L_x_10398:
[----:B------:R-:W-:Y:S05]  /*7380*/  BSYNC.RECONVERGENT B3 ;  /* 0x0000000000037941 */ /* 0x000fea0003800200 */
.L_x_10397:
[----:B------:R-:W-:Y:S02]  /*7390*/  MOV R69, R2 ;  /* 0x0000000200457202 */ /* 0x000fe40000000f00 */
[----:B------:R-:W-:Y:S01]  /*73a0*/  MOV R68, R3 ;  /* 0x0000000300447202 */ /* 0x000fe20000000f00 */
[----:B------:R-:W-:Y:S06]  /*73b0*/  @!P2 BRA `(.L_x_10383) ;  /* 0x0000000400f8a947 */ /* 0x000fec0003800000 */
[----:B------:R-:W-:Y:S01]  /*73c0*/  PRMT R68, R175, 0x7632, R68 ;  /* 0x00007632af447816 */ /* 0x000fe20000000044 */
[----:B------:R-:W-:-:S03]  /*73d0*/  FMUL.FTZ R69, R91, UR12 ;  /* 0x0000000c5b457c20 */ /* 0x000fc60008410000 */
[----:B------:R-:W-:-:S05]  /*73e0*/  SHF.L.U32 R68, R68, 0x10, RZ ;  /* 0x0000001044447819 */ /* 0x000fca00000006ff */
[----:B------:R-:W-:Y:S01]  /*73f0*/  FFMA.FTZ R115, R69, R68, R115 ;  /* 0x0000004445737223 */ /* 0x000fe20000010073 */
[----:B------:R-:W-:Y:S01]  /*7400*/  FMUL.FTZ R68, R43, R69 ;  /* 0x000000452b447220 */ /* 0x000fe20000410000 */
[----:B------:R-:W-:-:S04]  /*7410*/  MOV R69, R2 ;  /* 0x0000000200457202 */ /* 0x000fc80000000f00 */
[----:B------:R-:W-:-:S04]  /*7420*/  F2FP.BF16.F32.PACK_AB R68, RZ, R68 ;  /* 0x00000044ff44723e */ /* 0x000fc800000010ff */
[----:B------:R-:W-:Y:S02]  /*7430*/  PRMT R179, R179, 0x5410, R68 ;  /* 0x00005410b3b37816 */ /* 0x000fe40000000044 */
[----:B------:R-:W-:Y:S01]  /*7440*/  MOV R68, R3 ;  /* 0x0000000300447202 */ /* 0x000fe20000000f00 */
[----:B------:R-:W-:Y:S06]  /*7450*/  BRA `(.L_x_10383) ;  /* 0x0000000400d07947 */ /* 0x000fec0003800000 */
.L_x_10384:
[----:B------:R-:W-:Y:S04]  /*7460*/  BSSY.RECONVERGENT B3, `(.L_x_10399) ;  /* 0x000000d000037945 */ /* 0x000fe80003800200 */
[----:B------:R-:W-:Y:S05]  /*7470*/  @!P2 BRA `(.L_x_10400) ;  /* 0x00000000002ca947 */ /* 0x000fea0003800000 */
[----:B01----:R-:W-:Y:S01]  /*7480*/  FFMA.FTZ R2, R16, R181, R12 ;  /* 0x000000b510027223 */ /* 0x003fe2000001000c */
[----:B-----5:R-:W-:Y:S02]  /*7490*/  ISETP.GT.AND P3, PT, R5, RZ, PT ;  /* 0x000000ff0500720c */ /* 0x020fe40003f64270 */
        /* <DEDUP_REMOVED lines=9> */
.L_x_10400:
[----:B------:R-:W-:Y:S05]  /*7530*/  BSYNC.RECONVERGENT B3 ;  /* 0x0000000000037941 */ /* 0x000fea0003800200 */
.L_x_10399:
[----:B------:R-:W-:Y:S04]  /*7540*/  BSSY.RECONVERGENT B3, `(.L_x_10401) ;  /* 0x000000e000037945 */ /* 0x000fe80003800200 */
[----:B------:R-:W-:Y:S05]  /*7550*/  @!P2 BRA `(.L_x_10402) ;  /* 0x000000000030a947 */ /* 0x000fea0003800000 */
[----:B01----:R-:W-:Y:S01]  /*7560*/  FFMA.FTZ R2, R17, R181, R12 ;  /* 0x000000b511027223 */ /* 0x003fe2000001000c */
[----:B-----5:R-:W-:Y:S02]  /*7570*/  ISETP.GT.AND P3, PT, R5, RZ, PT ;  /* 0x000000ff0500720c */ /* 0x020fe40003f64270 */
        /* <DEDUP_REMOVED lines=10> */
.L_x_10402:
[----:B------:R-:W-:Y:S05]  /*7620*/  BSYNC.RECONVERGENT B3 ;  /* 0x0000000000037941 */ /* 0x000fea0003800200 */
.L_x_10401:
        /* <DEDUP_REMOVED lines=13> */
.L_x_10404:
[----:B------:R-:W-:Y:S05]  /*7700*/  BSYNC.RECONVERGENT B3 ;  /* 0x0000000000037941 */ /* 0x000fea0003800200 */
.L_x_10403:
        /* <DEDUP_REMOVED lines=14> */
.L_x_10406:
[----:B------:R-:W-:Y:S05]  /*77f0*/  BSYNC.RECONVERGENT B3 ;  /* 0x0000000000037941 */ /* 0x000fea0003800200 */
.L_x_10405:
        /* <DEDUP_REMOVED lines=13> */
.L_x_10408:
[----:B------:R-:W-:Y:S05]  /*78d0*/  BSYNC.RECONVERGENT B3 ;  /* 0x0000000000037941 */ /* 0x000fea0003800200 */
.L_x_10407:
        /* <DEDUP_REMOVED lines=14> */
.L_x_10410:
[----:B------:R-:W-:Y:S05]  /*79c0*/  BSYNC.RECONVERGENT B3 ;  /* 0x0000000000037941 */ /* 0x000fea0003800200 */
.L_x_10409:
        /* <DEDUP_REMOVED lines=13> */
.L_x_10412:
[----:B------:R-:W-:Y:S05]  /*7aa0*/  BSYNC.RECONVERGENT B3 ;  /* 0x0000000000037941 */ /* 0x000fea0003800200 */
.L_x_10411:
[----:B------:R-:W-:Y:S05]  /*7ab0*/  @!P2 BRA `(.L_x_10383) ;  /* 0x000000000038a947 */ /* 0x000fea0003800000 */
[----:B01----:R-:W2:Y:S04]  /*7ac0*/  LDL R2, [R1+0x4] ;  /* 0x0000040001027983 */ /* 0x003ea80000100800 */
[----:B------:R-:W3:Y:S01]  /*7ad0*/  LDL R182, [R1+0x1c] ;  /* 0x00001c0001b67983 */ /* 0x000ee20000100800 */
[----:B-----5:R-:W-:Y:S02]  /*7ae0*/  ISETP.GT.AND P3, PT, R5, RZ, PT ;  /* 0x000000ff0500720c */ /* 0x020fe40003f64270 */
[----:B------:R-:W-:-:S04]  /*7af0*/  PRMT R3, R175, 0x7632, R3 ;  /* 0x00007632af037816 */ /* 0x000fc80000000003 */
[----:B------:R-:W-:Y:S01]  /*7b00*/  SHF.L.U32 R3, R3, 0x10, RZ ;  /* 0x0000001003037819 */ /* 0x000fe200000006ff */
[----:B--2---:R-:W-:-:S04]  /*7b10*/  FFMA.FTZ R2, R2, R181, R12 ;  /* 0x000000b502027223 */ /* 0x004fc8000001000c */
[----:B---3--:R-:W-:-:S04]  /*7b20*/  FADD.FTZ R2, R182, -R2 ;  /* 0x80000002b6027221 */ /* 0x008fc80000010000 */
[----:B------:R-:W-:-:S05]  /*7b30*/  FMUL.FTZ R2, R4, R2 ;  /* 0x0000000204027220 */ /* 0x000fca0000410000 */
[----:B------:R-:W-:-:S05]  /*7b40*/  FSEL R2, R2, RZ, P3 ;  /* 0x000000ff02027208 */ /* 0x000fca0001800000 */
[----:B------:R-:W-:-:S04]  /*7b50*/  FMUL.FTZ R2, R2, UR12 ;  /* 0x0000000c02027c20 */ /* 0x000fc80008410000 */
[----:B------:R-:W-:Y:S01]  /*7b60*/  FFMA.FTZ R115, R2, R3, R115 ;  /* 0x0000000302737223 */ /* 0x000fe20000010073 */
[----:B------:R-:W-:-:S05]  /*7b70*/  FMUL.FTZ R2, R43, R2 ;  /* 0x000000022b027220 */ /* 0x000fca0000410000 */
[----:B------:R-:W-:-:S04]  /*7b80*/  F2FP.BF16.F32.PACK_AB R2, RZ, R2 ;  /* 0x00000002ff02723e */ /* 0x000fc800000010ff */
[----:B------:R-:W-:-:S07]  /*7b90*/  PRMT R179, R179, 0x5410, R2 ;  /* 0x00005410b3b37816 */ /* 0x000fce0000000002 */
.L_x_10383:
[----:B------:R-:W-:Y:S05]  /*7ba0*/  BSYNC.RECONVERGENT B2 ;  /* 0x0000000000027941 */ /* 0x000fea0003800200 */
.L_x_10380:
        /* <DEDUP_REMOVED lines=9> */
.L_x_10377:
[----:B------:R-:W-:Y:S05]  /*7c40*/  BSYNC.RECONVERGENT B1 ;  /* 0x0000000000017941 */ /* 0x000fea0003800200 */
.L_x_10376:
[----:B------:R-:W-:Y:S01]  /*7c50*/  ISETP.GE.U32.AND P0, PT, R7, 0x60, PT ;  /* 0x000000600700780c */ /* 0x000fe20003f06070 */
[----:B------:R-:W-:-:S12]  /*7c60*/  BSSY.RECONVERGENT B1, `(.L_x_10413) ;  /* 0x00001e6000017945 */ /* 0x000fd80003800200 */
[----:B------:R-:W-:Y:S05]  /*7c70*/  @!P0 BRA `(.L_x_10414) ;  /* 0x0000001c00908947 */ /* 0x000fea0003800000 */
[----:B------:R-:W-:Y:S04]  /*7c80*/  BSSY.RECONVERGENT B2, `(.L_x_10415) ;  /* 0x0000005000027945 */ /* 0x000fe80003800200 */
[----:B------:R-:W-:Y:S05]  /*7c90*/  @!P2 BRA `(.L_x_10416) ;  /* 0x00000000000ca947 */ /* 0x000fea0003800000 */
[----:B01----:R-:W0:Y:S02]  /*7ca0*/  LDC.64 R2, c[0x0][0x390] ;  /* 0x0000e400ff027b82 */ /* 0x003e240000000a00 */
[----:B0-----:R-:W-:-:S05]  /*7cb0*/  IMAD.WIDE.U32 R2, R11, 0x10, R2 ;  /* 0x000000100b027825 */ /* 0x001fca00078e0002 */
[----:B------:R2:W5:Y:S02]  /*7cc0*/  LDG.E.128 R172, desc[UR6][R2.64] ;  /* 0x0000000602ac7981 */ /* 0x000564000c1e1d00 */
.L_x_10416:
[----:B------:R-:W-:Y:S05]  /*7cd0*/  BSYNC.RECONVERGENT B2 ;  /* 0x0000000000027941 */ /* 0x000fea0003800200 */
.L_x_10415:
        /* <DEDUP_REMOVED lines=8> */
[----:B------:R-:W3:Y:S04]  /*7d60*/  LDL R183, [R1] ;  /* 0x0000000001b77983 */ /* 0x000ee80000100800 */
[----:B------:R-:W4:Y:S01]  /*7d70*/  LDL R182, [R1+0x18] ;  /* 0x0000180001b67983 */ /* 0x000f220000100800 */
[----:B012---:R-:W-:Y:S01]  /*7d80*/  @P1 FFMA.FTZ R2, R196, R181, R12 ;  /* 0x000000b5c4021223 */ /* 0x007fe2000001000c */
        /* <DEDUP_REMOVED lines=11> */
[----:B------:R-:W2:Y:S02]  /*7e40*/  @P2 LDC R89, c[0x0][0x40c] ;  /* 0x00010300ff592b82 */ /* 0x000ea40000000800 */
        /* <DEDUP_REMOVED lines=19> */
[----:B--2---:R-:W-:-:S03]  /*7f80*/  @P2 FMUL.FTZ R2, R70, R89 ;  /* 0x0000005946022220 */ /* 0x004fc60000410000 */
        /* <DEDUP_REMOVED lines=48> */
[----:B---3--:R-:W-:-:S04]  /*8290*/  @P1 FFMA.FTZ R2, R183, R181, R12 ;  /* 0x000000b5b7021223 */ /* 0x008fc8000001000c */
[----:B----4-:R-:W-:-:S04]  /*82a0*/  @P1 FADD.FTZ R2, R182, -R2 ;  /* 0x80000002b6021221 */ /* 0x010fc80000010000 */
        /* <DEDUP_REMOVED lines=11> */
.L_x_10419:
[----:B012---:R-:W-:Y:S01]  /*8360*/  @P1 FFMA.FTZ R3, R196, R181, R12 ;  /* 0x000000b5c4031223 */ /* 0x007fe2000001000c */
        /* <DEDUP_REMOVED lines=80> */
[----:B------:R-:W2:Y:S04]  /*8870*/  LDL R183, [R1] ;  /* 0x0000000001b77983 */ /* 0x000ea80000100800 */
        /* <DEDUP_REMOVED lines=13> */
.L_x_10418:
        /* <DEDUP_REMOVED lines=52> */
.L_x_10423:
[----:B------:R-:W-:Y:S05]  /*8c90*/  BSYNC.RECONVERGENT B3 ;  /* 0x0000000000037941 */ /* 0x000fea0003800200 */
.L_x_10422:
        /* <DEDUP_REMOVED lines=14> */
.L_x_10425:
[----:B------:R-:W-:Y:S05]  /*8d80*/  BSYNC.RECONVERGENT B3 ;  /* 0x0000000000037941 */ /* 0x000fea0003800200 */
.L_x_10424:
        /* <DEDUP_REMOVED lines=13> */
.L_x_10427:
[----:B------:R-:W-:Y:S05]  /*8e60*/  BSYNC.RECONVERGENT B3 ;  /* 0x0000000000037941 */ /* 0x000fea0003800200 */
.L_x_10426:
        /* <DEDUP_REMOVED lines=14> */
.L_x_10429:
[----:B------:R-:W-:Y:S05]  /*8f50*/  BSYNC.RECONVERGENT B3 ;  /* 0x0000000000037941 */ /* 0x000fea0003800200 */
.L_x_10428:
        /* <DEDUP_REMOVED lines=13> */
.L_x_10431:
[----:B------:R-:W-:Y:S05]  /*9030*/  BSYNC.RECONVERGENT B3 ;  /* 0x0000000000037941 */ /* 0x000fea0003800200 */
.L_x_10430:
        /* <DEDUP_REMOVED lines=14> */
.L_x_10433:
[----:B------:R-:W-:Y:S05]  /*9120*/  BSYNC.RECONVERGENT B3 ;  /* 0x0000000000037941 */ /* 0x000fea0003800200 */
.L_x_10432:
        /* <DEDUP_REMOVED lines=13> */
.L_x_10435:
[----:B------:R-:W-:Y:S05]  /*9200*/  BSYNC.RECONVERGENT B3 ;  /* 0x0000000000037941 */ /* 0x000fea0003800200 */
.L_x_10434:
        /* <DEDUP_REMOVED lines=13> */
.L_x_10421:
[----:B------:R-:W-:Y:S04]  /*92e0*/  BSSY.RECONVERGENT B3, `(.L_x_10436) ;  /* 0x000000d000037945 */ /* 0x000fe80003800200 */
[----:B------:R-:W-:Y:S05]  /*92f0*/  @!P2 BRA `(.L_x_10437) ;  /* 0x00000000002ca947 */ /* 0x000fea0003800000 */
[----:B012---:R-:W-:Y:S01]  /*9300*/  FFMA.FTZ R2, R196, R181, R12 ;  /* 0x000000b5c4027223 */ /* 0x007fe2000001000c */
        /* <DEDUP_REMOVED lines=10> */
.L_x_10437:
[----:B------:R-:W-:Y:S05]  /*93b0*/  BSYNC.RECONVERGENT B3 ;  /* 0x0000000000037941 */ /* 0x000fea0003800200 */
.L_x_10436:
[----:B------:R-:W-:Y:S04]  /*93c0*/  BSSY.RECONVERGENT B3, `(.L_x_10438) ;  /* 0x000000e000037945 */ /* 0x000fe80003800200 */
[----:B------:R-:W-:Y:S05]  /*93d0*/  @!P2 BRA `(.L_x_10439) ;  /* 0x000000000030a947 */ /* 0x000fea0003800000 */
[----:B012---:R-:W-:Y:S01]  /*93e0*/  FFMA.FTZ R2, R197, R181, R12 ;  /* 0x000000b5c5027223 */ /* 0x007fe2000001000c */
        /* <DEDUP_REMOVED lines=11> */
.L_x_10439:
[----:B------:R-:W-:Y:S05]  /*94a0*/  BSYNC.RECONVERGENT B3 ;  /* 0x0000000000037941 */ /* 0x000fea0003800200 */
.L_x_10438:
        /* <DEDUP_REMOVED lines=13> */
.L_x_10441:
[----:B------:R-:W-:Y:S05]  /*9580*/  BSYNC.RECONVERGENT B3 ;  /* 0x0000000000037941 */ /* 0x000fea0003800200 */
.L_x_10440:
        /* <DEDUP_REMOVED lines=14> */
.L_x_10443:
[----:B------:R-:W-:Y:S05]  /*9670*/  BSYNC.RECONVERGENT B3 ;  /* 0x0000000000037941 */ /* 0x000fea0003800200 */
.L_x_10442:
        /* <DEDUP_REMOVED lines=13> */
.L_x_10445:
[----:B------:R-:W-:Y:S05]  /*9750*/  BSYNC.RECONVERGENT B3 ;  /* 0x0000000000037941 */ /* 0x000fea0003800200 */
.L_x_10444:
        /* <DEDUP_REMOVED lines=14> */
.L_x_10447:
[----:B------:R-:W-:Y:S05]  /*9840*/  BSYNC.RECONVERGENT B3 ;  /* 0x0000000000037941 */ /* 0x000fea0003800200 */
.L_x_10446:
        /* <DEDUP_REMOVED lines=13> */
.L_x_10449:
[----:B------:R-:W-:Y:S05]  /*9920*/  BSYNC.RECONVERGENT B3 ;  /* 0x0000000000037941 */ /* 0x000fea0003800200 */
.L_x_10448:
[----:B------:R-:W-:Y:S05]  /*9930*/  @!P2 BRA `(.L_x_10420) ;  /* 0x000000000038a947 */ /* 0x000fea0003800000 */
[----:B012---:R-:W2:Y:S04]  /*9940*/  LDL R2, [R1] ;  /* 0x0000000001027983 */ /* 0x007ea80000100800 */
        /* <DEDUP_REMOVED lines=13> */
.L_x_10420:
[----:B------:R-:W-:Y:S05]  /*9a20*/  BSYNC.RECONVERGENT B2 ;  /* 0x0000000000027941 */ /* 0x000fea0003800200 */
.L_x_10417:
        /* <DEDUP_REMOVED lines=9> */
.L_x_10414:
[----:B------:R-:W-:Y:S05]  /*9ac0*/  BSYNC.RECONVERGENT B1 ;  /* 0x0000000000017941 */ /* 0x000fea0003800200 */
.L_x_10413:
[----:B------:R-:W-:Y:S01]  /*9ad0*/  ISETP.GE.U32.AND P0, PT, R7, 0x80, PT ;  /* 0x000000800700780c */ /* 0x000fe20003f06070 */
[----:B------:R-:W-:-:S12]  /*9ae0*/  BSSY.RECONVERGENT B1, `(.L_x_10450) ;  /* 0x00001e2000017945 */ /* 0x000fd80003800200 */
[----:B------:R-:W-:Y:S05]  /*9af0*/  @!P0 BRA `(.L_x_10451) ;  /* 0x0000001c00808947 */ /* 0x000fea0003800000 */
[----:B------:R-:W-:Y:S04]  /*9b00*/  BSSY.RECONVERGENT B2, `(.L_x_10452) ;  /* 0x0000005000027945 */ /* 0x000fe80003800200 */
[----:B------:R-:W-:Y:S05]  /*9b10*/  @!P2 BRA `(.L_x_10453) ;  /* 0x00000000000ca947 */ /* 0x000fea0003800000 */
[----:B012---:R-:W0:Y:S02]  /*9b20*/  LDC.64 R2, c[0x0][0x390] ;  /* 0x0000e400ff027b82 */ /* 0x007e240000000a00 */
[----:B0-----:R-:W-:-:S05]  /*9b30*/  IMAD.WIDE.U32 R2, R11, 0x10, R2 ;  /* 0x000000100b027825 */ /* 0x001fca00078e0002 */
[----:B------:R3:W5:Y:S02]  /*9b40*/  LDG.E.128 R172, desc[UR6][R2.64] ;  /* 0x0000000602ac7981 */ /* 0x000764000c1e1d00 */
.L_x_10453:
[----:B------:R-:W-:Y:S05]  /*9b50*/  BSYNC.RECONVERGENT B2 ;  /* 0x0000000000027941 */ /* 0x000fea0003800200 */
.L_x_10452:
        /* <DEDUP_REMOVED lines=9> */
[-CC-:B0123--:R-:W-:Y:S01]  /*9bf0*/  @P1 FFMA.FTZ R2, R203, R181.reuse, R12.reuse ;  /* 0x000000b5cb021223 */ /* 0x18ffe2000001000c */
[----:B------:R-:W0:Y:S01]  /*9c00*/  @P2 LDC R3, c[0x0][0x40c] ;  /* 0x00010300ff032b82 */ /* 0x000e220000000800 */
[----:B-----5:R-:W-:Y:S01]  /*9c10*/  MOV R68, R24 ;  /* 0x0000001800447202 */ /* 0x020fe20000000f00 */
[----:B------:R-:W-:Y:S01]  /*9c20*/  @P1 FFMA.FTZ R70, R204, R181, R12 ;  /* 0x000000b5cc461223 */ /* 0x000fe2000001000c */
[----:B------:R-:W-:Y:S01]  /*9c30*/  @P1 FADD.FTZ R2, R231, -R2 ;  /* 0x80000002e7021221 */ /* 0x000fe20000010000 */
[----:B------:R-:W-:Y:S01]  /*9c40*/  MOV R69, R25 ;  /* 0x0000001900457202 */ /* 0x000fe20000000f00 */
[----:B------:R-:W-:Y:S01]  /*9c50*/  @P1 FFMA.FTZ R71, R205, R181, R12 ;  /* 0x000000b5cd471223 */ /* 0x000fe2000001000c */
[----:B------:R-:W-:Y:S01]  /*9c60*/  @P1 FADD.FTZ R70, R230, -R70 ;  /* 0x80000046e6461221 */ /* 0x000fe20000010000 */
[C---:B------:R-:W-:Y:S01]  /*9c70*/  @P1 FFMA.FTZ R68, R4.reuse, R2, R24 ;  /* 0x0000000204441223 */ /* 0x040fe20000010018 */
[----:B------:R-:W1:Y:S01]  /*9c80*/  @P2 LDC R89, c[0x0][0x40c] ;  /* 0x00010300ff592b82 */ /* 0x000e620000000800 */
[----:B------:R-:W-:Y:S01]  /*9c90*/  @P1 FADD.FTZ R71, R229, -R71 ;  /* 0x80000047e5471221 */ /* 0x000fe20000010000 */
[----:B------:R-:W-:Y:S01]  /*9ca0*/  @P1 FFMA.FTZ R69, R4, R70, R25 ;  /* 0x0000004604451223 */ /* 0x000fe20000010019 */
[----:B------:R-:W-:-:S02]  /*9cb0*/  @P2 PRMT R70, R172, 0x7632, R70 ;  /* 0x00007632ac462816 */ /* 0x000fc40000000046 */
[----:B------:R-:W-:Y:S02]  /*9cc0*/  MOV R90, R22 ;  /* 0x00000016005a7202 */ /* 0x000fe40000000f00 */
[----:B------:R-:W-:Y:S01]  /*9cd0*/  @P2 SHF.L.U32 R70, R70, 0x10, RZ ;  /* 0x0000001046462819 */ /* 0x000fe200000006ff */
[----:B------:R-:W2:Y:S01]  /*9ce0*/  @P2 LDC R2, c[0x0][0x40c] ;  /* 0x00010300ff022b82 */ /* 0x000ea20000000800 */
[----:B0-----:R-:W-:-:S04]  /*9cf0*/  @P2 FMUL.FTZ R3, R69, R3 ;  /* 0x0000000345032220 */ /* 0x001fc80000410000 */
[----:B------:R-:W-:Y:S01]  /*9d00*/  @P2 FFMA.FTZ R125, R3, R70, R125 ;  /* 0x00000046037d2223 */ /* 0x000fe2000001007d */
[----:B------:R-:W-:Y:S01]  /*9d10*/  @P2 SHF.L.U32 R70, R172, 0x10, RZ ;  /* 0x00000010ac462819 */ /* 0x000fe200000006ff */
[----:B------:R-:W-:-:S05]  /*9d20*/  @P2 FMUL.FTZ R3, R53, R3 ;  /* 0x0000000335032220 */ /* 0x000fca0000410000 */
[----:B------:R-:W-:Y:S01]  /*9d30*/  @P2 F2FP.BF16.F32.PACK_AB R3, RZ, R3 ;  /* 0x00000003ff03223e */ /* 0x000fe200000010ff */
[----:B--2---:R-:W-:-:S04]  /*9d40*/  @P2 FMUL.FTZ R2, R68, R2 ;  /* 0x0000000244022220 */ /* 0x004fc80000410000 */
[----:B------:R-:W-:Y:S01]  /*9d50*/  @P2 FFMA.FTZ R124, R70, R2, R124 ;  /* 0x00000002467c2223 */ /* 0x000fe2000001007c */
[----:B------:R-:W-:Y:S01]  /*9d60*/  MOV R70, R26 ;  /* 0x0000001a00467202 */ /* 0x000fe20000000f00 */
[----:B------:R-:W-:Y:S01]  /*9d70*/  @P1 FFMA.FTZ R70, R4, R71, R26 ;  /* 0x0000004704461223 */ /* 0x000fe2000001001a */
[----:B------:R-:W-:Y:S01]  /*9d80*/  @P1 FFMA.FTZ R71, R206, R181, R12 ;  /* 0x000000b5ce471223 */ /* 0x000fe2000001000c */
[----:B------:R-:W-:-:S03]  /*9d90*/  @P2 FMUL.FTZ R2, R52, R2 ;  /* 0x0000000234022220 */ /* 0x000fc60000410000 */
[----:B------:R-:W-:Y:S01]  /*9da0*/  @P1 FADD.FTZ R88, R228, -R71 ;  /* 0x80000047e4581221 */ /* 0x000fe20000010000 */
[----:B------:R-:W-:Y:S02]  /*9db0*/  MOV R71, R27 ;  /* 0x0000001b00477202 */ /* 0x000fe40000000f00 */
[----:B------:R-:W-:Y:S01]  /*9dc0*/  @P2 F2FP.BF16.F32.PACK_AB R2, RZ, R2 ;  /* 0x00000002ff02223e */ /* 0x000fe200000010ff */
[----:B------:R-:W-:Y:S02]  /*9dd0*/  @P1 FFMA.FTZ R71, R4, R88, R27 ;  /* 0x0000005804471223 */ /* 0x000fe4000001001b */
[----:B------:R-:W0:Y:S01]  /*9de0*/  @P2 LDC R88, c[0x0][0x40c] ;  /* 0x00010300ff582b82 */ /* 0x000e220000000800 */
[----:B------:R-:W-:Y:S01]  /*9df0*/  @P2 PRMT R176, R2, 0x7610, R176 ;  /* 0x0000761002b02816 */ /* 0x000fe200000000b0 */
[----:B-1----:R-:W-:Y:S01]  /*9e00*/  @P2 FMUL.FTZ R2, R70, R89 ;  /* 0x0000005946022220 */ /* 0x002fe20000410000 */
[----:B------:R-:W-:Y:S02]  /*9e10*/  @P1 FFMA.FTZ R89, R207, R181, R12 ;  /* 0x000000b5cf591223 */ /* 0x000fe4000001000c */
[----:B------:R-:W-:-:S02]  /*9e20*/  @P2 PRMT R176, R176, 0x5410, R3 ;  /* 0x00005410b0b02816 */ /* 0x000fc40000000003 */
[----:B------:R-:W-:Y:S01]  /*9e30*/  @P2 SHF.L.U32 R3, R173, 0x10, RZ ;  /* 0x00000010ad032819 */ /* 0x000fe200000006ff */
[----:B------:R-:W-:-:S04]  /*9e40*/  @P1 FADD.FTZ R89, R227, -R89 ;  /* 0x80000059e3591221 */ /* 0x000fc80000010000 */
[-C--:B------:R-:W-:Y:S01]  /*9e50*/  @P2 FFMA.FTZ R126, R3, R2.reuse, R126 ;  /* 0x00000002037e2223 */ /* 0x080fe2000001007e */
[----:B------:R-:W-:Y:S01]  /*9e60*/  @P2 PRMT R3, R173, 0x7632, R3 ;  /* 0x00007632ad032816 */ /* 0x000fe20000000003 */
[----:B------:R-:W-:-:S03]  /*9e70*/  @P2 FMUL.FTZ R2, R54, R2 ;  /* 0x0000000236022220 */ /* 0x000fc60000410000 */
[----:B------:R-:W-:Y:S02]  /*9e80*/  @P2 SHF.L.U32 R3, R3, 0x10, RZ ;  /* 0x0000001003032819 */ /* 0x000fe400000006ff */
[----:B------:R-:W-:-:S04]  /*9e90*/  @P2 F2FP.BF16.F32.PACK_AB R2, RZ, R2 ;  /* 0x00000002ff02223e */ /* 0x000fc800000010ff */
[----:B------:R-:W-:Y:S01]  /*9ea0*/  @P2 PRMT R177, R2, 0x7610, R177 ;  /* 0x0000761002b12816 */ /* 0x000fe200000000b1 */
[----:B0-----:R-:W-:-:S04]  /*9eb0*/  @P2 FMUL.FTZ R88, R71, R88 ;  /* 0x0000005847582220 */ /* 0x001fc80000410000 */
[----:B------:R-:W-:Y:S01]  /*9ec0*/  @P2 FFMA.FTZ R127, R88, R3, R127 ;  /* 0x00000003587f2223 */ /* 0x000fe2000001007f */
[----:B------:R-:W-:Y:S01]  /*9ed0*/  @P2 FMUL.FTZ R3, R55, R88 ;  /* 0x0000005837032220 */ /* 0x000fe20000410000 */
[----:B------:R-:W-:Y:S01]  /*9ee0*/  MOV R88, R20 ;  /* 0x0000001400587202 */ /* 0x000fe20000000f00 */
[----:B------:R-:W-:Y:S02]  /*9ef0*/  @P1 FFMA.FTZ R88, R4, R89, R20 ;  /* 0x0000005904581223 */ /* 0x000fe40000010014 */
[----:B------:R-:W0:Y:S01]  /*9f00*/  @P2 LDC R89, c[0x0][0x40c] ;  /* 0x00010300ff592b82 */ /* 0x000e220000000800 */
[----:B------:R-:W-:-:S04]  /*9f10*/  @P2 F2FP.BF16.F32.PACK_AB R3, RZ, R3 ;  /* 0x00000003ff03223e */ /* 0x000fc800000010ff */
[----:B------:R-:W-:Y:S02]  /*9f20*/  @P2 PRMT R177, R177, 0x5410, R3 ;  /* 0x00005410b1b12816 */ /* 0x000fe40000000003 */
[----:B------:R-:W-:Y:S01]  /*9f30*/  @P2 SHF.L.U32 R3, R174, 0x10, RZ ;  /* 0x00000010ae032819 */ /* 0x000fe200000006ff */
[----:B0-----:R-:W-:Y:S01]  /*9f40*/  @P2 FMUL.FTZ R2, R88, R89 ;  /* 0x0000005958022220 */ /* 0x001fe20000410000 */
[----:B------:R-:W-:-:S03]  /*9f50*/  MOV R89, R21 ;  /* 0x0000001500597202 */ /* 0x000fc60000000f00 */
[-C--:B------:R-:W-:Y:S01]  /*9f60*/  @P2 FFMA.FTZ R128, R3, R2.reuse, R128 ;  /* 0x0000000203802223 */ /* 0x080fe20000010080 */
[----:B------:R-:W-:Y:S01]  /*9f70*/  @P2 FMUL.FTZ R2, R56, R2 ;  /* 0x0000000238022220 */ /* 0x000fe20000410000 */
[----:B------:R-:W-:-:S04]  /*9f80*/  @P2 PRMT R3, R174, 0x7632, R3 ;  /* 0x00007632ae032816 */ /* 0x000fc80000000003 */
[----:B------:R-:W-:Y:S02]  /*9f90*/  @P2 F2FP.BF16.F32.PACK_AB R2, RZ, R2 ;  /* 0x00000002ff02223e */ /* 0x000fe400000010ff */
[----:B------:R-:W-:Y:S02]  /*9fa0*/  @P2 SHF.L.U32 R3, R3, 0x10, RZ ;  /* 0x0000001003032819 */ /* 0x000fe400000006ff */
[----:B------:R-:W-:Y:S01]  /*9fb0*/  @P2 PRMT R178, R2, 0x7610, R178 ;  /* 0x0000761002b22816 */ /* 0x000fe200000000b2 */
[----:B------:R-:W-:-:S04]  /*9fc0*/  @P1 FFMA.FTZ R2, R209, R181, R12 ;  /* 0x000000b5d1021223 */ /* 0x000fc8000001000c */
[----:B------:R-:W-:-:S04]  /*9fd0*/  @P1 FADD.FTZ R2, R226, -R2 ;  /* 0x80000002e2021221 */ /* 0x000fc80000010000 */
[----:B------:R-:W-:Y:S02]  /*9fe0*/  @P1 FFMA.FTZ R89, R4, R2, R21 ;  /* 0x0000000204591223 */ /* 0x000fe40000010015 */
[----:B------:R-:W0:Y:S02]  /*9ff0*/  @P2 LDC R2, c[0x0][0x40c] ;  /* 0x00010300ff022b82 */ /* 0x000e240000000800 */
[----:B0-----:R-:W-:-:S04]  /*a000*/  @P2 FMUL.FTZ R2, R89, R2 ;  /* 0x0000000259022220 */ /* 0x001fc80000410000 */
[----:B------:R-:W-:Y:S01]  /*a010*/  @P2 FFMA.FTZ R129, R2, R3, R129 ;  /* 0x0000000302812223 */ /* 0x000fe20000010081 */
[----:B------:R-:W-:Y:S01]  /*a020*/  @P2 FMUL.FTZ R2, R57, R2 ;  /* 0x0000000239022220 */ /* 0x000fe20000410000 */
[----:B------:R-:W-:-:S04]  /*a030*/  @P2 SHF.L.U32 R3, R175, 0x10, RZ ;  /* 0x00000010af032819 */ /* 0x000fc800000006ff */
[----:B------:R-:W-:-:S04]  /*a040*/  @P2 F2FP.BF16.F32.PACK_AB R2, RZ, R2 ;  /* 0x00000002ff02223e */ /* 0x000fc800000010ff */
[----:B------:R-:W-:Y:S01]  /*a050*/  @P2 PRMT R178, R178, 0x5410, R2 ;  /* 0x00005410b2b22816 */ /* 0x000fe20000000002 */
[----:B------:R-:W-:-:S04]  /*a060*/  @P1 FFMA.FTZ R2, R208, R181, R12 ;  /* 0x000000b5d0021223 */ /* 0x000fc8000001000c */
[----:B------:R-:W-:-:S04]  /*a070*/  @P1 FADD.FTZ R2, R225, -R2 ;  /* 0x80000002e1021221 */ /* 0x000fc80000010000 */
[----:B------:R-:W-:Y:S02]  /*a080*/  @P1 FFMA.FTZ R90, R4, R2, R22 ;  /* 0x00000002045a1223 */ /* 0x000fe40000010016 */
[----:B------:R-:W0:Y:S02]  /*a090*/  @P2 LDC R2, c[0x0][0x40c] ;  /* 0x00010300ff022b82 */ /* 0x000e240000000800 */
[----:B0-----:R-:W-:-:S04]  /*a0a0*/  @P2 FMUL.FTZ R2, R90, R2 ;  /* 0x000000025a022220 */ /* 0x001fc80000410000 */
[-C--:B------:R-:W-:Y:S01]  /*a0b0*/  @P2 FFMA.FTZ R130, R3, R2.reuse, R130 ;  /* 0x0000000203822223 */ /* 0x080fe20000010082 */
[----:B------:R-:W-:Y:S01]  /*a0c0*/  @P2 FMUL.FTZ R2, R58, R2 ;  /* 0x000000023a022220 */ /* 0x000fe20000410000 */
[----:B------:R-:W-:-:S04]  /*a0d0*/  MOV R3, R23 ;  /* 0x0000001700037202 */ /* 0x000fc80000000f00 */
[----:B------:R-:W-:-:S04]  /*a0e0*/  @P2 F2FP.BF16.F32.PACK_AB R2, RZ, R2 ;  /* 0x00000002ff02223e */ /* 0x000fc800000010ff */
[----:B------:R-:W-:Y:S01]  /*a0f0*/  @P2 PRMT R179, R2, 0x7610, R179 ;  /* 0x0000761002b32816 */ /* 0x000fe200000000b3 */
[----:B------:R-:W-:-:S04]  /*a100*/  @P1 FFMA.FTZ R2, R252, R181, R12 ;  /* 0x000000b5fc021223 */ /* 0x000fc8000001000c */
        /* <DEDUP_REMOVED lines=12> */
.L_x_10456:
[----:B0123--:R-:W-:Y:S01]  /*a1d0*/  @P1 FFMA.FTZ R3, R203, R181, R12 ;  /* 0x000000b5cb031223 */ /* 0x00ffe2000001000c */
        /* <DEDUP_REMOVED lines=80> */
[----:B------:R-:W2:Y:S01]  /*a6e0*/  LDL R182, [R1+0x14] ;  /* 0x0000140001b67983 */ /* 0x000ea20000100800 */
        /* <DEDUP_REMOVED lines=12> */
.L_x_10455:
        /* <DEDUP_REMOVED lines=51> */
.L_x_10460:
[----:B------:R-:W-:Y:S05]  /*aae0*/  BSYNC.RECONVERGENT B3 ;  /* 0x0000000000037941 */ /* 0x000fea0003800200 */
.L_x_10459:
        /* <DEDUP_REMOVED lines=14> */
.L_x_10462:
[----:B------:R-:W-:Y:S05]  /*abd0*/  BSYNC.RECONVERGENT B3 ;  /* 0x0000000000037941 */ /* 0x000fea0003800200 */
.L_x_10461:
        /* <DEDUP_REMOVED lines=13> */
.L_x_10464:
[----:B------:R-:W-:Y:S05]  /*acb0*/  BSYNC.RECONVERGENT B3 ;  /* 0x0000000000037941 */ /* 0x000fea0003800200 */
.L_x_10463:
        /* <DEDUP_REMOVED lines=14> */
.L_x_10466:
[----:B------:R-:W-:Y:S05]  /*ada0*/  BSYNC.RECONVERGENT B3 ;  /* 0x0000000000037941 */ /* 0x000fea0003800200 */
.L_x_10465:
        /* <DEDUP_REMOVED lines=13> */
.L_x_10468:
[----:B------:R-:W-:Y:S05]  /*ae80*/  BSYNC.RECONVERGENT B3 ;  /* 0x0000000000037941 */ /* 0x000fea0003800200 */
.L_x_10467:
        /* <DEDUP_REMOVED lines=14> */
.L_x_10470:
[----:B------:R-:W-:Y:S05]  /*af70*/  BSYNC.RECONVERGENT B3 ;  /* 0x0000000000037941 */ /* 0x000fea0003800200 */
.L_x_10469:
        /* <DEDUP_REMOVED lines=13> */
.L_x_10472:
[----:B------:R-:W-:Y:S05]  /*b050*/  BSYNC.RECONVERGENT B3 ;  /* 0x0000000000037941 */ /* 0x000fea0003800200 */
.L_x_10471:
        /* <DEDUP_REMOVED lines=13> */
.L_x_10458:
[----:B------:R-:W-:Y:S04]  /*b130*/  BSSY.RECONVERGENT B3, `(.L_x_10473) ;  /* 0x000000d000037945 */ /* 0x000fe80003800200 */
[----:B------:R-:W-:Y:S05]  /*b140*/  @!P2 BRA `(.L_x_10474) ;  /* 0x00000000002ca947 */ /* 0x000fea0003800000 */
[----:B0123--:R-:W-:Y:S01]  /*b150*/  FFMA.FTZ R2, R203, R181, R12 ;  /* 0x000000b5cb027223 */ /* 0x00ffe2000001000c */
        /* <DEDUP_REMOVED lines=10> */
.L_x_10474:
[----:B------:R-:W-:Y:S05]  /*b200*/  BSYNC.RECONVERGENT B3 ;  /* 0x0000000000037941 */ /* 0x000fea0003800200 */
.L_x_10473:
[----:B------:R-:W-:Y:S04]  /*b210*/  BSSY.RECONVERGENT B3, `(.L_x_10475) ;  /* 0x000000e000037945 */ /* 0x000fe80003800200 */
[----:B------:R-:W-:Y:S05]  /*b220*/  @!P2 BRA `(.L_x_10476) ;  /* 0x000000000030a947 */ /* 0x000fea0003800000 */
[----:B0123--:R-:W-:Y:S01]  /*b230*/  FFMA.FTZ R2, R204, R181, R12 ;  /* 0x000000b5cc027223 */ /* 0x00ffe2000001000c */
        /* <DEDUP_REMOVED lines=11> */
.L_x_10476:
[----:B------:R-:W-:Y:S05]  /*b2f0*/  BSYNC.RECONVERGENT B3 ;  /* 0x0000000000037941 */ /* 0x000fea0003800200 */
.L_x_10475:
        /* <DEDUP_REMOVED lines=13> */
.L_x_10478:
[----:B------:R-:W-:Y:S05]  /*b3d0*/  BSYNC.RECONVERGENT B3 ;  /* 0x0000000000037941 */ /* 0x000fea0003800200 */
.L_x_10477:
        /* <DEDUP_REMOVED lines=14> */
.L_x_10480:
[----:B------:R-:W-:Y:S05]  /*b4c0*/  BSYNC.RECONVERGENT B3 ;  /* 0x0000000000037941 */ /* 0x000fea0003800200 */
.L_x_10479:
        /* <DEDUP_REMOVED lines=13> */
.L_x_10482:
[----:B------:R-:W-:Y:S05]  /*b5a0*/  BSYNC.RECONVERGENT B3 ;  /* 0x0000000000037941 */ /* 0x000fea0003800200 */
.L_x_10481:
        /* <DEDUP_REMOVED lines=14> */
.L_x_10484:
[----:B------:R-:W-:Y:S05]  /*b690*/  BSYNC.RECONVERGENT B3 ;  /* 0x0000000000037941 */ /* 0x000fea0003800200 */
.L_x_10483:
        /* <DEDUP_REMOVED lines=13> */
.L_x_10486:
[----:B------:R-:W-:Y:S05]  /*b770*/  BSYNC.RECONVERGENT B3 ;  /* 0x0000000000037941 */ /* 0x000fea0003800200 */
.L_x_10485:
[----:B------:R-:W-:Y:S05]  /*b780*/  @!P2 BRA `(.L_x_10457) ;  /* 0x000000000034a947 */ /* 0x000fea0003800000 */
[----:B------:R-:W4:Y:S01]  /*b790*/  LDL R182, [R1+0x14] ;  /* 0x0000140001b67983 */ /* 0x000f220000100800 */
[----:B0123--:R-:W-:Y:S01]  /*b7a0*/  FFMA.FTZ R2, R252, R181, R12 ;  /* 0x000000b5fc027223 */ /* 0x00ffe2000001000c */
[----:B-----5:R-:W-:Y:S02]  /*b7b0*/  ISETP.GT.AND P3, PT, R5, RZ, PT ;  /* 0x000000ff0500720c */ /* 0x020fe40003f64270 */
[----:B------:R-:W-:-:S04]  /*b7c0*/  PRMT R3, R175, 0x7632, R3 ;  /* 0x00007632af037816 */ /* 0x000fc80000000003 */
[----:B------:R-:W-:Y:S01]  /*b7d0*/  SHF.L.U32 R3, R3, 0x10, RZ ;  /* 0x0000001003037819 */ /* 0x000fe200000006ff */
[----:B----4-:R-:W-:-:S04]  /*b7e0*/  FADD.FTZ R2, R182, -R2 ;  /* 0x80000002b6027221 */ /* 0x010fc80000010000 */
[----:B------:R-:W-:-:S05]  /*b7f0*/  FMUL.FTZ R2, R4, R2 ;  /* 0x0000000204027220 */ /* 0x000fca0000410000 */
[----:B------:R-:W-:-:S05]  /*b800*/  FSEL R2, R2, RZ, P3 ;  /* 0x000000ff02027208 */ /* 0x000fca0001800000 */
[----:B------:R-:W-:-:S04]  /*b810*/  FMUL.FTZ R2, R2, UR12 ;  /* 0x0000000c02027c20 */ /* 0x000fc80008410000 */
[----:B------:R-:W-:Y:S01]  /*b820*/  FFMA.FTZ R131, R2, R3, R131 ;  /* 0x0000000302837223 */ /* 0x000fe20000010083 */
[----:B------:R-:W-:-:S05]  /*b830*/  FMUL.FTZ R2, R59, R2 ;  /* 0x000000023b027220 */ /* 0x000fca0000410000 */
[----:B------:R-:W-:-:S04]  /*b840*/  F2FP.BF16.F32.PACK_AB R2, RZ, R2 ;  /* 0x00000002ff02723e */ /* 0x000fc800000010ff */
[----:B------:R-:W-:-:S07]  /*b850*/  PRMT R179, R179, 0x5410, R2 ;  /* 0x00005410b3b37816 */ /* 0x000fce0000000002 */
.L_x_10457:
[----:B------:R-:W-:Y:S05]  /*b860*/  BSYNC.RECONVERGENT B2 ;  /* 0x0000000000027941 */ /* 0x000fea0003800200 */
.L_x_10454:
        /* <DEDUP_REMOVED lines=9> */
.L_x_10451:
[----:B------:R-:W-:Y:S05]  /*b900*/  BSYNC.RECONVERGENT B1 ;  /* 0x0000000000017941 */ /* 0x000fea0003800200 */
.L_x_10450:
[----:B------:R-:W-:Y:S01]  /*b910*/  ISETP.GE.U32.AND P0, PT, R7, 0xa0, PT ;  /* 0x000000a00700780c */ /* 0x000fe20003f06070 */
[----:B------:R-:W-:-:S12]  /*b920*/  BSSY.RECONVERGENT B1, `(.L_x_10487) ;  /* 0x00001e2000017945 */ /* 0x000fd80003800200 */
[----:B------:R-:W-:Y:S05]  /*b930*/  @!P0 BRA `(.L_x_10488) ;  /* 0x0000001c00808947 */ /* 0x000fea0003800000 */
[----:B------:R-:W-:Y:S04]  /*b940*/  BSSY.RECONVERGENT B2, `(.L_x_10489) ;  /* 0x0000005000027945 */ /* 0x000fe80003800200 */
[----:B------:R-:W-:Y:S05]  /*b950*/  @!P2 BRA `(.L_x_10490) ;  /* 0x00000000000ca947 */ /* 0x000fea0003800000 */
[----:B0123--:R-:W0:Y:S02]  /*b960*/  LDC.64 R2, c[0x0][0x390] ;  /* 0x0000e400ff027b82 */ /* 0x00fe240000000a00 */
[----:B0-----:R-:W-:-:S05]  /*b970*/  IMAD.WIDE.U32 R2, R11, 0x10, R2 ;  /* 0x000000100b027825 */ /* 0x001fca00078e0002 */
[----:B------:R4:W5:Y:S02]  /*b980*/  LDG.E.128 R172, desc[UR6][R2.64] ;  /* 0x0000000602ac7981 */ /* 0x000964000c1e1d00 */
.L_x_10490:
[----:B------:R-:W-:Y:S05]  /*b990*/  BSYNC.RECONVERGENT B2 ;  /* 0x0000000000027941 */ /* 0x000fea0003800200 */
.L_x_10489:
        /* <DEDUP_REMOVED lines=8> */
[----:B01234-:R-:W2:Y:S04]  /*ba20*/  LDL R3, [R1+0xc] ;  /* 0x00000c0001037983 */ /* 0x01fea80000100800 */
[----:B------:R-:W3:Y:S01]  /*ba30*/  LDL R2, [R1+0x10] ;  /* 0x0000100001027983 */ /* 0x000ee20000100800 */
[----:B-----5:R-:W-:Y:S01]  /*ba40*/  MOV R68, R164 ;  /* 0x000000a400447202 */ /* 0x020fe20000000f00 */
[----:B------:R-:W-:Y:S01]  /*ba50*/  @P1 FFMA.FTZ R5, R211, R181, R12 ;  /* 0x000000b5d3051223 */ /* 0x000fe2000001000c */
[----:B------:R-:W-:Y:S01]  /*ba60*/  MOV R69, R165 ;  /* 0x000000a500457202 */ /* 0x000fe20000000f00 */
[----:B------:R-:W0:Y:S02]  /*ba70*/  @P2 LDC R71, c[0x0][0x40c] ;  /* 0x00010300ff472b82 */ /* 0x000e240000000800 */
[----:B------:R-:W-:-:S04]  /*ba80*/  @P1 FADD.FTZ R5, R223, -R5 ;  /* 0x80000005df051221 */ /* 0x000fc80000010000 */
[----:B------:R-:W-:Y:S01]  /*ba90*/  @P1 FFMA.FTZ R69, R4, R5, R165 ;  /* 0x0000000504451223 */ /* 0x000fe200000100a5 */
[----:B------:R-:W-:Y:S01]  /*baa0*/  @P1 FFMA.FTZ R5, R212, R181, R12 ;  /* 0x000000b5d4051223 */ /* 0x000fe2000001000c */
[----:B------:R-:W-:-:S03]  /*bab0*/  MOV R70, R166 ;  /* 0x000000a600467202 */ /* 0x000fc60000000f00 */
[----:B------:R-:W-:-:S04]  /*bac0*/  @P1 FADD.FTZ R5, R222, -R5 ;  /* 0x80000005de051221 */ /* 0x000fc80000010000 */
[----:B------:R-:W-:Y:S01]  /*bad0*/  @P1 FFMA.FTZ R70, R4, R5, R166 ;  /* 0x0000000504461223 */ /* 0x000fe200000100a6 */
[----:B------:R-:W-:Y:S01]  /*bae0*/  @P2 SHF.L.U32 R5, R172, 0x10, RZ ;  /* 0x00000010ac052819 */ /* 0x000fe200000006ff */
[----:B0-----:R-:W-:Y:S01]  /*baf0*/  @P2 FMUL.FTZ R71, R69, R71 ;  /* 0x0000004745472220 */ /* 0x001fe20000410000 */
[----:B------:R-:W-:Y:S02]  /*bb00*/  MOV R89, R169 ;  /* 0x000000a900597202 */ /* 0x000fe40000000f00 */
[----:B------:R-:W-:Y:S01]  /*bb10*/  MOV R90, R170 ;  /* 0x000000aa005a7202 */ /* 0x000fe20000000f00 */
[----:B--2---:R-:W-:-:S04]  /*bb20*/  @P1 FFMA.FTZ R3, R3, R181, R12 ;  /* 0x000000b503031223 */ /* 0x004fc8000001000c */
[----:B---3--:R-:W-:Y:S01]  /*bb30*/  @P1 FADD.FTZ R3, R2, -R3 ;  /* 0x8000000302031221 */ /* 0x008fe20000010000 */
[----:B------:R-:W-:-:S03]  /*bb40*/  MOV R2, R171 ;  /* 0x000000ab00027202 */ /* 0x000fc60000000f00 */
[----:B------:R-:W-:Y:S01]  /*bb50*/  @P1 FFMA.FTZ R2, R4, R3, R171 ;  /* 0x0000000304021223 */ /* 0x000fe200000100ab */
[----:B------:R-:W-:-:S04]  /*bb60*/  @P1 FFMA.FTZ R3, R210, R181, R12 ;  /* 0x000000b5d2031223 */ /* 0x000fc8000001000c */
[----:B------:R-:W-:-:S04]  /*bb70*/  @P1 FADD.FTZ R3, R224, -R3 ;  /* 0x80000003e0031221 */ /* 0x000fc80000010000 */
[----:B------:R-:W-:Y:S02]  /*bb80*/  @P1 FFMA.FTZ R68, R4, R3, R164 ;  /* 0x0000000304441223 */ /* 0x000fe400000100a4 */
[----:B------:R-:W0:Y:S02]  /*bb90*/  @P2 LDC R3, c[0x0][0x40c] ;  /* 0x00010300ff032b82 */ /* 0x000e240000000800 */
[----:B0-----:R-:W-:-:S04]  /*bba0*/  @P2 FMUL.FTZ R3, R68, R3 ;  /* 0x0000000344032220 */ /* 0x001fc80000410000 */
[-C--:B------:R-:W-:Y:S02]  /*bbb0*/  @P2 FFMA.FTZ R132, R5, R3.reuse, R132 ;  /* 0x0000000305842223 */ /* 0x080fe40000010084 */
[----:B------:R-:W0:Y:S01]  /*bbc0*/  @P2 LDC R5, c[0x0][0x40c] ;  /* 0x00010300ff052b82 */ /* 0x000e220000000800 */
[----:B------:R-:W-:-:S05]  /*bbd0*/  @P2 FMUL.FTZ R3, R60, R3 ;  /* 0x000000033c032220 */ /* 0x000fca0000410000 */
[----:B------:R-:W-:-:S04]  /*bbe0*/  @P2 F2FP.BF16.F32.PACK_AB R3, RZ, R3 ;  /* 0x00000003ff03223e */ /* 0x000fc800000010ff */
[----:B------:R-:W-:Y:S02]  /*bbf0*/  @P2 PRMT R176, R3, 0x7610, R176 ;  /* 0x0000761003b02816 */ /* 0x000fe400000000b0 */
[----:B------:R-:W-:-:S04]  /*bc00*/  @P2 PRMT R3, R172, 0x7632, R3 ;  /* 0x00007632ac032816 */ /* 0x000fc80000000003 */
[----:B------:R-:W-:-:S05]  /*bc10*/  @P2 SHF.L.U32 R3, R3, 0x10, RZ ;  /* 0x0000001003032819 */ /* 0x000fca00000006ff */
[----:B------:R-:W-:Y:S01]  /*bc20*/  @P2 FFMA.FTZ R133, R71, R3, R133 ;  /* 0x0000000347852223 */ /* 0x000fe20000010085 */
[----:B0-----:R-:W-:Y:S01]  /*bc30*/  @P2 FMUL.FTZ R3, R70, R5 ;  /* 0x0000000546032220 */ /* 0x001fe20000410000 */
[----:B------:R-:W-:-:S05]  /*bc40*/  @P2 SHF.L.U32 R5, R173, 0x10, RZ ;  /* 0x00000010ad052819 */ /* 0x000fca00000006ff */
[----:B------:R-:W-:Y:S01]  /*bc50*/  @P2 FFMA.FTZ R134, R5, R3, R134 ;  /* 0x0000000305862223 */ /* 0x000fe20000010086 */
[----:B------:R-:W-:Y:S01]  /*bc60*/  @P2 FMUL.FTZ R5, R61, R71 ;  /* 0x000000473d052220 */ /* 0x000fe20000410000 */
[----:B------:R-:W-:-:S04]  /*bc70*/  @P2 FMUL.FTZ R71, R62, R3 ;  /* 0x000000033e472220 */ /* 0x000fc80000410000 */
[----:B------:R-:W-:Y:S02]  /*bc80*/  @P2 F2FP.BF16.F32.PACK_AB R3, RZ, R5 ;  /* 0x00000005ff03223e */ /* 0x000fe400000010ff */
[----:B------:R-:W-:Y:S01]  /*bc90*/  @P2 F2FP.BF16.F32.PACK_AB R5, RZ, R71 ;  /* 0x00000047ff05223e */ /* 0x000fe200000010ff */
[----:B------:R-:W-:-:S04]  /*bca0*/  @P1 FFMA.FTZ R71, R213, R181, R12 ;  /* 0x000000b5d5471223 */ /* 0x000fc8000001000c */
[----:B------:R-:W-:Y:S01]  /*bcb0*/  @P1 FADD.FTZ R88, R221, -R71 ;  /* 0x80000047dd581221 */ /* 0x000fe20000010000 */
[----:B------:R-:W-:-:S03]  /*bcc0*/  MOV R71, R167 ;  /* 0x000000a700477202 */ /* 0x000fc60000000f00 */
[----:B------:R-:W-:Y:S02]  /*bcd0*/  @P1 FFMA.FTZ R71, R4, R88, R167 ;  /* 0x0000005804471223 */ /* 0x000fe400000100a7 */
[----:B------:R-:W0:Y:S01]  /*bce0*/  @P2 LDC R88, c[0x0][0x40c] ;  /* 0x00010300ff582b82 */ /* 0x000e220000000800 */
[--C-:B------:R-:W-:Y:S02]  /*bcf0*/  @P2 PRMT R176, R176, 0x5410, R3.reuse ;  /* 0x00005410b0b02816 */ /* 0x100fe40000000003 */
[----:B------:R-:W-:Y:S02]  /*bd00*/  @P2 PRMT R3, R173, 0x7632, R3 ;  /* 0x00007632ad032816 */ /* 0x000fe40000000003 */
[----:B------:R-:W-:Y:S02]  /*bd10*/  @P2 PRMT R177, R5, 0x7610, R177 ;  /* 0x0000761005b12816 */ /* 0x000fe400000000b1 */
        /* <DEDUP_REMOVED lines=18> */
[----:B------:R-:W-:-:S04]  /*be40*/  @P1 FADD.FTZ R3, R219, -R3 ;  /* 0x80000003db031221 */ /* 0x000fc80000010000 */
[----:B------:R-:W-:Y:S02]  /*be50*/  @P1 FFMA.FTZ R89, R4, R3, R169 ;  /* 0x0000000304591223 */ /* 0x000fe400000100a9 */
[----:B------:R-:W0:Y:S01]  /*be60*/  @P2 LDC R3, c[0x0][0x40c] ;  /* 0x00010300ff032b82 */ /* 0x000e220000000800 */
[----:B------:R-:W-:-:S04]  /*be70*/  @P2 PRMT R5, R174, 0x7632, R5 ;  /* 0x00007632ae052816 */ /* 0x000fc80000000005 */
[----:B------:R-:W-:Y:S01]  /*be80*/  @P2 SHF.L.U32 R5, R5, 0x10, RZ ;  /* 0x0000001005052819 */ /* 0x000fe200000006ff */
[----:B0-----:R-:W-:-:S04]  /*be90*/  @P2 FMUL.FTZ R3, R89, R3 ;  /* 0x0000000359032220 */ /* 0x001fc80000410000 */
[----:B------:R-:W-:Y:S01]  /*bea0*/  @P2 FFMA.FTZ R137, R3, R5, R137 ;  /* 0x0000000503892223 */ /* 0x000fe20000010089 */
[----:B------:R-:W-:Y:S01]  /*beb0*/  @P2 FMUL.FTZ R3, R65, R3 ;  /* 0x0000000341032220 */ /* 0x000fe20000410000 */
[----:B------:R-:W-:-:S04]  /*bec0*/  @P1 FFMA.FTZ R5, R216, R181, R12 ;  /* 0x000000b5d8051223 */ /* 0x000fc8000001000c */
[----:B------:R-:W-:-:S04]  /*bed0*/  @P2 F2FP.BF16.F32.PACK_AB R3, RZ, R3 ;  /* 0x00000003ff03223e */ /* 0x000fc800000010ff */
[----:B------:R-:W-:Y:S01]  /*bee0*/  @P2 PRMT R178, R178, 0x5410, R3 ;  /* 0x00005410b2b22816 */ /* 0x000fe20000000003 */
[----:B------:R-:W-:-:S04]  /*bef0*/  @P1 FADD.FTZ R3, R218, -R5 ;  /* 0x80000005da031221 */ /* 0x000fc80000010000 */
[----:B------:R-:W-:Y:S02]  /*bf00*/  @P1 FFMA.FTZ R90, R4, R3, R170 ;  /* 0x00000003045a1223 */ /* 0x000fe400000100aa */
[----:B------:R-:W0:Y:S01]  /*bf10*/  @P2 LDC R3, c[0x0][0x40c] ;  /* 0x00010300ff032b82 */ /* 0x000e220000000800 */
[----:B------:R-:W-:Y:S02]  /*bf20*/  @P2 SHF.L.U32 R4, R175, 0x10, RZ ;  /* 0x00000010af042819 */ /* 0x000fe400000006ff */
[----:B------:R-:W-:Y:S01]  /*bf30*/  MOV R91, R2 ;  /* 0x00000002005b7202 */ /* 0x000fe20000000f00 */
[----:B0-----:R-:W-:-:S04]  /*bf40*/  @P2 FMUL.FTZ R3, R90, R3 ;  /* 0x000000035a032220 */ /* 0x001fc80000410000 */
        /* <DEDUP_REMOVED lines=13> */
.L_x_10493:
[----:B01234-:R-:W-:Y:S01]  /*c020*/  @P1 FFMA.FTZ R3, R210, R181, R12 ;  /* 0x000000b5d2031223 */ /* 0x01ffe2000001000c */
        /* <DEDUP_REMOVED lines=94> */
.L_x_10492:
[----:B------:R-:W-:-:S04]  /*c610*/  UISETP.NE.U32.AND UP0, UPT, UR20, URZ, UPT ;  /* 0x000000ff1400728c */ /* 0x000fc8000bf05070 */
[----:B------:R-:W-:-:S06]  /*c620*/  UISETP.NE.AND.EX UP0, UPT, UR21, URZ, UPT, UP0 ;  /* 0x000000ff1500728c */ /* 0x000fcc000bf05300 */
[----:B------:R-:W-:-:S13]  /*c630*/  PLOP3.LUT P0, PT, PT, PT, UP0, 0x80, 0x8 ;  /* 0x000000000008781c */ /* 0x000fda0003f0f008 */
[----:B------:R-:W-:Y:S05]  /*c640*/  @!P0 BRA `(.L_x_10495) ;  /* 0x00000008004c8947 */ /* 0x000fea0003800000 */
[----:B------:R-:W-:Y:S01]  /*c650*/  BSSY.RECONVERGENT B3, `(.L_x_10496) ;  /* 0x000000e000037945 */ /* 0x000fe20003800200 */
[----:B-----5:R-:W-:-:S03]  /*c660*/  ISETP.GT.AND P1, PT, R5, RZ, PT ;  /* 0x000000ff0500720c */ /* 0x020fc60003f24270 */
[----:B------:R-:W-:Y:S10]  /*c670*/  @!P2 BRA `(.L_x_10497) ;  /* 0x00000000002ca947 */ /* 0x000ff40003800000 */
[----:B01234-:R-:W-:Y:S01]  /*c680*/  FFMA.FTZ R2, R210, R181, R12 ;  /* 0x000000b5d2027223 */ /* 0x01ffe2000001000c */
        /* <DEDUP_REMOVED lines=10> */
.L_x_10497:
[----:B------:R-:W-:Y:S05]  /*c730*/  BSYNC.RECONVERGENT B3 ;  /* 0x0000000000037941 */ /* 0x000fea0003800200 */
.L_x_10496:
[----:B------:R-:W-:Y:S04]  /*c740*/  BSSY.RECONVERGENT B3, `(.L_x_10498) ;  /* 0x000000e000037945 */ /* 0x000fe80003800200 */
[----:B------:R-:W-:Y:S05]  /*c750*/  @!P2 BRA `(.L_x_10499) ;  /* 0x000000000030a947 */ /* 0x000fea0003800000 */
[----:B01234-:R-:W-:Y:S01]  /*c760*/  FFMA.FTZ R2, R211, R181, R12 ;  /* 0x000000b5d3027223 */ /* 0x01ffe2000001000c */
        /* <DEDUP_REMOVED lines=11> */
.L_x_10499:
[----:B------:R-:W-:Y:S05]  /*c820*/  BSYNC.RECONVERGENT B3 ;  /* 0x0000000000037941 */ /* 0x000fea0003800200 */
.L_x_10498:
[----:B------:R-:W-:Y:S04]  /*c830*/  BSSY.RECONVERGENT B3, `(.L_x_10500) ;  /* 0x000000d000037945 */ /* 0x000fe80003800200 */
[----:B------:R-:W-:Y:S05]  /*c840*/  @!P2 BRA `(.L_x_10501) ;  /* 0x00000000002ca947 */ /* 0x000fea0003800000 */
        /* <DEDUP_REMOVED lines=11> */
.L_x_10501:
[----:B------:R-:W-:Y:S05]  /*c900*/  BSYNC.RECONVERGENT B3 ;  /* 0x0000000000037941 */ /* 0x000fea0003800200 */
.L_x_10500:
        /* <DEDUP_REMOVED lines=14> */
.L_x_10503:
[----:B------:R-:W-:Y:S05]  /*c9f0*/  BSYNC.RECONVERGENT B3 ;  /* 0x0000000000037941 */ /* 0x000fea0003800200 */
.L_x_10502:
        /* <DEDUP_REMOVED lines=13> */
.L_x_10505:
[----:B------:R-:W-:Y:S05]  /*cad0*/  BSYNC.RECONVERGENT B3 ;  /* 0x0000000000037941 */ /* 0x000fea0003800200 */
.L_x_10504:
        /* <DEDUP_REMOVED lines=14> */
.L_x_10507:
[----:B------:R-:W-:Y:S05]  /*cbc0*/  BSYNC.RECONVERGENT B3 ;  /* 0x0000000000037941 */ /* 0x000fea0003800200 */
.L_x_10506:
        /* <DEDUP_REMOVED lines=13> */
.L_x_10509:
[----:B------:R-:W-:Y:S05]  /*cca0*/  BSYNC.RECONVERGENT B3 ;  /* 0x0000000000037941 */ /* 0x000fea0003800200 */
.L_x_10508:
        /* <DEDUP_REMOVED lines=17> */
[----:B------:R-:W-:-:S03]  /*cdc0*/  FSEL R90, R70, RZ, P1 ;  /* 0x000000ff465a7208 */ /* 0x000fc60000800000 */
[----:B------:R-:W-:Y:S02]  /*cdd0*/  FSEL R70, R5, RZ, P1 ;  /* 0x000000ff05467208 */ /* 0x000fe40000800000 */
[----:B--2---:R-:W-:Y:S01]  /*cde0*/  MOV R89, R3 ;  /* 0x0000000300597202 */ /* 0x004fe20000000f00 */
[-CC-:B------:R-:W-:Y:S01]  /*cdf0*/  FFMA.FTZ R3, R211, R181.reuse, R12.reuse ;  /* 0x000000b5d3037223 */ /* 0x180fe2000001000c */
[----:B---3--:R-:W-:Y:S01]  /*ce00*/  FFMA.FTZ R2, R2, R181, R12 ;  /* 0x000000b502027223 */ /* 0x008fe2000001000c */
[----:B------:R-:W-:Y:S02]  /*ce10*/  FADD.FTZ R12, R221, -R88 ;  /* 0x80000058dd0c7221 */ /* 0x000fe40000010000 */
[----:B------:R-:W-:Y:S01]  /*ce20*/  FADD.FTZ R3, R223, -R3 ;  /* 0x80000003df037221 */ /* 0x000fe20000010000 */
[----:B------:R-:W-:Y:S01]  /*ce30*/  FSEL R88, R68, RZ, P1 ;  /* 0x000000ff44587208 */ /* 0x000fe20000800000 */
[----:B------:R-:W-:Y:S01]  /*ce40*/  FADD.FTZ R2, R89, -R2 ;  /* 0x8000000259027221 */ /* 0x000fe20000010000 */
[C---:B------:R-:W-:Y:S01]  /*ce50*/  FMUL.FTZ R12, R4.reuse, R12 ;  /* 0x0000000c040c7220 */ /* 0x040fe20000410000 */
[C---:B------:R-:W-:Y:S01]  /*ce60*/  FMUL.FTZ R3, R4.reuse, R3 ;  /* 0x0000000304037220 */ /* 0x040fe20000410000 */
[----:B------:R-:W-:Y:S01]  /*ce70*/  FSEL R89, R69, RZ, P1 ;  /* 0x000000ff45597208 */ /* 0x000fe20000800000 */
[C---:B------:R-:W-:Y:S01]  /*ce80*/  FMUL.FTZ R2, R4.reuse, R2 ;  /* 0x0000000204027220 */ /* 0x040fe20000410000 */
[----:B------:R-:W-:Y:S01]  /*ce90*/  FMUL.FTZ R4, R4, R71 ;  /* 0x0000004704047220 */ /* 0x000fe20000410000 */
[----:B------:R-:W-:-:S02]  /*cea0*/  FSEL R71, R12, RZ, P1 ;  /* 0x000000ff0c477208 */ /* 0x000fc40000800000 */
[----:B------:R-:W-:Y:S02]  /*ceb0*/  FSEL R69, R3, RZ, P1 ;  /* 0x000000ff03457208 */ /* 0x000fe40000800000 */
[----:B------:R-:W-:Y:S02]  /*cec0*/  FSEL R2, R2, RZ, P1 ;  /* 0x000000ff02027208 */ /* 0x000fe40000800000 */
[----:B------:R-:W-:Y:S02]  /*ced0*/  FSEL R68, R4, RZ, P1 ;  /* 0x000000ff04447208 */ /* 0x000fe40000800000 */
        /* <DEDUP_REMOVED lines=10> */
.L_x_10495:
[----:B------:R-:W-:Y:S04]  /*cf80*/  BSSY.RECONVERGENT B3, `(.L_x_10510) ;  /* 0x000000d000037945 */ /* 0x000fe80003800200 */
[----:B------:R-:W-:Y:S05]  /*cf90*/  @!P2 BRA `(.L_x_10511) ;  /* 0x00000000002ca947 */ /* 0x000fea0003800000 */
[----:B01234-:R-:W-:Y:S01]  /*cfa0*/  FFMA.FTZ R2, R210, R181, R12 ;  /* 0x000000b5d2027223 */ /* 0x01ffe2000001000c */
        /* <DEDUP_REMOVED lines=10> */
.L_x_10511:
[----:B------:R-:W-:Y:S05]  /*d050*/  BSYNC.RECONVERGENT B3 ;  /* 0x0000000000037941 */ /* 0x000fea0003800200 */
.L_x_10510:
[----:B------:R-:W-:Y:S04]  /*d060*/  BSSY.RECONVERGENT B3, `(.L_x_10512) ;  /* 0x000000e000037945 */ /* 0x000fe80003800200 */
[----:B------:R-:W-:Y:S05]  /*d070*/  @!P2 BRA `(.L_x_10513) ;  /* 0x000000000030a947 */ /* 0x000fea0003800000 */
[----:B01234-:R-:W-:Y:S01]  /*d080*/  FFMA.FTZ R2, R211, R181, R12 ;  /* 0x000000b5d3027223 */ /* 0x01ffe2000001000c */
        /* <DEDUP_REMOVED lines=11> */
.L_x_10513:
[----:B------:R-:W-:Y:S05]  /*d140*/  BSYNC.RECONVERGENT B3 ;  /* 0x0000000000037941 */ /* 0x000fea0003800200 */
.L_x_10512:
        /* <DEDUP_REMOVED lines=13> */
.L_x_10515:
[----:B------:R-:W-:Y:S05]  /*d220*/  BSYNC.RECONVERGENT B3 ;  /* 0x0000000000037941 */ /* 0x000fea0003800200 */
.L_x_10514:
        /* <DEDUP_REMOVED lines=14> */
.L_x_10517:
[----:B------:R-:W-:Y:S05]  /*d310*/  BSYNC.RECONVERGENT B3 ;  /* 0x0000000000037941 */ /* 0x000fea0003800200 */
.L_x_10516:
        /* <DEDUP_REMOVED lines=13> */
.L_x_10519:
[----:B------:R-:W-:Y:S05]  /*d3f0*/  BSYNC.RECONVERGENT B3 ;  /* 0x0000000000037941 */ /* 0x000fea0003800200 */
.L_x_10518:
        /* <DEDUP_REMOVED lines=14> */
.L_x_10521:
[----:B------:R-:W-:Y:S05]  /*d4e0*/  BSYNC.RECONVERGENT B3 ;  /* 0x0000000000037941 */ /* 0x000fea0003800200 */
.L_x_10520:
        /* <DEDUP_REMOVED lines=13> */
.L_x_10523:
[----:B------:R-:W-:Y:S05]  /*d5c0*/  BSYNC.RECONVERGENT B3 ;  /* 0x0000000000037941 */ /* 0x000fea0003800200 */
.L_x_10522:
[----:B01234-:R-:W2:Y:S04]  /*d5d0*/  LDL R2, [R1+0xc] ;  /* 0x00000c0001027983 */ /* 0x01fea80000100800 */
[----:B------:R-:W3:Y:S01]  /*d5e0*/  LDL R3, [R1+0x10] ;  /* 0x0000100001037983 */ /* 0x000ee20000100800 */
[----:B-----5:R-:W-:Y:S01]  /*d5f0*/  ISETP.GT.AND P1, PT, R5, RZ, PT ;  /* 0x000000ff0500720c */ /* 0x020fe20003f24270 */
[----:B--2---:R-:W-:-:S04]  /*d600*/  FFMA.FTZ R2, R2, R181, R12 ;  /* 0x000000b502027223 */ /* 0x004fc8000001000c */
[----:B---3--:R-:W-:-:S04]  /*d610*/  FADD.FTZ R2, R3, -R2 ;  /* 0x8000000203027221 */ /* 0x008fc80000010000 */
[----:B------:R-:W-:Y:S02]  /*d620*/  FMUL.FTZ R3, R4, R2 ;  /* 0x0000000204037220 */ /* 0x000fe40000410000 */
        /* <DEDUP_REMOVED lines=9> */
.L_x_10494:
[----:B------:R-:W-:Y:S05]  /*d6c0*/  BSYNC.RECONVERGENT B2 ;  /* 0x0000000000027941 */ /* 0x000fea0003800200 */
.L_x_10491:
[----:B------:R-:W0:Y:S02]  /*d6d0*/  @P0 LDC.64 R2, c[0x0][0x478] ;  /* 0x00011e00ff020b82 */ /* 0x000e240000000a00 */
[----:B0-----:R-:W-:-:S05]  /*d6e0*/  @P0 IMAD.WIDE.U32 R2, R180, 0x20, R2 ;  /* 0x00000020b4020825 */ /* 0x001fca00078e0002 */
[----:B------:R-:W-:Y:S04]  /*d6f0*/  @P0 STG.E.128 desc[UR6][R2.64], R68 ;  /* 0x0000004402000986 */ /* 0x000fe8000c101d06 */
[----:B------:R0:W-:Y:S02]  /*d700*/  @P0 STG.E.128 desc[UR6][R2.64+0x10], R88 ;  /* 0x0000105802000986 */ /* 0x0001e4000c101d06 */
[----:B0-----:R-:W0:Y:S02]  /*d710*/  @P2 LDC.64 R2, c[0x0][0x468] ;  /* 0x00011a00ff022b82 */ /* 0x001e240000000a00 */
[----:B0-----:R-:W-:-:S05]  /*d720*/  @P2 IMAD.WIDE.U32 R2, R11, 0x10, R2 ;  /* 0x000000100b022825 */ /* 0x001fca00078e0002 */
[----:B------:R4:W-:Y:S02]  /*d730*/  @P2 STG.E.128 desc[UR6][R2.64], R176 ;  /* 0x000000b002002986 */ /* 0x0009e4000c101d06 */
.L_x_10488:
[----:B------:R-:W-:Y:S05]  /*d740*/  BSYNC.RECONVERGENT B1 ;  /* 0x0000000000017941 */ /* 0x000fea0003800200 */
.L_x_10487:
[----:B01234-:R-:W0:Y:S02]  /*d750*/  LDC.64 R2, c[0x0][0x380] ;  /* 0x0000e000ff027b82 */ /* 0x01fe240000000a00 */
[----:B0----5:R-:W-:-:S04]  /*d760*/  LEA R6, R2, R6, 0x2 ;  /* 0x0000000602067211 */ /* 0x021fc800078e10ff */
[----:B------:R-:W-:-:S13]  /*d770*/  ISETP.GE.AND P0, PT, R6, R3, PT ;  /* 0x000000030600720c */ /* 0x000fda0003f06270 */
[----:B------:R-:W-:Y:S05]  /*d780*/  @!P0 BRA `(.L_x_10524) ;  /* 0xffffff3800b08947 */ /* 0x000fea000383ffff */
.L_x_10326:
[----:B------:R-:W-:Y:S05]  /*d790*/  BSYNC B0 ;  /* 0x0000000000007941 */ /* 0x000fea0003800000 */
.L_x_10325:
[----:B------:R-:W2:Y:S04]  /*d7a0*/  LDL.LU R2, [R1+0x64] ;  /* 0x0000640001027983 */ /* 0x000ea80000300800 */
        /* <DEDUP_REMOVED lines=18> */
[----:B0-----:R-:W-:-:S02]  /*d8d0*/  SHF.R.U32.HI R0, RZ, 0x5, R180 ;  /* 0x00000005ff007819 */ /* 0x001fc400000116b4 */
[----:B--2---:R-:W-:Y:S02]  /*d8e0*/  MOV R88, R2 ;  /* 0x0000000200587202 */ /* 0x004fe40000000f00 */
[----:B------:R-:W-:Y:S01]  /*d8f0*/  MOV R2, 0x400 ;  /* 0x0000040000027802 */ /* 0x000fe20000000f00 */
[----:B---3--:R-:W-:-:S03]  /*d900*/  IMAD R0, R0, 0xa0, R4 ;  /* 0x000000a000007824 */ /* 0x008fc600078e0204 */
[----:B-1----:R-:W-:-:S04]  /*d910*/  LEA R3, R3, R2, 0x18 ;  /* 0x0000000203037211 */ /* 0x002fc800078ec0ff */
[----:B-----5:R-:W-:-:S05]  /*d920*/  LEA R33, R0, R3, 0x5 ;  /* 0x0000000300217211 */ /* 0x020fca00078e28ff */
[----:B----4-:R-:W-:Y:S04]  /*d930*/  STS.128 [R33], R88 ;  /* 0x0000005821007388 */ /* 0x010fe80000000c00 */
        /* <DEDUP_REMOVED lines=47> */
[----:B------:R0:W-:Y:S04]  /*dc30*/  STS.128 [R33+0xc00], R84 ;  /* 0x000c005421007388 */ /* 0x0001e80000000c00 */
[----:B------:R-:W-:Y:S04]  /*dc40*/  STS.128 [R33+0xc10], R72 ;  /* 0x000c104821007388 */ /* 0x000fe80000000c00 */
[----:B------:R-:W-:Y:S04]  /*dc50*/  STS.128 [R33+0x1000], R92 ;  /* 0x0010005c21007388 */ /* 0x000fe80000000c00 */
[----:B------:R-:W-:Y:S01]  /*dc60*/  STS.128 [R33+0x1010], R96 ;  /* 0x0010106021007388 */ /* 0x000fe20000000c00 */
[----:B------:R-:W-:Y:S01]  /*dc70*/  LEA R0, R180, R3, 0x2 ;  /* 0x00000003b4007211 */ /* 0x000fe200078e10ff */
[----:B------:R-:W1:Y:S01]  /*dc80*/  LDCU.128 UR16, c[0x0][0x440] ;  /* 0x00008800ff1077ac */ /* 0x000e620008000c00 */
[----:B------:R-:W-:Y:S08]  /*dc90*/  BAR.SYNC.DEFER_BLOCKING 0x0 ;  /* 0x0000000000007b1d */ /* 0x000ff00000010000 */
[----:B0-----:R-:W0:Y:S01]  /*dca0*/  LDC R84, c[0x0][0x388] ;  /* 0x0000e200ff547b82 */ /* 0x001e220000000800 */
[----:B------:R-:W1:Y:S01]  /*dcb0*/  LDCU.64 UR4, c[0x0][0x460] ;  /* 0x00008c00ff0477ac */ /* 0x000e620008000a00 */
[----:B------:R-:W1:Y:S04]  /*dcc0*/  LDS R2, [R0] ;  /* 0x0000000000027984 */ /* 0x000e680000000800 */
[----:B------:R-:W0:Y:S04]  /*dcd0*/  LDS R3, [R0+0x1400] ;  /* 0x0014000000037984 */ /* 0x000e280000000800 */
        /* <DEDUP_REMOVED lines=39> */
[----:B-1----:R-:W-:-:S05]  /*df50*/  FADD.FTZ R2, RZ, R2 ;  /* 0x00000002ff027221 */ /* 0x002fca0000010000 */
        /* <DEDUP_REMOVED lines=11> */
[----:B0-----:R-:W-:-:S05]  /*e010*/  FADD.FTZ R36, R2, R3 ;  /* 0x0000000302247221 */ /* 0x001fca0000010000 */
        /* <DEDUP_REMOVED lines=52> */
[----:B------:R-:W-:-:S04]  /*e360*/  FADD.FTZ R34, RZ, R34 ;  /* 0x00000022ff227221 */ /* 0x000fc80000010000 */
[----:B------:R-:W-:-:S03]  /*e370*/  FADD.FTZ R34, R34, R37 ;  /* 0x0000002522227221 */ /* 0x000fc60000010000 */
[----:B------:R-:W4:Y:S01]  /*e380*/  S2UR UR13, SR_CTAID.X ;  /* 0x00000000000d79c3 */ /* 0x000f220000002500 */
        /* <DEDUP_REMOVED lines=13> */
[----:B0-----:R-:W-:Y:S01]  /*e460*/  FADD.FTZ R52, RZ, R52 ;  /* 0x00000034ff347221 */ /* 0x001fe20000010000 */
[----:B---3--:R-:W-:-:S03]  /*e470*/  LOP3.LUT R33, R180, 0x7f, RZ, 0x3c, !PT ;  /* 0x0000007fb4217812 */ /* 0x008fc600078e3cff */
[----:B-1----:R-:W-:Y:S01]  /*e480*/  FADD.FTZ R52, R52, R65 ;  /* 0x0000004134347221 */ /* 0x002fe20000010000 */
[----:B------:R-:W-:-:S03]  /*e490*/  FADD.FTZ R35, RZ, R35 ;  /* 0x00000023ff237221 */ /* 0x000fc60000010000 */
[----:B--2---:R-:W-:Y:S01]  /*e4a0*/  FADD.FTZ R52, R52, R77 ;  /* 0x0000004d34347221 */ /* 0x004fe20000010000 */
[----:B----4-:R-:W-:Y:S01]  /*e4b0*/  IMAD R77, R84, UR13, RZ ;  /* 0x0000000d544d7c24 */ /* 0x010fe2000f8e02ff */
        /* <DEDUP_REMOVED lines=9> */
[----:B------:R-:W-:Y:S01]  /*e550*/  FADD.FTZ R74, RZ, R74 ;  /* 0x0000004aff4a7221 */ /* 0x000fe20000010000 */
        /* <DEDUP_REMOVED lines=50> */
.L_x_10526:
[----:B------:R-:W-:Y:S05]  /*e880*/  BSYNC.RECONVERGENT B0 ;  /* 0x0000000000007941 */ /* 0x000fea0003800200 */
.L_x_10525:
        /* <DEDUP_REMOVED lines=17> */
.L_x_10528:
[----:B------:R-:W-:Y:S05]  /*e9a0*/  BSYNC.RECONVERGENT B0 ;  /* 0x0000000000007941 */ /* 0x000fea0003800200 */
.L_x_10527:
        /* <DEDUP_REMOVED lines=17> */
.L_x_10530:
[----:B------:R-:W-:Y:S05]  /*eac0*/  BSYNC.RECONVERGENT B0 ;  /* 0x0000000000007941 */ /* 0x000fea0003800200 */
.L_x_10529:
        /* <DEDUP_REMOVED lines=134> */
.L_x_10532:
[----:B------:R-:W-:Y:S05]  /*f330*/  BSYNC.RECONVERGENT B0 ;  /* 0x0000000000007941 */ /* 0x000fea0003800200 */
.L_x_10531:
        /* <DEDUP_REMOVED lines=17> */
.L_x_10534:
[----:B------:R-:W-:Y:S05]  /*f450*/  BSYNC.RECONVERGENT B0 ;  /* 0x0000000000007941 */ /* 0x000fea0003800200 */
.L_x_10533:
        /* <DEDUP_REMOVED lines=17> */
.L_x_10536:
[----:B------:R-:W-:Y:S05]  /*f570*/  BSYNC.RECONVERGENT B0 ;  /* 0x0000000000007941 */ /* 0x000fea0003800200 */
.L_x_10535:
        /* <DEDUP_REMOVED lines=17> */
.L_x_10538:
[----:B------:R-:W-:Y:S05]  /*f690*/  BSYNC.RECONVERGENT B0 ;  /* 0x0000000000007941 */ /* 0x000fea0003800200 */
.L_x_10537:
        /* <DEDUP_REMOVED lines=17> */
.L_x_10540:
[----:B------:R-:W-:Y:S05]  /*f7b0*/  BSYNC.RECONVERGENT B0 ;  /* 0x0000000000007941 */ /* 0x000fea0003800200 */
.L_x_10539:
        /* <DEDUP_REMOVED lines=17> */
.L_x_10542:
[----:B------:R-:W-:Y:S05]  /*f8d0*/  BSYNC.RECONVERGENT B0 ;  /* 0x0000000000007941 */ /* 0x000fea0003800200 */
.L_x_10541:
        /* <DEDUP_REMOVED lines=11> */
.L_x_10338:
[----:B-12---:R-:W-:Y:S01]  /*f990*/  HFMA2 R180, -RZ, RZ, 0, 5.9604644775390625e-08 ;  /* 0x00000001ffb47431 */ /* 0x006fe200000001ff */
[----:B------:R-:W-:Y:S01]  /*f9a0*/  BSSY B1, `(.L_x_10543) ;  /* 0x0000006000017945 */ /* 0x000fe20003800000 */
[----:B---3--:R-:W-:Y:S02]  /*f9b0*/  MOV R3, 0x1f ;  /* 0x0000001f00037802 */ /* 0x008fe40000000f00 */
[----:B------:R-:W-:-:S07]  /*f9c0*/  MOV R2, 0xffffffff ;  /* 0xffffffff00027802 */ /* 0x000fce0000000f00 */
[----:B0----5:R-:W-:Y:S05]  /*f9d0*/  WARPSYNC.COLLECTIVE R2, `(.L_x_10544) ;  /* 0x0000000002087348 */ /* 0x021fea0003c00000 */
[----:B------:R1:W2:Y:S02]  /*f9e0*/  SHFL.BFLY P0, R182, R12, R180, R3 ;  /* 0x0c0000b40cb67389 */ /* 0x0002a40000000003 */
[----:B012--5:R-:W-:Y:S05]  /*f9f0*/  ENDCOLLECTIVE ;  /* 0x000000000000791b */ /* 0x027fea0003800000 */
.L_x_10544:
[----:B------:R-:W-:Y:S05]  /*fa00*/  BSYNC B1 ;  /* 0x0000000000017941 */ /* 0x000fea0003800000 */
.L_x_10543:
        /* <DEDUP_REMOVED lines=9> */
.L_x_10545:
        /* <DEDUP_REMOVED lines=8> */
.L_x_10546:
[----:B------:R-:W-:Y:S02]  /*fb20*/  MOV R12, R11 ;  /* 0x0000000b000c7202 */ /* 0x000fe40000000f00 */
[----:B------:R-:W-:-:S05]  /*fb30*/  MOV R2, R182 ;  /* 0x000000b600027202 */ /* 0x000fca0000000f00 */
[----:B------:R-:W-:Y:S01]  /*fb40*/  FADD.FTZ R181, R181, R2 ;  /* 0x00000002b5b57221 */ /* 0x000fe20000010000 */
[----:B------:R-:W-:-:S07]  /*fb50*/  MOV R2, 0xffffffff ;  /* 0xffffffff00027802 */ /* 0x000fce0000000f00 */
[----:B------:R-:W-:Y:S05]  /*fb60*/  WARPSYNC.COLLECTIVE R2, `(.L_x_10547) ;  /* 0x0000000002087348 */ /* 0x000fea0003c00000 */
[----:B------:R0:W1:Y:S02]  /*fb70*/  SHFL.BFLY P0, R182, R12, R180, R3 ;  /* 0x0c0000b40cb67389 */ /* 0x0000640000000003 */
[----:B01----:R-:W-:Y:S05]  /*fb80*/  ENDCOLLECTIVE ;  /* 0x000000000000791b */ /* 0x003fea0003800000 */
.L_x_10547:
        /* <DEDUP_REMOVED lines=8> */
.L_x_10548:
[----:B------:R-:W-:Y:S02]  /*fc10*/  MOV R12, R11 ;  /* 0x0000000b000c7202 */ /* 0x000fe40000000f00 */
[----:B------:R-:W-:-:S05]  /*fc20*/  MOV R2, R182 ;  /* 0x000000b600027202 */ /* 0x000fca0000000f00 */
[----:B------:R-:W-:Y:S01]  /*fc30*/  FADD.FTZ R181, R181, R2 ;  /* 0x00000002b5b57221 */ /* 0x000fe20000010000 */
[----:B------:R-:W-:-:S07]  /*fc40*/  MOV R2, 0xffffffff ;  /* 0xffffffff00027802 */ /* 0x000fce0000000f00 */
[----:B------:R-:W-:Y:S05]  /*fc50*/  WARPSYNC.COLLECTIVE R2, `(.L_x_10549) ;  /* 0x0000000002087348 */ /* 0x000fea0003c00000 */
[----:B------:R0:W1:Y:S02]  /*fc60*/  SHFL.BFLY P0, R182, R12, R180, R3 ;  /* 0x0c0000b40cb67389 */ /* 0x0000640000000003 */
[----:B01----:R-:W-:Y:S05]  /*fc70*/  ENDCOLLECTIVE ;  /* 0x000000000000791b */ /* 0x003fea0003800000 */
.L_x_10549:
        /* <DEDUP_REMOVED lines=8> */
.L_x_10550:
[----:B------:R-:W-:Y:S02]  /*fd00*/  MOV R12, R11 ;  /* 0x0000000b000c7202 */ /* 0x000fe40000000f00 */
[----:B------:R-:W-:-:S05]  /*fd10*/  MOV R2, R182 ;  /* 0x000000b600027202 */ /* 0x000fca0000000f00 */
[----:B------:R-:W-:Y:S01]  /*fd20*/  FADD.FTZ R181, R181, R2 ;  /* 0x00000002b5b57221 */ /* 0x000fe20000010000 */
[----:B------:R-:W-:-:S07]  /*fd30*/  MOV R2, 0xffffffff ;  /* 0xffffffff00027802 */ /* 0x000fce0000000f00 */
[----:B------:R-:W-:Y:S05]  /*fd40*/  WARPSYNC.COLLECTIVE R2, `(.L_x_10551) ;  /* 0x0000000002087348 */ /* 0x000fea0003c00000 */
[----:B------:R0:W1:Y:S02]  /*fd50*/  SHFL.BFLY P0, R182, R12, R180, R3 ;  /* 0x0c0000b40cb67389 */ /* 0x0000640000000003 */
[----:B01----:R-:W-:Y:S05]  /*fd60*/  ENDCOLLECTIVE ;  /* 0x000000000000791b */ /* 0x003fea0003800000 */
.L_x_10551:
        /* <DEDUP_REMOVED lines=8> */
.L_x_10552:
[----:B------:R-:W-:Y:S02]  /*fdf0*/  MOV R12, R11 ;  /* 0x0000000b000c7202 */ /* 0x000fe40000000f00 */
[----:B------:R-:W-:-:S07]  /*fe00*/  MOV R183, R182 ;  /* 0x000000b600b77202 */ /* 0x000fce0000000f00 */
[----:B------:R-:W-:Y:S05]  /*fe10*/  WARPSYNC.COLLECTIVE R2, `(.L_x_10553) ;  /* 0x0000000002087348 */ /* 0x000fea0003c00000 */
[----:B------:R0:W1:Y:S02]  /*fe20*/  SHFL.BFLY P0, R182, R12, R180, R3 ;  /* 0x0c0000b40cb67389 */ /* 0x0000640000000003 */
[----:B01----:R-:W-:Y:S05]  /*fe30*/  ENDCOLLECTIVE ;  /* 0x000000000000791b */ /* 0x003fea0003800000 */
.L_x_10553:
[----:B------:R-:W-:Y:S01]  /*fe40*/  MOV R2, R182 ;  /* 0x000000b600027202 */ /* 0x000fe20000000f00 */
[----:B------:R-:W-:Y:S06]  /*fe50*/  BRA `(.L_x_10554) ;  /* 0xffffff3c00fc7947 */ /* 0x000fec000383ffff */
.L_x_10555:
        /* <DEDUP_REMOVED lines=10> */
.L_x_25438:


//--------------------- .text._ZN10layer_norm13ln_bwd_kernelINS_13Kernel_traitsIf13__nv_bfloat16fS2_fjLj1280ELj1ELj4ELj1ELj16ENS_18Kernel_traits_baseILj1280EfS2_fS2_fjLj128EEEEELb0ELb1ELb1ELb1EEEvNS_9BwdParamsE --------------------------
	.section	.text._ZN10layer_norm13ln_bwd_kernelINS_13Kernel_traitsIf13__nv_bfloat16fS2_fjLj1280ELj1ELj4ELj1ELj16ENS_18Kernel_traits_baseILj1280EfS2_fS2_fjLj128EEEEELb0ELb1ELb1ELb1EEEvNS_9BwdParamsE,"ax",@progbits
	.align	128
        .global         _ZN10layer_norm13ln_bwd_kernelINS_13Kernel_traitsIf13__nv_bfloat16fS2_fjLj1280ELj1ELj4ELj1ELj16ENS_18Kernel_traits_baseILj1280EfS2_fS2_fjLj128EEEEELb0ELb1ELb1ELb1EEEvNS_9BwdParamsE
        .type           _ZN10layer_norm13ln_bwd_kernelINS_13Kernel_traitsIf13__nv_bfloat16fS2_fjLj1280ELj1ELj4ELj1ELj16ENS_18Kernel_traits_baseILj1280EfS2_fS2_fjLj128EEEEELb0ELb1ELb1ELb1EEEvNS_9BwdParamsE,@function
        .size           _ZN10layer_norm13ln_bwd_kernelINS_13Kernel_traitsIf13__nv_bfloat16fS2_fjLj1280ELj1ELj4ELj1ELj16ENS_18Kernel_traits_baseILj1280EfS2_fS2_fjLj128EEEEELb0ELb1ELb1ELb1EEEvNS_9BwdParamsE,(.L_x_25439 - _ZN10layer_norm13ln_bwd_kernelINS_13Kernel_traitsIf13__nv_bfloat16fS2_fjLj1280ELj1ELj4ELj1ELj16ENS_18Kernel_traits_baseILj1280EfS2_fS2_fjLj128EEEEELb0ELb1ELb1ELb1EEEvNS_9BwdParamsE)
        .other          _ZN10layer_norm13ln_bwd_kernelINS_13Kernel_traitsIf13__nv_bfloat16fS2_fjLj1280ELj1ELj4ELj1ELj16ENS_18Kernel_traits_baseILj1280EfS2_fS2_fjLj128EEEEELb0ELb1ELb1ELb1EEEvNS_9BwdParamsE,@"STO_CUDA_ENTRY STV_DEFAULT"
_ZN10layer_norm13ln_bwd_kernelINS_13Kernel_traitsIf13__nv_bfloat16fS2_fjLj1280ELj1ELj4ELj1ELj16ENS_18Kernel_traits_baseILj1280EfS2_fS2_fjLj128EEEEELb0ELb1ELb1ELb1EEEvNS_9BwdParamsE:
.text._ZN10layer_norm13ln_bwd_kernelINS_13Kernel_traitsIf13__nv_bfloat16fS2_fjLj1280ELj1ELj4ELj1ELj16ENS_18Kernel_traits_baseILj1280EfS2_fS2_fjLj128EEEEELb0ELb1ELb1ELb1EEEvNS_9BwdParamsE:
        /* <DEDUP_REMOVED lines=153> */
.L_x_10735:
[----:B-1----:R-:W0:Y:S08]  /*0990*/  LDC.64 R6, c[0x0][0x3f0] ;  /* 0x0000fc00ff067b82 */ /* 0x002e300000000a00 */
[----:B-1----:R-:W1:Y:S01]  /*09a0*/  LDC.64 R4, c[0x0][0x3f8] ;  /* 0x0000fe00ff047b82 */ /* 0x002e620000000a00 */
[----:B0-----:R-:W-:-:S06]  /*09b0*/  IMAD.WIDE R6, R2, 0x4, R6 ;  /* 0x0000000402067825 */ /* 0x001fcc00078e0206 */
[----:B------:R-:W2:Y:S01]  /*09c0*/  LDG.E R7, desc[UR6][R6.64] ;  /* 0x0000000606077981 */ /* 0x000ea2000c1e1900 */
[----:B-1----:R-:W-:-:S05]  /*09d0*/  IMAD.WIDE R4, R2, 0x4, R4 ;  /* 0x0000000402047825 */ /* 0x002fca00078e0204 */
[----:B------:R0:W3:Y:S02]  /*09e0*/  LDG.E R3, desc[UR6][R4.64] ;  /* 0x0000000604037981 */ /* 0x0000e4000c1e1900 */
[----:B0-----:R-:W0:Y:S01]  /*09f0*/  LDC.64 R4, c[0x0][0x3c8] ;  /* 0x0000f200ff047b82 */ /* 0x001e220000000a00 */
[----:B------:R-:W-:Y:S01]  /*0a00*/  BSSY.RECONVERGENT B1, `(.L_x_10558) ;  /* 0x000027c000017945 */ /* 0x000fe20003800200 */
[----:B------:R-:W-:Y:S01]  /*0a10*/  MOV R6, RZ ;  /* 0x000000ff00067202 */ /* 0x000fe20000000f00 */
[----:B0-----:R-:W-:-:S06]  /*0a20*/  IMAD.WIDE R4, R2, 0x4, R4 ;  /* 0x0000000402047825 */ /* 0x001fcc00078e0204 */
[----:B-----5:R0:W5:Y:S02]  /*0a30*/  LDG.E R4, desc[UR6][R4.64] ;  /* 0x0000000604047981 */ /* 0x020164000c1e1900 */
[----:B0-----:R-:W-:Y:S02]  /*0a40*/  MOV R5, RZ ;  /* 0x000000ff00057202 */ /* 0x001fe40000000f00 */
[----:B--2---:R0:W-:Y:S01]  /*0a50*/  STL [R1+0x4], R7 ;  /* 0x0000040701007387 */ /* 0x0041e20000100800 */
[----:B---3--:R-:W-:-:S13]  /*0a60*/  ISETP.GE.AND P2, PT, R3, 0x1, PT ;  /* 0x000000010300780c */ /* 0x008fda0003f46270 */
[----:B0-----:R-:W-:Y:S05]  /*0a70*/  @!P2 BRA `(.L_x_10559) ;  /* 0x000000240054a947 */ /* 0x001fea0003800000 */
[----:B------:R-:W0:Y:S01]  /*0a80*/  S2R R16, SR_TID.X ;  /* 0x0000000000107919 */ /* 0x000e220000002100 */
[----:B------:R-:W1:Y:S01]  /*0a90*/  LDC.64 R6, c[0x0][0x3c0] ;  /* 0x0000f000ff067b82 */ /* 0x000e620000000a00 */
[C---:B------:R-:W-:Y:S01]  /*0aa0*/  IMAD R0, R2.reuse, UR9, RZ ;  /* 0x0000000902007c24 */ /* 0x040fe2000f8e02ff */
[----:B------:R-:W-:Y:S04]  /*0ab0*/  STL [R1+0x1a8], R72 ;  /* 0x0001a84801007387 */ /* 0x000fe80000100800 */
[----:B------:R-:W-:Y:S01]  /*0ac0*/  SHF.R.S32.HI R5, RZ, 0x1f, R0 ;  /* 0x0000001fff057819 */ /* 0x000fe20000011400 */
[----:B------:R-:W-:Y:S01]  /*0ad0*/  STL [R1+0x1a4], R71 ;  /* 0x0001a44701007387 */ /* 0x000fe20000100800 */
[----:B------:R-:W2:Y:S02]  /*0ae0*/  LDC.64 R14, c[0x0][0x3a8] ;  /* 0x0000ea00ff0e7b82 */ /* 0x000ea40000000a00 */
[----:B------:R-:W-:Y:S01]  /*0af0*/  LEA.HI R0, R5, R0, RZ, 0x3 ;  /* 0x0000000005007211 */ /* 0x000fe200078f18ff */
[----:B------:R-:W-:Y:S05]  /*0b00*/  STL [R1+0x1a0], R70 ;  /* 0x0001a04601007387 */ /* 0x000fea0000100800 */
[----:B------:R-:W3:Y:S01]  /*0b10*/  LDC.64 R232, c[0x0][0x428] ;  /* 0x00010a00ffe87b82 */ /* 0x000ee20000000a00 */
[----:B------:R-:W-:Y:S01]  /*0b20*/  ISETP.NE.AND P1, PT, RZ, UR8, PT ;  /* 0x00000008ff007c0c */ /* 0x000fe2000bf25270 */
[----:B------:R-:W-:Y:S04]  /*0b30*/  STL [R1+0x19c], R69 ;  /* 0x00019c4501007387 */ /* 0x000fe80000100800 */
[----:B------:R-:W-:Y:S01]  /*0b40*/  STL [R1+0x198], R68 ;  /* 0x0001984401007387 */ /* 0x000fe20000100800 */
[----:B-1----:R-:W-:-:S03]  /*0b50*/  IMAD.WIDE R6, R2, 0x4, R6 ;  /* 0x0000000402067825 */ /* 0x002fc600078e0206 */
[----:B------:R1:W-:Y:S04]  /*0b60*/  STL [R1+0x194], R67 ;  /* 0x0001944301007387 */ /* 0x0003e80000100800 */
[----:B------:R4:W3:Y:S01]  /*0b70*/  LDG.E R6, desc[UR6][R6.64] ;  /* 0x0000000606067981 */ /* 0x0008e2000c1e1900 */
[----:B0-----:R-:W-:-:S03]  /*0b80*/  LOP3.LUT R16, R16, 0x1f, RZ, 0xc0, !PT ;  /* 0x0000001f10107812 */ /* 0x001fc600078ec0ff */
[----:B------:R-:W-:Y:S01]  /*0b90*/  STL [R1+0x190], R66 ;  /* 0x0001904201007387 */ /* 0x000fe20000100800 */
[----:B------:R-:W-:-:S03]  /*0ba0*/  LEA.HI.SX32 R239, R0, R16, 0x1d ;  /* 0x0000001000ef7211 */ /* 0x000fc600078feaff */
[----:B------:R-:W-:Y:S02]  /*0bb0*/  STL [R1+0x18c], R65 ;  /* 0x00018c4101007387 */ /* 0x000fe40000100800 */
[----:B--2---:R-:W-:Y:S01]  /*0bc0*/  IMAD.WIDE.U32 R8, R239, 0x20, R14 ;  /* 0x00000020ef087825 */ /* 0x004fe200078e000e */
[----:B----4-:R-:W-:Y:S01]  /*0bd0*/  IADD3 R7, PT, PT, R3, -0x1, RZ ;  /* 0xffffffff03077810 */ /* 0x010fe20007ffe0ff */
[----:B------:R0:W-:Y:S04]  /*0be0*/  STL [R1+0x188], R64 ;  /* 0x0001884001007387 */ /* 0x0001e80000100800 */
[----:B------:R-:W2:Y:S01]  /*0bf0*/  LDG.E.128 R228, desc[UR6][R8.64] ;  /* 0x0000000608e47981 */ /* 0x000ea2000c1e1d00 */
[----:B------:R-:W-:-:S03]  /*0c00*/  IMAD R7, R7, UR9, RZ ;  /* 0x0000000907077c24 */ /* 0x000fc6000f8e02ff */
[----:B------:R4:W2:Y:S01]  /*0c10*/  LDG.E.128 R196, desc[UR6][R8.64+0x10] ;  /* 0x0000100608c47981 */ /* 0x0008a2000c1e1d00 */
[C---:B------:R-:W-:Y:S02]  /*0c20*/  IADD3 R5, PT, PT, R239.reuse, 0x80, RZ ;  /* 0x00000080ef057810 */ /* 0x040fe40007ffe0ff */
[----:B----4-:R-:W-:Y:S02]  /*0c30*/  IADD3 R9, PT, PT, R239, 0x40, RZ ;  /* 0x00000040ef097810 */ /* 0x010fe40007ffe0ff */
[----:B------:R-:W-:-:S03]  /*0c40*/  SHF.R.S32.HI R8, RZ, 0x1f, R7 ;  /* 0x0000001fff087819 */ /* 0x000fc60000011407 */
[----:B------:R-:W-:Y:S01]  /*0c50*/  IMAD.WIDE.U32 R10, R9, 0x20, R14 ;  /* 0x00000020090a7825 */ /* 0x000fe200078e000e */
[----:B------:R-:W-:Y:S02]  /*0c60*/  LEA.HI R7, R8, R7, RZ, 0x3 ;  /* 0x0000000708077211 */ /* 0x000fe400078f18ff */
[----:B------:R-:W-:Y:S02]  /*0c70*/  IADD3 R238, PT, PT, R239, 0x20, RZ ;  /* 0x00000020efee7810 */ /* 0x000fe40007ffe0ff */
[----:B------:R-:W4:Y:S01]  /*0c80*/  LDG.E.128 R224, desc[UR6][R10.64] ;  /* 0x000000060ae07981 */ /* 0x000f22000c1e1d00 */
[----:B------:R-:W-:-:S03]  /*0c90*/  LEA.HI.SX32 R7, R7, R16, 0x1d ;  /* 0x0000001007077211 */ /* 0x000fc600078feaff */
[----:B------:R1:W4:Y:S01]  /*0ca0*/  LDG.E.128 R208, desc[UR6][R10.64+0x10] ;  /* 0x000010060ad07981 */ /* 0x000322000c1e1d00 */
[----:B------:R-:W-:Y:S01]  /*0cb0*/  IMAD.WIDE.U32 R12, R238, 0x20, R14 ;  /* 0x00000020ee0c7825 */ /* 0x000fe200078e000e */
[----:B------:R-:W-:-:S04]  /*0cc0*/  IADD3 R8, PT, PT, R7, 0x20, RZ ;  /* 0x0000002007087810 */ /* 0x000fc80007ffe0ff */
[----:B------:R-:W4:Y:S01]  /*0cd0*/  LDG.E.128 R200, desc[UR6][R12.64] ;  /* 0x000000060cc87981 */ /* 0x000f22000c1e1d00 */
[----:B-1----:R-:W-:Y:S01]  /*0ce0*/  IMAD.WIDE.U32 R10, R5, 0x20, R14 ;  /* 0x00000020050a7825 */ /* 0x002fe200078e000e */
[----:B------:R-:W-:Y:S02]  /*0cf0*/  IADD3 R0, PT, PT, R239, 0x60, RZ ;  /* 0x00000060ef007810 */ /* 0x000fe40007ffe0ff */
[----:B------:R-:W4:Y:S04]  /*0d00*/  LDG.E.128 R204, desc[UR6][R12.64+0x10] ;  /* 0x000010060ccc7981 */ /* 0x000f28000c1e1d00 */
[----:B------:R-:W4:Y:S04]  /*0d10*/  LDG.E.128 R220, desc[UR6][R10.64] ;  /* 0x000000060adc7981 */ /* 0x000f28000c1e1d00 */
[----:B------:R3:W4:Y:S02]  /*0d20*/  LDG.E.128 R192, desc[UR6][R10.64+0x10] ;  /* 0x000010060ac07981 */ /* 0x000724000c1e1d00 */
[----:B---3--:R-:W-:-:S05]  /*0d30*/  IMAD.WIDE.U32 R10, R7, 0x10, R232 ;  /* 0x00000010070a7825 */ /* 0x008fca00078e00e8 */
[----:B------:R1:W3:Y:S02]  /*0d40*/  LDG.E.128 R16, desc[UR6][R10.64] ;  /* 0x000000060a107981 */ /* 0x0002e4000c1e1d00 */
[----:B-1----:R-:W-:Y:S01]  /*0d50*/  IMAD.WIDE.U32 R10, R8, 0x10, R232 ;  /* 0x00000010080a7825 */ /* 0x002fe200078e00e8 */
[----:B------:R-:W-:-:S04]  /*0d60*/  IADD3 R8, PT, PT, R7, 0x40, RZ ;  /* 0x0000004007087810 */ /* 0x000fc80007ffe0ff */
[----:B------:R1:W3:Y:S02]  /*0d70*/  LDG.E.128 R20, desc[UR6][R10.64] ;  /* 0x000000060a147981 */ /* 0x0002e4000c1e1d00 */
[----:B-1----:R-:W-:Y:S01]  /*0d80*/  IMAD.WIDE.U32 R10, R8, 0x10, R232 ;  /* 0x00000010080a7825 */ /* 0x002fe200078e00e8 */
[C---:B------:R-:W-:Y:S02]  /*0d90*/  IADD3 R8, PT, PT, R7.reuse, 0x60, RZ ;  /* 0x0000006007087810 */ /* 0x040fe40007ffe0ff */
[----:B------:R-:W-:Y:S02]  /*0da0*/  IADD3 R7, PT, PT, R7, 0x80, RZ ;  /* 0x0000008007077810 */ /* 0x000fe40007ffe0ff */
[----:B------:R1:W3:Y:S01]  /*0db0*/  LDG.E.128 R184, desc[UR6][R10.64] ;  /* 0x000000060ab87981 */ /* 0x0002e2000c1e1d00 */
[----:B------:R-:W-:-:S05]  /*0dc0*/  IMAD.WIDE.U32 R12, R0, 0x20, R14 ;  /* 0x00000020000c7825 */ /* 0x000fca00078e000e */
[----:B------:R-:W3:Y:S01]  /*0dd0*/  LDG.E.128 R212, desc[UR6][R12.64] ;  /* 0x000000060cd47981 */ /* 0x000ee2000c1e1d00 */
[----:B-1----:R-:W-:-:S03]  /*0de0*/  IMAD.WIDE.U32 R10, R8, 0x10, R232 ;  /* 0x00000010080a7825 */ /* 0x002fc600078e00e8 */
[----:B------:R-:W3:Y:S04]  /*0df0*/  LDG.E.128 R216, desc[UR6][R12.64+0x10] ;  /* 0x000010060cd87981 */ /* 0x000ee8000c1e1d00 */
[----:B------:R1:W3:Y:S02]  /*0e00*/  LDG.E.128 R188, desc[UR6][R10.64] ;  /* 0x000000060abc7981 */ /* 0x0002e4000c1e1d00 */
[----:B-1----:R-:W-:-:S05]  /*0e10*/  IMAD.WIDE.U32 R10, R7, 0x10, R232 ;  /* 0x00000010070a7825 */ /* 0x002fca00078e00e8 */
[----:B------:R1:W3:Y:S01]  /*0e20*/  LDG.E.128 R12, desc[UR6][R10.64] ;  /* 0x000000060a0c7981 */ /* 0x0002e2000c1e1d00 */
[----:B------:R-:W-:Y:S02]  /*0e30*/  MOV R7, UR18 ;  /* 0x0000001200077c02 */ /* 0x000fe40008000f00 */
[----:B------:R-:W-:Y:S02]  /*0e40*/  MOV R8, UR19 ;  /* 0x0000001300087c02 */ /* 0x000fe40008000f00 */
[----:B------:R-:W-:-:S04]  /*0e50*/  ISETP.NE.U32.AND P0, PT, R7, RZ, PT ;  /* 0x000000ff0700720c */ /* 0x000fc80003f05070 */
[----:B------:R-:W-:-:S13]  /*0e60*/  ISETP.NE.AND.EX P0, PT, R8, RZ, PT, P0 ;  /* 0x000000ff0800720c */ /* 0x000fda0003f05300 */
[----:B------:R-:W0:Y:S08]  /*0e70*/  @P0 LDC.64 R234, c[0x0][0x438] ;  /* 0x00010e00ffea0b82 */ /* 0x000e300000000a00 */
[----:B------:R-:W0:Y:S08]  /*0e80*/  @P0 LDC.64 R232, c[0x0][0x438] ;  /* 0x00010e00ffe80b82 */ /* 0x000e300000000a00 */
[----:B-1----:R-:W1:Y:S01]  /*0e90*/  @P0 LDC.64 R10, c[0x0][0x438] ;  /* 0x00010e00ff0a0b82 */ /* 0x002e620000000a00 */
[----:B0-----:R-:W-:-:S07]  /*0ea0*/  @P0 IMAD.WIDE.U32 R234, R238, 0x20, R234 ;  /* 0x00000020eeea0825 */ /* 0x001fce00078e00ea */
[----:B------:R-:W0:Y:S01]  /*0eb0*/  @P0 LDC.64 R236, c[0x0][0x438] ;  /* 0x00010e00ffec0b82 */ /* 0x000e220000000a00 */
[----:B------:R-:W5:Y:S01]  /*0ec0*/  @P0 LDG.E.128 R52, desc[UR6][R234.64] ;  /* 0x00000006ea340981 */ /* 0x000f62000c1e1d00 */
[----:B------:R-:W-:-:S03]  /*0ed0*/  @P0 IMAD.WIDE.U32 R232, R9, 0x20, R232 ;  /* 0x0000002009e80825 */ /* 0x000fc600078e00e8 */
[----:B------:R1:W5:Y:S04]  /*0ee0*/  @P0 LDG.E.128 R48, desc[UR6][R234.64+0x10] ;  /* 0x00001006ea300981 */ /* 0x000368000c1e1d00 */
[----:B------:R-:W5:Y:S04]  /*0ef0*/  @P0 LDG.E.128 R44, desc[UR6][R232.64] ;  /* 0x00000006e82c0981 */ /* 0x000f68000c1e1d00 */
[----:B------:R-:W5:Y:S01]  /*0f00*/  @P0 LDG.E.128 R40, desc[UR6][R232.64+0x10] ;  /* 0x00001006e8280981 */ /* 0x000f62000c1e1d00 */
[----:B-1----:R-:W-:-:S05]  /*0f10*/  @P0 IMAD.WIDE.U32 R234, R0, 0x20, R10 ;  /* 0x0000002000ea0825 */ /* 0x002fca00078e000a */
[----:B------:R-:W5:Y:S04]  /*0f20*/  @P0 LDG.E.128 R36, desc[UR6][R234.64] ;  /* 0x00000006ea240981 */ /* 0x000f68000c1e1d00 */
[----:B------:R-:W3:Y:S04]  /*0f30*/  LDL R232, [R1+0x168] ;  /* 0x0001680001e87983 */ /* 0x000ee80000100800 */
[----:B------:R-:W5:Y:S01]  /*0f40*/  @P0 LDG.E.128 R32, desc[UR6][R234.64+0x10] ;  /* 0x00001006ea200981 */ /* 0x000f62000c1e1d00 */
[----:B------:R-:W-:-:S05]  /*0f50*/  FSEL R6, R6, RZ, !P1 ;  /* 0x000000ff06067208 */ /* 0x000fca0004800000 */
[C---:B--2---:R-:W-:Y:S01]  /*0f60*/  FADD.FTZ R0, -R6.reuse, R228 ;  /* 0x000000e406007221 */ /* 0x044fe20000010100 */
[C---:B------:R-:W-:Y:S01]  /*0f70*/  FADD.FTZ R10, -R6.reuse, R229 ;  /* 0x000000e5060a7221 */ /* 0x040fe20000010100 */
[C---:B----4-:R-:W-:Y:S01]  /*0f80*/  FADD.FTZ R248, -R6.reuse, R200 ;  /* 0x000000c806f87221 */ /* 0x050fe20000010100 */
[C---:B------:R-:W-:Y:S02]  /*0f90*/  FADD.FTZ R67, -R6.reuse, R201 ;  /* 0x000000c906437221 */ /* 0x040fe40000010100 */
[----:B------:R-:W1:Y:S01]  /*0fa0*/  @P0 LDC.64 R200, c[0x0][0x438] ;  /* 0x00010e00ffc80b82 */ /* 0x000e620000000a00 */
[C---:B------:R-:W-:Y:S01]  /*0fb0*/  FADD.FTZ R247, -R6.reuse, R227 ;  /* 0x000000e306f77221 */ /* 0x040fe20000010100 */
[C---:B------:R-:W-:Y:S01]  /*0fc0*/  FADD.FTZ R64, -R6.reuse, R202 ;  /* 0x000000ca06407221 */ /* 0x040fe20000010100 */
[C---:B------:R-:W-:Y:S01]  /*0fd0*/  FADD.FTZ R250, -R6.reuse, R225 ;  /* 0x000000e106fa7221 */ /* 0x040fe20000010100 */
[C---:B------:R-:W-:Y:S01]  /*0fe0*/  FADD.FTZ R251, -R6.reuse, R224 ;  /* 0x000000e006fb7221 */ /* 0x040fe20000010100 */
[----:B------:R-:W-:-:S02]  /*0ff0*/  FADD.FTZ R227, -R6, R223 ;  /* 0x000000df06e37221 */ /* 0x000fc40000010100 */
[----:B------:R-:W2:Y:S01]  /*1000*/  LDL R223, [R1+0x170] ;  /* 0x0001700001df7983 */ /* 0x000ea20000100800 */
[C---:B------:R-:W-:Y:S01]  /*1010*/  FADD.FTZ R225, -R6.reuse, R221 ;  /* 0x000000dd06e17221 */ /* 0x040fe20000010100 */
[C---:B------:R-:W-:Y:S01]  /*1020*/  FADD.FTZ R228, -R6.reuse, R192 ;  /* 0x000000c006e47221 */ /* 0x040fe20000010100 */
[C---:B------:R-:W-:Y:S01]  /*1030*/  FADD.FTZ R229, -R6.reuse, R193 ;  /* 0x000000c106e57221 */ /* 0x040fe20000010100 */
[----:B------:R-:W4:Y:S01]  /*1040*/  LDL.LU R233, [R1+0x60] ;  /* 0x0000600001e97983 */ /* 0x000f220000300800 */
[----:B------:R-:W-:Y:S01]  /*1050*/  FADD.FTZ R224, -R6, R220 ;  /* 0x000000dc06e07221 */ /* 0x000fe20000010100 */
[----:B------:R-:W-:Y:S02]  /*1060*/  MOV R221, R67 ;  /* 0x0000004300dd7202 */ /* 0x000fe40000000f00 */
[----:B------:R-:W2:Y:S01]  /*1070*/  LDL R234, [R1+0x180] ;  /* 0x0001800001ea7983 */ /* 0x000ea20000100800 */
[----:B------:R-:W-:-:S03]  /*1080*/  MOV R220, R64 ;  /* 0x0000004000dc7202 */ /* 0x000fc60000000f00 */
[----:B------:R-:W2:Y:S01]  /*1090*/  LDL.LU R235, [R1+0x58] ;  /* 0x0000580001eb7983 */ /* 0x000ea20000300800 */
[----:B-1----:R-:W-:Y:S01]  /*10a0*/  @P0 IMAD.WIDE.U32 R192, R5, 0x20, R200 ;  /* 0x0000002005c00825 */ /* 0x002fe200078e00c8 */
[----:B---3--:R-:W-:Y:S02]  /*10b0*/  PRMT R69, R12, 0x7632, R69 ;  /* 0x000076320c457816 */ /* 0x008fe40000000045 */
[----:B------:R-:W-:Y:S02]  /*10c0*/  PRMT R66, R14, 0x7632, R66 ;  /* 0x000076320e427816 */ /* 0x000fe40000000042 */
[----:B------:R-:W-:Y:S01]  /*10d0*/  PRMT R65, R15, 0x7632, R65 ;  /* 0x000076320f417816 */ /* 0x000fe20000000041 */
[----:B0-----:R-:W-:Y:S01]  /*10e0*/  @P0 IMAD.WIDE.U32 R236, R239, 0x20, R236 ;  /* 0x00000020efec0825 */ /* 0x001fe200078e00ec */
[----:B------:R-:W-:-:S03]  /*10f0*/  SHF.L.U32 R5, R12, 0x10, RZ ;  /* 0x000000100c057819 */ /* 0x000fc600000006ff */
[----:B------:R-:W-:Y:S01]  /*1100*/  FADD.FTZ R245, -R6, R209 ;  /* 0x000000d106f57221 */ /* 0x000fe20000010100 */
[----:B------:R-:W3:Y:S01]  /*1110*/  LDL R12, [R1+0x178] ;  /* 0x00017800010c7983 */ /* 0x000ee20000100800 */
[----:B------:R-:W-:Y:S02]  /*1120*/  SHF.L.U32 R67, R14, 0x10, RZ ;  /* 0x000000100e437819 */ /* 0x000fe400000006ff */
[----:B------:R-:W-:Y:S01]  /*1130*/  SHF.L.U32 R64, R15, 0x10, RZ ;  /* 0x000000100f407819 */ /* 0x000fe200000006ff */
[----:B------:R-:W3:Y:S04]  /*1140*/  LDL.LU R14, [R1+0x50] ;  /* 0x00005000010e7983 */ /* 0x000ee80000300800 */
[----:B------:R-:W3:Y:S01]  /*1150*/  LDL.LU R15, [R1+0x48] ;  /* 0x00004800010f7983 */ /* 0x000ee20000300800 */
[----:B------:R-:W-:Y:S01]  /*1160*/  FADD.FTZ R252, -R6, R203 ;  /* 0x000000cb06fc7221 */ /* 0x000fe20000010100 */
[----:B------:R-:W-:Y:S01]  /*1170*/  SHF.L.U32 R209, R16, 0x10, RZ ;  /* 0x0000001010d17819 */ /* 0x000fe200000006ff */
[----:B------:R-:W-:Y:S01]  /*1180*/  FADD.FTZ R244, -R6, R210 ;  /* 0x000000d206f47221 */ /* 0x000fe20000010100 */
[----:B------:R-:W-:Y:S01]  /*1190*/  SHF.L.U32 R203, R17, 0x10, RZ ;  /* 0x0000001011cb7819 */ /* 0x000fe200000006ff */
[----:B------:R-:W5:Y:S01]  /*11a0*/  @P0 LDG.E.128 R60, desc[UR6][R236.64] ;  /* 0x00000006ec3c0981 */ /* 0x000f62000c1e1d00 */
[----:B------:R-:W-:Y:S01]  /*11b0*/  SHF.L.U32 R201, R18, 0x10, RZ ;  /* 0x0000001012c97819 */ /* 0x000fe200000006ff */
[----:B------:R-:W-:Y:S01]  /*11c0*/  FADD.FTZ R11, -R6, R230 ;  /* 0x000000e6060b7221 */ /* 0x000fe20000010100 */
[----:B------:R-:W-:Y:S01]  /*11d0*/  PRMT R210, R18, 0x7632, R210 ;  /* 0x0000763212d27816 */ /* 0x000fe200000000d2 */
[----:B------:R0:W5:Y:S01]  /*11e0*/  @P0 LDG.E.128 R56, desc[UR6][R236.64+0x10] ;  /* 0x00001006ec380981 */ /* 0x000162000c1e1d00 */
[----:B------:R-:W-:Y:S01]  /*11f0*/  SHF.L.U32 R200, R19, 0x10, RZ ;  /* 0x0000001013c87819 */ /* 0x000fe200000006ff */
[----:B------:R-:W-:Y:S01]  /*1200*/  FADD.FTZ R238, -R6, R216 ;  /* 0x000000d806ee7221 */ /* 0x000fe20000010100 */
[----:B------:R-:W-:Y:S01]  /*1210*/  SHF.L.U32 R18, R22, 0x10, RZ ;  /* 0x0000001016127819 */ /* 0x000fe200000006ff */
[----:B------:R-:W-:Y:S01]  /*1220*/  FADD.FTZ R196, -R6, R196 ;  /* 0x000000c406c47221 */ /* 0x000fe20000010100 */
[----:B------:R-:W-:Y:S01]  /*1230*/  PRMT R216, R186, 0x7632, R216 ;  /* 0x00007632bad87816 */ /* 0x000fe200000000d8 */
[----:B------:R-:W-:Y:S01]  /*1240*/  FADD.FTZ R197, -R6, R197 ;  /* 0x000000c506c57221 */ /* 0x000fe20000010100 */
[----:B------:R-:W-:Y:S01]  /*1250*/  PRMT R71, R190, 0x7632, R71 ;  /* 0x00007632be477816 */ /* 0x000fe20000000047 */
[----:B-----5:R-:W-:Y:S01]  /*1260*/  FMUL.FTZ R0, R4, R0 ;  /* 0x0000000004007220 */ /* 0x020fe20000410000 */
[C---:B------:R-:W-:Y:S01]  /*1270*/  FADD.FTZ R198, -R6.reuse, R198 ;  /* 0x000000c606c67221 */ /* 0x040fe20000010100 */
[--C-:B0-----:R-:W-:Y:S01]  /*1280*/  FADD.FTZ R236, -R6, R218.reuse ;  /* 0x000000da06ec7221 */ /* 0x101fe20000010100 */
[----:B------:R-:W-:Y:S01]  /*1290*/  PRMT R218, R22, 0x7632, R218 ;  /* 0x0000763216da7816 */ /* 0x000fe200000000da */
[----:B------:R-:W-:Y:S01]  /*12a0*/  FADD.FTZ R242, -R6, R212 ;  /* 0x000000d406f27221 */ /* 0x000fe20000010100 */
[----:B------:R-:W-:Y:S01]  /*12b0*/  SHF.L.U32 R22, R186, 0x10, RZ ;  /* 0x00000010ba167819 */ /* 0x000fe200000006ff */
[--C-:B------:R-:W-:Y:S01]  /*12c0*/  FADD.FTZ R241, -R6, R213.reuse ;  /* 0x000000d506f17221 */ /* 0x100fe20000010100 */
[----:B------:R-:W-:Y:S01]  /*12d0*/  SHF.L.U32 R186, R190, 0x10, RZ ;  /* 0x00000010beba7819 */ /* 0x000fe200000006ff */
[----:B------:R-:W-:Y:S01]  /*12e0*/  FMUL.FTZ R190, R4, R11 ;  /* 0x0000000b04be7220 */ /* 0x000fe20000410000 */
[C---:B------:R-:W-:Y:S01]  /*12f0*/  FADD.FTZ R246, -R6.reuse, R208 ;  /* 0x000000d006f67221 */ /* 0x040fe20000010100 */
[C---:B------:R-:W-:Y:S01]  /*1300*/  FADD.FTZ R240, -R6.reuse, R214 ;  /* 0x000000d606f07221 */ /* 0x040fe20000010100 */
[----:B------:R-:W5:Y:S01]  /*1310*/  @P0 LDG.E.128 R28, desc[UR6][R192.64] ;  /* 0x00000006c01c0981 */ /* 0x000f62000c1e1d00 */
[----:B------:R-:W-:Y:S01]  /*1320*/  PRMT R213, R185, 0x7632, R213 ;  /* 0x00007632b9d57816 */ /* 0x000fe200000000d5 */
[C---:B------:R-:W-:Y:S01]  /*1330*/  FADD.FTZ R249, -R6.reuse, R226 ;  /* 0x000000e206f97221 */ /* 0x040fe20000010100 */
[----:B------:R-:W-:Y:S01]  /*1340*/  PRMT R212, R187, 0x7632, R212 ;  /* 0x00007632bbd47816 */ /* 0x000fe200000000d4 */
[----:B------:R0:W5:Y:S01]  /*1350*/  @P0 LDG.E.128 R24, desc[UR6][R192.64+0x10] ;  /* 0x00001006c0180981 */ /* 0x000162000c1e1d00 */
[----:B------:R-:W-:Y:S01]  /*1360*/  FADD.FTZ R239, -R6, R215 ;  /* 0x000000d706ef7221 */ /* 0x000fe20000010100 */
[----:B------:R-:W-:Y:S01]  /*1370*/  PRMT R208, R16, 0x7632, R208 ;  /* 0x0000763210d07816 */ /* 0x000fe200000000d0 */
[----:B------:R-:W-:Y:S01]  /*1380*/  FADD.FTZ R243, -R6, R211 ;  /* 0x000000d306f37221 */ /* 0x000fe20000010100 */
[----:B------:R-:W-:Y:S01]  /*1390*/  PRMT R214, R184, 0x7632, R214 ;  /* 0x00007632b8d67816 */ /* 0x000fe200000000d6 */
[C---:B------:R-:W-:Y:S01]  /*13a0*/  FADD.FTZ R226, -R6.reuse, R222 ;  /* 0x000000de06e27221 */ /* 0x040fe20000010100 */
[----:B------:R-:W-:Y:S01]  /*13b0*/  FADD.FTZ R9, -R6, R194 ;  /* 0x000000c206097221 */ /* 0x000fe20000010100 */
[----:B------:R-:W-:Y:S01]  /*13c0*/  PRMT R215, R20, 0x7632, R215 ;  /* 0x0000763214d77816 */ /* 0x000fe200000000d7 */
[----:B------:R-:W-:Y:S01]  /*13d0*/  FFMA.FTZ R104, R0, R209, R104 ;  /* 0x000000d100687223 */ /* 0x000fe20000010068 */
[----:B------:R-:W-:Y:S01]  /*13e0*/  FFMA.FTZ R106, R190, R203, R106 ;  /* 0x000000cbbe6a7223 */ /* 0x000fe2000001006a */
[C---:B0-----:R-:W-:Y:S01]  /*13f0*/  FMUL.FTZ R192, R4.reuse, R196 ;  /* 0x000000c404c07220 */ /* 0x041fe20000410000 */
[C---:B------:R-:W-:Y:S01]  /*1400*/  FMUL.FTZ R193, R4.reuse, R197 ;  /* 0x000000c504c17220 */ /* 0x040fe20000410000 */
[----:B------:R-:W-:Y:S01]  /*1410*/  MOV R222, R248 ;  /* 0x000000f800de7202 */ /* 0x000fe20000000f00 */
[----:B------:R-:W-:Y:S01]  /*1420*/  FMUL.FTZ R194, R4, R198 ;  /* 0x000000c604c27220 */ /* 0x000fe20000410000 */
[----:B------:R-:W-:-:S02]  /*1430*/  PRMT R68, R13, 0x7632, R68 ;  /* 0x000076320d447816 */ /* 0x000fc40000000044 */
[----:B------:R-:W-:Y:S02]  /*1440*/  SHF.L.U32 R248, R13, 0x10, RZ ;  /* 0x000000100df87819 */ /* 0x000fe400000006ff */
[----:B------:R-:W-:Y:S01]  /*1450*/  SHF.L.U32 R13, R208, 0x10, RZ ;  /* 0x00000010d00d7819 */ /* 0x000fe200000006ff */
[C---:B------:R-:W-:Y:S01]  /*1460*/  FMUL.FTZ R208, R4.reuse, R251 ;  /* 0x000000fb04d07220 */ /* 0x040fe20000410000 */
[----:B------:R-:W-:Y:S01]  /*1470*/  MOV R251, R216 ;  /* 0x000000d800fb7202 */ /* 0x000fe20000000f00 */
[----:B------:R-:W-:Y:S01]  /*1480*/  FMUL.FTZ R216, R4, R242 ;  /* 0x000000f204d87220 */ /* 0x000fe20000410000 */
[----:B------:R-:W-:Y:S01]  /*1490*/  FMUL.FTZ R198, R232, R201 ;  /* 0x000000c9e8c67220 */ /* 0x000fe20000410000 */
[----:B----4-:R-:W-:Y:S01]  /*14a0*/  FADD.FTZ R233, R233, R200 ;  /* 0x000000c8e9e97221 */ /* 0x010fe20000010000 */
[----:B--2---:R-:W-:Y:S01]  /*14b0*/  FMUL.FTZ R197, R234, R203 ;  /* 0x000000cbeac57220 */ /* 0x004fe20000410000 */
[----:B------:R-:W-:Y:S01]  /*14c0*/  FADD.FTZ R235, R235, R201 ;  /* 0x000000c9ebeb7221 */ /* 0x000fe20000010000 */
[----:B---3--:R-:W-:Y:S01]  /*14d0*/  FADD.FTZ R14, R14, R203 ;  /* 0x000000cb0e0e7221 */ /* 0x008fe20000010000 */
[----:B------:R-:W-:Y:S01]  /*14e0*/  FADD.FTZ R15, R15, R209 ;  /* 0x000000d10f0f7221 */ /* 0x000fe20000010000 */
[----:B------:R-:W-:Y:S01]  /*14f0*/  FMUL.FTZ R196, R12, R209 ;  /* 0x000000d10cc47220 */ /* 0x000fe20000410000 */
[C---:B------:R-:W-:Y:S01]  /*1500*/  FMUL.FTZ R203, R4.reuse, R252 ;  /* 0x000000fc04cb7220 */ /* 0x040fe20000410000 */
[----:B------:R-:W-:-:S02]  /*1510*/  FMUL.FTZ R209, R4, R250 ;  /* 0x000000fa04d17220 */ /* 0x000fc40000410000 */
[----:B------:R-:W-:Y:S01]  /*1520*/  STL [R1+0x48], R15 ;  /* 0x0000480f01007387 */ /* 0x000fe20000100800 */
[----:B------:R-:W-:-:S03]  /*1530*/  MOV R252, R212 ;  /* 0x000000d400fc7202 */ /* 0x000fc60000000f00 */
[----:B------:R0:W-:Y:S01]  /*1540*/  STL [R1+0x50], R14 ;  /* 0x0000500e01007387 */ /* 0x0001e20000100800 */
[----:B------:R-:W-:Y:S01]  /*1550*/  MOV R250, R213 ;  /* 0x000000d500fa7202 */ /* 0x000fe20000000f00 */
[C---:B------:R-:W-:Y:S02]  /*1560*/  FMUL.FTZ R212, R4.reuse, R246 ;  /* 0x000000f604d47220 */ /* 0x040fe40000410000 */
[----:B------:R-:W-:Y:S01]  /*1570*/  STL [R1+0x58], R235 ;  /* 0x000058eb01007387 */ /* 0x000fe20000100800 */
[C---:B------:R-:W-:Y:S01]  /*1580*/  FMUL.FTZ R213, R4.reuse, R245 ;  /* 0x000000f504d57220 */ /* 0x040fe20000410000 */
[----:B------:R-:W-:Y:S02]  /*1590*/  MOV R246, R215 ;  /* 0x000000d700f67202 */ /* 0x000fe40000000f00 */
[----:B------:R1:W-:Y:S01]  /*15a0*/  STL [R1+0x60], R233 ;  /* 0x000060e901007387 */ /* 0x0003e20000100800 */
[----:B0-----:R-:W-:Y:S01]  /*15b0*/  MOV R14, R214 ;  /* 0x000000d6000e7202 */ /* 0x001fe20000000f00 */
[----:B------:R-:W-:-:S02]  /*15c0*/  FMUL.FTZ R214, R4, R244 ;  /* 0x000000f404d67220 */ /* 0x000fc40000410000 */
[----:B------:R-:W2:Y:S01]  /*15d0*/  LDL R232, [R1+0x17c] ;  /* 0x00017c0001e87983 */ /* 0x000ea20000100800 */
[----:B------:R-:W-:-:S03]  /*15e0*/  FMUL.FTZ R215, R4, R243 ;  /* 0x000000f304d77220 */ /* 0x000fc60000410000 */
[----:B------:R-:W3:Y:S04]  /*15f0*/  LDL R234, [R1+0x16c] ;  /* 0x00016c0001ea7983 */ /* 0x000ee80000100800 */
[----:B-1----:R-:W4:Y:S04]  /*1600*/  LDL R233, [R1+0x184] ;  /* 0x0001840001e97983 */ /* 0x002f280000100800 */
[----:B------:R-:W3:Y:S04]  /*1610*/  LDL R235, [R1+0x174] ;  /* 0x0001740001eb7983 */ /* 0x000ee80000100800 */
[----:B------:R-:W3:Y:S04]  /*1620*/  LDL.LU R245, [R1+0x64] ;  /* 0x0000640001f57983 */ /* 0x000ee80000300800 */
[----:B------:R-:W3:Y:S04]  /*1630*/  LDL.LU R244, [R1+0x5c] ;  /* 0x00005c0001f47983 */ /* 0x000ee80000300800 */
[----:B------:R-:W3:Y:S04]  /*1640*/  LDL.LU R243, [R1+0x54] ;  /* 0x0000540001f37983 */ /* 0x000ee80000300800 */
[----:B------:R-:W3:Y:S01]  /*1650*/  LDL.LU R242, [R1+0x4c] ;  /* 0x00004c0001f27983 */ /* 0x000ee20000300800 */
[----:B------:R-:W-:Y:S01]  /*1660*/  PRMT R202, R17, 0x7632, R202 ;  /* 0x0000763211ca7816 */ /* 0x000fe200000000ca */
[C---:B------:R-:W-:Y:S01]  /*1670*/  FADD.FTZ R199, -R6.reuse, R199 ;  /* 0x000000c706c77221 */ /* 0x040fe20000010100 */
[----:B------:R-:W-:-:S02]  /*1680*/  FADD.FTZ R231, -R6, R231 ;  /* 0x000000e706e77221 */ /* 0x000fc40000010100 */
[----:B------:R-:W-:Y:S01]  /*1690*/  SHF.L.U32 R12, R202, 0x10, RZ ;  /* 0x00000010ca0c7819 */ /* 0x000fe200000006ff */
[C---:B------:R-:W-:Y:S01]  /*16a0*/  FADD.FTZ R204, -R6.reuse, R204 ;  /* 0x000000cc06cc7221 */ /* 0x040fe20000010100 */
[C---:B------:R-:W-:Y:S01]  /*16b0*/  FADD.FTZ R205, -R6.reuse, R205 ;  /* 0x000000cd06cd7221 */ /* 0x040fe20000010100 */
[C---:B------:R-:W-:Y:S01]  /*16c0*/  FADD.FTZ R206, -R6.reuse, R206 ;  /* 0x000000ce06ce7221 */ /* 0x040fe20000010100 */
[C---:B------:R-:W-:Y:S01]  /*16d0*/  FADD.FTZ R207, -R6.reuse, R207 ;  /* 0x000000cf06cf7221 */ /* 0x040fe20000010100 */
[C---:B------:R-:W-:Y:S01]  /*16e0*/  FADD.FTZ R237, -R6.reuse, R217 ;  /* 0x000000d906ed7221 */ /* 0x040fe20000010100 */
[----:B------:R-:W-:Y:S01]  /*16f0*/  FADD.FTZ R230, -R6, R219 ;  /* 0x000000db06e67221 */ /* 0x000fe20000010100 */
[----:B------:R-:W-:Y:S01]  /*1700*/  SHF.L.U32 R16, R20, 0x10, RZ ;  /* 0x0000001014107819 */ /* 0x000fe200000006ff */
[----:B------:R-:W-:Y:S01]  /*1710*/  FADD.FTZ R6, -R6, R195 ;  /* 0x000000c306067221 */ /* 0x000fe20000010100 */
[----:B------:R-:W-:Y:S01]  /*1720*/  SHF.L.U32 R11, R210, 0x10, RZ ;  /* 0x00000010d20b7819 */ /* 0x000fe200000006ff */
[----:B------:R-:W-:Y:S01]  /*1730*/  FMUL.FTZ R195, R4, R199 ;  /* 0x000000c704c37220 */ /* 0x000fe20000410000 */
[----:B------:R-:W-:-:S02]  /*1740*/  PRMT R217, R21, 0x7632, R217 ;  /* 0x0000763215d97816 */ /* 0x000fc400000000d9 */
[----:B------:R-:W-:Y:S02]  /*1750*/  SHF.L.U32 R17, R21, 0x10, RZ ;  /* 0x0000001015117819 */ /* 0x000fe400000006ff */
[----:B------:R-:W-:Y:S01]  /*1760*/  SHF.L.U32 R20, R184, 0x10, RZ ;  /* 0x00000010b8147819 */ /* 0x000fe200000006ff */
[-C--:B------:R-:W-:Y:S01]  /*1770*/  FFMA.FTZ R110, R194, R200.reuse, R110 ;  /* 0x000000c8c26e7223 */ /* 0x080fe2000001006e */
[----:B------:R-:W-:Y:S01]  /*1780*/  PRMT R211, R19, 0x7632, R211 ;  /* 0x0000763213d37816 */ /* 0x000fe200000000d3 */
[----:B------:R-:W-:Y:S01]  /*1790*/  FMUL.FTZ R199, R223, R200 ;  /* 0x000000c8dfc77220 */ /* 0x000fe20000410000 */
[----:B------:R-:W-:Y:S02]  /*17a0*/  SHF.L.U32 R21, R185, 0x10, RZ ;  /* 0x00000010b9157819 */ /* 0x000fe400000006ff */
[C---:B------:R-:W-:Y:S02]  /*17b0*/  PRMT R72, R188.reuse, 0x7632, R72 ;  /* 0x00007632bc487816 */ /* 0x040fe40000000048 */
[----:B------:R-:W-:Y:S01]  /*17c0*/  SHF.L.U32 R184, R188, 0x10, RZ ;  /* 0x00000010bcb87819 */ /* 0x000fe200000006ff */
[----:B------:R-:W-:Y:S01]  /*17d0*/  FMUL.FTZ R200, R4, R222 ;  /* 0x000000de04c87220 */ /* 0x000fe20000410000 */
[----:B------:R-:W-:-:S02]  /*17e0*/  PRMT R219, R23, 0x7632, R219 ;  /* 0x0000763217db7816 */ /* 0x000fc400000000db */
[----:B------:R-:W-:Y:S02]  /*17f0*/  SHF.L.U32 R19, R23, 0x10, RZ ;  /* 0x0000001017137819 */ /* 0x000fe400000006ff */
[C---:B------:R-:W-:Y:S02]  /*1800*/  PRMT R188, R189.reuse, 0x7632, R188 ;  /* 0x00007632bdbc7816 */ /* 0x040fe400000000bc */
[----:B------:R-:W-:Y:S01]  /*1810*/  SHF.L.U32 R185, R189, 0x10, RZ ;  /* 0x00000010bdb97819 */ /* 0x000fe200000006ff */
[C---:B------:R-:W-:Y:S01]  /*1820*/  FMUL.FTZ R189, R4.reuse, R10 ;  /* 0x0000000a04bd7220 */ /* 0x040fe20000410000 */
[----:B------:R-:W-:Y:S01]  /*1830*/  SHF.L.U32 R23, R187, 0x10, RZ ;  /* 0x00000010bb177819 */ /* 0x000fe200000006ff */
[C---:B------:R-:W-:Y:S01]  /*1840*/  FMUL.FTZ R222, R4.reuse, R236 ;  /* 0x000000ec04de7220 */ /* 0x040fe20000410000 */
[C---:B------:R-:W-:Y:S02]  /*1850*/  PRMT R70, R191.reuse, 0x7632, R70 ;  /* 0x00007632bf467816 */ /* 0x040fe40000000046 */
[----:B------:R-:W-:Y:S01]  /*1860*/  SHF.L.U32 R187, R191, 0x10, RZ ;  /* 0x00000010bfbb7819 */ /* 0x000fe200000006ff */
[----:B------:R-:W-:Y:S01]  /*1870*/  FMUL.FTZ R191, R4, R231 ;  /* 0x000000e704bf7220 */ /* 0x000fe20000410000 */
[----:B------:R-:W-:Y:S01]  /*1880*/  FFMA.FTZ R105, R189, R13, R105 ;  /* 0x0000000dbd697223 */ /* 0x000fe20000010069 */
[----:B------:R-:W-:-:S02]  /*1890*/  SHF.L.U32 R10, R211, 0x10, RZ ;  /* 0x00000010d30a7819 */ /* 0x000fc400000006ff */
[----:B------:R-:W-:Y:S01]  /*18a0*/  FFMA.FTZ R107, R191, R12, R107 ;  /* 0x0000000cbf6b7223 */ /* 0x000fe2000001006b */
[----:B------:R-:W-:Y:S01]  /*18b0*/  FMUL.FTZ R231, R4, R6 ;  /* 0x0000000604e77220 */ /* 0x000fe20000410000 */
[----:B--2---:R-:W-:Y:S01]  /*18c0*/  FMUL.FTZ R232, R232, R13 ;  /* 0x0000000de8e87220 */ /* 0x004fe20000410000 */
[----:B----4-:R-:W-:Y:S01]  /*18d0*/  FMUL.FTZ R233, R233, R12 ;  /* 0x0000000ce9e97220 */ /* 0x010fe20000410000 */
[----:B---3--:R-:W-:Y:S01]  /*18e0*/  FADD.FTZ R244, R244, R11 ;  /* 0x0000000bf4f47221 */ /* 0x008fe20000010000 */
[----:B------:R-:W-:Y:S01]  /*18f0*/  FADD.FTZ R243, R243, R12 ;  /* 0x0000000cf3f37221 */ /* 0x000fe20000010000 */
[----:B------:R-:W-:-:S05]  /*1900*/  FADD.FTZ R242, R242, R13 ;  /* 0x0000000df2f27221 */ /* 0x000fca0000010000 */
[----:B------:R0:W-:Y:S04]  /*1910*/  STL [R1+0x4c], R242 ;  /* 0x00004cf201007387 */ /* 0x0001e80000100800 */
[----:B------:R-:W2:Y:S04]  /*1920*/  LDL.LU R236, [R1+0x68] ;  /* 0x0000680001ec7983 */ /* 0x000ea80000300800 */
[----:B------:R-:W-:Y:S04]  /*1930*/  STL [R1+0x54], R243 ;  /* 0x000054f301007387 */ /* 0x000fe80000100800 */
[----:B------:R-:W3:Y:S04]  /*1940*/  LDL R13, [R1+0x158] ;  /* 0x00015800010d7983 */ /* 0x000ee80000100800 */
[----:B------:R-:W-:Y:S04]  /*1950*/  STL [R1+0x5c], R244 ;  /* 0x00005cf401007387 */ /* 0x000fe80000100800 */
[----:B------:R-:W4:Y:S01]  /*1960*/  LDL.LU R12, [R1+0x70] ;  /* 0x00007000010c7983 */ /* 0x000f220000300800 */
[----:B------:R-:W-:-:S03]  /*1970*/  FADD.FTZ R245, R245, R10 ;  /* 0x0000000af5f57221 */ /* 0x000fc60000010000 */
[----:B------:R-:W3:Y:S04]  /*1980*/  LDL R6, [R1+0x160] ;  /* 0x0001600001067983 */ /* 0x000ee80000100800 */
[----:B------:R-:W-:Y:S04]  /*1990*/  STL [R1+0x64], R245 ;  /* 0x000064f501007387 */ /* 0x000fe80000100800 */
[----:B0-----:R-:W3:Y:S01]  /*19a0*/  LDL.LU R242, [R1+0x78] ;  /* 0x0000780001f27983 */ /* 0x001ee20000300800 */
[C---:B------:R-:W-:Y:S01]  /*19b0*/  FMUL.FTZ R202, R4.reuse, R220 ;  /* 0x000000dc04ca7220 */ /* 0x040fe20000410000 */
[C---:B------:R-:W-:Y:S01]  /*19c0*/  FMUL.FTZ R211, R4.reuse, R247 ;  /* 0x000000f704d37220 */ /* 0x040fe20000410000 */
[----:B------:R-:W-:Y:S01]  /*19d0*/  MOV R247, R217 ;  /* 0x000000d900f77202 */ /* 0x000fe20000000f00 */
[C---:B------:R-:W-:Y:S01]  /*19e0*/  FMUL.FTZ R220, R4.reuse, R238 ;  /* 0x000000ee04dc7220 */ /* 0x040fe20000410000 */
[C---:B------:R-:W-:Y:S01]  /*19f0*/  FMUL.FTZ R217, R4.reuse, R241 ;  /* 0x000000f104d97220 */ /* 0x040fe20000410000 */
[----:B------:R-:W3:Y:S04]  /*1a00*/  LDL R238, [R1+0x148] ;  /* 0x0001480001ee7983 */ /* 0x000ee80000100800 */
[----:B------:R-:W3:Y:S01]  /*1a10*/  LDL.LU R241, [R1+0x80] ;  /* 0x0000800001f17983 */ /* 0x000ee20000300800 */
[----:B------:R-:W-:Y:S01]  /*1a20*/  MOV R15, R219 ;  /* 0x000000db000f7202 */ /* 0x000fe20000000f00 */
[C---:B------:R-:W-:Y:S01]  /*1a30*/  FMUL.FTZ R210, R4.reuse, R249 ;  /* 0x000000f904d27220 */ /* 0x040fe20000410000 */
[C---:B------:R-:W-:Y:S01]  /*1a40*/  FMUL.FTZ R219, R4.reuse, R239 ;  /* 0x000000ef04db7220 */ /* 0x040fe20000410000 */
[----:B------:R-:W-:Y:S01]  /*1a50*/  MOV R249, R218 ;  /* 0x000000da00f97202 */ /* 0x000fe20000000f00 */
[----:B------:R-:W3:Y:S01]  /*1a60*/  LDL R239, [R1+0x150] ;  /* 0x0001500001ef7983 */ /* 0x000ee20000100800 */
[----:B------:R-:W-:Y:S01]  /*1a70*/  FMUL.FTZ R218, R4, R240 ;  /* 0x000000f004da7220 */ /* 0x000fe20000410000 */
[----:B------:R-:W-:Y:S01]  /*1a80*/  FFMA.FTZ R108, R192, R201, R108 ;  /* 0x000000c9c06c7223 */ /* 0x000fe2000001006c */
[C---:B------:R-:W-:Y:S01]  /*1a90*/  FMUL.FTZ R201, R4.reuse, R221 ;  /* 0x000000dd04c97220 */ /* 0x040fe20000410000 */
[----:B------:R-:W-:Y:S01]  /*1aa0*/  FMUL.FTZ R221, R4, R237 ;  /* 0x000000ed04dd7220 */ /* 0x000fe20000410000 */
[----:B------:R-:W-:Y:S01]  /*1ab0*/  FFMA.FTZ R114, R202, R17, R114 ;  /* 0x00000011ca727223 */ /* 0x000fe20000010072 */
[----:B--2---:R-:W-:-:S05]  /*1ac0*/  FADD.FTZ R236, R236, R16 ;  /* 0x00000010ecec7221 */ /* 0x004fca0000010000 */
[----:B------:R3:W-:Y:S04]  /*1ad0*/  STL [R1+0x68], R236 ;  /* 0x000068ec01007387 */ /* 0x0007e80000100800 */
[----:B------:R-:W2:Y:S01]  /*1ae0*/  LDL.LU R240, [R1+0x88] ;  /* 0x0000880001f07983 */ /* 0x000ea20000300800 */
[----:B----4-:R-:W-:Y:S01]  /*1af0*/  FADD.FTZ R12, R12, R17 ;  /* 0x000000110c0c7221 */ /* 0x010fe20000010000 */
[----:B---3--:R-:W-:Y:S02]  /*1b00*/  FMUL.FTZ R236, R13, R16 ;  /* 0x000000100dec7220 */ /* 0x008fe40000410000 */
[----:B------:R-:W3:Y:S01]  /*1b10*/  LDL R13, [R1+0x138] ;  /* 0x00013800010d7983 */ /* 0x000ee20000100800 */
[----:B------:R-:W-:-:S03]  /*1b20*/  FMUL.FTZ R237, R6, R17 ;  /* 0x0000001106ed7220 */ /* 0x000fc60000410000 */
[----:B------:R0:W-:Y:S04]  /*1b30*/  STL [R1+0x70], R12 ;  /* 0x0000700c01007387 */ /* 0x0001e80000100800 */
[----:B------:R-:W4:Y:S01]  /*1b40*/  LDL R6, [R1+0x140] ;  /* 0x0001400001067983 */ /* 0x000f220000100800 */
[----:B------:R-:W-:-:S03]  /*1b50*/  FADD.FTZ R242, R242, R18 ;  /* 0x00000012f2f27221 */ /* 0x000fc60000010000 */
[----:B0-----:R-:W3:Y:S04]  /*1b60*/  LDL.LU R12, [R1+0x90] ;  /* 0x00009000010c7983 */ /* 0x001ee80000300800 */
[----:B------:R0:W-:Y:S04]  /*1b70*/  STL [R1+0x78], R242 ;  /* 0x000078f201007387 */ /* 0x0001e80000100800 */
[----:B0-----:R-:W3:Y:S04]  /*1b80*/  LDL.LU R242, [R1+0x98] ;  /* 0x0000980001f27983 */ /* 0x001ee80000300800 */
[----:B------:R-:W3:Y:S01]  /*1b90*/  LDL R17, [R1+0x128] ;  /* 0x0001280001117983 */ /* 0x000ee20000100800 */
[----:B------:R-:W-:Y:S01]  /*1ba0*/  FADD.FTZ R241, R241, R19 ;  /* 0x00000013f1f17221 */ /* 0x000fe20000010000 */
[----:B------:R-:W-:-:S04]  /*1bb0*/  FFMA.FTZ R112, R200, R16, R112 ;  /* 0x00000010c8707223 */ /* 0x000fc80000010070 */
[----:B------:R4:W-:Y:S04]  /*1bc0*/  STL [R1+0x80], R241 ;  /* 0x000080f101007387 */ /* 0x0009e80000100800 */
[----:B------:R-:W3:Y:S04]  /*1bd0*/  LDL R16, [R1+0x130] ;  /* 0x0001300001107983 */ /* 0x000ee80000100800 */
[----:B------:R-:W3:Y:S01]  /*1be0*/  LDL.LU R243, [R1+0xa0] ;  /* 0x0000a00001f37983 */ /* 0x000ee20000300800 */
[C---:B------:R-:W-:Y:S01]  /*1bf0*/  FMUL.FTZ R206, R4.reuse, R206 ;  /* 0x000000ce04ce7220 */ /* 0x040fe20000410000 */
[----:B------:R-:W-:Y:S01]  /*1c00*/  FMUL.FTZ R204, R4, R204 ;  /* 0x000000cc04cc7220 */ /* 0x000fe20000410000 */
[-C--:B------:R-:W-:Y:S01]  /*1c10*/  FMUL.FTZ R239, R239, R19.reuse ;  /* 0x00000013efef7220 */ /* 0x080fe20000410000 */
[-C--:B------:R-:W-:Y:S01]  /*1c20*/  FMUL.FTZ R238, R238, R18.reuse ;  /* 0x00000012eeee7220 */ /* 0x080fe20000410000 */
[----:B------:R-:W-:Y:S01]  /*1c30*/  FFMA.FTZ R118, R206, R19, R118 ;  /* 0x00000013ce767223 */ /* 0x000fe20000010076 */
[----:B------:R-:W-:Y:S01]  /*1c40*/  FFMA.FTZ R116, R204, R18, R116 ;  /* 0x00000012cc747223 */ /* 0x000fe20000010074 */
[----:B------:R-:W-:Y:S01]  /*1c50*/  FFMA.FTZ R124, R212, R22, R124 ;  /* 0x00000016d47c7223 */ /* 0x000fe2000001007c */
[----:B--2---:R-:W-:-:S05]  /*1c60*/  FADD.FTZ R240, R240, R20 ;  /* 0x00000014f0f07221 */ /* 0x004fca0000010000 */
[----:B------:R-:W-:Y:S04]  /*1c70*/  STL [R1+0x88], R240 ;  /* 0x000088f001007387 */ /* 0x000fe80000100800 */
[----:B------:R-:W2:Y:S04]  /*1c80*/  LDL.LU R19, [R1+0x8] ;  /* 0x0000080001137983 */ /* 0x000ea80000300800 */
[----:B------:R-:W2:Y:S01]  /*1c90*/  LDL.LU R18, [R1+0xa8] ;  /* 0x0000a80001127983 */ /* 0x000ea20000300800 */
[----:B----4-:R-:W-:Y:S01]  /*1ca0*/  FMUL.FTZ R241, R6, R21 ;  /* 0x0000001506f17220 */ /* 0x010fe20000410000 */
[----:B---3--:R-:W-:-:S05]  /*1cb0*/  FADD.FTZ R12, R12, R21 ;  /* 0x000000150c0c7221 */ /* 0x008fca0000010000 */
[----:B------:R-:W-:Y:S04]  /*1cc0*/  STL [R1+0x90], R12 ;  /* 0x0000900c01007387 */ /* 0x000fe80000100800 */
[----:B------:R-:W3:Y:S04]  /*1cd0*/  LDL R6, [R1+0x118] ;  /* 0x0001180001067983 */ /* 0x000ee80000100800 */
[----:B------:R-:W4:Y:S01]  /*1ce0*/  LDL.LU R245, [R1+0x10] ;  /* 0x0000100001f57983 */ /* 0x000f220000300800 */
[----:B------:R-:W-:-:S05]  /*1cf0*/  FADD.FTZ R242, R242, R22 ;  /* 0x00000016f2f27221 */ /* 0x000fca0000010000 */
[----:B------:R0:W-:Y:S02]  /*1d00*/  STL [R1+0x98], R242 ;  /* 0x000098f201007387 */ /* 0x0001e40000100800 */
[----:B0-----:R-:W-:Y:S02]  /*1d10*/  FMUL.FTZ R242, R17, R22 ;  /* 0x0000001611f27220 */ /* 0x001fe40000410000 */
[----:B------:R-:W4:Y:S01]  /*1d20*/  LDL.LU R22, [R1+0xb0] ;  /* 0x0000b00001167983 */ /* 0x000f220000300800 */
[----:B------:R-:W-:Y:S01]  /*1d30*/  FADD.FTZ R243, R243, R23 ;  /* 0x00000017f3f37221 */ /* 0x000fe20000010000 */
[----:B------:R-:W-:Y:S02]  /*1d40*/  FFMA.FTZ R122, R210, R21, R122 ;  /* 0x00000015d27a7223 */ /* 0x000fe4000001007a */
[----:B------:R-:W4:Y:S01]  /*1d50*/  LDL R21, [R1+0x120] ;  /* 0x0001200001157983 */ /* 0x000f220000100800 */
[----:B------:R-:W-:Y:S01]  /*1d60*/  FMUL.FTZ R223, R4, R230 ;  /* 0x000000e604df7220 */ /* 0x000fe20000410000 */
[----:B------:R-:W-:-:S02]  /*1d70*/  FFMA.FTZ R109, R193, R11, R109 ;  /* 0x0000000bc16d7223 */ /* 0x000fc4000001006d */
[----:B------:R0:W-:Y:S01]  /*1d80*/  STL [R1+0xa0], R243 ;  /* 0x0000a0f301007387 */ /* 0x0001e20000100800 */
[----:B------:R-:W-:Y:S01]  /*1d90*/  FMUL.FTZ R234, R234, R11 ;  /* 0x0000000beaea7220 */ /* 0x000fe20000410000 */
[----:B------:R-:W-:Y:S01]  /*1da0*/  FMUL.FTZ R230, R4, R9 ;  /* 0x0000000904e67220 */ /* 0x000fe20000410000 */
[----:B------:R-:W-:Y:S02]  /*1db0*/  SHF.L.U32 R11, R247, 0x10, RZ ;  /* 0x00000010f70b7819 */ /* 0x000fe400000006ff */
[----:B------:R-:W-:Y:S01]  /*1dc0*/  SHF.L.U32 R9, R246, 0x10, RZ ;  /* 0x00000010f6097819 */ /* 0x000fe200000006ff */
[----:B0-----:R-:W-:Y:S01]  /*1dd0*/  FMUL.FTZ R243, R16, R23 ;  /* 0x0000001710f37220 */ /* 0x001fe20000410000 */
[----:B------:R-:W-:Y:S02]  /*1de0*/  SHF.L.U32 R16, R72, 0x10, RZ ;  /* 0x0000001048107819 */ /* 0x000fe400000006ff */
[----:B------:R0:W5:Y:S01]  /*1df0*/  LDL.LU R72, [R1+0x1a8] ;  /* 0x0001a80001487983 */ /* 0x0001620000300800 */
[----:B------:R-:W-:-:S03]  /*1e00*/  FFMA.FTZ R120, R208, R20, R120 ;  /* 0x00000014d0787223 */ /* 0x000fc60000010078 */
[----:B------:R-:W4:Y:S01]  /*1e10*/  LDL.LU R247, [R1+0xb8] ;  /* 0x0000b80001f77983 */ /* 0x000f220000300800 */
[----:B------:R-:W-:-:S03]  /*1e20*/  FMUL.FTZ R240, R13, R20 ;  /* 0x000000140df07220 */ /* 0x000fc60000410000 */
[----:B------:R-:W4:Y:S04]  /*1e30*/  LDL.LU R246, [R1+0x18] ;  /* 0x0000180001f67983 */ /* 0x000f280000300800 */
[----:B------:R-:W4:Y:S01]  /*1e40*/  LDL R20, [R1+0x108] ;  /* 0x0001080001147983 */ /* 0x000f220000100800 */
[----:B------:R-:W-:Y:S01]  /*1e50*/  FFMA.FTZ R126, R214, R23, R126 ;  /* 0x00000017d67e7223 */ /* 0x000fe2000001007e */
[----:B--2---:R-:W-:Y:S01]  /*1e60*/  FFMA.FTZ R19, R216, R184, R19 ;  /* 0x000000b8d8137223 */ /* 0x004fe20000010013 */
[----:B------:R-:W-:-:S04]  /*1e70*/  FADD.FTZ R18, R18, R184 ;  /* 0x000000b812127221 */ /* 0x000fc80000010000 */
[----:B------:R-:W-:Y:S04]  /*1e80*/  STL [R1+0x8], R19 ;  /* 0x0000081301007387 */ /* 0x000fe80000100800 */
[----:B------:R-:W-:Y:S01]  /*1e90*/  STL [R1+0xa8], R18 ;  /* 0x0000a81201007387 */ /* 0x000fe20000100800 */
[----:B---3--:R-:W-:-:S03]  /*1ea0*/  FMUL.FTZ R244, R6, R184 ;  /* 0x000000b806f47220 */ /* 0x008fc60000410000 */
[----:B------:R-:W2:Y:S04]  /*1eb0*/  LDL.LU R184, [R1+0xc0] ;  /* 0x0000c00001b87983 */ /* 0x000ea80000300800 */
[----:B------:R-:W3:Y:S01]  /*1ec0*/  LDL.LU R23, [R1+0x20] ;  /* 0x0000200001177983 */ /* 0x000ee20000300800 */
[----:B----4-:R-:W-:-:S05]  /*1ed0*/  FFMA.FTZ R245, R218, R185, R245 ;  /* 0x000000b9daf57223 */ /* 0x010fca00000100f5 */
[----:B------:R-:W-:Y:S01]  /*1ee0*/  STL [R1+0x10], R245 ;  /* 0x000010f501007387 */ /* 0x000fe20000100800 */
[----:B------:R-:W-:-:S05]  /*1ef0*/  FADD.FTZ R22, R22, R185 ;  /* 0x000000b916167221 */ /* 0x000fca0000010000 */
[----:B------:R1:W-:Y:S04]  /*1f00*/  STL [R1+0xb0], R22 ;  /* 0x0000b01601007387 */ /* 0x0003e80000100800 */
[----:B-1----:R-:W4:Y:S01]  /*1f10*/  LDL R22, [R1+0x110] ;  /* 0x0001100001167983 */ /* 0x002f220000100800 */
[----:B------:R-:W-:Y:S01]  /*1f20*/  FFMA.FTZ R18, R0, R196, RZ ;  /* 0x000000c400127223 */ /* 0x000fe200000100ff */
[----:B------:R-:W-:-:S03]  /*1f30*/  FADD.FTZ R6, RZ, R196 ;  /* 0x000000c4ff067221 */ /* 0x000fc60000010000 */
[----:B------:R-:W-:Y:S01]  /*1f40*/  FFMA.FTZ R18, R189, R232, R18 ;  /* 0x000000e8bd127223 */ /* 0x000fe20000010012 */
[----:B------:R-:W-:Y:S01]  /*1f50*/  FADD.FTZ R6, R232, R6 ;  /* 0x00000006e8067221 */ /* 0x000fe20000010000 */
[----:B------:R-:W-:Y:S02]  /*1f60*/  FMUL.FTZ R245, R21, R185 ;  /* 0x000000b915f57220 */ /* 0x000fe40000410000 */
[----:B------:R-:W-:Y:S01]  /*1f70*/  FFMA.FTZ R18, R190, R197, R18 ;  /* 0x000000c5be127223 */ /* 0x000fe20000010012 */
[----:B------:R-:W-:Y:S01]  /*1f80*/  FADD.FTZ R247, R247, R186 ;  /* 0x000000baf7f77221 */ /* 0x000fe20000010000 */
[----:B------:R-:W-:Y:S01]  /*1f90*/  FADD.FTZ R6, R197, R6 ;  /* 0x00000006c5067221 */ /* 0x000fe20000010000 */
[----:B------:R-:W-:Y:S01]  /*1fa0*/  SHF.L.U32 R21, R71, 0x10, RZ ;  /* 0x0000001047157819 */ /* 0x000fe200000006ff */
[----:B------:R-:W-:Y:S01]  /*1fb0*/  FFMA.FTZ R246, R220, R186, R246 ;  /* 0x000000badcf67223 */ /* 0x000fe200000100f6 */
[----:B------:R0:W5:Y:S01]  /*1fc0*/  LDL.LU R71, [R1+0x1a4] ;  /* 0x0001a40001477983 */ /* 0x0001620000300800 */
[----:B------:R-:W-:Y:S01]  /*1fd0*/  FFMA.FTZ R18, R191, R233, R18 ;  /* 0x000000e9bf127223 */ /* 0x000fe20000010012 */
[----:B------:R-:W-:-:S02]  /*1fe0*/  FADD.FTZ R6, R233, R6 ;  /* 0x00000006e9067221 */ /* 0x000fc40000010000 */
[----:B------:R-:W-:Y:S04]  /*1ff0*/  STL [R1+0xb8], R247 ;  /* 0x0000b8f701007387 */ /* 0x000fe80000100800 */
[----:B------:R1:W-:Y:S01]  /*2000*/  STL [R1+0x18], R246 ;  /* 0x000018f601007387 */ /* 0x0003e20000100800 */
[----:B------:R-:W-:Y:S02]  /*2010*/  SHF.L.U32 R17, R252, 0x10, RZ ;  /* 0x00000010fc117819 */ /* 0x000fe400000006ff */
[----:B------:R-:W-:Y:S01]  /*2020*/  SHF.L.U32 R19, R188, 0x10, RZ ;  /* 0x00000010bc137819 */ /* 0x000fe200000006ff */
[----:B-1----:R-:W-:Y:S01]  /*2030*/  FMUL.FTZ R246, R20, R186 ;  /* 0x000000ba14f67220 */ /* 0x002fe20000410000 */
[----:B------:R-:W-:Y:S01]  /*2040*/  FFMA.FTZ R20, R192, R198, R18 ;  /* 0x000000c6c0147223 */ /* 0x000fe20000010012 */
[----:B------:R-:W-:Y:S01]  /*2050*/  FADD.FTZ R18, R198, R6 ;  /* 0x00000006c6127221 */ /* 0x000fe20000010000 */
[----:B------:R-:W-:-:S02]  /*2060*/  SHF.L.U32 R6, R70, 0x10, RZ ;  /* 0x0000001046067819 */ /* 0x000fc400000006ff */
[----:B------:R0:W5:Y:S01]  /*2070*/  LDL.LU R70, [R1+0x1a0] ;  /* 0x0001a00001467983 */ /* 0x0001620000300800 */
[----:B------:R-:W-:Y:S01]  /*2080*/  SHF.L.U32 R12, R251, 0x10, RZ ;  /* 0x00000010fb0c7819 */ /* 0x000fe200000006ff */
[-C--:B------:R-:W-:Y:S01]  /*2090*/  FFMA.FTZ R111, R195, R10.reuse, R111 ;  /* 0x0000000ac36f7223 */ /* 0x080fe2000001006f */
[----:B------:R-:W-:Y:S01]  /*20a0*/  FMUL.FTZ R235, R235, R10 ;  /* 0x0000000aebeb7220 */ /* 0x000fe20000410000 */
[----:B------:R-:W-:Y:S02]  /*20b0*/  SHF.L.U32 R13, R250, 0x10, RZ ;  /* 0x00000010fa0d7819 */ /* 0x000fe400000006ff */
[----:B------:R-:W-:Y:S01]  /*20c0*/  SHF.L.U32 R10, R249, 0x10, RZ ;  /* 0x00000010f90a7819 */ /* 0x000fe200000006ff */
[----:B--2---:R-:W-:-:S05]  /*20d0*/  FADD.FTZ R184, R184, R187 ;  /* 0x000000bbb8b87221 */ /* 0x004fca0000010000 */
[----:B------:R-:W-:Y:S01]  /*20e0*/  STL [R1+0xc0], R184 ;  /* 0x0000c0b801007387 */ /* 0x000fe20000100800 */
[----:B---3--:R-:W-:-:S03]  /*20f0*/  FFMA.FTZ R23, R222, R187, R23 ;  /* 0x000000bbde177223 */ /* 0x008fc60000010017 */
[----:B------:R-:W2:Y:S04]  /*2100*/  LDL.LU R252, [R1+0x6c] ;  /* 0x00006c0001fc7983 */ /* 0x000ea80000300800 */
[----:B------:R-:W3:Y:S04]  /*2110*/  LDL R188, [R1+0x15c] ;  /* 0x00015c0001bc7983 */ /* 0x000ee80000100800 */
[----:B------:R1:W-:Y:S04]  /*2120*/  STL [R1+0x20], R23 ;  /* 0x0000201701007387 */ /* 0x0003e80000100800 */
[----:B------:R-:W3:Y:S01]  /*2130*/  LDL.LU R251, [R1+0x28] ;  /* 0x0000280001fb7983 */ /* 0x000ee20000300800 */
[----:B-1----:R-:W-:-:S03]  /*2140*/  SHF.L.U32 R23, R69, 0x10, RZ ;  /* 0x0000001045177819 */ /* 0x002fc600000006ff */
[----:B------:R0:W5:Y:S04]  /*2150*/  LDL.LU R69, [R1+0x19c] ;  /* 0x00019c0001457983 */ /* 0x0001680000300800 */
[----:B------:R-:W3:Y:S01]  /*2160*/  LDL.LU R186, [R1+0x74] ;  /* 0x0000740001ba7983 */ /* 0x000ee20000300800 */
[----:B----4-:R-:W-:-:S03]  /*2170*/  FMUL.FTZ R247, R22, R187 ;  /* 0x000000bb16f77220 */ /* 0x010fc60000410000 */
[----:B------:R-:W4:Y:S04]  /*2180*/  LDL R250, [R1+0x164] ;  /* 0x0001640001fa7983 */ /* 0x000f280000100800 */
[----:B------:R-:W4:Y:S04]  /*2190*/  LDL.LU R249, [R1+0xc8] ;  /* 0x0000c80001f97983 */ /* 0x000f280000300800 */
[----:B------:R-:W4:Y:S04]  /*21a0*/  LDL.LU R187, [R1+0x7c] ;  /* 0x00007c0001bb7983 */ /* 0x000f280000300800 */
[----:B------:R-:W4:Y:S04]  /*21b0*/  LDL R185, [R1+0x14c] ;  /* 0x00014c0001b97983 */ /* 0x000f280000100800 */
[----:B------:R-:W4:Y:S04]  /*21c0*/  LDL R184, [R1+0xf8] ;  /* 0x0000f80001b87983 */ /* 0x000f280000100800 */
[----:B------:R-:W4:Y:S01]  /*21d0*/  LDL.LU R22, [R1+0x84] ;  /* 0x0000840001167983 */ /* 0x000f220000300800 */
[----:B------:R-:W-:Y:S01]  /*21e0*/  FFMA.FTZ R20, R193, R234, R20 ;  /* 0x000000eac1147223 */ /* 0x000fe20000010014 */
[----:B------:R-:W-:-:S03]  /*21f0*/  FADD.FTZ R18, R234, R18 ;  /* 0x00000012ea127221 */ /* 0x000fc60000010000 */
[----:B------:R-:W-:Y:S01]  /*2200*/  FFMA.FTZ R20, R194, R199, R20 ;  /* 0x000000c7c2147223 */ /* 0x000fe20000010014 */
[----:B------:R-:W-:-:S03]  /*2210*/  FADD.FTZ R18, R199, R18 ;  /* 0x00000012c7127221 */ /* 0x000fc60000010000 */
[----:B------:R-:W-:Y:S01]  /*2220*/  FFMA.FTZ R20, R195, R235, R20 ;  /* 0x000000ebc3147223 */ /* 0x000fe20000010014 */
[----:B------:R-:W-:Y:S01]  /*2230*/  FADD.FTZ R18, R235, R18 ;  /* 0x00000012eb127221 */ /* 0x000fe20000010000 */
[----:B------:R-:W-:Y:S01]  /*2240*/  FFMA.FTZ R113, R201, R9, R113 ;  /* 0x00000009c9717223 */ /* 0x000fe20000010071 */
[----:B------:R-:W-:Y:S02]  /*2250*/  FMUL.FTZ R224, R4, R224 ;  /* 0x000000e004e07220 */ /* 0x000fe40000410000 */
[----:B------:R-:W-:Y:S01]  /*2260*/  FADD.FTZ R18, R236, R18 ;  /* 0x00000012ec127221 */ /* 0x000fe20000010000 */
[----:B------:R-:W-:Y:S01]  /*2270*/  SHF.L.U32 R15, R15, 0x10, RZ ;  /* 0x000000100f0f7819 */ /* 0x000fe200000006ff */
[----:B------:R-:W-:Y:S01]  /*2280*/  FFMA.FTZ R115, R203, R11, R115 ;  /* 0x0000000bcb737223 */ /* 0x000fe20000010073 */
[----:B------:R-:W-:-:S04]  /*2290*/  FMUL.FTZ R205, R4, R205 ;  /* 0x000000cd04cd7220 */ /* 0x000fc80000410000 */
[----:B------:R-:W-:Y:S01]  /*22a0*/  FFMA.FTZ R117, R205, R10, R117 ;  /* 0x0000000acd757223 */ /* 0x000fe20000010075 */
[----:B--2---:R-:W-:Y:S01]  /*22b0*/  FADD.FTZ R252, R252, R9 ;  /* 0x00000009fcfc7221 */ /* 0x004fe20000010000 */
[----:B---3--:R-:W-:Y:S01]  /*22c0*/  FMUL.FTZ R188, R188, R9 ;  /* 0x00000009bcbc7220 */ /* 0x008fe20000410000 */
[----:B------:R-:W-:-:S03]  /*22d0*/  FFMA.FTZ R9, R200, R236, R20 ;  /* 0x000000ecc8097223 */ /* 0x000fc60000010014 */
[----:B------:R-:W-:Y:S01]  /*22e0*/  FADD.FTZ R18, R188, R18 ;  /* 0x00000012bc127221 */ /* 0x000fe20000010000 */
[----:B------:R-:W-:Y:S01]  /*22f0*/  FFMA.FTZ R9, R201, R188, R9 ;  /* 0x000000bcc9097223 */ /* 0x000fe20000010009 */
[----:B------:R-:W-:-:S03]  /*2300*/  FFMA.FTZ R251, R224, R5, R251 ;  /* 0x00000005e0fb7223 */ /* 0x000fc600000100fb */
[----:B------:R-:W-:Y:S01]  /*2310*/  FFMA.FTZ R9, R202, R237, R9 ;  /* 0x000000edca097223 */ /* 0x000fe20000010009 */
[----:B------:R-:W-:Y:S01]  /*2320*/  FADD.FTZ R20, R237, R18 ;  /* 0x00000012ed147221 */ /* 0x000fe20000010000 */
[----:B------:R-:W-:Y:S04]  /*2330*/  STL [R1+0x6c], R252 ;  /* 0x00006cfc01007387 */ /* 0x000fe80000100800 */
[----:B------:R-:W-:Y:S01]  /*2340*/  STL [R1+0x28], R251 ;  /* 0x000028fb01007387 */ /* 0x000fe20000100800 */
[----:B------:R-:W-:Y:S01]  /*2350*/  FADD.FTZ R186, R186, R11 ;  /* 0x0000000bbaba7221 */ /* 0x000fe20000010000 */
[----:B----4-:R-:W-:-:S04]  /*2360*/  FMUL.FTZ R11, R250, R11 ;  /* 0x0000000bfa0b7220 */ /* 0x010fc80000410000 */
[----:B------:R1:W-:Y:S01]  /*2370*/  STL [R1+0x74], R186 ;  /* 0x000074ba01007387 */ /* 0x0003e20000100800 */
[----:B------:R-:W-:Y:S01]  /*2380*/  FADD.FTZ R249, R249, R5 ;  /* 0x00000005f9f97221 */ /* 0x000fe20000010000 */
[----:B------:R-:W-:Y:S01]  /*2390*/  FFMA.FTZ R18, R203, R11, R9 ;  /* 0x0000000bcb127223 */ /* 0x000fe20000010009 */
[----:B------:R-:W-:Y:S01]  /*23a0*/  FADD.FTZ R187, R187, R10 ;  /* 0x0000000abbbb7221 */ /* 0x000fe20000010000 */
[----:B------:R-:W-:Y:S01]  /*23b0*/  FADD.FTZ R9, R11, R20 ;  /* 0x000000140b097221 */ /* 0x000fe20000010000 */
[----:B-1----:R-:W2:Y:S01]  /*23c0*/  LDL R186, [R1+0x154] ;  /* 0x0001540001ba7983 */ /* 0x002ea20000100800 */
[----:B------:R-:W-:Y:S01]  /*23d0*/  FMUL.FTZ R10, R185, R10 ;  /* 0x0000000ab90a7220 */ /* 0x000fe20000410000 */
[----:B------:R-:W-:Y:S02]  /*23e0*/  FFMA.FTZ R20, R204, R238, R18 ;  /* 0x000000eecc147223 */ /* 0x000fe40000010012 */
[----:B------:R-:W-:Y:S01]  /*23f0*/  STL [R1+0xc8], R249 ;  /* 0x0000c8f901007387 */ /* 0x000fe20000100800 */
[----:B------:R-:W-:-:S03]  /*2400*/  FADD.FTZ R22, R22, R15 ;  /* 0x0000000f16167221 */ /* 0x000fc60000010000 */
[----:B------:R-:W-:Y:S01]  /*2410*/  STL [R1+0x7c], R187 ;  /* 0x00007cbb01007387 */ /* 0x000fe20000100800 */
[----:B------:R-:W-:Y:S01]  /*2420*/  FADD.FTZ R18, R238, R9 ;  /* 0x00000009ee127221 */ /* 0x000fe20000010000 */
[----:B------:R-:W-:Y:S02]  /*2430*/  FMUL.FTZ R9, R184, R5 ;  /* 0x00000005b8097220 */ /* 0x000fe40000410000 */
[----:B------:R-:W3:Y:S04]  /*2440*/  LDL.LU R185, [R1+0x8c] ;  /* 0x00008c0001b97983 */ /* 0x000ee80000300800 */
[----:B------:R1:W-:Y:S04]  /*2450*/  STL [R1+0x84], R22 ;  /* 0x0000841601007387 */ /* 0x0003e80000100800 */
[----:B-1----:R-:W4:Y:S04]  /*2460*/  LDL R22, [R1+0x13c] ;  /* 0x00013c0001167983 */ /* 0x002f280000100800 */
[----:B------:R-:W4:Y:S01]  /*2470*/  LDL.LU R184, [R1+0x30] ;  /* 0x0000300001b87983 */ /* 0x000f220000300800 */
[----:B------:R-:W-:Y:S01]  /*2480*/  FFMA.FTZ R5, R205, R10, R20 ;  /* 0x0000000acd057223 */ /* 0x000fe20000010014 */
[----:B------:R-:W-:Y:S01]  /*2490*/  FMUL.FTZ R207, R4, R207 ;  /* 0x000000cf04cf7220 */ /* 0x000fe20000410000 */
[----:B------:R-:W-:-:S02]  /*24a0*/  SHF.L.U32 R14, R14, 0x10, RZ ;  /* 0x000000100e0e7819 */ /* 0x000fc400000006ff */
[----:B------:R-:W-:Y:S01]  /*24b0*/  FFMA.FTZ R20, R206, R239, R5 ;  /* 0x000000efce147223 */ /* 0x000fe20000010005 */
[----:B------:R-:W-:Y:S02]  /*24c0*/  SHF.L.U32 R5, R68, 0x10, RZ ;  /* 0x0000001044057819 */ /* 0x000fe400000006ff */
[----:B------:R0:W5:Y:S01]  /*24d0*/  LDL.LU R68, [R1+0x198] ;  /* 0x0001980001447983 */ /* 0x0001620000300800 */
[----:B------:R-:W-:Y:S01]  /*24e0*/  FMUL.FTZ R226, R4, R226 ;  /* 0x000000e204e27220 */ /* 0x000fe20000410000 */
[-C--:B------:R-:W-:Y:S02]  /*24f0*/  FFMA.FTZ R119, R207, R15.reuse, R119 ;  /* 0x0000000fcf777223 */ /* 0x080fe40000010077 */
[----:B------:R-:W4:Y:S04]  /*2500*/  LDL.LU R251, [R1+0x94] ;  /* 0x0000940001fb7983 */ /* 0x000f280000300800 */
[----:B------:R-:W4:Y:S01]  /*2510*/  LDL R250, [R1+0x144] ;  /* 0x0001440001fa7983 */ /* 0x000f220000100800 */
[----:B--2---:R-:W-:-:S03]  /*2520*/  FMUL.FTZ R15, R186, R15 ;  /* 0x0000000fba0f7220 */ /* 0x004fc60000410000 */
[----:B------:R-:W2:Y:S04]  /*2530*/  LDL.LU R186, [R1+0xd0] ;  /* 0x0000d00001ba7983 */ /* 0x000ea80000300800 */
[----:B------:R-:W2:Y:S04]  /*2540*/  LDL.LU R249, [R1+0x9c] ;  /* 0x00009c0001f97983 */ /* 0x000ea80000300800 */
[----:B------:R-:W2:Y:S01]  /*2550*/  LDL R187, [R1+0x12c] ;  /* 0x00012c0001bb7983 */ /* 0x000ea20000100800 */
[----:B---3--:R-:W-:-:S05]  /*2560*/  FADD.FTZ R185, R185, R14 ;  /* 0x0000000eb9b97221 */ /* 0x008fca0000010000 */
[----:B------:R1:W-:Y:S04]  /*2570*/  STL [R1+0x8c], R185 ;  /* 0x00008cb901007387 */ /* 0x0003e80000100800 */
[----:B-1----:R-:W3:Y:S01]  /*2580*/  LDL R185, [R1+0x100] ;  /* 0x0001000001b97983 */ /* 0x002ee20000100800 */
[----:B----4-:R-:W-:-:S05]  /*2590*/  FFMA.FTZ R184, R226, R248, R184 ;  /* 0x000000f8e2b87223 */ /* 0x010fca00000100b8 */
[----:B------:R1:W-:Y:S04]  /*25a0*/  STL [R1+0x30], R184 ;  /* 0x000030b801007387 */ /* 0x0003e80000100800 */
[----:B-1----:R-:W4:Y:S01]  /*25b0*/  LDL.LU R184, [R1+0xa4] ;  /* 0x0000a40001b87983 */ /* 0x002f220000300800 */
[----:B------:R-:W-:Y:S01]  /*25c0*/  FADD.FTZ R18, R10, R18 ;  /* 0x000000120a127221 */ /* 0x000fe20000010000 */
[----:B------:R-:W-:-:S03]  /*25d0*/  FFMA.FTZ R20, R207, R15, R20 ;  /* 0x0000000fcf147223 */ /* 0x000fc60000010014 */
        /* <DEDUP_REMOVED lines=15> */
[----:B------:R-:W-:Y:S01]  /*26d0*/  STL [R1+0x94], R251 ;  /* 0x000094fb01007387 */ /* 0x000fe20000100800 */
[----:B------:R-:W-:Y:S02]  /*26e0*/  FFMA.FTZ R125, R213, R12, R125 ;  /* 0x0000000cd57d7223 */ /* 0x000fe4000001007d */
[----:B------:R-:W-:Y:S01]  /*26f0*/  FADD.FTZ R22, R242, R18 ;  /* 0x00000012f2167221 */ /* 0x000fe20000010000 */
[----:B--2---:R-:W-:Y:S01]  /*2700*/  FADD.FTZ R186, R186, R248 ;  /* 0x000000f8baba7221 */ /* 0x004fe20000010000 */
[----:B------:R-:W-:-:S04]  /*2710*/  FADD.FTZ R249, R249, R12 ;  /* 0x0000000cf9f97221 */ /* 0x000fc80000010000 */
[----:B------:R1:W-:Y:S01]  /*2720*/  STL [R1+0xd0], R186 ;  /* 0x0000d0ba01007387 */ /* 0x0003e20000100800 */
[----:B------:R-:W-:-:S03]  /*2730*/  FMUL.FTZ R12, R187, R12 ;  /* 0x0000000cbb0c7220 */ /* 0x000fc60000410000 */
[----:B-1----:R-:W2:Y:S04]  /*2740*/  LDL R186, [R1+0x134] ;  /* 0x0001340001ba7983 */ /* 0x002ea80000100800 */
[----:B------:R-:W-:Y:S04]  /*2750*/  STL [R1+0x9c], R249 ;  /* 0x00009cf901007387 */ /* 0x000fe80000100800 */
[----:B------:R-:W2:Y:S01]  /*2760*/  LDL.LU R250, [R1+0xc] ;  /* 0x00000c0001fa7983 */ /* 0x000ea20000300800 */
[----:B---3--:R-:W-:-:S03]  /*2770*/  FMUL.FTZ R18, R185, R248 ;  /* 0x000000f8b9127220 */ /* 0x008fc60000410000 */
[----:B------:R-:W3:Y:S04]  /*2780*/  LDL.LU R248, [R1+0xac] ;  /* 0x0000ac0001f87983 */ /* 0x000ee80000300800 */
[----:B------:R-:W3:Y:S04]  /*2790*/  LDL R187, [R1+0x11c] ;  /* 0x00011c0001bb7983 */ /* 0x000ee80000100800 */
[----:B------:R-:W3:Y:S01]  /*27a0*/  LDL.LU R185, [R1+0x38] ;  /* 0x0000380001b97983 */ /* 0x000ee20000300800 */
[----:B----4-:R-:W-:-:S05]  /*27b0*/  FADD.FTZ R184, R184, R17 ;  /* 0x00000011b8b87221 */ /* 0x010fca0000010000 */
[----:B------:R1:W-:Y:S04]  /*27c0*/  STL [R1+0xa4], R184 ;  /* 0x0000a4b801007387 */ /* 0x0003e80000100800 */
[----:B-1----:R-:W4:Y:S01]  /*27d0*/  LDL.LU R184, [R1+0x14] ;  /* 0x0000140001b87983 */ /* 0x002f220000300800 */
[----:B------:R-:W-:Y:S01]  /*27e0*/  FMUL.FTZ R228, R4, R228 ;  /* 0x000000e404e47220 */ /* 0x000fe20000410000 */
[-C--:B------:R-:W-:Y:S02]  /*27f0*/  FFMA.FTZ R127, R215, R17.reuse, R127 ;  /* 0x00000011d77f7223 */ /* 0x080fe4000001007f */
[----:B------:R-:W4:Y:S04]  /*2800*/  LDL.LU R252, [R1+0xb4] ;  /* 0x0000b40001fc7983 */ /* 0x000f280000300800 */
[----:B------:R-:W4:Y:S01]  /*2810*/  LDL R249, [R1+0x124] ;  /* 0x0001240001f97983 */ /* 0x000f220000100800 */
[----:B--2---:R-:W-:Y:S01]  /*2820*/  FMUL.FTZ R17, R186, R17 ;  /* 0x00000011ba117220 */ /* 0x004fe20000410000 */
[----:B------:R-:W-:-:S02]  /*2830*/  SHF.L.U32 R186, R66, 0x10, RZ ;  /* 0x0000001042ba7819 */ /* 0x000fc400000006ff */
[----:B------:R-:W2:Y:S04]  /*2840*/  LDL.LU R66, [R1+0xd8] ;  /* 0x0000d80001427983 */ /* 0x000ea80000300800 */
[----:B------:R-:W2:Y:S01]  /*2850*/  LDL.LU R251, [R1+0xbc] ;  /* 0x0000bc0001fb7983 */ /* 0x000ea20000300800 */
[----:B------:R-:W-:Y:S01]  /*2860*/  FFMA.FTZ R250, R217, R16, R250 ;  /* 0x00000010d9fa7223 */ /* 0x000fe200000100fa */
[----:B---3--:R-:W-:-:S04]  /*2870*/  FADD.FTZ R248, R248, R16 ;  /* 0x00000010f8f87221 */ /* 0x008fc80000010000 */
[----:B------:R1:W-:Y:S01]  /*2880*/  STL [R1+0xc], R250 ;  /* 0x00000cfa01007387 */ /* 0x0003e20000100800 */
[----:B------:R-:W-:-:S03]  /*2890*/  FMUL.FTZ R16, R187, R16 ;  /* 0x00000010bb107220 */ /* 0x000fc60000410000 */
[----:B------:R3:W-:Y:S01]  /*28a0*/  STL [R1+0xac], R248 ;  /* 0x0000acf801007387 */ /* 0x0007e20000100800 */
[----:B------:R-:W-:-:S03]  /*28b0*/  FFMA.FTZ R185, R228, R67, R185 ;  /* 0x00000043e4b97223 */ /* 0x000fc600000100b9 */
[----:B-1----:R-:W2:Y:S04]  /*28c0*/  LDL.LU R250, [R1+0x1c] ;  /* 0x00001c0001fa7983 */ /* 0x002ea80000300800 */
[----:B------:R-:W2:Y:S04]  /*28d0*/  LDL R187, [R1+0x10c] ;  /* 0x00010c0001bb7983 */ /* 0x000ea80000100800 */
[----:B------:R1:W-:Y:S04]  /*28e0*/  STL [R1+0x38], R185 ;  /* 0x000038b901007387 */ /* 0x0003e80000100800 */
[----:B---3--:R-:W3:Y:S01]  /*28f0*/  LDL R248, [R1+0xe8] ;  /* 0x0000e80001f87983 */ /* 0x008ee20000100800 */
[----:B----4-:R-:W-:-:S05]  /*2900*/  FFMA.FTZ R184, R219, R19, R184 ;  /* 0x00000013dbb87223 */ /* 0x010fca00000100b8 */
[----:B------:R4:W-:Y:S04]  /*2910*/  STL [R1+0x14], R184 ;  /* 0x000014b801007387 */ /* 0x0009e80000100800 */
[----:B-1----:R-:W3:Y:S01]  /*2920*/  LDL.LU R185, [R1+0xc4] ;  /* 0x0000c40001b97983 */ /* 0x002ee20000300800 */
        /* <DEDUP_REMOVED lines=9> */
[----:B----4-:R-:W-:Y:S01]  /*29c0*/  FADD.FTZ R184, R22, R16 ;  /* 0x0000001016b87221 */ /* 0x010fe20000010000 */
[----:B------:R-:W-:Y:S02]  /*29d0*/  FADD.FTZ R252, R252, R19 ;  /* 0x00000013fcfc7221 */ /* 0x000fe40000010000 */
[----:B------:R-:W-:Y:S01]  /*29e0*/  FFMA.FTZ R20, R217, R16, R20 ;  /* 0x00000010d9147223 */ /* 0x000fe20000010014 */
[----:B------:R-:W-:-:S03]  /*29f0*/  FMUL.FTZ R22, R249, R19 ;  /* 0x00000013f9167220 */ /* 0x000fc60000410000 */
[----:B------:R-:W-:Y:S01]  /*2a00*/  FFMA.FTZ R19, R218, R245, R20 ;  /* 0x000000f5da137223 */ /* 0x000fe20000010014 */
[----:B------:R1:W-:Y:S03]  /*2a10*/  STL [R1+0xb4], R252 ;  /* 0x0000b4fc01007387 */ /* 0x0003e60000100800 */
[----:B------:R-:W-:Y:S01]  /*2a20*/  FFMA.FTZ R20, R219, R22, R19 ;  /* 0x00000016db147223 */ /* 0x000fe20000010013 */
[----:B-1----:R-:W4:Y:S04]  /*2a30*/  LDL.LU R252, [R1+0x24] ;  /* 0x0000240001fc7983 */ /* 0x002f280000300800 */
[----:B------:R-:W4:Y:S01]  /*2a40*/  LDL R249, [R1+0x114] ;  /* 0x0001140001f97983 */ /* 0x000f220000100800 */
[----:B--2---:R-:W-:Y:S01]  /*2a50*/  FADD.FTZ R66, R66, R67 ;  /* 0x0000004342427221 */ /* 0x004fe20000010000 */
[----:B------:R-:W-:-:S04]  /*2a60*/  FADD.FTZ R251, R251, R21 ;  /* 0x00000015fbfb7221 */ /* 0x000fc80000010000 */
[----:B------:R1:W-:Y:S04]  /*2a70*/  STL [R1+0xd8], R66 ;  /* 0x0000d84201007387 */ /* 0x0003e80000100800 */
[----:B-1----:R-:W2:Y:S01]  /*2a80*/  LDL.LU R66, [R1+0x2c] ;  /* 0x00002c0001427983 */ /* 0x002ea20000300800 */
[----:B------:R-:W-:-:S03]  /*2a90*/  FFMA.FTZ R250, R221, R21, R250 ;  /* 0x00000015ddfa7223 */ /* 0x000fc600000100fa */
[----:B------:R1:W-:Y:S01]  /*2aa0*/  STL [R1+0xbc], R251 ;  /* 0x0000bcfb01007387 */ /* 0x0003e20000100800 */
[----:B------:R-:W-:Y:S01]  /*2ab0*/  FMUL.FTZ R21, R187, R21 ;  /* 0x00000015bb157220 */ /* 0x000fe20000410000 */
[----:B------:R-:W-:Y:S02]  /*2ac0*/  FFMA.FTZ R187, R220, R246, R20 ;  /* 0x000000f6dcbb7223 */ /* 0x000fe40000010014 */
[----:B------:R-:W-:Y:S01]  /*2ad0*/  STL [R1+0x1c], R250 ;  /* 0x00001cfa01007387 */ /* 0x000fe20000100800 */
[----:B---3--:R-:W-:-:S03]  /*2ae0*/  FMUL.FTZ R20, R248, R67 ;  /* 0x00000043f8147220 */ /* 0x008fc60000410000 */
[----:B------:R0:W5:Y:S04]  /*2af0*/  LDL.LU R67, [R1+0x194] ;  /* 0x0001940001437983 */ /* 0x0001680000300800 */
[----:B-1----:R-:W3:Y:S01]  /*2b00*/  LDL.LU R251, [R1+0xcc] ;  /* 0x0000cc0001fb7983 */ /* 0x002ee20000300800 */
[----:B------:R-:W-:-:S05]  /*2b10*/  FADD.FTZ R185, R185, R6 ;  /* 0x00000006b9b97221 */ /* 0x000fca0000010000 */
[----:B------:R1:W-:Y:S04]  /*2b20*/  STL [R1+0xc4], R185 ;  /* 0x0000c4b901007387 */ /* 0x0003e80000100800 */
[----:B-1----:R-:W3:Y:S04]  /*2b30*/  LDL R185, [R1+0xfc] ;  /* 0x0000fc0001b97983 */ /* 0x002ee80000100800 */
[----:B------:R-:W3:Y:S04]  /*2b40*/  LDL.LU R250, [R1+0x40] ;  /* 0x0000400001fa7983 */ /* 0x000ee80000300800 */
[----:B------:R-:W3:Y:S01]  /*2b50*/  LDL.LU R248, [R1+0x34] ;  /* 0x0000340001f87983 */ /* 0x000ee20000300800 */
[----:B------:R-:W-:-:S04]  /*2b60*/  FADD.FTZ R184, R184, R245 ;  /* 0x000000f5b8b87221 */ /* 0x000fc80000010000 */
[----:B------:R-:W-:-:S04]  /*2b70*/  FADD.FTZ R19, R184, R22 ;  /* 0x00000016b8137221 */ /* 0x000fc80000010000 */
[----:B------:R-:W-:Y:S01]  /*2b80*/  FADD.FTZ R19, R19, R246 ;  /* 0x000000f613137221 */ /* 0x000fe20000010000 */
[----:B------:R-:W-:-:S03]  /*2b90*/  FMUL.FTZ R225, R4, R225 ;  /* 0x000000e104e17220 */ /* 0x000fc60000410000 */
[----:B------:R-:W-:Y:S01]  /*2ba0*/  FADD.FTZ R184, R19, R21 ;  /* 0x0000001513b87221 */ /* 0x000fe20000010000 */
[-C--:B----4-:R-:W-:Y:S01]  /*2bb0*/  FFMA.FTZ R252, R223, R6.reuse, R252 ;  /* 0x00000006dffc7223 */ /* 0x090fe200000100fc */
[----:B------:R-:W-:Y:S01]  /*2bc0*/  FFMA.FTZ R187, R221, R21, R187 ;  /* 0x00000015ddbb7223 */ /* 0x000fe200000100bb */
[----:B------:R-:W-:Y:S01]  /*2bd0*/  FMUL.FTZ R19, R249, R6 ;  /* 0x00000006f9137220 */ /* 0x000fe20000410000 */
[----:B------:R-:W-:Y:S01]  /*2be0*/  FADD.FTZ R184, R184, R247 ;  /* 0x000000f7b8b87221 */ /* 0x000fe20000010000 */
[----:B------:R-:W-:Y:S01]  /*2bf0*/  FMUL.FTZ R227, R4, R227 ;  /* 0x000000e304e37220 */ /* 0x000fe20000410000 */
[----:B------:R1:W-:Y:S01]  /*2c00*/  STL [R1+0x24], R252 ;  /* 0x000024fc01007387 */ /* 0x0003e20000100800 */
[----:B------:R-:W-:Y:S01]  /*2c10*/  FFMA.FTZ R187, R222, R247, R187 ;  /* 0x000000f7debb7223 */ /* 0x000fe200000100bb */
[----:B------:R-:W-:Y:S01]  /*2c20*/  SHF.L.U32 R6, R65, 0x10, RZ ;  /* 0x0000001041067819 */ /* 0x000fe200000006ff */
[----:B------:R-:W-:Y:S01]  /*2c30*/  FADD.FTZ R184, R184, R19 ;  /* 0x00000013b8b87221 */ /* 0x000fe20000010000 */
[----:B------:R-:W4:Y:S01]  /*2c40*/  LDL.LU R249, [R1+0xd4] ;  /* 0x0000d40001f97983 */ /* 0x000f220000300800 */
[----:B------:R-:W-:-:S03]  /*2c50*/  FFMA.FTZ R187, R223, R19, R187 ;  /* 0x00000013dfbb7223 */ /* 0x000fc600000100bb */
[----:B------:R-:W4:Y:S01]  /*2c60*/  LDL.LU R65, [R1+0xe0] ;  /* 0x0000e00001417983 */ /* 0x000f220000300800 */
[----:B------:R-:W-:-:S03]  /*2c70*/  FADD.FTZ R184, R184, R9 ;  /* 0x00000009b8b87221 */ /* 0x000fc60000010000 */
[----:B-1----:R-:W4:Y:S01]  /*2c80*/  LDL R252, [R1+0xec] ;  /* 0x0000ec0001fc7983 */ /* 0x002f220000100800 */
[----:B--2---:R-:W-:-:S05]  /*2c90*/  FFMA.FTZ R66, R225, R23, R66 ;  /* 0x00000017e1427223 */ /* 0x004fca0000010042 */
[----:B------:R1:W-:Y:S04]  /*2ca0*/  STL [R1+0x2c], R66 ;  /* 0x00002c4201007387 */ /* 0x0003e80000100800 */
[----:B-1----:R0:W5:Y:S01]  /*2cb0*/  LDL.LU R66, [R1+0x190] ;  /* 0x0001900001427983 */ /* 0x0021620000300800 */
[----:B---3--:R-:W-:-:S05]  /*2cc0*/  FADD.FTZ R251, R251, R23 ;  /* 0x00000017fbfb7221 */ /* 0x008fca0000010000 */
[----:B------:R1:W-:Y:S04]  /*2cd0*/  STL [R1+0xcc], R251 ;  /* 0x0000ccfb01007387 */ /* 0x0003e80000100800 */
[----:B-1----:R-:W2:Y:S01]  /*2ce0*/  LDL R251, [R1+0xf0] ;  /* 0x0000f00001fb7983 */ /* 0x002ea20000100800 */
[----:B------:R-:W-:Y:S01]  /*2cf0*/  FMUL.FTZ R185, R185, R23 ;  /* 0x00000017b9b97220 */ /* 0x000fe20000410000 */
[----:B------:R-:W-:Y:S01]  /*2d00*/  FFMA.FTZ R250, R230, R64, R250 ;  /* 0x00000040e6fa7223 */ /* 0x000fe200000100fa */
[----:B------:R-:W-:Y:S01]  /*2d10*/  FFMA.FTZ R248, R227, R5, R248 ;  /* 0x00000005e3f87223 */ /* 0x000fe200000100f8 */
[----:B------:R-:W-:Y:S01]  /*2d20*/  FFMA.FTZ R23, R224, R9, R187 ;  /* 0x00000009e0177223 */ /* 0x000fe200000100bb */
[----:B------:R-:W-:-:S03]  /*2d30*/  FADD.FTZ R187, R184, R185 ;  /* 0x000000b9b8bb7221 */ /* 0x000fc60000010000 */
[----:B------:R1:W-:Y:S04]  /*2d40*/  STL [R1+0x34], R248 ;  /* 0x000034f801007387 */ /* 0x0003e80000100800 */
[----:B------:R3:W-:Y:S04]  /*2d50*/  STL [R1+0x40], R250 ;  /* 0x000040fa01007387 */ /* 0x0007e80000100800 */
[----:B-1----:R-:W2:Y:S04]  /*2d60*/  LDL.LU R248, [R1+0x44] ;  /* 0x0000440001f87983 */ /* 0x002ea80000300800 */
[----:B------:R-:W2:Y:S01]  /*2d70*/  LDL R184, [R1+0x104] ;  /* 0x0001040001b87983 */ /* 0x000ea20000100800 */
[----:B------:R-:W-:-:S03]  /*2d80*/  FFMA.FTZ R23, R225, R185, R23 ;  /* 0x000000b9e1177223 */ /* 0x000fc60000010017 */
[----:B---3--:R-:W3:Y:S01]  /*2d90*/  LDL.LU R250, [R1+0xe4] ;  /* 0x0000e40001fa7983 */ /* 0x008ee20000300800 */
[----:B----4-:R-:W-:-:S05]  /*2da0*/  FADD.FTZ R249, R249, R5 ;  /* 0x00000005f9f97221 */ /* 0x010fca0000010000 */
[----:B------:R1:W-:Y:S04]  /*2db0*/  STL [R1+0xd4], R249 ;  /* 0x0000d4f901007387 */ /* 0x0003e80000100800 */
[----:B-1----:R-:W4:Y:S01]  /*2dc0*/  LDL R249, [R1+0xf4] ;  /* 0x0000f40001f97983 */ /* 0x002f220000100800 */
[----:B--2---:R-:W-:Y:S01]  /*2dd0*/  FMUL.FTZ R184, R184, R5 ;  /* 0x00000005b8b87220 */ /* 0x004fe20000410000 */
[----:B------:R-:W-:Y:S01]  /*2de0*/  FFMA.FTZ R5, R226, R18, R23 ;  /* 0x00000012e2057223 */ /* 0x000fe20000010017 */
[----:B------:R-:W-:Y:S02]  /*2df0*/  FADD.FTZ R23, R187, R18 ;  /* 0x00000012bb177221 */ /* 0x000fe40000010000 */
[----:B------:R-:W2:Y:S01]  /*2e00*/  LDL.LU R187, [R1+0x3c] ;  /* 0x00003c0001bb7983 */ /* 0x000ea20000300800 */
[----:B------:R-:W-:Y:S01]  /*2e10*/  FMUL.FTZ R229, R4, R229 ;  /* 0x000000e504e57220 */ /* 0x000fe20000410000 */
[----:B------:R-:W-:-:S05]  /*2e20*/  FADD.FTZ R65, R65, R64 ;  /* 0x0000004041417221 */ /* 0x000fca0000010000 */
[----:B------:R1:W-:Y:S04]  /*2e30*/  STL [R1+0xe0], R65 ;  /* 0x0000e04101007387 */ /* 0x0003e80000100800 */
[----:B-1----:R0:W5:Y:S01]  /*2e40*/  LDL.LU R65, [R1+0x18c] ;  /* 0x00018c0001417983 */ /* 0x0021620000300800 */
[----:B--2---:R-:W-:-:S05]  /*2e50*/  FFMA.FTZ R187, R229, R186, R187 ;  /* 0x000000bae5bb7223 */ /* 0x004fca00000100bb */
[----:B------:R1:W-:Y:S02]  /*2e60*/  STL [R1+0x3c], R187 ;  /* 0x00003cbb01007387 */ /* 0x0003e40000100800 */
[----:B-1----:R-:W-:Y:S01]  /*2e70*/  FFMA.FTZ R187, R227, R184, R5 ;  /* 0x000000b8e3bb7223 */ /* 0x002fe20000010005 */
[----:B------:R-:W-:Y:S02]  /*2e80*/  FADD.FTZ R5, R23, R184 ;  /* 0x000000b817057221 */ /* 0x000fe40000010000 */
[----:B------:R-:W2:Y:S01]  /*2e90*/  LDL.LU R23, [R1+0xdc] ;  /* 0x0000dc0001177983 */ /* 0x000ea20000300800 */
[----:B------:R-:W-:Y:S01]  /*2ea0*/  FFMA.FTZ R248, R231, R6, R248 ;  /* 0x00000006e7f87223 */ /* 0x000fe200000100f8 */
[----:B---3--:R-:W-:Y:S01]  /*2eb0*/  FADD.FTZ R250, R250, R6 ;  /* 0x00000006fafa7221 */ /* 0x008fe20000010000 */
[----:B------:R-:W-:Y:S01]  /*2ec0*/  FADD.FTZ R5, R5, R20 ;  /* 0x0000001405057221 */ /* 0x000fe20000010000 */
[----:B--2---:R-:W-:-:S05]  /*2ed0*/  FADD.FTZ R23, R23, R186 ;  /* 0x000000ba17177221 */ /* 0x004fca0000010000 */
[----:B------:R1:W-:Y:S02]  /*2ee0*/  STL [R1+0xdc], R23 ;  /* 0x0000dc1701007387 */ /* 0x0003e40000100800 */
[----:B-1----:R-:W-:Y:S01]  /*2ef0*/  FMUL.FTZ R23, R252, R186 ;  /* 0x000000bafc177220 */ /* 0x002fe20000410000 */
[----:B------:R-:W-:Y:S01]  /*2f00*/  FFMA.FTZ R186, R228, R20, R187 ;  /* 0x00000014e4ba7223 */ /* 0x000fe200000100bb */
[----:B------:R-:W-:Y:S02]  /*2f10*/  FMUL.FTZ R187, R251, R64 ;  /* 0x00000040fbbb7220 */ /* 0x000fe40000410000 */
[----:B------:R0:W5:Y:S04]  /*2f20*/  LDL.LU R64, [R1+0x188] ;  /* 0x0001880001407983 */ /* 0x0001680000300800 */
[----:B------:R1:W-:Y:S04]  /*2f30*/  STL [R1+0x44], R248 ;  /* 0x000044f801007387 */ /* 0x0003e80000100800 */
[----:B------:R0:W-:Y:S01]  /*2f40*/  STL [R1+0xe4], R250 ;  /* 0x0000e4fa01007387 */ /* 0x0001e20000100800 */
[----:B------:R-:W-:Y:S01]  /*2f50*/  FADD.FTZ R5, R5, R23 ;  /* 0x0000001705057221 */ /* 0x000fe20000010000 */
[----:B-1----:R-:W-:Y:S01]  /*2f60*/  FFMA.FTZ R248, R229, R23, R186 ;  /* 0x00000017e5f87223 */ /* 0x002fe200000100ba */
[----:B----4-:R-:W-:-:S02]  /*2f70*/  FMUL.FTZ R186, R249, R6 ;  /* 0x00000006f9ba7220 */ /* 0x010fc40000410000 */
[----:B------:R-:W-:Y:S01]  /*2f80*/  FADD.FTZ R5, R5, R187 ;  /* 0x000000bb05057221 */ /* 0x000fe20000010000 */
[----:B------:R-:W-:-:S03]  /*2f90*/  FFMA.FTZ R6, R230, R187, R248 ;  /* 0x000000bbe6067223 */ /* 0x000fc600000100f8 */
[----:B------:R-:W-:Y:S01]  /*2fa0*/  FADD.FTZ R5, R5, R186 ;  /* 0x000000ba05057221 */ /* 0x000fe20000010000 */
[----:B------:R-:W-:Y:S01]  /*2fb0*/  FFMA.FTZ R6, R231, R186, R6 ;  /* 0x000000bae7067223 */ /* 0x000fe20000010006 */
[----:B0-----:R-:W-:Y:S06]  /*2fc0*/  BRA `(.L_x_10560) ;  /* 0x00000000007c7947 */ /* 0x001fec0003800000 */
.L_x_10559:
        /* <DEDUP_REMOVED lines=30> */
[----:B------:R0:W5:Y:S02]  /*31b0*/  LDG.E.128 R28, desc[UR6][R248.64] ;  /* 0x00000006f81c7981 */ /* 0x000164000c1e1d00 */
.L_x_10560:
[----:B------:R-:W-:Y:S05]  /*31c0*/  BSYNC.RECONVERGENT B1 ;  /* 0x0000000000017941 */ /* 0x000fea0003800200 */
.L_x_10558:
        /* <DEDUP_REMOVED lines=19> */
[----:B------:R-:W1:Y:S01]  /*3300*/  SHFL.BFLY PT, R248, R251, 0x10, 0x1f ;  /* 0x0e001f00fbf87f89 */ /* 0x000e6200000e0000 */
[----:B0-----:R-:W-:-:S03]  /*3310*/  FADD.FTZ R6, R6, R5 ;  /* 0x0000000506067221 */ /* 0x001fc60000010000 */
[----:B-1----:R0:W-:Y:S04]  /*3320*/  STL [R1], R248 ;  /* 0x000000f801007387 */ /* 0x0021e80000100800 */
[----:B------:R0:W1:Y:S02]  /*3330*/  SHFL.BFLY PT, R5, R6, 0x10, 0x1f ;  /* 0x0e001f0006057f89 */ /* 0x00006400000e0000 */
.L_x_10747:
[----:B0-----:R-:W2:Y:S04]  /*3340*/  LDL.LU R248, [R1] ;  /* 0x0000000001f87983 */ /* 0x001ea80000300800 */
[----:B------:R-:W3:Y:S01]  /*3350*/  LDL.LU R250, [R1+0x4] ;  /* 0x0000040001fa7983 */ /* 0x000ee20000300800 */
[----:B-1----:R-:W-:Y:S01]  /*3360*/  FADD.FTZ R249, R6, R5 ;  /* 0x0000000506f97221 */ /* 0x002fe20000010000 */
[----:B------:R-:W-:-:S04]  /*3370*/  ISETP.NE.U32.AND P1, PT, R7, RZ, PT ;  /* 0x000000ff0700720c */ /* 0x000fc80003f25070 */
[----:B------:R-:W-:Y:S01]  /*3380*/  ISETP.NE.AND.EX P1, PT, R8, RZ, PT, P1 ;  /* 0x000000ff0800720c */ /* 0x000fe20003f25310 */
[----:B------:R-:W-:Y:S01]  /*3390*/  BSSY.RECONVERGENT B1, `(.L_x_10562) ;  /* 0x00001db000017945 */ /* 0x000fe20003800200 */
[----:B------:R-:W-:Y:S01]  /*33a0*/  ISETP.NE.AND P4, PT, RZ, UR8, PT ;  /* 0x00000008ff007c0c */ /* 0x000fe2000bf85270 */
[----:B------:R-:W-:Y:S01]  /*33b0*/  FMUL.FTZ R249, R249, UR10 ;  /* 0x0000000af9f97c20 */ /* 0x000fe20008410000 */
[----:B--2---:R-:W-:Y:S02]  /*33c0*/  FADD.FTZ R251, R251, R248 ;  /* 0x000000f8fbfb7221 */ /* 0x004fe40000010000 */
[----:B------:R-:W0:Y:S01]  /*33d0*/  S2R R248, SR_TID.X ;  /* 0x0000000000f87919 */ /* 0x000e220000002100 */
[----:B---3--:R-:W-:-:S05]  /*33e0*/  @P3 IADD3 R5, PT, PT, R250, -0x1, RZ ;  /* 0xfffffffffa053810 */ /* 0x008fca0007ffe0ff */
[----:B------:R-:W-:-:S05]  /*33f0*/  @P3 IMAD R5, R5, UR9, RZ ;  /* 0x0000000905053c24 */ /* 0x000fca000f8e02ff */
[----:B------:R-:W-:-:S04]  /*3400*/  @P3 SHF.R.S32.HI R6, RZ, 0x1f, R5 ;  /* 0x0000001fff063819 */ /* 0x000fc80000011405 */
[----:B------:R-:W-:Y:S01]  /*3410*/  @P3 LEA.HI R6, R6, R5, RZ, 0x3 ;  /* 0x0000000506063211 */ /* 0x000fe200078f18ff */
[----:B------:R-:W-:Y:S01]  /*3420*/  HFMA2 R5, -RZ, RZ, 0, 0 ;  /* 0x00000000ff057431 */ /* 0x000fe200000001ff */
[----:B0-----:R-:W-:-:S04]  /*3430*/  LOP3.LUT R252, R248, 0x1f, RZ, 0xc0, !PT ;  /* 0x0000001ff8fc7812 */ /* 0x001fc800078ec0ff */
[----:B------:R-:W-:Y:S02]  /*3440*/  @P3 LEA.HI.SX32 R5, R6, R252, 0x1d ;  /* 0x000000fc06053211 */ /* 0x000fe400078feaff */
[----:B------:R-:W0:Y:S03]  /*3450*/  @P3 LDC.64 R6, c[0x0][0x390] ;  /* 0x0000e400ff063b82 */ /* 0x000e260000000a00 */
[----:B0-----:R-:W-:-:S05]  /*3460*/  @P3 IMAD.WIDE.U32 R6, R5, 0x10, R6 ;  /* 0x0000001005063825 */ /* 0x001fca00078e0006 */
[----:B------:R0:W5:Y:S02]  /*3470*/  @P3 LDG.E.128 R168, desc[UR6][R6.64] ;  /* 0x0000000606a83981 */ /* 0x000164000c1e1d00 */
[----:B0-----:R-:W-:Y:S02]  /*3480*/  IMAD R7, R2, UR9, RZ ;  /* 0x0000000902077c24 */ /* 0x001fe4000f8e02ff */
[----:B------:R-:W-:-:S03]  /*3490*/  FMUL.FTZ R6, R251, UR10 ;  /* 0x0000000afb067c20 */ /* 0x000fc60008410000 */
[----:B------:R-:W-:-:S04]  /*34a0*/  SHF.R.S32.HI R8, RZ, 0x1f, R7 ;  /* 0x0000001fff087819 */ /* 0x000fc80000011407 */
[----:B------:R-:W-:Y:S02]  /*34b0*/  LEA.HI R7, R8, R7, RZ, 0x3 ;  /* 0x0000000708077211 */ /* 0x000fe400078f18ff */
[----:B------:R-:W-:Y:S02]  /*34c0*/  FSEL R8, R6, RZ, !P4 ;  /* 0x000000ff06087208 */ /* 0x000fe40006000000 */
        /* <DEDUP_REMOVED lines=20> */
.L_x_10566:
[----:B------:R-:W-:Y:S05]  /*3610*/  BSYNC.RECONVERGENT B2 ;  /* 0x0000000000027941 */ /* 0x000fea0003800200 */
.L_x_10565:
        /* <DEDUP_REMOVED lines=14> */
.L_x_10568:
[----:B------:R-:W-:Y:S05]  /*3700*/  BSYNC.RECONVERGENT B2 ;  /* 0x0000000000027941 */ /* 0x000fea0003800200 */
.L_x_10567:
        /* <DEDUP_REMOVED lines=13> */
.L_x_10570:
[----:B------:R-:W-:Y:S05]  /*37e0*/  BSYNC.RECONVERGENT B2 ;  /* 0x0000000000027941 */ /* 0x000fea0003800200 */
.L_x_10569:
        /* <DEDUP_REMOVED lines=14> */
.L_x_10572:
[----:B------:R-:W-:Y:S05]  /*38d0*/  BSYNC.RECONVERGENT B2 ;  /* 0x0000000000027941 */ /* 0x000fea0003800200 */
.L_x_10571:
        /* <DEDUP_REMOVED lines=13> */
.L_x_10574:
[----:B------:R-:W-:Y:S05]  /*39b0*/  BSYNC.RECONVERGENT B2 ;  /* 0x0000000000027941 */ /* 0x000fea0003800200 */
.L_x_10573:
        /* <DEDUP_REMOVED lines=14> */
.L_x_10576:
[----:B------:R-:W-:Y:S05]  /*3aa0*/  BSYNC.RECONVERGENT B2 ;  /* 0x0000000000027941 */ /* 0x000fea0003800200 */
.L_x_10575:
        /* <DEDUP_REMOVED lines=13> */
.L_x_10578:
[----:B------:R-:W-:Y:S05]  /*3b80*/  BSYNC.RECONVERGENT B2 ;  /* 0x0000000000027941 */ /* 0x000fea0003800200 */
.L_x_10577:
        /* <DEDUP_REMOVED lines=14> */
.L_x_10564:
        /* <DEDUP_REMOVED lines=46> */
.L_x_10581:
[----:B------:R-:W-:Y:S05]  /*3f50*/  BSYNC.RECONVERGENT B2 ;  /* 0x0000000000027941 */ /* 0x000fea0003800200 */
.L_x_10580:
        /* <DEDUP_REMOVED lines=14> */
.L_x_10583:
[----:B------:R-:W-:Y:S05]  /*4040*/  BSYNC.RECONVERGENT B2 ;  /* 0x0000000000027941 */ /* 0x000fea0003800200 */
.L_x_10582:
        /* <DEDUP_REMOVED lines=13> */
.L_x_10585:
[----:B------:R-:W-:Y:S05]  /*4120*/  BSYNC.RECONVERGENT B2 ;  /* 0x0000000000027941 */ /* 0x000fea0003800200 */
.L_x_10584:
        /* <DEDUP_REMOVED lines=14> */
.L_x_10587:
[----:B------:R-:W-:Y:S05]  /*4210*/  BSYNC.RECONVERGENT B2 ;  /* 0x0000000000027941 */ /* 0x000fea0003800200 */
.L_x_10586:
        /* <DEDUP_REMOVED lines=13> */
.L_x_10589:
[----:B------:R-:W-:Y:S05]  /*42f0*/  BSYNC.RECONVERGENT B2 ;  /* 0x0000000000027941 */ /* 0x000fea0003800200 */
.L_x_10588:
        /* <DEDUP_REMOVED lines=14> */
.L_x_10591:
[----:B------:R-:W-:Y:S05]  /*43e0*/  BSYNC.RECONVERGENT B2 ;  /* 0x0000000000027941 */ /* 0x000fea0003800200 */
.L_x_10590:
        /* <DEDUP_REMOVED lines=13> */
.L_x_10593:
[----:B------:R-:W-:Y:S05]  /*44c0*/  BSYNC.RECONVERGENT B2 ;  /* 0x0000000000027941 */ /* 0x000fea0003800200 */
.L_x_10592:
[----:B------:R-:W-:Y:S05]  /*44d0*/  @!P3 BRA `(.L_x_10579) ;  /* 0x0000000c0018b947 */ /* 0x000fea0003800000 */
        /* <DEDUP_REMOVED lines=8> */
.L_x_10563:
        /* <DEDUP_REMOVED lines=98> */
.L_x_10594:
[--C-:B------:R-:W-:Y:S01]  /*4b80*/  @P2 FFMA.FTZ R176, R195, R249, R8.reuse ;  /* 0x000000f9c3b02223 */ /* 0x100fe20000010008 */
[----:B------:R-:W0:Y:S01]  /*4b90*/  @P3 LDC R177, c[0x0][0x40c] ;  /* 0x00010300ffb13b82 */ /* 0x000e220000000800 */
[----:B-----5:R-:W-:Y:S01]  /*4ba0*/  MOV R183, R59 ;  /* 0x0000003b00b77202 */ /* 0x020fe20000000f00 */
[----:B------:R-:W-:Y:S01]  /*4bb0*/  @P2 FFMA.FTZ R178, R194, R249, R8 ;  /* 0x000000f9c2b22223 */ /* 0x000fe20000010008 */
[----:B------:R-:W-:Y:S01]  /*4bc0*/  @P2 FADD.FTZ R176, R235, -R176 ;  /* 0x800000b0ebb02221 */ /* 0x000fe20000010000 */
[----:B------:R-:W-:Y:S02]  /*4bd0*/  MOV R182, R58 ;  /* 0x0000003a00b67202 */ /* 0x000fe40000000f00 */
[----:B------:R-:W-:Y:S01]  /*4be0*/  @P2 FADD.FTZ R178, R199, -R178 ;  /* 0x800000b2c7b22221 */ /* 0x000fe20000010000 */
[----:B------:R-:W-:Y:S01]  /*4bf0*/  @P2 FFMA.FTZ R183, R4, R176, R59 ;  /* 0x000000b004b72223 */ /* 0x000fe2000001003b */
[----:B------:R-:W-:Y:S01]  /*4c00*/  @P3 PRMT R251, R170, 0x7632, R251 ;  /* 0x00007632aafb3816 */ /* 0x000fe200000000fb */
[----:B------:R-:W1:Y:S01]  /*4c10*/  @P3 LDC R176, c[0x0][0x40c] ;  /* 0x00010300ffb03b82 */ /* 0x000e620000000800 */
[----:B------:R-:W-:Y:S01]  /*4c20*/  @P2 FFMA.FTZ R182, R4, R178, R58 ;  /* 0x000000b204b62223 */ /* 0x000fe2000001003a */
[----:B------:R-:W-:-:S02]  /*4c30*/  @P3 PRMT R178, R171, 0x7632, R178 ;  /* 0x00007632abb23816 */ /* 0x000fc400000000b2 */
[----:B------:R-:W-:Y:S02]  /*4c40*/  @P3 SHF.L.U32 R251, R251, 0x10, RZ ;  /* 0x00000010fbfb3819 */ /* 0x000fe400000006ff */
[----:B------:R-:W-:Y:S01]  /*4c50*/  @P3 SHF.L.U32 R178, R178, 0x10, RZ ;  /* 0x00000010b2b23819 */ /* 0x000fe200000006ff */
[----:B0-----:R-:W-:-:S04]  /*4c60*/  @P3 FMUL.FTZ R177, R183, R177 ;  /* 0x000000b1b7b13220 */ /* 0x001fc80000410000 */
[----:B------:R-:W-:Y:S01]  /*4c70*/  @P3 FFMA.FTZ R163, R177, R178, R163 ;  /* 0x000000b2b1a33223 */ /* 0x000fe200000100a3 */
[----:B------:R-:W-:Y:S01]  /*4c80*/  @P3 SHF.L.U32 R178, R171, 0x10, RZ ;  /* 0x00000010abb23819 */ /* 0x000fe200000006ff */
[----:B------:R-:W-:Y:S01]  /*4c90*/  @P3 FMUL.FTZ R179, R71, R177 ;  /* 0x000000b147b33220 */ /* 0x000fe20000410000 */
[----:B------:R-:W-:Y:S01]  /*4ca0*/  @P2 FFMA.FTZ R177, R0, R249, R8 ;  /* 0x000000f900b12223 */ /* 0x000fe20000010008 */
[----:B-1----:R-:W-:-:S03]  /*4cb0*/  @P3 FMUL.FTZ R176, R182, R176 ;  /* 0x000000b0b6b03220 */ /* 0x002fc60000410000 */
[----:B------:R-:W-:Y:S01]  /*4cc0*/  @P2 FADD.FTZ R177, R196, -R177 ;  /* 0x800000b1c4b12221 */ /* 0x000fe20000010000 */
[----:B------:R-:W-:Y:S01]  /*4cd0*/  @P3 F2FP.BF16.F32.PACK_AB R179, RZ, R179 ;  /* 0x000000b3ffb3323e */ /* 0x000fe200000010ff */
[-C--:B------:R-:W-:Y:S01]  /*4ce0*/  @P3 FFMA.FTZ R162, R178, R176.reuse, R162 ;  /* 0x000000b0b2a23223 */ /* 0x080fe200000100a2 */
[----:B------:R-:W-:Y:S01]  /*4cf0*/  @P3 FMUL.FTZ R176, R70, R176 ;  /* 0x000000b046b03220 */ /* 0x000fe20000410000 */
[----:B------:R-:W0:Y:S04]  /*4d00*/  @P3 LDC R178, c[0x0][0x40c] ;  /* 0x00010300ffb23b82 */ /* 0x000e280000000800 */
[----:B------:R-:W-:Y:S02]  /*4d10*/  @P3 F2FP.BF16.F32.PACK_AB R180, RZ, R176 ;  /* 0x000000b0ffb4323e */ /* 0x000fe400000010ff */
[----:B------:R-:W-:Y:S01]  /*4d20*/  MOV R176, R60 ;  /* 0x0000003c00b07202 */ /* 0x000fe20000000f00 */
[----:B------:R-:W-:Y:S01]  /*4d30*/  @P2 FFMA.FTZ R176, R4, R177, R60 ;  /* 0x000000b104b02223 */ /* 0x000fe2000001003c */
[----:B------:R-:W-:Y:S01]  /*4d40*/  @P2 FFMA.FTZ R177, R189, R249, R8 ;  /* 0x000000f9bdb12223 */ /* 0x000fe20000010008 */
[----:B------:R-:W-:-:S02]  /*4d50*/  @P3 PRMT R175, R180, 0x7610, R175 ;  /* 0x00007610b4af3816 */ /* 0x000fc400000000af */
[----:B------:R-:W1:Y:S01]  /*4d60*/  @P3 LDC R180, c[0x0][0x40c] ;  /* 0x00010300ffb43b82 */ /* 0x000e620000000800 */
[----:B------:R-:W-:Y:S01]  /*4d70*/  @P2 FADD.FTZ R181, R232, -R177 ;  /* 0x800000b1e8b52221 */ /* 0x000fe20000010000 */
[----:B------:R-:W-:Y:S02]  /*4d80*/  MOV R177, R61 ;  /* 0x0000003d00b17202 */ /* 0x000fe40000000f00 */
[----:B------:R-:W-:Y:S01]  /*4d90*/  @P3 PRMT R175, R175, 0x5410, R179 ;  /* 0x00005410afaf3816 */ /* 0x000fe200000000b3 */
[----:B------:R-:W-:Y:S01]  /*4da0*/  @P2 FFMA.FTZ R177, R4, R181, R61 ;  /* 0x000000b504b12223 */ /* 0x000fe2000001003d */
[C---:B------:R-:W-:Y:S02]  /*4db0*/  @P3 SHF.L.U32 R181, R168.reuse, 0x10, RZ ;  /* 0x00000010a8b53819 */ /* 0x040fe400000006ff */
[----:B------:R-:W-:-:S04]  /*4dc0*/  @P3 PRMT R179, R168, 0x7632, R179 ;  /* 0x00007632a8b33816 */ /* 0x000fc800000000b3 */
[----:B------:R-:W-:Y:S01]  /*4dd0*/  @P3 SHF.L.U32 R179, R179, 0x10, RZ ;  /* 0x00000010b3b33819 */ /* 0x000fe200000006ff */
[----:B0-----:R-:W-:-:S04]  /*4de0*/  @P3 FMUL.FTZ R178, R176, R178 ;  /* 0x000000b2b0b23220 */ /* 0x001fc80000410000 */
[-C--:B------:R-:W-:Y:S01]  /*4df0*/  @P3 FFMA.FTZ R164, R181, R178.reuse, R164 ;  /* 0x000000b2b5a43223 */ /* 0x080fe200000100a4 */
[----:B------:R-:W-:Y:S01]  /*4e00*/  @P2 FFMA.FTZ R181, R190, R249, R8 ;  /* 0x000000f9beb52223 */ /* 0x000fe20000010008 */
[----:B------:R-:W-:Y:S01]  /*4e10*/  @P3 FMUL.FTZ R250, R64, R178 ;  /* 0x000000b240fa3220 */ /* 0x000fe20000410000 */
[----:B------:R-:W-:Y:S02]  /*4e20*/  MOV R178, R62 ;  /* 0x0000003e00b27202 */ /* 0x000fe40000000f00 */
[----:B------:R-:W-:-:S04]  /*4e30*/  @P2 FADD.FTZ R181, R197, -R181 ;  /* 0x800000b5c5b52221 */ /* 0x000fc80000010000 */
[----:B------:R-:W-:Y:S01]  /*4e40*/  @P2 FFMA.FTZ R178, R4, R181, R62 ;  /* 0x000000b504b22223 */ /* 0x000fe2000001003e */
[----:B------:R-:W-:Y:S02]  /*4e50*/  @P3 F2FP.BF16.F32.PACK_AB R181, RZ, R250 ;  /* 0x000000faffb5323e */ /* 0x000fe400000010ff */
[----:B------:R-:W0:Y:S02]  /*4e60*/  @P3 LDC R250, c[0x0][0x40c] ;  /* 0x00010300fffa3b82 */ /* 0x000e240000000800 */
[----:B------:R-:W-:Y:S01]  /*4e70*/  @P3 PRMT R172, R181, 0x7610, R172 ;  /* 0x00007610b5ac3816 */ /* 0x000fe200000000ac */
[----:B0-----:R-:W-:-:S04]  /*4e80*/  @P3 FMUL.FTZ R181, R177, R250 ;  /* 0x000000fab1b53220 */ /* 0x001fc80000410000 */
[----:B------:R-:W-:Y:S01]  /*4e90*/  @P3 FFMA.FTZ R165, R181, R179, R165 ;  /* 0x000000b3b5a53223 */ /* 0x000fe200000100a5 */
[----:B-1----:R-:W-:Y:S01]  /*4ea0*/  @P3 FMUL.FTZ R179, R178, R180 ;  /* 0x000000b4b2b33220 */ /* 0x002fe20000410000 */
[----:B------:R-:W-:-:S05]  /*4eb0*/  @P3 SHF.L.U32 R180, R169, 0x10, RZ ;  /* 0x00000010a9b43819 */ /* 0x000fca00000006ff */
[-C--:B------:R-:W-:Y:S01]  /*4ec0*/  @P3 FFMA.FTZ R166, R180, R179.reuse, R166 ;  /* 0x000000b3b4a63223 */ /* 0x080fe200000100a6 */
[----:B------:R-:W-:Y:S01]  /*4ed0*/  @P3 FMUL.FTZ R179, R66, R179 ;  /* 0x000000b342b33220 */ /* 0x000fe20000410000 */
[----:B------:R-:W-:-:S04]  /*4ee0*/  @P3 FMUL.FTZ R180, R65, R181 ;  /* 0x000000b541b43220 */ /* 0x000fc80000410000 */
[----:B------:R-:W-:Y:S01]  /*4ef0*/  @P3 F2FP.BF16.F32.PACK_AB R181, RZ, R179 ;  /* 0x000000b3ffb5323e */ /* 0x000fe200000010ff */
[----:B------:R-:W-:Y:S01]  /*4f00*/  @P2 FFMA.FTZ R179, R191, R249, R8 ;  /* 0x000000f9bfb32223 */ /* 0x000fe20000010008 */
[----:B------:R-:W-:Y:S02]  /*4f10*/  @P3 F2FP.BF16.F32.PACK_AB R180, RZ, R180 ;  /* 0x000000b4ffb4323e */ /* 0x000fe400000010ff */
[----:B------:R-:W-:Y:S01]  /*4f20*/  @P3 PRMT R173, R181, 0x7610, R173 ;  /* 0x00007610b5ad3816 */ /* 0x000fe200000000ad */
[----:B------:R-:W-:Y:S01]  /*4f30*/  @P2 FADD.FTZ R250, R233, -R179 ;  /* 0x800000b3e9fa2221 */ /* 0x000fe20000010000 */
[----:B------:R-:W-:Y:S02]  /*4f40*/  MOV R179, R63 ;  /* 0x0000003f00b37202 */ /* 0x000fe40000000f00 */
[--C-:B------:R-:W-:Y:S01]  /*4f50*/  @P3 PRMT R172, R172, 0x5410, R180.reuse ;  /* 0x00005410acac3816 */ /* 0x100fe200000000b4 */
[----:B------:R-:W-:Y:S01]  /*4f60*/  @P2 FFMA.FTZ R179, R4, R250, R63 ;  /* 0x000000fa04b32223 */ /* 0x000fe2000001003f */
[----:B------:R-:W-:Y:S01]  /*4f70*/  @P3 PRMT R180, R169, 0x7632, R180 ;  /* 0x00007632a9b43816 */ /* 0x000fe200000000b4 */
[----:B------:R-:W0:Y:S03]  /*4f80*/  @P3 LDC R250, c[0x0][0x40c] ;  /* 0x00010300fffa3b82 */ /* 0x000e260000000800 */
[----:B------:R-:W-:Y:S01]  /*4f90*/  @P3 SHF.L.U32 R180, R180, 0x10, RZ ;  /* 0x00000010b4b43819 */ /* 0x000fe200000006ff */
[----:B0-----:R-:W-:Y:S01]  /*4fa0*/  @P3 FMUL.FTZ R181, R179, R250 ;  /* 0x000000fab3b53220 */ /* 0x001fe20000410000 */
[----:B------:R-:W-:-:S03]  /*4fb0*/  @P3 SHF.L.U32 R250, R170, 0x10, RZ ;  /* 0x00000010aafa3819 */ /* 0x000fc600000006ff */
        /* <DEDUP_REMOVED lines=24> */
.L_x_10579:
[----:B------:R-:W-:Y:S05]  /*5140*/  BSYNC.RECONVERGENT B1 ;  /* 0x0000000000017941 */ /* 0x000fea0003800200 */
.L_x_10562:
        /* <DEDUP_REMOVED lines=12> */
[----:B0-----:R-:W-:-:S05]  /*5210*/  IADD3 R6, PT, PT, R5, 0x20, RZ ;  /* 0x0000002005067810 */ /* 0x001fca0007ffe0ff */
[----:B-1----:R-:W-:-:S05]  /*5220*/  IMAD.WIDE.U32 R6, R6, 0x10, R168 ;  /* 0x0000001006067825 */ /* 0x002fca00078e00a8 */
[----:B------:R1:W5:Y:S02]  /*5230*/  LDG.E.128 R168, desc[UR6][R6.64] ;  /* 0x0000000606a87981 */ /* 0x000364000c1e1d00 */
.L_x_10596:
[----:B------:R-:W-:Y:S05]  /*5240*/  BSYNC.RECONVERGENT B1 ;  /* 0x0000000000017941 */ /* 0x000fea0003800200 */
.L_x_10595:
[----:B------:R-:W-:Y:S04]  /*5250*/  BSSY.RECONVERGENT B1, `(.L_x_10597) ;  /* 0x00001c4000017945 */ /* 0x000fe80003800200 */
[----:B------:R-:W-:Y:S05]  /*5260*/  @!P0 BRA `(.L_x_10598) ;  /* 0x0000000800f08947 */ /* 0x000fea0003800000 */
[----:B------:R-:W-:Y:S05]  /*5270*/  @!P1 BRA `(.L_x_10599) ;  /* 0x0000000400789947 */ /* 0x000fea0003800000 */
[-CC-:B01----:R-:W-:Y:S01]  /*5280*/  @P2 FFMA.FTZ R6, R200, R249.reuse, R8.reuse ;  /* 0x000000f9c8062223 */ /* 0x183fe20000010008 */
        /* <DEDUP_REMOVED lines=18> */
[----:B--2---:R-:W-:-:S04]  /*53b0*/  @P3 FMUL.FTZ R6, R176, R6 ;  /* 0x00000006b0063220 */ /* 0x004fc80000410000 */
[----:B------:R-:W-:Y:S01]  /*53c0*/  @P3 FFMA.FTZ R156, R7, R6, R156 ;  /* 0x00000006079c3223 */ /* 0x000fe2000001009c */
[----:B------:R-:W-:Y:S01]  /*53d0*/  @P3 FMUL.FTZ R7, R73, R178 ;  /* 0x000000b249073220 */ /* 0x000fe20000410000 */
[----:B------:R-:W-:Y:S01]  /*53e0*/  MOV R178, R54 ;  /* 0x0000003600b27202 */ /* 0x000fe20000000f00 */
[----:B------:R-:W-:Y:S01]  /*53f0*/  @P2 FFMA.FTZ R178, R4, R179, R54 ;  /* 0x000000b304b22223 */ /* 0x000fe20000010036 */
[----:B------:R-:W-:Y:S01]  /*5400*/  @P2 FFMA.FTZ R179, R203, R249, R8 ;  /* 0x000000f9cbb32223 */ /* 0x000fe20000010008 */
[----:B------:R-:W-:Y:S01]  /*5410*/  @P3 FMUL.FTZ R6, R72, R6 ;  /* 0x0000000648063220 */ /* 0x000fe20000410000 */
[----:B------:R-:W-:Y:S02]  /*5420*/  @P3 F2FP.BF16.F32.PACK_AB R7, RZ, R7 ;  /* 0x00000007ff07323e */ /* 0x000fe400000010ff */
[----:B------:R-:W-:Y:S01]  /*5430*/  @P2 FADD.FTZ R180, R11, -R179 ;  /* 0x800000b30bb42221 */ /* 0x000fe20000010000 */
[----:B------:R-:W-:Y:S02]  /*5440*/  MOV R179, R55 ;  /* 0x0000003700b37202 */ /* 0x000fe40000000f00 */
[----:B------:R-:W-:Y:S01]  /*5450*/  @P3 F2FP.BF16.F32.PACK_AB R6, RZ, R6 ;  /* 0x00000006ff06323e */ /* 0x000fe200000010ff */
[----:B------:R-:W-:-:S02]  /*5460*/  @P2 FFMA.FTZ R179, R4, R180, R55 ;  /* 0x000000b404b32223 */ /* 0x000fc40000010037 */
[----:B------:R-:W0:Y:S01]  /*5470*/  @P3 LDC R180, c[0x0][0x40c] ;  /* 0x00010300ffb43b82 */ /* 0x000e220000000800 */
[----:B------:R-:W-:Y:S01]  /*5480*/  @P3 PRMT R172, R6, 0x7610, R172 ;  /* 0x0000761006ac3816 */ /* 0x000fe200000000ac */
[----:B-1----:R-:W-:Y:S01]  /*5490*/  @P3 FMUL.FTZ R6, R178, R181 ;  /* 0x000000b5b2063220 */ /* 0x002fe20000410000 */
[----:B------:R-:W-:Y:S02]  /*54a0*/  @P2 FFMA.FTZ R181, R204, R249, R8 ;  /* 0x000000f9ccb52223 */ /* 0x000fe40000010008 */
[----:B------:R-:W-:Y:S02]  /*54b0*/  @P3 PRMT R172, R172, 0x5410, R7 ;  /* 0x00005410acac3816 */ /* 0x000fe40000000007 */
[----:B------:R-:W-:Y:S01]  /*54c0*/  @P3 SHF.L.U32 R7, R169, 0x10, RZ ;  /* 0x00000010a9073819 */ /* 0x000fe200000006ff */
[----:B------:R-:W-:-:S04]  /*54d0*/  @P2 FADD.FTZ R181, R238, -R181 ;  /* 0x800000b5eeb52221 */ /* 0x000fc80000010000 */
[----:B------:R-:W-:Y:S01]  /*54e0*/  @P3 FFMA.FTZ R158, R7, R6, R158 ;  /* 0x00000006079e3223 */ /* 0x000fe2000001009e */
[----:B------:R-:W-:-:S04]  /*54f0*/  @P3 PRMT R7, R169, 0x7632, R7 ;  /* 0x00007632a9073816 */ /* 0x000fc80000000007 */
[----:B------:R-:W-:Y:S01]  /*5500*/  @P3 SHF.L.U32 R7, R7, 0x10, RZ ;  /* 0x0000001007073819 */ /* 0x000fe200000006ff */
[----:B0-----:R-:W-:-:S04]  /*5510*/  @P3 FMUL.FTZ R180, R179, R180 ;  /* 0x000000b4b3b43220 */ /* 0x001fc80000410000 */
[----:B------:R-:W-:Y:S01]  /*5520*/  @P3 FFMA.FTZ R159, R180, R7, R159 ;  /* 0x00000007b49f3223 */ /* 0x000fe2000001009f */
[----:B------:R-:W-:Y:S01]  /*5530*/  @P3 FMUL.FTZ R7, R74, R6 ;  /* 0x000000064a073220 */ /* 0x000fe20000410000 */
[----:B------:R-:W-:Y:S01]  /*5540*/  @P3 FMUL.FTZ R6, R75, R180 ;  /* 0x000000b44b063220 */ /* 0x000fe20000410000 */
[----:B------:R-:W-:Y:S01]  /*5550*/  MOV R180, R48 ;  /* 0x0000003000b47202 */ /* 0x000fe20000000f00 */
[----:B------:R-:W-:Y:S02]  /*5560*/  @P2 FFMA.FTZ R180, R4, R181, R48 ;  /* 0x000000b504b42223 */ /* 0x000fe40000010030 */
[----:B------:R-:W0:Y:S01]  /*5570*/  @P3 LDC R181, c[0x0][0x40c] ;  /* 0x00010300ffb53b82 */ /* 0x000e220000000800 */
[----:B------:R-:W-:Y:S02]  /*5580*/  @P3 F2FP.BF16.F32.PACK_AB R7, RZ, R7 ;  /* 0x00000007ff07323e */ /* 0x000fe400000010ff */
[----:B------:R-:W-:Y:S02]  /*5590*/  @P3 F2FP.BF16.F32.PACK_AB R6, RZ, R6 ;  /* 0x00000006ff06323e */ /* 0x000fe400000010ff */
[----:B------:R-:W-:-:S02]  /*55a0*/  @P3 PRMT R173, R7, 0x7610, R173 ;  /* 0x0000761007ad3816 */ /* 0x000fc400000000ad */
[----:B------:R-:W-:Y:S02]  /*55b0*/  @P3 SHF.L.U32 R7, R170, 0x10, RZ ;  /* 0x00000010aa073819 */ /* 0x000fe400000006ff */
[----:B------:R-:W-:Y:S01]  /*55c0*/  @P3 PRMT R173, R173, 0x5410, R6 ;  /* 0x00005410adad3816 */ /* 0x000fe20000000006 */
        /* <DEDUP_REMOVED lines=29> */
[----:B------:R-:W-:-:S04]  /*57a0*/  @P2 FADD.FTZ R6, R15, -R6 ;  /* 0x800000060f062221 */ /* 0x000fc80000010000 */
        /* <DEDUP_REMOVED lines=11> */
.L_x_10599:
        /* <DEDUP_REMOVED lines=93> */
.L_x_10598:
[----:B------:R-:W-:Y:S05]  /*5e30*/  @!P1 BRA `(.L_x_10601) ;  /* 0x00000008004c9947 */ /* 0x000fea0003800000 */
[-CC-:B01----:R-:W-:Y:S01]  /*5e40*/  FFMA.FTZ R7, R206, R249.reuse, R8.reuse ;  /* 0x000000f9ce077223 */ /* 0x183fe20000010008 */
        /* <DEDUP_REMOVED lines=45> */
.L_x_10603:
[----:B------:R-:W-:Y:S05]  /*6120*/  BSYNC.RECONVERGENT B2 ;  /* 0x0000000000027941 */ /* 0x000fea0003800200 */
.L_x_10602:
        /* <DEDUP_REMOVED lines=14> */
.L_x_10605:
[----:B------:R-:W-:Y:S05]  /*6210*/  BSYNC.RECONVERGENT B2 ;  /* 0x0000000000027941 */ /* 0x000fea0003800200 */
.L_x_10604:
        /* <DEDUP_REMOVED lines=13> */
.L_x_10607:
[----:B------:R-:W-:Y:S05]  /*62f0*/  BSYNC.RECONVERGENT B2 ;  /* 0x0000000000027941 */ /* 0x000fea0003800200 */
.L_x_10606:
        /* <DEDUP_REMOVED lines=14> */
.L_x_10609:
[----:B------:R-:W-:Y:S05]  /*63e0*/  BSYNC.RECONVERGENT B2 ;  /* 0x0000000000027941 */ /* 0x000fea0003800200 */
.L_x_10608:
        /* <DEDUP_REMOVED lines=13> */
.L_x_10611:
[----:B------:R-:W-:Y:S05]  /*64c0*/  BSYNC.RECONVERGENT B2 ;  /* 0x0000000000027941 */ /* 0x000fea0003800200 */
.L_x_10610:
        /* <DEDUP_REMOVED lines=14> */
.L_x_10613:
[----:B------:R-:W-:Y:S05]  /*65b0*/  BSYNC.RECONVERGENT B2 ;  /* 0x0000000000027941 */ /* 0x000fea0003800200 */
.L_x_10612:
        /* <DEDUP_REMOVED lines=13> */
.L_x_10615:
[----:B------:R-:W-:Y:S05]  /*6690*/  BSYNC.RECONVERGENT B2 ;  /* 0x0000000000027941 */ /* 0x000fea0003800200 */
.L_x_10614:
        /* <DEDUP_REMOVED lines=13> */
.L_x_10601:
        /* <DEDUP_REMOVED lines=13> */
.L_x_10617:
[----:B------:R-:W-:Y:S05]  /*6840*/  BSYNC.RECONVERGENT B2 ;  /* 0x0000000000027941 */ /* 0x000fea0003800200 */
.L_x_10616:
[----:B------:R-:W-:Y:S04]  /*6850*/  BSSY.RECONVERGENT B2, `(.L_x_10618) ;  /* 0x000000e000027945 */ /* 0x000fe80003800200 */
[----:B------:R-:W-:Y:S05]  /*6860*/  @!P3 BRA `(.L_x_10619) ;  /* 0x000000000030b947 */ /* 0x000fea0003800000 */
[----:B01----:R-:W-:Y:S01]  /*6870*/  FFMA.FTZ R6, R201, R249, R8 ;  /* 0x000000f9c9067223 */ /* 0x003fe20000010008 */
        /* <DEDUP_REMOVED lines=11> */
.L_x_10619:
[----:B------:R-:W-:Y:S05]  /*6930*/  BSYNC.RECONVERGENT B2 ;  /* 0x0000000000027941 */ /* 0x000fea0003800200 */
.L_x_10618:
        /* <DEDUP_REMOVED lines=13> */
.L_x_10621:
[----:B------:R-:W-:Y:S05]  /*6a10*/  BSYNC.RECONVERGENT B2 ;  /* 0x0000000000027941 */ /* 0x000fea0003800200 */
.L_x_10620:
        /* <DEDUP_REMOVED lines=14> */
.L_x_10623:
[----:B------:R-:W-:Y:S05]  /*6b00*/  BSYNC.RECONVERGENT B2 ;  /* 0x0000000000027941 */ /* 0x000fea0003800200 */
.L_x_10622:
        /* <DEDUP_REMOVED lines=13> */
.L_x_10625:
[----:B------:R-:W-:Y:S05]  /*6be0*/  BSYNC.RECONVERGENT B2 ;  /* 0x0000000000027941 */ /* 0x000fea0003800200 */
.L_x_10624:
        /* <DEDUP_REMOVED lines=14> */
.L_x_10627:
[----:B------:R-:W-:Y:S05]  /*6cd0*/  BSYNC.RECONVERGENT B2 ;  /* 0x0000000000027941 */ /* 0x000fea0003800200 */
.L_x_10626:
        /* <DEDUP_REMOVED lines=13> */
.L_x_10629:
[----:B------:R-:W-:Y:S05]  /*6db0*/  BSYNC.RECONVERGENT B2 ;  /* 0x0000000000027941 */ /* 0x000fea0003800200 */
.L_x_10628:
        /* <DEDUP_REMOVED lines=13> */
.L_x_10600:
[----:B------:R-:W-:Y:S05]  /*6e90*/  BSYNC.RECONVERGENT B1 ;  /* 0x0000000000017941 */ /* 0x000fea0003800200 */
.L_x_10597:
[----:B01----:R-:W0:Y:S01]  /*6ea0*/  @P1 LDC.64 R6, c[0x0][0x478] ;  /* 0x00011e00ff061b82 */ /* 0x003e220000000a00 */
        /* <DEDUP_REMOVED lines=14> */
.L_x_10631:
[----:B------:R-:W-:Y:S05]  /*6f90*/  BSYNC.RECONVERGENT B1 ;  /* 0x0000000000017941 */ /* 0x000fea0003800200 */
.L_x_10630:
        /* <DEDUP_REMOVED lines=97> */
.L_x_10634:
        /* <DEDUP_REMOVED lines=93> */
.L_x_10633:
        /* <DEDUP_REMOVED lines=47> */
.L_x_10638:
[----:B------:R-:W-:Y:S05]  /*7e70*/  BSYNC.RECONVERGENT B2 ;  /* 0x0000000000027941 */ /* 0x000fea0003800200 */
.L_x_10637:
        /* <DEDUP_REMOVED lines=14> */
.L_x_10640:
[----:B------:R-:W-:Y:S05]  /*7f60*/  BSYNC.RECONVERGENT B2 ;  /* 0x0000000000027941 */ /* 0x000fea0003800200 */
.L_x_10639:
        /* <DEDUP_REMOVED lines=13> */
.L_x_10642:
[----:B------:R-:W-:Y:S05]  /*8040*/  BSYNC.RECONVERGENT B2 ;  /* 0x0000000000027941 */ /* 0x000fea0003800200 */
.L_x_10641:
        /* <DEDUP_REMOVED lines=14> */
.L_x_10644:
[----:B------:R-:W-:Y:S05]  /*8130*/  BSYNC.RECONVERGENT B2 ;  /* 0x0000000000027941 */ /* 0x000fea0003800200 */
.L_x_10643:
        /* <DEDUP_REMOVED lines=13> */
.L_x_10646:
[----:B------:R-:W-:Y:S05]  /*8210*/  BSYNC.RECONVERGENT B2 ;  /* 0x0000000000027941 */ /* 0x000fea0003800200 */
.L_x_10645:
        /* <DEDUP_REMOVED lines=14> */
.L_x_10648:
[----:B------:R-:W-:Y:S05]  /*8300*/  BSYNC.RECONVERGENT B2 ;  /* 0x0000000000027941 */ /* 0x000fea0003800200 */
.L_x_10647:
        /* <DEDUP_REMOVED lines=13> */
.L_x_10650:
[----:B------:R-:W-:Y:S05]  /*83e0*/  BSYNC.RECONVERGENT B2 ;  /* 0x0000000000027941 */ /* 0x000fea0003800200 */
.L_x_10649:
        /* <DEDUP_REMOVED lines=13> */
.L_x_10636:
        /* <DEDUP_REMOVED lines=13> */
.L_x_10652:
[----:B------:R-:W-:Y:S05]  /*8590*/  BSYNC.RECONVERGENT B2 ;  /* 0x0000000000027941 */ /* 0x000fea0003800200 */
.L_x_10651:
        /* <DEDUP_REMOVED lines=14> */
.L_x_10654:
[----:B------:R-:W-:Y:S05]  /*8680*/  BSYNC.RECONVERGENT B2 ;  /* 0x0000000000027941 */ /* 0x000fea0003800200 */
.L_x_10653:
        /* <DEDUP_REMOVED lines=13> */
.L_x_10656:
[----:B------:R-:W-:Y:S05]  /*8760*/  BSYNC.RECONVERGENT B2 ;  /* 0x0000000000027941 */ /* 0x000fea0003800200 */
.L_x_10655:
        /* <DEDUP_REMOVED lines=14> */
.L_x_10658:
[----:B------:R-:W-:Y:S05]  /*8850*/  BSYNC.RECONVERGENT B2 ;  /* 0x0000000000027941 */ /* 0x000fea0003800200 */
.L_x_10657:
        /* <DEDUP_REMOVED lines=13> */
.L_x_10660:
[----:B------:R-:W-:Y:S05]  /*8930*/  BSYNC.RECONVERGENT B2 ;  /* 0x0000000000027941 */ /* 0x000fea0003800200 */
.L_x_10659:
        /* <DEDUP_REMOVED lines=14> */
.L_x_10662:
[----:B------:R-:W-:Y:S05]  /*8a20*/  BSYNC.RECONVERGENT B2 ;  /* 0x0000000000027941 */ /* 0x000fea0003800200 */
.L_x_10661:
        /* <DEDUP_REMOVED lines=13> */
.L_x_10664:
[----:B------:R-:W-:Y:S05]  /*8b00*/  BSYNC.RECONVERGENT B2 ;  /* 0x0000000000027941 */ /* 0x000fea0003800200 */
.L_x_10663:
        /* <DEDUP_REMOVED lines=13> */
.L_x_10635:
[----:B------:R-:W-:Y:S05]  /*8be0*/  BSYNC.RECONVERGENT B1 ;  /* 0x0000000000017941 */ /* 0x000fea0003800200 */
.L_x_10632:
        /* <DEDUP_REMOVED lines=15> */
.L_x_10666:
[----:B------:R-:W-:Y:S05]  /*8ce0*/  BSYNC.RECONVERGENT B1 ;  /* 0x0000000000017941 */ /* 0x000fea0003800200 */
.L_x_10665:
        /* <DEDUP_REMOVED lines=97> */
.L_x_10669:
        /* <DEDUP_REMOVED lines=93> */
.L_x_10668:
        /* <DEDUP_REMOVED lines=47> */
.L_x_10673:
[----:B------:R-:W-:Y:S05]  /*9bc0*/  BSYNC.RECONVERGENT B2 ;  /* 0x0000000000027941 */ /* 0x000fea0003800200 */
.L_x_10672:
        /* <DEDUP_REMOVED lines=14> */
.L_x_10675:
[----:B------:R-:W-:Y:S05]  /*9cb0*/  BSYNC.RECONVERGENT B2 ;  /* 0x0000000000027941 */ /* 0x000fea0003800200 */
.L_x_10674:
        /* <DEDUP_REMOVED lines=13> */
.L_x_10677:
[----:B------:R-:W-:Y:S05]  /*9d90*/  BSYNC.RECONVERGENT B2 ;  /* 0x0000000000027941 */ /* 0x000fea0003800200 */
.L_x_10676:
        /* <DEDUP_REMOVED lines=14> */
.L_x_10679:
[----:B------:R-:W-:Y:S05]  /*9e80*/  BSYNC.RECONVERGENT B2 ;  /* 0x0000000000027941 */ /* 0x000fea0003800200 */
.L_x_10678:
        /* <DEDUP_REMOVED lines=13> */
.L_x_10681:
[----:B------:R-:W-:Y:S05]  /*9f60*/  BSYNC.RECONVERGENT B2 ;  /* 0x0000000000027941 */ /* 0x000fea0003800200 */
.L_x_10680:
        /* <DEDUP_REMOVED lines=14> */
.L_x_10683:
[----:B------:R-:W-:Y:S05]  /*a050*/  BSYNC.RECONVERGENT B2 ;  /* 0x0000000000027941 */ /* 0x000fea0003800200 */
.L_x_10682:
        /* <DEDUP_REMOVED lines=13> */
.L_x_10685:
[----:B------:R-:W-:Y:S05]  /*a130*/  BSYNC.RECONVERGENT B2 ;  /* 0x0000000000027941 */ /* 0x000fea0003800200 */
.L_x_10684:
        /* <DEDUP_REMOVED lines=13> */
.L_x_10671:
        /* <DEDUP_REMOVED lines=13> */
.L_x_10687:
[----:B------:R-:W-:Y:S05]  /*a2e0*/  BSYNC.RECONVERGENT B2 ;  /* 0x0000000000027941 */ /* 0x000fea0003800200 */
.L_x_10686:
        /* <DEDUP_REMOVED lines=14> */
.L_x_10689:
[----:B------:R-:W-:Y:S05]  /*a3d0*/  BSYNC.RECONVERGENT B2 ;  /* 0x0000000000027941 */ /* 0x000fea0003800200 */
.L_x_10688:
        /* <DEDUP_REMOVED lines=13> */
.L_x_10691:
[----:B------:R-:W-:Y:S05]  /*a4b0*/  BSYNC.RECONVERGENT B2 ;  /* 0x0000000000027941 */ /* 0x000fea0003800200 */
.L_x_10690:
        /* <DEDUP_REMOVED lines=14> */
.L_x_10693:
[----:B------:R-:W-:Y:S05]  /*a5a0*/  BSYNC.RECONVERGENT B2 ;  /* 0x0000000000027941 */ /* 0x000fea0003800200 */
.L_x_10692:
        /* <DEDUP_REMOVED lines=13> */
.L_x_10695:
[----:B------:R-:W-:Y:S05]  /*a680*/  BSYNC.RECONVERGENT B2 ;  /* 0x0000000000027941 */ /* 0x000fea0003800200 */
.L_x_10694:
        /* <DEDUP_REMOVED lines=14> */
.L_x_10697:
[----:B------:R-:W-:Y:S05]  /*a770*/  BSYNC.RECONVERGENT B2 ;  /* 0x0000000000027941 */ /* 0x000fea0003800200 */
.L_x_10696:
        /* <DEDUP_REMOVED lines=13> */
.L_x_10699:
[----:B------:R-:W-:Y:S05]  /*a850*/  BSYNC.RECONVERGENT B2 ;  /* 0x0000000000027941 */ /* 0x000fea0003800200 */
.L_x_10698:
        /* <DEDUP_REMOVED lines=13> */
.L_x_10670:
[----:B------:R-:W-:Y:S05]  /*a930*/  BSYNC.RECONVERGENT B1 ;  /* 0x0000000000017941 */ /* 0x000fea0003800200 */
.L_x_10667:
        /* <DEDUP_REMOVED lines=8> */
[----:B0-----:R-:W-:Y:S01]  /*a9c0*/  @P3 IMAD.WIDE.U32 R6, R250, 0x10, R6 ;  /* 0x00000010fa063825 */ /* 0x001fe200078e0006 */
[----:B------:R-:W-:-:S04]  /*a9d0*/  IADD3 R250, PT, PT, R5, 0x80, RZ ;  /* 0x0000008005fa7810 */ /* 0x000fc80007ffe0ff */
[----:B------:R0:W-:Y:S01]  /*a9e0*/  @P3 STG.E.128 desc[UR6][R6.64], R172 ;  /* 0x000000ac06003986 */ /* 0x0001e2000c101d06 */
[----:B------:R-:W-:Y:S05]  /*a9f0*/  @!P3 BRA `(.L_x_10701) ;  /* 0x00000000000cb947 */ /* 0x000fea0003800000 */
[----:B0-----:R-:W0:Y:S02]  /*aa00*/  LDC.64 R6, c[0x0][0x390] ;  /* 0x0000e400ff067b82 */ /* 0x001e240000000a00 */
[----:B0-----:R-:W-:-:S05]  /*aa10*/  IMAD.WIDE.U32 R6, R250, 0x10, R6 ;  /* 0x00000010fa067825 */ /* 0x001fca00078e0006 */
[----:B-----5:R1:W5:Y:S02]  /*aa20*/  LDG.E.128 R168, desc[UR6][R6.64] ;  /* 0x0000000606a87981 */ /* 0x020364000c1e1d00 */
.L_x_10701:
[----:B------:R-:W-:Y:S05]  /*aa30*/  BSYNC.RECONVERGENT B1 ;  /* 0x0000000000017941 */ /* 0x000fea0003800200 */
.L_x_10700:
[----:B------:R-:W-:Y:S04]  /*aa40*/  BSSY.RECONVERGENT B1, `(.L_x_10702) ;  /* 0x00001c1000017945 */ /* 0x000fe80003800200 */
[----:B------:R-:W-:Y:S05]  /*aa50*/  @!P0 BRA `(.L_x_10703) ;  /* 0x0000000800f08947 */ /* 0x000fea0003800000 */
[----:B------:R-:W-:Y:S05]  /*aa60*/  @!P1 BRA `(.L_x_10704) ;  /* 0x0000000400789947 */ /* 0x000fea0003800000 */
[--C-:B------:R-:W-:Y:S01]  /*aa70*/  @P2 FFMA.FTZ R3, R231, R249, R8.reuse ;  /* 0x000000f9e7032223 */ /* 0x100fe20000010008 */
[----:B01----:R-:W0:Y:S01]  /*aa80*/  @P3 LDC R7, c[0x0][0x40c] ;  /* 0x00010300ff073b82 */ /* 0x003e220000000800 */
[----:B-----5:R-:W-:Y:S02]  /*aa90*/  MOV R176, R28 ;  /* 0x0000001c00b07202 */ /* 0x020fe40000000f00 */
[----:B------:R-:W-:Y:S01]  /*aaa0*/  @P2 FADD.FTZ R5, R186, -R3 ;  /* 0x80000003ba052221 */ /* 0x000fe20000010000 */
[----:B------:R-:W-:Y:S02]  /*aab0*/  MOV R3, R27 ;  /* 0x0000001b00037202 */ /* 0x000fe40000000f00 */
[----:B------:R-:W-:Y:S01]  /*aac0*/  MOV R177, R29 ;  /* 0x0000001d00b17202 */ /* 0x000fe20000000f00 */
[----:B------:R-:W-:Y:S01]  /*aad0*/  @P2 FFMA.FTZ R3, R4, R5, R27 ;  /* 0x0000000504032223 */ /* 0x000fe2000001001b */
[----:B------:R-:W-:Y:S01]  /*aae0*/  @P2 FFMA.FTZ R5, R224, R249, R8 ;  /* 0x000000f9e0052223 */ /* 0x000fe20000010008 */
[----:B------:R-:W-:Y:S01]  /*aaf0*/  MOV R178, R30 ;  /* 0x0000001e00b27202 */ /* 0x000fe20000000f00 */
[----:B------:R-:W1:Y:S01]  /*ab00*/  @P3 LDC R6, c[0x0][0x40c] ;  /* 0x00010300ff063b82 */ /* 0x000e620000000800 */
[----:B------:R-:W-:Y:S01]  /*ab10*/  MOV R179, R31 ;  /* 0x0000001f00b37202 */ /* 0x000fe20000000f00 */
[----:B------:R-:W-:Y:S01]  /*ab20*/  @P2 FADD.FTZ R5, R9, -R5 ;  /* 0x8000000509052221 */ /* 0x000fe20000010000 */
[----:B------:R-:W-:-:S02]  /*ab30*/  MOV R180, R24 ;  /* 0x0000001800b47202 */ /* 0x000fc40000000f00 */
[----:B------:R-:W-:Y:S01]  /*ab40*/  MOV R181, R25 ;  /* 0x0000001900b57202 */ /* 0x000fe20000000f00 */
[----:B------:R-:W-:Y:S01]  /*ab50*/  @P2 FFMA.FTZ R176, R4, R5, R28 ;  /* 0x0000000504b02223 */ /* 0x000fe2000001001c */
[----:B------:R-:W-:Y:S01]  /*ab60*/  @P2 FFMA.FTZ R5, R225, R249, R8 ;  /* 0x000000f9e1052223 */ /* 0x000fe20000010008 */
[----:B------:R-:W-:Y:S02]  /*ab70*/  MOV R182, R26 ;  /* 0x0000001a00b67202 */ /* 0x000fe40000000f00 */
[----:B------:R-:W-:Y:S01]  /*ab80*/  MOV R183, R3 ;  /* 0x0000000300b77202 */ /* 0x000fe20000000f00 */
[----:B------:R-:W-:Y:S01]  /*ab90*/  @P2 FADD.FTZ R5, R185, -R5 ;  /* 0x80000005b9052221 */ /* 0x000fe20000010000 */
[----:B0-----:R-:W-:-:S03]  /*aba0*/  @P3 FMUL.FTZ R7, R176, R7 ;  /* 0x00000007b0073220 */ /* 0x001fc60000410000 */
[----:B------:R-:W-:Y:S01]  /*abb0*/  @P2 FFMA.FTZ R177, R4, R5, R29 ;  /* 0x0000000504b12223 */ /* 0x000fe2000001001d */
[----:B------:R-:W-:-:S04]  /*abc0*/  @P2 FFMA.FTZ R5, R226, R249, R8 ;  /* 0x000000f9e2052223 */ /* 0x000fc80000010008 */
[----:B------:R-:W-:-:S04]  /*abd0*/  @P2 FADD.FTZ R5, R18, -R5 ;  /* 0x8000000512052221 */ /* 0x000fc80000010000 */
[----:B------:R-:W-:Y:S01]  /*abe0*/  @P2 FFMA.FTZ R178, R4, R5, R30 ;  /* 0x0000000504b22223 */ /* 0x000fe2000001001e */
[----:B------:R-:W-:Y:S01]  /*abf0*/  @P3 SHF.L.U32 R5, R168, 0x10, RZ ;  /* 0x00000010a8053819 */ /* 0x000fe200000006ff */
[----:B-1----:R-:W-:-:S04]  /*ac00*/  @P3 FMUL.FTZ R6, R177, R6 ;  /* 0x00000006b1063220 */ /* 0x002fc80000410000 */
[-C--:B------:R-:W-:Y:S01]  /*ac10*/  @P3 FFMA.FTZ R132, R5, R7.reuse, R132 ;  /* 0x0000000705843223 */ /* 0x080fe20000010084 */
[----:B------:R-:W-:Y:S01]  /*ac20*/  @P3 FMUL.FTZ R7, R96, R7 ;  /* 0x0000000760073220 */ /* 0x000fe20000410000 */
[----:B------:R-:W0:Y:S04]  /*ac30*/  @P3 LDC R5, c[0x0][0x40c] ;  /* 0x00010300ff053b82 */ /* 0x000e280000000800 */
[----:B------:R-:W-:-:S04]  /*ac40*/  @P3 F2FP.BF16.F32.PACK_AB R7, RZ, R7 ;  /* 0x00000007ff07323e */ /* 0x000fc800000010ff */
[----:B------:R-:W-:Y:S02]  /*ac50*/  @P3 PRMT R172, R7, 0x7610, R172 ;  /* 0x0000761007ac3816 */ /* 0x000fe400000000ac */
[----:B------:R-:W-:-:S04]  /*ac60*/  @P3 PRMT R7, R168, 0x7632, R7 ;  /* 0x00007632a8073816 */ /* 0x000fc80000000007 */
[----:B------:R-:W-:-:S05]  /*ac70*/  @P3 SHF.L.U32 R7, R7, 0x10, RZ ;  /* 0x0000001007073819 */ /* 0x000fca00000006ff */
[----:B------:R-:W-:Y:S01]  /*ac80*/  @P3 FFMA.FTZ R133, R6, R7, R133 ;  /* 0x0000000706853223 */ /* 0x000fe20000010085 */
[----:B------:R-:W-:Y:S01]  /*ac90*/  @P3 SHF.L.U32 R7, R169, 0x10, RZ ;  /* 0x00000010a9073819 */ /* 0x000fe200000006ff */
[----:B------:R-:W-:Y:S01]  /*aca0*/  @P3 FMUL.FTZ R6, R97, R6 ;  /* 0x0000000661063220 */ /* 0x000fe20000410000 */
[----:B0-----:R-:W-:-:S04]  /*acb0*/  @P3 FMUL.FTZ R5, R178, R5 ;  /* 0x00000005b2053220 */ /* 0x001fc80000410000 */
[-C--:B------:R-:W-:Y:S01]  /*acc0*/  @P3 FFMA.FTZ R134, R7, R5.reuse, R134 ;  /* 0x0000000507863223 */ /* 0x080fe20000010086 */
[----:B------:R-:W-:Y:S01]  /*acd0*/  @P3 FMUL.FTZ R7, R98, R5 ;  /* 0x0000000562073220 */ /* 0x000fe20000410000 */
[----:B------:R-:W-:-:S04]  /*ace0*/  @P3 F2FP.BF16.F32.PACK_AB R5, RZ, R6 ;  /* 0x00000006ff05323e */ /* 0x000fc800000010ff */
[----:B------:R-:W-:Y:S01]  /*acf0*/  @P3 F2FP.BF16.F32.PACK_AB R6, RZ, R7 ;  /* 0x00000007ff06323e */ /* 0x000fe200000010ff */
[----:B------:R-:W-:Y:S01]  /*ad00*/  @P2 FFMA.FTZ R7, R227, R249, R8 ;  /* 0x000000f9e3072223 */ /* 0x000fe20000010008 */
[--C-:B------:R-:W-:Y:S02]  /*ad10*/  @P3 PRMT R172, R172, 0x5410, R5.reuse ;  /* 0x00005410acac3816 */ /* 0x100fe40000000005 */
[----:B------:R-:W-:Y:S01]  /*ad20*/  @P3 PRMT R5, R169, 0x7632, R5 ;  /* 0x00007632a9053816 */ /* 0x000fe20000000005 */
[----:B------:R-:W-:Y:S01]  /*ad30*/  @P2 FADD.FTZ R7, R184, -R7 ;  /* 0x80000007b8072221 */ /* 0x000fe20000010000 */
[----:B------:R-:W-:Y:S02]  /*ad40*/  @P3 PRMT R173, R6, 0x7610, R173 ;  /* 0x0000761006ad3816 */ /* 0x000fe400000000ad */
[----:B------:R-:W-:Y:S01]  /*ad50*/  @P3 SHF.L.U32 R5, R5, 0x10, RZ ;  /* 0x0000001005053819 */ /* 0x000fe200000006ff */
[----:B------:R-:W-:Y:S01]  /*ad60*/  @P2 FFMA.FTZ R179, R4, R7, R31 ;  /* 0x0000000704b32223 */ /* 0x000fe2000001001f */
[----:B------:R-:W-:Y:S01]  /*ad70*/  @P3 SHF.L.U32 R6, R170, 0x10, RZ ;  /* 0x00000010aa063819 */ /* 0x000fe200000006ff */
[----:B------:R-:W0:Y:S02]  /*ad80*/  @P3 LDC R7, c[0x0][0x40c] ;  /* 0x00010300ff073b82 */ /* 0x000e240000000800 */
[----:B0-----:R-:W-:-:S04]  /*ad90*/  @P3 FMUL.FTZ R7, R179, R7 ;  /* 0x00000007b3073220 */ /* 0x001fc80000410000 */
[----:B------:R-:W-:Y:S01]  /*ada0*/  @P3 FFMA.FTZ R135, R7, R5, R135 ;  /* 0x0000000507873223 */ /* 0x000fe20000010087 */
[----:B------:R-:W-:-:S05]  /*adb0*/  @P3 FMUL.FTZ R5, R99, R7 ;  /* 0x0000000763053220 */ /* 0x000fca0000410000 */
        /* <DEDUP_REMOVED lines=19> */
[----:B------:R-:W-:Y:S01]  /*aef0*/  @P2 FFMA.FTZ R6, R230, R249, R8 ;  /* 0x000000f9e6062223 */ /* 0x000fe20000010008 */
[----:B------:R-:W-:-:S03]  /*af00*/  @P3 FMUL.FTZ R5, R101, R5 ;  /* 0x0000000565053220 */ /* 0x000fc60000410000 */
[----:B------:R-:W-:Y:S02]  /*af10*/  @P2 FADD.FTZ R6, R187, -R6 ;  /* 0x80000006bb062221 */ /* 0x000fe40000010000 */
[----:B------:R-:W-:Y:S02]  /*af20*/  @P3 F2FP.BF16.F32.PACK_AB R5, RZ, R5 ;  /* 0x00000005ff05323e */ /* 0x000fe400000010ff */
[----:B------:R-:W-:Y:S02]  /*af30*/  @P2 FFMA.FTZ R182, R4, R6, R26 ;  /* 0x0000000604b62223 */ /* 0x000fe4000001001a */
[----:B------:R-:W0:Y:S01]  /*af40*/  @P3 LDC R4, c[0x0][0x40c] ;  /* 0x00010300ff043b82 */ /* 0x000e220000000800 */
[----:B------:R-:W-:Y:S02]  /*af50*/  @P3 PRMT R174, R174, 0x5410, R5 ;  /* 0x00005410aeae3816 */ /* 0x000fe40000000005 */
[----:B------:R-:W-:Y:S01]  /*af60*/  @P3 SHF.L.U32 R5, R171, 0x10, RZ ;  /* 0x00000010ab053819 */ /* 0x000fe200000006ff */
        /* <DEDUP_REMOVED lines=14> */
.L_x_10704:
[----:B------:R-:W-:-:S04]  /*b050*/  @P2 FFMA.FTZ R3, R224, R249, R8 ;  /* 0x000000f9e0032223 */ /* 0x000fc80000010008 */
[----:B------:R-:W-:Y:S01]  /*b060*/  @P2 FADD.FTZ R5, R9, -R3 ;  /* 0x8000000309052221 */ /* 0x000fe20000010000 */
[----:B-----5:R-:W-:-:S03]  /*b070*/  MOV R3, R28 ;  /* 0x0000001c00037202 */ /* 0x020fc60000000f00 */
[----:B------:R-:W-:Y:S02]  /*b080*/  @P2 FFMA.FTZ R3, R4, R5, R28 ;  /* 0x0000000504032223 */ /* 0x000fe4000001001c */
[----:B------:R-:W2:Y:S02]  /*b090*/  @P3 LDC R5, c[0x0][0x40c] ;  /* 0x00010300ff053b82 */ /* 0x000ea40000000800 */
[----:B--2---:R-:W-:Y:S01]  /*b0a0*/  @P3 FMUL.FTZ R3, R3, R5 ;  /* 0x0000000503033220 */ /* 0x004fe20000410000 */
[----:B------:R-:W-:-:S05]  /*b0b0*/  @P3 SHF.L.U32 R5, R168, 0x10, RZ ;  /* 0x00000010a8053819 */ /* 0x000fca00000006ff */
[-C--:B------:R-:W-:Y:S01]  /*b0c0*/  @P3 FFMA.FTZ R132, R5, R3.reuse, R132 ;  /* 0x0000000305843223 */ /* 0x080fe20000010084 */
[----:B------:R-:W-:-:S05]  /*b0d0*/  @P3 FMUL.FTZ R3, R96, R3 ;  /* 0x0000000360033220 */ /* 0x000fca0000410000 */
[----:B------:R-:W-:-:S04]  /*b0e0*/  @P3 F2FP.BF16.F32.PACK_AB R3, RZ, R3 ;  /* 0x00000003ff03323e */ /* 0x000fc800000010ff */
[----:B0-----:R-:W-:Y:S01]  /*b0f0*/  @P3 PRMT R172, R3, 0x7610, R172 ;  /* 0x0000761003ac3816 */ /* 0x001fe200000000ac */
        /* <DEDUP_REMOVED lines=70> */
[----:B------:R-:W-:-:S04]  /*b560*/  @P2 FFMA.FTZ R3, R231, R249, R8 ;  /* 0x000000f9e7032223 */ /* 0x000fc80000010008 */
[----:B------:R-:W-:Y:S01]  /*b570*/  @P2 FADD.FTZ R5, R186, -R3 ;  /* 0x80000003ba052221 */ /* 0x000fe20000010000 */
        /* <DEDUP_REMOVED lines=10> */
.L_x_10703:
[----:B------:R-:W-:Y:S05]  /*b620*/  @!P1 BRA `(.L_x_10706) ;  /* 0x0000000800409947 */ /* 0x000fea0003800000 */
[----:B------:R-:W-:Y:S01]  /*b630*/  BSSY.RECONVERGENT B2, `(.L_x_10707) ;  /* 0x000000e000027945 */ /* 0x000fe20003800200 */
[----:B------:R-:W-:-:S03]  /*b640*/  ISETP.GT.AND P0, PT, R3, RZ, PT ;  /* 0x000000ff0300720c */ /* 0x000fc60003f04270 */
[----:B------:R-:W-:Y:S10]  /*b650*/  @!P3 BRA `(.L_x_10708) ;  /* 0x00000000002cb947 */ /* 0x000ff40003800000 */
[----:B------:R-:W-:Y:S01]  /*b660*/  FFMA.FTZ R5, R224, R249, R8 ;  /* 0x000000f9e0057223 */ /* 0x000fe20000010008 */
[----:B------:R-:W-:Y:S02]  /*b670*/  ISETP.GT.AND P2, PT, R3, RZ, PT ;  /* 0x000000ff0300720c */ /* 0x000fe40003f44270 */
[----:B01---5:R-:W-:Y:S01]  /*b680*/  SHF.L.U32 R6, R168, 0x10, RZ ;  /* 0x00000010a8067819 */ /* 0x023fe200000006ff */
        /* <DEDUP_REMOVED lines=8> */
.L_x_10708:
[----:B------:R-:W-:Y:S05]  /*b710*/  BSYNC.RECONVERGENT B2 ;  /* 0x0000000000027941 */ /* 0x000fea0003800200 */
.L_x_10707:
[----:B------:R-:W-:Y:S04]  /*b720*/  BSSY.RECONVERGENT B2, `(.L_x_10709) ;  /* 0x000000e000027945 */ /* 0x000fe80003800200 */
[----:B------:R-:W-:Y:S05]  /*b730*/  @!P3 BRA `(.L_x_10710) ;  /* 0x000000000030b947 */ /* 0x000fea0003800000 */
[----:B------:R-:W-:Y:S01]  /*b740*/  FFMA.FTZ R5, R225, R249, R8 ;  /* 0x000000f9e1057223 */ /* 0x000fe20000010008 */
[----:B------:R-:W-:Y:S02]  /*b750*/  ISETP.GT.AND P2, PT, R3, RZ, PT ;  /* 0x000000ff0300720c */ /* 0x000fe40003f44270 */
[----:B01---5:R-:W-:Y:S01]  /*b760*/  PRMT R6, R168, 0x7632, R6 ;  /* 0x00007632a8067816 */ /* 0x023fe20000000006 */
        /* <DEDUP_REMOVED lines=9> */
.L_x_10710:
[----:B------:R-:W-:Y:S05]  /*b800*/  BSYNC.RECONVERGENT B2 ;  /* 0x0000000000027941 */ /* 0x000fea0003800200 */
.L_x_10709:
[----:B------:R-:W-:Y:S04]  /*b810*/  BSSY.RECONVERGENT B2, `(.L_x_10711) ;  /* 0x000000d000027945 */ /* 0x000fe80003800200 */
[----:B------:R-:W-:Y:S05]  /*b820*/  @!P3 BRA `(.L_x_10712) ;  /* 0x00000000002cb947 */ /* 0x000fea0003800000 */
        /* <DEDUP_REMOVED lines=11> */
.L_x_10712:
[----:B------:R-:W-:Y:S05]  /*b8e0*/  BSYNC.RECONVERGENT B2 ;  /* 0x0000000000027941 */ /* 0x000fea0003800200 */
.L_x_10711:
        /* <DEDUP_REMOVED lines=14> */
.L_x_10714:
[----:B------:R-:W-:Y:S05]  /*b9d0*/  BSYNC.RECONVERGENT B2 ;  /* 0x0000000000027941 */ /* 0x000fea0003800200 */
.L_x_10713:
        /* <DEDUP_REMOVED lines=13> */
.L_x_10716:
[----:B------:R-:W-:Y:S05]  /*bab0*/  BSYNC.RECONVERGENT B2 ;  /* 0x0000000000027941 */ /* 0x000fea0003800200 */
.L_x_10715:
        /* <DEDUP_REMOVED lines=14> */
.L_x_10718:
[----:B------:R-:W-:Y:S05]  /*bba0*/  BSYNC.RECONVERGENT B2 ;  /* 0x0000000000027941 */ /* 0x000fea0003800200 */
.L_x_10717:
[----:B------:R-:W-:Y:S04]  /*bbb0*/  BSSY.RECONVERGENT B2, `(.L_x_10719) ;  /* 0x000000d000027945 */ /* 0x000fe80003800200 */
[----:B------:R-:W-:Y:S05]  /*bbc0*/  @!P3 BRA `(.L_x_10720) ;  /* 0x00000000002cb947 */ /* 0x000fea0003800000 */
[----:B------:R-:W-:Y:S01]  /*bbd0*/  ISETP.GT.AND P2, PT, R3, RZ, PT ;  /* 0x000000ff0300720c */ /* 0x000fe20003f44270 */
[----:B------:R-:W-:Y:S01]  /*bbe0*/  FFMA.FTZ R3, R230, R249, R8 ;  /* 0x000000f9e6037223 */ /* 0x000fe20000010008 */
[----:B-----5:R-:W-:-:S03]  /*bbf0*/  SHF.L.U32 R5, R171, 0x10, RZ ;  /* 0x00000010ab057819 */ /* 0x020fc600000006ff */
[----:B------:R-:W-:-:S04]  /*bc00*/  FADD.FTZ R3, R187, -R3 ;  /* 0x80000003bb037221 */ /* 0x000fc80000010000 */
[----:B------:R-:W-:-:S05]  /*bc10*/  FMUL.FTZ R3, R4, R3 ;  /* 0x0000000304037220 */ /* 0x000fca0000410000 */
[----:B------:R-:W-:-:S05]  /*bc20*/  FSEL R3, R3, RZ, P2 ;  /* 0x000000ff03037208 */ /* 0x000fca0001000000 */
[----:B------:R-:W-:-:S04]  /*bc30*/  FMUL.FTZ R3, R3, UR11 ;  /* 0x0000000b03037c20 */ /* 0x000fc80008410000 */
[-C--:B------:R-:W-:Y:S01]  /*bc40*/  FFMA.FTZ R130, R5, R3.reuse, R130 ;  /* 0x0000000305827223 */ /* 0x080fe20000010082 */
[----:B------:R-:W-:-:S05]  /*bc50*/  FMUL.FTZ R3, R102, R3 ;  /* 0x0000000366037220 */ /* 0x000fca0000410000 */
[----:B------:R-:W-:-:S04]  /*bc60*/  F2FP.BF16.F32.PACK_AB R3, RZ, R3 ;  /* 0x00000003ff03723e */ /* 0x000fc800000010ff */
[----:B0-----:R-:W-:-:S07]  /*bc70*/  PRMT R175, R3, 0x7610, R175 ;  /* 0x0000761003af7816 */ /* 0x001fce00000000af */
.L_x_10720:
[----:B------:R-:W-:Y:S05]  /*bc80*/  BSYNC.RECONVERGENT B2 ;  /* 0x0000000000027941 */ /* 0x000fea0003800200 */
.L_x_10719:
[-CC-:B------:R-:W-:Y:S01]  /*bc90*/  FFMA.FTZ R179, R231, R249.reuse, R8.reuse ;  /* 0x000000f9e7b37223 */ /* 0x180fe20000010008 */
[-CC-:B------:R-:W-:Y:S01]  /*bca0*/  FFMA.FTZ R5, R228, R249.reuse, R8.reuse ;  /* 0x000000f9e4057223 */ /* 0x180fe20000010008 */
[-CC-:B------:R-:W-:Y:S01]  /*bcb0*/  FFMA.FTZ R177, R230, R249.reuse, R8.reuse ;  /* 0x000000f9e6b17223 */ /* 0x180fe20000010008 */
[-CC-:B------:R-:W-:Y:S01]  /*bcc0*/  FFMA.FTZ R176, R229, R249.reuse, R8.reuse ;  /* 0x000000f9e5b07223 */ /* 0x180fe20000010008 */
[-CC-:B01----:R-:W-:Y:S01]  /*bcd0*/  FFMA.FTZ R7, R227, R249.reuse, R8.reuse ;  /* 0x000000f9e3077223 */ /* 0x183fe20000010008 */
        /* <DEDUP_REMOVED lines=37> */
.L_x_10706:
        /* <DEDUP_REMOVED lines=13> */
.L_x_10722:
[----:B------:R-:W-:Y:S05]  /*c000*/  BSYNC.RECONVERGENT B2 ;  /* 0x0000000000027941 */ /* 0x000fea0003800200 */
.L_x_10721:
        /* <DEDUP_REMOVED lines=14> */
.L_x_10724:
[----:B------:R-:W-:Y:S05]  /*c0f0*/  BSYNC.RECONVERGENT B2 ;  /* 0x0000000000027941 */ /* 0x000fea0003800200 */
.L_x_10723:
        /* <DEDUP_REMOVED lines=13> */
.L_x_10726:
[----:B------:R-:W-:Y:S05]  /*c1d0*/  BSYNC.RECONVERGENT B2 ;  /* 0x0000000000027941 */ /* 0x000fea0003800200 */
.L_x_10725:
        /* <DEDUP_REMOVED lines=14> */
.L_x_10728:
[----:B------:R-:W-:Y:S05]  /*c2c0*/  BSYNC.RECONVERGENT B2 ;  /* 0x0000000000027941 */ /* 0x000fea0003800200 */
.L_x_10727:
        /* <DEDUP_REMOVED lines=13> */
.L_x_10730:
[----:B------:R-:W-:Y:S05]  /*c3a0*/  BSYNC.RECONVERGENT B2 ;  /* 0x0000000000027941 */ /* 0x000fea0003800200 */
.L_x_10729:
        /* <DEDUP_REMOVED lines=14> */
.L_x_10732:
[----:B------:R-:W-:Y:S05]  /*c490*/  BSYNC.RECONVERGENT B2 ;  /* 0x0000000000027941 */ /* 0x000fea0003800200 */
.L_x_10731:
        /* <DEDUP_REMOVED lines=13> */
.L_x_10734:
[----:B------:R-:W-:Y:S05]  /*c570*/  BSYNC.RECONVERGENT B2 ;  /* 0x0000000000027941 */ /* 0x000fea0003800200 */
.L_x_10733:
[----:B------:R-:W-:Y:S01]  /*c580*/  ISETP.GT.AND P0, PT, R3, RZ, PT ;  /* 0x000000ff0300720c */ /* 0x000fe20003f04270 */
[----:B------:R-:W-:-:S04]  /*c590*/  FFMA.FTZ R3, R231, R249, R8 ;  /* 0x000000f9e7037223 */ /* 0x000fc80000010008 */
[----:B------:R-:W-:-:S04]  /*c5a0*/  FADD.FTZ R3, R186, -R3 ;  /* 0x80000003ba037221 */ /* 0x000fc80000010000 */
[----:B-----5:R-:W-:Y:S02]  /*c5b0*/  FMUL.FTZ R4, R4, R3 ;  /* 0x0000000304047220 */ /* 0x020fe40000410000 */
[----:B------:R-:W2:Y:S03]  /*c5c0*/  @P3 LDC R3, c[0x0][0x40c] ;  /* 0x00010300ff033b82 */ /* 0x000ea60000000800 */
[----:B------:R-:W-:-:S05]  /*c5d0*/  FSEL R4, R4, RZ, P0 ;  /* 0x000000ff04047208 */ /* 0x000fca0000000000 */
[----:B--2---:R-:W-:Y:S01]  /*c5e0*/  @P3 FMUL.FTZ R3, R4, R3 ;  /* 0x0000000304033220 */ /* 0x004fe20000410000 */
[----:B------:R-:W-:-:S04]  /*c5f0*/  @P3 PRMT R4, R171, 0x7632, R4 ;  /* 0x00007632ab043816 */ /* 0x000fc80000000004 */
[----:B------:R-:W-:-:S05]  /*c600*/  @P3 SHF.L.U32 R4, R4, 0x10, RZ ;  /* 0x0000001004043819 */ /* 0x000fca00000006ff */
[----:B------:R-:W-:Y:S01]  /*c610*/  @P3 FFMA.FTZ R131, R3, R4, R131 ;  /* 0x0000000403833223 */ /* 0x000fe20000010083 */
[----:B------:R-:W-:-:S05]  /*c620*/  @P3 FMUL.FTZ R3, R103, R3 ;  /* 0x0000000367033220 */ /* 0x000fca0000410000 */
[----:B------:R-:W-:-:S04]  /*c630*/  @P3 F2FP.BF16.F32.PACK_AB R3, RZ, R3 ;  /* 0x00000003ff03323e */ /* 0x000fc800000010ff */
[----:B0-----:R-:W-:-:S07]  /*c640*/  @P3 PRMT R175, R175, 0x5410, R3 ;  /* 0x00005410afaf3816 */ /* 0x001fce0000000003 */
.L_x_10705:
[----:B------:R-:W-:Y:S05]  /*c650*/  BSYNC.RECONVERGENT B1 ;  /* 0x0000000000017941 */ /* 0x000fea0003800200 */
.L_x_10702:
        /* <DEDUP_REMOVED lines=12> */
.L_x_10557:
[----:B------:R-:W-:Y:S05]  /*c720*/  BSYNC B0 ;  /* 0x0000000000007941 */ /* 0x000fea0003800000 */
.L_x_10556:
        /* <DEDUP_REMOVED lines=45> */
[----:B------:R-:W-:-:S05]  /*ca00*/  IMAD R252, R5, 0xa0, R252 ;  /* 0x000000a005fc7824 */ /* 0x000fca00078e02fc */
[-C--:B------:R-:W-:Y:S01]  /*ca10*/  LEA R252, R252, R3.reuse, 0x5 ;  /* 0x00000003fcfc7211 */ /* 0x080fe200078e28ff */
[----:B------:R-:W-:Y:S05]  /*ca20*/  WARPSYNC.ALL ;  /* 0x0000000000007948 */ /* 0x000fea0003800000 */
[----:B------:R-:W-:Y:S01]  /*ca30*/  LEA R0, R248, R3, 0x2 ;  /* 0x00000003f8007211 */ /* 0x000fe200078e10ff */
[----:B--2---:R-:W-:Y:S04]  /*ca40*/  STS.128 [R252+0x800], R20 ;  /* 0x00080014fc007388 */ /* 0x004fe80000000c00 */
[----:B----4-:R-:W-:Y:S04]  /*ca50*/  STS.128 [R252+0x400], R12 ;  /* 0x0004000cfc007388 */ /* 0x010fe80000000c00 */
[----:B-----5:R-:W-:Y:S04]  /*ca60*/  STS.128 [R252+0x10], R8 ;  /* 0x00001008fc007388 */ /* 0x020fe80000000c00 */
[----:B---3--:R-:W-:Y:S04]  /*ca70*/  STS.128 [R252], R244 ;  /* 0x000000f4fc007388 */ /* 0x008fe80000000c00 */
[----:B------:R-:W-:Y:S04]  /*ca80*/  STS.128 [R252+0x410], R16 ;  /* 0x00041010fc007388 */ /* 0x000fe80000000c00 */
[----:B------:R-:W-:Y:S04]  /*ca90*/  STS.128 [R252+0x810], R184 ;  /* 0x000810b8fc007388 */ /* 0x000fe80000000c00 */
[----:B------:R-:W-:Y:S04]  /*caa0*/  STS.128 [R252+0xc00], R168 ;  /* 0x000c00a8fc007388 */ /* 0x000fe80000000c00 */
[----:B------:R-:W-:Y:S04]  /*cab0*/  STS.128 [R252+0xc10], R172 ;  /* 0x000c10acfc007388 */ /* 0x000fe80000000c00 */
[----:B------:R-:W-:Y:S04]  /*cac0*/  STS.128 [R252+0x1000], R180 ;  /* 0x001000b4fc007388 */ /* 0x000fe80000000c00 */
[----:B------:R0:W-:Y:S01]  /*cad0*/  STS.128 [R252+0x1010], R176 ;  /* 0x001010b0fc007388 */ /* 0x0001e20000000c00 */
[----:B------:R-:W1:Y:S01]  /*cae0*/  LDCU.128 UR12, c[0x0][0x440] ;  /* 0x00008800ff0c77ac */ /* 0x000e620008000c00 */
[----:B------:R-:W-:Y:S06]  /*caf0*/  BAR.SYNC.DEFER_BLOCKING 0x0 ;  /* 0x0000000000007b1d */ /* 0x000fec0000010000 */
[----:B------:R-:W2:Y:S01]  /*cb00*/  LDCU.64 UR4, c[0x0][0x460] ;  /* 0x00008c00ff0477ac */ /* 0x000ea20008000a00 */
        /* <DEDUP_REMOVED lines=12> */
[----:B------:R-:W2:Y:S04]  /*cbd0*/  LDL.LU R168, [R1+0x8] ;  /* 0x0000080001a87983 */ /* 0x000ea80000300800 */
[----:B------:R-:W2:Y:S04]  /*cbe0*/  LDL.LU R169, [R1+0xc] ;  /* 0x00000c0001a97983 */ /* 0x000ea80000300800 */
[----:B------:R-:W2:Y:S04]  /*cbf0*/  LDL.LU R170, [R1+0x10] ;  /* 0x0000100001aa7983 */ /* 0x000ea80000300800 */
[----:B------:R-:W2:Y:S01]  /*cc00*/  LDL.LU R171, [R1+0x14] ;  /* 0x0000140001ab7983 */ /* 0x000ea20000300800 */
[----:B------:R-:W0:Y:S03]  /*cc10*/  S2UR UR16, SR_CTAID.X ;  /* 0x00000000001079c3 */ /* 0x000e260000002500 */
[----:B------:R-:W1:Y:S04]  /*cc20*/  LDS R2, [R0] ;  /* 0x0000000000027984 */ /* 0x000e680000000800 */
        /* <DEDUP_REMOVED lines=12> */
[----:B0-----:R-:W-:-:S03]  /*ccf0*/  FADD.FTZ R3, RZ, R3 ;  /* 0x00000003ff037221 */ /* 0x001fc60000010000 */
        /* <DEDUP_REMOVED lines=21> */
[----:B0-----:R-:W-:-:S03]  /*ce50*/  FADD.FTZ R8, RZ, R8 ;  /* 0x00000008ff087221 */ /* 0x001fc60000010000 */
        /* <DEDUP_REMOVED lines=39> */
[----:B0-----:R-:W-:Y:S01]  /*d0d0*/  FADD.FTZ R37, R6, R37 ;  /* 0x0000002506257221 */ /* 0x001fe20000010000 */
[----:B------:R-:W-:Y:S01]  /*d0e0*/  FADD.FTZ R17, R7, R36 ;  /* 0x0000002407117221 */ /* 0x000fe20000010000 */
        /* <DEDUP_REMOVED lines=10> */
[----:B---3--:R-:W-:Y:S04]  /*d190*/  STS.128 [R252+0x1010], R176 ;  /* 0x001010b0fc007388 */ /* 0x008fe80000000c00 */
[----:B----4-:R-:W-:Y:S04]  /*d1a0*/  STS.128 [R252+0x1000], R180 ;  /* 0x001000b4fc007388 */ /* 0x010fe80000000c00 */
[----:B-----5:R-:W-:Y:S04]  /*d1b0*/  STS.128 [R252+0xc10], R172 ;  /* 0x000c10acfc007388 */ /* 0x020fe80000000c00 */
[----:B--2---:R-:W-:Y:S01]  /*d1c0*/  STS.128 [R252+0xc00], R168 ;  /* 0x000c00a8fc007388 */ /* 0x004fe20000000c00 */
        /* <DEDUP_REMOVED lines=216> */
.L_x_10561:
[----:B------:R-:W-:Y:S01]  /*df50*/  HFMA2 R250, -RZ, RZ, 0, 5.9604644775390625e-08 ;  /* 0x00000001fffa7431 */ /* 0x000fe200000001ff */
[----:B------:R-:W-:Y:S01]  /*df60*/  BSSY B1, `(.L_x_10736) ;  /* 0x0000006000017945 */ /* 0x000fe20003800000 */
[----:B------:R-:W-:Y:S02]  /*df70*/  MOV R249, 0x1f ;  /* 0x0000001f00f97802 */ /* 0x000fe40000000f00 */
[----:B------:R-:W-:-:S07]  /*df80*/  MOV R248, 0xffffffff ;  /* 0xffffffff00f87802 */ /* 0x000fce0000000f00 */
[----:B-----5:R-:W-:Y:S05]  /*df90*/  WARPSYNC.COLLECTIVE R248, `(.L_x_10737) ;  /* 0x00000000f8087348 */ /* 0x020fea0003c00000 */
[----:B------:R0:W1:Y:S02]  /*dfa0*/  SHFL.BFLY P1, R252, R5, R250, R249 ;  /* 0x0c0000fa05fc7389 */ /* 0x00006400000200f9 */
[----:B01---5:R-:W-:Y:S05]  /*dfb0*/  ENDCOLLECTIVE ;  /* 0x000000000000791b */ /* 0x023fea0003800000 */
.L_x_10737:
[----:B------:R-:W-:Y:S05]  /*dfc0*/  BSYNC B1 ;  /* 0x0000000000017941 */ /* 0x000fea0003800000 */
.L_x_10736:
        /* <DEDUP_REMOVED lines=9> */
.L_x_10738:
[----:B------:R-:W-:Y:S01]  /*e060*/  HFMA2 R250, -RZ, RZ, 0, 1.1920928955078125e-07 ;  /* 0x00000002fffa7431 */ /* 0x000fe200000001ff */
[----:B------:R-:W-:-:S05]  /*e070*/  MOV R5, R252 ;  /* 0x000000fc00057202 */ /* 0x000fca0000000f00 */
[----:B------:R-:W-:Y:S01]  /*e080*/  FADD.FTZ R6, R5, R6 ;  /* 0x0000000605067221 */ /* 0x000fe20000010000 */
[----:B------:R-:W-:-:S07]  /*e090*/  MOV R5, R251 ;  /* 0x000000fb00057202 */ /* 0x000fce0000000f00 */
[----:B------:R-:W-:Y:S05]  /*e0a0*/  WARPSYNC.COLLECTIVE R248, `(.L_x_10739) ;  /* 0x00000000f8087348 */ /* 0x000fea0003c00000 */
[----:B------:R0:W1:Y:S02]  /*e0b0*/  SHFL.BFLY P1, R252, R5, R250, R249 ;  /* 0x0c0000fa05fc7389 */ /* 0x00006400000200f9 */
[----:B01----:R-:W-:Y:S05]  /*e0c0*/  ENDCOLLECTIVE ;  /* 0x000000000000791b */ /* 0x003fea0003800000 */
.L_x_10739:
[----:B------:R-:W-:-:S05]  /*e0d0*/  MOV R5, R252 ;  /* 0x000000fc00057202 */ /* 0x000fca0000000f00 */
[----:B------:R-:W-:Y:S01]  /*e0e0*/  FADD.FTZ R251, R251, R5 ;  /* 0x00000005fbfb7221 */ /* 0x000fe20000010000 */
[----:B------:R-:W-:-:S07]  /*e0f0*/  MOV R5, R6 ;  /* 0x0000000600057202 */ /* 0x000fce0000000f00 */
[----:B------:R-:W-:Y:S05]  /*e100*/  WARPSYNC.COLLECTIVE R248, `(.L_x_10740) ;  /* 0x00000000f8087348 */ /* 0x000fea0003c00000 */
[----:B------:R0:W1:Y:S02]  /*e110*/  SHFL.BFLY P1, R252, R5, R250, R249 ;  /* 0x0c0000fa05fc7389 */ /* 0x00006400000200f9 */
[----:B01----:R-:W-:Y:S05]  /*e120*/  ENDCOLLECTIVE ;  /* 0x000000000000791b */ /* 0x003fea0003800000 */
.L_x_10740:
[----:B------:R-:W-:Y:S01]  /*e130*/  HFMA2 R250, -RZ, RZ, 0, 2.384185791015625e-07 ;  /* 0x00000004fffa7431 */ /* 0x000fe200000001ff */
[----:B------:R-:W-:-:S05]  /*e140*/  MOV R5, R252 ;  /* 0x000000fc00057202 */ /* 0x000fca0000000f00 */
[----:B------:R-:W-:Y:S01]  /*e150*/  FADD.FTZ R6, R6, R5 ;  /* 0x0000000506067221 */ /* 0x000fe20000010000 */
[----:B------:R-:W-:-:S07]  /*e160*/  MOV R5, R251 ;  /* 0x000000fb00057202 */ /* 0x000fce0000000f00 */
[----:B------:R-:W-:Y:S05]  /*e170*/  WARPSYNC.COLLECTIVE R248, `(.L_x_10741) ;  /* 0x00000000f8087348 */ /* 0x000fea0003c00000 */
[----:B------:R0:W1:Y:S02]  /*e180*/  SHFL.BFLY P1, R252, R5, R250, R249 ;  /* 0x0c0000fa05fc7389 */ /* 0x00006400000200f9 */
[----:B01----:R-:W-:Y:S05]  /*e190*/  ENDCOLLECTIVE ;  /* 0x000000000000791b */ /* 0x003fea0003800000 */
.L_x_10741:
[----:B------:R-:W-:-:S05]  /*e1a0*/  MOV R5, R252 ;  /* 0x000000fc00057202 */ /* 0x000fca0000000f00 */
[----:B------:R-:W-:Y:S01]  /*e1b0*/  FADD.FTZ R251, R251, R5 ;  /* 0x00000005fbfb7221 */ /* 0x000fe20000010000 */
[----:B------:R-:W-:-:S07]  /*e1c0*/  MOV R5, R6 ;  /* 0x0000000600057202 */ /* 0x000fce0000000f00 */
[----:B------:R-:W-:Y:S05]  /*e1d0*/  WARPSYNC.COLLECTIVE R248, `(.L_x_10742) ;  /* 0x00000000f8087348 */ /* 0x000fea0003c00000 */
[----:B------:R0:W1:Y:S02]  /*e1e0*/  SHFL.BFLY P1, R252, R5, R250, R249 ;  /* 0x0c0000fa05fc7389 */ /* 0x00006400000200f9 */
[----:B01----:R-:W-:Y:S05]  /*e1f0*/  ENDCOLLECTIVE ;  /* 0x000000000000791b */ /* 0x003fea0003800000 */
.L_x_10742:
[----:B------:R-:W-:Y:S01]  /*e200*/  HFMA2 R250, -RZ, RZ, 0, 4.76837158203125e-07 ;  /* 0x00000008fffa7431 */ /* 0x000fe200000001ff */
[----:B------:R-:W-:-:S05]  /*e210*/  MOV R5, R252 ;  /* 0x000000fc00057202 */ /* 0x000fca0000000f00 */
[----:B------:R-:W-:Y:S01]  /*e220*/  FADD.FTZ R6, R6, R5 ;  /* 0x0000000506067221 */ /* 0x000fe20000010000 */
[----:B------:R-:W-:-:S07]  /*e230*/  MOV R5, R251 ;  /* 0x000000fb00057202 */ /* 0x000fce0000000f00 */
[----:B------:R-:W-:Y:S05]  /*e240*/  WARPSYNC.COLLECTIVE R248, `(.L_x_10743) ;  /* 0x00000000f8087348 */ /* 0x000fea0003c00000 */
[----:B------:R0:W1:Y:S02]  /*e250*/  SHFL.BFLY P1, R252, R5, R250, R249 ;  /* 0x0c0000fa05fc7389 */ /* 0x00006400000200f9 */
[----:B01----:R-:W-:Y:S05]  /*e260*/  ENDCOLLECTIVE ;  /* 0x000000000000791b */ /* 0x003fea0003800000 */
.L_x_10743:
[----:B------:R-:W-:-:S05]  /*e270*/  MOV R5, R252 ;  /* 0x000000fc00057202 */ /* 0x000fca0000000f00 */
[----:B------:R-:W-:Y:S01]  /*e280*/  FADD.FTZ R251, R251, R5 ;  /* 0x00000005fbfb7221 */ /* 0x000fe20000010000 */
[----:B------:R-:W-:-:S07]  /*e290*/  MOV R5, R6 ;  /* 0x0000000600057202 */ /* 0x000fce0000000f00 */
[----:B------:R-:W-:Y:S05]  /*e2a0*/  WARPSYNC.COLLECTIVE R248, `(.L_x_10744) ;  /* 0x00000000f8087348 */ /* 0x000fea0003c00000 */
[----:B------:R0:W1:Y:S02]  /*e2b0*/  SHFL.BFLY P1, R252, R5, R250, R249 ;  /* 0x0c0000fa05fc7389 */ /* 0x00006400000200f9 */
[----:B01----:R-:W-:Y:S05]  /*e2c0*/  ENDCOLLECTIVE ;  /* 0x000000000000791b */ /* 0x003fea0003800000 */
.L_x_10744:
[----:B------:R-:W-:Y:S01]  /*e2d0*/  HFMA2 R250, -RZ, RZ, 0, 9.5367431640625e-07 ;  /* 0x00000010fffa7431 */ /* 0x000fe200000001ff */
[----:B------:R-:W-:-:S05]  /*e2e0*/  MOV R5, R252 ;  /* 0x000000fc00057202 */ /* 0x000fca0000000f00 */
[----:B------:R-:W-:Y:S01]  /*e2f0*/  FADD.FTZ R6, R6, R5 ;  /* 0x0000000506067221 */ /* 0x000fe20000010000 */
[----:B------:R-:W-:-:S07]  /*e300*/  MOV R5, R251 ;  /* 0x000000fb00057202 */ /* 0x000fce0000000f00 */
[----:B------:R-:W-:Y:S05]  /*e310*/  WARPSYNC.COLLECTIVE R248, `(.L_x_10745) ;  /* 0x00000000f8087348 */ /* 0x000fea0003c00000 */
[----:B------:R0:W1:Y:S02]  /*e320*/  SHFL.BFLY P1, R252, R5, R250, R249 ;  /* 0x0c0000fa05fc7389 */ /* 0x00006400000200f9 */
[----:B01----:R-:W-:Y:S05]  /*e330*/  ENDCOLLECTIVE ;  /* 0x000000000000791b */ /* 0x003fea0003800000 */
.L_x_10745:
[----:B------:R-:W-:Y:S01]  /*e340*/  MOV R5, R6 ;  /* 0x0000000600057202 */ /* 0x000fe20000000f00 */
[----:B------:R0:W-:Y:S06]  /*e350*/  STL [R1], R252 ;  /* 0x000000fc01007387 */ /* 0x0001ec0000100800 */
[----:B0-----:R-:W-:Y:S05]  /*e360*/  WARPSYNC.COLLECTIVE R248, `(.L_x_10746) ;  /* 0x00000000f8087348 */ /* 0x001fea0003c00000 */
[----:B0-----:R0:W1:Y:S02]  /*e370*/  SHFL.BFLY P1, R252, R5, R250, R249 ;  /* 0x0c0000fa05fc7389 */ /* 0x00106400000200f9 */
[----:B01----:R-:W-:Y:S05]  /*e380*/  ENDCOLLECTIVE ;  /* 0x000000000000791b */ /* 0x003fea0003800000 */
.L_x_10746:
[----:B------:R-:W-:Y:S01]  /*e390*/  MOV R5, R252 ;  /* 0x000000fc00057202 */ /* 0x000fe20000000f00 */
[----:B------:R-:W-:Y:S06]  /*e3a0*/  BRA `(.L_x_10747) ;  /* 0xffffff4c00e47947 */ /* 0x000fec000383ffff */
.L_x_10748:
        /* <DEDUP_REMOVED lines=13> */
.L_x_25439:


//--------------------- .text._ZN10layer_norm13ln_bwd_kernelINS_13Kernel_traitsIf13__nv_bfloat16fS2_fjLj1280ELj1ELj4ELj1ELj16ENS_18Kernel_traits_baseILj1280EfS2_fS2_fjLj128EEEEELb1ELb0ELb0ELb0EEEvNS_9BwdParamsE --------------------------
	.section	.text._ZN10layer_norm13ln_bwd_kernelINS_13Kernel_traitsIf13__nv_bfloat16fS2_fjLj1280ELj1ELj4ELj1ELj16ENS_18Kernel_traits_baseILj1280EfS2_fS2_fjLj128EEEEELb1ELb0ELb0ELb0EEEvNS_9BwdParamsE,"ax",@progbits
	.align	128
        .global         _ZN10layer_norm13ln_bwd_kernelINS_13Kernel_traitsIf13__nv_bfloat16fS2_fjLj1280ELj1ELj4ELj1ELj16ENS_18Kernel_traits_baseILj1280EfS2_fS2_fjLj128EEEEELb1ELb0ELb0ELb0EEEvNS_9BwdParamsE
        .type           _ZN10layer_norm13ln_bwd_kernelINS_13Kernel_traitsIf13__nv_bfloat16fS2_fjLj1280ELj1ELj4ELj1ELj16ENS_18Kernel_traits_baseILj1280EfS2_fS2_fjLj128EEEEELb1ELb0ELb0ELb0EEEvNS_9BwdParamsE,@function
        .size           _ZN10layer_norm13ln_bwd_kernelINS_13Kernel_traitsIf13__nv_bfloat16fS2_fjLj1280ELj1ELj4ELj1ELj16ENS_18Kernel_traits_baseILj1280EfS2_fS2_fjLj128EEEEELb1ELb0ELb0ELb0EEEvNS_9BwdParamsE,(.L_x_25440 - _ZN10layer_norm13ln_bwd_kernelINS_13Kernel_traitsIf13__nv_bfloat16fS2_fjLj1280ELj1ELj4ELj1ELj16ENS_18Kernel_traits_baseILj1280EfS2_fS2_fjLj128EEEEELb1ELb0ELb0ELb0EEEvNS_9BwdParamsE)
        .other          _ZN10layer_norm13ln_bwd_kernelINS_13Kernel_traitsIf13__nv_bfloat16fS2_fjLj1280ELj1ELj4ELj1ELj16ENS_18Kernel_traits_baseILj1280EfS2_fS2_fjLj128EEEEELb1ELb0ELb0ELb0EEEvNS_9BwdParamsE,@"STO_CUDA_ENTRY STV_DEFAULT"
_ZN10layer_norm13ln_bwd_kernelINS_13Kernel_traitsIf13__nv_bfloat16fS2_fjLj1280ELj1ELj4ELj1ELj16ENS_18Kernel_traits_baseILj1280EfS2_fS2_fjLj128EEEEELb1ELb0ELb0ELb0EEEvNS_9BwdParamsE:
.text._ZN10layer_norm13ln_bwd_kernelINS_13Kernel_traitsIf13__nv_bfloat16fS2_fjLj1280ELj1ELj4ELj1ELj16ENS_18Kernel_traits_baseILj1280EfS2_fS2_fjLj128EEEEELb1ELb0ELb0ELb0EEEvNS_9BwdParamsE:
        /* <DEDUP_REMOVED lines=29> */
[----:B------:R-:W-:Y:S01]  /*01d0*/  LOP3.LUT R0, R6, 0x1f, RZ, 0x3c, !PT ;  /* 0x0000001f06007812 */ /* 0x000fe200078e3cff */
[----:B------:R0:W-:Y:S01]  /*01e0*/  STL [R1+0x70], R6 ;  /* 0x0000700601007387 */ /* 0x0001e20000100800 */
        /* <DEDUP_REMOVED lines=8> */
[----:B------:R-:W1:Y:S08]  /*0270*/  @P0 LDC.64 R2, c[0x0][0x3d0] ;  /* 0x0000f400ff020b82 */ /* 0x000e700000000a00 */
[----:B------:R-:W0:Y:S08]  /*0280*/  @P1 LDC.64 R4, c[0x0][0x3d0] ;  /* 0x0000f400ff041b82 */ /* 0x000e300000000a00 */
[----:B------:R-:W4:Y:S08]  /*0290*/  @P2 LDC.64 R8, c[0x0][0x3d0] ;  /* 0x0000f400ff082b82 */ /* 0x000f300000000a00 */
[----:B------:R-:W4:Y:S01]  /*02a0*/  @P3 LDC.64 R10, c[0x0][0x3d0] ;  /* 0x0000f400ff0a3b82 */ /* 0x000f220000000a00 */
[C---:B-1----:R-:W-:Y:S01]  /*02b0*/  @P0 IMAD.WIDE.U32 R2, R15.reuse, 0x20, R2 ;  /* 0x000000200f020825 */ /* 0x042fe200078e0002 */
[----:B------:R-:W-:-:S05]  /*02c0*/  @P0 LOP3.LUT R15, R15, 0x20, RZ, 0xfc, !PT ;  /* 0x000000200f0f0812 */ /* 0x000fca00078efcff */
[C---:B0-----:R-:W-:Y:S01]  /*02d0*/  @P1 IMAD.WIDE.U32 R6, R15.reuse, 0x20, R4 ;  /* 0x000000200f061825 */ /* 0x041fe200078e0004 */
[----:B------:R-:W-:Y:S01]  /*02e0*/  @P1 IADD3 R15, PT, PT, R15, 0x20, RZ ;  /* 0x000000200f0f1810 */ /* 0x000fe20007ffe0ff */
[----:B------:R-:W0:Y:S04]  /*02f0*/  @P4 LDC.64 R12, c[0x0][0x3d0] ;  /* 0x0000f400ff0c4b82 */ /* 0x000e280000000a00 */
[C---:B----4-:R-:W-:Y:S01]  /*0300*/  @P2 IMAD.WIDE.U32 R8, R15.reuse, 0x20, R8 ;  /* 0x000000200f082825 */ /* 0x050fe200078e0008 */
[----:B------:R-:W-:-:S05]  /*0310*/  @P2 IADD3 R15, PT, PT, R15, 0x20, RZ ;  /* 0x000000200f0f2810 */ /* 0x000fca0007ffe0ff */
        /* <DEDUP_REMOVED lines=72> */
[----:B------:R-:W-:-:S13]  /*07a0*/  ISETP.GE.AND P0, PT, R238, UR5, PT ;  /* 0x00000005ee007c0c */ /* 0x000fda000bf06270 */
[----:B-1----:R-:W-:Y:S05]  /*07b0*/  @P0 BRA `(.L_x_10750) ;  /* 0x0000007800a00947 */ /* 0x002fea0003800000 */
        /* <DEDUP_REMOVED lines=43> */
.L_x_10800:
[----:B------:R-:W0:Y:S02]  /*0a70*/  @P5 LDC.64 R160, c[0x0][0x3e0] ;  /* 0x0000f800ffa05b82 */ /* 0x000e240000000a00 */
[----:B0-----:R-:W-:-:S05]  /*0a80*/  @P5 IMAD.WIDE R160, R238, 0x2, R160 ;  /* 0x00000002eea05825 */ /* 0x001fca00078e02a0 */
[----:B------:R0:W2:Y:S02]  /*0a90*/  @P5 LDG.E.U16 R2, desc[UR6][R160.64] ;  /* 0x00000006a0025981 */ /* 0x0000a4000c1e1500 */
[----:B0-----:R-:W0:Y:S02]  /*0aa0*/  LDC.64 R160, c[0x0][0x3c0] ;  /* 0x0000f000ffa07b82 */ /* 0x001e240000000a00 */
[----:B0-----:R-:W-:-:S05]  /*0ab0*/  IMAD.WIDE R160, R238, 0x4, R160 ;  /* 0x00000004eea07825 */ /* 0x001fca00078e02a0 */
[----:B------:R0:W3:Y:S01]  /*0ac0*/  LDG.E R162, desc[UR6][R160.64] ;  /* 0x00000006a0a27981 */ /* 0x0000e2000c1e1900 */
[----:B------:R-:W1:Y:S01]  /*0ad0*/  S2R R163, SR_TID.X ;  /* 0x0000000000a37919 */ /* 0x000e620000002100 */
[----:B0-----:R-:W0:Y:S01]  /*0ae0*/  LDC.64 R160, c[0x0][0x3c8] ;  /* 0x0000f200ffa07b82 */ /* 0x001e220000000a00 */
[----:B------:R-:W-:Y:S01]  /*0af0*/  HFMA2 R176, -RZ, RZ, 1.875, 0 ;  /* 0x3f800000ffb07431 */ /* 0x000fe200000001ff */
        /* <DEDUP_REMOVED lines=9> */
[----:B------:R-:W-:Y:S02]  /*0b90*/  ISETP.GE.U32.AND P1, PT, R239, 0x80, PT ;  /* 0x00000080ef00780c */ /* 0x000fe40003f26070 */
[----:B-1----:R-:W-:-:S02]  /*0ba0*/  LOP3.LUT R161, R163, 0x1f, RZ, 0xc0, !PT ;  /* 0x0000001fa3a17812 */ /* 0x002fc400078ec0ff */
[----:B------:R-:W-:-:S03]  /*0bb0*/  MOV R212, RZ ;  /* 0x000000ff00d47202 */ /* 0x000fc60000000f00 */
[----:B------:R0:W-:Y:S01]  /*0bc0*/  STL [R1+0x70], R161 ;  /* 0x000070a101007387 */ /* 0x0001e20000100800 */
[----:B--2---:R-:W-:Y:S01]  /*0bd0*/  @P5 SHF.L.U32 R176, R2, 0x10, RZ ;  /* 0x0000001002b05819 */ /* 0x004fe200000006ff */
[----:B------:R-:W-:-:S05]  /*0be0*/  IMAD R2, R238, R252, RZ ;  /* 0x000000fcee027224 */ /* 0x000fca00078e02ff */
[----:B------:R-:W-:-:S04]  /*0bf0*/  SHF.R.S32.HI R160, RZ, 0x1f, R2 ;  /* 0x0000001fffa07819 */ /* 0x000fc80000011402 */
[----:B------:R-:W-:-:S04]  /*0c00*/  LEA.HI R2, R160, R2, RZ, 0x3 ;  /* 0x00000002a0027211 */ /* 0x000fc800078f18ff */
[----:B------:R-:W-:-:S04]  /*0c10*/  LEA.HI.SX32 R2, R2, R161, 0x1d ;  /* 0x000000a102027211 */ /* 0x000fc800078feaff */
[----:B------:R-:W-:Y:S02]  /*0c20*/  MOV R210, R2 ;  /* 0x0000000200d27202 */ /* 0x000fe40000000f00 */
[----:B---3--:R-:W-:Y:S01]  /*0c30*/  FSEL R204, R162, RZ, !P0 ;  /* 0x000000ffa2cc7208 */ /* 0x008fe20004000000 */
[----:B0-----:R-:W-:Y:S06]  /*0c40*/  @!P4 BRA `(.L_x_10752) ;  /* 0x000000040074c947 */ /* 0x001fec0003800000 */
[----:B------:R-:W0:Y:S01]  /*0c50*/  LDC.64 R26, c[0x0][0x3a8] ;  /* 0x0000ea00ff1a7b82 */ /* 0x000e220000000a00 */
[----:B------:R-:W2:Y:S04]  /*0c60*/  LDL R194, [R1+0x60] ;  /* 0x0000600001c27983 */ /* 0x000ea80000100800 */
[----:B------:R-:W3:Y:S03]  /*0c70*/  LDL R234, [R1+0x50] ;  /* 0x0000500001ea7983 */ /* 0x000ee60000100800 */
[----:B------:R-:W1:Y:S01]  /*0c80*/  LDC.64 R164, c[0x0][0x428] ;  /* 0x00010a00ffa47b82 */ /* 0x000e620000000a00 */
[----:B------:R-:W-:Y:S01]  /*0c90*/  ISETP.NE.U32.AND P0, PT, RZ, UR10, PT ;  /* 0x0000000aff007c0c */ /* 0x000fe2000bf05070 */
[----:B------:R-:W4:Y:S03]  /*0ca0*/  LDL R236, [R1+0x68] ;  /* 0x0000680001ec7983 */ /* 0x000f260000100800 */
[----:B------:R-:W-:Y:S01]  /*0cb0*/  ISETP.NE.AND.EX P0, PT, RZ, UR11, PT, P0 ;  /* 0x0000000bff007c0c */ /* 0x000fe2000bf05300 */
        /* <DEDUP_REMOVED lines=9> */
[----:B------:R-:W4:Y:S04]  /*0d50*/  LDG.E.128 R164, desc[UR6][R164.64] ;  /* 0x00000006a4a47981 */ /* 0x000f28000c1e1d00 */
[----:B------:R-:W4:Y:S01]  /*0d60*/  LDL R231, [R1+0x5c] ;  /* 0x00005c0001e77983 */ /* 0x000f220000100800 */
[----:B0-----:R-:W0:Y:S02]  /*0d70*/  @P0 LDC.64 R26, c[0x0][0x438] ;  /* 0x00010e00ff1a0b82 */ /* 0x001e240000000a00 */
[----:B0-----:R-:W-:-:S05]  /*0d80*/  @P0 IMAD.WIDE.U32 R26, R2, 0x20, R26 ;  /* 0x00000020021a0825 */ /* 0x001fca00078e001a */
[----:B------:R-:W5:Y:S04]  /*0d90*/  @P0 LDG.E.128 R60, desc[UR6][R26.64] ;  /* 0x000000061a3c0981 */ /* 0x000f68000c1e1d00 */
[----:B------:R0:W5:Y:S02]  /*0da0*/  @P0 LDG.E.128 R56, desc[UR6][R26.64+0x10] ;  /* 0x000010061a380981 */ /* 0x000164000c1e1d00 */
[----:B0-----:R-:W-:-:S06]  /*0db0*/  IMAD.WIDE.U32 R26, R2, 0x8, R184 ;  /* 0x00000008021a7825 */ /* 0x001fcc00078e00b8 */
[----:B------:R-:W5:Y:S01]  /*0dc0*/  LDG.E.64 R26, desc[UR6][R26.64] ;  /* 0x000000061a1a7981 */ /* 0x000f62000c1e1b00 */
[----:B------:R-:W-:Y:S01]  /*0dd0*/  IADD3 R210, PT, PT, R2, 0x20, RZ ;  /* 0x0000002002d27810 */ /* 0x000fe20007ffe0ff */
[C---:B--2---:R-:W-:Y:S01]  /*0de0*/  FADD.FTZ R186, -R204.reuse, R162 ;  /* 0x000000a2ccba7221 */ /* 0x044fe20000010100 */
[C---:B------:R-:W-:Y:S01]  /*0df0*/  FADD.FTZ R0, -R204.reuse, R160 ;  /* 0x000000a0cc007221 */ /* 0x040fe20000010100 */
[C---:B------:R-:W-:Y:S01]  /*0e00*/  FADD.FTZ R187, -R204.reuse, R163 ;  /* 0x000000a3ccbb7221 */ /* 0x040fe20000010100 */
[----:B---3--:R-:W-:Y:S01]  /*0e10*/  FADD.FTZ R168, -R204, R168 ;  /* 0x000000a8cca87221 */ /* 0x008fe20000010100 */
[----:B-----5:R-:W-:Y:S01]  /*0e20*/  FMUL.FTZ R188, R25, R186 ;  /* 0x000000ba19bc7220 */ /* 0x020fe20000410000 */
[C---:B----4-:R-:W-:Y:S02]  /*0e30*/  PRMT R183, R164.reuse, 0x7632, R183 ;  /* 0x00007632a4b77816 */ /* 0x050fe400000000b7 */
[----:B------:R-:W-:Y:S01]  /*0e40*/  SHF.L.U32 R184, R164, 0x10, RZ ;  /* 0x00000010a4b87819 */ /* 0x000fe200000006ff */
[----:B------:R-:W-:Y:S01]  /*0e50*/  FADD.FTZ R160, -R204, R169 ;  /* 0x000000a9cca07221 */ /* 0x000fe20000010100 */
[----:B------:R-:W-:Y:S01]  /*0e60*/  PRMT R164, R165, 0x7632, R164 ;  /* 0x00007632a5a47816 */ /* 0x000fe200000000a4 */
[----:B------:R-:W-:Y:S01]  /*0e70*/  FMUL.FTZ R186, R25, R168 ;  /* 0x000000a819ba7220 */ /* 0x000fe20000410000 */
[----:B------:R-:W-:-:S02]  /*0e80*/  SHF.L.U32 R163, R166, 0x10, RZ ;  /* 0x00000010a6a37819 */ /* 0x000fc400000006ff */
[----:B------:R-:W-:Y:S02]  /*0e90*/  SHF.L.U32 R165, R165, 0x10, RZ ;  /* 0x00000010a5a57819 */ /* 0x000fe400000006ff */
[----:B------:R-:W-:Y:S01]  /*0ea0*/  PRMT R162, R166, 0x7632, R162 ;  /* 0x00007632a6a27816 */ /* 0x000fe200000000a2 */
        /* <DEDUP_REMOVED lines=13> */
[----:B------:R-:W-:Y:S01]  /*0f80*/  FMUL.FTZ R237, R237, R169 ;  /* 0x000000a9eded7220 */ /* 0x000fe20000410000 */
[----:B------:R-:W-:Y:S01]  /*0f90*/  FADD.FTZ R165, RZ, R194 ;  /* 0x000000c2ffa57221 */ /* 0x000fe20000010000 */
[----:B------:R-:W-:Y:S01]  /*0fa0*/  FFMA.FTZ R166, R0, R194, RZ ;  /* 0x000000c200a67223 */ /* 0x000fe200000100ff */
[----:B------:R-:W-:-:S02]  /*0fb0*/  SHF.L.U32 R164, R164, 0x10, RZ ;  /* 0x00000010a4a47819 */ /* 0x000fc400000006ff */
        /* <DEDUP_REMOVED lines=11> */
[----:B------:R-:W-:Y:S01]  /*1070*/  FADD.FTZ R97, R97, R162 ;  /* 0x000000a261617221 */ /* 0x000fe20000010000 */
[-C--:B------:R-:W-:Y:S01]  /*1080*/  FFMA.FTZ R137, R185, R162.reuse, R137 ;  /* 0x000000a2b9897223 */ /* 0x080fe20000010089 */
[----:B------:R-:W-:Y:S01]  /*1090*/  FMUL.FTZ R233, R233, R162 ;  /* 0x000000a2e9e97220 */ /* 0x000fe20000410000 */
[----:B------:R-:W-:Y:S01]  /*10a0*/  FADD.FTZ R170, -R204, R170 ;  /* 0x000000aaccaa7221 */ /* 0x000fe20000010100 */
        /* <DEDUP_REMOVED lines=19> */
[----:B------:R-:W-:Y:S01]  /*11e0*/  FADD.FTZ R99, R99, R163 ;  /* 0x000000a363637221 */ /* 0x000fe20000010000 */
[C---:B------:R-:W-:Y:S01]  /*11f0*/  FFMA.FTZ R139, R183.reuse, R163, R139 ;  /* 0x000000a3b78b7223 */ /* 0x040fe2000001008b */
[----:B------:R-:W-:Y:S01]  /*1200*/  FADD.FTZ R212, R160, R231 ;  /* 0x000000e7a0d47221 */ /* 0x000fe20000010000 */
[----:B------:R-:W-:-:S07]  /*1210*/  FFMA.FTZ R211, R183, R231, R162 ;  /* 0x000000e7b7d37223 */ /* 0x000fce00000100a2 */
.L_x_10752:
[----:B------:R-:W-:Y:S05]  /*1220*/  BSYNC.RECONVERGENT B1 ;  /* 0x0000000000017941 */ /* 0x000fea0003800200 */
.L_x_10751:
        /* <DEDUP_REMOVED lines=12> */
[----:B0-----:R-:W-:-:S05]  /*12f0*/  IMAD.WIDE.U32 R28, R210, 0x20, R28 ;  /* 0x00000020d21c7825 */ /* 0x001fca00078e001c */
        /* <DEDUP_REMOVED lines=12> */
[----:B-----5:R-:W-:Y:S02]  /*13c0*/  FMUL.FTZ R182, R25, R168 ;  /* 0x000000a819b67220 */ /* 0x020fe40000410000 */
[----:B------:R-:W2:Y:S01]  /*13d0*/  LDL R168, [R1+0x38] ;  /* 0x0000380001a87983 */ /* 0x000ea20000100800 */
[C---:B----4-:R-:W-:Y:S02]  /*13e0*/  PRMT R170, R160.reuse, 0x7632, R170 ;  /* 0x00007632a0aa7816 */ /* 0x050fe400000000aa */
[----:B------:R-:W-:Y:S01]  /*13f0*/  SHF.L.U32 R169, R160, 0x10, RZ ;  /* 0x00000010a0a97819 */ /* 0x000fe200000006ff */
[C---:B---3--:R-:W-:Y:S02]  /*1400*/  FADD.FTZ R160, -R204.reuse, R167 ;  /* 0x000000a7cca07221 */ /* 0x048fe40000010100 */
[----:B------:R-:W3:Y:S01]  /*1410*/  LDL R167, [R1+0x3c] ;  /* 0x00003c0001a77983 */ /* 0x000ee20000100800 */
[C---:B------:R-:W-:Y:S01]  /*1420*/  FADD.FTZ R19, -R204.reuse, R21 ;  /* 0x00000015cc137221 */ /* 0x040fe20000010100 */
[C---:B------:R-:W-:Y:S01]  /*1430*/  FADD.FTZ R20, -R204.reuse, R22 ;  /* 0x00000016cc147221 */ /* 0x040fe20000010100 */
[C---:B------:R-:W-:Y:S01]  /*1440*/  FADD.FTZ R21, -R204.reuse, R23 ;  /* 0x00000017cc157221 */ /* 0x040fe20000010100 */
[----:B------:R-:W-:Y:S01]  /*1450*/  PRMT R224, R163, 0x7632, R224 ;  /* 0x00007632a3e07816 */ /* 0x000fe200000000e0 */
[----:B------:R-:W-:Y:S01]  /*1460*/  FMUL.FTZ R181, R25, R19 ;  /* 0x0000001319b57220 */ /* 0x000fe20000410000 */
[----:B------:R-:W-:Y:S01]  /*1470*/  SHF.L.U32 R23, R163, 0x10, RZ ;  /* 0x00000010a3177819 */ /* 0x000fe200000006ff */
[C---:B------:R-:W-:Y:S01]  /*1480*/  FADD.FTZ R163, -R204.reuse, R164 ;  /* 0x000000a4cca37221 */ /* 0x040fe20000010100 */
[C---:B------:R-:W-:Y:S01]  /*1490*/  SHF.L.U32 R22, R161.reuse, 0x10, RZ ;  /* 0x00000010a1167819 */ /* 0x040fe200000006ff */
[----:B------:R-:W-:Y:S01]  /*14a0*/  FADD.FTZ R24, -R204, R165 ;  /* 0x000000a5cc187221 */ /* 0x000fe20000010100 */
[----:B------:R-:W-:Y:S01]  /*14b0*/  PRMT R171, R161, 0x7632, R171 ;  /* 0x00007632a1ab7816 */ /* 0x000fe200000000ab */
[C---:B------:R-:W-:Y:S01]  /*14c0*/  FMUL.FTZ R19, R25.reuse, R20 ;  /* 0x0000001419137220 */ /* 0x040fe20000410000 */
[----:B------:R-:W-:Y:S01]  /*14d0*/  PRMT R223, R162, 0x7632, R223 ;  /* 0x00007632a2df7816 */ /* 0x000fe200000000df */
[----:B------:R-:W-:Y:S01]  /*14e0*/  FADD.FTZ R161, -R204, R166 ;  /* 0x000000a6cca17221 */ /* 0x000fe20000010100 */
[----:B------:R-:W-:Y:S01]  /*14f0*/  SHF.L.U32 R165, R170, 0x10, RZ ;  /* 0x00000010aaa57819 */ /* 0x000fe200000006ff */
[C---:B------:R-:W-:Y:S01]  /*1500*/  FMUL.FTZ R20, R25.reuse, R21 ;  /* 0x0000001519147220 */ /* 0x040fe20000410000 */
[----:B------:R-:W-:Y:S01]  /*1510*/  SHF.L.U32 R162, R162, 0x10, RZ ;  /* 0x00000010a2a27819 */ /* 0x000fe200000006ff */
[----:B------:R-:W-:Y:S01]  /*1520*/  FMUL.FTZ R230, R230, R169 ;  /* 0x000000a9e6e67220 */ /* 0x000fe20000410000 */
[----:B------:R-:W-:Y:S01]  /*1530*/  FMUL.FTZ R21, R25, R163 ;  /* 0x000000a319157220 */ /* 0x000fe20000410000 */
[----:B------:R-:W-:Y:S01]  /*1540*/  FADD.FTZ R94, R94, R22 ;  /* 0x000000165e5e7221 */ /* 0x000fe20000010000 */
[-C--:B------:R-:W-:Y:S01]  /*1550*/  FFMA.FTZ R134, R19, R22.reuse, R134 ;  /* 0x0000001613867223 */ /* 0x080fe20000010086 */
[----:B------:R-:W-:Y:S01]  /*1560*/  FMUL.FTZ R228, R228, R22 ;  /* 0x00000016e4e47220 */ /* 0x000fe20000410000 */
[----:B------:R-:W-:Y:S01]  /*1570*/  FMUL.FTZ R22, R25, R161 ;  /* 0x000000a119167220 */ /* 0x000fe20000410000 */
[----:B------:R-:W-:Y:S01]  /*1580*/  FADD.FTZ R161, R212, R230 ;  /* 0x000000e6d4a17221 */ /* 0x000fe20000010000 */
[----:B------:R-:W-:Y:S01]  /*1590*/  FMUL.FTZ R229, R229, R165 ;  /* 0x000000a5e5e57220 */ /* 0x000fe20000410000 */
[----:B------:R-:W-:Y:S01]  /*15a0*/  FADD.FTZ R88, R88, R162 ;  /* 0x000000a258587221 */ /* 0x000fe20000010000 */
[-C--:B------:R-:W-:Y:S01]  /*15b0*/  FFMA.FTZ R128, R21, R162.reuse, R128 ;  /* 0x000000a215807223 */ /* 0x080fe20000010080 */
[----:B------:R-:W-:Y:S01]  /*15c0*/  FMUL.FTZ R226, R226, R162 ;  /* 0x000000a2e2e27220 */ /* 0x000fe20000410000 */
[----:B------:R-:W-:Y:S01]  /*15d0*/  FFMA.FTZ R166, R182, R230, R211 ;  /* 0x000000e6b6a67223 */ /* 0x000fe200000100d3 */
[----:B------:R-:W-:Y:S01]  /*15e0*/  SHF.L.U32 R162, R224, 0x10, RZ ;  /* 0x00000010e0a27819 */ /* 0x000fe200000006ff */
[----:B------:R-:W-:Y:S01]  /*15f0*/  FADD.FTZ R90, R90, R23 ;  /* 0x000000175a5a7221 */ /* 0x000fe20000010000 */
[----:B------:R-:W-:Y:S01]  /*1600*/  SHF.L.U32 R164, R171, 0x10, RZ ;  /* 0x00000010aba47819 */ /* 0x000fe200000006ff */
[----:B------:R-:W-:Y:S01]  /*1610*/  FFMA.FTZ R130, R22, R23, R130 ;  /* 0x0000001716827223 */ /* 0x000fe20000010082 */
[----:B------:R-:W-:-:S03]  /*1620*/  SHF.L.U32 R163, R223, 0x10, RZ ;  /* 0x00000010dfa37819 */ /* 0x000fc600000006ff */
[-C--:B------:R-:W-:Y:S01]  /*1630*/  FFMA.FTZ R135, R20, R164.reuse, R135 ;  /* 0x000000a414877223 */ /* 0x080fe20000010087 */
[----:B------:R-:W-:Y:S01]  /*1640*/  FADD.FTZ R95, R95, R164 ;  /* 0x000000a45f5f7221 */ /* 0x000fe20000010000 */
[----:B------:R-:W-:Y:S01]  /*1650*/  FMUL.FTZ R227, R227, R164 ;  /* 0x000000a4e3e37220 */ /* 0x000fe20000410000 */
[----:B------:R-:W-:Y:S01]  /*1660*/  FADD.FTZ R89, R89, R163 ;  /* 0x000000a359597221 */ /* 0x000fe20000010000 */
[----:B------:R-:W-:Y:S01]  /*1670*/  FMUL.FTZ R225, R225, R163 ;  /* 0x000000a3e1e17220 */ /* 0x000fe20000410000 */
[----:B------:R-:W-:Y:S01]  /*1680*/  FADD.FTZ R92, R92, R169 ;  /* 0x000000a95c5c7221 */ /* 0x000fe20000010000 */
[----:B------:R-:W-:Y:S01]  /*1690*/  FFMA.FTZ R132, R182, R169, R132 ;  /* 0x000000a9b6847223 */ /* 0x000fe20000010084 */
[----:B------:R-:W-:Y:S01]  /*16a0*/  FFMA.FTZ R133, R181, R165, R133 ;  /* 0x000000a5b5857223 */ /* 0x000fe20000010085 */
[----:B------:R-:W-:Y:S01]  /*16b0*/  FADD.FTZ R93, R93, R165 ;  /* 0x000000a55d5d7221 */ /* 0x000fe20000010000 */
[----:B------:R-:W-:Y:S01]  /*16c0*/  FADD.FTZ R91, R91, R162 ;  /* 0x000000a25b5b7221 */ /* 0x000fe20000010000 */
[----:B------:R-:W-:Y:S01]  /*16d0*/  IADD3 R210, PT, PT, R210, 0x20, RZ ;  /* 0x00000020d2d27810 */ /* 0x000fe20007ffe0ff */
[----:B--2---:R-:W-:Y:S01]  /*16e0*/  FMUL.FTZ R224, R168, R23 ;  /* 0x00000017a8e07220 */ /* 0x004fe20000410000 */
        /* <DEDUP_REMOVED lines=9> */
[----:B------:R-:W-:-:S03]  /*1780*/  FFMA.FTZ R161, R21, R226, R161 ;  /* 0x000000e215a17223 */ /* 0x000fc600000100a1 */
[----:B------:R-:W-:Y:S01]  /*1790*/  FADD.FTZ R163, R163, R225 ;  /* 0x000000e1a3a37221 */ /* 0x000fe20000010000 */
[----:B------:R-:W-:Y:S01]  /*17a0*/  FFMA.FTZ R161, R23, R225, R161 ;  /* 0x000000e117a17223 */ /* 0x000fe200000100a1 */
[----:B------:R-:W-:Y:S01]  /*17b0*/  FMUL.FTZ R24, R25, R160 ;  /* 0x000000a019187220 */ /* 0x000fe20000410000 */
[----:B---3--:R-:W-:Y:S01]  /*17c0*/  FMUL.FTZ R223, R167, R162 ;  /* 0x000000a2a7df7220 */ /* 0x008fe20000410000 */
[----:B------:R-:W-:Y:S01]  /*17d0*/  FADD.FTZ R163, R163, R224 ;  /* 0x000000e0a3a37221 */ /* 0x000fe20000010000 */
[----:B------:R-:W-:Y:S01]  /*17e0*/  FFMA.FTZ R161, R22, R224, R161 ;  /* 0x000000e016a17223 */ /* 0x000fe200000100a1 */
[C---:B------:R-:W-:Y:S02]  /*17f0*/  FFMA.FTZ R131, R24.reuse, R162, R131 ;  /* 0x000000a218837223 */ /* 0x040fe40000010083 */
[----:B------:R-:W-:Y:S01]  /*1800*/  FADD.FTZ R212, R163, R223 ;  /* 0x000000dfa3d47221 */ /* 0x000fe20000010000 */
[----:B------:R-:W-:-:S07]  /*1810*/  FFMA.FTZ R211, R24, R223, R161 ;  /* 0x000000df18d37223 */ /* 0x000fce00000100a1 */
.L_x_10754:
[----:B------:R-:W-:Y:S05]  /*1820*/  BSYNC.RECONVERGENT B1 ;  /* 0x0000000000017941 */ /* 0x000fea0003800200 */
.L_x_10753:
        /* <DEDUP_REMOVED lines=14> */
[----:B------:R-:W3:Y:S04]  /*1910*/  LDG.E.128 R164, desc[UR6][R8.64+0x10] ;  /* 0x0000100608a47981 */ /* 0x000ee8000c1e1d00 */
[----:B------:R0:W4:Y:S04]  /*1920*/  LDG.E.128 R160, desc[UR6][R30.64] ;  /* 0x000000061ea07981 */ /* 0x000128000c1e1d00 */
[----:B------:R-:W4:Y:S01]  /*1930*/  LDL R206, [R1+0x1c] ;  /* 0x00001c0001ce7983 */ /* 0x000f220000100800 */
[----:B------:R-:W-:-:S04]  /*1940*/  ISETP.NE.U32.AND P0, PT, RZ, UR10, PT ;  /* 0x0000000aff007c0c */ /* 0x000fc8000bf05070 */
[----:B------:R-:W-:Y:S01]  /*1950*/  ISETP.NE.AND.EX P0, PT, RZ, UR11, PT, P0 ;  /* 0x0000000bff007c0c */ /* 0x000fe2000bf05300 */
[----:B0-----:R-:W0:-:S12]  /*1960*/  LDC.64 R30, c[0x0][0x3b0] ;  /* 0x0000ec00ff1e7b82 */ /* 0x001e180000000a00 */
[----:B------:R-:W1:Y:S02]  /*1970*/  @P0 LDC.64 R8, c[0x0][0x438] ;  /* 0x00010e00ff080b82 */ /* 0x000e640000000a00 */
[----:B-1----:R-:W-:-:S05]  /*1980*/  @P0 IMAD.WIDE.U32 R8, R210, 0x20, R8 ;  /* 0x00000020d2080825 */ /* 0x002fca00078e0008 */
[----:B------:R-:W5:Y:S04]  /*1990*/  @P0 LDG.E.128 R44, desc[UR6][R8.64] ;  /* 0x00000006082c0981 */ /* 0x000f68000c1e1d00 */
[----:B------:R0:W5:Y:S02]  /*19a0*/  @P0 LDG.E.128 R40, desc[UR6][R8.64+0x10] ;  /* 0x0000100608280981 */ /* 0x000164000c1e1d00 */
[----:B0-----:R-:W-:-:S05]  /*19b0*/  IMAD.WIDE.U32 R8, R210, 0x8, R30 ;  /* 0x00000008d2087825 */ /* 0x001fca00078e001e */
[----:B------:R0:W5:Y:S01]  /*19c0*/  LDG.E.64 R30, desc[UR6][R8.64] ;  /* 0x00000006081e7981 */ /* 0x000162000c1e1b00 */
[----:B------:R-:W-:Y:S01]  /*19d0*/  IADD3 R210, PT, PT, R210, 0x20, RZ ;  /* 0x00000020d2d27810 */ /* 0x000fe20007ffe0ff */
[C---:B--2---:R-:W-:Y:S01]  /*19e0*/  FADD.FTZ R3, -R204.reuse, R4 ;  /* 0x00000004cc037221 */ /* 0x044fe20000010100 */
[C---:B------:R-:W-:Y:S01]  /*19f0*/  FADD.FTZ R4, -R204.reuse, R5 ;  /* 0x00000005cc047221 */ /* 0x040fe20000010100 */
[C---:B------:R-:W-:Y:S01]  /*1a00*/  FADD.FTZ R5, -R204.reuse, R6 ;  /* 0x00000006cc057221 */ /* 0x040fe20000010100 */
[C---:B------:R-:W-:Y:S01]  /*1a10*/  FADD.FTZ R6, -R204.reuse, R7 ;  /* 0x00000007cc067221 */ /* 0x040fe20000010100 */
[----:B---3--:R-:W-:Y:S01]  /*1a20*/  FADD.FTZ R10, -R204, R165 ;  /* 0x000000a5cc0a7221 */ /* 0x008fe20000010100 */
[C---:B----4-:R-:W-:Y:S02]  /*1a30*/  PRMT R168, R160.reuse, 0x7632, R168 ;  /* 0x00007632a0a87816 */ /* 0x050fe400000000a8 */
[----:B------:R-:W-:Y:S01]  /*1a40*/  SHF.L.U32 R7, R160, 0x10, RZ ;  /* 0x00000010a0077819 */ /* 0x000fe200000006ff */
[----:B-----5:R-:W-:Y:S01]  /*1a50*/  FMUL.FTZ R5, R25, R5 ;  /* 0x0000000519057220 */ /* 0x020fe20000410000 */
[----:B0-----:R-:W-:-:S02]  /*1a60*/  SHF.L.U32 R8, R161, 0x10, RZ ;  /* 0x00000010a1087819 */ /* 0x001fc400000006ff */
[----:B------:R-:W-:Y:S01]  /*1a70*/  PRMT R169, R161, 0x7632, R169 ;  /* 0x00007632a1a97816 */ /* 0x000fe200000000a9 */
[----:B------:R-:W-:Y:S01]  /*1a80*/  FADD.FTZ R161, -R204, R166 ;  /* 0x000000a6cca17221 */ /* 0x000fe20000010100 */
[----:B------:R-:W-:Y:S01]  /*1a90*/  SHF.L.U32 R165, R168, 0x10, RZ ;  /* 0x00000010a8a57819 */ /* 0x000fe200000006ff */
[----:B------:R-:W-:Y:S01]  /*1aa0*/  FMUL.FTZ R218, R218, R7 ;  /* 0x00000007dada7220 */ /* 0x000fe20000410000 */
[----:B------:R-:W-:Y:S01]  /*1ab0*/  FMUL.FTZ R3, R25, R3 ;  /* 0x0000000319037220 */ /* 0x000fe20000410000 */
[----:B------:R-:W-:Y:S01]  /*1ac0*/  SHF.L.U32 R9, R163, 0x10, RZ ;  /* 0x00000010a3097819 */ /* 0x000fe200000006ff */
[----:B------:R-:W-:Y:S01]  /*1ad0*/  FADD.FTZ R86, R86, R8 ;  /* 0x0000000856567221 */ /* 0x000fe20000010000 */
[-C--:B------:R-:W-:Y:S01]  /*1ae0*/  FFMA.FTZ R126, R5, R8.reuse, R126 ;  /* 0x00000008057e7223 */ /* 0x080fe2000001007e */
[----:B------:R-:W-:Y:S01]  /*1af0*/  FMUL.FTZ R214, R214, R8 ;  /* 0x00000008d6d67220 */ /* 0x000fe20000410000 */
[----:B------:R-:W-:Y:S01]  /*1b00*/  FMUL.FTZ R8, R25, R161 ;  /* 0x000000a119087220 */ /* 0x000fe20000410000 */
[----:B------:R-:W-:Y:S01]  /*1b10*/  FADD.FTZ R161, R212, R218 ;  /* 0x000000dad4a17221 */ /* 0x000fe20000010000 */
[----:B------:R-:W-:Y:S01]  /*1b20*/  FMUL.FTZ R217, R217, R165 ;  /* 0x000000a5d9d97220 */ /* 0x000fe20000410000 */
[----:B------:R-:W-:Y:S01]  /*1b30*/  PRMT R171, R163, 0x7632, R171 ;  /* 0x00007632a3ab7816 */ /* 0x000fe200000000ab */
[----:B------:R-:W-:Y:S01]  /*1b40*/  FMUL.FTZ R4, R25, R4 ;  /* 0x0000000419047220 */ /* 0x000fe20000410000 */
[----:B------:R-:W-:Y:S01]  /*1b50*/  FFMA.FTZ R166, R3, R218, R211 ;  /* 0x000000da03a67223 */ /* 0x000fe200000100d3 */
[----:B------:R-:W-:Y:S01]  /*1b60*/  FADD.FTZ R163, -R204, R164 ;  /* 0x000000a4cca37221 */ /* 0x000fe20000010100 */
        /* <DEDUP_REMOVED lines=14> */
[----:B------:R-:W-:Y:S01]  /*1c50*/  FADD.FTZ R164, R9, R214 ;  /* 0x000000d609a47221 */ /* 0x000fe20000010000 */
[----:B------:R-:W-:Y:S01]  /*1c60*/  FFMA.FTZ R161, R5, R214, R161 ;  /* 0x000000d605a17223 */ /* 0x000fe200000100a1 */
[C---:B------:R-:W-:Y:S01]  /*1c70*/  FMUL.FTZ R7, R25.reuse, R163 ;  /* 0x000000a319077220 */ /* 0x040fe20000410000 */
        /* <DEDUP_REMOVED lines=20> */
[----:B------:R-:W-:Y:S01]  /*1dc0*/  FFMA.FTZ R125, R4, R165, R125 ;  /* 0x000000a5047d7223 */ /* 0x000fe2000001007d */
[----:B------:R-:W-:Y:S01]  /*1dd0*/  FADD.FTZ R85, R85, R165 ;  /* 0x000000a555557221 */ /* 0x000fe20000010000 */
[----:B------:R-:W-:Y:S01]  /*1de0*/  FADD.FTZ R83, R83, R162 ;  /* 0x000000a253537221 */ /* 0x000fe20000010000 */
[C---:B------:R-:W-:Y:S01]  /*1df0*/  FFMA.FTZ R123, R10.reuse, R162, R123 ;  /* 0x000000a20a7b7223 */ /* 0x040fe2000001007b */
[----:B------:R-:W-:Y:S01]  /*1e00*/  FADD.FTZ R212, R163, R206 ;  /* 0x000000cea3d47221 */ /* 0x000fe20000010000 */
[----:B------:R-:W-:-:S07]  /*1e10*/  FFMA.FTZ R211, R10, R206, R161 ;  /* 0x000000ce0ad37223 */ /* 0x000fce00000100a1 */
.L_x_10756:
[----:B------:R-:W-:Y:S05]  /*1e20*/  BSYNC.RECONVERGENT B1 ;  /* 0x0000000000017941 */ /* 0x000fea0003800200 */
.L_x_10755:
        /* <DEDUP_REMOVED lines=27> */
[----:B---3--:R-:W-:Y:S02]  /*1fe0*/  FADD.FTZ R18, -R204, R165 ;  /* 0x000000a5cc127221 */ /* 0x008fe40000010100 */
[----:B-----5:R-:W-:Y:S01]  /*1ff0*/  FMUL.FTZ R13, R25, R13 ;  /* 0x0000000d190d7220 */ /* 0x020fe20000410000 */
[C---:B----4-:R-:W-:Y:S02]  /*2000*/  PRMT R168, R160.reuse, 0x7632, R168 ;  /* 0x00007632a0a87816 */ /* 0x050fe400000000a8 */
[----:B------:R-:W-:-:S02]  /*2010*/  SHF.L.U32 R15, R160, 0x10, RZ ;  /* 0x00000010a00f7819 */ /* 0x000fc400000006ff */
[C---:B0-----:R-:W-:Y:S02]  /*2020*/  SHF.L.U32 R16, R161.reuse, 0x10, RZ ;  /* 0x00000010a1107819 */ /* 0x041fe400000006ff */
        /* <DEDUP_REMOVED lines=59> */
.L_x_10758:
[----:B------:R-:W-:Y:S05]  /*23e0*/  BSYNC.RECONVERGENT B1 ;  /* 0x0000000000017941 */ /* 0x000fea0003800200 */
.L_x_10757:
        /* <DEDUP_REMOVED lines=8> */
[----:B0-----:R-:W-:-:S07]  /*2470*/  IMAD.WIDE.U32 R164, R210, 0x20, R164 ;  /* 0x00000020d2a47825 */ /* 0x001fce00078e00a4 */
[----:B------:R-:W0:Y:S01]  /*2480*/  LDC.64 R174, c[0x0][0x3b0] ;  /* 0x0000ec00ffae7b82 */ /* 0x000e220000000a00 */
[----:B-1----:R-:W-:-:S06]  /*2490*/  IMAD.WIDE.U32 R168, R210, 0x10, R168 ;  /* 0x00000010d2a87825 */ /* 0x002fcc00078e00a8 */
[----:B------:R-:W3:Y:S01]  /*24a0*/  LDG.E.128 R168, desc[UR6][R168.64] ;  /* 0x00000006a8a87981 */ /* 0x000ee2000c1e1d00 */
[----:B--2---:R-:W-:-:S05]  /*24b0*/  @P6 IMAD.WIDE.U32 R160, R210, 0x20, R160 ;  /* 0x00000020d2a06825 */ /* 0x004fca00078e00a0 */
[----:B------:R-:W5:Y:S04]  /*24c0*/  @P6 LDG.E.128 R144, desc[UR6][R160.64] ;  /* 0x00000006a0906981 */ /* 0x000f68000c1e1d00 */
[----:B------:R1:W5:Y:S04]  /*24d0*/  @P6 LDG.E.128 R148, desc[UR6][R160.64+0x10] ;  /* 0x00001006a0946981 */ /* 0x000368000c1e1d00 */
[----:B------:R-:W1:Y:S04]  /*24e0*/  LDG.E.128 R160, desc[UR6][R164.64] ;  /* 0x00000006a4a07981 */ /* 0x000e68000c1e1d00 */
[----:B------:R-:W2:Y:S01]  /*24f0*/  LDG.E.128 R164, desc[UR6][R164.64+0x10] ;  /* 0x00001006a4a47981 */ /* 0x000ea2000c1e1d00 */
[----:B0-----:R-:W-:-:S06]  /*2500*/  IMAD.WIDE.U32 R174, R210, 0x8, R174 ;  /* 0x00000008d2ae7825 */ /* 0x001fcc00078e00ae */
[----:B------:R-:W5:Y:S01]  /*2510*/  LDG.E.64 R174, desc[UR6][R174.64] ;  /* 0x00000006aeae7981 */ /* 0x000f62000c1e1b00 */
[----:B---3--:R-:W-:Y:S02]  /*2520*/  PRMT R197, R168, 0x7632, R197 ;  /* 0x00007632a8c57816 */ /* 0x008fe400000000c5 */
[C---:B------:R-:W-:Y:S02]  /*2530*/  PRMT R196, R169.reuse, 0x7632, R196 ;  /* 0x00007632a9c47816 */ /* 0x040fe400000000c4 */
[----:B------:R-:W-:Y:S01]  /*2540*/  SHF.L.U32 R169, R169, 0x10, RZ ;  /* 0x00000010a9a97819 */ /* 0x000fe200000006ff */
[C---:B-1----:R-:W-:Y:S01]  /*2550*/  FADD.FTZ R161, -R204.reuse, R161 ;  /* 0x000000a1cca17221 */ /* 0x042fe20000010100 */
[----:B------:R-:W-:-:S03]  /*2560*/  FADD.FTZ R177, -R204, R160 ;  /* 0x000000a0ccb17221 */ /* 0x000fc60000010100 */
[----:B-----5:R-:W-:Y:S01]  /*2570*/  FMUL.FTZ R192, R25, R161 ;  /* 0x000000a119c07220 */ /* 0x020fe20000410000 */
[----:B------:R-:W-:Y:S01]  /*2580*/  SHF.L.U32 R161, R197, 0x10, RZ ;  /* 0x00000010c5a17819 */ /* 0x000fe200000006ff */
[----:B--2---:R-:W-:Y:S01]  /*2590*/  FADD.FTZ R190, -R204, R167 ;  /* 0x000000a7ccbe7221 */ /* 0x004fe20000010100 */
[----:B------:R-:W-:Y:S01]  /*25a0*/  SHF.L.U32 R167, R168, 0x10, RZ ;  /* 0x00000010a8a77819 */ /* 0x000fe200000006ff */
[C---:B------:R-:W-:Y:S01]  /*25b0*/  FADD.FTZ R165, -R204.reuse, R165 ;  /* 0x000000a5cca57221 */ /* 0x040fe20000010100 */
[----:B------:R-:W-:Y:S01]  /*25c0*/  FADD.FTZ R166, -R204, R166 ;  /* 0x000000a6cca67221 */ /* 0x000fe20000010100 */
[C---:B------:R-:W-:Y:S02]  /*25d0*/  FMUL.FTZ R193, R25.reuse, R177 ;  /* 0x000000b119c17220 */ /* 0x040fe40000410000 */
[----:B------:R-:W-:Y:S01]  /*25e0*/  FMUL.FTZ R222, R244, R167 ;  /* 0x000000a7f4de7220 */ /* 0x000fe20000410000 */
[C---:B------:R-:W-:Y:S01]  /*25f0*/  FADD.FTZ R162, -R204.reuse, R162 ;  /* 0x000000a2cca27221 */ /* 0x040fe20000010100 */
[C---:B------:R-:W-:Y:S01]  /*2600*/  FMUL.FTZ R180, R25.reuse, R165 ;  /* 0x000000a519b47220 */ /* 0x040fe20000410000 */
[----:B------:R-:W-:Y:S01]  /*2610*/  FADD.FTZ R163, -R204, R163 ;  /* 0x000000a3cca37221 */ /* 0x000fe20000010100 */
[----:B------:R-:W-:Y:S01]  /*2620*/  FMUL.FTZ R191, R25, R166 ;  /* 0x000000a619bf7220 */ /* 0x000fe20000410000 */
[----:B------:R-:W-:Y:S01]  /*2630*/  FADD.FTZ R165, R212, R222 ;  /* 0x000000ded4a57221 */ /* 0x000fe20000010000 */
[-C--:B------:R-:W-:Y:S01]  /*2640*/  FMUL.FTZ R221, R245, R161.reuse ;  /* 0x000000a1f5dd7220 */ /* 0x080fe20000410000 */
[----:B------:R-:W-:Y:S01]  /*2650*/  FFMA.FTZ R166, R193, R222, R211 ;  /* 0x000000dec1a67223 */ /* 0x000fe200000100d3 */
[----:B------:R-:W-:Y:S01]  /*2660*/  FMUL.FTZ R177, R25, R162 ;  /* 0x000000a219b17220 */ /* 0x000fe20000410000 */
[----:B------:R-:W-:Y:S01]  /*2670*/  SHF.L.U32 R162, R196, 0x10, RZ ;  /* 0x00000010c4a27819 */ /* 0x000fe200000006ff */
[----:B------:R-:W-:Y:S01]  /*2680*/  FFMA.FTZ R109, R192, R161, R109 ;  /* 0x000000a1c06d7223 */ /* 0x000fe2000001006d */
[----:B------:R-:W-:Y:S01]  /*2690*/  FADD.FTZ R69, R69, R161 ;  /* 0x000000a145457221 */ /* 0x000fe20000010000 */
[----:B------:R-:W-:Y:S01]  /*26a0*/  FMUL.FTZ R178, R25, R163 ;  /* 0x000000a319b27220 */ /* 0x000fe20000410000 */
[----:B------:R-:W-:Y:S01]  /*26b0*/  FADD.FTZ R161, R165, R221 ;  /* 0x000000dda5a17221 */ /* 0x000fe20000010000 */
[----:B------:R-:W-:Y:S01]  /*26c0*/  FMUL.FTZ R220, R246, R169 ;  /* 0x000000a9f6dc7220 */ /* 0x000fe20000410000 */
[----:B------:R-:W-:Y:S01]  /*26d0*/  FFMA.FTZ R165, R192, R221, R166 ;  /* 0x000000ddc0a57223 */ /* 0x000fe200000100a6 */
[----:B------:R-:W-:Y:S01]  /*26e0*/  PRMT R195, R170, 0x7632, R195 ;  /* 0x00007632aac37816 */ /* 0x000fe200000000c3 */
[-C--:B------:R-:W-:Y:S01]  /*26f0*/  FFMA.FTZ R111, R178, R162.reuse, R111 ;  /* 0x000000a2b26f7223 */ /* 0x080fe2000001006f */
[----:B------:R-:W-:Y:S01]  /*2700*/  SHF.L.U32 R170, R170, 0x10, RZ ;  /* 0x00000010aaaa7819 */ /* 0x000fe200000006ff */
[----:B------:R-:W-:Y:S01]  /*2710*/  FADD.FTZ R71, R71, R162 ;  /* 0x000000a247477221 */ /* 0x000fe20000010000 */
[----:B------:R-:W-:Y:S01]  /*2720*/  FMUL.FTZ R219, R247, R162 ;  /* 0x000000a2f7db7220 */ /* 0x000fe20000410000 */
[----:B------:R-:W-:Y:S01]  /*2730*/  FADD.FTZ R164, -R204, R164 ;  /* 0x000000a4cca47221 */ /* 0x000fe20000010100 */
        /* <DEDUP_REMOVED lines=12> */
[----:B------:R-:W-:-:S02]  /*2800*/  SHF.L.U32 R164, R168, 0x10, RZ ;  /* 0x00000010a8a47819 */ /* 0x000fc400000006ff */
        /* <DEDUP_REMOVED lines=17> */
[C---:B------:R-:W-:Y:S01]  /*2920*/  FFMA.FTZ R107, R190.reuse, R164, R107 ;  /* 0x000000a4be6b7223 */ /* 0x040fe2000001006b */
[----:B------:R-:W-:Y:S01]  /*2930*/  FADD.FTZ R67, R67, R164 ;  /* 0x000000a443437221 */ /* 0x000fe20000010000 */
[----:B------:R-:W-:Y:S01]  /*2940*/  FADD.FTZ R212, R161, R195 ;  /* 0x000000c3a1d47221 */ /* 0x000fe20000010000 */
[----:B------:R-:W-:-:S07]  /*2950*/  FFMA.FTZ R211, R190, R195, R162 ;  /* 0x000000c3bed37223 */ /* 0x000fce00000100a2 */
.L_x_10760:
[----:B------:R-:W-:Y:S05]  /*2960*/  BSYNC.RECONVERGENT B1 ;  /* 0x0000000000017941 */ /* 0x000fea0003800200 */
.L_x_10759:
        /* <DEDUP_REMOVED lines=23> */
.L_x_10812:
[----:B------:R-:W-:Y:S01]  /*2ae0*/  ISETP.NE.AND P6, PT, R163, RZ, PT ;  /* 0x000000ffa300720c */ /* 0x000fe20003fc5270 */
[----:B------:R-:W-:Y:S01]  /*2af0*/  FADD.FTZ R162, R165, R167 ;  /* 0x000000a7a5a27221 */ /* 0x000fe20000010000 */
[----:B------:R-:W-:Y:S01]  /*2b00*/  P2R R160, PR, RZ, 0x1 ;  /* 0x00000001ffa07803 */ /* 0x000fe20000000000 */
[----:B0-----:R-:W-:Y:S01]  /*2b10*/  FADD.FTZ R161, R166, R161 ;  /* 0x000000a1a6a17221 */ /* 0x001fe20000010000 */
[----:B------:R-:W-:Y:S01]  /*2b20*/  ISETP.NE.AND P0, PT, RZ, UR8, PT ;  /* 0x00000008ff007c0c */ /* 0x000fe2000bf05270 */
[----:B------:R-:W-:Y:S01]  /*2b30*/  FMUL.FTZ R162, R162, UR9 ;  /* 0x00000009a2a27c20 */ /* 0x000fe20008410000 */
[----:B------:R-:W-:Y:S01]  /*2b40*/  BSSY.RECONVERGENT B1, `(.L_x_10762) ;  /* 0x000056b000017945 */ /* 0x000fe20003800200 */
[----:B-1----:R-:W-:-:S03]  /*2b50*/  FMUL.FTZ R165, R161, UR9 ;  /* 0x00000009a1a57c20 */ /* 0x002fc60008410000 */
        /* <DEDUP_REMOVED lines=10> */
[-CC-:B------:R-:W-:Y:S01]  /*2c00*/  FFMA.FTZ R161, R185, R165.reuse, R164.reuse ;  /* 0x000000a5b9a17223 */ /* 0x180fe200000100a4 */
[-C--:B------:R-:W-:Y:S01]  /*2c10*/  FFMA.FTZ R166, R0, R165.reuse, R164 ;  /* 0x000000a500a67223 */ /* 0x080fe200000100a4 */
[----:B------:R-:W-:Y:S02]  /*2c20*/  FADD.FTZ R160, R232, -R160 ;  /* 0x800000a0e8a07221 */ /* 0x000fe40000010000 */
[----:B------:R-:W-:Y:S01]  /*2c30*/  FADD.FTZ R161, R233, -R161 ;  /* 0x800000a1e9a17221 */ /* 0x000fe20000010000 */
[----:B------:R-:W-:Y:S01]  /*2c40*/  FADD.FTZ R166, R194, -R166 ;  /* 0x800000a6c2a67221 */ /* 0x000fe20000010000 */
[----:B-----5:R-:W-:Y:S01]  /*2c50*/  FMUL.FTZ R163, R25, R160 ;  /* 0x000000a019a37220 */ /* 0x020fe20000410000 */
[----:B------:R-:W-:Y:S01]  /*2c60*/  FFMA.FTZ R160, R183, R165, R164 ;  /* 0x000000a5b7a07223 */ /* 0x000fe200000100a4 */
[C---:B------:R-:W-:Y:S01]  /*2c70*/  FMUL.FTZ R161, R25.reuse, R161 ;  /* 0x000000a119a17220 */ /* 0x040fe20000410000 */
[----:B------:R-:W-:Y:S01]  /*2c80*/  FMUL.FTZ R166, R25, R166 ;  /* 0x000000a619a67220 */ /* 0x000fe20000410000 */
[-C--:B------:R-:W-:Y:S01]  /*2c90*/  FMUL.FTZ R163, R163, R176.reuse ;  /* 0x000000b0a3a37220 */ /* 0x080fe20000410000 */
[----:B------:R-:W-:Y:S01]  /*2ca0*/  FADD.FTZ R160, R231, -R160 ;  /* 0x800000a0e7a07221 */ /* 0x000fe20000010000 */
[-C--:B------:R-:W-:Y:S01]  /*2cb0*/  FMUL.FTZ R161, R161, R176.reuse ;  /* 0x000000b0a1a17220 */ /* 0x080fe20000410000 */
[----:B------:R-:W-:Y:S01]  /*2cc0*/  FMUL.FTZ R166, R166, R176 ;  /* 0x000000b0a6a67220 */ /* 0x000fe20000410000 */
[----:B------:R-:W-:Y:S01]  /*2cd0*/  FMUL.FTZ R163, R163, UR14 ;  /* 0x0000000ea3a37c20 */ /* 0x000fe20008410000 */
[----:B------:R-:W-:Y:S01]  /*2ce0*/  FMUL.FTZ R160, R25, R160 ;  /* 0x000000a019a07220 */ /* 0x000fe20000410000 */
[----:B------:R-:W-:Y:S01]  /*2cf0*/  FMUL.FTZ R161, R161, UR14 ;  /* 0x0000000ea1a17c20 */ /* 0x000fe20008410000 */
[----:B------:R-:W-:-:S02]  /*2d00*/  FMUL.FTZ R166, R166, UR14 ;  /* 0x0000000ea6a67c20 */ /* 0x000fc40008410000 */
        /* <DEDUP_REMOVED lines=43> */
.L_x_10766:
[-CC-:B------:R-:W-:Y:S01]  /*2fc0*/  FFMA.FTZ R152, R0, R165.reuse, R164.reuse ;  /* 0x000000a500987223 */ /* 0x180fe200000100a4 */
[-CC-:B------:R-:W-:Y:S01]  /*2fd0*/  FFMA.FTZ R153, R189, R165.reuse, R164.reuse ;  /* 0x000000a5bd997223 */ /* 0x180fe200000100a4 */
[----:B------:R-:W-:Y:S01]  /*2fe0*/  FFMA.FTZ R154, R188, R165, R164 ;  /* 0x000000a5bc9a7223 */ /* 0x000fe200000100a4 */
[----:B------:R-:W-:Y:S01]  /*2ff0*/  LOP3.LUT P6, RZ, R26, 0xff, RZ, 0xc0, !PT ;  /* 0x000000ff1aff7812 */ /* 0x000fe200078cc0ff */
[----:B------:R-:W-:Y:S01]  /*3000*/  FADD.FTZ R152, R194, -R152 ;  /* 0x80000098c2987221 */ /* 0x000fe20000010000 */
[----:B------:R-:W-:Y:S01]  /*3010*/  FADD.FTZ R153, R237, -R153 ;  /* 0x80000099ed997221 */ /* 0x000fe20000010000 */
[----:B------:R-:W-:Y:S02]  /*3020*/  FADD.FTZ R154, R236, -R154 ;  /* 0x8000009aec9a7221 */ /* 0x000fe40000010000 */
[C---:B-----5:R-:W-:Y:S01]  /*3030*/  FMUL.FTZ R152, R25.reuse, R152 ;  /* 0x0000009819987220 */ /* 0x060fe20000410000 */
[C---:B------:R-:W-:Y:S01]  /*3040*/  FMUL.FTZ R153, R25.reuse, R153 ;  /* 0x0000009919997220 */ /* 0x040fe20000410000 */
[----:B------:R-:W-:-:S02]  /*3050*/  FMUL.FTZ R154, R25, R154 ;  /* 0x0000009a199a7220 */ /* 0x000fc40000410000 */
[-C--:B------:R-:W-:Y:S01]  /*3060*/  FMUL.FTZ R155, R152, R176.reuse ;  /* 0x000000b0989b7220 */ /* 0x080fe20000410000 */
[-C--:B------:R-:W-:Y:S01]  /*3070*/  FMUL.FTZ R159, R153, R176.reuse ;  /* 0x000000b0999f7220 */ /* 0x080fe20000410000 */
[----:B------:R-:W-:Y:S02]  /*3080*/  FMUL.FTZ R156, R154, R176 ;  /* 0x000000b09a9c7220 */ /* 0x000fe40000410000 */
[----:B------:R-:W-:Y:S01]  /*3090*/  FMUL.FTZ R158, R155, UR14 ;  /* 0x0000000e9b9e7c20 */ /* 0x000fe20008410000 */
[----:B------:R-:W-:Y:S01]  /*30a0*/  FFMA.FTZ R155, R187, R165, R164 ;  /* 0x000000a5bb9b7223 */ /* 0x000fe200000100a4 */
[----:B------:R-:W-:Y:S01]  /*30b0*/  FMUL.FTZ R159, R159, UR14 ;  /* 0x0000000e9f9f7c20 */ /* 0x000fe20008410000 */
[----:B------:R-:W-:Y:S02]  /*30c0*/  FMUL.FTZ R156, R156, UR14 ;  /* 0x0000000e9c9c7c20 */ /* 0x000fe40008410000 */
[----:B------:R-:W-:Y:S01]  /*30d0*/  FADD.FTZ R155, R235, -R155 ;  /* 0x8000009beb9b7221 */ /* 0x000fe20000010000 */
[----:B------:R-:W-:-:S02]  /*30e0*/  FSEL R158, R158, RZ, P6 ;  /* 0x000000ff9e9e7208 */ /* 0x000fc40003000000 */
[----:B------:R-:W-:Y:S01]  /*30f0*/  LOP3.LUT P6, RZ, R26, 0xff00, RZ, 0xc0, !PT ;  /* 0x0000ff001aff7812 */ /* 0x000fe200078cc0ff */
[----:B------:R-:W-:-:S03]  /*3100*/  FMUL.FTZ R155, R25, R155 ;  /* 0x0000009b199b7220 */ /* 0x000fc60000410000 */
[----:B------:R-:W-:Y:S01]  /*3110*/  FSEL R159, R159, RZ, P6 ;  /* 0x000000ff9f9f7208 */ /* 0x000fe20003000000 */
[----:B------:R-:W-:Y:S01]  /*3120*/  FMUL.FTZ R157, R155, R176 ;  /* 0x000000b09b9d7220 */ /* 0x000fe20000410000 */
[----:B------:R-:W-:Y:S02]  /*3130*/  LOP3.LUT P6, RZ, R26, 0xff0000, RZ, 0xc0, !PT ;  /* 0x00ff00001aff7812 */ /* 0x000fe400078cc0ff */
[----:B------:R-:W-:Y:S01]  /*3140*/  F2FP.BF16.F32.PACK_AB R160, R159, R158 ;  /* 0x0000009e9fa0723e */ /* 0x000fe200000010ff */
[----:B------:R-:W-:Y:S01]  /*3150*/  FMUL.FTZ R157, R157, UR14 ;  /* 0x0000000e9d9d7c20 */ /* 0x000fe20008410000 */
        /* <DEDUP_REMOVED lines=35> */
.L_x_10767:
        /* <DEDUP_REMOVED lines=8> */
.L_x_10765:
[----:B------:R-:W-:Y:S05]  /*3410*/  BSYNC.RECONVERGENT B2 ;  /* 0x0000000000027941 */ /* 0x000fea0003800200 */
.L_x_10764:
        /* <DEDUP_REMOVED lines=33> */
[----:B0-----:R-:W-:-:S02]  /*3630*/  F2FP.BF16.F32.PACK_AB R160, R159, R158 ;  /* 0x0000009e9fa0723e */ /* 0x001fc400000010ff */
[----:B------:R-:W-:Y:S01]  /*3640*/  F2FP.BF16.F32.PACK_AB R161, R157, R156 ;  /* 0x0000009c9da1723e */ /* 0x000fe200000010ff */
[-CC-:B------:R-:W-:Y:S01]  /*3650*/  FFMA.FTZ R156, R21, R165.reuse, R164.reuse ;  /* 0x000000a5159c7223 */ /* 0x180fe200000100a4 */
[----:B------:R-:W-:Y:S01]  /*3660*/  FFMA.FTZ R157, R23, R165, R164 ;  /* 0x000000a5179d7223 */ /* 0x000fe200000100a4 */
[----:B------:R-:W-:Y:S02]  /*3670*/  LOP3.LUT P4, RZ, R29, 0xff, RZ, 0xc0, !PT ;  /* 0x000000ff1dff7812 */ /* 0x000fe4000788c0ff */
[----:B------:R-:W-:Y:S01]  /*3680*/  FADD.FTZ R156, R226, -R156 ;  /* 0x8000009ce29c7221 */ /* 0x000fe20000010000 */
[----:B------:R-:W-:Y:S01]  /*3690*/  FADD.FTZ R157, R225, -R157 ;  /* 0x8000009de19d7221 */ /* 0x000fe20000010000 */
[----:B------:R-:W-:Y:S02]  /*36a0*/  LOP3.LUT P6, RZ, R29, 0xff00, RZ, 0xc0, !PT ;  /* 0x0000ff001dff7812 */ /* 0x000fe400078cc0ff */
        /* <DEDUP_REMOVED lines=26> */
.L_x_10770:
        /* <DEDUP_REMOVED lines=61> */
.L_x_10771:
        /* <DEDUP_REMOVED lines=8> */
.L_x_10769:
[----:B------:R-:W-:Y:S05]  /*3ca0*/  BSYNC.RECONVERGENT B2 ;  /* 0x0000000000027941 */ /* 0x000fea0003800200 */
.L_x_10768:
[----:B------:R-:W-:Y:S04]  /*3cb0*/  BSSY.RECONVERGENT B2, `(.L_x_10772) ;  /* 0x0000088000027945 */ /* 0x000fe80003800200 */
[----:B------:R-:W-:Y:S05]  /*3cc0*/  @!P2 BRA `(.L_x_10773) ;  /* 0x000000080018a947 */ /* 0x000fea0003800000 */
[----:B------:R-:W-:-:S04]  /*3cd0*/  ISETP.NE.U32.AND P2, PT, RZ, UR12, PT ;  /* 0x0000000cff007c0c */ /* 0x000fc8000bf45070 */
[----:B------:R-:W-:-:S13]  /*3ce0*/  ISETP.NE.AND.EX P2, PT, RZ, UR13, PT, P2 ;  /* 0x0000000dff007c0c */ /* 0x000fda000bf45320 */
        /* <DEDUP_REMOVED lines=8> */
[----:B------:R-:W-:Y:S01]  /*3d70*/  FFMA.FTZ R153, R4, R165, R164 ;  /* 0x000000a504997223 */ /* 0x000fe200000100a4 */
[C---:B-----5:R-:W-:Y:S01]  /*3d80*/  FMUL.FTZ R152, R25.reuse, R152 ;  /* 0x0000009819987220 */ /* 0x060fe20000410000 */
[C---:B------:R-:W-:Y:S01]  /*3d90*/  FMUL.FTZ R154, R25.reuse, R154 ;  /* 0x0000009a199a7220 */ /* 0x040fe20000410000 */
[----:B------:R-:W-:Y:S01]  /*3da0*/  FMUL.FTZ R155, R25, R155 ;  /* 0x0000009b199b7220 */ /* 0x000fe20000410000 */
[----:B------:R-:W-:Y:S01]  /*3db0*/  FADD.FTZ R153, R217, -R153 ;  /* 0x80000099d9997221 */ /* 0x000fe20000010000 */
[-C--:B------:R-:W-:Y:S01]  /*3dc0*/  FMUL.FTZ R158, R152, R176.reuse ;  /* 0x000000b0989e7220 */ /* 0x080fe20000410000 */
[-C--:B------:R-:W-:Y:S01]  /*3dd0*/  FMUL.FTZ R156, R154, R176.reuse ;  /* 0x000000b09a9c7220 */ /* 0x080fe20000410000 */
[----:B------:R-:W-:Y:S01]  /*3de0*/  FMUL.FTZ R157, R155, R176 ;  /* 0x000000b09b9d7220 */ /* 0x000fe20000410000 */
[----:B------:R-:W-:Y:S01]  /*3df0*/  LOP3.LUT P3, RZ, R30, 0xff0000, RZ, 0xc0, !PT ;  /* 0x00ff00001eff7812 */ /* 0x000fe2000786c0ff */
[----:B------:R-:W-:Y:S01]  /*3e00*/  FMUL.FTZ R158, R158, UR14 ;  /* 0x0000000e9e9e7c20 */ /* 0x000fe20008410000 */
[----:B------:R-:W-:Y:S01]  /*3e10*/  FMUL.FTZ R156, R156, UR14 ;  /* 0x0000000e9c9c7c20 */ /* 0x000fe20008410000 */
[----:B------:R-:W-:Y:S01]  /*3e20*/  FMUL.FTZ R157, R157, UR14 ;  /* 0x0000000e9d9d7c20 */ /* 0x000fe20008410000 */
[----:B------:R-:W-:Y:S01]  /*3e30*/  FMUL.FTZ R153, R25, R153 ;  /* 0x0000009919997220 */ /* 0x000fe20000410000 */
[----:B------:R-:W-:-:S02]  /*3e40*/  LOP3.LUT P4, RZ, R30, 0xff00, RZ, 0xc0, !PT ;  /* 0x0000ff001eff7812 */ /* 0x000fc4000788c0ff */
[----:B------:R-:W-:Y:S01]  /*3e50*/  FSEL R158, R158, RZ, P6 ;  /* 0x000000ff9e9e7208 */ /* 0x000fe20003000000 */
[----:B------:R-:W-:Y:S01]  /*3e60*/  FMUL.FTZ R159, R153, R176 ;  /* 0x000000b0999f7220 */ /* 0x000fe20000410000 */
[----:B------:R-:W-:Y:S02]  /*3e70*/  LOP3.LUT P6, RZ, R30, 0xff000000, RZ, 0xc0, !PT ;  /* 0xff0000001eff7812 */ /* 0x000fe400078cc0ff */
[----:B------:R-:W-:Y:S01]  /*3e80*/  FSEL R156, R156, RZ, P3 ;  /* 0x000000ff9c9c7208 */ /* 0x000fe20001800000 */
[----:B------:R-:W-:Y:S01]  /*3e90*/  FMUL.FTZ R159, R159, UR14 ;  /* 0x0000000e9f9f7c20 */ /* 0x000fe20008410000 */
[----:B------:R-:W-:Y:S02]  /*3ea0*/  FSEL R157, R157, RZ, P6 ;  /* 0x000000ff9d9d7208 */ /* 0x000fe40003000000 */
[----:B------:R-:W-:Y:S02]  /*3eb0*/  LOP3.LUT P3, RZ, R31, 0xff, RZ, 0xc0, !PT ;  /* 0x000000ff1fff7812 */ /* 0x000fe4000786c0ff */
[----:B01----:R-:W-:Y:S01]  /*3ec0*/  F2FP.BF16.F32.PACK_AB R161, R157, R156 ;  /* 0x0000009c9da1723e */ /* 0x003fe200000010ff */
[-CC-:B------:R-:W-:Y:S01]  /*3ed0*/  FFMA.FTZ R156, R7, R165.reuse, R164.reuse ;  /* 0x000000a5079c7223 */ /* 0x180fe200000100a4 */
[----:B------:R-:W-:Y:S01]  /*3ee0*/  FFMA.FTZ R157, R9, R165, R164 ;  /* 0x000000a5099d7223 */ /* 0x000fe200000100a4 */
[----:B------:R-:W-:-:S02]  /*3ef0*/  FSEL R159, R159, RZ, P4 ;  /* 0x000000ff9f9f7208 */ /* 0x000fc40002000000 */
[----:B------:R-:W-:Y:S01]  /*3f00*/  FADD.FTZ R156, R209, -R156 ;  /* 0x8000009cd19c7221 */ /* 0x000fe20000010000 */
[----:B------:R-:W-:Y:S01]  /*3f10*/  FADD.FTZ R157, R208, -R157 ;  /* 0x8000009dd09d7221 */ /* 0x000fe20000010000 */
[----:B------:R-:W-:Y:S02]  /*3f20*/  F2FP.BF16.F32.PACK_AB R160, R159, R158 ;  /* 0x0000009e9fa0723e */ /* 0x000fe400000010ff */
[C---:B------:R-:W-:Y:S01]  /*3f30*/  FMUL.FTZ R156, R25.reuse, R156 ;  /* 0x0000009c199c7220 */ /* 0x040fe20000410000 */
[----:B------:R-:W-:Y:S01]  /*3f40*/  FMUL.FTZ R157, R25, R157 ;  /* 0x0000009d199d7220 */ /* 0x000fe20000410000 */
[----:B------:R-:W-:Y:S02]  /*3f50*/  LOP3.LUT P4, RZ, R31, 0xff00, RZ, 0xc0, !PT ;  /* 0x0000ff001fff7812 */ /* 0x000fe4000788c0ff */
        /* <DEDUP_REMOVED lines=24> */
.L_x_10774:
[-CC-:B01----:R-:W-:Y:S01]  /*40e0*/  FFMA.FTZ R161, R8, R165.reuse, R164.reuse ;  /* 0x000000a508a17223 */ /* 0x183fe200000100a4 */
        /* <DEDUP_REMOVED lines=60> */
.L_x_10775:
        /* <DEDUP_REMOVED lines=8> */
.L_x_10773:
[----:B------:R-:W-:Y:S05]  /*4530*/  BSYNC.RECONVERGENT B2 ;  /* 0x0000000000027941 */ /* 0x000fea0003800200 */
.L_x_10772:
        /* <DEDUP_REMOVED lines=15> */
[----:B------:R-:W-:Y:S01]  /*4630*/  LOP3.LUT P4, RZ, R172, 0xff0000, RZ, 0xc0, !PT ;  /* 0x00ff0000acff7812 */ /* 0x000fe2000788c0ff */
[----:B------:R-:W-:Y:S01]  /*4640*/  FMUL.FTZ R152, R25, R152 ;  /* 0x0000009819987220 */ /* 0x000fe20000410000 */
[-C--:B------:R-:W-:Y:S01]  /*4650*/  FMUL.FTZ R156, R154, R176.reuse ;  /* 0x000000b09a9c7220 */ /* 0x080fe20000410000 */
[-C--:B------:R-:W-:Y:S01]  /*4660*/  FMUL.FTZ R157, R155, R176.reuse ;  /* 0x000000b09b9d7220 */ /* 0x080fe20000410000 */
[----:B------:R-:W-:Y:S01]  /*4670*/  LOP3.LUT P6, RZ, R172, 0xff000000, RZ, 0xc0, !PT ;  /* 0xff000000acff7812 */ /* 0x000fe200078cc0ff */
[----:B------:R-:W-:Y:S01]  /*4680*/  FMUL.FTZ R153, R25, R153 ;  /* 0x0000009919997220 */ /* 0x000fe20000410000 */
[----:B------:R-:W-:Y:S01]  /*4690*/  FMUL.FTZ R156, R156, UR14 ;  /* 0x0000000e9c9c7c20 */ /* 0x000fe20008410000 */
[----:B------:R-:W-:Y:S01]  /*46a0*/  FMUL.FTZ R157, R157, UR14 ;  /* 0x0000000e9d9d7c20 */ /* 0x000fe20008410000 */
[-C--:B------:R-:W-:Y:S01]  /*46b0*/  FMUL.FTZ R158, R152, R176.reuse ;  /* 0x000000b0989e7220 */ /* 0x080fe20000410000 */
[----:B------:R-:W-:Y:S01]  /*46c0*/  FMUL.FTZ R159, R153, R176 ;  /* 0x000000b0999f7220 */ /* 0x000fe20000410000 */
[----:B------:R-:W-:-:S02]  /*46d0*/  LOP3.LUT P2, RZ, R172, 0xff, RZ, 0xc0, !PT ;  /* 0x000000ffacff7812 */ /* 0x000fc4000784c0ff */
[----:B------:R-:W-:Y:S01]  /*46e0*/  FSEL R156, R156, RZ, P4 ;  /* 0x000000ff9c9c7208 */ /* 0x000fe20002000000 */
[----:B------:R-:W-:Y:S01]  /*46f0*/  FMUL.FTZ R158, R158, UR14 ;  /* 0x0000000e9e9e7c20 */ /* 0x000fe20008410000 */
[----:B------:R-:W-:Y:S01]  /*4700*/  FSEL R157, R157, RZ, P6 ;  /* 0x000000ff9d9d7208 */ /* 0x000fe20003000000 */
[----:B------:R-:W-:Y:S01]  /*4710*/  FMUL.FTZ R159, R159, UR14 ;  /* 0x0000000e9f9f7c20 */ /* 0x000fe20008410000 */
[----:B------:R-:W-:Y:S02]  /*4720*/  LOP3.LUT P3, RZ, R172, 0xff00, RZ, 0xc0, !PT ;  /* 0x0000ff00acff7812 */ /* 0x000fe4000786c0ff */
[----:B012---:R-:W-:Y:S01]  /*4730*/  F2FP.BF16.F32.PACK_AB R161, R157, R156 ;  /* 0x0000009c9da1723e */ /* 0x007fe200000010ff */
[-CC-:B------:R-:W-:Y:S01]  /*4740*/  FFMA.FTZ R156, R15, R165.reuse, R164.reuse ;  /* 0x000000a50f9c7223 */ /* 0x180fe200000100a4 */
[----:B------:R-:W-:Y:S01]  /*4750*/  FFMA.FTZ R157, R17, R165, R164 ;  /* 0x000000a5119d7223 */ /* 0x000fe200000100a4 */
[----:B------:R-:W-:Y:S02]  /*4760*/  FSEL R158, R158, RZ, P2 ;  /* 0x000000ff9e9e7208 */ /* 0x000fe40001000000 */
[----:B------:R-:W-:Y:S01]  /*4770*/  FADD.FTZ R156, R202, -R156 ;  /* 0x8000009cca9c7221 */ /* 0x000fe20000010000 */
[----:B------:R-:W-:Y:S01]  /*4780*/  FADD.FTZ R157, R201, -R157 ;  /* 0x8000009dc99d7221 */ /* 0x000fe20000010000 */
[----:B------:R-:W-:-:S02]  /*4790*/  FSEL R159, R159, RZ, P3 ;  /* 0x000000ff9f9f7208 */ /* 0x000fc40001800000 */
[C---:B------:R-:W-:Y:S01]  /*47a0*/  FMUL.FTZ R156, R25.reuse, R156 ;  /* 0x0000009c199c7220 */ /* 0x040fe20000410000 */
[----:B------:R-:W-:Y:S01]  /*47b0*/  FMUL.FTZ R157, R25, R157 ;  /* 0x0000009d199d7220 */ /* 0x000fe20000410000 */
[----:B------:R-:W-:Y:S02]  /*47c0*/  F2FP.BF16.F32.PACK_AB R160, R159, R158 ;  /* 0x0000009e9fa0723e */ /* 0x000fe400000010ff */
[-C--:B------:R-:W-:Y:S01]  /*47d0*/  FMUL.FTZ R159, R156, R176.reuse ;  /* 0x000000b09c9f7220 */ /* 0x080fe20000410000 */
[----:B------:R-:W-:Y:S01]  /*47e0*/  FMUL.FTZ R158, R157, R176 ;  /* 0x000000b09d9e7220 */ /* 0x000fe20000410000 */
[----:B------:R-:W-:Y:S02]  /*47f0*/  LOP3.LUT P2, RZ, R173, 0xff, RZ, 0xc0, !PT ;  /* 0x000000ffadff7812 */ /* 0x000fe4000784c0ff */
[----:B------:R-:W-:Y:S01]  /*4800*/  FMUL.FTZ R159, R159, UR14 ;  /* 0x0000000e9f9f7c20 */ /* 0x000fe20008410000 */
[----:B------:R-:W-:Y:S01]  /*4810*/  FMUL.FTZ R158, R158, UR14 ;  /* 0x0000000e9e9e7c20 */ /* 0x000fe20008410000 */
[----:B------:R-:W-:-:S03]  /*4820*/  LOP3.LUT P3, RZ, R173, 0xff00, RZ, 0xc0, !PT ;  /* 0x0000ff00adff7812 */ /* 0x000fc6000786c0ff */
        /* <DEDUP_REMOVED lines=20> */
.L_x_10778:
[-CC-:B012---:R-:W-:Y:S01]  /*4970*/  FFMA.FTZ R161, R16, R165.reuse, R164.reuse ;  /* 0x000000a510a17223 */ /* 0x187fe200000100a4 */
        /* <DEDUP_REMOVED lines=60> */
.L_x_10779:
        /* <DEDUP_REMOVED lines=8> */
.L_x_10777:
[----:B------:R-:W-:Y:S05]  /*4dc0*/  BSYNC.RECONVERGENT B2 ;  /* 0x0000000000027941 */ /* 0x000fea0003800200 */
.L_x_10776:
        /* <DEDUP_REMOVED lines=30> */
[----:B0123--:R-:W-:Y:S01]  /*4fb0*/  F2FP.BF16.F32.PACK_AB R161, R157, R156 ;  /* 0x0000009c9da1723e */ /* 0x00ffe200000010ff */
        /* <DEDUP_REMOVED lines=35> */
.L_x_10781:
[-CC-:B0123--:R-:W-:Y:S01]  /*51f0*/  FFMA.FTZ R161, R191, R165.reuse, R164.reuse ;  /* 0x000000a5bfa17223 */ /* 0x18ffe200000100a4 */
        /* <DEDUP_REMOVED lines=60> */
.L_x_10782:
        /* <DEDUP_REMOVED lines=8> */
.L_x_10763:
        /* <DEDUP_REMOVED lines=71> */
.L_x_10785:
[----:B------:R-:W-:Y:S05]  /*5ab0*/  BSYNC.RECONVERGENT B2 ;  /* 0x0000000000027941 */ /* 0x000fea0003800200 */
.L_x_10784:
        /* <DEDUP_REMOVED lines=67> */
.L_x_10787:
[----:B------:R-:W-:Y:S05]  /*5ef0*/  BSYNC.RECONVERGENT B2 ;  /* 0x0000000000027941 */ /* 0x000fea0003800200 */
.L_x_10786:
[----:B------:R-:W-:Y:S04]  /*5f00*/  BSSY.RECONVERGENT B2, `(.L_x_10788) ;  /* 0x0000043000027945 */ /* 0x000fe80003800200 */
[----:B------:R-:W-:Y:S05]  /*5f10*/  @!P2 BRA `(.L_x_10789) ;  /* 0x000000040004a947 */ /* 0x000fea0003800000 */
        /* <DEDUP_REMOVED lines=65> */
.L_x_10789:
[----:B------:R-:W-:Y:S05]  /*6330*/  BSYNC.RECONVERGENT B2 ;  /* 0x0000000000027941 */ /* 0x000fea0003800200 */
.L_x_10788:
[----:B------:R-:W-:Y:S04]  /*6340*/  BSSY.RECONVERGENT B2, `(.L_x_10790) ;  /* 0x0000043000027945 */ /* 0x000fe80003800200 */
[----:B------:R-:W-:Y:S05]  /*6350*/  @!P1 BRA `(.L_x_10791) ;  /* 0x0000000400049947 */ /* 0x000fea0003800000 */
        /* <DEDUP_REMOVED lines=65> */
.L_x_10791:
[----:B------:R-:W-:Y:S05]  /*6770*/  BSYNC.RECONVERGENT B2 ;  /* 0x0000000000027941 */ /* 0x000fea0003800200 */
.L_x_10790:
[----:B------:R-:W-:Y:S05]  /*6780*/  @!P0 BRA `(.L_x_10780) ;  /* 0x0000001800988947 */ /* 0x000fea0003800000 */
[-CC-:B0123--:R-:W-:Y:S01]  /*6790*/  FFMA.FTZ R161, R191, R165.reuse, R164.reuse ;  /* 0x000000a5bfa17223 */ /* 0x18ffe200000100a4 */
        /* <DEDUP_REMOVED lines=62> */
[----:B------:R4:W-:Y:S01]  /*6b80*/  STG.E.128 desc[UR6][R164.64], R160 ;  /* 0x000000a0a4007986 */ /* 0x0009e2000c101d06 */
[----:B------:R-:W-:Y:S05]  /*6b90*/  BRA `(.L_x_10780) ;  /* 0x0000001400947947 */ /* 0x000fea0003800000 */
.L_x_10783:
        /* <DEDUP_REMOVED lines=34> */
[----:B------:R-:W-:Y:S01]  /*6dc0*/  FMUL.FTZ R162, R159, UR14 ;  /* 0x0000000e9fa27c20 */ /* 0x000fe20008410000 */
[----:B------:R-:W-:-:S03]  /*6dd0*/  FMUL.FTZ R159, R157, R176 ;  /* 0x000000b09d9f7220 */ /* 0x000fc60000410000 */
[----:B------:R-:W-:Y:S01]  /*6de0*/  FSEL R161, R158, RZ, P6 ;  /* 0x000000ff9ea17208 */ /* 0x000fe20003000000 */
[----:B------:R-:W-:Y:S01]  /*6df0*/  FMUL.FTZ R158, R156, R176 ;  /* 0x000000b09c9e7220 */ /* 0x000fe20000410000 */
[----:B------:R-:W-:Y:S01]  /*6e00*/  FMUL.FTZ R159, R159, UR14 ;  /* 0x0000000e9f9f7c20 */ /* 0x000fe20008410000 */
[----:B------:R-:W-:Y:S02]  /*6e10*/  FSEL R162, R162, RZ, P4 ;  /* 0x000000ffa2a27208 */ /* 0x000fe40002000000 */
[----:B------:R-:W-:Y:S01]  /*6e20*/  FMUL.FTZ R158, R158, UR14 ;  /* 0x0000000e9e9e7c20 */ /* 0x000fe20008410000 */
[C---:B------:R-:W-:Y:S02]  /*6e30*/  LOP3.LUT P6, RZ, R27.reuse, 0xff, RZ, 0xc0, !PT ;  /* 0x000000ff1bff7812 */ /* 0x040fe400078cc0ff */
[----:B------:R-:W-:Y:S02]  /*6e40*/  LOP3.LUT P4, RZ, R27, 0xff00, RZ, 0xc0, !PT ;  /* 0x0000ff001bff7812 */ /* 0x000fe4000788c0ff */
[----:B------:R-:W-:-:S02]  /*6e50*/  FSEL R158, R158, RZ, P6 ;  /* 0x000000ff9e9e7208 */ /* 0x000fc40003000000 */
[----:B------:R-:W-:Y:S02]  /*6e60*/  FSEL R159, R159, RZ, P4 ;  /* 0x000000ff9f9f7208 */ /* 0x000fe40002000000 */
[----:B------:R-:W-:Y:S02]  /*6e70*/  F2FP.BF16.F32.PACK_AB R161, R162, R161 ;  /* 0x000000a1a2a1723e */ /* 0x000fe400000010ff */
[----:B------:R-:W-:Y:S01]  /*6e80*/  F2FP.BF16.F32.PACK_AB R162, R159, R158 ;  /* 0x0000009e9fa2723e */ /* 0x000fe200000010ff */
[-CC-:B------:R-:W-:Y:S01]  /*6e90*/  FFMA.FTZ R158, R184, R165.reuse, R164.reuse ;  /* 0x000000a5b89e7223 */ /* 0x180fe200000100a4 */
[----:B------:R-:W-:Y:S01]  /*6ea0*/  FFMA.FTZ R159, R183, R165, R164 ;  /* 0x000000a5b79f7223 */ /* 0x000fe200000100a4 */
[----:B------:R-:W-:Y:S02]  /*6eb0*/  ISETP.GE.U32.AND P4, PT, R26, RZ, PT ;  /* 0x000000ff1a00720c */ /* 0x000fe40003f86070 */
[----:B------:R-:W-:Y:S01]  /*6ec0*/  FADD.FTZ R158, R232, -R158 ;  /* 0x8000009ee89e7221 */ /* 0x000fe20000010000 */
[----:B------:R-:W-:Y:S01]  /*6ed0*/  FADD.FTZ R159, R231, -R159 ;  /* 0x8000009fe79f7221 */ /* 0x000fe20000010000 */
[----:B------:R-:W-:-:S02]  /*6ee0*/  LOP3.LUT P6, RZ, R27, 0xff0000, RZ, 0xc0, !PT ;  /* 0x00ff00001bff7812 */ /* 0x000fc400078cc0ff */
[C---:B------:R-:W-:Y:S01]  /*6ef0*/  FFMA.FTZ R158, R25.reuse, R158, R58 ;  /* 0x0000009e199e7223 */ /* 0x040fe2000001003a */
[----:B------:R-:W-:Y:S01]  /*6f00*/  FFMA.FTZ R159, R25, R159, R59 ;  /* 0x0000009f199f7223 */ /* 0x000fe2000001003b */
[----:B------:R-:W-:Y:S02]  /*6f10*/  ISETP.GE.U32.AND.EX P4, PT, R27, 0x1000000, PT, P4 ;  /* 0x010000001b00780c */ /* 0x000fe40003f86140 */
        /* <DEDUP_REMOVED lines=15> */
.L_x_10793:
[----:B------:R-:W-:Y:S05]  /*7010*/  BSYNC.RECONVERGENT B2 ;  /* 0x0000000000027941 */ /* 0x000fea0003800200 */
.L_x_10792:
        /* <DEDUP_REMOVED lines=20> */
[----:B------:R-:W-:Y:S01]  /*7160*/  LOP3.LUT P6, RZ, R28, 0xff0000, RZ, 0xc0, !PT ;  /* 0x00ff00001cff7812 */ /* 0x000fe200078cc0ff */
[----:B------:R-:W-:-:S02]  /*7170*/  FMUL.FTZ R159, R157, R176 ;  /* 0x000000b09d9f7220 */ /* 0x000fc40000410000 */
[----:B------:R-:W-:Y:S02]  /*7180*/  FSEL R155, R155, RZ, P3 ;  /* 0x000000ff9b9b7208 */ /* 0x000fe40001800000 */
[----:B------:R-:W-:Y:S01]  /*7190*/  FSEL R154, R154, RZ, P4 ;  /* 0x000000ff9a9a7208 */ /* 0x000fe20002000000 */
[----:B------:R-:W-:Y:S01]  /*71a0*/  FMUL.FTZ R159, R159, UR14 ;  /* 0x0000000e9f9f7c20 */ /* 0x000fe20008410000 */
[----:B------:R-:W-:Y:S02]  /*71b0*/  LOP3.LUT P4, RZ, R28, 0xff000000, RZ, 0xc0, !PT ;  /* 0xff0000001cff7812 */ /* 0x000fe4000788c0ff */
[----:B0-----:R-:W-:Y:S01]  /*71c0*/  F2FP.BF16.F32.PACK_AB R160, R154, R155 ;  /* 0x0000009b9aa0723e */ /* 0x001fe200000010ff */
        /* <DEDUP_REMOVED lines=10> */
[----:B------:R-:W-:Y:S01]  /*7270*/  FMUL.FTZ R158, R156, R176 ;  /* 0x000000b09c9e7220 */ /* 0x000fe20000410000 */
[----:B------:R-:W-:-:S03]  /*7280*/  FMUL.FTZ R162, R162, UR14 ;  /* 0x0000000ea2a27c20 */ /* 0x000fc60008410000 */
[----:B------:R-:W-:Y:S01]  /*7290*/  FMUL.FTZ R158, R158, UR14 ;  /* 0x0000000e9e9e7c20 */ /* 0x000fe20008410000 */
[----:B------:R-:W-:Y:S02]  /*72a0*/  FSEL R161, R161, RZ, P6 ;  /* 0x000000ffa1a17208 */ /* 0x000fe40003000000 */
[----:B------:R-:W-:Y:S02]  /*72b0*/  LOP3.LUT P6, RZ, R29, 0xff00, RZ, 0xc0, !PT ;  /* 0x0000ff001dff7812 */ /* 0x000fe400078cc0ff */
[----:B------:R-:W-:Y:S02]  /*72c0*/  FSEL R162, R162, RZ, P4 ;  /* 0x000000ffa2a27208 */ /* 0x000fe40002000000 */
[----:B------:R-:W-:Y:S02]  /*72d0*/  FSEL R158, R158, RZ, P3 ;  /* 0x000000ff9e9e7208 */ /* 0x000fe40001800000 */
[----:B------:R-:W-:Y:S02]  /*72e0*/  FSEL R159, R159, RZ, P6 ;  /* 0x000000ff9f9f7208 */ /* 0x000fe40003000000 */
[----:B------:R-:W-:-:S02]  /*72f0*/  F2FP.BF16.F32.PACK_AB R161, R162, R161 ;  /* 0x000000a1a2a1723e */ /* 0x000fc400000010ff */
[----:B------:R-:W-:Y:S01]  /*7300*/  F2FP.BF16.F32.PACK_AB R162, R159, R158 ;  /* 0x0000009e9fa2723e */ /* 0x000fe200000010ff */
[-CC-:B------:R-:W-:Y:S01]  /*7310*/  FFMA.FTZ R158, R22, R165.reuse, R164.reuse ;  /* 0x000000a5169e7223 */ /* 0x180fe200000100a4 */
[----:B------:R-:W-:Y:S01]  /*7320*/  FFMA.FTZ R159, R24, R165, R164 ;  /* 0x000000a5189f7223 */ /* 0x000fe200000100a4 */
[----:B------:R-:W-:Y:S02]  /*7330*/  ISETP.GE.U32.AND P3, PT, R28, RZ, PT ;  /* 0x000000ff1c00720c */ /* 0x000fe40003f66070 */
[----:B------:R-:W-:Y:S01]  /*7340*/  FADD.FTZ R158, R224, -R158 ;  /* 0x8000009ee09e7221 */ /* 0x000fe20000010000 */
[----:B------:R-:W-:Y:S01]  /*7350*/  FADD.FTZ R159, R223, -R159 ;  /* 0x8000009fdf9f7221 */ /* 0x000fe20000010000 */
[----:B------:R-:W-:Y:S02]  /*7360*/  LOP3.LUT P4, RZ, R29, 0xff0000, RZ, 0xc0, !PT ;  /* 0x00ff00001dff7812 */ /* 0x000fe4000788c0ff */
[C---:B------:R-:W-:Y:S01]  /*7370*/  FFMA.FTZ R158, R25.reuse, R158, R50 ;  /* 0x0000009e199e7223 */ /* 0x040fe20000010032 */
[----:B------:R-:W-:Y:S01]  /*7380*/  FFMA.FTZ R159, R25, R159, R51 ;  /* 0x0000009f199f7223 */ /* 0x000fe20000010033 */
[----:B------:R-:W-:-:S02]  /*7390*/  ISETP.GE.U32.AND.EX P3, PT, R29, 0x1000000, PT, P3 ;  /* 0x010000001d00780c */ /* 0x000fc40003f66130 */
        /* <DEDUP_REMOVED lines=15> */
.L_x_10795:
[----:B------:R-:W-:Y:S05]  /*7490*/  BSYNC.RECONVERGENT B2 ;  /* 0x0000000000027941 */ /* 0x000fea0003800200 */
.L_x_10794:
        /* <DEDUP_REMOVED lines=21> */
[----:B------:R-:W-:Y:S01]  /*75f0*/  FMUL.FTZ R159, R157, R176 ;  /* 0x000000b09d9f7220 */ /* 0x000fe20000410000 */
[----:B------:R-:W-:-:S02]  /*7600*/  LOP3.LUT P6, RZ, R31, 0xff00, RZ, 0xc0, !PT ;  /* 0x0000ff001fff7812 */ /* 0x000fc400078cc0ff */
[----:B------:R-:W-:Y:S01]  /*7610*/  FSEL R155, R155, RZ, P2 ;  /* 0x000000ff9b9b7208 */ /* 0x000fe20001000000 */
[----:B------:R-:W-:Y:S01]  /*7620*/  FMUL.FTZ R159, R159, UR14 ;  /* 0x0000000e9f9f7c20 */ /* 0x000fe20008410000 */
[----:B------:R-:W-:Y:S02]  /*7630*/  FSEL R154, R154, RZ, P3 ;  /* 0x000000ff9a9a7208 */ /* 0x000fe40001800000 */
[----:B------:R-:W-:Y:S02]  /*7640*/  LOP3.LUT P2, RZ, R30, 0xff0000, RZ, 0xc0, !PT ;  /* 0x00ff00001eff7812 */ /* 0x000fe4000784c0ff */
[----:B01----:R-:W-:Y:S01]  /*7650*/  F2FP.BF16.F32.PACK_AB R160, R154, R155 ;  /* 0x0000009b9aa0723e */ /* 0x003fe200000010ff */
[-CC-:B------:R-:W-:Y:S01]  /*7660*/  FFMA.FTZ R154, R5, R165.reuse, R164.reuse ;  /* 0x000000a5059a7223 */ /* 0x180fe200000100a4 */
[----:B------:R-:W-:Y:S01]  /*7670*/  FFMA.FTZ R155, R6, R165, R164 ;  /* 0x000000a5069b7223 */ /* 0x000fe200000100a4 */
[----:B------:R-:W-:Y:S02]  /*7680*/  LOP3.LUT P3, RZ, R30, 0xff000000, RZ, 0xc0, !PT ;  /* 0xff0000001eff7812 */ /* 0x000fe4000786c0ff */
[----:B------:R-:W-:Y:S01]  /*7690*/  FADD.FTZ R154, R214, -R154 ;  /* 0x8000009ad69a7221 */ /* 0x000fe20000010000 */
[----:B------:R-:W-:Y:S01]  /*76a0*/  FADD.FTZ R155, R213, -R155 ;  /* 0x8000009bd59b7221 */ /* 0x000fe20000010000 */
[----:B------:R-:W-:-:S02]  /*76b0*/  FSEL R159, R159, RZ, P6 ;  /* 0x000000ff9f9f7208 */ /* 0x000fc40003000000 */
        /* <DEDUP_REMOVED lines=9> */
[----:B------:R-:W-:Y:S02]  /*7750*/  FSEL R162, R162, RZ, P3 ;  /* 0x000000ffa2a27208 */ /* 0x000fe40001800000 */
[----:B------:R-:W-:Y:S02]  /*7760*/  FSEL R158, R158, RZ, P4 ;  /* 0x000000ff9e9e7208 */ /* 0x000fe40002000000 */
[----:B------:R-:W-:Y:S02]  /*7770*/  F2FP.BF16.F32.PACK_AB R161, R162, R161 ;  /* 0x000000a1a2a1723e */ /* 0x000fe400000010ff */
[----:B------:R-:W-:Y:S01]  /*7780*/  F2FP.BF16.F32.PACK_AB R162, R159, R158 ;  /* 0x0000009e9fa2723e */ /* 0x000fe200000010ff */
[-CC-:B------:R-:W-:Y:S01]  /*7790*/  FFMA.FTZ R158, R8, R165.reuse, R164.reuse ;  /* 0x000000a5089e7223 */ /* 0x180fe200000100a4 */
[----:B------:R-:W-:Y:S01]  /*77a0*/  FFMA.FTZ R159, R10, R165, R164 ;  /* 0x000000a50a9f7223 */ /* 0x000fe200000100a4 */
[----:B------:R-:W-:-:S02]  /*77b0*/  ISETP.GE.U32.AND P2, PT, R30, RZ, PT ;  /* 0x000000ff1e00720c */ /* 0x000fc40003f46070 */
[----:B------:R-:W-:Y:S01]  /*77c0*/  FADD.FTZ R158, R207, -R158 ;  /* 0x8000009ecf9e7221 */ /* 0x000fe20000010000 */
[----:B------:R-:W-:Y:S01]  /*77d0*/  FADD.FTZ R159, R206, -R159 ;  /* 0x8000009fce9f7221 */ /* 0x000fe20000010000 */
[----:B------:R-:W-:Y:S02]  /*77e0*/  LOP3.LUT P3, RZ, R31, 0xff0000, RZ, 0xc0, !PT ;  /* 0x00ff00001fff7812 */ /* 0x000fe4000786c0ff */
        /* <DEDUP_REMOVED lines=18> */
.L_x_10797:
[----:B------:R-:W-:Y:S05]  /*7910*/  BSYNC.RECONVERGENT B2 ;  /* 0x0000000000027941 */ /* 0x000fea0003800200 */
.L_x_10796:
        /* <DEDUP_REMOVED lines=27> */
[----:B012---:R-:W-:Y:S01]  /*7ad0*/  F2FP.BF16.F32.PACK_AB R160, R154, R155 ;  /* 0x0000009b9aa0723e */ /* 0x007fe200000010ff */
        /* <DEDUP_REMOVED lines=43> */
.L_x_10799:
[----:B------:R-:W-:Y:S05]  /*7d90*/  BSYNC.RECONVERGENT B2 ;  /* 0x0000000000027941 */ /* 0x000fea0003800200 */
.L_x_10798:
        /* <DEDUP_REMOVED lines=11> */
[----:B------:R-:W-:Y:S01]  /*7e50*/  LOP3.LUT P2, RZ, R174, 0xff0000, RZ, 0xc0, !PT ;  /* 0x00ff0000aeff7812 */ /* 0x000fe2000784c0ff */
[----:B------:R-:W-:Y:S01]  /*7e60*/  FFMA.FTZ R152, R25, R152, R144 ;  /* 0x0000009819987223 */ /* 0x000fe20000010090 */
[-C--:B------:R-:W-:Y:S01]  /*7e70*/  FMUL.FTZ R156, R154, R176.reuse ;  /* 0x000000b09a9c7220 */ /* 0x080fe20000410000 */
[-C--:B------:R-:W-:Y:S01]  /*7e80*/  FMUL.FTZ R157, R155, R176.reuse ;  /* 0x000000b09b9d7220 */ /* 0x080fe20000410000 */
[----:B------:R-:W-:Y:S01]  /*7e90*/  LOP3.LUT P3, RZ, R174, 0xff000000, RZ, 0xc0, !PT ;  /* 0xff000000aeff7812 */ /* 0x000fe2000786c0ff */
[----:B------:R-:W-:Y:S01]  /*7ea0*/  FFMA.FTZ R153, R25, R153, R145 ;  /* 0x0000009919997223 */ /* 0x000fe20000010091 */
        /* <DEDUP_REMOVED lines=17> */
[C---:B------:R-:W-:Y:S01]  /*7fc0*/  FFMA.FTZ R156, R25.reuse, R156, R148 ;  /* 0x0000009c199c7223 */ /* 0x040fe20000010094 */
[----:B------:R-:W-:Y:S01]  /*7fd0*/  FFMA.FTZ R157, R25, R157, R149 ;  /* 0x0000009d199d7223 */ /* 0x000fe20000010095 */
        /* <DEDUP_REMOVED lines=13> */
[----:B------:R-:W-:Y:S01]  /*80b0*/  ISETP.GE.U32.AND.EX P0, PT, R175, 0x1000000, PT, P0 ;  /* 0x01000000af00780c */ /* 0x000fe20003f06100 */
[----:B------:R-:W0:Y:S01]  /*80c0*/  LDC.64 R164, c[0x0][0x478] ;  /* 0x00011e00ffa47b82 */ /* 0x000e220000000a00 */
[----:B------:R-:W-:Y:S01]  /*80d0*/  FADD.FTZ R158, R195, -R158 ;  /* 0x8000009ec39e7221 */ /* 0x000fe20000010000 */
[----:B------:R-:W-:Y:S01]  /*80e0*/  FADD.FTZ R163, R196, -R159 ;  /* 0x8000009fc4a37221 */ /* 0x000fe20000010000 */
[----:B------:R-:W-:-:S02]  /*80f0*/  LOP3.LUT P1, RZ, R175, 0xff0000, RZ, 0xc0, !PT ;  /* 0x00ff0000afff7812 */ /* 0x000fc4000782c0ff */
[C---:B------:R-:W-:Y:S01]  /*8100*/  FFMA.FTZ R159, R25.reuse, R158, R151 ;  /* 0x0000009e199f7223 */ /* 0x040fe20000010097 */
[----:B------:R-:W-:-:S03]  /*8110*/  FFMA.FTZ R158, R25, R163, R150 ;  /* 0x000000a3199e7223 */ /* 0x000fc60000010096 */
[-C--:B------:R-:W-:Y:S01]  /*8120*/  FMUL.FTZ R25, R159, R176.reuse ;  /* 0x000000b09f197220 */ /* 0x080fe20000410000 */
[----:B------:R-:W-:-:S03]  /*8130*/  FMUL.FTZ R163, R158, R176 ;  /* 0x000000b09ea37220 */ /* 0x000fc60000410000 */
[----:B------:R-:W-:Y:S01]  /*8140*/  FMUL.FTZ R25, R25, UR14 ;  /* 0x0000000e19197c20 */ /* 0x000fe20008410000 */
[----:B------:R-:W-:-:S04]  /*8150*/  FMUL.FTZ R163, R163, UR14 ;  /* 0x0000000ea3a37c20 */ /* 0x000fc80008410000 */
[----:B------:R-:W-:Y:S02]  /*8160*/  FSEL R25, R25, RZ, P0 ;  /* 0x000000ff19197208 */ /* 0x000fe40000000000 */
[----:B------:R-:W-:Y:S01]  /*8170*/  FSEL R163, R163, RZ, P1 ;  /* 0x000000ffa3a37208 */ /* 0x000fe20000800000 */
[----:B0-----:R-:W-:-:S03]  /*8180*/  IMAD.WIDE.U32 R164, R2, 0x20, R164 ;  /* 0x0000002002a47825 */ /* 0x001fc600078e00a4 */
[----:B------:R-:W-:Y:S02]  /*8190*/  F2FP.BF16.F32.PACK_AB R163, R25, R163 ;  /* 0x000000a319a3723e */ /* 0x000fe400000010ff */
[----:B------:R-:W-:Y:S04]  /*81a0*/  STG.E.128 desc[UR6][R164.64], R152 ;  /* 0x00000098a4007986 */ /* 0x000fe8000c101d06 */
[----:B------:R0:W-:Y:S02]  /*81b0*/  STG.E.128 desc[UR6][R164.64+0x10], R156 ;  /* 0x0000109ca4007986 */ /* 0x0001e4000c101d06 */
[----:B0-----:R-:W0:Y:S02]  /*81c0*/  LDC.64 R164, c[0x0][0x468] ;  /* 0x00011a00ffa47b82 */ /* 0x001e240000000a00 */
[----:B0-----:R-:W-:-:S05]  /*81d0*/  IMAD.WIDE.U32 R164, R2, 0x10, R164 ;  /* 0x0000001002a47825 */ /* 0x001fca00078e00a4 */
[----:B------:R0:W-:Y:S02]  /*81e0*/  STG.E.128 desc[UR6][R164.64], R160 ;  /* 0x000000a0a4007986 */ /* 0x0001e4000c101d06 */
.L_x_10780:
[----:B------:R-:W-:Y:S05]  /*81f0*/  BSYNC.RECONVERGENT B1 ;  /* 0x0000000000017941 */ /* 0x000fea0003800200 */
.L_x_10762:
[----:B01234-:R-:W0:Y:S02]  /*8200*/  LDC.64 R160, c[0x0][0x380] ;  /* 0x0000e000ffa07b82 */ /* 0x01fe240000000a00 */
[----:B0-----:R-:W-:-:S04]  /*8210*/  LEA R238, R160, R238, 0x2 ;  /* 0x000000eea0ee7211 */ /* 0x001fc800078e10ff */
[----:B------:R-:W-:-:S13]  /*8220*/  ISETP.GE.AND P0, PT, R238, R161, PT ;  /* 0x000000a1ee00720c */ /* 0x000fda0003f06270 */
[----:B------:R-:W-:Y:S05]  /*8230*/  @!P0 BRA `(.L_x_10800) ;  /* 0xffffff88000c8947 */ /* 0x000fea000383ffff */
.L_x_10750:
[----:B------:R-:W-:Y:S05]  /*8240*/  BSYNC B0 ;  /* 0x0000000000007941 */ /* 0x000fea0003800000 */
.L_x_10749:
[----:B-----5:R-:W2:Y:S01]  /*8250*/  LDL.LU R25, [R1+0x70] ;  /* 0x0000700001197983 */ /* 0x020ea20000300800 */
[----:B------:R-:W-:Y:S01]  /*8260*/  MOV R2, 0x400 ;  /* 0x0000040000027802 */ /* 0x000fe20000000f00 */
[----:B------:R-:W-:Y:S05]  /*8270*/  WARPSYNC.ALL ;  /* 0x0000000000007948 */ /* 0x000fea0003800000 */
[----:B------:R-:W0:Y:S01]  /*8280*/  S2R R160, SR_TID.X ;  /* 0x0000000000a07919 */ /* 0x000e220000002100 */
[----:B------:R-:W1:Y:S01]  /*8290*/  S2UR UR4, SR_CTAID.X ;  /* 0x00000000000479c3 */ /* 0x000e620000002500 */
[----:B------:R-:W3:Y:S01]  /*82a0*/  LDCU.128 UR16, c[0x0][0x440] ;  /* 0x00008800ff1077ac */ /* 0x000ee20008000c00 */
[----:B------:R-:W4:Y:S01]  /*82b0*/  S2R R3, SR_CgaCtaId ;  /* 0x0000000000037919 */ /* 0x000f220000008800 */
[----:B-1----:R-:W-:Y:S01]  /*82c0*/  IMAD R52, R252, UR4, RZ ;  /* 0x00000004fc347c24 */ /* 0x002fe2000f8e02ff */
        /* <DEDUP_REMOVED lines=306> */
.L_x_10761:
        /* <DEDUP_REMOVED lines=8> */
.L_x_10802:
[----:B------:R-:W-:Y:S05]  /*9670*/  BSYNC B1 ;  /* 0x0000000000017941 */ /* 0x000fea0003800000 */
.L_x_10801:
        /* <DEDUP_REMOVED lines=9> */
.L_x_10803:
        /* <DEDUP_REMOVED lines=8> */
.L_x_10804:
[----:B------:R-:W-:Y:S02]  /*9790*/  MOV R164, R166 ;  /* 0x000000a600a47202 */ /* 0x000fe40000000f00 */
[----:B------:R-:W-:-:S05]  /*97a0*/  MOV R160, R168 ;  /* 0x000000a800a07202 */ /* 0x000fca0000000f00 */
[----:B------:R-:W-:Y:S01]  /*97b0*/  FADD.FTZ R165, R165, R160 ;  /* 0x000000a0a5a57221 */ /* 0x000fe20000010000 */
[----:B------:R-:W-:-:S07]  /*97c0*/  MOV R160, 0xffffffff ;  /* 0xffffffff00a07802 */ /* 0x000fce0000000f00 */
[----:B------:R-:W-:Y:S05]  /*97d0*/  WARPSYNC.COLLECTIVE R160, `(.L_x_10805) ;  /* 0x00000000a0087348 */ /* 0x000fea0003c00000 */
[----:B------:R0:W1:Y:S02]  /*97e0*/  SHFL.BFLY P6, R168, R164, R162, R161 ;  /* 0x0c0000a2a4a87389 */ /* 0x00006400000c00a1 */
[----:B01----:R-:W-:Y:S05]  /*97f0*/  ENDCOLLECTIVE ;  /* 0x000000000000791b */ /* 0x003fea0003800000 */
.L_x_10805:
        /* <DEDUP_REMOVED lines=8> */
.L_x_10806:
[----:B------:R-:W-:Y:S02]  /*9880*/  MOV R164, R166 ;  /* 0x000000a600a47202 */ /* 0x000fe40000000f00 */
[----:B------:R-:W-:-:S05]  /*9890*/  MOV R160, R168 ;  /* 0x000000a800a07202 */ /* 0x000fca0000000f00 */
[----:B------:R-:W-:Y:S01]  /*98a0*/  FADD.FTZ R165, R165, R160 ;  /* 0x000000a0a5a57221 */ /* 0x000fe20000010000 */
[----:B------:R-:W-:-:S07]  /*98b0*/  MOV R160, 0xffffffff ;  /* 0xffffffff00a07802 */ /* 0x000fce0000000f00 */
[----:B------:R-:W-:Y:S05]  /*98c0*/  WARPSYNC.COLLECTIVE R160, `(.L_x_10807) ;  /* 0x00000000a0087348 */ /* 0x000fea0003c00000 */
[----:B------:R0:W1:Y:S02]  /*98d0*/  SHFL.BFLY P6, R168, R164, R162, R161 ;  /* 0x0c0000a2a4a87389 */ /* 0x00006400000c00a1 */
[----:B01----:R-:W-:Y:S05]  /*98e0*/  ENDCOLLECTIVE ;  /* 0x000000000000791b */ /* 0x003fea0003800000 */
.L_x_10807:
        /* <DEDUP_REMOVED lines=8> */
.L_x_10808:
[----:B------:R-:W-:Y:S02]  /*9970*/  MOV R164, R166 ;  /* 0x000000a600a47202 */ /* 0x000fe40000000f00 */
[----:B------:R-:W-:-:S05]  /*9980*/  MOV R160, R168 ;  /* 0x000000a800a07202 */ /* 0x000fca0000000f00 */
[----:B------:R-:W-:Y:S01]  /*9990*/  FADD.FTZ R165, R165, R160 ;  /* 0x000000a0a5a57221 */ /* 0x000fe20000010000 */
[----:B------:R-:W-:-:S07]  /*99a0*/  MOV R160, 0xffffffff ;  /* 0xffffffff00a07802 */ /* 0x000fce0000000f00 */
[----:B------:R-:W-:Y:S05]  /*99b0*/  WARPSYNC.COLLECTIVE R160, `(.L_x_10809) ;  /* 0x00000000a0087348 */ /* 0x000fea0003c00000 */
[----:B------:R0:W1:Y:S02]  /*99c0*/  SHFL.BFLY P6, R168, R164, R162, R161 ;  /* 0x0c0000a2a4a87389 */ /* 0x00006400000c00a1 */
[----:B01----:R-:W-:Y:S05]  /*99d0*/  ENDCOLLECTIVE ;  /* 0x000000000000791b */ /* 0x003fea0003800000 */
.L_x_10809:
        /* <DEDUP_REMOVED lines=8> */
.L_x_10810:
[----:B------:R-:W-:Y:S02]  /*9a60*/  MOV R164, R166 ;  /* 0x000000a600a47202 */ /* 0x000fe40000000f00 */
[----:B------:R-:W-:-:S07]  /*9a70*/  MOV R167, R168 ;  /* 0x000000a800a77202 */ /* 0x000fce0000000f00 */
[----:B------:R-:W-:Y:S05]  /*9a80*/  WARPSYNC.COLLECTIVE R160, `(.L_x_10811) ;  /* 0x00000000a0087348 */ /* 0x000fea0003c00000 */
[----:B------:R0:W1:Y:S02]  /*9a90*/  SHFL.BFLY P6, R168, R164, R162, R161 ;  /* 0x0c0000a2a4a87389 */ /* 0x00006400000c00a1 */
[----:B01----:R-:W-:Y:S05]  /*9aa0*/  ENDCOLLECTIVE ;  /* 0x000000000000791b */ /* 0x003fea0003800000 */
.L_x_10811:
[----:B------:R-:W-:Y:S01]  /*9ab0*/  MOV R161, R168 ;  /* 0x000000a800a17202 */ /* 0x000fe20000000f00 */
[----:B------:R-:W-:Y:S06]  /*9ac0*/  BRA `(.L_x_10812) ;  /* 0xffffff9000047947 */ /* 0x000fec000383ffff */
.L_x_10813:
        /* <DEDUP_REMOVED lines=11> */
.L_x_25440:


//--------------------- .text._ZN10layer_norm13ln_bwd_kernelINS_13Kernel_traitsIf13__nv_bfloat16fS2_fjLj1280ELj1ELj4ELj1ELj16ENS_18Kernel_traits_baseILj1280EfS2_fS2_fjLj128EEEEELb1ELb0ELb0ELb1EEEvNS_9BwdParamsE --------------------------
	.section	.text._ZN10layer_norm13ln_bwd_kernelINS_13Kernel_traitsIf13__nv_bfloat16fS2_fjLj1280ELj1ELj4ELj1ELj16ENS_18Kernel_traits_baseILj1280EfS2_fS2_fjLj128EEEEELb1ELb0ELb0ELb1EEEvNS_9BwdParamsE,"ax",@progbits
	.align	128
        .global         _ZN10layer_norm13ln_bwd_kernelINS_13Kernel_traitsIf13__nv_bfloat16fS2_fjLj1280ELj1ELj4ELj1ELj16ENS_18Kernel_traits_baseILj1280EfS2_fS2_fjLj128EEEEELb1ELb0ELb0ELb1EEEvNS_9BwdParamsE
        .type           _ZN10layer_norm13ln_bwd_kernelINS_13Kernel_traitsIf13__nv_bfloat16fS2_fjLj1280ELj1ELj4ELj1ELj16ENS_18Kernel_traits_baseILj1280EfS2_fS2_fjLj128EEEEELb1ELb0ELb0ELb1EEEvNS_9BwdParamsE,@function
        .size           _ZN10layer_norm13ln_bwd_kernelINS_13Kernel_traitsIf13__nv_bfloat16fS2_fjLj1280ELj1ELj4ELj1ELj16ENS_18Kernel_traits_baseILj1280EfS2_fS2_fjLj128EEEEELb1ELb0ELb0ELb1EEEvNS_9BwdParamsE,(.L_x_25441 - _ZN10layer_norm13ln_bwd_kernelINS_13Kernel_traitsIf13__nv_bfloat16fS2_fjLj1280ELj1ELj4ELj1ELj16ENS_18Kernel_traits_baseILj1280EfS2_fS2_fjLj128EEEEELb1ELb0ELb0ELb1EEEvNS_9BwdParamsE)
        .other          _ZN10layer_norm13ln_bwd_kernelINS_13Kernel_traitsIf13__nv_bfloat16fS2_fjLj1280ELj1ELj4ELj1ELj16ENS_18Kernel_traits_baseILj1280EfS2_fS2_fjLj128EEEEELb1ELb0ELb0ELb1EEEvNS_9BwdParamsE,@"STO_CUDA_ENTRY STV_DEFAULT"
_ZN10layer_norm13ln_bwd_kernelINS_13Kernel_traitsIf13__nv_bfloat16fS2_fjLj1280ELj1ELj4ELj1ELj16ENS_18Kernel_traits_baseILj1280EfS2_fS2_fjLj128EEEEELb1ELb0ELb0ELb1EEEvNS_9BwdParamsE:
.text._ZN10layer_norm13ln_bwd_kernelINS_13Kernel_traitsIf13__nv_bfloat16fS2_fjLj1280ELj1ELj4ELj1ELj16ENS_18Kernel_traits_baseILj1280EfS2_fS2_fjLj128EEEEELb1ELb0ELb0ELb1EEEvNS_9BwdParamsE:
        /* <DEDUP_REMOVED lines=59> */
[----:B------:R0:W-:Y:S01]  /*03b0*/  STL [R1+0x60], RZ ;  /* 0x000060ff01007387 */ /* 0x0001e20000100800 */
[----:B------:R-:W1:Y:S01]  /*03c0*/  LDC.64 R2, c[0x0][0x3d0] ;  /* 0x0000f400ff027b82 */ /* 0x000e620000000a00 */
[----:B------:R-:W2:Y:S02]  /*03d0*/  LDCU.64 UR8, c[0x0][0x3e0] ;  /* 0x00007c00ff0877ac */ /* 0x000ea40008000a00 */
[----:B------:R0:W-:Y:S04]  /*03e0*/  STL [R1+0x5c], RZ ;  /* 0x00005cff01007387 */ /* 0x0001e80000100800 */
[----:B------:R0:W-:Y:S04]  /*03f0*/  STL [R1+0x58], RZ ;  /* 0x000058ff01007387 */ /* 0x0001e80000100800 */
[----:B------:R0:W-:Y:S04]  /*0400*/  STL [R1+0x54], RZ ;  /* 0x000054ff01007387 */ /* 0x0001e80000100800 */
[----:B------:R0:W-:Y:S04]  /*0410*/  STL [R1+0x50], RZ ;  /* 0x000050ff01007387 */ /* 0x0001e80000100800 */
[----:B------:R0:W-:Y:S04]  /*0420*/  STL [R1+0x4c], RZ ;  /* 0x00004cff01007387 */ /* 0x0001e80000100800 */
[----:B------:R0:W-:Y:S01]  /*0430*/  STL [R1+0x48], RZ ;  /* 0x000048ff01007387 */ /* 0x0001e20000100800 */
[----:B-1----:R-:W-:-:S03]  /*0440*/  IMAD.WIDE.U32 R2, R187, 0x20, R2 ;  /* 0x00000020bb027825 */ /* 0x002fc600078e0002 */
        /* <DEDUP_REMOVED lines=18> */
[----:B--2---:R-:W-:Y:S01]  /*0570*/  ISETP.NE.U32.AND P0, PT, RZ, UR8, PT ;  /* 0x00000008ff007c0c */ /* 0x004fe2000bf05070 */
[----:B------:R-:W-:Y:S01]  /*0580*/  HFMA2 R252, -RZ, RZ, 0, 0 ;  /* 0x00000000fffc7431 */ /* 0x000fe200000001ff */
[----:B------:R-:W-:Y:S01]  /*0590*/  BSSY B1, `(.L_x_10816) ;  /* 0x000074c000017945 */ /* 0x000fe20003800000 */
[----:B------:R-:W-:Y:S01]  /*05a0*/  HFMA2 R247, -RZ, RZ, 0, 0 ;  /* 0x00000000fff77431 */ /* 0x000fe200000001ff */
[----:B------:R-:W5:Y:S01]  /*05b0*/  LDG.E.128 R68, desc[UR6][R2.64] ;  /* 0x0000000602447981 */ /* 0x000f62000c1e1d00 */
[----:B------:R-:W-:-:S02]  /*05c0*/  HFMA2 R240, -RZ, RZ, 0, 0 ;  /* 0x00000000fff07431 */ /* 0x000fc400000001ff */
[----:B------:R-:W-:Y:S01]  /*05d0*/  HFMA2 R232, -RZ, RZ, 0, 0 ;  /* 0x00000000ffe87431 */ /* 0x000fe200000001ff */
[----:B------:R-:W5:Y:S01]  /*05e0*/  LDG.E.128 R72, desc[UR6][R2.64+0x10] ;  /* 0x0000100602487981 */ /* 0x000f62000c1e1d00 */
[----:B------:R-:W-:Y:S02]  /*05f0*/  HFMA2 R229, -RZ, RZ, 0, 0 ;  /* 0x00000000ffe57431 */ /* 0x000fe400000001ff */
[----:B------:R-:W-:Y:S01]  /*0600*/  HFMA2 R219, -RZ, RZ, 0, 0 ;  /* 0x00000000ffdb7431 */ /* 0x000fe200000001ff */
[----:B------:R-:W5:Y:S01]  /*0610*/  LDG.E.128 R76, desc[UR6][R2.64+0x400] ;  /* 0x00040006024c7981 */ /* 0x000f62000c1e1d00 */
[----:B------:R-:W-:Y:S02]  /*0620*/  ISETP.NE.AND.EX P0, PT, RZ, UR9, PT, P0 ;  /* 0x00000009ff007c0c */ /* 0x000fe4000bf05300 */
[----:B------:R-:W-:Y:S02]  /*0630*/  CS2R R184, SRZ ;  /* 0x0000000000b87805 */ /* 0x000fe4000001ff00 */
[----:B------:R-:W-:Y:S01]  /*0640*/  CS2R R182, SRZ ;  /* 0x0000000000b67805 */ /* 0x000fe2000001ff00 */
[----:B------:R-:W5:Y:S01]  /*0650*/  LDG.E.128 R80, desc[UR6][R2.64+0x410] ;  /* 0x0004100602507981 */ /* 0x000f62000c1e1d00 */
[----:B------:R-:W-:-:S02]  /*0660*/  CS2R R180, SRZ ;  /* 0x0000000000b47805 */ /* 0x000fc4000001ff00 */
[----:B------:R-:W-:Y:S02]  /*0670*/  CS2R R178, SRZ ;  /* 0x0000000000b27805 */ /* 0x000fe4000001ff00 */
[----:B------:R-:W-:Y:S01]  /*0680*/  CS2R R250, SRZ ;  /* 0x0000000000fa7805 */ /* 0x000fe2000001ff00 */
[----:B------:R-:W5:Y:S01]  /*0690*/  LDG.E.128 R84, desc[UR6][R2.64+0x800] ;  /* 0x0008000602547981 */ /* 0x000f62000c1e1d00 */
[----:B------:R-:W-:Y:S02]  /*06a0*/  MOV R248, RZ ;  /* 0x000000ff00f87202 */ /* 0x000fe40000000f00 */
[----:B------:R-:W-:Y:S02]  /*06b0*/  CS2R R176, SRZ ;  /* 0x0000000000b07805 */ /* 0x000fe4000001ff00 */
[----:B------:R-:W-:Y:S01]  /*06c0*/  MOV R245, RZ ;  /* 0x000000ff00f57202 */ /* 0x000fe20000000f00 */
[----:B------:R-:W5:Y:S01]  /*06d0*/  LDG.E.128 R88, desc[UR6][R2.64+0x810] ;  /* 0x0008100602587981 */ /* 0x000f62000c1e1d00 */
[----:B------:R-:W-:-:S02]  /*06e0*/  CS2R R26, SRZ ;  /* 0x00000000001a7805 */ /* 0x000fc4000001ff00 */
[----:B------:R-:W-:Y:S02]  /*06f0*/  CS2R R24, SRZ ;  /* 0x0000000000187805 */ /* 0x000fe4000001ff00 */
[----:B------:R-:W-:Y:S01]  /*0700*/  CS2R R22, SRZ ;  /* 0x0000000000167805 */ /* 0x000fe2000001ff00 */
[----:B------:R-:W5:Y:S01]  /*0710*/  LDG.E.128 R92, desc[UR6][R2.64+0xc00] ;  /* 0x000c0006025c7981 */ /* 0x000f62000c1e1d00 */
[----:B------:R-:W-:Y:S02]  /*0720*/  MOV R239, RZ ;  /* 0x000000ff00ef7202 */ /* 0x000fe40000000f00 */
[----:B------:R-:W-:Y:S02]  /*0730*/  CS2R R236, SRZ ;  /* 0x0000000000ec7805 */ /* 0x000fe4000001ff00 */
[----:B------:R-:W-:Y:S01]  /*0740*/  CS2R R234, SRZ ;  /* 0x0000000000ea7805 */ /* 0x000fe2000001ff00 */
[----:B------:R-:W5:Y:S01]  /*0750*/  LDG.E.128 R96, desc[UR6][R2.64+0xc10] ;  /* 0x000c100602607981 */ /* 0x000f62000c1e1d00 */
[----:B------:R-:W-:-:S02]  /*0760*/  MOV R230, RZ ;  /* 0x000000ff00e67202 */ /* 0x000fc40000000f00 */
[----:B------:R-:W-:Y:S02]  /*0770*/  CS2R R220, SRZ ;  /* 0x0000000000dc7805 */ /* 0x000fe4000001ff00 */
[----:B------:R-:W-:Y:S01]  /*0780*/  MOV R225, RZ ;  /* 0x000000ff00e17202 */ /* 0x000fe20000000f00 */
[----:B------:R-:W5:Y:S01]  /*0790*/  LDG.E.128 R100, desc[UR6][R2.64+0x1000] ;  /* 0x0010000602647981 */ /* 0x000f62000c1e1d00 */
[----:B------:R-:W-:Y:S02]  /*07a0*/  CS2R R20, SRZ ;  /* 0x0000000000147805 */ /* 0x000fe4000001ff00 */
[----:B------:R-:W-:Y:S02]  /*07b0*/  CS2R R18, SRZ ;  /* 0x0000000000127805 */ /* 0x000fe4000001ff00 */
[----:B------:R-:W-:Y:S01]  /*07c0*/  CS2R R16, SRZ ;  /* 0x0000000000107805 */ /* 0x000fe2000001ff00 */
[----:B------:R1:W5:Y:S01]  /*07d0*/  LDG.E.128 R104, desc[UR6][R2.64+0x1010] ;  /* 0x0010100602687981 */ /* 0x000362000c1e1d00 */
[----:B------:R-:W-:-:S02]  /*07e0*/  CS2R R14, SRZ ;  /* 0x00000000000e7805 */ /* 0x000fc4000001ff00 */
[----:B------:R-:W-:Y:S02]  /*07f0*/  CS2R R12, SRZ ;  /* 0x00000000000c7805 */ /* 0x000fe4000001ff00 */
[----:B------:R-:W-:Y:S02]  /*0800*/  CS2R R10, SRZ ;  /* 0x00000000000a7805 */ /* 0x000fe4000001ff00 */
[----:B------:R-:W-:Y:S02]  /*0810*/  CS2R R8, SRZ ;  /* 0x0000000000087805 */ /* 0x000fe4000001ff00 */
[----:B------:R-:W-:Y:S02]  /*0820*/  CS2R R6, SRZ ;  /* 0x0000000000067805 */ /* 0x000fe4000001ff00 */
[----:B------:R-:W-:Y:S02]  /*0830*/  CS2R R4, SRZ ;  /* 0x0000000000047805 */ /* 0x000fe4000001ff00 */
[----:B01----:R-:W-:-:S07]  /*0840*/  CS2R R2, SRZ ;  /* 0x0000000000027805 */ /* 0x003fce000001ff00 */
.L_x_10831:
[----:B------:R-:W0:Y:S01]  /*0850*/  S2R R120, SR_TID.X ;  /* 0x0000000000787919 */ /* 0x000e220000002100 */
[----:B------:R-:W1:Y:S01]  /*0860*/  LDC.64 R172, c[0x0][0x428] ;  /* 0x00010a00ffac7b82 */ /* 0x000e620000000a00 */
[----:B------:R-:W-:Y:S01]  /*0870*/  IMAD R0, R186, UR11, RZ ;  /* 0x0000000bba007c24 */ /* 0x000fe2000f8e02ff */
[----:B------:R-:W2:Y:S04]  /*0880*/  LDL.LU R233, [R1+0x1c] ;  /* 0x00001c0001e97983 */ /* 0x000ea80000300800 */
[----:B------:R-:W-:Y:S02]  /*0890*/  SHF.R.S32.HI R121, RZ, 0x1f, R0 ;  /* 0x0000001fff797819 */ /* 0x000fe40000011400 */
[----:B------:R-:W3:Y:S02]  /*08a0*/  LDC.64 R118, c[0x0][0x3c0] ;  /* 0x0000f000ff767b82 */ /* 0x000ee40000000a00 */
[----:B------:R-:W-:-:S06]  /*08b0*/  LEA.HI R190, R121, R0, RZ, 0x3 ;  /* 0x0000000079be7211 */ /* 0x000fcc00078f18ff */
[----:B------:R-:W4:Y:S08]  /*08c0*/  @P0 LDC.64 R116, c[0x0][0x3e0] ;  /* 0x0000f800ff740b82 */ /* 0x000f300000000a00 */
[----:B------:R-:W4:Y:S01]  /*08d0*/  LDC.64 R160, c[0x0][0x3a8] ;  /* 0x0000ea00ffa07b82 */ /* 0x000f220000000a00 */
[----:B0-----:R-:W-:-:S07]  /*08e0*/  LOP3.LUT R187, R120, 0x1f, RZ, 0xc0, !PT ;  /* 0x0000001f78bb7812 */ /* 0x001fce00078ec0ff */
[----:B------:R-:W0:Y:S01]  /*08f0*/  LDC.64 R188, c[0x0][0x3c8] ;  /* 0x0000f200ffbc7b82 */ /* 0x000e220000000a00 */
[----:B------:R-:W-:-:S04]  /*0900*/  LEA.HI.SX32 R190, R190, R187, 0x1d ;  /* 0x000000bbbebe7211 */ /* 0x000fc800078feaff */
[C---:B------:R-:W-:Y:S02]  /*0910*/  IADD3 R193, PT, PT, R190.reuse, 0x40, RZ ;  /* 0x00000040bec17810 */ /* 0x040fe40007ffe0ff */
[----:B------:R-:W-:-:S03]  /*0920*/  IADD3 R192, PT, PT, R190, 0x60, RZ ;  /* 0x00000060bec07810 */ /* 0x000fc60007ffe0ff */
[----:B-1----:R-:W-:-:S04]  /*0930*/  IMAD.WIDE.U32 R164, R193, 0x10, R172 ;  /* 0x00000010c1a47825 */ /* 0x002fc800078e00ac */
[----:B------:R-:W-:Y:S02]  /*0940*/  IMAD.WIDE.U32 R168, R192, 0x10, R172 ;  /* 0x00000010c0a87825 */ /* 0x000fe400078e00ac */
[----:B------:R-:W2:Y:S04]  /*0950*/  LDG.E.128 R164, desc[UR6][R164.64] ;  /* 0x00000006a4a47981 */ /* 0x000ea8000c1e1d00 */
[----:B------:R-:W2:Y:S01]  /*0960*/  LDG.E.128 R168, desc[UR6][R168.64] ;  /* 0x00000006a8a87981 */ /* 0x000ea2000c1e1d00 */
[----:B------:R-:W-:-:S05]  /*0970*/  IADD3 R194, PT, PT, R190, 0x20, RZ ;  /* 0x00000020bec27810 */ /* 0x000fca0007ffe0ff */
[----:B------:R-:W-:-:S06]  /*0980*/  IMAD.WIDE.U32 R132, R194, 0x10, R172 ;  /* 0x00000010c2847825 */ /* 0x000fcc00078e00ac */
[----:B------:R-:W2:Y:S01]  /*0990*/  LDG.E.128 R132, desc[UR6][R132.64] ;  /* 0x0000000684847981 */ /* 0x000ea2000c1e1d00 */
[----:B---3--:R-:W-:-:S04]  /*09a0*/  IMAD.WIDE R118, R186, 0x4, R118 ;  /* 0x00000004ba767825 */ /* 0x008fc800078e0276 */
[C---:B------:R-:W-:Y:S01]  /*09b0*/  IMAD.WIDE.U32 R120, R190.reuse, 0x10, R172 ;  /* 0x00000010be787825 */ /* 0x040fe200078e00ac */
[----:B------:R-:W3:Y:S01]  /*09c0*/  LDG.E R0, desc[UR6][R118.64] ;  /* 0x0000000676007981 */ /* 0x000ee2000c1e1900 */
[----:B------:R-:W-:Y:S02]  /*09d0*/  IADD3 R191, PT, PT, R190, 0x80, RZ ;  /* 0x00000080bebf7810 */ /* 0x000fe40007ffe0ff */
[----:B----4-:R-:W-:Y:S02]  /*09e0*/  @P0 IMAD.WIDE R116, R186, 0x2, R116 ;  /* 0x00000002ba740825 */ /* 0x010fe400078e0274 */
[----:B------:R-:W4:Y:S02]  /*09f0*/  LDG.E.128 R120, desc[UR6][R120.64] ;  /* 0x0000000678787981 */ /* 0x000f24000c1e1d00 */
[----:B------:R-:W-:Y:S02]  /*0a00*/  IMAD.WIDE.U32 R124, R190, 0x20, R160 ;  /* 0x00000020be7c7825 */ /* 0x000fe400078e00a0 */
[----:B------:R1:W3:Y:S02]  /*0a10*/  @P0 LDG.E.U16 R195, desc[UR6][R116.64] ;  /* 0x0000000674c30981 */ /* 0x0002e4000c1e1500 */
[----:B0-----:R-:W-:-:S04]  /*0a20*/  IMAD.WIDE R188, R186, 0x4, R188 ;  /* 0x00000004babc7825 */ /* 0x001fc800078e02bc */
[--C-:B------:R-:W-:Y:S02]  /*0a30*/  IMAD.WIDE.U32 R136, R194, 0x20, R160.reuse ;  /* 0x00000020c2887825 */ /* 0x100fe400078e00a0 */
[----:B------:R0:W3:Y:S02]  /*0a40*/  LDG.E R189, desc[UR6][R188.64] ;  /* 0x00000006bcbd7981 */ /* 0x0000e4000c1e1900 */
[--C-:B------:R-:W-:Y:S02]  /*0a50*/  IMAD.WIDE.U32 R144, R193, 0x20, R160.reuse ;  /* 0x00000020c1907825 */ /* 0x100fe400078e00a0 */
[----:B------:R-:W1:Y:S02]  /*0a60*/  LDG.E.128 R116, desc[UR6][R124.64] ;  /* 0x000000067c747981 */ /* 0x000e64000c1e1d00 */
[--C-:B------:R-:W-:Y:S02]  /*0a70*/  IMAD.WIDE.U32 R152, R192, 0x20, R160.reuse ;  /* 0x00000020c0987825 */ /* 0x100fe400078e00a0 */
[----:B------:R-:W3:Y:S02]  /*0a80*/  LDG.E.128 R128, desc[UR6][R136.64] ;  /* 0x0000000688807981 */ /* 0x000ee4000c1e1d00 */
[----:B------:R-:W-:-:S02]  /*0a90*/  IMAD.WIDE.U32 R160, R191, 0x20, R160 ;  /* 0x00000020bfa07825 */ /* 0x000fc400078e00a0 */
[----:B------:R-:W3:Y:S04]  /*0aa0*/  LDG.E.128 R140, desc[UR6][R144.64] ;  /* 0x00000006908c7981 */ /* 0x000ee8000c1e1d00 */
[----:B------:R-:W3:Y:S04]  /*0ab0*/  LDG.E.128 R124, desc[UR6][R124.64+0x10] ;  /* 0x000010067c7c7981 */ /* 0x000ee8000c1e1d00 */
[----:B------:R-:W3:Y:S04]  /*0ac0*/  LDG.E.128 R148, desc[UR6][R152.64] ;  /* 0x0000000698947981 */ /* 0x000ee8000c1e1d00 */
[----:B------:R-:W3:Y:S04]  /*0ad0*/  LDG.E.128 R156, desc[UR6][R160.64] ;  /* 0x00000006a09c7981 */ /* 0x000ee8000c1e1d00 */
[----:B------:R-:W3:Y:S04]  /*0ae0*/  LDG.E.128 R136, desc[UR6][R136.64+0x10] ;  /* 0x0000100688887981 */ /* 0x000ee8000c1e1d00 */
[----:B------:R-:W3:Y:S04]  /*0af0*/  LDG.E.128 R144, desc[UR6][R144.64+0x10] ;  /* 0x0000100690907981 */ /* 0x000ee8000c1e1d00 */
[----:B------:R-:W3:Y:S04]  /*0b00*/  LDG.E.128 R152, desc[UR6][R152.64+0x10] ;  /* 0x0000100698987981 */ /* 0x000ee8000c1e1d00 */
[----:B------:R-:W3:Y:S01]  /*0b10*/  LDG.E.128 R160, desc[UR6][R160.64+0x10] ;  /* 0x00001006a0a07981 */ /* 0x000ee2000c1e1d00 */
[----:B--2---:R-:W-:-:S02]  /*0b20*/  PRMT R217, R165, 0x7632, R217 ;  /* 0x00007632a5d97816 */ /* 0x004fc400000000d9 */
[----:B------:R-:W-:Y:S02]  /*0b30*/  SHF.L.U32 R223, R165, 0x10, RZ ;  /* 0x00000010a5df7819 */ /* 0x000fe400000006ff */
[----:B------:R-:W2:Y:S01]  /*0b40*/  LDL.LU R165, [R1] ;  /* 0x0000000001a57983 */ /* 0x000ea20000300800 */
[C---:B------:R-:W-:Y:S02]  /*0b50*/  PRMT R228, R169.reuse, 0x7632, R228 ;  /* 0x00007632a9e47816 */ /* 0x040fe400000000e4 */
[----:B------:R-:W-:Y:S02]  /*0b60*/  SHF.L.U32 R212, R169, 0x10, RZ ;  /* 0x00000010a9d47819 */ /* 0x000fe400000006ff */
[----:B------:R-:W2:Y:S01]  /*0b70*/  LDL.LU R169, [R1+0x14] ;  /* 0x0000140001a97983 */ /* 0x000ea20000300800 */
[C---:B------:R-:W-:Y:S02]  /*0b80*/  PRMT R241, R170.reuse, 0x7632, R241 ;  /* 0x00007632aaf17816 */ /* 0x040fe400000000f1 */
[----:B------:R-:W-:-:S02]  /*0b90*/  SHF.L.U32 R208, R170, 0x10, RZ ;  /* 0x00000010aad07819 */ /* 0x000fc400000006ff */
[----:B------:R-:W2:Y:S01]  /*0ba0*/  LDL.LU R170, [R1+0xc] ;  /* 0x00000c0001aa7983 */ /* 0x000ea20000300800 */
[C---:B------:R-:W-:Y:S02]  /*0bb0*/  PRMT R242, R171.reuse, 0x7632, R242 ;  /* 0x00007632abf27816 */ /* 0x040fe400000000f2 */
[----:B------:R-:W-:Y:S02]  /*0bc0*/  SHF.L.U32 R211, R171, 0x10, RZ ;  /* 0x00000010abd37819 */ /* 0x000fe400000006ff */
[----:B------:R-:W2:Y:S01]  /*0bd0*/  LDL.LU R171, [R1+0x4] ;  /* 0x0000040001ab7983 */ /* 0x000ea20000300800 */
[----:B------:R-:W-:-:S04]  /*0be0*/  ISETP.NE.U32.AND P1, PT, RZ, UR12, PT ;  /* 0x0000000cff007c0c */ /* 0x000fc8000bf25070 */
[----:B------:R-:W-:Y:S02]  /*0bf0*/  ISETP.NE.AND.EX P1, PT, RZ, UR13, PT, P1 ;  /* 0x0000000dff007c0c */ /* 0x000fe4000bf25310 */
[C---:B------:R-:W-:Y:S02]  /*0c00*/  PRMT R222, R132.reuse, 0x7632, R222 ;  /* 0x0000763284de7816 */ /* 0x040fe400000000de */
[----:B------:R-:W-:Y:S02]  /*0c10*/  SHF.L.U32 R203, R132, 0x10, RZ ;  /* 0x0000001084cb7819 */ /* 0x000fe400000006ff */
[C---:B------:R-:W-:Y:S02]  /*0c20*/  PRMT R226, R133.reuse, 0x7632, R226 ;  /* 0x0000763285e27816 */ /* 0x040fe400000000e2 */
[----:B------:R-:W-:-:S05]  /*0c30*/  SHF.L.U32 R204, R133, 0x10, RZ ;  /* 0x0000001085cc7819 */ /* 0x000fca00000006ff */
[----:B------:R-:W0:Y:S08]  /*0c40*/  @P1 LDC.64 R196, c[0x0][0x438] ;  /* 0x00010e00ffc41b82 */ /* 0x000e300000000a00 */
[----:B------:R-:W1:Y:S08]  /*0c50*/  @P1 LDC.64 R198, c[0x0][0x438] ;  /* 0x00010e00ffc61b82 */ /* 0x000e700000000a00 */
[----:B------:R-:W1:Y:S01]  /*0c60*/  @P1 LDC.64 R132, c[0x0][0x438] ;  /* 0x00010e00ff841b82 */ /* 0x000e620000000a00 */
[----:B------:R-:W-:-:S02]  /*0c70*/  ISETP.NE.AND P2, PT, RZ, UR10, PT ;  /* 0x0000000aff007c0c */ /* 0x000fc4000bf45270 */
[----:B----4-:R-:W-:Y:S02]  /*0c80*/  PRMT R224, R123, 0x7632, R224 ;  /* 0x000076327be07816 */ /* 0x010fe400000000e0 */
[----:B---3--:R-:W-:Y:S02]  /*0c90*/  FSEL R0, R0, RZ, !P2 ;  /* 0x000000ff00007208 */ /* 0x008fe40005000000 */
[----:B------:R-:W-:Y:S01]  /*0ca0*/  SHF.L.U32 R224, R224, 0x10, RZ ;  /* 0x00000010e0e07819 */ /* 0x000fe200000006ff */
[----:B0-----:R-:W-:-:S04]  /*0cb0*/  @P1 IMAD.WIDE.U32 R196, R190, 0x20, R196 ;  /* 0x00000020bec41825 */ /* 0x001fc800078e00c4 */
[C---:B------:R-:W-:Y:S01]  /*0cc0*/  FADD.FTZ R126, -R0.reuse, R126 ;  /* 0x0000007e007e7221 */ /* 0x040fe20000010100 */
[----:B-1----:R-:W-:Y:S01]  /*0cd0*/  FADD.FTZ R116, -R0, R116 ;  /* 0x0000007400747221 */ /* 0x002fe20000010100 */
[----:B------:R-:W-:Y:S01]  /*0ce0*/  SHF.L.U32 R123, R123, 0x10, RZ ;  /* 0x000000107b7b7819 */ /* 0x000fe200000006ff */
[----:B-----5:R-:W5:Y:S01]  /*0cf0*/  @P1 LDG.E.128 R64, desc[UR6][R196.64] ;  /* 0x00000006c4401981 */ /* 0x020f62000c1e1d00 */
[----:B------:R-:W-:Y:S01]  /*0d00*/  @P1 IMAD.WIDE.U32 R198, R194, 0x20, R198 ;  /* 0x00000020c2c61825 */ /* 0x000fe200078e00c6 */
[----:B------:R-:W-:-:S03]  /*0d10*/  MOV R188, 0x3f800000 ;  /* 0x3f80000000bc7802 */ /* 0x000fc60000000f00 */
[----:B------:R-:W-:Y:S01]  /*0d20*/  FMUL.FTZ R126, R189, R126 ;  /* 0x0000007ebd7e7220 */ /* 0x000fe20000410000 */
[----:B------:R-:W-:Y:S01]  /*0d30*/  @P0 SHF.L.U32 R188, R195, 0x10, RZ ;  /* 0x00000010c3bc0819 */ /* 0x000fe200000006ff */
[----:B------:R0:W5:Y:S01]  /*0d40*/  @P1 LDG.E.128 R60, desc[UR6][R196.64+0x10] ;  /* 0x00001006c43c1981 */ /* 0x000162000c1e1d00 */
[----:B------:R-:W-:Y:S01]  /*0d50*/  PRMT R213, R120, 0x7632, R213 ;  /* 0x0000763278d57816 */ /* 0x000fe200000000d5 */
[C---:B------:R-:W-:Y:S01]  /*0d60*/  FADD.FTZ R117, -R0.reuse, R117 ;  /* 0x0000007500757221 */ /* 0x040fe20000010100 */
[----:B------:R-:W-:Y:S01]  /*0d70*/  FADD.FTZ R118, -R0, R118 ;  /* 0x0000007600767221 */ /* 0x000fe20000010100 */
[----:B------:R-:W5:Y:S01]  /*0d80*/  @P1 LDG.E.128 R56, desc[UR6][R198.64] ;  /* 0x00000006c6381981 */ /* 0x000f62000c1e1d00 */
[----:B------:R-:W-:-:S04]  /*0d90*/  @P1 IMAD.WIDE.U32 R132, R191, 0x20, R132 ;  /* 0x00000020bf841825 */ /* 0x000fc800078e0084 */
[----:B------:R-:W-:Y:S01]  /*0da0*/  FADD.FTZ R119, -R0, R119 ;  /* 0x0000007700777221 */ /* 0x000fe20000010100 */
[----:B------:R-:W-:Y:S01]  /*0db0*/  SHF.L.U32 R120, R120, 0x10, RZ ;  /* 0x0000001078787819 */ /* 0x000fe200000006ff */
[----:B------:R1:W5:Y:S01]  /*0dc0*/  @P1 LDG.E.128 R52, desc[UR6][R198.64+0x10] ;  /* 0x00001006c6341981 */ /* 0x000362000c1e1d00 */
[C---:B------:R-:W-:Y:S01]  /*0dd0*/  FADD.FTZ R124, -R0.reuse, R124 ;  /* 0x0000007c007c7221 */ /* 0x040fe20000010100 */
[C---:B------:R-:W-:Y:S01]  /*0de0*/  FADD.FTZ R125, -R0.reuse, R125 ;  /* 0x0000007d007d7221 */ /* 0x040fe20000010100 */
[C---:B------:R-:W-:Y:S01]  /*0df0*/  FADD.FTZ R127, -R0.reuse, R127 ;  /* 0x0000007f007f7221 */ /* 0x040fe20000010100 */
[C---:B------:R-:W-:Y:S01]  /*0e00*/  FADD.FTZ R195, -R0.reuse, R128 ;  /* 0x0000008000c37221 */ /* 0x040fe20000010100 */
[C---:B------:R-:W-:Y:S01]  /*0e10*/  FADD.FTZ R200, -R0.reuse, R129 ;  /* 0x0000008100c87221 */ /* 0x040fe20000010100 */
[C---:B------:R-:W-:Y:S01]  /*0e20*/  FADD.FTZ R201, -R0.reuse, R130 ;  /* 0x0000008200c97221 */ /* 0x040fe20000010100 */
[C---:B------:R-:W-:Y:S01]  /*0e30*/  FADD.FTZ R202, -R0.reuse, R131 ;  /* 0x0000008300ca7221 */ /* 0x040fe20000010100 */
[C---:B0-----:R-:W-:Y:S01]  /*0e40*/  FADD.FTZ R196, -R0.reuse, R136 ;  /* 0x0000008800c47221 */ /* 0x041fe20000010100 */
[C---:B------:R-:W-:Y:S01]  /*0e50*/  FADD.FTZ R197, -R0.reuse, R137 ;  /* 0x0000008900c57221 */ /* 0x040fe20000010100 */
[C---:B------:R-:W-:Y:S01]  /*0e60*/  FADD.FTZ R205, -R0.reuse, R138 ;  /* 0x0000008a00cd7221 */ /* 0x040fe20000010100 */
[C---:B------:R-:W-:Y:S01]  /*0e70*/  FADD.FTZ R206, -R0.reuse, R139 ;  /* 0x0000008b00ce7221 */ /* 0x040fe20000010100 */
[C---:B-1----:R-:W-:Y:S01]  /*0e80*/  FADD.FTZ R198, -R0.reuse, R140 ;  /* 0x0000008c00c67221 */ /* 0x042fe20000010100 */
        /* <DEDUP_REMOVED lines=26> */
[----:B------:R-:W-:Y:S01]  /*1030*/  FADD.FTZ R252, R123, R252 ;  /* 0x000000fc7bfc7221 */ /* 0x000fe20000010000 */
[-C--:B------:R-:W-:Y:S01]  /*1040*/  FFMA.FTZ R8, R126, R123.reuse, R8 ;  /* 0x0000007b7e087223 */ /* 0x080fe20000010008 */
[----:B------:R-:W-:Y:S01]  /*1050*/  FMUL.FTZ R164, R74, R123 ;  /* 0x0000007b4aa47220 */ /* 0x000fe20000410000 */
[----:B------:R-:W-:Y:S01]  /*1060*/  IMAD.WIDE.U32 R172, R191, 0x10, R172 ;  /* 0x00000010bfac7825 */ /* 0x000fe200078e00ac */
[----:B------:R-:W3:Y:S03]  /*1070*/  LDL.LU R123, [R1+0x24] ;  /* 0x00002400017b7983 */ /* 0x000ee60000300800 */
[----:B------:R-:W-:Y:S01]  /*1080*/  FADD.FTZ R240, R120, R240 ;  /* 0x000000f078f07221 */ /* 0x000fe20000010000 */
[----:B------:R-:W-:Y:S01]  /*1090*/  FFMA.FTZ R2, R0, R120, R2 ;  /* 0x0000007800027223 */ /* 0x000fe20000010002 */
[C---:B------:R-:W-:Y:S01]  /*10a0*/  PRMT R227, R134.reuse, 0x7632, R227 ;  /* 0x0000763286e37816 */ /* 0x040fe200000000e3 */
[----:B------:R-:W5:Y:S04]  /*10b0*/  @P1 LDG.E.128 R32, desc[UR6][R132.64] ;  /* 0x0000000684201981 */ /* 0x000f68000c1e1d00 */
[----:B------:R0:W5:Y:S01]  /*10c0*/  @P1 LDG.E.128 R28, desc[UR6][R132.64+0x10] ;  /* 0x00001006841c1981 */ /* 0x000162000c1e1d00 */
[----:B------:R-:W-:-:S02]  /*10d0*/  SHF.L.U32 R134, R134, 0x10, RZ ;  /* 0x0000001086867819 */ /* 0x000fc400000006ff */
[----:B------:R-:W-:Y:S01]  /*10e0*/  PRMT R210, R121, 0x7632, R210 ;  /* 0x0000763279d27816 */ /* 0x000fe200000000d2 */
[----:B------:R-:W4:Y:S01]  /*10f0*/  LDG.E.128 R172, desc[UR6][R172.64] ;  /* 0x00000006acac7981 */ /* 0x000f22000c1e1d00 */
[----:B------:R-:W-:Y:S01]  /*1100*/  FMUL.FTZ R118, R189, R118 ;  /* 0x00000076bd767220 */ /* 0x000fe20000410000 */
[----:B------:R-:W1:Y:S01]  /*1110*/  @P1 LDC.64 R128, c[0x0][0x438] ;  /* 0x00010e00ff801b82 */ /* 0x000e620000000a00 */
[----:B0-----:R-:W-:Y:S01]  /*1120*/  FMUL.FTZ R132, R68, R120 ;  /* 0x0000007844847220 */ /* 0x001fe20000410000 */
[----:B------:R-:W-:-:S06]  /*1130*/  SHF.L.U32 R121, R121, 0x10, RZ ;  /* 0x0000001079797819 */ /* 0x000fcc00000006ff */
[----:B------:R-:W0:Y:S01]  /*1140*/  LDC.64 R136, c[0x0][0x3b0] ;  /* 0x0000ec00ff887b82 */ /* 0x000e220000000a00 */
[----:B------:R-:W-:Y:S01]  /*1150*/  FADD.FTZ R247, R121, R247 ;  /* 0x000000f779f77221 */ /* 0x000fe20000010000 */
[-C--:B------:R-:W-:Y:S01]  /*1160*/  FFMA.FTZ R4, R118, R121.reuse, R4 ;  /* 0x0000007976047223 */ /* 0x080fe20000010004 */
[----:B------:R-:W-:Y:S01]  /*1170*/  FMUL.FTZ R116, R70, R121 ;  /* 0x0000007946747220 */ /* 0x000fe20000410000 */
[----:B--2---:R-:W-:Y:S01]  /*1180*/  FADD.FTZ R165, R224, R165 ;  /* 0x000000a5e0a57221 */ /* 0x004fe20000010000 */
[----:B------:R-:W-:-:S04]  /*1190*/  FADD.FTZ R171, R203, R171 ;  /* 0x000000abcbab7221 */ /* 0x000fc80000010000 */
[----:B------:R-:W-:Y:S01]  /*11a0*/  STL [R1], R165 ;  /* 0x000000a501007387 */ /* 0x000fe20000100800 */
[----:B------:R-:W-:Y:S01]  /*11b0*/  FADD.FTZ R170, R204, R170 ;  /* 0x000000aaccaa7221 */ /* 0x000fe20000010000 */
[----:B------:R-:W-:Y:S02]  /*11c0*/  PRMT R231, R135, 0x7632, R231 ;  /* 0x0000763287e77816 */ /* 0x000fe400000000e7 */
[----:B------:R-:W-:Y:S01]  /*11d0*/  PRMT R214, R122, 0x7632, R214 ;  /* 0x000076327ad67816 */ /* 0x000fe200000000d6 */
[----:B------:R-:W-:Y:S01]  /*11e0*/  STL [R1+0x4], R171 ;  /* 0x000004ab01007387 */ /* 0x000fe20000100800 */
[----:B------:R-:W-:Y:S01]  /*11f0*/  FMUL.FTZ R124, R189, R124 ;  /* 0x0000007cbd7c7220 */ /* 0x000fe20000410000 */
[----:B------:R-:W2:Y:S02]  /*1200*/  @P1 LDC.64 R130, c[0x0][0x438] ;  /* 0x00010e00ff821b82 */ /* 0x000ea40000000a00 */
[----:B------:R-:W2:Y:S01]  /*1210*/  LDL.LU R120, [R1+0x2c] ;  /* 0x00002c0001787983 */ /* 0x000ea20000300800 */
[----:B------:R-:W-:-:S03]  /*1220*/  FADD.FTZ R169, R134, R169 ;  /* 0x000000a986a97221 */ /* 0x000fc60000010000 */
[----:B------:R1:W-:Y:S04]  /*1230*/  STL [R1+0xc], R170 ;  /* 0x00000caa01007387 */ /* 0x0003e80000100800 */
[----:B------:R0:W-:Y:S04]  /*1240*/  STL [R1+0x14], R169 ;  /* 0x000014a901007387 */ /* 0x0001e80000100800 */
[----:B------:R-:W2:Y:S01]  /*1250*/  LDL.LU R121, [R1+0x34] ;  /* 0x0000340001797983 */ /* 0x000ea20000300800 */
[----:B------:R-:W-:Y:S02]  /*1260*/  SHF.L.U32 R135, R135, 0x10, RZ ;  /* 0x0000001087877819 */ /* 0x000fe400000006ff */
[----:B------:R-:W-:-:S03]  /*1270*/  SHF.L.U32 R122, R122, 0x10, RZ ;  /* 0x000000107a7a7819 */ /* 0x000fc600000006ff */
[----:B------:R-:W-:Y:S02]  /*1280*/  FADD.FTZ R233, R135, R233 ;  /* 0x000000e987e97221 */ /* 0x000fe40000010000 */
[----:B------:R-:W-:Y:S01]  /*1290*/  FADD.FTZ R250, R122, R250 ;  /* 0x000000fa7afa7221 */ /* 0x000fe20000010000 */
[-C--:B------:R-:W-:Y:S01]  /*12a0*/  FFMA.FTZ R6, R124, R122.reuse, R6 ;  /* 0x0000007a7c067223 */ /* 0x080fe20000010006 */
[----:B------:R-:W-:Y:S02]  /*12b0*/  FMUL.FTZ R133, R72, R122 ;  /* 0x0000007a48857220 */ /* 0x000fe40000410000 */
[----:B------:R-:W2:Y:S01]  /*12c0*/  LDL.LU R122, [R1+0x3c] ;  /* 0x00003c00017a7983 */ /* 0x000ea20000300800 */
[----:B-1----:R-:W-:-:S03]  /*12d0*/  FMUL.FTZ R170, R189, R143 ;  /* 0x0000008fbdaa7220 */ /* 0x002fc60000410000 */
[----:B------:R-:W-:Y:S01]  /*12e0*/  STL [R1+0x1c], R233 ;  /* 0x00001ce901007387 */ /* 0x000fe20000100800 */
[----:B------:R-:W-:-:S05]  /*12f0*/  @P1 IMAD.WIDE.U32 R128, R193, 0x20, R128 ;  /* 0x00000020c1801825 */ /* 0x000fca00078e0080 */
[----:B------:R-:W5:Y:S04]  /*1300*/  @P1 LDG.E.128 R48, desc[UR6][R128.64] ;  /* 0x0000000680301981 */ /* 0x000f68000c1e1d00 */
[----:B------:R1:W5:Y:S01]  /*1310*/  @P1 LDG.E.128 R44, desc[UR6][R128.64+0x10] ;  /* 0x00001006802c1981 */ /* 0x000362000c1e1d00 */
[----:B0-----:R-:W-:-:S04]  /*1320*/  IMAD.WIDE.U32 R140, R193, 0x8, R136 ;  /* 0x00000008c18c7825 */ /* 0x001fc800078e0088 */
[----:B------:R-:W-:Y:S01]  /*1330*/  FMUL.FTZ R169, R189, R142 ;  /* 0x0000008ebda97220 */ /* 0x000fe20000410000 */
[----:B------:R-:W-:Y:S01]  /*1340*/  PRMT R193, R166, 0x7632, R193 ;  /* 0x00007632a6c17816 */ /* 0x000fe200000000c1 */
[----:B-1----:R-:W-:Y:S01]  /*1350*/  IMAD.WIDE.U32 R128, R194, 0x8, R136 ;  /* 0x00000008c2807825 */ /* 0x002fe200078e0088 */
[----:B------:R-:W-:-:S03]  /*1360*/  SHF.L.U32 R194, R166, 0x10, RZ ;  /* 0x00000010a6c27819 */ /* 0x000fc600000006ff */
[----:B------:R-:W-:Y:S01]  /*1370*/  FFMA.FTZ R20, R169, R223, R20 ;  /* 0x000000dfa9147223 */ /* 0x000fe20000010014 */
[----:B---3--:R-:W-:Y:S01]  /*1380*/  FADD.FTZ R123, R218, R123 ;  /* 0x0000007bda7b7221 */ /* 0x008fe20000010000 */
[----:B----4-:R-:W-:-:S04]  /*1390*/  PRMT R243, R172, 0x7632, R243 ;  /* 0x00007632acf37816 */ /* 0x010fc800000000f3 */
[----:B------:R0:W-:Y:S01]  /*13a0*/  STL [R1+0x24], R123 ;  /* 0x0000247b01007387 */ /* 0x0001e20000100800 */
[----:B------:R-:W-:Y:S01]  /*13b0*/  SHF.L.U32 R215, R172, 0x10, RZ ;  /* 0x00000010acd77819 */ /* 0x000fe200000006ff */
[----:B------:R-:W-:Y:S01]  /*13c0*/  FMUL.FTZ R172, R189, R144 ;  /* 0x00000090bdac7220 */ /* 0x000fe20000410000 */
[----:B--2---:R-:W-:Y:S01]  /*13d0*/  FADD.FTZ R120, R223, R120 ;  /* 0x00000078df787221 */ /* 0x004fe20000010000 */
[----:B0-----:R-:W2:Y:S04]  /*13e0*/  LDL.LU R123, [R1+0x44] ;  /* 0x00004400017b7983 */ /* 0x001ea80000300800 */
[----:B------:R-:W3:Y:S04]  /*13f0*/  LDL.LU R143, [R1+0x4c] ;  /* 0x00004c00018f7983 */ /* 0x000ee80000300800 */
[----:B------:R0:W-:Y:S04]  /*1400*/  STL [R1+0x2c], R120 ;  /* 0x00002c7801007387 */ /* 0x0001e80000100800 */
[----:B------:R-:W4:Y:S01]  /*1410*/  LDL.LU R144, [R1+0x54] ;  /* 0x0000540001907983 */ /* 0x000f220000300800 */
[----:B------:R-:W-:Y:S01]  /*1420*/  FADD.FTZ R121, R194, R121 ;  /* 0x00000079c2797221 */ /* 0x000fe20000010000 */
[----:B------:R-:W-:-:S02]  /*1430*/  SHF.L.U32 R207, R167, 0x10, RZ ;  /* 0x00000010a7cf7819 */ /* 0x000fc400000006ff */
[----:B------:R-:W-:Y:S01]  /*1440*/  SHF.L.U32 R209, R168, 0x10, RZ ;  /* 0x00000010a8d17819 */ /* 0x000fe200000006ff */
[----:B------:R-:W-:Y:S01]  /*1450*/  FMUL.FTZ R171, R189, R148 ;  /* 0x00000094bdab7220 */ /* 0x000fe20000410000 */
[----:B0-----:R-:W-:Y:S01]  /*1460*/  FMUL.FTZ R120, R86, R223 ;  /* 0x000000df56787220 */ /* 0x001fe20000410000 */
[----:B------:R-:W-:Y:S01]  /*1470*/  SHF.L.U32 R223, R193, 0x10, RZ ;  /* 0x00000010c1df7819 */ /* 0x000fe200000006ff */
[----:B------:R-:W-:Y:S01]  /*1480*/  FMUL.FTZ R193, R189, R146 ;  /* 0x00000092bdc17220 */ /* 0x000fe20000410000 */
[----:B------:R0:W-:Y:S04]  /*1490*/  STL [R1+0x34], R121 ;  /* 0x0000347901007387 */ /* 0x0001e80000100800 */
[----:B------:R-:W4:Y:S01]  /*14a0*/  LDL.LU R146, [R1+0x5c] ;  /* 0x00005c0001927983 */ /* 0x000f220000300800 */
[----:B------:R-:W-:Y:S01]  /*14b0*/  FADD.FTZ R122, R207, R122 ;  /* 0x0000007acf7a7221 */ /* 0x000fe20000010000 */
[----:B------:R-:W-:Y:S01]  /*14c0*/  FFMA.FTZ R229, R171, R209, R229 ;  /* 0x000000d1abe57223 */ /* 0x000fe200000100e5 */
[----:B------:R-:W-:Y:S01]  /*14d0*/  @P1 IMAD.WIDE.U32 R130, R192, 0x20, R130 ;  /* 0x00000020c0821825 */ /* 0x000fe200078e0082 */
[----:B------:R-:W-:-:S03]  /*14e0*/  SHF.L.U32 R213, R213, 0x10, RZ ;  /* 0x00000010d5d57819 */ /* 0x000fc600000006ff */
[C---:B------:R-:W-:Y:S01]  /*14f0*/  FMUL.FTZ R117, R189.reuse, R117 ;  /* 0x00000075bd757220 */ /* 0x040fe20000410000 */
[----:B------:R-:W-:Y:S01]  /*1500*/  STL [R1+0x3c], R122 ;  /* 0x00003c7a01007387 */ /* 0x000fe20000100800 */
[-C--:B------:R-:W-:Y:S01]  /*1510*/  FFMA.FTZ R219, R172, R194.reuse, R219 ;  /* 0x000000c2acdb7223 */ /* 0x080fe200000100db */
[----:B0-----:R-:W-:Y:S01]  /*1520*/  FMUL.FTZ R121, R88, R194 ;  /* 0x000000c258797220 */ /* 0x001fe20000410000 */
[----:B------:R-:W-:Y:S01]  /*1530*/  FMUL.FTZ R194, R189, R150 ;  /* 0x00000096bdc27220 */ /* 0x000fe20000410000 */
[----:B------:R-:W-:Y:S01]  /*1540*/  IMAD.WIDE.U32 R138, R192, 0x8, R136 ;  /* 0x00000008c08a7825 */ /* 0x000fe200078e0088 */
[----:B------:R-:W-:-:S03]  /*1550*/  PRMT R192, R167, 0x7632, R192 ;  /* 0x00007632a7c07816 */ /* 0x000fc600000000c0 */
[-C--:B------:R-:W-:Y:S01]  /*1560*/  FFMA.FTZ R3, R117, R213.reuse, R3 ;  /* 0x000000d575037223 */ /* 0x080fe20000010003 */
[----:B------:R-:W-:Y:S01]  /*1570*/  SHF.L.U32 R166, R214, 0x10, RZ ;  /* 0x00000010d6a67819 */ /* 0x000fe200000006ff */
[----:B------:R-:W-:Y:S01]  /*1580*/  FADD.FTZ R245, R213, R245 ;  /* 0x000000f5d5f57221 */ /* 0x000fe20000010000 */
[----:B------:R-:W-:Y:S01]  /*1590*/  SHF.L.U32 R233, R192, 0x10, RZ ;  /* 0x00000010c0e97819 */ /* 0x000fe200000006ff */
[----:B------:R-:W-:Y:S01]  /*15a0*/  FMUL.FTZ R214, R69, R213 ;  /* 0x000000d545d67220 */ /* 0x000fe20000410000 */
[C---:B------:R-:W-:Y:S01]  /*15b0*/  FMUL.FTZ R192, R189.reuse, R149 ;  /* 0x00000095bdc07220 */ /* 0x040fe20000410000 */
[C---:B------:R-:W-:Y:S01]  /*15c0*/  FMUL.FTZ R213, R189.reuse, R206 ;  /* 0x000000cebdd57220 */ /* 0x040fe20000410000 */
[----:B------:R-:W-:Y:S01]  /*15d0*/  FMUL.FTZ R206, R189, R151 ;  /* 0x00000097bdce7220 */ /* 0x000fe20000410000 */
[----:B------:R-:W-:Y:S01]  /*15e0*/  PRMT R238, R168, 0x7632, R238 ;  /* 0x00007632a8ee7816 */ /* 0x000fe200000000ee */
[----:B------:R-:W-:Y:S01]  /*15f0*/  FMUL.FTZ R165, R75, R224 ;  /* 0x000000e04ba57220 */ /* 0x000fe20000410000 */
[----:B------:R-:W-:Y:S01]  /*1600*/  SHF.L.U32 R222, R222, 0x10, RZ ;  /* 0x00000010dede7819 */ /* 0x000fe200000006ff */
[----:B------:R-:W5:Y:S04]  /*1610*/  LDG.E.64 R128, desc[UR6][R128.64] ;  /* 0x0000000680807981 */ /* 0x000f68000c1e1b00 */
[----:B------:R-:W5:Y:S01]  /*1620*/  LDG.E.64 R140, desc[UR6][R140.64] ;  /* 0x000000068c8c7981 */ /* 0x000f62000c1e1b00 */
[----:B--2---:R-:W-:Y:S01]  /*1630*/  FADD.FTZ R123, R209, R123 ;  /* 0x0000007bd17b7221 */ /* 0x004fe20000010000 */
[----:B------:R-:W-:-:S02]  /*1640*/  SHF.L.U32 R142, R216, 0x10, RZ ;  /* 0x00000010d88e7819 */ /* 0x000fc400000006ff */
[----:B------:R-:W5:Y:S01]  /*1650*/  @P1 LDG.E.128 R40, desc[UR6][R130.64] ;  /* 0x0000000682281981 */ /* 0x000f62000c1e1d00 */
[----:B---3--:R-:W-:-:S03]  /*1660*/  FADD.FTZ R143, R212, R143 ;  /* 0x0000008fd48f7221 */ /* 0x008fc60000010000 */
[----:B------:R0:W-:Y:S01]  /*1670*/  STL [R1+0x44], R123 ;  /* 0x0000447b01007387 */ /* 0x0001e20000100800 */
[----:B----4-:R-:W-:-:S03]  /*1680*/  FADD.FTZ R144, R208, R144 ;  /* 0x00000090d0907221 */ /* 0x010fc60000010000 */
[----:B------:R-:W-:Y:S01]  /*1690*/  STL [R1+0x4c], R143 ;  /* 0x00004c8f01007387 */ /* 0x000fe20000100800 */
[----:B0-----:R-:W-:Y:S01]  /*16a0*/  FMUL.FTZ R123, R92, R209 ;  /* 0x000000d15c7b7220 */ /* 0x001fe20000410000 */
[----:B------:R-:W-:Y:S02]  /*16b0*/  FMUL.FTZ R209, R189, R152 ;  /* 0x00000098bdd17220 */ /* 0x000fe40000410000 */
[----:B------:R-:W-:Y:S04]  /*16c0*/  STL [R1+0x54], R144 ;  /* 0x0000549001007387 */ /* 0x000fe80000100800 */
[----:B------:R-:W2:Y:S04]  /*16d0*/  LDL.LU R152, [R1+0x8] ;  /* 0x0000080001987983 */ /* 0x000ea80000300800 */
[----:B------:R-:W3:Y:S01]  /*16e0*/  LDL.LU R150, [R1+0x10] ;  /* 0x0000100001967983 */ /* 0x000ee20000300800 */
[----:B------:R-:W-:-:S03]  /*16f0*/  FADD.FTZ R146, R211, R146 ;  /* 0x00000092d3927221 */ /* 0x000fc60000010000 */
[----:B------:R-:W4:Y:S04]  /*1700*/  LDL.LU R149, [R1+0x18] ;  /* 0x0000180001957983 */ /* 0x000f280000300800 */
[----:B------:R-:W-:Y:S04]  /*1710*/  STL [R1+0x5c], R146 ;  /* 0x00005c9201007387 */ /* 0x000fe80000100800 */
[----:B------:R-:W4:Y:S01]  /*1720*/  LDL.LU R151, [R1+0x20] ;  /* 0x0000200001977983 */ /* 0x000f220000300800 */
[----:B------:R-:W-:-:S03]  /*1730*/  FMUL.FTZ R168, R189, R127 ;  /* 0x0000007fbda87220 */ /* 0x000fc60000410000 */
[----:B------:R0:W5:Y:S01]  /*1740*/  @P1 LDG.E.128 R36, desc[UR6][R130.64+0x10] ;  /* 0x0000100682241981 */ /* 0x000162000c1e1d00 */
[----:B------:R-:W-:Y:S01]  /*1750*/  FFMA.FTZ R9, R168, R224, R9 ;  /* 0x000000e0a8097223 */ /* 0x000fe20000010009 */
[----:B------:R-:W-:Y:S02]  /*1760*/  SHF.L.U32 R224, R226, 0x10, RZ ;  /* 0x00000010e2e07819 */ /* 0x000fe400000006ff */
[----:B------:R-:W-:Y:S01]  /*1770*/  SHF.L.U32 R226, R227, 0x10, RZ ;  /* 0x00000010e3e27819 */ /* 0x000fe200000006ff */
[----:B------:R-:W5:Y:S01]  /*1780*/  LDG.E.64 R138, desc[UR6][R138.64] ;  /* 0x000000068a8a7981 */ /* 0x000f62000c1e1b00 */
[----:B------:R-:W-:Y:S02]  /*1790*/  SHF.L.U32 R227, R231, 0x10, RZ ;  /* 0x00000010e7e37819 */ /* 0x000fe400000006ff */
[----:B------:R-:W-:Y:S01]  /*17a0*/  SHF.L.U32 R231, R217, 0x10, RZ ;  /* 0x00000010d9e77819 */ /* 0x000fe200000006ff */
[----:B------:R-:W-:Y:S01]  /*17b0*/  FMUL.FTZ R217, R189, R153 ;  /* 0x00000099bdd97220 */ /* 0x000fe20000410000 */
[----:B--2---:R-:W-:Y:S01]  /*17c0*/  FADD.FTZ R152, R222, R152 ;  /* 0x00000098de987221 */ /* 0x004fe20000010000 */
[----:B---3--:R-:W-:-:S04]  /*17d0*/  FADD.FTZ R150, R224, R150 ;  /* 0x00000096e0967221 */ /* 0x008fc80000010000 */
[----:B------:R1:W-:Y:S04]  /*17e0*/  STL [R1+0x8], R152 ;  /* 0x0000089801007387 */ /* 0x0003e80000100800 */
[----:B-1----:R-:W2:Y:S04]  /*17f0*/  LDL.LU R152, [R1+0x28] ;  /* 0x0000280001987983 */ /* 0x002ea80000300800 */
[----:B------:R1:W-:Y:S01]  /*1800*/  STL [R1+0x10], R150 ;  /* 0x0000109601007387 */ /* 0x0003e20000100800 */
[----:B----4-:R-:W-:-:S03]  /*1810*/  FADD.FTZ R149, R226, R149 ;  /* 0x00000095e2957221 */ /* 0x010fc60000010000 */
[----:B-1----:R-:W3:Y:S01]  /*1820*/  LDL.LU R150, [R1+0x30] ;  /* 0x0000300001967983 */ /* 0x002ee20000300800 */
[----:B------:R-:W-:-:S03]  /*1830*/  FADD.FTZ R151, R227, R151 ;  /* 0x00000097e3977221 */ /* 0x000fc60000010000 */
[----:B------:R-:W4:Y:S04]  /*1840*/  LDL.LU R153, [R1+0x38] ;  /* 0x0000380001997983 */ /* 0x000f280000300800 */
[----:B------:R-:W-:Y:S04]  /*1850*/  STL [R1+0x18], R149 ;  /* 0x0000189501007387 */ /* 0x000fe80000100800 */
[----:B------:R1:W-:Y:S04]  /*1860*/  STL [R1+0x20], R151 ;  /* 0x0000209701007387 */ /* 0x0003e80000100800 */
[----:B-1----:R-:W4:Y:S01]  /*1870*/  LDL.LU R151, [R1+0x40] ;  /* 0x0000400001977983 */ /* 0x002f220000300800 */
[----:B0-----:R-:W-:-:S04]  /*1880*/  IMAD.WIDE.U32 R130, R190, 0x8, R136 ;  /* 0x00000008be827825 */ /* 0x001fc800078e0088 */
[----:B------:R-:W-:Y:S02]  /*1890*/  IMAD.WIDE.U32 R136, R191, 0x8, R136 ;  /* 0x00000008bf887825 */ /* 0x000fe400078e0088 */
[----:B------:R-:W5:Y:S04]  /*18a0*/  LDG.E.64 R130, desc[UR6][R130.64] ;  /* 0x0000000682827981 */ /* 0x000f68000c1e1b00 */
[----:B------:R-:W5:Y:S01]  /*18b0*/  LDG.E.64 R136, desc[UR6][R136.64] ;  /* 0x0000000688887981 */ /* 0x000f62000c1e1b00 */
[-C--:B------:R-:W-:Y:S01]  /*18c0*/  FFMA.FTZ R221, R193, R207.reuse, R221 ;  /* 0x000000cfc1dd7223 */ /* 0x080fe200000100dd */
[----:B------:R-:W-:Y:S01]  /*18d0*/  FMUL.FTZ R122, R90, R207 ;  /* 0x000000cf5a7a7220 */ /* 0x000fe20000410000 */
[----:B------:R-:W-:Y:S01]  /*18e0*/  FMUL.FTZ R207, R189, R147 ;  /* 0x00000093bdcf7220 */ /* 0x000fe20000410000 */
[----:B------:R-:W-:Y:S01]  /*18f0*/  FFMA.FTZ R146, R0, R132, RZ ;  /* 0x0000008400927223 */ /* 0x000fe200000100ff */
[----:B------:R-:W-:Y:S01]  /*1900*/  FADD.FTZ R147, RZ, R132 ;  /* 0x00000084ff937221 */ /* 0x000fe20000010000 */
[----:B------:R-:W-:-:S02]  /*1910*/  SHF.L.U32 R210, R210, 0x10, RZ ;  /* 0x00000010d2d27819 */ /* 0x000fc400000006ff */
[----:B------:R-:W-:Y:S01]  /*1920*/  FFMA.FTZ R146, R117, R214, R146 ;  /* 0x000000d675927223 */ /* 0x000fe20000010092 */
[----:B------:R-:W-:Y:S01]  /*1930*/  FADD.FTZ R147, R214, R147 ;  /* 0x00000093d6937221 */ /* 0x000fe20000010000 */
[----:B------:R-:W-:Y:S01]  /*1940*/  FMUL.FTZ R119, R189, R119 ;  /* 0x00000077bd777220 */ /* 0x000fe20000410000 */
[----:B------:R-:W-:Y:S01]  /*1950*/  FMUL.FTZ R167, R71, R210 ;  /* 0x000000d247a77220 */ /* 0x000fe20000410000 */
[----:B------:R-:W-:Y:S01]  /*1960*/  FFMA.FTZ R146, R118, R116, R146 ;  /* 0x0000007476927223 */ /* 0x000fe20000010092 */
[----:B------:R-:W-:Y:S01]  /*1970*/  FADD.FTZ R147, R116, R147 ;  /* 0x0000009374937221 */ /* 0x000fe20000010000 */
[----:B------:R-:W-:Y:S02]  /*1980*/  FMUL.FTZ R125, R189, R125 ;  /* 0x0000007dbd7d7220 */ /* 0x000fe40000410000 */
[----:B------:R-:W-:Y:S01]  /*1990*/  FFMA.FTZ R146, R119, R167, R146 ;  /* 0x000000a777927223 */ /* 0x000fe20000010092 */
[----:B------:R-:W-:Y:S01]  /*19a0*/  FADD.FTZ R147, R167, R147 ;  /* 0x00000093a7937221 */ /* 0x000fe20000010000 */
[----:B------:R-:W-:Y:S01]  /*19b0*/  FADD.FTZ R251, R166, R251 ;  /* 0x000000fba6fb7221 */ /* 0x000fe20000010000 */
[-C--:B------:R-:W-:Y:S01]  /*19c0*/  FFMA.FTZ R7, R125, R166.reuse, R7 ;  /* 0x000000a67d077223 */ /* 0x080fe20000010007 */
[----:B------:R-:W-:Y:S01]  /*19d0*/  FMUL.FTZ R166, R73, R166 ;  /* 0x000000a649a67220 */ /* 0x000fe20000410000 */
[----:B------:R-:W-:Y:S01]  /*19e0*/  FFMA.FTZ R146, R124, R133, R146 ;  /* 0x000000857c927223 */ /* 0x000fe20000010092 */
[----:B------:R-:W-:Y:S01]  /*19f0*/  FADD.FTZ R147, R133, R147 ;  /* 0x0000009385937221 */ /* 0x000fe20000010000 */
[----:B--2---:R-:W-:-:S05]  /*1a00*/  FADD.FTZ R152, R142, R152 ;  /* 0x000000988e987221 */ /* 0x004fca0000010000 */
[----:B------:R0:W-:Y:S01]  /*1a10*/  STL [R1+0x28], R152 ;  /* 0x0000289801007387 */ /* 0x0001e20000100800 */
[----:B---3--:R-:W-:-:S03]  /*1a20*/  FADD.FTZ R150, R231, R150 ;  /* 0x00000096e7967221 */ /* 0x008fc60000010000 */
[----:B0-----:R-:W2:Y:S04]  /*1a30*/  LDL.LU R152, [R1+0x48] ;  /* 0x0000480001987983 */ /* 0x001ea80000300800 */
[----:B------:R0:W-:Y:S01]  /*1a40*/  STL [R1+0x30], R150 ;  /* 0x0000309601007387 */ /* 0x0001e20000100800 */
[----:B----4-:R-:W-:-:S03]  /*1a50*/  FADD.FTZ R153, R223, R153 ;  /* 0x00000099df997221 */ /* 0x010fc60000010000 */
[----:B0-----:R-:W3:Y:S04]  /*1a60*/  LDL.LU R150, [R1+0x50] ;  /* 0x0000500001967983 */ /* 0x001ee80000300800 */
[----:B------:R0:W-:Y:S01]  /*1a70*/  STL [R1+0x38], R153 ;  /* 0x0000389901007387 */ /* 0x0001e20000100800 */
[----:B------:R-:W-:-:S03]  /*1a80*/  FADD.FTZ R151, R233, R151 ;  /* 0x00000097e9977221 */ /* 0x000fc60000010000 */
[----:B0-----:R-:W4:Y:S04]  /*1a90*/  LDL.LU R153, [R1+0x58] ;  /* 0x0000580001997983 */ /* 0x001f280000300800 */
[----:B------:R0:W-:Y:S04]  /*1aa0*/  STL [R1+0x40], R151 ;  /* 0x0000409701007387 */ /* 0x0001e80000100800 */
[----:B0-----:R-:W4:Y:S01]  /*1ab0*/  LDL.LU R151, [R1+0x60] ;  /* 0x0000600001977983 */ /* 0x001f220000300800 */
[----:B------:R-:W-:Y:S01]  /*1ac0*/  FFMA.FTZ R146, R125, R166, R146 ;  /* 0x000000a67d927223 */ /* 0x000fe20000010092 */
[----:B------:R-:W-:Y:S01]  /*1ad0*/  FADD.FTZ R147, R166, R147 ;  /* 0x00000093a6937221 */ /* 0x000fe20000010000 */
[----:B------:R-:W-:-:S02]  /*1ae0*/  FMUL.FTZ R195, R189, R195 ;  /* 0x000000c3bdc37220 */ /* 0x000fc40000410000 */
[----:B------:R-:W-:Y:S01]  /*1af0*/  FFMA.FTZ R146, R126, R164, R146 ;  /* 0x000000a47e927223 */ /* 0x000fe20000010092 */
[----:B------:R-:W-:Y:S01]  /*1b00*/  FADD.FTZ R147, R164, R147 ;  /* 0x00000093a4937221 */ /* 0x000fe20000010000 */
[----:B------:R-:W-:Y:S01]  /*1b10*/  FMUL.FTZ R200, R189, R200 ;  /* 0x000000c8bdc87220 */ /* 0x000fe20000410000 */
[-C--:B------:R-:W-:Y:S01]  /*1b20*/  FFMA.FTZ R10, R195, R203.reuse, R10 ;  /* 0x000000cbc30a7223 */ /* 0x080fe2000001000a */
[----:B------:R-:W-:Y:S01]  /*1b30*/  FMUL.FTZ R203, R76, R203 ;  /* 0x000000cb4ccb7220 */ /* 0x000fe20000410000 */
        /* <DEDUP_REMOVED lines=17> */
[----:B------:R-:W-:Y:S01]  /*1c50*/  FFMA.FTZ R5, R119, R210, R5 ;  /* 0x000000d277057223 */ /* 0x000fe20000010005 */
[----:B------:R-:W-:Y:S01]  /*1c60*/  FADD.FTZ R248, R210, R248 ;  /* 0x000000f8d2f87221 */ /* 0x000fe20000010000 */
[-C--:B------:R-:W-:Y:S01]  /*1c70*/  FFMA.FTZ R14, R196, R134.reuse, R14 ;  /* 0x00000086c40e7223 */ /* 0x080fe2000001000e */
[C---:B------:R-:W-:Y:S01]  /*1c80*/  FMUL.FTZ R210, R189.reuse, R197 ;  /* 0x000000c5bdd27220 */ /* 0x040fe20000410000 */
        /* <DEDUP_REMOVED lines=18> */
[C---:B------:R-:W-:Y:S01]  /*1db0*/  FMUL.FTZ R208, R189.reuse, R156 ;  /* 0x0000009cbdd07220 */ /* 0x040fe20000410000 */
        /* <DEDUP_REMOVED lines=8> */
[----:B------:R-:W-:Y:S01]  /*1e40*/  FMUL.FTZ R215, R85, R142 ;  /* 0x0000008e55d77220 */ /* 0x000fe20000410000 */
[----:B------:R-:W-:Y:S01]  /*1e50*/  FFMA.FTZ R149, R198, R127, R149 ;  /* 0x0000007fc6957223 */ /* 0x000fe20000010095 */
[----:B------:R-:W-:-:S03]  /*1e60*/  FADD.FTZ R147, R127, R147 ;  /* 0x000000937f937221 */ /* 0x000fc60000010000 */
[----:B------:R-:W-:Y:S01]  /*1e70*/  FFMA.FTZ R149, R199, R215, R149 ;  /* 0x000000d7c7957223 */ /* 0x000fe20000010095 */
[----:B------:R-:W-:Y:S01]  /*1e80*/  FADD.FTZ R147, R215, R147 ;  /* 0x00000093d7937221 */ /* 0x000fe20000010000 */
[----:B------:R-:W-:Y:S01]  /*1e90*/  FFMA.FTZ R19, R199, R142, R19 ;  /* 0x0000008ec7137223 */ /* 0x000fe20000010013 */
[----:B------:R-:W-:Y:S01]  /*1ea0*/  FMUL.FTZ R156, R87, R231 ;  /* 0x000000e7579c7220 */ /* 0x000fe20000410000 */
[----:B------:R-:W-:Y:S01]  /*1eb0*/  FFMA.FTZ R142, R169, R120, R149 ;  /* 0x00000078a98e7223 */ /* 0x000fe20000010095 */
[-C--:B------:R-:W-:Y:S01]  /*1ec0*/  FFMA.FTZ R232, R194, R212.reuse, R232 ;  /* 0x000000d4c2e87223 */ /* 0x080fe200000100e8 */
[----:B------:R-:W-:Y:S01]  /*1ed0*/  FMUL.FTZ R143, R94, R212 ;  /* 0x000000d45e8f7220 */ /* 0x000fe20000410000 */
[----:B------:R-:W-:Y:S01]  /*1ee0*/  FADD.FTZ R147, R120, R147 ;  /* 0x0000009378937221 */ /* 0x000fe20000010000 */
[C---:B------:R-:W-:Y:S01]  /*1ef0*/  FMUL.FTZ R212, R189.reuse, R154 ;  /* 0x0000009abdd47220 */ /* 0x040fe20000410000 */
[----:B------:R-:W-:Y:S01]  /*1f00*/  FFMA.FTZ R142, R170, R156, R142 ;  /* 0x0000009caa8e7223 */ /* 0x000fe2000001008e */
[C---:B------:R-:W-:Y:S01]  /*1f10*/  FMUL.FTZ R197, R189.reuse, R145 ;  /* 0x00000091bdc57220 */ /* 0x040fe20000410000 */
        /* <DEDUP_REMOVED lines=9> */
[----:B------:R-:W-:Y:S01]  /*1fb0*/  FMUL.FTZ R216, R189, R158 ;  /* 0x0000009ebdd87220 */ /* 0x000fe20000410000 */
[----:B------:R-:W-:Y:S01]  /*1fc0*/  FMUL.FTZ R158, R91, R233 ;  /* 0x000000e95b9e7220 */ /* 0x000fe20000410000 */
[----:B------:R-:W-:Y:S01]  /*1fd0*/  FFMA.FTZ R142, R193, R122, R142 ;  /* 0x0000007ac18e7223 */ /* 0x000fe2000001008e */
[----:B------:R-:W-:Y:S01]  /*1fe0*/  FADD.FTZ R149, R122, R149 ;  /* 0x000000957a957221 */ /* 0x000fe20000010000 */
[----:B------:R-:W-:Y:S02]  /*1ff0*/  SHF.L.U32 R238, R238, 0x10, RZ ;  /* 0x00000010eeee7819 */ /* 0x000fe400000006ff */
[----:B------:R-:W-:Y:S01]  /*2000*/  FFMA.FTZ R142, R207, R158, R142 ;  /* 0x0000009ecf8e7223 */ /* 0x000fe2000001008e */
[----:B------:R-:W-:Y:S01]  /*2010*/  FADD.FTZ R149, R158, R149 ;  /* 0x000000959e957221 */ /* 0x000fe20000010000 */
[----:B------:R-:W-:Y:S01]  /*2020*/  FFMA.FTZ R18, R198, R218, R18 ;  /* 0x000000dac6127223 */ /* 0x000fe20000010012 */
[----:B------:R-:W-:Y:S01]  /*2030*/  SHF.L.U32 R228, R228, 0x10, RZ ;  /* 0x00000010e4e47819 */ /* 0x000fe200000006ff */
[----:B------:R-:W-:Y:S01]  /*2040*/  FMUL.FTZ R218, R189, R155 ;  /* 0x0000009bbdda7220 */ /* 0x000fe20000410000 */
[----:B------:R-:W-:Y:S01]  /*2050*/  FMUL.FTZ R155, R93, R238 ;  /* 0x000000ee5d9b7220 */ /* 0x000fe20000410000 */
[----:B------:R-:W-:Y:S01]  /*2060*/  FFMA.FTZ R142, R171, R123, R142 ;  /* 0x0000007bab8e7223 */ /* 0x000fe2000001008e */
[----:B------:R-:W-:Y:S01]  /*2070*/  FADD.FTZ R149, R123, R149 ;  /* 0x000000957b957221 */ /* 0x000fe20000010000 */
[----:B------:R-:W-:-:S02]  /*2080*/  SHF.L.U32 R148, R241, 0x10, RZ ;  /* 0x00000010f1947819 */ /* 0x000fc400000006ff */
[----:B------:R-:W-:Y:S01]  /*2090*/  FFMA.FTZ R142, R192, R155, R142 ;  /* 0x0000009bc08e7223 */ /* 0x000fe2000001008e */
[----:B------:R-:W-:-:S03]  /*20a0*/  FADD.FTZ R149, R149, R155 ;  /* 0x0000009b95957221 */ /* 0x000fc60000010000 */
[----:B------:R-:W-:Y:S01]  /*20b0*/  FFMA.FTZ R142, R194, R143, R142 ;  /* 0x0000008fc28e7223 */ /* 0x000fe2000001008e */
[----:B------:R-:W-:-:S05]  /*20c0*/  SHF.L.U32 R154, R242, 0x10, RZ ;  /* 0x00000010f29a7819 */ /* 0x000fca00000006ff */
[----:B------:R-:W-:Y:S01]  /*20d0*/  FFMA.FTZ R239, R218, R154, R239 ;  /* 0x0000009adaef7223 */ /* 0x000fe200000100ef */
[----:B------:R-:W-:Y:S02]  /*20e0*/  SHF.L.U32 R243, R243, 0x10, RZ ;  /* 0x00000010f3f37819 */ /* 0x000fe400000006ff */
[C---:B------:R-:W-:Y:S02]  /*20f0*/  PRMT R244, R173.reuse, 0x7632, R244 ;  /* 0x00007632adf47816 */ /* 0x040fe400000000f4 */
[----:B------:R-:W-:Y:S02]  /*2100*/  SHF.L.U32 R173, R173, 0x10, RZ ;  /* 0x00000010adad7819 */ /* 0x000fe400000006ff */
[----:B------:R-:W-:-:S03]  /*2110*/  SHF.L.U32 R244, R244, 0x10, RZ ;  /* 0x00000010f4f47819 */ /* 0x000fc600000006ff */
[----:B------:R-:W-:Y:S01]  /*2120*/  FMUL.FTZ R147, R102, R173 ;  /* 0x000000ad66937220 */ /* 0x000fe20000410000 */
[C---:B------:R-:W-:Y:S01]  /*2130*/  PRMT R246, R174.reuse, 0x7632, R246 ;  /* 0x00007632aef67816 */ /* 0x040fe200000000f6 */
[----:B------:R-:W-:Y:S01]  /*2140*/  FMUL.FTZ R159, R189, R159 ;  /* 0x0000009fbd9f7220 */ /* 0x000fe20000410000 */
[----:B------:R-:W-:Y:S01]  /*2150*/  SHF.L.U32 R174, R174, 0x10, RZ ;  /* 0x00000010aeae7819 */ /* 0x000fe200000006ff */
[----:B------:R-:W-:Y:S01]  /*2160*/  FADD.FTZ R180, R173, R180 ;  /* 0x000000b4adb47221 */ /* 0x000fe20000010000 */
[----:B------:R-:W-:Y:S01]  /*2170*/  FFMA.FTZ R24, R216, R173, R24 ;  /* 0x000000add8187223 */ /* 0x000fe20000010018 */
[----:B------:R-:W-:Y:S01]  /*2180*/  SHF.L.U32 R246, R246, 0x10, RZ ;  /* 0x00000010f6f67819 */ /* 0x000fe200000006ff */
[----:B------:R-:W-:Y:S01]  /*2190*/  FFMA.FTZ R236, R217, R148, R236 ;  /* 0x00000094d9ec7223 */ /* 0x000fe200000100ec */
[----:B------:R-:W-:Y:S01]  /*21a0*/  FMUL.FTZ R160, R189, R160 ;  /* 0x000000a0bda07220 */ /* 0x000fe20000410000 */
[----:B------:R-:W-:Y:S01]  /*21b0*/  PRMT R249, R175, 0x7632, R249 ;  /* 0x00007632aff97816 */ /* 0x000fe200000000f9 */
[----:B------:R-:W-:Y:S01]  /*21c0*/  FMUL.FTZ R162, R189, R162 ;  /* 0x000000a2bda27220 */ /* 0x000fe20000410000 */
        /* <DEDUP_REMOVED lines=23> */
[----:B--2---:R-:W-:-:S05]  /*2340*/  FADD.FTZ R152, R238, R152 ;  /* 0x00000098ee987221 */ /* 0x004fca0000010000 */
[----:B------:R0:W-:Y:S01]  /*2350*/  STL [R1+0x48], R152 ;  /* 0x0000489801007387 */ /* 0x0001e20000100800 */
[----:B---3--:R-:W-:Y:S01]  /*2360*/  FADD.FTZ R150, R228, R150 ;  /* 0x00000096e4967221 */ /* 0x008fe20000010000 */
[----:B0-----:R-:W-:-:S04]  /*2370*/  FMUL.FTZ R152, R95, R228 ;  /* 0x000000e45f987220 */ /* 0x001fc80000410000 */
[----:B------:R0:W-:Y:S02]  /*2380*/  STL [R1+0x50], R150 ;  /* 0x0000509601007387 */ /* 0x0001e40000100800 */
[----:B0-----:R-:W-:Y:S01]  /*2390*/  FADD.FTZ R150, R149, R143 ;  /* 0x0000008f95967221 */ /* 0x001fe20000010000 */
[----:B----4-:R-:W-:Y:S01]  /*23a0*/  FADD.FTZ R153, R148, R153 ;  /* 0x0000009994997221 */ /* 0x010fe20000010000 */
[----:B------:R-:W-:Y:S02]  /*23b0*/  FFMA.FTZ R149, R206, R152, R142 ;  /* 0x00000098ce957223 */ /* 0x000fe4000001008e */
[----:B------:R-:W-:Y:S02]  /*23c0*/  FADD.FTZ R142, R150, R152 ;  /* 0x00000098968e7221 */ /* 0x000fe40000010000 */
[----:B------:R0:W-:Y:S01]  /*23d0*/  STL [R1+0x58], R153 ;  /* 0x0000589901007387 */ /* 0x0001e20000100800 */
[----:B------:R-:W-:Y:S01]  /*23e0*/  FFMA.FTZ R149, R209, R144, R149 ;  /* 0x00000090d1957223 */ /* 0x000fe20000010095 */
[----:B------:R-:W-:Y:S01]  /*23f0*/  FADD.FTZ R142, R142, R144 ;  /* 0x000000908e8e7221 */ /* 0x000fe20000010000 */
[----:B------:R-:W-:Y:S01]  /*2400*/  FADD.FTZ R151, R154, R151 ;  /* 0x000000979a977221 */ /* 0x000fe20000010000 */
[----:B0-----:R-:W-:-:S04]  /*2410*/  FMUL.FTZ R153, R97, R148 ;  /* 0x0000009461997220 */ /* 0x001fc80000410000 */
[----:B------:R-:W-:Y:S01]  /*2420*/  FFMA.FTZ R149, R217, R153, R149 ;  /* 0x00000099d9957223 */ /* 0x000fe20000010095 */
[----:B------:R-:W-:Y:S01]  /*2430*/  FADD.FTZ R142, R142, R153 ;  /* 0x000000998e8e7221 */ /* 0x000fe20000010000 */
[----:B------:R0:W-:Y:S01]  /*2440*/  STL [R1+0x60], R151 ;  /* 0x0000609701007387 */ /* 0x0001e20000100800 */
[----:B------:R-:W-:Y:S02]  /*2450*/  FMUL.FTZ R154, R99, R154 ;  /* 0x0000009a639a7220 */ /* 0x000fe40000410000 */
[----:B------:R-:W-:Y:S01]  /*2460*/  FADD.FTZ R142, R142, R145 ;  /* 0x000000918e8e7221 */ /* 0x000fe20000010000 */
[----:B0-----:R-:W-:-:S03]  /*2470*/  FFMA.FTZ R151, R212, R145, R149 ;  /* 0x00000091d4977223 */ /* 0x001fc60000010095 */
        /* <DEDUP_REMOVED lines=42> */
.L_x_10843:
        /* <DEDUP_REMOVED lines=17> */
[C---:B-----5:R-:W-:Y:S01]  /*2830*/  FFMA.FTZ R118, R189.reuse, R118, R66 ;  /* 0x00000076bd767223 */ /* 0x060fe20000010042 */
[C---:B------:R-:W-:Y:S01]  /*2840*/  FFMA.FTZ R117, R189.reuse, R117, R65 ;  /* 0x00000075bd757223 */ /* 0x040fe20000010041 */
[----:B------:R-:W-:Y:S01]  /*2850*/  FFMA.FTZ R132, R189, R132, R64 ;  /* 0x00000084bd847223 */ /* 0x000fe20000010040 */
[----:B------:R-:W-:Y:S01]  /*2860*/  FADD.FTZ R167, R167, -R119 ;  /* 0x80000077a7a77221 */ /* 0x000fe20000010000 */
[-CC-:B------:R-:W-:Y:S01]  /*2870*/  FFMA.FTZ R124, R124, R173.reuse, R174.reuse ;  /* 0x000000ad7c7c7223 */ /* 0x180fe200000100ae */
[-CC-:B------:R-:W-:Y:S01]  /*2880*/  FFMA.FTZ R126, R126, R173.reuse, R174.reuse ;  /* 0x000000ad7e7e7223 */ /* 0x180fe200000100ae */
[-CC-:B------:R-:W-:Y:S01]  /*2890*/  FFMA.FTZ R195, R195, R173.reuse, R174.reuse ;  /* 0x000000adc3c37223 */ /* 0x180fe200000100ae */
[-C--:B------:R-:W-:Y:S01]  /*28a0*/  FFMA.FTZ R200, R200, R173.reuse, R174 ;  /* 0x000000adc8c87223 */ /* 0x080fe200000100ae */
[----:B------:R-:W-:Y:S01]  /*28b0*/  FADD.FTZ R168, R165, -R168 ;  /* 0x800000a8a5a87221 */ /* 0x000fe20000010000 */
[-C--:B------:R-:W-:Y:S01]  /*28c0*/  FMUL.FTZ R118, R118, R188.reuse ;  /* 0x000000bc76767220 */ /* 0x080fe20000410000 */
[-C--:B------:R-:W-:Y:S01]  /*28d0*/  FMUL.FTZ R132, R132, R188.reuse ;  /* 0x000000bc84847220 */ /* 0x080fe20000410000 */
[----:B------:R-:W-:Y:S01]  /*28e0*/  FMUL.FTZ R117, R117, R188 ;  /* 0x000000bc75757220 */ /* 0x000fe20000410000 */
[----:B------:R-:W-:Y:S01]  /*28f0*/  FFMA.FTZ R125, R125, R173, R174 ;  /* 0x000000ad7d7d7223 */ /* 0x000fe200000100ae */
[----:B------:R-:W-:Y:S01]  /*2900*/  FADD.FTZ R124, R133, -R124 ;  /* 0x8000007c857c7221 */ /* 0x000fe20000010000 */
[----:B------:R-:W-:Y:S01]  /*2910*/  FFMA.FTZ R167, R189, R167, R67 ;  /* 0x000000a7bda77223 */ /* 0x000fe20000010043 */
[----:B------:R-:W-:Y:S01]  /*2920*/  FADD.FTZ R164, R164, -R126 ;  /* 0x8000007ea4a47221 */ /* 0x000fe20000010000 */
[----:B------:R-:W-:Y:S01]  /*2930*/  FADD.FTZ R195, R203, -R195 ;  /* 0x800000c3cbc37221 */ /* 0x000fe20000010000 */
[----:B------:R-:W-:Y:S01]  /*2940*/  FADD.FTZ R200, R222, -R200 ;  /* 0x800000c8dec87221 */ /* 0x000fe20000010000 */
[----:B------:R-:W-:Y:S01]  /*2950*/  FMUL.FTZ R118, R118, UR5 ;  /* 0x0000000576767c20 */ /* 0x000fe20008410000 */
[----:B------:R-:W-:Y:S01]  /*2960*/  FFMA.FTZ R168, R189, R168, R63 ;  /* 0x000000a8bda87223 */ /* 0x000fe2000001003f */
[----:B------:R-:W-:Y:S01]  /*2970*/  LOP3.LUT P2, RZ, R130, 0xff0000, RZ, 0xc0, !PT ;  /* 0x00ff000082ff7812 */ /* 0x000fe2000784c0ff */
[----:B------:R-:W-:Y:S01]  /*2980*/  FMUL.FTZ R116, R132, UR5 ;  /* 0x0000000584747c20 */ /* 0x000fe20008410000 */
[----:B------:R-:W-:Y:S01]  /*2990*/  FMUL.FTZ R0, R117, UR5 ;  /* 0x0000000575007c20 */ /* 0x000fe20008410000 */
[----:B------:R-:W-:Y:S01]  /*29a0*/  LOP3.LUT P3, RZ, R130, 0xff, RZ, 0xc0, !PT ;  /* 0x000000ff82ff7812 */ /* 0x000fe2000786c0ff */
[----:B------:R-:W-:Y:S01]  /*29b0*/  FADD.FTZ R125, R166, -R125 ;  /* 0x8000007da67d7221 */ /* 0x000fe20000010000 */
[C---:B------:R-:W-:Y:S01]  /*29c0*/  LOP3.LUT P6, RZ, R130.reuse, 0xff00, RZ, 0xc0, !PT ;  /* 0x0000ff0082ff7812 */ /* 0x040fe200078cc0ff */
[----:B------:R-:W-:Y:S01]  /*29d0*/  FFMA.FTZ R124, R189, R124, R60 ;  /* 0x0000007cbd7c7223 */ /* 0x000fe2000001003c */
[----:B------:R-:W-:Y:S01]  /*29e0*/  ISETP.GE.U32.AND P1, PT, R130, RZ, PT ;  /* 0x000000ff8200720c */ /* 0x000fe20003f26070 */
[----:B------:R-:W-:Y:S01]  /*29f0*/  FMUL.FTZ R167, R167, R188 ;  /* 0x000000bca7a77220 */ /* 0x000fe20000410000 */
[C---:B------:R-:W-:Y:S01]  /*2a00*/  FFMA.FTZ R164, R189.reuse, R164, R62 ;  /* 0x000000a4bda47223 */ /* 0x040fe2000001003e */
[C---:B------:R-:W-:Y:S01]  /*2a10*/  FFMA.FTZ R195, R189.reuse, R195, R56 ;  /* 0x000000c3bdc37223 */ /* 0x040fe20000010038 */
[C---:B------:R-:W-:Y:S01]  /*2a20*/  FFMA.FTZ R200, R189.reuse, R200, R57 ;  /* 0x000000c8bdc87223 */ /* 0x040fe20000010039 */
[-C--:B------:R-:W-:Y:S01]  /*2a30*/  FMUL.FTZ R168, R168, R188.reuse ;  /* 0x000000bca8a87220 */ /* 0x080fe20000410000 */
[----:B------:R-:W-:Y:S01]  /*2a40*/  FSEL R126, R118, RZ, P2 ;  /* 0x000000ff767e7208 */ /* 0x000fe20001000000 */
[----:B------:R-:W-:Y:S01]  /*2a50*/  FFMA.FTZ R118, R189, R125, R61 ;  /* 0x0000007dbd767223 */ /* 0x000fe2000001003d */
[----:B------:R-:W-:Y:S01]  /*2a60*/  FSEL R116, R116, RZ, P3 ;  /* 0x000000ff74747208 */ /* 0x000fe20001800000 */
[-C--:B------:R-:W-:Y:S01]  /*2a70*/  FMUL.FTZ R124, R124, R188.reuse ;  /* 0x000000bc7c7c7220 */ /* 0x080fe20000410000 */
[----:B------:R-:W-:Y:S01]  /*2a80*/  FSEL R0, R0, RZ, P6 ;  /* 0x000000ff00007208 */ /* 0x000fe20003000000 */
[----:B------:R-:W-:Y:S01]  /*2a90*/  FMUL.FTZ R117, R167, UR5 ;  /* 0x00000005a7757c20 */ /* 0x000fe20008410000 */
[C---:B------:R-:W-:Y:S01]  /*2aa0*/  LOP3.LUT P4, RZ, R131.reuse, 0xff, RZ, 0xc0, !PT ;  /* 0x000000ff83ff7812 */ /* 0x040fe2000788c0ff */
[-CC-:B------:R-:W-:Y:S01]  /*2ab0*/  FFMA.FTZ R196, R196, R173.reuse, R174.reuse ;  /* 0x000000adc4c47223 */ /* 0x180fe200000100ae */
[C---:B------:R-:W-:Y:S01]  /*2ac0*/  LOP3.LUT P3, RZ, R131.reuse, 0xff00, RZ, 0xc0, !PT ;  /* 0x0000ff0083ff7812 */ /* 0x040fe2000786c0ff */
[-C--:B------:R-:W-:Y:S01]  /*2ad0*/  FMUL.FTZ R164, R164, R188.reuse ;  /* 0x000000bca4a47220 */ /* 0x080fe20000410000 */
[----:B------:R-:W-:Y:S01]  /*2ae0*/  LOP3.LUT P6, RZ, R131, 0xff0000, RZ, 0xc0, !PT ;  /* 0x00ff000083ff7812 */ /* 0x000fe200078cc0ff */
[-C--:B------:R-:W-:Y:S01]  /*2af0*/  FMUL.FTZ R195, R195, R188.reuse ;  /* 0x000000bcc3c37220 */ /* 0x080fe20000410000 */
[----:B------:R-:W-:Y:S01]  /*2b00*/  ISETP.GE.U32.AND.EX P1, PT, R131, 0x1000000, PT, P1 ;  /* 0x010000008300780c */ /* 0x000fe20003f26110 */
[-C--:B------:R-:W-:Y:S01]  /*2b10*/  FMUL.FTZ R200, R200, R188.reuse ;  /* 0x000000bcc8c87220 */ /* 0x080fe20000410000 */
[----:B------:R-:W-:Y:S01]  /*2b20*/  LOP3.LUT P5, RZ, R130, 0xff000000, RZ, 0xc0, !PT ;  /* 0xff00000082ff7812 */ /* 0x000fe200078ac0ff */
[----:B------:R-:W-:Y:S01]  /*2b30*/  FMUL.FTZ R131, R168, UR5 ;  /* 0x00000005a8837c20 */ /* 0x000fe20008410000 */
[-C--:B------:R-:W-:Y:S01]  /*2b40*/  FMUL.FTZ R118, R118, R188.reuse ;  /* 0x000000bc76767220 */ /* 0x080fe20000410000 */
[-CC-:B------:R-:W-:Y:S01]  /*2b50*/  FFMA.FTZ R202, R202, R173.reuse, R174.reuse ;  /* 0x000000adcaca7223 */ /* 0x180fe200000100ae */
[-C--:B------:R-:W-:Y:S01]  /*2b60*/  FFMA.FTZ R205, R205, R173.reuse, R174 ;  /* 0x000000adcdcd7223 */ /* 0x080fe200000100ae */
[----:B------:R-:W-:Y:S01]  /*2b70*/  FMUL.FTZ R130, R124, UR5 ;  /* 0x000000057c827c20 */ /* 0x000fe20008410000 */
[----:B------:R-:W-:Y:S01]  /*2b80*/  FSEL R117, R117, RZ, P5 ;  /* 0x000000ff75757208 */ /* 0x000fe20002800000 */
[----:B------:R-:W-:Y:S01]  /*2b90*/  FMUL.FTZ R119, R164, UR5 ;  /* 0x00000005a4777c20 */ /* 0x000fe20008410000 */
[----:B------:R-:W-:Y:S01]  /*2ba0*/  FMUL.FTZ R124, R195, UR5 ;  /* 0x00000005c37c7c20 */ /* 0x000fe20008410000 */
[----:B------:R-:W-:Y:S01]  /*2bb0*/  FMUL.FTZ R125, R200, UR5 ;  /* 0x00000005c87d7c20 */ /* 0x000fe20008410000 */
[----:B------:R-:W-:Y:S01]  /*2bc0*/  FADD.FTZ R133, R134, -R196 ;  /* 0x800000c486857221 */ /* 0x000fe20000010000 */
[----:B------:R-:W-:Y:S01]  /*2bd0*/  LOP3.LUT P2, RZ, R128, 0xff, RZ, 0xc0, !PT ;  /* 0x000000ff80ff7812 */ /* 0x000fe2000784c0ff */
[----:B------:R-:W-:Y:S01]  /*2be0*/  FMUL.FTZ R118, R118, UR5 ;  /* 0x0000000576767c20 */ /* 0x000fe20008410000 */
[----:B------:R-:W-:Y:S01]  /*2bf0*/  LOP3.LUT P5, RZ, R128, 0xff00, RZ, 0xc0, !PT ;  /* 0x0000ff0080ff7812 */ /* 0x000fe200078ac0ff */
[----:B------:R-:W-:Y:S01]  /*2c00*/  FFMA.FTZ R201, R201, R173, R174 ;  /* 0x000000adc9c97223 */ /* 0x000fe200000100ae */
[----:B------:R-:W-:Y:S01]  /*2c10*/  FSEL R131, R131, RZ, P1 ;  /* 0x000000ff83837208 */ /* 0x000fe20000800000 */
[----:B------:R-:W-:Y:S01]  /*2c20*/  FADD.FTZ R202, R224, -R202 ;  /* 0x800000cae0ca7221 */ /* 0x000fe20000010000 */
[----:B------:R-:W-:Y:S01]  /*2c30*/  ISETP.GE.U32.AND P1, PT, R128, RZ, PT ;  /* 0x000000ff8000720c */ /* 0x000fe20003f26070 */
[----:B------:R-:W-:Y:S01]  /*2c40*/  FADD.FTZ R205, R135, -R205 ;  /* 0x800000cd87cd7221 */ /* 0x000fe20000010000 */
[----:B------:R-:W-:Y:S01]  /*2c50*/  FFMA.FTZ R135, R189, R133, R52 ;  /* 0x00000085bd877223 */ /* 0x000fe20000010034 */
[-CC-:B------:R-:W-:Y:S01]  /*2c60*/  FFMA.FTZ R213, R213, R173.reuse, R174.reuse ;  /* 0x000000add5d57223 */ /* 0x180fe200000100ae */
[----:B------:R-:W-:Y:S01]  /*2c70*/  FSEL R119, R119, RZ, P6 ;  /* 0x000000ff77777208 */ /* 0x000fe20003000000 */
[----:B------:R-:W-:Y:S01]  /*2c80*/  FADD.FTZ R201, R204, -R201 ;  /* 0x800000c9ccc97221 */ /* 0x000fe20000010000 */
[----:B------:R-:W-:Y:S01]  /*2c90*/  FSEL R124, R124, RZ, P2 ;  /* 0x000000ff7c7c7208 */ /* 0x000fe20001000000 */
[-CC-:B------:R-:W-:Y:S01]  /*2ca0*/  FFMA.FTZ R198, R198, R173.reuse, R174.reuse ;  /* 0x000000adc6c67223 */ /* 0x180fe200000100ae */
[----:B------:R-:W-:Y:S01]  /*2cb0*/  FSEL R125, R125, RZ, P5 ;  /* 0x000000ff7d7d7208 */ /* 0x000fe20002800000 */
[----:B------:R-:W-:Y:S01]  /*2cc0*/  FMUL.FTZ R135, R135, R188 ;  /* 0x000000bc87877220 */ /* 0x000fe20000410000 */
[----:B------:R-:W-:Y:S01]  /*2cd0*/  LOP3.LUT P6, RZ, R129, 0xff, RZ, 0xc0, !PT ;  /* 0x000000ff81ff7812 */ /* 0x000fe200078cc0ff */
[----:B------:R-:W-:Y:S01]  /*2ce0*/  FFMA.FTZ R199, R199, R173, R174 ;  /* 0x000000adc7c77223 */ /* 0x000fe200000100ae */
[----:B------:R-:W-:Y:S01]  /*2cf0*/  LOP3.LUT P2, RZ, R129, 0xff00, RZ, 0xc0, !PT ;  /* 0x0000ff0081ff7812 */ /* 0x000fe2000784c0ff */
[----:B------:R-:W-:Y:S01]  /*2d00*/  FFMA.FTZ R201, R189, R201, R58 ;  /* 0x000000c9bdc97223 */ /* 0x000fe2000001003a */
[----:B------:R-:W-:Y:S01]  /*2d10*/  LOP3.LUT P5, RZ, R129, 0xff0000, RZ, 0xc0, !PT ;  /* 0x00ff000081ff7812 */ /* 0x000fe200078ac0ff */
[----:B------:R-:W-:Y:S01]  /*2d20*/  FMUL.FTZ R134, R135, UR5 ;  /* 0x0000000587867c20 */ /* 0x000fe20008410000 */
[----:B------:R-:W-:Y:S01]  /*2d30*/  ISETP.GE.U32.AND.EX P1, PT, R129, 0x1000000, PT, P1 ;  /* 0x010000008100780c */ /* 0x000fe20003f26110 */
[----:B------:R-:W-:Y:S01]  /*2d40*/  FFMA.FTZ R129, R189, R202, R59 ;  /* 0x000000cabd817223 */ /* 0x000fe2000001003b */
[----:B------:R-:W-:Y:S01]  /*2d50*/  FSEL R130, R130, RZ, P4 ;  /* 0x000000ff82827208 */ /* 0x000fe20002000000 */
[----:B------:R-:W-:Y:S01]  /*2d60*/  FADD.FTZ R164, R215, -R199 ;  /* 0x800000c7d7a47221 */ /* 0x000fe20000010000 */
[----:B------:R-:W-:Y:S01]  /*2d70*/  FSEL R118, R118, RZ, P3 ;  /* 0x000000ff76767208 */ /* 0x000fe20001800000 */
[-C--:B------:R-:W-:Y:S01]  /*2d80*/  FMUL.FTZ R133, R129, R188.reuse ;  /* 0x000000bc81857220 */ /* 0x080fe20000410000 */
[C---:B------:R-:W-:Y:S01]  /*2d90*/  LOP3.LUT P4, RZ, R128.reuse, 0xff0000, RZ, 0xc0, !PT ;  /* 0x00ff000080ff7812 */ /* 0x040fe2000788c0ff */
[----:B------:R-:W-:Y:S01]  /*2da0*/  FADD.FTZ R129, R127, -R198 ;  /* 0x800000c67f817221 */ /* 0x000fe20000010000 */
[----:B------:R-:W-:Y:S01]  /*2db0*/  LOP3.LUT P3, RZ, R128, 0xff000000, RZ, 0xc0, !PT ;  /* 0xff00000080ff7812 */ /* 0x000fe2000786c0ff */
[----:B------:R-:W-:Y:S01]  /*2dc0*/  FADD.FTZ R128, R227, -R213 ;  /* 0x800000d5e3807221 */ /* 0x000fe20000010000 */
[----:B------:R-:W-:Y:S01]  /*2dd0*/  FMUL.FTZ R201, R201, R188 ;  /* 0x000000bcc9c97220 */ /* 0x000fe20000410000 */
[C---:B------:R-:W-:Y:S01]  /*2de0*/  FFMA.FTZ R129, R189.reuse, R129, R48 ;  /* 0x00000081bd817223 */ /* 0x040fe20000010030 */
[C---:B------:R-:W-:Y:S01]  /*2df0*/  FFMA.FTZ R205, R189.reuse, R205, R54 ;  /* 0x000000cdbdcd7223 */ /* 0x040fe20000010036 */
[C---:B------:R-:W-:Y:S01]  /*2e00*/  FFMA.FTZ R135, R189.reuse, R128, R55 ;  /* 0x00000080bd877223 */ /* 0x040fe20000010037 */
[----:B------:R-:W-:Y:S01]  /*2e10*/  FFMA.FTZ R165, R189, R164, R49 ;  /* 0x000000a4bda57223 */ /* 0x000fe20000010031 */
[----:B------:R-:W-:Y:S01]  /*2e20*/  FMUL.FTZ R132, R201, UR5 ;  /* 0x00000005c9847c20 */ /* 0x000fe20008410000 */
[----:B------:R-:W-:Y:S01]  /*2e30*/  FMUL.FTZ R127, R133, UR5 ;  /* 0x00000005857f7c20 */ /* 0x000fe20008410000 */
[-C--:B------:R-:W-:Y:S01]  /*2e40*/  FMUL.FTZ R128, R135, R188.reuse ;  /* 0x000000bc87807220 */ /* 0x080fe20000410000 */
[-C--:B------:R-:W-:Y:S01]  /*2e50*/  FMUL.FTZ R129, R129, R188.reuse ;  /* 0x000000bc81817220 */ /* 0x080fe20000410000 */
[-C--:B------:R-:W-:Y:S01]  /*2e60*/  FMUL.FTZ R205, R205, R188.reuse ;  /* 0x000000bccdcd7220 */ /* 0x080fe20000410000 */
[----:B------:R-:W-:Y:S01]  /*2e70*/  FMUL.FTZ R165, R165, R188 ;  /* 0x000000bca5a57220 */ /* 0x000fe20000410000 */
[----:B------:R-:W-:Y:S01]  /*2e80*/  FMUL.FTZ R128, R128, UR5 ;  /* 0x0000000580807c20 */ /* 0x000fe20008410000 */
[-C--:B------:R-:W-:Y:S01]  /*2e90*/  FFMA.FTZ R210, R210, R173.reuse, R174 ;  /* 0x000000add2d27223 */ /* 0x080fe200000100ae */
[----:B------:R-:W-:Y:S01]  /*2ea0*/  FSEL R132, R132, RZ, P4 ;  /* 0x000000ff84847208 */ /* 0x000fe20002000000 */
[----:B------:R-:W-:Y:S01]  /*2eb0*/  FMUL.FTZ R129, R129, UR5 ;  /* 0x0000000581817c20 */ /* 0x000fe20008410000 */
[C---:B------:R-:W-:Y:S01]  /*2ec0*/  LOP3.LUT P4, RZ, R140.reuse, 0xff, RZ, 0xc0, !PT ;  /* 0x000000ff8cff7812 */ /* 0x040fe2000788c0ff */
[----:B------:R-:W-:Y:S01]  /*2ed0*/  FMUL.FTZ R135, R205, UR5 ;  /* 0x00000005cd877c20 */ /* 0x000fe20008410000 */
[----:B------:R-:W-:Y:S01]  /*2ee0*/  FSEL R127, R127, RZ, P3 ;  /* 0x000000ff7f7f7208 */ /* 0x000fe20001800000 */
[----:B------:R-:W-:Y:S01]  /*2ef0*/  FMUL.FTZ R165, R165, UR5 ;  /* 0x00000005a5a57c20 */ /* 0x000fe20008410000 */
[----:B------:R-:W-:Y:S01]  /*2f00*/  LOP3.LUT P3, RZ, R140, 0xff00, RZ, 0xc0, !PT ;  /* 0x0000ff008cff7812 */ /* 0x000fe2000786c0ff */
[----:B------:R-:W-:Y:S01]  /*2f10*/  FADD.FTZ R210, R226, -R210 ;  /* 0x800000d2e2d27221 */ /* 0x000fe20000010000 */
[----:B------:R-:W-:Y:S01]  /*2f20*/  FSEL R164, R128, RZ, P1 ;  /* 0x000000ff80a47208 */ /* 0x000fe20000800000 */
[-CC-:B------:R-:W-:Y:S01]  /*2f30*/  FFMA.FTZ R170, R170, R173.reuse, R174.reuse ;  /* 0x000000adaaaa7223 */ /* 0x180fe200000100ae */
[----:B------:R-:W-:Y:S01]  /*2f40*/  ISETP.GE.U32.AND P1, PT, R140, RZ, PT ;  /* 0x000000ff8c00720c */ /* 0x000fe20003f26070 */
[-C--:B------:R-:W-:Y:S01]  /*2f50*/  FFMA.FTZ R172, R172, R173.reuse, R174 ;  /* 0x000000adacac7223 */ /* 0x080fe200000100ae */
[----:B------:R-:W-:Y:S01]  /*2f60*/  FSEL R128, R129, RZ, P4 ;  /* 0x000000ff81807208 */ /* 0x000fe20002000000 */
[----:B------:R-:W-:Y:S01]  /*2f70*/  FFMA.FTZ R133, R189, R210, R53 ;  /* 0x000000d2bd857223 */ /* 0x000fe20000010035 */
[----:B------:R-:W-:Y:S01]  /*2f80*/  FSEL R135, R135, RZ, P5 ;  /* 0x000000ff87877208 */ /* 0x000fe20002800000 */
[----:B------:R-:W-:Y:S01]  /*2f90*/  FADD.FTZ R170, R156, -R170 ;  /* 0x800000aa9caa7221 */ /* 0x000fe20000010000 */
[----:B------:R-:W-:Y:S01]  /*2fa0*/  FSEL R129, R165, RZ, P3 ;  /* 0x000000ffa5817208 */ /* 0x000fe20001800000 */
[----:B------:R-:W-:Y:S01]  /*2fb0*/  FMUL.FTZ R133, R133, R188 ;  /* 0x000000bc85857220 */ /* 0x000fe20000410000 */
[----:B------:R-:W-:Y:S01]  /*2fc0*/  LOP3.LUT P5, RZ, R141, 0xff, RZ, 0xc0, !PT ;  /* 0x000000ff8dff7812 */ /* 0x000fe200078ac0ff */
[-CC-:B------:R-:W-:Y:S01]  /*2fd0*/  FFMA.FTZ R193, R193, R173.reuse, R174.reuse ;  /* 0x000000adc1c17223 */ /* 0x180fe200000100ae */
[----:B------:R-:W-:Y:S01]  /*2fe0*/  LOP3.LUT P4, RZ, R141, 0xff00, RZ, 0xc0, !PT ;  /* 0x0000ff008dff7812 */ /* 0x000fe2000788c0ff */
[-CC-:B------:R-:W-:Y:S01]  /*2ff0*/  FFMA.FTZ R169, R169, R173.reuse, R174.reuse ;  /* 0x000000ada9a97223 */ /* 0x180fe200000100ae */
[----:B------:R-:W-:Y:S01]  /*3000*/  LOP3.LUT P3, RZ, R141, 0xff0000, RZ, 0xc0, !PT ;  /* 0x00ff00008dff7812 */ /* 0x000fe2000786c0ff */
[-C--:B------:R-:W-:Y:S01]  /*3010*/  FFMA.FTZ R207, R207, R173.reuse, R174 ;  /* 0x000000adcfcf7223 */ /* 0x080fe200000100ae */
[----:B------:R-:W-:Y:S01]  /*3020*/  ISETP.GE.U32.AND.EX P1, PT, R141, 0x1000000, PT, P1 ;  /* 0x010000008d00780c */ /* 0x000fe20003f26110 */
[----:B------:R-:W-:Y:S01]  /*3030*/  FADD.FTZ R141, R121, -R172 ;  /* 0x800000ac798d7221 */ /* 0x000fe20000010000 */
[----:B------:R-:W-:Y:S01]  /*3040*/  FFMA.FTZ R121, R189, R170, R51 ;  /* 0x000000aabd797223 */ /* 0x000fe20000010033 */
[----:B------:R-:W-:Y:S01]  /*3050*/  FMUL.FTZ R133, R133, UR5 ;  /* 0x0000000585857c20 */ /* 0x000fe20008410000 */
[----:B------:R-:W-:Y:S01]  /*3060*/  FFMA.FTZ R171, R171, R173, R174 ;  /* 0x000000adabab7223 */ /* 0x000fe200000100ae */
[----:B------:R-:W-:Y:S01]  /*3070*/  FFMA.FTZ R141, R189, R141, R44 ;  /* 0x0000008dbd8d7223 */ /* 0x000fe2000001002c */
[----:B------:R-:W-:Y:S01]  /*3080*/  FADD.FTZ R193, R122, -R193 ;  /* 0x800000c17ac17221 */ /* 0x000fe20000010000 */
[-C--:B------:R-:W-:Y:S01]  /*3090*/  FMUL.FTZ R121, R121, R188.reuse ;  /* 0x000000bc79797220 */ /* 0x080fe20000410000 */
[----:B------:R-:W-:Y:S01]  /*30a0*/  FADD.FTZ R169, R120, -R169 ;  /* 0x800000a978a97221 */ /* 0x000fe20000010000 */
[----:B------:R-:W-:Y:S01]  /*30b0*/  FMUL.FTZ R141, R141, R188 ;  /* 0x000000bc8d8d7220 */ /* 0x000fe20000410000 */
[----:B------:R-:W-:Y:S01]  /*30c0*/  FADD.FTZ R122, R158, -R207 ;  /* 0x800000cf9e7a7221 */ /* 0x000fe20000010000 */
[-CC-:B------:R-:W-:Y:S01]  /*30d0*/  FFMA.FTZ R197, R197, R173.reuse, R174.reuse ;  /* 0x000000adc5c57223 */ /* 0x180fe200000100ae */
[----:B------:R-:W-:Y:S01]  /*30e0*/  FFMA.FTZ R192, R192, R173, R174 ;  /* 0x000000adc0c07223 */ /* 0x000fe200000100ae */
[----:B------:R-:W-:Y:S01]  /*30f0*/  FSEL R133, R133, RZ, P2 ;  /* 0x000000ff85857208 */ /* 0x000fe20001000000 */
[----:B------:R-:W-:Y:S01]  /*3100*/  FADD.FTZ R171, R123, -R171 ;  /* 0x800000ab7bab7221 */ /* 0x000fe20000010000 */
[----:B------:R-:W-:Y:S01]  /*3110*/  FMUL.FTZ R121, R121, UR5 ;  /* 0x0000000579797c20 */ /* 0x000fe20008410000 */
[----:B------:R-:W-:Y:S01]  /*3120*/  FMUL.FTZ R141, R141, UR5 ;  /* 0x000000058d8d7c20 */ /* 0x000fe20008410000 */
[----:B------:R-:W-:Y:S01]  /*3130*/  LOP3.LUT P2, RZ, R140, 0xff000000, RZ, 0xc0, !PT ;  /* 0xff0000008cff7812 */ /* 0x000fe2000784c0ff */
[C---:B------:R-:W-:Y:S01]  /*3140*/  FFMA.FTZ R169, R189.reuse, R169, R50 ;  /* 0x000000a9bda97223 */ /* 0x040fe20000010032 */
[----:B------:R-:W-:Y:S01]  /*3150*/  FFMA.FTZ R123, R189, R122, R47 ;  /* 0x0000007abd7b7223 */ /* 0x000fe2000001002f */
[----:B------:R-:W-:Y:S01]  /*3160*/  FADD.FTZ R120, R157, -R197 ;  /* 0x800000c59d787221 */ /* 0x000fe20000010000 */
[----:B------:R-:W-:Y:S01]  /*3170*/  FADD.FTZ R192, R155, -R192 ;  /* 0x800000c09bc07221 */ /* 0x000fe20000010000 */
[-C--:B------:R-:W-:Y:S01]  /*3180*/  FMUL.FTZ R169, R169, R188.reuse ;  /* 0x000000bca9a97220 */ /* 0x080fe20000410000 */
[----:B------:R-:W-:Y:S01]  /*3190*/  FSEL R158, R121, RZ, P2 ;  /* 0x000000ff799e7208 */ /* 0x000fe20001000000 */
[----:B------:R-:W-:Y:S01]  /*31a0*/  FMUL.FTZ R123, R123, R188 ;  /* 0x000000bc7b7b7220 */ /* 0x000fe20000410000 */
[----:B------:R-:W-:Y:S01]  /*31b0*/  FSEL R167, R141, RZ, P5 ;  /* 0x000000ff8da77208 */ /* 0x000fe20002800000 */
[C---:B------:R-:W-:Y:S01]  /*31c0*/  FFMA.FTZ R121, R189.reuse, R120, R45 ;  /* 0x00000078bd797223 */ /* 0x040fe2000001002d */
[C---:B------:R-:W-:Y:S01]  /*31d0*/  FFMA.FTZ R193, R189.reuse, R193, R46 ;  /* 0x000000c1bdc17223 */ /* 0x040fe2000001002e */
[C---:B------:R-:W-:Y:S01]  /*31e0*/  FFMA.FTZ R171, R189.reuse, R171, R40 ;  /* 0x000000abbdab7223 */ /* 0x040fe20000010028 */
[----:B------:R-:W-:Y:S01]  /*31f0*/  FFMA.FTZ R141, R189, R192, R41 ;  /* 0x000000c0bd8d7223 */ /* 0x000fe20000010029 */
[-C--:B------:R-:W-:Y:S01]  /*3200*/  FFMA.FTZ R206, R206, R173.reuse, R174 ;  /* 0x000000adcece7223 */ /* 0x080fe200000100ae */
[----:B------:R-:W-:Y:S01]  /*3210*/  FSEL R134, R134, RZ, P6 ;  /* 0x000000ff86867208 */ /* 0x000fe20003000000 */
[----:B------:R-:W-:Y:S01]  /*3220*/  FMUL.FTZ R165, R169, UR5 ;  /* 0x00000005a9a57c20 */ /* 0x000fe20008410000 */
[----:B------:R-:W-:Y:S01]  /*3230*/  FMUL.FTZ R123, R123, UR5 ;  /* 0x000000057b7b7c20 */ /* 0x000fe20008410000 */
[----:B------:R-:W-:Y:S01]  /*3240*/  LOP3.LUT P6, RZ, R140, 0xff0000, RZ, 0xc0, !PT ;  /* 0x00ff00008cff7812 */ /* 0x000fe200078cc0ff */
[-C--:B------:R-:W-:Y:S01]  /*3250*/  FMUL.FTZ R121, R121, R188.reuse ;  /* 0x000000bc79797220 */ /* 0x080fe20000410000 */
[-C--:B------:R-:W-:Y:S01]  /*3260*/  FMUL.FTZ R193, R193, R188.reuse ;  /* 0x000000bcc1c17220 */ /* 0x080fe20000410000 */
[-C--:B------:R-:W-:Y:S01]  /*3270*/  FMUL.FTZ R171, R171, R188.reuse ;  /* 0x000000bcabab7220 */ /* 0x080fe20000410000 */
[----:B------:R-:W-:Y:S01]  /*3280*/  FMUL.FTZ R141, R141, R188 ;  /* 0x000000bc8d8d7220 */ /* 0x000fe20000410000 */
[----:B------:R-:W-:Y:S01]  /*3290*/  FADD.FTZ R206, R152, -R206 ;  /* 0x800000ce98ce7221 */ /* 0x000fe20000010000 */
[-CC-:B------:R-:W-:Y:S01]  /*32a0*/  FFMA.FTZ R194, R194, R173.reuse, R174.reuse ;  /* 0x000000adc2c27223 */ /* 0x180fe200000100ae */
[----:B------:R-:W-:Y:S01]  /*32b0*/  FSEL R165, R165, RZ, P6 ;  /* 0x000000ffa5a57208 */ /* 0x000fe20003000000 */
[----:B------:R-:W-:Y:S01]  /*32c0*/  FMUL.FTZ R121, R121, UR5 ;  /* 0x0000000579797c20 */ /* 0x000fe20008410000 */
[----:B------:R-:W-:Y:S01]  /*32d0*/  FMUL.FTZ R157, R193, UR5 ;  /* 0x00000005c19d7c20 */ /* 0x000fe20008410000 */
[----:B------:R-:W-:Y:S01]  /*32e0*/  FMUL.FTZ R156, R171, UR5 ;  /* 0x00000005ab9c7c20 */ /* 0x000fe20008410000 */
[----:B------:R-:W-:Y:S01]  /*32f0*/  FMUL.FTZ R141, R141, UR5 ;  /* 0x000000058d8d7c20 */ /* 0x000fe20008410000 */
[----:B------:R-:W-:Y:S01]  /*3300*/  FSEL R168, R123, RZ, P1 ;  /* 0x000000ff7ba87208 */ /* 0x000fe20000800000 */
[----:B------:R-:W-:Y:S01]  /*3310*/  FFMA.FTZ R123, R189, R206, R43 ;  /* 0x000000cebd7b7223 */ /* 0x000fe2000001002b */
[C---:B------:R-:W-:Y:S01]  /*3320*/  LOP3.LUT P6, RZ, R138.reuse, 0xff, RZ, 0xc0, !PT ;  /* 0x000000ff8aff7812 */ /* 0x040fe200078cc0ff */
[-CC-:B------:R-:W-:Y:S01]  /*3330*/  FFMA.FTZ R209, R209, R173.reuse, R174.reuse ;  /* 0x000000add1d17223 */ /* 0x180fe200000100ae */
[----:B------:R-:W-:Y:S01]  /*3340*/  LOP3.LUT P2, RZ, R138, 0xff00, RZ, 0xc0, !PT ;  /* 0x0000ff008aff7812 */ /* 0x000fe2000784c0ff */
[-C--:B------:R-:W-:Y:S01]  /*3350*/  FFMA.FTZ R212, R212, R173.reuse, R174 ;  /* 0x000000add4d47223 */ /* 0x080fe200000100ae */
[----:B------:R-:W-:Y:S01]  /*3360*/  ISETP.GE.U32.AND P1, PT, R138, RZ, PT ;  /* 0x000000ff8a00720c */ /* 0x000fe20003f26070 */
[----:B------:R-:W-:Y:S01]  /*3370*/  FADD.FTZ R194, R143, -R194 ;  /* 0x800000c28fc27221 */ /* 0x000fe20000010000 */
[-C--:B------:R-:W-:Y:S01]  /*3380*/  FFMA.FTZ R208, R208, R173.reuse, R174 ;  /* 0x000000add0d07223 */ /* 0x080fe200000100ae */
[----:B------:R-:W-:Y:S01]  /*3390*/  FSEL R166, R121, RZ, P4 ;  /* 0x000000ff79a67208 */ /* 0x000fe20002000000 */
[----:B------:R-:W-:Y:S01]  /*33a0*/  FMUL.FTZ R123, R123, R188 ;  /* 0x000000bc7b7b7220 */ /* 0x000fe20000410000 */
[----:B------:R-:W-:Y:S01]  /*33b0*/  FSEL R157, R157, RZ, P3 ;  /* 0x000000ff9d9d7208 */ /* 0x000fe20001800000 */
[----:B------:R-:W-:Y:S01]  /*33c0*/  FADD.FTZ R209, R144, -R209 ;  /* 0x800000d190d17221 */ /* 0x000fe20000010000 */
[----:B------:R-:W-:Y:S01]  /*33d0*/  FSEL R156, R156, RZ, P6 ;  /* 0x000000ff9c9c7208 */ /* 0x000fe20003000000 */
[----:B------:R-:W-:Y:S01]  /*33e0*/  FFMA.FTZ R121, R189, R194, R42 ;  /* 0x000000c2bd797223 */ /* 0x000fe2000001002a */
[----:B------:R-:W-:Y:S01]  /*33f0*/  FSEL R155, R141, RZ, P2 ;  /* 0x000000ff8d9b7208 */ /* 0x000fe20001000000 */
[----:B------:R-:W-:Y:S01]  /*3400*/  FADD.FTZ R145, R145, -R212 ;  /* 0x800000d491917221 */ /* 0x000fe20000010000 */
[C---:B------:R-:W-:Y:S01]  /*3410*/  LOP3.LUT P3, RZ, R139.reuse, 0xff, RZ, 0xc0, !PT ;  /* 0x000000ff8bff7812 */ /* 0x040fe2000786c0ff */
[-CC-:B------:R-:W-:Y:S01]  /*3420*/  FFMA.FTZ R218, R218, R173.reuse, R174.reuse ;  /* 0x000000addada7223 */ /* 0x180fe200000100ae */
[C---:B------:R-:W-:Y:S01]  /*3430*/  LOP3.LUT P6, RZ, R139.reuse, 0xff00, RZ, 0xc0, !PT ;  /* 0x0000ff008bff7812 */ /* 0x040fe200078cc0ff */
[-CC-:B------:R-:W-:Y:S01]  /*3440*/  FFMA.FTZ R216, R216, R173.reuse, R174.reuse ;  /* 0x000000add8d87223 */ /* 0x180fe200000100ae */
[----:B------:R-:W-:Y:S01]  /*3450*/  LOP3.LUT P2, RZ, R139, 0xff0000, RZ, 0xc0, !PT ;  /* 0x00ff00008bff7812 */ /* 0x000fe2000784c0ff */
[----:B------:R-:W-:Y:S01]  /*3460*/  FFMA.FTZ R217, R217, R173, R174 ;  /* 0x000000add9d97223 */ /* 0x000fe200000100ae */
[----:B------:R-:W-:Y:S01]  /*3470*/  ISETP.GE.U32.AND.EX P1, PT, R139, 0x1000000, PT, P1 ;  /* 0x010000008b00780c */ /* 0x000fe20003f26110 */
[----:B------:R-:W-:Y:S01]  /*3480*/  FADD.FTZ R139, R146, -R208 ;  /* 0x800000d0928b7221 */ /* 0x000fe20000010000 */
[----:B------:R-:W-:Y:S01]  /*3490*/  FMUL.FTZ R123, R123, UR5 ;  /* 0x000000057b7b7c20 */ /* 0x000fe20008410000 */
[----:B------:R-:W-:Y:S01]  /*34a0*/  LOP3.LUT P4, RZ, R138, 0xff000000, RZ, 0xc0, !PT ;  /* 0xff0000008aff7812 */ /* 0x000fe2000788c0ff */
[----:B------:R-:W-:Y:S01]  /*34b0*/  FFMA.FTZ R209, R189, R209, R36 ;  /* 0x000000d1bdd17223 */ /* 0x000fe20000010024 */
[-C--:B------:R-:W-:Y:S01]  /*34c0*/  FMUL.FTZ R121, R121, R188.reuse ;  /* 0x000000bc79797220 */ /* 0x080fe20000410000 */
[----:B------:R-:W-:Y:S01]  /*34d0*/  FFMA.FTZ R145, R189, R145, R38 ;  /* 0x00000091bd917223 */ /* 0x000fe20000010026 */
[----:B------:R-:W-:Y:S01]  /*34e0*/  FADD.FTZ R218, R154, -R218 ;  /* 0x800000da9ada7221 */ /* 0x000fe20000010000 */
[----:B------:R-:W-:Y:S01]  /*34f0*/  FADD.FTZ R147, R147, -R216 ;  /* 0x800000d893937221 */ /* 0x000fe20000010000 */
[----:B------:R-:W-:Y:S01]  /*3500*/  FFMA.FTZ R139, R189, R139, R32 ;  /* 0x0000008bbd8b7223 */ /* 0x000fe20000010020 */
[----:B------:R-:W-:Y:S01]  /*3510*/  FADD.FTZ R120, R153, -R217 ;  /* 0x800000d999787221 */ /* 0x000fe20000010000 */
[-C--:B------:R-:W-:Y:S01]  /*3520*/  FMUL.FTZ R209, R209, R188.reuse ;  /* 0x000000bcd1d17220 */ /* 0x080fe20000410000 */
[----:B------:R-:W-:Y:S01]  /*3530*/  FMUL.FTZ R121, R121, UR5 ;  /* 0x0000000579797c20 */ /* 0x000fe20008410000 */
[----:B------:R-:W-:Y:S01]  /*3540*/  FSEL R153, R123, RZ, P4 ;  /* 0x000000ff7b997208 */ /* 0x000fe20002000000 */
[----:B------:R-:W-:Y:S01]  /*3550*/  FMUL.FTZ R145, R145, R188 ;  /* 0x000000bc91917220 */ /* 0x000fe20000410000 */
[----:B------:R-:W-:Y:S01]  /*3560*/  LOP3.LUT P5, RZ, R138, 0xff0000, RZ, 0xc0, !PT ;  /* 0x00ff00008aff7812 */ /* 0x000fe200078ac0ff */
[C---:B------:R-:W-:Y:S01]  /*3570*/  FFMA.FTZ R123, R189.reuse, R218, R39 ;  /* 0x000000dabd7b7223 */ /* 0x040fe20000010027 */
[----:B------:R-:W-:Y:S01]  /*3580*/  FFMA.FTZ R147, R189, R147, R34 ;  /* 0x00000093bd937223 */ /* 0x000fe20000010022 */
[-C--:B------:R-:W-:Y:S01]  /*3590*/  FMUL.FTZ R139, R139, R188.reuse ;  /* 0x000000bc8b8b7220 */ /* 0x080fe20000410000 */
[----:B------:R-:W-:Y:S01]  /*35a0*/  FMUL.FTZ R154, R209, UR5 ;  /* 0x00000005d19a7c20 */ /* 0x000fe20008410000 */
[----:B------:R-:W-:Y:S01]  /*35b0*/  FMUL.FTZ R145, R145, UR5 ;  /* 0x0000000591917c20 */ /* 0x000fe20008410000 */
[----:B------:R-:W-:Y:S01]  /*35c0*/  FSEL R152, R121, RZ, P5 ;  /* 0x000000ff79987208 */ /* 0x000fe20002800000 */
[-C--:B------:R-:W-:Y:S01]  /*35d0*/  FMUL.FTZ R123, R123, R188.reuse ;  /* 0x000000bc7b7b7220 */ /* 0x080fe20000410000 */
[----:B------:R-:W-:Y:S01]  /*35e0*/  FMUL.FTZ R147, R147, R188 ;  /* 0x000000bc93937220 */ /* 0x000fe20000410000 */
[----:B------:R-:W-:Y:S01]  /*35f0*/  FMUL.FTZ R139, R139, UR5 ;  /* 0x000000058b8b7c20 */ /* 0x000fe20008410000 */
[----:B------:R-:W-:Y:S01]  /*3600*/  LOP3.LUT P5, RZ, R136, 0xff, RZ, 0xc0, !PT ;  /* 0x000000ff88ff7812 */ /* 0x000fe200078ac0ff */
[----:B------:R-:W-:Y:S01]  /*3610*/  FFMA.FTZ R121, R189, R120, R37 ;  /* 0x00000078bd797223 */ /* 0x000fe20000010025 */
[----:B------:R-:W-:Y:S01]  /*3620*/  FSEL R154, R154, RZ, P3 ;  /* 0x000000ff9a9a7208 */ /* 0x000fe20001800000 */
[----:B------:R-:W-:Y:S01]  /*3630*/  FMUL.FTZ R123, R123, UR5 ;  /* 0x000000057b7b7c20 */ /* 0x000fe20008410000 */
[----:B------:R-:W-:Y:S01]  /*3640*/  FSEL R170, R145, RZ, P2 ;  /* 0x000000ff91aa7208 */ /* 0x000fe20001000000 */
[----:B------:R-:W-:Y:S01]  /*3650*/  FMUL.FTZ R147, R147, UR5 ;  /* 0x0000000593937c20 */ /* 0x000fe20008410000 */
[C---:B------:R-:W-:Y:S01]  /*3660*/  LOP3.LUT P3, RZ, R136.reuse, 0xff0000, RZ, 0xc0, !PT ;  /* 0x00ff000088ff7812 */ /* 0x040fe2000786c0ff */
[----:B------:R-:W-:Y:S01]  /*3670*/  FMUL.FTZ R121, R121, R188 ;  /* 0x000000bc79797220 */ /* 0x000fe20000410000 */
[----:B------:R-:W-:Y:S01]  /*3680*/  FSEL R146, R139, RZ, P5 ;  /* 0x000000ff8b927208 */ /* 0x000fe20002800000 */
[----:B------:R-:W0:Y:S01]  /*3690*/  LDC.64 R144, c[0x0][0x468] ;  /* 0x00011a00ff907b82 */ /* 0x000e220000000a00 */
[----:B------:R-:W-:Y:S01]  /*36a0*/  ISETP.GE.U32.AND P5, PT, R136, RZ, PT ;  /* 0x000000ff8800720c */ /* 0x000fe20003fa6070 */
[-CC-:B------:R-:W-:Y:S01]  /*36b0*/  FFMA.FTZ R211, R211, R173.reuse, R174.reuse ;  /* 0x000000add3d37223 */ /* 0x180fe200000100ae */
[-CC-:B------:R-:W-:Y:S01]  /*36c0*/  FFMA.FTZ R159, R159, R173.reuse, R174.reuse ;  /* 0x000000ad9f9f7223 */ /* 0x180fe200000100ae */
[-CC-:B------:R-:W-:Y:S01]  /*36d0*/  FFMA.FTZ R160, R160, R173.reuse, R174.reuse ;  /* 0x000000ada0a07223 */ /* 0x180fe200000100ae */
[-CC-:B------:R-:W-:Y:S01]  /*36e0*/  FFMA.FTZ R161, R161, R173.reuse, R174.reuse ;  /* 0x000000ada1a17223 */ /* 0x180fe200000100ae */
[-CC-:B------:R-:W-:Y:S01]  /*36f0*/  FFMA.FTZ R162, R162, R173.reuse, R174.reuse ;  /* 0x000000ada2a27223 */ /* 0x180fe200000100ae */
[----:B------:R-:W-:Y:S01]  /*3700*/  FFMA.FTZ R163, R163, R173, R174 ;  /* 0x000000ada3a37223 */ /* 0x000fe200000100ae */
[----:B------:R-:W-:Y:S01]  /*3710*/  FMUL.FTZ R121, R121, UR5 ;  /* 0x0000000579797c20 */ /* 0x000fe20008410000 */
        /* <DEDUP_REMOVED lines=9> */
[----:B------:R-:W-:Y:S01]  /*37b0*/  FADD.FTZ R122, R151, -R163 ;  /* 0x800000a3977a7221 */ /* 0x000fe20000010000 */
[----:B------:R-:W-:Y:S01]  /*37c0*/  ISETP.GE.U32.AND.EX P5, PT, R137, 0x1000000, PT, P5 ;  /* 0x010000008900780c */ /* 0x000fe20003fa6150 */
[----:B------:R-:W-:Y:S01]  /*37d0*/  FADD.FTZ R137, R148, -R160 ;  /* 0x800000a094897221 */ /* 0x000fe20000010000 */
[----:B------:R-:W-:Y:S01]  /*37e0*/  FSEL R169, R121, RZ, P6 ;  /* 0x000000ff79a97208 */ /* 0x000fe20003000000 */
        /* <DEDUP_REMOVED lines=20> */
[C-C-:B0-----:R-:W-:Y:S01]  /*3930*/  IMAD.WIDE.U32 R136, R190.reuse, 0x10, R144.reuse ;  /* 0x00000010be887825 */ /* 0x141fe200078e0090 */
[C---:B------:R-:W-:Y:S02]  /*3940*/  IADD3 R143, PT, PT, R190.reuse, 0x20, RZ ;  /* 0x00000020be8f7810 */ /* 0x040fe40007ffe0ff */
[C---:B------:R-:W-:Y:S02]  /*3950*/  IADD3 R141, PT, PT, R190.reuse, 0x40, RZ ;  /* 0x00000040be8d7810 */ /* 0x040fe40007ffe0ff */
[----:B------:R-:W-:Y:S01]  /*3960*/  IADD3 R159, PT, PT, R190, 0x60, RZ ;  /* 0x00000060be9f7810 */ /* 0x000fe20007ffe0ff */
[--C-:B------:R-:W-:Y:S01]  /*3970*/  IMAD.WIDE.U32 R142, R143, 0x10, R144.reuse ;  /* 0x000000108f8e7825 */ /* 0x100fe200078e0090 */
[----:B------:R-:W-:Y:S02]  /*3980*/  F2FP.BF16.F32.PACK_AB R116, R0, R116 ;  /* 0x000000740074723e */ /* 0x000fe400000010ff */
[----:B------:R-:W-:Y:S01]  /*3990*/  F2FP.BF16.F32.PACK_AB R123, R164, R135 ;  /* 0x00000087a47b723e */ /* 0x000fe200000010ff */
[----:B------:R-:W-:Y:S01]  /*39a0*/  IMAD.WIDE.U32 R140, R141, 0x10, R144 ;  /* 0x000000108d8c7825 */ /* 0x000fe200078e0090 */
[----:B------:R-:W-:-:S02]  /*39b0*/  F2FP.BF16.F32.PACK_AB R122, R133, R134 ;  /* 0x00000086857a723e */ /* 0x000fc400000010ff */
[----:B------:R-:W-:Y:S01]  /*39c0*/  F2FP.BF16.F32.PACK_AB R119, R131, R119 ;  /* 0x000000778377723e */ /* 0x000fe200000010ff */
[--C-:B------:R-:W-:Y:S01]  /*39d0*/  IMAD.WIDE.U32 R138, R159, 0x10, R144.reuse ;  /* 0x000000109f8a7825 */ /* 0x100fe200078e0090 */
[----:B------:R-:W-:Y:S02]  /*39e0*/  F2FP.BF16.F32.PACK_AB R118, R118, R130 ;  /* 0x000000827676723e */ /* 0x000fe400000010ff */
[----:B------:R-:W-:Y:S01]  /*39f0*/  F2FP.BF16.F32.PACK_AB R117, R117, R126 ;  /* 0x0000007e7575723e */ /* 0x000fe200000010ff */
[----:B------:R-:W-:Y:S01]  /*3a00*/  IMAD.WIDE.U32 R144, R191, 0x10, R144 ;  /* 0x00000010bf907825 */ /* 0x000fe200078e0090 */
[----:B------:R-:W-:Y:S02]  /*3a10*/  FSEL R134, R150, RZ, P2 ;  /* 0x000000ff96867208 */ /* 0x000fe40001000000 */
[----:B------:R-:W-:Y:S01]  /*3a20*/  FSEL R135, R175, RZ, P3 ;  /* 0x000000ffaf877208 */ /* 0x000fe20001800000 */
[----:B------:R1:W-:Y:S01]  /*3a30*/  STG.E.128 desc[UR6][R136.64], R116 ;  /* 0x0000007488007986 */ /* 0x0003e2000c101d06 */
        /* <DEDUP_REMOVED lines=23> */
.L_x_10819:
[----:B-----5:R-:W-:Y:S01]  /*3bb0*/  LOP3.LUT P1, RZ, R130, 0xff, RZ, 0xc0, !PT ;  /* 0x000000ff82ff7812 */ /* 0x020fe2000782c0ff */
[-CC-:B------:R-:W-:Y:S01]  /*3bc0*/  FFMA.FTZ R0, R0, R173.reuse, R174.reuse ;  /* 0x000000ad00007223 */ /* 0x180fe200000100ae */
[----:B------:R-:W-:Y:S01]  /*3bd0*/  P2R R111, PR, RZ, 0x1 ;  /* 0x00000001ff6f7803 */ /* 0x000fe20000000000 */
[----:B------:R-:W-:Y:S01]  /*3be0*/  FFMA.FTZ R109, R117, R173, R174 ;  /* 0x000000ad756d7223 */ /* 0x000fe200000100ae */
[----:B------:R-:W-:Y:S01]  /*3bf0*/  LOP3.LUT P0, RZ, R130, 0xff00, RZ, 0xc0, !PT ;  /* 0x0000ff0082ff7812 */ /* 0x000fe2000780c0ff */
[----:B------:R-:W-:Y:S01]  /*3c00*/  FADD.FTZ R0, R132, -R0 ;  /* 0x8000000084007221 */ /* 0x000fe20000010000 */
[----:B------:R-:W-:Y:S01]  /*3c10*/  P2R R108, PR, RZ, 0x2 ;  /* 0x00000002ff6c7803 */ /* 0x000fe20000000000 */
[----:B------:R-:W-:Y:S01]  /*3c20*/  FADD.FTZ R109, R214, -R109 ;  /* 0x8000006dd66d7221 */ /* 0x000fe20000010000 */
[----:B------:R-:W-:Y:S01]  /*3c30*/  P2R R110, PR, RZ, 0x1 ;  /* 0x00000001ff6e7803 */ /* 0x000fe20000000000 */
[----:B------:R-:W0:Y:S01]  /*3c40*/  LDC.64 R242, c[0x0][0x478] ;  /* 0x00011e00fff27b82 */ /* 0x000e220000000a00 */
[----:B------:R-:W-:Y:S01]  /*3c50*/  ISETP.NE.AND P0, PT, R108, RZ, PT ;  /* 0x000000ff6c00720c */ /* 0x000fe20003f05270 */
[C---:B------:R-:W-:Y:S01]  /*3c60*/  FFMA.FTZ R108, R189.reuse, R0, R64 ;  /* 0x00000000bd6c7223 */ /* 0x040fe20000010040 */
[----:B------:R-:W-:Y:S01]  /*3c70*/  FFMA.FTZ R109, R189, R109, R65 ;  /* 0x0000006dbd6d7223 */ /* 0x000fe20000010041 */
[-CC-:B------:R-:W-:Y:S01]  /*3c80*/  FFMA.FTZ R125, R125, R173.reuse, R174.reuse ;  /* 0x000000ad7d7d7223 */ /* 0x180fe200000100ae */
[-CC-:B------:R-:W-:Y:S01]  /*3c90*/  FFMA.FTZ R168, R168, R173.reuse, R174.reuse ;  /* 0x000000ada8a87223 */ /* 0x180fe200000100ae */
[-C--:B------:R-:W-:Y:S01]  /*3ca0*/  FMUL.FTZ R0, R108, R188.reuse ;  /* 0x000000bc6c007220 */ /* 0x080fe20000410000 */
[----:B------:R-:W-:Y:S01]  /*3cb0*/  FMUL.FTZ R112, R109, R188 ;  /* 0x000000bc6d707220 */ /* 0x000fe20000410000 */
[-C--:B------:R-:W-:Y:S01]  /*3cc0*/  FFMA.FTZ R195, R195, R173.reuse, R174 ;  /* 0x000000adc3c37223 */ /* 0x080fe200000100ae */
[----:B------:R-:W-:Y:S01]  /*3cd0*/  FADD.FTZ R113, R166, -R125 ;  /* 0x8000007da6717221 */ /* 0x000fe20000010000 */
[----:B------:R-:W-:Y:S01]  /*3ce0*/  FMUL.FTZ R0, R0, UR5 ;  /* 0x0000000500007c20 */ /* 0x000fe20008410000 */
[----:B------:R-:W-:Y:S01]  /*3cf0*/  FMUL.FTZ R112, R112, UR5 ;  /* 0x0000000570707c20 */ /* 0x000fe20008410000 */
[----:B------:R-:W-:Y:S01]  /*3d00*/  FADD.FTZ R115, R165, -R168 ;  /* 0x800000a8a5737221 */ /* 0x000fe20000010000 */
[-CC-:B------:R-:W-:Y:S01]  /*3d10*/  FFMA.FTZ R200, R200, R173.reuse, R174.reuse ;  /* 0x000000adc8c87223 */ /* 0x180fe200000100ae */
[--C-:B------:R-:W-:Y:S01]  /*3d20*/  FFMA.FTZ R126, R126, R173, R174.reuse ;  /* 0x000000ad7e7e7223 */ /* 0x100fe200000100ae */
[----:B------:R-:W-:Y:S01]  /*3d30*/  FSEL R0, R0, RZ, P0 ;  /* 0x000000ff00007208 */ /* 0x000fe20000000000 */
[C---:B------:R-:W-:Y:S01]  /*3d40*/  FFMA.FTZ R113, R189.reuse, R113, R61 ;  /* 0x00000071bd717223 */ /* 0x040fe2000001003d */
[----:B------:R-:W-:Y:S01]  /*3d50*/  ISETP.NE.AND P0, PT, R110, RZ, PT ;  /* 0x000000ff6e00720c */ /* 0x000fe20003f05270 */
[--C-:B------:R-:W-:Y:S01]  /*3d60*/  FFMA.FTZ R110, R118, R173, R174.reuse ;  /* 0x000000ad766e7223 */ /* 0x100fe200000100ae */
[----:B------:R-:W-:Y:S01]  /*3d70*/  FFMA.FTZ R115, R189, R115, R63 ;  /* 0x00000073bd737223 */ /* 0x000fe2000001003f */
[----:B------:R-:W-:Y:S01]  /*3d80*/  FADD.FTZ R132, R203, -R195 ;  /* 0x800000c3cb847221 */ /* 0x000fe20000010000 */
[----:B------:R-:W-:Y:S01]  /*3d90*/  FSEL R214, R112, RZ, P0 ;  /* 0x000000ff70d67208 */ /* 0x000fe20000000000 */
[-CC-:B------:R-:W-:Y:S01]  /*3da0*/  FFMA.FTZ R112, R124, R173.reuse, R174.reuse ;  /* 0x000000ad7c707223 */ /* 0x180fe200000100ae */
[----:B------:R-:W-:Y:S01]  /*3db0*/  ISETP.NE.AND P0, PT, R111, RZ, PT ;  /* 0x000000ff6f00720c */ /* 0x000fe20003f05270 */
[----:B------:R-:W-:Y:S01]  /*3dc0*/  FFMA.FTZ R111, R119, R173, R174 ;  /* 0x000000ad776f7223 */ /* 0x000fe200000100ae */
[----:B------:R-:W-:Y:S01]  /*3dd0*/  FADD.FTZ R110, R116, -R110 ;  /* 0x8000006e746e7221 */ /* 0x000fe20000010000 */
[----:B------:R-:W-:Y:S01]  /*3de0*/  FADD.FTZ R112, R133, -R112 ;  /* 0x8000007085707221 */ /* 0x000fe20000010000 */
[----:B------:R-:W-:Y:S01]  /*3df0*/  FADD.FTZ R118, R222, -R200 ;  /* 0x800000c8de767221 */ /* 0x000fe20000010000 */
[----:B------:R-:W-:Y:S01]  /*3e00*/  FADD.FTZ R111, R167, -R111 ;  /* 0x8000006fa76f7221 */ /* 0x000fe20000010000 */
[C---:B------:R-:W-:Y:S01]  /*3e10*/  FFMA.FTZ R110, R189.reuse, R110, R66 ;  /* 0x0000006ebd6e7223 */ /* 0x040fe20000010042 */
[----:B------:R-:W-:Y:S01]  /*3e20*/  FFMA.FTZ R112, R189, R112, R60 ;  /* 0x00000070bd707223 */ /* 0x000fe2000001003c */
[----:B0-----:R-:W-:-:S04]  /*3e30*/  IMAD.WIDE.U32 R116, R190, 0x20, R242 ;  /* 0x00000020be747825 */ /* 0x001fc800078e00f2 */
[----:B------:R-:W-:Y:S01]  /*3e40*/  FFMA.FTZ R111, R189, R111, R67 ;  /* 0x0000006fbd6f7223 */ /* 0x000fe20000010043 */
[----:B------:R-:W-:Y:S01]  /*3e50*/  LOP3.LUT P5, RZ, R130, 0xff0000, RZ, 0xc0, !PT ;  /* 0x00ff000082ff7812 */ /* 0x000fe200078ac0ff */
[----:B------:R-:W-:Y:S01]  /*3e60*/  FADD.FTZ R114, R164, -R126 ;  /* 0x8000007ea4727221 */ /* 0x000fe20000010000 */
[----:B------:R-:W-:Y:S01]  /*3e70*/  LOP3.LUT P4, RZ, R130, 0xff000000, RZ, 0xc0, !PT ;  /* 0xff00000082ff7812 */ /* 0x000fe2000788c0ff */
[-C--:B------:R-:W-:Y:S01]  /*3e80*/  FMUL.FTZ R119, R110, R188.reuse ;  /* 0x000000bc6e777220 */ /* 0x080fe20000410000 */
[----:B------:R-:W-:Y:S01]  /*3e90*/  ISETP.GE.U32.AND P6, PT, R130, RZ, PT ;  /* 0x000000ff8200720c */ /* 0x000fe20003fc6070 */
[-C--:B------:R-:W-:Y:S01]  /*3ea0*/  FFMA.FTZ R201, R201, R173.reuse, R174 ;  /* 0x000000adc9c97223 */ /* 0x080fe200000100ae */
[-C--:B------:R-:W-:Y:S01]  /*3eb0*/  FMUL.FTZ R126, R111, R188.reuse ;  /* 0x000000bc6f7e7220 */ /* 0x080fe20000410000 */
[-C--:B------:R-:W-:Y:S01]  /*3ec0*/  FMUL.FTZ R130, R112, R188.reuse ;  /* 0x000000bc70827220 */ /* 0x080fe20000410000 */
[-C--:B------:R-:W-:Y:S01]  /*3ed0*/  FMUL.FTZ R125, R113, R188.reuse ;  /* 0x000000bc717d7220 */ /* 0x080fe20000410000 */
[----:B------:R-:W-:Y:S01]  /*3ee0*/  FMUL.FTZ R124, R115, R188 ;  /* 0x000000bc737c7220 */ /* 0x000fe20000410000 */
[C---:B------:R-:W-:Y:S01]  /*3ef0*/  FFMA.FTZ R132, R189.reuse, R132, R56 ;  /* 0x00000084bd847223 */ /* 0x040fe20000010038 */
[----:B------:R-:W-:Y:S01]  /*3f00*/  FFMA.FTZ R133, R189, R118, R57 ;  /* 0x00000076bd857223 */ /* 0x000fe20000010039 */
[-CC-:B------:R-:W-:Y:S01]  /*3f10*/  FFMA.FTZ R196, R196, R173.reuse, R174.reuse ;  /* 0x000000adc4c47223 */ /* 0x180fe200000100ae */
[----:B------:R0:W-:Y:S01]  /*3f20*/  STG.E.128 desc[UR6][R116.64], R108 ;  /* 0x0000006c74007986 */ /* 0x0001e2000c101d06 */
[----:B------:R-:W-:Y:S01]  /*3f30*/  FMUL.FTZ R203, R119, UR5 ;  /* 0x0000000577cb7c20 */ /* 0x000fe20008410000 */
[----:B------:R-:W-:Y:S01]  /*3f40*/  FMUL.FTZ R126, R126, UR5 ;  /* 0x000000057e7e7c20 */ /* 0x000fe20008410000 */
[----:B------:R-:W-:Y:S01]  /*3f50*/  FMUL.FTZ R130, R130, UR5 ;  /* 0x0000000582827c20 */ /* 0x000fe20008410000 */
[----:B------:R-:W-:Y:S01]  /*3f60*/  FMUL.FTZ R125, R125, UR5 ;  /* 0x000000057d7d7c20 */ /* 0x000fe20008410000 */
[----:B------:R-:W-:Y:S01]  /*3f70*/  FMUL.FTZ R124, R124, UR5 ;  /* 0x000000057c7c7c20 */ /* 0x000fe20008410000 */
[----:B------:R-:W-:Y:S01]  /*3f80*/  FADD.FTZ R201, R204, -R201 ;  /* 0x800000c9ccc97221 */ /* 0x000fe20000010000 */
[C---:B------:R-:W-:Y:S01]  /*3f90*/  LOP3.LUT P1, RZ, R131.reuse, 0xff, RZ, 0xc0, !PT ;  /* 0x000000ff83ff7812 */ /* 0x040fe2000782c0ff */
[-CC-:B------:R-:W-:Y:S01]  /*3fa0*/  FFMA.FTZ R198, R198, R173.reuse, R174.reuse ;  /* 0x000000adc6c67223 */ /* 0x180fe200000100ae */
[C---:B------:R-:W-:Y:S01]  /*3fb0*/  LOP3.LUT P3, RZ, R131.reuse, 0xff00, RZ, 0xc0, !PT ;  /* 0x0000ff0083ff7812 */ /* 0x040fe2000786c0ff */
[-C--:B------:R-:W-:Y:S01]  /*3fc0*/  FFMA.FTZ R202, R202, R173.reuse, R174 ;  /* 0x000000adcaca7223 */ /* 0x080fe200000100ae */
[----:B------:R-:W-:Y:S01]  /*3fd0*/  ISETP.GE.U32.AND.EX P6, PT, R131, 0x1000000, PT, P6 ;  /* 0x010000008300780c */ /* 0x000fe20003fc6160 */
[----:B------:R-:W-:Y:S01]  /*3fe0*/  FFMA.FTZ R114, R189, R114, R62 ;  /* 0x00000072bd727223 */ /* 0x000fe2000001003e */
[-CC-:B------:R-:W-:Y:S01]  /*3ff0*/  FFMA.FTZ R199, R199, R173.reuse, R174.reuse ;  /* 0x000000adc7c77223 */ /* 0x180fe200000100ae */
[----:B------:R-:W-:Y:S01]  /*4000*/  FSEL R203, R203, RZ, P5 ;  /* 0x000000ffcbcb7208 */ /* 0x000fe20002800000 */
[----:B------:R-:W-:Y:S01]  /*4010*/  FFMA.FTZ R205, R205, R173, R174 ;  /* 0x000000adcdcd7223 */ /* 0x000fe200000100ae */
[----:B------:R-:W-:Y:S01]  /*4020*/  LOP3.LUT P5, RZ, R128, 0xff, RZ, 0xc0, !PT ;  /* 0x000000ff80ff7812 */ /* 0x000fe200078ac0ff */
[----:B------:R-:W-:Y:S01]  /*4030*/  FADD.FTZ R127, R127, -R198 ;  /* 0x800000c67f7f7221 */ /* 0x000fe20000010000 */
[-C--:B0-----:R-:W-:Y:S01]  /*4040*/  FMUL.FTZ R108, R132, R188.reuse ;  /* 0x000000bc846c7220 */ /* 0x081fe20000410000 */
[----:B------:R-:W-:Y:S01]  /*4050*/  FMUL.FTZ R109, R133, R188 ;  /* 0x000000bc856d7220 */ /* 0x000fe20000410000 */
[----:B------:R-:W-:Y:S01]  /*4060*/  FADD.FTZ R111, R134, -R196 ;  /* 0x800000c4866f7221 */ /* 0x000fe20000010000 */
[----:B------:R-:W-:Y:S01]  /*4070*/  FFMA.FTZ R134, R189, R201, R58 ;  /* 0x000000c9bd867223 */ /* 0x000fe2000001003a */
[----:B------:R-:W-:Y:S01]  /*4080*/  FMUL.FTZ R108, R108, UR5 ;  /* 0x000000056c6c7c20 */ /* 0x000fe20008410000 */
[----:B------:R-:W-:Y:S01]  /*4090*/  FSEL R200, R126, RZ, P4 ;  /* 0x000000ff7ec87208 */ /* 0x000fe20002000000 */
[----:B------:R-:W-:Y:S01]  /*40a0*/  FMUL.FTZ R110, R109, UR5 ;  /* 0x000000056d6e7c20 */ /* 0x000fe20008410000 */
[----:B------:R-:W-:Y:S01]  /*40b0*/  FSEL R223, R130, RZ, P1 ;  /* 0x000000ff82df7208 */ /* 0x000fe20000800000 */
[----:B------:R-:W-:Y:S01]  /*40c0*/  FADD.FTZ R202, R224, -R202 ;  /* 0x800000cae0ca7221 */ /* 0x000fe20000010000 */
[----:B------:R-:W-:Y:S01]  /*40d0*/  FSEL R222, R125, RZ, P3 ;  /* 0x000000ff7dde7208 */ /* 0x000fe20001800000 */
[----:B------:R-:W-:Y:S01]  /*40e0*/  FFMA.FTZ R213, R213, R173, R174 ;  /* 0x000000add5d57223 */ /* 0x000fe200000100ae */
[----:B------:R-:W-:Y:S01]  /*40f0*/  FSEL R231, R124, RZ, P6 ;  /* 0x000000ff7ce77208 */ /* 0x000fe20003000000 */
[----:B------:R0:W-:Y:S01]  /*4100*/  STG.E.128 desc[UR6][R116.64+0x10], R112 ;  /* 0x0000107074007986 */ /* 0x0001e2000c101d06 */
[C---:B------:R-:W-:Y:S01]  /*4110*/  LOP3.LUT P4, RZ, R128.reuse, 0xff00, RZ, 0xc0, !PT ;  /* 0x0000ff0080ff7812 */ /* 0x040fe2000788c0ff */
[----:B------:R-:W-:Y:S01]  /*4120*/  FADD.FTZ R130, R135, -R205 ;  /* 0x800000cd87827221 */ /* 0x000fe20000010000 */
[C---:B------:R-:W-:Y:S01]  /*4130*/  LOP3.LUT P1, RZ, R128.reuse, 0xff0000, RZ, 0xc0, !PT ;  /* 0x00ff000080ff7812 */ /* 0x040fe2000782c0ff */
[C---:B------:R-:W-:Y:S01]  /*4140*/  FFMA.FTZ R124, R189.reuse, R127, R48 ;  /* 0x0000007fbd7c7223 */ /* 0x040fe20000010030 */
[C---:B------:R-:W-:Y:S01]  /*4150*/  LOP3.LUT P3, RZ, R128.reuse, 0xff000000, RZ, 0xc0, !PT ;  /* 0xff00000080ff7812 */ /* 0x040fe2000786c0ff */
[C---:B------:R-:W-:Y:S01]  /*4160*/  FFMA.FTZ R135, R189.reuse, R202, R59 ;  /* 0x000000cabd877223 */ /* 0x040fe2000001003b */
[----:B------:R-:W-:Y:S01]  /*4170*/  ISETP.GE.U32.AND P6, PT, R128, RZ, PT ;  /* 0x000000ff8000720c */ /* 0x000fe20003fc6070 */
[----:B------:R-:W-:Y:S01]  /*4180*/  FFMA.FTZ R128, R189, R111, R52 ;  /* 0x0000006fbd807223 */ /* 0x000fe20000010034 */
[-C--:B------:R-:W-:Y:S01]  /*4190*/  FMUL.FTZ R111, R134, R188.reuse ;  /* 0x000000bc866f7220 */ /* 0x080fe20000410000 */
[----:B------:R-:W-:Y:S01]  /*41a0*/  FSEL R109, R108, RZ, P5 ;  /* 0x000000ff6c6d7208 */ /* 0x000fe20002800000 */
[-CC-:B------:R-:W-:Y:S01]  /*41b0*/  FFMA.FTZ R169, R169, R173.reuse, R174.reuse ;  /* 0x000000ada9a97223 */ /* 0x180fe200000100ae */
[----:B------:R-:W-:Y:S01]  /*41c0*/  FSEL R108, R110, RZ, P4 ;  /* 0x000000ff6e6c7208 */ /* 0x000fe20002000000 */
[----:B------:R-:W-:Y:S01]  /*41d0*/  FADD.FTZ R110, R227, -R213 ;  /* 0x800000d5e36e7221 */ /* 0x000fe20000010000 */
[-C--:B------:R-:W-:Y:S01]  /*41e0*/  FMUL.FTZ R119, R114, R188.reuse ;  /* 0x000000bc72777220 */ /* 0x080fe20000410000 */
[----:B------:R-:W-:Y:S01]  /*41f0*/  FMUL.FTZ R111, R111, UR5 ;  /* 0x000000056f6f7c20 */ /* 0x000fe20008410000 */
[----:B------:R-:W-:Y:S01]  /*4200*/  LOP3.LUT P2, RZ, R131, 0xff0000, RZ, 0xc0, !PT ;  /* 0x00ff000083ff7812 */ /* 0x000fe2000784c0ff */
[-CC-:B------:R-:W-:Y:S01]  /*4210*/  FFMA.FTZ R172, R172, R173.reuse, R174.reuse ;  /* 0x000000adacac7223 */ /* 0x180fe200000100ae */
[----:B0-----:R-:W-:Y:S01]  /*4220*/  FADD.FTZ R112, R215, -R199 ;  /* 0x800000c7d7707221 */ /* 0x001fe20000010000 */
[----:B------:R-:W-:Y:S01]  /*4230*/  FMUL.FTZ R113, R135, R188 ;  /* 0x000000bc87717220 */ /* 0x000fe20000410000 */
[C---:B------:R-:W-:Y:S01]  /*4240*/  FFMA.FTZ R131, R189.reuse, R110, R55 ;  /* 0x0000006ebd837223 */ /* 0x040fe20000010037 */
[----:B------:R-:W-:Y:S01]  /*4250*/  FADD.FTZ R126, R120, -R169 ;  /* 0x800000a9787e7221 */ /* 0x000fe20000010000 */
[----:B------:R-:W-:Y:S01]  /*4260*/  FFMA.FTZ R125, R189, R112, R49 ;  /* 0x00000070bd7d7223 */ /* 0x000fe20000010031 */
[-C--:B------:R-:W-:Y:S01]  /*4270*/  FMUL.FTZ R112, R124, R188.reuse ;  /* 0x000000bc7c707220 */ /* 0x080fe20000410000 */
[----:B------:R-:W-:Y:S01]  /*4280*/  FMUL.FTZ R119, R119, UR5 ;  /* 0x0000000577777c20 */ /* 0x000fe20008410000 */
[-C--:B------:R-:W-:Y:S01]  /*4290*/  FFMA.FTZ R210, R210, R173.reuse, R174 ;  /* 0x000000add2d27223 */ /* 0x080fe200000100ae */
[----:B------:R-:W-:Y:S01]  /*42a0*/  FMUL.FTZ R114, R128, R188 ;  /* 0x000000bc80727220 */ /* 0x000fe20000410000 */
[----:B------:R-:W-:Y:S01]  /*42b0*/  FSEL R166, R111, RZ, P1 ;  /* 0x000000ff6fa67208 */ /* 0x000fe20000800000 */
[----:B------:R-:W-:Y:S01]  /*42c0*/  FMUL.FTZ R112, R112, UR5 ;  /* 0x0000000570707c20 */ /* 0x000fe20008410000 */
[----:B------:R-:W-:Y:S01]  /*42d0*/  FMUL.FTZ R113, R113, UR5 ;  /* 0x0000000571717c20 */ /* 0x000fe20008410000 */
[----:B------:R-:W-:Y:S01]  /*42e0*/  LOP3.LUT P1, RZ, R140, 0xff, RZ, 0xc0, !PT ;  /* 0x000000ff8cff7812 */ /* 0x000fe2000782c0ff */
[----:B------:R-:W-:Y:S01]  /*42f0*/  FFMA.FTZ R130, R189, R130, R54 ;  /* 0x00000082bd827223 */ /* 0x000fe20000010036 */
[----:B------:R-:W-:Y:S01]  /*4300*/  FMUL.FTZ R111, R131, R188 ;  /* 0x000000bc836f7220 */ /* 0x000fe20000410000 */
[----:B------:R-:W-:Y:S01]  /*4310*/  FADD.FTZ R121, R121, -R172 ;  /* 0x800000ac79797221 */ /* 0x000fe20000010000 */
[----:B------:R-:W-:Y:S01]  /*4320*/  FFMA.FTZ R126, R189, R126, R50 ;  /* 0x0000007ebd7e7223 */ /* 0x000fe20000010032 */
[----:B------:R-:W-:Y:S01]  /*4330*/  FSEL R228, R119, RZ, P2 ;  /* 0x000000ff77e47208 */ /* 0x000fe20001000000 */
[----:B------:R-:W-:Y:S01]  /*4340*/  FADD.FTZ R210, R226, -R210 ;  /* 0x800000d2e2d27221 */ /* 0x000fe20000010000 */
[----:B------:R-:W-:Y:S01]  /*4350*/  FMUL.FTZ R114, R114, UR5 ;  /* 0x0000000572727c20 */ /* 0x000fe20008410000 */
[----:B------:R-:W-:Y:S01]  /*4360*/  FFMA.FTZ R170, R170, R173, R174 ;  /* 0x000000adaaaa7223 */ /* 0x000fe200000100ae */
[----:B------:R-:W-:Y:S01]  /*4370*/  LOP3.LUT P2, RZ, R129, 0xff, RZ, 0xc0, !PT ;  /* 0x000000ff81ff7812 */ /* 0x000fe2000784c0ff */
[-C--:B------:R-:W-:Y:S01]  /*4380*/  FMUL.FTZ R110, R130, R188.reuse ;  /* 0x000000bc826e7220 */ /* 0x080fe20000410000 */
[----:B------:R-:W-:Y:S01]  /*4390*/  FSEL R165, R112, RZ, P1 ;  /* 0x000000ff70a57208 */ /* 0x000fe20000800000 */
[----:B------:R-:W-:Y:S01]  /*43a0*/  FMUL.FTZ R111, R111, UR5 ;  /* 0x000000056f6f7c20 */ /* 0x000fe20008410000 */
[----:B------:R-:W-:Y:S01]  /*43b0*/  FSEL R167, R113, RZ, P3 ;  /* 0x000000ff71a77208 */ /* 0x000fe20001800000 */
[----:B------:R-:W-:Y:S01]  /*43c0*/  FFMA.FTZ R120, R189, R121, R44 ;  /* 0x00000079bd787223 */ /* 0x000fe2000001002c */
[-C--:B------:R-:W-:Y:S01]  /*43d0*/  FMUL.FTZ R112, R126, R188.reuse ;  /* 0x000000bc7e707220 */ /* 0x080fe20000410000 */
[----:B------:R-:W-:Y:S01]  /*43e0*/  LOP3.LUT P5, RZ, R129, 0xff00, RZ, 0xc0, !PT ;  /* 0x0000ff0081ff7812 */ /* 0x000fe200078ac0ff */
[----:B------:R-:W-:Y:S01]  /*43f0*/  FMUL.FTZ R113, R125, R188 ;  /* 0x000000bc7d717220 */ /* 0x000fe20000410000 */
[----:B------:R-:W-:Y:S01]  /*4400*/  LOP3.LUT P4, RZ, R129, 0xff0000, RZ, 0xc0, !PT ;  /* 0x00ff000081ff7812 */ /* 0x000fe2000788c0ff */
[-C--:B------:R-:W-:Y:S01]  /*4410*/  FFMA.FTZ R171, R171, R173.reuse, R174 ;  /* 0x000000adabab7223 */ /* 0x080fe200000100ae */
[----:B------:R-:W-:Y:S01]  /*4420*/  ISETP.GE.U32.AND.EX P6, PT, R129, 0x1000000, PT, P6 ;  /* 0x010000008100780c */ /* 0x000fe20003fc6160 */
[----:B------:R-:W-:Y:S01]  /*4430*/  FFMA.FTZ R129, R189, R210, R53 ;  /* 0x000000d2bd817223 */ /* 0x000fe20000010035 */
[----:B------:R-:W-:Y:S01]  /*4440*/  FSEL R168, R114, RZ, P2 ;  /* 0x000000ff72a87208 */ /* 0x000fe20001000000 */
[----:B------:R-:W-:Y:S01]  /*4450*/  FMUL.FTZ R110, R110, UR5 ;  /* 0x000000056e6e7c20 */ /* 0x000fe20008410000 */
[----:B------:R-:W-:Y:S01]  /*4460*/  FADD.FTZ R170, R156, -R170 ;  /* 0x800000aa9caa7221 */ /* 0x000fe20000010000 */
[-C--:B------:R-:W-:Y:S01]  /*4470*/  FMUL.FTZ R114, R120, R188.reuse ;  /* 0x000000bc78727220 */ /* 0x080fe20000410000 */
[----:B------:R-:W-:Y:S01]  /*4480*/  FMUL.FTZ R112, R112, UR5 ;  /* 0x0000000570707c20 */ /* 0x000fe20008410000 */
[C---:B------:R-:W-:Y:S01]  /*4490*/  LOP3.LUT P2, RZ, R140.reuse, 0xff0000, RZ, 0xc0, !PT ;  /* 0x00ff00008cff7812 */ /* 0x040fe2000784c0ff */
[----:B------:R-:W-:Y:S01]  /*44a0*/  FMUL.FTZ R113, R113, UR5 ;  /* 0x0000000571717c20 */ /* 0x000fe20008410000 */
[----:B------:R-:W-:Y:S01]  /*44b0*/  FSEL R195, R111, RZ, P6 ;  /* 0x000000ff6fc37208 */ /* 0x000fe20003000000 */
[-CC-:B------:R-:W-:Y:S01]  /*44c0*/  FFMA.FTZ R197, R197, R173.reuse, R174.reuse ;  /* 0x000000adc5c57223 */ /* 0x180fe200000100ae */
[----:B------:R-:W-:Y:S01]  /*44d0*/  FMUL.FTZ R115, R129, R188 ;  /* 0x000000bc81737220 */ /* 0x000fe20000410000 */
[----:B------:R-:W-:Y:S01]  /*44e0*/  LOP3.LUT P3, RZ, R140, 0xff00, RZ, 0xc0, !PT ;  /* 0x0000ff008cff7812 */ /* 0x000fe2000786c0ff */
        /* <DEDUP_REMOVED lines=18> */
[----:B------:R-:W-:Y:S01]  /*4610*/  FFMA.FTZ R127, R189, R170, R51 ;  /* 0x000000aabd7f7223 */ /* 0x000fe20000010033 */
[----:B------:R-:W-:Y:S01]  /*4620*/  FSEL R174, R110, RZ, P4 ;  /* 0x000000ff6eae7208 */ /* 0x000fe20002000000 */
[----:B------:R-:W-:Y:S01]  /*4630*/  FMUL.FTZ R114, R114, UR5 ;  /* 0x0000000572727c20 */ /* 0x000fe20008410000 */
[----:B------:R-:W-:Y:S01]  /*4640*/  LOP3.LUT P4, RZ, R141, 0xff, RZ, 0xc0, !PT ;  /* 0x000000ff8dff7812 */ /* 0x000fe2000788c0ff */
[----:B------:R-:W-:Y:S01]  /*4650*/  FMUL.FTZ R115, R115, UR5 ;  /* 0x0000000573737c20 */ /* 0x000fe20008410000 */
[----:B------:R-:W-:Y:S01]  /*4660*/  FSEL R172, R112, RZ, P2 ;  /* 0x000000ff70ac7208 */ /* 0x000fe20001000000 */
[----:B------:R-:W-:Y:S01]  /*4670*/  FADD.FTZ R116, R157, -R197 ;  /* 0x800000c59d747221 */ /* 0x000fe20000010000 */
[----:B------:R-:W-:Y:S01]  /*4680*/  FSEL R164, R113, RZ, P3 ;  /* 0x000000ff71a47208 */ /* 0x000fe20001800000 */
[----:B------:R-:W-:Y:S01]  /*4690*/  FFMA.FTZ R112, R189, R111, R40 ;  /* 0x0000006fbd707223 */ /* 0x000fe20000010028 */
[----:B------:R-:W-:Y:S01]  /*46a0*/  FMUL.FTZ R113, R127, R188 ;  /* 0x000000bc7f717220 */ /* 0x000fe20000410000 */
[----:B------:R-:W-:Y:S01]  /*46b0*/  FADD.FTZ R122, R122, -R193 ;  /* 0x800000c17a7a7221 */ /* 0x000fe20000010000 */
[----:B------:R-:W-:Y:S01]  /*46c0*/  FSEL R193, R114, RZ, P4 ;  /* 0x000000ff72c17208 */ /* 0x000fe20002000000 */
[----:B------:R-:W-:Y:S01]  /*46d0*/  FFMA.FTZ R121, R189, R116, R45 ;  /* 0x00000074bd797223 */ /* 0x000fe2000001002d */
[-C--:B------:R-:W-:Y:S01]  /*46e0*/  FMUL.FTZ R114, R112, R188.reuse ;  /* 0x000000bc70727220 */ /* 0x080fe20000410000 */
[----:B------:R-:W-:Y:S01]  /*46f0*/  FSEL R173, R115, RZ, P5 ;  /* 0x000000ff73ad7208 */ /* 0x000fe20002800000 */
[----:B------:R-:W-:Y:S01]  /*4700*/  FMUL.FTZ R113, R113, UR5 ;  /* 0x0000000571717c20 */ /* 0x000fe20008410000 */
[----:B------:R-:W-:Y:S01]  /*4710*/  LOP3.LUT P5, RZ, R140, 0xff000000, RZ, 0xc0, !PT ;  /* 0xff0000008cff7812 */ /* 0x000fe200078ac0ff */
[----:B------:R-:W-:Y:S01]  /*4720*/  FADD.FTZ R110, R155, -R192 ;  /* 0x800000c09b6e7221 */ /* 0x000fe20000010000 */
[----:B------:R-:W-:Y:S01]  /*4730*/  FMUL.FTZ R115, R121, R188 ;  /* 0x000000bc79737220 */ /* 0x000fe20000410000 */
[----:B------:R-:W-:Y:S01]  /*4740*/  FFMA.FTZ R122, R189, R122, R46 ;  /* 0x0000007abd7a7223 */ /* 0x000fe2000001002e */
[----:B------:R-:W-:Y:S01]  /*4750*/  FMUL.FTZ R114, R114, UR5 ;  /* 0x0000000572727c20 */ /* 0x000fe20008410000 */
[----:B------:R-:W-:Y:S01]  /*4760*/  LOP3.LUT P2, RZ, R138, 0xff, RZ, 0xc0, !PT ;  /* 0x000000ff8aff7812 */ /* 0x000fe2000784c0ff */
[----:B------:R-:W-:Y:S01]  /*4770*/  FMUL.FTZ R115, R115, UR5 ;  /* 0x0000000573737c20 */ /* 0x000fe20008410000 */
[----:B------:R-:W-:Y:S01]  /*4780*/  FSEL R171, R113, RZ, P5 ;  /* 0x000000ff71ab7208 */ /* 0x000fe20002800000 */
[----:B------:R-:W-:Y:S01]  /*4790*/  FFMA.FTZ R113, R189, R110, R41 ;  /* 0x0000006ebd717223 */ /* 0x000fe20000010029 */
[----:B------:R-:W-:Y:S01]  /*47a0*/  FMUL.FTZ R110, R122, R188 ;  /* 0x000000bc7a6e7220 */ /* 0x000fe20000410000 */
[----:B------:R-:W-:Y:S01]  /*47b0*/  LOP3.LUT P1, RZ, R141, 0xff00, RZ, 0xc0, !PT ;  /* 0x0000ff008dff7812 */ /* 0x000fe2000782c0ff */
[----:B------:R-:W-:Y:S01]  /*47c0*/  FADD.FTZ R158, R158, -R207 ;  /* 0x800000cf9e9e7221 */ /* 0x000fe20000010000 */
[----:B------:R-:W-:Y:S01]  /*47d0*/  FSEL R169, R114, RZ, P2 ;  /* 0x000000ff72a97208 */ /* 0x000fe20001000000 */
[----:B------:R-:W-:Y:S01]  /*47e0*/  FADD.FTZ R114, R143, -R194 ;  /* 0x800000c28f727221 */ /* 0x000fe20000010000 */
[----:B------:R-:W-:Y:S01]  /*47f0*/  FMUL.FTZ R110, R110, UR5 ;  /* 0x000000056e6e7c20 */ /* 0x000fe20008410000 */
[----:B------:R-:W-:Y:S01]  /*4800*/  LOP3.LUT P3, RZ, R141, 0xff0000, RZ, 0xc0, !PT ;  /* 0x00ff00008dff7812 */ /* 0x000fe2000786c0ff */
[----:B------:R-:W-:Y:S01]  /*4810*/  FFMA.FTZ R123, R189, R158, R47 ;  /* 0x0000009ebd7b7223 */ /* 0x000fe2000001002f */
[----:B------:R-:W-:Y:S01]  /*4820*/  FSEL R192, R115, RZ, P1 ;  /* 0x000000ff73c07208 */ /* 0x000fe20000800000 */
[----:B------:R-:W-:Y:S01]  /*4830*/  FMUL.FTZ R115, R113, R188 ;  /* 0x000000bc71737220 */ /* 0x000fe20000410000 */
[----:B------:R-:W-:Y:S01]  /*4840*/  FFMA.FTZ R114, R189, R114, R42 ;  /* 0x00000072bd727223 */ /* 0x000fe2000001002a */
[-C--:B------:R-:W-:Y:S01]  /*4850*/  FMUL.FTZ R111, R123, R188.reuse ;  /* 0x000000bc7b6f7220 */ /* 0x080fe20000410000 */
[----:B------:R-:W-:Y:S01]  /*4860*/  FSEL R197, R110, RZ, P3 ;  /* 0x000000ff6ec57208 */ /* 0x000fe20001800000 */
[----:B------:R-:W-:Y:S01]  /*4870*/  FMUL.FTZ R115, R115, UR5 ;  /* 0x0000000573737c20 */ /* 0x000fe20008410000 */
[----:B------:R-:W-:Y:S01]  /*4880*/  ISETP.GE.U32.AND P6, PT, R140, RZ, PT ;  /* 0x000000ff8c00720c */ /* 0x000fe20003fc6070 */
[----:B------:R-:W-:Y:S01]  /*4890*/  FMUL.FTZ R110, R114, R188 ;  /* 0x000000bc726e7220 */ /* 0x000fe20000410000 */
[----:B------:R-:W-:Y:S01]  /*48a0*/  LOP3.LUT P5, RZ, R138, 0xff00, RZ, 0xc0, !PT ;  /* 0x0000ff008aff7812 */ /* 0x000fe200078ac0ff */
[----:B------:R-:W-:Y:S01]  /*48b0*/  FADD.FTZ R206, R152, -R206 ;  /* 0x800000ce98ce7221 */ /* 0x000fe20000010000 */
[----:B------:R-:W-:Y:S01]  /*48c0*/  FADD.FTZ R209, R144, -R209 ;  /* 0x800000d190d17221 */ /* 0x000fe20000010000 */
[----:B------:R-:W-:Y:S01]  /*48d0*/  FADD.FTZ R118, R153, -R217 ;  /* 0x800000d999767221 */ /* 0x000fe20000010000 */
[----:B------:R-:W-:Y:S01]  /*48e0*/  FMUL.FTZ R111, R111, UR5 ;  /* 0x000000056f6f7c20 */ /* 0x000fe20008410000 */
[----:B------:R-:W-:Y:S01]  /*48f0*/  ISETP.GE.U32.AND.EX P6, PT, R141, 0x1000000, PT, P6 ;  /* 0x010000008d00780c */ /* 0x000fe20003fc6160 */
[----:B------:R-:W-:Y:S01]  /*4900*/  FMUL.FTZ R110, R110, UR5 ;  /* 0x000000056e6e7c20 */ /* 0x000fe20008410000 */
[C---:B------:R-:W-:Y:S01]  /*4910*/  LOP3.LUT P4, RZ, R138.reuse, 0xff0000, RZ, 0xc0, !PT ;  /* 0x00ff00008aff7812 */ /* 0x040fe2000788c0ff */
[----:B------:R-:W-:Y:S01]  /*4920*/  FADD.FTZ R145, R145, -R212 ;  /* 0x800000d491917221 */ /* 0x000fe20000010000 */
[----:B------:R-:W-:Y:S01]  /*4930*/  FSEL R170, R115, RZ, P5 ;  /* 0x000000ff73aa7208 */ /* 0x000fe20002800000 */
[C---:B------:R-:W-:Y:S01]  /*4940*/  FFMA.FTZ R115, R189.reuse, R206, R43 ;  /* 0x000000cebd737223 */ /* 0x040fe2000001002b */
[C---:B------:R-:W-:Y:S01]  /*4950*/  FFMA.FTZ R116, R189.reuse, R209, R36 ;  /* 0x000000d1bd747223 */ /* 0x040fe20000010024 */
[----:B------:R-:W-:Y:S01]  /*4960*/  FFMA.FTZ R117, R189, R118, R37 ;  /* 0x00000076bd757223 */ /* 0x000fe20000010025 */
[----:B------:R-:W-:Y:S01]  /*4970*/  FSEL R196, R111, RZ, P6 ;  /* 0x000000ff6fc47208 */ /* 0x000fe20003000000 */
[-C--:B------:R-:W-:Y:S01]  /*4980*/  FMUL.FTZ R111, R115, R188.reuse ;  /* 0x000000bc736f7220 */ /* 0x080fe20000410000 */
[----:B------:R-:W-:Y:S01]  /*4990*/  ISETP.GE.U32.AND P6, PT, R138, RZ, PT ;  /* 0x000000ff8a00720c */ /* 0x000fe20003fc6070 */
[----:B------:R-:W-:Y:S01]  /*49a0*/  FFMA.FTZ R118, R189, R145, R38 ;  /* 0x00000091bd767223 */ /* 0x000fe20000010026 */
[----:B------:R-:W-:Y:S01]  /*49b0*/  FSEL R194, R110, RZ, P4 ;  /* 0x000000ff6ec27208 */ /* 0x000fe20002000000 */
[-C--:B------:R-:W-:Y:S01]  /*49c0*/  FMUL.FTZ R119, R116, R188.reuse ;  /* 0x000000bc74777220 */ /* 0x080fe20000410000 */
[-C--:B------:R-:W-:Y:S01]  /*49d0*/  FMUL.FTZ R110, R117, R188.reuse ;  /* 0x000000bc756e7220 */ /* 0x080fe20000410000 */
[----:B------:R-:W0:Y:S01]  /*49e0*/  LDC.64 R206, c[0x0][0x468] ;  /* 0x00011a00ffce7b82 */ /* 0x000e220000000a00 */
[----:B------:R-:W-:Y:S01]  /*49f0*/  LOP3.LUT P3, RZ, R139, 0xff, RZ, 0xc0, !PT ;  /* 0x000000ff8bff7812 */ /* 0x000fe2000786c0ff */
[----:B------:R-:W-:Y:S01]  /*4a00*/  FMUL.FTZ R111, R111, UR5 ;  /* 0x000000056f6f7c20 */ /* 0x000fe20008410000 */
[----:B------:R-:W-:Y:S01]  /*4a10*/  LOP3.LUT P2, RZ, R139, 0xff00, RZ, 0xc0, !PT ;  /* 0x0000ff008bff7812 */ /* 0x000fe2000784c0ff */
[----:B------:R-:W-:Y:S01]  /*4a20*/  FMUL.FTZ R119, R119, UR5 ;  /* 0x0000000577777c20 */ /* 0x000fe20008410000 */
[C---:B------:R-:W-:Y:S01]  /*4a30*/  LOP3.LUT P5, RZ, R139.reuse, 0xff0000, RZ, 0xc0, !PT ;  /* 0x00ff00008bff7812 */ /* 0x040fe200078ac0ff */
[----:B------:R-:W-:Y:S01]  /*4a40*/  FMUL.FTZ R110, R110, UR5 ;  /* 0x000000056e6e7c20 */ /* 0x000fe20008410000 */
[----:B------:R-:W-:Y:S01]  /*4a50*/  ISETP.GE.U32.AND.EX P6, PT, R139, 0x1000000, PT, P6 ;  /* 0x010000008b00780c */ /* 0x000fe20003fc6160 */
[----:B------:R-:W-:Y:S01]  /*4a60*/  FMUL.FTZ R139, R118, R188 ;  /* 0x000000bc768b7220 */ /* 0x000fe20000410000 */
[----:B------:R-:W-:Y:S01]  /*4a70*/  LOP3.LUT P1, RZ, R138, 0xff000000, RZ, 0xc0, !PT ;  /* 0xff0000008aff7812 */ /* 0x000fe2000782c0ff */
[----:B------:R-:W-:Y:S01]  /*4a80*/  FADD.FTZ R218, R154, -R218 ;  /* 0x800000da9ada7221 */ /* 0x000fe20000010000 */
[----:B------:R-:W-:Y:S01]  /*4a90*/  FADD.FTZ R162, R175, -R162 ;  /* 0x800000a2afa27221 */ /* 0x000fe20000010000 */
[----:B------:R-:W-:Y:S01]  /*4aa0*/  FADD.FTZ R138, R151, -R163 ;  /* 0x800000a3978a7221 */ /* 0x000fe20000010000 */
[----:B------:R-:W-:Y:S01]  /*4ab0*/  FMUL.FTZ R139, R139, UR5 ;  /* 0x000000058b8b7c20 */ /* 0x000fe20008410000 */
[----:B------:R-:W-:Y:S01]  /*4ac0*/  FSEL R175, R111, RZ, P1 ;  /* 0x000000ff6faf7208 */ /* 0x000fe20000800000 */
[----:B------:R-:W-:Y:S01]  /*4ad0*/  FADD.FTZ R204, R150, -R159 ;  /* 0x8000009f96cc7221 */ /* 0x000fe20000010000 */
[----:B------:R-:W-:Y:S01]  /*4ae0*/  FSEL R199, R119, RZ, P3 ;  /* 0x000000ff77c77208 */ /* 0x000fe20001800000 */
[C---:B------:R-:W-:Y:S01]  /*4af0*/  FFMA.FTZ R119, R189.reuse, R218, R39 ;  /* 0x000000dabd777223 */ /* 0x040fe20000010027 */
[----:B------:R-:W-:Y:S01]  /*4b00*/  FSEL R198, R110, RZ, P2 ;  /* 0x000000ff6ec67208 */ /* 0x000fe20001000000 */
[C---:B------:R-:W-:Y:S01]  /*4b10*/  FFMA.FTZ R110, R189.reuse, R162, R30 ;  /* 0x000000a2bd6e7223 */ /* 0x040fe2000001001e */
[----:B------:R-:W-:Y:S01]  /*4b20*/  FFMA.FTZ R111, R189, R138, R31 ;  /* 0x0000008abd6f7223 */ /* 0x000fe2000001001f */
[----:B------:R-:W-:Y:S01]  /*4b30*/  FSEL R201, R139, RZ, P5 ;  /* 0x000000ff8bc97208 */ /* 0x000fe20002800000 */
        /* <DEDUP_REMOVED lines=8> */
[----:B------:R-:W-:Y:S01]  /*4bc0*/  FADD.FTZ R211, R149, -R211 ;  /* 0x800000d395d37221 */ /* 0x000fe20000010000 */
[----:B------:R-:W-:Y:S01]  /*4bd0*/  ISETP.GE.U32.AND.EX P5, PT, R137, 0x1000000, PT, P5 ;  /* 0x010000008900780c */ /* 0x000fe20003fa6150 */
[----:B------:R-:W-:Y:S01]  /*4be0*/  FADD.FTZ R161, R142, -R161 ;  /* 0x800000a18ea17221 */ /* 0x000fe20000010000 */
[----:B------:R-:W-:Y:S01]  /*4bf0*/  FSEL R202, R139, RZ, P6 ;  /* 0x000000ff8bca7208 */ /* 0x000fe20003000000 */
[----:B------:R-:W-:Y:S01]  /*4c00*/  FADD.FTZ R208, R146, -R208 ;  /* 0x800000d092d07221 */ /* 0x000fe20000010000 */
[----:B------:R-:W-:Y:S01]  /*4c10*/  FSEL R162, R140, RZ, P5 ;  /* 0x000000ff8ca27208 */ /* 0x000fe20002800000 */
[----:B0-----:R-:W-:Y:S01]  /*4c20*/  IMAD.WIDE.U32 R140, R190, 0x10, R206 ;  /* 0x00000010be8c7825 */ /* 0x001fe200078e00ce */
[----:B------:R-:W-:-:S03]  /*4c30*/  FSEL R163, R138, RZ, P2 ;  /* 0x000000ff8aa37208 */ /* 0x000fc60001000000 */
[----:B------:R-:W-:Y:S01]  /*4c40*/  FADD.FTZ R216, R147, -R216 ;  /* 0x800000d893d87221 */ /* 0x000fe20000010000 */
[----:B------:R-:W-:Y:S01]  /*4c50*/  LOP3.LUT P4, RZ, R136, 0xff, RZ, 0xc0, !PT ;  /* 0x000000ff88ff7812 */ /* 0x000fe2000788c0ff */
[----:B------:R-:W-:Y:S01]  /*4c60*/  FADD.FTZ R160, R148, -R160 ;  /* 0x800000a094a07221 */ /* 0x000fe20000010000 */
[C---:B------:R-:W-:Y:S01]  /*4c70*/  LOP3.LUT P1, RZ, R136.reuse, 0xff00, RZ, 0xc0, !PT ;  /* 0x0000ff0088ff7812 */ /* 0x040fe2000782c0ff */
[C---:B------:R-:W-:Y:S01]  /*4c80*/  IMAD.WIDE.U32 R146, R191.reuse, 0x20, R242 ;  /* 0x00000020bf927825 */ /* 0x040fe200078e00f2 */
[C---:B------:R-:W-:Y:S02]  /*4c90*/  LOP3.LUT P3, RZ, R136.reuse, 0xff0000, RZ, 0xc0, !PT ;  /* 0x00ff000088ff7812 */ /* 0x040fe4000786c0ff */
[----:B------:R-:W-:Y:S01]  /*4ca0*/  LOP3.LUT P6, RZ, R136, 0xff000000, RZ, 0xc0, !PT ;  /* 0xff00000088ff7812 */ /* 0x000fe200078cc0ff */
[----:B------:R-:W-:Y:S01]  /*4cb0*/  IMAD.WIDE.U32 R150, R191, 0x10, R206 ;  /* 0x00000010bf967825 */ /* 0x000fe200078e00ce */
[C---:B------:R-:W-:Y:S02]  /*4cc0*/  LOP3.LUT P5, RZ, R137.reuse, 0xff, RZ, 0xc0, !PT ;  /* 0x000000ff89ff7812 */ /* 0x040fe400078ac0ff */
[----:B------:R-:W-:-:S02]  /*4cd0*/  LOP3.LUT P2, RZ, R137, 0xff00, RZ, 0xc0, !PT ;  /* 0x0000ff0089ff7812 */ /* 0x000fc4000784c0ff */
[----:B------:R-:W-:Y:S02]  /*4ce0*/  F2FP.BF16.F32.PACK_AB R139, R231, R228 ;  /* 0x000000e4e78b723e */ /* 0x000fe400000010ff */
[----:B------:R-:W-:Y:S02]  /*4cf0*/  F2FP.BF16.F32.PACK_AB R138, R222, R223 ;  /* 0x000000dfde8a723e */ /* 0x000fe400000010ff */
[----:B------:R-:W-:Y:S02]  /*4d00*/  F2FP.BF16.F32.PACK_AB R137, R200, R203 ;  /* 0x000000cbc889723e */ /* 0x000fe400000010ff */
[----:B------:R-:W-:Y:S02]  /*4d10*/  F2FP.BF16.F32.PACK_AB R136, R214, R0 ;  /* 0x00000000d688723e */ /* 0x000fe400000010ff */
[C---:B------:R-:W-:Y:S02]  /*4d20*/  IADD3 R157, PT, PT, R190.reuse, 0x20, RZ ;  /* 0x00000020be9d7810 */ /* 0x040fe40007ffe0ff */
[C---:B------:R-:W-:Y:S01]  /*4d30*/  IADD3 R159, PT, PT, R190.reuse, 0x40, RZ ;  /* 0x00000040be9f7810 */ /* 0x040fe20007ffe0ff */
[----:B------:R0:W-:Y:S01]  /*4d40*/  STG.E.128 desc[UR6][R140.64], R136 ;  /* 0x000000888c007986 */ /* 0x0001e2000c101d06 */
[----:B------:R-:W-:Y:S01]  /*4d50*/  IADD3 R149, PT, PT, R190, 0x60, RZ ;  /* 0x00000060be957810 */ /* 0x000fe20007ffe0ff */
[----:B------:R-:W-:Y:S01]  /*4d60*/  IMAD.WIDE.U32 R152, R157, 0x20, R242 ;  /* 0x000000209d987825 */ /* 0x000fe200078e00f2 */
[----:B------:R-:W-:-:S02]  /*4d70*/  F2FP.BF16.F32.PACK_AB R143, R195, R174 ;  /* 0x000000aec38f723e */ /* 0x000fc400000010ff */
[----:B------:R-:W-:Y:S01]  /*4d80*/  F2FP.BF16.F32.PACK_AB R142, R173, R168 ;  /* 0x000000a8ad8e723e */ /* 0x000fe200000010ff */
[----:B------:R-:W-:Y:S01]  /*4d90*/  IMAD.WIDE.U32 R156, R157, 0x10, R206 ;  /* 0x000000109d9c7825 */ /* 0x000fe200078e00ce */
[----:B------:R-:W-:Y:S03]  /*4da0*/  STG.E.128 desc[UR6][R152.64], R132 ;  /* 0x0000008498007986 */ /* 0x000fe6000c101d06 */
[C---:B------:R-:W-:Y:S01]  /*4db0*/  IMAD.WIDE.U32 R154, R159.reuse, 0x20, R242 ;  /* 0x000000209f9a7825 */ /* 0x040fe200078e00f2 */
[----:B------:R-:W-:Y:S03]  /*4dc0*/  STG.E.128 desc[UR6][R152.64+0x10], R128 ;  /* 0x0000108098007986 */ /* 0x000fe6000c101d06 */
[----:B------:R-:W-:Y:S01]  /*4dd0*/  IMAD.WIDE.U32 R158, R159, 0x10, R206 ;  /* 0x000000109f9e7825 */ /* 0x000fe200078e00ce */
[----:B0-----:R-:W-:-:S03]  /*4de0*/  F2FP.BF16.F32.PACK_AB R141, R167, R166 ;  /* 0x000000a6a78d723e */ /* 0x001fc600000010ff */
[----:B------:R-:W-:Y:S01]  /*4df0*/  IMAD.WIDE.U32 R144, R149, 0x20, R242 ;  /* 0x0000002095907825 */ /* 0x000fe200078e00f2 */
[----:B------:R-:W-:-:S03]  /*4e00*/  F2FP.BF16.F32.PACK_AB R140, R108, R109 ;  /* 0x0000006d6c8c723e */ /* 0x000fc600000010ff */
[C---:B------:R-:W-:Y:S01]  /*4e10*/  FFMA.FTZ R108, R189.reuse, R160, R28 ;  /* 0x000000a0bd6c7223 */ /* 0x040fe2000001001c */
[----:B------:R-:W-:Y:S01]  /*4e20*/  F2FP.BF16.F32.PACK_AB R139, R196, R197 ;  /* 0x000000c5c48b723e */ /* 0x000fe200000010ff */
[----:B------:R-:W-:Y:S01]  /*4e30*/  FFMA.FTZ R109, R189, R161, R29 ;  /* 0x000000a1bd6d7223 */ /* 0x000fe2000001001d */
[----:B------:R-:W-:Y:S01]  /*4e40*/  F2FP.BF16.F32.PACK_AB R138, R192, R193 ;  /* 0x000000c1c08a723e */ /* 0x000fe200000010ff */
[----:B------:R-:W-:Y:S01]  /*4e50*/  STG.E.128 desc[UR6][R156.64], R140 ;  /* 0x0000008c9c007986 */ /* 0x000fe2000c101d06 */
[----:B------:R-:W-:Y:S01]  /*4e60*/  F2FP.BF16.F32.PACK_AB R137, R171, R172 ;  /* 0x000000acab89723e */ /* 0x000fe200000010ff */
[----:B------:R-:W-:Y:S01]  /*4e70*/  IMAD.WIDE.U32 R148, R149, 0x10, R206 ;  /* 0x0000001095947825 */ /* 0x000fe200078e00ce */
[----:B------:R-:W-:Y:S01]  /*4e80*/  F2FP.BF16.F32.PACK_AB R136, R164, R165 ;  /* 0x000000a5a488723e */ /* 0x000fe200000010ff */
[----:B------:R0:W-:Y:S04]  /*4e90*/  STG.E.128 desc[UR6][R154.64], R124 ;  /* 0x0000007c9a007986 */ /* 0x0001e8000c101d06 */
[----:B------:R1:W-:Y:S04]  /*4ea0*/  STG.E.128 desc[UR6][R154.64+0x10], R120 ;  /* 0x000010789a007986 */ /* 0x0003e8000c101d06 */
[----:B------:R-:W-:Y:S04]  /*4eb0*/  STG.E.128 desc[UR6][R158.64], R136 ;  /* 0x000000889e007986 */ /* 0x000fe8000c101d06 */
[----:B------:R2:W-:Y:S04]  /*4ec0*/  STG.E.128 desc[UR6][R144.64], R112 ;  /* 0x0000007090007986 */ /* 0x0005e8000c101d06 */
[----:B------:R3:W-:Y:S01]  /*4ed0*/  STG.E.128 desc[UR6][R144.64+0x10], R116 ;  /* 0x0000107490007986 */ /* 0x0007e2000c101d06 */
[-C--:B0-----:R-:W-:Y:S01]  /*4ee0*/  FMUL.FTZ R126, R108, R188.reuse ;  /* 0x000000bc6c7e7220 */ /* 0x081fe20000410000 */
[----:B------:R-:W-:-:S03]  /*4ef0*/  FMUL.FTZ R127, R109, R188 ;  /* 0x000000bc6d7f7220 */ /* 0x000fc60000410000 */
[----:B------:R-:W-:Y:S01]  /*4f00*/  FMUL.FTZ R126, R126, UR5 ;  /* 0x000000057e7e7c20 */ /* 0x000fe20008410000 */
[----:B------:R-:W-:Y:S01]  /*4f10*/  FMUL.FTZ R127, R127, UR5 ;  /* 0x000000057f7f7c20 */ /* 0x000fe20008410000 */
[----:B-1----:R-:W-:Y:S02]  /*4f20*/  F2FP.BF16.F32.PACK_AB R123, R202, R201 ;  /* 0x000000c9ca7b723e */ /* 0x002fe400000010ff */
[----:B------:R-:W-:Y:S02]  /*4f30*/  F2FP.BF16.F32.PACK_AB R122, R198, R199 ;  /* 0x000000c7c67a723e */ /* 0x000fe400000010ff */
[----:B------:R-:W-:Y:S01]  /*4f40*/  FSEL R126, R126, RZ, P5 ;  /* 0x000000ff7e7e7208 */ /* 0x000fe20002800000 */
[C---:B--2---:R-:W-:Y:S01]  /*4f50*/  FFMA.FTZ R112, R189.reuse, R208, R32 ;  /* 0x000000d0bd707223 */ /* 0x044fe20000010020 */
        /* <DEDUP_REMOVED lines=27> */
.L_x_10818:
        /* <DEDUP_REMOVED lines=11> */
[----:B------:R-:W-:Y:S01]  /*51c0*/  FMUL.FTZ R124, R189, R124 ;  /* 0x0000007cbd7c7220 */ /* 0x000fe20000410000 */
[-CC-:B------:R-:W-:Y:S01]  /*51d0*/  FFMA.FTZ R118, R118, R173.reuse, R174.reuse ;  /* 0x000000ad76767223 */ /* 0x180fe200000100ae */
[-CC-:B------:R-:W-:Y:S01]  /*51e0*/  FFMA.FTZ R119, R119, R173.reuse, R174.reuse ;  /* 0x000000ad77777223 */ /* 0x180fe200000100ae */
[-CC-:B------:R-:W-:Y:S01]  /*51f0*/  FFMA.FTZ R117, R117, R173.reuse, R174.reuse ;  /* 0x000000ad75757223 */ /* 0x180fe200000100ae */
[----:B------:R-:W-:Y:S01]  /*5200*/  FMUL.FTZ R124, R124, R188 ;  /* 0x000000bc7c7c7220 */ /* 0x000fe20000410000 */
[----:B------:R-:W-:Y:S01]  /*5210*/  FFMA.FTZ R0, R0, R173, R174 ;  /* 0x000000ad00007223 */ /* 0x000fe200000100ae */
[C---:B------:R-:W-:Y:S01]  /*5220*/  FMUL.FTZ R125, R189.reuse, R125 ;  /* 0x0000007dbd7d7220 */ /* 0x040fe20000410000 */
[----:B------:R-:W-:Y:S01]  /*5230*/  FMUL.FTZ R126, R189, R126 ;  /* 0x0000007ebd7e7220 */ /* 0x000fe20000410000 */
[----:B------:R-:W-:Y:S01]  /*5240*/  FMUL.FTZ R124, R124, UR5 ;  /* 0x000000057c7c7c20 */ /* 0x000fe20008410000 */
[----:B-----5:R-:W-:Y:S01]  /*5250*/  LOP3.LUT P2, RZ, R131, 0xff, RZ, 0xc0, !PT ;  /* 0x000000ff83ff7812 */ /* 0x020fe2000784c0ff */
[----:B------:R-:W-:Y:S01]  /*5260*/  FMUL.FTZ R168, R189, R168 ;  /* 0x000000a8bda87220 */ /* 0x000fe20000410000 */
[----:B------:R-:W-:Y:S01]  /*5270*/  FADD.FTZ R116, R116, -R118 ;  /* 0x8000007674747221 */ /* 0x000fe20000010000 */
[----:B------:R-:W-:Y:S01]  /*5280*/  FADD.FTZ R167, R167, -R119 ;  /* 0x80000077a7a77221 */ /* 0x000fe20000010000 */
[----:B------:R-:W-:Y:S01]  /*5290*/  FADD.FTZ R214, R214, -R117 ;  /* 0x80000075d6d67221 */ /* 0x000fe20000010000 */
[----:B------:R-:W-:Y:S01]  /*52a0*/  FADD.FTZ R0, R132, -R0 ;  /* 0x8000000084007221 */ /* 0x000fe20000010000 */
[-C--:B------:R-:W-:Y:S01]  /*52b0*/  FMUL.FTZ R125, R125, R188.reuse ;  /* 0x000000bc7d7d7220 */ /* 0x080fe20000410000 */
[-C--:B------:R-:W-:Y:S01]  /*52c0*/  FMUL.FTZ R126, R126, R188.reuse ;  /* 0x000000bc7e7e7220 */ /* 0x080fe20000410000 */
[----:B------:R-:W-:Y:S01]  /*52d0*/  FSEL R118, R124, RZ, P2 ;  /* 0x000000ff7c767208 */ /* 0x000fe20001000000 */
[----:B------:R-:W-:Y:S01]  /*52e0*/  FMUL.FTZ R117, R168, R188 ;  /* 0x000000bca8757220 */ /* 0x000fe20000410000 */
[----:B------:R-:W-:Y:S01]  /*52f0*/  ISETP.GE.U32.AND P2, PT, R130, RZ, PT ;  /* 0x000000ff8200720c */ /* 0x000fe20003f46070 */
[C---:B------:R-:W-:Y:S01]  /*5300*/  FMUL.FTZ R116, R189.reuse, R116 ;  /* 0x00000074bd747220 */ /* 0x040fe20000410000 */
[C---:B------:R-:W-:Y:S01]  /*5310*/  FMUL.FTZ R167, R189.reuse, R167 ;  /* 0x000000a7bda77220 */ /* 0x040fe20000410000 */
[C---:B------:R-:W-:Y:S01]  /*5320*/  FMUL.FTZ R214, R189.reuse, R214 ;  /* 0x000000d6bdd67220 */ /* 0x040fe20000410000 */
[----:B------:R-:W-:Y:S01]  /*5330*/  FMUL.FTZ R0, R189, R0 ;  /* 0x00000000bd007220 */ /* 0x000fe20000410000 */
[----:B------:R-:W-:Y:S01]  /*5340*/  FMUL.FTZ R125, R125, UR5 ;  /* 0x000000057d7d7c20 */ /* 0x000fe20008410000 */
[----:B------:R-:W-:Y:S01]  /*5350*/  FMUL.FTZ R126, R126, UR5 ;  /* 0x000000057e7e7c20 */ /* 0x000fe20008410000 */
[----:B------:R-:W-:Y:S01]  /*5360*/  FMUL.FTZ R117, R117, UR5 ;  /* 0x0000000575757c20 */ /* 0x000fe20008410000 */
[C---:B------:R-:W-:Y:S01]  /*5370*/  LOP3.LUT P4, RZ, R131.reuse, 0xff00, RZ, 0xc0, !PT ;  /* 0x0000ff0083ff7812 */ /* 0x040fe2000788c0ff */
        /* <DEDUP_REMOVED lines=16> */
[----:B------:R-:W-:Y:S02]  /*5480*/  LOP3.LUT P3, RZ, R130, 0xff, RZ, 0xc0, !PT ;  /* 0x000000ff82ff7812 */ /* 0x000fe4000786c0ff */
[----:B------:R-:W-:Y:S02]  /*5490*/  F2FP.BF16.F32.PACK_AB R119, R117, R119 ;  /* 0x000000777577723e */ /* 0x000fe400000010ff */
[----:B------:R-:W-:Y:S02]  /*54a0*/  FSEL R116, R116, RZ, P5 ;  /* 0x000000ff74747208 */ /* 0x000fe40002800000 */
[----:B------:R-:W-:Y:S02]  /*54b0*/  FSEL R117, R167, RZ, P4 ;  /* 0x000000ffa7757208 */ /* 0x000fe40002000000 */
[----:B------:R-:W-:-:S02]  /*54c0*/  FSEL R214, R214, RZ, P6 ;  /* 0x000000ffd6d67208 */ /* 0x000fc40003000000 */
[----:B------:R-:W-:Y:S02]  /*54d0*/  FSEL R0, R0, RZ, P3 ;  /* 0x000000ff00007208 */ /* 0x000fe40001800000 */
[----:B------:R-:W-:Y:S02]  /*54e0*/  F2FP.BF16.F32.PACK_AB R117, R117, R116 ;  /* 0x000000747575723e */ /* 0x000fe400000010ff */
[----:B------:R-:W-:Y:S02]  /*54f0*/  F2FP.BF16.F32.PACK_AB R118, R125, R118 ;  /* 0x000000767d76723e */ /* 0x000fe400000010ff */
[----:B------:R-:W-:Y:S01]  /*5500*/  F2FP.BF16.F32.PACK_AB R116, R214, R0 ;  /* 0x00000000d674723e */ /* 0x000fe200000010ff */
[----:B------:R-:W-:Y:S06]  /*5510*/  BRA `(.L_x_10822) ;  /* 0x0000000000f47947 */ /* 0x000fec0003800000 */
.L_x_10821:
        /* <DEDUP_REMOVED lines=8> */
[C---:B------:R-:W-:Y:S01]  /*55a0*/  FMUL.FTZ R108, R189.reuse, R108 ;  /* 0x0000006cbd6c7220 */ /* 0x040fe20000410000 */
[C---:B------:R-:W-:Y:S01]  /*55b0*/  FMUL.FTZ R110, R189.reuse, R126 ;  /* 0x0000007ebd6e7220 */ /* 0x040fe20000410000 */
[----:B------:R-:W-:Y:S01]  /*55c0*/  FMUL.FTZ R111, R189, R168 ;  /* 0x000000a8bd6f7220 */ /* 0x000fe20000410000 */
[-CC-:B------:R-:W-:Y:S01]  /*55d0*/  FFMA.FTZ R114, R118, R173.reuse, R174.reuse ;  /* 0x000000ad76727223 */ /* 0x180fe200000100ae */
[----:B------:R-:W-:Y:S01]  /*55e0*/  FFMA.FTZ R115, R119, R173, R174 ;  /* 0x000000ad77737223 */ /* 0x000fe200000100ae */
[-C--:B------:R-:W-:Y:S01]  /*55f0*/  FMUL.FTZ R118, R108, R188.reuse ;  /* 0x000000bc6c767220 */ /* 0x080fe20000410000 */
[-C--:B------:R-:W-:Y:S01]  /*5600*/  FMUL.FTZ R119, R110, R188.reuse ;  /* 0x000000bc6e777220 */ /* 0x080fe20000410000 */
[-C--:B------:R-:W-:Y:S01]  /*5610*/  FMUL.FTZ R112, R111, R188.reuse ;  /* 0x000000bc6f707220 */ /* 0x080fe20000410000 */
[----:B------:R-:W-:Y:S01]  /*5620*/  FMUL.FTZ R109, R189, R109 ;  /* 0x0000006dbd6d7220 */ /* 0x000fe20000410000 */
[----:B-----5:R-:W-:Y:S01]  /*5630*/  ISETP.GE.U32.AND P2, PT, R130, RZ, PT ;  /* 0x000000ff8200720c */ /* 0x020fe20003f46070 */
[----:B------:R-:W-:Y:S01]  /*5640*/  FADD.FTZ R114, R116, -R114 ;  /* 0x8000007274727221 */ /* 0x000fe20000010000 */
[----:B------:R-:W-:Y:S01]  /*5650*/  FMUL.FTZ R118, R118, UR5 ;  /* 0x0000000576767c20 */ /* 0x000fe20008410000 */
[----:B------:R-:W-:Y:S01]  /*5660*/  LOP3.LUT P5, RZ, R131, 0xff, RZ, 0xc0, !PT ;  /* 0x000000ff83ff7812 */ /* 0x000fe200078ac0ff */
[----:B------:R-:W-:Y:S01]  /*5670*/  FMUL.FTZ R119, R119, UR5 ;  /* 0x0000000577777c20 */ /* 0x000fe20008410000 */
[----:B------:R-:W-:Y:S01]  /*5680*/  FMUL.FTZ R112, R112, UR5 ;  /* 0x0000000570707c20 */ /* 0x000fe20008410000 */
[----:B------:R-:W-:Y:S01]  /*5690*/  FMUL.FTZ R116, R109, R188 ;  /* 0x000000bc6d747220 */ /* 0x000fe20000410000 */
[----:B------:R-:W-:Y:S01]  /*56a0*/  LOP3.LUT P6, RZ, R131, 0xff0000, RZ, 0xc0, !PT ;  /* 0x00ff000083ff7812 */ /* 0x000fe200078cc0ff */
[-CC-:B------:R-:W-:Y:S01]  /*56b0*/  FFMA.FTZ R113, R117, R173.reuse, R174.reuse ;  /* 0x000000ad75717223 */ /* 0x180fe200000100ae */
[----:B------:R-:W-:Y:S01]  /*56c0*/  ISETP.GE.U32.AND.EX P2, PT, R131, 0x1000000, PT, P2 ;  /* 0x010000008300780c */ /* 0x000fe20003f46120 */
[----:B------:R-:W-:Y:S01]  /*56d0*/  FFMA.FTZ R0, R0, R173, R174 ;  /* 0x000000ad00007223 */ /* 0x000fe200000100ae */
[----:B------:R-:W-:Y:S01]  /*56e0*/  FSEL R118, R118, RZ, P5 ;  /* 0x000000ff76767208 */ /* 0x000fe20002800000 */
[----:B------:R-:W-:Y:S01]  /*56f0*/  FMUL.FTZ R116, R116, UR5 ;  /* 0x0000000574747c20 */ /* 0x000fe20008410000 */
[----:B------:R-:W-:Y:S01]  /*5700*/  FSEL R119, R119, RZ, P6 ;  /* 0x000000ff77777208 */ /* 0x000fe20003000000 */
[----:B------:R-:W-:Y:S01]  /*5710*/  FADD.FTZ R113, R214, -R113 ;  /* 0x80000071d6717221 */ /* 0x000fe20000010000 */
[----:B------:R-:W-:Y:S01]  /*5720*/  FSEL R112, R112, RZ, P2 ;  /* 0x000000ff70707208 */ /* 0x000fe20001000000 */
[----:B------:R-:W-:Y:S01]  /*5730*/  FADD.FTZ R115, R167, -R115 ;  /* 0x80000073a7737221 */ /* 0x000fe20000010000 */
[----:B------:R-:W-:Y:S01]  /*5740*/  LOP3.LUT P5, RZ, R131, 0xff00, RZ, 0xc0, !PT ;  /* 0x0000ff0083ff7812 */ /* 0x000fe200078ac0ff */
[----:B------:R-:W-:Y:S01]  /*5750*/  FADD.FTZ R132, R132, -R0 ;  /* 0x8000000084847221 */ /* 0x000fe20000010000 */
[----:B------:R-:W-:Y:S01]  /*5760*/  F2FP.BF16.F32.PACK_AB R119, R112, R119 ;  /* 0x000000777077723e */ /* 0x000fe200000010ff */
[C---:B------:R-:W-:Y:S01]  /*5770*/  FMUL.FTZ R114, R189.reuse, R114 ;  /* 0x00000072bd727220 */ /* 0x040fe20000410000 */
[----:B------:R-:W-:Y:S01]  /*5780*/  FSEL R116, R116, RZ, P5 ;  /* 0x000000ff74747208 */ /* 0x000fe20002800000 */
[C---:B------:R-:W-:Y:S01]  /*5790*/  FMUL.FTZ R115, R189.reuse, R115 ;  /* 0x00000073bd737220 */ /* 0x040fe20000410000 */
[C---:B------:R-:W-:Y:S01]  /*57a0*/  FMUL.FTZ R113, R189.reuse, R113 ;  /* 0x00000071bd717220 */ /* 0x040fe20000410000 */
[----:B------:R-:W-:Y:S01]  /*57b0*/  FMUL.FTZ R112, R189, R132 ;  /* 0x00000084bd707220 */ /* 0x000fe20000410000 */
[----:B------:R-:W-:Y:S01]  /*57c0*/  F2FP.BF16.F32.PACK_AB R118, R116, R118 ;  /* 0x000000767476723e */ /* 0x000fe200000010ff */
        /* <DEDUP_REMOVED lines=16> */
[----:B------:R-:W-:Y:S02]  /*58d0*/  F2FP.BF16.F32.PACK_AB R117, R124, R117 ;  /* 0x000000757c75723e */ /* 0x000fe400000010ff */
[----:B------:R-:W-:-:S07]  /*58e0*/  F2FP.BF16.F32.PACK_AB R116, R116, R0 ;  /* 0x000000007474723e */ /* 0x000fce00000010ff */
.L_x_10822:
        /* <DEDUP_REMOVED lines=15> */
[----:B------:R-:W-:Y:S01]  /*59e0*/  ISETP.GE.U32.AND.EX P2, PT, R129, 0x1000000, PT, P2 ;  /* 0x010000008100780c */ /* 0x000fe20003f46120 */
[C---:B------:R-:W-:Y:S01]  /*59f0*/  FMUL.FTZ R110, R189.reuse, R0 ;  /* 0x00000000bd6e7220 */ /* 0x040fe20000410000 */
[C---:B------:R-:W-:Y:S01]  /*5a00*/  FMUL.FTZ R111, R189.reuse, R112 ;  /* 0x00000070bd6f7220 */ /* 0x040fe20000410000 */
[----:B------:R-:W-:Y:S01]  /*5a10*/  FMUL.FTZ R108, R189, R108 ;  /* 0x0000006cbd6c7220 */ /* 0x000fe20000410000 */
[----:B------:R-:W-:Y:S01]  /*5a20*/  LOP3.LUT P5, RZ, R129, 0xff, RZ, 0xc0, !PT ;  /* 0x000000ff81ff7812 */ /* 0x000fe200078ac0ff */
[-C--:B------:R-:W-:Y:S01]  /*5a30*/  FMUL.FTZ R0, R110, R188.reuse ;  /* 0x000000bc6e007220 */ /* 0x080fe20000410000 */
[-C--:B------:R-:W-:Y:S01]  /*5a40*/  FMUL.FTZ R109, R111, R188.reuse ;  /* 0x000000bc6f6d7220 */ /* 0x080fe20000410000 */
[-CC-:B------:R-:W-:Y:S01]  /*5a50*/  FFMA.FTZ R201, R201, R173.reuse, R174.reuse ;  /* 0x000000adc9c97223 */ /* 0x180fe200000100ae */
[----:B------:R-:W-:Y:S01]  /*5a60*/  LOP3.LUT P6, RZ, R129, 0xff0000, RZ, 0xc0, !PT ;  /* 0x00ff000081ff7812 */ /* 0x000fe200078cc0ff */
[----:B0-----:R-:W-:Y:S01]  /*5a70*/  FMUL.FTZ R119, R0, UR5 ;  /* 0x0000000500777c20 */ /* 0x001fe20008410000 */
[----:B------:R-:W-:Y:S01]  /*5a80*/  FMUL.FTZ R0, R108, R188 ;  /* 0x000000bc6c007220 */ /* 0x000fe20000410000 */
[----:B------:R-:W-:Y:S01]  /*5a90*/  FMUL.FTZ R109, R109, UR5 ;  /* 0x000000056d6d7c20 */ /* 0x000fe20008410000 */
[-CC-:B------:R-:W-:Y:S01]  /*5aa0*/  FFMA.FTZ R113, R202, R173.reuse, R174.reuse ;  /* 0x000000adca717223 */ /* 0x180fe200000100ae */
[-CC-:B------:R-:W-:Y:S01]  /*5ab0*/  FFMA.FTZ R114, R195, R173.reuse, R174.reuse ;  /* 0x000000adc3727223 */ /* 0x180fe200000100ae */
[----:B------:R-:W-:Y:S01]  /*5ac0*/  FMUL.FTZ R118, R0, UR5 ;  /* 0x0000000500767c20 */ /* 0x000fe20008410000 */
[----:B------:R-:W-:Y:S01]  /*5ad0*/  FADD.FTZ R204, R204, -R201 ;  /* 0x800000c9cccc7221 */ /* 0x000fe20000010000 */
[----:B------:R-:W-:Y:S01]  /*5ae0*/  FSEL R0, R109, RZ, P2 ;  /* 0x000000ff6d007208 */ /* 0x000fe20001000000 */
[-CC-:B------:R-:W-:Y:S01]  /*5af0*/  FFMA.FTZ R109, R210, R173.reuse, R174.reuse ;  /* 0x000000add26d7223 */ /* 0x180fe200000100ae */
[----:B------:R-:W-:Y:S01]  /*5b00*/  FSEL R119, R119, RZ, P6 ;  /* 0x000000ff77777208 */ /* 0x000fe20003000000 */
[----:B------:R-:W-:Y:S01]  /*5b10*/  FADD.FTZ R224, R224, -R113 ;  /* 0x80000071e0e07221 */ /* 0x000fe20000010000 */
[----:B------:R-:W-:Y:S01]  /*5b20*/  FSEL R118, R118, RZ, P5 ;  /* 0x000000ff76767208 */ /* 0x000fe20002800000 */
[----:B------:R-:W-:Y:S01]  /*5b30*/  FADD.FTZ R226, R226, -R109 ;  /* 0x8000006de2e27221 */ /* 0x000fe20000010000 */
[----:B------:R-:W-:Y:S01]  /*5b40*/  FFMA.FTZ R109, R200, R173, R174 ;  /* 0x000000adc86d7223 */ /* 0x000fe200000100ae */
[----:B------:R-:W-:Y:S01]  /*5b50*/  LOP3.LUT P5, RZ, R129, 0xff00, RZ, 0xc0, !PT ;  /* 0x0000ff0081ff7812 */ /* 0x000fe200078ac0ff */
[----:B------:R-:W-:Y:S01]  /*5b60*/  FADD.FTZ R116, R203, -R114 ;  /* 0x80000072cb747221 */ /* 0x000fe20000010000 */
[C---:B------:R-:W-:Y:S01]  /*5b70*/  FMUL.FTZ R114, R189.reuse, R204 ;  /* 0x000000ccbd727220 */ /* 0x040fe20000410000 */
[----:B------:R-:W-:Y:S01]  /*5b80*/  FADD.FTZ R222, R222, -R109 ;  /* 0x8000006ddede7221 */ /* 0x000fe20000010000 */
[C---:B------:R-:W-:Y:S01]  /*5b90*/  FMUL.FTZ R109, R189.reuse, R226 ;  /* 0x000000e2bd6d7220 */ /* 0x040fe20000410000 */
[----:B------:R-:W-:Y:S01]  /*5ba0*/  F2FP.BF16.F32.PACK_AB R119, R0, R119 ;  /* 0x000000770077723e */ /* 0x000fe200000010ff */
[----:B------:R-:W-:Y:S01]  /*5bb0*/  FMUL.FTZ R0, R114, R188 ;  /* 0x000000bc72007220 */ /* 0x000fe20000410000 */
[----:B------:R-:W-:Y:S01]  /*5bc0*/  FMUL.FTZ R115, R189, R224 ;  /* 0x000000e0bd737220 */ /* 0x000fe20000410000 */
[-C--:B------:R-:W-:Y:S01]  /*5bd0*/  FMUL.FTZ R112, R109, R188.reuse ;  /* 0x000000bc6d707220 */ /* 0x080fe20000410000 */
[----:B------:R-:W-:Y:S01]  /*5be0*/  LOP3.LUT P3, RZ, R128, 0xff, RZ, 0xc0, !PT ;  /* 0x000000ff80ff7812 */ /* 0x000fe2000786c0ff */
[----:B------:R-:W-:Y:S01]  /*5bf0*/  FMUL.FTZ R117, R0, UR5 ;  /* 0x0000000500757c20 */ /* 0x000fe20008410000 */
[----:B------:R-:W-:Y:S01]  /*5c00*/  FMUL.FTZ R124, R115, R188 ;  /* 0x000000bc737c7220 */ /* 0x000fe20000410000 */
[----:B------:R-:W-:Y:S01]  /*5c10*/  FMUL.FTZ R112, R112, UR5 ;  /* 0x0000000570707c20 */ /* 0x000fe20008410000 */
[----:B------:R-:W-:-:S02]  /*5c20*/  LOP3.LUT P4, RZ, R128, 0xff00, RZ, 0xc0, !PT ;  /* 0x0000ff0080ff7812 */ /* 0x000fc4000788c0ff */
[----:B------:R-:W-:Y:S01]  /*5c30*/  FMUL.FTZ R124, R124, UR5 ;  /* 0x000000057c7c7c20 */ /* 0x000fe20008410000 */
[----:B------:R-:W-:Y:S02]  /*5c40*/  LOP3.LUT P6, RZ, R128, 0xff0000, RZ, 0xc0, !PT ;  /* 0x00ff000080ff7812 */ /* 0x000fe400078cc0ff */
[----:B------:R-:W-:Y:S01]  /*5c50*/  FSEL R113, R112, RZ, P5 ;  /* 0x000000ff70717208 */ /* 0x000fe20002800000 */
[----:B------:R-:W-:Y:S01]  /*5c60*/  FMUL.FTZ R112, R189, R116 ;  /* 0x00000074bd707220 */ /* 0x000fe20000410000 */
[----:B------:R-:W-:Y:S02]  /*5c70*/  LOP3.LUT P2, RZ, R128, 0xff000000, RZ, 0xc0, !PT ;  /* 0xff00000080ff7812 */ /* 0x000fe4000784c0ff */
[----:B------:R-:W-:Y:S01]  /*5c80*/  F2FP.BF16.F32.PACK_AB R118, R113, R118 ;  /* 0x000000767176723e */ /* 0x000fe200000010ff */
[----:B------:R-:W-:Y:S01]  /*5c90*/  FMUL.FTZ R113, R189, R222 ;  /* 0x000000debd717220 */ /* 0x000fe20000410000 */
[----:B------:R-:W-:Y:S01]  /*5ca0*/  FMUL.FTZ R0, R112, R188 ;  /* 0x000000bc70007220 */ /* 0x000fe20000410000 */
[----:B------:R-:W-:-:S02]  /*5cb0*/  FSEL R117, R117, RZ, P6 ;  /* 0x000000ff75757208 */ /* 0x000fc40003000000 */
[----:B------:R-:W-:Y:S01]  /*5cc0*/  FMUL.FTZ R116, R113, R188 ;  /* 0x000000bc71747220 */ /* 0x000fe20000410000 */
[----:B------:R-:W-:Y:S01]  /*5cd0*/  FMUL.FTZ R0, R0, UR5 ;  /* 0x0000000500007c20 */ /* 0x000fe20008410000 */
[----:B------:R-:W-:Y:S02]  /*5ce0*/  FSEL R124, R124, RZ, P2 ;  /* 0x000000ff7c7c7208 */ /* 0x000fe40001000000 */
[----:B------:R-:W-:Y:S02]  /*5cf0*/  FMUL.FTZ R116, R116, UR5 ;  /* 0x0000000574747c20 */ /* 0x000fe40008410000 */
[----:B------:R-:W-:Y:S02]  /*5d00*/  FSEL R0, R0, RZ, P3 ;  /* 0x000000ff00007208 */ /* 0x000fe40001800000 */
[----:B------:R-:W-:Y:S02]  /*5d10*/  F2FP.BF16.F32.PACK_AB R117, R124, R117 ;  /* 0x000000757c75723e */ /* 0x000fe400000010ff */
[----:B------:R-:W-:-:S04]  /*5d20*/  FSEL R125, R116, RZ, P4 ;  /* 0x000000ff747d7208 */ /* 0x000fc80002000000 */
[----:B------:R-:W-:Y:S01]  /*5d30*/  F2FP.BF16.F32.PACK_AB R116, R125, R0 ;  /* 0x000000007d74723e */ /* 0x000fe200000010ff */
[----:B------:R-:W-:Y:S06]  /*5d40*/  BRA `(.L_x_10824) ;  /* 0x0000000000f47947 */ /* 0x000fec0003800000 */
.L_x_10823:
[-CC-:B0-----:R-:W-:Y:S01]  /*5d50*/  FFMA.FTZ R117, R200, R173.reuse, R174.reuse ;  /* 0x000000adc8757223 */ /* 0x181fe200000100ae */
[-CC-:B------:R-:W-:Y:S01]  /*5d60*/  FFMA.FTZ R119, R210, R173.reuse, R174.reuse ;  /* 0x000000add2777223 */ /* 0x180fe200000100ae */
[-CC-:B------:R-:W-:Y:S01]  /*5d70*/  FFMA.FTZ R0, R205, R173.reuse, R174.reuse ;  /* 0x000000adcd007223 */ /* 0x180fe200000100ae */
[-CC-:B------:R-:W-:Y:S01]  /*5d80*/  FFMA.FTZ R118, R213, R173.reuse, R174.reuse ;  /* 0x000000add5767223 */ /* 0x180fe200000100ae */
[----:B------:R-:W-:Y:S01]  /*5d90*/  FADD.FTZ R222, R222, -R117 ;  /* 0x80000075dede7221 */ /* 0x000fe20000010000 */
[-C--:B------:R-:W-:Y:S01]  /*5da0*/  FFMA.FTZ R117, R196, R173.reuse, R174 ;  /* 0x000000adc4757223 */ /* 0x080fe200000100ae */
[----:B------:R-:W-:Y:S01]  /*5db0*/  FADD.FTZ R226, R226, -R119 ;  /* 0x80000077e2e27221 */ /* 0x000fe20000010000 */
[----:B------:R-:W-:Y:S01]  /*5dc0*/  FADD.FTZ R116, R135, -R0 ;  /* 0x8000000087747221 */ /* 0x000fe20000010000 */
[----:B------:R-:W-:Y:S01]  /*5dd0*/  LOP3.LUT P2, RZ, R129, 0xff, RZ, 0xc0, !PT ;  /* 0x000000ff81ff7812 */ /* 0x000fe2000784c0ff */
[----:B------:R-:W-:Y:S01]  /*5de0*/  FADD.FTZ R134, R134, -R117 ;  /* 0x8000007586867221 */ /* 0x000fe20000010000 */
[C---:B------:R-:W-:Y:S01]  /*5df0*/  FMUL.FTZ R119, R189.reuse, R226 ;  /* 0x000000e2bd777220 */ /* 0x040fe20000410000 */
[----:B------:R-:W-:Y:S01]  /*5e00*/  FMUL.FTZ R125, R189, R116 ;  /* 0x00000074bd7d7220 */ /* 0x000fe20000410000 */
        /* <DEDUP_REMOVED lines=8> */
[----:B------:R-:W-:Y:S01]  /*5e90*/  FADD.FTZ R0, R227, -R118 ;  /* 0x80000076e3007221 */ /* 0x000fe20000010000 */
[----:B------:R-:W-:Y:S01]  /*5ea0*/  FMUL.FTZ R117, R117, UR5 ;  /* 0x0000000575757c20 */ /* 0x000fe20008410000 */
[----:B------:R-:W-:Y:S01]  /*5eb0*/  FFMA.FTZ R201, R201, R173, R174 ;  /* 0x000000adc9c97223 */ /* 0x000fe200000100ae */
[----:B------:R-:W-:-:S02]  /*5ec0*/  LOP3.LUT P6, RZ, R128, 0xff00, RZ, 0xc0, !PT ;  /* 0x0000ff0080ff7812 */ /* 0x000fc400078cc0ff */
[----:B------:R-:W-:Y:S01]  /*5ed0*/  LOP3.LUT P5, RZ, R128, 0xff0000, RZ, 0xc0, !PT ;  /* 0x00ff000080ff7812 */ /* 0x000fe200078ac0ff */
[----:B------:R-:W-:Y:S01]  /*5ee0*/  FADD.FTZ R204, R204, -R201 ;  /* 0x800000c9cccc7221 */ /* 0x000fe20000010000 */
[----:B------:R-:W-:Y:S02]  /*5ef0*/  FSEL R118, R117, RZ, P2 ;  /* 0x000000ff75767208 */ /* 0x000fe40001000000 */
[----:B------:R-:W-:Y:S02]  /*5f00*/  FSEL R117, R119, RZ, P4 ;  /* 0x000000ff77757208 */ /* 0x000fe40002000000 */
[----:B------:R-:W-:Y:S01]  /*5f10*/  FSEL R119, R125, RZ, P3 ;  /* 0x000000ff7d777208 */ /* 0x000fe20001800000 */
[----:B------:R-:W-:Y:S01]  /*5f20*/  FMUL.FTZ R125, R189, R0 ;  /* 0x00000000bd7d7220 */ /* 0x000fe20000410000 */
[----:B------:R-:W-:Y:S02]  /*5f30*/  ISETP.GE.U32.AND P2, PT, R128, RZ, PT ;  /* 0x000000ff8000720c */ /* 0x000fe40003f46070 */
[----:B------:R-:W-:Y:S01]  /*5f40*/  F2FP.BF16.F32.PACK_AB R118, R117, R118 ;  /* 0x000000767576723e */ /* 0x000fe200000010ff */
[----:B------:R-:W-:Y:S01]  /*5f50*/  FMUL.FTZ R0, R125, R188 ;  /* 0x000000bc7d007220 */ /* 0x000fe20000410000 */
[-CC-:B------:R-:W-:Y:S01]  /*5f60*/  FFMA.FTZ R125, R202, R173.reuse, R174.reuse ;  /* 0x000000adca7d7223 */ /* 0x180fe200000100ae */
[----:B------:R-:W-:Y:S01]  /*5f70*/  ISETP.GE.U32.AND.EX P2, PT, R129, 0x1000000, PT, P2 ;  /* 0x010000008100780c */ /* 0x000fe20003f46120 */
[----:B------:R-:W-:Y:S01]  /*5f80*/  FMUL.FTZ R129, R189, R204 ;  /* 0x000000ccbd817220 */ /* 0x000fe20000410000 */
[----:B------:R-:W-:Y:S01]  /*5f90*/  FMUL.FTZ R116, R0, UR5 ;  /* 0x0000000500747c20 */ /* 0x000fe20008410000 */
[----:B------:R-:W-:Y:S01]  /*5fa0*/  FFMA.FTZ R0, R195, R173, R174 ;  /* 0x000000adc3007223 */ /* 0x000fe200000100ae */
[----:B------:R-:W-:Y:S01]  /*5fb0*/  FADD.FTZ R224, R224, -R125 ;  /* 0x8000007de0e07221 */ /* 0x000fe20000010000 */
[----:B------:R-:W-:Y:S01]  /*5fc0*/  FMUL.FTZ R125, R189, R222 ;  /* 0x000000debd7d7220 */ /* 0x000fe20000410000 */
[----:B------:R-:W-:Y:S01]  /*5fd0*/  FMUL.FTZ R129, R129, R188 ;  /* 0x000000bc81817220 */ /* 0x000fe20000410000 */
[----:B------:R-:W-:Y:S01]  /*5fe0*/  FADD.FTZ R0, R203, -R0 ;  /* 0x80000000cb007221 */ /* 0x000fe20000010000 */
[----:B------:R-:W-:Y:S01]  /*5ff0*/  FMUL.FTZ R133, R189, R224 ;  /* 0x000000e0bd857220 */ /* 0x000fe20000410000 */
[----:B------:R-:W-:Y:S01]  /*6000*/  FMUL.FTZ R125, R125, R188 ;  /* 0x000000bc7d7d7220 */ /* 0x000fe20000410000 */
[----:B------:R-:W-:Y:S01]  /*6010*/  FSEL R116, R116, RZ, P2 ;  /* 0x000000ff74747208 */ /* 0x000fe20001000000 */
[----:B------:R-:W-:Y:S01]  /*6020*/  FMUL.FTZ R117, R189, R0 ;  /* 0x00000000bd757220 */ /* 0x000fe20000410000 */
[-C--:B------:R-:W-:Y:S01]  /*6030*/  FMUL.FTZ R133, R133, R188.reuse ;  /* 0x000000bc85857220 */ /* 0x080fe20000410000 */
[----:B------:R-:W-:Y:S01]  /*6040*/  FMUL.FTZ R125, R125, UR5 ;  /* 0x000000057d7d7c20 */ /* 0x000fe20008410000 */
[----:B------:R-:W-:Y:S01]  /*6050*/  FMUL.FTZ R129, R129, UR5 ;  /* 0x0000000581817c20 */ /* 0x000fe20008410000 */
[----:B------:R-:W-:Y:S01]  /*6060*/  FMUL.FTZ R117, R117, R188 ;  /* 0x000000bc75757220 */ /* 0x000fe20000410000 */
[----:B------:R-:W-:Y:S01]  /*6070*/  FMUL.FTZ R133, R133, UR5 ;  /* 0x0000000585857c20 */ /* 0x000fe20008410000 */
[----:B------:R-:W-:-:S02]  /*6080*/  LOP3.LUT P4, RZ, R128, 0xff000000, RZ, 0xc0, !PT ;  /* 0xff00000080ff7812 */ /* 0x000fc4000788c0ff */
[----:B------:R-:W-:Y:S01]  /*6090*/  FMUL.FTZ R117, R117, UR5 ;  /* 0x0000000575757c20 */ /* 0x000fe20008410000 */
[----:B------:R-:W-:Y:S02]  /*60a0*/  LOP3.LUT P3, RZ, R128, 0xff, RZ, 0xc0, !PT ;  /* 0x000000ff80ff7812 */ /* 0x000fe4000786c0ff */
[----:B------:R-:W-:Y:S02]  /*60b0*/  F2FP.BF16.F32.PACK_AB R119, R116, R119 ;  /* 0x000000777477723e */ /* 0x000fe400000010ff */
[----:B------:R-:W-:Y:S02]  /*60c0*/  FSEL R125, R125, RZ, P6 ;  /* 0x000000ff7d7d7208 */ /* 0x000fe40003000000 */
[----:B------:R-:W-:Y:S02]  /*60d0*/  FSEL R129, R129, RZ, P5 ;  /* 0x000000ff81817208 */ /* 0x000fe40002800000 */
[----:B------:R-:W-:Y:S02]  /*60e0*/  FSEL R0, R133, RZ, P4 ;  /* 0x000000ff85007208 */ /* 0x000fe40002000000 */
[----:B------:R-:W-:-:S02]  /*60f0*/  FSEL R116, R117, RZ, P3 ;  /* 0x000000ff75747208 */ /* 0x000fc40001800000 */
[----:B------:R-:W-:Y:S02]  /*6100*/  F2FP.BF16.F32.PACK_AB R117, R0, R129 ;  /* 0x000000810075723e */ /* 0x000fe400000010ff */
[----:B------:R-:W-:-:S07]  /*6110*/  F2FP.BF16.F32.PACK_AB R116, R125, R116 ;  /* 0x000000747d74723e */ /* 0x000fce00000010ff */
.L_x_10824:
        /* <DEDUP_REMOVED lines=26> */
[----:B0-----:R-:W-:Y:S01]  /*62c0*/  FMUL.FTZ R118, R0, UR5 ;  /* 0x0000000500767c20 */ /* 0x001fe20008410000 */
[-CC-:B------:R-:W-:Y:S01]  /*62d0*/  FFMA.FTZ R169, R169, R173.reuse, R174.reuse ;  /* 0x000000ada9a97223 */ /* 0x180fe200000100ae */
[-CC-:B------:R-:W-:Y:S01]  /*62e0*/  FFMA.FTZ R198, R198, R173.reuse, R174.reuse ;  /* 0x000000adc6c67223 */ /* 0x180fe200000100ae */
[----:B------:R-:W-:Y:S01]  /*62f0*/  FSEL R119, R109, RZ, P6 ;  /* 0x000000ff6d777208 */ /* 0x000fe20003000000 */
[-CC-:B------:R-:W-:Y:S01]  /*6300*/  FFMA.FTZ R109, R170, R173.reuse, R174.reuse ;  /* 0x000000adaa6d7223 */ /* 0x180fe200000100ae */
[----:B------:R-:W-:Y:S01]  /*6310*/  FSEL R0, R112, RZ, P2 ;  /* 0x000000ff70007208 */ /* 0x000fe20001000000 */
        /* <DEDUP_REMOVED lines=11> */
[-C--:B------:R-:W-:Y:S01]  /*63d0*/  FMUL.FTZ R121, R115, R188.reuse ;  /* 0x000000bc73797220 */ /* 0x080fe20000410000 */
[----:B------:R-:W-:Y:S01]  /*63e0*/  LOP3.LUT P5, RZ, R141, 0xff, RZ, 0xc0, !PT ;  /* 0x000000ff8dff7812 */ /* 0x000fe200078ac0ff */
[-C--:B------:R-:W-:Y:S01]  /*63f0*/  FMUL.FTZ R122, R109, R188.reuse ;  /* 0x000000bc6d7a7220 */ /* 0x080fe20000410000 */
[-C--:B------:R-:W-:Y:S01]  /*6400*/  FMUL.FTZ R120, R114, R188.reuse ;  /* 0x000000bc72787220 */ /* 0x080fe20000410000 */
[-C--:B------:R-:W-:Y:S01]  /*6410*/  FMUL.FTZ R117, R113, R188.reuse ;  /* 0x000000bc71757220 */ /* 0x080fe20000410000 */
        /* <DEDUP_REMOVED lines=22> */
.L_x_10825:
        /* <DEDUP_REMOVED lines=8> */
[C---:B0-----:R-:W-:Y:S01]  /*6600*/  FMUL.FTZ R117, R189.reuse, R0 ;  /* 0x00000000bd757220 */ /* 0x041fe20000410000 */
[C---:B------:R-:W-:Y:S01]  /*6610*/  FMUL.FTZ R119, R189.reuse, R120 ;  /* 0x00000078bd777220 */ /* 0x040fe20000410000 */
[----:B------:R-:W-:Y:S01]  /*6620*/  FMUL.FTZ R125, R189, R172 ;  /* 0x000000acbd7d7220 */ /* 0x000fe20000410000 */
[-CC-:B------:R-:W-:Y:S01]  /*6630*/  FFMA.FTZ R0, R197, R173.reuse, R174.reuse ;  /* 0x000000adc5007223 */ /* 0x180fe200000100ae */
[-CC-:B------:R-:W-:Y:S01]  /*6640*/  FFMA.FTZ R207, R207, R173.reuse, R174.reuse ;  /* 0x000000adcfcf7223 */ /* 0x180fe200000100ae */
[----:B------:R-:W-:Y:S01]  /*6650*/  FFMA.FTZ R198, R198, R173, R174 ;  /* 0x000000adc6c67223 */ /* 0x000fe200000100ae */
[-C--:B------:R-:W-:Y:S01]  /*6660*/  FMUL.FTZ R117, R117, R188.reuse ;  /* 0x000000bc75757220 */ /* 0x080fe20000410000 */
[-C--:B------:R-:W-:Y:S01]  /*6670*/  FMUL.FTZ R119, R119, R188.reuse ;  /* 0x000000bc77777220 */ /* 0x080fe20000410000 */
[----:B------:R-:W-:Y:S01]  /*6680*/  FMUL.FTZ R125, R125, R188 ;  /* 0x000000bc7d7d7220 */ /* 0x000fe20000410000 */
[----:B------:R-:W-:Y:S01]  /*6690*/  FADD.FTZ R156, R156, -R121 ;  /* 0x800000799c9c7221 */ /* 0x000fe20000010000 */
[----:B------:R-:W-:Y:S01]  /*66a0*/  FADD.FTZ R0, R157, -R0 ;  /* 0x800000009d007221 */ /* 0x000fe20000010000 */
[----:B------:R-:W-:Y:S01]  /*66b0*/  FADD.FTZ R122, R122, -R193 ;  /* 0x800000c17a7a7221 */ /* 0x000fe20000010000 */
[----:B------:R-:W-:Y:S01]  /*66c0*/  FADD.FTZ R158, R158, -R207 ;  /* 0x800000cf9e9e7221 */ /* 0x000fe20000010000 */
[----:B------:R-:W-:Y:S01]  /*66d0*/  FADD.FTZ R198, R127, -R198 ;  /* 0x800000c67fc67221 */ /* 0x000fe20000010000 */
[----:B------:R-:W-:Y:S01]  /*66e0*/  FMUL.FTZ R116, R117, UR5 ;  /* 0x0000000575747c20 */ /* 0x000fe20008410000 */
[----:B------:R-:W-:Y:S01]  /*66f0*/  FMUL.FTZ R117, R119, UR5 ;  /* 0x0000000577757c20 */ /* 0x000fe20008410000 */
[----:B------:R-:W-:Y:S01]  /*6700*/  FMUL.FTZ R118, R125, UR5 ;  /* 0x000000057d767c20 */ /* 0x000fe20008410000 */
[C---:B------:R-:W-:Y:S01]  /*6710*/  FMUL.FTZ R121, R189.reuse, R156 ;  /* 0x0000009cbd797220 */ /* 0x040fe20000410000 */
[C---:B------:R-:W-:Y:S01]  /*6720*/  LOP3.LUT P2, RZ, R140.reuse, 0xff00, RZ, 0xc0, !PT ;  /* 0x0000ff008cff7812 */ /* 0x040fe2000784c0ff */
[C---:B------:R-:W-:Y:S01]  /*6730*/  FMUL.FTZ R125, R189.reuse, R0 ;  /* 0x00000000bd7d7220 */ /* 0x040fe20000410000 */
[C---:B------:R-:W-:Y:S01]  /*6740*/  FMUL.FTZ R127, R189.reuse, R122 ;  /* 0x0000007abd7f7220 */ /* 0x040fe20000410000 */
[C---:B------:R-:W-:Y:S01]  /*6750*/  FMUL.FTZ R129, R189.reuse, R158 ;  /* 0x0000009ebd817220 */ /* 0x040fe20000410000 */
[----:B------:R-:W-:Y:S01]  /*6760*/  FMUL.FTZ R119, R189, R198 ;  /* 0x000000c6bd777220 */ /* 0x000fe20000410000 */
[-C--:B------:R-:W-:Y:S01]  /*6770*/  FMUL.FTZ R121, R121, R188.reuse ;  /* 0x000000bc79797220 */ /* 0x080fe20000410000 */
[----:B------:R-:W-:Y:S01]  /*6780*/  LOP3.LUT P6, RZ, R140, 0xff0000, RZ, 0xc0, !PT ;  /* 0x00ff00008cff7812 */ /* 0x000fe200078cc0ff */
[-C--:B------:R-:W-:Y:S01]  /*6790*/  FMUL.FTZ R127, R127, R188.reuse ;  /* 0x000000bc7f7f7220 */ /* 0x080fe20000410000 */
[----:B------:R-:W-:Y:S01]  /*67a0*/  LOP3.LUT P3, RZ, R141, 0xff, RZ, 0xc0, !PT ;  /* 0x000000ff8dff7812 */ /* 0x000fe2000786c0ff */
[-C--:B------:R-:W-:Y:S01]  /*67b0*/  FMUL.FTZ R129, R129, R188.reuse ;  /* 0x000000bc81817220 */ /* 0x080fe20000410000 */
[----:B------:R-:W-:Y:S01]  /*67c0*/  FSEL R116, R116, RZ, P2 ;  /* 0x000000ff74747208 */ /* 0x000fe20001000000 */
[-C--:B------:R-:W-:Y:S01]  /*67d0*/  FMUL.FTZ R125, R125, R188.reuse ;  /* 0x000000bc7d7d7220 */ /* 0x080fe20000410000 */
[----:B------:R-:W-:Y:S01]  /*67e0*/  FMUL.FTZ R119, R119, R188 ;  /* 0x000000bc77777220 */ /* 0x000fe20000410000 */
[C---:B------:R-:W-:Y:S01]  /*67f0*/  ISETP.GE.U32.AND P2, PT, R140.reuse, RZ, PT ;  /* 0x000000ff8c00720c */ /* 0x040fe20003f46070 */
        /* <DEDUP_REMOVED lines=21> */
.L_x_10826:
        /* <DEDUP_REMOVED lines=27> */
[-CC-:B------:R-:W-:Y:S01]  /*6b00*/  FFMA.FTZ R192, R192, R173.reuse, R174.reuse ;  /* 0x000000adc0c07223 */ /* 0x180fe200000100ae */
[-CC-:B------:R-:W-:Y:S01]  /*6b10*/  FFMA.FTZ R194, R194, R173.reuse, R174.reuse ;  /* 0x000000adc2c27223 */ /* 0x180fe200000100ae */
[----:B------:R-:W-:Y:S01]  /*6b20*/  FSEL R125, R112, RZ, P2 ;  /* 0x000000ff707d7208 */ /* 0x000fe20001000000 */
        /* <DEDUP_REMOVED lines=40> */
.L_x_10827:
[-CC-:B------:R-:W-:Y:S01]  /*6db0*/  FFMA.FTZ R192, R192, R173.reuse, R174.reuse ;  /* 0x000000adc0c07223 */ /* 0x180fe200000100ae */
[-CC-:B------:R-:W-:Y:S01]  /*6dc0*/  FFMA.FTZ R209, R209, R173.reuse, R174.reuse ;  /* 0x000000add1d17223 */ /* 0x180fe200000100ae */
[-C--:B------:R-:W-:Y:S01]  /*6dd0*/  FFMA.FTZ R194, R194, R173.reuse, R174 ;  /* 0x000000adc2c27223 */ /* 0x080fe200000100ae */
[----:B------:R-:W-:Y:S01]  /*6de0*/  LOP3.LUT P2, RZ, R138, 0xff00, RZ, 0xc0, !PT ;  /* 0x0000ff008aff7812 */ /* 0x000fe2000784c0ff */
[----:B------:R-:W-:Y:S01]  /*6df0*/  FADD.FTZ R192, R155, -R192 ;  /* 0x800000c09bc07221 */ /* 0x000fe20000010000 */
[----:B------:R-:W-:Y:S01]  /*6e00*/  FADD.FTZ R144, R144, -R209 ;  /* 0x800000d190907221 */ /* 0x000fe20000010000 */
[----:B------:R-:W-:Y:S01]  /*6e10*/  FADD.FTZ R194, R143, -R194 ;  /* 0x800000c28fc27221 */ /* 0x000fe20000010000 */
[----:B------:R-:W-:Y:S01]  /*6e20*/  LOP3.LUT P3, RZ, R139, 0xff, RZ, 0xc0, !PT ;  /* 0x000000ff8bff7812 */ /* 0x000fe2000786c0ff */
[C---:B0-----:R-:W-:Y:S01]  /*6e30*/  FMUL.FTZ R117, R189.reuse, R192 ;  /* 0x000000c0bd757220 */ /* 0x041fe20000410000 */
        /* <DEDUP_REMOVED lines=8> */
[----:B------:R-:W-:Y:S01]  /*6ec0*/  FMUL.FTZ R0, R121, UR5 ;  /* 0x0000000579007c20 */ /* 0x000fe20008410000 */
[-C--:B------:R-:W-:Y:S01]  /*6ed0*/  FFMA.FTZ R125, R206, R173.reuse, R174 ;  /* 0x000000adce7d7223 */ /* 0x080fe200000100ae */
[----:B------:R-:W-:Y:S01]  /*6ee0*/  FMUL.FTZ R119, R119, UR5 ;  /* 0x0000000577777c20 */ /* 0x000fe20008410000 */
[----:B------:R-:W-:Y:S01]  /*6ef0*/  FADD.FTZ R212, R145, -R212 ;  /* 0x800000d491d47221 */ /* 0x000fe20000010000 */
[----:B------:R-:W-:Y:S01]  /*6f00*/  FSEL R121, R117, RZ, P2 ;  /* 0x000000ff75797208 */ /* 0x000fe20001000000 */
[-CC-:B------:R-:W-:Y:S01]  /*6f10*/  FFMA.FTZ R117, R218, R173.reuse, R174.reuse ;  /* 0x000000adda757223 */ /* 0x180fe200000100ae */
[----:B------:R-:W-:Y:S01]  /*6f20*/  FSEL R118, R0, RZ, P3 ;  /* 0x000000ff00767208 */ /* 0x000fe20001800000 */
[----:B------:R-:W-:Y:S01]  /*6f30*/  FFMA.FTZ R0, R171, R173, R174 ;  /* 0x000000adab007223 */ /* 0x000fe200000100ae */
[----:B------:R-:W-:Y:S01]  /*6f40*/  LOP3.LUT P6, RZ, R138, 0xff0000, RZ, 0xc0, !PT ;  /* 0x00ff00008aff7812 */ /* 0x000fe200078cc0ff */
[----:B------:R-:W-:Y:S01]  /*6f50*/  FADD.FTZ R116, R153, -R116 ;  /* 0x8000007499747221 */ /* 0x000fe20000010000 */
[----:B------:R-:W-:Y:S01]  /*6f60*/  FADD.FTZ R152, R152, -R125 ;  /* 0x8000007d98987221 */ /* 0x000fe20000010000 */
[----:B------:R-:W-:Y:S01]  /*6f70*/  FADD.FTZ R154, R154, -R117 ;  /* 0x800000759a9a7221 */ /* 0x000fe20000010000 */
[----:B------:R-:W-:Y:S01]  /*6f80*/  FADD.FTZ R0, R123, -R0 ;  /* 0x800000007b007221 */ /* 0x000fe20000010000 */
[----:B------:R-:W-:Y:S01]  /*6f90*/  FMUL.FTZ R125, R189, R212 ;  /* 0x000000d4bd7d7220 */ /* 0x000fe20000410000 */
[----:B------:R-:W-:Y:S01]  /*6fa0*/  FSEL R120, R119, RZ, P6 ;  /* 0x000000ff77787208 */ /* 0x000fe20003000000 */
        /* <DEDUP_REMOVED lines=29> */
.L_x_10828:
        /* <DEDUP_REMOVED lines=11> */
[----:B------:R-:W-:Y:S01]  /*7230*/  LOP3.LUT P5, RZ, R137, 0xff, RZ, 0xc0, !PT ;  /* 0x000000ff89ff7812 */ /* 0x000fe200078ac0ff */
[----:B------:R-:W-:Y:S01]  /*7240*/  FADD.FTZ R108, R148, -R109 ;  /* 0x8000006d946c7221 */ /* 0x000fe20000010000 */
        /* <DEDUP_REMOVED lines=15> */
[----:B------:R-:W-:Y:S01]  /*7340*/  FMUL.FTZ R109, R109, UR5 ;  /* 0x000000056d6d7c20 */ /* 0x000fe20008410000 */
[----:B------:R-:W-:Y:S01]  /*7350*/  FSEL R122, R0, RZ, P5 ;  /* 0x000000ff007a7208 */ /* 0x000fe20002800000 */
[-CC-:B------:R-:W-:Y:S01]  /*7360*/  FFMA.FTZ R0, R211, R173.reuse, R174.reuse ;  /* 0x000000add3007223 */ /* 0x180fe200000100ae */
[----:B------:R-:W-:Y:S01]  /*7370*/  FFMA.FTZ R173, R208, R173, R174 ;  /* 0x000000add0ad7223 */ /* 0x000fe200000100ae */
        /* <DEDUP_REMOVED lines=20> */
[----:B------:R-:W-:Y:S01]  /*74c0*/  LOP3.LUT P2, RZ, R136, 0xff0000, RZ, 0xc0, !PT ;  /* 0x00ff000088ff7812 */ /* 0x000fe2000784c0ff */
        /* <DEDUP_REMOVED lines=17> */
.L_x_10829:
[-CC-:B------:R-:W-:Y:S01]  /*75e0*/  FFMA.FTZ R0, R211, R173.reuse, R174.reuse ;  /* 0x000000add3007223 */ /* 0x180fe200000100ae */
[-CC-:B------:R-:W-:Y:S01]  /*75f0*/  FFMA.FTZ R216, R216, R173.reuse, R174.reuse ;  /* 0x000000add8d87223 */ /* 0x180fe200000100ae */
[-CC-:B0-----:R-:W-:Y:S01]  /*7600*/  FFMA.FTZ R117, R160, R173.reuse, R174.reuse ;  /* 0x000000ada0757223 */ /* 0x181fe200000100ae */
[-C--:B------:R-:W-:Y:S01]  /*7610*/  FFMA.FTZ R159, R159, R173.reuse, R174 ;  /* 0x000000ad9f9f7223 */ /* 0x080fe200000100ae */
        /* <DEDUP_REMOVED lines=57> */
.L_x_10830:
[----:B------:R-:W0:Y:S01]  /*79b0*/  @P1 LDC.64 R120, c[0x0][0x478] ;  /* 0x00011e00ff781b82 */ /* 0x000e220000000a00 */
[----:B------:R-:W-:-:S04]  /*79c0*/  IMAD.WIDE.U32 R122, R191, 0x10, R130 ;  /* 0x00000010bf7a7825 */ /* 0x000fc800078e0082 */
[----:B0-----:R-:W-:-:S05]  /*79d0*/  @P1 IMAD.WIDE.U32 R120, R191, 0x20, R120 ;  /* 0x00000020bf781825 */ /* 0x001fca00078e0078 */
[----:B------:R0:W-:Y:S04]  /*79e0*/  @P1 STG.E.128 desc[UR6][R120.64], R112 ;  /* 0x0000007078001986 */ /* 0x0001e8000c101d06 */
[----:B------:R0:W-:Y:S04]  /*79f0*/  @P1 STG.E.128 desc[UR6][R120.64+0x10], R108 ;  /* 0x0000106c78001986 */ /* 0x0001e8000c101d06 */
[----:B------:R0:W-:Y:S02]  /*7a00*/  STG.E.128 desc[UR6][R122.64], R116 ;  /* 0x000000747a007986 */ /* 0x0001e4000c101d06 */
.L_x_10820:
[----:B01-3--:R-:W0:Y:S02]  /*7a10*/  LDC.64 R116, c[0x0][0x380] ;  /* 0x0000e000ff747b82 */ /* 0x00be240000000a00 */
[----:B0-----:R-:W-:-:S04]  /*7a20*/  LEA R186, R116, R186, 0x2 ;  /* 0x000000ba74ba7211 */ /* 0x001fc800078e10ff */
[----:B------:R-:W-:-:S13]  /*7a30*/  ISETP.GE.AND P1, PT, R186, R117, PT ;  /* 0x00000075ba00720c */ /* 0x000fda0003f26270 */
[----:B------:R-:W-:Y:S05]  /*7a40*/  @!P1 BRA `(.L_x_10831) ;  /* 0xffffff8c00809947 */ /* 0x000fea000383ffff */
[----:B------:R-:W-:Y:S05]  /*7a50*/  BSYNC B1 ;  /* 0x0000000000017941 */ /* 0x000fea0003800000 */
.L_x_10816:
        /* <DEDUP_REMOVED lines=78> */
[----:B0-----:R-:W-:-:S07]  /*7f40*/  MOV R67, R185 ;  /* 0x000000b900437202 */ /* 0x001fce0000000f00 */
.L_x_10815:
[----:B------:R-:W-:Y:S05]  /*7f50*/  BSYNC B0 ;  /* 0x0000000000007941 */ /* 0x000fea0003800000 */
.L_x_10814:
        /* <DEDUP_REMOVED lines=12> */
[----:B-----5:R-:W-:Y:S04]  /*8020*/  STS.128 [R187+0x10], R32 ;  /* 0x00001020bb007388 */ /* 0x020fe80000000c00 */
        /* <DEDUP_REMOVED lines=212> */
.L_x_10817:
        /* <DEDUP_REMOVED lines=8> */
.L_x_10833:
[----:B------:R-:W-:Y:S05]  /*8df0*/  BSYNC B2 ;  /* 0x0000000000027941 */ /* 0x000fea0003800000 */
.L_x_10832:
        /* <DEDUP_REMOVED lines=8> */
.L_x_10834:
[----:B------:R-:W-:Y:S01]  /*8e80*/  HFMA2 R233, -RZ, RZ, 0, 1.1920928955078125e-07 ;  /* 0x00000002ffe97431 */ /* 0x000fe200000001ff */
[----:B------:R-:W-:Y:S01]  /*8e90*/  MOV R238, R173 ;  /* 0x000000ad00ee7202 */ /* 0x000fe20000000f00 */
[----:B------:R-:W-:-:S07]  /*8ea0*/  FADD.FTZ R174, R174, R241 ;  /* 0x000000f1aeae7221 */ /* 0x000fce0000010000 */
[----:B------:R-:W-:Y:S05]  /*8eb0*/  WARPSYNC.COLLECTIVE R228, `(.L_x_10835) ;  /* 0x00000000e4087348 */ /* 0x000fea0003c00000 */
[----:B------:R0:W1:Y:S02]  /*8ec0*/  SHFL.BFLY P3, R241, R238, R233, R231 ;  /* 0x0c0000e9eef17389 */ /* 0x00006400000600e7 */
[----:B01----:R-:W-:Y:S05]  /*8ed0*/  ENDCOLLECTIVE ;  /* 0x000000000000791b */ /* 0x003fea0003800000 */
.L_x_10835:
[----:B------:R-:W-:Y:S01]  /*8ee0*/  MOV R238, R174 ;  /* 0x000000ae00ee7202 */ /* 0x000fe20000000f00 */
[----:B------:R-:W-:-:S07]  /*8ef0*/  FADD.FTZ R173, R173, R241 ;  /* 0x000000f1adad7221 */ /* 0x000fce0000010000 */
[----:B------:R-:W-:Y:S05]  /*8f00*/  WARPSYNC.COLLECTIVE R228, `(.L_x_10836) ;  /* 0x00000000e4087348 */ /* 0x000fea0003c00000 */
[----:B------:R0:W1:Y:S02]  /*8f10*/  SHFL.BFLY P3, R241, R238, R233, R231 ;  /* 0x0c0000e9eef17389 */ /* 0x00006400000600e7 */
[----:B01----:R-:W-:Y:S05]  /*8f20*/  ENDCOLLECTIVE ;  /* 0x000000000000791b */ /* 0x003fea0003800000 */
.L_x_10836:
[----:B------:R-:W-:Y:S01]  /*8f30*/  HFMA2 R233, -RZ, RZ, 0, 2.384185791015625e-07 ;  /* 0x00000004ffe97431 */ /* 0x000fe200000001ff */
[----:B------:R-:W-:Y:S01]  /*8f40*/  MOV R238, R173 ;  /* 0x000000ad00ee7202 */ /* 0x000fe20000000f00 */
[----:B------:R-:W-:-:S07]  /*8f50*/  FADD.FTZ R174, R174, R241 ;  /* 0x000000f1aeae7221 */ /* 0x000fce0000010000 */
[----:B------:R-:W-:Y:S05]  /*8f60*/  WARPSYNC.COLLECTIVE R228, `(.L_x_10837) ;  /* 0x00000000e4087348 */ /* 0x000fea0003c00000 */
[----:B------:R0:W1:Y:S02]  /*8f70*/  SHFL.BFLY P3, R241, R238, R233, R231 ;  /* 0x0c0000e9eef17389 */ /* 0x00006400000600e7 */
[----:B01----:R-:W-:Y:S05]  /*8f80*/  ENDCOLLECTIVE ;  /* 0x000000000000791b */ /* 0x003fea0003800000 */
.L_x_10837:
[----:B------:R-:W-:Y:S01]  /*8f90*/  MOV R238, R174 ;  /* 0x000000ae00ee7202 */ /* 0x000fe20000000f00 */
[----:B------:R-:W-:-:S07]  /*8fa0*/  FADD.FTZ R173, R173, R241 ;  /* 0x000000f1adad7221 */ /* 0x000fce0000010000 */
[----:B------:R-:W-:Y:S05]  /*8fb0*/  WARPSYNC.COLLECTIVE R228, `(.L_x_10838) ;  /* 0x00000000e4087348 */ /* 0x000fea0003c00000 */
[----:B------:R0:W1:Y:S02]  /*8fc0*/  SHFL.BFLY P3, R241, R238, R233, R231 ;  /* 0x0c0000e9eef17389 */ /* 0x00006400000600e7 */
[----:B01----:R-:W-:Y:S05]  /*8fd0*/  ENDCOLLECTIVE ;  /* 0x000000000000791b */ /* 0x003fea0003800000 */
.L_x_10838:
[----:B------:R-:W-:Y:S01]  /*8fe0*/  HFMA2 R233, -RZ, RZ, 0, 4.76837158203125e-07 ;  /* 0x00000008ffe97431 */ /* 0x000fe200000001ff */
[----:B------:R-:W-:Y:S01]  /*8ff0*/  MOV R238, R173 ;  /* 0x000000ad00ee7202 */ /* 0x000fe20000000f00 */
[----:B------:R-:W-:-:S07]  /*9000*/  FADD.FTZ R174, R174, R241 ;  /* 0x000000f1aeae7221 */ /* 0x000fce0000010000 */
[----:B------:R-:W-:Y:S05]  /*9010*/  WARPSYNC.COLLECTIVE R228, `(.L_x_10839) ;  /* 0x00000000e4087348 */ /* 0x000fea0003c00000 */
[----:B------:R0:W1:Y:S02]  /*9020*/  SHFL.BFLY P3, R241, R238, R233, R231 ;  /* 0x0c0000e9eef17389 */ /* 0x00006400000600e7 */
[----:B01----:R-:W-:Y:S05]  /*9030*/  ENDCOLLECTIVE ;  /* 0x000000000000791b */ /* 0x003fea0003800000 */
.L_x_10839:
[----:B------:R-:W-:Y:S01]  /*9040*/  MOV R238, R174 ;  /* 0x000000ae00ee7202 */ /* 0x000fe20000000f00 */
[----:B------:R-:W-:-:S07]  /*9050*/  FADD.FTZ R173, R173, R241 ;  /* 0x000000f1adad7221 */ /* 0x000fce0000010000 */
[----:B------:R-:W-:Y:S05]  /*9060*/  WARPSYNC.COLLECTIVE R228, `(.L_x_10840) ;  /* 0x00000000e4087348 */ /* 0x000fea0003c00000 */
[----:B------:R0:W1:Y:S02]  /*9070*/  SHFL.BFLY P3, R241, R238, R233, R231 ;  /* 0x0c0000e9eef17389 */ /* 0x00006400000600e7 */
[----:B01----:R-:W-:Y:S05]  /*9080*/  ENDCOLLECTIVE ;  /* 0x000000000000791b */ /* 0x003fea0003800000 */
.L_x_10840:
[----:B------:R-:W-:Y:S01]  /*9090*/  HFMA2 R233, -RZ, RZ, 0, 9.5367431640625e-07 ;  /* 0x00000010ffe97431 */ /* 0x000fe200000001ff */
[----:B------:R-:W-:Y:S01]  /*90a0*/  MOV R238, R173 ;  /* 0x000000ad00ee7202 */ /* 0x000fe20000000f00 */
[----:B------:R-:W-:-:S07]  /*90b0*/  FADD.FTZ R174, R174, R241 ;  /* 0x000000f1aeae7221 */ /* 0x000fce0000010000 */
[----:B------:R-:W-:Y:S05]  /*90c0*/  WARPSYNC.COLLECTIVE R228, `(.L_x_10841) ;  /* 0x00000000e4087348 */ /* 0x000fea0003c00000 */
[----:B------:R0:W1:Y:S02]  /*90d0*/  SHFL.BFLY P3, R241, R238, R233, R231 ;  /* 0x0c0000e9eef17389 */ /* 0x00006400000600e7 */
[----:B01----:R-:W-:Y:S05]  /*90e0*/  ENDCOLLECTIVE ;  /* 0x000000000000791b */ /* 0x003fea0003800000 */
.L_x_10841:
[----:B------:R-:W-:Y:S02]  /*90f0*/  MOV R238, R174 ;  /* 0x000000ae00ee7202 */ /* 0x000fe40000000f00 */
[----:B------:R-:W-:-:S07]  /*9100*/  MOV R223, R241 ;  /* 0x000000f100df7202 */ /* 0x000fce0000000f00 */
[----:B------:R-:W-:Y:S05]  /*9110*/  WARPSYNC.COLLECTIVE R228, `(.L_x_10842) ;  /* 0x00000000e4087348 */ /* 0x000fea0003c00000 */
[----:B------:R0:W1:Y:S02]  /*9120*/  SHFL.BFLY P3, R241, R238, R233, R231 ;  /* 0x0c0000e9eef17389 */ /* 0x00006400000600e7 */
[----:B01----:R-:W-:Y:S05]  /*9130*/  ENDCOLLECTIVE ;  /* 0x000000000000791b */ /* 0x003fea0003800000 */
.L_x_10842:
[----:B------:R-:W-:Y:S01]  /*9140*/  MOV R228, R241 ;  /* 0x000000f100e47202 */ /* 0x000fe20000000f00 */
[----:B------:R-:W-:Y:S06]  /*9150*/  BRA `(.L_x_10843) ;  /* 0xffffff9400707947 */ /* 0x000fec000383ffff */
.L_x_10844:
        /* <DEDUP_REMOVED lines=10> */
.L_x_25441:


//--------------------- .text._ZN10layer_norm22ln_bwd_finalize_kernelINS_22Kernel_traits_finalizeILj1280Ef13__nv_bfloat16fS2_fjLb0ELj1024ELj4ENS_18Kernel_traits_baseILj1280EfS2_fS2_fjLj1024EEEEELb0ELb0EEEvNS_9BwdParamsE --------------------------
	.section	.text._ZN10layer_norm22ln_bwd_finalize_kernelINS_22Kernel_traits_finalizeILj1280Ef13__nv_bfloat16fS2_fjLb0ELj1024ELj4ENS_18Kernel_traits_baseILj1280EfS2_fS2_fjLj1024EEEEELb0ELb0EEEvNS_9BwdParamsE,"ax",@progbits
	.align	128
        .global         _ZN10layer_norm22ln_bwd_finalize_kernelINS_22Kernel_traits_finalizeILj1280Ef13__nv_bfloat16fS2_fjLb0ELj1024ELj4ENS_18Kernel_traits_baseILj1280EfS2_fS2_fjLj1024EEEEELb0ELb0EEEvNS_9BwdParamsE
        .type           _ZN10layer_norm22ln_bwd_finalize_kernelINS_22Kernel_traits_finalizeILj1280Ef13__nv_bfloat16fS2_fjLb0ELj1024ELj4ENS_18Kernel_traits_baseILj1280EfS2_fS2_fjLj1024EEEEELb0ELb0EEEvNS_9BwdParamsE,@function
        .size           _ZN10layer_norm22ln_bwd_finalize_kernelINS_22Kernel_traits_finalizeILj1280Ef13__nv_bfloat16fS2_fjLb0ELj1024ELj4ENS_18Kernel_traits_baseILj1280EfS2_fS2_fjLj1024EEEEELb0ELb0EEEvNS_9BwdParamsE,(.L_x_25442 - _ZN10layer_norm22ln_bwd_finalize_kernelINS_22Kernel_traits_finalizeILj1280Ef13__nv_bfloat16fS2_fjLb0ELj1024ELj4ENS_18Kernel_traits_baseILj1280EfS2_fS2_fjLj1024EEEEELb0ELb0EEEvNS_9BwdParamsE)
        .other          _ZN10layer_norm22ln_bwd_finalize_kernelINS_22Kernel_traits_finalizeILj1280Ef13__nv_bfloat16fS2_fjLb0ELj1024ELj4ENS_18Kernel_traits_baseILj1280EfS2_fS2_fjLj1024EEEEELb0ELb0EEEvNS_9BwdParamsE,@"STO_CUDA_ENTRY STV_DEFAULT"
_ZN10layer_norm22ln_bwd_finalize_kernelINS_22Kernel_traits_finalizeILj1280Ef13__nv_bfloat16fS2_fjLb0ELj1024ELj4ENS_18Kernel_traits_baseILj1280EfS2_fS2_fjLj1024EEEEELb0ELb0EEEvNS_9BwdParamsE:
.text._ZN10layer_norm22ln_bwd_finalize_kernelINS_22Kernel_traits_finalizeILj1280Ef13__nv_bfloat16fS2_fjLb0ELj1024ELj4ENS_18Kernel_traits_baseILj1280EfS2_fS2_fjLj1024EEEEELb0ELb0EEEvNS_9BwdParamsE:
        /* <DEDUP_REMOVED lines=78> */
.L_x_10849:
        /* <DEDUP_REMOVED lines=118> */
.L_x_10848:
[----:B------:R-:W-:Y:S05]  /*0c40*/  BSYNC.RECONVERGENT B1 ;  /* 0x0000000000017941 */ /* 0x000fea0003800200 */
.L_x_10847:
        /* <DEDUP_REMOVED lines=68> */
.L_x_10851:
[----:B------:R-:W-:Y:S05]  /*1090*/  BSYNC.RECONVERGENT B1 ;  /* 0x0000000000017941 */ /* 0x000fea0003800200 */
.L_x_10850:
        /* <DEDUP_REMOVED lines=37> */
.L_x_10853:
[----:B------:R-:W-:Y:S05]  /*12f0*/  BSYNC.RECONVERGENT B1 ;  /* 0x0000000000017941 */ /* 0x000fea0003800200 */
.L_x_10852:
[----:B------:R-:W-:Y:S05]  /*1300*/  @!P1 BRA `(.L_x_10846) ;  /* 0x00000000003c9947 */ /* 0x000fea0003800000 */
[----:B------:R-:W0:Y:S01]  /*1310*/  LDC.64 R8, c[0x0][0x440] ;  /* 0x00011000ff087b82 */ /* 0x000e220000000a00 */
[----:B------:R-:W-:Y:S01]  /*1320*/  IMAD R0, R3, R54, R0 ;  /* 0x0000003603007224 */ /* 0x000fe200078e0200 */
[----:B------:R-:W-:-:S04]  /*1330*/  IADD3 R12, PT, PT, -R55, RZ, RZ ;  /* 0x000000ff370c7210 */ /* 0x000fc80007ffe1ff */
[----:B------:R-:W-:Y:S02]  /*1340*/  IADD3 R3, PT, PT, R57, R0, RZ ;  /* 0x0000000039037210 */ /* 0x000fe40007ffe0ff */
[----:B------:R-:W1:Y:S05]  /*1350*/  LDC.64 R10, c[0x0][0x448] ;  /* 0x00011200ff0a7b82 */ /* 0x000e6a0000000a00 */
.L_x_10854:
        /* <DEDUP_REMOVED lines=10> */
.L_x_10846:
[----:B------:R-:W-:Y:S05]  /*1400*/  BSYNC.RECONVERGENT B0 ;  /* 0x0000000000007941 */ /* 0x000fea0003800200 */
.L_x_10845:
        /* <DEDUP_REMOVED lines=60> */
.L_x_10855:
        /* <DEDUP_REMOVED lines=11> */
.L_x_25442:


//--------------------- .text._ZN10layer_norm13ln_bwd_kernelINS_13Kernel_traitsIf13__nv_bfloat16fS2_fjLj1280ELj1ELj4ELj1ELj16ENS_18Kernel_traits_baseILj1280EfS2_fS2_fjLj128EEEEELb1ELb0ELb1ELb0EEEvNS_9BwdParamsE --------------------------
	.section	.text._ZN10layer_norm13ln_bwd_kernelINS_13Kernel_traitsIf13__nv_bfloat16fS2_fjLj1280ELj1ELj4ELj1ELj16ENS_18Kernel_traits_baseILj1280EfS2_fS2_fjLj128EEEEELb1ELb0ELb1ELb0EEEvNS_9BwdParamsE,"ax",@progbits
	.align	128
        .global         _ZN10layer_norm13ln_bwd_kernelINS_13Kernel_traitsIf13__nv_bfloat16fS2_fjLj1280ELj1ELj4ELj1ELj16ENS_18Kernel_traits_baseILj1280EfS2_fS2_fjLj128EEEEELb1ELb0ELb1ELb0EEEvNS_9BwdParamsE
        .type           _ZN10layer_norm13ln_bwd_kernelINS_13Kernel_traitsIf13__nv_bfloat16fS2_fjLj1280ELj1ELj4ELj1ELj16ENS_18Kernel_traits_baseILj1280EfS2_fS2_fjLj128EEEEELb1ELb0ELb1ELb0EEEvNS_9BwdParamsE,@function
        .size           _ZN10layer_norm13ln_bwd_kernelINS_13Kernel_traitsIf13__nv_bfloat16fS2_fjLj1280ELj1ELj4ELj1ELj16ENS_18Kernel_traits_baseILj1280EfS2_fS2_fjLj128EEEEELb1ELb0ELb1ELb0EEEvNS_9BwdParamsE,(.L_x_25443 - _ZN10layer_norm13ln_bwd_kernelINS_13Kernel_traitsIf13__nv_bfloat16fS2_fjLj1280ELj1ELj4ELj1ELj16ENS_18Kernel_traits_baseILj1280EfS2_fS2_fjLj128EEEEELb1ELb0ELb1ELb0EEEvNS_9BwdParamsE)
        .other          _ZN10layer_norm13ln_bwd_kernelINS_13Kernel_traitsIf13__nv_bfloat16fS2_fjLj1280ELj1ELj4ELj1ELj16ENS_18Kernel_traits_baseILj1280EfS2_fS2_fjLj128EEEEELb1ELb0ELb1ELb0EEEvNS_9BwdParamsE,@"STO_CUDA_ENTRY STV_DEFAULT"
_ZN10layer_norm13ln_bwd_kernelINS_13Kernel_traitsIf13__nv_bfloat16fS2_fjLj1280ELj1ELj4ELj1ELj16ENS_18Kernel_traits_baseILj1280EfS2_fS2_fjLj128EEEEELb1ELb0ELb1ELb0EEEvNS_9BwdParamsE:
.text._ZN10layer_norm13ln_bwd_kernelINS_13Kernel_traitsIf13__nv_bfloat16fS2_fjLj1280ELj1ELj4ELj1ELj16ENS_18Kernel_traits_baseILj1280EfS2_fS2_fjLj128EEEEELb1ELb0ELb1ELb0EEEvNS_9BwdParamsE:
[----:B------:R-:W0:Y:S02]  /*0000*/  LDC R1, c[0x0][0x37c] ;  /* 0x0000df00ff017b82 */ /* 0x000e240000000800 */
[----:B0-----:R-:W-:Y:S01]  /*0010*/  IADD3 R1, PT, PT, R1, -0xa0, RZ ;  /* 0xffffff6001017810 */ /* 0x001fe20007ffe0ff */
[----:B------:R-:W0:Y:S01]  /*0020*/  S2R R250, SR_TID.X ;  /* 0x0000000000fa7919 */ /* 0x000e220000002100 */
[----:B------:R-:W1:Y:S03]  /*0030*/  LDCU UR4, c[0x0][0x388] ;  /* 0x00007100ff0477ac */ /* 0x000e660008000800 */
[----:B------:R-:W2:Y:S01]  /*0040*/  LDL.64 R28, [R1+0x20] ;  /* 0x00002000011c7983 */ /* 0x000ea20000100a00 */
[----:B------:R-:W2:Y:S03]  /*0050*/  LDCU.64 UR6, c[0x0][0x358] ;  /* 0x00006b00ff0677ac */ /* 0x000ea60008000a00 */
[----:B------:R-:W2:Y:S01]  /*0060*/  LDL.64 R30, [R1+0x28] ;  /* 0x00002800011e7983 */ /* 0x000ea20000100a00 */
[----:B------:R-:W3:Y:S03]  /*0070*/  LDCU UR5, c[0x0][0x384] ;  /* 0x00007080ff0577ac */ /* 0x000ee60008000800 */
[----:B------:R-:W4:Y:S01]  /*0080*/  LDL.64 R32, [R1+0x30] ;  /* 0x0000300001207983 */ /* 0x000f220000100a00 */
[----:B------:R-:W0:Y:S03]  /*0090*/  LDCU UR14, c[0x0][0x388] ;  /* 0x00007100ff0e77ac */ /* 0x000e260008000800 */
[----:B------:R-:W4:Y:S01]  /*00a0*/  LDL.64 R34, [R1+0x38] ;  /* 0x0000380001227983 */ /* 0x000f220000100a00 */
[----:B------:R-:W0:Y:S03]  /*00b0*/  LDCU.U8 UR8, c[0x0][0x410] ;  /* 0x00008200ff0877ac */ /* 0x000e260008000000 */
[----:B------:R-:W5:Y:S01]  /*00c0*/  LDL.64 R36, [R1+0x40] ;  /* 0x0000400001247983 */ /* 0x000f620000100a00 */
[----:B------:R-:W0:Y:S03]  /*00d0*/  LDCU UR9, c[0x0][0x400] ;  /* 0x00008000ff0977ac */ /* 0x000e260008000800 */
[----:B------:R-:W5:Y:S01]  /*00e0*/  LDL.64 R38, [R1+0x48] ;  /* 0x0000480001267983 */ /* 0x000f620000100a00 */
[----:B------:R-:W0:Y:S03]  /*00f0*/  LDCU.64 UR12, c[0x0][0x408] ;  /* 0x00008100ff0c77ac */ /* 0x000e260008000a00 */
[----:B------:R-:W3:Y:S01]  /*0100*/  LDL.64 R56, [R1+0x90] ;  /* 0x0000900001387983 */ /* 0x000ee20000100a00 */
[----:B------:R-:W0:Y:S03]  /*0110*/  LDCU.64 UR10, c[0x0][0x438] ;  /* 0x00008700ff0a77ac */ /* 0x000e260008000a00 */
[----:B------:R-:W3:Y:S01]  /*0120*/  LDL.64 R58, [R1+0x98] ;  /* 0x00009800013a7983 */ /* 0x000ee20000100a00 */
[----:B------:R-:W0:Y:S03]  /*0130*/  LDCU.64 UR20, c[0x0][0x478] ;  /* 0x00008f00ff1477ac */ /* 0x000e260008000a00 */
[----:B------:R-:W3:Y:S04]  /*0140*/  LDL.64 R52, [R1+0x80] ;  /* 0x0000800001347983 */ /* 0x000ee80000100a00 */
        /* <DEDUP_REMOVED lines=9> */
[----:B------:R-:W3:Y:S04]  /*01e0*/  LDL.64 R20, [R1] ;  /* 0x0000000001147983 */ /* 0x000ee80000100a00 */
[----:B------:R-:W3:Y:S01]  /*01f0*/  LDL.64 R22, [R1+0x8] ;  /* 0x0000080001167983 */ /* 0x000ee20000100a00 */
        /* <DEDUP_REMOVED lines=13> */
[----:B------:R-:W1:Y:S01]  /*02d0*/  @P2 LDC.64 R10, c[0x0][0x3d0] ;  /* 0x0000f400ff0a2b82 */ /* 0x000e620000000a00 */
[----:B------:R-:W-:-:S07]  /*02e0*/  ISETP.GE.U32.AND P4, PT, R8, 0xa0, PT ;  /* 0x000000a00800780c */ /* 0x000fce0003f86070 */
[----:B------:R-:W1:Y:S01]  /*02f0*/  @P3 LDC.64 R12, c[0x0][0x3d0] ;  /* 0x0000f400ff0c3b82 */ /* 0x000e620000000a00 */
[C---:B0-----:R-:W-:Y:S01]  /*0300*/  @P0 IMAD.WIDE.U32 R2, R17.reuse, 0x20, R2 ;  /* 0x0000002011020825 */ /* 0x041fe200078e0002 */
[----:B------:R-:W-:-:S05]  /*0310*/  @P0 LOP3.LUT R17, R17, 0x20, RZ, 0xfc, !PT ;  /* 0x0000002011110812 */ /* 0x000fca00078efcff */
[C---:B-1----:R-:W-:Y:S01]  /*0320*/  @P1 IMAD.WIDE.U32 R6, R17.reuse, 0x20, R4 ;  /* 0x0000002011061825 */ /* 0x042fe200078e0004 */
[----:B------:R-:W-:Y:S01]  /*0330*/  @P1 IADD3 R17, PT, PT, R17, 0x20, RZ ;  /* 0x0000002011111810 */ /* 0x000fe20007ffe0ff */
[----:B------:R-:W0:Y:S04]  /*0340*/  @P4 LDC.64 R14, c[0x0][0x3d0] ;  /* 0x0000f400ff0e4b82 */ /* 0x000e280000000a00 */
[C---:B------:R-:W-:Y:S01]  /*0350*/  @P2 IMAD.WIDE.U32 R10, R17.reuse, 0x20, R10 ;  /* 0x00000020110a2825 */ /* 0x040fe200078e000a */
[----:B------:R-:W-:-:S05]  /*0360*/  @P2 IADD3 R17, PT, PT, R17, 0x20, RZ ;  /* 0x0000002011112810 */ /* 0x000fca0007ffe0ff */
[C---:B------:R-:W-:Y:S01]  /*0370*/  @P3 IMAD.WIDE.U32 R12, R17.reuse, 0x20, R12 ;  /* 0x00000020110c3825 */ /* 0x040fe200078e000c */
[----:B------:R-:W-:-:S05]  /*0380*/  @P3 IADD3 R17, PT, PT, R17, 0x20, RZ ;  /* 0x0000002011113810 */ /* 0x000fca0007ffe0ff */
[----:B0-----:R-:W-:Y:S01]  /*0390*/  @P4 IMAD.WIDE.U32 R4, R17, 0x20, R14 ;  /* 0x0000002011044825 */ /* 0x001fe200078e000e */
[----:B--2---:R-:W2:Y:S04]  /*03a0*/  @P3 LDG.E.128 R28, desc[UR6][R12.64+0x10] ;  /* 0x000010060c1c3981 */ /* 0x004ea8000c1e1d00 */
[----:B----4-:R-:W4:Y:S04]  /*03b0*/  @P3 LDG.E.128 R32, desc[UR6][R12.64] ;  /* 0x000000060c203981 */ /* 0x010f28000c1e1d00 */
[----:B-----5:R-:W5:Y:S04]  /*03c0*/  @P2 LDG.E.128 R36, desc[UR6][R10.64+0x10] ;  /* 0x000010060a242981 */ /* 0x020f68000c1e1d00 */
[----:B---3--:R-:W3:Y:S04]  /*03d0*/  @P0 LDG.E.128 R56, desc[UR6][R2.64] ;  /* 0x0000000602380981 */ /* 0x008ee8000c1e1d00 */
[----:B------:R-:W3:Y:S04]  /*03e0*/  @P0 LDG.E.128 R52, desc[UR6][R2.64+0x10] ;  /* 0x0000100602340981 */ /* 0x000ee8000c1e1d00 */
[----:B------:R-:W3:Y:S04]  /*03f0*/  @P1 LDG.E.128 R48, desc[UR6][R6.64] ;  /* 0x0000000606301981 */ /* 0x000ee8000c1e1d00 */
[----:B------:R0:W3:Y:S04]  /*0400*/  @P1 LDG.E.128 R44, desc[UR6][R6.64+0x10] ;  /* 0x00001006062c1981 */ /* 0x0000e8000c1e1d00 */
[----:B------:R-:W3:Y:S04]  /*0410*/  @P2 LDG.E.128 R40, desc[UR6][R10.64] ;  /* 0x000000060a282981 */ /* 0x000ee8000c1e1d00 */
[----:B------:R-:W3:Y:S04]  /*0420*/  @P4 LDG.E.128 R24, desc[UR6][R4.64] ;  /* 0x0000000604184981 */ /* 0x000ee8000c1e1d00 */
[----:B------:R-:W3:Y:S01]  /*0430*/  @P4 LDG.E.128 R20, desc[UR6][R4.64+0x10] ;  /* 0x0000100604144981 */ /* 0x000ee2000c1e1d00 */
[----:B------:R-:W1:Y:S01]  /*0440*/  S2UR UR4, SR_CTAID.X ;  /* 0x00000000000479c3 */ /* 0x000e620000002500 */
[----:B0-----:R-:W-:Y:S01]  /*0450*/  SHF.R.U32.HI R7, RZ, 0x5, R250 ;  /* 0x00000005ff077819 */ /* 0x001fe200000116fa */
        /* <DEDUP_REMOVED lines=29> */
[----:B----4-:R2:W-:Y:S04]  /*0630*/  @P3 STL.64 [R1+0x30], R32 ;  /* 0x0000302001003387 */ /* 0x0105e80000100a00 */
[----:B------:R4:W-:Y:S04]  /*0640*/  @P3 STL.64 [R1+0x38], R34 ;  /* 0x0000382201003387 */ /* 0x0009e80000100a00 */
[----:B-----5:R5:W-:Y:S04]  /*0650*/  @P2 STL.64 [R1+0x40], R36 ;  /* 0x0000402401002387 */ /* 0x020be80000100a00 */
[----:B---3--:R-:W-:Y:S04]  /*0660*/  @P0 STL.64 [R1+0x90], R56 ;  /* 0x0000903801000387 */ /* 0x008fe80000100a00 */
[----:B------:R-:W-:Y:S04]  /*0670*/  @P0 STL.64 [R1+0x98], R58 ;  /* 0x0000983a01000387 */ /* 0x000fe80000100a00 */
[----:B------:R3:W-:Y:S04]  /*0680*/  @P2 STL.64 [R1+0x48], R38 ;  /* 0x0000482601002387 */ /* 0x0007e80000100a00 */
[----:B------:R-:W-:Y:S04]  /*0690*/  @P0 STL.64 [R1+0x80], R52 ;  /* 0x0000803401000387 */ /* 0x000fe80000100a00 */
[----:B------:R-:W-:Y:S04]  /*06a0*/  @P0 STL.64 [R1+0x88], R54 ;  /* 0x0000883601000387 */ /* 0x000fe80000100a00 */
[----:B------:R-:W-:Y:S04]  /*06b0*/  @P1 STL.64 [R1+0x70], R48 ;  /* 0x0000703001001387 */ /* 0x000fe80000100a00 */
[----:B------:R-:W-:Y:S04]  /*06c0*/  @P1 STL.64 [R1+0x78], R50 ;  /* 0x0000783201001387 */ /* 0x000fe80000100a00 */
[----:B------:R-:W-:Y:S04]  /*06d0*/  @P1 STL.64 [R1+0x60], R44 ;  /* 0x0000602c01001387 */ /* 0x000fe80000100a00 */
[----:B------:R-:W-:Y:S04]  /*06e0*/  @P1 STL.64 [R1+0x68], R46 ;  /* 0x0000682e01001387 */ /* 0x000fe80000100a00 */
        /* <DEDUP_REMOVED lines=8> */
[----:B-1----:R-:W-:Y:S02]  /*0770*/  CS2R R30, SRZ ;  /* 0x00000000001e7805 */ /* 0x002fe4000001ff00 */
[----:B--2---:R-:W-:Y:S02]  /*0780*/  CS2R R32, SRZ ;  /* 0x0000000000207805 */ /* 0x004fe4000001ff00 */
[----:B----4-:R-:W-:Y:S02]  /*0790*/  CS2R R34, SRZ ;  /* 0x0000000000227805 */ /* 0x010fe4000001ff00 */
[----:B-----5:R-:W-:Y:S02]  /*07a0*/  CS2R R36, SRZ ;  /* 0x0000000000247805 */ /* 0x020fe4000001ff00 */
[----:B---3--:R-:W-:-:S02]  /*07b0*/  CS2R R38, SRZ ;  /* 0x0000000000267805 */ /* 0x008fc4000001ff00 */
        /* <DEDUP_REMOVED lines=51> */
.L_x_11046:
[----:B0-----:R-:W0:Y:S08]  /*0af0*/  LDC.64 R2, c[0x0][0x3f8] ;  /* 0x0000fe00ff027b82 */ /* 0x001e300000000a00 */
[----:B-123--:R-:W1:Y:S01]  /*0b00*/  LDC.64 R160, c[0x0][0x3f0] ;  /* 0x0000fc00ffa07b82 */ /* 0x00ee620000000a00 */
[----:B0-----:R-:W-:-:S05]  /*0b10*/  IMAD.WIDE R2, R7, 0x4, R2 ;  /* 0x0000000407027825 */ /* 0x001fca00078e0202 */
[----:B------:R0:W2:Y:S01]  /*0b20*/  LDG.E R6, desc[UR6][R2.64] ;  /* 0x0000000602067981 */ /* 0x0000a2000c1e1900 */
        /* <DEDUP_REMOVED lines=11> */
[----:B-----5:R-:W-:Y:S01]  /*0be0*/  ISETP.GE.AND P4, PT, R4, 0x1, PT ;  /* 0x000000010400780c */ /* 0x020fe20003f86270 */
[----:B------:R-:W-:Y:S01]  /*0bf0*/  BSSY.RECONVERGENT B2, `(.L_x_10860) ;  /* 0x000007c000027945 */ /* 0x000fe20003800200 */
[----:B------:R-:W-:Y:S01]  /*0c00*/  MOV R9, UR14 ;  /* 0x0000000e00097c02 */ /* 0x000fe20008000f00 */
[----:B------:R-:W1:Y:S01]  /*0c10*/  S2R R250, SR_TID.X ;  /* 0x0000000000fa7919 */ /* 0x000e620000002100 */
[C---:B------:R-:W-:Y:S01]  /*0c20*/  ISETP.GE.U32.AND P3, PT, R8.reuse, 0x20, PT ;  /* 0x000000200800780c */ /* 0x040fe20003f66070 */
[----:B------:R-:W-:Y:S01]  /*0c30*/  HFMA2 R211, -RZ, RZ, 0, 0 ;  /* 0x00000000ffd37431 */ /* 0x000fe200000001ff */
[----:B------:R-:W-:Y:S01]  /*0c40*/  ISETP.NE.AND P6, PT, RZ, UR8, PT ;  /* 0x00000008ff007c0c */ /* 0x000fe2000bfc5270 */
[----:B------:R-:W-:Y:S01]  /*0c50*/  IMAD R161, R7, R9, RZ ;  /* 0x0000000907a17224 */ /* 0x000fe200078e02ff */
[----:B------:R-:W-:Y:S02]  /*0c60*/  ISETP.GE.U32.AND P2, PT, R8, 0x40, PT ;  /* 0x000000400800780c */ /* 0x000fe40003f46070 */
[----:B0-----:R-:W-:-:S02]  /*0c70*/  IADD3 R3, PT, PT, R6, -0x1, RZ ;  /* 0xffffffff06037810 */ /* 0x001fc40007ffe0ff */
[----:B------:R-:W-:Y:S02]  /*0c80*/  SHF.R.S32.HI R162, RZ, 0x1f, R161 ;  /* 0x0000001fffa27819 */ /* 0x000fe400000114a1 */
[----:B------:R-:W-:Y:S01]  /*0c90*/  ISETP.GE.U32.AND P1, PT, R8, 0x60, PT ;  /* 0x000000600800780c */ /* 0x000fe20003f26070 */
[----:B------:R-:W-:Y:S01]  /*0ca0*/  IMAD R160, R3, R9, RZ ;  /* 0x0000000903a07224 */ /* 0x000fe200078e02ff */
[----:B------:R-:W-:Y:S02]  /*0cb0*/  @P4 IADD3 R3, PT, PT, R4, -0x1, RZ ;  /* 0xffffffff04034810 */ /* 0x000fe40007ffe0ff */
[----:B------:R-:W-:Y:S02]  /*0cc0*/  LEA.HI R161, R162, R161, RZ, 0x3 ;  /* 0x000000a1a2a17211 */ /* 0x000fe400078f18ff */
[----:B------:R-:W-:Y:S01]  /*0cd0*/  SHF.R.S32.HI R162, RZ, 0x1f, R160 ;  /* 0x0000001fffa27819 */ /* 0x000fe200000114a0 */
[----:B------:R-:W-:Y:S01]  /*0ce0*/  @P4 IMAD R3, R3, R9, RZ ;  /* 0x0000000903034224 */ /* 0x000fe200078e02ff */
[----:B------:R-:W-:-:S02]  /*0cf0*/  ISETP.GE.U32.AND P0, PT, R8, 0x80, PT ;  /* 0x000000800800780c */ /* 0x000fc40003f06070 */
[----:B------:R-:W-:Y:S02]  /*0d00*/  LEA.HI R160, R162, R160, RZ, 0x3 ;  /* 0x000000a0a2a07211 */ /* 0x000fe400078f18ff */
[----:B------:R-:W-:Y:S02]  /*0d10*/  @P4 SHF.R.S32.HI R162, RZ, 0x1f, R3 ;  /* 0x0000001fffa24819 */ /* 0x000fe40000011403 */
[----:B------:R-:W-:Y:S02]  /*0d20*/  MOV R212, RZ ;  /* 0x000000ff00d47202 */ /* 0x000fe40000000f00 */
[----:B------:R-:W-:Y:S01]  /*0d30*/  @P4 LEA.HI R162, R162, R3, RZ, 0x3 ;  /* 0x00000003a2a24211 */ /* 0x000fe200078f18ff */
[----:B------:R-:W-:Y:S01]  /*0d40*/  HFMA2 R3, -RZ, RZ, 0, 0 ;  /* 0x00000000ff037431 */ /* 0x000fe200000001ff */
        /* <DEDUP_REMOVED lines=16> */
[----:B0-----:R-:W-:-:S03]  /*0e50*/  IMAD.WIDE.U32 R10, R209, 0x20, R10 ;  /* 0x00000020d10a7825 */ /* 0x001fc600078e000a */
[----:B------:R-:W4:Y:S01]  /*0e60*/  LDL R170, [R1+0x8c] ;  /* 0x00008c0001aa7983 */ /* 0x000f220000100800 */
[----:B------:R-:W-:Y:S01]  /*0e70*/  ISETP.NE.U32.AND P6, PT, RZ, UR10, PT ;  /* 0x0000000aff007c0c */ /* 0x000fe2000bfc5070 */
[----:B------:R-:W0:Y:S01]  /*0e80*/  LDC.64 R168, c[0x0][0x3b0] ;  /* 0x0000ec00ffa87b82 */ /* 0x000e220000000a00 */
[----:B-1----:R-:W-:Y:S01]  /*0e90*/  IMAD.WIDE.U32 R160, R210, 0x10, R160 ;  /* 0x00000010d2a07825 */ /* 0x002fe200078e00a0 */
[----:B------:R-:W2:Y:S04]  /*0ea0*/  LDG.E.128 R12, desc[UR6][R10.64] ;  /* 0x000000060a0c7981 */ /* 0x000ea8000c1e1d00 */
[----:B------:R1:W3:Y:S04]  /*0eb0*/  LDG.E.128 R164, desc[UR6][R10.64+0x10] ;  /* 0x000010060aa47981 */ /* 0x0002e8000c1e1d00 */
[----:B------:R-:W4:Y:S01]  /*0ec0*/  LDG.E.128 R160, desc[UR6][R160.64] ;  /* 0x00000006a0a07981 */ /* 0x000f22000c1e1d00 */
[----:B------:R-:W-:-:S13]  /*0ed0*/  ISETP.NE.AND.EX P6, PT, RZ, UR11, PT, P6 ;  /* 0x0000000bff007c0c */ /* 0x000fda000bfc5360 */
[----:B-1----:R-:W1:Y:S02]  /*0ee0*/  @P6 LDC.64 R10, c[0x0][0x438] ;  /* 0x00010e00ff0a6b82 */ /* 0x002e640000000a00 */
[----:B-1----:R-:W-:-:S05]  /*0ef0*/  @P6 IMAD.WIDE.U32 R10, R209, 0x20, R10 ;  /* 0x00000020d10a6825 */ /* 0x002fca00078e000a */
[----:B------:R-:W5:Y:S04]  /*0f00*/  @P6 LDG.E.128 R112, desc[UR6][R10.64] ;  /* 0x000000060a706981 */ /* 0x000f68000c1e1d00 */
[----:B------:R0:W5:Y:S02]  /*0f10*/  @P6 LDG.E.128 R116, desc[UR6][R10.64+0x10] ;  /* 0x000010060a746981 */ /* 0x000164000c1e1d00 */
[----:B0-----:R-:W-:-:S05]  /*0f20*/  IMAD.WIDE.U32 R10, R3, 0x8, R168 ;  /* 0x00000008030a7825 */ /* 0x001fca00078e00a8 */
[----:B------:R2:W5:Y:S01]  /*0f30*/  LDG.E.64 R174, desc[UR6][R10.64] ;  /* 0x000000060aae7981 */ /* 0x000562000c1e1b00 */
[----:B------:R-:W-:Y:S02]  /*0f40*/  IADD3 R210, PT, PT, R210, 0x20, RZ ;  /* 0x00000020d2d27810 */ /* 0x000fe40007ffe0ff */
[----:B------:R-:W-:Y:S02]  /*0f50*/  IADD3 R3, PT, PT, R3, 0x20, RZ ;  /* 0x0000002003037810 */ /* 0x000fe40007ffe0ff */
[----:B------:R-:W-:Y:S01]  /*0f60*/  IADD3 R209, PT, PT, R209, 0x20, RZ ;  /* 0x00000020d1d17810 */ /* 0x000fe20007ffe0ff */
[C---:B--2---:R-:W-:Y:S01]  /*0f70*/  FADD.FTZ R11, -R2.reuse, R14 ;  /* 0x0000000e020b7221 */ /* 0x044fe20000010100 */
[C---:B------:R-:W-:Y:S01]  /*0f80*/  FADD.FTZ R0, -R2.reuse, R12 ;  /* 0x0000000c02007221 */ /* 0x040fe20000010100 */
[C---:B------:R-:W-:Y:S01]  /*0f90*/  FADD.FTZ R12, -R2.reuse, R15 ;  /* 0x0000000f020c7221 */ /* 0x040fe20000010100 */
[C---:B------:R-:W-:Y:S01]  /*0fa0*/  FADD.FTZ R10, -R2.reuse, R13 ;  /* 0x0000000d020a7221 */ /* 0x040fe20000010100 */
[C---:B---3--:R-:W-:Y:S01]  /*0fb0*/  FADD.FTZ R164, -R2.reuse, R164 ;  /* 0x000000a402a47221 */ /* 0x048fe20000010100 */
[----:B------:R-:W-:Y:S01]  /*0fc0*/  FADD.FTZ R166, -R2, R166 ;  /* 0x000000a602a67221 */ /* 0x000fe20000010100 */
[----:B----4-:R-:W-:-:S02]  /*0fd0*/  PRMT R14, R161, 0x7632, R14 ;  /* 0x00007632a10e7816 */ /* 0x010fc4000000000e */
[----:B------:R-:W-:Y:S01]  /*0fe0*/  SHF.L.U32 R169, R161, 0x10, RZ ;  /* 0x00000010a1a97819 */ /* 0x000fe200000006ff */
[----:B------:R-:W-:Y:S01]  /*0ff0*/  FADD.FTZ R161, -R2, R167 ;  /* 0x000000a702a17221 */ /* 0x000fe20000010100 */
[----:B------:R-:W-:Y:S02]  /*1000*/  PRMT R15, R162, 0x7632, R15 ;  /* 0x00007632a20f7816 */ /* 0x000fe4000000000f */
[C---:B------:R-:W-:Y:S02]  /*1010*/  PRMT R13, R160.reuse, 0x7632, R13 ;  /* 0x00007632a00d7816 */ /* 0x040fe4000000000d */
[----:B------:R-:W-:Y:S02]  /*1020*/  SHF.L.U32 R168, R160, 0x10, RZ ;  /* 0x00000010a0a87819 */ /* 0x000fe400000006ff */
[----:B------:R-:W-:Y:S01]  /*1030*/  SHF.L.U32 R167, R14, 0x10, RZ ;  /* 0x000000100ea77819 */ /* 0x000fe200000006ff */
[----:B------:R-:W-:Y:S01]  /*1040*/  FMUL.FTZ R14, R5, R164 ;  /* 0x000000a4050e7220 */ /* 0x000fe20000410000 */
[----:B------:R-:W-:Y:S01]  /*1050*/  SHF.L.U32 R162, R162, 0x10, RZ ;  /* 0x00000010a2a27819 */ /* 0x000fe200000006ff */
[----:B------:R-:W-:Y:S01]  /*1060*/  FADD.FTZ R160, -R2, R165 ;  /* 0x000000a502a07221 */ /* 0x000fe20000010100 */
[----:B------:R-:W-:-:S02]  /*1070*/  PRMT R16, R163, 0x7632, R16 ;  /* 0x00007632a3107816 */ /* 0x000fc40000000010 */
[----:B------:R-:W-:Y:S02]  /*1080*/  SHF.L.U32 R163, R163, 0x10, RZ ;  /* 0x00000010a3a37819 */ /* 0x000fe400000006ff */
[----:B------:R-:W-:Y:S01]  /*1090*/  SHF.L.U32 R164, R15, 0x10, RZ ;  /* 0x000000100fa47819 */ /* 0x000fe200000006ff */
[----:B------:R-:W-:Y:S01]  /*10a0*/  FMUL.FTZ R15, R5, R166 ;  /* 0x000000a6050f7220 */ /* 0x000fe20000410000 */
[----:B------:R-:W-:Y:S01]  /*10b0*/  SHF.L.U32 R165, R13, 0x10, RZ ;  /* 0x000000100da57819 */ /* 0x000fe200000006ff */
[----:B------:R-:W-:Y:S01]  /*10c0*/  FMUL.FTZ R0, R5, R0 ;  /* 0x0000000005007220 */ /* 0x000fe20000410000 */
[----:B------:R-:W-:Y:S01]  /*10d0*/  FMUL.FTZ R13, R232, R168 ;  /* 0x000000a8e80d7220 */ /* 0x000fe20000410000 */
[----:B------:R-:W-:Y:S01]  /*10e0*/  FADD.FTZ R72, R72, R162 ;  /* 0x000000a248487221 */ /* 0x000fe20000010000 */
[-C--:B------:R-:W-:Y:S01]  /*10f0*/  FFMA.FTZ R32, R14, R162.reuse, R32 ;  /* 0x000000a20e207223 */ /* 0x080fe20000010020 */
[----:B------:R-:W-:Y:S01]  /*1100*/  FMUL.FTZ R233, R248, R162 ;  /* 0x000000a2f8e97220 */ /* 0x000fe20000410000 */
[----:B------:R-:W-:Y:S01]  /*1110*/  SHF.L.U32 R162, R16, 0x10, RZ ;  /* 0x0000001010a27819 */ /* 0x000fe200000006ff */
[----:B------:R-:W-:Y:S01]  /*1120*/  FADD.FTZ R74, R74, R163 ;  /* 0x000000a34a4a7221 */ /* 0x000fe20000010000 */
[-C--:B------:R-:W-:Y:S01]  /*1130*/  FFMA.FTZ R34, R15, R163.reuse, R34 ;  /* 0x000000a30f227223 */ /* 0x080fe20000010022 */
        /* <DEDUP_REMOVED lines=8> */
[C---:B------:R-:W-:Y:S01]  /*11c0*/  FFMA.FTZ R16, R10.reuse, R236, R16 ;  /* 0x000000ec0a107223 */ /* 0x040fe20000010010 */
[----:B------:R-:W-:Y:S01]  /*11d0*/  FFMA.FTZ R29, R10, R165, R29 ;  /* 0x000000a50a1d7223 */ /* 0x000fe2000001001d */
[----:B------:R-:W-:Y:S01]  /*11e0*/  FADD.FTZ R69, R69, R165 ;  /* 0x000000a545457221 */ /* 0x000fe20000010000 */
        /* <DEDUP_REMOVED lines=28> */
.L_x_10861:
[----:B------:R-:W-:Y:S05]  /*13b0*/  BSYNC.RECONVERGENT B2 ;  /* 0x0000000000027941 */ /* 0x000fea0003800200 */
.L_x_10860:
        /* <DEDUP_REMOVED lines=33> */
[----:B---3--:R-:W-:Y:S01]  /*15d0*/  FADD.FTZ R164, -R2, R164 ;  /* 0x000000a402a47221 */ /* 0x008fe20000010100 */
[----:B----4-:R-:W-:-:S02]  /*15e0*/  PRMT R21, R160, 0x7632, R21 ;  /* 0x00007632a0157816 */ /* 0x010fc40000000015 */
        /* <DEDUP_REMOVED lines=9> */
[C---:B------:R-:W-:Y:S01]  /*1680*/  FMUL.FTZ R17, R5.reuse, R17 ;  /* 0x0000001105117220 */ /* 0x040fe20000410000 */
[C---:B------:R-:W-:Y:S01]  /*1690*/  FMUL.FTZ R21, R5.reuse, R164 ;  /* 0x000000a405157220 */ /* 0x040fe20000410000 */
[----:B------:R-:W-:Y:S01]  /*16a0*/  SHF.L.U32 R164, R22, 0x10, RZ ;  /* 0x0000001016a47819 */ /* 0x000fe200000006ff */
[----:B------:R-:W-:Y:S01]  /*16b0*/  FMUL.FTZ R22, R5, R163 ;  /* 0x000000a305167220 */ /* 0x000fe20000410000 */
[C---:B------:R-:W-:Y:S01]  /*16c0*/  PRMT R168, R161.reuse, 0x7632, R168 ;  /* 0x00007632a1a87816 */ /* 0x040fe200000000a8 */
[----:B------:R-:W-:Y:S01]  /*16d0*/  FADD.FTZ R163, R212, R230 ;  /* 0x000000e6d4a37221 */ /* 0x000fe20000010000 */
[----:B------:R-:W-:Y:S01]  /*16e0*/  SHF.L.U32 R169, R161, 0x10, RZ ;  /* 0x00000010a1a97819 */ /* 0x000fe200000006ff */
[----:B------:R-:W-:Y:S01]  /*16f0*/  FADD.FTZ R161, -R2, R167 ;  /* 0x000000a702a17221 */ /* 0x000fe20000010100 */
[----:B------:R-:W-:Y:S01]  /*1700*/  FMUL.FTZ R229, R240, R165 ;  /* 0x000000a5f0e57220 */ /* 0x000fe20000410000 */
[----:B------:R-:W-:Y:S01]  /*1710*/  FMUL.FTZ R18, R5, R18 ;  /* 0x0000001205127220 */ /* 0x000fe20000410000 */
[----:B------:R-:W-:Y:S01]  /*1720*/  FFMA.FTZ R167, R17, R230, R211 ;  /* 0x000000e611a77223 */ /* 0x000fe200000100d3 */
[----:B------:R-:W-:Y:S01]  /*1730*/  FADD.FTZ R82, R82, R23 ;  /* 0x0000001752527221 */ /* 0x000fe20000010000 */
[-C--:B------:R-:W-:Y:S01]  /*1740*/  FFMA.FTZ R42, R22, R23.reuse, R42 ;  /* 0x00000017162a7223 */ /* 0x080fe2000001002a */
[----:B------:R-:W-:Y:S01]  /*1750*/  FMUL.FTZ R224, R247, R23 ;  /* 0x00000017f7e07220 */ /* 0x000fe20000410000 */
[----:B------:R-:W-:Y:S01]  /*1760*/  SHF.L.U32 R166, R168, 0x10, RZ ;  /* 0x00000010a8a67819 */ /* 0x000fe200000006ff */
[----:B------:R-:W-:Y:S01]  /*1770*/  FADD.FTZ R23, R163, R229 ;  /* 0x000000e5a3177221 */ /* 0x000fe20000010000 */
[----:B------:R-:W-:Y:S01]  /*1780*/  FMUL.FTZ R19, R5, R19 ;  /* 0x0000001305137220 */ /* 0x000fe20000410000 */
[----:B------:R-:W-:Y:S01]  /*1790*/  FMUL.FTZ R228, R227, R169 ;  /* 0x000000a9e3e47220 */ /* 0x000fe20000410000 */
[C---:B------:R-:W-:Y:S01]  /*17a0*/  FFMA.FTZ R163, R18.reuse, R229, R167 ;  /* 0x000000e512a37223 */ /* 0x040fe200000100a7 */
[----:B------:R-:W-:Y:S01]  /*17b0*/  FFMA.FTZ R37, R18, R165, R37 ;  /* 0x000000a512257223 */ /* 0x000fe20000010025 */
[----:B------:R-:W-:Y:S01]  /*17c0*/  FADD.FTZ R77, R77, R165 ;  /* 0x000000a54d4d7221 */ /* 0x000fe20000010000 */
        /* <DEDUP_REMOVED lines=32> */
.L_x_10863:
[----:B------:R-:W-:Y:S05]  /*19d0*/  BSYNC.RECONVERGENT B2 ;  /* 0x0000000000027941 */ /* 0x000fea0003800200 */
.L_x_10862:
        /* <DEDUP_REMOVED lines=16> */
[----:B------:R-:W2:Y:S05]  /*1ae0*/  LDG.E.128 R24, desc[UR6][R164.64] ;  /* 0x00000006a4187981 */ /* 0x000eaa000c1e1d00 */
[----:B------:R-:W3:Y:S04]  /*1af0*/  LDG.E.128 R160, desc[UR6][R160.64] ;  /* 0x00000006a0a07981 */ /* 0x000ee8000c1e1d00 */
[----:B------:R-:W4:Y:S01]  /*1b00*/  LDG.E.128 R164, desc[UR6][R164.64+0x10] ;  /* 0x00001006a4a47981 */ /* 0x000f22000c1e1d00 */
[----:B------:R-:W-:-:S13]  /*1b10*/  ISETP.NE.AND.EX P6, PT, RZ, UR11, PT, P6 ;  /* 0x0000000bff007c0c */ /* 0x000fda000bfc5360 */
[----:B------:R-:W1:Y:S02]  /*1b20*/  @P6 LDC.64 R168, c[0x0][0x438] ;  /* 0x00010e00ffa86b82 */ /* 0x000e640000000a00 */
[----:B-1----:R-:W-:-:S05]  /*1b30*/  @P6 IMAD.WIDE.U32 R168, R209, 0x20, R168 ;  /* 0x00000020d1a86825 */ /* 0x002fca00078e00a8 */
[----:B------:R-:W5:Y:S04]  /*1b40*/  @P6 LDG.E.128 R128, desc[UR6][R168.64] ;  /* 0x00000006a8806981 */ /* 0x000f68000c1e1d00 */
[----:B------:R0:W5:Y:S02]  /*1b50*/  @P6 LDG.E.128 R132, desc[UR6][R168.64+0x10] ;  /* 0x00001006a8846981 */ /* 0x000164000c1e1d00 */
[----:B0-----:R-:W-:-:S05]  /*1b60*/  IMAD.WIDE.U32 R168, R3, 0x8, R170 ;  /* 0x0000000803a87825 */ /* 0x001fca00078e00aa */
[----:B------:R0:W5:Y:S01]  /*1b70*/  LDG.E.64 R178, desc[UR6][R168.64] ;  /* 0x00000006a8b27981 */ /* 0x000162000c1e1b00 */
[----:B------:R-:W-:Y:S01]  /*1b80*/  VIADD R210, R210, 0x20 ;  /* 0x00000020d2d27836 */ /* 0x000fe20000000000 */
[----:B------:R-:W-:Y:S02]  /*1b90*/  IADD3 R3, PT, PT, R3, 0x20, RZ ;  /* 0x0000002003037810 */ /* 0x000fe40007ffe0ff */
[----:B------:R-:W-:Y:S01]  /*1ba0*/  IADD3 R209, PT, PT, R209, 0x20, RZ ;  /* 0x00000020d1d17810 */ /* 0x000fe20007ffe0ff */
[----:B--2---:R-:W-:-:S04]  /*1bb0*/  FADD.FTZ R24, -R2, R24 ;  /* 0x0000001802187221 */ /* 0x004fc80000010100 */
[----:B------:R-:W-:Y:S01]  /*1bc0*/  FMUL.FTZ R24, R5, R24 ;  /* 0x0000001805187220 */ /* 0x000fe20000410000 */
[C---:B---3--:R-:W-:Y:S02]  /*1bd0*/  SHF.L.U32 R172, R160.reuse, 0x10, RZ ;  /* 0x00000010a0ac7819 */ /* 0x048fe400000006ff */
[----:B0-----:R-:W-:Y:S01]  /*1be0*/  PRMT R169, R160, 0x7632, R169 ;  /* 0x00007632a0a97816 */ /* 0x001fe200000000a9 */
[----:B----4-:R-:W-:Y:S01]  /*1bf0*/  FADD.FTZ R164, -R2, R164 ;  /* 0x000000a402a47221 */ /* 0x010fe20000010100 */
[----:B------:R-:W-:Y:S01]  /*1c00*/  SHF.L.U32 R173, R162, 0x10, RZ ;  /* 0x00000010a2ad7819 */ /* 0x000fe200000006ff */
[----:B------:R-:W-:Y:S01]  /*1c10*/  FADD.FTZ R84, R84, R172 ;  /* 0x000000ac54547221 */ /* 0x000fe20000010000 */
[-C--:B------:R-:W-:Y:S01]  /*1c20*/  FFMA.FTZ R44, R24, R172.reuse, R44 ;  /* 0x000000ac182c7223 */ /* 0x080fe2000001002c */
[----:B------:R-:W-:Y:S01]  /*1c30*/  FMUL.FTZ R223, R213, R172 ;  /* 0x000000acd5df7220 */ /* 0x000fe20000410000 */
[C---:B------:R-:W-:Y:S01]  /*1c40*/  FADD.FTZ R160, -R2.reuse, R165 ;  /* 0x000000a502a07221 */ /* 0x040fe20000010100 */
[----:B------:R-:W-:Y:S01]  /*1c50*/  FMUL.FTZ R172, R5, R164 ;  /* 0x000000a405ac7220 */ /* 0x000fe20000410000 */
[----:B------:R-:W-:Y:S01]  /*1c60*/  FADD.FTZ R25, -R2, R25 ;  /* 0x0000001902197221 */ /* 0x000fe20000010100 */
[----:B------:R-:W-:Y:S01]  /*1c70*/  PRMT R168, R162, 0x7632, R168 ;  /* 0x00007632a2a87816 */ /* 0x000fe200000000a8 */
[----:B------:R-:W-:Y:S01]  /*1c80*/  FADD.FTZ R166, -R2, R166 ;  /* 0x000000a602a67221 */ /* 0x000fe20000010100 */
[----:B------:R-:W-:Y:S01]  /*1c90*/  SHF.L.U32 R165, R169, 0x10, RZ ;  /* 0x00000010a9a57819 */ /* 0x000fe200000006ff */
[----:B------:R-:W-:Y:S01]  /*1ca0*/  FADD.FTZ R88, R88, R173 ;  /* 0x000000ad58587221 */ /* 0x000fe20000010000 */
[C---:B------:R-:W-:Y:S01]  /*1cb0*/  PRMT R162, R163.reuse, 0x7632, R162 ;  /* 0x00007632a3a27816 */ /* 0x040fe200000000a2 */
[-C--:B------:R-:W-:Y:S01]  /*1cc0*/  FFMA.FTZ R48, R172, R173.reuse, R48 ;  /* 0x000000adac307223 */ /* 0x080fe20000010030 */
[----:B------:R-:W-:Y:S01]  /*1cd0*/  SHF.L.U32 R163, R163, 0x10, RZ ;  /* 0x00000010a3a37819 */ /* 0x000fe200000006ff */
[----:B------:R-:W-:Y:S01]  /*1ce0*/  FMUL.FTZ R208, R186, R173 ;  /* 0x000000adbad07220 */ /* 0x000fe20000410000 */
[----:B------:R-:W-:Y:S01]  /*1cf0*/  PRMT R170, R161, 0x7632, R170 ;  /* 0x00007632a1aa7816 */ /* 0x000fe200000000aa */
[----:B------:R-:W-:Y:S01]  /*1d00*/  FMUL.FTZ R25, R5, R25 ;  /* 0x0000001905197220 */ /* 0x000fe20000410000 */
[----:B------:R-:W-:Y:S01]  /*1d10*/  SHF.L.U32 R171, R161, 0x10, RZ ;  /* 0x00000010a1ab7819 */ /* 0x000fe200000006ff */
[----:B------:R-:W-:Y:S01]  /*1d20*/  FMUL.FTZ R173, R5, R166 ;  /* 0x000000a605ad7220 */ /* 0x000fe20000410000 */
[----:B------:R-:W-:Y:S01]  /*1d30*/  SHF.L.U32 R164, R168, 0x10, RZ ;  /* 0x00000010a8a47819 */ /* 0x000fe200000006ff */
[----:B------:R-:W-:Y:S01]  /*1d40*/  FADD.FTZ R26, -R2, R26 ;  /* 0x0000001a021a7221 */ /* 0x000fe20000010100 */
[----:B------:R-:W-:Y:S01]  /*1d50*/  FADD.FTZ R166, R212, R223 ;  /* 0x000000dfd4a67221 */ /* 0x000fe20000010000 */
[----:B------:R-:W-:Y:S01]  /*1d60*/  FFMA.FTZ R168, R24, R223, R211 ;  /* 0x000000df18a87223 */ /* 0x000fe200000100d3 */
[-C--:B------:R-:W-:Y:S01]  /*1d70*/  FMUL.FTZ R215, R239, R165.reuse ;  /* 0x000000a5efd77220 */ /* 0x080fe20000410000 */
[----:B------:R-:W-:Y:S01]  /*1d80*/  FADD.FTZ R161, -R2, R167 ;  /* 0x000000a702a17221 */ /* 0x000fe20000010100 */
[----:B------:R-:W-:Y:S01]  /*1d90*/  SHF.L.U32 R167, R170, 0x10, RZ ;  /* 0x00000010aaa77819 */ /* 0x000fe200000006ff */
[----:B------:R-:W-:Y:S01]  /*1da0*/  FADD.FTZ R90, R90, R163 ;  /* 0x000000a35a5a7221 */ /* 0x000fe20000010000 */
[----:B------:R-:W-:Y:S01]  /*1db0*/  FFMA.FTZ R45, R25, R165, R45 ;  /* 0x000000a5192d7223 */ /* 0x000fe2000001002d */
[----:B------:R-:W-:Y:S01]  /*1dc0*/  FADD.FTZ R85, R85, R165 ;  /* 0x000000a555557221 */ /* 0x000fe20000010000 */
[-C--:B------:R-:W-:Y:S01]  /*1dd0*/  FFMA.FTZ R50, R173, R163.reuse, R50 ;  /* 0x000000a3ad327223 */ /* 0x080fe20000010032 */
[----:B------:R-:W-:Y:S01]  /*1de0*/  FMUL.FTZ R184, R246, R163 ;  /* 0x000000a3f6b87220 */ /* 0x000fe20000410000 */
        /* <DEDUP_REMOVED lines=32> */
.L_x_10865:
[----:B------:R-:W-:Y:S05]  /*1ff0*/  BSYNC.RECONVERGENT B2 ;  /* 0x0000000000027941 */ /* 0x000fea0003800200 */
.L_x_10864:
[----:B------:R-:W-:Y:S04]  /*2000*/  BSSY.RECONVERGENT B2, `(.L_x_10866) ;  /* 0x0000061000027945 */ /* 0x000fe80003800200 */
[----:B------:R-:W-:Y:S05]  /*2010*/  @!P0 BRA `(.L_x_10867) ;  /* 0x00000004007c8947 */ /* 0x000fea0003800000 */
        /* <DEDUP_REMOVED lines=12> */
[----:B------:R-:W0:Y:S01]  /*20e0*/  @P6 LDC.64 R180, c[0x0][0x438] ;  /* 0x00010e00ffb46b82 */ /* 0x000e220000000a00 */
[----:B------:R-:W4:Y:S04]  /*20f0*/  LDL R251, [R1+0x24] ;  /* 0x0000240001fb7983 */ /* 0x000f280000100800 */
[----:B------:R-:W2:Y:S01]  /*2100*/  LDG.E.128 R164, desc[UR6][R164.64] ;  /* 0x00000006a4a47981 */ /* 0x000ea2000c1e1d00 */
[----:B-1----:R-:W-:-:S03]  /*2110*/  IMAD.WIDE.U32 R168, R209, 0x20, R168 ;  /* 0x00000020d1a87825 */ /* 0x002fc600078e00a8 */
[----:B------:R-:W4:Y:S04]  /*2120*/  LDL R249, [R1+0x2c] ;  /* 0x00002c0001f97983 */ /* 0x000f280000100800 */
[----:B------:R-:W3:Y:S04]  /*2130*/  LDG.E.128 R160, desc[UR6][R168.64] ;  /* 0x00000006a8a07981 */ /* 0x000ee8000c1e1d00 */
[----:B------:R-:W4:Y:S01]  /*2140*/  LDG.E.128 R168, desc[UR6][R168.64+0x10] ;  /* 0x00001006a8a87981 */ /* 0x000f22000c1e1d00 */
[----:B0-----:R-:W-:-:S05]  /*2150*/  @P6 IMAD.WIDE.U32 R180, R209, 0x20, R180 ;  /* 0x00000020d1b46825 */ /* 0x001fca00078e00b4 */
[----:B------:R-:W5:Y:S04]  /*2160*/  @P6 LDG.E.128 R136, desc[UR6][R180.64] ;  /* 0x00000006b4886981 */ /* 0x000f68000c1e1d00 */
[----:B------:R0:W5:Y:S02]  /*2170*/  @P6 LDG.E.128 R140, desc[UR6][R180.64+0x10] ;  /* 0x00001006b48c6981 */ /* 0x000164000c1e1d00 */
[----:B0-----:R-:W-:-:S06]  /*2180*/  IMAD.WIDE.U32 R180, R3, 0x8, R188 ;  /* 0x0000000803b47825 */ /* 0x001fcc00078e00bc */
[----:B------:R-:W5:Y:S01]  /*2190*/  LDG.E.64 R180, desc[UR6][R180.64] ;  /* 0x00000006b4b47981 */ /* 0x000f62000c1e1b00 */
[----:B------:R-:W-:Y:S02]  /*21a0*/  IADD3 R210, PT, PT, R210, 0x20, RZ ;  /* 0x00000020d2d27810 */ /* 0x000fe40007ffe0ff */
[----:B------:R-:W-:Y:S02]  /*21b0*/  IADD3 R3, PT, PT, R3, 0x20, RZ ;  /* 0x0000002003037810 */ /* 0x000fe40007ffe0ff */
[----:B------:R-:W-:Y:S02]  /*21c0*/  IADD3 R209, PT, PT, R209, 0x20, RZ ;  /* 0x00000020d1d17810 */ /* 0x000fe40007ffe0ff */
[C---:B--2---:R-:W-:Y:S02]  /*21d0*/  PRMT R191, R164.reuse, 0x7632, R191 ;  /* 0x00007632a4bf7816 */ /* 0x044fe400000000bf */
[----:B------:R-:W-:Y:S02]  /*21e0*/  SHF.L.U32 R193, R164, 0x10, RZ ;  /* 0x00000010a4c17819 */ /* 0x000fe400000006ff */
[----:B------:R-:W-:Y:S01]  /*21f0*/  PRMT R192, R165, 0x7632, R192 ;  /* 0x00007632a5c07816 */ /* 0x000fe200000000c0 */
[C---:B---3--:R-:W-:Y:S01]  /*2200*/  FADD.FTZ R187, -R2.reuse, R160 ;  /* 0x000000a002bb7221 */ /* 0x048fe20000010100 */
[C---:B------:R-:W-:Y:S01]  /*2210*/  FADD.FTZ R189, -R2.reuse, R162 ;  /* 0x000000a202bd7221 */ /* 0x040fe20000010100 */
[C---:B------:R-:W-:Y:S01]  /*2220*/  FADD.FTZ R188, -R2.reuse, R161 ;  /* 0x000000a102bc7221 */ /* 0x040fe20000010100 */
[--C-:B------:R-:W-:Y:S01]  /*2230*/  FADD.FTZ R190, -R2, R163.reuse ;  /* 0x000000a302be7221 */ /* 0x100fe20000010100 */
[----:B------:R-:W-:Y:S01]  /*2240*/  PRMT R163, R166, 0x7632, R163 ;  /* 0x00007632a6a37816 */ /* 0x000fe200000000a3 */
[----:B------:R-:W-:Y:S01]  /*2250*/  FMUL.FTZ R187, R5, R187 ;  /* 0x000000bb05bb7220 */ /* 0x000fe20000410000 */
[----:B------:R-:W-:Y:S01]  /*2260*/  SHF.L.U32 R165, R165, 0x10, RZ ;  /* 0x00000010a5a57819 */ /* 0x000fe200000006ff */
[C---:B----4-:R-:W-:Y:S01]  /*2270*/  FADD.FTZ R168, -R2.reuse, R168 ;  /* 0x000000a802a87221 */ /* 0x050fe20000010100 */
[----:B------:R-:W-:Y:S01]  /*2280*/  FADD.FTZ R161, -R2, R169 ;  /* 0x000000a902a17221 */ /* 0x000fe20000010100 */
[----:B------:R-:W-:Y:S01]  /*2290*/  SHF.L.U32 R166, R166, 0x10, RZ ;  /* 0x00000010a6a67819 */ /* 0x000fe200000006ff */
[----:B------:R-:W-:Y:S01]  /*22a0*/  FMUL.FTZ R189, R5, R189 ;  /* 0x000000bd05bd7220 */ /* 0x000fe20000410000 */
[----:B------:R-:W-:-:S02]  /*22b0*/  PRMT R164, R167, 0x7632, R164 ;  /* 0x00007632a7a47816 */ /* 0x000fc400000000a4 */
[----:B------:R-:W-:Y:S01]  /*22c0*/  SHF.L.U32 R160, R167, 0x10, RZ ;  /* 0x00000010a7a07819 */ /* 0x000fe200000006ff */
[----:B------:R-:W-:Y:S01]  /*22d0*/  FADD.FTZ R167, -R2, R170 ;  /* 0x000000aa02a77221 */ /* 0x000fe20000010100 */
[----:B------:R-:W-:Y:S01]  /*22e0*/  SHF.L.U32 R169, R191, 0x10, RZ ;  /* 0x00000010bfa97819 */ /* 0x000fe200000006ff */
[----:B------:R-:W-:Y:S01]  /*22f0*/  FMUL.FTZ R191, R5, R168 ;  /* 0x000000a805bf7220 */ /* 0x000fe20000410000 */
[-C--:B------:R-:W-:Y:S01]  /*2300*/  FMUL.FTZ R218, R197, R193.reuse ;  /* 0x000000c1c5da7220 */ /* 0x080fe20000410000 */
[----:B------:R-:W-:Y:S01]  /*2310*/  FADD.FTZ R92, R92, R193 ;  /* 0x000000c15c5c7221 */ /* 0x000fe20000010000 */
[----:B------:R-:W-:Y:S01]  /*2320*/  FFMA.FTZ R52, R187, R193, R52 ;  /* 0x000000c1bb347223 */ /* 0x000fe20000010034 */
[----:B------:R-:W-:Y:S01]  /*2330*/  SHF.L.U32 R170, R192, 0x10, RZ ;  /* 0x00000010c0aa7819 */ /* 0x000fe200000006ff */
[----:B------:R-:W-:Y:S01]  /*2340*/  FADD.FTZ R94, R94, R165 ;  /* 0x000000a55e5e7221 */ /* 0x000fe20000010000 */
[-C--:B------:R-:W-:Y:S01]  /*2350*/  FFMA.FTZ R54, R189, R165.reuse, R54 ;  /* 0x000000a5bd367223 */ /* 0x080fe20000010036 */
        /* <DEDUP_REMOVED lines=21> */
[----:B------:R-:W-:-:S02]  /*24b0*/  FFMA.FTZ R161, R190, R197, R166 ;  /* 0x000000c5bea17223 */ /* 0x000fc400000100a6 */
        /* <DEDUP_REMOVED lines=21> */
.L_x_10867:
[----:B------:R-:W-:Y:S05]  /*2610*/  BSYNC.RECONVERGENT B2 ;  /* 0x0000000000027941 */ /* 0x000fea0003800200 */
.L_x_10866:
[----:B------:R-:W-:-:S04]  /*2620*/  ISETP.GE.U32.AND P6, PT, R8, 0xa0, PT ;  /* 0x000000a00800780c */ /* 0x000fc80003fc6070 */
[----:B------:R-:W-:-:S09]  /*2630*/  P2R R249, PR, RZ, 0x40 ;  /* 0x00000040fff97803 */ /* 0x000fd20000000000 */
[----:B------:R-:W-:Y:S05]  /*2640*/  @!P6 BRA `(.L_x_10868) ;  /* 0x0000000800fce947 */ /* 0x000fea0003800000 */
[----:B------:R-:W-:Y:S01]  /*2650*/  ISETP.NE.U32.AND P6, PT, RZ, UR10, PT ;  /* 0x0000000aff007c0c */ /* 0x000fe2000bfc5070 */
[----:B------:R-:W0:Y:S01]  /*2660*/  LDC.64 R164, c[0x0][0x3a8] ;  /* 0x0000ea00ffa47b82 */ /* 0x000e220000000a00 */
[----:B------:R-:W2:Y:S02]  /*2670*/  LDL R220, [R1+0x10] ;  /* 0x0000100001dc7983 */ /* 0x000ea40000100800 */
[----:B------:R-:W-:Y:S02]  /*2680*/  ISETP.NE.AND.EX P6, PT, RZ, UR11, PT, P6 ;  /* 0x0000000bff007c0c */ /* 0x000fe4000bfc5360 */
[----:B------:R-:W3:Y:S03]  /*2690*/  LDL R217, [R1+0x18] ;  /* 0x0000180001d97983 */ /* 0x000ee60000100800 */
[----:B------:R-:W1:Y:S01]  /*26a0*/  LDC.64 R168, c[0x0][0x428] ;  /* 0x00010a00ffa87b82 */ /* 0x000e620000000a00 */
[----:B------:R-:W4:Y:S04]  /*26b0*/  LDL R221, [R1] ;  /* 0x0000000001dd7983 */ /* 0x000f280000100800 */
[----:B------:R-:W4:Y:S03]  /*26c0*/  LDL R219, [R1+0x14] ;  /* 0x0000140001db7983 */ /* 0x000f260000100800 */
[----:B------:R-:W1:Y:S01]  /*26d0*/  @P6 LDC.64 R160, c[0x0][0x438] ;  /* 0x00010e00ffa06b82 */ /* 0x000e620000000a00 */
[----:B------:R-:W4:Y:S04]  /*26e0*/  LDL R216, [R1+0x1c] ;  /* 0x00001c0001d87983 */ /* 0x000f280000100800 */
[----:B------:R-:W4:Y:S01]  /*26f0*/  LDL R244, [R1+0x4] ;  /* 0x0000040001f47983 */ /* 0x000f220000100800 */
[----:B0-----:R-:W-:-:S02]  /*2700*/  IMAD.WIDE.U32 R164, R209, 0x20, R164 ;  /* 0x00000020d1a47825 */ /* 0x001fc400078e00a4 */
[----:B------:R-:W0:Y:S01]  /*2710*/  LDC.64 R182, c[0x0][0x3b0] ;  /* 0x0000ec00ffb67b82 */ /* 0x000e220000000a00 */
[----:B------:R-:W4:Y:S04]  /*2720*/  LDL R252, [R1+0x8] ;  /* 0x0000080001fc7983 */ /* 0x000f280000100800 */
[----:B------:R-:W4:Y:S01]  /*2730*/  LDL R251, [R1+0xc] ;  /* 0x00000c0001fb7983 */ /* 0x000f220000100800 */
[----:B-1----:R-:W-:-:S06]  /*2740*/  IMAD.WIDE.U32 R168, R210, 0x10, R168 ;  /* 0x00000010d2a87825 */ /* 0x002fcc00078e00a8 */
[----:B------:R-:W2:Y:S01]  /*2750*/  LDG.E.128 R168, desc[UR6][R168.64] ;  /* 0x00000006a8a87981 */ /* 0x000ea2000c1e1d00 */
[----:B------:R-:W-:-:S05]  /*2760*/  @P6 IMAD.WIDE.U32 R160, R209, 0x20, R160 ;  /* 0x00000020d1a06825 */ /* 0x000fca00078e00a0 */
[----:B------:R-:W5:Y:S04]  /*2770*/  @P6 LDG.E.128 R144, desc[UR6][R160.64] ;  /* 0x00000006a0906981 */ /* 0x000f68000c1e1d00 */
[----:B------:R1:W5:Y:S04]  /*2780*/  @P6 LDG.E.128 R148, desc[UR6][R160.64+0x10] ;  /* 0x00001006a0946981 */ /* 0x000368000c1e1d00 */
[----:B------:R-:W3:Y:S04]  /*2790*/  LDG.E.128 R160, desc[UR6][R164.64] ;  /* 0x00000006a4a07981 */ /* 0x000ee8000c1e1d00 */
[----:B------:R-:W1:Y:S01]  /*27a0*/  LDG.E.128 R164, desc[UR6][R164.64+0x10] ;  /* 0x00001006a4a47981 */ /* 0x000e62000c1e1d00 */
[----:B0-----:R-:W-:-:S06]  /*27b0*/  IMAD.WIDE.U32 R182, R3, 0x8, R182 ;  /* 0x0000000803b67825 */ /* 0x001fcc00078e00b6 */
[----:B------:R-:W5:Y:S01]  /*27c0*/  LDG.E.64 R182, desc[UR6][R182.64] ;  /* 0x00000006b6b67981 */ /* 0x000f62000c1e1b00 */
[----:B--2---:R-:W-:Y:S02]  /*27d0*/  PRMT R210, R168, 0x7632, R210 ;  /* 0x00007632a8d27816 */ /* 0x004fe400000000d2 */
[----:B------:R-:W-:Y:S01]  /*27e0*/  PRMT R209, R169, 0x7632, R209 ;  /* 0x00007632a9d17816 */ /* 0x000fe200000000d1 */
[C---:B---3--:R-:W-:Y:S01]  /*27f0*/  FADD.FTZ R200, -R2.reuse, R160 ;  /* 0x000000a002c87221 */ /* 0x048fe20000010100 */
[C---:B------:R-:W-:Y:S01]  /*2800*/  FADD.FTZ R3, -R2.reuse, R161 ;  /* 0x000000a102037221 */ /* 0x040fe20000010100 */
[----:B------:R-:W-:-:S03]  /*2810*/  FADD.FTZ R163, -R2, R163 ;  /* 0x000000a302a37221 */ /* 0x000fc60000010100 */
[----:B------:R-:W-:Y:S01]  /*2820*/  FMUL.FTZ R201, R5, R3 ;  /* 0x0000000305c97220 */ /* 0x000fe20000410000 */
[----:B-1----:R-:W-:Y:S01]  /*2830*/  FADD.FTZ R160, -R2, R164 ;  /* 0x000000a402a07221 */ /* 0x002fe20000010100 */
[----:B------:R-:W-:Y:S01]  /*2840*/  SHF.L.U32 R164, R168, 0x10, RZ ;  /* 0x00000010a8a47819 */ /* 0x000fe200000006ff */
[C---:B------:R-:W-:Y:S01]  /*2850*/  FADD.FTZ R161, -R2.reuse, R165 ;  /* 0x000000a502a17221 */ /* 0x040fe20000010100 */
[----:B------:R-:W-:Y:S01]  /*2860*/  FADD.FTZ R207, -R2, R167 ;  /* 0x000000a702cf7221 */ /* 0x000fe20000010100 */
[----:B------:R-:W-:Y:S02]  /*2870*/  SHF.L.U32 R165, R169, 0x10, RZ ;  /* 0x00000010a9a57819 */ /* 0x000fe400000006ff */
[----:B------:R-:W-:Y:S01]  /*2880*/  SHF.L.U32 R167, R170, 0x10, RZ ;  /* 0x00000010aaa77819 */ /* 0x000fe200000006ff */
[----:B------:R-:W-:Y:S01]  /*2890*/  FMUL.FTZ R200, R5, R200 ;  /* 0x000000c805c87220 */ /* 0x000fe20000410000 */
[----:B------:R-:W-:Y:S01]  /*28a0*/  SHF.L.U32 R3, R210, 0x10, RZ ;  /* 0x00000010d2037819 */ /* 0x000fe200000006ff */
[-C--:B------:R-:W-:Y:S01]  /*28b0*/  FMUL.FTZ R222, R220, R164.reuse ;  /* 0x000000a4dcde7220 */ /* 0x080fe20000410000 */
[----:B------:R-:W-:Y:S01]  /*28c0*/  FMUL.FTZ R220, R217, R165 ;  /* 0x000000a5d9dc7220 */ /* 0x000fe20000410000 */
[----:B------:R-:W-:Y:S01]  /*28d0*/  FMUL.FTZ R203, R5, R163 ;  /* 0x000000a305cb7220 */ /* 0x000fe20000410000 */
[----:B----4-:R-:W-:Y:S01]  /*28e0*/  FMUL.FTZ R217, R221, R167 ;  /* 0x000000a7ddd97220 */ /* 0x010fe20000410000 */
[----:B------:R-:W-:Y:S01]  /*28f0*/  FADD.FTZ R104, R104, R164 ;  /* 0x000000a468687221 */ /* 0x000fe20000010000 */
[----:B------:R-:W-:Y:S01]  /*2900*/  FFMA.FTZ R100, R200, R164, R100 ;  /* 0x000000a4c8647223 */ /* 0x000fe20000010064 */
[----:B------:R-:W-:Y:S01]  /*2910*/  FADD.FTZ R163, R212, R222 ;  /* 0x000000ded4a37221 */ /* 0x000fe20000010000 */
[-C--:B------:R-:W-:Y:S01]  /*2920*/  FMUL.FTZ R221, R219, R3.reuse ;  /* 0x00000003dbdd7220 */ /* 0x080fe20000410000 */
[----:B------:R-:W-:Y:S01]  /*2930*/  FADD.FTZ R162, -R2, R162 ;  /* 0x000000a202a27221 */ /* 0x000fe20000010100 */
[----:B------:R-:W-:Y:S01]  /*2940*/  FFMA.FTZ R164, R200, R222, R211 ;  /* 0x000000dec8a47223 */ /* 0x000fe200000100d3 */
[----:B------:R-:W-:Y:S01]  /*2950*/  FMUL.FTZ R204, R5, R160 ;  /* 0x000000a005cc7220 */ /* 0x000fe20000410000 */
[----:B------:R-:W-:Y:S01]  /*2960*/  SHF.L.U32 R160, R209, 0x10, RZ ;  /* 0x00000010d1a07819 */ /* 0x000fe200000006ff */
[----:B------:R-:W-:Y:S01]  /*2970*/  FFMA.FTZ R101, R201, R3, R101 ;  /* 0x00000003c9657223 */ /* 0x000fe20000010065 */
[----:B------:R-:W-:Y:S01]  /*2980*/  FADD.FTZ R105, R105, R3 ;  /* 0x0000000369697221 */ /* 0x000fe20000010000 */
[----:B------:R-:W-:Y:S01]  /*2990*/  FADD.FTZ R3, R163, R221 ;  /* 0x000000dda3037221 */ /* 0x000fe20000010000 */
[----:B------:R-:W-:Y:S01]  /*29a0*/  FMUL.FTZ R202, R5, R162 ;  /* 0x000000a205ca7220 */ /* 0x000fe20000410000 */
[----:B------:R-:W-:Y:S01]  /*29b0*/  FFMA.FTZ R163, R201, R221, R164 ;  /* 0x000000ddc9a37223 */ /* 0x000fe200000100a4 */
[----:B------:R-:W-:Y:S01]  /*29c0*/  PRMT R169, R170, 0x7632, R169 ;  /* 0x00007632aaa97816 */ /* 0x000fe200000000a9 */
[-C--:B------:R-:W-:Y:S01]  /*29d0*/  FFMA.FTZ R103, R203, R160.reuse, R103 ;  /* 0x000000a0cb677223 */ /* 0x080fe20000010067 */
[----:B------:R-:W-:Y:S01]  /*29e0*/  FADD.FTZ R107, R107, R160 ;  /* 0x000000a06b6b7221 */ /* 0x000fe20000010000 */
[----:B------:R-:W-:Y:S01]  /*29f0*/  FMUL.FTZ R219, R216, R160 ;  /* 0x000000a0d8db7220 */ /* 0x000fe20000410000 */
[----:B------:R-:W-:Y:S01]  /*2a00*/  FADD.FTZ R3, R3, R220 ;  /* 0x000000dc03037221 */ /* 0x000fe20000010000 */
[----:B------:R-:W-:Y:S01]  /*2a10*/  FFMA.FTZ R160, R202, R220, R163 ;  /* 0x000000dccaa07223 */ /* 0x000fe200000100a3 */
[----:B------:R-:W-:Y:S01]  /*2a20*/  FMUL.FTZ R205, R5, R161 ;  /* 0x000000a105cd7220 */ /* 0x000fe20000410000 */
[----:B------:R-:W-:Y:S01]  /*2a30*/  FADD.FTZ R166, -R2, R166 ;  /* 0x000000a602a67221 */ /* 0x000fe20000010100 */
[----:B------:R-:W-:Y:S01]  /*2a40*/  SHF.L.U32 R161, R169, 0x10, RZ ;  /* 0x00000010a9a17819 */ /* 0x000fe200000006ff */
        /* <DEDUP_REMOVED lines=8> */
[----:B------:R-:W-:Y:S01]  /*2ad0*/  FMUL.FTZ R243, R5, R207 ;  /* 0x000000cf05f37220 */ /* 0x000fe20000410000 */
[----:B------:R-:W-:Y:S01]  /*2ae0*/  SHF.L.U32 R162, R168, 0x10, RZ ;  /* 0x00000010a8a27819 */ /* 0x000fe200000006ff */
        /* <DEDUP_REMOVED lines=18> */
[----:B------:R-:W-:Y:S06]  /*2c10*/  BRA `(.L_x_10868) ;  /* 0x0000000400887947 */ /* 0x000fec0003800000 */
.L_x_10859:
        /* <DEDUP_REMOVED lines=11> */
[----:B------:R-:W-:Y:S01]  /*2cd0*/  @P4 LEA.HI R2, R160, R2, RZ, 0x3 ;  /* 0x00000002a0024211 */ /* 0x000fe200078f18ff */
[----:B------:R-:W-:Y:S01]  /*2ce0*/  HFMA2 R160, -RZ, RZ, 0, 0 ;  /* 0x00000000ffa07431 */ /* 0x000fe200000001ff */
        /* <DEDUP_REMOVED lines=25> */
[----:B------:R-:W-:Y:S01]  /*2e80*/  IMAD.MOV.U32 R212, RZ, RZ, RZ ;  /* 0x000000ffffd47224 */ /* 0x000fe200078e00ff */
[----:B------:R-:W-:Y:S02]  /*2e90*/  @P0 IADD3 R160, PT, PT, R160, 0x20, RZ ;  /* 0x00000020a0a00810 */ /* 0x000fe40007ffe0ff */
[----:B------:R-:W-:Y:S02]  /*2ea0*/  MOV R211, RZ ;  /* 0x000000ff00d37202 */ /* 0x000fe40000000f00 */
[----:B------:R-:W-:-:S07]  /*2eb0*/  P2R R249, PR, RZ, 0x40 ;  /* 0x00000040fff97803 */ /* 0x000fce0000000000 */
[----:B0-----:R-:W-:Y:S05]  /*2ec0*/  @!P6 BRA `(.L_x_10868) ;  /* 0x0000000000dce947 */ /* 0x001fea0003800000 */
[----:B------:R-:W0:Y:S02]  /*2ed0*/  LDC.64 R2, c[0x0][0x3b0] ;  /* 0x0000ec00ff027b82 */ /* 0x000e240000000a00 */
[----:B0-----:R-:W-:-:S05]  /*2ee0*/  IMAD.WIDE.U32 R2, R160, 0x8, R2 ;  /* 0x00000008a0027825 */ /* 0x001fca00078e0002 */
[----:B------:R0:W5:Y:S01]  /*2ef0*/  LDG.E.64 R182, desc[UR6][R2.64] ;  /* 0x0000000602b67981 */ /* 0x000162000c1e1b00 */
[----:B------:R-:W-:Y:S05]  /*2f00*/  BRA `(.L_x_10868) ;  /* 0x0000000000cc7947 */ /* 0x000fea0003800000 */
.L_x_10869:
        /* <DEDUP_REMOVED lines=8> */
[C---:B0-----:R-:W-:Y:S01]  /*2f90*/  @P3 IMAD.WIDE.U32 R2, R160.reuse, 0x8, R2 ;  /* 0x00000008a0023825 */ /* 0x041fe200078e0002 */
[----:B------:R-:W-:-:S06]  /*2fa0*/  @P3 IADD3 R160, PT, PT, R160, 0x20, RZ ;  /* 0x00000020a0a03810 */ /* 0x000fcc0007ffe0ff */
[----:B------:R-:W0:Y:S01]  /*2fb0*/  @P6 LDC.64 R166, c[0x0][0x3b0] ;  /* 0x0000ec00ffa66b82 */ /* 0x000e220000000a00 */
[----:B------:R1:W5:Y:S02]  /*2fc0*/  @P3 LDG.E.64 R174, desc[UR6][R2.64] ;  /* 0x0000000602ae3981 */ /* 0x000364000c1e1b00 */
[----:B-1----:R-:W-:-:S05]  /*2fd0*/  @P2 IMAD.WIDE.U32 R2, R160, 0x8, R164 ;  /* 0x00000008a0022825 */ /* 0x002fca00078e00a4 */
[----:B------:R1:W5:Y:S01]  /*2fe0*/  @P2 LDG.E.64 R176, desc[UR6][R2.64] ;  /* 0x0000000602b02981 */ /* 0x000362000c1e1b00 */
[----:B------:R-:W-:Y:S02]  /*2ff0*/  @P2 IADD3 R160, PT, PT, R160, 0x20, RZ ;  /* 0x00000020a0a02810 */ /* 0x000fe40007ffe0ff */
[----:B------:R-:W-:-:S03]  /*3000*/  P2R R249, PR, RZ, 0x40 ;  /* 0x00000040fff97803 */ /* 0x000fc60000000000 */
[C---:B--2---:R-:W-:Y:S01]  /*3010*/  @P1 IMAD.WIDE.U32 R164, R160.reuse, 0x8, R168 ;  /* 0x00000008a0a41825 */ /* 0x044fe200078e00a8 */
[----:B-1----:R-:W1:Y:S01]  /*3020*/  @P0 LDC.64 R2, c[0x0][0x3b0] ;  /* 0x0000ec00ff020b82 */ /* 0x002e620000000a00 */
[----:B------:R-:W-:-:S03]  /*3030*/  @P1 IADD3 R160, PT, PT, R160, 0x20, RZ ;  /* 0x00000020a0a01810 */ /* 0x000fc60007ffe0ff */
[----:B------:R1:W5:Y:S04]  /*3040*/  @P1 LDG.E.64 R178, desc[UR6][R164.64] ;  /* 0x00000006a4b21981 */ /* 0x000368000c1e1b00 */
[----:B------:R-:W2:Y:S01]  /*3050*/  @P3 LDC.64 R168, c[0x0][0x438] ;  /* 0x00010e00ffa83b82 */ /* 0x000ea20000000a00 */
[C---:B-1----:R-:W-:Y:S01]  /*3060*/  @P0 IMAD.WIDE.U32 R164, R160.reuse, 0x8, R2 ;  /* 0x00000008a0a40825 */ /* 0x042fe200078e0002 */
[----:B------:R-:W-:-:S04]  /*3070*/  @P0 IADD3 R160, PT, PT, R160, 0x20, RZ ;  /* 0x00000020a0a00810 */ /* 0x000fc80007ffe0ff */
[----:B------:R1:W5:Y:S01]  /*3080*/  @P0 LDG.E.64 R180, desc[UR6][R164.64] ;  /* 0x00000006a4b40981 */ /* 0x000362000c1e1b00 */
[----:B0-----:R-:W-:Y:S02]  /*3090*/  @P6 IMAD.WIDE.U32 R2, R160, 0x8, R166 ;  /* 0x00000008a0026825 */ /* 0x001fe400078e00a6 */
[----:B------:R-:W0:Y:S03]  /*30a0*/  @P2 LDC.64 R160, c[0x0][0x438] ;  /* 0x00010e00ffa02b82 */ /* 0x000e260000000a00 */
[----:B------:R2:W5:Y:S05]  /*30b0*/  @P6 LDG.E.64 R182, desc[UR6][R2.64] ;  /* 0x0000000602b66981 */ /* 0x00056a000c1e1b00 */
[----:B-1----:R-:W1:Y:S01]  /*30c0*/  @P1 LDC.64 R164, c[0x0][0x438] ;  /* 0x00010e00ffa41b82 */ /* 0x002e620000000a00 */
[C---:B--2---:R-:W-:Y:S01]  /*30d0*/  @P3 IMAD.WIDE.U32 R2, R162.reuse, 0x20, R168 ;  /* 0x00000020a2023825 */ /* 0x044fe200078e00a8 */
[----:B------:R-:W-:-:S06]  /*30e0*/  @P3 IADD3 R162, PT, PT, R162, 0x20, RZ ;  /* 0x00000020a2a23810 */ /* 0x000fcc0007ffe0ff */
[----:B------:R-:W2:Y:S01]  /*30f0*/  @P6 LDC.64 R166, c[0x0][0x438] ;  /* 0x00010e00ffa66b82 */ /* 0x000ea20000000a00 */
[----:B------:R-:W5:Y:S04]  /*3100*/  @P3 LDG.E.128 R112, desc[UR6][R2.64] ;  /* 0x0000000602703981 */ /* 0x000f68000c1e1d00 */
[----:B------:R0:W5:Y:S02]  /*3110*/  @P3 LDG.E.128 R116, desc[UR6][R2.64+0x10] ;  /* 0x0000100602743981 */ /* 0x000164000c1e1d00 */
[C---:B0-----:R-:W-:Y:S02]  /*3120*/  @P2 IMAD.WIDE.U32 R2, R162.reuse, 0x20, R160 ;  /* 0x00000020a2022825 */ /* 0x041fe400078e00a0 */
[----:B------:R-:W0:Y:S01]  /*3130*/  @P0 LDC.64 R160, c[0x0][0x438] ;  /* 0x00010e00ffa00b82 */ /* 0x000e220000000a00 */
[----:B------:R-:W-:-:S02]  /*3140*/  @P2 IADD3 R162, PT, PT, R162, 0x20, RZ ;  /* 0x00000020a2a22810 */ /* 0x000fc40007ffe0ff */
[----:B------:R-:W5:Y:S04]  /*3150*/  @P2 LDG.E.128 R120, desc[UR6][R2.64] ;  /* 0x0000000602782981 */ /* 0x000f68000c1e1d00 */
[----:B------:R1:W5:Y:S02]  /*3160*/  @P2 LDG.E.128 R124, desc[UR6][R2.64+0x10] ;  /* 0x00001006027c2981 */ /* 0x000364000c1e1d00 */
[C---:B-1----:R-:W-:Y:S01]  /*3170*/  @P1 IMAD.WIDE.U32 R2, R162.reuse, 0x20, R164 ;  /* 0x00000020a2021825 */ /* 0x042fe200078e00a4 */
[----:B------:R-:W-:-:S04]  /*3180*/  @P1 IADD3 R162, PT, PT, R162, 0x20, RZ ;  /* 0x00000020a2a21810 */ /* 0x000fc80007ffe0ff */
[----:B------:R-:W5:Y:S04]  /*3190*/  @P1 LDG.E.128 R128, desc[UR6][R2.64] ;  /* 0x0000000602801981 */ /* 0x000f68000c1e1d00 */
[----:B------:R0:W5:Y:S02]  /*31a0*/  @P1 LDG.E.128 R132, desc[UR6][R2.64+0x10] ;  /* 0x0000100602841981 */ /* 0x000164000c1e1d00 */
[C---:B0-----:R-:W-:Y:S01]  /*31b0*/  @P0 IMAD.WIDE.U32 R2, R162.reuse, 0x20, R160 ;  /* 0x00000020a2020825 */ /* 0x041fe200078e00a0 */
        /* <DEDUP_REMOVED lines=8> */
.L_x_10868:
[----:B------:R-:W-:Y:S05]  /*3240*/  BSYNC.RECONVERGENT B1 ;  /* 0x0000000000017941 */ /* 0x000fea0003800200 */
.L_x_10858:
        /* <DEDUP_REMOVED lines=20> */
.L_x_11058:
[----:B------:R-:W-:Y:S01]  /*3390*/  FADD.FTZ R3, R162, R165 ;  /* 0x000000a5a2037221 */ /* 0x000fe20000010000 */
[----:B01----:R-:W-:Y:S01]  /*33a0*/  FADD.FTZ R162, R163, R2 ;  /* 0x00000002a3a27221 */ /* 0x003fe20000010000 */
[----:B------:R-:W-:Y:S01]  /*33b0*/  @P4 IADD3 R2, PT, PT, R4, -0x1, RZ ;  /* 0xffffffff04024810 */ /* 0x000fe20007ffe0ff */
[----:B------:R-:W-:Y:S01]  /*33c0*/  BSSY.RECONVERGENT B2, `(.L_x_10871) ;  /* 0x00001d5000027945 */ /* 0x000fe20003800200 */
[----:B------:R-:W-:Y:S01]  /*33d0*/  FMUL.FTZ R3, R3, UR9 ;  /* 0x0000000903037c20 */ /* 0x000fe20008410000 */
[----:B------:R-:W-:Y:S01]  /*33e0*/  ISETP.NE.AND P6, PT, RZ, UR8, PT ;  /* 0x00000008ff007c0c */ /* 0x000fe2000bfc5270 */
[----:B------:R-:W-:Y:S01]  /*33f0*/  FMUL.FTZ R162, R162, UR9 ;  /* 0x00000009a2a27c20 */ /* 0x000fe20008410000 */
[----:B------:R-:W-:Y:S02]  /*3400*/  @P4 IMAD R2, R2, R9, RZ ;  /* 0x0000000902024224 */ /* 0x000fe400078e02ff */
[----:B------:R-:W-:-:S03]  /*3410*/  FSEL R3, R3, RZ, !P6 ;  /* 0x000000ff03037208 */ /* 0x000fc60007000000 */
[----:B------:R-:W-:-:S04]  /*3420*/  @P4 SHF.R.S32.HI R4, RZ, 0x1f, R2 ;  /* 0x0000001fff044819 */ /* 0x000fc80000011402 */
        /* <DEDUP_REMOVED lines=27> */
.L_x_10877:
[----:B------:R-:W-:Y:S05]  /*35e0*/  BSYNC.RECONVERGENT B3 ;  /* 0x0000000000037941 */ /* 0x000fea0003800200 */
.L_x_10876:
        /* <DEDUP_REMOVED lines=13> */
.L_x_10879:
[----:B------:R-:W-:Y:S05]  /*36c0*/  BSYNC.RECONVERGENT B3 ;  /* 0x0000000000037941 */ /* 0x000fea0003800200 */
.L_x_10878:
        /* <DEDUP_REMOVED lines=13> */
.L_x_10881:
[----:B------:R-:W-:Y:S05]  /*37a0*/  BSYNC.RECONVERGENT B3 ;  /* 0x0000000000037941 */ /* 0x000fea0003800200 */
.L_x_10880:
        /* <DEDUP_REMOVED lines=13> */
.L_x_10883:
[----:B------:R-:W-:Y:S05]  /*3880*/  BSYNC.RECONVERGENT B3 ;  /* 0x0000000000037941 */ /* 0x000fea0003800200 */
.L_x_10882:
        /* <DEDUP_REMOVED lines=13> */
.L_x_10885:
[----:B------:R-:W-:Y:S05]  /*3960*/  BSYNC.RECONVERGENT B3 ;  /* 0x0000000000037941 */ /* 0x000fea0003800200 */
.L_x_10884:
        /* <DEDUP_REMOVED lines=13> */
.L_x_10887:
[----:B------:R-:W-:Y:S05]  /*3a40*/  BSYNC.RECONVERGENT B3 ;  /* 0x0000000000037941 */ /* 0x000fea0003800200 */
.L_x_10886:
        /* <DEDUP_REMOVED lines=13> */
.L_x_10889:
[----:B------:R-:W-:Y:S05]  /*3b20*/  BSYNC.RECONVERGENT B3 ;  /* 0x0000000000037941 */ /* 0x000fea0003800200 */
.L_x_10888:
        /* <DEDUP_REMOVED lines=14> */
.L_x_10875:
        /* <DEDUP_REMOVED lines=46> */
.L_x_10892:
[----:B------:R-:W-:Y:S05]  /*3ef0*/  BSYNC.RECONVERGENT B3 ;  /* 0x0000000000037941 */ /* 0x000fea0003800200 */
.L_x_10891:
        /* <DEDUP_REMOVED lines=13> */
.L_x_10894:
[----:B------:R-:W-:Y:S05]  /*3fd0*/  BSYNC.RECONVERGENT B3 ;  /* 0x0000000000037941 */ /* 0x000fea0003800200 */
.L_x_10893:
        /* <DEDUP_REMOVED lines=13> */
.L_x_10896:
[----:B------:R-:W-:Y:S05]  /*40b0*/  BSYNC.RECONVERGENT B3 ;  /* 0x0000000000037941 */ /* 0x000fea0003800200 */
.L_x_10895:
        /* <DEDUP_REMOVED lines=13> */
.L_x_10898:
[----:B------:R-:W-:Y:S05]  /*4190*/  BSYNC.RECONVERGENT B3 ;  /* 0x0000000000037941 */ /* 0x000fea0003800200 */
.L_x_10897:
        /* <DEDUP_REMOVED lines=13> */
.L_x_10900:
[----:B------:R-:W-:Y:S05]  /*4270*/  BSYNC.RECONVERGENT B3 ;  /* 0x0000000000037941 */ /* 0x000fea0003800200 */
.L_x_10899:
        /* <DEDUP_REMOVED lines=13> */
.L_x_10902:
[----:B------:R-:W-:Y:S05]  /*4350*/  BSYNC.RECONVERGENT B3 ;  /* 0x0000000000037941 */ /* 0x000fea0003800200 */
.L_x_10901:
        /* <DEDUP_REMOVED lines=13> */
.L_x_10904:
[----:B------:R-:W-:Y:S05]  /*4430*/  BSYNC.RECONVERGENT B3 ;  /* 0x0000000000037941 */ /* 0x000fea0003800200 */
.L_x_10903:
        /* <DEDUP_REMOVED lines=9> */
.L_x_10874:
[----:B------:R-:W-:Y:S02]  /*44d0*/  MOV R163, UR20 ;  /* 0x0000001400a37c02 */ /* 0x000fe40008000f00 */
[----:B------:R-:W-:Y:S02]  /*44e0*/  MOV R164, UR21 ;  /* 0x0000001500a47c02 */ /* 0x000fe40008000f00 */
[----:B------:R-:W-:-:S04]  /*44f0*/  ISETP.NE.U32.AND P3, PT, R163, RZ, PT ;  /* 0x000000ffa300720c */ /* 0x000fc80003f65070 */
[----:B------:R-:W-:-:S13]  /*4500*/  ISETP.NE.AND.EX P3, PT, R164, RZ, PT, P3 ;  /* 0x000000ffa400720c */ /* 0x000fda0003f65330 */
[----:B------:R-:W-:Y:S05]  /*4510*/  @P3 BRA `(.L_x_10905) ;  /* 0x0000000400683947 */ /* 0x000fea0003800000 */
        /* <DEDUP_REMOVED lines=90> */
.L_x_10905:
[--C-:B------:R-:W-:Y:S01]  /*4ac0*/  @P5 FFMA.FTZ R60, R11, R162, R3.reuse ;  /* 0x000000a20b3c5223 */ /* 0x100fe20000010003 */
[----:B-----5:R-:W-:Y:S01]  /*4ad0*/  MOV R62, R114 ;  /* 0x00000072003e7202 */ /* 0x020fe20000000f00 */
[-CC-:B------:R-:W-:Y:S01]  /*4ae0*/  @P5 FFMA.FTZ R63, R12, R162.reuse, R3.reuse ;  /* 0x000000a20c3f5223 */ /* 0x180fe20000010003 */
[----:B------:R-:W-:Y:S01]  /*4af0*/  @P5 FFMA.FTZ R153, R14, R162, R3 ;  /* 0x000000a20e995223 */ /* 0x000fe20000010003 */
[----:B------:R-:W-:Y:S01]  /*4b00*/  @P5 FADD.FTZ R60, R235, -R60 ;  /* 0x8000003ceb3c5221 */ /* 0x000fe20000010000 */
[----:B------:R-:W0:Y:S01]  /*4b10*/  @P4 LDC.64 R154, c[0x0][0x408] ;  /* 0x00010200ff9a4b82 */ /* 0x000e220000000a00 */
[----:B------:R-:W-:Y:S01]  /*4b20*/  @P5 FADD.FTZ R152, R234, -R63 ;  /* 0x8000003fea985221 */ /* 0x000fe20000010000 */
[----:B------:R-:W-:Y:S01]  /*4b30*/  @P5 FADD.FTZ R153, R233, -R153 ;  /* 0x80000099e9995221 */ /* 0x000fe20000010000 */
[C---:B------:R-:W-:Y:S01]  /*4b40*/  @P5 FFMA.FTZ R62, R5.reuse, R60, R114 ;  /* 0x0000003c053e5223 */ /* 0x040fe20000010072 */
[----:B------:R-:W-:Y:S01]  /*4b50*/  MOV R63, R115 ;  /* 0x00000073003f7202 */ /* 0x000fe20000000f00 */
[C---:B------:R-:W-:Y:S01]  /*4b60*/  @P5 FFMA.FTZ R63, R5.reuse, R152, R115 ;  /* 0x00000098053f5223 */ /* 0x040fe20000010073 */
[----:B------:R-:W-:Y:S01]  /*4b70*/  MOV R152, R116 ;  /* 0x0000007400987202 */ /* 0x000fe20000000f00 */
[----:B------:R-:W-:Y:S01]  /*4b80*/  @P5 FFMA.FTZ R152, R5, R153, R116 ;  /* 0x0000009905985223 */ /* 0x000fe20000010074 */
[----:B------:R-:W1:Y:S01]  /*4b90*/  @P4 LDC.64 R60, c[0x0][0x408] ;  /* 0x00010200ff3c4b82 */ /* 0x000e620000000a00 */
[----:B------:R-:W-:Y:S01]  /*4ba0*/  @P4 LOP3.LUT P3, RZ, R174, 0xff0000, RZ, 0xc0, !PT ;  /* 0x00ff0000aeff4812 */ /* 0x000fe2000786c0ff */
[----:B-1----:R-:W-:-:S04]  /*4bb0*/  @P4 FMUL.FTZ R61, R62, R61 ;  /* 0x0000003d3e3d4220 */ /* 0x002fc80000410000 */
[----:B------:R-:W-:Y:S02]  /*4bc0*/  @P4 FMUL.FTZ R153, R61, R60 ;  /* 0x0000003c3d994220 */ /* 0x000fe40000410000 */
[----:B------:R-:W1:Y:S02]  /*4bd0*/  @P4 LDC.64 R60, c[0x0][0x408] ;  /* 0x00010200ff3c4b82 */ /* 0x000e640000000a00 */
[----:B-1----:R-:W-:-:S04]  /*4be0*/  @P4 FMUL.FTZ R61, R63, R61 ;  /* 0x0000003d3f3d4220 */ /* 0x002fc80000410000 */
[----:B------:R-:W-:Y:S01]  /*4bf0*/  @P4 FMUL.FTZ R160, R61, R60 ;  /* 0x0000003c3da04220 */ /* 0x000fe20000410000 */
[----:B0-----:R-:W-:Y:S01]  /*4c00*/  @P4 FMUL.FTZ R60, R152, R155 ;  /* 0x0000009b983c4220 */ /* 0x001fe20000410000 */
[----:B------:R-:W-:-:S03]  /*4c10*/  @P5 FFMA.FTZ R61, R16, R162, R3 ;  /* 0x000000a2103d5223 */ /* 0x000fc60000010003 */
        /* <DEDUP_REMOVED lines=8> */
[----:B------:R-:W0:Y:S02]  /*4ca0*/  @P4 LDC.64 R60, c[0x0][0x408] ;  /* 0x00010200ff3c4b82 */ /* 0x000e240000000a00 */
[----:B0-----:R-:W-:Y:S01]  /*4cb0*/  @P4 FMUL.FTZ R155, R153, R61 ;  /* 0x0000003d999b4220 */ /* 0x001fe20000410000 */
[----:B------:R-:W-:-:S02]  /*4cc0*/  @P4 FSEL R61, R160, RZ, P3 ;  /* 0x000000ffa03d4208 */ /* 0x000fc40001800000 */
[----:B------:R-:W-:Y:S01]  /*4cd0*/  @P4 LOP3.LUT P3, RZ, R175, 0xff, RZ, 0xc0, !PT ;  /* 0x000000ffafff4812 */ /* 0x000fe2000786c0ff */
[----:B------:R-:W-:Y:S01]  /*4ce0*/  @P4 FMUL.FTZ R155, R155, R60 ;  /* 0x0000003c9b9b4220 */ /* 0x000fe20000410000 */
[----:B------:R-:W-:Y:S02]  /*4cf0*/  @P4 F2FP.BF16.F32.PACK_AB R61, RZ, R61 ;  /* 0x0000003dff3d423e */ /* 0x000fe400000010ff */
[----:B------:R-:W-:Y:S01]  /*4d00*/  @P4 FSEL R60, R154, RZ, P3 ;  /* 0x000000ff9a3c4208 */ /* 0x000fe20001800000 */
[----:B------:R-:W-:Y:S01]  /*4d10*/  @P5 FFMA.FTZ R154, R15, R162, R3 ;  /* 0x000000a20f9a5223 */ /* 0x000fe20000010003 */
[----:B------:R-:W-:Y:S02]  /*4d20*/  @P4 PRMT R157, R157, 0x5410, R61 ;  /* 0x000054109d9d4816 */ /* 0x000fe4000000003d */
[----:B------:R-:W-:Y:S01]  /*4d30*/  @P4 F2FP.BF16.F32.PACK_AB R60, RZ, R60 ;  /* 0x0000003cff3c423e */ /* 0x000fe200000010ff */
[----:B------:R-:W-:Y:S01]  /*4d40*/  @P5 FADD.FTZ R160, R231, -R154 ;  /* 0x8000009ae7a05221 */ /* 0x000fe20000010000 */
[----:B------:R-:W-:-:S02]  /*4d50*/  MOV R154, R118 ;  /* 0x00000076009a7202 */ /* 0x000fc40000000f00 */
[----:B------:R-:W-:Y:S01]  /*4d60*/  @P4 PRMT R158, R60, 0x7610, R158 ;  /* 0x000076103c9e4816 */ /* 0x000fe2000000009e */
[----:B------:R-:W-:Y:S01]  /*4d70*/  @P5 FFMA.FTZ R154, R5, R160, R118 ;  /* 0x000000a0059a5223 */ /* 0x000fe20000010076 */
[----:B------:R-:W0:Y:S01]  /*4d80*/  @P4 LDC.64 R60, c[0x0][0x408] ;  /* 0x00010200ff3c4b82 */ /* 0x000e220000000a00 */
[----:B------:R-:W-:Y:S02]  /*4d90*/  @P4 LOP3.LUT P3, RZ, R175, 0xff00, RZ, 0xc0, !PT ;  /* 0x0000ff00afff4812 */ /* 0x000fe4000786c0ff */
[----:B0-----:R-:W-:-:S04]  /*4da0*/  @P4 FMUL.FTZ R61, R154, R61 ;  /* 0x0000003d9a3d4220 */ /* 0x001fc80000410000 */
[----:B------:R-:W-:Y:S01]  /*4db0*/  @P4 FMUL.FTZ R60, R61, R60 ;  /* 0x0000003c3d3c4220 */ /* 0x000fe20000410000 */
[----:B------:R-:W-:Y:S01]  /*4dc0*/  @P4 FSEL R61, R155, RZ, P3 ;  /* 0x000000ff9b3d4208 */ /* 0x000fe20001800000 */
[----:B------:R-:W-:Y:S01]  /*4dd0*/  @P5 FFMA.FTZ R155, R241, R162, R3 ;  /* 0x000000a2f19b5223 */ /* 0x000fe20000010003 */
[----:B------:R-:W-:Y:S02]  /*4de0*/  @P4 LOP3.LUT P3, RZ, R175, 0xff0000, RZ, 0xc0, !PT ;  /* 0x00ff0000afff4812 */ /* 0x000fe4000786c0ff */
[----:B------:R-:W-:Y:S01]  /*4df0*/  @P4 F2FP.BF16.F32.PACK_AB R61, RZ, R61 ;  /* 0x0000003dff3d423e */ /* 0x000fe200000010ff */
[----:B------:R-:W-:Y:S01]  /*4e00*/  @P5 FADD.FTZ R160, R248, -R155 ;  /* 0x8000009bf8a05221 */ /* 0x000fe20000010000 */
[----:B------:R-:W-:Y:S02]  /*4e10*/  @P4 FSEL R60, R60, RZ, P3 ;  /* 0x000000ff3c3c4208 */ /* 0x000fe40001800000 */
[----:B------:R-:W-:Y:S02]  /*4e20*/  @P4 PRMT R158, R158, 0x5410, R61 ;  /* 0x000054109e9e4816 */ /* 0x000fe4000000003d */
[----:B------:R-:W-:-:S02]  /*4e30*/  @P4 F2FP.BF16.F32.PACK_AB R60, RZ, R60 ;  /* 0x0000003cff3c423e */ /* 0x000fc400000010ff */
[----:B------:R-:W-:Y:S01]  /*4e40*/  MOV R155, R119 ;  /* 0x00000077009b7202 */ /* 0x000fe20000000f00 */
[----:B------:R-:W-:Y:S01]  /*4e50*/  @P5 FFMA.FTZ R155, R5, R160, R119 ;  /* 0x000000a0059b5223 */ /* 0x000fe20000010077 */
[----:B------:R-:W-:Y:S01]  /*4e60*/  @P4 PRMT R159, R60, 0x7610, R159 ;  /* 0x000076103c9f4816 */ /* 0x000fe2000000009f */
[----:B------:R-:W0:Y:S01]  /*4e70*/  @P4 LDC.64 R160, c[0x0][0x408] ;  /* 0x00010200ffa04b82 */ /* 0x000e220000000a00 */
[----:B------:R-:W-:-:S04]  /*4e80*/  @P4 ISETP.GE.U32.AND P3, PT, R174, RZ, PT ;  /* 0x000000ffae00420c */ /* 0x000fc80003f66070 */
[----:B------:R-:W-:-:S03]  /*4e90*/  @P4 ISETP.GE.U32.AND.EX P3, PT, R175, 0x1000000, PT, P3 ;  /* 0x01000000af00480c */ /* 0x000fc60003f66130 */
[----:B------:R-:W1:Y:S02]  /*4ea0*/  @P4 LDC.64 R60, c[0x0][0x408] ;  /* 0x00010200ff3c4b82 */ /* 0x000e640000000a00 */
[----:B-1----:R-:W-:-:S04]  /*4eb0*/  @P4 FMUL.FTZ R61, R155, R61 ;  /* 0x0000003d9b3d4220 */ /* 0x002fc80000410000 */
[----:B------:R-:W-:Y:S01]  /*4ec0*/  @P4 FMUL.FTZ R60, R61, R60 ;  /* 0x0000003c3d3c4220 */ /* 0x000fe20000410000 */
[----:B------:R-:W-:-:S04]  /*4ed0*/  @P5 FFMA.FTZ R61, R0, R162, R3 ;  /* 0x000000a2003d5223 */ /* 0x000fc80000010003 */
[----:B------:R-:W-:Y:S01]  /*4ee0*/  @P4 FSEL R60, R60, RZ, P3 ;  /* 0x000000ff3c3c4208 */ /* 0x000fe20001800000 */
[----:B------:R-:W-:Y:S01]  /*4ef0*/  @P5 FADD.FTZ R61, R13, -R61 ;  /* 0x8000003d0d3d5221 */ /* 0x000fe20000010000 */
[----:B------:R-:W-:Y:S02]  /*4f00*/  @P4 LOP3.LUT P3, RZ, R174, 0xff00, RZ, 0xc0, !PT ;  /* 0x0000ff00aeff4812 */ /* 0x000fe4000786c0ff */
[----:B------:R-:W-:-:S04]  /*4f10*/  @P4 F2FP.BF16.F32.PACK_AB R60, RZ, R60 ;  /* 0x0000003cff3c423e */ /* 0x000fc800000010ff */
[----:B------:R-:W-:Y:S02]  /*4f20*/  @P4 PRMT R159, R159, 0x5410, R60 ;  /* 0x000054109f9f4816 */ /* 0x000fe4000000003c */
[----:B------:R-:W-:Y:S01]  /*4f30*/  MOV R60, R112 ;  /* 0x00000070003c7202 */ /* 0x000fe20000000f00 */
[----:B------:R-:W-:-:S04]  /*4f40*/  @P5 FFMA.FTZ R60, R5, R61, R112 ;  /* 0x0000003d053c5223 */ /* 0x000fc80000010070 */
[----:B0-----:R-:W-:-:S04]  /*4f50*/  @P4 FMUL.FTZ R61, R60, R161 ;  /* 0x000000a13c3d4220 */ /* 0x001fc80000410000 */
[----:B------:R-:W-:Y:S01]  /*4f60*/  @P4 FMUL.FTZ R165, R61, R160 ;  /* 0x000000a03da54220 */ /* 0x000fe20000410000 */
[----:B------:R-:W-:-:S04]  /*4f70*/  @P5 FFMA.FTZ R61, R10, R162, R3 ;  /* 0x000000a20a3d5223 */ /* 0x000fc80000010003 */
[----:B------:R-:W-:Y:S01]  /*4f80*/  @P5 FADD.FTZ R160, R236, -R61 ;  /* 0x8000003deca05221 */ /* 0x000fe20000010000 */
[----:B------:R-:W-:-:S03]  /*4f90*/  MOV R61, R113 ;  /* 0x00000071003d7202 */ /* 0x000fc60000000f00 */
[----:B------:R-:W-:Y:S02]  /*4fa0*/  @P5 FFMA.FTZ R61, R5, R160, R113 ;  /* 0x000000a0053d5223 */ /* 0x000fe40000010071 */
[----:B------:R-:W0:Y:S02]  /*4fb0*/  @P4 LDC.64 R160, c[0x0][0x408] ;  /* 0x00010200ffa04b82 */ /* 0x000e240000000a00 */
[----:B0-----:R-:W-:-:S04]  /*4fc0*/  @P4 FMUL.FTZ R161, R61, R161 ;  /* 0x000000a13da14220 */ /* 0x001fc80000410000 */
        /* <DEDUP_REMOVED lines=8> */
.L_x_10890:
[----:B------:R-:W-:Y:S05]  /*5050*/  BSYNC.RECONVERGENT B1 ;  /* 0x0000000000017941 */ /* 0x000fea0003800200 */
.L_x_10873:
        /* <DEDUP_REMOVED lines=11> */
.L_x_10872:
[----:B------:R-:W-:Y:S05]  /*5110*/  BSYNC.RECONVERGENT B2 ;  /* 0x0000000000027941 */ /* 0x000fea0003800200 */
.L_x_10871:
        /* <DEDUP_REMOVED lines=11> */
[----:B------:R-:W-:Y:S01]  /*51d0*/  @P5 FFMA.FTZ R62, R18, R162, R3 ;  /* 0x000000a2123e5223 */ /* 0x000fe20000010003 */
[----:B-----5:R-:W-:Y:S01]  /*51e0*/  MOV R60, R120 ;  /* 0x00000078003c7202 */ /* 0x020fe20000000f00 */
[----:B------:R-:W1:Y:S01]  /*51f0*/  @P4 LDC.64 R152, c[0x0][0x408] ;  /* 0x00010200ff984b82 */ /* 0x000e620000000a00 */
[----:B------:R-:W-:Y:S01]  /*5200*/  @P5 FADD.FTZ R61, R230, -R61 ;  /* 0x8000003de63d5221 */ /* 0x000fe20000010000 */
[----:B------:R-:W-:Y:S01]  /*5210*/  @P5 FADD.FTZ R62, R229, -R62 ;  /* 0x8000003ee53e5221 */ /* 0x000fe20000010000 */
[----:B------:R-:W-:Y:S02]  /*5220*/  @P4 LOP3.LUT P2, RZ, R176, 0xff, RZ, 0xc0, !PT ;  /* 0x000000ffb0ff4812 */ /* 0x000fe4000784c0ff */
[C---:B------:R-:W-:Y:S01]  /*5230*/  @P5 FFMA.FTZ R60, R5.reuse, R61, R120 ;  /* 0x0000003d053c5223 */ /* 0x040fe20000010078 */
[----:B------:R-:W-:Y:S01]  /*5240*/  MOV R61, R121 ;  /* 0x00000079003d7202 */ /* 0x000fe20000000f00 */
[----:B------:R-:W-:Y:S01]  /*5250*/  @P5 FFMA.FTZ R61, R5, R62, R121 ;  /* 0x0000003e053d5223 */ /* 0x000fe20000010079 */
[----:B0-----:R-:W0:Y:S08]  /*5260*/  @P4 LDC.64 R160, c[0x0][0x408] ;  /* 0x00010200ffa04b82 */ /* 0x001e300000000a00 */
[----:B------:R-:W2:Y:S01]  /*5270*/  @P4 LDC.64 R62, c[0x0][0x408] ;  /* 0x00010200ff3e4b82 */ /* 0x000ea20000000a00 */
[----:B-1----:R-:W-:Y:S01]  /*5280*/  @P4 FMUL.FTZ R153, R61, R153 ;  /* 0x000000993d994220 */ /* 0x002fe20000410000 */
[----:B--2---:R-:W-:-:S04]  /*5290*/  @P4 FMUL.FTZ R63, R60, R63 ;  /* 0x0000003f3c3f4220 */ /* 0x004fc80000410000 */
[----:B------:R-:W-:Y:S01]  /*52a0*/  @P4 FMUL.FTZ R62, R63, R62 ;  /* 0x0000003e3f3e4220 */ /* 0x000fe20000410000 */
[----:B------:R-:W-:Y:S01]  /*52b0*/  @P4 FMUL.FTZ R63, R153, R152 ;  /* 0x00000098993f4220 */ /* 0x000fe20000410000 */
[----:B------:R-:W-:-:S03]  /*52c0*/  @P5 FFMA.FTZ R152, R19, R162, R3 ;  /* 0x000000a213985223 */ /* 0x000fc60000010003 */
[----:B------:R-:W-:Y:S01]  /*52d0*/  @P4 FSEL R153, R62, RZ, P2 ;  /* 0x000000ff3e994208 */ /* 0x000fe20001000000 */
[----:B------:R-:W-:Y:S01]  /*52e0*/  @P5 FADD.FTZ R152, R228, -R152 ;  /* 0x80000098e4985221 */ /* 0x000fe20000010000 */
[C---:B------:R-:W-:Y:S02]  /*52f0*/  @P4 LOP3.LUT P2, RZ, R176.reuse, 0xff00, RZ, 0xc0, !PT ;  /* 0x0000ff00b0ff4812 */ /* 0x040fe4000784c0ff */
[----:B------:R-:W-:Y:S01]  /*5300*/  MOV R62, R122 ;  /* 0x0000007a003e7202 */ /* 0x000fe20000000f00 */
[----:B------:R-:W-:Y:S01]  /*5310*/  @P5 FFMA.FTZ R62, R5, R152, R122 ;  /* 0x00000098053e5223 */ /* 0x000fe2000001007a */
[----:B------:R-:W-:Y:S02]  /*5320*/  @P4 FSEL R154, R63, RZ, P2 ;  /* 0x000000ff3f9a4208 */ /* 0x000fe40001000000 */
[----:B------:R-:W-:Y:S02]  /*5330*/  @P4 F2FP.BF16.F32.PACK_AB R63, RZ, R153 ;  /* 0x00000099ff3f423e */ /* 0x000fe400000010ff */
[----:B------:R-:W1:Y:S01]  /*5340*/  @P4 LDC.64 R152, c[0x0][0x408] ;  /* 0x00010200ff984b82 */ /* 0x000e620000000a00 */
[----:B------:R-:W-:-:S02]  /*5350*/  @P4 LOP3.LUT P2, RZ, R176, 0xff0000, RZ, 0xc0, !PT ;  /* 0x00ff0000b0ff4812 */ /* 0x000fc4000784c0ff */
[----:B------:R-:W-:Y:S01]  /*5360*/  @P4 PRMT R156, R63, 0x7610, R156 ;  /* 0x000076103f9c4816 */ /* 0x000fe2000000009c */
[----:B------:R-:W-:Y:S01]  /*5370*/  @P5 FFMA.FTZ R63, R20, R162, R3 ;  /* 0x000000a2143f5223 */ /* 0x000fe20000010003 */
[----:B------:R-:W-:-:S04]  /*5380*/  @P4 F2FP.BF16.F32.PACK_AB R154, RZ, R154 ;  /* 0x0000009aff9a423e */ /* 0x000fc800000010ff */
[----:B------:R-:W-:Y:S02]  /*5390*/  @P4 PRMT R156, R156, 0x5410, R154 ;  /* 0x000054109c9c4816 */ /* 0x000fe4000000009a */
[----:B------:R-:W2:Y:S01]  /*53a0*/  @P4 LDC.64 R154, c[0x0][0x408] ;  /* 0x00010200ff9a4b82 */ /* 0x000ea20000000a00 */
[----:B-1----:R-:W-:-:S04]  /*53b0*/  @P4 FMUL.FTZ R153, R62, R153 ;  /* 0x000000993e994220 */ /* 0x002fc80000410000 */
[----:B------:R-:W-:Y:S01]  /*53c0*/  @P4 FMUL.FTZ R152, R153, R152 ;  /* 0x0000009899984220 */ /* 0x000fe20000410000 */
[----:B------:R-:W-:Y:S01]  /*53d0*/  @P5 FADD.FTZ R153, R227, -R63 ;  /* 0x8000003fe3995221 */ /* 0x000fe20000010000 */
[----:B------:R-:W-:-:S03]  /*53e0*/  MOV R63, R123 ;  /* 0x0000007b003f7202 */ /* 0x000fc60000000f00 */
[----:B------:R-:W-:Y:S01]  /*53f0*/  @P4 FSEL R152, R152, RZ, P2 ;  /* 0x000000ff98984208 */ /* 0x000fe20001000000 */
[----:B------:R-:W-:Y:S01]  /*5400*/  @P5 FFMA.FTZ R63, R5, R153, R123 ;  /* 0x00000099053f5223 */ /* 0x000fe2000001007b */
[----:B------:R-:W-:Y:S02]  /*5410*/  @P4 LOP3.LUT P2, RZ, R176, 0xff000000, RZ, 0xc0, !PT ;  /* 0xff000000b0ff4812 */ /* 0x000fe4000784c0ff */
[----:B------:R-:W-:-:S04]  /*5420*/  @P4 F2FP.BF16.F32.PACK_AB R152, RZ, R152 ;  /* 0x00000098ff98423e */ /* 0x000fc800000010ff */
[----:B------:R-:W-:Y:S02]  /*5430*/  @P4 PRMT R157, R152, 0x7610, R157 ;  /* 0x00007610989d4816 */ /* 0x000fe4000000009d */
        /* <DEDUP_REMOVED lines=11> */
[----:B--2---:R-:W-:-:S04]  /*54f0*/  @P4 FMUL.FTZ R155, R152, R155 ;  /* 0x0000009b989b4220 */ /* 0x004fc80000410000 */
        /* <DEDUP_REMOVED lines=25> */
[----:B------:R-:W-:-:S04]  /*5690*/  @P5 FFMA.FTZ R155, R240, R162, R3 ;  /* 0x000000a2f09b5223 */ /* 0x000fc80000010003 */
[----:B------:R-:W-:Y:S01]  /*56a0*/  @P5 FADD.FTZ R160, R247, -R155 ;  /* 0x8000009bf7a05221 */ /* 0x000fe20000010000 */
        /* <DEDUP_REMOVED lines=11> */
.L_x_10910:
[----:B0-----:R-:W-:Y:S01]  /*5760*/  @P5 FFMA.FTZ R160, R17, R162, R3 ;  /* 0x000000a211a05223 */ /* 0x001fe20000010003 */
        /* <DEDUP_REMOVED lines=89> */
.L_x_10909:
[----:B------:R-:W-:-:S04]  /*5d00*/  UISETP.NE.U32.AND UP0, UPT, UR20, URZ, UPT ;  /* 0x000000ff1400728c */ /* 0x000fc8000bf05070 */
[----:B------:R-:W-:-:S06]  /*5d10*/  UISETP.NE.AND.EX UP0, UPT, UR21, URZ, UPT, UP0 ;  /* 0x000000ff1500728c */ /* 0x000fcc000bf05300 */
[----:B------:R-:W-:-:S13]  /*5d20*/  PLOP3.LUT P3, PT, PT, PT, UP0, 0x80, 0x8 ;  /* 0x000000000008781c */ /* 0x000fda0003f6f008 */
[----:B------:R-:W-:Y:S05]  /*5d30*/  @!P3 BRA `(.L_x_10912) ;  /* 0x000000080030b947 */ /* 0x000fea0003800000 */
        /* <DEDUP_REMOVED lines=46> */
.L_x_10914:
[----:B------:R-:W-:Y:S05]  /*6020*/  BSYNC.RECONVERGENT B3 ;  /* 0x0000000000037941 */ /* 0x000fea0003800200 */
.L_x_10913:
[----:B------:R-:W-:Y:S04]  /*6030*/  BSSY.RECONVERGENT B3, `(.L_x_10915) ;  /* 0x000000d000037945 */ /* 0x000fe80003800200 */
[----:B------:R-:W-:Y:S05]  /*6040*/  @!P4 BRA `(.L_x_10916) ;  /* 0x00000000002cc947 */ /* 0x000fea0003800000 */
        /* <DEDUP_REMOVED lines=11> */
.L_x_10916:
[----:B------:R-:W-:Y:S05]  /*6100*/  BSYNC.RECONVERGENT B3 ;  /* 0x0000000000037941 */ /* 0x000fea0003800200 */
.L_x_10915:
        /* <DEDUP_REMOVED lines=13> */
.L_x_10918:
[----:B------:R-:W-:Y:S05]  /*61e0*/  BSYNC.RECONVERGENT B3 ;  /* 0x0000000000037941 */ /* 0x000fea0003800200 */
.L_x_10917:
        /* <DEDUP_REMOVED lines=13> */
.L_x_10920:
[----:B------:R-:W-:Y:S05]  /*62c0*/  BSYNC.RECONVERGENT B3 ;  /* 0x0000000000037941 */ /* 0x000fea0003800200 */
.L_x_10919:
        /* <DEDUP_REMOVED lines=13> */
.L_x_10922:
[----:B------:R-:W-:Y:S05]  /*63a0*/  BSYNC.RECONVERGENT B3 ;  /* 0x0000000000037941 */ /* 0x000fea0003800200 */
.L_x_10921:
        /* <DEDUP_REMOVED lines=13> */
.L_x_10924:
[----:B------:R-:W-:Y:S05]  /*6480*/  BSYNC.RECONVERGENT B3 ;  /* 0x0000000000037941 */ /* 0x000fea0003800200 */
.L_x_10923:
        /* <DEDUP_REMOVED lines=13> */
.L_x_10926:
[----:B------:R-:W-:Y:S05]  /*6560*/  BSYNC.RECONVERGENT B3 ;  /* 0x0000000000037941 */ /* 0x000fea0003800200 */
.L_x_10925:
[----:B------:R-:W-:Y:S05]  /*6570*/  @!P4 BRA `(.L_x_10911) ;  /* 0x0000000400dcc947 */ /* 0x000fea0003800000 */
[----:B0-----:R-:W-:Y:S01]  /*6580*/  FMUL.FTZ R160, R155, UR13 ;  /* 0x0000000d9ba07c20 */ /* 0x001fe20008410000 */
[----:B-----5:R-:W-:-:S03]  /*6590*/  ISETP.GE.U32.AND P2, PT, R176, RZ, PT ;  /* 0x000000ffb000720c */ /* 0x020fc60003f46070 */
[----:B------:R-:W-:Y:S01]  /*65a0*/  FMUL.FTZ R160, R160, UR12 ;  /* 0x0000000ca0a07c20 */ /* 0x000fe20008410000 */
[----:B------:R-:W-:-:S04]  /*65b0*/  ISETP.GE.U32.AND.EX P2, PT, R177, 0x1000000, PT, P2 ;  /* 0x01000000b100780c */ /* 0x000fc80003f46120 */
[----:B------:R-:W-:-:S04]  /*65c0*/  FSEL R160, R160, RZ, P2 ;  /* 0x000000ffa0a07208 */ /* 0x000fc80001000000 */
[----:B------:R-:W-:-:S04]  /*65d0*/  F2FP.BF16.F32.PACK_AB R160, RZ, R160 ;  /* 0x000000a0ffa0723e */ /* 0x000fc800000010ff */
[----:B------:R-:W-:Y:S01]  /*65e0*/  PRMT R159, R159, 0x5410, R160 ;  /* 0x000054109f9f7816 */ /* 0x000fe200000000a0 */
[----:B------:R-:W-:Y:S06]  /*65f0*/  BRA `(.L_x_10911) ;  /* 0x0000000400bc7947 */ /* 0x000fec0003800000 */
.L_x_10912:
        /* <DEDUP_REMOVED lines=13> */
.L_x_10928:
[----:B------:R-:W-:Y:S05]  /*66d0*/  BSYNC.RECONVERGENT B3 ;  /* 0x0000000000037941 */ /* 0x000fea0003800200 */
.L_x_10927:
        /* <DEDUP_REMOVED lines=13> */
.L_x_10930:
[----:B------:R-:W-:Y:S05]  /*67b0*/  BSYNC.RECONVERGENT B3 ;  /* 0x0000000000037941 */ /* 0x000fea0003800200 */
.L_x_10929:
        /* <DEDUP_REMOVED lines=13> */
.L_x_10932:
[----:B------:R-:W-:Y:S05]  /*6890*/  BSYNC.RECONVERGENT B3 ;  /* 0x0000000000037941 */ /* 0x000fea0003800200 */
.L_x_10931:
        /* <DEDUP_REMOVED lines=13> */
.L_x_10934:
[----:B------:R-:W-:Y:S05]  /*6970*/  BSYNC.RECONVERGENT B3 ;  /* 0x0000000000037941 */ /* 0x000fea0003800200 */
.L_x_10933:
        /* <DEDUP_REMOVED lines=13> */
.L_x_10936:
[----:B------:R-:W-:Y:S05]  /*6a50*/  BSYNC.RECONVERGENT B3 ;  /* 0x0000000000037941 */ /* 0x000fea0003800200 */
.L_x_10935:
        /* <DEDUP_REMOVED lines=13> */
.L_x_10938:
[----:B------:R-:W-:Y:S05]  /*6b30*/  BSYNC.RECONVERGENT B3 ;  /* 0x0000000000037941 */ /* 0x000fea0003800200 */
.L_x_10937:
        /* <DEDUP_REMOVED lines=13> */
.L_x_10940:
[----:B------:R-:W-:Y:S05]  /*6c10*/  BSYNC.RECONVERGENT B3 ;  /* 0x0000000000037941 */ /* 0x000fea0003800200 */
.L_x_10939:
[----:B------:R-:W-:Y:S05]  /*6c20*/  @!P4 BRA `(.L_x_10911) ;  /* 0x000000000030c947 */ /* 0x000fea0003800000 */
[----:B0-----:R-:W-:Y:S01]  /*6c30*/  FFMA.FTZ R160, R240, R162, R3 ;  /* 0x000000a2f0a07223 */ /* 0x001fe20000010003 */
        /* <DEDUP_REMOVED lines=11> */
.L_x_10911:
[----:B------:R-:W-:Y:S05]  /*6cf0*/  BSYNC.RECONVERGENT B1 ;  /* 0x0000000000017941 */ /* 0x000fea0003800200 */
.L_x_10908:
        /* <DEDUP_REMOVED lines=9> */
.L_x_10907:
[----:B------:R-:W-:Y:S05]  /*6d90*/  BSYNC.RECONVERGENT B2 ;  /* 0x0000000000027941 */ /* 0x000fea0003800200 */
.L_x_10906:
        /* <DEDUP_REMOVED lines=13> */
[----:B------:R-:W2:Y:S01]  /*6e70*/  @P4 LDC.64 R152, c[0x0][0x408] ;  /* 0x00010200ff984b82 */ /* 0x000ea20000000a00 */
[----:B------:R-:W-:Y:S01]  /*6e80*/  @P5 FADD.FTZ R61, R223, -R61 ;  /* 0x8000003ddf3d5221 */ /* 0x000fe20000010000 */
[----:B------:R-:W-:Y:S01]  /*6e90*/  @P5 FADD.FTZ R62, R215, -R62 ;  /* 0x8000003ed73e5221 */ /* 0x000fe20000010000 */
[C---:B------:R-:W-:Y:S02]  /*6ea0*/  @P4 LOP3.LUT P3, RZ, R178.reuse, 0xff00, RZ, 0xc0, !PT ;  /* 0x0000ff00b2ff4812 */ /* 0x040fe4000786c0ff */
[C---:B------:R-:W-:Y:S01]  /*6eb0*/  @P5 FFMA.FTZ R60, R5.reuse, R61, R128 ;  /* 0x0000003d053c5223 */ /* 0x040fe20000010080 */
[----:B------:R-:W-:Y:S01]  /*6ec0*/  MOV R61, R129 ;  /* 0x00000081003d7202 */ /* 0x000fe20000000f00 */
[----:B------:R-:W-:Y:S01]  /*6ed0*/  @P5 FFMA.FTZ R61, R5, R62, R129 ;  /* 0x0000003e053d5223 */ /* 0x000fe20000010081 */
[----:B------:R-:W-:Y:S01]  /*6ee0*/  @P4 LOP3.LUT P1, RZ, R178, 0xff, RZ, 0xc0, !PT ;  /* 0x000000ffb2ff4812 */ /* 0x000fe2000782c0ff */
[----:B------:R-:W3:Y:S08]  /*6ef0*/  @P4 LDC.64 R62, c[0x0][0x408] ;  /* 0x00010200ff3e4b82 */ /* 0x000ef00000000a00 */
[----:B01----:R-:W0:Y:S01]  /*6f00*/  @P4 LDC.64 R160, c[0x0][0x408] ;  /* 0x00010200ffa04b82 */ /* 0x003e220000000a00 */
[----:B--2---:R-:W-:-:S04]  /*6f10*/  @P4 FMUL.FTZ R153, R61, R153 ;  /* 0x000000993d994220 */ /* 0x004fc80000410000 */
[----:B------:R-:W-:Y:S01]  /*6f20*/  @P4 FMUL.FTZ R152, R153, R152 ;  /* 0x0000009899984220 */ /* 0x000fe20000410000 */
[----:B---3--:R-:W-:-:S04]  /*6f30*/  @P4 FMUL.FTZ R63, R60, R63 ;  /* 0x0000003f3c3f4220 */ /* 0x008fc80000410000 */
[----:B------:R-:W-:Y:S01]  /*6f40*/  @P4 FSEL R154, R152, RZ, P3 ;  /* 0x000000ff989a4208 */ /* 0x000fe20001800000 */
[----:B------:R-:W-:Y:S01]  /*6f50*/  @P4 FMUL.FTZ R63, R63, R62 ;  /* 0x0000003e3f3f4220 */ /* 0x000fe20000410000 */
[----:B------:R-:W-:Y:S02]  /*6f60*/  @P5 FFMA.FTZ R62, R26, R162, R3 ;  /* 0x000000a21a3e5223 */ /* 0x000fe40000010003 */
[----:B------:R-:W-:Y:S02]  /*6f70*/  @P4 F2FP.BF16.F32.PACK_AB R154, RZ, R154 ;  /* 0x0000009aff9a423e */ /* 0x000fe400000010ff */
[----:B------:R-:W-:Y:S01]  /*6f80*/  @P5 FADD.FTZ R153, R214, -R62 ;  /* 0x8000003ed6995221 */ /* 0x000fe20000010000 */
[----:B------:R-:W-:Y:S02]  /*6f90*/  MOV R62, R130 ;  /* 0x00000082003e7202 */ /* 0x000fe40000000f00 */
[----:B------:R-:W-:Y:S01]  /*6fa0*/  @P4 FSEL R63, R63, RZ, P1 ;  /* 0x000000ff3f3f4208 */ /* 0x000fe20000800000 */
[----:B------:R-:W-:Y:S01]  /*6fb0*/  @P5 FFMA.FTZ R62, R5, R153, R130 ;  /* 0x00000099053e5223 */ /* 0x000fe20000010082 */
[----:B------:R-:W-:Y:S01]  /*6fc0*/  @P4 LOP3.LUT P1, RZ, R178, 0xff0000, RZ, 0xc0, !PT ;  /* 0x00ff0000b2ff4812 */ /* 0x000fe2000782c0ff */
[----:B------:R-:W1:Y:S01]  /*6fd0*/  @P4 LDC.64 R152, c[0x0][0x408] ;  /* 0x00010200ff984b82 */ /* 0x000e620000000a00 */
[----:B------:R-:W-:-:S04]  /*6fe0*/  @P4 F2FP.BF16.F32.PACK_AB R63, RZ, R63 ;  /* 0x0000003fff3f423e */ /* 0x000fc800000010ff */
[----:B------:R-:W-:Y:S01]  /*6ff0*/  @P4 PRMT R156, R63, 0x7610, R156 ;  /* 0x000076103f9c4816 */ /* 0x000fe2000000009c */
[----:B------:R-:W-:-:S03]  /*7000*/  @P5 FFMA.FTZ R63, R27, R162, R3 ;  /* 0x000000a21b3f5223 */ /* 0x000fc60000010003 */
        /* <DEDUP_REMOVED lines=61> */
.L_x_10945:
[----:B01----:R-:W-:Y:S01]  /*73e0*/  @P5 FFMA.FTZ R160, R24, R162, R3 ;  /* 0x000000a218a05223 */ /* 0x003fe20000010003 */
        /* <DEDUP_REMOVED lines=78> */
[--C-:B------:R-:W-:Y:S01]  /*78d0*/  IMAD.MOV.U32 R161, RZ, RZ, R135.reuse ;  /* 0x000000ffffa17224 */ /* 0x100fe200078e0087 */
[----:B------:R-:W-:Y:S02]  /*78e0*/  ISETP.GE.U32.AND P1, PT, R178, RZ, PT ;  /* 0x000000ffb200720c */ /* 0x000fe40003f26070 */
[----:B------:R-:W-:Y:S02]  /*78f0*/  @P5 FADD.FTZ R160, R246, -R160 ;  /* 0x800000a0f6a05221 */ /* 0x000fe40000010000 */
[----:B------:R-:W-:Y:S02]  /*7900*/  ISETP.GE.U32.AND.EX P1, PT, R179, 0x1000000, PT, P1 ;  /* 0x01000000b300780c */ /* 0x000fe40003f26110 */
[----:B------:R-:W-:-:S04]  /*7910*/  @P5 FFMA.FTZ R161, R5, R160, R135 ;  /* 0x000000a005a15223 */ /* 0x000fc80000010087 */
[----:B------:R-:W-:-:S04]  /*7920*/  FMUL.FTZ R160, R161, UR13 ;  /* 0x0000000da1a07c20 */ /* 0x000fc80008410000 */
[----:B------:R-:W-:-:S05]  /*7930*/  FMUL.FTZ R160, R160, UR12 ;  /* 0x0000000ca0a07c20 */ /* 0x000fca0008410000 */
[----:B------:R-:W-:-:S04]  /*7940*/  FSEL R160, R160, RZ, P1 ;  /* 0x000000ffa0a07208 */ /* 0x000fc80000800000 */
[----:B------:R-:W-:-:S04]  /*7950*/  F2FP.BF16.F32.PACK_AB R160, RZ, R160 ;  /* 0x000000a0ffa0723e */ /* 0x000fc800000010ff */
[----:B------:R-:W-:Y:S01]  /*7960*/  PRMT R159, R159, 0x5410, R160 ;  /* 0x000054109f9f7816 */ /* 0x000fe200000000a0 */
[----:B------:R-:W-:Y:S06]  /*7970*/  BRA `(.L_x_10946) ;  /* 0x0000000c00fc7947 */ /* 0x000fec0003800000 */
.L_x_10944:
        /* <DEDUP_REMOVED lines=39> */
[----:B01----:R-:W-:Y:S01]  /*7bf0*/  FFMA.FTZ R160, R24, R162, R3 ;  /* 0x000000a218a07223 */ /* 0x003fe20000010003 */
        /* <DEDUP_REMOVED lines=10> */
.L_x_10949:
[----:B------:R-:W-:Y:S05]  /*7ca0*/  BSYNC.RECONVERGENT B3 ;  /* 0x0000000000037941 */ /* 0x000fea0003800200 */
.L_x_10948:
[----:B------:R-:W-:Y:S04]  /*7cb0*/  BSSY.RECONVERGENT B3, `(.L_x_10950) ;  /* 0x000000d000037945 */ /* 0x000fe80003800200 */
[----:B------:R-:W-:Y:S05]  /*7cc0*/  @!P4 BRA `(.L_x_10951) ;  /* 0x00000000002cc947 */ /* 0x000fea0003800000 */
        /* <DEDUP_REMOVED lines=11> */
.L_x_10951:
[----:B------:R-:W-:Y:S05]  /*7d80*/  BSYNC.RECONVERGENT B3 ;  /* 0x0000000000037941 */ /* 0x000fea0003800200 */
.L_x_10950:
        /* <DEDUP_REMOVED lines=13> */
.L_x_10953:
[----:B------:R-:W-:Y:S05]  /*7e60*/  BSYNC.RECONVERGENT B3 ;  /* 0x0000000000037941 */ /* 0x000fea0003800200 */
.L_x_10952:
        /* <DEDUP_REMOVED lines=13> */
.L_x_10955:
[----:B------:R-:W-:Y:S05]  /*7f40*/  BSYNC.RECONVERGENT B3 ;  /* 0x0000000000037941 */ /* 0x000fea0003800200 */
.L_x_10954:
        /* <DEDUP_REMOVED lines=13> */
.L_x_10957:
[----:B------:R-:W-:Y:S05]  /*8020*/  BSYNC.RECONVERGENT B3 ;  /* 0x0000000000037941 */ /* 0x000fea0003800200 */
.L_x_10956:
        /* <DEDUP_REMOVED lines=13> */
.L_x_10959:
[----:B------:R-:W-:Y:S05]  /*8100*/  BSYNC.RECONVERGENT B3 ;  /* 0x0000000000037941 */ /* 0x000fea0003800200 */
.L_x_10958:
        /* <DEDUP_REMOVED lines=13> */
.L_x_10961:
[----:B------:R-:W-:Y:S05]  /*81e0*/  BSYNC.RECONVERGENT B3 ;  /* 0x0000000000037941 */ /* 0x000fea0003800200 */
.L_x_10960:
[----:B------:R-:W-:Y:S05]  /*81f0*/  @!P4 BRA `(.L_x_10946) ;  /* 0x0000000400dcc947 */ /* 0x000fea0003800000 */
[----:B01----:R-:W-:Y:S01]  /*8200*/  FMUL.FTZ R160, R155, UR13 ;  /* 0x0000000d9ba07c20 */ /* 0x003fe20008410000 */
[----:B-----5:R-:W-:-:S03]  /*8210*/  ISETP.GE.U32.AND P1, PT, R178, RZ, PT ;  /* 0x000000ffb200720c */ /* 0x020fc60003f26070 */
[----:B------:R-:W-:Y:S01]  /*8220*/  FMUL.FTZ R160, R160, UR12 ;  /* 0x0000000ca0a07c20 */ /* 0x000fe20008410000 */
[----:B------:R-:W-:-:S04]  /*8230*/  ISETP.GE.U32.AND.EX P1, PT, R179, 0x1000000, PT, P1 ;  /* 0x01000000b300780c */ /* 0x000fc80003f26110 */
[----:B------:R-:W-:-:S04]  /*8240*/  FSEL R160, R160, RZ, P1 ;  /* 0x000000ffa0a07208 */ /* 0x000fc80000800000 */
[----:B------:R-:W-:-:S04]  /*8250*/  F2FP.BF16.F32.PACK_AB R160, RZ, R160 ;  /* 0x000000a0ffa0723e */ /* 0x000fc800000010ff */
[----:B------:R-:W-:Y:S01]  /*8260*/  PRMT R159, R159, 0x5410, R160 ;  /* 0x000054109f9f7816 */ /* 0x000fe200000000a0 */
[----:B------:R-:W-:Y:S06]  /*8270*/  BRA `(.L_x_10946) ;  /* 0x0000000400bc7947 */ /* 0x000fec0003800000 */
.L_x_10947:
        /* <DEDUP_REMOVED lines=13> */
.L_x_10963:
[----:B------:R-:W-:Y:S05]  /*8350*/  BSYNC.RECONVERGENT B3 ;  /* 0x0000000000037941 */ /* 0x000fea0003800200 */
.L_x_10962:
        /* <DEDUP_REMOVED lines=13> */
.L_x_10965:
[----:B------:R-:W-:Y:S05]  /*8430*/  BSYNC.RECONVERGENT B3 ;  /* 0x0000000000037941 */ /* 0x000fea0003800200 */
.L_x_10964:
        /* <DEDUP_REMOVED lines=13> */
.L_x_10967:
[----:B------:R-:W-:Y:S05]  /*8510*/  BSYNC.RECONVERGENT B3 ;  /* 0x0000000000037941 */ /* 0x000fea0003800200 */
.L_x_10966:
        /* <DEDUP_REMOVED lines=13> */
.L_x_10969:
[----:B------:R-:W-:Y:S05]  /*85f0*/  BSYNC.RECONVERGENT B3 ;  /* 0x0000000000037941 */ /* 0x000fea0003800200 */
.L_x_10968:
        /* <DEDUP_REMOVED lines=13> */
.L_x_10971:
[----:B------:R-:W-:Y:S05]  /*86d0*/  BSYNC.RECONVERGENT B3 ;  /* 0x0000000000037941 */ /* 0x000fea0003800200 */
.L_x_10970:
        /* <DEDUP_REMOVED lines=13> */
.L_x_10973:
[----:B------:R-:W-:Y:S05]  /*87b0*/  BSYNC.RECONVERGENT B3 ;  /* 0x0000000000037941 */ /* 0x000fea0003800200 */
.L_x_10972:
        /* <DEDUP_REMOVED lines=13> */
.L_x_10975:
[----:B------:R-:W-:Y:S05]  /*8890*/  BSYNC.RECONVERGENT B3 ;  /* 0x0000000000037941 */ /* 0x000fea0003800200 */
.L_x_10974:
[----:B------:R-:W-:Y:S05]  /*88a0*/  @!P4 BRA `(.L_x_10946) ;  /* 0x000000000030c947 */ /* 0x000fea0003800000 */
[----:B01----:R-:W-:Y:S01]  /*88b0*/  FFMA.FTZ R160, R239, R162, R3 ;  /* 0x000000a2efa07223 */ /* 0x003fe20000010003 */
        /* <DEDUP_REMOVED lines=11> */
.L_x_10946:
[----:B------:R-:W-:Y:S05]  /*8970*/  BSYNC.RECONVERGENT B1 ;  /* 0x0000000000017941 */ /* 0x000fea0003800200 */
.L_x_10943:
        /* <DEDUP_REMOVED lines=9> */
.L_x_10942:
[----:B------:R-:W-:Y:S05]  /*8a10*/  BSYNC.RECONVERGENT B2 ;  /* 0x0000000000027941 */ /* 0x000fea0003800200 */
.L_x_10941:
        /* <DEDUP_REMOVED lines=13> */
[----:B------:R-:W3:Y:S01]  /*8af0*/  @P4 LDC.64 R152, c[0x0][0x408] ;  /* 0x00010200ff984b82 */ /* 0x000ee20000000a00 */
[----:B------:R-:W-:Y:S01]  /*8b00*/  @P5 FADD.FTZ R61, R218, -R61 ;  /* 0x8000003dda3d5221 */ /* 0x000fe20000010000 */
[----:B------:R-:W-:Y:S01]  /*8b10*/  @P5 FADD.FTZ R62, R195, -R62 ;  /* 0x8000003ec33e5221 */ /* 0x000fe20000010000 */
[C---:B------:R-:W-:Y:S02]  /*8b20*/  @P4 LOP3.LUT P2, RZ, R180.reuse, 0xff00, RZ, 0xc0, !PT ;  /* 0x0000ff00b4ff4812 */ /* 0x040fe4000784c0ff */
[C---:B------:R-:W-:Y:S01]  /*8b30*/  @P5 FFMA.FTZ R60, R5.reuse, R61, R136 ;  /* 0x0000003d053c5223 */ /* 0x040fe20000010088 */
[----:B------:R-:W-:Y:S01]  /*8b40*/  MOV R61, R137 ;  /* 0x00000089003d7202 */ /* 0x000fe20000000f00 */
[----:B------:R-:W-:Y:S01]  /*8b50*/  @P5 FFMA.FTZ R61, R5, R62, R137 ;  /* 0x0000003e053d5223 */ /* 0x000fe20000010089 */
[----:B------:R-:W-:Y:S01]  /*8b60*/  @P4 LOP3.LUT P0, RZ, R180, 0xff, RZ, 0xc0, !PT ;  /* 0x000000ffb4ff4812 */ /* 0x000fe2000780c0ff */
[----:B------:R-:W4:Y:S08]  /*8b70*/  @P4 LDC.64 R62, c[0x0][0x408] ;  /* 0x00010200ff3e4b82 */ /* 0x000f300000000a00 */
[----:B012---:R-:W0:Y:S01]  /*8b80*/  @P4 LDC.64 R160, c[0x0][0x408] ;  /* 0x00010200ffa04b82 */ /* 0x007e220000000a00 */
[----:B---3--:R-:W-:-:S04]  /*8b90*/  @P4 FMUL.FTZ R153, R61, R153 ;  /* 0x000000993d994220 */ /* 0x008fc80000410000 */
[----:B------:R-:W-:Y:S01]  /*8ba0*/  @P4 FMUL.FTZ R152, R153, R152 ;  /* 0x0000009899984220 */ /* 0x000fe20000410000 */
[----:B----4-:R-:W-:-:S04]  /*8bb0*/  @P4 FMUL.FTZ R63, R60, R63 ;  /* 0x0000003f3c3f4220 */ /* 0x010fc80000410000 */
        /* <DEDUP_REMOVED lines=74> */
.L_x_10980:
[----:B012---:R-:W-:Y:S01]  /*9060*/  @P5 FFMA.FTZ R160, R187, R162, R3 ;  /* 0x000000a2bba05223 */ /* 0x007fe20000010003 */
        /* <DEDUP_REMOVED lines=89> */
.L_x_10979:
        /* <DEDUP_REMOVED lines=50> */
.L_x_10984:
[----:B------:R-:W-:Y:S05]  /*9920*/  BSYNC.RECONVERGENT B3 ;  /* 0x0000000000037941 */ /* 0x000fea0003800200 */
.L_x_10983:
        /* <DEDUP_REMOVED lines=13> */
.L_x_10986:
[----:B------:R-:W-:Y:S05]  /*9a00*/  BSYNC.RECONVERGENT B3 ;  /* 0x0000000000037941 */ /* 0x000fea0003800200 */
.L_x_10985:
        /* <DEDUP_REMOVED lines=13> */
.L_x_10988:
[----:B------:R-:W-:Y:S05]  /*9ae0*/  BSYNC.RECONVERGENT B3 ;  /* 0x0000000000037941 */ /* 0x000fea0003800200 */
.L_x_10987:
        /* <DEDUP_REMOVED lines=13> */
.L_x_10990:
[----:B------:R-:W-:Y:S05]  /*9bc0*/  BSYNC.RECONVERGENT B3 ;  /* 0x0000000000037941 */ /* 0x000fea0003800200 */
.L_x_10989:
        /* <DEDUP_REMOVED lines=13> */
.L_x_10992:
[----:B------:R-:W-:Y:S05]  /*9ca0*/  BSYNC.RECONVERGENT B3 ;  /* 0x0000000000037941 */ /* 0x000fea0003800200 */
.L_x_10991:
        /* <DEDUP_REMOVED lines=13> */
.L_x_10994:
[----:B------:R-:W-:Y:S05]  /*9d80*/  BSYNC.RECONVERGENT B3 ;  /* 0x0000000000037941 */ /* 0x000fea0003800200 */
.L_x_10993:
        /* <DEDUP_REMOVED lines=13> */
.L_x_10996:
[----:B------:R-:W-:Y:S05]  /*9e60*/  BSYNC.RECONVERGENT B3 ;  /* 0x0000000000037941 */ /* 0x000fea0003800200 */
.L_x_10995:
[----:B------:R-:W-:Y:S05]  /*9e70*/  @!P4 BRA `(.L_x_10981) ;  /* 0x0000000400dcc947 */ /* 0x000fea0003800000 */
[----:B012---:R-:W-:Y:S01]  /*9e80*/  FMUL.FTZ R160, R155, UR13 ;  /* 0x0000000d9ba07c20 */ /* 0x007fe20008410000 */
[----:B-----5:R-:W-:-:S03]  /*9e90*/  ISETP.GE.U32.AND P0, PT, R180, RZ, PT ;  /* 0x000000ffb400720c */ /* 0x020fc60003f06070 */
[----:B------:R-:W-:Y:S01]  /*9ea0*/  FMUL.FTZ R160, R160, UR12 ;  /* 0x0000000ca0a07c20 */ /* 0x000fe20008410000 */
[----:B------:R-:W-:-:S04]  /*9eb0*/  ISETP.GE.U32.AND.EX P0, PT, R181, 0x1000000, PT, P0 ;  /* 0x01000000b500780c */ /* 0x000fc80003f06100 */
[----:B------:R-:W-:-:S04]  /*9ec0*/  FSEL R160, R160, RZ, P0 ;  /* 0x000000ffa0a07208 */ /* 0x000fc80000000000 */
[----:B------:R-:W-:-:S04]  /*9ed0*/  F2FP.BF16.F32.PACK_AB R160, RZ, R160 ;  /* 0x000000a0ffa0723e */ /* 0x000fc800000010ff */
[----:B------:R-:W-:Y:S01]  /*9ee0*/  PRMT R159, R159, 0x5410, R160 ;  /* 0x000054109f9f7816 */ /* 0x000fe200000000a0 */
[----:B------:R-:W-:Y:S06]  /*9ef0*/  BRA `(.L_x_10981) ;  /* 0x0000000400bc7947 */ /* 0x000fec0003800000 */
.L_x_10982:
        /* <DEDUP_REMOVED lines=13> */
.L_x_10998:
[----:B------:R-:W-:Y:S05]  /*9fd0*/  BSYNC.RECONVERGENT B3 ;  /* 0x0000000000037941 */ /* 0x000fea0003800200 */
.L_x_10997:
        /* <DEDUP_REMOVED lines=13> */
.L_x_11000:
[----:B------:R-:W-:Y:S05]  /*a0b0*/  BSYNC.RECONVERGENT B3 ;  /* 0x0000000000037941 */ /* 0x000fea0003800200 */
.L_x_10999:
        /* <DEDUP_REMOVED lines=13> */
.L_x_11002:
[----:B------:R-:W-:Y:S05]  /*a190*/  BSYNC.RECONVERGENT B3 ;  /* 0x0000000000037941 */ /* 0x000fea0003800200 */
.L_x_11001:
        /* <DEDUP_REMOVED lines=13> */
.L_x_11004:
[----:B------:R-:W-:Y:S05]  /*a270*/  BSYNC.RECONVERGENT B3 ;  /* 0x0000000000037941 */ /* 0x000fea0003800200 */
.L_x_11003:
        /* <DEDUP_REMOVED lines=13> */
.L_x_11006:
[----:B------:R-:W-:Y:S05]  /*a350*/  BSYNC.RECONVERGENT B3 ;  /* 0x0000000000037941 */ /* 0x000fea0003800200 */
.L_x_11005:
        /* <DEDUP_REMOVED lines=13> */
.L_x_11008:
[----:B------:R-:W-:Y:S05]  /*a430*/  BSYNC.RECONVERGENT B3 ;  /* 0x0000000000037941 */ /* 0x000fea0003800200 */
.L_x_11007:
        /* <DEDUP_REMOVED lines=13> */
.L_x_11010:
[----:B------:R-:W-:Y:S05]  /*a510*/  BSYNC.RECONVERGENT B3 ;  /* 0x0000000000037941 */ /* 0x000fea0003800200 */
.L_x_11009:
[----:B------:R-:W-:Y:S05]  /*a520*/  @!P4 BRA `(.L_x_10981) ;  /* 0x000000000030c947 */ /* 0x000fea0003800000 */
[----:B012---:R-:W-:Y:S01]  /*a530*/  FFMA.FTZ R160, R238, R162, R3 ;  /* 0x000000a2eea07223 */ /* 0x007fe20000010003 */
        /* <DEDUP_REMOVED lines=11> */
.L_x_10981:
[----:B------:R-:W-:Y:S05]  /*a5f0*/  BSYNC.RECONVERGENT B1 ;  /* 0x0000000000017941 */ /* 0x000fea0003800200 */
.L_x_10978:
        /* <DEDUP_REMOVED lines=9> */
.L_x_10977:
[----:B------:R-:W-:Y:S05]  /*a690*/  BSYNC.RECONVERGENT B2 ;  /* 0x0000000000027941 */ /* 0x000fea0003800200 */
.L_x_10976:
[----:B------:R-:W-:Y:S01]  /*a6a0*/  ISETP.NE.AND P0, PT, R249, RZ, PT ;  /* 0x000000fff900720c */ /* 0x000fe20003f05270 */
        /* <DEDUP_REMOVED lines=10> */
[----:B------:R-:W4:Y:S01]  /*a750*/  @P4 LDC.64 R62, c[0x0][0x408] ;  /* 0x00010200ff3e4b82 */ /* 0x000f220000000a00 */
[-CC-:B------:R-:W-:Y:S01]  /*a760*/  @P5 FFMA.FTZ R6, R243, R162.reuse, R3.reuse ;  /* 0x000000a2f3065223 */ /* 0x180fe20000010003 */
[----:B------:R-:W-:Y:S01]  /*a770*/  @P5 FFMA.FTZ R61, R200, R162, R3 ;  /* 0x000000a2c83d5223 */ /* 0x000fe20000010003 */
[----:B-----5:R-:W-:Y:S02]  /*a780*/  @P4 LOP3.LUT P2, RZ, R182, 0xff00, RZ, 0xc0, !PT ;  /* 0x0000ff00b6ff4812 */ /* 0x020fe4000784c0ff */
[----:B------:R-:W-:Y:S01]  /*a790*/  @P5 FADD.FTZ R60, R244, -R6 ;  /* 0x80000006f43c5221 */ /* 0x000fe20000010000 */
[----:B------:R-:W-:Y:S01]  /*a7a0*/  @P5 FADD.FTZ R61, R222, -R61 ;  /* 0x8000003dde3d5221 */ /* 0x000fe20000010000 */
[----:B------:R-:W-:Y:S01]  /*a7b0*/  MOV R6, R151 ;  /* 0x0000009700067202 */ /* 0x000fe20000000f00 */
[----:B------:R-:W4:Y:S01]  /*a7c0*/  @P4 LDC.64 R154, c[0x0][0x408] ;  /* 0x00010200ff9a4b82 */ /* 0x000f220000000a00 */
[C---:B------:R-:W-:Y:S01]  /*a7d0*/  @P5 FFMA.FTZ R6, R5.reuse, R60, R151 ;  /* 0x0000003c05065223 */ /* 0x040fe20000010097 */
[----:B------:R-:W-:Y:S01]  /*a7e0*/  MOV R60, R144 ;  /* 0x00000090003c7202 */ /* 0x000fe20000000f00 */
[----:B------:R-:W-:Y:S01]  /*a7f0*/  @P5 FFMA.FTZ R60, R5, R61, R144 ;  /* 0x0000003d053c5223 */ /* 0x000fe20000010090 */
[----:B------:R-:W-:Y:S01]  /*a800*/  @P5 FFMA.FTZ R61, R201, R162, R3 ;  /* 0x000000a2c93d5223 */ /* 0x000fe20000010003 */
[----:B------:R-:W-:-:S03]  /*a810*/  @P4 LOP3.LUT P0, RZ, R182, 0xff, RZ, 0xc0, !PT ;  /* 0x000000ffb6ff4812 */ /* 0x000fc6000780c0ff */
[----:B------:R-:W-:Y:S01]  /*a820*/  @P5 FADD.FTZ R152, R221, -R61 ;  /* 0x8000003ddd985221 */ /* 0x000fe20000010000 */
[----:B------:R-:W-:Y:S01]  /*a830*/  MOV R61, R145 ;  /* 0x00000091003d7202 */ /* 0x000fe20000000f00 */
[----:B0123--:R-:W0:Y:S02]  /*a840*/  @P4 LDC.64 R160, c[0x0][0x408] ;  /* 0x00010200ffa04b82 */ /* 0x00fe240000000a00 */
[----:B------:R-:W-:Y:S01]  /*a850*/  @P5 FFMA.FTZ R61, R5, R152, R145 ;  /* 0x00000098053d5223 */ /* 0x000fe20000010091 */
[----:B----4-:R-:W-:-:S04]  /*a860*/  @P4 FMUL.FTZ R63, R60, R63 ;  /* 0x0000003f3c3f4220 */ /* 0x010fc80000410000 */
[----:B------:R-:W-:Y:S02]  /*a870*/  @P4 FMUL.FTZ R152, R63, R62 ;  /* 0x0000003e3f984220 */ /* 0x000fe40000410000 */
[----:B------:R-:W1:Y:S02]  /*a880*/  @P4 LDC.64 R62, c[0x0][0x408] ;  /* 0x00010200ff3e4b82 */ /* 0x000e640000000a00 */
[----:B-1----:R-:W-:-:S04]  /*a890*/  @P4 FMUL.FTZ R63, R61, R63 ;  /* 0x0000003f3d3f4220 */ /* 0x002fc80000410000 */
[----:B------:R-:W-:Y:S01]  /*a8a0*/  @P4 FMUL.FTZ R62, R63, R62 ;  /* 0x0000003e3f3e4220 */ /* 0x000fe20000410000 */
[----:B------:R-:W-:Y:S02]  /*a8b0*/  @P4 FSEL R63, R152, RZ, P0 ;  /* 0x000000ff983f4208 */ /* 0x000fe40000000000 */
[----:B------:R-:W-:Y:S02]  /*a8c0*/  @P4 LOP3.LUT P0, RZ, R182, 0xff0000, RZ, 0xc0, !PT ;  /* 0x00ff0000b6ff4812 */ /* 0x000fe4000780c0ff */
[----:B------:R-:W-:Y:S02]  /*a8d0*/  @P4 FSEL R62, R62, RZ, P2 ;  /* 0x000000ff3e3e4208 */ /* 0x000fe40001000000 */
[----:B------:R-:W-:Y:S02]  /*a8e0*/  @P4 F2FP.BF16.F32.PACK_AB R63, RZ, R63 ;  /* 0x0000003fff3f423e */ /* 0x000fe400000010ff */
[----:B------:R-:W-:Y:S01]  /*a8f0*/  @P4 F2FP.BF16.F32.PACK_AB R152, RZ, R62 ;  /* 0x0000003eff98423e */ /* 0x000fe200000010ff */
[----:B------:R-:W-:Y:S01]  /*a900*/  @P5 FFMA.FTZ R62, R202, R162, R3 ;  /* 0x000000a2ca3e5223 */ /* 0x000fe20000010003 */
[----:B------:R-:W-:-:S03]  /*a910*/  @P4 PRMT R156, R63, 0x7610, R156 ;  /* 0x000076103f9c4816 */ /* 0x000fc6000000009c */
[----:B------:R-:W-:Y:S01]  /*a920*/  @P5 FADD.FTZ R153, R220, -R62 ;  /* 0x8000003edc995221 */ /* 0x000fe20000010000 */
[----:B------:R-:W-:Y:S02]  /*a930*/  MOV R62, R146 ;  /* 0x00000092003e7202 */ /* 0x000fe40000000f00 */
[----:B------:R-:W-:Y:S01]  /*a940*/  @P4 PRMT R156, R156, 0x5410, R152 ;  /* 0x000054109c9c4816 */ /* 0x000fe20000000098 */
[----:B------:R-:W-:Y:S02]  /*a950*/  @P5 FFMA.FTZ R62, R5, R153, R146 ;  /* 0x00000099053e5223 */ /* 0x000fe40000010092 */
        /* <DEDUP_REMOVED lines=22> */
[----:B------:R-:W-:-:S04]  /*aac0*/  @P4 FMUL.FTZ R155, R152, R155 ;  /* 0x0000009b989b4220 */ /* 0x000fc80000410000 */
[----:B------:R-:W-:-:S05]  /*aad0*/  @P4 FMUL.FTZ R154, R155, R154 ;  /* 0x0000009a9b9a4220 */ /* 0x000fca0000410000 */
[----:B------:R-:W-:Y:S01]  /*aae0*/  @P4 FSEL R153, R154, RZ, P0 ;  /* 0x000000ff9a994208 */ /* 0x000fe20000000000 */
[-CC-:B------:R-:W-:Y:S01]  /*aaf0*/  @P5 FFMA.FTZ R154, R205, R162.reuse, R3.reuse ;  /* 0x000000a2cd9a5223 */ /* 0x180fe20000010003 */
[----:B------:R-:W-:Y:S01]  /*ab00*/  @P4 LOP3.LUT P0, RZ, R183, 0xff00, RZ, 0xc0, !PT ;  /* 0x0000ff00b7ff4812 */ /* 0x000fe2000780c0ff */
[----:B------:R-:W-:Y:S01]  /*ab10*/  @P5 FFMA.FTZ R3, R206, R162, R3 ;  /* 0x000000a2ce035223 */ /* 0x000fe20000010003 */
[----:B------:R-:W-:Y:S01]  /*ab20*/  @P4 F2FP.BF16.F32.PACK_AB R153, RZ, R153 ;  /* 0x00000099ff99423e */ /* 0x000fe200000010ff */
[----:B------:R-:W-:Y:S02]  /*ab30*/  @P5 FADD.FTZ R154, R216, -R154 ;  /* 0x8000009ad89a5221 */ /* 0x000fe40000010000 */
[----:B------:R-:W-:Y:S01]  /*ab40*/  @P5 FADD.FTZ R3, R207, -R3 ;  /* 0x80000003cf035221 */ /* 0x000fe20000010000 */
[----:B------:R-:W-:Y:S02]  /*ab50*/  @P4 PRMT R158, R153, 0x7610, R158 ;  /* 0x00007610999e4816 */ /* 0x000fe4000000009e */
[----:B------:R-:W-:Y:S01]  /*ab60*/  MOV R153, R149 ;  /* 0x0000009500997202 */ /* 0x000fe20000000f00 */
[----:B------:R-:W-:-:S02]  /*ab70*/  @P5 FFMA.FTZ R153, R5, R154, R149 ;  /* 0x0000009a05995223 */ /* 0x000fc40000010095 */
[----:B------:R-:W1:Y:S02]  /*ab80*/  @P4 LDC.64 R154, c[0x0][0x408] ;  /* 0x00010200ff9a4b82 */ /* 0x000e640000000a00 */
[----:B-1----:R-:W-:-:S04]  /*ab90*/  @P4 FMUL.FTZ R155, R153, R155 ;  /* 0x0000009b999b4220 */ /* 0x002fc80000410000 */
[----:B------:R-:W-:Y:S01]  /*aba0*/  @P4 FMUL.FTZ R154, R155, R154 ;  /* 0x0000009a9b9a4220 */ /* 0x000fe20000410000 */
[----:B------:R-:W-:-:S04]  /*abb0*/  MOV R155, R6 ;  /* 0x00000006009b7202 */ /* 0x000fc80000000f00 */
        /* <DEDUP_REMOVED lines=20> */
.L_x_11015:
[----:B------:R-:W-:Y:S01]  /*ad00*/  @P5 FFMA.FTZ R6, R200, R162, R3 ;  /* 0x000000a2c8065223 */ /* 0x000fe20000010003 */
[----:B-----5:R-:W-:-:S03]  /*ad10*/  @P4 LOP3.LUT P0, RZ, R182, 0xff, RZ, 0xc0, !PT ;  /* 0x000000ffb6ff4812 */ /* 0x020fc6000780c0ff */
[----:B0123--:R-:W-:Y:S01]  /*ad20*/  @P5 FADD.FTZ R160, R222, -R6 ;  /* 0x80000006dea05221 */ /* 0x00ffe20000010000 */
[----:B------:R-:W-:-:S03]  /*ad30*/  MOV R6, R144 ;  /* 0x0000009000067202 */ /* 0x000fc60000000f00 */
        /* <DEDUP_REMOVED lines=54> */
[----:B------:R-:W-:-:S03]  /*b0a0*/  IMAD.MOV.U32 R6, RZ, RZ, R149 ;  /* 0x000000ffff067224 */ /* 0x000fc600078e0095 */
        /* <DEDUP_REMOVED lines=31> */
.L_x_11014:
        /* <DEDUP_REMOVED lines=18> */
.L_x_11019:
[----:B------:R-:W-:Y:S05]  /*b3c0*/  BSYNC.RECONVERGENT B3 ;  /* 0x0000000000037941 */ /* 0x000fea0003800200 */
.L_x_11018:
        /* <DEDUP_REMOVED lines=13> */
.L_x_11021:
[----:B------:R-:W-:Y:S05]  /*b4a0*/  BSYNC.RECONVERGENT B3 ;  /* 0x0000000000037941 */ /* 0x000fea0003800200 */
.L_x_11020:
        /* <DEDUP_REMOVED lines=13> */
.L_x_11023:
[----:B------:R-:W-:Y:S05]  /*b580*/  BSYNC.RECONVERGENT B3 ;  /* 0x0000000000037941 */ /* 0x000fea0003800200 */
.L_x_11022:
        /* <DEDUP_REMOVED lines=13> */
.L_x_11025:
[----:B------:R-:W-:Y:S05]  /*b660*/  BSYNC.RECONVERGENT B3 ;  /* 0x0000000000037941 */ /* 0x000fea0003800200 */
.L_x_11024:
        /* <DEDUP_REMOVED lines=13> */
.L_x_11027:
[----:B------:R-:W-:Y:S05]  /*b740*/  BSYNC.RECONVERGENT B3 ;  /* 0x0000000000037941 */ /* 0x000fea0003800200 */
.L_x_11026:
        /* <DEDUP_REMOVED lines=13> */
.L_x_11029:
[----:B------:R-:W-:Y:S05]  /*b820*/  BSYNC.RECONVERGENT B3 ;  /* 0x0000000000037941 */ /* 0x000fea0003800200 */
.L_x_11028:
[----:B------:R-:W-:Y:S04]  /*b830*/  BSSY.RECONVERGENT B3, `(.L_x_11030) ;  /* 0x000000d000037945 */ /* 0x000fe80003800200 */
[----:B------:R-:W-:Y:S05]  /*b840*/  @!P4 BRA `(.L_x_11031) ;  /* 0x00000000002cc947 */ /* 0x000fea0003800000 */
[----:B------:R-:W-:Y:S01]  /*b850*/  ISETP.GT.AND P2, PT, R6, RZ, PT ;  /* 0x000000ff0600720c */ /* 0x000fe20003f44270 */
[----:B------:R-:W-:-:S04]  /*b860*/  FFMA.FTZ R6, R206, R162, R3 ;  /* 0x000000a2ce067223 */ /* 0x000fc80000010003 */
        /* <DEDUP_REMOVED lines=9> */
.L_x_11031:
[----:B------:R-:W-:Y:S05]  /*b900*/  BSYNC.RECONVERGENT B3 ;  /* 0x0000000000037941 */ /* 0x000fea0003800200 */
.L_x_11030:
        /* <DEDUP_REMOVED lines=34> */
[----:B------:R-:W-:Y:S01]  /*bb30*/  FMUL.FTZ R3, R3, UR13 ;  /* 0x0000000d03037c20 */ /* 0x000fe20008410000 */
[----:B-----5:R-:W-:-:S03]  /*bb40*/  ISETP.GE.U32.AND P0, PT, R182, RZ, PT ;  /* 0x000000ffb600720c */ /* 0x020fc60003f06070 */
[----:B------:R-:W-:Y:S01]  /*bb50*/  FMUL.FTZ R3, R3, UR12 ;  /* 0x0000000c03037c20 */ /* 0x000fe20008410000 */
[----:B------:R-:W-:-:S04]  /*bb60*/  ISETP.GE.U32.AND.EX P0, PT, R183, 0x1000000, PT, P0 ;  /* 0x01000000b700780c */ /* 0x000fc80003f06100 */
[----:B------:R-:W-:-:S04]  /*bb70*/  FSEL R3, R3, RZ, P0 ;  /* 0x000000ff03037208 */ /* 0x000fc80000000000 */
[----:B------:R-:W-:-:S04]  /*bb80*/  F2FP.BF16.F32.PACK_AB R3, RZ, R3 ;  /* 0x00000003ff03723e */ /* 0x000fc800000010ff */
[----:B0123--:R-:W-:Y:S01]  /*bb90*/  PRMT R159, R159, 0x5410, R3 ;  /* 0x000054109f9f7816 */ /* 0x00ffe20000000003 */
[----:B------:R-:W-:Y:S06]  /*bba0*/  BRA `(.L_x_11016) ;  /* 0x0000000400bc7947 */ /* 0x000fec0003800000 */
.L_x_11017:
        /* <DEDUP_REMOVED lines=13> */
.L_x_11033:
[----:B------:R-:W-:Y:S05]  /*bc80*/  BSYNC.RECONVERGENT B3 ;  /* 0x0000000000037941 */ /* 0x000fea0003800200 */
.L_x_11032:
        /* <DEDUP_REMOVED lines=13> */
.L_x_11035:
[----:B------:R-:W-:Y:S05]  /*bd60*/  BSYNC.RECONVERGENT B3 ;  /* 0x0000000000037941 */ /* 0x000fea0003800200 */
.L_x_11034:
        /* <DEDUP_REMOVED lines=13> */
.L_x_11037:
[----:B------:R-:W-:Y:S05]  /*be40*/  BSYNC.RECONVERGENT B3 ;  /* 0x0000000000037941 */ /* 0x000fea0003800200 */
.L_x_11036:
        /* <DEDUP_REMOVED lines=13> */
.L_x_11039:
[----:B------:R-:W-:Y:S05]  /*bf20*/  BSYNC.RECONVERGENT B3 ;  /* 0x0000000000037941 */ /* 0x000fea0003800200 */
.L_x_11038:
        /* <DEDUP_REMOVED lines=13> */
.L_x_11041:
[----:B------:R-:W-:Y:S05]  /*c000*/  BSYNC.RECONVERGENT B3 ;  /* 0x0000000000037941 */ /* 0x000fea0003800200 */
.L_x_11040:
        /* <DEDUP_REMOVED lines=13> */
.L_x_11043:
[----:B------:R-:W-:Y:S05]  /*c0e0*/  BSYNC.RECONVERGENT B3 ;  /* 0x0000000000037941 */ /* 0x000fea0003800200 */
.L_x_11042:
        /* <DEDUP_REMOVED lines=13> */
.L_x_11045:
[----:B------:R-:W-:Y:S05]  /*c1c0*/  BSYNC.RECONVERGENT B3 ;  /* 0x0000000000037941 */ /* 0x000fea0003800200 */
.L_x_11044:
[----:B0123--:R-:W0:Y:S01]  /*c1d0*/  @P4 LDC.64 R160, c[0x0][0x408] ;  /* 0x00010200ffa04b82 */ /* 0x00fe220000000a00 */
[----:B------:R-:W-:Y:S01]  /*c1e0*/  FFMA.FTZ R3, R243, R162, R3 ;  /* 0x000000a2f3037223 */ /* 0x000fe20000010003 */
[----:B------:R-:W-:-:S03]  /*c1f0*/  ISETP.GT.AND P0, PT, R6, RZ, PT ;  /* 0x000000ff0600720c */ /* 0x000fc60003f04270 */
[----:B------:R-:W-:-:S04]  /*c200*/  FADD.FTZ R3, R244, -R3 ;  /* 0x80000003f4037221 */ /* 0x000fc80000010000 */
[----:B------:R-:W-:-:S05]  /*c210*/  FMUL.FTZ R3, R5, R3 ;  /* 0x0000000305037220 */ /* 0x000fca0000410000 */
        /* <DEDUP_REMOVED lines=8> */
.L_x_11016:
[----:B------:R-:W-:Y:S05]  /*c2a0*/  BSYNC.RECONVERGENT B1 ;  /* 0x0000000000017941 */ /* 0x000fea0003800200 */
.L_x_11013:
[----:B0123--:R-:W0:Y:S02]  /*c2b0*/  @P1 LDC.64 R160, c[0x0][0x478] ;  /* 0x00011e00ffa01b82 */ /* 0x00fe240000000a00 */
[----:B0-----:R-:W-:-:S05]  /*c2c0*/  @P1 IMAD.WIDE.U32 R4, R4, 0x20, R160 ;  /* 0x0000002004041825 */ /* 0x001fca00078e00a0 */
[----:B------:R-:W-:Y:S04]  /*c2d0*/  @P1 STG.E.128 desc[UR6][R4.64], R60 ;  /* 0x0000003c04001986 */ /* 0x000fe8000c101d06 */
[----:B------:R0:W-:Y:S02]  /*c2e0*/  @P1 STG.E.128 desc[UR6][R4.64+0x10], R152 ;  /* 0x0000109804001986 */ /* 0x0001e4000c101d06 */
[----:B0-----:R-:W0:Y:S02]  /*c2f0*/  @P4 LDC.64 R4, c[0x0][0x468] ;  /* 0x00011a00ff044b82 */ /* 0x001e240000000a00 */
[----:B0-----:R-:W-:-:S05]  /*c300*/  @P4 IMAD.WIDE.U32 R2, R2, 0x10, R4 ;  /* 0x0000001002024825 */ /* 0x001fca00078e0004 */
[----:B------:R4:W-:Y:S02]  /*c310*/  @P4 STG.E.128 desc[UR6][R2.64], R156 ;  /* 0x0000009c02004986 */ /* 0x0009e4000c101d06 */
.L_x_11012:
[----:B------:R-:W-:Y:S05]  /*c320*/  BSYNC.RECONVERGENT B2 ;  /* 0x0000000000027941 */ /* 0x000fea0003800200 */
.L_x_11011:
[----:B----4-:R-:W4:Y:S02]  /*c330*/  LDC.64 R2, c[0x0][0x380] ;  /* 0x0000e000ff027b82 */ /* 0x010f240000000a00 */
[----:B----4-:R-:W-:-:S04]  /*c340*/  LEA R7, R2, R7, 0x2 ;  /* 0x0000000702077211 */ /* 0x010fc800078e10ff */
[----:B------:R-:W-:-:S13]  /*c350*/  ISETP.GE.AND P0, PT, R7, R3, PT ;  /* 0x000000030700720c */ /* 0x000fda0003f06270 */
[----:B------:R-:W-:Y:S05]  /*c360*/  @!P0 BRA `(.L_x_11046) ;  /* 0xffffff4400e08947 */ /* 0x000fea000383ffff */
.L_x_10857:
[----:B------:R-:W-:Y:S05]  /*c370*/  BSYNC B0 ;  /* 0x0000000000007941 */ /* 0x000fea0003800000 */
.L_x_10856:
[----:B------:R-:W4:Y:S01]  /*c380*/  S2R R3, SR_CgaCtaId ;  /* 0x0000000000037919 */ /* 0x000f220000008800 */
[----:B------:R-:W-:Y:S01]  /*c390*/  SHF.R.U32.HI R2, RZ, 0x5, R250 ;  /* 0x00000005ff027819 */ /* 0x000fe200000116fa */
[----:B------:R-:W-:Y:S05]  /*c3a0*/  WARPSYNC.ALL ;  /* 0x0000000000007948 */ /* 0x000fea0003800000 */
[----:B------:R-:W-:Y:S01]  /*c3b0*/  MOV R0, 0x400 ;  /* 0x0000040000007802 */ /* 0x000fe20000000f00 */
[----:B------:R-:W-:Y:S01]  /*c3c0*/  IMAD R237, R2, 0xa0, R237 ;  /* 0x000000a002ed7824 */ /* 0x000fe200078e02ed */
[----:B------:R-:W0:Y:S01]  /*c3d0*/  S2UR UR4, SR_CTAID.X ;  /* 0x00000000000479c3 */ /* 0x000e220000002500 */
[----:B------:R-:W1:Y:S01]  /*c3e0*/  LDCU.128 UR16, c[0x0][0x440] ;  /* 0x00008800ff1077ac */ /* 0x000e620008000c00 */
[----:B----4-:R-:W-:-:S04]  /*c3f0*/  LEA R0, R3, R0, 0x18 ;  /* 0x0000000003007211 */ /* 0x010fc800078ec0ff */
        /* <DEDUP_REMOVED lines=13> */
[----:B------:R-:W4:Y:S04]  /*c4d0*/  LDS R2, [R0] ;  /* 0x0000000000027984 */ /* 0x000f280000000800 */
[----:B------:R-:W2:Y:S04]  /*c4e0*/  LDS R5, [R0+0x1400] ;  /* 0x0014000000057984 */ /* 0x000ea80000000800 */
[----:B------:R-:W3:Y:S04]  /*c4f0*/  LDS R3, [R0+0x200] ;  /* 0x0002000000037984 */ /* 0x000ee80000000800 */
[----:B------:R-:W1:Y:S04]  /*c500*/  LDS R14, [R0+0x1600] ;  /* 0x00160000000e7984 */ /* 0x000e680000000800 */
[----:B------:R-:W0:Y:S04]  /*c510*/  LDS R4, [R0+0x400] ;  /* 0x0004000000047984 */ /* 0x000e280000000800 */
[----:B------:R-:W0:Y:S04]  /*c520*/  LDS R15, [R0+0x1800] ;  /* 0x00180000000f7984 */ /* 0x000e280000000800 */
[----:B------:R-:W0:Y:S04]  /*c530*/  LDS R6, [R0+0x600] ;  /* 0x0006000000067984 */ /* 0x000e280000000800 */
[----:B------:R-:W0:Y:S04]  /*c540*/  LDS R17, [R0+0x1a00] ;  /* 0x001a000000117984 */ /* 0x000e280000000800 */
[----:B------:R-:W0:Y:S04]  /*c550*/  LDS R7, [R0+0x800] ;  /* 0x0008000000077984 */ /* 0x000e280000000800 */
[----:B------:R-:W0:Y:S04]  /*c560*/  LDS R16, [R0+0x1c00] ;  /* 0x001c000000107984 */ /* 0x000e280000000800 */
[----:B------:R-:W0:Y:S01]  /*c570*/  LDS R8, [R0+0xa00] ;  /* 0x000a000000087984 */ /* 0x000e220000000800 */
[----:B----4-:R-:W-:-:S03]  /*c580*/  FADD.FTZ R2, RZ, R2 ;  /* 0x00000002ff027221 */ /* 0x010fc60000010000 */
[----:B------:R-:W4:Y:S01]  /*c590*/  LDS R19, [R0+0x1e00] ;  /* 0x001e000000137984 */ /* 0x000f220000000800 */
[----:B--2---:R-:W-:-:S03]  /*c5a0*/  FADD.FTZ R2, R2, R5 ;  /* 0x0000000502027221 */ /* 0x004fc60000010000 */
[----:B------:R-:W2:Y:S01]  /*c5b0*/  LDS R10, [R0+0xc00] ;  /* 0x000c0000000a7984 */ /* 0x000ea20000000800 */
[----:B---3--:R-:W-:-:S03]  /*c5c0*/  FADD.FTZ R3, RZ, R3 ;  /* 0x00000003ff037221 */ /* 0x008fc60000010000 */
[----:B------:R-:W3:Y:S01]  /*c5d0*/  LDS R21, [R0+0x2000] ;  /* 0x0020000000157984 */ /* 0x000ee20000000800 */
        /* <DEDUP_REMOVED lines=16> */
[----:B----4-:R-:W-:-:S03]  /*c6e0*/  FADD.FTZ R8, R8, R19 ;  /* 0x0000001308087221 */ /* 0x010fc60000010000 */
[----:B------:R-:W4:Y:S01]  /*c6f0*/  LDS R27, [R0+0x2c00] ;  /* 0x002c0000001b7984 */ /* 0x000f220000000800 */
[----:B--2---:R-:W-:-:S03]  /*c700*/  FADD.FTZ R10, RZ, R10 ;  /* 0x0000000aff0a7221 */ /* 0x004fc60000010000 */
[----:B------:R-:W2:Y:S01]  /*c710*/  LDS R61, [R0+0x2e00] ;  /* 0x002e0000003d7984 */ /* 0x000ea20000000800 */
[----:B---3--:R-:W-:-:S03]  /*c720*/  FADD.FTZ R10, R10, R21 ;  /* 0x000000150a0a7221 */ /* 0x008fc60000010000 */
[----:B------:R-:W3:Y:S01]  /*c730*/  LDS R24, [R0+0x3000] ;  /* 0x0030000000187984 */ /* 0x000ee20000000800 */
[----:B-1----:R-:W-:-:S03]  /*c740*/  FADD.FTZ R11, RZ, R11 ;  /* 0x0000000bff0b7221 */ /* 0x002fc60000010000 */
[----:B------:R-:W1:Y:S01]  /*c750*/  LDS R63, [R0+0x3200] ;  /* 0x00320000003f7984 */ /* 0x000e620000000800 */
        /* <DEDUP_REMOVED lines=11> */
[----:B------:R-:W-:Y:S01]  /*c810*/  LDS R62, [R0+0x3e00] ;  /* 0x003e0000003e7984 */ /* 0x000fe20000000800 */
[----:B------:R-:W-:-:S03]  /*c820*/  FADD.FTZ R3, R3, R22 ;  /* 0x0000001603037221 */ /* 0x000fc60000010000 */
[----:B------:R-:W0:Y:S01]  /*c830*/  LDS R71, [R0+0x4000] ;  /* 0x0040000000477984 */ /* 0x000e220000000800 */
[----:B----4-:R-:W-:-:S03]  /*c840*/  FADD.FTZ R4, R4, R27 ;  /* 0x0000001b04047221 */ /* 0x010fc60000010000 */
[----:B------:R-:W4:Y:S01]  /*c850*/  LDS R73, [R0+0x4200] ;  /* 0x0042000000497984 */ /* 0x000f220000000800 */
[----:B--2---:R-:W-:-:S03]  /*c860*/  FADD.FTZ R6, R6, R61 ;  /* 0x0000003d06067221 */ /* 0x004fc60000010000 */
[----:B------:R-:W2:Y:S01]  /*c870*/  LDS R64, [R0+0x4400] ;  /* 0x0044000000407984 */ /* 0x000ea20000000800 */
[----:B---3--:R-:W-:-:S03]  /*c880*/  FADD.FTZ R7, R7, R24 ;  /* 0x0000001807077221 */ /* 0x008fc60000010000 */
[----:B------:R-:W3:Y:S01]  /*c890*/  LDS R75, [R0+0x4600] ;  /* 0x00460000004b7984 */ /* 0x000ee20000000800 */
        /* <DEDUP_REMOVED lines=12> */
[----:B----4-:R-:W-:Y:S01]  /*c960*/  FADD.FTZ R73, R6, R73 ;  /* 0x0000004906497221 */ /* 0x010fe20000010000 */
[----:B--2---:R-:W-:Y:S01]  /*c970*/  FADD.FTZ R7, R7, R64 ;  /* 0x0000004007077221 */ /* 0x004fe20000010000 */
[----:B---3--:R-:W-:Y:S01]  /*c980*/  FADD.FTZ R75, R8, R75 ;  /* 0x0000004b084b7221 */ /* 0x008fe20000010000 */
[----:B------:R-:W-:Y:S01]  /*c990*/  STS.128 [R237], R28 ;  /* 0x0000001ced007388 */ /* 0x000fe20000000c00 */
[----:B-1----:R-:W-:-:S03]  /*c9a0*/  FADD.FTZ R77, R10, R77 ;  /* 0x0000004d0a4d7221 */ /* 0x002fc60000010000 */
[----:B------:R1:W-:Y:S01]  /*c9b0*/  STS.128 [R237+0x10], R32 ;  /* 0x00001020ed007388 */ /* 0x0003e20000000c00 */
[----:B0-----:R-:W-:-:S03]  /*c9c0*/  FADD.FTZ R11, R11, R66 ;  /* 0x000000420b0b7221 */ /* 0x001fc60000010000 */
[----:B------:R0:W-:Y:S01]  /*c9d0*/  STS.128 [R237+0x400], R36 ;  /* 0x00040024ed007388 */ /* 0x0001e20000000c00 */
[----:B------:R-:W-:-:S03]  /*c9e0*/  FADD.FTZ R79, R12, R79 ;  /* 0x0000004f0c4f7221 */ /* 0x000fc60000010000 */
[----:B------:R2:W-:Y:S01]  /*c9f0*/  STS.128 [R237+0x410], R40 ;  /* 0x00041028ed007388 */ /* 0x0005e20000000c00 */
[----:B------:R-:W-:-:S03]  /*ca00*/  FADD.FTZ R13, R13, R68 ;  /* 0x000000440d0d7221 */ /* 0x000fc60000010000 */
[----:B------:R3:W-:Y:S04]  /*ca10*/  STS.128 [R237+0x800], R44 ;  /* 0x0008002ced007388 */ /* 0x0007e80000000c00 */
[----:B------:R-:W-:Y:S01]  /*ca20*/  STS.128 [R237+0x810], R48 ;  /* 0x00081030ed007388 */ /* 0x000fe20000000c00 */
[----:B-1----:R-:W-:-:S03]  /*ca30*/  IMAD R33, R9, UR4, RZ ;  /* 0x0000000409217c24 */ /* 0x002fc6000f8e02ff */
[----:B------:R-:W-:Y:S02]  /*ca40*/  STS.128 [R237+0xc00], R52 ;  /* 0x000c0034ed007388 */ /* 0x000fe40000000c00 */
[----:B0-----:R-:W-:Y:S02]  /*ca50*/  IADD3 R38, P0, PT, R33, R250, RZ ;  /* 0x000000fa21267210 */ /* 0x001fe40007f1e0ff */
[----:B------:R-:W-:Y:S01]  /*ca60*/  STS.128 [R237+0xc10], R56 ;  /* 0x000c1038ed007388 */ /* 0x000fe20000000c00 */
[----:B------:R-:W-:Y:S02]  /*ca70*/  LOP3.LUT R250, R250, 0x7f, RZ, 0x3c, !PT ;  /* 0x0000007ffafa7812 */ /* 0x000fe400078e3cff */
[----:B--2---:R-:W-:Y:S01]  /*ca80*/  IADD3.X R43, PT, PT, RZ, RZ, RZ, P0, !PT ;  /* 0x000000ffff2b7210 */ /* 0x004fe200007fe4ff */
[----:B------:R-:W-:Y:S01]  /*ca90*/  STS.128 [R237+0x1000], R100 ;  /* 0x00100064ed007388 */ /* 0x000fe20000000c00 */
[----:B------:R-:W-:Y:S01]  /*caa0*/  IADD3 R250, PT, PT, R250, R9, RZ ;  /* 0x00000009fafa7210 */ /* 0x000fe20007ffe0ff */
[----:B------:R-:W-:Y:S01]  /*cab0*/  FADD.FTZ R9, R3, R62 ;  /* 0x0000003e03097221 */ /* 0x000fe20000010000 */
        /* <DEDUP_REMOVED lines=35> */
[----:B------:R-:W2:Y:S02]  /*ccf0*/  LDS R25, [R0+0x1c00] ;  /* 0x001c000000197984 */ /* 0x000ea40000000800 */
[----:B------:R-:W-:Y:S02]  /*cd00*/  FADD.FTZ R29, R29, R32 ;  /* 0x000000201d1d7221 */ /* 0x000fe40000010000 */
[----:B------:R3:W-:Y:S02]  /*cd10*/  @P0 STG.E desc[UR6][R2.64], R39 ;  /* 0x0000002702000986 */ /* 0x0007e4000c101906 */
[----:B------:R-:W-:-:S02]  /*cd20*/  FADD.FTZ R29, R29, R34 ;  /* 0x000000221d1d7221 */ /* 0x000fc40000010000 */
[----:B------:R-:W-:Y:S02]  /*cd30*/  LDS R28, [R0+0x2e00] ;  /* 0x002e0000001c7984 */ /* 0x000fe40000000800 */
[----:B------:R-:W-:Y:S02]  /*cd40*/  FADD.FTZ R29, R29, R36 ;  /* 0x000000241d1d7221 */ /* 0x000fe40000010000 */
[----:B------:R-:W4:Y:S01]  /*cd50*/  LDS R27, [R0+0x3000] ;  /* 0x00300000001b7984 */ /* 0x000f220000000800 */
[----:B------:R-:W-:Y:S01]  /*cd60*/  FADD.FTZ R30, RZ, R30 ;  /* 0x0000001eff1e7221 */ /* 0x000fe20000010000 */
[----:B---3--:R-:W-:Y:S02]  /*cd70*/  @P0 MOV R2, R38 ;  /* 0x0000002600020202 */ /* 0x008fe40000000f00 */
[----:B------:R-:W3:Y:S01]  /*cd80*/  LDS R21, [R0+0x4400] ;  /* 0x0044000000157984 */ /* 0x000ee20000000800 */
        /* <DEDUP_REMOVED lines=8> */
[-C--:B------:R-:W-:Y:S01]  /*ce10*/  @P1 MOV R5, R43.reuse ;  /* 0x0000002b00051202 */ /* 0x080fe20000000f00 */
[----:B0-----:R-:W-:Y:S01]  /*ce20*/  FADD.FTZ R41, R30, R41 ;  /* 0x000000291e297221 */ /* 0x001fe20000010000 */
[----:B------:R-:W-:Y:S01]  /*ce30*/  @P1 IADD3 R38, P2, PT, R38, 0x200, RZ ;  /* 0x0000020026261810 */ /* 0x000fe20007f5e0ff */
[----:B------:R-:W-:Y:S01]  /*ce40*/  LDS R30, [R0+0x4200] ;  /* 0x00420000001e7984 */ /* 0x000fe20000000800 */
[C---:B------:R-:W-:Y:S01]  /*ce50*/  ISETP.GE.U32.AND P3, PT, R250.reuse, 0x300, PT ;  /* 0x00000300fa00780c */ /* 0x040fe20003f66070 */
[----:B-1----:R-:W-:Y:S01]  /*ce60*/  FADD.FTZ R14, RZ, R14 ;  /* 0x0000000eff0e7221 */ /* 0x002fe20000010000 */
[----:B------:R-:W-:Y:S01]  /*ce70*/  @P1 IADD3.X R43, PT, PT, RZ, R43, RZ, P2, !PT ;  /* 0x0000002bff2b1210 */ /* 0x000fe200017fe4ff */
[----:B------:R-:W0:Y:S01]  /*ce80*/  LDS R18, [R0+0x1e00] ;  /* 0x001e000000127984 */ /* 0x000e220000000800 */
[----:B------:R-:W-:-:S02]  /*ce90*/  ISETP.GE.U32.AND P2, PT, R250, 0x380, PT ;  /* 0x00000380fa00780c */ /* 0x000fc40003f46070 */
[----:B--2---:R-:W-:Y:S01]  /*cea0*/  @P1 MOV R2, R40 ;  /* 0x0000002800021202 */ /* 0x004fe20000000f00 */
[----:B------:R-:W1:Y:S01]  /*ceb0*/  LDS R20, [R0+0x3200] ;  /* 0x0032000000147984 */ /* 0x000e620000000800 */
[-C--:B------:R-:W-:Y:S01]  /*cec0*/  @P1 MOV R3, R45.reuse ;  /* 0x0000002d00031202 */ /* 0x080fe20000000f00 */
[----:B------:R-:W-:Y:S01]  /*ced0*/  FADD.FTZ R14, R14, R25 ;  /* 0x000000190e0e7221 */ /* 0x000fe20000010000 */
[----:B------:R-:W-:Y:S01]  /*cee0*/  @P1 IADD3 R40, P0, PT, R40, 0x200, RZ ;  /* 0x0000020028281810 */ /* 0x000fe20007f1e0ff */
[----:B------:R-:W2:Y:S03]  /*cef0*/  LDS R24, [R0+0x4600] ;  /* 0x0046000000187984 */ /* 0x000ea60000000800 */
[----:B------:R-:W-:Y:S01]  /*cf00*/  @P1 IADD3.X R45, PT, PT, RZ, R45, RZ, P0, !PT ;  /* 0x0000002dff2d1210 */ /* 0x000fe200007fe4ff */
[----:B------:R3:W-:Y:S01]  /*cf10*/  @P1 STG.E desc[UR6][R2.64], R29 ;  /* 0x0000001d02001986 */ /* 0x0007e2000c101906 */
[----:B------:R-:W-:-:S03]  /*cf20*/  ISETP.GE.U32.AND P0, PT, R250, 0x200, PT ;  /* 0x00000200fa00780c */ /* 0x000fc60003f06070 */
[----:B------:R-:W-:Y:S01]  /*cf30*/  @P1 STG.E desc[UR6][R4.64], R9 ;  /* 0x0000000904001986 */ /* 0x000fe2000c101906 */
[----:B----4-:R-:W-:-:S03]  /*cf40*/  FADD.FTZ R14, R14, R27 ;  /* 0x0000001b0e0e7221 */ /* 0x010fc60000010000 */
[----:B------:R-:W4:Y:S04]  /*cf50*/  LDS R9, [R0+0x600] ;  /* 0x0006000000097984 */ /* 0x000f280000000800 */
[----:B------:R-:W4:Y:S01]  /*cf60*/  LDS R16, [R0+0xc00] ;  /* 0x000c000000107984 */ /* 0x000f220000000800 */
[----:B---3--:R-:W-:Y:S01]  /*cf70*/  @P5 MOV R2, R40 ;  /* 0x0000002800025202 */ /* 0x008fe20000000f00 */
[----:B------:R-:W-:Y:S01]  /*cf80*/  FADD.FTZ R29, R14, R21 ;  /* 0x000000150e1d7221 */ /* 0x000fe20000010000 */
[----:B------:R-:W-:Y:S01]  /*cf90*/  @P5 MOV R3, R45 ;  /* 0x0000002d00035202 */ /* 0x000fe20000000f00 */
[----:B------:R-:W3:Y:S01]  /*cfa0*/  LDS R17, [R0+0x2000] ;  /* 0x0020000000117984 */ /* 0x000ee20000000800 */
[----:B------:R-:W-:Y:S01]  /*cfb0*/  @P5 IADD3 R40, P1, PT, R40, 0x200, RZ ;  /* 0x0000020028285810 */ /* 0x000fe20007f3e0ff */
[----:B------:R-:W-:-:S02]  /*cfc0*/  FADD.FTZ R15, RZ, R15 ;  /* 0x0000000fff0f7221 */ /* 0x000fc40000010000 */
[----:B------:R-:W3:Y:S01]  /*cfd0*/  LDS R23, [R0+0x3400] ;  /* 0x0034000000177984 */ /* 0x000ee20000000800 */
[----:B------:R-:W-:Y:S02]  /*cfe0*/  @P5 IADD3.X R45, PT, PT, RZ, R45, RZ, P1, !PT ;  /* 0x0000002dff2d5210 */ /* 0x000fe40000ffe4ff */
[----:B------:R-:W-:Y:S01]  /*cff0*/  ISETP.GE.U32.AND P1, PT, R250, 0x400, PT ;  /* 0x00000400fa00780c */ /* 0x000fe20003f26070 */
[----:B------:R2:W-:Y:S01]  /*d000*/  @P5 STG.E desc[UR6][R2.64], R41 ;  /* 0x0000002902005986 */ /* 0x0005e2000c101906 */
[----:B0-----:R-:W-:-:S03]  /*d010*/  FADD.FTZ R15, R15, R18 ;  /* 0x000000120f0f7221 */ /* 0x001fc60000010000 */
[----:B------:R-:W0:Y:S04]  /*d020*/  LDS R31, [R0+0x4800] ;  /* 0x00480000001f7984 */ /* 0x000e280000000800 */
[----:B------:R-:W0:Y:S01]  /*d030*/  LDS R6, [R0+0xe00] ;  /* 0x000e000000067984 */ /* 0x000e220000000800 */
[----:B-1----:R-:W-:Y:S01]  /*d040*/  FADD.FTZ R15, R15, R20 ;  /* 0x000000140f0f7221 */ /* 0x002fe20000010000 */
[----:B--2---:R-:W-:Y:S02]  /*d050*/  @P5 MOV R2, R38 ;  /* 0x0000002600025202 */ /* 0x004fe40000000f00 */
[----:B------:R-:W1:Y:S01]  /*d060*/  LDS R19, [R0+0x2200] ;  /* 0x0022000000137984 */ /* 0x000e620000000800 */
[-C--:B------:R-:W-:Y:S01]  /*d070*/  @P5 MOV R3, R43.reuse ;  /* 0x0000002b00035202 */ /* 0x080fe20000000f00 */
[----:B------:R-:W-:Y:S01]  /*d080*/  FADD.FTZ R15, R15, R24 ;  /* 0x000000180f0f7221 */ /* 0x000fe20000010000 */
[----:B------:R-:W-:Y:S01]  /*d090*/  @P5 IADD3 R38, P6, PT, R38, 0x200, RZ ;  /* 0x0000020026265810 */ /* 0x000fe20007fde0ff */
[----:B------:R-:W2:Y:S03]  /*d0a0*/  LDS R8, [R0+0x1000] ;  /* 0x0010000000087984 */ /* 0x000ea60000000800 */
[----:B------:R-:W-:Y:S01]  /*d0b0*/  @P5 IADD3.X R43, PT, PT, RZ, R43, RZ, P6, !PT ;  /* 0x0000002bff2b5210 */ /* 0x000fe200037fe4ff */
[----:B------:R3:W-:Y:S01]  /*d0c0*/  @P5 STG.E desc[UR6][R2.64], R71 ;  /* 0x0000004702005986 */ /* 0x0007e2000c101906 */
[----:B------:R-:W-:Y:S01]  /*d0d0*/  @P0 MOV R4, R38 ;  /* 0x0000002600040202 */ /* 0x000fe20000000f00 */
[----:B----4-:R-:W-:-:S02]  /*d0e0*/  FADD.FTZ R9, RZ, R9 ;  /* 0x00000009ff097221 */ /* 0x010fc40000010000 */
[----:B------:R-:W4:Y:S01]  /*d0f0*/  LDS R25, [R0+0x3600] ;  /* 0x0036000000197984 */ /* 0x000f220000000800 */
[----:B------:R-:W-:Y:S01]  /*d100*/  @P0 MOV R5, R43 ;  /* 0x0000002b00050202 */ /* 0x000fe20000000f00 */
[----:B------:R-:W-:Y:S02]  /*d110*/  FADD.FTZ R9, R9, R22 ;  /* 0x0000001609097221 */ /* 0x000fe40000010000 */
[----:B------:R-:W4:Y:S01]  /*d120*/  LDS R21, [R0+0x2400] ;  /* 0x0024000000157984 */ /* 0x000f220000000800 */
[----:B------:R-:W-:Y:S01]  /*d130*/  FADD.FTZ R16, RZ, R16 ;  /* 0x00000010ff107221 */ /* 0x000fe20000010000 */
[----:B------:R-:W-:Y:S01]  /*d140*/  ISETP.GE.U32.AND P5, PT, R250, 0x480, PT ;  /* 0x00000480fa00780c */ /* 0x000fe20003fa6070 */
[----:B------:R-:W-:Y:S01]  /*d150*/  FADD.FTZ R9, R9, R28 ;  /* 0x0000001c09097221 */ /* 0x000fe20000010000 */
[----:B---3--:R-:W-:Y:S01]  /*d160*/  @P0 MOV R2, R40 ;  /* 0x0000002800020202 */ /* 0x008fe20000000f00 */
[----:B------:R-:W3:Y:S01]  /*d170*/  LDS R33, [R0+0x4a00] ;  /* 0x004a000000217984 */ /* 0x000ee20000000800 */
[----:B------:R-:W-:Y:S01]  /*d180*/  @P0 IADD3 R40, P6, PT, R40, 0x200, RZ ;  /* 0x0000020028280810 */ /* 0x000fe20007fde0ff */
[----:B------:R-:W-:Y:S01]  /*d190*/  FADD.FTZ R9, R9, R30 ;  /* 0x0000001e09097221 */ /* 0x000fe20000010000 */
[-C--:B------:R-:W-:Y:S01]  /*d1a0*/  @P0 MOV R3, R45.reuse ;  /* 0x0000002d00030202 */ /* 0x080fe20000000f00 */
[----:B------:R-:W3:Y:S01]  /*d1b0*/  LDS R27, [R0+0x3800] ;  /* 0x00380000001b7984 */ /* 0x000ee20000000800 */
[----:B------:R-:W-:Y:S01]  /*d1c0*/  @P0 IADD3.X R45, PT, PT, RZ, R45, RZ, P6, !PT ;  /* 0x0000002dff2d0210 */ /* 0x000fe200037fe4ff */
[----:B------:R-:W-:Y:S01]  /*d1d0*/  FADD.FTZ R16, R16, R17 ;  /* 0x0000001110107221 */ /* 0x000fe20000010000 */
[----:B------:R-:W-:Y:S01]  /*d1e0*/  @P0 IADD3 R38, P6, PT, R38, 0x200, RZ ;  /* 0x0000020026260810 */ /* 0x000fe20007fde0ff */
[----:B------:R1:W-:Y:S02]  /*d1f0*/  @P0 STG.E desc[UR6][R2.64], R9 ;  /* 0x0000000902000986 */ /* 0x0003e4000c101906 */
[----:B------:R-:W-:Y:S01]  /*d200*/  FADD.FTZ R16, R16, R23 ;  /* 0x0000001710107221 */ /* 0x000fe20000010000 */
[----:B------:R-:W-:Y:S01]  /*d210*/  @P0 IADD3.X R43, PT, PT, RZ, R43, RZ, P6, !PT ;  /* 0x0000002bff2b0210 */ /* 0x000fe200037fe4ff */
[----:B------:R-:W3:Y:S01]  /*d220*/  LDS R9, [R0+0x1200] ;  /* 0x0012000000097984 */ /* 0x000ee20000000800 */
[----:B------:R-:W-:Y:S01]  /*d230*/  ISETP.GE.U32.AND P6, PT, R250, 0x500, PT ;  /* 0x00000500fa00780c */ /* 0x000fe20003fc6070 */
[----:B0-----:R-:W-:Y:S01]  /*d240*/  FADD.FTZ R31, R16, R31 ;  /* 0x0000001f101f7221 */ /* 0x001fe20000010000 */
[----:B------:R-:W-:Y:S01]  /*d250*/  FADD.FTZ R6, RZ, R6 ;  /* 0x00000006ff067221 */ /* 0x000fe20000010000 */
[----:B------:R-:W-:Y:S03]  /*d260*/  @P0 STG.E desc[UR6][R4.64], R73 ;  /* 0x0000004904000986 */ /* 0x000fe6000c101906 */
[----:B-1----:R-:W-:Y:S01]  /*d270*/  FADD.FTZ R6, R6, R19 ;  /* 0x0000001306067221 */ /* 0x002fe20000010000 */
[----:B------:R-:W-:Y:S01]  /*d280*/  @P4 MOV R2, R40 ;  /* 0x0000002800024202 */ /* 0x000fe20000000f00 */
[----:B------:R-:W-:Y:S01]  /*d290*/  @P4 IMAD.MOV.U32 R3, RZ, RZ, R45 ;  /* 0x000000ffff034224 */ /* 0x000fe200078e002d */
[----:B------:R-:W-:Y:S01]  /*d2a0*/  @P4 IADD3 R40, P0, PT, R40, 0x200, RZ ;  /* 0x0000020028284810 */ /* 0x000fe20007f1e0ff */
[----:B------:R-:W0:Y:S01]  /*d2b0*/  LDS R10, [R0+0x2600] ;  /* 0x00260000000a7984 */ /* 0x000e220000000800 */
[----:B--2---:R-:W-:-:S02]  /*d2c0*/  FADD.FTZ R8, RZ, R8 ;  /* 0x00000008ff087221 */ /* 0x004fc40000010000 */
[----:B------:R-:W-:Y:S01]  /*d2d0*/  @P4 IADD3.X R45, PT, PT, RZ, R45, RZ, P0, !PT ;  /* 0x0000002dff2d4210 */ /* 0x000fe200007fe4ff */
[----:B------:R1:W-:Y:S04]  /*d2e0*/  @P4 STG.E desc[UR6][R2.64], R29 ;  /* 0x0000001d02004986 */ /* 0x0003e8000c101906 */
[----:B------:R-:W2:Y:S01]  /*d2f0*/  LDS R29, [R0+0x4c00] ;  /* 0x004c0000001d7984 */ /* 0x000ea20000000800 */
[----:B----4-:R-:W-:-:S03]  /*d300*/  FADD.FTZ R6, R6, R25 ;  /* 0x0000001906067221 */ /* 0x010fc60000010000 */
[----:B------:R-:W4:Y:S01]  /*d310*/  LDS R12, [R0+0x3a00] ;  /* 0x003a0000000c7984 */ /* 0x000f220000000800 */
[----:B------:R-:W-:Y:S01]  /*d320*/  FADD.FTZ R8, R8, R21 ;  /* 0x0000001508087221 */ /* 0x000fe20000010000 */
[----:B-1----:R-:W-:Y:S02]  /*d330*/  @P4 MOV R2, R38 ;  /* 0x0000002600024202 */ /* 0x002fe40000000f00 */
[----:B------:R-:W1:Y:S01]  /*d340*/  LDS R14, [R0+0x4e00] ;  /* 0x004e0000000e7984 */ /* 0x000e620000000800 */
[-C--:B------:R-:W-:Y:S01]  /*d350*/  @P4 MOV R3, R43.reuse ;  /* 0x0000002b00034202 */ /* 0x080fe20000000f00 */
[----:B---3--:R-:W-:Y:S01]  /*d360*/  FADD.FTZ R33, R6, R33 ;  /* 0x0000002106217221 */ /* 0x008fe20000010000 */
[----:B------:R-:W-:Y:S01]  /*d370*/  @P4 IADD3 R38, P0, PT, R38, 0x200, RZ ;  /* 0x0000020026264810 */ /* 0x000fe20007f1e0ff */
[----:B------:R-:W-:Y:S02]  /*d380*/  FADD.FTZ R8, R8, R27 ;  /* 0x0000001b08087221 */ /* 0x000fe40000010000 */
[----:B------:R3:W-:Y:S01]  /*d390*/  @P4 STG.E desc[UR6][R2.64], R7 ;  /* 0x0000000702004986 */ /* 0x0007e2000c101906 */
[----:B------:R-:W-:Y:S01]  /*d3a0*/  @P4 IADD3.X R43, PT, PT, RZ, R43, RZ, P0, !PT ;  /* 0x0000002bff2b4210 */ /* 0x000fe200007fe4ff */
[----:B------:R-:W-:Y:S01]  /*d3b0*/  FADD.FTZ R9, RZ, R9 ;  /* 0x00000009ff097221 */ /* 0x000fe20000010000 */
[----:B---3--:R-:W-:-:S02]  /*d3c0*/  @P3 MOV R2, R40 ;  /* 0x0000002800023202 */ /* 0x008fc40000000f00 */
[-C--:B------:R-:W-:Y:S02]  /*d3d0*/  @P3 MOV R3, R45.reuse ;  /* 0x0000002d00033202 */ /* 0x080fe40000000f00 */
[----:B------:R-:W-:Y:S01]  /*d3e0*/  @P3 IADD3 R40, P0, PT, R40, 0x200, RZ ;  /* 0x0000020028283810 */ /* 0x000fe20007f1e0ff */
[----:B0-----:R-:W-:Y:S02]  /*d3f0*/  FADD.FTZ R9, R9, R10 ;  /* 0x0000000a09097221 */ /* 0x001fe40000010000 */
[----:B------:R0:W-:Y:S01]  /*d400*/  @P3 STG.E desc[UR6][R2.64], R15 ;  /* 0x0000000f02003986 */ /* 0x0001e2000c101906 */
[----:B------:R-:W-:Y:S01]  /*d410*/  @P3 IADD3.X R45, PT, PT, RZ, R45, RZ, P0, !PT ;  /* 0x0000002dff2d3210 */ /* 0x000fe200007fe4ff */
[----:B--2---:R-:W-:Y:S01]  /*d420*/  FADD.FTZ R29, R8, R29 ;  /* 0x0000001d081d7221 */ /* 0x004fe20000010000 */
[----:B----4-:R-:W-:Y:S01]  /*d430*/  FADD.FTZ R9, R9, R12 ;  /* 0x0000000c09097221 */ /* 0x010fe20000010000 */
[----:B0-----:R-:W-:Y:S02]  /*d440*/  @P3 MOV R2, R38 ;  /* 0x0000002600023202 */ /* 0x001fe40000000f00 */
[----:B------:R-:W-:Y:S01]  /*d450*/  @P3 MOV R3, R43 ;  /* 0x0000002b00033202 */ /* 0x000fe20000000f00 */
[----:B-1----:R-:W-:Y:S01]  /*d460*/  FADD.FTZ R9, R9, R14 ;  /* 0x0000000e09097221 */ /* 0x002fe20000010000 */
        /* <DEDUP_REMOVED lines=41> */
.L_x_10870:
[----:B-1----:R-:W-:Y:S01]  /*d700*/  HFMA2 R160, -RZ, RZ, 0, 5.9604644775390625e-08 ;  /* 0x00000001ffa07431 */ /* 0x002fe200000001ff */
[----:B------:R-:W-:Y:S01]  /*d710*/  BSSY B1, `(.L_x_11047) ;  /* 0x0000007000017945 */ /* 0x000fe20003800000 */
[----:B------:R-:W-:Y:S01]  /*d720*/  MOV R161, R212 ;  /* 0x000000d400a17202 */ /* 0x000fe20000000f00 */
[----:B0-----:R-:W-:Y:S01]  /*d730*/  IMAD.MOV.U32 R3, RZ, RZ, 0x1f ;  /* 0x0000001fff037424 */ /* 0x001fe200078e00ff */
[----:B------:R-:W-:-:S07]  /*d740*/  MOV R2, 0xffffffff ;  /* 0xffffffff00027802 */ /* 0x000fce0000000f00 */
[----:B-----5:R-:W-:Y:S05]  /*d750*/  WARPSYNC.COLLECTIVE R2, `(.L_x_11048) ;  /* 0x0000000002087348 */ /* 0x020fea0003c00000 */
[----:B------:R0:W1:Y:S02]  /*d760*/  SHFL.BFLY P6, R164, R161, R160, R3 ;  /* 0x0c0000a0a1a47389 */ /* 0x00006400000c0003 */
[----:B01---5:R-:W-:Y:S05]  /*d770*/  ENDCOLLECTIVE ;  /* 0x000000000000791b */ /* 0x023fea0003800000 */
.L_x_11048:
[----:B------:R-:W-:Y:S05]  /*d780*/  BSYNC B1 ;  /* 0x0000000000017941 */ /* 0x000fea0003800000 */
.L_x_11047:
        /* <DEDUP_REMOVED lines=9> */
.L_x_11049:
        /* <DEDUP_REMOVED lines=8> */
.L_x_11050:
[----:B------:R-:W-:Y:S02]  /*d8a0*/  MOV R161, R163 ;  /* 0x000000a300a17202 */ /* 0x000fe40000000f00 */
[----:B------:R-:W-:-:S05]  /*d8b0*/  MOV R2, R164 ;  /* 0x000000a400027202 */ /* 0x000fca0000000f00 */
[----:B------:R-:W-:Y:S01]  /*d8c0*/  FADD.FTZ R162, R162, R2 ;  /* 0x00000002a2a27221 */ /* 0x000fe20000010000 */
[----:B------:R-:W-:-:S07]  /*d8d0*/  MOV R2, 0xffffffff ;  /* 0xffffffff00027802 */ /* 0x000fce0000000f00 */
[----:B------:R-:W-:Y:S05]  /*d8e0*/  WARPSYNC.COLLECTIVE R2, `(.L_x_11051) ;  /* 0x0000000002087348 */ /* 0x000fea0003c00000 */
[----:B------:R0:W1:Y:S02]  /*d8f0*/  SHFL.BFLY P6, R164, R161, R160, R3 ;  /* 0x0c0000a0a1a47389 */ /* 0x00006400000c0003 */
[----:B01----:R-:W-:Y:S05]  /*d900*/  ENDCOLLECTIVE ;  /* 0x000000000000791b */ /* 0x003fea0003800000 */
.L_x_11051:
        /* <DEDUP_REMOVED lines=8> */
.L_x_11052:
[----:B------:R-:W-:Y:S02]  /*d990*/  MOV R161, R163 ;  /* 0x000000a300a17202 */ /* 0x000fe40000000f00 */
[----:B------:R-:W-:-:S05]  /*d9a0*/  MOV R2, R164 ;  /* 0x000000a400027202 */ /* 0x000fca0000000f00 */
[----:B------:R-:W-:Y:S01]  /*d9b0*/  FADD.FTZ R162, R162, R2 ;  /* 0x00000002a2a27221 */ /* 0x000fe20000010000 */
[----:B------:R-:W-:-:S07]  /*d9c0*/  MOV R2, 0xffffffff ;  /* 0xffffffff00027802 */ /* 0x000fce0000000f00 */
[----:B------:R-:W-:Y:S05]  /*d9d0*/  WARPSYNC.COLLECTIVE R2, `(.L_x_11053) ;  /* 0x0000000002087348 */ /* 0x000fea0003c00000 */
[----:B------:R0:W1:Y:S02]  /*d9e0*/  SHFL.BFLY P6, R164, R161, R160, R3 ;  /* 0x0c0000a0a1a47389 */ /* 0x00006400000c0003 */
[----:B01----:R-:W-:Y:S05]  /*d9f0*/  ENDCOLLECTIVE ;  /* 0x000000000000791b */ /* 0x003fea0003800000 */
.L_x_11053:
        /* <DEDUP_REMOVED lines=8> */
.L_x_11054:
[----:B------:R-:W-:Y:S02]  /*da80*/  MOV R161, R163 ;  /* 0x000000a300a17202 */ /* 0x000fe40000000f00 */
[----:B------:R-:W-:-:S05]  /*da90*/  MOV R2, R164 ;  /* 0x000000a400027202 */ /* 0x000fca0000000f00 */
[----:B------:R-:W-:Y:S01]  /*daa0*/  FADD.FTZ R162, R162, R2 ;  /* 0x00000002a2a27221 */ /* 0x000fe20000010000 */
[----:B------:R-:W-:-:S07]  /*dab0*/  MOV R2, 0xffffffff ;  /* 0xffffffff00027802 */ /* 0x000fce0000000f00 */
[----:B------:R-:W-:Y:S05]  /*dac0*/  WARPSYNC.COLLECTIVE R2, `(.L_x_11055) ;  /* 0x0000000002087348 */ /* 0x000fea0003c00000 */
[----:B------:R0:W1:Y:S02]  /*dad0*/  SHFL.BFLY P6, R164, R161, R160, R3 ;  /* 0x0c0000a0a1a47389 */ /* 0x00006400000c0003 */
[----:B01----:R-:W-:Y:S05]  /*dae0*/  ENDCOLLECTIVE ;  /* 0x000000000000791b */ /* 0x003fea0003800000 */
.L_x_11055:
        /* <DEDUP_REMOVED lines=8> */
.L_x_11056:
[----:B------:R-:W-:Y:S02]  /*db70*/  MOV R161, R163 ;  /* 0x000000a300a17202 */ /* 0x000fe40000000f00 */
[----:B------:R-:W-:-:S07]  /*db80*/  MOV R165, R164 ;  /* 0x000000a400a57202 */ /* 0x000fce0000000f00 */
[----:B------:R-:W-:Y:S05]  /*db90*/  WARPSYNC.COLLECTIVE R2, `(.L_x_11057) ;  /* 0x0000000002087348 */ /* 0x000fea0003c00000 */
[----:B------:R0:W1:Y:S02]  /*dba0*/  SHFL.BFLY P6, R164, R161, R160, R3 ;  /* 0x0c0000a0a1a47389 */ /* 0x00006400000c0003 */
[----:B01----:R-:W-:Y:S05]  /*dbb0*/  ENDCOLLECTIVE ;  /* 0x000000000000791b */ /* 0x003fea0003800000 */
.L_x_11057:
[----:B------:R-:W-:Y:S01]  /*dbc0*/  MOV R2, R164 ;  /* 0x000000a400027202 */ /* 0x000fe20000000f00 */
[----:B------:R-:W-:Y:S06]  /*dbd0*/  BRA `(.L_x_11058) ;  /* 0xffffff5400ec7947 */ /* 0x000fec000383ffff */
.L_x_11059:
        /* <DEDUP_REMOVED lines=10> */
.L_x_25443:


//--------------------- .text._ZN10layer_norm22ln_bwd_finalize_kernelINS_22Kernel_traits_finalizeILj1280Ef13__nv_bfloat16fS2_fjLb0ELj1024ELj4ENS_18Kernel_traits_baseILj1280EfS2_fS2_fjLj1024EEEEELb0ELb1EEEvNS_9BwdParamsE --------------------------
	.section	.text._ZN10layer_norm22ln_bwd_finalize_kernelINS_22Kernel_traits_finalizeILj1280Ef13__nv_bfloat16fS2_fjLb0ELj1024ELj4ENS_18Kernel_traits_baseILj1280EfS2_fS2_fjLj1024EEEEELb0ELb1EEEvNS_9BwdParamsE,"ax",@progbits
	.align	128
        .global         _ZN10layer_norm22ln_bwd_finalize_kernelINS_22Kernel_traits_finalizeILj1280Ef13__nv_bfloat16fS2_fjLb0ELj1024ELj4ENS_18Kernel_traits_baseILj1280EfS2_fS2_fjLj1024EEEEELb0ELb1EEEvNS_9BwdParamsE
        .type           _ZN10layer_norm22ln_bwd_finalize_kernelINS_22Kernel_traits_finalizeILj1280Ef13__nv_bfloat16fS2_fjLb0ELj1024ELj4ENS_18Kernel_traits_baseILj1280EfS2_fS2_fjLj1024EEEEELb0ELb1EEEvNS_9BwdParamsE,@function
        .size           _ZN10layer_norm22ln_bwd_finalize_kernelINS_22Kernel_traits_finalizeILj1280Ef13__nv_bfloat16fS2_fjLb0ELj1024ELj4ENS_18Kernel_traits_baseILj1280EfS2_fS2_fjLj1024EEEEELb0ELb1EEEvNS_9BwdParamsE,(.L_x_25444 - _ZN10layer_norm22ln_bwd_finalize_kernelINS_22Kernel_traits_finalizeILj1280Ef13__nv_bfloat16fS2_fjLb0ELj1024ELj4ENS_18Kernel_traits_baseILj1280EfS2_fS2_fjLj1024EEEEELb0ELb1EEEvNS_9BwdParamsE)
        .other          _ZN10layer_norm22ln_bwd_finalize_kernelINS_22Kernel_traits_finalizeILj1280Ef13__nv_bfloat16fS2_fjLb0ELj1024ELj4ENS_18Kernel_traits_baseILj1280EfS2_fS2_fjLj1024EEEEELb0ELb1EEEvNS_9BwdParamsE,@"STO_CUDA_ENTRY STV_DEFAULT"
_ZN10layer_norm22ln_bwd_finalize_kernelINS_22Kernel_traits_finalizeILj1280Ef13__nv_bfloat16fS2_fjLb0ELj1024ELj4ENS_18Kernel_traits_baseILj1280EfS2_fS2_fjLj1024EEEEELb0ELb1EEEvNS_9BwdParamsE:
.text._ZN10layer_norm22ln_bwd_finalize_kernelINS_22Kernel_traits_finalizeILj1280Ef13__nv_bfloat16fS2_fjLb0ELj1024ELj4ENS_18Kernel_traits_baseILj1280EfS2_fS2_fjLj1024EEEEELb0ELb1EEEvNS_9BwdParamsE:
        /* <DEDUP_REMOVED lines=77> */
.L_x_11064:
        /* <DEDUP_REMOVED lines=118> */
.L_x_11063:
[----:B------:R-:W-:Y:S05]  /*0c30*/  BSYNC.RECONVERGENT B1 ;  /* 0x0000000000017941 */ /* 0x000fea0003800200 */
.L_x_11062:
        /* <DEDUP_REMOVED lines=69> */
.L_x_11066:
[----:B------:R-:W-:Y:S05]  /*1090*/  BSYNC.RECONVERGENT B1 ;  /* 0x0000000000017941 */ /* 0x000fea0003800200 */
.L_x_11065:
        /* <DEDUP_REMOVED lines=38> */
.L_x_11068:
[----:B------:R-:W-:Y:S05]  /*1300*/  BSYNC.RECONVERGENT B1 ;  /* 0x0000000000017941 */ /* 0x000fea0003800200 */
.L_x_11067:
[----:B------:R-:W-:Y:S05]  /*1310*/  @!P1 BRA `(.L_x_11061) ;  /* 0x0000000000409947 */ /* 0x000fea0003800000 */
[----:B------:R-:W0:Y:S01]  /*1320*/  LDC R14, c[0x0][0x388] ;  /* 0x0000e200ff0e7b82 */ /* 0x000e220000000800 */
[----:B------:R-:W-:-:S07]  /*1330*/  IADD3 R12, PT, PT, -R54, RZ, RZ ;  /* 0x000000ff360c7210 */ /* 0x000fce0007ffe1ff */
[----:B------:R-:W1:Y:S08]  /*1340*/  LDC.64 R8, c[0x0][0x440] ;  /* 0x00011000ff087b82 */ /* 0x000e700000000a00 */
[----:B------:R-:W2:Y:S01]  /*1350*/  LDC.64 R10, c[0x0][0x448] ;  /* 0x00011200ff0a7b82 */ /* 0x000ea20000000a00 */
[----:B0-----:R-:W-:-:S05]  /*1360*/  IMAD R0, R3, R14, R0 ;  /* 0x0000000e03007224 */ /* 0x001fca00078e0200 */
[----:B------:R-:W-:-:S07]  /*1370*/  IADD3 R3, PT, PT, R57, R0, RZ ;  /* 0x0000000039037210 */ /* 0x000fce0007ffe0ff */
.L_x_11069:
        /* <DEDUP_REMOVED lines=10> */
.L_x_11061:
[----:B------:R-:W-:Y:S05]  /*1420*/  BSYNC.RECONVERGENT B0 ;  /* 0x0000000000007941 */ /* 0x000fea0003800200 */
.L_x_11060:
        /* <DEDUP_REMOVED lines=57> */
.L_x_11070:
        /* <DEDUP_REMOVED lines=12> */
.L_x_25444:


//--------------------- .text._ZN10layer_norm13ln_bwd_kernelINS_13Kernel_traitsIf13__nv_bfloat16fS2_fjLj1280ELj1ELj4ELj1ELj16ENS_18Kernel_traits_baseILj1280EfS2_fS2_fjLj128EEEEELb1ELb0ELb1ELb1EEEvNS_9BwdParamsE --------------------------
	.section	.text._ZN10layer_norm13ln_bwd_kernelINS_13Kernel_traitsIf13__nv_bfloat16fS2_fjLj1280ELj1ELj4ELj1ELj16ENS_18Kernel_traits_baseILj1280EfS2_fS2_fjLj128EEEEELb1ELb0ELb1ELb1EEEvNS_9BwdParamsE,"ax",@progbits
	.align	128
        .global         _ZN10layer_norm13ln_bwd_kernelINS_13Kernel_traitsIf13__nv_bfloat16fS2_fjLj1280ELj1ELj4ELj1ELj16ENS_18Kernel_traits_baseILj1280EfS2_fS2_fjLj128EEEEELb1ELb0ELb1ELb1EEEvNS_9BwdParamsE
        .type           _ZN10layer_norm13ln_bwd_kernelINS_13Kernel_traitsIf13__nv_bfloat16fS2_fjLj1280ELj1ELj4ELj1ELj16ENS_18Kernel_traits_baseILj1280EfS2_fS2_fjLj128EEEEELb1ELb0ELb1ELb1EEEvNS_9BwdParamsE,@function
        .size           _ZN10layer_norm13ln_bwd_kernelINS_13Kernel_traitsIf13__nv_bfloat16fS2_fjLj1280ELj1ELj4ELj1ELj16ENS_18Kernel_traits_baseILj1280EfS2_fS2_fjLj128EEEEELb1ELb0ELb1ELb1EEEvNS_9BwdParamsE,(.L_x_25445 - _ZN10layer_norm13ln_bwd_kernelINS_13Kernel_traitsIf13__nv_bfloat16fS2_fjLj1280ELj1ELj4ELj1ELj16ENS_18Kernel_traits_baseILj1280EfS2_fS2_fjLj128EEEEELb1ELb0ELb1ELb1EEEvNS_9BwdParamsE)
        .other          _ZN10layer_norm13ln_bwd_kernelINS_13Kernel_traitsIf13__nv_bfloat16fS2_fjLj1280ELj1ELj4ELj1ELj16ENS_18Kernel_traits_baseILj1280EfS2_fS2_fjLj128EEEEELb1ELb0ELb1ELb1EEEvNS_9BwdParamsE,@"STO_CUDA_ENTRY STV_DEFAULT"
_ZN10layer_norm13ln_bwd_kernelINS_13Kernel_traitsIf13__nv_bfloat16fS2_fjLj1280ELj1ELj4ELj1ELj16ENS_18Kernel_traits_baseILj1280EfS2_fS2_fjLj128EEEEELb1ELb0ELb1ELb1EEEvNS_9BwdParamsE:
.text._ZN10layer_norm13ln_bwd_kernelINS_13Kernel_traitsIf13__nv_bfloat16fS2_fjLj1280ELj1ELj4ELj1ELj16ENS_18Kernel_traits_baseILj1280EfS2_fS2_fjLj128EEEEELb1ELb0ELb1ELb1EEEvNS_9BwdParamsE:
        /* <DEDUP_REMOVED lines=40> */
[----:B------:R0:W-:Y:S01]  /*0280*/  STL [R1], R3 ;  /* 0x0000000301007387 */ /* 0x0001e20000100800 */
        /* <DEDUP_REMOVED lines=21> */
[----:B------:R-:W2:Y:S04]  /*03e0*/  LDG.E.128 R8, desc[UR6][R4.64+0x810] ;  /* 0x0008100604087981 */ /* 0x000ea8000c1e1d00 */
[----:B------:R-:W3:Y:S04]  /*03f0*/  LDG.E.128 R12, desc[UR6][R4.64+0x800] ;  /* 0x00080006040c7981 */ /* 0x000ee8000c1e1d00 */
[----:B------:R-:W4:Y:S04]  /*0400*/  LDG.E.128 R16, desc[UR6][R4.64+0x410] ;  /* 0x0004100604107981 */ /* 0x000f28000c1e1d00 */
[----:B------:R-:W4:Y:S04]  /*0410*/  LDG.E.128 R20, desc[UR6][R4.64+0x400] ;  /* 0x0004000604147981 */ /* 0x000f28000c1e1d00 */
[----:B------:R-:W4:Y:S04]  /*0420*/  LDG.E.128 R24, desc[UR6][R4.64+0x10] ;  /* 0x0000100604187981 */ /* 0x000f28000c1e1d00 */
[----:B------:R-:W4:Y:S04]  /*0430*/  LDG.E.128 R28, desc[UR6][R4.64] ;  /* 0x00000006041c7981 */ /* 0x000f28000c1e1d00 */
[----:B------:R0:W5:Y:S04]  /*0440*/  LDG.E.128 R248, desc[UR6][R4.64+0xc00] ;  /* 0x000c000604f87981 */ /* 0x000168000c1e1d00 */
[----:B------:R0:W5:Y:S04]  /*0450*/  LDG.E.128 R244, desc[UR6][R4.64+0xc10] ;  /* 0x000c100604f47981 */ /* 0x000168000c1e1d00 */
[----:B------:R0:W5:Y:S04]  /*0460*/  LDG.E.128 R240, desc[UR6][R4.64+0x1000] ;  /* 0x0010000604f07981 */ /* 0x000168000c1e1d00 */
[----:B------:R0:W5:Y:S01]  /*0470*/  LDG.E.128 R236, desc[UR6][R4.64+0x1010] ;  /* 0x0010100604ec7981 */ /* 0x000162000c1e1d00 */
[----:B------:R-:W-:-:S03]  /*0480*/  HFMA2 R148, -RZ, RZ, 0, 0 ;  /* 0x00000000ff947431 */ /* 0x000fc600000001ff */
[----:B--2---:R0:W-:Y:S04]  /*0490*/  STL.64 [R1+0x8], R8 ;  /* 0x0000080801007387 */ /* 0x0041e80000100a00 */
[----:B------:R0:W-:Y:S04]  /*04a0*/  STL.64 [R1+0x10], R10 ;  /* 0x0000100a01007387 */ /* 0x0001e80000100a00 */
[----:B---3--:R0:W-:Y:S04]  /*04b0*/  STL.64 [R1+0x18], R12 ;  /* 0x0000180c01007387 */ /* 0x0081e80000100a00 */
[----:B------:R0:W-:Y:S04]  /*04c0*/  STL.64 [R1+0x20], R14 ;  /* 0x0000200e01007387 */ /* 0x0001e80000100a00 */
[----:B----4-:R0:W-:Y:S04]  /*04d0*/  STL.64 [R1+0x28], R16 ;  /* 0x0000281001007387 */ /* 0x0101e80000100a00 */
[----:B------:R0:W-:Y:S04]  /*04e0*/  STL.64 [R1+0x30], R18 ;  /* 0x0000301201007387 */ /* 0x0001e80000100a00 */
[----:B------:R0:W-:Y:S04]  /*04f0*/  STL.64 [R1+0x38], R20 ;  /* 0x0000381401007387 */ /* 0x0001e80000100a00 */
[----:B------:R0:W-:Y:S04]  /*0500*/  STL.64 [R1+0x40], R22 ;  /* 0x0000401601007387 */ /* 0x0001e80000100a00 */
[----:B------:R0:W-:Y:S04]  /*0510*/  STL.64 [R1+0x48], R24 ;  /* 0x0000481801007387 */ /* 0x0001e80000100a00 */
[----:B------:R0:W-:Y:S04]  /*0520*/  STL.64 [R1+0x50], R26 ;  /* 0x0000501a01007387 */ /* 0x0001e80000100a00 */
[----:B------:R0:W-:Y:S04]  /*0530*/  STL.64 [R1+0x58], R28 ;  /* 0x0000581c01007387 */ /* 0x0001e80000100a00 */
[----:B------:R0:W-:Y:S02]  /*0540*/  STL.64 [R1+0x60], R30 ;  /* 0x0000601e01007387 */ /* 0x0001e40000100a00 */
.L_x_11243:
        /* <DEDUP_REMOVED lines=10> */
[----:B-1----:R-:W1:Y:S01]  /*05f0*/  LDC.64 R188, c[0x0][0x3c0] ;  /* 0x0000f000ffbc7b82 */ /* 0x002e620000000a00 */
[----:B---3--:R-:W-:-:S13]  /*0600*/  ISETP.GE.AND P2, PT, R217, 0x1, PT ;  /* 0x00000001d900780c */ /* 0x008fda0003f46270 */
[----:B-1----:R-:W-:Y:S05]  /*0610*/  @!P2 BRA `(.L_x_11074) ;  /* 0x0000001c00e0a947 */ /* 0x002fea0003800000 */
[----:B------:R-:W1:Y:S01]  /*0620*/  S2R R166, SR_TID.X ;  /* 0x0000000000a67919 */ /* 0x000e620000002100 */
[----:B------:R-:W-:Y:S01]  /*0630*/  IADD3 R6, PT, PT, R217, -0x1, RZ ;  /* 0xffffffffd9067810 */ /* 0x000fe20007ffe0ff */
[----:B0-----:R-:W0:Y:S01]  /*0640*/  LDC.64 R12, c[0x0][0x428] ;  /* 0x00010a00ff0c7b82 */ /* 0x001e220000000a00 */
[C---:B------:R-:W-:Y:S01]  /*0650*/  IMAD R0, R2.reuse, UR8, RZ ;  /* 0x0000000802007c24 */ /* 0x040fe2000f8e02ff */
[----:B------:R-:W-:Y:S01]  /*0660*/  STL [R1+0x84], R159 ;  /* 0x0000849f01007387 */ /* 0x000fe20000100800 */
[----:B------:R-:W-:-:S03]  /*0670*/  IMAD.WIDE R188, R2, 0x4, R188 ;  /* 0x0000000402bc7825 */ /* 0x000fc600078e02bc */
[----:B------:R-:W-:Y:S01]  /*0680*/  SHF.R.S32.HI R3, RZ, 0x1f, R0 ;  /* 0x0000001fff037819 */ /* 0x000fe20000011400 */
[----:B------:R-:W-:Y:S01]  /*0690*/  IMAD R6, R6, UR8, RZ ;  /* 0x0000000806067c24 */ /* 0x000fe2000f8e02ff */
[----:B------:R-:W2:Y:S01]  /*06a0*/  LDC.64 R4, c[0x0][0x3a8] ;  /* 0x0000ea00ff047b82 */ /* 0x000ea20000000a00 */
[----:B------:R-:W-:Y:S01]  /*06b0*/  MOV R220, UR14 ;  /* 0x0000000e00dc7c02 */ /* 0x000fe20008000f00 */
[----:B------:R-:W-:Y:S01]  /*06c0*/  STL [R1+0x80], R158 ;  /* 0x0000809e01007387 */ /* 0x000fe20000100800 */
[----:B------:R-:W-:Y:S02]  /*06d0*/  LEA.HI R3, R3, R0, RZ, 0x3 ;  /* 0x0000000003037211 */ /* 0x000fe400078f18ff */
[----:B------:R-:W-:Y:S01]  /*06e0*/  SHF.R.S32.HI R7, RZ, 0x1f, R6 ;  /* 0x0000001fff077819 */ /* 0x000fe20000011406 */
[----:B------:R-:W3:Y:S01]  /*06f0*/  LDG.E R0, desc[UR6][R188.64] ;  /* 0x00000006bc007981 */ /* 0x000ee2000c1e1900 */
[----:B------:R-:W-:Y:S01]  /*0700*/  MOV R221, UR15 ;  /* 0x0000000f00dd7c02 */ /* 0x000fe20008000f00 */
[----:B------:R-:W4:Y:S01]  /*0710*/  LDC.64 R226, c[0x0][0x3b0] ;  /* 0x0000ec00ffe27b82 */ /* 0x000f220000000a00 */
[----:B------:R-:W-:Y:S01]  /*0720*/  LEA.HI R15, R7, R6, RZ, 0x3 ;  /* 0x00000006070f7211 */ /* 0x000fe200078f18ff */
[----:B------:R-:W-:Y:S01]  /*0730*/  STL [R1+0x7c], R157 ;  /* 0x00007c9d01007387 */ /* 0x000fe20000100800 */
[----:B-1----:R-:W-:-:S03]  /*0740*/  LOP3.LUT R166, R166, 0x1f, RZ, 0xc0, !PT ;  /* 0x0000001fa6a67812 */ /* 0x002fc600078ec0ff */
[----:B------:R-:W-:Y:S01]  /*0750*/  STL [R1+0x78], R156 ;  /* 0x0000789c01007387 */ /* 0x000fe20000100800 */
[----:B------:R-:W-:-:S03]  /*0760*/  LEA.HI.SX32 R15, R15, R166, 0x1d ;  /* 0x000000a60f0f7211 */ /* 0x000fc600078feaff */
[----:B------:R-:W-:Y:S01]  /*0770*/  STL [R1+0x74], R155 ;  /* 0x0000749b01007387 */ /* 0x000fe20000100800 */
[----:B------:R-:W-:Y:S02]  /*0780*/  LEA.HI.SX32 R224, R3, R166, 0x1d ;  /* 0x000000a603e07211 */ /* 0x000fe400078feaff */
[C---:B------:R-:W-:Y:S01]  /*0790*/  IADD3 R181, PT, PT, R15.reuse, 0x20, RZ ;  /* 0x000000200fb57810 */ /* 0x040fe20007ffe0ff */
[C---:B0-----:R-:W-:Y:S01]  /*07a0*/  IMAD.WIDE.U32 R196, R15.reuse, 0x10, R12 ;  /* 0x000000100fc47825 */ /* 0x041fe200078e000c */
[C---:B------:R-:W-:Y:S01]  /*07b0*/  IADD3 R223, PT, PT, R224.reuse, 0x20, RZ ;  /* 0x00000020e0df7810 */ /* 0x040fe20007ffe0ff */
[----:B------:R-:W-:Y:S01]  /*07c0*/  STL [R1+0x70], R154 ;  /* 0x0000709a01007387 */ /* 0x000fe20000100800 */
[C---:B------:R-:W-:Y:S01]  /*07d0*/  IADD3 R222, PT, PT, R224.reuse, 0x40, RZ ;  /* 0x00000040e0de7810 */ /* 0x040fe20007ffe0ff */
[----:B--2---:R-:W-:Y:S01]  /*07e0*/  IMAD.WIDE.U32 R6, R224, 0x20, R4 ;  /* 0x00000020e0067825 */ /* 0x004fe200078e0004 */
[----:B------:R-:W-:Y:S01]  /*07f0*/  IADD3 R21, PT, PT, R15, 0x40, RZ ;  /* 0x000000400f157810 */ /* 0x000fe20007ffe0ff */
[----:B------:R-:W2:Y:S02]  /*0800*/  LDG.E.128 R196, desc[UR6][R196.64] ;  /* 0x00000006c4c47981 */ /* 0x000ea4000c1e1d00 */
        /* <DEDUP_REMOVED lines=8> */
[----:B------:R-:W3:Y:S04]  /*0890*/  LDG.E.128 R192, desc[UR6][R24.64+0x10] ;  /* 0x0000100618c07981 */ /* 0x000ee8000c1e1d00 */
[----:B------:R-:W3:Y:S04]  /*08a0*/  LDG.E.128 R188, desc[UR6][R24.64] ;  /* 0x0000000618bc7981 */ /* 0x000ee8000c1e1d00 */
[----:B------:R-:W3:Y:S01]  /*08b0*/  LDG.E.128 R20, desc[UR6][R20.64] ;  /* 0x0000000614147981 */ /* 0x000ee2000c1e1d00 */
[----:B------:R-:W-:-:S02]  /*08c0*/  ISETP.NE.U32.AND P0, PT, R220, RZ, PT ;  /* 0x000000ffdc00720c */ /* 0x000fc40003f05070 */
[----:B-----5:R-:W-:Y:S01]  /*08d0*/  ISETP.GE.AND P3, PT, R215, 0x1, PT ;  /* 0x00000001d700780c */ /* 0x020fe20003f66270 */
[----:B------:R-:W3:Y:S01]  /*08e0*/  LDG.E.128 R184, desc[UR6][R16.64+0x10] ;  /* 0x0000100610b87981 */ /* 0x000ee2000c1e1d00 */
[----:B------:R-:W-:Y:S02]  /*08f0*/  ISETP.NE.AND.EX P0, PT, R221, RZ, PT, P0 ;  /* 0x000000ffdd00720c */ /* 0x000fe40003f05300 */
[----:B------:R-:W-:Y:S01]  /*0900*/  IADD3 R216, PT, PT, R224, 0x60, RZ ;  /* 0x00000060e0d87810 */ /* 0x000fe20007ffe0ff */
[----:B------:R-:W-:Y:S04]  /*0910*/  STL [R1+0x6c], R153 ;  /* 0x00006c9901007387 */ /* 0x000fe80000100800 */
[----:B------:R-:W-:Y:S01]  /*0920*/  IMAD.WIDE.U32 R164, R216, 0x20, R4 ;  /* 0x00000020d8a47825 */ /* 0x000fe200078e0004 */
[----:B------:R-:W-:Y:S01]  /*0930*/  IADD3 R3, PT, PT, R224, 0x80, RZ ;  /* 0x00000080e0037810 */ /* 0x000fe20007ffe0ff */
[----:B------:R0:W-:Y:S02]  /*0940*/  STL [R1+0x68], R152 ;  /* 0x0000689801007387 */ /* 0x0001e40000100800 */
[----:B------:R-:W-:-:S02]  /*0950*/  @P3 IADD3 R14, PT, PT, R215, -0x1, RZ ;  /* 0xffffffffd70e3810 */ /* 0x000fc40007ffe0ff */
[----:B------:R-:W3:Y:S01]  /*0960*/  LDG.E.128 R28, desc[UR6][R164.64] ;  /* 0x00000006a41c7981 */ /* 0x000ee2000c1e1d00 */
[----:B------:R-:W1:Y:S03]  /*0970*/  @P0 LDC.64 R212, c[0x0][0x438] ;  /* 0x00010e00ffd40b82 */ /* 0x000e660000000a00 */
[----:B------:R4:W3:Y:S01]  /*0980*/  LDG.E.128 R168, desc[UR6][R164.64+0x10] ;  /* 0x00001006a4a87981 */ /* 0x0008e2000c1e1d00 */
[----:B------:R-:W-:-:S04]  /*0990*/  @P3 IMAD R14, R14, UR8, RZ ;  /* 0x000000080e0e3c24 */ /* 0x000fc8000f8e02ff */
[----:B------:R-:W0:Y:S01]  /*09a0*/  @P0 LDC.64 R218, c[0x0][0x438] ;  /* 0x00010e00ffda0b82 */ /* 0x000e220000000a00 */
[----:B------:R-:W-:-:S07]  /*09b0*/  IADD3 R27, PT, PT, R15, 0x60, RZ ;  /* 0x000000600f1b7810 */ /* 0x000fce0007ffe0ff */
[----:B----4-:R-:W4:Y:S01]  /*09c0*/  @P0 LDC.64 R164, c[0x0][0x438] ;  /* 0x00010e00ffa40b82 */ /* 0x010f220000000a00 */
[----:B------:R-:W-:Y:S01]  /*09d0*/  IADD3 R205, PT, PT, R15, 0x80, RZ ;  /* 0x000000800fcd7810 */ /* 0x000fe20007ffe0ff */
[----:B------:R-:W-:Y:S01]  /*09e0*/  IMAD.WIDE.U32 R200, R3, 0x20, R4 ;  /* 0x0000002003c87825 */ /* 0x000fe200078e0004 */
[----:B------:R-:W-:-:S05]  /*09f0*/  @P3 SHF.R.S32.HI R15, RZ, 0x1f, R14 ;  /* 0x0000001fff0f3819 */ /* 0x000fca000001140e */
[----:B------:R-:W0:Y:S01]  /*0a00*/  @P0 LDC.64 R208, c[0x0][0x438] ;  /* 0x00010e00ffd00b82 */ /* 0x000e220000000a00 */
[----:B------:R-:W-:Y:S01]  /*0a10*/  @P3 LEA.HI R14, R15, R14, RZ, 0x3 ;  /* 0x0000000e0f0e3211 */ /* 0x000fe200078f18ff */
[----:B------:R-:W3:Y:S04]  /*0a20*/  LDG.E.128 R4, desc[UR6][R200.64] ;  /* 0x00000006c8047981 */ /* 0x000ee8000c1e1d00 */
[----:B------:R1:W3:Y:S01]  /*0a30*/  LDG.E.128 R16, desc[UR6][R200.64+0x10] ;  /* 0x00001006c8107981 */ /* 0x0002e2000c1e1d00 */
[----:B------:R-:W-:Y:S02]  /*0a40*/  ISETP.NE.AND P1, PT, RZ, UR9, PT ;  /* 0x00000009ff007c0c */ /* 0x000fe4000bf25270 */
[----:B-1----:R-:W-:Y:S02]  /*0a50*/  MOV R200, RZ ;  /* 0x000000ff00c87202 */ /* 0x002fe40000000f00 */
[----:B------:R-:W-:-:S04]  /*0a60*/  @P3 LEA.HI.SX32 R200, R14, R166, 0x1d ;  /* 0x000000a60ec83211 */ /* 0x000fc800078feaff */
[C---:B------:R-:W-:Y:S02]  /*0a70*/  IADD3 R167, PT, PT, R200.reuse, 0x20, RZ ;  /* 0x00000020c8a77810 */ /* 0x040fe40007ffe0ff */
[C---:B------:R-:W-:Y:S02]  /*0a80*/  IADD3 R166, PT, PT, R200.reuse, 0x40, RZ ;  /* 0x00000040c8a67810 */ /* 0x040fe40007ffe0ff */
[C---:B------:R-:W-:Y:S02]  /*0a90*/  IADD3 R15, PT, PT, R200.reuse, 0x60, RZ ;  /* 0x00000060c80f7810 */ /* 0x040fe40007ffe0ff */
[C---:B------:R-:W-:Y:S01]  /*0aa0*/  IADD3 R14, PT, PT, R200.reuse, 0x80, RZ ;  /* 0x00000080c80e7810 */ /* 0x040fe20007ffe0ff */
[----:B------:R-:W-:-:S04]  /*0ab0*/  IMAD.WIDE.U32 R210, R200, 0x8, R226 ;  /* 0x00000008c8d27825 */ /* 0x000fc800078e00e2 */
[----:B------:R-:W-:-:S04]  /*0ac0*/  @P0 IMAD.WIDE.U32 R212, R216, 0x20, R212 ;  /* 0x00000020d8d40825 */ /* 0x000fc800078e00d4 */
[--C-:B------:R-:W-:Y:S01]  /*0ad0*/  IMAD.WIDE.U32 R202, R167, 0x8, R226.reuse ;  /* 0x00000008a7ca7825 */ /* 0x100fe200078e00e2 */
[----:B------:R-:W5:Y:S03]  /*0ae0*/  @P0 LDG.E.128 R44, desc[UR6][R212.64] ;  /* 0x00000006d42c0981 */ /* 0x000f66000c1e1d00 */
[----:B------:R-:W-:Y:S01]  /*0af0*/  IMAD.WIDE.U32 R200, R166, 0x8, R226 ;  /* 0x00000008a6c87825 */ /* 0x000fe200078e00e2 */
[----:B------:R1:W5:Y:S03]  /*0b00*/  @P0 LDG.E.128 R40, desc[UR6][R212.64+0x10] ;  /* 0x00001006d4280981 */ /* 0x000366000c1e1d00 */
[----:B----4-:R-:W-:-:S04]  /*0b10*/  @P0 IMAD.WIDE.U32 R164, R222, 0x20, R164 ;  /* 0x00000020dea40825 */ /* 0x010fc800078e00a4 */
[--C-:B------:R-:W-:Y:S01]  /*0b20*/  IMAD.WIDE.U32 R166, R15, 0x8, R226.reuse ;  /* 0x000000080fa67825 */ /* 0x100fe200078e00e2 */
[----:B------:R-:W5:Y:S03]  /*0b30*/  @P0 LDG.E.128 R52, desc[UR6][R164.64] ;  /* 0x00000006a4340981 */ /* 0x000f66000c1e1d00 */
[----:B------:R-:W-:Y:S01]  /*0b40*/  IMAD.WIDE.U32 R14, R14, 0x8, R226 ;  /* 0x000000080e0e7825 */ /* 0x000fe200078e00e2 */
[----:B------:R4:W5:Y:S03]  /*0b50*/  @P0 LDG.E.128 R48, desc[UR6][R164.64+0x10] ;  /* 0x00001006a4300981 */ /* 0x000966000c1e1d00 */
[----:B0-----:R-:W-:-:S04]  /*0b60*/  @P0 IMAD.WIDE.U32 R218, R223, 0x20, R218 ;  /* 0x00000020dfda0825 */ /* 0x001fc800078e00da */
[----:B------:R-:W-:Y:S01]  /*0b70*/  @P0 IMAD.WIDE.U32 R208, R3, 0x20, R208 ;  /* 0x0000002003d00825 */ /* 0x000fe200078e00d0 */
[----:B------:R-:W5:Y:S04]  /*0b80*/  @P0 LDG.E.128 R60, desc[UR6][R218.64] ;  /* 0x00000006da3c0981 */ /* 0x000f68000c1e1d00 */
[----:B------:R-:W5:Y:S04]  /*0b90*/  @P0 LDG.E.128 R36, desc[UR6][R208.64] ;  /* 0x00000006d0240981 */ /* 0x000f68000c1e1d00 */
[----:B------:R0:W5:Y:S01]  /*0ba0*/  @P0 LDG.E.128 R32, desc[UR6][R208.64+0x10] ;  /* 0x00001006d0200981 */ /* 0x000162000c1e1d00 */
[----:B--2---:R-:W-:-:S02]  /*0bb0*/  PRMT R235, R196, 0x7632, R235 ;  /* 0x00007632c4eb7816 */ /* 0x004fc400000000eb */
[----:B---3--:R-:W-:Y:S01]  /*0bc0*/  SHF.L.U32 R252, R181, 0x10, RZ ;  /* 0x00000010b5fc7819 */ /* 0x008fe200000006ff */
[----:B------:R-:W-:Y:S01]  /*0bd0*/  IMAD.WIDE.U32 R24, R27, 0x10, R12 ;  /* 0x000000101b187825 */ /* 0x000fe200078e000c */
[----:B------:R-:W-:Y:S01]  /*0be0*/  FSEL R0, R0, RZ, !P1 ;  /* 0x000000ff00007208 */ /* 0x000fe20004800000 */
[----:B------:R-:W5:Y:S01]  /*0bf0*/  @P0 LDG.E.128 R56, desc[UR6][R218.64+0x10] ;  /* 0x00001006da380981 */ /* 0x000f62000c1e1d00 */
[----:B------:R-:W-:-:S03]  /*0c00*/  PRMT R223, R197, 0x7632, R223 ;  /* 0x00007632c5df7816 */ /* 0x000fc600000000df */
[C---:B------:R-:W-:Y:S01]  /*0c10*/  FADD.FTZ R226, -R0.reuse, R173 ;  /* 0x000000ad00e27221 */ /* 0x040fe20000010100 */
[----:B------:R-:W-:Y:S01]  /*0c20*/  FADD.FTZ R227, -R0, R172 ;  /* 0x000000ac00e37221 */ /* 0x000fe20000010100 */
[----:B------:R-:W-:Y:S01]  /*0c30*/  SHF.L.U32 R173, R180, 0x10, RZ ;  /* 0x00000010b4ad7819 */ /* 0x000fe200000006ff */
[C---:B------:R-:W-:Y:S01]  /*0c40*/  FADD.FTZ R230, -R0.reuse, R8 ;  /* 0x0000000800e67221 */ /* 0x040fe20000010100 */
[----:B-1----:R-:W-:Y:S01]  /*0c50*/  MOV R213, R235 ;  /* 0x000000eb00d57202 */ /* 0x002fe20000000f00 */
[----:B------:R-:W-:Y:S01]  /*0c60*/  FADD.FTZ R8, -R0, R174 ;  /* 0x000000ae00087221 */ /* 0x000fe20000010100 */
[----:B------:R-:W-:Y:S01]  /*0c70*/  PRMT R172, R180, 0x7632, R172 ;  /* 0x00007632b4ac7816 */ /* 0x000fe200000000ac */
[----:B------:R-:W-:Y:S01]  /*0c80*/  IMAD.WIDE.U32 R204, R205, 0x10, R12 ;  /* 0x00000010cdcc7825 */ /* 0x000fe200078e000c */
[----:B----4-:R-:W-:-:S03]  /*0c90*/  PRMT R164, R182, 0x7632, R164 ;  /* 0x00007632b6a47816 */ /* 0x010fc600000000a4 */
[----:B------:R-:W-:Y:S01]  /*0ca0*/  FADD.FTZ R231, -R0, R179 ;  /* 0x000000b300e77221 */ /* 0x000fe20000010100 */
[----:B------:R-:W-:Y:S01]  /*0cb0*/  SHF.L.U32 R235, R182, 0x10, RZ ;  /* 0x00000010b6eb7819 */ /* 0x000fe200000006ff */
[C---:B------:R-:W-:Y:S01]  /*0cc0*/  FADD.FTZ R3, -R0.reuse, R9 ;  /* 0x0000000900037221 */ /* 0x040fe20000010100 */
[----:B------:R-:W-:Y:S01]  /*0cd0*/  PRMT R174, R181, 0x7632, R174 ;  /* 0x00007632b5ae7816 */ /* 0x000fe200000000ae */
[C---:B------:R-:W-:Y:S01]  /*0ce0*/  FADD.FTZ R229, -R0.reuse, R10 ;  /* 0x0000000a00e57221 */ /* 0x040fe20000010100 */
[----:B------:R-:W-:Y:S01]  /*0cf0*/  MOV R182, R223 ;  /* 0x000000df00b67202 */ /* 0x000fe20000000f00 */
[C---:B------:R-:W-:Y:S01]  /*0d00*/  FADD.FTZ R179, -R0.reuse, R194 ;  /* 0x000000c200b37221 */ /* 0x040fe20000010100 */
[----:B------:R-:W-:Y:S01]  /*0d10*/  MOV R181, R173 ;  /* 0x000000ad00b57202 */ /* 0x000fe20000000f00 */
[----:B------:R-:W-:Y:S01]  /*0d20*/  FADD.FTZ R173, -R0, R195 ;  /* 0x000000c300ad7221 */ /* 0x000fe20000010100 */
[----:B------:R-:W-:Y:S01]  /*0d30*/  MOV R180, R172 ;  /* 0x000000ac00b47202 */ /* 0x000fe20000000f00 */
[----:B------:R1:W5:Y:S01]  /*0d40*/  LDG.E.64 R194, desc[UR6][R202.64] ;  /* 0x00000006cac27981 */ /* 0x000362000c1e1b00 */
[----:B------:R-:W-:Y:S01]  /*0d50*/  SHF.L.U32 R9, R196, 0x10, RZ ;  /* 0x00000010c4097819 */ /* 0x000fe200000006ff */
[C---:B------:R-:W-:Y:S01]  /*0d60*/  FADD.FTZ R216, -R0.reuse, R190 ;  /* 0x000000be00d87221 */ /* 0x040fe20000010100 */
[----:B------:R-:W-:Y:S01]  /*0d70*/  SHF.L.U32 R10, R197, 0x10, RZ ;  /* 0x00000010c50a7819 */ /* 0x000fe200000006ff */
[----:B------:R-:W-:Y:S01]  /*0d80*/  FADD.FTZ R212, -R0, R191 ;  /* 0x000000bf00d47221 */ /* 0x000fe20000010100 */
[----:B------:R2:W5:Y:S01]  /*0d90*/  LDG.E.64 R196, desc[UR6][R210.64] ;  /* 0x00000006d2c47981 */ /* 0x000562000c1e1b00 */
[----:B0-----:R-:W-:Y:S01]  /*0da0*/  PRMT R208, R20, 0x7632, R208 ;  /* 0x0000763214d07816 */ /* 0x001fe200000000d0 */
[----:B------:R-:W0:Y:S02]  /*0db0*/  @P0 LDC.64 R12, c[0x0][0x438] ;  /* 0x00010e00ff0c0b82 */ /* 0x000e240000000a00 */
[----:B------:R3:W5:Y:S01]  /*0dc0*/  LDG.E.64 R190, desc[UR6][R166.64] ;  /* 0x00000006a6be7981 */ /* 0x000762000c1e1b00 */
[----:B-1----:R-:W-:-:S02]  /*0dd0*/  MOV R202, R182 ;  /* 0x000000b600ca7202 */ /* 0x002fc40000000f00 */
[----:B------:R-:W-:Y:S02]  /*0de0*/  SHF.L.U32 R182, R22, 0x10, RZ ;  /* 0x0000001016b67819 */ /* 0x000fe400000006ff */
[----:B------:R-:W-:Y:S02]  /*0df0*/  PRMT R165, R183, 0x7632, R165 ;  /* 0x00007632b7a57816 */ /* 0x000fe400000000a5 */
[----:B------:R-:W-:Y:S01]  /*0e00*/  PRMT R225, R198, 0x7632, R225 ;  /* 0x00007632c6e17816 */ /* 0x000fe200000000e1 */
[----:B------:R-:W-:Y:S01]  /*0e10*/  FADD.FTZ R222, -R0, R187 ;  /* 0x000000bb00de7221 */ /* 0x000fe20000010100 */
[----:B--2---:R-:W-:Y:S01]  /*0e20*/  PRMT R211, R22, 0x7632, R211 ;  /* 0x0000763216d37816 */ /* 0x004fe200000000d3 */
[----:B------:R-:W-:Y:S01]  /*0e30*/  FADD.FTZ R219, -R0, R188 ;  /* 0x000000bc00db7221 */ /* 0x000fe20000010100 */
[----:B---3--:R-:W-:Y:S01]  /*0e40*/  MOV R166, R180 ;  /* 0x000000b400a67202 */ /* 0x008fe20000000f00 */
[----:B------:R-:W2:Y:S01]  /*0e50*/  LDL R22, [R1+0x60] ;  /* 0x0000600001167983 */ /* 0x000ea20000100800 */
[----:B------:R-:W-:-:S02]  /*0e60*/  SHF.L.U32 R180, R20, 0x10, RZ ;  /* 0x0000001014b47819 */ /* 0x000fc400000006ff */
[----:B------:R-:W-:Y:S01]  /*0e70*/  MOV R20, R181 ;  /* 0x000000b500147202 */ /* 0x000fe20000000f00 */
[----:B------:R-:W3:Y:S01]  /*0e80*/  LDG.E.128 R204, desc[UR6][R204.64] ;  /* 0x00000006cccc7981 */ /* 0x000ee2000c1e1d00 */
[C---:B------:R-:W-:Y:S02]  /*0e90*/  PRMT R210, R21.reuse, 0x7632, R210 ;  /* 0x0000763215d27816 */ /* 0x040fe400000000d2 */
[----:B------:R-:W-:Y:S01]  /*0ea0*/  SHF.L.U32 R181, R21, 0x10, RZ ;  /* 0x0000001015b57819 */ /* 0x000fe200000006ff */
[----:B------:R-:W4:Y:S04]  /*0eb0*/  LDG.E.128 R24, desc[UR6][R24.64] ;  /* 0x0000000618187981 */ /* 0x000f28000c1e1d00 */
[----:B------:R-:W3:Y:S01]  /*0ec0*/  LDL R21, [R1+0x48] ;  /* 0x0000480001157983 */ /* 0x000ee20000100800 */
[----:B0-----:R-:W-:-:S04]  /*0ed0*/  @P0 IMAD.WIDE.U32 R12, R224, 0x20, R12 ;  /* 0x00000020e00c0825 */ /* 0x001fc800078e000c */
[C---:B------:R-:W-:Y:S01]  /*0ee0*/  FADD.FTZ R223, -R0.reuse, R186 ;  /* 0x000000ba00df7221 */ /* 0x040fe20000010100 */
[----:B------:R-:W-:Y:S02]  /*0ef0*/  PRMT R224, R199, 0x7632, R224 ;  /* 0x00007632c7e07816 */ /* 0x000fe400000000e0 */
[----:B------:R-:W-:Y:S01]  /*0f00*/  MOV R186, R165 ;  /* 0x000000a500ba7202 */ /* 0x000fe20000000f00 */
[C---:B------:R-:W-:Y:S01]  /*0f10*/  FADD.FTZ R165, -R0.reuse, R170 ;  /* 0x000000aa00a57221 */ /* 0x040fe20000010100 */
[----:B------:R-:W-:Y:S01]  /*0f20*/  SHF.L.U32 R172, R183, 0x10, RZ ;  /* 0x00000010b7ac7819 */ /* 0x000fe200000006ff */
[C---:B------:R-:W-:Y:S01]  /*0f30*/  FADD.FTZ R170, -R0.reuse, R6 ;  /* 0x0000000600aa7221 */ /* 0x040fe20000010100 */
[----:B------:R-:W-:Y:S01]  /*0f40*/  MOV R183, R225 ;  /* 0x000000e100b77202 */ /* 0x000fe20000000f00 */
[----:B------:R-:W-:Y:S01]  /*0f50*/  FADD.FTZ R225, -R0, R184 ;  /* 0x000000b800e17221 */ /* 0x000fe20000010100 */
[C---:B------:R-:W-:Y:S01]  /*0f60*/  FMUL.FTZ R6, R214.reuse, R227 ;  /* 0x000000e3d6067220 */ /* 0x040fe20000410000 */
[----:B------:R-:W-:Y:S01]  /*0f70*/  MOV R184, R224 ;  /* 0x000000e000b87202 */ /* 0x000fe20000000f00 */
[----:B------:R-:W-:Y:S01]  /*0f80*/  FMUL.FTZ R227, R214, R222 ;  /* 0x000000ded6e37220 */ /* 0x000fe20000410000 */
[----:B------:R-:W-:Y:S01]  /*0f90*/  FADD.FTZ R224, -R0, R185 ;  /* 0x000000b900e07221 */ /* 0x000fe20000010100 */
[----:B------:R-:W-:Y:S01]  /*0fa0*/  MOV R222, R20 ;  /* 0x0000001400de7202 */ /* 0x000fe20000000f00 */
[----:B------:R-:W-:Y:S01]  /*0fb0*/  FMUL.FTZ R20, R214, R219 ;  /* 0x000000dbd6147220 */ /* 0x000fe20000410000 */
[----:B------:R-:W-:Y:S01]  /*0fc0*/  MOV R185, R172 ;  /* 0x000000ac00b97202 */ /* 0x000fe20000000f00 */
[C---:B------:R-:W-:Y:S01]  /*0fd0*/  FADD.FTZ R172, -R0.reuse, R28 ;  /* 0x0000001c00ac7221 */ /* 0x040fe20000010100 */
[----:B------:R-:W4:Y:S01]  /*0fe0*/  LDL R219, [R1+0x4c] ;  /* 0x00004c0001db7983 */ /* 0x000f220000100800 */
[C---:B------:R-:W-:Y:S01]  /*0ff0*/  FADD.FTZ R28, -R0.reuse, R29 ;  /* 0x0000001d001c7221 */ /* 0x040fe20000010100 */
[C---:B------:R-:W-:Y:S01]  /*1000*/  FADD.FTZ R29, -R0.reuse, R30 ;  /* 0x0000001e001d7221 */ /* 0x040fe20000010100 */
[C---:B------:R-:W-:Y:S01]  /*1010*/  FADD.FTZ R30, -R0.reuse, R31 ;  /* 0x0000001f001e7221 */ /* 0x040fe20000010100 */
[C---:B------:R-:W-:Y:S01]  /*1020*/  FADD.FTZ R31, -R0.reuse, R168 ;  /* 0x000000a8001f7221 */ /* 0x040fe20000010100 */
[----:B------:R-:W-:Y:S01]  /*1030*/  FADD.FTZ R168, -R0, R4 ;  /* 0x0000000400a87221 */ /* 0x000fe20000010100 */
[----:B------:R-:W-:Y:S01]  /*1040*/  FMUL.FTZ R4, R214, R229 ;  /* 0x000000e5d6047220 */ /* 0x000fe20000410000 */
[----:B------:R-:W-:Y:S01]  /*1050*/  FADD.FTZ R228, -R0, R11 ;  /* 0x0000000b00e47221 */ /* 0x000fe20000010100 */
[----:B------:R-:W-:Y:S01]  /*1060*/  SHF.L.U32 R11, R198, 0x10, RZ ;  /* 0x00000010c60b7819 */ /* 0x000fe200000006ff */
[----:B------:R-:W-:Y:S01]  /*1070*/  FADD.FTZ R150, R150, R10 ;  /* 0x0000000a96967221 */ /* 0x000fe20000010000 */
[----:B------:R-:W-:Y:S01]  /*1080*/  FFMA.FTZ R74, R4, R10, R74 ;  /* 0x0000000a044a7223 */ /* 0x000fe2000001004a */
[----:B------:R-:W-:Y:S01]  /*1090*/  FADD.FTZ R218, -R0, R189 ;  /* 0x000000bd00da7221 */ /* 0x000fe20000010100 */
[----:B------:R-:W5:Y:S01]  /*10a0*/  @P0 LDG.E.128 R68, desc[UR6][R12.64] ;  /* 0x000000060c440981 */ /* 0x000f62000c1e1d00 */
[----:B------:R-:W-:Y:S01]  /*10b0*/  FADD.FTZ R144, R144, R11 ;  /* 0x0000000b90907221 */ /* 0x000fe20000010000 */
[----:B------:R-:W-:-:S02]  /*10c0*/  FFMA.FTZ R76, R6, R11, R76 ;  /* 0x0000000b064c7223 */ /* 0x000fc4000001004c */
[----:B------:R-:W5:Y:S01]  /*10d0*/  LDG.E.64 R188, desc[UR6][R14.64] ;  /* 0x000000060ebc7981 */ /* 0x000f62000c1e1b00 */
[----:B------:R-:W-:Y:S01]  /*10e0*/  FADD.FTZ R234, -R0, R176 ;  /* 0x000000b000ea7221 */ /* 0x000fe20000010100 */
[----:B------:R-:W-:Y:S02]  /*10f0*/  MOV R187, R164 ;  /* 0x000000a400bb7202 */ /* 0x000fe40000000f00 */
[----:B------:R0:W5:Y:S04]  /*1100*/  @P0 LDG.E.128 R64, desc[UR6][R12.64+0x10] ;  /* 0x000010060c400981 */ /* 0x000168000c1e1d00 */
[----:B------:R-:W4:Y:S01]  /*1110*/  LDL R14, [R1+0x50] ;  /* 0x00005000010e7983 */ /* 0x000f220000100800 */
[----:B--2---:R-:W-:Y:S01]  /*1120*/  FMUL.FTZ R10, R22, R10 ;  /* 0x0000000a160a7220 */ /* 0x004fe20000410000 */
[----:B------:R-:W-:-:S02]  /*1130*/  FMUL.FTZ R22, R214, R216 ;  /* 0x000000d8d6167220 */ /* 0x000fc40000410000 */
[----:B------:R-:W2:Y:S01]  /*1140*/  LDL R216, [R1+0x5c] ;  /* 0x00005c0001d87983 */ /* 0x000ea20000100800 */
[----:B---3--:R-:W-:Y:S01]  /*1150*/  FMUL.FTZ R11, R21, R11 ;  /* 0x0000000b150b7220 */ /* 0x008fe20000410000 */
[----:B------:R-:W-:Y:S02]  /*1160*/  FMUL.FTZ R21, R214, R218 ;  /* 0x000000dad6157220 */ /* 0x000fe40000410000 */
[----:B------:R-:W3:Y:S01]  /*1170*/  LDL R218, [R1+0x64] ;  /* 0x0000640001da7983 */ /* 0x000ee20000100800 */
[C---:B0-----:R-:W-:Y:S01]  /*1180*/  FADD.FTZ R13, -R0.reuse, R175 ;  /* 0x000000af000d7221 */ /* 0x041fe20000010100 */
[C---:B------:R-:W-:Y:S01]  /*1190*/  FADD.FTZ R164, -R0.reuse, R169 ;  /* 0x000000a900a47221 */ /* 0x040fe20000010100 */
[----:B------:R-:W-:Y:S01]  /*11a0*/  SHF.L.U32 R12, R199, 0x10, RZ ;  /* 0x00000010c70c7819 */ /* 0x000fe200000006ff */
[C---:B------:R-:W-:Y:S01]  /*11b0*/  FADD.FTZ R169, -R0.reuse, R5 ;  /* 0x0000000500a97221 */ /* 0x040fe20000010100 */
[----:B------:R-:W-:Y:S01]  /*11c0*/  MOV R203, R183 ;  /* 0x000000b700cb7202 */ /* 0x000fe20000000f00 */
[C---:B------:R-:W-:Y:S01]  /*11d0*/  FADD.FTZ R199, -R0.reuse, R192 ;  /* 0x000000c000c77221 */ /* 0x040fe20000010100 */
[----:B------:R-:W-:Y:S01]  /*11e0*/  FADD.FTZ R198, -R0, R193 ;  /* 0x000000c100c67221 */ /* 0x000fe20000010100 */
[C---:B------:R-:W-:Y:S01]  /*11f0*/  PRMT R167, R23.reuse, 0x7632, R167 ;  /* 0x0000763217a77816 */ /* 0x040fe200000000a7 */
[C---:B------:R-:W-:Y:S01]  /*1200*/  FMUL.FTZ R5, R214.reuse, R228 ;  /* 0x000000e4d6057220 */ /* 0x040fe20000410000 */
[----:B------:R-:W-:Y:S01]  /*1210*/  SHF.L.U32 R183, R23, 0x10, RZ ;  /* 0x0000001017b77819 */ /* 0x000fe200000006ff */
[----:B------:R0:W5:Y:S01]  /*1220*/  LDG.E.64 R192, desc[UR6][R200.64] ;  /* 0x00000006c8c07981 */ /* 0x000162000c1e1b00 */
[C---:B------:R-:W-:Y:S01]  /*1230*/  FMUL.FTZ R228, R214.reuse, R13 ;  /* 0x0000000dd6e47220 */ /* 0x040fe20000410000 */
[----:B------:R-:W-:Y:S01]  /*1240*/  MOV R209, R174 ;  /* 0x000000ae00d17202 */ /* 0x000fe20000000f00 */
[----:B------:R-:W-:Y:S01]  /*1250*/  FMUL.FTZ R13, R214, R234 ;  /* 0x000000ead60d7220 */ /* 0x000fe20000410000 */
[----:B------:R-:W3:Y:S01]  /*1260*/  LDL R23, [R1+0x58] ;  /* 0x0000580001177983 */ /* 0x000ee20000100800 */
[C---:B------:R-:W-:Y:S01]  /*1270*/  FADD.FTZ R174, -R0.reuse, R7 ;  /* 0x0000000700ae7221 */ /* 0x040fe20000010100 */
[----:B------:R-:W-:Y:S01]  /*1280*/  FADD.FTZ R175, -R0, R16 ;  /* 0x0000001000af7221 */ /* 0x000fe20000010100 */
[----:B------:R-:W-:Y:S01]  /*1290*/  PRMT R152, R207, 0x7632, R152 ;  /* 0x00007632cf987816 */ /* 0x000fe20000000098 */
[----:B------:R-:W3:Y:S01]  /*12a0*/  LDL R234, [R1+0x54] ;  /* 0x0000540001ea7983 */ /* 0x000ee20000100800 */
[----:B------:R-:W-:-:S02]  /*12b0*/  SHF.L.U32 R203, R203, 0x10, RZ ;  /* 0x00000010cbcb7819 */ /* 0x000fc400000006ff */
[----:B0-----:R-:W-:Y:S01]  /*12c0*/  MOV R200, R213 ;  /* 0x000000d500c87202 */ /* 0x001fe20000000f00 */
[C---:B------:R-:W-:Y:S01]  /*12d0*/  FMUL.FTZ R7, R214.reuse, R226 ;  /* 0x000000e2d6077220 */ /* 0x040fe20000410000 */
[----:B------:R-:W-:Y:S02]  /*12e0*/  SHF.L.U32 R213, R207, 0x10, RZ ;  /* 0x00000010cfd57819 */ /* 0x000fe400000006ff */
[----:B------:R-:W-:Y:S01]  /*12f0*/  MOV R207, R166 ;  /* 0x000000a600cf7202 */ /* 0x000fe20000000f00 */
[C---:B------:R-:W-:Y:S01]  /*1300*/  FMUL.FTZ R166, R214.reuse, R168 ;  /* 0x000000a8d6a67220 */ /* 0x040fe20000410000 */
[C---:B------:R-:W-:Y:S01]  /*1310*/  FMUL.FTZ R168, R214.reuse, R170 ;  /* 0x000000aad6a87220 */ /* 0x040fe20000410000 */
[----:B------:R-:W-:Y:S01]  /*1320*/  FMUL.FTZ R170, R214, R175 ;  /* 0x000000afd6aa7220 */ /* 0x000fe20000410000 */
[----:B------:R-:W-:Y:S01]  /*1330*/  FADD.FTZ R176, -R0, R17 ;  /* 0x0000001100b07221 */ /* 0x000fe20000010100 */
[----:B------:R-:W-:Y:S01]  /*1340*/  FADD.FTZ R145, R145, R203 ;  /* 0x000000cb91917221 */ /* 0x000fe20000010000 */
[-C--:B------:R-:W-:Y:S01]  /*1350*/  FFMA.FTZ R77, R7, R203.reuse, R77 ;  /* 0x000000cb074d7223 */ /* 0x080fe2000001004d */
[----:B----4-:R-:W-:Y:S01]  /*1360*/  FMUL.FTZ R175, R219, R203 ;  /* 0x000000cbdbaf7220 */ /* 0x010fe20000410000 */
[----:B------:R-:W-:Y:S01]  /*1370*/  MOV R17, R185 ;  /* 0x000000b900117202 */ /* 0x000fe20000000f00 */
[----:B------:R-:W4:Y:S01]  /*1380*/  LDL R203, [R1+0x18] ;  /* 0x0000180001cb7983 */ /* 0x000f220000100800 */
[----:B------:R-:W-:-:S02]  /*1390*/  PRMT R158, R25, 0x7632, R158 ;  /* 0x00007632199e7816 */ /* 0x000fc4000000009e */
[----:B------:R-:W-:Y:S01]  /*13a0*/  SHF.L.U32 R185, R25, 0x10, RZ ;  /* 0x0000001019b97819 */ /* 0x000fe200000006ff */
[----:B------:R-:W-:Y:S01]  /*13b0*/  FMUL.FTZ R25, R214, R198 ;  /* 0x000000c6d6197220 */ /* 0x000fe20000410000 */
[----:B------:R-:W-:Y:S01]  /*13c0*/  SHF.L.U32 R198, R207, 0x10, RZ ;  /* 0x00000010cfc67819 */ /* 0x000fe200000006ff */
[C---:B------:R-:W-:Y:S01]  /*13d0*/  FADD.FTZ R233, -R0.reuse, R177 ;  /* 0x000000b100e97221 */ /* 0x040fe20000010100 */
[----:B------:R-:W4:Y:S01]  /*13e0*/  LDL R207, [R1+0x10] ;  /* 0x0000100001cf7983 */ /* 0x000f220000100800 */
[C---:B------:R-:W-:Y:S01]  /*13f0*/  FADD.FTZ R177, -R0.reuse, R18 ;  /* 0x0000001200b17221 */ /* 0x040fe20000010100 */
[C---:B------:R-:W-:Y:S01]  /*1400*/  FADD.FTZ R232, -R0.reuse, R178 ;  /* 0x000000b200e87221 */ /* 0x040fe20000010100 */
[----:B------:R-:W-:Y:S01]  /*1410*/  MOV R18, R184 ;  /* 0x000000b800127202 */ /* 0x000fe20000000f00 */
[----:B------:R-:W-:Y:S01]  /*1420*/  FADD.FTZ R178, -R0, R19 ;  /* 0x0000001300b27221 */ /* 0x000fe20000010100 */
[----:B------:R-:W-:Y:S01]  /*1430*/  SHF.L.U32 R200, R200, 0x10, RZ ;  /* 0x00000010c8c87819 */ /* 0x000fe200000006ff */
[C---:B------:R-:W-:Y:S01]  /*1440*/  FMUL.FTZ R8, R214.reuse, R8 ;  /* 0x00000008d6087220 */ /* 0x040fe20000410000 */
[----:B------:R-:W-:Y:S01]  /*1450*/  MOV R19, R209 ;  /* 0x000000d100137202 */ /* 0x000fe20000000f00 */
[----:B------:R-:W-:Y:S01]  /*1460*/  FMUL.FTZ R226, R214, R173 ;  /* 0x000000add6e27220 */ /* 0x000fe20000410000 */
[----:B------:R-:W-:-:S02]  /*1470*/  PRMT R155, R204, 0x7632, R155 ;  /* 0x00007632cc9b7816 */ /* 0x000fc4000000009b */
[----:B------:R-:W-:Y:S02]  /*1480*/  SHF.L.U32 R201, R204, 0x10, RZ ;  /* 0x00000010ccc97819 */ /* 0x000fe400000006ff */
[----:B------:R-:W-:Y:S02]  /*1490*/  SHF.L.U32 R202, R202, 0x10, RZ ;  /* 0x00000010caca7819 */ /* 0x000fe400000006ff */
[----:B------:R-:W-:Y:S01]  /*14a0*/  SHF.L.U32 R204, R18, 0x10, RZ ;  /* 0x0000001012cc7819 */ /* 0x000fe200000006ff */
[----:B------:R-:W-:Y:S01]  /*14b0*/  FMUL.FTZ R18, R214, R224 ;  /* 0x000000e0d6127220 */ /* 0x000fe20000410000 */
[----:B------:R-:W-:Y:S01]  /*14c0*/  MOV R15, R186 ;  /* 0x000000ba000f7202 */ /* 0x000fe20000000f00 */
[----:B------:R-:W-:Y:S01]  /*14d0*/  FADD.FTZ R146, R146, R12 ;  /* 0x0000000c92927221 */ /* 0x000fe20000010000 */
[----:B------:R-:W-:Y:S01]  /*14e0*/  PRMT R153, R206, 0x7632, R153 ;  /* 0x00007632ce997816 */ /* 0x000fe20000000099 */
[-C--:B------:R-:W-:Y:S01]  /*14f0*/  FFMA.FTZ R78, R8, R12.reuse, R78 ;  /* 0x0000000c084e7223 */ /* 0x080fe2000001004e */
[----:B------:R-:W-:Y:S01]  /*1500*/  SHF.L.U32 R209, R206, 0x10, RZ ;  /* 0x00000010ced17819 */ /* 0x000fe200000006ff */
[----:B------:R-:W-:Y:S01]  /*1510*/  FMUL.FTZ R12, R14, R12 ;  /* 0x0000000c0e0c7220 */ /* 0x000fe20000410000 */
[----:B------:R-:W-:Y:S01]  /*1520*/  MOV R224, R19 ;  /* 0x0000001300e07202 */ /* 0x000fe20000000f00 */
[C---:B------:R-:W-:Y:S01]  /*1530*/  FMUL.FTZ R19, R214.reuse, R223 ;  /* 0x000000dfd6137220 */ /* 0x040fe20000410000 */
[----:B------:R-:W-:Y:S01]  /*1540*/  MOV R206, R167 ;  /* 0x000000a700ce7202 */ /* 0x000fe20000000f00 */
[C---:B------:R-:W-:Y:S01]  /*1550*/  FMUL.FTZ R167, R214.reuse, R169 ;  /* 0x000000a9d6a77220 */ /* 0x040fe20000410000 */
[----:B------:R-:W-:Y:S01]  /*1560*/  MOV R16, R187 ;  /* 0x000000bb00107202 */ /* 0x000fe20000000f00 */
[C---:B------:R-:W-:Y:S01]  /*1570*/  FMUL.FTZ R14, R214.reuse, R233 ;  /* 0x000000e9d60e7220 */ /* 0x040fe20000410000 */
[----:B------:R-:W4:Y:S01]  /*1580*/  LDL R223, [R1+0x38] ;  /* 0x0000380001df7983 */ /* 0x000f220000100800 */
[C---:B------:R-:W-:Y:S01]  /*1590*/  FMUL.FTZ R169, R214.reuse, R174 ;  /* 0x000000aed6a97220 */ /* 0x040fe20000410000 */
[----:B------:R-:W-:Y:S01]  /*15a0*/  MOV R233, R15 ;  /* 0x0000000f00e97202 */ /* 0x000fe20000000f00 */
[C---:B------:R-:W-:Y:S01]  /*15b0*/  FMUL.FTZ R15, R214.reuse, R232 ;  /* 0x000000e8d60f7220 */ /* 0x040fe20000410000 */
[----:B------:R-:W-:Y:S01]  /*15c0*/  MOV R232, R16 ;  /* 0x0000001000e87202 */ /* 0x000fe20000000f00 */
[----:B------:R-:W-:-:S02]  /*15d0*/  FMUL.FTZ R16, R214, R231 ;  /* 0x000000e7d6107220 */ /* 0x000fc40000410000 */
[----:B------:R-:W4:Y:S01]  /*15e0*/  LDL R231, [R1+0x40] ;  /* 0x0000400001e77983 */ /* 0x000f220000100800 */
[----:B--2---:R-:W-:-:S03]  /*15f0*/  FMUL.FTZ R173, R216, R200 ;  /* 0x000000c8d8ad7220 */ /* 0x004fc60000410000 */
[----:B------:R-:W2:Y:S01]  /*1600*/  LDL R216, [R1+0x8] ;  /* 0x0000080001d87983 */ /* 0x000ea20000100800 */
[----:B---3--:R-:W-:-:S03]  /*1610*/  FMUL.FTZ R174, R218, R202 ;  /* 0x000000cadaae7220 */ /* 0x008fc60000410000 */
[----:B------:R-:W3:Y:S01]  /*1620*/  LDL R218, [R1+0x20] ;  /* 0x0000200001da7983 */ /* 0x000ee20000100800 */
[----:B------:R-:W-:Y:S01]  /*1630*/  FADD.FTZ R171, -R0, R171 ;  /* 0x000000ab00ab7221 */ /* 0x000fe20000010100 */
[----:B------:R-:W-:Y:S01]  /*1640*/  FMUL.FTZ R0, R214, R230 ;  /* 0x000000e6d6007220 */ /* 0x000fe20000410000 */
[----:B------:R-:W-:-:S03]  /*1650*/  FADD.FTZ R148, R148, R9 ;  /* 0x0000000994947221 */ /* 0x000fc60000010000 */
[-C--:B------:R-:W-:Y:S01]  /*1660*/  FFMA.FTZ R72, R0, R9.reuse, R72 ;  /* 0x0000000900487223 */ /* 0x080fe20000010048 */
[----:B------:R-:W-:Y:S01]  /*1670*/  FADD.FTZ R147, R147, R204 ;  /* 0x000000cc93937221 */ /* 0x000fe20000010000 */
[-C--:B------:R-:W-:Y:S01]  /*1680*/  FFMA.FTZ R79, R228, R204.reuse, R79 ;  /* 0x000000cce44f7223 */ /* 0x080fe2000001004f */
[----:B------:R-:W-:Y:S01]  /*1690*/  FMUL.FTZ R9, R23, R9 ;  /* 0x0000000917097220 */ /* 0x000fe20000410000 */
[----:B------:R-:W-:Y:S01]  /*16a0*/  FMUL.FTZ R234, R234, R204 ;  /* 0x000000cceaea7220 */ /* 0x000fe20000410000 */
[----:B------:R-:W-:Y:S02]  /*16b0*/  SHF.L.U32 R204, R211, 0x10, RZ ;  /* 0x00000010d3cc7819 */ /* 0x000fe400000006ff */
[----:B------:R-:W-:Y:S01]  /*16c0*/  FADD.FTZ R211, RZ, R9 ;  /* 0x00000009ffd37221 */ /* 0x000fe20000010000 */
[----:B------:R-:W-:Y:S01]  /*16d0*/  PRMT R157, R26, 0x7632, R157 ;  /* 0x000076321a9d7816 */ /* 0x000fe2000000009d */
[-C--:B------:R-:W-:Y:S01]  /*16e0*/  FFMA.FTZ R88, R20, R180.reuse, R88 ;  /* 0x000000b414587223 */ /* 0x080fe20000010058 */
[----:B------:R-:W-:Y:S01]  /*16f0*/  SHF.L.U32 R186, R26, 0x10, RZ ;  /* 0x000000101aba7819 */ /* 0x000fe200000006ff */
[----:B------:R-:W-:Y:S01]  /*1700*/  FMUL.FTZ R26, R214, R179 ;  /* 0x000000b3d61a7220 */ /* 0x000fe20000410000 */
[----:B------:R-:W-:Y:S01]  /*1710*/  FADD.FTZ R132, R132, R180 ;  /* 0x000000b484847221 */ /* 0x000fe20000010000 */
[----:B------:R-:W-:Y:S01]  /*1720*/  PRMT R159, R24, 0x7632, R159 ;  /* 0x00007632189f7816 */ /* 0x000fe2000000009f */
[----:B------:R-:W3:Y:S01]  /*1730*/  LDL R179, [R1+0x30] ;  /* 0x0000300001b37983 */ /* 0x000ee20000100800 */
[----:B------:R-:W-:Y:S01]  /*1740*/  FADD.FTZ R211, R173, R211 ;  /* 0x000000d3add37221 */ /* 0x000fe20000010000 */
[----:B------:R-:W-:Y:S01]  /*1750*/  FMUL.FTZ R3, R214, R3 ;  /* 0x00000003d6037220 */ /* 0x000fe20000410000 */
[----:B------:R-:W-:Y:S01]  /*1760*/  FADD.FTZ R130, R130, R183 ;  /* 0x000000b782827221 */ /* 0x000fe20000010000 */
[----:B------:R-:W-:Y:S01]  /*1770*/  FFMA.FTZ R94, R26, R183, R94 ;  /* 0x000000b71a5e7223 */ /* 0x000fe2000001005e */
[----:B----4-:R-:W-:Y:S01]  /*1780*/  FMUL.FTZ R180, R203, R180 ;  /* 0x000000b4cbb47220 */ /* 0x010fe20000410000 */
[----:B------:R-:W-:Y:S01]  /*1790*/  SHF.L.U32 R203, R210, 0x10, RZ ;  /* 0x00000010d2cb7819 */ /* 0x000fe200000006ff */
[----:B------:R-:W-:Y:S01]  /*17a0*/  FFMA.FTZ R210, R0, R9, RZ ;  /* 0x0000000900d27223 */ /* 0x000fe200000100ff */
[----:B------:R-:W-:Y:S01]  /*17b0*/  FMUL.FTZ R229, R214, R178 ;  /* 0x000000b2d6e57220 */ /* 0x000fe20000410000 */
[----:B------:R-:W-:Y:S01]  /*17c0*/  FFMA.FTZ R75, R5, R202, R75 ;  /* 0x000000ca054b7223 */ /* 0x000fe2000001004b */
[----:B------:R-:W-:Y:S01]  /*17d0*/  FADD.FTZ R151, R151, R202 ;  /* 0x000000ca97977221 */ /* 0x000fe20000010000 */
[----:B------:R-:W-:Y:S01]  /*17e0*/  FADD.FTZ R211, R10, R211 ;  /* 0x000000d30ad37221 */ /* 0x000fe20000010000 */
[----:B------:R-:W-:Y:S01]  /*17f0*/  FMUL.FTZ R183, R207, R183 ;  /* 0x000000b7cfb77220 */ /* 0x000fe20000410000 */
[----:B------:R-:W-:Y:S01]  /*1800*/  SHF.L.U32 R184, R24, 0x10, RZ ;  /* 0x0000001018b87819 */ /* 0x000fe200000006ff */
[----:B------:R-:W4:Y:S01]  /*1810*/  LDL R178, [R1+0x28] ;  /* 0x0000280001b27983 */ /* 0x000f220000100800 */
[----:B------:R-:W-:Y:S01]  /*1820*/  SHF.L.U32 R202, R208, 0x10, RZ ;  /* 0x00000010d0ca7819 */ /* 0x000fe200000006ff */
[----:B------:R-:W-:Y:S01]  /*1830*/  FMUL.FTZ R24, R214, R199 ;  /* 0x000000c7d6187220 */ /* 0x000fe20000410000 */
[----:B------:R-:W-:Y:S01]  /*1840*/  SHF.L.U32 R207, R159, 0x10, RZ ;  /* 0x000000109fcf7819 */ /* 0x000fe200000006ff */
[----:B------:R-:W-:Y:S01]  /*1850*/  FFMA.FTZ R210, R3, R173, R210 ;  /* 0x000000ad03d27223 */ /* 0x000fe200000100d2 */
[----:B------:R0:W5:Y:S01]  /*1860*/  LDL.LU R159, [R1+0x84] ;  /* 0x00008400019f7983 */ /* 0x0001620000300800 */
[----:B------:R-:W-:Y:S01]  /*1870*/  SHF.L.U32 R208, R158, 0x10, RZ ;  /* 0x000000109ed07819 */ /* 0x000fe200000006ff */
[----:B------:R-:W-:Y:S01]  /*1880*/  FADD.FTZ R211, R174, R211 ;  /* 0x000000d3aed37221 */ /* 0x000fe20000010000 */
[----:B------:R-:W-:Y:S01]  /*1890*/  SHF.L.U32 R199, R224, 0x10, RZ ;  /* 0x00000010e0c77819 */ /* 0x000fe200000006ff */
[----:B------:R0:W5:Y:S01]  /*18a0*/  LDL.LU R158, [R1+0x80] ;  /* 0x00008000019e7983 */ /* 0x0001620000300800 */
[----:B------:R-:W-:-:S03]  /*18b0*/  FFMA.FTZ R210, R4, R10, R210 ;  /* 0x0000000a04d27223 */ /* 0x000fc600000100d2 */
[----:B------:R-:W4:Y:S01]  /*18c0*/  LDL R224, [R1+0x3c] ;  /* 0x00003c0001e07983 */ /* 0x000f220000100800 */
[----:B------:R-:W-:Y:S01]  /*18d0*/  MOV R230, R17 ;  /* 0x0000001100e67202 */ /* 0x000fe20000000f00 */
[----:B------:R-:W-:Y:S01]  /*18e0*/  FMUL.FTZ R17, R214, R225 ;  /* 0x000000e1d6117220 */ /* 0x000fe20000410000 */
[----:B------:R-:W-:Y:S01]  /*18f0*/  FADD.FTZ R128, R128, R182 ;  /* 0x000000b680807221 */ /* 0x000fe20000010000 */
[----:B------:R-:W-:Y:S01]  /*1900*/  FFMA.FTZ R92, R24, R182, R92 ;  /* 0x000000b6185c7223 */ /* 0x000fe2000001005c */
[----:B------:R-:W-:Y:S01]  /*1910*/  FADD.FTZ R211, R11, R211 ;  /* 0x000000d30bd37221 */ /* 0x000fe20000010000 */
[C---:B------:R-:W-:Y:S01]  /*1920*/  FMUL.FTZ R225, R214.reuse, R171 ;  /* 0x000000abd6e17220 */ /* 0x040fe20000410000 */
[----:B------:R-:W-:Y:S01]  /*1930*/  PRMT R156, R27, 0x7632, R156 ;  /* 0x000076321b9c7816 */ /* 0x000fe2000000009c */
[----:B------:R-:W-:Y:S01]  /*1940*/  FMUL.FTZ R171, R214, R176 ;  /* 0x000000b0d6ab7220 */ /* 0x000fe20000410000 */
[----:B------:R-:W-:Y:S01]  /*1950*/  FFMA.FTZ R210, R5, R174, R210 ;  /* 0x000000ae05d27223 */ /* 0x000fe200000100d2 */
[----:B------:R-:W-:Y:S01]  /*1960*/  FFMA.FTZ R90, R22, R181, R90 ;  /* 0x000000b5165a7223 */ /* 0x000fe2000001005a */
[----:B------:R-:W-:Y:S01]  /*1970*/  FADD.FTZ R134, R134, R181 ;  /* 0x000000b586867221 */ /* 0x000fe20000010000 */
[----:B------:R-:W-:Y:S01]  /*1980*/  FADD.FTZ R211, R175, R211 ;  /* 0x000000d3afd37221 */ /* 0x000fe20000010000 */
[----:B------:R-:W-:Y:S01]  /*1990*/  FMUL.FTZ R176, R223, R222 ;  /* 0x000000dedfb07220 */ /* 0x000fe20000410000 */
[----:B------:R-:W-:Y:S01]  /*19a0*/  SHF.L.U32 R187, R27, 0x10, RZ ;  /* 0x000000101bbb7819 */ /* 0x000fe200000006ff */
[C---:B------:R-:W-:Y:S01]  /*19b0*/  FMUL.FTZ R27, R214.reuse, R172 ;  /* 0x000000acd61b7220 */ /* 0x040fe20000410000 */
[----:B------:R-:W-:Y:S01]  /*19c0*/  FMUL.FTZ R172, R214, R177 ;  /* 0x000000b1d6ac7220 */ /* 0x000fe20000410000 */
[----:B------:R-:W-:Y:S01]  /*19d0*/  FADD.FTZ R219, R12, R211 ;  /* 0x000000d30cdb7221 */ /* 0x000fe20000010000 */
[----:B------:R-:W-:Y:S01]  /*19e0*/  SHF.L.U32 R211, R155, 0x10, RZ ;  /* 0x000000109bd37819 */ /* 0x000fe200000006ff */
[----:B------:R-:W-:Y:S01]  /*19f0*/  FMUL.FTZ R177, R231, R252 ;  /* 0x000000fce7b17220 */ /* 0x000fe20000410000 */
[----:B------:R-:W-:Y:S01]  /*1a00*/  FFMA.FTZ R80, R13, R222, R80 ;  /* 0x000000de0d507223 */ /* 0x000fe20000010050 */
[----:B------:R-:W-:Y:S01]  /*1a10*/  FADD.FTZ R140, R140, R222 ;  /* 0x000000de8c8c7221 */ /* 0x000fe20000010000 */
[----:B--2---:R-:W-:Y:S01]  /*1a20*/  FMUL.FTZ R182, R216, R182 ;  /* 0x000000b6d8b67220 */ /* 0x004fe20000410000 */
[----:B------:R-:W-:-:S02]  /*1a30*/  SHF.L.U32 R216, R157, 0x10, RZ ;  /* 0x000000109dd87819 */ /* 0x000fc400000006ff */
[----:B------:R0:W5:Y:S04]  /*1a40*/  LDL.LU R157, [R1+0x7c] ;  /* 0x00007c00019d7983 */ /* 0x0001680000300800 */
[----:B------:R-:W2:Y:S01]  /*1a50*/  LDL R223, [R1+0x44] ;  /* 0x0000440001df7983 */ /* 0x000ea20000100800 */
[----:B---3--:R-:W-:Y:S01]  /*1a60*/  FMUL.FTZ R181, R218, R181 ;  /* 0x000000b5dab57220 */ /* 0x008fe20000410000 */
[----:B------:R-:W-:Y:S01]  /*1a70*/  FFMA.FTZ R218, R6, R11, R210 ;  /* 0x0000000b06da7223 */ /* 0x000fe200000100d2 */
[----:B------:R-:W-:Y:S02]  /*1a80*/  SHF.L.U32 R210, R156, 0x10, RZ ;  /* 0x000000109cd27819 */ /* 0x000fe400000006ff */
[----:B------:R0:W5:Y:S04]  /*1a90*/  LDL.LU R156, [R1+0x78] ;  /* 0x00007800019c7983 */ /* 0x0001680000300800 */
[----:B------:R-:W3:Y:S04]  /*1aa0*/  LDL R231, [R1+0x2c] ;  /* 0x00002c0001e77983 */ /* 0x000ee80000100800 */
[----:B------:R0:W5:Y:S04]  /*1ab0*/  LDL.LU R155, [R1+0x74] ;  /* 0x00007400019b7983 */ /* 0x0001680000300800 */
[----:B------:R-:W3:Y:S01]  /*1ac0*/  LDL R222, [R1+0x34] ;  /* 0x0000340001de7983 */ /* 0x000ee20000100800 */
[----:B------:R-:W-:Y:S01]  /*1ad0*/  FADD.FTZ R138, R138, R230 ;  /* 0x000000e68a8a7221 */ /* 0x000fe20000010000 */
[----:B------:R-:W-:Y:S01]  /*1ae0*/  FFMA.FTZ R86, R19, R230, R86 ;  /* 0x000000e613567223 */ /* 0x000fe20000010056 */
[----:B------:R-:W-:Y:S01]  /*1af0*/  FFMA.FTZ R81, R14, R198, R81 ;  /* 0x000000c60e517223 */ /* 0x000fe20000010051 */
[----:B------:R-:W-:-:S02]  /*1b00*/  FMUL.FTZ R179, R179, R230 ;  /* 0x000000e6b3b37220 */ /* 0x000fc40000410000 */
[----:B------:R-:W3:Y:S01]  /*1b10*/  LDL R230, [R1+0x1c] ;  /* 0x00001c0001e67983 */ /* 0x000ee20000100800 */
[----:B------:R-:W-:Y:S01]  /*1b20*/  FADD.FTZ R141, R141, R198 ;  /* 0x000000c68d8d7221 */ /* 0x000fe20000010000 */
[-C--:B------:R-:W-:Y:S01]  /*1b30*/  FFMA.FTZ R83, R16, R199.reuse, R83 ;  /* 0x000000c710537223 */ /* 0x080fe20000010053 */
[----:B------:R-:W-:Y:S01]  /*1b40*/  FADD.FTZ R143, R143, R199 ;  /* 0x000000c78f8f7221 */ /* 0x000fe20000010000 */
[----:B------:R-:W-:Y:S01]  /*1b50*/  FMUL.FTZ R23, R214, R212 ;  /* 0x000000d4d6177220 */ /* 0x000fe20000410000 */
[----:B------:R-:W-:Y:S01]  /*1b60*/  SHF.L.U32 R212, R233, 0x10, RZ ;  /* 0x00000010e9d47819 */ /* 0x000fe200000006ff */
[----:B----4-:R-:W-:Y:S02]  /*1b70*/  FMUL.FTZ R198, R224, R198 ;  /* 0x000000c6e0c67220 */ /* 0x010fe40000410000 */
[----:B------:R-:W4:Y:S01]  /*1b80*/  LDL R224, [R1+0x24] ;  /* 0x0000240001e07983 */ /* 0x000f220000100800 */
[----:B--2---:R-:W-:-:S03]  /*1b90*/  FMUL.FTZ R199, R223, R199 ;  /* 0x000000c7dfc77220 */ /* 0x004fc60000410000 */
[----:B------:R-:W2:Y:S01]  /*1ba0*/  LDL R223, [R1+0xc] ;  /* 0x00000c0001df7983 */ /* 0x000ea20000100800 */
[----:B---3--:R-:W-:-:S03]  /*1bb0*/  FMUL.FTZ R233, R222, R212 ;  /* 0x000000d4dee97220 */ /* 0x008fc60000410000 */
[----:B------:R-:W3:Y:S01]  /*1bc0*/  LDL R222, [R1+0x14] ;  /* 0x0000140001de7983 */ /* 0x000ee20000100800 */
        /* <DEDUP_REMOVED lines=8> */
[----:B------:R-:W-:Y:S01]  /*1c50*/  FFMA.FTZ R73, R3, R200, R73 ;  /* 0x000000c803497223 */ /* 0x000fe20000010049 */
[----:B------:R-:W-:Y:S01]  /*1c60*/  FADD.FTZ R149, R149, R200 ;  /* 0x000000c895957221 */ /* 0x000fe20000010000 */
        /* <DEDUP_REMOVED lines=24> */
[-C--:B------:R-:W-:Y:S01]  /*1df0*/  FFMA.FTZ R91, R23, R203.reuse, R91 ;  /* 0x000000cb175b7223 */ /* 0x080fe2000001005b */
[----:B------:R-:W-:Y:S01]  /*1e00*/  FADD.FTZ R135, R135, R203 ;  /* 0x000000cb87877221 */ /* 0x000fe20000010000 */
[----:B----4-:R-:W-:Y:S01]  /*1e10*/  FMUL.FTZ R203, R224, R203 ;  /* 0x000000cbe0cb7220 */ /* 0x010fe20000410000 */
        /* <DEDUP_REMOVED lines=8> */
[----:B------:R-:W-:Y:S01]  /*1ea0*/  SHF.L.U32 R206, R206, 0x10, RZ ;  /* 0x00000010cece7819 */ /* 0x000fe200000006ff */
[----:B------:R-:W-:-:S04]  /*1eb0*/  FMUL.FTZ R28, R214, R28 ;  /* 0x0000001cd61c7220 */ /* 0x000fc80000410000 */
[----:B------:R-:W-:Y:S01]  /*1ec0*/  FADD.FTZ R131, R131, R206 ;  /* 0x000000ce83837221 */ /* 0x000fe20000010000 */
[----:B------:R-:W-:Y:S01]  /*1ed0*/  FFMA.FTZ R95, R226, R206, R95 ;  /* 0x000000cee25f7223 */ /* 0x000fe2000001005f */
[-C--:B------:R-:W-:Y:S01]  /*1ee0*/  FFMA.FTZ R96, R27, R184.reuse, R96 ;  /* 0x000000b81b607223 */ /* 0x080fe20000010060 */
        /* <DEDUP_REMOVED lines=9> */
[----:B------:R-:W-:Y:S01]  /*1f80*/  FMUL.FTZ R31, R214, R31 ;  /* 0x0000001fd61f7220 */ /* 0x000fe20000410000 */
[----:B------:R-:W-:Y:S01]  /*1f90*/  FFMA.FTZ R99, R30, R208, R99 ;  /* 0x000000d01e637223 */ /* 0x000fe20000010063 */
[----:B------:R-:W-:Y:S01]  /*1fa0*/  FADD.FTZ R127, R127, R208 ;  /* 0x000000d07f7f7221 */ /* 0x000fe20000010000 */
[----:B------:R-:W-:Y:S01]  /*1fb0*/  FADD.FTZ R120, R120, R186 ;  /* 0x000000ba78787221 */ /* 0x000fe20000010000 */
[----:B------:R-:W-:Y:S01]  /*1fc0*/  FFMA.FTZ R100, R31, R186, R100 ;  /* 0x000000ba1f647223 */ /* 0x000fe20000010064 */
[----:B------:R-:W-:Y:S01]  /*1fd0*/  FMUL.FTZ R164, R214, R164 ;  /* 0x000000a4d6a47220 */ /* 0x000fe20000410000 */
[----:B------:R-:W-:Y:S01]  /*1fe0*/  FMUL.FTZ R186, R244, R186 ;  /* 0x000000baf4ba7220 */ /* 0x000fe20000410000 */
[----:B------:R-:W-:Y:S01]  /*1ff0*/  FMUL.FTZ R165, R214, R165 ;  /* 0x000000a5d6a57220 */ /* 0x000fe20000410000 */
[----:B------:R-:W-:Y:S01]  /*2000*/  FADD.FTZ R121, R121, R216 ;  /* 0x000000d879797221 */ /* 0x000fe20000010000 */
[----:B------:R-:W-:Y:S01]  /*2010*/  FFMA.FTZ R101, R164, R216, R101 ;  /* 0x000000d8a4657223 */ /* 0x000fe20000010065 */
[----:B------:R-:W-:Y:S01]  /*2020*/  PRMT R154, R205, 0x7632, R154 ;  /* 0x00007632cd9a7816 */ /* 0x000fe2000000009a */
        /* <DEDUP_REMOVED lines=8> */
[----:B------:R-:W-:-:S02]  /*20b0*/  SHF.L.U32 R212, R154, 0x10, RZ ;  /* 0x000000109ad47819 */ /* 0x000fc400000006ff */
[----:B------:R0:W5:Y:S01]  /*20c0*/  LDL.LU R154, [R1+0x70] ;  /* 0x00007000019a7983 */ /* 0x0001620000300800 */
[----:B--2---:R-:W-:-:S04]  /*20d0*/  FMUL.FTZ R204, R223, R204 ;  /* 0x000000ccdfcc7220 */ /* 0x004fc80000410000 */
[----:B------:R-:W-:Y:S01]  /*20e0*/  FFMA.FTZ R218, R25, R204, R218 ;  /* 0x000000cc19da7223 */ /* 0x000fe200000100da */
[----:B------:R-:W-:-:S04]  /*20f0*/  FADD.FTZ R219, R204, R219 ;  /* 0x000000dbccdb7221 */ /* 0x000fc80000010000 */
[----:B------:R-:W-:Y:S01]  /*2100*/  FADD.FTZ R219, R183, R219 ;  /* 0x000000dbb7db7221 */ /* 0x000fe20000010000 */
[----:B---3--:R-:W-:Y:S01]  /*2110*/  FMUL.FTZ R232, R222, R206 ;  /* 0x000000cedee87220 */ /* 0x008fe20000410000 */
[----:B------:R-:W-:-:S03]  /*2120*/  FFMA.FTZ R206, R26, R183, R218 ;  /* 0x000000b71ace7223 */ /* 0x000fc600000100da */
[----:B------:R-:W-:Y:S01]  /*2130*/  FADD.FTZ R219, R232, R219 ;  /* 0x000000dbe8db7221 */ /* 0x000fe20000010000 */
[----:B------:R-:W-:Y:S01]  /*2140*/  FFMA.FTZ R222, R226, R232, R206 ;  /* 0x000000e8e2de7223 */ /* 0x000fe200000100ce */
[----:B------:R-:W-:-:S03]  /*2150*/  FMUL.FTZ R206, R249, R207 ;  /* 0x000000cff9ce7220 */ /* 0x000fc60000410000 */
        /* <DEDUP_REMOVED lines=14> */
[----:B------:R-:W-:Y:S02]  /*2240*/  SHF.L.U32 R218, R153, 0x10, RZ ;  /* 0x0000001099da7819 */ /* 0x000fe400000006ff */
[----:B------:R-:W-:Y:S01]  /*2250*/  FFMA.FTZ R210, R165, R187, R219 ;  /* 0x000000bba5d27223 */ /* 0x000fe200000100db */
[----:B------:R-:W-:Y:S01]  /*2260*/  FADD.FTZ R219, R216, R187 ;  /* 0x000000bbd8db7221 */ /* 0x000fe20000010000 */
[----:B------:R0:W5:Y:S01]  /*2270*/  LDL.LU R153, [R1+0x6c] ;  /* 0x00006c0001997983 */ /* 0x0001620000300800 */
[----:B------:R-:W-:-:S03]  /*2280*/  SHF.L.U32 R216, R152, 0x10, RZ ;  /* 0x0000001098d87819 */ /* 0x000fc600000006ff */
[----:B------:R0:W5:Y:S01]  /*2290*/  LDL.LU R152, [R1+0x68] ;  /* 0x0000680001987983 */ /* 0x0001620000300800 */
[-C--:B------:R-:W-:Y:S01]  /*22a0*/  FFMA.FTZ R104, R166, R201.reuse, R104 ;  /* 0x000000c9a6687223 */ /* 0x080fe20000010068 */
[----:B------:R-:W-:Y:S01]  /*22b0*/  FADD.FTZ R116, R116, R201 ;  /* 0x000000c974747221 */ /* 0x000fe20000010000 */
[----:B------:R-:W-:Y:S01]  /*22c0*/  FMUL.FTZ R201, R240, R201 ;  /* 0x000000c9f0c97220 */ /* 0x000fe20000410000 */
[----:B------:R-:W-:Y:S01]  /*22d0*/  FFMA.FTZ R222, R225, R231, R210 ;  /* 0x000000e7e1de7223 */ /* 0x000fe200000100d2 */
[----:B------:R-:W-:Y:S01]  /*22e0*/  FADD.FTZ R219, R219, R231 ;  /* 0x000000e7dbdb7221 */ /* 0x000fe20000010000 */
        /* <DEDUP_REMOVED lines=31> */
[----:B------:R-:W-:-:S02]  /*24e0*/  FMUL.FTZ R230, R239, R216 ;  /* 0x000000d8efe67220 */ /* 0x000fc40000410000 */
[----:B------:R-:W-:Y:S01]  /*24f0*/  FFMA.FTZ R219, R172, R213, R219 ;  /* 0x000000d5acdb7223 */ /* 0x000fe200000100db */
        /* <DEDUP_REMOVED lines=9> */
[----:B0-----:R-:W-:Y:S06]  /*2590*/  BRA `(.L_x_11075) ;  /* 0x0000000400307947 */ /* 0x001fec0003800000 */
.L_x_11074:
[----:B-----5:R-:W-:Y:S01]  /*25a0*/  ISETP.GE.AND P3, PT, R215, 0x1, PT ;  /* 0x00000001d700780c */ /* 0x020fe20003f66270 */
[----:B------:R-:W-:Y:S01]  /*25b0*/  HFMA2 R216, -RZ, RZ, 0, 0 ;  /* 0x00000000ffd87431 */ /* 0x000fe200000001ff */
        /* <DEDUP_REMOVED lines=33> */
.L_x_11076:
        /* <DEDUP_REMOVED lines=10> */
[----:B-1----:R-:W-:Y:S01]  /*2870*/  LOP3.LUT R34, R34, 0x1f, RZ, 0xc0, !PT ;  /* 0x0000001f22227812 */ /* 0x002fe200078ec0ff */
        /* <DEDUP_REMOVED lines=9> */
[--C-:B--2---:R-:W-:Y:S01]  /*2910*/  IMAD.WIDE.U32 R34, R35, 0x20, R218.reuse ;  /* 0x0000002023227825 */ /* 0x104fe200078e00da */
        /* <DEDUP_REMOVED lines=20> */
.L_x_11075:
[----:B------:R-:W-:Y:S05]  /*2a60*/  BSYNC.RECONVERGENT B1 ;  /* 0x0000000000017941 */ /* 0x000fea0003800200 */
.L_x_11073:
[----:B------:R-:W-:-:S03]  /*2a70*/  UMOV UR4, 0xffffffff ;  /* 0xffffffff00047882 */ /* 0x000fc60000000000 */
[----:B------:R-:W-:Y:S05]  /*2a80*/  BRA.DIV UR4, `(.L_x_11077) ;  /* 0x0000009e04287947 */ /* 0x000fea000b800000 */
[----:B-12---:R-:W1:Y:S02]  /*2a90*/  SHFL.BFLY PT, R218, R222, 0x1, 0x1f ;  /* 0x0c201f00deda7f89 */ /* 0x006e6400000e0000 */
        /* <DEDUP_REMOVED lines=17> */
.L_x_11255:
[----:B------:R-:W4:Y:S01]  /*2bb0*/  S2R R223, SR_TID.X ;  /* 0x0000000000df7919 */ /* 0x000f220000002100 */
[----:B--2---:R-:W-:Y:S01]  /*2bc0*/  FADD.FTZ R219, R216, R235 ;  /* 0x000000ebd8db7221 */ /* 0x004fe20000010000 */
[----:B-1-3--:R-:W-:Y:S01]  /*2bd0*/  FADD.FTZ R216, R224, R218 ;  /* 0x000000dae0d87221 */ /* 0x00afe20000010000 */
[----:B------:R-:W-:Y:S01]  /*2be0*/  @P3 IADD3 R215, PT, PT, R215, -0x1, RZ ;  /* 0xffffffffd7d73810 */ /* 0x000fe20007ffe0ff */
[----:B------:R-:W-:Y:S01]  /*2bf0*/  IMAD R218, R2, UR8, RZ ;  /* 0x0000000802da7c24 */ /* 0x000fe2000f8e02ff */
[----:B------:R-:W-:Y:S01]  /*2c00*/  ISETP.NE.U32.AND P0, PT, R220, RZ, PT ;  /* 0x000000ffdc00720c */ /* 0x000fe20003f05070 */
[----:B------:R-:W-:Y:S01]  /*2c10*/  FMUL.FTZ R219, R219, UR10 ;  /* 0x0000000adbdb7c20 */ /* 0x000fe20008410000 */
[----:B------:R-:W-:Y:S01]  /*2c20*/  ISETP.NE.AND P1, PT, RZ, UR9, PT ;  /* 0x00000009ff007c0c */ /* 0x000fe2000bf25270 */
[----:B------:R-:W-:Y:S01]  /*2c30*/  @P3 IMAD R215, R215, UR8, RZ ;  /* 0x00000008d7d73c24 */ /* 0x000fe2000f8e02ff */
[----:B------:R-:W-:Y:S01]  /*2c40*/  SHF.R.S32.HI R222, RZ, 0x1f, R218 ;  /* 0x0000001fffde7819 */ /* 0x000fe200000114da */
[----:B------:R-:W-:Y:S01]  /*2c50*/  BSSY.RECONVERGENT B1, `(.L_x_11078) ;  /* 0x00001c6000017945 */ /* 0x000fe20003800200 */
[----:B------:R-:W-:-:S02]  /*2c60*/  ISETP.NE.AND.EX P0, PT, R221, RZ, PT, P0 ;  /* 0x000000ffdd00720c */ /* 0x000fc40003f05300 */
[----:B------:R-:W-:Y:S02]  /*2c70*/  LEA.HI R218, R222, R218, RZ, 0x3 ;  /* 0x000000dadeda7211 */ /* 0x000fe400078f18ff */
[----:B------:R-:W-:-:S04]  /*2c80*/  @P3 SHF.R.S32.HI R222, RZ, 0x1f, R215 ;  /* 0x0000001fffde3819 */ /* 0x000fc800000114d7 */
[----:B------:R-:W-:Y:S01]  /*2c90*/  @P3 LEA.HI R215, R222, R215, RZ, 0x3 ;  /* 0x000000d7ded73211 */ /* 0x000fe200078f18ff */
[----:B------:R-:W-:Y:S01]  /*2ca0*/  HFMA2 R222, -RZ, RZ, 0, 0 ;  /* 0x00000000ffde7431 */ /* 0x000fe200000001ff */
[----:B----4-:R-:W-:-:S04]  /*2cb0*/  LOP3.LUT R223, R223, 0x1f, RZ, 0xc0, !PT ;  /* 0x0000001fdfdf7812 */ /* 0x010fc800078ec0ff */
[-C--:B------:R-:W-:Y:S01]  /*2cc0*/  @P3 LEA.HI.SX32 R222, R215, R223.reuse, 0x1d ;  /* 0x000000dfd7de3211 */ /* 0x080fe200078feaff */
[----:B------:R1:W-:Y:S01]  /*2cd0*/  STL [R1], R223 ;  /* 0x000000df01007387 */ /* 0x0003e20000100800 */
[----:B------:R-:W-:Y:S01]  /*2ce0*/  FMUL.FTZ R215, R216, UR10 ;  /* 0x0000000ad8d77c20 */ /* 0x000fe20008410000 */
[----:B------:R-:W-:Y:S02]  /*2cf0*/  FSEL R216, R219, RZ, !P1 ;  /* 0x000000ffdbd87208 */ /* 0x000fe40004800000 */
        /* <DEDUP_REMOVED lines=20> */
.L_x_11082:
[----:B------:R-:W-:Y:S05]  /*2e40*/  BSYNC.RECONVERGENT B2 ;  /* 0x0000000000027941 */ /* 0x000fea0003800200 */
.L_x_11081:
        /* <DEDUP_REMOVED lines=13> */
.L_x_11084:
[----:B------:R-:W-:Y:S05]  /*2f20*/  BSYNC.RECONVERGENT B2 ;  /* 0x0000000000027941 */ /* 0x000fea0003800200 */
.L_x_11083:
        /* <DEDUP_REMOVED lines=13> */
.L_x_11086:
[----:B------:R-:W-:Y:S05]  /*3000*/  BSYNC.RECONVERGENT B2 ;  /* 0x0000000000027941 */ /* 0x000fea0003800200 */
.L_x_11085:
        /* <DEDUP_REMOVED lines=13> */
.L_x_11088:
[----:B------:R-:W-:Y:S05]  /*30e0*/  BSYNC.RECONVERGENT B2 ;  /* 0x0000000000027941 */ /* 0x000fea0003800200 */
.L_x_11087:
        /* <DEDUP_REMOVED lines=13> */
.L_x_11090:
[----:B------:R-:W-:Y:S05]  /*31c0*/  BSYNC.RECONVERGENT B2 ;  /* 0x0000000000027941 */ /* 0x000fea0003800200 */
.L_x_11089:
        /* <DEDUP_REMOVED lines=13> */
.L_x_11092:
[----:B------:R-:W-:Y:S05]  /*32a0*/  BSYNC.RECONVERGENT B2 ;  /* 0x0000000000027941 */ /* 0x000fea0003800200 */
.L_x_11091:
        /* <DEDUP_REMOVED lines=13> */
.L_x_11094:
[----:B------:R-:W-:Y:S05]  /*3380*/  BSYNC.RECONVERGENT B2 ;  /* 0x0000000000027941 */ /* 0x000fea0003800200 */
.L_x_11093:
[----:B------:R-:W-:Y:S05]  /*3390*/  @!P3 BRA `(.L_x_11095) ;  /* 0x000000140044b947 */ /* 0x000fea0003800000 */
[----:B-----5:R-:W-:Y:S01]  /*33a0*/  ISETP.GE.U32.AND P0, PT, R196, RZ, PT ;  /* 0x000000ffc400720c */ /* 0x020fe20003f06070 */
[----:B------:R-:W-:Y:S01]  /*33b0*/  FFMA.FTZ R196, R228, R215, R216 ;  /* 0x000000d7e4c47223 */ /* 0x000fe200000100d8 */
[----:B------:R-:W-:Y:S02]  /*33c0*/  ISETP.GT.AND P1, PT, R217, RZ, PT ;  /* 0x000000ffd900720c */ /* 0x000fe40003f24270 */
[----:B------:R-:W-:Y:S01]  /*33d0*/  ISETP.GE.U32.AND.EX P0, PT, R197, 0x1000000, PT, P0 ;  /* 0x01000000c500780c */ /* 0x000fe20003f06100 */
        /* <DEDUP_REMOVED lines=9> */
.L_x_11080:
[-CC-:B-----5:R-:W-:Y:S01]  /*3470*/  FFMA.FTZ R156, R7, R215.reuse, R216.reuse ;  /* 0x000000d7079c7223 */ /* 0x1a0fe200000100d8 */
        /* <DEDUP_REMOVED lines=45> */
.L_x_11097:
[----:B------:R-:W-:Y:S05]  /*3750*/  BSYNC.RECONVERGENT B2 ;  /* 0x0000000000027941 */ /* 0x000fea0003800200 */
.L_x_11096:
        /* <DEDUP_REMOVED lines=13> */
.L_x_11099:
[----:B------:R-:W-:Y:S05]  /*3830*/  BSYNC.RECONVERGENT B2 ;  /* 0x0000000000027941 */ /* 0x000fea0003800200 */
.L_x_11098:
        /* <DEDUP_REMOVED lines=13> */
.L_x_11101:
[----:B------:R-:W-:Y:S05]  /*3910*/  BSYNC.RECONVERGENT B2 ;  /* 0x0000000000027941 */ /* 0x000fea0003800200 */
.L_x_11100:
        /* <DEDUP_REMOVED lines=13> */
.L_x_11103:
[----:B------:R-:W-:Y:S05]  /*39f0*/  BSYNC.RECONVERGENT B2 ;  /* 0x0000000000027941 */ /* 0x000fea0003800200 */
.L_x_11102:
        /* <DEDUP_REMOVED lines=13> */
.L_x_11105:
[----:B------:R-:W-:Y:S05]  /*3ad0*/  BSYNC.RECONVERGENT B2 ;  /* 0x0000000000027941 */ /* 0x000fea0003800200 */
.L_x_11104:
        /* <DEDUP_REMOVED lines=13> */
.L_x_11107:
[----:B------:R-:W-:Y:S05]  /*3bb0*/  BSYNC.RECONVERGENT B2 ;  /* 0x0000000000027941 */ /* 0x000fea0003800200 */
.L_x_11106:
        /* <DEDUP_REMOVED lines=13> */
.L_x_11109:
[----:B------:R-:W-:Y:S05]  /*3c90*/  BSYNC.RECONVERGENT B2 ;  /* 0x0000000000027941 */ /* 0x000fea0003800200 */
.L_x_11108:
[----:B------:R-:W-:Y:S05]  /*3ca0*/  @!P3 BRA `(.L_x_11095) ;  /* 0x0000000c0000b947 */ /* 0x000fea0003800000 */
[----:B------:R-:W-:Y:S01]  /*3cb0*/  ISETP.GE.U32.AND P0, PT, R196, RZ, PT ;  /* 0x000000ffc400720c */ /* 0x000fe20003f06070 */
[----:B------:R-:W-:-:S03]  /*3cc0*/  FMUL.FTZ R196, R163, UR13 ;  /* 0x0000000da3c47c20 */ /* 0x000fc60008410000 */
[----:B------:R-:W-:Y:S01]  /*3cd0*/  ISETP.GE.U32.AND.EX P0, PT, R197, 0x1000000, PT, P0 ;  /* 0x01000000c500780c */ /* 0x000fe20003f06100 */
[----:B------:R-:W-:-:S05]  /*3ce0*/  FMUL.FTZ R196, R196, UR12 ;  /* 0x0000000cc4c47c20 */ /* 0x000fca0008410000 */
[----:B------:R-:W-:-:S04]  /*3cf0*/  FSEL R196, R196, RZ, P0 ;  /* 0x000000ffc4c47208 */ /* 0x000fc80000000000 */
[----:B------:R-:W-:-:S04]  /*3d00*/  F2FP.BF16.F32.PACK_AB R196, RZ, R196 ;  /* 0x000000c4ffc4723e */ /* 0x000fc800000010ff */
[----:B------:R-:W-:Y:S01]  /*3d10*/  PRMT R155, R155, 0x5410, R196 ;  /* 0x000054109b9b7816 */ /* 0x000fe200000000c4 */
[----:B------:R-:W-:Y:S06]  /*3d20*/  BRA `(.L_x_11095) ;  /* 0x0000000800e07947 */ /* 0x000fec0003800000 */
.L_x_11079:
[----:B-1----:R-:W-:Y:S02]  /*3d30*/  MOV R223, UR20 ;  /* 0x0000001400df7c02 */ /* 0x002fe40008000f00 */
        /* <DEDUP_REMOVED lines=82> */
[----:B------:R-:W-:Y:S01]  /*4260*/  ISETP.GE.U32.AND P0, PT, R196, RZ, PT ;  /* 0x000000ffc400720c */ /* 0x000fe20003f06070 */
[----:B------:R-:W-:-:S03]  /*4270*/  @P2 FFMA.FTZ R196, R228, R215, R216 ;  /* 0x000000d7e4c42223 */ /* 0x000fc600000100d8 */
[----:B------:R-:W-:Y:S01]  /*4280*/  ISETP.GE.U32.AND.EX P0, PT, R197, 0x1000000, PT, P0 ;  /* 0x01000000c500780c */ /* 0x000fe20003f06100 */
[----:B------:R-:W-:Y:S01]  /*4290*/  @P2 FADD.FTZ R196, R234, -R196 ;  /* 0x800000c4eac42221 */ /* 0x000fe20000010000 */
        /* <DEDUP_REMOVED lines=8> */
.L_x_11110:
[-CC-:B-----5:R-:W-:Y:S01]  /*4320*/  @P2 FFMA.FTZ R157, R0, R215.reuse, R216.reuse ;  /* 0x000000d7009d2223 */ /* 0x1a0fe200000100d8 */
[----:B------:R-:W-:Y:S01]  /*4330*/  @P2 FFMA.FTZ R158, R3, R215, R216 ;  /* 0x000000d7039e2223 */ /* 0x000fe200000100d8 */
[----:B------:R-:W-:Y:S01]  /*4340*/  MOV R156, R68 ;  /* 0x00000044009c7202 */ /* 0x000fe20000000f00 */
[----:B------:R-:W1:Y:S01]  /*4350*/  @P3 LDC.64 R160, c[0x0][0x408] ;  /* 0x00010200ffa03b82 */ /* 0x000e620000000a00 */
[----:B------:R-:W-:Y:S01]  /*4360*/  @P2 FADD.FTZ R157, R9, -R157 ;  /* 0x8000009d099d2221 */ /* 0x000fe20000010000 */
[----:B------:R-:W-:Y:S01]  /*4370*/  @P2 FADD.FTZ R158, R173, -R158 ;  /* 0x8000009ead9e2221 */ /* 0x000fe20000010000 */
[----:B------:R-:W-:Y:S02]  /*4380*/  @P3 LOP3.LUT P0, RZ, R196, 0xff, RZ, 0xc0, !PT ;  /* 0x000000ffc4ff3812 */ /* 0x000fe4000780c0ff */
[C---:B------:R-:W-:Y:S01]  /*4390*/  @P2 FFMA.FTZ R156, R214.reuse, R157, R68 ;  /* 0x0000009dd69c2223 */ /* 0x040fe20000010044 */
[----:B------:R-:W-:Y:S01]  /*43a0*/  MOV R157, R69 ;  /* 0x00000045009d7202 */ /* 0x000fe20000000f00 */
[----:B------:R-:W-:Y:S01]  /*43b0*/  @P2 FFMA.FTZ R157, R214, R158, R69 ;  /* 0x0000009ed69d2223 */ /* 0x000fe20000010045 */
[----:B------:R-:W-:Y:S01]  /*43c0*/  @P3 LOP3.LUT P1, RZ, R196, 0xff00, RZ, 0xc0, !PT ;  /* 0x0000ff00c4ff3812 */ /* 0x000fe2000782c0ff */
[----:B------:R-:W2:Y:S08]  /*43d0*/  @P3 LDC.64 R158, c[0x0][0x408] ;  /* 0x00010200ff9e3b82 */ /* 0x000eb00000000a00 */
[----:B------:R-:W3:Y:S01]  /*43e0*/  @P3 LDC.64 R218, c[0x0][0x408] ;  /* 0x00010200ffda3b82 */ /* 0x000ee20000000a00 */
[----:B-1----:R-:W-:-:S04]  /*43f0*/  @P3 FMUL.FTZ R161, R156, R161 ;  /* 0x000000a19ca13220 */ /* 0x002fc80000410000 */
[----:B------:R-:W-:Y:S01]  /*4400*/  @P3 FMUL.FTZ R160, R161, R160 ;  /* 0x000000a0a1a03220 */ /* 0x000fe20000410000 */
[----:B--2---:R-:W-:-:S04]  /*4410*/  @P3 FMUL.FTZ R159, R157, R159 ;  /* 0x0000009f9d9f3220 */ /* 0x004fc80000410000 */
[----:B------:R-:W-:Y:S02]  /*4420*/  @P3 FSEL R160, R160, RZ, P0 ;  /* 0x000000ffa0a03208 */ /* 0x000fe40000000000 */
[----:B------:R-:W-:Y:S01]  /*4430*/  @P3 LOP3.LUT P0, RZ, R196, 0xff0000, RZ, 0xc0, !PT ;  /* 0x00ff0000c4ff3812 */ /* 0x000fe2000780c0ff */
[----:B------:R-:W-:Y:S01]  /*4440*/  @P3 FMUL.FTZ R159, R159, R158 ;  /* 0x0000009e9f9f3220 */ /* 0x000fe20000410000 */
[----:B------:R-:W-:-:S04]  /*4450*/  @P2 FFMA.FTZ R158, R4, R215, R216 ;  /* 0x000000d7049e2223 */ /* 0x000fc800000100d8 */
[----:B------:R-:W-:Y:S01]  /*4460*/  @P2 FADD.FTZ R161, R10, -R158 ;  /* 0x8000009e0aa12221 */ /* 0x000fe20000010000 */
[----:B------:R-:W-:Y:S02]  /*4470*/  MOV R158, R70 ;  /* 0x00000046009e7202 */ /* 0x000fe40000000f00 */
[----:B------:R-:W-:Y:S01]  /*4480*/  @P3 FSEL R162, R159, RZ, P1 ;  /* 0x000000ff9fa23208 */ /* 0x000fe20000800000 */
[----:B------:R-:W-:Y:S01]  /*4490*/  @P2 FFMA.FTZ R158, R214, R161, R70 ;  /* 0x000000a1d69e2223 */ /* 0x000fe20000010046 */
[----:B------:R-:W-:Y:S02]  /*44a0*/  @P3 F2FP.BF16.F32.PACK_AB R159, RZ, R160 ;  /* 0x000000a0ff9f323e */ /* 0x000fe400000010ff */
[----:B------:R-:W1:Y:S01]  /*44b0*/  @P3 LDC.64 R160, c[0x0][0x408] ;  /* 0x00010200ffa03b82 */ /* 0x000e620000000a00 */
[----:B------:R-:W-:Y:S02]  /*44c0*/  @P3 F2FP.BF16.F32.PACK_AB R162, RZ, R162 ;  /* 0x000000a2ffa2323e */ /* 0x000fe400000010ff */
        /* <DEDUP_REMOVED lines=45> */
[----:B---3--:R-:W-:-:S04]  /*47a0*/  @P3 FMUL.FTZ R163, R162, R219 ;  /* 0x000000dba2a33220 */ /* 0x008fc80000410000 */
[----:B------:R-:W-:-:S05]  /*47b0*/  @P3 FMUL.FTZ R163, R163, R218 ;  /* 0x000000daa3a33220 */ /* 0x000fca0000410000 */
[----:B------:R-:W-:Y:S02]  /*47c0*/  @P3 FSEL R163, R163, RZ, P0 ;  /* 0x000000ffa3a33208 */ /* 0x000fe40000000000 */
[----:B------:R-:W-:Y:S02]  /*47d0*/  @P3 ISETP.GE.U32.AND P0, PT, R196, RZ, PT ;  /* 0x000000ffc400320c */ /* 0x000fe40003f06070 */
[----:B------:R-:W-:Y:S02]  /*47e0*/  @P3 F2FP.BF16.F32.PACK_AB R163, RZ, R163 ;  /* 0x000000a3ffa3323e */ /* 0x000fe400000010ff */
[----:B------:R-:W-:Y:S02]  /*47f0*/  @P3 ISETP.GE.U32.AND.EX P0, PT, R197, 0x1000000, PT, P0 ;  /* 0x01000000c500380c */ /* 0x000fe40003f06100 */
[----:B------:R-:W-:Y:S01]  /*4800*/  @P3 PRMT R155, R163, 0x7610, R155 ;  /* 0x00007610a39b3816 */ /* 0x000fe2000000009b */
[----:B------:R-:W-:-:S04]  /*4810*/  @P2 FFMA.FTZ R163, R228, R215, R216 ;  /* 0x000000d7e4a32223 */ /* 0x000fc800000100d8 */
[----:B------:R-:W-:Y:S01]  /*4820*/  @P2 FADD.FTZ R196, R234, -R163 ;  /* 0x800000a3eac42221 */ /* 0x000fe20000010000 */
[----:B------:R-:W-:-:S03]  /*4830*/  MOV R163, R67 ;  /* 0x0000004300a37202 */ /* 0x000fc60000000f00 */
[----:B------:R-:W-:Y:S02]  /*4840*/  @P2 FFMA.FTZ R163, R214, R196, R67 ;  /* 0x000000c4d6a32223 */ /* 0x000fe40000010043 */
[----:B------:R-:W1:Y:S02]  /*4850*/  @P3 LDC.64 R196, c[0x0][0x408] ;  /* 0x00010200ffc43b82 */ /* 0x000e640000000a00 */
[----:B-1----:R-:W-:-:S04]  /*4860*/  @P3 FMUL.FTZ R197, R163, R197 ;  /* 0x000000c5a3c53220 */ /* 0x002fc80000410000 */
[----:B------:R-:W-:-:S05]  /*4870*/  @P3 FMUL.FTZ R196, R197, R196 ;  /* 0x000000c4c5c43220 */ /* 0x000fca0000410000 */
[----:B------:R-:W-:-:S04]  /*4880*/  @P3 FSEL R196, R196, RZ, P0 ;  /* 0x000000ffc4c43208 */ /* 0x000fc80000000000 */
[----:B------:R-:W-:-:S04]  /*4890*/  @P3 F2FP.BF16.F32.PACK_AB R196, RZ, R196 ;  /* 0x000000c4ffc4323e */ /* 0x000fc800000010ff */
[----:B------:R-:W-:-:S07]  /*48a0*/  @P3 PRMT R155, R155, 0x5410, R196 ;  /* 0x000054109b9b3816 */ /* 0x000fce00000000c4 */
.L_x_11095:
[----:B------:R-:W-:Y:S05]  /*48b0*/  BSYNC.RECONVERGENT B1 ;  /* 0x0000000000017941 */ /* 0x000fea0003800200 */
.L_x_11078:
[----:B------:R-:W-:Y:S01]  /*48c0*/  ISETP.NE.U32.AND P0, PT, R223, RZ, PT ;  /* 0x000000ffdf00720c */ /* 0x000fe20003f05070 */
[----:B------:R-:W-:Y:S01]  /*48d0*/  BSSY.RECONVERGENT B1, `(.L_x_11111) ;  /* 0x00001bd000017945 */ /* 0x000fe20003800200 */
[----:B------:R-:W-:Y:S02]  /*48e0*/  ISETP.NE.U32.AND P1, PT, R220, RZ, PT ;  /* 0x000000ffdc00720c */ /* 0x000fe40003f25070 */
[----:B------:R-:W-:Y:S02]  /*48f0*/  ISETP.NE.AND.EX P0, PT, R224, RZ, PT, P0 ;  /* 0x000000ffe000720c */ /* 0x000fe40003f05300 */
[----:B------:R-:W-:-:S11]  /*4900*/  ISETP.NE.AND.EX P1, PT, R221, RZ, PT, P1 ;  /* 0x000000ffdd00720c */ /* 0x000fd60003f25310 */
[----:B-----5:R-:W1:Y:S02]  /*4910*/  @P0 LDC.64 R196, c[0x0][0x478] ;  /* 0x00011e00ffc40b82 */ /* 0x020e640000000a00 */
[----:B-1----:R-:W-:-:S05]  /*4920*/  @P0 IMAD.WIDE.U32 R196, R235, 0x20, R196 ;  /* 0x00000020ebc40825 */ /* 0x002fca00078e00c4 */
[----:B------:R-:W-:Y:S04]  /*4930*/  @P0 STG.E.128 desc[UR6][R196.64], R156 ;  /* 0x0000009cc4000986 */ /* 0x000fe8000c101d06 */
[----:B------:R1:W-:Y:S02]  /*4940*/  @P0 STG.E.128 desc[UR6][R196.64+0x10], R160 ;  /* 0x000010a0c4000986 */ /* 0x0003e4000c101d06 */
[----:B-1----:R-:W1:Y:S02]  /*4950*/  @P3 LDC.64 R196, c[0x0][0x468] ;  /* 0x00011a00ffc43b82 */ /* 0x002e640000000a00 */
[----:B-1----:R-:W-:-:S05]  /*4960*/  @P3 IMAD.WIDE.U32 R196, R222, 0x10, R196 ;  /* 0x00000010dec43825 */ /* 0x002fca00078e00c4 */
[----:B------:R1:W-:Y:S01]  /*4970*/  @P3 STG.E.128 desc[UR6][R196.64], R152 ;  /* 0x00000098c4003986 */ /* 0x0003e2000c101d06 */
[----:B------:R-:W-:Y:S05]  /*4980*/  @!P1 BRA `(.L_x_11112) ;  /* 0x0000000800d49947 */ /* 0x000fea0003800000 */
[----:B------:R-:W-:Y:S05]  /*4990*/  @!P0 BRA `(.L_x_11113) ;  /* 0x0000000400688947 */ /* 0x000fea0003800000 */
[-CC-:B------:R-:W-:Y:S01]  /*49a0*/  @P2 FFMA.FTZ R157, R13, R215.reuse, R216.reuse ;  /* 0x000000d70d9d2223 */ /* 0x180fe200000100d8 */
[----:B------:R-:W-:Y:S01]  /*49b0*/  @P2 FFMA.FTZ R158, R14, R215, R216 ;  /* 0x000000d70e9e2223 */ /* 0x000fe200000100d8 */
[----:B------:R-:W-:Y:S01]  /*49c0*/  MOV R156, R60 ;  /* 0x0000003c009c7202 */ /* 0x000fe20000000f00 */
[----:B------:R-:W2:Y:S01]  /*49d0*/  @P3 LDC.64 R160, c[0x0][0x408] ;  /* 0x00010200ffa03b82 */ /* 0x000ea20000000a00 */
[----:B------:R-:W-:Y:S01]  /*49e0*/  @P2 FADD.FTZ R157, R176, -R157 ;  /* 0x8000009db09d2221 */ /* 0x000fe20000010000 */
[----:B------:R-:W-:Y:S01]  /*49f0*/  @P2 FADD.FTZ R158, R198, -R158 ;  /* 0x8000009ec69e2221 */ /* 0x000fe20000010000 */
[----:B------:R-:W-:Y:S02]  /*4a00*/  @P3 LOP3.LUT P4, RZ, R194, 0xff, RZ, 0xc0, !PT ;  /* 0x000000ffc2ff3812 */ /* 0x000fe4000788c0ff */
[C---:B------:R-:W-:Y:S01]  /*4a10*/  @P2 FFMA.FTZ R156, R214.reuse, R157, R60 ;  /* 0x0000009dd69c2223 */ /* 0x040fe2000001003c */
[----:B------:R-:W-:Y:S01]  /*4a20*/  MOV R157, R61 ;  /* 0x0000003d009d7202 */ /* 0x000fe20000000f00 */
[----:B------:R-:W-:Y:S01]  /*4a30*/  @P2 FFMA.FTZ R157, R214, R158, R61 ;  /* 0x0000009ed69d2223 */ /* 0x000fe2000001003d */
[----:B------:R-:W-:Y:S01]  /*4a40*/  @P3 LOP3.LUT P5, RZ, R194, 0xff00, RZ, 0xc0, !PT ;  /* 0x0000ff00c2ff3812 */ /* 0x000fe200078ac0ff */
[----:B------:R-:W3:Y:S08]  /*4a50*/  @P3 LDC.64 R158, c[0x0][0x408] ;  /* 0x00010200ff9e3b82 */ /* 0x000ef00000000a00 */
[----:B-1----:R-:W1:Y:S01]  /*4a60*/  @P3 LDC.64 R196, c[0x0][0x408] ;  /* 0x00010200ffc43b82 */ /* 0x002e620000000a00 */
[----:B--2---:R-:W-:-:S04]  /*4a70*/  @P3 FMUL.FTZ R161, R156, R161 ;  /* 0x000000a19ca13220 */ /* 0x004fc80000410000 */
[----:B------:R-:W-:Y:S01]  /*4a80*/  @P3 FMUL.FTZ R160, R161, R160 ;  /* 0x000000a0a1a03220 */ /* 0x000fe20000410000 */
[----:B---3--:R-:W-:-:S04]  /*4a90*/  @P3 FMUL.FTZ R159, R157, R159 ;  /* 0x0000009f9d9f3220 */ /* 0x008fc80000410000 */
        /* <DEDUP_REMOVED lines=9> */
[----:B------:R-:W2:Y:S01]  /*4b30*/  @P3 LDC.64 R160, c[0x0][0x408] ;  /* 0x00010200ffa03b82 */ /* 0x000ea20000000a00 */
[----:B------:R-:W-:Y:S02]  /*4b40*/  @P3 F2FP.BF16.F32.PACK_AB R162, RZ, R162 ;  /* 0x000000a2ffa2323e */ /* 0x000fe400000010ff */
[----:B------:R-:W-:Y:S01]  /*4b50*/  @P3 PRMT R152, R159, 0x7610, R152 ;  /* 0x000076109f983816 */ /* 0x000fe20000000098 */
[----:B------:R-:W-:-:S03]  /*4b60*/  @P2 FFMA.FTZ R159, R16, R215, R216 ;  /* 0x000000d7109f2223 */ /* 0x000fc600000100d8 */
[----:B------:R-:W-:Y:S02]  /*4b70*/  @P3 PRMT R152, R152, 0x5410, R162 ;  /* 0x0000541098983816 */ /* 0x000fe400000000a2 */
[----:B------:R-:W3:Y:S01]  /*4b80*/  @P3 LDC.64 R162, c[0x0][0x408] ;  /* 0x00010200ffa23b82 */ /* 0x000ee20000000a00 */
[----:B--2---:R-:W-:-:S04]  /*4b90*/  @P3 FMUL.FTZ R161, R158, R161 ;  /* 0x000000a19ea13220 */ /* 0x004fc80000410000 */
        /* <DEDUP_REMOVED lines=8> */
[----:B------:R-:W2:Y:S02]  /*4c20*/  @P3 LDC.64 R160, c[0x0][0x408] ;  /* 0x00010200ffa03b82 */ /* 0x000ea40000000a00 */
[----:B--2---:R-:W-:-:S04]  /*4c30*/  @P3 FMUL.FTZ R161, R159, R161 ;  /* 0x000000a19fa13220 */ /* 0x004fc80000410000 */
        /* <DEDUP_REMOVED lines=48> */
.L_x_11113:
        /* <DEDUP_REMOVED lines=90> */
.L_x_11112:
        /* <DEDUP_REMOVED lines=47> */
.L_x_11117:
[----:B------:R-:W-:Y:S05]  /*57d0*/  BSYNC.RECONVERGENT B2 ;  /* 0x0000000000027941 */ /* 0x000fea0003800200 */
.L_x_11116:
        /* <DEDUP_REMOVED lines=13> */
.L_x_11119:
[----:B------:R-:W-:Y:S05]  /*58b0*/  BSYNC.RECONVERGENT B2 ;  /* 0x0000000000027941 */ /* 0x000fea0003800200 */
.L_x_11118:
        /* <DEDUP_REMOVED lines=13> */
.L_x_11121:
[----:B------:R-:W-:Y:S05]  /*5990*/  BSYNC.RECONVERGENT B2 ;  /* 0x0000000000027941 */ /* 0x000fea0003800200 */
.L_x_11120:
        /* <DEDUP_REMOVED lines=13> */
.L_x_11123:
[----:B------:R-:W-:Y:S05]  /*5a70*/  BSYNC.RECONVERGENT B2 ;  /* 0x0000000000027941 */ /* 0x000fea0003800200 */
.L_x_11122:
        /* <DEDUP_REMOVED lines=13> */
.L_x_11125:
[----:B------:R-:W-:Y:S05]  /*5b50*/  BSYNC.RECONVERGENT B2 ;  /* 0x0000000000027941 */ /* 0x000fea0003800200 */
.L_x_11124:
        /* <DEDUP_REMOVED lines=13> */
.L_x_11127:
[----:B------:R-:W-:Y:S05]  /*5c30*/  BSYNC.RECONVERGENT B2 ;  /* 0x0000000000027941 */ /* 0x000fea0003800200 */
.L_x_11126:
        /* <DEDUP_REMOVED lines=13> */
.L_x_11129:
[----:B------:R-:W-:Y:S05]  /*5d10*/  BSYNC.RECONVERGENT B2 ;  /* 0x0000000000027941 */ /* 0x000fea0003800200 */
.L_x_11128:
[----:B------:R-:W-:Y:S05]  /*5d20*/  @!P3 BRA `(.L_x_11114) ;  /* 0x0000000400dcb947 */ /* 0x000fea0003800000 */
[----:B------:R-:W-:Y:S01]  /*5d30*/  ISETP.GE.U32.AND P4, PT, R194, RZ, PT ;  /* 0x000000ffc200720c */ /* 0x000fe20003f86070 */
[----:B------:R-:W-:-:S03]  /*5d40*/  FMUL.FTZ R194, R163, UR13 ;  /* 0x0000000da3c27c20 */ /* 0x000fc60008410000 */
[----:B------:R-:W-:Y:S01]  /*5d50*/  ISETP.GE.U32.AND.EX P4, PT, R195, 0x1000000, PT, P4 ;  /* 0x01000000c300780c */ /* 0x000fe20003f86140 */
[----:B------:R-:W-:-:S05]  /*5d60*/  FMUL.FTZ R194, R194, UR12 ;  /* 0x0000000cc2c27c20 */ /* 0x000fca0008410000 */
[----:B------:R-:W-:-:S04]  /*5d70*/  FSEL R194, R194, RZ, P4 ;  /* 0x000000ffc2c27208 */ /* 0x000fc80002000000 */
[----:B------:R-:W-:-:S04]  /*5d80*/  F2FP.BF16.F32.PACK_AB R194, RZ, R194 ;  /* 0x000000c2ffc2723e */ /* 0x000fc800000010ff */
[----:B-1----:R-:W-:Y:S01]  /*5d90*/  PRMT R155, R155, 0x5410, R194 ;  /* 0x000054109b9b7816 */ /* 0x002fe200000000c2 */
[----:B------:R-:W-:Y:S06]  /*5da0*/  BRA `(.L_x_11114) ;  /* 0x0000000400bc7947 */ /* 0x000fec0003800000 */
.L_x_11115:
        /* <DEDUP_REMOVED lines=13> */
.L_x_11131:
[----:B------:R-:W-:Y:S05]  /*5e80*/  BSYNC.RECONVERGENT B2 ;  /* 0x0000000000027941 */ /* 0x000fea0003800200 */
.L_x_11130:
        /* <DEDUP_REMOVED lines=13> */
.L_x_11133:
[----:B------:R-:W-:Y:S05]  /*5f60*/  BSYNC.RECONVERGENT B2 ;  /* 0x0000000000027941 */ /* 0x000fea0003800200 */
.L_x_11132:
        /* <DEDUP_REMOVED lines=13> */
.L_x_11135:
[----:B------:R-:W-:Y:S05]  /*6040*/  BSYNC.RECONVERGENT B2 ;  /* 0x0000000000027941 */ /* 0x000fea0003800200 */
.L_x_11134:
        /* <DEDUP_REMOVED lines=13> */
.L_x_11137:
[----:B------:R-:W-:Y:S05]  /*6120*/  BSYNC.RECONVERGENT B2 ;  /* 0x0000000000027941 */ /* 0x000fea0003800200 */
.L_x_11136:
        /* <DEDUP_REMOVED lines=13> */
.L_x_11139:
[----:B------:R-:W-:Y:S05]  /*6200*/  BSYNC.RECONVERGENT B2 ;  /* 0x0000000000027941 */ /* 0x000fea0003800200 */
.L_x_11138:
        /* <DEDUP_REMOVED lines=13> */
.L_x_11141:
[----:B------:R-:W-:Y:S05]  /*62e0*/  BSYNC.RECONVERGENT B2 ;  /* 0x0000000000027941 */ /* 0x000fea0003800200 */
.L_x_11140:
        /* <DEDUP_REMOVED lines=13> */
.L_x_11143:
[----:B------:R-:W-:Y:S05]  /*63c0*/  BSYNC.RECONVERGENT B2 ;  /* 0x0000000000027941 */ /* 0x000fea0003800200 */
.L_x_11142:
[----:B------:R-:W-:Y:S05]  /*63d0*/  @!P3 BRA `(.L_x_11114) ;  /* 0x000000000030b947 */ /* 0x000fea0003800000 */
[----:B------:R-:W-:Y:S01]  /*63e0*/  ISETP.GE.U32.AND P4, PT, R194, RZ, PT ;  /* 0x000000ffc200720c */ /* 0x000fe20003f86070 */
        /* <DEDUP_REMOVED lines=10> */
[----:B-1----:R-:W-:-:S07]  /*6490*/  PRMT R155, R155, 0x5410, R194 ;  /* 0x000054109b9b7816 */ /* 0x002fce00000000c2 */
.L_x_11114:
[----:B------:R-:W-:Y:S05]  /*64a0*/  BSYNC.RECONVERGENT B1 ;  /* 0x0000000000017941 */ /* 0x000fea0003800200 */
.L_x_11111:
[----:B------:R-:W2:Y:S01]  /*64b0*/  @P0 LDC.64 R194, c[0x0][0x478] ;  /* 0x00011e00ffc20b82 */ /* 0x000ea20000000a00 */
[----:B-1----:R-:W-:Y:S01]  /*64c0*/  @P0 IADD3 R196, PT, PT, R235, 0x20, RZ ;  /* 0x00000020ebc40810 */ /* 0x002fe20007ffe0ff */
[----:B------:R-:W-:Y:S04]  /*64d0*/  BSSY.RECONVERGENT B1, `(.L_x_11144) ;  /* 0x00001ba000017945 */ /* 0x000fe80003800200 */
[----:B--2---:R-:W-:Y:S01]  /*64e0*/  @P0 IMAD.WIDE.U32 R194, R196, 0x20, R194 ;  /* 0x00000020c4c20825 */ /* 0x004fe200078e00c2 */
        /* <DEDUP_REMOVED lines=98> */
.L_x_11146:
        /* <DEDUP_REMOVED lines=90> */
.L_x_11145:
        /* <DEDUP_REMOVED lines=47> */
.L_x_11150:
[----:B------:R-:W-:Y:S05]  /*73a0*/  BSYNC.RECONVERGENT B2 ;  /* 0x0000000000027941 */ /* 0x000fea0003800200 */
.L_x_11149:
        /* <DEDUP_REMOVED lines=13> */
.L_x_11152:
[----:B------:R-:W-:Y:S05]  /*7480*/  BSYNC.RECONVERGENT B2 ;  /* 0x0000000000027941 */ /* 0x000fea0003800200 */
.L_x_11151:
        /* <DEDUP_REMOVED lines=13> */
.L_x_11154:
[----:B------:R-:W-:Y:S05]  /*7560*/  BSYNC.RECONVERGENT B2 ;  /* 0x0000000000027941 */ /* 0x000fea0003800200 */
.L_x_11153:
        /* <DEDUP_REMOVED lines=13> */
.L_x_11156:
[----:B------:R-:W-:Y:S05]  /*7640*/  BSYNC.RECONVERGENT B2 ;  /* 0x0000000000027941 */ /* 0x000fea0003800200 */
.L_x_11155:
        /* <DEDUP_REMOVED lines=13> */
.L_x_11158:
[----:B------:R-:W-:Y:S05]  /*7720*/  BSYNC.RECONVERGENT B2 ;  /* 0x0000000000027941 */ /* 0x000fea0003800200 */
.L_x_11157:
        /* <DEDUP_REMOVED lines=13> */
.L_x_11160:
[----:B------:R-:W-:Y:S05]  /*7800*/  BSYNC.RECONVERGENT B2 ;  /* 0x0000000000027941 */ /* 0x000fea0003800200 */
.L_x_11159:
        /* <DEDUP_REMOVED lines=13> */
.L_x_11162:
[----:B------:R-:W-:Y:S05]  /*78e0*/  BSYNC.RECONVERGENT B2 ;  /* 0x0000000000027941 */ /* 0x000fea0003800200 */
.L_x_11161:
        /* <DEDUP_REMOVED lines=9> */
.L_x_11148:
        /* <DEDUP_REMOVED lines=13> */
.L_x_11164:
[----:B------:R-:W-:Y:S05]  /*7a50*/  BSYNC.RECONVERGENT B2 ;  /* 0x0000000000027941 */ /* 0x000fea0003800200 */
.L_x_11163:
        /* <DEDUP_REMOVED lines=13> */
.L_x_11166:
[----:B------:R-:W-:Y:S05]  /*7b30*/  BSYNC.RECONVERGENT B2 ;  /* 0x0000000000027941 */ /* 0x000fea0003800200 */
.L_x_11165:
        /* <DEDUP_REMOVED lines=13> */
.L_x_11168:
[----:B------:R-:W-:Y:S05]  /*7c10*/  BSYNC.RECONVERGENT B2 ;  /* 0x0000000000027941 */ /* 0x000fea0003800200 */
.L_x_11167:
        /* <DEDUP_REMOVED lines=13> */
.L_x_11170:
[----:B------:R-:W-:Y:S05]  /*7cf0*/  BSYNC.RECONVERGENT B2 ;  /* 0x0000000000027941 */ /* 0x000fea0003800200 */
.L_x_11169:
        /* <DEDUP_REMOVED lines=13> */
.L_x_11172:
[----:B------:R-:W-:Y:S05]  /*7dd0*/  BSYNC.RECONVERGENT B2 ;  /* 0x0000000000027941 */ /* 0x000fea0003800200 */
.L_x_11171:
        /* <DEDUP_REMOVED lines=13> */
.L_x_11174:
[----:B------:R-:W-:Y:S05]  /*7eb0*/  BSYNC.RECONVERGENT B2 ;  /* 0x0000000000027941 */ /* 0x000fea0003800200 */
.L_x_11173:
        /* <DEDUP_REMOVED lines=13> */
.L_x_11176:
[----:B------:R-:W-:Y:S05]  /*7f90*/  BSYNC.RECONVERGENT B2 ;  /* 0x0000000000027941 */ /* 0x000fea0003800200 */
.L_x_11175:
        /* <DEDUP_REMOVED lines=13> */
.L_x_11147:
[----:B------:R-:W-:Y:S05]  /*8070*/  BSYNC.RECONVERGENT B1 ;  /* 0x0000000000017941 */ /* 0x000fea0003800200 */
.L_x_11144:
        /* <DEDUP_REMOVED lines=37> */
[----:B------:R-:W2:Y:S01]  /*82d0*/  @P3 LDC.64 R160, c[0x0][0x408] ;  /* 0x00010200ffa03b82 */ /* 0x000ea20000000a00 */
[----:B------:R-:W-:-:S04]  /*82e0*/  @P3 F2FP.BF16.F32.PACK_AB R159, RZ, R159 ;  /* 0x0000009fff9f323e */ /* 0x000fc800000010ff */
        /* <DEDUP_REMOVED lines=63> */
.L_x_11179:
        /* <DEDUP_REMOVED lines=90> */
.L_x_11178:
        /* <DEDUP_REMOVED lines=47> */
.L_x_11183:
[----:B------:R-:W-:Y:S05]  /*8f70*/  BSYNC.RECONVERGENT B2 ;  /* 0x0000000000027941 */ /* 0x000fea0003800200 */
.L_x_11182:
        /* <DEDUP_REMOVED lines=13> */
.L_x_11185:
[----:B------:R-:W-:Y:S05]  /*9050*/  BSYNC.RECONVERGENT B2 ;  /* 0x0000000000027941 */ /* 0x000fea0003800200 */
.L_x_11184:
        /* <DEDUP_REMOVED lines=13> */
.L_x_11187:
[----:B------:R-:W-:Y:S05]  /*9130*/  BSYNC.RECONVERGENT B2 ;  /* 0x0000000000027941 */ /* 0x000fea0003800200 */
.L_x_11186:
        /* <DEDUP_REMOVED lines=13> */
.L_x_11189:
[----:B------:R-:W-:Y:S05]  /*9210*/  BSYNC.RECONVERGENT B2 ;  /* 0x0000000000027941 */ /* 0x000fea0003800200 */
.L_x_11188:
        /* <DEDUP_REMOVED lines=13> */
.L_x_11191:
[----:B------:R-:W-:Y:S05]  /*92f0*/  BSYNC.RECONVERGENT B2 ;  /* 0x0000000000027941 */ /* 0x000fea0003800200 */
.L_x_11190:
        /* <DEDUP_REMOVED lines=13> */
.L_x_11193:
[----:B------:R-:W-:Y:S05]  /*93d0*/  BSYNC.RECONVERGENT B2 ;  /* 0x0000000000027941 */ /* 0x000fea0003800200 */
.L_x_11192:
        /* <DEDUP_REMOVED lines=13> */
.L_x_11195:
[----:B------:R-:W-:Y:S05]  /*94b0*/  BSYNC.RECONVERGENT B2 ;  /* 0x0000000000027941 */ /* 0x000fea0003800200 */
.L_x_11194:
        /* <DEDUP_REMOVED lines=9> */
.L_x_11181:
        /* <DEDUP_REMOVED lines=13> */
.L_x_11197:
[----:B------:R-:W-:Y:S05]  /*9620*/  BSYNC.RECONVERGENT B2 ;  /* 0x0000000000027941 */ /* 0x000fea0003800200 */
.L_x_11196:
        /* <DEDUP_REMOVED lines=13> */
.L_x_11199:
[----:B------:R-:W-:Y:S05]  /*9700*/  BSYNC.RECONVERGENT B2 ;  /* 0x0000000000027941 */ /* 0x000fea0003800200 */
.L_x_11198:
        /* <DEDUP_REMOVED lines=13> */
.L_x_11201:
[----:B------:R-:W-:Y:S05]  /*97e0*/  BSYNC.RECONVERGENT B2 ;  /* 0x0000000000027941 */ /* 0x000fea0003800200 */
.L_x_11200:
        /* <DEDUP_REMOVED lines=13> */
.L_x_11203:
[----:B------:R-:W-:Y:S05]  /*98c0*/  BSYNC.RECONVERGENT B2 ;  /* 0x0000000000027941 */ /* 0x000fea0003800200 */
.L_x_11202:
        /* <DEDUP_REMOVED lines=13> */
.L_x_11205:
[----:B------:R-:W-:Y:S05]  /*99a0*/  BSYNC.RECONVERGENT B2 ;  /* 0x0000000000027941 */ /* 0x000fea0003800200 */
.L_x_11204:
        /* <DEDUP_REMOVED lines=13> */
.L_x_11207:
[----:B------:R-:W-:Y:S05]  /*9a80*/  BSYNC.RECONVERGENT B2 ;  /* 0x0000000000027941 */ /* 0x000fea0003800200 */
.L_x_11206:
        /* <DEDUP_REMOVED lines=13> */
.L_x_11209:
[----:B------:R-:W-:Y:S05]  /*9b60*/  BSYNC.RECONVERGENT B2 ;  /* 0x0000000000027941 */ /* 0x000fea0003800200 */
.L_x_11208:
        /* <DEDUP_REMOVED lines=13> */
.L_x_11180:
[----:B------:R-:W-:Y:S05]  /*9c40*/  BSYNC.RECONVERGENT B1 ;  /* 0x0000000000017941 */ /* 0x000fea0003800200 */
.L_x_11177:
        /* <DEDUP_REMOVED lines=12> */
[----:B------:R-:W2:Y:S01]  /*9d10*/  @P3 LDC.64 R158, c[0x0][0x408] ;  /* 0x00010200ff9e3b82 */ /* 0x000ea20000000a00 */
[-CC-:B------:R-:W-:Y:S01]  /*9d20*/  @P2 FFMA.FTZ R156, R229, R215.reuse, R216.reuse ;  /* 0x000000d7e59c2223 */ /* 0x180fe200000100d8 */
[----:B------:R-:W-:Y:S01]  /*9d30*/  @P2 FFMA.FTZ R157, R166, R215, R216 ;  /* 0x000000d7a69d2223 */ /* 0x000fe200000100d8 */
[----:B------:R-:W-:Y:S02]  /*9d40*/  MOV R192, R35 ;  /* 0x0000002300c07202 */ /* 0x000fe40000000f00 */
[----:B------:R-:W-:Y:S01]  /*9d50*/  @P2 FADD.FTZ R156, R230, -R156 ;  /* 0x8000009ce69c2221 */ /* 0x000fe20000010000 */
[----:B------:R-:W-:Y:S01]  /*9d60*/  @P2 FADD.FTZ R157, R201, -R157 ;  /* 0x8000009dc99d2221 */ /* 0x000fe20000010000 */
[----:B------:R-:W-:Y:S01]  /*9d70*/  @P3 LOP3.LUT P1, RZ, R188, 0xff, RZ, 0xc0, !PT ;  /* 0x000000ffbcff3812 */ /* 0x000fe2000782c0ff */
[----:B------:R-:W3:Y:S01]  /*9d80*/  @P3 LDC.64 R162, c[0x0][0x408] ;  /* 0x00010200ffa23b82 */ /* 0x000ee20000000a00 */
[C---:B------:R-:W-:Y:S01]  /*9d90*/  @P2 FFMA.FTZ R192, R214.reuse, R156, R35 ;  /* 0x0000009cd6c02223 */ /* 0x040fe20000010023 */
[----:B------:R-:W-:Y:S01]  /*9da0*/  MOV R156, R36 ;  /* 0x00000024009c7202 */ /* 0x000fe20000000f00 */
[----:B------:R-:W-:Y:S01]  /*9db0*/  @P2 FFMA.FTZ R156, R214, R157, R36 ;  /* 0x0000009dd69c2223 */ /* 0x000fe20000010024 */
[----:B------:R-:W-:Y:S01]  /*9dc0*/  @P2 FFMA.FTZ R157, R167, R215, R216 ;  /* 0x000000d7a79d2223 */ /* 0x000fe200000100d8 */
[----:B------:R-:W-:-:S03]  /*9dd0*/  @P3 LOP3.LUT P4, RZ, R188, 0xff00, RZ, 0xc0, !PT ;  /* 0x0000ff00bcff3812 */ /* 0x000fc6000788c0ff */
[----:B------:R-:W-:Y:S01]  /*9de0*/  @P2 FADD.FTZ R160, R210, -R157 ;  /* 0x8000009dd2a02221 */ /* 0x000fe20000010000 */
[----:B------:R-:W-:Y:S01]  /*9df0*/  MOV R157, R37 ;  /* 0x00000025009d7202 */ /* 0x000fe20000000f00 */
[----:B-1----:R-:W1:Y:S02]  /*9e00*/  @P3 LDC.64 R190, c[0x0][0x408] ;  /* 0x00010200ffbe3b82 */ /* 0x002e640000000a00 */
[----:B------:R-:W-:Y:S01]  /*9e10*/  @P2 FFMA.FTZ R157, R214, R160, R37 ;  /* 0x000000a0d69d2223 */ /* 0x000fe20000010025 */
[----:B--2---:R-:W-:-:S04]  /*9e20*/  @P3 FMUL.FTZ R159, R156, R159 ;  /* 0x0000009f9c9f3220 */ /* 0x004fc80000410000 */
[----:B------:R-:W-:Y:S02]  /*9e30*/  @P3 FMUL.FTZ R160, R159, R158 ;  /* 0x0000009e9fa03220 */ /* 0x000fe40000410000 */
[----:B------:R-:W2:Y:S02]  /*9e40*/  @P3 LDC.64 R158, c[0x0][0x408] ;  /* 0x00010200ff9e3b82 */ /* 0x000ea40000000a00 */
[----:B--2---:R-:W-:-:S04]  /*9e50*/  @P3 FMUL.FTZ R159, R157, R159 ;  /* 0x0000009f9d9f3220 */ /* 0x004fc80000410000 */
        /* <DEDUP_REMOVED lines=12> */
[----:B------:R-:W2:Y:S02]  /*9f20*/  @P3 LDC.64 R160, c[0x0][0x408] ;  /* 0x00010200ffa03b82 */ /* 0x000ea40000000a00 */
[----:B--2---:R-:W-:-:S04]  /*9f30*/  @P3 FMUL.FTZ R159, R158, R161 ;  /* 0x000000a19e9f3220 */ /* 0x004fc80000410000 */
        /* <DEDUP_REMOVED lines=45> */
[----:B------:R-:W-:Y:S02]  /*a210*/  @P3 PRMT R155, R163, 0x7610, R155 ;  /* 0x00007610a39b3816 */ /* 0x000fe4000000009b */
[----:B------:R-:W-:Y:S01]  /*a220*/  MOV R163, R192 ;  /* 0x000000c000a37202 */ /* 0x000fe20000000f00 */
        /* <DEDUP_REMOVED lines=9> */
.L_x_11212:
        /* <DEDUP_REMOVED lines=90> */
.L_x_11211:
        /* <DEDUP_REMOVED lines=14> */
[----:B-1----:R-:W-:-:S07]  /*a940*/  PRMT R152, R156, 0x7610, R152 ;  /* 0x000076109c987816 */ /* 0x002fce0000000098 */
.L_x_11216:
[----:B------:R-:W-:Y:S05]  /*a950*/  BSYNC.RECONVERGENT B2 ;  /* 0x0000000000027941 */ /* 0x000fea0003800200 */
.L_x_11215:
        /* <DEDUP_REMOVED lines=13> */
.L_x_11218:
[----:B------:R-:W-:Y:S05]  /*aa30*/  BSYNC.RECONVERGENT B2 ;  /* 0x0000000000027941 */ /* 0x000fea0003800200 */
.L_x_11217:
        /* <DEDUP_REMOVED lines=13> */
.L_x_11220:
[----:B------:R-:W-:Y:S05]  /*ab10*/  BSYNC.RECONVERGENT B2 ;  /* 0x0000000000027941 */ /* 0x000fea0003800200 */
.L_x_11219:
        /* <DEDUP_REMOVED lines=13> */
.L_x_11222:
[----:B------:R-:W-:Y:S05]  /*abf0*/  BSYNC.RECONVERGENT B2 ;  /* 0x0000000000027941 */ /* 0x000fea0003800200 */
.L_x_11221:
        /* <DEDUP_REMOVED lines=13> */
.L_x_11224:
[----:B------:R-:W-:Y:S05]  /*acd0*/  BSYNC.RECONVERGENT B2 ;  /* 0x0000000000027941 */ /* 0x000fea0003800200 */
.L_x_11223:
        /* <DEDUP_REMOVED lines=13> */
.L_x_11226:
[----:B------:R-:W-:Y:S05]  /*adb0*/  BSYNC.RECONVERGENT B2 ;  /* 0x0000000000027941 */ /* 0x000fea0003800200 */
.L_x_11225:
        /* <DEDUP_REMOVED lines=13> */
.L_x_11228:
[----:B------:R-:W-:Y:S05]  /*ae90*/  BSYNC.RECONVERGENT B2 ;  /* 0x0000000000027941 */ /* 0x000fea0003800200 */
.L_x_11227:
        /* <DEDUP_REMOVED lines=41> */
.L_x_11214:
        /* <DEDUP_REMOVED lines=13> */
.L_x_11230:
[----:B------:R-:W-:Y:S05]  /*b200*/  BSYNC.RECONVERGENT B2 ;  /* 0x0000000000027941 */ /* 0x000fea0003800200 */
.L_x_11229:
        /* <DEDUP_REMOVED lines=13> */
.L_x_11232:
[----:B------:R-:W-:Y:S05]  /*b2e0*/  BSYNC.RECONVERGENT B2 ;  /* 0x0000000000027941 */ /* 0x000fea0003800200 */
.L_x_11231:
        /* <DEDUP_REMOVED lines=13> */
.L_x_11234:
[----:B------:R-:W-:Y:S05]  /*b3c0*/  BSYNC.RECONVERGENT B2 ;  /* 0x0000000000027941 */ /* 0x000fea0003800200 */
.L_x_11233:
        /* <DEDUP_REMOVED lines=13> */
.L_x_11236:
[----:B------:R-:W-:Y:S05]  /*b4a0*/  BSYNC.RECONVERGENT B2 ;  /* 0x0000000000027941 */ /* 0x000fea0003800200 */
.L_x_11235:
        /* <DEDUP_REMOVED lines=13> */
.L_x_11238:
[----:B------:R-:W-:Y:S05]  /*b580*/  BSYNC.RECONVERGENT B2 ;  /* 0x0000000000027941 */ /* 0x000fea0003800200 */
.L_x_11237:
        /* <DEDUP_REMOVED lines=13> */
.L_x_11240:
[----:B------:R-:W-:Y:S05]  /*b660*/  BSYNC.RECONVERGENT B2 ;  /* 0x0000000000027941 */ /* 0x000fea0003800200 */
.L_x_11239:
        /* <DEDUP_REMOVED lines=13> */
.L_x_11242:
[----:B------:R-:W-:Y:S05]  /*b740*/  BSYNC.RECONVERGENT B2 ;  /* 0x0000000000027941 */ /* 0x000fea0003800200 */
.L_x_11241:
[----:B------:R-:W-:Y:S01]  /*b750*/  @P3 ISETP.GE.U32.AND P1, PT, R188, RZ, PT ;  /* 0x000000ffbc00320c */ /* 0x000fe20003f26070 */
[----:B-1----:R-:W-:Y:S01]  /*b760*/  FFMA.FTZ R190, R229, R215, R216 ;  /* 0x000000d7e5be7223 */ /* 0x002fe200000100d8 */
[----:B------:R-:W-:Y:S02]  /*b770*/  ISETP.GT.AND P2, PT, R217, RZ, PT ;  /* 0x000000ffd900720c */ /* 0x000fe40003f44270 */
[----:B------:R-:W-:Y:S01]  /*b780*/  @P3 ISETP.GE.U32.AND.EX P1, PT, R189, 0x1000000, PT, P1 ;  /* 0x01000000bd00380c */ /* 0x000fe20003f26110 */
[----:B------:R-:W-:Y:S01]  /*b790*/  FADD.FTZ R190, R230, -R190 ;  /* 0x800000bee6be7221 */ /* 0x000fe20000010000 */
[----:B------:R-:W1:Y:S03]  /*b7a0*/  @P3 LDC.64 R188, c[0x0][0x408] ;  /* 0x00010200ffbc3b82 */ /* 0x000e660000000a00 */
[----:B------:R-:W-:-:S05]  /*b7b0*/  FMUL.FTZ R190, R214, R190 ;  /* 0x000000bed6be7220 */ /* 0x000fca0000410000 */
[----:B------:R-:W-:-:S05]  /*b7c0*/  FSEL R190, R190, RZ, P2 ;  /* 0x000000ffbebe7208 */ /* 0x000fca0001000000 */
[----:B-1----:R-:W-:-:S04]  /*b7d0*/  @P3 FMUL.FTZ R189, R190, R189 ;  /* 0x000000bdbebd3220 */ /* 0x002fc80000410000 */
[----:B------:R-:W-:-:S05]  /*b7e0*/  @P3 FMUL.FTZ R188, R189, R188 ;  /* 0x000000bcbdbc3220 */ /* 0x000fca0000410000 */
[----:B------:R-:W-:-:S04]  /*b7f0*/  @P3 FSEL R188, R188, RZ, P1 ;  /* 0x000000ffbcbc3208 */ /* 0x000fc80000800000 */
[----:B------:R-:W-:-:S04]  /*b800*/  @P3 F2FP.BF16.F32.PACK_AB R188, RZ, R188 ;  /* 0x000000bcffbc323e */ /* 0x000fc800000010ff */
[----:B------:R-:W-:-:S07]  /*b810*/  @P3 PRMT R155, R155, 0x5410, R188 ;  /* 0x000054109b9b3816 */ /* 0x000fce00000000bc */
.L_x_11213:
[----:B------:R-:W-:Y:S05]  /*b820*/  BSYNC.RECONVERGENT B1 ;  /* 0x0000000000017941 */ /* 0x000fea0003800200 */
.L_x_11210:
[----:B------:R-:W2:Y:S01]  /*b830*/  @P0 LDC.64 R188, c[0x0][0x478] ;  /* 0x00011e00ffbc0b82 */ /* 0x000ea20000000a00 */
[----:B-1----:R-:W-:-:S05]  /*b840*/  @P0 IADD3 R190, PT, PT, R235, 0x80, RZ ;  /* 0x00000080ebbe0810 */ /* 0x002fca0007ffe0ff */
[----:B--2---:R-:W-:Y:S01]  /*b850*/  @P0 IMAD.WIDE.U32 R188, R190, 0x20, R188 ;  /* 0x00000020bebc0825 */ /* 0x004fe200078e00bc */
[----:B------:R-:W-:-:S04]  /*b860*/  @P3 IADD3 R190, PT, PT, R222, 0x80, RZ ;  /* 0x00000080debe3810 */ /* 0x000fc80007ffe0ff */
        /* <DEDUP_REMOVED lines=9> */
.L_x_11072:
[----:B------:R-:W-:Y:S05]  /*b900*/  BSYNC B0 ;  /* 0x0000000000007941 */ /* 0x000fea0003800000 */
.L_x_11071:
[----:B------:R-:W2:Y:S01]  /*b910*/  LDL.LU R189, [R1] ;  /* 0x0000000001bd7983 */ /* 0x000ea20000300800 */
[----:B------:R-:W-:Y:S01]  /*b920*/  MOV R2, 0x400 ;  /* 0x0000040000027802 */ /* 0x000fe20000000f00 */
[----:B------:R-:W-:Y:S05]  /*b930*/  WARPSYNC.ALL ;  /* 0x0000000000007948 */ /* 0x000fea0003800000 */
[----:B------:R-:W1:Y:S01]  /*b940*/  S2R R188, SR_TID.X ;  /* 0x0000000000bc7919 */ /* 0x000e620000002100 */
[----:B------:R-:W3:Y:S01]  /*b950*/  S2UR UR4, SR_CTAID.X ;  /* 0x00000000000479c3 */ /* 0x000ee20000002500 */
[----:B------:R-:W4:Y:S01]  /*b960*/  LDCU.128 UR16, c[0x0][0x440] ;  /* 0x00008800ff1077ac */ /* 0x000f220008000c00 */
[----:B------:R-:W5:Y:S01]  /*b970*/  S2R R3, SR_CgaCtaId ;  /* 0x0000000000037919 */ /* 0x000f620000008800 */
[----:B-1----:R-:W-:-:S02]  /*b980*/  SHF.R.U32.HI R0, RZ, 0x5, R188 ;  /* 0x00000005ff007819 */ /* 0x002fc400000116bc */
[----:B-----5:R-:W-:-:S04]  /*b990*/  LEA R3, R3, R2, 0x18 ;  /* 0x0000000203037211 */ /* 0x020fc800078ec0ff */
        /* <DEDUP_REMOVED lines=16> */
[----:B0-----:R-:W0:Y:S04]  /*baa0*/  LDS R4, [R6+0x400] ;  /* 0x0004000006047984 */ /* 0x001e280000000800 */
[----:B------:R-:W5:Y:S04]  /*bab0*/  LDS R5, [R6+0x600] ;  /* 0x0006000006057984 */ /* 0x000f680000000800 */
[----:B------:R-:W4:Y:S04]  /*bac0*/  LDS R7, [R6+0x1400] ;  /* 0x0014000006077984 */ /* 0x000f280000000800 */
[----:B------:R-:W3:Y:S04]  /*bad0*/  LDS R8, [R6+0x1600] ;  /* 0x0016000006087984 */ /* 0x000ee80000000800 */
[----:B------:R-:W3:Y:S04]  /*bae0*/  LDS R11, [R6+0x1800] ;  /* 0x00180000060b7984 */ /* 0x000ee80000000800 */
[----:B------:R-:W3:Y:S04]  /*baf0*/  LDS R12, [R6+0x1a00] ;  /* 0x001a0000060c7984 */ /* 0x000ee80000000800 */
[----:B------:R-:W-:Y:S04]  /*bb00*/  LDS R13, [R6+0x1c00] ;  /* 0x001c0000060d7984 */ /* 0x000fe80000000800 */
[----:B------:R-:W-:Y:S01]  /*bb10*/  LDS R14, [R6+0x1e00] ;  /* 0x001e0000060e7984 */ /* 0x000fe20000000800 */
[----:B-1----:R-:W-:-:S03]  /*bb20*/  FADD.FTZ R2, RZ, R2 ;  /* 0x00000002ff027221 */ /* 0x002fc60000010000 */
[----:B------:R-:W-:Y:S01]  /*bb30*/  LDS R15, [R6+0x2000] ;  /* 0x00200000060f7984 */ /* 0x000fe20000000800 */
[----:B--2---:R-:W-:-:S03]  /*bb40*/  FADD.FTZ R3, RZ, R3 ;  /* 0x00000003ff037221 */ /* 0x004fc60000010000 */
[----:B------:R-:W-:Y:S01]  /*bb50*/  LDS R16, [R6+0x2200] ;  /* 0x0022000006107984 */ /* 0x000fe20000000800 */
[----:B0-----:R-:W-:-:S03]  /*bb60*/  FADD.FTZ R4, RZ, R4 ;  /* 0x00000004ff047221 */ /* 0x001fc60000010000 */
[----:B------:R-:W-:Y:S01]  /*bb70*/  LDS R18, [R6+0x2400] ;  /* 0x0024000006127984 */ /* 0x000fe20000000800 */
[----:B-----5:R-:W-:-:S03]  /*bb80*/  FADD.FTZ R5, RZ, R5 ;  /* 0x00000005ff057221 */ /* 0x020fc60000010000 */
[----:B------:R-:W-:Y:S01]  /*bb90*/  LDS R17, [R6+0x2600] ;  /* 0x0026000006117984 */ /* 0x000fe20000000800 */
[----:B----4-:R-:W-:-:S03]  /*bba0*/  FADD.FTZ R9, R2, R7 ;  /* 0x0000000702097221 */ /* 0x010fc60000010000 */
[----:B------:R-:W0:Y:S01]  /*bbb0*/  LDS R20, [R6+0x2800] ;  /* 0x0028000006147984 */ /* 0x000e220000000800 */
[----:B---3--:R-:W-:-:S03]  /*bbc0*/  FADD.FTZ R10, R3, R8 ;  /* 0x00000008030a7221 */ /* 0x008fc60000010000 */
        /* <DEDUP_REMOVED lines=182> */
.L_x_11077:
[----:B------:R-:W-:Y:S01]  /*c730*/  HFMA2 R223, -RZ, RZ, 0, 5.9604644775390625e-08 ;  /* 0x00000001ffdf7431 */ /* 0x000fe200000001ff */
[----:B------:R-:W-:Y:S01]  /*c740*/  BSSY B1, `(.L_x_11244) ;  /* 0x0000006000017945 */ /* 0x000fe20003800000 */
[----:B-12---:R-:W-:Y:S02]  /*c750*/  MOV R219, 0x1f ;  /* 0x0000001f00db7802 */ /* 0x006fe40000000f00 */
[----:B------:R-:W-:-:S07]  /*c760*/  MOV R218, 0xffffffff ;  /* 0xffffffff00da7802 */ /* 0x000fce0000000f00 */
[----:B0----5:R-:W-:Y:S05]  /*c770*/  WARPSYNC.COLLECTIVE R218, `(.L_x_11245) ;  /* 0x00000000da087348 */ /* 0x021fea0003c00000 */
[----:B------:R1:W2:Y:S02]  /*c780*/  SHFL.BFLY P0, R252, R222, R223, R219 ;  /* 0x0c0000dfdefc7389 */ /* 0x0002a400000000db */
[----:B012--5:R-:W-:Y:S05]  /*c790*/  ENDCOLLECTIVE ;  /* 0x000000000000791b */ /* 0x027fea0003800000 */
.L_x_11245:
[----:B------:R-:W-:Y:S05]  /*c7a0*/  BSYNC B1 ;  /* 0x0000000000017941 */ /* 0x000fea0003800000 */
.L_x_11244:
        /* <DEDUP_REMOVED lines=9> */
.L_x_11246:
        /* <DEDUP_REMOVED lines=8> */
.L_x_11247:
[----:B------:R-:W-:Y:S02]  /*c8c0*/  MOV R222, R216 ;  /* 0x000000d800de7202 */ /* 0x000fe40000000f00 */
[----:B------:R-:W-:-:S05]  /*c8d0*/  MOV R218, R252 ;  /* 0x000000fc00da7202 */ /* 0x000fca0000000f00 */
[----:B------:R-:W-:Y:S01]  /*c8e0*/  FADD.FTZ R224, R224, R218 ;  /* 0x000000dae0e07221 */ /* 0x000fe20000010000 */
[----:B------:R-:W-:-:S07]  /*c8f0*/  MOV R218, 0xffffffff ;  /* 0xffffffff00da7802 */ /* 0x000fce0000000f00 */
[----:B------:R-:W-:Y:S05]  /*c900*/  WARPSYNC.COLLECTIVE R218, `(.L_x_11248) ;  /* 0x00000000da087348 */ /* 0x000fea0003c00000 */
[----:B------:R0:W1:Y:S02]  /*c910*/  SHFL.BFLY P0, R252, R222, R223, R219 ;  /* 0x0c0000dfdefc7389 */ /* 0x00006400000000db */
[----:B01----:R-:W-:Y:S05]  /*c920*/  ENDCOLLECTIVE ;  /* 0x000000000000791b */ /* 0x003fea0003800000 */
.L_x_11248:
        /* <DEDUP_REMOVED lines=8> */
.L_x_11249:
[----:B------:R-:W-:Y:S02]  /*c9b0*/  MOV R222, R216 ;  /* 0x000000d800de7202 */ /* 0x000fe40000000f00 */
[----:B------:R-:W-:-:S05]  /*c9c0*/  MOV R218, R252 ;  /* 0x000000fc00da7202 */ /* 0x000fca0000000f00 */
[----:B------:R-:W-:Y:S01]  /*c9d0*/  FADD.FTZ R224, R224, R218 ;  /* 0x000000dae0e07221 */ /* 0x000fe20000010000 */
[----:B------:R-:W-:-:S07]  /*c9e0*/  MOV R218, 0xffffffff ;  /* 0xffffffff00da7802 */ /* 0x000fce0000000f00 */
[----:B------:R-:W-:Y:S05]  /*c9f0*/  WARPSYNC.COLLECTIVE R218, `(.L_x_11250) ;  /* 0x00000000da087348 */ /* 0x000fea0003c00000 */
[----:B------:R0:W1:Y:S02]  /*ca00*/  SHFL.BFLY P0, R252, R222, R223, R219 ;  /* 0x0c0000dfdefc7389 */ /* 0x00006400000000db */
[----:B01----:R-:W-:Y:S05]  /*ca10*/  ENDCOLLECTIVE ;  /* 0x000000000000791b */ /* 0x003fea0003800000 */
.L_x_11250:
        /* <DEDUP_REMOVED lines=8> */
.L_x_11251:
[----:B------:R-:W-:Y:S02]  /*caa0*/  MOV R222, R235 ;  /* 0x000000eb00de7202 */ /* 0x000fe40000000f00 */
[----:B------:R-:W-:-:S07]  /*cab0*/  MOV R216, R252 ;  /* 0x000000fc00d87202 */ /* 0x000fce0000000f00 */
[----:B------:R-:W-:Y:S05]  /*cac0*/  WARPSYNC.COLLECTIVE R218, `(.L_x_11252) ;  /* 0x00000000da087348 */ /* 0x000fea0003c00000 */
[----:B------:R0:W1:Y:S02]  /*cad0*/  SHFL.BFLY P0, R252, R222, R223, R219 ;  /* 0x0c0000dfdefc7389 */ /* 0x00006400000000db */
[----:B01----:R-:W-:Y:S05]  /*cae0*/  ENDCOLLECTIVE ;  /* 0x000000000000791b */ /* 0x003fea0003800000 */
.L_x_11252:
        /* <DEDUP_REMOVED lines=9> */
.L_x_11253:
[----:B------:R-:W-:Y:S02]  /*cb80*/  MOV R222, R224 ;  /* 0x000000e000de7202 */ /* 0x000fe40000000f00 */
[----:B------:R-:W-:-:S07]  /*cb90*/  MOV R235, R252 ;  /* 0x000000fc00eb7202 */ /* 0x000fce0000000f00 */
[----:B------:R-:W-:Y:S05]  /*cba0*/  WARPSYNC.COLLECTIVE R218, `(.L_x_11254) ;  /* 0x00000000da087348 */ /* 0x000fea0003c00000 */
[----:B------:R0:W1:Y:S02]  /*cbb0*/  SHFL.BFLY P0, R252, R222, R223, R219 ;  /* 0x0c0000dfdefc7389 */ /* 0x00006400000000db */
[----:B01----:R-:W-:Y:S05]  /*cbc0*/  ENDCOLLECTIVE ;  /* 0x000000000000791b */ /* 0x003fea0003800000 */
.L_x_11254:
[----:B------:R-:W-:Y:S01]  /*cbd0*/  MOV R218, R252 ;  /* 0x000000fc00da7202 */ /* 0x000fe20000000f00 */
[----:B------:R-:W-:Y:S06]  /*cbe0*/  BRA `(.L_x_11255) ;  /* 0xffffff5c00f07947 */ /* 0x000fec000383ffff */
.L_x_11256:
        /* <DEDUP_REMOVED lines=9> */
.L_x_25445:


//--------------------- .text._ZN10layer_norm13ln_bwd_kernelINS_13Kernel_traitsIf13__nv_bfloat16fS2_fjLj1280ELj1ELj4ELj1ELj16ENS_18Kernel_traits_baseILj1280EfS2_fS2_fjLj128EEEEELb1ELb1ELb0ELb0EEEvNS_9BwdParamsE --------------------------
	.section	.text._ZN10layer_norm13ln_bwd_kernelINS_13Kernel_traitsIf13__nv_bfloat16fS2_fjLj1280ELj1ELj4ELj1ELj16ENS_18Kernel_traits_baseILj1280EfS2_fS2_fjLj128EEEEELb1ELb1ELb0ELb0EEEvNS_9BwdParamsE,"ax",@progbits
	.align	128
        .global         _ZN10layer_norm13ln_bwd_kernelINS_13Kernel_traitsIf13__nv_bfloat16fS2_fjLj1280ELj1ELj4ELj1ELj16ENS_18Kernel_traits_baseILj1280EfS2_fS2_fjLj128EEEEELb1ELb1ELb0ELb0EEEvNS_9BwdParamsE
        .type           _ZN10layer_norm13ln_bwd_kernelINS_13Kernel_traitsIf13__nv_bfloat16fS2_fjLj1280ELj1ELj4ELj1ELj16ENS_18Kernel_traits_baseILj1280EfS2_fS2_fjLj128EEEEELb1ELb1ELb0ELb0EEEvNS_9BwdParamsE,@function
        .size           _ZN10layer_norm13ln_bwd_kernelINS_13Kernel_traitsIf13__nv_bfloat16fS2_fjLj1280ELj1ELj4ELj1ELj16ENS_18Kernel_traits_baseILj1280EfS2_fS2_fjLj128EEEEELb1ELb1ELb0ELb0EEEvNS_9BwdParamsE,(.L_x_25446 - _ZN10layer_norm13ln_bwd_kernelINS_13Kernel_traitsIf13__nv_bfloat16fS2_fjLj1280ELj1ELj4ELj1ELj16ENS_18Kernel_traits_baseILj1280EfS2_fS2_fjLj128EEEEELb1ELb1ELb0ELb0EEEvNS_9BwdParamsE)
        .other          _ZN10layer_norm13ln_bwd_kernelINS_13Kernel_traitsIf13__nv_bfloat16fS2_fjLj1280ELj1ELj4ELj1ELj16ENS_18Kernel_traits_baseILj1280EfS2_fS2_fjLj128EEEEELb1ELb1ELb0ELb0EEEvNS_9BwdParamsE,@"STO_CUDA_ENTRY STV_DEFAULT"
_ZN10layer_norm13ln_bwd_kernelINS_13Kernel_traitsIf13__nv_bfloat16fS2_fjLj1280ELj1ELj4ELj1ELj16ENS_18Kernel_traits_baseILj1280EfS2_fS2_fjLj128EEEEELb1ELb1ELb0ELb0EEEvNS_9BwdParamsE:
.text._ZN10layer_norm13ln_bwd_kernelINS_13Kernel_traitsIf13__nv_bfloat16fS2_fjLj1280ELj1ELj4ELj1ELj16ENS_18Kernel_traits_baseILj1280EfS2_fS2_fjLj128EEEEELb1ELb1ELb0ELb0EEEvNS_9BwdParamsE:
        /* <DEDUP_REMOVED lines=33> */
[----:B------:R-:W0:Y:S03]  /*0210*/  @P0 LDC.64 R4, c[0x0][0x3e8] ;  /* 0x0000fa00ff040b82 */ /* 0x000e260000000a00 */
[----:B------:R-:W2:Y:S04]  /*0220*/  LDL.64 R58, [R1+0x198] ;  /* 0x00019800013a7983 */ /* 0x000ea80000100a00 */
[----:B------:R-:W2:Y:S01]  /*0230*/  LDL.64 R52, [R1+0x180] ;  /* 0x0001800001347983 */ /* 0x000ea20000100a00 */
[----:B------:R-:W4:Y:S03]  /*0240*/  @P1 LDC.64 R6, c[0x0][0x3d0] ;  /* 0x0000f400ff061b82 */ /* 0x000f260000000a00 */
        /* <DEDUP_REMOVED lines=23> */
[C---:B----4-:R-:W-:Y:S01]  /*03c0*/  @P1 IMAD.WIDE.U32 R10, R27.reuse, 0x20, R6 ;  /* 0x000000201b0a1825 */ /* 0x050fe200078e0006 */
[----:B------:R-:W-:Y:S03]  /*03d0*/  STL [R1+0x100], RZ ;  /* 0x000100ff01007387 */ /* 0x000fe60000100800 */
[C---:B-1----:R-:W-:Y:S01]  /*03e0*/  @P1 IMAD.WIDE.U32 R12, R27.reuse, 0x20, R8 ;  /* 0x000000201b0c1825 */ /* 0x042fe200078e0008 */
        /* <DEDUP_REMOVED lines=21> */
[----:B--2---:R-:W2:Y:S04]  /*0540*/  @P0 LDG.E.128 R64, desc[UR6][R2.64] ;  /* 0x0000000602400981 */ /* 0x004ea8000c1e1d00 */
[----:B------:R1:W3:Y:S04]  /*0550*/  @P0 LDG.E.128 R60, desc[UR6][R2.64+0x10] ;  /* 0x00001006023c0981 */ /* 0x0002e8000c1e1d00 */
        /* <DEDUP_REMOVED lines=121> */
[----:B------:R-:W-:Y:S01]  /*0cf0*/  CS2R R46, SRZ ;  /* 0x00000000002e7805 */ /* 0x000fe2000001ff00 */
[----:B------:R-:W-:Y:S06]  /*0d00*/  @P0 BRA `(.L_x_11258) ;  /* 0x000000c4002c0947 */ /* 0x000fec0003800000 */
        /* <DEDUP_REMOVED lines=93> */
.L_x_11309:
[----:B--2---:R-:W2:Y:S01]  /*12e0*/  LDL R180, [R1+0x14] ;  /* 0x0000140001b47983 */ /* 0x004ea20000100800 */
[----:B------:R-:W2:Y:S03]  /*12f0*/  @P2 LDC.64 R18, c[0x0][0x3e0] ;  /* 0x0000f800ff122b82 */ /* 0x000ea60000000a00 */
[----:B------:R-:W3:Y:S01]  /*1300*/  LDL R179, [R1+0x18] ;  /* 0x0000180001b37983 */ /* 0x000ee20000100800 */
[----:B------:R-:W1:Y:S01]  /*1310*/  S2R R178, SR_TID.X ;  /* 0x0000000000b27919 */ /* 0x000e620000002100 */
[----:B--2---:R-:W-:-:S05]  /*1320*/  @P2 IMAD.WIDE R18, R180, 0x2, R18 ;  /* 0x00000002b4122825 */ /* 0x004fca00078e0212 */
[----:B------:R2:W4:Y:S02]  /*1330*/  @P2 LDG.E.U16 R176, desc[UR6][R18.64] ;  /* 0x0000000612b02981 */ /* 0x000524000c1e1500 */
[----:B--2---:R-:W2:Y:S02]  /*1340*/  LDC.64 R18, c[0x0][0x3c0] ;  /* 0x0000f000ff127b82 */ /* 0x004ea40000000a00 */
[----:B--2---:R-:W-:-:S05]  /*1350*/  IMAD.WIDE R18, R180, 0x4, R18 ;  /* 0x00000004b4127825 */ /* 0x004fca00078e0212 */
[----:B------:R2:W4:Y:S02]  /*1360*/  LDG.E R177, desc[UR6][R18.64] ;  /* 0x0000000612b17981 */ /* 0x000524000c1e1900 */
[----:B--2---:R-:W2:Y:S01]  /*1370*/  LDC.64 R18, c[0x0][0x3c8] ;  /* 0x0000f200ff127b82 */ /* 0x004ea20000000a00 */
[----:B------:R-:W-:Y:S02]  /*1380*/  MOV R181, UR20 ;  /* 0x0000001400b57c02 */ /* 0x000fe40008000f00 */
[----:B---3--:R-:W-:Y:S01]  /*1390*/  ISETP.GE.U32.AND P6, PT, R179, 0x80, PT ;  /* 0x00000080b300780c */ /* 0x008fe20003fc6070 */
[----:B--2---:R-:W-:-:S05]  /*13a0*/  IMAD.WIDE R18, R180, 0x4, R18 ;  /* 0x00000004b4127825 */ /* 0x004fca00078e0212 */
[----:B-----5:R2:W5:Y:S01]  /*13b0*/  LDG.E R191, desc[UR6][R18.64] ;  /* 0x0000000612bf7981 */ /* 0x020562000c1e1900 */
[C---:B------:R-:W-:Y:S01]  /*13c0*/  ISETP.GE.U32.AND P3, PT, R179.reuse, 0x20, PT ;  /* 0x00000020b300780c */ /* 0x040fe20003f66070 */
[----:B------:R-:W-:Y:S01]  /*13d0*/  BSSY.RECONVERGENT B1, `(.L_x_11259) ;  /* 0x0000096000017945 */ /* 0x000fe20003800200 */
[----:B------:R-:W-:Y:S01]  /*13e0*/  ISETP.NE.AND P4, PT, RZ, UR8, PT ;  /* 0x00000008ff007c0c */ /* 0x000fe2000bf85270 */
[----:B------:R-:W-:Y:S01]  /*13f0*/  STL [R1+0x114], R181 ;  /* 0x000114b501007387 */ /* 0x000fe20000100800 */
[----:B------:R-:W-:Y:S01]  /*1400*/  HFMA2 R215, -RZ, RZ, 0, 0 ;  /* 0x00000000ffd77431 */ /* 0x000fe200000001ff */
[C---:B------:R-:W-:Y:S02]  /*1410*/  ISETP.GE.U32.AND P1, PT, R179.reuse, 0x40, PT ;  /* 0x00000040b300780c */ /* 0x040fe40003f26070 */
[----:B------:R-:W-:Y:S01]  /*1420*/  ISETP.GE.U32.AND P0, PT, R179, 0x60, PT ;  /* 0x00000060b300780c */ /* 0x000fe20003f06070 */
[----:B--2---:R-:W-:Y:S02]  /*1430*/  HFMA2 R19, -RZ, RZ, 1.875, 0 ;  /* 0x3f800000ff137431 */ /* 0x004fe400000001ff */
[----:B------:R-:W-:Y:S01]  /*1440*/  IMAD R18, R180, R181, RZ ;  /* 0x000000b5b4127224 */ /* 0x000fe200078e02ff */
[----:B------:R-:W-:-:S02]  /*1450*/  MOV R216, RZ ;  /* 0x000000ff00d87202 */ /* 0x000fc40000000f00 */
[----:B----4-:R-:W-:Y:S02]  /*1460*/  @P2 SHF.L.U32 R19, R176, 0x10, RZ ;  /* 0x00000010b0132819 */ /* 0x010fe400000006ff */
[----:B------:R-:W-:-:S04]  /*1470*/  SHF.R.S32.HI R176, RZ, 0x1f, R18 ;  /* 0x0000001fffb07819 */ /* 0x000fc80000011412 */
[----:B------:R-:W-:Y:S02]  /*1480*/  LEA.HI R18, R176, R18, RZ, 0x3 ;  /* 0x00000012b0127211 */ /* 0x000fe400078f18ff */
[----:B-1----:R-:W-:-:S04]  /*1490*/  LOP3.LUT R176, R178, 0x1f, RZ, 0xc0, !PT ;  /* 0x0000001fb2b07812 */ /* 0x002fc800078ec0ff */
[----:B------:R-:W-:Y:S01]  /*14a0*/  LEA.HI.SX32 R18, R18, R176, 0x1d ;  /* 0x000000b012127211 */ /* 0x000fe200078feaff */
[----:B------:R1:W-:Y:S03]  /*14b0*/  STL [R1+0x118], R176 ;  /* 0x000118b001007387 */ /* 0x0003e60000100800 */
[----:B------:R-:W-:Y:S02]  /*14c0*/  MOV R214, R18 ;  /* 0x0000001200d67202 */ /* 0x000fe40000000f00 */
[----:B-1----:R-:W-:-:S05]  /*14d0*/  P2R R176, PR, RZ, 0x40 ;  /* 0x00000040ffb07803 */ /* 0x002fca0000000000 */
[----:B------:R1:W-:Y:S01]  /*14e0*/  STL [R1+0x1c], R176 ;  /* 0x00001cb001007387 */ /* 0x0003e20000100800 */
[----:B------:R-:W-:Y:S01]  /*14f0*/  FSEL R204, R177, RZ, !P4 ;  /* 0x000000ffb1cc7208 */ /* 0x000fe20006000000 */
[----:B-1----:R-:W-:Y:S06]  /*1500*/  @!P3 BRA `(.L_x_11260) ;  /* 0x000000080008b947 */ /* 0x002fec0003800000 */
        /* <DEDUP_REMOVED lines=8> */
[----:B------:R-:W3:Y:S01]  /*1590*/  LDG.E.128 R176, desc[UR6][R184.64] ;  /* 0x00000006b8b07981 */ /* 0x000ee2000c1e1d00 */
[----:B------:R-:W-:-:S03]  /*15a0*/  ISETP.NE.AND.EX P5, PT, RZ, UR11, PT, P5 ;  /* 0x0000000bff007c0c */ /* 0x000fc6000bfa5350 */
[----:B------:R-:W2:Y:S04]  /*15b0*/  LDL R209, [R1+0x1b8] ;  /* 0x0001b80001d17983 */ /* 0x000ea80000100800 */
[----:B------:R-:W4:Y:S04]  /*15c0*/  LDG.E.128 R180, desc[UR6][R180.64] ;  /* 0x00000006b4b47981 */ /* 0x000f28000c1e1d00 */
[----:B------:R-:W2:Y:S02]  /*15d0*/  LDG.E.128 R184, desc[UR6][R184.64+0x10] ;  /* 0x00001006b8b87981 */ /* 0x000ea4000c1e1d00 */
[----:B------:R-:W1:Y:S02]  /*15e0*/  @P5 LDC.64 R188, c[0x0][0x438] ;  /* 0x00010e00ffbc5b82 */ /* 0x000e640000000a00 */
[----:B------:R-:W2:Y:S04]  /*15f0*/  LDL.LU R215, [R1+0xf0] ;  /* 0x0000f00001d77983 */ /* 0x000ea80000300800 */
[----:B------:R-:W2:Y:S04]  /*1600*/  LDL R214, [R1+0x1a0] ;  /* 0x0001a00001d67983 */ /* 0x000ea80000100800 */
[----:B------:R-:W2:Y:S04]  /*1610*/  LDL.LU R252, [R1+0x58] ;  /* 0x0000580001fc7983 */ /* 0x000ea80000300800 */
[----:B------:R-:W2:Y:S01]  /*1620*/  LDL.LU R251, [R1+0x10c] ;  /* 0x00010c0001fb7983 */ /* 0x000ea20000300800 */
[----:B-1----:R-:W-:-:S05]  /*1630*/  @P5 IMAD.WIDE.U32 R188, R18, 0x20, R188 ;  /* 0x0000002012bc5825 */ /* 0x002fca00078e00bc */
[----:B------:R-:W5:Y:S04]  /*1640*/  @P5 LDG.E.128 R40, desc[UR6][R188.64] ;  /* 0x00000006bc285981 */ /* 0x000f68000c1e1d00 */
[----:B------:R0:W5:Y:S02]  /*1650*/  @P5 LDG.E.128 R36, desc[UR6][R188.64+0x10] ;  /* 0x00001006bc245981 */ /* 0x000164000c1e1d00 */
[----:B0-----:R-:W-:-:S06]  /*1660*/  IMAD.WIDE.U32 R188, R18, 0x8, R206 ;  /* 0x0000000812bc7825 */ /* 0x001fcc00078e00ce */
[----:B------:R-:W5:Y:S01]  /*1670*/  LDG.E.64 R188, desc[UR6][R188.64] ;  /* 0x00000006bcbc7981 */ /* 0x000f62000c1e1b00 */
[C---:B---3--:R-:W-:Y:S01]  /*1680*/  FADD.FTZ R208, -R204.reuse, R177 ;  /* 0x000000b1ccd07221 */ /* 0x048fe20000010100 */
[----:B------:R-:W-:-:S03]  /*1690*/  FADD.FTZ R0, -R204, R176 ;  /* 0x000000b0cc007221 */ /* 0x000fc60000010100 */
[----:B-----5:R-:W-:Y:S01]  /*16a0*/  FMUL.FTZ R212, R191, R208 ;  /* 0x000000d0bfd47220 */ /* 0x020fe20000410000 */
[----:B----4-:R-:W-:Y:S01]  /*16b0*/  PRMT R206, R180, 0x7632, R206 ;  /* 0x00007632b4ce7816 */ /* 0x010fe200000000ce */
[C---:B--2---:R-:W-:Y:S01]  /*16c0*/  FADD.FTZ R177, -R204.reuse, R187 ;  /* 0x000000bbccb17221 */ /* 0x044fe20000010100 */
[----:B------:R-:W-:Y:S01]  /*16d0*/  FADD.FTZ R176, -R204, R185 ;  /* 0x000000b9ccb07221 */ /* 0x000fe20000010100 */
[----:B------:R-:W2:Y:S01]  /*16e0*/  LDL.LU R187, [R1+0x68] ;  /* 0x0000680001bb7983 */ /* 0x000ea20000300800 */
[----:B------:R-:W-:-:S03]  /*16f0*/  SHF.L.U32 R185, R206, 0x10, RZ ;  /* 0x00000010ceb97819 */ /* 0x000fc600000006ff */
[----:B------:R-:W3:Y:S04]  /*1700*/  LDL.LU R208, [R1+0x100] ;  /* 0x0001000001d07983 */ /* 0x000ee80000300800 */
[----:B------:R-:W4:Y:S01]  /*1710*/  LDL.LU R206, [R1+0x60] ;  /* 0x0000600001ce7983 */ /* 0x000f220000300800 */
[----:B------:R-:W-:Y:S01]  /*1720*/  FADD.FTZ R211, -R204, R178 ;  /* 0x000000b2ccd37221 */ /* 0x000fe20000010100 */
[----:B------:R-:W-:Y:S01]  /*1730*/  SHF.L.U32 R207, R180, 0x10, RZ ;  /* 0x00000010b4cf7819 */ /* 0x000fe200000006ff */
[----:B------:R-:W-:Y:S01]  /*1740*/  FMUL.FTZ R0, R191, R0 ;  /* 0x00000000bf007220 */ /* 0x000fe20000410000 */
[----:B------:R-:W-:Y:S01]  /*1750*/  PRMT R180, R181, 0x7632, R180 ;  /* 0x00007632b5b47816 */ /* 0x000fe200000000b4 */
[----:B------:R-:W-:Y:S01]  /*1760*/  FMUL.FTZ R211, R191, R211 ;  /* 0x000000d3bfd37220 */ /* 0x000fe20000410000 */
[----:B------:R-:W-:Y:S01]  /*1770*/  SHF.L.U32 R181, R181, 0x10, RZ ;  /* 0x00000010b5b57819 */ /* 0x000fe200000006ff */
[----:B------:R-:W-:-:S04]  /*1780*/  FADD.FTZ R184, -R204, R184 ;  /* 0x000000b8ccb87221 */ /* 0x000fc80000010100 */
[----:B------:R-:W-:Y:S01]  /*1790*/  FFMA.FTZ R216, R211, R181, R216 ;  /* 0x000000b5d3d87223 */ /* 0x000fe200000100d8 */
[----:B--2---:R-:W-:Y:S01]  /*17a0*/  FADD.FTZ R187, R187, R181 ;  /* 0x000000b5bbbb7221 */ /* 0x004fe20000010000 */
[----:B---3--:R-:W-:Y:S01]  /*17b0*/  FFMA.FTZ R208, R0, R207, R208 ;  /* 0x000000cf00d07223 */ /* 0x008fe200000100d0 */
[----:B----4-:R-:W-:-:S05]  /*17c0*/  FADD.FTZ R206, R206, R207 ;  /* 0x000000cfcece7221 */ /* 0x010fca0000010000 */
[----:B------:R0:W-:Y:S04]  /*17d0*/  STL [R1+0x60], R206 ;  /* 0x000060ce01007387 */ /* 0x0001e80000100800 */
[----:B------:R-:W-:Y:S04]  /*17e0*/  STL [R1+0x100], R208 ;  /* 0x000100d001007387 */ /* 0x000fe80000100800 */
[----:B0-----:R-:W2:Y:S04]  /*17f0*/  LDL.LU R206, [R1+0xf8] ;  /* 0x0000f80001ce7983 */ /* 0x001ea80000300800 */
[----:B------:R0:W-:Y:S04]  /*1800*/  STL [R1+0x108], R216 ;  /* 0x000108d801007387 */ /* 0x0001e80000100800 */
[----:B------:R1:W-:Y:S01]  /*1810*/  STL [R1+0x68], R187 ;  /* 0x000068bb01007387 */ /* 0x0003e20000100800 */
[----:B0-----:R-:W-:Y:S01]  /*1820*/  FMUL.FTZ R216, R209, R181 ;  /* 0x000000b5d1d87220 */ /* 0x001fe20000410000 */
[----:B------:R-:W-:-:S02]  /*1830*/  FMUL.FTZ R209, R191, R184 ;  /* 0x000000b8bfd17220 */ /* 0x000fc40000410000 */
[----:B-1----:R-:W3:Y:S04]  /*1840*/  LDL R187, [R1+0x1a8] ;  /* 0x0001a80001bb7983 */ /* 0x002ee80000100800 */
[----:B------:R-:W4:Y:S04]  /*1850*/  LDL.LU R181, [R1+0x64] ;  /* 0x0000640001b57983 */ /* 0x000f280000300800 */
[----:B------:R-:W3:Y:S04]  /*1860*/  LDL R208, [R1+0x1b4] ;  /* 0x0001b40001d07983 */ /* 0x000ee80000100800 */
[----:B------:R-:W2:Y:S01]  /*1870*/  LDL.LU R184, [R1+0x50] ;  /* 0x0000500001b87983 */ /* 0x000ea20000300800 */
[----:B------:R-:W-:Y:S01]  /*1880*/  FADD.FTZ R210, -R204, R179 ;  /* 0x000000b3ccd27221 */ /* 0x000fe20000010100 */
[----:B------:R-:W-:-:S02]  /*1890*/  SHF.L.U32 R179, R182, 0x10, RZ ;  /* 0x00000010b6b37819 */ /* 0x000fc400000006ff */
[----:B------:R-:W-:Y:S02]  /*18a0*/  PRMT R178, R182, 0x7632, R178 ;  /* 0x00007632b6b27816 */ /* 0x000fe400000000b2 */
[----:B------:R-:W-:Y:S01]  /*18b0*/  PRMT R182, R183, 0x7632, R182 ;  /* 0x00007632b7b67816 */ /* 0x000fe200000000b6 */
[----:B------:R-:W-:Y:S01]  /*18c0*/  STL [R1+0xc], R216 ;  /* 0x00000cd801007387 */ /* 0x000fe20000100800 */
[-C--:B------:R-:W-:Y:S01]  /*18d0*/  FFMA.FTZ R215, R209, R179.reuse, R215 ;  /* 0x000000b3d1d77223 */ /* 0x080fe200000100d7 */
[----:B------:R-:W-:Y:S01]  /*18e0*/  FMUL.FTZ R214, R214, R179 ;  /* 0x000000b3d6d67220 */ /* 0x000fe20000410000 */
[----:B------:R-:W-:Y:S01]  /*18f0*/  FADD.FTZ R186, -R204, R186 ;  /* 0x000000baccba7221 */ /* 0x000fe20000010100 */
[----:B--2---:R-:W-:Y:S01]  /*1900*/  FADD.FTZ R184, R184, R179 ;  /* 0x000000b3b8b87221 */ /* 0x004fe20000010000 */
[----:B------:R-:W-:-:S04]  /*1910*/  SHF.L.U32 R179, R182, 0x10, RZ ;  /* 0x00000010b6b37819 */ /* 0x000fc800000006ff */
[----:B------:R0:W-:Y:S04]  /*1920*/  STL [R1+0x50], R184 ;  /* 0x000050b801007387 */ /* 0x0001e80000100800 */
[----:B------:R-:W2:Y:S04]  /*1930*/  LDL.LU R182, [R1+0x104] ;  /* 0x0001040001b67983 */ /* 0x000ea80000300800 */
[----:B------:R-:W-:Y:S04]  /*1940*/  STL [R1+0xf0], R215 ;  /* 0x0000f0d701007387 */ /* 0x000fe80000100800 */
[----:B0-----:R-:W2:Y:S01]  /*1950*/  LDL.LU R184, [R1+0x6c] ;  /* 0x00006c0001b87983 */ /* 0x001ea20000300800 */
[----:B------:R-:W-:Y:S01]  /*1960*/  SHF.L.U32 R183, R183, 0x10, RZ ;  /* 0x00000010b7b77819 */ /* 0x000fe200000006ff */
[----:B------:R-:W-:Y:S01]  /*1970*/  FMUL.FTZ R213, R213, R207 ;  /* 0x000000cfd5d57220 */ /* 0x000fe20000410000 */
[----:B------:R-:W-:-:S03]  /*1980*/  FMUL.FTZ R207, R191, R186 ;  /* 0x000000babfcf7220 */ /* 0x000fc60000410000 */
[----:B------:R-:W-:Y:S01]  /*1990*/  FADD.FTZ R252, R252, R183 ;  /* 0x000000b7fcfc7221 */ /* 0x000fe20000010000 */
[----:B------:R-:W-:Y:S01]  /*19a0*/  FFMA.FTZ R206, R207, R183, R206 ;  /* 0x000000b7cfce7223 */ /* 0x000fe200000100ce */
[----:B------:R-:W-:Y:S01]  /*19b0*/  SHF.L.U32 R180, R180, 0x10, RZ ;  /* 0x00000010b4b47819 */ /* 0x000fe200000006ff */
[----:B------:R-:W-:Y:S01]  /*19c0*/  FMUL.FTZ R210, R191, R210 ;  /* 0x000000d2bfd27220 */ /* 0x000fe20000410000 */
[----:B----4-:R-:W-:Y:S02]  /*19d0*/  FADD.FTZ R181, R181, R185 ;  /* 0x000000b9b5b57221 */ /* 0x010fe40000010000 */
[----:B------:R0:W-:Y:S04]  /*19e0*/  STL [R1+0xf8], R206 ;  /* 0x0000f8ce01007387 */ /* 0x0001e80000100800 */
[----:B------:R3:W-:Y:S01]  /*19f0*/  STL [R1+0x58], R252 ;  /* 0x000058fc01007387 */ /* 0x0007e20000100800 */
[----:B------:R-:W-:-:S03]  /*1a00*/  FFMA.FTZ R251, R210, R180, R251 ;  /* 0x000000b4d2fb7223 */ /* 0x000fc600000100fb */
[----:B0-----:R-:W4:Y:S04]  /*1a10*/  LDL R206, [R1+0x1bc] ;  /* 0x0001bc0001ce7983 */ /* 0x001f280000100800 */
[----:B------:R-:W-:Y:S01]  /*1a20*/  STL [R1+0x4], R214 ;  /* 0x000004d601007387 */ /* 0x000fe20000100800 */
[----:B---3--:R-:W-:Y:S01]  /*1a30*/  FMUL.FTZ R252, R187, R183 ;  /* 0x000000b7bbfc7220 */ /* 0x008fe20000410000 */
[----:B------:R-:W-:Y:S02]  /*1a40*/  FMUL.FTZ R183, R208, R185 ;  /* 0x000000b9d0b77220 */ /* 0x000fe40000410000 */
[----:B------:R-:W3:Y:S04]  /*1a50*/  LDL.LU R215, [R1+0x54] ;  /* 0x0000540001d77983 */ /* 0x000ee80000300800 */
[----:B------:R-:W3:Y:S04]  /*1a60*/  LDL.LU R187, [R1+0xf4] ;  /* 0x0000f40001bb7983 */ /* 0x000ee80000300800 */
[----:B------:R-:W3:Y:S04]  /*1a70*/  LDL R186, [R1+0x1a4] ;  /* 0x0001a40001ba7983 */ /* 0x000ee80000100800 */
[----:B------:R0:W-:Y:S02]  /*1a80*/  STL [R1+0x64], R181 ;  /* 0x000064b501007387 */ /* 0x0001e40000100800 */
[----:B0-----:R-:W-:-:S04]  /*1a90*/  FADD.FTZ R181, RZ, R213 ;  /* 0x000000d5ffb57221 */ /* 0x001fc80000010000 */
[----:B------:R-:W-:Y:S01]  /*1aa0*/  FADD.FTZ R181, R181, R183 ;  /* 0x000000b7b5b57221 */ /* 0x000fe20000010000 */
[----:B--2---:R-:W-:-:S05]  /*1ab0*/  FFMA.FTZ R182, R212, R185, R182 ;  /* 0x000000b9d4b67223 */ /* 0x004fca00000100b6 */
[----:B------:R-:W-:Y:S01]  /*1ac0*/  STL [R1+0x104], R182 ;  /* 0x000104b601007387 */ /* 0x000fe20000100800 */
[----:B------:R-:W-:-:S03]  /*1ad0*/  FADD.FTZ R184, R184, R180 ;  /* 0x000000b4b8b87221 */ /* 0x000fc60000010000 */
[----:B------:R-:W-:Y:S04]  /*1ae0*/  STL [R1+0x10], R183 ;  /* 0x000010b701007387 */ /* 0x000fe80000100800 */
[----:B------:R-:W-:Y:S04]  /*1af0*/  STL [R1+0x10c], R251 ;  /* 0x00010cfb01007387 */ /* 0x000fe80000100800 */
[----:B------:R-:W2:Y:S04]  /*1b00*/  LDL.LU R185, [R1+0x5c] ;  /* 0x00005c0001b97983 */ /* 0x000ea80000300800 */
[----:B------:R0:W-:Y:S04]  /*1b10*/  STL [R1+0x6c], R184 ;  /* 0x00006cb801007387 */ /* 0x0001e80000100800 */
[----:B0-----:R-:W2:Y:S01]  /*1b20*/  LDL.LU R184, [R1+0xfc] ;  /* 0x0000fc0001b87983 */ /* 0x001ea20000300800 */
[----:B------:R-:W-:-:S04]  /*1b30*/  FFMA.FTZ R182, R0, R213, RZ ;  /* 0x000000d500b67223 */ /* 0x000fc800000100ff */
[----:B------:R-:W-:Y:S02]  /*1b40*/  FFMA.FTZ R182, R212, R183, R182 ;  /* 0x000000b7d4b67223 */ /* 0x000fe400000100b6 */
[----:B------:R-:W2:Y:S01]  /*1b50*/  LDL R183, [R1+0x1ac] ;  /* 0x0001ac0001b77983 */ /* 0x000ea20000100800 */
[----:B----4-:R-:W-:Y:S01]  /*1b60*/  FMUL.FTZ R206, R206, R180 ;  /* 0x000000b4cece7220 */ /* 0x010fe20000410000 */
[----:B------:R-:W-:Y:S01]  /*1b70*/  SHF.L.U32 R178, R178, 0x10, RZ ;  /* 0x00000010b2b27819 */ /* 0x000fe200000006ff */
[----:B------:R-:W-:Y:S01]  /*1b80*/  FADD.FTZ R181, R181, R216 ;  /* 0x000000d8b5b57221 */ /* 0x000fe20000010000 */
[----:B------:R-:W-:Y:S01]  /*1b90*/  FFMA.FTZ R182, R211, R216, R182 ;  /* 0x000000d8d3b67223 */ /* 0x000fe200000100b6 */
[----:B------:R-:W-:Y:S01]  /*1ba0*/  FMUL.FTZ R208, R191, R176 ;  /* 0x000000b0bfd07220 */ /* 0x000fe20000410000 */
[----:B------:R0:W-:Y:S01]  /*1bb0*/  STL [R1+0x8], R206 ;  /* 0x000008ce01007387 */ /* 0x0001e20000100800 */
[----:B------:R-:W-:Y:S01]  /*1bc0*/  FADD.FTZ R176, R181, R206 ;  /* 0x000000ceb5b07221 */ /* 0x000fe20000010000 */
[----:B------:R-:W-:Y:S01]  /*1bd0*/  FFMA.FTZ R182, R210, R206, R182 ;  /* 0x000000ced2b67223 */ /* 0x000fe200000100b6 */
[----:B---3--:R-:W-:Y:S01]  /*1be0*/  FADD.FTZ R215, R215, R178 ;  /* 0x000000b2d7d77221 */ /* 0x008fe20000010000 */
[-C--:B------:R-:W-:Y:S01]  /*1bf0*/  FFMA.FTZ R187, R208, R178.reuse, R187 ;  /* 0x000000b2d0bb7223 */ /* 0x080fe200000100bb */
[----:B------:R-:W-:Y:S01]  /*1c00*/  FMUL.FTZ R180, R186, R178 ;  /* 0x000000b2bab47220 */ /* 0x000fe20000410000 */
[----:B0-----:R-:W-:-:S02]  /*1c10*/  FMUL.FTZ R206, R191, R177 ;  /* 0x000000b1bfce7220 */ /* 0x001fc40000410000 */
[----:B------:R0:W-:Y:S04]  /*1c20*/  STL [R1+0x54], R215 ;  /* 0x000054d701007387 */ /* 0x0001e80000100800 */
[----:B------:R1:W-:Y:S04]  /*1c30*/  STL [R1+0xf4], R187 ;  /* 0x0000f4bb01007387 */ /* 0x0003e80000100800 */
[----:B------:R1:W-:Y:S01]  /*1c40*/  STL [R1], R180 ;  /* 0x000000b401007387 */ /* 0x0003e20000100800 */
[----:B------:R-:W-:Y:S01]  /*1c50*/  FADD.FTZ R176, R176, R214 ;  /* 0x000000d6b0b07221 */ /* 0x000fe20000010000 */
[----:B------:R-:W-:-:S03]  /*1c60*/  FFMA.FTZ R178, R209, R214, R182 ;  /* 0x000000d6d1b27223 */ /* 0x000fc600000100b6 */
[----:B------:R-:W-:Y:S01]  /*1c70*/  FADD.FTZ R176, R176, R180 ;  /* 0x000000b4b0b07221 */ /* 0x000fe20000010000 */
[----:B------:R-:W-:-:S03]  /*1c80*/  FFMA.FTZ R178, R208, R180, R178 ;  /* 0x000000b4d0b27223 */ /* 0x000fc600000100b2 */
[----:B------:R-:W-:Y:S01]  /*1c90*/  FADD.FTZ R176, R176, R252 ;  /* 0x000000fcb0b07221 */ /* 0x000fe20000010000 */
[----:B------:R-:W-:Y:S01]  /*1ca0*/  FFMA.FTZ R178, R207, R252, R178 ;  /* 0x000000fccfb27223 */ /* 0x000fe200000100b2 */
[----:B------:R-:W-:Y:S01]  /*1cb0*/  IADD3 R214, PT, PT, R18, 0x20, RZ ;  /* 0x0000002012d67810 */ /* 0x000fe20007ffe0ff */
[----:B--2---:R-:W-:-:S05]  /*1cc0*/  FADD.FTZ R185, R185, R179 ;  /* 0x000000b3b9b97221 */ /* 0x004fca0000010000 */
[----:B------:R1:W-:Y:S01]  /*1cd0*/  STL [R1+0x5c], R185 ;  /* 0x00005cb901007387 */ /* 0x0003e20000100800 */
[----:B------:R-:W-:-:S05]  /*1ce0*/  FFMA.FTZ R184, R206, R179, R184 ;  /* 0x000000b3ceb87223 */ /* 0x000fca00000100b8 */
[----:B------:R1:W-:Y:S01]  /*1cf0*/  STL [R1+0xfc], R184 ;  /* 0x0000fcb801007387 */ /* 0x0003e20000100800 */
[----:B------:R-:W-:-:S04]  /*1d00*/  FMUL.FTZ R251, R183, R179 ;  /* 0x000000b3b7fb7220 */ /* 0x000fc80000410000 */
[----:B------:R-:W-:Y:S01]  /*1d10*/  FADD.FTZ R216, R176, R251 ;  /* 0x000000fbb0d87221 */ /* 0x000fe20000010000 */
[----:B0-----:R-:W-:-:S07]  /*1d20*/  FFMA.FTZ R215, R206, R251, R178 ;  /* 0x000000fbced77223 */ /* 0x001fce00000100b2 */
.L_x_11260:
[----:B------:R-:W-:Y:S05]  /*1d30*/  BSYNC.RECONVERGENT B1 ;  /* 0x0000000000017941 */ /* 0x000fea0003800200 */
.L_x_11259:
[----:B------:R-:W-:Y:S04]  /*1d40*/  BSSY.RECONVERGENT B1, `(.L_x_11261) ;  /* 0x0000083000017945 */ /* 0x000fe80003800200 */
[----:B------:R-:W-:Y:S05]  /*1d50*/  @!P1 BRA `(.L_x_11262) ;  /* 0x0000000800049947 */ /* 0x000fea0003800000 */
[----:B------:R-:W2:Y:S01]  /*1d60*/  LDC.64 R26, c[0x0][0x3a8] ;  /* 0x0000ea00ff1a7b82 */ /* 0x000ea20000000a00 */
[----:B------:R3:W-:Y:S07]  /*1d70*/  STL [R1+0x1c4], R2 ;  /* 0x0001c40201007387 */ /* 0x0007ee0000100800 */
[----:B-1----:R-:W1:Y:S01]  /*1d80*/  LDC.64 R180, c[0x0][0x428] ;  /* 0x00010a00ffb47b82 */ /* 0x002e620000000a00 */
[----:B------:R-:W-:Y:S01]  /*1d90*/  ISETP.NE.U32.AND P5, PT, RZ, UR10, PT ;  /* 0x0000000aff007c0c */ /* 0x000fe2000bfa5070 */
[----:B---3--:R-:W3:Y:S06]  /*1da0*/  LDL.LU R2, [R1+0x40] ;  /* 0x0000400001027983 */ /* 0x008eec0000300800 */
[----:B------:R-:W4:Y:S01]  /*1db0*/  LDC.64 R198, c[0x0][0x3b0] ;  /* 0x0000ec00ffc67b82 */ /* 0x000f220000000a00 */
[----:B--2---:R-:W-:-:S04]  /*1dc0*/  IMAD.WIDE.U32 R26, R214, 0x20, R26 ;  /* 0x00000020d61a7825 */ /* 0x004fc800078e001a */
[----:B-1----:R-:W-:Y:S01]  /*1dd0*/  IMAD.WIDE.U32 R180, R214, 0x10, R180 ;  /* 0x00000010d6b47825 */ /* 0x002fe200078e00b4 */
[----:B------:R-:W2:Y:S04]  /*1de0*/  LDG.E.128 R176, desc[UR6][R26.64] ;  /* 0x000000061ab07981 */ /* 0x000ea8000c1e1d00 */
[----:B------:R1:W3:Y:S04]  /*1df0*/  LDG.E.128 R184, desc[UR6][R26.64+0x10] ;  /* 0x000010061ab87981 */ /* 0x0002e8000c1e1d00 */
[----:B------:R-:W3:Y:S01]  /*1e00*/  LDG.E.128 R180, desc[UR6][R180.64] ;  /* 0x00000006b4b47981 */ /* 0x000ee2000c1e1d00 */
[----:B------:R-:W-:-:S03]  /*1e10*/  ISETP.NE.AND.EX P5, PT, RZ, UR11, PT, P5 ;  /* 0x0000000bff007c0c */ /* 0x000fc6000bfa5350 */
[----:B------:R-:W3:Y:S04]  /*1e20*/  LDL R250, [R1+0x190] ;  /* 0x0001900001fa7983 */ /* 0x000ee80000100800 */
[----:B------:R0:W-:Y:S06]  /*1e30*/  STL [R1+0x1c0], R0 ;  /* 0x0001c00001007387 */ /* 0x0001ec0000100800 */
[----:B-1----:R-:W1:Y:S01]  /*1e40*/  @P5 LDC.64 R26, c[0x0][0x438] ;  /* 0x00010e00ff1a5b82 */ /* 0x002e620000000a00 */
[----:B0-----:R-:W3:Y:S04]  /*1e50*/  LDL.LU R0, [R1+0x48] ;  /* 0x0000480001007983 */ /* 0x001ee80000300800 */
[----:B------:R-:W3:Y:S04]  /*1e60*/  LDL R248, [R1+0x198] ;  /* 0x0001980001f87983 */ /* 0x000ee80000100800 */
[----:B------:R-:W3:Y:S04]  /*1e70*/  LDL R246, [R1+0x180] ;  /* 0x0001800001f67983 */ /* 0x000ee80000100800 */
[----:B------:R-:W3:Y:S01]  /*1e80*/  LDL R249, [R1+0x194] ;  /* 0x0001940001f97983 */ /* 0x000ee20000100800 */
[----:B-1----:R-:W-:-:S05]  /*1e90*/  @P5 IMAD.WIDE.U32 R26, R214, 0x20, R26 ;  /* 0x00000020d61a5825 */ /* 0x002fca00078e001a */
[----:B------:R-:W5:Y:S04]  /*1ea0*/  @P5 LDG.E.128 R32, desc[UR6][R26.64] ;  /* 0x000000061a205981 */ /* 0x000f68000c1e1d00 */
[----:B------:R4:W5:Y:S02]  /*1eb0*/  @P5 LDG.E.128 R28, desc[UR6][R26.64+0x10] ;  /* 0x000010061a1c5981 */ /* 0x000964000c1e1d00 */
[----:B----4-:R-:W-:-:S06]  /*1ec0*/  IMAD.WIDE.U32 R26, R214, 0x8, R198 ;  /* 0x00000008d61a7825 */ /* 0x010fcc00078e00c6 */
[----:B------:R-:W5:Y:S01]  /*1ed0*/  LDG.E.64 R26, desc[UR6][R26.64] ;  /* 0x000000061a1a7981 */ /* 0x000f62000c1e1b00 */
[C---:B--2---:R-:W-:Y:S01]  /*1ee0*/  FADD.FTZ R200, -R204.reuse, R176 ;  /* 0x000000b0ccc87221 */ /* 0x044fe20000010100 */
[C---:B------:R-:W-:Y:S01]  /*1ef0*/  FADD.FTZ R197, -R204.reuse, R177 ;  /* 0x000000b1ccc57221 */ /* 0x040fe20000010100 */
[C---:B------:R-:W-:Y:S01]  /*1f00*/  FADD.FTZ R199, -R204.reuse, R179 ;  /* 0x000000b3ccc77221 */ /* 0x040fe20000010100 */
[C---:B------:R-:W-:Y:S01]  /*1f10*/  FADD.FTZ R198, -R204.reuse, R178 ;  /* 0x000000b2ccc67221 */ /* 0x040fe20000010100 */
[C---:B---3--:R-:W-:Y:S01]  /*1f20*/  FADD.FTZ R177, -R204.reuse, R185 ;  /* 0x000000b9ccb17221 */ /* 0x048fe20000010100 */
[C---:B------:R-:W-:Y:S01]  /*1f30*/  FADD.FTZ R178, -R204.reuse, R187 ;  /* 0x000000bbccb27221 */ /* 0x040fe20000010100 */
[----:B------:R-:W2:Y:S01]  /*1f40*/  LDL R185, [R1+0x18c] ;  /* 0x00018c0001b97983 */ /* 0x000ea20000100800 */
[C---:B------:R-:W-:Y:S02]  /*1f50*/  PRMT R244, R181.reuse, 0x7632, R244 ;  /* 0x00007632b5f47816 */ /* 0x040fe400000000f4 */
[----:B------:R-:W-:Y:S01]  /*1f60*/  SHF.L.U32 R179, R181, 0x10, RZ ;  /* 0x00000010b5b37819 */ /* 0x000fe200000006ff */
[----:B------:R-:W-:Y:S01]  /*1f70*/  FADD.FTZ R181, -R204, R186 ;  /* 0x000000baccb57221 */ /* 0x000fe20000010100 */
[----:B-----5:R-:W-:Y:S01]  /*1f80*/  FMUL.FTZ R205, R191, R200 ;  /* 0x000000c8bfcd7220 */ /* 0x020fe20000410000 */
[----:B------:R-:W3:Y:S04]  /*1f90*/  LDL.LU R186, [R1+0xec] ;  /* 0x0000ec0001ba7983 */ /* 0x000ee80000300800 */
[----:B------:R-:W4:Y:S04]  /*1fa0*/  LDL R187, [R1+0x184] ;  /* 0x0001840001bb7983 */ /* 0x000f280000100800 */
[----:B------:R-:W2:Y:S01]  /*1fb0*/  LDL.LU R200, [R1+0xe0] ;  /* 0x0000e00001c87983 */ /* 0x000ea20000300800 */
[----:B------:R-:W-:-:S02]  /*1fc0*/  PRMT R243, R180, 0x7632, R243 ;  /* 0x00007632b4f37816 */ /* 0x000fc400000000f3 */
[----:B------:R-:W-:Y:S01]  /*1fd0*/  SHF.L.U32 R180, R180, 0x10, RZ ;  /* 0x00000010b4b47819 */ /* 0x000fe200000006ff */
[----:B------:R-:W-:Y:S01]  /*1fe0*/  FMUL.FTZ R203, R191, R197 ;  /* 0x000000c5bfcb7220 */ /* 0x000fe20000410000 */
[C---:B------:R-:W-:Y:S01]  /*1ff0*/  PRMT R247, R183.reuse, 0x7632, R247 ;  /* 0x00007632b7f77816 */ /* 0x040fe200000000f7 */
[----:B------:R-:W4:Y:S01]  /*2000*/  LDL.LU R197, [R1+0xd4] ;  /* 0x0000d40001c57983 */ /* 0x000f220000300800 */
[----:B------:R-:W-:Y:S01]  /*2010*/  SHF.L.U32 R176, R183, 0x10, RZ ;  /* 0x00000010b7b07819 */ /* 0x000fe200000006ff */
[----:B------:R-:W-:Y:S01]  /*2020*/  FADD.FTZ R2, R2, R180 ;  /* 0x000000b402027221 */ /* 0x000fe20000010000 */
[C---:B------:R-:W-:Y:S01]  /*2030*/  FMUL.FTZ R202, R191.reuse, R198 ;  /* 0x000000c6bfca7220 */ /* 0x040fe20000410000 */
[----:B------:R-:W-:Y:S01]  /*2040*/  FADD.FTZ R183, -R204, R184 ;  /* 0x000000b8ccb77221 */ /* 0x000fe20000010100 */
[----:B------:R-:W3:Y:S01]  /*2050*/  LDL.LU R198, [R1+0xd0] ;  /* 0x0000d00001c67983 */ /* 0x000ee20000300800 */
[----:B------:R-:W-:Y:S01]  /*2060*/  FMUL.FTZ R201, R191, R199 ;  /* 0x000000c7bfc97220 */ /* 0x000fe20000410000 */
[----:B------:R-:W-:-:S02]  /*2070*/  SHF.L.U32 R184, R243, 0x10, RZ ;  /* 0x00000010f3b87819 */ /* 0x000fc400000006ff */
[----:B------:R-:W4:Y:S01]  /*2080*/  LDL R199, [R1+0x19c] ;  /* 0x00019c0001c77983 */ /* 0x000f220000100800 */
[----:B------:R-:W-:-:S03]  /*2090*/  FMUL.FTZ R250, R250, R180 ;  /* 0x000000b4fafa7220 */ /* 0x000fc60000410000 */
[----:B------:R-:W3:Y:S04]  /*20a0*/  LDL.LU R243, [R1+0x38] ;  /* 0x0000380001f37983 */ /* 0x000ee80000300800 */
[----:B------:R0:W-:Y:S04]  /*20b0*/  STL [R1+0x40], R2 ;  /* 0x0000400201007387 */ /* 0x0001e80000100800 */
[----:B0-----:R0:W5:Y:S01]  /*20c0*/  LDL.LU R2, [R1+0x1c4] ;  /* 0x0001c40001027983 */ /* 0x0011620000300800 */
[----:B--2---:R-:W-:Y:S01]  /*20d0*/  FFMA.FTZ R200, R205, R180, R200 ;  /* 0x000000b4cdc87223 */ /* 0x004fe200000100c8 */
[----:B------:R-:W-:-:S02]  /*20e0*/  SHF.L.U32 R180, R244, 0x10, RZ ;  /* 0x00000010f4b47819 */ /* 0x000fc400000006ff */
[----:B------:R-:W2:Y:S04]  /*20f0*/  LDL R244, [R1+0x188] ;  /* 0x0001880001f47983 */ /* 0x000ea80000100800 */
[----:B------:R1:W-:Y:S02]  /*2100*/  STL [R1+0xe0], R200 ;  /* 0x0000e0c801007387 */ /* 0x0003e40000100800 */
[----:B-1----:R-:W-:Y:S02]  /*2110*/  FMUL.FTZ R200, R191, R183 ;  /* 0x000000b7bfc87220 */ /* 0x002fe40000410000 */
[----:B------:R-:W4:Y:S01]  /*2120*/  LDL.LU R183, [R1+0xe8] ;  /* 0x0000e80001b77983 */ /* 0x000f220000300800 */
[----:B------:R-:W-:Y:S01]  /*2130*/  FADD.FTZ R0, R0, R179 ;  /* 0x000000b300007221 */ /* 0x000fe20000010000 */
[----:B------:R-:W-:-:S04]  /*2140*/  FMUL.FTZ R248, R248, R179 ;  /* 0x000000b3f8f87220 */ /* 0x000fc80000410000 */
[----:B------:R1:W-:Y:S04]  /*2150*/  STL [R1+0x48], R0 ;  /* 0x0000480001007387 */ /* 0x0003e80000100800 */
[----:B-1----:R0:W5:Y:S01]  /*2160*/  LDL.LU R0, [R1+0x1c0] ;  /* 0x0001c00001007983 */ /* 0x0021620000300800 */
[----:B----4-:R-:W-:-:S03]  /*2170*/  FFMA.FTZ R183, R202, R179, R183 ;  /* 0x000000b3cab77223 */ /* 0x010fc600000100b7 */
[----:B------:R-:W4:Y:S01]  /*2180*/  LDL.LU R179, [R1+0x30] ;  /* 0x0000300001b37983 */ /* 0x000f220000300800 */
[C---:B------:R-:W-:Y:S02]  /*2190*/  PRMT R245, R182.reuse, 0x7632, R245 ;  /* 0x00007632b6f57816 */ /* 0x040fe400000000f5 */
[----:B------:R-:W-:Y:S01]  /*21a0*/  SHF.L.U32 R182, R182, 0x10, RZ ;  /* 0x00000010b6b67819 */ /* 0x000fe200000006ff */
[----:B------:R1:W-:Y:S01]  /*21b0*/  STL [R1+0xe8], R183 ;  /* 0x0000e8b701007387 */ /* 0x0003e20000100800 */
[----:B---3--:R-:W-:-:S03]  /*21c0*/  FADD.FTZ R243, R243, R176 ;  /* 0x000000b0f3f37221 */ /* 0x008fc60000010000 */
[-C--:B------:R-:W-:Y:S01]  /*21d0*/  FFMA.FTZ R198, R200, R182.reuse, R198 ;  /* 0x000000b6c8c67223 */ /* 0x080fe200000100c6 */
[----:B-1----:R-:W-:Y:S02]  /*21e0*/  SHF.L.U32 R183, R245, 0x10, RZ ;  /* 0x00000010f5b77819 */ /* 0x002fe400000006ff */
[----:B------:R-:W3:Y:S01]  /*21f0*/  LDL.LU R245, [R1+0x4c] ;  /* 0x00004c0001f57983 */ /* 0x000ee20000300800 */
[----:B------:R-:W-:Y:S01]  /*2200*/  FMUL.FTZ R246, R246, R182 ;  /* 0x000000b6f6f67220 */ /* 0x000fe20000410000 */
[----:B----4-:R-:W-:-:S05]  /*2210*/  FADD.FTZ R179, R179, R182 ;  /* 0x000000b6b3b37221 */ /* 0x010fca0000010000 */
[----:B------:R1:W-:Y:S01]  /*2220*/  STL [R1+0x30], R179 ;  /* 0x000030b301007387 */ /* 0x0003e20000100800 */
[----:B------:R-:W-:Y:S01]  /*2230*/  FFMA.FTZ R182, R205, R250, R215 ;  /* 0x000000facdb67223 */ /* 0x000fe200000100d7 */
[----:B-1----:R-:W-:Y:S02]  /*2240*/  SHF.L.U32 R179, R247, 0x10, RZ ;  /* 0x00000010f7b37819 */ /* 0x002fe400000006ff */
[----:B------:R-:W4:Y:S04]  /*2250*/  LDL.LU R247, [R1+0xd8] ;  /* 0x0000d80001f77983 */ /* 0x000f280000300800 */
[----:B------:R1:W-:Y:S04]  /*2260*/  STL [R1+0xd0], R198 ;  /* 0x0000d0c601007387 */ /* 0x0003e80000100800 */
[----:B------:R0:W-:Y:S01]  /*2270*/  STL [R1+0x38], R243 ;  /* 0x000038f301007387 */ /* 0x0001e20000100800 */
[----:B-1----:R-:W-:Y:S01]  /*2280*/  FMUL.FTZ R198, R191, R181 ;  /* 0x000000b5bfc67220 */ /* 0x002fe20000410000 */
[----:B------:R-:W-:-:S02]  /*2290*/  FADD.FTZ R181, R216, R250 ;  /* 0x000000fad8b57221 */ /* 0x000fc40000010000 */
[----:B0-----:R-:W2:Y:S04]  /*22a0*/  LDL.LU R243, [R1+0x34] ;  /* 0x0000340001f37983 */ /* 0x001ea80000300800 */
[----:B------:R-:W3:Y:S04]  /*22b0*/  LDL.LU R216, [R1+0x44] ;  /* 0x0000440001d87983 */ /* 0x000ee80000300800 */
[----:B------:R-:W2:Y:S01]  /*22c0*/  LDL.LU R215, [R1+0xe4] ;  /* 0x0000e40001d77983 */ /* 0x000ea20000300800 */
[----:B------:R-:W-:Y:S01]  /*22d0*/  FFMA.FTZ R186, R201, R180, R186 ;  /* 0x000000b4c9ba7223 */ /* 0x000fe200000100ba */
[----:B------:R-:W-:Y:S01]  /*22e0*/  FMUL.FTZ R249, R249, R184 ;  /* 0x000000b8f9f97220 */ /* 0x000fe20000410000 */
[----:B----4-:R-:W-:Y:S01]  /*22f0*/  FFMA.FTZ R247, R198, R176, R247 ;  /* 0x000000b0c6f77223 */ /* 0x010fe200000100f7 */
[----:B---3--:R-:W-:Y:S01]  /*2300*/  FADD.FTZ R216, R216, R184 ;  /* 0x000000b8d8d87221 */ /* 0x008fe20000010000 */
[----:B--2---:R-:W-:-:S05]  /*2310*/  FFMA.FTZ R215, R203, R184, R215 ;  /* 0x000000b8cbd77223 */ /* 0x004fca00000100d7 */
[----:B------:R-:W-:Y:S04]  /*2320*/  STL [R1+0xe4], R215 ;  /* 0x0000e4d701007387 */ /* 0x000fe80000100800 */
[----:B------:R-:W-:Y:S04]  /*2330*/  STL [R1+0x44], R216 ;  /* 0x000044d801007387 */ /* 0x000fe80000100800 */
[----:B------:R0:W-:Y:S04]  /*2340*/  STL [R1+0xec], R186 ;  /* 0x0000ecba01007387 */ /* 0x0001e80000100800 */
[----:B------:R1:W-:Y:S04]  /*2350*/  STL [R1+0xd8], R247 ;  /* 0x0000d8f701007387 */ /* 0x0003e80000100800 */
[----:B0-----:R-:W2:Y:S04]  /*2360*/  LDL.LU R186, [R1+0x3c] ;  /* 0x00003c0001ba7983 */ /* 0x001ea80000300800 */
[----:B------:R-:W3:Y:S01]  /*2370*/  LDL.LU R184, [R1+0xdc] ;  /* 0x0000dc0001b87983 */ /* 0x000ee20000300800 */
[----:B-1----:R-:W-:Y:S01]  /*2380*/  FMUL.FTZ R247, R199, R180 ;  /* 0x000000b4c7f77220 */ /* 0x002fe20000410000 */
[----:B------:R-:W-:Y:S01]  /*2390*/  FMUL.FTZ R199, R191, R177 ;  /* 0x000000b1bfc77220 */ /* 0x000fe20000410000 */
[----:B------:R-:W-:Y:S01]  /*23a0*/  FADD.FTZ R245, R245, R180 ;  /* 0x000000b4f5f57221 */ /* 0x000fe20000010000 */
[----:B------:R-:W-:-:S02]  /*23b0*/  FADD.FTZ R243, R243, R183 ;  /* 0x000000b7f3f37221 */ /* 0x000fc40000010000 */
[----:B------:R-:W-:Y:S02]  /*23c0*/  FFMA.FTZ R197, R199, R183, R197 ;  /* 0x000000b7c7c57223 */ /* 0x000fe400000100c5 */
[----:B------:R-:W-:Y:S04]  /*23d0*/  STL [R1+0x4c], R245 ;  /* 0x00004cf501007387 */ /* 0x000fe80000100800 */
[----:B------:R-:W-:Y:S04]  /*23e0*/  STL [R1+0x34], R243 ;  /* 0x000034f301007387 */ /* 0x000fe80000100800 */
[----:B------:R0:W-:Y:S01]  /*23f0*/  STL [R1+0xd4], R197 ;  /* 0x0000d4c501007387 */ /* 0x0001e20000100800 */
[----:B------:R-:W-:Y:S01]  /*2400*/  FMUL.FTZ R244, R244, R176 ;  /* 0x000000b0f4f47220 */ /* 0x000fe20000410000 */
[----:B------:R-:W-:Y:S01]  /*2410*/  FADD.FTZ R176, R181, R249 ;  /* 0x000000f9b5b07221 */ /* 0x000fe20000010000 */
[----:B------:R-:W-:Y:S01]  /*2420*/  FFMA.FTZ R182, R203, R249, R182 ;  /* 0x000000f9cbb67223 */ /* 0x000fe200000100b6 */
[----:B0-----:R-:W-:-:S02]  /*2430*/  FMUL.FTZ R197, R191, R178 ;  /* 0x000000b2bfc57220 */ /* 0x001fc40000410000 */
        /* <DEDUP_REMOVED lines=12> */
[----:B------:R-:W-:Y:S02]  /*2500*/  IADD3 R214, PT, PT, R214, 0x20, RZ ;  /* 0x00000020d6d67810 */ /* 0x000fe40007ffe0ff */
[----:B------:R-:W-:Y:S01]  /*2510*/  FADD.FTZ R216, R176, R243 ;  /* 0x000000f3b0d87221 */ /* 0x000fe20000010000 */
[C---:B------:R-:W-:Y:S01]  /*2520*/  FFMA.FTZ R215, R197.reuse, R243, R177 ;  /* 0x000000f3c5d77223 */ /* 0x040fe200000100b1 */
[----:B--2---:R-:W-:Y:S01]  /*2530*/  FADD.FTZ R186, R186, R179 ;  /* 0x000000b3baba7221 */ /* 0x004fe20000010000 */
[----:B---3--:R-:W-:-:S04]  /*2540*/  FFMA.FTZ R184, R197, R179, R184 ;  /* 0x000000b3c5b87223 */ /* 0x008fc800000100b8 */
[----:B------:R2:W-:Y:S04]  /*2550*/  STL [R1+0x3c], R186 ;  /* 0x00003cba01007387 */ /* 0x0005e80000100800 */
[----:B------:R2:W-:Y:S02]  /*2560*/  STL [R1+0xdc], R184 ;  /* 0x0000dcb801007387 */ /* 0x0005e40000100800 */
.L_x_11262:
[----:B------:R-:W-:Y:S05]  /*2570*/  BSYNC.RECONVERGENT B1 ;  /* 0x0000000000017941 */ /* 0x000fea0003800200 */
.L_x_11261:
[----:B------:R-:W-:Y:S04]  /*2580*/  BSSY.RECONVERGENT B1, `(.L_x_11263) ;  /* 0x000007b000017945 */ /* 0x000fe80003800200 */
[----:B------:R-:W-:Y:S05]  /*2590*/  @!P0 BRA `(.L_x_11264) ;  /* 0x0000000400e48947 */ /* 0x000fea0003800000 */
[----:B------:R-:W3:Y:S01]  /*25a0*/  LDC.64 R14, c[0x0][0x3a8] ;  /* 0x0000ea00ff0e7b82 */ /* 0x000ee20000000a00 */
[----:B-----5:R4:W-:Y:S07]  /*25b0*/  STL [R1+0x1c4], R2 ;  /* 0x0001c40201007387 */ /* 0x0209ee0000100800 */
[----:B------:R-:W0:Y:S01]  /*25c0*/  LDC.64 R16, c[0x0][0x428] ;  /* 0x00010a00ff107b82 */ /* 0x000e220000000a00 */
[----:B------:R-:W-:Y:S01]  /*25d0*/  ISETP.NE.U32.AND P5, PT, RZ, UR10, PT ;  /* 0x0000000aff007c0c */ /* 0x000fe2000bfa5070 */
[----:B----4-:R-:W4:Y:S01]  /*25e0*/  LDL.LU R2, [R1+0x20] ;  /* 0x0000200001027983 */ /* 0x010f220000300800 */
[----:B---3--:R-:W-:-:S04]  /*25f0*/  IMAD.WIDE.U32 R14, R214, 0x20, R14 ;  /* 0x00000020d60e7825 */ /* 0x008fc800078e000e */
[----:B0-----:R-:W-:Y:S01]  /*2600*/  IMAD.WIDE.U32 R16, R214, 0x10, R16 ;  /* 0x00000010d6107825 */ /* 0x001fe200078e0010 */
[----:B------:R-:W3:Y:S04]  /*2610*/  LDG.E.128 R176, desc[UR6][R14.64] ;  /* 0x000000060eb07981 */ /* 0x000ee8000c1e1d00 */
[----:B-1----:R0:W4:Y:S04]  /*2620*/  LDG.E.128 R180, desc[UR6][R16.64] ;  /* 0x0000000610b47981 */ /* 0x002128000c1e1d00 */
[----:B--2---:R1:W2:Y:S01]  /*2630*/  LDG.E.128 R184, desc[UR6][R14.64+0x10] ;  /* 0x000010060eb87981 */ /* 0x0042a2000c1e1d00 */
[----:B------:R-:W-:-:S03]  /*2640*/  ISETP.NE.AND.EX P5, PT, RZ, UR11, PT, P5 ;  /* 0x0000000bff007c0c */ /* 0x000fc6000bfa5350 */
[----:B------:R-:W2:Y:S01]  /*2650*/  LDL R242, [R1+0x170] ;  /* 0x0001700001f27983 */ /* 0x000ea20000100800 */
[----:B0-----:R-:W0:Y:S03]  /*2660*/  LDC.64 R16, c[0x0][0x3b0] ;  /* 0x0000ec00ff107b82 */ /* 0x001e260000000a00 */
[----:B------:R1:W-:Y:S06]  /*2670*/  STL [R1+0x1c0], R0 ;  /* 0x0001c00001007387 */ /* 0x0003ec0000100800 */
[----:B-1----:R-:W1:Y:S01]  /*2680*/  @P5 LDC.64 R14, c[0x0][0x438] ;  /* 0x00010e00ff0e5b82 */ /* 0x002e620000000a00 */
[----:B------:R-:W2:Y:S04]  /*2690*/  LDL.LU R0, [R1+0x28] ;  /* 0x0000280001007983 */ /* 0x000ea80000300800 */
[----:B------:R-:W2:Y:S04]  /*26a0*/  LDL R240, [R1+0x178] ;  /* 0x0001780001f07983 */ /* 0x000ea80000100800 */
[----:B------:R-:W2:Y:S04]  /*26b0*/  LDL R238, [R1+0x160] ;  /* 0x0001600001ee7983 */ /* 0x000ea80000100800 */
[----:B------:R-:W2:Y:S01]  /*26c0*/  LDL R241, [R1+0x174] ;  /* 0x0001740001f17983 */ /* 0x000ea20000100800 */
[----:B-1----:R-:W-:-:S05]  /*26d0*/  @P5 IMAD.WIDE.U32 R14, R214, 0x20, R14 ;  /* 0x00000020d60e5825 */ /* 0x002fca00078e000e */
[----:B------:R-:W5:Y:S04]  /*26e0*/  @P5 LDG.E.128 R144, desc[UR6][R14.64] ;  /* 0x000000060e905981 */ /* 0x000f68000c1e1d00 */
[----:B------:R0:W5:Y:S02]  /*26f0*/  @P5 LDG.E.128 R148, desc[UR6][R14.64+0x10] ;  /* 0x000010060e945981 */ /* 0x000164000c1e1d00 */
[----:B0-----:R-:W-:-:S05]  /*2700*/  IMAD.WIDE.U32 R14, R214, 0x8, R16 ;  /* 0x00000008d60e7825 */ /* 0x001fca00078e0010 */
[----:B------:R0:W5:Y:S01]  /*2710*/  LDG.E.64 R24, desc[UR6][R14.64] ;  /* 0x000000060e187981 */ /* 0x000162000c1e1b00 */
[C---:B---3--:R-:W-:Y:S01]  /*2720*/  FADD.FTZ R16, -R204.reuse, R177 ;  /* 0x000000b1cc107221 */ /* 0x048fe20000010100 */
[C---:B------:R-:W-:Y:S01]  /*2730*/  FADD.FTZ R17, -R204.reuse, R178 ;  /* 0x000000b2cc117221 */ /* 0x040fe20000010100 */
[C---:B----4-:R-:W-:Y:S02]  /*2740*/  PRMT R236, R181.reuse, 0x7632, R236 ;  /* 0x00007632b5ec7816 */ /* 0x050fe400000000ec */
[----:B0-----:R-:W-:Y:S02]  /*2750*/  SHF.L.U32 R15, R181, 0x10, RZ ;  /* 0x00000010b50f7819 */ /* 0x001fe400000006ff */
[C---:B------:R-:W-:Y:S01]  /*2760*/  PRMT R239, R183.reuse, 0x7632, R239 ;  /* 0x00007632b7ef7816 */ /* 0x040fe200000000ef */
[C---:B--2---:R-:W-:Y:S01]  /*2770*/  FADD.FTZ R181, -R204.reuse, R184 ;  /* 0x000000b8ccb57221 */ /* 0x044fe20000010100 */
[----:B------:R-:W-:Y:S01]  /*2780*/  SHF.L.U32 R13, R183, 0x10, RZ ;  /* 0x00000010b70d7819 */ /* 0x000fe200000006ff */
[----:B------:R-:W-:Y:S01]  /*2790*/  FADD.FTZ R14, -R204, R185 ;  /* 0x000000b9cc0e7221 */ /* 0x000fe20000010100 */
[----:B------:R-:W2:Y:S01]  /*27a0*/  LDL R183, [R1+0x16c] ;  /* 0x00016c0001b77983 */ /* 0x000ea20000100800 */
[----:B------:R-:W-:Y:S01]  /*27b0*/  PRMT R235, R180, 0x7632, R235 ;  /* 0x00007632b4eb7816 */ /* 0x000fe200000000eb */
[----:B------:R-:W-:Y:S01]  /*27c0*/  FADD.FTZ R195, -R204, R176 ;  /* 0x000000b0ccc37221 */ /* 0x000fe20000010100 */
[----:B------:R-:W-:Y:S01]  /*27d0*/  SHF.L.U32 R178, R180, 0x10, RZ ;  /* 0x00000010b4b27819 */ /* 0x000fe200000006ff */
[----:B------:R-:W3:Y:S01]  /*27e0*/  LDL.LU R184, [R1+0xbc] ;  /* 0x0000bc0001b87983 */ /* 0x000ee20000300800 */
[C---:B------:R-:W-:Y:S01]  /*27f0*/  FADD.FTZ R180, -R204.reuse, R186 ;  /* 0x000000baccb47221 */ /* 0x040fe20000010100 */
[----:B------:R-:W-:-:S02]  /*2800*/  FADD.FTZ R176, -R204, R187 ;  /* 0x000000bbccb07221 */ /* 0x000fc40000010100 */
[----:B------:R-:W4:Y:S01]  /*2810*/  LDL R185, [R1+0x164] ;  /* 0x0001640001b97983 */ /* 0x000f220000100800 */
[----:B------:R-:W-:-:S03]  /*2820*/  FMUL.FTZ R194, R191, R16 ;  /* 0x00000010bfc27220 */ /* 0x000fc60000410000 */
[----:B------:R-:W2:Y:S04]  /*2830*/  LDL.LU R186, [R1+0xb4] ;  /* 0x0000b40001ba7983 */ /* 0x000ea80000300800 */
[----:B------:R-:W3:Y:S04]  /*2840*/  LDL R187, [R1+0x17c] ;  /* 0x00017c0001bb7983 */ /* 0x000ee80000100800 */
[----:B------:R-:W4:Y:S01]  /*2850*/  LDL.LU R16, [R1+0xc0] ;  /* 0x0000c00001107983 */ /* 0x000f220000300800 */
[----:B------:R-:W-:Y:S01]  /*2860*/  FADD.FTZ R179, -R204, R179 ;  /* 0x000000b3ccb37221 */ /* 0x000fe20000010100 */
[C---:B------:R-:W-:Y:S01]  /*2870*/  FMUL.FTZ R195, R191.reuse, R195 ;  /* 0x000000c3bfc37220 */ /* 0x040fe20000410000 */
[----:B------:R-:W-:Y:S01]  /*2880*/  FADD.FTZ R2, R2, R178 ;  /* 0x000000b202027221 */ /* 0x000fe20000010000 */
[C---:B------:R-:W-:Y:S01]  /*2890*/  FMUL.FTZ R193, R191.reuse, R17 ;  /* 0x00000011bfc17220 */ /* 0x040fe20000410000 */
[C---:B------:R-:W-:Y:S01]  /*28a0*/  PRMT R237, R182.reuse, 0x7632, R237 ;  /* 0x00007632b6ed7816 */ /* 0x040fe200000000ed */
[----:B------:R-:W-:Y:S01]  /*28b0*/  FMUL.FTZ R17, R191, R179 ;  /* 0x000000b3bf117220 */ /* 0x000fe20000410000 */
[----:B------:R-:W-:Y:S01]  /*28c0*/  SHF.L.U32 R177, R182, 0x10, RZ ;  /* 0x00000010b6b17819 */ /* 0x000fe200000006ff */
[----:B------:R-:W2:Y:S01]  /*28d0*/  LDL.LU R179, [R1+0xc8] ;  /* 0x0000c80001b37983 */ /* 0x000ea20000300800 */
[----:B------:R-:W-:Y:S01]  /*28e0*/  SHF.L.U32 R182, R235, 0x10, RZ ;  /* 0x00000010ebb67819 */ /* 0x000fe200000006ff */
[----:B------:R-:W-:-:S02]  /*28f0*/  FMUL.FTZ R242, R242, R178 ;  /* 0x000000b2f2f27220 */ /* 0x000fc40000410000 */
[----:B------:R-:W3:Y:S04]  /*2900*/  LDL.LU R235, [R1+0x2c] ;  /* 0x00002c0001eb7983 */ /* 0x000ee80000300800 */
[----:B------:R0:W-:Y:S04]  /*2910*/  STL [R1+0x20], R2 ;  /* 0x0000200201007387 */ /* 0x0001e80000100800 */
[----:B0-----:R0:W5:Y:S01]  /*2920*/  LDL.LU R2, [R1+0x1c4] ;  /* 0x0001c40001027983 */ /* 0x0011620000300800 */
[----:B----4-:R-:W-:Y:S01]  /*2930*/  FFMA.FTZ R16, R195, R178, R16 ;  /* 0x000000b2c3107223 */ /* 0x010fe20000010010 */
[----:B------:R-:W-:-:S02]  /*2940*/  SHF.L.U32 R178, R236, 0x10, RZ ;  /* 0x00000010ecb27819 */ /* 0x000fc400000006ff */
[----:B------:R-:W4:Y:S04]  /*2950*/  LDL R236, [R1+0x168] ;  /* 0x0001680001ec7983 */ /* 0x000f280000100800 */
[----:B------:R1:W-:Y:S02]  /*2960*/  STL [R1+0xc0], R16 ;  /* 0x0000c01001007387 */ /* 0x0003e40000100800 */
[----:B-1----:R-:W-:Y:S02]  /*2970*/  FMUL.FTZ R16, R191, R181 ;  /* 0x000000b5bf107220 */ /* 0x002fe40000410000 */
[----:B------:R-:W3:Y:S01]  /*2980*/  LDL.LU R181, [R1+0xb0] ;  /* 0x0000b00001b57983 */ /* 0x000ee20000300800 */
[----:B------:R-:W-:Y:S01]  /*2990*/  FADD.FTZ R0, R0, R15 ;  /* 0x0000000f00007221 */ /* 0x000fe20000010000 */
[----:B--2---:R-:W-:Y:S01]  /*29a0*/  FFMA.FTZ R179, R193, R15, R179 ;  /* 0x0000000fc1b37223 */ /* 0x004fe200000100b3 */
[----:B------:R-:W-:-:S03]  /*29b0*/  FADD.FTZ R100, R100, R177 ;  /* 0x000000b164647221 */ /* 0x000fc60000010000 */
[----:B------:R1:W-:Y:S01]  /*29c0*/  STL [R1+0x28], R0 ;  /* 0x0000280001007387 */ /* 0x0003e20000100800 */
[----:B------:R-:W-:Y:S01]  /*29d0*/  FMUL.FTZ R238, R238, R177 ;  /* 0x000000b1eeee7220 */ /* 0x000fe20000410000 */
[----:B------:R-:W-:Y:S01]  /*29e0*/  FMUL.FTZ R240, R240, R15 ;  /* 0x0000000ff0f07220 */ /* 0x000fe20000410000 */
[----:B------:R-:W-:Y:S01]  /*29f0*/  FMUL.FTZ R15, R191, R180 ;  /* 0x000000b4bf0f7220 */ /* 0x000fe20000410000 */
[----:B------:R-:W-:Y:S01]  /*2a00*/  FADD.FTZ R180, R216, R242 ;  /* 0x000000f2d8b47221 */ /* 0x000fe20000010000 */
[----:B-1----:R0:W5:Y:S04]  /*2a10*/  LDL.LU R0, [R1+0x1c0] ;  /* 0x0001c00001007983 */ /* 0x0021680000300800 */
[----:B------:R1:W-:Y:S02]  /*2a20*/  STL [R1+0xc8], R179 ;  /* 0x0000c8b301007387 */ /* 0x0003e40000100800 */
[----:B-1----:R-:W-:-:S02]  /*2a30*/  SHF.L.U32 R179, R237, 0x10, RZ ;  /* 0x00000010edb37819 */ /* 0x002fc400000006ff */
[----:B------:R-:W2:Y:S01]  /*2a40*/  LDL.LU R237, [R1+0xcc] ;  /* 0x0000cc0001ed7983 */ /* 0x000ea20000300800 */
[----:B---3--:R-:W-:Y:S01]  /*2a50*/  FFMA.FTZ R181, R16, R177, R181 ;  /* 0x000000b110b57223 */ /* 0x008fe200000100b5 */
[----:B------:R-:W-:Y:S02]  /*2a60*/  SHF.L.U32 R177, R239, 0x10, RZ ;  /* 0x00000010efb17819 */ /* 0x000fe400000006ff */
[----:B------:R-:W3:Y:S04]  /*2a70*/  LDL.LU R239, [R1+0xb8] ;  /* 0x0000b80001ef7983 */ /* 0x000ee80000300800 */
[----:B------:R1:W-:Y:S04]  /*2a80*/  STL [R1+0xb0], R181 ;  /* 0x0000b0b501007387 */ /* 0x0003e80000100800 */
[----:B------:R-:W3:Y:S01]  /*2a90*/  LDL.LU R216, [R1+0x24] ;  /* 0x0000240001d87983 */ /* 0x000ee20000300800 */
[----:B-1----:R-:W-:-:S03]  /*2aa0*/  FFMA.FTZ R181, R195, R242, R215 ;  /* 0x000000f2c3b57223 */ /* 0x002fc600000100d7 */
[----:B------:R-:W3:Y:S01]  /*2ab0*/  LDL.LU R215, [R1+0xc4] ;  /* 0x0000c40001d77983 */ /* 0x000ee20000300800 */
[----:B------:R-:W-:Y:S01]  /*2ac0*/  FMUL.FTZ R241, R241, R182 ;  /* 0x000000b6f1f17220 */ /* 0x000fe20000410000 */
[----:B------:R-:W-:Y:S01]  /*2ad0*/  FADD.FTZ R102, R102, R13 ;  /* 0x0000000d66667221 */ /* 0x000fe20000010000 */
[----:B----4-:R-:W-:Y:S01]  /*2ae0*/  FMUL.FTZ R236, R236, R13 ;  /* 0x0000000decec7220 */ /* 0x010fe20000410000 */
[----:B------:R-:W-:Y:S01]  /*2af0*/  FMUL.FTZ R14, R191, R14 ;  /* 0x0000000ebf0e7220 */ /* 0x000fe20000410000 */
[----:B------:R-:W-:Y:S01]  /*2b00*/  FADD.FTZ R101, R101, R179 ;  /* 0x000000b365657221 */ /* 0x000fe20000010000 */
[----:B--2---:R-:W-:Y:S02]  /*2b10*/  FFMA.FTZ R237, R17, R178, R237 ;  /* 0x000000b211ed7223 */ /* 0x004fe400000100ed */
[----:B------:R-:W-:Y:S01]  /*2b20*/  FFMA.FTZ R186, R14, R179, R186 ;  /* 0x000000b30eba7223 */ /* 0x000fe200000100ba */
[----:B------:R-:W-:Y:S01]  /*2b30*/  FADD.FTZ R235, R235, R178 ;  /* 0x000000b2ebeb7221 */ /* 0x000fe20000010000 */
[----:B------:R-:W-:Y:S01]  /*2b40*/  FFMA.FTZ R181, R194, R241, R181 ;  /* 0x000000f1c2b57223 */ /* 0x000fe200000100b5 */
[----:B------:R-:W-:Y:S01]  /*2b50*/  FADD.FTZ R103, R103, R177 ;  /* 0x000000b167677221 */ /* 0x000fe20000010000 */
[----:B------:R-:W-:Y:S01]  /*2b60*/  IADD3 R214, PT, PT, R214, 0x20, RZ ;  /* 0x00000020d6d67810 */ /* 0x000fe20007ffe0ff */
[----:B---3--:R-:W-:Y:S01]  /*2b70*/  FFMA.FTZ R239, R15, R13, R239 ;  /* 0x0000000d0fef7223 */ /* 0x008fe200000100ef */
[----:B------:R-:W-:Y:S01]  /*2b80*/  FADD.FTZ R13, R180, R241 ;  /* 0x000000f1b40d7221 */ /* 0x000fe20000010000 */
[----:B------:R-:W-:Y:S01]  /*2b90*/  FADD.FTZ R216, R216, R182 ;  /* 0x000000b6d8d87221 */ /* 0x000fe20000010000 */
[----:B------:R-:W-:-:S02]  /*2ba0*/  FFMA.FTZ R215, R194, R182, R215 ;  /* 0x000000b6c2d77223 */ /* 0x000fc400000100d7 */
[----:B------:R-:W-:-:S03]  /*2bb0*/  FADD.FTZ R13, R13, R240 ;  /* 0x000000f00d0d7221 */ /* 0x000fc60000010000 */
[----:B------:R-:W-:Y:S04]  /*2bc0*/  STL [R1+0xc4], R215 ;  /* 0x0000c4d701007387 */ /* 0x000fe80000100800 */
[----:B------:R-:W-:Y:S04]  /*2bd0*/  STL [R1+0x24], R216 ;  /* 0x000024d801007387 */ /* 0x000fe80000100800 */
[----:B------:R1:W-:Y:S04]  /*2be0*/  STL [R1+0xb8], R239 ;  /* 0x0000b8ef01007387 */ /* 0x0003e80000100800 */
[----:B------:R2:W-:Y:S01]  /*2bf0*/  STL [R1+0xcc], R237 ;  /* 0x0000cced01007387 */ /* 0x0005e20000100800 */
[----:B-1----:R-:W-:-:S04]  /*2c00*/  FMUL.FTZ R239, R187, R178 ;  /* 0x000000b2bbef7220 */ /* 0x002fc80000410000 */
[----:B------:R-:W-:Y:S01]  /*2c10*/  FADD.FTZ R13, R13, R239 ;  /* 0x000000ef0d0d7221 */ /* 0x000fe20000010000 */
[----:B--2---:R-:W-:-:S03]  /*2c20*/  FMUL.FTZ R237, R185, R179 ;  /* 0x000000b3b9ed7220 */ /* 0x004fc60000410000 */
[----:B------:R-:W-:Y:S01]  /*2c30*/  FADD.FTZ R179, R13, R238 ;  /* 0x000000ee0db37221 */ /* 0x000fe20000010000 */
[----:B------:R-:W-:Y:S01]  /*2c40*/  FMUL.FTZ R13, R191, R176 ;  /* 0x000000b0bf0d7220 */ /* 0x000fe20000410000 */
[----:B------:R1:W-:Y:S03]  /*2c50*/  STL [R1+0x2c], R235 ;  /* 0x00002ceb01007387 */ /* 0x0003e60000100800 */
[----:B------:R-:W-:Y:S01]  /*2c60*/  FFMA.FTZ R184, R13, R177, R184 ;  /* 0x000000b10db87223 */ /* 0x000fe200000100b8 */
[----:B------:R0:W-:Y:S01]  /*2c70*/  STL [R1+0xb4], R186 ;  /* 0x0000b4ba01007387 */ /* 0x0001e20000100800 */
[----:B------:R-:W-:-:S03]  /*2c80*/  FFMA.FTZ R178, R193, R240, R181 ;  /* 0x000000f0c1b27223 */ /* 0x000fc600000100b5 */
[----:B------:R0:W-:Y:S01]  /*2c90*/  STL [R1+0xbc], R184 ;  /* 0x0000bcb801007387 */ /* 0x0001e20000100800 */
[----:B------:R-:W-:-:S04]  /*2ca0*/  FFMA.FTZ R178, R17, R239, R178 ;  /* 0x000000ef11b27223 */ /* 0x000fc800000100b2 */
[----:B------:R-:W-:Y:S01]  /*2cb0*/  FFMA.FTZ R178, R16, R238, R178 ;  /* 0x000000ee10b27223 */ /* 0x000fe200000100b2 */
[----:B------:R-:W-:-:S03]  /*2cc0*/  FADD.FTZ R179, R179, R237 ;  /* 0x000000edb3b37221 */ /* 0x000fc60000010000 */
[----:B------:R-:W-:Y:S01]  /*2cd0*/  FFMA.FTZ R178, R14, R237, R178 ;  /* 0x000000ed0eb27223 */ /* 0x000fe200000100b2 */
[----:B-1----:R-:W-:Y:S01]  /*2ce0*/  FMUL.FTZ R235, R183, R177 ;  /* 0x000000b1b7eb7220 */ /* 0x002fe20000410000 */
[----:B------:R-:W-:Y:S02]  /*2cf0*/  FADD.FTZ R179, R179, R236 ;  /* 0x000000ecb3b37221 */ /* 0x000fe40000010000 */
[----:B------:R-:W-:Y:S02]  /*2d00*/  FFMA.FTZ R178, R15, R236, R178 ;  /* 0x000000ec0fb27223 */ /* 0x000fe400000100b2 */
[----:B------:R-:W-:Y:S02]  /*2d10*/  FADD.FTZ R216, R179, R235 ;  /* 0x000000ebb3d87221 */ /* 0x000fe40000010000 */
[----:B0-----:R-:W-:-:S07]  /*2d20*/  FFMA.FTZ R215, R13, R235, R178 ;  /* 0x000000eb0dd77223 */ /* 0x001fce00000100b2 */
.L_x_11264:
[----:B------:R-:W-:Y:S05]  /*2d30*/  BSYNC.RECONVERGENT B1 ;  /* 0x0000000000017941 */ /* 0x000fea0003800200 */
.L_x_11263:
[----:B------:R-:W-:Y:S04]  /*2d40*/  BSSY.RECONVERGENT B1, `(.L_x_11265) ;  /* 0x000006f000017945 */ /* 0x000fe80003800200 */
[----:B------:R-:W-:Y:S05]  /*2d50*/  @!P6 BRA `(.L_x_11266) ;  /* 0x0000000400b4e947 */ /* 0x000fea0003800000 */
[----:B------:R-:W3:Y:S01]  /*2d60*/  LDC.64 R22, c[0x0][0x428] ;  /* 0x00010a00ff167b82 */ /* 0x000ee20000000a00 */
[----:B------:R-:W4:Y:S04]  /*2d70*/  LDL R234, [R1+0x150] ;  /* 0x0001500001ea7983 */ /* 0x000f280000100800 */
[----:B------:R-:W4:Y:S03]  /*2d80*/  LDL R226, [R1+0x158] ;  /* 0x0001580001e27983 */ /* 0x000f260000100800 */
[----:B------:R-:W0:Y:S01]  /*2d90*/  LDC.64 R6, c[0x0][0x3a8] ;  /* 0x0000ea00ff067b82 */ /* 0x000e220000000a00 */
[----:B------:R-:W4:Y:S04]  /*2da0*/  LDL R222, [R1+0x140] ;  /* 0x0001400001de7983 */ /* 0x000f280000100800 */
[----:B------:R-:W4:Y:S04]  /*2db0*/  LDL R233, [R1+0x154] ;  /* 0x0001540001e97983 */ /* 0x000f280000100800 */
[----:B------:R-:W4:Y:S04]  /*2dc0*/  LDL R220, [R1+0x148] ;  /* 0x0001480001dc7983 */ /* 0x000f280000100800 */
[----:B------:R-:W4:Y:S01]  /*2dd0*/  LDL R225, [R1+0x15c] ;  /* 0x00015c0001e17983 */ /* 0x000f220000100800 */
[----:B---3--:R-:W-:-:S03]  /*2de0*/  IMAD.WIDE.U32 R22, R214, 0x10, R22 ;  /* 0x00000010d6167825 */ /* 0x008fc600078e0016 */
[----:B------:R-:W3:Y:S04]  /*2df0*/  LDL R221, [R1+0x144] ;  /* 0x0001440001dd7983 */ /* 0x000ee80000100800 */
[----:B------:R2:W4:Y:S01]  /*2e00*/  LDG.E.128 R176, desc[UR6][R22.64] ;  /* 0x0000000616b07981 */ /* 0x000522000c1e1d00 */
[----:B0-----:R-:W-:-:S05]  /*2e10*/  IMAD.WIDE.U32 R6, R214, 0x20, R6 ;  /* 0x00000020d6067825 */ /* 0x001fca00078e0006 */
[----:B-1----:R-:W3:Y:S01]  /*2e20*/  LDG.E.128 R180, desc[UR6][R6.64+0x10] ;  /* 0x0000100606b47981 */ /* 0x002ee2000c1e1d00 */
[----:B------:R-:W-:Y:S01]  /*2e30*/  ISETP.NE.U32.AND P5, PT, RZ, UR10, PT ;  /* 0x0000000aff007c0c */ /* 0x000fe2000bfa5070 */
[----:B--2---:R-:W0:Y:S02]  /*2e40*/  LDC.64 R22, c[0x0][0x3b0] ;  /* 0x0000ec00ff167b82 */ /* 0x004e240000000a00 */
[----:B------:R1:W2:Y:S01]  /*2e50*/  LDG.E.128 R8, desc[UR6][R6.64] ;  /* 0x0000000606087981 */ /* 0x0002a2000c1e1d00 */
[----:B------:R-:W-:-:S13]  /*2e60*/  ISETP.NE.AND.EX P5, PT, RZ, UR11, PT, P5 ;  /* 0x0000000bff007c0c */ /* 0x000fda000bfa5350 */
[----:B-1----:R-:W1:Y:S01]  /*2e70*/  @P5 LDC.64 R6, c[0x0][0x438] ;  /* 0x00010e00ff065b82 */ /* 0x002e620000000a00 */
[C---:B----4-:R-:W-:Y:S02]  /*2e80*/  PRMT R219, R179.reuse, 0x7632, R219 ;  /* 0x00007632b3db7816 */ /* 0x050fe400000000db */
[----:B------:R-:W-:Y:S01]  /*2e90*/  SHF.L.U32 R5, R179, 0x10, RZ ;  /* 0x00000010b3057819 */ /* 0x000fe200000006ff */
[----:B---3--:R-:W-:Y:S02]  /*2ea0*/  FADD.FTZ R179, -R204, R180 ;  /* 0x000000b4ccb37221 */ /* 0x008fe40000010100 */
[----:B------:R-:W3:Y:S01]  /*2eb0*/  LDL.LU R180, [R1+0xa0] ;  /* 0x0000a00001b47983 */ /* 0x000ee20000300800 */
[----:B-1----:R-:W-:-:S04]  /*2ec0*/  @P5 IMAD.WIDE.U32 R6, R214, 0x20, R6 ;  /* 0x00000020d6065825 */ /* 0x002fc800078e0006 */
[----:B--2---:R-:W-:Y:S01]  /*2ed0*/  FADD.FTZ R12, -R204, R8 ;  /* 0x00000008cc0c7221 */ /* 0x004fe20000010100 */
[C---:B------:R-:W-:Y:S01]  /*2ee0*/  SHF.L.U32 R184, R176.reuse, 0x10, RZ ;  /* 0x00000010b0b87819 */ /* 0x040fe200000006ff */
[----:B------:R-:W5:Y:S04]  /*2ef0*/  @P5 LDG.E.128 R152, desc[UR6][R6.64] ;  /* 0x0000000606985981 */ /* 0x000f68000c1e1d00 */
[----:B------:R0:W5:Y:S02]  /*2f00*/  @P5 LDG.E.128 R156, desc[UR6][R6.64+0x10] ;  /* 0x00001006069c5981 */ /* 0x000164000c1e1d00 */
[----:B-----5:R-:W-:Y:S01]  /*2f10*/  FMUL.FTZ R12, R191, R12 ;  /* 0x0000000cbf0c7220 */ /* 0x020fe20000410000 */
[----:B------:R-:W-:Y:S02]  /*2f20*/  PRMT R185, R176, 0x7632, R185 ;  /* 0x00007632b0b97816 */ /* 0x000fe400000000b9 */
[----:B------:R-:W-:Y:S01]  /*2f30*/  PRMT R186, R177, 0x7632, R186 ;  /* 0x00007632b1ba7816 */ /* 0x000fe200000000ba */
[----:B0-----:R-:W-:-:S04]  /*2f40*/  IMAD.WIDE.U32 R6, R214, 0x8, R22 ;  /* 0x00000008d6067825 */ /* 0x001fc800078e0016 */
[C---:B------:R-:W-:Y:S01]  /*2f50*/  FADD.FTZ R9, -R204.reuse, R9 ;  /* 0x00000009cc097221 */ /* 0x040fe20000010100 */
[C---:B------:R-:W-:Y:S01]  /*2f60*/  FADD.FTZ R176, -R204.reuse, R183 ;  /* 0x000000b7ccb07221 */ /* 0x040fe20000010100 */
[----:B------:R0:W5:Y:S01]  /*2f70*/  LDG.E.64 R22, desc[UR6][R6.64] ;  /* 0x0000000606167981 */ /* 0x000162000c1e1b00 */
[----:B------:R-:W-:Y:S01]  /*2f80*/  FADD.FTZ R8, -R204, R11 ;  /* 0x0000000bcc087221 */ /* 0x000fe20000010100 */
[----:B------:R-:W-:Y:S01]  /*2f90*/  FADD.FTZ R96, R96, R184 ;  /* 0x000000b860607221 */ /* 0x000fe20000010000 */
[----:B------:R-:W-:Y:S01]  /*2fa0*/  FMUL.FTZ R234, R234, R184 ;  /* 0x000000b8eaea7220 */ /* 0x000fe20000410000 */
[----:B------:R-:W-:Y:S01]  /*2fb0*/  FMUL.FTZ R11, R191, R9 ;  /* 0x00000009bf0b7220 */ /* 0x000fe20000410000 */
[----:B0-----:R-:W-:Y:S01]  /*2fc0*/  SHF.L.U32 R7, R177, 0x10, RZ ;  /* 0x00000010b1077819 */ /* 0x001fe200000006ff */
[C---:B------:R-:W-:Y:S01]  /*2fd0*/  FADD.FTZ R177, -R204.reuse, R182 ;  /* 0x000000b6ccb17221 */ /* 0x040fe20000010100 */
[----:B------:R-:W-:Y:S01]  /*2fe0*/  FADD.FTZ R6, -R204, R181 ;  /* 0x000000b5cc067221 */ /* 0x000fe20000010100 */
[----:B------:R-:W2:Y:S01]  /*2ff0*/  LDL.LU R182, [R1+0x90] ;  /* 0x0000900001b67983 */ /* 0x000ea20000300800 */
[----:B------:R-:W-:-:S03]  /*3000*/  SHF.L.U32 R181, R185, 0x10, RZ ;  /* 0x00000010b9b57819 */ /* 0x000fc600000006ff */
[----:B------:R-:W4:Y:S01]  /*3010*/  LDL R183, [R1+0x14c] ;  /* 0x00014c0001b77983 */ /* 0x000f220000100800 */
[----:B------:R-:W-:-:S03]  /*3020*/  FMUL.FTZ R9, R191, R8 ;  /* 0x00000008bf097220 */ /* 0x000fc60000410000 */
[----:B------:R-:W4:Y:S01]  /*3030*/  LDL.LU R185, [R1+0x9c] ;  /* 0x00009c0001b97983 */ /* 0x000f220000300800 */
[----:B------:R-:W-:Y:S01]  /*3040*/  FMUL.FTZ R8, R191, R179 ;  /* 0x000000b3bf087220 */ /* 0x000fe20000410000 */
[----:B---3--:R-:W-:Y:S02]  /*3050*/  FFMA.FTZ R180, R12, R184, R180 ;  /* 0x000000b80cb47223 */ /* 0x008fe400000100b4 */
[----:B------:R-:W3:Y:S04]  /*3060*/  LDL.LU R184, [R1+0x94] ;  /* 0x0000940001b87983 */ /* 0x000ee80000300800 */
[----:B------:R0:W-:Y:S02]  /*3070*/  STL [R1+0xa0], R180 ;  /* 0x0000a0b401007387 */ /* 0x0001e40000100800 */
[----:B0-----:R-:W-:-:S02]  /*3080*/  SHF.L.U32 R180, R186, 0x10, RZ ;  /* 0x00000010bab47819 */ /* 0x001fc400000006ff */
[----:B------:R-:W4:Y:S04]  /*3090*/  LDL.LU R186, [R1+0xac] ;  /* 0x0000ac0001ba7983 */ /* 0x000f280000300800 */
[----:B------:R-:W3:Y:S01]  /*30a0*/  LDL.LU R179, [R1+0xa8] ;  /* 0x0000a80001b37983 */ /* 0x000ee20000300800 */
[----:B------:R-:W-:-:S04]  /*30b0*/  FADD.FTZ R10, -R204, R10 ;  /* 0x0000000acc0a7221 */ /* 0x000fc80000010100 */
[----:B------:R-:W-:Y:S01]  /*30c0*/  FMUL.FTZ R10, R191, R10 ;  /* 0x0000000abf0a7220 */ /* 0x000fe20000410000 */
[C---:B------:R-:W-:Y:S02]  /*30d0*/  PRMT R187, R178.reuse, 0x7632, R187 ;  /* 0x00007632b2bb7816 */ /* 0x040fe400000000bb */
[----:B------:R-:W-:-:S05]  /*30e0*/  SHF.L.U32 R178, R178, 0x10, RZ ;  /* 0x00000010b2b27819 */ /* 0x000fca00000006ff */
[----:B------:R-:W-:Y:S01]  /*30f0*/  FADD.FTZ R92, R92, R178 ;  /* 0x000000b25c5c7221 */ /* 0x000fe20000010000 */
[-C--:B------:R-:W-:Y:S01]  /*3100*/  FMUL.FTZ R222, R222, R178.reuse ;  /* 0x000000b2dede7220 */ /* 0x080fe20000410000 */
[----:B--2---:R-:W-:Y:S01]  /*3110*/  FFMA.FTZ R182, R8, R178, R182 ;  /* 0x000000b208b67223 */ /* 0x004fe200000100b6 */
[----:B------:R-:W-:Y:S01]  /*3120*/  SHF.L.U32 R178, R219, 0x10, RZ ;  /* 0x00000010dbb27819 */ /* 0x000fe200000006ff */
[----:B---3--:R-:W-:-:S05]  /*3130*/  FFMA.FTZ R179, R10, R7, R179 ;  /* 0x000000070ab37223 */ /* 0x008fca00000100b3 */
[----:B------:R0:W-:Y:S02]  /*3140*/  STL [R1+0xa8], R179 ;  /* 0x0000a8b301007387 */ /* 0x0001e40000100800 */
[----:B0-----:R-:W-:Y:S02]  /*3150*/  SHF.L.U32 R179, R187, 0x10, RZ ;  /* 0x00000010bbb37819 */ /* 0x001fe400000006ff */
[----:B------:R-:W2:Y:S04]  /*3160*/  LDL.LU R187, [R1+0x98] ;  /* 0x0000980001bb7983 */ /* 0x000ea80000300800 */
[----:B------:R-:W3:Y:S01]  /*3170*/  LDL.LU R219, [R1+0xa4] ;  /* 0x0000a40001db7983 */ /* 0x000ee20000300800 */
[----:B------:R-:W-:Y:S01]  /*3180*/  FADD.FTZ R98, R98, R7 ;  /* 0x0000000762627221 */ /* 0x000fe20000010000 */
[----:B------:R-:W-:Y:S01]  /*3190*/  FMUL.FTZ R226, R226, R7 ;  /* 0x00000007e2e27220 */ /* 0x000fe20000410000 */
[----:B------:R-:W-:Y:S01]  /*31a0*/  FMUL.FTZ R7, R191, R177 ;  /* 0x000000b1bf077220 */ /* 0x000fe20000410000 */
[----:B------:R-:W-:Y:S01]  /*31b0*/  FADD.FTZ R177, R216, R234 ;  /* 0x000000ead8b17221 */ /* 0x000fe20000010000 */
[----:B------:R-:W-:Y:S01]  /*31c0*/  FMUL.FTZ R233, R233, R181 ;  /* 0x000000b5e9e97220 */ /* 0x000fe20000410000 */
[----:B------:R-:W-:Y:S01]  /*31d0*/  FADD.FTZ R94, R94, R5 ;  /* 0x000000055e5e7221 */ /* 0x000fe20000010000 */
[----:B------:R-:W-:Y:S01]  /*31e0*/  FMUL.FTZ R220, R220, R5 ;  /* 0x00000005dcdc7220 */ /* 0x000fe20000410000 */
[----:B------:R-:W-:Y:S01]  /*31f0*/  FMUL.FTZ R225, R225, R180 ;  /* 0x000000b4e1e17220 */ /* 0x000fe20000410000 */
[----:B------:R-:W-:Y:S01]  /*3200*/  FMUL.FTZ R6, R191, R6 ;  /* 0x00000006bf067220 */ /* 0x000fe20000410000 */
[----:B------:R-:W-:Y:S01]  /*3210*/  FADD.FTZ R93, R93, R179 ;  /* 0x000000b35d5d7221 */ /* 0x000fe20000010000 */
[----:B------:R-:W-:-:S02]  /*3220*/  FMUL.FTZ R221, R221, R179 ;  /* 0x000000b3dddd7220 */ /* 0x000fc40000410000 */
[----:B------:R-:W-:Y:S01]  /*3230*/  FFMA.FTZ R184, R6, R179, R184 ;  /* 0x000000b306b87223 */ /* 0x000fe200000100b8 */
[----:B------:R0:W-:Y:S01]  /*3240*/  STL [R1+0x90], R182 ;  /* 0x000090b601007387 */ /* 0x0001e20000100800 */
[----:B----4-:R-:W-:Y:S01]  /*3250*/  FFMA.FTZ R186, R9, R180, R186 ;  /* 0x000000b409ba7223 */ /* 0x010fe200000100ba */
[----:B0-----:R-:W-:Y:S01]  /*3260*/  FFMA.FTZ R182, R12, R234, R215 ;  /* 0x000000ea0cb67223 */ /* 0x001fe200000100d7 */
[----:B------:R-:W-:Y:S01]  /*3270*/  FADD.FTZ R97, R97, R181 ;  /* 0x000000b561617221 */ /* 0x000fe20000010000 */
[----:B------:R-:W-:Y:S01]  /*3280*/  FADD.FTZ R99, R99, R180 ;  /* 0x000000b463637221 */ /* 0x000fe20000010000 */
[----:B------:R-:W-:Y:S01]  /*3290*/  FADD.FTZ R95, R95, R178 ;  /* 0x000000b25f5f7221 */ /* 0x000fe20000010000 */
[----:B------:R-:W-:Y:S01]  /*32a0*/  IADD3 R214, PT, PT, R214, 0x20, RZ ;  /* 0x00000020d6d67810 */ /* 0x000fe20007ffe0ff */
[----:B--2---:R-:W-:Y:S01]  /*32b0*/  FFMA.FTZ R187, R7, R5, R187 ;  /* 0x0000000507bb7223 */ /* 0x004fe200000100bb */
[----:B------:R-:W-:-:S04]  /*32c0*/  FADD.FTZ R5, R177, R233 ;  /* 0x000000e9b1057221 */ /* 0x000fc80000010000 */
[----:B------:R-:W-:-:S04]  /*32d0*/  FADD.FTZ R5, R5, R226 ;  /* 0x000000e205057221 */ /* 0x000fc80000010000 */
[----:B------:R-:W-:Y:S01]  /*32e0*/  FADD.FTZ R5, R5, R225 ;  /* 0x000000e105057221 */ /* 0x000fe20000010000 */
[----:B---3--:R-:W-:-:S03]  /*32f0*/  FFMA.FTZ R219, R11, R181, R219 ;  /* 0x000000b50bdb7223 */ /* 0x008fc600000100db */
[----:B------:R-:W-:Y:S01]  /*3300*/  FADD.FTZ R179, R5, R222 ;  /* 0x000000de05b37221 */ /* 0x000fe20000010000 */
[----:B------:R-:W-:Y:S01]  /*3310*/  FMUL.FTZ R5, R191, R176 ;  /* 0x000000b0bf057220 */ /* 0x000fe20000410000 */
[----:B------:R0:W-:Y:S01]  /*3320*/  STL [R1+0xa4], R219 ;  /* 0x0000a4db01007387 */ /* 0x0001e20000100800 */
[----:B------:R-:W-:Y:S02]  /*3330*/  FFMA.FTZ R177, R11, R233, R182 ;  /* 0x000000e90bb17223 */ /* 0x000fe400000100b6 */
[----:B------:R-:W-:Y:S01]  /*3340*/  FFMA.FTZ R185, R5, R178, R185 ;  /* 0x000000b205b97223 */ /* 0x000fe200000100b9 */
[----:B------:R3:W-:Y:S01]  /*3350*/  STL [R1+0x98], R187 ;  /* 0x000098bb01007387 */ /* 0x0007e20000100800 */
[----:B------:R-:W-:-:S03]  /*3360*/  FFMA.FTZ R177, R10, R226, R177 ;  /* 0x000000e20ab17223 */ /* 0x000fc600000100b1 */
[----:B------:R3:W-:Y:S04]  /*3370*/  STL [R1+0xac], R186 ;  /* 0x0000acba01007387 */ /* 0x0007e80000100800 */
[----:B------:R3:W-:Y:S04]  /*3380*/  STL [R1+0x94], R184 ;  /* 0x000094b801007387 */ /* 0x0007e80000100800 */
[----:B------:R3:W-:Y:S01]  /*3390*/  STL [R1+0x9c], R185 ;  /* 0x00009cb901007387 */ /* 0x0007e20000100800 */
[----:B------:R-:W-:-:S04]  /*33a0*/  FFMA.FTZ R177, R9, R225, R177 ;  /* 0x000000e109b17223 */ /* 0x000fc800000100b1 */
[----:B------:R-:W-:Y:S01]  /*33b0*/  FFMA.FTZ R177, R8, R222, R177 ;  /* 0x000000de08b17223 */ /* 0x000fe200000100b1 */
[----:B------:R-:W-:-:S03]  /*33c0*/  FADD.FTZ R179, R179, R221 ;  /* 0x000000ddb3b37221 */ /* 0x000fc60000010000 */
[----:B------:R-:W-:Y:S01]  /*33d0*/  FFMA.FTZ R177, R6, R221, R177 ;  /* 0x000000dd06b17223 */ /* 0x000fe200000100b1 */
[----:B0-----:R-:W-:Y:S01]  /*33e0*/  FMUL.FTZ R219, R183, R178 ;  /* 0x000000b2b7db7220 */ /* 0x001fe20000410000 */
[----:B------:R-:W-:Y:S02]  /*33f0*/  FADD.FTZ R179, R179, R220 ;  /* 0x000000dcb3b37221 */ /* 0x000fe40000010000 */
[----:B------:R-:W-:Y:S02]  /*3400*/  FFMA.FTZ R177, R7, R220, R177 ;  /* 0x000000dc07b17223 */ /* 0x000fe400000100b1 */
[----:B------:R-:W-:Y:S02]  /*3410*/  FADD.FTZ R216, R179, R219 ;  /* 0x000000dbb3d87221 */ /* 0x000fe40000010000 */
[----:B---3--:R-:W-:-:S07]  /*3420*/  FFMA.FTZ R215, R5, R219, R177 ;  /* 0x000000db05d77223 */ /* 0x008fce00000100b1 */
.L_x_11266:
[----:B------:R-:W-:Y:S05]  /*3430*/  BSYNC.RECONVERGENT B1 ;  /* 0x0000000000017941 */ /* 0x000fea0003800200 */
.L_x_11265:
[----:B------:R-:W3:Y:S01]  /*3440*/  LDL R176, [R1+0x18] ;  /* 0x0000180001b07983 */ /* 0x000ee20000100800 */
[----:B------:R-:W-:Y:S01]  /*3450*/  BSSY.RECONVERGENT B1, `(.L_x_11267) ;  /* 0x0000071000017945 */ /* 0x000fe20003800200 */
[----:B---3--:R-:W-:-:S04]  /*3460*/  ISETP.GE.U32.AND P5, PT, R176, 0xa0, PT ;  /* 0x000000a0b000780c */ /* 0x008fc80003fa6070 */
[----:B------:R-:W-:-:S05]  /*3470*/  P2R R176, PR, RZ, 0x20 ;  /* 0x00000020ffb07803 */ /* 0x000fca0000000000 */
[----:B------:R3:W-:Y:S04]  /*3480*/  STL [R1+0x110], R176 ;  /* 0x000110b001007387 */ /* 0x0007e80000100800 */
[----:B------:R-:W-:Y:S05]  /*3490*/  @!P5 BRA `(.L_x_11268) ;  /* 0x0000000400b0d947 */ /* 0x000fea0003800000 */
[----:B------:R-:W-:Y:S01]  /*34a0*/  ISETP.NE.U32.AND P5, PT, RZ, UR10, PT ;  /* 0x0000000aff007c0c */ /* 0x000fe2000bfa5070 */
[----:B------:R-:W4:Y:S01]  /*34b0*/  LDC.64 R20, c[0x0][0x428] ;  /* 0x00010a00ff147b82 */ /* 0x000f220000000a00 */
[----:B------:R-:W3:Y:S02]  /*34c0*/  LDL R231, [R1+0x130] ;  /* 0x0001300001e77983 */ /* 0x000ee40000100800 */
[----:B------:R-:W-:Y:S02]  /*34d0*/  ISETP.NE.AND.EX P5, PT, RZ, UR11, PT, P5 ;  /* 0x0000000bff007c0c */ /* 0x000fe4000bfa5350 */
[----:B------:R-:W3:Y:S04]  /*34e0*/  LDL R228, [R1+0x138] ;  /* 0x0001380001e47983 */ /* 0x000ee80000100800 */
[----:B------:R-:W3:Y:S04]  /*34f0*/  LDL R224, [R1+0x120] ;  /* 0x0001200001e07983 */ /* 0x000ee80000100800 */
[----:B------:R-:W3:Y:S03]  /*3500*/  LDL R229, [R1+0x134] ;  /* 0x0001340001e57983 */ /* 0x000ee60000100800 */
[----:B-----5:R-:W0:Y:S01]  /*3510*/  @P5 LDC.64 R2, c[0x0][0x438] ;  /* 0x00010e00ff025b82 */ /* 0x020e220000000a00 */
[----:B------:R-:W3:Y:S04]  /*3520*/  LDL R227, [R1+0x13c] ;  /* 0x00013c0001e37983 */ /* 0x000ee80000100800 */
[----:B------:R-:W3:Y:S04]  /*3530*/  LDL R223, [R1+0x124] ;  /* 0x0001240001df7983 */ /* 0x000ee80000100800 */
[----:B------:R-:W3:Y:S04]  /*3540*/  LDL R218, [R1+0x128] ;  /* 0x0001280001da7983 */ /* 0x000ee80000100800 */
[----:B------:R-:W3:Y:S01]  /*3550*/  LDL R217, [R1+0x12c] ;  /* 0x00012c0001d97983 */ /* 0x000ee20000100800 */
[----:B0-----:R-:W-:-:S05]  /*3560*/  @P5 IMAD.WIDE.U32 R2, R214, 0x20, R2 ;  /* 0x00000020d6025825 */ /* 0x001fca00078e0002 */
[----:B------:R-:W5:Y:S04]  /*3570*/  @P5 LDG.E.128 R160, desc[UR6][R2.64] ;  /* 0x0000000602a05981 */ /* 0x000f68000c1e1d00 */
[----:B------:R0:W5:Y:S01]  /*3580*/  @P5 LDG.E.128 R164, desc[UR6][R2.64+0x10] ;  /* 0x0000100602a45981 */ /* 0x000162000c1e1d00 */
[----:B----4-:R-:W-:-:S05]  /*3590*/  IMAD.WIDE.U32 R20, R214, 0x10, R20 ;  /* 0x00000010d6147825 */ /* 0x010fca00078e0014 */
[----:B-12---:R-:W2:Y:S01]  /*35a0*/  LDG.E.128 R184, desc[UR6][R20.64] ;  /* 0x0000000614b87981 */ /* 0x006ea2000c1e1d00 */
[----:B0-----:R-:W0:Y:S02]  /*35b0*/  LDC.64 R2, c[0x0][0x3a8] ;  /* 0x0000ea00ff027b82 */ /* 0x001e240000000a00 */
[----:B0-----:R-:W-:-:S05]  /*35c0*/  IMAD.WIDE.U32 R2, R214, 0x20, R2 ;  /* 0x00000020d6027825 */ /* 0x001fca00078e0002 */
[----:B---3--:R-:W3:Y:S04]  /*35d0*/  LDG.E.128 R176, desc[UR6][R2.64] ;  /* 0x0000000602b07981 */ /* 0x008ee8000c1e1d00 */
[----:B------:R0:W4:Y:S02]  /*35e0*/  LDG.E.128 R180, desc[UR6][R2.64+0x10] ;  /* 0x0000100602b47981 */ /* 0x000124000c1e1d00 */
[----:B0-----:R-:W0:Y:S02]  /*35f0*/  LDC.64 R2, c[0x0][0x3b0] ;  /* 0x0000ec00ff027b82 */ /* 0x001e240000000a00 */
[----:B0-----:R-:W-:-:S05]  /*3600*/  IMAD.WIDE.U32 R2, R214, 0x8, R2 ;  /* 0x00000008d6027825 */ /* 0x001fca00078e0002 */
[----:B------:R3:W5:Y:S01]  /*3610*/  LDG.E.64 R20, desc[UR6][R2.64] ;  /* 0x0000000602147981 */ /* 0x000762000c1e1b00 */
[----:B--2---:R-:W-:Y:S01]  /*3620*/  PRMT R214, R184, 0x7632, R214 ;  /* 0x00007632b8d67816 */ /* 0x004fe200000000d6 */
        /* <DEDUP_REMOVED lines=8> */
[----:B------:R-:W-:-:S02]  /*36b0*/  PRMT R204, R185, 0x7632, R204 ;  /* 0x00007632b9cc7816 */ /* 0x000fc400000000cc */
[----:B------:R-:W-:Y:S01]  /*36c0*/  SHF.L.U32 R181, R185, 0x10, RZ ;  /* 0x00000010b9b57819 */ /* 0x000fe200000006ff */
[C---:B------:R-:W-:Y:S01]  /*36d0*/  FMUL.FTZ R192, R191.reuse, R4 ;  /* 0x00000004bfc07220 */ /* 0x040fe20000410000 */
[----:B------:R-:W-:Y:S02]  /*36e0*/  SHF.L.U32 R180, R184, 0x10, RZ ;  /* 0x00000010b8b47819 */ /* 0x000fe400000006ff */
[C---:B------:R-:W-:Y:S02]  /*36f0*/  PRMT R185, R186.reuse, 0x7632, R185 ;  /* 0x00007632bab97816 */ /* 0x040fe400000000b9 */
[----:B------:R-:W-:Y:S01]  /*3700*/  SHF.L.U32 R182, R186, 0x10, RZ ;  /* 0x00000010bab67819 */ /* 0x000fe200000006ff */
[----:B------:R-:W-:Y:S01]  /*3710*/  FMUL.FTZ R4, R191, R178 ;  /* 0x000000b2bf047220 */ /* 0x000fe20000410000 */
[----:B------:R-:W2:Y:S01]  /*3720*/  LDL.LU R186, [R1+0x7c] ;  /* 0x00007c0001ba7983 */ /* 0x000ea20000300800 */
[C---:B------:R-:W-:Y:S02]  /*3730*/  PRMT R184, R187.reuse, 0x7632, R184 ;  /* 0x00007632bbb87816 */ /* 0x040fe400000000b8 */
[----:B------:R-:W-:-:S02]  /*3740*/  SHF.L.U32 R176, R187, 0x10, RZ ;  /* 0x00000010bbb07819 */ /* 0x000fc400000006ff */
[----:B------:R-:W3:Y:S04]  /*3750*/  LDL.LU R187, [R1+0x78] ;  /* 0x0000780001bb7983 */ /* 0x000ee80000300800 */
[----:B------:R-:W4:Y:S01]  /*3760*/  LDL.LU R178, [R1+0x80] ;  /* 0x0000800001b27983 */ /* 0x000f220000300800 */
[C---:B------:R-:W-:Y:S01]  /*3770*/  FMUL.FTZ R232, R191.reuse, R190 ;  /* 0x000000bebfe87220 */ /* 0x040fe20000410000 */
[C---:B------:R-:W-:Y:S01]  /*3780*/  FMUL.FTZ R196, R191.reuse, R3 ;  /* 0x00000003bfc47220 */ /* 0x040fe20000410000 */
[C---:B------:R-:W-:Y:S01]  /*3790*/  FMUL.FTZ R230, R191.reuse, R2 ;  /* 0x00000002bfe67220 */ /* 0x040fe20000410000 */
[C---:B------:R-:W-:Y:S01]  /*37a0*/  FMUL.FTZ R3, R191.reuse, R179 ;  /* 0x000000b3bf037220 */ /* 0x040fe20000410000 */
[C---:B------:R-:W-:Y:S01]  /*37b0*/  FMUL.FTZ R190, R191.reuse, R177 ;  /* 0x000000b1bfbe7220 */ /* 0x040fe20000410000 */
[----:B------:R-:W2:Y:S01]  /*37c0*/  LDL.LU R179, [R1+0x88] ;  /* 0x0000880001b37983 */ /* 0x000ea20000300800 */
[----:B------:R-:W-:Y:S01]  /*37d0*/  FMUL.FTZ R2, R191, R183 ;  /* 0x000000b7bf027220 */ /* 0x000fe20000410000 */
[----:B------:R-:W-:Y:S01]  /*37e0*/  SHF.L.U32 R177, R214, 0x10, RZ ;  /* 0x00000010d6b17819 */ /* 0x000fe200000006ff */
[----:B------:R-:W-:Y:S01]  /*37f0*/  FADD.FTZ R88, R88, R180 ;  /* 0x000000b458587221 */ /* 0x000fe20000010000 */
[----:B------:R-:W3:Y:S01]  /*3800*/  LDL.LU R183, [R1+0x74] ;  /* 0x0000740001b77983 */ /* 0x000ee20000300800 */
[----:B------:R-:W-:-:S03]  /*3810*/  FMUL.FTZ R231, R231, R180 ;  /* 0x000000b4e7e77220 */ /* 0x000fc60000410000 */
[----:B------:R-:W3:Y:S01]  /*3820*/  LDL.LU R214, [R1+0x8c] ;  /* 0x00008c0001d67983 */ /* 0x000ee20000300800 */
[----:B----4-:R-:W-:-:S03]  /*3830*/  FFMA.FTZ R178, R232, R180, R178 ;  /* 0x000000b4e8b27223 */ /* 0x010fc600000100b2 */
[----:B------:R-:W4:Y:S04]  /*3840*/  LDL.LU R180, [R1+0x70] ;  /* 0x0000700001b47983 */ /* 0x000f280000300800 */
[----:B------:R0:W-:Y:S02]  /*3850*/  STL [R1+0x80], R178 ;  /* 0x000080b201007387 */ /* 0x0001e40000100800 */
[----:B0-----:R-:W-:Y:S02]  /*3860*/  SHF.L.U32 R178, R204, 0x10, RZ ;  /* 0x00000010ccb27819 */ /* 0x001fe400000006ff */
[----:B------:R-:W4:Y:S01]  /*3870*/  LDL.LU R204, [R1+0x84] ;  /* 0x0000840001cc7983 */ /* 0x000f220000300800 */
[-C--:B--2---:R-:W-:Y:S01]  /*3880*/  FFMA.FTZ R179, R196, R181.reuse, R179 ;  /* 0x000000b5c4b37223 */ /* 0x084fe200000100b3 */
[----:B------:R-:W-:Y:S01]  /*3890*/  FADD.FTZ R90, R90, R181 ;  /* 0x000000b55a5a7221 */ /* 0x000fe20000010000 */
[----:B------:R-:W-:-:S03]  /*38a0*/  FMUL.FTZ R228, R228, R181 ;  /* 0x000000b5e4e47220 */ /* 0x000fc60000410000 */
[----:B------:R0:W-:Y:S01]  /*38b0*/  STL [R1+0x88], R179 ;  /* 0x000088b301007387 */ /* 0x0001e20000100800 */
[----:B------:R-:W-:Y:S01]  /*38c0*/  FADD.FTZ R84, R84, R182 ;  /* 0x000000b654547221 */ /* 0x000fe20000010000 */
[----:B------:R-:W-:Y:S01]  /*38d0*/  FMUL.FTZ R224, R224, R182 ;  /* 0x000000b6e0e07220 */ /* 0x000fe20000410000 */
[----:B------:R-:W-:Y:S01]  /*38e0*/  FADD.FTZ R181, R216, R231 ;  /* 0x000000e7d8b57221 */ /* 0x000fe20000010000 */
[----:B------:R-:W-:Y:S01]  /*38f0*/  FMUL.FTZ R229, R229, R177 ;  /* 0x000000b1e5e57220 */ /* 0x000fe20000410000 */
[----:B---3--:R-:W-:Y:S01]  /*3900*/  FFMA.FTZ R214, R192, R178, R214 ;  /* 0x000000b2c0d67223 */ /* 0x008fe200000100d6 */
[----:B0-----:R-:W-:Y:S01]  /*3910*/  SHF.L.U32 R179, R185, 0x10, RZ ;  /* 0x00000010b9b37819 */ /* 0x001fe200000006ff */
[----:B------:R-:W-:Y:S01]  /*3920*/  FADD.FTZ R89, R89, R177 ;  /* 0x000000b159597221 */ /* 0x000fe20000010000 */
[----:B------:R-:W-:-:S03]  /*3930*/  FFMA.FTZ R187, R3, R176, R187 ;  /* 0x000000b003bb7223 */ /* 0x000fc600000100bb */
[-C--:B------:R-:W-:Y:S01]  /*3940*/  FFMA.FTZ R183, R4, R179.reuse, R183 ;  /* 0x000000b304b77223 */ /* 0x080fe200000100b7 */
[----:B------:R-:W-:Y:S01]  /*3950*/  FADD.FTZ R91, R91, R178 ;  /* 0x000000b25b5b7221 */ /* 0x000fe20000010000 */
[----:B------:R-:W-:Y:S01]  /*3960*/  FMUL.FTZ R227, R227, R178 ;  /* 0x000000b2e3e37220 */ /* 0x000fe20000410000 */
[----:B------:R-:W-:Y:S01]  /*3970*/  FMUL.FTZ R223, R223, R179 ;  /* 0x000000b3dfdf7220 */ /* 0x000fe20000410000 */
[----:B------:R-:W-:Y:S01]  /*3980*/  FMUL.FTZ R218, R218, R176 ;  /* 0x000000b0dada7220 */ /* 0x000fe20000410000 */
[----:B------:R-:W-:Y:S01]  /*3990*/  FADD.FTZ R86, R86, R176 ;  /* 0x000000b056567221 */ /* 0x000fe20000010000 */
[----:B------:R-:W-:Y:S01]  /*39a0*/  FADD.FTZ R85, R85, R179 ;  /* 0x000000b355557221 */ /* 0x000fe20000010000 */
[----:B----4-:R-:W-:Y:S01]  /*39b0*/  FFMA.FTZ R180, R190, R182, R180 ;  /* 0x000000b6beb47223 */ /* 0x010fe200000100b4 */
[----:B------:R-:W-:-:S04]  /*39c0*/  FFMA.FTZ R182, R232, R231, R215 ;  /* 0x000000e7e8b67223 */ /* 0x000fc800000100d7 */
[----:B------:R0:W-:Y:S02]  /*39d0*/  STL [R1+0x70], R180 ;  /* 0x000070b401007387 */ /* 0x0001e40000100800 */
[----:B0-----:R-:W-:Y:S01]  /*39e0*/  SHF.L.U32 R180, R184, 0x10, RZ ;  /* 0x00000010b8b47819 */ /* 0x001fe200000006ff */
[C---:B------:R-:W-:Y:S01]  /*39f0*/  FFMA.FTZ R204, R230.reuse, R177, R204 ;  /* 0x000000b1e6cc7223 */ /* 0x040fe200000100cc */
[----:B------:R-:W-:Y:S01]  /*3a00*/  FADD.FTZ R177, R181, R229 ;  /* 0x000000e5b5b17221 */ /* 0x000fe20000010000 */
[----:B------:R-:W-:Y:S02]  /*3a10*/  FFMA.FTZ R181, R230, R229, R182 ;  /* 0x000000e5e6b57223 */ /* 0x000fe400000100b6 */
[----:B------:R-:W-:Y:S01]  /*3a20*/  FFMA.FTZ R186, R2, R180, R186 ;  /* 0x000000b402ba7223 */ /* 0x000fe200000100ba */
[----:B------:R4:W-:Y:S01]  /*3a30*/  STL [R1+0x84], R204 ;  /* 0x000084cc01007387 */ /* 0x0009e20000100800 */
[----:B------:R-:W-:-:S03]  /*3a40*/  FADD.FTZ R177, R177, R228 ;  /* 0x000000e4b1b17221 */ /* 0x000fc60000010000 */
[----:B------:R4:W-:Y:S01]  /*3a50*/  STL [R1+0x8c], R214 ;  /* 0x00008cd601007387 */ /* 0x0009e20000100800 */
[----:B------:R-:W-:-:S03]  /*3a60*/  FFMA.FTZ R178, R196, R228, R181 ;  /* 0x000000e4c4b27223 */ /* 0x000fc600000100b5 */
        /* <DEDUP_REMOVED lines=14> */
[----:B----4-:R-:W-:-:S07]  /*3b50*/  FFMA.FTZ R215, R2, R217, R178 ;  /* 0x000000d902d77223 */ /* 0x010fce00000100b2 */
.L_x_11268:
[----:B------:R-:W-:Y:S05]  /*3b60*/  BSYNC.RECONVERGENT B1 ;  /* 0x0000000000017941 */ /* 0x000fea0003800200 */
.L_x_11267:
[----:B------:R-:W-:Y:S01]  /*3b70*/  UMOV UR4, 0xffffffff ;  /* 0xffffffff00047882 */ /* 0x000fe20000000000 */
[----:B------:R-:W-:-:S04]  /*3b80*/  ISETP.NE.U32.AND P5, PT, RZ, UR10, PT ;  /* 0x0000000aff007c0c */ /* 0x000fc8000bfa5070 */
[----:B------:R-:W-:Y:S01]  /*3b90*/  ISETP.NE.AND.EX P5, PT, RZ, UR11, PT, P5 ;  /* 0x0000000bff007c0c */ /* 0x000fe2000bfa5350 */
[----:B------:R-:W-:-:S12]  /*3ba0*/  BRA.DIV UR4, `(.L_x_11269) ;  /* 0x000000ba04107947 */ /* 0x000fd8000b800000 */
[----:B---3--:R-:W1:Y:S02]  /*3bb0*/  SHFL.BFLY PT, R176, R216, 0x1, 0x1f ;  /* 0x0c201f00d8b07f89 */ /* 0x008e6400000e0000 */
        /* <DEDUP_REMOVED lines=14> */
[----:B------:R3:W4:Y:S01]  /*3ca0*/  SHFL.BFLY PT, R183, R180, 0x10, 0x1f ;  /* 0x0e001f00b4b77f89 */ /* 0x00072200000e0000 */
[----:B-1----:R-:W-:-:S05]  /*3cb0*/  FADD.FTZ R181, R181, R176 ;  /* 0x000000b0b5b57221 */ /* 0x002fca0000010000 */
[----:B----4-:R3:W1:Y:S02]  /*3cc0*/  SHFL.BFLY PT, R176, R181, 0x10, 0x1f ;  /* 0x0e001f00b5b07f89 */ /* 0x01066400000e0000 */
.L_x_11339:
[----:B------:R-:W-:Y:S01]  /*3cd0*/  FADD.FTZ R177, R180, R183 ;  /* 0x000000b7b4b17221 */ /* 0x000fe20000010000 */
[----:B-1----:R-:W-:Y:S01]  /*3ce0*/  FADD.FTZ R176, R181, R176 ;  /* 0x000000b0b5b07221 */ /* 0x002fe20000010000 */
[----:B------:R-:W-:Y:S02]  /*3cf0*/  BSSY.RECONVERGENT B1, `(.L_x_11270) ;  /* 0x0000946000017945 */ /* 0x000fe40003800200 */
[----:B------:R-:W-:Y:S01]  /*3d00*/  FMUL.FTZ R177, R177, UR9 ;  /* 0x00000009b1b17c20 */ /* 0x000fe20008410000 */
[----:B---3--:R-:W-:-:S04]  /*3d10*/  FMUL.FTZ R180, R176, UR9 ;  /* 0x00000009b0b47c20 */ /* 0x008fc80008410000 */
[----:B------:R-:W-:Y:S01]  /*3d20*/  FSEL R181, R177, RZ, !P4 ;  /* 0x000000ffb1b57208 */ /* 0x000fe20006000000 */
[----:B------:R-:W-:Y:S06]  /*3d30*/  @P5 BRA `(.L_x_11271) ;  /* 0x0000004800805947 */ /* 0x000fec0003800000 */
[----:B------:R-:W-:Y:S04]  /*3d40*/  BSSY.RECONVERGENT B2, `(.L_x_11272) ;  /* 0x00000f0000027945 */ /* 0x000fe80003800200 */
[----:B------:R-:W-:Y:S05]  /*3d50*/  @!P3 BRA `(.L_x_11273) ;  /* 0x0000000c00b8b947 */ /* 0x000fea0003800000 */
[----:B------:R-:W1:Y:S01]  /*3d60*/  LDC.64 R176, c[0x0][0x390] ;  /* 0x0000e400ffb07b82 */ /* 0x000e620000000a00 */
[----:B------:R3:W5:Y:S04]  /*3d70*/  LDL R216, [R1+0xc] ;  /* 0x00000c0001d87983 */ /* 0x0007680000100800 */
[----:B------:R3:W5:Y:S04]  /*3d80*/  LDL R215, [R1+0x8] ;  /* 0x0000080001d77983 */ /* 0x0007680000100800 */
[----:B------:R3:W5:Y:S04]  /*3d90*/  LDL R204, [R1+0x10] ;  /* 0x0000100001cc7983 */ /* 0x0007680000100800 */
[----:B------:R3:W5:Y:S01]  /*3da0*/  LDL R214, [R1] ;  /* 0x0000000001d67983 */ /* 0x0007620000100800 */
[----:B-1----:R-:W-:-:S06]  /*3db0*/  IMAD.WIDE.U32 R176, R18, 0x10, R176 ;  /* 0x0000001012b07825 */ /* 0x002fcc00078e00b0 */
[----:B------:R-:W5:Y:S01]  /*3dc0*/  LDG.E.128 R176, desc[UR6][R176.64] ;  /* 0x00000006b0b07981 */ /* 0x000f62000c1e1d00 */
[----:B------:R-:W-:-:S04]  /*3dd0*/  ISETP.NE.U32.AND P3, PT, RZ, UR12, PT ;  /* 0x0000000cff007c0c */ /* 0x000fc8000bf65070 */
[----:B------:R-:W-:-:S13]  /*3de0*/  ISETP.NE.AND.EX P3, PT, RZ, UR13, PT, P3 ;  /* 0x0000000dff007c0c */ /* 0x000fda000bf65330 */
[----:B---3--:R-:W-:Y:S05]  /*3df0*/  @P3 BRA `(.L_x_11274) ;  /* 0x0000000400ac3947 */ /* 0x008fea0003800000 */
[----:B--2---:R-:W2:Y:S01]  /*3e00*/  LDL R186, [R1+0x4] ;  /* 0x0000040001ba7983 */ /* 0x004ea20000100800 */
[----:B------:R-:W-:Y:S01]  /*3e10*/  FFMA.FTZ R182, R211, R180, R181 ;  /* 0x000000b4d3b67223 */ /* 0x000fe200000100b5 */
[----:B------:R-:W-:Y:S01]  /*3e20*/  LOP3.LUT P4, RZ, R188, 0xff0000, RZ, 0xc0, !PT ;  /* 0x00ff0000bcff7812 */ /* 0x000fe2000788c0ff */
[----:B------:R-:W-:Y:S01]  /*3e30*/  HFMA2 R183, -RZ, RZ, 0, 0 ;  /* 0x00000000ffb77431 */ /* 0x000fe200000001ff */
[C---:B------:R-:W-:Y:S01]  /*3e40*/  LOP3.LUT P5, RZ, R189.reuse, 0xff, RZ, 0xc0, !PT ;  /* 0x000000ffbdff7812 */ /* 0x040fe200078ac0ff */
[----:B-----5:R-:W-:Y:S01]  /*3e50*/  FADD.FTZ R182, R216, -R182 ;  /* 0x800000b6d8b67221 */ /* 0x020fe20000010000 */
[----:B------:R-:W-:-:S03]  /*3e60*/  LOP3.LUT P6, RZ, R189, 0xff0000, RZ, 0xc0, !PT ;  /* 0x00ff0000bdff7812 */ /* 0x000fc600078cc0ff */
[----:B------:R-:W-:-:S04]  /*3e70*/  FMUL.FTZ R182, R191, R182 ;  /* 0x000000b6bfb67220 */ /* 0x000fc80000410000 */
[----:B------:R-:W-:Y:S02]  /*3e80*/  FMUL.FTZ R182, R182, R19 ;  /* 0x00000013b6b67220 */ /* 0x000fe40000410000 */
[----:B------:R-:W-:Y:S02]  /*3e90*/  @P4 SHF.L.U32 R184, R177, 0x10, RZ ;  /* 0x00000010b1b84819 */ /* 0x000fe400000006ff */
[----:B------:R-:W-:-:S04]  /*3ea0*/  FMUL.FTZ R182, R182, UR14 ;  /* 0x0000000eb6b67c20 */ /* 0x000fc80008410000 */
[-C--:B------:R-:W-:Y:S01]  /*3eb0*/  @P4 FMUL.FTZ R183, R184, R182.reuse ;  /* 0x000000b6b8b74220 */ /* 0x080fe20000410000 */
[----:B------:R-:W-:-:S03]  /*3ec0*/  FMUL.FTZ R182, R142, R182 ;  /* 0x000000b68eb67220 */ /* 0x000fc60000410000 */
[----:B------:R-:W-:Y:S02]  /*3ed0*/  FADD.FTZ R184, R82, R183 ;  /* 0x000000b752b87221 */ /* 0x000fe40000010000 */
[----:B------:R-:W-:Y:S01]  /*3ee0*/  FSEL R185, R182, RZ, P4 ;  /* 0x000000ffb6b97208 */ /* 0x000fe20002000000 */
[----:B------:R-:W-:Y:S01]  /*3ef0*/  FFMA.FTZ R182, R210, R180, R181 ;  /* 0x000000b4d2b67223 */ /* 0x000fe200000100b5 */
[----:B------:R-:W-:-:S03]  /*3f00*/  LOP3.LUT P4, RZ, R188, 0xff000000, RZ, 0xc0, !PT ;  /* 0xff000000bcff7812 */ /* 0x000fc6000788c0ff */
[----:B------:R-:W-:-:S04]  /*3f10*/  FADD.FTZ R182, R215, -R182 ;  /* 0x800000b6d7b67221 */ /* 0x000fc80000010000 */
[----:B------:R-:W-:-:S04]  /*3f20*/  FMUL.FTZ R82, R191, R182 ;  /* 0x000000b6bf527220 */ /* 0x000fc80000410000 */
[----:B------:R-:W-:Y:S02]  /*3f30*/  FMUL.FTZ R182, R82, R19 ;  /* 0x0000001352b67220 */ /* 0x000fe40000410000 */
[----:B------:R-:W-:Y:S02]  /*3f40*/  @P4 PRMT R177, R177, 0x7632, R177 ;  /* 0x00007632b1b14816 */ /* 0x000fe400000000b1 */
[----:B------:R-:W-:Y:S02]  /*3f50*/  FMUL.FTZ R182, R182, UR14 ;  /* 0x0000000eb6b67c20 */ /* 0x000fe40008410000 */
[----:B------:R-:W-:Y:S02]  /*3f60*/  @P4 SHF.L.U32 R82, R177, 0x10, RZ ;  /* 0x00000010b1524819 */ /* 0x000fe400000006ff */
[----:B------:R-:W-:-:S03]  /*3f70*/  MOV R177, RZ ;  /* 0x000000ff00b17202 */ /* 0x000fc60000000f00 */
[----:B------:R-:W-:Y:S01]  /*3f80*/  @P4 FMUL.FTZ R177, R82, R182 ;  /* 0x000000b652b14220 */ /* 0x000fe20000410000 */
[----:B------:R-:W-:Y:S01]  /*3f90*/  FFMA.FTZ R82, R209, R180, R181 ;  /* 0x000000b4d1527223 */ /* 0x000fe200000100b5 */
[----:B------:R-:W-:Y:S02]  /*3fa0*/  FMUL.FTZ R182, R143, R182 ;  /* 0x000000b68fb67220 */ /* 0x000fe40000410000 */
[----:B------:R-:W-:Y:S01]  /*3fb0*/  FADD.FTZ R83, R83, R177 ;  /* 0x000000b153537221 */ /* 0x000fe20000010000 */
[----:B------:R-:W-:Y:S02]  /*3fc0*/  @P5 SHF.L.U32 R177, R178, 0x10, RZ ;  /* 0x00000010b2b15819 */ /* 0x000fe400000006ff */
[----:B------:R-:W-:Y:S02]  /*3fd0*/  FSEL R187, R182, RZ, P4 ;  /* 0x000000ffb6bb7208 */ /* 0x000fe40002000000 */
[----:B------:R-:W-:Y:S01]  /*3fe0*/  LOP3.LUT P4, RZ, R189, 0xff00, RZ, 0xc0, !PT ;  /* 0x0000ff00bdff7812 */ /* 0x000fe2000788c0ff */
[----:B--2---:R-:W-:-:S04]  /*3ff0*/  FADD.FTZ R82, R186, -R82 ;  /* 0x80000052ba527221 */ /* 0x004fc80000010000 */
[----:B------:R-:W-:-:S04]  /*4000*/  FMUL.FTZ R82, R191, R82 ;  /* 0x00000052bf527220 */ /* 0x000fc80000410000 */
        /* <DEDUP_REMOVED lines=39> */
[----:B------:R-:W-:-:S04]  /*4280*/  FMUL.FTZ R78, R136, R186 ;  /* 0x000000ba884e7220 */ /* 0x000fc80000410000 */
[----:B------:R-:W-:Y:S02]  /*4290*/  FSEL R79, R79, RZ, P6 ;  /* 0x000000ff4f4f7208 */ /* 0x000fe40003000000 */
[----:B------:R-:W-:Y:S02]  /*42a0*/  FSEL R78, R78, RZ, P5 ;  /* 0x000000ff4e4e7208 */ /* 0x000fe40002800000 */
[----:B------:R-:W-:Y:S01]  /*42b0*/  F2FP.BF16.F32.PACK_AB R79, R79, R77 ;  /* 0x0000004d4f4f723e */ /* 0x000fe200000010ff */
[----:B------:R-:W-:Y:S01]  /*42c0*/  FMUL.FTZ R77, R137, R76 ;  /* 0x0000004c894d7220 */ /* 0x000fe20000410000 */
[----:B------:R-:W-:-:S04]  /*42d0*/  FFMA.FTZ R76, R0, R180, R181 ;  /* 0x000000b4004c7223 */ /* 0x000fc800000100b5 */
[----:B------:R-:W-:Y:S01]  /*42e0*/  FSEL R179, R77, RZ, P4 ;  /* 0x000000ff4db37208 */ /* 0x000fe20002000000 */
[----:B------:R-:W-:Y:S01]  /*42f0*/  FADD.FTZ R76, R213, -R76 ;  /* 0x8000004cd54c7221 */ /* 0x000fe20000010000 */
[----:B------:R-:W-:Y:S01]  /*4300*/  LOP3.LUT P4, RZ, R188, 0xff, RZ, 0xc0, !PT ;  /* 0x000000ffbcff7812 */ /* 0x000fe2000788c0ff */
[----:B------:R-:W-:Y:S01]  /*4310*/  HFMA2 R77, -RZ, RZ, 0, 0 ;  /* 0x00000000ff4d7431 */ /* 0x000fe200000001ff */
[----:B------:R-:W-:Y:S01]  /*4320*/  F2FP.BF16.F32.PACK_AB R78, R179, R78 ;  /* 0x0000004eb34e723e */ /* 0x000fe200000010ff */
[----:B------:R-:W-:-:S04]  /*4330*/  FMUL.FTZ R76, R191, R76 ;  /* 0x0000004cbf4c7220 */ /* 0x000fc80000410000 */
[----:B------:R-:W-:-:S04]  /*4340*/  FMUL.FTZ R76, R76, R19 ;  /* 0x000000134c4c7220 */ /* 0x000fc80000410000 */
[----:B------:R-:W-:Y:S02]  /*4350*/  FMUL.FTZ R76, R76, UR14 ;  /* 0x0000000e4c4c7c20 */ /* 0x000fe40008410000 */
[----:B------:R-:W-:-:S05]  /*4360*/  @P4 SHF.L.U32 R82, R176, 0x10, RZ ;  /* 0x00000010b0524819 */ /* 0x000fca00000006ff */
[-C--:B------:R-:W-:Y:S01]  /*4370*/  @P4 FMUL.FTZ R77, R82, R76.reuse ;  /* 0x0000004c524d4220 */ /* 0x080fe20000410000 */
[----:B------:R-:W-:-:S03]  /*4380*/  FMUL.FTZ R76, R140, R76 ;  /* 0x0000004c8c4c7220 */ /* 0x000fc60000410000 */
[----:B------:R-:W-:Y:S01]  /*4390*/  FADD.FTZ R82, R80, R77 ;  /* 0x0000004d50527221 */ /* 0x000fe20000010000 */
[----:B------:R-:W-:Y:S01]  /*43a0*/  FFMA.FTZ R77, R212, R180, R181 ;  /* 0x000000b4d44d7223 */ /* 0x000fe200000100b5 */
[----:B------:R-:W-:Y:S02]  /*43b0*/  FSEL R76, R76, RZ, P4 ;  /* 0x000000ff4c4c7208 */ /* 0x000fe40002000000 */
[----:B------:R-:W-:Y:S01]  /*43c0*/  LOP3.LUT P4, RZ, R188, 0xff00, RZ, 0xc0, !PT ;  /* 0x0000ff00bcff7812 */ /* 0x000fe2000788c0ff */
[----:B------:R-:W-:-:S04]  /*43d0*/  FADD.FTZ R77, R204, -R77 ;  /* 0x8000004dcc4d7221 */ /* 0x000fc80000010000 */
        /* <DEDUP_REMOVED lines=8> */
[----:B------:R-:W-:Y:S02]  /*4460*/  FADD.FTZ R176, R81, R176 ;  /* 0x000000b051b07221 */ /* 0x000fe40000010000 */
[----:B------:R-:W-:Y:S02]  /*4470*/  FSEL R80, R77, RZ, P4 ;  /* 0x000000ff4d507208 */ /* 0x000fe40002000000 */
[----:B------:R-:W-:Y:S02]  /*4480*/  F2FP.BF16.F32.PACK_AB R77, R187, R185 ;  /* 0x000000b9bb4d723e */ /* 0x000fe400000010ff */
[----:B------:R-:W-:Y:S01]  /*4490*/  F2FP.BF16.F32.PACK_AB R76, R80, R76 ;  /* 0x0000004c504c723e */ /* 0x000fe200000010ff */
[----:B------:R-:W-:Y:S06]  /*44a0*/  BRA `(.L_x_11275) ;  /* 0x0000000400a87947 */ /* 0x000fec0003800000 */
.L_x_11274:
[----:B------:R-:W3:Y:S01]  /*44b0*/  LDL R185, [R1+0x4] ;  /* 0x0000040001b97983 */ /* 0x000ee20000100800 */
[-CC-:B------:R-:W-:Y:S01]  /*44c0*/  FFMA.FTZ R168, R209, R180.reuse, R181.reuse ;  /* 0x000000b4d1a87223 */ /* 0x180fe200000100b5 */
[C---:B------:R-:W-:Y:S01]  /*44d0*/  LOP3.LUT P4, RZ, R189.reuse, 0xff, RZ, 0xc0, !PT ;  /* 0x000000ffbdff7812 */ /* 0x040fe2000788c0ff */
[----:B------:R-:W-:Y:S01]  /*44e0*/  HFMA2 R170, -RZ, RZ, 0, 0 ;  /* 0x00000000ffaa7431 */ /* 0x000fe200000001ff */
[----:B------:R-:W-:Y:S01]  /*44f0*/  LOP3.LUT P5, RZ, R188, 0xff0000, RZ, 0xc0, !PT ;  /* 0x00ff0000bcff7812 */ /* 0x000fe200078ac0ff */
[----:B------:R-:W-:Y:S01]  /*4500*/  FFMA.FTZ R172, R210, R180, R181 ;  /* 0x000000b4d2ac7223 */ /* 0x000fe200000100b5 */
[----:B------:R-:W-:-:S03]  /*4510*/  LOP3.LUT P6, RZ, R189, 0xff00, RZ, 0xc0, !PT ;  /* 0x0000ff00bdff7812 */ /* 0x000fc600078cc0ff */
[----:B-----5:R-:W-:-:S04]  /*4520*/  FADD.FTZ R172, R215, -R172 ;  /* 0x800000acd7ac7221 */ /* 0x020fc80000010000 */
[----:B------:R-:W-:Y:S02]  /*4530*/  FMUL.FTZ R175, R191, R172 ;  /* 0x000000acbfaf7220 */ /* 0x000fe40000410000 */
[----:B------:R-:W-:Y:S02]  /*4540*/  @P4 SHF.L.U32 R169, R178, 0x10, RZ ;  /* 0x00000010b2a94819 */ /* 0x000fe400000006ff */
[----:B------:R-:W-:-:S04]  /*4550*/  FMUL.FTZ R172, R175, R19 ;  /* 0x00000013afac7220 */ /* 0x000fc80000410000 */
[----:B------:R-:W-:Y:S01]  /*4560*/  FMUL.FTZ R172, R172, UR14 ;  /* 0x0000000eacac7c20 */ /* 0x000fe20008410000 */
[----:B---3--:R-:W-:-:S04]  /*4570*/  FADD.FTZ R168, R185, -R168 ;  /* 0x800000a8b9a87221 */ /* 0x008fc80000010000 */
[----:B------:R-:W-:-:S04]  /*4580*/  FMUL.FTZ R168, R191, R168 ;  /* 0x000000a8bfa87220 */ /* 0x000fc80000410000 */
[----:B------:R-:W-:-:S04]  /*4590*/  FMUL.FTZ R171, R168, R19 ;  /* 0x00000013a8ab7220 */ /* 0x000fc80000410000 */
[----:B------:R-:W-:-:S04]  /*45a0*/  FMUL.FTZ R171, R171, UR14 ;  /* 0x0000000eabab7c20 */ /* 0x000fc80008410000 */
[-C--:B------:R-:W-:Y:S01]  /*45b0*/  @P4 FMUL.FTZ R170, R169, R171.reuse ;  /* 0x000000aba9aa4220 */ /* 0x080fe20000410000 */
[----:B------:R-:W-:Y:S01]  /*45c0*/  FFMA.FTZ R169, R211, R180, R181 ;  /* 0x000000b4d3a97223 */ /* 0x000fe200000100b5 */
[----:B------:R-:W-:Y:S02]  /*45d0*/  FMUL.FTZ R171, R136, R171 ;  /* 0x000000ab88ab7220 */ /* 0x000fe40000410000 */
[----:B------:R-:W-:Y:S01]  /*45e0*/  FADD.FTZ R183, R76, R170 ;  /* 0x000000aa4cb77221 */ /* 0x000fe20000010000 */
[----:B------:R-:W-:Y:S02]  /*45f0*/  FADD.FTZ R169, R216, -R169 ;  /* 0x800000a9d8a97221 */ /* 0x000fe40000010000 */
[----:B------:R-:W-:Y:S02]  /*4600*/  FSEL R185, R171, RZ, P4 ;  /* 0x000000ffabb97208 */ /* 0x000fe40002000000 */
[----:B------:R-:W-:Y:S01]  /*4610*/  FMUL.FTZ R174, R191, R169 ;  /* 0x000000a9bfae7220 */ /* 0x000fe20000410000 */
[----:B------:R-:W-:-:S02]  /*4620*/  LOP3.LUT P4, RZ, R188, 0xff000000, RZ, 0xc0, !PT ;  /* 0xff000000bcff7812 */ /* 0x000fc4000788c0ff */
[----:B------:R-:W-:Y:S01]  /*4630*/  @P5 SHF.L.U32 R171, R177, 0x10, RZ ;  /* 0x00000010b1ab5819 */ /* 0x000fe200000006ff */
[----:B------:R-:W-:-:S04]  /*4640*/  FMUL.FTZ R169, R174, R19 ;  /* 0x00000013aea97220 */ /* 0x000fc80000410000 */
[----:B------:R-:W-:Y:S01]  /*4650*/  FMUL.FTZ R173, R169, UR14 ;  /* 0x0000000ea9ad7c20 */ /* 0x000fe20008410000 */
[----:B------:R-:W-:-:S03]  /*4660*/  MOV R169, RZ ;  /* 0x000000ff00a97202 */ /* 0x000fc60000000f00 */
[----:B------:R-:W-:Y:S02]  /*4670*/  @P5 FMUL.FTZ R169, R171, R173 ;  /* 0x000000adaba95220 */ /* 0x000fe40000410000 */
[----:B------:R-:W-:Y:S01]  /*4680*/  @P4 PRMT R171, R177, 0x7632, R171 ;  /* 0x00007632b1ab4816 */ /* 0x000fe200000000ab */
[----:B------:R-:W-:Y:S02]  /*4690*/  HFMA2 R177, -RZ, RZ, 0, 0 ;  /* 0x00000000ffb17431 */ /* 0x000fe400000001ff */
[----:B--2---:R-:W-:Y:S01]  /*46a0*/  FADD.FTZ R184, R82, R169 ;  /* 0x000000a952b87221 */ /* 0x004fe20000010000 */
[----:B------:R-:W-:Y:S02]  /*46b0*/  @P6 PRMT R82, R178, 0x7632, R82 ;  /* 0x00007632b2526816 */ /* 0x000fe40000000052 */
[----:B------:R-:W-:Y:S02]  /*46c0*/  @P4 SHF.L.U32 R171, R171, 0x10, RZ ;  /* 0x00000010abab4819 */ /* 0x000fe400000006ff */
[----:B------:R-:W-:-:S03]  /*46d0*/  @P6 SHF.L.U32 R82, R82, 0x10, RZ ;  /* 0x0000001052526819 */ /* 0x000fc600000006ff */
[----:B------:R-:W-:Y:S01]  /*46e0*/  @P4 FMUL.FTZ R177, R171, R172 ;  /* 0x000000acabb14220 */ /* 0x000fe20000410000 */
[----:B------:R-:W-:-:S03]  /*46f0*/  FFMA.FTZ R171, R208, R180, R181 ;  /* 0x000000b4d0ab7223 */ /* 0x000fc600000100b5 */
[----:B------:R-:W-:Y:S01]  /*4700*/  FADD.FTZ R83, R83, R177 ;  /* 0x000000b153537221 */ /* 0x000fe20000010000 */
[----:B------:R-:W-:Y:S01]  /*4710*/  FADD.FTZ R171, R214, -R171 ;  /* 0x800000abd6ab7221 */ /* 0x000fe20000010000 */
[----:B------:R-:W-:-:S03]  /*4720*/  FFMA.FTZ R177, R207, R180, R181 ;  /* 0x000000b4cfb17223 */ /* 0x000fc600000100b5 */
[----:B------:R-:W-:Y:S01]  /*4730*/  FMUL.FTZ R169, R191, R171 ;  /* 0x000000abbfa97220 */ /* 0x000fe20000410000 */
[----:B------:R-:W-:-:S03]  /*4740*/  FADD.FTZ R177, R252, -R177 ;  /* 0x800000b1fcb17221 */ /* 0x000fc60000010000 */
[----:B------:R-:W-:Y:S01]  /*4750*/  FMUL.FTZ R171, R169, R19 ;  /* 0x00000013a9ab7220 */ /* 0x000fe20000410000 */
[----:B------:R-:W-:Y:S01]  /*4760*/  FMUL.FTZ R170, R191, R177 ;  /* 0x000000b1bfaa7220 */ /* 0x000fe20000410000 */
[----:B------:R-:W-:Y:S02]  /*4770*/  MOV R177, RZ ;  /* 0x000000ff00b17202 */ /* 0x000fe40000000f00 */
[----:B------:R-:W-:Y:S01]  /*4780*/  FMUL.FTZ R178, R171, UR14 ;  /* 0x0000000eabb27c20 */ /* 0x000fe20008410000 */
[----:B------:R-:W-:Y:S01]  /*4790*/  MOV R171, RZ ;  /* 0x000000ff00ab7202 */ /* 0x000fe20000000f00 */
[----:B------:R-:W-:Y:S02]  /*47a0*/  FMUL.FTZ R76, R170, R19 ;  /* 0x00000013aa4c7220 */ /* 0x000fe40000410000 */
[-C--:B------:R-:W-:Y:S01]  /*47b0*/  @P6 FMUL.FTZ R171, R82, R178.reuse ;  /* 0x000000b252ab6220 */ /* 0x080fe20000410000 */
[----:B------:R-:W-:Y:S01]  /*47c0*/  FMUL.FTZ R82, R137, R178 ;  /* 0x000000b289527220 */ /* 0x000fe20000410000 */
[----:B------:R-:W-:-:S02]  /*47d0*/  FMUL.FTZ R76, R76, UR14 ;  /* 0x0000000e4c4c7c20 */ /* 0x000fc40008410000 */
[----:B------:R-:W-:Y:S01]  /*47e0*/  FADD.FTZ R182, R77, R171 ;  /* 0x000000ab4db67221 */ /* 0x000fe20000010000 */
[----:B------:R-:W-:Y:S01]  /*47f0*/  HFMA2 R77, -RZ, RZ, 0, 0 ;  /* 0x00000000ff4d7431 */ /* 0x000fe200000001ff */
[----:B------:R-:W-:Y:S02]  /*4800*/  FSEL R82, R82, RZ, P6 ;  /* 0x000000ff52527208 */ /* 0x000fe40003000000 */
[----:B------:R-:W-:-:S13]  /*4810*/  LOP3.LUT P6, RZ, R189, 0xff0000, RZ, 0xc0, !PT ;  /* 0x00ff0000bdff7812 */ /* 0x000fda00078cc0ff */
[----:B------:R-:W-:-:S05]  /*4820*/  @P6 SHF.L.U32 R171, R179, 0x10, RZ ;  /* 0x00000010b3ab6819 */ /* 0x000fca00000006ff */
[-C--:B------:R-:W-:Y:S01]  /*4830*/  @P6 FMUL.FTZ R77, R171, R76.reuse ;  /* 0x0000004cab4d6220 */ /* 0x080fe20000410000 */
[----:B------:R-:W-:-:S03]  /*4840*/  FMUL.FTZ R76, R138, R76 ;  /* 0x0000004c8a4c7220 */ /* 0x000fc60000410000 */
        /* <DEDUP_REMOVED lines=10> */
[----:B------:R-:W-:Y:S02]  /*48f0*/  MOV R179, RZ ;  /* 0x000000ff00b37202 */ /* 0x000fe40000000f00 */
[----:B------:R-:W-:-:S05]  /*4900*/  @P6 SHF.L.U32 R78, R78, 0x10, RZ ;  /* 0x000000104e4e6819 */ /* 0x000fca00000006ff */
[----:B------:R-:W-:Y:S01]  /*4910*/  @P6 FMUL.FTZ R177, R78, R77 ;  /* 0x0000004d4eb16220 */ /* 0x000fe20000410000 */
[----:B------:R-:W-:Y:S01]  /*4920*/  F2FP.BF16.F32.PACK_AB R78, R82, R185 ;  /* 0x000000b9524e723e */ /* 0x000fe200000010ff */
[----:B------:R-:W-:Y:S02]  /*4930*/  FFMA.FTZ R82, R0, R180, R181 ;  /* 0x000000b400527223 */ /* 0x000fe400000100b5 */
[----:B------:R-:W-:Y:S01]  /*4940*/  FADD.FTZ R177, R79, R177 ;  /* 0x000000b14fb17221 */ /* 0x000fe20000010000 */
[----:B------:R-:W-:Y:S01]  /*4950*/  FMUL.FTZ R79, R139, R77 ;  /* 0x0000004d8b4f7220 */ /* 0x000fe20000410000 */
[----:B------:R-:W-:Y:S01]  /*4960*/  FMUL.FTZ R77, R142, R173 ;  /* 0x000000ad8e4d7220 */ /* 0x000fe20000410000 */
[----:B------:R-:W-:-:S03]  /*4970*/  FADD.FTZ R82, R213, -R82 ;  /* 0x80000052d5527221 */ /* 0x000fc60000010000 */
[----:B------:R-:W-:Y:S02]  /*4980*/  FSEL R79, R79, RZ, P6 ;  /* 0x000000ff4f4f7208 */ /* 0x000fe40003000000 */
[----:B------:R-:W-:Y:S02]  /*4990*/  FSEL R77, R77, RZ, P5 ;  /* 0x000000ff4d4d7208 */ /* 0x000fe40002800000 */
[----:B------:R-:W-:Y:S01]  /*49a0*/  F2FP.BF16.F32.PACK_AB R79, R79, R76 ;  /* 0x0000004c4f4f723e */ /* 0x000fe200000010ff */
[----:B------:R-:W-:Y:S01]  /*49b0*/  FMUL.FTZ R76, R143, R172 ;  /* 0x000000ac8f4c7220 */ /* 0x000fe20000410000 */
[----:B------:R-:W-:-:S04]  /*49c0*/  FMUL.FTZ R172, R191, R82 ;  /* 0x00000052bfac7220 */ /* 0x000fc80000410000 */
[----:B------:R-:W-:Y:S02]  /*49d0*/  FSEL R76, R76, RZ, P4 ;  /* 0x000000ff4c4c7208 */ /* 0x000fe40002000000 */
[----:B------:R-:W-:Y:S02]  /*49e0*/  LOP3.LUT P4, RZ, R188, 0xff, RZ, 0xc0, !PT ;  /* 0x000000ffbcff7812 */ /* 0x000fe4000788c0ff */
[----:B------:R-:W-:Y:S01]  /*49f0*/  F2FP.BF16.F32.PACK_AB R77, R76, R77 ;  /* 0x0000004d4c4d723e */ /* 0x000fe200000010ff */
[----:B------:R-:W-:-:S04]  /*4a00*/  FMUL.FTZ R76, R172, R19 ;  /* 0x00000013ac4c7220 */ /* 0x000fc80000410000 */
[----:B------:R-:W-:Y:S01]  /*4a10*/  FMUL.FTZ R82, R76, UR14 ;  /* 0x0000000e4c527c20 */ /* 0x000fe20008410000 */
[----:B------:R-:W-:-:S05]  /*4a20*/  HFMA2 R76, -RZ, RZ, 0, 0 ;  /* 0x00000000ff4c7431 */ /* 0x000fca00000001ff */
        /* <DEDUP_REMOVED lines=11> */
[----:B------:R-:W-:-:S03]  /*4ae0*/  FMUL.FTZ R80, R80, UR14 ;  /* 0x0000000e50507c20 */ /* 0x000fc60008410000 */
[----:B------:R-:W-:-:S05]  /*4af0*/  @P4 SHF.L.U32 R176, R176, 0x10, RZ ;  /* 0x00000010b0b04819 */ /* 0x000fca00000006ff */
[-C--:B------:R-:W-:Y:S01]  /*4b00*/  @P4 FMUL.FTZ R179, R176, R80.reuse ;  /* 0x00000050b0b34220 */ /* 0x080fe20000410000 */
[----:B------:R-:W-:-:S03]  /*4b10*/  FMUL.FTZ R80, R141, R80 ;  /* 0x000000508d507220 */ /* 0x000fc60000410000 */
[----:B------:R-:W-:Y:S02]  /*4b20*/  FADD.FTZ R176, R81, R179 ;  /* 0x000000b351b07221 */ /* 0x000fe40000010000 */
[----:B------:R-:W-:-:S04]  /*4b30*/  FSEL R80, R80, RZ, P4 ;  /* 0x000000ff50507208 */ /* 0x000fc80002000000 */
[----:B------:R-:W-:-:S07]  /*4b40*/  F2FP.BF16.F32.PACK_AB R76, R80, R76 ;  /* 0x0000004c504c723e */ /* 0x000fce00000010ff */
.L_x_11275:
[----:B------:R-:W1:Y:S02]  /*4b50*/  @P3 LDC.64 R80, c[0x0][0x478] ;  /* 0x00011e00ff503b82 */ /* 0x000e640000000a00 */
[----:B-1----:R-:W-:-:S05]  /*4b60*/  @P3 IMAD.WIDE.U32 R80, R18, 0x20, R80 ;  /* 0x0000002012503825 */ /* 0x002fca00078e0050 */
[----:B------:R-:W-:Y:S04]  /*4b70*/  @P3 STG.E.128 desc[UR6][R80.64], R172 ;  /* 0x000000ac50003986 */ /* 0x000fe8000c101d06 */
        /* <DEDUP_REMOVED lines=10> */
[----:B------:R-:W-:Y:S02]  /*4c20*/  MOV R78, R178 ;  /* 0x000000b2004e7202 */ /* 0x000fe40000000f00 */
[----:B------:R-:W-:-:S07]  /*4c30*/  MOV R79, R177 ;  /* 0x000000b1004f7202 */ /* 0x000fce0000000f00 */
.L_x_11273:
[----:B------:R-:W-:Y:S05]  /*4c40*/  BSYNC.RECONVERGENT B2 ;  /* 0x0000000000027941 */ /* 0x000fea0003800200 */
.L_x_11272:
[----:B------:R-:W-:Y:S04]  /*4c50*/  BSSY.RECONVERGENT B2, `(.L_x_11276) ;  /* 0x00000ea000027945 */ /* 0x000fe80003800200 */
        /* <DEDUP_REMOVED lines=8> */
[C---:B------:R-:W-:Y:S01]  /*4ce0*/  LOP3.LUT P3, RZ, R27.reuse, 0xff, RZ, 0xc0, !PT ;  /* 0x000000ff1bff7812 */ /* 0x040fe2000786c0ff */
[----:B------:R-:W-:Y:S01]  /*4cf0*/  HFMA2 R170, -RZ, RZ, 0, 0 ;  /* 0x00000000ffaa7431 */ /* 0x000fe200000001ff */
[----:B------:R-:W-:Y:S01]  /*4d00*/  LOP3.LUT P4, RZ, R26, 0xff0000, RZ, 0xc0, !PT ;  /* 0x00ff00001aff7812 */ /* 0x000fe2000788c0ff */
[----:B------:R-:W-:Y:S01]  /*4d10*/  FADD.FTZ R168, R246, -R168 ;  /* 0x800000a8f6a87221 */ /* 0x000fe20000010000 */
[C---:B------:R-:W-:Y:S02]  /*4d20*/  LOP3.LUT P5, RZ, R27.reuse, 0xff00, RZ, 0xc0, !PT ;  /* 0x0000ff001bff7812 */ /* 0x040fe400078ac0ff */
[----:B------:R-:W-:Y:S01]  /*4d30*/  LOP3.LUT P6, RZ, R27, 0xff0000, RZ, 0xc0, !PT ;  /* 0x00ff00001bff7812 */ /* 0x000fe200078cc0ff */
[----:B-----5:R-:W-:-:S04]  /*4d40*/  FMUL.FTZ R168, R191, R168 ;  /* 0x000000a8bfa87220 */ /* 0x020fc80000410000 */
[----:B------:R-:W-:Y:S02]  /*4d50*/  FMUL.FTZ R169, R168, R19 ;  /* 0x00000013a8a97220 */ /* 0x000fe40000410000 */
[----:B------:R-:W-:Y:S02]  /*4d60*/  @P3 SHF.L.U32 R171, R178, 0x10, RZ ;  /* 0x00000010b2ab3819 */ /* 0x000fe400000006ff */
[----:B------:R-:W-:-:S04]  /*4d70*/  FMUL.FTZ R169, R169, UR14 ;  /* 0x0000000ea9a97c20 */ /* 0x000fc80008410000 */
[-C--:B------:R-:W-:Y:S01]  /*4d80*/  @P3 FMUL.FTZ R170, R171, R169.reuse ;  /* 0x000000a9abaa3220 */ /* 0x080fe20000410000 */
[-C--:B------:R-:W-:Y:S01]  /*4d90*/  FFMA.FTZ R171, R202, R180.reuse, R181 ;  /* 0x000000b4caab7223 */ /* 0x080fe200000100b5 */
[----:B------:R-:W-:Y:S02]  /*4da0*/  FMUL.FTZ R169, R128, R169 ;  /* 0x000000a980a97220 */ /* 0x000fe40000410000 */
[----:B------:R-:W-:Y:S01]  /*4db0*/  FADD.FTZ R183, R68, R170 ;  /* 0x000000aa44b77221 */ /* 0x000fe20000010000 */
[----:B------:R-:W-:Y:S02]  /*4dc0*/  FADD.FTZ R171, R248, -R171 ;  /* 0x800000abf8ab7221 */ /* 0x000fe40000010000 */
[----:B------:R-:W-:Y:S02]  /*4dd0*/  FSEL R185, R169, RZ, P3 ;  /* 0x000000ffa9b97208 */ /* 0x000fe40001800000 */
[----:B------:R-:W-:Y:S01]  /*4de0*/  LOP3.LUT P3, RZ, R26, 0xff000000, RZ, 0xc0, !PT ;  /* 0xff0000001aff7812 */ /* 0x000fe2000786c0ff */
[----:B------:R-:W-:Y:S01]  /*4df0*/  FMUL.FTZ R174, R191, R171 ;  /* 0x000000abbfae7220 */ /* 0x000fe20000410000 */
[----:B------:R-:W-:-:S03]  /*4e00*/  FFMA.FTZ R171, R201, R180, R181 ;  /* 0x000000b4c9ab7223 */ /* 0x000fc600000100b5 */
[----:B------:R-:W-:Y:S01]  /*4e10*/  FMUL.FTZ R169, R174, R19 ;  /* 0x00000013aea97220 */ /* 0x000fe20000410000 */
[----:B------:R-:W-:Y:S01]  /*4e20*/  FADD.FTZ R175, R247, -R171 ;  /* 0x800000abf7af7221 */ /* 0x000fe20000010000 */
[----:B------:R-:W-:Y:S02]  /*4e30*/  @P4 SHF.L.U32 R171, R177, 0x10, RZ ;  /* 0x00000010b1ab4819 */ /* 0x000fe400000006ff */
[----:B------:R-:W-:Y:S01]  /*4e40*/  FMUL.FTZ R172, R169, UR14 ;  /* 0x0000000ea9ac7c20 */ /* 0x000fe20008410000 */
[----:B------:R-:W-:Y:S01]  /*4e50*/  FMUL.FTZ R175, R191, R175 ;  /* 0x000000afbfaf7220 */ /* 0x000fe20000410000 */
[----:B------:R-:W-:Y:S02]  /*4e60*/  MOV R169, RZ ;  /* 0x000000ff00a97202 */ /* 0x000fe40000000f00 */
[----:B------:R-:W-:Y:S01]  /*4e70*/  @P4 FMUL.FTZ R169, R171, R172 ;  /* 0x000000acaba94220 */ /* 0x000fe20000410000 */
[----:B------:R-:W-:Y:S01]  /*4e80*/  @P3 PRMT R173, R177, 0x7632, R173 ;  /* 0x00007632b1ad3816 */ /* 0x000fe200000000ad */
[----:B------:R-:W-:-:S02]  /*4e90*/  FMUL.FTZ R171, R175, R19 ;  /* 0x00000013afab7220 */ /* 0x000fc40000410000 */
[----:B--2---:R-:W-:Y:S01]  /*4ea0*/  FADD.FTZ R184, R74, R169 ;  /* 0x000000a94ab87221 */ /* 0x004fe20000010000 */
[----:B------:R-:W-:Y:S01]  /*4eb0*/  @P3 SHF.L.U32 R177, R173, 0x10, RZ ;  /* 0x00000010adb13819 */ /* 0x000fe200000006ff */
[----:B------:R-:W-:Y:S01]  /*4ec0*/  FMUL.FTZ R173, R171, UR14 ;  /* 0x0000000eabad7c20 */ /* 0x000fe20008410000 */
[----:B------:R-:W-:Y:S02]  /*4ed0*/  HFMA2 R171, -RZ, RZ, 0, 0 ;  /* 0x00000000ffab7431 */ /* 0x000fe400000001ff */
[----:B------:R-:W-:-:S04]  /*4ee0*/  FFMA.FTZ R74, R199, R180, R181 ;  /* 0x000000b4c74a7223 */ /* 0x000fc800000100b5 */
[----:B------:R-:W-:Y:S01]  /*4ef0*/  FADD.FTZ R74, R245, -R74 ;  /* 0x8000004af54a7221 */ /* 0x000fe20000010000 */
[----:B------:R-:W-:-:S03]  /*4f00*/  @P3 FMUL.FTZ R171, R177, R173 ;  /* 0x000000adb1ab3220 */ /* 0x000fc60000410000 */
[----:B------:R-:W-:Y:S01]  /*4f10*/  FMUL.FTZ R169, R191, R74 ;  /* 0x0000004abfa97220 */ /* 0x000fe20000410000 */
[--C-:B------:R-:W-:Y:S01]  /*4f20*/  FADD.FTZ R75, R75, R171.reuse ;  /* 0x000000ab4b4b7221 */ /* 0x100fe20000010000 */
[----:B------:R-:W-:Y:S02]  /*4f30*/  @P5 PRMT R171, R178, 0x7632, R171 ;  /* 0x00007632b2ab5816 */ /* 0x000fe400000000ab */
[----:B------:R-:W-:Y:S02]  /*4f40*/  FMUL.FTZ R74, R169, R19 ;  /* 0x00000013a94a7220 */ /* 0x000fe40000410000 */
[----:B------:R-:W-:Y:S02]  /*4f50*/  @P5 SHF.L.U32 R177, R171, 0x10, RZ ;  /* 0x00000010abb15819 */ /* 0x000fe400000006ff */
        /* <DEDUP_REMOVED lines=8> */
[----:B------:R-:W-:Y:S01]  /*4fe0*/  FMUL.FTZ R170, R191, R177 ;  /* 0x000000b1bfaa7220 */ /* 0x000fe20000410000 */
[----:B------:R-:W-:-:S03]  /*4ff0*/  MOV R177, RZ ;  /* 0x000000ff00b17202 */ /* 0x000fc60000000f00 */
[----:B------:R-:W-:-:S04]  /*5000*/  FMUL.FTZ R68, R170, R19 ;  /* 0x00000013aa447220 */ /* 0x000fc80000410000 */
[----:B------:R-:W-:-:S04]  /*5010*/  FMUL.FTZ R68, R68, UR14 ;  /* 0x0000000e44447c20 */ /* 0x000fc80008410000 */
        /* <DEDUP_REMOVED lines=14> */
[-C--:B------:R-:W-:Y:S01]  /*5100*/  @P6 FMUL.FTZ R177, R70, R69.reuse ;  /* 0x0000004546b16220 */ /* 0x080fe20000410000 */
[----:B------:R-:W-:Y:S01]  /*5110*/  FMUL.FTZ R70, R129, R74 ;  /* 0x0000004a81467220 */ /* 0x000fe20000410000 */
[----:B------:R-:W-:Y:S02]  /*5120*/  FFMA.FTZ R74, R205, R180, R181 ;  /* 0x000000b4cd4a7223 */ /* 0x000fe400000100b5 */
[----:B------:R-:W-:Y:S01]  /*5130*/  FADD.FTZ R177, R71, R177 ;  /* 0x000000b147b17221 */ /* 0x000fe20000010000 */
[----:B------:R-:W-:Y:S01]  /*5140*/  FMUL.FTZ R71, R131, R69 ;  /* 0x0000004583477220 */ /* 0x000fe20000410000 */
[----:B------:R-:W-:Y:S01]  /*5150*/  FMUL.FTZ R69, R135, R173 ;  /* 0x000000ad87457220 */ /* 0x000fe20000410000 */
[----:B------:R-:W-:Y:S01]  /*5160*/  FADD.FTZ R74, R250, -R74 ;  /* 0x8000004afa4a7221 */ /* 0x000fe20000010000 */
[----:B------:R-:W-:Y:S02]  /*5170*/  FSEL R70, R70, RZ, P5 ;  /* 0x000000ff46467208 */ /* 0x000fe40002800000 */
[----:B------:R-:W-:-:S02]  /*5180*/  FSEL R71, R71, RZ, P6 ;  /* 0x000000ff47477208 */ /* 0x000fc40003000000 */
[----:B------:R-:W-:Y:S02]  /*5190*/  FSEL R69, R69, RZ, P3 ;  /* 0x000000ff45457208 */ /* 0x000fe40001800000 */
[----:B------:R-:W-:Y:S01]  /*51a0*/  F2FP.BF16.F32.PACK_AB R71, R71, R68 ;  /* 0x000000444747723e */ /* 0x000fe200000010ff */
[----:B------:R-:W-:Y:S01]  /*51b0*/  FMUL.FTZ R68, R134, R172 ;  /* 0x000000ac86447220 */ /* 0x000fe20000410000 */
[----:B------:R-:W-:Y:S01]  /*51c0*/  FMUL.FTZ R172, R191, R74 ;  /* 0x0000004abfac7220 */ /* 0x000fe20000410000 */
[----:B------:R-:W-:Y:S01]  /*51d0*/  HFMA2 R74, -RZ, RZ, 0, 0 ;  /* 0x00000000ff4a7431 */ /* 0x000fe200000001ff */
[----:B------:R-:W-:Y:S02]  /*51e0*/  LOP3.LUT P3, RZ, R26, 0xff00, RZ, 0xc0, !PT ;  /* 0x0000ff001aff7812 */ /* 0x000fe4000786c0ff */
[----:B------:R-:W-:Y:S02]  /*51f0*/  FSEL R68, R68, RZ, P4 ;  /* 0x000000ff44447208 */ /* 0x000fe40002000000 */
[----:B------:R-:W-:-:S02]  /*5200*/  LOP3.LUT P4, RZ, R26, 0xff, RZ, 0xc0, !PT ;  /* 0x000000ff1aff7812 */ /* 0x000fc4000788c0ff */
[----:B------:R-:W-:Y:S01]  /*5210*/  F2FP.BF16.F32.PACK_AB R69, R69, R68 ;  /* 0x000000444545723e */ /* 0x000fe200000010ff */
[----:B------:R-:W-:Y:S01]  /*5220*/  FMUL.FTZ R68, R172, R19 ;  /* 0x00000013ac447220 */ /* 0x000fe20000410000 */
[----:B------:R-:W-:-:S03]  /*5230*/  F2FP.BF16.F32.PACK_AB R70, R70, R185 ;  /* 0x000000b94646723e */ /* 0x000fc600000010ff */
[----:B------:R-:W-:-:S06]  /*5240*/  FMUL.FTZ R68, R68, UR14 ;  /* 0x0000000e44447c20 */ /* 0x000fcc0008410000 */
[C---:B------:R-:W-:Y:S02]  /*5250*/  @P4 SHF.L.U32 R173, R176.reuse, 0x10, RZ ;  /* 0x00000010b0ad4819 */ /* 0x040fe400000006ff */
[----:B------:R-:W-:-:S03]  /*5260*/  @P3 PRMT R176, R176, 0x7632, R176 ;  /* 0x00007632b0b03816 */ /* 0x000fc600000000b0 */
[-C--:B------:R-:W-:Y:S01]  /*5270*/  @P4 FMUL.FTZ R74, R173, R68.reuse ;  /* 0x00000044ad4a4220 */ /* 0x080fe20000410000 */
[----:B------:R-:W-:Y:S01]  /*5280*/  @P3 SHF.L.U32 R176, R176, 0x10, RZ ;  /* 0x00000010b0b03819 */ /* 0x000fe200000006ff */
[----:B------:R-:W-:Y:S02]  /*5290*/  FMUL.FTZ R68, R132, R68 ;  /* 0x0000004484447220 */ /* 0x000fe40000410000 */
[----:B------:R-:W-:Y:S01]  /*52a0*/  FADD.FTZ R74, R72, R74 ;  /* 0x0000004a484a7221 */ /* 0x000fe20000010000 */
[----:B------:R-:W-:Y:S02]  /*52b0*/  FFMA.FTZ R72, R203, R180, R181 ;  /* 0x000000b4cb487223 */ /* 0x000fe400000100b5 */
[----:B------:R-:W-:Y:S02]  /*52c0*/  FSEL R68, R68, RZ, P4 ;  /* 0x000000ff44447208 */ /* 0x000fe40002000000 */
[----:B------:R-:W-:-:S04]  /*52d0*/  FADD.FTZ R72, R249, -R72 ;  /* 0x80000048f9487221 */ /* 0x000fc80000010000 */
[----:B------:R-:W-:-:S04]  /*52e0*/  FMUL.FTZ R173, R191, R72 ;  /* 0x00000048bfad7220 */ /* 0x000fc80000410000 */
[----:B------:R-:W-:-:S04]  /*52f0*/  FMUL.FTZ R72, R173, R19 ;  /* 0x00000013ad487220 */ /* 0x000fc80000410000 */
[----:B------:R-:W-:-:S04]  /*5300*/  FMUL.FTZ R72, R72, UR14 ;  /* 0x0000000e48487c20 */ /* 0x000fc80008410000 */
[-C--:B------:R-:W-:Y:S01]  /*5310*/  @P3 FMUL.FTZ R179, R176, R72.reuse ;  /* 0x00000048b0b33220 */ /* 0x080fe20000410000 */
[----:B------:R-:W-:-:S03]  /*5320*/  FMUL.FTZ R72, R133, R72 ;  /* 0x0000004885487220 */ /* 0x000fc60000410000 */
[----:B------:R-:W-:Y:S02]  /*5330*/  FADD.FTZ R176, R73, R179 ;  /* 0x000000b349b07221 */ /* 0x000fe40000010000 */
[----:B------:R-:W-:-:S04]  /*5340*/  FSEL R72, R72, RZ, P3 ;  /* 0x000000ff48487208 */ /* 0x000fc80001800000 */
[----:B------:R-:W-:Y:S01]  /*5350*/  F2FP.BF16.F32.PACK_AB R68, R72, R68 ;  /* 0x000000444844723e */ /* 0x000fe200000010ff */
[----:B------:R-:W-:Y:S06]  /*5360*/  BRA `(.L_x_11279) ;  /* 0x0000000400a47947 */ /* 0x000fec0003800000 */
.L_x_11278:
[----:B------:R-:W-:Y:S01]  /*5370*/  FFMA.FTZ R182, R202, R180, R181 ;  /* 0x000000b4cab67223 */ /* 0x000fe200000100b5 */
[C---:B------:R-:W-:Y:S01]  /*5380*/  LOP3.LUT P3, RZ, R26.reuse, 0xff0000, RZ, 0xc0, !PT ;  /* 0x00ff00001aff7812 */ /* 0x040fe2000786c0ff */
[----:B--2---:R-:W-:Y:S01]  /*5390*/  HFMA2 R184, -RZ, RZ, 0, 0 ;  /* 0x00000000ffb87431 */ /* 0x004fe200000001ff */
[----:B------:R-:W-:Y:S01]  /*53a0*/  LOP3.LUT P5, RZ, R26, 0xff000000, RZ, 0xc0, !PT ;  /* 0xff0000001aff7812 */ /* 0x000fe200078ac0ff */
[----:B------:R-:W-:Y:S01]  /*53b0*/  FADD.FTZ R182, R248, -R182 ;  /* 0x800000b6f8b67221 */ /* 0x000fe20000010000 */
[C---:B------:R-:W-:Y:S02]  /*53c0*/  LOP3.LUT P4, RZ, R27.reuse, 0xff, RZ, 0xc0, !PT ;  /* 0x000000ff1bff7812 */ /* 0x040fe4000788c0ff */
[----:B------:R-:W-:Y:S01]  /*53d0*/  LOP3.LUT P6, RZ, R27, 0xff0000, RZ, 0xc0, !PT ;  /* 0x00ff00001bff7812 */ /* 0x000fe200078cc0ff */
[----:B-----5:R-:W-:-:S04]  /*53e0*/  FMUL.FTZ R182, R191, R182 ;  /* 0x000000b6bfb67220 */ /* 0x020fc80000410000 */
        /* <DEDUP_REMOVED lines=9> */
[----:B------:R-:W-:-:S03]  /*5480*/  FADD.FTZ R183, R247, -R183 ;  /* 0x800000b7f7b77221 */ /* 0x000fc60000010000 */
[----:B------:R-:W-:Y:S01]  /*5490*/  FSEL R185, R182, RZ, P3 ;  /* 0x000000ffb6b97208 */ /* 0x000fe20001800000 */
[----:B------:R-:W-:Y:S01]  /*54a0*/  FMUL.FTZ R74, R191, R183 ;  /* 0x000000b7bf4a7220 */ /* 0x000fe20000410000 */
[----:B------:R-:W-:Y:S02]  /*54b0*/  @P4 SHF.L.U32 R182, R178, 0x10, RZ ;  /* 0x00000010b2b64819 */ /* 0x000fe400000006ff */
[----:B------:R-:W-:Y:S01]  /*54c0*/  LOP3.LUT P3, RZ, R27, 0xff00, RZ, 0xc0, !PT ;  /* 0x0000ff001bff7812 */ /* 0x000fe2000786c0ff */
[----:B------:R-:W-:-:S04]  /*54d0*/  FMUL.FTZ R74, R74, R19 ;  /* 0x000000134a4a7220 */ /* 0x000fc80000410000 */
[----:B------:R-:W-:Y:S01]  /*54e0*/  FMUL.FTZ R187, R74, UR14 ;  /* 0x0000000e4abb7c20 */ /* 0x000fe20008410000 */
[----:B------:R-:W-:-:S03]  /*54f0*/  MOV R74, RZ ;  /* 0x000000ff004a7202 */ /* 0x000fc60000000f00 */
[----:B------:R-:W-:Y:S01]  /*5500*/  @P5 FMUL.FTZ R74, R177, R187 ;  /* 0x000000bbb14a5220 */ /* 0x000fe20000410000 */
[----:B------:R-:W-:-:S03]  /*5510*/  FFMA.FTZ R177, R200, R180, R181 ;  /* 0x000000b4c8b17223 */ /* 0x000fc600000100b5 */
[----:B------:R-:W-:Y:S01]  /*5520*/  FADD.FTZ R75, R75, R74 ;  /* 0x0000004a4b4b7221 */ /* 0x000fe20000010000 */
[----:B------:R-:W-:Y:S01]  /*5530*/  FADD.FTZ R177, R246, -R177 ;  /* 0x800000b1f6b17221 */ /* 0x000fe20000010000 */
[----:B------:R-:W-:-:S03]  /*5540*/  @P3 PRMT R178, R178, 0x7632, R178 ;  /* 0x00007632b2b23816 */ /* 0x000fc600000000b2 */
        /* <DEDUP_REMOVED lines=67> */
[----:B------:R-:W-:Y:S01]  /*5980*/  @P3 FMUL.FTZ R176, R72, R69 ;  /* 0x0000004548b03220 */ /* 0x000fe20000410000 */
[----:B------:R-:W-:Y:S01]  /*5990*/  FMUL.FTZ R72, R132, R179 ;  /* 0x000000b384487220 */ /* 0x000fe20000410000 */
[----:B------:R-:W-:Y:S02]  /*59a0*/  FMUL.FTZ R69, R133, R69 ;  /* 0x0000004585457220 */ /* 0x000fe40000410000 */
[----:B------:R-:W-:Y:S02]  /*59b0*/  FADD.FTZ R176, R73, R176 ;  /* 0x000000b049b07221 */ /* 0x000fe40000010000 */
[----:B------:R-:W-:Y:S02]  /*59c0*/  FSEL R68, R72, RZ, P4 ;  /* 0x000000ff48447208 */ /* 0x000fe40002000000 */
[----:B------:R-:W-:Y:S02]  /*59d0*/  FSEL R72, R69, RZ, P3 ;  /* 0x000000ff45487208 */ /* 0x000fe40001800000 */
[----:B------:R-:W-:-:S02]  /*59e0*/  F2FP.BF16.F32.PACK_AB R69, R187, R185 ;  /* 0x000000b9bb45723e */ /* 0x000fc400000010ff */
[----:B------:R-:W-:-:S07]  /*59f0*/  F2FP.BF16.F32.PACK_AB R68, R72, R68 ;  /* 0x000000444844723e */ /* 0x000fce00000010ff */
.L_x_11279:
        /* <DEDUP_REMOVED lines=15> */
.L_x_11277:
[----:B------:R-:W-:Y:S05]  /*5af0*/  BSYNC.RECONVERGENT B2 ;  /* 0x0000000000027941 */ /* 0x000fea0003800200 */
.L_x_11276:
        /* <DEDUP_REMOVED lines=9> */
[C---:B-----5:R-:W-:Y:S01]  /*5b90*/  LOP3.LUT P3, RZ, R24.reuse, 0xff0000, RZ, 0xc0, !PT ;  /* 0x00ff000018ff7812 */ /* 0x060fe2000786c0ff */
[----:B------:R-:W-:Y:S01]  /*5ba0*/  FFMA.FTZ R169, R17, R180, R181 ;  /* 0x000000b411a97223 */ /* 0x000fe200000100b5 */
[----:B------:R-:W-:Y:S01]  /*5bb0*/  LOP3.LUT P4, RZ, R24, 0xff000000, RZ, 0xc0, !PT ;  /* 0xff00000018ff7812 */ /* 0x000fe2000788c0ff */
[----:B------:R-:W-:Y:S01]  /*5bc0*/  FADD.FTZ R168, R240, -R168 ;  /* 0x800000a8f0a87221 */ /* 0x000fe20000010000 */
[----:B------:R-:W-:Y:S02]  /*5bd0*/  HFMA2 R171, -RZ, RZ, 0, 0 ;  /* 0x00000000ffab7431 */ /* 0x000fe400000001ff */
[----:B------:R-:W-:Y:S01]  /*5be0*/  FADD.FTZ R169, R239, -R169 ;  /* 0x800000a9efa97221 */ /* 0x000fe20000010000 */
[----:B------:R-:W-:Y:S01]  /*5bf0*/  LOP3.LUT P1, RZ, R25, 0xff, RZ, 0xc0, !PT ;  /* 0x000000ff19ff7812 */ /* 0x000fe2000782c0ff */
[C---:B------:R-:W-:Y:S02]  /*5c00*/  FMUL.FTZ R174, R191.reuse, R168 ;  /* 0x000000a8bfae7220 */ /* 0x040fe40000410000 */
[----:B------:R-:W-:-:S02]  /*5c10*/  FMUL.FTZ R175, R191, R169 ;  /* 0x000000a9bfaf7220 */ /* 0x000fc40000410000 */
[-C--:B------:R-:W-:Y:S02]  /*5c20*/  FMUL.FTZ R168, R174, R19.reuse ;  /* 0x00000013aea87220 */ /* 0x080fe40000410000 */
[----:B------:R-:W-:Y:S02]  /*5c30*/  FMUL.FTZ R169, R175, R19 ;  /* 0x00000013afa97220 */ /* 0x000fe40000410000 */
[----:B------:R-:W-:Y:S01]  /*5c40*/  FMUL.FTZ R172, R168, UR14 ;  /* 0x0000000ea8ac7c20 */ /* 0x000fe20008410000 */
[----:B------:R-:W-:Y:S01]  /*5c50*/  @P3 SHF.L.U32 R168, R177, 0x10, RZ ;  /* 0x00000010b1a83819 */ /* 0x000fe200000006ff */
[----:B------:R-:W-:Y:S01]  /*5c60*/  FMUL.FTZ R173, R169, UR14 ;  /* 0x0000000ea9ad7c20 */ /* 0x000fe20008410000 */
[----:B------:R-:W-:Y:S02]  /*5c70*/  @P4 PRMT R170, R177, 0x7632, R170 ;  /* 0x00007632b1aa4816 */ /* 0x000fe400000000aa */
[----:B------:R-:W-:Y:S01]  /*5c80*/  MOV R169, RZ ;  /* 0x000000ff00a97202 */ /* 0x000fe20000000f00 */
[----:B------:R-:W-:Y:S01]  /*5c90*/  @P3 FMUL.FTZ R171, R168, R172 ;  /* 0x000000aca8ab3220 */ /* 0x000fe20000410000 */
[----:B------:R-:W-:Y:S01]  /*5ca0*/  FFMA.FTZ R168, R16, R180, R181 ;  /* 0x000000b410a87223 */ /* 0x000fe200000100b5 */
[----:B------:R-:W-:-:S02]  /*5cb0*/  @P4 SHF.L.U32 R170, R170, 0x10, RZ ;  /* 0x00000010aaaa4819 */ /* 0x000fc400000006ff */
[----:B------:R-:W-:Y:S01]  /*5cc0*/  @P1 SHF.L.U32 R182, R178, 0x10, RZ ;  /* 0x00000010b2b61819 */ /* 0x000fe200000006ff */
[----:B------:R-:W-:Y:S01]  /*5cd0*/  FADD.FTZ R168, R238, -R168 ;  /* 0x800000a8eea87221 */ /* 0x000fe20000010000 */
[----:B--2---:R-:W-:Y:S01]  /*5ce0*/  FADD.FTZ R184, R66, R171 ;  /* 0x000000ab42b87221 */ /* 0x004fe20000010000 */
[----:B------:R-:W-:Y:S01]  /*5cf0*/  @P4 FMUL.FTZ R169, R170, R173 ;  /* 0x000000adaaa94220 */ /* 0x000fe20000410000 */
[----:B------:R-:W-:Y:S01]  /*5d00*/  FFMA.FTZ R171, R14, R180, R181 ;  /* 0x000000b40eab7223 */ /* 0x000fe200000100b5 */
[----:B------:R-:W-:Y:S02]  /*5d10*/  FMUL.FTZ R168, R191, R168 ;  /* 0x000000a8bfa87220 */ /* 0x000fe40000410000 */
[----:B------:R-:W-:Y:S01]  /*5d20*/  FADD.FTZ R67, R67, R169 ;  /* 0x000000a943437221 */ /* 0x000fe20000010000 */
[----:B------:R-:W-:Y:S01]  /*5d30*/  FADD.FTZ R171, R237, -R171 ;  /* 0x800000abedab7221 */ /* 0x000fe20000010000 */
[----:B------:R-:W-:-:S03]  /*5d40*/  FMUL.FTZ R170, R168, R19 ;  /* 0x00000013a8aa7220 */ /* 0x000fc60000410000 */
[----:B------:R-:W-:Y:S01]  /*5d50*/  FMUL.FTZ R169, R191, R171 ;  /* 0x000000abbfa97220 */ /* 0x000fe20000410000 */
[----:B------:R-:W-:Y:S01]  /*5d60*/  FMUL.FTZ R177, R170, UR14 ;  /* 0x0000000eaab17c20 */ /* 0x000fe20008410000 */
[----:B------:R-:W-:Y:S02]  /*5d70*/  HFMA2 R170, -RZ, RZ, 0, 0 ;  /* 0x00000000ffaa7431 */ /* 0x000fe400000001ff */
[----:B------:R-:W-:Y:S01]  /*5d80*/  FMUL.FTZ R171, R169, R19 ;  /* 0x00000013a9ab7220 */ /* 0x000fe20000410000 */
[-C--:B------:R-:W-:Y:S01]  /*5d90*/  @P1 FMUL.FTZ R170, R182, R177.reuse ;  /* 0x000000b1b6aa1220 */ /* 0x080fe20000410000 */
[----:B------:R-:W-:-:S03]  /*5da0*/  FMUL.FTZ R177, R120, R177 ;  /* 0x000000b178b17220 */ /* 0x000fc60000410000 */
[----:B------:R-:W-:Y:S01]  /*5db0*/  FADD.FTZ R183, R60, R170 ;  /* 0x000000aa3cb77221 */ /* 0x000fe20000010000 */
[----:B------:R-:W-:Y:S01]  /*5dc0*/  FFMA.FTZ R170, R15, R180, R181 ;  /* 0x000000b40faa7223 */ /* 0x000fe200000100b5 */
[----:B------:R-:W-:Y:S01]  /*5dd0*/  FSEL R66, R177, RZ, P1 ;  /* 0x000000ffb1427208 */ /* 0x000fe20000800000 */
[----:B------:R-:W-:Y:S01]  /*5de0*/  FMUL.FTZ R177, R171, UR14 ;  /* 0x0000000eabb17c20 */ /* 0x000fe20008410000 */
[----:B------:R-:W-:Y:S01]  /*5df0*/  LOP3.LUT P1, RZ, R25, 0xff00, RZ, 0xc0, !PT ;  /* 0x0000ff0019ff7812 */ /* 0x000fe2000782c0ff */
[----:B------:R-:W-:Y:S01]  /*5e00*/  FADD.FTZ R170, R236, -R170 ;  /* 0x800000aaecaa7221 */ /* 0x000fe20000010000 */
[----:B------:R-:W-:Y:S01]  /*5e10*/  MOV R171, RZ ;  /* 0x000000ff00ab7202 */ /* 0x000fe20000000f00 */
[----:B------:R-:W-:Y:S02]  /*5e20*/  FMUL.FTZ R60, R121, R177 ;  /* 0x000000b1793c7220 */ /* 0x000fe40000410000 */
[----:B------:R-:W-:-:S03]  /*5e30*/  FMUL.FTZ R170, R191, R170 ;  /* 0x000000aabfaa7220 */ /* 0x000fc60000410000 */
[----:B------:R-:W-:-:S05]  /*5e40*/  FSEL R60, R60, RZ, P1 ;  /* 0x000000ff3c3c7208 */ /* 0x000fca0000800000 */
[----:B------:R-:W-:-:S04]  /*5e50*/  @P1 PRMT R178, R178, 0x7632, R178 ;  /* 0x00007632b2b21816 */ /* 0x000fc800000000b2 */
[----:B------:R-:W-:-:S05]  /*5e60*/  @P1 SHF.L.U32 R178, R178, 0x10, RZ ;  /* 0x00000010b2b21819 */ /* 0x000fca00000006ff */
[----:B------:R-:W-:Y:S01]  /*5e70*/  @P1 FMUL.FTZ R171, R178, R177 ;  /* 0x000000b1b2ab1220 */ /* 0x000fe20000410000 */
[----:B------:R-:W-:-:S03]  /*5e80*/  LOP3.LUT P1, RZ, R25, 0xff0000, RZ, 0xc0, !PT ;  /* 0x00ff000019ff7812 */ /* 0x000fc6000782c0ff */
[----:B------:R-:W-:Y:S01]  /*5e90*/  FADD.FTZ R182, R61, R171 ;  /* 0x000000ab3db67221 */ /* 0x000fe20000010000 */
[----:B------:R-:W-:Y:S01]  /*5ea0*/  FMUL.FTZ R61, R170, R19 ;  /* 0x00000013aa3d7220 */ /* 0x000fe20000410000 */
[----:B------:R-:W-:-:S03]  /*5eb0*/  HFMA2 R171, -RZ, RZ, 0, 0 ;  /* 0x00000000ffab7431 */ /* 0x000fc600000001ff */
[----:B------:R-:W-:-:S05]  /*5ec0*/  FMUL.FTZ R61, R61, UR14 ;  /* 0x0000000e3d3d7c20 */ /* 0x000fca0008410000 */
        /* <DEDUP_REMOVED lines=16> */
[----:B------:R-:W-:-:S03]  /*5fd0*/  FMUL.FTZ R62, R123, R62 ;  /* 0x0000003e7b3e7220 */ /* 0x000fc60000410000 */
[----:B------:R-:W-:Y:S01]  /*5fe0*/  FADD.FTZ R177, R63, R179 ;  /* 0x000000b33fb17221 */ /* 0x000fe20000010000 */
[----:B------:R-:W-:Y:S02]  /*5ff0*/  MOV R179, RZ ;  /* 0x000000ff00b37202 */ /* 0x000fe40000000f00 */
[----:B------:R-:W-:Y:S02]  /*6000*/  FSEL R62, R62, RZ, P1 ;  /* 0x000000ff3e3e7208 */ /* 0x000fe40000800000 */
[----:B------:R-:W-:Y:S02]  /*6010*/  LOP3.LUT P1, RZ, R24, 0xff, RZ, 0xc0, !PT ;  /* 0x000000ff18ff7812 */ /* 0x000fe4000782c0ff */
[----:B------:R-:W-:Y:S01]  /*6020*/  F2FP.BF16.F32.PACK_AB R63, R62, R61 ;  /* 0x0000003d3e3f723e */ /* 0x000fe200000010ff */
[----:B------:R-:W-:Y:S01]  /*6030*/  FMUL.FTZ R61, R127, R173 ;  /* 0x000000ad7f3d7220 */ /* 0x000fe20000410000 */
[----:B------:R-:W-:Y:S01]  /*6040*/  F2FP.BF16.F32.PACK_AB R62, R60, R66 ;  /* 0x000000423c3e723e */ /* 0x000fe200000010ff */
[----:B------:R-:W-:Y:S01]  /*6050*/  FFMA.FTZ R66, R195, R180, R181 ;  /* 0x000000b4c3427223 */ /* 0x000fe200000100b5 */
[----:B------:R-:W-:-:S02]  /*6060*/  FMUL.FTZ R60, R126, R172 ;  /* 0x000000ac7e3c7220 */ /* 0x000fc40000410000 */
[----:B------:R-:W-:Y:S01]  /*6070*/  FSEL R61, R61, RZ, P4 ;  /* 0x000000ff3d3d7208 */ /* 0x000fe20002000000 */
[----:B------:R-:W-:Y:S02]  /*6080*/  FADD.FTZ R66, R242, -R66 ;  /* 0x80000042f2427221 */ /* 0x000fe40000010000 */
[----:B------:R-:W-:Y:S02]  /*6090*/  FSEL R60, R60, RZ, P3 ;  /* 0x000000ff3c3c7208 */ /* 0x000fe40001800000 */
[----:B------:R-:W-:Y:S01]  /*60a0*/  FMUL.FTZ R172, R191, R66 ;  /* 0x00000042bfac7220 */ /* 0x000fe20000410000 */
[----:B------:R-:W-:Y:S01]  /*60b0*/  HFMA2 R66, -RZ, RZ, 0, 0 ;  /* 0x00000000ff427431 */ /* 0x000fe200000001ff */
[----:B------:R-:W-:Y:S02]  /*60c0*/  F2FP.BF16.F32.PACK_AB R61, R61, R60 ;  /* 0x0000003c3d3d723e */ /* 0x000fe400000010ff */
[----:B------:R-:W-:Y:S01]  /*60d0*/  FMUL.FTZ R60, R172, R19 ;  /* 0x00000013ac3c7220 */ /* 0x000fe20000410000 */
[----:B------:R-:W-:-:S02]  /*60e0*/  @P1 SHF.L.U32 R173, R176, 0x10, RZ ;  /* 0x00000010b0ad1819 */ /* 0x000fc400000006ff */
[----:B------:R-:W-:Y:S01]  /*60f0*/  LOP3.LUT P3, RZ, R24, 0xff00, RZ, 0xc0, !PT ;  /* 0x0000ff0018ff7812 */ /* 0x000fe2000786c0ff */
[----:B------:R-:W-:-:S04]  /*6100*/  FMUL.FTZ R60, R60, UR14 ;  /* 0x0000000e3c3c7c20 */ /* 0x000fc80008410000 */
[-C--:B------:R-:W-:Y:S01]  /*6110*/  @P1 FMUL.FTZ R66, R173, R60.reuse ;  /* 0x0000003cad421220 */ /* 0x080fe20000410000 */
[----:B------:R-:W-:-:S03]  /*6120*/  FMUL.FTZ R60, R124, R60 ;  /* 0x0000003c7c3c7220 */ /* 0x000fc60000410000 */
[----:B------:R-:W-:Y:S01]  /*6130*/  FADD.FTZ R66, R64, R66 ;  /* 0x0000004240427221 */ /* 0x000fe20000010000 */
[----:B------:R-:W-:Y:S01]  /*6140*/  FFMA.FTZ R64, R194, R180, R181 ;  /* 0x000000b4c2407223 */ /* 0x000fe200000100b5 */
[----:B------:R-:W-:Y:S02]  /*6150*/  FSEL R60, R60, RZ, P1 ;  /* 0x000000ff3c3c7208 */ /* 0x000fe40000800000 */
[----:B------:R-:W-:Y:S01]  /*6160*/  @P3 PRMT R176, R176, 0x7632, R176 ;  /* 0x00007632b0b03816 */ /* 0x000fe200000000b0 */
[----:B------:R-:W-:-:S03]  /*6170*/  FADD.FTZ R64, R241, -R64 ;  /* 0x80000040f1407221 */ /* 0x000fc60000010000 */
[----:B------:R-:W-:Y:S01]  /*6180*/  @P3 SHF.L.U32 R176, R176, 0x10, RZ ;  /* 0x00000010b0b03819 */ /* 0x000fe200000006ff */
        /* <DEDUP_REMOVED lines=9> */
.L_x_11282:
[----:B------:R-:W-:Y:S01]  /*6220*/  FFMA.FTZ R182, R193, R180, R181 ;  /* 0x000000b4c1b67223 */ /* 0x000fe200000100b5 */
[C---:B-----5:R-:W-:Y:S01]  /*6230*/  LOP3.LUT P5, RZ, R24.reuse, 0xff0000, RZ, 0xc0, !PT ;  /* 0x00ff000018ff7812 */ /* 0x060fe200078ac0ff */
[----:B------:R-:W-:Y:S01]  /*6240*/  HFMA2 R183, -RZ, RZ, 0, 0 ;  /* 0x00000000ffb77431 */ /* 0x000fe200000001ff */
[----:B------:R-:W-:Y:S01]  /*6250*/  LOP3.LUT P1, RZ, R24, 0xff000000, RZ, 0xc0, !PT ;  /* 0xff00000018ff7812 */ /* 0x000fe2000782c0ff */
[----:B------:R-:W-:Y:S01]  /*6260*/  FADD.FTZ R182, R240, -R182 ;  /* 0x800000b6f0b67221 */ /* 0x000fe20000010000 */
[C---:B------:R-:W-:Y:S02]  /*6270*/  LOP3.LUT P4, RZ, R25.reuse, 0xff, RZ, 0xc0, !PT ;  /* 0x000000ff19ff7812 */ /* 0x040fe4000788c0ff */
[----:B------:R-:W-:Y:S01]  /*6280*/  LOP3.LUT P3, RZ, R25, 0xff00, RZ, 0xc0, !PT ;  /* 0x0000ff0019ff7812 */ /* 0x000fe2000786c0ff */
        /* <DEDUP_REMOVED lines=8> */
[----:B--2---:R-:W-:Y:S01]  /*6310*/  FADD.FTZ R184, R66, R183 ;  /* 0x000000b742b87221 */ /* 0x004fe20000010000 */
[----:B------:R-:W-:-:S04]  /*6320*/  FADD.FTZ R182, R239, -R182 ;  /* 0x800000b6efb67221 */ /* 0x000fc80000010000 */
[----:B------:R-:W-:-:S04]  /*6330*/  FMUL.FTZ R66, R191, R182 ;  /* 0x000000b6bf427220 */ /* 0x000fc80000410000 */
[----:B------:R-:W-:Y:S01]  /*6340*/  FMUL.FTZ R182, R66, R19 ;  /* 0x0000001342b67220 */ /* 0x000fe20000410000 */
[----:B------:R-:W-:Y:S02]  /*6350*/  @P1 SHF.L.U32 R66, R177, 0x10, RZ ;  /* 0x00000010b1421819 */ /* 0x000fe400000006ff */
[----:B------:R-:W-:Y:S01]  /*6360*/  MOV R177, RZ ;  /* 0x000000ff00b17202 */ /* 0x000fe20000000f00 */
[----:B------:R-:W-:Y:S01]  /*6370*/  FMUL.FTZ R187, R182, UR14 ;  /* 0x0000000eb6bb7c20 */ /* 0x000fe20008410000 */
[C---:B------:R-:W-:Y:S02]  /*6380*/  @P4 SHF.L.U32 R182, R178.reuse, 0x10, RZ ;  /* 0x00000010b2b64819 */ /* 0x040fe400000006ff */
[----:B------:R-:W-:Y:S01]  /*6390*/  @P3 PRMT R178, R178, 0x7632, R178 ;  /* 0x00007632b2b23816 */ /* 0x000fe200000000b2 */
[----:B------:R-:W-:Y:S01]  /*63a0*/  @P1 FMUL.FTZ R177, R66, R187 ;  /* 0x000000bb42b11220 */ /* 0x000fe20000410000 */
[----:B------:R-:W-:-:S03]  /*63b0*/  FFMA.FTZ R66, R16, R180, R181 ;  /* 0x000000b410427223 */ /* 0x000fc600000100b5 */
[----:B------:R-:W-:Y:S01]  /*63c0*/  FADD.FTZ R67, R67, R177 ;  /* 0x000000b143437221 */ /* 0x000fe20000010000 */
[----:B------:R-:W-:Y:S01]  /*63d0*/  FADD.FTZ R66, R238, -R66 ;  /* 0x80000042ee427221 */ /* 0x000fe20000010000 */
[----:B------:R-:W-:-:S03]  /*63e0*/  HFMA2 R177, -RZ, RZ, 0, 0 ;  /* 0x00000000ffb17431 */ /* 0x000fc600000001ff */
[----:B------:R-:W-:-:S04]  /*63f0*/  FMUL.FTZ R66, R191, R66 ;  /* 0x00000042bf427220 */ /* 0x000fc80000410000 */
[----:B------:R-:W-:-:S04]  /*6400*/  FMUL.FTZ R66, R66, R19 ;  /* 0x0000001342427220 */ /* 0x000fc80000410000 */
[----:B------:R-:W-:-:S04]  /*6410*/  FMUL.FTZ R66, R66, UR14 ;  /* 0x0000000e42427c20 */ /* 0x000fc80008410000 */
        /* <DEDUP_REMOVED lines=42> */
[----:B------:R-:W-:Y:S02]  /*66c0*/  FSEL R61, R61, RZ, P5 ;  /* 0x000000ff3d3d7208 */ /* 0x000fe40002800000 */
        /* <DEDUP_REMOVED lines=19> */
[----:B------:R-:W-:-:S03]  /*6800*/  FMUL.FTZ R64, R64, UR14 ;  /* 0x0000000e40407c20 */ /* 0x000fc60008410000 */
        /* <DEDUP_REMOVED lines=10> */
.L_x_11283:
        /* <DEDUP_REMOVED lines=15> */
.L_x_11281:
[----:B------:R-:W-:Y:S05]  /*69a0*/  BSYNC.RECONVERGENT B2 ;  /* 0x0000000000027941 */ /* 0x000fea0003800200 */
.L_x_11280:
[----:B------:R-:W3:Y:S01]  /*69b0*/  LDL.LU R176, [R1+0x1c] ;  /* 0x00001c0001b07983 */ /* 0x000ee20000300800 */
[----:B------:R-:W-:Y:S01]  /*69c0*/  BSSY.RECONVERGENT B2, `(.L_x_11284) ;  /* 0x00000eb000027945 */ /* 0x000fe20003800200 */
[----:B---3--:R-:W-:-:S13]  /*69d0*/  ISETP.NE.AND P0, PT, R176, RZ, PT ;  /* 0x000000ffb000720c */ /* 0x008fda0003f05270 */
        /* <DEDUP_REMOVED lines=12> */
[----:B------:R-:W-:Y:S01]  /*6aa0*/  LOP3.LUT P0, RZ, R23, 0xff, RZ, 0xc0, !PT ;  /* 0x000000ff17ff7812 */ /* 0x000fe2000780c0ff */
[----:B------:R-:W-:Y:S01]  /*6ab0*/  FADD.FTZ R170, R225, -R170 ;  /* 0x800000aae1aa7221 */ /* 0x000fe20000010000 */
[----:B------:R-:W-:Y:S01]  /*6ac0*/  LOP3.LUT P5, RZ, R23, 0xff00, RZ, 0xc0, !PT ;  /* 0x0000ff0017ff7812 */ /* 0x000fe200078ac0ff */
[C---:B------:R-:W-:Y:S02]  /*6ad0*/  FMUL.FTZ R174, R191.reuse, R168 ;  /* 0x000000a8bfae7220 */ /* 0x040fe40000410000 */
[----:B------:R-:W-:-:S02]  /*6ae0*/  FMUL.FTZ R175, R191, R170 ;  /* 0x000000aabfaf7220 */ /* 0x000fc40000410000 */
[-C--:B------:R-:W-:Y:S02]  /*6af0*/  FMUL.FTZ R168, R174, R19.reuse ;  /* 0x00000013aea87220 */ /* 0x080fe40000410000 */
[C---:B------:R-:W-:Y:S02]  /*6b00*/  @P3 SHF.L.U32 R169, R177.reuse, 0x10, RZ ;  /* 0x00000010b1a93819 */ /* 0x040fe400000006ff */
[----:B------:R-:W-:Y:S01]  /*6b10*/  FMUL.FTZ R172, R168, UR14 ;  /* 0x0000000ea8ac7c20 */ /* 0x000fe20008410000 */
[----:B------:R-:W-:Y:S01]  /*6b20*/  HFMA2 R168, -RZ, RZ, 0, 0 ;  /* 0x00000000ffa87431 */ /* 0x000fe200000001ff */
[----:B------:R-:W-:Y:S01]  /*6b30*/  @P4 PRMT R170, R177, 0x7632, R170 ;  /* 0x00007632b1aa4816 */ /* 0x000fe200000000aa */
[----:B------:R-:W-:Y:S01]  /*6b40*/  HFMA2 R177, -RZ, RZ, 0, 0 ;  /* 0x00000000ffb17431 */ /* 0x000fe200000001ff */
[----:B------:R-:W-:Y:S02]  /*6b50*/  @P5 PRMT R171, R178, 0x7632, R171 ;  /* 0x00007632b2ab5816 */ /* 0x000fe400000000ab */
[----:B------:R-:W-:Y:S01]  /*6b60*/  @P4 SHF.L.U32 R170, R170, 0x10, RZ ;  /* 0x00000010aaaa4819 */ /* 0x000fe200000006ff */
[----:B------:R-:W-:Y:S01]  /*6b70*/  @P3 FMUL.FTZ R168, R169, R172 ;  /* 0x000000aca9a83220 */ /* 0x000fe20000410000 */
[----:B------:R-:W-:-:S03]  /*6b80*/  FMUL.FTZ R169, R175, R19 ;  /* 0x00000013afa97220 */ /* 0x000fc60000410000 */
[----:B--2---:R-:W-:Y:S01]  /*6b90*/  FADD.FTZ R184, R58, R168 ;  /* 0x000000a83ab87221 */ /* 0x004fe20000010000 */
[----:B------:R-:W-:Y:S01]  /*6ba0*/  FFMA.FTZ R58, R8, R180, R181 ;  /* 0x000000b4083a7223 */ /* 0x000fe200000100b5 */
[----:B------:R-:W-:Y:S01]  /*6bb0*/  FMUL.FTZ R173, R169, UR14 ;  /* 0x0000000ea9ad7c20 */ /* 0x000fe20008410000 */
[----:B------:R-:W-:Y:S02]  /*6bc0*/  MOV R169, RZ ;  /* 0x000000ff00a97202 */ /* 0x000fe40000000f00 */
[----:B------:R-:W-:Y:S01]  /*6bd0*/  FADD.FTZ R58, R222, -R58 ;  /* 0x8000003ade3a7221 */ /* 0x000fe20000010000 */
[----:B------:R-:W-:-:S03]  /*6be0*/  @P4 FMUL.FTZ R169, R170, R173 ;  /* 0x000000adaaa94220 */ /* 0x000fc60000410000 */
[----:B------:R-:W-:Y:S01]  /*6bf0*/  FMUL.FTZ R168, R191, R58 ;  /* 0x0000003abfa87220 */ /* 0x000fe20000410000 */
[----:B------:R-:W-:Y:S01]  /*6c00*/  FADD.FTZ R59, R59, R169 ;  /* 0x000000a93b3b7221 */ /* 0x000fe20000010000 */
[----:B------:R-:W-:Y:S02]  /*6c10*/  FFMA.FTZ R169, R6, R180, R181 ;  /* 0x000000b406a97223 */ /* 0x000fe400000100b5 */
[----:B------:R-:W-:Y:S02]  /*6c20*/  FMUL.FTZ R58, R168, R19 ;  /* 0x00000013a83a7220 */ /* 0x000fe40000410000 */
[----:B------:R-:W-:Y:S02]  /*6c30*/  FADD.FTZ R169, R221, -R169 ;  /* 0x800000a9dda97221 */ /* 0x000fe40000010000 */
[----:B------:R-:W-:Y:S01]  /*6c40*/  FMUL.FTZ R170, R58, UR14 ;  /* 0x0000000e3aaa7c20 */ /* 0x000fe20008410000 */
[----:B------:R-:W-:Y:S01]  /*6c50*/  @P0 SHF.L.U32 R58, R178, 0x10, RZ ;  /* 0x00000010b23a0819 */ /* 0x000fe200000006ff */
[----:B------:R-:W-:Y:S01]  /*6c60*/  FMUL.FTZ R169, R191, R169 ;  /* 0x000000a9bfa97220 */ /* 0x000fe20000410000 */
[----:B------:R-:W-:-:S02]  /*6c70*/  @P5 SHF.L.U32 R178, R171, 0x10, RZ ;  /* 0x00000010abb25819 */ /* 0x000fc400000006ff */
[----:B------:R-:W-:Y:S01]  /*6c80*/  MOV R171, RZ ;  /* 0x000000ff00ab7202 */ /* 0x000fe20000000f00 */
[----:B------:R-:W-:Y:S01]  /*6c90*/  @P0 FMUL.FTZ R177, R58, R170 ;  /* 0x000000aa3ab10220 */ /* 0x000fe20000410000 */
[----:B------:R-:W-:-:S03]  /*6ca0*/  FMUL.FTZ R58, R169, R19 ;  /* 0x00000013a93a7220 */ /* 0x000fc60000410000 */
[----:B------:R-:W-:Y:S01]  /*6cb0*/  FADD.FTZ R183, R52, R177 ;  /* 0x000000b134b77221 */ /* 0x000fe20000010000 */
[----:B------:R-:W-:Y:S01]  /*6cc0*/  FMUL.FTZ R52, R112, R170 ;  /* 0x000000aa70347220 */ /* 0x000fe20000410000 */
[----:B------:R-:W-:Y:S01]  /*6cd0*/  FFMA.FTZ R170, R7, R180, R181 ;  /* 0x000000b407aa7223 */ /* 0x000fe200000100b5 */
[----:B------:R-:W-:-:S03]  /*6ce0*/  FMUL.FTZ R58, R58, UR14 ;  /* 0x0000000e3a3a7c20 */ /* 0x000fc60008410000 */
[----:B------:R-:W-:Y:S01]  /*6cf0*/  FSEL R52, R52, RZ, P0 ;  /* 0x000000ff34347208 */ /* 0x000fe20000000000 */
[----:B------:R-:W-:Y:S01]  /*6d00*/  FADD.FTZ R170, R220, -R170 ;  /* 0x800000aadcaa7221 */ /* 0x000fe20000010000 */
[----:B------:R-:W-:Y:S01]  /*6d10*/  LOP3.LUT P0, RZ, R23, 0xff0000, RZ, 0xc0, !PT ;  /* 0x00ff000017ff7812 */ /* 0x000fe2000780c0ff */
[----:B------:R-:W-:Y:S02]  /*6d20*/  @P5 FMUL.FTZ R171, R178, R58 ;  /* 0x0000003ab2ab5220 */ /* 0x000fe40000410000 */
[----:B------:R-:W-:Y:S02]  /*6d30*/  FMUL.FTZ R170, R191, R170 ;  /* 0x000000aabfaa7220 */ /* 0x000fe40000410000 */
[----:B------:R-:W-:Y:S01]  /*6d40*/  FADD.FTZ R182, R53, R171 ;  /* 0x000000ab35b67221 */ /* 0x000fe20000010000 */
[----:B------:R-:W-:Y:S02]  /*6d50*/  HFMA2 R171, -RZ, RZ, 0, 0 ;  /* 0x00000000ffab7431 */ /* 0x000fe400000001ff */
[----:B------:R-:W-:-:S04]  /*6d60*/  FMUL.FTZ R53, R170, R19 ;  /* 0x00000013aa357220 */ /* 0x000fc80000410000 */
[----:B------:R-:W-:Y:S01]  /*6d70*/  FMUL.FTZ R53, R53, UR14 ;  /* 0x0000000e35357c20 */ /* 0x000fe20008410000 */
        /* <DEDUP_REMOVED lines=18> */
[----:B------:R-:W-:Y:S01]  /*6ea0*/  FMUL.FTZ R55, R113, R58 ;  /* 0x0000003a71377220 */ /* 0x000fe20000410000 */
[----:B------:R-:W-:Y:S02]  /*6eb0*/  FSEL R54, R54, RZ, P0 ;  /* 0x000000ff36367208 */ /* 0x000fe40000000000 */
[----:B------:R-:W-:Y:S02]  /*6ec0*/  LOP3.LUT P0, RZ, R22, 0xff, RZ, 0xc0, !PT ;  /* 0x000000ff16ff7812 */ /* 0x000fe4000780c0ff */
[----:B------:R-:W-:Y:S02]  /*6ed0*/  FSEL R58, R55, RZ, P5 ;  /* 0x000000ff373a7208 */ /* 0x000fe40002800000 */
[----:B------:R-:W-:Y:S01]  /*6ee0*/  F2FP.BF16.F32.PACK_AB R55, R54, R53 ;  /* 0x000000353637723e */ /* 0x000fe200000010ff */
[----:B------:R-:W-:Y:S01]  /*6ef0*/  FMUL.FTZ R53, R119, R173 ;  /* 0x000000ad77357220 */ /* 0x000fe20000410000 */
[----:B------:R-:W-:Y:S01]  /*6f00*/  F2FP.BF16.F32.PACK_AB R54, R58, R52 ;  /* 0x000000343a36723e */ /* 0x000fe200000010ff */
[----:B------:R-:W-:Y:S01]  /*6f10*/  FFMA.FTZ R58, R12, R180, R181 ;  /* 0x000000b40c3a7223 */ /* 0x000fe200000100b5 */
[----:B------:R-:W-:Y:S01]  /*6f20*/  FMUL.FTZ R52, R118, R172 ;  /* 0x000000ac76347220 */ /* 0x000fe20000410000 */
[----:B------:R-:W-:-:S02]  /*6f30*/  MOV R179, RZ ;  /* 0x000000ff00b37202 */ /* 0x000fc40000000f00 */
[----:B------:R-:W-:Y:S01]  /*6f40*/  FADD.FTZ R58, R234, -R58 ;  /* 0x8000003aea3a7221 */ /* 0x000fe20000010000 */
[----:B------:R-:W-:Y:S02]  /*6f50*/  FSEL R53, R53, RZ, P4 ;  /* 0x000000ff35357208 */ /* 0x000fe40002000000 */
[----:B------:R-:W-:Y:S01]  /*6f60*/  FSEL R52, R52, RZ, P3 ;  /* 0x000000ff34347208 */ /* 0x000fe20001800000 */
[----:B------:R-:W-:Y:S01]  /*6f70*/  FMUL.FTZ R172, R191, R58 ;  /* 0x0000003abfac7220 */ /* 0x000fe20000410000 */
[----:B------:R-:W-:Y:S01]  /*6f80*/  HFMA2 R58, -RZ, RZ, 0, 0 ;  /* 0x00000000ff3a7431 */ /* 0x000fe200000001ff */
[----:B------:R-:W-:Y:S02]  /*6f90*/  @P0 SHF.L.U32 R173, R176, 0x10, RZ ;  /* 0x00000010b0ad0819 */ /* 0x000fe400000006ff */
[----:B------:R-:W-:Y:S01]  /*6fa0*/  F2FP.BF16.F32.PACK_AB R53, R53, R52 ;  /* 0x000000343535723e */ /* 0x000fe200000010ff */
[----:B------:R-:W-:Y:S01]  /*6fb0*/  FMUL.FTZ R52, R172, R19 ;  /* 0x00000013ac347220 */ /* 0x000fe20000410000 */
[----:B------:R-:W-:-:S03]  /*6fc0*/  LOP3.LUT P3, RZ, R22, 0xff00, RZ, 0xc0, !PT ;  /* 0x0000ff0016ff7812 */ /* 0x000fc6000786c0ff */
[----:B------:R-:W-:-:S04]  /*6fd0*/  FMUL.FTZ R52, R52, UR14 ;  /* 0x0000000e34347c20 */ /* 0x000fc80008410000 */
[-C--:B------:R-:W-:Y:S01]  /*6fe0*/  @P0 FMUL.FTZ R58, R173, R52.reuse ;  /* 0x00000034ad3a0220 */ /* 0x080fe20000410000 */
[----:B------:R-:W-:-:S03]  /*6ff0*/  FMUL.FTZ R52, R116, R52 ;  /* 0x0000003474347220 */ /* 0x000fc60000410000 */
[----:B------:R-:W-:Y:S01]  /*7000*/  FADD.FTZ R58, R56, R58 ;  /* 0x0000003a383a7221 */ /* 0x000fe20000010000 */
[----:B------:R-:W-:Y:S01]  /*7010*/  FFMA.FTZ R56, R11, R180, R181 ;  /* 0x000000b40b387223 */ /* 0x000fe200000100b5 */
[----:B------:R-:W-:Y:S02]  /*7020*/  @P3 PRMT R176, R176, 0x7632, R176 ;  /* 0x00007632b0b03816 */ /* 0x000fe400000000b0 */
[----:B------:R-:W-:Y:S01]  /*7030*/  FSEL R52, R52, RZ, P0 ;  /* 0x000000ff34347208 */ /* 0x000fe20000000000 */
[----:B------:R-:W-:Y:S01]  /*7040*/  FADD.FTZ R56, R233, -R56 ;  /* 0x80000038e9387221 */ /* 0x000fe20000010000 */
[----:B------:R-:W-:-:S03]  /*7050*/  @P3 SHF.L.U32 R176, R176, 0x10, RZ ;  /* 0x00000010b0b03819 */ /* 0x000fc600000006ff */
        /* <DEDUP_REMOVED lines=9> */
.L_x_11286:
        /* <DEDUP_REMOVED lines=10> */
[----:B--2---:R-:W-:Y:S01]  /*7190*/  FMUL.FTZ R186, R182, UR14 ;  /* 0x0000000eb6ba7c20 */ /* 0x004fe20008410000 */
        /* <DEDUP_REMOVED lines=10> */
[----:B------:R-:W-:Y:S01]  /*7240*/  FMUL.FTZ R185, R182, UR14 ;  /* 0x0000000eb6b97c20 */ /* 0x000fe20008410000 */
[----:B------:R-:W-:-:S03]  /*7250*/  @P6 SHF.L.U32 R182, R178, 0x10, RZ ;  /* 0x00000010b2b66819 */ /* 0x000fc600000006ff */
        /* <DEDUP_REMOVED lines=10> */
[----:B------:R-:W-:Y:S01]  /*7300*/  FFMA.FTZ R52, R6, R180, R181 ;  /* 0x000000b406347223 */ /* 0x000fe200000100b5 */
[----:B------:R-:W-:Y:S02]  /*7310*/  @P4 PRMT R177, R178, 0x7632, R177 ;  /* 0x00007632b2b14816 */ /* 0x000fe400000000b1 */
[----:B------:R-:W-:Y:S01]  /*7320*/  MOV R178, RZ ;  /* 0x000000ff00b27202 */ /* 0x000fe20000000f00 */
[----:B------:R-:W-:Y:S01]  /*7330*/  FADD.FTZ R52, R221, -R52 ;  /* 0x80000034dd347221 */ /* 0x000fe20000010000 */
[----:B------:R-:W-:-:S03]  /*7340*/  @P4 SHF.L.U32 R177, R177, 0x10, RZ ;  /* 0x00000010b1b14819 */ /* 0x000fc600000006ff */
[----:B------:R-:W-:-:S04]  /*7350*/  FMUL.FTZ R52, R191, R52 ;  /* 0x00000034bf347220 */ /* 0x000fc80000410000 */
[----:B------:R-:W-:-:S04]  /*7360*/  FMUL.FTZ R52, R52, R19 ;  /* 0x0000001334347220 */ /* 0x000fc80000410000 */
[----:B------:R-:W-:-:S04]  /*7370*/  FMUL.FTZ R52, R52, UR14 ;  /* 0x0000000e34347c20 */ /* 0x000fc80008410000 */
[-C--:B------:R-:W-:Y:S01]  /*7380*/  @P4 FMUL.FTZ R178, R177, R52.reuse ;  /* 0x00000034b1b24220 */ /* 0x080fe20000410000 */
[----:B------:R-:W-:Y:S01]  /*7390*/  @P0 SHF.L.U32 R177, R179, 0x10, RZ ;  /* 0x00000010b3b10819 */ /* 0x000fe200000006ff */
[----:B------:R-:W-:Y:S02]  /*73a0*/  FMUL.FTZ R52, R113, R52 ;  /* 0x0000003471347220 */ /* 0x000fe40000410000 */
[----:B------:R-:W-:Y:S01]  /*73b0*/  FADD.FTZ R182, R53, R178 ;  /* 0x000000b235b67221 */ /* 0x000fe20000010000 */
[----:B------:R-:W-:Y:S01]  /*73c0*/  FFMA.FTZ R53, R7, R180, R181 ;  /* 0x000000b407357223 */ /* 0x000fe200000100b5 */
[----:B------:R-:W-:Y:S01]  /*73d0*/  HFMA2 R178, -RZ, RZ, 0, 0 ;  /* 0x00000000ffb27431 */ /* 0x000fe200000001ff */
[----:B------:R-:W-:Y:S02]  /*73e0*/  FSEL R52, R52, RZ, P4 ;  /* 0x000000ff34347208 */ /* 0x000fe40002000000 */
[----:B------:R-:W-:Y:S01]  /*73f0*/  FADD.FTZ R53, R220, -R53 ;  /* 0x80000035dc357221 */ /* 0x000fe20000010000 */
[----:B------:R-:W-:-:S03]  /*7400*/  LOP3.LUT P4, RZ, R22, 0xff00, RZ, 0xc0, !PT ;  /* 0x0000ff0016ff7812 */ /* 0x000fc6000788c0ff */
[----:B------:R-:W-:-:S04]  /*7410*/  FMUL.FTZ R53, R191, R53 ;  /* 0x00000035bf357220 */ /* 0x000fc80000410000 */
        /* <DEDUP_REMOVED lines=28> */
[C---:B------:R-:W-:Y:S02]  /*75e0*/  @P0 SHF.L.U32 R179, R176.reuse, 0x10, RZ ;  /* 0x00000010b0b30819 */ /* 0x040fe400000006ff */
[----:B------:R-:W-:Y:S01]  /*75f0*/  FMUL.FTZ R53, R53, R19 ;  /* 0x0000001335357220 */ /* 0x000fe20000410000 */
[----:B------:R-:W-:Y:S02]  /*7600*/  @P4 PRMT R176, R176, 0x7632, R176 ;  /* 0x00007632b0b04816 */ /* 0x000fe400000000b0 */
[----:B------:R-:W-:Y:S01]  /*7610*/  F2FP.BF16.F32.PACK_AB R54, R52, R54 ;  /* 0x000000363436723e */ /* 0x000fe200000010ff */
[----:B------:R-:W-:Y:S01]  /*7620*/  FMUL.FTZ R53, R53, UR14 ;  /* 0x0000000e35357c20 */ /* 0x000fe20008410000 */
[----:B------:R-:W-:Y:S01]  /*7630*/  @P4 SHF.L.U32 R176, R176, 0x10, RZ ;  /* 0x00000010b0b04819 */ /* 0x000fe200000006ff */
[----:B------:R-:W-:-:S02]  /*7640*/  FMUL.FTZ R52, R118, R186 ;  /* 0x000000ba76347220 */ /* 0x000fc40000410000 */
[-C--:B------:R-:W-:Y:S01]  /*7650*/  @P0 FMUL.FTZ R58, R179, R53.reuse ;  /* 0x00000035b33a0220 */ /* 0x080fe20000410000 */
[----:B------:R-:W-:Y:S01]  /*7660*/  MOV R179, RZ ;  /* 0x000000ff00b37202 */ /* 0x000fe20000000f00 */
[----:B------:R-:W-:Y:S01]  /*7670*/  FMUL.FTZ R53, R116, R53 ;  /* 0x0000003574357220 */ /* 0x000fe20000410000 */
[----:B------:R-:W-:Y:S01]  /*7680*/  FSEL R52, R52, RZ, P3 ;  /* 0x000000ff34347208 */ /* 0x000fe20001800000 */
[----:B------:R-:W-:Y:S01]  /*7690*/  FADD.FTZ R58, R56, R58 ;  /* 0x0000003a383a7221 */ /* 0x000fe20000010000 */
[----:B------:R-:W-:-:S04]  /*76a0*/  FFMA.FTZ R56, R11, R180, R181 ;  /* 0x000000b40b387223 */ /* 0x000fc800000100b5 */
        /* <DEDUP_REMOVED lines=13> */
.L_x_11287:
        /* <DEDUP_REMOVED lines=15> */
.L_x_11285:
[----:B------:R-:W-:Y:S05]  /*7870*/  BSYNC.RECONVERGENT B2 ;  /* 0x0000000000027941 */ /* 0x000fea0003800200 */
.L_x_11284:
[----:B------:R-:W3:Y:S02]  /*7880*/  LDL.LU R176, [R1+0x110] ;  /* 0x0001100001b07983 */ /* 0x000ee40000300800 */
        /* <DEDUP_REMOVED lines=13> */
[----:B------:R-:W-:Y:S01]  /*7960*/  LOP3.LUT P6, RZ, R21, 0xff, RZ, 0xc0, !PT ;  /* 0x000000ff15ff7812 */ /* 0x000fe200078cc0ff */
[----:B------:R-:W-:Y:S01]  /*7970*/  FADD.FTZ R170, R227, -R170 ;  /* 0x800000aae3aa7221 */ /* 0x000fe20000010000 */
[----:B------:R-:W-:Y:S01]  /*7980*/  LOP3.LUT P5, RZ, R21, 0xff00, RZ, 0xc0, !PT ;  /* 0x0000ff0015ff7812 */ /* 0x000fe200078ac0ff */
[----:B------:R-:W-:Y:S01]  /*7990*/  FMUL.FTZ R174, R191, R168 ;  /* 0x000000a8bfae7220 */ /* 0x000fe20000410000 */
[----:B------:R-:W-:Y:S01]  /*79a0*/  LOP3.LUT P1, RZ, R21, 0xff0000, RZ, 0xc0, !PT ;  /* 0x00ff000015ff7812 */ /* 0x000fe2000782c0ff */
[----:B------:R-:W-:-:S02]  /*79b0*/  FMUL.FTZ R175, R191, R170 ;  /* 0x000000aabfaf7220 */ /* 0x000fc40000410000 */
[-C--:B------:R-:W-:Y:S02]  /*79c0*/  FMUL.FTZ R168, R174, R19.reuse ;  /* 0x00000013aea87220 */ /* 0x080fe40000410000 */
[C---:B------:R-:W-:Y:S02]  /*79d0*/  @P3 SHF.L.U32 R169, R177.reuse, 0x10, RZ ;  /* 0x00000010b1a93819 */ /* 0x040fe400000006ff */
[----:B------:R-:W-:Y:S01]  /*79e0*/  FMUL.FTZ R182, R168, UR14 ;  /* 0x0000000ea8b67c20 */ /* 0x000fe20008410000 */
[----:B------:R-:W-:Y:S01]  /*79f0*/  HFMA2 R168, -RZ, RZ, 0, 0 ;  /* 0x00000000ffa87431 */ /* 0x000fe200000001ff */
[----:B------:R-:W-:Y:S02]  /*7a00*/  @P4 PRMT R170, R177, 0x7632, R170 ;  /* 0x00007632b1aa4816 */ /* 0x000fe400000000aa */
[----:B------:R-:W-:Y:S02]  /*7a10*/  @P5 PRMT R171, R178, 0x7632, R171 ;  /* 0x00007632b2ab5816 */ /* 0x000fe400000000ab */
[----:B------:R-:W-:Y:S01]  /*7a20*/  @P4 SHF.L.U32 R170, R170, 0x10, RZ ;  /* 0x00000010aaaa4819 */ /* 0x000fe200000006ff */
[----:B------:R-:W-:Y:S01]  /*7a30*/  @P3 FMUL.FTZ R168, R169, R182 ;  /* 0x000000b6a9a83220 */ /* 0x000fe20000410000 */
[----:B------:R-:W-:Y:S01]  /*7a40*/  FMUL.FTZ R169, R175, R19 ;  /* 0x00000013afa97220 */ /* 0x000fe20000410000 */
[----:B------:R-:W-:-:S02]  /*7a50*/  @P5 SHF.L.U32 R172, R171, 0x10, RZ ;  /* 0x00000010abac5819 */ /* 0x000fc400000006ff */
[----:B------:R-:W-:Y:S01]  /*7a60*/  FADD.FTZ R187, R50, R168 ;  /* 0x000000a832bb7221 */ /* 0x000fe20000010000 */
[----:B------:R-:W-:Y:S01]  /*7a70*/  FFMA.FTZ R50, R190, R180, R181 ;  /* 0x000000b4be327223 */ /* 0x000fe200000100b5 */
[----:B------:R-:W-:Y:S01]  /*7a80*/  FMUL.FTZ R183, R169, UR14 ;  /* 0x0000000ea9b77c20 */ /* 0x000fe20008410000 */
[----:B------:R-:W-:Y:S02]  /*7a90*/  MOV R169, RZ ;  /* 0x000000ff00a97202 */ /* 0x000fe40000000f00 */
[----:B------:R-:W-:Y:S01]  /*7aa0*/  FADD.FTZ R50, R224, -R50 ;  /* 0x80000032e0327221 */ /* 0x000fe20000010000 */
[----:B------:R-:W-:Y:S01]  /*7ab0*/  @P4 FMUL.FTZ R169, R170, R183 ;  /* 0x000000b7aaa94220 */ /* 0x000fe20000410000 */
[----:B------:R-:W-:Y:S01]  /*7ac0*/  HFMA2 R170, -RZ, RZ, 0, 0 ;  /* 0x00000000ffaa7431 */ /* 0x000fe200000001ff */
[----:B------:R-:W-:Y:S01]  /*7ad0*/  MOV R171, RZ ;  /* 0x000000ff00ab7202 */ /* 0x000fe20000000f00 */
[----:B------:R-:W-:Y:S01]  /*7ae0*/  FMUL.FTZ R168, R191, R50 ;  /* 0x00000032bfa87220 */ /* 0x000fe20000410000 */
[----:B--2---:R-:W-:Y:S01]  /*7af0*/  FADD.FTZ R186, R51, R169 ;  /* 0x000000a933ba7221 */ /* 0x004fe20000010000 */
[----:B------:R-:W-:-:S02]  /*7b00*/  FFMA.FTZ R51, R4, R180, R181 ;  /* 0x000000b404337223 */ /* 0x000fc400000100b5 */
[----:B------:R-:W-:Y:S02]  /*7b10*/  FMUL.FTZ R50, R168, R19 ;  /* 0x00000013a8327220 */ /* 0x000fe40000410000 */
[----:B------:R-:W-:Y:S01]  /*7b20*/  FADD.FTZ R169, R223, -R51 ;  /* 0x80000033dfa97221 */ /* 0x000fe20000010000 */
[----:B------:R-:W-:Y:S01]  /*7b30*/  @P6 SHF.L.U32 R51, R178, 0x10, RZ ;  /* 0x00000010b2336819 */ /* 0x000fe200000006ff */
[----:B------:R-:W-:Y:S02]  /*7b40*/  FMUL.FTZ R50, R50, UR14 ;  /* 0x0000000e32327c20 */ /* 0x000fe40008410000 */
[----:B------:R-:W-:Y:S02]  /*7b50*/  FMUL.FTZ R169, R191, R169 ;  /* 0x000000a9bfa97220 */ /* 0x000fe40000410000 */
[----:B------:R-:W-:Y:S02]  /*7b60*/  @P6 FMUL.FTZ R170, R51, R50 ;  /* 0x0000003233aa6220 */ /* 0x000fe40000410000 */
[----:B------:R-:W-:-:S02]  /*7b70*/  FMUL.FTZ R51, R169, R19 ;  /* 0x00000013a9337220 */ /* 0x000fc40000410000 */
[----:B------:R-:W-:Y:S01]  /*7b80*/  FADD.FTZ R185, R44, R170 ;  /* 0x000000aa2cb97221 */ /* 0x000fe20000010000 */
[----:B------:R-:W-:Y:S01]  /*7b90*/  FFMA.FTZ R44, R3, R180, R181 ;  /* 0x000000b4032c7223 */ /* 0x000fe200000100b5 */
[----:B------:R-:W-:-:S03]  /*7ba0*/  FMUL.FTZ R51, R51, UR14 ;  /* 0x0000000e33337c20 */ /* 0x000fc60008410000 */
[----:B------:R-:W-:Y:S01]  /*7bb0*/  FADD.FTZ R44, R218, -R44 ;  /* 0x8000002cda2c7221 */ /* 0x000fe20000010000 */
[----:B------:R-:W-:Y:S01]  /*7bc0*/  @P5 FMUL.FTZ R171, R172, R51 ;  /* 0x00000033acab5220 */ /* 0x000fe20000410000 */
[----:B------:R-:W-:Y:S02]  /*7bd0*/  MOV R172, RZ ;  /* 0x000000ff00ac7202 */ /* 0x000fe40000000f00 */
[----:B------:R-:W-:Y:S01]  /*7be0*/  FMUL.FTZ R170, R191, R44 ;  /* 0x0000002cbfaa7220 */ /* 0x000fe20000410000 */
[----:B------:R-:W-:Y:S01]  /*7bf0*/  FADD.FTZ R184, R45, R171 ;  /* 0x000000ab2db87221 */ /* 0x000fe20000010000 */
[----:B------:R-:W-:Y:S01]  /*7c00*/  HFMA2 R45, -RZ, RZ, 0, 0 ;  /* 0x00000000ff2d7431 */ /* 0x000fe200000001ff */
[----:B------:R-:W-:Y:S01]  /*7c10*/  @P1 SHF.L.U32 R171, R179, 0x10, RZ ;  /* 0x00000010b3ab1819 */ /* 0x000fe200000006ff */
        /* <DEDUP_REMOVED lines=16> */
[----:B------:R-:W-:Y:S01]  /*7d20*/  FMUL.FTZ R45, R107, R45 ;  /* 0x0000002d6b2d7220 */ /* 0x000fe20000410000 */
[-CC-:B------:R-:W-:Y:S02]  /*7d30*/  FFMA.FTZ R46, R232, R180.reuse, R181.reuse ;  /* 0x000000b4e82e7223 */ /* 0x180fe400000100b5 */
[----:B------:R-:W-:Y:S01]  /*7d40*/  FADD.FTZ R177, R47, R172 ;  /* 0x000000ac2fb17221 */ /* 0x000fe20000010000 */
[----:B------:R-:W-:Y:S01]  /*7d50*/  FFMA.FTZ R47, R230, R180, R181 ;  /* 0x000000b4e62f7223 */ /* 0x000fe200000100b5 */
[----:B------:R-:W-:Y:S01]  /*7d60*/  FADD.FTZ R46, R231, -R46 ;  /* 0x8000002ee72e7221 */ /* 0x000fe20000010000 */
[----:B------:R-:W-:Y:S02]  /*7d70*/  FSEL R45, R45, RZ, P1 ;  /* 0x000000ff2d2d7208 */ /* 0x000fe40000800000 */
[----:B------:R-:W-:Y:S01]  /*7d80*/  FADD.FTZ R47, R229, -R47 ;  /* 0x8000002fe52f7221 */ /* 0x000fe20000010000 */
[----:B------:R-:W-:Y:S01]  /*7d90*/  FMUL.FTZ R172, R191, R46 ;  /* 0x0000002ebfac7220 */ /* 0x000fe20000410000 */
[----:B------:R-:W-:Y:S01]  /*7da0*/  FMUL.FTZ R46, R105, R51 ;  /* 0x00000033692e7220 */ /* 0x000fe20000410000 */
[----:B------:R-:W-:Y:S01]  /*7db0*/  LOP3.LUT P1, RZ, R20, 0xff, RZ, 0xc0, !PT ;  /* 0x000000ff14ff7812 */ /* 0x000fe2000782c0ff */
[----:B------:R-:W-:Y:S01]  /*7dc0*/  FMUL.FTZ R173, R191, R47 ;  /* 0x0000002fbfad7220 */ /* 0x000fe20000410000 */
[----:B------:R-:W-:Y:S01]  /*7dd0*/  F2FP.BF16.F32.PACK_AB R47, R45, R44 ;  /* 0x0000002c2d2f723e */ /* 0x000fe200000010ff */
[----:B------:R-:W-:Y:S01]  /*7de0*/  FMUL.FTZ R45, R104, R50 ;  /* 0x00000032682d7220 */ /* 0x000fe20000410000 */
[----:B------:R-:W-:Y:S01]  /*7df0*/  FMUL.FTZ R44, R110, R182 ;  /* 0x000000b66e2c7220 */ /* 0x000fe20000410000 */
[----:B------:R-:W-:Y:S01]  /*7e00*/  FMUL.FTZ R50, R111, R183 ;  /* 0x000000b76f327220 */ /* 0x000fe20000410000 */
[----:B------:R-:W-:-:S02]  /*7e10*/  FSEL R46, R46, RZ, P5 ;  /* 0x000000ff2e2e7208 */ /* 0x000fc40002800000 */
[----:B------:R-:W-:Y:S02]  /*7e20*/  FSEL R45, R45, RZ, P6 ;  /* 0x000000ff2d2d7208 */ /* 0x000fe40003000000 */
[----:B------:R-:W-:Y:S02]  /*7e30*/  FSEL R44, R44, RZ, P3 ;  /* 0x000000ff2c2c7208 */ /* 0x000fe40001800000 */
[----:B------:R-:W-:Y:S02]  /*7e40*/  FSEL R50, R50, RZ, P4 ;  /* 0x000000ff32327208 */ /* 0x000fe40002000000 */
[----:B------:R-:W-:Y:S02]  /*7e50*/  F2FP.BF16.F32.PACK_AB R46, R46, R45 ;  /* 0x0000002d2e2e723e */ /* 0x000fe400000010ff */
[----:B------:R-:W-:Y:S01]  /*7e60*/  F2FP.BF16.F32.PACK_AB R45, R50, R44 ;  /* 0x0000002c322d723e */ /* 0x000fe200000010ff */
[-C--:B------:R-:W-:Y:S01]  /*7e70*/  FMUL.FTZ R44, R172, R19.reuse ;  /* 0x00000013ac2c7220 */ /* 0x080fe20000410000 */
[----:B------:R-:W-:Y:S01]  /*7e80*/  LOP3.LUT P3, RZ, R20, 0xff00, RZ, 0xc0, !PT ;  /* 0x0000ff0014ff7812 */ /* 0x000fe2000786c0ff */
[----:B------:R-:W-:Y:S01]  /*7e90*/  FMUL.FTZ R19, R173, R19 ;  /* 0x00000013ad137220 */ /* 0x000fe20000410000 */
[----:B------:R-:W-:Y:S01]  /*7ea0*/  @P1 SHF.L.U32 R51, R176, 0x10, RZ ;  /* 0x00000010b0331819 */ /* 0x000fe200000006ff */
[----:B------:R-:W-:Y:S01]  /*7eb0*/  FMUL.FTZ R50, R44, UR14 ;  /* 0x0000000e2c327c20 */ /* 0x000fe20008410000 */
[----:B------:R-:W-:-:S03]  /*7ec0*/  HFMA2 R44, -RZ, RZ, 0, 0 ;  /* 0x00000000ff2c7431 */ /* 0x000fc600000001ff */
[-C--:B------:R-:W-:Y:S01]  /*7ed0*/  @P1 FMUL.FTZ R44, R51, R50.reuse ;  /* 0x00000032332c1220 */ /* 0x080fe20000410000 */
[----:B------:R-:W-:-:S05]  /*7ee0*/  FMUL.FTZ R50, R108, R50 ;  /* 0x000000326c327220 */ /* 0x000fca0000410000 */
[----:B------:R-:W-:Y:S01]  /*7ef0*/  @P3 PRMT R51, R176, 0x7632, R51 ;  /* 0x00007632b0333816 */ /* 0x000fe20000000033 */
[----:B------:R-:W-:Y:S01]  /*7f00*/  FMUL.FTZ R176, R19, UR14 ;  /* 0x0000000e13b07c20 */ /* 0x000fe20008410000 */
[----:B------:R-:W-:Y:S02]  /*7f10*/  MOV R19, RZ ;  /* 0x000000ff00137202 */ /* 0x000fe40000000f00 */
[----:B------:R-:W-:-:S05]  /*7f20*/  @P3 SHF.L.U32 R51, R51, 0x10, RZ ;  /* 0x0000001033333819 */ /* 0x000fca00000006ff */
[-C--:B------:R-:W-:Y:S01]  /*7f30*/  @P3 FMUL.FTZ R19, R51, R176.reuse ;  /* 0x000000b033133220 */ /* 0x080fe20000410000 */
[----:B------:R-:W-:Y:S01]  /*7f40*/  FMUL.FTZ R176, R109, R176 ;  /* 0x000000b06db07220 */ /* 0x000fe20000410000 */
[----:B------:R-:W-:Y:S01]  /*7f50*/  FADD.FTZ R51, R48, R44 ;  /* 0x0000002c30337221 */ /* 0x000fe20000010000 */
[----:B------:R-:W-:Y:S01]  /*7f60*/  FSEL R44, R50, RZ, P1 ;  /* 0x000000ff322c7208 */ /* 0x000fe20000800000 */
[----:B------:R-:W-:Y:S02]  /*7f70*/  FADD.FTZ R50, R49, R19 ;  /* 0x0000001331327221 */ /* 0x000fe40000010000 */
[----:B------:R-:W-:-:S04]  /*7f80*/  FSEL R48, R176, RZ, P3 ;  /* 0x000000ffb0307208 */ /* 0x000fc80001800000 */
[----:B------:R-:W-:Y:S01]  /*7f90*/  F2FP.BF16.F32.PACK_AB R44, R48, R44 ;  /* 0x0000002c302c723e */ /* 0x000fe200000010ff */
[----:B------:R-:W-:Y:S06]  /*7fa0*/  BRA `(.L_x_11290) ;  /* 0x0000000400a47947 */ /* 0x000fec0003800000 */
.L_x_11289:
        /* <DEDUP_REMOVED lines=24> */
[----:B--2---:R-:W-:Y:S01]  /*8130*/  FADD.FTZ R186, R51, R177 ;  /* 0x000000b133ba7221 */ /* 0x004fe20000010000 */
[----:B------:R-:W-:Y:S01]  /*8140*/  FADD.FTZ R50, R224, -R50 ;  /* 0x80000032e0327221 */ /* 0x000fe20000010000 */
[----:B------:R-:W-:Y:S01]  /*8150*/  HFMA2 R51, -RZ, RZ, 0, 0 ;  /* 0x00000000ff337431 */ /* 0x000fe200000001ff */
[----:B------:R-:W-:Y:S02]  /*8160*/  @P1 SHF.L.U32 R177, R178, 0x10, RZ ;  /* 0x00000010b2b11819 */ /* 0x000fe400000006ff */
[----:B------:R-:W-:-:S04]  /*8170*/  FMUL.FTZ R50, R191, R50 ;  /* 0x00000032bf327220 */ /* 0x000fc80000410000 */
[----:B------:R-:W-:-:S04]  /*8180*/  FMUL.FTZ R50, R19, R50 ;  /* 0x0000003213327220 */ /* 0x000fc80000410000 */
[----:B------:R-:W-:-:S04]  /*8190*/  FMUL.FTZ R50, R50, UR14 ;  /* 0x0000000e32327c20 */ /* 0x000fc80008410000 */
[-C--:B------:R-:W-:Y:S01]  /*81a0*/  @P1 FMUL.FTZ R51, R177, R50.reuse ;  /* 0x00000032b1331220 */ /* 0x080fe20000410000 */
[----:B------:R-:W-:Y:S01]  /*81b0*/  MOV R177, RZ ;  /* 0x000000ff00b17202 */ /* 0x000fe20000000f00 */
[----:B------:R-:W-:Y:S02]  /*81c0*/  FMUL.FTZ R50, R104, R50 ;  /* 0x0000003268327220 */ /* 0x000fe40000410000 */
        /* <DEDUP_REMOVED lines=23> */
[----:B------:R-:W-:Y:S01]  /*8340*/  FSEL R46, R50, RZ, P1 ;  /* 0x000000ff322e7208 */ /* 0x000fe20000800000 */
[----:B------:R-:W-:Y:S01]  /*8350*/  FFMA.FTZ R50, R2, R180, R181 ;  /* 0x000000b402327223 */ /* 0x000fe200000100b5 */
[C---:B------:R-:W-:Y:S02]  /*8360*/  ISETP.GE.U32.AND P1, PT, R20.reuse, RZ, PT ;  /* 0x000000ff1400720c */ /* 0x040fe40003f26070 */
[----:B------:R-:W-:Y:S01]  /*8370*/  FSEL R45, R45, RZ, P4 ;  /* 0x000000ff2d2d7208 */ /* 0x000fe20002000000 */
[----:B------:R-:W-:Y:S01]  /*8380*/  FADD.FTZ R50, R217, -R50 ;  /* 0x80000032d9327221 */ /* 0x000fe20000010000 */
[----:B------:R-:W-:Y:S02]  /*8390*/  ISETP.GE.U32.AND.EX P1, PT, R21, 0x1000000, PT, P1 ;  /* 0x010000001500780c */ /* 0x000fe40003f26110 */
[----:B------:R-:W-:Y:S01]  /*83a0*/  LOP3.LUT P4, RZ, R20, 0xff00, RZ, 0xc0, !PT ;  /* 0x0000ff0014ff7812 */ /* 0x000fe2000788c0ff */
[----:B------:R-:W-:Y:S01]  /*83b0*/  FMUL.FTZ R50, R191, R50 ;  /* 0x00000032bf327220 */ /* 0x000fe20000410000 */
[----:B------:R-:W-:Y:S01]  /*83c0*/  F2FP.BF16.F32.PACK_AB R46, R44, R46 ;  /* 0x0000002e2c2e723e */ /* 0x000fe200000010ff */
[----:B------:R-:W-:-:S02]  /*83d0*/  FMUL.FTZ R44, R110, R183 ;  /* 0x000000b76e2c7220 */ /* 0x000fc40000410000 */
[----:B------:R-:W-:-:S03]  /*83e0*/  FMUL.FTZ R50, R19, R50 ;  /* 0x0000003213327220 */ /* 0x000fc60000410000 */
[----:B------:R-:W-:Y:S01]  /*83f0*/  FSEL R44, R44, RZ, P6 ;  /* 0x000000ff2c2c7208 */ /* 0x000fe20003000000 */
[----:B------:R-:W-:Y:S02]  /*8400*/  FMUL.FTZ R50, R50, UR14 ;  /* 0x0000000e32327c20 */ /* 0x000fe40008410000 */
[----:B------:R-:W-:Y:S01]  /*8410*/  @P1 PRMT R51, R179, 0x7632, R51 ;  /* 0x00007632b3331816 */ /* 0x000fe20000000033 */
[----:B------:R-:W-:-:S03]  /*8420*/  FFMA.FTZ R179, R230, R180, R181 ;  /* 0x000000b4e6b37223 */ /* 0x000fc600000100b5 */
[----:B------:R-:W-:Y:S01]  /*8430*/  @P1 SHF.L.U32 R177, R51, 0x10, RZ ;  /* 0x0000001033b11819 */ /* 0x000fe200000006ff */
[----:B------:R-:W-:Y:S01]  /*8440*/  FADD.FTZ R179, R229, -R179 ;  /* 0x800000b3e5b37221 */ /* 0x000fe20000010000 */
[----:B------:R-:W-:-:S03]  /*8450*/  MOV R51, RZ ;  /* 0x000000ff00337202 */ /* 0x000fc60000000f00 */
[----:B------:R-:W-:Y:S01]  /*8460*/  @P1 FMUL.FTZ R51, R177, R50 ;  /* 0x00000032b1331220 */ /* 0x000fe20000410000 */
[----:B------:R-:W-:Y:S01]  /*8470*/  FFMA.FTZ R177, R232, R180, R181 ;  /* 0x000000b4e8b17223 */ /* 0x000fe200000100b5 */
[----:B------:R-:W-:Y:S01]  /*8480*/  FMUL.FTZ R179, R191, R179 ;  /* 0x000000b3bfb37220 */ /* 0x000fe20000410000 */
[----:B------:R-:W-:Y:S02]  /*8490*/  FMUL.FTZ R50, R107, R50 ;  /* 0x000000326b327220 */ /* 0x000fe40000410000 */
[----:B------:R-:W-:Y:S01]  /*84a0*/  FADD.FTZ R177, R231, -R177 ;  /* 0x800000b1e7b17221 */ /* 0x000fe20000010000 */
[----:B------:R-:W-:-:S03]  /*84b0*/  FMUL.FTZ R179, R19, R179 ;  /* 0x000000b313b37220 */ /* 0x000fc60000410000 */
[----:B------:R-:W-:-:S04]  /*84c0*/  FMUL.FTZ R177, R191, R177 ;  /* 0x000000b1bfb17220 */ /* 0x000fc80000410000 */
[----:B------:R-:W-:Y:S01]  /*84d0*/  FMUL.FTZ R180, R19, R177 ;  /* 0x000000b113b47220 */ /* 0x000fe20000410000 */
[----:B------:R-:W-:Y:S01]  /*84e0*/  FADD.FTZ R177, R47, R51 ;  /* 0x000000332fb17221 */ /* 0x000fe20000010000 */
[----:B------:R-:W-:Y:S01]  /*84f0*/  HFMA2 R47, -RZ, RZ, 0, 0 ;  /* 0x00000000ff2f7431 */ /* 0x000fe200000001ff */
[----:B------:R-:W-:Y:S01]  /*8500*/  @P3 SHF.L.U32 R51, R176, 0x10, RZ ;  /* 0x00000010b0333819 */ /* 0x000fe200000006ff */
[----:B------:R-:W-:Y:S01]  /*8510*/  FMUL.FTZ R19, R180, UR14 ;  /* 0x0000000eb4137c20 */ /* 0x000fe20008410000 */
[----:B------:R-:W-:-:S03]  /*8520*/  @P4 PRMT R176, R176, 0x7632, R176 ;  /* 0x00007632b0b04816 */ /* 0x000fc600000000b0 */
[-C--:B------:R-:W-:Y:S01]  /*8530*/  @P3 FMUL.FTZ R47, R51, R19.reuse ;  /* 0x00000013332f3220 */ /* 0x080fe20000410000 */
[----:B------:R-:W-:Y:S01]  /*8540*/  @P4 SHF.L.U32 R51, R176, 0x10, RZ ;  /* 0x00000010b0334819 */ /* 0x000fe200000006ff */
[----:B------:R-:W-:Y:S01]  /*8550*/  FMUL.FTZ R176, R179, UR14 ;  /* 0x0000000eb3b07c20 */ /* 0x000fe20008410000 */
[----:B------:R-:W-:Y:S01]  /*8560*/  MOV R179, RZ ;  /* 0x000000ff00b37202 */ /* 0x000fe20000000f00 */
[----:B------:R-:W-:Y:S02]  /*8570*/  FMUL.FTZ R19, R108, R19 ;  /* 0x000000136c137220 */ /* 0x000fe40000410000 */
[-C--:B------:R-:W-:Y:S01]  /*8580*/  @P4 FMUL.FTZ R179, R51, R176.reuse ;  /* 0x000000b033b34220 */ /* 0x080fe20000410000 */
[----:B------:R-:W-:Y:S01]  /*8590*/  FADD.FTZ R51, R48, R47 ;  /* 0x0000002f30337221 */ /* 0x000fe20000010000 */
[----:B------:R-:W-:Y:S01]  /*85a0*/  FSEL R47, R50, RZ, P1 ;  /* 0x000000ff322f7208 */ /* 0x000fe20000800000 */
[----:B------:R-:W-:Y:S01]  /*85b0*/  FMUL.FTZ R48, R109, R176 ;  /* 0x000000b06d307220 */ /* 0x000fe20000410000 */
[----:B------:R-:W-:Y:S01]  /*85c0*/  FSEL R19, R19, RZ, P3 ;  /* 0x000000ff13137208 */ /* 0x000fe20001800000 */
[----:B------:R-:W-:Y:S01]  /*85d0*/  FADD.FTZ R50, R49, R179 ;  /* 0x000000b331327221 */ /* 0x000fe20000010000 */
[----:B------:R-:W-:Y:S01]  /*85e0*/  F2FP.BF16.F32.PACK_AB R47, R47, R45 ;  /* 0x0000002d2f2f723e */ /* 0x000fe200000010ff */
[----:B------:R-:W-:Y:S01]  /*85f0*/  FMUL.FTZ R45, R111, R182 ;  /* 0x000000b66f2d7220 */ /* 0x000fe20000410000 */
[----:B------:R-:W-:-:S04]  /*8600*/  FSEL R48, R48, RZ, P4 ;  /* 0x000000ff30307208 */ /* 0x000fc80002000000 */
[----:B------:R-:W-:-:S04]  /*8610*/  FSEL R45, R45, RZ, P5 ;  /* 0x000000ff2d2d7208 */ /* 0x000fc80002800000 */
[----:B------:R-:W-:Y:S02]  /*8620*/  F2FP.BF16.F32.PACK_AB R45, R45, R44 ;  /* 0x0000002c2d2d723e */ /* 0x000fe400000010ff */
[----:B------:R-:W-:-:S07]  /*8630*/  F2FP.BF16.F32.PACK_AB R44, R48, R19 ;  /* 0x00000013302c723e */ /* 0x000fce00000010ff */
.L_x_11290:
[----:B------:R-:W1:Y:S02]  /*8640*/  @P0 LDC.64 R48, c[0x0][0x478] ;  /* 0x00011e00ff300b82 */ /* 0x000e640000000a00 */
[----:B-1----:R-:W-:-:S05]  /*8650*/  @P0 IMAD.WIDE.U32 R48, R18, 0x20, R48 ;  /* 0x0000002012300825 */ /* 0x002fca00078e0030 */
[----:B------:R-:W-:Y:S04]  /*8660*/  @P0 STG.E.128 desc[UR6][R48.64], R172 ;  /* 0x000000ac30000986 */ /* 0x000fe8000c101d06 */
[----:B------:R1:W-:Y:S02]  /*8670*/  @P0 STG.E.128 desc[UR6][R48.64+0x10], R168 ;  /* 0x000010a830000986 */ /* 0x0003e4000c101d06 */
[----:B-1----:R-:W1:Y:S02]  /*8680*/  LDC.64 R48, c[0x0][0x468] ;  /* 0x00011a00ff307b82 */ /* 0x002e640000000a00 */
[----:B-1----:R-:W-:Y:S01]  /*8690*/  IMAD.WIDE.U32 R18, R18, 0x10, R48 ;  /* 0x0000001012127825 */ /* 0x002fe200078e0030 */
[----:B------:R-:W-:Y:S02]  /*86a0*/  MOV R48, R51 ;  /* 0x0000003300307202 */ /* 0x000fe40000000f00 */
[----:B------:R-:W-:-:S02]  /*86b0*/  MOV R49, R50 ;  /* 0x0000003200317202 */ /* 0x000fc40000000f00 */
[----:B------:R1:W-:Y:S01]  /*86c0*/  STG.E.128 desc[UR6][R18.64], R44 ;  /* 0x0000002c12007986 */ /* 0x0003e2000c101d06 */
[----:B------:R-:W-:Y:S02]  /*86d0*/  MOV R50, R187 ;  /* 0x000000bb00327202 */ /* 0x000fe40000000f00 */
[----:B------:R-:W-:Y:S02]  /*86e0*/  MOV R51, R186 ;  /* 0x000000ba00337202 */ /* 0x000fe40000000f00 */
[----:B-1----:R-:W-:Y:S02]  /*86f0*/  MOV R44, R185 ;  /* 0x000000b9002c7202 */ /* 0x002fe40000000f00 */
[----:B------:R-:W-:Y:S02]  /*8700*/  MOV R45, R184 ;  /* 0x000000b8002d7202 */ /* 0x000fe40000000f00 */
[----:B------:R-:W-:Y:S02]  /*8710*/  MOV R46, R178 ;  /* 0x000000b2002e7202 */ /* 0x000fe40000000f00 */
[----:B------:R-:W-:Y:S01]  /*8720*/  MOV R47, R177 ;  /* 0x000000b1002f7202 */ /* 0x000fe20000000f00 */
[----:B------:R-:W-:Y:S06]  /*8730*/  BRA `(.L_x_11288) ;  /* 0x0000004800847947 */ /* 0x000fec0003800000 */
.L_x_11271:
[----:B------:R-:W-:Y:S04]  /*8740*/  BSSY.RECONVERGENT B2, `(.L_x_11291) ;  /* 0x00000f2000027945 */ /* 0x000fe80003800200 */
[----:B------:R-:W-:Y:S05]  /*8750*/  @!P3 BRA `(.L_x_11292) ;  /* 0x0000000c00c0b947 */ /* 0x000fea0003800000 */
[----:B------:R-:W1:Y:S01]  /*8760*/  LDC.64 R176, c[0x0][0x390] ;  /* 0x0000e400ffb07b82 */ /* 0x000e620000000a00 */
[----:B------:R3:W5:Y:S04]  /*8770*/  LDL R216, [R1+0xc] ;  /* 0x00000c0001d87983 */ /* 0x0007680000100800 */
[----:B------:R3:W5:Y:S04]  /*8780*/  LDL R215, [R1+0x8] ;  /* 0x0000080001d77983 */ /* 0x0007680000100800 */
[----:B------:R3:W5:Y:S04]  /*8790*/  LDL R214, [R1] ;  /* 0x0000000001d67983 */ /* 0x0007680000100800 */
[----:B------:R3:W5:Y:S01]  /*87a0*/  LDL R204, [R1+0x10] ;  /* 0x0000100001cc7983 */ /* 0x0007620000100800 */
[----:B-1----:R-:W-:-:S06]  /*87b0*/  IMAD.WIDE.U32 R176, R18, 0x10, R176 ;  /* 0x0000001012b07825 */ /* 0x002fcc00078e00b0 */
[----:B------:R-:W5:Y:S01]  /*87c0*/  LDG.E.128 R176, desc[UR6][R176.64] ;  /* 0x00000006b0b07981 */ /* 0x000f62000c1e1d00 */
[----:B------:R-:W-:-:S04]  /*87d0*/  UISETP.NE.U32.AND UP0, UPT, UR12, URZ, UPT ;  /* 0x000000ff0c00728c */ /* 0x000fc8000bf05070 */
[----:B------:R-:W-:-:S09]  /*87e0*/  UISETP.NE.AND.EX UP0, UPT, UR13, URZ, UPT, UP0 ;  /* 0x000000ff0d00728c */ /* 0x000fd2000bf05300 */
[----:B---3--:R-:W-:Y:S05]  /*87f0*/  BRA.U UP0, `(.L_x_11293) ;  /* 0x0000000500ac7547 */ /* 0x008fea000b800000 */
[----:B------:R-:W3:Y:S01]  /*8800*/  LDL R185, [R1+0x4] ;  /* 0x0000040001b97983 */ /* 0x000ee20000100800 */
[----:B------:R-:W-:Y:S01]  /*8810*/  FFMA.FTZ R182, R211, R180, R181 ;  /* 0x000000b4d3b67223 */ /* 0x000fe200000100b5 */
[C---:B------:R-:W-:Y:S01]  /*8820*/  LOP3.LUT P3, RZ, R188.reuse, 0xff0000, RZ, 0xc0, !PT ;  /* 0x00ff0000bcff7812 */ /* 0x040fe2000786c0ff */
[----:B--2---:R-:W-:Y:S01]  /*8830*/  HFMA2 R184, -RZ, RZ, 0, 0 ;  /* 0x00000000ffb87431 */ /* 0x004fe200000001ff */
[----:B------:R-:W-:Y:S01]  /*8840*/  LOP3.LUT P5, RZ, R188, 0xff000000, RZ, 0xc0, !PT ;  /* 0xff000000bcff7812 */ /* 0x000fe200078ac0ff */
[----:B-----5:R-:W-:Y:S01]  /*8850*/  FADD.FTZ R182, R216, -R182 ;  /* 0x800000b6d8b67221 */ /* 0x020fe20000010000 */
[C---:B------:R-:W-:Y:S02]  /*8860*/  LOP3.LUT P4, RZ, R189.reuse, 0xff, RZ, 0xc0, !PT ;  /* 0x000000ffbdff7812 */ /* 0x040fe4000788c0ff */
[----:B------:R-:W-:Y:S01]  /*8870*/  LOP3.LUT P6, RZ, R189, 0xff0000, RZ, 0xc0, !PT ;  /* 0x00ff0000bdff7812 */ /* 0x000fe200078cc0ff */
[----:B------:R-:W-:-:S04]  /*8880*/  FFMA.FTZ R182, R191, R182, R42 ;  /* 0x000000b6bfb67223 */ /* 0x000fc8000001002a */
        /* <DEDUP_REMOVED lines=9> */
[----:B------:R-:W-:-:S04]  /*8920*/  FADD.FTZ R183, R215, -R183 ;  /* 0x800000b7d7b77221 */ /* 0x000fc80000010000 */
[----:B------:R-:W-:-:S04]  /*8930*/  FFMA.FTZ R82, R191, R183, R43 ;  /* 0x000000b7bf527223 */ /* 0x000fc8000001002b */
[----:B------:R-:W-:-:S04]  /*8940*/  FMUL.FTZ R82, R82, R19 ;  /* 0x0000001352527220 */ /* 0x000fc80000410000 */
[----:B------:R-:W-:Y:S01]  /*8950*/  FMUL.FTZ R187, R82, UR14 ;  /* 0x0000000e52bb7c20 */ /* 0x000fe20008410000 */
[----:B------:R-:W-:-:S03]  /*8960*/  MOV R82, RZ ;  /* 0x000000ff00527202 */ /* 0x000fc60000000f00 */
[----:B------:R-:W-:Y:S01]  /*8970*/  @P5 FMUL.FTZ R82, R177, R187 ;  /* 0x000000bbb1525220 */ /* 0x000fe20000410000 */
[----:B------:R-:W-:-:S03]  /*8980*/  FFMA.FTZ R177, R209, R180, R181 ;  /* 0x000000b4d1b17223 */ /* 0x000fc600000100b5 */
[----:B------:R-:W-:Y:S01]  /*8990*/  FADD.FTZ R83, R83, R82 ;  /* 0x0000005253537221 */ /* 0x000fe20000010000 */
[----:B---3--:R-:W-:Y:S01]  /*89a0*/  FADD.FTZ R177, R185, -R177 ;  /* 0x800000b1b9b17221 */ /* 0x008fe20000010000 */
[----:B------:R-:W-:Y:S02]  /*89b0*/  FSEL R185, R182, RZ, P3 ;  /* 0x000000ffb6b97208 */ /* 0x000fe40001800000 */
[----:B------:R-:W-:Y:S01]  /*89c0*/  @P4 SHF.L.U32 R182, R178, 0x10, RZ ;  /* 0x00000010b2b64819 */ /* 0x000fe200000006ff */
[----:B------:R-:W-:Y:S01]  /*89d0*/  FFMA.FTZ R177, R191, R177, R36 ;  /* 0x000000b1bfb17223 */ /* 0x000fe20000010024 */
[----:B------:R-:W-:-:S03]  /*89e0*/  LOP3.LUT P3, RZ, R189, 0xff00, RZ, 0xc0, !PT ;  /* 0x0000ff00bdff7812 */ /* 0x000fc6000786c0ff */
[----:B------:R-:W-:-:S04]  /*89f0*/  FMUL.FTZ R177, R177, R19 ;  /* 0x00000013b1b17220 */ /* 0x000fc80000410000 */
[----:B------:R-:W-:Y:S01]  /*8a00*/  FMUL.FTZ R82, R177, UR14 ;  /* 0x0000000eb1527c20 */ /* 0x000fe20008410000 */
[----:B------:R-:W-:-:S05]  /*8a10*/  HFMA2 R177, -RZ, RZ, 0, 0 ;  /* 0x00000000ffb17431 */ /* 0x000fca00000001ff */
[----:B------:R-:W-:Y:S01]  /*8a20*/  @P3 PRMT R178, R178, 0x7632, R178 ;  /* 0x00007632b2b23816 */ /* 0x000fe200000000b2 */
[----:B------:R-:W-:-:S04]  /*8a30*/  @P4 FMUL.FTZ R177, R182, R82 ;  /* 0x00000052b6b14220 */ /* 0x000fc80000410000 */
[----:B------:R-:W-:Y:S01]  /*8a40*/  FADD.FTZ R183, R76, R177 ;  /* 0x000000b14cb77221 */ /* 0x000fe20000010000 */
[----:B------:R-:W-:-:S04]  /*8a50*/  FFMA.FTZ R76, R208, R180, R181 ;  /* 0x000000b4d04c7223 */ /* 0x000fc800000100b5 */
[----:B------:R-:W-:-:S04]  /*8a60*/  FADD.FTZ R76, R214, -R76 ;  /* 0x8000004cd64c7221 */ /* 0x000fc80000010000 */
[----:B------:R-:W-:-:S04]  /*8a70*/  FFMA.FTZ R76, R191, R76, R37 ;  /* 0x0000004cbf4c7223 */ /* 0x000fc80000010025 */
        /* <DEDUP_REMOVED lines=10> */
[----:B------:R-:W-:-:S04]  /*8b20*/  FFMA.FTZ R76, R191, R76, R38 ;  /* 0x0000004cbf4c7223 */ /* 0x000fc80000010026 */
        /* <DEDUP_REMOVED lines=11> */
[----:B------:R-:W-:-:S04]  /*8be0*/  FFMA.FTZ R77, R191, R77, R39 ;  /* 0x0000004dbf4d7223 */ /* 0x000fc80000010027 */
        /* <DEDUP_REMOVED lines=17> */
[----:B------:R-:W-:-:S04]  /*8d00*/  FFMA.FTZ R76, R191, R76, R40 ;  /* 0x0000004cbf4c7223 */ /* 0x000fc80000010028 */
        /* <DEDUP_REMOVED lines=11> */
[----:B------:R-:W-:-:S04]  /*8dc0*/  FFMA.FTZ R77, R191, R77, R41 ;  /* 0x0000004dbf4d7223 */ /* 0x000fc80000010029 */
        /* <DEDUP_REMOVED lines=12> */
[----:B------:R-:W-:Y:S01]  /*8e90*/  F2FP.BF16.F32.PACK_AB R76, R80, R76 ;  /* 0x0000004c504c723e */ /* 0x000fe200000010ff */
[----:B------:R-:W-:Y:S06]  /*8ea0*/  BRA `(.L_x_11294) ;  /* 0x0000000400a87947 */ /* 0x000fec0003800000 */
.L_x_11293:
[----:B------:R-:W3:Y:S01]  /*8eb0*/  LDL R185, [R1+0x4] ;  /* 0x0000040001b97983 */ /* 0x000ee20000100800 */
[----:B------:R-:W-:Y:S01]  /*8ec0*/  FFMA.FTZ R168, R209, R180, R181 ;  /* 0x000000b4d1a87223 */ /* 0x000fe200000100b5 */
[C---:B------:R-:W-:Y:S01]  /*8ed0*/  LOP3.LUT P3, RZ, R189.reuse, 0xff, RZ, 0xc0, !PT ;  /* 0x000000ffbdff7812 */ /* 0x040fe2000786c0ff */
[----:B------:R-:W-:Y:S01]  /*8ee0*/  HFMA2 R170, -RZ, RZ, 0, 0 ;  /* 0x00000000ffaa7431 */ /* 0x000fe200000001ff */
[----:B------:R-:W-:Y:S02]  /*8ef0*/  LOP3.LUT P4, RZ, R188, 0xff0000, RZ, 0xc0, !PT ;  /* 0x00ff0000bcff7812 */ /* 0x000fe4000788c0ff */
[C---:B------:R-:W-:Y:S02]  /*8f00*/  LOP3.LUT P5, RZ, R189.reuse, 0xff00, RZ, 0xc0, !PT ;  /* 0x0000ff00bdff7812 */ /* 0x040fe400078ac0ff */
[----:B------:R-:W-:-:S07]  /*8f10*/  LOP3.LUT P6, RZ, R189, 0xff0000, RZ, 0xc0, !PT ;  /* 0x00ff0000bdff7812 */ /* 0x000fce00078cc0ff */
[----:B-----5:R-:W-:Y:S01]  /*8f20*/  @P3 SHF.L.U32 R171, R178, 0x10, RZ ;  /* 0x00000010b2ab3819 */ /* 0x020fe200000006ff */
[----:B---3--:R-:W-:-:S04]  /*8f30*/  FADD.FTZ R168, R185, -R168 ;  /* 0x800000a8b9a87221 */ /* 0x008fc80000010000 */
[----:B------:R-:W-:-:S04]  /*8f40*/  FFMA.FTZ R168, R191, R168, R36 ;  /* 0x000000a8bfa87223 */ /* 0x000fc80000010024 */
[----:B------:R-:W-:-:S04]  /*8f50*/  FMUL.FTZ R169, R168, R19 ;  /* 0x00000013a8a97220 */ /* 0x000fc80000410000 */
        /* <DEDUP_REMOVED lines=8> */
[----:B------:R-:W-:Y:S01]  /*8fe0*/  FFMA.FTZ R174, R191, R171, R42 ;  /* 0x000000abbfae7223 */ /* 0x000fe2000001002a */
[----:B------:R-:W-:-:S03]  /*8ff0*/  FFMA.FTZ R171, R210, R180, R181 ;  /* 0x000000b4d2ab7223 */ /* 0x000fc600000100b5 */
[----:B------:R-:W-:Y:S01]  /*9000*/  FMUL.FTZ R169, R174, R19 ;  /* 0x00000013aea97220 */ /* 0x000fe20000410000 */
[----:B------:R-:W-:Y:S01]  /*9010*/  FADD.FTZ R175, R215, -R171 ;  /* 0x800000abd7af7221 */ /* 0x000fe20000010000 */
[----:B------:R-:W-:Y:S02]  /*9020*/  @P4 SHF.L.U32 R171, R177, 0x10, RZ ;  /* 0x00000010b1ab4819 */ /* 0x000fe400000006ff */
[----:B------:R-:W-:Y:S01]  /*9030*/  FMUL.FTZ R172, R169, UR14 ;  /* 0x0000000ea9ac7c20 */ /* 0x000fe20008410000 */
[----:B------:R-:W-:Y:S01]  /*9040*/  FFMA.FTZ R175, R191, R175, R43 ;  /* 0x000000afbfaf7223 */ /* 0x000fe2000001002b */
        /* <DEDUP_REMOVED lines=11> */
[----:B------:R-:W-:Y:S01]  /*9100*/  FFMA.FTZ R169, R191, R82, R37 ;  /* 0x00000052bfa97223 */ /* 0x000fe20000010025 */
        /* <DEDUP_REMOVED lines=12> */
[----:B------:R-:W-:Y:S01]  /*91d0*/  FFMA.FTZ R170, R191, R177, R38 ;  /* 0x000000b1bfaa7223 */ /* 0x000fe20000010026 */
        /* <DEDUP_REMOVED lines=29> */
[----:B------:R-:W-:Y:S01]  /*93b0*/  FFMA.FTZ R172, R191, R82, R40 ;  /* 0x00000052bfac7223 */ /* 0x000fe20000010028 */
        /* <DEDUP_REMOVED lines=17> */
[----:B------:R-:W-:-:S04]  /*94d0*/  FFMA.FTZ R173, R191, R80, R41 ;  /* 0x00000050bfad7223 */ /* 0x000fc80000010029 */
[----:B------:R-:W-:-:S04]  /*94e0*/  FMUL.FTZ R80, R173, R19 ;  /* 0x00000013ad507220 */ /* 0x000fc80000410000 */
[----:B------:R-:W-:-:S04]  /*94f0*/  FMUL.FTZ R80, R80, UR14 ;  /* 0x0000000e50507c20 */ /* 0x000fc80008410000 */
[-C--:B------:R-:W-:Y:S01]  /*9500*/  @P3 FMUL.FTZ R179, R176, R80.reuse ;  /* 0x00000050b0b33220 */ /* 0x080fe20000410000 */
[----:B------:R-:W-:-:S03]  /*9510*/  FMUL.FTZ R80, R141, R80 ;  /* 0x000000508d507220 */ /* 0x000fc60000410000 */
[----:B------:R-:W-:Y:S02]  /*9520*/  FADD.FTZ R176, R81, R179 ;  /* 0x000000b351b07221 */ /* 0x000fe40000010000 */
[----:B------:R-:W-:-:S04]  /*9530*/  FSEL R80, R80, RZ, P3 ;  /* 0x000000ff50507208 */ /* 0x000fc80001800000 */
[----:B------:R-:W-:-:S07]  /*9540*/  F2FP.BF16.F32.PACK_AB R76, R80, R76 ;  /* 0x0000004c504c723e */ /* 0x000fce00000010ff */
.L_x_11294:
[----:B------:R-:W-:-:S04]  /*9550*/  ISETP.NE.U32.AND P3, PT, RZ, UR12, PT ;  /* 0x0000000cff007c0c */ /* 0x000fc8000bf65070 */
[----:B------:R-:W-:-:S13]  /*9560*/  ISETP.NE.AND.EX P3, PT, RZ, UR13, PT, P3 ;  /* 0x0000000dff007c0c */ /* 0x000fda000bf65330 */
        /* <DEDUP_REMOVED lines=15> */
.L_x_11292:
[----:B------:R-:W-:Y:S05]  /*9660*/  BSYNC.RECONVERGENT B2 ;  /* 0x0000000000027941 */ /* 0x000fea0003800200 */
.L_x_11291:
        /* <DEDUP_REMOVED lines=15> */
[----:B-----5:R-:W-:-:S04]  /*9760*/  FFMA.FTZ R168, R191, R168, R28 ;  /* 0x000000a8bfa87223 */ /* 0x020fc8000001001c */
        /* <DEDUP_REMOVED lines=98> */
.L_x_11297:
[----:B------:R-:W-:Y:S01]  /*9d90*/  FFMA.FTZ R182, R202, R180, R181 ;  /* 0x000000b4cab67223 */ /* 0x000fe200000100b5 */
[C---:B------:R-:W-:Y:S01]  /*9da0*/  LOP3.LUT P3, RZ, R26.reuse, 0xff0000, RZ, 0xc0, !PT ;  /* 0x00ff00001aff7812 */ /* 0x040fe2000786c0ff */
[----:B--2---:R-:W-:Y:S01]  /*9db0*/  HFMA2 R184, -RZ, RZ, 0, 0 ;  /* 0x00000000ffb87431 */ /* 0x004fe200000001ff */
[----:B------:R-:W-:Y:S01]  /*9dc0*/  LOP3.LUT P5, RZ, R26, 0xff000000, RZ, 0xc0, !PT ;  /* 0xff0000001aff7812 */ /* 0x000fe200078ac0ff */
[----:B------:R-:W-:Y:S01]  /*9dd0*/  FADD.FTZ R182, R248, -R182 ;  /* 0x800000b6f8b67221 */ /* 0x000fe20000010000 */
[C---:B------:R-:W-:Y:S02]  /*9de0*/  LOP3.LUT P4, RZ, R27.reuse, 0xff, RZ, 0xc0, !PT ;  /* 0x000000ff1bff7812 */ /* 0x040fe4000788c0ff */
[----:B------:R-:W-:Y:S01]  /*9df0*/  LOP3.LUT P6, RZ, R27, 0xff0000, RZ, 0xc0, !PT ;  /* 0x00ff00001bff7812 */ /* 0x000fe200078cc0ff */
[----:B-----5:R-:W-:-:S04]  /*9e00*/  FFMA.FTZ R182, R191, R182, R34 ;  /* 0x000000b6bfb67223 */ /* 0x020fc80000010022 */
        /* <DEDUP_REMOVED lines=11> */
[----:B------:R-:W-:Y:S01]  /*9ec0*/  FFMA.FTZ R74, R191, R183, R35 ;  /* 0x000000b7bf4a7223 */ /* 0x000fe20000010023 */
        /* <DEDUP_REMOVED lines=10> */
[----:B------:R-:W-:-:S04]  /*9f70*/  FFMA.FTZ R177, R191, R177, R28 ;  /* 0x000000b1bfb17223 */ /* 0x000fc8000001001c */
[----:B------:R-:W-:-:S04]  /*9f80*/  FMUL.FTZ R177, R177, R19 ;  /* 0x00000013b1b17220 */ /* 0x000fc80000410000 */
[----:B------:R-:W-:Y:S01]  /*9f90*/  FMUL.FTZ R74, R177, UR14 ;  /* 0x0000000eb14a7c20 */ /* 0x000fe20008410000 */
[----:B------:R-:W-:-:S03]  /*9fa0*/  HFMA2 R177, -RZ, RZ, 0, 0 ;  /* 0x00000000ffb17431 */ /* 0x000fc600000001ff */
        /* <DEDUP_REMOVED lines=71> */
.L_x_11298:
        /* <DEDUP_REMOVED lines=15> */
.L_x_11296:
[----:B------:R-:W-:Y:S05]  /*a510*/  BSYNC.RECONVERGENT B2 ;  /* 0x0000000000027941 */ /* 0x000fea0003800200 */
.L_x_11295:
        /* <DEDUP_REMOVED lines=16> */
[C---:B------:R-:W-:Y:S02]  /*a620*/  FFMA.FTZ R174, R191.reuse, R168, R146 ;  /* 0x000000a8bfae7223 */ /* 0x040fe40000010092 */
[----:B------:R-:W-:-:S02]  /*a630*/  FFMA.FTZ R175, R191, R169, R147 ;  /* 0x000000a9bfaf7223 */ /* 0x000fc40000010093 */
        /* <DEDUP_REMOVED lines=15> */
[----:B------:R-:W-:Y:S02]  /*a730*/  FFMA.FTZ R168, R191, R168, R148 ;  /* 0x000000a8bfa87223 */ /* 0x000fe40000010094 */
[----:B------:R-:W-:Y:S01]  /*a740*/  FADD.FTZ R67, R67, R169 ;  /* 0x000000a943437221 */ /* 0x000fe20000010000 */
[----:B------:R-:W-:Y:S01]  /*a750*/  FADD.FTZ R171, R237, -R171 ;  /* 0x800000abedab7221 */ /* 0x000fe20000010000 */
[----:B------:R-:W-:-:S03]  /*a760*/  FMUL.FTZ R170, R168, R19 ;  /* 0x00000013a8aa7220 */ /* 0x000fc60000410000 */
[----:B------:R-:W-:Y:S01]  /*a770*/  FFMA.FTZ R169, R191, R171, R149 ;  /* 0x000000abbfa97223 */ /* 0x000fe20000010095 */
        /* <DEDUP_REMOVED lines=13> */
[----:B------:R-:W-:-:S03]  /*a850*/  FFMA.FTZ R170, R191, R170, R150 ;  /* 0x000000aabfaa7223 */ /* 0x000fc60000010096 */
        /* <DEDUP_REMOVED lines=38> */
[----:B------:R-:W-:Y:S01]  /*aac0*/  FFMA.FTZ R172, R191, R66, R144 ;  /* 0x00000042bfac7223 */ /* 0x000fe20000010090 */
        /* <DEDUP_REMOVED lines=23> */
.L_x_11301:
[----:B------:R-:W-:Y:S01]  /*ac40*/  FFMA.FTZ R182, R193, R180, R181 ;  /* 0x000000b4c1b67223 */ /* 0x000fe200000100b5 */
[C---:B-----5:R-:W-:Y:S01]  /*ac50*/  LOP3.LUT P5, RZ, R24.reuse, 0xff0000, RZ, 0xc0, !PT ;  /* 0x00ff000018ff7812 */ /* 0x060fe200078ac0ff */
[----:B------:R-:W-:Y:S01]  /*ac60*/  HFMA2 R183, -RZ, RZ, 0, 0 ;  /* 0x00000000ffb77431 */ /* 0x000fe200000001ff */
[----:B------:R-:W-:Y:S01]  /*ac70*/  LOP3.LUT P1, RZ, R24, 0xff000000, RZ, 0xc0, !PT ;  /* 0xff00000018ff7812 */ /* 0x000fe2000782c0ff */
[----:B------:R-:W-:Y:S01]  /*ac80*/  FADD.FTZ R182, R240, -R182 ;  /* 0x800000b6f0b67221 */ /* 0x000fe20000010000 */
[C---:B------:R-:W-:Y:S02]  /*ac90*/  LOP3.LUT P4, RZ, R25.reuse, 0xff, RZ, 0xc0, !PT ;  /* 0x000000ff19ff7812 */ /* 0x040fe4000788c0ff */
[----:B------:R-:W-:Y:S01]  /*aca0*/  LOP3.LUT P3, RZ, R25, 0xff00, RZ, 0xc0, !PT ;  /* 0x0000ff0019ff7812 */ /* 0x000fe2000786c0ff */
[----:B------:R-:W-:Y:S01]  /*acb0*/  FFMA.FTZ R182, R191, R182, R146 ;  /* 0x000000b6bfb67223 */ /* 0x000fe20000010092 */
        /* <DEDUP_REMOVED lines=9> */
[----:B------:R-:W-:-:S04]  /*ad50*/  FFMA.FTZ R66, R191, R182, R147 ;  /* 0x000000b6bf427223 */ /* 0x000fc80000010093 */
        /* <DEDUP_REMOVED lines=11> */
[----:B------:R-:W-:-:S04]  /*ae10*/  FFMA.FTZ R66, R191, R66, R148 ;  /* 0x00000042bf427223 */ /* 0x000fc80000010094 */
[----:B------:R-:W-:-:S04]  /*ae20*/  FMUL.FTZ R66, R66, R19 ;  /* 0x0000001342427220 */ /* 0x000fc80000410000 */
[----:B------:R-:W-:-:S04]  /*ae30*/  FMUL.FTZ R66, R66, UR14 ;  /* 0x0000000e42427c20 */ /* 0x000fc80008410000 */
        /* <DEDUP_REMOVED lines=59> */
[----:B------:R-:W-:-:S04]  /*b1f0*/  FFMA.FTZ R64, R191, R64, R145 ;  /* 0x00000040bf407223 */ /* 0x000fc80000010091 */
        /* <DEDUP_REMOVED lines=13> */
.L_x_11302:
        /* <DEDUP_REMOVED lines=15> */
.L_x_11300:
[----:B------:R-:W-:Y:S05]  /*b3c0*/  BSYNC.RECONVERGENT B2 ;  /* 0x0000000000027941 */ /* 0x000fea0003800200 */
.L_x_11299:
        /* <DEDUP_REMOVED lines=18> */
[C---:B------:R-:W-:Y:S02]  /*b4f0*/  FFMA.FTZ R174, R191.reuse, R168, R154 ;  /* 0x000000a8bfae7223 */ /* 0x040fe4000001009a */
[----:B------:R-:W-:-:S02]  /*b500*/  FFMA.FTZ R175, R191, R170, R155 ;  /* 0x000000aabfaf7223 */ /* 0x000fc4000001009b */
        /* <DEDUP_REMOVED lines=16> */
[----:B------:R-:W-:Y:S01]  /*b610*/  FFMA.FTZ R168, R191, R58, R156 ;  /* 0x0000003abfa87223 */ /* 0x000fe2000001009c */
[----:B------:R-:W-:Y:S01]  /*b620*/  FADD.FTZ R59, R59, R169 ;  /* 0x000000a93b3b7221 */ /* 0x000fe20000010000 */
[----:B------:R-:W-:Y:S02]  /*b630*/  FFMA.FTZ R169, R6, R180, R181 ;  /* 0x000000b406a97223 */ /* 0x000fe400000100b5 */
[----:B------:R-:W-:Y:S02]  /*b640*/  FMUL.FTZ R58, R168, R19 ;  /* 0x00000013a83a7220 */ /* 0x000fe40000410000 */
[----:B------:R-:W-:Y:S02]  /*b650*/  FADD.FTZ R169, R221, -R169 ;  /* 0x800000a9dda97221 */ /* 0x000fe40000010000 */
[----:B------:R-:W-:Y:S01]  /*b660*/  FMUL.FTZ R170, R58, UR14 ;  /* 0x0000000e3aaa7c20 */ /* 0x000fe20008410000 */
[----:B------:R-:W-:Y:S01]  /*b670*/  @P0 SHF.L.U32 R58, R178, 0x10, RZ ;  /* 0x00000010b23a0819 */ /* 0x000fe200000006ff */
[----:B------:R-:W-:Y:S01]  /*b680*/  FFMA.FTZ R169, R191, R169, R157 ;  /* 0x000000a9bfa97223 */ /* 0x000fe2000001009d */
        /* <DEDUP_REMOVED lines=12> */
[----:B------:R-:W-:Y:S02]  /*b750*/  FFMA.FTZ R170, R191, R170, R158 ;  /* 0x000000aabfaa7223 */ /* 0x000fe4000001009e */
        /* <DEDUP_REMOVED lines=35> */
[----:B------:R-:W-:Y:S01]  /*b990*/  FFMA.FTZ R172, R191, R58, R152 ;  /* 0x0000003abfac7223 */ /* 0x000fe20000010098 */
        /* <DEDUP_REMOVED lines=23> */
.L_x_11305:
        /* <DEDUP_REMOVED lines=17> */
[----:B------:R-:W-:-:S04]  /*bc20*/  FFMA.FTZ R58, R191, R182, R155 ;  /* 0x000000b6bf3a7223 */ /* 0x000fc8000001009b */
        /* <DEDUP_REMOVED lines=20> */
[----:B------:R-:W-:-:S04]  /*bd70*/  FFMA.FTZ R52, R191, R52, R157 ;  /* 0x00000034bf347223 */ /* 0x000fc8000001009d */
        /* <DEDUP_REMOVED lines=11> */
[----:B------:R-:W-:-:S04]  /*be30*/  FFMA.FTZ R53, R191, R53, R158 ;  /* 0x00000035bf357223 */ /* 0x000fc8000001009e */
        /* <DEDUP_REMOVED lines=27> */
[----:B------:R-:W-:Y:S02]  /*bff0*/  FFMA.FTZ R53, R191, R53, R152 ;  /* 0x00000035bf357223 */ /* 0x000fe40000010098 */
        /* <DEDUP_REMOVED lines=14> */
[----:B------:R-:W-:-:S04]  /*c0e0*/  FFMA.FTZ R56, R191, R56, R153 ;  /* 0x00000038bf387223 */ /* 0x000fc80000010099 */
        /* <DEDUP_REMOVED lines=11> */
.L_x_11306:
        /* <DEDUP_REMOVED lines=15> */
.L_x_11304:
[----:B------:R-:W-:Y:S05]  /*c290*/  BSYNC.RECONVERGENT B2 ;  /* 0x0000000000027941 */ /* 0x000fea0003800200 */
.L_x_11303:
        /* <DEDUP_REMOVED lines=17> */
[----:B------:R-:W-:Y:S01]  /*c3b0*/  FFMA.FTZ R174, R191, R168, R162 ;  /* 0x000000a8bfae7223 */ /* 0x000fe200000100a2 */
[----:B------:R-:W-:Y:S01]  /*c3c0*/  LOP3.LUT P1, RZ, R21, 0xff0000, RZ, 0xc0, !PT ;  /* 0x00ff000015ff7812 */ /* 0x000fe2000782c0ff */
[----:B------:R-:W-:-:S02]  /*c3d0*/  FFMA.FTZ R175, R191, R170, R163 ;  /* 0x000000aabfaf7223 */ /* 0x000fc400000100a3 */
        /* <DEDUP_REMOVED lines=18> */
[----:B------:R-:W-:Y:S01]  /*c500*/  FFMA.FTZ R168, R191, R50, R164 ;  /* 0x00000032bfa87223 */ /* 0x000fe200000100a4 */
[----:B--2---:R-:W-:Y:S01]  /*c510*/  FADD.FTZ R186, R51, R169 ;  /* 0x000000a933ba7221 */ /* 0x004fe20000010000 */
[----:B------:R-:W-:-:S02]  /*c520*/  FFMA.FTZ R51, R4, R180, R181 ;  /* 0x000000b404337223 */ /* 0x000fc400000100b5 */
[----:B------:R-:W-:Y:S02]  /*c530*/  FMUL.FTZ R50, R168, R19 ;  /* 0x00000013a8327220 */ /* 0x000fe40000410000 */
[----:B------:R-:W-:Y:S01]  /*c540*/  FADD.FTZ R169, R223, -R51 ;  /* 0x80000033dfa97221 */ /* 0x000fe20000010000 */
[----:B------:R-:W-:Y:S01]  /*c550*/  @P6 SHF.L.U32 R51, R178, 0x10, RZ ;  /* 0x00000010b2336819 */ /* 0x000fe200000006ff */
[----:B------:R-:W-:Y:S02]  /*c560*/  FMUL.FTZ R50, R50, UR14 ;  /* 0x0000000e32327c20 */ /* 0x000fe40008410000 */
[----:B------:R-:W-:Y:S02]  /*c570*/  FFMA.FTZ R169, R191, R169, R165 ;  /* 0x000000a9bfa97223 */ /* 0x000fe400000100a5 */
        /* <DEDUP_REMOVED lines=8> */
[----:B------:R-:W-:Y:S01]  /*c600*/  FFMA.FTZ R170, R191, R44, R166 ;  /* 0x0000002cbfaa7223 */ /* 0x000fe200000100a6 */
        /* <DEDUP_REMOVED lines=26> */
[----:B------:R-:W-:Y:S01]  /*c7b0*/  FFMA.FTZ R172, R191, R46, R160 ;  /* 0x0000002ebfac7223 */ /* 0x000fe200000100a0 */
[----:B------:R-:W-:Y:S01]  /*c7c0*/  FMUL.FTZ R46, R105, R51 ;  /* 0x00000033692e7220 */ /* 0x000fe20000410000 */
[----:B------:R-:W-:Y:S01]  /*c7d0*/  LOP3.LUT P1, RZ, R20, 0xff, RZ, 0xc0, !PT ;  /* 0x000000ff14ff7812 */ /* 0x000fe2000782c0ff */
[----:B------:R-:W-:Y:S01]  /*c7e0*/  FFMA.FTZ R173, R191, R47, R161 ;  /* 0x0000002fbfad7223 */ /* 0x000fe200000100a1 */
        /* <DEDUP_REMOVED lines=30> */
.L_x_11307:
        /* <DEDUP_REMOVED lines=28> */
[----:B------:R-:W-:-:S04]  /*cb90*/  FFMA.FTZ R50, R191, R50, R164 ;  /* 0x00000032bf327223 */ /* 0x000fc800000100a4 */
        /* <DEDUP_REMOVED lines=10> */
[----:B------:R-:W-:-:S04]  /*cc40*/  FFMA.FTZ R44, R191, R44, R165 ;  /* 0x0000002cbf2c7223 */ /* 0x000fc800000100a5 */
        /* <DEDUP_REMOVED lines=24> */
[----:B------:R-:W-:Y:S01]  /*cdd0*/  FFMA.FTZ R50, R191, R50, R167 ;  /* 0x00000032bf327223 */ /* 0x000fe200000100a7 */
        /* <DEDUP_REMOVED lines=12> */
[----:B------:R-:W-:Y:S01]  /*cea0*/  FFMA.FTZ R179, R191, R179, R161 ;  /* 0x000000b3bfb37223 */ /* 0x000fe200000100a1 */
[----:B------:R-:W-:Y:S02]  /*ceb0*/  FMUL.FTZ R50, R107, R50 ;  /* 0x000000326b327220 */ /* 0x000fe40000410000 */
[----:B------:R-:W-:Y:S01]  /*cec0*/  FADD.FTZ R177, R231, -R177 ;  /* 0x800000b1e7b17221 */ /* 0x000fe20000010000 */
[----:B------:R-:W-:-:S03]  /*ced0*/  FMUL.FTZ R179, R19, R179 ;  /* 0x000000b313b37220 */ /* 0x000fc60000410000 */
[----:B------:R-:W-:-:S04]  /*cee0*/  FFMA.FTZ R177, R191, R177, R160 ;  /* 0x000000b1bfb17223 */ /* 0x000fc800000100a0 */
        /* <DEDUP_REMOVED lines=23> */
.L_x_11308:
        /* <DEDUP_REMOVED lines=14> */
[----:B------:R-:W-:-:S07]  /*d140*/  MOV R47, R177 ;  /* 0x000000b1002f7202 */ /* 0x000fce0000000f00 */
.L_x_11288:
[----:B------:R-:W-:Y:S05]  /*d150*/  BSYNC.RECONVERGENT B1 ;  /* 0x0000000000017941 */ /* 0x000fea0003800200 */
.L_x_11270:
[----:B------:R-:W3:Y:S01]  /*d160*/  LDL.LU R176, [R1+0x14] ;  /* 0x0000140001b07983 */ /* 0x000ee20000300800 */
[----:B------:R-:W3:Y:S02]  /*d170*/  LDC.64 R18, c[0x0][0x380] ;  /* 0x0000e000ff127b82 */ /* 0x000ee40000000a00 */
[----:B---3--:R-:W-:-:S04]  /*d180*/  LEA R176, R18, R176, 0x2 ;  /* 0x000000b012b07211 */ /* 0x008fc800078e10ff */
[----:B------:R-:W-:Y:S01]  /*d190*/  ISETP.GE.AND P0, PT, R176, R19, PT ;  /* 0x00000013b000720c */ /* 0x000fe20003f06270 */
[----:B------:R1:W-:-:S12]  /*d1a0*/  STL [R1+0x14], R176 ;  /* 0x000014b001007387 */ /* 0x0003d80000100800 */
[----:B-1----:R-:W-:Y:S05]  /*d1b0*/  @!P0 BRA `(.L_x_11309) ;  /* 0xffffff4000488947 */ /* 0x002fea000383ffff */
.L_x_11258:
[----:B------:R-:W-:Y:S05]  /*d1c0*/  BSYNC B0 ;  /* 0x0000000000007941 */ /* 0x000fea0003800000 */
.L_x_11257:
        /* <DEDUP_REMOVED lines=20> */
[----:B------:R-:W2:Y:S01]  /*d310*/  LDL.LU R183, [R1+0x2c] ;  /* 0x00002c0001b77983 */ /* 0x000ea20000300800 */
[----:B-----5:R-:W-:Y:S01]  /*d320*/  MOV R2, 0x400 ;  /* 0x0000040000027802 */ /* 0x020fe20000000f00 */
[----:B------:R-:W1:Y:S01]  /*d330*/  S2R R176, SR_TID.X ;  /* 0x0000000000b07919 */ /* 0x000e620000002100 */
[----:B------:R-:W0:Y:S01]  /*d340*/  S2R R3, SR_CgaCtaId ;  /* 0x0000000000037919 */ /* 0x000e220000008800 */
[----:B-1----:R-:W-:-:S02]  /*d350*/  SHF.R.U32.HI R0, RZ, 0x5, R176 ;  /* 0x00000005ff007819 */ /* 0x002fc400000116b0 */
[----:B0-----:R-:W-:-:S03]  /*d360*/  LEA R3, R3, R2, 0x18 ;  /* 0x0000000203037211 */ /* 0x001fc600078ec0ff */
[----:B---3--:R-:W-:-:S05]  /*d370*/  IMAD R0, R0, 0xa0, R18 ;  /* 0x000000a000007824 */ /* 0x008fca00078e0212 */
[----:B------:R-:W-:-:S05]  /*d380*/  LEA R33, R0, R3, 0x5 ;  /* 0x0000000300217211 */ /* 0x000fca00078e28ff */
[----:B----4-:R-:W-:Y:S04]  /*d390*/  STS.128 [R33], R228 ;  /* 0x000000e421007388 */ /* 0x010fe80000000c00 */
[----:B------:R-:W-:Y:S04]  /*d3a0*/  STS.128 [R33+0x10], R168 ;  /* 0x000010a821007388 */ /* 0x000fe80000000c00 */
[----:B------:R-:W-:Y:S04]  /*d3b0*/  STS.128 [R33+0x400], R172 ;  /* 0x000400ac21007388 */ /* 0x000fe80000000c00 */
[----:B--2---:R-:W-:Y:S04]  /*d3c0*/  STS.128 [R33+0x410], R184 ;  /* 0x000410b821007388 */ /* 0x004fe80000000c00 */
        /* <DEDUP_REMOVED lines=42> */
[----:B------:R-:W2:Y:S01]  /*d670*/  LDL.LU R177, [R1+0x114] ;  /* 0x0001140001b17983 */ /* 0x000ea20000300800 */
[----:B------:R-:W-:-:S03]  /*d680*/  LEA R0, R176, R3, 0x2 ;  /* 0x00000003b0007211 */ /* 0x000fc600078e10ff */
        /* <DEDUP_REMOVED lines=10> */
[----:B------:R-:W2:Y:S04]  /*d730*/  LDS R34, [R0+0x200] ;  /* 0x0002000000227984 */ /* 0x000ea80000000800 */
[----:B------:R-:W2:Y:S04]  /*d740*/  LDS R37, [R0+0x1600] ;  /* 0x0016000000257984 */ /* 0x000ea80000000800 */
        /* <DEDUP_REMOVED lines=104> */
[----:B------:R-:W2:Y:S01]  /*ddd0*/  S2UR UR15, SR_CTAID.X ;  /* 0x00000000000f79c3 */ /* 0x000ea20000002500 */
[----:B0-----:R-:W-:-:S07]  /*dde0*/  FADD.FTZ R36, R36, R39 ;  /* 0x0000002724247221 */ /* 0x001fce0000010000 */
[----:B-1----:R-:W2:Y:S01]  /*ddf0*/  LDC R45, c[0x0][0x388] ;  /* 0x0000e200ff2d7b82 */ /* 0x002ea20000000800 */
[----:B------:R-:W0:Y:S04]  /*de00*/  LDS R80, [R0] ;  /* 0x0000000000507984 */ /* 0x000e280000000800 */
[----:B------:R-:W1:Y:S04]  /*de10*/  LDS R76, [R0+0x200] ;  /* 0x00020000004c7984 */ /* 0x000e680000000800 */
        /* <DEDUP_REMOVED lines=11> */
[----:B--2---:R-:W-:-:S02]  /*ded0*/  IMAD R45, R45, UR15, RZ ;  /* 0x0000000f2d2d7c24 */ /* 0x004fc4000f8e02ff */
[----:B0-----:R-:W-:Y:S01]  /*dee0*/  FADD.FTZ R80, RZ, R80 ;  /* 0x00000050ff507221 */ /* 0x001fe20000010000 */
[----:B-1----:R-:W-:Y:S01]  /*def0*/  FADD.FTZ R76, RZ, R76 ;  /* 0x0000004cff4c7221 */ /* 0x002fe20000010000 */
        /* <DEDUP_REMOVED lines=62> */
.L_x_11311:
[----:B------:R-:W-:Y:S05]  /*e2e0*/  BSYNC.RECONVERGENT B0 ;  /* 0x0000000000007941 */ /* 0x000fea0003800200 */
.L_x_11310:
        /* <DEDUP_REMOVED lines=17> */
.L_x_11313:
[----:B------:R-:W-:Y:S05]  /*e400*/  BSYNC.RECONVERGENT B0 ;  /* 0x0000000000007941 */ /* 0x000fea0003800200 */
.L_x_11312:
        /* <DEDUP_REMOVED lines=17> */
.L_x_11315:
[----:B------:R-:W-:Y:S05]  /*e520*/  BSYNC.RECONVERGENT B0 ;  /* 0x0000000000007941 */ /* 0x000fea0003800200 */
.L_x_11314:
        /* <DEDUP_REMOVED lines=134> */
.L_x_11317:
[----:B------:R-:W-:Y:S05]  /*ed90*/  BSYNC.RECONVERGENT B0 ;  /* 0x0000000000007941 */ /* 0x000fea0003800200 */
.L_x_11316:
        /* <DEDUP_REMOVED lines=17> */
.L_x_11319:
[----:B------:R-:W-:Y:S05]  /*eeb0*/  BSYNC.RECONVERGENT B0 ;  /* 0x0000000000007941 */ /* 0x000fea0003800200 */
.L_x_11318:
        /* <DEDUP_REMOVED lines=17> */
.L_x_11321:
[----:B------:R-:W-:Y:S05]  /*efd0*/  BSYNC.RECONVERGENT B0 ;  /* 0x0000000000007941 */ /* 0x000fea0003800200 */
.L_x_11320:
        /* <DEDUP_REMOVED lines=17> */
.L_x_11323:
[----:B------:R-:W-:Y:S05]  /*f0f0*/  BSYNC.RECONVERGENT B0 ;  /* 0x0000000000007941 */ /* 0x000fea0003800200 */
.L_x_11322:
        /* <DEDUP_REMOVED lines=17> */
.L_x_11325:
[----:B------:R-:W-:Y:S05]  /*f210*/  BSYNC.RECONVERGENT B0 ;  /* 0x0000000000007941 */ /* 0x000fea0003800200 */
.L_x_11324:
        /* <DEDUP_REMOVED lines=17> */
.L_x_11327:
[----:B------:R-:W-:Y:S05]  /*f330*/  BSYNC.RECONVERGENT B0 ;  /* 0x0000000000007941 */ /* 0x000fea0003800200 */
.L_x_11326:
        /* <DEDUP_REMOVED lines=11> */
.L_x_11269:
[----:B------:R-:W-:Y:S01]  /*f3f0*/  HFMA2 R178, -RZ, RZ, 0, 5.9604644775390625e-08 ;  /* 0x00000001ffb27431 */ /* 0x000fe200000001ff */
[----:B------:R-:W-:Y:S01]  /*f400*/  BSSY B1, `(.L_x_11328) ;  /* 0x0000007000017945 */ /* 0x000fe20003800000 */
[----:B------:R-:W-:Y:S02]  /*f410*/  MOV R179, R216 ;  /* 0x000000d800b37202 */ /* 0x000fe40000000f00 */
[----:B------:R-:W-:Y:S02]  /*f420*/  MOV R177, 0x1f ;  /* 0x0000001f00b17802 */ /* 0x000fe40000000f00 */
[----:B---3--:R-:W-:-:S07]  /*f430*/  MOV R176, 0xffffffff ;  /* 0xffffffff00b07802 */ /* 0x008fce0000000f00 */
[----:B012--5:R-:W-:Y:S05]  /*f440*/  WARPSYNC.COLLECTIVE R176, `(.L_x_11329) ;  /* 0x00000000b0087348 */ /* 0x027fea0003c00000 */
[----:B------:R3:W4:Y:S02]  /*f450*/  SHFL.BFLY P6, R182, R179, R178, R177 ;  /* 0x0c0000b2b3b67389 */ /* 0x00072400000c00b1 */
[----:B012345:R-:W-:Y:S05]  /*f460*/  ENDCOLLECTIVE ;  /* 0x000000000000791b */ /* 0x03ffea0003800000 */
.L_x_11329:
[----:B------:R-:W-:Y:S05]  /*f470*/  BSYNC B1 ;  /* 0x0000000000017941 */ /* 0x000fea0003800000 */
.L_x_11328:
        /* <DEDUP_REMOVED lines=9> */
.L_x_11330:
        /* <DEDUP_REMOVED lines=8> */
.L_x_11331:
[----:B------:R-:W-:Y:S02]  /*f590*/  MOV R179, R181 ;  /* 0x000000b500b37202 */ /* 0x000fe40000000f00 */
[----:B------:R-:W-:-:S05]  /*f5a0*/  MOV R176, R182 ;  /* 0x000000b600b07202 */ /* 0x000fca0000000f00 */
[----:B------:R-:W-:Y:S01]  /*f5b0*/  FADD.FTZ R180, R180, R176 ;  /* 0x000000b0b4b47221 */ /* 0x000fe20000010000 */
[----:B------:R-:W-:-:S07]  /*f5c0*/  MOV R176, 0xffffffff ;  /* 0xffffffff00b07802 */ /* 0x000fce0000000f00 */
[----:B------:R-:W-:Y:S05]  /*f5d0*/  WARPSYNC.COLLECTIVE R176, `(.L_x_11332) ;  /* 0x00000000b0087348 */ /* 0x000fea0003c00000 */
[----:B------:R0:W1:Y:S02]  /*f5e0*/  SHFL.BFLY P6, R182, R179, R178, R177 ;  /* 0x0c0000b2b3b67389 */ /* 0x00006400000c00b1 */
[----:B01----:R-:W-:Y:S05]  /*f5f0*/  ENDCOLLECTIVE ;  /* 0x000000000000791b */ /* 0x003fea0003800000 */
.L_x_11332:
        /* <DEDUP_REMOVED lines=8> */
.L_x_11333:
[----:B------:R-:W-:Y:S02]  /*f680*/  MOV R179, R181 ;  /* 0x000000b500b37202 */ /* 0x000fe40000000f00 */
[----:B------:R-:W-:-:S05]  /*f690*/  MOV R176, R182 ;  /* 0x000000b600b07202 */ /* 0x000fca0000000f00 */
[----:B------:R-:W-:Y:S01]  /*f6a0*/  FADD.FTZ R180, R180, R176 ;  /* 0x000000b0b4b47221 */ /* 0x000fe20000010000 */
[----:B------:R-:W-:-:S07]  /*f6b0*/  MOV R176, 0xffffffff ;  /* 0xffffffff00b07802 */ /* 0x000fce0000000f00 */
[----:B------:R-:W-:Y:S05]  /*f6c0*/  WARPSYNC.COLLECTIVE R176, `(.L_x_11334) ;  /* 0x00000000b0087348 */ /* 0x000fea0003c00000 */
[----:B------:R0:W1:Y:S02]  /*f6d0*/  SHFL.BFLY P6, R182, R179, R178, R177 ;  /* 0x0c0000b2b3b67389 */ /* 0x00006400000c00b1 */
[----:B01----:R-:W-:Y:S05]  /*f6e0*/  ENDCOLLECTIVE ;  /* 0x000000000000791b */ /* 0x003fea0003800000 */
.L_x_11334:
        /* <DEDUP_REMOVED lines=8> */
.L_x_11335:
[----:B------:R-:W-:Y:S02]  /*f770*/  MOV R179, R181 ;  /* 0x000000b500b37202 */ /* 0x000fe40000000f00 */
[----:B------:R-:W-:-:S05]  /*f780*/  MOV R176, R182 ;  /* 0x000000b600b07202 */ /* 0x000fca0000000f00 */
[----:B------:R-:W-:Y:S01]  /*f790*/  FADD.FTZ R180, R180, R176 ;  /* 0x000000b0b4b47221 */ /* 0x000fe20000010000 */
[----:B------:R-:W-:-:S07]  /*f7a0*/  MOV R176, 0xffffffff ;  /* 0xffffffff00b07802 */ /* 0x000fce0000000f00 */
[----:B------:R-:W-:Y:S05]  /*f7b0*/  WARPSYNC.COLLECTIVE R176, `(.L_x_11336) ;  /* 0x00000000b0087348 */ /* 0x000fea0003c00000 */
[----:B------:R0:W1:Y:S02]  /*f7c0*/  SHFL.BFLY P6, R182, R179, R178, R177 ;  /* 0x0c0000b2b3b67389 */ /* 0x00006400000c00b1 */
[----:B01----:R-:W-:Y:S05]  /*f7d0*/  ENDCOLLECTIVE ;  /* 0x000000000000791b */ /* 0x003fea0003800000 */
.L_x_11336:
        /* <DEDUP_REMOVED lines=8> */
.L_x_11337:
[----:B------:R-:W-:Y:S02]  /*f860*/  MOV R179, R181 ;  /* 0x000000b500b37202 */ /* 0x000fe40000000f00 */
[----:B------:R-:W-:-:S07]  /*f870*/  MOV R183, R182 ;  /* 0x000000b600b77202 */ /* 0x000fce0000000f00 */
[----:B------:R-:W-:Y:S05]  /*f880*/  WARPSYNC.COLLECTIVE R176, `(.L_x_11338) ;  /* 0x00000000b0087348 */ /* 0x000fea0003c00000 */
[----:B------:R0:W1:Y:S02]  /*f890*/  SHFL.BFLY P6, R182, R179, R178, R177 ;  /* 0x0c0000b2b3b67389 */ /* 0x00006400000c00b1 */
[----:B01----:R-:W-:Y:S05]  /*f8a0*/  ENDCOLLECTIVE ;  /* 0x000000000000791b */ /* 0x003fea0003800000 */
.L_x_11338:
[----:B------:R-:W-:Y:S01]  /*f8b0*/  MOV R176, R182 ;  /* 0x000000b600b07202 */ /* 0x000fe20000000f00 */
[----:B------:R-:W-:Y:S06]  /*f8c0*/  BRA `(.L_x_11339) ;  /* 0xffffff4400007947 */ /* 0x000fec000383ffff */
.L_x_11340:
        /* <DEDUP_REMOVED lines=11> */
.L_x_25446:


//--------------------- .text._ZN10layer_norm13ln_bwd_kernelINS_13Kernel_traitsIf13__nv_bfloat16fS2_fjLj1280ELj1ELj4ELj1ELj16ENS_18Kernel_traits_baseILj1280EfS2_fS2_fjLj128EEEEELb1ELb1ELb0ELb1EEEvNS_9BwdParamsE --------------------------
	.section	.text._ZN10layer_norm13ln_bwd_kernelINS_13Kernel_traitsIf13__nv_bfloat16fS2_fjLj1280ELj1ELj4ELj1ELj16ENS_18Kernel_traits_baseILj1280EfS2_fS2_fjLj128EEEEELb1ELb1ELb0ELb1EEEvNS_9BwdParamsE,"ax",@progbits
	.align	128
        .global         _ZN10layer_norm13ln_bwd_kernelINS_13Kernel_traitsIf13__nv_bfloat16fS2_fjLj1280ELj1ELj4ELj1ELj16ENS_18Kernel_traits_baseILj1280EfS2_fS2_fjLj128EEEEELb1ELb1ELb0ELb1EEEvNS_9BwdParamsE
        .type           _ZN10layer_norm13ln_bwd_kernelINS_13Kernel_traitsIf13__nv_bfloat16fS2_fjLj1280ELj1ELj4ELj1ELj16ENS_18Kernel_traits_baseILj1280EfS2_fS2_fjLj128EEEEELb1ELb1ELb0ELb1EEEvNS_9BwdParamsE,@function
        .size           _ZN10layer_norm13ln_bwd_kernelINS_13Kernel_traitsIf13__nv_bfloat16fS2_fjLj1280ELj1ELj4ELj1ELj16ENS_18Kernel_traits_baseILj1280EfS2_fS2_fjLj128EEEEELb1ELb1ELb0ELb1EEEvNS_9BwdParamsE,(.L_x_25447 - _ZN10layer_norm13ln_bwd_kernelINS_13Kernel_traitsIf13__nv_bfloat16fS2_fjLj1280ELj1ELj4ELj1ELj16ENS_18Kernel_traits_baseILj1280EfS2_fS2_fjLj128EEEEELb1ELb1ELb0ELb1EEEvNS_9BwdParamsE)
        .other          _ZN10layer_norm13ln_bwd_kernelINS_13Kernel_traitsIf13__nv_bfloat16fS2_fjLj1280ELj1ELj4ELj1ELj16ENS_18Kernel_traits_baseILj1280EfS2_fS2_fjLj128EEEEELb1ELb1ELb0ELb1EEEvNS_9BwdParamsE,@"STO_CUDA_ENTRY STV_DEFAULT"
_ZN10layer_norm13ln_bwd_kernelINS_13Kernel_traitsIf13__nv_bfloat16fS2_fjLj1280ELj1ELj4ELj1ELj16ENS_18Kernel_traits_baseILj1280EfS2_fS2_fjLj128EEEEELb1ELb1ELb0ELb1EEEvNS_9BwdParamsE:
.text._ZN10layer_norm13ln_bwd_kernelINS_13Kernel_traitsIf13__nv_bfloat16fS2_fjLj1280ELj1ELj4ELj1ELj16ENS_18Kernel_traits_baseILj1280EfS2_fS2_fjLj128EEEEELb1ELb1ELb0ELb1EEEvNS_9BwdParamsE:
        /* <DEDUP_REMOVED lines=19> */
[----:B------:R-:W0:Y:S01]  /*0130*/  LDCU.64 UR18, c[0x0][0x390] ;  /* 0x00007200ff1277ac */ /* 0x000e220008000a00 */
        /* <DEDUP_REMOVED lines=9> */
[----:B------:R-:W2:Y:S01]  /*01d0*/  LDCU.U8 UR10, c[0x0][0x410] ;  /* 0x00008200ff0a77ac */ /* 0x000ea20008000000 */
[----:B------:R-:W-:Y:S02]  /*01e0*/  CS2R R36, SRZ ;  /* 0x0000000000247805 */ /* 0x000fe4000001ff00 */
[----:B------:R-:W-:Y:S02]  /*01f0*/  CS2R R42, SRZ ;  /* 0x00000000002a7805 */ /* 0x000fe4000001ff00 */
[----:B------:R-:W-:-:S02]  /*0200*/  CS2R R40, SRZ ;  /* 0x0000000000287805 */ /* 0x000fc4000001ff00 */
[----:B-1----:R-:W-:Y:S01]  /*0210*/  LOP3.LUT R116, R2, 0x1f, RZ, 0xc0, !PT ;  /* 0x0000001f02747812 */ /* 0x002fe200078ec0ff */
[----:B------:R-:W1:Y:S01]  /*0220*/  LDCU UR14, c[0x0][0x400] ;  /* 0x00008000ff0e77ac */ /* 0x000e620008000800 */
[----:B------:R-:W-:Y:S02]  /*0230*/  SHF.R.U32.HI R0, RZ, 0x5, R2 ;  /* 0x00000005ff007819 */ /* 0x000fe40000011602 */
[----:B------:R-:W-:Y:S02]  /*0240*/  CS2R R106, SRZ ;  /* 0x00000000006a7805 */ /* 0x000fe4000001ff00 */
[----:B------:R-:W-:Y:S01]  /*0250*/  CS2R R104, SRZ ;  /* 0x0000000000687805 */ /* 0x000fe2000001ff00 */
[----:B------:R0:W-:Y:S01]  /*0260*/  STL [R1], R116 ;  /* 0x0000007401007387 */ /* 0x0001e20000100800 */
        /* <DEDUP_REMOVED lines=42> */
[----:B01234-:R-:W-:Y:S06]  /*0510*/  @P0 BRA `(.L_x_11342) ;  /* 0x000000bc00bc0947 */ /* 0x01ffec0003800000 */
[----:B------:R-:W0:Y:S01]  /*0520*/  LDC.64 R4, c[0x0][0x3e8] ;  /* 0x0000fa00ff047b82 */ /* 0x000e220000000a00 */
[----:B------:R-:W1:Y:S07]  /*0530*/  LDCU.64 UR8, c[0x0][0x3e0] ;  /* 0x00007c00ff0877ac */ /* 0x000e6e0008000a00 */
[----:B------:R-:W2:Y:S01]  /*0540*/  LDC.64 R2, c[0x0][0x3d0] ;  /* 0x0000f400ff027b82 */ /* 0x000ea20000000a00 */
[----:B0-----:R-:W-:-:S05]  /*0550*/  IMAD.WIDE.U32 R4, R116, 0x20, R4 ;  /* 0x0000002074047825 */ /* 0x001fca00078e0004 */
[----:B------:R-:W5:Y:S01]  /*0560*/  LDG.E.128 R108, desc[UR6][R4.64+0x1010] ;  /* 0x00101006046c7981 */ /* 0x000f62000c1e1d00 */
[----:B-1----:R-:W-:Y:S01]  /*0570*/  ISETP.NE.U32.AND P0, PT, RZ, UR8, PT ;  /* 0x00000008ff007c0c */ /* 0x002fe2000bf05070 */
[----:B--2---:R-:W-:Y:S02]  /*0580*/  IMAD.WIDE.U32 R2, R116, 0x20, R2 ;  /* 0x0000002074027825 */ /* 0x004fe400078e0002 */
[----:B------:R-:W5:Y:S04]  /*0590*/  LDG.E.128 R104, desc[UR6][R4.64+0x1000] ;  /* 0x0010000604687981 */ /* 0x000f68000c1e1d00 */
[----:B------:R-:W5:Y:S04]  /*05a0*/  LDG.E.128 R100, desc[UR6][R4.64+0xc10] ;  /* 0x000c100604647981 */ /* 0x000f68000c1e1d00 */
[----:B------:R-:W5:Y:S04]  /*05b0*/  LDG.E.128 R96, desc[UR6][R4.64+0xc00] ;  /* 0x000c000604607981 */ /* 0x000f68000c1e1d00 */
[----:B------:R-:W5:Y:S04]  /*05c0*/  LDG.E.128 R92, desc[UR6][R4.64+0x810] ;  /* 0x00081006045c7981 */ /* 0x000f68000c1e1d00 */
[----:B------:R-:W5:Y:S04]  /*05d0*/  LDG.E.128 R88, desc[UR6][R4.64+0x800] ;  /* 0x0008000604587981 */ /* 0x000f68000c1e1d00 */
[----:B------:R-:W5:Y:S04]  /*05e0*/  LDG.E.128 R84, desc[UR6][R4.64+0x410] ;  /* 0x0004100604547981 */ /* 0x000f68000c1e1d00 */
[----:B------:R-:W5:Y:S04]  /*05f0*/  LDG.E.128 R80, desc[UR6][R4.64+0x400] ;  /* 0x0004000604507981 */ /* 0x000f68000c1e1d00 */
[----:B------:R-:W5:Y:S04]  /*0600*/  LDG.E.128 R76, desc[UR6][R4.64+0x10] ;  /* 0x00001006044c7981 */ /* 0x000f68000c1e1d00 */
[----:B------:R-:W5:Y:S01]  /*0610*/  LDG.E.128 R72, desc[UR6][R4.64] ;  /* 0x0000000604487981 */ /* 0x000f62000c1e1d00 */
[----:B------:R-:W-:-:S03]  /*0620*/  ISETP.NE.AND.EX P0, PT, RZ, UR9, PT, P0 ;  /* 0x00000009ff007c0c */ /* 0x000fc6000bf05300 */
        /* <DEDUP_REMOVED lines=9> */
[----:B------:R0:W5:Y:S04]  /*06c0*/  LDG.E.128 R112, desc[UR6][R2.64+0x1010] ;  /* 0x0010100602707981 */ /* 0x000168000c1e1d00 */
[----:B------:R1:W-:Y:S01]  /*06d0*/  STL [R1+0xb4], RZ ;  /* 0x0000b4ff01007387 */ /* 0x0003e20000100800 */
[----:B0-----:R-:W-:-:S03]  /*06e0*/  P2R R2, PR, RZ, 0x1 ;  /* 0x00000001ff027803 */ /* 0x001fc60000000000 */
        /* <DEDUP_REMOVED lines=104> */
[----:B------:R-:W-:Y:S01]  /*0d70*/  HFMA2 R248, -RZ, RZ, 0, 0 ;  /* 0x00000000fff87431 */ /* 0x000fe200000001ff */
[----:B------:R-:W-:Y:S01]  /*0d80*/  BSSY B1, `(.L_x_11343) ;  /* 0x0000b04000017945 */ /* 0x000fe20003800000 */
[----:B------:R-:W-:-:S02]  /*0d90*/  CS2R R234, SRZ ;  /* 0x0000000000ea7805 */ /* 0x000fc4000001ff00 */
[----:B------:R-:W-:Y:S02]  /*0da0*/  CS2R R244, SRZ ;  /* 0x0000000000f47805 */ /* 0x000fe4000001ff00 */
[----:B------:R-:W-:Y:S02]  /*0db0*/  CS2R R232, SRZ ;  /* 0x0000000000e87805 */ /* 0x000fe4000001ff00 */
[----:B------:R-:W-:Y:S02]  /*0dc0*/  CS2R R246, SRZ ;  /* 0x0000000000f67805 */ /* 0x000fe4000001ff00 */
[----:B------:R-:W-:Y:S02]  /*0dd0*/  MOV R230, RZ ;  /* 0x000000ff00e67202 */ /* 0x000fe40000000f00 */
[----:B------:R-:W-:Y:S02]  /*0de0*/  CS2R R228, SRZ ;  /* 0x0000000000e47805 */ /* 0x000fe4000001ff00 */
[----:B------:R-:W-:-:S02]  /*0df0*/  CS2R R226, SRZ ;  /* 0x0000000000e27805 */ /* 0x000fc4000001ff00 */
[----:B-1----:R-:W-:-:S07]  /*0e00*/  CS2R R224, SRZ ;  /* 0x0000000000e07805 */ /* 0x002fce000001ff00 */
.L_x_11367:
[----:B------:R-:W2:Y:S01]  /*0e10*/  LDL R2, [R1+0x1a4] ;  /* 0x0001a40001027983 */ /* 0x000ea20000100800 */
[----:B0-----:R-:W0:Y:S01]  /*0e20*/  LDC.64 R4, c[0x0][0x3c0] ;  /* 0x0000f000ff047b82 */ /* 0x001e220000000a00 */
[----:B------:R-:W-:Y:S01]  /*0e30*/  IMAD R231, R0, UR11, RZ ;  /* 0x0000000b00e77c24 */ /* 0x000fe2000f8e02ff */
[----:B------:R-:W1:Y:S06]  /*0e40*/  S2R R3, SR_TID.X ;  /* 0x0000000000037919 */ /* 0x000e6c0000002100 */
[----:B------:R-:W3:Y:S08]  /*0e50*/  LDC.64 R188, c[0x0][0x3a8] ;  /* 0x0000ea00ffbc7b82 */ /* 0x000ef00000000a00 */
[----:B------:R-:W4:Y:S01]  /*0e60*/  LDC.64 R20, c[0x0][0x428] ;  /* 0x00010a00ff147b82 */ /* 0x000f220000000a00 */
[----:B-1----:R-:W-:-:S05]  /*0e70*/  LOP3.LUT R8, R3, 0x1f, RZ, 0xc0, !PT ;  /* 0x0000001f03087812 */ /* 0x002fca00078ec0ff */
[----:B------:R4:W-:Y:S01]  /*0e80*/  STL [R1], R8 ;  /* 0x0000000801007387 */ /* 0x0009e20000100800 */
[----:B------:R-:W-:-:S03]  /*0e90*/  ISETP.NE.AND P1, PT, RZ, UR10, PT ;  /* 0x0000000aff007c0c */ /* 0x000fc6000bf25270 */
[----:B------:R-:W4:Y:S04]  /*0ea0*/  LDL.LU R242, [R1+0x4] ;  /* 0x0000040001f27983 */ /* 0x000f280000300800 */
[----:B------:R-:W4:Y:S04]  /*0eb0*/  LDL.LU R238, [R1+0x128] ;  /* 0x0001280001ee7983 */ /* 0x000f280000300800 */
[----:B------:R-:W4:Y:S01]  /*0ec0*/  LDL.LU R237, [R1+0xc] ;  /* 0x00000c0001ed7983 */ /* 0x000f220000300800 */
[----:B--2---:R-:W-:Y:S02]  /*0ed0*/  ISETP.NE.AND P0, PT, R2, RZ, PT ;  /* 0x000000ff0200720c */ /* 0x004fe40003f05270 */
[----:B------:R-:W-:-:S04]  /*0ee0*/  SHF.R.S32.HI R2, RZ, 0x1f, R231 ;  /* 0x0000001fff027819 */ /* 0x000fc800000114e7 */
[----:B------:R-:W-:Y:S01]  /*0ef0*/  LEA.HI R231, R2, R231, RZ, 0x3 ;  /* 0x000000e702e77211 */ /* 0x000fe200078f18ff */
[----:B0-----:R-:W-:Y:S02]  /*0f00*/  IMAD.WIDE R2, R0, 0x4, R4 ;  /* 0x0000000400027825 */ /* 0x001fe400078e0204 */
[----:B------:R-:W0:Y:S01]  /*0f10*/  LDC.64 R4, c[0x0][0x3c8] ;  /* 0x0000f200ff047b82 */ /* 0x000e220000000a00 */
[----:B------:R-:W-:Y:S02]  /*0f20*/  LEA.HI.SX32 R231, R231, R8, 0x1d ;  /* 0x00000008e7e77211 */ /* 0x000fe400078feaff */
[----:B------:R1:W2:Y:S02]  /*0f30*/  LDG.E R31, desc[UR6][R2.64] ;  /* 0x00000006021f7981 */ /* 0x0002a4000c1e1900 */
[----:B------:R-:W-:-:S03]  /*0f40*/  IADD3 R205, PT, PT, R231, 0x20, RZ ;  /* 0x00000020e7cd7810 */ /* 0x000fc60007ffe0ff */
[----:B------:R-:W1:Y:S02]  /*0f50*/  @P0 LDC.64 R6, c[0x0][0x3e0] ;  /* 0x0000f800ff060b82 */ /* 0x000e640000000a00 */
[----:B---3--:R-:W-:-:S05]  /*0f60*/  IMAD.WIDE.U32 R160, R205, 0x20, R188 ;  /* 0x00000020cda07825 */ /* 0x008fca00078e00bc */
[----:B------:R-:W3:Y:S01]  /*0f70*/  LDG.E.128 R156, desc[UR6][R160.64] ;  /* 0x00000006a09c7981 */ /* 0x000ee2000c1e1d00 */
[----:B------:R-:W-:Y:S01]  /*0f80*/  IADD3 R185, PT, PT, R231, 0x40, RZ ;  /* 0x00000040e7b97810 */ /* 0x000fe20007ffe0ff */
[----:B-1----:R-:W-:-:S04]  /*0f90*/  @P0 IMAD.WIDE R6, R0, 0x2, R6 ;  /* 0x0000000200060825 */ /* 0x002fc800078e0206 */
[C-C-:B------:R-:W-:Y:S01]  /*0fa0*/  IMAD.WIDE.U32 R152, R231.reuse, 0x20, R188.reuse ;  /* 0x00000020e7987825 */ /* 0x140fe200078e00bc */
[----:B------:R-:W-:Y:S01]  /*0fb0*/  IADD3 R30, PT, PT, R231, 0x60, RZ ;  /* 0x00000060e71e7810 */ /* 0x000fe20007ffe0ff */
[----:B------:R-:W3:Y:S02]  /*0fc0*/  @P0 LDG.E.U16 R6, desc[UR6][R6.64] ;  /* 0x0000000606060981 */ /* 0x000ee4000c1e1500 */
[--C-:B------:R-:W-:Y:S01]  /*0fd0*/  IMAD.WIDE.U32 R168, R185, 0x20, R188.reuse ;  /* 0x00000020b9a87825 */ /* 0x100fe200078e00bc */
[----:B------:R-:W-:Y:S01]  /*0fe0*/  IADD3 R2, PT, PT, R231, 0x80, RZ ;  /* 0x00000080e7027810 */ /* 0x000fe20007ffe0ff */
[----:B------:R-:W3:Y:S04]  /*0ff0*/  LDG.E.128 R24, desc[UR6][R152.64] ;  /* 0x0000000698187981 */ /* 0x000ee8000c1e1d00 */
[----:B------:R-:W3:Y:S01]  /*1000*/  LDG.E.128 R164, desc[UR6][R168.64] ;  /* 0x00000006a8a47981 */ /* 0x000ee2000c1e1d00 */
[----:B------:R-:W-:-:S03]  /*1010*/  IMAD.WIDE.U32 R176, R30, 0x20, R188 ;  /* 0x000000201eb07825 */ /* 0x000fc600078e00bc */
[----:B------:R-:W3:Y:S04]  /*1020*/  LDG.E.128 R160, desc[UR6][R160.64+0x10] ;  /* 0x00001006a0a07981 */ /* 0x000ee8000c1e1d00 */
[----:B------:R-:W3:Y:S04]  /*1030*/  LDG.E.128 R152, desc[UR6][R152.64+0x10] ;  /* 0x0000100698987981 */ /* 0x000ee8000c1e1d00 */
[----:B------:R-:W3:Y:S01]  /*1040*/  LDG.E.128 R168, desc[UR6][R168.64+0x10] ;  /* 0x00001006a8a87981 */ /* 0x000ee2000c1e1d00 */
[----:B------:R-:W-:-:S03]  /*1050*/  IMAD.WIDE.U32 R188, R2, 0x20, R188 ;  /* 0x0000002002bc7825 */ /* 0x000fc600078e00bc */
[----:B------:R-:W3:Y:S01]  /*1060*/  LDG.E.128 R172, desc[UR6][R176.64] ;  /* 0x00000006b0ac7981 */ /* 0x000ee2000c1e1d00 */
[----:B----4-:R-:W-:-:S03]  /*1070*/  IMAD.WIDE.U32 R8, R205, 0x10, R20 ;  /* 0x00000010cd087825 */ /* 0x010fc600078e0014 */
[----:B------:R-:W4:Y:S01]  /*1080*/  LDG.E.128 R180, desc[UR6][R188.64] ;  /* 0x00000006bcb47981 */ /* 0x000f22000c1e1d00 */
[----:B------:R-:W-:-:S03]  /*1090*/  IMAD.WIDE.U32 R192, R231, 0x10, R20 ;  /* 0x00000010e7c07825 */ /* 0x000fc600078e0014 */
[----:B------:R-:W4:Y:S01]  /*10a0*/  LDG.E.128 R8, desc[UR6][R8.64] ;  /* 0x0000000608087981 */ /* 0x000f22000c1e1d00 */
[----:B------:R-:W-:-:S03]  /*10b0*/  IMAD.WIDE.U32 R12, R185, 0x10, R20 ;  /* 0x00000010b90c7825 */ /* 0x000fc600078e0014 */
[----:B------:R-:W4:Y:S01]  /*10c0*/  LDG.E.128 R176, desc[UR6][R176.64+0x10] ;  /* 0x00001006b0b07981 */ /* 0x000f22000c1e1d00 */
[----:B------:R-:W-:-:S03]  /*10d0*/  IMAD.WIDE.U32 R16, R30, 0x10, R20 ;  /* 0x000000101e107825 */ /* 0x000fc600078e0014 */
[----:B------:R-:W4:Y:S01]  /*10e0*/  LDG.E.128 R188, desc[UR6][R188.64+0x10] ;  /* 0x00001006bcbc7981 */ /* 0x000f22000c1e1d00 */
[----:B------:R-:W-:-:S03]  /*10f0*/  IMAD.WIDE.U32 R20, R2, 0x10, R20 ;  /* 0x0000001002147825 */ /* 0x000fc600078e0014 */
[----:B------:R-:W4:Y:S01]  /*1100*/  LDG.E.128 R12, desc[UR6][R12.64] ;  /* 0x000000060c0c7981 */ /* 0x000f22000c1e1d00 */
[----:B0-----:R-:W-:-:S03]  /*1110*/  IMAD.WIDE R4, R0, 0x4, R4 ;  /* 0x0000000400047825 */ /* 0x001fc600078e0204 */
[----:B------:R-:W4:Y:S04]  /*1120*/  LDG.E.128 R20, desc[UR6][R20.64] ;  /* 0x0000000614147981 */ /* 0x000f28000c1e1d00 */
[----:B------:R-:W4:Y:S04]  /*1130*/  LDG.E.128 R192, desc[UR6][R192.64] ;  /* 0x00000006c0c07981 */ /* 0x000f28000c1e1d00 */
[----:B------:R-:W4:Y:S04]  /*1140*/  LDG.E.128 R16, desc[UR6][R16.64] ;  /* 0x0000000610107981 */ /* 0x000f28000c1e1d00 */
[----:B------:R3:W4:Y:S01]  /*1150*/  LDG.E R4, desc[UR6][R4.64] ;  /* 0x0000000604047981 */ /* 0x000722000c1e1900 */
[----:B--2---:R-:W-:-:S05]  /*1160*/  FSEL R31, R31, RZ, !P1 ;  /* 0x000000ff1f1f7208 */ /* 0x004fca0004800000 */
[----:B---3--:R-:W-:Y:S02]  /*1170*/  FADD.FTZ R5, -R31, R156 ;  /* 0x0000009c1f057221 */ /* 0x008fe40000010100 */
[----:B------:R-:W2:Y:S01]  /*1180*/  LDL.LU R156, [R1+0x80] ;  /* 0x00008000019c7983 */ /* 0x000ea20000300800 */
[----:B------:R-:W-:Y:S02]  /*1190*/  MOV R3, 0x3f800000 ;  /* 0x3f80000000037802 */ /* 0x000fe40000000f00 */
[----:B------:R-:W-:Y:S02]  /*11a0*/  @P0 SHF.L.U32 R3, R6, 0x10, RZ ;  /* 0x0000001006030819 */ /* 0x000fe400000006ff */
[----:B------:R-:W-:-:S04]  /*11b0*/  ISETP.NE.U32.AND P0, PT, RZ, UR12, PT ;  /* 0x0000000cff007c0c */ /* 0x000fc8000bf05070 */
[----:B------:R-:W-:Y:S01]  /*11c0*/  ISETP.NE.AND.EX P0, PT, RZ, UR13, PT, P0 ;  /* 0x0000000dff007c0c */ /* 0x000fe2000bf05300 */
[C---:B------:R-:W-:Y:S01]  /*11d0*/  FADD.FTZ R198, -R31.reuse, R168 ;  /* 0x000000a81fc67221 */ /* 0x040fe20000010100 */
[C---:B------:R-:W-:Y:S01]  /*11e0*/  FADD.FTZ R239, -R31.reuse, R169 ;  /* 0x000000a91fef7221 */ /* 0x040fe20000010100 */
[----:B------:R-:W-:-:S10]  /*11f0*/  FADD.FTZ R28, -R31, R154 ;  /* 0x0000009a1f1c7221 */ /* 0x000fd40000010100 */
[----:B------:R-:W0:Y:S01]  /*1200*/  @P0 LDC.64 R168, c[0x0][0x438] ;  /* 0x00010e00ffa80b82 */ /* 0x000e220000000a00 */
[C---:B------:R-:W-:Y:S01]  /*1210*/  FADD.FTZ R154, -R31.reuse, R170 ;  /* 0x000000aa1f9a7221 */ /* 0x040fe20000010100 */
[----:B------:R-:W-:-:S06]  /*1220*/  FADD.FTZ R199, -R31, R171 ;  /* 0x000000ab1fc77221 */ /* 0x000fcc0000010100 */
[----:B------:R-:W1:Y:S01]  /*1230*/  @P0 LDC.64 R170, c[0x0][0x438] ;  /* 0x00010e00ffaa0b82 */ /* 0x000e620000000a00 */
[C---:B----4-:R-:W-:Y:S01]  /*1240*/  PRMT R222, R8.reuse, 0x7632, R222 ;  /* 0x0000763208de7816 */ /* 0x050fe200000000de */
[C---:B------:R-:W-:Y:S01]  /*1250*/  FADD.FTZ R29, -R31.reuse, R27 ;  /* 0x0000001b1f1d7221 */ /* 0x040fe20000010100 */
[C---:B------:R-:W-:Y:S01]  /*1260*/  FADD.FTZ R24, -R31.reuse, R24 ;  /* 0x000000181f187221 */ /* 0x040fe20000010100 */
[C---:B------:R-:W-:Y:S01]  /*1270*/  FADD.FTZ R25, -R31.reuse, R25 ;  /* 0x000000191f197221 */ /* 0x040fe20000010100 */
[C---:B------:R-:W-:Y:S01]  /*1280*/  FADD.FTZ R26, -R31.reuse, R26 ;  /* 0x0000001a1f1a7221 */ /* 0x040fe20000010100 */
[C---:B------:R-:W-:Y:S01]  /*1290*/  FADD.FTZ R152, -R31.reuse, R152 ;  /* 0x000000981f987221 */ /* 0x040fe20000010100 */
[C---:B------:R-:W-:Y:S01]  /*12a0*/  FADD.FTZ R221, -R31.reuse, R191 ;  /* 0x000000bf1fdd7221 */ /* 0x040fe20000010100 */
[----:B------:R-:W-:Y:S01]  /*12b0*/  SHF.L.U32 R191, R8, 0x10, RZ ;  /* 0x0000001008bf7819 */ /* 0x000fe200000006ff */
[C---:B------:R-:W-:Y:S01]  /*12c0*/  FADD.FTZ R155, -R31.reuse, R155 ;  /* 0x0000009b1f9b7221 */ /* 0x040fe20000010100 */
[----:B------:R-:W-:Y:S01]  /*12d0*/  FADD.FTZ R157, -R31, R157 ;  /* 0x0000009d1f9d7221 */ /* 0x000fe20000010100 */
[----:B------:R-:W-:Y:S01]  /*12e0*/  PRMT R201, R13, 0x7632, R201 ;  /* 0x000076320dc97816 */ /* 0x000fe200000000c9 */
[C---:B------:R-:W-:Y:S01]  /*12f0*/  FADD.FTZ R219, -R31.reuse, R158 ;  /* 0x0000009e1fdb7221 */ /* 0x040fe20000010100 */
[----:B------:R-:W-:Y:S01]  /*1300*/  FADD.FTZ R220, -R31, R159 ;  /* 0x0000009f1fdc7221 */ /* 0x000fe20000010100 */
[----:B0-----:R-:W-:Y:S01]  /*1310*/  @P0 IMAD.WIDE.U32 R168, R2, 0x20, R168 ;  /* 0x0000002002a80825 */ /* 0x001fe200078e00a8 */
[----:B------:R-:W-:-:S03]  /*1320*/  SHF.L.U32 R8, R13, 0x10, RZ ;  /* 0x000000100d087819 */ /* 0x000fc600000006ff */
[C---:B------:R-:W-:Y:S01]  /*1330*/  FADD.FTZ R27, -R31.reuse, R153 ;  /* 0x000000991f1b7221 */ /* 0x040fe20000010100 */
[C---:B------:R-:W-:Y:S01]  /*1340*/  FADD.FTZ R160, -R31.reuse, R160 ;  /* 0x000000a01fa07221 */ /* 0x040fe20000010100 */
[C---:B------:R-:W-:Y:S01]  /*1350*/  FADD.FTZ R161, -R31.reuse, R161 ;  /* 0x000000a11fa17221 */ /* 0x040fe20000010100 */
[----:B-----5:R-:W5:Y:S01]  /*1360*/  @P0 LDG.E.128 R36, desc[UR6][R168.64] ;  /* 0x00000006a8240981 */ /* 0x020f62000c1e1d00 */
[C---:B------:R-:W-:Y:S01]  /*1370*/  FADD.FTZ R184, -R31.reuse, R162 ;  /* 0x000000a21fb87221 */ /* 0x040fe20000010100 */
[C---:B------:R-:W-:Y:S01]  /*1380*/  FADD.FTZ R204, -R31.reuse, R163 ;  /* 0x000000a31fcc7221 */ /* 0x040fe20000010100 */
[C---:B------:R-:W-:Y:S01]  /*1390*/  FADD.FTZ R164, -R31.reuse, R164 ;  /* 0x000000a41fa47221 */ /* 0x040fe20000010100 */
        /* <DEDUP_REMOVED lines=20> */
[----:B------:R-:W3:Y:S01]  /*14e0*/  LDL.LU R183, [R1+0x134] ;  /* 0x0001340001b77983 */ /* 0x000ee20000300800 */
[----:B------:R-:W-:-:S02]  /*14f0*/  SHF.L.U32 R196, R14, 0x10, RZ ;  /* 0x000000100ec47819 */ /* 0x000fc400000006ff */
[C---:B------:R-:W-:Y:S02]  /*1500*/  PRMT R203, R15.reuse, 0x7632, R203 ;  /* 0x000076320fcb7816 */ /* 0x040fe400000000cb */
[----:B------:R-:W-:Y:S01]  /*1510*/  SHF.L.U32 R197, R15, 0x10, RZ ;  /* 0x000000100fc57819 */ /* 0x000fe200000006ff */
[----:B-1----:R-:W-:Y:S01]  /*1520*/  @P0 IMAD.WIDE.U32 R170, R185, 0x20, R170 ;  /* 0x00000020b9aa0825 */ /* 0x002fe200078e00aa */
[C---:B0-----:R-:W-:Y:S01]  /*1530*/  PRMT R168, R20.reuse, 0x7632, R168 ;  /* 0x0000763214a87816 */ /* 0x041fe200000000a8 */
[----:B------:R-:W0:Y:S01]  /*1540*/  @P0 LDC.64 R6, c[0x0][0x438] ;  /* 0x00010e00ff060b82 */ /* 0x000e220000000a00 */
[----:B------:R-:W-:Y:S02]  /*1550*/  SHF.L.U32 R13, R20, 0x10, RZ ;  /* 0x00000010140d7819 */ /* 0x000fe400000006ff */
[----:B------:R-:W-:Y:S01]  /*1560*/  PRMT R31, R192, 0x7632, R31 ;  /* 0x00007632c01f7816 */ /* 0x000fe2000000001f */
[----:B------:R-:W5:Y:S01]  /*1570*/  @P0 LDG.E.128 R52, desc[UR6][R170.64] ;  /* 0x00000006aa340981 */ /* 0x000f62000c1e1d00 */
[----:B------:R-:W-:-:S02]  /*1580*/  PRMT R20, R21, 0x7632, R20 ;  /* 0x0000763215147816 */ /* 0x000fc40000000014 */
[----:B------:R-:W-:Y:S01]  /*1590*/  SHF.L.U32 R14, R21, 0x10, RZ ;  /* 0x00000010150e7819 */ /* 0x000fe200000006ff */
[----:B------:R1:W5:Y:S01]  /*15a0*/  @P0 LDG.E.128 R48, desc[UR6][R170.64+0x10] ;  /* 0x00001006aa300981 */ /* 0x000362000c1e1d00 */
[----:B------:R-:W-:Y:S01]  /*15b0*/  SHF.L.U32 R192, R192, 0x10, RZ ;  /* 0x00000010c0c07819 */ /* 0x000fe200000006ff */
[C---:B------:R-:W-:Y:S01]  /*15c0*/  FMUL.FTZ R243, R4.reuse, R25 ;  /* 0x0000001904f37220 */ /* 0x040fe20000410000 */
[C---:B------:R-:W-:Y:S01]  /*15d0*/  PRMT R177, R19.reuse, 0x7632, R177 ;  /* 0x0000763213b17816 */ /* 0x040fe200000000b1 */
[C---:B------:R-:W-:Y:S01]  /*15e0*/  FMUL.FTZ R28, R4.reuse, R28 ;  /* 0x0000001c041c7220 */ /* 0x040fe20000410000 */
[----:B------:R-:W-:Y:S02]  /*15f0*/  SHF.L.U32 R169, R19, 0x10, RZ ;  /* 0x0000001013a97819 */ /* 0x000fe400000006ff */
[----:B------:R-:W-:Y:S01]  /*1600*/  PRMT R223, R9, 0x7632, R223 ;  /* 0x0000763209df7816 */ /* 0x000fe200000000df */
[----:B------:R-:W-:Y:S01]  /*1610*/  FMUL.FTZ R219, R4, R219 ;  /* 0x000000db04db7220 */ /* 0x000fe20000410000 */
[C---:B------:R-:W-:Y:S01]  /*1620*/  PRMT R21, R22.reuse, 0x7632, R21 ;  /* 0x0000763216157816 */ /* 0x040fe20000000015 */
[----:B------:R-:W4:Y:S01]  /*1630*/  @P0 LDC.64 R158, c[0x0][0x438] ;  /* 0x00010e00ff9e0b82 */ /* 0x000f220000000a00 */
[----:B------:R-:W-:-:S02]  /*1640*/  SHF.L.U32 R15, R22, 0x10, RZ ;  /* 0x00000010160f7819 */ /* 0x000fc400000006ff */
[----:B------:R-:W-:Y:S02]  /*1650*/  PRMT R153, R193, 0x7632, R153 ;  /* 0x00007632c1997816 */ /* 0x000fe40000000099 */
[C---:B------:R-:W-:Y:S02]  /*1660*/  PRMT R22, R23.reuse, 0x7632, R22 ;  /* 0x0000763217167816 */ /* 0x040fe40000000016 */
[----:B------:R-:W-:Y:S01]  /*1670*/  SHF.L.U32 R19, R23, 0x10, RZ ;  /* 0x0000001017137819 */ /* 0x000fe200000006ff */
[C---:B------:R-:W-:Y:S01]  /*1680*/  FMUL.FTZ R23, R4.reuse, R24 ;  /* 0x0000001804177220 */ /* 0x040fe20000410000 */
[----:B------:R-:W-:Y:S01]  /*1690*/  SHF.L.U32 R193, R193, 0x10, RZ ;  /* 0x00000010c1c17819 */ /* 0x000fe200000006ff */
[C---:B------:R-:W-:Y:S01]  /*16a0*/  FMUL.FTZ R24, R4.reuse, R26 ;  /* 0x0000001a04187220 */ /* 0x040fe20000410000 */
[C---:B------:R-:W-:Y:S01]  /*16b0*/  FMUL.FTZ R27, R4.reuse, R27 ;  /* 0x0000001b041b7220 */ /* 0x040fe20000410000 */
[----:B------:R-:W-:Y:S01]  /*16c0*/  FFMA.FTZ R242, R23, R192, R242 ;  /* 0x000000c017f27223 */ /* 0x000fe200000100f2 */
[----:B------:R-:W-:Y:S01]  /*16d0*/  FMUL.FTZ R26, R4, R29 ;  /* 0x0000001d041a7220 */ /* 0x000fe20000410000 */
[----:B------:R-:W-:Y:S01]  /*16e0*/  FFMA.FTZ R237, R24, R193, R237 ;  /* 0x000000c118ed7223 */ /* 0x000fe200000100ed */
[----:B------:R-:W3:Y:S01]  /*16f0*/  LDL.LU R29, [R1+0x14] ;  /* 0x00001400011d7983 */ /* 0x000ee20000300800 */
[----:B------:R-:W-:Y:S01]  /*1700*/  FADD.FTZ R238, R193, R238 ;  /* 0x000000eec1ee7221 */ /* 0x000fe20000010000 */
[----:B-1----:R-:W-:-:S02]  /*1710*/  MOV R171, R241 ;  /* 0x000000f100ab7202 */ /* 0x002fc40000000f00 */
[----:B------:R-:W-:Y:S02]  /*1720*/  PRMT R217, R10, 0x7632, R217 ;  /* 0x000076320ad97816 */ /* 0x000fe400000000d9 */
[----:B------:R-:W-:Y:S01]  /*1730*/  PRMT R206, R11, 0x7632, R206 ;  /* 0x000076320bce7816 */ /* 0x000fe200000000ce */
[----:B------:R-:W-:Y:S01]  /*1740*/  FMUL.FTZ R184, R4, R184 ;  /* 0x000000b804b87220 */ /* 0x000fe20000410000 */
[----:B------:R-:W-:Y:S01]  /*1750*/  PRMT R200, R12, 0x7632, R200 ;  /* 0x000076320cc87816 */ /* 0x000fe200000000c8 */
[----:B------:R-:W1:Y:S08]  /*1760*/  @P0 LDC.64 R162, c[0x0][0x438] ;  /* 0x00010e00ffa20b82 */ /* 0x000e700000000a00 */
[----:B------:R-:W3:Y:S01]  /*1770*/  LDC.64 R174, c[0x0][0x3b0] ;  /* 0x0000ec00ffae7b82 */ /* 0x000ee20000000a00 */
[----:B--2---:R-:W-:-:S05]  /*1780*/  FADD.FTZ R156, R192, R156 ;  /* 0x0000009cc09c7221 */ /* 0x004fca0000010000 */
[----:B------:R-:W-:Y:S04]  /*1790*/  STL [R1+0x80], R156 ;  /* 0x0000809c01007387 */ /* 0x000fe80000100800 */
[----:B------:R-:W-:Y:S04]  /*17a0*/  STL [R1+0x4], R242 ;  /* 0x000004f201007387 */ /* 0x000fe80000100800 */
[----:B------:R2:W-:Y:S04]  /*17b0*/  STL [R1+0xc], R237 ;  /* 0x00000ced01007387 */ /* 0x0005e80000100800 */
[----:B--2---:R-:W2:Y:S04]  /*17c0*/  LDL.LU R237, [R1+0x13c] ;  /* 0x00013c0001ed7983 */ /* 0x004ea80000300800 */
[----:B------:R4:W-:Y:S04]  /*17d0*/  STL [R1+0x128], R238 ;  /* 0x000128ee01007387 */ /* 0x0009e80000100800 */
[----:B------:R-:W2:Y:S04]  /*17e0*/  LDL.LU R156, [R1+0x1c] ;  /* 0x00001c00019c7983 */ /* 0x000ea80000300800 */
[----:B------:R-:W2:Y:S04]  /*17f0*/  LDL.LU R242, [R1+0x8] ;  /* 0x0000080001f27983 */ /* 0x000ea80000300800 */
[----:B------:R-:W2:Y:S01]  /*1800*/  LDL.LU R241, [R1+0x124] ;  /* 0x0001240001f17983 */ /* 0x000ea20000300800 */
[----:B0-----:R-:W-:Y:S01]  /*1810*/  @P0 IMAD.WIDE.U32 R172, R231, 0x20, R6 ;  /* 0x00000020e7ac0825 */ /* 0x001fe200078e0006 */
[----:B------:R-:W-:-:S02]  /*1820*/  PRMT R7, R194, 0x7632, R7 ;  /* 0x00007632c2077816 */ /* 0x000fc40000000007 */
[----:B------:R-:W-:Y:S01]  /*1830*/  SHF.L.U32 R194, R194, 0x10, RZ ;  /* 0x00000010c2c27819 */ /* 0x000fe200000006ff */
[----:B----4-:R-:W-:Y:S01]  /*1840*/  FMUL.FTZ R238, R4, R152 ;  /* 0x0000009804ee7220 */ /* 0x010fe20000410000 */
[C---:B------:R-:W-:Y:S02]  /*1850*/  PRMT R6, R195.reuse, 0x7632, R6 ;  /* 0x00007632c3067816 */ /* 0x040fe40000000006 */
[----:B------:R-:W-:Y:S01]  /*1860*/  MOV R188, R240 ;  /* 0x000000f000bc7202 */ /* 0x000fe20000000f00 */
[----:B------:R-:W-:Y:S01]  /*1870*/  FMUL.FTZ R25, R212, R192 ;  /* 0x000000c0d4197220 */ /* 0x000fe20000410000 */
[----:B------:R-:W-:Y:S01]  /*1880*/  SHF.L.U32 R195, R195, 0x10, RZ ;  /* 0x00000010c3c37819 */ /* 0x000fe200000006ff */
[----:B------:R-:W-:Y:S01]  /*1890*/  FMUL.FTZ R240, R214, R193 ;  /* 0x000000c1d6f07220 */ /* 0x000fe20000410000 */
[----:B------:R-:W-:Y:S01]  /*18a0*/  SHF.L.U32 R31, R31, 0x10, RZ ;  /* 0x000000101f1f7819 */ /* 0x000fe200000006ff */
[----:B------:R-:W4:Y:S04]  /*18b0*/  LDL.LU R193, [R1+0x10] ;  /* 0x0000100001c17983 */ /* 0x000f280000300800 */
[----:B------:R-:W4:Y:S01]  /*18c0*/  LDL.LU R192, [R1+0x12c] ;  /* 0x00012c0001c07983 */ /* 0x000f220000300800 */
[----:B------:R-:W-:-:S02]  /*18d0*/  SHF.L.U32 R153, R153, 0x10, RZ ;  /* 0x0000001099997819 */ /* 0x000fc400000006ff */
[----:B------:R-:W-:Y:S02]  /*18e0*/  SHF.L.U32 R9, R9, 0x10, RZ ;  /* 0x0000001009097819 */ /* 0x000fe400000006ff */
[----:B------:R-:W-:Y:S02]  /*18f0*/  SHF.L.U32 R10, R10, 0x10, RZ ;  /* 0x000000100a0a7819 */ /* 0x000fe400000006ff */
[----:B------:R-:W-:Y:S02]  /*1900*/  SHF.L.U32 R11, R11, 0x10, RZ ;  /* 0x000000100b0b7819 */ /* 0x000fe400000006ff */
[----:B------:R-:W-:Y:S01]  /*1910*/  SHF.L.U32 R12, R12, 0x10, RZ ;  /* 0x000000100c0c7819 */ /* 0x000fe200000006ff */
[----:B------:R-:W-:Y:S01]  /*1920*/  @P0 IMAD.WIDE.U32 R158, R205, 0x20, R158 ;  /* 0x00000020cd9e0825 */ /* 0x000fe200078e009e */
[----:B------:R-:W5:Y:S03]  /*1930*/  @P0 LDG.E.128 R68, desc[UR6][R172.64] ;  /* 0x00000006ac440981 */ /* 0x000f66000c1e1d00 */
[----:B-1----:R-:W-:Y:S01]  /*1940*/  @P0 IMAD.WIDE.U32 R162, R30, 0x20, R162 ;  /* 0x000000201ea20825 */ /* 0x002fe200078e00a2 */
[----:B------:R0:W5:Y:S03]  /*1950*/  @P0 LDG.E.128 R64, desc[UR6][R172.64+0x10] ;  /* 0x00001006ac400981 */ /* 0x000166000c1e1d00 */
[----:B---3--:R-:W-:Y:S01]  /*1960*/  FADD.FTZ R183, R194, R183 ;  /* 0x000000b7c2b77221 */ /* 0x008fe20000010000 */
[----:B------:R-:W-:-:S04]  /*1970*/  FFMA.FTZ R29, R238, R194, R29 ;  /* 0x000000c2ee1d7223 */ /* 0x000fc8000001001d */
[----:B------:R1:W-:Y:S01]  /*1980*/  STL [R1+0x134], R183 ;  /* 0x000134b701007387 */ /* 0x0003e20000100800 */
[----:B------:R-:W-:Y:S02]  /*1990*/  SHF.L.U32 R7, R7, 0x10, RZ ;  /* 0x0000001007077819 */ /* 0x000fe400000006ff */
[----:B------:R-:W-:Y:S01]  /*19a0*/  SHF.L.U32 R6, R6, 0x10, RZ ;  /* 0x0000001006067819 */ /* 0x000fe200000006ff */
[----:B------:R-:W5:Y:S01]  /*19b0*/  @P0 LDG.E.128 R60, desc[UR6][R158.64] ;  /* 0x000000069e3c0981 */ /* 0x000f62000c1e1d00 */
[----:B------:R-:W-:-:S03]  /*19c0*/  IMAD.WIDE.U32 R178, R231, 0x8, R174 ;  /* 0x00000008e7b27825 */ /* 0x000fc600078e00ae */
[----:B------:R-:W5:Y:S04]  /*19d0*/  @P0 LDG.E.128 R56, desc[UR6][R158.64+0x10] ;  /* 0x000010069e380981 */ /* 0x000f68000c1e1d00 */
[----:B-1----:R-:W3:Y:S04]  /*19e0*/  LDL.LU R183, [R1+0x138] ;  /* 0x0001380001b77983 */ /* 0x002ee80000300800 */
[----:B------:R-:W3:Y:S04]  /*19f0*/  LDL.LU R170, [R1+0x18] ;  /* 0x0000180001aa7983 */ /* 0x000ee80000300800 */
[----:B------:R-:W3:Y:S04]  /*1a00*/  LDL.LU R152, [R1+0x140] ;  /* 0x0001400001987983 */ /* 0x000ee80000300800 */
[----:B------:R-:W-:Y:S01]  /*1a10*/  STL [R1+0x14], R29 ;  /* 0x0000141d01007387 */ /* 0x000fe20000100800 */
[----:B--2---:R-:W-:-:S03]  /*1a20*/  FADD.FTZ R237, R195, R237 ;  /* 0x000000edc3ed7221 */ /* 0x004fc60000010000 */
[----:B------:R-:W5:Y:S01]  /*1a30*/  @P0 LDG.E.128 R44, desc[UR6][R162.64] ;  /* 0x00000006a22c0981 */ /* 0x000f62000c1e1d00 */
[----:B------:R-:W-:-:S03]  /*1a40*/  FFMA.FTZ R156, R28, R195, R156 ;  /* 0x000000c31c9c7223 */ /* 0x000fc6000001009c */
[----:B------:R-:W-:Y:S01]  /*1a50*/  STL [R1+0x13c], R237 ;  /* 0x00013ced01007387 */ /* 0x000fe20000100800 */
[----:B------:R-:W-:-:S03]  /*1a60*/  FFMA.FTZ R242, R243, R31, R242 ;  /* 0x0000001ff3f27223 */ /* 0x000fc600000100f2 */
[----:B------:R-:W-:Y:S01]  /*1a70*/  STL [R1+0x1c], R156 ;  /* 0x00001c9c01007387 */ /* 0x000fe20000100800 */
[----:B------:R-:W-:-:S03]  /*1a80*/  FADD.FTZ R241, R31, R241 ;  /* 0x000000f11ff17221 */ /* 0x000fc60000010000 */
[----:B------:R1:W-:Y:S04]  /*1a90*/  STL [R1+0x8], R242 ;  /* 0x000008f201007387 */ /* 0x0003e80000100800 */
[----:B------:R-:W-:Y:S01]  /*1aa0*/  STL [R1+0x124], R241 ;  /* 0x000124f101007387 */ /* 0x000fe20000100800 */
[----:B----4-:R-:W-:Y:S01]  /*1ab0*/  FFMA.FTZ R193, R26, R153, R193 ;  /* 0x000000991ac17223 */ /* 0x010fe200000100c1 */
[----:B-1----:R-:W-:Y:S02]  /*1ac0*/  FMUL.FTZ R242, R213, R31 ;  /* 0x0000001fd5f27220 */ /* 0x002fe40000410000 */
[----:B------:R1:W5:Y:S04]  /*1ad0*/  @P0 LDG.E.128 R40, desc[UR6][R162.64+0x10] ;  /* 0x00001006a2280981 */ /* 0x000368000c1e1d00 */
[----:B------:R-:W2:Y:S01]  /*1ae0*/  LDL.LU R31, [R1+0x20] ;  /* 0x00002000011f7983 */ /* 0x000ea20000300800 */
[----:B------:R-:W-:Y:S01]  /*1af0*/  FADD.FTZ R192, R153, R192 ;  /* 0x000000c099c07221 */ /* 0x000fe20000010000 */
[----:B------:R-:W-:-:S02]  /*1b00*/  FMUL.FTZ R156, R4, R155 ;  /* 0x0000009b049c7220 */ /* 0x000fc40000410000 */
[----:B------:R4:W-:Y:S04]  /*1b10*/  STL [R1+0x10], R193 ;  /* 0x000010c101007387 */ /* 0x0009e80000100800 */
[----:B------:R-:W-:Y:S01]  /*1b20*/  STL [R1+0x12c], R192 ;  /* 0x00012cc001007387 */ /* 0x000fe20000100800 */
[----:B------:R-:W-:Y:S01]  /*1b30*/  FMUL.FTZ R237, R210, R195 ;  /* 0x000000c3d2ed7220 */ /* 0x000fe20000410000 */
[----:B------:R-:W-:Y:S01]  /*1b40*/  IMAD.WIDE.U32 R180, R205, 0x8, R174 ;  /* 0x00000008cdb47825 */ /* 0x000fe200078e00ae */
[----:B------:R-:W-:Y:S02]  /*1b50*/  PRMT R176, R18, 0x7632, R176 ;  /* 0x0000763212b07816 */ /* 0x000fe400000000b0 */
[----:B------:R-:W-:Y:S01]  /*1b60*/  SHF.L.U32 R222, R222, 0x10, RZ ;  /* 0x00000010dede7819 */ /* 0x000fe200000006ff */
[----:B0-----:R-:W-:Y:S01]  /*1b70*/  IMAD.WIDE.U32 R172, R185, 0x8, R174 ;  /* 0x00000008b9ac7825 */ /* 0x001fe200078e00ae */
[----:B----4-:R-:W-:-:S03]  /*1b80*/  MOV R193, R221 ;  /* 0x000000dd00c17202 */ /* 0x010fc60000000f00 */
[----:B------:R-:W-:Y:S01]  /*1b90*/  FMUL.FTZ R241, R215, R153 ;  /* 0x00000099d7f17220 */ /* 0x000fe20000410000 */
[----:B------:R-:W-:Y:S01]  /*1ba0*/  SHF.L.U32 R223, R223, 0x10, RZ ;  /* 0x00000010dfdf7819 */ /* 0x000fe200000006ff */
[C---:B------:R-:W-:Y:S01]  /*1bb0*/  FMUL.FTZ R220, R4.reuse, R220 ;  /* 0x000000dc04dc7220 */ /* 0x040fe20000410000 */
[----:B------:R-:W-:Y:S01]  /*1bc0*/  SHF.L.U32 R217, R217, 0x10, RZ ;  /* 0x00000010d9d97819 */ /* 0x000fe200000006ff */
[----:B------:R-:W-:Y:S01]  /*1bd0*/  FMUL.FTZ R204, R4, R204 ;  /* 0x000000cc04cc7220 */ /* 0x000fe20000410000 */
[----:B------:R-:W-:Y:S01]  /*1be0*/  SHF.L.U32 R206, R206, 0x10, RZ ;  /* 0x00000010cece7819 */ /* 0x000fe200000006ff */
[----:B------:R-:W-:Y:S01]  /*1bf0*/  FMUL.FTZ R199, R4, R199 ;  /* 0x000000c704c77220 */ /* 0x000fe20000410000 */
[----:B------:R-:W-:Y:S01]  /*1c00*/  SHF.L.U32 R200, R200, 0x10, RZ ;  /* 0x00000010c8c87819 */ /* 0x000fe200000006ff */
[----:B------:R-:W5:Y:S01]  /*1c10*/  LDG.E.64 R178, desc[UR6][R178.64] ;  /* 0x00000006b2b27981 */ /* 0x000f62000c1e1b00 */
[----:B---3--:R-:W-:Y:S01]  /*1c20*/  FADD.FTZ R183, R7, R183 ;  /* 0x000000b707b77221 */ /* 0x008fe20000010000 */
[----:B------:R-:W-:-:S04]  /*1c30*/  FFMA.FTZ R170, R27, R7, R170 ;  /* 0x000000071baa7223 */ /* 0x000fc800000100aa */
[----:B------:R-:W-:Y:S01]  /*1c40*/  STL [R1+0x138], R183 ;  /* 0x000138b701007387 */ /* 0x000fe20000100800 */
[----:B------:R-:W-:-:S03]  /*1c50*/  FADD.FTZ R152, R6, R152 ;  /* 0x0000009806987221 */ /* 0x000fc60000010000 */
[----:B------:R0:W-:Y:S04]  /*1c60*/  STL [R1+0x18], R170 ;  /* 0x000018aa01007387 */ /* 0x0001e80000100800 */
[----:B------:R3:W-:Y:S04]  /*1c70*/  STL [R1+0x140], R152 ;  /* 0x0001409801007387 */ /* 0x0007e80000100800 */
[----:B------:R-:W4:Y:S01]  /*1c80*/  LDL.LU R221, [R1+0x24] ;  /* 0x0000240001dd7983 */ /* 0x000f220000300800 */
[----:B0-----:R-:W-:Y:S02]  /*1c90*/  MOV R170, R188 ;  /* 0x000000bc00aa7202 */ /* 0x001fe40000000f00 */
[----:B------:R-:W-:Y:S01]  /*1ca0*/  MOV R188, R216 ;  /* 0x000000d800bc7202 */ /* 0x000fe20000000f00 */
[----:B------:R-:W-:Y:S01]  /*1cb0*/  FMUL.FTZ R29, R208, R194 ;  /* 0x000000c2d01d7220 */ /* 0x000fe20000410000 */
[----:B------:R-:W4:Y:S01]  /*1cc0*/  LDL.LU R216, [R1+0x14c] ;  /* 0x00014c0001d87983 */ /* 0x000f220000300800 */
[----:B------:R-:W-:-:S03]  /*1cd0*/  MOV R183, R239 ;  /* 0x000000ef00b77202 */ /* 0x000fc60000000f00 */
[----:B------:R-:W4:Y:S01]  /*1ce0*/  LDL.LU R195, [R1+0x2c] ;  /* 0x00002c0001c37983 */ /* 0x000f220000300800 */
[----:B------:R-:W-:Y:S01]  /*1cf0*/  FMUL.FTZ R239, R209, R7 ;  /* 0x00000007d1ef7220 */ /* 0x000fe20000410000 */
[----:B---3--:R-:W-:Y:S01]  /*1d00*/  MOV R152, R236 ;  /* 0x000000ec00987202 */ /* 0x008fe20000000f00 */
[-C--:B------:R-:W-:Y:S01]  /*1d10*/  FMUL.FTZ R236, R211, R6.reuse ;  /* 0x00000006d3ec7220 */ /* 0x080fe20000410000 */
[----:B--2---:R-:W-:Y:S01]  /*1d20*/  FFMA.FTZ R31, R156, R6, R31 ;  /* 0x000000069c1f7223 */ /* 0x004fe2000001001f */
[----:B------:R-:W-:Y:S01]  /*1d30*/  MOV R192, R218 ;  /* 0x000000da00c07202 */ /* 0x000fe20000000f00 */
[----:B-1----:R-:W-:-:S04]  /*1d40*/  IMAD.WIDE.U32 R162, R30, 0x8, R174 ;  /* 0x000000081ea27825 */ /* 0x002fc800078e00ae */
[----:B------:R-:W-:Y:S01]  /*1d50*/  IMAD.WIDE.U32 R158, R2, 0x8, R174 ;  /* 0x00000008029e7825 */ /* 0x000fe200078e00ae */
[----:B------:R0:W-:Y:S01]  /*1d60*/  STL [R1+0x20], R31 ;  /* 0x0000201f01007387 */ /* 0x0001e20000100800 */
[----:B------:R-:W-:Y:S02]  /*1d70*/  MOV R194, R190 ;  /* 0x000000be00c27202 */ /* 0x000fe40000000f00 */
[----:B------:R-:W-:Y:S01]  /*1d80*/  FMUL.FTZ R218, R4, R157 ;  /* 0x0000009d04da7220 */ /* 0x000fe20000410000 */
[----:B------:R-:W-:Y:S01]  /*1d90*/  SHF.L.U32 R18, R18, 0x10, RZ ;  /* 0x0000001012127819 */ /* 0x000fe200000006ff */
[----:B------:R-:W5:Y:S01]  /*1da0*/  LDG.E.64 R180, desc[UR6][R180.64] ;  /* 0x00000006b4b47981 */ /* 0x000f62000c1e1b00 */
[----:B------:R-:W-:Y:S02]  /*1db0*/  SHF.L.U32 R201, R201, 0x10, RZ ;  /* 0x00000010c9c97819 */ /* 0x000fe400000006ff */
[----:B------:R-:W-:Y:S01]  /*1dc0*/  SHF.L.U32 R202, R202, 0x10, RZ ;  /* 0x00000010caca7819 */ /* 0x000fe200000006ff */
[----:B------:R-:W5:Y:S04]  /*1dd0*/  LDG.E.64 R172, desc[UR6][R172.64] ;  /* 0x00000006acac7981 */ /* 0x000f68000c1e1b00 */
[----:B0-----:R-:W2:Y:S04]  /*1de0*/  LDL.LU R31, [R1+0x154] ;  /* 0x00015400011f7983 */ /* 0x001ea80000300800 */
[----:B------:R-:W3:Y:S04]  /*1df0*/  LDL.LU R155, [R1+0x34] ;  /* 0x00003400019b7983 */ /* 0x000ee80000300800 */
[----:B------:R-:W3:Y:S04]  /*1e00*/  LDL.LU R153, [R1+0x15c] ;  /* 0x00015c0001997983 */ /* 0x000ee80000300800 */
[----:B------:R-:W3:Y:S04]  /*1e10*/  LDL.LU R7, [R1+0x3c] ;  /* 0x00003c0001077983 */ /* 0x000ee80000300800 */
[----:B------:R-:W3:Y:S01]  /*1e20*/  LDL.LU R6, [R1+0x144] ;  /* 0x0001440001067983 */ /* 0x000ee20000300800 */
[----:B------:R-:W-:Y:S01]  /*1e30*/  FMUL.FTZ R190, R4, R5 ;  /* 0x0000000504be7220 */ /* 0x000fe20000410000 */
[----:B------:R-:W-:-:S02]  /*1e40*/  MOV R157, R152 ;  /* 0x00000098009d7202 */ /* 0x000fc40000000f00 */
[----:B------:R-:W-:Y:S01]  /*1e50*/  MOV R152, R193 ;  /* 0x000000c100987202 */ /* 0x000fe20000000f00 */
[----:B------:R-:W5:Y:S01]  /*1e60*/  LDG.E.64 R162, desc[UR6][R162.64] ;  /* 0x00000006a2a27981 */ /* 0x000f62000c1e1b00 */
[----:B----4-:R-:W-:Y:S01]  /*1e70*/  FADD.FTZ R216, R9, R216 ;  /* 0x000000d809d87221 */ /* 0x010fe20000010000 */
[----:B------:R-:W-:Y:S01]  /*1e80*/  FFMA.FTZ R221, R190, R191, R221 ;  /* 0x000000bfbedd7223 */ /* 0x000fe200000100dd */
[----:B------:R-:W-:Y:S01]  /*1e90*/  FFMA.FTZ R195, R219, R9, R195 ;  /* 0x00000009dbc37223 */ /* 0x000fe200000100c3 */
[----:B------:R-:W-:Y:S01]  /*1ea0*/  PRMT R174, R16, 0x7632, R174 ;  /* 0x0000763210ae7816 */ /* 0x000fe200000000ae */
[----:B------:R-:W5:Y:S01]  /*1eb0*/  LDG.E.64 R158, desc[UR6][R158.64] ;  /* 0x000000069e9e7981 */ /* 0x000f62000c1e1b00 */
[----:B--2---:R-:W-:Y:S01]  /*1ec0*/  FADD.FTZ R31, R10, R31 ;  /* 0x0000001f0a1f7221 */ /* 0x004fe20000010000 */
[----:B---3--:R-:W-:-:S05]  /*1ed0*/  FADD.FTZ R6, R191, R6 ;  /* 0x00000006bf067221 */ /* 0x008fca0000010000 */
[----:B------:R-:W-:Y:S04]  /*1ee0*/  STL [R1+0x144], R6 ;  /* 0x0001440601007387 */ /* 0x000fe80000100800 */
[----:B------:R-:W-:Y:S04]  /*1ef0*/  STL [R1+0x24], R221 ;  /* 0x000024dd01007387 */ /* 0x000fe80000100800 */
[----:B------:R0:W-:Y:S01]  /*1f00*/  STL [R1+0x14c], R216 ;  /* 0x00014cd801007387 */ /* 0x0001e20000100800 */
[----:B------:R-:W-:Y:S01]  /*1f10*/  FADD.FTZ R153, R11, R153 ;  /* 0x000000990b997221 */ /* 0x000fe20000010000 */
[----:B------:R-:W-:Y:S01]  /*1f20*/  FFMA.FTZ R7, R184, R11, R7 ;  /* 0x0000000bb8077223 */ /* 0x000fe20000010007 */
[----:B0-----:R-:W-:Y:S01]  /*1f30*/  FMUL.FTZ R216, R4, R160 ;  /* 0x000000a004d87220 */ /* 0x001fe20000410000 */
[----:B------:R-:W-:Y:S03]  /*1f40*/  STL [R1+0x2c], R195 ;  /* 0x00002cc301007387 */ /* 0x000fe60000100800 */
[----:B------:R-:W-:Y:S01]  /*1f50*/  FFMA.FTZ R155, R216, R10, R155 ;  /* 0x0000000ad89b7223 */ /* 0x000fe2000001009b */
[----:B------:R-:W-:Y:S01]  /*1f60*/  STL [R1+0x154], R31 ;  /* 0x0001541f01007387 */ /* 0x000fe20000100800 */
[----:B------:R-:W-:-:S03]  /*1f70*/  MOV R6, R192 ;  /* 0x000000c000067202 */ /* 0x000fc60000000f00 */
[----:B------:R-:W-:Y:S04]  /*1f80*/  STL [R1+0x34], R155 ;  /* 0x0000349b01007387 */ /* 0x000fe80000100800 */
[----:B------:R0:W-:Y:S01]  /*1f90*/  STL [R1+0x15c], R153 ;  /* 0x00015c9901007387 */ /* 0x0001e20000100800 */
[----:B------:R-:W-:-:S03]  /*1fa0*/  MOV R160, R207 ;  /* 0x000000cf00a07202 */ /* 0x000fc60000000f00 */
[----:B------:R1:W-:Y:S01]  /*1fb0*/  STL [R1+0x3c], R7 ;  /* 0x00003c0701007387 */ /* 0x0003e20000100800 */
[----:B------:R-:W-:-:S03]  /*1fc0*/  FMUL.FTZ R207, R138, R11 ;  /* 0x0000000b8acf7220 */ /* 0x000fc60000410000 */
[----:B------:R-:W2:Y:S01]  /*1fd0*/  LDL.LU R192, [R1+0x44] ;  /* 0x0000440001c07983 */ /* 0x000ea20000300800 */
[----:B0-----:R-:W-:-:S03]  /*1fe0*/  MOV R153, R194 ;  /* 0x000000c200997202 */ /* 0x001fc60000000f00 */
[----:B------:R-:W3:Y:S04]  /*1ff0*/  LDL.LU R194, [R1+0x16c] ;  /* 0x00016c0001c27983 */ /* 0x000ee80000300800 */
[----:B------:R-:W4:Y:S04]  /*2000*/  LDL.LU R193, [R1+0x4c] ;  /* 0x00004c0001c17983 */ /* 0x000f280000300800 */
[----:B------:R-:W4:Y:S04]  /*2010*/  LDL.LU R5, [R1+0x174] ;  /* 0x0001740001057983 */ /* 0x000f280000300800 */
[----:B------:R-:W3:Y:S01]  /*2020*/  LDL.LU R11, [R1+0x164] ;  /* 0x00016400010b7983 */ /* 0x000ee20000300800 */
[----:B------:R-:W-:Y:S01]  /*2030*/  MOV R155, R186 ;  /* 0x000000ba009b7202 */ /* 0x000fe20000000f00 */
[C---:B------:R-:W-:Y:S01]  /*2040*/  FMUL.FTZ R186, R4.reuse, R164 ;  /* 0x000000a404ba7220 */ /* 0x040fe20000410000 */
[----:B-1----:R-:W-:Y:S01]  /*2050*/  MOV R7, R182 ;  /* 0x000000b600077202 */ /* 0x002fe20000000f00 */
[----:B------:R-:W4:Y:S01]  /*2060*/  LDL.LU R164, [R1+0x54] ;  /* 0x0000540001a47983 */ /* 0x000f220000300800 */
[----:B------:R-:W-:Y:S01]  /*2070*/  FMUL.FTZ R182, R4, R161 ;  /* 0x000000a104b67220 */ /* 0x000fe20000410000 */
[----:B--2---:R-:W-:Y:S01]  /*2080*/  FFMA.FTZ R192, R186, R12, R192 ;  /* 0x0000000cbac07223 */ /* 0x004fe200000100c0 */
[----:B---3--:R-:W-:-:S05]  /*2090*/  FADD.FTZ R11, R12, R11 ;  /* 0x0000000b0c0b7221 */ /* 0x008fca0000010000 */
[----:B------:R0:W-:Y:S04]  /*20a0*/  STL [R1+0x164], R11 ;  /* 0x0001640b01007387 */ /* 0x0001e80000100800 */
[----:B------:R-:W2:Y:S04]  /*20b0*/  LDL.LU R161, [R1+0x17c] ;  /* 0x00017c0001a17983 */ /* 0x000ea80000300800 */
[----:B------:R-:W-:Y:S04]  /*20c0*/  STL [R1+0x44], R192 ;  /* 0x000044c001007387 */ /* 0x000fe80000100800 */
[----:B0-----:R-:W3:Y:S01]  /*20d0*/  LDL.LU R11, [R1+0x5c] ;  /* 0x00005c00010b7983 */ /* 0x001ee20000300800 */
[----:B------:R-:W-:Y:S01]  /*20e0*/  MOV R195, R188 ;  /* 0x000000bc00c37202 */ /* 0x000fe20000000f00 */
[----:B------:R-:W-:Y:S01]  /*20f0*/  FMUL.FTZ R188, R4, R166 ;  /* 0x000000a604bc7220 */ /* 0x000fe20000410000 */
[----:B------:R-:W-:Y:S01]  /*2100*/  FADD.FTZ R194, R8, R194 ;  /* 0x000000c208c27221 */ /* 0x000fe20000010000 */
[----:B----4-:R-:W-:-:S02]  /*2110*/  FADD.FTZ R5, R196, R5 ;  /* 0x00000005c4057221 */ /* 0x010fc40000010000 */
[----:B------:R-:W-:Y:S02]  /*2120*/  FFMA.FTZ R193, R188, R8, R193 ;  /* 0x00000008bcc17223 */ /* 0x000fe400000100c1 */
[----:B------:R0:W-:Y:S01]  /*2130*/  STL [R1+0x16c], R194 ;  /* 0x00016cc201007387 */ /* 0x0001e20000100800 */
[----:B------:R-:W-:-:S03]  /*2140*/  MOV R31, R183 ;  /* 0x000000b7001f7202 */ /* 0x000fc60000000f00 */
[----:B------:R-:W-:Y:S01]  /*2150*/  STL [R1+0x4c], R193 ;  /* 0x00004cc101007387 */ /* 0x000fe20000100800 */
[----:B------:R-:W-:-:S03]  /*2160*/  FMUL.FTZ R183, R136, R10 ;  /* 0x0000000a88b77220 */ /* 0x000fc60000410000 */
[----:B------:R1:W-:Y:S01]  /*2170*/  STL [R1+0x174], R5 ;  /* 0x0001740501007387 */ /* 0x0003e20000100800 */
[----:B0-----:R-:W-:Y:S01]  /*2180*/  FMUL.FTZ R194, R4, R198 ;  /* 0x000000c604c27220 */ /* 0x001fe20000410000 */
[----:B------:R-:W-:Y:S01]  /*2190*/  MOV R10, R187 ;  /* 0x000000bb000a7202 */ /* 0x000fe20000000f00 */
[----:B------:R-:W-:Y:S02]  /*21a0*/  FMUL.FTZ R221, R142, R9 ;  /* 0x000000098edd7220 */ /* 0x000fe40000410000 */
[----:B------:R-:W-:Y:S01]  /*21b0*/  FFMA.FTZ R164, R194, R196, R164 ;  /* 0x000000c4c2a47223 */ /* 0x000fe200000100a4 */
[----:B-1----:R-:W-:Y:S01]  /*21c0*/  MOV R5, R195 ;  /* 0x000000c300057202 */ /* 0x002fe20000000f00 */
[C---:B------:R-:W-:Y:S01]  /*21d0*/  FMUL.FTZ R195, R4.reuse, R154 ;  /* 0x0000009a04c37220 */ /* 0x040fe20000410000 */
[----:B------:R-:W-:Y:S02]  /*21e0*/  MOV R9, R189 ;  /* 0x000000bd00097202 */ /* 0x000fe40000000f00 */
[----:B------:R-:W-:Y:S01]  /*21f0*/  STL [R1+0x54], R164 ;  /* 0x000054a401007387 */ /* 0x000fe20000100800 */
[----:B------:R-:W-:Y:S01]  /*2200*/  MOV R166, R10 ;  /* 0x0000000a00a67202 */ /* 0x000fe20000000f00 */
[----:B------:R-:W-:Y:S01]  /*2210*/  FMUL.FTZ R189, R4, R167 ;  /* 0x000000a704bd7220 */ /* 0x000fe20000410000 */
[----:B------:R-:W-:Y:S01]  /*2220*/  MOV R167, R9 ;  /* 0x0000000900a77202 */ /* 0x000fe20000000f00 */
[----:B------:R-:W-:Y:S01]  /*2230*/  FMUL.FTZ R193, R134, R8 ;  /* 0x0000000886c17220 */ /* 0x000fe20000410000 */
[----:B--2---:R-:W-:-:S05]  /*2240*/  FADD.FTZ R161, R197, R161 ;  /* 0x000000a1c5a17221 */ /* 0x004fca0000010000 */
[----:B------:R-:W-:Y:S01]  /*2250*/  STL [R1+0x17c], R161 ;  /* 0x00017ca101007387 */ /* 0x000fe20000100800 */
[----:B---3--:R-:W-:-:S03]  /*2260*/  FFMA.FTZ R11, R195, R197, R11 ;  /* 0x000000c5c30b7223 */ /* 0x008fc6000001000b */
[----:B------:R-:W2:Y:S04]  /*2270*/  LDL.LU R10, [R1+0x184] ;  /* 0x00018400010a7983 */ /* 0x000ea80000300800 */
[----:B------:R-:W-:Y:S04]  /*2280*/  STL [R1+0x5c], R11 ;  /* 0x00005c0b01007387 */ /* 0x000fe80000100800 */
[----:B------:R-:W3:Y:S04]  /*2290*/  LDL.LU R9, [R1+0x64] ;  /* 0x0000640001097983 */ /* 0x000ee80000300800 */
[----:B------:R-:W4:Y:S01]  /*22a0*/  LDL.LU R8, [R1+0x18c] ;  /* 0x00018c0001087983 */ /* 0x000f220000300800 */
[----:B------:R-:W-:Y:S01]  /*22b0*/  SHF.L.U32 R16, R16, 0x10, RZ ;  /* 0x0000001010107819 */ /* 0x000fe200000006ff */
[C---:B------:R-:W-:Y:S01]  /*22c0*/  FMUL.FTZ R198, R4.reuse, R31 ;  /* 0x0000001f04c67220 */ /* 0x040fe20000410000 */
[C---:B------:R-:W-:Y:S01]  /*22d0*/  FMUL.FTZ R31, R4.reuse, R252 ;  /* 0x000000fc041f7220 */ /* 0x040fe20000410000 */
[----:B------:R-:W-:Y:S01]  /*22e0*/  FMUL.FTZ R187, R4, R165 ;  /* 0x000000a504bb7220 */ /* 0x000fe20000410000 */
[----:B------:R-:W-:Y:S01]  /*22f0*/  FMUL.FTZ R192, R132, R12 ;  /* 0x0000000c84c07220 */ /* 0x000fe20000410000 */
[----:B------:R-:W4:Y:S01]  /*2300*/  LDL.LU R165, [R1+0x6c] ;  /* 0x00006c0001a57983 */ /* 0x000f220000300800 */
[----:B------:R-:W-:-:S02]  /*2310*/  PRMT R175, R17, 0x7632, R175 ;  /* 0x0000763211af7816 */ /* 0x000fc400000000af */
[----:B------:R-:W-:Y:S01]  /*2320*/  SHF.L.U32 R17, R17, 0x10, RZ ;  /* 0x0000001011117819 */ /* 0x000fe200000006ff */
[----:B--2---:R-:W-:-:S05]  /*2330*/  FADD.FTZ R10, R16, R10 ;  /* 0x0000000a100a7221 */ /* 0x004fca0000010000 */
[----:B------:R0:W-:Y:S01]  /*2340*/  STL [R1+0x184], R10 ;  /* 0x0001840a01007387 */ /* 0x0001e20000100800 */
[----:B---3--:R-:W-:-:S03]  /*2350*/  FFMA.FTZ R9, R31, R16, R9 ;  /* 0x000000101f097223 */ /* 0x008fc60000010009 */
[----:B------:R-:W2:Y:S04]  /*2360*/  LDL.LU R12, [R1+0x194] ;  /* 0x00019400010c7983 */ /* 0x000ea80000300800 */
[----:B------:R1:W-:Y:S04]  /*2370*/  STL [R1+0x64], R9 ;  /* 0x0000640901007387 */ /* 0x0003e80000100800 */
[----:B0-----:R-:W3:Y:S01]  /*2380*/  LDL.LU R10, [R1+0x74] ;  /* 0x00007400010a7983 */ /* 0x001ee20000300800 */
[----:B----4-:R-:W-:-:S03]  /*2390*/  FADD.FTZ R8, R17, R8 ;  /* 0x0000000811087221 */ /* 0x010fc60000010000 */
[----:B-1----:R-:W4:Y:S04]  /*23a0*/  LDL.LU R9, [R1+0x19c] ;  /* 0x00019c0001097983 */ /* 0x002f280000300800 */
[----:B------:R0:W-:Y:S04]  /*23b0*/  STL [R1+0x18c], R8 ;  /* 0x00018c0801007387 */ /* 0x0001e80000100800 */
[----:B0-----:R-:W4:Y:S01]  /*23c0*/  LDL.LU R8, [R1+0x7c] ;  /* 0x00007c0001087983 */ /* 0x001f220000300800 */
[----:B------:R-:W-:Y:S01]  /*23d0*/  MOV R154, R160 ;  /* 0x000000a0009a7202 */ /* 0x000fe20000000f00 */
[C---:B------:R-:W-:Y:S01]  /*23e0*/  FMUL.FTZ R160, R4.reuse, R250 ;  /* 0x000000fa04a07220 */ /* 0x040fe20000410000 */
[----:B------:R-:W-:-:S03]  /*23f0*/  FMUL.FTZ R166, R4, R166 ;  /* 0x000000a604a67220 */ /* 0x000fc60000410000 */
[----:B------:R-:W-:Y:S01]  /*2400*/  FFMA.FTZ R165, R160, R17, R165 ;  /* 0x00000011a0a57223 */ /* 0x000fe200000100a5 */
[----:B------:R-:W-:-:S04]  /*2410*/  MOV R11, R157 ;  /* 0x0000009d000b7202 */ /* 0x000fc80000000f00 */
[----:B------:R0:W-:Y:S01]  /*2420*/  STL [R1+0x6c], R165 ;  /* 0x00006ca501007387 */ /* 0x0001e20000100800 */
[C---:B------:R-:W-:Y:S01]  /*2430*/  FMUL.FTZ R157, R4.reuse, R251 ;  /* 0x000000fb049d7220 */ /* 0x040fe20000410000 */
[----:B------:R-:W-:Y:S02]  /*2440*/  MOV R251, R154 ;  /* 0x0000009a00fb7202 */ /* 0x000fe40000000f00 */
[----:B------:R-:W-:Y:S01]  /*2450*/  MOV R154, R167 ;  /* 0x000000a7009a7202 */ /* 0x000fe20000000f00 */
[----:B------:R-:W-:Y:S01]  /*2460*/  FMUL.FTZ R167, R4, R11 ;  /* 0x0000000b04a77220 */ /* 0x000fe20000410000 */
[----:B------:R-:W-:Y:S02]  /*2470*/  MOV R252, R153 ;  /* 0x0000009900fc7202 */ /* 0x000fe40000000f00 */
[----:B------:R-:W-:Y:S01]  /*2480*/  MOV R153, R152 ;  /* 0x0000009800997202 */ /* 0x000fe20000000f00 */
[----:B0-----:R-:W-:Y:S01]  /*2490*/  FMUL.FTZ R165, R126, R17 ;  /* 0x000000117ea57220 */ /* 0x001fe20000410000 */
[----:B--2---:R-:W-:Y:S01]  /*24a0*/  FADD.FTZ R12, R18, R12 ;  /* 0x0000000c120c7221 */ /* 0x004fe20000010000 */
[----:B---3--:R-:W-:-:S04]  /*24b0*/  FFMA.FTZ R10, R166, R18, R10 ;  /* 0x00000012a60a7223 */ /* 0x008fc8000001000a */
[----:B------:R-:W-:Y:S04]  /*24c0*/  STL [R1+0x194], R12 ;  /* 0x0001940c01007387 */ /* 0x000fe80000100800 */
[----:B------:R0:W-:Y:S01]  /*24d0*/  STL [R1+0x74], R10 ;  /* 0x0000740a01007387 */ /* 0x0001e20000100800 */
[----:B----4-:R-:W-:Y:S01]  /*24e0*/  FADD.FTZ R9, R169, R9 ;  /* 0x00000009a9097221 */ /* 0x010fe20000010000 */
[----:B0-----:R-:W-:-:S04]  /*24f0*/  FADD.FTZ R10, RZ, R25 ;  /* 0x00000019ff0a7221 */ /* 0x001fc80000010000 */
[----:B------:R-:W-:Y:S01]  /*2500*/  FADD.FTZ R10, R242, R10 ;  /* 0x0000000af20a7221 */ /* 0x000fe20000010000 */
[----:B------:R-:W-:-:S03]  /*2510*/  FFMA.FTZ R8, R167, R169, R8 ;  /* 0x000000a9a7087223 */ /* 0x000fc60000010008 */
[----:B------:R-:W-:Y:S01]  /*2520*/  FADD.FTZ R10, R240, R10 ;  /* 0x0000000af00a7221 */ /* 0x000fe20000010000 */
[----:B------:R-:W-:Y:S03]  /*2530*/  STL [R1+0x19c], R9 ;  /* 0x00019c0901007387 */ /* 0x000fe60000100800 */
[----:B------:R-:W-:Y:S01]  /*2540*/  FADD.FTZ R10, R241, R10 ;  /* 0x0000000af10a7221 */ /* 0x000fe20000010000 */
[----:B------:R0:W-:Y:S03]  /*2550*/  STL [R1+0x7c], R8 ;  /* 0x00007c0801007387 */ /* 0x0001e60000100800 */
[----:B------:R-:W-:Y:S01]  /*2560*/  FADD.FTZ R12, R29, R10 ;  /* 0x0000000a1d0c7221 */ /* 0x000fe20000010000 */
[C---:B------:R-:W-:Y:S01]  /*2570*/  FMUL.FTZ R10, R4.reuse, R154 ;  /* 0x0000009a040a7220 */ /* 0x040fe20000410000 */
[----:B0-----:R-:W-:-:S02]  /*2580*/  FMUL.FTZ R8, R4, R155 ;  /* 0x0000009b04087220 */ /* 0x001fc40000410000 */
[----:B------:R-:W2:Y:S01]  /*2590*/  LDL.LU R155, [R1+0x28] ;  /* 0x00002800019b7983 */ /* 0x000ea20000300800 */
[----:B------:R-:W-:Y:S01]  /*25a0*/  FADD.FTZ R17, R239, R12 ;  /* 0x0000000cef117221 */ /* 0x000fe20000010000 */
[----:B------:R-:W-:Y:S02]  /*25b0*/  FMUL.FTZ R12, R4, R153 ;  /* 0x00000099040c7220 */ /* 0x000fe40000410000 */
[----:B------:R-:W3:Y:S04]  /*25c0*/  LDL.LU R154, [R1+0x148] ;  /* 0x00014800019a7983 */ /* 0x000ee80000300800 */
[----:B------:R-:W4:Y:S01]  /*25d0*/  LDL.LU R153, [R1+0x30] ;  /* 0x0000300001997983 */ /* 0x000f220000300800 */
[----:B------:R-:W-:-:S04]  /*25e0*/  FFMA.FTZ R9, R23, R25, RZ ;  /* 0x0000001917097223 */ /* 0x000fc800000100ff */
[----:B------:R-:W-:-:S04]  /*25f0*/  FFMA.FTZ R9, R243, R242, R9 ;  /* 0x000000f2f3097223 */ /* 0x000fc80000010009 */
[----:B------:R-:W-:-:S04]  /*2600*/  FFMA.FTZ R9, R24, R240, R9 ;  /* 0x000000f018097223 */ /* 0x000fc80000010009 */
[----:B------:R-:W-:Y:S01]  /*2610*/  FFMA.FTZ R9, R26, R241, R9 ;  /* 0x000000f11a097223 */ /* 0x000fe20000010009 */
[----:B------:R-:W-:-:S03]  /*2620*/  FMUL.FTZ R164, R124, R16 ;  /* 0x000000107ca47220 */ /* 0x000fc60000410000 */
[----:B------:R-:W-:Y:S01]  /*2630*/  FFMA.FTZ R11, R238, R29, R9 ;  /* 0x0000001dee0b7223 */ /* 0x000fe20000010009 */
[----:B------:R-:W-:-:S03]  /*2640*/  MOV R152, R168 ;  /* 0x000000a800987202 */ /* 0x000fc60000000f00 */
[----:B------:R-:W-:Y:S01]  /*2650*/  FFMA.FTZ R16, R27, R239, R11 ;  /* 0x000000ef1b107223 */ /* 0x000fe2000001000b */
[----:B------:R-:W-:Y:S01]  /*2660*/  FMUL.FTZ R168, R120, R18 ;  /* 0x0000001278a87220 */ /* 0x000fe20000410000 */
[----:B------:R-:W-:Y:S02]  /*2670*/  FMUL.FTZ R11, R4, R252 ;  /* 0x000000fc040b7220 */ /* 0x000fe40000410000 */
[----:B------:R-:W-:Y:S01]  /*2680*/  FFMA.FTZ R18, R28, R237, R16 ;  /* 0x000000ed1c127223 */ /* 0x000fe20000010010 */
[----:B------:R-:W-:Y:S01]  /*2690*/  SHF.L.U32 R16, R152, 0x10, RZ ;  /* 0x0000001098107819 */ /* 0x000fe200000006ff */
[C---:B------:R-:W-:Y:S01]  /*26a0*/  FMUL.FTZ R9, R4.reuse, R251 ;  /* 0x000000fb04097220 */ /* 0x040fe20000410000 */
[----:B------:R-:W4:Y:S01]  /*26b0*/  LDL.LU R152, [R1+0x150] ;  /* 0x0001500001987983 */ /* 0x000f220000300800 */
[----:B------:R-:W-:-:S03]  /*26c0*/  FMUL.FTZ R161, R4, R249 ;  /* 0x000000f904a17220 */ /* 0x000fc60000410000 */
[----:B------:R-:W4:Y:S04]  /*26d0*/  LDL.LU R252, [R1+0x130] ;  /* 0x0001300001fc7983 */ /* 0x000f280000300800 */
[----:B------:R-:W4:Y:S04]  /*26e0*/  LDL.LU R251, [R1+0x1a0] ;  /* 0x0001a00001fb7983 */ /* 0x000f280000300800 */
[----:B------:R-:W4:Y:S01]  /*26f0*/  LDL.LU R249, [R1+0x158] ;  /* 0x0001580001f97983 */ /* 0x000f220000300800 */
[----:B--2---:R-:W-:Y:S01]  /*2700*/  FFMA.FTZ R155, R218, R222, R155 ;  /* 0x000000deda9b7223 */ /* 0x004fe2000001009b */
[----:B---3--:R-:W-:-:S04]  /*2710*/  FADD.FTZ R154, R222, R154 ;  /* 0x0000009ade9a7221 */ /* 0x008fc80000010000 */
[----:B------:R0:W-:Y:S01]  /*2720*/  STL [R1+0x28], R155 ;  /* 0x0000289b01007387 */ /* 0x0001e20000100800 */
[----:B----4-:R-:W-:-:S03]  /*2730*/  FFMA.FTZ R153, R220, R223, R153 ;  /* 0x000000dfdc997223 */ /* 0x010fc60000010099 */
[----:B0-----:R-:W2:Y:S04]  /*2740*/  LDL.LU R155, [R1+0x38] ;  /* 0x00003800019b7983 */ /* 0x001ea80000300800 */
[----:B------:R0:W-:Y:S04]  /*2750*/  STL [R1+0x148], R154 ;  /* 0x0001489a01007387 */ /* 0x0001e80000100800 */
[----:B0-----:R-:W3:Y:S04]  /*2760*/  LDL.LU R154, [R1+0x160] ;  /* 0x00016000019a7983 */ /* 0x001ee80000300800 */
[----:B------:R0:W-:Y:S04]  /*2770*/  STL [R1+0x30], R153 ;  /* 0x0000309901007387 */ /* 0x0001e80000100800 */
[----:B0-----:R-:W4:Y:S01]  /*2780*/  LDL.LU R153, [R1+0x40] ;  /* 0x0000400001997983 */ /* 0x001f220000300800 */
[----:B------:R-:W-:Y:S01]  /*2790*/  FADD.FTZ R152, R223, R152 ;  /* 0x00000098df987221 */ /* 0x000fe20000010000 */
[----:B------:R-:W-:-:S04]  /*27a0*/  FADD.FTZ R249, R217, R249 ;  /* 0x000000f9d9f97221 */ /* 0x000fc80000010000 */
[----:B------:R-:W-:Y:S01]  /*27b0*/  STL [R1+0x150], R152 ;  /* 0x0001509801007387 */ /* 0x000fe20000100800 */
[----:B--2---:R-:W-:-:S05]  /*27c0*/  FFMA.FTZ R155, R182, R217, R155 ;  /* 0x000000d9b69b7223 */ /* 0x004fca000001009b */
[----:B------:R0:W-:Y:S01]  /*27d0*/  STL [R1+0x38], R155 ;  /* 0x0000389b01007387 */ /* 0x0001e20000100800 */
[----:B---3--:R-:W-:-:S03]  /*27e0*/  FADD.FTZ R154, R206, R154 ;  /* 0x0000009ace9a7221 */ /* 0x008fc60000010000 */
[----:B0-----:R-:W2:Y:S04]  /*27f0*/  LDL.LU R155, [R1+0x48] ;  /* 0x00004800019b7983 */ /* 0x001ea80000300800 */
[----:B------:R-:W-:Y:S04]  /*2800*/  STL [R1+0x158], R249 ;  /* 0x000158f901007387 */ /* 0x000fe80000100800 */
[----:B------:R-:W3:Y:S01]  /*2810*/  LDL.LU R250, [R1+0x168] ;  /* 0x0001680001fa7983 */ /* 0x000ee20000300800 */
[----:B----4-:R-:W-:-:S03]  /*2820*/  FFMA.FTZ R153, R204, R206, R153 ;  /* 0x000000cecc997223 */ /* 0x010fc60000010099 */
[----:B------:R0:W-:Y:S04]  /*2830*/  STL [R1+0x160], R154 ;  /* 0x0001609a01007387 */ /* 0x0001e80000100800 */
[----:B0-----:R-:W4:Y:S04]  /*2840*/  LDL.LU R154, [R1+0x50] ;  /* 0x00005000019a7983 */ /* 0x001f280000300800 */
[----:B------:R0:W-:Y:S04]  /*2850*/  STL [R1+0x40], R153 ;  /* 0x0000409901007387 */ /* 0x0001e80000100800 */
[----:B0-----:R-:W4:Y:S04]  /*2860*/  LDL.LU R153, [R1+0x170] ;  /* 0x0001700001997983 */ /* 0x001f280000300800 */
[----:B------:R-:W4:Y:S01]  /*2870*/  LDL.LU R249, [R1+0x178] ;  /* 0x0001780001f97983 */ /* 0x000f220000300800 */
[----:B------:R-:W-:Y:S01]  /*2880*/  FADD.FTZ R17, R237, R17 ;  /* 0x00000011ed117221 */ /* 0x000fe20000010000 */
[----:B--2---:R-:W-:-:S05]  /*2890*/  FFMA.FTZ R155, R187, R200, R155 ;  /* 0x000000c8bb9b7223 */ /* 0x004fca000001009b */
[----:B------:R0:W-:Y:S01]  /*28a0*/  STL [R1+0x48], R155 ;  /* 0x0000489b01007387 */ /* 0x0001e20000100800 */
[----:B---3--:R-:W-:-:S03]  /*28b0*/  FADD.FTZ R250, R200, R250 ;  /* 0x000000fac8fa7221 */ /* 0x008fc60000010000 */
[----:B0-----:R-:W2:Y:S04]  /*28c0*/  LDL.LU R155, [R1+0x58] ;  /* 0x00005800019b7983 */ /* 0x001ea80000300800 */
[----:B------:R-:W-:Y:S01]  /*28d0*/  STL [R1+0x168], R250 ;  /* 0x000168fa01007387 */ /* 0x000fe20000100800 */
[----:B----4-:R-:W-:-:S05]  /*28e0*/  FFMA.FTZ R154, R189, R201, R154 ;  /* 0x000000c9bd9a7223 */ /* 0x010fca000001009a */
[----:B------:R0:W-:Y:S01]  /*28f0*/  STL [R1+0x50], R154 ;  /* 0x0000509a01007387 */ /* 0x0001e20000100800 */
[----:B------:R-:W-:-:S03]  /*2900*/  FADD.FTZ R153, R201, R153 ;  /* 0x00000099c9997221 */ /* 0x000fc60000010000 */
[----:B0-----:R-:W3:Y:S04]  /*2910*/  LDL.LU R154, [R1+0x180] ;  /* 0x00018000019a7983 */ /* 0x001ee80000300800 */
[----:B------:R0:W-:Y:S04]  /*2920*/  STL [R1+0x170], R153 ;  /* 0x0001709901007387 */ /* 0x0001e80000100800 */
[----:B0-----:R-:W4:Y:S01]  /*2930*/  LDL.LU R153, [R1+0x60] ;  /* 0x0000600001997983 */ /* 0x001f220000300800 */
[----:B------:R-:W-:Y:S01]  /*2940*/  FMUL.FTZ R191, R140, R191 ;  /* 0x000000bf8cbf7220 */ /* 0x000fe20000410000 */
[----:B------:R-:W-:Y:S01]  /*2950*/  FFMA.FTZ R18, R156, R236, R18 ;  /* 0x000000ec9c127223 */ /* 0x000fe20000010012 */
[----:B------:R-:W-:Y:S01]  /*2960*/  FADD.FTZ R17, R236, R17 ;  /* 0x00000011ec117221 */ /* 0x000fe20000010000 */
[----:B------:R-:W-:Y:S01]  /*2970*/  FMUL.FTZ R222, R141, R222 ;  /* 0x000000de8dde7220 */ /* 0x000fe20000410000 */
        /* <DEDUP_REMOVED lines=11> */
[----:B------:R-:W-:Y:S01]  /*2a30*/  SHF.L.U32 R203, R203, 0x10, RZ ;  /* 0x00000010cbcb7819 */ /* 0x000fe200000006ff */
[----:B------:R-:W-:Y:S01]  /*2a40*/  FMUL.FTZ R196, R128, R196 ;  /* 0x000000c480c47220 */ /* 0x000fe20000410000 */
[----:B------:R-:W-:Y:S01]  /*2a50*/  FFMA.FTZ R17, R220, R223, R18 ;  /* 0x000000dfdc117223 */ /* 0x000fe20000010012 */
[----:B------:R-:W-:Y:S01]  /*2a60*/  FADD.FTZ R18, R223, R152 ;  /* 0x00000098df127221 */ /* 0x000fe20000010000 */
[----:B------:R-:W-:Y:S01]  /*2a70*/  FADD.FTZ R249, R202, R249 ;  /* 0x000000f9caf97221 */ /* 0x000fe20000010000 */
        /* <DEDUP_REMOVED lines=17> */
[----:B------:R0:W-:Y:S03]  /*2b90*/  STL [R1+0x178], R249 ;  /* 0x000178f901007387 */ /* 0x0001e60000100800 */
[----:B------:R-:W-:Y:S01]  /*2ba0*/  FFMA.FTZ R18, R194, R196, R18 ;  /* 0x000000c4c2127223 */ /* 0x000fe20000010012 */
[----:B------:R-:W-:Y:S01]  /*2bb0*/  FMUL.FTZ R197, R130, R197 ;  /* 0x000000c582c57220 */ /* 0x000fe20000410000 */
[-C--:B--2---:R-:W-:Y:S01]  /*2bc0*/  FFMA.FTZ R155, R198, R202.reuse, R155 ;  /* 0x000000cac69b7223 */ /* 0x084fe2000001009b */
[----:B------:R-:W-:-:S04]  /*2bd0*/  FMUL.FTZ R202, R129, R202 ;  /* 0x000000ca81ca7220 */ /* 0x000fc80000410000 */
[----:B------:R1:W-:Y:S01]  /*2be0*/  STL [R1+0x58], R155 ;  /* 0x0000589b01007387 */ /* 0x0003e20000100800 */
[----:B------:R-:W-:-:S03]  /*2bf0*/  FFMA.FTZ R18, R198, R202, R18 ;  /* 0x000000cac6127223 */ /* 0x000fc60000010012 */
[----:B0-----:R-:W2:Y:S01]  /*2c00*/  LDL.LU R249, [R1+0x70] ;  /* 0x0000700001f97983 */ /* 0x001ea20000300800 */
[----:B------:R-:W-:Y:S01]  /*2c10*/  FFMA.FTZ R152, R195, R197, R18 ;  /* 0x000000c5c3987223 */ /* 0x000fe20000010012 */
[----:B------:R-:W-:Y:S01]  /*2c20*/  SHF.L.U32 R18, R21, 0x10, RZ ;  /* 0x0000001015127819 */ /* 0x000fe200000006ff */
[----:B---3--:R-:W-:-:S05]  /*2c30*/  FADD.FTZ R154, R203, R154 ;  /* 0x0000009acb9a7221 */ /* 0x008fca0000010000 */
[----:B------:R0:W-:Y:S04]  /*2c40*/  STL [R1+0x180], R154 ;  /* 0x0001809a01007387 */ /* 0x0001e80000100800 */
[----:B-1----:R-:W3:Y:S01]  /*2c50*/  LDL.LU R155, [R1+0x190] ;  /* 0x00019000019b7983 */ /* 0x002ee20000300800 */
[----:B----4-:R-:W-:-:S03]  /*2c60*/  FFMA.FTZ R153, R199, R203, R153 ;  /* 0x000000cbc7997223 */ /* 0x010fc60000010099 */
[----:B0-----:R-:W4:Y:S04]  /*2c70*/  LDL.LU R154, [R1+0x198] ;  /* 0x00019800019a7983 */ /* 0x001f280000300800 */
[----:B------:R0:W-:Y:S04]  /*2c80*/  STL [R1+0x60], R153 ;  /* 0x0000609901007387 */ /* 0x0001e80000100800 */
[----:B0-----:R-:W4:Y:S04]  /*2c90*/  LDL.LU R153, [R1+0x78] ;  /* 0x0000780001997983 */ /* 0x001f280000300800 */
[----:B------:R-:W4:Y:S01]  /*2ca0*/  LDL.LU R21, [R1+0x68] ;  /* 0x0000680001157983 */ /* 0x000f220000300800 */
[----:B------:R-:W-:-:S04]  /*2cb0*/  FADD.FTZ R20, R201, R20 ;  /* 0x00000014c9147221 */ /* 0x000fc80000010000 */
[----:B------:R-:W-:Y:S01]  /*2cc0*/  FADD.FTZ R20, R196, R20 ;  /* 0x00000014c4147221 */ /* 0x000fe20000010000 */
[----:B------:R-:W-:-:S03]  /*2cd0*/  FMUL.FTZ R203, R131, R203 ;  /* 0x000000cb83cb7220 */ /* 0x000fc60000410000 */
[----:B------:R-:W-:Y:S01]  /*2ce0*/  FADD.FTZ R20, R202, R20 ;  /* 0x00000014ca147221 */ /* 0x000fe20000010000 */
[----:B------:R-:W-:-:S03]  /*2cf0*/  SHF.L.U32 R174, R174, 0x10, RZ ;  /* 0x00000010aeae7819 */ /* 0x000fc600000006ff */
[----:B------:R-:W-:Y:S01]  /*2d00*/  FADD.FTZ R20, R197, R20 ;  /* 0x00000014c5147221 */ /* 0x000fe20000010000 */
[----:B------:R-:W-:Y:S01]  /*2d10*/  FFMA.FTZ R152, R199, R203, R152 ;  /* 0x000000cbc7987223 */ /* 0x000fe20000010098 */
[----:B------:R-:W-:Y:S02]  /*2d20*/  FADD.FTZ R250, R174, R250 ;  /* 0x000000faaefa7221 */ /* 0x000fe40000010000 */
[----:B------:R-:W-:Y:S01]  /*2d30*/  FADD.FTZ R20, R203, R20 ;  /* 0x00000014cb147221 */ /* 0x000fe20000010000 */
[----:B------:R-:W-:Y:S01]  /*2d40*/  FFMA.FTZ R152, R31, R164, R152 ;  /* 0x000000a41f987223 */ /* 0x000fe20000010098 */
[----:B------:R-:W-:Y:S02]  /*2d50*/  SHF.L.U32 R175, R175, 0x10, RZ ;  /* 0x00000010afaf7819 */ /* 0x000fe400000006ff */
[----:B------:R-:W-:Y:S01]  /*2d60*/  FADD.FTZ R20, R164, R20 ;  /* 0x00000014a4147221 */ /* 0x000fe20000010000 */
[----:B------:R-:W-:Y:S01]  /*2d70*/  SHF.L.U32 R176, R176, 0x10, RZ ;  /* 0x00000010b0b07819 */ /* 0x000fe200000006ff */
[----:B------:R-:W-:Y:S01]  /*2d80*/  FMUL.FTZ R170, R4, R170 ;  /* 0x000000aa04aa7220 */ /* 0x000fe20000410000 */
[----:B------:R-:W-:Y:S01]  /*2d90*/  SHF.L.U32 R177, R177, 0x10, RZ ;  /* 0x00000010b1b17819 */ /* 0x000fe200000006ff */
[----:B------:R-:W-:Y:S01]  /*2da0*/  FMUL.FTZ R169, R122, R169 ;  /* 0x000000a97aa97220 */ /* 0x000fe20000410000 */
[C---:B------:R-:W-:Y:S01]  /*2db0*/  FMUL.FTZ R171, R4.reuse, R171 ;  /* 0x000000ab04ab7220 */ /* 0x040fe20000410000 */
[----:B------:R-:W-:-:S02]  /*2dc0*/  FMUL.FTZ R5, R4, R5 ;  /* 0x0000000504057220 */ /* 0x000fc40000410000 */
[----:B------:R-:W-:Y:S01]  /*2dd0*/  FADD.FTZ R251, R177, R251 ;  /* 0x000000fbb1fb7221 */ /* 0x000fe20000010000 */
[-C--:B------:R-:W-:Y:S01]  /*2de0*/  FFMA.FTZ R252, R171, R177.reuse, R252 ;  /* 0x000000b1abfc7223 */ /* 0x080fe200000100fc */
[----:B------:R-:W-:Y:S01]  /*2df0*/  FMUL.FTZ R177, R123, R177 ;  /* 0x000000b17bb17220 */ /* 0x000fe20000410000 */
[----:B------:R-:W-:Y:S01]  /*2e00*/  FMUL.FTZ R6, R4, R6 ;  /* 0x0000000604067220 */ /* 0x000fe20000410000 */
[----:B------:R-:W-:Y:S01]  /*2e10*/  FADD.FTZ R232, R13, R232 ;  /* 0x000000e80de87221 */ /* 0x000fe20000010000 */
[-C--:B------:R-:W-:Y:S01]  /*2e20*/  FFMA.FTZ R224, R5, R13.reuse, R224 ;  /* 0x0000000d05e07223 */ /* 0x080fe200000100e0 */
[----:B------:R-:W-:Y:S01]  /*2e30*/  FMUL.FTZ R13, R116, R13 ;  /* 0x0000000d740d7220 */ /* 0x000fe20000410000 */
[----:B------:R-:W-:Y:S01]  /*2e40*/  FMUL.FTZ R7, R4, R7 ;  /* 0x0000000704077220 */ /* 0x000fe20000410000 */
[-C--:B------:R-:W-:Y:S01]  /*2e50*/  FFMA.FTZ R225, R6, R16.reuse, R225 ;  /* 0x0000001006e17223 */ /* 0x080fe200000100e1 */
[----:B------:R-:W-:Y:S01]  /*2e60*/  FADD.FTZ R246, R16, R246 ;  /* 0x000000f610f67221 */ /* 0x000fe20000010000 */
[----:B------:R-:W-:Y:S01]  /*2e70*/  FMUL.FTZ R16, R117, R16 ;  /* 0x0000001075107220 */ /* 0x000fe20000410000 */
[----:B------:R-:W-:Y:S01]  /*2e80*/  FADD.FTZ R233, R14, R233 ;  /* 0x000000e90ee97221 */ /* 0x000fe20000010000 */
[-C--:B------:R-:W-:Y:S01]  /*2e90*/  FFMA.FTZ R226, R7, R14.reuse, R226 ;  /* 0x0000000e07e27223 */ /* 0x080fe200000100e2 */
        /* <DEDUP_REMOVED lines=13> */
[----:B------:R-:W-:Y:S01]  /*2f70*/  UMOV UR4, 0xffffffff ;  /* 0xffffffff00047882 */ /* 0x000fe20000000000 */
[----:B------:R-:W-:-:S04]  /*2f80*/  ISETP.NE.U32.AND P0, PT, RZ, UR12, PT ;  /* 0x0000000cff007c0c */ /* 0x000fc8000bf05070 */
[----:B------:R-:W-:Y:S01]  /*2f90*/  ISETP.NE.AND.EX P0, PT, RZ, UR13, PT, P0 ;  /* 0x0000000dff007c0c */ /* 0x000fe2000bf05300 */
[-C--:B--2---:R-:W-:Y:S01]  /*2fa0*/  FFMA.FTZ R249, R161, R175.reuse, R249 ;  /* 0x000000afa1f97223 */ /* 0x084fe200000100f9 */
[----:B---3--:R-:W-:Y:S01]  /*2fb0*/  FADD.FTZ R155, R175, R155 ;  /* 0x0000009baf9b7221 */ /* 0x008fe20000010000 */
[----:B------:R-:W-:Y:S01]  /*2fc0*/  FMUL.FTZ R175, R127, R175 ;  /* 0x000000af7faf7220 */ /* 0x000fe20000410000 */
[----:B----4-:R-:W-:Y:S01]  /*2fd0*/  FADD.FTZ R154, R176, R154 ;  /* 0x0000009ab09a7221 */ /* 0x010fe20000010000 */
[-C--:B------:R-:W-:Y:S01]  /*2fe0*/  FFMA.FTZ R21, R157, R174.reuse, R21 ;  /* 0x000000ae9d157223 */ /* 0x080fe20000010015 */
[----:B------:R-:W-:-:S04]  /*2ff0*/  FMUL.FTZ R174, R125, R174 ;  /* 0x000000ae7dae7220 */ /* 0x000fc80000410000 */
[----:B------:R-:W-:Y:S01]  /*3000*/  FFMA.FTZ R152, R157, R174, R152 ;  /* 0x000000ae9d987223 */ /* 0x000fe20000010098 */
[----:B------:R-:W-:Y:S01]  /*3010*/  FADD.FTZ R20, R20, R174 ;  /* 0x000000ae14147221 */ /* 0x000fe20000010000 */
[----:B------:R0:W-:Y:S03]  /*3020*/  STL [R1+0x68], R21 ;  /* 0x0000681501007387 */ /* 0x0001e60000100800 */
[----:B------:R-:W-:Y:S01]  /*3030*/  FADD.FTZ R20, R20, R165 ;  /* 0x000000a514147221 */ /* 0x000fe20000010000 */
[----:B0-----:R-:W-:-:S03]  /*3040*/  FFMA.FTZ R21, R160, R165, R152 ;  /* 0x000000a5a0157223 */ /* 0x001fc60000010098 */
[----:B------:R-:W-:Y:S01]  /*3050*/  FADD.FTZ R20, R20, R175 ;  /* 0x000000af14147221 */ /* 0x000fe20000010000 */
[----:B------:R-:W-:Y:S01]  /*3060*/  FFMA.FTZ R21, R161, R175, R21 ;  /* 0x000000afa1157223 */ /* 0x000fe20000010015 */
[-C--:B------:R-:W-:Y:S01]  /*3070*/  FFMA.FTZ R153, R170, R176.reuse, R153 ;  /* 0x000000b0aa997223 */ /* 0x080fe20000010099 */
[----:B------:R-:W-:Y:S01]  /*3080*/  FMUL.FTZ R176, R121, R176 ;  /* 0x000000b079b07220 */ /* 0x000fe20000410000 */
[----:B------:R-:W-:Y:S01]  /*3090*/  FADD.FTZ R20, R20, R168 ;  /* 0x000000a814147221 */ /* 0x000fe20000010000 */
[----:B------:R-:W-:-:S03]  /*30a0*/  FFMA.FTZ R21, R166, R168, R21 ;  /* 0x000000a8a6157223 */ /* 0x000fc60000010015 */
[----:B------:R-:W-:Y:S01]  /*30b0*/  FADD.FTZ R20, R20, R176 ;  /* 0x000000b014147221 */ /* 0x000fe20000010000 */
[----:B------:R-:W-:-:S04]  /*30c0*/  FFMA.FTZ R21, R170, R176, R21 ;  /* 0x000000b0aa157223 */ /* 0x000fc80000010015 */
[----:B------:R-:W-:Y:S01]  /*30d0*/  FFMA.FTZ R152, R167, R169, R21 ;  /* 0x000000a9a7987223 */ /* 0x000fe20000010015 */
[----:B------:R-:W-:Y:S01]  /*30e0*/  FADD.FTZ R21, R20, R169 ;  /* 0x000000a914157221 */ /* 0x000fe20000010000 */
[----:B------:R-:W-:Y:S02]  /*30f0*/  SHF.L.U32 R20, R22, 0x10, RZ ;  /* 0x0000001016147819 */ /* 0x000fe400000006ff */
[----:B------:R-:W-:Y:S01]  /*3100*/  FFMA.FTZ R22, R171, R177, R152 ;  /* 0x000000b1ab167223 */ /* 0x000fe20000010098 */
[----:B------:R-:W-:Y:S01]  /*3110*/  FADD.FTZ R21, R21, R177 ;  /* 0x000000b115157221 */ /* 0x000fe20000010000 */
[----:B------:R-:W-:Y:S02]  /*3120*/  STL [R1+0x188], R250 ;  /* 0x000188fa01007387 */ /* 0x000fe40000100800 */
[----:B------:R-:W-:Y:S01]  /*3130*/  FFMA.FTZ R22, R5, R13, R22 ;  /* 0x0000000d05167223 */ /* 0x000fe20000010016 */
[----:B------:R-:W-:Y:S01]  /*3140*/  FADD.FTZ R21, R21, R13 ;  /* 0x0000000d15157221 */ /* 0x000fe20000010000 */
[----:B------:R-:W-:Y:S02]  /*3150*/  STL [R1+0x70], R249 ;  /* 0x000070f901007387 */ /* 0x000fe40000100800 */
[----:B------:R-:W-:Y:S01]  /*3160*/  FFMA.FTZ R22, R6, R16, R22 ;  /* 0x0000001006167223 */ /* 0x000fe20000010016 */
[----:B------:R-:W-:Y:S01]  /*3170*/  FADD.FTZ R21, R21, R16 ;  /* 0x0000001015157221 */ /* 0x000fe20000010000 */
[----:B------:R-:W-:Y:S04]  /*3180*/  STL [R1+0x190], R155 ;  /* 0x0001909b01007387 */ /* 0x000fe80000100800 */
[----:B------:R-:W-:Y:S01]  /*3190*/  STL [R1+0x198], R154 ;  /* 0x0001989a01007387 */ /* 0x000fe20000100800 */
[----:B------:R-:W-:Y:S01]  /*31a0*/  FFMA.FTZ R22, R7, R14, R22 ;  /* 0x0000000e07167223 */ /* 0x000fe20000010016 */
[----:B------:R-:W-:-:S02]  /*31b0*/  FADD.FTZ R21, R21, R14 ;  /* 0x0000000e15157221 */ /* 0x000fc40000010000 */
[----:B------:R0:W-:Y:S04]  /*31c0*/  STL [R1+0x78], R153 ;  /* 0x0000789901007387 */ /* 0x0001e80000100800 */
[----:B------:R1:W-:Y:S04]  /*31d0*/  STL [R1+0x1a0], R251 ;  /* 0x0001a0fb01007387 */ /* 0x0003e80000100800 */
[----:B------:R1:W-:Y:S01]  /*31e0*/  STL [R1+0x130], R252 ;  /* 0x000130fc01007387 */ /* 0x0003e20000100800 */
[----:B------:R-:W-:Y:S01]  /*31f0*/  FFMA.FTZ R22, R8, R17, R22 ;  /* 0x0000001108167223 */ /* 0x000fe20000010016 */
[----:B------:R-:W-:-:S03]  /*3200*/  FADD.FTZ R21, R21, R17 ;  /* 0x0000001115157221 */ /* 0x000fc60000010000 */
[----:B------:R-:W-:Y:S01]  /*3210*/  FFMA.FTZ R22, R9, R15, R22 ;  /* 0x0000000f09167223 */ /* 0x000fe20000010016 */
[----:B------:R-:W-:-:S03]  /*3220*/  FADD.FTZ R152, R21, R15 ;  /* 0x0000000f15987221 */ /* 0x000fc60000010000 */
[----:B0-----:R-:W-:Y:S01]  /*3230*/  FFMA.FTZ R153, R10, R18, R22 ;  /* 0x000000120a997223 */ /* 0x001fe20000010016 */
        /* <DEDUP_REMOVED lines=8> */
[----:B-1----:R-:W-:Y:S06]  /*32c0*/  BRA.DIV UR4, `(.L_x_11344) ;  /* 0x000000a604807947 */ /* 0x002fec000b800000 */
[----:B------:R-:W0:Y:S01]  /*32d0*/  SHFL.BFLY PT, R250, R152, 0x1, 0x1f ;  /* 0x0c201f0098fa7f89 */ /* 0x000e2200000e0000 */
[----:B------:R-:W-:Y:S02]  /*32e0*/  MOV R247, R21 ;  /* 0x0000001500f77202 */ /* 0x000fe40000000f00 */
[----:B------:R-:W-:Y:S01]  /*32f0*/  MOV R248, R22 ;  /* 0x0000001600f87202 */ /* 0x000fe20000000f00 */
        /* <DEDUP_REMOVED lines=17> */
.L_x_11379:
[----:B------:R-:W-:Y:S01]  /*3410*/  FADD.FTZ R154, R152, R154 ;  /* 0x0000009a989a7221 */ /* 0x000fe20000010000 */
[----:B0-----:R-:W-:-:S03]  /*3420*/  FADD.FTZ R21, R153, R155 ;  /* 0x0000009b99157221 */ /* 0x001fc60000010000 */
[----:B------:R-:W-:Y:S01]  /*3430*/  FMUL.FTZ R22, R154, UR14 ;  /* 0x0000000e9a167c20 */ /* 0x000fe20008410000 */
[----:B------:R-:W-:-:S04]  /*3440*/  FMUL.FTZ R21, R21, UR14 ;  /* 0x0000000e15157c20 */ /* 0x000fc80008410000 */
[----:B------:R-:W-:Y:S01]  /*3450*/  FSEL R22, R22, RZ, !P1 ;  /* 0x000000ff16167208 */ /* 0x000fe20004800000 */
[----:B------:R-:W-:Y:S06]  /*3460*/  @P0 BRA `(.L_x_11345) ;  /* 0x0000004000300947 */ /* 0x000fec0003800000 */
[----:B-1----:R-:W-:-:S05]  /*3470*/  HFMA2 R152, -RZ, RZ, 0, 9.5367431640625e-07 ;  /* 0x00000010ff987431 */ /* 0x002fca00000001ff */
[----:B------:R-:W-:-:S06]  /*3480*/  IMAD.WIDE.U32 R152, R231, R152, UR18 ;  /* 0x00000012e7987e25 */ /* 0x000fcc000f8e0098 */
[----:B------:R-:W5:Y:S01]  /*3490*/  LDG.E.128 R152, desc[UR6][R152.64] ;  /* 0x0000000698987981 */ /* 0x000f62000c1e1d00 */
[----:B------:R-:W-:-:S04]  /*34a0*/  ISETP.NE.U32.AND P1, PT, RZ, UR16, PT ;  /* 0x00000010ff007c0c */ /* 0x000fc8000bf25070 */
[----:B------:R-:W-:-:S13]  /*34b0*/  ISETP.NE.AND.EX P1, PT, RZ, UR17, PT, P1 ;  /* 0x00000011ff007c0c */ /* 0x000fda000bf25310 */
[----:B------:R-:W-:Y:S05]  /*34c0*/  @P1 BRA `(.L_x_11346) ;  /* 0x00000004008c1947 */ /* 0x000fea0003800000 */
[-CC-:B------:R-:W-:Y:S01]  /*34d0*/  FFMA.FTZ R238, R238, R21.reuse, R22.reuse ;  /* 0x00000015eeee7223 */ /* 0x180fe20000010016 */
[----:B-----5:R-:W-:Y:S01]  /*34e0*/  LOP3.LUT P0, RZ, R179, 0xff, RZ, 0xc0, !PT ;  /* 0x000000ffb3ff7812 */ /* 0x020fe2000780c0ff */
[-C--:B------:R-:W-:Y:S01]  /*34f0*/  FFMA.FTZ R27, R27, R21.reuse, R22 ;  /* 0x000000151b1b7223 */ /* 0x080fe20000010016 */
[----:B------:R-:W-:Y:S01]  /*3500*/  LOP3.LUT P3, RZ, R179, 0xff00, RZ, 0xc0, !PT ;  /* 0x0000ff00b3ff7812 */ /* 0x000fe2000786c0ff */
[----:B------:R-:W-:Y:S01]  /*3510*/  FADD.FTZ R238, R29, -R238 ;  /* 0x800000ee1dee7221 */ /* 0x000fe20000010000 */
[--C-:B------:R-:W-:Y:S01]  /*3520*/  FFMA.FTZ R29, R28, R21, R22.reuse ;  /* 0x000000151c1d7223 */ /* 0x100fe20000010016 */
[----:B------:R-:W-:Y:S01]  /*3530*/  UMOV UR4, UR5 ;  /* 0x0000000500047c82 */ /* 0x000fe20008000000 */
[----:B------:R-:W-:Y:S01]  /*3540*/  FADD.FTZ R239, R239, -R27 ;  /* 0x8000001befef7221 */ /* 0x000fe20000010000 */
[C---:B------:R-:W-:Y:S01]  /*3550*/  FMUL.FTZ R238, R4.reuse, R238 ;  /* 0x000000ee04ee7220 */ /* 0x040fe20000410000 */
[----:B------:R-:W-:Y:S01]  /*3560*/  FADD.FTZ R29, R237, -R29 ;  /* 0x8000001ded1d7221 */ /* 0x000fe20000010000 */
[----:B------:R-:W-:Y:S01]  /*3570*/  LOP3.LUT P2, RZ, R179, 0xff0000, RZ, 0xc0, !PT ;  /* 0x00ff0000b3ff7812 */ /* 0x000fe2000784c0ff */
[----:B------:R-:W-:Y:S01]  /*3580*/  FMUL.FTZ R239, R4, R239 ;  /* 0x000000ef04ef7220 */ /* 0x000fe20000410000 */
[----:B------:R-:W-:Y:S01]  /*3590*/  FMUL.FTZ R237, R238, R3 ;  /* 0x00000003eeed7220 */ /* 0x000fe20000410000 */
[----:B------:R-:W-:Y:S01]  /*35a0*/  MOV R27, RZ ;  /* 0x000000ff001b7202 */ /* 0x000fe20000000f00 */
[----:B------:R-:W-:Y:S01]  /*35b0*/  FMUL.FTZ R238, R4, R29 ;  /* 0x0000001d04ee7220 */ /* 0x000fe20000410000 */
[----:B------:R-:W-:Y:S01]  /*35c0*/  @P0 SHF.L.U32 R28, R154, 0x10, RZ ;  /* 0x000000109a1c0819 */ /* 0x000fe200000006ff */
[----:B------:R-:W-:Y:S01]  /*35d0*/  FMUL.FTZ R237, R237, UR4 ;  /* 0x00000004eded7c20 */ /* 0x000fe20008410000 */
[----:B------:R-:W-:Y:S01]  /*35e0*/  MOV R29, RZ ;  /* 0x000000ff001d7202 */ /* 0x000fe20000000f00 */
[----:B------:R-:W-:Y:S01]  /*35f0*/  FMUL.FTZ R238, R238, R3 ;  /* 0x00000003eeee7220 */ /* 0x000fe20000410000 */
[----:B------:R-:W-:Y:S01]  /*3600*/  FFMA.FTZ R156, R156, R21, R22 ;  /* 0x000000159c9c7223 */ /* 0x000fe20000010016 */
[----:B------:R-:W-:Y:S01]  /*3610*/  @P0 FMUL.FTZ R27, R237, R28 ;  /* 0x0000001ced1b0220 */ /* 0x000fe20000410000 */
[----:B------:R-:W-:Y:S01]  /*3620*/  FMUL.FTZ R237, R76, R237 ;  /* 0x000000ed4ced7220 */ /* 0x000fe20000410000 */
[----:B------:R-:W-:Y:S01]  /*3630*/  @P3 PRMT R28, R154, 0x7632, R28 ;  /* 0x000076329a1c3816 */ /* 0x000fe2000000001c */
[----:B------:R-:W-:Y:S01]  /*3640*/  FMUL.FTZ R154, R239, R3 ;  /* 0x00000003ef9a7220 */ /* 0x000fe20000410000 */
[----:B------:R-:W-:Y:S01]  /*3650*/  @P2 SHF.L.U32 R239, R155, 0x10, RZ ;  /* 0x000000109bef2819 */ /* 0x000fe200000006ff */
[----:B------:R-:W-:Y:S01]  /*3660*/  FMUL.FTZ R238, R238, UR4 ;  /* 0x00000004eeee7c20 */ /* 0x000fe20008410000 */
[----:B------:R-:W-:Y:S01]  /*3670*/  FSEL R237, R237, RZ, P0 ;  /* 0x000000ffeded7208 */ /* 0x000fe20000000000 */
[----:B------:R-:W-:Y:S01]  /*3680*/  FMUL.FTZ R154, R154, UR4 ;  /* 0x000000049a9a7c20 */ /* 0x000fe20008410000 */
[----:B------:R-:W-:Y:S01]  /*3690*/  ISETP.GE.U32.AND P0, PT, R178, RZ, PT ;  /* 0x000000ffb200720c */ /* 0x000fe20003f06070 */
[-CC-:B------:R-:W-:Y:S01]  /*36a0*/  FFMA.FTZ R24, R24, R21.reuse, R22.reuse ;  /* 0x0000001518187223 */ /* 0x180fe20000010016 */
[----:B------:R-:W-:Y:S01]  /*36b0*/  @P3 SHF.L.U32 R28, R28, 0x10, RZ ;  /* 0x000000101c1c3819 */ /* 0x000fe200000006ff */
[----:B------:R-:W-:Y:S01]  /*36c0*/  FFMA.FTZ R23, R23, R21, R22 ;  /* 0x0000001517177223 */ /* 0x000fe20000010016 */
[----:B------:R-:W-:Y:S01]  /*36d0*/  ISETP.GE.U32.AND.EX P0, PT, R179, 0x1000000, PT, P0 ;  /* 0x01000000b300780c */ /* 0x000fe20003f06100 */
[----:B------:R-:W-:Y:S01]  /*36e0*/  FADD.FTZ R156, R236, -R156 ;  /* 0x8000009cec9c7221 */ /* 0x000fe20000010000 */
[----:B------:R-:W-:Y:S01]  /*36f0*/  LOP3.LUT P5, RZ, R178, 0xff0000, RZ, 0xc0, !PT ;  /* 0x00ff0000b2ff7812 */ /* 0x000fe200078ac0ff */
[----:B------:R-:W-:Y:S01]  /*3700*/  @P3 FMUL.FTZ R29, R154, R28 ;  /* 0x0000001c9a1d3220 */ /* 0x000fe20000410000 */
[----:B------:R-:W-:Y:S01]  /*3710*/  MOV R28, RZ ;  /* 0x000000ff001c7202 */ /* 0x000fe20000000f00 */
[----:B------:R-:W-:Y:S01]  /*3720*/  @P2 FMUL.FTZ R28, R238, R239 ;  /* 0x000000efee1c2220 */ /* 0x000fe20000410000 */
[----:B------:R-:W-:Y:S01]  /*3730*/  FMUL.FTZ R154, R77, R154 ;  /* 0x0000009a4d9a7220 */ /* 0x000fe20000410000 */
[----:B------:R-:W-:Y:S01]  /*3740*/  FMUL.FTZ R238, R78, R238 ;  /* 0x000000ee4eee7220 */ /* 0x000fe20000410000 */
[----:B------:R-:W-:Y:S01]  /*3750*/  FADD.FTZ R24, R240, -R24 ;  /* 0x80000018f0187221 */ /* 0x000fe20000010000 */
[----:B------:R-:W-:Y:S01]  /*3760*/  FADD.FTZ R23, R25, -R23 ;  /* 0x8000001719177221 */ /* 0x000fe20000010000 */
[----:B------:R-:W-:Y:S01]  /*3770*/  FMUL.FTZ R25, R4, R156 ;  /* 0x0000009c04197220 */ /* 0x000fe20000410000 */
[----:B------:R-:W-:Y:S01]  /*3780*/  FSEL R154, R154, RZ, P3 ;  /* 0x000000ff9a9a7208 */ /* 0x000fe20001800000 */
[----:B------:R-:W-:Y:S01]  /*3790*/  FMUL.FTZ R24, R4, R24 ;  /* 0x0000001804187220 */ /* 0x000fe20000410000 */
[----:B------:R-:W-:Y:S01]  /*37a0*/  LOP3.LUT P3, RZ, R178, 0xff, RZ, 0xc0, !PT ;  /* 0x000000ffb2ff7812 */ /* 0x000fe2000786c0ff */
[-CC-:B------:R-:W-:Y:S01]  /*37b0*/  FFMA.FTZ R243, R243, R21.reuse, R22.reuse ;  /* 0x00000015f3f37223 */ /* 0x180fe20000010016 */
[----:B------:R-:W-:Y:S01]  /*37c0*/  FSEL R238, R238, RZ, P2 ;  /* 0x000000ffeeee7208 */ /* 0x000fe20001000000 */
[----:B------:R-:W-:Y:S01]  /*37d0*/  FFMA.FTZ R26, R26, R21, R22 ;  /* 0x000000151a1a7223 */ /* 0x000fe20000010016 */
[C---:B------:R-:W-:Y:S01]  /*37e0*/  LOP3.LUT P4, RZ, R178.reuse, 0xff000000, RZ, 0xc0, !PT ;  /* 0xff000000b2ff7812 */ /* 0x040fe2000788c0ff */
[-C--:B------:R-:W-:Y:S01]  /*37f0*/  FMUL.FTZ R25, R25, R3.reuse ;  /* 0x0000000319197220 */ /* 0x080fe20000410000 */
[----:B------:R-:W-:Y:S01]  /*3800*/  LOP3.LUT P2, RZ, R178, 0xff00, RZ, 0xc0, !PT ;  /* 0x0000ff00b2ff7812 */ /* 0x000fe2000784c0ff */
[----:B------:R-:W-:Y:S01]  /*3810*/  FMUL.FTZ R24, R24, R3 ;  /* 0x0000000318187220 */ /* 0x000fe20000410000 */
[----:B------:R-:W-:Y:S01]  /*3820*/  @P0 PRMT R155, R155, 0x7632, R155 ;  /* 0x000076329b9b0816 */ /* 0x000fe2000000009b */
[----:B------:R-:W-:Y:S01]  /*3830*/  FADD.FTZ R242, R242, -R243 ;  /* 0x800000f3f2f27221 */ /* 0x000fe20000010000 */
[----:B------:R-:W-:Y:S01]  /*3840*/  FADD.FTZ R241, R241, -R26 ;  /* 0x8000001af1f17221 */ /* 0x000fe20000010000 */
[----:B------:R-:W-:Y:S01]  /*3850*/  FMUL.FTZ R23, R4, R23 ;  /* 0x0000001704177220 */ /* 0x000fe20000410000 */
[----:B------:R-:W-:Y:S01]  /*3860*/  @P0 SHF.L.U32 R155, R155, 0x10, RZ ;  /* 0x000000109b9b0819 */ /* 0x000fe200000006ff */
[----:B------:R-:W-:Y:S01]  /*3870*/  FMUL.FTZ R25, R25, UR4 ;  /* 0x0000000419197c20 */ /* 0x000fe20008410000 */
[----:B------:R-:W-:Y:S01]  /*3880*/  @P5 SHF.L.U32 R26, R153, 0x10, RZ ;  /* 0x00000010991a5819 */ /* 0x000fe200000006ff */
[----:B------:R-:W-:Y:S01]  /*3890*/  FMUL.FTZ R240, R24, UR4 ;  /* 0x0000000418f07c20 */ /* 0x000fe20008410000 */
[C---:B------:R-:W-:Y:S01]  /*38a0*/  FMUL.FTZ R241, R4.reuse, R241 ;  /* 0x000000f104f17220 */ /* 0x040fe20000410000 */
[----:B------:R-:W-:Y:S01]  /*38b0*/  MOV R156, RZ ;  /* 0x000000ff009c7202 */ /* 0x000fe20000000f00 */
[----:B------:R-:W-:Y:S01]  /*38c0*/  FMUL.FTZ R242, R4, R242 ;  /* 0x000000f204f27220 */ /* 0x000fe20000410000 */
[----:B------:R-:W-:Y:S01]  /*38d0*/  FMUL.FTZ R23, R23, R3 ;  /* 0x0000000317177220 */ /* 0x000fe20000410000 */
[----:B------:R-:W-:Y:S01]  /*38e0*/  @P0 FMUL.FTZ R156, R25, R155 ;  /* 0x0000009b199c0220 */ /* 0x000fe20000410000 */
[----:B------:R-:W-:Y:S01]  /*38f0*/  MOV R24, RZ ;  /* 0x000000ff00187202 */ /* 0x000fe20000000f00 */
[----:B------:R-:W-:Y:S01]  /*3900*/  @P5 FMUL.FTZ R24, R240, R26 ;  /* 0x0000001af0185220 */ /* 0x000fe20000410000 */
[----:B------:R-:W-:Y:S01]  /*3910*/  @P3 SHF.L.U32 R155, R152, 0x10, RZ ;  /* 0x00000010989b3819 */ /* 0x000fe200000006ff */
[-C--:B------:R-:W-:Y:S01]  /*3920*/  FMUL.FTZ R26, R241, R3.reuse ;  /* 0x00000003f11a7220 */ /* 0x080fe20000410000 */
[----:B------:R-:W-:Y:S01]  /*3930*/  @P4 PRMT R153, R153, 0x7632, R153 ;  /* 0x0000763299994816 */ /* 0x000fe20000000099 */
[----:B------:R-:W-:Y:S01]  /*3940*/  FMUL.FTZ R242, R242, R3 ;  /* 0x00000003f2f27220 */ /* 0x000fe20000410000 */
[----:B------:R-:W-:Y:S01]  /*3950*/  @P2 PRMT R152, R152, 0x7632, R152 ;  /* 0x0000763298982816 */ /* 0x000fe20000000098 */
[----:B------:R-:W-:Y:S01]  /*3960*/  FMUL.FTZ R178, R23, UR4 ;  /* 0x0000000417b27c20 */ /* 0x000fe20008410000 */
[----:B------:R-:W-:Y:S01]  /*3970*/  @P4 SHF.L.U32 R241, R153, 0x10, RZ ;  /* 0x0000001099f14819 */ /* 0x000fe200000006ff */
[----:B------:R-:W-:Y:S01]  /*3980*/  FMUL.FTZ R153, R26, UR4 ;  /* 0x000000041a997c20 */ /* 0x000fe20008410000 */
[----:B------:R-:W-:Y:S01]  /*3990*/  @P2 SHF.L.U32 R179, R152, 0x10, RZ ;  /* 0x0000001098b32819 */ /* 0x000fe200000006ff */
[----:B------:R-:W-:Y:S01]  /*39a0*/  FMUL.FTZ R152, R242, UR4 ;  /* 0x00000004f2987c20 */ /* 0x000fe20008410000 */
[----:B------:R-:W-:Y:S01]  /*39b0*/  MOV R23, RZ ;  /* 0x000000ff00177202 */ /* 0x000fe20000000f00 */
[----:B------:R-:W-:Y:S01]  /*39c0*/  @P3 FMUL.FTZ R23, R178, R155 ;  /* 0x0000009bb2173220 */ /* 0x000fe20000410000 */
[----:B------:R-:W-:Y:S01]  /*39d0*/  FMUL.FTZ R155, R79, R25 ;  /* 0x000000194f9b7220 */ /* 0x000fe20000410000 */
        /* <DEDUP_REMOVED lines=18> */
.L_x_11346:
[-CC-:B------:R-:W-:Y:S01]  /*3b00*/  FFMA.FTZ R23, R23, R21.reuse, R22.reuse ;  /* 0x0000001517177223 */ /* 0x180fe20000010016 */
[C---:B-----5:R-:W-:Y:S01]  /*3b10*/  LOP3.LUT P4, RZ, R178.reuse, 0xff, RZ, 0xc0, !PT ;  /* 0x000000ffb2ff7812 */ /* 0x060fe2000788c0ff */
[-CC-:B------:R-:W-:Y:S01]  /*3b20*/  FFMA.FTZ R145, R243, R21.reuse, R22.reuse ;  /* 0x00000015f3917223 */ /* 0x180fe20000010016 */
[----:B------:R-:W-:Y:S01]  /*3b30*/  LOP3.LUT P3, RZ, R178, 0xff00, RZ, 0xc0, !PT ;  /* 0x0000ff00b2ff7812 */ /* 0x000fe2000786c0ff */
[----:B------:R-:W-:Y:S01]  /*3b40*/  FADD.FTZ R23, R25, -R23 ;  /* 0x8000001719177221 */ /* 0x000fe20000010000 */
[----:B------:R-:W-:Y:S01]  /*3b50*/  FFMA.FTZ R24, R24, R21, R22 ;  /* 0x0000001518187223 */ /* 0x000fe20000010016 */
[----:B------:R-:W-:Y:S01]  /*3b60*/  FADD.FTZ R145, R242, -R145 ;  /* 0x80000091f2917221 */ /* 0x000fe20000010000 */
[----:B------:R-:W-:Y:S01]  /*3b70*/  UMOV UR4, UR5 ;  /* 0x0000000500047c82 */ /* 0x000fe20008000000 */
[C---:B------:R-:W-:Y:S01]  /*3b80*/  FMUL.FTZ R144, R4.reuse, R23 ;  /* 0x0000001704907220 */ /* 0x040fe20000410000 */
[----:B------:R-:W-:Y:S01]  /*3b90*/  MOV R23, RZ ;  /* 0x000000ff00177202 */ /* 0x000fe20000000f00 */
[----:B------:R-:W-:Y:S01]  /*3ba0*/  FMUL.FTZ R145, R4, R145 ;  /* 0x0000009104917220 */ /* 0x000fe20000410000 */
[----:B------:R-:W-:Y:S01]  /*3bb0*/  LOP3.LUT P5, RZ, R178, 0xff0000, RZ, 0xc0, !PT ;  /* 0x00ff0000b2ff7812 */ /* 0x000fe200078ac0ff */
[----:B------:R-:W-:Y:S01]  /*3bc0*/  FMUL.FTZ R242, R144, R3 ;  /* 0x0000000390f27220 */ /* 0x000fe20000410000 */
[----:B------:R-:W-:Y:S01]  /*3bd0*/  FADD.FTZ R24, R240, -R24 ;  /* 0x80000018f0187221 */ /* 0x000fe20000010000 */
[----:B------:R-:W-:Y:S01]  /*3be0*/  @P4 SHF.L.U32 R25, R152, 0x10, RZ ;  /* 0x0000001098194819 */ /* 0x000fe200000006ff */
[-CC-:B------:R-:W-:Y:S01]  /*3bf0*/  FFMA.FTZ R238, R238, R21.reuse, R22.reuse ;  /* 0x00000015eeee7223 */ /* 0x180fe20000010016 */
[----:B------:R-:W-:Y:S01]  /*3c00*/  @P4 FMUL.FTZ R146, R242, UR5 ;  /* 0x00000005f2924c20 */ /* 0x000fe20008410000 */
[----:B------:R-:W-:Y:S01]  /*3c10*/  LOP3.LUT P2, RZ, R178, 0xff000000, RZ, 0xc0, !PT ;  /* 0xff000000b2ff7812 */ /* 0x000fe2000784c0ff */
[----:B------:R-:W-:Y:S01]  /*3c20*/  FFMA.FTZ R28, R28, R21, R22 ;  /* 0x000000151c1c7223 */ /* 0x000fe20000010016 */
[----:B------:R-:W-:Y:S01]  /*3c30*/  LOP3.LUT P0, RZ, R179, 0xff, RZ, 0xc0, !PT ;  /* 0x000000ffb3ff7812 */ /* 0x000fe2000780c0ff */
[----:B------:R-:W-:Y:S01]  /*3c40*/  @P4 FMUL.FTZ R23, R146, R25 ;  /* 0x0000001992174220 */ /* 0x000fe20000410000 */
[----:B------:R-:W-:Y:S01]  /*3c50*/  @P3 PRMT R146, R152, 0x7632, R146 ;  /* 0x0000763298923816 */ /* 0x000fe20000000092 */
[----:B------:R-:W-:Y:S01]  /*3c60*/  FMUL.FTZ R152, R145, R3 ;  /* 0x0000000391987220 */ /* 0x000fe20000410000 */
[----:B------:R-:W-:Y:S01]  /*3c70*/  MOV R25, RZ ;  /* 0x000000ff00197202 */ /* 0x000fe20000000f00 */
[----:B------:R-:W-:Y:S01]  /*3c80*/  FADD.FTZ R238, R29, -R238 ;  /* 0x800000ee1dee7221 */ /* 0x000fe20000010000 */
[----:B------:R-:W-:Y:S01]  /*3c90*/  @P3 SHF.L.U32 R146, R146, 0x10, RZ ;  /* 0x0000001092923819 */ /* 0x000fe200000006ff */
[----:B------:R-:W-:Y:S01]  /*3ca0*/  @P3 FMUL.FTZ R147, R152, UR4 ;  /* 0x0000000498933c20 */ /* 0x000fe20008410000 */
[----:B------:R-:W-:Y:S01]  /*3cb0*/  FADD.FTZ R28, R237, -R28 ;  /* 0x8000001ced1c7221 */ /* 0x000fe20000010000 */
[----:B------:R-:W-:Y:S01]  /*3cc0*/  FMUL.FTZ R242, R242, UR4 ;  /* 0x00000004f2f27c20 */ /* 0x000fe20008410000 */
[----:B------:R-:W-:Y:S01]  /*3cd0*/  FMUL.FTZ R152, R152, UR4 ;  /* 0x0000000498987c20 */ /* 0x000fe20008410000 */
[----:B------:R-:W-:Y:S01]  /*3ce0*/  @P3 FMUL.FTZ R25, R147, R146 ;  /* 0x0000009293193220 */ /* 0x000fe20000410000 */
[----:B------:R-:W-:Y:S01]  /*3cf0*/  FMUL.FTZ R146, R4, R24 ;  /* 0x0000001804927220 */ /* 0x000fe20000410000 */
[----:B------:R-:W-:Y:S01]  /*3d00*/  FFMA.FTZ R147, R26, R21, R22 ;  /* 0x000000151a937223 */ /* 0x000fe20000010016 */
[----:B------:R-:W-:Y:S01]  /*3d10*/  @P5 SHF.L.U32 R26, R153, 0x10, RZ ;  /* 0x00000010991a5819 */ /* 0x000fe200000006ff */
[----:B------:R-:W-:Y:S01]  /*3d20*/  FMUL.FTZ R242, R72, R242 ;  /* 0x000000f248f27220 */ /* 0x000fe20000410000 */
[----:B------:R-:W-:Y:S01]  /*3d30*/  FMUL.FTZ R148, R146, R3 ;  /* 0x0000000392947220 */ /* 0x000fe20000410000 */
[----:B------:R-:W-:Y:S01]  /*3d40*/  FADD.FTZ R147, R241, -R147 ;  /* 0x80000093f1937221 */ /* 0x000fe20000010000 */
[----:B------:R-:W-:Y:S01]  /*3d50*/  MOV R24, RZ ;  /* 0x000000ff00187202 */ /* 0x000fe20000000f00 */
[----:B------:R-:W-:Y:S01]  /*3d60*/  FMUL.FTZ R152, R73, R152 ;  /* 0x0000009849987220 */ /* 0x000fe20000410000 */
[----:B------:R-:W-:Y:S01]  /*3d70*/  @P5 FMUL.FTZ R149, R148, UR4 ;  /* 0x0000000494955c20 */ /* 0x000fe20008410000 */
[----:B------:R-:W-:Y:S01]  /*3d80*/  FMUL.FTZ R147, R4, R147 ;  /* 0x0000009304937220 */ /* 0x000fe20000410000 */
[----:B------:R-:W-:-:S02]  /*3d90*/  @P0 SHF.L.U32 R29, R154, 0x10, RZ ;  /* 0x000000109a1d0819 */ /* 0x000fc400000006ff */
[----:B------:R-:W-:Y:S01]  /*3da0*/  @P5 FMUL.FTZ R24, R149, R26 ;  /* 0x0000001a95185220 */ /* 0x000fe20000410000 */
[----:B------:R-:W-:Y:S01]  /*3db0*/  @P2 PRMT R149, R153, 0x7632, R149 ;  /* 0x0000763299952816 */ /* 0x000fe20000000095 */
[----:B------:R-:W-:Y:S01]  /*3dc0*/  FMUL.FTZ R153, R148, UR4 ;  /* 0x0000000494997c20 */ /* 0x000fe20008410000 */
[----:B------:R-:W-:Y:S01]  /*3dd0*/  FMUL.FTZ R150, R147, R3 ;  /* 0x0000000393967220 */ /* 0x000fe20000410000 */
[----:B------:R-:W-:Y:S01]  /*3de0*/  MOV R26, RZ ;  /* 0x000000ff001a7202 */ /* 0x000fe20000000f00 */
[----:B------:R-:W-:Y:S01]  /*3df0*/  FMUL.FTZ R148, R4, R238 ;  /* 0x000000ee04947220 */ /* 0x000fe20000410000 */
[----:B------:R-:W-:Y:S01]  /*3e00*/  FMUL.FTZ R153, R74, R153 ;  /* 0x000000994a997220 */ /* 0x000fe20000410000 */
[----:B------:R-:W-:Y:S01]  /*3e10*/  @P2 SHF.L.U32 R149, R149, 0x10, RZ ;  /* 0x0000001095952819 */ /* 0x000fe200000006ff */
[C---:B------:R-:W-:Y:S01]  /*3e20*/  @P2 FMUL.FTZ R151, R150.reuse, UR4 ;  /* 0x0000000496972c20 */ /* 0x040fe20008410000 */
[----:B------:R-:W-:Y:S01]  /*3e30*/  FMUL.FTZ R150, R150, UR4 ;  /* 0x0000000496967c20 */ /* 0x000fe20008410000 */
[----:B------:R-:W-:-:S02]  /*3e40*/  FSEL R242, R242, RZ, P4 ;  /* 0x000000fff2f27208 */ /* 0x000fc40002000000 */
[----:B------:R-:W-:Y:S01]  /*3e50*/  FSEL R153, R153, RZ, P5 ;  /* 0x000000ff99997208 */ /* 0x000fe20002800000 */
[----:B------:R-:W-:Y:S01]  /*3e60*/  @P2 FMUL.FTZ R26, R151, R149 ;  /* 0x00000095971a2220 */ /* 0x000fe20000410000 */
[----:B------:R-:W-:Y:S01]  /*3e70*/  LOP3.LUT P5, RZ, R179, 0xff00, RZ, 0xc0, !PT ;  /* 0x0000ff00b3ff7812 */ /* 0x000fe200078ac0ff */
[----:B------:R-:W-:Y:S01]  /*3e80*/  FFMA.FTZ R149, R27, R21, R22 ;  /* 0x000000151b957223 */ /* 0x000fe20000010016 */
[----:B------:R-:W-:Y:S01]  /*3e90*/  FMUL.FTZ R151, R148, R3 ;  /* 0x0000000394977220 */ /* 0x000fe20000410000 */
[----:B------:R-:W-:Y:S01]  /*3ea0*/  MOV R27, RZ ;  /* 0x000000ff001b7202 */ /* 0x000fe20000000f00 */
[----:B------:R-:W-:Y:S01]  /*3eb0*/  FMUL.FTZ R150, R75, R150 ;  /* 0x000000964b967220 */ /* 0x000fe20000410000 */
[----:B------:R-:W-:Y:S01]  /*3ec0*/  FADD.FTZ R149, R239, -R149 ;  /* 0x80000095ef957221 */ /* 0x000fe20000010000 */
[C---:B------:R-:W-:Y:S01]  /*3ed0*/  @P0 FMUL.FTZ R238, R151.reuse, UR4 ;  /* 0x0000000497ee0c20 */ /* 0x040fe20008410000 */
[----:B------:R-:W-:Y:S01]  /*3ee0*/  FMUL.FTZ R151, R151, UR4 ;  /* 0x0000000497977c20 */ /* 0x000fe20008410000 */
[----:B------:R-:W-:Y:S01]  /*3ef0*/  FSEL R152, R152, RZ, P3 ;  /* 0x000000ff98987208 */ /* 0x000fe20001800000 */
[----:B------:R-:W-:Y:S01]  /*3f00*/  FMUL.FTZ R149, R4, R149 ;  /* 0x0000009504957220 */ /* 0x000fe20000410000 */
[----:B------:R-:W-:Y:S01]  /*3f10*/  @P0 FMUL.FTZ R27, R238, R29 ;  /* 0x0000001dee1b0220 */ /* 0x000fe20000410000 */
[----:B------:R-:W-:Y:S01]  /*3f20*/  FMUL.FTZ R151, R76, R151 ;  /* 0x000000974c977220 */ /* 0x000fe20000410000 */
[----:B------:R-:W-:-:S02]  /*3f30*/  MOV R29, RZ ;  /* 0x000000ff001d7202 */ /* 0x000fc40000000f00 */
[----:B------:R-:W-:Y:S01]  /*3f40*/  @P5 PRMT R238, R154, 0x7632, R238 ;  /* 0x000076329aee5816 */ /* 0x000fe200000000ee */
[----:B------:R-:W-:Y:S01]  /*3f50*/  FMUL.FTZ R154, R149, R3 ;  /* 0x00000003959a7220 */ /* 0x000fe20000410000 */
[----:B------:R-:W-:Y:S01]  /*3f60*/  FSEL R237, R150, RZ, P2 ;  /* 0x000000ff96ed7208 */ /* 0x000fe20001000000 */
[----:B------:R-:W-:Y:S01]  /*3f70*/  FMUL.FTZ R150, R4, R28 ;  /* 0x0000001c04967220 */ /* 0x000fe20000410000 */
[----:B------:R-:W-:Y:S01]  /*3f80*/  @P5 SHF.L.U32 R238, R238, 0x10, RZ ;  /* 0x00000010eeee5819 */ /* 0x000fe200000006ff */
[C---:B------:R-:W-:Y:S01]  /*3f90*/  @P5 FMUL.FTZ R239, R154.reuse, UR4 ;  /* 0x000000049aef5c20 */ /* 0x040fe20008410000 */
[----:B------:R-:W-:Y:S01]  /*3fa0*/  LOP3.LUT P2, RZ, R179, 0xff0000, RZ, 0xc0, !PT ;  /* 0x00ff0000b3ff7812 */ /* 0x000fe2000784c0ff */
[----:B------:R-:W-:Y:S01]  /*3fb0*/  FMUL.FTZ R154, R154, UR4 ;  /* 0x000000049a9a7c20 */ /* 0x000fe20008410000 */
[----:B------:R-:W-:Y:S01]  /*3fc0*/  MOV R28, RZ ;  /* 0x000000ff001c7202 */ /* 0x000fe20000000f00 */
[----:B------:R-:W-:Y:S01]  /*3fd0*/  @P5 FMUL.FTZ R29, R239, R238 ;  /* 0x000000eeef1d5220 */ /* 0x000fe20000410000 */
[----:B------:R-:W-:Y:S01]  /*3fe0*/  FSEL R238, R151, RZ, P0 ;  /* 0x000000ff97ee7208 */ /* 0x000fe20000000000 */
[----:B------:R-:W-:Y:S01]  /*3ff0*/  FFMA.FTZ R151, R156, R21, R22 ;  /* 0x000000159c977223 */ /* 0x000fe20000010016 */
[----:B------:R-:W-:Y:S01]  /*4000*/  ISETP.GE.U32.AND P0, PT, R178, RZ, PT ;  /* 0x000000ffb200720c */ /* 0x000fe20003f06070 */
[----:B------:R-:W-:Y:S01]  /*4010*/  FMUL.FTZ R178, R150, R3 ;  /* 0x0000000396b27220 */ /* 0x000fe20000410000 */
[----:B------:R-:W-:Y:S01]  /*4020*/  FMUL.FTZ R154, R77, R154 ;  /* 0x0000009a4d9a7220 */ /* 0x000fe20000410000 */
[----:B------:R-:W-:Y:S01]  /*4030*/  FADD.FTZ R151, R236, -R151 ;  /* 0x80000097ec977221 */ /* 0x000fe20000010000 */
[----:B------:R-:W-:-:S02]  /*4040*/  ISETP.GE.U32.AND.EX P0, PT, R179, 0x1000000, PT, P0 ;  /* 0x01000000b300780c */ /* 0x000fc40003f06100 */
[----:B------:R-:W-:Y:S01]  /*4050*/  F2FP.BF16.F32.PACK_AB R153, R237, R153 ;  /* 0x00000099ed99723e */ /* 0x000fe200000010ff */
[----:B------:R-:W-:Y:S01]  /*4060*/  @P2 FMUL.FTZ R179, R178, UR4 ;  /* 0x00000004b2b32c20 */ /* 0x000fe20008410000 */
[----:B------:R-:W-:Y:S01]  /*4070*/  @P2 SHF.L.U32 R156, R155, 0x10, RZ ;  /* 0x000000109b9c2819 */ /* 0x000fe200000006ff */
[----:B------:R-:W-:Y:S01]  /*4080*/  FMUL.FTZ R151, R4, R151 ;  /* 0x0000009704977220 */ /* 0x000fe20000410000 */
[----:B------:R-:W-:Y:S01]  /*4090*/  FMUL.FTZ R178, R178, UR4 ;  /* 0x00000004b2b27c20 */ /* 0x000fe20008410000 */
[----:B------:R-:W-:Y:S02]  /*40a0*/  FSEL R154, R154, RZ, P5 ;  /* 0x000000ff9a9a7208 */ /* 0x000fe40002800000 */
[----:B------:R-:W-:Y:S01]  /*40b0*/  @P2 FMUL.FTZ R28, R179, R156 ;  /* 0x0000009cb31c2220 */ /* 0x000fe20000410000 */
[----:B------:R-:W-:Y:S01]  /*40c0*/  FMUL.FTZ R178, R78, R178 ;  /* 0x000000b24eb27220 */ /* 0x000fe20000410000 */
[----:B------:R-:W-:Y:S02]  /*40d0*/  MOV R156, RZ ;  /* 0x000000ff009c7202 */ /* 0x000fe40000000f00 */
[----:B------:R-:W-:Y:S01]  /*40e0*/  @P0 PRMT R179, R155, 0x7632, R179 ;  /* 0x000076329bb30816 */ /* 0x000fe200000000b3 */
[----:B------:R-:W-:Y:S01]  /*40f0*/  FMUL.FTZ R155, R151, R3 ;  /* 0x00000003979b7220 */ /* 0x000fe20000410000 */
[----:B------:R-:W-:-:S02]  /*4100*/  FSEL R178, R178, RZ, P2 ;  /* 0x000000ffb2b27208 */ /* 0x000fc40001000000 */
[----:B------:R-:W-:Y:S01]  /*4110*/  @P0 SHF.L.U32 R179, R179, 0x10, RZ ;  /* 0x00000010b3b30819 */ /* 0x000fe200000006ff */
[C---:B------:R-:W-:Y:S01]  /*4120*/  @P0 FMUL.FTZ R236, R155.reuse, UR4 ;  /* 0x000000049bec0c20 */ /* 0x040fe20008410000 */
[----:B------:R-:W-:Y:S01]  /*4130*/  FMUL.FTZ R155, R155, UR4 ;  /* 0x000000049b9b7c20 */ /* 0x000fe20008410000 */
[----:B------:R-:W-:Y:S02]  /*4140*/  F2FP.BF16.F32.PACK_AB R154, R154, R238 ;  /* 0x000000ee9a9a723e */ /* 0x000fe400000010ff */
[----:B------:R-:W-:Y:S01]  /*4150*/  @P0 FMUL.FTZ R156, R236, R179 ;  /* 0x000000b3ec9c0220 */ /* 0x000fe20000410000 */
[----:B------:R-:W-:Y:S01]  /*4160*/  FMUL.FTZ R155, R79, R155 ;  /* 0x0000009b4f9b7220 */ /* 0x000fe20000410000 */
[----:B------:R-:W-:-:S04]  /*4170*/  F2FP.BF16.F32.PACK_AB R152, R152, R242 ;  /* 0x000000f29898723e */ /* 0x000fc800000010ff */
[----:B------:R-:W-:-:S04]  /*4180*/  FSEL R155, R155, RZ, P0 ;  /* 0x000000ff9b9b7208 */ /* 0x000fc80000000000 */
[----:B------:R-:W-:-:S07]  /*4190*/  F2FP.BF16.F32.PACK_AB R155, R155, R178 ;  /* 0x000000b29b9b723e */ /* 0x000fce00000010ff */
.L_x_11347:
        /* <DEDUP_REMOVED lines=12> */
[----:B------:R-:W-:Y:S01]  /*4260*/  LOP3.LUT P2, RZ, R180, 0xff0000, RZ, 0xc0, !PT ;  /* 0x00ff0000b4ff7812 */ /* 0x000fe2000784c0ff */
[-CC-:B------:R-:W-:Y:S01]  /*4270*/  FFMA.FTZ R147, R220, R21.reuse, R22.reuse ;  /* 0x00000015dc937223 */ /* 0x180fe20000010016 */
[----:B------:R-:W-:Y:S01]  /*4280*/  LOP3.LUT P3, RZ, R180, 0xff000000, RZ, 0xc0, !PT ;  /* 0xff000000b4ff7812 */ /* 0x000fe2000786c0ff */
[----:B------:R-:W-:Y:S01]  /*4290*/  FADD.FTZ R219, R221, -R219 ;  /* 0x800000dbdddb7221 */ /* 0x000fe20000010000 */
[--C-:B------:R-:W-:Y:S01]  /*42a0*/  FFMA.FTZ R145, R218, R21, R22.reuse ;  /* 0x00000015da917223 */ /* 0x100fe20000010016 */
[----:B------:R-:W-:Y:S01]  /*42b0*/  FADD.FTZ R147, R223, -R147 ;  /* 0x80000093df937221 */ /* 0x000fe20000010000 */
[----:B------:R-:W-:Y:S01]  /*42c0*/  CS2R R178, SRZ ;  /* 0x0000000000b27805 */ /* 0x000fe2000001ff00 */
[----:B------:R-:W-:Y:S01]  /*42d0*/  FMUL.FTZ R146, R4, R219 ;  /* 0x000000db04927220 */ /* 0x000fe20000410000 */
[----:B------:R-:W-:Y:S01]  /*42e0*/  FFMA.FTZ R216, R216, R21, R22 ;  /* 0x00000015d8d87223 */ /* 0x000fe20000010016 */
[----:B------:R-:W-:Y:S01]  /*42f0*/  FMUL.FTZ R147, R4, R147 ;  /* 0x0000009304937220 */ /* 0x000fe20000410000 */
[----:B------:R-:W-:Y:S01]  /*4300*/  LOP3.LUT P4, RZ, R181, 0xff, RZ, 0xc0, !PT ;  /* 0x000000ffb5ff7812 */ /* 0x000fe2000788c0ff */
[----:B------:R-:W-:Y:S01]  /*4310*/  FMUL.FTZ R218, R146, R3 ;  /* 0x0000000392da7220 */ /* 0x000fe20000410000 */
[----:B------:R-:W-:Y:S01]  /*4320*/  FADD.FTZ R216, R183, -R216 ;  /* 0x800000d8b7d87221 */ /* 0x000fe20000010000 */
[----:B-----5:R-:W-:Y:S01]  /*4330*/  @P2 SHF.L.U32 R144, R153, 0x10, RZ ;  /* 0x0000001099902819 */ /* 0x020fe200000006ff */
[----:B------:R-:W-:Y:S01]  /*4340*/  FFMA.FTZ R149, R182, R21, R22 ;  /* 0x00000015b6957223 */ /* 0x000fe20000010016 */
[----:B------:R-:W-:Y:S01]  /*4350*/  FMUL.FTZ R218, R218, UR4 ;  /* 0x00000004dada7c20 */ /* 0x000fe20008410000 */
[----:B------:R-:W-:Y:S01]  /*4360*/  LOP3.LUT P5, RZ, R181, 0xff00, RZ, 0xc0, !PT ;  /* 0x0000ff00b5ff7812 */ /* 0x000fe200078ac0ff */
[----:B------:R-:W-:Y:S01]  /*4370*/  FMUL.FTZ R148, R4, R216 ;  /* 0x000000d804947220 */ /* 0x000fe20000410000 */
[----:B------:R-:W-:Y:S01]  /*4380*/  FADD.FTZ R149, R217, -R149 ;  /* 0x80000095d9957221 */ /* 0x000fe20000010000 */
[----:B------:R-:W-:Y:S01]  /*4390*/  @P2 FMUL.FTZ R178, R144, R218 ;  /* 0x000000da90b22220 */ /* 0x000fe20000410000 */
[----:B------:R-:W-:Y:S01]  /*43a0*/  @P3 PRMT R144, R153, 0x7632, R144 ;  /* 0x0000763299903816 */ /* 0x000fe20000000090 */
[----:B------:R-:W-:Y:S01]  /*43b0*/  FMUL.FTZ R153, R147, R3 ;  /* 0x0000000393997220 */ /* 0x000fe20000410000 */
[----:B------:R-:W-:Y:S01]  /*43c0*/  FMUL.FTZ R149, R4, R149 ;  /* 0x0000009504957220 */ /* 0x000fe20000410000 */
[----:B------:R-:W-:-:S02]  /*43d0*/  @P4 SHF.L.U32 R150, R154, 0x10, RZ ;  /* 0x000000109a964819 */ /* 0x000fc400000006ff */
[----:B------:R-:W-:Y:S02]  /*43e0*/  CS2R R182, SRZ ;  /* 0x0000000000b67805 */ /* 0x000fe4000001ff00 */
[----:B------:R-:W-:Y:S01]  /*43f0*/  @P3 SHF.L.U32 R144, R144, 0x10, RZ ;  /* 0x0000001090903819 */ /* 0x000fe200000006ff */
[----:B------:R-:W-:Y:S01]  /*4400*/  FMUL.FTZ R153, R153, UR4 ;  /* 0x0000000499997c20 */ /* 0x000fe20008410000 */
[----:B------:R-:W-:Y:S01]  /*4410*/  LOP3.LUT P6, RZ, R181, 0xff0000, RZ, 0xc0, !PT ;  /* 0x00ff0000b5ff7812 */ /* 0x000fe200078cc0ff */
[----:B------:R-:W-:Y:S01]  /*4420*/  FFMA.FTZ R204, R204, R21, R22 ;  /* 0x00000015cccc7223 */ /* 0x000fe20000010016 */
[----:B------:R-:W-:Y:S01]  /*4430*/  @P5 PRMT R151, R154, 0x7632, R151 ;  /* 0x000076329a975816 */ /* 0x000fe20000000097 */
[----:B------:R-:W-:Y:S01]  /*4440*/  @P3 FMUL.FTZ R179, R144, R153 ;  /* 0x0000009990b33220 */ /* 0x000fe20000410000 */
[----:B------:R-:W-:Y:S01]  /*4450*/  FMUL.FTZ R144, R148, R3 ;  /* 0x0000000394907220 */ /* 0x000fe20000410000 */
[----:B------:R-:W-:Y:S01]  /*4460*/  ISETP.GE.U32.AND P0, PT, R180, RZ, PT ;  /* 0x000000ffb400720c */ /* 0x000fe20003f06070 */
[----:B------:R-:W-:Y:S01]  /*4470*/  FADD.FTZ R204, R206, -R204 ;  /* 0x800000cccecc7221 */ /* 0x000fe20000010000 */
[----:B------:R-:W-:Y:S01]  /*4480*/  @P5 SHF.L.U32 R151, R151, 0x10, RZ ;  /* 0x0000001097975819 */ /* 0x000fe200000006ff */
[----:B------:R-:W-:Y:S01]  /*4490*/  FMUL.FTZ R144, R144, UR4 ;  /* 0x0000000490907c20 */ /* 0x000fe20008410000 */
[----:B------:R-:W-:Y:S01]  /*44a0*/  ISETP.GE.U32.AND.EX P0, PT, R181, 0x1000000, PT, P0 ;  /* 0x01000000b500780c */ /* 0x000fe20003f06100 */
[----:B------:R-:W-:Y:S01]  /*44b0*/  FFMA.FTZ R190, R190, R21, R22 ;  /* 0x00000015bebe7223 */ /* 0x000fe20000010016 */
[----:B------:R-:W-:Y:S01]  /*44c0*/  FADD.FTZ R145, R222, -R145 ;  /* 0x80000091de917221 */ /* 0x000fe20000010000 */
[-C--:B------:R-:W-:Y:S01]  /*44d0*/  @P4 FMUL.FTZ R182, R150, R144.reuse ;  /* 0x0000009096b64220 */ /* 0x080fe20000410000 */
[----:B------:R-:W-:Y:S01]  /*44e0*/  FMUL.FTZ R150, R149, R3 ;  /* 0x0000000395967220 */ /* 0x000fe20000410000 */
[----:B------:R-:W-:Y:S01]  /*44f0*/  FMUL.FTZ R154, R84, R144 ;  /* 0x00000090549a7220 */ /* 0x000fe20000410000 */
[----:B------:R-:W-:Y:S01]  /*4500*/  FADD.FTZ R190, R191, -R190 ;  /* 0x800000bebfbe7221 */ /* 0x000fe20000010000 */
[----:B------:R-:W-:Y:S01]  /*4510*/  FMUL.FTZ R145, R4, R145 ;  /* 0x0000009104917220 */ /* 0x000fe20000410000 */
[----:B------:R-:W-:Y:S01]  /*4520*/  FMUL.FTZ R150, R150, UR4 ;  /* 0x0000000496967c20 */ /* 0x000fe20008410000 */
[----:B------:R-:W-:Y:S01]  /*4530*/  FMUL.FTZ R218, R82, R218 ;  /* 0x000000da52da7220 */ /* 0x000fe20000410000 */
[----:B------:R-:W-:Y:S01]  /*4540*/  FSEL R154, R154, RZ, P4 ;  /* 0x000000ff9a9a7208 */ /* 0x000fe20002000000 */
[----:B------:R-:W-:Y:S01]  /*4550*/  FMUL.FTZ R153, R83, R153 ;  /* 0x0000009953997220 */ /* 0x000fe20000410000 */
[----:B------:R-:W-:Y:S01]  /*4560*/  @P5 FMUL.FTZ R183, R151, R150 ;  /* 0x0000009697b75220 */ /* 0x000fe20000410000 */
[----:B------:R-:W-:Y:S01]  /*4570*/  FFMA.FTZ R151, R184, R21, R22 ;  /* 0x00000015b8977223 */ /* 0x000fe20000010016 */
[----:B------:R-:W-:-:S02]  /*4580*/  MOV R184, RZ ;  /* 0x000000ff00b87202 */ /* 0x000fc40000000f00 */
[----:B------:R-:W-:Y:S01]  /*4590*/  LOP3.LUT P4, RZ, R180, 0xff, RZ, 0xc0, !PT ;  /* 0x000000ffb4ff7812 */ /* 0x000fe2000788c0ff */
[----:B------:R-:W-:Y:S01]  /*45a0*/  FADD.FTZ R151, R207, -R151 ;  /* 0x80000097cf977221 */ /* 0x000fe20000010000 */
[----:B------:R-:W-:Y:S01]  /*45b0*/  FMUL.FTZ R207, R85, R150 ;  /* 0x0000009655cf7220 */ /* 0x000fe20000410000 */
[----:B------:R-:W-:Y:S02]  /*45c0*/  FSEL R218, R218, RZ, P2 ;  /* 0x000000ffdada7208 */ /* 0x000fe40001000000 */
[----:B------:R-:W-:Y:S01]  /*45d0*/  FMUL.FTZ R150, R4, R151 ;  /* 0x0000009704967220 */ /* 0x000fe20000410000 */
[C---:B------:R-:W-:Y:S02]  /*45e0*/  @P6 SHF.L.U32 R151, R155.reuse, 0x10, RZ ;  /* 0x000000109b976819 */ /* 0x040fe400000006ff */
[----:B------:R-:W-:Y:S01]  /*45f0*/  @P0 PRMT R155, R155, 0x7632, R155 ;  /* 0x000076329b9b0816 */ /* 0x000fe2000000009b */
[----:B------:R-:W-:Y:S01]  /*4600*/  FMUL.FTZ R144, R150, R3 ;  /* 0x0000000396907220 */ /* 0x000fe20000410000 */
[----:B------:R-:W-:-:S02]  /*4610*/  FSEL R207, R207, RZ, P5 ;  /* 0x000000ffcfcf7208 */ /* 0x000fc40002800000 */
[----:B------:R-:W-:Y:S01]  /*4620*/  @P0 SHF.L.U32 R155, R155, 0x10, RZ ;  /* 0x000000109b9b0819 */ /* 0x000fe200000006ff */
[----:B------:R-:W-:Y:S01]  /*4630*/  FMUL.FTZ R144, R144, UR4 ;  /* 0x0000000490907c20 */ /* 0x000fe20008410000 */
[----:B------:R-:W-:Y:S02]  /*4640*/  LOP3.LUT P5, RZ, R180, 0xff00, RZ, 0xc0, !PT ;  /* 0x0000ff00b4ff7812 */ /* 0x000fe400078ac0ff */
[----:B------:R-:W-:Y:S01]  /*4650*/  MOV R180, RZ ;  /* 0x000000ff00b47202 */ /* 0x000fe20000000f00 */
[----:B------:R-:W-:Y:S01]  /*4660*/  @P6 FMUL.FTZ R184, R151, R144 ;  /* 0x0000009097b86220 */ /* 0x000fe20000410000 */
[----:B------:R-:W-:Y:S01]  /*4670*/  FMUL.FTZ R151, R4, R204 ;  /* 0x000000cc04977220 */ /* 0x000fe20000410000 */
[----:B------:R-:W-:Y:S01]  /*4680*/  FMUL.FTZ R144, R86, R144 ;  /* 0x0000009056907220 */ /* 0x000fe20000410000 */
[----:B------:R-:W-:Y:S02]  /*4690*/  @P4 SHF.L.U32 R191, R152, 0x10, RZ ;  /* 0x0000001098bf4819 */ /* 0x000fe400000006ff */
[----:B------:R-:W-:Y:S01]  /*46a0*/  FMUL.FTZ R181, R151, R3 ;  /* 0x0000000397b57220 */ /* 0x000fe20000410000 */
[----:B------:R-:W-:-:S02]  /*46b0*/  MOV R204, RZ ;  /* 0x000000ff00cc7202 */ /* 0x000fc40000000f00 */
[----:B------:R-:W-:Y:S01]  /*46c0*/  FSEL R144, R144, RZ, P6 ;  /* 0x000000ff90907208 */ /* 0x000fe20003000000 */
[----:B------:R-:W-:Y:S01]  /*46d0*/  FMUL.FTZ R181, R181, UR4 ;  /* 0x00000004b5b57c20 */ /* 0x000fe20008410000 */
[----:B------:R-:W-:Y:S02]  /*46e0*/  FSEL R153, R153, RZ, P3 ;  /* 0x000000ff99997208 */ /* 0x000fe40001800000 */
[----:B------:R-:W-:Y:S01]  /*46f0*/  F2FP.BF16.F32.PACK_AB R154, R207, R154 ;  /* 0x0000009acf9a723e */ /* 0x000fe200000010ff */
[-C--:B------:R-:W-:Y:S01]  /*4700*/  @P0 FMUL.FTZ R180, R155, R181.reuse ;  /* 0x000000b59bb40220 */ /* 0x080fe20000410000 */
[----:B------:R-:W-:Y:S01]  /*4710*/  FMUL.FTZ R181, R87, R181 ;  /* 0x000000b557b57220 */ /* 0x000fe20000410000 */
[----:B------:R-:W-:-:S04]  /*4720*/  F2FP.BF16.F32.PACK_AB R153, R153, R218 ;  /* 0x000000da9999723e */ /* 0x000fc800000010ff */
[----:B------:R-:W-:Y:S02]  /*4730*/  FSEL R155, R181, RZ, P0 ;  /* 0x000000ffb59b7208 */ /* 0x000fe40000000000 */
[----:B------:R-:W-:Y:S02]  /*4740*/  MOV R181, RZ ;  /* 0x000000ff00b57202 */ /* 0x000fe40000000f00 */
[----:B------:R-:W-:Y:S01]  /*4750*/  F2FP.BF16.F32.PACK_AB R155, R155, R144 ;  /* 0x000000909b9b723e */ /* 0x000fe200000010ff */
[----:B------:R-:W-:-:S04]  /*4760*/  FMUL.FTZ R144, R4, R190 ;  /* 0x000000be04907220 */ /* 0x000fc80000410000 */
[----:B------:R-:W-:-:S04]  /*4770*/  FMUL.FTZ R190, R144, R3 ;  /* 0x0000000390be7220 */ /* 0x000fc80000410000 */
[----:B------:R-:W-:-:S04]  /*4780*/  FMUL.FTZ R190, R190, UR4 ;  /* 0x00000004bebe7c20 */ /* 0x000fc80008410000 */
[-C--:B------:R-:W-:Y:S01]  /*4790*/  @P4 FMUL.FTZ R181, R191, R190.reuse ;  /* 0x000000bebfb54220 */ /* 0x080fe20000410000 */
[----:B------:R-:W-:Y:S01]  /*47a0*/  @P5 PRMT R191, R152, 0x7632, R191 ;  /* 0x0000763298bf5816 */ /* 0x000fe200000000bf */
[----:B------:R-:W-:Y:S01]  /*47b0*/  FMUL.FTZ R152, R145, R3 ;  /* 0x0000000391987220 */ /* 0x000fe20000410000 */
[----:B------:R-:W-:Y:S02]  /*47c0*/  FMUL.FTZ R190, R80, R190 ;  /* 0x000000be50be7220 */ /* 0x000fe40000410000 */
[----:B------:R-:W-:Y:S01]  /*47d0*/  @P5 SHF.L.U32 R191, R191, 0x10, RZ ;  /* 0x00000010bfbf5819 */ /* 0x000fe200000006ff */
[----:B------:R-:W-:Y:S02]  /*47e0*/  FMUL.FTZ R152, R152, UR4 ;  /* 0x0000000498987c20 */ /* 0x000fe40008410000 */
[----:B------:R-:W-:Y:S02]  /*47f0*/  FSEL R190, R190, RZ, P4 ;  /* 0x000000ffbebe7208 */ /* 0x000fe40002000000 */
[-C--:B------:R-:W-:Y:S01]  /*4800*/  @P5 FMUL.FTZ R204, R191, R152.reuse ;  /* 0x00000098bfcc5220 */ /* 0x080fe20000410000 */
[----:B------:R-:W-:-:S05]  /*4810*/  FMUL.FTZ R152, R81, R152 ;  /* 0x0000009851987220 */ /* 0x000fca0000410000 */
[----:B------:R-:W-:-:S04]  /*4820*/  FSEL R152, R152, RZ, P5 ;  /* 0x000000ff98987208 */ /* 0x000fc80002800000 */
[----:B------:R-:W-:Y:S01]  /*4830*/  F2FP.BF16.F32.PACK_AB R152, R152, R190 ;  /* 0x000000be9898723e */ /* 0x000fe200000010ff */
[----:B------:R-:W-:Y:S06]  /*4840*/  BRA `(.L_x_11349) ;  /* 0x0000000400847947 */ /* 0x000fec0003800000 */
.L_x_11348:
[-CC-:B------:R-:W-:Y:S01]  /*4850*/  FFMA.FTZ R216, R216, R21.reuse, R22.reuse ;  /* 0x00000015d8d87223 */ /* 0x180fe20000010016 */
[C---:B------:R-:W-:Y:S01]  /*4860*/  LOP3.LUT P0, RZ, R181.reuse, 0xff, RZ, 0xc0, !PT ;  /* 0x000000ffb5ff7812 */ /* 0x040fe2000780c0ff */
[-C--:B------:R-:W-:Y:S01]  /*4870*/  FFMA.FTZ R182, R182, R21.reuse, R22 ;  /* 0x00000015b6b67223 */ /* 0x080fe20000010016 */
[----:B------:R-:W-:Y:S01]  /*4880*/  LOP3.LUT P3, RZ, R181, 0xff00, RZ, 0xc0, !PT ;  /* 0x0000ff00b5ff7812 */ /* 0x000fe2000786c0ff */
[----:B------:R-:W-:Y:S01]  /*4890*/  FADD.FTZ R216, R183, -R216 ;  /* 0x800000d8b7d87221 */ /* 0x000fe20000010000 */
[----:B------:R-:W-:Y:S01]  /*48a0*/  FFMA.FTZ R183, R184, R21, R22 ;  /* 0x00000015b8b77223 */ /* 0x000fe20000010016 */
[----:B------:R-:W-:Y:S01]  /*48b0*/  FADD.FTZ R217, R217, -R182 ;  /* 0x800000b6d9d97221 */ /* 0x000fe20000010000 */
[----:B------:R-:W-:Y:S01]  /*48c0*/  LOP3.LUT P2, RZ, R181, 0xff0000, RZ, 0xc0, !PT ;  /* 0x00ff0000b5ff7812 */ /* 0x000fe2000784c0ff */
[C---:B------:R-:W-:Y:S01]  /*48d0*/  FMUL.FTZ R216, R4.reuse, R216 ;  /* 0x000000d804d87220 */ /* 0x040fe20000410000 */
[----:B------:R-:W-:Y:S01]  /*48e0*/  FADD.FTZ R183, R207, -R183 ;  /* 0x800000b7cfb77221 */ /* 0x000fe20000010000 */
[----:B------:R-:W-:Y:S01]  /*48f0*/  MOV R182, RZ ;  /* 0x000000ff00b67202 */ /* 0x000fe20000000f00 */
[C---:B------:R-:W-:Y:S01]  /*4900*/  FMUL.FTZ R217, R4.reuse, R217 ;  /* 0x000000d904d97220 */ /* 0x040fe20000410000 */
[----:B------:R-:W-:Y:S01]  /*4910*/  FMUL.FTZ R207, R3, R216 ;  /* 0x000000d803cf7220 */ /* 0x000fe20000410000 */
[----:B------:R-:W-:Y:S01]  /*4920*/  FMUL.FTZ R216, R4, R183 ;  /* 0x000000b704d87220 */ /* 0x000fe20000410000 */
[----:B-----5:R-:W-:Y:S01]  /*4930*/  @P0 SHF.L.U32 R184, R154, 0x10, RZ ;  /* 0x000000109ab80819 */ /* 0x020fe200000006ff */
[----:B------:R-:W-:Y:S01]  /*4940*/  FFMA.FTZ R204, R204, R21, R22 ;  /* 0x00000015cccc7223 */ /* 0x000fe20000010016 */
[----:B------:R-:W-:Y:S01]  /*4950*/  FMUL.FTZ R207, R207, UR4 ;  /* 0x00000004cfcf7c20 */ /* 0x000fe20008410000 */
[C---:B------:R-:W-:Y:S01]  /*4960*/  FMUL.FTZ R216, R3.reuse, R216 ;  /* 0x000000d803d87220 */ /* 0x040fe20000410000 */
[----:B------:R-:W-:Y:S01]  /*4970*/  MOV R183, RZ ;  /* 0x000000ff00b77202 */ /* 0x000fe20000000f00 */
[----:B------:R-:W-:Y:S01]  /*4980*/  FADD.FTZ R204, R206, -R204 ;  /* 0x800000cccecc7221 */ /* 0x000fe20000010000 */
[-C--:B------:R-:W-:Y:S01]  /*4990*/  @P0 FMUL.FTZ R182, R184, R207.reuse ;  /* 0x000000cfb8b60220 */ /* 0x080fe20000410000 */
        /* <DEDUP_REMOVED lines=8> */
[----:B------:R-:W-:Y:S01]  /*4a20*/  FMUL.FTZ R204, R4, R204 ;  /* 0x000000cc04cc7220 */ /* 0x000fe20000410000 */
[----:B------:R-:W-:Y:S01]  /*4a30*/  @P3 SHF.L.U32 R184, R184, 0x10, RZ ;  /* 0x00000010b8b83819 */ /* 0x000fe200000006ff */
[-CC-:B------:R-:W-:Y:S01]  /*4a40*/  FFMA.FTZ R219, R219, R21.reuse, R22.reuse ;  /* 0x00000015dbdb7223 */ /* 0x180fe20000010016 */
[----:B------:R-:W-:Y:S01]  /*4a50*/  ISETP.GE.U32.AND.EX P0, PT, R181, 0x1000000, PT, P0 ;  /* 0x01000000b500780c */ /* 0x000fe20003f06100 */
[-CC-:B------:R-:W-:Y:S01]  /*4a60*/  FFMA.FTZ R181, R190, R21.reuse, R22.reuse ;  /* 0x00000015beb57223 */ /* 0x180fe20000010016 */
[----:B------:R-:W-:Y:S01]  /*4a70*/  LOP3.LUT P5, RZ, R180, 0xff0000, RZ, 0xc0, !PT ;  /* 0x00ff0000b4ff7812 */ /* 0x000fe200078ac0ff */
[-C--:B------:R-:W-:Y:S01]  /*4a80*/  @P3 FMUL.FTZ R183, R184, R154.reuse ;  /* 0x0000009ab8b73220 */ /* 0x080fe20000410000 */
[----:B------:R-:W-:Y:S01]  /*4a90*/  MOV R184, RZ ;  /* 0x000000ff00b87202 */ /* 0x000fe20000000f00 */
[----:B------:R-:W-:Y:S01]  /*4aa0*/  FMUL.FTZ R154, R85, R154 ;  /* 0x0000009a559a7220 */ /* 0x000fe20000410000 */
[-C--:B------:R-:W-:Y:S01]  /*4ab0*/  @P2 FMUL.FTZ R184, R217, R216.reuse ;  /* 0x000000d8d9b82220 */ /* 0x080fe20000410000 */
[----:B------:R-:W-:Y:S01]  /*4ac0*/  FMUL.FTZ R216, R86, R216 ;  /* 0x000000d856d87220 */ /* 0x000fe20000410000 */
[----:B------:R-:W-:Y:S01]  /*4ad0*/  LOP3.LUT P4, RZ, R180, 0xff000000, RZ, 0xc0, !PT ;  /* 0xff000000b4ff7812 */ /* 0x000fe2000788c0ff */
[----:B------:R-:W-:Y:S01]  /*4ae0*/  FADD.FTZ R181, R191, -R181 ;  /* 0x800000b5bfb57221 */ /* 0x000fe20000010000 */
[----:B------:R-:W-:Y:S01]  /*4af0*/  FSEL R154, R154, RZ, P3 ;  /* 0x000000ff9a9a7208 */ /* 0x000fe20001800000 */
[-CC-:B------:R-:W-:Y:S01]  /*4b00*/  FFMA.FTZ R218, R218, R21.reuse, R22.reuse ;  /* 0x00000015dada7223 */ /* 0x180fe20000010016 */
[----:B------:R-:W-:Y:S01]  /*4b10*/  LOP3.LUT P3, RZ, R180, 0xff, RZ, 0xc0, !PT ;  /* 0x000000ffb4ff7812 */ /* 0x000fe2000786c0ff */
[----:B------:R-:W-:Y:S01]  /*4b20*/  FFMA.FTZ R220, R220, R21, R22 ;  /* 0x00000015dcdc7223 */ /* 0x000fe20000010016 */
[----:B------:R-:W-:Y:S01]  /*4b30*/  FSEL R216, R216, RZ, P2 ;  /* 0x000000ffd8d87208 */ /* 0x000fe20001000000 */
[--C-:B------:R-:W-:Y:S01]  /*4b40*/  FADD.FTZ R178, R221, -R219.reuse ;  /* 0x800000dbddb27221 */ /* 0x100fe20000010000 */
[----:B------:R-:W-:Y:S01]  /*4b50*/  LOP3.LUT P2, RZ, R180, 0xff00, RZ, 0xc0, !PT ;  /* 0x0000ff00b4ff7812 */ /* 0x000fe2000784c0ff */
[----:B------:R-:W-:Y:S01]  /*4b60*/  FMUL.FTZ R181, R4, R181 ;  /* 0x000000b504b57220 */ /* 0x000fe20000410000 */
[----:B------:R-:W-:Y:S01]  /*4b70*/  @P0 PRMT R190, R155, 0x7632, R190 ;  /* 0x000076329bbe0816 */ /* 0x000fe200000000be */
[----:B------:R-:W-:Y:S01]  /*4b80*/  FMUL.FTZ R155, R3, R204 ;  /* 0x000000cc039b7220 */ /* 0x000fe20000410000 */
[----:B------:R-:W-:Y:S01]  /*4b90*/  FADD.FTZ R222, R222, -R218 ;  /* 0x800000dadede7221 */ /* 0x000fe20000010000 */
[----:B------:R-:W-:Y:S01]  /*4ba0*/  FADD.FTZ R223, R223, -R220 ;  /* 0x800000dcdfdf7221 */ /* 0x000fe20000010000 */
[----:B------:R-:W-:Y:S01]  /*4bb0*/  @P0 SHF.L.U32 R190, R190, 0x10, RZ ;  /* 0x00000010bebe0819 */ /* 0x000fe200000006ff */
[----:B------:R-:W-:Y:S01]  /*4bc0*/  FMUL.FTZ R155, R155, UR4 ;  /* 0x000000049b9b7c20 */ /* 0x000fe20008410000 */
[C---:B------:R-:W-:Y:S01]  /*4bd0*/  FMUL.FTZ R178, R4.reuse, R178 ;  /* 0x000000b204b27220 */ /* 0x040fe20000410000 */
[C---:B------:R-:W-:Y:S01]  /*4be0*/  FMUL.FTZ R181, R3.reuse, R181 ;  /* 0x000000b503b57220 */ /* 0x040fe20000410000 */
[C---:B------:R-:W-:Y:S01]  /*4bf0*/  FMUL.FTZ R223, R4.reuse, R223 ;  /* 0x000000df04df7220 */ /* 0x040fe20000410000 */
[----:B------:R-:W-:Y:S01]  /*4c00*/  MOV R180, RZ ;  /* 0x000000ff00b47202 */ /* 0x000fe20000000f00 */
[----:B------:R-:W-:Y:S01]  /*4c10*/  FMUL.FTZ R222, R4, R222 ;  /* 0x000000de04de7220 */ /* 0x000fe20000410000 */
[----:B------:R-:W-:Y:S01]  /*4c20*/  @P0 FMUL.FTZ R180, R190, R155 ;  /* 0x0000009bbeb40220 */ /* 0x000fe20000410000 */
[C---:B------:R-:W-:Y:S01]  /*4c30*/  @P3 SHF.L.U32 R191, R152.reuse, 0x10, RZ ;  /* 0x0000001098bf3819 */ /* 0x040fe200000006ff */
[----:B------:R-:W-:Y:S01]  /*4c40*/  FMUL.FTZ R178, R3, R178 ;  /* 0x000000b203b27220 */ /* 0x000fe20000410000 */
[----:B------:R-:W-:Y:S01]  /*4c50*/  FMUL.FTZ R190, R181, UR4 ;  /* 0x00000004b5be7c20 */ /* 0x000fe20008410000 */
[----:B------:R-:W-:Y:S01]  /*4c60*/  @P5 SHF.L.U32 R179, R153, 0x10, RZ ;  /* 0x0000001099b35819 */ /* 0x000fe200000006ff */
[----:B------:R-:W-:Y:S01]  /*4c70*/  FMUL.FTZ R222, R3, R222 ;  /* 0x000000de03de7220 */ /* 0x000fe20000410000 */
[----:B------:R-:W-:Y:S01]  /*4c80*/  @P4 PRMT R219, R153, 0x7632, R219 ;  /* 0x0000763299db4816 */ /* 0x000fe200000000db */
[----:B------:R-:W-:Y:S01]  /*4c90*/  FMUL.FTZ R153, R3, R223 ;  /* 0x000000df03997220 */ /* 0x000fe20000410000 */
[----:B------:R-:W-:Y:S01]  /*4ca0*/  @P2 PRMT R152, R152, 0x7632, R152 ;  /* 0x0000763298982816 */ /* 0x000fe20000000098 */
[----:B------:R-:W-:Y:S01]  /*4cb0*/  FMUL.FTZ R218, R178, UR4 ;  /* 0x00000004b2da7c20 */ /* 0x000fe20008410000 */
[----:B------:R-:W-:Y:S01]  /*4cc0*/  MOV R181, RZ ;  /* 0x000000ff00b57202 */ /* 0x000fe20000000f00 */
[----:B------:R-:W-:Y:S01]  /*4cd0*/  @P3 FMUL.FTZ R181, R191, R190 ;  /* 0x000000bebfb53220 */ /* 0x000fe20000410000 */
[----:B------:R-:W-:Y:S01]  /*4ce0*/  @P4 SHF.L.U32 R219, R219, 0x10, RZ ;  /* 0x00000010dbdb4819 */ /* 0x000fe200000006ff */
[----:B------:R-:W-:Y:S01]  /*4cf0*/  FMUL.FTZ R153, R153, UR4 ;  /* 0x0000000499997c20 */ /* 0x000fe20008410000 */
[----:B------:R-:W-:Y:S01]  /*4d00*/  @P2 SHF.L.U32 R191, R152, 0x10, RZ ;  /* 0x0000001098bf2819 */ /* 0x000fe200000006ff */
        /* <DEDUP_REMOVED lines=21> */
.L_x_11349:
        /* <DEDUP_REMOVED lines=12> */
[C---:B------:R-:W-:Y:S01]  /*4f20*/  LOP3.LUT P2, RZ, R172.reuse, 0xff0000, RZ, 0xc0, !PT ;  /* 0x00ff0000acff7812 */ /* 0x040fe2000784c0ff */
[-C--:B------:R-:W-:Y:S01]  /*4f30*/  FFMA.FTZ R145, R187, R21.reuse, R22 ;  /* 0x00000015bb917223 */ /* 0x080fe20000010016 */
[----:B------:R-:W-:Y:S01]  /*4f40*/  LOP3.LUT P3, RZ, R172, 0xff000000, RZ, 0xc0, !PT ;  /* 0xff000000acff7812 */ /* 0x000fe2000786c0ff */
[----:B------:R-:W-:Y:S01]  /*4f50*/  FADD.FTZ R188, R193, -R188 ;  /* 0x800000bcc1bc7221 */ /* 0x000fe20000010000 */
[-CC-:B------:R-:W-:Y:S01]  /*4f60*/  FFMA.FTZ R147, R189, R21.reuse, R22.reuse ;  /* 0x00000015bd937223 */ /* 0x180fe20000010016 */
[----:B------:R-:W-:Y:S01]  /*4f70*/  FADD.FTZ R145, R200, -R145 ;  /* 0x80000091c8917221 */ /* 0x000fe20000010000 */
[----:B------:R-:W-:Y:S01]  /*4f80*/  MOV R187, RZ ;  /* 0x000000ff00bb7202 */ /* 0x000fe20000000f00 */
[----:B------:R-:W-:Y:S01]  /*4f90*/  FMUL.FTZ R146, R4, R188 ;  /* 0x000000bc04927220 */ /* 0x000fe20000410000 */
[----:B------:R-:W-:Y:S01]  /*4fa0*/  FADD.FTZ R147, R201, -R147 ;  /* 0x80000093c9937221 */ /* 0x000fe20000010000 */
[----:B------:R-:W-:Y:S01]  /*4fb0*/  FFMA.FTZ R194, R194, R21, R22 ;  /* 0x00000015c2c27223 */ /* 0x000fe20000010016 */
[----:B------:R-:W-:Y:S01]  /*4fc0*/  LOP3.LUT P4, RZ, R173, 0xff, RZ, 0xc0, !PT ;  /* 0x000000ffadff7812 */ /* 0x000fe2000788c0ff */
[----:B------:R-:W-:Y:S01]  /*4fd0*/  FMUL.FTZ R200, R146, R3 ;  /* 0x0000000392c87220 */ /* 0x000fe20000410000 */
[----:B------:R-:W-:Y:S01]  /*4fe0*/  FMUL.FTZ R147, R4, R147 ;  /* 0x0000009304937220 */ /* 0x000fe20000410000 */
[----:B-----5:R-:W-:Y:S01]  /*4ff0*/  @P2 SHF.L.U32 R144, R153, 0x10, RZ ;  /* 0x0000001099902819 */ /* 0x020fe200000006ff */
[----:B------:R-:W-:Y:S01]  /*5000*/  FADD.FTZ R194, R196, -R194 ;  /* 0x800000c2c4c27221 */ /* 0x000fe20000010000 */
[----:B------:R-:W-:Y:S01]  /*5010*/  FMUL.FTZ R200, R200, UR4 ;  /* 0x00000004c8c87c20 */ /* 0x000fe20008410000 */
[----:B------:R-:W-:-:S02]  /*5020*/  LOP3.LUT P5, RZ, R173, 0xff00, RZ, 0xc0, !PT ;  /* 0x0000ff00adff7812 */ /* 0x000fc400078ac0ff */
[----:B------:R-:W-:Y:S01]  /*5030*/  CS2R R188, SRZ ;  /* 0x0000000000bc7805 */ /* 0x000fe2000001ff00 */
[----:B------:R-:W-:Y:S01]  /*5040*/  FMUL.FTZ R148, R4, R194 ;  /* 0x000000c204947220 */ /* 0x000fe20000410000 */
[----:B------:R-:W-:Y:S01]  /*5050*/  @P2 FMUL.FTZ R187, R144, R200 ;  /* 0x000000c890bb2220 */ /* 0x000fe20000410000 */
[----:B------:R-:W-:Y:S01]  /*5060*/  @P3 PRMT R144, R153, 0x7632, R144 ;  /* 0x0000763299903816 */ /* 0x000fe20000000090 */
[----:B------:R-:W-:Y:S01]  /*5070*/  FMUL.FTZ R153, R147, R3 ;  /* 0x0000000393997220 */ /* 0x000fe20000410000 */
[-CC-:B------:R-:W-:Y:S01]  /*5080*/  FFMA.FTZ R149, R198, R21.reuse, R22.reuse ;  /* 0x00000015c6957223 */ /* 0x180fe20000010016 */
[----:B------:R-:W-:Y:S01]  /*5090*/  @P4 SHF.L.U32 R150, R154, 0x10, RZ ;  /* 0x000000109a964819 */ /* 0x000fe200000006ff */
[----:B------:R-:W-:Y:S01]  /*50a0*/  FFMA.FTZ R195, R195, R21, R22 ;  /* 0x00000015c3c37223 */ /* 0x000fe20000010016 */
[----:B------:R-:W-:Y:S01]  /*50b0*/  @P3 SHF.L.U32 R144, R144, 0x10, RZ ;  /* 0x0000001090903819 */ /* 0x000fe200000006ff */
[----:B------:R-:W-:Y:S01]  /*50c0*/  FMUL.FTZ R153, R153, UR4 ;  /* 0x0000000499997c20 */ /* 0x000fe20008410000 */
[----:B------:R-:W-:Y:S01]  /*50d0*/  FADD.FTZ R149, R202, -R149 ;  /* 0x80000095ca957221 */ /* 0x000fe20000010000 */
[----:B------:R-:W-:Y:S01]  /*50e0*/  LOP3.LUT P6, RZ, R173, 0xff0000, RZ, 0xc0, !PT ;  /* 0x00ff0000adff7812 */ /* 0x000fe200078cc0ff */
[----:B------:R-:W-:Y:S01]  /*50f0*/  FADD.FTZ R197, R197, -R195 ;  /* 0x800000c3c5c57221 */ /* 0x000fe20000010000 */
[----:B------:R-:W-:Y:S01]  /*5100*/  @P3 FMUL.FTZ R188, R144, R153 ;  /* 0x0000009990bc3220 */ /* 0x000fe20000410000 */
[----:B------:R-:W-:Y:S01]  /*5110*/  FMUL.FTZ R144, R148, R3 ;  /* 0x0000000394907220 */ /* 0x000fe20000410000 */
[----:B------:R-:W-:Y:S01]  /*5120*/  FMUL.FTZ R149, R4, R149 ;  /* 0x0000009504957220 */ /* 0x000fe20000410000 */
[----:B------:R-:W-:-:S02]  /*5130*/  @P5 PRMT R151, R154, 0x7632, R151 ;  /* 0x000076329a975816 */ /* 0x000fc40000000097 */
[----:B------:R-:W-:Y:S01]  /*5140*/  CS2R R190, SRZ ;  /* 0x0000000000be7805 */ /* 0x000fe2000001ff00 */
[----:B------:R-:W-:Y:S01]  /*5150*/  FMUL.FTZ R144, R144, UR4 ;  /* 0x0000000490907c20 */ /* 0x000fe20008410000 */
[----:B------:R-:W-:Y:S01]  /*5160*/  ISETP.GE.U32.AND P0, PT, R172, RZ, PT ;  /* 0x000000ffac00720c */ /* 0x000fe20003f06070 */
[--C-:B------:R-:W-:Y:S01]  /*5170*/  FFMA.FTZ R199, R199, R21, R22.reuse ;  /* 0x00000015c7c77223 */ /* 0x100fe20000010016 */
[----:B------:R-:W-:Y:S01]  /*5180*/  @P5 SHF.L.U32 R151, R151, 0x10, RZ ;  /* 0x0000001097975819 */ /* 0x000fe200000006ff */
[-C--:B------:R-:W-:Y:S01]  /*5190*/  @P4 FMUL.FTZ R189, R150, R144.reuse ;  /* 0x0000009096bd4220 */ /* 0x080fe20000410000 */
[----:B------:R-:W-:Y:S01]  /*51a0*/  FMUL.FTZ R150, R149, R3 ;  /* 0x0000000395967220 */ /* 0x000fe20000410000 */
[----:B------:R-:W-:Y:S01]  /*51b0*/  FMUL.FTZ R154, R92, R144 ;  /* 0x000000905c9a7220 */ /* 0x000fe20000410000 */
[----:B------:R-:W-:Y:S01]  /*51c0*/  ISETP.GE.U32.AND.EX P0, PT, R173, 0x1000000, PT, P0 ;  /* 0x01000000ad00780c */ /* 0x000fe20003f06100 */
[----:B------:R-:W-:Y:S01]  /*51d0*/  FADD.FTZ R199, R203, -R199 ;  /* 0x800000c7cbc77221 */ /* 0x000fe20000010000 */
[----:B------:R-:W-:Y:S01]  /*51e0*/  FMUL.FTZ R150, R150, UR4 ;  /* 0x0000000496967c20 */ /* 0x000fe20008410000 */
[----:B------:R-:W-:Y:S01]  /*51f0*/  MOV R193, RZ ;  /* 0x000000ff00c17202 */ /* 0x000fe20000000f00 */
[----:B------:R-:W-:Y:S01]  /*5200*/  FFMA.FTZ R186, R186, R21, R22 ;  /* 0x00000015baba7223 */ /* 0x000fe20000010016 */
[----:B------:R-:W-:Y:S01]  /*5210*/  FSEL R154, R154, RZ, P4 ;  /* 0x000000ff9a9a7208 */ /* 0x000fe20002000000 */
[-C--:B------:R-:W-:Y:S01]  /*5220*/  @P5 FMUL.FTZ R190, R151, R150.reuse ;  /* 0x0000009697be5220 */ /* 0x080fe20000410000 */
[----:B------:R-:W-:Y:S01]  /*5230*/  FMUL.FTZ R194, R93, R150 ;  /* 0x000000965dc27220 */ /* 0x000fe20000410000 */
[----:B------:R-:W-:Y:S01]  /*5240*/  FMUL.FTZ R150, R4, R197 ;  /* 0x000000c504967220 */ /* 0x000fe20000410000 */
[C---:B------:R-:W-:Y:S01]  /*5250*/  @P6 SHF.L.U32 R151, R155.reuse, 0x10, RZ ;  /* 0x000000109b976819 */ /* 0x040fe200000006ff */
[----:B------:R-:W-:Y:S01]  /*5260*/  FADD.FTZ R186, R192, -R186 ;  /* 0x800000bac0ba7221 */ /* 0x000fe20000010000 */
[----:B------:R-:W-:Y:S01]  /*5270*/  LOP3.LUT P4, RZ, R172, 0xff, RZ, 0xc0, !PT ;  /* 0x000000ffacff7812 */ /* 0x000fe2000788c0ff */
[----:B------:R-:W-:Y:S01]  /*5280*/  FMUL.FTZ R144, R150, R3 ;  /* 0x0000000396907220 */ /* 0x000fe20000410000 */
[----:B------:R-:W-:Y:S01]  /*5290*/  FSEL R194, R194, RZ, P5 ;  /* 0x000000ffc2c27208 */ /* 0x000fe20002800000 */
[----:B------:R-:W-:Y:S01]  /*52a0*/  FMUL.FTZ R145, R4, R145 ;  /* 0x0000009104917220 */ /* 0x000fe20000410000 */
[----:B------:R-:W-:Y:S01]  /*52b0*/  LOP3.LUT P5, RZ, R172, 0xff00, RZ, 0xc0, !PT ;  /* 0x0000ff00acff7812 */ /* 0x000fe200078ac0ff */
[----:B------:R-:W-:Y:S01]  /*52c0*/  FMUL.FTZ R144, R144, UR4 ;  /* 0x0000000490907c20 */ /* 0x000fe20008410000 */
[----:B------:R-:W-:Y:S01]  /*52d0*/  @P0 PRMT R155, R155, 0x7632, R155 ;  /* 0x000076329b9b0816 */ /* 0x000fe2000000009b */
[----:B------:R-:W-:Y:S01]  /*52e0*/  FMUL.FTZ R200, R90, R200 ;  /* 0x000000c85ac87220 */ /* 0x000fe20000410000 */
[----:B------:R-:W-:Y:S01]  /*52f0*/  MOV R192, RZ ;  /* 0x000000ff00c07202 */ /* 0x000fe20000000f00 */
[-C--:B------:R-:W-:Y:S01]  /*5300*/  @P6 FMUL.FTZ R191, R151, R144.reuse ;  /* 0x0000009097bf6220 */ /* 0x080fe20000410000 */
[----:B------:R-:W-:Y:S01]  /*5310*/  FMUL.FTZ R151, R4, R199 ;  /* 0x000000c704977220 */ /* 0x000fe20000410000 */
[----:B------:R-:W-:Y:S01]  /*5320*/  @P0 SHF.L.U32 R155, R155, 0x10, RZ ;  /* 0x000000109b9b0819 */ /* 0x000fe200000006ff */
[----:B------:R-:W-:Y:S01]  /*5330*/  FMUL.FTZ R144, R94, R144 ;  /* 0x000000905e907220 */ /* 0x000fe20000410000 */
[----:B------:R-:W-:Y:S01]  /*5340*/  @P4 SHF.L.U32 R173, R152, 0x10, RZ ;  /* 0x0000001098ad4819 */ /* 0x000fe200000006ff */
[----:B------:R-:W-:Y:S01]  /*5350*/  FMUL.FTZ R172, R151, R3 ;  /* 0x0000000397ac7220 */ /* 0x000fe20000410000 */
[----:B------:R-:W-:Y:S01]  /*5360*/  FMUL.FTZ R153, R91, R153 ;  /* 0x000000995b997220 */ /* 0x000fe20000410000 */
[----:B------:R-:W-:-:S02]  /*5370*/  FSEL R200, R200, RZ, P2 ;  /* 0x000000ffc8c87208 */ /* 0x000fc40001000000 */
[----:B------:R-:W-:Y:S01]  /*5380*/  FMUL.FTZ R172, R172, UR4 ;  /* 0x00000004acac7c20 */ /* 0x000fe20008410000 */
[----:B------:R-:W-:Y:S02]  /*5390*/  FSEL R144, R144, RZ, P6 ;  /* 0x000000ff90907208 */ /* 0x000fe40003000000 */
[----:B------:R-:W-:Y:S01]  /*53a0*/  FSEL R153, R153, RZ, P3 ;  /* 0x000000ff99997208 */ /* 0x000fe20001800000 */
[-C--:B------:R-:W-:Y:S01]  /*53b0*/  @P0 FMUL.FTZ R193, R155, R172.reuse ;  /* 0x000000ac9bc10220 */ /* 0x080fe20000410000 */
[----:B------:R-:W-:Y:S01]  /*53c0*/  FMUL.FTZ R172, R95, R172 ;  /* 0x000000ac5fac7220 */ /* 0x000fe20000410000 */
[----:B------:R-:W-:Y:S02]  /*53d0*/  F2FP.BF16.F32.PACK_AB R154, R194, R154 ;  /* 0x0000009ac29a723e */ /* 0x000fe400000010ff */
[----:B------:R-:W-:Y:S02]  /*53e0*/  F2FP.BF16.F32.PACK_AB R153, R153, R200 ;  /* 0x000000c89999723e */ /* 0x000fe400000010ff */
[----:B------:R-:W-:-:S04]  /*53f0*/  FSEL R155, R172, RZ, P0 ;  /* 0x000000ffac9b7208 */ /* 0x000fc80000000000 */
[----:B------:R-:W-:Y:S01]  /*5400*/  F2FP.BF16.F32.PACK_AB R155, R155, R144 ;  /* 0x000000909b9b723e */ /* 0x000fe200000010ff */
[----:B------:R-:W-:Y:S01]  /*5410*/  FMUL.FTZ R144, R4, R186 ;  /* 0x000000ba04907220 */ /* 0x000fe20000410000 */
[----:B------:R-:W-:-:S03]  /*5420*/  MOV R186, RZ ;  /* 0x000000ff00ba7202 */ /* 0x000fc60000000f00 */
        /* <DEDUP_REMOVED lines=14> */
.L_x_11350:
        /* <DEDUP_REMOVED lines=8> */
[----:B------:R-:W-:Y:S01]  /*5590*/  LOP3.LUT P0, RZ, R173, 0xff, RZ, 0xc0, !PT ;  /* 0x000000ffadff7812 */ /* 0x000fe2000780c0ff */
[----:B------:R-:W-:Y:S01]  /*55a0*/  FMUL.FTZ R187, R4, R187 ;  /* 0x000000bb04bb7220 */ /* 0x000fe20000410000 */
[----:B------:R-:W-:Y:S01]  /*55b0*/  FADD.FTZ R194, R196, -R194 ;  /* 0x800000c2c4c27221 */ /* 0x000fe20000010000 */
[----:B------:R-:W-:Y:S01]  /*55c0*/  FADD.FTZ R188, R201, -R188 ;  /* 0x800000bcc9bc7221 */ /* 0x000fe20000010000 */
[----:B------:R-:W-:Y:S01]  /*55d0*/  LOP3.LUT P3, RZ, R173, 0xff00, RZ, 0xc0, !PT ;  /* 0x0000ff00adff7812 */ /* 0x000fe2000786c0ff */
[----:B------:R-:W-:Y:S01]  /*55e0*/  FMUL.FTZ R187, R3, R187 ;  /* 0x000000bb03bb7220 */ /* 0x000fe20000410000 */
[C---:B------:R-:W-:Y:S01]  /*55f0*/  FMUL.FTZ R194, R4.reuse, R194 ;  /* 0x000000c204c27220 */ /* 0x040fe20000410000 */
[----:B-----5:R-:W-:Y:S01]  /*5600*/  @P5 SHF.L.U32 R189, R153, 0x10, RZ ;  /* 0x0000001099bd5819 */ /* 0x020fe200000006ff */
[----:B------:R-:W-:Y:S01]  /*5610*/  FMUL.FTZ R188, R4, R188 ;  /* 0x000000bc04bc7220 */ /* 0x000fe20000410000 */
[----:B------:R-:W-:Y:S01]  /*5620*/  FMUL.FTZ R201, R187, UR4 ;  /* 0x00000004bbc97c20 */ /* 0x000fe20008410000 */
[----:B------:R-:W-:Y:S01]  /*5630*/  MOV R187, RZ ;  /* 0x000000ff00bb7202 */ /* 0x000fe20000000f00 */
[-CC-:B------:R-:W-:Y:S01]  /*5640*/  FFMA.FTZ R198, R198, R21.reuse, R22.reuse ;  /* 0x00000015c6c67223 */ /* 0x180fe20000010016 */
[----:B------:R-:W-:Y:S01]  /*5650*/  FFMA.FTZ R195, R195, R21, R22 ;  /* 0x00000015c3c37223 */ /* 0x000fe20000010016 */
[----:B------:R-:W-:Y:S01]  /*5660*/  @P5 FMUL.FTZ R187, R189, R201 ;  /* 0x000000c9bdbb5220 */ /* 0x000fe20000410000 */
[----:B------:R-:W-:Y:S01]  /*5670*/  @P4 PRMT R189, R153, 0x7632, R189 ;  /* 0x0000763299bd4816 */ /* 0x000fe200000000bd */
[C---:B------:R-:W-:Y:S01]  /*5680*/  FMUL.FTZ R153, R3.reuse, R188 ;  /* 0x000000bc03997220 */ /* 0x040fe20000410000 */
[----:B------:R-:W-:Y:S01]  /*5690*/  FMUL.FTZ R194, R3, R194 ;  /* 0x000000c203c27220 */ /* 0x000fe20000410000 */
[----:B------:R-:W-:Y:S01]  /*56a0*/  FADD.FTZ R198, R202, -R198 ;  /* 0x800000c6cac67221 */ /* 0x000fe20000010000 */
[----:B------:R-:W-:Y:S01]  /*56b0*/  @P4 SHF.L.U32 R189, R189, 0x10, RZ ;  /* 0x00000010bdbd4819 */ /* 0x000fe200000006ff */
[----:B------:R-:W-:Y:S01]  /*56c0*/  FMUL.FTZ R153, R153, UR4 ;  /* 0x0000000499997c20 */ /* 0x000fe20008410000 */
[----:B------:R-:W-:Y:S01]  /*56d0*/  LOP3.LUT P2, RZ, R173, 0xff0000, RZ, 0xc0, !PT ;  /* 0x00ff0000adff7812 */ /* 0x000fe2000784c0ff */
[----:B------:R-:W-:Y:S01]  /*56e0*/  FADD.FTZ R197, R197, -R195 ;  /* 0x800000c3c5c57221 */ /* 0x000fe20000010000 */
[----:B------:R-:W-:Y:S01]  /*56f0*/  @P0 SHF.L.U32 R190, R154, 0x10, RZ ;  /* 0x000000109abe0819 */ /* 0x000fe200000006ff */
[----:B------:R-:W-:Y:S01]  /*5700*/  FMUL.FTZ R194, R194, UR4 ;  /* 0x00000004c2c27c20 */ /* 0x000fe20008410000 */
[----:B------:R-:W-:Y:S01]  /*5710*/  MOV R188, RZ ;  /* 0x000000ff00bc7202 */ /* 0x000fe20000000f00 */
[C---:B------:R-:W-:Y:S01]  /*5720*/  FMUL.FTZ R198, R4.reuse, R198 ;  /* 0x000000c604c67220 */ /* 0x040fe20000410000 */
[----:B------:R-:W-:Y:S01]  /*5730*/  @P4 FMUL.FTZ R188, R189, R153 ;  /* 0x00000099bdbc4220 */ /* 0x000fe20000410000 */
[----:B------:R-:W-:Y:S01]  /*5740*/  MOV R189, RZ ;  /* 0x000000ff00bd7202 */ /* 0x000fe20000000f00 */
[----:B------:R-:W-:Y:S01]  /*5750*/  FMUL.FTZ R197, R4, R197 ;  /* 0x000000c504c57220 */ /* 0x000fe20000410000 */
[----:B------:R-:W-:Y:S01]  /*5760*/  @P0 FMUL.FTZ R189, R190, R194 ;  /* 0x000000c2bebd0220 */ /* 0x000fe20000410000 */
[----:B------:R-:W-:Y:S01]  /*5770*/  @P3 PRMT R191, R154, 0x7632, R191 ;  /* 0x000076329abf3816 */ /* 0x000fe200000000bf */
[C---:B------:R-:W-:Y:S01]  /*5780*/  FMUL.FTZ R154, R3.reuse, R198 ;  /* 0x000000c6039a7220 */ /* 0x040fe20000410000 */
[----:B------:R-:W-:Y:S01]  /*5790*/  FMUL.FTZ R194, R92, R194 ;  /* 0x000000c25cc27220 */ /* 0x000fe20000410000 */
[----:B------:R-:W-:Y:S01]  /*57a0*/  FMUL.FTZ R195, R3, R197 ;  /* 0x000000c503c37220 */ /* 0x000fe20000410000 */
[----:B------:R-:W-:Y:S01]  /*57b0*/  @P3 SHF.L.U32 R191, R191, 0x10, RZ ;  /* 0x00000010bfbf3819 */ /* 0x000fe200000006ff */
[----:B------:R-:W-:Y:S01]  /*57c0*/  FMUL.FTZ R154, R154, UR4 ;  /* 0x000000049a9a7c20 */ /* 0x000fe20008410000 */
[----:B------:R-:W-:Y:S01]  /*57d0*/  @P2 SHF.L.U32 R193, R155, 0x10, RZ ;  /* 0x000000109bc12819 */ /* 0x000fe200000006ff */
[----:B------:R-:W-:Y:S01]  /*57e0*/  FMUL.FTZ R195, R195, UR4 ;  /* 0x00000004c3c37c20 */ /* 0x000fe20008410000 */
[----:B------:R-:W-:Y:S01]  /*57f0*/  FSEL R194, R194, RZ, P0 ;  /* 0x000000ffc2c27208 */ /* 0x000fe20000000000 */
[----:B------:R-:W-:Y:S01]  /*5800*/  FFMA.FTZ R199, R199, R21, R22 ;  /* 0x00000015c7c77223 */ /* 0x000fe20000010016 */
[----:B------:R-:W-:Y:S01]  /*5810*/  ISETP.GE.U32.AND P0, PT, R172, RZ, PT ;  /* 0x000000ffac00720c */ /* 0x000fe20003f06070 */
[----:B------:R-:W-:Y:S01]  /*5820*/  FMUL.FTZ R200, R4, R200 ;  /* 0x000000c804c87220 */ /* 0x000fe20000410000 */
[----:B------:R-:W-:Y:S01]  /*5830*/  MOV R190, RZ ;  /* 0x000000ff00be7202 */ /* 0x000fe20000000f00 */
[-C--:B------:R-:W-:Y:S01]  /*5840*/  @P3 FMUL.FTZ R190, R191, R154.reuse ;  /* 0x0000009abfbe3220 */ /* 0x080fe20000410000 */
[----:B------:R-:W-:Y:S01]  /*5850*/  MOV R191, RZ ;  /* 0x000000ff00bf7202 */ /* 0x000fe20000000f00 */
[-C--:B------:R-:W-:Y:S01]  /*5860*/  @P2 FMUL.FTZ R191, R193, R195.reuse ;  /* 0x000000c3c1bf2220 */ /* 0x080fe20000410000 */
[----:B------:R-:W-:Y:S01]  /*5870*/  ISETP.GE.U32.AND.EX P0, PT, R173, 0x1000000, PT, P0 ;  /* 0x01000000ad00780c */ /* 0x000fe20003f06100 */
[----:B------:R-:W-:Y:S01]  /*5880*/  FMUL.FTZ R154, R93, R154 ;  /* 0x0000009a5d9a7220 */ /* 0x000fe20000410000 */
[----:B------:R-:W-:Y:S01]  /*5890*/  FMUL.FTZ R195, R94, R195 ;  /* 0x000000c35ec37220 */ /* 0x000fe20000410000 */
[----:B------:R-:W-:Y:S01]  /*58a0*/  FADD.FTZ R199, R203, -R199 ;  /* 0x800000c7cbc77221 */ /* 0x000fe20000010000 */
[----:B------:R-:W-:Y:S01]  /*58b0*/  FMUL.FTZ R200, R3, R200 ;  /* 0x000000c803c87220 */ /* 0x000fe20000410000 */
[----:B------:R-:W-:Y:S01]  /*58c0*/  FMUL.FTZ R201, R90, R201 ;  /* 0x000000c95ac97220 */ /* 0x000fe20000410000 */
[----:B------:R-:W-:Y:S01]  /*58d0*/  FSEL R154, R154, RZ, P3 ;  /* 0x000000ff9a9a7208 */ /* 0x000fe20001800000 */
[----:B------:R-:W-:Y:S01]  /*58e0*/  FMUL.FTZ R199, R4, R199 ;  /* 0x000000c704c77220 */ /* 0x000fe20000410000 */
[----:B------:R-:W-:Y:S01]  /*58f0*/  FSEL R195, R195, RZ, P2 ;  /* 0x000000ffc3c37208 */ /* 0x000fe20001000000 */
[----:B------:R-:W-:Y:S01]  /*5900*/  FMUL.FTZ R153, R91, R153 ;  /* 0x000000995b997220 */ /* 0x000fe20000410000 */
[----:B------:R-:W-:-:S02]  /*5910*/  LOP3.LUT P3, RZ, R172, 0xff, RZ, 0xc0, !PT ;  /* 0x000000ffacff7812 */ /* 0x000fc4000786c0ff */
[----:B------:R-:W-:Y:S01]  /*5920*/  LOP3.LUT P2, RZ, R172, 0xff00, RZ, 0xc0, !PT ;  /* 0x0000ff00acff7812 */ /* 0x000fe2000784c0ff */
[----:B------:R-:W-:Y:S01]  /*5930*/  FFMA.FTZ R172, R186, R21, R22 ;  /* 0x00000015baac7223 */ /* 0x000fe20000010016 */
[----:B------:R-:W-:Y:S01]  /*5940*/  @P0 PRMT R173, R155, 0x7632, R173 ;  /* 0x000076329bad0816 */ /* 0x000fe200000000ad */
[----:B------:R-:W-:Y:S01]  /*5950*/  FMUL.FTZ R155, R3, R199 ;  /* 0x000000c7039b7220 */ /* 0x000fe20000410000 */
[----:B------:R-:W-:Y:S01]  /*5960*/  MOV R186, RZ ;  /* 0x000000ff00ba7202 */ /* 0x000fe20000000f00 */
[----:B------:R-:W-:Y:S01]  /*5970*/  FADD.FTZ R172, R192, -R172 ;  /* 0x800000acc0ac7221 */ /* 0x000fe20000010000 */
[----:B------:R-:W-:Y:S01]  /*5980*/  @P0 SHF.L.U32 R173, R173, 0x10, RZ ;  /* 0x00000010adad0819 */ /* 0x000fe200000006ff */
[----:B------:R-:W-:Y:S01]  /*5990*/  FMUL.FTZ R155, R155, UR4 ;  /* 0x000000049b9b7c20 */ /* 0x000fe20008410000 */
[----:B------:R-:W-:Y:S01]  /*59a0*/  CS2R R192, SRZ ;  /* 0x0000000000c07805 */ /* 0x000fe2000001ff00 */
[----:B------:R-:W-:Y:S01]  /*59b0*/  FMUL.FTZ R172, R4, R172 ;  /* 0x000000ac04ac7220 */ /* 0x000fe20000410000 */
[----:B------:R-:W-:Y:S01]  /*59c0*/  FSEL R201, R201, RZ, P5 ;  /* 0x000000ffc9c97208 */ /* 0x000fe20002800000 */
[-C--:B------:R-:W-:Y:S01]  /*59d0*/  @P0 FMUL.FTZ R193, R173, R155.reuse ;  /* 0x0000009badc10220 */ /* 0x080fe20000410000 */
[C---:B------:R-:W-:Y:S01]  /*59e0*/  @P3 SHF.L.U32 R173, R152.reuse, 0x10, RZ ;  /* 0x0000001098ad3819 */ /* 0x040fe200000006ff */
[----:B------:R-:W-:Y:S01]  /*59f0*/  FMUL.FTZ R172, R3, R172 ;  /* 0x000000ac03ac7220 */ /* 0x000fe20000410000 */
[----:B------:R-:W-:Y:S01]  /*5a00*/  @P2 PRMT R152, R152, 0x7632, R152 ;  /* 0x0000763298982816 */ /* 0x000fe20000000098 */
[----:B------:R-:W-:Y:S01]  /*5a10*/  FMUL.FTZ R155, R95, R155 ;  /* 0x0000009b5f9b7220 */ /* 0x000fe20000410000 */
[----:B------:R-:W-:Y:S01]  /*5a20*/  FSEL R153, R153, RZ, P4 ;  /* 0x000000ff99997208 */ /* 0x000fe20002000000 */
[----:B------:R-:W-:Y:S01]  /*5a30*/  FMUL.FTZ R172, R172, UR4 ;  /* 0x00000004acac7c20 */ /* 0x000fe20008410000 */
[----:B------:R-:W-:-:S02]  /*5a40*/  F2FP.BF16.F32.PACK_AB R154, R154, R194 ;  /* 0x000000c29a9a723e */ /* 0x000fc400000010ff */
[----:B------:R-:W-:Y:S01]  /*5a50*/  FSEL R155, R155, RZ, P0 ;  /* 0x000000ff9b9b7208 */ /* 0x000fe20000000000 */
[-C--:B------:R-:W-:Y:S01]  /*5a60*/  @P3 FMUL.FTZ R186, R173, R172.reuse ;  /* 0x000000acadba3220 */ /* 0x080fe20000410000 */
[----:B------:R-:W-:Y:S01]  /*5a70*/  @P2 SHF.L.U32 R173, R152, 0x10, RZ ;  /* 0x0000001098ad2819 */ /* 0x000fe200000006ff */
[----:B------:R-:W-:Y:S01]  /*5a80*/  FMUL.FTZ R152, R200, UR4 ;  /* 0x00000004c8987c20 */ /* 0x000fe20008410000 */
[----:B------:R-:W-:Y:S01]  /*5a90*/  FMUL.FTZ R172, R88, R172 ;  /* 0x000000ac58ac7220 */ /* 0x000fe20000410000 */
[----:B------:R-:W-:Y:S02]  /*5aa0*/  F2FP.BF16.F32.PACK_AB R155, R155, R195 ;  /* 0x000000c39b9b723e */ /* 0x000fe400000010ff */
[-C--:B------:R-:W-:Y:S01]  /*5ab0*/  @P2 FMUL.FTZ R192, R173, R152.reuse ;  /* 0x00000098adc02220 */ /* 0x080fe20000410000 */
[----:B------:R-:W-:Y:S01]  /*5ac0*/  FMUL.FTZ R152, R89, R152 ;  /* 0x0000009859987220 */ /* 0x000fe20000410000 */
[----:B------:R-:W-:Y:S02]  /*5ad0*/  FSEL R172, R172, RZ, P3 ;  /* 0x000000ffacac7208 */ /* 0x000fe40001800000 */
[----:B------:R-:W-:-:S02]  /*5ae0*/  F2FP.BF16.F32.PACK_AB R153, R153, R201 ;  /* 0x000000c99999723e */ /* 0x000fc400000010ff */
[----:B------:R-:W-:-:S04]  /*5af0*/  FSEL R152, R152, RZ, P2 ;  /* 0x000000ff98987208 */ /* 0x000fc80001000000 */
[----:B------:R-:W-:-:S07]  /*5b00*/  F2FP.BF16.F32.PACK_AB R152, R152, R172 ;  /* 0x000000ac9898723e */ /* 0x000fce00000010ff */
.L_x_11351:
        /* <DEDUP_REMOVED lines=20> */
[----:B------:R-:W-:Y:S01]  /*5c50*/  FFMA.FTZ R166, R166, R21, R22 ;  /* 0x00000015a6a67223 */ /* 0x000fe20000010016 */
[----:B------:R-:W-:Y:S01]  /*5c60*/  FMUL.FTZ R147, R4, R147 ;  /* 0x0000009304937220 */ /* 0x000fe20000410000 */
[----:B------:R-:W-:Y:S01]  /*5c70*/  LOP3.LUT P4, RZ, R163, 0xff, RZ, 0xc0, !PT ;  /* 0x000000ffa3ff7812 */ /* 0x000fe2000788c0ff */
[----:B------:R-:W-:Y:S01]  /*5c80*/  FMUL.FTZ R144, R146, R3 ;  /* 0x0000000392907220 */ /* 0x000fe20000410000 */
[----:B------:R-:W-:Y:S01]  /*5c90*/  FADD.FTZ R166, R168, -R166 ;  /* 0x800000a6a8a67221 */ /* 0x000fe20000010000 */
[----:B-----5:R-:W-:Y:S01]  /*5ca0*/  @P2 SHF.L.U32 R148, R153, 0x10, RZ ;  /* 0x0000001099942819 */ /* 0x020fe200000006ff */
[-CC-:B------:R-:W-:Y:S01]  /*5cb0*/  FFMA.FTZ R149, R170, R21.reuse, R22.reuse ;  /* 0x00000015aa957223 */ /* 0x180fe20000010016 */
[----:B------:R-:W-:Y:S01]  /*5cc0*/  FMUL.FTZ R144, R144, UR4 ;  /* 0x0000000490907c20 */ /* 0x000fe20008410000 */
[----:B------:R-:W-:Y:S01]  /*5cd0*/  MOV R165, RZ ;  /* 0x000000ff00a57202 */ /* 0x000fe20000000f00 */
[----:B------:R-:W-:Y:S01]  /*5ce0*/  FFMA.FTZ R167, R167, R21, R22 ;  /* 0x00000015a7a77223 */ /* 0x000fe20000010016 */
[----:B------:R-:W-:Y:S01]  /*5cf0*/  LOP3.LUT P5, RZ, R163, 0xff00, RZ, 0xc0, !PT ;  /* 0x0000ff00a3ff7812 */ /* 0x000fe200078ac0ff */
[----:B------:R-:W-:Y:S01]  /*5d00*/  @P2 FMUL.FTZ R157, R148, R144 ;  /* 0x00000090949d2220 */ /* 0x000fe20000410000 */
[----:B------:R-:W-:Y:S01]  /*5d10*/  @P3 PRMT R148, R153, 0x7632, R148 ;  /* 0x0000763299943816 */ /* 0x000fe20000000094 */
[----:B------:R-:W-:Y:S01]  /*5d20*/  FMUL.FTZ R153, R147, R3 ;  /* 0x0000000393997220 */ /* 0x000fe20000410000 */
[----:B------:R-:W-:Y:S01]  /*5d30*/  FADD.FTZ R149, R176, -R149 ;  /* 0x80000095b0957221 */ /* 0x000fe20000010000 */
[----:B------:R-:W-:Y:S01]  /*5d40*/  @P4 SHF.L.U32 R151, R154, 0x10, RZ ;  /* 0x000000109a974819 */ /* 0x000fe200000006ff */
[----:B------:R-:W-:Y:S01]  /*5d50*/  FADD.FTZ R169, R169, -R167 ;  /* 0x800000a7a9a97221 */ /* 0x000fe20000010000 */
[----:B------:R-:W-:Y:S01]  /*5d60*/  @P3 SHF.L.U32 R148, R148, 0x10, RZ ;  /* 0x0000001094943819 */ /* 0x000fe200000006ff */
[----:B------:R-:W-:Y:S01]  /*5d70*/  FMUL.FTZ R153, R153, UR4 ;  /* 0x0000000499997c20 */ /* 0x000fe20008410000 */
[----:B------:R-:W-:Y:S01]  /*5d80*/  FMUL.FTZ R149, R4, R149 ;  /* 0x0000009504957220 */ /* 0x000fe20000410000 */
[----:B------:R-:W-:Y:S01]  /*5d90*/  LOP3.LUT P6, RZ, R163, 0xff0000, RZ, 0xc0, !PT ;  /* 0x00ff0000a3ff7812 */ /* 0x000fe200078cc0ff */
[----:B------:R-:W-:Y:S01]  /*5da0*/  FFMA.FTZ R171, R171, R21, R22 ;  /* 0x00000015abab7223 */ /* 0x000fe20000010016 */
[----:B------:R-:W-:Y:S01]  /*5db0*/  @P3 FMUL.FTZ R165, R148, R153 ;  /* 0x0000009994a53220 */ /* 0x000fe20000410000 */
[----:B------:R-:W-:Y:S01]  /*5dc0*/  FMUL.FTZ R148, R4, R166 ;  /* 0x000000a604947220 */ /* 0x000fe20000410000 */
[----:B------:R-:W-:Y:S01]  /*5dd0*/  MOV R166, RZ ;  /* 0x000000ff00a67202 */ /* 0x000fe20000000f00 */
[----:B------:R-:W-:Y:S01]  /*5de0*/  FADD.FTZ R177, R177, -R171 ;  /* 0x800000abb1b17221 */ /* 0x000fe20000010000 */
[----:B------:R-:W-:Y:S01]  /*5df0*/  @P5 PRMT R154, R154, 0x7632, R154 ;  /* 0x000076329a9a5816 */ /* 0x000fe2000000009a */
[----:B------:R-:W-:Y:S01]  /*5e00*/  FMUL.FTZ R150, R148, R3 ;  /* 0x0000000394967220 */ /* 0x000fe20000410000 */
[----:B------:R-:W-:Y:S01]  /*5e10*/  MOV R168, RZ ;  /* 0x000000ff00a87202 */ /* 0x000fe20000000f00 */
[----:B------:R-:W-:Y:S01]  /*5e20*/  FFMA.FTZ R31, R31, R21, R22 ;  /* 0x000000151f1f7223 */ /* 0x000fe20000010016 */
[----:B------:R-:W-:Y:S01]  /*5e30*/  @P5 SHF.L.U32 R154, R154, 0x10, RZ ;  /* 0x000000109a9a5819 */ /* 0x000fe200000006ff */
[----:B------:R-:W-:Y:S01]  /*5e40*/  FMUL.FTZ R150, R150, UR4 ;  /* 0x0000000496967c20 */ /* 0x000fe20008410000 */
[----:B------:R-:W-:Y:S01]  /*5e50*/  ISETP.GE.U32.AND P0, PT, R162, RZ, PT ;  /* 0x000000ffa200720c */ /* 0x000fe20003f06070 */
[----:B------:R-:W-:Y:S01]  /*5e60*/  FMUL.FTZ R144, R98, R144 ;  /* 0x0000009062907220 */ /* 0x000fe20000410000 */
[----:B------:R-:W-:Y:S01]  /*5e70*/  @P6 SHF.L.U32 R161, R155, 0x10, RZ ;  /* 0x000000109ba16819 */ /* 0x000fe200000006ff */
[-C--:B------:R-:W-:Y:S01]  /*5e80*/  @P4 FMUL.FTZ R166, R151, R150.reuse ;  /* 0x0000009697a64220 */ /* 0x080fe20000410000 */
[----:B------:R-:W-:Y:S01]  /*5e90*/  FMUL.FTZ R151, R149, R3 ;  /* 0x0000000395977220 */ /* 0x000fe20000410000 */
[----:B------:R-:W-:Y:S01]  /*5ea0*/  ISETP.GE.U32.AND.EX P0, PT, R163, 0x1000000, PT, P0 ;  /* 0x01000000a300780c */ /* 0x000fe20003f06100 */
[----:B------:R-:W-:Y:S01]  /*5eb0*/  FADD.FTZ R31, R164, -R31 ;  /* 0x8000001fa41f7221 */ /* 0x000fe20000010000 */
[----:B------:R-:W-:Y:S01]  /*5ec0*/  MOV R167, RZ ;  /* 0x000000ff00a77202 */ /* 0x000fe20000000f00 */
[----:B------:R-:W-:Y:S01]  /*5ed0*/  FMUL.FTZ R151, R151, UR4 ;  /* 0x0000000497977c20 */ /* 0x000fe20008410000 */
[----:B------:R-:W-:Y:S01]  /*5ee0*/  FMUL.FTZ R153, R99, R153 ;  /* 0x0000009963997220 */ /* 0x000fe20000410000 */
[----:B------:R-:W-:Y:S01]  /*5ef0*/  FADD.FTZ R145, R174, -R145 ;  /* 0x80000091ae917221 */ /* 0x000fe20000010000 */
[----:B------:R-:W-:Y:S01]  /*5f00*/  MOV R164, RZ ;  /* 0x000000ff00a47202 */ /* 0x000fe20000000f00 */
[----:B------:R-:W-:Y:S01]  /*5f10*/  @P5 FMUL.FTZ R168, R154, R151 ;  /* 0x000000979aa85220 */ /* 0x000fe20000410000 */
[----:B------:R-:W-:Y:S01]  /*5f20*/  FMUL.FTZ R154, R100, R150 ;  /* 0x00000096649a7220 */ /* 0x000fe20000410000 */
[C---:B------:R-:W-:Y:S01]  /*5f30*/  FMUL.FTZ R150, R4.reuse, R169 ;  /* 0x000000a904967220 */ /* 0x040fe20000410000 */
[----:B------:R-:W-:Y:S01]  /*5f40*/  FMUL.FTZ R160, R101, R151 ;  /* 0x0000009765a07220 */ /* 0x000fe20000410000 */
[----:B------:R-:W-:Y:S01]  /*5f50*/  FSEL R153, R153, RZ, P3 ;  /* 0x000000ff99997208 */ /* 0x000fe20001800000 */
[----:B------:R-:W-:Y:S01]  /*5f60*/  FMUL.FTZ R145, R4, R145 ;  /* 0x0000009104917220 */ /* 0x000fe20000410000 */
[----:B------:R-:W-:Y:S01]  /*5f70*/  FMUL.FTZ R151, R150, R3 ;  /* 0x0000000396977220 */ /* 0x000fe20000410000 */
[----:B------:R-:W-:-:S02]  /*5f80*/  FSEL R154, R154, RZ, P4 ;  /* 0x000000ff9a9a7208 */ /* 0x000fc40002000000 */
[----:B------:R-:W-:Y:S01]  /*5f90*/  LOP3.LUT P4, RZ, R162, 0xff, RZ, 0xc0, !PT ;  /* 0x000000ffa2ff7812 */ /* 0x000fe2000788c0ff */
[----:B------:R-:W-:Y:S01]  /*5fa0*/  FMUL.FTZ R151, R151, UR4 ;  /* 0x0000000497977c20 */ /* 0x000fe20008410000 */
[----:B------:R-:W-:Y:S02]  /*5fb0*/  FSEL R160, R160, RZ, P5 ;  /* 0x000000ffa0a07208 */ /* 0x000fe40002800000 */
[----:B------:R-:W-:Y:S01]  /*5fc0*/  @P0 PRMT R155, R155, 0x7632, R155 ;  /* 0x000076329b9b0816 */ /* 0x000fe2000000009b */
[-C--:B------:R-:W-:Y:S01]  /*5fd0*/  @P6 FMUL.FTZ R167, R161, R151.reuse ;  /* 0x00000097a1a76220 */ /* 0x080fe20000410000 */
[----:B------:R-:W-:Y:S01]  /*5fe0*/  FMUL.FTZ R161, R102, R151 ;  /* 0x0000009766a17220 */ /* 0x000fe20000410000 */
[----:B------:R-:W-:Y:S01]  /*5ff0*/  FMUL.FTZ R151, R4, R177 ;  /* 0x000000b104977220 */ /* 0x000fe20000410000 */
[----:B------:R-:W-:Y:S02]  /*6000*/  F2FP.BF16.F32.PACK_AB R154, R160, R154 ;  /* 0x0000009aa09a723e */ /* 0x000fe400000010ff */
[----:B------:R-:W-:Y:S01]  /*6010*/  LOP3.LUT P5, RZ, R162, 0xff00, RZ, 0xc0, !PT ;  /* 0x0000ff00a2ff7812 */ /* 0x000fe200078ac0ff */
[----:B------:R-:W-:Y:S01]  /*6020*/  FMUL.FTZ R163, R151, R3 ;  /* 0x0000000397a37220 */ /* 0x000fe20000410000 */
[----:B------:R-:W-:-:S02]  /*6030*/  @P0 SHF.L.U32 R155, R155, 0x10, RZ ;  /* 0x000000109b9b0819 */ /* 0x000fc400000006ff */
[----:B------:R-:W-:Y:S01]  /*6040*/  FSEL R160, R144, RZ, P2 ;  /* 0x000000ff90a07208 */ /* 0x000fe20001000000 */
[----:B------:R-:W-:Y:S01]  /*6050*/  FMUL.FTZ R163, R163, UR4 ;  /* 0x00000004a3a37c20 */ /* 0x000fe20008410000 */
[----:B------:R-:W-:Y:S01]  /*6060*/  FMUL.FTZ R144, R4, R31 ;  /* 0x0000001f04907220 */ /* 0x000fe20000410000 */
[----:B------:R-:W-:Y:S02]  /*6070*/  MOV R162, RZ ;  /* 0x000000ff00a27202 */ /* 0x000fe40000000f00 */
[----:B------:R-:W-:Y:S01]  /*6080*/  @P0 FMUL.FTZ R162, R155, R163 ;  /* 0x000000a39ba20220 */ /* 0x000fe20000410000 */
[----:B------:R-:W-:Y:S01]  /*6090*/  FMUL.FTZ R31, R144, R3 ;  /* 0x00000003901f7220 */ /* 0x000fe20000410000 */
[----:B------:R-:W-:Y:S01]  /*60a0*/  FMUL.FTZ R163, R103, R163 ;  /* 0x000000a367a37220 */ /* 0x000fe20000410000 */
[----:B------:R-:W-:Y:S02]  /*60b0*/  F2FP.BF16.F32.PACK_AB R153, R153, R160 ;  /* 0x000000a09999723e */ /* 0x000fe400000010ff */
[----:B------:R-:W-:Y:S01]  /*60c0*/  @P4 SHF.L.U32 R160, R152, 0x10, RZ ;  /* 0x0000001098a04819 */ /* 0x000fe200000006ff */
[----:B------:R-:W-:Y:S01]  /*60d0*/  FMUL.FTZ R31, R31, UR4 ;  /* 0x000000041f1f7c20 */ /* 0x000fe20008410000 */
[----:B------:R-:W-:-:S02]  /*60e0*/  FSEL R155, R163, RZ, P0 ;  /* 0x000000ffa39b7208 */ /* 0x000fc40000000000 */
[----:B------:R-:W-:Y:S01]  /*60f0*/  MOV R163, RZ ;  /* 0x000000ff00a37202 */ /* 0x000fe20000000f00 */
[----:B------:R-:W-:Y:S01]  /*6100*/  @P4 FMUL.FTZ R163, R160, R31 ;  /* 0x0000001fa0a34220 */ /* 0x000fe20000410000 */
[----:B------:R-:W-:Y:S01]  /*6110*/  @P5 PRMT R152, R152, 0x7632, R152 ;  /* 0x0000763298985816 */ /* 0x000fe20000000098 */
[----:B------:R-:W-:Y:S01]  /*6120*/  FMUL.FTZ R160, R145, R3 ;  /* 0x0000000391a07220 */ /* 0x000fe20000410000 */
[----:B------:R-:W-:Y:S01]  /*6130*/  FMUL.FTZ R31, R96, R31 ;  /* 0x0000001f601f7220 */ /* 0x000fe20000410000 */
[----:B------:R-:W-:Y:S02]  /*6140*/  FSEL R161, R161, RZ, P6 ;  /* 0x000000ffa1a17208 */ /* 0x000fe40003000000 */
[----:B------:R-:W-:Y:S01]  /*6150*/  @P5 SHF.L.U32 R152, R152, 0x10, RZ ;  /* 0x0000001098985819 */ /* 0x000fe200000006ff */
[----:B------:R-:W-:Y:S01]  /*6160*/  FMUL.FTZ R160, R160, UR4 ;  /* 0x00000004a0a07c20 */ /* 0x000fe20008410000 */
[----:B------:R-:W-:Y:S02]  /*6170*/  FSEL R31, R31, RZ, P4 ;  /* 0x000000ff1f1f7208 */ /* 0x000fe40002000000 */
[----:B------:R-:W-:Y:S01]  /*6180*/  F2FP.BF16.F32.PACK_AB R155, R155, R161 ;  /* 0x000000a19b9b723e */ /* 0x000fe200000010ff */
[-C--:B------:R-:W-:Y:S01]  /*6190*/  @P5 FMUL.FTZ R164, R152, R160.reuse ;  /* 0x000000a098a45220 */ /* 0x080fe20000410000 */
[----:B------:R-:W-:-:S05]  /*61a0*/  FMUL.FTZ R160, R97, R160 ;  /* 0x000000a061a07220 */ /* 0x000fca0000410000 */
[----:B------:R-:W-:-:S04]  /*61b0*/  FSEL R152, R160, RZ, P5 ;  /* 0x000000ffa0987208 */ /* 0x000fc80002800000 */
[----:B------:R-:W-:Y:S01]  /*61c0*/  F2FP.BF16.F32.PACK_AB R152, R152, R31 ;  /* 0x0000001f9898723e */ /* 0x000fe200000010ff */
[----:B------:R-:W-:Y:S06]  /*61d0*/  BRA `(.L_x_11353) ;  /* 0x0000000400847947 */ /* 0x000fec0003800000 */
.L_x_11352:
[-CC-:B------:R-:W-:Y:S01]  /*61e0*/  FFMA.FTZ R157, R157, R21.reuse, R22.reuse ;  /* 0x000000159d9d7223 */ /* 0x180fe20000010016 */
[-CC-:B------:R-:W-:Y:S01]  /*61f0*/  FFMA.FTZ R160, R160, R21.reuse, R22.reuse ;  /* 0x00000015a0a07223 */ /* 0x180fe20000010016 */
[----:B------:R-:W-:Y:S01]  /*6200*/  LOP3.LUT P5, RZ, R162, 0xff0000, RZ, 0xc0, !PT ;  /* 0x00ff0000a2ff7812 */ /* 0x000fe200078ac0ff */
[-C--:B------:R-:W-:Y:S01]  /*6210*/  FFMA.FTZ R161, R161, R21.reuse, R22 ;  /* 0x00000015a1a17223 */ /* 0x080fe20000010016 */
[----:B------:R-:W-:Y:S01]  /*6220*/  FADD.FTZ R174, R174, -R157 ;  /* 0x8000009daeae7221 */ /* 0x000fe20000010000 */
[----:B------:R-:W-:Y:S01]  /*6230*/  FADD.FTZ R157, R165, -R160 ;  /* 0x800000a0a59d7221 */ /* 0x000fe20000010000 */
[----:B------:R-:W-:Y:S01]  /*6240*/  LOP3.LUT P4, RZ, R162, 0xff000000, RZ, 0xc0, !PT ;  /* 0xff000000a2ff7812 */ /* 0x000fe2000788c0ff */
[----:B------:R-:W-:Y:S01]  /*6250*/  FADD.FTZ R175, R175, -R161 ;  /* 0x800000a1afaf7221 */ /* 0x000fe20000010000 */
[----:B------:R-:W-:Y:S01]  /*6260*/  FFMA.FTZ R166, R166, R21, R22 ;  /* 0x00000015a6a67223 */ /* 0x000fe20000010016 */
[C---:B------:R-:W-:Y:S01]  /*6270*/  FMUL.FTZ R157, R4.reuse, R157 ;  /* 0x0000009d049d7220 */ /* 0x040fe20000410000 */
[----:B------:R-:W-:Y:S01]  /*6280*/  LOP3.LUT P0, RZ, R163, 0xff, RZ, 0xc0, !PT ;  /* 0x000000ffa3ff7812 */ /* 0x000fe2000780c0ff */
[----:B------:R-:W-:Y:S01]  /*6290*/  FMUL.FTZ R175, R4, R175 ;  /* 0x000000af04af7220 */ /* 0x000fe20000410000 */
[----:B------:R-:W-:Y:S01]  /*62a0*/  FADD.FTZ R166, R168, -R166 ;  /* 0x800000a6a8a67221 */ /* 0x000fe20000010000 */
[----:B------:R-:W-:Y:S01]  /*62b0*/  FMUL.FTZ R157, R3, R157 ;  /* 0x0000009d039d7220 */ /* 0x000fe20000410000 */
[----:B------:R-:W-:Y:S01]  /*62c0*/  LOP3.LUT P3, RZ, R163, 0xff00, RZ, 0xc0, !PT ;  /* 0x0000ff00a3ff7812 */ /* 0x000fe2000786c0ff */
[--C-:B------:R-:W-:Y:S01]  /*62d0*/  FFMA.FTZ R170, R170, R21, R22.reuse ;  /* 0x00000015aaaa7223 */ /* 0x100fe20000010016 */
[----:B-----5:R-:W-:Y:S01]  /*62e0*/  @P5 SHF.L.U32 R161, R153, 0x10, RZ ;  /* 0x0000001099a15819 */ /* 0x020fe200000006ff */
[----:B------:R-:W-:Y:S01]  /*62f0*/  FMUL.FTZ R160, R157, UR4 ;  /* 0x000000049da07c20 */ /* 0x000fe20008410000 */
[----:B------:R-:W-:Y:S01]  /*6300*/  MOV R157, RZ ;  /* 0x000000ff009d7202 */ /* 0x000fe20000000f00 */
[----:B------:R-:W-:Y:S01]  /*6310*/  FMUL.FTZ R166, R4, R166 ;  /* 0x000000a604a67220 */ /* 0x000fe20000410000 */
[----:B------:R-:W-:Y:S01]  /*6320*/  MOV R165, RZ ;  /* 0x000000ff00a57202 */ /* 0x000fe20000000f00 */
[----:B------:R-:W-:Y:S01]  /*6330*/  @P5 FMUL.FTZ R157, R161, R160 ;  /* 0x000000a0a19d5220 */ /* 0x000fe20000410000 */
[----:B------:R-:W-:Y:S01]  /*6340*/  @P4 PRMT R161, R153, 0x7632, R161 ;  /* 0x0000763299a14816 */ /* 0x000fe200000000a1 */
[----:B------:R-:W-:Y:S01]  /*6350*/  FMUL.FTZ R153, R3, R175 ;  /* 0x000000af03997220 */ /* 0x000fe20000410000 */
[----:B------:R-:W-:Y:S01]  /*6360*/  FFMA.FTZ R167, R167, R21, R22 ;  /* 0x00000015a7a77223 */ /* 0x000fe20000010016 */
[----:B------:R-:W-:Y:S01]  /*6370*/  FADD.FTZ R170, R176, -R170 ;  /* 0x800000aab0aa7221 */ /* 0x000fe20000010000 */
[----:B------:R-:W-:Y:S01]  /*6380*/  @P4 SHF.L.U32 R161, R161, 0x10, RZ ;  /* 0x00000010a1a14819 */ /* 0x000fe200000006ff */
[----:B------:R-:W-:Y:S01]  /*6390*/  FMUL.FTZ R153, R153, UR4 ;  /* 0x0000000499997c20 */ /* 0x000fe20008410000 */
[----:B------:R-:W-:Y:S01]  /*63a0*/  FADD.FTZ R169, R169, -R167 ;  /* 0x800000a7a9a97221 */ /* 0x000fe20000010000 */
[----:B------:R-:W-:Y:S01]  /*63b0*/  LOP3.LUT P2, RZ, R163, 0xff0000, RZ, 0xc0, !PT ;  /* 0x00ff0000a3ff7812 */ /* 0x000fe2000784c0ff */
[----:B------:R-:W-:Y:S01]  /*63c0*/  FMUL.FTZ R170, R4, R170 ;  /* 0x000000aa04aa7220 */ /* 0x000fe20000410000 */
[----:B------:R-:W-:Y:S01]  /*63d0*/  @P4 FMUL.FTZ R165, R161, R153 ;  /* 0x00000099a1a54220 */ /* 0x000fe20000410000 */
[----:B------:R-:W-:Y:S01]  /*63e0*/  FMUL.FTZ R161, R3, R166 ;  /* 0x000000a603a17220 */ /* 0x000fe20000410000 */
[----:B------:R-:W-:Y:S01]  /*63f0*/  @P0 SHF.L.U32 R167, R154, 0x10, RZ ;  /* 0x000000109aa70819 */ /* 0x000fe200000006ff */
[----:B------:R-:W-:Y:S01]  /*6400*/  FMUL.FTZ R169, R4, R169 ;  /* 0x000000a904a97220 */ /* 0x000fe20000410000 */
[----:B------:R-:W-:Y:S01]  /*6410*/  MOV R166, RZ ;  /* 0x000000ff00a67202 */ /* 0x000fe20000000f00 */
[----:B------:R-:W-:Y:S01]  /*6420*/  FMUL.FTZ R161, R161, UR4 ;  /* 0x00000004a1a17c20 */ /* 0x000fe20008410000 */
[----:B------:R-:W-:Y:S01]  /*6430*/  MOV R168, RZ ;  /* 0x000000ff00a87202 */ /* 0x000fe20000000f00 */
[----:B------:R-:W-:Y:S01]  /*6440*/  FMUL.FTZ R169, R3, R169 ;  /* 0x000000a903a97220 */ /* 0x000fe20000410000 */
[--C-:B------:R-:W-:Y:S01]  /*6450*/  FFMA.FTZ R171, R171, R21, R22.reuse ;  /* 0x00000015abab7223 */ /* 0x100fe20000010016 */
[-C--:B------:R-:W-:Y:S01]  /*6460*/  @P0 FMUL.FTZ R166, R167, R161.reuse ;  /* 0x000000a1a7a60220 */ /* 0x080fe20000410000 */
        /* <DEDUP_REMOVED lines=10> */
[-C--:B------:R-:W-:Y:S01]  /*6510*/  @P3 FMUL.FTZ R168, R167, R154.reuse ;  /* 0x0000009aa7a83220 */ /* 0x080fe20000410000 */
[----:B------:R-:W-:Y:S01]  /*6520*/  MOV R167, RZ ;  /* 0x000000ff00a77202 */ /* 0x000fe20000000f00 */
[-C--:B------:R-:W-:Y:S01]  /*6530*/  @P2 FMUL.FTZ R167, R170, R169.reuse ;  /* 0x000000a9aaa72220 */ /* 0x080fe20000410000 */
[----:B------:R-:W-:Y:S01]  /*6540*/  FMUL.FTZ R154, R101, R154 ;  /* 0x0000009a659a7220 */ /* 0x000fe20000410000 */
[----:B------:R-:W-:Y:S01]  /*6550*/  FMUL.FTZ R169, R102, R169 ;  /* 0x000000a966a97220 */ /* 0x000fe20000410000 */
[----:B------:R-:W-:Y:S01]  /*6560*/  ISETP.GE.U32.AND.EX P0, PT, R163, 0x1000000, PT, P0 ;  /* 0x01000000a300780c */ /* 0x000fe20003f06100 */
[----:B------:R-:W-:Y:S01]  /*6570*/  FADD.FTZ R171, R177, -R171 ;  /* 0x800000abb1ab7221 */ /* 0x000fe20000010000 */
[----:B------:R-:W-:Y:S01]  /*6580*/  FADD.FTZ R31, R164, -R31 ;  /* 0x8000001fa41f7221 */ /* 0x000fe20000010000 */
[----:B------:R-:W-:Y:S01]  /*6590*/  FSEL R154, R154, RZ, P3 ;  /* 0x000000ff9a9a7208 */ /* 0x000fe20001800000 */
[----:B------:R-:W-:Y:S01]  /*65a0*/  FMUL.FTZ R174, R4, R174 ;  /* 0x000000ae04ae7220 */ /* 0x000fe20000410000 */
[----:B------:R-:W-:Y:S01]  /*65b0*/  LOP3.LUT P3, RZ, R162, 0xff, RZ, 0xc0, !PT ;  /* 0x000000ffa2ff7812 */ /* 0x000fe2000786c0ff */
[C---:B------:R-:W-:Y:S01]  /*65c0*/  FMUL.FTZ R171, R4.reuse, R171 ;  /* 0x000000ab04ab7220 */ /* 0x040fe20000410000 */
[----:B------:R-:W-:Y:S01]  /*65d0*/  FSEL R169, R169, RZ, P2 ;  /* 0x000000ffa9a97208 */ /* 0x000fe20001000000 */
[----:B------:R-:W-:Y:S01]  /*65e0*/  FMUL.FTZ R31, R4, R31 ;  /* 0x0000001f041f7220 */ /* 0x000fe20000410000 */
[----:B------:R-:W-:Y:S01]  /*65f0*/  LOP3.LUT P2, RZ, R162, 0xff00, RZ, 0xc0, !PT ;  /* 0x0000ff00a2ff7812 */ /* 0x000fe2000784c0ff */
[C---:B------:R-:W-:Y:S01]  /*6600*/  FMUL.FTZ R174, R3.reuse, R174 ;  /* 0x000000ae03ae7220 */ /* 0x040fe20000410000 */
[----:B------:R-:W-:Y:S01]  /*6610*/  MOV R162, RZ ;  /* 0x000000ff00a27202 */ /* 0x000fe20000000f00 */
[----:B------:R-:W-:Y:S01]  /*6620*/  FMUL.FTZ R31, R3, R31 ;  /* 0x0000001f031f7220 */ /* 0x000fe20000410000 */
[----:B------:R-:W-:Y:S01]  /*6630*/  @P0 PRMT R163, R155, 0x7632, R163 ;  /* 0x000076329ba30816 */ /* 0x000fe200000000a3 */
[----:B------:R-:W-:Y:S01]  /*6640*/  FMUL.FTZ R155, R3, R171 ;  /* 0x000000ab039b7220 */ /* 0x000fe20000410000 */
[----:B------:R-:W-:Y:S01]  /*6650*/  FMUL.FTZ R160, R98, R160 ;  /* 0x000000a062a07220 */ /* 0x000fe20000410000 */
[----:B------:R-:W-:Y:S01]  /*6660*/  FMUL.FTZ R31, R31, UR4 ;  /* 0x000000041f1f7c20 */ /* 0x000fe20008410000 */
[----:B------:R-:W-:Y:S01]  /*6670*/  @P0 SHF.L.U32 R163, R163, 0x10, RZ ;  /* 0x00000010a3a30819 */ /* 0x000fe200000006ff */
[----:B------:R-:W-:Y:S01]  /*6680*/  FMUL.FTZ R155, R155, UR4 ;  /* 0x000000049b9b7c20 */ /* 0x000fe20008410000 */
[----:B------:R-:W-:Y:S01]  /*6690*/  @P3 SHF.L.U32 R164, R152, 0x10, RZ ;  /* 0x0000001098a43819 */ /* 0x000fe200000006ff */
[----:B------:R-:W-:Y:S01]  /*66a0*/  FMUL.FTZ R153, R99, R153 ;  /* 0x0000009963997220 */ /* 0x000fe20000410000 */
[----:B------:R-:W-:Y:S01]  /*66b0*/  FSEL R160, R160, RZ, P5 ;  /* 0x000000ffa0a07208 */ /* 0x000fe20002800000 */
[-C--:B------:R-:W-:Y:S01]  /*66c0*/  @P0 FMUL.FTZ R162, R163, R155.reuse ;  /* 0x0000009ba3a20220 */ /* 0x080fe20000410000 */
[----:B------:R-:W-:Y:S01]  /*66d0*/  @P2 PRMT R152, R152, 0x7632, R152 ;  /* 0x0000763298982816 */ /* 0x000fe20000000098 */
[----:B------:R-:W-:Y:S01]  /*66e0*/  FMUL.FTZ R155, R103, R155 ;  /* 0x0000009b679b7220 */ /* 0x000fe20000410000 */
[----:B------:R-:W-:Y:S01]  /*66f0*/  MOV R163, RZ ;  /* 0x000000ff00a37202 */ /* 0x000fe20000000f00 */
        /* <DEDUP_REMOVED lines=11> */
[----:B------:R-:W-:Y:S02]  /*67b0*/  F2FP.BF16.F32.PACK_AB R155, R155, R169 ;  /* 0x000000a99b9b723e */ /* 0x000fe400000010ff */
[----:B------:R-:W-:Y:S02]  /*67c0*/  F2FP.BF16.F32.PACK_AB R154, R154, R161 ;  /* 0x000000a19a9a723e */ /* 0x000fe400000010ff */
[----:B------:R-:W-:Y:S02]  /*67d0*/  F2FP.BF16.F32.PACK_AB R153, R153, R160 ;  /* 0x000000a09999723e */ /* 0x000fe400000010ff */
[----:B------:R-:W-:-:S07]  /*67e0*/  F2FP.BF16.F32.PACK_AB R152, R152, R31 ;  /* 0x0000001f9898723e */ /* 0x000fce00000010ff */
.L_x_11353:
        /* <DEDUP_REMOVED lines=16> */
[----:B------:R-:W-:Y:S01]  /*68f0*/  FFMA.FTZ R145, R6, R21, R22 ;  /* 0x0000001506917223 */ /* 0x000fe20000010016 */
[----:B------:R-:W-:Y:S01]  /*6900*/  FADD.FTZ R17, R17, -R8 ;  /* 0x8000000811117221 */ /* 0x000fe20000010000 */
[----:B------:R-:W-:Y:S01]  /*6910*/  MOV R14, RZ ;  /* 0x000000ff000e7202 */ /* 0x000fe20000000f00 */
[C---:B------:R-:W-:Y:S01]  /*6920*/  FMUL.FTZ R146, R4.reuse, R7 ;  /* 0x0000000704927220 */ /* 0x040fe20000410000 */
[----:B------:R-:W-:Y:S01]  /*6930*/  FFMA.FTZ R9, R9, R21, R22 ;  /* 0x0000001509097223 */ /* 0x000fe20000010016 */
[----:B------:R-:W-:Y:S01]  /*6940*/  FMUL.FTZ R147, R4, R17 ;  /* 0x0000001104937220 */ /* 0x000fe20000410000 */
[----:B------:R-:W-:Y:S01]  /*6950*/  LOP3.LUT P4, RZ, R159, 0xff, RZ, 0xc0, !PT ;  /* 0x000000ff9fff7812 */ /* 0x000fe2000788c0ff */
[-C--:B------:R-:W-:Y:S01]  /*6960*/  FMUL.FTZ R8, R146, R3.reuse ;  /* 0x0000000392087220 */ /* 0x080fe20000410000 */
[----:B------:R-:W-:Y:S01]  /*6970*/  FADD.FTZ R9, R15, -R9 ;  /* 0x800000090f097221 */ /* 0x000fe20000010000 */
[----:B-----5:R-:W-:Y:S01]  /*6980*/  @P2 SHF.L.U32 R6, R153, 0x10, RZ ;  /* 0x0000001099062819 */ /* 0x020fe200000006ff */
[----:B------:R-:W-:Y:S01]  /*6990*/  FMUL.FTZ R30, R147, R3 ;  /* 0x00000003931e7220 */ /* 0x000fe20000410000 */
[----:B------:R-:W-:Y:S01]  /*69a0*/  FMUL.FTZ R8, R8, UR4 ;  /* 0x0000000408087c20 */ /* 0x000fe20008410000 */
[----:B------:R-:W-:Y:S01]  /*69b0*/  LOP3.LUT P5, RZ, R159, 0xff00, RZ, 0xc0, !PT ;  /* 0x0000ff009fff7812 */ /* 0x000fe200078ac0ff */
[----:B------:R-:W-:Y:S01]  /*69c0*/  FMUL.FTZ R148, R4, R9 ;  /* 0x0000000904947220 */ /* 0x000fe20000410000 */
[----:B------:R-:W-:Y:S01]  /*69d0*/  FMUL.FTZ R30, R30, UR4 ;  /* 0x000000041e1e7c20 */ /* 0x000fe20008410000 */
[----:B------:R-:W-:Y:S01]  /*69e0*/  @P2 FMUL.FTZ R14, R6, R8 ;  /* 0x00000008060e2220 */ /* 0x000fe20000410000 */
[----:B------:R-:W-:Y:S01]  /*69f0*/  @P3 PRMT R6, R153, 0x7632, R6 ;  /* 0x0000763299063816 */ /* 0x000fe20000000006 */
[----:B------:R-:W-:Y:S01]  /*6a00*/  FADD.FTZ R145, R16, -R145 ;  /* 0x8000009110917221 */ /* 0x000fe20000010000 */
[-CC-:B------:R-:W-:Y:S01]  /*6a10*/  FFMA.FTZ R10, R10, R21.reuse, R22.reuse ;  /* 0x000000150a0a7223 */ /* 0x180fe20000010016 */
[----:B------:R-:W-:Y:S01]  /*6a20*/  MOV R16, RZ ;  /* 0x000000ff00107202 */ /* 0x000fe20000000f00 */
[-C--:B------:R-:W-:Y:S01]  /*6a30*/  FFMA.FTZ R11, R11, R21.reuse, R22 ;  /* 0x000000150b0b7223 */ /* 0x080fe20000010016 */
[----:B------:R-:W-:Y:S01]  /*6a40*/  @P3 SHF.L.U32 R6, R6, 0x10, RZ ;  /* 0x0000001006063819 */ /* 0x000fe200000006ff */
[----:B------:R-:W-:Y:S01]  /*6a50*/  FADD.FTZ R18, R18, -R10 ;  /* 0x8000000a12127221 */ /* 0x000fe20000010000 */
[----:B------:R-:W-:Y:S01]  /*6a60*/  @P4 SHF.L.U32 R7, R154, 0x10, RZ ;  /* 0x000000109a074819 */ /* 0x000fe200000006ff */
[--C-:B------:R-:W-:Y:S01]  /*6a70*/  FFMA.FTZ R12, R12, R21, R22.reuse ;  /* 0x000000150c0c7223 */ /* 0x100fe20000010016 */
[----:B------:R-:W-:Y:S01]  /*6a80*/  MOV R10, RZ ;  /* 0x000000ff000a7202 */ /* 0x000fe20000000f00 */
[----:B------:R-:W-:Y:S01]  /*6a90*/  @P3 FMUL.FTZ R16, R6, R30 ;  /* 0x0000001e06103220 */ /* 0x000fe20000410000 */
[----:B------:R-:W-:Y:S01]  /*6aa0*/  FMUL.FTZ R6, R148, R3 ;  /* 0x0000000394067220 */ /* 0x000fe20000410000 */
[----:B------:R-:W-:Y:S01]  /*6ab0*/  FMUL.FTZ R149, R4, R18 ;  /* 0x0000001204957220 */ /* 0x000fe20000410000 */
[----:B------:R-:W-:Y:S01]  /*6ac0*/  @P5 PRMT R9, R154, 0x7632, R9 ;  /* 0x000076329a095816 */ /* 0x000fe20000000009 */
[----:B------:R-:W-:Y:S01]  /*6ad0*/  FADD.FTZ R19, R19, -R11 ;  /* 0x8000000b13137221 */ /* 0x000fe20000010000 */
[----:B------:R-:W-:Y:S01]  /*6ae0*/  FMUL.FTZ R6, R6, UR4 ;  /* 0x0000000406067c20 */ /* 0x000fe20008410000 */
[----:B------:R-:W-:Y:S01]  /*6af0*/  ISETP.GE.U32.AND P0, PT, R158, RZ, PT ;  /* 0x000000ff9e00720c */ /* 0x000fe20003f06070 */
[----:B------:R-:W-:Y:S01]  /*6b00*/  FFMA.FTZ R5, R5, R21, R22 ;  /* 0x0000001505057223 */ /* 0x000fe20000010016 */
[----:B------:R-:W-:Y:S01]  /*6b10*/  @P5 SHF.L.U32 R9, R9, 0x10, RZ ;  /* 0x0000001009095819 */ /* 0x000fe200000006ff */
[-C--:B------:R-:W-:Y:S01]  /*6b20*/  @P4 FMUL.FTZ R10, R7, R6.reuse ;  /* 0x00000006070a4220 */ /* 0x080fe20000410000 */
[----:B------:R-:W-:Y:S01]  /*6b30*/  FMUL.FTZ R7, R149, R3 ;  /* 0x0000000395077220 */ /* 0x000fe20000410000 */
[C---:B------:R-:W-:Y:S01]  /*6b40*/  ISETP.GE.U32.AND.EX P0, PT, R159.reuse, 0x1000000, PT, P0 ;  /* 0x010000009f00780c */ /* 0x040fe20003f06100 */
[----:B------:R-:W-:Y:S01]  /*6b50*/  FMUL.FTZ R6, R108, R6 ;  /* 0x000000066c067220 */ /* 0x000fe20000410000 */
[----:B------:R-:W-:Y:S01]  /*6b60*/  LOP3.LUT P6, RZ, R159, 0xff0000, RZ, 0xc0, !PT ;  /* 0x00ff00009fff7812 */ /* 0x000fe200078cc0ff */
[----:B------:R-:W-:Y:S01]  /*6b70*/  FMUL.FTZ R7, R7, UR4 ;  /* 0x0000000407077c20 */ /* 0x000fe20008410000 */
[----:B------:R-:W-:Y:S01]  /*6b80*/  MOV R15, RZ ;  /* 0x000000ff000f7202 */ /* 0x000fe20000000f00 */
[----:B------:R-:W-:Y:S01]  /*6b90*/  FADD.FTZ R20, R20, -R12 ;  /* 0x8000000c14147221 */ /* 0x000fe20000010000 */
[----:B------:R-:W-:Y:S01]  /*6ba0*/  FMUL.FTZ R150, R4, R19 ;  /* 0x0000001304967220 */ /* 0x000fe20000410000 */
[-C--:B------:R-:W-:Y:S01]  /*6bb0*/  @P5 FMUL.FTZ R15, R9, R7.reuse ;  /* 0x00000007090f5220 */ /* 0x080fe20000410000 */
[----:B------:R-:W-:Y:S01]  /*6bc0*/  FMUL.FTZ R9, R109, R7 ;  /* 0x000000076d097220 */ /* 0x000fe20000410000 */
[----:B------:R-:W-:Y:S01]  /*6bd0*/  FADD.FTZ R13, R13, -R5 ;  /* 0x800000050d0d7221 */ /* 0x000fe20000010000 */
[----:B------:R-:W-:Y:S01]  /*6be0*/  FSEL R6, R6, RZ, P4 ;  /* 0x000000ff06067208 */ /* 0x000fe20002000000 */
[----:B------:R-:W-:Y:S01]  /*6bf0*/  FMUL.FTZ R151, R4, R20 ;  /* 0x0000001404977220 */ /* 0x000fe20000410000 */
[----:B------:R-:W-:Y:S01]  /*6c00*/  LOP3.LUT P4, RZ, R158, 0xff, RZ, 0xc0, !PT ;  /* 0x000000ff9eff7812 */ /* 0x000fe2000788c0ff */
[----:B------:R-:W-:Y:S01]  /*6c10*/  FMUL.FTZ R7, R150, R3 ;  /* 0x0000000396077220 */ /* 0x000fe20000410000 */
[----:B------:R-:W-:Y:S01]  /*6c20*/  FSEL R9, R9, RZ, P5 ;  /* 0x000000ff09097208 */ /* 0x000fe20002800000 */
[----:B------:R-:W-:Y:S01]  /*6c30*/  FMUL.FTZ R145, R4, R145 ;  /* 0x0000009104917220 */ /* 0x000fe20000410000 */
[----:B------:R-:W-:Y:S01]  /*6c40*/  LOP3.LUT P5, RZ, R158, 0xff00, RZ, 0xc0, !PT ;  /* 0x0000ff009eff7812 */ /* 0x000fe200078ac0ff */
[----:B------:R-:W-:Y:S01]  /*6c50*/  FMUL.FTZ R144, R4, R13 ;  /* 0x0000000d04907220 */ /* 0x000fe20000410000 */
[----:B------:R-:W-:Y:S01]  /*6c60*/  @P0 PRMT R4, R155, 0x7632, R4 ;  /* 0x000076329b040816 */ /* 0x000fe20000000004 */
[----:B------:R-:W-:Y:S01]  /*6c70*/  FMUL.FTZ R5, R151, R3 ;  /* 0x0000000397057220 */ /* 0x000fe20000410000 */
[----:B------:R-:W-:Y:S01]  /*6c80*/  @P6 SHF.L.U32 R12, R155, 0x10, RZ ;  /* 0x000000109b0c6819 */ /* 0x000fe200000006ff */
[----:B------:R-:W-:Y:S01]  /*6c90*/  FMUL.FTZ R7, R7, UR4 ;  /* 0x0000000407077c20 */ /* 0x000fe20008410000 */
[----:B------:R-:W-:Y:S01]  /*6ca0*/  @P0 SHF.L.U32 R4, R4, 0x10, RZ ;  /* 0x0000001004040819 */ /* 0x000fe200000006ff */
[----:B------:R-:W-:Y:S01]  /*6cb0*/  FMUL.FTZ R5, R5, UR4 ;  /* 0x0000000405057c20 */ /* 0x000fe20008410000 */
[----:B------:R-:W-:Y:S01]  /*6cc0*/  MOV R11, RZ ;  /* 0x000000ff000b7202 */ /* 0x000fe20000000f00 */
[----:B------:R-:W-:Y:S01]  /*6cd0*/  @P6 FMUL.FTZ R11, R12, R7 ;  /* 0x000000070c0b6220 */ /* 0x000fe20000410000 */
[----:B------:R-:W-:-:S02]  /*6ce0*/  CS2R R12, SRZ ;  /* 0x00000000000c7805 */ /* 0x000fc4000001ff00 */
[----:B------:R-:W-:Y:S01]  /*6cf0*/  @P4 SHF.L.U32 R17, R152, 0x10, RZ ;  /* 0x0000001098114819 */ /* 0x000fe200000006ff */
[----:B------:R-:W-:Y:S01]  /*6d00*/  @P0 FMUL.FTZ R13, R5, R4 ;  /* 0x00000004050d0220 */ /* 0x000fe20000410000 */
[-C--:B------:R-:W-:Y:S01]  /*6d10*/  FMUL.FTZ R4, R144, R3.reuse ;  /* 0x0000000390047220 */ /* 0x080fe20000410000 */
[----:B------:R-:W-:Y:S01]  /*6d20*/  @P5 PRMT R152, R152, 0x7632, R152 ;  /* 0x0000763298985816 */ /* 0x000fe20000000098 */
[----:B------:R-:W-:Y:S01]  /*6d30*/  FMUL.FTZ R3, R145, R3 ;  /* 0x0000000391037220 */ /* 0x000fe20000410000 */
[----:B------:R-:W-:Y:S01]  /*6d40*/  FMUL.FTZ R7, R110, R7 ;  /* 0x000000076e077220 */ /* 0x000fe20000410000 */
[----:B------:R-:W-:Y:S01]  /*6d50*/  FMUL.FTZ R4, R4, UR4 ;  /* 0x0000000404047c20 */ /* 0x000fe20008410000 */
[----:B------:R-:W-:Y:S01]  /*6d60*/  @P5 SHF.L.U32 R152, R152, 0x10, RZ ;  /* 0x0000001098985819 */ /* 0x000fe200000006ff */
[----:B------:R-:W-:Y:S01]  /*6d70*/  FMUL.FTZ R5, R111, R5 ;  /* 0x000000056f057220 */ /* 0x000fe20000410000 */
[----:B------:R-:W-:Y:S01]  /*6d80*/  FMUL.FTZ R3, R3, UR4 ;  /* 0x0000000403037c20 */ /* 0x000fe20008410000 */
[----:B------:R-:W-:Y:S01]  /*6d90*/  @P4 FMUL.FTZ R12, R17, R4 ;  /* 0x00000004110c4220 */ /* 0x000fe20000410000 */
[----:B------:R-:W-:Y:S01]  /*6da0*/  MOV R17, RZ ;  /* 0x000000ff00117202 */ /* 0x000fe20000000f00 */
[----:B------:R-:W-:Y:S01]  /*6db0*/  FMUL.FTZ R8, R106, R8 ;  /* 0x000000086a087220 */ /* 0x000fe20000410000 */
[-C--:B------:R-:W-:Y:S01]  /*6dc0*/  @P5 FMUL.FTZ R17, R152, R3.reuse ;  /* 0x0000000398115220 */ /* 0x080fe20000410000 */
[----:B------:R-:W-:Y:S01]  /*6dd0*/  FSEL R7, R7, RZ, P6 ;  /* 0x000000ff07077208 */ /* 0x000fe20003000000 */
[----:B------:R-:W-:Y:S01]  /*6de0*/  FMUL.FTZ R30, R107, R30 ;  /* 0x0000001e6b1e7220 */ /* 0x000fe20000410000 */
[----:B------:R-:W-:Y:S01]  /*6df0*/  FSEL R5, R5, RZ, P0 ;  /* 0x000000ff05057208 */ /* 0x000fe20000000000 */
[----:B------:R-:W-:Y:S01]  /*6e00*/  FMUL.FTZ R4, R104, R4 ;  /* 0x0000000468047220 */ /* 0x000fe20000410000 */
[----:B------:R-:W-:Y:S01]  /*6e10*/  FMUL.FTZ R3, R105, R3 ;  /* 0x0000000369037220 */ /* 0x000fe20000410000 */
[----:B------:R-:W-:-:S02]  /*6e20*/  F2FP.BF16.F32.PACK_AB R6, R9, R6 ;  /* 0x000000060906723e */ /* 0x000fc400000010ff */
[----:B------:R-:W-:Y:S02]  /*6e30*/  F2FP.BF16.F32.PACK_AB R7, R5, R7 ;  /* 0x000000070507723e */ /* 0x000fe400000010ff */
[----:B------:R-:W-:Y:S02]  /*6e40*/  FSEL R5, R8, RZ, P2 ;  /* 0x000000ff08057208 */ /* 0x000fe40001000000 */
[----:B------:R-:W-:Y:S02]  /*6e50*/  FSEL R30, R30, RZ, P3 ;  /* 0x000000ff1e1e7208 */ /* 0x000fe40001800000 */
[----:B------:R-:W-:Y:S02]  /*6e60*/  FSEL R4, R4, RZ, P4 ;  /* 0x000000ff04047208 */ /* 0x000fe40002000000 */
[----:B------:R-:W-:Y:S02]  /*6e70*/  FSEL R3, R3, RZ, P5 ;  /* 0x000000ff03037208 */ /* 0x000fe40002800000 */
[----:B------:R-:W-:-:S02]  /*6e80*/  F2FP.BF16.F32.PACK_AB R5, R30, R5 ;  /* 0x000000051e05723e */ /* 0x000fc400000010ff */
[----:B------:R-:W-:Y:S01]  /*6e90*/  F2FP.BF16.F32.PACK_AB R4, R3, R4 ;  /* 0x000000040304723e */ /* 0x000fe200000010ff */
[----:B------:R-:W-:Y:S06]  /*6ea0*/  BRA `(.L_x_11355) ;  /* 0x0000000400807947 */ /* 0x000fec0003800000 */
.L_x_11354:
[-CC-:B------:R-:W-:Y:S01]  /*6eb0*/  FFMA.FTZ R7, R7, R21.reuse, R22.reuse ;  /* 0x0000001507077223 */ /* 0x180fe20000010016 */
[----:B------:R-:W-:Y:S01]  /*6ec0*/  LOP3.LUT P5, RZ, R158, 0xff0000, RZ, 0xc0, !PT ;  /* 0x00ff00009eff7812 */ /* 0x000fe200078ac0ff */
[-C--:B------:R-:W-:Y:S01]  /*6ed0*/  FFMA.FTZ R8, R8, R21.reuse, R22 ;  /* 0x0000001508087223 */ /* 0x080fe20000010016 */
        /* <DEDUP_REMOVED lines=9> */
[C---:B------:R-:W-:Y:S01]  /*6f70*/  FMUL.FTZ R7, R3.reuse, R7 ;  /* 0x0000000703077220 */ /* 0x040fe20000410000 */
[----:B------:R-:W-:Y:S01]  /*6f80*/  MOV R16, RZ ;  /* 0x000000ff00107202 */ /* 0x000fe20000000f00 */
[----:B------:R-:W-:Y:S01]  /*6f90*/  FMUL.FTZ R17, R3, R17 ;  /* 0x0000001103117220 */ /* 0x000fe20000410000 */
[----:B------:R-:W-:Y:S01]  /*6fa0*/  LOP3.LUT P0, RZ, R159, 0xff, RZ, 0xc0, !PT ;  /* 0x000000ff9fff7812 */ /* 0x000fe2000780c0ff */
[----:B------:R-:W-:Y:S01]  /*6fb0*/  FMUL.FTZ R8, R7, UR4 ;  /* 0x0000000407087c20 */ /* 0x000fe20008410000 */
[----:B-----5:R-:W-:Y:S01]  /*6fc0*/  @P5 SHF.L.U32 R7, R153, 0x10, RZ ;  /* 0x0000001099075819 */ /* 0x020fe200000006ff */
[----:B------:R-:W-:Y:S01]  /*6fd0*/  FMUL.FTZ R30, R17, UR4 ;  /* 0x00000004111e7c20 */ /* 0x000fe20008410000 */
[----:B------:R-:W-:Y:S01]  /*6fe0*/  LOP3.LUT P3, RZ, R159, 0xff00, RZ, 0xc0, !PT ;  /* 0x0000ff009fff7812 */ /* 0x000fe2000786c0ff */
[-CC-:B------:R-:W-:Y:S01]  /*6ff0*/  FFMA.FTZ R10, R10, R21.reuse, R22.reuse ;  /* 0x000000150a0a7223 */ /* 0x180fe20000010016 */
[----:B------:R-:W-:Y:S01]  /*7000*/  FFMA.FTZ R11, R11, R21, R22 ;  /* 0x000000150b0b7223 */ /* 0x000fe20000010016 */
[----:B------:R-:W-:Y:S01]  /*7010*/  @P5 FMUL.FTZ R14, R7, R8 ;  /* 0x00000008070e5220 */ /* 0x000fe20000410000 */
[----:B------:R-:W-:Y:S01]  /*7020*/  @P4 PRMT R7, R153, 0x7632, R7 ;  /* 0x0000763299074816 */ /* 0x000fe20000000007 */
[----:B------:R-:W-:Y:S01]  /*7030*/  FADD.FTZ R18, R18, -R10 ;  /* 0x8000000a12127221 */ /* 0x000fe20000010000 */
[----:B------:R-:W-:Y:S01]  /*7040*/  LOP3.LUT P2, RZ, R159, 0xff0000, RZ, 0xc0, !PT ;  /* 0x00ff00009fff7812 */ /* 0x000fe2000784c0ff */
[----:B------:R-:W-:Y:S01]  /*7050*/  FADD.FTZ R11, R19, -R11 ;  /* 0x8000000b130b7221 */ /* 0x000fe20000010000 */
[----:B------:R-:W-:Y:S01]  /*7060*/  @P4 SHF.L.U32 R7, R7, 0x10, RZ ;  /* 0x0000001007074819 */ /* 0x000fe200000006ff */
[C---:B------:R-:W-:Y:S01]  /*7070*/  FMUL.FTZ R18, R4.reuse, R18 ;  /* 0x0000001204127220 */ /* 0x040fe20000410000 */
[----:B------:R-:W-:Y:S01]  /*7080*/  MOV R10, RZ ;  /* 0x000000ff000a7202 */ /* 0x000fe20000000f00 */
[----:B------:R-:W-:Y:S01]  /*7090*/  FMUL.FTZ R11, R4, R11 ;  /* 0x0000000b040b7220 */ /* 0x000fe20000410000 */
[--C-:B------:R-:W-:Y:S01]  /*70a0*/  FFMA.FTZ R12, R12, R21, R22.reuse ;  /* 0x000000150c0c7223 */ /* 0x100fe20000010016 */
[----:B------:R-:W-:Y:S01]  /*70b0*/  @P4 FMUL.FTZ R16, R7, R30 ;  /* 0x0000001e07104220 */ /* 0x000fe20000410000 */
[----:B------:R-:W-:Y:S01]  /*70c0*/  FADD.FTZ R7, R15, -R9 ;  /* 0x800000090f077221 */ /* 0x000fe20000010000 */
[C---:B------:R-:W-:Y:S01]  /*70d0*/  @P0 SHF.L.U32 R9, R154.reuse, 0x10, RZ ;  /* 0x000000109a090819 */ /* 0x040fe200000006ff */
[----:B------:R-:W-:Y:S01]  /*70e0*/  FMUL.FTZ R11, R3, R11 ;  /* 0x0000000b030b7220 */ /* 0x000fe20000410000 */
[----:B------:R-:W-:Y:S01]  /*70f0*/  @P3 PRMT R17, R154, 0x7632, R17 ;  /* 0x000076329a113816 */ /* 0x000fe20000000011 */
[----:B------:R-:W-:Y:S01]  /*7100*/  FMUL.FTZ R7, R4, R7 ;  /* 0x0000000704077220 */ /* 0x000fe20000410000 */
[----:B------:R-:W-:Y:S01]  /*7110*/  MOV R15, RZ ;  /* 0x000000ff000f7202 */ /* 0x000fe20000000f00 */
[----:B------:R-:W-:Y:S01]  /*7120*/  FFMA.FTZ R5, R5, R21, R22 ;  /* 0x0000001505057223 */ /* 0x000fe20000010016 */
[----:B------:R-:W-:Y:S01]  /*7130*/  @P3 SHF.L.U32 R17, R17, 0x10, RZ ;  /* 0x0000001011113819 */ /* 0x000fe200000006ff */
[----:B------:R-:W-:Y:S01]  /*7140*/  FMUL.FTZ R7, R3, R7 ;  /* 0x0000000703077220 */ /* 0x000fe20000410000 */
[----:B------:R-:W-:Y:S01]  /*7150*/  FADD.FTZ R12, R20, -R12 ;  /* 0x8000000c140c7221 */ /* 0x000fe20000010000 */
[----:B------:R-:W-:Y:S01]  /*7160*/  FADD.FTZ R5, R13, -R5 ;  /* 0x800000050d057221 */ /* 0x000fe20000010000 */
[C---:B------:R-:W-:Y:S01]  /*7170*/  FMUL.FTZ R6, R4.reuse, R6 ;  /* 0x0000000604067220 */ /* 0x040fe20000410000 */
[----:B------:R-:W-:Y:S01]  /*7180*/  FMUL.FTZ R7, R7, UR4 ;  /* 0x0000000407077c20 */ /* 0x000fe20008410000 */
[C---:B------:R-:W-:Y:S01]  /*7190*/  FMUL.FTZ R12, R4.reuse, R12 ;  /* 0x0000000c040c7220 */ /* 0x040fe20000410000 */
[----:B------:R-:W-:Y:S01]  /*71a0*/  FMUL.FTZ R5, R4, R5 ;  /* 0x0000000504057220 */ /* 0x000fe20000410000 */
[----:B------:R-:W-:Y:S01]  /*71b0*/  FMUL.FTZ R4, R3, R6 ;  /* 0x0000000603047220 */ /* 0x000fe20000410000 */
[----:B------:R-:W-:Y:S01]  /*71c0*/  @P0 FMUL.FTZ R10, R9, R7 ;  /* 0x00000007090a0220 */ /* 0x000fe20000410000 */
[----:B------:R-:W-:Y:S01]  /*71d0*/  FMUL.FTZ R9, R3, R18 ;  /* 0x0000001203097220 */ /* 0x000fe20000410000 */
[----:B------:R-:W-:Y:S01]  /*71e0*/  @P2 SHF.L.U32 R18, R155, 0x10, RZ ;  /* 0x000000109b122819 */ /* 0x000fe200000006ff */
[C---:B------:R-:W-:Y:S01]  /*71f0*/  FMUL.FTZ R12, R3.reuse, R12 ;  /* 0x0000000c030c7220 */ /* 0x040fe20000410000 */
[----:B------:R-:W-:Y:S01]  /*7200*/  FMUL.FTZ R3, R3, R5 ;  /* 0x0000000503037220 */ /* 0x000fe20000410000 */
[----:B------:R-:W-:Y:S01]  /*7210*/  FMUL.FTZ R9, R9, UR4 ;  /* 0x0000000409097c20 */ /* 0x000fe20008410000 */
[----:B------:R-:W-:Y:S01]  /*7220*/  FMUL.FTZ R4, R4, UR4 ;  /* 0x0000000404047c20 */ /* 0x000fe20008410000 */
[----:B------:R-:W-:Y:S01]  /*7230*/  FMUL.FTZ R5, R12, UR4 ;  /* 0x000000040c057c20 */ /* 0x000fe20008410000 */
[----:B------:R-:W-:Y:S01]  /*7240*/  FMUL.FTZ R3, R3, UR4 ;  /* 0x0000000403037c20 */ /* 0x000fe20008410000 */
[-C--:B------:R-:W-:Y:S01]  /*7250*/  @P3 FMUL.FTZ R15, R17, R9.reuse ;  /* 0x00000009110f3220 */ /* 0x080fe20000410000 */
[----:B------:R-:W-:Y:S01]  /*7260*/  FMUL.FTZ R17, R11, UR4 ;  /* 0x000000040b117c20 */ /* 0x000fe20008410000 */
[----:B------:R-:W-:Y:S01]  /*7270*/  MOV R11, RZ ;  /* 0x000000ff000b7202 */ /* 0x000fe20000000f00 */
[----:B------:R-:W-:Y:S01]  /*7280*/  FMUL.FTZ R9, R109, R9 ;  /* 0x000000096d097220 */ /* 0x000fe20000410000 */
[----:B------:R-:W-:Y:S01]  /*7290*/  CS2R R12, SRZ ;  /* 0x00000000000c7805 */ /* 0x000fe2000001ff00 */
[----:B------:R-:W-:Y:S01]  /*72a0*/  @P2 FMUL.FTZ R11, R18, R17 ;  /* 0x00000011120b2220 */ /* 0x000fe20000410000 */
[----:B------:R-:W-:Y:S01]  /*72b0*/  FMUL.FTZ R18, R108, R7 ;  /* 0x000000076c127220 */ /* 0x000fe20000410000 */
[----:B------:R-:W-:Y:S01]  /*72c0*/  FMUL.FTZ R7, R110, R17 ;  /* 0x000000116e077220 */ /* 0x000fe20000410000 */
[----:B------:R-:W-:Y:S01]  /*72d0*/  FSEL R9, R9, RZ, P3 ;  /* 0x000000ff09097208 */ /* 0x000fe20001800000 */
[----:B------:R-:W-:Y:S01]  /*72e0*/  FMUL.FTZ R8, R106, R8 ;  /* 0x000000086a087220 */ /* 0x000fe20000410000 */
[----:B------:R-:W-:Y:S01]  /*72f0*/  LOP3.LUT P3, RZ, R158, 0xff, RZ, 0xc0, !PT ;  /* 0x000000ff9eff7812 */ /* 0x000fe2000786c0ff */
[----:B------:R-:W-:Y:S01]  /*7300*/  FMUL.FTZ R30, R107, R30 ;  /* 0x0000001e6b1e7220 */ /* 0x000fe20000410000 */
[----:B------:R-:W-:-:S02]  /*7310*/  FSEL R18, R18, RZ, P0 ;  /* 0x000000ff12127208 */ /* 0x000fc40000000000 */
[C---:B------:R-:W-:Y:S02]  /*7320*/  ISETP.GE.U32.AND P0, PT, R158.reuse, RZ, PT ;  /* 0x000000ff9e00720c */ /* 0x040fe40003f06070 */
[----:B------:R-:W-:Y:S02]  /*7330*/  FSEL R7, R7, RZ, P2 ;  /* 0x000000ff07077208 */ /* 0x000fe40001000000 */
[----:B------:R-:W-:Y:S02]  /*7340*/  ISETP.GE.U32.AND.EX P0, PT, R159, 0x1000000, PT, P0 ;  /* 0x010000009f00780c */ /* 0x000fe40003f06100 */
[----:B------:R-:W-:Y:S02]  /*7350*/  LOP3.LUT P2, RZ, R158, 0xff00, RZ, 0xc0, !PT ;  /* 0x0000ff009eff7812 */ /* 0x000fe4000784c0ff */
[----:B------:R-:W-:Y:S02]  /*7360*/  MOV R17, RZ ;  /* 0x000000ff00117202 */ /* 0x000fe40000000f00 */
[----:B------:R-:W-:-:S02]  /*7370*/  @P3 SHF.L.U32 R6, R152, 0x10, RZ ;  /* 0x0000001098063819 */ /* 0x000fc400000006ff */
[----:B------:R-:W-:-:S03]  /*7380*/  FSEL R30, R30, RZ, P4 ;  /* 0x000000ff1e1e7208 */ /* 0x000fc60002000000 */
[-C--:B------:R-:W-:Y:S01]  /*7390*/  @P3 FMUL.FTZ R12, R6, R3.reuse ;  /* 0x00000003060c3220 */ /* 0x080fe20000410000 */
[----:B------:R-:W-:Y:S01]  /*73a0*/  FMUL.FTZ R3, R104, R3 ;  /* 0x0000000368037220 */ /* 0x000fe20000410000 */
[----:B------:R-:W-:Y:S02]  /*73b0*/  @P0 PRMT R155, R155, 0x7632, R155 ;  /* 0x000076329b9b0816 */ /* 0x000fe4000000009b */
[----:B------:R-:W-:Y:S02]  /*73c0*/  @P2 PRMT R6, R152, 0x7632, R6 ;  /* 0x0000763298062816 */ /* 0x000fe40000000006 */
[----:B------:R-:W-:Y:S02]  /*73d0*/  @P0 SHF.L.U32 R155, R155, 0x10, RZ ;  /* 0x000000109b9b0819 */ /* 0x000fe400000006ff */
[----:B------:R-:W-:Y:S02]  /*73e0*/  @P2 SHF.L.U32 R6, R6, 0x10, RZ ;  /* 0x0000001006062819 */ /* 0x000fe400000006ff */
[----:B------:R-:W-:Y:S01]  /*73f0*/  FSEL R3, R3, RZ, P3 ;  /* 0x000000ff03037208 */ /* 0x000fe20001800000 */
[-C--:B------:R-:W-:Y:S01]  /*7400*/  @P0 FMUL.FTZ R13, R155, R5.reuse ;  /* 0x000000059b0d0220 */ /* 0x080fe20000410000 */
[----:B------:R-:W-:Y:S01]  /*7410*/  FMUL.FTZ R5, R111, R5 ;  /* 0x000000056f057220 */ /* 0x000fe20000410000 */
[-C--:B------:R-:W-:Y:S01]  /*7420*/  @P2 FMUL.FTZ R17, R6, R4.reuse ;  /* 0x0000000406112220 */ /* 0x080fe20000410000 */
[----:B------:R-:W-:Y:S01]  /*7430*/  FMUL.FTZ R4, R105, R4 ;  /* 0x0000000469047220 */ /* 0x000fe20000410000 */
[----:B------:R-:W-:-:S02]  /*7440*/  F2FP.BF16.F32.PACK_AB R6, R9, R18 ;  /* 0x000000120906723e */ /* 0x000fc400000010ff */
[----:B------:R-:W-:Y:S02]  /*7450*/  FSEL R5, R5, RZ, P0 ;  /* 0x000000ff05057208 */ /* 0x000fe40000000000 */
[----:B------:R-:W-:Y:S02]  /*7460*/  FSEL R4, R4, RZ, P2 ;  /* 0x000000ff04047208 */ /* 0x000fe40001000000 */
[----:B------:R-:W-:Y:S02]  /*7470*/  F2FP.BF16.F32.PACK_AB R7, R5, R7 ;  /* 0x000000070507723e */ /* 0x000fe400000010ff */
[----:B------:R-:W-:Y:S02]  /*7480*/  FSEL R5, R8, RZ, P5 ;  /* 0x000000ff08057208 */ /* 0x000fe40002800000 */
[----:B------:R-:W-:Y:S02]  /*7490*/  F2FP.BF16.F32.PACK_AB R4, R4, R3 ;  /* 0x000000030404723e */ /* 0x000fe400000010ff */
[----:B------:R-:W-:-:S07]  /*74a0*/  F2FP.BF16.F32.PACK_AB R5, R30, R5 ;  /* 0x000000051e05723e */ /* 0x000fce00000010ff */
.L_x_11355:
        /* <DEDUP_REMOVED lines=8> */
.L_x_11345:
[----:B-1----:R-:W-:-:S05]  /*7530*/  HFMA2 R152, -RZ, RZ, 0, 9.5367431640625e-07 ;  /* 0x00000010ff987431 */ /* 0x002fca00000001ff */
[----:B------:R-:W-:-:S06]  /*7540*/  IMAD.WIDE.U32 R152, R231, R152, UR18 ;  /* 0x00000012e7987e25 */ /* 0x000fcc000f8e0098 */
[----:B------:R-:W5:Y:S01]  /*7550*/  LDG.E.128 R152, desc[UR6][R152.64] ;  /* 0x0000000698987981 */ /* 0x000f62000c1e1d00 */
[----:B------:R-:W-:-:S04]  /*7560*/  UISETP.NE.U32.AND UP0, UPT, UR16, URZ, UPT ;  /* 0x000000ff1000728c */ /* 0x000fc8000bf05070 */
[----:B------:R-:W-:-:S09]  /*7570*/  UISETP.NE.AND.EX UP0, UPT, UR17, URZ, UPT, UP0 ;  /* 0x000000ff1100728c */ /* 0x000fd2000bf05300 */
[----:B------:R-:W-:Y:S05]  /*7580*/  BRA.U UP0, `(.L_x_11357) ;  /* 0x00000005008c7547 */ /* 0x000fea000b800000 */
[-CC-:B------:R-:W-:Y:S01]  /*7590*/  FFMA.FTZ R238, R238, R21.reuse, R22.reuse ;  /* 0x00000015eeee7223 */ /* 0x180fe20000010016 */
[C---:B-----5:R-:W-:Y:S01]  /*75a0*/  LOP3.LUT P5, RZ, R179.reuse, 0xff, RZ, 0xc0, !PT ;  /* 0x000000ffb3ff7812 */ /* 0x060fe200078ac0ff */
[-C--:B------:R-:W-:Y:S01]  /*75b0*/  FFMA.FTZ R28, R28, R21.reuse, R22 ;  /* 0x000000151c1c7223 */ /* 0x080fe20000010016 */
[----:B------:R-:W-:Y:S01]  /*75c0*/  LOP3.LUT P0, RZ, R179, 0xff0000, RZ, 0xc0, !PT ;  /* 0x00ff0000b3ff7812 */ /* 0x000fe2000780c0ff */
[----:B------:R-:W-:Y:S01]  /*75d0*/  FADD.FTZ R238, R29, -R238 ;  /* 0x800000ee1dee7221 */ /* 0x000fe20000010000 */
[----:B------:R-:W-:Y:S01]  /*75e0*/  UMOV UR4, UR5 ;  /* 0x0000000500047c82 */ /* 0x000fe20008000000 */
[----:B------:R-:W-:Y:S01]  /*75f0*/  FADD.FTZ R28, R237, -R28 ;  /* 0x8000001ced1c7221 */ /* 0x000fe20000010000 */
[-C--:B------:R-:W-:Y:S01]  /*7600*/  FFMA.FTZ R27, R27, R21.reuse, R22 ;  /* 0x000000151b1b7223 */ /* 0x080fe20000010016 */
[C---:B------:R-:W-:Y:S01]  /*7610*/  FFMA.FTZ R238, R4.reuse, R238, R64 ;  /* 0x000000ee04ee7223 */ /* 0x040fe20000010040 */
[----:B------:R-:W-:Y:S01]  /*7620*/  FFMA.FTZ R23, R23, R21, R22 ;  /* 0x0000001517177223 */ /* 0x000fe20000010016 */
[----:B------:R-:W-:Y:S01]  /*7630*/  FFMA.FTZ R29, R4, R28, R66 ;  /* 0x0000001c041d7223 */ /* 0x000fe20000010042 */
[----:B------:R-:W-:Y:S01]  /*7640*/  FADD.FTZ R239, R239, -R27 ;  /* 0x8000001befef7221 */ /* 0x000fe20000010000 */
[-C--:B------:R-:W-:Y:S01]  /*7650*/  FMUL.FTZ R237, R238, R3.reuse ;  /* 0x00000003eeed7220 */ /* 0x080fe20000410000 */
[----:B------:R-:W-:Y:S01]  /*7660*/  MOV R27, RZ ;  /* 0x000000ff001b7202 */ /* 0x000fe20000000f00 */
[----:B------:R-:W-:Y:S01]  /*7670*/  FMUL.FTZ R29, R29, R3 ;  /* 0x000000031d1d7220 */ /* 0x000fe20000410000 */
[----:B------:R-:W-:Y:S01]  /*7680*/  @P5 SHF.L.U32 R28, R154, 0x10, RZ ;  /* 0x000000109a1c5819 */ /* 0x000fe200000006ff */
[----:B------:R-:W-:Y:S01]  /*7690*/  FMUL.FTZ R237, R237, UR4 ;  /* 0x00000004eded7c20 */ /* 0x000fe20008410000 */
[----:B------:R-:W-:Y:S01]  /*76a0*/  @P0 SHF.L.U32 R238, R155, 0x10, RZ ;  /* 0x000000109bee0819 */ /* 0x000fe200000006ff */
[----:B------:R-:W-:Y:S01]  /*76b0*/  FMUL.FTZ R29, R29, UR4 ;  /* 0x000000041d1d7c20 */ /* 0x000fe20008410000 */
[----:B------:R-:W-:Y:S01]  /*76c0*/  FFMA.FTZ R24, R24, R21, R22 ;  /* 0x0000001518187223 */ /* 0x000fe20000010016 */
[----:B------:R-:W-:Y:S01]  /*76d0*/  @P5 FMUL.FTZ R27, R237, R28 ;  /* 0x0000001ced1b5220 */ /* 0x000fe20000410000 */
[----:B------:R-:W-:Y:S01]  /*76e0*/  MOV R28, RZ ;  /* 0x000000ff001c7202 */ /* 0x000fe20000000f00 */
[----:B------:R-:W-:Y:S01]  /*76f0*/  @P0 FMUL.FTZ R28, R29, R238 ;  /* 0x000000ee1d1c0220 */ /* 0x000fe20000410000 */
[----:B------:R-:W-:Y:S01]  /*7700*/  FMUL.FTZ R238, R78, R29 ;  /* 0x0000001d4eee7220 */ /* 0x000fe20000410000 */
[----:B------:R-:W-:Y:S01]  /*7710*/  FMUL.FTZ R237, R76, R237 ;  /* 0x000000ed4ced7220 */ /* 0x000fe20000410000 */
[C---:B------:R-:W-:Y:S01]  /*7720*/  LOP3.LUT P4, RZ, R178.reuse, 0xff, RZ, 0xc0, !PT ;  /* 0x000000ffb2ff7812 */ /* 0x040fe2000788c0ff */
[----:B------:R-:W-:Y:S01]  /*7730*/  FADD.FTZ R23, R25, -R23 ;  /* 0x8000001719177221 */ /* 0x000fe20000010000 */
[----:B------:R-:W-:Y:S01]  /*7740*/  LOP3.LUT P3, RZ, R178, 0xff0000, RZ, 0xc0, !PT ;  /* 0x00ff0000b2ff7812 */ /* 0x000fe2000786c0ff */
[----:B------:R-:W-:Y:S01]  /*7750*/  FADD.FTZ R24, R240, -R24 ;  /* 0x80000018f0187221 */ /* 0x000fe20000010000 */
[----:B------:R-:W-:Y:S01]  /*7760*/  FSEL R238, R238, RZ, P0 ;  /* 0x000000ffeeee7208 */ /* 0x000fe20000000000 */
[----:B------:R-:W-:Y:S01]  /*7770*/  FFMA.FTZ R23, R4, R23, R68 ;  /* 0x0000001704177223 */ /* 0x000fe20000010044 */
[----:B------:R-:W-:Y:S01]  /*7780*/  ISETP.GE.U32.AND P0, PT, R178, RZ, PT ;  /* 0x000000ffb200720c */ /* 0x000fe20003f06070 */
[----:B------:R-:W-:Y:S01]  /*7790*/  FFMA.FTZ R24, R4, R24, R70 ;  /* 0x0000001804187223 */ /* 0x000fe20000010046 */
[----:B------:R-:W-:Y:S01]  /*77a0*/  FSEL R237, R237, RZ, P5 ;  /* 0x000000ffeded7208 */ /* 0x000fe20002800000 */
[-CC-:B------:R-:W-:Y:S01]  /*77b0*/  FFMA.FTZ R243, R243, R21.reuse, R22.reuse ;  /* 0x00000015f3f37223 */ /* 0x180fe20000010016 */
[----:B------:R-:W-:Y:S01]  /*77c0*/  LOP3.LUT P5, RZ, R179, 0xff00, RZ, 0xc0, !PT ;  /* 0x0000ff00b3ff7812 */ /* 0x000fe200078ac0ff */
[-CC-:B------:R-:W-:Y:S01]  /*77d0*/  FFMA.FTZ R26, R26, R21.reuse, R22.reuse ;  /* 0x000000151a1a7223 */ /* 0x180fe20000010016 */
[----:B------:R-:W-:Y:S01]  /*77e0*/  LOP3.LUT P1, RZ, R178, 0xff00, RZ, 0xc0, !PT ;  /* 0x0000ff00b2ff7812 */ /* 0x000fe2000782c0ff */
[----:B------:R-:W-:Y:S01]  /*77f0*/  FFMA.FTZ R156, R156, R21, R22 ;  /* 0x000000159c9c7223 */ /* 0x000fe20000010016 */
[----:B------:R-:W-:Y:S01]  /*7800*/  LOP3.LUT P2, RZ, R178, 0xff000000, RZ, 0xc0, !PT ;  /* 0xff000000b2ff7812 */ /* 0x000fe2000784c0ff */
[-C--:B------:R-:W-:Y:S01]  /*7810*/  FMUL.FTZ R23, R23, R3.reuse ;  /* 0x0000000317177220 */ /* 0x080fe20000410000 */
[----:B------:R-:W-:Y:S01]  /*7820*/  ISETP.GE.U32.AND.EX P0, PT, R179, 0x1000000, PT, P0 ;  /* 0x01000000b300780c */ /* 0x000fe20003f06100 */
[----:B------:R-:W-:Y:S01]  /*7830*/  FMUL.FTZ R24, R24, R3 ;  /* 0x0000000318187220 */ /* 0x000fe20000410000 */
[----:B------:R-:W-:Y:S01]  /*7840*/  FADD.FTZ R243, R242, -R243 ;  /* 0x800000f3f2f37221 */ /* 0x000fe20000010000 */
[----:B------:R-:W-:Y:S01]  /*7850*/  FADD.FTZ R241, R241, -R26 ;  /* 0x8000001af1f17221 */ /* 0x000fe20000010000 */
[--C-:B------:R-:W-:Y:S01]  /*7860*/  FADD.FTZ R236, R236, -R156.reuse ;  /* 0x8000009cecec7221 */ /* 0x100fe20000010000 */
[----:B------:R-:W-:Y:S01]  /*7870*/  @P4 SHF.L.U32 R25, R152, 0x10, RZ ;  /* 0x0000001098194819 */ /* 0x000fe200000006ff */
[----:B------:R-:W-:Y:S01]  /*7880*/  FFMA.FTZ R239, R4, R239, R65 ;  /* 0x000000ef04ef7223 */ /* 0x000fe20000010041 */
[----:B------:R-:W-:Y:S01]  /*7890*/  @P3 SHF.L.U32 R26, R153, 0x10, RZ ;  /* 0x00000010991a3819 */ /* 0x000fe200000006ff */
[----:B------:R-:W-:Y:S01]  /*78a0*/  FMUL.FTZ R242, R23, UR4 ;  /* 0x0000000417f27c20 */ /* 0x000fe20008410000 */
[----:B------:R-:W-:Y:S01]  /*78b0*/  FMUL.FTZ R240, R24, UR4 ;  /* 0x0000000418f07c20 */ /* 0x000fe20008410000 */
[C---:B------:R-:W-:Y:S01]  /*78c0*/  FFMA.FTZ R243, R4.reuse, R243, R69 ;  /* 0x000000f304f37223 */ /* 0x040fe20000010045 */
[C---:B------:R-:W-:Y:S01]  /*78d0*/  FFMA.FTZ R241, R4.reuse, R241, R71 ;  /* 0x000000f104f17223 */ /* 0x040fe20000010047 */
[----:B------:R-:W-:Y:S01]  /*78e0*/  FFMA.FTZ R236, R4, R236, R67 ;  /* 0x000000ec04ec7223 */ /* 0x000fe20000010043 */
[----:B------:R-:W-:Y:S01]  /*78f0*/  @P5 PRMT R156, R154, 0x7632, R156 ;  /* 0x000076329a9c5816 */ /* 0x000fe2000000009c */
[----:B------:R-:W-:Y:S01]  /*7900*/  FMUL.FTZ R154, R239, R3 ;  /* 0x00000003ef9a7220 */ /* 0x000fe20000410000 */
[----:B------:R-:W-:Y:S01]  /*7910*/  MOV R23, RZ ;  /* 0x000000ff00177202 */ /* 0x000fe20000000f00 */
[----:B------:R-:W-:Y:S01]  /*7920*/  @P4 FMUL.FTZ R23, R242, R25 ;  /* 0x00000019f2174220 */ /* 0x000fe20000410000 */
[----:B------:R-:W-:Y:S01]  /*7930*/  MOV R24, RZ ;  /* 0x000000ff00187202 */ /* 0x000fe20000000f00 */
[----:B------:R-:W-:Y:S01]  /*7940*/  @P3 FMUL.FTZ R24, R240, R26 ;  /* 0x0000001af0183220 */ /* 0x000fe20000410000 */
[----:B------:R-:W-:Y:S01]  /*7950*/  @P1 PRMT R152, R152, 0x7632, R152 ;  /* 0x0000763298981816 */ /* 0x000fe20000000098 */
[-C--:B------:R-:W-:Y:S01]  /*7960*/  FMUL.FTZ R25, R243, R3.reuse ;  /* 0x00000003f3197220 */ /* 0x080fe20000410000 */
[----:B------:R-:W-:Y:S01]  /*7970*/  @P2 PRMT R153, R153, 0x7632, R153 ;  /* 0x0000763299992816 */ /* 0x000fe20000000099 */
[-C--:B------:R-:W-:Y:S01]  /*7980*/  FMUL.FTZ R26, R241, R3.reuse ;  /* 0x00000003f11a7220 */ /* 0x080fe20000410000 */
[----:B------:R-:W-:Y:S01]  /*7990*/  @P0 PRMT R155, R155, 0x7632, R155 ;  /* 0x000076329b9b0816 */ /* 0x000fe2000000009b */
[----:B------:R-:W-:Y:S01]  /*79a0*/  FMUL.FTZ R236, R236, R3 ;  /* 0x00000003ecec7220 */ /* 0x000fe20000410000 */
[----:B------:R-:W-:Y:S01]  /*79b0*/  @P5 SHF.L.U32 R156, R156, 0x10, RZ ;  /* 0x000000109c9c5819 */ /* 0x000fe200000006ff */
[----:B------:R-:W-:Y:S01]  /*79c0*/  FMUL.FTZ R154, R154, UR4 ;  /* 0x000000049a9a7c20 */ /* 0x000fe20008410000 */
[----:B------:R-:W-:Y:S01]  /*79d0*/  @P1 SHF.L.U32 R243, R152, 0x10, RZ ;  /* 0x0000001098f31819 */ /* 0x000fe200000006ff */
[----:B------:R-:W-:Y:S01]  /*79e0*/  FMUL.FTZ R152, R25, UR4 ;  /* 0x0000000419987c20 */ /* 0x000fe20008410000 */
        /* <DEDUP_REMOVED lines=29> */
.L_x_11357:
        /* <DEDUP_REMOVED lines=8> */
[C---:B------:R-:W-:Y:S01]  /*7c40*/  FFMA.FTZ R144, R4.reuse, R23, R68 ;  /* 0x0000001704907223 */ /* 0x040fe20000010044 */
[----:B------:R-:W-:Y:S01]  /*7c50*/  MOV R23, RZ ;  /* 0x000000ff00177202 */ /* 0x000fe20000000f00 */
[----:B------:R-:W-:Y:S01]  /*7c60*/  FFMA.FTZ R145, R4, R145, R69 ;  /* 0x0000009104917223 */ /* 0x000fe20000010045 */
        /* <DEDUP_REMOVED lines=16> */
[----:B------:R-:W-:Y:S01]  /*7d70*/  LOP3.LUT P5, RZ, R179, 0xff00, RZ, 0xc0, !PT ;  /* 0x0000ff00b3ff7812 */ /* 0x000fe200078ac0ff */
[----:B------:R-:W-:Y:S01]  /*7d80*/  FADD.FTZ R28, R237, -R28 ;  /* 0x8000001ced1c7221 */ /* 0x000fe20000010000 */
[----:B------:R-:W-:Y:S01]  /*7d90*/  FMUL.FTZ R242, R242, UR4 ;  /* 0x00000004f2f27c20 */ /* 0x000fe20008410000 */
[----:B------:R-:W-:Y:S01]  /*7da0*/  @P2 FMUL.FTZ R25, R146, R147 ;  /* 0x0000009392192220 */ /* 0x000fe20000410000 */
[----:B------:R-:W-:Y:S01]  /*7db0*/  FFMA.FTZ R146, R4, R24, R70 ;  /* 0x0000001804927223 */ /* 0x000fe20000010046 */
[----:B------:R-:W-:Y:S01]  /*7dc0*/  FFMA.FTZ R147, R26, R21, R22 ;  /* 0x000000151a937223 */ /* 0x000fe20000010016 */
[----:B------:R-:W-:Y:S01]  /*7dd0*/  @P1 SHF.L.U32 R26, R153, 0x10, RZ ;  /* 0x00000010991a1819 */ /* 0x000fe200000006ff */
[----:B------:R-:W-:Y:S01]  /*7de0*/  FMUL.FTZ R152, R152, UR4 ;  /* 0x0000000498987c20 */ /* 0x000fe20008410000 */
[----:B------:R-:W-:Y:S01]  /*7df0*/  FMUL.FTZ R150, R146, R3 ;  /* 0x0000000392967220 */ /* 0x000fe20000410000 */
[----:B------:R-:W-:Y:S01]  /*7e00*/  FADD.FTZ R147, R241, -R147 ;  /* 0x80000093f1937221 */ /* 0x000fe20000010000 */
[----:B------:R-:W-:Y:S01]  /*7e10*/  MOV R24, RZ ;  /* 0x000000ff00187202 */ /* 0x000fe20000000f00 */
[----:B------:R-:W-:Y:S01]  /*7e20*/  FMUL.FTZ R242, R72, R242 ;  /* 0x000000f248f27220 */ /* 0x000fe20000410000 */
[----:B------:R-:W-:Y:S01]  /*7e30*/  @P1 FMUL.FTZ R148, R150, UR4 ;  /* 0x0000000496941c20 */ /* 0x000fe20008410000 */
[----:B------:R-:W-:Y:S01]  /*7e40*/  FFMA.FTZ R147, R4, R147, R71 ;  /* 0x0000009304937223 */ /* 0x000fe20000010047 */
[----:B------:R-:W-:Y:S01]  /*7e50*/  @P0 SHF.L.U32 R29, R154, 0x10, RZ ;  /* 0x000000109a1d0819 */ /* 0x000fe200000006ff */
[----:B------:R-:W-:Y:S01]  /*7e60*/  FMUL.FTZ R150, R150, UR4 ;  /* 0x0000000496967c20 */ /* 0x000fe20008410000 */
[----:B------:R-:W-:Y:S01]  /*7e70*/  @P1 FMUL.FTZ R24, R26, R148 ;  /* 0x000000941a181220 */ /* 0x000fe20000410000 */
[----:B------:R-:W-:Y:S01]  /*7e80*/  @P4 PRMT R148, R153, 0x7632, R148 ;  /* 0x0000763299944816 */ /* 0x000fe20000000094 */
[----:B------:R-:W-:Y:S01]  /*7e90*/  FMUL.FTZ R153, R147, R3 ;  /* 0x0000000393997220 */ /* 0x000fe20000410000 */
[----:B------:R-:W-:Y:S01]  /*7ea0*/  MOV R26, RZ ;  /* 0x000000ff001a7202 */ /* 0x000fe20000000f00 */
[----:B------:R-:W-:Y:S01]  /*7eb0*/  FMUL.FTZ R150, R74, R150 ;  /* 0x000000964a967220 */ /* 0x000fe20000410000 */
[----:B------:R-:W-:Y:S01]  /*7ec0*/  @P4 SHF.L.U32 R148, R148, 0x10, RZ ;  /* 0x0000001094944819 */ /* 0x000fe200000006ff */
[C---:B------:R-:W-:Y:S01]  /*7ed0*/  @P4 FMUL.FTZ R149, R153.reuse, UR4 ;  /* 0x0000000499954c20 */ /* 0x040fe20008410000 */
[----:B------:R-:W-:Y:S01]  /*7ee0*/  FMUL.FTZ R153, R153, UR4 ;  /* 0x0000000499997c20 */ /* 0x000fe20008410000 */
[----:B------:R-:W-:Y:S01]  /*7ef0*/  FMUL.FTZ R152, R73, R152 ;  /* 0x0000009849987220 */ /* 0x000fe20000410000 */
[----:B------:R-:W-:Y:S01]  /*7f00*/  FSEL R237, R150, RZ, P1 ;  /* 0x000000ff96ed7208 */ /* 0x000fe20000800000 */
[----:B------:R-:W-:Y:S01]  /*7f10*/  @P4 FMUL.FTZ R26, R148, R149 ;  /* 0x00000095941a4220 */ /* 0x000fe20000410000 */
[C---:B------:R-:W-:Y:S01]  /*7f20*/  FFMA.FTZ R148, R4.reuse, R238, R64 ;  /* 0x000000ee04947223 */ /* 0x040fe20000010040 */
[----:B------:R-:W-:Y:S01]  /*7f30*/  FFMA.FTZ R149, R27, R21, R22 ;  /* 0x000000151b957223 */ /* 0x000fe20000010016 */
[----:B------:R-:W-:Y:S01]  /*7f40*/  MOV R27, RZ ;  /* 0x000000ff001b7202 */ /* 0x000fe20000000f00 */
[----:B------:R-:W-:Y:S01]  /*7f50*/  FFMA.FTZ R150, R4, R28, R66 ;  /* 0x0000001c04967223 */ /* 0x000fe20000010042 */
[----:B------:R-:W-:Y:S01]  /*7f60*/  FMUL.FTZ R151, R148, R3 ;  /* 0x0000000394977220 */ /* 0x000fe20000410000 */
[----:B------:R-:W-:Y:S01]  /*7f70*/  FADD.FTZ R149, R239, -R149 ;  /* 0x80000095ef957221 */ /* 0x000fe20000010000 */
[----:B------:R-:W-:Y:S01]  /*7f80*/  LOP3.LUT P1, RZ, R179, 0xff0000, RZ, 0xc0, !PT ;  /* 0x00ff0000b3ff7812 */ /* 0x000fe2000782c0ff */
[----:B------:R-:W-:Y:S01]  /*7f90*/  FMUL.FTZ R153, R75, R153 ;  /* 0x000000994b997220 */ /* 0x000fe20000410000 */
[C---:B------:R-:W-:Y:S01]  /*7fa0*/  @P0 FMUL.FTZ R238, R151.reuse, UR4 ;  /* 0x0000000497ee0c20 */ /* 0x040fe20008410000 */
[----:B------:R-:W-:Y:S01]  /*7fb0*/  FFMA.FTZ R149, R4, R149, R65 ;  /* 0x0000009504957223 */ /* 0x000fe20000010041 */
[----:B------:R-:W-:Y:S01]  /*7fc0*/  FMUL.FTZ R151, R151, UR4 ;  /* 0x0000000497977c20 */ /* 0x000fe20008410000 */
[----:B------:R-:W-:Y:S01]  /*7fd0*/  MOV R28, RZ ;  /* 0x000000ff001c7202 */ /* 0x000fe20000000f00 */
[----:B------:R-:W-:Y:S01]  /*7fe0*/  @P0 FMUL.FTZ R27, R29, R238 ;  /* 0x000000ee1d1b0220 */ /* 0x000fe20000410000 */
[----:B------:R-:W-:Y:S01]  /*7ff0*/  @P5 PRMT R238, R154, 0x7632, R238 ;  /* 0x000076329aee5816 */ /* 0x000fe200000000ee */
[----:B------:R-:W-:Y:S01]  /*8000*/  FMUL.FTZ R154, R149, R3 ;  /* 0x00000003959a7220 */ /* 0x000fe20000410000 */
[----:B------:R-:W-:Y:S01]  /*8010*/  FMUL.FTZ R151, R76, R151 ;  /* 0x000000974c977220 */ /* 0x000fe20000410000 */
[----:B------:R-:W-:-:S02]  /*8020*/  MOV R29, RZ ;  /* 0x000000ff001d7202 */ /* 0x000fc40000000f00 */
[----:B------:R-:W-:Y:S01]  /*8030*/  @P5 SHF.L.U32 R238, R238, 0x10, RZ ;  /* 0x00000010eeee5819 */ /* 0x000fe200000006ff */
[C---:B------:R-:W-:Y:S01]  /*8040*/  @P5 FMUL.FTZ R239, R154.reuse, UR4 ;  /* 0x000000049aef5c20 */ /* 0x040fe20008410000 */
[----:B------:R-:W-:Y:S01]  /*8050*/  FMUL.FTZ R154, R154, UR4 ;  /* 0x000000049a9a7c20 */ /* 0x000fe20008410000 */
[----:B------:R-:W-:Y:S02]  /*8060*/  FSEL R153, R153, RZ, P4 ;  /* 0x000000ff99997208 */ /* 0x000fe40002000000 */
[----:B------:R-:W-:Y:S01]  /*8070*/  @P5 FMUL.FTZ R29, R238, R239 ;  /* 0x000000efee1d5220 */ /* 0x000fe20000410000 */
[----:B------:R-:W-:Y:S01]  /*8080*/  FSEL R238, R151, RZ, P0 ;  /* 0x000000ff97ee7208 */ /* 0x000fe20000000000 */
[----:B------:R-:W-:Y:S01]  /*8090*/  FFMA.FTZ R151, R156, R21, R22 ;  /* 0x000000159c977223 */ /* 0x000fe20000010016 */
[----:B------:R-:W-:Y:S01]  /*80a0*/  ISETP.GE.U32.AND P0, PT, R178, RZ, PT ;  /* 0x000000ffb200720c */ /* 0x000fe20003f06070 */
[----:B------:R-:W-:Y:S01]  /*80b0*/  FMUL.FTZ R178, R150, R3 ;  /* 0x0000000396b27220 */ /* 0x000fe20000410000 */
[----:B------:R-:W-:Y:S01]  /*80c0*/  @P1 SHF.L.U32 R156, R155, 0x10, RZ ;  /* 0x000000109b9c1819 */ /* 0x000fe200000006ff */
[----:B------:R-:W-:Y:S01]  /*80d0*/  FADD.FTZ R151, R236, -R151 ;  /* 0x80000097ec977221 */ /* 0x000fe20000010000 */
[----:B------:R-:W-:Y:S01]  /*80e0*/  ISETP.GE.U32.AND.EX P0, PT, R179, 0x1000000, PT, P0 ;  /* 0x01000000b300780c */ /* 0x000fe20003f06100 */
[C---:B------:R-:W-:Y:S01]  /*80f0*/  @P1 FMUL.FTZ R179, R178.reuse, UR4 ;  /* 0x00000004b2b31c20 */ /* 0x040fe20008410000 */
[----:B------:R-:W-:Y:S01]  /*8100*/  FMUL.FTZ R178, R178, UR4 ;  /* 0x00000004b2b27c20 */ /* 0x000fe20008410000 */
[----:B------:R-:W-:Y:S01]  /*8110*/  FFMA.FTZ R151, R4, R151, R67 ;  /* 0x0000009704977223 */ /* 0x000fe20000010043 */
[----:B------:R-:W-:Y:S01]  /*8120*/  FMUL.FTZ R154, R77, R154 ;  /* 0x0000009a4d9a7220 */ /* 0x000fe20000410000 */
[----:B------:R-:W-:Y:S01]  /*8130*/  @P1 FMUL.FTZ R28, R156, R179 ;  /* 0x000000b39c1c1220 */ /* 0x000fe20000410000 */
[----:B------:R-:W-:Y:S01]  /*8140*/  FMUL.FTZ R178, R78, R178 ;  /* 0x000000b24eb27220 */ /* 0x000fe20000410000 */
[----:B------:R-:W-:-:S02]  /*8150*/  FSEL R242, R242, RZ, P3 ;  /* 0x000000fff2f27208 */ /* 0x000fc40001800000 */
[----:B------:R-:W-:Y:S02]  /*8160*/  FSEL R154, R154, RZ, P5 ;  /* 0x000000ff9a9a7208 */ /* 0x000fe40002800000 */
[----:B------:R-:W-:Y:S02]  /*8170*/  FSEL R152, R152, RZ, P2 ;  /* 0x000000ff98987208 */ /* 0x000fe40001000000 */
[----:B------:R-:W-:Y:S01]  /*8180*/  @P0 PRMT R179, R155, 0x7632, R179 ;  /* 0x000076329bb30816 */ /* 0x000fe200000000b3 */
[----:B------:R-:W-:Y:S01]  /*8190*/  FMUL.FTZ R155, R151, R3 ;  /* 0x00000003979b7220 */ /* 0x000fe20000410000 */
[----:B------:R-:W-:Y:S02]  /*81a0*/  FSEL R178, R178, RZ, P1 ;  /* 0x000000ffb2b27208 */ /* 0x000fe40000800000 */
[----:B------:R-:W-:Y:S01]  /*81b0*/  @P0 SHF.L.U32 R179, R179, 0x10, RZ ;  /* 0x00000010b3b30819 */ /* 0x000fe200000006ff */
[C---:B------:R-:W-:Y:S01]  /*81c0*/  @P0 FMUL.FTZ R236, R155.reuse, UR4 ;  /* 0x000000049bec0c20 */ /* 0x040fe20008410000 */
[----:B------:R-:W-:Y:S01]  /*81d0*/  FMUL.FTZ R155, R155, UR4 ;  /* 0x000000049b9b7c20 */ /* 0x000fe20008410000 */
[----:B------:R-:W-:-:S02]  /*81e0*/  MOV R156, RZ ;  /* 0x000000ff009c7202 */ /* 0x000fc40000000f00 */
[----:B------:R-:W-:Y:S01]  /*81f0*/  @P0 FMUL.FTZ R156, R179, R236 ;  /* 0x000000ecb39c0220 */ /* 0x000fe20000410000 */
[----:B------:R-:W-:Y:S01]  /*8200*/  FMUL.FTZ R155, R79, R155 ;  /* 0x0000009b4f9b7220 */ /* 0x000fe20000410000 */
[----:B------:R-:W-:Y:S02]  /*8210*/  F2FP.BF16.F32.PACK_AB R154, R154, R238 ;  /* 0x000000ee9a9a723e */ /* 0x000fe400000010ff */
[----:B------:R-:W-:Y:S02]  /*8220*/  F2FP.BF16.F32.PACK_AB R153, R153, R237 ;  /* 0x000000ed9999723e */ /* 0x000fe400000010ff */
[----:B------:R-:W-:Y:S02]  /*8230*/  FSEL R155, R155, RZ, P0 ;  /* 0x000000ff9b9b7208 */ /* 0x000fe40000000000 */
[----:B------:R-:W-:Y:S02]  /*8240*/  F2FP.BF16.F32.PACK_AB R152, R152, R242 ;  /* 0x000000f29898723e */ /* 0x000fe400000010ff */
[----:B------:R-:W-:-:S07]  /*8250*/  F2FP.BF16.F32.PACK_AB R155, R155, R178 ;  /* 0x000000b29b9b723e */ /* 0x000fce00000010ff */
.L_x_11358:
        /* <DEDUP_REMOVED lines=20> */
[----:B------:R-:W-:Y:S01]  /*83a0*/  CS2R R178, SRZ ;  /* 0x0000000000b27805 */ /* 0x000fe2000001ff00 */
[----:B------:R-:W-:Y:S01]  /*83b0*/  FFMA.FTZ R146, R4, R219, R62 ;  /* 0x000000db04927223 */ /* 0x000fe2000001003e */
[----:B------:R-:W-:Y:S01]  /*83c0*/  FFMA.FTZ R216, R216, R21, R22 ;  /* 0x00000015d8d87223 */ /* 0x000fe20000010016 */
[----:B------:R-:W-:Y:S01]  /*83d0*/  FFMA.FTZ R147, R4, R147, R63 ;  /* 0x0000009304937223 */ /* 0x000fe2000001003f */
[----:B------:R-:W-:Y:S01]  /*83e0*/  LOP3.LUT P4, RZ, R181, 0xff, RZ, 0xc0, !PT ;  /* 0x000000ffb5ff7812 */ /* 0x000fe2000788c0ff */
[----:B------:R-:W-:Y:S01]  /*83f0*/  FMUL.FTZ R218, R146, R3 ;  /* 0x0000000392da7220 */ /* 0x000fe20000410000 */
[----:B------:R-:W-:Y:S01]  /*8400*/  FADD.FTZ R216, R183, -R216 ;  /* 0x800000d8b7d87221 */ /* 0x000fe20000010000 */
[----:B-----5:R-:W-:Y:S01]  /*8410*/  @P2 SHF.L.U32 R144, R153, 0x10, RZ ;  /* 0x0000001099902819 */ /* 0x020fe200000006ff */
[----:B------:R-:W-:Y:S01]  /*8420*/  FFMA.FTZ R149, R182, R21, R22 ;  /* 0x00000015b6957223 */ /* 0x000fe20000010016 */
[----:B------:R-:W-:Y:S01]  /*8430*/  FMUL.FTZ R218, R218, UR4 ;  /* 0x00000004dada7c20 */ /* 0x000fe20008410000 */
[----:B------:R-:W-:Y:S01]  /*8440*/  LOP3.LUT P5, RZ, R181, 0xff00, RZ, 0xc0, !PT ;  /* 0x0000ff00b5ff7812 */ /* 0x000fe200078ac0ff */
[----:B------:R-:W-:Y:S01]  /*8450*/  FFMA.FTZ R148, R4, R216, R56 ;  /* 0x000000d804947223 */ /* 0x000fe20000010038 */
[----:B------:R-:W-:Y:S01]  /*8460*/  FADD.FTZ R149, R217, -R149 ;  /* 0x80000095d9957221 */ /* 0x000fe20000010000 */
[----:B------:R-:W-:Y:S01]  /*8470*/  @P2 FMUL.FTZ R178, R144, R218 ;  /* 0x000000da90b22220 */ /* 0x000fe20000410000 */
[----:B------:R-:W-:Y:S01]  /*8480*/  @P3 PRMT R144, R153, 0x7632, R144 ;  /* 0x0000763299903816 */ /* 0x000fe20000000090 */
[----:B------:R-:W-:Y:S01]  /*8490*/  FMUL.FTZ R153, R147, R3 ;  /* 0x0000000393997220 */ /* 0x000fe20000410000 */
[----:B------:R-:W-:Y:S01]  /*84a0*/  FFMA.FTZ R149, R4, R149, R57 ;  /* 0x0000009504957223 */ /* 0x000fe20000010039 */
        /* <DEDUP_REMOVED lines=20> */
[----:B------:R-:W-:Y:S01]  /*85f0*/  FFMA.FTZ R145, R4, R145, R61 ;  /* 0x0000009104917223 */ /* 0x000fe2000001003d */
        /* <DEDUP_REMOVED lines=11> */
[----:B------:R-:W-:Y:S01]  /*86b0*/  FFMA.FTZ R150, R4, R151, R58 ;  /* 0x0000009704967223 */ /* 0x000fe2000001003a */
        /* <DEDUP_REMOVED lines=9> */
[----:B------:R-:W-:Y:S01]  /*8750*/  FFMA.FTZ R151, R4, R204, R59 ;  /* 0x000000cc04977223 */ /* 0x000fe2000001003b */
        /* <DEDUP_REMOVED lines=14> */
[----:B------:R-:W-:-:S04]  /*8840*/  FFMA.FTZ R144, R4, R190, R60 ;  /* 0x000000be04907223 */ /* 0x000fc8000001003c */
        /* <DEDUP_REMOVED lines=14> */
.L_x_11359:
        /* <DEDUP_REMOVED lines=8> */
[C---:B------:R-:W-:Y:S01]  /*89b0*/  FFMA.FTZ R216, R4.reuse, R216, R56 ;  /* 0x000000d804d87223 */ /* 0x040fe20000010038 */
[----:B------:R-:W-:Y:S01]  /*89c0*/  FADD.FTZ R183, R207, -R183 ;  /* 0x800000b7cfb77221 */ /* 0x000fe20000010000 */
[----:B------:R-:W-:Y:S01]  /*89d0*/  MOV R182, RZ ;  /* 0x000000ff00b67202 */ /* 0x000fe20000000f00 */
[C---:B------:R-:W-:Y:S01]  /*89e0*/  FFMA.FTZ R217, R4.reuse, R217, R57 ;  /* 0x000000d904d97223 */ /* 0x040fe20000010039 */
[----:B------:R-:W-:Y:S01]  /*89f0*/  FMUL.FTZ R207, R3, R216 ;  /* 0x000000d803cf7220 */ /* 0x000fe20000410000 */
[----:B------:R-:W-:Y:S01]  /*8a00*/  FFMA.FTZ R216, R4, R183, R58 ;  /* 0x000000b704d87223 */ /* 0x000fe2000001003a */
        /* <DEDUP_REMOVED lines=15> */
[----:B------:R-:W-:Y:S01]  /*8b00*/  FFMA.FTZ R204, R4, R204, R59 ;  /* 0x000000cc04cc7223 */ /* 0x000fe2000001003b */
        /* <DEDUP_REMOVED lines=17> */
[----:B------:R-:W-:Y:S01]  /*8c20*/  FADD.FTZ R178, R221, -R219 ;  /* 0x800000dbddb27221 */ /* 0x000fe20000010000 */
[----:B------:R-:W-:Y:S01]  /*8c30*/  LOP3.LUT P2, RZ, R180, 0xff00, RZ, 0xc0, !PT ;  /* 0x0000ff00b4ff7812 */ /* 0x000fe2000784c0ff */
[----:B------:R-:W-:Y:S01]  /*8c40*/  FFMA.FTZ R181, R4, R181, R60 ;  /* 0x000000b504b57223 */ /* 0x000fe2000001003c */
[----:B------:R-:W-:Y:S01]  /*8c50*/  @P0 PRMT R190, R155, 0x7632, R190 ;  /* 0x000076329bbe0816 */ /* 0x000fe200000000be */
[----:B------:R-:W-:Y:S01]  /*8c60*/  FMUL.FTZ R155, R3, R204 ;  /* 0x000000cc039b7220 */ /* 0x000fe20000410000 */
[----:B------:R-:W-:Y:S01]  /*8c70*/  FADD.FTZ R222, R222, -R218 ;  /* 0x800000dadede7221 */ /* 0x000fe20000010000 */
[----:B------:R-:W-:Y:S01]  /*8c80*/  FADD.FTZ R223, R223, -R220 ;  /* 0x800000dcdfdf7221 */ /* 0x000fe20000010000 */
[----:B------:R-:W-:Y:S01]  /*8c90*/  @P0 SHF.L.U32 R190, R190, 0x10, RZ ;  /* 0x00000010bebe0819 */ /* 0x000fe200000006ff */
[----:B------:R-:W-:Y:S01]  /*8ca0*/  FMUL.FTZ R155, R155, UR4 ;  /* 0x000000049b9b7c20 */ /* 0x000fe20008410000 */
[C---:B------:R-:W-:Y:S01]  /*8cb0*/  FFMA.FTZ R178, R4.reuse, R178, R62 ;  /* 0x000000b204b27223 */ /* 0x040fe2000001003e */
[C---:B------:R-:W-:Y:S01]  /*8cc0*/  FMUL.FTZ R181, R3.reuse, R181 ;  /* 0x000000b503b57220 */ /* 0x040fe20000410000 */
[C---:B------:R-:W-:Y:S01]  /*8cd0*/  FFMA.FTZ R223, R4.reuse, R223, R63 ;  /* 0x000000df04df7223 */ /* 0x040fe2000001003f */
[----:B------:R-:W-:Y:S01]  /*8ce0*/  MOV R180, RZ ;  /* 0x000000ff00b47202 */ /* 0x000fe20000000f00 */
[----:B------:R-:W-:Y:S01]  /*8cf0*/  FFMA.FTZ R222, R4, R222, R61 ;  /* 0x000000de04de7223 */ /* 0x000fe2000001003d */
        /* <DEDUP_REMOVED lines=36> */
.L_x_11360:
        /* <DEDUP_REMOVED lines=16> */
[-C--:B------:R-:W-:Y:S01]  /*9040*/  FFMA.FTZ R147, R189, R21.reuse, R22 ;  /* 0x00000015bd937223 */ /* 0x080fe20000010016 */
[----:B------:R-:W-:Y:S01]  /*9050*/  FADD.FTZ R145, R200, -R145 ;  /* 0x80000091c8917221 */ /* 0x000fe20000010000 */
[----:B------:R-:W-:Y:S01]  /*9060*/  MOV R187, RZ ;  /* 0x000000ff00bb7202 */ /* 0x000fe20000000f00 */
[----:B------:R-:W-:Y:S01]  /*9070*/  FFMA.FTZ R146, R4, R188, R54 ;  /* 0x000000bc04927223 */ /* 0x000fe20000010036 */
[----:B------:R-:W-:Y:S01]  /*9080*/  FADD.FTZ R147, R201, -R147 ;  /* 0x80000093c9937221 */ /* 0x000fe20000010000 */
[----:B------:R-:W-:Y:S01]  /*9090*/  FFMA.FTZ R194, R194, R21, R22 ;  /* 0x00000015c2c27223 */ /* 0x000fe20000010016 */
[----:B------:R-:W-:Y:S01]  /*90a0*/  LOP3.LUT P4, RZ, R173, 0xff, RZ, 0xc0, !PT ;  /* 0x000000ffadff7812 */ /* 0x000fe2000788c0ff */
[----:B------:R-:W-:Y:S01]  /*90b0*/  FMUL.FTZ R200, R146, R3 ;  /* 0x0000000392c87220 */ /* 0x000fe20000410000 */
[----:B------:R-:W-:Y:S01]  /*90c0*/  FFMA.FTZ R147, R4, R147, R55 ;  /* 0x0000009304937223 */ /* 0x000fe20000010037 */
[----:B-----5:R-:W-:Y:S01]  /*90d0*/  @P2 SHF.L.U32 R144, R153, 0x10, RZ ;  /* 0x0000001099902819 */ /* 0x020fe200000006ff */
[----:B------:R-:W-:Y:S01]  /*90e0*/  FADD.FTZ R194, R196, -R194 ;  /* 0x800000c2c4c27221 */ /* 0x000fe20000010000 */
[----:B------:R-:W-:Y:S01]  /*90f0*/  FMUL.FTZ R200, R200, UR4 ;  /* 0x00000004c8c87c20 */ /* 0x000fe20008410000 */
[----:B------:R-:W-:-:S02]  /*9100*/  LOP3.LUT P5, RZ, R173, 0xff00, RZ, 0xc0, !PT ;  /* 0x0000ff00adff7812 */ /* 0x000fc400078ac0ff */
[----:B------:R-:W-:Y:S01]  /*9110*/  CS2R R188, SRZ ;  /* 0x0000000000bc7805 */ /* 0x000fe2000001ff00 */
[----:B------:R-:W-:Y:S01]  /*9120*/  FFMA.FTZ R148, R4, R194, R48 ;  /* 0x000000c204947223 */ /* 0x000fe20000010030 */
        /* <DEDUP_REMOVED lines=13> */
[----:B------:R-:W-:Y:S01]  /*9200*/  FFMA.FTZ R149, R4, R149, R49 ;  /* 0x0000009504957223 */ /* 0x000fe20000010031 */
        /* <DEDUP_REMOVED lines=17> */
[----:B------:R-:W-:Y:S01]  /*9320*/  FFMA.FTZ R150, R4, R197, R50 ;  /* 0x000000c504967223 */ /* 0x000fe20000010032 */
[C---:B------:R-:W-:Y:S01]  /*9330*/  @P6 SHF.L.U32 R151, R155.reuse, 0x10, RZ ;  /* 0x000000109b976819 */ /* 0x040fe200000006ff */
[----:B------:R-:W-:Y:S01]  /*9340*/  FADD.FTZ R186, R192, -R186 ;  /* 0x800000bac0ba7221 */ /* 0x000fe20000010000 */
[----:B------:R-:W-:Y:S01]  /*9350*/  LOP3.LUT P4, RZ, R172, 0xff, RZ, 0xc0, !PT ;  /* 0x000000ffacff7812 */ /* 0x000fe2000788c0ff */
[----:B------:R-:W-:Y:S01]  /*9360*/  FMUL.FTZ R144, R150, R3 ;  /* 0x0000000396907220 */ /* 0x000fe20000410000 */
[----:B------:R-:W-:Y:S01]  /*9370*/  FSEL R194, R194, RZ, P5 ;  /* 0x000000ffc2c27208 */ /* 0x000fe20002800000 */
[----:B------:R-:W-:Y:S01]  /*9380*/  FFMA.FTZ R145, R4, R145, R53 ;  /* 0x0000009104917223 */ /* 0x000fe20000010035 */
[----:B------:R-:W-:Y:S01]  /*9390*/  LOP3.LUT P5, RZ, R172, 0xff00, RZ, 0xc0, !PT ;  /* 0x0000ff00acff7812 */ /* 0x000fe200078ac0ff */
[----:B------:R-:W-:Y:S01]  /*93a0*/  FMUL.FTZ R144, R144, UR4 ;  /* 0x0000000490907c20 */ /* 0x000fe20008410000 */
[----:B------:R-:W-:Y:S01]  /*93b0*/  @P0 PRMT R155, R155, 0x7632, R155 ;  /* 0x000076329b9b0816 */ /* 0x000fe2000000009b */
[----:B------:R-:W-:Y:S01]  /*93c0*/  FMUL.FTZ R200, R90, R200 ;  /* 0x000000c85ac87220 */ /* 0x000fe20000410000 */
[----:B------:R-:W-:Y:S01]  /*93d0*/  MOV R192, RZ ;  /* 0x000000ff00c07202 */ /* 0x000fe20000000f00 */
[-C--:B------:R-:W-:Y:S01]  /*93e0*/  @P6 FMUL.FTZ R191, R151, R144.reuse ;  /* 0x0000009097bf6220 */ /* 0x080fe20000410000 */
[----:B------:R-:W-:Y:S01]  /*93f0*/  FFMA.FTZ R151, R4, R199, R51 ;  /* 0x000000c704977223 */ /* 0x000fe20000010033 */
        /* <DEDUP_REMOVED lines=15> */
[----:B------:R-:W-:Y:S01]  /*94f0*/  FFMA.FTZ R144, R4, R186, R52 ;  /* 0x000000ba04907223 */ /* 0x000fe20000010034 */
        /* <DEDUP_REMOVED lines=15> */
.L_x_11361:
        /* <DEDUP_REMOVED lines=9> */
[----:B------:R-:W-:Y:S01]  /*9680*/  FFMA.FTZ R187, R4, R187, R54 ;  /* 0x000000bb04bb7223 */ /* 0x000fe20000010036 */
[----:B------:R-:W-:Y:S01]  /*9690*/  FADD.FTZ R194, R196, -R194 ;  /* 0x800000c2c4c27221 */ /* 0x000fe20000010000 */
[----:B------:R-:W-:Y:S01]  /*96a0*/  FADD.FTZ R188, R201, -R188 ;  /* 0x800000bcc9bc7221 */ /* 0x000fe20000010000 */
[----:B------:R-:W-:Y:S01]  /*96b0*/  LOP3.LUT P3, RZ, R173, 0xff00, RZ, 0xc0, !PT ;  /* 0x0000ff00adff7812 */ /* 0x000fe2000786c0ff */
[----:B------:R-:W-:Y:S01]  /*96c0*/  FMUL.FTZ R187, R3, R187 ;  /* 0x000000bb03bb7220 */ /* 0x000fe20000410000 */
[C---:B------:R-:W-:Y:S01]  /*96d0*/  FFMA.FTZ R194, R4.reuse, R194, R48 ;  /* 0x000000c204c27223 */ /* 0x040fe20000010030 */
[----:B-----5:R-:W-:Y:S01]  /*96e0*/  @P5 SHF.L.U32 R189, R153, 0x10, RZ ;  /* 0x0000001099bd5819 */ /* 0x020fe200000006ff */
[----:B------:R-:W-:Y:S01]  /*96f0*/  FFMA.FTZ R188, R4, R188, R55 ;  /* 0x000000bc04bc7223 */ /* 0x000fe20000010037 */
        /* <DEDUP_REMOVED lines=16> */
[C---:B------:R-:W-:Y:S01]  /*9800*/  FFMA.FTZ R198, R4.reuse, R198, R49 ;  /* 0x000000c604c67223 */ /* 0x040fe20000010031 */
[----:B------:R-:W-:Y:S01]  /*9810*/  @P4 FMUL.FTZ R188, R189, R153 ;  /* 0x00000099bdbc4220 */ /* 0x000fe20000410000 */
[----:B------:R-:W-:Y:S01]  /*9820*/  MOV R189, RZ ;  /* 0x000000ff00bd7202 */ /* 0x000fe20000000f00 */
[----:B------:R-:W-:Y:S01]  /*9830*/  FFMA.FTZ R197, R4, R197, R50 ;  /* 0x000000c504c57223 */ /* 0x000fe20000010032 */
        /* <DEDUP_REMOVED lines=12> */
[----:B------:R-:W-:Y:S01]  /*9900*/  FFMA.FTZ R200, R4, R200, R53 ;  /* 0x000000c804c87223 */ /* 0x000fe20000010035 */
        /* <DEDUP_REMOVED lines=11> */
[----:B------:R-:W-:Y:S01]  /*99c0*/  FFMA.FTZ R199, R4, R199, R51 ;  /* 0x000000c704c77223 */ /* 0x000fe20000010033 */
        /* <DEDUP_REMOVED lines=12> */
[----:B------:R-:W-:Y:S01]  /*9a90*/  FFMA.FTZ R172, R4, R172, R52 ;  /* 0x000000ac04ac7223 */ /* 0x000fe20000010034 */
        /* <DEDUP_REMOVED lines=21> */
.L_x_11362:
        /* <DEDUP_REMOVED lines=20> */
[----:B------:R-:W-:Y:S01]  /*9d30*/  FFMA.FTZ R166, R166, R21, R22 ;  /* 0x00000015a6a67223 */ /* 0x000fe20000010016 */
[----:B------:R-:W-:Y:S01]  /*9d40*/  FFMA.FTZ R147, R4, R147, R47 ;  /* 0x0000009304937223 */ /* 0x000fe2000001002f */
        /* <DEDUP_REMOVED lines=17> */
[----:B------:R-:W-:Y:S01]  /*9e60*/  FFMA.FTZ R149, R4, R149, R41 ;  /* 0x0000009504957223 */ /* 0x000fe20000010029 */
[----:B------:R-:W-:Y:S01]  /*9e70*/  LOP3.LUT P6, RZ, R163, 0xff0000, RZ, 0xc0, !PT ;  /* 0x00ff0000a3ff7812 */ /* 0x000fe200078cc0ff */
[----:B------:R-:W-:Y:S01]  /*9e80*/  FFMA.FTZ R171, R171, R21, R22 ;  /* 0x00000015abab7223 */ /* 0x000fe20000010016 */
[----:B------:R-:W-:Y:S01]  /*9e90*/  @P3 FMUL.FTZ R165, R148, R153 ;  /* 0x0000009994a53220 */ /* 0x000fe20000410000 */
[----:B------:R-:W-:Y:S01]  /*9ea0*/  FFMA.FTZ R148, R4, R166, R40 ;  /* 0x000000a604947223 */ /* 0x000fe20000010028 */
        /* <DEDUP_REMOVED lines=22> */
[C---:B------:R-:W-:Y:S01]  /*a010*/  FFMA.FTZ R150, R4.reuse, R169, R42 ;  /* 0x000000a904967223 */ /* 0x040fe2000001002a */
[----:B------:R-:W-:Y:S01]  /*a020*/  FMUL.FTZ R160, R101, R151 ;  /* 0x0000009765a07220 */ /* 0x000fe20000410000 */
[----:B------:R-:W-:Y:S01]  /*a030*/  FSEL R153, R153, RZ, P3 ;  /* 0x000000ff99997208 */ /* 0x000fe20001800000 */
[----:B------:R-:W-:Y:S01]  /*a040*/  FFMA.FTZ R145, R4, R145, R45 ;  /* 0x0000009104917223 */ /* 0x000fe2000001002d */
        /* <DEDUP_REMOVED lines=8> */
[----:B------:R-:W-:Y:S01]  /*a0d0*/  FFMA.FTZ R151, R4, R177, R43 ;  /* 0x000000b104977223 */ /* 0x000fe2000001002b */
[----:B------:R-:W-:Y:S02]  /*a0e0*/  F2FP.BF16.F32.PACK_AB R154, R160, R154 ;  /* 0x0000009aa09a723e */ /* 0x000fe400000010ff */
[----:B------:R-:W-:Y:S01]  /*a0f0*/  LOP3.LUT P5, RZ, R162, 0xff00, RZ, 0xc0, !PT ;  /* 0x0000ff00a2ff7812 */ /* 0x000fe200078ac0ff */
[----:B------:R-:W-:Y:S01]  /*a100*/  FMUL.FTZ R163, R151, R3 ;  /* 0x0000000397a37220 */ /* 0x000fe20000410000 */
[----:B------:R-:W-:-:S02]  /*a110*/  @P0 SHF.L.U32 R155, R155, 0x10, RZ ;  /* 0x000000109b9b0819 */ /* 0x000fc400000006ff */
[----:B------:R-:W-:Y:S01]  /*a120*/  FSEL R160, R144, RZ, P2 ;  /* 0x000000ff90a07208 */ /* 0x000fe20001000000 */
[----:B------:R-:W-:Y:S01]  /*a130*/  FMUL.FTZ R163, R163, UR4 ;  /* 0x00000004a3a37c20 */ /* 0x000fe20008410000 */
[----:B------:R-:W-:Y:S01]  /*a140*/  FFMA.FTZ R144, R4, R31, R44 ;  /* 0x0000001f04907223 */ /* 0x000fe2000001002c */
        /* <DEDUP_REMOVED lines=23> */
.L_x_11363:
        /* <DEDUP_REMOVED lines=9> */
[C---:B------:R-:W-:Y:S01]  /*a350*/  FFMA.FTZ R157, R4.reuse, R157, R46 ;  /* 0x0000009d049d7223 */ /* 0x040fe2000001002e */
[----:B------:R-:W-:Y:S01]  /*a360*/  LOP3.LUT P0, RZ, R163, 0xff, RZ, 0xc0, !PT ;  /* 0x000000ffa3ff7812 */ /* 0x000fe2000780c0ff */
[----:B------:R-:W-:Y:S01]  /*a370*/  FFMA.FTZ R175, R4, R175, R47 ;  /* 0x000000af04af7223 */ /* 0x000fe2000001002f */
[----:B------:R-:W-:Y:S01]  /*a380*/  FADD.FTZ R166, R168, -R166 ;  /* 0x800000a6a8a67221 */ /* 0x000fe20000010000 */
[----:B------:R-:W-:Y:S01]  /*a390*/  FMUL.FTZ R157, R3, R157 ;  /* 0x0000009d039d7220 */ /* 0x000fe20000410000 */
[----:B------:R-:W-:Y:S01]  /*a3a0*/  LOP3.LUT P3, RZ, R163, 0xff00, RZ, 0xc0, !PT ;  /* 0x0000ff00a3ff7812 */ /* 0x000fe2000786c0ff */
[----:B------:R-:W-:Y:S01]  /*a3b0*/  FFMA.FTZ R170, R170, R21, R22 ;  /* 0x00000015aaaa7223 */ /* 0x000fe20000010016 */
[----:B-----5:R-:W-:Y:S01]  /*a3c0*/  @P5 SHF.L.U32 R161, R153, 0x10, RZ ;  /* 0x0000001099a15819 */ /* 0x020fe200000006ff */
[----:B------:R-:W-:Y:S01]  /*a3d0*/  FMUL.FTZ R160, R157, UR4 ;  /* 0x000000049da07c20 */ /* 0x000fe20008410000 */
[----:B------:R-:W-:Y:S01]  /*a3e0*/  MOV R157, RZ ;  /* 0x000000ff009d7202 */ /* 0x000fe20000000f00 */
[----:B------:R-:W-:Y:S01]  /*a3f0*/  FFMA.FTZ R166, R4, R166, R40 ;  /* 0x000000a604a67223 */ /* 0x000fe20000010028 */
        /* <DEDUP_REMOVED lines=10> */
[----:B------:R-:W-:Y:S01]  /*a4a0*/  FFMA.FTZ R170, R4, R170, R41 ;  /* 0x000000aa04aa7223 */ /* 0x000fe20000010029 */
[----:B------:R-:W-:Y:S01]  /*a4b0*/  @P4 FMUL.FTZ R165, R161, R153 ;  /* 0x00000099a1a54220 */ /* 0x000fe20000410000 */
[----:B------:R-:W-:Y:S01]  /*a4c0*/  FMUL.FTZ R161, R3, R166 ;  /* 0x000000a603a17220 */ /* 0x000fe20000410000 */
[----:B------:R-:W-:Y:S01]  /*a4d0*/  @P0 SHF.L.U32 R167, R154, 0x10, RZ ;  /* 0x000000109aa70819 */ /* 0x000fe200000006ff */
[----:B------:R-:W-:Y:S01]  /*a4e0*/  FFMA.FTZ R169, R4, R169, R42 ;  /* 0x000000a904a97223 */ /* 0x000fe2000001002a */
        /* <DEDUP_REMOVED lines=25> */
[----:B------:R-:W-:Y:S01]  /*a680*/  FFMA.FTZ R174, R4, R174, R45 ;  /* 0x000000ae04ae7223 */ /* 0x000fe2000001002d */
[----:B------:R-:W-:Y:S01]  /*a690*/  LOP3.LUT P3, RZ, R162, 0xff, RZ, 0xc0, !PT ;  /* 0x000000ffa2ff7812 */ /* 0x000fe2000786c0ff */
[C---:B------:R-:W-:Y:S01]  /*a6a0*/  FFMA.FTZ R171, R4.reuse, R171, R43 ;  /* 0x000000ab04ab7223 */ /* 0x040fe2000001002b */
[----:B------:R-:W-:Y:S01]  /*a6b0*/  FSEL R169, R169, RZ, P2 ;  /* 0x000000ffa9a97208 */ /* 0x000fe20001000000 */
[----:B------:R-:W-:Y:S01]  /*a6c0*/  FFMA.FTZ R31, R4, R31, R44 ;  /* 0x0000001f041f7223 */ /* 0x000fe2000001002c */
        /* <DEDUP_REMOVED lines=32> */
.L_x_11364:
        /* <DEDUP_REMOVED lines=19> */
[C---:B------:R-:W-:Y:S01]  /*aa00*/  FFMA.FTZ R146, R4.reuse, R7, R38 ;  /* 0x0000000704927223 */ /* 0x040fe20000010026 */
[----:B------:R-:W-:Y:S01]  /*aa10*/  FFMA.FTZ R9, R9, R21, R22 ;  /* 0x0000001509097223 */ /* 0x000fe20000010016 */
[----:B------:R-:W-:Y:S01]  /*aa20*/  FFMA.FTZ R147, R4, R17, R39 ;  /* 0x0000001104937223 */ /* 0x000fe20000010027 */
[----:B------:R-:W-:Y:S01]  /*aa30*/  LOP3.LUT P4, RZ, R159, 0xff, RZ, 0xc0, !PT ;  /* 0x000000ff9fff7812 */ /* 0x000fe2000788c0ff */
[-C--:B------:R-:W-:Y:S01]  /*aa40*/  FMUL.FTZ R8, R146, R3.reuse ;  /* 0x0000000392087220 */ /* 0x080fe20000410000 */
[----:B------:R-:W-:Y:S01]  /*aa50*/  FADD.FTZ R9, R15, -R9 ;  /* 0x800000090f097221 */ /* 0x000fe20000010000 */
[----:B-----5:R-:W-:Y:S01]  /*aa60*/  @P2 SHF.L.U32 R6, R153, 0x10, RZ ;  /* 0x0000001099062819 */ /* 0x020fe200000006ff */
[----:B------:R-:W-:Y:S01]  /*aa70*/  FMUL.FTZ R30, R147, R3 ;  /* 0x00000003931e7220 */ /* 0x000fe20000410000 */
[----:B------:R-:W-:Y:S01]  /*aa80*/  FMUL.FTZ R8, R8, UR4 ;  /* 0x0000000408087c20 */ /* 0x000fe20008410000 */
[----:B------:R-:W-:Y:S01]  /*aa90*/  LOP3.LUT P5, RZ, R159, 0xff00, RZ, 0xc0, !PT ;  /* 0x0000ff009fff7812 */ /* 0x000fe200078ac0ff */
[----:B------:R-:W-:Y:S01]  /*aaa0*/  FFMA.FTZ R148, R4, R9, R32 ;  /* 0x0000000904947223 */ /* 0x000fe20000010020 */
        /* <DEDUP_REMOVED lines=14> */
[----:B------:R-:W-:Y:S01]  /*ab90*/  FFMA.FTZ R149, R4, R18, R33 ;  /* 0x0000001204957223 */ /* 0x000fe20000010021 */
        /* <DEDUP_REMOVED lines=14> */
[----:B------:R-:W-:Y:S01]  /*ac80*/  FFMA.FTZ R150, R4, R19, R34 ;  /* 0x0000001304967223 */ /* 0x000fe20000010022 */
[-C--:B------:R-:W-:Y:S01]  /*ac90*/  @P5 FMUL.FTZ R15, R9, R7.reuse ;  /* 0x00000007090f5220 */ /* 0x080fe20000410000 */
[----:B------:R-:W-:Y:S01]  /*aca0*/  FMUL.FTZ R9, R109, R7 ;  /* 0x000000076d097220 */ /* 0x000fe20000410000 */
[----:B------:R-:W-:Y:S01]  /*acb0*/  FADD.FTZ R13, R13, -R5 ;  /* 0x800000050d0d7221 */ /* 0x000fe20000010000 */
[----:B------:R-:W-:Y:S01]  /*acc0*/  FSEL R6, R6, RZ, P4 ;  /* 0x000000ff06067208 */ /* 0x000fe20002000000 */
[----:B------:R-:W-:Y:S01]  /*acd0*/  FFMA.FTZ R151, R4, R20, R35 ;  /* 0x0000001404977223 */ /* 0x000fe20000010023 */
[----:B------:R-:W-:Y:S01]  /*ace0*/  LOP3.LUT P4, RZ, R158, 0xff, RZ, 0xc0, !PT ;  /* 0x000000ff9eff7812 */ /* 0x000fe2000788c0ff */
[----:B------:R-:W-:Y:S01]  /*acf0*/  FMUL.FTZ R7, R150, R3 ;  /* 0x0000000396077220 */ /* 0x000fe20000410000 */
[----:B------:R-:W-:Y:S01]  /*ad00*/  FSEL R9, R9, RZ, P5 ;  /* 0x000000ff09097208 */ /* 0x000fe20002800000 */
[----:B------:R-:W-:Y:S01]  /*ad10*/  FFMA.FTZ R145, R4, R145, R37 ;  /* 0x0000009104917223 */ /* 0x000fe20000010025 */
[----:B------:R-:W-:Y:S01]  /*ad20*/  LOP3.LUT P5, RZ, R158, 0xff00, RZ, 0xc0, !PT ;  /* 0x0000ff009eff7812 */ /* 0x000fe200078ac0ff */
[----:B------:R-:W-:Y:S01]  /*ad30*/  FFMA.FTZ R144, R4, R13, R36 ;  /* 0x0000000d04907223 */ /* 0x000fe20000010024 */
        /* <DEDUP_REMOVED lines=37> */
.L_x_11365:
[-CC-:B------:R-:W-:Y:S01]  /*af90*/  FFMA.FTZ R7, R7, R21.reuse, R22.reuse ;  /* 0x0000001507077223 */ /* 0x180fe20000010016 */
[----:B------:R-:W-:Y:S01]  /*afa0*/  LOP3.LUT P5, RZ, R158, 0xff0000, RZ, 0xc0, !PT ;  /* 0x00ff00009eff7812 */ /* 0x000fe200078ac0ff */
[-C--:B------:R-:W-:Y:S01]  /*afb0*/  FFMA.FTZ R8, R8, R21.reuse, R22 ;  /* 0x0000001508087223 */ /* 0x080fe20000010016 */
[----:B------:R-:W-:Y:S01]  /*afc0*/  LOP3.LUT P4, RZ, R158, 0xff000000, RZ, 0xc0, !PT ;  /* 0xff0000009eff7812 */ /* 0x000fe2000788c0ff */
[----:B------:R-:W-:Y:S01]  /*afd0*/  FADD.FTZ R7, R14, -R7 ;  /* 0x800000070e077221 */ /* 0x000fe20000010000 */
[----:B------:R-:W-:Y:S01]  /*afe0*/  MOV R14, RZ ;  /* 0x000000ff000e7202 */ /* 0x000fe20000000f00 */
[----:B------:R-:W-:Y:S01]  /*aff0*/  FADD.FTZ R17, R17, -R8 ;  /* 0x8000000811117221 */ /* 0x000fe20000010000 */
[----:B------:R-:W-:Y:S01]  /*b000*/  FFMA.FTZ R6, R6, R21, R22 ;  /* 0x0000001506067223 */ /* 0x000fe20000010016 */
[C---:B------:R-:W-:Y:S01]  /*b010*/  FFMA.FTZ R7, R4.reuse, R7, R38 ;  /* 0x0000000704077223 */ /* 0x040fe20000010026 */
[----:B------:R-:W-:Y:S01]  /*b020*/  FFMA.FTZ R9, R9, R21, R22 ;  /* 0x0000001509097223 */ /* 0x000fe20000010016 */
[----:B------:R-:W-:Y:S01]  /*b030*/  FFMA.FTZ R17, R4, R17, R39 ;  /* 0x0000001104117223 */ /* 0x000fe20000010027 */
        /* <DEDUP_REMOVED lines=17> */
[C---:B------:R-:W-:Y:S01]  /*b150*/  FFMA.FTZ R18, R4.reuse, R18, R33 ;  /* 0x0000001204127223 */ /* 0x040fe20000010021 */
[----:B------:R-:W-:Y:S01]  /*b160*/  MOV R10, RZ ;  /* 0x000000ff000a7202 */ /* 0x000fe20000000f00 */
[----:B------:R-:W-:Y:S01]  /*b170*/  FFMA.FTZ R11, R4, R11, R34 ;  /* 0x0000000b040b7223 */ /* 0x000fe20000010022 */
[----:B------:R-:W-:Y:S01]  /*b180*/  FFMA.FTZ R12, R12, R21, R22 ;  /* 0x000000150c0c7223 */ /* 0x000fe20000010016 */
[----:B------:R-:W-:Y:S01]  /*b190*/  @P4 FMUL.FTZ R16, R7, R30 ;  /* 0x0000001e07104220 */ /* 0x000fe20000410000 */
[----:B------:R-:W-:Y:S01]  /*b1a0*/  FADD.FTZ R7, R15, -R9 ;  /* 0x800000090f077221 */ /* 0x000fe20000010000 */
[C---:B------:R-:W-:Y:S01]  /*b1b0*/  @P0 SHF.L.U32 R9, R154.reuse, 0x10, RZ ;  /* 0x000000109a090819 */ /* 0x040fe200000006ff */
[----:B------:R-:W-:Y:S01]  /*b1c0*/  FMUL.FTZ R11, R3, R11 ;  /* 0x0000000b030b7220 */ /* 0x000fe20000410000 */
[----:B------:R-:W-:Y:S01]  /*b1d0*/  @P3 PRMT R17, R154, 0x7632, R17 ;  /* 0x000076329a113816 */ /* 0x000fe20000000011 */
[----:B------:R-:W-:Y:S01]  /*b1e0*/  FFMA.FTZ R7, R4, R7, R32 ;  /* 0x0000000704077223 */ /* 0x000fe20000010020 */
[----:B------:R-:W-:Y:S01]  /*b1f0*/  MOV R15, RZ ;  /* 0x000000ff000f7202 */ /* 0x000fe20000000f00 */
[----:B------:R-:W-:Y:S01]  /*b200*/  FFMA.FTZ R5, R5, R21, R22 ;  /* 0x0000001505057223 */ /* 0x000fe20000010016 */
[----:B------:R-:W-:Y:S01]  /*b210*/  @P3 SHF.L.U32 R17, R17, 0x10, RZ ;  /* 0x0000001011113819 */ /* 0x000fe200000006ff */
[----:B------:R-:W-:Y:S01]  /*b220*/  FMUL.FTZ R7, R3, R7 ;  /* 0x0000000703077220 */ /* 0x000fe20000410000 */
[----:B------:R-:W-:Y:S01]  /*b230*/  FADD.FTZ R12, R20, -R12 ;  /* 0x8000000c140c7221 */ /* 0x000fe20000010000 */
[----:B------:R-:W-:Y:S01]  /*b240*/  FADD.FTZ R5, R13, -R5 ;  /* 0x800000050d057221 */ /* 0x000fe20000010000 */
[C---:B------:R-:W-:Y:S01]  /*b250*/  FFMA.FTZ R6, R4.reuse, R6, R37 ;  /* 0x0000000604067223 */ /* 0x040fe20000010025 */
[----:B------:R-:W-:Y:S01]  /*b260*/  FMUL.FTZ R7, R7, UR4 ;  /* 0x0000000407077c20 */ /* 0x000fe20008410000 */
[C---:B------:R-:W-:Y:S01]  /*b270*/  FFMA.FTZ R12, R4.reuse, R12, R35 ;  /* 0x0000000c040c7223 */ /* 0x040fe20000010023 */
[----:B------:R-:W-:Y:S01]  /*b280*/  FFMA.FTZ R5, R4, R5, R36 ;  /* 0x0000000504057223 */ /* 0x000fe20000010024 */
        /* <DEDUP_REMOVED lines=48> */
.L_x_11366:
[----:B------:R-:W0:Y:S01]  /*b590*/  @P1 LDC.64 R8, c[0x0][0x478] ;  /* 0x00011e00ff081b82 */ /* 0x000e220000000a00 */
[----:B------:R-:W-:Y:S01]  /*b5a0*/  MOV R3, 0x10 ;  /* 0x0000001000037802 */ /* 0x000fe20000000f00 */
[----:B0-----:R-:W-:-:S04]  /*b5b0*/  @P1 IMAD.WIDE.U32 R8, R2, 0x20, R8 ;  /* 0x0000002002081825 */ /* 0x001fc800078e0008 */
[----:B------:R-:W-:Y:S01]  /*b5c0*/  IMAD.WIDE.U32 R2, R2, R3, UR20 ;  /* 0x0000001402027e25 */ /* 0x000fe2000f8e0003 */
[----:B------:R0:W-:Y:S04]  /*b5d0*/  @P1 STG.E.128 desc[UR6][R8.64], R144 ;  /* 0x0000009008001986 */ /* 0x0001e8000c101d06 */
[----:B------:R0:W-:Y:S04]  /*b5e0*/  @P1 STG.E.128 desc[UR6][R8.64+0x10], R148 ;  /* 0x0000109408001986 */ /* 0x0001e8000c101d06 */
[----:B------:R0:W-:Y:S02]  /*b5f0*/  STG.E.128 desc[UR6][R2.64], R4 ;  /* 0x0000000402007986 */ /* 0x0001e4000c101d06 */
.L_x_11356:
        /* <DEDUP_REMOVED lines=125> */
.L_x_11343:
        /* <DEDUP_REMOVED lines=99> */
[----:B-1----:R-:W-:-:S07]  /*c400*/  MOV R107, R248 ;  /* 0x000000f8006b7202 */ /* 0x002fce0000000f00 */
.L_x_11342:
[----:B------:R-:W-:Y:S05]  /*c410*/  BSYNC B0 ;  /* 0x0000000000007941 */ /* 0x000fea0003800000 */
.L_x_11341:
[----:B------:R-:W2:Y:S01]  /*c420*/  LDL.LU R117, [R1] ;  /* 0x0000000001757983 */ /* 0x000ea20000300800 */
[----:B------:R-:W-:Y:S01]  /*c430*/  MOV R2, 0x400 ;  /* 0x0000040000027802 */ /* 0x000fe20000000f00 */
[----:B------:R-:W-:Y:S05]  /*c440*/  WARPSYNC.ALL ;  /* 0x0000000000007948 */ /* 0x000fea0003800000 */
[----:B------:R-:W1:Y:S01]  /*c450*/  S2R R116, SR_TID.X ;  /* 0x0000000000747919 */ /* 0x000e620000002100 */
[----:B------:R-:W3:Y:S01]  /*c460*/  S2UR UR4, SR_CTAID.X ;  /* 0x00000000000479c3 */ /* 0x000ee20000002500 */
[----:B------:R-:W4:Y:S01]  /*c470*/  LDCU.128 UR24, c[0x0][0x440] ;  /* 0x00008800ff1877ac */ /* 0x000f220008000c00 */
[----:B------:R-:W0:Y:S01]  /*c480*/  S2R R3, SR_CgaCtaId ;  /* 0x0000000000037919 */ /* 0x000e220000008800 */
[----:B------:R-:W4:Y:S01]  /*c490*/  LDCU.64 UR8, c[0x0][0x460] ;  /* 0x00008c00ff0877ac */ /* 0x000f220008000a00 */
[----:B-1----:R-:W-:-:S02]  /*c4a0*/  SHF.R.U32.HI R0, RZ, 0x5, R116 ;  /* 0x00000005ff007819 */ /* 0x002fc40000011674 */
[----:B0-----:R-:W-:-:S03]  /*c4b0*/  LEA R3, R3, R2, 0x18 ;  /* 0x0000000203037211 */ /* 0x001fc600078ec0ff */
        /* <DEDUP_REMOVED lines=87> */
[----:B0-----:R-:W-:Y:S01]  /*ca30*/  FADD.FTZ R107, R50, R107 ;  /* 0x0000006b326b7221 */ /* 0x001fe20000010000 */
[----:B-1----:R-:W-:Y:S01]  /*ca40*/  FADD.FTZ R51, R51, R110 ;  /* 0x0000006e33337221 */ /* 0x002fe20000010000 */
[----:B--2---:R-:W-:Y:S01]  /*ca50*/  FADD.FTZ R109, R56, R109 ;  /* 0x0000006d386d7221 */ /* 0x004fe20000010000 */
[----:B------:R0:W-:Y:S01]  /*ca60*/  STS.128 [R2], R44 ;  /* 0x0000002c02007388 */ /* 0x0001e20000000c00 */
[----:B----4-:R-:W-:-:S03]  /*ca70*/  FADD.FTZ R57, R57, R112 ;  /* 0x0000007039397221 */ /* 0x010fc60000010000 */
[----:B------:R-:W-:Y:S01]  /*ca80*/  STS.128 [R2+0x10], R52 ;  /* 0x0000103402007388 */ /* 0x000fe20000000c00 */
[----:B---3--:R-:W-:-:S03]  /*ca90*/  FADD.FTZ R111, R58, R111 ;  /* 0x0000006f3a6f7221 */ /* 0x008fc60000010000 */
        /* <DEDUP_REMOVED lines=23> */
[----:B------:R-:W-:Y:S01]  /*cc10*/  LDS R63, [R0+0x2000] ;  /* 0x00200000003f7984 */ /* 0x000fe20000000800 */
[----:B-1----:R-:W-:-:S03]  /*cc20*/  FADD.FTZ R46, RZ, R46 ;  /* 0x0000002eff2e7221 */ /* 0x002fc60000010000 */
[----:B------:R-:W-:Y:S01]  /*cc30*/  LDS R58, [R0+0x2200] ;  /* 0x00220000003a7984 */ /* 0x000fe20000000800 */
[----:B--2---:R-:W-:-:S03]  /*cc40*/  FADD.FTZ R47, RZ, R47 ;  /* 0x0000002fff2f7221 */ /* 0x004fc60000010000 */
[----:B------:R-:W0:Y:S01]  /*cc50*/  LDS R48, [R0+0x1000] ;  /* 0x0010000000307984 */ /* 0x000e220000000800 */
[----:B---3--:R-:W-:-:S03]  /*cc60*/  FADD.FTZ R52, RZ, R52 ;  /* 0x00000034ff347221 */ /* 0x008fc60000010000 */
[----:B------:R-:W1:Y:S01]  /*cc70*/  LDS R65, [R0+0x2400] ;  /* 0x0024000000417984 */ /* 0x000e620000000800 */
        /* <DEDUP_REMOVED lines=25> */
[----:B------:R-:W-:Y:S01]  /*ce10*/  FADD.FTZ R47, RZ, R47 ;  /* 0x0000002fff2f7221 */ /* 0x000fe20000010000 */
[----:B------:R-:W-:Y:S02]  /*ce20*/  FADD.FTZ R46, R46, R63 ;  /* 0x0000003f2e2e7221 */ /* 0x000fe40000010000 */
        /* <DEDUP_REMOVED lines=22> */
[----:B------:R-:W-:-:S03]  /*cf90*/  FADD.FTZ R48, R48, R77 ;  /* 0x0000004d30307221 */ /* 0x000fc60000010000 */
[----:B------:R-:W4:Y:S01]  /*cfa0*/  LDS R91, [R0+0x4e00] ;  /* 0x004e0000005b7984 */ /* 0x000f220000000800 */
[----:B------:R-:W-:Y:S01]  /*cfb0*/  FADD.FTZ R50, R50, R79 ;  /* 0x0000004f32327221 */ /* 0x000fe20000010000 */
[----:B------:R-:W-:Y:S01]  /*cfc0*/  BAR.SYNC.DEFER_BLOCKING 0x0 ;  /* 0x0000000000007b1d */ /* 0x000fe20000010000 */
[----:B------:R-:W-:Y:S01]  /*cfd0*/  FADD.FTZ R53, R53, R68 ;  /* 0x0000004435357221 */ /* 0x000fe20000010000 */
[----:B------:R-:W-:Y:S01]  /*cfe0*/  FADD.FTZ R55, R55, R70 ;  /* 0x0000004637377221 */ /* 0x000fe20000010000 */
[----:B------:R-:W-:Y:S01]  /*cff0*/  FADD.FTZ R81, R54, R81 ;  /* 0x0000005136517221 */ /* 0x000fe20000010000 */
[----:B------:R-:W-:Y:S01]  /*d000*/  FADD.FTZ R83, R52, R83 ;  /* 0x0000005334537221 */ /* 0x000fe20000010000 */
[----:B0-----:R-:W-:Y:S01]  /*d010*/  FADD.FTZ R85, R44, R85 ;  /* 0x000000552c557221 */ /* 0x001fe20000010000 */
[----:B------:R-:W-:Y:S01]  /*d020*/  STS.128 [R2], R40 ;  /* 0x0000002802007388 */ /* 0x000fe20000000c00 */
[----:B-1----:R-:W-:-:S03]  /*d030*/  FADD.FTZ R87, R46, R87 ;  /* 0x000000572e577221 */ /* 0x002fc60000010000 */
        /* <DEDUP_REMOVED lines=137> */
.L_x_11344:
        /* <DEDUP_REMOVED lines=8> */
.L_x_11369:
[----:B------:R-:W-:Y:S05]  /*d950*/  BSYNC B2 ;  /* 0x0000000000027941 */ /* 0x000fea0003800000 */
.L_x_11368:
        /* <DEDUP_REMOVED lines=8> */
.L_x_11370:
[----:B------:R-:W-:Y:S01]  /*d9e0*/  HFMA2 R248, -RZ, RZ, 0, 1.1920928955078125e-07 ;  /* 0x00000002fff87431 */ /* 0x000fe200000001ff */
[----:B------:R-:W-:Y:S01]  /*d9f0*/  MOV R249, R152 ;  /* 0x0000009800f97202 */ /* 0x000fe20000000f00 */
[----:B------:R-:W-:-:S07]  /*da00*/  FADD.FTZ R153, R153, R250 ;  /* 0x000000fa99997221 */ /* 0x000fce0000010000 */
[----:B------:R-:W-:Y:S05]  /*da10*/  WARPSYNC.COLLECTIVE R155, `(.L_x_11371) ;  /* 0x000000009b087348 */ /* 0x000fea0003c00000 */
[----:B------:R0:W1:Y:S02]  /*da20*/  SHFL.BFLY P2, R250, R249, R248, R247 ;  /* 0x0c0000f8f9fa7389 */ /* 0x00006400000400f7 */
[----:B01----:R-:W-:Y:S05]  /*da30*/  ENDCOLLECTIVE ;  /* 0x000000000000791b */ /* 0x003fea0003800000 */
.L_x_11371:
[----:B------:R-:W-:Y:S01]  /*da40*/  MOV R249, R153 ;  /* 0x0000009900f97202 */ /* 0x000fe20000000f00 */
[----:B------:R-:W-:-:S07]  /*da50*/  FADD.FTZ R152, R152, R250 ;  /* 0x000000fa98987221 */ /* 0x000fce0000010000 */
[----:B------:R-:W-:Y:S05]  /*da60*/  WARPSYNC.COLLECTIVE R155, `(.L_x_11372) ;  /* 0x000000009b087348 */ /* 0x000fea0003c00000 */
[----:B------:R0:W1:Y:S02]  /*da70*/  SHFL.BFLY P2, R250, R249, R248, R247 ;  /* 0x0c0000f8f9fa7389 */ /* 0x00006400000400f7 */
[----:B01----:R-:W-:Y:S05]  /*da80*/  ENDCOLLECTIVE ;  /* 0x000000000000791b */ /* 0x003fea0003800000 */
.L_x_11372:
[----:B------:R-:W-:Y:S01]  /*da90*/  HFMA2 R248, -RZ, RZ, 0, 2.384185791015625e-07 ;  /* 0x00000004fff87431 */ /* 0x000fe200000001ff */
[----:B------:R-:W-:Y:S01]  /*daa0*/  MOV R249, R152 ;  /* 0x0000009800f97202 */ /* 0x000fe20000000f00 */
[----:B------:R-:W-:-:S07]  /*dab0*/  FADD.FTZ R153, R153, R250 ;  /* 0x000000fa99997221 */ /* 0x000fce0000010000 */
[----:B------:R-:W-:Y:S05]  /*dac0*/  WARPSYNC.COLLECTIVE R155, `(.L_x_11373) ;  /* 0x000000009b087348 */ /* 0x000fea0003c00000 */
[----:B------:R0:W1:Y:S02]  /*dad0*/  SHFL.BFLY P2, R250, R249, R248, R247 ;  /* 0x0c0000f8f9fa7389 */ /* 0x00006400000400f7 */
[----:B01----:R-:W-:Y:S05]  /*dae0*/  ENDCOLLECTIVE ;  /* 0x000000000000791b */ /* 0x003fea0003800000 */
.L_x_11373:
[----:B------:R-:W-:Y:S01]  /*daf0*/  MOV R249, R153 ;  /* 0x0000009900f97202 */ /* 0x000fe20000000f00 */
[----:B------:R-:W-:-:S07]  /*db00*/  FADD.FTZ R152, R152, R250 ;  /* 0x000000fa98987221 */ /* 0x000fce0000010000 */
[----:B------:R-:W-:Y:S05]  /*db10*/  WARPSYNC.COLLECTIVE R155, `(.L_x_11374) ;  /* 0x000000009b087348 */ /* 0x000fea0003c00000 */
[----:B------:R0:W1:Y:S02]  /*db20*/  SHFL.BFLY P2, R250, R249, R248, R247 ;  /* 0x0c0000f8f9fa7389 */ /* 0x00006400000400f7 */
[----:B01----:R-:W-:Y:S05]  /*db30*/  ENDCOLLECTIVE ;  /* 0x000000000000791b */ /* 0x003fea0003800000 */
.L_x_11374:
[----:B------:R-:W-:Y:S01]  /*db40*/  HFMA2 R248, -RZ, RZ, 0, 4.76837158203125e-07 ;  /* 0x00000008fff87431 */ /* 0x000fe200000001ff */
[----:B------:R-:W-:Y:S01]  /*db50*/  MOV R249, R152 ;  /* 0x0000009800f97202 */ /* 0x000fe20000000f00 */
[----:B------:R-:W-:-:S07]  /*db60*/  FADD.FTZ R153, R153, R250 ;  /* 0x000000fa99997221 */ /* 0x000fce0000010000 */
[----:B------:R-:W-:Y:S05]  /*db70*/  WARPSYNC.COLLECTIVE R155, `(.L_x_11375) ;  /* 0x000000009b087348 */ /* 0x000fea0003c00000 */
[----:B------:R0:W1:Y:S02]  /*db80*/  SHFL.BFLY P2, R250, R249, R248, R247 ;  /* 0x0c0000f8f9fa7389 */ /* 0x00006400000400f7 */
[----:B01----:R-:W-:Y:S05]  /*db90*/  ENDCOLLECTIVE ;  /* 0x000000000000791b */ /* 0x003fea0003800000 */
.L_x_11375:
[----:B------:R-:W-:Y:S01]  /*dba0*/  MOV R249, R153 ;  /* 0x0000009900f97202 */ /* 0x000fe20000000f00 */
[----:B------:R-:W-:-:S07]  /*dbb0*/  FADD.FTZ R152, R152, R250 ;  /* 0x000000fa98987221 */ /* 0x000fce0000010000 */
[----:B------:R-:W-:Y:S05]  /*dbc0*/  WARPSYNC.COLLECTIVE R155, `(.L_x_11376) ;  /* 0x000000009b087348 */ /* 0x000fea0003c00000 */
[----:B------:R0:W1:Y:S02]  /*dbd0*/  SHFL.BFLY P2, R250, R249, R248, R247 ;  /* 0x0c0000f8f9fa7389 */ /* 0x00006400000400f7 */
[----:B01----:R-:W-:Y:S05]  /*dbe0*/  ENDCOLLECTIVE ;  /* 0x000000000000791b */ /* 0x003fea0003800000 */
.L_x_11376:
[----:B------:R-:W-:Y:S01]  /*dbf0*/  HFMA2 R248, -RZ, RZ, 0, 9.5367431640625e-07 ;  /* 0x00000010fff87431 */ /* 0x000fe200000001ff */
[----:B------:R-:W-:Y:S01]  /*dc00*/  MOV R249, R152 ;  /* 0x0000009800f97202 */ /* 0x000fe20000000f00 */
[----:B------:R-:W-:-:S07]  /*dc10*/  FADD.FTZ R153, R153, R250 ;  /* 0x000000fa99997221 */ /* 0x000fce0000010000 */
[----:B------:R-:W-:Y:S05]  /*dc20*/  WARPSYNC.COLLECTIVE R155, `(.L_x_11377) ;  /* 0x000000009b087348 */ /* 0x000fea0003c00000 */
[----:B------:R0:W1:Y:S02]  /*dc30*/  SHFL.BFLY P2, R250, R249, R248, R247 ;  /* 0x0c0000f8f9fa7389 */ /* 0x00006400000400f7 */
[----:B01----:R-:W-:Y:S05]  /*dc40*/  ENDCOLLECTIVE ;  /* 0x000000000000791b */ /* 0x003fea0003800000 */
.L_x_11377:
[----:B------:R-:W-:Y:S02]  /*dc50*/  MOV R249, R153 ;  /* 0x0000009900f97202 */ /* 0x000fe40000000f00 */
[----:B------:R-:W-:-:S07]  /*dc60*/  MOV R154, R250 ;  /* 0x000000fa009a7202 */ /* 0x000fce0000000f00 */
[----:B------:R-:W-:Y:S05]  /*dc70*/  WARPSYNC.COLLECTIVE R155, `(.L_x_11378) ;  /* 0x000000009b087348 */ /* 0x000fea0003c00000 */
[----:B------:R0:W1:Y:S02]  /*dc80*/  SHFL.BFLY P2, R250, R249, R248, R247 ;  /* 0x0c0000f8f9fa7389 */ /* 0x00006400000400f7 */
[----:B01----:R-:W-:Y:S05]  /*dc90*/  ENDCOLLECTIVE ;  /* 0x000000000000791b */ /* 0x003fea0003800000 */
.L_x_11378:
[----:B------:R-:W-:Y:S02]  /*dca0*/  MOV R247, R21 ;  /* 0x0000001500f77202 */ /* 0x000fe40000000f00 */
[----:B------:R-:W-:Y:S02]  /*dcb0*/  MOV R248, R22 ;  /* 0x0000001600f87202 */ /* 0x000fe40000000f00 */
[----:B------:R-:W-:Y:S01]  /*dcc0*/  MOV R155, R250 ;  /* 0x000000fa009b7202 */ /* 0x000fe20000000f00 */
[----:B------:R-:W-:Y:S06]  /*dcd0*/  BRA `(.L_x_11379) ;  /* 0xffffff5400cc7947 */ /* 0x000fec000383ffff */
.L_x_11380:
        /* <DEDUP_REMOVED lines=10> */
.L_x_25447:


//--------------------- .text._ZN10layer_norm22ln_bwd_finalize_kernelINS_22Kernel_traits_finalizeILj1280Ef13__nv_bfloat16fS2_fjLb1ELj1024ELj4ENS_18Kernel_traits_baseILj1280EfS2_fS2_fjLj1024EEEEELb1ELb0EEEvNS_9BwdParamsE --------------------------
	.section	.text._ZN10layer_norm22ln_bwd_finalize_kernelINS_22Kernel_traits_finalizeILj1280Ef13__nv_bfloat16fS2_fjLb1ELj1024ELj4ENS_18Kernel_traits_baseILj1280EfS2_fS2_fjLj1024EEEEELb1ELb0EEEvNS_9BwdParamsE,"ax",@progbits
	.align	128
        .global         _ZN10layer_norm22ln_bwd_finalize_kernelINS_22Kernel_traits_finalizeILj1280Ef13__nv_bfloat16fS2_fjLb1ELj1024ELj4ENS_18Kernel_traits_baseILj1280EfS2_fS2_fjLj1024EEEEELb1ELb0EEEvNS_9BwdParamsE
        .type           _ZN10layer_norm22ln_bwd_finalize_kernelINS_22Kernel_traits_finalizeILj1280Ef13__nv_bfloat16fS2_fjLb1ELj1024ELj4ENS_18Kernel_traits_baseILj1280EfS2_fS2_fjLj1024EEEEELb1ELb0EEEvNS_9BwdParamsE,@function
        .size           _ZN10layer_norm22ln_bwd_finalize_kernelINS_22Kernel_traits_finalizeILj1280Ef13__nv_bfloat16fS2_fjLb1ELj1024ELj4ENS_18Kernel_traits_baseILj1280EfS2_fS2_fjLj1024EEEEELb1ELb0EEEvNS_9BwdParamsE,(.L_x_25448 - _ZN10layer_norm22ln_bwd_finalize_kernelINS_22Kernel_traits_finalizeILj1280Ef13__nv_bfloat16fS2_fjLb1ELj1024ELj4ENS_18Kernel_traits_baseILj1280EfS2_fS2_fjLj1024EEEEELb1ELb0EEEvNS_9BwdParamsE)
        .other          _ZN10layer_norm22ln_bwd_finalize_kernelINS_22Kernel_traits_finalizeILj1280Ef13__nv_bfloat16fS2_fjLb1ELj1024ELj4ENS_18Kernel_traits_baseILj1280EfS2_fS2_fjLj1024EEEEELb1ELb0EEEvNS_9BwdParamsE,@"STO_CUDA_ENTRY STV_DEFAULT"
_ZN10layer_norm22ln_bwd_finalize_kernelINS_22Kernel_traits_finalizeILj1280Ef13__nv_bfloat16fS2_fjLb1ELj1024ELj4ENS_18Kernel_traits_baseILj1280EfS2_fS2_fjLj1024EEEEELb1ELb0EEEvNS_9BwdParamsE:
.text._ZN10layer_norm22ln_bwd_finalize_kernelINS_22Kernel_traits_finalizeILj1280Ef13__nv_bfloat16fS2_fjLb1ELj1024ELj4ENS_18Kernel_traits_baseILj1280EfS2_fS2_fjLj1024EEEEELb1ELb0EEEvNS_9BwdParamsE:
        /* <DEDUP_REMOVED lines=57> */
.L_x_11385:
        /* <DEDUP_REMOVED lines=87> */
.L_x_11384:
[----:B------:R-:W-:Y:S05]  /*0900*/  BSYNC.RECONVERGENT B1 ;  /* 0x0000000000017941 */ /* 0x000fea0003800200 */
.L_x_11383:
        /* <DEDUP_REMOVED lines=50> */
.L_x_11387:
[----:B------:R-:W-:Y:S05]  /*0c30*/  BSYNC.RECONVERGENT B1 ;  /* 0x0000000000017941 */ /* 0x000fea0003800200 */
.L_x_11386:
        /* <DEDUP_REMOVED lines=29> */
.L_x_11389:
[----:B------:R-:W-:Y:S05]  /*0e10*/  BSYNC.RECONVERGENT B1 ;  /* 0x0000000000017941 */ /* 0x000fea0003800200 */
.L_x_11388:
        /* <DEDUP_REMOVED lines=14> */
.L_x_11382:
[----:B------:R-:W-:Y:S05]  /*0f00*/  BSYNC.RECONVERGENT B0 ;  /* 0x0000000000007941 */ /* 0x000fea0003800200 */
.L_x_11381:
        /* <DEDUP_REMOVED lines=75> */
.L_x_11390:
        /* <DEDUP_REMOVED lines=12> */
.L_x_25448:


//--------------------- .text._ZN10layer_norm13ln_bwd_kernelINS_13Kernel_traitsIf13__nv_bfloat16fS2_fjLj1280ELj1ELj4ELj1ELj16ENS_18Kernel_traits_baseILj1280EfS2_fS2_fjLj128EEEEELb1ELb1ELb1ELb0EEEvNS_9BwdParamsE --------------------------
	.section	.text._ZN10layer_norm13ln_bwd_kernelINS_13Kernel_traitsIf13__nv_bfloat16fS2_fjLj1280ELj1ELj4ELj1ELj16ENS_18Kernel_traits_baseILj1280EfS2_fS2_fjLj128EEEEELb1ELb1ELb1ELb0EEEvNS_9BwdParamsE,"ax",@progbits
	.align	128
        .global         _ZN10layer_norm13ln_bwd_kernelINS_13Kernel_traitsIf13__nv_bfloat16fS2_fjLj1280ELj1ELj4ELj1ELj16ENS_18Kernel_traits_baseILj1280EfS2_fS2_fjLj128EEEEELb1ELb1ELb1ELb0EEEvNS_9BwdParamsE
        .type           _ZN10layer_norm13ln_bwd_kernelINS_13Kernel_traitsIf13__nv_bfloat16fS2_fjLj1280ELj1ELj4ELj1ELj16ENS_18Kernel_traits_baseILj1280EfS2_fS2_fjLj128EEEEELb1ELb1ELb1ELb0EEEvNS_9BwdParamsE,@function
        .size           _ZN10layer_norm13ln_bwd_kernelINS_13Kernel_traitsIf13__nv_bfloat16fS2_fjLj1280ELj1ELj4ELj1ELj16ENS_18Kernel_traits_baseILj1280EfS2_fS2_fjLj128EEEEELb1ELb1ELb1ELb0EEEvNS_9BwdParamsE,(.L_x_25449 - _ZN10layer_norm13ln_bwd_kernelINS_13Kernel_traitsIf13__nv_bfloat16fS2_fjLj1280ELj1ELj4ELj1ELj16ENS_18Kernel_traits_baseILj1280EfS2_fS2_fjLj128EEEEELb1ELb1ELb1ELb0EEEvNS_9BwdParamsE)
        .other          _ZN10layer_norm13ln_bwd_kernelINS_13Kernel_traitsIf13__nv_bfloat16fS2_fjLj1280ELj1ELj4ELj1ELj16ENS_18Kernel_traits_baseILj1280EfS2_fS2_fjLj128EEEEELb1ELb1ELb1ELb0EEEvNS_9BwdParamsE,@"STO_CUDA_ENTRY STV_DEFAULT"
_ZN10layer_norm13ln_bwd_kernelINS_13Kernel_traitsIf13__nv_bfloat16fS2_fjLj1280ELj1ELj4ELj1ELj16ENS_18Kernel_traits_baseILj1280EfS2_fS2_fjLj128EEEEELb1ELb1ELb1ELb0EEEvNS_9BwdParamsE:
.text._ZN10layer_norm13ln_bwd_kernelINS_13Kernel_traitsIf13__nv_bfloat16fS2_fjLj1280ELj1ELj4ELj1ELj16ENS_18Kernel_traits_baseILj1280EfS2_fS2_fjLj128EEEEELb1ELb1ELb1ELb0EEEvNS_9BwdParamsE:
        /* <DEDUP_REMOVED lines=19> */
[----:B------:R-:W-:Y:S01]  /*0130*/  LEA.HI.SX32 R6, R0, R3, 0x1d ;  /* 0x0000000300067211 */ /* 0x000fe200078feaff */
[----:B------:R0:W2:Y:S03]  /*0140*/  LDL.64 R68, [R1+0x1d8] ;  /* 0x0001d80001447983 */ /* 0x0000a60000100a00 */
[C---:B------:R-:W-:Y:S01]  /*0150*/  ISETP.GE.U32.AND P0, PT, R6.reuse, 0x20, PT ;  /* 0x000000200600780c */ /* 0x040fe20003f06070 */
[----:B------:R0:W2:Y:S01]  /*0160*/  LDL.64 R70, [R1+0x1e0] ;  /* 0x0001e00001467983 */ /* 0x0000a20000100a00 */
[----:B------:R-:W-:-:S02]  /*0170*/  ISETP.GE.U32.AND P1, PT, R6, 0x40, PT ;  /* 0x000000400600780c */ /* 0x000fc40003f26070 */
        /* <DEDUP_REMOVED lines=280> */
.L_x_11879:
[----:B------:R-:W1:Y:S08]  /*1300*/  LDC.64 R164, c[0x0][0x3f0] ;  /* 0x0000fc00ffa47b82 */ /* 0x000e700000000a00 */
[----:B------:R-:W2:Y:S01]  /*1310*/  LDC.64 R2, c[0x0][0x3f8] ;  /* 0x0000fe00ff027b82 */ /* 0x000ea20000000a00 */
[----:B-1----:R-:W-:-:S05]  /*1320*/  IMAD.WIDE R164, R238, 0x4, R164 ;  /* 0x00000004eea47825 */ /* 0x002fca00078e02a4 */
[----:B------:R-:W3:Y:S01]  /*1330*/  LDG.E R166, desc[UR6][R164.64] ;  /* 0x00000006a4a67981 */ /* 0x000ee2000c1e1900 */
[----:B--2---:R-:W-:-:S05]  /*1340*/  IMAD.WIDE R2, R238, 0x4, R2 ;  /* 0x00000004ee027825 */ /* 0x004fca00078e0202 */
[----:B------:R1:W2:Y:S02]  /*1350*/  LDG.E R5, desc[UR6][R2.64] ;  /* 0x0000000602057981 */ /* 0x0002a4000c1e1900 */
[----:B-1----:R-:W1:Y:S01]  /*1360*/  LDC.64 R2, c[0x0][0x3c8] ;  /* 0x0000f200ff027b82 */ /* 0x002e620000000a00 */
[----:B------:R-:W-:Y:S01]  /*1370*/  BSSY.RECONVERGENT B1, `(.L_x_11393) ;  /* 0x0000319000017945 */ /* 0x000fe20003800200 */
[----:B-1----:R-:W-:-:S05]  /*1380*/  IMAD.WIDE R2, R238, 0x4, R2 ;  /* 0x00000004ee027825 */ /* 0x002fca00078e0202 */
[----:B-----5:R1:W5:Y:S02]  /*1390*/  LDG.E R4, desc[UR6][R2.64] ;  /* 0x0000000602047981 */ /* 0x020364000c1e1900 */
[----:B-1----:R-:W1:Y:S02]  /*13a0*/  LDC.64 R2, c[0x0][0x3c0] ;  /* 0x0000f000ff027b82 */ /* 0x002e640000000a00 */
[----:B---3--:R3:W-:Y:S01]  /*13b0*/  STL [R1+0x28], R166 ;  /* 0x000028a601007387 */ /* 0x0087e20000100800 */
[----:B--2---:R-:W-:-:S13]  /*13c0*/  ISETP.GE.AND P1, PT, R5, 0x1, PT ;  /* 0x000000010500780c */ /* 0x004fda0003f26270 */
[----:B-1-3--:R-:W-:Y:S05]  /*13d0*/  @!P1 BRA `(.L_x_11394) ;  /* 0x0000002800a89947 */ /* 0x00afea0003800000 */
[----:B------:R-:W-:-:S06]  /*13e0*/  IMAD.WIDE R2, R238, 0x4, R2 ;  /* 0x00000004ee027825 */ /* 0x000fcc00078e0202 */
[----:B------:R1:W2:Y:S01]  /*13f0*/  LDG.E R2, desc[UR6][R2.64] ;  /* 0x0000000602027981 */ /* 0x0002a2000c1e1900 */
[----:B------:R-:W-:Y:S01]  /*1400*/  ISETP.GE.AND P2, PT, R166, 0x1, PT ;  /* 0x00000001a600780c */ /* 0x000fe20003f46270 */
[----:B------:R-:W-:Y:S01]  /*1410*/  BSSY.RECONVERGENT B2, `(.L_x_11395) ;  /* 0x00000a1000027945 */ /* 0x000fe20003800200 */
[----:B------:R-:W-:Y:S01]  /*1420*/  MOV R168, UR15 ;  /* 0x0000000f00a87c02 */ /* 0x000fe20008000f00 */
[----:B------:R-:W3:Y:S01]  /*1430*/  S2R R167, SR_TID.X ;  /* 0x0000000000a77919 */ /* 0x000ee20000002100 */
[----:B------:R-:W-:Y:S01]  /*1440*/  ISETP.GE.U32.AND P3, PT, R6, 0x20, PT ;  /* 0x000000200600780c */ /* 0x000fe20003f66070 */
[----:B------:R-:W-:Y:S01]  /*1450*/  HFMA2 R191, -RZ, RZ, 0, 0 ;  /* 0x00000000ffbf7431 */ /* 0x000fe200000001ff */
[----:B------:R-:W-:Y:S01]  /*1460*/  ISETP.NE.AND P0, PT, RZ, UR8, PT ;  /* 0x00000008ff007c0c */ /* 0x000fe2000bf05270 */
[----:B------:R-:W-:Y:S01]  /*1470*/  IMAD R165, R238, R168, RZ ;  /* 0x000000a8eea57224 */ /* 0x000fe200078e02ff */
[----:B------:R4:W-:Y:S01]  /*1480*/  STL [R1+0x8], R168 ;  /* 0x000008a801007387 */ /* 0x0009e20000100800 */
[----:B-1----:R-:W-:-:S02]  /*1490*/  IADD3 R3, PT, PT, R5, -0x1, RZ ;  /* 0xffffffff05037810 */ /* 0x002fc40007ffe0ff */
[C---:B------:R-:W-:Y:S02]  /*14a0*/  ISETP.GE.U32.AND P4, PT, R6.reuse, 0x40, PT ;  /* 0x000000400600780c */ /* 0x040fe40003f86070 */
[----:B------:R-:W-:Y:S01]  /*14b0*/  ISETP.GE.U32.AND P5, PT, R6, 0x60, PT ;  /* 0x000000600600780c */ /* 0x000fe20003fa6070 */
[-C--:B------:R-:W-:Y:S01]  /*14c0*/  IMAD R164, R3, R168.reuse, RZ ;  /* 0x000000a803a47224 */ /* 0x080fe200078e02ff */
[----:B------:R-:W-:Y:S02]  /*14d0*/  @P2 IADD3 R3, PT, PT, R166, -0x1, RZ ;  /* 0xffffffffa6032810 */ /* 0x000fe40007ffe0ff */
[----:B------:R-:W-:Y:S02]  /*14e0*/  SHF.R.S32.HI R166, RZ, 0x1f, R165 ;  /* 0x0000001fffa67819 */ /* 0x000fe400000114a5 */
[----:B------:R-:W-:Y:S01]  /*14f0*/  ISETP.GE.U32.AND P6, PT, R6, 0x80, PT ;  /* 0x000000800600780c */ /* 0x000fe20003fc6070 */
[----:B------:R-:W-:Y:S01]  /*1500*/  @P2 IMAD R3, R3, R168, RZ ;  /* 0x000000a803032224 */ /* 0x000fe200078e02ff */
[----:B------:R-:W-:-:S02]  /*1510*/  LEA.HI R165, R166, R165, RZ, 0x3 ;  /* 0x000000a5a6a57211 */ /* 0x000fc400078f18ff */
[----:B------:R-:W-:Y:S02]  /*1520*/  SHF.R.S32.HI R166, RZ, 0x1f, R164 ;  /* 0x0000001fffa67819 */ /* 0x000fe400000114a4 */
[----:B------:R-:W-:Y:S02]  /*1530*/  MOV R192, RZ ;  /* 0x000000ff00c07202 */ /* 0x000fe40000000f00 */
[----:B------:R-:W-:Y:S02]  /*1540*/  LEA.HI R164, R166, R164, RZ, 0x3 ;  /* 0x000000a4a6a47211 */ /* 0x000fe400078f18ff */
[----:B------:R-:W-:-:S04]  /*1550*/  @P2 SHF.R.S32.HI R166, RZ, 0x1f, R3 ;  /* 0x0000001fffa62819 */ /* 0x000fc80000011403 */
[----:B------:R-:W-:Y:S01]  /*1560*/  @P2 LEA.HI R166, R166, R3, RZ, 0x3 ;  /* 0x00000003a6a62211 */ /* 0x000fe200078f18ff */
[----:B------:R-:W-:Y:S01]  /*1570*/  HFMA2 R3, -RZ, RZ, 0, 0 ;  /* 0x00000000ff037431 */ /* 0x000fe200000001ff */
[----:B---3--:R-:W-:-:S04]  /*1580*/  LOP3.LUT R167, R167, 0x1f, RZ, 0xc0, !PT ;  /* 0x0000001fa7a77812 */ /* 0x008fc800078ec0ff */
[-C--:B------:R-:W-:Y:S01]  /*1590*/  LEA.HI.SX32 R165, R165, R167.reuse, 0x1d ;  /* 0x000000a7a5a57211 */ /* 0x080fe200078feaff */
[----:B------:R4:W-:Y:S01]  /*15a0*/  STL [R1+0x1c], R167 ;  /* 0x00001ca701007387 */ /* 0x0009e20000100800 */
[-C--:B------:R-:W-:Y:S02]  /*15b0*/  @P2 LEA.HI.SX32 R3, R166, R167.reuse, 0x1d ;  /* 0x000000a7a6032211 */ /* 0x080fe400078feaff */
[----:B------:R-:W-:Y:S01]  /*15c0*/  LEA.HI.SX32 R193, R164, R167, 0x1d ;  /* 0x000000a7a4c17211 */ /* 0x000fe200078feaff */
[----:B------:R4:W-:Y:S01]  /*15d0*/  STL [R1+0x2c], R165 ;  /* 0x00002ca501007387 */ /* 0x0009e20000100800 */
[----:B------:R-:W-:Y:S02]  /*15e0*/  MOV R190, R165 ;  /* 0x000000a500be7202 */ /* 0x000fe40000000f00 */
[----:B--2---:R-:W-:Y:S01]  /*15f0*/  FSEL R2, R2, RZ, !P0 ;  /* 0x000000ff02027208 */ /* 0x004fe20004000000 */
[----:B----4-:R-:W-:Y:S06]  /*1600*/  @!P3 BRA `(.L_x_11396) ;  /* 0x000000080004b947 */ /* 0x010fec0003800000 */
[----:B------:R-:W1:Y:S01]  /*1610*/  LDC.64 R168, c[0x0][0x428] ;  /* 0x00010a00ffa87b82 */ /* 0x000e620000000a00 */
[----:B------:R-:W2:Y:S07]  /*1620*/  LDL.LU R236, [R1+0x9c] ;  /* 0x00009c0001ec7983 */ /* 0x000eae0000300800 */
[----:B------:R-:W3:Y:S01]  /*1630*/  LDC.64 R26, c[0x0][0x3a8] ;  /* 0x0000ea00ff1a7b82 */ /* 0x000ee20000000a00 */
[----:B------:R-:W-:Y:S01]  /*1640*/  ISETP.NE.U32.AND P0, PT, RZ, UR10, PT ;  /* 0x0000000aff007c0c */ /* 0x000fe2000bf05070 */
[----:B------:R-:W4:Y:S06]  /*1650*/  LDL.LU R237, [R1+0x13c] ;  /* 0x00013c0001ed7983 */ /* 0x000f2c0000300800 */
[----:B------:R-:W0:Y:S01]  /*1660*/  LDC.64 R178, c[0x0][0x3b0] ;  /* 0x0000ec00ffb27b82 */ /* 0x000e220000000a00 */
[----:B-1----:R-:W-:-:S04]  /*1670*/  IMAD.WIDE.U32 R168, R193, 0x10, R168 ;  /* 0x00000010c1a87825 */ /* 0x002fc800078e00a8 */
[----:B---3--:R-:W-:Y:S02]  /*1680*/  IMAD.WIDE.U32 R26, R190, 0x20, R26 ;  /* 0x00000020be1a7825 */ /* 0x008fe400078e001a */
[----:B------:R-:W3:Y:S04]  /*1690*/  LDG.E.128 R168, desc[UR6][R168.64] ;  /* 0x00000006a8a87981 */ /* 0x000ee8000c1e1d00 */
[----:B------:R-:W2:Y:S04]  /*16a0*/  LDG.E.128 R164, desc[UR6][R26.64] ;  /* 0x000000061aa47981 */ /* 0x000ea8000c1e1d00 */
[----:B------:R1:W4:Y:S01]  /*16b0*/  LDG.E.128 R172, desc[UR6][R26.64+0x10] ;  /* 0x000010061aac7981 */ /* 0x000322000c1e1d00 */
[----:B------:R-:W-:-:S03]  /*16c0*/  ISETP.NE.AND.EX P0, PT, RZ, UR11, PT, P0 ;  /* 0x0000000bff007c0c */ /* 0x000fc6000bf05300 */
[----:B------:R-:W4:Y:S04]  /*16d0*/  LDL R235, [R1+0x1e0] ;  /* 0x0001e00001eb7983 */ /* 0x000f280000100800 */
[----:B------:R-:W4:Y:S04]  /*16e0*/  LDL R234, [R1+0x1c8] ;  /* 0x0001c80001ea7983 */ /* 0x000f280000100800 */
[----:B------:R-:W4:Y:S02]  /*16f0*/  LDL.LU R232, [R1+0x8c] ;  /* 0x00008c0001e87983 */ /* 0x000f240000300800 */
[----:B-1----:R-:W1:Y:S02]  /*1700*/  @P0 LDC.64 R26, c[0x0][0x438] ;  /* 0x00010e00ff1a0b82 */ /* 0x002e640000000a00 */
[----:B------:R-:W4:Y:S01]  /*1710*/  LDL.LU R233, [R1+0x140] ;  /* 0x0001400001e97983 */ /* 0x000f220000300800 */
[----:B-1----:R-:W-:-:S05]  /*1720*/  @P0 IMAD.WIDE.U32 R26, R190, 0x20, R26 ;  /* 0x00000020be1a0825 */ /* 0x002fca00078e001a */
[----:B------:R-:W5:Y:S04]  /*1730*/  @P0 LDG.E.128 R32, desc[UR6][R26.64] ;  /* 0x000000061a200981 */ /* 0x000f68000c1e1d00 */
[----:B------:R0:W5:Y:S02]  /*1740*/  @P0 LDG.E.128 R28, desc[UR6][R26.64+0x10] ;  /* 0x000010061a1c0981 */ /* 0x000164000c1e1d00 */
[----:B0-----:R-:W-:-:S05]  /*1750*/  IMAD.WIDE.U32 R26, R3, 0x8, R178 ;  /* 0x00000008031a7825 */ /* 0x001fca00078e00b2 */
[----:B------:R0:W5:Y:S01]  /*1760*/  LDG.E.64 R178, desc[UR6][R26.64] ;  /* 0x000000061ab27981 */ /* 0x000162000c1e1b00 */
[C---:B---3--:R-:W-:Y:S02]  /*1770*/  PRMT R192, R169.reuse, 0x7632, R192 ;  /* 0x00007632a9c07816 */ /* 0x048fe400000000c0 */
[----:B0-----:R-:W-:Y:S01]  /*1780*/  SHF.L.U32 R26, R169, 0x10, RZ ;  /* 0x00000010a91a7819 */ /* 0x001fe200000006ff */
[C---:B--2---:R-:W-:Y:S01]  /*1790*/  FADD.FTZ R0, -R2.reuse, R164 ;  /* 0x000000a402007221 */ /* 0x044fe20000010100 */
[----:B------:R-:W-:Y:S01]  /*17a0*/  FADD.FTZ R186, -R2, R165 ;  /* 0x000000a502ba7221 */ /* 0x000fe20000010100 */
[C---:B------:R-:W-:Y:S02]  /*17b0*/  PRMT R169, R170.reuse, 0x7632, R169 ;  /* 0x00007632aaa97816 */ /* 0x040fe400000000a9 */
[----:B------:R-:W-:Y:S01]  /*17c0*/  SHF.L.U32 R164, R170, 0x10, RZ ;  /* 0x00000010aaa47819 */ /* 0x000fe200000006ff */
[C---:B----4-:R-:W-:Y:S01]  /*17d0*/  FADD.FTZ R165, -R2.reuse, R172 ;  /* 0x000000ac02a57221 */ /* 0x050fe20000010100 */
[C---:B------:R-:W-:Y:S01]  /*17e0*/  PRMT R170, R171.reuse, 0x7632, R170 ;  /* 0x00007632abaa7816 */ /* 0x040fe200000000aa */
[----:B------:R-:W2:Y:S01]  /*17f0*/  LDL R172, [R1+0x1d4] ;  /* 0x0001d40001ac7983 */ /* 0x000ea20000100800 */
[----:B------:R-:W-:Y:S01]  /*1800*/  SHF.L.U32 R25, R171, 0x10, RZ ;  /* 0x00000010ab197819 */ /* 0x000fe200000006ff */
[----:B------:R-:W-:Y:S01]  /*1810*/  FADD.FTZ R171, -R2, R173 ;  /* 0x000000ad02ab7221 */ /* 0x000fe20000010100 */
[C---:B------:R-:W-:Y:S01]  /*1820*/  PRMT R191, R168.reuse, 0x7632, R191 ;  /* 0x00007632a8bf7816 */ /* 0x040fe200000000bf */
[----:B------:R-:W3:Y:S01]  /*1830*/  LDL R173, [R1+0x1d8] ;  /* 0x0001d80001ad7983 */ /* 0x000ee20000100800 */
[----:B------:R-:W-:Y:S01]  /*1840*/  SHF.L.U32 R27, R168, 0x10, RZ ;  /* 0x00000010a81b7819 */ /* 0x000fe200000006ff */
[----:B------:R-:W-:Y:S01]  /*1850*/  FADD.FTZ R168, -R2, R174 ;  /* 0x000000ae02a87221 */ /* 0x000fe20000010100 */
[----:B-----5:R-:W-:Y:S01]  /*1860*/  FMUL.FTZ R189, R4, R186 ;  /* 0x000000ba04bd7220 */ /* 0x020fe20000410000 */
[----:B------:R-:W4:Y:S04]  /*1870*/  LDL.LU R174, [R1+0x134] ;  /* 0x0001340001ae7983 */ /* 0x000f280000300800 */
[----:B------:R-:W2:Y:S01]  /*1880*/  LDL.LU R186, [R1+0x94] ;  /* 0x0000940001ba7983 */ /* 0x000ea20000300800 */
[C---:B------:R-:W-:Y:S01]  /*1890*/  FADD.FTZ R167, -R2.reuse, R167 ;  /* 0x000000a702a77221 */ /* 0x040fe20000010100 */
[----:B------:R-:W-:Y:S01]  /*18a0*/  FADD.FTZ R166, -R2, R166 ;  /* 0x000000a602a67221 */ /* 0x000fe20000010100 */
[----:B------:R-:W-:-:S02]  /*18b0*/  FMUL.FTZ R0, R4, R0 ;  /* 0x0000000004007220 */ /* 0x000fc40000410000 */
[C---:B------:R-:W-:Y:S01]  /*18c0*/  FMUL.FTZ R187, R4.reuse, R167 ;  /* 0x000000a704bb7220 */ /* 0x040fe20000410000 */
[----:B------:R-:W-:Y:S01]  /*18d0*/  SHF.L.U32 R167, R191, 0x10, RZ ;  /* 0x00000010bfa77819 */ /* 0x000fe200000006ff */
[----:B------:R-:W-:Y:S01]  /*18e0*/  FMUL.FTZ R188, R4, R166 ;  /* 0x000000a604bc7220 */ /* 0x000fe20000410000 */
[----:B------:R-:W3:Y:S01]  /*18f0*/  LDL.LU R191, [R1+0x124] ;  /* 0x0001240001bf7983 */ /* 0x000ee20000300800 */
[----:B------:R-:W-:Y:S01]  /*1900*/  SHF.L.U32 R166, R192, 0x10, RZ ;  /* 0x00000010c0a67819 */ /* 0x000fe200000006ff */
[----:B------:R-:W-:Y:S01]  /*1910*/  FADD.FTZ R236, R236, R26 ;  /* 0x0000001aecec7221 */ /* 0x000fe20000010000 */
[----:B------:R-:W-:Y:S01]  /*1920*/  FFMA.FTZ R237, R188, R26, R237 ;  /* 0x0000001abced7223 */ /* 0x000fe200000100ed */
[----:B--2---:R-:W-:Y:S01]  /*1930*/  FADD.FTZ R186, R186, R27 ;  /* 0x0000001bbaba7221 */ /* 0x004fe20000010000 */
[----:B----4-:R-:W-:-:S04]  /*1940*/  FFMA.FTZ R174, R0, R27, R174 ;  /* 0x0000001b00ae7223 */ /* 0x010fc800000100ae */
[----:B------:R3:W-:Y:S04]  /*1950*/  STL [R1+0x94], R186 ;  /* 0x000094ba01007387 */ /* 0x0007e80000100800 */
[----:B------:R-:W2:Y:S04]  /*1960*/  LDL.LU R192, [R1+0x84] ;  /* 0x0000840001c07983 */ /* 0x000ea80000300800 */
[----:B------:R0:W-:Y:S01]  /*1970*/  STL [R1+0x134], R174 ;  /* 0x000134ae01007387 */ /* 0x0001e20000100800 */
[----:B---3--:R-:W-:Y:S01]  /*1980*/  FMUL.FTZ R186, R173, R27 ;  /* 0x0000001badba7220 */ /* 0x008fe20000410000 */
[----:B------:R-:W-:Y:S01]  /*1990*/  FMUL.FTZ R27, R4, R165 ;  /* 0x000000a5041b7220 */ /* 0x000fe20000410000 */
[----:B------:R-:W-:Y:S01]  /*19a0*/  SHF.L.U32 R165, R169, 0x10, RZ ;  /* 0x00000010a9a57819 */ /* 0x000fe200000006ff */
[----:B0-----:R-:W3:Y:S04]  /*19b0*/  LDL.LU R174, [R1+0x12c] ;  /* 0x00012c0001ae7983 */ /* 0x001ee80000300800 */
[----:B------:R-:W4:Y:S04]  /*19c0*/  LDL R173, [R1+0x1d0] ;  /* 0x0001d00001ad7983 */ /* 0x000f280000100800 */
[----:B------:R0:W-:Y:S04]  /*19d0*/  STL [R1+0x9c], R236 ;  /* 0x00009cec01007387 */ /* 0x0001e80000100800 */
[----:B------:R1:W-:Y:S01]  /*19e0*/  STL [R1+0x13c], R237 ;  /* 0x00013ced01007387 */ /* 0x0003e20000100800 */
[----:B0-----:R-:W-:-:S03]  /*19f0*/  FMUL.FTZ R236, R235, R26 ;  /* 0x0000001aebec7220 */ /* 0x001fc60000410000 */
[----:B-1----:R-:W4:Y:S04]  /*1a00*/  LDL.LU R237, [R1+0x98] ;  /* 0x0000980001ed7983 */ /* 0x002f280000300800 */
[----:B------:R-:W4:Y:S04]  /*1a10*/  LDL R235, [R1+0x1dc] ;  /* 0x0001dc0001eb7983 */ /* 0x000f280000100800 */
[----:B------:R-:W4:Y:S01]  /*1a20*/  LDL.LU R169, [R1+0x138] ;  /* 0x0001380001a97983 */ /* 0x000f220000300800 */
[----:B------:R-:W-:Y:S01]  /*1a30*/  FMUL.FTZ R26, R4, R168 ;  /* 0x000000a8041a7220 */ /* 0x000fe20000410000 */
[-C--:B------:R-:W-:Y:S01]  /*1a40*/  FFMA.FTZ R191, R27, R164.reuse, R191 ;  /* 0x000000a41bbf7223 */ /* 0x080fe200000100bf */
[----:B------:R-:W-:Y:S01]  /*1a50*/  FADD.FTZ R232, R232, R25 ;  /* 0x00000019e8e87221 */ /* 0x000fe20000010000 */
[----:B------:R-:W-:Y:S01]  /*1a60*/  FMUL.FTZ R234, R234, R164 ;  /* 0x000000a4eaea7220 */ /* 0x000fe20000410000 */
[----:B--2---:R-:W-:-:S05]  /*1a70*/  FADD.FTZ R192, R192, R164 ;  /* 0x000000a4c0c07221 */ /* 0x004fca0000010000 */
[----:B------:R0:W-:Y:S04]  /*1a80*/  STL [R1+0x84], R192 ;  /* 0x000084c001007387 */ /* 0x0001e80000100800 */
[----:B------:R1:W-:Y:S01]  /*1a90*/  STL [R1+0x124], R191 ;  /* 0x000124bf01007387 */ /* 0x0003e20000100800 */
[----:B---3--:R-:W-:-:S03]  /*1aa0*/  FFMA.FTZ R174, R26, R25, R174 ;  /* 0x000000191aae7223 */ /* 0x008fc600000100ae */
[----:B0-----:R-:W2:Y:S04]  /*1ab0*/  LDL.LU R192, [R1+0xa0] ;  /* 0x0000a00001c07983 */ /* 0x001ea80000300800 */
[----:B-1----:R-:W3:Y:S04]  /*1ac0*/  LDL R191, [R1+0x1e4] ;  /* 0x0001e40001bf7983 */ /* 0x002ee80000100800 */
[----:B------:R4:W-:Y:S04]  /*1ad0*/  STL [R1+0x8c], R232 ;  /* 0x00008ce801007387 */ /* 0x0009e80000100800 */
[----:B------:R0:W-:Y:S01]  /*1ae0*/  STL [R1+0x12c], R174 ;  /* 0x00012cae01007387 */ /* 0x0001e20000100800 */
[----:B------:R-:W-:Y:S01]  /*1af0*/  SHF.L.U32 R164, R170, 0x10, RZ ;  /* 0x00000010aaa47819 */ /* 0x000fe200000006ff */
[----:B----4-:R-:W-:Y:S01]  /*1b00*/  FMUL.FTZ R232, R173, R25 ;  /* 0x00000019ade87220 */ /* 0x010fe20000410000 */
[----:B------:R-:W-:Y:S01]  /*1b10*/  FADD.FTZ R237, R237, R167 ;  /* 0x000000a7eded7221 */ /* 0x000fe20000010000 */
[----:B0-----:R-:W4:Y:S04]  /*1b20*/  LDL.LU R174, [R1+0x88] ;  /* 0x0000880001ae7983 */ /* 0x001f280000300800 */
[----:B------:R-:W4:Y:S01]  /*1b30*/  LDL.LU R173, [R1+0x128] ;  /* 0x0001280001ad7983 */ /* 0x000f220000300800 */
[----:B------:R-:W-:-:S03]  /*1b40*/  FFMA.FTZ R169, R189, R167, R169 ;  /* 0x000000a7bda97223 */ /* 0x000fc600000100a9 */
[----:B------:R-:W4:Y:S04]  /*1b50*/  LDL R168, [R1+0x1cc] ;  /* 0x0001cc0001a87983 */ /* 0x000f280000100800 */
[----:B------:R-:W-:Y:S04]  /*1b60*/  STL [R1+0x98], R237 ;  /* 0x000098ed01007387 */ /* 0x000fe80000100800 */
[----:B------:R0:W-:Y:S04]  /*1b70*/  STL [R1+0x138], R169 ;  /* 0x000138a901007387 */ /* 0x0001e80000100800 */
[----:B------:R-:W4:Y:S04]  /*1b80*/  LDL.LU R170, [R1+0x90] ;  /* 0x0000900001aa7983 */ /* 0x000f280000300800 */
[----:B0-----:R-:W4:Y:S01]  /*1b90*/  LDL.LU R169, [R1+0x130] ;  /* 0x0001300001a97983 */ /* 0x001f220000300800 */
[----:B------:R-:W-:Y:S01]  /*1ba0*/  FMUL.FTZ R237, R235, R167 ;  /* 0x000000a7ebed7220 */ /* 0x000fe20000410000 */
[----:B------:R-:W-:Y:S01]  /*1bb0*/  FADD.FTZ R167, RZ, R186 ;  /* 0x000000baffa77221 */ /* 0x000fe20000010000 */
[----:B------:R-:W-:Y:S01]  /*1bc0*/  FFMA.FTZ R25, R0, R186, RZ ;  /* 0x000000ba00197223 */ /* 0x000fe200000100ff */
[----:B------:R-:W-:-:S02]  /*1bd0*/  FFMA.FTZ R233, R187, R166, R233 ;  /* 0x000000a6bbe97223 */ /* 0x000fc400000100e9 */
[----:B------:R-:W-:Y:S01]  /*1be0*/  FADD.FTZ R167, R167, R237 ;  /* 0x000000eda7a77221 */ /* 0x000fe20000010000 */
[----:B------:R-:W-:Y:S01]  /*1bf0*/  FFMA.FTZ R25, R189, R237, R25 ;  /* 0x000000edbd197223 */ /* 0x000fe20000010019 */
[----:B------:R-:W-:Y:S02]  /*1c00*/  FADD.FTZ R175, -R2, R175 ;  /* 0x000000af02af7221 */ /* 0x000fe40000010100 */
[----:B------:R-:W-:Y:S01]  /*1c10*/  FADD.FTZ R167, R167, R236 ;  /* 0x000000eca7a77221 */ /* 0x000fe20000010000 */
[----:B------:R0:W-:Y:S01]  /*1c20*/  STL [R1+0x140], R233 ;  /* 0x000140e901007387 */ /* 0x0001e20000100800 */
[----:B------:R-:W-:Y:S02]  /*1c30*/  IADD3 R193, PT, PT, R193, 0x20, RZ ;  /* 0x00000020c1c17810 */ /* 0x000fe40007ffe0ff */
[----:B------:R-:W-:Y:S02]  /*1c40*/  IADD3 R3, PT, PT, R3, 0x20, RZ ;  /* 0x0000002003037810 */ /* 0x000fe40007ffe0ff */
[----:B------:R-:W-:Y:S01]  /*1c50*/  IADD3 R190, PT, PT, R190, 0x20, RZ ;  /* 0x00000020bebe7810 */ /* 0x000fe20007ffe0ff */
[----:B--2---:R-:W-:Y:S01]  /*1c60*/  FADD.FTZ R192, R192, R166 ;  /* 0x000000a6c0c07221 */ /* 0x004fe20000010000 */
[----:B---3--:R-:W-:Y:S01]  /*1c70*/  FMUL.FTZ R235, R191, R166 ;  /* 0x000000a6bfeb7220 */ /* 0x008fe20000410000 */
[----:B------:R-:W-:Y:S01]  /*1c80*/  FFMA.FTZ R166, R188, R236, R25 ;  /* 0x000000ecbca67223 */ /* 0x000fe20000010019 */
[----:B------:R-:W-:-:S02]  /*1c90*/  FMUL.FTZ R25, R4, R171 ;  /* 0x000000ab04197220 */ /* 0x000fc40000410000 */
[----:B------:R-:W-:Y:S01]  /*1ca0*/  FADD.FTZ R167, R167, R235 ;  /* 0x000000eba7a77221 */ /* 0x000fe20000010000 */
[----:B------:R1:W-:Y:S01]  /*1cb0*/  STL [R1+0xa0], R192 ;  /* 0x0000a0c001007387 */ /* 0x0003e20000100800 */
[----:B----4-:R-:W-:Y:S01]  /*1cc0*/  FADD.FTZ R174, R174, R165 ;  /* 0x000000a5aeae7221 */ /* 0x010fe20000010000 */
[-C--:B------:R-:W-:Y:S01]  /*1cd0*/  FFMA.FTZ R173, R25, R165.reuse, R173 ;  /* 0x000000a519ad7223 */ /* 0x080fe200000100ad */
[----:B0-----:R-:W-:Y:S01]  /*1ce0*/  FMUL.FTZ R233, R168, R165 ;  /* 0x000000a5a8e97220 */ /* 0x001fe20000410000 */
[----:B------:R-:W-:Y:S01]  /*1cf0*/  FMUL.FTZ R168, R4, R175 ;  /* 0x000000af04a87220 */ /* 0x000fe20000410000 */
[----:B------:R-:W-:Y:S01]  /*1d00*/  FADD.FTZ R165, R167, R234 ;  /* 0x000000eaa7a57221 */ /* 0x000fe20000010000 */
[----:B------:R2:W-:Y:S01]  /*1d10*/  STL [R1+0x88], R174 ;  /* 0x000088ae01007387 */ /* 0x0005e20000100800 */
[----:B------:R-:W-:-:S03]  /*1d20*/  FMUL.FTZ R167, R172, R164 ;  /* 0x000000a4aca77220 */ /* 0x000fc60000410000 */
[----:B------:R2:W-:Y:S01]  /*1d30*/  STL [R1+0x128], R173 ;  /* 0x000128ad01007387 */ /* 0x0005e20000100800 */
[----:B------:R-:W-:-:S03]  /*1d40*/  FADD.FTZ R170, R170, R164 ;  /* 0x000000a4aaaa7221 */ /* 0x000fc60000010000 */
        /* <DEDUP_REMOVED lines=9> */
[----:B------:R-:W-:-:S03]  /*1de0*/  FADD.FTZ R165, R165, R232 ;  /* 0x000000e8a5a57221 */ /* 0x000fc60000010000 */
[----:B------:R-:W-:Y:S01]  /*1df0*/  FFMA.FTZ R164, R26, R232, R166 ;  /* 0x000000e81aa47223 */ /* 0x000fe200000100a6 */
[----:B-1----:R-:W-:-:S03]  /*1e00*/  FADD.FTZ R192, R165, R167 ;  /* 0x000000a7a5c07221 */ /* 0x002fc60000010000 */
[----:B--2---:R-:W-:-:S07]  /*1e10*/  FFMA.FTZ R191, R168, R167, R164 ;  /* 0x000000a7a8bf7223 */ /* 0x004fce00000100a4 */
.L_x_11396:
[----:B------:R-:W-:Y:S05]  /*1e20*/  BSYNC.RECONVERGENT B2 ;  /* 0x0000000000027941 */ /* 0x000fea0003800200 */
.L_x_11395:
        /* <DEDUP_REMOVED lines=8> */
[----:B-1----:R-:W-:Y:S01]  /*1eb0*/  IMAD.WIDE.U32 R164, R193, 0x10, R164 ;  /* 0x00000010c1a47825 */ /* 0x002fe200078e00a4 */
[----:B------:R-:W-:Y:S01]  /*1ec0*/  ISETP.NE.AND.EX P0, PT, RZ, UR11, PT, P0 ;  /* 0x0000000bff007c0c */ /* 0x000fe2000bf05300 */
[----:B------:R-:W4:Y:S04]  /*1ed0*/  LDL R230, [R1+0x1c0] ;  /* 0x0001c00001e67983 */ /* 0x000f280000100800 */
[----:B------:R-:W2:Y:S01]  /*1ee0*/  LDG.E.128 R164, desc[UR6][R164.64] ;  /* 0x00000006a4a47981 */ /* 0x000ea2000c1e1d00 */
[----:B---3--:R-:W-:-:S03]  /*1ef0*/  IMAD.WIDE.U32 R18, R190, 0x20, R18 ;  /* 0x00000020be127825 */ /* 0x008fc600078e0012 */
[----:B------:R-:W3:Y:S04]  /*1f00*/  LDL R227, [R1+0x1a8] ;  /* 0x0001a80001e37983 */ /* 0x000ee80000100800 */
[----:B------:R-:W4:Y:S04]  /*1f10*/  LDG.E.128 R20, desc[UR6][R18.64] ;  /* 0x0000000612147981 */ /* 0x000f28000c1e1d00 */
[----:B------:R1:W3:Y:S04]  /*1f20*/  LDG.E.128 R168, desc[UR6][R18.64+0x10] ;  /* 0x0000100612a87981 */ /* 0x0002e8000c1e1d00 */
[----:B------:R0:W-:Y:S01]  /*1f30*/  STL [R1+0x1ec], R5 ;  /* 0x0001ec0501007387 */ /* 0x0001e20000100800 */
[----:B-1----:R-:W1:Y:S03]  /*1f40*/  @P0 LDC.64 R18, c[0x0][0x438] ;  /* 0x00010e00ff120b82 */ /* 0x002e660000000a00 */
[----:B0-----:R-:W3:Y:S04]  /*1f50*/  LDL.LU R5, [R1+0x7c] ;  /* 0x00007c0001057983 */ /* 0x001ee80000300800 */
[----:B------:R0:W-:Y:S04]  /*1f60*/  STL [R1+0x1e8], R0 ;  /* 0x0001e80001007387 */ /* 0x0001e80000100800 */
[----:B0-----:R-:W3:Y:S04]  /*1f70*/  LDL.LU R0, [R1+0x114] ;  /* 0x0001140001007983 */ /* 0x001ee80000300800 */
[----:B------:R-:W3:Y:S01]  /*1f80*/  LDL R228, [R1+0x1c4] ;  /* 0x0001c40001e47983 */ /* 0x000ee20000100800 */
[----:B-1----:R-:W-:-:S05]  /*1f90*/  @P0 IMAD.WIDE.U32 R18, R190, 0x20, R18 ;  /* 0x00000020be120825 */ /* 0x002fca00078e0012 */
[----:B------:R-:W5:Y:S04]  /*1fa0*/  @P0 LDG.E.128 R116, desc[UR6][R18.64] ;  /* 0x0000000612740981 */ /* 0x000f68000c1e1d00 */
[----:B------:R0:W5:Y:S02]  /*1fb0*/  @P0 LDG.E.128 R120, desc[UR6][R18.64+0x10] ;  /* 0x0000100612780981 */ /* 0x000164000c1e1d00 */
[----:B0-----:R-:W-:-:S05]  /*1fc0*/  IMAD.WIDE.U32 R18, R3, 0x8, R172 ;  /* 0x0000000803127825 */ /* 0x001fca00078e00ac */
[----:B------:R0:W5:Y:S01]  /*1fd0*/  LDG.E.64 R180, desc[UR6][R18.64] ;  /* 0x0000000612b47981 */ /* 0x000162000c1e1b00 */
[C---:B--2---:R-:W-:Y:S02]  /*1fe0*/  PRMT R175, R166.reuse, 0x7632, R175 ;  /* 0x00007632a6af7816 */ /* 0x044fe400000000af */
[----:B0-----:R-:W-:Y:S02]  /*1ff0*/  SHF.L.U32 R19, R166, 0x10, RZ ;  /* 0x00000010a6137819 */ /* 0x001fe400000006ff */
[----:B------:R-:W2:Y:S01]  /*2000*/  LDL.LU R166, [R1+0x74] ;  /* 0x0000740001a67983 */ /* 0x000ea20000300800 */
[----:B----4-:R-:W-:Y:S01]  /*2010*/  FADD.FTZ R24, -R2, R20 ;  /* 0x0000001402187221 */ /* 0x010fe20000010100 */
[----:B------:R-:W-:Y:S01]  /*2020*/  SHF.L.U32 R20, R164, 0x10, RZ ;  /* 0x00000010a4147819 */ /* 0x000fe200000006ff */
[----:B------:R-:W-:Y:S01]  /*2030*/  FADD.FTZ R172, -R2, R21 ;  /* 0x0000001502ac7221 */ /* 0x000fe20000010100 */
[----:B------:R-:W-:Y:S01]  /*2040*/  PRMT R173, R164, 0x7632, R173 ;  /* 0x00007632a4ad7816 */ /* 0x000fe200000000ad */
[----:B-----5:R-:W-:Y:S01]  /*2050*/  FMUL.FTZ R24, R4, R24 ;  /* 0x0000001804187220 */ /* 0x020fe20000410000 */
[C---:B---3--:R-:W-:Y:S01]  /*2060*/  FADD.FTZ R164, -R2.reuse, R168 ;  /* 0x000000a802a47221 */ /* 0x048fe20000010100 */
[C---:B------:R-:W-:Y:S01]  /*2070*/  FADD.FTZ R21, -R2.reuse, R23 ;  /* 0x0000001702157221 */ /* 0x040fe20000010100 */
[----:B------:R-:W-:Y:S01]  /*2080*/  PRMT R174, R165, 0x7632, R174 ;  /* 0x00007632a5ae7816 */ /* 0x000fe200000000ae */
[----:B------:R-:W3:Y:S01]  /*2090*/  LDL.LU R168, [R1+0x6c] ;  /* 0x00006c0001a87983 */ /* 0x000ee20000300800 */
[----:B------:R-:W-:Y:S01]  /*20a0*/  FADD.FTZ R226, -R2, R169 ;  /* 0x000000a902e27221 */ /* 0x000fe20000010100 */
[C---:B------:R-:W-:Y:S01]  /*20b0*/  PRMT R225, R167.reuse, 0x7632, R225 ;  /* 0x00007632a7e17816 */ /* 0x040fe200000000e1 */
[----:B------:R-:W-:Y:S01]  /*20c0*/  FMUL.FTZ R23, R4, R172 ;  /* 0x000000ac04177220 */ /* 0x000fe20000410000 */
[----:B------:R-:W-:Y:S01]  /*20d0*/  SHF.L.U32 R18, R167, 0x10, RZ ;  /* 0x00000010a7127819 */ /* 0x000fe200000006ff */
[----:B------:R-:W4:Y:S01]  /*20e0*/  LDL.LU R169, [R1+0x104] ;  /* 0x0001040001a97983 */ /* 0x000f220000300800 */
[----:B------:R-:W-:-:S03]  /*20f0*/  SHF.L.U32 R167, R173, 0x10, RZ ;  /* 0x00000010ada77819 */ /* 0x000fc600000006ff */
[----:B------:R-:W3:Y:S01]  /*2100*/  LDL R172, [R1+0x1b4] ;  /* 0x0001b40001ac7983 */ /* 0x000ee20000100800 */
[----:B------:R-:W-:-:S03]  /*2110*/  FMUL.FTZ R231, R231, R20 ;  /* 0x00000014e7e77220 */ /* 0x000fc60000410000 */
[----:B------:R-:W3:Y:S01]  /*2120*/  LDL.LU R173, [R1+0x120] ;  /* 0x0001200001ad7983 */ /* 0x000ee20000300800 */
[----:B------:R-:W-:Y:S01]  /*2130*/  FFMA.FTZ R0, R24, R20, R0 ;  /* 0x0000001418007223 */ /* 0x000fe20000010000 */
[----:B--2---:R-:W-:Y:S01]  /*2140*/  FADD.FTZ R166, R166, R20 ;  /* 0x00000014a6a67221 */ /* 0x004fe20000010000 */
[----:B------:R-:W-:-:S04]  /*2150*/  FMUL.FTZ R20, R4, R164 ;  /* 0x000000a404147220 */ /* 0x000fc80000410000 */
[----:B------:R0:W-:Y:S02]  /*2160*/  STL [R1+0x74], R166 ;  /* 0x000074a601007387 */ /* 0x0001e40000100800 */
[----:B0-----:R-:W-:Y:S02]  /*2170*/  SHF.L.U32 R166, R174, 0x10, RZ ;  /* 0x00000010aea67819 */ /* 0x001fe400000006ff */
[----:B------:R-:W2:Y:S04]  /*2180*/  LDL R174, [R1+0x1ac] ;  /* 0x0001ac0001ae7983 */ /* 0x000ea80000100800 */
[----:B------:R-:W-:Y:S04]  /*2190*/  STL [R1+0x114], R0 ;  /* 0x0001140001007387 */ /* 0x000fe80000100800 */
[----:B------:R-:W3:Y:S01]  /*21a0*/  LDL.LU R164, [R1+0x64] ;  /* 0x0000640001a47983 */ /* 0x000ee20000300800 */
[----:B------:R-:W-:Y:S01]  /*21b0*/  FADD.FTZ R22, -R2, R22 ;  /* 0x0000001602167221 */ /* 0x000fe20000010100 */
[----:B------:R-:W-:-:S03]  /*21c0*/  SHF.L.U32 R165, R165, 0x10, RZ ;  /* 0x00000010a5a57819 */ /* 0x000fc600000006ff */
[----:B------:R-:W-:Y:S02]  /*21d0*/  FMUL.FTZ R22, R4, R22 ;  /* 0x0000001604167220 */ /* 0x000fe40000410000 */
[----:B------:R-:W-:Y:S02]  /*21e0*/  FADD.FTZ R5, R5, R165 ;  /* 0x000000a505057221 */ /* 0x000fe40000010000 */
[----:B------:R-:W-:Y:S01]  /*21f0*/  FFMA.FTZ R229, R22, R165, R229 ;  /* 0x000000a516e57223 */ /* 0x000fe200000100e5 */
[----:B------:R-:W-:-:S04]  /*2200*/  FADD.FTZ R170, -R2, R170 ;  /* 0x000000aa02aa7221 */ /* 0x000fc80000010100 */
[----:B------:R0:W-:Y:S01]  /*2210*/  STL [R1+0x11c], R229 ;  /* 0x00011ce501007387 */ /* 0x0001e20000100800 */
[----:B----4-:R-:W-:-:S03]  /*2220*/  FFMA.FTZ R169, R20, R19, R169 ;  /* 0x0000001314a97223 */ /* 0x010fc600000100a9 */
[----:B------:R1:W-:Y:S01]  /*2230*/  STL [R1+0x7c], R5 ;  /* 0x00007c0501007387 */ /* 0x0003e20000100800 */
[----:B------:R-:W-:Y:S01]  /*2240*/  FMUL.FTZ R227, R227, R19 ;  /* 0x00000013e3e37220 */ /* 0x000fe20000410000 */
[----:B0-----:R-:W-:Y:S01]  /*2250*/  FMUL.FTZ R229, R230, R165 ;  /* 0x000000a5e6e57220 */ /* 0x001fe20000410000 */
[----:B------:R-:W-:Y:S01]  /*2260*/  SHF.L.U32 R165, R175, 0x10, RZ ;  /* 0x00000010afa57819 */ /* 0x000fe200000006ff */
[----:B-1----:R-:W4:Y:S04]  /*2270*/  LDL.LU R5, [R1+0x118] ;  /* 0x0001180001057983 */ /* 0x002f280000300800 */
[----:B------:R-:W2:Y:S04]  /*2280*/  LDL.LU R0, [R1+0x78] ;  /* 0x0000780001007983 */ /* 0x000ea80000300800 */
[----:B------:R-:W2:Y:S04]  /*2290*/  LDL R230, [R1+0x1bc] ;  /* 0x0001bc0001e67983 */ /* 0x000ea80000100800 */
[----:B------:R-:W2:Y:S01]  /*22a0*/  LDL.LU R175, [R1+0x108] ;  /* 0x0001080001af7983 */ /* 0x000ea20000300800 */
[----:B---3--:R-:W-:Y:S01]  /*22b0*/  FADD.FTZ R164, R164, R19 ;  /* 0x00000013a4a47221 */ /* 0x008fe20000010000 */
[----:B------:R-:W-:-:S04]  /*22c0*/  FMUL.FTZ R19, R4, R170 ;  /* 0x000000aa04137220 */ /* 0x000fc80000410000 */
[----:B------:R0:W-:Y:S02]  /*22d0*/  STL [R1+0x64], R164 ;  /* 0x000064a401007387 */ /* 0x0001e40000100800 */
[----:B0-----:R-:W-:Y:S02]  /*22e0*/  SHF.L.U32 R164, R225, 0x10, RZ ;  /* 0x00000010e1a47819 */ /* 0x001fe400000006ff */
[----:B------:R-:W3:Y:S04]  /*22f0*/  LDL R225, [R1+0x1b0] ;  /* 0x0001b00001e17983 */ /* 0x000ee80000100800 */
[----:B------:R0:W-:Y:S04]  /*2300*/  STL [R1+0x104], R169 ;  /* 0x000104a901007387 */ /* 0x0001e80000100800 */
[----:B------:R-:W3:Y:S01]  /*2310*/  LDL.LU R170, [R1+0x10c] ;  /* 0x00010c0001aa7983 */ /* 0x000ee20000300800 */
[----:B------:R-:W-:Y:S01]  /*2320*/  FADD.FTZ R168, R168, R18 ;  /* 0x00000012a8a87221 */ /* 0x000fe20000010000 */
[----:B------:R-:W-:Y:S01]  /*2330*/  FMUL.FTZ R21, R4, R21 ;  /* 0x0000001504157220 */ /* 0x000fe20000410000 */
[----:B----4-:R-:W-:-:S03]  /*2340*/  FFMA.FTZ R5, R23, R167, R5 ;  /* 0x000000a717057223 */ /* 0x010fc60000010005 */
[----:B------:R1:W-:Y:S01]  /*2350*/  STL [R1+0x6c], R168 ;  /* 0x00006ca801007387 */ /* 0x0003e20000100800 */
[----:B0-----:R-:W-:Y:S01]  /*2360*/  FFMA.FTZ R169, R24, R231, R191 ;  /* 0x000000e718a97223 */ /* 0x001fe200000100bf */
[----:B--2---:R-:W-:Y:S01]  /*2370*/  FADD.FTZ R0, R0, R167 ;  /* 0x000000a700007221 */ /* 0x004fe20000010000 */
[----:B------:R-:W-:Y:S01]  /*2380*/  FFMA.FTZ R173, R21, R166, R173 ;  /* 0x000000a615ad7223 */ /* 0x000fe200000100ad */
[----:B-1----:R-:W-:Y:S02]  /*2390*/  FADD.FTZ R168, R192, R231 ;  /* 0x000000e7c0a87221 */ /* 0x002fe40000010000 */
[----:B------:R-:W2:Y:S04]  /*23a0*/  LDL.LU R192, [R1+0x68] ;  /* 0x0000680001c07983 */ /* 0x000ea80000300800 */
[----:B------:R-:W4:Y:S04]  /*23b0*/  LDL.LU R191, [R1+0x80] ;  /* 0x0000800001bf7983 */ /* 0x000f280000300800 */
[----:B------:R0:W-:Y:S04]  /*23c0*/  STL [R1+0x118], R5 ;  /* 0x0001180501007387 */ /* 0x0001e80000100800 */
[----:B0-----:R1:W5:Y:S04]  /*23d0*/  LDL.LU R5, [R1+0x1ec] ;  /* 0x0001ec0001057983 */ /* 0x0013680000300800 */
[----:B------:R0:W-:Y:S04]  /*23e0*/  STL [R1+0x78], R0 ;  /* 0x0000780001007387 */ /* 0x0001e80000100800 */
[----:B0-----:R1:W5:Y:S04]  /*23f0*/  LDL.LU R0, [R1+0x1e8] ;  /* 0x0001e80001007983 */ /* 0x0013680000300800 */
[----:B------:R0:W-:Y:S01]  /*2400*/  STL [R1+0x120], R173 ;  /* 0x000120ad01007387 */ /* 0x0001e20000100800 */
[----:B---3--:R-:W-:-:S05]  /*2410*/  FFMA.FTZ R170, R19, R18, R170 ;  /* 0x0000001213aa7223 */ /* 0x008fca00000100aa */
[----:B------:R3:W-:Y:S04]  /*2420*/  STL [R1+0x10c], R170 ;  /* 0x00010caa01007387 */ /* 0x0007e80000100800 */
[----:B0-----:R-:W2:Y:S04]  /*2430*/  LDL.LU R173, [R1+0x70] ;  /* 0x0000700001ad7983 */ /* 0x001ea80000300800 */
[----:B---3--:R-:W3:Y:S01]  /*2440*/  LDL.LU R170, [R1+0x110] ;  /* 0x0001100001aa7983 */ /* 0x008ee20000300800 */
[----:B------:R-:W-:Y:S01]  /*2450*/  FMUL.FTZ R230, R230, R167 ;  /* 0x000000a7e6e67220 */ /* 0x000fe20000410000 */
[----:B------:R-:W-:-:S03]  /*2460*/  FMUL.FTZ R225, R225, R18 ;  /* 0x00000012e1e17220 */ /* 0x000fc60000410000 */
[----:B------:R-:W-:Y:S01]  /*2470*/  FADD.FTZ R18, R168, R230 ;  /* 0x000000e6a8127221 */ /* 0x000fe20000010000 */
[----:B------:R-:W-:Y:S01]  /*2480*/  FFMA.FTZ R167, R23, R230, R169 ;  /* 0x000000e617a77223 */ /* 0x000fe200000100a9 */
[----:B----4-:R-:W-:Y:S01]  /*2490*/  FADD.FTZ R191, R191, R166 ;  /* 0x000000a6bfbf7221 */ /* 0x010fe20000010000 */
[----:B------:R-:W-:Y:S01]  /*24a0*/  FMUL.FTZ R228, R228, R166 ;  /* 0x000000a6e4e47220 */ /* 0x000fe20000410000 */
[----:B------:R-:W-:Y:S01]  /*24b0*/  FADD.FTZ R171, -R2, R171 ;  /* 0x000000ab02ab7221 */ /* 0x000fe20000010100 */
[----:B------:R-:W-:Y:S01]  /*24c0*/  FADD.FTZ R166, R18, R229 ;  /* 0x000000e512a67221 */ /* 0x000fe20000010000 */
[----:B------:R-:W-:Y:S01]  /*24d0*/  FMUL.FTZ R18, R4, R226 ;  /* 0x000000e204127220 */ /* 0x000fe20000410000 */
[----:B------:R-:W-:Y:S01]  /*24e0*/  FFMA.FTZ R168, R22, R229, R167 ;  /* 0x000000e516a87223 */ /* 0x000fe200000100a7 */
[----:B--2---:R-:W-:Y:S01]  /*24f0*/  FADD.FTZ R192, R192, R165 ;  /* 0x000000a5c0c07221 */ /* 0x004fe20000010000 */
[----:B------:R-:W-:Y:S01]  /*2500*/  FADD.FTZ R167, R166, R228 ;  /* 0x000000e4a6a77221 */ /* 0x000fe20000010000 */
[----:B------:R-:W-:Y:S01]  /*2510*/  FMUL.FTZ R169, R4, R171 ;  /* 0x000000ab04a97220 */ /* 0x000fe20000410000 */
[-C--:B------:R-:W-:Y:S01]  /*2520*/  FFMA.FTZ R175, R18, R165.reuse, R175 ;  /* 0x000000a512af7223 */ /* 0x080fe200000100af */
[----:B------:R-:W-:Y:S01]  /*2530*/  FMUL.FTZ R226, R174, R165 ;  /* 0x000000a5aee27220 */ /* 0x000fe20000410000 */
[----:B------:R-:W-:Y:S01]  /*2540*/  STL [R1+0x80], R191 ;  /* 0x000080bf01007387 */ /* 0x000fe20000100800 */
[----:B------:R-:W-:Y:S01]  /*2550*/  FADD.FTZ R165, R167, R227 ;  /* 0x000000e3a7a57221 */ /* 0x000fe20000010000 */
[----:B------:R-:W-:-:S02]  /*2560*/  FMUL.FTZ R167, R172, R164 ;  /* 0x000000a4aca77220 */ /* 0x000fc40000410000 */
[----:B------:R0:W-:Y:S04]  /*2570*/  STL [R1+0x68], R192 ;  /* 0x000068c001007387 */ /* 0x0001e80000100800 */
[----:B------:R1:W-:Y:S04]  /*2580*/  STL [R1+0x108], R175 ;  /* 0x000108af01007387 */ /* 0x0003e80000100800 */
[----:B------:R1:W-:Y:S01]  /*2590*/  STL [R1], R169 ;  /* 0x000000a901007387 */ /* 0x0003e20000100800 */
[----:B------:R-:W-:-:S04]  /*25a0*/  FFMA.FTZ R166, R21, R228, R168 ;  /* 0x000000e415a67223 */ /* 0x000fc800000100a8 */
[----:B------:R-:W-:Y:S01]  /*25b0*/  FFMA.FTZ R166, R20, R227, R166 ;  /* 0x000000e314a67223 */ /* 0x000fe200000100a6 */
[----:B------:R-:W-:-:S03]  /*25c0*/  FADD.FTZ R165, R165, R226 ;  /* 0x000000e2a5a57221 */ /* 0x000fc60000010000 */
[----:B------:R-:W-:Y:S01]  /*25d0*/  FFMA.FTZ R166, R18, R226, R166 ;  /* 0x000000e212a67223 */ /* 0x000fe200000100a6 */
[----:B------:R-:W-:Y:S01]  /*25e0*/  FADD.FTZ R165, R165, R225 ;  /* 0x000000e1a5a57221 */ /* 0x000fe20000010000 */
[----:B------:R-:W-:Y:S02]  /*25f0*/  IADD3 R193, PT, PT, R193, 0x20, RZ ;  /* 0x00000020c1c17810 */ /* 0x000fe40007ffe0ff */
[----:B------:R-:W-:Y:S01]  /*2600*/  IADD3 R3, PT, PT, R3, 0x20, RZ ;  /* 0x0000002003037810 */ /* 0x000fe20007ffe0ff */
[----:B0-----:R-:W-:Y:S01]  /*2610*/  FADD.FTZ R192, R165, R167 ;  /* 0x000000a7a5c07221 */ /* 0x001fe20000010000 */
[----:B------:R-:W-:Y:S01]  /*2620*/  IADD3 R190, PT, PT, R190, 0x20, RZ ;  /* 0x00000020bebe7810 */ /* 0x000fe20007ffe0ff */
[----:B------:R-:W-:Y:S01]  /*2630*/  FADD.FTZ R173, R173, R164 ;  /* 0x000000a4adad7221 */ /* 0x000fe20000010000 */
[----:B---3--:R-:W-:-:S04]  /*2640*/  FFMA.FTZ R170, R169, R164, R170 ;  /* 0x000000a4a9aa7223 */ /* 0x008fc800000100aa */
[----:B------:R1:W-:Y:S04]  /*2650*/  STL [R1+0x70], R173 ;  /* 0x000070ad01007387 */ /* 0x0003e80000100800 */
[----:B------:R1:W-:Y:S04]  /*2660*/  STL [R1+0x110], R170 ;  /* 0x000110aa01007387 */ /* 0x0003e80000100800 */
[----:B------:R1:W-:Y:S01]  /*2670*/  STL [R1+0x14], R167 ;  /* 0x000014a701007387 */ /* 0x0003e20000100800 */
[----:B------:R-:W-:-:S04]  /*2680*/  FFMA.FTZ R164, R19, R225, R166 ;  /* 0x000000e113a47223 */ /* 0x000fc800000100a6 */
[----:B------:R-:W-:-:S07]  /*2690*/  FFMA.FTZ R191, R169, R167, R164 ;  /* 0x000000a7a9bf7223 */ /* 0x000fce00000100a4 */
.L_x_11398:
[----:B------:R-:W-:Y:S05]  /*26a0*/  BSYNC.RECONVERGENT B2 ;  /* 0x0000000000027941 */ /* 0x000fea0003800200 */
.L_x_11397:
[----:B------:R-:W-:Y:S04]  /*26b0*/  BSSY.RECONVERGENT B2, `(.L_x_11399) ;  /* 0x0000088000027945 */ /* 0x000fe80003800200 */
[----:B------:R-:W-:Y:S05]  /*26c0*/  @!P5 BRA `(.L_x_11400) ;  /* 0x000000080018d947 */ /* 0x000fea0003800000 */
[----:B------:R-:W2:Y:S01]  /*26d0*/  LDC.64 R16, c[0x0][0x3a8] ;  /* 0x0000ea00ff107b82 */ /* 0x000ea20000000a00 */
[----:B------:R3:W-:Y:S07]  /*26e0*/  STL [R1+0x1f0], R6 ;  /* 0x0001f00601007387 */ /* 0x0007ee0000100800 */
[----:B------:R-:W4:Y:S01]  /*26f0*/  LDC.64 R164, c[0x0][0x428] ;  /* 0x00010a00ffa47b82 */ /* 0x000f220000000a00 */
[----:B------:R-:W-:Y:S01]  /*2700*/  ISETP.NE.U32.AND P0, PT, RZ, UR10, PT ;  /* 0x0000000aff007c0c */ /* 0x000fe2000bf05070 */
[----:B---3--:R-:W3:Y:S06]  /*2710*/  LDL.LU R6, [R1+0x54] ;  /* 0x0000540001067983 */ /* 0x008eec0000300800 */
[----:B-1----:R-:W1:Y:S01]  /*2720*/  LDC.64 R172, c[0x0][0x3b0] ;  /* 0x0000ec00ffac7b82 */ /* 0x002e620000000a00 */
[----:B--2---:R-:W-:-:S04]  /*2730*/  IMAD.WIDE.U32 R16, R190, 0x20, R16 ;  /* 0x00000020be107825 */ /* 0x004fc800078e0010 */
[----:B----4-:R-:W-:Y:S01]  /*2740*/  IMAD.WIDE.U32 R164, R193, 0x10, R164 ;  /* 0x00000010c1a47825 */ /* 0x010fe200078e00a4 */
[----:B------:R-:W2:Y:S01]  /*2750*/  LDG.E.128 R12, desc[UR6][R16.64] ;  /* 0x00000006100c7981 */ /* 0x000ea2000c1e1d00 */
[----:B------:R-:W-:-:S03]  /*2760*/  ISETP.NE.AND.EX P0, PT, RZ, UR11, PT, P0 ;  /* 0x0000000bff007c0c */ /* 0x000fc6000bf05300 */
[----:B------:R4:W3:Y:S04]  /*2770*/  LDG.E.128 R168, desc[UR6][R16.64+0x10] ;  /* 0x0000100610a87981 */ /* 0x0008e8000c1e1d00 */
[----:B------:R-:W3:Y:S04]  /*2780*/  LDG.E.128 R164, desc[UR6][R164.64] ;  /* 0x00000006a4a47981 */ /* 0x000ee8000c1e1d00 */
[----:B------:R-:W3:Y:S02]  /*2790*/  LDL R224, [R1+0x198] ;  /* 0x0001980001e07983 */ /* 0x000ee40000100800 */
[----:B----4-:R-:W4:Y:S02]  /*27a0*/  @P0 LDC.64 R16, c[0x0][0x438] ;  /* 0x00010e00ff100b82 */ /* 0x010f240000000a00 */
[----:B-----5:R0:W-:Y:S04]  /*27b0*/  STL [R1+0x1ec], R5 ;  /* 0x0001ec0501007387 */ /* 0x0201e80000100800 */
[----:B0-----:R-:W3:Y:S04]  /*27c0*/  LDL.LU R5, [R1+0xfc] ;  /* 0x0000fc0001057983 */ /* 0x001ee80000300800 */
[----:B------:R-:W3:Y:S04]  /*27d0*/  LDL R222, [R1+0x1a0] ;  /* 0x0001a00001de7983 */ /* 0x000ee80000100800 */
[----:B------:R-:W3:Y:S01]  /*27e0*/  LDL R220, [R1+0x188] ;  /* 0x0001880001dc7983 */ /* 0x000ee20000100800 */
[----:B----4-:R-:W-:-:S03]  /*27f0*/  @P0 IMAD.WIDE.U32 R16, R190, 0x20, R16 ;  /* 0x00000020be100825 */ /* 0x010fc600078e0010 */
[----:B------:R0:W-:Y:S04]  /*2800*/  STL [R1+0x1e8], R0 ;  /* 0x0001e80001007387 */ /* 0x0001e80000100800 */
[----:B------:R-:W5:Y:S04]  /*2810*/  @P0 LDG.E.128 R124, desc[UR6][R16.64] ;  /* 0x00000006107c0981 */ /* 0x000f68000c1e1d00 */
[----:B------:R1:W5:Y:S04]  /*2820*/  @P0 LDG.E.128 R128, desc[UR6][R16.64+0x10] ;  /* 0x0000100610800981 */ /* 0x000368000c1e1d00 */
[----:B0-----:R-:W4:Y:S04]  /*2830*/  LDL.LU R0, [R1+0x5c] ;  /* 0x00005c0001007983 */ /* 0x001f280000300800 */
[----:B------:R-:W4:Y:S01]  /*2840*/  LDL R223, [R1+0x19c] ;  /* 0x00019c0001df7983 */ /* 0x000f220000100800 */
[----:B-1----:R-:W-:-:S03]  /*2850*/  IMAD.WIDE.U32 R16, R3, 0x8, R172 ;  /* 0x0000000803107825 */ /* 0x002fc600078e00ac */
[----:B------:R-:W4:Y:S04]  /*2860*/  LDL R221, [R1+0x1a4] ;  /* 0x0001a40001dd7983 */ /* 0x000f280000100800 */
[----:B------:R2:W5:Y:S04]  /*2870*/  LDG.E.64 R176, desc[UR6][R16.64] ;  /* 0x0000000610b07981 */ /* 0x000568000c1e1b00 */
[----:B------:R-:W4:Y:S01]  /*2880*/  LDL R252, [R1+0x18c] ;  /* 0x00018c0001fc7983 */ /* 0x000f220000100800 */
[----:B--2---:R-:W-:Y:S01]  /*2890*/  FADD.FTZ R17, -R2, R12 ;  /* 0x0000000c02117221 */ /* 0x004fe20000010100 */
[----:B---3--:R-:W-:-:S02]  /*28a0*/  PRMT R175, R166, 0x7632, R175 ;  /* 0x00007632a6af7816 */ /* 0x008fc400000000af */
[----:B------:R-:W-:Y:S02]  /*28b0*/  SHF.L.U32 R12, R166, 0x10, RZ ;  /* 0x00000010a60c7819 */ /* 0x000fe400000006ff */
[----:B------:R-:W2:Y:S01]  /*28c0*/  LDL.LU R166, [R1+0xf4] ;  /* 0x0000f40001a67983 */ /* 0x000ea20000300800 */
[----:B------:R-:W-:Y:S01]  /*28d0*/  FADD.FTZ R16, -R2, R13 ;  /* 0x0000000d02107221 */ /* 0x000fe20000010100 */
[----:B------:R-:W-:Y:S01]  /*28e0*/  SHF.L.U32 R13, R164, 0x10, RZ ;  /* 0x00000010a40d7819 */ /* 0x000fe200000006ff */
[----:B------:R-:W-:Y:S01]  /*28f0*/  FADD.FTZ R172, -R2, R14 ;  /* 0x0000000e02ac7221 */ /* 0x000fe20000010100 */
[----:B------:R-:W-:Y:S01]  /*2900*/  PRMT R173, R164, 0x7632, R173 ;  /* 0x00007632a4ad7816 */ /* 0x000fe200000000ad */
[----:B------:R-:W-:Y:S01]  /*2910*/  FMUL.FTZ R17, R4, R17 ;  /* 0x0000001104117220 */ /* 0x000fe20000410000 */
[----:B------:R-:W-:Y:S01]  /*2920*/  FADD.FTZ R164, -R2, R168 ;  /* 0x000000a802a47221 */ /* 0x000fe20000010100 */
[----:B------:R-:W-:Y:S01]  /*2930*/  FADD.FTZ R6, R6, R13 ;  /* 0x0000000d06067221 */ /* 0x000fe20000010000 */
[C---:B------:R-:W-:Y:S01]  /*2940*/  FADD.FTZ R14, -R2.reuse, R15 ;  /* 0x0000000f020e7221 */ /* 0x040fe20000010100 */
[----:B------:R-:W3:Y:S01]  /*2950*/  LDL.LU R168, [R1+0x4c] ;  /* 0x00004c0001a87983 */ /* 0x000ee20000300800 */
[----:B------:R-:W-:Y:S01]  /*2960*/  FADD.FTZ R219, -R2, R169 ;  /* 0x000000a902db7221 */ /* 0x000fe20000010100 */
[C---:B------:R-:W-:Y:S01]  /*2970*/  PRMT R218, R167.reuse, 0x7632, R218 ;  /* 0x00007632a7da7816 */ /* 0x040fe200000000da */
[----:B------:R-:W-:Y:S01]  /*2980*/  FMUL.FTZ R15, R4, R172 ;  /* 0x000000ac040f7220 */ /* 0x000fe20000410000 */
[----:B------:R-:W-:Y:S01]  /*2990*/  SHF.L.U32 R11, R167, 0x10, RZ ;  /* 0x00000010a70b7819 */ /* 0x000fe200000006ff */
[----:B------:R-:W3:Y:S01]  /*29a0*/  LDL.LU R169, [R1+0xe4] ;  /* 0x0000e40001a97983 */ /* 0x000ee20000300800 */
[----:B------:R-:W-:-:S02]  /*29b0*/  PRMT R174, R165, 0x7632, R174 ;  /* 0x00007632a5ae7816 */ /* 0x000fc400000000ae */
[----:B------:R-:W-:Y:S01]  /*29c0*/  SHF.L.U32 R167, R173, 0x10, RZ ;  /* 0x00000010ada77819 */ /* 0x000fe200000006ff */
[----:B------:R-:W3:Y:S04]  /*29d0*/  LDL R172, [R1+0x194] ;  /* 0x0001940001ac7983 */ /* 0x000ee80000100800 */
[----:B------:R-:W3:Y:S01]  /*29e0*/  LDL.LU R173, [R1+0x100] ;  /* 0x0001000001ad7983 */ /* 0x000ee20000300800 */
[----:B------:R-:W-:-:S03]  /*29f0*/  FMUL.FTZ R224, R224, R13 ;  /* 0x0000000de0e07220 */ /* 0x000fc60000410000 */
[----:B------:R0:W-:Y:S04]  /*2a00*/  STL [R1+0x54], R6 ;  /* 0x0000540601007387 */ /* 0x0001e80000100800 */
[----:B0-----:R0:W5:Y:S01]  /*2a10*/  LDL.LU R6, [R1+0x1f0] ;  /* 0x0001f00001067983 */ /* 0x0011620000300800 */
[----:B--2---:R-:W-:Y:S01]  /*2a20*/  FFMA.FTZ R166, R17, R13, R166 ;  /* 0x0000000d11a67223 */ /* 0x004fe200000100a6 */
[----:B------:R-:W-:-:S04]  /*2a30*/  FMUL.FTZ R13, R4, R164 ;  /* 0x000000a4040d7220 */ /* 0x000fc80000410000 */
[----:B------:R1:W-:Y:S02]  /*2a40*/  STL [R1+0xf4], R166 ;  /* 0x0000f4a601007387 */ /* 0x0003e40000100800 */
[----:B-1----:R-:W-:Y:S02]  /*2a50*/  SHF.L.U32 R166, R174, 0x10, RZ ;  /* 0x00000010aea67819 */ /* 0x002fe400000006ff */
[----:B------:R-:W2:Y:S04]  /*2a60*/  LDL.LU R174, [R1+0xe8] ;  /* 0x0000e80001ae7983 */ /* 0x000ea80000300800 */
[----:B------:R-:W2:Y:S01]  /*2a70*/  LDL.LU R164, [R1+0x44] ;  /* 0x0000440001a47983 */ /* 0x000ea20000300800 */
[----:B------:R-:W-:-:S05]  /*2a80*/  SHF.L.U32 R165, R165, 0x10, RZ ;  /* 0x00000010a5a57819 */ /* 0x000fca00000006ff */
[----:B----4-:R-:W-:Y:S01]  /*2a90*/  FADD.FTZ R0, R0, R165 ;  /* 0x000000a500007221 */ /* 0x010fe20000010000 */
[-C--:B------:R-:W-:Y:S01]  /*2aa0*/  FFMA.FTZ R5, R15, R165.reuse, R5 ;  /* 0x000000a50f057223 */ /* 0x080fe20000010005 */
[----:B------:R-:W-:Y:S01]  /*2ab0*/  FADD.FTZ R170, -R2, R170 ;  /* 0x000000aa02aa7221 */ /* 0x000fe20000010100 */
[-C--:B---3--:R-:W-:Y:S02]  /*2ac0*/  FFMA.FTZ R169, R13, R12.reuse, R169 ;  /* 0x0000000c0da97223 */ /* 0x088fe400000100a9 */
[----:B------:R1:W-:Y:S01]  /*2ad0*/  STL [R1+0x5c], R0 ;  /* 0x00005c0001007387 */ /* 0x0003e20000100800 */
[----:B------:R-:W-:Y:S01]  /*2ae0*/  FADD.FTZ R168, R168, R11 ;  /* 0x0000000ba8a87221 */ /* 0x000fe20000010000 */
[----:B------:R-:W-:Y:S01]  /*2af0*/  FMUL.FTZ R220, R220, R12 ;  /* 0x0000000cdcdc7220 */ /* 0x000fe20000410000 */
[----:B------:R-:W-:Y:S01]  /*2b00*/  FMUL.FTZ R222, R222, R165 ;  /* 0x000000a5dede7220 */ /* 0x000fe20000410000 */
[----:B-1----:R-:W3:Y:S04]  /*2b10*/  LDL.LU R0, [R1+0xf8] ;  /* 0x0000f80001007983 */ /* 0x002ee80000300800 */
[----:B------:R1:W-:Y:S01]  /*2b20*/  STL [R1+0xfc], R5 ;  /* 0x0000fc0501007387 */ /* 0x0003e20000100800 */
[----:B------:R-:W-:-:S03]  /*2b30*/  SHF.L.U32 R165, R175, 0x10, RZ ;  /* 0x00000010afa57819 */ /* 0x000fc600000006ff */
[----:B-1----:R0:W5:Y:S01]  /*2b40*/  LDL.LU R5, [R1+0x1ec] ;  /* 0x0001ec0001057983 */ /* 0x0021620000300800 */
[----:B--2---:R-:W-:Y:S01]  /*2b50*/  FADD.FTZ R164, R164, R12 ;  /* 0x0000000ca4a47221 */ /* 0x004fe20000010000 */
[----:B------:R-:W-:-:S04]  /*2b60*/  FMUL.FTZ R12, R4, R170 ;  /* 0x000000aa040c7220 */ /* 0x000fc80000410000 */
[----:B------:R1:W-:Y:S02]  /*2b70*/  STL [R1+0x44], R164 ;  /* 0x000044a401007387 */ /* 0x0003e40000100800 */
[----:B-1----:R-:W-:Y:S02]  /*2b80*/  SHF.L.U32 R164, R218, 0x10, RZ ;  /* 0x00000010daa47819 */ /* 0x002fe400000006ff */
[----:B------:R-:W2:Y:S04]  /*2b90*/  LDL R218, [R1+0x190] ;  /* 0x0001900001da7983 */ /* 0x000ea80000100800 */
[----:B------:R1:W-:Y:S04]  /*2ba0*/  STL [R1+0xe4], R169 ;  /* 0x0000e4a901007387 */ /* 0x0003e80000100800 */
[----:B------:R-:W4:Y:S04]  /*2bb0*/  LDL.LU R170, [R1+0xec] ;  /* 0x0000ec0001aa7983 */ /* 0x000f280000300800 */
[----:B------:R-:W2:Y:S01]  /*2bc0*/  LDL.LU R175, [R1+0x48] ;  /* 0x0000480001af7983 */ /* 0x000ea20000300800 */
[----:B-1----:R-:W-:-:S03]  /*2bd0*/  FFMA.FTZ R169, R17, R224, R191 ;  /* 0x000000e011a97223 */ /* 0x002fc600000100bf */
[----:B------:R1:W-:Y:S02]  /*2be0*/  STL [R1+0x4c], R168 ;  /* 0x00004ca801007387 */ /* 0x0003e40000100800 */
[----:B-1----:R-:W-:Y:S02]  /*2bf0*/  FADD.FTZ R168, R192, R224 ;  /* 0x000000e0c0a87221 */ /* 0x002fe40000010000 */
[----:B------:R-:W2:Y:S04]  /*2c00*/  LDL.LU R192, [R1+0x60] ;  /* 0x0000600001c07983 */ /* 0x000ea80000300800 */
[----:B------:R-:W2:Y:S01]  /*2c10*/  LDL.LU R191, [R1+0x58] ;  /* 0x0000580001bf7983 */ /* 0x000ea20000300800 */
[C---:B------:R-:W-:Y:S01]  /*2c20*/  FMUL.FTZ R16, R4.reuse, R16 ;  /* 0x0000001004107220 */ /* 0x040fe20000410000 */
[----:B------:R-:W-:-:S03]  /*2c30*/  FMUL.FTZ R14, R4, R14 ;  /* 0x0000000e040e7220 */ /* 0x000fc60000410000 */
[----:B---3--:R-:W-:Y:S01]  /*2c40*/  FFMA.FTZ R0, R16, R167, R0 ;  /* 0x000000a710007223 */ /* 0x008fe20000010000 */
[----:B------:R-:W-:-:S04]  /*2c50*/  FFMA.FTZ R173, R14, R166, R173 ;  /* 0x000000a60ead7223 */ /* 0x000fc800000100ad */
[----:B------:R1:W-:Y:S04]  /*2c60*/  STL [R1+0xf8], R0 ;  /* 0x0000f80001007387 */ /* 0x0003e80000100800 */
[----:B-1----:R0:W5:Y:S01]  /*2c70*/  LDL.LU R0, [R1+0x1e8] ;  /* 0x0001e80001007983 */ /* 0x0021620000300800 */
[----:B----4-:R-:W-:Y:S01]  /*2c80*/  FFMA.FTZ R170, R12, R11, R170 ;  /* 0x0000000b0caa7223 */ /* 0x010fe200000100aa */
[----:B--2---:R-:W-:-:S05]  /*2c90*/  FADD.FTZ R191, R191, R167 ;  /* 0x000000a7bfbf7221 */ /* 0x004fca0000010000 */
[----:B------:R-:W-:Y:S04]  /*2ca0*/  STL [R1+0x58], R191 ;  /* 0x000058bf01007387 */ /* 0x000fe80000100800 */
[----:B------:R1:W-:Y:S04]  /*2cb0*/  STL [R1+0x100], R173 ;  /* 0x000100ad01007387 */ /* 0x0003e80000100800 */
[----:B------:R2:W-:Y:S04]  /*2cc0*/  STL [R1+0xec], R170 ;  /* 0x0000ecaa01007387 */ /* 0x0005e80000100800 */
[----:B-1----:R-:W3:Y:S04]  /*2cd0*/  LDL.LU R173, [R1+0x50] ;  /* 0x0000500001ad7983 */ /* 0x002ee80000300800 */
[----:B--2---:R-:W2:Y:S01]  /*2ce0*/  LDL.LU R170, [R1+0xf0] ;  /* 0x0000f00001aa7983 */ /* 0x004ea20000300800 */
[----:B------:R-:W-:Y:S01]  /*2cf0*/  FMUL.FTZ R223, R223, R167 ;  /* 0x000000a7dfdf7220 */ /* 0x000fe20000410000 */
[----:B------:R-:W-:-:S03]  /*2d00*/  FMUL.FTZ R218, R218, R11 ;  /* 0x0000000bdada7220 */ /* 0x000fc60000410000 */
[----:B------:R-:W-:Y:S01]  /*2d10*/  FADD.FTZ R11, R168, R223 ;  /* 0x000000dfa80b7221 */ /* 0x000fe20000010000 */
[----:B------:R-:W-:Y:S01]  /*2d20*/  FFMA.FTZ R167, R16, R223, R169 ;  /* 0x000000df10a77223 */ /* 0x000fe200000100a9 */
[----:B------:R-:W-:Y:S01]  /*2d30*/  FADD.FTZ R192, R192, R166 ;  /* 0x000000a6c0c07221 */ /* 0x000fe20000010000 */
[----:B------:R-:W-:Y:S01]  /*2d40*/  FMUL.FTZ R221, R221, R166 ;  /* 0x000000a6dddd7220 */ /* 0x000fe20000410000 */
[----:B------:R-:W-:Y:S01]  /*2d50*/  FADD.FTZ R171, -R2, R171 ;  /* 0x000000ab02ab7221 */ /* 0x000fe20000010100 */
[----:B------:R-:W-:Y:S01]  /*2d60*/  FADD.FTZ R166, R11, R222 ;  /* 0x000000de0ba67221 */ /* 0x000fe20000010000 */
[----:B------:R-:W-:Y:S01]  /*2d70*/  FMUL.FTZ R11, R4, R219 ;  /* 0x000000db040b7220 */ /* 0x000fe20000410000 */
[----:B------:R-:W-:Y:S01]  /*2d80*/  FFMA.FTZ R168, R15, R222, R167 ;  /* 0x000000de0fa87223 */ /* 0x000fe200000100a7 */
[----:B------:R-:W-:Y:S01]  /*2d90*/  FMUL.FTZ R219, R252, R165 ;  /* 0x000000a5fcdb7220 */ /* 0x000fe20000410000 */
[----:B------:R-:W-:Y:S01]  /*2da0*/  FADD.FTZ R167, R166, R221 ;  /* 0x000000dda6a77221 */ /* 0x000fe20000010000 */
[----:B------:R-:W-:Y:S01]  /*2db0*/  FMUL.FTZ R252, R4, R171 ;  /* 0x000000ab04fc7220 */ /* 0x000fe20000410000 */
[----:B------:R-:W-:Y:S01]  /*2dc0*/  FADD.FTZ R175, R175, R165 ;  /* 0x000000a5afaf7221 */ /* 0x000fe20000010000 */
[----:B------:R-:W-:Y:S01]  /*2dd0*/  FFMA.FTZ R174, R11, R165, R174 ;  /* 0x000000a50bae7223 */ /* 0x000fe200000100ae */
[----:B------:R-:W-:Y:S01]  /*2de0*/  FADD.FTZ R165, R167, R220 ;  /* 0x000000dca7a57221 */ /* 0x000fe20000010000 */
[----:B------:R1:W-:Y:S01]  /*2df0*/  STL [R1+0x60], R192 ;  /* 0x000060c001007387 */ /* 0x0003e20000100800 */
[----:B------:R-:W-:-:S03]  /*2e00*/  FMUL.FTZ R167, R172, R164 ;  /* 0x000000a4aca77220 */ /* 0x000fc60000410000 */
[----:B------:R0:W-:Y:S04]  /*2e10*/  STL [R1+0x48], R175 ;  /* 0x000048af01007387 */ /* 0x0001e80000100800 */
[----:B------:R0:W-:Y:S01]  /*2e20*/  STL [R1+0xe8], R174 ;  /* 0x0000e8ae01007387 */ /* 0x0001e20000100800 */
[----:B------:R-:W-:-:S04]  /*2e30*/  FFMA.FTZ R166, R14, R221, R168 ;  /* 0x000000dd0ea67223 */ /* 0x000fc800000100a8 */
[----:B------:R-:W-:Y:S01]  /*2e40*/  FFMA.FTZ R166, R13, R220, R166 ;  /* 0x000000dc0da67223 */ /* 0x000fe200000100a6 */
[----:B------:R-:W-:-:S03]  /*2e50*/  FADD.FTZ R165, R165, R219 ;  /* 0x000000dba5a57221 */ /* 0x000fc60000010000 */
[----:B------:R-:W-:Y:S01]  /*2e60*/  FFMA.FTZ R166, R11, R219, R166 ;  /* 0x000000db0ba67223 */ /* 0x000fe200000100a6 */
[----:B------:R-:W-:Y:S01]  /*2e70*/  FADD.FTZ R165, R165, R218 ;  /* 0x000000daa5a57221 */ /* 0x000fe20000010000 */
[----:B------:R-:W-:Y:S02]  /*2e80*/  IADD3 R193, PT, PT, R193, 0x20, RZ ;  /* 0x00000020c1c17810 */ /* 0x000fe40007ffe0ff */
[----:B------:R-:W-:Y:S01]  /*2e90*/  IADD3 R3, PT, PT, R3, 0x20, RZ ;  /* 0x0000002003037810 */ /* 0x000fe20007ffe0ff */
[----:B-1----:R-:W-:Y:S01]  /*2ea0*/  FADD.FTZ R192, R165, R167 ;  /* 0x000000a7a5c07221 */ /* 0x002fe20000010000 */
[----:B------:R-:W-:Y:S01]  /*2eb0*/  IADD3 R190, PT, PT, R190, 0x20, RZ ;  /* 0x00000020bebe7810 */ /* 0x000fe20007ffe0ff */
[----:B---3--:R-:W-:Y:S01]  /*2ec0*/  FADD.FTZ R173, R173, R164 ;  /* 0x000000a4adad7221 */ /* 0x008fe20000010000 */
[----:B--2---:R-:W-:-:S04]  /*2ed0*/  FFMA.FTZ R170, R252, R164, R170 ;  /* 0x000000a4fcaa7223 */ /* 0x004fc800000100aa */
[----:B------:R0:W-:Y:S04]  /*2ee0*/  STL [R1+0x50], R173 ;  /* 0x000050ad01007387 */ /* 0x0001e80000100800 */
[----:B------:R0:W-:Y:S04]  /*2ef0*/  STL [R1+0xf0], R170 ;  /* 0x0000f0aa01007387 */ /* 0x0001e80000100800 */
[----:B------:R0:W-:Y:S01]  /*2f00*/  STL [R1+0x10], R167 ;  /* 0x000010a701007387 */ /* 0x0001e20000100800 */
[----:B------:R-:W-:-:S04]  /*2f10*/  FFMA.FTZ R164, R12, R218, R166 ;  /* 0x000000da0ca47223 */ /* 0x000fc800000100a6 */
[----:B------:R-:W-:-:S07]  /*2f20*/  FFMA.FTZ R191, R252, R167, R164 ;  /* 0x000000a7fcbf7223 */ /* 0x000fce00000100a4 */
.L_x_11400:
[----:B------:R-:W-:Y:S05]  /*2f30*/  BSYNC.RECONVERGENT B2 ;  /* 0x0000000000027941 */ /* 0x000fea0003800200 */
.L_x_11399:
[----:B------:R-:W-:Y:S04]  /*2f40*/  BSSY.RECONVERGENT B2, `(.L_x_11401) ;  /* 0x0000080000027945 */ /* 0x000fe80003800200 */
[----:B------:R-:W-:Y:S05]  /*2f50*/  @!P6 BRA `(.L_x_11402) ;  /* 0x0000000400f8e947 */ /* 0x000fea0003800000 */
[----:B-1----:R-:W1:Y:S01]  /*2f60*/  LDC.64 R168, c[0x0][0x428] ;  /* 0x00010a00ffa87b82 */ /* 0x002e620000000a00 */
[----:B-----5:R2:W-:Y:S07]  /*2f70*/  STL [R1+0x1f0], R6 ;  /* 0x0001f00601007387 */ /* 0x0205ee0000100800 */
[----:B------:R-:W3:Y:S01]  /*2f80*/  LDC.64 R8, c[0x0][0x3a8] ;  /* 0x0000ea00ff087b82 */ /* 0x000ee20000000a00 */
[----:B------:R-:W-:Y:S01]  /*2f90*/  ISETP.NE.U32.AND P0, PT, RZ, UR10, PT ;  /* 0x0000000aff007c0c */ /* 0x000fe2000bf05070 */
[----:B--2---:R-:W2:Y:S06]  /*2fa0*/  LDL.LU R6, [R1+0x34] ;  /* 0x0000340001067983 */ /* 0x004eac0000300800 */
[----:B------:R-:W4:Y:S01]  /*2fb0*/  LDC.64 R182, c[0x0][0x3b0] ;  /* 0x0000ec00ffb67b82 */ /* 0x000f220000000a00 */
[----:B-1----:R-:W-:-:S04]  /*2fc0*/  IMAD.WIDE.U32 R168, R193, 0x10, R168 ;  /* 0x00000010c1a87825 */ /* 0x002fc800078e00a8 */
[----:B---3--:R-:W-:Y:S02]  /*2fd0*/  IMAD.WIDE.U32 R8, R190, 0x20, R8 ;  /* 0x00000020be087825 */ /* 0x008fe400078e0008 */
[----:B0-----:R-:W3:Y:S04]  /*2fe0*/  LDG.E.128 R168, desc[UR6][R168.64] ;  /* 0x00000006a8a87981 */ /* 0x001ee8000c1e1d00 */
[----:B------:R-:W2:Y:S04]  /*2ff0*/  LDG.E.128 R164, desc[UR6][R8.64] ;  /* 0x0000000608a47981 */ /* 0x000ea8000c1e1d00 */
[----:B------:R0:W2:Y:S01]  /*3000*/  LDG.E.128 R172, desc[UR6][R8.64+0x10] ;  /* 0x0000100608ac7981 */ /* 0x0000a2000c1e1d00 */
[----:B------:R-:W-:-:S03]  /*3010*/  ISETP.NE.AND.EX P0, PT, RZ, UR11, PT, P0 ;  /* 0x0000000bff007c0c */ /* 0x000fc6000bf05300 */
[----:B------:R-:W2:Y:S04]  /*3020*/  LDL R217, [R1+0x178] ;  /* 0x0001780001d97983 */ /* 0x000ea80000100800 */
[----:B------:R1:W-:Y:S06]  /*3030*/  STL [R1+0x1ec], R5 ;  /* 0x0001ec0501007387 */ /* 0x0003ec0000100800 */
[----:B0-----:R-:W0:Y:S01]  /*3040*/  @P0 LDC.64 R8, c[0x0][0x438] ;  /* 0x00010e00ff080b82 */ /* 0x001e220000000a00 */
[----:B-1----:R-:W2:Y:S04]  /*3050*/  LDL.LU R5, [R1+0x3c] ;  /* 0x00003c0001057983 */ /* 0x002ea80000300800 */
[----:B------:R1:W-:Y:S04]  /*3060*/  STL [R1+0x1e8], R0 ;  /* 0x0001e80001007387 */ /* 0x0003e80000100800 */
[----:B-1----:R-:W2:Y:S04]  /*3070*/  LDL.LU R0, [R1+0xdc] ;  /* 0x0000dc0001007983 */ /* 0x002ea80000300800 */
[----:B------:R-:W2:Y:S01]  /*3080*/  LDL R198, [R1+0x17c] ;  /* 0x00017c0001c67983 */ /* 0x000ea20000100800 */
[----:B0-----:R-:W-:-:S03]  /*3090*/  @P0 IMAD.WIDE.U32 R8, R190, 0x20, R8 ;  /* 0x00000020be080825 */ /* 0x001fc600078e0008 */
[----:B------:R-:W2:Y:S04]  /*30a0*/  LDL R199, [R1+0x170] ;  /* 0x0001700001c77983 */ /* 0x000ea80000100800 */
[----:B------:R-:W5:Y:S04]  /*30b0*/  @P0 LDG.E.128 R132, desc[UR6][R8.64] ;  /* 0x0000000608840981 */ /* 0x000f68000c1e1d00 */
[----:B------:R4:W5:Y:S04]  /*30c0*/  @P0 LDG.E.128 R136, desc[UR6][R8.64+0x10] ;  /* 0x0000100608880981 */ /* 0x000968000c1e1d00 */
[----:B------:R-:W2:Y:S04]  /*30d0*/  LDL.LU R200, [R1+0x40] ;  /* 0x0000400001c87983 */ /* 0x000ea80000300800 */
[----:B------:R-:W2:Y:S01]  /*30e0*/  LDL R201, [R1+0x184] ;  /* 0x0001840001c97983 */ /* 0x000ea20000100800 */
[----:B----4-:R-:W-:-:S03]  /*30f0*/  IMAD.WIDE.U32 R8, R3, 0x8, R182 ;  /* 0x0000000803087825 */ /* 0x010fc600078e00b6 */
[----:B------:R-:W4:Y:S04]  /*3100*/  LDL.LU R202, [R1+0xc8] ;  /* 0x0000c80001ca7983 */ /* 0x000f280000300800 */
[----:B------:R2:W5:Y:S04]  /*3110*/  LDG.E.64 R182, desc[UR6][R8.64] ;  /* 0x0000000608b67981 */ /* 0x000568000c1e1b00 */
[----:B------:R-:W4:Y:S01]  /*3120*/  LDL R239, [R1+0x16c] ;  /* 0x00016c0001ef7983 */ /* 0x000f220000100800 */
[----:B---3--:R-:W-:Y:S02]  /*3130*/  PRMT R194, R168, 0x7632, R194 ;  /* 0x00007632a8c27816 */ /* 0x008fe400000000c2 */
[C---:B------:R-:W-:Y:S01]  /*3140*/  PRMT R195, R169.reuse, 0x7632, R195 ;  /* 0x00007632a9c37816 */ /* 0x040fe200000000c3 */
[C---:B--2---:R-:W-:Y:S01]  /*3150*/  FADD.FTZ R8, -R2.reuse, R166 ;  /* 0x000000a602087221 */ /* 0x044fe20000010100 */
[C---:B------:R-:W-:Y:S01]  /*3160*/  FADD.FTZ R9, -R2.reuse, R165 ;  /* 0x000000a502097221 */ /* 0x040fe20000010100 */
[----:B------:R-:W-:Y:S01]  /*3170*/  SHF.L.U32 R166, R169, 0x10, RZ ;  /* 0x00000010a9a67819 */ /* 0x000fe200000006ff */
[C---:B------:R-:W-:Y:S01]  /*3180*/  FADD.FTZ R10, -R2.reuse, R164 ;  /* 0x000000a4020a7221 */ /* 0x040fe20000010100 */
[C---:B------:R-:W-:Y:S01]  /*3190*/  PRMT R197, R171.reuse, 0x7632, R197 ;  /* 0x00007632abc57816 */ /* 0x040fe200000000c5 */
[C---:B------:R-:W-:Y:S01]  /*31a0*/  FADD.FTZ R169, -R2.reuse, R172 ;  /* 0x000000ac02a97221 */ /* 0x040fe20000010100 */
[----:B------:R-:W-:Y:S01]  /*31b0*/  SHF.L.U32 R165, R171, 0x10, RZ ;  /* 0x00000010aba57819 */ /* 0x000fe200000006ff */
[----:B------:R-:W-:Y:S01]  /*31c0*/  FADD.FTZ R7, -R2, R167 ;  /* 0x000000a702077221 */ /* 0x000fe20000010100 */
[C---:B------:R-:W-:Y:S01]  /*31d0*/  PRMT R196, R170.reuse, 0x7632, R196 ;  /* 0x00007632aac47816 */ /* 0x040fe200000000c4 */
[----:B------:R-:W2:Y:S01]  /*31e0*/  LDL R172, [R1+0x174] ;  /* 0x0001740001ac7983 */ /* 0x000ea20000100800 */
[----:B------:R-:W-:Y:S01]  /*31f0*/  SHF.L.U32 R164, R170, 0x10, RZ ;  /* 0x00000010aaa47819 */ /* 0x000fe200000006ff */
[----:B------:R-:W-:Y:S01]  /*3200*/  FADD.FTZ R171, -R2, R173 ;  /* 0x000000ad02ab7221 */ /* 0x000fe20000010100 */
[----:B------:R-:W-:Y:S01]  /*3210*/  SHF.L.U32 R167, R168, 0x10, RZ ;  /* 0x00000010a8a77819 */ /* 0x000fe200000006ff */
[----:B------:R-:W3:Y:S01]  /*3220*/  LDL.LU R173, [R1+0xe0] ;  /* 0x0000e00001ad7983 */ /* 0x000ee20000300800 */
[----:B------:R-:W-:Y:S01]  /*3230*/  FADD.FTZ R170, -R2, R174 ;  /* 0x000000ae02aa7221 */ /* 0x000fe20000010100 */
[----:B------:R-:W-:-:S02]  /*3240*/  SHF.L.U32 R168, R194, 0x10, RZ ;  /* 0x00000010c2a87819 */ /* 0x000fc400000006ff */
[----:B------:R-:W4:Y:S04]  /*3250*/  LDL.LU R174, [R1+0xcc] ;  /* 0x0000cc0001ae7983 */ /* 0x000f280000300800 */
[----:B------:R-:W2:Y:S01]  /*3260*/  LDL.LU R194, [R1+0xd4] ;  /* 0x0000d40001c27983 */ /* 0x000ea20000300800 */
[----:B------:R-:W-:Y:S01]  /*3270*/  FADD.FTZ R6, R6, R167 ;  /* 0x000000a706067221 */ /* 0x000fe20000010000 */
[----:B------:R-:W-:Y:S01]  /*3280*/  FMUL.FTZ R10, R4, R10 ;  /* 0x0000000a040a7220 */ /* 0x000fe20000410000 */
[----:B------:R-:W-:-:S03]  /*3290*/  FMUL.FTZ R217, R217, R167 ;  /* 0x000000a7d9d97220 */ /* 0x000fc60000410000 */
[----:B------:R0:W-:Y:S04]  /*32a0*/  STL [R1+0x34], R6 ;  /* 0x0000340601007387 */ /* 0x0001e80000100800 */
[----:B0-----:R0:W5:Y:S01]  /*32b0*/  LDL.LU R6, [R1+0x1f0] ;  /* 0x0001f00001067983 */ /* 0x0011620000300800 */
[----:B--2---:R-:W-:Y:S01]  /*32c0*/  FFMA.FTZ R194, R10, R167, R194 ;  /* 0x000000a70ac27223 */ /* 0x004fe200000100c2 */
[----:B------:R-:W-:Y:S02]  /*32d0*/  SHF.L.U32 R167, R195, 0x10, RZ ;  /* 0x00000010c3a77819 */ /* 0x000fe400000006ff */
[----:B------:R-:W2:Y:S01]  /*32e0*/  LDL R195, [R1+0x180] ;  /* 0x0001800001c37983 */ /* 0x000ea20000100800 */
[----:B------:R-:W-:Y:S01]  /*32f0*/  FMUL.FTZ R8, R4, R8 ;  /* 0x0000000804087220 */ /* 0x000fe20000410000 */
[----:B------:R-:W-:-:S02]  /*3300*/  FADD.FTZ R5, R5, R166 ;  /* 0x000000a605057221 */ /* 0x000fc40000010000 */
[----:B------:R1:W-:Y:S01]  /*3310*/  STL [R1+0xd4], R194 ;  /* 0x0000d4c201007387 */ /* 0x0003e20000100800 */
[-C--:B------:R-:W-:Y:S01]  /*3320*/  FFMA.FTZ R0, R8, R166.reuse, R0 ;  /* 0x000000a608007223 */ /* 0x080fe20000010000 */
[----:B-1----:R-:W-:Y:S02]  /*3330*/  FMUL.FTZ R194, R4, R169 ;  /* 0x000000a904c27220 */ /* 0x002fe40000410000 */
[----:B------:R-:W3:Y:S04]  /*3340*/  LDL R169, [R1+0x168] ;  /* 0x0001680001a97983 */ /* 0x000ee80000100800 */
[----:B------:R1:W-:Y:S04]  /*3350*/  STL [R1+0x3c], R5 ;  /* 0x00003c0501007387 */ /* 0x0003e80000100800 */
[----:B-1----:R0:W5:Y:S04]  /*3360*/  LDL.LU R5, [R1+0x1ec] ;  /* 0x0001ec0001057983 */ /* 0x0021680000300800 */
[----:B------:R1:W-:Y:S04]  /*3370*/  STL [R1+0xdc], R0 ;  /* 0x0000dc0001007387 */ /* 0x0003e80000100800 */
[----:B-1----:R0:W5:Y:S01]  /*3380*/  LDL.LU R0, [R1+0x1e8] ;  /* 0x0001e80001007983 */ /* 0x0021620000300800 */
[----:B--2---:R-:W-:Y:S01]  /*3390*/  FMUL.FTZ R195, R195, R166 ;  /* 0x000000a6c3c37220 */ /* 0x004fe20000410000 */
[----:B------:R-:W-:-:S02]  /*33a0*/  SHF.L.U32 R166, R196, 0x10, RZ ;  /* 0x00000010c4a67819 */ /* 0x000fc400000006ff */
[----:B------:R-:W2:Y:S01]  /*33b0*/  LDL.LU R196, [R1+0xc4] ;  /* 0x0000c40001c47983 */ /* 0x000ea20000300800 */
[----:B------:R-:W-:Y:S01]  /*33c0*/  FADD.FTZ R248, R248, R164 ;  /* 0x000000a4f8f87221 */ /* 0x000fe20000010000 */
[----:B--2---:R-:W-:-:S05]  /*33d0*/  FFMA.FTZ R196, R194, R164, R196 ;  /* 0x000000a4c2c47223 */ /* 0x004fca00000100c4 */
[----:B------:R3:W-:Y:S02]  /*33e0*/  STL [R1+0xc4], R196 ;  /* 0x0000c4c401007387 */ /* 0x0007e40000100800 */
[----:B---3--:R-:W-:Y:S01]  /*33f0*/  FMUL.FTZ R196, R169, R164 ;  /* 0x000000a4a9c47220 */ /* 0x008fe20000410000 */
[----:B------:R-:W-:Y:S01]  /*3400*/  SHF.L.U32 R164, R197, 0x10, RZ ;  /* 0x00000010c5a47819 */ /* 0x000fe200000006ff */
[----:B------:R-:W-:Y:S01]  /*3410*/  FMUL.FTZ R197, R4, R170 ;  /* 0x000000aa04c57220 */ /* 0x000fe20000410000 */
[----:B------:R-:W-:Y:S01]  /*3420*/  FADD.FTZ R169, R192, R217 ;  /* 0x000000d9c0a97221 */ /* 0x000fe20000010000 */
[----:B------:R-:W-:Y:S01]  /*3430*/  FFMA.FTZ R170, R10, R217, R191 ;  /* 0x000000d90aaa7223 */ /* 0x000fe200000100bf */
[----:B------:R-:W2:Y:S04]  /*3440*/  LDL.LU R192, [R1+0x38] ;  /* 0x0000380001c07983 */ /* 0x000ea80000300800 */
[----:B------:R-:W3:Y:S01]  /*3450*/  LDL.LU R191, [R1+0xd8] ;  /* 0x0000d80001bf7983 */ /* 0x000ee20000300800 */
[----:B------:R-:W-:Y:S01]  /*3460*/  FMUL.FTZ R9, R4, R9 ;  /* 0x0000000904097220 */ /* 0x000fe20000410000 */
[----:B------:R-:W-:Y:S01]  /*3470*/  FMUL.FTZ R198, R198, R168 ;  /* 0x000000a8c6c67220 */ /* 0x000fe20000410000 */
[----:B------:R-:W-:Y:S01]  /*3480*/  FMUL.FTZ R7, R4, R7 ;  /* 0x0000000704077220 */ /* 0x000fe20000410000 */
[----:B----4-:R-:W-:Y:S01]  /*3490*/  FFMA.FTZ R174, R197, R165, R174 ;  /* 0x000000a5c5ae7223 */ /* 0x010fe200000100ae */
[----:B------:R-:W-:-:S02]  /*34a0*/  FADD.FTZ R200, R200, R167 ;  /* 0x000000a7c8c87221 */ /* 0x000fc40000010000 */
[----:B------:R-:W-:Y:S01]  /*34b0*/  FFMA.FTZ R173, R7, R167, R173 ;  /* 0x000000a707ad7223 */ /* 0x000fe200000100ad */
[----:B--2---:R-:W-:Y:S01]  /*34c0*/  FADD.FTZ R192, R192, R168 ;  /* 0x000000a8c0c07221 */ /* 0x004fe20000010000 */
[----:B---3--:R-:W-:-:S05]  /*34d0*/  FFMA.FTZ R191, R9, R168, R191 ;  /* 0x000000a809bf7223 */ /* 0x008fca00000100bf */
[----:B------:R-:W-:Y:S04]  /*34e0*/  STL [R1+0xd8], R191 ;  /* 0x0000d8bf01007387 */ /* 0x000fe80000100800 */
[----:B------:R-:W-:Y:S04]  /*34f0*/  STL [R1+0x38], R192 ;  /* 0x000038c001007387 */ /* 0x000fe80000100800 */
[----:B------:R-:W2:Y:S04]  /*3500*/  LDL.LU R168, [R1+0xd0] ;  /* 0x0000d00001a87983 */ /* 0x000ea80000300800 */
[----:B------:R-:W-:Y:S04]  /*3510*/  STL [R1+0xcc], R174 ;  /* 0x0000ccae01007387 */ /* 0x000fe80000100800 */
[----:B------:R-:W-:Y:S04]  /*3520*/  STL [R1+0xe0], R173 ;  /* 0x0000e0ad01007387 */ /* 0x000fe80000100800 */
[----:B------:R1:W-:Y:S01]  /*3530*/  STL [R1+0x40], R200 ;  /* 0x000040c801007387 */ /* 0x0003e20000100800 */
[----:B------:R-:W-:Y:S01]  /*3540*/  FFMA.FTZ R170, R9, R198, R170 ;  /* 0x000000c609aa7223 */ /* 0x000fe200000100aa */
[----:B------:R-:W-:Y:S01]  /*3550*/  FADD.FTZ R175, -R2, R175 ;  /* 0x000000af02af7221 */ /* 0x000fe20000010100 */
[----:B-1----:R-:W-:Y:S01]  /*3560*/  FMUL.FTZ R200, R201, R167 ;  /* 0x000000a7c9c87220 */ /* 0x002fe20000410000 */
[----:B------:R-:W-:Y:S01]  /*3570*/  FMUL.FTZ R201, R4, R171 ;  /* 0x000000ab04c97220 */ /* 0x000fe20000410000 */
[----:B------:R-:W-:-:S03]  /*3580*/  FFMA.FTZ R167, R8, R195, R170 ;  /* 0x000000c308a77223 */ /* 0x000fc600000100aa */
[----:B------:R-:W-:Y:S01]  /*3590*/  FFMA.FTZ R202, R201, R166, R202 ;  /* 0x000000a6c9ca7223 */ /* 0x000fe200000100ca */
[----:B------:R-:W-:-:S04]  /*35a0*/  FFMA.FTZ R167, R7, R200, R167 ;  /* 0x000000c807a77223 */ /* 0x000fc800000100a7 */
[----:B------:R1:W-:Y:S01]  /*35b0*/  STL [R1+0xc8], R202 ;  /* 0x0000c8ca01007387 */ /* 0x0003e20000100800 */
[----:B------:R-:W-:Y:S01]  /*35c0*/  FADD.FTZ R249, R249, R166 ;  /* 0x000000a6f9f97221 */ /* 0x000fe20000010000 */
[----:B------:R-:W-:Y:S01]  /*35d0*/  FADD.FTZ R250, R250, R165 ;  /* 0x000000a5fafa7221 */ /* 0x000fe20000010000 */
[----:B------:R-:W-:Y:S01]  /*35e0*/  FMUL.FTZ R199, R199, R165 ;  /* 0x000000a5c7c77220 */ /* 0x000fe20000410000 */
[----:B-1----:R-:W-:Y:S01]  /*35f0*/  FMUL.FTZ R202, R239, R166 ;  /* 0x000000a6efca7220 */ /* 0x002fe20000410000 */
[----:B------:R-:W-:Y:S01]  /*3600*/  FMUL.FTZ R239, R4, R175 ;  /* 0x000000af04ef7220 */ /* 0x000fe20000410000 */
[----:B------:R-:W-:Y:S01]  /*3610*/  FFMA.FTZ R166, R194, R196, R167 ;  /* 0x000000c4c2a67223 */ /* 0x000fe200000100a7 */
[----:B------:R-:W-:Y:S01]  /*3620*/  FMUL.FTZ R167, R172, R164 ;  /* 0x000000a4aca77220 */ /* 0x000fe20000410000 */
[----:B------:R-:W-:-:S04]  /*3630*/  FADD.FTZ R165, R169, R198 ;  /* 0x000000c6a9a57221 */ /* 0x000fc80000010000 */
[----:B------:R-:W-:-:S04]  /*3640*/  FADD.FTZ R165, R165, R195 ;  /* 0x000000c3a5a57221 */ /* 0x000fc80000010000 */
[----:B------:R-:W-:-:S04]  /*3650*/  FADD.FTZ R165, R165, R200 ;  /* 0x000000c8a5a57221 */ /* 0x000fc80000010000 */
[----:B------:R-:W-:Y:S01]  /*3660*/  FADD.FTZ R165, R165, R196 ;  /* 0x000000c4a5a57221 */ /* 0x000fe20000010000 */
[----:B------:R-:W-:-:S03]  /*3670*/  FFMA.FTZ R166, R201, R202, R166 ;  /* 0x000000cac9a67223 */ /* 0x000fc600000100a6 */
[----:B------:R-:W-:Y:S01]  /*3680*/  FADD.FTZ R165, R165, R202 ;  /* 0x000000caa5a57221 */ /* 0x000fe20000010000 */
[----:B------:R-:W-:-:S03]  /*3690*/  FADD.FTZ R251, R251, R164 ;  /* 0x000000a4fbfb7221 */ /* 0x000fc60000010000 */
[----:B------:R-:W-:Y:S01]  /*36a0*/  FADD.FTZ R165, R165, R199 ;  /* 0x000000c7a5a57221 */ /* 0x000fe20000010000 */
[----:B------:R-:W-:Y:S02]  /*36b0*/  IADD3 R193, PT, PT, R193, 0x20, RZ ;  /* 0x00000020c1c17810 */ /* 0x000fe40007ffe0ff */
[----:B------:R-:W-:Y:S01]  /*36c0*/  IADD3 R3, PT, PT, R3, 0x20, RZ ;  /* 0x0000002003037810 */ /* 0x000fe20007ffe0ff */
[----:B------:R-:W-:Y:S01]  /*36d0*/  FADD.FTZ R192, R165, R167 ;  /* 0x000000a7a5c07221 */ /* 0x000fe20000010000 */
[----:B------:R-:W-:Y:S01]  /*36e0*/  IADD3 R190, PT, PT, R190, 0x20, RZ ;  /* 0x00000020bebe7810 */ /* 0x000fe20007ffe0ff */
[----:B--2---:R-:W-:-:S05]  /*36f0*/  FFMA.FTZ R168, R239, R164, R168 ;  /* 0x000000a4efa87223 */ /* 0x004fca00000100a8 */
[----:B------:R0:W-:Y:S04]  /*3700*/  STL [R1+0xd0], R168 ;  /* 0x0000d0a801007387 */ /* 0x0001e80000100800 */
[----:B------:R0:W-:Y:S01]  /*3710*/  STL [R1+0xc], R167 ;  /* 0x00000ca701007387 */ /* 0x0001e20000100800 */
[----:B------:R-:W-:-:S04]  /*3720*/  FFMA.FTZ R164, R197, R199, R166 ;  /* 0x000000c7c5a47223 */ /* 0x000fc800000100a6 */
[----:B------:R-:W-:-:S07]  /*3730*/  FFMA.FTZ R191, R239, R167, R164 ;  /* 0x000000a7efbf7223 */ /* 0x000fce00000100a4 */
.L_x_11402:
[----:B------:R-:W-:Y:S05]  /*3740*/  BSYNC.RECONVERGENT B2 ;  /* 0x0000000000027941 */ /* 0x000fea0003800200 */
.L_x_11401:
[----:B-----5:R-:W-:-:S04]  /*3750*/  ISETP.GE.U32.AND P0, PT, R6, 0xa0, PT ;  /* 0x000000a00600780c */ /* 0x020fc80003f06070 */
[----:B------:R-:W-:-:S05]  /*3760*/  P2R R164, PR, RZ, 0x1 ;  /* 0x00000001ffa47803 */ /* 0x000fca0000000000 */
[----:B------:R2:W-:Y:S04]  /*3770*/  STL [R1+0x30], R164 ;  /* 0x000030a401007387 */ /* 0x0005e80000100800 */
[----:B------:R-:W-:Y:S05]  /*3780*/  @!P0 BRA `(.L_x_11403) ;  /* 0x0000000c005c8947 */ /* 0x000fea0003800000 */
[----:B------:R-:W-:Y:S01]  /*3790*/  ISETP.NE.U32.AND P0, PT, RZ, UR10, PT ;  /* 0x0000000aff007c0c */ /* 0x000fe2000bf05070 */
[----:B01----:R-:W0:Y:S01]  /*37a0*/  LDC.64 R168, c[0x0][0x3a8] ;  /* 0x0000ea00ffa87b82 */ /* 0x003e220000000a00 */
[----:B------:R-:W3:Y:S02]  /*37b0*/  LDL R211, [R1+0x160] ;  /* 0x0001600001d37983 */ /* 0x000ee40000100800 */
[----:B------:R-:W-:Y:S02]  /*37c0*/  ISETP.NE.AND.EX P0, PT, RZ, UR11, PT, P0 ;  /* 0x0000000bff007c0c */ /* 0x000fe4000bf05300 */
[----:B------:R-:W4:Y:S03]  /*37d0*/  LDL R212, [R1+0x148] ;  /* 0x0001480001d47983 */ /* 0x000f260000100800 */
[----:B------:R-:W1:Y:S01]  /*37e0*/  LDC.64 R172, c[0x0][0x428] ;  /* 0x00010a00ffac7b82 */ /* 0x000e620000000a00 */
[----:B------:R-:W4:Y:S04]  /*37f0*/  LDL R213, [R1+0x15c] ;  /* 0x00015c0001d57983 */ /* 0x000f280000100800 */
[----:B------:R-:W4:Y:S03]  /*3800*/  LDL.LU R214, [R1+0xc0] ;  /* 0x0000c00001d67983 */ /* 0x000f260000300800 */
[----:B--2---:R-:W2:Y:S01]  /*3810*/  @P0 LDC.64 R164, c[0x0][0x438] ;  /* 0x00010e00ffa40b82 */ /* 0x004ea20000000a00 */
[----:B------:R-:W4:Y:S04]  /*3820*/  LDL R215, [R1+0x164] ;  /* 0x0001640001d77983 */ /* 0x000f280000100800 */
[----:B------:R-:W4:Y:S01]  /*3830*/  LDL R216, [R1+0x150] ;  /* 0x0001500001d87983 */ /* 0x000f220000100800 */
[----:B0-----:R-:W-:-:S02]  /*3840*/  IMAD.WIDE.U32 R168, R190, 0x20, R168 ;  /* 0x00000020bea87825 */ /* 0x001fc400078e00a8 */
[----:B------:R-:W0:Y:S02]  /*3850*/  LDC.64 R184, c[0x0][0x3b0] ;  /* 0x0000ec00ffb87b82 */ /* 0x000e240000000a00 */
[----:B--2---:R-:W-:-:S05]  /*3860*/  @P0 IMAD.WIDE.U32 R164, R190, 0x20, R164 ;  /* 0x00000020bea40825 */ /* 0x004fca00078e00a4 */
[----:B------:R-:W5:Y:S04]  /*3870*/  @P0 LDG.E.128 R140, desc[UR6][R164.64] ;  /* 0x00000006a48c0981 */ /* 0x000f68000c1e1d00 */
[----:B------:R2:W5:Y:S01]  /*3880*/  @P0 LDG.E.128 R144, desc[UR6][R164.64+0x10] ;  /* 0x00001006a4900981 */ /* 0x000562000c1e1d00 */
[----:B-1----:R-:W-:-:S04]  /*3890*/  IMAD.WIDE.U32 R172, R193, 0x10, R172 ;  /* 0x00000010c1ac7825 */ /* 0x002fc800078e00ac */
[----:B0-----:R-:W-:Y:S02]  /*38a0*/  IMAD.WIDE.U32 R184, R3, 0x8, R184 ;  /* 0x0000000803b87825 */ /* 0x001fe400078e00b8 */
[----:B------:R-:W3:Y:S04]  /*38b0*/  LDG.E.128 R172, desc[UR6][R172.64] ;  /* 0x00000006acac7981 */ /* 0x000ee8000c1e1d00 */
[----:B------:R-:W2:Y:S04]  /*38c0*/  LDG.E.128 R164, desc[UR6][R168.64] ;  /* 0x00000006a8a47981 */ /* 0x000ea8000c1e1d00 */
[----:B------:R-:W5:Y:S04]  /*38d0*/  LDG.E.64 R184, desc[UR6][R184.64] ;  /* 0x00000006b8b87981 */ /* 0x000f68000c1e1b00 */
[----:B------:R-:W4:Y:S01]  /*38e0*/  LDG.E.128 R168, desc[UR6][R168.64+0x10] ;  /* 0x00001006a8a87981 */ /* 0x000f22000c1e1d00 */
[C---:B--2---:R-:W-:Y:S01]  /*38f0*/  FADD.FTZ R190, -R2.reuse, R164 ;  /* 0x000000a402be7221 */ /* 0x044fe20000010100 */
[C---:B------:R-:W-:Y:S01]  /*3900*/  FADD.FTZ R3, -R2.reuse, R165 ;  /* 0x000000a502037221 */ /* 0x040fe20000010100 */
[C---:B------:R-:W-:Y:S01]  /*3910*/  FADD.FTZ R166, -R2.reuse, R166 ;  /* 0x000000a602a67221 */ /* 0x040fe20000010100 */
[----:B------:R-:W-:Y:S01]  /*3920*/  FADD.FTZ R167, -R2, R167 ;  /* 0x000000a702a77221 */ /* 0x000fe20000010100 */
[C---:B------:R-:W-:Y:S01]  /*3930*/  FMUL.FTZ R203, R4.reuse, R190 ;  /* 0x000000be04cb7220 */ /* 0x040fe20000410000 */
[C---:B------:R-:W-:Y:S01]  /*3940*/  FMUL.FTZ R204, R4.reuse, R3 ;  /* 0x0000000304cc7220 */ /* 0x040fe20000410000 */
[----:B------:R-:W2:Y:S01]  /*3950*/  LDL R190, [R1+0x154] ;  /* 0x0001540001be7983 */ /* 0x000ea20000100800 */
[----:B------:R-:W-:Y:S01]  /*3960*/  FMUL.FTZ R205, R4, R166 ;  /* 0x000000a604cd7220 */ /* 0x000fe20000410000 */
[C---:B----4-:R-:W-:Y:S01]  /*3970*/  FADD.FTZ R164, -R2.reuse, R168 ;  /* 0x000000a802a47221 */ /* 0x050fe20000010100 */
[----:B------:R-:W-:Y:S01]  /*3980*/  FADD.FTZ R165, -R2, R169 ;  /* 0x000000a902a57221 */ /* 0x000fe20000010100 */
[----:B------:R-:W4:Y:S01]  /*3990*/  LDL R3, [R1+0x158] ;  /* 0x0001580001037983 */ /* 0x000f220000100800 */
[C---:B------:R-:W-:Y:S01]  /*39a0*/  FMUL.FTZ R206, R4.reuse, R167 ;  /* 0x000000a704ce7220 */ /* 0x040fe20000410000 */
[----:B------:R-:W-:-:S02]  /*39b0*/  FMUL.FTZ R207, R4, R164 ;  /* 0x000000a404cf7220 */ /* 0x000fc40000410000 */
[----:B------:R-:W2:Y:S01]  /*39c0*/  LDL.LU R166, [R1+0xa4] ;  /* 0x0000a40001a67983 */ /* 0x000ea20000300800 */
[----:B------:R-:W-:-:S03]  /*39d0*/  FMUL.FTZ R208, R4, R165 ;  /* 0x000000a504d07220 */ /* 0x000fc60000410000 */
[----:B------:R-:W2:Y:S04]  /*39e0*/  LDL.LU R167, [R1+0xb8] ;  /* 0x0000b80001a77983 */ /* 0x000ea80000300800 */
[----:B------:R-:W2:Y:S04]  /*39f0*/  LDL.LU R164, [R1+0xbc] ;  /* 0x0000bc0001a47983 */ /* 0x000ea80000300800 */
[----:B------:R-:W2:Y:S01]  /*3a00*/  LDL.LU R165, [R1+0xb4] ;  /* 0x0000b40001a57983 */ /* 0x000ea20000300800 */
[C---:B------:R-:W-:Y:S01]  /*3a10*/  FADD.FTZ R170, -R2.reuse, R170 ;  /* 0x000000aa02aa7221 */ /* 0x040fe20000010100 */
[----:B------:R-:W-:Y:S01]  /*3a20*/  FADD.FTZ R2, -R2, R171 ;  /* 0x000000ab02027221 */ /* 0x000fe20000010100 */
[----:B---3--:R-:W-:-:S02]  /*3a30*/  SHF.L.U32 R171, R172, 0x10, RZ ;  /* 0x00000010acab7819 */ /* 0x008fc400000006ff */
[----:B------:R-:W-:Y:S02]  /*3a40*/  PRMT R210, R172, 0x7632, R210 ;  /* 0x00007632acd27816 */ /* 0x000fe400000000d2 */
[----:B------:R-:W-:Y:S02]  /*3a50*/  SHF.L.U32 R169, R173, 0x10, RZ ;  /* 0x00000010ada97819 */ /* 0x000fe400000006ff */
[C---:B------:R-:W-:Y:S02]  /*3a60*/  PRMT R172, R174.reuse, 0x7632, R172 ;  /* 0x00007632aeac7816 */ /* 0x040fe400000000ac */
[----:B------:R-:W-:Y:S01]  /*3a70*/  SHF.L.U32 R168, R174, 0x10, RZ ;  /* 0x00000010aea87819 */ /* 0x000fe200000006ff */
[C---:B------:R-:W-:Y:S01]  /*3a80*/  FMUL.FTZ R174, R4.reuse, R2 ;  /* 0x0000000204ae7220 */ /* 0x040fe20000410000 */
[----:B------:R-:W-:Y:S01]  /*3a90*/  FMUL.FTZ R209, R4, R170 ;  /* 0x000000aa04d17220 */ /* 0x000fe20000410000 */
[----:B------:R-:W-:Y:S01]  /*3aa0*/  SHF.L.U32 R2, R210, 0x10, RZ ;  /* 0x00000010d2027819 */ /* 0x000fe200000006ff */
[----:B------:R-:W3:Y:S01]  /*3ab0*/  LDL.LU R170, [R1+0xb0] ;  /* 0x0000b00001aa7983 */ /* 0x000ee20000300800 */
[----:B------:R-:W-:-:S03]  /*3ac0*/  FADD.FTZ R244, R244, R171 ;  /* 0x000000abf4f47221 */ /* 0x000fc60000010000 */
[----:B------:R-:W-:Y:S01]  /*3ad0*/  STL [R1+0x24], R174 ;  /* 0x000024ae01007387 */ /* 0x000fe20000100800 */
[----:B------:R-:W-:Y:S01]  /*3ae0*/  FADD.FTZ R246, R246, R169 ;  /* 0x000000a9f6f67221 */ /* 0x000fe20000010000 */
[----:B------:R-:W-:Y:S01]  /*3af0*/  FMUL.FTZ R211, R211, R169 ;  /* 0x000000a9d3d37220 */ /* 0x000fe20000410000 */
[----:B----4-:R-:W-:Y:S01]  /*3b00*/  FMUL.FTZ R210, R3, R171 ;  /* 0x000000ab03d27220 */ /* 0x010fe20000410000 */
[----:B--2---:R-:W-:Y:S01]  /*3b10*/  FFMA.FTZ R164, R205, R169, R164 ;  /* 0x000000a9cda47223 */ /* 0x004fe200000100a4 */
[----:B------:R-:W-:Y:S02]  /*3b20*/  FFMA.FTZ R165, R203, R171, R165 ;  /* 0x000000abcba57223 */ /* 0x000fe400000100a5 */
[----:B------:R-:W2:Y:S04]  /*3b30*/  LDL.LU R171, [R1+0xac] ;  /* 0x0000ac0001ab7983 */ /* 0x000ea80000300800 */
[----:B------:R0:W-:Y:S04]  /*3b40*/  STL [R1+0xb4], R165 ;  /* 0x0000b4a501007387 */ /* 0x0001e80000100800 */
[----:B------:R1:W-:Y:S01]  /*3b50*/  STL [R1+0xbc], R164 ;  /* 0x0000bca401007387 */ /* 0x0003e20000100800 */
[----:B0-----:R-:W-:-:S03]  /*3b60*/  SHF.L.U32 R165, R172, 0x10, RZ ;  /* 0x00000010aca57819 */ /* 0x001fc600000006ff */
[----:B------:R-:W4:Y:S04]  /*3b70*/  LDL.LU R172, [R1+0xa8] ;  /* 0x0000a80001ac7983 */ /* 0x000f280000300800 */
[----:B------:R-:W4:Y:S01]  /*3b80*/  LDL R169, [R1+0x14c] ;  /* 0x00014c0001a97983 */ /* 0x000f220000100800 */
[----:B------:R-:W-:Y:S01]  /*3b90*/  PRMT R193, R173, 0x7632, R193 ;  /* 0x00007632adc17816 */ /* 0x000fe200000000c1 */
[----:B------:R-:W-:-:S03]  /*3ba0*/  FFMA.FTZ R166, R207, R168, R166 ;  /* 0x000000a8cfa67223 */ /* 0x000fc600000100a6 */
[----:B------:R-:W-:Y:S01]  /*3bb0*/  SHF.L.U32 R3, R193, 0x10, RZ ;  /* 0x00000010c1037819 */ /* 0x000fe200000006ff */
[-C--:B------:R-:W-:Y:S01]  /*3bc0*/  FFMA.FTZ R167, R204, R2.reuse, R167 ;  /* 0x00000002cca77223 */ /* 0x080fe200000100a7 */
[C---:B------:R-:W-:Y:S02]  /*3bd0*/  PRMT R173, R175.reuse, 0x7632, R173 ;  /* 0x00007632afad7816 */ /* 0x040fe400000000ad */
[----:B------:R-:W-:Y:S01]  /*3be0*/  SHF.L.U32 R175, R175, 0x10, RZ ;  /* 0x00000010afaf7819 */ /* 0x000fe200000006ff */
[----:B------:R-:W-:Y:S01]  /*3bf0*/  FFMA.FTZ R214, R206, R3, R214 ;  /* 0x00000003ced67223 */ /* 0x000fe200000100d6 */
[----:B-1----:R-:W-:Y:S01]  /*3c00*/  SHF.L.U32 R164, R173, 0x10, RZ ;  /* 0x00000010ada47819 */ /* 0x002fe200000006ff */
[----:B------:R0:W-:Y:S01]  /*3c10*/  STL [R1+0xa4], R166 ;  /* 0x0000a4a601007387 */ /* 0x0001e20000100800 */
[----:B------:R-:W-:-:S03]  /*3c20*/  FMUL.FTZ R213, R213, R2 ;  /* 0x00000002d5d57220 */ /* 0x000fc60000410000 */
[----:B------:R1:W-:Y:S01]  /*3c30*/  STL [R1+0xb8], R167 ;  /* 0x0000b8a701007387 */ /* 0x0003e20000100800 */
[----:B------:R-:W-:Y:S01]  /*3c40*/  FADD.FTZ R245, R245, R2 ;  /* 0x00000002f5f57221 */ /* 0x000fe20000010000 */
[----:B------:R-:W-:Y:S02]  /*3c50*/  FADD.FTZ R241, R241, R165 ;  /* 0x000000a5f1f17221 */ /* 0x000fe40000010000 */
[----:B------:R1:W-:Y:S01]  /*3c60*/  STL [R1+0xc0], R214 ;  /* 0x0000c0d601007387 */ /* 0x0003e20000100800 */
[----:B0-----:R-:W-:Y:S01]  /*3c70*/  FADD.FTZ R166, R192, R210 ;  /* 0x000000d2c0a67221 */ /* 0x001fe20000010000 */
[----:B---3--:R-:W-:Y:S01]  /*3c80*/  FFMA.FTZ R170, R174, R164, R170 ;  /* 0x000000a4aeaa7223 */ /* 0x008fe200000100aa */
[----:B-1----:R-:W-:Y:S02]  /*3c90*/  FFMA.FTZ R167, R203, R210, R191 ;  /* 0x000000d2cba77223 */ /* 0x002fe400000100bf */
[----:B------:R-:W-:Y:S01]  /*3ca0*/  FADD.FTZ R2, R166, R213 ;  /* 0x000000d5a6027221 */ /* 0x000fe20000010000 */
[----:B------:R-:W-:Y:S01]  /*3cb0*/  FMUL.FTZ R214, R215, R3 ;  /* 0x00000003d7d67220 */ /* 0x000fe20000410000 */
[----:B------:R-:W-:Y:S01]  /*3cc0*/  FFMA.FTZ R166, R204, R213, R167 ;  /* 0x000000d5cca67223 */ /* 0x000fe200000100a7 */
[----:B------:R-:W-:Y:S01]  /*3cd0*/  FADD.FTZ R247, R247, R3 ;  /* 0x00000003f7f77221 */ /* 0x000fe20000010000 */
[----:B------:R-:W-:-:S02]  /*3ce0*/  FADD.FTZ R2, R2, R211 ;  /* 0x000000d302027221 */ /* 0x000fc40000010000 */
[----:B------:R-:W-:Y:S01]  /*3cf0*/  FFMA.FTZ R3, R205, R211, R166 ;  /* 0x000000d3cd037223 */ /* 0x000fe200000100a6 */
[----:B------:R-:W-:Y:S01]  /*3d00*/  FMUL.FTZ R212, R212, R168 ;  /* 0x000000a8d4d47220 */ /* 0x000fe20000410000 */
[----:B------:R-:W-:Y:S02]  /*3d10*/  FADD.FTZ R2, R2, R214 ;  /* 0x000000d602027221 */ /* 0x000fe40000010000 */
[----:B------:R-:W-:Y:S02]  /*3d20*/  FFMA.FTZ R3, R206, R214, R3 ;  /* 0x000000d6ce037223 */ /* 0x000fe40000010003 */
[----:B------:R-:W-:Y:S02]  /*3d30*/  FADD.FTZ R2, R2, R212 ;  /* 0x000000d402027221 */ /* 0x000fe40000010000 */
[----:B------:R-:W-:Y:S01]  /*3d40*/  FFMA.FTZ R3, R207, R212, R3 ;  /* 0x000000d4cf037223 */ /* 0x000fe20000010003 */
[-C--:B------:R-:W-:Y:S01]  /*3d50*/  FMUL.FTZ R216, R216, R175.reuse ;  /* 0x000000afd8d87220 */ /* 0x080fe20000410000 */
[----:B------:R-:W-:Y:S01]  /*3d60*/  FADD.FTZ R240, R240, R168 ;  /* 0x000000a8f0f07221 */ /* 0x000fe20000010000 */
[----:B------:R-:W-:Y:S01]  /*3d70*/  FADD.FTZ R242, R242, R175 ;  /* 0x000000aff2f27221 */ /* 0x000fe20000010000 */
[----:B------:R-:W-:Y:S01]  /*3d80*/  FADD.FTZ R243, R243, R164 ;  /* 0x000000a4f3f37221 */ /* 0x000fe20000010000 */
[----:B--2---:R-:W-:Y:S01]  /*3d90*/  FFMA.FTZ R171, R209, R175, R171 ;  /* 0x000000afd1ab7223 */ /* 0x004fe200000100ab */
[-C--:B----4-:R-:W-:Y:S01]  /*3da0*/  FFMA.FTZ R172, R208, R165.reuse, R172 ;  /* 0x000000a5d0ac7223 */ /* 0x090fe200000100ac */
[----:B------:R-:W-:Y:S01]  /*3db0*/  FMUL.FTZ R215, R169, R165 ;  /* 0x000000a5a9d77220 */ /* 0x000fe20000410000 */
[----:B------:R-:W-:-:S03]  /*3dc0*/  FMUL.FTZ R165, R190, R164 ;  /* 0x000000a4bea57220 */ /* 0x000fc60000410000 */
        /* <DEDUP_REMOVED lines=10> */
[----:B---3--:R-:W-:Y:S06]  /*3e70*/  BRA `(.L_x_11403) ;  /* 0x0000000400a07947 */ /* 0x008fec0003800000 */
.L_x_11394:
[----:B------:R-:W2:Y:S01]  /*3e80*/  LDL R2, [R1+0x28] ;  /* 0x0000280001027983 */ /* 0x000ea20000100800 */
[----:B------:R-:W-:Y:S01]  /*3e90*/  MOV R164, UR15 ;  /* 0x0000000f00a47c02 */ /* 0x000fe20008000f00 */
[----:B------:R-:W-:Y:S01]  /*3ea0*/  UISETP.NE.U32.AND UP0, UPT, UR10, URZ, UPT ;  /* 0x000000ff0a00728c */ /* 0x000fe2000bf05070 */
[----:B------:R-:W1:Y:S03]  /*3eb0*/  S2R R165, SR_TID.X ;  /* 0x0000000000a57919 */ /* 0x000e660000002100 */
[----:B------:R-:W-:Y:S01]  /*3ec0*/  IMAD R3, R238, R164, RZ ;  /* 0x000000a4ee037224 */ /* 0x000fe200078e02ff */
[----:B------:R-:W-:Y:S01]  /*3ed0*/  UISETP.NE.AND.EX UP0, UPT, UR11, URZ, UPT, UP0 ;  /* 0x000000ff0b00728c */ /* 0x000fe2000bf05300 */
[----:B------:R3:W-:Y:S01]  /*3ee0*/  STL [R1+0x8], R164 ;  /* 0x000008a401007387 */ /* 0x0007e20000100800 */
[----:B--2---:R-:W-:-:S13]  /*3ef0*/  ISETP.GE.AND P2, PT, R2, 0x1, PT ;  /* 0x000000010200780c */ /* 0x004fda0003f46270 */
[----:B------:R-:W-:-:S05]  /*3f00*/  @P2 IADD3 R2, PT, PT, R2, -0x1, RZ ;  /* 0xffffffff02022810 */ /* 0x000fca0007ffe0ff */
[----:B------:R-:W-:Y:S01]  /*3f10*/  @P2 IMAD R2, R2, R164, RZ ;  /* 0x000000a402022224 */ /* 0x000fe200078e02ff */
[----:B---3--:R-:W-:-:S04]  /*3f20*/  SHF.R.S32.HI R164, RZ, 0x1f, R3 ;  /* 0x0000001fffa47819 */ /* 0x008fc80000011403 */
[----:B------:R-:W-:Y:S02]  /*3f30*/  LEA.HI R3, R164, R3, RZ, 0x3 ;  /* 0x00000003a4037211 */ /* 0x000fe400078f18ff */
[----:B------:R-:W-:-:S04]  /*3f40*/  @P2 SHF.R.S32.HI R164, RZ, 0x1f, R2 ;  /* 0x0000001fffa42819 */ /* 0x000fc80000011402 */
[----:B------:R-:W-:Y:S02]  /*3f50*/  @P2 LEA.HI R2, R164, R2, RZ, 0x3 ;  /* 0x00000002a4022211 */ /* 0x000fe400078f18ff */
[----:B-1----:R-:W-:Y:S01]  /*3f60*/  LOP3.LUT R164, R165, 0x1f, RZ, 0xc0, !PT ;  /* 0x0000001fa5a47812 */ /* 0x002fe200078ec0ff */
[----:B------:R-:W-:-:S03]  /*3f70*/  HFMA2 R165, -RZ, RZ, 0, 0 ;  /* 0x00000000ffa57431 */ /* 0x000fc600000001ff */
[-C--:B------:R-:W-:Y:S01]  /*3f80*/  LEA.HI.SX32 R3, R3, R164.reuse, 0x1d ;  /* 0x000000a403037211 */ /* 0x080fe200078feaff */
[----:B------:R1:W-:Y:S01]  /*3f90*/  STL [R1+0x1c], R164 ;  /* 0x00001ca401007387 */ /* 0x0003e20000100800 */
[----:B------:R-:W-:-:S03]  /*3fa0*/  @P2 LEA.HI.SX32 R165, R2, R164, 0x1d ;  /* 0x000000a402a52211 */ /* 0x000fc600078feaff */
[----:B------:R2:W-:Y:S01]  /*3fb0*/  STL [R1+0x2c], R3 ;  /* 0x00002c0301007387 */ /* 0x0005e20000100800 */
[----:B-1----:R-:W-:Y:S01]  /*3fc0*/  MOV R164, R3 ;  /* 0x0000000300a47202 */ /* 0x002fe20000000f00 */
[----:B------:R-:W-:Y:S06]  /*3fd0*/  BRA.U UP0, `(.L_x_11404) ;  /* 0x0000000100787547 */ /* 0x000fec000b800000 */
[C---:B------:R-:W-:Y:S02]  /*3fe0*/  ISETP.GE.U32.AND P3, PT, R6.reuse, 0x20, PT ;  /* 0x000000200600780c */ /* 0x040fe40003f66070 */
[----:B------:R-:W-:-:S11]  /*3ff0*/  ISETP.GE.U32.AND P4, PT, R6, 0x40, PT ;  /* 0x000000400600780c */ /* 0x000fd60003f86070 */
[----:B--2---:R-:W1:Y:S01]  /*4000*/  @P3 LDC.64 R2, c[0x0][0x3b0] ;  /* 0x0000ec00ff023b82 */ /* 0x004e620000000a00 */
        /* <DEDUP_REMOVED lines=13> */
[----:B-1----:R-:W1:Y:S01]  /*40e0*/  @P6 LDC.64 R2, c[0x0][0x3b0] ;  /* 0x0000ec00ff026b82 */ /* 0x002e620000000a00 */
[----:B------:R-:W-:-:S03]  /*40f0*/  ISETP.GE.U32.AND P0, PT, R6, 0xa0, PT ;  /* 0x000000a00600780c */ /* 0x000fc60003f06070 */
[----:B-1----:R-:W-:-:S05]  /*4100*/  @P6 IMAD.WIDE.U32 R2, R165, 0x8, R2 ;  /* 0x00000008a5026825 */ /* 0x002fca00078e0002 */
[----:B------:R1:W5:Y:S01]  /*4110*/  @P6 LDG.E.64 R182, desc[UR6][R2.64] ;  /* 0x0000000602b66981 */ /* 0x000362000c1e1b00 */
[----:B------:R-:W-:Y:S02]  /*4120*/  @P6 IADD3 R165, PT, PT, R165, 0x20, RZ ;  /* 0x00000020a5a56810 */ /* 0x000fe40007ffe0ff */
[----:B------:R-:W-:Y:S02]  /*4130*/  MOV R192, RZ ;  /* 0x000000ff00c07202 */ /* 0x000fe40000000f00 */
[----:B------:R-:W-:Y:S02]  /*4140*/  MOV R191, RZ ;  /* 0x000000ff00bf7202 */ /* 0x000fe40000000f00 */
[----:B-1----:R-:W-:-:S05]  /*4150*/  P2R R2, PR, RZ, 0x1 ;  /* 0x00000001ff027803 */ /* 0x002fca0000000000 */
[----:B------:R3:W-:Y:S01]  /*4160*/  STL [R1+0x30], R2 ;  /* 0x0000300201007387 */ /* 0x0007e20000100800 */
[----:B------:R-:W-:Y:S05]  /*4170*/  @!P0 BRA `(.L_x_11403) ;  /* 0x0000000000e08947 */ /* 0x000fea0003800000 */
[----:B---3--:R-:W1:Y:S02]  /*4180*/  LDC.64 R2, c[0x0][0x3b0] ;  /* 0x0000ec00ff027b82 */ /* 0x008e640000000a00 */
[----:B-1----:R-:W-:-:S05]  /*4190*/  IMAD.WIDE.U32 R2, R165, 0x8, R2 ;  /* 0x00000008a5027825 */ /* 0x002fca00078e0002 */
[----:B------:R4:W5:Y:S01]  /*41a0*/  LDG.E.64 R184, desc[UR6][R2.64] ;  /* 0x0000000602b87981 */ /* 0x000962000c1e1b00 */
[----:B------:R-:W-:Y:S05]  /*41b0*/  BRA `(.L_x_11403) ;  /* 0x0000000000d07947 */ /* 0x000fea0003800000 */
.L_x_11404:
[C---:B------:R-:W-:Y:S02]  /*41c0*/  ISETP.GE.U32.AND P3, PT, R6.reuse, 0x20, PT ;  /* 0x000000200600780c */ /* 0x040fe40003f66070 */
[C---:B------:R-:W-:Y:S02]  /*41d0*/  ISETP.GE.U32.AND P4, PT, R6.reuse, 0x40, PT ;  /* 0x000000400600780c */ /* 0x040fe40003f86070 */
[----:B------:R-:W-:-:S09]  /*41e0*/  ISETP.GE.U32.AND P5, PT, R6, 0x60, PT ;  /* 0x000000600600780c */ /* 0x000fd20003fa6070 */
[----:B--2---:R-:W1:Y:S08]  /*41f0*/  @P3 LDC.64 R2, c[0x0][0x3b0] ;  /* 0x0000ec00ff023b82 */ /* 0x004e700000000a00 */
[----:B------:R-:W2:Y:S01]  /*4200*/  @P4 LDC.64 R166, c[0x0][0x3b0] ;  /* 0x0000ec00ffa64b82 */ /* 0x000ea20000000a00 */
[C---:B------:R-:W-:Y:S02]  /*4210*/  ISETP.GE.U32.AND P6, PT, R6.reuse, 0x80, PT ;  /* 0x000000800600780c */ /* 0x040fe40003fc6070 */
[----:B------:R-:W-:-:S05]  /*4220*/  ISETP.GE.U32.AND P0, PT, R6, 0xa0, PT ;  /* 0x000000a00600780c */ /* 0x000fca0003f06070 */
[----:B------:R-:W3:Y:S01]  /*4230*/  @P5 LDC.64 R170, c[0x0][0x3b0] ;  /* 0x0000ec00ffaa5b82 */ /* 0x000ee20000000a00 */
[C---:B-1----:R-:W-:Y:S01]  /*4240*/  @P3 IMAD.WIDE.U32 R2, R165.reuse, 0x8, R2 ;  /* 0x00000008a5023825 */ /* 0x042fe200078e0002 */
[----:B------:R-:W-:-:S06]  /*4250*/  @P3 IADD3 R165, PT, PT, R165, 0x20, RZ ;  /* 0x00000020a5a53810 */ /* 0x000fcc0007ffe0ff */
[----:B------:R-:W1:Y:S01]  /*4260*/  @P0 LDC.64 R168, c[0x0][0x3b0] ;  /* 0x0000ec00ffa80b82 */ /* 0x000e620000000a00 */
[----:B------:R2:W5:Y:S07]  /*4270*/  @P3 LDG.E.64 R178, desc[UR6][R2.64] ;  /* 0x0000000602b23981 */ /* 0x00056e000c1e1b00 */
[----:B------:R-:W4:Y:S01]  /*4280*/  @P3 LDC.64 R172, c[0x0][0x438] ;  /* 0x00010e00ffac3b82 */ /* 0x000f220000000a00 */
[----:B--2---:R-:W-:-:S05]  /*4290*/  @P4 IMAD.WIDE.U32 R2, R165, 0x8, R166 ;  /* 0x00000008a5024825 */ /* 0x004fca00078e00a6 */
[----:B------:R2:W5:Y:S01]  /*42a0*/  @P4 LDG.E.64 R180, desc[UR6][R2.64] ;  /* 0x0000000602b44981 */ /* 0x000562000c1e1b00 */
[----:B------:R-:W-:Y:S02]  /*42b0*/  P2R R166, PR, RZ, 0x1 ;  /* 0x00000001ffa67803 */ /* 0x000fe40000000000 */
[----:B------:R-:W-:-:S03]  /*42c0*/  @P4 IADD3 R165, PT, PT, R165, 0x20, RZ ;  /* 0x00000020a5a54810 */ /* 0x000fc60007ffe0ff */
[----:B------:R3:W-:Y:S01]  /*42d0*/  STL [R1+0x30], R166 ;  /* 0x000030a601007387 */ /* 0x0007e20000100800 */
[----:B--2---:R-:W2:Y:S01]  /*42e0*/  @P6 LDC.64 R2, c[0x0][0x3b0] ;  /* 0x0000ec00ff026b82 */ /* 0x004ea20000000a00 */
[C---:B---3--:R-:W-:Y:S01]  /*42f0*/  @P5 IMAD.WIDE.U32 R166, R165.reuse, 0x8, R170 ;  /* 0x00000008a5a65825 */ /* 0x048fe200078e00aa */
[----:B------:R-:W-:-:S06]  /*4300*/  @P5 IADD3 R165, PT, PT, R165, 0x20, RZ ;  /* 0x00000020a5a55810 */ /* 0x000fcc0007ffe0ff */
[----:B------:R-:W3:Y:S01]  /*4310*/  @P4 LDC.64 R170, c[0x0][0x438] ;  /* 0x00010e00ffaa4b82 */ /* 0x000ee20000000a00 */
[----:B------:R2:W5:Y:S02]  /*4320*/  @P5 LDG.E.64 R176, desc[UR6][R166.64] ;  /* 0x00000006a6b05981 */ /* 0x000564000c1e1b00 */
[C---:B--2---:R-:W-:Y:S01]  /*4330*/  @P6 IMAD.WIDE.U32 R166, R165.reuse, 0x8, R2 ;  /* 0x00000008a5a66825 */ /* 0x044fe200078e0002 */
[----:B------:R-:W-:-:S04]  /*4340*/  @P6 IADD3 R165, PT, PT, R165, 0x20, RZ ;  /* 0x00000020a5a56810 */ /* 0x000fc80007ffe0ff */
[----:B------:R2:W5:Y:S01]  /*4350*/  @P6 LDG.E.64 R182, desc[UR6][R166.64] ;  /* 0x00000006a6b66981 */ /* 0x000562000c1e1b00 */
[----:B-1----:R-:W-:Y:S02]  /*4360*/  @P0 IMAD.WIDE.U32 R2, R165, 0x8, R168 ;  /* 0x00000008a5020825 */ /* 0x002fe400078e00a8 */
[----:B------:R-:W1:Y:S03]  /*4370*/  @P5 LDC.64 R168, c[0x0][0x438] ;  /* 0x00010e00ffa85b82 */ /* 0x000e660000000a00 */
[----:B------:R4:W5:Y:S05]  /*4380*/  @P0 LDG.E.64 R184, desc[UR6][R2.64] ;  /* 0x0000000602b80981 */ /* 0x00096a000c1e1b00 */
[----:B--2---:R-:W2:Y:S01]  /*4390*/  @P6 LDC.64 R166, c[0x0][0x438] ;  /* 0x00010e00ffa66b82 */ /* 0x004ea20000000a00 */
[C---:B----4-:R-:W-:Y:S01]  /*43a0*/  @P3 IMAD.WIDE.U32 R2, R164.reuse, 0x20, R172 ;  /* 0x00000020a4023825 */ /* 0x050fe200078e00ac */
[----:B------:R-:W-:-:S04]  /*43b0*/  @P3 IADD3 R164, PT, PT, R164, 0x20, RZ ;  /* 0x00000020a4a43810 */ /* 0x000fc80007ffe0ff */
[----:B------:R-:W5:Y:S04]  /*43c0*/  @P3 LDG.E.128 R32, desc[UR6][R2.64] ;  /* 0x0000000602203981 */ /* 0x000f68000c1e1d00 */
[----:B------:R3:W5:Y:S02]  /*43d0*/  @P3 LDG.E.128 R28, desc[UR6][R2.64+0x10] ;  /* 0x00001006021c3981 */ /* 0x000764000c1e1d00 */
[C---:B---3--:R-:W-:Y:S02]  /*43e0*/  @P4 IMAD.WIDE.U32 R2, R164.reuse, 0x20, R170 ;  /* 0x00000020a4024825 */ /* 0x048fe400078e00aa */
[----:B------:R-:W3:Y:S01]  /*43f0*/  @P0 LDC.64 R170, c[0x0][0x438] ;  /* 0x00010e00ffaa0b82 */ /* 0x000ee20000000a00 */
[----:B------:R-:W-:Y:S02]  /*4400*/  @P4 IADD3 R164, PT, PT, R164, 0x20, RZ ;  /* 0x00000020a4a44810 */ /* 0x000fe40007ffe0ff */
[----:B------:R-:W5:Y:S04]  /*4410*/  @P4 LDG.E.128 R116, desc[UR6][R2.64] ;  /* 0x0000000602744981 */ /* 0x000f68000c1e1d00 */
[----:B------:R1:W5:Y:S02]  /*4420*/  @P4 LDG.E.128 R120, desc[UR6][R2.64+0x10] ;  /* 0x0000100602784981 */ /* 0x000364000c1e1d00 */
[C---:B-1----:R-:W-:Y:S01]  /*4430*/  @P5 IMAD.WIDE.U32 R2, R164.reuse, 0x20, R168 ;  /* 0x00000020a4025825 */ /* 0x042fe200078e00a8 */
[----:B------:R-:W-:-:S04]  /*4440*/  @P5 IADD3 R164, PT, PT, R164, 0x20, RZ ;  /* 0x00000020a4a45810 */ /* 0x000fc80007ffe0ff */
[----:B------:R-:W5:Y:S01]  /*4450*/  @P5 LDG.E.128 R124, desc[UR6][R2.64] ;  /* 0x00000006027c5981 */ /* 0x000f62000c1e1d00 */
[C---:B--2---:R-:W-:Y:S01]  /*4460*/  @P6 IMAD.WIDE.U32 R166, R164.reuse, 0x20, R166 ;  /* 0x00000020a4a66825 */ /* 0x044fe200078e00a6 */
[----:B------:R-:W-:Y:S02]  /*4470*/  @P6 IADD3 R164, PT, PT, R164, 0x20, RZ ;  /* 0x00000020a4a46810 */ /* 0x000fe40007ffe0ff */
[----:B------:R3:W5:Y:S04]  /*4480*/  @P5 LDG.E.128 R128, desc[UR6][R2.64+0x10] ;  /* 0x0000100602805981 */ /* 0x000768000c1e1d00 */
[----:B------:R1:W5:Y:S04]  /*4490*/  @P6 LDG.E.128 R132, desc[UR6][R166.64] ;  /* 0x00000006a6846981 */ /* 0x000368000c1e1d00 */
[----:B------:R1:W5:Y:S01]  /*44a0*/  @P6 LDG.E.128 R136, desc[UR6][R166.64+0x10] ;  /* 0x00001006a6886981 */ /* 0x000362000c1e1d00 */
[----:B---3--:R-:W-:-:S05]  /*44b0*/  @P0 IMAD.WIDE.U32 R2, R164, 0x20, R170 ;  /* 0x00000020a4020825 */ /* 0x008fca00078e00aa */
[----:B------:R1:W5:Y:S04]  /*44c0*/  @P0 LDG.E.128 R140, desc[UR6][R2.64] ;  /* 0x00000006028c0981 */ /* 0x000368000c1e1d00 */
[----:B------:R1:W5:Y:S01]  /*44d0*/  @P0 LDG.E.128 R144, desc[UR6][R2.64+0x10] ;  /* 0x0000100602900981 */ /* 0x000362000c1e1d00 */
[----:B------:R-:W-:Y:S02]  /*44e0*/  MOV R192, RZ ;  /* 0x000000ff00c07202 */ /* 0x000fe40000000f00 */
[----:B------:R-:W-:-:S07]  /*44f0*/  MOV R191, RZ ;  /* 0x000000ff00bf7202 */ /* 0x000fce0000000f00 */
.L_x_11403:
[----:B------:R-:W-:Y:S05]  /*4500*/  BSYNC.RECONVERGENT B1 ;  /* 0x0000000000017941 */ /* 0x000fea0003800200 */
.L_x_11393:
[----:B------:R-:W-:-:S03]  /*4510*/  UMOV UR4, 0xffffffff ;  /* 0xffffffff00047882 */ /* 0x000fc60000000000 */
[----:B------:R-:W-:Y:S05]  /*4520*/  BRA.DIV UR4, `(.L_x_11405) ;  /* 0x0000012a044c7947 */ /* 0x000fea000b800000 */
[----:B-1-34-:R-:W1:Y:S02]  /*4530*/  SHFL.BFLY PT, R2, R192, 0x1, 0x1f ;  /* 0x0c201f00c0027f89 */ /* 0x01ae6400000e0000 */
        /* <DEDUP_REMOVED lines=14> */
[----:B------:R1:W3:Y:S01]  /*4620*/  SHFL.BFLY PT, R169, R166, 0x10, 0x1f ;  /* 0x0e001f00a6a97f89 */ /* 0x0002e200000e0000 */
[----:B0-----:R-:W-:-:S05]  /*4630*/  FADD.FTZ R167, R167, R2 ;  /* 0x00000002a7a77221 */ /* 0x001fca0000010000 */
[----:B---3--:R1:W0:Y:S02]  /*4640*/  SHFL.BFLY PT, R2, R167, 0x10, 0x1f ;  /* 0x0e001f00a7027f89 */ /* 0x00822400000e0000 */
.L_x_11909:
[----:B------:R-:W3:Y:S04]  /*4650*/  LDL.LU R170, [R1+0x28] ;  /* 0x0000280001aa7983 */ /* 0x000ee80000300800 */
[----:B--2---:R-:W2:Y:S04]  /*4660*/  LDL R164, [R1+0x8] ;  /* 0x0000080001a47983 */ /* 0x004ea80000100800 */
[----:B------:R-:W4:Y:S04]  /*4670*/  LDL R168, [R1+0x1c] ;  /* 0x00001c0001a87983 */ /* 0x000f280000100800 */
[----:B------:R-:W4:Y:S01]  /*4680*/  LDL.LU R165, [R1+0x2c] ;  /* 0x00002c0001a57983 */ /* 0x000f220000300800 */
[----:B------:R-:W-:Y:S01]  /*4690*/  FADD.FTZ R3, R166, R169 ;  /* 0x000000a9a6037221 */ /* 0x000fe20000010000 */
[----:B------:R-:W-:Y:S01]  /*46a0*/  ISETP.NE.AND P0, PT, RZ, UR8, PT ;  /* 0x00000008ff007c0c */ /* 0x000fe2000bf05270 */
[----:B0-----:R-:W-:Y:S01]  /*46b0*/  FADD.FTZ R2, R167, R2 ;  /* 0x00000002a7027221 */ /* 0x001fe20000010000 */
[----:B------:R-:W-:Y:S01]  /*46c0*/  BSSY.RECONVERGENT B1, `(.L_x_11406) ;  /* 0x000034c000017945 */ /* 0x000fe20003800200 */
[----:B------:R-:W-:-:S05]  /*46d0*/  FMUL.FTZ R3, R3, UR9 ;  /* 0x0000000903037c20 */ /* 0x000fca0008410000 */
[----:B-1----:R-:W-:Y:S02]  /*46e0*/  FSEL R166, R3, RZ, !P0 ;  /* 0x000000ff03a67208 */ /* 0x002fe40004000000 */
[----:B---3--:R-:W-:-:S05]  /*46f0*/  @P2 IADD3 R3, PT, PT, R170, -0x1, RZ ;  /* 0xffffffffaa032810 */ /* 0x008fca0007ffe0ff */
[----:B--2---:R-:W-:-:S05]  /*4700*/  @P2 IMAD R3, R3, R164, RZ ;  /* 0x000000a403032224 */ /* 0x004fca00078e02ff */
[----:B------:R-:W-:Y:S02]  /*4710*/  @P2 SHF.R.S32.HI R164, RZ, 0x1f, R3 ;  /* 0x0000001fffa42819 */ /* 0x000fe40000011403 */
[----:B----4-:R-:W-:Y:S01]  /*4720*/  MOV R167, R165 ;  /* 0x000000a500a77202 */ /* 0x010fe20000000f00 */
[----:B------:R-:W-:Y:S01]  /*4730*/  FMUL.FTZ R165, R2, UR9 ;  /* 0x0000000902a57c20 */ /* 0x000fe20008410000 */
[----:B------:R-:W-:Y:S01]  /*4740*/  @P2 LEA.HI R3, R164, R3, RZ, 0x3 ;  /* 0x00000003a4032211 */ /* 0x000fe200078f18ff */
[----:B------:R-:W-:-:S03]  /*4750*/  HFMA2 R164, -RZ, RZ, 0, 0 ;  /* 0x00000000ffa47431 */ /* 0x000fc600000001ff */
[----:B------:R-:W-:Y:S01]  /*4760*/  @P2 LEA.HI.SX32 R164, R3, R168, 0x1d ;  /* 0x000000a803a42211 */ /* 0x000fe200078feaff */
[----:B------:R-:W-:Y:S06]  /*4770*/  @!P3 BRA `(.L_x_11407) ;  /* 0x000000340000b947 */ /* 0x000fec0003800000 */
[----:B------:R-:W-:Y:S04]  /*4780*/  BSSY.RECONVERGENT B2, `(.L_x_11408) ;  /* 0x0000005000027945 */ /* 0x000fe80003800200 */
[----:B------:R-:W-:Y:S05]  /*4790*/  @!P2 BRA `(.L_x_11409) ;  /* 0x00000000000ca947 */ /* 0x000fea0003800000 */
[----:B------:R-:W0:Y:S02]  /*47a0*/  LDC.64 R2, c[0x0][0x390] ;  /* 0x0000e400ff027b82 */ /* 0x000e240000000a00 */
[----:B0-----:R-:W-:-:S05]  /*47b0*/  IMAD.WIDE.U32 R2, R164, 0x10, R2 ;  /* 0x00000010a4027825 */ /* 0x001fca00078e0002 */
[----:B------:R0:W5:Y:S02]  /*47c0*/  LDG.E.128 R148, desc[UR6][R2.64] ;  /* 0x0000000602947981 */ /* 0x000164000c1e1d00 */
.L_x_11409:
[----:B------:R-:W-:Y:S05]  /*47d0*/  BSYNC.RECONVERGENT B2 ;  /* 0x0000000000027941 */ /* 0x000fea0003800200 */
.L_x_11408:
        /* <DEDUP_REMOVED lines=24> */
.L_x_11416:
[----:B------:R-:W-:Y:S05]  /*4960*/  BSYNC.RECONVERGENT B4 ;  /* 0x0000000000047941 */ /* 0x000fea0003800200 */
.L_x_11415:
        /* <DEDUP_REMOVED lines=12> */
.L_x_11414:
[----:B------:R-:W-:Y:S05]  /*4a30*/  BSYNC.RECONVERGENT B3 ;  /* 0x0000000000037941 */ /* 0x000fea0003800200 */
.L_x_11413:
        /* <DEDUP_REMOVED lines=16> */
.L_x_11420:
[----:B------:R-:W-:Y:S05]  /*4b40*/  BSYNC.RECONVERGENT B4 ;  /* 0x0000000000047941 */ /* 0x000fea0003800200 */
.L_x_11419:
        /* <DEDUP_REMOVED lines=12> */
.L_x_11418:
[----:B------:R-:W-:Y:S05]  /*4c10*/  BSYNC.RECONVERGENT B3 ;  /* 0x0000000000037941 */ /* 0x000fea0003800200 */
.L_x_11417:
        /* <DEDUP_REMOVED lines=15> */
.L_x_11424:
[----:B------:R-:W-:Y:S05]  /*4d10*/  BSYNC.RECONVERGENT B4 ;  /* 0x0000000000047941 */ /* 0x000fea0003800200 */
.L_x_11423:
        /* <DEDUP_REMOVED lines=12> */
.L_x_11422:
[----:B------:R-:W-:Y:S05]  /*4de0*/  BSYNC.RECONVERGENT B3 ;  /* 0x0000000000037941 */ /* 0x000fea0003800200 */
.L_x_11421:
        /* <DEDUP_REMOVED lines=16> */
.L_x_11428:
[----:B------:R-:W-:Y:S05]  /*4ef0*/  BSYNC.RECONVERGENT B4 ;  /* 0x0000000000047941 */ /* 0x000fea0003800200 */
.L_x_11427:
        /* <DEDUP_REMOVED lines=12> */
.L_x_11426:
[----:B------:R-:W-:Y:S05]  /*4fc0*/  BSYNC.RECONVERGENT B3 ;  /* 0x0000000000037941 */ /* 0x000fea0003800200 */
.L_x_11425:
        /* <DEDUP_REMOVED lines=15> */
.L_x_11432:
[----:B------:R-:W-:Y:S05]  /*50c0*/  BSYNC.RECONVERGENT B4 ;  /* 0x0000000000047941 */ /* 0x000fea0003800200 */
.L_x_11431:
        /* <DEDUP_REMOVED lines=12> */
.L_x_11430:
[----:B------:R-:W-:Y:S05]  /*5190*/  BSYNC.RECONVERGENT B3 ;  /* 0x0000000000037941 */ /* 0x000fea0003800200 */
.L_x_11429:
        /* <DEDUP_REMOVED lines=16> */
.L_x_11436:
[----:B------:R-:W-:Y:S05]  /*52a0*/  BSYNC.RECONVERGENT B4 ;  /* 0x0000000000047941 */ /* 0x000fea0003800200 */
.L_x_11435:
        /* <DEDUP_REMOVED lines=12> */
.L_x_11434:
[----:B------:R-:W-:Y:S05]  /*5370*/  BSYNC.RECONVERGENT B3 ;  /* 0x0000000000037941 */ /* 0x000fea0003800200 */
.L_x_11433:
        /* <DEDUP_REMOVED lines=15> */
.L_x_11440:
[----:B------:R-:W-:Y:S05]  /*5470*/  BSYNC.RECONVERGENT B4 ;  /* 0x0000000000047941 */ /* 0x000fea0003800200 */
.L_x_11439:
        /* <DEDUP_REMOVED lines=12> */
.L_x_11438:
[----:B------:R-:W-:Y:S05]  /*5540*/  BSYNC.RECONVERGENT B3 ;  /* 0x0000000000037941 */ /* 0x000fea0003800200 */
.L_x_11437:
[----:B------:R-:W-:Y:S05]  /*5550*/  @!P2 BRA `(.L_x_11441) ;  /* 0x000000240058a947 */ /* 0x000fea0003800000 */
[----:B------:R0:W5:Y:S04]  /*5560*/  LDL R171, [R1+0x4] ;  /* 0x0000040001ab7983 */ /* 0x0001680000100800 */
[----:B------:R0:W5:Y:S02]  /*5570*/  LDL R170, [R1+0x18] ;  /* 0x0000180001aa7983 */ /* 0x0001640000100800 */
[----:B-----5:R-:W-:Y:S01]  /*5580*/  ISETP.GE.U32.AND P0, PT, R178, RZ, PT ;  /* 0x000000ffb200720c */ /* 0x020fe20003f06070 */
[----:B------:R-:W-:Y:S01]  /*5590*/  BSSY.RECONVERGENT B3, `(.L_x_11442) ;  /* 0x000000e000037945 */ /* 0x000fe20003800200 */
[----:B------:R-:W-:Y:S02]  /*55a0*/  MOV R2, RZ ;  /* 0x000000ff00027202 */ /* 0x000fe40000000f00 */
[----:B------:R-:W-:-:S13]  /*55b0*/  ISETP.GE.U32.AND.EX P0, PT, R179, 0x1000000, PT, P0 ;  /* 0x01000000b300780c */ /* 0x000fda0003f06100 */
        /* <DEDUP_REMOVED lines=11> */
.L_x_11443:
[----:B------:R-:W-:Y:S05]  /*5670*/  BSYNC.RECONVERGENT B3 ;  /* 0x0000000000037941 */ /* 0x000fea0003800200 */
.L_x_11442:
        /* <DEDUP_REMOVED lines=13> */
.L_x_11412:
        /* <DEDUP_REMOVED lines=15> */
.L_x_11447:
[----:B------:R-:W-:Y:S05]  /*5840*/  BSYNC.RECONVERGENT B4 ;  /* 0x0000000000047941 */ /* 0x000fea0003800200 */
.L_x_11446:
        /* <DEDUP_REMOVED lines=12> */
.L_x_11445:
[----:B------:R-:W-:Y:S05]  /*5910*/  BSYNC.RECONVERGENT B3 ;  /* 0x0000000000037941 */ /* 0x000fea0003800200 */
.L_x_11444:
        /* <DEDUP_REMOVED lines=16> */
.L_x_11451:
[----:B------:R-:W-:Y:S05]  /*5a20*/  BSYNC.RECONVERGENT B4 ;  /* 0x0000000000047941 */ /* 0x000fea0003800200 */
.L_x_11450:
        /* <DEDUP_REMOVED lines=12> */
.L_x_11449:
[----:B------:R-:W-:Y:S05]  /*5af0*/  BSYNC.RECONVERGENT B3 ;  /* 0x0000000000037941 */ /* 0x000fea0003800200 */
.L_x_11448:
        /* <DEDUP_REMOVED lines=15> */
.L_x_11455:
[----:B------:R-:W-:Y:S05]  /*5bf0*/  BSYNC.RECONVERGENT B4 ;  /* 0x0000000000047941 */ /* 0x000fea0003800200 */
.L_x_11454:
        /* <DEDUP_REMOVED lines=12> */
.L_x_11453:
[----:B------:R-:W-:Y:S05]  /*5cc0*/  BSYNC.RECONVERGENT B3 ;  /* 0x0000000000037941 */ /* 0x000fea0003800200 */
.L_x_11452:
        /* <DEDUP_REMOVED lines=16> */
.L_x_11459:
[----:B------:R-:W-:Y:S05]  /*5dd0*/  BSYNC.RECONVERGENT B4 ;  /* 0x0000000000047941 */ /* 0x000fea0003800200 */
.L_x_11458:
        /* <DEDUP_REMOVED lines=12> */
.L_x_11457:
[----:B------:R-:W-:Y:S05]  /*5ea0*/  BSYNC.RECONVERGENT B3 ;  /* 0x0000000000037941 */ /* 0x000fea0003800200 */
.L_x_11456:
        /* <DEDUP_REMOVED lines=15> */
.L_x_11463:
[----:B------:R-:W-:Y:S05]  /*5fa0*/  BSYNC.RECONVERGENT B4 ;  /* 0x0000000000047941 */ /* 0x000fea0003800200 */
.L_x_11462:
        /* <DEDUP_REMOVED lines=12> */
.L_x_11461:
[----:B------:R-:W-:Y:S05]  /*6070*/  BSYNC.RECONVERGENT B3 ;  /* 0x0000000000037941 */ /* 0x000fea0003800200 */
.L_x_11460:
        /* <DEDUP_REMOVED lines=16> */
.L_x_11467:
[----:B------:R-:W-:Y:S05]  /*6180*/  BSYNC.RECONVERGENT B4 ;  /* 0x0000000000047941 */ /* 0x000fea0003800200 */
.L_x_11466:
        /* <DEDUP_REMOVED lines=12> */
.L_x_11465:
[----:B------:R-:W-:Y:S05]  /*6250*/  BSYNC.RECONVERGENT B3 ;  /* 0x0000000000037941 */ /* 0x000fea0003800200 */
.L_x_11464:
        /* <DEDUP_REMOVED lines=15> */
.L_x_11471:
[----:B------:R-:W-:Y:S05]  /*6350*/  BSYNC.RECONVERGENT B4 ;  /* 0x0000000000047941 */ /* 0x000fea0003800200 */
.L_x_11470:
        /* <DEDUP_REMOVED lines=12> */
.L_x_11469:
[----:B------:R-:W-:Y:S05]  /*6420*/  BSYNC.RECONVERGENT B3 ;  /* 0x0000000000037941 */ /* 0x000fea0003800200 */
.L_x_11468:
[----:B------:R-:W2:Y:S04]  /*6430*/  LDL R169, [R1+0x4] ;  /* 0x0000040001a97983 */ /* 0x000ea80000100800 */
[----:B------:R-:W3:Y:S01]  /*6440*/  LDL R163, [R1+0x18] ;  /* 0x0000180001a37983 */ /* 0x000ee20000100800 */
[-CC-:B------:R-:W-:Y:S01]  /*6450*/  FFMA.FTZ R2, R25, R165.reuse, R166.reuse ;  /* 0x000000a519027223 */ /* 0x180fe200000100a6 */
[-CC-:B------:R-:W-:Y:S01]  /*6460*/  FFMA.FTZ R156, R26, R165.reuse, R166.reuse ;  /* 0x000000a51a9c7223 */ /* 0x180fe200000100a6 */
[-CC-:B------:R-:W-:Y:S01]  /*6470*/  FFMA.FTZ R159, R187, R165.reuse, R166.reuse ;  /* 0x000000a5bb9f7223 */ /* 0x180fe200000100a6 */
[-C--:B------:R-:W-:Y:S01]  /*6480*/  FFMA.FTZ R157, R189, R165.reuse, R166 ;  /* 0x000000a5bd9d7223 */ /* 0x080fe200000100a6 */
[----:B------:R-:W-:Y:S01]  /*6490*/  FADD.FTZ R161, R233, -R2 ;  /* 0x80000002e9a17221 */ /* 0x000fe20000010000 */
[-C--:B------:R-:W-:Y:S01]  /*64a0*/  FFMA.FTZ R2, R188, R165.reuse, R166 ;  /* 0x000000a5bc027223 */ /* 0x080fe200000100a6 */
        /* <DEDUP_REMOVED lines=22> */
[----:B------:R-:W-:Y:S01]  /*6610*/  MOV R162, R170 ;  /* 0x000000aa00a27202 */ /* 0x000fe20000000f00 */
[----:B--2---:R-:W-:Y:S01]  /*6620*/  FFMA.FTZ R156, R169, R165, R166 ;  /* 0x000000a5a99c7223 */ /* 0x004fe200000100a6 */
[----:B------:R-:W-:-:S03]  /*6630*/  FSEL R169, R161, RZ, P0 ;  /* 0x000000ffa1a97208 */ /* 0x000fc60000000000 */
[----:B---3--:R-:W-:Y:S01]  /*6640*/  FADD.FTZ R156, R163, -R156 ;  /* 0x8000009ca39c7221 */ /* 0x008fe20000010000 */
[----:B------:R-:W-:-:S03]  /*6650*/  MOV R161, R169 ;  /* 0x000000a900a17202 */ /* 0x000fc60000000f00 */
[----:B------:R-:W-:-:S05]  /*6660*/  FMUL.FTZ R156, R4, R156 ;  /* 0x0000009c049c7220 */ /* 0x000fca0000410000 */
[----:B------:R-:W-:Y:S02]  /*6670*/  FSEL R163, R156, RZ, P0 ;  /* 0x000000ff9ca37208 */ /* 0x000fe40000000000 */
        /* <DEDUP_REMOVED lines=9> */
[-C--:B------:R-:W-:Y:S01]  /*6710*/  @P0 FMUL.FTZ R162, R161, R156.reuse ;  /* 0x0000009ca1a20220 */ /* 0x080fe20000410000 */
[----:B------:R-:W-:Y:S01]  /*6720*/  FMUL.FTZ R156, R111, R156 ;  /* 0x0000009c6f9c7220 */ /* 0x000fe20000410000 */
[----:B------:R-:W-:Y:S02]  /*6730*/  MOV R161, R169 ;  /* 0x000000a900a17202 */ /* 0x000fe40000000f00 */
[----:B------:R-:W-:Y:S01]  /*6740*/  FADD.FTZ R71, R71, R162 ;  /* 0x000000a247477221 */ /* 0x000fe20000010000 */
[----:B------:R-:W-:Y:S02]  /*6750*/  MOV R162, R170 ;  /* 0x000000aa00a27202 */ /* 0x000fe40000000f00 */
[----:B------:R-:W-:-:S04]  /*6760*/  FSEL R156, R156, RZ, P0 ;  /* 0x000000ff9c9c7208 */ /* 0x000fc80000000000 */
[----:B------:R-:W-:-:S04]  /*6770*/  F2FP.BF16.F32.PACK_AB R156, RZ, R156 ;  /* 0x0000009cff9c723e */ /* 0x000fc800000010ff */
[----:B------:R-:W-:Y:S02]  /*6780*/  PRMT R155, R155, 0x5410, R156 ;  /* 0x000054109b9b7816 */ /* 0x000fe4000000009c */
[----:B------:R-:W-:Y:S01]  /*6790*/  MOV R156, R2 ;  /* 0x00000002009c7202 */ /* 0x000fe20000000f00 */
[----:B------:R-:W-:Y:S06]  /*67a0*/  BRA `(.L_x_11441) ;  /* 0x0000001000c47947 */ /* 0x000fec0003800000 */
.L_x_11411:
[----:B0-----:R-:W-:Y:S02]  /*67b0*/  MOV R3, UR20 ;  /* 0x0000001400037c02 */ /* 0x001fe40008000f00 */
[----:B------:R-:W-:Y:S02]  /*67c0*/  MOV R168, UR21 ;  /* 0x0000001500a87c02 */ /* 0x000fe40008000f00 */
[----:B------:R-:W-:-:S04]  /*67d0*/  ISETP.NE.U32.AND P0, PT, R3, RZ, PT ;  /* 0x000000ff0300720c */ /* 0x000fc80003f05070 */
[----:B------:R-:W-:-:S13]  /*67e0*/  ISETP.NE.AND.EX P0, PT, R168, RZ, PT, P0 ;  /* 0x000000ffa800720c */ /* 0x000fda0003f05300 */
[----:B------:R-:W-:Y:S05]  /*67f0*/  @P0 BRA `(.L_x_11472) ;  /* 0x0000000800580947 */ /* 0x000fea0003800000 */
[----:B------:R-:W-:Y:S04]  /*6800*/  BSSY.RECONVERGENT B3, `(.L_x_11473) ;  /* 0x0000011000037945 */ /* 0x000fe80003800200 */
[----:B------:R-:W-:Y:S05]  /*6810*/  @!P2 BRA `(.L_x_11474) ;  /* 0x00000000003ca947 */ /* 0x000fea0003800000 */
[----:B------:R-:W-:Y:S01]  /*6820*/  @P1 FFMA.FTZ R2, R0, R165, R166 ;  /* 0x000000a500021223 */ /* 0x000fe200000100a6 */
[----:B-----5:R-:W-:-:S03]  /*6830*/  LOP3.LUT P0, RZ, R178, 0xff, RZ, 0xc0, !PT ;  /* 0x000000ffb2ff7812 */ /* 0x020fc6000780c0ff */
[----:B------:R-:W-:Y:S01]  /*6840*/  @P1 FADD.FTZ R169, R186, -R2 ;  /* 0x80000002baa91221 */ /* 0x000fe20000010000 */
[----:B------:R-:W-:-:S03]  /*6850*/  MOV R2, R32 ;  /* 0x0000002000027202 */ /* 0x000fc60000000f00 */
[----:B------:R-:W-:-:S04]  /*6860*/  @P1 FFMA.FTZ R2, R4, R169, R32 ;  /* 0x000000a904021223 */ /* 0x000fc80000010020 */
[----:B------:R-:W-:Y:S02]  /*6870*/  FMUL.FTZ R2, R2, UR13 ;  /* 0x0000000d02027c20 */ /* 0x000fe40008410000 */
[----:B------:R-:W-:Y:S02]  /*6880*/  @P0 SHF.L.U32 R169, R148, 0x10, RZ ;  /* 0x0000001094a90819 */ /* 0x000fe400000006ff */
        /* <DEDUP_REMOVED lines=8> */
.L_x_11474:
[----:B------:R-:W-:Y:S05]  /*6910*/  BSYNC.RECONVERGENT B3 ;  /* 0x0000000000037941 */ /* 0x000fea0003800200 */
.L_x_11473:
        /* <DEDUP_REMOVED lines=8> */
[----:B------:R-:W-:Y:S02]  /*69a0*/  @P0 PRMT R2, R148, 0x7632, R2 ;  /* 0x0000763294020816 */ /* 0x000fe40000000002 */
[----:B------:R-:W-:Y:S02]  /*69b0*/  FMUL.FTZ R170, R170, UR12 ;  /* 0x0000000caaaa7c20 */ /* 0x000fe40008410000 */
[----:B------:R-:W-:Y:S01]  /*69c0*/  @P0 SHF.L.U32 R169, R2, 0x10, RZ ;  /* 0x0000001002a90819 */ /* 0x000fe200000006ff */
[----:B------:R-:W-:-:S04]  /*69d0*/  HFMA2 R2, -RZ, RZ, 0, 0 ;  /* 0x00000000ff027431 */ /* 0x000fc800000001ff */
[----:B------:R-:W-:-:S04]  /*69e0*/  @P0 FMUL.FTZ R2, R170, R169 ;  /* 0x000000a9aa020220 */ /* 0x000fc80000410000 */
[----:B------:R-:W-:Y:S01]  /*69f0*/  FADD.FTZ R73, R73, R2 ;  /* 0x0000000249497221 */ /* 0x000fe20000010000 */
[----:B------:R-:W-:-:S05]  /*6a00*/  FMUL.FTZ R2, R113, R170 ;  /* 0x000000aa71027220 */ /* 0x000fca0000410000 */
[----:B------:R-:W-:-:S04]  /*6a10*/  FSEL R2, R2, RZ, P0 ;  /* 0x000000ff02027208 */ /* 0x000fc80000000000 */
[----:B------:R-:W-:-:S04]  /*6a20*/  F2FP.BF16.F32.PACK_AB R2, RZ, R2 ;  /* 0x00000002ff02723e */ /* 0x000fc800000010ff */
[----:B------:R-:W-:-:S07]  /*6a30*/  PRMT R152, R152, 0x5410, R2 ;  /* 0x0000541098987816 */ /* 0x000fce0000000002 */
.L_x_11476:
[----:B------:R-:W-:Y:S05]  /*6a40*/  BSYNC.RECONVERGENT B3 ;  /* 0x0000000000037941 */ /* 0x000fea0003800200 */
.L_x_11475:
        /* <DEDUP_REMOVED lines=17> */
.L_x_11478:
[----:B------:R-:W-:Y:S05]  /*6b60*/  BSYNC.RECONVERGENT B3 ;  /* 0x0000000000037941 */ /* 0x000fea0003800200 */
.L_x_11477:
        /* <DEDUP_REMOVED lines=18> */
.L_x_11480:
[----:B------:R-:W-:Y:S05]  /*6c90*/  BSYNC.RECONVERGENT B3 ;  /* 0x0000000000037941 */ /* 0x000fea0003800200 */
.L_x_11479:
        /* <DEDUP_REMOVED lines=17> */
.L_x_11482:
[----:B------:R-:W-:Y:S05]  /*6db0*/  BSYNC.RECONVERGENT B3 ;  /* 0x0000000000037941 */ /* 0x000fea0003800200 */
.L_x_11481:
        /* <DEDUP_REMOVED lines=18> */
.L_x_11484:
[----:B------:R-:W-:Y:S05]  /*6ee0*/  BSYNC.RECONVERGENT B3 ;  /* 0x0000000000037941 */ /* 0x000fea0003800200 */
.L_x_11483:
        /* <DEDUP_REMOVED lines=17> */
.L_x_11486:
[----:B------:R-:W-:Y:S05]  /*7000*/  BSYNC.RECONVERGENT B3 ;  /* 0x0000000000037941 */ /* 0x000fea0003800200 */
.L_x_11485:
[----:B------:R-:W-:Y:S05]  /*7010*/  @!P2 BRA `(.L_x_11441) ;  /* 0x0000000800a8a947 */ /* 0x000fea0003800000 */
[----:B------:R-:W2:Y:S04]  /*7020*/  LDL R2, [R1+0x4] ;  /* 0x0000040001027983 */ /* 0x000ea80000100800 */
[----:B------:R-:W3:Y:S01]  /*7030*/  LDL R169, [R1+0x18] ;  /* 0x0000180001a97983 */ /* 0x000ee20000100800 */
        /* <DEDUP_REMOVED lines=9> */
[----:B------:R-:W-:Y:S01]  /*70d0*/  @P0 SHF.L.U32 R169, R2, 0x10, RZ ;  /* 0x0000001002a90819 */ /* 0x000fe200000006ff */
[----:B------:R-:W-:-:S04]  /*70e0*/  HFMA2 R2, -RZ, RZ, 0, 0 ;  /* 0x00000000ff027431 */ /* 0x000fc800000001ff */
[----:B------:R-:W-:-:S04]  /*70f0*/  @P0 FMUL.FTZ R2, R170, R169 ;  /* 0x000000a9aa020220 */ /* 0x000fc80000410000 */
[----:B------:R-:W-:Y:S01]  /*7100*/  FADD.FTZ R71, R71, R2 ;  /* 0x0000000247477221 */ /* 0x000fe20000010000 */
[----:B------:R-:W-:-:S05]  /*7110*/  FMUL.FTZ R2, R111, R170 ;  /* 0x000000aa6f027220 */ /* 0x000fca0000410000 */
[----:B------:R-:W-:-:S04]  /*7120*/  FSEL R2, R2, RZ, P0 ;  /* 0x000000ff02027208 */ /* 0x000fc80000000000 */
[----:B------:R-:W-:-:S04]  /*7130*/  F2FP.BF16.F32.PACK_AB R2, RZ, R2 ;  /* 0x00000002ff02723e */ /* 0x000fc800000010ff */
[----:B------:R-:W-:Y:S01]  /*7140*/  PRMT R155, R155, 0x5410, R2 ;  /* 0x000054109b9b7816 */ /* 0x000fe20000000002 */
[----:B------:R-:W-:Y:S06]  /*7150*/  BRA `(.L_x_11441) ;  /* 0x0000000800587947 */ /* 0x000fec0003800000 */
.L_x_11472:
[----:B------:R-:W-:Y:S01]  /*7160*/  @P1 FFMA.FTZ R2, R189, R165, R166 ;  /* 0x000000a5bd021223 */ /* 0x000fe200000100a6 */
[----:B-----5:R-:W-:Y:S01]  /*7170*/  MOV R157, R33 ;  /* 0x00000021009d7202 */ /* 0x020fe20000000f00 */
        /* <DEDUP_REMOVED lines=27> */
.L_x_11488:
[----:B------:R-:W-:Y:S05]  /*7330*/  BSYNC.RECONVERGENT B3 ;  /* 0x0000000000037941 */ /* 0x000fea0003800200 */
.L_x_11487:
        /* <DEDUP_REMOVED lines=14> */
.L_x_11490:
[----:B------:R-:W-:Y:S05]  /*7420*/  BSYNC.RECONVERGENT B3 ;  /* 0x0000000000037941 */ /* 0x000fea0003800200 */
.L_x_11489:
        /* <DEDUP_REMOVED lines=13> */
.L_x_11492:
[----:B------:R-:W-:Y:S05]  /*7500*/  BSYNC.RECONVERGENT B3 ;  /* 0x0000000000037941 */ /* 0x000fea0003800200 */
.L_x_11491:
        /* <DEDUP_REMOVED lines=14> */
.L_x_11494:
[----:B------:R-:W-:Y:S05]  /*75f0*/  BSYNC.RECONVERGENT B3 ;  /* 0x0000000000037941 */ /* 0x000fea0003800200 */
.L_x_11493:
[----:B------:R-:W-:Y:S01]  /*7600*/  @P1 FFMA.FTZ R2, R27, R165, R166 ;  /* 0x000000a51b021223 */ /* 0x000fe200000100a6 */
[----:B------:R-:W-:Y:S01]  /*7610*/  BSSY.RECONVERGENT B3, `(.L_x_11495) ;  /* 0x0000010000037945 */ /* 0x000fe20003800200 */
[----:B------:R-:W-:Y:S02]  /*7620*/  MOV R160, R28 ;  /* 0x0000001c00a07202 */ /* 0x000fe40000000f00 */
        /* <DEDUP_REMOVED lines=14> */
.L_x_11496:
[----:B------:R-:W-:Y:S05]  /*7710*/  BSYNC.RECONVERGENT B3 ;  /* 0x0000000000037941 */ /* 0x000fea0003800200 */
.L_x_11495:
        /* <DEDUP_REMOVED lines=18> */
.L_x_11498:
[----:B------:R-:W-:Y:S05]  /*7840*/  BSYNC.RECONVERGENT B3 ;  /* 0x0000000000037941 */ /* 0x000fea0003800200 */
.L_x_11497:
        /* <DEDUP_REMOVED lines=17> */
.L_x_11500:
[----:B------:R-:W-:Y:S05]  /*7960*/  BSYNC.RECONVERGENT B3 ;  /* 0x0000000000037941 */ /* 0x000fea0003800200 */
.L_x_11499:
        /* <DEDUP_REMOVED lines=8> */
[----:B------:R-:W-:Y:S01]  /*79f0*/  ISETP.GE.U32.AND P0, PT, R178, RZ, PT ;  /* 0x000000ffb200720c */ /* 0x000fe20003f06070 */
[----:B------:R-:W-:-:S03]  /*7a00*/  FMUL.FTZ R169, R2, UR13 ;  /* 0x0000000d02a97c20 */ /* 0x000fc60008410000 */
[----:B------:R-:W-:Y:S01]  /*7a10*/  ISETP.GE.U32.AND.EX P0, PT, R179, 0x1000000, PT, P0 ;  /* 0x01000000b300780c */ /* 0x000fe20003f06100 */
[----:B------:R-:W-:-:S12]  /*7a20*/  FMUL.FTZ R170, R169, UR12 ;  /* 0x0000000ca9aa7c20 */ /* 0x000fd80008410000 */
[----:B------:R-:W-:-:S04]  /*7a30*/  @P0 PRMT R2, R151, 0x7632, R2 ;  /* 0x0000763297020816 */ /* 0x000fc80000000002 */
        /* <DEDUP_REMOVED lines=8> */
.L_x_11441:
[----:B------:R-:W-:Y:S05]  /*7ac0*/  BSYNC.RECONVERGENT B2 ;  /* 0x0000000000027941 */ /* 0x000fea0003800200 */
.L_x_11410:
        /* <DEDUP_REMOVED lines=11> */
.L_x_11407:
[----:B------:R-:W-:Y:S05]  /*7b80*/  BSYNC.RECONVERGENT B1 ;  /* 0x0000000000017941 */ /* 0x000fea0003800200 */
.L_x_11406:
[----:B------:R-:W-:Y:S04]  /*7b90*/  BSSY.RECONVERGENT B1, `(.L_x_11501) ;  /* 0x0000343000017945 */ /* 0x000fe80003800200 */
[----:B------:R-:W-:Y:S05]  /*7ba0*/  @!P4 BRA `(.L_x_11502) ;  /* 0x000000340004c947 */ /* 0x000fea0003800000 */
[----:B------:R-:W-:Y:S04]  /*7bb0*/  BSSY.RECONVERGENT B2, `(.L_x_11503) ;  /* 0x0000005000027945 */ /* 0x000fe80003800200 */
[----:B------:R-:W-:Y:S05]  /*7bc0*/  @!P2 BRA `(.L_x_11504) ;  /* 0x00000000000ca947 */ /* 0x000fea0003800000 */
[----:B0-----:R-:W0:Y:S02]  /*7bd0*/  LDC.64 R2, c[0x0][0x390] ;  /* 0x0000e400ff027b82 */ /* 0x001e240000000a00 */
[----:B0-----:R-:W-:-:S05]  /*7be0*/  IMAD.WIDE.U32 R2, R164, 0x10, R2 ;  /* 0x00000010a4027825 */ /* 0x001fca00078e0002 */
[----:B-----5:R1:W5:Y:S02]  /*7bf0*/  LDG.E.128 R148, desc[UR6][R2.64] ;  /* 0x0000000602947981 */ /* 0x020364000c1e1d00 */
.L_x_11504:
[----:B------:R-:W-:Y:S05]  /*7c00*/  BSYNC.RECONVERGENT B2 ;  /* 0x0000000000027941 */ /* 0x000fea0003800200 */
.L_x_11503:
        /* <DEDUP_REMOVED lines=37> */
.L_x_11509:
[----:B------:R-:W-:Y:S05]  /*7e60*/  BSYNC.RECONVERGENT B3 ;  /* 0x0000000000037941 */ /* 0x000fea0003800200 */
.L_x_11508:
        /* <DEDUP_REMOVED lines=14> */
.L_x_11511:
[----:B------:R-:W-:Y:S05]  /*7f50*/  BSYNC.RECONVERGENT B3 ;  /* 0x0000000000037941 */ /* 0x000fea0003800200 */
.L_x_11510:
        /* <DEDUP_REMOVED lines=13> */
.L_x_11513:
[----:B------:R-:W-:Y:S05]  /*8030*/  BSYNC.RECONVERGENT B3 ;  /* 0x0000000000037941 */ /* 0x000fea0003800200 */
.L_x_11512:
        /* <DEDUP_REMOVED lines=14> */
.L_x_11515:
[----:B------:R-:W-:Y:S05]  /*8120*/  BSYNC.RECONVERGENT B3 ;  /* 0x0000000000037941 */ /* 0x000fea0003800200 */
.L_x_11514:
        /* <DEDUP_REMOVED lines=17> */
.L_x_11517:
[----:B------:R-:W-:Y:S05]  /*8240*/  BSYNC.RECONVERGENT B3 ;  /* 0x0000000000037941 */ /* 0x000fea0003800200 */
.L_x_11516:
        /* <DEDUP_REMOVED lines=18> */
.L_x_11519:
[----:B------:R-:W-:Y:S05]  /*8370*/  BSYNC.RECONVERGENT B3 ;  /* 0x0000000000037941 */ /* 0x000fea0003800200 */
.L_x_11518:
        /* <DEDUP_REMOVED lines=17> */
.L_x_11521:
[----:B------:R-:W-:Y:S05]  /*8490*/  BSYNC.RECONVERGENT B3 ;  /* 0x0000000000037941 */ /* 0x000fea0003800200 */
.L_x_11520:
[----:B------:R-:W2:Y:S04]  /*84a0*/  LDL R2, [R1] ;  /* 0x0000000001027983 */ /* 0x000ea80000100800 */
[----:B------:R-:W3:Y:S01]  /*84b0*/  LDL R162, [R1+0x14] ;  /* 0x0000140001a27983 */ /* 0x000ee20000100800 */
[----:B--2---:R-:W-:-:S04]  /*84c0*/  @P1 FFMA.FTZ R2, R2, R165, R166 ;  /* 0x000000a502021223 */ /* 0x004fc800000100a6 */
[----:B---3--:R-:W-:Y:S01]  /*84d0*/  @P1 FADD.FTZ R162, R162, -R2 ;  /* 0x80000002a2a21221 */ /* 0x008fe20000010000 */
[----:B------:R-:W-:-:S03]  /*84e0*/  MOV R2, R123 ;  /* 0x0000007b00027202 */ /* 0x000fc60000000f00 */
[----:B------:R-:W-:Y:S01]  /*84f0*/  @P1 FFMA.FTZ R2, R4, R162, R123 ;  /* 0x000000a204021223 */ /* 0x000fe2000001007b */
        /* <DEDUP_REMOVED lines=23> */
.L_x_11507:
        /* <DEDUP_REMOVED lines=16> */
[----:B------:R-:W-:-:S07]  /*8770*/  PRMT R152, R2, 0x7610, R152 ;  /* 0x0000761002987816 */ /* 0x000fce0000000098 */
.L_x_11524:
[----:B------:R-:W-:Y:S05]  /*8780*/  BSYNC.RECONVERGENT B3 ;  /* 0x0000000000037941 */ /* 0x000fea0003800200 */
.L_x_11523:
[----:B------:R-:W-:Y:S04]  /*8790*/  BSSY.RECONVERGENT B3, `(.L_x_11525) ;  /* 0x0000012000037945 */ /* 0x000fe80003800200 */
[----:B------:R-:W-:Y:S05]  /*87a0*/  @!P2 BRA `(.L_x_11526) ;  /* 0x000000000040a947 */ /* 0x000fea0003800000 */
[----:B-----5:R-:W-:Y:S01]  /*87b0*/  LOP3.LUT P3, RZ, R180, 0xff00, RZ, 0xc0, !PT ;  /* 0x0000ff00b4ff7812 */ /* 0x020fe2000786c0ff */
[----:B01----:R-:W-:Y:S01]  /*87c0*/  @P1 FFMA.FTZ R2, R23, R165, R166 ;  /* 0x000000a517021223 */ /* 0x003fe200000100a6 */
[----:B------:R-:W-:Y:S01]  /*87d0*/  MOV R3, R117 ;  /* 0x0000007500037202 */ /* 0x000fe20000000f00 */
[----:B------:R-:W-:Y:S02]  /*87e0*/  HFMA2 R168, -RZ, RZ, 0, 0 ;  /* 0x00000000ffa87431 */ /* 0x000fe400000001ff */
[----:B------:R-:W-:-:S04]  /*87f0*/  @P1 FADD.FTZ R2, R230, -R2 ;  /* 0x80000002e6021221 */ /* 0x000fc80000010000 */
[----:B------:R-:W-:-:S04]  /*8800*/  @P1 FFMA.FTZ R3, R4, R2, R117 ;  /* 0x0000000204031223 */ /* 0x000fc80000010075 */
[----:B------:R-:W-:Y:S01]  /*8810*/  @P3 PRMT R2, R148, 0x7632, R2 ;  /* 0x0000763294023816 */ /* 0x000fe20000000002 */
[----:B------:R-:W-:-:S03]  /*8820*/  FMUL.FTZ R3, R3, UR13 ;  /* 0x0000000d03037c20 */ /* 0x000fc60008410000 */
        /* <DEDUP_REMOVED lines=8> */
.L_x_11526:
[----:B------:R-:W-:Y:S05]  /*88b0*/  BSYNC.RECONVERGENT B3 ;  /* 0x0000000000037941 */ /* 0x000fea0003800200 */
.L_x_11525:
        /* <DEDUP_REMOVED lines=17> */
.L_x_11528:
[----:B------:R-:W-:Y:S05]  /*89d0*/  BSYNC.RECONVERGENT B3 ;  /* 0x0000000000037941 */ /* 0x000fea0003800200 */
.L_x_11527:
        /* <DEDUP_REMOVED lines=18> */
.L_x_11530:
[----:B------:R-:W-:Y:S05]  /*8b00*/  BSYNC.RECONVERGENT B3 ;  /* 0x0000000000037941 */ /* 0x000fea0003800200 */
.L_x_11529:
        /* <DEDUP_REMOVED lines=17> */
.L_x_11532:
[----:B------:R-:W-:Y:S05]  /*8c20*/  BSYNC.RECONVERGENT B3 ;  /* 0x0000000000037941 */ /* 0x000fea0003800200 */
.L_x_11531:
        /* <DEDUP_REMOVED lines=18> */
.L_x_11534:
[----:B------:R-:W-:Y:S05]  /*8d50*/  BSYNC.RECONVERGENT B3 ;  /* 0x0000000000037941 */ /* 0x000fea0003800200 */
.L_x_11533:
        /* <DEDUP_REMOVED lines=17> */
.L_x_11536:
[----:B------:R-:W-:Y:S05]  /*8e70*/  BSYNC.RECONVERGENT B3 ;  /* 0x0000000000037941 */ /* 0x000fea0003800200 */
.L_x_11535:
[----:B------:R-:W-:Y:S05]  /*8e80*/  @!P2 BRA `(.L_x_11522) ;  /* 0x000000200024a947 */ /* 0x000fea0003800000 */
[----:B01----:R-:W2:Y:S04]  /*8e90*/  LDL R2, [R1] ;  /* 0x0000000001027983 */ /* 0x003ea80000100800 */
[----:B------:R-:W3:Y:S01]  /*8ea0*/  LDL R3, [R1+0x14] ;  /* 0x0000140001037983 */ /* 0x000ee20000100800 */
[----:B-----5:R-:W-:Y:S01]  /*8eb0*/  ISETP.GE.U32.AND P3, PT, R180, RZ, PT ;  /* 0x000000ffb400720c */ /* 0x020fe20003f66070 */
[----:B------:R-:W-:-:S03]  /*8ec0*/  HFMA2 R168, -RZ, RZ, 0, 0 ;  /* 0x00000000ffa87431 */ /* 0x000fc600000001ff */
[----:B------:R-:W-:Y:S01]  /*8ed0*/  ISETP.GE.U32.AND.EX P3, PT, R181, 0x1000000, PT, P3 ;  /* 0x01000000b500780c */ /* 0x000fe20003f66130 */
[----:B--2---:R-:W-:-:S04]  /*8ee0*/  @P1 FFMA.FTZ R2, R2, R165, R166 ;  /* 0x000000a502021223 */ /* 0x004fc800000100a6 */
[----:B---3--:R-:W-:Y:S01]  /*8ef0*/  @P1 FADD.FTZ R2, R3, -R2 ;  /* 0x8000000203021221 */ /* 0x008fe20000010000 */
[----:B------:R-:W-:-:S03]  /*8f00*/  MOV R3, R123 ;  /* 0x0000007b00037202 */ /* 0x000fc60000000f00 */
        /* <DEDUP_REMOVED lines=10> */
[----:B------:R-:W-:Y:S01]  /*8fb0*/  PRMT R155, R155, 0x5410, R2 ;  /* 0x000054109b9b7816 */ /* 0x000fe20000000002 */
[----:B------:R-:W-:Y:S06]  /*8fc0*/  BRA `(.L_x_11522) ;  /* 0x0000001c00d47947 */ /* 0x000fec0003800000 */
.L_x_11506:
        /* <DEDUP_REMOVED lines=19> */
.L_x_11541:
[----:B------:R-:W-:Y:S05]  /*9100*/  BSYNC.RECONVERGENT B4 ;  /* 0x0000000000047941 */ /* 0x000fea0003800200 */
.L_x_11540:
        /* <DEDUP_REMOVED lines=12> */
.L_x_11539:
[----:B------:R-:W-:Y:S05]  /*91d0*/  BSYNC.RECONVERGENT B3 ;  /* 0x0000000000037941 */ /* 0x000fea0003800200 */
.L_x_11538:
        /* <DEDUP_REMOVED lines=16> */
.L_x_11545:
[----:B------:R-:W-:Y:S05]  /*92e0*/  BSYNC.RECONVERGENT B4 ;  /* 0x0000000000047941 */ /* 0x000fea0003800200 */
.L_x_11544:
        /* <DEDUP_REMOVED lines=12> */
.L_x_11543:
[----:B------:R-:W-:Y:S05]  /*93b0*/  BSYNC.RECONVERGENT B3 ;  /* 0x0000000000037941 */ /* 0x000fea0003800200 */
.L_x_11542:
        /* <DEDUP_REMOVED lines=15> */
.L_x_11549:
[----:B------:R-:W-:Y:S05]  /*94b0*/  BSYNC.RECONVERGENT B4 ;  /* 0x0000000000047941 */ /* 0x000fea0003800200 */
.L_x_11548:
        /* <DEDUP_REMOVED lines=12> */
.L_x_11547:
[----:B------:R-:W-:Y:S05]  /*9580*/  BSYNC.RECONVERGENT B3 ;  /* 0x0000000000037941 */ /* 0x000fea0003800200 */
.L_x_11546:
        /* <DEDUP_REMOVED lines=16> */
.L_x_11553:
[----:B------:R-:W-:Y:S05]  /*9690*/  BSYNC.RECONVERGENT B4 ;  /* 0x0000000000047941 */ /* 0x000fea0003800200 */
.L_x_11552:
        /* <DEDUP_REMOVED lines=12> */
.L_x_11551:
[----:B------:R-:W-:Y:S05]  /*9760*/  BSYNC.RECONVERGENT B3 ;  /* 0x0000000000037941 */ /* 0x000fea0003800200 */
.L_x_11550:
        /* <DEDUP_REMOVED lines=15> */
.L_x_11557:
[----:B------:R-:W-:Y:S05]  /*9860*/  BSYNC.RECONVERGENT B4 ;  /* 0x0000000000047941 */ /* 0x000fea0003800200 */
.L_x_11556:
        /* <DEDUP_REMOVED lines=12> */
.L_x_11555:
[----:B------:R-:W-:Y:S05]  /*9930*/  BSYNC.RECONVERGENT B3 ;  /* 0x0000000000037941 */ /* 0x000fea0003800200 */
.L_x_11554:
        /* <DEDUP_REMOVED lines=16> */
.L_x_11561:
[----:B------:R-:W-:Y:S05]  /*9a40*/  BSYNC.RECONVERGENT B4 ;  /* 0x0000000000047941 */ /* 0x000fea0003800200 */
.L_x_11560:
        /* <DEDUP_REMOVED lines=12> */
.L_x_11559:
[----:B------:R-:W-:Y:S05]  /*9b10*/  BSYNC.RECONVERGENT B3 ;  /* 0x0000000000037941 */ /* 0x000fea0003800200 */
.L_x_11558:
        /* <DEDUP_REMOVED lines=15> */
.L_x_11565:
[----:B------:R-:W-:Y:S05]  /*9c10*/  BSYNC.RECONVERGENT B4 ;  /* 0x0000000000047941 */ /* 0x000fea0003800200 */
.L_x_11564:
        /* <DEDUP_REMOVED lines=12> */
.L_x_11563:
[----:B------:R-:W-:Y:S05]  /*9ce0*/  BSYNC.RECONVERGENT B3 ;  /* 0x0000000000037941 */ /* 0x000fea0003800200 */
.L_x_11562:
[----:B------:R-:W2:Y:S04]  /*9cf0*/  LDL R157, [R1] ;  /* 0x00000000019d7983 */ /* 0x000ea80000100800 */
[----:B------:R-:W3:Y:S01]  /*9d00*/  LDL R160, [R1+0x14] ;  /* 0x0000140001a07983 */ /* 0x000ee20000100800 */
[-CC-:B01----:R-:W-:Y:S01]  /*9d10*/  FFMA.FTZ R3, R19, R165.reuse, R166.reuse ;  /* 0x000000a513037223 */ /* 0x183fe200000100a6 */
[-CC-:B------:R-:W-:Y:S01]  /*9d20*/  FFMA.FTZ R2, R18, R165.reuse, R166.reuse ;  /* 0x000000a512027223 */ /* 0x180fe200000100a6 */
[-CC-:B------:R-:W-:Y:S01]  /*9d30*/  FFMA.FTZ R158, R20, R165.reuse, R166.reuse ;  /* 0x000000a5149e7223 */ /* 0x180fe200000100a6 */
[-CC-:B------:R-:W-:Y:S01]  /*9d40*/  FFMA.FTZ R156, R24, R165.reuse, R166.reuse ;  /* 0x000000a5189c7223 */ /* 0x180fe200000100a6 */
        /* <DEDUP_REMOVED lines=9> */
[----:B------:R-:W-:Y:S01]  /*9de0*/  ISETP.GT.AND P3, PT, R5, RZ, PT ;  /* 0x000000ff0500720c */ /* 0x000fe20003f64270 */
[----:B------:R-:W-:Y:S01]  /*9df0*/  FADD.FTZ R3, R230, -R3 ;  /* 0x80000003e6037221 */ /* 0x000fe20000010000 */
[C---:B-----5:R-:W-:Y:S01]  /*9e00*/  FMUL.FTZ R2, R4.reuse, R2 ;  /* 0x0000000204027220 */ /* 0x060fe20000410000 */
        /* <DEDUP_REMOVED lines=14> */
[----:B------:R-:W-:Y:S02]  /*9ef0*/  FSEL R160, R158, RZ, P3 ;  /* 0x000000ff9ea07208 */ /* 0x000fe40001800000 */
[----:B------:R-:W-:Y:S01]  /*9f00*/  MOV R158, R2 ;  /* 0x00000002009e7202 */ /* 0x000fe20000000f00 */
        /* <DEDUP_REMOVED lines=14> */
[----:B------:R-:W-:Y:S02]  /*9ff0*/  FADD.FTZ R63, R63, R168 ;  /* 0x000000a83f3f7221 */ /* 0x000fe40000010000 */
[----:B------:R-:W-:-:S04]  /*a000*/  FSEL R157, R157, RZ, P3 ;  /* 0x000000ff9d9d7208 */ /* 0x000fc80001800000 */
[----:B------:R-:W-:-:S04]  /*a010*/  F2FP.BF16.F32.PACK_AB R157, RZ, R157 ;  /* 0x0000009dff9d723e */ /* 0x000fc800000010ff */
[----:B------:R-:W-:Y:S02]  /*a020*/  PRMT R155, R155, 0x5410, R157 ;  /* 0x000054109b9b7816 */ /* 0x000fe4000000009d */
[----:B------:R-:W-:Y:S01]  /*a030*/  MOV R157, R3 ;  /* 0x00000003009d7202 */ /* 0x000fe20000000f00 */
[----:B------:R-:W-:Y:S06]  /*a040*/  BRA `(.L_x_11522) ;  /* 0x0000000c00b47947 */ /* 0x000fec0003800000 */
.L_x_11537:
        /* <DEDUP_REMOVED lines=15> */
.L_x_11569:
[----:B------:R-:W-:Y:S05]  /*a140*/  BSYNC.RECONVERGENT B4 ;  /* 0x0000000000047941 */ /* 0x000fea0003800200 */
.L_x_11568:
        /* <DEDUP_REMOVED lines=12> */
.L_x_11567:
[----:B------:R-:W-:Y:S05]  /*a210*/  BSYNC.RECONVERGENT B3 ;  /* 0x0000000000037941 */ /* 0x000fea0003800200 */
.L_x_11566:
        /* <DEDUP_REMOVED lines=16> */
.L_x_11573:
[----:B------:R-:W-:Y:S05]  /*a320*/  BSYNC.RECONVERGENT B4 ;  /* 0x0000000000047941 */ /* 0x000fea0003800200 */
.L_x_11572:
        /* <DEDUP_REMOVED lines=12> */
.L_x_11571:
[----:B------:R-:W-:Y:S05]  /*a3f0*/  BSYNC.RECONVERGENT B3 ;  /* 0x0000000000037941 */ /* 0x000fea0003800200 */
.L_x_11570:
        /* <DEDUP_REMOVED lines=15> */
.L_x_11577:
[----:B------:R-:W-:Y:S05]  /*a4f0*/  BSYNC.RECONVERGENT B4 ;  /* 0x0000000000047941 */ /* 0x000fea0003800200 */
.L_x_11576:
        /* <DEDUP_REMOVED lines=12> */
.L_x_11575:
[----:B------:R-:W-:Y:S05]  /*a5c0*/  BSYNC.RECONVERGENT B3 ;  /* 0x0000000000037941 */ /* 0x000fea0003800200 */
.L_x_11574:
        /* <DEDUP_REMOVED lines=16> */
.L_x_11581:
[----:B------:R-:W-:Y:S05]  /*a6d0*/  BSYNC.RECONVERGENT B4 ;  /* 0x0000000000047941 */ /* 0x000fea0003800200 */
.L_x_11580:
        /* <DEDUP_REMOVED lines=12> */
.L_x_11579:
[----:B------:R-:W-:Y:S05]  /*a7a0*/  BSYNC.RECONVERGENT B3 ;  /* 0x0000000000037941 */ /* 0x000fea0003800200 */
.L_x_11578:
        /* <DEDUP_REMOVED lines=15> */
.L_x_11585:
[----:B------:R-:W-:Y:S05]  /*a8a0*/  BSYNC.RECONVERGENT B4 ;  /* 0x0000000000047941 */ /* 0x000fea0003800200 */
.L_x_11584:
        /* <DEDUP_REMOVED lines=12> */
.L_x_11583:
[----:B------:R-:W-:Y:S05]  /*a970*/  BSYNC.RECONVERGENT B3 ;  /* 0x0000000000037941 */ /* 0x000fea0003800200 */
.L_x_11582:
        /* <DEDUP_REMOVED lines=16> */
.L_x_11589:
[----:B------:R-:W-:Y:S05]  /*aa80*/  BSYNC.RECONVERGENT B4 ;  /* 0x0000000000047941 */ /* 0x000fea0003800200 */
.L_x_11588:
        /* <DEDUP_REMOVED lines=12> */
.L_x_11587:
[----:B------:R-:W-:Y:S05]  /*ab50*/  BSYNC.RECONVERGENT B3 ;  /* 0x0000000000037941 */ /* 0x000fea0003800200 */
.L_x_11586:
        /* <DEDUP_REMOVED lines=15> */
.L_x_11593:
[----:B------:R-:W-:Y:S05]  /*ac50*/  BSYNC.RECONVERGENT B4 ;  /* 0x0000000000047941 */ /* 0x000fea0003800200 */
.L_x_11592:
        /* <DEDUP_REMOVED lines=12> */
.L_x_11591:
[----:B------:R-:W-:Y:S05]  /*ad20*/  BSYNC.RECONVERGENT B3 ;  /* 0x0000000000037941 */ /* 0x000fea0003800200 */
.L_x_11590:
[----:B------:R-:W-:Y:S05]  /*ad30*/  @!P2 BRA `(.L_x_11522) ;  /* 0x000000000078a947 */ /* 0x000fea0003800000 */
[----:B------:R2:W5:Y:S04]  /*ad40*/  LDL R169, [R1] ;  /* 0x0000000001a97983 */ /* 0x0005680000100800 */
[----:B------:R2:W5:Y:S02]  /*ad50*/  LDL R168, [R1+0x14] ;  /* 0x0000140001a87983 */ /* 0x0005640000100800 */
[----:B-----5:R-:W-:Y:S01]  /*ad60*/  ISETP.GE.U32.AND P3, PT, R180, RZ, PT ;  /* 0x000000ffb400720c */ /* 0x020fe20003f66070 */
[----:B------:R-:W-:Y:S01]  /*ad70*/  BSSY.RECONVERGENT B3, `(.L_x_11594) ;  /* 0x000000e000037945 */ /* 0x000fe20003800200 */
[----:B01----:R-:W-:Y:S02]  /*ad80*/  MOV R2, RZ ;  /* 0x000000ff00027202 */ /* 0x003fe40000000f00 */
        /* <DEDUP_REMOVED lines=12> */
.L_x_11595:
[----:B------:R-:W-:Y:S05]  /*ae50*/  BSYNC.RECONVERGENT B3 ;  /* 0x0000000000037941 */ /* 0x000fea0003800200 */
.L_x_11594:
        /* <DEDUP_REMOVED lines=12> */
.L_x_11522:
[----:B------:R-:W-:Y:S05]  /*af20*/  BSYNC.RECONVERGENT B2 ;  /* 0x0000000000027941 */ /* 0x000fea0003800200 */
.L_x_11505:
        /* <DEDUP_REMOVED lines=9> */
.L_x_11502:
[----:B------:R-:W-:Y:S05]  /*afc0*/  BSYNC.RECONVERGENT B1 ;  /* 0x0000000000017941 */ /* 0x000fea0003800200 */
.L_x_11501:
[----:B------:R-:W-:Y:S04]  /*afd0*/  BSSY.RECONVERGENT B1, `(.L_x_11596) ;  /* 0x000033f000017945 */ /* 0x000fe80003800200 */
[----:B------:R-:W-:Y:S05]  /*afe0*/  @!P5 BRA `(.L_x_11597) ;  /* 0x0000003000f4d947 */ /* 0x000fea0003800000 */
[----:B------:R-:W-:Y:S04]  /*aff0*/  BSSY.RECONVERGENT B2, `(.L_x_11598) ;  /* 0x0000005000027945 */ /* 0x000fe80003800200 */
[----:B------:R-:W-:Y:S05]  /*b000*/  @!P2 BRA `(.L_x_11599) ;  /* 0x00000000000ca947 */ /* 0x000fea0003800000 */
[----:B01----:R-:W0:Y:S02]  /*b010*/  LDC.64 R2, c[0x0][0x390] ;  /* 0x0000e400ff027b82 */ /* 0x003e240000000a00 */
[----:B0-----:R-:W-:-:S05]  /*b020*/  IMAD.WIDE.U32 R2, R164, 0x10, R2 ;  /* 0x00000010a4027825 */ /* 0x001fca00078e0002 */
[----:B-----5:R2:W5:Y:S02]  /*b030*/  LDG.E.128 R148, desc[UR6][R2.64] ;  /* 0x0000000602947981 */ /* 0x020564000c1e1d00 */
.L_x_11599:
[----:B------:R-:W-:Y:S05]  /*b040*/  BSYNC.RECONVERGENT B2 ;  /* 0x0000000000027941 */ /* 0x000fea0003800200 */
.L_x_11598:
        /* <DEDUP_REMOVED lines=37> */
.L_x_11604:
[----:B------:R-:W-:Y:S05]  /*b2a0*/  BSYNC.RECONVERGENT B3 ;  /* 0x0000000000037941 */ /* 0x000fea0003800200 */
.L_x_11603:
        /* <DEDUP_REMOVED lines=14> */
.L_x_11606:
[----:B------:R-:W-:Y:S05]  /*b390*/  BSYNC.RECONVERGENT B3 ;  /* 0x0000000000037941 */ /* 0x000fea0003800200 */
.L_x_11605:
        /* <DEDUP_REMOVED lines=13> */
.L_x_11608:
[----:B------:R-:W-:Y:S05]  /*b470*/  BSYNC.RECONVERGENT B3 ;  /* 0x0000000000037941 */ /* 0x000fea0003800200 */
.L_x_11607:
        /* <DEDUP_REMOVED lines=14> */
.L_x_11610:
[----:B------:R-:W-:Y:S05]  /*b560*/  BSYNC.RECONVERGENT B3 ;  /* 0x0000000000037941 */ /* 0x000fea0003800200 */
.L_x_11609:
        /* <DEDUP_REMOVED lines=17> */
.L_x_11612:
[----:B------:R-:W-:Y:S05]  /*b680*/  BSYNC.RECONVERGENT B3 ;  /* 0x0000000000037941 */ /* 0x000fea0003800200 */
.L_x_11611:
        /* <DEDUP_REMOVED lines=18> */
.L_x_11614:
[----:B------:R-:W-:Y:S05]  /*b7b0*/  BSYNC.RECONVERGENT B3 ;  /* 0x0000000000037941 */ /* 0x000fea0003800200 */
.L_x_11613:
        /* <DEDUP_REMOVED lines=17> */
.L_x_11616:
[----:B------:R-:W-:Y:S05]  /*b8d0*/  BSYNC.RECONVERGENT B3 ;  /* 0x0000000000037941 */ /* 0x000fea0003800200 */
.L_x_11615:
[----:B------:R-:W2:Y:S01]  /*b8e0*/  LDL R162, [R1+0x10] ;  /* 0x0000100001a27983 */ /* 0x000ea20000100800 */
[----:B------:R-:W-:-:S04]  /*b8f0*/  @P1 FFMA.FTZ R2, R252, R165, R166 ;  /* 0x000000a5fc021223 */ /* 0x000fc800000100a6 */
[----:B--2---:R-:W-:Y:S01]  /*b900*/  @P1 FADD.FTZ R162, R162, -R2 ;  /* 0x80000002a2a21221 */ /* 0x004fe20000010000 */
        /* <DEDUP_REMOVED lines=25> */
.L_x_11602:
        /* <DEDUP_REMOVED lines=17> */
.L_x_11619:
[----:B------:R-:W-:Y:S05]  /*bbb0*/  BSYNC.RECONVERGENT B3 ;  /* 0x0000000000037941 */ /* 0x000fea0003800200 */
.L_x_11618:
[----:B------:R-:W-:Y:S04]  /*bbc0*/  BSSY.RECONVERGENT B3, `(.L_x_11620) ;  /* 0x0000012000037945 */ /* 0x000fe80003800200 */
[----:B------:R-:W-:Y:S05]  /*bbd0*/  @!P2 BRA `(.L_x_11621) ;  /* 0x000000000040a947 */ /* 0x000fea0003800000 */
[----:B-----5:R-:W-:Y:S01]  /*bbe0*/  LOP3.LUT P0, RZ, R176, 0xff00, RZ, 0xc0, !PT ;  /* 0x0000ff00b0ff7812 */ /* 0x020fe2000780c0ff */
[----:B012---:R-:W-:Y:S01]  /*bbf0*/  @P1 FFMA.FTZ R2, R16, R165, R166 ;  /* 0x000000a510021223 */ /* 0x007fe200000100a6 */
        /* <DEDUP_REMOVED lines=14> */
.L_x_11621:
[----:B------:R-:W-:Y:S05]  /*bce0*/  BSYNC.RECONVERGENT B3 ;  /* 0x0000000000037941 */ /* 0x000fea0003800200 */
.L_x_11620:
        /* <DEDUP_REMOVED lines=17> */
.L_x_11623:
[----:B------:R-:W-:Y:S05]  /*be00*/  BSYNC.RECONVERGENT B3 ;  /* 0x0000000000037941 */ /* 0x000fea0003800200 */
.L_x_11622:
        /* <DEDUP_REMOVED lines=18> */
.L_x_11625:
[----:B------:R-:W-:Y:S05]  /*bf30*/  BSYNC.RECONVERGENT B3 ;  /* 0x0000000000037941 */ /* 0x000fea0003800200 */
.L_x_11624:
        /* <DEDUP_REMOVED lines=17> */
.L_x_11627:
[----:B------:R-:W-:Y:S05]  /*c050*/  BSYNC.RECONVERGENT B3 ;  /* 0x0000000000037941 */ /* 0x000fea0003800200 */
.L_x_11626:
        /* <DEDUP_REMOVED lines=18> */
.L_x_11629:
[----:B------:R-:W-:Y:S05]  /*c180*/  BSYNC.RECONVERGENT B3 ;  /* 0x0000000000037941 */ /* 0x000fea0003800200 */
.L_x_11628:
        /* <DEDUP_REMOVED lines=17> */
.L_x_11631:
[----:B------:R-:W-:Y:S05]  /*c2a0*/  BSYNC.RECONVERGENT B3 ;  /* 0x0000000000037941 */ /* 0x000fea0003800200 */
.L_x_11630:
[----:B------:R-:W-:Y:S05]  /*c2b0*/  @!P2 BRA `(.L_x_11617) ;  /* 0x000000200018a947 */ /* 0x000fea0003800000 */
[----:B012---:R-:W2:Y:S01]  /*c2c0*/  LDL R3, [R1+0x10] ;  /* 0x0000100001037983 */ /* 0x007ea20000100800 */
[----:B-----5:R-:W-:Y:S01]  /*c2d0*/  ISETP.GE.U32.AND P0, PT, R176, RZ, PT ;  /* 0x000000ffb000720c */ /* 0x020fe20003f06070 */
[----:B------:R-:W-:Y:S01]  /*c2e0*/  @P1 FFMA.FTZ R2, R252, R165, R166 ;  /* 0x000000a5fc021223 */ /* 0x000fe200000100a6 */
[----:B------:R-:W-:Y:S02]  /*c2f0*/  HFMA2 R168, -RZ, RZ, 0, 0 ;  /* 0x00000000ffa87431 */ /* 0x000fe400000001ff */
[----:B------:R-:W-:Y:S01]  /*c300*/  ISETP.GE.U32.AND.EX P0, PT, R177, 0x1000000, PT, P0 ;  /* 0x01000000b100780c */ /* 0x000fe20003f06100 */
[----:B--2---:R-:W-:Y:S01]  /*c310*/  @P1 FADD.FTZ R2, R3, -R2 ;  /* 0x8000000203021221 */ /* 0x004fe20000010000 */
[----:B------:R-:W-:-:S03]  /*c320*/  MOV R3, R131 ;  /* 0x0000008300037202 */ /* 0x000fc60000000f00 */
[----:B------:R-:W-:-:S08]  /*c330*/  @P1 FFMA.FTZ R3, R4, R2, R131 ;  /* 0x0000000204031223 */ /* 0x000fd00000010083 */
        /* <DEDUP_REMOVED lines=11> */
.L_x_11601:
        /* <DEDUP_REMOVED lines=19> */
.L_x_11636:
[----:B------:R-:W-:Y:S05]  /*c520*/  BSYNC.RECONVERGENT B4 ;  /* 0x0000000000047941 */ /* 0x000fea0003800200 */
.L_x_11635:
        /* <DEDUP_REMOVED lines=12> */
.L_x_11634:
[----:B------:R-:W-:Y:S05]  /*c5f0*/  BSYNC.RECONVERGENT B3 ;  /* 0x0000000000037941 */ /* 0x000fea0003800200 */
.L_x_11633:
        /* <DEDUP_REMOVED lines=16> */
.L_x_11640:
[----:B------:R-:W-:Y:S05]  /*c700*/  BSYNC.RECONVERGENT B4 ;  /* 0x0000000000047941 */ /* 0x000fea0003800200 */
.L_x_11639:
        /* <DEDUP_REMOVED lines=12> */
.L_x_11638:
[----:B------:R-:W-:Y:S05]  /*c7d0*/  BSYNC.RECONVERGENT B3 ;  /* 0x0000000000037941 */ /* 0x000fea0003800200 */
.L_x_11637:
        /* <DEDUP_REMOVED lines=15> */
.L_x_11644:
[----:B------:R-:W-:Y:S05]  /*c8d0*/  BSYNC.RECONVERGENT B4 ;  /* 0x0000000000047941 */ /* 0x000fea0003800200 */
.L_x_11643:
        /* <DEDUP_REMOVED lines=12> */
.L_x_11642:
[----:B------:R-:W-:Y:S05]  /*c9a0*/  BSYNC.RECONVERGENT B3 ;  /* 0x0000000000037941 */ /* 0x000fea0003800200 */
.L_x_11641:
        /* <DEDUP_REMOVED lines=16> */
.L_x_11648:
[----:B------:R-:W-:Y:S05]  /*cab0*/  BSYNC.RECONVERGENT B4 ;  /* 0x0000000000047941 */ /* 0x000fea0003800200 */
.L_x_11647:
        /* <DEDUP_REMOVED lines=12> */
.L_x_11646:
[----:B------:R-:W-:Y:S05]  /*cb80*/  BSYNC.RECONVERGENT B3 ;  /* 0x0000000000037941 */ /* 0x000fea0003800200 */
.L_x_11645:
        /* <DEDUP_REMOVED lines=15> */
.L_x_11652:
[----:B------:R-:W-:Y:S05]  /*cc80*/  BSYNC.RECONVERGENT B4 ;  /* 0x0000000000047941 */ /* 0x000fea0003800200 */
.L_x_11651:
        /* <DEDUP_REMOVED lines=12> */
.L_x_11650:
[----:B------:R-:W-:Y:S05]  /*cd50*/  BSYNC.RECONVERGENT B3 ;  /* 0x0000000000037941 */ /* 0x000fea0003800200 */
.L_x_11649:
        /* <DEDUP_REMOVED lines=16> */
.L_x_11656:
[----:B------:R-:W-:Y:S05]  /*ce60*/  BSYNC.RECONVERGENT B4 ;  /* 0x0000000000047941 */ /* 0x000fea0003800200 */
.L_x_11655:
        /* <DEDUP_REMOVED lines=12> */
.L_x_11654:
[----:B------:R-:W-:Y:S05]  /*cf30*/  BSYNC.RECONVERGENT B3 ;  /* 0x0000000000037941 */ /* 0x000fea0003800200 */
.L_x_11653:
        /* <DEDUP_REMOVED lines=15> */
.L_x_11660:
[----:B------:R-:W-:Y:S05]  /*d030*/  BSYNC.RECONVERGENT B4 ;  /* 0x0000000000047941 */ /* 0x000fea0003800200 */
.L_x_11659:
        /* <DEDUP_REMOVED lines=12> */
.L_x_11658:
[----:B------:R-:W-:Y:S05]  /*d100*/  BSYNC.RECONVERGENT B3 ;  /* 0x0000000000037941 */ /* 0x000fea0003800200 */
.L_x_11657:
[----:B------:R-:W3:Y:S01]  /*d110*/  LDL R160, [R1+0x10] ;  /* 0x0000100001a07983 */ /* 0x000ee20000100800 */
[-CC-:B012---:R-:W-:Y:S01]  /*d120*/  FFMA.FTZ R3, R12, R165.reuse, R166.reuse ;  /* 0x000000a50c037223 */ /* 0x187fe200000100a6 */
        /* <DEDUP_REMOVED lines=15> */
[----:B------:R-:W-:Y:S01]  /*d220*/  ISETP.GT.AND P0, PT, R5, RZ, PT ;  /* 0x000000ff0500720c */ /* 0x000fe20003f04270 */
        /* <DEDUP_REMOVED lines=12> */
[----:B---3--:R-:W-:Y:S01]  /*d2f0*/  FADD.FTZ R157, R160, -R157 ;  /* 0x8000009da09d7221 */ /* 0x008fe20000010000 */
[----:B------:R-:W-:-:S02]  /*d300*/  FSEL R160, R158, RZ, P0 ;  /* 0x000000ff9ea07208 */ /* 0x000fc40000000000 */
        /* <DEDUP_REMOVED lines=21> */
.L_x_11632:
        /* <DEDUP_REMOVED lines=15> */
.L_x_11664:
[----:B------:R-:W-:Y:S05]  /*d550*/  BSYNC.RECONVERGENT B4 ;  /* 0x0000000000047941 */ /* 0x000fea0003800200 */
.L_x_11663:
        /* <DEDUP_REMOVED lines=12> */
.L_x_11662:
[----:B------:R-:W-:Y:S05]  /*d620*/  BSYNC.RECONVERGENT B3 ;  /* 0x0000000000037941 */ /* 0x000fea0003800200 */
.L_x_11661:
        /* <DEDUP_REMOVED lines=16> */
.L_x_11668:
[----:B------:R-:W-:Y:S05]  /*d730*/  BSYNC.RECONVERGENT B4 ;  /* 0x0000000000047941 */ /* 0x000fea0003800200 */
.L_x_11667:
        /* <DEDUP_REMOVED lines=12> */
.L_x_11666:
[----:B------:R-:W-:Y:S05]  /*d800*/  BSYNC.RECONVERGENT B3 ;  /* 0x0000000000037941 */ /* 0x000fea0003800200 */
.L_x_11665:
        /* <DEDUP_REMOVED lines=15> */
.L_x_11672:
[----:B------:R-:W-:Y:S05]  /*d900*/  BSYNC.RECONVERGENT B4 ;  /* 0x0000000000047941 */ /* 0x000fea0003800200 */
.L_x_11671:
        /* <DEDUP_REMOVED lines=12> */
.L_x_11670:
[----:B------:R-:W-:Y:S05]  /*d9d0*/  BSYNC.RECONVERGENT B3 ;  /* 0x0000000000037941 */ /* 0x000fea0003800200 */
.L_x_11669:
        /* <DEDUP_REMOVED lines=16> */
.L_x_11676:
[----:B------:R-:W-:Y:S05]  /*dae0*/  BSYNC.RECONVERGENT B4 ;  /* 0x0000000000047941 */ /* 0x000fea0003800200 */
.L_x_11675:
        /* <DEDUP_REMOVED lines=12> */
.L_x_11674:
[----:B------:R-:W-:Y:S05]  /*dbb0*/  BSYNC.RECONVERGENT B3 ;  /* 0x0000000000037941 */ /* 0x000fea0003800200 */
.L_x_11673:
        /* <DEDUP_REMOVED lines=15> */
.L_x_11680:
[----:B------:R-:W-:Y:S05]  /*dcb0*/  BSYNC.RECONVERGENT B4 ;  /* 0x0000000000047941 */ /* 0x000fea0003800200 */
.L_x_11679:
        /* <DEDUP_REMOVED lines=12> */
.L_x_11678:
[----:B------:R-:W-:Y:S05]  /*dd80*/  BSYNC.RECONVERGENT B3 ;  /* 0x0000000000037941 */ /* 0x000fea0003800200 */
.L_x_11677:
        /* <DEDUP_REMOVED lines=16> */
.L_x_11684:
[----:B------:R-:W-:Y:S05]  /*de90*/  BSYNC.RECONVERGENT B4 ;  /* 0x0000000000047941 */ /* 0x000fea0003800200 */
.L_x_11683:
        /* <DEDUP_REMOVED lines=12> */
.L_x_11682:
[----:B------:R-:W-:Y:S05]  /*df60*/  BSYNC.RECONVERGENT B3 ;  /* 0x0000000000037941 */ /* 0x000fea0003800200 */
.L_x_11681:
        /* <DEDUP_REMOVED lines=15> */
.L_x_11688:
[----:B------:R-:W-:Y:S05]  /*e060*/  BSYNC.RECONVERGENT B4 ;  /* 0x0000000000047941 */ /* 0x000fea0003800200 */
.L_x_11687:
        /* <DEDUP_REMOVED lines=12> */
.L_x_11686:
[----:B------:R-:W-:Y:S05]  /*e130*/  BSYNC.RECONVERGENT B3 ;  /* 0x0000000000037941 */ /* 0x000fea0003800200 */
.L_x_11685:
[----:B------:R-:W-:Y:S05]  /*e140*/  @!P2 BRA `(.L_x_11617) ;  /* 0x000000000074a947 */ /* 0x000fea0003800000 */
[----:B------:R3:W5:Y:S02]  /*e150*/  LDL R168, [R1+0x10] ;  /* 0x0000100001a87983 */ /* 0x0007640000100800 */
[----:B-----5:R-:W-:Y:S01]  /*e160*/  ISETP.GE.U32.AND P0, PT, R176, RZ, PT ;  /* 0x000000ffb000720c */ /* 0x020fe20003f06070 */
[----:B------:R-:W-:Y:S01]  /*e170*/  BSSY.RECONVERGENT B3, `(.L_x_11689) ;  /* 0x000000e000037945 */ /* 0x000fe20003800200 */
[----:B012---:R-:W-:Y:S02]  /*e180*/  MOV R2, RZ ;  /* 0x000000ff00027202 */ /* 0x007fe40000000f00 */
        /* <DEDUP_REMOVED lines=12> */
.L_x_11690:
[----:B------:R-:W-:Y:S05]  /*e250*/  BSYNC.RECONVERGENT B3 ;  /* 0x0000000000037941 */ /* 0x000fea0003800200 */
.L_x_11689:
        /* <DEDUP_REMOVED lines=12> */
.L_x_11617:
[----:B------:R-:W-:Y:S05]  /*e320*/  BSYNC.RECONVERGENT B2 ;  /* 0x0000000000027941 */ /* 0x000fea0003800200 */
.L_x_11600:
        /* <DEDUP_REMOVED lines=9> */
.L_x_11597:
[----:B------:R-:W-:Y:S05]  /*e3c0*/  BSYNC.RECONVERGENT B1 ;  /* 0x0000000000017941 */ /* 0x000fea0003800200 */
.L_x_11596:
[----:B------:R-:W-:Y:S04]  /*e3d0*/  BSSY.RECONVERGENT B1, `(.L_x_11691) ;  /* 0x000033f000017945 */ /* 0x000fe80003800200 */
[----:B------:R-:W-:Y:S05]  /*e3e0*/  @!P6 BRA `(.L_x_11692) ;  /* 0x0000003000f4e947 */ /* 0x000fea0003800000 */
[----:B------:R-:W-:Y:S04]  /*e3f0*/  BSSY.RECONVERGENT B2, `(.L_x_11693) ;  /* 0x0000005000027945 */ /* 0x000fe80003800200 */
[----:B------:R-:W-:Y:S05]  /*e400*/  @!P2 BRA `(.L_x_11694) ;  /* 0x00000000000ca947 */ /* 0x000fea0003800000 */
[----:B012---:R-:W0:Y:S02]  /*e410*/  LDC.64 R2, c[0x0][0x390] ;  /* 0x0000e400ff027b82 */ /* 0x007e240000000a00 */
[----:B0-----:R-:W-:-:S05]  /*e420*/  IMAD.WIDE.U32 R2, R164, 0x10, R2 ;  /* 0x00000010a4027825 */ /* 0x001fca00078e0002 */
[----:B-----5:R3:W5:Y:S02]  /*e430*/  LDG.E.128 R148, desc[UR6][R2.64] ;  /* 0x0000000602947981 */ /* 0x020764000c1e1d00 */
.L_x_11694:
[----:B------:R-:W-:Y:S05]  /*e440*/  BSYNC.RECONVERGENT B2 ;  /* 0x0000000000027941 */ /* 0x000fea0003800200 */
.L_x_11693:
        /* <DEDUP_REMOVED lines=37> */
.L_x_11699:
[----:B------:R-:W-:Y:S05]  /*e6a0*/  BSYNC.RECONVERGENT B3 ;  /* 0x0000000000037941 */ /* 0x000fea0003800200 */
.L_x_11698:
        /* <DEDUP_REMOVED lines=14> */
.L_x_11701:
[----:B------:R-:W-:Y:S05]  /*e790*/  BSYNC.RECONVERGENT B3 ;  /* 0x0000000000037941 */ /* 0x000fea0003800200 */
.L_x_11700:
        /* <DEDUP_REMOVED lines=13> */
.L_x_11703:
[----:B------:R-:W-:Y:S05]  /*e870*/  BSYNC.RECONVERGENT B3 ;  /* 0x0000000000037941 */ /* 0x000fea0003800200 */
.L_x_11702:
        /* <DEDUP_REMOVED lines=14> */
.L_x_11705:
[----:B------:R-:W-:Y:S05]  /*e960*/  BSYNC.RECONVERGENT B3 ;  /* 0x0000000000037941 */ /* 0x000fea0003800200 */
.L_x_11704:
        /* <DEDUP_REMOVED lines=17> */
.L_x_11707:
[----:B------:R-:W-:Y:S05]  /*ea80*/  BSYNC.RECONVERGENT B3 ;  /* 0x0000000000037941 */ /* 0x000fea0003800200 */
.L_x_11706:
        /* <DEDUP_REMOVED lines=18> */
.L_x_11709:
[----:B------:R-:W-:Y:S05]  /*ebb0*/  BSYNC.RECONVERGENT B3 ;  /* 0x0000000000037941 */ /* 0x000fea0003800200 */
.L_x_11708:
        /* <DEDUP_REMOVED lines=17> */
.L_x_11711:
[----:B------:R-:W-:Y:S05]  /*ecd0*/  BSYNC.RECONVERGENT B3 ;  /* 0x0000000000037941 */ /* 0x000fea0003800200 */
.L_x_11710:
        /* <DEDUP_REMOVED lines=28> */
.L_x_11697:
        /* <DEDUP_REMOVED lines=17> */
.L_x_11714:
[----:B------:R-:W-:Y:S05]  /*efb0*/  BSYNC.RECONVERGENT B3 ;  /* 0x0000000000037941 */ /* 0x000fea0003800200 */
.L_x_11713:
[----:B------:R-:W-:Y:S04]  /*efc0*/  BSSY.RECONVERGENT B3, `(.L_x_11715) ;  /* 0x0000012000037945 */ /* 0x000fe80003800200 */
[----:B------:R-:W-:Y:S05]  /*efd0*/  @!P2 BRA `(.L_x_11716) ;  /* 0x000000000040a947 */ /* 0x000fea0003800000 */
[----:B-----5:R-:W-:Y:S01]  /*efe0*/  LOP3.LUT P0, RZ, R182, 0xff00, RZ, 0xc0, !PT ;  /* 0x0000ff00b6ff7812 */ /* 0x020fe2000780c0ff */
[----:B0123--:R-:W-:Y:S01]  /*eff0*/  @P1 FFMA.FTZ R2, R9, R165, R166 ;  /* 0x000000a509021223 */ /* 0x00ffe200000100a6 */
        /* <DEDUP_REMOVED lines=14> */
.L_x_11716:
[----:B------:R-:W-:Y:S05]  /*f0e0*/  BSYNC.RECONVERGENT B3 ;  /* 0x0000000000037941 */ /* 0x000fea0003800200 */
.L_x_11715:
        /* <DEDUP_REMOVED lines=17> */
.L_x_11718:
[----:B------:R-:W-:Y:S05]  /*f200*/  BSYNC.RECONVERGENT B3 ;  /* 0x0000000000037941 */ /* 0x000fea0003800200 */
.L_x_11717:
        /* <DEDUP_REMOVED lines=18> */
.L_x_11720:
[----:B------:R-:W-:Y:S05]  /*f330*/  BSYNC.RECONVERGENT B3 ;  /* 0x0000000000037941 */ /* 0x000fea0003800200 */
.L_x_11719:
        /* <DEDUP_REMOVED lines=17> */
.L_x_11722:
[----:B------:R-:W-:Y:S05]  /*f450*/  BSYNC.RECONVERGENT B3 ;  /* 0x0000000000037941 */ /* 0x000fea0003800200 */
.L_x_11721:
        /* <DEDUP_REMOVED lines=18> */
.L_x_11724:
[----:B------:R-:W-:Y:S05]  /*f580*/  BSYNC.RECONVERGENT B3 ;  /* 0x0000000000037941 */ /* 0x000fea0003800200 */
.L_x_11723:
        /* <DEDUP_REMOVED lines=17> */
.L_x_11726:
[----:B------:R-:W-:Y:S05]  /*f6a0*/  BSYNC.RECONVERGENT B3 ;  /* 0x0000000000037941 */ /* 0x000fea0003800200 */
.L_x_11725:
[----:B------:R-:W-:Y:S05]  /*f6b0*/  @!P2 BRA `(.L_x_11712) ;  /* 0x000000200018a947 */ /* 0x000fea0003800000 */
[----:B0123--:R-:W2:Y:S01]  /*f6c0*/  LDL R3, [R1+0xc] ;  /* 0x00000c0001037983 */ /* 0x00fea20000100800 */
        /* <DEDUP_REMOVED lines=18> */
.L_x_11696:
        /* <DEDUP_REMOVED lines=19> */
.L_x_11731:
[----:B------:R-:W-:Y:S05]  /*f920*/  BSYNC.RECONVERGENT B4 ;  /* 0x0000000000047941 */ /* 0x000fea0003800200 */
.L_x_11730:
        /* <DEDUP_REMOVED lines=12> */
.L_x_11729:
[----:B------:R-:W-:Y:S05]  /*f9f0*/  BSYNC.RECONVERGENT B3 ;  /* 0x0000000000037941 */ /* 0x000fea0003800200 */
.L_x_11728:
        /* <DEDUP_REMOVED lines=16> */
.L_x_11735:
[----:B------:R-:W-:Y:S05]  /*fb00*/  BSYNC.RECONVERGENT B4 ;  /* 0x0000000000047941 */ /* 0x000fea0003800200 */
.L_x_11734:
        /* <DEDUP_REMOVED lines=12> */
.L_x_11733:
[----:B------:R-:W-:Y:S05]  /*fbd0*/  BSYNC.RECONVERGENT B3 ;  /* 0x0000000000037941 */ /* 0x000fea0003800200 */
.L_x_11732:
        /* <DEDUP_REMOVED lines=15> */
.L_x_11739:
[----:B------:R-:W-:Y:S05]  /*fcd0*/  BSYNC.RECONVERGENT B4 ;  /* 0x0000000000047941 */ /* 0x000fea0003800200 */
.L_x_11738:
        /* <DEDUP_REMOVED lines=12> */
.L_x_11737:
[----:B------:R-:W-:Y:S05]  /*fda0*/  BSYNC.RECONVERGENT B3 ;  /* 0x0000000000037941 */ /* 0x000fea0003800200 */
.L_x_11736:
        /* <DEDUP_REMOVED lines=16> */
.L_x_11743:
[----:B------:R-:W-:Y:S05]  /*feb0*/  BSYNC.RECONVERGENT B4 ;  /* 0x0000000000047941 */ /* 0x000fea0003800200 */
.L_x_11742:
        /* <DEDUP_REMOVED lines=12> */
.L_x_11741:
[----:B------:R-:W-:Y:S05]  /*ff80*/  BSYNC.RECONVERGENT B3 ;  /* 0x0000000000037941 */ /* 0x000fea0003800200 */
.L_x_11740:
        /* <DEDUP_REMOVED lines=15> */
.L_x_11747:
[----:B------:R-:W-:Y:S05]  /*10080*/  BSYNC.RECONVERGENT B4 ;  /* 0x0000000000047941 */ /* 0x000fea0003800200 */
.L_x_11746:
        /* <DEDUP_REMOVED lines=12> */
.L_x_11745:
[----:B------:R-:W-:Y:S05]  /*10150*/  BSYNC.RECONVERGENT B3 ;  /* 0x0000000000037941 */ /* 0x000fea0003800200 */
.L_x_11744:
        /* <DEDUP_REMOVED lines=16> */
.L_x_11751:
[----:B------:R-:W-:Y:S05]  /*10260*/  BSYNC.RECONVERGENT B4 ;  /* 0x0000000000047941 */ /* 0x000fea0003800200 */
.L_x_11750:
        /* <DEDUP_REMOVED lines=12> */
.L_x_11749:
[----:B------:R-:W-:Y:S05]  /*10330*/  BSYNC.RECONVERGENT B3 ;  /* 0x0000000000037941 */ /* 0x000fea0003800200 */
.L_x_11748:
        /* <DEDUP_REMOVED lines=15> */
.L_x_11755:
[----:B------:R-:W-:Y:S05]  /*10430*/  BSYNC.RECONVERGENT B4 ;  /* 0x0000000000047941 */ /* 0x000fea0003800200 */
.L_x_11754:
        /* <DEDUP_REMOVED lines=12> */
.L_x_11753:
[----:B------:R-:W-:Y:S05]  /*10500*/  BSYNC.RECONVERGENT B3 ;  /* 0x0000000000037941 */ /* 0x000fea0003800200 */
.L_x_11752:
[----:B------:R-:W4:Y:S01]  /*10510*/  LDL R160, [R1+0xc] ;  /* 0x00000c0001a07983 */ /* 0x000f220000100800 */
[-CC-:B0123--:R-:W-:Y:S01]  /*10520*/  FFMA.FTZ R3, R197, R165.reuse, R166.reuse ;  /* 0x000000a5c5037223 */ /* 0x18ffe200000100a6 */
        /* <DEDUP_REMOVED lines=28> */
[----:B----4-:R-:W-:Y:S01]  /*106f0*/  FADD.FTZ R157, R160, -R157 ;  /* 0x8000009da09d7221 */ /* 0x010fe20000010000 */
        /* <DEDUP_REMOVED lines=22> */
.L_x_11727:
        /* <DEDUP_REMOVED lines=15> */
.L_x_11759:
[----:B------:R-:W-:Y:S05]  /*10950*/  BSYNC.RECONVERGENT B4 ;  /* 0x0000000000047941 */ /* 0x000fea0003800200 */
.L_x_11758:
        /* <DEDUP_REMOVED lines=12> */
.L_x_11757:
[----:B------:R-:W-:Y:S05]  /*10a20*/  BSYNC.RECONVERGENT B3 ;  /* 0x0000000000037941 */ /* 0x000fea0003800200 */
.L_x_11756:
        /* <DEDUP_REMOVED lines=16> */
.L_x_11763:
[----:B------:R-:W-:Y:S05]  /*10b30*/  BSYNC.RECONVERGENT B4 ;  /* 0x0000000000047941 */ /* 0x000fea0003800200 */
.L_x_11762:
        /* <DEDUP_REMOVED lines=12> */
.L_x_11761:
[----:B------:R-:W-:Y:S05]  /*10c00*/  BSYNC.RECONVERGENT B3 ;  /* 0x0000000000037941 */ /* 0x000fea0003800200 */
.L_x_11760:
        /* <DEDUP_REMOVED lines=15> */
.L_x_11767:
[----:B------:R-:W-:Y:S05]  /*10d00*/  BSYNC.RECONVERGENT B4 ;  /* 0x0000000000047941 */ /* 0x000fea0003800200 */
.L_x_11766:
        /* <DEDUP_REMOVED lines=12> */
.L_x_11765:
[----:B------:R-:W-:Y:S05]  /*10dd0*/  BSYNC.RECONVERGENT B3 ;  /* 0x0000000000037941 */ /* 0x000fea0003800200 */
.L_x_11764:
        /* <DEDUP_REMOVED lines=16> */
.L_x_11771:
[----:B------:R-:W-:Y:S05]  /*10ee0*/  BSYNC.RECONVERGENT B4 ;  /* 0x0000000000047941 */ /* 0x000fea0003800200 */
.L_x_11770:
        /* <DEDUP_REMOVED lines=12> */
.L_x_11769:
[----:B------:R-:W-:Y:S05]  /*10fb0*/  BSYNC.RECONVERGENT B3 ;  /* 0x0000000000037941 */ /* 0x000fea0003800200 */
.L_x_11768:
        /* <DEDUP_REMOVED lines=15> */
.L_x_11775:
[----:B------:R-:W-:Y:S05]  /*110b0*/  BSYNC.RECONVERGENT B4 ;  /* 0x0000000000047941 */ /* 0x000fea0003800200 */
.L_x_11774:
        /* <DEDUP_REMOVED lines=12> */
.L_x_11773:
[----:B------:R-:W-:Y:S05]  /*11180*/  BSYNC.RECONVERGENT B3 ;  /* 0x0000000000037941 */ /* 0x000fea0003800200 */
.L_x_11772:
        /* <DEDUP_REMOVED lines=16> */
.L_x_11779:
[----:B------:R-:W-:Y:S05]  /*11290*/  BSYNC.RECONVERGENT B4 ;  /* 0x0000000000047941 */ /* 0x000fea0003800200 */
.L_x_11778:
        /* <DEDUP_REMOVED lines=12> */
.L_x_11777:
[----:B------:R-:W-:Y:S05]  /*11360*/  BSYNC.RECONVERGENT B3 ;  /* 0x0000000000037941 */ /* 0x000fea0003800200 */
.L_x_11776:
        /* <DEDUP_REMOVED lines=15> */
.L_x_11783:
[----:B------:R-:W-:Y:S05]  /*11460*/  BSYNC.RECONVERGENT B4 ;  /* 0x0000000000047941 */ /* 0x000fea0003800200 */
.L_x_11782:
        /* <DEDUP_REMOVED lines=12> */
.L_x_11781:
[----:B------:R-:W-:Y:S05]  /*11530*/  BSYNC.RECONVERGENT B3 ;  /* 0x0000000000037941 */ /* 0x000fea0003800200 */
.L_x_11780:
[----:B------:R-:W-:Y:S05]  /*11540*/  @!P2 BRA `(.L_x_11712) ;  /* 0x000000000074a947 */ /* 0x000fea0003800000 */
[----:B------:R4:W5:Y:S02]  /*11550*/  LDL R168, [R1+0xc] ;  /* 0x00000c0001a87983 */ /* 0x0009640000100800 */
[----:B-----5:R-:W-:Y:S01]  /*11560*/  ISETP.GE.U32.AND P0, PT, R182, RZ, PT ;  /* 0x000000ffb600720c */ /* 0x020fe20003f06070 */
[----:B------:R-:W-:Y:S01]  /*11570*/  BSSY.RECONVERGENT B3, `(.L_x_11784) ;  /* 0x000000e000037945 */ /* 0x000fe20003800200 */
[----:B0123--:R-:W-:Y:S02]  /*11580*/  MOV R2, RZ ;  /* 0x000000ff00027202 */ /* 0x00ffe40000000f00 */
        /* <DEDUP_REMOVED lines=12> */
.L_x_11785:
[----:B------:R-:W-:Y:S05]  /*11650*/  BSYNC.RECONVERGENT B3 ;  /* 0x0000000000037941 */ /* 0x000fea0003800200 */
.L_x_11784:
        /* <DEDUP_REMOVED lines=12> */
.L_x_11712:
[----:B------:R-:W-:Y:S05]  /*11720*/  BSYNC.RECONVERGENT B2 ;  /* 0x0000000000027941 */ /* 0x000fea0003800200 */
.L_x_11695:
        /* <DEDUP_REMOVED lines=9> */
.L_x_11692:
[----:B------:R-:W-:Y:S05]  /*117c0*/  BSYNC.RECONVERGENT B1 ;  /* 0x0000000000017941 */ /* 0x000fea0003800200 */
.L_x_11691:
        /* <DEDUP_REMOVED lines=8> */
[----:B-----5:R0:W5:Y:S02]  /*11850*/  LDG.E.128 R148, desc[UR6][R2.64] ;  /* 0x0000000602947981 */ /* 0x020164000c1e1d00 */
.L_x_11789:
[----:B------:R-:W-:Y:S05]  /*11860*/  BSYNC.RECONVERGENT B2 ;  /* 0x0000000000027941 */ /* 0x000fea0003800200 */
.L_x_11788:
        /* <DEDUP_REMOVED lines=9> */
[----:B-----5:R-:W-:Y:S01]  /*11900*/  MOV R3, R141 ;  /* 0x0000008d00037202 */ /* 0x020fe20000000f00 */
[----:B------:R-:W-:Y:S01]  /*11910*/  BSSY.RECONVERGENT B3, `(.L_x_11793) ;  /* 0x0000017000037945 */ /* 0x000fe20003800200 */
[----:B------:R-:W-:Y:S01]  /*11920*/  MOV R156, R142 ;  /* 0x0000008e009c7202 */ /* 0x000fe20000000f00 */
[----:B------:R-:W-:-:S04]  /*11930*/  @P1 FADD.FTZ R2, R213, -R2 ;  /* 0x80000002d5021221 */ /* 0x000fc80000010000 */
[----:B------:R-:W-:Y:S01]  /*11940*/  @P1 FFMA.FTZ R3, R4, R2, R141 ;  /* 0x0000000204031223 */ /* 0x000fe2000001008d */
[----:B------:R-:W-:-:S04]  /*11950*/  @P1 FFMA.FTZ R2, R205, R165, R166 ;  /* 0x000000a5cd021223 */ /* 0x000fc800000100a6 */
[----:B------:R-:W-:-:S04]  /*11960*/  @P1 FADD.FTZ R2, R211, -R2 ;  /* 0x80000002d3021221 */ /* 0x000fc80000010000 */
[----:B------:R-:W-:Y:S01]  /*11970*/  @P1 FFMA.FTZ R156, R4, R2, R142 ;  /* 0x00000002049c1223 */ /* 0x000fe2000001008e */
[----:B------:R-:W-:-:S04]  /*11980*/  @P1 FFMA.FTZ R2, R203, R165, R166 ;  /* 0x000000a5cb021223 */ /* 0x000fc800000100a6 */
[----:B------:R-:W-:Y:S01]  /*11990*/  @P1 FADD.FTZ R5, R210, -R2 ;  /* 0x80000002d2051221 */ /* 0x000fe20000010000 */
[----:B------:R-:W-:-:S03]  /*119a0*/  MOV R2, R140 ;  /* 0x0000008c00027202 */ /* 0x000fc60000000f00 */
        /* <DEDUP_REMOVED lines=13> */
.L_x_11794:
[----:B------:R-:W-:Y:S05]  /*11a80*/  BSYNC.RECONVERGENT B3 ;  /* 0x0000000000037941 */ /* 0x000fea0003800200 */
.L_x_11793:
        /* <DEDUP_REMOVED lines=14> */
.L_x_11796:
[----:B------:R-:W-:Y:S05]  /*11b70*/  BSYNC.RECONVERGENT B3 ;  /* 0x0000000000037941 */ /* 0x000fea0003800200 */
.L_x_11795:
        /* <DEDUP_REMOVED lines=13> */
.L_x_11798:
[----:B------:R-:W-:Y:S05]  /*11c50*/  BSYNC.RECONVERGENT B3 ;  /* 0x0000000000037941 */ /* 0x000fea0003800200 */
.L_x_11797:
        /* <DEDUP_REMOVED lines=18> */
.L_x_11800:
[----:B------:R-:W-:Y:S05]  /*11d80*/  BSYNC.RECONVERGENT B3 ;  /* 0x0000000000037941 */ /* 0x000fea0003800200 */
.L_x_11799:
[----:B------:R-:W2:Y:S04]  /*11d90*/  LDL R5, [R1+0x20] ;  /* 0x0000200001057983 */ /* 0x000ea80000100800 */
[----:B------:R-:W3:Y:S01]  /*11da0*/  LDL R162, [R1+0x24] ;  /* 0x0000240001a27983 */ /* 0x000ee20000100800 */
[----:B------:R-:W-:Y:S01]  /*11db0*/  MOV R158, R144 ;  /* 0x00000090009e7202 */ /* 0x000fe20000000f00 */
[----:B------:R-:W-:Y:S01]  /*11dc0*/  BSSY.RECONVERGENT B3, `(.L_x_11801) ;  /* 0x000001d000037945 */ /* 0x000fe20003800200 */
[----:B------:R-:W-:Y:S02]  /*11dd0*/  MOV R159, R145 ;  /* 0x00000091009f7202 */ /* 0x000fe40000000f00 */
[----:B------:R-:W-:Y:S02]  /*11de0*/  MOV R160, R146 ;  /* 0x0000009200a07202 */ /* 0x000fe40000000f00 */
[----:B--2---:R-:W-:Y:S01]  /*11df0*/  MOV R161, R5 ;  /* 0x0000000500a17202 */ /* 0x004fe20000000f00 */
        /* <DEDUP_REMOVED lines=9> */
[----:B---3--:R-:W-:-:S04]  /*11e90*/  @P1 FFMA.FTZ R5, R162, R165, R166 ;  /* 0x000000a5a2051223 */ /* 0x008fc800000100a6 */
        /* <DEDUP_REMOVED lines=15> */
.L_x_11802:
[----:B------:R-:W-:Y:S05]  /*11f90*/  BSYNC.RECONVERGENT B3 ;  /* 0x0000000000037941 */ /* 0x000fea0003800200 */
.L_x_11801:
        /* <DEDUP_REMOVED lines=14> */
.L_x_11804:
[----:B------:R-:W-:Y:S05]  /*12080*/  BSYNC.RECONVERGENT B3 ;  /* 0x0000000000037941 */ /* 0x000fea0003800200 */
.L_x_11803:
        /* <DEDUP_REMOVED lines=13> */
.L_x_11806:
[----:B------:R-:W-:Y:S05]  /*12160*/  BSYNC.RECONVERGENT B3 ;  /* 0x0000000000037941 */ /* 0x000fea0003800200 */
.L_x_11805:
        /* <DEDUP_REMOVED lines=23> */
.L_x_11792:
        /* <DEDUP_REMOVED lines=17> */
.L_x_11809:
[----:B------:R-:W-:Y:S05]  /*123f0*/  BSYNC.RECONVERGENT B3 ;  /* 0x0000000000037941 */ /* 0x000fea0003800200 */
.L_x_11808:
[----:B------:R-:W-:Y:S04]  /*12400*/  BSSY.RECONVERGENT B3, `(.L_x_11810) ;  /* 0x0000012000037945 */ /* 0x000fe80003800200 */
[----:B------:R-:W-:Y:S05]  /*12410*/  @!P2 BRA `(.L_x_11811) ;  /* 0x000000000040a947 */ /* 0x000fea0003800000 */
[----:B-----5:R-:W-:Y:S01]  /*12420*/  LOP3.LUT P0, RZ, R184, 0xff00, RZ, 0xc0, !PT ;  /* 0x0000ff00b8ff7812 */ /* 0x020fe2000780c0ff */
[----:B0-----:R-:W-:Y:S01]  /*12430*/  @P1 FFMA.FTZ R2, R204, R165, R166 ;  /* 0x000000a5cc021223 */ /* 0x001fe200000100a6 */
        /* <DEDUP_REMOVED lines=14> */
.L_x_11811:
[----:B------:R-:W-:Y:S05]  /*12520*/  BSYNC.RECONVERGENT B3 ;  /* 0x0000000000037941 */ /* 0x000fea0003800200 */
.L_x_11810:
        /* <DEDUP_REMOVED lines=17> */
.L_x_11813:
[----:B------:R-:W-:Y:S05]  /*12640*/  BSYNC.RECONVERGENT B3 ;  /* 0x0000000000037941 */ /* 0x000fea0003800200 */
.L_x_11812:
        /* <DEDUP_REMOVED lines=18> */
.L_x_11815:
[----:B------:R-:W-:Y:S05]  /*12770*/  BSYNC.RECONVERGENT B3 ;  /* 0x0000000000037941 */ /* 0x000fea0003800200 */
.L_x_11814:
        /* <DEDUP_REMOVED lines=17> */
.L_x_11817:
[----:B------:R-:W-:Y:S05]  /*12890*/  BSYNC.RECONVERGENT B3 ;  /* 0x0000000000037941 */ /* 0x000fea0003800200 */
.L_x_11816:
        /* <DEDUP_REMOVED lines=18> */
.L_x_11819:
[----:B------:R-:W-:Y:S05]  /*129c0*/  BSYNC.RECONVERGENT B3 ;  /* 0x0000000000037941 */ /* 0x000fea0003800200 */
.L_x_11818:
        /* <DEDUP_REMOVED lines=17> */
.L_x_11821:
[----:B------:R-:W-:Y:S05]  /*12ae0*/  BSYNC.RECONVERGENT B3 ;  /* 0x0000000000037941 */ /* 0x000fea0003800200 */
.L_x_11820:
[----:B------:R-:W-:Y:S05]  /*12af0*/  @!P2 BRA `(.L_x_11807) ;  /* 0x0000001c00f0a947 */ /* 0x000fea0003800000 */
[----:B0-----:R-:W2:Y:S04]  /*12b00*/  LDL R2, [R1+0x24] ;  /* 0x0000240001027983 */ /* 0x001ea80000100800 */
[----:B------:R-:W3:Y:S01]  /*12b10*/  LDL R3, [R1+0x20] ;  /* 0x0000200001037983 */ /* 0x000ee20000100800 */
[----:B-----5:R-:W-:-:S04]  /*12b20*/  ISETP.GE.U32.AND P0, PT, R184, RZ, PT ;  /* 0x000000ffb800720c */ /* 0x020fc80003f06070 */
[----:B------:R-:W-:Y:S01]  /*12b30*/  ISETP.GE.U32.AND.EX P0, PT, R185, 0x1000000, PT, P0 ;  /* 0x01000000b900780c */ /* 0x000fe20003f06100 */
[----:B--2---:R-:W-:-:S04]  /*12b40*/  @P1 FFMA.FTZ R2, R2, R165, R166 ;  /* 0x000000a502021223 */ /* 0x004fc800000100a6 */
[----:B---3--:R-:W-:Y:S01]  /*12b50*/  @P1 FADD.FTZ R2, R3, -R2 ;  /* 0x8000000203021221 */ /* 0x008fe20000010000 */
[----:B------:R-:W-:-:S03]  /*12b60*/  MOV R3, R147 ;  /* 0x0000009300037202 */ /* 0x000fc60000000f00 */
[----:B------:R-:W-:-:S04]  /*12b70*/  @P1 FFMA.FTZ R3, R4, R2, R147 ;  /* 0x0000000204031223 */ /* 0x000fc80000010093 */
[----:B------:R-:W-:Y:S01]  /*12b80*/  @P0 PRMT R2, R151, 0x7632, R2 ;  /* 0x0000763297020816 */ /* 0x000fe20000000002 */
[----:B------:R-:W-:Y:S02]  /*12b90*/  HFMA2 R4, -RZ, RZ, 0, 0 ;  /* 0x00000000ff047431 */ /* 0x000fe400000001ff */
[----:B------:R-:W-:Y:S01]  /*12ba0*/  FMUL.FTZ R3, R3, UR13 ;  /* 0x0000000d03037c20 */ /* 0x000fe20008410000 */
[----:B------:R-:W-:-:S03]  /*12bb0*/  @P0 SHF.L.U32 R2, R2, 0x10, RZ ;  /* 0x0000001002020819 */ /* 0x000fc600000006ff */
[----:B------:R-:W-:-:S04]  /*12bc0*/  FMUL.FTZ R3, R3, UR12 ;  /* 0x0000000c03037c20 */ /* 0x000fc80008410000 */
[----:B------:R-:W-:Y:S01]  /*12bd0*/  @P0 FMUL.FTZ R4, R3, R2 ;  /* 0x0000000203040220 */ /* 0x000fe20000410000 */
[----:B------:R-:W-:-:S05]  /*12be0*/  FMUL.FTZ R3, R79, R3 ;  /* 0x000000034f037220 */ /* 0x000fca0000410000 */
[----:B------:R-:W-:-:S04]  /*12bf0*/  FSEL R2, R3, RZ, P0 ;  /* 0x000000ff03027208 */ /* 0x000fc80000000000 */
[----:B------:R-:W-:Y:S01]  /*12c00*/  F2FP.BF16.F32.PACK_AB R2, RZ, R2 ;  /* 0x00000002ff02723e */ /* 0x000fe200000010ff */
[----:B------:R-:W-:-:S03]  /*12c10*/  FADD.FTZ R39, R39, R4 ;  /* 0x0000000427277221 */ /* 0x000fc60000010000 */
[----:B------:R-:W-:Y:S01]  /*12c20*/  PRMT R155, R155, 0x5410, R2 ;  /* 0x000054109b9b7816 */ /* 0x000fe20000000002 */
[----:B------:R-:W-:Y:S06]  /*12c30*/  BRA `(.L_x_11807) ;  /* 0x0000001c00a07947 */ /* 0x000fec0003800000 */
.L_x_11791:
        /* <DEDUP_REMOVED lines=19> */
.L_x_11826:
[----:B------:R-:W-:Y:S05]  /*12d70*/  BSYNC.RECONVERGENT B4 ;  /* 0x0000000000047941 */ /* 0x000fea0003800200 */
.L_x_11825:
        /* <DEDUP_REMOVED lines=12> */
.L_x_11824:
[----:B------:R-:W-:Y:S05]  /*12e40*/  BSYNC.RECONVERGENT B3 ;  /* 0x0000000000037941 */ /* 0x000fea0003800200 */
.L_x_11823:
        /* <DEDUP_REMOVED lines=16> */
.L_x_11830:
[----:B------:R-:W-:Y:S05]  /*12f50*/  BSYNC.RECONVERGENT B4 ;  /* 0x0000000000047941 */ /* 0x000fea0003800200 */
.L_x_11829:
        /* <DEDUP_REMOVED lines=12> */
.L_x_11828:
[----:B------:R-:W-:Y:S05]  /*13020*/  BSYNC.RECONVERGENT B3 ;  /* 0x0000000000037941 */ /* 0x000fea0003800200 */
.L_x_11827:
        /* <DEDUP_REMOVED lines=15> */
.L_x_11834:
[----:B------:R-:W-:Y:S05]  /*13120*/  BSYNC.RECONVERGENT B4 ;  /* 0x0000000000047941 */ /* 0x000fea0003800200 */
.L_x_11833:
        /* <DEDUP_REMOVED lines=12> */
.L_x_11832:
[----:B------:R-:W-:Y:S05]  /*131f0*/  BSYNC.RECONVERGENT B3 ;  /* 0x0000000000037941 */ /* 0x000fea0003800200 */
.L_x_11831:
        /* <DEDUP_REMOVED lines=16> */
.L_x_11838:
[----:B------:R-:W-:Y:S05]  /*13300*/  BSYNC.RECONVERGENT B4 ;  /* 0x0000000000047941 */ /* 0x000fea0003800200 */
.L_x_11837:
        /* <DEDUP_REMOVED lines=12> */
.L_x_11836:
[----:B------:R-:W-:Y:S05]  /*133d0*/  BSYNC.RECONVERGENT B3 ;  /* 0x0000000000037941 */ /* 0x000fea0003800200 */
.L_x_11835:
        /* <DEDUP_REMOVED lines=15> */
.L_x_11842:
[----:B------:R-:W-:Y:S05]  /*134d0*/  BSYNC.RECONVERGENT B4 ;  /* 0x0000000000047941 */ /* 0x000fea0003800200 */
.L_x_11841:
        /* <DEDUP_REMOVED lines=12> */
.L_x_11840:
[----:B------:R-:W-:Y:S05]  /*135a0*/  BSYNC.RECONVERGENT B3 ;  /* 0x0000000000037941 */ /* 0x000fea0003800200 */
.L_x_11839:
        /* <DEDUP_REMOVED lines=16> */
.L_x_11846:
[----:B------:R-:W-:Y:S05]  /*136b0*/  BSYNC.RECONVERGENT B4 ;  /* 0x0000000000047941 */ /* 0x000fea0003800200 */
.L_x_11845:
        /* <DEDUP_REMOVED lines=12> */
.L_x_11844:
[----:B------:R-:W-:Y:S05]  /*13780*/  BSYNC.RECONVERGENT B3 ;  /* 0x0000000000037941 */ /* 0x000fea0003800200 */
.L_x_11843:
        /* <DEDUP_REMOVED lines=15> */
.L_x_11850:
[----:B------:R-:W-:Y:S05]  /*13880*/  BSYNC.RECONVERGENT B4 ;  /* 0x0000000000047941 */ /* 0x000fea0003800200 */
.L_x_11849:
        /* <DEDUP_REMOVED lines=12> */
.L_x_11848:
[----:B------:R-:W-:Y:S05]  /*13950*/  BSYNC.RECONVERGENT B3 ;  /* 0x0000000000037941 */ /* 0x000fea0003800200 */
.L_x_11847:
        /* <DEDUP_REMOVED lines=51> */
.L_x_11822:
        /* <DEDUP_REMOVED lines=15> */
.L_x_11854:
[----:B------:R-:W-:Y:S05]  /*13d80*/  BSYNC.RECONVERGENT B4 ;  /* 0x0000000000047941 */ /* 0x000fea0003800200 */
.L_x_11853:
        /* <DEDUP_REMOVED lines=12> */
.L_x_11852:
[----:B------:R-:W-:Y:S05]  /*13e50*/  BSYNC.RECONVERGENT B3 ;  /* 0x0000000000037941 */ /* 0x000fea0003800200 */
.L_x_11851:
        /* <DEDUP_REMOVED lines=16> */
.L_x_11858:
[----:B------:R-:W-:Y:S05]  /*13f60*/  BSYNC.RECONVERGENT B4 ;  /* 0x0000000000047941 */ /* 0x000fea0003800200 */
.L_x_11857:
        /* <DEDUP_REMOVED lines=12> */
.L_x_11856:
[----:B------:R-:W-:Y:S05]  /*14030*/  BSYNC.RECONVERGENT B3 ;  /* 0x0000000000037941 */ /* 0x000fea0003800200 */
.L_x_11855:
        /* <DEDUP_REMOVED lines=15> */
.L_x_11862:
[----:B------:R-:W-:Y:S05]  /*14130*/  BSYNC.RECONVERGENT B4 ;  /* 0x0000000000047941 */ /* 0x000fea0003800200 */
.L_x_11861:
        /* <DEDUP_REMOVED lines=12> */
.L_x_11860:
[----:B------:R-:W-:Y:S05]  /*14200*/  BSYNC.RECONVERGENT B3 ;  /* 0x0000000000037941 */ /* 0x000fea0003800200 */
.L_x_11859:
        /* <DEDUP_REMOVED lines=16> */
.L_x_11866:
[----:B------:R-:W-:Y:S05]  /*14310*/  BSYNC.RECONVERGENT B4 ;  /* 0x0000000000047941 */ /* 0x000fea0003800200 */
.L_x_11865:
        /* <DEDUP_REMOVED lines=12> */
.L_x_11864:
[----:B------:R-:W-:Y:S05]  /*143e0*/  BSYNC.RECONVERGENT B3 ;  /* 0x0000000000037941 */ /* 0x000fea0003800200 */
.L_x_11863:
        /* <DEDUP_REMOVED lines=15> */
.L_x_11870:
[----:B------:R-:W-:Y:S05]  /*144e0*/  BSYNC.RECONVERGENT B4 ;  /* 0x0000000000047941 */ /* 0x000fea0003800200 */
.L_x_11869:
        /* <DEDUP_REMOVED lines=12> */
.L_x_11868:
[----:B------:R-:W-:Y:S05]  /*145b0*/  BSYNC.RECONVERGENT B3 ;  /* 0x0000000000037941 */ /* 0x000fea0003800200 */
.L_x_11867:
        /* <DEDUP_REMOVED lines=16> */
.L_x_11874:
[----:B------:R-:W-:Y:S05]  /*146c0*/  BSYNC.RECONVERGENT B4 ;  /* 0x0000000000047941 */ /* 0x000fea0003800200 */
.L_x_11873:
        /* <DEDUP_REMOVED lines=12> */
.L_x_11872:
[----:B------:R-:W-:Y:S05]  /*14790*/  BSYNC.RECONVERGENT B3 ;  /* 0x0000000000037941 */ /* 0x000fea0003800200 */
.L_x_11871:
        /* <DEDUP_REMOVED lines=15> */
.L_x_11878:
[----:B------:R-:W-:Y:S05]  /*14890*/  BSYNC.RECONVERGENT B4 ;  /* 0x0000000000047941 */ /* 0x000fea0003800200 */
.L_x_11877:
        /* <DEDUP_REMOVED lines=12> */
.L_x_11876:
[----:B------:R-:W-:Y:S05]  /*14960*/  BSYNC.RECONVERGENT B3 ;  /* 0x0000000000037941 */ /* 0x000fea0003800200 */
.L_x_11875:
[----:B------:R-:W-:Y:S05]  /*14970*/  @!P2 BRA `(.L_x_11807) ;  /* 0x000000000050a947 */ /* 0x000fea0003800000 */
[----:B0-----:R-:W2:Y:S04]  /*14980*/  LDL R2, [R1+0x24] ;  /* 0x0000240001027983 */ /* 0x001ea80000100800 */
[----:B------:R-:W3:Y:S01]  /*14990*/  LDL R3, [R1+0x20] ;  /* 0x0000200001037983 */ /* 0x000ee20000100800 */
[----:B-----5:R-:W-:Y:S02]  /*149a0*/  ISETP.GE.U32.AND P0, PT, R184, RZ, PT ;  /* 0x000000ffb800720c */ /* 0x020fe40003f06070 */
[----:B------:R-:W-:Y:S02]  /*149b0*/  ISETP.GT.AND P1, PT, R5, RZ, PT ;  /* 0x000000ff0500720c */ /* 0x000fe40003f24270 */
[----:B------:R-:W-:Y:S01]  /*149c0*/  ISETP.GE.U32.AND.EX P0, PT, R185, 0x1000000, PT, P0 ;  /* 0x01000000b900780c */ /* 0x000fe20003f06100 */
[----:B--2---:R-:W-:-:S04]  /*149d0*/  FFMA.FTZ R2, R2, R165, R166 ;  /* 0x000000a502027223 */ /* 0x004fc800000100a6 */
[----:B---3--:R-:W-:-:S04]  /*149e0*/  FADD.FTZ R2, R3, -R2 ;  /* 0x8000000203027221 */ /* 0x008fc80000010000 */
[----:B------:R-:W-:Y:S01]  /*149f0*/  FMUL.FTZ R2, R4, R2 ;  /* 0x0000000204027220 */ /* 0x000fe20000410000 */
[----:B------:R-:W-:-:S04]  /*14a00*/  HFMA2 R4, -RZ, RZ, 0, 0 ;  /* 0x00000000ff047431 */ /* 0x000fc800000001ff */
[----:B------:R-:W-:-:S05]  /*14a10*/  FSEL R2, R2, RZ, P1 ;  /* 0x000000ff02027208 */ /* 0x000fca0000800000 */
[----:B------:R-:W-:Y:S01]  /*14a20*/  FMUL.FTZ R3, R2, UR13 ;  /* 0x0000000d02037c20 */ /* 0x000fe20008410000 */
[----:B------:R-:W-:-:S03]  /*14a30*/  @P0 PRMT R2, R151, 0x7632, R2 ;  /* 0x0000763297020816 */ /* 0x000fc60000000002 */
[----:B------:R-:W-:Y:S01]  /*14a40*/  FMUL.FTZ R3, R3, UR12 ;  /* 0x0000000c03037c20 */ /* 0x000fe20008410000 */
[----:B------:R-:W-:-:S05]  /*14a50*/  @P0 SHF.L.U32 R2, R2, 0x10, RZ ;  /* 0x0000001002020819 */ /* 0x000fca00000006ff */
[----:B------:R-:W-:Y:S01]  /*14a60*/  @P0 FMUL.FTZ R4, R3, R2 ;  /* 0x0000000203040220 */ /* 0x000fe20000410000 */
[----:B------:R-:W-:-:S03]  /*14a70*/  FMUL.FTZ R3, R79, R3 ;  /* 0x000000034f037220 */ /* 0x000fc60000410000 */
[----:B------:R-:W-:Y:S02]  /*14a80*/  FADD.FTZ R39, R39, R4 ;  /* 0x0000000427277221 */ /* 0x000fe40000010000 */
[----:B------:R-:W-:-:S04]  /*14a90*/  FSEL R2, R3, RZ, P0 ;  /* 0x000000ff03027208 */ /* 0x000fc80000000000 */
[----:B------:R-:W-:-:S04]  /*14aa0*/  F2FP.BF16.F32.PACK_AB R2, RZ, R2 ;  /* 0x00000002ff02723e */ /* 0x000fc800000010ff */
[----:B------:R-:W-:-:S07]  /*14ab0*/  PRMT R155, R155, 0x5410, R2 ;  /* 0x000054109b9b7816 */ /* 0x000fce0000000002 */
.L_x_11807:
[----:B------:R-:W-:Y:S05]  /*14ac0*/  BSYNC.RECONVERGENT B2 ;  /* 0x0000000000027941 */ /* 0x000fea0003800200 */
.L_x_11790:
[----:B0-----:R-:W0:Y:S02]  /*14ad0*/  @P3 LDC.64 R2, c[0x0][0x478] ;  /* 0x00011e00ff023b82 */ /* 0x001e240000000a00 */
[----:B0-----:R-:W-:-:S05]  /*14ae0*/  @P3 IMAD.WIDE.U32 R2, R167, 0x20, R2 ;  /* 0x00000020a7023825 */ /* 0x001fca00078e0002 */
[----:B------:R-:W-:Y:S04]  /*14af0*/  @P3 STG.E.128 desc[UR6][R2.64], R156 ;  /* 0x0000009c02003986 */ /* 0x000fe8000c101d06 */
[----:B------:R0:W-:Y:S02]  /*14b00*/  @P3 STG.E.128 desc[UR6][R2.64+0x10], R160 ;  /* 0x000010a002003986 */ /* 0x0001e4000c101d06 */
[----:B0-----:R-:W0:Y:S02]  /*14b10*/  @P2 LDC.64 R2, c[0x0][0x468] ;  /* 0x00011a00ff022b82 */ /* 0x001e240000000a00 */
[----:B0-----:R-:W-:-:S05]  /*14b20*/  @P2 IMAD.WIDE.U32 R2, R164, 0x10, R2 ;  /* 0x00000010a4022825 */ /* 0x001fca00078e0002 */
[----:B------:R0:W-:Y:S02]  /*14b30*/  @P2 STG.E.128 desc[UR6][R2.64], R152 ;  /* 0x0000009802002986 */ /* 0x0001e4000c101d06 */
.L_x_11787:
[----:B------:R-:W-:Y:S05]  /*14b40*/  BSYNC.RECONVERGENT B1 ;  /* 0x0000000000017941 */ /* 0x000fea0003800200 */
.L_x_11786:
[----:B0-----:R-:W0:Y:S02]  /*14b50*/  LDC.64 R2, c[0x0][0x380] ;  /* 0x0000e000ff027b82 */ /* 0x001e240000000a00 */
[----:B0-----:R-:W-:-:S04]  /*14b60*/  LEA R238, R2, R238, 0x2 ;  /* 0x000000ee02ee7211 */ /* 0x001fc800078e10ff */
[----:B------:R-:W-:-:S13]  /*14b70*/  ISETP.GE.AND P0, PT, R238, R3, PT ;  /* 0x00000003ee00720c */ /* 0x000fda0003f06270 */
[----:B------:R-:W-:Y:S05]  /*14b80*/  @!P0 BRA `(.L_x_11879) ;  /* 0xfffffec400dc8947 */ /* 0x000fea000383ffff */
.L_x_11392:
[----:B------:R-:W-:Y:S05]  /*14b90*/  BSYNC B0 ;  /* 0x0000000000007941 */ /* 0x000fea0003800000 */
.L_x_11391:
[----:B------:R-:W2:Y:S04]  /*14ba0*/  LDL.LU R3, [R1+0x94] ;  /* 0x0000940001037983 */ /* 0x000ea80000300800 */
[----:B------:R-:W3:Y:S04]  /*14bb0*/  LDL.LU R2, [R1+0x98] ;  /* 0x0000980001027983 */ /* 0x000ee80000300800 */
[----:B-----5:R-:W4:Y:S04]  /*14bc0*/  LDL.LU R4, [R1+0x1c] ;  /* 0x00001c0001047983 */ /* 0x020f280000300800 */
        /* <DEDUP_REMOVED lines=26> */
[----:B------:R-:W0:Y:S02]  /*14d70*/  S2R R164, SR_TID.X ;  /* 0x0000000000a47919 */ /* 0x000e240000002100 */
[----:B0-----:R-:W-:-:S02]  /*14d80*/  SHF.R.U32.HI R0, RZ, 0x5, R164 ;  /* 0x00000005ff007819 */ /* 0x001fc400000116a4 */
[----:B--2---:R-:W-:Y:S02]  /*14d90*/  MOV R212, R3 ;  /* 0x0000000300d47202 */ /* 0x004fe40000000f00 */
[----:B------:R-:W0:Y:S01]  /*14da0*/  S2R R3, SR_CgaCtaId ;  /* 0x0000000000037919 */ /* 0x000e220000008800 */
[----:B---3--:R-:W-:Y:S02]  /*14db0*/  MOV R213, R2 ;  /* 0x0000000200d57202 */ /* 0x008fe40000000f00 */
[----:B------:R-:W-:Y:S01]  /*14dc0*/  MOV R2, 0x400 ;  /* 0x0000040000027802 */ /* 0x000fe20000000f00 */
[----:B----4-:R-:W-:-:S03]  /*14dd0*/  IMAD R0, R0, 0xa0, R4 ;  /* 0x000000a000007824 */ /* 0x010fc600078e0204 */
[----:B0-----:R-:W-:-:S04]  /*14de0*/  LEA R3, R3, R2, 0x18 ;  /* 0x0000000203037211 */ /* 0x001fc800078ec0ff */
[----:B------:R-:W-:-:S05]  /*14df0*/  LEA R33, R0, R3, 0x5 ;  /* 0x0000000300217211 */ /* 0x000fca00078e28ff */
[----:B------:R-:W-:Y:S04]  /*14e00*/  STS.128 [R33+0x10], R148 ;  /* 0x0000109421007388 */ /* 0x000fe80000000c00 */
[----:B------:R-:W-:Y:S04]  /*14e10*/  STS.128 [R33+0x400], R152 ;  /* 0x0004009821007388 */ /* 0x000fe80000000c00 */
[----:B------:R-:W-:Y:S04]  /*14e20*/  STS.128 [R33], R212 ;  /* 0x000000d421007388 */ /* 0x000fe80000000c00 */
        /* <DEDUP_REMOVED lines=95> */
[----:B---3--:R-:W-:Y:S04]  /*15420*/  STS.128 [R33+0x810], R152 ;  /* 0x0008109821007388 */ /* 0x008fe80000000c00 */
[----:B--2---:R-:W-:Y:S04]  /*15430*/  STS.128 [R33+0xc00], R160 ;  /* 0x000c00a021007388 */ /* 0x004fe80000000c00 */
        /* <DEDUP_REMOVED lines=61> */
[----:B------:R-:W-:Y:S08]  /*15810*/  BAR.SYNC.DEFER_BLOCKING 0x0 ;  /* 0x0000000000007b1d */ /* 0x000ff00000010000 */
[----:B------:R-:W2:Y:S08]  /*15820*/  S2UR UR14, SR_CTAID.X ;  /* 0x00000000000e79c3 */ /* 0x000eb00000002500 */
[----:B0-----:R-:W2:Y:S01]  /*15830*/  LDC R41, c[0x0][0x388] ;  /* 0x0000e200ff297b82 */ /* 0x001ea20000000800 */
[----:B------:R-:W0:Y:S04]  /*15840*/  LDS R72, [R0] ;  /* 0x0000000000487984 */ /* 0x000e280000000800 */
        /* <DEDUP_REMOVED lines=12> */
[----:B-1----:R-:W-:Y:S01]  /*15910*/  LOP3.LUT R33, R164, 0x7f, RZ, 0x3c, !PT ;  /* 0x0000007fa4217812 */ /* 0x002fe200078e3cff */
[----:B--2---:R-:W-:-:S02]  /*15920*/  IMAD R41, R41, UR14, RZ ;  /* 0x0000000e29297c24 */ /* 0x004fc4000f8e02ff */
[----:B0-----:R-:W-:Y:S01]  /*15930*/  FADD.FTZ R72, RZ, R72 ;  /* 0x00000048ff487221 */ /* 0x001fe20000010000 */
[----:B------:R-:W-:Y:S01]  /*15940*/  FADD.FTZ R34, R34, R83 ;  /* 0x0000005322227221 */ /* 0x000fe20000010000 */
[----:B------:R-:W-:Y:S02]  /*15950*/  IADD3 R42, PT, PT, R33, R165, RZ ;  /* 0x000000a5212a7210 */ /* 0x000fe40007ffe0ff */
[----:B------:R-:W-:Y:S01]  /*15960*/  IADD3 R67, P0, PT, R41, R164, RZ ;  /* 0x000000a429437210 */ /* 0x000fe20007f1e0ff */
[----:B------:R-:W-:Y:S01]  /*15970*/  FADD.FTZ R34, R34, R91 ;  /* 0x0000005b22227221 */ /* 0x000fe20000010000 */
[----:B---3--:R-:W-:Y:S01]  /*15980*/  FADD.FTZ R57, R72, R57 ;  /* 0x0000003948397221 */ /* 0x008fe20000010000 */
[----:B------:R-:W-:Y:S01]  /*15990*/  ISETP.GE.U32.AND P4, PT, R42, 0x80, PT ;  /* 0x000000802a00780c */ /* 0x000fe20003f86070 */
[----:B------:R-:W-:Y:S01]  /*159a0*/  FADD.FTZ R35, RZ, R35 ;  /* 0x00000023ff237221 */ /* 0x000fe20000010000 */
[----:B------:R-:W-:Y:S01]  /*159b0*/  FADD.FTZ R95, R34, R95 ;  /* 0x0000005f225f7221 */ /* 0x000fe20000010000 */
[----:B------:R-:W-:Y:S01]  /*159c0*/  IADD3.X R44, PT, PT, RZ, RZ, RZ, P0, !PT ;  /* 0x000000ffff2c7210 */ /* 0x000fe200007fe4ff */
[----:B------:R-:W-:Y:S01]  /*159d0*/  FADD.FTZ R92, RZ, R92 ;  /* 0x0000005cff5c7221 */ /* 0x000fe20000010000 */
[----:B------:R-:W-:Y:S01]  /*159e0*/  FADD.FTZ R94, RZ, R94 ;  /* 0x0000005eff5e7221 */ /* 0x000fe20000010000 */
[----:B------:R-:W-:Y:S01]  /*159f0*/  FADD.FTZ R96, RZ, R96 ;  /* 0x00000060ff607221 */ /* 0x000fe20000010000 */
[----:B----4-:R-:W-:Y:S01]  /*15a00*/  FADD.FTZ R68, RZ, R68 ;  /* 0x00000044ff447221 */ /* 0x010fe20000010000 */
[----:B------:R-:W-:Y:S01]  /*15a10*/  FADD.FTZ R64, RZ, R64 ;  /* 0x00000040ff407221 */ /* 0x000fe20000010000 */
[----:B------:R-:W-:Y:S01]  /*15a20*/  FADD.FTZ R40, R57, R40 ;  /* 0x0000002839287221 */ /* 0x000fe20000010000 */
[----:B------:R-:W-:Y:S01]  /*15a30*/  SHF.L.U32 R34, R67, 0x2, RZ ;  /* 0x0000000243227819 */ /* 0x000fe200000006ff */
[----:B------:R-:W-:Y:S01]  /*15a40*/  FADD.FTZ R35, R35, R84 ;  /* 0x0000005423237221 */ /* 0x000fe20000010000 */
[----:B------:R-:W-:Y:S01]  /*15a50*/  SHF.L.U64.HI R67, R67, 0x2, R44 ;  /* 0x0000000243437819 */ /* 0x000fe2000001022c */
[----:B------:R-:W-:Y:S01]  /*15a60*/  FADD.FTZ R92, R92, R105 ;  /* 0x000000695c5c7221 */ /* 0x000fe20000010000 */
[----:B------:R-:W-:Y:S01]  /*15a70*/  FADD.FTZ R94, R94, R107 ;  /* 0x0000006b5e5e7221 */ /* 0x000fe20000010000 */
[----:B------:R-:W-:Y:S01]  /*15a80*/  FADD.FTZ R96, R96, R109 ;  /* 0x0000006d60607221 */ /* 0x000fe20000010000 */
[----:B------:R-:W-:Y:S01]  /*15a90*/  FADD.FTZ R53, R68, R53 ;  /* 0x0000003544357221 */ /* 0x000fe20000010000 */
[----:B------:R-:W-:Y:S01]  /*15aa0*/  FADD.FTZ R49, R64, R49 ;  /* 0x0000003140317221 */ /* 0x000fe20000010000 */
[----:B------:R-:W-:Y:S01]  /*15ab0*/  FADD.FTZ R41, R40, R37 ;  /* 0x0000002528297221 */ /* 0x000fe20000010000 */
        /* <DEDUP_REMOVED lines=41> */
.L_x_11881:
[----:B------:R-:W-:Y:S05]  /*15d50*/  BSYNC.RECONVERGENT B0 ;  /* 0x0000000000007941 */ /* 0x000fea0003800200 */
.L_x_11880:
        /* <DEDUP_REMOVED lines=17> */
.L_x_11883:
[----:B------:R-:W-:Y:S05]  /*15e70*/  BSYNC.RECONVERGENT B0 ;  /* 0x0000000000007941 */ /* 0x000fea0003800200 */
.L_x_11882:
        /* <DEDUP_REMOVED lines=17> */
.L_x_11885:
[----:B------:R-:W-:Y:S05]  /*15f90*/  BSYNC.RECONVERGENT B0 ;  /* 0x0000000000007941 */ /* 0x000fea0003800200 */
.L_x_11884:
        /* <DEDUP_REMOVED lines=134> */
.L_x_11887:
[----:B------:R-:W-:Y:S05]  /*16800*/  BSYNC.RECONVERGENT B0 ;  /* 0x0000000000007941 */ /* 0x000fea0003800200 */
.L_x_11886:
        /* <DEDUP_REMOVED lines=17> */
.L_x_11889:
[----:B------:R-:W-:Y:S05]  /*16920*/  BSYNC.RECONVERGENT B0 ;  /* 0x0000000000007941 */ /* 0x000fea0003800200 */
.L_x_11888:
        /* <DEDUP_REMOVED lines=17> */
.L_x_11891:
[----:B------:R-:W-:Y:S05]  /*16a40*/  BSYNC.RECONVERGENT B0 ;  /* 0x0000000000007941 */ /* 0x000fea0003800200 */
.L_x_11890:
        /* <DEDUP_REMOVED lines=17> */
.L_x_11893:
[----:B------:R-:W-:Y:S05]  /*16b60*/  BSYNC.RECONVERGENT B0 ;  /* 0x0000000000007941 */ /* 0x000fea0003800200 */
.L_x_11892:
        /* <DEDUP_REMOVED lines=17> */
.L_x_11895:
[----:B------:R-:W-:Y:S05]  /*16c80*/  BSYNC.RECONVERGENT B0 ;  /* 0x0000000000007941 */ /* 0x000fea0003800200 */
.L_x_11894:
        /* <DEDUP_REMOVED lines=17> */
.L_x_11897:
[----:B------:R-:W-:Y:S05]  /*16da0*/  BSYNC.RECONVERGENT B0 ;  /* 0x0000000000007941 */ /* 0x000fea0003800200 */
.L_x_11896:
        /* <DEDUP_REMOVED lines=11> */
.L_x_11405:
[----:B--2---:R-:W-:Y:S01]  /*16e60*/  HFMA2 R164, -RZ, RZ, 0, 5.9604644775390625e-08 ;  /* 0x00000001ffa47431 */ /* 0x004fe200000001ff */
[----:B------:R-:W-:Y:S01]  /*16e70*/  BSSY B1, `(.L_x_11898) ;  /* 0x0000007000017945 */ /* 0x000fe20003800000 */
[----:B------:R-:W-:Y:S02]  /*16e80*/  MOV R165, R192 ;  /* 0x000000c000a57202 */ /* 0x000fe40000000f00 */
[----:B-1--4-:R-:W-:Y:S02]  /*16e90*/  MOV R3, 0x1f ;  /* 0x0000001f00037802 */ /* 0x012fe40000000f00 */
[----:B---3--:R-:W-:-:S07]  /*16ea0*/  MOV R2, 0xffffffff ;  /* 0xffffffff00027802 */ /* 0x008fce0000000f00 */
[----:B0----5:R-:W-:Y:S05]  /*16eb0*/  WARPSYNC.COLLECTIVE R2, `(.L_x_11899) ;  /* 0x0000000002087348 */ /* 0x021fea0003c00000 */
[----:B0-----:R0:W1:Y:S02]  /*16ec0*/  SHFL.BFLY P0, R168, R165, R164, R3 ;  /* 0x0c0000a4a5a87389 */ /* 0x0010640000000003 */
[----:B01---5:R-:W-:Y:S05]  /*16ed0*/  ENDCOLLECTIVE ;  /* 0x000000000000791b */ /* 0x023fea0003800000 */
.L_x_11899:
[----:B------:R-:W-:Y:S05]  /*16ee0*/  BSYNC B1 ;  /* 0x0000000000017941 */ /* 0x000fea0003800000 */
.L_x_11898:
        /* <DEDUP_REMOVED lines=9> */
.L_x_11900:
        /* <DEDUP_REMOVED lines=8> */
.L_x_11901:
[----:B------:R-:W-:Y:S02]  /*17000*/  MOV R165, R167 ;  /* 0x000000a700a57202 */ /* 0x000fe40000000f00 */
[----:B------:R-:W-:-:S05]  /*17010*/  MOV R2, R168 ;  /* 0x000000a800027202 */ /* 0x000fca0000000f00 */
[----:B------:R-:W-:Y:S01]  /*17020*/  FADD.FTZ R166, R166, R2 ;  /* 0x00000002a6a67221 */ /* 0x000fe20000010000 */
[----:B------:R-:W-:-:S07]  /*17030*/  MOV R2, 0xffffffff ;  /* 0xffffffff00027802 */ /* 0x000fce0000000f00 */
[----:B------:R-:W-:Y:S05]  /*17040*/  WARPSYNC.COLLECTIVE R2, `(.L_x_11902) ;  /* 0x0000000002087348 */ /* 0x000fea0003c00000 */
[----:B------:R0:W1:Y:S02]  /*17050*/  SHFL.BFLY P0, R168, R165, R164, R3 ;  /* 0x0c0000a4a5a87389 */ /* 0x0000640000000003 */
[----:B01----:R-:W-:Y:S05]  /*17060*/  ENDCOLLECTIVE ;  /* 0x000000000000791b */ /* 0x003fea0003800000 */
.L_x_11902:
        /* <DEDUP_REMOVED lines=8> */
.L_x_11903:
[----:B------:R-:W-:Y:S02]  /*170f0*/  MOV R165, R167 ;  /* 0x000000a700a57202 */ /* 0x000fe40000000f00 */
[----:B------:R-:W-:-:S05]  /*17100*/  MOV R2, R168 ;  /* 0x000000a800027202 */ /* 0x000fca0000000f00 */
[----:B------:R-:W-:Y:S01]  /*17110*/  FADD.FTZ R166, R166, R2 ;  /* 0x00000002a6a67221 */ /* 0x000fe20000010000 */
[----:B------:R-:W-:-:S07]  /*17120*/  MOV R2, 0xffffffff ;  /* 0xffffffff00027802 */ /* 0x000fce0000000f00 */
[----:B------:R-:W-:Y:S05]  /*17130*/  WARPSYNC.COLLECTIVE R2, `(.L_x_11904) ;  /* 0x0000000002087348 */ /* 0x000fea0003c00000 */
[----:B------:R0:W1:Y:S02]  /*17140*/  SHFL.BFLY P0, R168, R165, R164, R3 ;  /* 0x0c0000a4a5a87389 */ /* 0x0000640000000003 */
[----:B01----:R-:W-:Y:S05]  /*17150*/  ENDCOLLECTIVE ;  /* 0x000000000000791b */ /* 0x003fea0003800000 */
.L_x_11904:
        /* <DEDUP_REMOVED lines=8> */
.L_x_11905:
[----:B------:R-:W-:Y:S02]  /*171e0*/  MOV R165, R167 ;  /* 0x000000a700a57202 */ /* 0x000fe40000000f00 */
[----:B------:R-:W-:-:S05]  /*171f0*/  MOV R2, R168 ;  /* 0x000000a800027202 */ /* 0x000fca0000000f00 */
[----:B------:R-:W-:Y:S01]  /*17200*/  FADD.FTZ R166, R166, R2 ;  /* 0x00000002a6a67221 */ /* 0x000fe20000010000 */
[----:B------:R-:W-:-:S07]  /*17210*/  MOV R2, 0xffffffff ;  /* 0xffffffff00027802 */ /* 0x000fce0000000f00 */
[----:B------:R-:W-:Y:S05]  /*17220*/  WARPSYNC.COLLECTIVE R2, `(.L_x_11906) ;  /* 0x0000000002087348 */ /* 0x000fea0003c00000 */
[----:B------:R0:W1:Y:S02]  /*17230*/  SHFL.BFLY P0, R168, R165, R164, R3 ;  /* 0x0c0000a4a5a87389 */ /* 0x0000640000000003 */
[----:B01----:R-:W-:Y:S05]  /*17240*/  ENDCOLLECTIVE ;  /* 0x000000000000791b */ /* 0x003fea0003800000 */
.L_x_11906:
        /* <DEDUP_REMOVED lines=8> */
.L_x_11907:
[----:B------:R-:W-:Y:S02]  /*172d0*/  MOV R165, R167 ;  /* 0x000000a700a57202 */ /* 0x000fe40000000f00 */
[----:B------:R-:W-:-:S07]  /*172e0*/  MOV R169, R168 ;  /* 0x000000a800a97202 */ /* 0x000fce0000000f00 */
[----:B------:R-:W-:Y:S05]  /*172f0*/  WARPSYNC.COLLECTIVE R2, `(.L_x_11908) ;  /* 0x0000000002087348 */ /* 0x000fea0003c00000 */
[----:B------:R0:W1:Y:S02]  /*17300*/  SHFL.BFLY P0, R168, R165, R164, R3 ;  /* 0x0c0000a4a5a87389 */ /* 0x0000640000000003 */
[----:B01----:R-:W-:Y:S05]  /*17310*/  ENDCOLLECTIVE ;  /* 0x000000000000791b */ /* 0x003fea0003800000 */
.L_x_11908:
[----:B------:R-:W-:Y:S01]  /*17320*/  MOV R2, R168 ;  /* 0x000000a800027202 */ /* 0x000fe20000000f00 */
[----:B------:R-:W-:Y:S06]  /*17330*/  BRA `(.L_x_11909) ;  /* 0xfffffed000c47947 */ /* 0x000fec000383ffff */
.L_x_11910:
        /* <DEDUP_REMOVED lines=12> */
.L_x_25449:


//--------------------- .text._ZN10layer_norm22ln_bwd_finalize_kernelINS_22Kernel_traits_finalizeILj1280Ef13__nv_bfloat16fS2_fjLb1ELj1024ELj4ENS_18Kernel_traits_baseILj1280EfS2_fS2_fjLj1024EEEEELb1ELb1EEEvNS_9BwdParamsE --------------------------
	.section	.text._ZN10layer_norm22ln_bwd_finalize_kernelINS_22Kernel_traits_finalizeILj1280Ef13__nv_bfloat16fS2_fjLb1ELj1024ELj4ENS_18Kernel_traits_baseILj1280EfS2_fS2_fjLj1024EEEEELb1ELb1EEEvNS_9BwdParamsE,"ax",@progbits
	.align	128
        .global         _ZN10layer_norm22ln_bwd_finalize_kernelINS_22Kernel_traits_finalizeILj1280Ef13__nv_bfloat16fS2_fjLb1ELj1024ELj4ENS_18Kernel_traits_baseILj1280EfS2_fS2_fjLj1024EEEEELb1ELb1EEEvNS_9BwdParamsE
        .type           _ZN10layer_norm22ln_bwd_finalize_kernelINS_22Kernel_traits_finalizeILj1280Ef13__nv_bfloat16fS2_fjLb1ELj1024ELj4ENS_18Kernel_traits_baseILj1280EfS2_fS2_fjLj1024EEEEELb1ELb1EEEvNS_9BwdParamsE,@function
        .size           _ZN10layer_norm22ln_bwd_finalize_kernelINS_22Kernel_traits_finalizeILj1280Ef13__nv_bfloat16fS2_fjLb1ELj1024ELj4ENS_18Kernel_traits_baseILj1280EfS2_fS2_fjLj1024EEEEELb1ELb1EEEvNS_9BwdParamsE,(.L_x_25450 - _ZN10layer_norm22ln_bwd_finalize_kernelINS_22Kernel_traits_finalizeILj1280Ef13__nv_bfloat16fS2_fjLb1ELj1024ELj4ENS_18Kernel_traits_baseILj1280EfS2_fS2_fjLj1024EEEEELb1ELb1EEEvNS_9BwdParamsE)
        .other          _ZN10layer_norm22ln_bwd_finalize_kernelINS_22Kernel_traits_finalizeILj1280Ef13__nv_bfloat16fS2_fjLb1ELj1024ELj4ENS_18Kernel_traits_baseILj1280EfS2_fS2_fjLj1024EEEEELb1ELb1EEEvNS_9BwdParamsE,@"STO_CUDA_ENTRY STV_DEFAULT"
_ZN10layer_norm22ln_bwd_finalize_kernelINS_22Kernel_traits_finalizeILj1280Ef13__nv_bfloat16fS2_fjLb1ELj1024ELj4ENS_18Kernel_traits_baseILj1280EfS2_fS2_fjLj1024EEEEELb1ELb1EEEvNS_9BwdParamsE:
.text._ZN10layer_norm22ln_bwd_finalize_kernelINS_22Kernel_traits_finalizeILj1280Ef13__nv_bfloat16fS2_fjLb1ELj1024ELj4ENS_18Kernel_traits_baseILj1280EfS2_fS2_fjLj1024EEEEELb1ELb1EEEvNS_9BwdParamsE:
        /* <DEDUP_REMOVED lines=56> */
.L_x_11915:
        /* <DEDUP_REMOVED lines=87> */
.L_x_11914:
[----:B------:R-:W-:Y:S05]  /*08f0*/  BSYNC.RECONVERGENT B1 ;  /* 0x0000000000017941 */ /* 0x000fea0003800200 */
.L_x_11913:
        /* <DEDUP_REMOVED lines=51> */
.L_x_11917:
[----:B------:R-:W-:Y:S05]  /*0c30*/  BSYNC.RECONVERGENT B1 ;  /* 0x0000000000017941 */ /* 0x000fea0003800200 */
.L_x_11916:
        /* <DEDUP_REMOVED lines=30> */
.L_x_11919:
[----:B------:R-:W-:Y:S05]  /*0e20*/  BSYNC.RECONVERGENT B1 ;  /* 0x0000000000017941 */ /* 0x000fea0003800200 */
.L_x_11918:
        /* <DEDUP_REMOVED lines=15> */
.L_x_11912:
[----:B------:R-:W-:Y:S05]  /*0f20*/  BSYNC.RECONVERGENT B0 ;  /* 0x0000000000007941 */ /* 0x000fea0003800200 */
.L_x_11911:
        /* <DEDUP_REMOVED lines=72> */
.L_x_11920:
        /* <DEDUP_REMOVED lines=13> */
.L_x_25450:


//--------------------- .text._ZN10layer_norm13ln_bwd_kernelINS_13Kernel_traitsIf13__nv_bfloat16fS2_fjLj1280ELj1ELj4ELj1ELj16ENS_18Kernel_traits_baseILj1280EfS2_fS2_fjLj128EEEEELb1ELb1ELb1ELb1EEEvNS_9BwdParamsE --------------------------
	.section	.text._ZN10layer_norm13ln_bwd_kernelINS_13Kernel_traitsIf13__nv_bfloat16fS2_fjLj1280ELj1ELj4ELj1ELj16ENS_18Kernel_traits_baseILj1280EfS2_fS2_fjLj128EEEEELb1ELb1ELb1ELb1EEEvNS_9BwdParamsE,"ax",@progbits
	.align	128
        .global         _ZN10layer_norm13ln_bwd_kernelINS_13Kernel_traitsIf13__nv_bfloat16fS2_fjLj1280ELj1ELj4ELj1ELj16ENS_18Kernel_traits_baseILj1280EfS2_fS2_fjLj128EEEEELb1ELb1ELb1ELb1EEEvNS_9BwdParamsE
        .type           _ZN10layer_norm13ln_bwd_kernelINS_13Kernel_traitsIf13__nv_bfloat16fS2_fjLj1280ELj1ELj4ELj1ELj16ENS_18Kernel_traits_baseILj1280EfS2_fS2_fjLj128EEEEELb1ELb1ELb1ELb1EEEvNS_9BwdParamsE,@function
        .size           _ZN10layer_norm13ln_bwd_kernelINS_13Kernel_traitsIf13__nv_bfloat16fS2_fjLj1280ELj1ELj4ELj1ELj16ENS_18Kernel_traits_baseILj1280EfS2_fS2_fjLj128EEEEELb1ELb1ELb1ELb1EEEvNS_9BwdParamsE,(.L_x_25451 - _ZN10layer_norm13ln_bwd_kernelINS_13Kernel_traitsIf13__nv_bfloat16fS2_fjLj1280ELj1ELj4ELj1ELj16ENS_18Kernel_traits_baseILj1280EfS2_fS2_fjLj128EEEEELb1ELb1ELb1ELb1EEEvNS_9BwdParamsE)
        .other          _ZN10layer_norm13ln_bwd_kernelINS_13Kernel_traitsIf13__nv_bfloat16fS2_fjLj1280ELj1ELj4ELj1ELj16ENS_18Kernel_traits_baseILj1280EfS2_fS2_fjLj128EEEEELb1ELb1ELb1ELb1EEEvNS_9BwdParamsE,@"STO_CUDA_ENTRY STV_DEFAULT"
_ZN10layer_norm13ln_bwd_kernelINS_13Kernel_traitsIf13__nv_bfloat16fS2_fjLj1280ELj1ELj4ELj1ELj16ENS_18Kernel_traits_baseILj1280EfS2_fS2_fjLj128EEEEELb1ELb1ELb1ELb1EEEvNS_9BwdParamsE:
.text._ZN10layer_norm13ln_bwd_kernelINS_13Kernel_traitsIf13__nv_bfloat16fS2_fjLj1280ELj1ELj4ELj1ELj16ENS_18Kernel_traits_baseILj1280EfS2_fS2_fjLj128EEEEELb1ELb1ELb1ELb1EEEvNS_9BwdParamsE:
        /* <DEDUP_REMOVED lines=157> */
.L_x_12389:
[----:B-1----:R-:W1:Y:S08]  /*09d0*/  LDC.64 R2, c[0x0][0x3f8] ;  /* 0x0000fe00ff027b82 */ /* 0x002e700000000a00 */
[----:B0-----:R-:W0:Y:S01]  /*09e0*/  LDC.64 R4, c[0x0][0x3f0] ;  /* 0x0000fc00ff047b82 */ /* 0x001e220000000a00 */
[----:B-1----:R-:W-:-:S05]  /*09f0*/  IMAD.WIDE R2, R251, 0x4, R2 ;  /* 0x00000004fb027825 */ /* 0x002fca00078e0202 */
[----:B--2---:R1:W2:Y:S01]  /*0a00*/  LDG.E R250, desc[UR6][R2.64] ;  /* 0x0000000602fa7981 */ /* 0x0042a2000c1e1900 */
[----:B0-----:R-:W-:-:S05]  /*0a10*/  IMAD.WIDE R4, R251, 0x4, R4 ;  /* 0x00000004fb047825 */ /* 0x001fca00078e0204 */
[----:B-----5:R0:W5:Y:S01]  /*0a20*/  LDG.E R248, desc[UR6][R4.64] ;  /* 0x0000000604f87981 */ /* 0x020162000c1e1900 */
[----:B-1----:R-:W1:Y:S08]  /*0a30*/  LDC.64 R2, c[0x0][0x3c8] ;  /* 0x0000f200ff027b82 */ /* 0x002e700000000a00 */
[----:B0-----:R-:W0:Y:S01]  /*0a40*/  LDC.64 R4, c[0x0][0x3c0] ;  /* 0x0000f000ff047b82 */ /* 0x001e220000000a00 */
[----:B-1----:R-:W-:-:S05]  /*0a50*/  IMAD.WIDE R2, R251, 0x4, R2 ;  /* 0x00000004fb027825 */ /* 0x002fca00078e0202 */
[----:B------:R1:W5:Y:S01]  /*0a60*/  LDG.E R249, desc[UR6][R2.64] ;  /* 0x0000000602f97981 */ /* 0x000362000c1e1900 */
[----:B------:R-:W-:Y:S01]  /*0a70*/  BSSY.RECONVERGENT B1, `(.L_x_11923) ;  /* 0x00002d0000017945 */ /* 0x000fe20003800200 */
[----:B--2---:R-:W-:-:S13]  /*0a80*/  ISETP.GE.AND P4, PT, R250, 0x1, PT ;  /* 0x00000001fa00780c */ /* 0x004fda0003f86270 */
[----:B01-34-:R-:W-:Y:S05]  /*0a90*/  @!P4 BRA `(.L_x_11924) ;  /* 0x0000002400f0c947 */ /* 0x01bfea0003800000 */
        /* <DEDUP_REMOVED lines=8> */
[----:B------:R-:W-:Y:S01]  /*0b20*/  IMAD.WIDE R2, R251, 0x4, R4 ;  /* 0x00000004fb027825 */ /* 0x000fe200078e0204 */
[----:B------:R-:W-:Y:S01]  /*0b30*/  IADD3 R6, PT, PT, R250, -0x1, RZ ;  /* 0xfffffffffa067810 */ /* 0x000fe20007ffe0ff */
[----:B------:R-:W-:Y:S01]  /*0b40*/  STL [R1+0x1d0], R72 ;  /* 0x0001d04801007387 */ /* 0x000fe20000100800 */
[----:B------:R-:W-:-:S02]  /*0b50*/  MOV R247, UR14 ;  /* 0x0000000e00f77c02 */ /* 0x000fc40008000f00 */
[----:B------:R-:W-:Y:S01]  /*0b60*/  MOV R216, UR15 ;  /* 0x0000000f00d87c02 */ /* 0x000fe20008000f00 */
[----:B------:R1:W3:Y:S01]  /*0b70*/  LDG.E R229, desc[UR6][R2.64] ;  /* 0x0000000602e57981 */ /* 0x0002e2000c1e1900 */
[----:B-----5:R-:W-:Y:S01]  /*0b80*/  ISETP.GE.AND P3, PT, R248, 0x1, PT ;  /* 0x00000001f800780c */ /* 0x020fe20003f66270 */
[----:B------:R-:W4:Y:S01]  /*0b90*/  LDC.64 R232, c[0x0][0x3b0] ;  /* 0x0000ec00ffe87b82 */ /* 0x000f220000000a00 */
[----:B0-----:R-:W-:Y:S01]  /*0ba0*/  LOP3.LUT R224, R224, 0x1f, RZ, 0xc0, !PT ;  /* 0x0000001fe0e07812 */ /* 0x001fe200078ec0ff */
[----:B------:R-:W-:Y:S01]  /*0bb0*/  IMAD R6, R6, UR8, RZ ;  /* 0x0000000806067c24 */ /* 0x000fe2000f8e02ff */
[----:B------:R-:W-:Y:S02]  /*0bc0*/  STL [R1+0x1cc], R71 ;  /* 0x0001cc4701007387 */ /* 0x000fe40000100800 */
[----:B------:R-:W-:Y:S02]  /*0bd0*/  LEA.HI.SX32 R220, R0, R224, 0x1d ;  /* 0x000000e000dc7211 */ /* 0x000fe400078feaff */
[----:B------:R-:W-:Y:S01]  /*0be0*/  SHF.R.S32.HI R7, RZ, 0x1f, R6 ;  /* 0x0000001fff077819 */ /* 0x000fe20000011406 */
[----:B------:R-:W-:Y:S01]  /*0bf0*/  STL [R1+0x1c8], R70 ;  /* 0x0001c84601007387 */ /* 0x000fe20000100800 */
[----:B------:R-:W-:-:S02]  /*0c00*/  IADD3 R219, PT, PT, R220, 0x20, RZ ;  /* 0x00000020dcdb7810 */ /* 0x000fc40007ffe0ff */
[C---:B------:R-:W-:Y:S01]  /*0c10*/  IADD3 R0, PT, PT, R220.reuse, 0x60, RZ ;  /* 0x00000060dc007810 */ /* 0x040fe20007ffe0ff */
[C-C-:B-1----:R-:W-:Y:S01]  /*0c20*/  IMAD.WIDE.U32 R2, R220.reuse, 0x20, R16.reuse ;  /* 0x00000020dc027825 */ /* 0x142fe200078e0010 */
[C---:B------:R-:W-:Y:S01]  /*0c30*/  IADD3 R228, PT, PT, R220.reuse, 0x40, RZ ;  /* 0x00000040dce47810 */ /* 0x040fe20007ffe0ff */
[----:B------:R-:W-:Y:S02]  /*0c40*/  STL [R1+0x1c4], R69 ;  /* 0x0001c44501007387 */ /* 0x000fe40000100800 */
[----:B------:R-:W-:Y:S02]  /*0c50*/  IMAD.WIDE.U32 R4, R219, 0x20, R16 ;  /* 0x00000020db047825 */ /* 0x000fe400078e0010 */
[----:B------:R-:W3:Y:S04]  /*0c60*/  LDG.E.128 R24, desc[UR6][R2.64] ;  /* 0x0000000602187981 */ /* 0x000ee8000c1e1d00 */
[----:B------:R-:W3:Y:S04]  /*0c70*/  LDG.E.128 R8, desc[UR6][R4.64] ;  /* 0x0000000604087981 */ /* 0x000ee8000c1e1d00 */
[----:B------:R0:W3:Y:S01]  /*0c80*/  LDG.E.128 R12, desc[UR6][R4.64+0x10] ;  /* 0x00001006040c7981 */ /* 0x0000e2000c1e1d00 */
[----:B------:R-:W-:-:S03]  /*0c90*/  IADD3 R231, PT, PT, R220, 0x80, RZ ;  /* 0x00000080dce77810 */ /* 0x000fc60007ffe0ff */
[----:B------:R1:W3:Y:S01]  /*0ca0*/  LDG.E.128 R212, desc[UR6][R2.64+0x10] ;  /* 0x0000100602d47981 */ /* 0x0002e2000c1e1d00 */
[----:B------:R-:W-:-:S03]  /*0cb0*/  ISETP.NE.U32.AND P0, PT, R247, RZ, PT ;  /* 0x000000fff700720c */ /* 0x000fc60003f05070 */
[----:B------:R-:W-:Y:S01]  /*0cc0*/  STL [R1+0x1c0], R68 ;  /* 0x0001c04401007387 */ /* 0x000fe20000100800 */
[----:B0-----:R-:W-:-:S04]  /*0cd0*/  IMAD.WIDE.U32 R4, R0, 0x20, R16 ;  /* 0x0000002000047825 */ /* 0x001fc800078e0010 */
[--C-:B-1----:R-:W-:Y:S01]  /*0ce0*/  IMAD.WIDE.U32 R2, R228, 0x20, R16.reuse ;  /* 0x00000020e4027825 */ /* 0x102fe200078e0010 */
[----:B------:R-:W3:Y:S04]  /*0cf0*/  LDG.E.128 R192, desc[UR6][R4.64] ;  /* 0x0000000604c07981 */ /* 0x000ee8000c1e1d00 */
[----:B------:R0:W3:Y:S04]  /*0d00*/  LDG.E.128 R196, desc[UR6][R4.64+0x10] ;  /* 0x0000100604c47981 */ /* 0x0000e8000c1e1d00 */
[----:B------:R-:W3:Y:S04]  /*0d10*/  LDG.E.128 R184, desc[UR6][R2.64] ;  /* 0x0000000602b87981 */ /* 0x000ee8000c1e1d00 */
[----:B------:R1:W3:Y:S01]  /*0d20*/  LDG.E.128 R188, desc[UR6][R2.64+0x10] ;  /* 0x0000100602bc7981 */ /* 0x0002e2000c1e1d00 */
[----:B0-----:R-:W-:Y:S01]  /*0d30*/  LEA.HI R4, R7, R6, RZ, 0x3 ;  /* 0x0000000607047211 */ /* 0x001fe200078f18ff */
[----:B-1----:R-:W-:-:S03]  /*0d40*/  IMAD.WIDE.U32 R2, R231, 0x20, R16 ;  /* 0x00000020e7027825 */ /* 0x002fc600078e0010 */
[----:B------:R-:W-:Y:S02]  /*0d50*/  LEA.HI.SX32 R16, R4, R224, 0x1d ;  /* 0x000000e004107211 */ /* 0x000fe400078feaff */
[----:B------:R-:W3:Y:S04]  /*0d60*/  LDG.E.128 R200, desc[UR6][R2.64] ;  /* 0x0000000602c87981 */ /* 0x000ee8000c1e1d00 */
[----:B------:R2:W3:Y:S02]  /*0d70*/  LDG.E.128 R204, desc[UR6][R2.64+0x10] ;  /* 0x0000100602cc7981 */ /* 0x0004e4000c1e1d00 */
[----:B--2---:R-:W-:-:S05]  /*0d80*/  IMAD.WIDE.U32 R2, R16, 0x10, R18 ;  /* 0x0000001010027825 */ /* 0x004fca00078e0012 */
[----:B------:R0:W2:Y:S02]  /*0d90*/  LDG.E.128 R208, desc[UR6][R2.64] ;  /* 0x0000000602d07981 */ /* 0x0000a4000c1e1d00 */
[----:B0-----:R-:W-:-:S05]  /*0da0*/  IADD3 R2, PT, PT, R16, 0x20, RZ ;  /* 0x0000002010027810 */ /* 0x001fca0007ffe0ff */
[----:B------:R-:W-:-:S05]  /*0db0*/  IMAD.WIDE.U32 R2, R2, 0x10, R18 ;  /* 0x0000001002027825 */ /* 0x000fca00078e0012 */
[----:B------:R0:W2:Y:S01]  /*0dc0*/  LDG.E.128 R4, desc[UR6][R2.64] ;  /* 0x0000000602047981 */ /* 0x0000a2000c1e1d00 */
[C---:B------:R-:W-:Y:S02]  /*0dd0*/  IADD3 R17, PT, PT, R16.reuse, 0x60, RZ ;  /* 0x0000006010117810 */ /* 0x040fe40007ffe0ff */
[----:B0-----:R-:W-:-:S05]  /*0de0*/  IADD3 R2, PT, PT, R16, 0x40, RZ ;  /* 0x0000004010027810 */ /* 0x001fca0007ffe0ff */
[----:B------:R-:W-:Y:S01]  /*0df0*/  IMAD.WIDE.U32 R2, R2, 0x10, R18 ;  /* 0x0000001002027825 */ /* 0x000fe200078e0012 */
[----:B------:R-:W-:-:S04]  /*0e00*/  IADD3 R16, PT, PT, R16, 0x80, RZ ;  /* 0x0000008010107810 */ /* 0x000fc80007ffe0ff */
[----:B------:R0:W2:Y:S02]  /*0e10*/  LDG.E.128 R180, desc[UR6][R2.64] ;  /* 0x0000000602b47981 */ /* 0x0000a4000c1e1d00 */
[----:B0-----:R-:W-:-:S05]  /*0e20*/  IMAD.WIDE.U32 R2, R17, 0x10, R18 ;  /* 0x0000001011027825 */ /* 0x001fca00078e0012 */
[----:B------:R0:W2:Y:S02]  /*0e30*/  LDG.E.128 R20, desc[UR6][R2.64] ;  /* 0x0000000602147981 */ /* 0x0000a4000c1e1d00 */
[----:B0-----:R-:W-:-:S05]  /*0e40*/  IMAD.WIDE.U32 R2, R16, 0x10, R18 ;  /* 0x0000001010027825 */ /* 0x001fca00078e0012 */
[----:B------:R0:W2:Y:S01]  /*0e50*/  LDG.E.128 R16, desc[UR6][R2.64] ;  /* 0x0000000602107981 */ /* 0x0000a2000c1e1d00 */
[----:B------:R-:W-:-:S03]  /*0e60*/  ISETP.NE.AND.EX P0, PT, R216, RZ, PT, P0 ;  /* 0x000000ffd800720c */ /* 0x000fc60003f05300 */
[----:B------:R1:W-:Y:S01]  /*0e70*/  STL [R1+0x4], R216 ;  /* 0x000004d801007387 */ /* 0x0003e20000100800 */
[----:B------:R-:W-:-:S09]  /*0e80*/  @P3 IADD3 R218, PT, PT, R248, -0x1, RZ ;  /* 0xfffffffff8da3810 */ /* 0x000fd20007ffe0ff */
[----:B-1----:R-:W1:Y:S08]  /*0e90*/  @P0 LDC.64 R216, c[0x0][0x438] ;  /* 0x00010e00ffd80b82 */ /* 0x002e700000000a00 */
[----:B0-----:R-:W0:Y:S01]  /*0ea0*/  @P0 LDC.64 R2, c[0x0][0x438] ;  /* 0x00010e00ff020b82 */ /* 0x001e220000000a00 */
[----:B------:R-:W-:-:S05]  /*0eb0*/  @P3 IMAD R218, R218, UR8, RZ ;  /* 0x00000008dada3c24 */ /* 0x000fca000f8e02ff */
[----:B------:R-:W-:Y:S02]  /*0ec0*/  @P3 SHF.R.S32.HI R221, RZ, 0x1f, R218 ;  /* 0x0000001fffdd3819 */ /* 0x000fe400000114da */
[----:B------:R-:W-:Y:S01]  /*0ed0*/  ISETP.NE.AND P1, PT, RZ, UR9, PT ;  /* 0x00000009ff007c0c */ /* 0x000fe2000bf25270 */
[----:B------:R-:W4:Y:S01]  /*0ee0*/  @P0 LDC.64 R226, c[0x0][0x438] ;  /* 0x00010e00ffe20b82 */ /* 0x000f220000000a00 */
[----:B------:R-:W-:Y:S01]  /*0ef0*/  @P3 LEA.HI R218, R221, R218, RZ, 0x3 ;  /* 0x000000daddda3211 */ /* 0x000fe200078f18ff */
[----:B-1----:R-:W-:Y:S01]  /*0f00*/  @P0 IMAD.WIDE.U32 R216, R219, 0x20, R216 ;  /* 0x00000020dbd80825 */ /* 0x002fe200078e00d8 */
[----:B------:R-:W-:-:S05]  /*0f10*/  MOV R219, RZ ;  /* 0x000000ff00db7202 */ /* 0x000fca0000000f00 */
[----:B------:R-:W1:Y:S01]  /*0f20*/  @P0 LDC.64 R222, c[0x0][0x438] ;  /* 0x00010e00ffde0b82 */ /* 0x000e620000000a00 */
[----:B------:R-:W-:Y:S01]  /*0f30*/  @P3 LEA.HI.SX32 R219, R218, R224, 0x1d ;  /* 0x000000e0dadb3211 */ /* 0x000fe200078feaff */
[----:B------:R-:W5:Y:S01]  /*0f40*/  @P0 LDG.E.128 R56, desc[UR6][R216.64] ;  /* 0x00000006d8380981 */ /* 0x000f62000c1e1d00 */
[----:B0-----:R-:W-:-:S03]  /*0f50*/  @P0 IMAD.WIDE.U32 R2, R220, 0x20, R2 ;  /* 0x00000020dc020825 */ /* 0x001fc600078e0002 */
[----:B------:R0:W5:Y:S01]  /*0f60*/  @P0 LDG.E.128 R52, desc[UR6][R216.64+0x10] ;  /* 0x00001006d8340981 */ /* 0x000162000c1e1d00 */
[----:B------:R-:W-:-:S03]  /*0f70*/  IADD3 R218, PT, PT, R219, 0x40, RZ ;  /* 0x00000040dbda7810 */ /* 0x000fc60007ffe0ff */
[----:B------:R-:W5:Y:S04]  /*0f80*/  @P0 LDG.E.128 R64, desc[UR6][R2.64] ;  /* 0x0000000602400981 */ /* 0x000f68000c1e1d00 */
[----:B------:R4:W5:Y:S01]  /*0f90*/  @P0 LDG.E.128 R60, desc[UR6][R2.64+0x10] ;  /* 0x00001006023c0981 */ /* 0x000962000c1e1d00 */
[C---:B0-----:R-:W-:Y:S01]  /*0fa0*/  IADD3 R216, PT, PT, R219.reuse, 0x20, RZ ;  /* 0x00000020dbd87810 */ /* 0x041fe20007ffe0ff */
[C-C-:B----4-:R-:W-:Y:S01]  /*0fb0*/  IMAD.WIDE.U32 R224, R219.reuse, 0x8, R232.reuse ;  /* 0x00000008dbe07825 */ /* 0x150fe200078e00e8 */
[C---:B------:R-:W-:Y:S02]  /*0fc0*/  IADD3 R3, PT, PT, R219.reuse, 0x60, RZ ;  /* 0x00000060db037810 */ /* 0x040fe40007ffe0ff */
[----:B------:R-:W-:Y:S01]  /*0fd0*/  IADD3 R2, PT, PT, R219, 0x80, RZ ;  /* 0x00000080db027810 */ /* 0x000fe20007ffe0ff */
[----:B------:R-:W-:-:S04]  /*0fe0*/  IMAD.WIDE.U32 R220, R216, 0x8, R232 ;  /* 0x00000008d8dc7825 */ /* 0x000fc800078e00e8 */
[----:B------:R-:W-:-:S04]  /*0ff0*/  IMAD.WIDE.U32 R216, R3, 0x8, R232 ;  /* 0x0000000803d87825 */ /* 0x000fc800078e00e8 */
[----:B------:R-:W-:-:S04]  /*1000*/  IMAD.WIDE.U32 R218, R218, 0x8, R232 ;  /* 0x00000008dada7825 */ /* 0x000fc800078e00e8 */
[----:B------:R-:W-:-:S04]  /*1010*/  IMAD.WIDE.U32 R2, R2, 0x8, R232 ;  /* 0x0000000802027825 */ /* 0x000fc800078e00e8 */
[----:B------:R-:W-:-:S04]  /*1020*/  @P0 IMAD.WIDE.U32 R226, R0, 0x20, R226 ;  /* 0x0000002000e20825 */ /* 0x000fc800078e00e2 */
[----:B-1----:R-:W-:Y:S01]  /*1030*/  @P0 IMAD.WIDE.U32 R222, R228, 0x20, R222 ;  /* 0x00000020e4de0825 */ /* 0x002fe200078e00de */
[----:B------:R-:W5:Y:S04]  /*1040*/  @P0 LDG.E.128 R40, desc[UR6][R226.64] ;  /* 0x00000006e2280981 */ /* 0x000f68000c1e1d00 */
[----:B------:R0:W5:Y:S04]  /*1050*/  @P0 LDG.E.128 R36, desc[UR6][R226.64+0x10] ;  /* 0x00001006e2240981 */ /* 0x000168000c1e1d00 */
[----:B------:R-:W5:Y:S04]  /*1060*/  @P0 LDG.E.128 R48, desc[UR6][R222.64] ;  /* 0x00000006de300981 */ /* 0x000f68000c1e1d00 */
[----:B------:R-:W5:Y:S01]  /*1070*/  @P0 LDG.E.128 R44, desc[UR6][R222.64+0x10] ;  /* 0x00001006de2c0981 */ /* 0x000f62000c1e1d00 */
[----:B---3--:R-:W-:-:S05]  /*1080*/  FSEL R232, R229, RZ, !P1 ;  /* 0x000000ffe5e87208 */ /* 0x008fca0004800000 */
[C---:B------:R-:W-:Y:S01]  /*1090*/  FADD.FTZ R235, -R232.reuse, R8 ;  /* 0x00000008e8eb7221 */ /* 0x040fe20000010100 */
[C---:B------:R-:W-:Y:S02]  /*10a0*/  FADD.FTZ R234, -R232.reuse, R9 ;  /* 0x00000009e8ea7221 */ /* 0x040fe40000010100 */
[----:B------:R-:W1:Y:S01]  /*10b0*/  @P0 LDC.64 R8, c[0x0][0x438] ;  /* 0x00010e00ff080b82 */ /* 0x000e620000000a00 */
        /* <DEDUP_REMOVED lines=13> */
[----:B------:R-:W-:Y:S01]  /*1190*/  FMUL.FTZ R246, R249, R230 ;  /* 0x000000e6f9f67220 */ /* 0x000fe20000410000 */
[----:B------:R-:W-:Y:S01]  /*11a0*/  MOV R230, R238 ;  /* 0x000000ee00e67202 */ /* 0x000fe20000000f00 */
[C---:B------:R-:W-:Y:S01]  /*11b0*/  FADD.FTZ R215, -R232.reuse, R192 ;  /* 0x000000c0e8d77221 */ /* 0x040fe20000010100 */
[C---:B------:R-:W-:Y:S01]  /*11c0*/  FADD.FTZ R214, -R232.reuse, R193 ;  /* 0x000000c1e8d67221 */ /* 0x040fe20000010100 */
[----:B------:R-:W-:Y:S01]  /*11d0*/  FADD.FTZ R239, -R232, R184 ;  /* 0x000000b8e8ef7221 */ /* 0x000fe20000010100 */
[----:B-1----:R-:W-:-:S04]  /*11e0*/  @P0 IMAD.WIDE.U32 R8, R231, 0x20, R8 ;  /* 0x00000020e7080825 */ /* 0x002fc800078e0008 */
[C---:B------:R-:W-:Y:S01]  /*11f0*/  FADD.FTZ R241, -R232.reuse, R186 ;  /* 0x000000bae8f17221 */ /* 0x040fe20000010100 */
[C---:B------:R-:W-:Y:S01]  /*1200*/  FADD.FTZ R245, -R232.reuse, R190 ;  /* 0x000000bee8f57221 */ /* 0x040fe20000010100 */
[C---:B------:R-:W-:Y:S01]  /*1210*/  FADD.FTZ R244, -R232.reuse, R189 ;  /* 0x000000bde8f47221 */ /* 0x040fe20000010100 */
[C---:B------:R-:W-:Y:S01]  /*1220*/  FADD.FTZ R242, -R232.reuse, R187 ;  /* 0x000000bbe8f27221 */ /* 0x040fe20000010100 */
[C---:B------:R-:W-:Y:S01]  /*1230*/  FADD.FTZ R243, -R232.reuse, R188 ;  /* 0x000000bce8f37221 */ /* 0x040fe20000010100 */
[C---:B------:R-:W-:Y:S01]  /*1240*/  FADD.FTZ R252, -R232.reuse, R191 ;  /* 0x000000bfe8fc7221 */ /* 0x040fe20000010100 */
[----:B------:R-:W5:Y:S01]  /*1250*/  @P0 LDG.E.128 R32, desc[UR6][R8.64] ;  /* 0x0000000608200981 */ /* 0x000f62000c1e1d00 */
[----:B0-----:R-:W-:Y:S01]  /*1260*/  MOV R227, R239 ;  /* 0x000000ef00e37202 */ /* 0x001fe20000000f00 */
[C---:B------:R-:W-:Y:S02]  /*1270*/  FADD.FTZ R240, -R232.reuse, R185 ;  /* 0x000000b9e8f07221 */ /* 0x040fe40000010100 */
[----:B------:R-:W5:Y:S01]  /*1280*/  @P0 LDG.E.128 R28, desc[UR6][R8.64+0x10] ;  /* 0x00001006081c0981 */ /* 0x000f62000c1e1d00 */
[C---:B------:R-:W-:Y:S01]  /*1290*/  FADD.FTZ R213, -R232.reuse, R194 ;  /* 0x000000c2e8d57221 */ /* 0x040fe20000010100 */
[C---:B------:R-:W-:Y:S01]  /*12a0*/  FADD.FTZ R212, -R232.reuse, R195 ;  /* 0x000000c3e8d47221 */ /* 0x040fe20000010100 */
[----:B------:R-:W-:Y:S01]  /*12b0*/  MOV R231, R71 ;  /* 0x0000004700e77202 */ /* 0x000fe20000000f00 */
[----:B------:R-:W3:Y:S01]  /*12c0*/  LDL.LU R239, [R1+0x7c] ;  /* 0x00007c0001ef7983 */ /* 0x000ee20000300800 */
[C---:B------:R-:W-:Y:S01]  /*12d0*/  FADD.FTZ R191, -R232.reuse, R200 ;  /* 0x000000c8e8bf7221 */ /* 0x040fe20000010100 */
[C---:B------:R-:W-:Y:S01]  /*12e0*/  FADD.FTZ R190, -R232.reuse, R201 ;  /* 0x000000c9e8be7221 */ /* 0x040fe20000010100 */
[C---:B------:R-:W-:Y:S01]  /*12f0*/  FADD.FTZ R187, -R232.reuse, R204 ;  /* 0x000000cce8bb7221 */ /* 0x040fe20000010100 */
[C---:B------:R-:W-:Y:S01]  /*1300*/  FADD.FTZ R186, -R232.reuse, R205 ;  /* 0x000000cde8ba7221 */ /* 0x040fe20000010100 */
[----:B------:R0:W5:Y:S01]  /*1310*/  LDG.E.64 R200, desc[UR6][R216.64] ;  /* 0x00000006d8c87981 */ /* 0x000162000c1e1b00 */
[C---:B------:R-:W-:Y:S01]  /*1320*/  FADD.FTZ R233, -R232.reuse, R10 ;  /* 0x0000000ae8e97221 */ /* 0x040fe20000010100 */
[----:B------:R-:W-:-:S02]  /*1330*/  FADD.FTZ R195, -R232, R196 ;  /* 0x000000c4e8c37221 */ /* 0x000fc40000010100 */
[----:B------:R1:W5:Y:S01]  /*1340*/  LDG.E.64 R204, desc[UR6][R220.64] ;  /* 0x00000006dccc7981 */ /* 0x000362000c1e1b00 */
[C---:B------:R-:W-:Y:S01]  /*1350*/  FADD.FTZ R194, -R232.reuse, R197 ;  /* 0x000000c5e8c27221 */ /* 0x040fe20000010100 */
[C---:B------:R-:W-:Y:S01]  /*1360*/  FADD.FTZ R193, -R232.reuse, R198 ;  /* 0x000000c6e8c17221 */ /* 0x040fe20000010100 */
[C---:B------:R-:W-:Y:S01]  /*1370*/  FADD.FTZ R192, -R232.reuse, R199 ;  /* 0x000000c7e8c07221 */ /* 0x040fe20000010100 */
[C---:B------:R-:W-:Y:S01]  /*1380*/  FADD.FTZ R189, -R232.reuse, R202 ;  /* 0x000000cae8bd7221 */ /* 0x040fe20000010100 */
[C---:B------:R-:W-:Y:S01]  /*1390*/  FADD.FTZ R188, -R232.reuse, R203 ;  /* 0x000000cbe8bc7221 */ /* 0x040fe20000010100 */
[C---:B------:R-:W-:Y:S01]  /*13a0*/  FADD.FTZ R185, -R232.reuse, R206 ;  /* 0x000000cee8b97221 */ /* 0x040fe20000010100 */
[----:B------:R-:W-:Y:S01]  /*13b0*/  FADD.FTZ R184, -R232, R207 ;  /* 0x000000cfe8b87221 */ /* 0x000fe20000010100 */
[----:B0-----:R-:W-:Y:S02]  /*13c0*/  MOV R217, R244 ;  /* 0x000000f400d97202 */ /* 0x001fe40000000f00 */
[----:B-1----:R-:W-:Y:S01]  /*13d0*/  MOV R221, R245 ;  /* 0x000000f500dd7202 */ /* 0x002fe20000000f00 */
[C---:B------:R-:W-:Y:S01]  /*13e0*/  FMUL.FTZ R245, R249.reuse, R229 ;  /* 0x000000e5f9f57220 */ /* 0x040fe20000410000 */
[----:B------:R-:W-:Y:S01]  /*13f0*/  MOV R232, R68 ;  /* 0x0000004400e87202 */ /* 0x000fe20000000f00 */
[C---:B------:R-:W-:Y:S01]  /*1400*/  FMUL.FTZ R244, R249.reuse, R228 ;  /* 0x000000e4f9f47220 */ /* 0x040fe20000410000 */
[----:B------:R-:W-:Y:S01]  /*1410*/  MOV R229, R237 ;  /* 0x000000ed00e57202 */ /* 0x000fe20000000f00 */
[----:B------:R0:W5:Y:S01]  /*1420*/  LDG.E.64 R198, desc[UR6][R2.64] ;  /* 0x0000000602c67981 */ /* 0x000162000c1e1b00 */
[----:B------:R-:W-:Y:S01]  /*1430*/  MOV R216, R243 ;  /* 0x000000f300d87202 */ /* 0x000fe20000000f00 */
[----:B------:R-:W-:Y:S01]  /*1440*/  FMUL.FTZ R243, R249, R27 ;  /* 0x0000001bf9f37220 */ /* 0x000fe20000410000 */
[----:B------:R-:W-:Y:S01]  /*1450*/  MOV R228, R236 ;  /* 0x000000ec00e47202 */ /* 0x000fe20000000f00 */
[----:B------:R1:W5:Y:S01]  /*1460*/  LDG.E.64 R202, desc[UR6][R218.64] ;  /* 0x00000006daca7981 */ /* 0x000362000c1e1b00 */
[----:B--2---:R-:W-:-:S03]  /*1470*/  PRMT R72, R17, 0x7632, R72 ;  /* 0x0000763211487816 */ /* 0x004fc60000000048 */
[----:B------:R2:W5:Y:S01]  /*1480*/  LDG.E.64 R206, desc[UR6][R224.64] ;  /* 0x00000006e0ce7981 */ /* 0x000562000c1e1b00 */
[----:B------:R-:W-:Y:S02]  /*1490*/  SHF.L.U32 R9, R17, 0x10, RZ ;  /* 0x0000001011097819 */ /* 0x000fe400000006ff */
[C---:B------:R-:W-:Y:S01]  /*14a0*/  PRMT R73, R18.reuse, 0x7632, R73 ;  /* 0x0000763212497816 */ /* 0x040fe20000000049 */
[----:B------:R-:W4:Y:S01]  /*14b0*/  LDL R17, [R1+0x1b0] ;  /* 0x0001b00001117983 */ /* 0x000f220000100800 */
[----:B------:R-:W-:-:S03]  /*14c0*/  SHF.L.U32 R71, R18, 0x10, RZ ;  /* 0x0000001012477819 */ /* 0x000fc600000006ff */
[----:B------:R-:W4:Y:S01]  /*14d0*/  LDL.LU R238, [R1+0x84] ;  /* 0x0000840001ee7983 */ /* 0x000f220000300800 */
[C---:B------:R-:W-:Y:S02]  /*14e0*/  PRMT R69, R19.reuse, 0x7632, R69 ;  /* 0x0000763213457816 */ /* 0x040fe40000000045 */
[----:B------:R-:W-:Y:S01]  /*14f0*/  SHF.L.U32 R68, R19, 0x10, RZ ;  /* 0x0000001013447819 */ /* 0x000fe200000006ff */
[----:B------:R-:W4:Y:S04]  /*1500*/  LDL R18, [R1+0x1b8] ;  /* 0x0001b80001127983 */ /* 0x000f280000100800 */
[----:B------:R-:W4:Y:S04]  /*1510*/  LDL.LU R237, [R1+0x8c] ;  /* 0x00008c0001ed7983 */ /* 0x000f280000300800 */
[----:B------:R-:W4:Y:S04]  /*1520*/  LDL R19, [R1+0x1a0] ;  /* 0x0001a00001137983 */ /* 0x000f280000100800 */
[----:B------:R-:W4:Y:S04]  /*1530*/  LDL R236, [R1+0x1a8] ;  /* 0x0001a80001ec7983 */ /* 0x000f280000100800 */
[----:B------:R-:W4:Y:S01]  /*1540*/  LDL.LU R27, [R1+0x94] ;  /* 0x00009400011b7983 */ /* 0x000f220000300800 */
[----:B------:R-:W-:-:S02]  /*1550*/  PRMT R222, R208, 0x7632, R222 ;  /* 0x00007632d0de7816 */ /* 0x000fc400000000de */
[----:B------:R-:W-:Y:S02]  /*1560*/  SHF.L.U32 R208, R208, 0x10, RZ ;  /* 0x00000010d0d07819 */ /* 0x000fe400000006ff */
[C---:B------:R-:W-:Y:S02]  /*1570*/  PRMT R223, R209.reuse, 0x7632, R223 ;  /* 0x00007632d1df7816 */ /* 0x040fe400000000df */
[----:B------:R-:W-:Y:S02]  /*1580*/  SHF.L.U32 R196, R209, 0x10, RZ ;  /* 0x00000010d1c47819 */ /* 0x000fe400000006ff */
[C---:B------:R-:W-:Y:S02]  /*1590*/  PRMT R209, R210.reuse, 0x7632, R209 ;  /* 0x00007632d2d17816 */ /* 0x040fe400000000d1 */
[----:B------:R-:W-:Y:S02]  /*15a0*/  SHF.L.U32 R210, R210, 0x10, RZ ;  /* 0x00000010d2d27819 */ /* 0x000fe400000006ff */
[----:B------:R-:W-:-:S02]  /*15b0*/  SHF.L.U32 R197, R211, 0x10, RZ ;  /* 0x00000010d3c57819 */ /* 0x000fc400000006ff */
[C---:B------:R-:W-:Y:S02]  /*15c0*/  PRMT R70, R20.reuse, 0x7632, R70 ;  /* 0x0000763214467816 */ /* 0x040fe40000000046 */
[----:B0-----:R-:W-:Y:S02]  /*15d0*/  SHF.L.U32 R3, R20, 0x10, RZ ;  /* 0x0000001014037819 */ /* 0x001fe400000006ff */
[C---:B-1----:R-:W-:Y:S02]  /*15e0*/  PRMT R219, R5.reuse, 0x7632, R219 ;  /* 0x0000763205db7816 */ /* 0x042fe400000000db */
[----:B------:R-:W-:Y:S02]  /*15f0*/  SHF.L.U32 R14, R5, 0x10, RZ ;  /* 0x00000010050e7819 */ /* 0x000fe400000006ff */
[C---:B------:R-:W-:Y:S02]  /*1600*/  PRMT R220, R7.reuse, 0x7632, R220 ;  /* 0x0000763207dc7816 */ /* 0x040fe400000000dc */
[----:B------:R-:W-:-:S02]  /*1610*/  SHF.L.U32 R12, R7, 0x10, RZ ;  /* 0x00000010070c7819 */ /* 0x000fc400000006ff */
[C---:B------:R-:W-:Y:S02]  /*1620*/  PRMT R20, R21.reuse, 0x7632, R20 ;  /* 0x0000763215147816 */ /* 0x040fe40000000014 */
        /* <DEDUP_REMOVED lines=20> */
[----:B------:R-:W-:Y:S01]  /*1770*/  SHF.L.U32 R16, R222, 0x10, RZ ;  /* 0x00000010de107819 */ /* 0x000fe200000006ff */
[C---:B------:R-:W-:Y:S01]  /*1780*/  FMUL.FTZ R222, R249.reuse, R217 ;  /* 0x000000d9f9de7220 */ /* 0x040fe20000410000 */
[----:B------:R-:W-:Y:S01]  /*1790*/  MOV R183, R240 ;  /* 0x000000f000b77202 */ /* 0x000fe20000000f00 */
[C---:B------:R-:W-:Y:S01]  /*17a0*/  FMUL.FTZ R0, R249.reuse, R0 ;  /* 0x00000000f9007220 */ /* 0x040fe20000410000 */
[----:B--2---:R-:W-:Y:S01]  /*17b0*/  MOV R224, R242 ;  /* 0x000000f200e07202 */ /* 0x004fe20000000f00 */
[C---:B------:R-:W-:Y:S01]  /*17c0*/  FMUL.FTZ R240, R249.reuse, R24 ;  /* 0x00000018f9f07220 */ /* 0x040fe20000410000 */
[----:B------:R-:W-:Y:S01]  /*17d0*/  MOV R225, R241 ;  /* 0x000000f100e17202 */ /* 0x000fe20000000f00 */
[C---:B------:R-:W-:Y:S01]  /*17e0*/  FMUL.FTZ R217, R249.reuse, R213 ;  /* 0x000000d5f9d97220 */ /* 0x040fe20000410000 */
[C---:B------:R-:W-:Y:S01]  /*17f0*/  FMUL.FTZ R242, R249.reuse, R26 ;  /* 0x0000001af9f27220 */ /* 0x040fe20000410000 */
[C---:B------:R-:W-:Y:S01]  /*1800*/  FMUL.FTZ R241, R249.reuse, R25 ;  /* 0x00000019f9f17220 */ /* 0x040fe20000410000 */
[----:B------:R-:W-:Y:S01]  /*1810*/  FMUL.FTZ R213, R249, R193 ;  /* 0x000000c1f9d57220 */ /* 0x000fe20000410000 */
[----:B------:R-:W-:Y:S01]  /*1820*/  FFMA.FTZ R112, R243, R210, R112 ;  /* 0x000000d2f3707223 */ /* 0x000fe20000010070 */
[----:B------:R-:W-:Y:S01]  /*1830*/  MOV R25, R211 ;  /* 0x000000d300197202 */ /* 0x000fe20000000f00 */
[----:B------:R-:W-:Y:S01]  /*1840*/  FFMA.FTZ R108, R0, R208, R108 ;  /* 0x000000d0006c7223 */ /* 0x000fe2000001006c */
[----:B------:R-:W-:Y:S01]  /*1850*/  FMUL.FTZ R211, R249, R191 ;  /* 0x000000bff9d37220 */ /* 0x000fe20000410000 */
[----:B------:R-:W-:Y:S01]  /*1860*/  FFMA.FTZ R114, R241, R197, R114 ;  /* 0x000000c5f1727223 */ /* 0x000fe20000010072 */
[----:B------:R-:W-:Y:S01]  /*1870*/  FFMA.FTZ R110, R245, R196, R110 ;  /* 0x000000c4f56e7223 */ /* 0x000fe2000001006e */
[----:B---3--:R-:W-:-:S05]  /*1880*/  FADD.FTZ R239, R239, R208 ;  /* 0x000000d0efef7221 */ /* 0x008fca0000010000 */
[----:B------:R0:W-:Y:S01]  /*1890*/  STL [R1+0x7c], R239 ;  /* 0x00007cef01007387 */ /* 0x0001e20000100800 */
[----:B----4-:R-:W-:Y:S01]  /*18a0*/  FADD.FTZ R238, R238, R196 ;  /* 0x000000c4eeee7221 */ /* 0x010fe20000010000 */
[----:B0-----:R-:W-:Y:S01]  /*18b0*/  FMUL.FTZ R239, R17, R208 ;  /* 0x000000d011ef7220 */ /* 0x001fe20000410000 */
[----:B------:R-:W-:Y:S01]  /*18c0*/  SHF.L.U32 R17, R223, 0x10, RZ ;  /* 0x00000010df117819 */ /* 0x000fe200000006ff */
[----:B------:R-:W-:Y:S02]  /*18d0*/  FADD.FTZ R237, R237, R210 ;  /* 0x000000d2eded7221 */ /* 0x000fe40000010000 */
[----:B------:R0:W-:Y:S01]  /*18e0*/  STL [R1+0x84], R238 ;  /* 0x000084ee01007387 */ /* 0x0001e20000100800 */
[C---:B------:R-:W-:Y:S01]  /*18f0*/  FMUL.FTZ R223, R249.reuse, R216 ;  /* 0x000000d8f9df7220 */ /* 0x040fe20000410000 */
[----:B------:R-:W-:Y:S02]  /*1900*/  FMUL.FTZ R216, R249, R212 ;  /* 0x000000d4f9d87220 */ /* 0x000fe40000410000 */
[----:B------:R1:W-:Y:S01]  /*1910*/  STL [R1+0x8c], R237 ;  /* 0x00008ced01007387 */ /* 0x0003e20000100800 */
[----:B------:R-:W-:Y:S01]  /*1920*/  FADD.FTZ R27, R27, R197 ;  /* 0x000000c51b1b7221 */ /* 0x000fe20000010000 */
[----:B0-----:R-:W-:Y:S01]  /*1930*/  FMUL.FTZ R238, R18, R196 ;  /* 0x000000c412ee7220 */ /* 0x001fe20000410000 */
[----:B------:R-:W-:-:S03]  /*1940*/  FMUL.FTZ R212, R249, R192 ;  /* 0x000000c0f9d47220 */ /* 0x000fc60000410000 */
[----:B------:R-:W-:Y:S01]  /*1950*/  STL [R1+0x94], R27 ;  /* 0x0000941b01007387 */ /* 0x000fe20000100800 */
[----:B------:R-:W-:Y:S01]  /*1960*/  SHF.L.U32 R18, R209, 0x10, RZ ;  /* 0x00000010d1127819 */ /* 0x000fe200000006ff */
[----:B-1----:R-:W-:Y:S02]  /*1970*/  FMUL.FTZ R237, R19, R210 ;  /* 0x000000d213ed7220 */ /* 0x002fe40000410000 */
[----:B------:R-:W2:Y:S01]  /*1980*/  LDL.LU R24, [R1+0x88] ;  /* 0x0000880001187983 */ /* 0x000ea20000300800 */
[C---:B------:R-:W-:Y:S01]  /*1990*/  FMUL.FTZ R210, R249.reuse, R190 ;  /* 0x000000bef9d27220 */ /* 0x040fe20000410000 */
[----:B------:R-:W-:Y:S02]  /*19a0*/  FMUL.FTZ R209, R249, R189 ;  /* 0x000000bdf9d17220 */ /* 0x000fe40000410000 */
[----:B------:R-:W3:Y:S01]  /*19b0*/  LDL R26, [R1+0x1bc] ;  /* 0x0001bc00011a7983 */ /* 0x000ee20000100800 */
[----:B------:R-:W-:-:S03]  /*19c0*/  FMUL.FTZ R236, R236, R197 ;  /* 0x000000c5ecec7220 */ /* 0x000fc60000410000 */
[----:B------:R-:W4:Y:S01]  /*19d0*/  LDL R193, [R1+0x1b4] ;  /* 0x0001b40001c17983 */ /* 0x000f220000100800 */
[----:B------:R-:W-:-:S03]  /*19e0*/  FMUL.FTZ R208, R249, R188 ;  /* 0x000000bcf9d07220 */ /* 0x000fc60000410000 */
[----:B------:R-:W3:Y:S01]  /*19f0*/  LDL.LU R192, [R1+0x80] ;  /* 0x0000800001c07983 */ /* 0x000ee20000300800 */
[C---:B------:R-:W-:Y:S01]  /*1a00*/  FMUL.FTZ R197, R249.reuse, R187 ;  /* 0x000000bbf9c57220 */ /* 0x040fe20000410000 */
[----:B------:R-:W-:Y:S02]  /*1a10*/  FMUL.FTZ R196, R249, R186 ;  /* 0x000000baf9c47220 */ /* 0x000fe40000410000 */
[----:B------:R-:W4:Y:S04]  /*1a20*/  LDL R191, [R1+0x1a4] ;  /* 0x0001a40001bf7983 */ /* 0x000f280000100800 */
[----:B------:R-:W4:Y:S04]  /*1a30*/  LDL R190, [R1+0x1ac] ;  /* 0x0001ac0001be7983 */ /* 0x000f280000100800 */
[----:B------:R-:W4:Y:S04]  /*1a40*/  LDL R189, [R1+0x190] ;  /* 0x0001900001bd7983 */ /* 0x000f280000100800 */
[----:B------:R-:W4:Y:S04]  /*1a50*/  LDL.LU R188, [R1+0x9c] ;  /* 0x00009c0001bc7983 */ /* 0x000f280000300800 */
[----:B------:R-:W4:Y:S04]  /*1a60*/  LDL.LU R187, [R1+0x98] ;  /* 0x0000980001bb7983 */ /* 0x000f280000300800 */
[----:B------:R-:W4:Y:S01]  /*1a70*/  LDL.LU R186, [R1+0x90] ;  /* 0x0000900001ba7983 */ /* 0x000f220000300800 */
[----:B------:R-:W-:Y:S01]  /*1a80*/  FFMA.FTZ R113, R242, R18, R113 ;  /* 0x00000012f2717223 */ /* 0x000fe20000010071 */
[----:B------:R-:W-:Y:S01]  /*1a90*/  SHF.L.U32 R19, R226, 0x10, RZ ;  /* 0x00000010e2137819 */ /* 0x000fe200000006ff */
[----:B------:R-:W-:Y:S01]  /*1aa0*/  FFMA.FTZ R111, R244, R17, R111 ;  /* 0x00000011f46f7223 */ /* 0x000fe2000001006f */
[----:B------:R-:W-:-:S03]  /*1ab0*/  FFMA.FTZ R109, R246, R16, R109 ;  /* 0x00000010f66d7223 */ /* 0x000fc6000001006d */
[----:B------:R-:W-:Y:S01]  /*1ac0*/  FFMA.FTZ R115, R240, R19, R115 ;  /* 0x00000013f0737223 */ /* 0x000fe20000010073 */
[----:B--2---:R-:W-:Y:S01]  /*1ad0*/  FADD.FTZ R24, R24, R17 ;  /* 0x0000001118187221 */ /* 0x004fe20000010000 */
[----:B---3--:R-:W-:-:S05]  /*1ae0*/  FADD.FTZ R192, R192, R16 ;  /* 0x00000010c0c07221 */ /* 0x008fca0000010000 */
[----:B------:R0:W-:Y:S04]  /*1af0*/  STL [R1+0x80], R192 ;  /* 0x000080c001007387 */ /* 0x0001e80000100800 */
[----:B------:R1:W-:Y:S01]  /*1b00*/  STL [R1+0x88], R24 ;  /* 0x0000881801007387 */ /* 0x0003e20000100800 */
[----:B----4-:R-:W-:Y:S01]  /*1b10*/  FMUL.FTZ R191, R191, R18 ;  /* 0x00000012bfbf7220 */ /* 0x010fe20000410000 */
[----:B0-----:R-:W-:Y:S02]  /*1b20*/  FMUL.FTZ R192, R26, R17 ;  /* 0x000000111ac07220 */ /* 0x001fe40000410000 */
[----:B-1----:R-:W2:Y:S04]  /*1b30*/  LDL R24, [R1+0x198] ;  /* 0x0001980001187983 */ /* 0x002ea80000100800 */
[----:B------:R-:W3:Y:S01]  /*1b40*/  LDL.LU R26, [R1+0xa4] ;  /* 0x0000a400011a7983 */ /* 0x000ee20000300800 */
[----:B------:R-:W-:-:S05]  /*1b50*/  FADD.FTZ R186, R186, R18 ;  /* 0x00000012baba7221 */ /* 0x000fca0000010000 */
[----:B------:R-:W-:Y:S04]  /*1b60*/  STL [R1+0x90], R186 ;  /* 0x000090ba01007387 */ /* 0x000fe80000100800 */
[----:B------:R-:W4:Y:S01]  /*1b70*/  LDL.LU R18, [R1+0xac] ;  /* 0x0000ac0001127983 */ /* 0x000f220000300800 */
[----:B------:R-:W-:Y:S01]  /*1b80*/  FADD.FTZ R187, R187, R19 ;  /* 0x00000013bbbb7221 */ /* 0x000fe20000010000 */
[----:B------:R-:W-:-:S04]  /*1b90*/  FMUL.FTZ R193, R193, R16 ;  /* 0x00000010c1c17220 */ /* 0x000fc80000410000 */
[----:B------:R-:W-:Y:S01]  /*1ba0*/  STL [R1+0x98], R187 ;  /* 0x000098bb01007387 */ /* 0x000fe20000100800 */
[----:B------:R-:W-:-:S03]  /*1bb0*/  SHF.L.U32 R16, R25, 0x10, RZ ;  /* 0x0000001019107819 */ /* 0x000fc600000006ff */
[----:B------:R-:W4:Y:S04]  /*1bc0*/  LDL R17, [R1+0x180] ;  /* 0x0001800001117983 */ /* 0x000f280000100800 */
[----:B------:R-:W4:Y:S01]  /*1bd0*/  LDL.LU R25, [R1+0xb4] ;  /* 0x0000b40001197983 */ /* 0x000f220000300800 */
[----:B------:R-:W-:-:S03]  /*1be0*/  FMUL.FTZ R190, R190, R19 ;  /* 0x00000013bebe7220 */ /* 0x000fc60000410000 */
[----:B------:R-:W4:Y:S01]  /*1bf0*/  LDL R19, [R1+0x188] ;  /* 0x0001880001137983 */ /* 0x000f220000100800 */
[----:B------:R-:W-:Y:S01]  /*1c00*/  MOV R27, R220 ;  /* 0x000000dc001b7202 */ /* 0x000fe20000000f00 */
[----:B------:R-:W-:Y:S01]  /*1c10*/  FADD.FTZ R188, R188, R15 ;  /* 0x0000000fbcbc7221 */ /* 0x000fe20000010000 */
[C---:B------:R-:W-:Y:S01]  /*1c20*/  FMUL.FTZ R220, R249.reuse, R252 ;  /* 0x000000fcf9dc7220 */ /* 0x040fe20000410000 */
[----:B------:R-:W-:Y:S01]  /*1c30*/  MOV R252, R219 ;  /* 0x000000db00fc7202 */ /* 0x000fe20000000f00 */
[C---:B------:R-:W-:Y:S01]  /*1c40*/  FMUL.FTZ R233, R249.reuse, R233 ;  /* 0x000000e9f9e97220 */ /* 0x040fe20000410000 */
[C---:B------:R-:W-:Y:S01]  /*1c50*/  FMUL.FTZ R226, R249.reuse, R183 ;  /* 0x000000b7f9e27220 */ /* 0x040fe20000410000 */
[C---:B------:R-:W-:Y:S01]  /*1c60*/  FMUL.FTZ R219, R249.reuse, R215 ;  /* 0x000000d7f9db7220 */ /* 0x040fe20000410000 */
[----:B------:R-:W-:Y:S01]  /*1c70*/  MOV R183, R218 ;  /* 0x000000da00b77202 */ /* 0x000fe20000000f00 */
[C---:B------:R-:W-:Y:S01]  /*1c80*/  FMUL.FTZ R215, R249.reuse, R195 ;  /* 0x000000c3f9d77220 */ /* 0x040fe20000410000 */
[C---:B------:R-:W-:Y:S01]  /*1c90*/  FMUL.FTZ R218, R249.reuse, R214 ;  /* 0x000000d6f9da7220 */ /* 0x040fe20000410000 */
[C---:B------:R-:W-:Y:S01]  /*1ca0*/  FMUL.FTZ R195, R249.reuse, R185 ;  /* 0x000000b9f9c37220 */ /* 0x040fe20000410000 */
[----:B------:R2:W-:Y:S01]  /*1cb0*/  STL [R1+0x9c], R188 ;  /* 0x00009cbc01007387 */ /* 0x0005e20000100800 */
[C---:B------:R-:W-:Y:S01]  /*1cc0*/  FMUL.FTZ R214, R249.reuse, R194 ;  /* 0x000000c2f9d67220 */ /* 0x040fe20000410000 */
[----:B------:R-:W-:Y:S01]  /*1cd0*/  FMUL.FTZ R194, R249, R184 ;  /* 0x000000b8f9c27220 */ /* 0x000fe20000410000 */
[----:B------:R-:W-:Y:S01]  /*1ce0*/  FFMA.FTZ R118, R233, R14, R118 ;  /* 0x0000000ee9767223 */ /* 0x000fe20000010076 */
[----:B------:R-:W4:Y:S01]  /*1cf0*/  LDL.LU R185, [R1+0x10] ;  /* 0x0000100001b97983 */ /* 0x000f220000300800 */
[C---:B------:R-:W-:Y:S01]  /*1d00*/  FMUL.FTZ R235, R249.reuse, R235 ;  /* 0x000000ebf9eb7220 */ /* 0x040fe20000410000 */
[C---:B------:R-:W-:Y:S01]  /*1d10*/  FMUL.FTZ R229, R249.reuse, R229 ;  /* 0x000000e5f9e57220 */ /* 0x040fe20000410000 */
[----:B------:R-:W-:Y:S01]  /*1d20*/  FMUL.FTZ R231, R249, R231 ;  /* 0x000000e7f9e77220 */ /* 0x000fe20000410000 */
[-C--:B------:R-:W-:Y:S01]  /*1d30*/  FMUL.FTZ R189, R189, R15.reuse ;  /* 0x0000000fbdbd7220 */ /* 0x080fe20000410000 */
[----:B------:R-:W-:Y:S01]  /*1d40*/  FFMA.FTZ R116, R235, R15, R116 ;  /* 0x0000000feb747223 */ /* 0x000fe20000010074 */
[----:B------:R-:W-:Y:S01]  /*1d50*/  SHF.L.U32 R15, R252, 0x10, RZ ;  /* 0x00000010fc0f7819 */ /* 0x000fe200000006ff */
[----:B------:R-:W-:Y:S01]  /*1d60*/  FFMA.FTZ R122, R229, R12, R122 ;  /* 0x0000000ce57a7223 */ /* 0x000fe2000001007a */
[----:B------:R-:W-:Y:S01]  /*1d70*/  FFMA.FTZ R120, R231, R5, R120 ;  /* 0x00000005e7787223 */ /* 0x000fe20000010078 */
[----:B---3--:R-:W-:Y:S01]  /*1d80*/  FADD.FTZ R26, R26, R14 ;  /* 0x0000000e1a1a7221 */ /* 0x008fe20000010000 */
[----:B--2---:R-:W-:Y:S01]  /*1d90*/  FMUL.FTZ R188, R24, R14 ;  /* 0x0000000e18bc7220 */ /* 0x004fe20000410000 */
[----:B------:R-:W-:-:S03]  /*1da0*/  SHF.L.U32 R14, R74, 0x10, RZ ;  /* 0x000000104a0e7819 */ /* 0x000fc600000006ff */
[----:B------:R-:W-:Y:S04]  /*1db0*/  STL [R1+0xa4], R26 ;  /* 0x0000a41a01007387 */ /* 0x000fe80000100800 */
[----:B------:R-:W2:Y:S01]  /*1dc0*/  LDL.LU R184, [R1+0xbc] ;  /* 0x0000bc0001b87983 */ /* 0x000ea20000300800 */
[----:B----4-:R-:W-:-:S03]  /*1dd0*/  FADD.FTZ R18, R18, R5 ;  /* 0x0000000512127221 */ /* 0x010fc60000010000 */
[----:B------:R-:W3:Y:S04]  /*1de0*/  LDL R74, [R1+0x170] ;  /* 0x00017000014a7983 */ /* 0x000ee80000100800 */
[----:B------:R0:W-:Y:S04]  /*1df0*/  STL [R1+0xac], R18 ;  /* 0x0000ac1201007387 */ /* 0x0001e80000100800 */
[----:B------:R-:W4:Y:S01]  /*1e00*/  LDL.LU R24, [R1+0x18] ;  /* 0x0000180001187983 */ /* 0x000f220000300800 */
[----:B------:R-:W-:-:S03]  /*1e10*/  FMUL.FTZ R187, R17, R5 ;  /* 0x0000000511bb7220 */ /* 0x000fc60000410000 */
[----:B0-----:R-:W4:Y:S01]  /*1e20*/  LDL.LU R18, [R1+0xc4] ;  /* 0x0000c40001127983 */ /* 0x001f220000300800 */
[----:B------:R-:W-:-:S03]  /*1e30*/  FADD.FTZ R25, R25, R12 ;  /* 0x0000000c19197221 */ /* 0x000fc60000010000 */
[----:B------:R-:W4:Y:S01]  /*1e40*/  LDL R17, [R1+0x178] ;  /* 0x0001780001117983 */ /* 0x000f220000100800 */
[----:B------:R-:W-:Y:S01]  /*1e50*/  FMUL.FTZ R186, R19, R12 ;  /* 0x0000000c13ba7220 */ /* 0x000fe20000410000 */
[----:B------:R-:W-:Y:S02]  /*1e60*/  SHF.L.U32 R12, R183, 0x10, RZ ;  /* 0x00000010b70c7819 */ /* 0x000fe400000006ff */
[----:B------:R0:W-:Y:S01]  /*1e70*/  STL [R1+0xb4], R25 ;  /* 0x0000b41901007387 */ /* 0x0001e20000100800 */
[----:B------:R-:W-:-:S03]  /*1e80*/  SHF.L.U32 R5, R27, 0x10, RZ ;  /* 0x000000101b057819 */ /* 0x000fc600000006ff */
[----:B------:R-:W4:Y:S04]  /*1e90*/  LDL.LU R252, [R1+0xcc] ;  /* 0x0000cc0001fc7983 */ /* 0x000f280000300800 */
[----:B------:R-:W4:Y:S04]  /*1ea0*/  LDL.LU R183, [R1+0x2c] ;  /* 0x00002c0001b77983 */ /* 0x000f280000300800 */
[----:B------:R-:W4:Y:S04]  /*1eb0*/  LDL R27, [R1+0x160] ;  /* 0x00016000011b7983 */ /* 0x000f280000100800 */
[----:B------:R-:W4:Y:S04]  /*1ec0*/  LDL.LU R26, [R1+0xd4] ;  /* 0x0000d400011a7983 */ /* 0x000f280000300800 */
[----:B------:R-:W4:Y:S01]  /*1ed0*/  LDL.LU R19, [R1+0x34] ;  /* 0x0000340001137983 */ /* 0x000f220000300800 */
[C---:B------:R-:W-:Y:S01]  /*1ee0*/  FMUL.FTZ R227, R249.reuse, R227 ;  /* 0x000000e3f9e37220 */ /* 0x040fe20000410000 */
[----:B------:R-:W-:-:S02]  /*1ef0*/  FMUL.FTZ R225, R249, R225 ;  /* 0x000000e1f9e17220 */ /* 0x000fc40000410000 */
[----:B0-----:R-:W4:Y:S01]  /*1f00*/  LDL R25, [R1+0x168] ;  /* 0x0001680001197983 */ /* 0x001f220000100800 */
[----:B------:R-:W-:-:S05]  /*1f10*/  FFMA.FTZ R185, R227, R11, R185 ;  /* 0x0000000be3b97223 */ /* 0x000fca00000100b9 */
[----:B------:R3:W-:Y:S01]  /*1f20*/  STL [R1+0x10], R185 ;  /* 0x000010b901007387 */ /* 0x0007e20000100800 */
[----:B------:R-:W-:Y:S01]  /*1f30*/  FMUL.FTZ R221, R249, R221 ;  /* 0x000000ddf9dd7220 */ /* 0x000fe20000410000 */
[----:B--2---:R-:W-:Y:S01]  /*1f40*/  FADD.FTZ R184, R184, R11 ;  /* 0x0000000bb8b87221 */ /* 0x004fe20000010000 */
[----:B---3--:R-:W-:-:S04]  /*1f50*/  FMUL.FTZ R185, R74, R11 ;  /* 0x0000000b4ab97220 */ /* 0x008fc80000410000 */
[----:B------:R0:W-:Y:S04]  /*1f60*/  STL [R1+0xbc], R184 ;  /* 0x0000bcb801007387 */ /* 0x0001e80000100800 */
[----:B------:R-:W2:Y:S01]  /*1f70*/  LDL.LU R74, [R1+0x3c] ;  /* 0x00003c00014a7983 */ /* 0x000ea20000300800 */
[----:B----4-:R-:W-:Y:S01]  /*1f80*/  FFMA.FTZ R24, R225, R10, R24 ;  /* 0x0000000ae1187223 */ /* 0x010fe20000010018 */
[----:B------:R-:W-:-:S04]  /*1f90*/  FADD.FTZ R18, R18, R10 ;  /* 0x0000000a12127221 */ /* 0x000fc80000010000 */
[----:B------:R-:W-:Y:S01]  /*1fa0*/  STL [R1+0x18], R24 ;  /* 0x0000181801007387 */ /* 0x000fe20000100800 */
[----:B0-----:R-:W-:-:S03]  /*1fb0*/  FMUL.FTZ R184, R17, R10 ;  /* 0x0000000a11b87220 */ /* 0x001fc60000410000 */
[----:B------:R0:W-:Y:S04]  /*1fc0*/  STL [R1+0xc4], R18 ;  /* 0x0000c41201007387 */ /* 0x0001e80000100800 */
[----:B0-----:R-:W3:Y:S04]  /*1fd0*/  LDL.LU R18, [R1+0xdc] ;  /* 0x0000dc0001127983 */ /* 0x001ee80000300800 */
[----:B------:R-:W4:Y:S04]  /*1fe0*/  LDL R17, [R1+0x150] ;  /* 0x0001500001117983 */ /* 0x000f280000100800 */
[----:B------:R-:W4:Y:S01]  /*1ff0*/  LDL.LU R24, [R1+0x44] ;  /* 0x0000440001187983 */ /* 0x000f220000300800 */
[----:B------:R-:W-:Y:S01]  /*2000*/  FFMA.FTZ R183, R223, R4, R183 ;  /* 0x00000004dfb77223 */ /* 0x000fe200000100b7 */
[----:B------:R-:W-:Y:S01]  /*2010*/  FADD.FTZ R252, R252, R4 ;  /* 0x00000004fcfc7221 */ /* 0x000fe20000010000 */
[----:B------:R-:W-:-:S03]  /*2020*/  FFMA.FTZ R19, R221, R8, R19 ;  /* 0x00000008dd137223 */ /* 0x000fc60000010013 */
[----:B------:R-:W-:Y:S04]  /*2030*/  STL [R1+0x2c], R183 ;  /* 0x00002cb701007387 */ /* 0x000fe80000100800 */
[----:B------:R-:W-:Y:S04]  /*2040*/  STL [R1+0xcc], R252 ;  /* 0x0000ccfc01007387 */ /* 0x000fe80000100800 */
[----:B------:R0:W-:Y:S04]  /*2050*/  STL [R1+0x34], R19 ;  /* 0x0000341301007387 */ /* 0x0001e80000100800 */
[----:B0-----:R-:W4:Y:S01]  /*2060*/  LDL.LU R19, [R1+0xe4] ;  /* 0x0000e40001137983 */ /* 0x001f220000300800 */
[----:B------:R-:W-:Y:S01]  /*2070*/  FADD.FTZ R26, R26, R8 ;  /* 0x000000081a1a7221 */ /* 0x000fe20000010000 */
[----:B------:R-:W-:Y:S01]  /*2080*/  FMUL.FTZ R183, R27, R4 ;  /* 0x000000041bb77220 */ /* 0x000fe20000410000 */
[----:B------:R-:W-:Y:S01]  /*2090*/  SHF.L.U32 R4, R182, 0x10, RZ ;  /* 0x00000010b6047819 */ /* 0x000fe200000006ff */
[----:B------:R-:W-:Y:S01]  /*20a0*/  FMUL.FTZ R182, R25, R8 ;  /* 0x0000000819b67220 */ /* 0x000fe20000410000 */
[----:B------:R-:W-:Y:S01]  /*20b0*/  SHF.L.U32 R8, R70, 0x10, RZ ;  /* 0x0000001046087819 */ /* 0x000fe200000006ff */
[----:B------:R0:W-:Y:S04]  /*20c0*/  STL [R1+0xd4], R26 ;  /* 0x0000d41a01007387 */ /* 0x0001e80000100800 */
[----:B------:R-:W4:Y:S04]  /*20d0*/  LDL R70, [R1+0x158] ;  /* 0x0001580001467983 */ /* 0x000f280000100800 */
[----:B------:R-:W4:Y:S01]  /*20e0*/  LDL.LU R27, [R1+0xec] ;  /* 0x0000ec00011b7983 */ /* 0x000f220000300800 */
[----:B------:R-:W-:-:S03]  /*20f0*/  SHF.L.U32 R10, R181, 0x10, RZ ;  /* 0x00000010b50a7819 */ /* 0x000fc600000006ff */
[----:B0-----:R-:W4:Y:S04]  /*2100*/  LDL.LU R26, [R1+0x4c] ;  /* 0x00004c00011a7983 */ /* 0x001f280000300800 */
[----:B------:R-:W4:Y:S01]  /*2110*/  LDL R25, [R1+0x140] ;  /* 0x0001400001197983 */ /* 0x000f220000100800 */
[----:B--2---:R-:W-:-:S05]  /*2120*/  FFMA.FTZ R74, R219, R3, R74 ;  /* 0x00000003db4a7223 */ /* 0x004fca000001004a */
[----:B------:R-:W-:Y:S01]  /*2130*/  STL [R1+0x3c], R74 ;  /* 0x00003c4a01007387 */ /* 0x000fe20000100800 */
[----:B---3--:R-:W-:Y:S01]  /*2140*/  FADD.FTZ R18, R18, R3 ;  /* 0x0000000312127221 */ /* 0x008fe20000010000 */
[----:B----4-:R-:W-:-:S04]  /*2150*/  FFMA.FTZ R24, R217, R2, R24 ;  /* 0x00000002d9187223 */ /* 0x010fc80000010018 */
[----:B------:R-:W-:Y:S01]  /*2160*/  STL [R1+0xdc], R18 ;  /* 0x0000dc1201007387 */ /* 0x000fe20000100800 */
[----:B------:R-:W-:Y:S01]  /*2170*/  FMUL.FTZ R181, R17, R3 ;  /* 0x0000000311b57220 */ /* 0x000fe20000410000 */
[----:B------:R-:W-:Y:S02]  /*2180*/  SHF.L.U32 R3, R20, 0x10, RZ ;  /* 0x0000001014037819 */ /* 0x000fe400000006ff */
[----:B------:R0:W-:Y:S04]  /*2190*/  STL [R1+0x44], R24 ;  /* 0x0000441801007387 */ /* 0x0001e80000100800 */
[----:B0-----:R-:W2:Y:S04]  /*21a0*/  LDL.LU R24, [R1+0xf4] ;  /* 0x0000f40001187983 */ /* 0x001ea80000300800 */
[----:B------:R-:W3:Y:S01]  /*21b0*/  LDL.LU R20, [R1+0x54] ;  /* 0x0000540001147983 */ /* 0x000ee20000300800 */
[----:B------:R-:W-:-:S05]  /*21c0*/  FADD.FTZ R19, R19, R2 ;  /* 0x0000000213137221 */ /* 0x000fca0000010000 */
[----:B------:R0:W-:Y:S04]  /*21d0*/  STL [R1+0xe4], R19 ;  /* 0x0000e41301007387 */ /* 0x0001e80000100800 */
[----:B0-----:R-:W4:Y:S01]  /*21e0*/  LDL R19, [R1+0x148] ;  /* 0x0001480001137983 */ /* 0x001f220000100800 */
[----:B------:R-:W-:Y:S01]  /*21f0*/  FADD.FTZ R27, R27, R7 ;  /* 0x000000071b1b7221 */ /* 0x000fe20000010000 */
[----:B------:R-:W-:-:S04]  /*2200*/  FFMA.FTZ R26, R215, R7, R26 ;  /* 0x00000007d71a7223 */ /* 0x000fc8000001001a */
[----:B------:R0:W-:Y:S04]  /*2210*/  STL [R1+0xec], R27 ;  /* 0x0000ec1b01007387 */ /* 0x0001e80000100800 */
[----:B------:R-:W-:Y:S04]  /*2220*/  STL [R1+0x4c], R26 ;  /* 0x00004c1a01007387 */ /* 0x000fe80000100800 */
[----:B------:R-:W4:Y:S01]  /*2230*/  LDL.LU R74, [R1+0xa0] ;  /* 0x0000a000014a7983 */ /* 0x000f220000300800 */
[----:B0-----:R-:W-:-:S03]  /*2240*/  FMUL.FTZ R27, R25, R7 ;  /* 0x00000007191b7220 */ /* 0x001fc60000410000 */
[----:B------:R-:W4:Y:S01]  /*2250*/  LDL R25, [R1+0x194] ;  /* 0x0001940001197983 */ /* 0x000f220000100800 */
[----:B------:R-:W-:Y:S01]  /*2260*/  SHF.L.U32 R11, R180, 0x10, RZ ;  /* 0x00000010b40b7819 */ /* 0x000fe200000006ff */
[----:B------:R-:W-:Y:S01]  /*2270*/  FMUL.FTZ R180, R70, R2 ;  /* 0x0000000246b47220 */ /* 0x000fe20000410000 */
[----:B--2---:R-:W-:Y:S01]  /*2280*/  FADD.FTZ R24, R24, R6 ;  /* 0x0000000618187221 */ /* 0x004fe20000010000 */
[----:B---3--:R-:W-:-:S04]  /*2290*/  FFMA.FTZ R20, R213, R6, R20 ;  /* 0x00000006d5147223 */ /* 0x008fc80000010014 */
[----:B------:R-:W-:Y:S04]  /*22a0*/  STL [R1+0xf4], R24 ;  /* 0x0000f41801007387 */ /* 0x000fe80000100800 */
[----:B------:R0:W-:Y:S04]  /*22b0*/  STL [R1+0x54], R20 ;  /* 0x0000541401007387 */ /* 0x0001e80000100800 */
[----:B0-----:R-:W2:Y:S04]  /*22c0*/  LDL.LU R20, [R1+0x5c] ;  /* 0x00005c0001147983 */ /* 0x001ea80000300800 */
[----:B------:R-:W3:Y:S01]  /*22d0*/  LDL.LU R70, [R1+0xa8] ;  /* 0x0000a80001467983 */ /* 0x000ee20000300800 */
[----:B----4-:R-:W-:-:S03]  /*22e0*/  FMUL.FTZ R26, R19, R6 ;  /* 0x00000006131a7220 */ /* 0x010fc60000410000 */
[----:B------:R-:W4:Y:S04]  /*22f0*/  LDL R24, [R1+0x19c] ;  /* 0x00019c0001187983 */ /* 0x000f280000100800 */
[----:B------:R-:W4:Y:S01]  /*2300*/  LDL.LU R19, [R1+0xfc] ;  /* 0x0000fc0001137983 */ /* 0x000f220000300800 */
[----:B------:R-:W-:-:S04]  /*2310*/  FFMA.FTZ R18, R0, R239, RZ ;  /* 0x000000ef00127223 */ /* 0x000fc800000100ff */
        /* <DEDUP_REMOVED lines=8> */
[----:B------:R-:W-:Y:S02]  /*23a0*/  SHF.L.U32 R7, R22, 0x10, RZ ;  /* 0x0000001016077819 */ /* 0x000fe400000006ff */
[----:B------:R-:W-:Y:S01]  /*23b0*/  FFMA.FTZ R18, R240, R190, R18 ;  /* 0x000000bef0127223 */ /* 0x000fe20000010012 */
[----:B------:R-:W-:Y:S01]  /*23c0*/  SHF.L.U32 R2, R21, 0x10, RZ ;  /* 0x0000001015027819 */ /* 0x000fe200000006ff */
[----:B------:R-:W4:Y:S01]  /*23d0*/  LDL.LU R22, [R1+0xb0] ;  /* 0x0000b00001167983 */ /* 0x000f220000300800 */
[-C--:B------:R-:W-:Y:S01]  /*23e0*/  FFMA.FTZ R117, R234, R16.reuse, R117 ;  /* 0x00000010ea757223 */ /* 0x080fe20000010075 */
[----:B------:R-:W-:Y:S02]  /*23f0*/  FMUL.FTZ R25, R25, R16 ;  /* 0x0000001019197220 */ /* 0x000fe40000410000 */
[----:B------:R-:W4:Y:S01]  /*2400*/  LDL R21, [R1+0x184] ;  /* 0x0001840001157983 */ /* 0x000f220000100800 */
[----:B------:R-:W-:-:S03]  /*2410*/  FFMA.FTZ R16, R235, R189, R18 ;  /* 0x000000bdeb107223 */ /* 0x000fc60000010012 */
[----:B------:R-:W-:Y:S01]  /*2420*/  STL [R1+0xa0], R74 ;  /* 0x0000a04a01007387 */ /* 0x000fe20000100800 */
[----:B--2---:R-:W-:-:S05]  /*2430*/  FFMA.FTZ R20, R211, R13, R20 ;  /* 0x0000000dd3147223 */ /* 0x004fca0000010014 */
[----:B------:R0:W-:Y:S01]  /*2440*/  STL [R1+0x5c], R20 ;  /* 0x00005c1401007387 */ /* 0x0001e20000100800 */
[----:B---3--:R-:W-:-:S03]  /*2450*/  FADD.FTZ R70, R70, R15 ;  /* 0x0000000f46467221 */ /* 0x008fc60000010000 */
[----:B0-----:R-:W2:Y:S04]  /*2460*/  LDL R20, [R1+0x130] ;  /* 0x0001300001147983 */ /* 0x001ea80000100800 */
[----:B------:R-:W3:Y:S01]  /*2470*/  LDL.LU R18, [R1+0xb8] ;  /* 0x0000b80001127983 */ /* 0x000ee20000300800 */
[----:B----4-:R-:W-:-:S03]  /*2480*/  FADD.FTZ R19, R19, R13 ;  /* 0x0000000d13137221 */ /* 0x010fc60000010000 */
[----:B------:R-:W-:Y:S04]  /*2490*/  STL [R1+0xa8], R70 ;  /* 0x0000a84601007387 */ /* 0x000fe80000100800 */
[----:B------:R0:W-:Y:S04]  /*24a0*/  STL [R1+0xfc], R19 ;  /* 0x0000fc1301007387 */ /* 0x0001e80000100800 */
[----:B0-----:R-:W4:Y:S01]  /*24b0*/  LDL R19, [R1+0x18c] ;  /* 0x00018c0001137983 */ /* 0x001f220000100800 */
[----:B------:R-:W-:-:S04]  /*24c0*/  FADD.FTZ R17, RZ, R239 ;  /* 0x000000efff117221 */ /* 0x000fc80000010000 */
        /* <DEDUP_REMOVED lines=9> */
[----:B------:R-:W-:Y:S01]  /*2560*/  FFMA.FTZ R16, R234, R25, R16 ;  /* 0x00000019ea107223 */ /* 0x000fe20000010010 */
[-C--:B------:R-:W-:Y:S02]  /*2570*/  FFMA.FTZ R119, R232, R15.reuse, R119 ;  /* 0x0000000fe8777223 */ /* 0x080fe40000010077 */
[----:B------:R-:W-:Y:S01]  /*2580*/  FADD.FTZ R17, R25, R17 ;  /* 0x0000001119117221 */ /* 0x000fe20000010000 */
[----:B------:R-:W-:Y:S01]  /*2590*/  FMUL.FTZ R24, R24, R15 ;  /* 0x0000000f18187220 */ /* 0x000fe20000410000 */
[----:B------:R-:W-:Y:S02]  /*25a0*/  FFMA.FTZ R15, R233, R188, R16 ;  /* 0x000000bce90f7223 */ /* 0x000fe40000010010 */
[----:B------:R-:W-:Y:S01]  /*25b0*/  FADD.FTZ R17, R188, R17 ;  /* 0x00000011bc117221 */ /* 0x000fe20000010000 */
[----:B------:R-:W-:Y:S01]  /*25c0*/  FADD.FTZ R22, R22, R14 ;  /* 0x0000000e16167221 */ /* 0x000fe20000010000 */
[----:B------:R-:W-:-:S02]  /*25d0*/  FFMA.FTZ R16, R232, R24, R15 ;  /* 0x00000018e8107223 */ /* 0x000fc4000001000f */
[----:B------:R-:W-:Y:S01]  /*25e0*/  FADD.FTZ R15, R24, R17 ;  /* 0x00000011180f7221 */ /* 0x000fe20000010000 */
[----:B------:R-:W-:Y:S01]  /*25f0*/  SHF.L.U32 R6, R23, 0x10, RZ ;  /* 0x0000001017067819 */ /* 0x000fe200000006ff */
[----:B------:R2:W-:Y:S01]  /*2600*/  STL [R1+0xb0], R22 ;  /* 0x0000b01601007387 */ /* 0x0005e20000100800 */
[----:B------:R-:W-:Y:S01]  /*2610*/  FMUL.FTZ R23, R21, R14 ;  /* 0x0000000e15177220 */ /* 0x000fe20000410000 */
[----:B------:R-:W-:Y:S02]  /*2620*/  FADD.FTZ R15, R187, R15 ;  /* 0x0000000fbb0f7221 */ /* 0x000fe40000010000 */
[----:B------:R-:W4:Y:S01]  /*2630*/  LDL.LU R70, [R1+0x14] ;  /* 0x0000140001467983 */ /* 0x000f220000300800 */
[----:B------:R-:W-:-:S04]  /*2640*/  FMUL.FTZ R230, R249, R230 ;  /* 0x000000e6f9e67220 */ /* 0x000fc80000410000 */
[----:B------:R-:W-:Y:S01]  /*2650*/  FFMA.FTZ R121, R230, R14, R121 ;  /* 0x0000000ee6797223 */ /* 0x000fe20000010079 */
[----:B------:R-:W-:Y:S01]  /*2660*/  FFMA.FTZ R14, R231, R187, R16 ;  /* 0x000000bbe70e7223 */ /* 0x000fe20000010010 */
[----:B--2---:R-:W-:Y:S02]  /*2670*/  FMUL.FTZ R22, R20, R13 ;  /* 0x0000000d14167220 */ /* 0x004fe40000410000 */
[----:B------:R-:W2:Y:S01]  /*2680*/  LDL.LU R20, [R1+0xc0] ;  /* 0x0000c00001147983 */ /* 0x000ea20000300800 */
[----:B---3--:R-:W-:Y:S01]  /*2690*/  FADD.FTZ R18, R18, R5 ;  /* 0x0000000512127221 */ /* 0x008fe20000010000 */
[----:B------:R-:W-:-:S04]  /*26a0*/  FADD.FTZ R13, R23, R15 ;  /* 0x0000000f170d7221 */ /* 0x000fc80000010000 */
[----:B------:R0:W-:Y:S04]  /*26b0*/  STL [R1+0xb8], R18 ;  /* 0x0000b81201007387 */ /* 0x0001e80000100800 */
[----:B0-----:R-:W3:Y:S04]  /*26c0*/  LDL R18, [R1+0x174] ;  /* 0x0001740001127983 */ /* 0x001ee80000100800 */
[----:B------:R-:W3:Y:S01]  /*26d0*/  LDL.LU R17, [R1+0x64] ;  /* 0x0000640001117983 */ /* 0x000ee20000300800 */
[----:B----4-:R-:W-:-:S03]  /*26e0*/  FMUL.FTZ R21, R19, R5 ;  /* 0x0000000513157220 */ /* 0x010fc60000410000 */
[----:B------:R-:W4:Y:S04]  /*26f0*/  LDL.LU R15, [R1+0x1c] ;  /* 0x00001c00010f7983 */ /* 0x000f280000300800 */
[----:B------:R-:W4:Y:S04]  /*2700*/  LDL.LU R19, [R1+0xc8] ;  /* 0x0000c80001137983 */ /* 0x000f280000300800 */
[----:B------:R-:W4:Y:S01]  /*2710*/  LDL R16, [R1+0x17c] ;  /* 0x00017c0001107983 */ /* 0x000f220000100800 */
[C---:B------:R-:W-:Y:S01]  /*2720*/  FMUL.FTZ R228, R249.reuse, R228 ;  /* 0x000000e4f9e47220 */ /* 0x040fe20000410000 */
[----:B------:R-:W-:-:S02]  /*2730*/  FMUL.FTZ R224, R249, R224 ;  /* 0x000000e0f9e07220 */ /* 0x000fc40000410000 */
[----:B------:R-:W4:Y:S01]  /*2740*/  LDL.LU R74, [R1+0x104] ;  /* 0x00010400014a7983 */ /* 0x000f220000300800 */
[----:B------:R-:W-:Y:S01]  /*2750*/  FFMA.FTZ R123, R228, R5, R123 ;  /* 0x00000005e47b7223 */ /* 0x000fe2000001007b */
[----:B------:R-:W-:Y:S02]  /*2760*/  SHF.L.U32 R5, R72, 0x10, RZ ;  /* 0x0000001048057819 */ /* 0x000fe400000006ff */
[----:B------:R-:W4:Y:S01]  /*2770*/  LDL.LU R72, [R1+0xd0] ;  /* 0x0000d00001487983 */ /* 0x000f220000300800 */
[----:B------:R-:W-:-:S05]  /*2780*/  FFMA.FTZ R70, R226, R12, R70 ;  /* 0x0000000ce2467223 */ /* 0x000fca0000010046 */
[----:B------:R0:W-:Y:S01]  /*2790*/  STL [R1+0x14], R70 ;  /* 0x0000144601007387 */ /* 0x0001e20000100800 */
[----:B--2---:R-:W-:-:S05]  /*27a0*/  FADD.FTZ R20, R20, R12 ;  /* 0x0000000c14147221 */ /* 0x004fca0000010000 */
[----:B------:R3:W-:Y:S04]  /*27b0*/  STL [R1+0xc0], R20 ;  /* 0x0000c01401007387 */ /* 0x0007e80000100800 */
[----:B0-----:R-:W2:Y:S01]  /*27c0*/  LDL.LU R70, [R1+0x30] ;  /* 0x0000300001467983 */ /* 0x001ea20000300800 */
[----:B---3--:R-:W-:-:S03]  /*27d0*/  FMUL.FTZ R20, R18, R12 ;  /* 0x0000000c12147220 */ /* 0x008fc60000410000 */
[----:B------:R-:W3:Y:S01]  /*27e0*/  LDL R18, [R1+0x164] ;  /* 0x0001640001127983 */ /* 0x000ee20000100800 */
[----:B------:R-:W-:Y:S01]  /*27f0*/  FFMA.FTZ R17, R209, R9, R17 ;  /* 0x00000009d1117223 */ /* 0x000fe20000010011 */
[----:B----4-:R-:W-:-:S04]  /*2800*/  FFMA.FTZ R15, R224, R11, R15 ;  /* 0x0000000be00f7223 */ /* 0x010fc8000001000f */
[----:B------:R0:W-:Y:S01]  /*2810*/  STL [R1+0x64], R17 ;  /* 0x0000641101007387 */ /* 0x0001e20000100800 */
[----:B------:R-:W-:-:S03]  /*2820*/  FADD.FTZ R19, R19, R11 ;  /* 0x0000000b13137221 */ /* 0x000fc60000010000 */
[----:B0-----:R-:W4:Y:S04]  /*2830*/  LDL R17, [R1+0x138] ;  /* 0x0001380001117983 */ /* 0x001f280000100800 */
[----:B------:R0:W-:Y:S04]  /*2840*/  STL [R1+0x1c], R15 ;  /* 0x00001c0f01007387 */ /* 0x0001e80000100800 */
[----:B0-----:R-:W4:Y:S04]  /*2850*/  LDL.LU R15, [R1+0xd8] ;  /* 0x0000d800010f7983 */ /* 0x001f280000300800 */
[----:B------:R0:W-:Y:S02]  /*2860*/  STL [R1+0xc8], R19 ;  /* 0x0000c81301007387 */ /* 0x0001e40000100800 */
[----:B0-----:R-:W-:-:S02]  /*2870*/  FMUL.FTZ R19, R16, R11 ;  /* 0x0000000b10137220 */ /* 0x001fc40000410000 */
[----:B------:R-:W4:Y:S01]  /*2880*/  LDL.LU R16, [R1+0x38] ;  /* 0x0000380001107983 */ /* 0x000f220000300800 */
[----:B------:R-:W-:Y:S01]  /*2890*/  FFMA.FTZ R14, R230, R23, R14 ;  /* 0x00000017e60e7223 */ /* 0x000fe2000001000e */
[----:B------:R-:W-:-:S03]  /*28a0*/  FADD.FTZ R13, R186, R13 ;  /* 0x0000000dba0d7221 */ /* 0x000fc60000010000 */
[----:B------:R-:W-:Y:S01]  /*28b0*/  FFMA.FTZ R14, R229, R186, R14 ;  /* 0x000000bae50e7223 */ /* 0x000fe2000001000e */
[----:B------:R-:W-:-:S03]  /*28c0*/  FADD.FTZ R13, R21, R13 ;  /* 0x0000000d150d7221 */ /* 0x000fc60000010000 */
[----:B------:R-:W-:Y:S01]  /*28d0*/  FFMA.FTZ R14, R228, R21, R14 ;  /* 0x00000015e40e7223 */ /* 0x000fe2000001000e */
[----:B------:R-:W-:Y:S01]  /*28e0*/  FADD.FTZ R13, R185, R13 ;  /* 0x0000000db90d7221 */ /* 0x000fe20000010000 */
[----:B------:R-:W-:Y:S02]  /*28f0*/  FADD.FTZ R74, R74, R9 ;  /* 0x000000094a4a7221 */ /* 0x000fe40000010000 */
[----:B------:R-:W-:Y:S01]  /*2900*/  FFMA.FTZ R12, R227, R185, R14 ;  /* 0x000000b9e30c7223 */ /* 0x000fe2000001000e */
[----:B------:R-:W-:Y:S01]  /*2910*/  FADD.FTZ R72, R72, R10 ;  /* 0x0000000a48487221 */ /* 0x000fe20000010000 */
[----:B------:R-:W-:Y:S01]  /*2920*/  FADD.FTZ R13, R20, R13 ;  /* 0x0000000d140d7221 */ /* 0x000fe20000010000 */
[----:B------:R-:W4:Y:S01]  /*2930*/  LDL R14, [R1+0x16c] ;  /* 0x00016c00010e7983 */ /* 0x000f220000100800 */
[----:B------:R-:W-:-:S03]  /*2940*/  FFMA.FTZ R12, R226, R20, R12 ;  /* 0x00000014e20c7223 */ /* 0x000fc6000001000c */
[----:B------:R-:W-:Y:S01]  /*2950*/  STL [R1+0x104], R74 ;  /* 0x0001044a01007387 */ /* 0x000fe20000100800 */
[----:B------:R-:W-:Y:S01]  /*2960*/  FFMA.FTZ R11, R225, R184, R12 ;  /* 0x000000b8e10b7223 */ /* 0x000fe2000001000c */
[----:B------:R-:W-:Y:S02]  /*2970*/  FADD.FTZ R13, R184, R13 ;  /* 0x0000000db80d7221 */ /* 0x000fe40000010000 */
[----:B------:R0:W-:Y:S01]  /*2980*/  STL [R1+0xd0], R72 ;  /* 0x0000d04801007387 */ /* 0x0001e20000100800 */
[----:B------:R-:W-:Y:S01]  /*2990*/  FFMA.FTZ R12, R224, R19, R11 ;  /* 0x00000013e00c7223 */ /* 0x000fe2000001000b */
[----:B------:R-:W-:Y:S01]  /*29a0*/  FADD.FTZ R11, R19, R13 ;  /* 0x0000000d130b7221 */ /* 0x000fe20000010000 */
[----:B--2---:R-:W-:-:S05]  /*29b0*/  FFMA.FTZ R70, R222, R10, R70 ;  /* 0x0000000ade467223 */ /* 0x004fca0000010046 */
[----:B------:R1:W-:Y:S04]  /*29c0*/  STL [R1+0x30], R70 ;  /* 0x0000304601007387 */ /* 0x0003e80000100800 */
[----:B0-----:R-:W2:Y:S01]  /*29d0*/  LDL.LU R72, [R1+0x40] ;  /* 0x0000400001487983 */ /* 0x001ea20000300800 */
[----:B---3--:R-:W-:-:S03]  /*29e0*/  FMUL.FTZ R18, R18, R10 ;  /* 0x0000000a12127220 */ /* 0x008fc60000410000 */
[----:B-1----:R-:W3:Y:S01]  /*29f0*/  LDL.LU R70, [R1+0xe0] ;  /* 0x0000e00001467983 */ /* 0x002ee20000300800 */
[----:B------:R-:W-:Y:S01]  /*2a00*/  FFMA.FTZ R10, R223, R183, R12 ;  /* 0x000000b7df0a7223 */ /* 0x000fe2000001000c */
[----:B----4-:R-:W-:-:S05]  /*2a10*/  FADD.FTZ R15, R15, R4 ;  /* 0x000000040f0f7221 */ /* 0x010fca0000010000 */
[----:B------:R0:W-:Y:S04]  /*2a20*/  STL [R1+0xd8], R15 ;  /* 0x0000d80f01007387 */ /* 0x0001e80000100800 */
[----:B0-----:R-:W4:Y:S01]  /*2a30*/  LDL R15, [R1+0x154] ;  /* 0x00015400010f7983 */ /* 0x001f220000100800 */
[----:B------:R-:W-:-:S03]  /*2a40*/  FFMA.FTZ R16, R220, R4, R16 ;  /* 0x00000004dc107223 */ /* 0x000fc60000010010 */
[----:B------:R-:W4:Y:S04]  /*2a50*/  LDL.LU R13, [R1+0x6c] ;  /* 0x00006c00010d7983 */ /* 0x000f280000300800 */
[----:B------:R0:W-:Y:S04]  /*2a60*/  STL [R1+0x38], R16 ;  /* 0x0000381001007387 */ /* 0x0001e80000100800 */
[----:B------:R-:W4:Y:S01]  /*2a70*/  LDL.LU R12, [R1+0x48] ;  /* 0x00004800010c7983 */ /* 0x000f220000300800 */
[----:B------:R-:W-:Y:S01]  /*2a80*/  FADD.FTZ R11, R183, R11 ;  /* 0x0000000bb70b7221 */ /* 0x000fe20000010000 */
[----:B------:R-:W-:Y:S01]  /*2a90*/  FMUL.FTZ R17, R17, R9 ;  /* 0x0000000911117220 */ /* 0x000fe20000410000 */
[----:B------:R-:W-:-:S02]  /*2aa0*/  FFMA.FTZ R10, R222, R18, R10 ;  /* 0x00000012de0a7223 */ /* 0x000fc4000001000a */
[----:B------:R-:W-:Y:S01]  /*2ab0*/  FADD.FTZ R9, R18, R11 ;  /* 0x0000000b12097221 */ /* 0x000fe20000010000 */
[----:B0-----:R-:W-:Y:S02]  /*2ac0*/  FMUL.FTZ R16, R14, R4 ;  /* 0x000000040e107220 */ /* 0x001fe40000410000 */
[----:B------:R-:W4:Y:S01]  /*2ad0*/  LDL.LU R14, [R1+0xe8] ;  /* 0x0000e800010e7983 */ /* 0x000f220000300800 */
[----:B------:R-:W-:-:S03]  /*2ae0*/  SHF.L.U32 R4, R73, 0x10, RZ ;  /* 0x0000001049047819 */ /* 0x000fc600000006ff */
[----:B------:R-:W4:Y:S01]  /*2af0*/  LDL R11, [R1+0x15c] ;  /* 0x00015c00010b7983 */ /* 0x000f220000100800 */
[----:B------:R-:W-:-:S03]  /*2b00*/  FFMA.FTZ R10, R221, R182, R10 ;  /* 0x000000b6dd0a7223 */ /* 0x000fc6000001000a */
[----:B------:R-:W4:Y:S04]  /*2b10*/  LDL.LU R74, [R1+0x10c] ;  /* 0x00010c00014a7983 */ /* 0x000f280000300800 */
[----:B------:R-:W4:Y:S01]  /*2b20*/  LDL.LU R73, [R1+0xf0] ;  /* 0x0000f00001497983 */ /* 0x000f220000300800 */
[----:B------:R-:W-:Y:S01]  /*2b30*/  FFMA.FTZ R10, R220, R16, R10 ;  /* 0x00000010dc0a7223 */ /* 0x000fe2000001000a */
[----:B--2---:R-:W-:Y:S01]  /*2b40*/  FFMA.FTZ R72, R218, R8, R72 ;  /* 0x00000008da487223 */ /* 0x004fe20000010048 */
[----:B---3--:R-:W-:-:S04]  /*2b50*/  FADD.FTZ R70, R70, R8 ;  /* 0x0000000846467221 */ /* 0x008fc80000010000 */
[----:B------:R0:W-:Y:S04]  /*2b60*/  STL [R1+0x40], R72 ;  /* 0x0000404801007387 */ /* 0x0001e80000100800 */
[----:B------:R-:W-:Y:S04]  /*2b70*/  STL [R1+0xe0], R70 ;  /* 0x0000e04601007387 */ /* 0x000fe80000100800 */
[----:B0-----:R-:W2:Y:S01]  /*2b80*/  LDL.LU R72, [R1+0x50] ;  /* 0x0000500001487983 */ /* 0x001ea20000300800 */
[----:B----4-:R-:W-:Y:S01]  /*2b90*/  FFMA.FTZ R13, R197, R71, R13 ;  /* 0x00000047c50d7223 */ /* 0x010fe2000001000d */
[----:B------:R-:W-:Y:S01]  /*2ba0*/  FMUL.FTZ R15, R15, R8 ;  /* 0x000000080f0f7220 */ /* 0x000fe20000410000 */
[----:B------:R-:W-:-:S03]  /*2bb0*/  FFMA.FTZ R8, R219, R181, R10 ;  /* 0x000000b5db087223 */ /* 0x000fc6000001000a */
[----:B------:R0:W-:Y:S01]  /*2bc0*/  STL [R1+0x6c], R13 ;  /* 0x00006c0d01007387 */ /* 0x0001e20000100800 */
[----:B------:R-:W-:-:S03]  /*2bd0*/  FFMA.FTZ R12, R216, R3, R12 ;  /* 0x00000003d80c7223 */ /* 0x000fc6000001000c */
[----:B0-----:R-:W3:Y:S04]  /*2be0*/  LDL R13, [R1+0x144] ;  /* 0x00014400010d7983 */ /* 0x001ee80000100800 */
[----:B------:R0:W-:Y:S04]  /*2bf0*/  STL [R1+0x48], R12 ;  /* 0x0000480c01007387 */ /* 0x0001e80000100800 */
[----:B0-----:R-:W4:Y:S04]  /*2c00*/  LDL R12, [R1+0x120] ;  /* 0x00012000010c7983 */ /* 0x001f280000100800 */
[----:B------:R-:W3:Y:S01]  /*2c10*/  LDL.LU R10, [R1+0xf8] ;  /* 0x0000f800010a7983 */ /* 0x000ee20000300800 */
[----:B------:R-:W-:Y:S01]  /*2c20*/  FADD.FTZ R14, R14, R3 ;  /* 0x000000030e0e7221 */ /* 0x000fe20000010000 */
[----:B------:R-:W-:Y:S01]  /*2c30*/  FADD.FTZ R74, R74, R71 ;  /* 0x000000474a4a7221 */ /* 0x000fe20000010000 */
[----:B------:R-:W-:-:S03]  /*2c40*/  FADD.FTZ R73, R73, R2 ;  /* 0x0000000249497221 */ /* 0x000fc60000010000 */
[----:B------:R0:W-:Y:S04]  /*2c50*/  STL [R1+0xe8], R14 ;  /* 0x0000e80e01007387 */ /* 0x0001e80000100800 */
[----:B------:R-:W4:Y:S01]  /*2c60*/  LDL.LU R70, [R1+0x58] ;  /* 0x0000580001467983 */ /* 0x000f220000300800 */
[----:B0-----:R-:W-:-:S03]  /*2c70*/  FMUL.FTZ R14, R11, R3 ;  /* 0x000000030b0e7220 */ /* 0x001fc60000410000 */
[----:B------:R-:W4:Y:S04]  /*2c80*/  LDL R11, [R1+0x14c] ;  /* 0x00014c00010b7983 */ /* 0x000f280000100800 */
[----:B------:R0:W-:Y:S04]  /*2c90*/  STL [R1+0x10c], R74 ;  /* 0x00010c4a01007387 */ /* 0x0001e80000100800 */
[----:B------:R1:W-:Y:S01]  /*2ca0*/  STL [R1+0xf0], R73 ;  /* 0x0000f04901007387 */ /* 0x0003e20000100800 */
[----:B--2---:R-:W-:-:S05]  /*2cb0*/  FFMA.FTZ R72, R214, R2, R72 ;  /* 0x00000002d6487223 */ /* 0x004fca0000010048 */
[----:B------:R-:W-:Y:S04]  /*2cc0*/  STL [R1+0x50], R72 ;  /* 0x0000504801007387 */ /* 0x000fe80000100800 */
[----:B0-----:R-:W2:Y:S04]  /*2cd0*/  LDL.LU R74, [R1+0x60] ;  /* 0x00006000014a7983 */ /* 0x001ea80000300800 */
[----:B-1----:R-:W2:Y:S01]  /*2ce0*/  LDL.LU R73, [R1+0x100] ;  /* 0x0001000001497983 */ /* 0x002ea20000300800 */
[----:B---3--:R-:W-:-:S05]  /*2cf0*/  FADD.FTZ R10, R10, R7 ;  /* 0x000000070a0a7221 */ /* 0x008fca0000010000 */
[----:B------:R0:W-:Y:S04]  /*2d00*/  STL [R1+0xf8], R10 ;  /* 0x0000f80a01007387 */ /* 0x0001e80000100800 */
[----:B0-----:R-:W3:Y:S01]  /*2d10*/  LDL R10, [R1+0x134] ;  /* 0x00013400010a7983 */ /* 0x001ee20000100800 */
[----:B------:R-:W-:Y:S01]  /*2d20*/  FADD.FTZ R9, R182, R9 ;  /* 0x00000009b6097221 */ /* 0x000fe20000010000 */
[----:B------:R-:W-:Y:S01]  /*2d30*/  FFMA.FTZ R8, R218, R15, R8 ;  /* 0x0000000fda087223 */ /* 0x000fe20000010008 */
[-C--:B----4-:R-:W-:Y:S01]  /*2d40*/  FFMA.FTZ R70, R212, R7.reuse, R70 ;  /* 0x00000007d4467223 */ /* 0x090fe20000010046 */
[----:B------:R-:W-:Y:S01]  /*2d50*/  FMUL.FTZ R11, R11, R7 ;  /* 0x000000070b0b7220 */ /* 0x000fe20000410000 */
[----:B------:R-:W-:Y:S01]  /*2d60*/  FADD.FTZ R9, R16, R9 ;  /* 0x0000000910097221 */ /* 0x000fe20000010000 */
[----:B------:R-:W4:Y:S03]  /*2d70*/  LDL.LU R72, [R1+0x74] ;  /* 0x0000740001487983 */ /* 0x000f260000300800 */
[----:B------:R-:W-:Y:S01]  /*2d80*/  FADD.FTZ R9, R181, R9 ;  /* 0x00000009b5097221 */ /* 0x000fe20000010000 */
[----:B------:R-:W-:Y:S01]  /*2d90*/  FFMA.FTZ R3, R217, R180, R8 ;  /* 0x000000b4d9037223 */ /* 0x000fe20000010008 */
[----:B------:R-:W4:Y:S02]  /*2da0*/  LDL.LU R7, [R1+0x68] ;  /* 0x0000680001077983 */ /* 0x000f240000300800 */
[----:B------:R-:W-:-:S04]  /*2db0*/  FADD.FTZ R9, R9, R15 ;  /* 0x0000000f09097221 */ /* 0x000fc80000010000 */
[----:B------:R-:W-:Y:S01]  /*2dc0*/  FADD.FTZ R8, R9, R180 ;  /* 0x000000b409087221 */ /* 0x000fe20000010000 */
[----:B------:R0:W-:Y:S01]  /*2dd0*/  STL [R1+0x58], R70 ;  /* 0x0000584601007387 */ /* 0x0001e20000100800 */
[----:B------:R-:W-:Y:S02]  /*2de0*/  FMUL.FTZ R12, R12, R71 ;  /* 0x000000470c0c7220 */ /* 0x000fe40000410000 */
[----:B------:R-:W-:Y:S01]  /*2df0*/  FADD.FTZ R8, R8, R14 ;  /* 0x0000000e08087221 */ /* 0x000fe20000010000 */
[----:B------:R-:W4:Y:S01]  /*2e00*/  LDL R9, [R1+0x13c] ;  /* 0x00013c0001097983 */ /* 0x000f220000100800 */
[----:B------:R-:W-:Y:S01]  /*2e10*/  FMUL.FTZ R13, R13, R2 ;  /* 0x000000020d0d7220 */ /* 0x000fe20000410000 */
[----:B------:R-:W-:Y:S02]  /*2e20*/  SHF.L.U32 R252, R69, 0x10, RZ ;  /* 0x0000001045fc7819 */ /* 0x000fe400000006ff */
[----:B------:R-:W4:Y:S01]  /*2e30*/  LDL.LU R71, [R1+0x114] ;  /* 0x0001140001477983 */ /* 0x000f220000300800 */
[----:B------:R-:W-:-:S03]  /*2e40*/  FADD.FTZ R2, R8, R27 ;  /* 0x0000001b08027221 */ /* 0x000fc60000010000 */
[----:B0-----:R-:W4:Y:S04]  /*2e50*/  LDL.LU R70, [R1+0x70] ;  /* 0x0000700001467983 */ /* 0x001f280000300800 */
[----:B------:R-:W4:Y:S04]  /*2e60*/  LDL.LU R69, [R1+0x110] ;  /* 0x0001100001457983 */ /* 0x000f280000300800 */
[----:B------:R-:W4:Y:S01]  /*2e70*/  LDL R8, [R1+0x124] ;  /* 0x0001240001087983 */ /* 0x000f220000100800 */
[----:B--2---:R-:W-:Y:S01]  /*2e80*/  FFMA.FTZ R74, R210, R6, R74 ;  /* 0x00000006d24a7223 */ /* 0x004fe2000001004a */
[----:B------:R-:W-:-:S04]  /*2e90*/  FADD.FTZ R73, R73, R6 ;  /* 0x0000000649497221 */ /* 0x000fc80000010000 */
[----:B------:R0:W-:Y:S04]  /*2ea0*/  STL [R1+0x60], R74 ;  /* 0x0000604a01007387 */ /* 0x0001e80000100800 */
[----:B0-----:R0:W5:Y:S04]  /*2eb0*/  LDL.LU R74, [R1+0x1d8] ;  /* 0x0001d800014a7983 */ /* 0x0011680000300800 */
[----:B------:R1:W-:Y:S04]  /*2ec0*/  STL [R1+0x100], R73 ;  /* 0x0001004901007387 */ /* 0x0003e80000100800 */
[----:B-1----:R0:W5:Y:S01]  /*2ed0*/  LDL.LU R73, [R1+0x1d4] ;  /* 0x0001d40001497983 */ /* 0x0021620000300800 */
[----:B---3--:R-:W-:-:S03]  /*2ee0*/  FMUL.FTZ R10, R10, R6 ;  /* 0x000000060a0a7220 */ /* 0x008fc60000410000 */
[----:B------:R-:W2:Y:S01]  /*2ef0*/  LDL.LU R6, [R1+0x108] ;  /* 0x0001080001067983 */ /* 0x000ea20000300800 */
[----:B----4-:R-:W-:Y:S01]  /*2f00*/  FFMA.FTZ R72, R195, R68, R72 ;  /* 0x00000044c3487223 */ /* 0x010fe20000010048 */
[----:B------:R-:W-:-:S04]  /*2f10*/  FFMA.FTZ R7, R208, R5, R7 ;  /* 0x00000005d0077223 */ /* 0x000fc80000010007 */
[----:B------:R1:W-:Y:S04]  /*2f20*/  STL [R1+0x74], R72 ;  /* 0x0000744801007387 */ /* 0x0003e80000100800 */
[----:B-1----:R0:W5:Y:S01]  /*2f30*/  LDL.LU R72, [R1+0x1d0] ;  /* 0x0001d00001487983 */ /* 0x0021620000300800 */
[----:B------:R-:W-:-:S03]  /*2f40*/  FMUL.FTZ R9, R9, R5 ;  /* 0x0000000509097220 */ /* 0x000fc60000410000 */
[----:B------:R1:W-:Y:S01]  /*2f50*/  STL [R1+0x68], R7 ;  /* 0x0000680701007387 */ /* 0x0003e20000100800 */
[----:B------:R-:W-:Y:S01]  /*2f60*/  FADD.FTZ R71, R71, R68 ;  /* 0x0000004447477221 */ /* 0x000fe20000010000 */
[-C--:B------:R-:W-:Y:S02]  /*2f70*/  FFMA.FTZ R70, R196, R4.reuse, R70 ;  /* 0x00000004c4467223 */ /* 0x080fe40000010046 */
[----:B-1----:R-:W3:Y:S01]  /*2f80*/  LDL R7, [R1+0x128] ;  /* 0x0001280001077983 */ /* 0x002ee20000100800 */
[----:B------:R-:W-:Y:S01]  /*2f90*/  FADD.FTZ R69, R69, R4 ;  /* 0x0000000445457221 */ /* 0x000fe20000010000 */
[----:B------:R-:W-:Y:S01]  /*2fa0*/  FMUL.FTZ R8, R8, R4 ;  /* 0x0000000408087220 */ /* 0x000fe20000410000 */
[----:B--2---:R-:W-:-:S05]  /*2fb0*/  FADD.FTZ R6, R6, R5 ;  /* 0x0000000506067221 */ /* 0x004fca0000010000 */
[----:B------:R1:W-:Y:S04]  /*2fc0*/  STL [R1+0x108], R6 ;  /* 0x0001080601007387 */ /* 0x0003e80000100800 */
[----:B-1----:R-:W2:Y:S04]  /*2fd0*/  LDL R6, [R1+0x12c] ;  /* 0x00012c0001067983 */ /* 0x002ea80000100800 */
[----:B------:R-:W4:Y:S04]  /*2fe0*/  LDL.LU R5, [R1+0x118] ;  /* 0x0001180001057983 */ /* 0x000f280000300800 */
[----:B------:R1:W-:Y:S04]  /*2ff0*/  STL [R1+0x114], R71 ;  /* 0x0001144701007387 */ /* 0x0003e80000100800 */
[----:B-1----:R0:W5:Y:S04]  /*3000*/  LDL.LU R71, [R1+0x1cc] ;  /* 0x0001cc0001477983 */ /* 0x0021680000300800 */
[----:B------:R1:W-:Y:S04]  /*3010*/  STL [R1+0x70], R70 ;  /* 0x0000704601007387 */ /* 0x0003e80000100800 */
[----:B-1----:R0:W5:Y:S04]  /*3020*/  LDL.LU R70, [R1+0x1c8] ;  /* 0x0001c80001467983 */ /* 0x0021680000300800 */
[----:B------:R1:W-:Y:S04]  /*3030*/  STL [R1+0x110], R69 ;  /* 0x0001104501007387 */ /* 0x0003e80000100800 */
[----:B-1----:R0:W5:Y:S04]  /*3040*/  LDL.LU R69, [R1+0x1c4] ;  /* 0x0001c40001457983 */ /* 0x0021680000300800 */
        /* <DEDUP_REMOVED lines=19> */
[----:B---3--:R-:W-:Y:S01]  /*3180*/  FMUL.FTZ R7, R7, R68 ;  /* 0x0000004407077220 */ /* 0x008fe20000410000 */
[----:B------:R-:W-:Y:S01]  /*3190*/  FADD.FTZ R2, R2, R8 ;  /* 0x0000000802027221 */ /* 0x000fe20000010000 */
[----:B------:R0:W5:Y:S01]  /*31a0*/  LDL.LU R68, [R1+0x1c0] ;  /* 0x0001c00001447983 */ /* 0x0001620000300800 */
[----:B------:R-:W-:Y:S02]  /*31b0*/  FFMA.FTZ R3, R196, R8, R3 ;  /* 0x00000008c4037223 */ /* 0x000fe40000010003 */
[----:B------:R-:W-:Y:S02]  /*31c0*/  FADD.FTZ R2, R2, R7 ;  /* 0x0000000702027221 */ /* 0x000fe40000010000 */
[----:B------:R-:W-:Y:S01]  /*31d0*/  FFMA.FTZ R3, R195, R7, R3 ;  /* 0x00000007c3037223 */ /* 0x000fe20000010003 */
[-C--:B--2---:R-:W-:Y:S01]  /*31e0*/  FMUL.FTZ R6, R6, R252.reuse ;  /* 0x000000fc06067220 */ /* 0x084fe20000410000 */
[----:B----4-:R-:W-:Y:S01]  /*31f0*/  FADD.FTZ R5, R5, R252 ;  /* 0x000000fc05057221 */ /* 0x010fe20000010000 */
[----:B------:R-:W-:-:S02]  /*3200*/  FFMA.FTZ R4, R194, R252, R4 ;  /* 0x000000fcc2047223 */ /* 0x000fc40000010004 */
[----:B------:R-:W-:-:S03]  /*3210*/  FFMA.FTZ R252, R194, R6, R3 ;  /* 0x00000006c2fc7223 */ /* 0x000fc60000010003 */
[----:B------:R-:W-:Y:S04]  /*3220*/  STL [R1+0x78], R4 ;  /* 0x0000780401007387 */ /* 0x000fe80000100800 */
[----:B------:R1:W-:Y:S02]  /*3230*/  STL [R1+0x118], R5 ;  /* 0x0001180501007387 */ /* 0x0003e40000100800 */
[----:B-1----:R-:W-:Y:S01]  /*3240*/  FADD.FTZ R5, R2, R6 ;  /* 0x0000000602057221 */ /* 0x002fe20000010000 */
[----:B0-----:R-:W-:Y:S06]  /*3250*/  BRA `(.L_x_11925) ;  /* 0x0000000400447947 */ /* 0x001fec0003800000 */
.L_x_11924:
        /* <DEDUP_REMOVED lines=13> */
[----:B------:R-:W-:Y:S01]  /*3330*/  @P3 LEA.HI R2, R4, R2, RZ, 0x3 ;  /* 0x0000000204023211 */ /* 0x000fe200078f18ff */
[----:B------:R-:W-:Y:S01]  /*3340*/  HFMA2 R4, -RZ, RZ, 0, 0 ;  /* 0x00000000ff047431 */ /* 0x000fe200000001ff */
[----:B--2---:R-:W-:-:S04]  /*3350*/  @P3 LOP3.LUT R3, R3, 0x1f, RZ, 0xc0, !PT ;  /* 0x0000001f03033812 */ /* 0x004fc800078ec0ff */
[----:B------:R-:W-:Y:S01]  /*3360*/  @P3 LEA.HI.SX32 R4, R2, R3, 0x1d ;  /* 0x0000000302043211 */ /* 0x000fe200078feaff */
[----:B------:R-:W-:Y:S06]  /*3370*/  @P0 BRA `(.L_x_11926) ;  /* 0x0000000000500947 */ /* 0x000fec0003800000 */
[----:B------:R-:W0:Y:S01]  /*3380*/  LDC.64 R204, c[0x0][0x3b0] ;  /* 0x0000ec00ffcc7b82 */ /* 0x000e220000000a00 */
[C---:B------:R-:W-:Y:S02]  /*3390*/  IADD3 R201, PT, PT, R4.reuse, 0x40, RZ ;  /* 0x0000004004c97810 */ /* 0x040fe40007ffe0ff */
[C---:B------:R-:W-:Y:S02]  /*33a0*/  IADD3 R198, PT, PT, R4.reuse, 0x20, RZ ;  /* 0x0000002004c67810 */ /* 0x040fe40007ffe0ff */
[C---:B------:R-:W-:Y:S02]  /*33b0*/  IADD3 R200, PT, PT, R4.reuse, 0x60, RZ ;  /* 0x0000006004c87810 */ /* 0x040fe40007ffe0ff */
[----:B------:R-:W-:Y:S01]  /*33c0*/  IADD3 R202, PT, PT, R4, 0x80, RZ ;  /* 0x0000008004ca7810 */ /* 0x000fe20007ffe0ff */
[----:B0-----:R-:W-:-:S04]  /*33d0*/  IMAD.WIDE.U32 R206, R201, 0x8, R204 ;  /* 0x00000008c9ce7825 */ /* 0x001fc800078e00cc */
[----:B------:R-:W-:Y:S01]  /*33e0*/  IMAD.WIDE.U32 R2, R4, 0x8, R204 ;  /* 0x0000000804027825 */ /* 0x000fe200078e00cc */
[----:B------:R-:W-:-:S03]  /*33f0*/  MOV R203, R207 ;  /* 0x000000cf00cb7202 */ /* 0x000fc60000000f00 */
[----:B------:R-:W-:-:S04]  /*3400*/  IMAD.WIDE.U32 R198, R198, 0x8, R204 ;  /* 0x00000008c6c67825 */ /* 0x000fc800078e00cc */
[----:B------:R-:W-:-:S04]  /*3410*/  IMAD.WIDE.U32 R200, R200, 0x8, R204 ;  /* 0x00000008c8c87825 */ /* 0x000fc800078e00cc */
[----:B------:R-:W-:Y:S01]  /*3420*/  IMAD.WIDE.U32 R204, R202, 0x8, R204 ;  /* 0x00000008cacc7825 */ /* 0x000fe200078e00cc */
[----:B------:R-:W-:Y:S01]  /*3430*/  MOV R202, R206 ;  /* 0x000000ce00ca7202 */ /* 0x000fe20000000f00 */
[----:B------:R-:W5:Y:S04]  /*3440*/  LDG.E.64 R200, desc[UR6][R200.64] ;  /* 0x00000006c8c87981 */ /* 0x000f68000c1e1b00 */
[----:B------:R0:W5:Y:S04]  /*3450*/  LDG.E.64 R206, desc[UR6][R2.64] ;  /* 0x0000000602ce7981 */ /* 0x000168000c1e1b00 */
[----:B------:R-:W5:Y:S01]  /*3460*/  LDG.E.64 R202, desc[UR6][R202.64] ;  /* 0x00000006caca7981 */ /* 0x000f62000c1e1b00 */
[----:B0-----:R-:W-:-:S02]  /*3470*/  MOV R2, R204 ;  /* 0x000000cc00027202 */ /* 0x001fc40000000f00 */
[----:B------:R-:W-:Y:S02]  /*3480*/  MOV R3, R205 ;  /* 0x000000cd00037202 */ /* 0x000fe40000000f00 */
[----:B------:R0:W5:Y:S04]  /*3490*/  LDG.E.64 R204, desc[UR6][R198.64] ;  /* 0x00000006c6cc7981 */ /* 0x000168000c1e1b00 */
[----:B------:R0:W5:Y:S01]  /*34a0*/  LDG.E.64 R198, desc[UR6][R2.64] ;  /* 0x0000000602c67981 */ /* 0x000162000c1e1b00 */
[----:B------:R-:W-:Y:S05]  /*34b0*/  BRA `(.L_x_11925) ;  /* 0x0000000000ac7947 */ /* 0x000fea0003800000 */
.L_x_11926:
        /* <DEDUP_REMOVED lines=9> */
[----:B0-----:R-:W-:Y:S01]  /*3550*/  LOP3.LUT R3, R28, 0x1f, RZ, 0xc0, !PT ;  /* 0x0000001f1c037812 */ /* 0x001fe200078ec0ff */
[----:B--2---:R-:W-:-:S03]  /*3560*/  IMAD.WIDE.U32 R38, R38, 0x8, R44 ;  /* 0x0000000826267825 */ /* 0x004fc600078e002c */
        /* <DEDUP_REMOVED lines=11> */
[----:B------:R-:W-:-:S02]  /*3620*/  IMAD.WIDE.U32 R2, R2, 0x20, R36 ;  /* 0x0000002002027825 */ /* 0x000fc400078e0024 */
[----:B------:R-:W5:Y:S02]  /*3630*/  LDG.E.128 R56, desc[UR6][R28.64] ;  /* 0x000000061c387981 */ /* 0x000f64000c1e1d00 */
[--C-:B------:R-:W-:Y:S02]  /*3640*/  IMAD.WIDE.U32 R30, R30, 0x20, R36.reuse ;  /* 0x000000201e1e7825 */ /* 0x100fe400078e0024 */
[----:B------:R-:W5:Y:S02]  /*3650*/  LDG.E.128 R64, desc[UR6][R2.64] ;  /* 0x0000000602407981 */ /* 0x000f64000c1e1d00 */
[--C-:B------:R-:W-:Y:S02]  /*3660*/  IMAD.WIDE.U32 R32, R32, 0x20, R36.reuse ;  /* 0x0000002020207825 */ /* 0x100fe400078e0024 */
[----:B------:R0:W5:Y:S02]  /*3670*/  LDG.E.128 R60, desc[UR6][R2.64+0x10] ;  /* 0x00001006023c7981 */ /* 0x000164000c1e1d00 */
[----:B------:R-:W-:Y:S01]  /*3680*/  IMAD.WIDE.U32 R46, R34, 0x20, R36 ;  /* 0x00000020222e7825 */ /* 0x000fe200078e0024 */
[C---:B------:R-:W-:Y:S01]  /*3690*/  IADD3 R36, PT, PT, R4.reuse, 0x20, RZ ;  /* 0x0000002004247810 */ /* 0x040fe20007ffe0ff */
[----:B------:R1:W5:Y:S02]  /*36a0*/  LDG.E.128 R52, desc[UR6][R28.64+0x10] ;  /* 0x000010061c347981 */ /* 0x000364000c1e1d00 */
[----:B------:R-:W-:-:S02]  /*36b0*/  IMAD.WIDE.U32 R34, R4, 0x8, R44 ;  /* 0x0000000804227825 */ /* 0x000fc400078e002c */
[----:B------:R1:W5:Y:S02]  /*36c0*/  LDG.E.128 R48, desc[UR6][R30.64] ;  /* 0x000000061e307981 */ /* 0x000364000c1e1d00 */
[----:B------:R-:W-:Y:S01]  /*36d0*/  IMAD.WIDE.U32 R36, R36, 0x8, R44 ;  /* 0x0000000824247825 */ /* 0x000fe200078e002c */
[----:B0-----:R-:W-:Y:S01]  /*36e0*/  MOV R2, R46 ;  /* 0x0000002e00027202 */ /* 0x001fe20000000f00 */
[----:B------:R1:W5:Y:S01]  /*36f0*/  LDG.E.64 R206, desc[UR6][R34.64] ;  /* 0x0000000622ce7981 */ /* 0x000362000c1e1b00 */
[----:B------:R-:W-:-:S03]  /*3700*/  MOV R3, R47 ;  /* 0x0000002f00037202 */ /* 0x000fc60000000f00 */
[----:B------:R1:W5:Y:S04]  /*3710*/  LDG.E.64 R204, desc[UR6][R36.64] ;  /* 0x0000000624cc7981 */ /* 0x000368000c1e1b00 */
[----:B------:R1:W5:Y:S04]  /*3720*/  LDG.E.128 R44, desc[UR6][R30.64+0x10] ;  /* 0x000010061e2c7981 */ /* 0x000368000c1e1d00 */
[----:B------:R1:W5:Y:S04]  /*3730*/  LDG.E.128 R40, desc[UR6][R32.64] ;  /* 0x0000000620287981 */ /* 0x000368000c1e1d00 */
[----:B------:R1:W5:Y:S04]  /*3740*/  LDG.E.128 R36, desc[UR6][R32.64+0x10] ;  /* 0x0000100620247981 */ /* 0x000368000c1e1d00 */
[----:B------:R1:W5:Y:S04]  /*3750*/  LDG.E.128 R28, desc[UR6][R2.64+0x10] ;  /* 0x00001006021c7981 */ /* 0x000368000c1e1d00 */
[----:B------:R1:W5:Y:S02]  /*3760*/  LDG.E.128 R32, desc[UR6][R2.64] ;  /* 0x0000000602207981 */ /* 0x000364000c1e1d00 */
.L_x_11925:
[----:B------:R-:W-:Y:S05]  /*3770*/  BSYNC.RECONVERGENT B1 ;  /* 0x0000000000017941 */ /* 0x000fea0003800200 */
.L_x_11923:
        /* <DEDUP_REMOVED lines=22> */
.L_x_12401:
[----:B------:R-:W3:Y:S04]  /*38e0*/  LDL.LU R4, [R1+0x8] ;  /* 0x0000080001047983 */ /* 0x000ee80000300800 */
[----:B0-----:R-:W3:Y:S04]  /*38f0*/  LDL.LU R3, [R1] ;  /* 0x0000000001037983 */ /* 0x001ee80000300800 */
[----:B------:R0:W-:Y:S04]  /*3900*/  STL [R1+0x1c0], R0 ;  /* 0x0001c00001007387 */ /* 0x0001e80000100800 */
[----:B0-----:R-:W4:Y:S01]  /*3910*/  LDL R0, [R1+0x4] ;  /* 0x0000040001007983 */ /* 0x001f220000100800 */
[----:B------:R-:W-:Y:S01]  /*3920*/  ISETP.NE.U32.AND P0, PT, R247, RZ, PT ;  /* 0x000000fff700720c */ /* 0x000fe20003f05070 */
[----:B---3--:R-:W-:Y:S01]  /*3930*/  FADD.FTZ R5, R3, R4 ;  /* 0x0000000403057221 */ /* 0x008fe20000010000 */
[----:B--2---:R-:W-:Y:S01]  /*3940*/  FADD.FTZ R4, R252, R2 ;  /* 0x00000002fc047221 */ /* 0x004fe20000010000 */
[----:B------:R-:W-:Y:S01]  /*3950*/  @P3 IADD3 R3, PT, PT, R248, -0x1, RZ ;  /* 0xfffffffff8033810 */ /* 0x000fe20007ffe0ff */
[----:B------:R-:W0:Y:S01]  /*3960*/  S2R R252, SR_TID.X ;  /* 0x0000000000fc7919 */ /* 0x000e220000002100 */
[----:B------:R-:W-:-:S03]  /*3970*/  HFMA2 R248, -RZ, RZ, 0, 0 ;  /* 0x00000000fff87431 */ /* 0x000fc600000001ff */
[----:B------:R-:W-:-:S05]  /*3980*/  @P3 IMAD R3, R3, UR8, RZ ;  /* 0x0000000803033c24 */ /* 0x000fca000f8e02ff */
[----:B------:R-:W-:Y:S02]  /*3990*/  @P3 SHF.R.S32.HI R2, RZ, 0x1f, R3 ;  /* 0x0000001fff023819 */ /* 0x000fe40000011403 */
[----:B----4-:R-:W-:Y:S02]  /*39a0*/  ISETP.NE.AND.EX P0, PT, R0, RZ, PT, P0 ;  /* 0x000000ff0000720c */ /* 0x010fe40003f05300 */
[----:B------:R-:W-:Y:S02]  /*39b0*/  @P3 LEA.HI R2, R2, R3, RZ, 0x3 ;  /* 0x0000000302023211 */ /* 0x000fe400078f18ff */
[----:B0-----:R-:W-:-:S04]  /*39c0*/  LOP3.LUT R252, R252, 0x1f, RZ, 0xc0, !PT ;  /* 0x0000001ffcfc7812 */ /* 0x001fc800078ec0ff */
[----:B------:R-:W-:Y:S01]  /*39d0*/  @P3 LEA.HI.SX32 R248, R2, R252, 0x1d ;  /* 0x000000fc02f83211 */ /* 0x000fe200078feaff */
[----:B------:R0:W-:Y:S01]  /*39e0*/  STL [R1+0x28], R252 ;  /* 0x000028fc01007387 */ /* 0x0001e20000100800 */
[----:B------:R-:W1:Y:S03]  /*39f0*/  @P3 LDC.64 R2, c[0x0][0x390] ;  /* 0x0000e400ff023b82 */ /* 0x000e660000000a00 */
[----:B------:R-:W5:Y:S01]  /*3a00*/  LDL.LU R0, [R1+0x1c0] ;  /* 0x0001c00001007983 */ /* 0x000f620000300800 */
        /* <DEDUP_REMOVED lines=19> */
[----:B------:R0:W-:Y:S01]  /*3b40*/  STL [R1], RZ ;  /* 0x000000ff01007387 */ /* 0x0001e20000100800 */
[----:B-----5:R-:W-:Y:S01]  /*3b50*/  LOP3.LUT P1, RZ, R206, 0xff, RZ, 0xc0, !PT ;  /* 0x000000ffceff7812 */ /* 0x020fe2000782c0ff */
[----:B------:R-:W-:-:S12]  /*3b60*/  BSSY.RECONVERGENT B3, `(.L_x_11933) ;  /* 0x0000010000037945 */ /* 0x000fd80003800200 */
[----:B0-----:R-:W-:Y:S05]  /*3b70*/  @!P1 BRA `(.L_x_11934) ;  /* 0x0000000000389947 */ /* 0x001fea0003800000 */
[----:B------:R0:W-:Y:S01]  /*3b80*/  STL [R1+0x1c4], R3 ;  /* 0x0001c40301007387 */ /* 0x0001e20000100800 */
[----:B------:R-:W-:-:S03]  /*3b90*/  ISETP.GT.AND P0, PT, R250, RZ, PT ;  /* 0x000000fffa00720c */ /* 0x000fc60003f04270 */
[----:B------:R1:W-:Y:S01]  /*3ba0*/  STL [R1+0x1c0], R2 ;  /* 0x0001c00201007387 */ /* 0x0003e20000100800 */
[----:B0-----:R-:W-:-:S04]  /*3bb0*/  FFMA.FTZ R3, R0, R4, R5 ;  /* 0x0000000400037223 */ /* 0x001fc80000010005 */
[----:B-1----:R-:W-:-:S04]  /*3bc0*/  FADD.FTZ R2, R239, -R3 ;  /* 0x80000003ef027221 */ /* 0x002fc80000010000 */
[----:B------:R-:W-:-:S05]  /*3bd0*/  FMUL.FTZ R2, R249, R2 ;  /* 0x00000002f9027220 */ /* 0x000fca0000410000 */
[----:B------:R-:W-:-:S05]  /*3be0*/  FSEL R2, R2, RZ, P0 ;  /* 0x000000ff02027208 */ /* 0x000fca0000000000 */
[----:B------:R-:W-:-:S04]  /*3bf0*/  FMUL.FTZ R2, R2, UR13 ;  /* 0x0000000d02027c20 */ /* 0x000fc80008410000 */
[----:B------:R-:W-:Y:S01]  /*3c00*/  FMUL.FTZ R3, R2, UR12 ;  /* 0x0000000c02037c20 */ /* 0x000fe20008410000 */
[----:B------:R-:W-:-:S05]  /*3c10*/  SHF.L.U32 R2, R164, 0x10, RZ ;  /* 0x00000010a4027819 */ /* 0x000fca00000006ff */
[----:B------:R-:W-:Y:S02]  /*3c20*/  FMUL.FTZ R2, R2, R3 ;  /* 0x0000000302027220 */ /* 0x000fe40000410000 */
[----:B------:R0:W5:Y:S04]  /*3c30*/  LDL.LU R3, [R1+0x1c4] ;  /* 0x0001c40001037983 */ /* 0x0001680000300800 */
[----:B------:R1:W-:Y:S04]  /*3c40*/  STL [R1], R2 ;  /* 0x0000000201007387 */ /* 0x0003e80000100800 */
[----:B-1----:R0:W5:Y:S02]  /*3c50*/  LDL.LU R2, [R1+0x1c0] ;  /* 0x0001c00001027983 */ /* 0x0021640000300800 */
.L_x_11934:
[----:B------:R-:W-:Y:S05]  /*3c60*/  BSYNC.RECONVERGENT B3 ;  /* 0x0000000000037941 */ /* 0x000fea0003800200 */
.L_x_11933:
[----:B------:R1:W-:Y:S04]  /*3c70*/  STL [R1+0x1c8], R6 ;  /* 0x0001c80601007387 */ /* 0x0003e80000100800 */
[----:B-1----:R-:W2:Y:S01]  /*3c80*/  LDL.LU R6, [R1] ;  /* 0x0000000001067983 */ /* 0x002ea20000300800 */
[----:B------:R-:W-:-:S03]  /*3c90*/  ISETP.GT.AND P0, PT, R250, RZ, PT ;  /* 0x000000fffa00720c */ /* 0x000fc60003f04270 */
[----:B-----5:R1:W-:Y:S04]  /*3ca0*/  STL [R1+0x1c4], R3 ;  /* 0x0001c40301007387 */ /* 0x0203e80000100800 */
[----:B------:R3:W-:Y:S01]  /*3cb0*/  STL [R1+0x1c0], R2 ;  /* 0x0001c00201007387 */ /* 0x0007e20000100800 */
[----:B--2---:R-:W-:Y:S01]  /*3cc0*/  FADD.FTZ R160, R160, R6 ;  /* 0x00000006a0a07221 */ /* 0x004fe20000010000 */
[----:B------:R-:W-:-:S04]  /*3cd0*/  FFMA.FTZ R6, R0, R4, R5 ;  /* 0x0000000400067223 */ /* 0x000fc80000010005 */
[----:B------:R-:W-:-:S04]  /*3ce0*/  FADD.FTZ R6, R239, -R6 ;  /* 0x80000006ef067221 */ /* 0x000fc80000010000 */
[----:B------:R-:W-:-:S05]  /*3cf0*/  FMUL.FTZ R6, R249, R6 ;  /* 0x00000006f9067220 */ /* 0x000fca0000410000 */
[----:B------:R-:W-:-:S05]  /*3d00*/  FSEL R6, R6, RZ, P0 ;  /* 0x000000ff06067208 */ /* 0x000fca0000000000 */
[----:B------:R-:W-:-:S04]  /*3d10*/  FMUL.FTZ R6, R6, UR13 ;  /* 0x0000000d06067c20 */ /* 0x000fc80008410000 */
[----:B------:R-:W-:-:S04]  /*3d20*/  FMUL.FTZ R6, R6, UR12 ;  /* 0x0000000c06067c20 */ /* 0x000fc80008410000 */
[----:B------:R-:W-:-:S05]  /*3d30*/  FMUL.FTZ R6, R68, R6 ;  /* 0x0000000644067220 */ /* 0x000fca0000410000 */
[----:B------:R-:W-:-:S04]  /*3d40*/  FSEL R6, R6, RZ, P1 ;  /* 0x000000ff06067208 */ /* 0x000fc80000800000 */
[----:B-1----:R-:W-:Y:S02]  /*3d50*/  F2FP.BF16.F32.PACK_AB R3, RZ, R6 ;  /* 0x00000006ff03723e */ /* 0x002fe400000010ff */
[----:B------:R1:W5:Y:S02]  /*3d60*/  LDL.LU R6, [R1+0x1c8] ;  /* 0x0001c80001067983 */ /* 0x0003640000300800 */
[----:B---3--:R-:W-:Y:S02]  /*3d70*/  PRMT R2, R3, 0x7610, R2 ;  /* 0x0000761003027816 */ /* 0x008fe40000000002 */
[----:B------:R1:W5:Y:S02]  /*3d80*/  LDL.LU R3, [R1+0x1c4] ;  /* 0x0001c40001037983 */ /* 0x0003640000300800 */
[----:B------:R-:W-:Y:S02]  /*3d90*/  PRMT R168, R2, 0x7610, R168 ;  /* 0x0000761002a87816 */ /* 0x000fe400000000a8 */
[----:B------:R1:W5:Y:S05]  /*3da0*/  LDL.LU R2, [R1+0x1c0] ;  /* 0x0001c00001027983 */ /* 0x00036a0000300800 */
.L_x_11932:
[----:B------:R-:W-:Y:S05]  /*3db0*/  BSYNC.RECONVERGENT B2 ;  /* 0x0000000000027941 */ /* 0x000fea0003800200 */
.L_x_11931:
[----:B------:R-:W-:Y:S04]  /*3dc0*/  BSSY.RECONVERGENT B2, `(.L_x_11935) ;  /* 0x000002a000027945 */ /* 0x000fe80003800200 */
[----:B------:R-:W-:Y:S05]  /*3dd0*/  @!P3 BRA `(.L_x_11936) ;  /* 0x0000000000a0b947 */ /* 0x000fea0003800000 */
[----:B------:R2:W-:Y:S01]  /*3de0*/  STL [R1], RZ ;  /* 0x000000ff01007387 */ /* 0x0005e20000100800 */
[----:B-----5:R-:W-:Y:S01]  /*3df0*/  LOP3.LUT P0, RZ, R206, 0xff00, RZ, 0xc0, !PT ;  /* 0x0000ff00ceff7812 */ /* 0x020fe2000780c0ff */
[----:B------:R-:W-:-:S12]  /*3e00*/  BSSY.RECONVERGENT B3, `(.L_x_11937) ;  /* 0x0000011000037945 */ /* 0x000fd80003800200 */
[----:B--2---:R-:W-:Y:S05]  /*3e10*/  @!P0 BRA `(.L_x_11938) ;  /* 0x00000000003c8947 */ /* 0x004fea0003800000 */
[----:B------:R2:W-:Y:S01]  /*3e20*/  STL [R1+0x1c4], R2 ;  /* 0x0001c40201007387 */ /* 0x0005e20000100800 */
[----:B------:R-:W-:-:S03]  /*3e30*/  ISETP.GT.AND P1, PT, R250, RZ, PT ;  /* 0x000000fffa00720c */ /* 0x000fc60003f24270 */
[----:B------:R3:W-:Y:S01]  /*3e40*/  STL [R1+0x1c0], R0 ;  /* 0x0001c00001007387 */ /* 0x0007e20000100800 */
[----:B--2---:R-:W-:-:S04]  /*3e50*/  FFMA.FTZ R2, R246, R4, R5 ;  /* 0x00000004f6027223 */ /* 0x004fc80000010005 */
[----:B------:R-:W-:Y:S01]  /*3e60*/  FADD.FTZ R2, R193, -R2 ;  /* 0x80000002c1027221 */ /* 0x000fe20000010000 */
[----:B---3--:R-:W-:-:S03]  /*3e70*/  PRMT R0, R164, 0x7632, R0 ;  /* 0x00007632a4007816 */ /* 0x008fc60000000000 */
[----:B------:R-:W-:Y:S01]  /*3e80*/  FMUL.FTZ R2, R249, R2 ;  /* 0x00000002f9027220 */ /* 0x000fe20000410000 */
[----:B------:R-:W-:-:S04]  /*3e90*/  SHF.L.U32 R0, R0, 0x10, RZ ;  /* 0x0000001000007819 */ /* 0x000fc800000006ff */
[----:B------:R-:W-:-:S05]  /*3ea0*/  FSEL R2, R2, RZ, P1 ;  /* 0x000000ff02027208 */ /* 0x000fca0000800000 */
[----:B------:R-:W-:-:S04]  /*3eb0*/  FMUL.FTZ R2, R2, UR13 ;  /* 0x0000000d02027c20 */ /* 0x000fc80008410000 */
[----:B------:R-:W-:-:S04]  /*3ec0*/  FMUL.FTZ R2, R2, UR12 ;  /* 0x0000000c02027c20 */ /* 0x000fc80008410000 */
[----:B------:R-:W-:Y:S02]  /*3ed0*/  FMUL.FTZ R0, R0, R2 ;  /* 0x0000000200007220 */ /* 0x000fe40000410000 */
[----:B------:R2:W5:Y:S04]  /*3ee0*/  LDL.LU R2, [R1+0x1c4] ;  /* 0x0001c40001027983 */ /* 0x0005680000300800 */
[----:B------:R3:W-:Y:S04]  /*3ef0*/  STL [R1], R0 ;  /* 0x0000000001007387 */ /* 0x0007e80000100800 */
[----:B---3--:R2:W5:Y:S02]  /*3f00*/  LDL.LU R0, [R1+0x1c0] ;  /* 0x0001c00001007983 */ /* 0x0085640000300800 */
.L_x_11938:
[----:B------:R-:W-:Y:S05]  /*3f10*/  BSYNC.RECONVERGENT B3 ;  /* 0x0000000000037941 */ /* 0x000fea0003800200 */
.L_x_11937:
[----:B------:R3:W-:Y:S04]  /*3f20*/  STL [R1+0x1c8], R3 ;  /* 0x0001c80301007387 */ /* 0x0007e80000100800 */
[----:B---3--:R-:W3:Y:S01]  /*3f30*/  LDL.LU R3, [R1] ;  /* 0x0000000001037983 */ /* 0x008ee20000300800 */
[----:B------:R-:W-:-:S03]  /*3f40*/  ISETP.GT.AND P1, PT, R250, RZ, PT ;  /* 0x000000fffa00720c */ /* 0x000fc60003f24270 */
[----:B-----5:R4:W-:Y:S04]  /*3f50*/  STL [R1+0x1c4], R2 ;  /* 0x0001c40201007387 */ /* 0x0209e80000100800 */
[----:B------:R0:W-:Y:S01]  /*3f60*/  STL [R1+0x1c0], R0 ;  /* 0x0001c00001007387 */ /* 0x0001e20000100800 */
[----:B---3--:R-:W-:Y:S01]  /*3f70*/  FADD.FTZ R161, R161, R3 ;  /* 0x00000003a1a17221 */ /* 0x008fe20000010000 */
        /* <DEDUP_REMOVED lines=8> */
[----:B----4-:R-:W-:Y:S02]  /*4000*/  F2FP.BF16.F32.PACK_AB R2, RZ, R3 ;  /* 0x00000003ff02723e */ /* 0x010fe400000010ff */
[----:B------:R3:W5:Y:S02]  /*4010*/  LDL.LU R3, [R1+0x1c8] ;  /* 0x0001c80001037983 */ /* 0x0007640000300800 */
[----:B0-----:R-:W-:Y:S02]  /*4020*/  PRMT R0, R2, 0x7610, R0 ;  /* 0x0000761002007816 */ /* 0x001fe40000000000 */
[----:B------:R3:W5:Y:S02]  /*4030*/  LDL.LU R2, [R1+0x1c4] ;  /* 0x0001c40001027983 */ /* 0x0007640000300800 */
[----:B------:R-:W-:Y:S02]  /*4040*/  PRMT R168, R168, 0x5410, R0 ;  /* 0x00005410a8a87816 */ /* 0x000fe40000000000 */
[----:B------:R3:W5:Y:S05]  /*4050*/  LDL.LU R0, [R1+0x1c0] ;  /* 0x0001c00001007983 */ /* 0x00076a0000300800 */
.L_x_11936:
[----:B------:R-:W-:Y:S05]  /*4060*/  BSYNC.RECONVERGENT B2 ;  /* 0x0000000000027941 */ /* 0x000fea0003800200 */
.L_x_11935:
[----:B------:R-:W-:Y:S04]  /*4070*/  BSSY.RECONVERGENT B2, `(.L_x_11939) ;  /* 0x0000029000027945 */ /* 0x000fe80003800200 */
[----:B------:R-:W-:Y:S05]  /*4080*/  @!P3 BRA `(.L_x_11940) ;  /* 0x00000000009cb947 */ /* 0x000fea0003800000 */
[----:B------:R4:W-:Y:S01]  /*4090*/  STL [R1], RZ ;  /* 0x000000ff01007387 */ /* 0x0009e20000100800 */
[----:B-----5:R-:W-:Y:S01]  /*40a0*/  LOP3.LUT P0, RZ, R206, 0xff0000, RZ, 0xc0, !PT ;  /* 0x00ff0000ceff7812 */ /* 0x020fe2000780c0ff */
[----:B------:R-:W-:-:S12]  /*40b0*/  BSSY.RECONVERGENT B3, `(.L_x_11941) ;  /* 0x0000010000037945 */ /* 0x000fd80003800200 */
[----:B----4-:R-:W-:Y:S05]  /*40c0*/  @!P0 BRA `(.L_x_11942) ;  /* 0x0000000000388947 */ /* 0x010fea0003800000 */
[----:B------:R4:W-:Y:S01]  /*40d0*/  STL [R1+0x1c4], R2 ;  /* 0x0001c40201007387 */ /* 0x0009e20000100800 */
[----:B------:R-:W-:-:S03]  /*40e0*/  ISETP.GT.AND P1, PT, R250, RZ, PT ;  /* 0x000000fffa00720c */ /* 0x000fc60003f24270 */
[----:B------:R0:W-:Y:S01]  /*40f0*/  STL [R1+0x1c0], R0 ;  /* 0x0001c00001007387 */ /* 0x0001e20000100800 */
[----:B----4-:R-:W-:-:S04]  /*4100*/  FFMA.FTZ R2, R245, R4, R5 ;  /* 0x00000004f5027223 */ /* 0x010fc80000010005 */
[----:B0-----:R-:W-:-:S04]  /*4110*/  FADD.FTZ R0, R238, -R2 ;  /* 0x80000002ee007221 */ /* 0x001fc80000010000 */
        /* <DEDUP_REMOVED lines=8> */
[----:B0-----:R4:W5:Y:S02]  /*41a0*/  LDL.LU R0, [R1+0x1c0] ;  /* 0x0001c00001007983 */ /* 0x0019640000300800 */
.L_x_11942:
[----:B------:R-:W-:Y:S05]  /*41b0*/  BSYNC.RECONVERGENT B3 ;  /* 0x0000000000037941 */ /* 0x000fea0003800200 */
.L_x_11941:
[----:B------:R0:W-:Y:S04]  /*41c0*/  STL [R1+0x1c8], R3 ;  /* 0x0001c80301007387 */ /* 0x0001e80000100800 */
[----:B0-----:R-:W2:Y:S01]  /*41d0*/  LDL.LU R3, [R1] ;  /* 0x0000000001037983 */ /* 0x001ea20000300800 */
        /* <DEDUP_REMOVED lines=12> */
[----:B0-----:R-:W-:Y:S02]  /*42a0*/  F2FP.BF16.F32.PACK_AB R2, RZ, R3 ;  /* 0x00000003ff02723e */ /* 0x001fe400000010ff */
[----:B------:R0:W5:Y:S02]  /*42b0*/  LDL.LU R3, [R1+0x1c8] ;  /* 0x0001c80001037983 */ /* 0x0001640000300800 */
[----:B-1----:R-:W-:Y:S02]  /*42c0*/  PRMT R0, R2, 0x7610, R0 ;  /* 0x0000761002007816 */ /* 0x002fe40000000000 */
[----:B------:R0:W5:Y:S02]  /*42d0*/  LDL.LU R2, [R1+0x1c4] ;  /* 0x0001c40001027983 */ /* 0x0001640000300800 */
[----:B------:R-:W-:Y:S02]  /*42e0*/  PRMT R169, R0, 0x7610, R169 ;  /* 0x0000761000a97816 */ /* 0x000fe400000000a9 */
[----:B------:R0:W5:Y:S05]  /*42f0*/  LDL.LU R0, [R1+0x1c0] ;  /* 0x0001c00001007983 */ /* 0x00016a0000300800 */
.L_x_11940:
[----:B------:R-:W-:Y:S05]  /*4300*/  BSYNC.RECONVERGENT B2 ;  /* 0x0000000000027941 */ /* 0x000fea0003800200 */
.L_x_11939:
        /* <DEDUP_REMOVED lines=10> */
[----:B------:R-:W-:Y:S01]  /*43b0*/  FADD.FTZ R2, R192, -R2 ;  /* 0x80000002c0027221 */ /* 0x000fe20000010000 */
[----:B-1----:R-:W-:-:S03]  /*43c0*/  PRMT R0, R165, 0x7632, R0 ;  /* 0x00007632a5007816 */ /* 0x002fc60000000000 */
        /* <DEDUP_REMOVED lines=8> */
[----:B-1----:R0:W5:Y:S02]  /*4450*/  LDL.LU R0, [R1+0x1c0] ;  /* 0x0001c00001007983 */ /* 0x0021640000300800 */
.L_x_11946:
[----:B------:R-:W-:Y:S05]  /*4460*/  BSYNC.RECONVERGENT B3 ;  /* 0x0000000000037941 */ /* 0x000fea0003800200 */
.L_x_11945:
        /* <DEDUP_REMOVED lines=20> */
.L_x_11944:
[----:B------:R-:W-:Y:S05]  /*45b0*/  BSYNC.RECONVERGENT B2 ;  /* 0x0000000000027941 */ /* 0x000fea0003800200 */
.L_x_11943:
        /* <DEDUP_REMOVED lines=20> */
.L_x_11950:
[----:B------:R-:W-:Y:S05]  /*4700*/  BSYNC.RECONVERGENT B3 ;  /* 0x0000000000037941 */ /* 0x000fea0003800200 */
.L_x_11949:
        /* <DEDUP_REMOVED lines=20> */
.L_x_11948:
[----:B------:R-:W-:Y:S05]  /*4850*/  BSYNC.RECONVERGENT B2 ;  /* 0x0000000000027941 */ /* 0x000fea0003800200 */
.L_x_11947:
        /* <DEDUP_REMOVED lines=21> */
.L_x_11954:
[----:B------:R-:W-:Y:S05]  /*49b0*/  BSYNC.RECONVERGENT B3 ;  /* 0x0000000000037941 */ /* 0x000fea0003800200 */
.L_x_11953:
        /* <DEDUP_REMOVED lines=20> */
.L_x_11952:
[----:B------:R-:W-:Y:S05]  /*4b00*/  BSYNC.RECONVERGENT B2 ;  /* 0x0000000000027941 */ /* 0x000fea0003800200 */
.L_x_11951:
        /* <DEDUP_REMOVED lines=20> */
.L_x_11958:
[----:B------:R-:W-:Y:S05]  /*4c50*/  BSYNC.RECONVERGENT B3 ;  /* 0x0000000000037941 */ /* 0x000fea0003800200 */
.L_x_11957:
        /* <DEDUP_REMOVED lines=20> */
.L_x_11956:
[----:B------:R-:W-:Y:S05]  /*4da0*/  BSYNC.RECONVERGENT B2 ;  /* 0x0000000000027941 */ /* 0x000fea0003800200 */
.L_x_11955:
        /* <DEDUP_REMOVED lines=16> */
.L_x_11961:
[----:B------:R-:W-:Y:S05]  /*4eb0*/  BSYNC.RECONVERGENT B2 ;  /* 0x0000000000027941 */ /* 0x000fea0003800200 */
.L_x_11960:
        /* <DEDUP_REMOVED lines=13> */
.L_x_11930:
        /* <DEDUP_REMOVED lines=15> */
.L_x_11965:
[----:B------:R-:W-:Y:S05]  /*5080*/  BSYNC.RECONVERGENT B3 ;  /* 0x0000000000037941 */ /* 0x000fea0003800200 */
.L_x_11964:
        /* <DEDUP_REMOVED lines=12> */
.L_x_11963:
[----:B------:R-:W-:Y:S05]  /*5150*/  BSYNC.RECONVERGENT B2 ;  /* 0x0000000000027941 */ /* 0x000fea0003800200 */
.L_x_11962:
        /* <DEDUP_REMOVED lines=16> */
.L_x_11969:
[----:B------:R-:W-:Y:S05]  /*5260*/  BSYNC.RECONVERGENT B3 ;  /* 0x0000000000037941 */ /* 0x000fea0003800200 */
.L_x_11968:
        /* <DEDUP_REMOVED lines=12> */
.L_x_11967:
[----:B------:R-:W-:Y:S05]  /*5330*/  BSYNC.RECONVERGENT B2 ;  /* 0x0000000000027941 */ /* 0x000fea0003800200 */
.L_x_11966:
        /* <DEDUP_REMOVED lines=15> */
.L_x_11973:
[----:B------:R-:W-:Y:S05]  /*5430*/  BSYNC.RECONVERGENT B3 ;  /* 0x0000000000037941 */ /* 0x000fea0003800200 */
.L_x_11972:
        /* <DEDUP_REMOVED lines=12> */
.L_x_11971:
[----:B------:R-:W-:Y:S05]  /*5500*/  BSYNC.RECONVERGENT B2 ;  /* 0x0000000000027941 */ /* 0x000fea0003800200 */
.L_x_11970:
        /* <DEDUP_REMOVED lines=16> */
.L_x_11977:
[----:B------:R-:W-:Y:S05]  /*5610*/  BSYNC.RECONVERGENT B3 ;  /* 0x0000000000037941 */ /* 0x000fea0003800200 */
.L_x_11976:
        /* <DEDUP_REMOVED lines=12> */
.L_x_11975:
[----:B------:R-:W-:Y:S05]  /*56e0*/  BSYNC.RECONVERGENT B2 ;  /* 0x0000000000027941 */ /* 0x000fea0003800200 */
.L_x_11974:
        /* <DEDUP_REMOVED lines=15> */
.L_x_11981:
[----:B------:R-:W-:Y:S05]  /*57e0*/  BSYNC.RECONVERGENT B3 ;  /* 0x0000000000037941 */ /* 0x000fea0003800200 */
.L_x_11980:
        /* <DEDUP_REMOVED lines=12> */
.L_x_11979:
[----:B------:R-:W-:Y:S05]  /*58b0*/  BSYNC.RECONVERGENT B2 ;  /* 0x0000000000027941 */ /* 0x000fea0003800200 */
.L_x_11978:
        /* <DEDUP_REMOVED lines=16> */
.L_x_11985:
[----:B------:R-:W-:Y:S05]  /*59c0*/  BSYNC.RECONVERGENT B3 ;  /* 0x0000000000037941 */ /* 0x000fea0003800200 */
.L_x_11984:
        /* <DEDUP_REMOVED lines=12> */
.L_x_11983:
[----:B------:R-:W-:Y:S05]  /*5a90*/  BSYNC.RECONVERGENT B2 ;  /* 0x0000000000027941 */ /* 0x000fea0003800200 */
.L_x_11982:
        /* <DEDUP_REMOVED lines=15> */
.L_x_11989:
[----:B------:R-:W-:Y:S05]  /*5b90*/  BSYNC.RECONVERGENT B3 ;  /* 0x0000000000037941 */ /* 0x000fea0003800200 */
.L_x_11988:
        /* <DEDUP_REMOVED lines=12> */
.L_x_11987:
[----:B------:R-:W-:Y:S05]  /*5c60*/  BSYNC.RECONVERGENT B2 ;  /* 0x0000000000027941 */ /* 0x000fea0003800200 */
.L_x_11986:
[-CC-:B------:R-:W-:Y:S01]  /*5c70*/  FFMA.FTZ R173, R241, R4.reuse, R5.reuse ;  /* 0x00000004f1ad7223 */ /* 0x180fe20000010005 */
[-CC-:B------:R-:W-:Y:S01]  /*5c80*/  FFMA.FTZ R172, R242, R4.reuse, R5.reuse ;  /* 0x00000004f2ac7223 */ /* 0x180fe20000010005 */
[-C--:B------:R-:W-:Y:S01]  /*5c90*/  FFMA.FTZ R174, R245, R4.reuse, R5 ;  /* 0x00000004f5ae7223 */ /* 0x080fe20000010005 */
[----:B------:R-:W-:Y:S01]  /*5ca0*/  ISETP.GT.AND P0, PT, R250, RZ, PT ;  /* 0x000000fffa00720c */ /* 0x000fe20003f04270 */
[----:B------:R-:W-:Y:S01]  /*5cb0*/  FADD.FTZ R179, R236, -R173 ;  /* 0x800000adecb37221 */ /* 0x000fe20000010000 */
[-CC-:B------:R-:W-:Y:S01]  /*5cc0*/  FFMA.FTZ R173, R244, R4.reuse, R5.reuse ;  /* 0x00000004f4ad7223 */ /* 0x180fe20000010005 */
[----:B------:R-:W-:Y:S01]  /*5cd0*/  FADD.FTZ R176, R191, -R172 ;  /* 0x800000acbfb07221 */ /* 0x000fe20000010000 */
[-C--:B------:R-:W-:Y:S01]  /*5ce0*/  FFMA.FTZ R175, R246, R4.reuse, R5 ;  /* 0x00000004f6af7223 */ /* 0x080fe20000010005 */
[----:B------:R-:W-:Y:S01]  /*5cf0*/  FMUL.FTZ R179, R249, R179 ;  /* 0x000000b3f9b37220 */ /* 0x000fe20000410000 */
[----:B------:R-:W-:Y:S01]  /*5d00*/  FADD.FTZ R173, R192, -R173 ;  /* 0x800000adc0ad7221 */ /* 0x000fe20000010000 */
[----:B------:R-:W-:Y:S01]  /*5d10*/  STL [R1+0x1c4], R3 ;  /* 0x0001c40301007387 */ /* 0x000fe20000100800 */
[-CC-:B------:R-:W-:Y:S01]  /*5d20*/  FFMA.FTZ R172, R243, R4.reuse, R5.reuse ;  /* 0x00000004f3ac7223 */ /* 0x180fe20000010005 */
[----:B------:R-:W-:Y:S01]  /*5d30*/  FADD.FTZ R174, R238, -R174 ;  /* 0x800000aeeeae7221 */ /* 0x000fe20000010000 */
[-CC-:B-----5:R-:W-:Y:S01]  /*5d40*/  FFMA.FTZ R178, R0, R4.reuse, R5.reuse ;  /* 0x0000000400b27223 */ /* 0x1a0fe20000010005 */
[----:B------:R0:W-:Y:S01]  /*5d50*/  STL [R1+0x1c0], R2 ;  /* 0x0001c00201007387 */ /* 0x0001e20000100800 */
[----:B------:R-:W-:Y:S01]  /*5d60*/  FFMA.FTZ R177, R240, R4, R5 ;  /* 0x00000004f0b17223 */ /* 0x000fe20000010005 */
[----:B------:R-:W-:Y:S01]  /*5d70*/  FADD.FTZ R175, R193, -R175 ;  /* 0x800000afc1af7221 */ /* 0x000fe20000010000 */
[C---:B------:R-:W-:Y:S01]  /*5d80*/  FMUL.FTZ R176, R249.reuse, R176 ;  /* 0x000000b0f9b07220 */ /* 0x040fe20000410000 */
[----:B------:R-:W-:Y:S01]  /*5d90*/  FMUL.FTZ R173, R249, R173 ;  /* 0x000000adf9ad7220 */ /* 0x000fe20000410000 */
[----:B------:R-:W-:Y:S01]  /*5da0*/  FADD.FTZ R172, R237, -R172 ;  /* 0x800000acedac7221 */ /* 0x000fe20000010000 */
[----:B------:R-:W-:Y:S01]  /*5db0*/  FMUL.FTZ R174, R249, R174 ;  /* 0x000000aef9ae7220 */ /* 0x000fe20000410000 */
[----:B------:R-:W-:Y:S01]  /*5dc0*/  FADD.FTZ R178, R239, -R178 ;  /* 0x800000b2efb27221 */ /* 0x000fe20000010000 */
[----:B------:R-:W-:Y:S01]  /*5dd0*/  FADD.FTZ R177, R190, -R177 ;  /* 0x800000b1beb17221 */ /* 0x000fe20000010000 */
[----:B------:R-:W-:Y:S01]  /*5de0*/  FMUL.FTZ R175, R249, R175 ;  /* 0x000000aff9af7220 */ /* 0x000fe20000410000 */
[----:B0-----:R-:W-:Y:S01]  /*5df0*/  FSEL R2, R179, RZ, P0 ;  /* 0x000000ffb3027208 */ /* 0x001fe20000000000 */
[C---:B------:R-:W-:Y:S01]  /*5e00*/  FMUL.FTZ R172, R249.reuse, R172 ;  /* 0x000000acf9ac7220 */ /* 0x040fe20000410000 */
[----:B------:R-:W-:Y:S01]  /*5e10*/  FSEL R3, R176, RZ, P0 ;  /* 0x000000ffb0037208 */ /* 0x000fe20000000000 */
[C---:B------:R-:W-:Y:S01]  /*5e20*/  FMUL.FTZ R178, R249.reuse, R178 ;  /* 0x000000b2f9b27220 */ /* 0x040fe20000410000 */
[----:B------:R-:W-:Y:S01]  /*5e30*/  FSEL R174, R174, RZ, P0 ;  /* 0x000000ffaeae7208 */ /* 0x000fe20000000000 */
[----:B------:R0:W-:Y:S01]  /*5e40*/  STL [R1+0x24], R2 ;  /* 0x0000240201007387 */ /* 0x0001e20000100800 */
[----:B------:R-:W-:Y:S01]  /*5e50*/  FMUL.FTZ R177, R249, R177 ;  /* 0x000000b1f9b17220 */ /* 0x000fe20000410000 */
[----:B------:R-:W-:-:S02]  /*5e60*/  FSEL R176, R172, RZ, P0 ;  /* 0x000000ffacb07208 */ /* 0x000fc40000000000 */
[----:B------:R1:W-:Y:S01]  /*5e70*/  STL [R1+0x20], R3 ;  /* 0x0000200301007387 */ /* 0x0003e20000100800 */
[----:B------:R-:W-:Y:S02]  /*5e80*/  FSEL R172, R178, RZ, P0 ;  /* 0x000000ffb2ac7208 */ /* 0x000fe40000000000 */
[----:B------:R-:W-:Y:S02]  /*5e90*/  FSEL R179, R177, RZ, P0 ;  /* 0x000000ffb1b37208 */ /* 0x000fe40000000000 */
[----:B0-----:R-:W-:Y:S02]  /*5ea0*/  FSEL R2, R173, RZ, P0 ;  /* 0x000000ffad027208 */ /* 0x001fe40000000000 */
[----:B------:R-:W-:-:S03]  /*5eb0*/  FSEL R173, R175, RZ, P0 ;  /* 0x000000ffafad7208 */ /* 0x000fc60000000000 */
[----:B------:R0:W-:Y:S01]  /*5ec0*/  STL [R1+0xc], R2 ;  /* 0x00000c0201007387 */ /* 0x0001e20000100800 */
[----:B------:R-:W-:-:S03]  /*5ed0*/  MOV R177, R3 ;  /* 0x0000000300b17202 */ /* 0x000fc60000000f00 */
[----:B------:R2:W-:Y:S01]  /*5ee0*/  STL [R1+0x8], R174 ;  /* 0x000008ae01007387 */ /* 0x0005e20000100800 */
[----:B------:R-:W-:-:S03]  /*5ef0*/  MOV R175, R2 ;  /* 0x0000000200af7202 */ /* 0x000fc60000000f00 */
[----:B------:R2:W5:Y:S04]  /*5f00*/  LDL R178, [R1+0x24] ;  /* 0x0000240001b27983 */ /* 0x0005680000100800 */
[----:B------:R2:W-:Y:S04]  /*5f10*/  STL [R1], R173 ;  /* 0x000000ad01007387 */ /* 0x0005e80000100800 */
[----:B-1----:R2:W5:Y:S04]  /*5f20*/  LDL.LU R3, [R1+0x1c4] ;  /* 0x0001c40001037983 */ /* 0x0025680000300800 */
[----:B0-----:R2:W5:Y:S01]  /*5f30*/  LDL.LU R2, [R1+0x1c0] ;  /* 0x0001c00001027983 */ /* 0x0015620000300800 */
[----:B------:R-:W-:Y:S05]  /*5f40*/  @!P3 BRA `(.L_x_11959) ;  /* 0x000000180070b947 */ /* 0x000fea0003800000 */
[----:B--2---:R-:W2:Y:S01]  /*5f50*/  LDL.LU R173, [R1+0xc] ;  /* 0x00000c0001ad7983 */ /* 0x004ea20000300800 */
[----:B------:R-:W-:Y:S01]  /*5f60*/  ISETP.GE.U32.AND P0, PT, R206, RZ, PT ;  /* 0x000000ffce00720c */ /* 0x000fe20003f06070 */
[----:B------:R-:W-:Y:S02]  /*5f70*/  HFMA2 R175, -RZ, RZ, 0, 0 ;  /* 0x00000000ffaf7431 */ /* 0x000fe400000001ff */
[----:B------:R0:W5:Y:S01]  /*5f80*/  LDL.LU R177, [R1+0x20] ;  /* 0x0000200001b17983 */ /* 0x0001620000300800 */
[----:B------:R-:W-:-:S03]  /*5f90*/  ISETP.GE.U32.AND.EX P0, PT, R207, 0x1000000, PT, P0 ;  /* 0x01000000cf00780c */ /* 0x000fc60003f06100 */
[----:B-----5:R0:W5:Y:S10]  /*5fa0*/  LDL.LU R178, [R1+0x24] ;  /* 0x0000240001b27983 */ /* 0x0201740000300800 */
[----:B------:R-:W-:-:S04]  /*5fb0*/  @P0 PRMT R174, R167, 0x7632, R174 ;  /* 0x00007632a7ae0816 */ /* 0x000fc800000000ae */
[----:B------:R-:W-:Y:S02]  /*5fc0*/  @P0 SHF.L.U32 R174, R174, 0x10, RZ ;  /* 0x00000010aeae0819 */ /* 0x000fe400000006ff */
[----:B--2---:R-:W-:Y:S01]  /*5fd0*/  MOV R207, R173 ;  /* 0x000000ad00cf7202 */ /* 0x004fe20000000f00 */
[----:B------:R-:W-:-:S04]  /*5fe0*/  FMUL.FTZ R173, R179, UR13 ;  /* 0x0000000db3ad7c20 */ /* 0x000fc80008410000 */
[----:B------:R-:W-:-:S04]  /*5ff0*/  FMUL.FTZ R173, R173, UR12 ;  /* 0x0000000cadad7c20 */ /* 0x000fc80008410000 */
[-C--:B------:R-:W-:Y:S01]  /*6000*/  @P0 FMUL.FTZ R175, R174, R173.reuse ;  /* 0x000000adaeaf0220 */ /* 0x080fe20000410000 */
[----:B------:R-:W-:Y:S01]  /*6010*/  FMUL.FTZ R173, R75, R173 ;  /* 0x000000ad4bad7220 */ /* 0x000fe20000410000 */
[----:B------:R0:W5:Y:S02]  /*6020*/  LDL.LU R174, [R1+0x8] ;  /* 0x0000080001ae7983 */ /* 0x0001640000300800 */
[----:B------:R-:W-:Y:S01]  /*6030*/  FADD.FTZ R159, R159, R175 ;  /* 0x000000af9f9f7221 */ /* 0x000fe20000010000 */
[----:B------:R-:W-:Y:S02]  /*6040*/  MOV R175, R207 ;  /* 0x000000cf00af7202 */ /* 0x000fe40000000f00 */
[----:B------:R-:W-:-:S04]  /*6050*/  FSEL R173, R173, RZ, P0 ;  /* 0x000000ffadad7208 */ /* 0x000fc80000000000 */
[----:B------:R-:W-:-:S04]  /*6060*/  F2FP.BF16.F32.PACK_AB R173, RZ, R173 ;  /* 0x000000adffad723e */ /* 0x000fc800000010ff */
[----:B------:R-:W-:Y:S02]  /*6070*/  PRMT R171, R171, 0x5410, R173 ;  /* 0x00005410abab7816 */ /* 0x000fe400000000ad */
[----:B------:R0:W5:Y:S01]  /*6080*/  LDL.LU R173, [R1] ;  /* 0x0000000001ad7983 */ /* 0x0001620000300800 */
[----:B------:R-:W-:Y:S05]  /*6090*/  BRA `(.L_x_11959) ;  /* 0x00000018001c7947 */ /* 0x000fea0003800000 */
.L_x_11929:
[----:B------:R-:W-:Y:S02]  /*60a0*/  MOV R2, UR20 ;  /* 0x0000001400027c02 */ /* 0x000fe40008000f00 */
[----:B------:R-:W-:Y:S02]  /*60b0*/  MOV R252, UR21 ;  /* 0x0000001500fc7c02 */ /* 0x000fe40008000f00 */
[----:B------:R-:W-:-:S04]  /*60c0*/  ISETP.NE.U32.AND P0, PT, R2, RZ, PT ;  /* 0x000000ff0200720c */ /* 0x000fc80003f05070 */
[----:B------:R-:W-:-:S13]  /*60d0*/  ISETP.NE.AND.EX P0, PT, R252, RZ, PT, P0 ;  /* 0x000000fffc00720c */ /* 0x000fda0003f05300 */
[----:B------:R-:W-:Y:S05]  /*60e0*/  @P0 BRA `(.L_x_11990) ;  /* 0x0000000c00900947 */ /* 0x000fea0003800000 */
[----:B------:R-:W-:Y:S04]  /*60f0*/  BSSY.RECONVERGENT B2, `(.L_x_11991) ;  /* 0x000001c000027945 */ /* 0x000fe80003800200 */
[----:B------:R-:W-:Y:S05]  /*6100*/  @!P3 BRA `(.L_x_11992) ;  /* 0x000000000068b947 */ /* 0x000fea0003800000 */
[----:B------:R0:W-:Y:S01]  /*6110*/  STL [R1+0x1d0], R8 ;  /* 0x0001d00801007387 */ /* 0x0001e20000100800 */
[----:B-----5:R-:W-:-:S03]  /*6120*/  LOP3.LUT P0, RZ, R206, 0xff, RZ, 0xc0, !PT ;  /* 0x000000ffceff7812 */ /* 0x020fc6000780c0ff */
[----:B------:R1:W-:Y:S04]  /*6130*/  STL [R1+0x1cc], R7 ;  /* 0x0001cc0701007387 */ /* 0x0003e80000100800 */
[----:B------:R2:W-:Y:S01]  /*6140*/  STL [R1+0x1c8], R6 ;  /* 0x0001c80601007387 */ /* 0x0005e20000100800 */
[----:B0-----:R-:W-:-:S03]  /*6150*/  @P4 FFMA.FTZ R8, R0, R4, R5 ;  /* 0x0000000400084223 */ /* 0x001fc60000010005 */
[----:B------:R0:W-:Y:S01]  /*6160*/  STL [R1+0x1c4], R3 ;  /* 0x0001c40301007387 */ /* 0x0001e20000100800 */
[----:B-1----:R-:W-:Y:S01]  /*6170*/  @P4 FADD.FTZ R7, R239, -R8 ;  /* 0x80000008ef074221 */ /* 0x002fe20000010000 */
[----:B------:R-:W-:Y:S02]  /*6180*/  @P0 SHF.L.U32 R8, R164, 0x10, RZ ;  /* 0x00000010a4080819 */ /* 0x000fe400000006ff */
[----:B------:R1:W-:Y:S01]  /*6190*/  STL [R1+0x1c0], R2 ;  /* 0x0001c00201007387 */ /* 0x0003e20000100800 */
[----:B--2---:R-:W-:Y:S01]  /*61a0*/  MOV R6, R64 ;  /* 0x0000004000067202 */ /* 0x004fe20000000f00 */
[----:B------:R-:W-:Y:S01]  /*61b0*/  @P4 FFMA.FTZ R6, R249, R7, R64 ;  /* 0x00000007f9064223 */ /* 0x000fe20000010040 */
[----:B------:R-:W-:-:S03]  /*61c0*/  HFMA2 R7, -RZ, RZ, 0, 0 ;  /* 0x00000000ff077431 */ /* 0x000fc600000001ff */
[----:B------:R-:W-:-:S04]  /*61d0*/  FMUL.FTZ R6, R6, UR13 ;  /* 0x0000000d06067c20 */ /* 0x000fc80008410000 */
[----:B------:R-:W-:-:S04]  /*61e0*/  FMUL.FTZ R6, R6, UR12 ;  /* 0x0000000c06067c20 */ /* 0x000fc80008410000 */
[-C--:B------:R-:W-:Y:S01]  /*61f0*/  @P0 FMUL.FTZ R7, R8, R6.reuse ;  /* 0x0000000608070220 */ /* 0x080fe20000410000 */
[----:B------:R-:W-:Y:S01]  /*6200*/  FMUL.FTZ R6, R68, R6 ;  /* 0x0000000644067220 */ /* 0x000fe20000410000 */
[----:B------:R2:W5:Y:S02]  /*6210*/  LDL.LU R8, [R1+0x1d0] ;  /* 0x0001d00001087983 */ /* 0x0005640000300800 */
[----:B------:R-:W-:Y:S02]  /*6220*/  FADD.FTZ R160, R160, R7 ;  /* 0x00000007a0a07221 */ /* 0x000fe40000010000 */
[----:B------:R-:W-:Y:S01]  /*6230*/  FSEL R6, R6, RZ, P0 ;  /* 0x000000ff06067208 */ /* 0x000fe20000000000 */
[----:B------:R2:W5:Y:S03]  /*6240*/  LDL.LU R7, [R1+0x1cc] ;  /* 0x0001cc0001077983 */ /* 0x0005660000300800 */
[----:B0-----:R-:W-:-:S02]  /*6250*/  F2FP.BF16.F32.PACK_AB R3, RZ, R6 ;  /* 0x00000006ff03723e */ /* 0x001fc400000010ff */
[----:B------:R2:W5:Y:S02]  /*6260*/  LDL.LU R6, [R1+0x1c8] ;  /* 0x0001c80001067983 */ /* 0x0005640000300800 */
[----:B-1----:R-:W-:Y:S02]  /*6270*/  PRMT R2, R3, 0x7610, R2 ;  /* 0x0000761003027816 */ /* 0x002fe40000000002 */
[----:B------:R2:W5:Y:S02]  /*6280*/  LDL.LU R3, [R1+0x1c4] ;  /* 0x0001c40001037983 */ /* 0x0005640000300800 */
[----:B------:R-:W-:Y:S02]  /*6290*/  PRMT R168, R2, 0x7610, R168 ;  /* 0x0000761002a87816 */ /* 0x000fe400000000a8 */
[----:B------:R2:W5:Y:S05]  /*62a0*/  LDL.LU R2, [R1+0x1c0] ;  /* 0x0001c00001027983 */ /* 0x00056a0000300800 */
.L_x_11992:
[----:B------:R-:W-:Y:S05]  /*62b0*/  BSYNC.RECONVERGENT B2 ;  /* 0x0000000000027941 */ /* 0x000fea0003800200 */
.L_x_11991:
[----:B------:R-:W-:Y:S04]  /*62c0*/  BSSY.RECONVERGENT B2, `(.L_x_11993) ;  /* 0x000001d000027945 */ /* 0x000fe80003800200 */
[----:B------:R-:W-:Y:S05]  /*62d0*/  @!P3 BRA `(.L_x_11994) ;  /* 0x00000000006cb947 */ /* 0x000fea0003800000 */
[----:B-----5:R-:W-:Y:S01]  /*62e0*/  LOP3.LUT P0, RZ, R206, 0xff00, RZ, 0xc0, !PT ;  /* 0x0000ff00ceff7812 */ /* 0x020fe2000780c0ff */
[----:B------:R0:W-:Y:S04]  /*62f0*/  STL [R1+0x1d0], R7 ;  /* 0x0001d00701007387 */ /* 0x0001e80000100800 */
[----:B------:R1:W-:Y:S04]  /*6300*/  STL [R1+0x1cc], R6 ;  /* 0x0001cc0601007387 */ /* 0x0003e80000100800 */
[----:B------:R3:W-:Y:S01]  /*6310*/  STL [R1+0x1c8], R3 ;  /* 0x0001c80301007387 */ /* 0x0007e20000100800 */
[----:B0-----:R-:W-:-:S03]  /*6320*/  @P4 FFMA.FTZ R7, R246, R4, R5 ;  /* 0x00000004f6074223 */ /* 0x001fc60000010005 */
[----:B------:R0:W-:Y:S01]  /*6330*/  STL [R1+0x1c4], R2 ;  /* 0x0001c40201007387 */ /* 0x0001e20000100800 */
[----:B------:R-:W-:Y:S01]  /*6340*/  @P4 FADD.FTZ R7, R193, -R7 ;  /* 0x80000007c1074221 */ /* 0x000fe20000010000 */
[----:B-1----:R-:W-:Y:S02]  /*6350*/  @P0 PRMT R6, R164, 0x7632, R6 ;  /* 0x00007632a4060816 */ /* 0x002fe40000000006 */
[----:B------:R1:W-:Y:S01]  /*6360*/  STL [R1+0x1c0], R0 ;  /* 0x0001c00001007387 */ /* 0x0003e20000100800 */
[----:B---3--:R-:W-:Y:S01]  /*6370*/  MOV R3, R65 ;  /* 0x0000004100037202 */ /* 0x008fe20000000f00 */
[----:B------:R-:W-:Y:S01]  /*6380*/  @P4 FFMA.FTZ R3, R249, R7, R65 ;  /* 0x00000007f9034223 */ /* 0x000fe20000010041 */
[----:B------:R-:W-:Y:S01]  /*6390*/  @P0 SHF.L.U32 R7, R6, 0x10, RZ ;  /* 0x0000001006070819 */ /* 0x000fe200000006ff */
[----:B------:R-:W-:Y:S02]  /*63a0*/  HFMA2 R6, -RZ, RZ, 0, 0 ;  /* 0x00000000ff067431 */ /* 0x000fe400000001ff */
[----:B------:R-:W-:-:S04]  /*63b0*/  FMUL.FTZ R3, R3, UR13 ;  /* 0x0000000d03037c20 */ /* 0x000fc80008410000 */
[----:B------:R-:W-:-:S04]  /*63c0*/  FMUL.FTZ R3, R3, UR12 ;  /* 0x0000000c03037c20 */ /* 0x000fc80008410000 */
[----:B------:R-:W-:Y:S01]  /*63d0*/  @P0 FMUL.FTZ R6, R3, R7 ;  /* 0x0000000703060220 */ /* 0x000fe20000410000 */
        /* <DEDUP_REMOVED lines=11> */
.L_x_11994:
[----:B------:R-:W-:Y:S05]  /*6490*/  BSYNC.RECONVERGENT B2 ;  /* 0x0000000000027941 */ /* 0x000fea0003800200 */
.L_x_11993:
[----:B------:R-:W-:Y:S04]  /*64a0*/  BSSY.RECONVERGENT B2, `(.L_x_11995) ;  /* 0x000001c000027945 */ /* 0x000fe80003800200 */
[----:B------:R-:W-:Y:S05]  /*64b0*/  @!P3 BRA `(.L_x_11996) ;  /* 0x000000000068b947 */ /* 0x000fea0003800000 */
[----:B-----5:R0:W-:Y:S01]  /*64c0*/  STL [R1+0x1d0], R7 ;  /* 0x0001d00701007387 */ /* 0x0201e20000100800 */
[----:B------:R-:W-:-:S03]  /*64d0*/  LOP3.LUT P0, RZ, R206, 0xff0000, RZ, 0xc0, !PT ;  /* 0x00ff0000ceff7812 */ /* 0x000fc6000780c0ff */
[----:B------:R1:W-:Y:S04]  /*64e0*/  STL [R1+0x1cc], R6 ;  /* 0x0001cc0601007387 */ /* 0x0003e80000100800 */
[----:B------:R4:W-:Y:S01]  /*64f0*/  STL [R1+0x1c8], R3 ;  /* 0x0001c80301007387 */ /* 0x0009e20000100800 */
[----:B0-----:R-:W-:-:S03]  /*6500*/  @P4 FFMA.FTZ R7, R245, R4, R5 ;  /* 0x00000004f5074223 */ /* 0x001fc60000010005 */
[----:B------:R0:W-:Y:S01]  /*6510*/  STL [R1+0x1c4], R2 ;  /* 0x0001c40201007387 */ /* 0x0001e20000100800 */
[----:B-1----:R-:W-:Y:S01]  /*6520*/  @P4 FADD.FTZ R6, R238, -R7 ;  /* 0x80000007ee064221 */ /* 0x002fe20000010000 */
[----:B------:R-:W-:Y:S02]  /*6530*/  @P0 SHF.L.U32 R7, R165, 0x10, RZ ;  /* 0x00000010a5070819 */ /* 0x000fe400000006ff */
[----:B------:R1:W-:Y:S01]  /*6540*/  STL [R1+0x1c0], R0 ;  /* 0x0001c00001007387 */ /* 0x0003e20000100800 */
[----:B----4-:R-:W-:Y:S01]  /*6550*/  MOV R3, R66 ;  /* 0x0000004200037202 */ /* 0x010fe20000000f00 */
        /* <DEDUP_REMOVED lines=16> */
.L_x_11996:
[----:B------:R-:W-:Y:S05]  /*6660*/  BSYNC.RECONVERGENT B2 ;  /* 0x0000000000027941 */ /* 0x000fea0003800200 */
.L_x_11995:
        /* <DEDUP_REMOVED lines=11> */
[----:B--2---:R-:W-:Y:S01]  /*6720*/  MOV R3, R67 ;  /* 0x0000004300037202 */ /* 0x004fe20000000f00 */
        /* <DEDUP_REMOVED lines=17> */
.L_x_11998:
[----:B------:R-:W-:Y:S05]  /*6840*/  BSYNC.RECONVERGENT B2 ;  /* 0x0000000000027941 */ /* 0x000fea0003800200 */
.L_x_11997:
        /* <DEDUP_REMOVED lines=28> */
.L_x_12000:
[----:B------:R-:W-:Y:S05]  /*6a10*/  BSYNC.RECONVERGENT B2 ;  /* 0x0000000000027941 */ /* 0x000fea0003800200 */
.L_x_11999:
        /* <DEDUP_REMOVED lines=29> */
.L_x_12002:
[----:B------:R-:W-:Y:S05]  /*6bf0*/  BSYNC.RECONVERGENT B2 ;  /* 0x0000000000027941 */ /* 0x000fea0003800200 */
.L_x_12001:
        /* <DEDUP_REMOVED lines=28> */
.L_x_12004:
[----:B------:R-:W-:Y:S05]  /*6dc0*/  BSYNC.RECONVERGENT B2 ;  /* 0x0000000000027941 */ /* 0x000fea0003800200 */
.L_x_12003:
[----:B------:R-:W-:Y:S05]  /*6dd0*/  @!P3 BRA `(.L_x_11959) ;  /* 0x0000000800ccb947 */ /* 0x000fea0003800000 */
[----:B-----5:R-:W-:Y:S01]  /*6de0*/  ISETP.GE.U32.AND P0, PT, R206, RZ, PT ;  /* 0x000000ffce00720c */ /* 0x020fe20003f06070 */
[----:B------:R0:W-:Y:S01]  /*6df0*/  STL [R1+0x1c0], R0 ;  /* 0x0001c00001007387 */ /* 0x0001e20000100800 */
[----:B------:R-:W-:Y:S02]  /*6e00*/  MOV R206, R63 ;  /* 0x0000003f00ce7202 */ /* 0x000fe40000000f00 */
[----:B------:R-:W-:Y:S01]  /*6e10*/  ISETP.GE.U32.AND.EX P0, PT, R207, 0x1000000, PT, P0 ;  /* 0x01000000cf00780c */ /* 0x000fe20003f06100 */
[----:B------:R-:W-:-:S04]  /*6e20*/  @P4 FFMA.FTZ R207, R240, R4, R5 ;  /* 0x00000004f0cf4223 */ /* 0x000fc80000010005 */
[----:B------:R-:W-:-:S04]  /*6e30*/  @P4 FADD.FTZ R207, R190, -R207 ;  /* 0x800000cfbecf4221 */ /* 0x000fc80000010000 */
[----:B------:R-:W-:-:S04]  /*6e40*/  @P4 FFMA.FTZ R206, R249, R207, R63 ;  /* 0x000000cff9ce4223 */ /* 0x000fc8000001003f */
[----:B------:R-:W-:Y:S01]  /*6e50*/  FMUL.FTZ R206, R206, UR13 ;  /* 0x0000000dcece7c20 */ /* 0x000fe20008410000 */
[----:B------:R-:W-:-:S03]  /*6e60*/  @P0 PRMT R207, R167, 0x7632, R207 ;  /* 0x00007632a7cf0816 */ /* 0x000fc600000000cf */
[----:B0-----:R-:W-:Y:S01]  /*6e70*/  FMUL.FTZ R0, R206, UR12 ;  /* 0x0000000cce007c20 */ /* 0x001fe20008410000 */
[----:B------:R-:W-:Y:S01]  /*6e80*/  HFMA2 R206, -RZ, RZ, 0, 0 ;  /* 0x00000000ffce7431 */ /* 0x000fe200000001ff */
[----:B------:R-:W-:-:S05]  /*6e90*/  @P0 SHF.L.U32 R207, R207, 0x10, RZ ;  /* 0x00000010cfcf0819 */ /* 0x000fca00000006ff */
[----:B------:R-:W-:Y:S01]  /*6ea0*/  @P0 FMUL.FTZ R206, R0, R207 ;  /* 0x000000cf00ce0220 */ /* 0x000fe20000410000 */
[----:B------:R-:W-:Y:S02]  /*6eb0*/  MOV R207, R0 ;  /* 0x0000000000cf7202 */ /* 0x000fe40000000f00 */
[----:B------:R0:W5:Y:S01]  /*6ec0*/  LDL.LU R0, [R1+0x1c0] ;  /* 0x0001c00001007983 */ /* 0x0001620000300800 */
[----:B------:R-:W-:Y:S02]  /*6ed0*/  FADD.FTZ R159, R159, R206 ;  /* 0x000000ce9f9f7221 */ /* 0x000fe40000010000 */
[----:B------:R-:W-:-:S05]  /*6ee0*/  FMUL.FTZ R206, R75, R207 ;  /* 0x000000cf4bce7220 */ /* 0x000fca0000410000 */
[----:B------:R-:W-:-:S04]  /*6ef0*/  FSEL R206, R206, RZ, P0 ;  /* 0x000000ffcece7208 */ /* 0x000fc80000000000 */
[----:B------:R-:W-:-:S04]  /*6f00*/  F2FP.BF16.F32.PACK_AB R206, RZ, R206 ;  /* 0x000000ceffce723e */ /* 0x000fc800000010ff */
[----:B------:R-:W-:Y:S01]  /*6f10*/  PRMT R171, R171, 0x5410, R206 ;  /* 0x00005410abab7816 */ /* 0x000fe200000000ce */
[----:B0-----:R-:W-:Y:S06]  /*6f20*/  BRA `(.L_x_11959) ;  /* 0x0000000800787947 */ /* 0x001fec0003800000 */
.L_x_11990:
[----:B------:R-:W-:Y:S01]  /*6f30*/  @P4 FFMA.FTZ R172, R246, R4, R5 ;  /* 0x00000004f6ac4223 */ /* 0x000fe20000010005 */
[----:B-----5:R-:W-:Y:S01]  /*6f40*/  MOV R173, R65 ;  /* 0x0000004100ad7202 */ /* 0x020fe20000000f00 */
[----:B------:R-:W-:Y:S01]  /*6f50*/  BSSY.RECONVERGENT B2, `(.L_x_12005) ;  /* 0x000001b000027945 */ /* 0x000fe20003800200 */
[----:B------:R-:W-:Y:S01]  /*6f60*/  MOV R174, R66 ;  /* 0x0000004200ae7202 */ /* 0x000fe20000000f00 */
[----:B------:R-:W-:Y:S01]  /*6f70*/  @P4 FADD.FTZ R172, R193, -R172 ;  /* 0x800000acc1ac4221 */ /* 0x000fe20000010000 */
[----:B------:R-:W-:-:S03]  /*6f80*/  MOV R175, R67 ;  /* 0x0000004300af7202 */ /* 0x000fc60000000f00 */
        /* <DEDUP_REMOVED lines=23> */
.L_x_12006:
[----:B------:R-:W-:Y:S05]  /*7100*/  BSYNC.RECONVERGENT B2 ;  /* 0x0000000000027941 */ /* 0x000fea0003800200 */
.L_x_12005:
        /* <DEDUP_REMOVED lines=14> */
.L_x_12008:
[----:B------:R-:W-:Y:S05]  /*71f0*/  BSYNC.RECONVERGENT B2 ;  /* 0x0000000000027941 */ /* 0x000fea0003800200 */
.L_x_12007:
        /* <DEDUP_REMOVED lines=13> */
.L_x_12010:
[----:B------:R-:W-:Y:S05]  /*72d0*/  BSYNC.RECONVERGENT B2 ;  /* 0x0000000000027941 */ /* 0x000fea0003800200 */
.L_x_12009:
        /* <DEDUP_REMOVED lines=14> */
.L_x_12012:
[----:B------:R-:W-:Y:S05]  /*73c0*/  BSYNC.RECONVERGENT B2 ;  /* 0x0000000000027941 */ /* 0x000fea0003800200 */
.L_x_12011:
        /* <DEDUP_REMOVED lines=17> */
.L_x_12014:
[----:B------:R-:W-:Y:S05]  /*74e0*/  BSYNC.RECONVERGENT B2 ;  /* 0x0000000000027941 */ /* 0x000fea0003800200 */
.L_x_12013:
[----:B------:R-:W-:Y:S01]  /*74f0*/  @P4 FFMA.FTZ R178, R242, R4, R5 ;  /* 0x00000004f2b24223 */ /* 0x000fe20000010005 */
[----:B------:R-:W-:Y:S01]  /*7500*/  BSSY.RECONVERGENT B2, `(.L_x_12015) ;  /* 0x0000013000027945 */ /* 0x000fe20003800200 */
[----:B------:R-:W-:Y:S02]  /*7510*/  MOV R177, R61 ;  /* 0x0000003d00b17202 */ /* 0x000fe40000000f00 */
        /* <DEDUP_REMOVED lines=10> */
[-C--:B------:R-:W-:Y:S02]  /*75c0*/  @P0 FMUL.FTZ R179, R0, R178.reuse ;  /* 0x000000b200b30220 */ /* 0x080fe40000410000 */
[----:B------:R0:W5:Y:S01]  /*75d0*/  LDL.LU R0, [R1+0x1c0] ;  /* 0x0001c00001007983 */ /* 0x0001620000300800 */
[----:B------:R-:W-:Y:S01]  /*75e0*/  FMUL.FTZ R178, R73, R178 ;  /* 0x000000b249b27220 */ /* 0x000fe20000410000 */
[----:B------:R-:W-:-:S04]  /*75f0*/  FADD.FTZ R157, R157, R179 ;  /* 0x000000b39d9d7221 */ /* 0x000fc80000010000 */
[----:B------:R-:W-:-:S04]  /*7600*/  FSEL R178, R178, RZ, P0 ;  /* 0x000000ffb2b27208 */ /* 0x000fc80000000000 */
[----:B------:R-:W-:-:S04]  /*7610*/  F2FP.BF16.F32.PACK_AB R178, RZ, R178 ;  /* 0x000000b2ffb2723e */ /* 0x000fc800000010ff */
[----:B0-----:R-:W-:-:S07]  /*7620*/  PRMT R170, R170, 0x5410, R178 ;  /* 0x00005410aaaa7816 */ /* 0x001fce00000000b2 */
.L_x_12016:
[----:B------:R-:W-:Y:S05]  /*7630*/  BSYNC.RECONVERGENT B2 ;  /* 0x0000000000027941 */ /* 0x000fea0003800200 */
.L_x_12015:
        /* <DEDUP_REMOVED lines=8> */
[----:B------:R-:W-:-:S03]  /*76c0*/  FMUL.FTZ R179, R178, UR13 ;  /* 0x0000000db2b37c20 */ /* 0x000fc60008410000 */
[----:B-----5:R1:W-:Y:S01]  /*76d0*/  STL [R1+0x1c0], R0 ;  /* 0x0001c00001007387 */ /* 0x0203e20000100800 */
[----:B------:R-:W-:-:S07]  /*76e0*/  FMUL.FTZ R179, R179, UR12 ;  /* 0x0000000cb3b37c20 */ /* 0x000fce0008410000 */
[----:B0-----:R-:W-:Y:S01]  /*76f0*/  @P0 SHF.L.U32 R2, R167, 0x10, RZ ;  /* 0x00000010a7020819 */ /* 0x001fe200000006ff */
[----:B-1----:R-:W-:-:S04]  /*7700*/  HFMA2 R0, -RZ, RZ, 0, 0 ;  /* 0x00000000ff007431 */ /* 0x002fc800000001ff */
        /* <DEDUP_REMOVED lines=8> */
.L_x_12018:
[----:B------:R-:W-:Y:S05]  /*7790*/  BSYNC.RECONVERGENT B2 ;  /* 0x0000000000027941 */ /* 0x000fea0003800200 */
.L_x_12017:
[----:B------:R-:W-:Y:S01]  /*77a0*/  @P4 FFMA.FTZ R179, R240, R4, R5 ;  /* 0x00000004f0b34223 */ /* 0x000fe20000010005 */
[----:B-----5:R0:W-:Y:S03]  /*77b0*/  STL [R1+0x1c0], R0 ;  /* 0x0001c00001007387 */ /* 0x0201e60000100800 */
[----:B0-----:R-:W-:Y:S01]  /*77c0*/  @P4 FADD.FTZ R0, R190, -R179 ;  /* 0x800000b3be004221 */ /* 0x001fe20000010000 */
[----:B------:R-:W-:-:S03]  /*77d0*/  MOV R179, R63 ;  /* 0x0000003f00b37202 */ /* 0x000fc60000000f00 */
[----:B------:R-:W-:Y:S02]  /*77e0*/  @P4 FFMA.FTZ R179, R249, R0, R63 ;  /* 0x00000000f9b34223 */ /* 0x000fe4000001003f */
[----:B------:R0:W5:Y:S01]  /*77f0*/  LDL.LU R0, [R1+0x1c0] ;  /* 0x0001c00001007983 */ /* 0x0001620000300800 */
[----:B------:R-:W-:Y:S05]  /*7800*/  @!P3 BRA `(.L_x_11959) ;  /* 0x000000000040b947 */ /* 0x000fea0003800000 */
[----:B------:R-:W-:Y:S01]  /*7810*/  ISETP.GE.U32.AND P0, PT, R206, RZ, PT ;  /* 0x000000ffce00720c */ /* 0x000fe20003f06070 */
[----:B------:R-:W-:Y:S01]  /*7820*/  FMUL.FTZ R206, R179, UR13 ;  /* 0x0000000db3ce7c20 */ /* 0x000fe20008410000 */
[----:B-----5:R1:W-:Y:S02]  /*7830*/  STL [R1+0x1c0], R0 ;  /* 0x0001c00001007387 */ /* 0x0203e40000100800 */
[----:B------:R-:W-:Y:S01]  /*7840*/  ISETP.GE.U32.AND.EX P0, PT, R207, 0x1000000, PT, P0 ;  /* 0x01000000cf00780c */ /* 0x000fe20003f06100 */
[----:B-1----:R-:W-:Y:S01]  /*7850*/  FMUL.FTZ R0, R206, UR12 ;  /* 0x0000000cce007c20 */ /* 0x002fe20008410000 */
[----:B------:R-:W-:-:S11]  /*7860*/  HFMA2 R206, -RZ, RZ, 0, 0 ;  /* 0x00000000ffce7431 */ /* 0x000fd600000001ff */
[----:B------:R-:W-:-:S04]  /*7870*/  @P0 PRMT R207, R167, 0x7632, R207 ;  /* 0x00007632a7cf0816 */ /* 0x000fc800000000cf */
        /* <DEDUP_REMOVED lines=8> */
[----:B-1----:R-:W-:-:S07]  /*7900*/  PRMT R171, R171, 0x5410, R206 ;  /* 0x00005410abab7816 */ /* 0x002fce00000000ce */
.L_x_11959:
[----:B------:R-:W-:Y:S05]  /*7910*/  BSYNC.RECONVERGENT B1 ;  /* 0x0000000000017941 */ /* 0x000fea0003800200 */
.L_x_11928:
[----:B-----5:R-:W-:Y:S02]  /*7920*/  ISETP.NE.U32.AND P1, PT, R2, RZ, PT ;  /* 0x000000ff0200720c */ /* 0x020fe40003f25070 */
[----:B------:R-:W2:Y:S01]  /*7930*/  LDL.LU R2, [R1+0x4] ;  /* 0x0000040001027983 */ /* 0x000ea20000300800 */
[----:B------:R-:W-:Y:S01]  /*7940*/  ISETP.NE.U32.AND P0, PT, R247, RZ, PT ;  /* 0x000000fff700720c */ /* 0x000fe20003f05070 */
[----:B------:R-:W-:Y:S01]  /*7950*/  BSSY.RECONVERGENT B1, `(.L_x_12019) ;  /* 0x000000f000017945 */ /* 0x000fe20003800200 */
        /* <DEDUP_REMOVED lines=8> */
[----:B--2---:R-:W-:Y:S01]  /*79e0*/  ISETP.NE.AND.EX P0, PT, R2, RZ, PT, P0 ;  /* 0x000000ff0200720c */ /* 0x004fe20003f05300 */
[----:B0-----:R-:W-:-:S12]  /*79f0*/  @!P3 BRA `(.L_x_12020) ;  /* 0x000000000010b947 */ /* 0x001fd80003800000 */
[----:B------:R-:W0:Y:S01]  /*7a00*/  LDC.64 R164, c[0x0][0x390] ;  /* 0x0000e400ffa47b82 */ /* 0x000e220000000a00 */
[----:B------:R-:W-:-:S05]  /*7a10*/  IADD3 R2, PT, PT, R248, 0x20, RZ ;  /* 0x00000020f8027810 */ /* 0x000fca0007ffe0ff */
[----:B0-----:R-:W-:-:S06]  /*7a20*/  IMAD.WIDE.U32 R164, R2, 0x10, R164 ;  /* 0x0000001002a47825 */ /* 0x001fcc00078e00a4 */
[----:B------:R-:W5:Y:S02]  /*7a30*/  LDG.E.128 R164, desc[UR6][R164.64] ;  /* 0x00000006a4a47981 */ /* 0x000f64000c1e1d00 */
.L_x_12020:
[----:B------:R-:W-:Y:S05]  /*7a40*/  BSYNC.RECONVERGENT B1 ;  /* 0x0000000000017941 */ /* 0x000fea0003800200 */
.L_x_12019:
[----:B------:R-:W-:Y:S04]  /*7a50*/  BSSY.RECONVERGENT B1, `(.L_x_12021) ;  /* 0x0000318000017945 */ /* 0x000fe80003800200 */
[----:B------:R-:W-:Y:S05]  /*7a60*/  @!P0 BRA `(.L_x_12022) ;  /* 0x0000001000a88947 */ /* 0x000fea0003800000 */
[----:B------:R-:W-:Y:S05]  /*7a70*/  @!P1 BRA `(.L_x_12023) ;  /* 0x0000000800549947 */ /* 0x000fea0003800000 */
[----:B------:R-:W-:Y:S01]  /*7a80*/  @P4 FFMA.FTZ R2, R234, R4, R5 ;  /* 0x00000004ea024223 */ /* 0x000fe20000010005 */
        /* <DEDUP_REMOVED lines=28> */
.L_x_12025:
[----:B------:R-:W-:Y:S05]  /*7c50*/  BSYNC.RECONVERGENT B2 ;  /* 0x0000000000027941 */ /* 0x000fea0003800200 */
.L_x_12024:
[----:B------:R-:W-:Y:S04]  /*7c60*/  BSSY.RECONVERGENT B2, `(.L_x_12026) ;  /* 0x000000e000027945 */ /* 0x000fe80003800200 */
[----:B------:R-:W-:Y:S05]  /*7c70*/  @!P3 BRA `(.L_x_12027) ;  /* 0x000000000030b947 */ /* 0x000fea0003800000 */
[----:B------:R-:W-:Y:S01]  /*7c80*/  LOP3.LUT P2, RZ, R204, 0xff00, RZ, 0xc0, !PT ;  /* 0x0000ff00ccff7812 */ /* 0x000fe2000784c0ff */
[----:B------:R-:W-:Y:S01]  /*7c90*/  FMUL.FTZ R2, R173, UR13 ;  /* 0x0000000dad027c20 */ /* 0x000fe20008410000 */
[----:B------:R-:W-:-:S03]  /*7ca0*/  MOV R177, RZ ;  /* 0x000000ff00b17202 */ /* 0x000fc60000000f00 */
        /* <DEDUP_REMOVED lines=9> */
.L_x_12027:
[----:B------:R-:W-:Y:S05]  /*7d40*/  BSYNC.RECONVERGENT B2 ;  /* 0x0000000000027941 */ /* 0x000fea0003800200 */
.L_x_12026:
[----:B------:R-:W-:Y:S04]  /*7d50*/  BSSY.RECONVERGENT B2, `(.L_x_12028) ;  /* 0x000000d000027945 */ /* 0x000fe80003800200 */
[----:B------:R-:W-:Y:S05]  /*7d60*/  @!P3 BRA `(.L_x_12029) ;  /* 0x00000000002cb947 */ /* 0x000fea0003800000 */
        /* <DEDUP_REMOVED lines=11> */
.L_x_12029:
[----:B------:R-:W-:Y:S05]  /*7e20*/  BSYNC.RECONVERGENT B2 ;  /* 0x0000000000027941 */ /* 0x000fea0003800200 */
.L_x_12028:
        /* <DEDUP_REMOVED lines=14> */
.L_x_12031:
[----:B------:R-:W-:Y:S05]  /*7f10*/  BSYNC.RECONVERGENT B2 ;  /* 0x0000000000027941 */ /* 0x000fea0003800200 */
.L_x_12030:
        /* <DEDUP_REMOVED lines=17> */
.L_x_12033:
[----:B------:R-:W-:Y:S05]  /*8030*/  BSYNC.RECONVERGENT B2 ;  /* 0x0000000000027941 */ /* 0x000fea0003800200 */
.L_x_12032:
        /* <DEDUP_REMOVED lines=18> */
.L_x_12035:
[----:B------:R-:W-:Y:S05]  /*8160*/  BSYNC.RECONVERGENT B2 ;  /* 0x0000000000027941 */ /* 0x000fea0003800200 */
.L_x_12034:
        /* <DEDUP_REMOVED lines=17> */
.L_x_12037:
[----:B------:R-:W-:Y:S05]  /*8280*/  BSYNC.RECONVERGENT B2 ;  /* 0x0000000000027941 */ /* 0x000fea0003800200 */
.L_x_12036:
[----:B------:R-:W-:-:S04]  /*8290*/  @P4 FFMA.FTZ R2, R228, R4, R5 ;  /* 0x00000004e4024223 */ /* 0x000fc80000010005 */
[----:B------:R-:W-:Y:S01]  /*82a0*/  @P4 FADD.FTZ R179, R21, -R2 ;  /* 0x8000000215b34221 */ /* 0x000fe20000010000 */
[----:B------:R-:W-:-:S03]  /*82b0*/  MOV R2, R55 ;  /* 0x0000003700027202 */ /* 0x000fc60000000f00 */
[----:B------:R-:W-:-:S05]  /*82c0*/  @P4 FFMA.FTZ R2, R249, R179, R55 ;  /* 0x000000b3f9024223 */ /* 0x000fca0000010037 */
[----:B------:R-:W-:Y:S01]  /*82d0*/  MOV R179, R2 ;  /* 0x0000000200b37202 */ /* 0x000fe20000000f00 */
        /* <DEDUP_REMOVED lines=15> */
.L_x_12023:
[----:B------:R-:W-:Y:S04]  /*83d0*/  BSSY.RECONVERGENT B2, `(.L_x_12039) ;  /* 0x0000011000027945 */ /* 0x000fe80003800200 */
[----:B------:R-:W-:Y:S05]  /*83e0*/  @!P3 BRA `(.L_x_12040) ;  /* 0x00000000003cb947 */ /* 0x000fea0003800000 */
[----:B------:R-:W-:Y:S01]  /*83f0*/  @P4 FFMA.FTZ R2, R235, R4, R5 ;  /* 0x00000004eb024223 */ /* 0x000fe20000010005 */
[----:B------:R-:W-:Y:S02]  /*8400*/  LOP3.LUT P2, RZ, R204, 0xff, RZ, 0xc0, !PT ;  /* 0x000000ffccff7812 */ /* 0x000fe4000784c0ff */
[----:B------:R-:W-:Y:S01]  /*8410*/  MOV R206, R56 ;  /* 0x0000003800ce7202 */ /* 0x000fe20000000f00 */
[----:B------:R-:W-:-:S04]  /*8420*/  @P4 FADD.FTZ R2, R189, -R2 ;  /* 0x80000002bd024221 */ /* 0x000fc80000010000 */
[----:B------:R-:W-:-:S04]  /*8430*/  @P4 FFMA.FTZ R206, R249, R2, R56 ;  /* 0x00000002f9ce4223 */ /* 0x000fc80000010038 */
[----:B------:R-:W-:Y:S02]  /*8440*/  FMUL.FTZ R2, R206, UR13 ;  /* 0x0000000dce027c20 */ /* 0x000fe40008410000 */
[----:B-----5:R-:W-:Y:S02]  /*8450*/  @P2 SHF.L.U32 R206, R164, 0x10, RZ ;  /* 0x00000010a4ce2819 */ /* 0x020fe400000006ff */
        /* <DEDUP_REMOVED lines=8> */
.L_x_12040:
[----:B------:R-:W-:Y:S05]  /*84e0*/  BSYNC.RECONVERGENT B2 ;  /* 0x0000000000027941 */ /* 0x000fea0003800200 */
.L_x_12039:
        /* <DEDUP_REMOVED lines=18> */
.L_x_12042:
[----:B------:R-:W-:Y:S05]  /*8610*/  BSYNC.RECONVERGENT B2 ;  /* 0x0000000000027941 */ /* 0x000fea0003800200 */
.L_x_12041:
        /* <DEDUP_REMOVED lines=17> */
.L_x_12044:
[----:B------:R-:W-:Y:S05]  /*8730*/  BSYNC.RECONVERGENT B2 ;  /* 0x0000000000027941 */ /* 0x000fea0003800200 */
.L_x_12043:
        /* <DEDUP_REMOVED lines=18> */
.L_x_12046:
[----:B------:R-:W-:Y:S05]  /*8860*/  BSYNC.RECONVERGENT B2 ;  /* 0x0000000000027941 */ /* 0x000fea0003800200 */
.L_x_12045:
        /* <DEDUP_REMOVED lines=17> */
.L_x_12048:
[----:B------:R-:W-:Y:S05]  /*8980*/  BSYNC.RECONVERGENT B2 ;  /* 0x0000000000027941 */ /* 0x000fea0003800200 */
.L_x_12047:
        /* <DEDUP_REMOVED lines=18> */
.L_x_12050:
[----:B------:R-:W-:Y:S05]  /*8ab0*/  BSYNC.RECONVERGENT B2 ;  /* 0x0000000000027941 */ /* 0x000fea0003800200 */
.L_x_12049:
        /* <DEDUP_REMOVED lines=17> */
.L_x_12052:
[----:B------:R-:W-:Y:S05]  /*8bd0*/  BSYNC.RECONVERGENT B2 ;  /* 0x0000000000027941 */ /* 0x000fea0003800200 */
.L_x_12051:
[----:B------:R-:W-:Y:S05]  /*8be0*/  @!P3 BRA `(.L_x_12038) ;  /* 0x0000001c00f8b947 */ /* 0x000fea0003800000 */
[----:B------:R-:W-:Y:S01]  /*8bf0*/  ISETP.GE.U32.AND P2, PT, R204, RZ, PT ;  /* 0x000000ffcc00720c */ /* 0x000fe20003f46070 */
[----:B------:R-:W-:Y:S01]  /*8c00*/  @P4 FFMA.FTZ R2, R228, R4, R5 ;  /* 0x00000004e4024223 */ /* 0x000fe20000010005 */
[----:B------:R-:W-:Y:S02]  /*8c10*/  MOV R204, R55 ;  /* 0x0000003700cc7202 */ /* 0x000fe40000000f00 */
[----:B------:R-:W-:Y:S01]  /*8c20*/  ISETP.GE.U32.AND.EX P2, PT, R205, 0x1000000, PT, P2 ;  /* 0x01000000cd00780c */ /* 0x000fe20003f46120 */
[----:B------:R-:W-:Y:S01]  /*8c30*/  @P4 FADD.FTZ R2, R21, -R2 ;  /* 0x8000000215024221 */ /* 0x000fe20000010000 */
[----:B------:R-:W-:-:S03]  /*8c40*/  HFMA2 R205, -RZ, RZ, 0, 0 ;  /* 0x00000000ffcd7431 */ /* 0x000fc600000001ff */
[----:B------:R-:W-:-:S04]  /*8c50*/  @P4 FFMA.FTZ R204, R249, R2, R55 ;  /* 0x00000002f9cc4223 */ /* 0x000fc80000010037 */
[----:B------:R-:W-:-:S04]  /*8c60*/  FMUL.FTZ R204, R204, UR13 ;  /* 0x0000000dcccc7c20 */ /* 0x000fc80008410000 */
[----:B-----5:R-:W-:Y:S01]  /*8c70*/  @P2 PRMT R2, R167, 0x7632, R2 ;  /* 0x00007632a7022816 */ /* 0x020fe20000000002 */
        /* <DEDUP_REMOVED lines=9> */
.L_x_12022:
[----:B------:R-:W-:Y:S05]  /*8d10*/  @!P1 BRA `(.L_x_12053) ;  /* 0x0000001000009947 */ /* 0x000fea0003800000 */
        /* <DEDUP_REMOVED lines=15> */
.L_x_12057:
[----:B------:R-:W-:Y:S05]  /*8e10*/  BSYNC.RECONVERGENT B3 ;  /* 0x0000000000037941 */ /* 0x000fea0003800200 */
.L_x_12056:
        /* <DEDUP_REMOVED lines=12> */
.L_x_12055:
[----:B------:R-:W-:Y:S05]  /*8ee0*/  BSYNC.RECONVERGENT B2 ;  /* 0x0000000000027941 */ /* 0x000fea0003800200 */
.L_x_12054:
        /* <DEDUP_REMOVED lines=16> */
.L_x_12061:
[----:B------:R-:W-:Y:S05]  /*8ff0*/  BSYNC.RECONVERGENT B3 ;  /* 0x0000000000037941 */ /* 0x000fea0003800200 */
.L_x_12060:
        /* <DEDUP_REMOVED lines=12> */
.L_x_12059:
[----:B------:R-:W-:Y:S05]  /*90c0*/  BSYNC.RECONVERGENT B2 ;  /* 0x0000000000027941 */ /* 0x000fea0003800200 */
.L_x_12058:
        /* <DEDUP_REMOVED lines=15> */
.L_x_12065:
[----:B------:R-:W-:Y:S05]  /*91c0*/  BSYNC.RECONVERGENT B3 ;  /* 0x0000000000037941 */ /* 0x000fea0003800200 */
.L_x_12064:
        /* <DEDUP_REMOVED lines=12> */
.L_x_12063:
[----:B------:R-:W-:Y:S05]  /*9290*/  BSYNC.RECONVERGENT B2 ;  /* 0x0000000000027941 */ /* 0x000fea0003800200 */
.L_x_12062:
        /* <DEDUP_REMOVED lines=16> */
.L_x_12069:
[----:B------:R-:W-:Y:S05]  /*93a0*/  BSYNC.RECONVERGENT B3 ;  /* 0x0000000000037941 */ /* 0x000fea0003800200 */
.L_x_12068:
        /* <DEDUP_REMOVED lines=12> */
.L_x_12067:
[----:B------:R-:W-:Y:S05]  /*9470*/  BSYNC.RECONVERGENT B2 ;  /* 0x0000000000027941 */ /* 0x000fea0003800200 */
.L_x_12066:
        /* <DEDUP_REMOVED lines=15> */
.L_x_12073:
[----:B------:R-:W-:Y:S05]  /*9570*/  BSYNC.RECONVERGENT B3 ;  /* 0x0000000000037941 */ /* 0x000fea0003800200 */
.L_x_12072:
        /* <DEDUP_REMOVED lines=12> */
.L_x_12071:
[----:B------:R-:W-:Y:S05]  /*9640*/  BSYNC.RECONVERGENT B2 ;  /* 0x0000000000027941 */ /* 0x000fea0003800200 */
.L_x_12070:
        /* <DEDUP_REMOVED lines=16> */
.L_x_12077:
[----:B------:R-:W-:Y:S05]  /*9750*/  BSYNC.RECONVERGENT B3 ;  /* 0x0000000000037941 */ /* 0x000fea0003800200 */
.L_x_12076:
        /* <DEDUP_REMOVED lines=12> */
.L_x_12075:
[----:B------:R-:W-:Y:S05]  /*9820*/  BSYNC.RECONVERGENT B2 ;  /* 0x0000000000027941 */ /* 0x000fea0003800200 */
.L_x_12074:
        /* <DEDUP_REMOVED lines=15> */
.L_x_12081:
[----:B------:R-:W-:Y:S05]  /*9920*/  BSYNC.RECONVERGENT B3 ;  /* 0x0000000000037941 */ /* 0x000fea0003800200 */
.L_x_12080:
        /* <DEDUP_REMOVED lines=12> */
.L_x_12079:
[----:B------:R-:W-:Y:S05]  /*99f0*/  BSYNC.RECONVERGENT B2 ;  /* 0x0000000000027941 */ /* 0x000fea0003800200 */
.L_x_12078:
[-CC-:B------:R-:W-:Y:S01]  /*9a00*/  FFMA.FTZ R2, R230, R4.reuse, R5.reuse ;  /* 0x00000004e6027223 */ /* 0x180fe20000010005 */
[-CC-:B------:R-:W-:Y:S01]  /*9a10*/  FFMA.FTZ R172, R229, R4.reuse, R5.reuse ;  /* 0x00000004e5ac7223 */ /* 0x180fe20000010005 */
[-CC-:B------:R-:W-:Y:S01]  /*9a20*/  FFMA.FTZ R175, R232, R4.reuse, R5.reuse ;  /* 0x00000004e8af7223 */ /* 0x180fe20000010005 */
[-CC-:B------:R-:W-:Y:S01]  /*9a30*/  FFMA.FTZ R173, R234, R4.reuse, R5.reuse ;  /* 0x00000004eaad7223 */ /* 0x180fe20000010005 */
[----:B------:R-:W-:Y:S01]  /*9a40*/  FADD.FTZ R177, R23, -R2 ;  /* 0x8000000217b17221 */ /* 0x000fe20000010000 */
[-CC-:B------:R-:W-:Y:S01]  /*9a50*/  FFMA.FTZ R2, R233, R4.reuse, R5.reuse ;  /* 0x00000004e9027223 */ /* 0x180fe20000010005 */
[----:B------:R-:W-:Y:S01]  /*9a60*/  FADD.FTZ R178, R186, -R172 ;  /* 0x800000acbab27221 */ /* 0x000fe20000010000 */
[-C--:B------:R-:W-:Y:S01]  /*9a70*/  FFMA.FTZ R172, R231, R4.reuse, R5 ;  /* 0x00000004e7ac7223 */ /* 0x080fe20000010005 */
[----:B------:R-:W-:Y:S01]  /*9a80*/  FADD.FTZ R175, R24, -R175 ;  /* 0x800000af18af7221 */ /* 0x000fe20000010000 */
[----:B------:R-:W-:Y:S01]  /*9a90*/  FADD.FTZ R174, R188, -R2 ;  /* 0x80000002bcae7221 */ /* 0x000fe20000010000 */
[-CC-:B------:R-:W-:Y:S01]  /*9aa0*/  FFMA.FTZ R2, R235, R4.reuse, R5.reuse ;  /* 0x00000004eb027223 */ /* 0x180fe20000010005 */
[----:B------:R-:W-:Y:S01]  /*9ab0*/  FADD.FTZ R176, R187, -R172 ;  /* 0x800000acbbb07221 */ /* 0x000fe20000010000 */
[----:B------:R-:W-:Y:S01]  /*9ac0*/  FFMA.FTZ R172, R228, R4, R5 ;  /* 0x00000004e4ac7223 */ /* 0x000fe20000010005 */
[----:B------:R-:W-:Y:S01]  /*9ad0*/  FADD.FTZ R173, R25, -R173 ;  /* 0x800000ad19ad7221 */ /* 0x000fe20000010000 */
[----:B------:R-:W-:Y:S01]  /*9ae0*/  FADD.FTZ R2, R189, -R2 ;  /* 0x80000002bd027221 */ /* 0x000fe20000010000 */
[----:B------:R-:W-:Y:S01]  /*9af0*/  ISETP.GT.AND P2, PT, R250, RZ, PT ;  /* 0x000000fffa00720c */ /* 0x000fe20003f44270 */
        /* <DEDUP_REMOVED lines=31> */
[----:B------:R-:W-:Y:S02]  /*9cf0*/  PRMT R171, R171, 0x5410, R172 ;  /* 0x00005410abab7816 */ /* 0x000fe400000000ac */
[----:B------:R-:W-:Y:S01]  /*9d00*/  MOV R172, R2 ;  /* 0x0000000200ac7202 */ /* 0x000fe20000000f00 */
[----:B------:R-:W-:Y:S06]  /*9d10*/  BRA `(.L_x_12038) ;  /* 0x0000000c00ac7947 */ /* 0x000fec0003800000 */
.L_x_12053:
        /* <DEDUP_REMOVED lines=15> */
.L_x_12085:
[----:B------:R-:W-:Y:S05]  /*9e10*/  BSYNC.RECONVERGENT B3 ;  /* 0x0000000000037941 */ /* 0x000fea0003800200 */
.L_x_12084:
        /* <DEDUP_REMOVED lines=12> */
.L_x_12083:
[----:B------:R-:W-:Y:S05]  /*9ee0*/  BSYNC.RECONVERGENT B2 ;  /* 0x0000000000027941 */ /* 0x000fea0003800200 */
.L_x_12082:
        /* <DEDUP_REMOVED lines=16> */
.L_x_12089:
[----:B------:R-:W-:Y:S05]  /*9ff0*/  BSYNC.RECONVERGENT B3 ;  /* 0x0000000000037941 */ /* 0x000fea0003800200 */
.L_x_12088:
        /* <DEDUP_REMOVED lines=12> */
.L_x_12087:
[----:B------:R-:W-:Y:S05]  /*a0c0*/  BSYNC.RECONVERGENT B2 ;  /* 0x0000000000027941 */ /* 0x000fea0003800200 */
.L_x_12086:
        /* <DEDUP_REMOVED lines=15> */
.L_x_12093:
[----:B------:R-:W-:Y:S05]  /*a1c0*/  BSYNC.RECONVERGENT B3 ;  /* 0x0000000000037941 */ /* 0x000fea0003800200 */
.L_x_12092:
        /* <DEDUP_REMOVED lines=12> */
.L_x_12091:
[----:B------:R-:W-:Y:S05]  /*a290*/  BSYNC.RECONVERGENT B2 ;  /* 0x0000000000027941 */ /* 0x000fea0003800200 */
.L_x_12090:
        /* <DEDUP_REMOVED lines=16> */
.L_x_12097:
[----:B------:R-:W-:Y:S05]  /*a3a0*/  BSYNC.RECONVERGENT B3 ;  /* 0x0000000000037941 */ /* 0x000fea0003800200 */
.L_x_12096:
        /* <DEDUP_REMOVED lines=12> */
.L_x_12095:
[----:B------:R-:W-:Y:S05]  /*a470*/  BSYNC.RECONVERGENT B2 ;  /* 0x0000000000027941 */ /* 0x000fea0003800200 */
.L_x_12094:
        /* <DEDUP_REMOVED lines=15> */
.L_x_12101:
[----:B------:R-:W-:Y:S05]  /*a570*/  BSYNC.RECONVERGENT B3 ;  /* 0x0000000000037941 */ /* 0x000fea0003800200 */
.L_x_12100:
        /* <DEDUP_REMOVED lines=12> */
.L_x_12099:
[----:B------:R-:W-:Y:S05]  /*a640*/  BSYNC.RECONVERGENT B2 ;  /* 0x0000000000027941 */ /* 0x000fea0003800200 */
.L_x_12098:
        /* <DEDUP_REMOVED lines=16> */
.L_x_12105:
[----:B------:R-:W-:Y:S05]  /*a750*/  BSYNC.RECONVERGENT B3 ;  /* 0x0000000000037941 */ /* 0x000fea0003800200 */
.L_x_12104:
        /* <DEDUP_REMOVED lines=12> */
.L_x_12103:
[----:B------:R-:W-:Y:S05]  /*a820*/  BSYNC.RECONVERGENT B2 ;  /* 0x0000000000027941 */ /* 0x000fea0003800200 */
.L_x_12102:
        /* <DEDUP_REMOVED lines=15> */
.L_x_12109:
[----:B------:R-:W-:Y:S05]  /*a920*/  BSYNC.RECONVERGENT B3 ;  /* 0x0000000000037941 */ /* 0x000fea0003800200 */
.L_x_12108:
        /* <DEDUP_REMOVED lines=12> */
.L_x_12107:
[----:B------:R-:W-:Y:S05]  /*a9f0*/  BSYNC.RECONVERGENT B2 ;  /* 0x0000000000027941 */ /* 0x000fea0003800200 */
.L_x_12106:
[----:B------:R-:W-:Y:S05]  /*aa00*/  @!P3 BRA `(.L_x_12038) ;  /* 0x000000000070b947 */ /* 0x000fea0003800000 */
[----:B------:R-:W-:Y:S01]  /*aa10*/  ISETP.GE.U32.AND P2, PT, R204, RZ, PT ;  /* 0x000000ffcc00720c */ /* 0x000fe20003f46070 */
[----:B------:R-:W-:Y:S01]  /*aa20*/  BSSY.RECONVERGENT B2, `(.L_x_12110) ;  /* 0x000000e000027945 */ /* 0x000fe20003800200 */
[----:B------:R-:W-:Y:S02]  /*aa30*/  MOV R2, RZ ;  /* 0x000000ff00027202 */ /* 0x000fe40000000f00 */
        /* <DEDUP_REMOVED lines=12> */
.L_x_12111:
[----:B------:R-:W-:Y:S05]  /*ab00*/  BSYNC.RECONVERGENT B2 ;  /* 0x0000000000027941 */ /* 0x000fea0003800200 */
.L_x_12110:
        /* <DEDUP_REMOVED lines=12> */
.L_x_12038:
[----:B------:R-:W-:Y:S05]  /*abd0*/  BSYNC.RECONVERGENT B1 ;  /* 0x0000000000017941 */ /* 0x000fea0003800200 */
.L_x_12021:
[----:B------:R-:W0:Y:S01]  /*abe0*/  @P1 LDC.64 R204, c[0x0][0x478] ;  /* 0x00011e00ffcc1b82 */ /* 0x000e220000000a00 */
        /* <DEDUP_REMOVED lines=10> */
[----:B-----5:R-:W2:Y:S01]  /*ac90*/  LDC.64 R164, c[0x0][0x390] ;  /* 0x0000e400ffa47b82 */ /* 0x020ea20000000a00 */
[----:B------:R-:W-:-:S05]  /*aca0*/  IADD3 R2, PT, PT, R248, 0x40, RZ ;  /* 0x00000040f8027810 */ /* 0x000fca0007ffe0ff */
[----:B--2---:R-:W-:-:S06]  /*acb0*/  IMAD.WIDE.U32 R164, R2, 0x10, R164 ;  /* 0x0000001002a47825 */ /* 0x004fcc00078e00a4 */
[----:B------:R-:W5:Y:S02]  /*acc0*/  LDG.E.128 R164, desc[UR6][R164.64] ;  /* 0x00000006a4a47981 */ /* 0x000f64000c1e1d00 */
.L_x_12113:
[----:B------:R-:W-:Y:S05]  /*acd0*/  BSYNC.RECONVERGENT B1 ;  /* 0x0000000000017941 */ /* 0x000fea0003800200 */
.L_x_12112:
        /* <DEDUP_REMOVED lines=31> */
[----:B0-----:R-:W-:-:S07]  /*aed0*/  PRMT R168, R2, 0x7610, R168 ;  /* 0x0000761002a87816 */ /* 0x001fce00000000a8 */
.L_x_12118:
[----:B------:R-:W-:Y:S05]  /*aee0*/  BSYNC.RECONVERGENT B2 ;  /* 0x0000000000027941 */ /* 0x000fea0003800200 */
.L_x_12117:
        /* <DEDUP_REMOVED lines=13> */
[----:B0-----:R-:W-:-:S07]  /*afc0*/  PRMT R168, R168, 0x5410, R2 ;  /* 0x00005410a8a87816 */ /* 0x001fce0000000002 */
.L_x_12120:
[----:B------:R-:W-:Y:S05]  /*afd0*/  BSYNC.RECONVERGENT B2 ;  /* 0x0000000000027941 */ /* 0x000fea0003800200 */
.L_x_12119:
        /* <DEDUP_REMOVED lines=13> */
.L_x_12122:
[----:B------:R-:W-:Y:S05]  /*b0b0*/  BSYNC.RECONVERGENT B2 ;  /* 0x0000000000027941 */ /* 0x000fea0003800200 */
.L_x_12121:
        /* <DEDUP_REMOVED lines=14> */
.L_x_12124:
[----:B------:R-:W-:Y:S05]  /*b1a0*/  BSYNC.RECONVERGENT B2 ;  /* 0x0000000000027941 */ /* 0x000fea0003800200 */
.L_x_12123:
        /* <DEDUP_REMOVED lines=17> */
.L_x_12126:
[----:B------:R-:W-:Y:S05]  /*b2c0*/  BSYNC.RECONVERGENT B2 ;  /* 0x0000000000027941 */ /* 0x000fea0003800200 */
.L_x_12125:
        /* <DEDUP_REMOVED lines=18> */
.L_x_12128:
[----:B------:R-:W-:Y:S05]  /*b3f0*/  BSYNC.RECONVERGENT B2 ;  /* 0x0000000000027941 */ /* 0x000fea0003800200 */
.L_x_12127:
        /* <DEDUP_REMOVED lines=10> */
[----:B0----5:R-:W-:-:S05]  /*b4a0*/  @P2 SHF.L.U32 R204, R167, 0x10, RZ ;  /* 0x00000010a7cc2819 */ /* 0x021fca00000006ff */
[-C--:B------:R-:W-:Y:S01]  /*b4b0*/  @P2 FMUL.FTZ R179, R204, R2.reuse ;  /* 0x00000002ccb32220 */ /* 0x080fe20000410000 */
[----:B------:R-:W-:-:S03]  /*b4c0*/  FMUL.FTZ R2, R90, R2 ;  /* 0x000000025a027220 */ /* 0x000fc60000410000 */
[----:B------:R-:W-:Y:S02]  /*b4d0*/  FADD.FTZ R142, R142, R179 ;  /* 0x000000b38e8e7221 */ /* 0x000fe40000010000 */
[----:B------:R-:W-:-:S04]  /*b4e0*/  FSEL R2, R2, RZ, P2 ;  /* 0x000000ff02027208 */ /* 0x000fc80001000000 */
[----:B------:R-:W-:-:S04]  /*b4f0*/  F2FP.BF16.F32.PACK_AB R2, RZ, R2 ;  /* 0x00000002ff02723e */ /* 0x000fc800000010ff */
[----:B------:R-:W-:-:S07]  /*b500*/  PRMT R171, R2, 0x7610, R171 ;  /* 0x0000761002ab7816 */ /* 0x000fce00000000ab */
.L_x_12130:
[----:B------:R-:W-:Y:S05]  /*b510*/  BSYNC.RECONVERGENT B2 ;  /* 0x0000000000027941 */ /* 0x000fea0003800200 */
.L_x_12129:
        /* <DEDUP_REMOVED lines=18> */
[----:B0-----:R-:W-:Y:S01]  /*b640*/  PRMT R171, R171, 0x5410, R2 ;  /* 0x00005410abab7816 */ /* 0x001fe20000000002 */
[----:B------:R-:W-:Y:S06]  /*b650*/  BRA `(.L_x_12131) ;  /* 0x0000002800007947 */ /* 0x000fec0003800000 */
.L_x_12116:
[----:B------:R-:W-:Y:S04]  /*b660*/  BSSY.RECONVERGENT B2, `(.L_x_12132) ;  /* 0x0000011000027945 */ /* 0x000fe80003800200 */
[----:B------:R-:W-:Y:S05]  /*b670*/  @!P3 BRA `(.L_x_12133) ;  /* 0x00000000003cb947 */ /* 0x000fea0003800000 */
[----:B------:R-:W-:Y:S01]  /*b680*/  @P4 FFMA.FTZ R2, R227, R4, R5 ;  /* 0x00000004e3024223 */ /* 0x000fe20000010005 */
[----:B------:R-:W-:Y:S02]  /*b690*/  LOP3.LUT P2, RZ, R202, 0xff, RZ, 0xc0, !PT ;  /* 0x000000ffcaff7812 */ /* 0x000fe4000784c0ff */
[----:B0-----:R-:W-:Y:S01]  /*b6a0*/  MOV R204, R48 ;  /* 0x0000003000cc7202 */ /* 0x001fe20000000f00 */
[----:B------:R-:W-:-:S04]  /*b6b0*/  @P4 FADD.FTZ R2, R185, -R2 ;  /* 0x80000002b9024221 */ /* 0x000fc80000010000 */
[----:B------:R-:W-:-:S04]  /*b6c0*/  @P4 FFMA.FTZ R204, R249, R2, R48 ;  /* 0x00000002f9cc4223 */ /* 0x000fc80000010030 */
[----:B------:R-:W-:Y:S01]  /*b6d0*/  FMUL.FTZ R2, R204, UR13 ;  /* 0x0000000dcc027c20 */ /* 0x000fe20008410000 */
[----:B------:R-:W-:Y:S01]  /*b6e0*/  HFMA2 R204, -RZ, RZ, 0, 0 ;  /* 0x00000000ffcc7431 */ /* 0x000fe200000001ff */
[----:B-----5:R-:W-:Y:S02]  /*b6f0*/  @P2 SHF.L.U32 R205, R164, 0x10, RZ ;  /* 0x00000010a4cd2819 */ /* 0x020fe400000006ff */
[----:B------:R-:W-:-:S04]  /*b700*/  FMUL.FTZ R2, R2, UR12 ;  /* 0x0000000c02027c20 */ /* 0x000fc80008410000 */
[-C--:B------:R-:W-:Y:S01]  /*b710*/  @P2 FMUL.FTZ R204, R205, R2.reuse ;  /* 0x00000002cdcc2220 */ /* 0x080fe20000410000 */
[----:B------:R-:W-:-:S03]  /*b720*/  FMUL.FTZ R2, R84, R2 ;  /* 0x0000000254027220 */ /* 0x000fc60000410000 */
[----:B------:R-:W-:Y:S02]  /*b730*/  FADD.FTZ R144, R144, R204 ;  /* 0x000000cc90907221 */ /* 0x000fe40000010000 */
[----:B------:R-:W-:-:S04]  /*b740*/  FSEL R2, R2, RZ, P2 ;  /* 0x000000ff02027208 */ /* 0x000fc80001000000 */
[----:B------:R-:W-:-:S04]  /*b750*/  F2FP.BF16.F32.PACK_AB R2, RZ, R2 ;  /* 0x00000002ff02723e */ /* 0x000fc800000010ff */
[----:B------:R-:W-:-:S07]  /*b760*/  PRMT R168, R2, 0x7610, R168 ;  /* 0x0000761002a87816 */ /* 0x000fce00000000a8 */
.L_x_12133:
[----:B------:R-:W-:Y:S05]  /*b770*/  BSYNC.RECONVERGENT B2 ;  /* 0x0000000000027941 */ /* 0x000fea0003800200 */
.L_x_12132:
[----:B------:R-:W-:Y:S04]  /*b780*/  BSSY.RECONVERGENT B2, `(.L_x_12134) ;  /* 0x0000012000027945 */ /* 0x000fe80003800200 */
[----:B------:R-:W-:Y:S05]  /*b790*/  @!P3 BRA `(.L_x_12135) ;  /* 0x000000000040b947 */ /* 0x000fea0003800000 */
[----:B------:R-:W-:Y:S01]  /*b7a0*/  LOP3.LUT P2, RZ, R202, 0xff00, RZ, 0xc0, !PT ;  /* 0x0000ff00caff7812 */ /* 0x000fe2000784c0ff */
[----:B------:R-:W-:Y:S01]  /*b7b0*/  @P4 FFMA.FTZ R2, R226, R4, R5 ;  /* 0x00000004e2024223 */ /* 0x000fe20000010005 */
[----:B0-----:R-:W-:Y:S01]  /*b7c0*/  MOV R204, R49 ;  /* 0x0000003100cc7202 */ /* 0x001fe20000000f00 */
[----:B------:R-:W-:Y:S02]  /*b7d0*/  HFMA2 R205, -RZ, RZ, 0, 0 ;  /* 0x00000000ffcd7431 */ /* 0x000fe400000001ff */
[----:B------:R-:W-:-:S04]  /*b7e0*/  @P4 FADD.FTZ R2, R20, -R2 ;  /* 0x8000000214024221 */ /* 0x000fc80000010000 */
[----:B------:R-:W-:-:S04]  /*b7f0*/  @P4 FFMA.FTZ R204, R249, R2, R49 ;  /* 0x00000002f9cc4223 */ /* 0x000fc80000010031 */
[----:B-----5:R-:W-:Y:S01]  /*b800*/  @P2 PRMT R2, R164, 0x7632, R2 ;  /* 0x00007632a4022816 */ /* 0x020fe20000000002 */
        /* <DEDUP_REMOVED lines=9> */
.L_x_12135:
[----:B------:R-:W-:Y:S05]  /*b8a0*/  BSYNC.RECONVERGENT B2 ;  /* 0x0000000000027941 */ /* 0x000fea0003800200 */
.L_x_12134:
        /* <DEDUP_REMOVED lines=17> */
.L_x_12137:
[----:B------:R-:W-:Y:S05]  /*b9c0*/  BSYNC.RECONVERGENT B2 ;  /* 0x0000000000027941 */ /* 0x000fea0003800200 */
.L_x_12136:
        /* <DEDUP_REMOVED lines=18> */
.L_x_12139:
[----:B------:R-:W-:Y:S05]  /*baf0*/  BSYNC.RECONVERGENT B2 ;  /* 0x0000000000027941 */ /* 0x000fea0003800200 */
.L_x_12138:
        /* <DEDUP_REMOVED lines=17> */
.L_x_12141:
[----:B------:R-:W-:Y:S05]  /*bc10*/  BSYNC.RECONVERGENT B2 ;  /* 0x0000000000027941 */ /* 0x000fea0003800200 */
.L_x_12140:
        /* <DEDUP_REMOVED lines=18> */
.L_x_12143:
[----:B------:R-:W-:Y:S05]  /*bd40*/  BSYNC.RECONVERGENT B2 ;  /* 0x0000000000027941 */ /* 0x000fea0003800200 */
.L_x_12142:
        /* <DEDUP_REMOVED lines=17> */
.L_x_12145:
[----:B------:R-:W-:Y:S05]  /*be60*/  BSYNC.RECONVERGENT B2 ;  /* 0x0000000000027941 */ /* 0x000fea0003800200 */
.L_x_12144:
        /* <DEDUP_REMOVED lines=19> */
.L_x_12115:
        /* <DEDUP_REMOVED lines=16> */
.L_x_12150:
[----:B------:R-:W-:Y:S05]  /*c0a0*/  BSYNC.RECONVERGENT B3 ;  /* 0x0000000000037941 */ /* 0x000fea0003800200 */
.L_x_12149:
        /* <DEDUP_REMOVED lines=11> */
[----:B0-----:R-:W-:-:S07]  /*c160*/  PRMT R168, R2, 0x7610, R168 ;  /* 0x0000761002a87816 */ /* 0x001fce00000000a8 */
.L_x_12148:
[----:B------:R-:W-:Y:S05]  /*c170*/  BSYNC.RECONVERGENT B2 ;  /* 0x0000000000027941 */ /* 0x000fea0003800200 */
.L_x_12147:
        /* <DEDUP_REMOVED lines=16> */
.L_x_12154:
[----:B------:R-:W-:Y:S05]  /*c280*/  BSYNC.RECONVERGENT B3 ;  /* 0x0000000000037941 */ /* 0x000fea0003800200 */
.L_x_12153:
        /* <DEDUP_REMOVED lines=12> */
.L_x_12152:
[----:B------:R-:W-:Y:S05]  /*c350*/  BSYNC.RECONVERGENT B2 ;  /* 0x0000000000027941 */ /* 0x000fea0003800200 */
.L_x_12151:
        /* <DEDUP_REMOVED lines=15> */
.L_x_12158:
[----:B------:R-:W-:Y:S05]  /*c450*/  BSYNC.RECONVERGENT B3 ;  /* 0x0000000000037941 */ /* 0x000fea0003800200 */
.L_x_12157:
        /* <DEDUP_REMOVED lines=12> */
.L_x_12156:
[----:B------:R-:W-:Y:S05]  /*c520*/  BSYNC.RECONVERGENT B2 ;  /* 0x0000000000027941 */ /* 0x000fea0003800200 */
.L_x_12155:
        /* <DEDUP_REMOVED lines=16> */
.L_x_12162:
[----:B------:R-:W-:Y:S05]  /*c630*/  BSYNC.RECONVERGENT B3 ;  /* 0x0000000000037941 */ /* 0x000fea0003800200 */
.L_x_12161:
        /* <DEDUP_REMOVED lines=12> */
.L_x_12160:
[----:B------:R-:W-:Y:S05]  /*c700*/  BSYNC.RECONVERGENT B2 ;  /* 0x0000000000027941 */ /* 0x000fea0003800200 */
.L_x_12159:
        /* <DEDUP_REMOVED lines=15> */
.L_x_12166:
[----:B------:R-:W-:Y:S05]  /*c800*/  BSYNC.RECONVERGENT B3 ;  /* 0x0000000000037941 */ /* 0x000fea0003800200 */
.L_x_12165:
        /* <DEDUP_REMOVED lines=12> */
.L_x_12164:
[----:B------:R-:W-:Y:S05]  /*c8d0*/  BSYNC.RECONVERGENT B2 ;  /* 0x0000000000027941 */ /* 0x000fea0003800200 */
.L_x_12163:
        /* <DEDUP_REMOVED lines=16> */
.L_x_12170:
[----:B------:R-:W-:Y:S05]  /*c9e0*/  BSYNC.RECONVERGENT B3 ;  /* 0x0000000000037941 */ /* 0x000fea0003800200 */
.L_x_12169:
        /* <DEDUP_REMOVED lines=12> */
.L_x_12168:
[----:B------:R-:W-:Y:S05]  /*cab0*/  BSYNC.RECONVERGENT B2 ;  /* 0x0000000000027941 */ /* 0x000fea0003800200 */
.L_x_12167:
        /* <DEDUP_REMOVED lines=15> */
.L_x_12174:
[----:B------:R-:W-:Y:S05]  /*cbb0*/  BSYNC.RECONVERGENT B3 ;  /* 0x0000000000037941 */ /* 0x000fea0003800200 */
.L_x_12173:
        /* <DEDUP_REMOVED lines=12> */
.L_x_12172:
[----:B------:R-:W-:Y:S05]  /*cc80*/  BSYNC.RECONVERGENT B2 ;  /* 0x0000000000027941 */ /* 0x000fea0003800200 */
.L_x_12171:
        /* <DEDUP_REMOVED lines=17> */
[----:B------:R-:W-:Y:S01]  /*cda0*/  ISETP.GT.AND P2, PT, R250, RZ, PT ;  /* 0x000000fffa00720c */ /* 0x000fe20003f44270 */
        /* <DEDUP_REMOVED lines=29> */
[----:B0-----:R-:W-:Y:S02]  /*cf80*/  PRMT R171, R171, 0x5410, R174 ;  /* 0x00005410abab7816 */ /* 0x001fe400000000ae */
[----:B------:R-:W-:Y:S01]  /*cf90*/  MOV R174, R2 ;  /* 0x0000000200ae7202 */ /* 0x000fe20000000f00 */
[----:B------:R-:W-:Y:S06]  /*cfa0*/  BRA `(.L_x_12131) ;  /* 0x0000000c00ac7947 */ /* 0x000fec0003800000 */
.L_x_12146:
        /* <DEDUP_REMOVED lines=15> */
.L_x_12178:
[----:B------:R-:W-:Y:S05]  /*d0a0*/  BSYNC.RECONVERGENT B3 ;  /* 0x0000000000037941 */ /* 0x000fea0003800200 */
.L_x_12177:
        /* <DEDUP_REMOVED lines=12> */
.L_x_12176:
[----:B------:R-:W-:Y:S05]  /*d170*/  BSYNC.RECONVERGENT B2 ;  /* 0x0000000000027941 */ /* 0x000fea0003800200 */
.L_x_12175:
        /* <DEDUP_REMOVED lines=16> */
.L_x_12182:
[----:B------:R-:W-:Y:S05]  /*d280*/  BSYNC.RECONVERGENT B3 ;  /* 0x0000000000037941 */ /* 0x000fea0003800200 */
.L_x_12181:
        /* <DEDUP_REMOVED lines=12> */
.L_x_12180:
[----:B------:R-:W-:Y:S05]  /*d350*/  BSYNC.RECONVERGENT B2 ;  /* 0x0000000000027941 */ /* 0x000fea0003800200 */
.L_x_12179:
        /* <DEDUP_REMOVED lines=15> */
.L_x_12186:
[----:B------:R-:W-:Y:S05]  /*d450*/  BSYNC.RECONVERGENT B3 ;  /* 0x0000000000037941 */ /* 0x000fea0003800200 */
.L_x_12185:
        /* <DEDUP_REMOVED lines=12> */
.L_x_12184:
[----:B------:R-:W-:Y:S05]  /*d520*/  BSYNC.RECONVERGENT B2 ;  /* 0x0000000000027941 */ /* 0x000fea0003800200 */
.L_x_12183:
        /* <DEDUP_REMOVED lines=16> */
.L_x_12190:
[----:B------:R-:W-:Y:S05]  /*d630*/  BSYNC.RECONVERGENT B3 ;  /* 0x0000000000037941 */ /* 0x000fea0003800200 */
.L_x_12189:
        /* <DEDUP_REMOVED lines=12> */
.L_x_12188:
[----:B------:R-:W-:Y:S05]  /*d700*/  BSYNC.RECONVERGENT B2 ;  /* 0x0000000000027941 */ /* 0x000fea0003800200 */
.L_x_12187:
        /* <DEDUP_REMOVED lines=15> */
.L_x_12194:
[----:B------:R-:W-:Y:S05]  /*d800*/  BSYNC.RECONVERGENT B3 ;  /* 0x0000000000037941 */ /* 0x000fea0003800200 */
.L_x_12193:
        /* <DEDUP_REMOVED lines=12> */
.L_x_12192:
[----:B------:R-:W-:Y:S05]  /*d8d0*/  BSYNC.RECONVERGENT B2 ;  /* 0x0000000000027941 */ /* 0x000fea0003800200 */
.L_x_12191:
        /* <DEDUP_REMOVED lines=16> */
.L_x_12198:
[----:B------:R-:W-:Y:S05]  /*d9e0*/  BSYNC.RECONVERGENT B3 ;  /* 0x0000000000037941 */ /* 0x000fea0003800200 */
.L_x_12197:
        /* <DEDUP_REMOVED lines=12> */
.L_x_12196:
[----:B------:R-:W-:Y:S05]  /*dab0*/  BSYNC.RECONVERGENT B2 ;  /* 0x0000000000027941 */ /* 0x000fea0003800200 */
.L_x_12195:
        /* <DEDUP_REMOVED lines=15> */
.L_x_12202:
[----:B------:R-:W-:Y:S05]  /*dbb0*/  BSYNC.RECONVERGENT B3 ;  /* 0x0000000000037941 */ /* 0x000fea0003800200 */
.L_x_12201:
        /* <DEDUP_REMOVED lines=12> */
.L_x_12200:
[----:B------:R-:W-:Y:S05]  /*dc80*/  BSYNC.RECONVERGENT B2 ;  /* 0x0000000000027941 */ /* 0x000fea0003800200 */
.L_x_12199:
        /* <DEDUP_REMOVED lines=16> */
.L_x_12204:
[----:B------:R-:W-:Y:S05]  /*dd90*/  BSYNC.RECONVERGENT B2 ;  /* 0x0000000000027941 */ /* 0x000fea0003800200 */
.L_x_12203:
        /* <DEDUP_REMOVED lines=12> */
.L_x_12131:
[----:B------:R-:W-:Y:S05]  /*de60*/  BSYNC.RECONVERGENT B1 ;  /* 0x0000000000017941 */ /* 0x000fea0003800200 */
.L_x_12114:
[----:B------:R-:W2:Y:S01]  /*de70*/  @P1 LDC.64 R202, c[0x0][0x478] ;  /* 0x00011e00ffca1b82 */ /* 0x000ea20000000a00 */
[----:B------:R-:W-:Y:S01]  /*de80*/  @P1 IADD3 R2, PT, PT, R3, 0x40, RZ ;  /* 0x0000004003021810 */ /* 0x000fe20007ffe0ff */
[----:B------:R-:W-:Y:S04]  /*de90*/  BSSY.RECONVERGENT B1, `(.L_x_12205) ;  /* 0x000000d000017945 */ /* 0x000fe80003800200 */
[----:B--2---:R-:W-:Y:S01]  /*dea0*/  @P1 IMAD.WIDE.U32 R202, R2, 0x20, R202 ;  /* 0x0000002002ca1825 */ /* 0x004fe200078e00ca */
[----:B------:R-:W-:-:S04]  /*deb0*/  @P3 IADD3 R2, PT, PT, R248, 0x40, RZ ;  /* 0x00000040f8023810 */ /* 0x000fc80007ffe0ff */
[----:B------:R-:W-:Y:S04]  /*dec0*/  @P1 STG.E.128 desc[UR6][R202.64], R172 ;  /* 0x000000acca001986 */ /* 0x000fe8000c101d06 */
[----:B------:R2:W-:Y:S02]  /*ded0*/  @P1 STG.E.128 desc[UR6][R202.64+0x10], R176 ;  /* 0x000010b0ca001986 */ /* 0x0005e4000c101d06 */
[----:B--2---:R-:W2:Y:S02]  /*dee0*/  @P3 LDC.64 R202, c[0x0][0x468] ;  /* 0x00011a00ffca3b82 */ /* 0x004ea40000000a00 */
[----:B--2---:R-:W-:-:S05]  /*def0*/  @P3 IMAD.WIDE.U32 R202, R2, 0x10, R202 ;  /* 0x0000001002ca3825 */ /* 0x004fca00078e00ca */
[----:B------:R2:W-:Y:S01]  /*df00*/  @P3 STG.E.128 desc[UR6][R202.64], R168 ;  /* 0x000000a8ca003986 */ /* 0x0005e2000c101d06 */
[----:B------:R-:W-:Y:S05]  /*df10*/  @!P3 BRA `(.L_x_12206) ;  /* 0x000000000010b947 */ /* 0x000fea0003800000 */
[----:B-----5:R-:W0:Y:S01]  /*df20*/  LDC.64 R164, c[0x0][0x390] ;  /* 0x0000e400ffa47b82 */ /* 0x020e220000000a00 */
[----:B------:R-:W-:-:S05]  /*df30*/  IADD3 R2, PT, PT, R248, 0x60, RZ ;  /* 0x00000060f8027810 */ /* 0x000fca0007ffe0ff */
[----:B0-----:R-:W-:-:S06]  /*df40*/  IMAD.WIDE.U32 R164, R2, 0x10, R164 ;  /* 0x0000001002a47825 */ /* 0x001fcc00078e00a4 */
[----:B------:R-:W5:Y:S02]  /*df50*/  LDG.E.128 R164, desc[UR6][R164.64] ;  /* 0x00000006a4a47981 */ /* 0x000f64000c1e1d00 */
.L_x_12206:
[----:B------:R-:W-:Y:S05]  /*df60*/  BSYNC.RECONVERGENT B1 ;  /* 0x0000000000017941 */ /* 0x000fea0003800200 */
.L_x_12205:
        /* <DEDUP_REMOVED lines=31> */
[----:B0-2---:R-:W-:-:S07]  /*e160*/  PRMT R168, R2, 0x7610, R168 ;  /* 0x0000761002a87816 */ /* 0x005fce00000000a8 */
.L_x_12211:
[----:B------:R-:W-:Y:S05]  /*e170*/  BSYNC.RECONVERGENT B2 ;  /* 0x0000000000027941 */ /* 0x000fea0003800200 */
.L_x_12210:
        /* <DEDUP_REMOVED lines=13> */
[----:B0-2---:R-:W-:-:S07]  /*e250*/  PRMT R168, R168, 0x5410, R2 ;  /* 0x00005410a8a87816 */ /* 0x005fce0000000002 */
.L_x_12213:
[----:B------:R-:W-:Y:S05]  /*e260*/  BSYNC.RECONVERGENT B2 ;  /* 0x0000000000027941 */ /* 0x000fea0003800200 */
.L_x_12212:
        /* <DEDUP_REMOVED lines=13> */
.L_x_12215:
[----:B------:R-:W-:Y:S05]  /*e340*/  BSYNC.RECONVERGENT B2 ;  /* 0x0000000000027941 */ /* 0x000fea0003800200 */
.L_x_12214:
        /* <DEDUP_REMOVED lines=14> */
.L_x_12217:
[----:B------:R-:W-:Y:S05]  /*e430*/  BSYNC.RECONVERGENT B2 ;  /* 0x0000000000027941 */ /* 0x000fea0003800200 */
.L_x_12216:
        /* <DEDUP_REMOVED lines=17> */
.L_x_12219:
[----:B------:R-:W-:Y:S05]  /*e550*/  BSYNC.RECONVERGENT B2 ;  /* 0x0000000000027941 */ /* 0x000fea0003800200 */
.L_x_12218:
        /* <DEDUP_REMOVED lines=18> */
.L_x_12221:
[----:B------:R-:W-:Y:S05]  /*e680*/  BSYNC.RECONVERGENT B2 ;  /* 0x0000000000027941 */ /* 0x000fea0003800200 */
.L_x_12220:
        /* <DEDUP_REMOVED lines=10> */
[----:B--2--5:R-:W-:-:S05]  /*e730*/  @P2 SHF.L.U32 R202, R167, 0x10, RZ ;  /* 0x00000010a7ca2819 */ /* 0x024fca00000006ff */
[-C--:B------:R-:W-:Y:S01]  /*e740*/  @P2 FMUL.FTZ R179, R202, R2.reuse ;  /* 0x00000002cab32220 */ /* 0x080fe20000410000 */
[----:B------:R-:W-:-:S03]  /*e750*/  FMUL.FTZ R2, R98, R2 ;  /* 0x0000000262027220 */ /* 0x000fc60000410000 */
[----:B------:R-:W-:Y:S02]  /*e760*/  FADD.FTZ R134, R134, R179 ;  /* 0x000000b386867221 */ /* 0x000fe40000010000 */
[----:B------:R-:W-:-:S04]  /*e770*/  FSEL R2, R2, RZ, P2 ;  /* 0x000000ff02027208 */ /* 0x000fc80001000000 */
[----:B------:R-:W-:-:S04]  /*e780*/  F2FP.BF16.F32.PACK_AB R2, RZ, R2 ;  /* 0x00000002ff02723e */ /* 0x000fc800000010ff */
[----:B0-----:R-:W-:-:S07]  /*e790*/  PRMT R171, R2, 0x7610, R171 ;  /* 0x0000761002ab7816 */ /* 0x001fce00000000ab */
.L_x_12223:
[----:B------:R-:W-:Y:S05]  /*e7a0*/  BSYNC.RECONVERGENT B2 ;  /* 0x0000000000027941 */ /* 0x000fea0003800200 */
.L_x_12222:
        /* <DEDUP_REMOVED lines=18> */
[----:B0-2---:R-:W-:Y:S01]  /*e8d0*/  PRMT R171, R171, 0x5410, R2 ;  /* 0x00005410abab7816 */ /* 0x005fe20000000002 */
[----:B------:R-:W-:Y:S06]  /*e8e0*/  BRA `(.L_x_12224) ;  /* 0x0000002800007947 */ /* 0x000fec0003800000 */
.L_x_12209:
[----:B------:R-:W-:Y:S04]  /*e8f0*/  BSSY.RECONVERGENT B2, `(.L_x_12225) ;  /* 0x0000011000027945 */ /* 0x000fe80003800200 */
[----:B------:R-:W-:Y:S05]  /*e900*/  @!P3 BRA `(.L_x_12226) ;  /* 0x00000000003cb947 */ /* 0x000fea0003800000 */
[----:B------:R-:W-:Y:S01]  /*e910*/  @P4 FFMA.FTZ R2, R219, R4, R5 ;  /* 0x00000004db024223 */ /* 0x000fe20000010005 */
[----:B------:R-:W-:Y:S02]  /*e920*/  LOP3.LUT P2, RZ, R200, 0xff, RZ, 0xc0, !PT ;  /* 0x000000ffc8ff7812 */ /* 0x000fe4000784c0ff */
[----:B--2---:R-:W-:Y:S01]  /*e930*/  MOV R202, R40 ;  /* 0x0000002800ca7202 */ /* 0x004fe20000000f00 */
        /* <DEDUP_REMOVED lines=11> */
[----:B0-----:R-:W-:-:S07]  /*e9f0*/  PRMT R168, R2, 0x7610, R168 ;  /* 0x0000761002a87816 */ /* 0x001fce00000000a8 */
.L_x_12226:
[----:B------:R-:W-:Y:S05]  /*ea00*/  BSYNC.RECONVERGENT B2 ;  /* 0x0000000000027941 */ /* 0x000fea0003800200 */
.L_x_12225:
[----:B------:R-:W-:Y:S04]  /*ea10*/  BSSY.RECONVERGENT B2, `(.L_x_12227) ;  /* 0x0000012000027945 */ /* 0x000fe80003800200 */
[----:B------:R-:W-:Y:S05]  /*ea20*/  @!P3 BRA `(.L_x_12228) ;  /* 0x000000000040b947 */ /* 0x000fea0003800000 */
[----:B------:R-:W-:Y:S01]  /*ea30*/  LOP3.LUT P2, RZ, R200, 0xff00, RZ, 0xc0, !PT ;  /* 0x0000ff00c8ff7812 */ /* 0x000fe2000784c0ff */
[----:B------:R-:W-:Y:S01]  /*ea40*/  @P4 FFMA.FTZ R2, R218, R4, R5 ;  /* 0x00000004da024223 */ /* 0x000fe20000010005 */
[----:B--2---:R-:W-:Y:S01]  /*ea50*/  MOV R202, R41 ;  /* 0x0000002900ca7202 */ /* 0x004fe20000000f00 */
        /* <DEDUP_REMOVED lines=12> */
[----:B0-----:R-:W-:-:S07]  /*eb20*/  PRMT R168, R168, 0x5410, R2 ;  /* 0x00005410a8a87816 */ /* 0x001fce0000000002 */
.L_x_12228:
[----:B------:R-:W-:Y:S05]  /*eb30*/  BSYNC.RECONVERGENT B2 ;  /* 0x0000000000027941 */ /* 0x000fea0003800200 */
.L_x_12227:
        /* <DEDUP_REMOVED lines=17> */
.L_x_12230:
[----:B------:R-:W-:Y:S05]  /*ec50*/  BSYNC.RECONVERGENT B2 ;  /* 0x0000000000027941 */ /* 0x000fea0003800200 */
.L_x_12229:
        /* <DEDUP_REMOVED lines=18> */
.L_x_12232:
[----:B------:R-:W-:Y:S05]  /*ed80*/  BSYNC.RECONVERGENT B2 ;  /* 0x0000000000027941 */ /* 0x000fea0003800200 */
.L_x_12231:
        /* <DEDUP_REMOVED lines=17> */
.L_x_12234:
[----:B------:R-:W-:Y:S05]  /*eea0*/  BSYNC.RECONVERGENT B2 ;  /* 0x0000000000027941 */ /* 0x000fea0003800200 */
.L_x_12233:
        /* <DEDUP_REMOVED lines=18> */
.L_x_12236:
[----:B------:R-:W-:Y:S05]  /*efd0*/  BSYNC.RECONVERGENT B2 ;  /* 0x0000000000027941 */ /* 0x000fea0003800200 */
.L_x_12235:
        /* <DEDUP_REMOVED lines=17> */
.L_x_12238:
[----:B------:R-:W-:Y:S05]  /*f0f0*/  BSYNC.RECONVERGENT B2 ;  /* 0x0000000000027941 */ /* 0x000fea0003800200 */
.L_x_12237:
        /* <DEDUP_REMOVED lines=19> */
.L_x_12208:
        /* <DEDUP_REMOVED lines=16> */
.L_x_12243:
[----:B------:R-:W-:Y:S05]  /*f330*/  BSYNC.RECONVERGENT B3 ;  /* 0x0000000000037941 */ /* 0x000fea0003800200 */
.L_x_12242:
        /* <DEDUP_REMOVED lines=11> */
[----:B0-2---:R-:W-:-:S07]  /*f3f0*/  PRMT R168, R2, 0x7610, R168 ;  /* 0x0000761002a87816 */ /* 0x005fce00000000a8 */
.L_x_12241:
[----:B------:R-:W-:Y:S05]  /*f400*/  BSYNC.RECONVERGENT B2 ;  /* 0x0000000000027941 */ /* 0x000fea0003800200 */
.L_x_12240:
        /* <DEDUP_REMOVED lines=16> */
.L_x_12247:
[----:B------:R-:W-:Y:S05]  /*f510*/  BSYNC.RECONVERGENT B3 ;  /* 0x0000000000037941 */ /* 0x000fea0003800200 */
.L_x_12246:
        /* <DEDUP_REMOVED lines=12> */
.L_x_12245:
[----:B------:R-:W-:Y:S05]  /*f5e0*/  BSYNC.RECONVERGENT B2 ;  /* 0x0000000000027941 */ /* 0x000fea0003800200 */
.L_x_12244:
        /* <DEDUP_REMOVED lines=15> */
.L_x_12251:
[----:B------:R-:W-:Y:S05]  /*f6e0*/  BSYNC.RECONVERGENT B3 ;  /* 0x0000000000037941 */ /* 0x000fea0003800200 */
.L_x_12250:
        /* <DEDUP_REMOVED lines=12> */
.L_x_12249:
[----:B------:R-:W-:Y:S05]  /*f7b0*/  BSYNC.RECONVERGENT B2 ;  /* 0x0000000000027941 */ /* 0x000fea0003800200 */
.L_x_12248:
        /* <DEDUP_REMOVED lines=16> */
.L_x_12255:
[----:B------:R-:W-:Y:S05]  /*f8c0*/  BSYNC.RECONVERGENT B3 ;  /* 0x0000000000037941 */ /* 0x000fea0003800200 */
.L_x_12254:
        /* <DEDUP_REMOVED lines=12> */
.L_x_12253:
[----:B------:R-:W-:Y:S05]  /*f990*/  BSYNC.RECONVERGENT B2 ;  /* 0x0000000000027941 */ /* 0x000fea0003800200 */
.L_x_12252:
        /* <DEDUP_REMOVED lines=15> */
.L_x_12259:
[----:B------:R-:W-:Y:S05]  /*fa90*/  BSYNC.RECONVERGENT B3 ;  /* 0x0000000000037941 */ /* 0x000fea0003800200 */
.L_x_12258:
        /* <DEDUP_REMOVED lines=12> */
.L_x_12257:
[----:B------:R-:W-:Y:S05]  /*fb60*/  BSYNC.RECONVERGENT B2 ;  /* 0x0000000000027941 */ /* 0x000fea0003800200 */
.L_x_12256:
        /* <DEDUP_REMOVED lines=16> */
.L_x_12263:
[----:B------:R-:W-:Y:S05]  /*fc70*/  BSYNC.RECONVERGENT B3 ;  /* 0x0000000000037941 */ /* 0x000fea0003800200 */
.L_x_12262:
        /* <DEDUP_REMOVED lines=12> */
.L_x_12261:
[----:B------:R-:W-:Y:S05]  /*fd40*/  BSYNC.RECONVERGENT B2 ;  /* 0x0000000000027941 */ /* 0x000fea0003800200 */
.L_x_12260:
        /* <DEDUP_REMOVED lines=15> */
.L_x_12267:
[----:B------:R-:W-:Y:S05]  /*fe40*/  BSYNC.RECONVERGENT B3 ;  /* 0x0000000000037941 */ /* 0x000fea0003800200 */
.L_x_12266:
        /* <DEDUP_REMOVED lines=12> */
.L_x_12265:
[----:B------:R-:W-:Y:S05]  /*ff10*/  BSYNC.RECONVERGENT B2 ;  /* 0x0000000000027941 */ /* 0x000fea0003800200 */
.L_x_12264:
        /* <DEDUP_REMOVED lines=47> */
[----:B0-2---:R-:W-:Y:S02]  /*10210*/  PRMT R171, R171, 0x5410, R176 ;  /* 0x00005410abab7816 */ /* 0x005fe400000000b0 */
[----:B------:R-:W-:Y:S01]  /*10220*/  MOV R176, R2 ;  /* 0x0000000200b07202 */ /* 0x000fe20000000f00 */
[----:B------:R-:W-:Y:S06]  /*10230*/  BRA `(.L_x_12224) ;  /* 0x0000000c00ac7947 */ /* 0x000fec0003800000 */
.L_x_12239:
        /* <DEDUP_REMOVED lines=15> */
.L_x_12271:
[----:B------:R-:W-:Y:S05]  /*10330*/  BSYNC.RECONVERGENT B3 ;  /* 0x0000000000037941 */ /* 0x000fea0003800200 */
.L_x_12270:
        /* <DEDUP_REMOVED lines=12> */
.L_x_12269:
[----:B------:R-:W-:Y:S05]  /*10400*/  BSYNC.RECONVERGENT B2 ;  /* 0x0000000000027941 */ /* 0x000fea0003800200 */
.L_x_12268:
        /* <DEDUP_REMOVED lines=16> */
.L_x_12275:
[----:B------:R-:W-:Y:S05]  /*10510*/  BSYNC.RECONVERGENT B3 ;  /* 0x0000000000037941 */ /* 0x000fea0003800200 */
.L_x_12274:
        /* <DEDUP_REMOVED lines=12> */
.L_x_12273:
[----:B------:R-:W-:Y:S05]  /*105e0*/  BSYNC.RECONVERGENT B2 ;  /* 0x0000000000027941 */ /* 0x000fea0003800200 */
.L_x_12272:
        /* <DEDUP_REMOVED lines=15> */
.L_x_12279:
[----:B------:R-:W-:Y:S05]  /*106e0*/  BSYNC.RECONVERGENT B3 ;  /* 0x0000000000037941 */ /* 0x000fea0003800200 */
.L_x_12278:
        /* <DEDUP_REMOVED lines=12> */
.L_x_12277:
[----:B------:R-:W-:Y:S05]  /*107b0*/  BSYNC.RECONVERGENT B2 ;  /* 0x0000000000027941 */ /* 0x000fea0003800200 */
.L_x_12276:
        /* <DEDUP_REMOVED lines=16> */
.L_x_12283:
[----:B------:R-:W-:Y:S05]  /*108c0*/  BSYNC.RECONVERGENT B3 ;  /* 0x0000000000037941 */ /* 0x000fea0003800200 */
.L_x_12282:
        /* <DEDUP_REMOVED lines=12> */
.L_x_12281:
[----:B------:R-:W-:Y:S05]  /*10990*/  BSYNC.RECONVERGENT B2 ;  /* 0x0000000000027941 */ /* 0x000fea0003800200 */
.L_x_12280:
        /* <DEDUP_REMOVED lines=15> */
.L_x_12287:
[----:B------:R-:W-:Y:S05]  /*10a90*/  BSYNC.RECONVERGENT B3 ;  /* 0x0000000000037941 */ /* 0x000fea0003800200 */
.L_x_12286:
        /* <DEDUP_REMOVED lines=12> */
.L_x_12285:
[----:B------:R-:W-:Y:S05]  /*10b60*/  BSYNC.RECONVERGENT B2 ;  /* 0x0000000000027941 */ /* 0x000fea0003800200 */
.L_x_12284:
        /* <DEDUP_REMOVED lines=16> */
.L_x_12291:
[----:B------:R-:W-:Y:S05]  /*10c70*/  BSYNC.RECONVERGENT B3 ;  /* 0x0000000000037941 */ /* 0x000fea0003800200 */
.L_x_12290:
        /* <DEDUP_REMOVED lines=12> */
.L_x_12289:
[----:B------:R-:W-:Y:S05]  /*10d40*/  BSYNC.RECONVERGENT B2 ;  /* 0x0000000000027941 */ /* 0x000fea0003800200 */
.L_x_12288:
        /* <DEDUP_REMOVED lines=15> */
.L_x_12295:
[----:B------:R-:W-:Y:S05]  /*10e40*/  BSYNC.RECONVERGENT B3 ;  /* 0x0000000000037941 */ /* 0x000fea0003800200 */
.L_x_12294:
        /* <DEDUP_REMOVED lines=12> */
.L_x_12293:
[----:B------:R-:W-:Y:S05]  /*10f10*/  BSYNC.RECONVERGENT B2 ;  /* 0x0000000000027941 */ /* 0x000fea0003800200 */
.L_x_12292:
        /* <DEDUP_REMOVED lines=16> */
.L_x_12297:
[----:B------:R-:W-:Y:S05]  /*11020*/  BSYNC.RECONVERGENT B2 ;  /* 0x0000000000027941 */ /* 0x000fea0003800200 */
.L_x_12296:
        /* <DEDUP_REMOVED lines=12> */
.L_x_12224:
[----:B------:R-:W-:Y:S05]  /*110f0*/  BSYNC.RECONVERGENT B1 ;  /* 0x0000000000017941 */ /* 0x000fea0003800200 */
.L_x_12207:
        /* <DEDUP_REMOVED lines=15> */
.L_x_12299:
[----:B------:R-:W-:Y:S05]  /*111f0*/  BSYNC.RECONVERGENT B1 ;  /* 0x0000000000017941 */ /* 0x000fea0003800200 */
.L_x_12298:
[----:B------:R-:W-:Y:S04]  /*11200*/  BSSY.RECONVERGENT B1, `(.L_x_12300) ;  /* 0x0000314000017945 */ /* 0x000fe80003800200 */
[----:B------:R-:W-:Y:S05]  /*11210*/  @!P0 BRA `(.L_x_12301) ;  /* 0x0000001000c48947 */ /* 0x000fea0003800000 */
[----:B------:R-:W-:Y:S05]  /*11220*/  @!P1 BRA `(.L_x_12302) ;  /* 0x0000000800709947 */ /* 0x000fea0003800000 */
[----:B------:R-:W-:Y:S01]  /*11230*/  @P4 FFMA.FTZ R2, R210, R4, R5 ;  /* 0x00000004d2024223 */ /* 0x000fe20000010005 */
[----:B------:R-:W-:Y:S01]  /*11240*/  MOV R172, R33 ;  /* 0x0000002100ac7202 */ /* 0x000fe20000000f00 */
        /* <DEDUP_REMOVED lines=23> */
.L_x_12304:
[----:B------:R-:W-:Y:S05]  /*113c0*/  BSYNC.RECONVERGENT B2 ;  /* 0x0000000000027941 */ /* 0x000fea0003800200 */
.L_x_12303:
        /* <DEDUP_REMOVED lines=14> */
.L_x_12306:
[----:B------:R-:W-:Y:S05]  /*114b0*/  BSYNC.RECONVERGENT B2 ;  /* 0x0000000000027941 */ /* 0x000fea0003800200 */
.L_x_12305:
        /* <DEDUP_REMOVED lines=13> */
.L_x_12308:
[----:B------:R-:W-:Y:S05]  /*11590*/  BSYNC.RECONVERGENT B2 ;  /* 0x0000000000027941 */ /* 0x000fea0003800200 */
.L_x_12307:
        /* <DEDUP_REMOVED lines=18> */
.L_x_12310:
[----:B------:R-:W-:Y:S05]  /*116c0*/  BSYNC.RECONVERGENT B2 ;  /* 0x0000000000027941 */ /* 0x000fea0003800200 */
.L_x_12309:
[-CC-:B------:R-:W-:Y:S01]  /*116d0*/  @P4 FFMA.FTZ R175, R197, R4.reuse, R5.reuse ;  /* 0x00000004c5af4223 */ /* 0x180fe20000010005 */
[-CC-:B------:R-:W-:Y:S01]  /*116e0*/  @P4 FFMA.FTZ R177, R196, R4.reuse, R5.reuse ;  /* 0x00000004c4b14223 */ /* 0x180fe20000010005 */
[-CC-:B------:R-:W-:Y:S01]  /*116f0*/  @P4 FFMA.FTZ R178, R195, R4.reuse, R5.reuse ;  /* 0x00000004c3b24223 */ /* 0x180fe20000010005 */
[----:B------:R-:W-:Y:S01]  /*11700*/  @P4 FFMA.FTZ R5, R194, R4, R5 ;  /* 0x00000004c2054223 */ /* 0x000fe20000010005 */
[----:B------:R-:W-:Y:S01]  /*11710*/  @P4 FADD.FTZ R176, R12, -R175 ;  /* 0x800000af0cb04221 */ /* 0x000fe20000010000 */
[----:B------:R-:W-:Y:S01]  /*11720*/  @P4 FADD.FTZ R177, R8, -R177 ;  /* 0x800000b108b14221 */ /* 0x000fe20000010000 */
[----:B------:R-:W-:Y:S01]  /*11730*/  MOV R175, R28 ;  /* 0x0000001c00af7202 */ /* 0x000fe20000000f00 */
[----:B------:R-:W-:Y:S01]  /*11740*/  @P4 FADD.FTZ R178, R7, -R178 ;  /* 0x800000b207b24221 */ /* 0x000fe20000010000 */
[C---:B------:R-:W-:Y:S01]  /*11750*/  @P4 FFMA.FTZ R175, R249.reuse, R176, R28 ;  /* 0x000000b0f9af4223 */ /* 0x040fe2000001001c */
[----:B------:R-:W-:Y:S01]  /*11760*/  @P4 FADD.FTZ R5, R6, -R5 ;  /* 0x8000000506054221 */ /* 0x000fe20000010000 */
[----:B------:R-:W-:Y:S01]  /*11770*/  MOV R176, R29 ;  /* 0x0000001d00b07202 */ /* 0x000fe20000000f00 */
[----:B------:R-:W-:Y:S01]  /*11780*/  BSSY.RECONVERGENT B2, `(.L_x_12311) ;  /* 0x0000012000027945 */ /* 0x000fe20003800200 */
[C---:B------:R-:W-:Y:S01]  /*11790*/  @P4 FFMA.FTZ R176, R249.reuse, R177, R29 ;  /* 0x000000b1f9b04223 */ /* 0x040fe2000001001d */
[----:B------:R-:W-:Y:S01]  /*117a0*/  MOV R177, R30 ;  /* 0x0000001e00b17202 */ /* 0x000fe20000000f00 */
[C---:B------:R-:W-:Y:S01]  /*117b0*/  @P4 FFMA.FTZ R177, R249.reuse, R178, R30 ;  /* 0x000000b2f9b14223 */ /* 0x040fe2000001001e */
[----:B------:R-:W-:Y:S01]  /*117c0*/  MOV R4, R31 ;  /* 0x0000001f00047202 */ /* 0x000fe20000000f00 */
        /* <DEDUP_REMOVED lines=13> */
.L_x_12312:
[----:B------:R-:W-:Y:S05]  /*118a0*/  BSYNC.RECONVERGENT B2 ;  /* 0x0000000000027941 */ /* 0x000fea0003800200 */
.L_x_12311:
        /* <DEDUP_REMOVED lines=14> */
.L_x_12314:
[----:B------:R-:W-:Y:S05]  /*11990*/  BSYNC.RECONVERGENT B2 ;  /* 0x0000000000027941 */ /* 0x000fea0003800200 */
.L_x_12313:
        /* <DEDUP_REMOVED lines=13> */
.L_x_12316:
[----:B------:R-:W-:Y:S05]  /*11a70*/  BSYNC.RECONVERGENT B2 ;  /* 0x0000000000027941 */ /* 0x000fea0003800200 */
.L_x_12315:
        /* <DEDUP_REMOVED lines=23> */
.L_x_12302:
        /* <DEDUP_REMOVED lines=9> */
[----:B--2--5:R-:W-:Y:S02]  /*11c80*/  @P0 SHF.L.U32 R202, R164, 0x10, RZ ;  /* 0x00000010a4ca0819 */ /* 0x024fe400000006ff */
[----:B------:R-:W-:-:S04]  /*11c90*/  FMUL.FTZ R2, R2, UR12 ;  /* 0x0000000c02027c20 */ /* 0x000fc80008410000 */
[-C--:B------:R-:W-:Y:S01]  /*11ca0*/  @P0 FMUL.FTZ R201, R202, R2.reuse ;  /* 0x00000002cac90220 */ /* 0x080fe20000410000 */
[----:B------:R-:W-:-:S03]  /*11cb0*/  FMUL.FTZ R2, R100, R2 ;  /* 0x0000000264027220 */ /* 0x000fc60000410000 */
[----:B------:R-:W-:Y:S02]  /*11cc0*/  FADD.FTZ R128, R128, R201 ;  /* 0x000000c980807221 */ /* 0x000fe40000010000 */
[----:B------:R-:W-:-:S04]  /*11cd0*/  FSEL R2, R2, RZ, P0 ;  /* 0x000000ff02027208 */ /* 0x000fc80000000000 */
[----:B------:R-:W-:-:S04]  /*11ce0*/  F2FP.BF16.F32.PACK_AB R2, RZ, R2 ;  /* 0x00000002ff02723e */ /* 0x000fc800000010ff */
[----:B------:R-:W-:-:S07]  /*11cf0*/  PRMT R168, R2, 0x7610, R168 ;  /* 0x0000761002a87816 */ /* 0x000fce00000000a8 */
.L_x_12319:
[----:B------:R-:W-:Y:S05]  /*11d00*/  BSYNC.RECONVERGENT B2 ;  /* 0x0000000000027941 */ /* 0x000fea0003800200 */
.L_x_12318:
[----:B------:R-:W-:Y:S04]  /*11d10*/  BSSY.RECONVERGENT B2, `(.L_x_12320) ;  /* 0x0000012000027945 */ /* 0x000fe80003800200 */
[----:B------:R-:W-:Y:S05]  /*11d20*/  @!P3 BRA `(.L_x_12321) ;  /* 0x000000000040b947 */ /* 0x000fea0003800000 */
[----:B------:R-:W-:Y:S01]  /*11d30*/  LOP3.LUT P0, RZ, R198, 0xff00, RZ, 0xc0, !PT ;  /* 0x0000ff00c6ff7812 */ /* 0x000fe2000780c0ff */
[----:B------:R-:W-:Y:S01]  /*11d40*/  @P4 FFMA.FTZ R2, R210, R4, R5 ;  /* 0x00000004d2024223 */ /* 0x000fe20000010005 */
[----:B------:R-:W-:Y:S01]  /*11d50*/  MOV R201, R33 ;  /* 0x0000002100c97202 */ /* 0x000fe20000000f00 */
[----:B--2---:R-:W-:Y:S02]  /*11d60*/  HFMA2 R202, -RZ, RZ, 0, 0 ;  /* 0x00000000ffca7431 */ /* 0x004fe400000001ff */
        /* <DEDUP_REMOVED lines=12> */
.L_x_12321:
[----:B------:R-:W-:Y:S05]  /*11e30*/  BSYNC.RECONVERGENT B2 ;  /* 0x0000000000027941 */ /* 0x000fea0003800200 */
.L_x_12320:
        /* <DEDUP_REMOVED lines=17> */
.L_x_12323:
[----:B------:R-:W-:Y:S05]  /*11f50*/  BSYNC.RECONVERGENT B2 ;  /* 0x0000000000027941 */ /* 0x000fea0003800200 */
.L_x_12322:
        /* <DEDUP_REMOVED lines=18> */
.L_x_12325:
[----:B------:R-:W-:Y:S05]  /*12080*/  BSYNC.RECONVERGENT B2 ;  /* 0x0000000000027941 */ /* 0x000fea0003800200 */
.L_x_12324:
        /* <DEDUP_REMOVED lines=17> */
.L_x_12327:
[----:B------:R-:W-:Y:S05]  /*121a0*/  BSYNC.RECONVERGENT B2 ;  /* 0x0000000000027941 */ /* 0x000fea0003800200 */
.L_x_12326:
        /* <DEDUP_REMOVED lines=18> */
.L_x_12329:
[----:B------:R-:W-:Y:S05]  /*122d0*/  BSYNC.RECONVERGENT B2 ;  /* 0x0000000000027941 */ /* 0x000fea0003800200 */
.L_x_12328:
        /* <DEDUP_REMOVED lines=17> */
.L_x_12331:
[----:B------:R-:W-:Y:S05]  /*123f0*/  BSYNC.RECONVERGENT B2 ;  /* 0x0000000000027941 */ /* 0x000fea0003800200 */
.L_x_12330:
[----:B------:R-:W-:Y:S05]  /*12400*/  @!P3 BRA `(.L_x_12317) ;  /* 0x0000001c00ccb947 */ /* 0x000fea0003800000 */
[----:B------:R-:W-:Y:S01]  /*12410*/  ISETP.GE.U32.AND P0, PT, R198, RZ, PT ;  /* 0x000000ffc600720c */ /* 0x000fe20003f06070 */
[----:B------:R-:W-:Y:S01]  /*12420*/  @P4 FFMA.FTZ R2, R194, R4, R5 ;  /* 0x00000004c2024223 */ /* 0x000fe20000010005 */
[----:B------:R-:W-:Y:S02]  /*12430*/  MOV R4, R31 ;  /* 0x0000001f00047202 */ /* 0x000fe40000000f00 */
[----:B------:R-:W-:Y:S01]  /*12440*/  ISETP.GE.U32.AND.EX P0, PT, R199, 0x1000000, PT, P0 ;  /* 0x01000000c700780c */ /* 0x000fe20003f06100 */
[----:B------:R-:W-:-:S04]  /*12450*/  @P4 FADD.FTZ R2, R6, -R2 ;  /* 0x8000000206024221 */ /* 0x000fc80000010000 */
[----:B------:R-:W-:-:S04]  /*12460*/  @P4 FFMA.FTZ R4, R249, R2, R31 ;  /* 0x00000002f9044223 */ /* 0x000fc8000001001f */
[----:B------:R-:W-:-:S04]  /*12470*/  FMUL.FTZ R2, R4, UR13 ;  /* 0x0000000d04027c20 */ /* 0x000fc80008410000 */
[----:B-----5:R-:W-:Y:S01]  /*12480*/  @P0 PRMT R4, R167, 0x7632, R4 ;  /* 0x00007632a7040816 */ /* 0x020fe20000000004 */
[----:B------:R-:W-:Y:S01]  /*12490*/  FMUL.FTZ R5, R2, UR12 ;  /* 0x0000000c02057c20 */ /* 0x000fe20008410000 */
[----:B------:R-:W-:Y:S02]  /*124a0*/  HFMA2 R2, -RZ, RZ, 0, 0 ;  /* 0x00000000ff027431 */ /* 0x000fe400000001ff */
        /* <DEDUP_REMOVED lines=8> */
.L_x_12301:
        /* <DEDUP_REMOVED lines=16> */
.L_x_12336:
[----:B------:R-:W-:Y:S05]  /*12630*/  BSYNC.RECONVERGENT B3 ;  /* 0x0000000000037941 */ /* 0x000fea0003800200 */
.L_x_12335:
        /* <DEDUP_REMOVED lines=12> */
.L_x_12334:
[----:B------:R-:W-:Y:S05]  /*12700*/  BSYNC.RECONVERGENT B2 ;  /* 0x0000000000027941 */ /* 0x000fea0003800200 */
.L_x_12333:
        /* <DEDUP_REMOVED lines=16> */
.L_x_12340:
[----:B------:R-:W-:Y:S05]  /*12810*/  BSYNC.RECONVERGENT B3 ;  /* 0x0000000000037941 */ /* 0x000fea0003800200 */
.L_x_12339:
        /* <DEDUP_REMOVED lines=12> */
.L_x_12338:
[----:B------:R-:W-:Y:S05]  /*128e0*/  BSYNC.RECONVERGENT B2 ;  /* 0x0000000000027941 */ /* 0x000fea0003800200 */
.L_x_12337:
        /* <DEDUP_REMOVED lines=15> */
.L_x_12344:
[----:B------:R-:W-:Y:S05]  /*129e0*/  BSYNC.RECONVERGENT B3 ;  /* 0x0000000000037941 */ /* 0x000fea0003800200 */
.L_x_12343:
        /* <DEDUP_REMOVED lines=12> */
.L_x_12342:
[----:B------:R-:W-:Y:S05]  /*12ab0*/  BSYNC.RECONVERGENT B2 ;  /* 0x0000000000027941 */ /* 0x000fea0003800200 */
.L_x_12341:
        /* <DEDUP_REMOVED lines=16> */
.L_x_12348:
[----:B------:R-:W-:Y:S05]  /*12bc0*/  BSYNC.RECONVERGENT B3 ;  /* 0x0000000000037941 */ /* 0x000fea0003800200 */
.L_x_12347:
        /* <DEDUP_REMOVED lines=12> */
.L_x_12346:
[----:B------:R-:W-:Y:S05]  /*12c90*/  BSYNC.RECONVERGENT B2 ;  /* 0x0000000000027941 */ /* 0x000fea0003800200 */
.L_x_12345:
        /* <DEDUP_REMOVED lines=15> */
.L_x_12352:
[----:B------:R-:W-:Y:S05]  /*12d90*/  BSYNC.RECONVERGENT B3 ;  /* 0x0000000000037941 */ /* 0x000fea0003800200 */
.L_x_12351:
        /* <DEDUP_REMOVED lines=12> */
.L_x_12350:
[----:B------:R-:W-:Y:S05]  /*12e60*/  BSYNC.RECONVERGENT B2 ;  /* 0x0000000000027941 */ /* 0x000fea0003800200 */
.L_x_12349:
        /* <DEDUP_REMOVED lines=16> */
.L_x_12356:
[----:B------:R-:W-:Y:S05]  /*12f70*/  BSYNC.RECONVERGENT B3 ;  /* 0x0000000000037941 */ /* 0x000fea0003800200 */
.L_x_12355:
        /* <DEDUP_REMOVED lines=12> */
.L_x_12354:
[----:B------:R-:W-:Y:S05]  /*13040*/  BSYNC.RECONVERGENT B2 ;  /* 0x0000000000027941 */ /* 0x000fea0003800200 */
.L_x_12353:
        /* <DEDUP_REMOVED lines=15> */
.L_x_12360:
[----:B------:R-:W-:Y:S05]  /*13140*/  BSYNC.RECONVERGENT B3 ;  /* 0x0000000000037941 */ /* 0x000fea0003800200 */
.L_x_12359:
        /* <DEDUP_REMOVED lines=12> */
.L_x_12358:
[----:B------:R-:W-:Y:S05]  /*13210*/  BSYNC.RECONVERGENT B2 ;  /* 0x0000000000027941 */ /* 0x000fea0003800200 */
.L_x_12357:
        /* <DEDUP_REMOVED lines=49> */
.L_x_12332:
        /* <DEDUP_REMOVED lines=15> */
.L_x_12364:
[----:B------:R-:W-:Y:S05]  /*13620*/  BSYNC.RECONVERGENT B3 ;  /* 0x0000000000037941 */ /* 0x000fea0003800200 */
.L_x_12363:
        /* <DEDUP_REMOVED lines=12> */
.L_x_12362:
[----:B------:R-:W-:Y:S05]  /*136f0*/  BSYNC.RECONVERGENT B2 ;  /* 0x0000000000027941 */ /* 0x000fea0003800200 */
.L_x_12361:
        /* <DEDUP_REMOVED lines=16> */
.L_x_12368:
[----:B------:R-:W-:Y:S05]  /*13800*/  BSYNC.RECONVERGENT B3 ;  /* 0x0000000000037941 */ /* 0x000fea0003800200 */
.L_x_12367:
        /* <DEDUP_REMOVED lines=12> */
.L_x_12366:
[----:B------:R-:W-:Y:S05]  /*138d0*/  BSYNC.RECONVERGENT B2 ;  /* 0x0000000000027941 */ /* 0x000fea0003800200 */
.L_x_12365:
        /* <DEDUP_REMOVED lines=15> */
.L_x_12372:
[----:B------:R-:W-:Y:S05]  /*139d0*/  BSYNC.RECONVERGENT B3 ;  /* 0x0000000000037941 */ /* 0x000fea0003800200 */
.L_x_12371:
        /* <DEDUP_REMOVED lines=12> */
.L_x_12370:
[----:B------:R-:W-:Y:S05]  /*13aa0*/  BSYNC.RECONVERGENT B2 ;  /* 0x0000000000027941 */ /* 0x000fea0003800200 */
.L_x_12369:
        /* <DEDUP_REMOVED lines=16> */
.L_x_12376:
[----:B------:R-:W-:Y:S05]  /*13bb0*/  BSYNC.RECONVERGENT B3 ;  /* 0x0000000000037941 */ /* 0x000fea0003800200 */
.L_x_12375:
        /* <DEDUP_REMOVED lines=12> */
.L_x_12374:
[----:B------:R-:W-:Y:S05]  /*13c80*/  BSYNC.RECONVERGENT B2 ;  /* 0x0000000000027941 */ /* 0x000fea0003800200 */
.L_x_12373:
        /* <DEDUP_REMOVED lines=15> */
.L_x_12380:
[----:B------:R-:W-:Y:S05]  /*13d80*/  BSYNC.RECONVERGENT B3 ;  /* 0x0000000000037941 */ /* 0x000fea0003800200 */
.L_x_12379:
        /* <DEDUP_REMOVED lines=12> */
.L_x_12378:
[----:B------:R-:W-:Y:S05]  /*13e50*/  BSYNC.RECONVERGENT B2 ;  /* 0x0000000000027941 */ /* 0x000fea0003800200 */
.L_x_12377:
        /* <DEDUP_REMOVED lines=16> */
.L_x_12384:
[----:B------:R-:W-:Y:S05]  /*13f60*/  BSYNC.RECONVERGENT B3 ;  /* 0x0000000000037941 */ /* 0x000fea0003800200 */
.L_x_12383:
        /* <DEDUP_REMOVED lines=12> */
.L_x_12382:
[----:B------:R-:W-:Y:S05]  /*14030*/  BSYNC.RECONVERGENT B2 ;  /* 0x0000000000027941 */ /* 0x000fea0003800200 */
.L_x_12381:
        /* <DEDUP_REMOVED lines=15> */
.L_x_12388:
[----:B------:R-:W-:Y:S05]  /*14130*/  BSYNC.RECONVERGENT B3 ;  /* 0x0000000000037941 */ /* 0x000fea0003800200 */
.L_x_12387:
        /* <DEDUP_REMOVED lines=12> */
.L_x_12386:
[----:B------:R-:W-:Y:S05]  /*14200*/  BSYNC.RECONVERGENT B2 ;  /* 0x0000000000027941 */ /* 0x000fea0003800200 */
.L_x_12385:
        /* <DEDUP_REMOVED lines=18> */
[----:B--2---:R-:W-:-:S07]  /*14330*/  PRMT R171, R171, 0x5410, R2 ;  /* 0x00005410abab7816 */ /* 0x004fce0000000002 */
.L_x_12317:
[----:B------:R-:W-:Y:S05]  /*14340*/  BSYNC.RECONVERGENT B1 ;  /* 0x0000000000017941 */ /* 0x000fea0003800200 */
.L_x_12300:
        /* <DEDUP_REMOVED lines=12> */
.L_x_11922:
[----:B------:R-:W-:Y:S05]  /*14410*/  BSYNC B0 ;  /* 0x0000000000007941 */ /* 0x000fea0003800000 */
.L_x_11921:
        /* <DEDUP_REMOVED lines=19> */
[----:B---3--:R-:W3:Y:S04]  /*14550*/  LDL.LU R6, [R1+0xb4] ;  /* 0x0000b40001067983 */ /* 0x008ee80000300800 */
[----:B------:R-:W3:Y:S04]  /*14560*/  LDL.LU R7, [R1+0xb8] ;  /* 0x0000b80001077983 */ /* 0x000ee80000300800 */
        /* <DEDUP_REMOVED lines=25> */
[----:B----4-:R-:W-:-:S05]  /*14700*/  IMAD R0, R0, 0xa0, R199 ;  /* 0x000000a000007824 */ /* 0x010fca00078e02c7 */
[----:B------:R-:W-:-:S05]  /*14710*/  LEA R2, R0, R3, 0x5 ;  /* 0x0000000300027211 */ /* 0x000fca00078e28ff */
[----:B------:R-:W-:Y:S01]  /*14720*/  STS.128 [R2+0x800], R164 ;  /* 0x000800a402007388 */ /* 0x000fe20000000c00 */
[----:B------:R-:W-:Y:S05]  /*14730*/  WARPSYNC.ALL ;  /* 0x0000000000007948 */ /* 0x000fea0003800000 */
[----:B------:R-:W-:Y:S04]  /*14740*/  STS.128 [R2], R16 ;  /* 0x0000001002007388 */ /* 0x000fe80000000c00 */
[----:B------:R-:W-:Y:S04]  /*14750*/  STS.128 [R2+0x10], R12 ;  /* 0x0000100c02007388 */ /* 0x000fe80000000c00 */
[----:B------:R-:W-:Y:S04]  /*14760*/  STS.128 [R2+0x400], R8 ;  /* 0x0004000802007388 */ /* 0x000fe80000000c00 */
[----:B---3--:R-:W-:Y:S04]  /*14770*/  STS.128 [R2+0x410], R4 ;  /* 0x0004100402007388 */ /* 0x008fe80000000c00 */
[----:B--2---:R-:W-:Y:S04]  /*14780*/  STS.128 [R2+0x810], R168 ;  /* 0x000810a802007388 */ /* 0x004fe80000000c00 */
[----:B------:R-:W-:Y:S04]  /*14790*/  STS.128 [R2+0xc00], R176 ;  /* 0x000c00b002007388 */ /* 0x000fe80000000c00 */
[----:B------:R-:W-:Y:S04]  /*147a0*/  STS.128 [R2+0xc10], R172 ;  /* 0x000c10ac02007388 */ /* 0x000fe80000000c00 */
[----:B------:R-:W-:Y:S04]  /*147b0*/  STS.128 [R2+0x1000], R204 ;  /* 0x001000cc02007388 */ /* 0x000fe80000000c00 */
[----:B------:R0:W-:Y:S01]  /*147c0*/  STS.128 [R2+0x1010], R200 ;  /* 0x001010c802007388 */ /* 0x0001e20000000c00 */
[----:B------:R-:W-:Y:S01]  /*147d0*/  LEA R0, R198, R3, 0x2 ;  /* 0x00000003c6007211 */ /* 0x000fe200078e10ff */
        /* <DEDUP_REMOVED lines=113> */
[----:B---3--:R-:W-:Y:S04]  /*14ef0*/  STS.128 [R2+0x1010], R200 ;  /* 0x001010c802007388 */ /* 0x008fe80000000c00 */
[----:B----4-:R-:W-:Y:S04]  /*14f00*/  STS.128 [R2+0x1000], R204 ;  /* 0x001000cc02007388 */ /* 0x010fe80000000c00 */
        /* <DEDUP_REMOVED lines=220> */
.L_x_11927:
[----:B01----:R-:W-:Y:S01]  /*15cd0*/  HFMA2 R3, -RZ, RZ, 0, 1.847743988037109375e-06 ;  /* 0x0000001fff037431 */ /* 0x003fe200000001ff */
[----:B------:R-:W-:Y:S01]  /*15ce0*/  BSSY B1, `(.L_x_12390) ;  /* 0x0000006000017945 */ /* 0x000fe20003800000 */
[----:B------:R-:W-:Y:S02]  /*15cf0*/  MOV R4, 0x1 ;  /* 0x0000000100047802 */ /* 0x000fe40000000f00 */
[----:B------:R-:W-:-:S07]  /*15d00*/  MOV R2, 0xffffffff ;  /* 0xffffffff00027802 */ /* 0x000fce0000000f00 */
[----:B-----5:R-:W-:Y:S05]  /*15d10*/  WARPSYNC.COLLECTIVE R2, `(.L_x_12391) ;  /* 0x0000000002087348 */ /* 0x020fea0003c00000 */
[----:B------:R0:W1:Y:S02]  /*15d20*/  SHFL.BFLY P0, R2, R5, R4, R3 ;  /* 0x0c00000405027389 */ /* 0x0000640000000003 */
[----:B01---5:R-:W-:Y:S05]  /*15d30*/  ENDCOLLECTIVE ;  /* 0x000000000000791b */ /* 0x023fea0003800000 */
.L_x_12391:
[----:B------:R-:W-:Y:S05]  /*15d40*/  BSYNC B1 ;  /* 0x0000000000017941 */ /* 0x000fea0003800000 */
.L_x_12390:
        /* <DEDUP_REMOVED lines=9> */
.L_x_12392:
[----:B------:R-:W-:Y:S01]  /*15de0*/  HFMA2 R4, -RZ, RZ, 0, 1.1920928955078125e-07 ;  /* 0x00000002ff047431 */ /* 0x000fe200000001ff */
[----:B------:R-:W-:Y:S01]  /*15df0*/  MOV R5, R0 ;  /* 0x0000000000057202 */ /* 0x000fe20000000f00 */
[----:B------:R-:W-:Y:S01]  /*15e00*/  FADD.FTZ R252, R2, R252 ;  /* 0x000000fc02fc7221 */ /* 0x000fe20000010000 */
[----:B------:R-:W-:-:S07]  /*15e10*/  MOV R2, 0xffffffff ;  /* 0xffffffff00027802 */ /* 0x000fce0000000f00 */
[----:B------:R-:W-:Y:S05]  /*15e20*/  WARPSYNC.COLLECTIVE R2, `(.L_x_12393) ;  /* 0x0000000002087348 */ /* 0x000fea0003c00000 */
[----:B------:R0:W1:Y:S02]  /*15e30*/  SHFL.BFLY P0, R2, R5, R4, R3 ;  /* 0x0c00000405027389 */ /* 0x0000640000000003 */
[----:B01----:R-:W-:Y:S05]  /*15e40*/  ENDCOLLECTIVE ;  /* 0x000000000000791b */ /* 0x003fea0003800000 */
.L_x_12393:
[----:B------:R-:W-:Y:S01]  /*15e50*/  MOV R5, R252 ;  /* 0x000000fc00057202 */ /* 0x000fe20000000f00 */
[----:B------:R-:W-:Y:S01]  /*15e60*/  FADD.FTZ R0, R0, R2 ;  /* 0x0000000200007221 */ /* 0x000fe20000010000 */
[----:B------:R-:W-:-:S07]  /*15e70*/  MOV R2, 0xffffffff ;  /* 0xffffffff00027802 */ /* 0x000fce0000000f00 */
[----:B------:R-:W-:Y:S05]  /*15e80*/  WARPSYNC.COLLECTIVE R2, `(.L_x_12394) ;  /* 0x0000000002087348 */ /* 0x000fea0003c00000 */
[----:B------:R0:W1:Y:S02]  /*15e90*/  SHFL.BFLY P0, R2, R5, R4, R3 ;  /* 0x0c00000405027389 */ /* 0x0000640000000003 */
[----:B01----:R-:W-:Y:S05]  /*15ea0*/  ENDCOLLECTIVE ;  /* 0x000000000000791b */ /* 0x003fea0003800000 */
.L_x_12394:
[----:B------:R-:W-:Y:S01]  /*15eb0*/  HFMA2 R4, -RZ, RZ, 0, 2.384185791015625e-07 ;  /* 0x00000004ff047431 */ /* 0x000fe200000001ff */
[----:B------:R-:W-:Y:S01]  /*15ec0*/  MOV R5, R0 ;  /* 0x0000000000057202 */ /* 0x000fe20000000f00 */
[----:B------:R-:W-:Y:S01]  /*15ed0*/  FADD.FTZ R252, R252, R2 ;  /* 0x00000002fcfc7221 */ /* 0x000fe20000010000 */
[----:B------:R-:W-:-:S07]  /*15ee0*/  MOV R2, 0xffffffff ;  /* 0xffffffff00027802 */ /* 0x000fce0000000f00 */
[----:B------:R-:W-:Y:S05]  /*15ef0*/  WARPSYNC.COLLECTIVE R2, `(.L_x_12395) ;  /* 0x0000000002087348 */ /* 0x000fea0003c00000 */
[----:B------:R0:W1:Y:S02]  /*15f00*/  SHFL.BFLY P0, R2, R5, R4, R3 ;  /* 0x0c00000405027389 */ /* 0x0000640000000003 */
[----:B01----:R-:W-:Y:S05]  /*15f10*/  ENDCOLLECTIVE ;  /* 0x000000000000791b */ /* 0x003fea0003800000 */
.L_x_12395:
[----:B------:R-:W-:Y:S01]  /*15f20*/  MOV R5, R252 ;  /* 0x000000fc00057202 */ /* 0x000fe20000000f00 */
[----:B------:R-:W-:Y:S01]  /*15f30*/  FADD.FTZ R0, R0, R2 ;  /* 0x0000000200007221 */ /* 0x000fe20000010000 */
[----:B------:R-:W-:-:S07]  /*15f40*/  MOV R2, 0xffffffff ;  /* 0xffffffff00027802 */ /* 0x000fce0000000f00 */
[----:B------:R-:W-:Y:S05]  /*15f50*/  WARPSYNC.COLLECTIVE R2, `(.L_x_12396) ;  /* 0x0000000002087348 */ /* 0x000fea0003c00000 */
[----:B------:R0:W1:Y:S02]  /*15f60*/  SHFL.BFLY P0, R2, R5, R4, R3 ;  /* 0x0c00000405027389 */ /* 0x0000640000000003 */
[----:B01----:R-:W-:Y:S05]  /*15f70*/  ENDCOLLECTIVE ;  /* 0x000000000000791b */ /* 0x003fea0003800000 */
.L_x_12396:
[----:B------:R-:W-:Y:S01]  /*15f80*/  HFMA2 R4, -RZ, RZ, 0, 4.76837158203125e-07 ;  /* 0x00000008ff047431 */ /* 0x000fe200000001ff */
[----:B------:R-:W-:Y:S01]  /*15f90*/  MOV R5, R0 ;  /* 0x0000000000057202 */ /* 0x000fe20000000f00 */
[----:B------:R-:W-:Y:S01]  /*15fa0*/  FADD.FTZ R252, R252, R2 ;  /* 0x00000002fcfc7221 */ /* 0x000fe20000010000 */
[----:B------:R-:W-:-:S07]  /*15fb0*/  MOV R2, 0xffffffff ;  /* 0xffffffff00027802 */ /* 0x000fce0000000f00 */
[----:B------:R-:W-:Y:S05]  /*15fc0*/  WARPSYNC.COLLECTIVE R2, `(.L_x_12397) ;  /* 0x0000000002087348 */ /* 0x000fea0003c00000 */
[----:B------:R0:W1:Y:S02]  /*15fd0*/  SHFL.BFLY P0, R2, R5, R4, R3 ;  /* 0x0c00000405027389 */ /* 0x0000640000000003 */
[----:B01----:R-:W-:Y:S05]  /*15fe0*/  ENDCOLLECTIVE ;  /* 0x000000000000791b */ /* 0x003fea0003800000 */
.L_x_12397:
[----:B------:R-:W-:Y:S01]  /*15ff0*/  MOV R5, R252 ;  /* 0x000000fc00057202 */ /* 0x000fe20000000f00 */
[----:B------:R-:W-:Y:S01]  /*16000*/  FADD.FTZ R0, R0, R2 ;  /* 0x0000000200007221 */ /* 0x000fe20000010000 */
[----:B------:R-:W-:-:S04]  /*16010*/  MOV R2, 0xffffffff ;  /* 0xffffffff00027802 */ /* 0x000fc80000000f00 */
[----:B------:R0:W-:Y:S03]  /*16020*/  STL [R1], R0 ;  /* 0x0000000001007387 */ /* 0x0001e60000100800 */
[----:B0-----:R-:W-:Y:S05]  /*16030*/  WARPSYNC.COLLECTIVE R2, `(.L_x_12398) ;  /* 0x0000000002087348 */ /* 0x001fea0003c00000 */
[----:B------:R1:W2:Y:S02]  /*16040*/  SHFL.BFLY P0, R2, R5, R4, R3 ;  /* 0x0c00000405027389 */ /* 0x0002a40000000003 */
[----:B012---:R-:W-:Y:S05]  /*16050*/  ENDCOLLECTIVE ;  /* 0x000000000000791b */ /* 0x007fea0003800000 */
.L_x_12398:
        /* <DEDUP_REMOVED lines=8> */
.L_x_12399:
[----:B------:R-:W-:Y:S01]  /*160e0*/  MOV R5, R252 ;  /* 0x000000fc00057202 */ /* 0x000fe20000000f00 */
[----:B------:R0:W-:Y:S02]  /*160f0*/  STL [R1+0x8], R2 ;  /* 0x0000080201007387 */ /* 0x0001e40000100800 */
[----:B0-----:R-:W-:-:S07]  /*16100*/  MOV R2, 0xffffffff ;  /* 0xffffffff00027802 */ /* 0x001fce0000000f00 */
[----:B------:R-:W-:Y:S05]  /*16110*/  WARPSYNC.COLLECTIVE R2, `(.L_x_12400) ;  /* 0x0000000002087348 */ /* 0x000fea0003c00000 */
[----:B------:R0:W1:Y:S02]  /*16120*/  SHFL.BFLY P0, R2, R5, R4, R3 ;  /* 0x0c00000405027389 */ /* 0x0000640000000003 */
[----:B01----:R-:W-:Y:S05]  /*16130*/  ENDCOLLECTIVE ;  /* 0x000000000000791b */ /* 0x003fea0003800000 */
.L_x_12400:
[----:B------:R-:W-:Y:S05]  /*16140*/  BRA `(.L_x_12401) ;  /* 0xfffffed400e47947 */ /* 0x000fea000383ffff */
.L_x_12402:
        /* <DEDUP_REMOVED lines=11> */
.L_x_25451:


//--------------------- .text._ZN10layer_norm13ln_bwd_kernelINS_13Kernel_traitsIf6__halfS2_S2_fjLj1280ELj1ELj4ELj1ELj16ENS_18Kernel_traits_baseILj1280EfS2_S2_S2_fjLj128EEEEELb0ELb0ELb0ELb0EEEvNS_9BwdParamsE --------------------------
	.section	.text._ZN10layer_norm13ln_bwd_kernelINS_13Kernel_traitsIf6__halfS2_S2_fjLj1280ELj1ELj4ELj1ELj16ENS_18Kernel_traits_baseILj1280EfS2_S2_S2_fjLj128EEEEELb0ELb0ELb0ELb0EEEvNS_9BwdParamsE,"ax",@progbits
	.align	128
        .global         _ZN10layer_norm13ln_bwd_kernelINS_13Kernel_traitsIf6__halfS2_S2_fjLj1280ELj1ELj4ELj1ELj16ENS_18Kernel_traits_baseILj1280EfS2_S2_S2_fjLj128EEEEELb0ELb0ELb0ELb0EEEvNS_9BwdParamsE
        .type           _ZN10layer_norm13ln_bwd_kernelINS_13Kernel_traitsIf6__halfS2_S2_fjLj1280ELj1ELj4ELj1ELj16ENS_18Kernel_traits_baseILj1280EfS2_S2_S2_fjLj128EEEEELb0ELb0ELb0ELb0EEEvNS_9BwdParamsE,@function
        .size           _ZN10layer_norm13ln_bwd_kernelINS_13Kernel_traitsIf6__halfS2_S2_fjLj1280ELj1ELj4ELj1ELj16ENS_18Kernel_traits_baseILj1280EfS2_S2_S2_fjLj128EEEEELb0ELb0ELb0ELb0EEEvNS_9BwdParamsE,(.L_x_25452 - _ZN10layer_norm13ln_bwd_kernelINS_13Kernel_traitsIf6__halfS2_S2_fjLj1280ELj1ELj4ELj1ELj16ENS_18Kernel_traits_baseILj1280EfS2_S2_S2_fjLj128EEEEELb0ELb0ELb0ELb0EEEvNS_9BwdParamsE)
        .other          _ZN10layer_norm13ln_bwd_kernelINS_13Kernel_traitsIf6__halfS2_S2_fjLj1280ELj1ELj4ELj1ELj16ENS_18Kernel_traits_baseILj1280EfS2_S2_S2_fjLj128EEEEELb0ELb0ELb0ELb0EEEvNS_9BwdParamsE,@"STO_CUDA_ENTRY STV_DEFAULT"
_ZN10layer_norm13ln_bwd_kernelINS_13Kernel_traitsIf6__halfS2_S2_fjLj1280ELj1ELj4ELj1ELj16ENS_18Kernel_traits_baseILj1280EfS2_S2_S2_fjLj128EEEEELb0ELb0ELb0ELb0EEEvNS_9BwdParamsE:
.text._ZN10layer_norm13ln_bwd_kernelINS_13Kernel_traitsIf6__halfS2_S2_fjLj1280ELj1ELj4ELj1ELj16ENS_18Kernel_traits_baseILj1280EfS2_S2_S2_fjLj128EEEEELb0ELb0ELb0ELb0EEEvNS_9BwdParamsE:
        /* <DEDUP_REMOVED lines=136> */
.L_x_12463:
        /* <DEDUP_REMOVED lines=40> */
[----:B--2---:R-:W-:Y:S02]  /*0b00*/  HADD2.F32 R229, -RZ, R172.H0_H0 ;  /* 0x200000acffe57230 */ /* 0x004fe40000004100 */
[----:B------:R-:W-:Y:S02]  /*0b10*/  HADD2.F32 R241, -RZ, R174.H0_H0 ;  /* 0x200000aefff17230 */ /* 0x000fe40000004100 */
[----:B------:R-:W-:Y:S02]  /*0b20*/  HADD2.F32 R233, -RZ, R172.H1_H1 ;  /* 0x300000acffe97230 */ /* 0x000fe40000004100 */
[----:B------:R-:W-:Y:S02]  /*0b30*/  HADD2.F32 R235, -RZ, R173.H0_H0 ;  /* 0x200000adffeb7230 */ /* 0x000fe40000004100 */
[----:B------:R-:W-:Y:S01]  /*0b40*/  FADD.FTZ R228, -R240, R241 ;  /* 0x000000f1f0e47221 */ /* 0x000fe20000010100 */
[----:B------:R-:W-:-:S02]  /*0b50*/  HADD2.F32 R243, -RZ, R174.H1_H1 ;  /* 0x300000aefff37230 */ /* 0x000fc40000004100 */
[C---:B------:R-:W-:Y:S01]  /*0b60*/  FADD.FTZ R174, -R240.reuse, R229 ;  /* 0x000000e5f0ae7221 */ /* 0x040fe20000010100 */
[----:B------:R-:W-:Y:S02]  /*0b70*/  HADD2.F32 R237, -RZ, R173.H1_H1 ;  /* 0x300000adffed7230 */ /* 0x000fe40000004100 */
[C---:B------:R-:W-:Y:S01]  /*0b80*/  FADD.FTZ R238, -R240.reuse, R233 ;  /* 0x000000e9f0ee7221 */ /* 0x040fe20000010100 */
[--C-:B---3--:R-:W-:Y:S02]  /*0b90*/  HADD2.F32 R239, -RZ, R176.reuse.H0_H0 ;  /* 0x200000b0ffef7230 */ /* 0x108fe40000004100 */
[----:B-----5:R-:W-:Y:S01]  /*0ba0*/  FMUL.FTZ R241, R191, R174 ;  /* 0x000000aebff17220 */ /* 0x020fe20000410000 */
[----:B------:R-:W-:Y:S02]  /*0bb0*/  HADD2.F32 R236, -RZ, R176.H1_H1 ;  /* 0x300000b0ffec7230 */ /* 0x000fe40000004100 */
[----:B------:R-:W-:Y:S01]  /*0bc0*/  FADD.FTZ R176, -R240, R235 ;  /* 0x000000ebf0b07221 */ /* 0x000fe20000010100 */
[----:B------:R-:W-:-:S02]  /*0bd0*/  HADD2.F32 R245, -RZ, R175.H0_H0 ;  /* 0x200000affff57230 */ /* 0x000fc40000004100 */
[----:B------:R-:W-:Y:S01]  /*0be0*/  FADD.FTZ R234, -R240, R237 ;  /* 0x000000edf0ea7221 */ /* 0x000fe20000010100 */
[----:B------:R-:W-:Y:S02]  /*0bf0*/  HADD2.F32 R175, -RZ, R175.H1_H1 ;  /* 0x300000afffaf7230 */ /* 0x000fe40000004100 */
[----:B------:R-:W-:Y:S01]  /*0c00*/  FADD.FTZ R104, R104, R239 ;  /* 0x000000ef68687221 */ /* 0x000fe20000010000 */
[--C-:B------:R-:W-:Y:S02]  /*0c10*/  HADD2.F32 R173, -RZ, R177.reuse.H0_H0 ;  /* 0x200000b1ffad7230 */ /* 0x100fe40000004100 */
[----:B------:R-:W-:Y:S01]  /*0c20*/  FMUL.FTZ R238, R191, R238 ;  /* 0x000000eebfee7220 */ /* 0x000fe20000410000 */
[-C--:B------:R-:W-:Y:S01]  /*0c30*/  FFMA.FTZ R68, R241, R239.reuse, R68 ;  /* 0x000000eff1447223 */ /* 0x080fe20000010044 */
[----:B------:R-:W-:Y:S01]  /*0c40*/  FMUL.FTZ R237, R191, R176 ;  /* 0x000000b0bfed7220 */ /* 0x000fe20000410000 */
[----:B------:R-:W-:Y:S01]  /*0c50*/  FMUL.FTZ R239, R28, R239 ;  /* 0x000000ef1cef7220 */ /* 0x000fe20000410000 */
[----:B------:R-:W-:Y:S01]  /*0c60*/  FADD.FTZ R226, -R240, R175 ;  /* 0x000000aff0e27221 */ /* 0x000fe20000010100 */
[----:B------:R-:W-:Y:S01]  /*0c70*/  FADD.FTZ R105, R105, R236 ;  /* 0x000000ec69697221 */ /* 0x000fe20000010000 */
[-C--:B------:R-:W-:Y:S01]  /*0c80*/  FFMA.FTZ R69, R238, R236.reuse, R69 ;  /* 0x000000ecee457223 */ /* 0x080fe20000010045 */
[----:B------:R-:W-:Y:S01]  /*0c90*/  FADD.FTZ R106, R106, R173 ;  /* 0x000000ad6a6a7221 */ /* 0x000fe20000010000 */
[-C--:B------:R-:W-:Y:S01]  /*0ca0*/  FFMA.FTZ R70, R237, R173.reuse, R70 ;  /* 0x000000aded467223 */ /* 0x080fe20000010046 */
[----:B------:R-:W-:Y:S01]  /*0cb0*/  FMUL.FTZ R235, R30, R173 ;  /* 0x000000ad1eeb7220 */ /* 0x000fe20000410000 */
[----:B------:R-:W-:Y:S01]  /*0cc0*/  FMUL.FTZ R236, R29, R236 ;  /* 0x000000ec1dec7220 */ /* 0x000fe20000410000 */
[----:B------:R-:W-:Y:S01]  /*0cd0*/  FADD.FTZ R173, RZ, R239 ;  /* 0x000000efffad7221 */ /* 0x000fe20000010000 */
[----:B------:R-:W-:Y:S01]  /*0ce0*/  FFMA.FTZ R175, R241, R239, RZ ;  /* 0x000000eff1af7223 */ /* 0x000fe200000100ff */
[----:B------:R-:W-:-:S02]  /*0cf0*/  HADD2.F32 R232, -RZ, R177.H1_H1 ;  /* 0x300000b1ffe87230 */ /* 0x000fc40000004100 */
[----:B------:R-:W-:Y:S01]  /*0d00*/  FMUL.FTZ R234, R191, R234 ;  /* 0x000000eabfea7220 */ /* 0x000fe20000410000 */
[----:B------:R-:W-:Y:S01]  /*0d10*/  FADD.FTZ R174, R173, R236 ;  /* 0x000000ecadae7221 */ /* 0x000fe20000010000 */
[----:B------:R-:W-:Y:S01]  /*0d20*/  FFMA.FTZ R176, R238, R236, R175 ;  /* 0x000000eceeb07223 */ /* 0x000fe200000100af */
[--C-:B------:R-:W-:Y:S02]  /*0d30*/  HADD2.F32 R231, -RZ, R178.reuse.H0_H0 ;  /* 0x200000b2ffe77230 */ /* 0x100fe40000004100 */
[----:B------:R-:W-:Y:S01]  /*0d40*/  FADD.FTZ R172, -R240, R245 ;  /* 0x000000f5f0ac7221 */ /* 0x000fe20000010100 */
[----:B------:R-:W-:Y:S01]  /*0d50*/  FADD.FTZ R107, R107, R232 ;  /* 0x000000e86b6b7221 */ /* 0x000fe20000010000 */
[----:B------:R-:W-:Y:S01]  /*0d60*/  FMUL.FTZ R233, R191, R228 ;  /* 0x000000e4bfe97220 */ /* 0x000fe20000410000 */
[-C--:B------:R-:W-:Y:S01]  /*0d70*/  FFMA.FTZ R71, R234, R232.reuse, R71 ;  /* 0x000000e8ea477223 */ /* 0x080fe20000010047 */
[----:B------:R-:W-:Y:S01]  /*0d80*/  FMUL.FTZ R232, R31, R232 ;  /* 0x000000e81fe87220 */ /* 0x000fe20000410000 */
[----:B------:R-:W-:Y:S01]  /*0d90*/  FADD.FTZ R173, R174, R235 ;  /* 0x000000ebaead7221 */ /* 0x000fe20000010000 */
[----:B------:R-:W-:Y:S01]  /*0da0*/  FFMA.FTZ R175, R237, R235, R176 ;  /* 0x000000ebedaf7223 */ /* 0x000fe200000100b0 */
[----:B------:R-:W-:-:S02]  /*0db0*/  HADD2.F32 R178, -RZ, R178.H1_H1 ;  /* 0x300000b2ffb27230 */ /* 0x000fc40000004100 */
[----:B------:R-:W-:Y:S01]  /*0dc0*/  FADD.FTZ R108, R108, R231 ;  /* 0x000000e76c6c7221 */ /* 0x000fe20000010000 */
[-C--:B------:R-:W-:Y:S01]  /*0dd0*/  FFMA.FTZ R72, R233, R231.reuse, R72 ;  /* 0x000000e7e9487223 */ /* 0x080fe20000010048 */
[----:B------:R-:W-:Y:S01]  /*0de0*/  FMUL.FTZ R229, R191, R172 ;  /* 0x000000acbfe57220 */ /* 0x000fe20000410000 */
[----:B------:R-:W-:Y:S01]  /*0df0*/  FADD.FTZ R230, -R240, R243 ;  /* 0x000000f3f0e67221 */ /* 0x000fe20000010100 */
        /* <DEDUP_REMOVED lines=9> */
[----:B------:R-:W-:Y:S01]  /*0e90*/  FADD.FTZ R110, R110, R227 ;  /* 0x000000e36e6e7221 */ /* 0x000fe20000010000 */
[-C--:B------:R-:W-:Y:S01]  /*0ea0*/  FFMA.FTZ R74, R229, R227.reuse, R74 ;  /* 0x000000e3e54a7223 */ /* 0x080fe2000001004a */
        /* <DEDUP_REMOVED lines=13> */
[----:B------:R-:W-:-:S07]  /*0f80*/  IADD3 R243, PT, PT, R186, 0x20, RZ ;  /* 0x00000020baf37810 */ /* 0x000fce0007ffe0ff */
.L_x_12408:
[----:B------:R-:W-:Y:S05]  /*0f90*/  BSYNC.RECONVERGENT B2 ;  /* 0x0000000000027941 */ /* 0x000fea0003800200 */
.L_x_12407:
        /* <DEDUP_REMOVED lines=8> */
[----:B------:R-:W-:Y:S01]  /*1020*/  IADD3 R243, PT, PT, R243, 0x20, RZ ;  /* 0x00000020f3f37810 */ /* 0x000fe20007ffe0ff */
[--C-:B--2---:R-:W-:Y:S02]  /*1030*/  HADD2.F32 R213, -RZ, R172.reuse.H0_H0 ;  /* 0x200000acffd57230 */ /* 0x104fe40000004100 */
[----:B------:R-:W-:Y:S02]  /*1040*/  HADD2.F32 R225, -RZ, R173.H1_H1 ;  /* 0x300000adffe17230 */ /* 0x000fe40000004100 */
[----:B------:R-:W-:Y:S02]  /*1050*/  HADD2.F32 R217, -RZ, R172.H1_H1 ;  /* 0x300000acffd97230 */ /* 0x000fe40000004100 */
[--C-:B------:R-:W-:Y:S02]  /*1060*/  HADD2.F32 R245, -RZ, R174.reuse.H0_H0 ;  /* 0x200000aefff57230 */ /* 0x100fe40000004100 */
[----:B------:R-:W-:Y:S01]  /*1070*/  FADD.FTZ R218, -R240, R225 ;  /* 0x000000e1f0da7221 */ /* 0x000fe20000010100 */
[----:B------:R-:W-:-:S02]  /*1080*/  HADD2.F32 R247, -RZ, R174.H1_H1 ;  /* 0x300000aefff77230 */ /* 0x000fc40000004100 */
[C---:B------:R-:W-:Y:S01]  /*1090*/  FADD.FTZ R174, -R240.reuse, R213 ;  /* 0x000000d5f0ae7221 */ /* 0x040fe20000010100 */
[----:B------:R-:W-:Y:S02]  /*10a0*/  HADD2.F32 R221, -RZ, R173.H0_H0 ;  /* 0x200000adffdd7230 */ /* 0x000fe40000004100 */
[----:B------:R-:W-:Y:S01]  /*10b0*/  FADD.FTZ R222, -R240, R217 ;  /* 0x000000d9f0de7221 */ /* 0x000fe20000010100 */
[----:B---3--:R-:W-:Y:S02]  /*10c0*/  HADD2.F32 R223, -RZ, R176.H0_H0 ;  /* 0x200000b0ffdf7230 */ /* 0x008fe40000004100 */
[C---:B-----5:R-:W-:Y:S01]  /*10d0*/  FMUL.FTZ R225, R191.reuse, R174 ;  /* 0x000000aebfe17220 */ /* 0x060fe20000410000 */
[--C-:B------:R-:W-:Y:S02]  /*10e0*/  HADD2.F32 R249, -RZ, R175.reuse.H0_H0 ;  /* 0x200000affff97230 */ /* 0x100fe40000004100 */
[----:B------:R-:W-:Y:S01]  /*10f0*/  FMUL.FTZ R222, R191, R222 ;  /* 0x000000debfde7220 */ /* 0x000fe20000410000 */
[----:B------:R-:W-:-:S02]  /*1100*/  HADD2.F32 R175, -RZ, R175.H1_H1 ;  /* 0x300000afffaf7230 */ /* 0x000fc40000004100 */
[----:B------:R-:W-:Y:S01]  /*1110*/  FADD.FTZ R152, R152, R223 ;  /* 0x000000df98987221 */ /* 0x000fe20000010000 */
[----:B------:R-:W-:Y:S02]  /*1120*/  HADD2.F32 R220, -RZ, R176.H1_H1 ;  /* 0x300000b0ffdc7230 */ /* 0x000fe40000004100 */
[----:B------:R-:W-:Y:S01]  /*1130*/  FADD.FTZ R176, -R240, R221 ;  /* 0x000000ddf0b07221 */ /* 0x000fe20000010100 */
[-C--:B------:R-:W-:Y:S01]  /*1140*/  FFMA.FTZ R144, R225, R223.reuse, R144 ;  /* 0x000000dfe1907223 */ /* 0x080fe20000010090 */
[----:B------:R-:W-:Y:S01]  /*1150*/  FMUL.FTZ R223, R36, R223 ;  /* 0x000000df24df7220 */ /* 0x000fe20000410000 */
        /* <DEDUP_REMOVED lines=9> */
[----:B------:R-:W-:Y:S01]  /*11f0*/  FADD.FTZ R212, -R240, R245 ;  /* 0x000000f5f0d47221 */ /* 0x000fe20000010100 */
[----:B------:R-:W-:Y:S01]  /*1200*/  FADD.FTZ R154, R154, R219 ;  /* 0x000000db9a9a7221 */ /* 0x000fe20000010000 */
[----:B------:R-:W-:Y:S01]  /*1210*/  FMUL.FTZ R218, R191, R218 ;  /* 0x000000dabfda7220 */ /* 0x000fe20000410000 */
[-C--:B------:R-:W-:Y:S01]  /*1220*/  FFMA.FTZ R146, R221, R219.reuse, R146 ;  /* 0x000000dbdd927223 */ /* 0x080fe20000010092 */
        /* <DEDUP_REMOVED lines=40> */
.L_x_12410:
[----:B------:R-:W-:Y:S05]  /*14b0*/  BSYNC.RECONVERGENT B2 ;  /* 0x0000000000027941 */ /* 0x000fea0003800200 */
.L_x_12409:
        /* <DEDUP_REMOVED lines=9> */
[----:B--2---:R-:W-:Y:S02]  /*1550*/  HADD2.F32 R193, -RZ, R172.H0_H0 ;  /* 0x200000acffc17230 */ /* 0x004fe40000004100 */
[----:B------:R-:W-:Y:S02]  /*1560*/  HADD2.F32 R209, -RZ, R174.H0_H0 ;  /* 0x200000aeffd17230 */ /* 0x000fe40000004100 */
[----:B------:R-:W-:Y:S02]  /*1570*/  HADD2.F32 R197, -RZ, R172.H1_H1 ;  /* 0x300000acffc57230 */ /* 0x000fe40000004100 */
[----:B------:R-:W-:Y:S02]  /*1580*/  HADD2.F32 R201, -RZ, R173.H0_H0 ;  /* 0x200000adffc97230 */ /* 0x000fe40000004100 */
[----:B------:R-:W-:Y:S01]  /*1590*/  FADD.FTZ R198, -R240, R209 ;  /* 0x000000d1f0c67221 */ /* 0x000fe20000010100 */
[----:B---3--:R-:W-:-:S02]  /*15a0*/  HADD2.F32 R207, -RZ, R176.H0_H0 ;  /* 0x200000b0ffcf7230 */ /* 0x008fc40000004100 */
[C---:B------:R-:W-:Y:S01]  /*15b0*/  FADD.FTZ R206, -R240.reuse, R197 ;  /* 0x000000c5f0ce7221 */ /* 0x040fe20000010100 */
[----:B------:R-:W-:Y:S02]  /*15c0*/  HADD2.F32 R204, -RZ, R176.H1_H1 ;  /* 0x300000b0ffcc7230 */ /* 0x000fe40000004100 */
[C---:B------:R-:W-:Y:S01]  /*15d0*/  FADD.FTZ R176, -R240.reuse, R193 ;  /* 0x000000c1f0b07221 */ /* 0x040fe20000010100 */
[----:B------:R-:W-:Y:S02]  /*15e0*/  HADD2.F32 R205, -RZ, R173.H1_H1 ;  /* 0x300000adffcd7230 */ /* 0x000fe40000004100 */
[----:B------:R-:W-:Y:S01]  /*15f0*/  FADD.FTZ R196, -R240, R201 ;  /* 0x000000c9f0c47221 */ /* 0x000fe20000010100 */
[--C-:B------:R-:W-:Y:S02]  /*1600*/  HADD2.F32 R247, -RZ, R175.reuse.H0_H0 ;  /* 0x200000affff77230 */ /* 0x100fe40000004100 */
[----:B-----5:R-:W-:Y:S01]  /*1610*/  FMUL.FTZ R209, R191, R176 ;  /* 0x000000b0bfd17220 */ /* 0x020fe20000410000 */
[----:B------:R-:W-:-:S02]  /*1620*/  HADD2.F32 R175, -RZ, R175.H1_H1 ;  /* 0x300000afffaf7230 */ /* 0x000fc40000004100 */
[----:B------:R-:W-:Y:S01]  /*1630*/  FADD.FTZ R116, R116, R207 ;  /* 0x000000cf74747221 */ /* 0x000fe20000010000 */
[----:B------:R-:W-:Y:S01]  /*1640*/  FMUL.FTZ R206, R191, R206 ;  /* 0x000000cebfce7220 */ /* 0x000fe20000410000 */
[-C--:B------:R-:W-:Y:S01]  /*1650*/  FFMA.FTZ R80, R209, R207.reuse, R80 ;  /* 0x000000cfd1507223 */ /* 0x080fe20000010050 */
[----:B------:R-:W-:Y:S01]  /*1660*/  FMUL.FTZ R207, R44, R207 ;  /* 0x000000cf2ccf7220 */ /* 0x000fe20000410000 */
[--C-:B------:R-:W-:Y:S02]  /*1670*/  HADD2.F32 R203, -RZ, R177.reuse.H0_H0 ;  /* 0x200000b1ffcb7230 */ /* 0x100fe40000004100 */
[C---:B------:R-:W-:Y:S01]  /*1680*/  FADD.FTZ R202, -R240.reuse, R205 ;  /* 0x000000cdf0ca7221 */ /* 0x040fe20000010100 */
        /* <DEDUP_REMOVED lines=9> */
[----:B------:R-:W-:Y:S01]  /*1720*/  FMUL.FTZ R202, R191, R202 ;  /* 0x000000cabfca7220 */ /* 0x000fe20000410000 */
[-C--:B------:R-:W-:Y:S01]  /*1730*/  FFMA.FTZ R82, R205, R203.reuse, R82 ;  /* 0x000000cbcd527223 */ /* 0x080fe20000010052 */
[----:B------:R-:W-:Y:S01]  /*1740*/  FMUL.FTZ R203, R46, R203 ;  /* 0x000000cb2ecb7220 */ /* 0x000fe20000410000 */
[----:B------:R-:W-:Y:S01]  /*1750*/  FADD.FTZ R176, R173, R204 ;  /* 0x000000ccadb07221 */ /* 0x000fe20000010000 */
[----:B------:R-:W-:Y:S01]  /*1760*/  FFMA.FTZ R244, R206, R204, R175 ;  /* 0x000000cccef47223 */ /* 0x000fe200000100af */
[----:B------:R-:W-:Y:S02]  /*1770*/  HADD2.F32 R245, -RZ, R174.H1_H1 ;  /* 0x300000aefff57230 */ /* 0x000fe40000004100 */
[----:B------:R-:W-:Y:S01]  /*1780*/  FADD.FTZ R174, -R240, R247 ;  /* 0x000000f7f0ae7221 */ /* 0x000fe20000010100 */
[--C-:B------:R-:W-:Y:S02]  /*1790*/  HADD2.F32 R199, -RZ, R178.reuse.H0_H0 ;  /* 0x200000b2ffc77230 */ /* 0x100fe40000004100 */
        /* <DEDUP_REMOVED lines=35> */
.L_x_12412:
[----:B------:R-:W-:Y:S05]  /*19d0*/  BSYNC.RECONVERGENT B2 ;  /* 0x0000000000027941 */ /* 0x000fea0003800200 */
.L_x_12411:
        /* <DEDUP_REMOVED lines=12> */
[C---:B------:R-:W-:Y:S01]  /*1aa0*/  FADD.FTZ R4, -R240.reuse, R27 ;  /* 0x0000001bf0047221 */ /* 0x040fe20000010100 */
[----:B------:R-:W-:Y:S02]  /*1ab0*/  HADD2.F32 R179, -RZ, R5.H0_H0 ;  /* 0x20000005ffb37230 */ /* 0x000fe40000004100 */
[----:B------:R-:W-:Y:S01]  /*1ac0*/  FADD.FTZ R178, -R240, R187 ;  /* 0x000000bbf0b27221 */ /* 0x000fe20000010100 */
[----:B---3--:R-:W-:-:S02]  /*1ad0*/  HADD2.F32 R185, -RZ, R172.H0_H0 ;  /* 0x200000acffb97230 */ /* 0x008fc40000004100 */
[C---:B------:R-:W-:Y:S01]  /*1ae0*/  FADD.FTZ R184, -R240.reuse, R177 ;  /* 0x000000b1f0b87221 */ /* 0x040fe20000010100 */
[C---:B-----5:R-:W-:Y:S01]  /*1af0*/  FMUL.FTZ R187, R191.reuse, R4 ;  /* 0x00000004bfbb7220 */ /* 0x060fe20000410000 */
[----:B------:R-:W-:Y:S02]  /*1b00*/  HADD2.F32 R183, -RZ, R5.H1_H1 ;  /* 0x30000005ffb77230 */ /* 0x000fe40000004100 */
[----:B------:R-:W-:Y:S01]  /*1b10*/  FADD.FTZ R176, -R240, R179 ;  /* 0x000000b3f0b07221 */ /* 0x000fe20000010100 */
[--C-:B------:R-:W-:Y:S02]  /*1b20*/  HADD2.F32 R247, -RZ, R7.reuse.H0_H0 ;  /* 0x20000007fff77230 */ /* 0x100fe40000004100 */
[----:B------:R-:W-:Y:S01]  /*1b30*/  FADD.FTZ R124, R124, R185 ;  /* 0x000000b97c7c7221 */ /* 0x000fe20000010000 */
[----:B------:R-:W-:Y:S02]  /*1b40*/  HADD2.F32 R182, -RZ, R172.H1_H1 ;  /* 0x300000acffb67230 */ /* 0x000fe40000004100 */
[----:B------:R-:W-:Y:S01]  /*1b50*/  FMUL.FTZ R184, R191, R184 ;  /* 0x000000b8bfb87220 */ /* 0x000fe20000410000 */
[----:B------:R-:W-:-:S02]  /*1b60*/  HADD2.F32 R7, -RZ, R7.H1_H1 ;  /* 0x30000007ff077230 */ /* 0x000fc40000004100 */
[-C--:B------:R-:W-:Y:S01]  /*1b70*/  FFMA.FTZ R88, R187, R185.reuse, R88 ;  /* 0x000000b9bb587223 */ /* 0x080fe20000010058 */
[----:B------:R-:W-:Y:S01]  /*1b80*/  FMUL.FTZ R185, R52, R185 ;  /* 0x000000b934b97220 */ /* 0x000fe20000410000 */
[----:B------:R-:W-:Y:S02]  /*1b90*/  HADD2.F32 R245, -RZ, R6.H1_H1 ;  /* 0x30000006fff57230 */ /* 0x000fe40000004100 */
[----:B------:R-:W-:Y:S01]  /*1ba0*/  FADD.FTZ R180, -R240, R183 ;  /* 0x000000b7f0b47221 */ /* 0x000fe20000010100 */
[--C-:B------:R-:W-:Y:S02]  /*1bb0*/  HADD2.F32 R181, -RZ, R173.reuse.H0_H0 ;  /* 0x200000adffb57230 */ /* 0x100fe40000004100 */
[----:B------:R-:W-:Y:S01]  /*1bc0*/  FADD.FTZ R125, R125, R182 ;  /* 0x000000b67d7d7221 */ /* 0x000fe20000010000 */
[----:B------:R-:W-:Y:S01]  /*1bd0*/  FMUL.FTZ R183, R191, R176 ;  /* 0x000000b0bfb77220 */ /* 0x000fe20000410000 */
[-C--:B------:R-:W-:Y:S01]  /*1be0*/  FFMA.FTZ R89, R184, R182.reuse, R89 ;  /* 0x000000b6b8597223 */ /* 0x080fe20000010059 */
[----:B------:R-:W-:Y:S01]  /*1bf0*/  FADD.FTZ R8, -R240, R7 ;  /* 0x00000007f0087221 */ /* 0x000fe20000010100 */
        /* <DEDUP_REMOVED lines=9> */
[----:B------:R-:W-:Y:S01]  /*1c90*/  FMUL.FTZ R27, R191, R178 ;  /* 0x000000b2bf1b7220 */ /* 0x000fe20000410000 */
[----:B------:R-:W-:Y:S01]  /*1ca0*/  FADD.FTZ R176, R5, R182 ;  /* 0x000000b605b07221 */ /* 0x000fe20000010000 */
[--C-:B------:R-:W-:Y:S02]  /*1cb0*/  HADD2.F32 R3, -RZ, R174.reuse.H0_H0 ;  /* 0x200000aeff037230 */ /* 0x100fe40000004100 */
[----:B------:R-:W-:Y:S01]  /*1cc0*/  FFMA.FTZ R178, R184, R182, R7 ;  /* 0x000000b6b8b27223 */ /* 0x000fe20000010007 */
[----:B------:R-:W-:-:S02]  /*1cd0*/  HADD2.F32 R174, -RZ, R174.H1_H1 ;  /* 0x300000aeffae7230 */ /* 0x000fc40000004100 */
[----:B------:R-:W-:Y:S01]  /*1ce0*/  FADD.FTZ R127, R127, R26 ;  /* 0x0000001a7f7f7221 */ /* 0x000fe20000010000 */
[----:B------:R-:W-:Y:S01]  /*1cf0*/  FFMA.FTZ R91, R180, R26, R91 ;  /* 0x0000001ab45b7223 */ /* 0x000fe2000001005b */
[----:B------:R-:W-:Y:S01]  /*1d00*/  FMUL.FTZ R4, R191, R248 ;  /* 0x000000f8bf047220 */ /* 0x000fe20000410000 */
[--C-:B------:R-:W-:Y:S02]  /*1d10*/  HADD2.F32 R9, -RZ, R175.reuse.H0_H0 ;  /* 0x200000afff097230 */ /* 0x100fe40000004100 */
[----:B------:R-:W-:Y:S01]  /*1d20*/  FADD.FTZ R6, -R240, R247 ;  /* 0x000000f7f0067221 */ /* 0x000fe20000010100 */
[----:B------:R-:W-:Y:S02]  /*1d30*/  HADD2.F32 R172, -RZ, R175.H1_H1 ;  /* 0x300000afffac7230 */ /* 0x000fe40000004100 */
[----:B------:R-:W-:Y:S01]  /*1d40*/  FMUL.FTZ R26, R55, R26 ;  /* 0x0000001a371a7220 */ /* 0x000fe20000410000 */
[----:B------:R-:W-:Y:S01]  /*1d50*/  FADD.FTZ R173, R176, R181 ;  /* 0x000000b5b0ad7221 */ /* 0x000fe20000010000 */
[----:B------:R-:W-:Y:S01]  /*1d60*/  FFMA.FTZ R175, R183, R181, R178 ;  /* 0x000000b5b7af7223 */ /* 0x000fe200000100b2 */
[----:B------:R-:W-:Y:S01]  /*1d70*/  FADD.FTZ R128, R128, R3 ;  /* 0x0000000380807221 */ /* 0x000fe20000010000 */
[-C--:B------:R-:W-:Y:S01]  /*1d80*/  FFMA.FTZ R92, R27, R3.reuse, R92 ;  /* 0x000000031b5c7223 */ /* 0x080fe2000001005c */
[----:B------:R-:W-:Y:S01]  /*1d90*/  FADD.FTZ R129, R129, R174 ;  /* 0x000000ae81817221 */ /* 0x000fe20000010000 */
[-C--:B------:R-:W-:Y:S01]  /*1da0*/  FFMA.FTZ R93, R4, R174.reuse, R93 ;  /* 0x000000ae045d7223 */ /* 0x080fe2000001005d */
[----:B------:R-:W-:Y:S01]  /*1db0*/  FMUL.FTZ R5, R57, R174 ;  /* 0x000000ae39057220 */ /* 0x000fe20000410000 */
        /* <DEDUP_REMOVED lines=13> */
[-C--:B------:R-:W-:Y:S01]  /*1e90*/  FMUL.FTZ R9, R59, R172.reuse ;  /* 0x000000ac3b097220 */ /* 0x080fe20000410000 */
[----:B------:R-:W-:Y:S01]  /*1ea0*/  FFMA.FTZ R95, R8, R172, R95 ;  /* 0x000000ac085f7223 */ /* 0x000fe2000001005f */
[----:B------:R-:W-:Y:S01]  /*1eb0*/  FADD.FTZ R246, R173, R6 ;  /* 0x00000006adf67221 */ /* 0x000fe20000010000 */
[----:B------:R-:W-:-:S03]  /*1ec0*/  FFMA.FTZ R173, R7, R6, R174 ;  /* 0x0000000607ad7223 */ /* 0x000fc600000100ae */
[----:B------:R-:W-:Y:S01]  /*1ed0*/  FADD.FTZ R246, R246, R9 ;  /* 0x00000009f6f67221 */ /* 0x000fe20000010000 */
[----:B------:R-:W-:-:S07]  /*1ee0*/  FFMA.FTZ R244, R8, R9, R173 ;  /* 0x0000000908f47223 */ /* 0x000fce00000100ad */
.L_x_12414:
[----:B------:R-:W-:Y:S05]  /*1ef0*/  BSYNC.RECONVERGENT B2 ;  /* 0x0000000000027941 */ /* 0x000fea0003800200 */
.L_x_12413:
        /* <DEDUP_REMOVED lines=8> */
[--C-:B--2---:R-:W-:Y:S02]  /*1f80*/  HADD2.F32 R21, -RZ, R16.reuse.H0_H0 ;  /* 0x20000010ff157230 */ /* 0x104fe40000004100 */
[----:B------:R-:W-:Y:S02]  /*1f90*/  HADD2.F32 R23, -RZ, R16.H1_H1 ;  /* 0x30000010ff177230 */ /* 0x000fe40000004100 */
[----:B------:R-:W-:Y:S02]  /*1fa0*/  HADD2.F32 R175, -RZ, R18.H0_H0 ;  /* 0x20000012ffaf7230 */ /* 0x000fe40000004100 */
[----:B------:R-:W-:Y:S01]  /*1fb0*/  FADD.FTZ R16, -R240, R21 ;  /* 0x00000015f0107221 */ /* 0x000fe20000010100 */
[--C-:B------:R-:W-:Y:S02]  /*1fc0*/  HADD2.F32 R25, -RZ, R17.reuse.H0_H0 ;  /* 0x20000011ff197230 */ /* 0x100fe40000004100 */
[----:B------:R-:W-:-:S02]  /*1fd0*/  HADD2.F32 R173, -RZ, R17.H1_H1 ;  /* 0x30000011ffad7230 */ /* 0x000fc40000004100 */
[----:B0----5:R-:W-:Y:S01]  /*1fe0*/  FMUL.FTZ R11, R191, R16 ;  /* 0x00000010bf0b7220 */ /* 0x021fe20000410000 */
[----:B---3--:R-:W-:Y:S02]  /*1ff0*/  HADD2.F32 R17, -RZ, R12.H0_H0 ;  /* 0x2000000cff117230 */ /* 0x008fe40000004100 */
[C---:B------:R-:W-:Y:S01]  /*2000*/  FADD.FTZ R248, -R240.reuse, R175 ;  /* 0x000000aff0f87221 */ /* 0x040fe20000010100 */
[--C-:B------:R-:W-:Y:S02]  /*2010*/  HADD2.F32 R179, -RZ, R19.reuse.H0_H0 ;  /* 0x20000013ffb37230 */ /* 0x100fe40000004100 */
[----:B------:R-:W-:Y:S01]  /*2020*/  FADD.FTZ R176, -R240, R25 ;  /* 0x00000019f0b07221 */ /* 0x000fe20000010100 */
[----:B------:R-:W-:Y:S02]  /*2030*/  HADD2.F32 R19, -RZ, R19.H1_H1 ;  /* 0x30000013ff137230 */ /* 0x000fe40000004100 */
[----:B------:R-:W-:Y:S01]  /*2040*/  FADD.FTZ R132, R132, R17 ;  /* 0x0000001184847221 */ /* 0x000fe20000010000 */
[----:B------:R-:W-:-:S02]  /*2050*/  HADD2.F32 R177, -RZ, R18.H1_H1 ;  /* 0x30000012ffb17230 */ /* 0x000fc40000004100 */
[----:B------:R-:W-:Y:S01]  /*2060*/  FADD.FTZ R18, -R240, R23 ;  /* 0x00000017f0127221 */ /* 0x000fe20000010100 */
[----:B------:R-:W-:Y:S02]  /*2070*/  HADD2.F32 R174, -RZ, R12.H1_H1 ;  /* 0x3000000cffae7230 */ /* 0x000fe40000004100 */
[-C--:B------:R-:W-:Y:S01]  /*2080*/  FFMA.FTZ R96, R11, R17.reuse, R96 ;  /* 0x000000110b607223 */ /* 0x080fe20000010060 */
[----:B------:R-:W-:Y:S02]  /*2090*/  HADD2.F32 R21, -RZ, R14.H0_H0 ;  /* 0x2000000eff157230 */ /* 0x000fe40000004100 */
[----:B------:R-:W-:Y:S01]  /*20a0*/  FMUL.FTZ R12, R60, R17 ;  /* 0x000000113c0c7220 */ /* 0x000fe20000410000 */
[C---:B------:R-:W-:Y:S01]  /*20b0*/  FMUL.FTZ R17, R191.reuse, R248 ;  /* 0x000000f8bf117220 */ /* 0x040fe20000410000 */
[----:B------:R-:W-:Y:S01]  /*20c0*/  FADD.FTZ R24, -R240, R19 ;  /* 0x00000013f0187221 */ /* 0x000fe20000010100 */
[----:B------:R-:W-:Y:S02]  /*20d0*/  HADD2.F32 R19, -RZ, R13.H0_H0 ;  /* 0x2000000dff137230 */ /* 0x000fe40000004100 */
[----:B------:R-:W-:Y:S01]  /*20e0*/  FMUL.FTZ R10, R191, R18 ;  /* 0x00000012bf0a7220 */ /* 0x000fe20000410000 */
[----:B------:R-:W-:-:S02]  /*20f0*/  HADD2.F32 R25, -RZ, R15.H0_H0 ;  /* 0x2000000fff197230 */ /* 0x000fc40000004100 */
[----:B------:R-:W-:Y:S01]  /*2100*/  FADD.FTZ R136, R136, R21 ;  /* 0x0000001588887221 */ /* 0x000fe20000010000 */
[----:B------:R-:W-:Y:S02]  /*2110*/  HADD2.F32 R172, -RZ, R15.H1_H1 ;  /* 0x3000000fffac7230 */ /* 0x000fe40000004100 */
[----:B------:R-:W-:Y:S01]  /*2120*/  FMUL.FTZ R15, R61, R174 ;  /* 0x000000ae3d0f7220 */ /* 0x000fe20000410000 */
[-C--:B------:R-:W-:Y:S01]  /*2130*/  FFMA.FTZ R100, R17, R21.reuse, R100 ;  /* 0x0000001511647223 */ /* 0x080fe20000010064 */
[----:B------:R-:W-:Y:S01]  /*2140*/  FMUL.FTZ R18, R64, R21 ;  /* 0x0000001540127220 */ /* 0x000fe20000410000 */
[----:B------:R-:W-:Y:S01]  /*2150*/  FADD.FTZ R246, R246, R12 ;  /* 0x0000000cf6f67221 */ /* 0x000fe20000010000 */
[C---:B------:R-:W-:Y:S01]  /*2160*/  FADD.FTZ R178, -R240.reuse, R173 ;  /* 0x000000adf0b27221 */ /* 0x040fe20000010100 */
[C---:B------:R-:W-:Y:S01]  /*2170*/  FADD.FTZ R20, -R240.reuse, R177 ;  /* 0x000000b1f0147221 */ /* 0x040fe20000010100 */
[----:B------:R-:W-:Y:S01]  /*2180*/  FADD.FTZ R22, -R240, R179 ;  /* 0x000000b3f0167221 */ /* 0x000fe20000010100 */
[----:B------:R-:W-:Y:S01]  /*2190*/  FFMA.FTZ R21, R11, R12, R244 ;  /* 0x0000000c0b157223 */ /* 0x000fe200000100f4 */
[----:B------:R-:W-:-:S02]  /*21a0*/  HADD2.F32 R240, -RZ, R13.H1_H1 ;  /* 0x3000000dfff07230 */ /* 0x000fc40000004100 */
        /* <DEDUP_REMOVED lines=8> */
[----:B------:R-:W-:Y:S02]  /*2230*/  HADD2.F32 R250, -RZ, R14.H1_H1 ;  /* 0x3000000efffa7230 */ /* 0x000fe40000004100 */
        /* <DEDUP_REMOVED lines=12> */
[----:B------:R-:W-:Y:S01]  /*2300*/  FMUL.FTZ R20, R191, R20 ;  /* 0x00000014bf147220 */ /* 0x000fe20000410000 */
[----:B------:R-:W-:Y:S01]  /*2310*/  FFMA.FTZ R25, R17, R18, R174 ;  /* 0x0000001211197223 */ /* 0x000fe200000100ae */
[----:B------:R-:W-:Y:S01]  /*2320*/  FMUL.FTZ R24, R191, R24 ;  /* 0x00000018bf187220 */ /* 0x000fe20000410000 */
[----:B------:R-:W-:Y:S01]  /*2330*/  FADD.FTZ R173, R176, R21 ;  /* 0x00000015b0ad7221 */ /* 0x000fe20000010000 */
[----:B------:R-:W-:Y:S01]  /*2340*/  FADD.FTZ R135, R135, R240 ;  /* 0x000000f087877221 */ /* 0x000fe20000010000 */
[----:B------:R-:W-:Y:S01]  /*2350*/  FFMA.FTZ R174, R20, R21, R25 ;  /* 0x0000001514ae7223 */ /* 0x000fe20000010019 */
        /* <DEDUP_REMOVED lines=11> */
.L_x_12406:
        /* <DEDUP_REMOVED lines=18> */
[----:B---3--:R-:W-:Y:S02]  /*2530*/  HADD2.F32 R229, -RZ, R172.H0_H0 ;  /* 0x200000acffe57230 */ /* 0x008fe40000004100 */
[--C-:B------:R-:W-:Y:S02]  /*2540*/  HADD2.F32 R241, -RZ, R174.reuse.H0_H0 ;  /* 0x200000aefff17230 */ /* 0x100fe40000004100 */
[--C-:B------:R-:W-:Y:S02]  /*2550*/  HADD2.F32 R235, -RZ, R173.reuse.H0_H0 ;  /* 0x200000adffeb7230 */ /* 0x100fe40000004100 */
[----:B------:R-:W-:Y:S02]  /*2560*/  HADD2.F32 R243, -RZ, R174.H1_H1 ;  /* 0x300000aefff37230 */ /* 0x000fe40000004100 */
[----:B------:R-:W-:Y:S01]  /*2570*/  FADD.FTZ R174, -R240, R229 ;  /* 0x000000e5f0ae7221 */ /* 0x000fe20000010100 */
[----:B------:R-:W-:-:S02]  /*2580*/  HADD2.F32 R237, -RZ, R173.H1_H1 ;  /* 0x300000adffed7230 */ /* 0x000fc40000004100 */
[C---:B------:R-:W-:Y:S01]  /*2590*/  FADD.FTZ R230, -R240.reuse, R241 ;  /* 0x000000f1f0e67221 */ /* 0x040fe20000010100 */
[----:B------:R-:W-:Y:S02]  /*25a0*/  HADD2.F32 R233, -RZ, R172.H1_H1 ;  /* 0x300000acffe97230 */ /* 0x000fe40000004100 */
[C---:B------:R-:W-:Y:S01]  /*25b0*/  FADD.FTZ R228, -R240.reuse, R235 ;  /* 0x000000ebf0e47221 */ /* 0x040fe20000010100 */
[----:B----4-:R-:W-:Y:S02]  /*25c0*/  HADD2.F32 R239, -RZ, R176.H0_H0 ;  /* 0x200000b0ffef7230 */ /* 0x010fe40000004100 */
[----:B-----5:R-:W-:Y:S01]  /*25d0*/  FMUL.FTZ R241, R191, R174 ;  /* 0x000000aebff17220 */ /* 0x020fe20000410000 */
[--C-:B------:R-:W-:Y:S02]  /*25e0*/  HADD2.F32 R245, -RZ, R175.reuse.H0_H0 ;  /* 0x200000affff57230 */ /* 0x100fe40000004100 */
[----:B------:R-:W-:Y:S01]  /*25f0*/  FADD.FTZ R234, -R240, R237 ;  /* 0x000000edf0ea7221 */ /* 0x000fe20000010100 */
[----:B------:R-:W-:-:S02]  /*2600*/  HADD2.F32 R175, -RZ, R175.H1_H1 ;  /* 0x300000afffaf7230 */ /* 0x000fc40000004100 */
[----:B------:R-:W-:Y:S01]  /*2610*/  FADD.FTZ R238, -R240, R233 ;  /* 0x000000e9f0ee7221 */ /* 0x000fe20000010100 */
[--C-:B------:R-:W-:Y:S02]  /*2620*/  HADD2.F32 R173, -RZ, R177.reuse.H0_H0 ;  /* 0x200000b1ffad7230 */ /* 0x100fe40000004100 */
[----:B------:R-:W-:Y:S01]  /*2630*/  FADD.FTZ R104, R104, R239 ;  /* 0x000000ef68687221 */ /* 0x000fe20000010000 */
[----:B------:R-:W-:Y:S02]  /*2640*/  HADD2.F32 R176, -RZ, R176.H1_H1 ;  /* 0x300000b0ffb07230 */ /* 0x000fe40000004100 */
[-C--:B------:R-:W-:Y:S01]  /*2650*/  FFMA.FTZ R68, R241, R239.reuse, R68 ;  /* 0x000000eff1447223 */ /* 0x080fe20000010044 */
[C---:B------:R-:W-:Y:S01]  /*2660*/  FMUL.FTZ R237, R191.reuse, R228 ;  /* 0x000000e4bfed7220 */ /* 0x040fe20000410000 */
[----:B------:R-:W-:Y:S01]  /*2670*/  FMUL.FTZ R239, R28, R239 ;  /* 0x000000ef1cef7220 */ /* 0x000fe20000410000 */
[----:B------:R-:W-:Y:S01]  /*2680*/  FADD.FTZ R226, -R240, R175 ;  /* 0x000000aff0e27221 */ /* 0x000fe20000010100 */
[----:B------:R-:W-:Y:S01]  /*2690*/  FMUL.FTZ R238, R191, R238 ;  /* 0x000000eebfee7220 */ /* 0x000fe20000410000 */
[----:B------:R-:W-:Y:S01]  /*26a0*/  FADD.FTZ R106, R106, R173 ;  /* 0x000000ad6a6a7221 */ /* 0x000fe20000010000 */
[-C--:B------:R-:W-:Y:S01]  /*26b0*/  FFMA.FTZ R70, R237, R173.reuse, R70 ;  /* 0x000000aded467223 */ /* 0x080fe20000010046 */
[----:B------:R-:W-:Y:S01]  /*26c0*/  FMUL.FTZ R235, R30, R173 ;  /* 0x000000ad1eeb7220 */ /* 0x000fe20000410000 */
[----:B------:R-:W-:Y:S01]  /*26d0*/  FMUL.FTZ R236, R29, R176 ;  /* 0x000000b01dec7220 */ /* 0x000fe20000410000 */
[----:B------:R-:W-:Y:S01]  /*26e0*/  FADD.FTZ R173, RZ, R239 ;  /* 0x000000efffad7221 */ /* 0x000fe20000010000 */
[----:B------:R-:W-:Y:S01]  /*26f0*/  FFMA.FTZ R175, R241, R239, RZ ;  /* 0x000000eff1af7223 */ /* 0x000fe200000100ff */
[----:B------:R-:W-:-:S02]  /*2700*/  HADD2.F32 R232, -RZ, R177.H1_H1 ;  /* 0x300000b1ffe87230 */ /* 0x000fc40000004100 */
[----:B------:R-:W-:Y:S01]  /*2710*/  FADD.FTZ R105, R105, R176 ;  /* 0x000000b069697221 */ /* 0x000fe20000010000 */
[C---:B------:R-:W-:Y:S01]  /*2720*/  FFMA.FTZ R69, R238.reuse, R176, R69 ;  /* 0x000000b0ee457223 */ /* 0x040fe20000010045 */
        /* <DEDUP_REMOVED lines=41> */
.L_x_12417:
[----:B------:R-:W-:Y:S05]  /*29c0*/  BSYNC.RECONVERGENT B2 ;  /* 0x0000000000027941 */ /* 0x000fea0003800200 */
.L_x_12416:
        /* <DEDUP_REMOVED lines=11> */
[----:B------:R-:W-:Y:S01]  /*2a80*/  IADD3 R243, PT, PT, R243, 0x20, RZ ;  /* 0x00000020f3f37810 */ /* 0x000fe20007ffe0ff */
[----:B--2---:R-:W-:Y:S02]  /*2a90*/  HADD2.F32 R213, -RZ, R172.H0_H0 ;  /* 0x200000acffd57230 */ /* 0x004fe40000004100 */
[--C-:B------:R-:W-:Y:S02]  /*2aa0*/  HADD2.F32 R221, -RZ, R173.reuse.H0_H0 ;  /* 0x200000adffdd7230 */ /* 0x100fe40000004100 */
[----:B------:R-:W-:Y:S02]  /*2ab0*/  HADD2.F32 R225, -RZ, R173.H1_H1 ;  /* 0x300000adffe17230 */ /* 0x000fe40000004100 */
[--C-:B------:R-:W-:Y:S02]  /*2ac0*/  HADD2.F32 R245, -RZ, R174.reuse.H0_H0 ;  /* 0x200000aefff57230 */ /* 0x100fe40000004100 */
[----:B------:R-:W-:Y:S01]  /*2ad0*/  FADD.FTZ R212, -R240, R221 ;  /* 0x000000ddf0d47221 */ /* 0x000fe20000010100 */
[----:B------:R-:W-:-:S02]  /*2ae0*/  HADD2.F32 R173, -RZ, R174.H1_H1 ;  /* 0x300000aeffad7230 */ /* 0x000fc40000004100 */
[C---:B------:R-:W-:Y:S01]  /*2af0*/  FADD.FTZ R174, -R240.reuse, R213 ;  /* 0x000000d5f0ae7221 */ /* 0x040fe20000010100 */
[----:B------:R-:W-:Y:S02]  /*2b00*/  HADD2.F32 R217, -RZ, R172.H1_H1 ;  /* 0x300000acffd97230 */ /* 0x000fe40000004100 */
[C---:B------:R-:W-:Y:S01]  /*2b10*/  FADD.FTZ R218, -R240.reuse, R225 ;  /* 0x000000e1f0da7221 */ /* 0x040fe20000010100 */
[----:B---3--:R-:W-:Y:S02]  /*2b20*/  HADD2.F32 R223, -RZ, R176.H0_H0 ;  /* 0x200000b0ffdf7230 */ /* 0x008fe40000004100 */
[----:B-----5:R-:W-:Y:S01]  /*2b30*/  FMUL.FTZ R225, R191, R174 ;  /* 0x000000aebfe17220 */ /* 0x020fe20000410000 */
[--C-:B------:R-:W-:Y:S02]  /*2b40*/  HADD2.F32 R247, -RZ, R175.reuse.H0_H0 ;  /* 0x200000affff77230 */ /* 0x100fe40000004100 */
[----:B------:R-:W-:Y:S01]  /*2b50*/  FADD.FTZ R222, -R240, R217 ;  /* 0x000000d9f0de7221 */ /* 0x000fe20000010100 */
[----:B------:R-:W-:-:S02]  /*2b60*/  HADD2.F32 R175, -RZ, R175.H1_H1 ;  /* 0x300000afffaf7230 */ /* 0x000fc40000004100 */
[----:B------:R-:W-:Y:S01]  /*2b70*/  FADD.FTZ R152, R152, R223 ;  /* 0x000000df98987221 */ /* 0x000fe20000010000 */
[----:B------:R-:W-:Y:S02]  /*2b80*/  HADD2.F32 R176, -RZ, R176.H1_H1 ;  /* 0x300000b0ffb07230 */ /* 0x000fe40000004100 */
[-C--:B------:R-:W-:Y:S01]  /*2b90*/  FFMA.FTZ R144, R225, R223.reuse, R144 ;  /* 0x000000dfe1907223 */ /* 0x080fe20000010090 */
[----:B------:R-:W-:Y:S01]  /*2ba0*/  FMUL.FTZ R223, R36, R223 ;  /* 0x000000df24df7220 */ /* 0x000fe20000410000 */
[--C-:B------:R-:W-:Y:S02]  /*2bb0*/  HADD2.F32 R219, -RZ, R177.reuse.H0_H0 ;  /* 0x200000b1ffdb7230 */ /* 0x100fe40000004100 */
[C---:B------:R-:W-:Y:S01]  /*2bc0*/  FADD.FTZ R248, -R240.reuse, R173 ;  /* 0x000000adf0f87221 */ /* 0x040fe20000010100 */
[----:B------:R-:W-:Y:S01]  /*2bd0*/  FADD.FTZ R210, -R240, R175 ;  /* 0x000000aff0d27221 */ /* 0x000fe20000010100 */
[C---:B------:R-:W-:Y:S01]  /*2be0*/  FMUL.FTZ R222, R191.reuse, R222 ;  /* 0x000000debfde7220 */ /* 0x040fe20000410000 */
        /* <DEDUP_REMOVED lines=50> */
.L_x_12419:
[----:B------:R-:W-:Y:S05]  /*2f10*/  BSYNC.RECONVERGENT B2 ;  /* 0x0000000000027941 */ /* 0x000fea0003800200 */
.L_x_12418:
        /* <DEDUP_REMOVED lines=11> */
[----:B------:R-:W-:Y:S01]  /*2fd0*/  IADD3 R243, PT, PT, R243, 0x20, RZ ;  /* 0x00000020f3f37810 */ /* 0x000fe20007ffe0ff */
[----:B---3--:R-:W-:Y:S02]  /*2fe0*/  HADD2.F32 R193, -RZ, R172.H0_H0 ;  /* 0x200000acffc17230 */ /* 0x008fe40000004100 */
[----:B------:R-:W-:Y:S02]  /*2ff0*/  HADD2.F32 R209, -RZ, R174.H0_H0 ;  /* 0x200000aeffd17230 */ /* 0x000fe40000004100 */
[----:B------:R-:W-:Y:S02]  /*3000*/  HADD2.F32 R197, -RZ, R172.H1_H1 ;  /* 0x300000acffc57230 */ /* 0x000fe40000004100 */
[----:B------:R-:W-:Y:S02]  /*3010*/  HADD2.F32 R201, -RZ, R173.H0_H0 ;  /* 0x200000adffc97230 */ /* 0x000fe40000004100 */
[----:B------:R-:W-:Y:S01]  /*3020*/  FADD.FTZ R198, -R240, R209 ;  /* 0x000000d1f0c67221 */ /* 0x000fe20000010100 */
[----:B----4-:R-:W-:-:S02]  /*3030*/  HADD2.F32 R207, -RZ, R176.H0_H0 ;  /* 0x200000b0ffcf7230 */ /* 0x010fc40000004100 */
[C---:B------:R-:W-:Y:S01]  /*3040*/  FADD.FTZ R206, -R240.reuse, R197 ;  /* 0x000000c5f0ce7221 */ /* 0x040fe20000010100 */
[----:B------:R-:W-:Y:S02]  /*3050*/  HADD2.F32 R204, -RZ, R176.H1_H1 ;  /* 0x300000b0ffcc7230 */ /* 0x000fe40000004100 */
[C---:B------:R-:W-:Y:S01]  /*3060*/  FADD.FTZ R176, -R240.reuse, R193 ;  /* 0x000000c1f0b07221 */ /* 0x040fe20000010100 */
[----:B------:R-:W-:Y:S02]  /*3070*/  HADD2.F32 R205, -RZ, R173.H1_H1 ;  /* 0x300000adffcd7230 */ /* 0x000fe40000004100 */
[----:B------:R-:W-:Y:S01]  /*3080*/  FADD.FTZ R196, -R240, R201 ;  /* 0x000000c9f0c47221 */ /* 0x000fe20000010100 */
[----:B------:R-:W-:Y:S02]  /*3090*/  HADD2.F32 R245, -RZ, R175.H0_H0 ;  /* 0x200000affff57230 */ /* 0x000fe40000004100 */
[----:B-----5:R-:W-:Y:S01]  /*30a0*/  FMUL.FTZ R209, R191, R176 ;  /* 0x000000b0bfd17220 */ /* 0x020fe20000410000 */
[----:B------:R-:W-:-:S02]  /*30b0*/  HADD2.F32 R173, -RZ, R174.H1_H1 ;  /* 0x300000aeffad7230 */ /* 0x000fc40000004100 */
[----:B------:R-:W-:Y:S01]  /*30c0*/  FADD.FTZ R116, R116, R207 ;  /* 0x000000cf74747221 */ /* 0x000fe20000010000 */
[----:B------:R-:W-:Y:S02]  /*30d0*/  HADD2.F32 R175, -RZ, R175.H1_H1 ;  /* 0x300000afffaf7230 */ /* 0x000fe40000004100 */
[----:B------:R-:W-:Y:S01]  /*30e0*/  FMUL.FTZ R206, R191, R206 ;  /* 0x000000cebfce7220 */ /* 0x000fe20000410000 */
[-C--:B------:R-:W-:Y:S01]  /*30f0*/  FFMA.FTZ R80, R209, R207.reuse, R80 ;  /* 0x000000cfd1507223 */ /* 0x080fe20000010050 */
[----:B------:R-:W-:Y:S01]  /*3100*/  FMUL.FTZ R207, R44, R207 ;  /* 0x000000cf2ccf7220 */ /* 0x000fe20000410000 */
[--C-:B------:R-:W-:Y:S02]  /*3110*/  HADD2.F32 R203, -RZ, R177.reuse.H0_H0 ;  /* 0x200000b1ffcb7230 */ /* 0x100fe40000004100 */
[C---:B------:R-:W-:Y:S01]  /*3120*/  FADD.FTZ R202, -R240.reuse, R205 ;  /* 0x000000cdf0ca7221 */ /* 0x040fe20000010100 */
        /* <DEDUP_REMOVED lines=51> */
.L_x_12421:
[----:B------:R-:W-:Y:S05]  /*3460*/  BSYNC.RECONVERGENT B2 ;  /* 0x0000000000027941 */ /* 0x000fea0003800200 */
.L_x_12420:
        /* <DEDUP_REMOVED lines=15> */
[C---:B------:R-:W-:Y:S01]  /*3560*/  FADD.FTZ R4, -R240.reuse, R27 ;  /* 0x0000001bf0047221 */ /* 0x040fe20000010100 */
[----:B------:R-:W-:Y:S02]  /*3570*/  HADD2.F32 R179, -RZ, R5.H0_H0 ;  /* 0x20000005ffb37230 */ /* 0x000fe40000004100 */
[----:B------:R-:W-:Y:S01]  /*3580*/  FADD.FTZ R178, -R240, R187 ;  /* 0x000000bbf0b27221 */ /* 0x000fe20000010100 */
[----:B----4-:R-:W-:-:S02]  /*3590*/  HADD2.F32 R185, -RZ, R172.H0_H0 ;  /* 0x200000acffb97230 */ /* 0x010fc40000004100 */
[C---:B------:R-:W-:Y:S01]  /*35a0*/  FADD.FTZ R184, -R240.reuse, R177 ;  /* 0x000000b1f0b87221 */ /* 0x040fe20000010100 */
[C---:B-----5:R-:W-:Y:S01]  /*35b0*/  FMUL.FTZ R187, R191.reuse, R4 ;  /* 0x00000004bfbb7220 */ /* 0x060fe20000410000 */
[----:B------:R-:W-:Y:S02]  /*35c0*/  HADD2.F32 R183, -RZ, R5.H1_H1 ;  /* 0x30000005ffb77230 */ /* 0x000fe40000004100 */
[----:B------:R-:W-:Y:S01]  /*35d0*/  FADD.FTZ R176, -R240, R179 ;  /* 0x000000b3f0b07221 */ /* 0x000fe20000010100 */
[----:B------:R-:W-:Y:S02]  /*35e0*/  HADD2.F32 R5, -RZ, R6.H1_H1 ;  /* 0x30000006ff057230 */ /* 0x000fe40000004100 */
[----:B------:R-:W-:Y:S01]  /*35f0*/  FADD.FTZ R124, R124, R185 ;  /* 0x000000b97c7c7221 */ /* 0x000fe20000010000 */
[----:B------:R-:W-:Y:S02]  /*3600*/  HADD2.F32 R245, -RZ, R7.H0_H0 ;  /* 0x20000007fff57230 */ /* 0x000fe40000004100 */
[----:B------:R-:W-:Y:S01]  /*3610*/  FMUL.FTZ R184, R191, R184 ;  /* 0x000000b8bfb87220 */ /* 0x000fe20000410000 */
[----:B------:R-:W-:-:S02]  /*3620*/  HADD2.F32 R182, -RZ, R172.H1_H1 ;  /* 0x300000acffb67230 */ /* 0x000fc40000004100 */
[-C--:B------:R-:W-:Y:S01]  /*3630*/  FFMA.FTZ R88, R187, R185.reuse, R88 ;  /* 0x000000b9bb587223 */ /* 0x080fe20000010058 */
[----:B------:R-:W-:Y:S02]  /*3640*/  HADD2.F32 R7, -RZ, R7.H1_H1 ;  /* 0x30000007ff077230 */ /* 0x000fe40000004100 */
[----:B------:R-:W-:Y:S01]  /*3650*/  FMUL.FTZ R185, R52, R185 ;  /* 0x000000b934b97220 */ /* 0x000fe20000410000 */
[--C-:B------:R-:W-:Y:S02]  /*3660*/  HADD2.F32 R181, -RZ, R173.reuse.H0_H0 ;  /* 0x200000adffb57230 */ /* 0x100fe40000004100 */
[C---:B------:R-:W-:Y:S01]  /*3670*/  FADD.FTZ R180, -R240.reuse, R183 ;  /* 0x000000b7f0b47221 */ /* 0x040fe20000010100 */
[----:B------:R-:W-:Y:S01]  /*3680*/  FADD.FTZ R248, -R240, R5 ;  /* 0x00000005f0f87221 */ /* 0x000fe20000010100 */
        /* <DEDUP_REMOVED lines=16> */
[----:B------:R-:W-:Y:S02]  /*3790*/  HADD2.F32 R174, -RZ, R174.H1_H1 ;  /* 0x300000aeffae7230 */ /* 0x000fe40000004100 */
[----:B------:R-:W-:Y:S01]  /*37a0*/  FADD.FTZ R127, R127, R26 ;  /* 0x0000001a7f7f7221 */ /* 0x000fe20000010000 */
[----:B------:R-:W-:Y:S01]  /*37b0*/  FFMA.FTZ R91, R180, R26, R91 ;  /* 0x0000001ab45b7223 */ /* 0x000fe2000001005b */
[----:B------:R-:W-:Y:S01]  /*37c0*/  FMUL.FTZ R4, R191, R248 ;  /* 0x000000f8bf047220 */ /* 0x000fe20000410000 */
[----:B------:R-:W-:-:S02]  /*37d0*/  HADD2.F32 R9, -RZ, R175.H0_H0 ;  /* 0x200000afff097230 */ /* 0x000fc40000004100 */
        /* <DEDUP_REMOVED lines=29> */
.L_x_12423:
[----:B------:R-:W-:Y:S05]  /*39b0*/  BSYNC.RECONVERGENT B2 ;  /* 0x0000000000027941 */ /* 0x000fea0003800200 */
.L_x_12422:
        /* <DEDUP_REMOVED lines=11> */
[----:B--2---:R-:W-:Y:S02]  /*3a70*/  HADD2.F32 R21, -RZ, R16.H0_H0 ;  /* 0x20000010ff157230 */ /* 0x004fe40000004100 */
[--C-:B------:R-:W-:Y:S02]  /*3a80*/  HADD2.F32 R25, -RZ, R17.reuse.H0_H0 ;  /* 0x20000011ff197230 */ /* 0x100fe40000004100 */
[----:B------:R-:W-:Y:S02]  /*3a90*/  HADD2.F32 R173, -RZ, R17.H1_H1 ;  /* 0x30000011ffad7230 */ /* 0x000fe40000004100 */
[----:B------:R-:W-:Y:S02]  /*3aa0*/  HADD2.F32 R17, -RZ, R18.H1_H1 ;  /* 0x30000012ff117230 */ /* 0x000fe40000004100 */
[----:B------:R-:W-:Y:S01]  /*3ab0*/  FADD.FTZ R176, -R240, R25 ;  /* 0x00000019f0b07221 */ /* 0x000fe20000010100 */
[----:B------:R-:W-:-:S02]  /*3ac0*/  HADD2.F32 R23, -RZ, R16.H1_H1 ;  /* 0x30000010ff177230 */ /* 0x000fc40000004100 */
[C---:B------:R-:W-:Y:S01]  /*3ad0*/  FADD.FTZ R16, -R240.reuse, R21 ;  /* 0x00000015f0107221 */ /* 0x040fe20000010100 */
[----:B------:R-:W-:Y:S02]  /*3ae0*/  HADD2.F32 R175, -RZ, R18.H0_H0 ;  /* 0x20000012ffaf7230 */ /* 0x000fe40000004100 */
[C---:B------:R-:W-:Y:S01]  /*3af0*/  FADD.FTZ R20, -R240.reuse, R17 ;  /* 0x00000011f0147221 */ /* 0x040fe20000010100 */
[----:B---3--:R-:W-:Y:S02]  /*3b00*/  HADD2.F32 R17, -RZ, R12.H0_H0 ;  /* 0x2000000cff117230 */ /* 0x008fe40000004100 */
[----:B0----5:R-:W-:Y:S01]  /*3b10*/  FMUL.FTZ R11, R191, R16 ;  /* 0x00000010bf0b7220 */ /* 0x021fe20000410000 */
[--C-:B------:R-:W-:Y:S02]  /*3b20*/  HADD2.F32 R177, -RZ, R19.reuse.H0_H0 ;  /* 0x20000013ffb17230 */ /* 0x100fe40000004100 */
[----:B------:R-:W-:Y:S01]  /*3b30*/  FADD.FTZ R248, -R240, R175 ;  /* 0x000000aff0f87221 */ /* 0x000fe20000010100 */
[----:B------:R-:W-:-:S02]  /*3b40*/  HADD2.F32 R19, -RZ, R19.H1_H1 ;  /* 0x30000013ff137230 */ /* 0x000fc40000004100 */
[----:B------:R-:W-:Y:S01]  /*3b50*/  FADD.FTZ R18, -R240, R23 ;  /* 0x00000017f0127221 */ /* 0x000fe20000010100 */
[----:B------:R-:W-:Y:S02]  /*3b60*/  HADD2.F32 R174, -RZ, R12.H1_H1 ;  /* 0x3000000cffae7230 */ /* 0x000fe40000004100 */
[----:B------:R-:W-:Y:S01]  /*3b70*/  FADD.FTZ R132, R132, R17 ;  /* 0x0000001184847221 */ /* 0x000fe20000010000 */
[----:B------:R-:W-:Y:S02]  /*3b80*/  HADD2.F32 R21, -RZ, R14.H0_H0 ;  /* 0x2000000eff157230 */ /* 0x000fe40000004100 */
[-C--:B------:R-:W-:Y:S01]  /*3b90*/  FFMA.FTZ R96, R11, R17.reuse, R96 ;  /* 0x000000110b607223 */ /* 0x080fe20000010060 */
[----:B------:R-:W-:Y:S01]  /*3ba0*/  FMUL.FTZ R12, R60, R17 ;  /* 0x000000113c0c7220 */ /* 0x000fe20000410000 */
[----:B------:R-:W-:Y:S01]  /*3bb0*/  FMUL.FTZ R17, R191, R248 ;  /* 0x000000f8bf117220 */ /* 0x000fe20000410000 */
[----:B------:R-:W-:Y:S01]  /*3bc0*/  FADD.FTZ R24, -R240, R19 ;  /* 0x00000013f0187221 */ /* 0x000fe20000010100 */
[----:B------:R-:W-:-:S02]  /*3bd0*/  HADD2.F32 R19, -RZ, R13.H0_H0 ;  /* 0x2000000dff137230 */ /* 0x000fc40000004100 */
[----:B------:R-:W-:Y:S01]  /*3be0*/  FMUL.FTZ R10, R191, R18 ;  /* 0x00000012bf0a7220 */ /* 0x000fe20000410000 */
[--C-:B------:R-:W-:Y:S02]  /*3bf0*/  HADD2.F32 R25, -RZ, R15.reuse.H0_H0 ;  /* 0x2000000fff197230 */ /* 0x100fe40000004100 */
[----:B------:R-:W-:Y:S01]  /*3c00*/  FADD.FTZ R136, R136, R21 ;  /* 0x0000001588887221 */ /* 0x000fe20000010000 */
[----:B------:R-:W-:Y:S02]  /*3c10*/  HADD2.F32 R172, -RZ, R15.H1_H1 ;  /* 0x3000000fffac7230 */ /* 0x000fe40000004100 */
[----:B------:R-:W-:Y:S01]  /*3c20*/  FMUL.FTZ R15, R61, R174 ;  /* 0x000000ae3d0f7220 */ /* 0x000fe20000410000 */
[-C--:B------:R-:W-:Y:S01]  /*3c30*/  FFMA.FTZ R100, R17, R21.reuse, R100 ;  /* 0x0000001511647223 */ /* 0x080fe20000010064 */
[----:B------:R-:W-:Y:S01]  /*3c40*/  FMUL.FTZ R18, R64, R21 ;  /* 0x0000001540127220 */ /* 0x000fe20000410000 */
[----:B------:R-:W-:Y:S01]  /*3c50*/  FADD.FTZ R246, R246, R12 ;  /* 0x0000000cf6f67221 */ /* 0x000fe20000010000 */
        /* <DEDUP_REMOVED lines=40> */
[----:B------:R-:W-:-:S07]  /*3ee0*/  FFMA.FTZ R244, R24, R25, R173 ;  /* 0x0000001918f47223 */ /* 0x000fce00000100ad */
.L_x_12415:
[----:B------:R-:W-:Y:S05]  /*3ef0*/  BSYNC.RECONVERGENT B1 ;  /* 0x0000000000017941 */ /* 0x000fea0003800200 */
.L_x_12405:
        /* <DEDUP_REMOVED lines=20> */
.L_x_12475:
        /* <DEDUP_REMOVED lines=34> */
[----:B------:R-:W-:Y:S01]  /*4260*/  F2FP.F16.F32.PACK_AB R172, R175, R172 ;  /* 0x000000acafac723e */ /* 0x000fe200000000ff */
        /* <DEDUP_REMOVED lines=14> */
[----:B------:R-:W-:Y:S02]  /*4350*/  F2FP.F16.F32.PACK_AB R173, R174, R173 ;  /* 0x000000adaead723e */ /* 0x000fe400000000ff */
[----:B------:R-:W-:Y:S02]  /*4360*/  F2FP.F16.F32.PACK_AB R174, R178, R179 ;  /* 0x000000b3b2ae723e */ /* 0x000fe400000000ff */
[----:B------:R-:W-:Y:S01]  /*4370*/  F2FP.F16.F32.PACK_AB R175, R240, R175 ;  /* 0x000000aff0af723e */ /* 0x000fe200000000ff */
[----:B------:R-:W-:Y:S06]  /*4380*/  BRA `(.L_x_12430) ;  /* 0x0000000000a07947 */ /* 0x000fec0003800000 */
.L_x_12429:
        /* <DEDUP_REMOVED lines=13> */
[----:B------:R-:W-:Y:S01]  /*4460*/  F2FP.F16.F32.PACK_AB R143, R142, R143 ;  /* 0x0000008f8e8f723e */ /* 0x000fe200000000ff */
[----:B------:R-:W-:-:S03]  /*4470*/  FFMA.FTZ R142, R233, R177, R176 ;  /* 0x000000b1e98e7223 */ /* 0x000fc600000100b0 */
[----:B------:R-:W-:Y:S01]  /*4480*/  F2FP.F16.F32.PACK_AB R175, R140, R175 ;  /* 0x000000af8caf723e */ /* 0x000fe200000000ff */
        /* <DEDUP_REMOVED lines=11> */
[C---:B------:R-:W-:Y:S01]  /*4540*/  F2FP.F16.F32.PACK_AB R142, R178.reuse, R179 ;  /* 0x000000b3b28e723e */ /* 0x040fe200000000ff */
[----:B------:R-:W-:Y:S01]  /*4550*/  FMUL.FTZ R173, R191, R140 ;  /* 0x0000008cbfad7220 */ /* 0x000fe20000410000 */
[-C--:B------:R-:W-:Y:S01]  /*4560*/  FMUL.FTZ R245, R178, R192.reuse ;  /* 0x000000c0b2f57220 */ /* 0x080fe20000410000 */
[-C--:B------:R-:W-:Y:S01]  /*4570*/  FMUL.FTZ R178, R141, R192.reuse ;  /* 0x000000c08db27220 */ /* 0x080fe20000410000 */
[-C--:B------:R-:W-:Y:S01]  /*4580*/  FMUL.FTZ R240, R179, R192.reuse ;  /* 0x000000c0b3f07220 */ /* 0x080fe20000410000 */
[C---:B------:R-:W-:Y:S01]  /*4590*/  F2FP.F16.F32.PACK_AB R141, R172.reuse, R141 ;  /* 0x0000008dac8d723e */ /* 0x040fe200000000ff */
[-C--:B------:R-:W-:Y:S01]  /*45a0*/  FMUL.FTZ R243, R172, R192.reuse ;  /* 0x000000c0acf37220 */ /* 0x080fe20000410000 */
[-C--:B------:R-:W-:Y:S01]  /*45b0*/  FMUL.FTZ R172, R173, R192.reuse ;  /* 0x000000c0adac7220 */ /* 0x080fe20000410000 */
[C---:B------:R-:W-:Y:S01]  /*45c0*/  FMUL.FTZ R179, R174.reuse, R192 ;  /* 0x000000c0aeb37220 */ /* 0x040fe20000410000 */
[----:B------:R-:W-:-:S02]  /*45d0*/  F2FP.F16.F32.PACK_AB R140, R174, R173 ;  /* 0x000000adae8c723e */ /* 0x000fc400000000ff */
[----:B------:R-:W-:Y:S02]  /*45e0*/  F2FP.F16.F32.PACK_AB R174, R245, R240 ;  /* 0x000000f0f5ae723e */ /* 0x000fe400000000ff */
[----:B------:R-:W-:Y:S02]  /*45f0*/  F2FP.F16.F32.PACK_AB R173, R243, R178 ;  /* 0x000000b2f3ad723e */ /* 0x000fe400000000ff */
[----:B------:R-:W-:-:S07]  /*4600*/  F2FP.F16.F32.PACK_AB R172, R179, R172 ;  /* 0x000000acb3ac723e */ /* 0x000fce00000000ff */
.L_x_12430:
[----:B------:R-:W0:Y:S08]  /*4610*/  @P1 LDC.64 R242, c[0x0][0x478] ;  /* 0x00011e00fff21b82 */ /* 0x000e300000000a00 */
[----:B------:R-:W1:Y:S01]  /*4620*/  LDC.64 R178, c[0x0][0x468] ;  /* 0x00011a00ffb27b82 */ /* 0x000e620000000a00 */
[----:B0-----:R-:W-:-:S05]  /*4630*/  @P1 IMAD.WIDE.U32 R242, R186, 0x10, R242 ;  /* 0x00000010baf21825 */ /* 0x001fca00078e00f2 */
[----:B------:R0:W-:Y:S01]  /*4640*/  @P1 STG.E.128 desc[UR6][R242.64], R140 ;  /* 0x0000008cf2001986 */ /* 0x0001e2000c101d06 */
[C---:B-1----:R-:W-:Y:S01]  /*4650*/  IMAD.WIDE.U32 R178, R186.reuse, 0x10, R178 ;  /* 0x00000010bab27825 */ /* 0x042fe200078e00b2 */
[----:B------:R-:W-:-:S04]  /*4660*/  IADD3 R186, PT, PT, R186, 0x20, RZ ;  /* 0x00000020baba7810 */ /* 0x000fc80007ffe0ff */
[----:B------:R0:W-:Y:S03]  /*4670*/  STG.E.128 desc[UR6][R178.64], R172 ;  /* 0x000000acb2007986 */ /* 0x0001e6000c101d06 */
.L_x_12428:
[----:B------:R-:W-:Y:S05]  /*4680*/  BSYNC.RECONVERGENT B2 ;  /* 0x0000000000027941 */ /* 0x000fea0003800200 */
.L_x_12427:
        /* <DEDUP_REMOVED lines=44> */
[----:B------:R-:W-:Y:S01]  /*4950*/  F2FP.F16.F32.PACK_AB R172, R179, R172 ;  /* 0x000000acb3ac723e */ /* 0x000fe200000000ff */
[----:B------:R-:W-:Y:S06]  /*4960*/  BRA `(.L_x_12434) ;  /* 0x0000000000907947 */ /* 0x000fec0003800000 */
.L_x_12433:
        /* <DEDUP_REMOVED lines=35> */
[----:B------:R-:W-:-:S07]  /*4ba0*/  F2FP.F16.F32.PACK_AB R175, R240, R175 ;  /* 0x000000aff0af723e */ /* 0x000fce00000000ff */
.L_x_12434:
[----:B------:R-:W0:Y:S08]  /*4bb0*/  @P1 LDC.64 R242, c[0x0][0x478] ;  /* 0x00011e00fff21b82 */ /* 0x000e300000000a00 */
[----:B------:R-:W1:Y:S01]  /*4bc0*/  LDC.64 R178, c[0x0][0x468] ;  /* 0x00011a00ffb27b82 */ /* 0x000e620000000a00 */
[----:B0-----:R-:W-:-:S05]  /*4bd0*/  @P1 IMAD.WIDE.U32 R242, R186, 0x10, R242 ;  /* 0x00000010baf21825 */ /* 0x001fca00078e00f2 */
[----:B------:R2:W-:Y:S01]  /*4be0*/  @P1 STG.E.128 desc[UR6][R242.64], R140 ;  /* 0x0000008cf2001986 */ /* 0x0005e2000c101d06 */
[C---:B-1----:R-:W-:Y:S01]  /*4bf0*/  IMAD.WIDE.U32 R178, R186.reuse, 0x10, R178 ;  /* 0x00000010bab27825 */ /* 0x042fe200078e00b2 */
[----:B------:R-:W-:-:S04]  /*4c00*/  IADD3 R186, PT, PT, R186, 0x20, RZ ;  /* 0x00000020baba7810 */ /* 0x000fc80007ffe0ff */
[----:B------:R2:W-:Y:S03]  /*4c10*/  STG.E.128 desc[UR6][R178.64], R172 ;  /* 0x000000acb2007986 */ /* 0x0005e6000c101d06 */
.L_x_12432:
[----:B------:R-:W-:Y:S05]  /*4c20*/  BSYNC.RECONVERGENT B2 ;  /* 0x0000000000027941 */ /* 0x000fea0003800200 */
.L_x_12431:
        /* <DEDUP_REMOVED lines=46> */
.L_x_12437:
        /* <DEDUP_REMOVED lines=19> */
[----:B------:R-:W-:Y:S01]  /*5040*/  F2FP.F16.F32.PACK_AB R172, R175, R172 ;  /* 0x000000acafac723e */ /* 0x000fe200000000ff */
        /* <DEDUP_REMOVED lines=15> */
[----:B------:R-:W-:-:S07]  /*5140*/  F2FP.F16.F32.PACK_AB R175, R240, R175 ;  /* 0x000000aff0af723e */ /* 0x000fce00000000ff */
.L_x_12438:
[----:B------:R-:W0:Y:S08]  /*5150*/  @P1 LDC.64 R242, c[0x0][0x478] ;  /* 0x00011e00fff21b82 */ /* 0x000e300000000a00 */
[----:B------:R-:W1:Y:S01]  /*5160*/  LDC.64 R178, c[0x0][0x468] ;  /* 0x00011a00ffb27b82 */ /* 0x000e620000000a00 */
[----:B0-----:R-:W-:-:S05]  /*5170*/  @P1 IMAD.WIDE.U32 R242, R186, 0x10, R242 ;  /* 0x00000010baf21825 */ /* 0x001fca00078e00f2 */
[----:B------:R3:W-:Y:S01]  /*5180*/  @P1 STG.E.128 desc[UR6][R242.64], R140 ;  /* 0x0000008cf2001986 */ /* 0x0007e2000c101d06 */
[C---:B-1----:R-:W-:Y:S01]  /*5190*/  IMAD.WIDE.U32 R178, R186.reuse, 0x10, R178 ;  /* 0x00000010bab27825 */ /* 0x042fe200078e00b2 */
[----:B------:R-:W-:-:S04]  /*51a0*/  IADD3 R186, PT, PT, R186, 0x20, RZ ;  /* 0x00000020baba7810 */ /* 0x000fc80007ffe0ff */
[----:B------:R3:W-:Y:S03]  /*51b0*/  STG.E.128 desc[UR6][R178.64], R172 ;  /* 0x000000acb2007986 */ /* 0x0007e6000c101d06 */
.L_x_12436:
[----:B------:R-:W-:Y:S05]  /*51c0*/  BSYNC.RECONVERGENT B2 ;  /* 0x0000000000027941 */ /* 0x000fea0003800200 */
.L_x_12435:
        /* <DEDUP_REMOVED lines=46> */
.L_x_12441:
        /* <DEDUP_REMOVED lines=36> */
.L_x_12442:
[----:B------:R-:W0:Y:S08]  /*56f0*/  @P1 LDC.64 R242, c[0x0][0x478] ;  /* 0x00011e00fff21b82 */ /* 0x000e300000000a00 */
[----:B------:R-:W1:Y:S01]  /*5700*/  LDC.64 R178, c[0x0][0x468] ;  /* 0x00011a00ffb27b82 */ /* 0x000e620000000a00 */
[----:B0-----:R-:W-:-:S05]  /*5710*/  @P1 IMAD.WIDE.U32 R242, R186, 0x10, R242 ;  /* 0x00000010baf21825 */ /* 0x001fca00078e00f2 */
[----:B------:R4:W-:Y:S01]  /*5720*/  @P1 STG.E.128 desc[UR6][R242.64], R140 ;  /* 0x0000008cf2001986 */ /* 0x0009e2000c101d06 */
[C---:B-1----:R-:W-:Y:S01]  /*5730*/  IMAD.WIDE.U32 R178, R186.reuse, 0x10, R178 ;  /* 0x00000010bab27825 */ /* 0x042fe200078e00b2 */
[----:B------:R-:W-:-:S04]  /*5740*/  IADD3 R186, PT, PT, R186, 0x20, RZ ;  /* 0x00000020baba7810 */ /* 0x000fc80007ffe0ff */
[----:B------:R4:W-:Y:S03]  /*5750*/  STG.E.128 desc[UR6][R178.64], R172 ;  /* 0x000000acb2007986 */ /* 0x0009e6000c101d06 */
.L_x_12440:
[----:B------:R-:W-:Y:S05]  /*5760*/  BSYNC.RECONVERGENT B2 ;  /* 0x0000000000027941 */ /* 0x000fea0003800200 */
.L_x_12439:
        /* <DEDUP_REMOVED lines=45> */
.L_x_12444:
        /* <DEDUP_REMOVED lines=36> */
.L_x_12445:
[----:B------:R-:W0:Y:S08]  /*5c80*/  @P1 LDC.64 R178, c[0x0][0x478] ;  /* 0x00011e00ffb21b82 */ /* 0x000e300000000a00 */
[----:B------:R-:W1:Y:S01]  /*5c90*/  LDC.64 R176, c[0x0][0x468] ;  /* 0x00011a00ffb07b82 */ /* 0x000e620000000a00 */
[----:B0-----:R-:W-:-:S05]  /*5ca0*/  @P1 IMAD.WIDE.U32 R178, R186, 0x10, R178 ;  /* 0x00000010bab21825 */ /* 0x001fca00078e00b2 */
[----:B------:R0:W-:Y:S01]  /*5cb0*/  @P1 STG.E.128 desc[UR6][R178.64], R140 ;  /* 0x0000008cb2001986 */ /* 0x0001e2000c101d06 */
[----:B-1----:R-:W-:-:S05]  /*5cc0*/  IMAD.WIDE.U32 R176, R186, 0x10, R176 ;  /* 0x00000010bab07825 */ /* 0x002fca00078e00b0 */
[----:B------:R0:W-:Y:S01]  /*5cd0*/  STG.E.128 desc[UR6][R176.64], R172 ;  /* 0x000000acb0007986 */ /* 0x0001e2000c101d06 */
[----:B------:R-:W-:Y:S05]  /*5ce0*/  BRA `(.L_x_12443) ;  /* 0x0000002000807947 */ /* 0x000fea0003800000 */
.L_x_12426:
        /* <DEDUP_REMOVED lines=8> */
[--C-:B------:R-:W-:Y:S02]  /*5d70*/  HADD2.F32 R174, -RZ, R159.reuse.H1_H1 ;  /* 0x3000009fffae7230 */ /* 0x100fe40000004100 */
[-C--:B------:R-:W-:Y:S01]  /*5d80*/  FFMA.FTZ R179, R230, R177.reuse, R176 ;  /* 0x000000b1e6b37223 */ /* 0x080fe200000100b0 */
[----:B------:R-:W-:Y:S01]  /*5d90*/  FADD.FTZ R173, R227, -R172 ;  /* 0x800000ace3ad7221 */ /* 0x000fe20000010000 */
[----:B------:R-:W-:Y:S02]  /*5da0*/  HADD2.F32 R172, -RZ, R159.H0_H0 ;  /* 0x2000009fffac7230 */ /* 0x000fe40000004100 */
[----:B------:R-:W-:Y:S01]  /*5db0*/  FADD.FTZ R175, R224, -R175 ;  /* 0x800000afe0af7221 */ /* 0x000fe20000010000 */
[----:B------:R-:W-:Y:S01]  /*5dc0*/  FADD.FTZ R179, R228, -R179 ;  /* 0x800000b3e4b37221 */ /* 0x000fe20000010000 */
[----:B------:R-:W-:Y:S01]  /*5dd0*/  FFMA.FTZ R249, R238, R177, R176 ;  /* 0x000000b1eef97223 */ /* 0x000fe200000100b0 */
[C---:B-----5:R-:W-:Y:S01]  /*5de0*/  FFMA.FTZ R173, R191.reuse, R173, R172 ;  /* 0x000000adbfad7223 */ /* 0x060fe200000100ac */
[----:B------:R-:W-:Y:S01]  /*5df0*/  FFMA.FTZ R175, R191, R175, R174 ;  /* 0x000000afbfaf7223 */ /* 0x000fe200000100ae */
[----:B------:R-:W-:-:S02]  /*5e00*/  HADD2.F32 R174, -RZ, R158.H1_H1 ;  /* 0x3000009effae7230 */ /* 0x000fc40000004100 */
[----:B------:R-:W-:Y:S01]  /*5e10*/  FADD.FTZ R249, R236, -R249 ;  /* 0x800000f9ecf97221 */ /* 0x000fe20000010000 */
[-C--:B------:R-:W-:Y:S01]  /*5e20*/  FMUL.FTZ R173, R173, R192.reuse ;  /* 0x000000c0adad7220 */ /* 0x080fe20000410000 */
[-C--:B------:R-:W-:Y:S01]  /*5e30*/  FMUL.FTZ R172, R175, R192.reuse ;  /* 0x000000c0afac7220 */ /* 0x080fe20000410000 */
[----:B------:R-:W-:Y:S01]  /*5e40*/  FFMA.FTZ R243, R191, R179, R174 ;  /* 0x000000b3bff37223 */ /* 0x000fe200000100ae */
[--C-:B------:R-:W-:Y:S01]  /*5e50*/  FFMA.FTZ R179, R234, R177, R176.reuse ;  /* 0x000000b1eab37223 */ /* 0x100fe200000100b0 */
[----:B------:R-:W-:Y:S02]  /*5e60*/  HADD2.F32 R174, -RZ, R157.H1_H1 ;  /* 0x3000009dffae7230 */ /* 0x000fe40000004100 */
[----:B------:R-:W-:Y:S01]  /*5e70*/  F2FP.F16.F32.PACK_AB R175, R172, R173 ;  /* 0x000000adacaf723e */ /* 0x000fe200000000ff */
[----:B------:R-:W-:Y:S01]  /*5e80*/  FFMA.FTZ R172, R233, R177, R176 ;  /* 0x000000b1e9ac7223 */ /* 0x000fe200000100b0 */
[----:B------:R-:W-:Y:S01]  /*5e90*/  FADD.FTZ R179, R232, -R179 ;  /* 0x800000b3e8b37221 */ /* 0x000fe20000010000 */
[----:B------:R-:W-:-:S02]  /*5ea0*/  FMUL.FTZ R243, R243, R192 ;  /* 0x000000c0f3f37220 */ /* 0x000fc40000410000 */
[----:B------:R-:W-:Y:S01]  /*5eb0*/  FADD.FTZ R173, R231, -R172 ;  /* 0x800000ace7ad7221 */ /* 0x000fe20000010000 */
[----:B------:R-:W-:Y:S02]  /*5ec0*/  HADD2.F32 R172, -RZ, R158.H0_H0 ;  /* 0x2000009effac7230 */ /* 0x000fe40000004100 */
[C---:B------:R-:W-:Y:S01]  /*5ed0*/  FFMA.FTZ R251, R191.reuse, R179, R174 ;  /* 0x000000b3bffb7223 */ /* 0x040fe200000100ae */
[----:B------:R-:W-:Y:S01]  /*5ee0*/  HADD2.F32 R174, -RZ, R156.H1_H1 ;  /* 0x3000009cffae7230 */ /* 0x000fe20000004100 */
[----:B------:R-:W0:Y:S01]  /*5ef0*/  LDC.64 R178, c[0x0][0x468] ;  /* 0x00011a00ffb27b82 */ /* 0x000e220000000a00 */
[----:B------:R-:W-:Y:S01]  /*5f00*/  FFMA.FTZ R173, R191, R173, R172 ;  /* 0x000000adbfad7223 */ /* 0x000fe200000100ac */
[----:B------:R-:W-:Y:S02]  /*5f10*/  FFMA.FTZ R172, R237, R177, R176 ;  /* 0x000000b1edac7223 */ /* 0x000fe400000100b0 */
[----:B------:R-:W-:Y:S01]  /*5f20*/  FFMA.FTZ R249, R191, R249, R174 ;  /* 0x000000f9bff97223 */ /* 0x000fe200000100ae */
[-C--:B------:R-:W-:Y:S01]  /*5f30*/  FMUL.FTZ R240, R251, R192.reuse ;  /* 0x000000c0fbf07220 */ /* 0x080fe20000410000 */
[----:B------:R-:W-:Y:S01]  /*5f40*/  FMUL.FTZ R174, R173, R192 ;  /* 0x000000c0adae7220 */ /* 0x000fe20000410000 */
[----:B------:R-:W-:Y:S01]  /*5f50*/  FADD.FTZ R245, R235, -R172 ;  /* 0x800000acebf57221 */ /* 0x000fe20000010000 */
[----:B------:R-:W-:-:S02]  /*5f60*/  HADD2.F32 R172, -RZ, R157.H0_H0 ;  /* 0x2000009dffac7230 */ /* 0x000fc40000004100 */
[----:B------:R-:W-:Y:S01]  /*5f70*/  FMUL.FTZ R249, R249, R192 ;  /* 0x000000c0f9f97220 */ /* 0x000fe20000410000 */
[----:B------:R-:W-:Y:S02]  /*5f80*/  F2FP.F16.F32.PACK_AB R174, R243, R174 ;  /* 0x000000aef3ae723e */ /* 0x000fe400000000ff */
[----:B------:R-:W-:Y:S01]  /*5f90*/  FFMA.FTZ R245, R191, R245, R172 ;  /* 0x000000f5bff57223 */ /* 0x000fe200000100ac */
[----:B------:R-:W-:-:S03]  /*5fa0*/  FFMA.FTZ R172, R241, R177, R176 ;  /* 0x000000b1f1ac7223 */ /* 0x000fc600000100b0 */
[----:B------:R-:W-:Y:S01]  /*5fb0*/  FMUL.FTZ R173, R245, R192 ;  /* 0x000000c0f5ad7220 */ /* 0x000fe20000410000 */
[----:B------:R-:W-:Y:S01]  /*5fc0*/  FADD.FTZ R247, R239, -R172 ;  /* 0x800000aceff77221 */ /* 0x000fe20000010000 */
[----:B------:R-:W-:-:S03]  /*5fd0*/  HADD2.F32 R172, -RZ, R156.H0_H0 ;  /* 0x2000009cffac7230 */ /* 0x000fc60000004100 */
[----:B------:R-:W-:Y:S02]  /*5fe0*/  F2FP.F16.F32.PACK_AB R173, R240, R173 ;  /* 0x000000adf0ad723e */ /* 0x000fe400000000ff */
[----:B------:R-:W-:Y:S01]  /*5ff0*/  FFMA.FTZ R247, R191, R247, R172 ;  /* 0x000000f7bff77223 */ /* 0x000fe200000100ac */
[C---:B0-----:R-:W-:Y:S01]  /*6000*/  IMAD.WIDE.U32 R178, R186.reuse, 0x10, R178 ;  /* 0x00000010bab27825 */ /* 0x041fe200078e00b2 */
[----:B------:R-:W-:-:S03]  /*6010*/  IADD3 R186, PT, PT, R186, 0x20, RZ ;  /* 0x00000020baba7810 */ /* 0x000fc60007ffe0ff */
[----:B------:R-:W-:-:S05]  /*6020*/  FMUL.FTZ R172, R247, R192 ;  /* 0x000000c0f7ac7220 */ /* 0x000fca0000410000 */
[----:B------:R-:W-:-:S05]  /*6030*/  F2FP.F16.F32.PACK_AB R172, R249, R172 ;  /* 0x000000acf9ac723e */ /* 0x000fca00000000ff */
[----:B------:R0:W-:Y:S02]  /*6040*/  STG.E.128 desc[UR6][R178.64], R172 ;  /* 0x000000acb2007986 */ /* 0x0001e4000c101d06 */
.L_x_12448:
[----:B------:R-:W-:Y:S05]  /*6050*/  BSYNC.RECONVERGENT B2 ;  /* 0x0000000000027941 */ /* 0x000fea0003800200 */
.L_x_12447:
[----:B------:R-:W-:Y:S04]  /*6060*/  BSSY.RECONVERGENT B2, `(.L_x_12449) ;  /* 0x0000032000027945 */ /* 0x000fe80003800200 */
[----:B------:R-:W-:Y:S05]  /*6070*/  @!P2 BRA `(.L_x_12450) ;  /* 0x0000000000c0a947 */ /* 0x000fea0003800000 */
[-CC-:B0-----:R-:W-:Y:S01]  /*6080*/  FFMA.FTZ R172, R213, R177.reuse, R176.reuse ;  /* 0x000000b1d5ac7223 */ /* 0x181fe200000100b0 */
        /* <DEDUP_REMOVED lines=47> */
.L_x_12450:
[----:B------:R-:W-:Y:S05]  /*6380*/  BSYNC.RECONVERGENT B2 ;  /* 0x0000000000027941 */ /* 0x000fea0003800200 */
.L_x_12449:
[----:B------:R-:W-:Y:S04]  /*6390*/  BSSY.RECONVERGENT B2, `(.L_x_12451) ;  /* 0x0000032000027945 */ /* 0x000fe80003800200 */
[----:B------:R-:W-:Y:S05]  /*63a0*/  @!P3 BRA `(.L_x_12452) ;  /* 0x0000000000c0b947 */ /* 0x000fea0003800000 */
[-CC-:B01----:R-:W-:Y:S01]  /*63b0*/  FFMA.FTZ R172, R197, R177.reuse, R176.reuse ;  /* 0x000000b1c5ac7223 */ /* 0x183fe200000100b0 */
[-CC-:B------:R-:W-:Y:S01]  /*63c0*/  FFMA.FTZ R174, R194, R177.reuse, R176.reuse ;  /* 0x000000b1c2ae7223 */ /* 0x180fe200000100b0 */
[-CC-:B------:R-:W-:Y:S01]  /*63d0*/  FFMA.FTZ R179, R198, R177.reuse, R176.reuse ;  /* 0x000000b1c6b37223 */ /* 0x180fe200000100b0 */
[----:B------:R-:W-:Y:S01]  /*63e0*/  FFMA.FTZ R249, R206, R177, R176 ;  /* 0x000000b1cef97223 */ /* 0x000fe200000100b0 */
[----:B------:R-:W-:Y:S01]  /*63f0*/  FADD.FTZ R173, R195, -R172 ;  /* 0x800000acc3ad7221 */ /* 0x000fe20000010000 */
[----:B------:R-:W-:Y:S01]  /*6400*/  FADD.FTZ R175, R193, -R174 ;  /* 0x800000aec1af7221 */ /* 0x000fe20000010000 */
[--C-:B------:R-:W-:Y:S02]  /*6410*/  HADD2.F32 R172, -RZ, R167.reuse.H0_H0 ;  /* 0x200000a7ffac7230 */ /* 0x100fe40000004100 */
[----:B------:R-:W-:Y:S01]  /*6420*/  FADD.FTZ R179, R196, -R179 ;  /* 0x800000b3c4b37221 */ /* 0x000fe20000010000 */
[----:B------:R-:W-:Y:S02]  /*6430*/  HADD2.F32 R174, -RZ, R167.H1_H1 ;  /* 0x300000a7ffae7230 */ /* 0x000fe40000004100 */
[----:B------:R-:W-:Y:S01]  /*6440*/  FADD.FTZ R249, R204, -R249 ;  /* 0x800000f9ccf97221 */ /* 0x000fe20000010000 */
[----:B-----5:R-:W-:-:S02]  /*6450*/  FFMA.FTZ R173, R191, R173, R172 ;  /* 0x000000adbfad7223 */ /* 0x020fc400000100ac */
[----:B------:R-:W-:Y:S01]  /*6460*/  FFMA.FTZ R175, R191, R175, R174 ;  /* 0x000000afbfaf7223 */ /* 0x000fe200000100ae */
[----:B------:R-:W-:Y:S02]  /*6470*/  HADD2.F32 R174, -RZ, R166.H1_H1 ;  /* 0x300000a6ffae7230 */ /* 0x000fe40000004100 */
[-C--:B------:R-:W-:Y:S01]  /*6480*/  FMUL.FTZ R173, R173, R192.reuse ;  /* 0x000000c0adad7220 */ /* 0x080fe20000410000 */
[-C--:B------:R-:W-:Y:S02]  /*6490*/  FMUL.FTZ R172, R175, R192.reuse ;  /* 0x000000c0afac7220 */ /* 0x080fe40000410000 */
[----:B------:R-:W-:Y:S01]  /*64a0*/  FFMA.FTZ R243, R191, R179, R174 ;  /* 0x000000b3bff37223 */ /* 0x000fe200000100ae */
[--C-:B------:R-:W-:Y:S01]  /*64b0*/  FFMA.FTZ R179, R202, R177, R176.reuse ;  /* 0x000000b1cab37223 */ /* 0x100fe200000100b0 */
[----:B------:R-:W-:Y:S01]  /*64c0*/  HADD2.F32 R174, -RZ, R165.H1_H1 ;  /* 0x300000a5ffae7230 */ /* 0x000fe20000004100 */
        /* <DEDUP_REMOVED lines=30> */
.L_x_12452:
[----:B------:R-:W-:Y:S05]  /*66b0*/  BSYNC.RECONVERGENT B2 ;  /* 0x0000000000027941 */ /* 0x000fea0003800200 */
.L_x_12451:
[----:B------:R-:W-:Y:S04]  /*66c0*/  BSSY.RECONVERGENT B2, `(.L_x_12453) ;  /* 0x0000032000027945 */ /* 0x000fe80003800200 */
[----:B------:R-:W-:Y:S05]  /*66d0*/  @!P4 BRA `(.L_x_12454) ;  /* 0x0000000000c0c947 */ /* 0x000fea0003800000 */
[-CC-:B012---:R-:W-:Y:S01]  /*66e0*/  FFMA.FTZ R172, R8, R177.reuse, R176.reuse ;  /* 0x000000b108ac7223 */ /* 0x187fe200000100b0 */
[-CC-:B------:R-:W-:Y:S01]  /*66f0*/  FFMA.FTZ R173, R7, R177.reuse, R176.reuse ;  /* 0x000000b107ad7223 */ /* 0x180fe200000100b0 */
[--C-:B------:R-:W-:Y:S02]  /*6700*/  HADD2.F32 R174, -RZ, R171.reuse.H1_H1 ;  /* 0x300000abffae7230 */ /* 0x100fe40000004100 */
[----:B------:R-:W-:Y:S01]  /*6710*/  FFMA.FTZ R179, R180, R177, R176 ;  /* 0x000000b1b4b37223 */ /* 0x000fe200000100b0 */
[----:B------:R-:W-:Y:S01]  /*6720*/  FADD.FTZ R175, R9, -R172 ;  /* 0x800000ac09af7221 */ /* 0x000fe20000010000 */
[----:B------:R-:W-:Y:S02]  /*6730*/  HADD2.F32 R172, -RZ, R171.H0_H0 ;  /* 0x200000abffac7230 */ /* 0x000fe40000004100 */
[----:B------:R-:W-:Y:S01]  /*6740*/  FADD.FTZ R173, R6, -R173 ;  /* 0x800000ad06ad7221 */ /* 0x000fe20000010000 */
[----:B------:R-:W-:Y:S01]  /*6750*/  FADD.FTZ R179, R26, -R179 ;  /* 0x800000b31ab37221 */ /* 0x000fe20000010000 */
[C---:B-----5:R-:W-:Y:S01]  /*6760*/  FFMA.FTZ R175, R191.reuse, R175, R174 ;  /* 0x000000afbfaf7223 */ /* 0x060fe200000100ae */
[----:B------:R-:W-:Y:S01]  /*6770*/  FFMA.FTZ R174, R4, R177, R176 ;  /* 0x000000b104ae7223 */ /* 0x000fe200000100b0 */
[----:B------:R-:W-:Y:S01]  /*6780*/  FFMA.FTZ R173, R191, R173, R172 ;  /* 0x000000adbfad7223 */ /* 0x000fe200000100ac */
[----:B------:R-:W-:Y:S01]  /*6790*/  FFMA.FTZ R249, R184, R177, R176 ;  /* 0x000000b1b8f97223 */ /* 0x000fe200000100b0 */
[-C--:B------:R-:W-:Y:S01]  /*67a0*/  FMUL.FTZ R172, R175, R192.reuse ;  /* 0x000000c0afac7220 */ /* 0x080fe20000410000 */
[----:B------:R-:W-:Y:S01]  /*67b0*/  FADD.FTZ R243, R5, -R174 ;  /* 0x800000ae05f37221 */ /* 0x000fe20000010000 */
[----:B------:R-:W-:Y:S01]  /*67c0*/  FMUL.FTZ R173, R173, R192 ;  /* 0x000000c0adad7220 */ /* 0x000fe20000410000 */
[----:B------:R-:W-:-:S02]  /*67d0*/  HADD2.F32 R174, -RZ, R170.H1_H1 ;  /* 0x300000aaffae7230 */ /* 0x000fc40000004100 */
[----:B------:R-:W-:Y:S02]  /*67e0*/  FADD.FTZ R249, R182, -R249 ;  /* 0x800000f9b6f97221 */ /* 0x000fe40000010000 */
[----:B------:R-:W-:Y:S01]  /*67f0*/  F2FP.F16.F32.PACK_AB R175, R172, R173 ;  /* 0x000000adacaf723e */ /* 0x000fe200000000ff */
[----:B------:R-:W-:Y:S01]  /*6800*/  FFMA.FTZ R172, R27, R177, R176 ;  /* 0x000000b11bac7223 */ /* 0x000fe200000100b0 */
[----:B------:R-:W-:Y:S01]  /*6810*/  FFMA.FTZ R243, R191, R243, R174 ;  /* 0x000000f3bff37223 */ /* 0x000fe200000100ae */
[--C-:B------:R-:W-:Y:S02]  /*6820*/  HADD2.F32 R174, -RZ, R169.reuse.H1_H1 ;  /* 0x300000a9ffae7230 */ /* 0x100fe40000004100 */
[----:B------:R-:W-:Y:S01]  /*6830*/  FADD.FTZ R173, R3, -R172 ;  /* 0x800000ac03ad7221 */ /* 0x000fe20000010000 */
[----:B------:R-:W-:Y:S02]  /*6840*/  HADD2.F32 R172, -RZ, R170.H0_H0 ;  /* 0x200000aaffac7230 */ /* 0x000fe40000004100 */
[-C--:B------:R-:W-:Y:S01]  /*6850*/  FMUL.FTZ R243, R243, R192.reuse ;  /* 0x000000c0f3f37220 */ /* 0x080fe20000410000 */
[C---:B------:R-:W-:Y:S01]  /*6860*/  FFMA.FTZ R251, R191.reuse, R179, R174 ;  /* 0x000000b3bffb7223 */ /* 0x040fe200000100ae */
[----:B------:R-:W-:Y:S01]  /*6870*/  HADD2.F32 R174, -RZ, R168.H1_H1 ;  /* 0x300000a8ffae7230 */ /* 0x000fe20000004100 */
[----:B------:R-:W0:Y:S01]  /*6880*/  LDC.64 R178, c[0x0][0x468] ;  /* 0x00011a00ffb27b82 */ /* 0x000e220000000a00 */
[----:B------:R-:W-:Y:S01]  /*6890*/  FFMA.FTZ R173, R191, R173, R172 ;  /* 0x000000adbfad7223 */ /* 0x000fe200000100ac */
[----:B------:R-:W-:Y:S01]  /*68a0*/  FFMA.FTZ R172, R183, R177, R176 ;  /* 0x000000b1b7ac7223 */ /* 0x000fe200000100b0 */
[-C--:B------:R-:W-:Y:S01]  /*68b0*/  FMUL.FTZ R240, R251, R192.reuse ;  /* 0x000000c0fbf07220 */ /* 0x080fe20000410000 */
[----:B------:R-:W-:Y:S01]  /*68c0*/  FFMA.FTZ R249, R191, R249, R174 ;  /* 0x000000f9bff97223 */ /* 0x000fe200000100ae */
        /* <DEDUP_REMOVED lines=17> */
.L_x_12454:
[----:B------:R-:W-:Y:S05]  /*69e0*/  BSYNC.RECONVERGENT B2 ;  /* 0x0000000000027941 */ /* 0x000fea0003800200 */
.L_x_12453:
        /* <DEDUP_REMOVED lines=10> */
[--C-:B------:R-:W-:Y:S02]  /*6a90*/  HADD2.F32 R174, -RZ, R79.reuse.H0_H0 ;  /* 0x2000004fffae7230 */ /* 0x100fe40000004100 */
[----:B------:R-:W-:Y:S01]  /*6aa0*/  FADD.FTZ R243, R22, -R173 ;  /* 0x800000ad16f37221 */ /* 0x000fe20000010000 */
[----:B------:R-:W-:-:S02]  /*6ab0*/  HADD2.F32 R178, -RZ, R79.H1_H1 ;  /* 0x3000004fffb27230 */ /* 0x000fc40000004100 */
[----:B------:R-:W-:Y:S01]  /*6ac0*/  FADD.FTZ R175, R18, -R175 ;  /* 0x800000af12af7221 */ /* 0x000fe20000010000 */
[----:B------:R-:W-:Y:S01]  /*6ad0*/  FADD.FTZ R251, R15, -R176 ;  /* 0x800000b00ffb7221 */ /* 0x000fe20000010000 */
[C---:B-----5:R-:W-:Y:S01]  /*6ae0*/  FFMA.FTZ R243, R191.reuse, R243, R174 ;  /* 0x000000f3bff37223 */ /* 0x060fe200000100ae */
[--C-:B------:R-:W-:Y:S02]  /*6af0*/  HADD2.F32 R174, -RZ, R78.reuse.H0_H0 ;  /* 0x2000004effae7230 */ /* 0x100fe40000004100 */
[----:B------:R-:W-:Y:S01]  /*6b00*/  FFMA.FTZ R173, R191, R177, R178 ;  /* 0x000000b1bfad7223 */ /* 0x000fe200000100b2 */
[----:B------:R-:W-:Y:S01]  /*6b10*/  FADD.FTZ R177, R21, -R240 ;  /* 0x800000f015b17221 */ /* 0x000fe20000010000 */
[----:B------:R-:W-:Y:S02]  /*6b20*/  HADD2.F32 R178, -RZ, R78.H1_H1 ;  /* 0x3000004effb27230 */ /* 0x000fe40000004100 */
[----:B------:R-:W-:Y:S01]  /*6b30*/  FADD.FTZ R247, R19, -R172 ;  /* 0x800000ac13f77221 */ /* 0x000fe20000010000 */
[----:B------:R-:W-:Y:S01]  /*6b40*/  FFMA.FTZ R179, R191, R175, R174 ;  /* 0x000000afbfb37223 */ /* 0x000fe200000100ae */
[----:B------:R-:W-:-:S02]  /*6b50*/  HADD2.F32 R172, -RZ, R77.H0_H0 ;  /* 0x2000004dffac7230 */ /* 0x000fc40000004100 */
[----:B------:R-:W-:Y:S01]  /*6b60*/  FADD.FTZ R245, R16, -R245 ;  /* 0x800000f510f57221 */ /* 0x000fe20000010000 */
[C---:B------:R-:W-:Y:S01]  /*6b70*/  FFMA.FTZ R175, R191.reuse, R177, R178 ;  /* 0x000000b1bfaf7223 */ /* 0x040fe200000100b2 */
[----:B------:R-:W-:Y:S01]  /*6b80*/  HADD2.F32 R174, -RZ, R77.H1_H1 ;  /* 0x3000004dffae7230 */ /* 0x000fe20000004100 */
[----:B------:R-:W0:Y:S01]  /*6b90*/  LDC.64 R176, c[0x0][0x468] ;  /* 0x00011a00ffb07b82 */ /* 0x000e220000000a00 */
[C---:B------:R-:W-:Y:S01]  /*6ba0*/  FFMA.FTZ R245, R191.reuse, R245, R172 ;  /* 0x000000f5bff57223 */ /* 0x040fe200000100ac */
[--C-:B------:R-:W-:Y:S02]  /*6bb0*/  HADD2.F32 R172, -RZ, R76.reuse.H0_H0 ;  /* 0x2000004cffac7230 */ /* 0x100fe40000004100 */
[----:B------:R-:W-:Y:S01]  /*6bc0*/  FADD.FTZ R249, R12, -R249 ;  /* 0x800000f90cf97221 */ /* 0x000fe20000010000 */
[----:B------:R-:W-:Y:S01]  /*6bd0*/  FFMA.FTZ R247, R191, R247, R174 ;  /* 0x000000f7bff77223 */ /* 0x000fe200000100ae */
[----:B------:R-:W-:Y:S02]  /*6be0*/  HADD2.F32 R174, -RZ, R76.H1_H1 ;  /* 0x3000004cffae7230 */ /* 0x000fe40000004100 */
[-C--:B------:R-:W-:Y:S01]  /*6bf0*/  FMUL.FTZ R240, R173, R192.reuse ;  /* 0x000000c0adf07220 */ /* 0x080fe20000410000 */
[----:B------:R-:W-:Y:S01]  /*6c00*/  FFMA.FTZ R249, R191, R249, R172 ;  /* 0x000000f9bff97223 */ /* 0x000fe200000100ac */
[-C--:B------:R-:W-:Y:S01]  /*6c10*/  FMUL.FTZ R243, R243, R192.reuse ;  /* 0x000000c0f3f37220 */ /* 0x080fe20000410000 */
[-C--:B------:R-:W-:Y:S01]  /*6c20*/  FMUL.FTZ R173, R245, R192.reuse ;  /* 0x000000c0f5ad7220 */ /* 0x080fe20000410000 */
[----:B------:R-:W-:Y:S01]  /*6c30*/  FFMA.FTZ R191, R191, R251, R174 ;  /* 0x000000fbbfbf7223 */ /* 0x000fe200000100ae */
        /* <DEDUP_REMOVED lines=9> */
[----:B0-----:R-:W-:-:S05]  /*6cd0*/  IMAD.WIDE.U32 R176, R186, 0x10, R176 ;  /* 0x00000010bab07825 */ /* 0x001fca00078e00b0 */
[----:B------:R0:W-:Y:S01]  /*6ce0*/  STG.E.128 desc[UR6][R176.64], R172 ;  /* 0x000000acb0007986 */ /* 0x0001e2000c101d06 */
[----:B------:R-:W-:Y:S05]  /*6cf0*/  BRA `(.L_x_12443) ;  /* 0x00000010007c7947 */ /* 0x000fea0003800000 */
.L_x_12446:
[----:B------:R-:W-:Y:S04]  /*6d00*/  BSSY.RECONVERGENT B2, `(.L_x_12455) ;  /* 0x0000039000027945 */ /* 0x000fe80003800200 */
[----:B------:R-:W-:Y:S05]  /*6d10*/  @!P1 BRA `(.L_x_12456) ;  /* 0x0000000000dc9947 */ /* 0x000fea0003800000 */
[-CC-:B------:R-:W-:Y:S01]  /*6d20*/  FFMA.FTZ R140, R241, R177.reuse, R176.reuse ;  /* 0x000000b1f18c7223 */ /* 0x180fe200000100b0 */
[-C--:B------:R-:W-:Y:S01]  /*6d30*/  FFMA.FTZ R141, R238, R177.reuse, R176 ;  /* 0x000000b1ee8d7223 */ /* 0x080fe200000100b0 */
[--C-:B------:R-:W-:Y:S01]  /*6d40*/  HADD2.F32 R142, -RZ, R156.reuse.H0_H0 ;  /* 0x2000009cff8e7230 */ /* 0x100fe20000004100 */
[----:B------:R-:W0:Y:S01]  /*6d50*/  LDC.64 R242, c[0x0][0x478] ;  /* 0x00011e00fff27b82 */ /* 0x000e220000000a00 */
[----:B------:R-:W-:Y:S01]  /*6d60*/  FADD.FTZ R140, R239, -R140 ;  /* 0x8000008cef8c7221 */ /* 0x000fe20000010000 */
[----:B------:R-:W-:Y:S02]  /*6d70*/  HADD2.F32 R143, -RZ, R156.H1_H1 ;  /* 0x3000009cff8f7230 */ /* 0x000fe40000004100 */
[----:B------:R-:W-:Y:S01]  /*6d80*/  FADD.FTZ R172, R236, -R141 ;  /* 0x8000008decac7221 */ /* 0x000fe20000010000 */
[----:B------:R-:W-:Y:S02]  /*6d90*/  HADD2.F32 R240, -RZ, R158.H0_H0 ;  /* 0x2000009efff07230 */ /* 0x000fe40000004100 */
[----:B-----5:R-:W-:Y:S01]  /*6da0*/  FFMA.FTZ R141, R191, R140, R142 ;  /* 0x0000008cbf8d7223 */ /* 0x020fe2000001008e */
[-CC-:B------:R-:W-:Y:S01]  /*6db0*/  FFMA.FTZ R140, R237, R177.reuse, R176.reuse ;  /* 0x000000b1ed8c7223 */ /* 0x180fe200000100b0 */
[----:B------:R-:W-:Y:S01]  /*6dc0*/  FFMA.FTZ R142, R191, R172, R143 ;  /* 0x000000acbf8e7223 */ /* 0x000fe2000001008f */
[----:B------:R-:W-:Y:S01]  /*6dd0*/  FFMA.FTZ R143, R234, R177, R176 ;  /* 0x000000b1ea8f7223 */ /* 0x000fe200000100b0 */
[----:B------:R-:W-:-:S02]  /*6de0*/  HADD2.F32 R172, -RZ, R157.H0_H0 ;  /* 0x2000009dffac7230 */ /* 0x000fc40000004100 */
[----:B------:R-:W-:Y:S01]  /*6df0*/  FADD.FTZ R140, R235, -R140 ;  /* 0x8000008ceb8c7221 */ /* 0x000fe20000010000 */
[----:B------:R-:W1:Y:S01]  /*6e00*/  LDC.64 R178, c[0x0][0x468] ;  /* 0x00011a00ffb27b82 */ /* 0x000e620000000a00 */
[----:B------:R-:W-:Y:S01]  /*6e10*/  FADD.FTZ R244, R232, -R143 ;  /* 0x8000008fe8f47221 */ /* 0x000fe20000010000 */
[----:B------:R-:W-:Y:S02]  /*6e20*/  HADD2.F32 R143, -RZ, R157.H1_H1 ;  /* 0x3000009dff8f7230 */ /* 0x000fe40000004100 */
[----:B------:R-:W-:Y:S01]  /*6e30*/  FFMA.FTZ R173, R191, R140, R172 ;  /* 0x0000008cbfad7223 */ /* 0x000fe200000100ac */
[-CC-:B------:R-:W-:Y:S01]  /*6e40*/  FFMA.FTZ R140, R233, R177.reuse, R176.reuse ;  /* 0x000000b1e98c7223 */ /* 0x180fe200000100b0 */
[----:B------:R-:W-:Y:S02]  /*6e50*/  HADD2.F32 R245, -RZ, R158.H1_H1 ;  /* 0x3000009efff57230 */ /* 0x000fe40000004100 */
[----:B------:R-:W-:Y:S01]  /*6e60*/  FMUL.FTZ R247, R142, R192 ;  /* 0x000000c08ef77220 */ /* 0x000fe20000410000 */
[----:B------:R-:W-:Y:S01]  /*6e70*/  FFMA.FTZ R244, R191, R244, R143 ;  /* 0x000000f4bff47223 */ /* 0x000fe2000001008f */
[----:B------:R-:W-:Y:S01]  /*6e80*/  FFMA.FTZ R143, R230, R177, R176 ;  /* 0x000000b1e68f7223 */ /* 0x000fe200000100b0 */
[----:B------:R-:W-:-:S03]  /*6e90*/  FADD.FTZ R140, R231, -R140 ;  /* 0x8000008ce78c7221 */ /* 0x000fc60000010000 */
[----:B------:R-:W-:Y:S01]  /*6ea0*/  FADD.FTZ R172, R228, -R143 ;  /* 0x8000008fe4ac7221 */ /* 0x000fe20000010000 */
[-C--:B------:R-:W-:Y:S01]  /*6eb0*/  FFMA.FTZ R143, R226, R177.reuse, R176 ;  /* 0x000000b1e28f7223 */ /* 0x080fe200000100b0 */
[----:B------:R-:W-:Y:S01]  /*6ec0*/  FFMA.FTZ R240, R191, R140, R240 ;  /* 0x0000008cbff07223 */ /* 0x000fe200000100f0 */
[----:B------:R-:W-:Y:S01]  /*6ed0*/  FFMA.FTZ R140, R229, R177, R176 ;  /* 0x000000b1e58c7223 */ /* 0x000fe200000100b0 */
[----:B------:R-:W-:Y:S01]  /*6ee0*/  FFMA.FTZ R245, R191, R172, R245 ;  /* 0x000000acbff57223 */ /* 0x000fe200000100f5 */
[----:B------:R-:W-:Y:S01]  /*6ef0*/  FADD.FTZ R174, R224, -R143 ;  /* 0x8000008fe0ae7221 */ /* 0x000fe20000010000 */
[--C-:B------:R-:W-:Y:S02]  /*6f00*/  HADD2.F32 R172, -RZ, R159.reuse.H0_H0 ;  /* 0x2000009fffac7230 */ /* 0x100fe40000004100 */
[----:B------:R-:W-:Y:S01]  /*6f10*/  FADD.FTZ R140, R227, -R140 ;  /* 0x8000008ce38c7221 */ /* 0x000fe20000010000 */
[----:B------:R-:W-:Y:S02]  /*6f20*/  HADD2.F32 R143, -RZ, R159.H1_H1 ;  /* 0x3000009fff8f7230 */ /* 0x000fe40000004100 */
[----:B0-----:R-:W-:-:S04]  /*6f30*/  IMAD.WIDE.U32 R242, R186, 0x10, R242 ;  /* 0x00000010baf27825 */ /* 0x001fc800078e00f2 */
[----:B------:R-:W-:Y:S01]  /*6f40*/  FFMA.FTZ R175, R191, R140, R172 ;  /* 0x0000008cbfaf7223 */ /* 0x000fe200000100ac */
[----:B------:R-:W-:Y:S01]  /*6f50*/  FMUL.FTZ R172, R141, R192 ;  /* 0x000000c08dac7220 */ /* 0x000fe20000410000 */
[----:B------:R-:W-:Y:S01]  /*6f60*/  FFMA.FTZ R174, R191, R174, R143 ;  /* 0x000000aebfae7223 */ /* 0x000fe2000001008f */
[----:B------:R-:W-:Y:S01]  /*6f70*/  F2FP.F16.F32.PACK_AB R140, R142, R141 ;  /* 0x0000008d8e8c723e */ /* 0x000fe200000000ff */
[----:B-1----:R-:W-:Y:S01]  /*6f80*/  IMAD.WIDE.U32 R178, R186, 0x10, R178 ;  /* 0x00000010bab27825 */ /* 0x002fe200078e00b2 */
[----:B------:R-:W-:-:S03]  /*6f90*/  F2FP.F16.F32.PACK_AB R141, R244, R173 ;  /* 0x000000adf48d723e */ /* 0x000fc600000000ff */
[----:B------:R-:W-:Y:S01]  /*6fa0*/  FMUL.FTZ R173, R173, R192 ;  /* 0x000000c0adad7220 */ /* 0x000fe20000410000 */
[C---:B------:R-:W-:Y:S01]  /*6fb0*/  F2FP.F16.F32.PACK_AB R142, R245.reuse, R240 ;  /* 0x000000f0f58e723e */ /* 0x040fe200000000ff */
[-C--:B------:R-:W-:Y:S01]  /*6fc0*/  FMUL.FTZ R244, R244, R192.reuse ;  /* 0x000000c0f4f47220 */ /* 0x080fe20000410000 */
[----:B------:R-:W-:Y:S01]  /*6fd0*/  F2FP.F16.F32.PACK_AB R143, R174, R175 ;  /* 0x000000afae8f723e */ /* 0x000fe200000000ff */
[-C--:B------:R-:W-:Y:S01]  /*6fe0*/  FMUL.FTZ R240, R240, R192.reuse ;  /* 0x000000c0f0f07220 */ /* 0x080fe20000410000 */
[-C--:B------:R-:W-:Y:S01]  /*6ff0*/  FMUL.FTZ R245, R245, R192.reuse ;  /* 0x000000c0f5f57220 */ /* 0x080fe20000410000 */
[-C--:B------:R-:W-:Y:S01]  /*7000*/  FMUL.FTZ R175, R175, R192.reuse ;  /* 0x000000c0afaf7220 */ /* 0x080fe20000410000 */
[----:B------:R-:W-:Y:S01]  /*7010*/  FMUL.FTZ R246, R174, R192 ;  /* 0x000000c0aef67220 */ /* 0x000fe20000410000 */
[----:B------:R-:W-:Y:S01]  /*7020*/  F2FP.F16.F32.PACK_AB R172, R247, R172 ;  /* 0x000000acf7ac723e */ /* 0x000fe200000000ff */
[----:B------:R0:W-:Y:S01]  /*7030*/  STG.E.128 desc[UR6][R242.64], R140 ;  /* 0x0000008cf2007986 */ /* 0x0001e2000c101d06 */
[----:B------:R-:W-:-:S02]  /*7040*/  F2FP.F16.F32.PACK_AB R173, R244, R173 ;  /* 0x000000adf4ad723e */ /* 0x000fc400000000ff */
[----:B------:R-:W-:Y:S02]  /*7050*/  F2FP.F16.F32.PACK_AB R174, R245, R240 ;  /* 0x000000f0f5ae723e */ /* 0x000fe400000000ff */
[----:B------:R-:W-:Y:S02]  /*7060*/  F2FP.F16.F32.PACK_AB R175, R246, R175 ;  /* 0x000000aff6af723e */ /* 0x000fe400000000ff */
[----:B------:R-:W-:-:S03]  /*7070*/  IADD3 R186, PT, PT, R186, 0x20, RZ ;  /* 0x00000020baba7810 */ /* 0x000fc60007ffe0ff */
[----:B------:R0:W-:Y:S04]  /*7080*/  STG.E.128 desc[UR6][R178.64], R172 ;  /* 0x000000acb2007986 */ /* 0x0001e8000c101d06 */
.L_x_12456:
[----:B------:R-:W-:Y:S05]  /*7090*/  BSYNC.RECONVERGENT B2 ;  /* 0x0000000000027941 */ /* 0x000fea0003800200 */
.L_x_12455:
[----:B------:R-:W-:Y:S04]  /*70a0*/  BSSY.RECONVERGENT B2, `(.L_x_12457) ;  /* 0x0000039000027945 */ /* 0x000fe80003800200 */
[----:B------:R-:W-:Y:S05]  /*70b0*/  @!P2 BRA `(.L_x_12458) ;  /* 0x0000000000dca947 */ /* 0x000fea0003800000 */
[-CC-:B0-----:R-:W-:Y:S01]  /*70c0*/  FFMA.FTZ R140, R225, R177.reuse, R176.reuse ;  /* 0x000000b1e18c7223 */ /* 0x181fe200000100b0 */
        /* <DEDUP_REMOVED lines=54> */
.L_x_12458:
[----:B------:R-:W-:Y:S05]  /*7430*/  BSYNC.RECONVERGENT B2 ;  /* 0x0000000000027941 */ /* 0x000fea0003800200 */
.L_x_12457:
[----:B------:R-:W-:Y:S04]  /*7440*/  BSSY.RECONVERGENT B2, `(.L_x_12459) ;  /* 0x0000039000027945 */ /* 0x000fe80003800200 */
[----:B------:R-:W-:Y:S05]  /*7450*/  @!P3 BRA `(.L_x_12460) ;  /* 0x0000000000dcb947 */ /* 0x000fea0003800000 */
[-CC-:B01----:R-:W-:Y:S01]  /*7460*/  FFMA.FTZ R140, R209, R177.reuse, R176.reuse ;  /* 0x000000b1d18c7223 */ /* 0x183fe200000100b0 */
[-C--:B------:R-:W-:Y:S01]  /*7470*/  FFMA.FTZ R141, R206, R177.reuse, R176 ;  /* 0x000000b1ce8d7223 */ /* 0x080fe200000100b0 */
[--C-:B------:R-:W-:Y:S01]  /*7480*/  HADD2.F32 R142, -RZ, R164.reuse.H0_H0 ;  /* 0x200000a4ff8e7230 */ /* 0x100fe20000004100 */
[----:B------:R-:W0:Y:S01]  /*7490*/  LDC.64 R242, c[0x0][0x478] ;  /* 0x00011e00fff27b82 */ /* 0x000e220000000a00 */
[----:B------:R-:W-:Y:S01]  /*74a0*/  FADD.FTZ R140, R207, -R140 ;  /* 0x8000008ccf8c7221 */ /* 0x000fe20000010000 */
[----:B------:R-:W-:Y:S02]  /*74b0*/  HADD2.F32 R143, -RZ, R164.H1_H1 ;  /* 0x300000a4ff8f7230 */ /* 0x000fe40000004100 */
[----:B------:R-:W-:Y:S01]  /*74c0*/  FADD.FTZ R172, R204, -R141 ;  /* 0x8000008dccac7221 */ /* 0x000fe20000010000 */
[----:B------:R-:W-:Y:S02]  /*74d0*/  HADD2.F32 R245, -RZ, R166.H1_H1 ;  /* 0x300000a6fff57230 */ /* 0x000fe40000004100 */
[----:B-----5:R-:W-:Y:S01]  /*74e0*/  FFMA.FTZ R141, R191, R140, R142 ;  /* 0x0000008cbf8d7223 */ /* 0x020fe2000001008e */
[-CC-:B------:R-:W-:Y:S01]  /*74f0*/  FFMA.FTZ R140, R205, R177.reuse, R176.reuse ;  /* 0x000000b1cd8c7223 */ /* 0x180fe200000100b0 */
[----:B------:R-:W-:Y:S01]  /*7500*/  FFMA.FTZ R142, R191, R172, R143 ;  /* 0x000000acbf8e7223 */ /* 0x000fe2000001008f */
[----:B------:R-:W-:Y:S01]  /*7510*/  FFMA.FTZ R143, R202, R177, R176 ;  /* 0x000000b1ca8f7223 */ /* 0x000fe200000100b0 */
[----:B------:R-:W-:-:S02]  /*7520*/  HADD2.F32 R172, -RZ, R165.H0_H0 ;  /* 0x200000a5ffac7230 */ /* 0x000fc40000004100 */
[----:B------:R-:W-:Y:S01]  /*7530*/  FADD.FTZ R140, R203, -R140 ;  /* 0x8000008ccb8c7221 */ /* 0x000fe20000010000 */
[----:B------:R-:W-:Y:S02]  /*7540*/  HADD2.F32 R240, -RZ, R166.H0_H0 ;  /* 0x200000a6fff07230 */ /* 0x000fe40000004100 */
[----:B------:R-:W-:Y:S01]  /*7550*/  FADD.FTZ R244, R200, -R143 ;  /* 0x8000008fc8f47221 */ /* 0x000fe20000010000 */
[----:B------:R-:W-:Y:S02]  /*7560*/  HADD2.F32 R143, -RZ, R165.H1_H1 ;  /* 0x300000a5ff8f7230 */ /* 0x000fe40000004100 */
[----:B------:R-:W-:Y:S01]  /*7570*/  FFMA.FTZ R173, R191, R140, R172 ;  /* 0x0000008cbfad7223 */ /* 0x000fe200000100ac */
[-CC-:B------:R-:W-:Y:S01]  /*7580*/  FFMA.FTZ R140, R201, R177.reuse, R176.reuse ;  /* 0x000000b1c98c7223 */ /* 0x180fe200000100b0 */
[----:B------:R-:W1:Y:S01]  /*7590*/  LDC.64 R178, c[0x0][0x468] ;  /* 0x00011a00ffb27b82 */ /* 0x000e620000000a00 */
[----:B------:R-:W-:Y:S01]  /*75a0*/  FMUL.FTZ R247, R142, R192 ;  /* 0x000000c08ef77220 */ /* 0x000fe20000410000 */
[----:B------:R-:W-:Y:S01]  /*75b0*/  FFMA.FTZ R244, R191, R244, R143 ;  /* 0x000000f4bff47223 */ /* 0x000fe2000001008f */
[----:B------:R-:W-:Y:S01]  /*75c0*/  FFMA.FTZ R143, R198, R177, R176 ;  /* 0x000000b1c68f7223 */ /* 0x000fe200000100b0 */
[----:B------:R-:W-:-:S03]  /*75d0*/  FADD.FTZ R140, R199, -R140 ;  /* 0x8000008cc78c7221 */ /* 0x000fc60000010000 */
[----:B------:R-:W-:Y:S01]  /*75e0*/  FADD.FTZ R172, R196, -R143 ;  /* 0x8000008fc4ac7221 */ /* 0x000fe20000010000 */
[----:B------:R-:W-:Y:S01]  /*75f0*/  FFMA.FTZ R240, R191, R140, R240 ;  /* 0x0000008cbff07223 */ /* 0x000fe200000100f0 */
[-CC-:B------:R-:W-:Y:S01]  /*7600*/  FFMA.FTZ R140, R197, R177.reuse, R176.reuse ;  /* 0x000000b1c58c7223 */ /* 0x180fe200000100b0 */
[----:B------:R-:W-:Y:S02]  /*7610*/  HADD2.F32 R143, -RZ, R167.H1_H1 ;  /* 0x300000a7ff8f7230 */ /* 0x000fe40000004100 */
[----:B------:R-:W-:Y:S01]  /*7620*/  FFMA.FTZ R245, R191, R172, R245 ;  /* 0x000000acbff57223 */ /* 0x000fe200000100f5 */
[----:B------:R-:W-:Y:S01]  /*7630*/  FFMA.FTZ R172, R194, R177, R176 ;  /* 0x000000b1c2ac7223 */ /* 0x000fe200000100b0 */
[----:B------:R-:W-:Y:S01]  /*7640*/  FADD.FTZ R140, R195, -R140 ;  /* 0x8000008cc38c7221 */ /* 0x000fe20000010000 */
[----:B0-----:R-:W-:-:S04]  /*7650*/  IMAD.WIDE.U32 R242, R186, 0x10, R242 ;  /* 0x00000010baf27825 */ /* 0x001fc800078e00f2 */
[----:B------:R-:W-:Y:S01]  /*7660*/  FADD.FTZ R174, R193, -R172 ;  /* 0x800000acc1ae7221 */ /* 0x000fe20000010000 */
[----:B------:R-:W-:-:S03]  /*7670*/  HADD2.F32 R172, -RZ, R167.H0_H0 ;  /* 0x200000a7ffac7230 */ /* 0x000fc60000004100 */
[C---:B------:R-:W-:Y:S02]  /*7680*/  FFMA.FTZ R174, R191.reuse, R174, R143 ;  /* 0x000000aebfae7223 */ /* 0x040fe4000001008f */
[----:B------:R-:W-:Y:S01]  /*7690*/  FFMA.FTZ R175, R191, R140, R172 ;  /* 0x0000008cbfaf7223 */ /* 0x000fe200000100ac */
[-C--:B------:R-:W-:Y:S01]  /*76a0*/  FMUL.FTZ R172, R141, R192.reuse ;  /* 0x000000c08dac7220 */ /* 0x080fe20000410000 */
[----:B------:R-:W-:Y:S01]  /*76b0*/  F2FP.F16.F32.PACK_AB R140, R142, R141 ;  /* 0x0000008d8e8c723e */ /* 0x000fe200000000ff */
[-C--:B------:R-:W-:Y:S01]  /*76c0*/  FMUL.FTZ R246, R174, R192.reuse ;  /* 0x000000c0aef67220 */ /* 0x080fe20000410000 */
[C---:B------:R-:W-:Y:S01]  /*76d0*/  F2FP.F16.F32.PACK_AB R141, R244.reuse, R173 ;  /* 0x000000adf48d723e */ /* 0x040fe200000000ff */
[----:B------:R-:W-:Y:S01]  /*76e0*/  FMUL.FTZ R173, R173, R192 ;  /* 0x000000c0adad7220 */ /* 0x000fe20000410000 */
[C---:B------:R-:W-:Y:S01]  /*76f0*/  F2FP.F16.F32.PACK_AB R142, R245.reuse, R240 ;  /* 0x000000f0f58e723e */ /* 0x040fe200000000ff */
[-C--:B------:R-:W-:Y:S01]  /*7700*/  FMUL.FTZ R244, R244, R192.reuse ;  /* 0x000000c0f4f47220 */ /* 0x080fe20000410000 */
[----:B------:R-:W-:Y:S01]  /*7710*/  F2FP.F16.F32.PACK_AB R143, R174, R175 ;  /* 0x000000afae8f723e */ /* 0x000fe200000000ff */
[-C--:B------:R-:W-:Y:S01]  /*7720*/  FMUL.FTZ R240, R240, R192.reuse ;  /* 0x000000c0f0f07220 */ /* 0x080fe20000410000 */
[-C--:B------:R-:W-:Y:S01]  /*7730*/  FMUL.FTZ R245, R245, R192.reuse ;  /* 0x000000c0f5f57220 */ /* 0x080fe20000410000 */
[----:B------:R-:W-:Y:S01]  /*7740*/  FMUL.FTZ R175, R175, R192 ;  /* 0x000000c0afaf7220 */ /* 0x000fe20000410000 */
[----:B------:R-:W-:Y:S01]  /*7750*/  F2FP.F16.F32.PACK_AB R172, R247, R172 ;  /* 0x000000acf7ac723e */ /* 0x000fe200000000ff */
[----:B-1----:R-:W-:Y:S01]  /*7760*/  IMAD.WIDE.U32 R178, R186, 0x10, R178 ;  /* 0x00000010bab27825 */ /* 0x002fe200078e00b2 */
[----:B------:R-:W-:Y:S01]  /*7770*/  F2FP.F16.F32.PACK_AB R173, R244, R173 ;  /* 0x000000adf4ad723e */ /* 0x000fe200000000ff */
[----:B------:R2:W-:Y:S01]  /*7780*/  STG.E.128 desc[UR6][R242.64], R140 ;  /* 0x0000008cf2007986 */ /* 0x0005e2000c101d06 */
[----:B------:R-:W-:-:S02]  /*7790*/  F2FP.F16.F32.PACK_AB R174, R245, R240 ;  /* 0x000000f0f5ae723e */ /* 0x000fc400000000ff */
[----:B------:R-:W-:Y:S02]  /*77a0*/  F2FP.F16.F32.PACK_AB R175, R246, R175 ;  /* 0x000000aff6af723e */ /* 0x000fe400000000ff */
[----:B------:R-:W-:-:S03]  /*77b0*/  IADD3 R186, PT, PT, R186, 0x20, RZ ;  /* 0x00000020baba7810 */ /* 0x000fc60007ffe0ff */
[----:B------:R2:W-:Y:S04]  /*77c0*/  STG.E.128 desc[UR6][R178.64], R172 ;  /* 0x000000acb2007986 */ /* 0x0005e8000c101d06 */
.L_x_12460:
[----:B------:R-:W-:Y:S05]  /*77d0*/  BSYNC.RECONVERGENT B2 ;  /* 0x0000000000027941 */ /* 0x000fea0003800200 */
.L_x_12459:
[----:B------:R-:W-:Y:S04]  /*77e0*/  BSSY.RECONVERGENT B2, `(.L_x_12461) ;  /* 0x0000039000027945 */ /* 0x000fe80003800200 */
[----:B------:R-:W-:Y:S05]  /*77f0*/  @!P4 BRA `(.L_x_12462) ;  /* 0x0000000000dcc947 */ /* 0x000fea0003800000 */
[-CC-:B012---:R-:W-:Y:S01]  /*7800*/  FFMA.FTZ R140, R187, R177.reuse, R176.reuse ;  /* 0x000000b1bb8c7223 */ /* 0x187fe200000100b0 */
        /* <DEDUP_REMOVED lines=8> */
[----:B------:R-:W-:Y:S01]  /*7890*/  FFMA.FTZ R140, R183, R177, R176 ;  /* 0x000000b1b78c7223 */ /* 0x000fe200000100b0 */
[----:B------:R-:W-:Y:S01]  /*78a0*/  FFMA.FTZ R142, R191, R172, R143 ;  /* 0x000000acbf8e7223 */ /* 0x000fe2000001008f */
[----:B------:R-:W-:-:S02]  /*78b0*/  HADD2.F32 R172, -RZ, R169.H0_H0 ;  /* 0x200000a9ffac7230 */ /* 0x000fc40000004100 */
[-C--:B------:R-:W-:Y:S01]  /*78c0*/  FFMA.FTZ R143, R180, R177.reuse, R176 ;  /* 0x000000b1b48f7223 */ /* 0x080fe200000100b0 */
[----:B------:R-:W-:Y:S01]  /*78d0*/  FADD.FTZ R140, R181, -R140 ;  /* 0x8000008cb58c7221 */ /* 0x000fe20000010000 */
[----:B------:R-:W1:Y:S01]  /*78e0*/  LDC.64 R178, c[0x0][0x468] ;  /* 0x00011a00ffb27b82 */ /* 0x000e620000000a00 */
[----:B------:R-:W-:Y:S02]  /*78f0*/  HADD2.F32 R240, -RZ, R170.H0_H0 ;  /* 0x200000aafff07230 */ /* 0x000fe40000004100 */
[----:B------:R-:W-:Y:S01]  /*7900*/  FADD.FTZ R244, R26, -R143 ;  /* 0x8000008f1af47221 */ /* 0x000fe20000010000 */
[----:B------:R-:W-:Y:S01]  /*7910*/  FFMA.FTZ R173, R191, R140, R172 ;  /* 0x0000008cbfad7223 */ /* 0x000fe200000100ac */
[-CC-:B------:R-:W-:Y:S01]  /*7920*/  FFMA.FTZ R172, R4, R177.reuse, R176.reuse ;  /* 0x000000b104ac7223 */ /* 0x180fe200000100b0 */
[----:B------:R-:W-:Y:S02]  /*7930*/  HADD2.F32 R143, -RZ, R169.H1_H1 ;  /* 0x300000a9ff8f7230 */ /* 0x000fe40000004100 */
[----:B------:R-:W-:Y:S01]  /*7940*/  FFMA.FTZ R140, R27, R177, R176 ;  /* 0x000000b11b8c7223 */ /* 0x000fe200000100b0 */
[----:B------:R-:W-:Y:S01]  /*7950*/  FMUL.FTZ R247, R142, R192 ;  /* 0x000000c08ef77220 */ /* 0x000fe20000410000 */
[----:B------:R-:W-:Y:S01]  /*7960*/  FADD.FTZ R172, R5, -R172 ;  /* 0x800000ac05ac7221 */ /* 0x000fe20000010000 */
[----:B------:R-:W-:Y:S01]  /*7970*/  FFMA.FTZ R244, R191, R244, R143 ;  /* 0x000000f4bff47223 */ /* 0x000fe2000001008f */
[----:B------:R-:W-:-:S02]  /*7980*/  FADD.FTZ R140, R3, -R140 ;  /* 0x8000008c038c7221 */ /* 0x000fc40000010000 */
[----:B------:R-:W-:Y:S01]  /*7990*/  FFMA.FTZ R245, R191, R172, R245 ;  /* 0x000000acbff57223 */ /* 0x000fe200000100f5 */
[-CC-:B------:R-:W-:Y:S01]  /*79a0*/  FFMA.FTZ R143, R7, R177.reuse, R176.reuse ;  /* 0x000000b1078f7223 */ /* 0x180fe200000100b0 */
[----:B------:R-:W-:Y:S01]  /*79b0*/  FFMA.FTZ R172, R8, R177, R176 ;  /* 0x000000b108ac7223 */ /* 0x000fe200000100b0 */
[----:B------:R-:W-:Y:S01]  /*79c0*/  FFMA.FTZ R240, R191, R140, R240 ;  /* 0x0000008cbff07223 */ /* 0x000fe200000100f0 */
[----:B0-----:R-:W-:-:S04]  /*79d0*/  IMAD.WIDE.U32 R242, R186, 0x10, R242 ;  /* 0x00000010baf27825 */ /* 0x001fc800078e00f2 */
[----:B------:R-:W-:Y:S01]  /*79e0*/  FADD.FTZ R140, R6, -R143 ;  /* 0x8000008f068c7221 */ /* 0x000fe20000010000 */
[----:B------:R-:W-:Y:S01]  /*79f0*/  FADD.FTZ R174, R9, -R172 ;  /* 0x800000ac09ae7221 */ /* 0x000fe20000010000 */
[--C-:B------:R-:W-:Y:S02]  /*7a00*/  HADD2.F32 R172, -RZ, R171.reuse.H0_H0 ;  /* 0x200000abffac7230 */ /* 0x100fe40000004100 */
[----:B------:R-:W-:Y:S02]  /*7a10*/  HADD2.F32 R143, -RZ, R171.H1_H1 ;  /* 0x300000abff8f7230 */ /* 0x000fe40000004100 */
[----:B-1----:R-:W-:-:S04]  /*7a20*/  IMAD.WIDE.U32 R178, R186, 0x10, R178 ;  /* 0x00000010bab27825 */ /* 0x002fc800078e00b2 */
[----:B------:R-:W-:Y:S01]  /*7a30*/  FFMA.FTZ R175, R191, R140, R172 ;  /* 0x0000008cbfaf7223 */ /* 0x000fe200000100ac */
[----:B------:R-:W-:Y:S01]  /*7a40*/  FMUL.FTZ R172, R141, R192 ;  /* 0x000000c08dac7220 */ /* 0x000fe20000410000 */
[----:B------:R-:W-:Y:S01]  /*7a50*/  FFMA.FTZ R174, R191, R174, R143 ;  /* 0x000000aebfae7223 */ /* 0x000fe2000001008f */
[----:B------:R-:W-:Y:S02]  /*7a60*/  F2FP.F16.F32.PACK_AB R140, R142, R141 ;  /* 0x0000008d8e8c723e */ /* 0x000fe400000000ff */
[C---:B------:R-:W-:Y:S01]  /*7a70*/  F2FP.F16.F32.PACK_AB R141, R244.reuse, R173 ;  /* 0x000000adf48d723e */ /* 0x040fe200000000ff */
        /* <DEDUP_REMOVED lines=15> */
.L_x_12462:
[----:B------:R-:W-:Y:S05]  /*7b70*/  BSYNC.RECONVERGENT B2 ;  /* 0x0000000000027941 */ /* 0x000fea0003800200 */
.L_x_12461:
[----:B------:R-:W-:Y:S05]  /*7b80*/  @!P5 BRA `(.L_x_12443) ;  /* 0x0000000000d8d947 */ /* 0x000fea0003800000 */
[-CC-:B0123--:R-:W-:Y:S01]  /*7b90*/  FFMA.FTZ R140, R24, R177.reuse, R176.reuse ;  /* 0x000000b1188c7223 */ /* 0x18ffe200000100b0 */
[-CC-:B------:R-:W-:Y:S01]  /*7ba0*/  FFMA.FTZ R141, R23, R177.reuse, R176.reuse ;  /* 0x000000b1178d7223 */ /* 0x180fe200000100b0 */
[--C-:B------:R-:W-:Y:S02]  /*7bb0*/  HADD2.F32 R178, -RZ, R79.reuse.H1_H1 ;  /* 0x3000004fffb27230 */ /* 0x100fe40000004100 */
[-C--:B------:R-:W-:Y:S01]  /*7bc0*/  FFMA.FTZ R142, R10, R177.reuse, R176 ;  /* 0x000000b10a8e7223 */ /* 0x080fe200000100b0 */
[----:B------:R-:W-:Y:S01]  /*7bd0*/  FADD.FTZ R172, R25, -R140 ;  /* 0x8000008c19ac7221 */ /* 0x000fe20000010000 */
[----:B------:R-:W-:Y:S02]  /*7be0*/  HADD2.F32 R143, -RZ, R79.H0_H0 ;  /* 0x2000004fff8f7230 */ /* 0x000fe40000004100 */
[----:B------:R-:W-:Y:S01]  /*7bf0*/  FADD.FTZ R140, R22, -R141 ;  /* 0x8000008d168c7221 */ /* 0x000fe20000010000 */
[----:B------:R-:W-:Y:S01]  /*7c00*/  FFMA.FTZ R173, R11, R177, R176 ;  /* 0x000000b10bad7223 */ /* 0x000fe200000100b0 */
[----:B-----5:R-:W-:Y:S01]  /*7c10*/  FFMA.FTZ R141, R191, R172, R178 ;  /* 0x000000acbf8d7223 */ /* 0x020fe200000100b2 */
[----:B------:R-:W-:Y:S01]  /*7c20*/  FADD.FTZ R172, R15, -R142 ;  /* 0x8000008e0fac7221 */ /* 0x000fe20000010000 */
[----:B------:R-:W-:Y:S01]  /*7c30*/  FFMA.FTZ R143, R191, R140, R143 ;  /* 0x0000008cbf8f7223 */ /* 0x000fe2000001008f */
[----:B------:R-:W-:-:S02]  /*7c40*/  HADD2.F32 R142, -RZ, R76.H0_H0 ;  /* 0x2000004cff8e7230 */ /* 0x000fc40000004100 */
[----:B------:R-:W-:Y:S01]  /*7c50*/  FADD.FTZ R140, R12, -R173 ;  /* 0x800000ad0c8c7221 */ /* 0x000fe20000010000 */
[----:B------:R-:W-:Y:S02]  /*7c60*/  HADD2.F32 R175, -RZ, R76.H1_H1 ;  /* 0x3000004cffaf7230 */ /* 0x000fe40000004100 */
[-CC-:B------:R-:W-:Y:S01]  /*7c70*/  FFMA.FTZ R243, R13, R177.reuse, R176.reuse ;  /* 0x000000b10df37223 */ /* 0x180fe200000100b0 */
[-C--:B------:R-:W-:Y:S01]  /*7c80*/  FFMA.FTZ R174, R14, R177.reuse, R176 ;  /* 0x000000b10eae7223 */ /* 0x080fe200000100b0 */
[----:B------:R-:W-:Y:S01]  /*7c90*/  FFMA.FTZ R173, R191, R140, R142 ;  /* 0x0000008cbfad7223 */ /* 0x000fe2000001008e */
[-CC-:B------:R-:W-:Y:S01]  /*7ca0*/  FFMA.FTZ R179, R17, R177.reuse, R176.reuse ;  /* 0x000000b111b37223 */ /* 0x180fe200000100b0 */
[----:B------:R-:W-:Y:S01]  /*7cb0*/  FFMA.FTZ R142, R191, R172, R175 ;  /* 0x000000acbf8e7223 */ /* 0x000fe200000100af */
[----:B------:R-:W-:Y:S01]  /*7cc0*/  FFMA.FTZ R176, R20, R177, R176 ;  /* 0x000000b114b07223 */ /* 0x000fe200000100b0 */
[--C-:B------:R-:W-:Y:S02]  /*7cd0*/  HADD2.F32 R172, -RZ, R77.reuse.H0_H0 ;  /* 0x2000004dffac7230 */ /* 0x100fe40000004100 */
[----:B------:R-:W-:Y:S01]  /*7ce0*/  FADD.FTZ R140, R16, -R243 ;  /* 0x800000f3108c7221 */ /* 0x000fe20000010000 */
[----:B------:R-:W-:-:S02]  /*7cf0*/  HADD2.F32 R177, -RZ, R77.H1_H1 ;  /* 0x3000004dffb17230 */ /* 0x000fc40000004100 */
[----:B------:R-:W-:Y:S01]  /*7d00*/  FADD.FTZ R174, R19, -R174 ;  /* 0x800000ae13ae7221 */ /* 0x000fe20000010000 */
[----:B------:R-:W-:Y:S01]  /*7d10*/  FADD.FTZ R176, R21, -R176 ;  /* 0x800000b015b07221 */ /* 0x000fe20000010000 */
[C---:B------:R-:W-:Y:S01]  /*7d20*/  FFMA.FTZ R175, R191.reuse, R140, R172 ;  /* 0x0000008cbfaf7223 */ /* 0x040fe200000100ac */
[----:B------:R-:W-:Y:S01]  /*7d30*/  FADD.FTZ R140, R18, -R179 ;  /* 0x800000b3128c7221 */ /* 0x000fe20000010000 */
[----:B------:R-:W-:Y:S01]  /*7d40*/  FFMA.FTZ R172, R191, R174, R177 ;  /* 0x000000aebfac7223 */ /* 0x000fe200000100b1 */
[--C-:B------:R-:W-:Y:S01]  /*7d50*/  HADD2.F32 R177, -RZ, R78.reuse.H1_H1 ;  /* 0x3000004effb17230 */ /* 0x100fe20000004100 */
[----:B------:R-:W0:Y:S01]  /*7d60*/  LDC.64 R178, c[0x0][0x478] ;  /* 0x00011e00ffb27b82 */ /* 0x000e220000000a00 */
[----:B------:R-:W-:Y:S02]  /*7d70*/  HADD2.F32 R174, -RZ, R78.H0_H0 ;  /* 0x2000004effae7230 */ /* 0x000fe40000004100 */
[-C--:B------:R-:W-:Y:S01]  /*7d80*/  FMUL.FTZ R246, R143, R192.reuse ;  /* 0x000000c08ff67220 */ /* 0x080fe20000410000 */
[----:B------:R-:W-:Y:S01]  /*7d90*/  FMUL.FTZ R247, R141, R192 ;  /* 0x000000c08df77220 */ /* 0x000fe20000410000 */
[C---:B------:R-:W-:Y:S01]  /*7da0*/  FFMA.FTZ R244, R191.reuse, R176, R177 ;  /* 0x000000b0bff47223 */ /* 0x040fe200000100b1 */
[----:B------:R-:W-:Y:S01]  /*7db0*/  FMUL.FTZ R240, R172, R192 ;  /* 0x000000c0acf07220 */ /* 0x000fe20000410000 */
[----:B------:R-:W-:Y:S01]  /*7dc0*/  FFMA.FTZ R243, R191, R140, R174 ;  /* 0x0000008cbff37223 */ /* 0x000fe200000100ae */
[-C--:B------:R-:W-:Y:S01]  /*7dd0*/  FMUL.FTZ R174, R173, R192.reuse ;  /* 0x000000c0adae7220 */ /* 0x080fe20000410000 */
[----:B------:R-:W1:Y:S01]  /*7de0*/  LDC.64 R176, c[0x0][0x468] ;  /* 0x00011a00ffb07b82 */ /* 0x000e620000000a00 */
[C---:B------:R-:W-:Y:S01]  /*7df0*/  F2FP.F16.F32.PACK_AB R140, R142.reuse, R173 ;  /* 0x000000ad8e8c723e */ /* 0x040fe200000000ff */
        /* <DEDUP_REMOVED lines=8> */
[----:B------:R-:W-:Y:S01]  /*7e80*/  F2FP.F16.F32.PACK_AB R175, R247, R246 ;  /* 0x000000f6f7af723e */ /* 0x000fe200000000ff */
[----:B0-----:R-:W-:Y:S01]  /*7e90*/  IMAD.WIDE.U32 R178, R186, 0x10, R178 ;  /* 0x00000010bab27825 */ /* 0x001fe200078e00b2 */
[----:B------:R-:W-:Y:S02]  /*7ea0*/  F2FP.F16.F32.PACK_AB R173, R240, R191 ;  /* 0x000000bff0ad723e */ /* 0x000fe400000000ff */
[----:B------:R-:W-:-:S02]  /*7eb0*/  F2FP.F16.F32.PACK_AB R174, R245, R242 ;  /* 0x000000f2f5ae723e */ /* 0x000fc400000000ff */
[----:B------:R0:W-:Y:S01]  /*7ec0*/  STG.E.128 desc[UR6][R178.64], R140 ;  /* 0x0000008cb2007986 */ /* 0x0001e2000c101d06 */
[----:B-1----:R-:W-:-:S05]  /*7ed0*/  IMAD.WIDE.U32 R176, R186, 0x10, R176 ;  /* 0x00000010bab07825 */ /* 0x002fca00078e00b0 */
[----:B------:R0:W-:Y:S02]  /*7ee0*/  STG.E.128 desc[UR6][R176.64], R172 ;  /* 0x000000acb0007986 */ /* 0x0001e4000c101d06 */
.L_x_12443:
[----:B------:R-:W-:Y:S05]  /*7ef0*/  BSYNC.RECONVERGENT B1 ;  /* 0x0000000000017941 */ /* 0x000fea0003800200 */
.L_x_12425:
[----:B01234-:R-:W0:Y:S02]  /*7f00*/  LDC.64 R172, c[0x0][0x380] ;  /* 0x0000e000ffac7b82 */ /* 0x01fe240000000a00 */
[----:B0-----:R-:W-:-:S04]  /*7f10*/  LEA R189, R172, R189, 0x2 ;  /* 0x000000bdacbd7211 */ /* 0x001fc800078e10ff */
[----:B------:R-:W-:-:S13]  /*7f20*/  ISETP.GE.AND P1, PT, R189, R173, PT ;  /* 0x000000adbd00720c */ /* 0x000fda0003f26270 */
[----:B------:R-:W-:Y:S05]  /*7f30*/  @!P1 BRA `(.L_x_12463) ;  /* 0xffffff8800509947 */ /* 0x000fea000383ffff */
.L_x_12404:
[----:B------:R-:W-:Y:S05]  /*7f40*/  BSYNC B0 ;  /* 0x0000000000007941 */ /* 0x000fea0003800000 */
.L_x_12403:
        /* <DEDUP_REMOVED lines=312> */
.L_x_12424:
        /* <DEDUP_REMOVED lines=8> */
.L_x_12465:
[----:B------:R-:W-:Y:S05]  /*9350*/  BSYNC B1 ;  /* 0x0000000000017941 */ /* 0x000fea0003800000 */
.L_x_12464:
        /* <DEDUP_REMOVED lines=8> */
.L_x_12466:
[----:B------:R-:W-:Y:S01]  /*93e0*/  FADD.FTZ R173, R173, R246 ;  /* 0x000000f6adad7221 */ /* 0x000fe20000010000 */
[----:B------:R-:W-:-:S04]  /*93f0*/  HFMA2 R247, -RZ, RZ, 0, 1.1920928955078125e-07 ;  /* 0x00000002fff77431 */ /* 0x000fc800000001ff */
[----:B------:R-:W-:Y:S02]  /*9400*/  MOV R245, R173 ;  /* 0x000000ad00f57202 */ /* 0x000fe40000000f00 */
[----:B------:R-:W-:-:S07]  /*9410*/  MOV R175, R243 ;  /* 0x000000f300af7202 */ /* 0x000fce0000000f00 */
[----:B------:R-:W-:Y:S05]  /*9420*/  WARPSYNC.COLLECTIVE R240, `(.L_x_12467) ;  /* 0x00000000f0087348 */ /* 0x000fea0003c00000 */
[----:B------:R0:W1:Y:S02]  /*9430*/  SHFL.BFLY P6, R243, R245, R247, R248 ;  /* 0x0c0000f7f5f37389 */ /* 0x00006400000c00f8 */
[----:B01----:R-:W-:Y:S05]  /*9440*/  ENDCOLLECTIVE ;  /* 0x000000000000791b */ /* 0x003fea0003800000 */
.L_x_12467:
[----:B------:R-:W-:-:S05]  /*9450*/  FADD.FTZ R175, R175, R244 ;  /* 0x000000f4afaf7221 */ /* 0x000fca0000010000 */
[----:B------:R-:W-:Y:S02]  /*9460*/  MOV R245, R175 ;  /* 0x000000af00f57202 */ /* 0x000fe40000000f00 */
[----:B------:R-:W-:-:S07]  /*9470*/  MOV R172, R243 ;  /* 0x000000f300ac7202 */ /* 0x000fce0000000f00 */
[----:B------:R-:W-:Y:S05]  /*9480*/  WARPSYNC.COLLECTIVE R240, `(.L_x_12468) ;  /* 0x00000000f0087348 */ /* 0x000fea0003c00000 */
[----:B------:R0:W1:Y:S02]  /*9490*/  SHFL.BFLY P6, R243, R245, R247, R248 ;  /* 0x0c0000f7f5f37389 */ /* 0x00006400000c00f8 */
[----:B01----:R-:W-:Y:S05]  /*94a0*/  ENDCOLLECTIVE ;  /* 0x000000000000791b */ /* 0x003fea0003800000 */
.L_x_12468:
[----:B------:R-:W-:Y:S01]  /*94b0*/  FADD.FTZ R172, R173, R172 ;  /* 0x000000acadac7221 */ /* 0x000fe20000010000 */
[----:B------:R-:W-:-:S04]  /*94c0*/  HFMA2 R247, -RZ, RZ, 0, 2.384185791015625e-07 ;  /* 0x00000004fff77431 */ /* 0x000fc800000001ff */
[----:B------:R-:W-:Y:S02]  /*94d0*/  MOV R245, R172 ;  /* 0x000000ac00f57202 */ /* 0x000fe40000000f00 */
[----:B------:R-:W-:-:S07]  /*94e0*/  MOV R174, R243 ;  /* 0x000000f300ae7202 */ /* 0x000fce0000000f00 */
[----:B------:R-:W-:Y:S05]  /*94f0*/  WARPSYNC.COLLECTIVE R240, `(.L_x_12469) ;  /* 0x00000000f0087348 */ /* 0x000fea0003c00000 */
[----:B------:R0:W1:Y:S02]  /*9500*/  SHFL.BFLY P6, R243, R245, R247, R248 ;  /* 0x0c0000f7f5f37389 */ /* 0x00006400000c00f8 */
[----:B01----:R-:W-:Y:S05]  /*9510*/  ENDCOLLECTIVE ;  /* 0x000000000000791b */ /* 0x003fea0003800000 */
.L_x_12469:
[----:B------:R-:W-:-:S05]  /*9520*/  FADD.FTZ R174, R175, R174 ;  /* 0x000000aeafae7221 */ /* 0x000fca0000010000 */
[----:B------:R-:W-:Y:S02]  /*9530*/  MOV R245, R174 ;  /* 0x000000ae00f57202 */ /* 0x000fe40000000f00 */
[----:B------:R-:W-:-:S07]  /*9540*/  MOV R177, R243 ;  /* 0x000000f300b17202 */ /* 0x000fce0000000f00 */
[----:B------:R-:W-:Y:S05]  /*9550*/  WARPSYNC.COLLECTIVE R240, `(.L_x_12470) ;  /* 0x00000000f0087348 */ /* 0x000fea0003c00000 */
[----:B------:R0:W1:Y:S02]  /*9560*/  SHFL.BFLY P6, R243, R245, R247, R248 ;  /* 0x0c0000f7f5f37389 */ /* 0x00006400000c00f8 */
[----:B01----:R-:W-:Y:S05]  /*9570*/  ENDCOLLECTIVE ;  /* 0x000000000000791b */ /* 0x003fea0003800000 */
.L_x_12470:
[----:B------:R-:W-:Y:S01]  /*9580*/  FADD.FTZ R177, R172, R177 ;  /* 0x000000b1acb17221 */ /* 0x000fe20000010000 */
[----:B------:R-:W-:-:S04]  /*9590*/  HFMA2 R247, -RZ, RZ, 0, 4.76837158203125e-07 ;  /* 0x00000008fff77431 */ /* 0x000fc800000001ff */
[----:B------:R-:W-:Y:S02]  /*95a0*/  MOV R245, R177 ;  /* 0x000000b100f57202 */ /* 0x000fe40000000f00 */
[----:B------:R-:W-:-:S07]  /*95b0*/  MOV R179, R243 ;  /* 0x000000f300b37202 */ /* 0x000fce0000000f00 */
[----:B------:R-:W-:Y:S05]  /*95c0*/  WARPSYNC.COLLECTIVE R240, `(.L_x_12471) ;  /* 0x00000000f0087348 */ /* 0x000fea0003c00000 */
[----:B------:R0:W1:Y:S02]  /*95d0*/  SHFL.BFLY P6, R243, R245, R247, R248 ;  /* 0x0c0000f7f5f37389 */ /* 0x00006400000c00f8 */
[----:B01----:R-:W-:Y:S05]  /*95e0*/  ENDCOLLECTIVE ;  /* 0x000000000000791b */ /* 0x003fea0003800000 */
.L_x_12471:
[----:B------:R-:W-:-:S05]  /*95f0*/  FADD.FTZ R179, R174, R179 ;  /* 0x000000b3aeb37221 */ /* 0x000fca0000010000 */
[----:B------:R-:W-:Y:S02]  /*9600*/  MOV R245, R179 ;  /* 0x000000b300f57202 */ /* 0x000fe40000000f00 */
[----:B------:R-:W-:-:S07]  /*9610*/  MOV R176, R243 ;  /* 0x000000f300b07202 */ /* 0x000fce0000000f00 */
[----:B------:R-:W-:Y:S05]  /*9620*/  WARPSYNC.COLLECTIVE R240, `(.L_x_12472) ;  /* 0x00000000f0087348 */ /* 0x000fea0003c00000 */
[----:B------:R0:W1:Y:S02]  /*9630*/  SHFL.BFLY P6, R243, R245, R247, R248 ;  /* 0x0c0000f7f5f37389 */ /* 0x00006400000c00f8 */
[----:B01----:R-:W-:Y:S05]  /*9640*/  ENDCOLLECTIVE ;  /* 0x000000000000791b */ /* 0x003fea0003800000 */
.L_x_12472:
[----:B------:R-:W-:Y:S01]  /*9650*/  FADD.FTZ R176, R177, R176 ;  /* 0x000000b0b1b07221 */ /* 0x000fe20000010000 */
[----:B------:R-:W-:-:S04]  /*9660*/  HFMA2 R247, -RZ, RZ, 0, 9.5367431640625e-07 ;  /* 0x00000010fff77431 */ /* 0x000fc800000001ff */
[----:B------:R-:W-:Y:S02]  /*9670*/  MOV R245, R176 ;  /* 0x000000b000f57202 */ /* 0x000fe40000000f00 */
[----:B------:R-:W-:-:S07]  /*9680*/  MOV R178, R243 ;  /* 0x000000f300b27202 */ /* 0x000fce0000000f00 */
[----:B------:R-:W-:Y:S05]  /*9690*/  WARPSYNC.COLLECTIVE R240, `(.L_x_12473) ;  /* 0x00000000f0087348 */ /* 0x000fea0003c00000 */
[----:B------:R0:W1:Y:S02]  /*96a0*/  SHFL.BFLY P6, R243, R245, R247, R248 ;  /* 0x0c0000f7f5f37389 */ /* 0x00006400000c00f8 */
[----:B01----:R-:W-:Y:S05]  /*96b0*/  ENDCOLLECTIVE ;  /* 0x000000000000791b */ /* 0x003fea0003800000 */
.L_x_12473:
[----:B------:R-:W-:-:S05]  /*96c0*/  FADD.FTZ R178, R179, R178 ;  /* 0x000000b2b3b27221 */ /* 0x000fca0000010000 */
[----:B------:R-:W-:Y:S02]  /*96d0*/  MOV R245, R178 ;  /* 0x000000b200f57202 */ /* 0x000fe40000000f00 */
[----:B------:R-:W-:-:S07]  /*96e0*/  MOV R173, R243 ;  /* 0x000000f300ad7202 */ /* 0x000fce0000000f00 */
[----:B------:R-:W-:Y:S05]  /*96f0*/  WARPSYNC.COLLECTIVE R240, `(.L_x_12474) ;  /* 0x00000000f0087348 */ /* 0x000fea0003c00000 */
[----:B------:R0:W1:Y:S02]  /*9700*/  SHFL.BFLY P6, R243, R245, R247, R248 ;  /* 0x0c0000f7f5f37389 */ /* 0x00006400000c00f8 */
[----:B01----:R-:W-:Y:S05]  /*9710*/  ENDCOLLECTIVE ;  /* 0x000000000000791b */ /* 0x003fea0003800000 */
.L_x_12474:
[----:B------:R-:W-:Y:S01]  /*9720*/  MOV R175, R243 ;  /* 0x000000f300af7202 */ /* 0x000fe20000000f00 */
[----:B------:R-:W-:Y:S06]  /*9730*/  BRA `(.L_x_12475) ;  /* 0xffffffa800407947 */ /* 0x000fec000383ffff */
.L_x_12476:
        /* <DEDUP_REMOVED lines=12> */
.L_x_25452:


//--------------------- .text._ZN10layer_norm13ln_bwd_kernelINS_13Kernel_traitsIf6__halfS2_S2_fjLj1280ELj1ELj4ELj1ELj16ENS_18Kernel_traits_baseILj1280EfS2_S2_S2_fjLj128EEEEELb0ELb0ELb0ELb1EEEvNS_9BwdParamsE --------------------------
	.section	.text._ZN10layer_norm13ln_bwd_kernelINS_13Kernel_traitsIf6__halfS2_S2_fjLj1280ELj1ELj4ELj1ELj16ENS_18Kernel_traits_baseILj1280EfS2_S2_S2_fjLj128EEEEELb0ELb0ELb0ELb1EEEvNS_9BwdParamsE,"ax",@progbits
	.align	128
        .global         _ZN10layer_norm13ln_bwd_kernelINS_13Kernel_traitsIf6__halfS2_S2_fjLj1280ELj1ELj4ELj1ELj16ENS_18Kernel_traits_baseILj1280EfS2_S2_S2_fjLj128EEEEELb0ELb0ELb0ELb1EEEvNS_9BwdParamsE
        .type           _ZN10layer_norm13ln_bwd_kernelINS_13Kernel_traitsIf6__halfS2_S2_fjLj1280ELj1ELj4ELj1ELj16ENS_18Kernel_traits_baseILj1280EfS2_S2_S2_fjLj128EEEEELb0ELb0ELb0ELb1EEEvNS_9BwdParamsE,@function
        .size           _ZN10layer_norm13ln_bwd_kernelINS_13Kernel_traitsIf6__halfS2_S2_fjLj1280ELj1ELj4ELj1ELj16ENS_18Kernel_traits_baseILj1280EfS2_S2_S2_fjLj128EEEEELb0ELb0ELb0ELb1EEEvNS_9BwdParamsE,(.L_x_25453 - _ZN10layer_norm13ln_bwd_kernelINS_13Kernel_traitsIf6__halfS2_S2_fjLj1280ELj1ELj4ELj1ELj16ENS_18Kernel_traits_baseILj1280EfS2_S2_S2_fjLj128EEEEELb0ELb0ELb0ELb1EEEvNS_9BwdParamsE)
        .other          _ZN10layer_norm13ln_bwd_kernelINS_13Kernel_traitsIf6__halfS2_S2_fjLj1280ELj1ELj4ELj1ELj16ENS_18Kernel_traits_baseILj1280EfS2_S2_S2_fjLj128EEEEELb0ELb0ELb0ELb1EEEvNS_9BwdParamsE,@"STO_CUDA_ENTRY STV_DEFAULT"
_ZN10layer_norm13ln_bwd_kernelINS_13Kernel_traitsIf6__halfS2_S2_fjLj1280ELj1ELj4ELj1ELj16ENS_18Kernel_traits_baseILj1280EfS2_S2_S2_fjLj128EEEEELb0ELb0ELb0ELb1EEEvNS_9BwdParamsE:
.text._ZN10layer_norm13ln_bwd_kernelINS_13Kernel_traitsIf6__halfS2_S2_fjLj1280ELj1ELj4ELj1ELj16ENS_18Kernel_traits_baseILj1280EfS2_S2_S2_fjLj128EEEEELb0ELb0ELb0ELb1EEEvNS_9BwdParamsE:
        /* <DEDUP_REMOVED lines=73> */
[----:B------:R-:W-:Y:S01]  /*0490*/  BSSY B1, `(.L_x_12479) ;  /* 0x0000794000017945 */ /* 0x000fe20003800000 */
[----:B------:R-:W-:Y:S01]  /*04a0*/  MOV R40, R0 ;  /* 0x0000000000287202 */ /* 0x000fe20000000f00 */
        /* <DEDUP_REMOVED lines=70> */
.L_x_12487:
        /* <DEDUP_REMOVED lines=13> */
[----:B------:R-:W-:Y:S01]  /*09e0*/  SHF.R.S32.HI R9, RZ, 0x1f, R0 ;  /* 0x0000001fff097819 */ /* 0x000fe20000011400 */
[----:B------:R-:W-:Y:S01]  /*09f0*/  HFMA2 R16, -RZ, RZ, 1.875, 0 ;  /* 0x3f800000ff107431 */ /* 0x000fe200000001ff */
[----:B------:R-:W-:Y:S02]  /*0a00*/  ISETP.NE.AND P2, PT, RZ, UR8, PT ;  /* 0x00000008ff007c0c */ /* 0x000fe4000bf45270 */
[----:B------:R-:W-:Y:S02]  /*0a10*/  LEA.HI R9, R9, R0, RZ, 0x3 ;  /* 0x0000000009097211 */ /* 0x000fe400078f18ff */
[----:B0-----:R-:W-:-:S05]  /*0a20*/  LOP3.LUT R3, R8, 0x1f, RZ, 0xc0, !PT ;  /* 0x0000001f08037812 */ /* 0x001fca00078ec0ff */
[----:B------:R1:W-:Y:S01]  /*0a30*/  STL [R1+0xe8], R3 ;  /* 0x0000e80301007387 */ /* 0x0003e20000100800 */
[----:B------:R-:W-:Y:S01]  /*0a40*/  LEA.HI.SX32 R15, R9, R3, 0x1d ;  /* 0x00000003090f7211 */ /* 0x000fe200078feaff */
[----:B---3--:R-:W-:Y:S01]  /*0a50*/  @P0 HADD2.F32 R16, -RZ, R6.H0_H0 ;  /* 0x20000006ff100230 */ /* 0x008fe20000004100 */
[----:B----4-:R-:W-:Y:S01]  /*0a60*/  FSEL R0, R2, RZ, !P2 ;  /* 0x000000ff02007208 */ /* 0x010fe20005000000 */
[----:B-1----:R-:W-:Y:S06]  /*0a70*/  @P1 BRA `(.L_x_12480) ;  /* 0x00000014006c1947 */ /* 0x002fec0003800000 */
[----:B------:R-:W0:Y:S01]  /*0a80*/  LDC.64 R116, c[0x0][0x3a8] ;  /* 0x0000ea00ff747b82 */ /* 0x000e220000000a00 */
[----:B------:R-:W-:-:S07]  /*0a90*/  IADD3 R14, PT, PT, R15, 0x80, RZ ;  /* 0x000000800f0e7810 */ /* 0x000fce0007ffe0ff */
[----:B------:R-:W1:Y:S01]  /*0aa0*/  LDC.64 R124, c[0x0][0x428] ;  /* 0x00010a00ff7c7b82 */ /* 0x000e620000000a00 */
[C---:B------:R-:W-:Y:S02]  /*0ab0*/  IADD3 R13, PT, PT, R15.reuse, 0x20, RZ ;  /* 0x000000200f0d7810 */ /* 0x040fe40007ffe0ff */
[C---:B------:R-:W-:Y:S02]  /*0ac0*/  IADD3 R12, PT, PT, R15.reuse, 0x40, RZ ;  /* 0x000000400f0c7810 */ /* 0x040fe40007ffe0ff */
[C---:B------:R-:W-:Y:S01]  /*0ad0*/  IADD3 R11, PT, PT, R15.reuse, 0x60, RZ ;  /* 0x000000600f0b7810 */ /* 0x040fe20007ffe0ff */
[----:B0-----:R-:W-:-:S04]  /*0ae0*/  IMAD.WIDE.U32 R136, R15, 0x10, R116 ;  /* 0x000000100f887825 */ /* 0x001fc800078e0074 */
[--C-:B------:R-:W-:Y:S02]  /*0af0*/  IMAD.WIDE.U32 R4, R14, 0x10, R116.reuse ;  /* 0x000000100e047825 */ /* 0x100fe400078e0074 */
[----:B------:R-:W2:Y:S02]  /*0b00*/  LDG.E.128 R136, desc[UR6][R136.64] ;  /* 0x0000000688887981 */ /* 0x000ea4000c1e1d00 */
[--C-:B------:R-:W-:Y:S02]  /*0b10*/  IMAD.WIDE.U32 R128, R13, 0x10, R116.reuse ;  /* 0x000000100d807825 */ /* 0x100fe400078e0074 */
[----:B------:R-:W3:Y:S02]  /*0b20*/  LDG.E.128 R4, desc[UR6][R4.64] ;  /* 0x0000000604047981 */ /* 0x000ee4000c1e1d00 */
[----:B------:R-:W-:Y:S02]  /*0b30*/  IMAD.WIDE.U32 R108, R12, 0x10, R116 ;  /* 0x000000100c6c7825 */ /* 0x000fe400078e0074 */
[----:B------:R-:W4:Y:S02]  /*0b40*/  LDG.E.128 R128, desc[UR6][R128.64] ;  /* 0x0000000680807981 */ /* 0x000f24000c1e1d00 */
[----:B-1----:R-:W-:-:S02]  /*0b50*/  IMAD.WIDE.U32 R132, R15, 0x10, R124 ;  /* 0x000000100f847825 */ /* 0x002fc400078e007c */
        /* <DEDUP_REMOVED lines=12> */
[----:B--2---:R-:W-:-:S02]  /*0c20*/  HADD2.F32 R140, -RZ, R136.H0_H0 ;  /* 0x20000088ff8c7230 */ /* 0x004fc40000004100 */
[----:B------:R-:W-:Y:S02]  /*0c30*/  HADD2.F32 R185, -RZ, R136.H1_H1 ;  /* 0x30000088ffb97230 */ /* 0x000fe40000004100 */
[--C-:B---3--:R-:W-:Y:S02]  /*0c40*/  HADD2.F32 R156, -RZ, R7.reuse.H0_H0 ;  /* 0x20000007ff9c7230 */ /* 0x108fe40000004100 */
[----:B------:R-:W-:Y:S02]  /*0c50*/  HADD2.F32 R154, -RZ, R7.H1_H1 ;  /* 0x30000007ff9a7230 */ /* 0x000fe40000004100 */
[--C-:B------:R-:W-:Y:S02]  /*0c60*/  HADD2.F32 R152, -RZ, R4.reuse.H0_H0 ;  /* 0x20000004ff987230 */ /* 0x100fe40000004100 */
[----:B------:R-:W-:Y:S02]  /*0c70*/  HADD2.F32 R150, -RZ, R4.H1_H1 ;  /* 0x30000004ff967230 */ /* 0x000fe40000004100 */
[----:B------:R-:W-:-:S02]  /*0c80*/  HADD2.F32 R148, -RZ, R5.H0_H0 ;  /* 0x20000005ff947230 */ /* 0x000fc40000004100 */
        /* <DEDUP_REMOVED lines=83> */
[----:B------:R-:W-:Y:S02]  /*11c0*/  HADD2.F32 R128, -RZ, R123.H1_H1 ;  /* 0x3000007bff807230 */ /* 0x000fe40000004100 */
[----:B-----5:R-:W-:Y:S01]  /*11d0*/  FMUL.FTZ R0, R17, R132 ;  /* 0x0000008411007220 */ /* 0x020fe20000410000 */
[--C-:B------:R-:W-:Y:S02]  /*11e0*/  HADD2.F32 R123, -RZ, R124.reuse.H0_H0 ;  /* 0x2000007cff7b7230 */ /* 0x100fe40000004100 */
[----:B------:R-:W-:Y:S02]  /*11f0*/  HADD2.F32 R129, -RZ, R124.H1_H1 ;  /* 0x3000007cff817230 */ /* 0x000fe40000004100 */
[--C-:B------:R-:W-:Y:S02]  /*1200*/  HADD2.F32 R124, -RZ, R125.reuse.H0_H0 ;  /* 0x2000007dff7c7230 */ /* 0x100fe40000004100 */
[----:B------:R-:W-:-:S02]  /*1210*/  HADD2.F32 R130, -RZ, R125.H1_H1 ;  /* 0x3000007dff827230 */ /* 0x000fc40000004100 */
[--C-:B------:R-:W-:Y:S02]  /*1220*/  HADD2.F32 R125, -RZ, R126.reuse.H0_H0 ;  /* 0x2000007eff7d7230 */ /* 0x100fe40000004100 */
[----:B------:R-:W-:Y:S02]  /*1230*/  HADD2.F32 R131, -RZ, R126.H1_H1 ;  /* 0x3000007eff837230 */ /* 0x000fe40000004100 */
[----:B------:R-:W-:Y:S01]  /*1240*/  FMUL.FTZ R210, R81, R9 ;  /* 0x0000000951d27220 */ /* 0x000fe20000410000 */
[--C-:B------:R-:W-:Y:S02]  /*1250*/  HADD2.F32 R126, -RZ, R127.reuse.H0_H0 ;  /* 0x2000007fff7e7230 */ /* 0x100fe40000004100 */
[C---:B------:R-:W-:Y:S01]  /*1260*/  FMUL.FTZ R185, R17.reuse, R185 ;  /* 0x000000b911b97220 */ /* 0x040fe20000410000 */
[----:B------:R-:W-:Y:S02]  /*1270*/  HADD2.F32 R212, -RZ, R127.H1_H1 ;  /* 0x3000007fffd47230 */ /* 0x000fe40000004100 */
        /* <DEDUP_REMOVED lines=114> */
[C---:B------:R-:W-:Y:S01]  /*19a0*/  FMUL.FTZ R139, R17.reuse, R139 ;  /* 0x0000008b118b7220 */ /* 0x040fe20000410000 */
        /* <DEDUP_REMOVED lines=104> */
.L_x_12480:
        /* <DEDUP_REMOVED lines=8> */
[C---:B------:R-:W-:Y:S02]  /*20b0*/  IMAD.WIDE.U32 R88, R15.reuse, 0x10, R2 ;  /* 0x000000100f587825 */ /* 0x040fe400078e0002 */
[----:B------:R-:W3:Y:S02]  /*20c0*/  LDG.E.128 R4, desc[UR6][R4.64] ;  /* 0x0000000604047981 */ /* 0x000ee4000c1e1d00 */
[----:B-1----:R-:W-:Y:S02]  /*20d0*/  IMAD.WIDE.U32 R84, R15, 0x10, R124 ;  /* 0x000000100f547825 */ /* 0x002fe400078e007c */
[----:B------:R-:W4:Y:S04]  /*20e0*/  LDG.E.128 R88, desc[UR6][R88.64] ;  /* 0x0000000658587981 */ /* 0x000f28000c1e1d00 */
[----:B------:R-:W4:Y:S01]  /*20f0*/  LDG.E.128 R84, desc[UR6][R84.64] ;  /* 0x0000000654547981 */ /* 0x000f22000c1e1d00 */
[----:B------:R-:W-:-:S04]  /*2100*/  IMAD.WIDE.U32 R128, R13, 0x10, R2 ;  /* 0x000000100d807825 */ /* 0x000fc800078e0002 */
[C-C-:B------:R-:W-:Y:S02]  /*2110*/  IMAD.WIDE.U32 R108, R12.reuse, 0x10, R2.reuse ;  /* 0x000000100c6c7825 */ /* 0x140fe400078e0002 */
        /* <DEDUP_REMOVED lines=12> */
[----:B--2---:R-:W-:-:S04]  /*21e0*/  IMAD.WIDE.U32 R92, R15, 0x10, R100 ;  /* 0x000000100f5c7825 */ /* 0x004fc800078e0064 */
[----:B------:R-:W-:Y:S02]  /*21f0*/  IMAD.WIDE.U32 R96, R13, 0x10, R100 ;  /* 0x000000100d607825 */ /* 0x000fe400078e0064 */
[----:B------:R-:W5:Y:S04]  /*2200*/  LDG.E.128 R92, desc[UR6][R92.64] ;  /* 0x000000065c5c7981 */ /* 0x000f68000c1e1d00 */
[----:B------:R-:W5:Y:S01]  /*2210*/  LDG.E.128 R96, desc[UR6][R96.64] ;  /* 0x0000000660607981 */ /* 0x000f62000c1e1d00 */
        /* <DEDUP_REMOVED lines=10> */
[----:B------:R-:W-:-:S04]  /*22c0*/  IMAD.WIDE.U32 R84, R12, 0x10, R100 ;  /* 0x000000100c547825 */ /* 0x000fc800078e0064 */
[----:B------:R-:W-:-:S04]  /*22d0*/  IMAD.WIDE.U32 R88, R11, 0x10, R100 ;  /* 0x000000100b587825 */ /* 0x000fc800078e0064 */
[----:B------:R-:W-:-:S04]  /*22e0*/  IMAD.WIDE.U32 R100, R14, 0x10, R100 ;  /* 0x000000100e647825 */ /* 0x000fc800078e0064 */
[--C-:B------:R-:W-:Y:S02]  /*22f0*/  HADD2.F32 R152, -RZ, R4.reuse.H0_H0 ;  /* 0x20000004ff987230 */ /* 0x100fe40000004100 */
[----:B------:R-:W-:Y:S01]  /*2300*/  HADD2.F32 R150, -RZ, R4.H1_H1 ;  /* 0x30000004ff967230 */ /* 0x000fe20000004100 */
[----:B------:R-:W5:Y:S01]  /*2310*/  LDG.E.128 R100, desc[UR6][R100.64] ;  /* 0x0000000664647981 */ /* 0x000f62000c1e1d00 */
        /* <DEDUP_REMOVED lines=310> */
.L_x_12481:
        /* <DEDUP_REMOVED lines=216> */
.L_x_12499:
        /* <DEDUP_REMOVED lines=17> */
[----:B------:R-:W-:Y:S01]  /*4510*/  FMUL.FTZ R141, R17, R114 ;  /* 0x00000072118d7220 */ /* 0x000fe20000410000 */
        /* <DEDUP_REMOVED lines=161> */
[--C-:B------:R-:W-:Y:S01]  /*4f30*/  IMAD.WIDE.U32 R112, R11, 0x10, R114.reuse ;  /* 0x000000100b707825 */ /* 0x100fe200078e0072 */
[----:B------:R-:W-:Y:S01]  /*4f40*/  F2FP.F16.F32.PACK_AB R11, R108, R125 ;  /* 0x0000007d6c0b723e */ /* 0x000fe200000000ff */
[----:B------:R3:W-:Y:S01]  /*4f50*/  STG.E.128 desc[UR6][R2.64], R4 ;  /* 0x0000000402007986 */ /* 0x0007e2000c101d06 */
[----:B------:R-:W-:Y:S01]  /*4f60*/  F2FP.F16.F32.PACK_AB R8, R104, R111 ;  /* 0x0000006f6808723e */ /* 0x000fe200000000ff */
[----:B------:R-:W-:Y:S01]  /*4f70*/  IMAD.WIDE.U32 R114, R14, 0x10, R114 ;  /* 0x000000100e727825 */ /* 0x000fe200078e0072 */
        /* <DEDUP_REMOVED lines=14> */
[----:B------:R-:W-:-:S05]  /*5060*/  F2FP.F16.F32.PACK_AB R108, R130, R161 ;  /* 0x000000a1826c723e */ /* 0x000fca00000000ff */
[----:B------:R3:W-:Y:S01]  /*5070*/  STG.E.128 desc[UR6][R114.64], R108 ;  /* 0x0000006c72007986 */ /* 0x0007e2000c101d06 */
[----:B------:R-:W-:Y:S05]  /*5080*/  BRA `(.L_x_12485) ;  /* 0x0000002c00407947 */ /* 0x000fea0003800000 */
.L_x_12484:
[C-C-:B------:R-:W-:Y:S01]  /*5090*/  FFMA.FTZ R42, R3.reuse, R167, R2.reuse ;  /* 0x000000a7032a7223 */ /* 0x140fe20000010002 */
[C-C-:B------:R-:W-:Y:S01]  /*50a0*/  FFMA.FTZ R113, R3.reuse, R142, R2.reuse ;  /* 0x0000008e03717223 */ /* 0x140fe20000010002 */
[C-C-:B------:R-:W-:Y:S01]  /*50b0*/  FFMA.FTZ R6, R3.reuse, R179, R2.reuse ;  /* 0x000000b303067223 */ /* 0x140fe20000010002 */
[----:B------:R-:W-:Y:S01]  /*50c0*/  FFMA.FTZ R177, R3, R177, R2 ;  /* 0x000000b103b17223 */ /* 0x000fe20000010002 */
[----:B------:R-:W-:Y:S01]  /*50d0*/  FADD.FTZ R116, -R42, R201 ;  /* 0x000000c92a747221 */ /* 0x000fe20000010100 */
[----:B------:R-:W-:Y:S01]  /*50e0*/  FADD.FTZ R162, -R113, R162 ;  /* 0x000000a271a27221 */ /* 0x000fe20000010100 */
[----:B------:R-:W0:Y:S01]  /*50f0*/  LDC.64 R42, c[0x0][0x478] ;  /* 0x00011e00ff2a7b82 */ /* 0x000e220000000a00 */
[--C-:B------:R-:W-:Y:S01]  /*5100*/  FFMA.FTZ R0, R3, R0, R2.reuse ;  /* 0x0000000003007223 */ /* 0x100fe20000010002 */
[----:B------:R-:W-:Y:S01]  /*5110*/  FMUL.FTZ R113, R17, R116 ;  /* 0x0000007411717220 */ /* 0x000fe20000410000 */
[C-C-:B------:R-:W-:Y:S01]  /*5120*/  FFMA.FTZ R185, R3.reuse, R185, R2.reuse ;  /* 0x000000b903b97223 */ /* 0x140fe20000010002 */
[C-C-:B------:R-:W-:Y:S01]  /*5130*/  FFMA.FTZ R4, R3.reuse, R183, R2.reuse ;  /* 0x000000b703047223 */ /* 0x140fe20000010002 */
[C-C-:B------:R-:W-:Y:S01]  /*5140*/  FFMA.FTZ R181, R3.reuse, R181, R2.reuse ;  /* 0x000000b503b57223 */ /* 0x140fe20000010002 */
[C-C-:B------:R-:W-:Y:S01]  /*5150*/  FFMA.FTZ R8, R3.reuse, R175, R2.reuse ;  /* 0x000000af03087223 */ /* 0x140fe20000010002 */
[C-C-:B------:R-:W-:Y:S01]  /*5160*/  FFMA.FTZ R173, R3.reuse, R173, R2.reuse ;  /* 0x000000ad03ad7223 */ /* 0x140fe20000010002 */
[----:B------:R-:W1:Y:S01]  /*5170*/  LDC.64 R116, c[0x0][0x468] ;  /* 0x00011a00ff747b82 */ /* 0x000e620000000a00 */
        /* <DEDUP_REMOVED lines=60> */
[-C--:B------:R-:W-:Y:S01]  /*5540*/  FMUL.FTZ R105, R5, R16.reuse ;  /* 0x0000001005697220 */ /* 0x080fe20000410000 */
[----:B------:R-:W-:Y:S01]  /*5550*/  FMUL.FTZ R106, R7, R16 ;  /* 0x00000010076a7220 */ /* 0x000fe20000410000 */
[----:B------:R-:W-:Y:S01]  /*5560*/  F2FP.F16.F32.PACK_AB R6, R206, R7 ;  /* 0x00000007ce06723e */ /* 0x000fe200000000ff */
[----:B------:R-:W-:Y:S01]  /*5570*/  FADD.FTZ R166, -R109, R166 ;  /* 0x000000a66da67221 */ /* 0x000fe20000010100 */
[----:B------:R-:W-:Y:S01]  /*5580*/  FADD.FTZ R160, -R115, R160 ;  /* 0x000000a073a07221 */ /* 0x000fe20000010100 */
[----:B0-----:R-:W-:Y:S01]  /*5590*/  IMAD.WIDE.U32 R2, R15, 0x10, R42 ;  /* 0x000000100f027825 */ /* 0x001fe200078e002a */
[----:B------:R-:W-:-:S03]  /*55a0*/  F2FP.F16.F32.PACK_AB R5, R208, R5 ;  /* 0x00000005d005723e */ /* 0x000fc600000000ff */
[----:B------:R-:W-:Y:S01]  /*55b0*/  FADD.FTZ R110, -R110, R195 ;  /* 0x000000c36e6e7221 */ /* 0x000fe20000010100 */
[----:B------:R-:W-:Y:S01]  /*55c0*/  F2FP.F16.F32.PACK_AB R7, R204, R107 ;  /* 0x0000006bcc07723e */ /* 0x000fe200000000ff */
[C---:B------:R-:W-:Y:S01]  /*55d0*/  FMUL.FTZ R115, R17.reuse, R104 ;  /* 0x0000006811737220 */ /* 0x040fe20000410000 */
[----:B------:R-:W-:Y:S01]  /*55e0*/  F2FP.F16.F32.PACK_AB R4, R210, R9 ;  /* 0x00000009d204723e */ /* 0x000fe200000000ff */
[----:B------:R-:W-:Y:S01]  /*55f0*/  FMUL.FTZ R198, R17, R198 ;  /* 0x000000c611c67220 */ /* 0x000fe20000410000 */
[----:B------:R-:W-:Y:S01]  /*5600*/  FMUL.FTZ R109, R206, R16 ;  /* 0x00000010ce6d7220 */ /* 0x000fe20000410000 */
[----:B------:R-:W-:Y:S01]  /*5610*/  FADD.FTZ R108, -R108, R193 ;  /* 0x000000c16c6c7221 */ /* 0x000fe20000010100 */
[----:B------:R-:W-:Y:S01]  /*5620*/  FADD.FTZ R164, -R111, R164 ;  /* 0x000000a46fa47221 */ /* 0x000fe20000010100 */
        /* <DEDUP_REMOVED lines=12> */
[-C--:B------:R-:W-:Y:S01]  /*56f0*/  FMUL.FTZ R8, R107, R16.reuse ;  /* 0x000000106b087220 */ /* 0x080fe20000410000 */
[----:B------:R0:W-:Y:S01]  /*5700*/  STG.E.128 desc[UR6][R2.64], R4 ;  /* 0x0000000402007986 */ /* 0x0001e2000c101d06 */
[----:B------:R-:W-:Y:S01]  /*5710*/  FMUL.FTZ R104, R9, R16 ;  /* 0x0000001009687220 */ /* 0x000fe20000410000 */
[----:B------:R-:W-:Y:S01]  /*5720*/  FMUL.FTZ R143, R17, R108 ;  /* 0x0000006c118f7220 */ /* 0x000fe20000410000 */
[-C--:B------:R-:W-:Y:S01]  /*5730*/  FMUL.FTZ R107, R204, R16.reuse ;  /* 0x00000010cc6b7220 */ /* 0x080fe20000410000 */
[----:B------:R-:W-:Y:S01]  /*5740*/  FMUL.FTZ R208, R208, R16 ;  /* 0x00000010d0d07220 */ /* 0x000fe20000410000 */
[----:B------:R-:W-:Y:S01]  /*5750*/  F2FP.F16.F32.PACK_AB R106, R109, R106 ;  /* 0x0000006a6d6a723e */ /* 0x000fe200000000ff */
[-C--:B------:R-:W-:Y:S01]  /*5760*/  FMUL.FTZ R9, R210, R16.reuse ;  /* 0x00000010d2097220 */ /* 0x080fe20000410000 */
[-C--:B------:R-:W-:Y:S01]  /*5770*/  FMUL.FTZ R110, R115, R16.reuse ;  /* 0x00000010736e7220 */ /* 0x080fe20000410000 */
        /* <DEDUP_REMOVED lines=10> */
[----:B0-----:R-:W-:Y:S01]  /*5820*/  F2FP.F16.F32.PACK_AB R6, R198, R115 ;  /* 0x00000073c606723e */ /* 0x001fe200000000ff */
[-C--:B------:R-:W-:Y:S01]  /*5830*/  FMUL.FTZ R2, R119, R16.reuse ;  /* 0x0000001077027220 */ /* 0x080fe20000410000 */
[----:B------:R-:W-:Y:S01]  /*5840*/  F2FP.F16.F32.PACK_AB R5, R200, R113 ;  /* 0x00000071c805723e */ /* 0x000fe200000000ff */
[-C--:B------:R-:W-:Y:S01]  /*5850*/  FMUL.FTZ R115, R196, R16.reuse ;  /* 0x00000010c4737220 */ /* 0x080fe20000410000 */
[-C--:B------:R-:W-:Y:S01]  /*5860*/  FMUL.FTZ R3, R202, R16.reuse ;  /* 0x00000010ca037220 */ /* 0x080fe20000410000 */
[-C--:B------:R-:W-:Y:S01]  /*5870*/  FMUL.FTZ R200, R200, R16.reuse ;  /* 0x00000010c8c87220 */ /* 0x080fe20000410000 */
[----:B------:R-:W-:Y:S01]  /*5880*/  FMUL.FTZ R113, R198, R16 ;  /* 0x00000010c6717220 */ /* 0x000fe20000410000 */
[----:B------:R-:W-:Y:S01]  /*5890*/  FADD.FTZ R178, -R135, R178 ;  /* 0x000000b287b27221 */ /* 0x000fe20000010100 */
[----:B------:R-:W-:Y:S01]  /*58a0*/  F2FP.F16.F32.PACK_AB R107, R107, R8 ;  /* 0x000000086b6b723e */ /* 0x000fe200000000ff */
[----:B-1----:R-:W-:Y:S01]  /*58b0*/  IMAD.WIDE.U32 R122, R15, 0x10, R116 ;  /* 0x000000100f7a7825 */ /* 0x002fe200078e0074 */
[----:B------:R-:W-:-:S03]  /*58c0*/  F2FP.F16.F32.PACK_AB R105, R208, R105 ;  /* 0x00000069d069723e */ /* 0x000fc600000000ff */
[----:B------:R-:W-:Y:S01]  /*58d0*/  FADD.FTZ R174, -R133, R174 ;  /* 0x000000ae85ae7221 */ /* 0x000fe20000010100 */
[----:B------:R-:W-:Y:S01]  /*58e0*/  F2FP.F16.F32.PACK_AB R4, R202, R111 ;  /* 0x0000006fca04723e */ /* 0x000fe200000000ff */
[----:B------:R-:W-:Y:S01]  /*58f0*/  IMAD.WIDE.U32 R120, R13, 0x10, R42 ;  /* 0x000000100d787825 */ /* 0x000fe200078e002a */
[----:B------:R-:W-:-:S03]  /*5900*/  F2FP.F16.F32.PACK_AB R104, R9, R104 ;  /* 0x000000680968723e */ /* 0x000fc600000000ff */
[----:B------:R-:W-:Y:S01]  /*5910*/  FADD.FTZ R128, -R41, R172 ;  /* 0x000000ac29807221 */ /* 0x000fe20000010100 */
[----:B------:R-:W-:Y:S01]  /*5920*/  F2FP.F16.F32.PACK_AB R7, R196, R119 ;  /* 0x00000077c407723e */ /* 0x000fe200000000ff */
[----:B------:R-:W-:Y:S01]  /*5930*/  IMAD.WIDE.U32 R124, R13, 0x10, R116 ;  /* 0x000000100d7c7825 */ /* 0x000fe200078e0074 */
[----:B------:R-:W-:-:S03]  /*5940*/  F2FP.F16.F32.PACK_AB R111, R115, R2 ;  /* 0x00000002736f723e */ /* 0x000fc600000000ff */
[----:B------:R-:W-:Y:S01]  /*5950*/  FMUL.FTZ R142, R17, R142 ;  /* 0x0000008e118e7220 */ /* 0x000fe20000410000 */
        /* <DEDUP_REMOVED lines=13> */
[----:B------:R0:W-:Y:S01]  /*5a30*/  STG.E.128 desc[UR6][R122.64], R104 ;  /* 0x000000687a007986 */ /* 0x0001e2000c101d06 */
        /* <DEDUP_REMOVED lines=8> */
[----:B------:R-:W-:Y:S01]  /*5ac0*/  IMAD.WIDE.U32 R112, R12, 0x10, R116 ;  /* 0x000000100c707825 */ /* 0x000fe200078e0074 */
[----:B------:R1:W-:Y:S03]  /*5ad0*/  STG.E.128 desc[UR6][R120.64], R4 ;  /* 0x0000000478007986 */ /* 0x0003e6000c101d06 */
[C---:B------:R-:W-:Y:S01]  /*5ae0*/  FMUL.FTZ R126, R17.reuse, R126 ;  /* 0x0000007e117e7220 */ /* 0x040fe20000410000 */
[C---:B------:R-:W-:Y:S01]  /*5af0*/  FMUL.FTZ R129, R17.reuse, R166 ;  /* 0x000000a611817220 */ /* 0x040fe20000410000 */
[----:B------:R-:W-:Y:S01]  /*5b00*/  FMUL.FTZ R41, R17, R160 ;  /* 0x000000a011297220 */ /* 0x000fe20000410000 */
[C---:B------:R-:W-:Y:S01]  /*5b10*/  IMAD.WIDE.U32 R42, R14.reuse, 0x10, R42 ;  /* 0x000000100e2a7825 */ /* 0x040fe200078e002a */
[----:B------:R2:W-:Y:S03]  /*5b20*/  STG.E.128 desc[UR6][R124.64], R108 ;  /* 0x0000006c7c007986 */ /* 0x0005e6000c101d06 */
[----:B------:R-:W-:Y:S01]  /*5b30*/  FMUL.FTZ R12, R137, R16 ;  /* 0x00000010890c7220 */ /* 0x000fe20000410000 */
[----:B------:R-:W-:Y:S01]  /*5b40*/  FMUL.FTZ R17, R17, R158 ;  /* 0x0000009e11117220 */ /* 0x000fe20000410000 */
[----:B------:R-:W-:Y:S01]  /*5b50*/  IMAD.WIDE.U32 R116, R14, 0x10, R116 ;  /* 0x000000100e747825 */ /* 0x000fe200078e0074 */
[----:B------:R3:W-:Y:S03]  /*5b60*/  STG.E.128 desc[UR6][R118.64], R8 ;  /* 0x0000000876007986 */ /* 0x0007e6000c101d06 */
        /* <DEDUP_REMOVED lines=8> */
[-C--:B-1----:R-:W-:Y:S01]  /*5bf0*/  FMUL.FTZ R120, R142, R16.reuse ;  /* 0x000000108e787220 */ /* 0x082fe20000410000 */
[-C--:B------:R-:W-:Y:S01]  /*5c00*/  FMUL.FTZ R106, R132, R16.reuse ;  /* 0x00000010846a7220 */ /* 0x080fe20000410000 */
[----:B------:R-:W-:Y:S01]  /*5c10*/  FMUL.FTZ R107, R130, R16 ;  /* 0x00000010826b7220 */ /* 0x000fe20000410000 */
[C---:B------:R-:W-:Y:S01]  /*5c20*/  F2FP.F16.F32.PACK_AB R4, R131.reuse, R128 ;  /* 0x000000808304723e */ /* 0x040fe200000000ff */
[-C--:B------:R-:W-:Y:S01]  /*5c30*/  FMUL.FTZ R131, R131, R16.reuse ;  /* 0x0000001083837220 */ /* 0x080fe20000410000 */
[-C--:B--2---:R-:W-:Y:S01]  /*5c40*/  FMUL.FTZ R108, R139, R16.reuse ;  /* 0x000000108b6c7220 */ /* 0x084fe20000410000 */
[----:B------:R-:W-:Y:S01]  /*5c50*/  FMUL.FTZ R110, R133, R16 ;  /* 0x00000010856e7220 */ /* 0x000fe20000410000 */
[----:B------:R-:W-:Y:S01]  /*5c60*/  F2FP.F16.F32.PACK_AB R6, R127, R0 ;  /* 0x000000007f06723e */ /* 0x000fe200000000ff */
[----:B------:R-:W-:Y:S01]  /*5c70*/  FMUL.FTZ R109, R126, R16 ;  /* 0x000000107e6d7220 */ /* 0x000fe20000410000 */
[C---:B---3--:R-:W-:Y:S01]  /*5c80*/  F2FP.F16.F32.PACK_AB R8, R141.reuse, R142 ;  /* 0x0000008e8d08723e */ /* 0x048fe200000000ff */
        /* <DEDUP_REMOVED lines=28> */
[----:B------:R-:W-:-:S05]  /*5e50*/  F2FP.F16.F32.PACK_AB R108, R131, R118 ;  /* 0x00000076836c723e */ /* 0x000fca00000000ff */
[----:B------:R2:W-:Y:S01]  /*5e60*/  STG.E.128 desc[UR6][R116.64], R108 ;  /* 0x0000006c74007986 */ /* 0x0005e2000c101d06 */
[----:B------:R-:W-:Y:S05]  /*5e70*/  BRA `(.L_x_12485) ;  /* 0x0000001c00c47947 */ /* 0x000fea0003800000 */
.L_x_12483:
[----:B------:R-:W-:-:S04]  /*5e80*/  UISETP.NE.U32.AND UP0, UPT, UR14, URZ, UPT ;  /* 0x000000ff0e00728c */ /* 0x000fc8000bf05070 */
[----:B------:R-:W-:-:S09]  /*5e90*/  UISETP.NE.AND.EX UP0, UPT, UR15, URZ, UPT, UP0 ;  /* 0x000000ff0f00728c */ /* 0x000fd2000bf05300 */
[----:B------:R-:W-:Y:S05]  /*5ea0*/  BRA.U UP0, `(.L_x_12486) ;  /* 0x0000000d00a07547 */ /* 0x000fea000b800000 */
[C-C-:B------:R-:W-:Y:S01]  /*5eb0*/  FFMA.FTZ R112, R3.reuse, R147, R2.reuse ;  /* 0x0000009303707223 */ /* 0x140fe20000010002 */
[C-C-:B------:R-:W-:Y:S01]  /*5ec0*/  FFMA.FTZ R141, R3.reuse, R141, R2.reuse ;  /* 0x0000008d038d7223 */ /* 0x140fe20000010002 */
[C-C-:B------:R-:W-:Y:S01]  /*5ed0*/  FFMA.FTZ R133, R3.reuse, R133, R2.reuse ;  /* 0x0000008503857223 */ /* 0x140fe20000010002 */
[C-C-:B------:R-:W-:Y:S01]  /*5ee0*/  FFMA.FTZ R105, R3.reuse, R148, R2.reuse ;  /* 0x0000009403697223 */ /* 0x140fe20000010002 */
[----:B------:R-:W-:Y:S02]  /*5ef0*/  HADD2.F32 R115, -RZ, R86.H0_H0 ;  /* 0x20000056ff737230 */ /* 0x000fe40000004100 */
[----:B------:R-:W-:Y:S01]  /*5f00*/  FADD.FTZ R112, -R112, R191 ;  /* 0x000000bf70707221 */ /* 0x000fe20000010100 */
[C-C-:B------:R-:W-:Y:S01]  /*5f10*/  FFMA.FTZ R0, R3.reuse, R0, R2.reuse ;  /* 0x0000000003007223 */ /* 0x140fe20000010002 */
[C-C-:B------:R-:W-:Y:S01]  /*5f20*/  FFMA.FTZ R149, R3.reuse, R149, R2.reuse ;  /* 0x0000009503957223 */ /* 0x140fe20000010002 */
[----:B------:R-:W-:Y:S01]  /*5f30*/  FFMA.FTZ R108, R3, R155, R2 ;  /* 0x0000009b036c7223 */ /* 0x000fe20000010002 */
[----:B------:R-:W-:Y:S01]  /*5f40*/  FADD.FTZ R188, -R141, R188 ;  /* 0x000000bc8dbc7221 */ /* 0x000fe20000010100 */
[----:B------:R-:W-:Y:S01]  /*5f50*/  FADD.FTZ R174, -R133, R174 ;  /* 0x000000ae85ae7221 */ /* 0x000fe20000010100 */
[----:B------:R-:W-:Y:S01]  /*5f60*/  FADD.FTZ R168, -R105, R168 ;  /* 0x000000a869a87221 */ /* 0x000fe20000010100 */
[----:B------:R-:W-:Y:S01]  /*5f70*/  FFMA.FTZ R139, R3, R139, R2 ;  /* 0x0000008b038b7223 */ /* 0x000fe20000010002 */
[----:B------:R-:W-:-:S02]  /*5f80*/  HADD2.F32 R105, -RZ, R92.H0_H0 ;  /* 0x2000005cff697230 */ /* 0x000fc40000004100 */
[----:B------:R-:W-:Y:S01]  /*5f90*/  FFMA.FTZ R141, R17, R112, R115 ;  /* 0x00000070118d7223 */ /* 0x000fe20000010073 */
[----:B------:R-:W-:Y:S02]  /*5fa0*/  HADD2.F32 R133, -RZ, R85.H1_H1 ;  /* 0x30000055ff857230 */ /* 0x000fe40000004100 */
[----:B------:R-:W-:Y:S01]  /*5fb0*/  FADD.FTZ R0, -R0, R211 ;  /* 0x000000d300007221 */ /* 0x000fe20000010100 */
[----:B------:R-:W-:Y:S01]  /*5fc0*/  FADD.FTZ R192, -R149, R192 ;  /* 0x000000c095c07221 */ /* 0x000fe20000010100 */
[----:B------:R-:W-:Y:S02]  /*5fd0*/  HADD2.F32 R115, -RZ, R84.H0_H0 ;  /* 0x20000054ff737230 */ /* 0x000fe40000004100 */
[----:B------:R-:W-:Y:S01]  /*5fe0*/  FADD.FTZ R108, -R108, R195 ;  /* 0x000000c36c6c7221 */ /* 0x000fe20000010100 */
[C-C-:B------:R-:W-:Y:S01]  /*5ff0*/  FFMA.FTZ R104, R3.reuse, R163, R2.reuse ;  /* 0x000000a303687223 */ /* 0x140fe20000010002 */
[----:B------:R-:W-:Y:S01]  /*6000*/  FFMA.FTZ R5, R3, R138, R2 ;  /* 0x0000008a03057223 */ /* 0x000fe20000010002 */
[----:B------:R-:W-:Y:S01]  /*6010*/  FADD.FTZ R186, -R139, R186 ;  /* 0x000000ba8bba7221 */ /* 0x000fe20000010100 */
[C---:B------:R-:W-:Y:S01]  /*6020*/  FFMA.FTZ R105, R17.reuse, R0, R105 ;  /* 0x0000000011697223 */ /* 0x040fe20000010069 */
[----:B------:R-:W-:Y:S01]  /*6030*/  FFMA.FTZ R139, R17, R192, R133 ;  /* 0x000000c0118b7223 */ /* 0x000fe20000010085 */
[----:B------:R-:W-:Y:S01]  /*6040*/  FFMA.FTZ R113, R3, R156, R2 ;  /* 0x0000009c03717223 */ /* 0x000fe20000010002 */
[----:B------:R-:W-:-:S02]  /*6050*/  HADD2.F32 R0, -RZ, R98.H0_H0 ;  /* 0x20000062ff007230 */ /* 0x000fc40000004100 */
[----:B------:R-:W-:Y:S01]  /*6060*/  FFMA.FTZ R133, R17, R108, R115 ;  /* 0x0000006c11857223 */ /* 0x000fe20000010073 */
[----:B------:R-:W-:Y:S01]  /*6070*/  FFMA.FTZ R161, R3, R161, R2 ;  /* 0x000000a103a17223 */ /* 0x000fe20000010002 */
[----:B------:R-:W-:Y:S01]  /*6080*/  FADD.FTZ R104, -R104, R199 ;  /* 0x000000c768687221 */ /* 0x000fe20000010100 */
[----:B------:R-:W-:Y:S02]  /*6090*/  HADD2.F32 R115, -RZ, R89.H0_H0 ;  /* 0x20000059ff737230 */ /* 0x000fe40000004100 */
[----:B------:R-:W-:Y:S01]  /*60a0*/  FADD.FTZ R184, -R5, R184 ;  /* 0x000000b805b87221 */ /* 0x000fe20000010100 */
[C-C-:B------:R-:W-:Y:S01]  /*60b0*/  FFMA.FTZ R169, R3.reuse, R169, R2.reuse ;  /* 0x000000a903a97223 */ /* 0x140fe20000010002 */
[C-C-:B------:R-:W-:Y:S01]  /*60c0*/  FFMA.FTZ R135, R3.reuse, R135, R2.reuse ;  /* 0x0000008703877223 */ /* 0x140fe20000010002 */
[----:B------:R-:W-:Y:S01]  /*60d0*/  FFMA.FTZ R145, R3, R145, R2 ;  /* 0x0000009103917223 */ /* 0x000fe20000010002 */
[----:B------:R-:W-:Y:S01]  /*60e0*/  FADD.FTZ R160, -R113, R160 ;  /* 0x000000a071a07221 */ /* 0x000fe20000010100 */
[----:B------:R-:W-:Y:S01]  /*60f0*/  FADD.FTZ R198, -R161, R198 ;  /* 0x000000c6a1c67221 */ /* 0x000fe20000010100 */
[----:B------:R-:W-:Y:S01]  /*6100*/  FFMA.FTZ R113, R17, R104, R0 ;  /* 0x0000006811717223 */ /* 0x000fe20000010000 */
[----:B------:R-:W-:-:S02]  /*6110*/  HADD2.F32 R0, -RZ, R96.H1_H1 ;  /* 0x30000060ff007230 */ /* 0x000fc40000004100 */
[----:B------:R-:W-:Y:S01]  /*6120*/  FFMA.FTZ R149, R17, R184, R115 ;  /* 0x000000b811957223 */ /* 0x000fe20000010073 */
[----:B------:R-:W-:Y:S02]  /*6130*/  HADD2.F32 R147, -RZ, R90.H1_H1 ;  /* 0x3000005aff937230 */ /* 0x000fe40000004100 */
[C-C-:B------:R-:W-:Y:S01]  /*6140*/  FFMA.FTZ R185, R3.reuse, R185, R2.reuse ;  /* 0x000000b903b97223 */ /* 0x140fe20000010002 */
[----:B------:R-:W-:Y:S02]  /*6150*/  HADD2.F32 R161, -RZ, R103.H0_H0 ;  /* 0x20000067ffa17230 */ /* 0x000fe40000004100 */
        /* <DEDUP_REMOVED lines=25> */
[----:B------:R-:W-:-:S02]  /*62f0*/  HADD2.F32 R131, -RZ, R86.H1_H1 ;  /* 0x30000056ff837230 */ /* 0x000fc40000004100 */
[----:B------:R-:W-:Y:S01]  /*6300*/  FFMA.FTZ R3, R3, R154, R2 ;  /* 0x0000009a03037223 */ /* 0x000fe20000010002 */
[----:B------:R-:W-:Y:S02]  /*6310*/  HADD2.F32 R115, -RZ, R88.H1_H1 ;  /* 0x30000058ff737230 */ /* 0x000fe40000004100 */
[----:B------:R-:W-:Y:S01]  /*6320*/  FADD.FTZ R190, -R145, R190 ;  /* 0x000000be91be7221 */ /* 0x000fe20000010100 */
[C---:B------:R-:W-:Y:S01]  /*6330*/  FFMA.FTZ R125, R17.reuse, R202, R0 ;  /* 0x000000ca117d7223 */ /* 0x040fe20000010000 */
[C---:B------:R-:W-:Y:S01]  /*6340*/  FFMA.FTZ R155, R17.reuse, R178, R147 ;  /* 0x000000b2119b7223 */ /* 0x040fe20000010093 */
[----:B------:R-:W-:Y:S02]  /*6350*/  HADD2.F32 R163, -RZ, R103.H1_H1 ;  /* 0x30000067ffa37230 */ /* 0x000fe40000004100 */
[----:B------:R-:W-:Y:S01]  /*6360*/  FFMA.FTZ R171, R17, R160, R161 ;  /* 0x000000a011ab7223 */ /* 0x000fe200000100a1 */
[----:B------:R-:W-:Y:S01]  /*6370*/  FADD.FTZ R158, -R3, R158 ;  /* 0x0000009e039e7221 */ /* 0x000fe20000010100 */
[----:B------:R-:W-:Y:S01]  /*6380*/  FFMA.FTZ R143, R17, R190, R131 ;  /* 0x000000be118f7223 */ /* 0x000fe20000010083 */
[----:B------:R-:W-:-:S02]  /*6390*/  HADD2.F32 R0, -RZ, R85.H0_H0 ;  /* 0x20000055ff007230 */ /* 0x000fc40000004100 */
[----:B------:R-:W-:Y:S01]  /*63a0*/  FFMA.FTZ R147, R17, R186, R115 ;  /* 0x000000ba11937223 */ /* 0x000fe20000010073 */
[----:B------:R-:W-:Y:S02]  /*63b0*/  HADD2.F32 R161, -RZ, R101.H0_H0 ;  /* 0x20000065ffa17230 */ /* 0x000fe40000004100 */
[----:B------:R-:W-:Y:S01]  /*63c0*/  FADD.FTZ R110, -R110, R193 ;  /* 0x000000c16e6e7221 */ /* 0x000fe20000010100 */
[----:B------:R-:W-:Y:S01]  /*63d0*/  FADD.FTZ R114, -R114, R189 ;  /* 0x000000bd72727221 */ /* 0x000fe20000010100 */
[----:B------:R-:W-:Y:S02]  /*63e0*/  HADD2.F32 R127, -RZ, R87.H0_H0 ;  /* 0x20000057ff7f7230 */ /* 0x000fe40000004100 */
[----:B------:R-:W-:Y:S01]  /*63f0*/  FADD.FTZ R194, -R153, R194 ;  /* 0x000000c299c27221 */ /* 0x000fe20000010100 */
[----:B------:R-:W-:Y:S02]  /*6400*/  HADD2.F32 R131, -RZ, R84.H1_H1 ;  /* 0x30000054ff837230 */ /* 0x000fe40000004100 */
[----:B------:R-:W-:Y:S01]  /*6410*/  FADD.FTZ R172, -R41, R172 ;  /* 0x000000ac29ac7221 */ /* 0x000fe20000010100 */
[----:B------:R-:W-:-:S02]  /*6420*/  HADD2.F32 R115, -RZ, R100.H0_H0 ;  /* 0x20000064ff737230 */ /* 0x000fc40000004100 */
[----:B------:R-:W-:Y:S01]  /*6430*/  FADD.FTZ R204, -R173, R204 ;  /* 0x000000ccadcc7221 */ /* 0x000fe20000010100 */
[----:B------:R-:W-:Y:S01]  /*6440*/  FADD.FTZ R182, -R137, R182 ;  /* 0x000000b689b67221 */ /* 0x000fe20000010100 */
[C---:B------:R-:W-:Y:S01]  /*6450*/  FFMA.FTZ R173, R17.reuse, R158, R163 ;  /* 0x0000009e11ad7223 */ /* 0x040fe200000100a3 */
[--C-:B------:R-:W-:Y:S02]  /*6460*/  HADD2.F32 R145, -RZ, R91.reuse.H0_H0 ;  /* 0x2000005bff917230 */ /* 0x100fe40000004100 */
[C---:B------:R-:W-:Y:S01]  /*6470*/  FFMA.FTZ R137, R17.reuse, R110, R0 ;  /* 0x0000006e11897223 */ /* 0x040fe20000010000 */
[----:B------:R-:W-:Y:S01]  /*6480*/  FFMA.FTZ R163, R17, R168, R161 ;  /* 0x000000a811a37223 */ /* 0x000fe200000100a1 */
[----:B------:R-:W-:Y:S01]  /*6490*/  FADD.FTZ R176, -R9, R176 ;  /* 0x000000b009b07221 */ /* 0x000fe20000010100 */
[C---:B------:R-:W-:Y:S01]  /*64a0*/  FFMA.FTZ R127, R17.reuse, R114, R127 ;  /* 0x00000072117f7223 */ /* 0x040fe2000001007f */
[----:B------:R-:W-:Y:S01]  /*64b0*/  FFMA.FTZ R135, R17, R194, R131 ;  /* 0x000000c211877223 */ /* 0x000fe20000010083 */
[----:B------:R-:W-:-:S02]  /*64c0*/  HADD2.F32 R0, -RZ, R91.H1_H1 ;  /* 0x3000005bff007230 */ /* 0x000fc40000004100 */
[----:B------:R-:W-:Y:S01]  /*64d0*/  FFMA.FTZ R161, R17, R172, R115 ;  /* 0x000000ac11a17223 */ /* 0x000fe20000010073 */
[----:B------:R-:W-:Y:S01]  /*64e0*/  HADD2.F32 R131, -RZ, R89.H1_H1 ;  /* 0x30000059ff837230 */ /* 0x000fe20000004100 */
[----:B------:R-:W0:Y:S01]  /*64f0*/  LDC.64 R114, c[0x0][0x468] ;  /* 0x00011a00ff727b82 */ /* 0x000e220000000a00 */
[----:B------:R-:W-:Y:S01]  /*6500*/  FADD.FTZ R196, -R157, R196 ;  /* 0x000000c49dc47221 */ /* 0x000fe20000010100 */
[C---:B------:R-:W-:Y:S01]  /*6510*/  FFMA.FTZ R157, R17.reuse, R176, R145 ;  /* 0x000000b0119d7223 */ /* 0x040fe20000010091 */
[----:B------:R-:W-:Y:S02]  /*6520*/  HADD2.F32 R2, -RZ, R95.H0_H0 ;  /* 0x2000005fff027230 */ /* 0x000fe40000004100 */
[----:B------:R-:W-:Y:S01]  /*6530*/  FFMA.FTZ R159, R17, R174, R0 ;  /* 0x000000ae119f7223 */ /* 0x000fe20000010000 */
[----:B------:R-:W-:Y:S02]  /*6540*/  HADD2.F32 R145, -RZ, R90.H0_H0 ;  /* 0x2000005aff917230 */ /* 0x000fe40000004100 */
[----:B------:R-:W-:Y:S01]  /*6550*/  FADD.FTZ R8, -R8, R205 ;  /* 0x000000cd08087221 */ /* 0x000fe20000010100 */
[----:B------:R-:W-:Y:S01]  /*6560*/  FADD.FTZ R180, -R7, R180 ;  /* 0x000000b407b47221 */ /* 0x000fe20000010100 */
[----:B------:R-:W-:Y:S01]  /*6570*/  FFMA.FTZ R151, R17, R182, R131 ;  /* 0x000000b611977223 */ /* 0x000fe20000010083 */
[----:B------:R-:W-:-:S02]  /*6580*/  HADD2.F32 R0, -RZ, R88.H0_H0 ;  /* 0x20000058ff007230 */ /* 0x000fc40000004100 */
[----:B------:R-:W-:Y:S01]  /*6590*/  FADD.FTZ R140, -R140, R187 ;  /* 0x000000bb8c8c7221 */ /* 0x000fe20000010100 */
[----:B------:R-:W-:Y:S02]  /*65a0*/  HADD2.F32 R131, -RZ, R102.H0_H0 ;  /* 0x20000066ff837230 */ /* 0x000fe40000004100 */
[----:B------:R-:W-:Y:S01]  /*65b0*/  FADD.FTZ R164, -R109, R164 ;  /* 0x000000a46da47221 */ /* 0x000fe20000010100 */
[----:B------:R-:W-:Y:S01]  /*65c0*/  FADD.FTZ R166, -R107, R166 ;  /* 0x000000a66ba67221 */ /* 0x000fe20000010100 */
[----:B------:R-:W-:Y:S02]  /*65d0*/  HADD2.F32 R5, -RZ, R95.H1_H1 ;  /* 0x3000005fff057230 */ /* 0x000fe40000004100 */
[C---:B------:R-:W-:Y:S01]  /*65e0*/  FFMA.FTZ R3, R17.reuse, R8, R2 ;  /* 0x0000000811037223 */ /* 0x040fe20000010002 */
[----:B------:R-:W-:Y:S01]  /*65f0*/  FFMA.FTZ R153, R17, R180, R145 ;  /* 0x000000b411997223 */ /* 0x000fe20000010091 */
[----:B------:R-:W-:Y:S01]  /*6600*/  FADD.FTZ R200, -R165, R200 ;  /* 0x000000c8a5c87221 */ /* 0x000fe20000010100 */
[----:B------:R-:W-:Y:S01]  /*6610*/  FADD.FTZ R162, -R111, R162 ;  /* 0x000000a26fa27221 */ /* 0x000fe20000010100 */
[----:B------:R-:W-:-:S02]  /*6620*/  HADD2.F32 R7, -RZ, R94.H0_H0 ;  /* 0x2000005eff077230 */ /* 0x000fc40000004100 */
[----:B------:R-:W-:Y:S01]  /*6630*/  FFMA.FTZ R145, R17, R140, R0 ;  /* 0x0000008c11917223 */ /* 0x000fe20000010000 */
[----:B------:R-:W-:Y:S02]  /*6640*/  HADD2.F32 R9, -RZ, R94.H1_H1 ;  /* 0x3000005eff097230 */ /* 0x000fe40000004100 */
[----:B------:R-:W-:Y:S01]  /*6650*/  FADD.FTZ R210, -R185, R210 ;  /* 0x000000d2b9d27221 */ /* 0x000fe20000010100 */
[--C-:B------:R-:W-:Y:S02]  /*6660*/  HADD2.F32 R41, -RZ, R93.reuse.H0_H0 ;  /* 0x2000005dff297230 */ /* 0x100fe40000004100 */
[----:B------:R-:W-:Y:S01]  /*6670*/  FADD.FTZ R4, -R4, R209 ;  /* 0x000000d104047221 */ /* 0x000fe20000010100 */
[----:B------:R-:W-:Y:S02]  /*6680*/  HADD2.F32 R2, -RZ, R93.H1_H1 ;  /* 0x3000005dff027230 */ /* 0x000fe40000004100 */
[----:B------:R-:W-:Y:S01]  /*6690*/  FADD.FTZ R208, -R181, R208 ;  /* 0x000000d0b5d07221 */ /* 0x000fe20000010100 */
[----:B------:R-:W-:-:S02]  /*66a0*/  HADD2.F32 R107, -RZ, R92.H1_H1 ;  /* 0x3000005cff6b7230 */ /* 0x000fc40000004100 */
[----:B------:R-:W-:Y:S01]  /*66b0*/  FADD.FTZ R6, -R6, R207 ;  /* 0x000000cf06067221 */ /* 0x000fe20000010100 */
[----:B------:R-:W-:Y:S01]  /*66c0*/  FADD.FTZ R206, -R177, R206 ;  /* 0x000000ceb1ce7221 */ /* 0x000fe20000010100 */
[--C-:B------:R-:W-:Y:S02]  /*66d0*/  HADD2.F32 R109, -RZ, R99.reuse.H0_H0 ;  /* 0x20000063ff6d7230 */ /* 0x100fe40000004100 */
[----:B------:R-:W-:Y:S01]  /*66e0*/  FFMA.FTZ R167, R17, R164, R131 ;  /* 0x000000a411a77223 */ /* 0x000fe20000010083 */
[----:B------:R-:W-:Y:S02]  /*66f0*/  HADD2.F32 R111, -RZ, R99.H1_H1 ;  /* 0x30000063ff6f7230 */ /* 0x000fe40000004100 */
[----:B------:R-:W-:Y:S01]  /*6700*/  FADD.FTZ R10, -R10, R203 ;  /* 0x000000cb0a0a7221 */ /* 0x000fe20000010100 */
[----:B------:R-:W-:Y:S02]  /*6710*/  HADD2.F32 R117, -RZ, R98.H1_H1 ;  /* 0x30000062ff757230 */ /* 0x000fe40000004100 */
[----:B------:R-:W-:Y:S01]  /*6720*/  FADD.FTZ R42, -R42, R201 ;  /* 0x000000c92a2a7221 */ /* 0x000fe20000010100 */
[----:B------:R-:W-:-:S02]  /*6730*/  HADD2.F32 R119, -RZ, R97.H0_H0 ;  /* 0x20000061ff777230 */ /* 0x000fc40000004100 */
[----:B------:R-:W-:Y:S01]  /*6740*/  FADD.FTZ R106, -R106, R197 ;  /* 0x000000c56a6a7221 */ /* 0x000fe20000010100 */
[----:B------:R-:W-:Y:S02]  /*6750*/  HADD2.F32 R121, -RZ, R97.H1_H1 ;  /* 0x30000061ff797230 */ /* 0x000fe40000004100 */
[----:B------:R-:W-:Y:S01]  /*6760*/  FADD.FTZ R170, -R43, R170 ;  /* 0x000000aa2baa7221 */ /* 0x000fe20000010100 */
[----:B------:R-:W-:Y:S02]  /*6770*/  HADD2.F32 R123, -RZ, R96.H0_H0 ;  /* 0x20000060ff7b7230 */ /* 0x000fe40000004100 */
[C---:B------:R-:W-:Y:S01]  /*6780*/  FFMA.FTZ R5, R17.reuse, R204, R5 ;  /* 0x000000cc11057223 */ /* 0x040fe20000010005 */
[----:B------:R-:W-:Y:S02]  /*6790*/  HADD2.F32 R129, -RZ, R87.H1_H1 ;  /* 0x30000057ff817230 */ /* 0x000fe40000004100 */
[----:B------:R-:W-:Y:S01]  /*67a0*/  FFMA.FTZ R7, R17, R6, R7 ;  /* 0x0000000611077223 */ /* 0x000fe20000010007 */
[----:B------:R-:W-:-:S02]  /*67b0*/  HADD2.F32 R0, -RZ, R102.H1_H1 ;  /* 0x30000066ff007230 */ /* 0x000fc40000004100 */
[C---:B------:R-:W-:Y:S01]  /*67c0*/  FFMA.FTZ R9, R17.reuse, R206, R9 ;  /* 0x000000ce11097223 */ /* 0x040fe20000010009 */
[----:B------:R-:W-:Y:S02]  /*67d0*/  HADD2.F32 R165, -RZ, R101.H1_H1 ;  /* 0x30000065ffa57230 */ /* 0x000fe40000004100 */
        /* <DEDUP_REMOVED lines=85> */
.L_x_12486:
        /* <DEDUP_REMOVED lines=41> */
[----:B------:R-:W-:-:S02]  /*6fc0*/  HADD2.F32 R5, -RZ, R92.H1_H1 ;  /* 0x3000005cff057230 */ /* 0x000fc40000004100 */
[----:B------:R-:W-:Y:S01]  /*6fd0*/  FADD.FTZ R210, -R185, R210 ;  /* 0x000000d2b9d27221 */ /* 0x000fe20000010100 */
[----:B------:R-:W-:Y:S01]  /*6fe0*/  FADD.FTZ R158, -R3, R158 ;  /* 0x0000009e039e7221 */ /* 0x000fe20000010100 */
[----:B------:R-:W-:Y:S02]  /*6ff0*/  HADD2.F32 R3, -RZ, R93.H0_H0 ;  /* 0x2000005dff037230 */ /* 0x000fe40000004100 */
[----:B------:R-:W-:Y:S01]  /*7000*/  FADD.FTZ R4, -R4, R209 ;  /* 0x000000d104047221 */ /* 0x000fe20000010100 */
[C---:B------:R-:W-:Y:S01]  /*7010*/  FFMA.FTZ R210, R17.reuse, R210, R5 ;  /* 0x000000d211d27223 */ /* 0x040fe20000010005 */
[----:B------:R-:W-:Y:S02]  /*7020*/  HADD2.F32 R5, -RZ, R94.H0_H0 ;  /* 0x2000005eff057230 */ /* 0x000fe40000004100 */
[----:B------:R-:W-:Y:S01]  /*7030*/  FADD.FTZ R6, -R6, R207 ;  /* 0x000000cf06067221 */ /* 0x000fe20000010100 */
[----:B------:R-:W-:Y:S01]  /*7040*/  FFMA.FTZ R4, R17, R4, R3 ;  /* 0x0000000411047223 */ /* 0x000fe20000010003 */
[----:B------:R-:W-:-:S02]  /*7050*/  HADD2.F32 R3, -RZ, R95.H1_H1 ;  /* 0x3000005fff037230 */ /* 0x000fc40000004100 */
[----:B------:R-:W-:Y:S01]  /*7060*/  FADD.FTZ R204, -R173, R204 ;  /* 0x000000ccadcc7221 */ /* 0x000fe20000010100 */
[----:B------:R-:W-:Y:S01]  /*7070*/  FFMA.FTZ R6, R17, R6, R5 ;  /* 0x0000000611067223 */ /* 0x000fe20000010005 */
[----:B------:R-:W-:Y:S02]  /*7080*/  HADD2.F32 R5, -RZ, R96.H1_H1 ;  /* 0x30000060ff057230 */ /* 0x000fe40000004100 */
[----:B------:R-:W-:Y:S01]  /*7090*/  FADD.FTZ R202, -R169, R202 ;  /* 0x000000caa9ca7221 */ /* 0x000fe20000010100 */
[----:B------:R-:W-:Y:S01]  /*70a0*/  FFMA.FTZ R204, R17, R204, R3 ;  /* 0x000000cc11cc7223 */ /* 0x000fe20000010003 */
[----:B------:R-:W-:Y:S02]  /*70b0*/  HADD2.F32 R3, -RZ, R97.H1_H1 ;  /* 0x30000061ff037230 */ /* 0x000fe40000004100 */
[----:B------:R-:W-:Y:S01]  /*70c0*/  FADD.FTZ R200, -R165, R200 ;  /* 0x000000c8a5c87221 */ /* 0x000fe20000010100 */
[----:B------:R-:W-:Y:S01]  /*70d0*/  FFMA.FTZ R202, R17, R202, R5 ;  /* 0x000000ca11ca7223 */ /* 0x000fe20000010005 */
[----:B------:R-:W-:-:S02]  /*70e0*/  HADD2.F32 R5, -RZ, R98.H1_H1 ;  /* 0x30000062ff057230 */ /* 0x000fc40000004100 */
[----:B------:R-:W-:Y:S01]  /*70f0*/  FADD.FTZ R198, -R161, R198 ;  /* 0x000000c6a1c67221 */ /* 0x000fe20000010100 */
[----:B------:R-:W-:Y:S01]  /*7100*/  FFMA.FTZ R200, R17, R200, R3 ;  /* 0x000000c811c87223 */ /* 0x000fe20000010003 */
[----:B------:R-:W-:Y:S02]  /*7110*/  HADD2.F32 R3, -RZ, R99.H1_H1 ;  /* 0x30000063ff037230 */ /* 0x000fe40000004100 */
[----:B------:R-:W-:Y:S01]  /*7120*/  FADD.FTZ R196, -R157, R196 ;  /* 0x000000c49dc47221 */ /* 0x000fe20000010100 */
[----:B------:R-:W-:Y:S02]  /*7130*/  HADD2.F32 R2, -RZ, R92.H0_H0 ;  /* 0x2000005cff027230 */ /* 0x000fe40000004100 */
[----:B------:R-:W-:Y:S01]  /*7140*/  FFMA.FTZ R198, R17, R198, R5 ;  /* 0x000000c611c67223 */ /* 0x000fe20000010005 */
[----:B------:R-:W-:Y:S01]  /*7150*/  FADD.FTZ R0, -R0, R211 ;  /* 0x000000d300007221 */ /* 0x000fe20000010100 */
[----:B------:R-:W-:Y:S01]  /*7160*/  FADD.FTZ R162, -R111, R162 ;  /* 0x000000a26fa27221 */ /* 0x000fe20000010100 */
[----:B------:R-:W-:-:S02]  /*7170*/  HADD2.F32 R5, -RZ, R84.H1_H1 ;  /* 0x30000054ff057230 */ /* 0x000fc40000004100 */
[----:B------:R-:W-:Y:S01]  /*7180*/  FFMA.FTZ R196, R17, R196, R3 ;  /* 0x000000c411c47223 */ /* 0x000fe20000010003 */
[----:B------:R-:W-:Y:S01]  /*7190*/  FADD.FTZ R42, -R42, R201 ;  /* 0x000000c92a2a7221 */ /* 0x000fe20000010100 */
[----:B------:R-:W-:Y:S01]  /*71a0*/  FADD.FTZ R194, -R153, R194 ;  /* 0x000000c299c27221 */ /* 0x000fe20000010100 */
[----:B------:R-:W-:Y:S01]  /*71b0*/  FADD.FTZ R166, -R107, R166 ;  /* 0x000000a66ba67221 */ /* 0x000fe20000010100 */
[----:B------:R-:W-:Y:S02]  /*71c0*/  HADD2.F32 R111, -RZ, R97.H0_H0 ;  /* 0x20000061ff6f7230 */ /* 0x000fe40000004100 */
[----:B------:R-:W-:Y:S01]  /*71d0*/  FADD.FTZ R126, -R149, R192 ;  /* 0x000000c0957e7221 */ /* 0x000fe20000010100 */
[----:B------:R-:W-:Y:S02]  /*71e0*/  HADD2.F32 R3, -RZ, R85.H1_H1 ;  /* 0x30000055ff037230 */ /* 0x000fe40000004100 */
[----:B------:R-:W-:Y:S01]  /*71f0*/  FADD.FTZ R206, -R177, R206 ;  /* 0x000000ceb1ce7221 */ /* 0x000fe20000010100 */
[----:B------:R-:W-:-:S02]  /*7200*/  HADD2.F32 R107, -RZ, R94.H1_H1 ;  /* 0x3000005eff6b7230 */ /* 0x000fc40000004100 */
[----:B------:R-:W-:Y:S01]  /*7210*/  FADD.FTZ R176, -R9, R176 ;  /* 0x000000b009b07221 */ /* 0x000fe20000010100 */
[C---:B------:R-:W-:Y:S01]  /*7220*/  FFMA.FTZ R9, R17.reuse, R0, R2 ;  /* 0x0000000011097223 */ /* 0x040fe20000010002 */
[----:B------:R-:W-:Y:S02]  /*7230*/  HADD2.F32 R115, -RZ, R99.H0_H0 ;  /* 0x20000063ff737230 */ /* 0x000fe40000004100 */
[----:B------:R-:W-:Y:S01]  /*7240*/  FFMA.FTZ R0, R17, R194, R5 ;  /* 0x000000c211007223 */ /* 0x000fe20000010005 */
[----:B------:R-:W-:Y:S01]  /*7250*/  FADD.FTZ R106, -R106, R197 ;  /* 0x000000c56a6a7221 */ /* 0x000fe20000010100 */
[----:B------:R-:W-:Y:S01]  /*7260*/  FADD.FTZ R170, -R43, R170 ;  /* 0x000000aa2baa7221 */ /* 0x000fe20000010100 */
[C---:B------:R-:W-:Y:S01]  /*7270*/  FFMA.FTZ R111, R17.reuse, R42, R111 ;  /* 0x0000002a116f7223 */ /* 0x040fe2000001006f */
[----:B------:R-:W-:Y:S02]  /*7280*/  HADD2.F32 R5, -RZ, R86.H1_H1 ;  /* 0x30000056ff057230 */ /* 0x000fe40000004100 */
[----:B------:R-:W-:Y:S01]  /*7290*/  FFMA.FTZ R126, R17, R126, R3 ;  /* 0x0000007e117e7223 */ /* 0x000fe20000010003 */
[----:B------:R-:W-:Y:S01]  /*72a0*/  FADD.FTZ R128, -R145, R190 ;  /* 0x000000be91807221 */ /* 0x000fe20000010100 */
[----:B------:R-:W-:Y:S01]  /*72b0*/  FFMA.FTZ R107, R17, R206, R107 ;  /* 0x000000ce116b7223 */ /* 0x000fe2000001006b */
[----:B------:R-:W-:Y:S01]  /*72c0*/  HADD2.F32 R3, -RZ, R87.H1_H1 ;  /* 0x30000057ff037230 */ /* 0x000fe20000004100 */
[----:B------:R-:W0:Y:S01]  /*72d0*/  LDC.64 R42, c[0x0][0x478] ;  /* 0x00011e00ff2a7b82 */ /* 0x000e220000000a00 */
[----:B------:R-:W-:Y:S01]  /*72e0*/  FADD.FTZ R130, -R141, R188 ;  /* 0x000000bc8d827221 */ /* 0x000fe20000010100 */
[C---:B------:R-:W-:Y:S01]  /*72f0*/  FFMA.FTZ R115, R17.reuse, R106, R115 ;  /* 0x0000006a11737223 */ /* 0x040fe20000010073 */
[----:B------:R-:W-:Y:S01]  /*7300*/  FFMA.FTZ R128, R17, R128, R5 ;  /* 0x0000008011807223 */ /* 0x000fe20000010005 */
[-C--:B------:R-:W-:Y:S01]  /*7310*/  FMUL.FTZ R106, R6, R16.reuse ;  /* 0x00000010066a7220 */ /* 0x080fe20000410000 */
[----:B------:R-:W-:Y:S01]  /*7320*/  FMUL.FTZ R117, R107, R16 ;  /* 0x000000106b757220 */ /* 0x000fe20000410000 */
[----:B------:R-:W-:-:S02]  /*7330*/  HADD2.F32 R5, -RZ, R88.H0_H0 ;  /* 0x20000058ff057230 */ /* 0x000fc40000004100 */
[----:B------:R-:W-:Y:S01]  /*7340*/  FFMA.FTZ R130, R17, R130, R3 ;  /* 0x0000008211827223 */ /* 0x000fe20000010003 */
[----:B------:R-:W-:Y:S01]  /*7350*/  FADD.FTZ R132, -R140, R187 ;  /* 0x000000bb8c847221 */ /* 0x000fe20000010100 */
[----:B------:R-:W-:Y:S02]  /*7360*/  HADD2.F32 R3, -RZ, R89.H1_H1 ;  /* 0x30000059ff037230 */ /* 0x000fe40000004100 */
[----:B------:R-:W-:Y:S01]  /*7370*/  FADD.FTZ R134, -R137, R182 ;  /* 0x000000b689867221 */ /* 0x000fe20000010100 */
[----:B------:R-:W-:Y:S01]  /*7380*/  F2FP.F16.F32.PACK_AB R106, R117, R106 ;  /* 0x0000006a756a723e */ /* 0x000fe200000000ff */
[C---:B------:R-:W-:Y:S01]  /*7390*/  FFMA.FTZ R132, R17.reuse, R132, R5 ;  /* 0x0000008411847223 */ /* 0x040fe20000010005 */
[----:B------:R-:W1:Y:S01]  /*73a0*/  LDC.64 R116, c[0x0][0x468] ;  /* 0x00011a00ff747b82 */ /* 0x000e620000000a00 */
[----:B------:R-:W-:Y:S01]  /*73b0*/  FFMA.FTZ R134, R17, R134, R3 ;  /* 0x0000008611867223 */ /* 0x000fe20000010003 */
[----:B------:R-:W-:Y:S02]  /*73c0*/  HADD2.F32 R5, -RZ, R100.H0_H0 ;  /* 0x20000064ff057230 */ /* 0x000fe40000004100 */
[----:B------:R-:W-:Y:S01]  /*73d0*/  FADD.FTZ R140, -R41, R172 ;  /* 0x000000ac298c7221 */ /* 0x000fe20000010100 */
[----:B------:R-:W-:Y:S01]  /*73e0*/  FADD.FTZ R142, -R105, R168 ;  /* 0x000000a8698e7221 */ /* 0x000fe20000010100 */
[----:B------:R-:W-:-:S02]  /*73f0*/  HADD2.F32 R2, -RZ, R90.H1_H1 ;  /* 0x3000005aff027230 */ /* 0x000fc40000004100 */
[----:B------:R-:W-:Y:S01]  /*7400*/  FADD.FTZ R180, -R7, R180 ;  /* 0x000000b407b47221 */ /* 0x000fe20000010100 */
[----:B------:R-:W-:Y:S02]  /*7410*/  HADD2.F32 R3, -RZ, R91.H1_H1 ;  /* 0x3000005bff037230 */ /* 0x000fe40000004100 */
[----:B------:R-:W-:Y:S01]  /*7420*/  FADD.FTZ R136, -R135, R178 ;  /* 0x000000b287887221 */ /* 0x000fe20000010100 */
[----:B------:R-:W-:Y:S01]  /*7430*/  FADD.FTZ R138, -R133, R174 ;  /* 0x000000ae858a7221 */ /* 0x000fe20000010100 */
[----:B------:R-:W-:Y:S02]  /*7440*/  HADD2.F32 R105, -RZ, R93.H1_H1 ;  /* 0x3000005dff697230 */ /* 0x000fe40000004100 */
[----:B------:R-:W-:Y:S01]  /*7450*/  FADD.FTZ R208, -R181, R208 ;  /* 0x000000d0b5d07221 */ /* 0x000fe20000010100 */
[----:B------:R-:W-:Y:S02]  /*7460*/  HADD2.F32 R7, -RZ, R95.H0_H0 ;  /* 0x2000005fff077230 */ /* 0x000fe40000004100 */
[----:B------:R-:W-:Y:S01]  /*7470*/  FADD.FTZ R8, -R8, R205 ;  /* 0x000000cd08087221 */ /* 0x000fe20000010100 */
[----:B------:R-:W-:Y:S01]  /*7480*/  FADD.FTZ R160, -R113, R160 ;  /* 0x000000a071a07221 */ /* 0x000fe20000010100 */
[----:B------:R-:W-:Y:S01]  /*7490*/  FADD.FTZ R144, -R109, R164 ;  /* 0x000000a46d907221 */ /* 0x000fe20000010100 */
[----:B------:R-:W-:-:S02]  /*74a0*/  HADD2.F32 R113, -RZ, R98.H0_H0 ;  /* 0x20000062ff717230 */ /* 0x000fc40000004100 */
[C---:B------:R-:W-:Y:S01]  /*74b0*/  FFMA.FTZ R140, R17.reuse, R140, R5 ;  /* 0x0000008c118c7223 */ /* 0x040fe20000010005 */
[----:B------:R-:W-:Y:S01]  /*74c0*/  FADD.FTZ R104, -R104, R199 ;  /* 0x000000c768687221 */ /* 0x000fe20000010100 */
[----:B------:R-:W-:Y:S02]  /*74d0*/  HADD2.F32 R109, -RZ, R96.H0_H0 ;  /* 0x20000060ff6d7230 */ /* 0x000fe40000004100 */
[C---:B------:R-:W-:Y:S01]  /*74e0*/  FFMA.FTZ R136, R17.reuse, R136, R2 ;  /* 0x0000008811887223 */ /* 0x040fe20000010002 */
[C---:B------:R-:W-:Y:S01]  /*74f0*/  FFMA.FTZ R138, R17.reuse, R138, R3 ;  /* 0x0000008a118a7223 */ /* 0x040fe20000010003 */
[----:B------:R-:W-:Y:S02]  /*7500*/  HADD2.F32 R5, -RZ, R102.H0_H0 ;  /* 0x20000066ff057230 */ /* 0x000fe40000004100 */
[----:B------:R-:W-:Y:S01]  /*7510*/  FADD.FTZ R10, -R10, R203 ;  /* 0x000000cb0a0a7221 */ /* 0x000fe20000010100 */
[----:B------:R-:W-:Y:S01]  /*7520*/  FFMA.FTZ R105, R17, R208, R105 ;  /* 0x000000d011697223 */ /* 0x000fe20000010069 */
[----:B------:R-:W-:-:S02]  /*7530*/  HADD2.F32 R2, -RZ, R100.H1_H1 ;  /* 0x30000064ff027230 */ /* 0x000fc40000004100 */
[C---:B------:R-:W-:Y:S01]  /*7540*/  FFMA.FTZ R7, R17.reuse, R8, R7 ;  /* 0x0000000811077223 */ /* 0x040fe20000010007 */
[----:B------:R-:W-:Y:S02]  /*7550*/  HADD2.F32 R3, -RZ, R101.H0_H0 ;  /* 0x20000065ff037230 */ /* 0x000fe40000004100 */
[C---:B------:R-:W-:Y:S01]  /*7560*/  FFMA.FTZ R113, R17.reuse, R104, R113 ;  /* 0x0000006811717223 */ /* 0x040fe20000010071 */
[C---:B------:R-:W-:Y:S01]  /*7570*/  FFMA.FTZ R109, R17.reuse, R10, R109 ;  /* 0x0000000a116d7223 */ /* 0x040fe2000001006d */
[C---:B------:R-:W-:Y:S01]  /*7580*/  FFMA.FTZ R144, R17.reuse, R144, R5 ;  /* 0x0000009011907223 */ /* 0x040fe20000010005 */
[----:B------:R-:W-:Y:S02]  /*7590*/  HADD2.F32 R104, -RZ, R103.H0_H0 ;  /* 0x20000067ff687230 */ /* 0x000fe40000004100 */
[C---:B------:R-:W-:Y:S01]  /*75a0*/  FFMA.FTZ R143, R17.reuse, R170, R2 ;  /* 0x000000aa118f7223 */ /* 0x040fe20000010002 */
[----:B------:R-:W-:Y:S01]  /*75b0*/  FFMA.FTZ R142, R17, R142, R3 ;  /* 0x0000008e118e7223 */ /* 0x000fe20000010003 */
[-C--:B------:R-:W-:Y:S01]  /*75c0*/  FMUL.FTZ R8, R4, R16.reuse ;  /* 0x0000001004087220 */ /* 0x080fe20000410000 */
[----:B------:R-:W-:Y:S01]  /*75d0*/  FMUL.FTZ R10, R7, R16 ;  /* 0x00000010070a7220 */ /* 0x000fe20000410000 */
[----:B------:R-:W-:Y:S01]  /*75e0*/  F2FP.F16.F32.PACK_AB R5, R105, R4 ;  /* 0x000000046905723e */ /* 0x000fe200000000ff */
[----:B------:R-:W-:Y:S01]  /*75f0*/  FADD.FTZ R186, -R139, R186 ;  /* 0x000000ba8bba7221 */ /* 0x000fe20000010100 */
[----:B------:R-:W-:Y:S01]  /*7600*/  HADD2.F32 R41, -RZ, R84.H0_H0 ;  /* 0x20000054ff297230 */ /* 0x000fe20000004100 */
[----:B------:R-:W-:Y:S01]  /*7610*/  F2FP.F16.F32.PACK_AB R6, R107, R6 ;  /* 0x000000066b06723e */ /* 0x000fe200000000ff */
[----:B------:R-:W-:Y:S01]  /*7620*/  HADD2.F32 R127, -RZ, R85.H0_H0 ;  /* 0x20000055ff7f7230 */ /* 0x000fe20000004100 */
[----:B------:R-:W-:Y:S01]  /*7630*/  F2FP.F16.F32.PACK_AB R7, R204, R7 ;  /* 0x00000007cc07723e */ /* 0x000fe200000000ff */
[----:B0-----:R-:W-:Y:S01]  /*7640*/  IMAD.WIDE.U32 R2, R15, 0x10, R42 ;  /* 0x000000100f027825 */ /* 0x001fe200078e002a */
[----:B------:R-:W-:-:S03]  /*7650*/  F2FP.F16.F32.PACK_AB R4, R210, R9 ;  /* 0x00000009d204723e */ /* 0x000fc600000000ff */
[----:B------:R-:W-:Y:S01]  /*7660*/  FMUL.FTZ R105, R105, R16 ;  /* 0x0000001069697220 */ /* 0x000fe20000410000 */
[----:B------:R-:W-:Y:S01]  /*7670*/  FADD.FTZ R108, -R108, R195 ;  /* 0x000000c36c6c7221 */ /* 0x000fe20000010100 */
[----:B------:R-:W-:Y:S01]  /*7680*/  FADD.FTZ R110, -R110, R193 ;  /* 0x000000c16e6e7221 */ /* 0x000fe20000010100 */
[----:B------:R-:W-:Y:S02]  /*7690*/  HADD2.F32 R129, -RZ, R86.H0_H0 ;  /* 0x20000056ff817230 */ /* 0x000fe40000004100 */
[----:B------:R-:W-:Y:S01]  /*76a0*/  FADD.FTZ R112, -R112, R191 ;  /* 0x000000bf70707221 */ /* 0x000fe20000010100 */
[----:B------:R-:W-:Y:S02]  /*76b0*/  HADD2.F32 R131, -RZ, R87.H0_H0 ;  /* 0x20000057ff837230 */ /* 0x000fe40000004100 */
[----:B------:R-:W-:Y:S01]  /*76c0*/  FADD.FTZ R114, -R114, R189 ;  /* 0x000000bd72727221 */ /* 0x000fe20000010100 */
[----:B------:R-:W-:Y:S02]  /*76d0*/  HADD2.F32 R133, -RZ, R88.H1_H1 ;  /* 0x30000058ff857230 */ /* 0x000fe40000004100 */
[----:B------:R-:W-:Y:S01]  /*76e0*/  FFMA.FTZ R160, R17, R160, R104 ;  /* 0x000000a011a07223 */ /* 0x000fe20000010068 */
[----:B------:R-:W-:-:S02]  /*76f0*/  HADD2.F32 R135, -RZ, R89.H0_H0 ;  /* 0x20000059ff877230 */ /* 0x000fc40000004100 */
[----:B------:R-:W-:Y:S01]  /*7700*/  FMUL.FTZ R104, R9, R16 ;  /* 0x0000001009687220 */ /* 0x000fe20000410000 */
[----:B------:R-:W-:Y:S02]  /*7710*/  HADD2.F32 R139, -RZ, R90.H0_H0 ;  /* 0x2000005aff8b7230 */ /* 0x000fe40000004100 */
[C---:B------:R-:W-:Y:S01]  /*7720*/  FFMA.FTZ R41, R17.reuse, R108, R41 ;  /* 0x0000006c11297223 */ /* 0x040fe20000010029 */
[----:B------:R-:W-:Y:S02]  /*7730*/  HADD2.F32 R141, -RZ, R91.H0_H0 ;  /* 0x2000005bff8d7230 */ /* 0x000fe40000004100 */
[----:B------:R-:W-:Y:S01]  /*7740*/  FFMA.FTZ R127, R17, R110, R127 ;  /* 0x0000006e117f7223 */ /* 0x000fe2000001007f */
[----:B------:R-:W-:Y:S02]  /*7750*/  HADD2.F32 R137, -RZ, R103.H1_H1 ;  /* 0x30000067ff897230 */ /* 0x000fe40000004100 */
[----:B------:R-:W-:Y:S01]  /*7760*/  FMUL.FTZ R119, R204, R16 ;  /* 0x00000010cc777220 */ /* 0x000fe20000410000 */
[----:B------:R-:W-:Y:S01]  /*7770*/  HADD2.F32 R145, -RZ, R101.H1_H1 ;  /* 0x30000065ff917230 */ /* 0x000fe20000004100 */
[----:B------:R0:W-:Y:S01]  /*7780*/  STG.E.128 desc[UR6][R2.64], R4 ;  /* 0x0000000402007986 */ /* 0x0001e2000c101d06 */
[----:B------:R-:W-:Y:S01]  /*7790*/  HADD2.F32 R147, -RZ, R102.H1_H1 ;  /* 0x30000066ff937230 */ /* 0x000fe20000004100 */
[----:B------:R-:W-:Y:S01]  /*77a0*/  F2FP.F16.F32.PACK_AB R105, R105, R8 ;  /* 0x000000086969723e */ /* 0x000fe200000000ff */
[----:B------:R-:W-:Y:S01]  /*77b0*/  FMUL.FTZ R9, R210, R16 ;  /* 0x00000010d2097220 */ /* 0x000fe20000410000 */
        /* <DEDUP_REMOVED lines=12> */
[----:B------:R-:W-:Y:S01]  /*7880*/  FMUL.FTZ R17, R200, R16 ;  /* 0x00000010c8117220 */ /* 0x000fe20000410000 */
[----:B------:R-:W-:Y:S01]  /*7890*/  F2FP.F16.F32.PACK_AB R107, R119, R10 ;  /* 0x0000000a776b723e */ /* 0x000fe200000000ff */
[-C--:B0-----:R-:W-:Y:S01]  /*78a0*/  FMUL.FTZ R3, R202, R16.reuse ;  /* 0x00000010ca037220 */ /* 0x081fe20000410000 */
[----:B------:R-:W-:Y:S01]  /*78b0*/  F2FP.F16.F32.PACK_AB R5, R200, R111 ;  /* 0x0000006fc805723e */ /* 0x000fe200000000ff */
[-C--:B------:R-:W-:Y:S01]  /*78c0*/  FMUL.FTZ R111, R115, R16.reuse ;  /* 0x00000010736f7220 */ /* 0x080fe20000410000 */
[C---:B------:R-:W-:Y:S01]  /*78d0*/  F2FP.F16.F32.PACK_AB R6, R198.reuse, R113 ;  /* 0x00000071c606723e */ /* 0x040fe200000000ff */
[-C--:B------:R-:W-:Y:S01]  /*78e0*/  FMUL.FTZ R113, R198, R16.reuse ;  /* 0x00000010c6717220 */ /* 0x080fe20000410000 */
[C---:B------:R-:W-:Y:S01]  /*78f0*/  F2FP.F16.F32.PACK_AB R7, R196.reuse, R115 ;  /* 0x00000073c407723e */ /* 0x040fe200000000ff */
[----:B------:R-:W-:Y:S01]  /*7900*/  FMUL.FTZ R196, R196, R16 ;  /* 0x00000010c4c47220 */ /* 0x000fe20000410000 */
[----:B------:R-:W-:Y:S01]  /*7910*/  F2FP.F16.F32.PACK_AB R104, R9, R104 ;  /* 0x000000680968723e */ /* 0x000fe200000000ff */
[----:B-1----:R-:W-:Y:S01]  /*7920*/  IMAD.WIDE.U32 R122, R15, 0x10, R116 ;  /* 0x000000100f7a7825 */ /* 0x002fe200078e0074 */
[----:B------:R-:W-:-:S03]  /*7930*/  F2FP.F16.F32.PACK_AB R4, R202, R109 ;  /* 0x0000006dca04723e */ /* 0x000fc600000000ff */
[----:B------:R-:W-:Y:S01]  /*7940*/  FMUL.FTZ R15, R131, R16 ;  /* 0x00000010830f7220 */ /* 0x000fe20000410000 */
[----:B------:R-:W-:Y:S01]  /*7950*/  F2FP.F16.F32.PACK_AB R108, R3, R108 ;  /* 0x0000006c036c723e */ /* 0x000fe200000000ff */
[--C-:B------:R-:W-:Y:S01]  /*7960*/  IMAD.WIDE.U32 R120, R13, 0x10, R42.reuse ;  /* 0x000000100d787825 */ /* 0x100fe200078e002a */
[----:B------:R-:W-:Y:S01]  /*7970*/  F2FP.F16.F32.PACK_AB R111, R196, R111 ;  /* 0x0000006fc46f723e */ /* 0x000fe200000000ff */
[----:B------:R0:W-:Y:S01]  /*7980*/  STG.E.128 desc[UR6][R122.64], R104 ;  /* 0x000000687a007986 */ /* 0x0001e2000c101d06 */
        /* <DEDUP_REMOVED lines=9> */
[----:B------:R-:W-:Y:S01]  /*7a20*/  IMAD.WIDE.U32 R114, R11, 0x10, R116 ;  /* 0x000000100b727825 */ /* 0x000fe200078e0074 */
[----:B------:R-:W-:Y:S01]  /*7a30*/  F2FP.F16.F32.PACK_AB R11, R130, R131 ;  /* 0x00000083820b723e */ /* 0x000fe200000000ff */
[----:B------:R2:W-:Y:S02]  /*7a40*/  STG.E.128 desc[UR6][R124.64], R108 ;  /* 0x0000006c7c007986 */ /* 0x0005e4000c101d06 */
[----:B------:R-:W-:Y:S01]  /*7a50*/  FMUL.FTZ R13, R127, R16 ;  /* 0x000000107f0d7220 */ /* 0x000fe20000410000 */
[----:B------:R-:W-:-:S04]  /*7a60*/  IMAD.WIDE.U32 R118, R12, 0x10, R42 ;  /* 0x000000100c767825 */ /* 0x000fc800078e002a */
[-C--:B------:R-:W-:Y:S01]  /*7a70*/  FMUL.FTZ R126, R126, R16.reuse ;  /* 0x000000107e7e7220 */ /* 0x080fe20000410000 */
[-C--:B------:R-:W-:Y:S01]  /*7a80*/  FMUL.FTZ R130, R130, R16.reuse ;  /* 0x0000001082827220 */ /* 0x080fe20000410000 */
[----:B------:R-:W-:Y:S01]  /*7a90*/  FMUL.FTZ R0, R142, R16 ;  /* 0x000000108e007220 */ /* 0x000fe20000410000 */
[----:B------:R-:W-:-:S04]  /*7aa0*/  IMAD.WIDE.U32 R112, R12, 0x10, R116 ;  /* 0x000000100c707825 */ /* 0x000fc800078e0074 */
[-C--:B------:R-:W-:Y:S01]  /*7ab0*/  FMUL.FTZ R12, R41, R16.reuse ;  /* 0x00000010290c7220 */ /* 0x080fe20000410000 */
[----:B------:R3:W-:Y:S01]  /*7ac0*/  STG.E.128 desc[UR6][R118.64], R8 ;  /* 0x0000000876007986 */ /* 0x0007e2000c101d06 */
[----:B------:R-:W-:Y:S01]  /*7ad0*/  FMUL.FTZ R41, R128, R16 ;  /* 0x0000001080297220 */ /* 0x000fe20000410000 */
[----:B------:R-:W-:-:S04]  /*7ae0*/  IMAD.WIDE.U32 R42, R14, 0x10, R42 ;  /* 0x000000100e2a7825 */ /* 0x000fc800078e002a */
[-C--:B0-----:R-:W-:Y:S01]  /*7af0*/  FMUL.FTZ R104, R132, R16.reuse ;  /* 0x0000001084687220 */ /* 0x081fe20000410000 */
[-C--:B------:R-:W-:Y:S01]  /*7b00*/  FMUL.FTZ R105, R135, R16.reuse ;  /* 0x0000001087697220 */ /* 0x080fe20000410000 */
[----:B------:R-:W-:Y:S01]  /*7b10*/  FMUL.FTZ R106, R139, R16 ;  /* 0x000000108b6a7220 */ /* 0x000fe20000410000 */
[----:B------:R-:W-:-:S04]  /*7b20*/  IMAD.WIDE.U32 R116, R14, 0x10, R116 ;  /* 0x000000100e747825 */ /* 0x000fc800078e0074 */
[-C--:B------:R-:W-:Y:S01]  /*7b30*/  FMUL.FTZ R14, R129, R16.reuse ;  /* 0x00000010810e7220 */ /* 0x080fe20000410000 */
[----:B------:R-:W-:Y:S01]  /*7b40*/  FMUL.FTZ R107, R141, R16 ;  /* 0x000000108d6b7220 */ /* 0x000fe20000410000 */
[----:B-1----:R-:W-:Y:S01]  /*7b50*/  F2FP.F16.F32.PACK_AB R4, R143, R140 ;  /* 0x0000008c8f04723e */ /* 0x002fe200000000ff */
[----:B--2---:R-:W-:Y:S01]  /*7b60*/  FMUL.FTZ R109, R136, R16 ;  /* 0x00000010886d7220 */ /* 0x004fe20000410000 */
[----:B------:R-:W-:Y:S01]  /*7b70*/  F2FP.F16.F32.PACK_AB R5, R145, R142 ;  /* 0x0000008e9105723e */ /* 0x000fe200000000ff */
[----:B------:R-:W-:Y:S01]  /*7b80*/  FMUL.FTZ R108, R140, R16 ;  /* 0x000000108c6c7220 */ /* 0x000fe20000410000 */
[----:B------:R-:W-:Y:S01]  /*7b90*/  F2FP.F16.F32.PACK_AB R6, R147, R144 ;  /* 0x000000909306723e */ /* 0x000fe200000000ff */
[-C--:B------:R-:W-:Y:S01]  /*7ba0*/  FMUL.FTZ R143, R143, R16.reuse ;  /* 0x000000108f8f7220 */ /* 0x080fe20000410000 */
[-C--:B------:R-:W-:Y:S01]  /*7bb0*/  FMUL.FTZ R145, R145, R16.reuse ;  /* 0x0000001091917220 */ /* 0x080fe20000410000 */
[-C--:B------:R-:W-:Y:S01]  /*7bc0*/  FMUL.FTZ R110, R144, R16.reuse ;  /* 0x00000010906e7220 */ /* 0x080fe20000410000 */
[----:B------:R-:W-:Y:S01]  /*7bd0*/  FMUL.FTZ R147, R147, R16 ;  /* 0x0000001093937220 */ /* 0x000fe20000410000 */
[C---:B---3--:R-:W-:Y:S01]  /*7be0*/  F2FP.F16.F32.PACK_AB R8, R133.reuse, R132 ;  /* 0x000000848508723e */ /* 0x048fe200000000ff */
[-C--:B------:R-:W-:Y:S01]  /*7bf0*/  FMUL.FTZ R133, R133, R16.reuse ;  /* 0x0000001085857220 */ /* 0x080fe20000410000 */
[C---:B------:R-:W-:Y:S01]  /*7c00*/  F2FP.F16.F32.PACK_AB R9, R134.reuse, R135 ;  /* 0x000000878609723e */ /* 0x040fe200000000ff */
[-C--:B------:R-:W-:Y:S01]  /*7c10*/  FMUL.FTZ R134, R134, R16.reuse ;  /* 0x0000001086867220 */ /* 0x080fe20000410000 */
[C---:B------:R-:W-:Y:S01]  /*7c20*/  F2FP.F16.F32.PACK_AB R11, R138.reuse, R141 ;  /* 0x0000008d8a0b723e */ /* 0x040fe200000000ff */
        /* <DEDUP_REMOVED lines=15> */
[----:B------:R-:W-:Y:S01]  /*7d20*/  F2FP.F16.F32.PACK_AB R111, R118, R111 ;  /* 0x0000006f766f723e */ /* 0x000fe200000000ff */
[----:B------:R1:W-:Y:S01]  /*7d30*/  STG.E.128 desc[UR6][R114.64], R104 ;  /* 0x0000006872007986 */ /* 0x0003e2000c101d06 */
[----:B------:R-:W-:Y:S02]  /*7d40*/  F2FP.F16.F32.PACK_AB R110, R147, R110 ;  /* 0x0000006e936e723e */ /* 0x000fe400000000ff */
[----:B------:R-:W-:Y:S01]  /*7d50*/  F2FP.F16.F32.PACK_AB R109, R145, R0 ;  /* 0x00000000916d723e */ /* 0x000fe200000000ff */
[----:B------:R1:W-:Y:S01]  /*7d60*/  STG.E.128 desc[UR6][R42.64], R4 ;  /* 0x000000042a007986 */ /* 0x0003e2000c101d06 */
[----:B------:R-:W-:-:S05]  /*7d70*/  F2FP.F16.F32.PACK_AB R108, R143, R108 ;  /* 0x0000006c8f6c723e */ /* 0x000fca00000000ff */
[----:B------:R1:W-:Y:S02]  /*7d80*/  STG.E.128 desc[UR6][R116.64], R108 ;  /* 0x0000006c74007986 */ /* 0x0003e4000c101d06 */
.L_x_12485:
[----:B0123--:R-:W0:Y:S02]  /*7d90*/  LDC.64 R2, c[0x0][0x380] ;  /* 0x0000e000ff027b82 */ /* 0x00fe240000000a00 */
[----:B0-----:R-:W-:-:S04]  /*7da0*/  LEA R40, R2, R40, 0x2 ;  /* 0x0000002802287211 */ /* 0x001fc800078e10ff */
[----:B------:R-:W-:-:S13]  /*7db0*/  ISETP.GE.AND P1, PT, R40, R3, PT ;  /* 0x000000032800720c */ /* 0x000fda0003f26270 */
[----:B------:R-:W-:Y:S05]  /*7dc0*/  @!P1 BRA `(.L_x_12487) ;  /* 0xffffff8800d09947 */ /* 0x000fea000383ffff */
[----:B------:R-:W-:Y:S05]  /*7dd0*/  BSYNC B1 ;  /* 0x0000000000017941 */ /* 0x000fea0003800000 */
.L_x_12479:
        /* <DEDUP_REMOVED lines=12> */
[----:B------:R0:W5:Y:S01]  /*7ea0*/  LDL.LU R13, [R1+0x4] ;  /* 0x00000400010d7983 */ /* 0x0001620000300800 */
[----:B------:R-:W-:-:S03]  /*7eb0*/  MOV R15, R39 ;  /* 0x00000027000f7202 */ /* 0x000fc60000000f00 */
[----:B------:R0:W5:Y:S01]  /*7ec0*/  LDL.LU R14, [R1] ;  /* 0x00000000010e7983 */ /* 0x0001620000300800 */
        /* <DEDUP_REMOVED lines=65> */
.L_x_12478:
[----:B------:R-:W-:Y:S05]  /*82e0*/  BSYNC B0 ;  /* 0x0000000000007941 */ /* 0x000fea0003800000 */
.L_x_12477:
        /* <DEDUP_REMOVED lines=117> */
[----:B------:R-:W2:Y:S04]  /*8a40*/  LDS R12, [R16+0x1600] ;  /* 0x00160000100c7984 */ /* 0x000ea80000000800 */
[----:B------:R-:W3:Y:S04]  /*8a50*/  LDS R20, [R16] ;  /* 0x0000000010147984 */ /* 0x000ee80000000800 */
        /* <DEDUP_REMOVED lines=15> */
[----:B------:R-:W0:Y:S04]  /*8b50*/  LDS R19, [R16+0x1800] ;  /* 0x0018000010137984 */ /* 0x000e280000000800 */
[----:B------:R-:W0:Y:S01]  /*8b60*/  LDS R33, [R16+0x2c00] ;  /* 0x002c000010217984 */ /* 0x000e220000000800 */
[----:B-1----:R-:W-:-:S03]  /*8b70*/  FADD.FTZ R21, RZ, R21 ;  /* 0x00000015ff157221 */ /* 0x002fc60000010000 */
[----:B------:R-:W1:Y:S01]  /*8b80*/  LDS R6, [R16+0x600] ;  /* 0x0006000010067984 */ /* 0x000e620000000800 */
[----:B--2---:R-:W-:Y:S01]  /*8b90*/  FADD.FTZ R12, R21, R12 ;  /* 0x0000000c150c7221 */ /* 0x004fe20000010000 */
[----:B---3--:R-:W-:Y:S02]  /*8ba0*/  FADD.FTZ R20, RZ, R20 ;  /* 0x00000014ff147221 */ /* 0x008fe40000010000 */
[----:B------:R-:W2:Y:S01]  /*8bb0*/  LDS R8, [R16+0x800] ;  /* 0x0008000010087984 */ /* 0x000ea20000000800 */
[----:B----4-:R-:W-:-:S03]  /*8bc0*/  FADD.FTZ R12, R12, R27 ;  /* 0x0000001b0c0c7221 */ /* 0x010fc60000010000 */
[----:B------:R-:W3:Y:S01]  /*8bd0*/  LDS R21, [R16+0x1a00] ;  /* 0x001a000010157984 */ /* 0x000ee20000000800 */
[----:B0-----:R-:W-:-:S03]  /*8be0*/  FADD.FTZ R20, R20, R23 ;  /* 0x0000001714147221 */ /* 0x001fc60000010000 */
[----:B------:R-:W0:Y:S01]  /*8bf0*/  LDS R10, [R16+0xa00] ;  /* 0x000a0000100a7984 */ /* 0x000e220000000800 */
        /* <DEDUP_REMOVED lines=12> */
[----:B-1----:R-:W-:-:S03]  /*8cc0*/  FADD.FTZ R6, RZ, R6 ;  /* 0x00000006ff067221 */ /* 0x002fc60000010000 */
[----:B------:R-:W1:Y:S04]  /*8cd0*/  LDS R37, [R16+0x3000] ;  /* 0x0030000010257984 */ /* 0x000e680000000800 */
        /* <DEDUP_REMOVED lines=67> */
.L_x_12482:
[----:B------:R-:W-:Y:S01]  /*9110*/  HFMA2 R105, -RZ, RZ, 0, 5.9604644775390625e-08 ;  /* 0x00000001ff697431 */ /* 0x000fe200000001ff */
[----:B------:R-:W-:Y:S01]  /*9120*/  BSSY B2, `(.L_x_12488) ;  /* 0x0000006000027945 */ /* 0x000fe20003800000 */
[----:B------:R-:W-:Y:S02]  /*9130*/  MOV R106, 0x1f ;  /* 0x0000001f006a7802 */ /* 0x000fe40000000f00 */
[----:B------:R-:W-:-:S07]  /*9140*/  MOV R107, 0xffffffff ;  /* 0xffffffff006b7802 */ /* 0x000fce0000000f00 */
[----:B------:R-:W-:Y:S05]  /*9150*/  WARPSYNC.COLLECTIVE R107, `(.L_x_12489) ;  /* 0x000000006b087348 */ /* 0x000fea0003c00000 */
[----:B------:R0:W1:Y:S02]  /*9160*/  SHFL.BFLY P3, R105, R132, R105, R106 ;  /* 0x0c00006984697389 */ /* 0x000064000006006a */
[----:B01----:R-:W-:Y:S05]  /*9170*/  ENDCOLLECTIVE ;  /* 0x000000000000791b */ /* 0x003fea0003800000 */
.L_x_12489:
[----:B------:R-:W-:Y:S05]  /*9180*/  BSYNC B2 ;  /* 0x0000000000027941 */ /* 0x000fea0003800000 */
.L_x_12488:
        /* <DEDUP_REMOVED lines=10> */
.L_x_12490:
        /* <DEDUP_REMOVED lines=15> */
.L_x_12491:
        /* <DEDUP_REMOVED lines=15> */
.L_x_12492:
        /* <DEDUP_REMOVED lines=15> */
.L_x_12493:
        /* <DEDUP_REMOVED lines=15> */
.L_x_12494:
        /* <DEDUP_REMOVED lines=15> */
.L_x_12495:
        /* <DEDUP_REMOVED lines=15> */
.L_x_12496:
        /* <DEDUP_REMOVED lines=15> */
.L_x_12497:
[----:B------:R-:W-:Y:S02]  /*98c0*/  MOV R132, R104 ;  /* 0x0000006800847202 */ /* 0x000fe40000000f00 */
[----:B------:R-:W-:Y:S01]  /*98d0*/  MOV R109, R105 ;  /* 0x00000069006d7202 */ /* 0x000fe20000000f00 */
[----:B------:R-:W-:-:S07]  /*98e0*/  HFMA2 R105, -RZ, RZ, 0, 9.5367431640625e-07 ;  /* 0x00000010ff697431 */ /* 0x000fce00000001ff */
[----:B------:R-:W-:Y:S05]  /*98f0*/  WARPSYNC.COLLECTIVE R107, `(.L_x_12498) ;  /* 0x000000006b087348 */ /* 0x000fea0003c00000 */
[----:B------:R0:W1:Y:S02]  /*9900*/  SHFL.BFLY P3, R105, R132, R105, R106 ;  /* 0x0c00006984697389 */ /* 0x000064000006006a */
[----:B01----:R-:W-:Y:S05]  /*9910*/  ENDCOLLECTIVE ;  /* 0x000000000000791b */ /* 0x003fea0003800000 */
.L_x_12498:
[----:B------:R-:W-:Y:S01]  /*9920*/  MOV R111, R105 ;  /* 0x00000069006f7202 */ /* 0x000fe20000000f00 */
[----:B------:R-:W-:Y:S06]  /*9930*/  BRA `(.L_x_12499) ;  /* 0xffffffa800b07947 */ /* 0x000fec000383ffff */
.L_x_12500:
        /* <DEDUP_REMOVED lines=12> */
.L_x_25453:


//--------------------- .text._ZN10layer_norm13ln_bwd_kernelINS_13Kernel_traitsIf6__halfS2_S2_fjLj1280ELj1ELj4ELj1ELj16ENS_18Kernel_traits_baseILj1280EfS2_S2_S2_fjLj128EEEEELb0ELb0ELb1ELb0EEEvNS_9BwdParamsE --------------------------
	.section	.text._ZN10layer_norm13ln_bwd_kernelINS_13Kernel_traitsIf6__halfS2_S2_fjLj1280ELj1ELj4ELj1ELj16ENS_18Kernel_traits_baseILj1280EfS2_S2_S2_fjLj128EEEEELb0ELb0ELb1ELb0EEEvNS_9BwdParamsE,"ax",@progbits
	.align	128
        .global         _ZN10layer_norm13ln_bwd_kernelINS_13Kernel_traitsIf6__halfS2_S2_fjLj1280ELj1ELj4ELj1ELj16ENS_18Kernel_traits_baseILj1280EfS2_S2_S2_fjLj128EEEEELb0ELb0ELb1ELb0EEEvNS_9BwdParamsE
        .type           _ZN10layer_norm13ln_bwd_kernelINS_13Kernel_traitsIf6__halfS2_S2_fjLj1280ELj1ELj4ELj1ELj16ENS_18Kernel_traits_baseILj1280EfS2_S2_S2_fjLj128EEEEELb0ELb0ELb1ELb0EEEvNS_9BwdParamsE,@function
        .size           _ZN10layer_norm13ln_bwd_kernelINS_13Kernel_traitsIf6__halfS2_S2_fjLj1280ELj1ELj4ELj1ELj16ENS_18Kernel_traits_baseILj1280EfS2_S2_S2_fjLj128EEEEELb0ELb0ELb1ELb0EEEvNS_9BwdParamsE,(.L_x_25454 - _ZN10layer_norm13ln_bwd_kernelINS_13Kernel_traitsIf6__halfS2_S2_fjLj1280ELj1ELj4ELj1ELj16ENS_18Kernel_traits_baseILj1280EfS2_S2_S2_fjLj128EEEEELb0ELb0ELb1ELb0EEEvNS_9BwdParamsE)
        .other          _ZN10layer_norm13ln_bwd_kernelINS_13Kernel_traitsIf6__halfS2_S2_fjLj1280ELj1ELj4ELj1ELj16ENS_18Kernel_traits_baseILj1280EfS2_S2_S2_fjLj128EEEEELb0ELb0ELb1ELb0EEEvNS_9BwdParamsE,@"STO_CUDA_ENTRY STV_DEFAULT"
_ZN10layer_norm13ln_bwd_kernelINS_13Kernel_traitsIf6__halfS2_S2_fjLj1280ELj1ELj4ELj1ELj16ENS_18Kernel_traits_baseILj1280EfS2_S2_S2_fjLj128EEEEELb0ELb0ELb1ELb0EEEvNS_9BwdParamsE:
.text._ZN10layer_norm13ln_bwd_kernelINS_13Kernel_traitsIf6__halfS2_S2_fjLj1280ELj1ELj4ELj1ELj16ENS_18Kernel_traits_baseILj1280EfS2_S2_S2_fjLj128EEEEELb0ELb0ELb1ELb0EEEvNS_9BwdParamsE:
        /* <DEDUP_REMOVED lines=134> */
.L_x_12620:
        /* <DEDUP_REMOVED lines=53> */
[----:B------:R-:W-:Y:S01]  /*0bb0*/  IADD3 R6, PT, PT, R6, 0x20, RZ ;  /* 0x0000002006067810 */ /* 0x000fe20007ffe0ff */
[----:B--2---:R-:W-:Y:S02]  /*0bc0*/  HADD2.F32 R233, -RZ, R172.H0_H0 ;  /* 0x200000acffe97230 */ /* 0x004fe40000004100 */
[----:B------:R-:W-:Y:S02]  /*0bd0*/  HADD2.F32 R249, -RZ, R174.H1_H1 ;  /* 0x300000aefff97230 */ /* 0x000fe40000004100 */
[----:B------:R-:W-:Y:S02]  /*0be0*/  HADD2.F32 R241, -RZ, R173.H0_H0 ;  /* 0x200000adfff17230 */ /* 0x000fe40000004100 */
[----:B------:R-:W-:Y:S01]  /*0bf0*/  FADD.FTZ R233, -R8, R233 ;  /* 0x000000e908e97221 */ /* 0x000fe20000010100 */
[----:B------:R-:W-:-:S02]  /*0c00*/  HADD2.F32 R237, -RZ, R172.H1_H1 ;  /* 0x300000acffed7230 */ /* 0x000fc40000004100 */
[----:B------:R-:W-:Y:S01]  /*0c10*/  FADD.FTZ R251, -R8, R249 ;  /* 0x000000f908fb7221 */ /* 0x000fe20000010100 */
[----:B------:R-:W-:Y:S02]  /*0c20*/  HADD2.F32 R173, -RZ, R173.H1_H1 ;  /* 0x300000adffad7230 */ /* 0x000fe40000004100 */
[----:B-----5:R-:W-:Y:S01]  /*0c30*/  FMUL.FTZ R249, R10, R233 ;  /* 0x000000e90af97220 */ /* 0x020fe20000410000 */
[----:B---3--:R-:W-:Y:S02]  /*0c40*/  HADD2.F32 R247, -RZ, R176.H0_H0 ;  /* 0x200000b0fff77230 */ /* 0x008fe40000004100 */
[----:B------:R-:W-:Y:S01]  /*0c50*/  FADD.FTZ R241, -R8, R241 ;  /* 0x000000f108f17221 */ /* 0x000fe20000010100 */
[----:B------:R-:W-:Y:S02]  /*0c60*/  HADD2.F32 R245, -RZ, R174.H0_H0 ;  /* 0x200000aefff57230 */ /* 0x000fe40000004100 */
[----:B------:R-:W-:Y:S01]  /*0c70*/  FMUL.FTZ R238, R10, R251 ;  /* 0x000000fb0aee7220 */ /* 0x000fe20000410000 */
[----:B------:R-:W-:-:S02]  /*0c80*/  HADD2.F32 R174, -RZ, R175.H0_H0 ;  /* 0x200000afffae7230 */ /* 0x000fc40000004100 */
[----:B------:R-:W-:Y:S01]  /*0c90*/  FADD.FTZ R104, R104, R247 ;  /* 0x000000f768687221 */ /* 0x000fe20000010000 */
[----:B------:R-:W-:Y:S02]  /*0ca0*/  HADD2.F32 R236, -RZ, R175.H1_H1 ;  /* 0x300000afffec7230 */ /* 0x000fe40000004100 */
[C---:B------:R-:W-:Y:S01]  /*0cb0*/  FADD.FTZ R175, -R8.reuse, R237 ;  /* 0x000000ed08af7221 */ /* 0x040fe20000010100 */
[--C-:B------:R-:W-:Y:S02]  /*0cc0*/  HADD2.F32 R243, -RZ, R177.reuse.H0_H0 ;  /* 0x200000b1fff37230 */ /* 0x100fe40000004100 */
[----:B------:R-:W-:Y:S01]  /*0cd0*/  FFMA.FTZ R68, R249, R247, R68 ;  /* 0x000000f7f9447223 */ /* 0x000fe20000010044 */
[----:B------:R-:W-:Y:S02]  /*0ce0*/  HADD2.F32 R240, -RZ, R177.H1_H1 ;  /* 0x300000b1fff07230 */ /* 0x000fe40000004100 */
[----:B------:R-:W-:Y:S01]  /*0cf0*/  FADD.FTZ R177, -R8, R173 ;  /* 0x000000ad08b17221 */ /* 0x000fe20000010100 */
[----:B------:R-:W-:-:S02]  /*0d00*/  HADD2.F32 R176, -RZ, R176.H1_H1 ;  /* 0x300000b0ffb07230 */ /* 0x000fc40000004100 */
[----:B------:R-:W-:Y:S01]  /*0d10*/  FMUL.FTZ R247, R28, R247 ;  /* 0x000000f71cf77220 */ /* 0x000fe20000410000 */
[--C-:B0-----:R-:W-:Y:S02]  /*0d20*/  HADD2.F32 R235, -RZ, R179.reuse.H0_H0 ;  /* 0x200000b3ffeb7230 */ /* 0x101fe40000004100 */
[----:B------:R-:W-:Y:S01]  /*0d30*/  FMUL.FTZ R246, R10, R175 ;  /* 0x000000af0af67220 */ /* 0x000fe20000410000 */
[----:B------:R-:W-:Y:S02]  /*0d40*/  HADD2.F32 R172, -RZ, R179.H1_H1 ;  /* 0x300000b3ffac7230 */ /* 0x000fe40000004100 */
[----:B------:R-:W-:Y:S01]  /*0d50*/  FADD.FTZ R179, -R8, R245 ;  /* 0x000000f508b37221 */ /* 0x000fe20000010100 */
[C---:B------:R-:W-:Y:S01]  /*0d60*/  FMUL.FTZ R245, R10.reuse, R241 ;  /* 0x000000f10af57220 */ /* 0x040fe20000410000 */
[----:B------:R-:W-:Y:S01]  /*0d70*/  FMUL.FTZ R242, R10, R177 ;  /* 0x000000b10af27220 */ /* 0x000fe20000410000 */
[-C--:B------:R-:W-:Y:S01]  /*0d80*/  FMUL.FTZ R244, R29, R176.reuse ;  /* 0x000000b01df47220 */ /* 0x080fe20000410000 */
[----:B------:R-:W-:Y:S01]  /*0d90*/  FADD.FTZ R175, RZ, R247 ;  /* 0x000000f7ffaf7221 */ /* 0x000fe20000010000 */
[----:B------:R-:W-:Y:S01]  /*0da0*/  FFMA.FTZ R177, R249, R247, RZ ;  /* 0x000000f7f9b17223 */ /* 0x000fe200000100ff */
[----:B------:R-:W-:Y:S01]  /*0db0*/  FADD.FTZ R237, -R8, R174 ;  /* 0x000000ae08ed7221 */ /* 0x000fe20000010100 */
        /* <DEDUP_REMOVED lines=9> */
[----:B------:R-:W-:Y:S01]  /*0e50*/  FMUL.FTZ R241, R10, R179 ;  /* 0x000000b30af17220 */ /* 0x000fe20000410000 */
[-C--:B------:R-:W-:Y:S01]  /*0e60*/  FFMA.FTZ R71, R242, R240.reuse, R71 ;  /* 0x000000f0f2477223 */ /* 0x080fe20000010047 */
[----:B------:R-:W-:Y:S01]  /*0e70*/  FMUL.FTZ R240, R31, R240 ;  /* 0x000000f01ff07220 */ /* 0x000fe20000410000 */
[----:B------:R-:W-:Y:S01]  /*0e80*/  FADD.FTZ R175, R174, R243 ;  /* 0x000000f3aeaf7221 */ /* 0x000fe20000010000 */
[----:B------:R-:W-:Y:S01]  /*0e90*/  FFMA.FTZ R177, R245, R243, R176 ;  /* 0x000000f3f5b17223 */ /* 0x000fe200000100b0 */
[----:B------:R-:W-:Y:S02]  /*0ea0*/  HADD2.F32 R178, -RZ, R178.H1_H1 ;  /* 0x300000b2ffb27230 */ /* 0x000fe40000004100 */
[----:B------:R-:W-:Y:S01]  /*0eb0*/  FADD.FTZ R108, R108, R239 ;  /* 0x000000ef6c6c7221 */ /* 0x000fe20000010000 */
[-C--:B------:R-:W-:Y:S01]  /*0ec0*/  FFMA.FTZ R72, R241, R239.reuse, R72 ;  /* 0x000000eff1487223 */ /* 0x080fe20000010048 */
        /* <DEDUP_REMOVED lines=23> */
.L_x_12506:
[----:B------:R-:W-:Y:S05]  /*1040*/  BSYNC.RECONVERGENT B2 ;  /* 0x0000000000027941 */ /* 0x000fea0003800200 */
.L_x_12505:
        /* <DEDUP_REMOVED lines=16> */
[--C-:B------:R-:W-:Y:S02]  /*1150*/  HADD2.F32 R227, -RZ, R173.reuse.H0_H0 ;  /* 0x200000adffe37230 */ /* 0x100fe40000004100 */
[----:B------:R-:W-:Y:S02]  /*1160*/  HADD2.F32 R229, -RZ, R173.H1_H1 ;  /* 0x300000adffe57230 */ /* 0x000fe40000004100 */
[----:B------:R-:W-:Y:S01]  /*1170*/  FADD.FTZ R191, -R8, R191 ;  /* 0x000000bf08bf7221 */ /* 0x000fe20000010100 */
[----:B------:R-:W-:-:S02]  /*1180*/  HADD2.F32 R231, -RZ, R174.H0_H0 ;  /* 0x200000aeffe77230 */ /* 0x000fc40000004100 */
[----:B------:R-:W-:Y:S01]  /*1190*/  FADD.FTZ R227, -R8, R227 ;  /* 0x000000e308e37221 */ /* 0x000fe20000010100 */
[----:B---3--:R-:W-:Y:S02]  /*11a0*/  HADD2.F32 R189, -RZ, R176.H0_H0 ;  /* 0x200000b0ffbd7230 */ /* 0x008fe40000004100 */
[----:B-----5:R-:W-:Y:S01]  /*11b0*/  FMUL.FTZ R191, R10, R191 ;  /* 0x000000bf0abf7220 */ /* 0x020fe20000410000 */
[----:B------:R-:W-:Y:S02]  /*11c0*/  HADD2.F32 R188, -RZ, R174.H1_H1 ;  /* 0x300000aeffbc7230 */ /* 0x000fe40000004100 */
[----:B------:R-:W-:Y:S01]  /*11d0*/  FADD.FTZ R229, -R8, R229 ;  /* 0x000000e508e57221 */ /* 0x000fe20000010100 */
[----:B0-----:R-:W-:Y:S02]  /*11e0*/  HADD2.F32 R187, -RZ, R177.H0_H0 ;  /* 0x200000b1ffbb7230 */ /* 0x001fe40000004100 */
[----:B------:R-:W-:Y:S01]  /*11f0*/  FADD.FTZ R156, R156, R189 ;  /* 0x000000bd9c9c7221 */ /* 0x000fe20000010000 */
[-C--:B------:R-:W-:Y:S01]  /*1200*/  FFMA.FTZ R144, R191, R189.reuse, R144 ;  /* 0x000000bdbf907223 */ /* 0x080fe20000010090 */
[----:B------:R-:W-:Y:S01]  /*1210*/  FMUL.FTZ R232, R36, R189 ;  /* 0x000000bd24e87220 */ /* 0x000fe20000410000 */
[----:B------:R-:W-:Y:S01]  /*1220*/  FMUL.FTZ R189, R10, R227 ;  /* 0x000000e30abd7220 */ /* 0x000fe20000410000 */
[----:B------:R-:W-:-:S02]  /*1230*/  HADD2.F32 R195, -RZ, R172.H1_H1 ;  /* 0x300000acffc37230 */ /* 0x000fc40000004100 */
[----:B------:R-:W-:Y:S01]  /*1240*/  FADD.FTZ R186, -R8, R231 ;  /* 0x000000e708ba7221 */ /* 0x000fe20000010100 */
[--C-:B------:R-:W-:Y:S02]  /*1250*/  HADD2.F32 R173, -RZ, R179.reuse.H0_H0 ;  /* 0x200000b3ffad7230 */ /* 0x100fe40000004100 */
[----:B------:R-:W-:Y:S01]  /*1260*/  FADD.FTZ R158, R158, R187 ;  /* 0x000000bb9e9e7221 */ /* 0x000fe20000010000 */
[----:B------:R-:W-:Y:S02]  /*1270*/  HADD2.F32 R172, -RZ, R179.H1_H1 ;  /* 0x300000b3ffac7230 */ /* 0x000fe40000004100 */
[----:B------:R-:W-:Y:S01]  /*1280*/  FADD.FTZ R179, -R8, R188 ;  /* 0x000000bc08b37221 */ /* 0x000fe20000010100 */
[----:B------:R-:W-:Y:S02]  /*1290*/  HADD2.F32 R174, -RZ, R177.H1_H1 ;  /* 0x300000b1ffae7230 */ /* 0x000fe40000004100 */
[----:B------:R-:W-:Y:S01]  /*12a0*/  FMUL.FTZ R188, R10, R229 ;  /* 0x000000e50abc7220 */ /* 0x000fe20000410000 */
[----:B------:R-:W-:-:S02]  /*12b0*/  HADD2.F32 R176, -RZ, R176.H1_H1 ;  /* 0x300000b0ffb07230 */ /* 0x000fc40000004100 */
[-C--:B------:R-:W-:Y:S01]  /*12c0*/  FFMA.FTZ R146, R189, R187.reuse, R146 ;  /* 0x000000bbbd927223 */ /* 0x080fe20000010092 */
[----:B------:R-:W-:Y:S02]  /*12d0*/  HADD2.F32 R177, -RZ, R178.H0_H0 ;  /* 0x200000b2ffb17230 */ /* 0x000fe40000004100 */
[----:B------:R-:W-:Y:S01]  /*12e0*/  FMUL.FTZ R230, R38, R187 ;  /* 0x000000bb26e67220 */ /* 0x000fe20000410000 */
[----:B------:R-:W-:Y:S01]  /*12f0*/  FMUL.FTZ R187, R10, R186 ;  /* 0x000000ba0abb7220 */ /* 0x000fe20000410000 */
[----:B------:R-:W-:Y:S01]  /*1300*/  FADD.FTZ R195, -R8, R195 ;  /* 0x000000c308c37221 */ /* 0x000fe20000010100 */
[----:B------:R-:W-:Y:S01]  /*1310*/  FADD.FTZ R159, R159, R174 ;  /* 0x000000ae9f9f7221 */ /* 0x000fe20000010000 */
[-C--:B------:R-:W-:Y:S01]  /*1320*/  FFMA.FTZ R147, R188, R174.reuse, R147 ;  /* 0x000000aebc937223 */ /* 0x080fe20000010093 */
[----:B------:R-:W-:Y:S01]  /*1330*/  FMUL.FTZ R229, R39, R174 ;  /* 0x000000ae27e57220 */ /* 0x000fe20000410000 */
[----:B------:R-:W-:Y:S01]  /*1340*/  FMUL.FTZ R231, R37, R176 ;  /* 0x000000b025e77220 */ /* 0x000fe20000410000 */
[----:B------:R-:W-:Y:S01]  /*1350*/  FADD.FTZ R148, R148, R177 ;  /* 0x000000b194947221 */ /* 0x000fe20000010000 */
[-C--:B------:R-:W-:Y:S01]  /*1360*/  FFMA.FTZ R112, R187, R177.reuse, R112 ;  /* 0x000000b1bb707223 */ /* 0x080fe20000010070 */
[----:B------:R-:W-:Y:S01]  /*1370*/  FMUL.FTZ R228, R40, R177 ;  /* 0x000000b128e47220 */ /* 0x000fe20000410000 */
[----:B------:R-:W-:Y:S01]  /*1380*/  FADD.FTZ R174, R251, R232 ;  /* 0x000000e8fbae7221 */ /* 0x000fe20000010000 */
[----:B------:R-:W-:Y:S01]  /*1390*/  FMUL.FTZ R190, R10, R195 ;  /* 0x000000c30abe7220 */ /* 0x000fe20000410000 */
[----:B------:R-:W-:Y:S01]  /*13a0*/  FFMA.FTZ R177, R191, R232, R248 ;  /* 0x000000e8bfb17223 */ /* 0x000fe200000100f8 */
[----:B------:R-:W-:-:S02]  /*13b0*/  HADD2.F32 R193, -RZ, R175.H0_H0 ;  /* 0x200000afffc17230 */ /* 0x000fc40000004100 */
[----:B------:R-:W-:Y:S01]  /*13c0*/  FMUL.FTZ R186, R10, R179 ;  /* 0x000000b30aba7220 */ /* 0x000fe20000410000 */
[----:B------:R-:W-:Y:S01]  /*13d0*/  FADD.FTZ R179, R174, R231 ;  /* 0x000000e7aeb37221 */ /* 0x000fe20000010000 */
[----:B------:R-:W-:Y:S01]  /*13e0*/  FFMA.FTZ R174, R190, R231, R177 ;  /* 0x000000e7beae7223 */ /* 0x000fe200000100b1 */
[----:B------:R-:W-:Y:S01]  /*13f0*/  FADD.FTZ R157, R157, R176 ;  /* 0x000000b09d9d7221 */ /* 0x000fe20000010000 */
[----:B------:R-:W-:Y:S01]  /*1400*/  FADD.FTZ R193, -R8, R193 ;  /* 0x000000c108c17221 */ /* 0x000fe20000010100 */
[----:B------:R-:W-:Y:S01]  /*1410*/  FFMA.FTZ R145, R190, R176, R145 ;  /* 0x000000b0be917223 */ /* 0x000fe20000010091 */
[----:B------:R-:W-:Y:S01]  /*1420*/  FADD.FTZ R176, R179, R230 ;  /* 0x000000e6b3b07221 */ /* 0x000fe20000010000 */
[----:B------:R-:W-:Y:S01]  /*1430*/  FFMA.FTZ R177, R189, R230, R174 ;  /* 0x000000e6bdb17223 */ /* 0x000fe200000100ae */
[----:B------:R-:W-:Y:S02]  /*1440*/  HADD2.F32 R175, -RZ, R175.H1_H1 ;  /* 0x300000afffaf7230 */ /* 0x000fe40000004100 */
[----:B------:R-:W-:Y:S01]  /*1450*/  FMUL.FTZ R193, R10, R193 ;  /* 0x000000c10ac17220 */ /* 0x000fe20000410000 */
[----:B------:R-:W-:-:S02]  /*1460*/  HADD2.F32 R178, -RZ, R178.H1_H1 ;  /* 0x300000b2ffb27230 */ /* 0x000fc40000004100 */
[----:B------:R-:W-:Y:S01]  /*1470*/  FADD.FTZ R179, R176, R229 ;  /* 0x000000e5b0b37221 */ /* 0x000fe20000010000 */
        /* <DEDUP_REMOVED lines=20> */
.L_x_12508:
[----:B------:R-:W-:Y:S05]  /*15c0*/  BSYNC.RECONVERGENT B2 ;  /* 0x0000000000027941 */ /* 0x000fea0003800200 */
.L_x_12507:
        /* <DEDUP_REMOVED lines=15> */
[--C-:B--2---:R-:W-:Y:S02]  /*16c0*/  HADD2.F32 R177, -RZ, R12.reuse.H0_H0 ;  /* 0x2000000cffb17230 */ /* 0x104fe40000004100 */
[----:B------:R-:W-:Y:S02]  /*16d0*/  HADD2.F32 R179, -RZ, R12.H1_H1 ;  /* 0x3000000cffb37230 */ /* 0x000fe40000004100 */
[--C-:B------:R-:W-:Y:S02]  /*16e0*/  HADD2.F32 R183, -RZ, R13.reuse.H0_H0 ;  /* 0x2000000dffb77230 */ /* 0x100fe40000004100 */
[----:B------:R-:W-:-:S02]  /*16f0*/  HADD2.F32 R12, -RZ, R13.H1_H1 ;  /* 0x3000000dff0c7230 */ /* 0x000fc40000004100 */
[C---:B------:R-:W-:Y:S01]  /*1700*/  FADD.FTZ R13, -R8.reuse, R177 ;  /* 0x000000b1080d7221 */ /* 0x040fe20000010100 */
[--C-:B------:R-:W-:Y:S02]  /*1710*/  HADD2.F32 R22, -RZ, R14.reuse.H0_H0 ;  /* 0x2000000eff167230 */ /* 0x100fe40000004100 */
[----:B------:R-:W-:Y:S01]  /*1720*/  FADD.FTZ R179, -R8, R179 ;  /* 0x000000b308b37221 */ /* 0x000fe20000010100 */
[----:B------:R-:W-:Y:S02]  /*1730*/  HADD2.F32 R14, -RZ, R14.H1_H1 ;  /* 0x3000000eff0e7230 */ /* 0x000fe40000004100 */
[----:B-----5:R-:W-:Y:S01]  /*1740*/  FMUL.FTZ R13, R10, R13 ;  /* 0x0000000d0a0d7220 */ /* 0x020fe20000410000 */
[--C-:B------:R-:W-:Y:S02]  /*1750*/  HADD2.F32 R181, -RZ, R15.reuse.H0_H0 ;  /* 0x2000000fffb57230 */ /* 0x100fe40000004100 */
[----:B------:R-:W-:Y:S01]  /*1760*/  FADD.FTZ R183, -R8, R183 ;  /* 0x000000b708b77221 */ /* 0x000fe20000010100 */
[----:B------:R-:W-:-:S02]  /*1770*/  HADD2.F32 R175, -RZ, R15.H1_H1 ;  /* 0x3000000fffaf7230 */ /* 0x000fc40000004100 */
[C---:B------:R-:W-:Y:S01]  /*1780*/  FADD.FTZ R22, -R8.reuse, R22 ;  /* 0x0000001608167221 */ /* 0x040fe20000010100 */
[--C-:B---3--:R-:W-:Y:S02]  /*1790*/  HADD2.F32 R15, -RZ, R16.reuse.H0_H0 ;  /* 0x20000010ff0f7230 */ /* 0x108fe40000004100 */
[C---:B------:R-:W-:Y:S01]  /*17a0*/  FADD.FTZ R177, -R8.reuse, R14 ;  /* 0x0000000e08b17221 */ /* 0x040fe20000010100 */
[--C-:B------:R-:W-:Y:S02]  /*17b0*/  HADD2.F32 R173, -RZ, R19.reuse.H0_H0 ;  /* 0x20000013ffad7230 */ /* 0x100fe40000004100 */
[C---:B------:R-:W-:Y:S01]  /*17c0*/  FADD.FTZ R181, -R8.reuse, R181 ;  /* 0x000000b508b57221 */ /* 0x040fe20000010100 */
[----:B------:R-:W-:Y:S02]  /*17d0*/  HADD2.F32 R172, -RZ, R19.H1_H1 ;  /* 0x30000013ffac7230 */ /* 0x000fe40000004100 */
[----:B------:R-:W-:Y:S01]  /*17e0*/  FADD.FTZ R19, -R8, R12 ;  /* 0x0000000c08137221 */ /* 0x000fe20000010100 */
[----:B------:R-:W-:-:S02]  /*17f0*/  HADD2.F32 R16, -RZ, R16.H1_H1 ;  /* 0x30000010ff107230 */ /* 0x000fc40000004100 */
[----:B------:R-:W-:Y:S01]  /*1800*/  FMUL.FTZ R12, R10, R179 ;  /* 0x000000b30a0c7220 */ /* 0x000fe20000410000 */
[--C-:B0-----:R-:W-:Y:S02]  /*1810*/  HADD2.F32 R21, -RZ, R17.reuse.H0_H0 ;  /* 0x20000011ff157230 */ /* 0x101fe40000004100 */
[----:B------:R-:W-:Y:S01]  /*1820*/  FADD.FTZ R116, R116, R15 ;  /* 0x0000000f74747221 */ /* 0x000fe20000010000 */
[----:B------:R-:W-:Y:S02]  /*1830*/  HADD2.F32 R20, -RZ, R17.H1_H1 ;  /* 0x30000011ff147230 */ /* 0x000fe40000004100 */
[-C--:B------:R-:W-:Y:S01]  /*1840*/  FFMA.FTZ R80, R13, R15.reuse, R80 ;  /* 0x0000000f0d507223 */ /* 0x080fe20000010050 */
[----:B------:R-:W-:Y:S01]  /*1850*/  FMUL.FTZ R14, R44, R15 ;  /* 0x0000000f2c0e7220 */ /* 0x000fe20000410000 */
[----:B------:R-:W-:Y:S01]  /*1860*/  FADD.FTZ R117, R117, R16 ;  /* 0x0000001075757221 */ /* 0x000fe20000010000 */
[----:B------:R-:W-:Y:S01]  /*1870*/  FMUL.FTZ R15, R10, R183 ;  /* 0x000000b70a0f7220 */ /* 0x000fe20000410000 */
[-C--:B------:R-:W-:Y:S01]  /*1880*/  FFMA.FTZ R81, R12, R16.reuse, R81 ;  /* 0x000000100c517223 */ /* 0x080fe20000010051 */
[----:B------:R-:W-:Y:S01]  /*1890*/  FMUL.FTZ R17, R45, R16 ;  /* 0x000000102d117220 */ /* 0x000fe20000410000 */
[----:B------:R-:W-:-:S02]  /*18a0*/  HADD2.F32 R23, -RZ, R18.H0_H0 ;  /* 0x20000012ff177230 */ /* 0x000fc40000004100 */
[C---:B------:R-:W-:Y:S01]  /*18b0*/  FMUL.FTZ R16, R10.reuse, R19 ;  /* 0x000000130a107220 */ /* 0x040fe20000410000 */
[----:B------:R-:W-:Y:S01]  /*18c0*/  FMUL.FTZ R19, R10, R22 ;  /* 0x000000160a137220 */ /* 0x000fe20000410000 */
[----:B------:R-:W-:Y:S02]  /*18d0*/  HADD2.F32 R174, -RZ, R18.H1_H1 ;  /* 0x30000012ffae7230 */ /* 0x000fe40000004100 */
[----:B------:R-:W-:Y:S01]  /*18e0*/  FADD.FTZ R118, R118, R21 ;  /* 0x0000001576767221 */ /* 0x000fe20000010000 */
[-C--:B------:R-:W-:Y:S01]  /*18f0*/  FFMA.FTZ R82, R15, R21.reuse, R82 ;  /* 0x000000150f527223 */ /* 0x080fe20000010052 */
[----:B------:R-:W-:Y:S01]  /*1900*/  FMUL.FTZ R18, R46, R21 ;  /* 0x000000152e127220 */ /* 0x000fe20000410000 */
        /* <DEDUP_REMOVED lines=16> */
[----:B------:R-:W-:Y:S01]  /*1a10*/  FMUL.FTZ R181, R10, R181 ;  /* 0x000000b50ab57220 */ /* 0x000fe20000410000 */
        /* <DEDUP_REMOVED lines=18> */
.L_x_12510:
[----:B------:R-:W-:Y:S05]  /*1b40*/  BSYNC.RECONVERGENT B2 ;  /* 0x0000000000027941 */ /* 0x000fea0003800200 */
.L_x_12509:
        /* <DEDUP_REMOVED lines=17> */
[----:B------:R-:W-:Y:S02]  /*1c60*/  HADD2.F32 R198, -RZ, R174.H0_H0 ;  /* 0x200000aeffc67230 */ /* 0x000fe40000004100 */
[----:B0-----:R-:W-:Y:S01]  /*1c70*/  FADD.FTZ R197, -R8, R201 ;  /* 0x000000c908c57221 */ /* 0x001fe20000010100 */
[----:B------:R-:W-:-:S02]  /*1c80*/  HADD2.F32 R211, -RZ, R173.H1_H1 ;  /* 0x300000adffd37230 */ /* 0x000fc40000004100 */
[----:B------:R-:W-:Y:S01]  /*1c90*/  FADD.FTZ R207, -R8, R207 ;  /* 0x000000cf08cf7221 */ /* 0x000fe20000010100 */
[----:B---3--:R-:W-:Y:S02]  /*1ca0*/  HADD2.F32 R199, -RZ, R176.H0_H0 ;  /* 0x200000b0ffc77230 */ /* 0x008fe40000004100 */
[----:B-----5:R-:W-:Y:S01]  /*1cb0*/  FMUL.FTZ R197, R10, R197 ;  /* 0x000000c50ac57220 */ /* 0x020fe20000410000 */
[----:B------:R-:W-:Y:S02]  /*1cc0*/  HADD2.F32 R205, -RZ, R172.H1_H1 ;  /* 0x300000acffcd7230 */ /* 0x000fe40000004100 */
[----:B------:R-:W-:Y:S01]  /*1cd0*/  FADD.FTZ R204, -R8, R198 ;  /* 0x000000c608cc7221 */ /* 0x000fe20000010100 */
[----:B------:R-:W-:Y:S02]  /*1ce0*/  HADD2.F32 R200, -RZ, R174.H1_H1 ;  /* 0x300000aeffc87230 */ /* 0x000fe40000004100 */
[----:B------:R-:W-:Y:S01]  /*1cf0*/  FADD.FTZ R124, R124, R199 ;  /* 0x000000c77c7c7221 */ /* 0x000fe20000010000 */
[----:B------:R-:W-:-:S02]  /*1d00*/  HADD2.F32 R203, -RZ, R177.H0_H0 ;  /* 0x200000b1ffcb7230 */ /* 0x000fc40000004100 */
[-C--:B------:R-:W-:Y:S01]  /*1d10*/  FFMA.FTZ R88, R197, R199.reuse, R88 ;  /* 0x000000c7c5587223 */ /* 0x080fe20000010058 */
[----:B------:R-:W-:Y:S01]  /*1d20*/  FMUL.FTZ R198, R52, R199 ;  /* 0x000000c734c67220 */ /* 0x000fe20000410000 */
[----:B------:R-:W-:Y:S01]  /*1d30*/  FADD.FTZ R211, -R8, R211 ;  /* 0x000000d308d37221 */ /* 0x000fe20000010100 */
[----:B------:R-:W-:Y:S01]  /*1d40*/  FMUL.FTZ R199, R10, R207 ;  /* 0x000000cf0ac77220 */ /* 0x000fe20000410000 */
[--C-:B------:R-:W-:Y:S02]  /*1d50*/  HADD2.F32 R173, -RZ, R179.reuse.H0_H0 ;  /* 0x200000b3ffad7230 */ /* 0x100fe40000004100 */
[C---:B------:R-:W-:Y:S01]  /*1d60*/  FADD.FTZ R205, -R8.reuse, R205 ;  /* 0x000000cd08cd7221 */ /* 0x040fe20000010100 */
[----:B------:R-:W-:Y:S02]  /*1d70*/  HADD2.F32 R172, -RZ, R179.H1_H1 ;  /* 0x300000b3ffac7230 */ /* 0x000fe40000004100 */
[----:B------:R-:W-:Y:S01]  /*1d80*/  FADD.FTZ R179, -R8, R200 ;  /* 0x000000c808b37221 */ /* 0x000fe20000010100 */
[----:B------:R-:W-:-:S02]  /*1d90*/  HADD2.F32 R174, -RZ, R177.H1_H1 ;  /* 0x300000b1ffae7230 */ /* 0x000fc40000004100 */
[----:B------:R-:W-:Y:S01]  /*1da0*/  FADD.FTZ R126, R126, R203 ;  /* 0x000000cb7e7e7221 */ /* 0x000fe20000010000 */
[----:B------:R-:W-:Y:S02]  /*1db0*/  HADD2.F32 R176, -RZ, R176.H1_H1 ;  /* 0x300000b0ffb07230 */ /* 0x000fe40000004100 */
[----:B------:R-:W-:Y:S01]  /*1dc0*/  FMUL.FTZ R200, R10, R211 ;  /* 0x000000d30ac87220 */ /* 0x000fe20000410000 */
[----:B------:R-:W-:Y:S02]  /*1dd0*/  HADD2.F32 R177, -RZ, R178.H0_H0 ;  /* 0x200000b2ffb17230 */ /* 0x000fe40000004100 */
[-C--:B------:R-:W-:Y:S01]  /*1de0*/  FFMA.FTZ R90, R199, R203.reuse, R90 ;  /* 0x000000cbc75a7223 */ /* 0x080fe2000001005a */
[----:B------:R-:W-:Y:S01]  /*1df0*/  FMUL.FTZ R202, R54, R203 ;  /* 0x000000cb36ca7220 */ /* 0x000fe20000410000 */
[C---:B------:R-:W-:Y:S01]  /*1e00*/  FMUL.FTZ R203, R10.reuse, R204 ;  /* 0x000000cc0acb7220 */ /* 0x040fe20000410000 */
[----:B------:R-:W-:Y:S01]  /*1e10*/  FMUL.FTZ R196, R10, R205 ;  /* 0x000000cd0ac47220 */ /* 0x000fe20000410000 */
        /* <DEDUP_REMOVED lines=42> */
.L_x_12512:
[----:B------:R-:W-:Y:S05]  /*20c0*/  BSYNC.RECONVERGENT B2 ;  /* 0x0000000000027941 */ /* 0x000fea0003800200 */
.L_x_12511:
        /* <DEDUP_REMOVED lines=12> */
[--C-:B--2---:R-:W-:Y:S02]  /*2190*/  HADD2.F32 R215, -RZ, R172.reuse.H1_H1 ;  /* 0x300000acffd77230 */ /* 0x104fe40000004100 */
[----:B------:R-:W-:Y:S02]  /*21a0*/  HADD2.F32 R213, -RZ, R172.H0_H0 ;  /* 0x200000acffd57230 */ /* 0x000fe40000004100 */
        /* <DEDUP_REMOVED lines=12> */
[----:B---3--:R-:W-:-:S02]  /*2270*/  HADD2.F32 R215, -RZ, R176.H0_H0 ;  /* 0x200000b0ffd77230 */ /* 0x008fc40000004100 */
[C---:B------:R-:W-:Y:S01]  /*2280*/  FADD.FTZ R223, -R8.reuse, R6 ;  /* 0x0000000608df7221 */ /* 0x040fe20000010100 */
[----:B------:R-:W-:Y:S02]  /*2290*/  HADD2.F32 R176, -RZ, R176.H1_H1 ;  /* 0x300000b0ffb07230 */ /* 0x000fe40000004100 */
[----:B------:R-:W-:Y:S01]  /*22a0*/  FADD.FTZ R173, -R8, R172 ;  /* 0x000000ac08ad7221 */ /* 0x000fe20000010100 */
[--C-:B------:R-:W-:Y:S02]  /*22b0*/  HADD2.F32 R8, -RZ, R177.reuse.H1_H1 ;  /* 0x300000b1ff087230 */ /* 0x100fe40000004100 */
[C---:B0----5:R-:W-:Y:S01]  /*22c0*/  FMUL.FTZ R185, R10.reuse, R213 ;  /* 0x000000d50ab97220 */ /* 0x061fe20000410000 */
[----:B------:R-:W-:Y:S01]  /*22d0*/  FMUL.FTZ R216, R10, R219 ;  /* 0x000000db0ad87220 */ /* 0x000fe20000410000 */
[-C--:B------:R-:W-:Y:S01]  /*22e0*/  FMUL.FTZ R214, R60, R215.reuse ;  /* 0x000000d73cd67220 */ /* 0x080fe20000410000 */
[----:B------:R-:W-:Y:S02]  /*22f0*/  HADD2.F32 R218, -RZ, R177.H0_H0 ;  /* 0x200000b1ffda7230 */ /* 0x000fe40000004100 */
[----:B------:R-:W-:Y:S01]  /*2300*/  FADD.FTZ R132, R132, R215 ;  /* 0x000000d784847221 */ /* 0x000fe20000010000 */
[----:B------:R-:W-:Y:S01]  /*2310*/  FFMA.FTZ R96, R185, R215, R96 ;  /* 0x000000d7b9607223 */ /* 0x000fe20000010060 */
[----:B------:R-:W-:Y:S01]  /*2320*/  FMUL.FTZ R213, R10, R225 ;  /* 0x000000e10ad57220 */ /* 0x000fe20000410000 */
[----:B------:R-:W-:Y:S01]  /*2330*/  FADD.FTZ R135, R135, R8 ;  /* 0x0000000887877221 */ /* 0x000fe20000010000 */
[-C--:B------:R-:W-:Y:S01]  /*2340*/  FFMA.FTZ R99, R216, R8.reuse, R99 ;  /* 0x00000008d8637223 */ /* 0x080fe20000010063 */
[----:B------:R-:W-:Y:S01]  /*2350*/  FMUL.FTZ R219, R63, R8 ;  /* 0x000000083fdb7220 */ /* 0x000fe20000410000 */
[----:B------:R-:W-:-:S02]  /*2360*/  HADD2.F32 R177, -RZ, R179.H0_H0 ;  /* 0x200000b3ffb17230 */ /* 0x000fc40000004100 */
[----:B------:R-:W-:Y:S01]  /*2370*/  FMUL.FTZ R215, R61, R176 ;  /* 0x000000b03dd77220 */ /* 0x000fe20000410000 */
[----:B------:R-:W-:Y:S02]  /*2380*/  HADD2.F32 R6, -RZ, R179.H1_H1 ;  /* 0x300000b3ff067230 */ /* 0x000fe40000004100 */
        /* <DEDUP_REMOVED lines=41> */
.L_x_12504:
        /* <DEDUP_REMOVED lines=35> */
.L_x_12513:
[----:B------:R-:W-:Y:S05]  /*2850*/  BSYNC.RECONVERGENT B1 ;  /* 0x0000000000017941 */ /* 0x000fea0003800200 */
.L_x_12503:
        /* <DEDUP_REMOVED lines=21> */
.L_x_12632:
        /* <DEDUP_REMOVED lines=35> */
.L_x_12521:
[----:B------:R-:W-:Y:S05]  /*2be0*/  BSYNC.RECONVERGENT B3 ;  /* 0x0000000000037941 */ /* 0x000fea0003800200 */
.L_x_12520:
        /* <DEDUP_REMOVED lines=10> */
.L_x_12523:
[----:B------:R-:W-:Y:S05]  /*2c90*/  BSYNC.RECONVERGENT B3 ;  /* 0x0000000000037941 */ /* 0x000fea0003800200 */
.L_x_12522:
        /* <DEDUP_REMOVED lines=10> */
.L_x_12525:
[----:B------:R-:W-:Y:S05]  /*2d40*/  BSYNC.RECONVERGENT B3 ;  /* 0x0000000000037941 */ /* 0x000fea0003800200 */
.L_x_12524:
        /* <DEDUP_REMOVED lines=10> */
.L_x_12527:
[----:B------:R-:W-:Y:S05]  /*2df0*/  BSYNC.RECONVERGENT B3 ;  /* 0x0000000000037941 */ /* 0x000fea0003800200 */
.L_x_12526:
        /* <DEDUP_REMOVED lines=10> */
.L_x_12529:
[----:B------:R-:W-:Y:S05]  /*2ea0*/  BSYNC.RECONVERGENT B3 ;  /* 0x0000000000037941 */ /* 0x000fea0003800200 */
.L_x_12528:
        /* <DEDUP_REMOVED lines=10> */
.L_x_12531:
[----:B------:R-:W-:Y:S05]  /*2f50*/  BSYNC.RECONVERGENT B3 ;  /* 0x0000000000037941 */ /* 0x000fea0003800200 */
.L_x_12530:
        /* <DEDUP_REMOVED lines=10> */
.L_x_12533:
[----:B------:R-:W-:Y:S05]  /*3000*/  BSYNC.RECONVERGENT B3 ;  /* 0x0000000000037941 */ /* 0x000fea0003800200 */
.L_x_12532:
        /* <DEDUP_REMOVED lines=10> */
.L_x_12519:
[----:B------:R-:W1:Y:S01]  /*30b0*/  @P2 LDC R77, c[0x0][0x40c] ;  /* 0x00010300ff4d2b82 */ /* 0x000e620000000800 */
[-CC-:B------:R-:W-:Y:S01]  /*30c0*/  FFMA.FTZ R6, R249, R172.reuse, R175.reuse ;  /* 0x000000acf9067223 */ /* 0x180fe200000100af */
[-CC-:B------:R-:W-:Y:S01]  /*30d0*/  FFMA.FTZ R9, R246, R172.reuse, R175.reuse ;  /* 0x000000acf6097223 */ /* 0x180fe200000100af */
[----:B------:R-:W-:Y:S01]  /*30e0*/  ISETP.GT.AND P0, PT, R11, RZ, PT ;  /* 0x000000ff0b00720c */ /* 0x000fe20003f04270 */
[-C--:B0-----:R-:W-:Y:S01]  /*30f0*/  FFMA.FTZ R179, R238, R172.reuse, R175 ;  /* 0x000000aceeb37223 */ /* 0x081fe200000100af */
[----:B------:R-:W-:Y:S01]  /*3100*/  FADD.FTZ R7, R247, -R6 ;  /* 0x80000006f7077221 */ /* 0x000fe20000010000 */
[----:B------:R-:W-:Y:S01]  /*3110*/  FADD.FTZ R9, R244, -R9 ;  /* 0x80000009f4097221 */ /* 0x000fe20000010000 */
[-C--:B------:R-:W-:Y:S01]  /*3120*/  FFMA.FTZ R6, R245, R172.reuse, R175 ;  /* 0x000000acf5067223 */ /* 0x080fe200000100af */
[----:B------:R-:W0:Y:S01]  /*3130*/  @P2 LDC R8, c[0x0][0x40c] ;  /* 0x00010300ff082b82 */ /* 0x000e220000000800 */
[C---:B------:R-:W-:Y:S01]  /*3140*/  FMUL.FTZ R7, R10.reuse, R7 ;  /* 0x000000070a077220 */ /* 0x040fe20000410000 */
[----:B------:R-:W-:Y:S01]  /*3150*/  FMUL.FTZ R9, R10, R9 ;  /* 0x000000090a097220 */ /* 0x000fe20000410000 */
[----:B------:R-:W-:Y:S01]  /*3160*/  FADD.FTZ R179, R236, -R179 ;  /* 0x800000b3ecb37221 */ /* 0x000fe20000010000 */
[----:B------:R-:W-:-:S02]  /*3170*/  FFMA.FTZ R176, R234, R172, R175 ;  /* 0x000000aceab07223 */ /* 0x000fc400000100af */
[----:B------:R-:W-:Y:S01]  /*3180*/  FSEL R76, R7, RZ, P0 ;  /* 0x000000ff074c7208 */ /* 0x000fe20000000000 */
[----:B------:R-:W-:Y:S01]  /*3190*/  FMUL.FTZ R179, R10, R179 ;  /* 0x000000b30ab37220 */ /* 0x000fe20000410000 */
[----:B------:R-:W2:Y:S01]  /*31a0*/  @P2 LDC R79, c[0x0][0x40c] ;  /* 0x00010300ff4f2b82 */ /* 0x000ea20000000800 */
[----:B------:R-:W-:Y:S02]  /*31b0*/  FSEL R9, R9, RZ, P0 ;  /* 0x000000ff09097208 */ /* 0x000fe40000000000 */
[----:B-1----:R-:W-:-:S05]  /*31c0*/  @P2 FMUL.FTZ R7, R77, R76 ;  /* 0x0000004c4d072220 */ /* 0x002fca0000410000 */
[----:B------:R-:W1:Y:S01]  /*31d0*/  @P2 LDC R174, c[0x0][0x40c] ;  /* 0x00010300ffae2b82 */ /* 0x000e620000000800 */
[----:B------:R-:W-:Y:S01]  /*31e0*/  FFMA.FTZ R77, R242, R172, R175 ;  /* 0x000000acf24d7223 */ /* 0x000fe200000100af */
[----:B------:R-:W-:Y:S02]  /*31f0*/  F2FP.F16.F32.PACK_AB R76, R9, R76 ;  /* 0x0000004c094c723e */ /* 0x000fe400000000ff */
[----:B------:R-:W-:Y:S01]  /*3200*/  @P2 F2FP.F16.F32.PACK_AB R7, RZ, R7 ;  /* 0x00000007ff07223e */ /* 0x000fe200000000ff */
[----:B------:R-:W-:Y:S01]  /*3210*/  FADD.FTZ R77, R240, -R77 ;  /* 0x8000004df04d7221 */ /* 0x000fe20000010000 */
[----:B0-----:R-:W-:Y:S01]  /*3220*/  @P2 FMUL.FTZ R8, R8, R9 ;  /* 0x0000000908082220 */ /* 0x001fe20000410000 */
[----:B------:R-:W-:Y:S02]  /*3230*/  FADD.FTZ R9, R243, -R6 ;  /* 0x80000006f3097221 */ /* 0x000fe40000010000 */
[C---:B------:R-:W-:Y:S01]  /*3240*/  FMUL.FTZ R78, R10.reuse, R77 ;  /* 0x0000004d0a4e7220 */ /* 0x040fe20000410000 */
[----:B------:R-:W-:Y:S01]  /*3250*/  @P2 PRMT R152, R7, 0x7610, R152 ;  /* 0x0000761007982816 */ /* 0x000fe20000000098 */
[----:B------:R-:W-:Y:S01]  /*3260*/  FMUL.FTZ R9, R10, R9 ;  /* 0x000000090a097220 */ /* 0x000fe20000410000 */
[----:B------:R-:W-:-:S02]  /*3270*/  @P2 F2FP.F16.F32.PACK_AB R8, RZ, R8 ;  /* 0x00000008ff08223e */ /* 0x000fc400000000ff */
[----:B------:R-:W-:Y:S02]  /*3280*/  FSEL R78, R78, RZ, P0 ;  /* 0x000000ff4e4e7208 */ /* 0x000fe40000000000 */
[----:B------:R-:W-:Y:S02]  /*3290*/  FSEL R77, R9, RZ, P0 ;  /* 0x000000ff094d7208 */ /* 0x000fe40000000000 */
[----:B------:R-:W-:Y:S01]  /*32a0*/  @P2 PRMT R152, R152, 0x5410, R8 ;  /* 0x0000541098982816 */ /* 0x000fe20000000008 */
[----:B--2---:R-:W-:Y:S01]  /*32b0*/  @P2 FMUL.FTZ R9, R79, R78 ;  /* 0x0000004e4f092220 */ /* 0x004fe20000410000 */
[----:B------:R-:W0:Y:S01]  /*32c0*/  @P2 LDC R8, c[0x0][0x40c] ;  /* 0x00010300ff082b82 */ /* 0x000e220000000800 */
[-C--:B-1----:R-:W-:Y:S01]  /*32d0*/  @P2 FMUL.FTZ R6, R174, R77.reuse ;  /* 0x0000004dae062220 */ /* 0x082fe20000410000 */
[----:B------:R-:W-:Y:S01]  /*32e0*/  F2FP.F16.F32.PACK_AB R77, R78, R77 ;  /* 0x0000004d4e4d723e */ /* 0x000fe200000000ff */
[----:B------:R-:W-:Y:S01]  /*32f0*/  FFMA.FTZ R78, R241, R172, R175 ;  /* 0x000000acf14e7223 */ /* 0x000fe200000100af */
[----:B------:R-:W-:-:S04]  /*3300*/  @P2 F2FP.F16.F32.PACK_AB R7, RZ, R9 ;  /* 0x00000009ff07223e */ /* 0x000fc800000000ff */
[----:B------:R-:W1:Y:S01]  /*3310*/  @P2 LDC R79, c[0x0][0x40c] ;  /* 0x00010300ff4f2b82 */ /* 0x000e620000000800 */
[----:B------:R-:W-:Y:S01]  /*3320*/  FADD.FTZ R9, R239, -R78 ;  /* 0x8000004eef097221 */ /* 0x000fe20000010000 */
[----:B------:R-:W-:-:S03]  /*3330*/  @P2 F2FP.F16.F32.PACK_AB R6, RZ, R6 ;  /* 0x00000006ff06223e */ /* 0x000fc600000000ff */
[----:B------:R-:W-:Y:S01]  /*3340*/  FMUL.FTZ R9, R10, R9 ;  /* 0x000000090a097220 */ /* 0x000fe20000410000 */
[----:B------:R-:W-:-:S04]  /*3350*/  @P2 PRMT R153, R6, 0x7610, R153 ;  /* 0x0000761006992816 */ /* 0x000fc80000000099 */
[----:B------:R-:W-:Y:S02]  /*3360*/  FSEL R78, R9, RZ, P0 ;  /* 0x000000ff094e7208 */ /* 0x000fe40000000000 */
[----:B------:R-:W-:Y:S02]  /*3370*/  FSEL R9, R179, RZ, P0 ;  /* 0x000000ffb3097208 */ /* 0x000fe40000000000 */
[----:B------:R-:W-:Y:S01]  /*3380*/  @P2 PRMT R153, R153, 0x5410, R7 ;  /* 0x0000541099992816 */ /* 0x000fe20000000007 */
[----:B------:R-:W-:Y:S02]  /*3390*/  FADD.FTZ R7, R233, -R176 ;  /* 0x800000b0e9077221 */ /* 0x000fe40000010000 */
[----:B0-----:R-:W-:Y:S01]  /*33a0*/  @P2 FMUL.FTZ R174, R8, R9 ;  /* 0x0000000908ae2220 */ /* 0x001fe20000410000 */
[----:B------:R-:W-:Y:S01]  /*33b0*/  FFMA.FTZ R8, R237, R172, R175 ;  /* 0x000000aced087223 */ /* 0x000fe200000100af */
[----:B------:R-:W-:-:S03]  /*33c0*/  FMUL.FTZ R7, R10, R7 ;  /* 0x000000070a077220 */ /* 0x000fc60000410000 */
[----:B------:R-:W-:Y:S01]  /*33d0*/  FADD.FTZ R179, R235, -R8 ;  /* 0x80000008ebb37221 */ /* 0x000fe20000010000 */
[----:B------:R-:W-:Y:S01]  /*33e0*/  @P2 F2FP.F16.F32.PACK_AB R6, RZ, R174 ;  /* 0x000000aeff06223e */ /* 0x000fe200000000ff */
[-C--:B-1----:R-:W-:Y:S01]  /*33f0*/  @P2 FMUL.FTZ R79, R79, R78.reuse ;  /* 0x0000004e4f4f2220 */ /* 0x082fe20000410000 */
[----:B------:R-:W-:Y:S01]  /*3400*/  F2FP.F16.F32.PACK_AB R78, R9, R78 ;  /* 0x0000004e094e723e */ /* 0x000fe200000000ff */
[----:B------:R-:W-:Y:S01]  /*3410*/  FMUL.FTZ R179, R10, R179 ;  /* 0x000000b30ab37220 */ /* 0x000fe20000410000 */
[----:B------:R-:W0:Y:S01]  /*3420*/  @P2 LDC R9, c[0x0][0x40c] ;  /* 0x00010300ff092b82 */ /* 0x000e220000000800 */
[----:B------:R-:W-:Y:S02]  /*3430*/  FSEL R7, R7, RZ, P0 ;  /* 0x000000ff07077208 */ /* 0x000fe40000000000 */
[----:B------:R-:W-:Y:S02]  /*3440*/  @P2 F2FP.F16.F32.PACK_AB R8, RZ, R79 ;  /* 0x0000004fff08223e */ /* 0x000fe400000000ff */
[----:B------:R-:W-:-:S02]  /*3450*/  FSEL R174, R179, RZ, P0 ;  /* 0x000000ffb3ae7208 */ /* 0x000fc40000000000 */
[----:B------:R-:W-:Y:S02]  /*3460*/  @P2 PRMT R154, R8, 0x7610, R154 ;  /* 0x00007610089a2816 */ /* 0x000fe4000000009a */
[-C--:B------:R-:W-:Y:S02]  /*3470*/  F2FP.F16.F32.PACK_AB R79, R7, R174.reuse ;  /* 0x000000ae074f723e */ /* 0x080fe400000000ff */
[----:B------:R-:W-:Y:S01]  /*3480*/  @P2 PRMT R154, R154, 0x5410, R6 ;  /* 0x000054109a9a2816 */ /* 0x000fe20000000006 */
[----:B0-----:R-:W-:-:S05]  /*3490*/  @P2 FMUL.FTZ R9, R9, R174 ;  /* 0x000000ae09092220 */ /* 0x001fca0000410000 */
[----:B------:R-:W-:-:S04]  /*34a0*/  @P2 F2FP.F16.F32.PACK_AB R9, RZ, R9 ;  /* 0x00000009ff09223e */ /* 0x000fc800000000ff */
[----:B------:R-:W-:Y:S01]  /*34b0*/  @P2 PRMT R155, R9, 0x7610, R155 ;  /* 0x00007610099b2816 */ /* 0x000fe2000000009b */
[----:B------:R-:W-:Y:S06]  /*34c0*/  @!P2 BRA `(.L_x_12534) ;  /* 0x000000080040a947 */ /* 0x000fec0003800000 */
[----:B------:R-:W-:-:S05]  /*34d0*/  FMUL.FTZ R7, R7, UR12 ;  /* 0x0000000c07077c20 */ /* 0x000fca0008410000 */
[----:B------:R-:W-:-:S04]  /*34e0*/  F2FP.F16.F32.PACK_AB R7, RZ, R7 ;  /* 0x00000007ff07723e */ /* 0x000fc800000000ff */
[----:B------:R-:W-:Y:S01]  /*34f0*/  PRMT R155, R155, 0x5410, R7 ;  /* 0x000054109b9b7816 */ /* 0x000fe20000000007 */
[----:B------:R-:W-:Y:S06]  /*3500*/  BRA `(.L_x_12534) ;  /* 0x0000000800307947 */ /* 0x000fec0003800000 */
.L_x_12518:
[----:B------:R-:W-:Y:S02]  /*3510*/  MOV R248, UR14 ;  /* 0x0000000e00f87c02 */ /* 0x000fe40008000f00 */
[----:B------:R-:W-:Y:S02]  /*3520*/  MOV R250, UR15 ;  /* 0x0000000f00fa7c02 */ /* 0x000fe40008000f00 */
[----:B------:R-:W-:-:S04]  /*3530*/  ISETP.NE.U32.AND P0, PT, R248, RZ, PT ;  /* 0x000000fff800720c */ /* 0x000fc80003f05070 */
[----:B------:R-:W-:-:S13]  /*3540*/  ISETP.NE.AND.EX P0, PT, R250, RZ, PT, P0 ;  /* 0x000000fffa00720c */ /* 0x000fda0003f05300 */
[----:B------:R-:W-:Y:S05]  /*3550*/  @P0 BRA `(.L_x_12535) ;  /* 0x0000000400080947 */ /* 0x000fea0003800000 */
[----:B------:R-:W-:Y:S01]  /*3560*/  ISETP.GT.AND P0, PT, R11, RZ, PT ;  /* 0x000000ff0b00720c */ /* 0x000fe20003f04270 */
[--C-:B0-----:R-:W-:Y:S01]  /*3570*/  HADD2.F32 R179, -RZ, R140.reuse.H0_H0 ;  /* 0x2000008cffb37230 */ /* 0x101fe20000004100 */
[----:B------:R-:W0:Y:S01]  /*3580*/  @P2 LDC R8, c[0x0][0x40c] ;  /* 0x00010300ff082b82 */ /* 0x000e220000000800 */
[----:B------:R-:W-:Y:S02]  /*3590*/  HADD2.F32 R251, -RZ, R140.H1_H1 ;  /* 0x3000008cfffb7230 */ /* 0x000fe40000004100 */
[----:B------:R-:W-:-:S08]  /*35a0*/  HADD2.F32 R9, -RZ, R141.H0_H0 ;  /* 0x2000008dff097230 */ /* 0x000fd00000004100 */
[-CC-:B------:R-:W-:Y:S01]  /*35b0*/  @P0 FFMA.FTZ R6, R249, R172.reuse, R175.reuse ;  /* 0x000000acf9060223 */ /* 0x180fe200000100af */
[-CC-:B------:R-:W-:Y:S01]  /*35c0*/  @P0 FFMA.FTZ R7, R246, R172.reuse, R175.reuse ;  /* 0x000000acf6070223 */ /* 0x180fe200000100af */
[----:B------:R-:W-:Y:S02]  /*35d0*/  @P0 FFMA.FTZ R174, R245, R172, R175 ;  /* 0x000000acf5ae0223 */ /* 0x000fe400000100af */
[----:B------:R-:W-:Y:S01]  /*35e0*/  @P0 FADD.FTZ R6, R247, -R6 ;  /* 0x80000006f7060221 */ /* 0x000fe20000010000 */
[----:B------:R-:W-:Y:S01]  /*35f0*/  @P0 FADD.FTZ R7, R244, -R7 ;  /* 0x80000007f4070221 */ /* 0x000fe20000010000 */
[----:B------:R-:W-:Y:S02]  /*3600*/  @P0 FADD.FTZ R174, R243, -R174 ;  /* 0x800000aef3ae0221 */ /* 0x000fe40000010000 */
[C---:B------:R-:W-:Y:S01]  /*3610*/  @P0 FFMA.FTZ R179, R10.reuse, R6, R179 ;  /* 0x000000060ab30223 */ /* 0x040fe200000100b3 */
[----:B------:R-:W-:Y:S01]  /*3620*/  @P0 FFMA.FTZ R251, R10, R7, R251 ;  /* 0x000000070afb0223 */ /* 0x000fe200000100fb */
[----:B------:R-:W1:Y:S01]  /*3630*/  @P2 LDC R6, c[0x0][0x40c] ;  /* 0x00010300ff062b82 */ /* 0x000e620000000800 */
[----:B------:R-:W-:Y:S01]  /*3640*/  @P0 FFMA.FTZ R7, R242, R172, R175 ;  /* 0x000000acf2070223 */ /* 0x000fe200000100af */
[----:B------:R-:W-:Y:S01]  /*3650*/  @P0 FFMA.FTZ R9, R10, R174, R9 ;  /* 0x000000ae0a090223 */ /* 0x000fe20000010009 */
[----:B0-----:R-:W-:Y:S01]  /*3660*/  @P2 FMUL.FTZ R251, R251, R8 ;  /* 0x00000008fbfb2220 */ /* 0x001fe20000410000 */
[----:B------:R-:W-:Y:S01]  /*3670*/  @P0 FFMA.FTZ R8, R241, R172, R175 ;  /* 0x000000acf1080223 */ /* 0x000fe200000100af */
[----:B------:R-:W-:Y:S01]  /*3680*/  @P0 FADD.FTZ R174, R240, -R7 ;  /* 0x80000007f0ae0221 */ /* 0x000fe20000010000 */
[----:B------:R-:W-:-:S02]  /*3690*/  HADD2.F32 R7, -RZ, R141.H1_H1 ;  /* 0x3000008dff077230 */ /* 0x000fc40000004100 */
[----:B------:R-:W-:Y:S01]  /*36a0*/  @P0 FADD.FTZ R8, R239, -R8 ;  /* 0x80000008ef080221 */ /* 0x000fe20000010000 */
[----:B------:R-:W-:Y:S01]  /*36b0*/  @P2 F2FP.F16.F32.PACK_AB R176, RZ, R251 ;  /* 0x000000fbffb0223e */ /* 0x000fe200000000ff */
[----:B------:R-:W-:Y:S01]  /*36c0*/  @P0 FFMA.FTZ R251, R238, R172, R175 ;  /* 0x000000aceefb0223 */ /* 0x000fe200000100af */
[----:B------:R-:W-:Y:S02]  /*36d0*/  @P0 FFMA.FTZ R7, R10, R174, R7 ;  /* 0x000000ae0a070223 */ /* 0x000fe40000010007 */
[----:B------:R-:W0:Y:S01]  /*36e0*/  @P2 LDC R174, c[0x0][0x40c] ;  /* 0x00010300ffae2b82 */ /* 0x000e220000000800 */
[----:B------:R-:W-:Y:S01]  /*36f0*/  @P0 FADD.FTZ R178, R236, -R251 ;  /* 0x800000fbecb20221 */ /* 0x000fe20000010000 */
[----:B------:R-:W-:-:S05]  /*3700*/  HADD2.F32 R251, -RZ, R142.H1_H1 ;  /* 0x3000008efffb7230 */ /* 0x000fca0000004100 */
[----:B------:R-:W-:Y:S01]  /*3710*/  @P0 FFMA.FTZ R251, R10, R178, R251 ;  /* 0x000000b20afb0223 */ /* 0x000fe200000100fb */
[----:B-1----:R-:W-:Y:S01]  /*3720*/  @P2 FMUL.FTZ R6, R179, R6 ;  /* 0x00000006b3062220 */ /* 0x002fe20000410000 */
[----:B------:R-:W-:-:S04]  /*3730*/  HADD2.F32 R179, -RZ, R142.H0_H0 ;  /* 0x2000008effb37230 */ /* 0x000fc80000004100 */
[----:B------:R-:W-:Y:S01]  /*3740*/  @P2 F2FP.F16.F32.PACK_AB R6, RZ, R6 ;  /* 0x00000006ff06223e */ /* 0x000fe200000000ff */
[----:B------:R-:W-:Y:S02]  /*3750*/  @P0 FFMA.FTZ R179, R10, R8, R179 ;  /* 0x000000080ab30223 */ /* 0x000fe400000100b3 */
[----:B------:R-:W1:Y:S01]  /*3760*/  @P2 LDC R8, c[0x0][0x40c] ;  /* 0x00010300ff082b82 */ /* 0x000e620000000800 */
[----:B------:R-:W-:Y:S01]  /*3770*/  @P2 PRMT R152, R6, 0x7610, R152 ;  /* 0x0000761006982816 */ /* 0x000fe20000000098 */
[----:B------:R-:W-:-:S03]  /*3780*/  @P0 FFMA.FTZ R6, R237, R172, R175 ;  /* 0x000000aced060223 */ /* 0x000fc600000100af */
[----:B------:R-:W-:Y:S01]  /*3790*/  @P2 PRMT R152, R152, 0x5410, R176 ;  /* 0x0000541098982816 */ /* 0x000fe200000000b0 */
[----:B------:R-:W-:Y:S01]  /*37a0*/  @P0 FADD.FTZ R176, R235, -R6 ;  /* 0x80000006ebb00221 */ /* 0x000fe20000010000 */
[----:B------:R-:W-:Y:S02]  /*37b0*/  HADD2.F32 R6, -RZ, R143.H0_H0 ;  /* 0x2000008fff067230 */ /* 0x000fe40000004100 */
[----:B0-----:R-:W-:Y:S02]  /*37c0*/  @P2 FMUL.FTZ R9, R9, R174 ;  /* 0x000000ae09092220 */ /* 0x001fe40000410000 */
[----:B------:R-:W0:Y:S01]  /*37d0*/  @P2 LDC R174, c[0x0][0x40c] ;  /* 0x00010300ffae2b82 */ /* 0x000e220000000800 */
[----:B------:R-:W-:Y:S02]  /*37e0*/  @P0 FFMA.FTZ R6, R10, R176, R6 ;  /* 0x000000b00a060223 */ /* 0x000fe40000010006 */
[----:B------:R-:W-:-:S04]  /*37f0*/  @P2 F2FP.F16.F32.PACK_AB R9, RZ, R9 ;  /* 0x00000009ff09223e */ /* 0x000fc800000000ff */
[----:B------:R-:W-:Y:S01]  /*3800*/  @P2 PRMT R153, R9, 0x7610, R153 ;  /* 0x0000761009992816 */ /* 0x000fe20000000099 */
[----:B------:R-:W2:Y:S01]  /*3810*/  @P2 LDC R176, c[0x0][0x40c] ;  /* 0x00010300ffb02b82 */ /* 0x000ea20000000800 */
[----:B-1----:R-:W-:-:S07]  /*3820*/  @P2 FMUL.FTZ R8, R7, R8 ;  /* 0x0000000807082220 */ /* 0x002fce0000410000 */
[----:B------:R-:W1:Y:S01]  /*3830*/  @P2 LDC R7, c[0x0][0x40c] ;  /* 0x00010300ff072b82 */ /* 0x000e620000000800 */
[----:B------:R-:W-:-:S04]  /*3840*/  @P2 F2FP.F16.F32.PACK_AB R8, RZ, R8 ;  /* 0x00000008ff08223e */ /* 0x000fc800000000ff */
[----:B------:R-:W-:Y:S01]  /*3850*/  @P2 PRMT R153, R153, 0x5410, R8 ;  /* 0x0000541099992816 */ /* 0x000fe20000000008 */
[----:B0-----:R-:W-:-:S05]  /*3860*/  @P2 FMUL.FTZ R179, R179, R174 ;  /* 0x000000aeb3b32220 */ /* 0x001fca0000410000 */
[----:B------:R-:W-:Y:S01]  /*3870*/  @P2 F2FP.F16.F32.PACK_AB R179, RZ, R179 ;  /* 0x000000b3ffb3223e */ /* 0x000fe200000000ff */
[----:B--2---:R-:W-:-:S03]  /*3880*/  @P2 FMUL.FTZ R251, R251, R176 ;  /* 0x000000b0fbfb2220 */ /* 0x004fc60000410000 */
[----:B------:R-:W-:Y:S02]  /*3890*/  @P2 PRMT R154, R179, 0x7610, R154 ;  /* 0x00007610b39a2816 */ /* 0x000fe4000000009a */
[----:B------:R-:W-:Y:S01]  /*38a0*/  @P2 F2FP.F16.F32.PACK_AB R251, RZ, R251 ;  /* 0x000000fbfffb223e */ /* 0x000fe200000000ff */
[----:B-1----:R-:W-:-:S03]  /*38b0*/  @P2 FMUL.FTZ R6, R6, R7 ;  /* 0x0000000706062220 */ /* 0x002fc60000410000 */
        /* <DEDUP_REMOVED lines=12> */
.L_x_12535:
[----:B------:R-:W-:Y:S01]  /*3980*/  ISETP.GT.AND P0, PT, R11, RZ, PT ;  /* 0x000000ff0b00720c */ /* 0x000fe20003f04270 */
[----:B------:R-:W-:Y:S01]  /*3990*/  @P1 FFMA.FTZ R6, R249, R172, R175 ;  /* 0x000000acf9061223 */ /* 0x000fe200000100af */
[----:B------:R-:W-:Y:S01]  /*39a0*/  HADD2.F32 R251, -RZ, R140.H0_H0 ;  /* 0x2000008cfffb7230 */ /* 0x000fe20000004100 */
[----:B------:R-:W1:Y:S01]  /*39b0*/  @P2 LDC R8, c[0x0][0x40c] ;  /* 0x00010300ff082b82 */ /* 0x000e620000000800 */
[--C-:B------:R-:W-:Y:S02]  /*39c0*/  HADD2.F32 R178, -RZ, R142.reuse.H0_H0 ;  /* 0x2000008effb27230 */ /* 0x100fe40000004100 */
[----:B------:R-:W-:Y:S01]  /*39d0*/  @P1 FADD.FTZ R6, R247, -R6 ;  /* 0x80000006f7061221 */ /* 0x000fe20000010000 */
[----:B------:R-:W-:Y:S02]  /*39e0*/  HADD2.F32 R78, -RZ, R142.H1_H1 ;  /* 0x3000008eff4e7230 */ /* 0x000fe40000004100 */
[--C-:B------:R-:W-:Y:S02]  /*39f0*/  HADD2.F32 R252, -RZ, R141.reuse.H1_H1 ;  /* 0x3000008dfffc7230 */ /* 0x100fe40000004100 */
[----:B------:R-:W-:Y:S01]  /*3a00*/  @P1 FFMA.FTZ R251, R10, R6, R251 ;  /* 0x000000060afb1223 */ /* 0x000fe200000100fb */
[----:B------:R-:W-:Y:S01]  /*3a10*/  HADD2.F32 R77, -RZ, R141.H0_H0 ;  /* 0x2000008dff4d7230 */ /* 0x000fe20000004100 */
[----:B0-----:R-:W0:Y:S01]  /*3a20*/  @P2 LDC R174, c[0x0][0x40c] ;  /* 0x00010300ffae2b82 */ /* 0x001e220000000800 */
[----:B------:R-:W-:-:S02]  /*3a30*/  HADD2.F32 R76, -RZ, R140.H1_H1 ;  /* 0x3000008cff4c7230 */ /* 0x000fc40000004100 */
[----:B------:R-:W-:-:S04]  /*3a40*/  @P0 FFMA.FTZ R6, R241, R172, R175 ;  /* 0x000000acf1060223 */ /* 0x000fc800000100af */
[----:B------:R-:W-:Y:S01]  /*3a50*/  @P0 FADD.FTZ R7, R239, -R6 ;  /* 0x80000006ef070221 */ /* 0x000fe20000010000 */
[-CC-:B------:R-:W-:Y:S01]  /*3a60*/  @P0 FFMA.FTZ R6, R245, R172.reuse, R175.reuse ;  /* 0x000000acf5060223 */ /* 0x180fe200000100af */
[----:B------:R-:W2:Y:S02]  /*3a70*/  @P2 LDC R179, c[0x0][0x40c] ;  /* 0x00010300ffb32b82 */ /* 0x000ea40000000800 */
[----:B------:R-:W-:Y:S01]  /*3a80*/  @P0 FFMA.FTZ R178, R10, R7, R178 ;  /* 0x000000070ab20223 */ /* 0x000fe200000100b2 */
[----:B------:R-:W-:Y:S01]  /*3a90*/  @P0 FFMA.FTZ R7, R238, R172, R175 ;  /* 0x000000acee070223 */ /* 0x000fe200000100af */
[----:B------:R-:W-:-:S03]  /*3aa0*/  @P0 FADD.FTZ R6, R243, -R6 ;  /* 0x80000006f3060221 */ /* 0x000fc60000010000 */
[----:B------:R-:W-:Y:S01]  /*3ab0*/  @P0 FADD.FTZ R7, R236, -R7 ;  /* 0x80000007ec070221 */ /* 0x000fe20000010000 */
[----:B------:R-:W3:Y:S01]  /*3ac0*/  @P2 LDC R184, c[0x0][0x40c] ;  /* 0x00010300ffb82b82 */ /* 0x000ee20000000800 */
[C---:B------:R-:W-:Y:S02]  /*3ad0*/  @P0 FFMA.FTZ R77, R10.reuse, R6, R77 ;  /* 0x000000060a4d0223 */ /* 0x040fe4000001004d */
[----:B------:R-:W-:Y:S01]  /*3ae0*/  @P0 FFMA.FTZ R78, R10, R7, R78 ;  /* 0x000000070a4e0223 */ /* 0x000fe2000001004e */
[----:B------:R-:W-:-:S04]  /*3af0*/  @P0 FFMA.FTZ R7, R242, R172, R175 ;  /* 0x000000acf2070223 */ /* 0x000fc800000100af */
[----:B------:R-:W-:Y:S01]  /*3b00*/  @P0 FADD.FTZ R7, R240, -R7 ;  /* 0x80000007f0070221 */ /* 0x000fe20000010000 */
[----:B0-----:R-:W-:Y:S01]  /*3b10*/  @P2 FMUL.FTZ R174, R77, R174 ;  /* 0x000000ae4dae2220 */ /* 0x001fe20000410000 */
[----:B------:R-:W0:Y:S02]  /*3b20*/  @P2 LDC R9, c[0x0][0x40c] ;  /* 0x00010300ff092b82 */ /* 0x000e240000000800 */
[----:B------:R-:W-:Y:S01]  /*3b30*/  @P0 FFMA.FTZ R252, R10, R7, R252 ;  /* 0x000000070afc0223 */ /* 0x000fe200000100fc */
[----:B------:R-:W-:Y:S01]  /*3b40*/  @P0 FFMA.FTZ R7, R246, R172, R175 ;  /* 0x000000acf6070223 */ /* 0x000fe200000100af */
[----:B--2---:R-:W-:-:S03]  /*3b50*/  @P2 FMUL.FTZ R6, R178, R179 ;  /* 0x000000b3b2062220 */ /* 0x004fc60000410000 */
[----:B------:R-:W-:Y:S01]  /*3b60*/  @P0 FADD.FTZ R79, R244, -R7 ;  /* 0x80000007f44f0221 */ /* 0x000fe20000010000 */
[----:B-1----:R-:W-:Y:S01]  /*3b70*/  @P2 FMUL.FTZ R7, R78, R8 ;  /* 0x000000084e072220 */ /* 0x002fe20000410000 */
[----:B------:R-:W-:Y:S01]  /*3b80*/  @P0 FFMA.FTZ R8, R237, R172, R175 ;  /* 0x000000aced080223 */ /* 0x000fe200000100af */
[--C-:B------:R-:W-:Y:S02]  /*3b90*/  HADD2.F32 R179, -RZ, R143.reuse.H1_H1 ;  /* 0x3000008fffb37230 */ /* 0x100fe40000004100 */
[----:B------:R-:W-:Y:S01]  /*3ba0*/  @P0 FFMA.FTZ R76, R10, R79, R76 ;  /* 0x0000004f0a4c0223 */ /* 0x000fe2000001004c */
[----:B------:R-:W-:Y:S02]  /*3bb0*/  HADD2.F32 R79, -RZ, R143.H0_H0 ;  /* 0x2000008fff4f7230 */ /* 0x000fe40000004100 */
[----:B------:R-:W-:Y:S01]  /*3bc0*/  @P0 FADD.FTZ R8, R235, -R8 ;  /* 0x80000008eb080221 */ /* 0x000fe20000010000 */
[----:B---3--:R-:W-:Y:S01]  /*3bd0*/  @P2 FMUL.FTZ R184, R251, R184 ;  /* 0x000000b8fbb82220 */ /* 0x008fe20000410000 */
[----:B------:R-:W-:Y:S01]  /*3be0*/  F2FP.F16.F32.PACK_AB R78, R78, R178 ;  /* 0x000000b24e4e723e */ /* 0x000fe200000000ff */
[----:B------:R-:W1:Y:S01]  /*3bf0*/  @P2 LDC R176, c[0x0][0x40c] ;  /* 0x00010300ffb02b82 */ /* 0x000e620000000800 */
[----:B------:R-:W-:Y:S01]  /*3c00*/  @P0 FFMA.FTZ R79, R10, R8, R79 ;  /* 0x000000080a4f0223 */ /* 0x000fe2000001004f */
[----:B------:R-:W-:Y:S01]  /*3c10*/  @P2 F2FP.F16.F32.PACK_AB R8, RZ, R174 ;  /* 0x000000aeff08223e */ /* 0x000fe200000000ff */
[----:B------:R-:W-:Y:S01]  /*3c20*/  @P0 FFMA.FTZ R174, R234, R172, R175 ;  /* 0x000000aceaae0223 */ /* 0x000fe200000100af */
[----:B------:R-:W-:-:S02]  /*3c30*/  @P2 F2FP.F16.F32.PACK_AB R6, RZ, R6 ;  /* 0x00000006ff06223e */ /* 0x000fc400000000ff */
[----:B------:R-:W-:Y:S01]  /*3c40*/  @P2 F2FP.F16.F32.PACK_AB R7, RZ, R7 ;  /* 0x00000007ff07223e */ /* 0x000fe200000000ff */
[----:B------:R-:W-:Y:S01]  /*3c50*/  @P0 FADD.FTZ R174, R233, -R174 ;  /* 0x800000aee9ae0221 */ /* 0x000fe20000010000 */
[----:B------:R-:W2:Y:S01]  /*3c60*/  @P2 LDC R178, c[0x0][0x40c] ;  /* 0x00010300ffb22b82 */ /* 0x000ea20000000800 */
[----:B0-----:R-:W-:Y:S01]  /*3c70*/  @P2 FMUL.FTZ R9, R252, R9 ;  /* 0x00000009fc092220 */ /* 0x001fe20000410000 */
[----:B------:R-:W-:Y:S01]  /*3c80*/  @P2 PRMT R154, R6, 0x7610, R154 ;  /* 0x00007610069a2816 */ /* 0x000fe2000000009a */
[----:B------:R-:W-:Y:S01]  /*3c90*/  @P0 FFMA.FTZ R179, R10, R174, R179 ;  /* 0x000000ae0ab30223 */ /* 0x000fe200000100b3 */
[----:B------:R-:W-:Y:S02]  /*3ca0*/  @P2 F2FP.F16.F32.PACK_AB R174, RZ, R184 ;  /* 0x000000b8ffae223e */ /* 0x000fe400000000ff */
[----:B------:R-:W-:Y:S02]  /*3cb0*/  @P2 F2FP.F16.F32.PACK_AB R9, RZ, R9 ;  /* 0x00000009ff09223e */ /* 0x000fe400000000ff */
[----:B------:R-:W0:Y:S01]  /*3cc0*/  @P2 LDC R184, c[0x0][0x40c] ;  /* 0x00010300ffb82b82 */ /* 0x000e220000000800 */
[----:B------:R-:W-:-:S02]  /*3cd0*/  @P2 PRMT R153, R8, 0x7610, R153 ;  /* 0x0000761008992816 */ /* 0x000fc40000000099 */
[----:B------:R-:W-:Y:S02]  /*3ce0*/  @P2 PRMT R152, R174, 0x7610, R152 ;  /* 0x00007610ae982816 */ /* 0x000fe40000000098 */
[----:B------:R-:W-:Y:S02]  /*3cf0*/  F2FP.F16.F32.PACK_AB R77, R252, R77 ;  /* 0x0000004dfc4d723e */ /* 0x000fe400000000ff */
[----:B------:R-:W-:Y:S01]  /*3d00*/  @P2 PRMT R154, R154, 0x5410, R7 ;  /* 0x000054109a9a2816 */ /* 0x000fe20000000007 */
[C---:B-1----:R-:W-:Y:S01]  /*3d10*/  @P2 FMUL.FTZ R176, R76.reuse, R176 ;  /* 0x000000b04cb02220 */ /* 0x042fe20000410000 */
[----:B------:R-:W-:Y:S02]  /*3d20*/  F2FP.F16.F32.PACK_AB R76, R76, R251 ;  /* 0x000000fb4c4c723e */ /* 0x000fe400000000ff */
[----:B------:R-:W-:Y:S02]  /*3d30*/  @P2 PRMT R153, R153, 0x5410, R9 ;  /* 0x0000541099992816 */ /* 0x000fe40000000009 */
[----:B------:R-:W-:Y:S01]  /*3d40*/  @P2 F2FP.F16.F32.PACK_AB R176, RZ, R176 ;  /* 0x000000b0ffb0223e */ /* 0x000fe200000000ff */
[----:B--2---:R-:W-:Y:S01]  /*3d50*/  @P2 FMUL.FTZ R178, R79, R178 ;  /* 0x000000b24fb22220 */ /* 0x004fe20000410000 */
[----:B------:R-:W-:-:S02]  /*3d60*/  F2FP.F16.F32.PACK_AB R79, R179, R79 ;  /* 0x0000004fb34f723e */ /* 0x000fc400000000ff */
[----:B------:R-:W-:Y:S02]  /*3d70*/  @P2 PRMT R152, R152, 0x5410, R176 ;  /* 0x0000541098982816 */ /* 0x000fe400000000b0 */
[----:B------:R-:W-:Y:S01]  /*3d80*/  @P2 F2FP.F16.F32.PACK_AB R178, RZ, R178 ;  /* 0x000000b2ffb2223e */ /* 0x000fe200000000ff */
[----:B0-----:R-:W-:-:S03]  /*3d90*/  @P2 FMUL.FTZ R184, R179, R184 ;  /* 0x000000b8b3b82220 */ /* 0x001fc60000410000 */
[----:B------:R-:W-:Y:S02]  /*3da0*/  @P2 PRMT R155, R178, 0x7610, R155 ;  /* 0x00007610b29b2816 */ /* 0x000fe4000000009b */
[----:B------:R-:W-:-:S04]  /*3db0*/  @P2 F2FP.F16.F32.PACK_AB R184, RZ, R184 ;  /* 0x000000b8ffb8223e */ /* 0x000fc800000000ff */
[----:B------:R-:W-:-:S07]  /*3dc0*/  @P2 PRMT R155, R155, 0x5410, R184 ;  /* 0x000054109b9b2816 */ /* 0x000fce00000000b8 */
.L_x_12534:
[----:B------:R-:W-:Y:S05]  /*3dd0*/  BSYNC.RECONVERGENT B1 ;  /* 0x0000000000017941 */ /* 0x000fea0003800200 */
.L_x_12517:
        /* <DEDUP_REMOVED lines=10> */
.L_x_12516:
[----:B------:R-:W-:Y:S05]  /*3e80*/  BSYNC.RECONVERGENT B2 ;  /* 0x0000000000027941 */ /* 0x000fea0003800200 */
.L_x_12515:
        /* <DEDUP_REMOVED lines=12> */
[--C-:B-1----:R-:W-:Y:S01]  /*3f50*/  HADD2.F32 R78, -RZ, R26.reuse.H0_H0 ;  /* 0x2000001aff4e7230 */ /* 0x102fe20000004100 */
[----:B------:R-:W1:Y:S01]  /*3f60*/  @P2 LDC R9, c[0x0][0x40c] ;  /* 0x00010300ff092b82 */ /* 0x000e620000000800 */
[----:B------:R-:W-:Y:S02]  /*3f70*/  HADD2.F32 R248, -RZ, R26.H1_H1 ;  /* 0x3000001afff87230 */ /* 0x000fe40000004100 */
[--C-:B------:R-:W-:Y:S02]  /*3f80*/  HADD2.F32 R77, -RZ, R25.reuse.H0_H0 ;  /* 0x20000019ff4d7230 */ /* 0x100fe40000004100 */
[----:B------:R-:W-:Y:S02]  /*3f90*/  HADD2.F32 R184, -RZ, R25.H1_H1 ;  /* 0x30000019ffb87230 */ /* 0x000fe40000004100 */
[--C-:B------:R-:W-:Y:S01]  /*3fa0*/  HADD2.F32 R178, -RZ, R24.reuse.H0_H0 ;  /* 0x20000018ffb27230 */ /* 0x100fe20000004100 */
[----:B------:R-:W2:Y:S01]  /*3fb0*/  @P2 LDC R250, c[0x0][0x40c] ;  /* 0x00010300fffa2b82 */ /* 0x000ea20000000800 */
[----:B0-----:R-:W-:-:S02]  /*3fc0*/  HADD2.F32 R179, -RZ, R24.H1_H1 ;  /* 0x30000018ffb37230 */ /* 0x001fc40000004100 */
[-CC-:B------:R-:W-:Y:S01]  /*3fd0*/  @P1 FFMA.FTZ R7, R187, R172.reuse, R175.reuse ;  /* 0x000000acbb071223 */ /* 0x180fe200000100af */
[-CC-:B------:R-:W-:Y:S01]  /*3fe0*/  @P1 FFMA.FTZ R6, R186, R172.reuse, R175.reuse ;  /* 0x000000acba061223 */ /* 0x180fe200000100af */
[----:B------:R-:W-:Y:S02]  /*3ff0*/  HADD2.F32 R251, -RZ, R27.H0_H0 ;  /* 0x2000001bfffb7230 */ /* 0x000fe40000004100 */
[-C--:B------:R-:W-:Y:S01]  /*4000*/  @P1 FFMA.FTZ R252, R194, R172.reuse, R175 ;  /* 0x000000acc2fc1223 */ /* 0x080fe200000100af */
[----:B------:R-:W-:Y:S01]  /*4010*/  @P1 FADD.FTZ R7, R228, -R7 ;  /* 0x80000007e4071221 */ /* 0x000fe20000010000 */
[----:B------:R-:W0:Y:S03]  /*4020*/  @P2 LDC R79, c[0x0][0x40c] ;  /* 0x00010300ff4f2b82 */ /* 0x000e260000000800 */
[----:B------:R-:W-:Y:S01]  /*4030*/  @P1 FFMA.FTZ R78, R10, R7, R78 ;  /* 0x000000070a4e1223 */ /* 0x000fe2000001004e */
[----:B------:R-:W-:Y:S01]  /*4040*/  @P1 FADD.FTZ R7, R227, -R6 ;  /* 0x80000006e3071221 */ /* 0x000fe20000010000 */
[----:B------:R-:W-:-:S03]  /*4050*/  @P1 FFMA.FTZ R6, R188, R172, R175 ;  /* 0x000000acbc061223 */ /* 0x000fc600000100af */
[----:B------:R-:W-:Y:S01]  /*4060*/  @P1 FFMA.FTZ R248, R10, R7, R248 ;  /* 0x000000070af81223 */ /* 0x000fe200000100f8 */
[----:B------:R-:W-:Y:S01]  /*4070*/  @P1 FFMA.FTZ R7, R189, R172, R175 ;  /* 0x000000acbd071223 */ /* 0x000fe200000100af */
[----:B------:R-:W3:Y:S03]  /*4080*/  @P2 LDC R76, c[0x0][0x40c] ;  /* 0x00010300ff4c2b82 */ /* 0x000ee60000000800 */
[----:B------:R-:W-:-:S04]  /*4090*/  @P1 FADD.FTZ R7, R230, -R7 ;  /* 0x80000007e6071221 */ /* 0x000fc80000010000 */
[----:B------:R-:W-:Y:S01]  /*40a0*/  @P1 FFMA.FTZ R77, R10, R7, R77 ;  /* 0x000000070a4d1223 */ /* 0x000fe2000001004d */
[----:B------:R-:W-:Y:S01]  /*40b0*/  @P1 FADD.FTZ R7, R229, -R6 ;  /* 0x80000006e5071221 */ /* 0x000fe20000010000 */
[----:B------:R-:W4:Y:S01]  /*40c0*/  @P2 LDC R8, c[0x0][0x40c] ;  /* 0x00010300ff082b82 */ /* 0x000f220000000800 */
[--C-:B------:R-:W-:Y:S01]  /*40d0*/  @P1 FFMA.FTZ R6, R190, R172, R175.reuse ;  /* 0x000000acbe061223 */ /* 0x100fe200000100af */
[----:B--2---:R-:W-:Y:S01]  /*40e0*/  @P2 FMUL.FTZ R250, R77, R250 ;  /* 0x000000fa4dfa2220 */ /* 0x004fe20000410000 */
[----:B------:R-:W-:Y:S01]  /*40f0*/  @P1 FFMA.FTZ R184, R10, R7, R184 ;  /* 0x000000070ab81223 */ /* 0x000fe200000100b8 */
[----:B------:R-:W-:Y:S01]  /*4100*/  @P1 FFMA.FTZ R7, R191, R172, R175 ;  /* 0x000000acbf071223 */ /* 0x000fe200000100af */
[----:B------:R-:W-:Y:S02]  /*4110*/  @P1 FADD.FTZ R6, R231, -R6 ;  /* 0x80000006e7061221 */ /* 0x000fe40000010000 */
[----:B0-----:R-:W-:Y:S01]  /*4120*/  @P2 FMUL.FTZ R79, R184, R79 ;  /* 0x0000004fb84f2220 */ /* 0x001fe20000410000 */
[----:B------:R-:W0:Y:S01]  /*4130*/  @P2 LDC R174, c[0x0][0x40c] ;  /* 0x00010300ffae2b82 */ /* 0x000e220000000800 */
[----:B------:R-:W-:Y:S01]  /*4140*/  @P1 FADD.FTZ R7, R232, -R7 ;  /* 0x80000007e8071221 */ /* 0x000fe20000010000 */
[----:B------:R-:W-:Y:S01]  /*4150*/  @P1 FFMA.FTZ R179, R10, R6, R179 ;  /* 0x000000060ab31223 */ /* 0x000fe200000100b3 */
[----:B-1----:R-:W-:Y:S01]  /*4160*/  @P2 FMUL.FTZ R6, R78, R9 ;  /* 0x000000094e062220 */ /* 0x002fe20000410000 */
[----:B------:R-:W-:Y:S01]  /*4170*/  @P1 FADD.FTZ R9, R195, -R252 ;  /* 0x800000fcc3091221 */ /* 0x000fe20000010000 */
[----:B------:R-:W-:Y:S01]  /*4180*/  @P1 FFMA.FTZ R178, R10, R7, R178 ;  /* 0x000000070ab21223 */ /* 0x000fe200000100b2 */
[----:B------:R-:W-:Y:S01]  /*4190*/  @P1 FFMA.FTZ R7, R193, R172, R175 ;  /* 0x000000acc1071223 */ /* 0x000fe200000100af */
[----:B------:R-:W-:Y:S01]  /*41a0*/  F2FP.F16.F32.PACK_AB R77, R184, R77 ;  /* 0x0000004db84d723e */ /* 0x000fe200000000ff */
[----:B------:R-:W1:Y:S01]  /*41b0*/  @P2 LDC R176, c[0x0][0x40c] ;  /* 0x00010300ffb02b82 */ /* 0x000e620000000800 */
[----:B---3--:R-:W-:Y:S01]  /*41c0*/  @P2 FMUL.FTZ R184, R178, R76 ;  /* 0x0000004cb2b82220 */ /* 0x008fe20000410000 */
[----:B------:R-:W-:Y:S01]  /*41d0*/  @P1 FADD.FTZ R7, R192, -R7 ;  /* 0x80000007c0071221 */ /* 0x000fe20000010000 */
[----:B------:R-:W-:-:S02]  /*41e0*/  @P2 F2FP.F16.F32.PACK_AB R6, RZ, R6 ;  /* 0x00000006ff06223e */ /* 0x000fc400000000ff */
[----:B------:R-:W-:Y:S01]  /*41f0*/  @P2 F2FP.F16.F32.PACK_AB R79, RZ, R79 ;  /* 0x0000004fff4f223e */ /* 0x000fe200000000ff */
[----:B------:R-:W-:Y:S01]  /*4200*/  @P1 FFMA.FTZ R251, R10, R7, R251 ;  /* 0x000000070afb1223 */ /* 0x000fe200000100fb */
[----:B------:R-:W-:Y:S02]  /*4210*/  HADD2.F32 R7, -RZ, R27.H1_H1 ;  /* 0x3000001bff077230 */ /* 0x000fe40000004100 */
[----:B----4-:R-:W-:Y:S01]  /*4220*/  @P2 FMUL.FTZ R8, R248, R8 ;  /* 0x00000008f8082220 */ /* 0x010fe20000410000 */
[----:B------:R-:W-:Y:S02]  /*4230*/  @P2 F2FP.F16.F32.PACK_AB R184, RZ, R184 ;  /* 0x000000b8ffb8223e */ /* 0x000fe400000000ff */
[----:B------:R-:W-:Y:S01]  /*4240*/  @P2 PRMT R154, R6, 0x7610, R154 ;  /* 0x00007610069a2816 */ /* 0x000fe2000000009a */
[----:B------:R-:W-:Y:S01]  /*4250*/  @P1 FFMA.FTZ R7, R10, R9, R7 ;  /* 0x000000090a071223 */ /* 0x000fe20000010007 */
[----:B------:R-:W-:Y:S02]  /*4260*/  @P2 F2FP.F16.F32.PACK_AB R9, RZ, R250 ;  /* 0x000000faff09223e */ /* 0x000fe400000000ff */
[----:B------:R-:W-:Y:S01]  /*4270*/  @P2 F2FP.F16.F32.PACK_AB R8, RZ, R8 ;  /* 0x00000008ff08223e */ /* 0x000fe200000000ff */
[----:B0-----:R-:W-:Y:S01]  /*4280*/  @P2 FMUL.FTZ R174, R179, R174 ;  /* 0x000000aeb3ae2220 */ /* 0x001fe20000410000 */
[----:B------:R-:W-:-:S02]  /*4290*/  @P2 PRMT R153, R9, 0x7610, R153 ;  /* 0x0000761009992816 */ /* 0x000fc40000000099 */
[----:B------:R-:W-:Y:S02]  /*42a0*/  @P2 PRMT R152, R184, 0x7610, R152 ;  /* 0x00007610b8982816 */ /* 0x000fe40000000098 */
[----:B------:R-:W-:Y:S02]  /*42b0*/  @P2 F2FP.F16.F32.PACK_AB R174, RZ, R174 ;  /* 0x000000aeffae223e */ /* 0x000fe400000000ff */
[----:B------:R-:W-:Y:S01]  /*42c0*/  @P2 PRMT R153, R153, 0x5410, R79 ;  /* 0x0000541099992816 */ /* 0x000fe2000000004f */
[----:B-1----:R-:W-:Y:S01]  /*42d0*/  @P2 FMUL.FTZ R176, R251, R176 ;  /* 0x000000b0fbb02220 */ /* 0x002fe20000410000 */
[----:B------:R-:W-:Y:S02]  /*42e0*/  F2FP.F16.F32.PACK_AB R78, R248, R78 ;  /* 0x0000004ef84e723e */ /* 0x000fe400000000ff */
[----:B------:R-:W-:Y:S02]  /*42f0*/  F2FP.F16.F32.PACK_AB R76, R179, R178 ;  /* 0x000000b2b34c723e */ /* 0x000fe400000000ff */
[----:B------:R-:W-:-:S02]  /*4300*/  @P2 F2FP.F16.F32.PACK_AB R176, RZ, R176 ;  /* 0x000000b0ffb0223e */ /* 0x000fc400000000ff */
[----:B------:R-:W-:Y:S02]  /*4310*/  @P2 PRMT R154, R154, 0x5410, R8 ;  /* 0x000054109a9a2816 */ /* 0x000fe40000000008 */
[----:B------:R-:W-:Y:S02]  /*4320*/  @P2 PRMT R152, R152, 0x5410, R174 ;  /* 0x0000541098982816 */ /* 0x000fe400000000ae */
[----:B------:R-:W-:Y:S02]  /*4330*/  @P2 PRMT R155, R176, 0x7610, R155 ;  /* 0x00007610b09b2816 */ /* 0x000fe4000000009b */
[----:B------:R-:W-:Y:S01]  /*4340*/  F2FP.F16.F32.PACK_AB R79, R7, R251 ;  /* 0x000000fb074f723e */ /* 0x000fe200000000ff */
[----:B------:R-:W-:Y:S06]  /*4350*/  @!P2 BRA `(.L_x_12541) ;  /* 0x0000000c0098a947 */ /* 0x000fec0003800000 */
[----:B------:R-:W-:-:S05]  /*4360*/  FMUL.FTZ R7, R7, UR12 ;  /* 0x0000000c07077c20 */ /* 0x000fca0008410000 */
[----:B------:R-:W-:-:S04]  /*4370*/  F2FP.F16.F32.PACK_AB R7, RZ, R7 ;  /* 0x00000007ff07723e */ /* 0x000fc800000000ff */
[----:B------:R-:W-:Y:S01]  /*4380*/  PRMT R155, R155, 0x5410, R7 ;  /* 0x000054109b9b7816 */ /* 0x000fe20000000007 */
[----:B------:R-:W-:Y:S06]  /*4390*/  BRA `(.L_x_12541) ;  /* 0x0000000c00887947 */ /* 0x000fec0003800000 */
.L_x_12540:
[----:B------:R-:W-:Y:S01]  /*43a0*/  ISETP.GT.AND P1, PT, R11, RZ, PT ;  /* 0x000000ff0b00720c */ /* 0x000fe20003f24270 */
[----:B0-----:R-:W0:Y:S01]  /*43b0*/  @P2 LDC R174, c[0x0][0x40c] ;  /* 0x00010300ffae2b82 */ /* 0x001e220000000800 */
[----:B------:R-:W-:Y:S02]  /*43c0*/  HADD2.F32 R251, -RZ, R24.H0_H0 ;  /* 0x20000018fffb7230 */ /* 0x000fe40000004100 */
[--C-:B------:R-:W-:Y:S02]  /*43d0*/  HADD2.F32 R179, -RZ, R25.reuse.H0_H0 ;  /* 0x20000019ffb37230 */ /* 0x100fe40000004100 */
[----:B-1----:R-:W-:-:S03]  /*43e0*/  HADD2.F32 R9, -RZ, R25.H1_H1 ;  /* 0x30000019ff097230 */ /* 0x002fc60000004100 */
[----:B------:R-:W1:Y:S04]  /*43f0*/  @P2 LDC R8, c[0x0][0x40c] ;  /* 0x00010300ff082b82 */ /* 0x000e680000000800 */
[-CC-:B------:R-:W-:Y:S01]  /*4400*/  @P1 FFMA.FTZ R7, R191, R172.reuse, R175.reuse ;  /* 0x000000acbf071223 */ /* 0x180fe200000100af */
[-CC-:B------:R-:W-:Y:S01]  /*4410*/  @P1 FFMA.FTZ R6, R190, R172.reuse, R175.reuse ;  /* 0x000000acbe061223 */ /* 0x180fe200000100af */
[----:B------:R-:W-:Y:S02]  /*4420*/  @P1 FFMA.FTZ R176, R188, R172, R175 ;  /* 0x000000acbcb01223 */ /* 0x000fe400000100af */
[----:B------:R-:W-:Y:S01]  /*4430*/  @P1 FADD.FTZ R7, R232, -R7 ;  /* 0x80000007e8071221 */ /* 0x000fe20000010000 */
[----:B------:R-:W2:Y:S01]  /*4440*/  @P2 LDC R178, c[0x0][0x40c] ;  /* 0x00010300ffb22b82 */ /* 0x000ea20000000800 */
[----:B------:R-:W-:-:S02]  /*4450*/  @P1 FADD.FTZ R176, R229, -R176 ;  /* 0x800000b0e5b01221 */ /* 0x000fc40000010000 */
[C---:B------:R-:W-:Y:S01]  /*4460*/  @P1 FFMA.FTZ R251, R10.reuse, R7, R251 ;  /* 0x000000070afb1223 */ /* 0x040fe200000100fb */
[----:B------:R-:W-:Y:S01]  /*4470*/  @P1 FADD.FTZ R7, R231, -R6 ;  /* 0x80000006e7071221 */ /* 0x000fe20000010000 */
[----:B------:R-:W-:Y:S02]  /*4480*/  HADD2.F32 R6, -RZ, R24.H1_H1 ;  /* 0x30000018ff067230 */ /* 0x000fe40000004100 */
[C---:B------:R-:W-:Y:S01]  /*4490*/  @P1 FFMA.FTZ R9, R10.reuse, R176, R9 ;  /* 0x000000b00a091223 */ /* 0x040fe20000010009 */
[----:B------:R-:W3:Y:S02]  /*44a0*/  @P2 LDC R184, c[0x0][0x40c] ;  /* 0x00010300ffb82b82 */ /* 0x000ee40000000800 */
[----:B------:R-:W-:Y:S01]  /*44b0*/  @P1 FFMA.FTZ R6, R10, R7, R6 ;  /* 0x000000070a061223 */ /* 0x000fe20000010006 */
[----:B------:R-:W-:-:S03]  /*44c0*/  @P1 FFMA.FTZ R7, R189, R172, R175 ;  /* 0x000000acbd071223 */ /* 0x000fc600000100af */
[----:B0-----:R-:W-:Y:S01]  /*44d0*/  @P2 FMUL.FTZ R6, R6, R174 ;  /* 0x000000ae06062220 */ /* 0x001fe20000410000 */
[----:B------:R-:W-:Y:S01]  /*44e0*/  @P1 FADD.FTZ R7, R230, -R7 ;  /* 0x80000007e6071221 */ /* 0x000fe20000010000 */
[----:B------:R-:W-:Y:S01]  /*44f0*/  @P1 FFMA.FTZ R174, R186, R172, R175 ;  /* 0x000000acbaae1223 */ /* 0x000fe200000100af */
[----:B-1----:R-:W-:Y:S01]  /*4500*/  @P2 FMUL.FTZ R8, R251, R8 ;  /* 0x00000008fb082220 */ /* 0x002fe20000410000 */
[--C-:B------:R-:W-:Y:S02]  /*4510*/  HADD2.F32 R251, -RZ, R26.reuse.H1_H1 ;  /* 0x3000001afffb7230 */ /* 0x100fe40000004100 */
[----:B------:R-:W-:Y:S01]  /*4520*/  @P1 FFMA.FTZ R179, R10, R7, R179 ;  /* 0x000000070ab31223 */ /* 0x000fe200000100b3 */
[----:B------:R-:W-:Y:S01]  /*4530*/  @P1 FFMA.FTZ R7, R187, R172, R175 ;  /* 0x000000acbb071223 */ /* 0x000fe200000100af */
[----:B------:R-:W-:Y:S01]  /*4540*/  @P1 FADD.FTZ R174, R227, -R174 ;  /* 0x800000aee3ae1221 */ /* 0x000fe20000010000 */
[----:B------:R-:W-:Y:S02]  /*4550*/  @P2 F2FP.F16.F32.PACK_AB R8, RZ, R8 ;  /* 0x00000008ff08223e */ /* 0x000fe400000000ff */
[----:B------:R-:W-:Y:S01]  /*4560*/  @P1 FADD.FTZ R176, R228, -R7 ;  /* 0x80000007e4b01221 */ /* 0x000fe20000010000 */
[----:B------:R-:W-:-:S02]  /*4570*/  HADD2.F32 R7, -RZ, R26.H0_H0 ;  /* 0x2000001aff077230 */ /* 0x000fc40000004100 */
[----:B------:R-:W-:Y:S01]  /*4580*/  @P1 FFMA.FTZ R251, R10, R174, R251 ;  /* 0x000000ae0afb1223 */ /* 0x000fe200000100fb */
[----:B------:R-:W-:Y:S01]  /*4590*/  @P2 F2FP.F16.F32.PACK_AB R174, RZ, R6 ;  /* 0x00000006ffae223e */ /* 0x000fe200000000ff */
[----:B------:R-:W-:Y:S01]  /*45a0*/  @P1 FFMA.FTZ R6, R193, R172, R175 ;  /* 0x000000acc1061223 */ /* 0x000fe200000100af */
[----:B------:R-:W-:Y:S01]  /*45b0*/  @P2 PRMT R152, R8, 0x7610, R152 ;  /* 0x0000761008982816 */ /* 0x000fe20000000098 */
[----:B------:R-:W-:Y:S01]  /*45c0*/  @P1 FFMA.FTZ R7, R10, R176, R7 ;  /* 0x000000b00a071223 */ /* 0x000fe20000010007 */
[----:B------:R-:W0:Y:S01]  /*45d0*/  @P2 LDC R8, c[0x0][0x40c] ;  /* 0x00010300ff082b82 */ /* 0x000e220000000800 */
[----:B------:R-:W-:Y:S01]  /*45e0*/  @P1 FADD.FTZ R176, R192, -R6 ;  /* 0x80000006c0b01221 */ /* 0x000fe20000010000 */
[----:B------:R-:W-:Y:S01]  /*45f0*/  HADD2.F32 R6, -RZ, R27.H0_H0 ;  /* 0x2000001bff067230 */ /* 0x000fe20000004100 */
[----:B------:R-:W-:Y:S01]  /*4600*/  @P2 PRMT R152, R152, 0x5410, R174 ;  /* 0x0000541098982816 */ /* 0x000fe200000000ae */
[----:B--2---:R-:W-:Y:S01]  /*4610*/  @P2 FMUL.FTZ R7, R7, R178 ;  /* 0x000000b207072220 */ /* 0x004fe20000410000 */
[----:B---3--:R-:W-:-:S02]  /*4620*/  @P2 FMUL.FTZ R251, R251, R184 ;  /* 0x000000b8fbfb2220 */ /* 0x008fc40000410000 */
[----:B------:R-:W-:Y:S01]  /*4630*/  @P1 FFMA.FTZ R6, R10, R176, R6 ;  /* 0x000000b00a061223 */ /* 0x000fe20000010006 */
[----:B------:R-:W1:Y:S01]  /*4640*/  @P2 LDC R174, c[0x0][0x40c] ;  /* 0x00010300ffae2b82 */ /* 0x000e620000000800 */
[----:B------:R-:W-:Y:S02]  /*4650*/  @P2 F2FP.F16.F32.PACK_AB R7, RZ, R7 ;  /* 0x00000007ff07223e */ /* 0x000fe400000000ff */
[----:B------:R-:W-:Y:S02]  /*4660*/  @P2 F2FP.F16.F32.PACK_AB R251, RZ, R251 ;  /* 0x000000fbfffb223e */ /* 0x000fe400000000ff */
[----:B------:R-:W-:-:S03]  /*4670*/  @P2 PRMT R154, R7, 0x7610, R154 ;  /* 0x00007610079a2816 */ /* 0x000fc6000000009a */
[----:B------:R-:W2:Y:S01]  /*4680*/  @P2 LDC R176, c[0x0][0x40c] ;  /* 0x00010300ffb02b82 */ /* 0x000ea20000000800 */
[----:B------:R-:W-:Y:S01]  /*4690*/  @P2 PRMT R154, R154, 0x5410, R251 ;  /* 0x000054109a9a2816 */ /* 0x000fe200000000fb */
[----:B0-----:R-:W-:-:S05]  /*46a0*/  @P2 FMUL.FTZ R8, R6, R8 ;  /* 0x0000000806082220 */ /* 0x001fca0000410000 */
[----:B------:R-:W-:Y:S01]  /*46b0*/  @P2 F2FP.F16.F32.PACK_AB R8, RZ, R8 ;  /* 0x00000008ff08223e */ /* 0x000fe200000000ff */
[----:B-1----:R-:W-:-:S03]  /*46c0*/  @P2 FMUL.FTZ R179, R179, R174 ;  /* 0x000000aeb3b32220 */ /* 0x002fc60000410000 */
        /* <DEDUP_REMOVED lines=15> */
.L_x_12539:
        /* <DEDUP_REMOVED lines=18> */
[----:B------:R-:W-:Y:S02]  /*48e0*/  F2FP.F16.F32.PACK_AB R76, R9, R76 ;  /* 0x0000004c094c723e */ /* 0x000fe400000000ff */
[----:B------:R-:W-:Y:S01]  /*48f0*/  @P2 F2FP.F16.F32.PACK_AB R6, RZ, R6 ;  /* 0x00000006ff06223e */ /* 0x000fe200000000ff */
[----:B--2---:R-:W-:Y:S01]  /*4900*/  @P2 FMUL.FTZ R7, R8, R9 ;  /* 0x0000000908072220 */ /* 0x004fe20000410000 */
[-CC-:B------:R-:W-:Y:S01]  /*4910*/  FFMA.FTZ R9, R189, R172.reuse, R175.reuse ;  /* 0x000000acbd097223 */ /* 0x180fe200000100af */
[----:B------:R-:W-:Y:S01]  /*4920*/  FFMA.FTZ R8, R188, R172, R175 ;  /* 0x000000acbc087223 */ /* 0x000fe200000100af */
[----:B------:R-:W-:Y:S02]  /*4930*/  @P2 PRMT R152, R6, 0x7610, R152 ;  /* 0x0000761006982816 */ /* 0x000fe40000000098 */
[----:B------:R-:W-:Y:S01]  /*4940*/  FADD.FTZ R9, R230, -R9 ;  /* 0x80000009e6097221 */ /* 0x000fe20000010000 */
[----:B------:R-:W-:Y:S01]  /*4950*/  FADD.FTZ R77, R229, -R8 ;  /* 0x80000008e54d7221 */ /* 0x000fe20000010000 */
[----:B------:R-:W-:-:S02]  /*4960*/  @P2 F2FP.F16.F32.PACK_AB R7, RZ, R7 ;  /* 0x00000007ff07223e */ /* 0x000fc400000000ff */
        /* <DEDUP_REMOVED lines=8> */
[----:B------:R-:W-:Y:S01]  /*49f0*/  F2FP.F16.F32.PACK_AB R77, R78, R77 ;  /* 0x0000004d4e4d723e */ /* 0x000fe200000000ff */
[----:B---3--:R-:W-:Y:S01]  /*4a00*/  @P2 FMUL.FTZ R9, R79, R78 ;  /* 0x0000004e4f092220 */ /* 0x008fe20000410000 */
[----:B------:R-:W0:Y:S01]  /*4a10*/  @P2 LDC R174, c[0x0][0x40c] ;  /* 0x00010300ffae2b82 */ /* 0x000e220000000800 */
[----:B------:R-:W-:Y:S01]  /*4a20*/  FFMA.FTZ R78, R186, R172, R175 ;  /* 0x000000acba4e7223 */ /* 0x000fe200000100af */
[----:B------:R-:W-:Y:S01]  /*4a30*/  FMUL.FTZ R7, R10, R7 ;  /* 0x000000070a077220 */ /* 0x000fe20000410000 */
[----:B------:R-:W-:-:S02]  /*4a40*/  @P2 F2FP.F16.F32.PACK_AB R8, RZ, R8 ;  /* 0x00000008ff08223e */ /* 0x000fc400000000ff */
[----:B------:R-:W-:Y:S01]  /*4a50*/  @P2 F2FP.F16.F32.PACK_AB R6, RZ, R9 ;  /* 0x00000009ff06223e */ /* 0x000fe200000000ff */
        /* <DEDUP_REMOVED lines=10> */
[----:B------:R-:W-:Y:S01]  /*4b00*/  F2FP.F16.F32.PACK_AB R78, R9, R78 ;  /* 0x0000004e094e723e */ /* 0x000fe200000000ff */
[----:B0-----:R-:W-:Y:S01]  /*4b10*/  @P2 FMUL.FTZ R9, R174, R9 ;  /* 0x00000009ae092220 */ /* 0x001fe20000410000 */
[----:B------:R-:W-:Y:S01]  /*4b20*/  FFMA.FTZ R79, R193, R172, R175 ;  /* 0x000000acc14f7223 */ /* 0x000fe200000100af */
[----:B------:R-:W0:Y:S01]  /*4b30*/  @P2 LDC R174, c[0x0][0x40c] ;  /* 0x00010300ffae2b82 */ /* 0x000e220000000800 */
[----:B------:R-:W-:Y:S02]  /*4b40*/  @P2 F2FP.F16.F32.PACK_AB R7, RZ, R7 ;  /* 0x00000007ff07223e */ /* 0x000fe400000000ff */
[----:B------:R-:W-:Y:S01]  /*4b50*/  FADD.FTZ R79, R192, -R79 ;  /* 0x8000004fc04f7221 */ /* 0x000fe20000010000 */
[----:B------:R-:W-:Y:S02]  /*4b60*/  @P2 F2FP.F16.F32.PACK_AB R9, RZ, R9 ;  /* 0x00000009ff09223e */ /* 0x000fe400000000ff */
[----:B------:R-:W-:Y:S01]  /*4b70*/  @P2 PRMT R154, R7, 0x7610, R154 ;  /* 0x00007610079a2816 */ /* 0x000fe2000000009a */
[----:B------:R-:W-:-:S03]  /*4b80*/  FMUL.FTZ R8, R10, R79 ;  /* 0x0000004f0a087220 */ /* 0x000fc60000410000 */
[----:B------:R-:W-:Y:S02]  /*4b90*/  @P2 PRMT R154, R154, 0x5410, R9 ;  /* 0x000054109a9a2816 */ /* 0x000fe40000000009 */
[----:B------:R-:W-:Y:S01]  /*4ba0*/  FSEL R79, R8, RZ, P1 ;  /* 0x000000ff084f7208 */ /* 0x000fe20000800000 */
[----:B------:R-:W-:-:S05]  /*4bb0*/  FMUL.FTZ R8, R10, R179 ;  /* 0x000000b30a087220 */ /* 0x000fca0000410000 */
[----:B------:R-:W-:Y:S01]  /*4bc0*/  FSEL R8, R8, RZ, P1 ;  /* 0x000000ff08087208 */ /* 0x000fe20000800000 */
[----:B0-----:R-:W-:-:S03]  /*4bd0*/  @P2 FMUL.FTZ R6, R174, R79 ;  /* 0x0000004fae062220 */ /* 0x001fc60000410000 */
[----:B------:R-:W-:Y:S02]  /*4be0*/  F2FP.F16.F32.PACK_AB R79, R8, R79 ;  /* 0x0000004f084f723e */ /* 0x000fe400000000ff */
[----:B------:R-:W-:-:S04]  /*4bf0*/  @P2 F2FP.F16.F32.PACK_AB R6, RZ, R6 ;  /* 0x00000006ff06223e */ /* 0x000fc800000000ff */
[----:B------:R-:W-:Y:S01]  /*4c00*/  @P2 PRMT R155, R6, 0x7610, R155 ;  /* 0x00007610069b2816 */ /* 0x000fe2000000009b */
[----:B------:R-:W-:Y:S06]  /*4c10*/  @!P2 BRA `(.L_x_12541) ;  /* 0x000000040068a947 */ /* 0x000fec0003800000 */
[----:B------:R-:W-:-:S05]  /*4c20*/  FMUL.FTZ R8, R8, UR12 ;  /* 0x0000000c08087c20 */ /* 0x000fca0008410000 */
[----:B------:R-:W-:-:S04]  /*4c30*/  F2FP.F16.F32.PACK_AB R8, RZ, R8 ;  /* 0x00000008ff08723e */ /* 0x000fc800000000ff */
[----:B------:R-:W-:Y:S01]  /*4c40*/  PRMT R155, R155, 0x5410, R8 ;  /* 0x000054109b9b7816 */ /* 0x000fe20000000008 */
[----:B------:R-:W-:Y:S06]  /*4c50*/  BRA `(.L_x_12541) ;  /* 0x0000000400587947 */ /* 0x000fec0003800000 */
.L_x_12542:
        /* <DEDUP_REMOVED lines=8> */
[----:B------:R-:W-:-:S04]  /*4ce0*/  F2FP.F16.F32.PACK_AB R6, RZ, R6 ;  /* 0x00000006ff06723e */ /* 0x000fc800000000ff */
[----:B------:R-:W-:-:S07]  /*4cf0*/  PRMT R152, R6, 0x7610, R152 ;  /* 0x0000761006987816 */ /* 0x000fce0000000098 */
.L_x_12544:
[----:B------:R-:W-:Y:S05]  /*4d00*/  BSYNC.RECONVERGENT B3 ;  /* 0x0000000000037941 */ /* 0x000fea0003800200 */
.L_x_12543:
        /* <DEDUP_REMOVED lines=10> */
.L_x_12546:
[----:B------:R-:W-:Y:S05]  /*4db0*/  BSYNC.RECONVERGENT B3 ;  /* 0x0000000000037941 */ /* 0x000fea0003800200 */
.L_x_12545:
        /* <DEDUP_REMOVED lines=10> */
.L_x_12548:
[----:B------:R-:W-:Y:S05]  /*4e60*/  BSYNC.RECONVERGENT B3 ;  /* 0x0000000000037941 */ /* 0x000fea0003800200 */
.L_x_12547:
        /* <DEDUP_REMOVED lines=10> */
.L_x_12550:
[----:B------:R-:W-:Y:S05]  /*4f10*/  BSYNC.RECONVERGENT B3 ;  /* 0x0000000000037941 */ /* 0x000fea0003800200 */
.L_x_12549:
        /* <DEDUP_REMOVED lines=10> */
.L_x_12552:
[----:B------:R-:W-:Y:S05]  /*4fc0*/  BSYNC.RECONVERGENT B3 ;  /* 0x0000000000037941 */ /* 0x000fea0003800200 */
.L_x_12551:
        /* <DEDUP_REMOVED lines=10> */
.L_x_12554:
[----:B------:R-:W-:Y:S05]  /*5070*/  BSYNC.RECONVERGENT B3 ;  /* 0x0000000000037941 */ /* 0x000fea0003800200 */
.L_x_12553:
        /* <DEDUP_REMOVED lines=10> */
.L_x_12556:
[----:B------:R-:W-:Y:S05]  /*5120*/  BSYNC.RECONVERGENT B3 ;  /* 0x0000000000037941 */ /* 0x000fea0003800200 */
.L_x_12555:
        /* <DEDUP_REMOVED lines=9> */
.L_x_12541:
[----:B------:R-:W-:Y:S05]  /*51c0*/  BSYNC.RECONVERGENT B1 ;  /* 0x0000000000017941 */ /* 0x000fea0003800200 */
.L_x_12538:
        /* <DEDUP_REMOVED lines=8> */
.L_x_12537:
[----:B------:R-:W-:Y:S05]  /*5250*/  BSYNC.RECONVERGENT B2 ;  /* 0x0000000000027941 */ /* 0x000fea0003800200 */
.L_x_12536:
        /* <DEDUP_REMOVED lines=12> */
[--C-:B-1-3--:R-:W-:Y:S01]  /*5320*/  HADD2.F32 R78, -RZ, R162.reuse.H0_H0 ;  /* 0x200000a2ff4e7230 */ /* 0x10afe20000004100 */
        /* <DEDUP_REMOVED lines=68> */
.L_x_12561:
[----:B------:R-:W-:Y:S01]  /*5770*/  ISETP.GT.AND P1, PT, R11, RZ, PT ;  /* 0x000000ff0b00720c */ /* 0x000fe20003f24270 */
[----:B0-----:R-:W0:Y:S01]  /*5780*/  @P2 LDC R174, c[0x0][0x40c] ;  /* 0x00010300ffae2b82 */ /* 0x001e220000000800 */
[----:B------:R-:W-:Y:S02]  /*5790*/  HADD2.F32 R251, -RZ, R160.H0_H0 ;  /* 0x200000a0fffb7230 */ /* 0x000fe40000004100 */
[--C-:B------:R-:W-:Y:S02]  /*57a0*/  HADD2.F32 R179, -RZ, R161.reuse.H0_H0 ;  /* 0x200000a1ffb37230 */ /* 0x100fe40000004100 */
[----:B-1-3--:R-:W-:-:S03]  /*57b0*/  HADD2.F32 R9, -RZ, R161.H1_H1 ;  /* 0x300000a1ff097230 */ /* 0x00afc60000004100 */
        /* <DEDUP_REMOVED lines=61> */
.L_x_12560:
        /* <DEDUP_REMOVED lines=74> */
.L_x_12563:
        /* <DEDUP_REMOVED lines=8> */
[----:B------:R-:W-:-:S04]  /*60b0*/  F2FP.F16.F32.PACK_AB R6, RZ, R6 ;  /* 0x00000006ff06723e */ /* 0x000fc800000000ff */
[----:B------:R-:W-:-:S07]  /*60c0*/  PRMT R152, R6, 0x7610, R152 ;  /* 0x0000761006987816 */ /* 0x000fce0000000098 */
.L_x_12565:
[----:B------:R-:W-:Y:S05]  /*60d0*/  BSYNC.RECONVERGENT B3 ;  /* 0x0000000000037941 */ /* 0x000fea0003800200 */
.L_x_12564:
        /* <DEDUP_REMOVED lines=10> */
.L_x_12567:
[----:B------:R-:W-:Y:S05]  /*6180*/  BSYNC.RECONVERGENT B3 ;  /* 0x0000000000037941 */ /* 0x000fea0003800200 */
.L_x_12566:
        /* <DEDUP_REMOVED lines=10> */
.L_x_12569:
[----:B------:R-:W-:Y:S05]  /*6230*/  BSYNC.RECONVERGENT B3 ;  /* 0x0000000000037941 */ /* 0x000fea0003800200 */
.L_x_12568:
        /* <DEDUP_REMOVED lines=10> */
.L_x_12571:
[----:B------:R-:W-:Y:S05]  /*62e0*/  BSYNC.RECONVERGENT B3 ;  /* 0x0000000000037941 */ /* 0x000fea0003800200 */
.L_x_12570:
        /* <DEDUP_REMOVED lines=10> */
.L_x_12573:
[----:B------:R-:W-:Y:S05]  /*6390*/  BSYNC.RECONVERGENT B3 ;  /* 0x0000000000037941 */ /* 0x000fea0003800200 */
.L_x_12572:
        /* <DEDUP_REMOVED lines=10> */
.L_x_12575:
[----:B------:R-:W-:Y:S05]  /*6440*/  BSYNC.RECONVERGENT B3 ;  /* 0x0000000000037941 */ /* 0x000fea0003800200 */
.L_x_12574:
        /* <DEDUP_REMOVED lines=10> */
.L_x_12577:
[----:B------:R-:W-:Y:S05]  /*64f0*/  BSYNC.RECONVERGENT B3 ;  /* 0x0000000000037941 */ /* 0x000fea0003800200 */
.L_x_12576:
        /* <DEDUP_REMOVED lines=9> */
.L_x_12562:
[----:B------:R-:W-:Y:S05]  /*6590*/  BSYNC.RECONVERGENT B1 ;  /* 0x0000000000017941 */ /* 0x000fea0003800200 */
.L_x_12559:
        /* <DEDUP_REMOVED lines=8> */
.L_x_12558:
[----:B------:R-:W-:Y:S05]  /*6620*/  BSYNC.RECONVERGENT B2 ;  /* 0x0000000000027941 */ /* 0x000fea0003800200 */
.L_x_12557:
        /* <DEDUP_REMOVED lines=12> */
[--C-:B-1-34-:R-:W-:Y:S01]  /*66f0*/  HADD2.F32 R78, -RZ, R166.reuse.H0_H0 ;  /* 0x200000a6ff4e7230 */ /* 0x11afe20000004100 */
        /* <DEDUP_REMOVED lines=68> */
.L_x_12582:
[----:B------:R-:W-:Y:S01]  /*6b40*/  ISETP.GT.AND P1, PT, R11, RZ, PT ;  /* 0x000000ff0b00720c */ /* 0x000fe20003f24270 */
[----:B0-----:R-:W0:Y:S01]  /*6b50*/  @P2 LDC R174, c[0x0][0x40c] ;  /* 0x00010300ffae2b82 */ /* 0x001e220000000800 */
[----:B------:R-:W-:Y:S02]  /*6b60*/  HADD2.F32 R251, -RZ, R164.H0_H0 ;  /* 0x200000a4fffb7230 */ /* 0x000fe40000004100 */
[--C-:B------:R-:W-:Y:S02]  /*6b70*/  HADD2.F32 R179, -RZ, R165.reuse.H0_H0 ;  /* 0x200000a5ffb37230 */ /* 0x100fe40000004100 */
[----:B-1-34-:R-:W-:-:S03]  /*6b80*/  HADD2.F32 R9, -RZ, R165.H1_H1 ;  /* 0x300000a5ff097230 */ /* 0x01afc60000004100 */
        /* <DEDUP_REMOVED lines=61> */
.L_x_12581:
        /* <DEDUP_REMOVED lines=74> */
.L_x_12584:
        /* <DEDUP_REMOVED lines=8> */
[----:B------:R-:W-:-:S04]  /*7480*/  F2FP.F16.F32.PACK_AB R6, RZ, R6 ;  /* 0x00000006ff06723e */ /* 0x000fc800000000ff */
[----:B------:R-:W-:-:S07]  /*7490*/  PRMT R152, R6, 0x7610, R152 ;  /* 0x0000761006987816 */ /* 0x000fce0000000098 */
.L_x_12586:
[----:B------:R-:W-:Y:S05]  /*74a0*/  BSYNC.RECONVERGENT B3 ;  /* 0x0000000000037941 */ /* 0x000fea0003800200 */
.L_x_12585:
        /* <DEDUP_REMOVED lines=10> */
.L_x_12588:
[----:B------:R-:W-:Y:S05]  /*7550*/  BSYNC.RECONVERGENT B3 ;  /* 0x0000000000037941 */ /* 0x000fea0003800200 */
.L_x_12587:
        /* <DEDUP_REMOVED lines=10> */
.L_x_12590:
[----:B------:R-:W-:Y:S05]  /*7600*/  BSYNC.RECONVERGENT B3 ;  /* 0x0000000000037941 */ /* 0x000fea0003800200 */
.L_x_12589:
        /* <DEDUP_REMOVED lines=10> */
.L_x_12592:
[----:B------:R-:W-:Y:S05]  /*76b0*/  BSYNC.RECONVERGENT B3 ;  /* 0x0000000000037941 */ /* 0x000fea0003800200 */
.L_x_12591:
        /* <DEDUP_REMOVED lines=10> */
.L_x_12594:
[----:B------:R-:W-:Y:S05]  /*7760*/  BSYNC.RECONVERGENT B3 ;  /* 0x0000000000037941 */ /* 0x000fea0003800200 */
.L_x_12593:
        /* <DEDUP_REMOVED lines=10> */
.L_x_12596:
[----:B------:R-:W-:Y:S05]  /*7810*/  BSYNC.RECONVERGENT B3 ;  /* 0x0000000000037941 */ /* 0x000fea0003800200 */
.L_x_12595:
        /* <DEDUP_REMOVED lines=10> */
.L_x_12598:
[----:B------:R-:W-:Y:S05]  /*78c0*/  BSYNC.RECONVERGENT B3 ;  /* 0x0000000000037941 */ /* 0x000fea0003800200 */
.L_x_12597:
        /* <DEDUP_REMOVED lines=9> */
.L_x_12583:
[----:B------:R-:W-:Y:S05]  /*7960*/  BSYNC.RECONVERGENT B1 ;  /* 0x0000000000017941 */ /* 0x000fea0003800200 */
.L_x_12580:
        /* <DEDUP_REMOVED lines=8> */
.L_x_12579:
[----:B------:R-:W-:Y:S05]  /*79f0*/  BSYNC.RECONVERGENT B2 ;  /* 0x0000000000027941 */ /* 0x000fea0003800200 */
.L_x_12578:
        /* <DEDUP_REMOVED lines=12> */
[----:B-1-34-:R-:W-:Y:S01]  /*7ac0*/  HADD2.F32 R9, -RZ, R168.H0_H0 ;  /* 0x200000a8ff097230 */ /* 0x01afe20000004100 */
[----:B------:R-:W1:Y:S01]  /*7ad0*/  @P2 LDC R178, c[0x0][0x40c] ;  /* 0x00010300ffb22b82 */ /* 0x000e620000000800 */
[----:B------:R-:W-:Y:S02]  /*7ae0*/  HADD2.F32 R77, -RZ, R169.H0_H0 ;  /* 0x200000a9ff4d7230 */ /* 0x000fe40000004100 */
[----:B0-----:R-:W-:-:S05]  /*7af0*/  HADD2.F32 R179, -RZ, R170.H0_H0 ;  /* 0x200000aaffb37230 */ /* 0x001fca0000004100 */
[----:B------:R-:W0:Y:S03]  /*7b00*/  @P2 LDC R176, c[0x0][0x40c] ;  /* 0x00010300ffb02b82 */ /* 0x000e260000000800 */
[-CC-:B------:R-:W-:Y:S01]  /*7b10*/  @P1 FFMA.FTZ R7, R185, R172.reuse, R175.reuse ;  /* 0x000000acb9071223 */ /* 0x180fe200000100af */
[-CC-:B------:R-:W-:Y:S01]  /*7b20*/  @P1 FFMA.FTZ R6, R212, R172.reuse, R175.reuse ;  /* 0x000000acd4061223 */ /* 0x180fe200000100af */
[-CC-:B------:R-:W-:Y:S01]  /*7b30*/  @P1 FFMA.FTZ R11, R213, R172.reuse, R175.reuse ;  /* 0x000000acd50b1223 */ /* 0x180fe200000100af */
[-C--:B------:R-:W-:Y:S01]  /*7b40*/  @P1 FFMA.FTZ R78, R216, R172.reuse, R175 ;  /* 0x000000acd84e1223 */ /* 0x080fe200000100af */
[----:B------:R-:W-:Y:S01]  /*7b50*/  @P1 FADD.FTZ R7, R214, -R7 ;  /* 0x80000007d6071221 */ /* 0x000fe20000010000 */
[-CC-:B------:R-:W-:Y:S01]  /*7b60*/  @P1 FFMA.FTZ R79, R217, R172.reuse, R175.reuse ;  /* 0x000000acd94f1223 */ /* 0x180fe200000100af */
[-CC-:B------:R-:W-:Y:S01]  /*7b70*/  @P1 FFMA.FTZ R174, R222, R172.reuse, R175.reuse ;  /* 0x000000acdeae1223 */ /* 0x180fe200000100af */
[----:B------:R-:W-:Y:S01]  /*7b80*/  @P1 FFMA.FTZ R8, R226, R172, R175 ;  /* 0x000000ace2081223 */ /* 0x000fe200000100af */
[----:B------:R-:W-:Y:S01]  /*7b90*/  @P1 FFMA.FTZ R9, R10, R7, R9 ;  /* 0x000000070a091223 */ /* 0x000fe20000010009 */
[----:B------:R-:W-:Y:S01]  /*7ba0*/  @P1 FADD.FTZ R7, R215, -R6 ;  /* 0x80000006d7071221 */ /* 0x000fe20000010000 */
[----:B------:R-:W-:-:S02]  /*7bb0*/  HADD2.F32 R6, -RZ, R168.H1_H1 ;  /* 0x300000a8ff067230 */ /* 0x000fc40000004100 */
[----:B------:R-:W-:Y:S01]  /*7bc0*/  @P1 FFMA.FTZ R175, R223, R172, R175 ;  /* 0x000000acdfaf1223 */ /* 0x000fe200000100af */
[----:B------:R-:W-:Y:S01]  /*7bd0*/  @P1 FADD.FTZ R76, R218, -R11 ;  /* 0x8000000bda4c1221 */ /* 0x000fe20000010000 */
[----:B------:R-:W2:Y:S01]  /*7be0*/  @P2 LDC R184, c[0x0][0x40c] ;  /* 0x00010300ffb82b82 */ /* 0x000ea20000000800 */
[----:B------:R-:W-:Y:S01]  /*7bf0*/  @P1 FADD.FTZ R8, R225, -R8 ;  /* 0x80000008e1081221 */ /* 0x000fe20000010000 */
[----:B------:R-:W-:Y:S01]  /*7c00*/  @P1 FFMA.FTZ R6, R10, R7, R6 ;  /* 0x000000070a061223 */ /* 0x000fe20000010006 */
[----:B------:R-:W-:Y:S01]  /*7c10*/  @P1 FADD.FTZ R7, R219, -R78 ;  /* 0x8000004edb071221 */ /* 0x000fe20000010000 */
[----:B------:R-:W-:Y:S01]  /*7c20*/  @P1 FADD.FTZ R78, R220, -R79 ;  /* 0x8000004fdc4e1221 */ /* 0x000fe20000010000 */
[----:B------:R-:W-:Y:S01]  /*7c30*/  @P1 FADD.FTZ R172, R224, -R175 ;  /* 0x800000afe0ac1221 */ /* 0x000fe20000010000 */
[----:B------:R-:W-:Y:S02]  /*7c40*/  HADD2.F32 R79, -RZ, R171.H0_H0 ;  /* 0x200000abff4f7230 */ /* 0x000fe40000004100 */
[C---:B------:R-:W-:Y:S01]  /*7c50*/  @P1 FFMA.FTZ R77, R10.reuse, R76, R77 ;  /* 0x0000004c0a4d1223 */ /* 0x040fe2000001004d */
[----:B------:R-:W-:Y:S01]  /*7c60*/  HADD2.F32 R76, -RZ, R169.H1_H1 ;  /* 0x300000a9ff4c7230 */ /* 0x000fe20000004100 */
[----:B------:R-:W3:Y:S01]  /*7c70*/  @P2 LDC R251, c[0x0][0x40c] ;  /* 0x00010300fffb2b82 */ /* 0x000ee20000000800 */
[C---:B------:R-:W-:Y:S01]  /*7c80*/  @P1 FFMA.FTZ R179, R10.reuse, R78, R179 ;  /* 0x0000004e0ab31223 */ /* 0x040fe200000100b3 */
[----:B------:R-:W-:Y:S01]  /*7c90*/  @P1 FFMA.FTZ R79, R10, R172, R79 ;  /* 0x000000ac0a4f1223 */ /* 0x000fe2000001004f */
[----:B------:R-:W-:-:S02]  /*7ca0*/  HADD2.F32 R78, -RZ, R170.H1_H1 ;  /* 0x300000aaff4e7230 */ /* 0x000fc40000004100 */
[C---:B------:R-:W-:Y:S01]  /*7cb0*/  @P1 FFMA.FTZ R76, R10.reuse, R7, R76 ;  /* 0x000000070a4c1223 */ /* 0x040fe2000001004c */
[----:B------:R-:W-:Y:S01]  /*7cc0*/  @P1 FADD.FTZ R7, R221, -R174 ;  /* 0x800000aedd071221 */ /* 0x000fe20000010000 */
[----:B-1----:R-:W-:Y:S01]  /*7cd0*/  @P2 FMUL.FTZ R11, R179, R178 ;  /* 0x000000b2b30b2220 */ /* 0x002fe20000410000 */
[----:B0-----:R-:W-:Y:S01]  /*7ce0*/  @P2 FMUL.FTZ R176, R9, R176 ;  /* 0x000000b009b02220 */ /* 0x001fe20000410000 */
[----:B------:R-:W0:Y:S01]  /*7cf0*/  @P2 LDC R172, c[0x0][0x40c] ;  /* 0x00010300ffac2b82 */ /* 0x000e220000000800 */
[C---:B------:R-:W-:Y:S01]  /*7d00*/  @P1 FFMA.FTZ R78, R10.reuse, R7, R78 ;  /* 0x000000070a4e1223 */ /* 0x040fe2000001004e */
[----:B------:R-:W-:Y:S01]  /*7d10*/  HADD2.F32 R7, -RZ, R171.H1_H1 ;  /* 0x300000abff077230 */ /* 0x000fe20000004100 */
[----:B------:R-:W-:Y:S02]  /*7d20*/  @P2 F2FP.F16.F32.PACK_AB R11, RZ, R11 ;  /* 0x0000000bff0b223e */ /* 0x000fe400000000ff */
[----:B------:R-:W-:Y:S02]  /*7d30*/  @P2 F2FP.F16.F32.PACK_AB R176, RZ, R176 ;  /* 0x000000b0ffb0223e */ /* 0x000fe400000000ff */
[----:B------:R-:W-:Y:S01]  /*7d40*/  @P1 FFMA.FTZ R7, R10, R8, R7 ;  /* 0x000000080a071223 */ /* 0x000fe20000010007 */
[----:B------:R-:W1:Y:S01]  /*7d50*/  @P2 LDC R175, c[0x0][0x40c] ;  /* 0x00010300ffaf2b82 */ /* 0x000e620000000800 */
[----:B--2---:R-:W-:Y:S01]  /*7d60*/  @P2 FMUL.FTZ R10, R78, R184 ;  /* 0x000000b84e0a2220 */ /* 0x004fe20000410000 */
[----:B------:R-:W-:-:S02]  /*7d70*/  @P2 PRMT R154, R11, 0x7610, R154 ;  /* 0x000076100b9a2816 */ /* 0x000fc4000000009a */
[----:B------:R-:W-:Y:S02]  /*7d80*/  @P2 PRMT R152, R176, 0x7610, R152 ;  /* 0x00007610b0982816 */ /* 0x000fe40000000098 */
[----:B------:R-:W-:Y:S02]  /*7d90*/  @P2 F2FP.F16.F32.PACK_AB R10, RZ, R10 ;  /* 0x0000000aff0a223e */ /* 0x000fe400000000ff */
[----:B------:R-:W2:Y:S01]  /*7da0*/  @P2 LDC R174, c[0x0][0x40c] ;  /* 0x00010300ffae2b82 */ /* 0x000ea20000000800 */
[----:B------:R-:W-:Y:S02]  /*7db0*/  F2FP.F16.F32.PACK_AB R78, R78, R179 ;  /* 0x000000b34e4e723e */ /* 0x000fe400000000ff */
[----:B------:R-:W-:Y:S01]  /*7dc0*/  @P2 PRMT R154, R154, 0x5410, R10 ;  /* 0x000054109a9a2816 */ /* 0x000fe2000000000a */
[----:B0-----:R-:W-:Y:S01]  /*7dd0*/  @P2 FMUL.FTZ R8, R77, R172 ;  /* 0x000000ac4d082220 */ /* 0x001fe20000410000 */
[C---:B---3--:R-:W-:Y:S01]  /*7de0*/  @P2 FMUL.FTZ R172, R76.reuse, R251 ;  /* 0x000000fb4cac2220 */ /* 0x048fe20000410000 */
[----:B------:R-:W-:-:S02]  /*7df0*/  F2FP.F16.F32.PACK_AB R77, R76, R77 ;  /* 0x0000004d4c4d723e */ /* 0x000fc400000000ff */
[C---:B------:R-:W-:Y:S02]  /*7e00*/  F2FP.F16.F32.PACK_AB R76, R6.reuse, R9 ;  /* 0x00000009064c723e */ /* 0x040fe400000000ff */
[----:B------:R-:W-:Y:S01]  /*7e10*/  @P2 F2FP.F16.F32.PACK_AB R8, RZ, R8 ;  /* 0x00000008ff08223e */ /* 0x000fe200000000ff */
[----:B-1----:R-:W-:Y:S01]  /*7e20*/  @P2 FMUL.FTZ R175, R6, R175 ;  /* 0x000000af06af2220 */ /* 0x002fe20000410000 */
[----:B------:R-:W-:Y:S02]  /*7e30*/  @P2 F2FP.F16.F32.PACK_AB R172, RZ, R172 ;  /* 0x000000acffac223e */ /* 0x000fe400000000ff */
[----:B------:R-:W-:Y:S02]  /*7e40*/  @P2 PRMT R153, R8, 0x7610, R153 ;  /* 0x0000761008992816 */ /* 0x000fe40000000099 */
[----:B------:R-:W-:Y:S02]  /*7e50*/  @P2 F2FP.F16.F32.PACK_AB R175, RZ, R175 ;  /* 0x000000afffaf223e */ /* 0x000fe400000000ff */
[----:B------:R-:W-:Y:S01]  /*7e60*/  @P2 PRMT R153, R153, 0x5410, R172 ;  /* 0x0000541099992816 */ /* 0x000fe200000000ac */
[----:B--2---:R-:W-:Y:S01]  /*7e70*/  @P2 FMUL.FTZ R174, R79, R174 ;  /* 0x000000ae4fae2220 */ /* 0x004fe20000410000 */
[----:B------:R-:W-:-:S02]  /*7e80*/  @P2 PRMT R152, R152, 0x5410, R175 ;  /* 0x0000541098982816 */ /* 0x000fc400000000af */
        /* <DEDUP_REMOVED lines=8> */
.L_x_12603:
[----:B------:R-:W-:Y:S01]  /*7f10*/  ISETP.GT.AND P1, PT, R11, RZ, PT ;  /* 0x000000ff0b00720c */ /* 0x000fe20003f24270 */
[--C-:B0-----:R-:W-:Y:S01]  /*7f20*/  HADD2.F32 R179, -RZ, R169.reuse.H1_H1 ;  /* 0x300000a9ffb37230 */ /* 0x101fe20000004100 */
[----:B------:R-:W0:Y:S01]  /*7f30*/  @P2 LDC R174, c[0x0][0x40c] ;  /* 0x00010300ffae2b82 */ /* 0x000e220000000800 */
[----:B------:R-:W-:Y:S02]  /*7f40*/  HADD2.F32 R11, -RZ, R168.H0_H0 ;  /* 0x200000a8ff0b7230 */ /* 0x000fe40000004100 */
[----:B------:R-:W-:Y:S02]  /*7f50*/  HADD2.F32 R251, -RZ, R169.H0_H0 ;  /* 0x200000a9fffb7230 */ /* 0x000fe40000004100 */
[----:B-1-34-:R-:W-:-:S03]  /*7f60*/  HADD2.F32 R9, -RZ, R170.H0_H0 ;  /* 0x200000aaff097230 */ /* 0x01afc60000004100 */
[----:B------:R-:W1:Y:S03]  /*7f70*/  @P2 LDC R178, c[0x0][0x40c] ;  /* 0x00010300ffb22b82 */ /* 0x000e660000000800 */
        /* <DEDUP_REMOVED lines=11> */
[----:B------:R-:W-:-:S03]  /*8030*/  HADD2.F32 R6, -RZ, R168.H1_H1 ;  /* 0x300000a8ff067230 */ /* 0x000fc60000004100 */
[----:B------:R-:W3:Y:S02]  /*8040*/  @P2 LDC R8, c[0x0][0x40c] ;  /* 0x00010300ff082b82 */ /* 0x000ee40000000800 */
[----:B------:R-:W-:Y:S01]  /*8050*/  @P1 FFMA.FTZ R6, R10, R7, R6 ;  /* 0x000000070a061223 */ /* 0x000fe20000010006 */
[----:B------:R-:W-:-:S03]  /*8060*/  @P1 FFMA.FTZ R7, R213, R172, R175 ;  /* 0x000000acd5071223 */ /* 0x000fc600000100af */
[----:B0-----:R-:W-:Y:S01]  /*8070*/  @P2 FMUL.FTZ R6, R6, R174 ;  /* 0x000000ae06062220 */ /* 0x001fe20000410000 */
[----:B------:R-:W-:Y:S01]  /*8080*/  @P1 FADD.FTZ R7, R218, -R7 ;  /* 0x80000007da071221 */ /* 0x000fe20000010000 */
[----:B------:R-:W0:Y:S03]  /*8090*/  @P2 LDC R184, c[0x0][0x40c] ;  /* 0x00010300ffb82b82 */ /* 0x000e260000000800 */
[----:B------:R-:W-:Y:S01]  /*80a0*/  @P1 FFMA.FTZ R251, R10, R7, R251 ;  /* 0x000000070afb1223 */ /* 0x000fe200000100fb */
[----:B------:R-:W-:-:S03]  /*80b0*/  @P1 FFMA.FTZ R7, R217, R172, R175 ;  /* 0x000000acd9071223 */ /* 0x000fc600000100af */
[----:B-1----:R-:W-:Y:S01]  /*80c0*/  @P2 FMUL.FTZ R251, R251, R178 ;  /* 0x000000b2fbfb2220 */ /* 0x002fe20000410000 */
[----:B------:R-:W-:-:S04]  /*80d0*/  @P1 FADD.FTZ R7, R220, -R7 ;  /* 0x80000007dc071221 */ /* 0x000fc80000010000 */
[C---:B------:R-:W-:Y:S01]  /*80e0*/  @P1 FFMA.FTZ R9, R10.reuse, R7, R9 ;  /* 0x000000070a091223 */ /* 0x040fe20000010009 */
[----:B------:R-:W-:Y:S01]  /*80f0*/  HADD2.F32 R7, -RZ, R170.H1_H1 ;  /* 0x300000aaff077230 */ /* 0x000fe20000004100 */
[----:B------:R-:W-:Y:S01]  /*8100*/  @P2 F2FP.F16.F32.PACK_AB R251, RZ, R251 ;  /* 0x000000fbfffb223e */ /* 0x000fe200000000ff */
[----:B---3--:R-:W-:Y:S01]  /*8110*/  @P2 FMUL.FTZ R8, R11, R8 ;  /* 0x000000080b082220 */ /* 0x008fe20000410000 */
[----:B------:R-:W-:Y:S02]  /*8120*/  @P1 FFMA.FTZ R11, R223, R172, R175 ;  /* 0x000000acdf0b1223 */ /* 0x000fe400000100af */
[----:B------:R-:W-:Y:S01]  /*8130*/  @P1 FFMA.FTZ R7, R10, R176, R7 ;  /* 0x000000b00a071223 */ /* 0x000fe20000010007 */
[----:B------:R-:W-:Y:S01]  /*8140*/  @P2 F2FP.F16.F32.PACK_AB R176, RZ, R6 ;  /* 0x00000006ffb0223e */ /* 0x000fe200000000ff */
[----:B--2---:R-:W-:Y:S01]  /*8150*/  @P2 FMUL.FTZ R9, R9, R248 ;  /* 0x000000f809092220 */ /* 0x004fe20000410000 */
[----:B------:R-:W-:Y:S01]  /*8160*/  @P1 FADD.FTZ R174, R224, -R11 ;  /* 0x8000000be0ae1221 */ /* 0x000fe20000010000 */
[----:B------:R-:W-:Y:S01]  /*8170*/  HADD2.F32 R11, -RZ, R171.H0_H0 ;  /* 0x200000abff0b7230 */ /* 0x000fe20000004100 */
[----:B------:R-:W1:Y:S01]  /*8180*/  @P2 LDC R6, c[0x0][0x40c] ;  /* 0x00010300ff062b82 */ /* 0x000e620000000800 */
[----:B0-----:R-:W-:Y:S01]  /*8190*/  @P2 FMUL.FTZ R179, R179, R184 ;  /* 0x000000b8b3b32220 */ /* 0x001fe20000410000 */
[----:B------:R-:W-:-:S02]  /*81a0*/  @P2 F2FP.F16.F32.PACK_AB R9, RZ, R9 ;  /* 0x00000009ff09223e */ /* 0x000fc400000000ff */
[----:B------:R-:W-:Y:S01]  /*81b0*/  @P1 FFMA.FTZ R11, R10, R174, R11 ;  /* 0x000000ae0a0b1223 */ /* 0x000fe2000001000b */
[----:B------:R-:W-:Y:S02]  /*81c0*/  @P2 F2FP.F16.F32.PACK_AB R174, RZ, R8 ;  /* 0x00000008ffae223e */ /* 0x000fe400000000ff */
[----:B------:R-:W-:Y:S01]  /*81d0*/  @P2 F2FP.F16.F32.PACK_AB R179, RZ, R179 ;  /* 0x000000b3ffb3223e */ /* 0x000fe200000000ff */
[----:B------:R-:W0:Y:S01]  /*81e0*/  @P2 LDC R8, c[0x0][0x40c] ;  /* 0x00010300ff082b82 */ /* 0x000e220000000800 */
[----:B------:R-:W-:Y:S02]  /*81f0*/  @P2 PRMT R152, R174, 0x7610, R152 ;  /* 0x00007610ae982816 */ /* 0x000fe40000000098 */
[----:B------:R-:W-:Y:S02]  /*8200*/  @P2 PRMT R153, R251, 0x7610, R153 ;  /* 0x00007610fb992816 */ /* 0x000fe40000000099 */
[----:B------:R-:W-:Y:S02]  /*8210*/  @P2 PRMT R154, R9, 0x7610, R154 ;  /* 0x00007610099a2816 */ /* 0x000fe4000000009a */
[----:B------:R-:W-:-:S02]  /*8220*/  @P2 PRMT R152, R152, 0x5410, R176 ;  /* 0x0000541098982816 */ /* 0x000fc400000000b0 */
[----:B------:R-:W-:Y:S01]  /*8230*/  @P2 PRMT R153, R153, 0x5410, R179 ;  /* 0x0000541099992816 */ /* 0x000fe200000000b3 */
[----:B-1----:R-:W-:-:S05]  /*8240*/  @P2 FMUL.FTZ R6, R11, R6 ;  /* 0x000000060b062220 */ /* 0x002fca0000410000 */
[----:B------:R-:W-:Y:S01]  /*8250*/  @P2 F2FP.F16.F32.PACK_AB R6, RZ, R6 ;  /* 0x00000006ff06223e */ /* 0x000fe200000000ff */
[----:B0-----:R-:W-:-:S03]  /*8260*/  @P2 FMUL.FTZ R8, R7, R8 ;  /* 0x0000000807082220 */ /* 0x001fc60000410000 */
        /* <DEDUP_REMOVED lines=12> */
.L_x_12602:
        /* <DEDUP_REMOVED lines=37> */
[----:B------:R-:W-:-:S02]  /*8580*/  F2FP.F16.F32.PACK_AB R78, R78, R179 ;  /* 0x000000b34e4e723e */ /* 0x000fc400000000ff */
[----:B------:R-:W-:Y:S02]  /*8590*/  FSEL R179, R7, RZ, P1 ;  /* 0x000000ff07b37208 */ /* 0x000fe40000800000 */
[----:B------:R-:W-:Y:S01]  /*85a0*/  @P2 F2FP.F16.F32.PACK_AB R172, RZ, R172 ;  /* 0x000000acffac223e */ /* 0x000fe200000000ff */
[----:B------:R-:W1:Y:S01]  /*85b0*/  @P2 LDC R76, c[0x0][0x40c] ;  /* 0x00010300ff4c2b82 */ /* 0x000e620000000800 */
[----:B------:R-:W-:Y:S02]  /*85c0*/  FSEL R176, R77, RZ, P1 ;  /* 0x000000ff4db07208 */ /* 0x000fe40000800000 */
[----:B------:R-:W-:Y:S02]  /*85d0*/  @P2 PRMT R154, R172, 0x7610, R154 ;  /* 0x00007610ac9a2816 */ /* 0x000fe4000000009a */
[----:B------:R-:W-:Y:S02]  /*85e0*/  FSEL R172, R8, RZ, P1 ;  /* 0x000000ff08ac7208 */ /* 0x000fe40000800000 */
[----:B------:R-:W-:Y:S01]  /*85f0*/  FSEL R10, R10, RZ, P1 ;  /* 0x000000ff0a0a7208 */ /* 0x000fe20000800000 */
[----:B------:R-:W2:Y:S01]  /*8600*/  @P2 LDC R175, c[0x0][0x40c] ;  /* 0x00010300ffaf2b82 */ /* 0x000ea20000000800 */
[----:B------:R-:W-:-:S02]  /*8610*/  @P2 F2FP.F16.F32.PACK_AB R79, RZ, R79 ;  /* 0x0000004fff4f223e */ /* 0x000fc400000000ff */
[----:B------:R-:W-:Y:S02]  /*8620*/  F2FP.F16.F32.PACK_AB R77, R176, R179 ;  /* 0x000000b3b04d723e */ /* 0x000fe400000000ff */
[----:B------:R-:W-:-:S03]  /*8630*/  @P2 PRMT R154, R154, 0x5410, R79 ;  /* 0x000054109a9a2816 */ /* 0x000fc6000000004f */
[----:B------:R-:W3:Y:S01]  /*8640*/  @P2 LDC R11, c[0x0][0x40c] ;  /* 0x00010300ff0b2b82 */ /* 0x000ee20000000800 */
[----:B0-----:R-:W-:-:S05]  /*8650*/  @P2 FMUL.FTZ R174, R174, R179 ;  /* 0x000000b3aeae2220 */ /* 0x001fca0000410000 */
[----:B------:R-:W-:Y:S02]  /*8660*/  @P2 F2FP.F16.F32.PACK_AB R174, RZ, R174 ;  /* 0x000000aeffae223e */ /* 0x000fe400000000ff */
[----:B------:R-:W0:Y:S01]  /*8670*/  @P2 LDC R7, c[0x0][0x40c] ;  /* 0x00010300ff072b82 */ /* 0x000e220000000800 */
[-C--:B-1----:R-:W-:Y:S01]  /*8680*/  @P2 FMUL.FTZ R8, R76, R9.reuse ;  /* 0x000000094c082220 */ /* 0x082fe20000410000 */
[----:B------:R-:W-:Y:S02]  /*8690*/  F2FP.F16.F32.PACK_AB R76, R172, R9 ;  /* 0x00000009ac4c723e */ /* 0x000fe400000000ff */
[----:B------:R-:W-:Y:S02]  /*86a0*/  @P2 PRMT R153, R174, 0x7610, R153 ;  /* 0x00007610ae992816 */ /* 0x000fe40000000099 */
[----:B------:R-:W-:Y:S01]  /*86b0*/  @P2 F2FP.F16.F32.PACK_AB R8, RZ, R8 ;  /* 0x00000008ff08223e */ /* 0x000fe200000000ff */
[----:B--2---:R-:W-:Y:S01]  /*86c0*/  @P2 FMUL.FTZ R175, R175, R176 ;  /* 0x000000b0afaf2220 */ /* 0x004fe20000410000 */
[----:B------:R-:W-:-:S02]  /*86d0*/  FSEL R9, R6, RZ, P1 ;  /* 0x000000ff06097208 */ /* 0x000fc40000800000 */
[----:B------:R-:W-:Y:S02]  /*86e0*/  @P2 PRMT R152, R8, 0x7610, R152 ;  /* 0x0000761008982816 */ /* 0x000fe40000000098 */
[----:B------:R-:W-:Y:S02]  /*86f0*/  @P2 F2FP.F16.F32.PACK_AB R175, RZ, R175 ;  /* 0x000000afffaf223e */ /* 0x000fe400000000ff */
[----:B------:R-:W-:Y:S01]  /*8700*/  F2FP.F16.F32.PACK_AB R79, R9, R10 ;  /* 0x0000000a094f723e */ /* 0x000fe200000000ff */
[----:B---3--:R-:W-:Y:S01]  /*8710*/  @P2 FMUL.FTZ R11, R11, R172 ;  /* 0x000000ac0b0b2220 */ /* 0x008fe20000410000 */
[----:B------:R-:W-:-:S04]  /*8720*/  @P2 PRMT R153, R153, 0x5410, R175 ;  /* 0x0000541099992816 */ /* 0x000fc800000000af */
[----:B------:R-:W-:Y:S01]  /*8730*/  @P2 F2FP.F16.F32.PACK_AB R11, RZ, R11 ;  /* 0x0000000bff0b223e */ /* 0x000fe200000000ff */
[----:B0-----:R-:W-:-:S03]  /*8740*/  @P2 FMUL.FTZ R7, R7, R10 ;  /* 0x0000000a07072220 */ /* 0x001fc60000410000 */
        /* <DEDUP_REMOVED lines=8> */
.L_x_12605:
        /* <DEDUP_REMOVED lines=11> */
.L_x_12607:
[----:B------:R-:W-:Y:S05]  /*8880*/  BSYNC.RECONVERGENT B3 ;  /* 0x0000000000037941 */ /* 0x000fea0003800200 */
.L_x_12606:
        /* <DEDUP_REMOVED lines=10> */
.L_x_12609:
[----:B------:R-:W-:Y:S05]  /*8930*/  BSYNC.RECONVERGENT B3 ;  /* 0x0000000000037941 */ /* 0x000fea0003800200 */
.L_x_12608:
        /* <DEDUP_REMOVED lines=10> */
.L_x_12611:
[----:B------:R-:W-:Y:S05]  /*89e0*/  BSYNC.RECONVERGENT B3 ;  /* 0x0000000000037941 */ /* 0x000fea0003800200 */
.L_x_12610:
        /* <DEDUP_REMOVED lines=10> */
.L_x_12613:
[----:B------:R-:W-:Y:S05]  /*8a90*/  BSYNC.RECONVERGENT B3 ;  /* 0x0000000000037941 */ /* 0x000fea0003800200 */
.L_x_12612:
        /* <DEDUP_REMOVED lines=10> */
.L_x_12615:
[----:B------:R-:W-:Y:S05]  /*8b40*/  BSYNC.RECONVERGENT B3 ;  /* 0x0000000000037941 */ /* 0x000fea0003800200 */
.L_x_12614:
        /* <DEDUP_REMOVED lines=10> */
.L_x_12617:
[----:B------:R-:W-:Y:S05]  /*8bf0*/  BSYNC.RECONVERGENT B3 ;  /* 0x0000000000037941 */ /* 0x000fea0003800200 */
.L_x_12616:
        /* <DEDUP_REMOVED lines=11> */
.L_x_12619:
[----:B------:R-:W-:Y:S05]  /*8cb0*/  BSYNC.RECONVERGENT B3 ;  /* 0x0000000000037941 */ /* 0x000fea0003800200 */
.L_x_12618:
[----:B------:R-:W-:Y:S01]  /*8cc0*/  FADD.FTZ R7, R225, -R8 ;  /* 0x80000008e1077221 */ /* 0x000fe20000010000 */
[----:B------:R-:W-:-:S03]  /*8cd0*/  ISETP.GT.AND P1, PT, R11, RZ, PT ;  /* 0x000000ff0b00720c */ /* 0x000fc60003f24270 */
[----:B------:R-:W-:-:S05]  /*8ce0*/  FMUL.FTZ R7, R10, R7 ;  /* 0x000000070a077220 */ /* 0x000fca0000410000 */
[----:B------:R-:W-:-:S05]  /*8cf0*/  FSEL R7, R7, RZ, P1 ;  /* 0x000000ff07077208 */ /* 0x000fca0000800000 */
[----:B-1----:R-:W-:-:S05]  /*8d00*/  @P2 FMUL.FTZ R6, R7, R6 ;  /* 0x0000000607062220 */ /* 0x002fca0000410000 */
[----:B------:R-:W-:-:S04]  /*8d10*/  @P2 F2FP.F16.F32.PACK_AB R6, RZ, R6 ;  /* 0x00000006ff06223e */ /* 0x000fc800000000ff */
[----:B------:R-:W-:-:S07]  /*8d20*/  @P2 PRMT R155, R155, 0x5410, R6 ;  /* 0x000054109b9b2816 */ /* 0x000fce0000000006 */
.L_x_12604:
[----:B------:R-:W-:Y:S05]  /*8d30*/  BSYNC.RECONVERGENT B1 ;  /* 0x0000000000017941 */ /* 0x000fea0003800200 */
.L_x_12601:
[----:B------:R-:W1:Y:S08]  /*8d40*/  @P0 LDC.64 R8, c[0x0][0x478] ;  /* 0x00011e00ff080b82 */ /* 0x000e700000000a00 */
[----:B------:R-:W2:Y:S01]  /*8d50*/  @P2 LDC.64 R6, c[0x0][0x468] ;  /* 0x00011a00ff062b82 */ /* 0x000ea20000000a00 */
[----:B-1----:R-:W-:-:S05]  /*8d60*/  @P0 IMAD.WIDE.U32 R8, R177, 0x10, R8 ;  /* 0x00000010b1080825 */ /* 0x002fca00078e0008 */
[----:B------:R1:W-:Y:S01]  /*8d70*/  @P0 STG.E.128 desc[UR6][R8.64], R76 ;  /* 0x0000004c08000986 */ /* 0x0003e2000c101d06 */
[----:B--2---:R-:W-:-:S05]  /*8d80*/  @P2 IMAD.WIDE.U32 R6, R173, 0x10, R6 ;  /* 0x00000010ad062825 */ /* 0x004fca00078e0006 */
[----:B------:R1:W-:Y:S02]  /*8d90*/  @P2 STG.E.128 desc[UR6][R6.64], R152 ;  /* 0x0000009806002986 */ /* 0x0003e4000c101d06 */
.L_x_12600:
[----:B------:R-:W-:Y:S05]  /*8da0*/  BSYNC.RECONVERGENT B2 ;  /* 0x0000000000027941 */ /* 0x000fea0003800200 */
.L_x_12599:
[----:B-1-34-:R-:W1:Y:S02]  /*8db0*/  LDC.64 R6, c[0x0][0x380] ;  /* 0x0000e000ff067b82 */ /* 0x01ae640000000a00 */
[----:B-1----:R-:W-:-:S04]  /*8dc0*/  LEA R0, R6, R0, 0x2 ;  /* 0x0000000006007211 */ /* 0x002fc800078e10ff */
[----:B------:R-:W-:-:S13]  /*8dd0*/  ISETP.GE.AND P0, PT, R0, R7, PT ;  /* 0x000000070000720c */ /* 0x000fda0003f06270 */
[----:B------:R-:W-:Y:S05]  /*8de0*/  @!P0 BRA `(.L_x_12620) ;  /* 0xffffff78009c8947 */ /* 0x000fea000383ffff */
.L_x_12502:
[----:B------:R-:W-:Y:S05]  /*8df0*/  BSYNC B0 ;  /* 0x0000000000007941 */ /* 0x000fea0003800000 */
.L_x_12501:
        /* <DEDUP_REMOVED lines=312> */
.L_x_12514:
[----:B------:R-:W-:Y:S01]  /*a180*/  HFMA2 R184, -RZ, RZ, 0, 5.9604644775390625e-08 ;  /* 0x00000001ffb87431 */ /* 0x000fe200000001ff */
[----:B------:R-:W-:Y:S01]  /*a190*/  BSSY B1, `(.L_x_12621) ;  /* 0x0000006000017945 */ /* 0x000fe20003800000 */
[----:B------:R-:W-:Y:S02]  /*a1a0*/  MOV R250, 0x1f ;  /* 0x0000001f00fa7802 */ /* 0x000fe40000000f00 */
[----:B--2---:R-:W-:-:S07]  /*a1b0*/  MOV R176, 0xffffffff ;  /* 0xffffffff00b07802 */ /* 0x004fce0000000f00 */
[----:B------:R-:W-:Y:S05]  /*a1c0*/  WARPSYNC.COLLECTIVE R176, `(.L_x_12622) ;  /* 0x00000000b0087348 */ /* 0x000fea0003c00000 */
[----:B------:R0:W1:Y:S02]  /*a1d0*/  SHFL.BFLY P0, R178, R251, R184, R250 ;  /* 0x0c0000b8fbb27389 */ /* 0x00006400000000fa */
[----:B01----:R-:W-:Y:S05]  /*a1e0*/  ENDCOLLECTIVE ;  /* 0x000000000000791b */ /* 0x003fea0003800000 */
.L_x_12622:
[----:B------:R-:W-:Y:S05]  /*a1f0*/  BSYNC B1 ;  /* 0x0000000000017941 */ /* 0x000fea0003800000 */
.L_x_12621:
        /* <DEDUP_REMOVED lines=9> */
.L_x_12623:
[----:B------:R-:W-:Y:S01]  /*a290*/  HFMA2 R184, -RZ, RZ, 0, 1.1920928955078125e-07 ;  /* 0x00000002ffb87431 */ /* 0x000fe200000001ff */
[----:B------:R-:W-:Y:S02]  /*a2a0*/  MOV R251, R6 ;  /* 0x0000000600fb7202 */ /* 0x000fe40000000f00 */
[----:B------:R-:W-:-:S07]  /*a2b0*/  MOV R173, R178 ;  /* 0x000000b200ad7202 */ /* 0x000fce0000000f00 */
[----:B------:R-:W-:Y:S05]  /*a2c0*/  WARPSYNC.COLLECTIVE R176, `(.L_x_12624) ;  /* 0x00000000b0087348 */ /* 0x000fea0003c00000 */
[----:B------:R0:W1:Y:S02]  /*a2d0*/  SHFL.BFLY P0, R178, R251, R184, R250 ;  /* 0x0c0000b8fbb27389 */ /* 0x00006400000000fa */
[----:B01----:R-:W-:Y:S05]  /*a2e0*/  ENDCOLLECTIVE ;  /* 0x000000000000791b */ /* 0x003fea0003800000 */
.L_x_12624:
[----:B------:R-:W-:-:S05]  /*a2f0*/  FADD.FTZ R173, R173, R248 ;  /* 0x000000f8adad7221 */ /* 0x000fca0000010000 */
[----:B------:R-:W-:Y:S02]  /*a300*/  MOV R251, R173 ;  /* 0x000000ad00fb7202 */ /* 0x000fe40000000f00 */
[----:B------:R-:W-:-:S07]  /*a310*/  MOV R175, R178 ;  /* 0x000000b200af7202 */ /* 0x000fce0000000f00 */
[----:B------:R-:W-:Y:S05]  /*a320*/  WARPSYNC.COLLECTIVE R176, `(.L_x_12625) ;  /* 0x00000000b0087348 */ /* 0x000fea0003c00000 */
[----:B------:R0:W1:Y:S02]  /*a330*/  SHFL.BFLY P0, R178, R251, R184, R250 ;  /* 0x0c0000b8fbb27389 */ /* 0x00006400000000fa */
[----:B01----:R-:W-:Y:S05]  /*a340*/  ENDCOLLECTIVE ;  /* 0x000000000000791b */ /* 0x003fea0003800000 */
.L_x_12625:
[----:B------:R-:W-:Y:S01]  /*a350*/  FADD.FTZ R175, R6, R175 ;  /* 0x000000af06af7221 */ /* 0x000fe20000010000 */
[----:B------:R-:W-:-:S04]  /*a360*/  HFMA2 R184, -RZ, RZ, 0, 2.384185791015625e-07 ;  /* 0x00000004ffb87431 */ /* 0x000fc800000001ff */
[----:B------:R-:W-:Y:S02]  /*a370*/  MOV R251, R175 ;  /* 0x000000af00fb7202 */ /* 0x000fe40000000f00 */
[----:B------:R-:W-:-:S07]  /*a380*/  MOV R8, R178 ;  /* 0x000000b200087202 */ /* 0x000fce0000000f00 */
[----:B------:R-:W-:Y:S05]  /*a390*/  WARPSYNC.COLLECTIVE R176, `(.L_x_12626) ;  /* 0x00000000b0087348 */ /* 0x000fea0003c00000 */
[----:B------:R0:W1:Y:S02]  /*a3a0*/  SHFL.BFLY P0, R178, R251, R184, R250 ;  /* 0x0c0000b8fbb27389 */ /* 0x00006400000000fa */
[----:B01----:R-:W-:Y:S05]  /*a3b0*/  ENDCOLLECTIVE ;  /* 0x000000000000791b */ /* 0x003fea0003800000 */
.L_x_12626:
[----:B------:R-:W-:-:S05]  /*a3c0*/  FADD.FTZ R8, R173, R8 ;  /* 0x00000008ad087221 */ /* 0x000fca0000010000 */
[----:B------:R-:W-:Y:S02]  /*a3d0*/  MOV R251, R8 ;  /* 0x0000000800fb7202 */ /* 0x000fe40000000f00 */
[----:B------:R-:W-:-:S07]  /*a3e0*/  MOV R172, R178 ;  /* 0x000000b200ac7202 */ /* 0x000fce0000000f00 */
[----:B------:R-:W-:Y:S05]  /*a3f0*/  WARPSYNC.COLLECTIVE R176, `(.L_x_12627) ;  /* 0x00000000b0087348 */ /* 0x000fea0003c00000 */
[----:B------:R0:W1:Y:S02]  /*a400*/  SHFL.BFLY P0, R178, R251, R184, R250 ;  /* 0x0c0000b8fbb27389 */ /* 0x00006400000000fa */
[----:B01----:R-:W-:Y:S05]  /*a410*/  ENDCOLLECTIVE ;  /* 0x000000000000791b */ /* 0x003fea0003800000 */
.L_x_12627:
[----:B------:R-:W-:Y:S01]  /*a420*/  FADD.FTZ R172, R175, R172 ;  /* 0x000000acafac7221 */ /* 0x000fe20000010000 */
[----:B------:R-:W-:-:S04]  /*a430*/  HFMA2 R184, -RZ, RZ, 0, 4.76837158203125e-07 ;  /* 0x00000008ffb87431 */ /* 0x000fc800000001ff */
[----:B------:R-:W-:Y:S02]  /*a440*/  MOV R251, R172 ;  /* 0x000000ac00fb7202 */ /* 0x000fe40000000f00 */
[----:B------:R-:W-:-:S07]  /*a450*/  MOV R177, R178 ;  /* 0x000000b200b17202 */ /* 0x000fce0000000f00 */
[----:B------:R-:W-:Y:S05]  /*a460*/  WARPSYNC.COLLECTIVE R176, `(.L_x_12628) ;  /* 0x00000000b0087348 */ /* 0x000fea0003c00000 */
[----:B------:R0:W1:Y:S02]  /*a470*/  SHFL.BFLY P0, R178, R251, R184, R250 ;  /* 0x0c0000b8fbb27389 */ /* 0x00006400000000fa */
[----:B01----:R-:W-:Y:S05]  /*a480*/  ENDCOLLECTIVE ;  /* 0x000000000000791b */ /* 0x003fea0003800000 */
.L_x_12628:
[----:B------:R-:W-:-:S05]  /*a490*/  FADD.FTZ R177, R8, R177 ;  /* 0x000000b108b17221 */ /* 0x000fca0000010000 */
[----:B------:R-:W-:Y:S02]  /*a4a0*/  MOV R251, R177 ;  /* 0x000000b100fb7202 */ /* 0x000fe40000000f00 */
[----:B------:R-:W-:-:S07]  /*a4b0*/  MOV R179, R178 ;  /* 0x000000b200b37202 */ /* 0x000fce0000000f00 */
[----:B------:R-:W-:Y:S05]  /*a4c0*/  WARPSYNC.COLLECTIVE R176, `(.L_x_12629) ;  /* 0x00000000b0087348 */ /* 0x000fea0003c00000 */
[----:B------:R0:W1:Y:S02]  /*a4d0*/  SHFL.BFLY P0, R178, R251, R184, R250 ;  /* 0x0c0000b8fbb27389 */ /* 0x00006400000000fa */
[----:B01----:R-:W-:Y:S05]  /*a4e0*/  ENDCOLLECTIVE ;  /* 0x000000000000791b */ /* 0x003fea0003800000 */
.L_x_12629:
[----:B------:R-:W-:Y:S01]  /*a4f0*/  FADD.FTZ R179, R172, R179 ;  /* 0x000000b3acb37221 */ /* 0x000fe20000010000 */
[----:B------:R-:W-:-:S04]  /*a500*/  HFMA2 R184, -RZ, RZ, 0, 9.5367431640625e-07 ;  /* 0x00000010ffb87431 */ /* 0x000fc800000001ff */
[----:B------:R-:W-:Y:S02]  /*a510*/  MOV R251, R179 ;  /* 0x000000b300fb7202 */ /* 0x000fe40000000f00 */
[----:B------:R-:W-:-:S07]  /*a520*/  MOV R174, R178 ;  /* 0x000000b200ae7202 */ /* 0x000fce0000000f00 */
[----:B------:R-:W-:Y:S05]  /*a530*/  WARPSYNC.COLLECTIVE R176, `(.L_x_12630) ;  /* 0x00000000b0087348 */ /* 0x000fea0003c00000 */
[----:B------:R0:W1:Y:S02]  /*a540*/  SHFL.BFLY P0, R178, R251, R184, R250 ;  /* 0x0c0000b8fbb27389 */ /* 0x00006400000000fa */
[----:B01----:R-:W-:Y:S05]  /*a550*/  ENDCOLLECTIVE ;  /* 0x000000000000791b */ /* 0x003fea0003800000 */
.L_x_12630:
[----:B------:R-:W-:-:S05]  /*a560*/  FADD.FTZ R174, R177, R174 ;  /* 0x000000aeb1ae7221 */ /* 0x000fca0000010000 */
[----:B------:R-:W-:Y:S02]  /*a570*/  MOV R251, R174 ;  /* 0x000000ae00fb7202 */ /* 0x000fe40000000f00 */
[----:B------:R-:W-:-:S07]  /*a580*/  MOV R6, R178 ;  /* 0x000000b200067202 */ /* 0x000fce0000000f00 */
[----:B------:R-:W-:Y:S05]  /*a590*/  WARPSYNC.COLLECTIVE R176, `(.L_x_12631) ;  /* 0x00000000b0087348 */ /* 0x000fea0003c00000 */
[----:B------:R0:W1:Y:S02]  /*a5a0*/  SHFL.BFLY P0, R178, R251, R184, R250 ;  /* 0x0c0000b8fbb27389 */ /* 0x00006400000000fa */
[----:B01----:R-:W-:Y:S05]  /*a5b0*/  ENDCOLLECTIVE ;  /* 0x000000000000791b */ /* 0x003fea0003800000 */
.L_x_12631:
[----:B------:R-:W-:Y:S01]  /*a5c0*/  MOV R173, R178 ;  /* 0x000000b200ad7202 */ /* 0x000fe20000000f00 */
[----:B------:R-:W-:Y:S06]  /*a5d0*/  BRA `(.L_x_12632) ;  /* 0xffffff8000f47947 */ /* 0x000fec000383ffff */
.L_x_12633:
        /* <DEDUP_REMOVED lines=10> */
.L_x_25454:


//--------------------- .text._ZN10layer_norm13ln_bwd_kernelINS_13Kernel_traitsIf6__halfS2_S2_fjLj1280ELj1ELj4ELj1ELj16ENS_18Kernel_traits_baseILj1280EfS2_S2_S2_fjLj128EEEEELb0ELb0ELb1ELb1EEEvNS_9BwdParamsE --------------------------
	.section	.text._ZN10layer_norm13ln_bwd_kernelINS_13Kernel_traitsIf6__halfS2_S2_fjLj1280ELj1ELj4ELj1ELj16ENS_18Kernel_traits_baseILj1280EfS2_S2_S2_fjLj128EEEEELb0ELb0ELb1ELb1EEEvNS_9BwdParamsE,"ax",@progbits
	.align	128
        .global         _ZN10layer_norm13ln_bwd_kernelINS_13Kernel_traitsIf6__halfS2_S2_fjLj1280ELj1ELj4ELj1ELj16ENS_18Kernel_traits_baseILj1280EfS2_S2_S2_fjLj128EEEEELb0ELb0ELb1ELb1EEEvNS_9BwdParamsE
        .type           _ZN10layer_norm13ln_bwd_kernelINS_13Kernel_traitsIf6__halfS2_S2_fjLj1280ELj1ELj4ELj1ELj16ENS_18Kernel_traits_baseILj1280EfS2_S2_S2_fjLj128EEEEELb0ELb0ELb1ELb1EEEvNS_9BwdParamsE,@function
        .size           _ZN10layer_norm13ln_bwd_kernelINS_13Kernel_traitsIf6__halfS2_S2_fjLj1280ELj1ELj4ELj1ELj16ENS_18Kernel_traits_baseILj1280EfS2_S2_S2_fjLj128EEEEELb0ELb0ELb1ELb1EEEvNS_9BwdParamsE,(.L_x_25455 - _ZN10layer_norm13ln_bwd_kernelINS_13Kernel_traitsIf6__halfS2_S2_fjLj1280ELj1ELj4ELj1ELj16ENS_18Kernel_traits_baseILj1280EfS2_S2_S2_fjLj128EEEEELb0ELb0ELb1ELb1EEEvNS_9BwdParamsE)
        .other          _ZN10layer_norm13ln_bwd_kernelINS_13Kernel_traitsIf6__halfS2_S2_fjLj1280ELj1ELj4ELj1ELj16ENS_18Kernel_traits_baseILj1280EfS2_S2_S2_fjLj128EEEEELb0ELb0ELb1ELb1EEEvNS_9BwdParamsE,@"STO_CUDA_ENTRY STV_DEFAULT"
_ZN10layer_norm13ln_bwd_kernelINS_13Kernel_traitsIf6__halfS2_S2_fjLj1280ELj1ELj4ELj1ELj16ENS_18Kernel_traits_baseILj1280EfS2_S2_S2_fjLj128EEEEELb0ELb0ELb1ELb1EEEvNS_9BwdParamsE:
.text._ZN10layer_norm13ln_bwd_kernelINS_13Kernel_traitsIf6__halfS2_S2_fjLj1280ELj1ELj4ELj1ELj16ENS_18Kernel_traits_baseILj1280EfS2_S2_S2_fjLj128EEEEELb0ELb0ELb1ELb1EEEvNS_9BwdParamsE:
        /* <DEDUP_REMOVED lines=72> */
.L_x_12735:
        /* <DEDUP_REMOVED lines=15> */
[----:B------:R-:W-:Y:S01]  /*0570*/  IADD3 R9, PT, PT, R2, -0x1, RZ ;  /* 0xffffffff02097810 */ /* 0x000fe20007ffe0ff */
[----:B------:R-:W1:Y:S01]  /*0580*/  LDC.64 R200, c[0x0][0x3a8] ;  /* 0x0000ea00ffc87b82 */ /* 0x000e620000000a00 */
[----:B------:R-:W-:-:S03]  /*0590*/  IMAD R3, R0, UR9, RZ ;  /* 0x0000000900037c24 */ /* 0x000fc6000f8e02ff */
[----:B------:R-:W-:Y:S02]  /*05a0*/  IMAD R9, R9, UR9, RZ ;  /* 0x0000000909097c24 */ /* 0x000fe4000f8e02ff */
[----:B------:R-:W-:Y:S02]  /*05b0*/  SHF.R.S32.HI R8, RZ, 0x1f, R3 ;  /* 0x0000001fff087819 */ /* 0x000fe40000011403 */
[----:B------:R-:W2:Y:S02]  /*05c0*/  LDC.64 R6, c[0x0][0x428] ;  /* 0x00010a00ff067b82 */ /* 0x000ea40000000a00 */
[----:B------:R-:W-:Y:S02]  /*05d0*/  LEA.HI R8, R8, R3, RZ, 0x3 ;  /* 0x0000000308087211 */ /* 0x000fe400078f18ff */
[----:B------:R-:W-:Y:S02]  /*05e0*/  SHF.R.S32.HI R3, RZ, 0x1f, R0 ;  /* 0x0000001fff037819 */ /* 0x000fe40000011400 */
[----:B0-----:R-:W-:-:S02]  /*05f0*/  LOP3.LUT R197, R10, 0x1f, RZ, 0xc0, !PT ;  /* 0x0000001f0ac57812 */ /* 0x001fc400078ec0ff */
[----:B------:R-:W-:Y:S02]  /*0600*/  SHF.R.S32.HI R10, RZ, 0x1f, R9 ;  /* 0x0000001fff0a7819 */ /* 0x000fe40000011409 */
[----:B------:R-:W-:Y:S02]  /*0610*/  LEA.HI.SX32 R11, R8, R197, 0x1d ;  /* 0x000000c5080b7211 */ /* 0x000fe400078feaff */
[----:B------:R-:W-:Y:S02]  /*0620*/  LEA.HI R10, R10, R9, RZ, 0x3 ;  /* 0x000000090a0a7211 */ /* 0x000fe400078f18ff */
[C---:B------:R-:W-:Y:S01]  /*0630*/  IADD3 R13, PT, PT, R11.reuse, 0x20, RZ ;  /* 0x000000200b0d7810 */ /* 0x040fe20007ffe0ff */
[C---:B-1----:R-:W-:Y:S01]  /*0640*/  IMAD.WIDE.U32 R16, R11.reuse, 0x10, R200 ;  /* 0x000000100b107825 */ /* 0x042fe200078e00c8 */
[----:B------:R-:W-:Y:S02]  /*0650*/  LEA.HI.SX32 R197, R10, R197, 0x1d ;  /* 0x000000c50ac57211 */ /* 0x000fe400078feaff */
[----:B------:R-:W-:-:S02]  /*0660*/  IADD3 R15, PT, PT, R11, 0x40, RZ ;  /* 0x000000400b0f7810 */ /* 0x000fc40007ffe0ff */
[C---:B------:R-:W-:Y:S01]  /*0670*/  IADD3 R181, PT, PT, R197.reuse, 0x60, RZ ;  /* 0x00000060c5b57810 */ /* 0x040fe20007ffe0ff */
[C-C-:B--2---:R-:W-:Y:S01]  /*0680*/  IMAD.WIDE.U32 R172, R197.reuse, 0x10, R6.reuse ;  /* 0x00000010c5ac7825 */ /* 0x144fe200078e0006 */
[C---:B------:R-:W-:Y:S01]  /*0690*/  LEA R8, P0, R0.reuse, UR10, 0x2 ;  /* 0x0000000a00087c11 */ /* 0x040fe2000f8010ff */
[----:B------:R-:W2:Y:S01]  /*06a0*/  LDG.E.128 R16, desc[UR6][R16.64] ;  /* 0x0000000610107981 */ /* 0x000ea2000c1e1d00 */
[----:B------:R-:W-:Y:S01]  /*06b0*/  IADD3 R169, PT, PT, R197, 0x20, RZ ;  /* 0x00000020c5a97810 */ /* 0x000fe20007ffe0ff */
[----:B------:R-:W-:Y:S01]  /*06c0*/  IMAD.WIDE.U32 R180, R181, 0x10, R6 ;  /* 0x00000010b5b47825 */ /* 0x000fe200078e0006 */
[----:B------:R-:W-:Y:S01]  /*06d0*/  LEA.HI.X R9, R0, UR11, R3, 0x2, P0 ;  /* 0x0000000b00097c11 */ /* 0x000fe200080f1403 */
[----:B------:R-:W3:Y:S02]  /*06e0*/  LDG.E.128 R172, desc[UR6][R172.64] ;  /* 0x00000006acac7981 */ /* 0x000ee4000c1e1d00 */
[--C-:B------:R-:W-:Y:S01]  /*06f0*/  IMAD.WIDE.U32 R176, R13, 0x10, R200.reuse ;  /* 0x000000100db07825 */ /* 0x100fe200078e00c8 */
[----:B------:R-:W-:Y:S01]  /*0700*/  IADD3 R205, PT, PT, R11, 0x60, RZ ;  /* 0x000000600bcd7810 */ /* 0x000fe20007ffe0ff */
[----:B------:R-:W4:Y:S02]  /*0710*/  LDG.E.128 R180, desc[UR6][R180.64] ;  /* 0x00000006b4b47981 */ /* 0x000f24000c1e1d00 */
[----:B------:R-:W-:Y:S01]  /*0720*/  IMAD.WIDE.U32 R184, R15, 0x10, R200 ;  /* 0x000000100fb87825 */ /* 0x000fe200078e00c8 */
[----:B------:R-:W-:Y:S01]  /*0730*/  IADD3 R207, PT, PT, R11, 0x80, RZ ;  /* 0x000000800bcf7810 */ /* 0x000fe20007ffe0ff */
[----:B------:R-:W4:Y:S01]  /*0740*/  LDG.E.128 R176, desc[UR6][R176.64] ;  /* 0x00000006b0b07981 */ /* 0x000f22000c1e1d00 */
[----:B------:R-:W-:Y:S01]  /*0750*/  IADD3 R189, PT, PT, R197, 0x40, RZ ;  /* 0x00000040c5bd7810 */ /* 0x000fe20007ffe0ff */
[----:B------:R-:W-:-:S02]  /*0760*/  IMAD.WIDE.U32 R168, R169, 0x10, R6 ;  /* 0x00000010a9a87825 */ /* 0x000fc400078e0006 */
[----:B------:R-:W4:Y:S02]  /*0770*/  LDG.E.128 R184, desc[UR6][R184.64] ;  /* 0x00000006b8b87981 */ /* 0x000f24000c1e1d00 */
[--C-:B------:R-:W-:Y:S02]  /*0780*/  IMAD.WIDE.U32 R192, R205, 0x10, R200.reuse ;  /* 0x00000010cdc07825 */ /* 0x100fe400078e00c8 */
[----:B------:R-:W4:Y:S02]  /*0790*/  LDG.E R8, desc[UR6][R8.64] ;  /* 0x0000000608087981 */ /* 0x000f24000c1e1900 */
[----:B------:R-:W-:Y:S02]  /*07a0*/  IMAD.WIDE.U32 R200, R207, 0x10, R200 ;  /* 0x00000010cfc87825 */ /* 0x000fe400078e00c8 */
[----:B------:R-:W4:Y:S02]  /*07b0*/  LDG.E.128 R168, desc[UR6][R168.64] ;  /* 0x00000006a8a87981 */ /* 0x000f24000c1e1d00 */
[----:B------:R-:W-:-:S02]  /*07c0*/  IMAD.WIDE.U32 R188, R189, 0x10, R6 ;  /* 0x00000010bdbc7825 */ /* 0x000fc400078e0006 */
[----:B------:R-:W4:Y:S04]  /*07d0*/  LDG.E.128 R200, desc[UR6][R200.64] ;  /* 0x00000006c8c87981 */ /* 0x000f28000c1e1d00 */
[----:B------:R-:W4:Y:S01]  /*07e0*/  LDG.E.128 R188, desc[UR6][R188.64] ;  /* 0x00000006bcbc7981 */ /* 0x000f22000c1e1d00 */
[----:B------:R-:W-:-:S03]  /*07f0*/  IADD3 R197, PT, PT, R197, 0x80, RZ ;  /* 0x00000080c5c57810 */ /* 0x000fc60007ffe0ff */
[----:B------:R-:W4:Y:S02]  /*0800*/  LDG.E.128 R192, desc[UR6][R192.64] ;  /* 0x00000006c0c07981 */ /* 0x000f24000c1e1d00 */
        /* <DEDUP_REMOVED lines=10> */
[----:B0-----:R-:W-:Y:S01]  /*08b0*/  @P0 IMAD.WIDE.U32 R208, R15, 0x10, R208 ;  /* 0x000000100fd00825 */ /* 0x001fe200078e00d0 */
[----:B------:R-:W-:-:S04]  /*08c0*/  ISETP.NE.AND P1, PT, RZ, UR8, PT ;  /* 0x00000008ff007c0c */ /* 0x000fc8000bf25270 */
[----:B------:R-:W5:Y:S01]  /*08d0*/  @P0 LDG.E.128 R28, desc[UR6][R208.64] ;  /* 0x00000006d01c0981 */ /* 0x000f62000c1e1d00 */
[----:B-1----:R-:W-:Y:S01]  /*08e0*/  @P0 IMAD.WIDE.U32 R238, R11, 0x10, R238 ;  /* 0x000000100bee0825 */ /* 0x002fe200078e00ee */
[----:B------:R-:W0:Y:S04]  /*08f0*/  @P0 LDC.64 R210, c[0x0][0x438] ;  /* 0x00010e00ffd20b82 */ /* 0x000e280000000a00 */
[----:B------:R-:W5:Y:S01]  /*0900*/  @P0 LDG.E.128 R36, desc[UR6][R238.64] ;  /* 0x00000006ee240981 */ /* 0x000f62000c1e1d00 */
[----:B------:R-:W-:-:S05]  /*0910*/  @P0 IMAD.WIDE.U32 R236, R13, 0x10, R236 ;  /* 0x000000100dec0825 */ /* 0x000fca00078e00ec */
[----:B------:R1:W5:Y:S01]  /*0920*/  @P0 LDG.E.128 R32, desc[UR6][R236.64] ;  /* 0x00000006ec200981 */ /* 0x000362000c1e1d00 */
[----:B------:R-:W-:-:S05]  /*0930*/  @P0 IMAD.WIDE.U32 R212, R207, 0x10, R212 ;  /* 0x00000010cfd40825 */ /* 0x000fca00078e00d4 */
[----:B------:R-:W5:Y:S01]  /*0940*/  @P0 LDG.E.128 R20, desc[UR6][R212.64] ;  /* 0x00000006d4140981 */ /* 0x000f62000c1e1d00 */
[----:B0-----:R-:W-:-:S05]  /*0950*/  @P0 IMAD.WIDE.U32 R210, R205, 0x10, R210 ;  /* 0x00000010cdd20825 */ /* 0x001fca00078e00d2 */
[----:B------:R0:W5:Y:S01]  /*0960*/  @P0 LDG.E.128 R24, desc[UR6][R210.64] ;  /* 0x00000006d2180981 */ /* 0x000162000c1e1d00 */
[--C-:B--2---:R-:W-:Y:S02]  /*0970*/  HADD2.F32 R14, -RZ, R18.reuse.H0_H0 ;  /* 0x20000012ff0e7230 */ /* 0x104fe40000004100 */
[----:B------:R-:W-:Y:S02]  /*0980*/  HADD2.F32 R15, -RZ, R18.H1_H1 ;  /* 0x30000012ff0f7230 */ /* 0x000fe40000004100 */
[--C-:B---3--:R-:W-:Y:S02]  /*0990*/  HADD2.F32 R11, -RZ, R173.reuse.H0_H0 ;  /* 0x200000adff0b7230 */ /* 0x108fe40000004100 */
[----:B------:R-:W-:Y:S02]  /*09a0*/  HADD2.F32 R18, -RZ, R173.H1_H1 ;  /* 0x300000adff127230 */ /* 0x000fe40000004100 */
[--C-:B------:R-:W-:Y:S02]  /*09b0*/  HADD2.F32 R173, -RZ, R175.reuse.H0_H0 ;  /* 0x200000afffad7230 */ /* 0x100fe40000004100 */
[----:B------:R-:W-:-:S02]  /*09c0*/  HADD2.F32 R204, -RZ, R175.H1_H1 ;  /* 0x300000afffcc7230 */ /* 0x000fc40000004100 */
[--C-:B----4-:R-:W-:Y:S02]  /*09d0*/  HADD2.F32 R233, -RZ, R183.reuse.H0_H0 ;  /* 0x200000b7ffe97230 */ /* 0x110fe40000004100 */
[----:B------:R-:W-:Y:S02]  /*09e0*/  HADD2.F32 R234, -RZ, R183.H1_H1 ;  /* 0x300000b7ffea7230 */ /* 0x000fe40000004100 */
[----:B------:R-:W-:Y:S02]  /*09f0*/  HADD2.F32 R175, -RZ, R176.H0_H0 ;  /* 0x200000b0ffaf7230 */ /* 0x000fe40000004100 */
[--C-:B------:R-:W-:Y:S01]  /*0a00*/  HADD2.F32 R219, -RZ, R185.reuse.H0_H0 ;  /* 0x200000b9ffdb7230 */ /* 0x100fe20000004100 */
[----:B------:R-:W-:Y:S01]  /*0a10*/  FSEL R183, R8, RZ, !P1 ;  /* 0x000000ff08b77208 */ /* 0x000fe20004800000 */
[----:B------:R-:W-:Y:S02]  /*0a20*/  HADD2.F32 R3, -RZ, R16.H0_H0 ;  /* 0x20000010ff037230 */ /* 0x000fe40000004100 */
[----:B------:R-:W-:-:S02]  /*0a30*/  HADD2.F32 R185, -RZ, R185.H1_H1 ;  /* 0x300000b9ffb97230 */ /* 0x000fc40000004100 */
[--C-:B------:R-:W-:Y:S02]  /*0a40*/  HADD2.F32 R217, -RZ, R171.reuse.H0_H0 ;  /* 0x200000abffd97230 */ /* 0x100fe40000004100 */
[C---:B------:R-:W-:Y:S01]  /*0a50*/  FADD.FTZ R175, -R183.reuse, R175 ;  /* 0x000000afb7af7221 */ /* 0x040fe20000010100 */
[----:B------:R-:W-:Y:S02]  /*0a60*/  HADD2.F32 R218, -RZ, R171.H1_H1 ;  /* 0x300000abffda7230 */ /* 0x000fe40000004100 */
[----:B------:R-:W-:Y:S02]  /*0a70*/  HADD2.F32 R220, -RZ, R186.H0_H0 ;  /* 0x200000baffdc7230 */ /* 0x000fe40000004100 */
[C---:B------:R-:W-:Y:S01]  /*0a80*/  FADD.FTZ R3, -R183.reuse, R3 ;  /* 0x00000003b7037221 */ /* 0x040fe20000010100 */
[----:B------:R-:W-:Y:S02]  /*0a90*/  HADD2.F32 R10, -RZ, R16.H1_H1 ;  /* 0x30000010ff0a7230 */ /* 0x000fe40000004100 */
[----:B------:R-:W-:Y:S01]  /*0aa0*/  FADD.FTZ R185, -R183, R185 ;  /* 0x000000b9b7b97221 */ /* 0x000fe20000010100 */
[----:B------:R-:W-:-:S02]  /*0ab0*/  HADD2.F32 R206, -RZ, R178.H0_H0 ;  /* 0x200000b2ffce7230 */ /* 0x000fc40000004100 */
[----:B------:R-:W-:Y:S02]  /*0ac0*/  HADD2.F32 R171, -RZ, R184.H0_H0 ;  /* 0x200000b8ffab7230 */ /* 0x000fe40000004100 */
[----:B------:R-:W-:Y:S02]  /*0ad0*/  HADD2.F32 R9, -RZ, R172.H0_H0 ;  /* 0x200000acff097230 */ /* 0x000fe40000004100 */
[--C-:B------:R-:W-:Y:S02]  /*0ae0*/  HADD2.F32 R207, -RZ, R179.reuse.H0_H0 ;  /* 0x200000b3ffcf7230 */ /* 0x100fe40000004100 */
[----:B------:R-:W-:Y:S02]  /*0af0*/  HADD2.F32 R214, -RZ, R179.H1_H1 ;  /* 0x300000b3ffd67230 */ /* 0x000fe40000004100 */
[----:B------:R-:W-:Y:S01]  /*0b00*/  FADD.FTZ R243, -R183, R220 ;  /* 0x000000dcb7f37221 */ /* 0x000fe20000010100 */
[----:B------:R-:W-:Y:S02]  /*0b10*/  HADD2.F32 R178, -RZ, R178.H1_H1 ;  /* 0x300000b2ffb27230 */ /* 0x000fe40000004100 */
[----:B-----5:R-:W-:Y:S01]  /*0b20*/  FMUL.FTZ R175, R4, R175 ;  /* 0x000000af04af7220 */ /* 0x020fe20000410000 */
[----:B------:R-:W-:-:S02]  /*0b30*/  HADD2.F32 R179, -RZ, R168.H0_H0 ;  /* 0x200000a8ffb37230 */ /* 0x000fc40000004100 */
[--C-:B------:R-:W-:Y:S02]  /*0b40*/  HADD2.F32 R8, -RZ, R200.reuse.H0_H0 ;  /* 0x200000c8ff087230 */ /* 0x100fe40000004100 */
[----:B-1----:R-:W-:Y:S02]  /*0b50*/  HADD2.F32 R236, -RZ, R200.H1_H1 ;  /* 0x300000c8ffec7230 */ /* 0x002fe40000004100 */
[C---:B------:R-:W-:Y:S01]  /*0b60*/  FADD.FTZ R235, -R183.reuse, R206 ;  /* 0x000000ceb7eb7221 */ /* 0x040fe20000010100 */
[----:B------:R-:W-:Y:S02]  /*0b70*/  HADD2.F32 R12, -RZ, R17.H0_H0 ;  /* 0x20000011ff0c7230 */ /* 0x000fe40000004100 */
[----:B------:R-:W-:Y:S01]  /*0b80*/  FADD.FTZ R171, -R183, R171 ;  /* 0x000000abb7ab7221 */ /* 0x000fe20000010100 */
[----:B------:R-:W-:Y:S02]  /*0b90*/  HADD2.F32 R224, -RZ, R189.H1_H1 ;  /* 0x300000bdffe07230 */ /* 0x000fe40000004100 */
[----:B------:R-:W-:Y:S01]  /*0ba0*/  FMUL.FTZ R3, R4, R3 ;  /* 0x0000000304037220 */ /* 0x000fe20000410000 */
[----:B------:R-:W-:-:S02]  /*0bb0*/  HADD2.F32 R200, -RZ, R201.H0_H0 ;  /* 0x200000c9ffc87230 */ /* 0x000fc40000004100 */
[----:B------:R-:W-:Y:S01]  /*0bc0*/  FMUL.FTZ R220, R4, R185 ;  /* 0x000000b904dc7220 */ /* 0x000fe20000410000 */
[----:B------:R-:W-:Y:S02]  /*0bd0*/  HADD2.F32 R240, -RZ, R201.H1_H1 ;  /* 0x300000c9fff07230 */ /* 0x000fe40000004100 */
[C---:B------:R-:W-:Y:S01]  /*0be0*/  FADD.FTZ R201, -R183.reuse, R10 ;  /* 0x0000000ab7c97221 */ /* 0x040fe20000010100 */
[----:B------:R-:W-:Y:S02]  /*0bf0*/  HADD2.F32 R172, -RZ, R172.H1_H1 ;  /* 0x300000acffac7230 */ /* 0x000fe40000004100 */
[----:B------:R-:W-:Y:S01]  /*0c00*/  FMUL.FTZ R206, R100, R9 ;  /* 0x0000000964ce7220 */ /* 0x000fe20000410000 */
        /* <DEDUP_REMOVED lines=8> */
[----:B------:R-:W-:Y:S02]  /*0c90*/  HADD2.F32 R13, -RZ, R17.H1_H1 ;  /* 0x30000011ff0d7230 */ /* 0x000fe40000004100 */
[----:B------:R-:W-:Y:S01]  /*0ca0*/  FMUL.FTZ R214, R108, R179 ;  /* 0x000000b36cd67220 */ /* 0x000fe20000410000 */
[----:B------:R-:W-:-:S02]  /*0cb0*/  HADD2.F32 R187, -RZ, R188.H0_H0 ;  /* 0x200000bcffbb7230 */ /* 0x000fc40000004100 */
[----:B------:R-:W-:Y:S01]  /*0cc0*/  FMUL.FTZ R178, R4, R201 ;  /* 0x000000c904b27220 */ /* 0x000fe20000410000 */
[--C-:B------:R-:W-:Y:S02]  /*0cd0*/  HADD2.F32 R202, -RZ, R203.reuse.H0_H0 ;  /* 0x200000cbffca7230 */ /* 0x100fe40000004100 */
[----:B------:R-:W-:Y:S01]  /*0ce0*/  FADD.FTZ R140, R140, R9 ;  /* 0x000000098c8c7221 */ /* 0x000fe20000010000 */
[----:B------:R-:W-:Y:S02]  /*0cf0*/  HADD2.F32 R208, -RZ, R203.H1_H1 ;  /* 0x300000cbffd07230 */ /* 0x000fe40000004100 */
[----:B------:R-:W-:Y:S01]  /*0d00*/  FADD.FTZ R203, -R183, R12 ;  /* 0x0000000cb7cb7221 */ /* 0x000fe20000010100 */
[----:B------:R-:W-:Y:S02]  /*0d10*/  HADD2.F32 R186, -RZ, R186.H1_H1 ;  /* 0x300000baffba7230 */ /* 0x000fe40000004100 */
[----:B------:R-:W-:Y:S01]  /*0d20*/  FFMA.FTZ R40, R3, R9, R40 ;  /* 0x0000000903287223 */ /* 0x000fe20000010028 */
[----:B------:R-:W-:Y:S01]  /*0d30*/  FMUL.FTZ R171, R4, R171 ;  /* 0x000000ab04ab7220 */ /* 0x000fe20000410000 */
[----:B------:R-:W-:Y:S01]  /*0d40*/  FADD.FTZ R163, R163, R224 ;  /* 0x000000e0a3a37221 */ /* 0x000fe20000010000 */
[-C--:B------:R-:W-:Y:S01]  /*0d50*/  FFMA.FTZ R59, R220, R224.reuse, R59 ;  /* 0x000000e0dc3b7223 */ /* 0x080fe2000001003b */
[----:B------:R-:W-:Y:S01]  /*0d60*/  FMUL.FTZ R179, R119, R224 ;  /* 0x000000e077b37220 */ /* 0x000fe20000410000 */
[----:B------:R-:W-:Y:S01]  /*0d70*/  FMUL.FTZ R9, R101, R172 ;  /* 0x000000ac65097220 */ /* 0x000fe20000410000 */
[----:B------:R-:W-:Y:S01]  /*0d80*/  FADD.FTZ R224, RZ, R206 ;  /* 0x000000ceffe07221 */ /* 0x000fe20000010000 */
[----:B------:R-:W-:-:S02]  /*0d90*/  HADD2.F32 R184, -RZ, R184.H1_H1 ;  /* 0x300000b8ffb87230 */ /* 0x000fc40000004100 */
[----:B------:R-:W-:Y:S01]  /*0da0*/  FFMA.FTZ R185, R3, R206, RZ ;  /* 0x000000ce03b97223 */ /* 0x000fe200000100ff */
[----:B------:R-:W-:Y:S01]  /*0db0*/  FADD.FTZ R13, -R183, R13 ;  /* 0x0000000db70d7221 */ /* 0x000fe20000010100 */
[----:B------:R-:W-:Y:S01]  /*0dc0*/  FMUL.FTZ R203, R4, R203 ;  /* 0x000000cb04cb7220 */ /* 0x000fe20000410000 */
[----:B------:R-:W-:Y:S01]  /*0dd0*/  FADD.FTZ R141, R141, R172 ;  /* 0x000000ac8d8d7221 */ /* 0x000fe20000010000 */
[----:B------:R-:W-:Y:S01]  /*0de0*/  FFMA.FTZ R41, R178, R172, R41 ;  /* 0x000000acb2297223 */ /* 0x000fe20000010029 */
[----:B------:R-:W-:Y:S01]  /*0df0*/  FADD.FTZ R160, R160, R187 ;  /* 0x000000bba0a07221 */ /* 0x000fe20000010000 */
[-C--:B------:R-:W-:Y:S01]  /*0e00*/  FFMA.FTZ R56, R171, R187.reuse, R56 ;  /* 0x000000bbab387223 */ /* 0x080fe20000010038 */
[----:B------:R-:W-:Y:S01]  /*0e10*/  FMUL.FTZ R244, R116, R187 ;  /* 0x000000bb74f47220 */ /* 0x000fe20000410000 */
[----:B------:R-:W-:Y:S01]  /*0e20*/  FADD.FTZ R245, -R183, R186 ;  /* 0x000000bab7f57221 */ /* 0x000fe20000010100 */
[----:B------:R-:W-:Y:S01]  /*0e30*/  FMUL.FTZ R172, R102, R11 ;  /* 0x0000000b66ac7220 */ /* 0x000fe20000410000 */
[----:B------:R-:W-:Y:S01]  /*0e40*/  FADD.FTZ R187, R224, R9 ;  /* 0x00000009e0bb7221 */ /* 0x000fe20000010000 */
[----:B------:R-:W-:-:S02]  /*0e50*/  HADD2.F32 R223, -RZ, R189.H0_H0 ;  /* 0x200000bdffdf7230 */ /* 0x000fc40000004100 */
[----:B------:R-:W-:Y:S01]  /*0e60*/  FFMA.FTZ R246, R178, R9, R185 ;  /* 0x00000009b2f67223 */ /* 0x000fe200000100b9 */
[--C-:B------:R-:W-:Y:S02]  /*0e70*/  HADD2.F32 R16, -RZ, R19.reuse.H0_H0 ;  /* 0x20000013ff107230 */ /* 0x100fe40000004100 */
[C---:B------:R-:W-:Y:S01]  /*0e80*/  FADD.FTZ R241, -R183.reuse, R184 ;  /* 0x000000b8b7f17221 */ /* 0x040fe20000010100 */
[----:B------:R-:W-:Y:S02]  /*0e90*/  HADD2.F32 R17, -RZ, R19.H1_H1 ;  /* 0x30000013ff117230 */ /* 0x000fe40000004100 */
[----:B------:R-:W-:Y:S01]  /*0ea0*/  FADD.FTZ R247, -R183, R222 ;  /* 0x000000deb7f77221 */ /* 0x000fe20000010100 */
[----:B------:R-:W-:Y:S02]  /*0eb0*/  HADD2.F32 R189, -RZ, R190.H0_H0 ;  /* 0x200000beffbd7230 */ /* 0x000fe40000004100 */
[----:B------:R-:W-:Y:S01]  /*0ec0*/  FMUL.FTZ R184, R4, R13 ;  /* 0x0000000d04b87220 */ /* 0x000fe20000410000 */
[----:B------:R-:W-:-:S02]  /*0ed0*/  HADD2.F32 R19, -RZ, R174.H0_H0 ;  /* 0x200000aeff137230 */ /* 0x000fc40000004100 */
[----:B------:R-:W-:Y:S01]  /*0ee0*/  FADD.FTZ R142, R142, R11 ;  /* 0x0000000b8e8e7221 */ /* 0x000fe20000010000 */
[----:B------:R-:W-:Y:S02]  /*0ef0*/  HADD2.F32 R190, -RZ, R190.H1_H1 ;  /* 0x300000beffbe7230 */ /* 0x000fe40000004100 */
[----:B------:R-:W-:Y:S01]  /*0f00*/  FFMA.FTZ R42, R203, R11, R42 ;  /* 0x0000000bcb2a7223 */ /* 0x000fe2000001002a */
[C---:B------:R-:W-:Y:S01]  /*0f10*/  FMUL.FTZ R243, R4.reuse, R243 ;  /* 0x000000f304f37220 */ /* 0x040fe20000410000 */
[----:B------:R-:W-:Y:S01]  /*0f20*/  FMUL.FTZ R11, R103, R18 ;  /* 0x00000012670b7220 */ /* 0x000fe20000410000 */
[----:B------:R-:W-:Y:S01]  /*0f30*/  FMUL.FTZ R222, R4, R245 ;  /* 0x000000f504de7220 */ /* 0x000fe20000410000 */
[----:B------:R-:W-:Y:S01]  /*0f40*/  FADD.FTZ R248, R187, R172 ;  /* 0x000000acbbf87221 */ /* 0x000fe20000010000 */
[----:B------:R-:W-:Y:S01]  /*0f50*/  FADD.FTZ R209, -R183, R14 ;  /* 0x0000000eb7d17221 */ /* 0x000fe20000010100 */
[----:B------:R-:W-:Y:S01]  /*0f60*/  FFMA.FTZ R187, R203, R172, R246 ;  /* 0x000000accbbb7223 */ /* 0x000fe200000100f6 */
[----:B------:R-:W-:-:S02]  /*0f70*/  HADD2.F32 R174, -RZ, R174.H1_H1 ;  /* 0x300000aeffae7230 */ /* 0x000fc40000004100 */
[----:B------:R-:W-:Y:S01]  /*0f80*/  FADD.FTZ R15, -R183, R15 ;  /* 0x0000000fb70f7221 */ /* 0x000fe20000010100 */
[----:B------:R-:W-:Y:S01]  /*0f90*/  FADD.FTZ R143, R143, R18 ;  /* 0x000000128f8f7221 */ /* 0x000fe20000010000 */
[----:B------:R-:W-:Y:S01]  /*0fa0*/  FFMA.FTZ R43, R184, R18, R43 ;  /* 0x00000012b82b7223 */ /* 0x000fe2000001002b */
        /* <DEDUP_REMOVED lines=10> */
[----:B------:R-:W-:Y:S01]  /*1050*/  FMUL.FTZ R186, R4, R15 ;  /* 0x0000000f04ba7220 */ /* 0x000fe20000410000 */
[----:B------:R-:W-:Y:S01]  /*1060*/  FMUL.FTZ R13, R105, R174 ;  /* 0x000000ae690d7220 */ /* 0x000fe20000410000 */
[----:B------:R-:W-:Y:S01]  /*1070*/  FADD.FTZ R246, R189, R18 ;  /* 0x00000012bdf67221 */ /* 0x000fe20000010000 */
[----:B------:R-:W-:-:S02]  /*1080*/  HADD2.F32 R225, -RZ, R191.H0_H0 ;  /* 0x200000bfffe17230 */ /* 0x000fc40000004100 */
[----:B0-----:R-:W-:Y:S01]  /*1090*/  FADD.FTZ R211, -R183, R16 ;  /* 0x00000010b7d37221 */ /* 0x001fe20000010100 */
[----:B------:R-:W-:Y:S02]  /*10a0*/  HADD2.F32 R226, -RZ, R191.H1_H1 ;  /* 0x300000bfffe27230 */ /* 0x000fe40000004100 */
[----:B------:R-:W-:Y:S01]  /*10b0*/  FFMA.FTZ R187, R209, R18, R190 ;  /* 0x00000012d1bb7223 */ /* 0x000fe200000100be */
[--C-:B------:R-:W-:Y:S02]  /*10c0*/  HADD2.F32 R191, -RZ, R192.reuse.H0_H0 ;  /* 0x200000c0ffbf7230 */ /* 0x100fe40000004100 */
[----:B------:R-:W-:Y:S01]  /*10d0*/  FADD.FTZ R145, R145, R174 ;  /* 0x000000ae91917221 */ /* 0x000fe20000010000 */
[----:B------:R-:W-:Y:S02]  /*10e0*/  HADD2.F32 R227, -RZ, R192.H1_H1 ;  /* 0x300000c0ffe37230 */ /* 0x000fe40000004100 */
[----:B------:R-:W-:Y:S01]  /*10f0*/  FFMA.FTZ R45, R186, R174, R45 ;  /* 0x000000aeba2d7223 */ /* 0x000fe2000001002d */
[----:B------:R-:W-:-:S02]  /*1100*/  HADD2.F32 R192, -RZ, R193.H0_H0 ;  /* 0x200000c1ffc07230 */ /* 0x000fc40000004100 */
[----:B------:R-:W-:Y:S01]  /*1110*/  FMUL.FTZ R174, R106, R173 ;  /* 0x000000ad6aae7220 */ /* 0x000fe20000410000 */
[----:B------:R-:W-:Y:S01]  /*1120*/  FADD.FTZ R189, R246, R13 ;  /* 0x0000000df6bd7221 */ /* 0x000fe20000010000 */
[----:B------:R-:W-:Y:S02]  /*1130*/  HADD2.F32 R176, -RZ, R176.H1_H1 ;  /* 0x300000b0ffb07230 */ /* 0x000fe40000004100 */
[C---:B------:R-:W-:Y:S01]  /*1140*/  FADD.FTZ R17, -R183.reuse, R17 ;  /* 0x00000011b7117221 */ /* 0x040fe20000010100 */
[----:B------:R-:W-:Y:S01]  /*1150*/  FMUL.FTZ R211, R4, R211 ;  /* 0x000000d304d37220 */ /* 0x000fe20000410000 */
[----:B------:R-:W-:Y:S01]  /*1160*/  FFMA.FTZ R246, R186, R13, R187 ;  /* 0x0000000dbaf67223 */ /* 0x000fe200000100bb */
[----:B------:R-:W-:Y:S01]  /*1170*/  FADD.FTZ R249, -R183, R192 ;  /* 0x000000c0b7f97221 */ /* 0x000fe20000010100 */
[----:B------:R-:W-:Y:S01]  /*1180*/  FMUL.FTZ R15, R107, R204 ;  /* 0x000000cc6b0f7220 */ /* 0x000fe20000410000 */
[----:B------:R-:W-:Y:S01]  /*1190*/  FADD.FTZ R248, R189, R174 ;  /* 0x000000aebdf87221 */ /* 0x000fe20000010000 */
[----:B------:R-:W-:Y:S01]  /*11a0*/  FMUL.FTZ R192, R4, R17 ;  /* 0x0000001104c07220 */ /* 0x000fe20000410000 */
[----:B------:R-:W-:Y:S01]  /*11b0*/  FFMA.FTZ R189, R211, R174, R246 ;  /* 0x000000aed3bd7223 */ /* 0x000fe200000100f6 */
[----:B------:R-:W-:Y:S01]  /*11c0*/  FADD.FTZ R213, -R183, R176 ;  /* 0x000000b0b7d57221 */ /* 0x000fe20000010100 */
[----:B------:R-:W-:-:S02]  /*11d0*/  HADD2.F32 R168, -RZ, R168.H1_H1 ;  /* 0x300000a8ffa87230 */ /* 0x000fc40000004100 */
[--C-:B------:R-:W-:Y:S02]  /*11e0*/  HADD2.F32 R16, -RZ, R199.reuse.H0_H0 ;  /* 0x200000c7ff107230 */ /* 0x100fe40000004100 */
[----:B------:R-:W-:Y:S02]  /*11f0*/  HADD2.F32 R176, -RZ, R199.H1_H1 ;  /* 0x300000c7ffb07230 */ /* 0x000fe40000004100 */
[----:B------:R-:W-:Y:S01]  /*1200*/  FADD.FTZ R199, R248, R15 ;  /* 0x0000000ff8c77221 */ /* 0x000fe20000010000 */
[----:B------:R-:W-:Y:S02]  /*1210*/  HADD2.F32 R205, -RZ, R177.H0_H0 ;  /* 0x200000b1ffcd7230 */ /* 0x000fe40000004100 */
[----:B------:R-:W-:Y:S01]  /*1220*/  FFMA.FTZ R248, R192, R15, R189 ;  /* 0x0000000fc0f87223 */ /* 0x000fe200000100bd */
[----:B------:R-:W-:Y:S02]  /*1230*/  HADD2.F32 R228, -RZ, R193.H1_H1 ;  /* 0x300000c1ffe47230 */ /* 0x000fe40000004100 */
[----:B------:R-:W-:Y:S01]  /*1240*/  FADD.FTZ R147, R147, R204 ;  /* 0x000000cc93937221 */ /* 0x000fe20000010000 */
[----:B------:R-:W-:-:S02]  /*1250*/  HADD2.F32 R193, -RZ, R194.H0_H0 ;  /* 0x200000c2ffc17230 */ /* 0x000fc40000004100 */
[----:B------:R-:W-:Y:S01]  /*1260*/  FFMA.FTZ R47, R192, R204, R47 ;  /* 0x000000ccc02f7223 */ /* 0x000fe2000001002f */
[----:B------:R-:W-:Y:S02]  /*1270*/  HADD2.F32 R229, -RZ, R194.H1_H1 ;  /* 0x300000c2ffe57230 */ /* 0x000fe40000004100 */
[----:B------:R-:W-:Y:S01]  /*1280*/  FMUL.FTZ R204, R4, R213 ;  /* 0x000000d504cc7220 */ /* 0x000fe20000410000 */
[----:B------:R-:W-:Y:S02]  /*1290*/  HADD2.F32 R177, -RZ, R177.H1_H1 ;  /* 0x300000b1ffb17230 */ /* 0x000fe40000004100 */
[----:B------:R-:W-:Y:S02]  /*12a0*/  HADD2.F32 R194, -RZ, R195.H0_H0 ;  /* 0x200000c3ffc27230 */ /* 0x000fe40000004100 */
[----:B------:R-:W-:Y:S01]  /*12b0*/  FMUL.FTZ R17, R109, R168 ;  /* 0x000000a86d117220 */ /* 0x000fe20000410000 */
[----:B------:R-:W-:Y:S02]  /*12c0*/  HADD2.F32 R215, -RZ, R169.H0_H0 ;  /* 0x200000a9ffd77230 */ /* 0x000fe40000004100 */
[----:B------:R-:W-:Y:S01]  /*12d0*/  FADD.FTZ R250, R199, R214 ;  /* 0x000000d6c7fa7221 */ /* 0x000fe20000010000 */
[----:B------:R-:W-:-:S02]  /*12e0*/  HADD2.F32 R230, -RZ, R195.H1_H1 ;  /* 0x300000c3ffe67230 */ /* 0x000fc40000004100 */
[----:B------:R-:W-:Y:S01]  /*12f0*/  FADD.FTZ R205, -R183, R205 ;  /* 0x000000cdb7cd7221 */ /* 0x000fe20000010100 */
[----:B------:R-:W-:Y:S01]  /*1300*/  FFMA.FTZ R189, R175, R214, R248 ;  /* 0x000000d6afbd7223 */ /* 0x000fe200000100f8 */
[----:B------:R-:W-:Y:S02]  /*1310*/  HADD2.F32 R216, -RZ, R169.H1_H1 ;  /* 0x300000a9ffd87230 */ /* 0x000fe40000004100 */
[C---:B------:R-:W-:Y:S01]  /*1320*/  FADD.FTZ R177, -R183.reuse, R177 ;  /* 0x000000b1b7b17221 */ /* 0x040fe20000010100 */
[----:B------:R-:W-:Y:S01]  /*1330*/  FADD.FTZ R194, -R183, R194 ;  /* 0x000000c2b7c27221 */ /* 0x000fe20000010100 */
[----:B------:R-:W-:Y:S01]  /*1340*/  FADD.FTZ R149, R149, R168 ;  /* 0x000000a895957221 */ /* 0x000fe20000010000 */
[----:B------:R-:W-:Y:S01]  /*1350*/  FFMA.FTZ R49, R204, R168, R49 ;  /* 0x000000a8cc317223 */ /* 0x000fe20000010031 */
[----:B------:R-:W-:Y:S01]  /*1360*/  FMUL.FTZ R168, R110, R215 ;  /* 0x000000d76ea87220 */ /* 0x000fe20000410000 */
[----:B------:R-:W-:Y:S01]  /*1370*/  FADD.FTZ R199, R250, R17 ;  /* 0x00000011fac77221 */ /* 0x000fe20000010000 */
        /* <DEDUP_REMOVED lines=17> */
[----:B------:R-:W-:Y:S01]  /*1490*/  FFMA.FTZ R250, R204, R17, R189 ;  /* 0x00000011ccfa7223 */ /* 0x000fe200000100bd */
[----:B------:R-:W-:Y:S01]  /*14a0*/  FADD.FTZ R183, -R183, R208 ;  /* 0x000000d0b7b77221 */ /* 0x000fe20000010100 */
[----:B------:R-:W-:-:S02]  /*14b0*/  HADD2.F32 R169, -RZ, R170.H0_H0 ;  /* 0x200000aaffa97230 */ /* 0x000fc40000004100 */
[----:B------:R-:W-:Y:S01]  /*14c0*/  FADD.FTZ R144, R144, R19 ;  /* 0x0000001390907221 */ /* 0x000fe20000010000 */
[----:B------:R-:W-:Y:S01]  /*14d0*/  FFMA.FTZ R44, R209, R19, R44 ;  /* 0x00000013d12c7223 */ /* 0x000fe2000001002c */
[C---:B------:R-:W-:Y:S01]  /*14e0*/  FMUL.FTZ R208, R4.reuse, R177 ;  /* 0x000000b104d07220 */ /* 0x040fe20000410000 */
[C---:B------:R-:W-:Y:S01]  /*14f0*/  FMUL.FTZ R189, R4.reuse, R194 ;  /* 0x000000c204bd7220 */ /* 0x040fe20000410000 */
[----:B------:R-:W-:Y:S01]  /*1500*/  FMUL.FTZ R19, R111, R216 ;  /* 0x000000d86f137220 */ /* 0x000fe20000410000 */
[----:B------:R-:W-:Y:S01]  /*1510*/  FADD.FTZ R194, R199, R168 ;  /* 0x000000a8c7c27221 */ /* 0x000fe20000010000 */
[----:B------:R-:W-:Y:S01]  /*1520*/  FFMA.FTZ R199, R205, R168, R250 ;  /* 0x000000a8cdc77223 */ /* 0x000fe200000100fa */
        /* <DEDUP_REMOVED lines=10> */
[----:B------:R-:W-:Y:S02]  /*15d0*/  HADD2.F32 R180, -RZ, R180.H1_H1 ;  /* 0x300000b4ffb47230 */ /* 0x000fe40000004100 */
[----:B------:R-:W-:Y:S01]  /*15e0*/  FADD.FTZ R152, R152, R169 ;  /* 0x000000a998987221 */ /* 0x000fe20000010000 */
[----:B------:R-:W-:Y:S01]  /*15f0*/  FFMA.FTZ R52, R235, R169, R52 ;  /* 0x000000a9eb347223 */ /* 0x000fe20000010034 */
[----:B------:R-:W-:Y:S01]  /*1600*/  FADD.FTZ R63, R63, R226 ;  /* 0x000000e23f3f7221 */ /* 0x000fe20000010000 */
[-C--:B------:R-:W-:Y:S01]  /*1610*/  FFMA.FTZ R167, R228, R226.reuse, R167 ;  /* 0x000000e2e4a77223 */ /* 0x080fe200000100a7 */
[----:B------:R-:W-:Y:S01]  /*1620*/  FMUL.FTZ R187, R123, R226 ;  /* 0x000000e27bbb7220 */ /* 0x000fe20000410000 */
[C---:B------:R-:W-:Y:S01]  /*1630*/  FMUL.FTZ R191, R4.reuse, R191 ;  /* 0x000000bf04bf7220 */ /* 0x040fe20000410000 */
[----:B------:R-:W-:Y:S01]  /*1640*/  FMUL.FTZ R169, R113, R170 ;  /* 0x000000aa71a97220 */ /* 0x000fe20000410000 */
[----:B------:R-:W-:Y:S01]  /*1650*/  FMUL.FTZ R226, R4, R227 ;  /* 0x000000e304e27220 */ /* 0x000fe20000410000 */
[----:B------:R-:W-:Y:S01]  /*1660*/  FADD.FTZ R252, R201, R216 ;  /* 0x000000d8c9fc7221 */ /* 0x000fe20000010000 */
[----:B------:R-:W-:Y:S01]  /*1670*/  FFMA.FTZ R199, R235, R216, R250 ;  /* 0x000000d8ebc77223 */ /* 0x000fe200000100fa */
        /* <DEDUP_REMOVED lines=12> */
[----:B------:R-:W-:Y:S01]  /*1740*/  FADD.FTZ R146, R146, R173 ;  /* 0x000000ad92927221 */ /* 0x000fe20000010000 */
[----:B------:R-:W-:Y:S01]  /*1750*/  FFMA.FTZ R46, R211, R173, R46 ;  /* 0x000000add32e7223 */ /* 0x000fe2000001002e */
[----:B------:R-:W-:Y:S01]  /*1760*/  FMUL.FTZ R173, R115, R218 ;  /* 0x000000da73ad7220 */ /* 0x000fe20000410000 */
[----:B------:R-:W-:Y:S01]  /*1770*/  FADD.FTZ R252, R201, R170 ;  /* 0x000000aac9fc7221 */ /* 0x000fe20000010000 */
[----:B------:R-:W-:Y:S01]  /*1780*/  FMUL.FTZ R212, R4, R239 ;  /* 0x000000ef04d47220 */ /* 0x000fe20000410000 */
[----:B------:R-:W-:Y:S01]  /*1790*/  FFMA.FTZ R199, R207, R170, R180 ;  /* 0x000000aacfc77223 */ /* 0x000fe200000100b4 */
[----:B------:R-:W-:-:S02]  /*17a0*/  HADD2.F32 R188, -RZ, R188.H1_H1 ;  /* 0x300000bcffbc7230 */ /* 0x000fc40000004100 */
[----:B------:R-:W-:Y:S01]  /*17b0*/  FADD.FTZ R201, R252, R173 ;  /* 0x000000adfcc97221 */ /* 0x000fe20000010000 */
[C---:B------:R-:W-:Y:S01]  /*17c0*/  FFMA.FTZ R252, R212.reuse, R173, R199 ;  /* 0x000000add4fc7223 */ /* 0x040fe200000100c7 */
[----:B------:R-:W-:Y:S01]  /*17d0*/  FADD.FTZ R155, R155, R218 ;  /* 0x000000da9b9b7221 */ /* 0x000fe20000010000 */
[----:B------:R-:W-:Y:S01]  /*17e0*/  FFMA.FTZ R55, R212, R218, R55 ;  /* 0x000000dad4377223 */ /* 0x000fe20000010037 */
[C---:B------:R-:W-:Y:S01]  /*17f0*/  FMUL.FTZ R218, R4.reuse, R241 ;  /* 0x000000f104da7220 */ /* 0x040fe20000410000 */
[----:B------:R-:W-:Y:S01]  /*1800*/  FMUL.FTZ R177, R117, R188 ;  /* 0x000000bc75b17220 */ /* 0x000fe20000410000 */
[----:B------:R-:W-:Y:S01]  /*1810*/  FADD.FTZ R180, R201, R244 ;  /* 0x000000f4c9b47221 */ /* 0x000fe20000010000 */
[----:B------:R-:W-:Y:S01]  /*1820*/  FFMA.FTZ R201, R171, R244, R252 ;  /* 0x000000f4abc97223 */ /* 0x000fe200000100fc */
[--C-:B------:R-:W-:Y:S02]  /*1830*/  HADD2.F32 R231, -RZ, R181.reuse.H0_H0 ;  /* 0x200000b5ffe77230 */ /* 0x100fe40000004100 */
[----:B------:R-:W-:Y:S01]  /*1840*/  FMUL.FTZ R246, R4, R251 ;  /* 0x000000fb04f67220 */ /* 0x000fe20000410000 */
[----:B------:R-:W-:-:S02]  /*1850*/  HADD2.F32 R232, -RZ, R181.H1_H1 ;  /* 0x300000b5ffe87230 */ /* 0x000fc40000004100 */
[----:B------:R-:W-:Y:S01]  /*1860*/  FADD.FTZ R161, R161, R188 ;  /* 0x000000bca1a17221 */ /* 0x000fe20000010000 */
[----:B------:R-:W-:Y:S02]  /*1870*/  HADD2.F32 R181, -RZ, R182.H0_H0 ;  /* 0x200000b6ffb57230 */ /* 0x000fe40000004100 */
[----:B------:R-:W-:Y:S01]  /*1880*/  FFMA.FTZ R57, R218, R188, R57 ;  /* 0x000000bcda397223 */ /* 0x000fe20000010039 */
[----:B------:R-:W-:Y:S01]  /*1890*/  FMUL.FTZ R193, R4, R193 ;  /* 0x000000c104c17220 */ /* 0x000fe20000410000 */
[----:B------:R-:W-:Y:S01]  /*18a0*/  FADD.FTZ R213, R180, R177 ;  /* 0x000000b1b4d57221 */ /* 0x000fe20000010000 */
[----:B------:R-:W-:Y:S01]  /*18b0*/  FMUL.FTZ R219, R4, R219 ;  /* 0x000000db04db7220 */ /* 0x000fe20000410000 */
[----:B------:R-:W-:Y:S01]  /*18c0*/  FMUL.FTZ R188, R118, R223 ;  /* 0x000000df76bc7220 */ /* 0x000fe20000410000 */
[----:B------:R-:W-:Y:S01]  /*18d0*/  FFMA.FTZ R180, R218, R177, R201 ;  /* 0x000000b1dab47223 */ /* 0x000fe200000100c9 */
[----:B------:R-:W-:Y:S01]  /*18e0*/  FADD.FTZ R71, R71, R232 ;  /* 0x000000e847477221 */ /* 0x000fe20000010000 */
[-C--:B------:R-:W-:Y:S01]  /*18f0*/  FFMA.FTZ R67, R246, R232.reuse, R67 ;  /* 0x000000e8f6437223 */ /* 0x080fe20000010043 */
[----:B------:R-:W-:Y:S01]  /*1900*/  FMUL.FTZ R199, R127, R232 ;  /* 0x000000e87fc77220 */ /* 0x000fe20000410000 */
        /* <DEDUP_REMOVED lines=25> */
[----:B------:R-:W-:-:S02]  /*1aa0*/  FMUL.FTZ R215, R4, R8 ;  /* 0x0000000804d77220 */ /* 0x000fc40000410000 */
        /* <DEDUP_REMOVED lines=19> */
[--C-:B------:R-:W-:Y:S02]  /*1be0*/  HADD2.F32 R10, -RZ, R196.reuse.H0_H0 ;  /* 0x200000c4ff0a7230 */ /* 0x100fe40000004100 */
[----:B------:R-:W-:Y:S01]  /*1bf0*/  FADD.FTZ R77, R77, R182 ;  /* 0x000000b64d4d7221 */ /* 0x000fe20000010000 */
[----:B------:R-:W-:-:S02]  /*1c00*/  HADD2.F32 R196, -RZ, R196.H1_H1 ;  /* 0x300000c4ffc47230 */ /* 0x000fc40000004100 */
        /* <DEDUP_REMOVED lines=10> */
[----:B------:R-:W-:-:S02]  /*1cb0*/  HADD2.F32 R14, -RZ, R197.H1_H1 ;  /* 0x300000c5ff0e7230 */ /* 0x000fc40000004100 */
[----:B------:R-:W-:Y:S01]  /*1cc0*/  FMUL.FTZ R240, R4, R240 ;  /* 0x000000f004f07220 */ /* 0x000fe20000410000 */
[----:B------:R-:W-:Y:S01]  /*1cd0*/  FADD.FTZ R84, R84, R10 ;  /* 0x0000000a54547221 */ /* 0x000fe20000010000 */
[-C--:B------:R-:W-:Y:S01]  /*1ce0*/  FFMA.FTZ R80, R215, R10.reuse, R80 ;  /* 0x0000000ad7507223 */ /* 0x080fe20000010050 */
[----:B------:R-:W-:Y:S01]  /*1cf0*/  FMUL.FTZ R10, R132, R10 ;  /* 0x0000000a840a7220 */ /* 0x000fe20000410000 */
[----:B------:R-:W-:Y:S01]  /*1d00*/  FADD.FTZ R229, R196, R213 ;  /* 0x000000d5c4e57221 */ /* 0x000fe20000010000 */
[----:B------:R-:W-:Y:S01]  /*1d10*/  FFMA.FTZ R180, R230, R213, R181 ;  /* 0x000000d5e6b47223 */ /* 0x000fe200000100b5 */
[----:B------:R-:W-:Y:S02]  /*1d20*/  HADD2.F32 R12, -RZ, R197.H0_H0 ;  /* 0x200000c5ff0c7230 */ /* 0x000fe40000004100 */
        /* <DEDUP_REMOVED lines=46> */
.L_x_12637:
        /* <DEDUP_REMOVED lines=26> */
.L_x_12638:
[----:B------:R-:W-:Y:S05]  /*21b0*/  BSYNC.RECONVERGENT B1 ;  /* 0x0000000000017941 */ /* 0x000fea0003800200 */
.L_x_12636:
        /* <DEDUP_REMOVED lines=21> */
.L_x_12747:
        /* <DEDUP_REMOVED lines=37> */
.L_x_12644:
[----:B------:R-:W-:Y:S05]  /*2560*/  BSYNC.RECONVERGENT B2 ;  /* 0x0000000000027941 */ /* 0x000fea0003800200 */
.L_x_12643:
        /* <DEDUP_REMOVED lines=10> */
.L_x_12646:
[----:B------:R-:W-:Y:S05]  /*2610*/  BSYNC.RECONVERGENT B2 ;  /* 0x0000000000027941 */ /* 0x000fea0003800200 */
.L_x_12645:
        /* <DEDUP_REMOVED lines=10> */
.L_x_12648:
[----:B------:R-:W-:Y:S05]  /*26c0*/  BSYNC.RECONVERGENT B2 ;  /* 0x0000000000027941 */ /* 0x000fea0003800200 */
.L_x_12647:
        /* <DEDUP_REMOVED lines=10> */
.L_x_12650:
[----:B------:R-:W-:Y:S05]  /*2770*/  BSYNC.RECONVERGENT B2 ;  /* 0x0000000000027941 */ /* 0x000fea0003800200 */
.L_x_12649:
        /* <DEDUP_REMOVED lines=10> */
.L_x_12652:
[----:B------:R-:W-:Y:S05]  /*2820*/  BSYNC.RECONVERGENT B2 ;  /* 0x0000000000027941 */ /* 0x000fea0003800200 */
.L_x_12651:
        /* <DEDUP_REMOVED lines=10> */
.L_x_12654:
[----:B------:R-:W-:Y:S05]  /*28d0*/  BSYNC.RECONVERGENT B2 ;  /* 0x0000000000027941 */ /* 0x000fea0003800200 */
.L_x_12653:
        /* <DEDUP_REMOVED lines=10> */
.L_x_12656:
[----:B------:R-:W-:Y:S05]  /*2980*/  BSYNC.RECONVERGENT B2 ;  /* 0x0000000000027941 */ /* 0x000fea0003800200 */
.L_x_12655:
        /* <DEDUP_REMOVED lines=10> */
.L_x_12642:
        /* <DEDUP_REMOVED lines=15> */
[----:B------:R-:W-:Y:S01]  /*2b20*/  @P2 F2FP.F16.F32.PACK_AB R7, RZ, R7 ;  /* 0x00000007ff07223e */ /* 0x000fe200000000ff */
[----:B-1----:R-:W-:-:S06]  /*2b30*/  @P2 FMUL.FTZ R6, R99, R96 ;  /* 0x0000006063062220 */ /* 0x002fcc0000410000 */
[----:B------:R-:W1:Y:S01]  /*2b40*/  @P2 LDC R98, c[0x0][0x40c] ;  /* 0x00010300ff622b82 */ /* 0x000e620000000800 */
[----:B------:R-:W-:Y:S01]  /*2b50*/  F2FP.F16.F32.PACK_AB R96, R97, R96 ;  /* 0x000000606160723e */ /* 0x000fe200000000ff */
[----:B------:R-:W-:Y:S01]  /*2b60*/  FFMA.FTZ R97, R203, R5, R200 ;  /* 0x00000005cb617223 */ /* 0x000fe200000100c8 */
[----:B------:R-:W-:Y:S01]  /*2b70*/  FADD.FTZ R99, R11, -R180 ;  /* 0x800000b40b637221 */ /* 0x000fe20000010000 */
[----:B------:R-:W-:Y:S02]  /*2b80*/  @P2 F2FP.F16.F32.PACK_AB R6, RZ, R6 ;  /* 0x00000006ff06223e */ /* 0x000fe400000000ff */
        /* <DEDUP_REMOVED lines=12> */
[----:B------:R-:W-:Y:S02]  /*2c50*/  F2FP.F16.F32.PACK_AB R97, R180, R97 ;  /* 0x00000061b461723e */ /* 0x000fe400000000ff */
[----:B------:R-:W1:Y:S01]  /*2c60*/  @P2 LDC R180, c[0x0][0x40c] ;  /* 0x00010300ffb42b82 */ /* 0x000e620000000800 */
[----:B------:R-:W-:Y:S02]  /*2c70*/  @P2 F2FP.F16.F32.PACK_AB R99, RZ, R99 ;  /* 0x00000063ff63223e */ /* 0x000fe400000000ff */
[----:B------:R-:W-:Y:S01]  /*2c80*/  @P2 F2FP.F16.F32.PACK_AB R6, RZ, R98 ;  /* 0x00000062ff06223e */ /* 0x000fe200000000ff */
        /* <DEDUP_REMOVED lines=11> */
[----:B------:R-:W-:-:S02]  /*2d40*/  @P2 F2FP.F16.F32.PACK_AB R7, RZ, R7 ;  /* 0x00000007ff07223e */ /* 0x000fc400000000ff */
[----:B------:R-:W-:Y:S01]  /*2d50*/  F2FP.F16.F32.PACK_AB R98, R181, R98 ;  /* 0x00000062b562723e */ /* 0x000fe200000000ff */
[----:B------:R-:W-:Y:S01]  /*2d60*/  FMUL.FTZ R99, R4, R99 ;  /* 0x0000006304637220 */ /* 0x000fe20000410000 */
[----:B------:R-:W-:Y:S01]  /*2d70*/  @P2 PRMT R158, R7, 0x7610, R158 ;  /* 0x00007610079e2816 */ /* 0x000fe2000000009e */
[----:B-1----:R-:W-:Y:S01]  /*2d80*/  @P2 FMUL.FTZ R180, R180, R181 ;  /* 0x000000b5b4b42220 */ /* 0x002fe20000410000 */
[----:B------:R-:W-:Y:S02]  /*2d90*/  FFMA.FTZ R181, R211, R5, R200 ;  /* 0x00000005d3b57223 */ /* 0x000fe400000100c8 */
[----:B------:R-:W-:Y:S02]  /*2da0*/  FSEL R7, R99, RZ, P1 ;  /* 0x000000ff63077208 */ /* 0x000fe40000800000 */
[----:B------:R-:W-:Y:S01]  /*2db0*/  FADD.FTZ R181, R174, -R181 ;  /* 0x800000b5aeb57221 */ /* 0x000fe20000010000 */
[----:B------:R-:W-:-:S03]  /*2dc0*/  @P2 F2FP.F16.F32.PACK_AB R180, RZ, R180 ;  /* 0x000000b4ffb4223e */ /* 0x000fc600000000ff */
[----:B------:R-:W-:Y:S01]  /*2dd0*/  FMUL.FTZ R181, R4, R181 ;  /* 0x000000b504b57220 */ /* 0x000fe20000410000 */
[----:B------:R-:W-:-:S04]  /*2de0*/  @P2 PRMT R158, R158, 0x5410, R180 ;  /* 0x000054109e9e2816 */ /* 0x000fc800000000b4 */
[----:B------:R-:W-:-:S04]  /*2df0*/  FSEL R202, R181, RZ, P1 ;  /* 0x000000ffb5ca7208 */ /* 0x000fc80000800000 */
[-C--:B------:R-:W-:Y:S01]  /*2e00*/  F2FP.F16.F32.PACK_AB R99, R7, R202.reuse ;  /* 0x000000ca0763723e */ /* 0x080fe200000000ff */
        /* <DEDUP_REMOVED lines=8> */
.L_x_12641:
[----:B------:R-:W-:Y:S02]  /*2e90*/  MOV R245, UR20 ;  /* 0x0000001400f57c02 */ /* 0x000fe40008000f00 */
[----:B------:R-:W-:Y:S02]  /*2ea0*/  MOV R247, UR21 ;  /* 0x0000001500f77c02 */ /* 0x000fe40008000f00 */
[----:B------:R-:W-:-:S04]  /*2eb0*/  ISETP.NE.U32.AND P1, PT, R245, RZ, PT ;  /* 0x000000fff500720c */ /* 0x000fc80003f25070 */
[----:B------:R-:W-:-:S13]  /*2ec0*/  ISETP.NE.AND.EX P1, PT, R247, RZ, PT, P1 ;  /* 0x000000fff700720c */ /* 0x000fda0003f25310 */
[----:B------:R-:W-:Y:S05]  /*2ed0*/  @P1 BRA `(.L_x_12658) ;  /* 0x0000000400081947 */ /* 0x000fea0003800000 */
[----:B------:R-:W-:Y:S01]  /*2ee0*/  ISETP.GT.AND P1, PT, R2, RZ, PT ;  /* 0x000000ff0200720c */ /* 0x000fe20003f24270 */
[--C-:B------:R-:W-:Y:S01]  /*2ef0*/  HADD2.F32 R239, -RZ, R36.reuse.H1_H1 ;  /* 0x30000024ffef7230 */ /* 0x100fe20000004100 */
[----:B------:R-:W0:Y:S01]  /*2f00*/  @P2 LDC R180, c[0x0][0x40c] ;  /* 0x00010300ffb42b82 */ /* 0x000e220000000800 */
[----:B------:R-:W-:Y:S02]  /*2f10*/  HADD2.F32 R237, -RZ, R36.H0_H0 ;  /* 0x20000024ffed7230 */ /* 0x000fe40000004100 */
[--C-:B------:R-:W-:Y:S02]  /*2f20*/  HADD2.F32 R233, -RZ, R37.reuse.H0_H0 ;  /* 0x20000025ffe97230 */ /* 0x100fe40000004100 */
[----:B------:R-:W-:-:S03]  /*2f30*/  HADD2.F32 R181, -RZ, R37.H1_H1 ;  /* 0x30000025ffb57230 */ /* 0x000fc60000004100 */
[----:B------:R-:W1:Y:S03]  /*2f40*/  @P2 LDC R234, c[0x0][0x40c] ;  /* 0x00010300ffea2b82 */ /* 0x000e660000000800 */
[-CC-:B------:R-:W-:Y:S01]  /*2f50*/  @P1 FFMA.FTZ R6, R178, R5.reuse, R200.reuse ;  /* 0x00000005b2061223 */ /* 0x180fe200000100c8 */
[-CC-:B------:R-:W-:Y:S01]  /*2f60*/  @P1 FFMA.FTZ R7, R3, R5.reuse, R200.reuse ;  /* 0x0000000503071223 */ /* 0x180fe200000100c8 */
[----:B------:R-:W-:Y:S02]  /*2f70*/  @P1 FFMA.FTZ R202, R184, R5, R200 ;  /* 0x00000005b8ca1223 */ /* 0x000fe400000100c8 */
[----:B------:R-:W-:Y:S01]  /*2f80*/  @P1 FADD.FTZ R6, R9, -R6 ;  /* 0x8000000609061221 */ /* 0x000fe20000010000 */
[----:B------:R-:W-:Y:S01]  /*2f90*/  @P1 FADD.FTZ R7, R206, -R7 ;  /* 0x80000007ce071221 */ /* 0x000fe20000010000 */
[----:B------:R-:W-:Y:S01]  /*2fa0*/  @P1 FADD.FTZ R202, R11, -R202 ;  /* 0x800000ca0bca1221 */ /* 0x000fe20000010000 */
[----:B------:R-:W2:Y:S01]  /*2fb0*/  @P2 LDC R238, c[0x0][0x40c] ;  /* 0x00010300ffee2b82 */ /* 0x000ea20000000800 */
[C---:B------:R-:W-:Y:S01]  /*2fc0*/  @P1 FFMA.FTZ R239, R4.reuse, R6, R239 ;  /* 0x0000000604ef1223 */ /* 0x040fe200000100ef */
[C---:B------:R-:W-:Y:S01]  /*2fd0*/  @P1 FFMA.FTZ R237, R4.reuse, R7, R237 ;  /* 0x0000000704ed1223 */ /* 0x040fe200000100ed */
[----:B------:R-:W-:Y:S01]  /*2fe0*/  @P1 FFMA.FTZ R7, R203, R5, R200 ;  /* 0x00000005cb071223 */ /* 0x000fe200000100c8 */
[----:B------:R-:W-:Y:S01]  /*2ff0*/  @P1 FFMA.FTZ R181, R4, R202, R181 ;  /* 0x000000ca04b51223 */ /* 0x000fe200000100b5 */
[----:B0-----:R-:W-:-:S02]  /*3000*/  @P2 FMUL.FTZ R239, R239, R180 ;  /* 0x000000b4efef2220 */ /* 0x001fc40000410000 */
[----:B------:R-:W-:Y:S01]  /*3010*/  @P1 FADD.FTZ R7, R172, -R7 ;  /* 0x80000007ac071221 */ /* 0x000fe20000010000 */
[----:B------:R-:W0:Y:S01]  /*3020*/  @P2 LDC R6, c[0x0][0x40c] ;  /* 0x00010300ff062b82 */ /* 0x000e220000000800 */
[--C-:B------:R-:W-:Y:S02]  /*3030*/  @P1 FFMA.FTZ R180, R186, R5, R200.reuse ;  /* 0x00000005bab41223 */ /* 0x100fe400000100c8 */
[----:B------:R-:W-:Y:S01]  /*3040*/  @P1 FFMA.FTZ R233, R4, R7, R233 ;  /* 0x0000000704e91223 */ /* 0x000fe200000100e9 */
[----:B------:R-:W-:Y:S01]  /*3050*/  @P1 FFMA.FTZ R7, R209, R5, R200 ;  /* 0x00000005d1071223 */ /* 0x000fe200000100c8 */
[----:B------:R-:W-:-:S03]  /*3060*/  @P1 FADD.FTZ R180, R13, -R180 ;  /* 0x800000b40db41221 */ /* 0x000fc60000010000 */
[----:B------:R-:W-:Y:S01]  /*3070*/  @P1 FADD.FTZ R202, R18, -R7 ;  /* 0x8000000712ca1221 */ /* 0x000fe20000010000 */
[----:B------:R-:W-:-:S05]  /*3080*/  HADD2.F32 R7, -RZ, R38.H0_H0 ;  /* 0x20000026ff077230 */ /* 0x000fca0000004100 */
[----:B------:R-:W-:-:S04]  /*3090*/  @P1 FFMA.FTZ R7, R4, R202, R7 ;  /* 0x000000ca04071223 */ /* 0x000fc80000010007 */
[----:B-1----:R-:W-:-:S05]  /*30a0*/  @P2 FMUL.FTZ R7, R7, R234 ;  /* 0x000000ea07072220 */ /* 0x002fca0000410000 */
[----:B------:R-:W-:Y:S01]  /*30b0*/  @P2 F2FP.F16.F32.PACK_AB R7, RZ, R7 ;  /* 0x00000007ff07223e */ /* 0x000fe200000000ff */
[----:B0-----:R-:W-:Y:S01]  /*30c0*/  @P2 FMUL.FTZ R6, R237, R6 ;  /* 0x00000006ed062220 */ /* 0x001fe20000410000 */
[----:B------:R-:W-:Y:S02]  /*30d0*/  HADD2.F32 R237, -RZ, R38.H1_H1 ;  /* 0x30000026ffed7230 */ /* 0x000fe40000004100 */
[----:B------:R-:W-:Y:S02]  /*30e0*/  @P2 PRMT R158, R7, 0x7610, R158 ;  /* 0x00007610079e2816 */ /* 0x000fe4000000009e */
[----:B------:R-:W-:Y:S01]  /*30f0*/  @P2 F2FP.F16.F32.PACK_AB R6, RZ, R6 ;  /* 0x00000006ff06223e */ /* 0x000fe200000000ff */
[----:B------:R-:W-:Y:S01]  /*3100*/  @P1 FFMA.FTZ R237, R4, R180, R237 ;  /* 0x000000b404ed1223 */ /* 0x000fe200000100ed */
[----:B------:R-:W-:Y:S01]  /*3110*/  @P2 F2FP.F16.F32.PACK_AB R180, RZ, R239 ;  /* 0x000000efffb4223e */ /* 0x000fe200000000ff */
[----:B------:R-:W-:Y:S01]  /*3120*/  @P1 FFMA.FTZ R239, R211, R5, R200 ;  /* 0x00000005d3ef1223 */ /* 0x000fe200000100c8 */
[----:B------:R-:W-:Y:S01]  /*3130*/  @P2 PRMT R156, R6, 0x7610, R156 ;  /* 0x00007610069c2816 */ /* 0x000fe2000000009c */
[----:B--2---:R-:W-:Y:S01]  /*3140*/  @P2 FMUL.FTZ R237, R237, R238 ;  /* 0x000000eeeded2220 */ /* 0x004fe20000410000 */
[----:B------:R-:W0:Y:S01]  /*3150*/  @P2 LDC R6, c[0x0][0x40c] ;  /* 0x00010300ff062b82 */ /* 0x000e220000000800 */
[----:B------:R-:W-:Y:S01]  /*3160*/  @P1 FADD.FTZ R202, R174, -R239 ;  /* 0x800000efaeca1221 */ /* 0x000fe20000010000 */
[----:B------:R-:W-:Y:S01]  /*3170*/  HADD2.F32 R239, -RZ, R39.H0_H0 ;  /* 0x20000027ffef7230 */ /* 0x000fe20000004100 */
[----:B------:R-:W-:-:S02]  /*3180*/  @P2 PRMT R156, R156, 0x5410, R180 ;  /* 0x000054109c9c2816 */ /* 0x000fc400000000b4 */
[----:B------:R-:W-:Y:S02]  /*3190*/  @P2 F2FP.F16.F32.PACK_AB R237, RZ, R237 ;  /* 0x000000edffed223e */ /* 0x000fe400000000ff */
[----:B------:R-:W-:Y:S01]  /*31a0*/  @P1 FFMA.FTZ R239, R4, R202, R239 ;  /* 0x000000ca04ef1223 */ /* 0x000fe200000100ef */
[----:B------:R-:W1:Y:S01]  /*31b0*/  @P2 LDC R180, c[0x0][0x40c] ;  /* 0x00010300ffb42b82 */ /* 0x000e620000000800 */
[----:B------:R-:W-:-:S07]  /*31c0*/  @P2 PRMT R158, R158, 0x5410, R237 ;  /* 0x000054109e9e2816 */ /* 0x000fce00000000ed */
[----:B------:R-:W2:Y:S01]  /*31d0*/  @P2 LDC R202, c[0x0][0x40c] ;  /* 0x00010300ffca2b82 */ /* 0x000ea20000000800 */
        /* <DEDUP_REMOVED lines=18> */
.L_x_12658:
[----:B------:R-:W-:Y:S01]  /*3300*/  ISETP.GT.AND P1, PT, R2, RZ, PT ;  /* 0x000000ff0200720c */ /* 0x000fe20003f24270 */
[----:B------:R-:W-:Y:S01]  /*3310*/  @P3 FFMA.FTZ R7, R3, R5, R200 ;  /* 0x0000000503073223 */ /* 0x000fe200000100c8 */
[----:B------:R-:W-:Y:S01]  /*3320*/  HADD2.F32 R239, -RZ, R36.H0_H0 ;  /* 0x20000024ffef7230 */ /* 0x000fe20000004100 */
[----:B------:R-:W0:Y:S01]  /*3330*/  @P2 LDC R233, c[0x0][0x40c] ;  /* 0x00010300ffe92b82 */ /* 0x000e220000000800 */
[--C-:B------:R-:W-:Y:S02]  /*3340*/  HADD2.F32 R98, -RZ, R38.reuse.H0_H0 ;  /* 0x20000026ff627230 */ /* 0x100fe40000004100 */
[----:B------:R-:W-:Y:S01]  /*3350*/  @P3 FADD.FTZ R7, R206, -R7 ;  /* 0x80000007ce073221 */ /* 0x000fe20000010000 */
[----:B------:R-:W-:Y:S02]  /*3360*/  HADD2.F32 R96, -RZ, R38.H1_H1 ;  /* 0x30000026ff607230 */ /* 0x000fe40000004100 */
[--C-:B------:R-:W-:Y:S02]  /*3370*/  HADD2.F32 R97, -RZ, R37.reuse.H1_H1 ;  /* 0x30000025ff617230 */ /* 0x100fe40000004100 */
[----:B------:R-:W-:Y:S01]  /*3380*/  @P3 FFMA.FTZ R239, R4, R7, R239 ;  /* 0x0000000704ef3223 */ /* 0x000fe200000100ef */
[----:B------:R-:W-:Y:S01]  /*3390*/  HADD2.F32 R251, -RZ, R37.H0_H0 ;  /* 0x20000025fffb7230 */ /* 0x000fe20000004100 */
[----:B------:R-:W1:Y:S01]  /*33a0*/  @P2 LDC R180, c[0x0][0x40c] ;  /* 0x00010300ffb42b82 */ /* 0x000e620000000800 */
[----:B------:R-:W-:-:S02]  /*33b0*/  HADD2.F32 R237, -RZ, R39.H1_H1 ;  /* 0x30000027ffed7230 */ /* 0x000fc40000004100 */
[-CC-:B------:R-:W-:Y:S01]  /*33c0*/  @P1 FFMA.FTZ R7, R209, R5.reuse, R200.reuse ;  /* 0x00000005d1071223 */ /* 0x180fe200000100c8 */
[-CC-:B------:R-:W-:Y:S01]  /*33d0*/  @P1 FFMA.FTZ R6, R186, R5.reuse, R200.reuse ;  /* 0x00000005ba061223 */ /* 0x180fe200000100c8 */
[-CC-:B------:R-:W-:Y:S01]  /*33e0*/  @P1 FFMA.FTZ R202, R192, R5.reuse, R200.reuse ;  /* 0x00000005c0ca1223 */ /* 0x180fe200000100c8 */
[----:B------:R-:W-:Y:S02]  /*33f0*/  HADD2.F32 R241, -RZ, R36.H1_H1 ;  /* 0x30000024fff17230 */ /* 0x000fe40000004100 */
[----:B------:R-:W-:Y:S01]  /*3400*/  @P1 FADD.FTZ R7, R18, -R7 ;  /* 0x8000000712071221 */ /* 0x000fe20000010000 */
[----:B------:R-:W-:Y:S01]  /*3410*/  @P1 FFMA.FTZ R99, R211, R5, R200 ;  /* 0x00000005d3631223 */ /* 0x000fe200000100c8 */
        /* <DEDUP_REMOVED lines=8> */
[----:B------:R-:W-:Y:S01]  /*34a0*/  @P1 FADD.FTZ R6, R11, -R6 ;  /* 0x800000060b061221 */ /* 0x000fe20000010000 */
[----:B------:R-:W-:Y:S01]  /*34b0*/  @P1 FFMA.FTZ R7, R203, R5, R200 ;  /* 0x00000005cb071223 */ /* 0x000fe200000100c8 */
[----:B------:R-:W3:Y:S01]  /*34c0*/  @P2 LDC R202, c[0x0][0x40c] ;  /* 0x00010300ffca2b82 */ /* 0x000ee20000000800 */
[----:B------:R-:W-:-:S02]  /*34d0*/  HADD2.F32 R99, -RZ, R39.H0_H0 ;  /* 0x20000027ff637230 */ /* 0x000fc40000004100 */
[----:B------:R-:W-:Y:S01]  /*34e0*/  @P1 FFMA.FTZ R97, R4, R6, R97 ;  /* 0x0000000604611223 */ /* 0x000fe20000010061 */
[----:B------:R-:W-:Y:S01]  /*34f0*/  @P1 FADD.FTZ R7, R172, -R7 ;  /* 0x80000007ac071221 */ /* 0x000fe20000010000 */
[----:B------:R-:W-:Y:S01]  /*3500*/  @P1 FFMA.FTZ R6, R178, R5, R200 ;  /* 0x00000005b2061223 */ /* 0x000fe200000100c8 */
[----:B0-----:R-:W-:Y:S01]  /*3510*/  @P2 FMUL.FTZ R233, R96, R233 ;  /* 0x000000e960e92220 */ /* 0x001fe20000410000 */
[C---:B------:R-:W-:Y:S01]  /*3520*/  @P1 FFMA.FTZ R99, R4.reuse, R181, R99 ;  /* 0x000000b504631223 */ /* 0x040fe20000010063 */
[C---:B------:R-:W-:Y:S01]  /*3530*/  @P1 FFMA.FTZ R251, R4.reuse, R7, R251 ;  /* 0x0000000704fb1223 */ /* 0x040fe200000100fb */
[----:B------:R-:W-:Y:S01]  /*3540*/  @P1 FADD.FTZ R6, R9, -R6 ;  /* 0x8000000609061221 */ /* 0x000fe20000010000 */
[----:B------:R-:W0:Y:S02]  /*3550*/  @P2 LDC R7, c[0x0][0x40c] ;  /* 0x00010300ff072b82 */ /* 0x000e240000000800 */
[----:B-1----:R-:W-:Y:S01]  /*3560*/  @P2 FMUL.FTZ R180, R251, R180 ;  /* 0x000000b4fbb42220 */ /* 0x002fe20000410000 */
[----:B------:R-:W-:Y:S01]  /*3570*/  @P1 FFMA.FTZ R241, R4, R6, R241 ;  /* 0x0000000604f11223 */ /* 0x000fe200000100f1 */
[----:B--2---:R-:W-:-:S03]  /*3580*/  @P2 FMUL.FTZ R234, R99, R234 ;  /* 0x000000ea63ea2220 */ /* 0x004fc60000410000 */
[----:B------:R-:W-:Y:S01]  /*3590*/  @P2 F2FP.F16.F32.PACK_AB R180, RZ, R180 ;  /* 0x000000b4ffb4223e */ /* 0x000fe200000000ff */
[----:B------:R-:W1:Y:S01]  /*35a0*/  @P2 LDC R6, c[0x0][0x40c] ;  /* 0x00010300ff062b82 */ /* 0x000e620000000800 */
[----:B------:R-:W-:Y:S02]  /*35b0*/  F2FP.F16.F32.PACK_AB R99, R237, R99 ;  /* 0x00000063ed63723e */ /* 0x000fe400000000ff */
[----:B------:R-:W-:Y:S02]  /*35c0*/  @P2 F2FP.F16.F32.PACK_AB R234, RZ, R234 ;  /* 0x000000eaffea223e */ /* 0x000fe400000000ff */
[----:B------:R-:W-:Y:S01]  /*35d0*/  @P2 PRMT R157, R180, 0x7610, R157 ;  /* 0x00007610b49d2816 */ /* 0x000fe2000000009d */
[----:B---3--:R-:W-:Y:S02]  /*35e0*/  @P2 FMUL.FTZ R202, R239, R202 ;  /* 0x000000caefca2220 */ /* 0x008fe40000410000 */
[----:B------:R-:W2:Y:S01]  /*35f0*/  @P2 LDC R252, c[0x0][0x40c] ;  /* 0x00010300fffc2b82 */ /* 0x000ea20000000800 */
[----:B------:R-:W-:-:S02]  /*3600*/  @P2 PRMT R159, R234, 0x7610, R159 ;  /* 0x00007610ea9f2816 */ /* 0x000fc4000000009f */
[----:B------:R-:W-:-:S05]  /*3610*/  @P2 F2FP.F16.F32.PACK_AB R202, RZ, R202 ;  /* 0x000000caffca223e */ /* 0x000fca00000000ff */
[----:B------:R-:W3:Y:S01]  /*3620*/  @P2 LDC R238, c[0x0][0x40c] ;  /* 0x00010300ffee2b82 */ /* 0x000ee20000000800 */
[----:B0-----:R-:W-:Y:S01]  /*3630*/  @P2 FMUL.FTZ R7, R98, R7 ;  /* 0x0000000762072220 */ /* 0x001fe20000410000 */
[----:B------:R-:W-:Y:S02]  /*3640*/  @P2 PRMT R156, R202, 0x7610, R156 ;  /* 0x00007610ca9c2816 */ /* 0x000fe4000000009c */
[----:B------:R-:W-:Y:S02]  /*3650*/  F2FP.F16.F32.PACK_AB R98, R96, R98 ;  /* 0x000000626062723e */ /* 0x000fe400000000ff */
[----:B------:R-:W-:Y:S01]  /*3660*/  F2FP.F16.F32.PACK_AB R96, R241, R239 ;  /* 0x000000eff160723e */ /* 0x000fe200000000ff */
[----:B-1----:R-:W-:Y:S01]  /*3670*/  @P2 FMUL.FTZ R181, R97, R6 ;  /* 0x0000000661b52220 */ /* 0x002fe20000410000 */
[----:B------:R-:W-:Y:S02]  /*3680*/  @P2 F2FP.F16.F32.PACK_AB R6, RZ, R7 ;  /* 0x00000007ff06223e */ /* 0x000fe400000000ff */
[----:B------:R-:W-:-:S02]  /*3690*/  @P2 F2FP.F16.F32.PACK_AB R7, RZ, R233 ;  /* 0x000000e9ff07223e */ /* 0x000fc400000000ff */
[----:B------:R-:W-:Y:S02]  /*36a0*/  @P2 F2FP.F16.F32.PACK_AB R181, RZ, R181 ;  /* 0x000000b5ffb5223e */ /* 0x000fe400000000ff */
[----:B------:R-:W-:Y:S01]  /*36b0*/  @P2 PRMT R158, R6, 0x7610, R158 ;  /* 0x00007610069e2816 */ /* 0x000fe2000000009e */
[----:B--2---:R-:W-:Y:S01]  /*36c0*/  @P2 FMUL.FTZ R233, R241, R252 ;  /* 0x000000fcf1e92220 */ /* 0x004fe20000410000 */
[----:B------:R-:W-:Y:S02]  /*36d0*/  F2FP.F16.F32.PACK_AB R97, R97, R251 ;  /* 0x000000fb6161723e */ /* 0x000fe400000000ff */
[----:B------:R-:W-:Y:S02]  /*36e0*/  @P2 PRMT R158, R158, 0x5410, R7 ;  /* 0x000054109e9e2816 */ /* 0x000fe40000000007 */
[----:B------:R-:W-:Y:S02]  /*36f0*/  @P2 F2FP.F16.F32.PACK_AB R233, RZ, R233 ;  /* 0x000000e9ffe9223e */ /* 0x000fe400000000ff */
[----:B------:R-:W-:Y:S01]  /*3700*/  @P2 PRMT R157, R157, 0x5410, R181 ;  /* 0x000054109d9d2816 */ /* 0x000fe200000000b5 */
[----:B---3--:R-:W-:Y:S01]  /*3710*/  @P2 FMUL.FTZ R238, R237, R238 ;  /* 0x000000eeedee2220 */ /* 0x008fe20000410000 */
[----:B------:R-:W-:-:S04]  /*3720*/  @P2 PRMT R156, R156, 0x5410, R233 ;  /* 0x000054109c9c2816 */ /* 0x000fc800000000e9 */
[----:B------:R-:W-:-:S04]  /*3730*/  @P2 F2FP.F16.F32.PACK_AB R238, RZ, R238 ;  /* 0x000000eeffee223e */ /* 0x000fc800000000ff */
[----:B------:R-:W-:-:S07]  /*3740*/  @P2 PRMT R159, R159, 0x5410, R238 ;  /* 0x000054109f9f2816 */ /* 0x000fce00000000ee */
.L_x_12657:
[----:B------:R-:W-:Y:S05]  /*3750*/  BSYNC.RECONVERGENT B1 ;  /* 0x0000000000017941 */ /* 0x000fea0003800200 */
.L_x_12640:
        /* <DEDUP_REMOVED lines=12> */
[--C-:B------:R-:W-:Y:S01]  /*3820*/  HADD2.F32 R245, -RZ, R34.reuse.H1_H1 ;  /* 0x30000022fff57230 */ /* 0x100fe20000004100 */
[----:B0-----:R-:W0:Y:S01]  /*3830*/  @P2 LDC R98, c[0x0][0x40c] ;  /* 0x00010300ff622b82 */ /* 0x001e220000000800 */
[--C-:B------:R-:W-:Y:S02]  /*3840*/  HADD2.F32 R97, -RZ, R33.reuse.H1_H1 ;  /* 0x30000021ff617230 */ /* 0x100fe40000004100 */
[----:B------:R-:W-:Y:S02]  /*3850*/  HADD2.F32 R241, -RZ, R34.H0_H0 ;  /* 0x20000022fff17230 */ /* 0x000fe40000004100 */
[--C-:B------:R-:W-:Y:S02]  /*3860*/  HADD2.F32 R99, -RZ, R32.reuse.H1_H1 ;  /* 0x30000020ff637230 */ /* 0x100fe40000004100 */
[----:B------:R-:W-:Y:S01]  /*3870*/  HADD2.F32 R233, -RZ, R33.H0_H0 ;  /* 0x20000021ffe97230 */ /* 0x000fe20000004100 */
[----:B------:R-:W1:Y:S01]  /*3880*/  @P2 LDC R202, c[0x0][0x40c] ;  /* 0x00010300ffca2b82 */ /* 0x000e620000000800 */
[----:B------:R-:W-:-:S02]  /*3890*/  HADD2.F32 R237, -RZ, R32.H0_H0 ;  /* 0x20000020ffed7230 */ /* 0x000fc40000004100 */
[-CC-:B------:R-:W-:Y:S01]  /*38a0*/  @P3 FFMA.FTZ R6, R210, R5.reuse, R200.reuse ;  /* 0x00000005d2063223 */ /* 0x180fe200000100c8 */
[-C--:B------:R-:W-:Y:S01]  /*38b0*/  @P3 FFMA.FTZ R7, R235, R5.reuse, R200 ;  /* 0x00000005eb073223 */ /* 0x080fe200000100c8 */
[----:B------:R-:W-:Y:S02]  /*38c0*/  HADD2.F32 R181, -RZ, R35.H0_H0 ;  /* 0x20000023ffb57230 */ /* 0x000fe40000004100 */
[----:B------:R-:W-:Y:S01]  /*38d0*/  @P3 FADD.FTZ R6, R169, -R6 ;  /* 0x80000006a9063221 */ /* 0x000fe20000010000 */
[----:B------:R-:W-:Y:S01]  /*38e0*/  @P3 FADD.FTZ R7, R216, -R7 ;  /* 0x80000007d8073221 */ /* 0x000fe20000010000 */
[----:B------:R-:W2:Y:S02]  /*38f0*/  @P2 LDC R238, c[0x0][0x40c] ;  /* 0x00010300ffee2b82 */ /* 0x000ea40000000800 */
[----:B------:R-:W-:Y:S01]  /*3900*/  @P3 FFMA.FTZ R245, R4, R6, R245 ;  /* 0x0000000604f53223 */ /* 0x000fe200000100f5 */
[--C-:B------:R-:W-:Y:S01]  /*3910*/  @P3 FFMA.FTZ R6, R208, R5, R200.reuse ;  /* 0x00000005d0063223 */ /* 0x100fe200000100c8 */
[----:B------:R-:W-:Y:S01]  /*3920*/  @P3 FFMA.FTZ R241, R4, R7, R241 ;  /* 0x0000000704f13223 */ /* 0x000fe200000100f1 */
[----:B------:R-:W-:-:S02]  /*3930*/  @P3 FFMA.FTZ R7, R205, R5, R200 ;  /* 0x00000005cd073223 */ /* 0x000fc400000100c8 */
[----:B------:R-:W-:Y:S01]  /*3940*/  @P3 FADD.FTZ R6, R19, -R6 ;  /* 0x8000000613063221 */ /* 0x000fe20000010000 */
[----:B------:R-:W3:Y:S01]  /*3950*/  @P2 LDC R96, c[0x0][0x40c] ;  /* 0x00010300ff602b82 */ /* 0x000ee20000000800 */
[----:B------:R-:W-:Y:S02]  /*3960*/  @P3 FADD.FTZ R7, R168, -R7 ;  /* 0x80000007a8073221 */ /* 0x000fe40000010000 */
[----:B------:R-:W-:Y:S01]  /*3970*/  @P3 FFMA.FTZ R97, R4, R6, R97 ;  /* 0x0000000604613223 */ /* 0x000fe20000010061 */
[--C-:B------:R-:W-:Y:S01]  /*3980*/  @P3 FFMA.FTZ R6, R204, R5, R200.reuse ;  /* 0x00000005cc063223 */ /* 0x100fe200000100c8 */
[----:B------:R-:W-:Y:S01]  /*3990*/  @P3 FFMA.FTZ R233, R4, R7, R233 ;  /* 0x0000000704e93223 */ /* 0x000fe200000100e9 */
[-C--:B------:R-:W-:Y:S01]  /*39a0*/  @P3 FFMA.FTZ R7, R175, R5.reuse, R200 ;  /* 0x00000005af073223 */ /* 0x080fe200000100c8 */
[----:B0-----:R-:W-:Y:S01]  /*39b0*/  @P2 FMUL.FTZ R239, R97, R98 ;  /* 0x0000006261ef2220 */ /* 0x001fe20000410000 */
[----:B------:R-:W-:Y:S01]  /*39c0*/  @P3 FADD.FTZ R6, R17, -R6 ;  /* 0x8000000611063221 */ /* 0x000fe20000010000 */
[----:B------:R-:W0:Y:S01]  /*39d0*/  @P2 LDC R252, c[0x0][0x40c] ;  /* 0x00010300fffc2b82 */ /* 0x000e220000000800 */
[----:B------:R-:W-:Y:S01]  /*39e0*/  @P3 FADD.FTZ R7, R214, -R7 ;  /* 0x80000007d6073221 */ /* 0x000fe20000010000 */
[----:B-1----:R-:W-:Y:S01]  /*39f0*/  @P2 FMUL.FTZ R202, R233, R202 ;  /* 0x000000cae9ca2220 */ /* 0x002fe20000410000 */
[----:B------:R-:W-:Y:S01]  /*3a00*/  @P3 FFMA.FTZ R99, R4, R6, R99 ;  /* 0x0000000604633223 */ /* 0x000fe20000010063 */
[--C-:B------:R-:W-:Y:S01]  /*3a10*/  @P3 FFMA.FTZ R6, R212, R5, R200.reuse ;  /* 0x00000005d4063223 */ /* 0x100fe200000100c8 */
[----:B------:R-:W-:Y:S01]  /*3a20*/  @P3 FFMA.FTZ R237, R4, R7, R237 ;  /* 0x0000000704ed3223 */ /* 0x000fe200000100ed */
[----:B------:R-:W-:Y:S01]  /*3a30*/  @P3 FFMA.FTZ R7, R207, R5, R200 ;  /* 0x00000005cf073223 */ /* 0x000fe200000100c8 */
[----:B------:R-:W-:Y:S01]  /*3a40*/  F2FP.F16.F32.PACK_AB R97, R97, R233 ;  /* 0x000000e96161723e */ /* 0x000fe200000000ff */
[----:B------:R-:W-:Y:S01]  /*3a50*/  @P3 FADD.FTZ R234, R173, -R6 ;  /* 0x80000006adea3221 */ /* 0x000fe20000010000 */
[----:B------:R-:W1:Y:S01]  /*3a60*/  @P2 LDC R180, c[0x0][0x40c] ;  /* 0x00010300ffb42b82 */ /* 0x000e620000000800 */
[----:B------:R-:W-:Y:S01]  /*3a70*/  @P3 FADD.FTZ R7, R170, -R7 ;  /* 0x80000007aa073221 */ /* 0x000fe20000010000 */
[----:B--2---:R-:W-:Y:S01]  /*3a80*/  @P2 FMUL.FTZ R238, R241, R238 ;  /* 0x000000eef1ee2220 */ /* 0x004fe20000410000 */
[----:B------:R-:W-:-:S02]  /*3a90*/  @P2 F2FP.F16.F32.PACK_AB R202, RZ, R202 ;  /* 0x000000caffca223e */ /* 0x000fc400000000ff */
[C---:B------:R-:W-:Y:S01]  /*3aa0*/  @P3 FFMA.FTZ R181, R4.reuse, R7, R181 ;  /* 0x0000000704b53223 */ /* 0x040fe200000100b5 */
[----:B------:R-:W-:Y:S02]  /*3ab0*/  HADD2.F32 R7, -RZ, R35.H1_H1 ;  /* 0x30000023ff077230 */ /* 0x000fe40000004100 */
[----:B---3--:R-:W-:Y:S01]  /*3ac0*/  @P2 FMUL.FTZ R233, R237, R96 ;  /* 0x00000060ede92220 */ /* 0x008fe20000410000 */
[----:B------:R-:W2:Y:S01]  /*3ad0*/  @P2 LDC R6, c[0x0][0x40c] ;  /* 0x00010300ff062b82 */ /* 0x000ea20000000800 */
[----:B------:R-:W-:Y:S01]  /*3ae0*/  @P2 F2FP.F16.F32.PACK_AB R238, RZ, R238 ;  /* 0x000000eeffee223e */ /* 0x000fe200000000ff */
[----:B------:R-:W-:Y:S02]  /*3af0*/  @P3 FFMA.FTZ R7, R4, R234, R7 ;  /* 0x000000ea04073223 */ /* 0x000fe40000010007 */
        /* <DEDUP_REMOVED lines=11> */
[----:B------:R-:W-:Y:S01]  /*3bb0*/  @P2 PRMT R158, R158, 0x5410, R234 ;  /* 0x000054109e9e2816 */ /* 0x000fe200000000ea */
[----:B--2---:R-:W-:Y:S01]  /*3bc0*/  @P2 FMUL.FTZ R6, R99, R6 ;  /* 0x0000000663062220 */ /* 0x004fe20000410000 */
[----:B------:R-:W-:Y:S02]  /*3bd0*/  @P2 PRMT R157, R157, 0x5410, R239 ;  /* 0x000054109d9d2816 */ /* 0x000fe400000000ef */
[----:B------:R-:W-:Y:S02]  /*3be0*/  @P2 PRMT R159, R180, 0x7610, R159 ;  /* 0x00007610b49f2816 */ /* 0x000fe4000000009f */
        /* <DEDUP_REMOVED lines=8> */
.L_x_12661:
[----:B------:R-:W-:Y:S01]  /*3c70*/  ISETP.GT.AND P3, PT, R2, RZ, PT ;  /* 0x000000ff0200720c */ /* 0x000fe20003f64270 */
[--C-:B------:R-:W-:Y:S01]  /*3c80*/  HADD2.F32 R241, -RZ, R32.reuse.H1_H1 ;  /* 0x30000020fff17230 */ /* 0x100fe20000004100 */
[----:B0-----:R-:W0:Y:S01]  /*3c90*/  @P2 LDC R180, c[0x0][0x40c] ;  /* 0x00010300ffb42b82 */ /* 0x001e220000000800 */
[----:B------:R-:W-:Y:S02]  /*3ca0*/  HADD2.F32 R239, -RZ, R32.H0_H0 ;  /* 0x20000020ffef7230 */ /* 0x000fe40000004100 */
[--C-:B------:R-:W-:Y:S02]  /*3cb0*/  HADD2.F32 R233, -RZ, R33.reuse.H1_H1 ;  /* 0x30000021ffe97230 */ /* 0x100fe40000004100 */
[----:B------:R-:W-:Y:S02]  /*3cc0*/  HADD2.F32 R237, -RZ, R33.H0_H0 ;  /* 0x20000021ffed7230 */ /* 0x000fe40000004100 */
[----:B------:R-:W-:Y:S01]  /*3cd0*/  HADD2.F32 R181, -RZ, R34.H0_H0 ;  /* 0x20000022ffb57230 */ /* 0x000fe20000004100 */
[----:B------:R-:W1:Y:S03]  /*3ce0*/  @P2 LDC R238, c[0x0][0x40c] ;  /* 0x00010300ffee2b82 */ /* 0x000e660000000800 */
[-CC-:B------:R-:W-:Y:S01]  /*3cf0*/  @P3 FFMA.FTZ R6, R204, R5.reuse, R200.reuse ;  /* 0x00000005cc063223 */ /* 0x180fe200000100c8 */
[-CC-:B------:R-:W-:Y:S01]  /*3d00*/  @P3 FFMA.FTZ R7, R175, R5.reuse, R200.reuse ;  /* 0x00000005af073223 */ /* 0x180fe200000100c8 */
[----:B------:R-:W-:-:S02]  /*3d10*/  @P3 FFMA.FTZ R202, R210, R5, R200 ;  /* 0x00000005d2ca3223 */ /* 0x000fc400000100c8 */
[----:B------:R-:W-:Y:S01]  /*3d20*/  @P3 FADD.FTZ R6, R17, -R6 ;  /* 0x8000000611063221 */ /* 0x000fe20000010000 */
[----:B------:R-:W-:Y:S01]  /*3d30*/  @P3 FADD.FTZ R7, R214, -R7 ;  /* 0x80000007d6073221 */ /* 0x000fe20000010000 */
[----:B------:R-:W-:Y:S01]  /*3d40*/  @P3 FADD.FTZ R202, R169, -R202 ;  /* 0x800000caa9ca3221 */ /* 0x000fe20000010000 */
[----:B------:R-:W2:Y:S01]  /*3d50*/  @P2 LDC R234, c[0x0][0x40c] ;  /* 0x00010300ffea2b82 */ /* 0x000ea20000000800 */
[----:B------:R-:W-:Y:S01]  /*3d60*/  @P3 FFMA.FTZ R241, R4, R6, R241 ;  /* 0x0000000604f13223 */ /* 0x000fe200000100f1 */
[--C-:B------:R-:W-:Y:S01]  /*3d70*/  @P3 FFMA.FTZ R6, R208, R5, R200.reuse ;  /* 0x00000005d0063223 */ /* 0x100fe200000100c8 */
[----:B------:R-:W-:Y:S01]  /*3d80*/  @P3 FFMA.FTZ R239, R4, R7, R239 ;  /* 0x0000000704ef3223 */ /* 0x000fe200000100ef */
[----:B------:R-:W-:Y:S02]  /*3d90*/  @P3 FFMA.FTZ R7, R205, R5, R200 ;  /* 0x00000005cd073223 */ /* 0x000fe400000100c8 */
[----:B------:R-:W-:Y:S01]  /*3da0*/  @P3 FADD.FTZ R6, R19, -R6 ;  /* 0x8000000613063221 */ /* 0x000fe20000010000 */
[----:B0-----:R-:W-:Y:S01]  /*3db0*/  @P2 FMUL.FTZ R245, R241, R180 ;  /* 0x000000b4f1f52220 */ /* 0x001fe20000410000 */
[----:B------:R-:W-:Y:S01]  /*3dc0*/  @P3 FADD.FTZ R7, R168, -R7 ;  /* 0x80000007a8073221 */ /* 0x000fe20000010000 */
[----:B------:R-:W0:Y:S01]  /*3dd0*/  @P2 LDC R180, c[0x0][0x40c] ;  /* 0x00010300ffb42b82 */ /* 0x000e220000000800 */
[----:B------:R-:W-:-:S02]  /*3de0*/  @P3 FFMA.FTZ R233, R4, R6, R233 ;  /* 0x0000000604e93223 */ /* 0x000fc400000100e9 */
[----:B------:R-:W-:Y:S01]  /*3df0*/  @P3 FFMA.FTZ R237, R4, R7, R237 ;  /* 0x0000000704ed3223 */ /* 0x000fe200000100ed */
[----:B------:R-:W-:Y:S01]  /*3e00*/  @P3 FFMA.FTZ R7, R235, R5, R200 ;  /* 0x00000005eb073223 */ /* 0x000fe200000100c8 */
[----:B------:R-:W-:Y:S02]  /*3e10*/  @P2 F2FP.F16.F32.PACK_AB R245, RZ, R245 ;  /* 0x000000f5fff5223e */ /* 0x000fe400000000ff */
[----:B-1----:R-:W-:Y:S01]  /*3e20*/  @P2 FMUL.FTZ R238, R237, R238 ;  /* 0x000000eeedee2220 */ /* 0x002fe20000410000 */
[----:B------:R-:W1:Y:S01]  /*3e30*/  @P2 LDC R6, c[0x0][0x40c] ;  /* 0x00010300ff062b82 */ /* 0x000e620000000800 */
[----:B------:R-:W-:-:S03]  /*3e40*/  @P3 FADD.FTZ R7, R216, -R7 ;  /* 0x80000007d8073221 */ /* 0x000fc60000010000 */
[----:B------:R-:W-:Y:S01]  /*3e50*/  @P2 F2FP.F16.F32.PACK_AB R238, RZ, R238 ;  /* 0x000000eeffee223e */ /* 0x000fe200000000ff */
[----:B------:R-:W-:Y:S01]  /*3e60*/  @P3 FFMA.FTZ R181, R4, R7, R181 ;  /* 0x0000000704b53223 */ /* 0x000fe200000100b5 */
[----:B------:R-:W-:Y:S02]  /*3e70*/  HADD2.F32 R7, -RZ, R34.H1_H1 ;  /* 0x30000022ff077230 */ /* 0x000fe40000004100 */
[----:B--2---:R-:W-:Y:S01]  /*3e80*/  @P2 FMUL.FTZ R234, R233, R234 ;  /* 0x000000eae9ea2220 */ /* 0x004fe20000410000 */
[----:B------:R-:W-:Y:S02]  /*3e90*/  @P2 PRMT R157, R238, 0x7610, R157 ;  /* 0x00007610ee9d2816 */ /* 0x000fe4000000009d */
[----:B------:R-:W-:Y:S02]  /*3ea0*/  @P3 FFMA.FTZ R7, R4, R202, R7 ;  /* 0x000000ca04073223 */ /* 0x000fe40000010007 */
[----:B------:R-:W-:Y:S01]  /*3eb0*/  @P2 F2FP.F16.F32.PACK_AB R234, RZ, R234 ;  /* 0x000000eaffea223e */ /* 0x000fe200000000ff */
[----:B------:R-:W2:Y:S01]  /*3ec0*/  @P2 LDC R202, c[0x0][0x40c] ;  /* 0x00010300ffca2b82 */ /* 0x000ea20000000800 */
[----:B0-----:R-:W-:-:S02]  /*3ed0*/  @P2 FMUL.FTZ R180, R7, R180 ;  /* 0x000000b407b42220 */ /* 0x001fc40000410000 */
[----:B------:R-:W-:-:S03]  /*3ee0*/  @P2 PRMT R157, R157, 0x5410, R234 ;  /* 0x000054109d9d2816 */ /* 0x000fc600000000ea */
[----:B------:R-:W-:Y:S01]  /*3ef0*/  @P2 F2FP.F16.F32.PACK_AB R180, RZ, R180 ;  /* 0x000000b4ffb4223e */ /* 0x000fe200000000ff */
[----:B-1----:R-:W-:Y:S02]  /*3f00*/  @P2 FMUL.FTZ R239, R239, R6 ;  /* 0x00000006efef2220 */ /* 0x002fe40000410000 */
[----:B------:R-:W0:Y:S03]  /*3f10*/  @P2 LDC R6, c[0x0][0x40c] ;  /* 0x00010300ff062b82 */ /* 0x000e260000000800 */
[----:B------:R-:W-:Y:S01]  /*3f20*/  @P2 F2FP.F16.F32.PACK_AB R241, RZ, R239 ;  /* 0x000000effff1223e */ /* 0x000fe200000000ff */
[----:B------:R-:W-:-:S03]  /*3f30*/  @P3 FFMA.FTZ R239, R207, R5, R200 ;  /* 0x00000005cfef3223 */ /* 0x000fc600000100c8 */
[----:B------:R-:W-:Y:S01]  /*3f40*/  @P2 PRMT R156, R241, 0x7610, R156 ;  /* 0x00007610f19c2816 */ /* 0x000fe2000000009c */
[----:B------:R-:W-:Y:S01]  /*3f50*/  @P3 FADD.FTZ R247, R170, -R239 ;  /* 0x800000efaaf73221 */ /* 0x000fe20000010000 */
[----:B------:R-:W-:Y:S02]  /*3f60*/  HADD2.F32 R239, -RZ, R35.H0_H0 ;  /* 0x20000023ffef7230 */ /* 0x000fe40000004100 */
[----:B--2---:R-:W-:Y:S01]  /*3f70*/  @P2 FMUL.FTZ R202, R181, R202 ;  /* 0x000000cab5ca2220 */ /* 0x004fe20000410000 */
[----:B------:R-:W-:Y:S02]  /*3f80*/  @P2 PRMT R156, R156, 0x5410, R245 ;  /* 0x000054109c9c2816 */ /* 0x000fe400000000f5 */
[----:B------:R-:W-:Y:S02]  /*3f90*/  @P3 FFMA.FTZ R239, R4, R247, R239 ;  /* 0x000000f704ef3223 */ /* 0x000fe400000100ef */
[----:B------:R-:W-:-:S04]  /*3fa0*/  @P2 F2FP.F16.F32.PACK_AB R202, RZ, R202 ;  /* 0x000000caffca223e */ /* 0x000fc800000000ff */
[----:B------:R-:W-:Y:S01]  /*3fb0*/  @P2 PRMT R158, R202, 0x7610, R158 ;  /* 0x00007610ca9e2816 */ /* 0x000fe2000000009e */
        /* <DEDUP_REMOVED lines=13> */
.L_x_12660:
        /* <DEDUP_REMOVED lines=15> */
[----:B------:R-:W-:-:S05]  /*4180*/  F2FP.F16.F32.PACK_AB R96, R97, R96 ;  /* 0x000000606160723e */ /* 0x000fca00000000ff */
[----:B------:R-:W0:Y:S01]  /*4190*/  @P2 LDC R99, c[0x0][0x40c] ;  /* 0x00010300ff632b82 */ /* 0x000e220000000800 */
[----:B------:R-:W-:Y:S01]  /*41a0*/  @P2 F2FP.F16.F32.PACK_AB R6, RZ, R6 ;  /* 0x00000006ff06223e */ /* 0x000fe200000000ff */
[----:B-1----:R-:W-:Y:S01]  /*41b0*/  @P2 FMUL.FTZ R7, R98, R97 ;  /* 0x0000006162072220 */ /* 0x002fe20000410000 */
[----:B------:R-:W-:-:S05]  /*41c0*/  FADD.FTZ R97, R19, -R180 ;  /* 0x800000b413617221 */ /* 0x000fca0000010000 */
[----:B------:R-:W1:Y:S01]  /*41d0*/  @P2 LDC R233, c[0x0][0x40c] ;  /* 0x00010300ffe92b82 */ /* 0x000e620000000800 */
[----:B------:R-:W-:Y:S02]  /*41e0*/  @P2 PRMT R156, R6, 0x7610, R156 ;  /* 0x00007610069c2816 */ /* 0x000fe4000000009c */
[----:B------:R-:W-:Y:S01]  /*41f0*/  @P2 F2FP.F16.F32.PACK_AB R98, RZ, R7 ;  /* 0x00000007ff62223e */ /* 0x000fe200000000ff */
        /* <DEDUP_REMOVED lines=11> */
[----:B------:R-:W-:Y:S02]  /*42b0*/  F2FP.F16.F32.PACK_AB R97, R97, R180 ;  /* 0x000000b46161723e */ /* 0x000fe400000000ff */
[----:B------:R-:W0:Y:S01]  /*42c0*/  @P2 LDC R180, c[0x0][0x40c] ;  /* 0x00010300ffb42b82 */ /* 0x000e220000000800 */
[----:B------:R-:W-:Y:S02]  /*42d0*/  @P2 F2FP.F16.F32.PACK_AB R7, RZ, R7 ;  /* 0x00000007ff07223e */ /* 0x000fe400000000ff */
[----:B------:R-:W-:Y:S01]  /*42e0*/  @P2 F2FP.F16.F32.PACK_AB R6, RZ, R99 ;  /* 0x00000063ff06223e */ /* 0x000fe200000000ff */
        /* <DEDUP_REMOVED lines=10> */
[----:B------:R-:W-:Y:S01]  /*4390*/  F2FP.F16.F32.PACK_AB R98, R181, R98 ;  /* 0x00000062b562723e */ /* 0x000fe200000000ff */
[----:B------:R-:W1:Y:S01]  /*43a0*/  @P2 LDC R233, c[0x0][0x40c] ;  /* 0x00010300ffe92b82 */ /* 0x000e620000000800 */
[----:B0-----:R-:W-:Y:S01]  /*43b0*/  @P2 FMUL.FTZ R180, R180, R181 ;  /* 0x000000b5b4b42220 */ /* 0x001fe20000410000 */
[----:B------:R-:W-:Y:S01]  /*43c0*/  FFMA.FTZ R181, R207, R5, R200 ;  /* 0x00000005cfb57223 */ /* 0x000fe200000100c8 */
[----:B------:R-:W-:-:S03]  /*43d0*/  @P2 F2FP.F16.F32.PACK_AB R99, RZ, R99 ;  /* 0x00000063ff63223e */ /* 0x000fc600000000ff */
[----:B------:R-:W-:Y:S01]  /*43e0*/  FADD.FTZ R181, R170, -R181 ;  /* 0x800000b5aab57221 */ /* 0x000fe20000010000 */
[----:B------:R-:W-:Y:S02]  /*43f0*/  @P2 F2FP.F16.F32.PACK_AB R180, RZ, R180 ;  /* 0x000000b4ffb4223e */ /* 0x000fe400000000ff */
        /* <DEDUP_REMOVED lines=16> */
.L_x_12663:
        /* <DEDUP_REMOVED lines=10> */
.L_x_12665:
[----:B------:R-:W-:Y:S05]  /*45a0*/  BSYNC.RECONVERGENT B2 ;  /* 0x0000000000027941 */ /* 0x000fea0003800200 */
.L_x_12664:
        /* <DEDUP_REMOVED lines=10> */
.L_x_12667:
[----:B------:R-:W-:Y:S05]  /*4650*/  BSYNC.RECONVERGENT B2 ;  /* 0x0000000000027941 */ /* 0x000fea0003800200 */
.L_x_12666:
        /* <DEDUP_REMOVED lines=10> */
.L_x_12669:
[----:B------:R-:W-:Y:S05]  /*4700*/  BSYNC.RECONVERGENT B2 ;  /* 0x0000000000027941 */ /* 0x000fea0003800200 */
.L_x_12668:
        /* <DEDUP_REMOVED lines=10> */
.L_x_12671:
[----:B------:R-:W-:Y:S05]  /*47b0*/  BSYNC.RECONVERGENT B2 ;  /* 0x0000000000027941 */ /* 0x000fea0003800200 */
.L_x_12670:
        /* <DEDUP_REMOVED lines=10> */
.L_x_12673:
[----:B------:R-:W-:Y:S05]  /*4860*/  BSYNC.RECONVERGENT B2 ;  /* 0x0000000000027941 */ /* 0x000fea0003800200 */
.L_x_12672:
        /* <DEDUP_REMOVED lines=10> */
.L_x_12675:
[----:B------:R-:W-:Y:S05]  /*4910*/  BSYNC.RECONVERGENT B2 ;  /* 0x0000000000027941 */ /* 0x000fea0003800200 */
.L_x_12674:
        /* <DEDUP_REMOVED lines=10> */
.L_x_12677:
[----:B------:R-:W-:Y:S05]  /*49c0*/  BSYNC.RECONVERGENT B2 ;  /* 0x0000000000027941 */ /* 0x000fea0003800200 */
.L_x_12676:
        /* <DEDUP_REMOVED lines=9> */
.L_x_12662:
[----:B------:R-:W-:Y:S05]  /*4a60*/  BSYNC.RECONVERGENT B1 ;  /* 0x0000000000017941 */ /* 0x000fea0003800200 */
.L_x_12659:
        /* <DEDUP_REMOVED lines=81> */
.L_x_12680:
        /* <DEDUP_REMOVED lines=66> */
.L_x_12679:
        /* <DEDUP_REMOVED lines=71> */
.L_x_12682:
        /* <DEDUP_REMOVED lines=10> */
.L_x_12684:
[----:B------:R-:W-:Y:S05]  /*58b0*/  BSYNC.RECONVERGENT B2 ;  /* 0x0000000000027941 */ /* 0x000fea0003800200 */
.L_x_12683:
        /* <DEDUP_REMOVED lines=10> */
.L_x_12686:
[----:B------:R-:W-:Y:S05]  /*5960*/  BSYNC.RECONVERGENT B2 ;  /* 0x0000000000027941 */ /* 0x000fea0003800200 */
.L_x_12685:
        /* <DEDUP_REMOVED lines=10> */
.L_x_12688:
[----:B------:R-:W-:Y:S05]  /*5a10*/  BSYNC.RECONVERGENT B2 ;  /* 0x0000000000027941 */ /* 0x000fea0003800200 */
.L_x_12687:
        /* <DEDUP_REMOVED lines=10> */
.L_x_12690:
[----:B------:R-:W-:Y:S05]  /*5ac0*/  BSYNC.RECONVERGENT B2 ;  /* 0x0000000000027941 */ /* 0x000fea0003800200 */
.L_x_12689:
        /* <DEDUP_REMOVED lines=10> */
.L_x_12692:
[----:B------:R-:W-:Y:S05]  /*5b70*/  BSYNC.RECONVERGENT B2 ;  /* 0x0000000000027941 */ /* 0x000fea0003800200 */
.L_x_12691:
        /* <DEDUP_REMOVED lines=10> */
.L_x_12694:
[----:B------:R-:W-:Y:S05]  /*5c20*/  BSYNC.RECONVERGENT B2 ;  /* 0x0000000000027941 */ /* 0x000fea0003800200 */
.L_x_12693:
        /* <DEDUP_REMOVED lines=10> */
.L_x_12696:
[----:B------:R-:W-:Y:S05]  /*5cd0*/  BSYNC.RECONVERGENT B2 ;  /* 0x0000000000027941 */ /* 0x000fea0003800200 */
.L_x_12695:
        /* <DEDUP_REMOVED lines=9> */
.L_x_12681:
[----:B------:R-:W-:Y:S05]  /*5d70*/  BSYNC.RECONVERGENT B1 ;  /* 0x0000000000017941 */ /* 0x000fea0003800200 */
.L_x_12678:
        /* <DEDUP_REMOVED lines=81> */
.L_x_12699:
        /* <DEDUP_REMOVED lines=66> */
.L_x_12698:
        /* <DEDUP_REMOVED lines=71> */
.L_x_12701:
        /* <DEDUP_REMOVED lines=10> */
.L_x_12703:
[----:B------:R-:W-:Y:S05]  /*6bc0*/  BSYNC.RECONVERGENT B2 ;  /* 0x0000000000027941 */ /* 0x000fea0003800200 */
.L_x_12702:
        /* <DEDUP_REMOVED lines=10> */
.L_x_12705:
[----:B------:R-:W-:Y:S05]  /*6c70*/  BSYNC.RECONVERGENT B2 ;  /* 0x0000000000027941 */ /* 0x000fea0003800200 */
.L_x_12704:
        /* <DEDUP_REMOVED lines=10> */
.L_x_12707:
[----:B------:R-:W-:Y:S05]  /*6d20*/  BSYNC.RECONVERGENT B2 ;  /* 0x0000000000027941 */ /* 0x000fea0003800200 */
.L_x_12706:
        /* <DEDUP_REMOVED lines=10> */
.L_x_12709:
[----:B------:R-:W-:Y:S05]  /*6dd0*/  BSYNC.RECONVERGENT B2 ;  /* 0x0000000000027941 */ /* 0x000fea0003800200 */
.L_x_12708:
        /* <DEDUP_REMOVED lines=10> */
.L_x_12711:
[----:B------:R-:W-:Y:S05]  /*6e80*/  BSYNC.RECONVERGENT B2 ;  /* 0x0000000000027941 */ /* 0x000fea0003800200 */
.L_x_12710:
        /* <DEDUP_REMOVED lines=10> */
.L_x_12713:
[----:B------:R-:W-:Y:S05]  /*6f30*/  BSYNC.RECONVERGENT B2 ;  /* 0x0000000000027941 */ /* 0x000fea0003800200 */
.L_x_12712:
        /* <DEDUP_REMOVED lines=10> */
.L_x_12715:
[----:B------:R-:W-:Y:S05]  /*6fe0*/  BSYNC.RECONVERGENT B2 ;  /* 0x0000000000027941 */ /* 0x000fea0003800200 */
.L_x_12714:
        /* <DEDUP_REMOVED lines=9> */
.L_x_12700:
[----:B------:R-:W-:Y:S05]  /*7080*/  BSYNC.RECONVERGENT B1 ;  /* 0x0000000000017941 */ /* 0x000fea0003800200 */
.L_x_12697:
        /* <DEDUP_REMOVED lines=13> */
[----:B0-----:R-:W-:-:S07]  /*7160*/  HADD2.F32 R181, -RZ, R22.H0_H0 ;  /* 0x20000016ffb57230 */ /* 0x001fce0000004100 */
[----:B------:R-:W0:Y:S04]  /*7170*/  @P2 LDC R234, c[0x0][0x40c] ;  /* 0x00010300ffea2b82 */ /* 0x000e280000000800 */
[-CC-:B------:R-:W-:Y:S01]  /*7180*/  @P0 FFMA.FTZ R7, R215, R5.reuse, R200.reuse ;  /* 0x00000005d7070223 */ /* 0x180fe200000100c8 */
[-CC-:B------:R-:W-:Y:S01]  /*7190*/  @P0 FFMA.FTZ R96, R236, R5.reuse, R200.reuse ;  /* 0x00000005ec600223 */ /* 0x180fe200000100c8 */
[-CC-:B------:R-:W-:Y:S01]  /*71a0*/  @P0 FFMA.FTZ R97, R217, R5.reuse, R200.reuse ;  /* 0x00000005d9610223 */ /* 0x180fe200000100c8 */
[-CC-:B------:R-:W-:Y:S01]  /*71b0*/  @P0 FFMA.FTZ R98, R240, R5.reuse, R200.reuse ;  /* 0x00000005f0620223 */ /* 0x180fe200000100c8 */
[----:B------:R-:W-:Y:S01]  /*71c0*/  @P0 FADD.FTZ R2, R10, -R7 ;  /* 0x800000070a020221 */ /* 0x000fe20000010000 */
[--C-:B------:R-:W-:Y:S02]  /*71d0*/  HADD2.F32 R7, -RZ, R20.reuse.H0_H0 ;  /* 0x20000014ff077230 */ /* 0x100fe40000004100 */
[-CC-:B------:R-:W-:Y:S01]  /*71e0*/  @P0 FFMA.FTZ R99, R223, R5.reuse, R200.reuse ;  /* 0x00000005df630223 */ /* 0x180fe200000100c8 */
[-CC-:B------:R-:W-:Y:S01]  /*71f0*/  @P0 FFMA.FTZ R180, R242, R5.reuse, R200.reuse ;  /* 0x00000005f2b40223 */ /* 0x180fe200000100c8 */
[-CC-:B------:R-:W-:Y:S01]  /*7200*/  @P0 FFMA.FTZ R6, R8, R5.reuse, R200.reuse ;  /* 0x0000000508060223 */ /* 0x180fe200000100c8 */
[----:B------:R-:W-:Y:S01]  /*7210*/  @P0 FFMA.FTZ R233, R225, R5, R200 ;  /* 0x00000005e1e90223 */ /* 0x000fe200000100c8 */
[----:B------:R-:W-:Y:S01]  /*7220*/  @P0 FADD.FTZ R5, R183, -R96 ;  /* 0x80000060b7050221 */ /* 0x000fe20000010000 */
[----:B------:R-:W-:Y:S01]  /*7230*/  @P0 FADD.FTZ R96, R12, -R97 ;  /* 0x800000610c600221 */ /* 0x000fe20000010000 */
[----:B------:R-:W-:Y:S01]  /*7240*/  @P0 FFMA.FTZ R7, R4, R2, R7 ;  /* 0x0000000204070223 */ /* 0x000fe20000010007 */
[----:B------:R-:W-:Y:S01]  /*7250*/  HADD2.F32 R97, -RZ, R21.H0_H0 ;  /* 0x20000015ff617230 */ /* 0x000fe20000004100 */
[----:B------:R-:W2:Y:S01]  /*7260*/  @P2 LDC R239, c[0x0][0x40c] ;  /* 0x00010300ffef2b82 */ /* 0x000ea20000000800 */
[----:B------:R-:W-:-:S02]  /*7270*/  HADD2.F32 R2, -RZ, R20.H1_H1 ;  /* 0x30000014ff027230 */ /* 0x000fc40000004100 */
[----:B------:R-:W-:Y:S01]  /*7280*/  @P0 FADD.FTZ R6, R229, -R6 ;  /* 0x80000006e5060221 */ /* 0x000fe20000010000 */
[C---:B------:R-:W-:Y:S01]  /*7290*/  @P0 FFMA.FTZ R97, R4.reuse, R96, R97 ;  /* 0x0000006004610223 */ /* 0x040fe20000010061 */
[----:B------:R-:W-:Y:S02]  /*72a0*/  HADD2.F32 R96, -RZ, R21.H1_H1 ;  /* 0x30000015ff607230 */ /* 0x000fe40000004100 */
[----:B------:R-:W-:Y:S01]  /*72b0*/  @P0 FFMA.FTZ R2, R4, R5, R2 ;  /* 0x0000000504020223 */ /* 0x000fe20000010002 */
[----:B------:R-:W-:Y:S01]  /*72c0*/  @P0 FADD.FTZ R5, R227, -R98 ;  /* 0x80000062e3050221 */ /* 0x000fe20000010000 */
[----:B------:R-:W-:Y:S01]  /*72d0*/  @P0 FADD.FTZ R98, R14, -R99 ;  /* 0x800000630e620221 */ /* 0x000fe20000010000 */
[----:B------:R-:W-:Y:S01]  /*72e0*/  HADD2.F32 R99, -RZ, R23.H0_H0 ;  /* 0x20000017ff637230 */ /* 0x000fe20000004100 */
[----:B------:R-:W3:Y:S01]  /*72f0*/  @P2 LDC R237, c[0x0][0x40c] ;  /* 0x00010300ffed2b82 */ /* 0x000ee20000000800 */
[----:B------:R-:W-:Y:S01]  /*7300*/  @P0 FFMA.FTZ R96, R4, R5, R96 ;  /* 0x0000000504600223 */ /* 0x000fe20000010060 */
[----:B------:R-:W-:Y:S01]  /*7310*/  @P0 FADD.FTZ R5, R197, -R180 ;  /* 0x800000b4c5050221 */ /* 0x000fe20000010000 */
[----:B------:R-:W-:Y:S01]  /*7320*/  @P0 FADD.FTZ R180, R16, -R233 ;  /* 0x800000e910b40221 */ /* 0x000fe20000010000 */
[----:B------:R-:W-:Y:S01]  /*7330*/  @P0 FFMA.FTZ R181, R4, R98, R181 ;  /* 0x0000006204b50223 */ /* 0x000fe200000100b5 */
[----:B------:R-:W-:-:S02]  /*7340*/  HADD2.F32 R98, -RZ, R22.H1_H1 ;  /* 0x30000016ff627230 */ /* 0x000fc40000004100 */
[----:B0-----:R-:W-:Y:S01]  /*7350*/  @P2 FMUL.FTZ R234, R7, R234 ;  /* 0x000000ea07ea2220 */ /* 0x001fe20000410000 */
[C---:B------:R-:W-:Y:S01]  /*7360*/  @P0 FFMA.FTZ R99, R4.reuse, R180, R99 ;  /* 0x000000b404630223 */ /* 0x040fe20000010063 */
[----:B------:R-:W0:Y:S01]  /*7370*/  @P2 LDC R233, c[0x0][0x40c] ;  /* 0x00010300ffe92b82 */ /* 0x000e220000000800 */
[----:B------:R-:W-:Y:S01]  /*7380*/  @P0 FFMA.FTZ R98, R4, R5, R98 ;  /* 0x0000000504620223 */ /* 0x000fe20000010062 */
[----:B------:R-:W-:Y:S01]  /*7390*/  HADD2.F32 R5, -RZ, R23.H1_H1 ;  /* 0x30000017ff057230 */ /* 0x000fe20000004100 */
[----:B------:R-:W-:-:S05]  /*73a0*/  @P2 F2FP.F16.F32.PACK_AB R234, RZ, R234 ;  /* 0x000000eaffea223e */ /* 0x000fca00000000ff */
[----:B------:R-:W4:Y:S01]  /*73b0*/  @P2 LDC R180, c[0x0][0x40c] ;  /* 0x00010300ffb42b82 */ /* 0x000f220000000800 */
[----:B------:R-:W-:Y:S01]  /*73c0*/  @P0 FFMA.FTZ R5, R4, R6, R5 ;  /* 0x0000000604050223 */ /* 0x000fe20000010005 */
[----:B-1----:R-:W-:Y:S01]  /*73d0*/  @P2 FMUL.FTZ R6, R181, R202 ;  /* 0x000000cab5062220 */ /* 0x002fe20000410000 */
[----:B--2---:R-:W-:Y:S01]  /*73e0*/  @P2 FMUL.FTZ R4, R98, R239 ;  /* 0x000000ef62042220 */ /* 0x004fe20000410000 */
[----:B------:R-:W-:Y:S02]  /*73f0*/  @P2 PRMT R156, R234, 0x7610, R156 ;  /* 0x00007610ea9c2816 */ /* 0x000fe4000000009c */
[----:B------:R-:W-:Y:S02]  /*7400*/  F2FP.F16.F32.PACK_AB R98, R98, R181 ;  /* 0x000000b56262723e */ /* 0x000fe400000000ff */
[----:B------:R-:W1:Y:S01]  /*7410*/  @P2 LDC R200, c[0x0][0x40c] ;  /* 0x00010300ffc82b82 */ /* 0x000e620000000800 */
[----:B---3--:R-:W-:Y:S01]  /*7420*/  @P2 FMUL.FTZ R202, R96, R237 ;  /* 0x000000ed60ca2220 */ /* 0x008fe20000410000 */
[----:B------:R-:W-:-:S02]  /*7430*/  @P2 F2FP.F16.F32.PACK_AB R6, RZ, R6 ;  /* 0x00000006ff06223e */ /* 0x000fc400000000ff */
[----:B------:R-:W-:Y:S02]  /*7440*/  @P2 F2FP.F16.F32.PACK_AB R4, RZ, R4 ;  /* 0x00000004ff04223e */ /* 0x000fe400000000ff */
[----:B------:R-:W-:Y:S01]  /*7450*/  @P2 F2FP.F16.F32.PACK_AB R202, RZ, R202 ;  /* 0x000000caffca223e */ /* 0x000fe200000000ff */
[----:B0-----:R-:W-:Y:S01]  /*7460*/  @P2 FMUL.FTZ R233, R2, R233 ;  /* 0x000000e902e92220 */ /* 0x001fe20000410000 */
[----:B------:R-:W-:-:S04]  /*7470*/  @P2 PRMT R158, R6, 0x7610, R158 ;  /* 0x00007610069e2816 */ /* 0x000fc8000000009e */
[----:B------:R-:W-:Y:S02]  /*7480*/  @P2 F2FP.F16.F32.PACK_AB R233, RZ, R233 ;  /* 0x000000e9ffe9223e */ /* 0x000fe400000000ff */
[----:B------:R-:W-:Y:S01]  /*7490*/  @P2 PRMT R158, R158, 0x5410, R4 ;  /* 0x000054109e9e2816 */ /* 0x000fe20000000004 */
[----:B----4-:R-:W-:Y:S01]  /*74a0*/  @P2 FMUL.FTZ R180, R97, R180 ;  /* 0x000000b461b42220 */ /* 0x010fe20000410000 */
[----:B------:R-:W-:Y:S02]  /*74b0*/  F2FP.F16.F32.PACK_AB R97, R96, R97 ;  /* 0x000000616061723e */ /* 0x000fe400000000ff */
[----:B------:R-:W-:Y:S02]  /*74c0*/  F2FP.F16.F32.PACK_AB R96, R2, R7 ;  /* 0x000000070260723e */ /* 0x000fe400000000ff */
[----:B------:R-:W-:Y:S02]  /*74d0*/  @P2 F2FP.F16.F32.PACK_AB R180, RZ, R180 ;  /* 0x000000b4ffb4223e */ /* 0x000fe400000000ff */
[----:B------:R-:W-:Y:S01]  /*74e0*/  @P2 PRMT R156, R156, 0x5410, R233 ;  /* 0x000054109c9c2816 */ /* 0x000fe200000000e9 */
[----:B-1----:R-:W-:Y:S01]  /*74f0*/  @P2 FMUL.FTZ R200, R99, R200 ;  /* 0x000000c863c82220 */ /* 0x002fe20000410000 */
        /* <DEDUP_REMOVED lines=10> */
.L_x_12718:
        /* <DEDUP_REMOVED lines=31> */
[C---:B------:R-:W-:Y:S01]  /*7790*/  @P0 FFMA.FTZ R181, R4.reuse, R7, R181 ;  /* 0x0000000704b50223 */ /* 0x040fe200000100b5 */
        /* <DEDUP_REMOVED lines=34> */
.L_x_12717:
[----:B------:R-:W-:Y:S05]  /*79c0*/  @!P1 BRA `(.L_x_12720) ;  /* 0x0000000400189947 */ /* 0x000fea0003800000 */
[----:B0-----:R-:W0:Y:S01]  /*79d0*/  @P2 LDC R98, c[0x0][0x40c] ;  /* 0x00010300ff622b82 */ /* 0x001e220000000800 */
[-CC-:B------:R-:W-:Y:S01]  /*79e0*/  FFMA.FTZ R181, R223, R5.reuse, R200.reuse ;  /* 0x00000005dfb57223 */ /* 0x180fe200000100c8 */
[-CC-:B------:R-:W-:Y:S01]  /*79f0*/  FFMA.FTZ R96, R242, R5.reuse, R200.reuse ;  /* 0x00000005f2607223 */ /* 0x180fe200000100c8 */
[-CC-:B------:R-:W-:Y:S01]  /*7a00*/  FFMA.FTZ R99, R217, R5.reuse, R200.reuse ;  /* 0x00000005d9637223 */ /* 0x180fe200000100c8 */
[-C--:B------:R-:W-:Y:S01]  /*7a10*/  FFMA.FTZ R180, R8, R5.reuse, R200 ;  /* 0x0000000508b47223 */ /* 0x080fe200000100c8 */
[----:B------:R-:W-:Y:S01]  /*7a20*/  FADD.FTZ R239, R14, -R181 ;  /* 0x800000b50eef7221 */ /* 0x000fe20000010000 */
[----:B------:R-:W-:Y:S01]  /*7a30*/  FADD.FTZ R241, R197, -R96 ;  /* 0x80000060c5f17221 */ /* 0x000fe20000010000 */
[----:B------:R-:W-:Y:S01]  /*7a40*/  FADD.FTZ R233, R12, -R99 ;  /* 0x800000630ce97221 */ /* 0x000fe20000010000 */
[----:B------:R-:W1:Y:S01]  /*7a50*/  @P2 LDC R97, c[0x0][0x40c] ;  /* 0x00010300ff612b82 */ /* 0x000e620000000800 */
[----:B------:R-:W-:Y:S01]  /*7a60*/  ISETP.GT.AND P0, PT, R2, RZ, PT ;  /* 0x000000ff0200720c */ /* 0x000fe20003f04270 */
[----:B------:R-:W-:Y:S01]  /*7a70*/  FFMA.FTZ R7, R215, R5, R200 ;  /* 0x00000005d7077223 */ /* 0x000fe200000100c8 */
[----:B------:R-:W-:Y:S01]  /*7a80*/  FADD.FTZ R247, R229, -R180 ;  /* 0x800000b4e5f77221 */ /* 0x000fe20000010000 */
[----:B------:R-:W-:Y:S01]  /*7a90*/  FMUL.FTZ R99, R4, R239 ;  /* 0x000000ef04637220 */ /* 0x000fe20000410000 */
[--C-:B------:R-:W-:Y:S01]  /*7aa0*/  FFMA.FTZ R2, R236, R5, R200.reuse ;  /* 0x00000005ec027223 */ /* 0x100fe200000100c8 */
[----:B------:R-:W-:Y:S01]  /*7ab0*/  FMUL.FTZ R180, R4, R241 ;  /* 0x000000f104b47220 */ /* 0x000fe20000410000 */
[-CC-:B------:R-:W-:Y:S01]  /*7ac0*/  FFMA.FTZ R6, R240, R5.reuse, R200.reuse ;  /* 0x00000005f0067223 */ /* 0x180fe200000100c8 */
[----:B------:R-:W-:Y:S01]  /*7ad0*/  FFMA.FTZ R245, R225, R5, R200 ;  /* 0x00000005e1f57223 */ /* 0x000fe200000100c8 */
[----:B------:R-:W-:Y:S01]  /*7ae0*/  FADD.FTZ R5, R10, -R7 ;  /* 0x800000070a057221 */ /* 0x000fe20000010000 */
[----:B------:R-:W-:Y:S01]  /*7af0*/  FADD.FTZ R181, R183, -R2 ;  /* 0x80000002b7b57221 */ /* 0x000fe20000010000 */
[----:B------:R-:W-:Y:S01]  /*7b00*/  FSEL R99, R99, RZ, P0 ;  /* 0x000000ff63637208 */ /* 0x000fe20000000000 */
[----:B------:R-:W-:Y:S01]  /*7b10*/  FADD.FTZ R237, R227, -R6 ;  /* 0x80000006e3ed7221 */ /* 0x000fe20000010000 */
[----:B------:R-:W-:Y:S01]  /*7b20*/  FSEL R200, R180, RZ, P0 ;  /* 0x000000ffb4c87208 */ /* 0x000fe20000000000 */
[C---:B------:R-:W-:Y:S01]  /*7b30*/  FMUL.FTZ R7, R4.reuse, R233 ;  /* 0x000000e904077220 */ /* 0x040fe20000410000 */
[C---:B------:R-:W-:Y:S01]  /*7b40*/  FMUL.FTZ R6, R4.reuse, R5 ;  /* 0x0000000504067220 */ /* 0x040fe20000410000 */
[----:B------:R-:W2:Y:S01]  /*7b50*/  @P2 LDC R233, c[0x0][0x40c] ;  /* 0x00010300ffe92b82 */ /* 0x000ea20000000800 */
[----:B------:R-:W-:Y:S01]  /*7b60*/  FMUL.FTZ R5, R4, R181 ;  /* 0x000000b504057220 */ /* 0x000fe20000410000 */
[-C--:B0-----:R-:W-:Y:S01]  /*7b70*/  @P2 FMUL.FTZ R181, R98, R99.reuse ;  /* 0x0000006362b52220 */ /* 0x081fe20000410000 */
[----:B------:R-:W-:Y:S01]  /*7b80*/  F2FP.F16.F32.PACK_AB R98, R200, R99 ;  /* 0x00000063c862723e */ /* 0x000fe200000000ff */
[----:B------:R-:W-:Y:S01]  /*7b90*/  FMUL.FTZ R96, R4, R237 ;  /* 0x000000ed04607220 */ /* 0x000fe20000410000 */
[----:B------:R-:W-:Y:S01]  /*7ba0*/  FADD.FTZ R245, R16, -R245 ;  /* 0x800000f510f57221 */ /* 0x000fe20000010000 */
[C---:B------:R-:W-:Y:S01]  /*7bb0*/  FMUL.FTZ R2, R4.reuse, R247 ;  /* 0x000000f704027220 */ /* 0x040fe20000410000 */
[----:B------:R-:W-:Y:S01]  /*7bc0*/  @P2 F2FP.F16.F32.PACK_AB R181, RZ, R181 ;  /* 0x000000b5ffb5223e */ /* 0x000fe200000000ff */
[----:B------:R-:W0:Y:S01]  /*7bd0*/  @P2 LDC R234, c[0x0][0x40c] ;  /* 0x00010300ffea2b82 */ /* 0x000e220000000800 */
[----:B-1----:R-:W-:Y:S01]  /*7be0*/  @P2 FMUL.FTZ R180, R97, R200 ;  /* 0x000000c861b42220 */ /* 0x002fe20000410000 */
[----:B------:R-:W-:Y:S01]  /*7bf0*/  FSEL R97, R7, RZ, P0 ;  /* 0x000000ff07617208 */ /* 0x000fe20000000000 */
[----:B------:R-:W-:Y:S01]  /*7c00*/  FMUL.FTZ R4, R4, R245 ;  /* 0x000000f504047220 */ /* 0x000fe20000410000 */
[----:B------:R-:W-:-:S02]  /*7c10*/  @P2 PRMT R158, R181, 0x7610, R158 ;  /* 0x00007610b59e2816 */ /* 0x000fc4000000009e */
[----:B------:R-:W-:Y:S02]  /*7c20*/  @P2 F2FP.F16.F32.PACK_AB R180, RZ, R180 ;  /* 0x000000b4ffb4223e */ /* 0x000fe400000000ff */
[----:B------:R-:W1:Y:S01]  /*7c30*/  @P2 LDC R99, c[0x0][0x40c] ;  /* 0x00010300ff632b82 */ /* 0x000e620000000800 */
[----:B------:R-:W-:Y:S02]  /*7c40*/  FSEL R6, R6, RZ, P0 ;  /* 0x000000ff06067208 */ /* 0x000fe40000000000 */
[----:B------:R-:W-:Y:S02]  /*7c50*/  @P2 PRMT R158, R158, 0x5410, R180 ;  /* 0x000054109e9e2816 */ /* 0x000fe400000000b4 */
[----:B------:R-:W-:Y:S02]  /*7c60*/  FSEL R180, R5, RZ, P0 ;  /* 0x000000ff05b47208 */ /* 0x000fe40000000000 */
[----:B------:R-:W-:Y:S01]  /*7c70*/  FSEL R202, R96, RZ, P0 ;  /* 0x000000ff60ca7208 */ /* 0x000fe20000000000 */
[----:B------:R-:W3:Y:S01]  /*7c80*/  @P2 LDC R237, c[0x0][0x40c] ;  /* 0x00010300ffed2b82 */ /* 0x000ee20000000800 */
[----:B--2---:R-:W-:Y:S01]  /*7c90*/  @P2 FMUL.FTZ R5, R233, R6 ;  /* 0x00000006e9052220 */ /* 0x004fe20000410000 */
[----:B------:R-:W-:-:S04]  /*7ca0*/  FSEL R4, R4, RZ, P0 ;  /* 0x000000ff04047208 */ /* 0x000fc80000000000 */
[----:B------:R-:W-:Y:S02]  /*7cb0*/  @P2 F2FP.F16.F32.PACK_AB R5, RZ, R5 ;  /* 0x00000005ff05223e */ /* 0x000fe400000000ff */
[----:B------:R-:W2:Y:S01]  /*7cc0*/  @P2 LDC R7, c[0x0][0x40c] ;  /* 0x00010300ff072b82 */ /* 0x000ea20000000800 */
[-C--:B0-----:R-:W-:Y:S01]  /*7cd0*/  @P2 FMUL.FTZ R96, R234, R97.reuse ;  /* 0x00000061ea602220 */ /* 0x081fe20000410000 */
[----:B------:R-:W-:Y:S02]  /*7ce0*/  F2FP.F16.F32.PACK_AB R97, R202, R97 ;  /* 0x00000061ca61723e */ /* 0x000fe400000000ff */
[----:B------:R-:W-:Y:S02]  /*7cf0*/  @P2 PRMT R156, R5, 0x7610, R156 ;  /* 0x00007610059c2816 */ /* 0x000fe4000000009c */
[----:B------:R-:W-:Y:S01]  /*7d00*/  @P2 F2FP.F16.F32.PACK_AB R200, RZ, R96 ;  /* 0x00000060ffc8223e */ /* 0x000fe200000000ff */
[----:B-1----:R-:W-:Y:S01]  /*7d10*/  @P2 FMUL.FTZ R99, R99, R180 ;  /* 0x000000b463632220 */ /* 0x002fe20000410000 */
[----:B------:R-:W-:-:S02]  /*7d20*/  FSEL R5, R2, RZ, P0 ;  /* 0x000000ff02057208 */ /* 0x000fc40000000000 */
[----:B------:R-:W-:Y:S02]  /*7d30*/  @P2 PRMT R157, R200, 0x7610, R157 ;  /* 0x00007610c89d2816 */ /* 0x000fe4000000009d */
[----:B------:R-:W-:Y:S02]  /*7d40*/  @P2 F2FP.F16.F32.PACK_AB R99, RZ, R99 ;  /* 0x00000063ff63223e */ /* 0x000fe400000000ff */
[----:B------:R-:W-:Y:S01]  /*7d50*/  F2FP.F16.F32.PACK_AB R96, R180, R6 ;  /* 0x00000006b460723e */ /* 0x000fe200000000ff */
[----:B---3--:R-:W-:Y:S01]  /*7d60*/  @P2 FMUL.FTZ R202, R237, R202 ;  /* 0x000000caedca2220 */ /* 0x008fe20000410000 */
[----:B------:R-:W-:Y:S02]  /*7d70*/  @P2 PRMT R156, R156, 0x5410, R99 ;  /* 0x000054109c9c2816 */ /* 0x000fe40000000063 */
[----:B------:R-:W-:Y:S02]  /*7d80*/  F2FP.F16.F32.PACK_AB R99, R5, R4 ;  /* 0x000000040563723e */ /* 0x000fe400000000ff */
[----:B------:R-:W-:Y:S01]  /*7d90*/  @P2 F2FP.F16.F32.PACK_AB R202, RZ, R202 ;  /* 0x000000caffca223e */ /* 0x000fe200000000ff */
[----:B--2---:R-:W-:-:S03]  /*7da0*/  @P2 FMUL.FTZ R7, R7, R4 ;  /* 0x0000000407072220 */ /* 0x004fc60000410000 */
        /* <DEDUP_REMOVED lines=8> */
.L_x_12720:
        /* <DEDUP_REMOVED lines=11> */
.L_x_12722:
[----:B------:R-:W-:Y:S05]  /*7ee0*/  BSYNC.RECONVERGENT B2 ;  /* 0x0000000000027941 */ /* 0x000fea0003800200 */
.L_x_12721:
        /* <DEDUP_REMOVED lines=10> */
.L_x_12724:
[----:B------:R-:W-:Y:S05]  /*7f90*/  BSYNC.RECONVERGENT B2 ;  /* 0x0000000000027941 */ /* 0x000fea0003800200 */
.L_x_12723:
        /* <DEDUP_REMOVED lines=10> */
.L_x_12726:
[----:B------:R-:W-:Y:S05]  /*8040*/  BSYNC.RECONVERGENT B2 ;  /* 0x0000000000027941 */ /* 0x000fea0003800200 */
.L_x_12725:
        /* <DEDUP_REMOVED lines=10> */
.L_x_12728:
[----:B------:R-:W-:Y:S05]  /*80f0*/  BSYNC.RECONVERGENT B2 ;  /* 0x0000000000027941 */ /* 0x000fea0003800200 */
.L_x_12727:
        /* <DEDUP_REMOVED lines=10> */
.L_x_12730:
[----:B------:R-:W-:Y:S05]  /*81a0*/  BSYNC.RECONVERGENT B2 ;  /* 0x0000000000027941 */ /* 0x000fea0003800200 */
.L_x_12729:
        /* <DEDUP_REMOVED lines=10> */
.L_x_12732:
[----:B------:R-:W-:Y:S05]  /*8250*/  BSYNC.RECONVERGENT B2 ;  /* 0x0000000000027941 */ /* 0x000fea0003800200 */
.L_x_12731:
        /* <DEDUP_REMOVED lines=11> */
.L_x_12734:
[----:B------:R-:W-:Y:S05]  /*8310*/  BSYNC.RECONVERGENT B2 ;  /* 0x0000000000027941 */ /* 0x000fea0003800200 */
.L_x_12733:
[----:B------:R-:W-:Y:S01]  /*8320*/  FADD.FTZ R5, R229, -R180 ;  /* 0x800000b4e5057221 */ /* 0x000fe20000010000 */
[----:B------:R-:W-:-:S03]  /*8330*/  ISETP.GT.AND P0, PT, R2, RZ, PT ;  /* 0x000000ff0200720c */ /* 0x000fc60003f04270 */
[----:B------:R-:W-:-:S05]  /*8340*/  FMUL.FTZ R5, R4, R5 ;  /* 0x0000000504057220 */ /* 0x000fca0000410000 */
[----:B------:R-:W-:-:S05]  /*8350*/  FSEL R5, R5, RZ, P0 ;  /* 0x000000ff05057208 */ /* 0x000fca0000000000 */
[----:B0-----:R-:W-:-:S05]  /*8360*/  @P2 FMUL.FTZ R6, R5, R6 ;  /* 0x0000000605062220 */ /* 0x001fca0000410000 */
[----:B------:R-:W-:-:S04]  /*8370*/  @P2 F2FP.F16.F32.PACK_AB R6, RZ, R6 ;  /* 0x00000006ff06223e */ /* 0x000fc800000000ff */
[----:B------:R-:W-:-:S07]  /*8380*/  @P2 PRMT R159, R159, 0x5410, R6 ;  /* 0x000054109f9f2816 */ /* 0x000fce0000000006 */
.L_x_12719:
[----:B------:R-:W-:Y:S05]  /*8390*/  BSYNC.RECONVERGENT B1 ;  /* 0x0000000000017941 */ /* 0x000fea0003800200 */
.L_x_12716:
        /* <DEDUP_REMOVED lines=12> */
.L_x_12635:
[----:B------:R-:W-:Y:S05]  /*8460*/  BSYNC B0 ;  /* 0x0000000000007941 */ /* 0x000fea0003800000 */
.L_x_12634:
        /* <DEDUP_REMOVED lines=224> */
.L_x_12639:
        /* <DEDUP_REMOVED lines=8> */
.L_x_12737:
[----:B------:R-:W-:Y:S05]  /*92f0*/  BSYNC B1 ;  /* 0x0000000000017941 */ /* 0x000fea0003800000 */
.L_x_12736:
        /* <DEDUP_REMOVED lines=8> */
.L_x_12738:
[----:B------:R-:W-:Y:S01]  /*9380*/  FADD.FTZ R181, R181, R176 ;  /* 0x000000b0b5b57221 */ /* 0x000fe20000010000 */
[----:B------:R-:W-:-:S04]  /*9390*/  HFMA2 R238, -RZ, RZ, 0, 1.1920928955078125e-07 ;  /* 0x00000002ffee7431 */ /* 0x000fc800000001ff */
[----:B------:R-:W-:Y:S02]  /*93a0*/  MOV R239, R181 ;  /* 0x000000b500ef7202 */ /* 0x000fe40000000f00 */
[----:B------:R-:W-:-:S07]  /*93b0*/  MOV R231, R234 ;  /* 0x000000ea00e77202 */ /* 0x000fce0000000f00 */
[----:B------:R-:W-:Y:S05]  /*93c0*/  WARPSYNC.COLLECTIVE R202, `(.L_x_12739) ;  /* 0x00000000ca087348 */ /* 0x000fea0003c00000 */
[----:B------:R0:W1:Y:S02]  /*93d0*/  SHFL.BFLY P1, R234, R239, R238, R241 ;  /* 0x0c0000eeefea7389 */ /* 0x00006400000200f1 */
[----:B01----:R-:W-:Y:S05]  /*93e0*/  ENDCOLLECTIVE ;  /* 0x000000000000791b */ /* 0x003fea0003800000 */
.L_x_12739:
[----:B------:R-:W-:-:S05]  /*93f0*/  FADD.FTZ R231, R231, R196 ;  /* 0x000000c4e7e77221 */ /* 0x000fca0000010000 */
[----:B------:R-:W-:Y:S02]  /*9400*/  MOV R239, R231 ;  /* 0x000000e700ef7202 */ /* 0x000fe40000000f00 */
[----:B------:R-:W-:-:S07]  /*9410*/  MOV R180, R234 ;  /* 0x000000ea00b47202 */ /* 0x000fce0000000f00 */
[----:B------:R-:W-:Y:S05]  /*9420*/  WARPSYNC.COLLECTIVE R202, `(.L_x_12740) ;  /* 0x00000000ca087348 */ /* 0x000fea0003c00000 */
[----:B------:R0:W1:Y:S02]  /*9430*/  SHFL.BFLY P1, R234, R239, R238, R241 ;  /* 0x0c0000eeefea7389 */ /* 0x00006400000200f1 */
[----:B01----:R-:W-:Y:S05]  /*9440*/  ENDCOLLECTIVE ;  /* 0x000000000000791b */ /* 0x003fea0003800000 */
.L_x_12740:
[----:B------:R-:W-:Y:S01]  /*9450*/  FADD.FTZ R180, R181, R180 ;  /* 0x000000b4b5b47221 */ /* 0x000fe20000010000 */
[----:B------:R-:W-:-:S04]  /*9460*/  HFMA2 R238, -RZ, RZ, 0, 2.384185791015625e-07 ;  /* 0x00000004ffee7431 */ /* 0x000fc800000001ff */
[----:B------:R-:W-:Y:S02]  /*9470*/  MOV R239, R180 ;  /* 0x000000b400ef7202 */ /* 0x000fe40000000f00 */
[----:B------:R-:W-:-:S07]  /*9480*/  MOV R198, R234 ;  /* 0x000000ea00c67202 */ /* 0x000fce0000000f00 */
[----:B------:R-:W-:Y:S05]  /*9490*/  WARPSYNC.COLLECTIVE R202, `(.L_x_12741) ;  /* 0x00000000ca087348 */ /* 0x000fea0003c00000 */
[----:B------:R0:W1:Y:S02]  /*94a0*/  SHFL.BFLY P1, R234, R239, R238, R241 ;  /* 0x0c0000eeefea7389 */ /* 0x00006400000200f1 */
[----:B01----:R-:W-:Y:S05]  /*94b0*/  ENDCOLLECTIVE ;  /* 0x000000000000791b */ /* 0x003fea0003800000 */
.L_x_12741:
[----:B------:R-:W-:-:S05]  /*94c0*/  FADD.FTZ R198, R231, R198 ;  /* 0x000000c6e7c67221 */ /* 0x000fca0000010000 */
[----:B------:R-:W-:Y:S02]  /*94d0*/  MOV R239, R198 ;  /* 0x000000c600ef7202 */ /* 0x000fe40000000f00 */
[----:B------:R-:W-:-:S07]  /*94e0*/  MOV R233, R234 ;  /* 0x000000ea00e97202 */ /* 0x000fce0000000f00 */
[----:B------:R-:W-:Y:S05]  /*94f0*/  WARPSYNC.COLLECTIVE R202, `(.L_x_12742) ;  /* 0x00000000ca087348 */ /* 0x000fea0003c00000 */
[----:B------:R0:W1:Y:S02]  /*9500*/  SHFL.BFLY P1, R234, R239, R238, R241 ;  /* 0x0c0000eeefea7389 */ /* 0x00006400000200f1 */
[----:B01----:R-:W-:Y:S05]  /*9510*/  ENDCOLLECTIVE ;  /* 0x000000000000791b */ /* 0x003fea0003800000 */
.L_x_12742:
[----:B------:R-:W-:Y:S01]  /*9520*/  FADD.FTZ R233, R180, R233 ;  /* 0x000000e9b4e97221 */ /* 0x000fe20000010000 */
[----:B------:R-:W-:-:S04]  /*9530*/  HFMA2 R238, -RZ, RZ, 0, 4.76837158203125e-07 ;  /* 0x00000008ffee7431 */ /* 0x000fc800000001ff */
[----:B------:R-:W-:Y:S02]  /*9540*/  MOV R239, R233 ;  /* 0x000000e900ef7202 */ /* 0x000fe40000000f00 */
[----:B------:R-:W-:-:S07]  /*9550*/  MOV R237, R234 ;  /* 0x000000ea00ed7202 */ /* 0x000fce0000000f00 */
[----:B------:R-:W-:Y:S05]  /*9560*/  WARPSYNC.COLLECTIVE R202, `(.L_x_12743) ;  /* 0x00000000ca087348 */ /* 0x000fea0003c00000 */
[----:B------:R0:W1:Y:S02]  /*9570*/  SHFL.BFLY P1, R234, R239, R238, R241 ;  /* 0x0c0000eeefea7389 */ /* 0x00006400000200f1 */
[----:B01----:R-:W-:Y:S05]  /*9580*/  ENDCOLLECTIVE ;  /* 0x000000000000791b */ /* 0x003fea0003800000 */
.L_x_12743:
[----:B------:R-:W-:-:S05]  /*9590*/  FADD.FTZ R237, R198, R237 ;  /* 0x000000edc6ed7221 */ /* 0x000fca0000010000 */
[----:B------:R-:W-:Y:S02]  /*95a0*/  MOV R239, R237 ;  /* 0x000000ed00ef7202 */ /* 0x000fe40000000f00 */
[----:B------:R-:W-:-:S07]  /*95b0*/  MOV R176, R234 ;  /* 0x000000ea00b07202 */ /* 0x000fce0000000f00 */
[----:B------:R-:W-:Y:S05]  /*95c0*/  WARPSYNC.COLLECTIVE R202, `(.L_x_12744) ;  /* 0x00000000ca087348 */ /* 0x000fea0003c00000 */
[----:B------:R0:W1:Y:S02]  /*95d0*/  SHFL.BFLY P1, R234, R239, R238, R241 ;  /* 0x0c0000eeefea7389 */ /* 0x00006400000200f1 */
[----:B01----:R-:W-:Y:S05]  /*95e0*/  ENDCOLLECTIVE ;  /* 0x000000000000791b */ /* 0x003fea0003800000 */
.L_x_12744:
[----:B------:R-:W-:Y:S01]  /*95f0*/  FADD.FTZ R200, R233, R176 ;  /* 0x000000b0e9c87221 */ /* 0x000fe20000010000 */
[----:B------:R-:W-:-:S04]  /*9600*/  HFMA2 R238, -RZ, RZ, 0, 9.5367431640625e-07 ;  /* 0x00000010ffee7431 */ /* 0x000fc800000001ff */
[----:B------:R-:W-:Y:S02]  /*9610*/  MOV R239, R200 ;  /* 0x000000c800ef7202 */ /* 0x000fe40000000f00 */
[----:B------:R-:W-:-:S07]  /*9620*/  MOV R196, R234 ;  /* 0x000000ea00c47202 */ /* 0x000fce0000000f00 */
[----:B------:R-:W-:Y:S05]  /*9630*/  WARPSYNC.COLLECTIVE R202, `(.L_x_12745) ;  /* 0x00000000ca087348 */ /* 0x000fea0003c00000 */
[----:B------:R0:W1:Y:S02]  /*9640*/  SHFL.BFLY P1, R234, R239, R238, R241 ;  /* 0x0c0000eeefea7389 */ /* 0x00006400000200f1 */
[----:B01----:R-:W-:Y:S05]  /*9650*/  ENDCOLLECTIVE ;  /* 0x000000000000791b */ /* 0x003fea0003800000 */
.L_x_12745:
[----:B------:R-:W-:-:S05]  /*9660*/  FADD.FTZ R196, R237, R196 ;  /* 0x000000c4edc47221 */ /* 0x000fca0000010000 */
[----:B------:R-:W-:Y:S02]  /*9670*/  MOV R239, R196 ;  /* 0x000000c400ef7202 */ /* 0x000fe40000000f00 */
[----:B------:R-:W-:-:S07]  /*9680*/  MOV R181, R234 ;  /* 0x000000ea00b57202 */ /* 0x000fce0000000f00 */
[----:B------:R-:W-:Y:S05]  /*9690*/  WARPSYNC.COLLECTIVE R202, `(.L_x_12746) ;  /* 0x00000000ca087348 */ /* 0x000fea0003c00000 */
[----:B------:R0:W1:Y:S02]  /*96a0*/  SHFL.BFLY P1, R234, R239, R238, R241 ;  /* 0x0c0000eeefea7389 */ /* 0x00006400000200f1 */
[----:B01----:R-:W-:Y:S05]  /*96b0*/  ENDCOLLECTIVE ;  /* 0x000000000000791b */ /* 0x003fea0003800000 */
.L_x_12746:
[----:B------:R-:W-:Y:S01]  /*96c0*/  MOV R231, R234 ;  /* 0x000000ea00e77202 */ /* 0x000fe20000000f00 */
[----:B------:R-:W-:Y:S06]  /*96d0*/  BRA `(.L_x_12747) ;  /* 0xffffff8c000c7947 */ /* 0x000fec000383ffff */
.L_x_12748:
        /* <DEDUP_REMOVED lines=10> */
.L_x_25455:


//--------------------- .text._ZN10layer_norm13ln_bwd_kernelINS_13Kernel_traitsIf6__halfS2_S2_fjLj1280ELj1ELj4ELj1ELj16ENS_18Kernel_traits_baseILj1280EfS2_S2_S2_fjLj128EEEEELb0ELb1ELb0ELb0EEEvNS_9BwdParamsE --------------------------
	.section	.text._ZN10layer_norm13ln_bwd_kernelINS_13Kernel_traitsIf6__halfS2_S2_fjLj1280ELj1ELj4ELj1ELj16ENS_18Kernel_traits_baseILj1280EfS2_S2_S2_fjLj128EEEEELb0ELb1ELb0ELb0EEEvNS_9BwdParamsE,"ax",@progbits
	.align	128
        .global         _ZN10layer_norm13ln_bwd_kernelINS_13Kernel_traitsIf6__halfS2_S2_fjLj1280ELj1ELj4ELj1ELj16ENS_18Kernel_traits_baseILj1280EfS2_S2_S2_fjLj128EEEEELb0ELb1ELb0ELb0EEEvNS_9BwdParamsE
        .type           _ZN10layer_norm13ln_bwd_kernelINS_13Kernel_traitsIf6__halfS2_S2_fjLj1280ELj1ELj4ELj1ELj16ENS_18Kernel_traits_baseILj1280EfS2_S2_S2_fjLj128EEEEELb0ELb1ELb0ELb0EEEvNS_9BwdParamsE,@function
        .size           _ZN10layer_norm13ln_bwd_kernelINS_13Kernel_traitsIf6__halfS2_S2_fjLj1280ELj1ELj4ELj1ELj16ENS_18Kernel_traits_baseILj1280EfS2_S2_S2_fjLj128EEEEELb0ELb1ELb0ELb0EEEvNS_9BwdParamsE,(.L_x_25456 - _ZN10layer_norm13ln_bwd_kernelINS_13Kernel_traitsIf6__halfS2_S2_fjLj1280ELj1ELj4ELj1ELj16ENS_18Kernel_traits_baseILj1280EfS2_S2_S2_fjLj128EEEEELb0ELb1ELb0ELb0EEEvNS_9BwdParamsE)
        .other          _ZN10layer_norm13ln_bwd_kernelINS_13Kernel_traitsIf6__halfS2_S2_fjLj1280ELj1ELj4ELj1ELj16ENS_18Kernel_traits_baseILj1280EfS2_S2_S2_fjLj128EEEEELb0ELb1ELb0ELb0EEEvNS_9BwdParamsE,@"STO_CUDA_ENTRY STV_DEFAULT"
_ZN10layer_norm13ln_bwd_kernelINS_13Kernel_traitsIf6__halfS2_S2_fjLj1280ELj1ELj4ELj1ELj16ENS_18Kernel_traits_baseILj1280EfS2_S2_S2_fjLj128EEEEELb0ELb1ELb0ELb0EEEvNS_9BwdParamsE:
.text._ZN10layer_norm13ln_bwd_kernelINS_13Kernel_traitsIf6__halfS2_S2_fjLj1280ELj1ELj4ELj1ELj16ENS_18Kernel_traits_baseILj1280EfS2_S2_S2_fjLj128EEEEELb0ELb1ELb0ELb0EEEvNS_9BwdParamsE:
        /* <DEDUP_REMOVED lines=264> */
.L_x_12810:
        /* <DEDUP_REMOVED lines=20> */
[----:B------:R-:W-:Y:S01]  /*11c0*/  LEA.HI R18, R19, R18, RZ, 0x3 ;  /* 0x0000001213127211 */ /* 0x000fe200078f18ff */
[----:B--2---:R-:W-:Y:S01]  /*11d0*/  @P0 HADD2.F32 R21, -RZ, R20.H0_H0 ;  /* 0x20000014ff150230 */ /* 0x004fe20000004100 */
        /* <DEDUP_REMOVED lines=25> */
[--C-:B--2---:R-:W-:Y:S02]  /*1370*/  HADD2.F32 R208, -RZ, R185.reuse.H0_H0 ;  /* 0x200000b9ffd07230 */ /* 0x104fe40000004100 */
[----:B------:R-:W-:Y:S02]  /*1380*/  HADD2.F32 R207, -RZ, R184.H1_H1 ;  /* 0x300000b8ffcf7230 */ /* 0x000fe40000004100 */
[--C-:B------:R-:W-:Y:S02]  /*1390*/  HADD2.F32 R209, -RZ, R186.reuse.H0_H0 ;  /* 0x200000baffd17230 */ /* 0x100fe40000004100 */
[----:B------:R-:W-:Y:S02]  /*13a0*/  HADD2.F32 R186, -RZ, R186.H1_H1 ;  /* 0x300000baffba7230 */ /* 0x000fe40000004100 */
[----:B------:R-:W-:Y:S02]  /*13b0*/  HADD2.F32 R185, -RZ, R185.H1_H1 ;  /* 0x300000b9ffb97230 */ /* 0x000fe40000004100 */
[----:B------:R-:W-:-:S02]  /*13c0*/  HADD2.F32 R210, -RZ, R187.H0_H0 ;  /* 0x200000bbffd27230 */ /* 0x000fc40000004100 */
[--C-:B---3--:R-:W-:Y:S02]  /*13d0*/  HADD2.F32 R228, -RZ, R191.reuse.H0_H0 ;  /* 0x200000bfffe47230 */ /* 0x108fe40000004100 */
[----:B------:R-:W-:Y:S02]  /*13e0*/  HADD2.F32 R250, -RZ, R191.H1_H1 ;  /* 0x300000bffffa7230 */ /* 0x000fe40000004100 */
[C---:B------:R-:W-:Y:S01]  /*13f0*/  FADD.FTZ R191, -R19.reuse, R208 ;  /* 0x000000d013bf7221 */ /* 0x040fe20000010100 */
[----:B------:R-:W-:Y:S02]  /*1400*/  HADD2.F32 R211, -RZ, R187.H1_H1 ;  /* 0x300000bbffd37230 */ /* 0x000fe40000004100 */
[----:B------:R-:W-:Y:S01]  /*1410*/  FADD.FTZ R207, -R19, R207 ;  /* 0x000000cf13cf7221 */ /* 0x000fe20000010100 */
[----:B------:R-:W-:Y:S01]  /*1420*/  HADD2.F32 R0, -RZ, R184.H0_H0 ;  /* 0x200000b8ff007230 */ /* 0x000fe20000004100 */
[----:B------:R-:W2:Y:S01]  /*1430*/  LDL R208, [R1+0x114] ;  /* 0x0001140001d07983 */ /* 0x000ea20000100800 */
        /* <DEDUP_REMOVED lines=8> */
[C---:B-----5:R-:W-:Y:S01]  /*14c0*/  FMUL.FTZ R210, R22.reuse, R191 ;  /* 0x000000bf16d27220 */ /* 0x060fe20000410000 */
[----:B------:R-:W-:Y:S01]  /*14d0*/  FMUL.FTZ R211, R22, R207 ;  /* 0x000000cf16d37220 */ /* 0x000fe20000410000 */
[----:B------:R-:W3:Y:S04]  /*14e0*/  LDL R191, [R1+0x11c] ;  /* 0x00011c0001bf7983 */ /* 0x000ee80000100800 */
[----:B------:R-:W4:Y:S01]  /*14f0*/  LDL R207, [R1+0x100] ;  /* 0x0001000001cf7983 */ /* 0x000f220000100800 */
[----:B------:R-:W-:Y:S01]  /*1500*/  FADD.FTZ R0, -R19, R0 ;  /* 0x0000000013007221 */ /* 0x000fe20000010100 */
[----:B------:R-:W-:-:S03]  /*1510*/  HADD2.F32 R196, -RZ, R189.H0_H0 ;  /* 0x200000bdffc47230 */ /* 0x000fc60000004100 */
[----:B------:R-:W-:Y:S01]  /*1520*/  FMUL.FTZ R0, R22, R0 ;  /* 0x0000000016007220 */ /* 0x000fe20000410000 */
[----:B------:R-:W-:Y:S02]  /*1530*/  HADD2.F32 R187, -RZ, R189.H1_H1 ;  /* 0x300000bdffbb7230 */ /* 0x000fe40000004100 */
[----:B------:R-:W-:Y:S01]  /*1540*/  FADD.FTZ R124, R124, R206 ;  /* 0x000000ce7c7c7221 */ /* 0x000fe20000010000 */
[-C--:B------:R-:W-:Y:S01]  /*1550*/  FMUL.FTZ R212, R212, R206.reuse ;  /* 0x000000ced4d47220 */ /* 0x080fe20000410000 */
[----:B------:R-:W-:Y:S01]  /*1560*/  FFMA.FTZ R164, R0, R206, R164 ;  /* 0x000000ce00a47223 */ /* 0x000fe200000100a4 */
[----:B------:R-:W-:Y:S01]  /*1570*/  FADD.FTZ R189, -R19, R209 ;  /* 0x000000d113bd7221 */ /* 0x000fe20000010100 */
[----:B------:R-:W-:Y:S01]  /*1580*/  FMUL.FTZ R251, R251, R196 ;  /* 0x000000c4fbfb7220 */ /* 0x000fe20000410000 */
[----:B------:R-:W-:Y:S01]  /*1590*/  FMUL.FTZ R209, R22, R190 ;  /* 0x000000be16d17220 */ /* 0x000fe20000410000 */
[----:B--2---:R-:W-:Y:S01]  /*15a0*/  FMUL.FTZ R206, R208, R205 ;  /* 0x000000cdd0ce7220 */ /* 0x004fe20000410000 */
[----:B------:R-:W-:-:S04]  /*15b0*/  FMUL.FTZ R208, R22, R189 ;  /* 0x000000bd16d07220 */ /* 0x000fc80000410000 */
[----:B------:R0:W-:Y:S04]  /*15c0*/  STL [R1+0xc], R206 ;  /* 0x00000cce01007387 */ /* 0x0001e80000100800 */
[----:B------:R1:W-:Y:S01]  /*15d0*/  STL [R1+0x8], R251 ;  /* 0x000008fb01007387 */ /* 0x0003e20000100800 */
[----:B---3--:R-:W-:-:S03]  /*15e0*/  FMUL.FTZ R191, R191, R187 ;  /* 0x000000bbbfbf7220 */ /* 0x008fc60000410000 */
[----:B------:R-:W1:Y:S01]  /*15f0*/  LDL R190, [R1+0x108] ;  /* 0x0001080001be7983 */ /* 0x000e620000100800 */
[----:B----4-:R-:W-:-:S03]  /*1600*/  FMUL.FTZ R189, R207, R20 ;  /* 0x00000014cfbd7220 */ /* 0x010fc60000410000 */
[----:B------:R2:W-:Y:S01]  /*1610*/  STL [R1+0x4], R191 ;  /* 0x000004bf01007387 */ /* 0x0005e20000100800 */
[----:B------:R-:W-:-:S03]  /*1620*/  FMUL.FTZ R207, R22, R188 ;  /* 0x000000bc16cf7220 */ /* 0x000fc60000410000 */
[----:B------:R2:W-:Y:S04]  /*1630*/  STL [R1], R189 ;  /* 0x000000bd01007387 */ /* 0x0005e80000100800 */
[----:B------:R-:W3:Y:S01]  /*1640*/  LDL R188, [R1+0x10c] ;  /* 0x00010c0001bc7983 */ /* 0x000ee20000100800 */
[----:B------:R-:W-:Y:S01]  /*1650*/  FADD.FTZ R127, R127, R187 ;  /* 0x000000bb7f7f7221 */ /* 0x000fe20000010000 */
[----:B------:R-:W-:Y:S01]  /*1660*/  FFMA.FTZ R167, R209, R187, R167 ;  /* 0x000000bbd1a77223 */ /* 0x000fe200000100a7 */
[----:B------:R-:W-:Y:S01]  /*1670*/  FADD.FTZ R120, R120, R20 ;  /* 0x0000001478787221 */ /* 0x000fe20000010000 */
[----:B------:R-:W-:Y:S01]  /*1680*/  FFMA.FTZ R160, R208, R20, R160 ;  /* 0x00000014d0a07223 */ /* 0x000fe200000100a0 */
[----:B------:R-:W-:Y:S01]  /*1690*/  FADD.FTZ R187, RZ, R212 ;  /* 0x000000d4ffbb7221 */ /* 0x000fe20000010000 */
[----:B------:R-:W-:-:S03]  /*16a0*/  FFMA.FTZ R20, R0, R212, RZ ;  /* 0x000000d400147223 */ /* 0x000fc600000100ff */
        /* <DEDUP_REMOVED lines=9> */
[----:B------:R-:W-:Y:S02]  /*1740*/  FADD.FTZ R125, R125, R205 ;  /* 0x000000cd7d7d7221 */ /* 0x000fe40000010000 */
[----:B------:R-:W-:Y:S01]  /*1750*/  FADD.FTZ R184, R184, R189 ;  /* 0x000000bdb8b87221 */ /* 0x000fe20000010000 */
[----:B------:R-:W-:Y:S01]  /*1760*/  FFMA.FTZ R20, R208, R189, R20 ;  /* 0x000000bdd0147223 */ /* 0x000fe20000010014 */
[----:B------:R-:W-:Y:S01]  /*1770*/  FFMA.FTZ R165, R211, R205, R165 ;  /* 0x000000cdd3a57223 */ /* 0x000fe200000100a5 */
[C---:B------:R-:W-:Y:S01]  /*1780*/  FMUL.FTZ R205, R22.reuse, R185 ;  /* 0x000000b916cd7220 */ /* 0x040fe20000410000 */
[----:B0-----:R-:W-:Y:S01]  /*1790*/  FMUL.FTZ R206, R22, R186 ;  /* 0x000000ba16ce7220 */ /* 0x001fe20000410000 */
        /* <DEDUP_REMOVED lines=8> */
[----:B-1----:R-:W-:-:S04]  /*1820*/  FMUL.FTZ R251, R190, R228 ;  /* 0x000000e4befb7220 */ /* 0x002fc80000410000 */
[----:B------:R-:W-:Y:S01]  /*1830*/  FADD.FTZ R184, R184, R251 ;  /* 0x000000fbb8b87221 */ /* 0x000fe20000010000 */
[----:B------:R-:W-:Y:S01]  /*1840*/  FFMA.FTZ R20, R206, R251, R20 ;  /* 0x000000fbce147223 */ /* 0x000fe20000010014 */
[----:B------:R-:W-:Y:S01]  /*1850*/  IADD3 R228, PT, PT, R18, 0x20, RZ ;  /* 0x0000002012e47810 */ /* 0x000fe20007ffe0ff */
[----:B---3--:R-:W-:-:S04]  /*1860*/  FMUL.FTZ R250, R188, R250 ;  /* 0x000000fabcfa7220 */ /* 0x008fc80000410000 */
[----:B------:R-:W-:Y:S01]  /*1870*/  FADD.FTZ R196, R184, R250 ;  /* 0x000000fab8c47221 */ /* 0x000fe20000010000 */
[----:B--2---:R-:W-:-:S07]  /*1880*/  FFMA.FTZ R20, R205, R250, R20 ;  /* 0x000000facd147223 */ /* 0x004fce0000010014 */
.L_x_12754:
[----:B------:R-:W-:Y:S05]  /*1890*/  BSYNC.RECONVERGENT B2 ;  /* 0x0000000000027941 */ /* 0x000fea0003800200 */
.L_x_12753:
        /* <DEDUP_REMOVED lines=8> */
[----:B0-----:R-:W-:-:S06]  /*1920*/  IMAD.WIDE.U32 R184, R228, 0x10, R184 ;  /* 0x00000010e4b87825 */ /* 0x001fcc00078e00b8 */
[----:B------:R-:W2:Y:S01]  /*1930*/  LDG.E.128 R184, desc[UR6][R184.64] ;  /* 0x00000006b8b87981 */ /* 0x000ea2000c1e1d00 */
[----:B-1----:R-:W-:-:S06]  /*1940*/  IMAD.WIDE.U32 R188, R228, 0x10, R188 ;  /* 0x00000010e4bc7825 */ /* 0x002fcc00078e00bc */
[----:B------:R-:W3:Y:S01]  /*1950*/  LDG.E.128 R188, desc[UR6][R188.64] ;  /* 0x00000006bcbc7981 */ /* 0x000ee2000c1e1d00 */
[----:B--2---:R-:W-:Y:S02]  /*1960*/  HADD2.F32 R200, -RZ, R184.H0_H0 ;  /* 0x200000b8ffc87230 */ /* 0x004fe40000004100 */
[----:B------:R-:W-:Y:S02]  /*1970*/  HADD2.F32 R204, -RZ, R186.H0_H0 ;  /* 0x200000baffcc7230 */ /* 0x000fe40000004100 */
[----:B------:R-:W-:Y:S02]  /*1980*/  HADD2.F32 R203, -RZ, R184.H1_H1 ;  /* 0x300000b8ffcb7230 */ /* 0x000fe40000004100 */
[----:B------:R-:W-:Y:S01]  /*1990*/  FADD.FTZ R184, -R19, R200 ;  /* 0x000000c813b87221 */ /* 0x000fe20000010100 */
[----:B------:R-:W-:Y:S02]  /*19a0*/  HADD2.F32 R245, -RZ, R187.H1_H1 ;  /* 0x300000bbfff57230 */ /* 0x000fe40000004100 */
[----:B------:R-:W-:-:S02]  /*19b0*/  HADD2.F32 R202, -RZ, R185.H0_H0 ;  /* 0x200000b9ffca7230 */ /* 0x000fc40000004100 */
[----:B------:R-:W-:Y:S02]  /*19c0*/  HADD2.F32 R201, -RZ, R185.H1_H1 ;  /* 0x300000b9ffc97230 */ /* 0x000fe40000004100 */
[----:B------:R-:W-:Y:S02]  /*19d0*/  HADD2.F32 R244, -RZ, R187.H0_H0 ;  /* 0x200000bbfff47230 */ /* 0x000fe40000004100 */
[--C-:B---3--:R-:W-:Y:S02]  /*19e0*/  HADD2.F32 R187, -RZ, R190.reuse.H0_H0 ;  /* 0x200000beffbb7230 */ /* 0x108fe40000004100 */
[----:B------:R-:W-:Y:S02]  /*19f0*/  HADD2.F32 R185, -RZ, R190.H1_H1 ;  /* 0x300000beffb97230 */ /* 0x000fe40000004100 */
[C---:B------:R-:W-:Y:S01]  /*1a00*/  FADD.FTZ R190, -R19.reuse, R204 ;  /* 0x000000cc13be7221 */ /* 0x040fe20000010100 */
[----:B-----5:R-:W-:Y:S01]  /*1a10*/  FMUL.FTZ R204, R22, R184 ;  /* 0x000000b816cc7220 */ /* 0x020fe20000410000 */
[----:B------:R-:W-:-:S02]  /*1a20*/  FADD.FTZ R184, -R19, R245 ;  /* 0x000000f513b87221 */ /* 0x000fc40000010100 */
[----:B------:R-:W2:Y:S01]  /*1a30*/  LDL R245, [R1+0xe0] ;  /* 0x0000e00001f57983 */ /* 0x000ea20000100800 */
[----:B------:R-:W-:Y:S02]  /*1a40*/  HADD2.F32 R186, -RZ, R186.H1_H1 ;  /* 0x300000baffba7230 */ /* 0x000fe40000004100 */
[--C-:B------:R-:W-:Y:S02]  /*1a50*/  HADD2.F32 R199, -RZ, R188.reuse.H0_H0 ;  /* 0x200000bcffc77230 */ /* 0x100fe40000004100 */
[----:B------:R-:W-:Y:S02]  /*1a60*/  HADD2.F32 R198, -RZ, R188.H1_H1 ;  /* 0x300000bcffc67230 */ /* 0x000fe40000004100 */
[C---:B------:R-:W-:Y:S01]  /*1a70*/  FADD.FTZ R188, -R19.reuse, R186 ;  /* 0x000000ba13bc7221 */ /* 0x040fe20000010100 */
[----:B------:R-:W-:Y:S02]  /*1a80*/  FADD.FTZ R186, -R19, R244 ;  /* 0x000000f413ba7221 */ /* 0x000fe40000010100 */
[----:B------:R-:W3:Y:S01]  /*1a90*/  LDL R244, [R1+0xe4] ;  /* 0x0000e40001f47983 */ /* 0x000ee20000100800 */
[----:B------:R-:W-:-:S02]  /*1aa0*/  HADD2.F32 R243, -RZ, R191.H0_H0 ;  /* 0x200000bffff37230 */ /* 0x000fc40000004100 */
[----:B------:R-:W-:Y:S02]  /*1ab0*/  HADD2.F32 R242, -RZ, R191.H1_H1 ;  /* 0x300000bffff27230 */ /* 0x000fe40000004100 */
[----:B------:R-:W-:-:S04]  /*1ac0*/  FADD.FTZ R191, -R19, R201 ;  /* 0x000000c913bf7221 */ /* 0x000fc80000010100 */
[C---:B------:R-:W-:Y:S02]  /*1ad0*/  FMUL.FTZ R201, R22.reuse, R191 ;  /* 0x000000bf16c97220 */ /* 0x040fe40000410000 */
[----:B------:R-:W3:Y:S01]  /*1ae0*/  LDL R191, [R1+0xe8] ;  /* 0x0000e80001bf7983 */ /* 0x000ee20000100800 */
[----:B------:R-:W-:-:S03]  /*1af0*/  FMUL.FTZ R200, R22, R190 ;  /* 0x000000be16c87220 */ /* 0x000fc60000410000 */
[----:B------:R-:W3:Y:S01]  /*1b00*/  LDL R190, [R1+0xec] ;  /* 0x0000ec0001be7983 */ /* 0x000ee20000100800 */
[----:B------:R-:W-:Y:S01]  /*1b10*/  FADD.FTZ R203, -R19, R203 ;  /* 0x000000cb13cb7221 */ /* 0x000fe20000010100 */
[----:B------:R-:W-:Y:S01]  /*1b20*/  FMUL.FTZ R249, R249, R199 ;  /* 0x000000c7f9f97220 */ /* 0x000fe20000410000 */
[--C-:B------:R-:W-:Y:S02]  /*1b30*/  HADD2.F32 R197, -RZ, R189.reuse.H0_H0 ;  /* 0x200000bdffc57230 */ /* 0x100fe40000004100 */
[----:B------:R-:W-:Y:S01]  /*1b40*/  FADD.FTZ R112, R112, R187 ;  /* 0x000000bb70707221 */ /* 0x000fe20000010000 */
[----:B------:R-:W-:Y:S01]  /*1b50*/  FFMA.FTZ R152, R200, R187, R152 ;  /* 0x000000bbc8987223 */ /* 0x000fe20000010098 */
[----:B------:R-:W-:Y:S01]  /*1b60*/  FADD.FTZ R202, -R19, R202 ;  /* 0x000000ca13ca7221 */ /* 0x000fe20000010100 */
[----:B------:R-:W-:Y:S01]  /*1b70*/  FMUL.FTZ R203, R22, R203 ;  /* 0x000000cb16cb7220 */ /* 0x000fe20000410000 */
[----:B------:R-:W-:Y:S01]  /*1b80*/  FMUL.FTZ R248, R248, R198 ;  /* 0x000000c6f8f87220 */ /* 0x000fe20000410000 */
[----:B------:R-:W-:Y:S01]  /*1b90*/  FFMA.FTZ R20, R204, R249, R20 ;  /* 0x000000f9cc147223 */ /* 0x000fe20000010014 */
[----:B------:R-:W-:-:S02]  /*1ba0*/  HADD2.F32 R189, -RZ, R189.H1_H1 ;  /* 0x300000bdffbd7230 */ /* 0x000fc40000004100 */
[----:B------:R-:W-:Y:S01]  /*1bb0*/  FMUL.FTZ R202, R22, R202 ;  /* 0x000000ca16ca7220 */ /* 0x000fe20000410000 */
[----:B----4-:R-:W-:Y:S01]  /*1bc0*/  FMUL.FTZ R247, R247, R197 ;  /* 0x000000c5f7f77220 */ /* 0x010fe20000410000 */
[----:B------:R-:W-:Y:S01]  /*1bd0*/  FFMA.FTZ R20, R203, R248, R20 ;  /* 0x000000f8cb147223 */ /* 0x000fe20000010014 */
[----:B------:R-:W-:Y:S01]  /*1be0*/  FADD.FTZ R116, R116, R199 ;  /* 0x000000c774747221 */ /* 0x000fe20000010000 */
[----:B------:R-:W-:Y:S01]  /*1bf0*/  FFMA.FTZ R156, R204, R199, R156 ;  /* 0x000000c7cc9c7223 */ /* 0x000fe2000001009c */
[----:B------:R-:W-:Y:S01]  /*1c00*/  FMUL.FTZ R199, R22, R188 ;  /* 0x000000bc16c77220 */ /* 0x000fe20000410000 */
[----:B------:R-:W-:Y:S01]  /*1c10*/  FMUL.FTZ R246, R246, R189 ;  /* 0x000000bdf6f67220 */ /* 0x000fe20000410000 */
[----:B------:R-:W-:Y:S01]  /*1c20*/  FFMA.FTZ R20, R202, R247, R20 ;  /* 0x000000f7ca147223 */ /* 0x000fe20000010014 */
[----:B------:R-:W-:Y:S01]  /*1c30*/  FADD.FTZ R113, R113, R185 ;  /* 0x000000b971717221 */ /* 0x000fe20000010000 */
[----:B------:R-:W-:Y:S02]  /*1c40*/  FFMA.FTZ R153, R199, R185, R153 ;  /* 0x000000b9c7997223 */ /* 0x000fe40000010099 */
[----:B------:R-:W-:Y:S01]  /*1c50*/  FFMA.FTZ R20, R201, R246, R20 ;  /* 0x000000f6c9147223 */ /* 0x000fe20000010014 */
[----:B------:R-:W-:Y:S01]  /*1c60*/  FADD.FTZ R117, R117, R198 ;  /* 0x000000c675757221 */ /* 0x000fe20000010000 */
[----:B------:R-:W-:Y:S01]  /*1c70*/  FFMA.FTZ R157, R203, R198, R157 ;  /* 0x000000c6cb9d7223 */ /* 0x000fe2000001009d */
[----:B------:R-:W-:Y:S01]  /*1c80*/  FMUL.FTZ R198, R22, R186 ;  /* 0x000000ba16c67220 */ /* 0x000fe20000410000 */
[----:B------:R-:W-:Y:S01]  /*1c90*/  FADD.FTZ R118, R118, R197 ;  /* 0x000000c576767221 */ /* 0x000fe20000010000 */
[----:B------:R-:W-:Y:S01]  /*1ca0*/  FFMA.FTZ R158, R202, R197, R158 ;  /* 0x000000c5ca9e7223 */ /* 0x000fe2000001009e */
[----:B------:R-:W-:Y:S01]  /*1cb0*/  FADD.FTZ R114, R114, R243 ;  /* 0x000000f372727221 */ /* 0x000fe20000010000 */
[----:B------:R-:W-:Y:S01]  /*1cc0*/  FFMA.FTZ R154, R198, R243, R154 ;  /* 0x000000f3c69a7223 */ /* 0x000fe2000001009a */
[----:B------:R-:W-:Y:S01]  /*1cd0*/  FMUL.FTZ R197, R22, R184 ;  /* 0x000000b816c57220 */ /* 0x000fe20000410000 */
[----:B------:R-:W-:-:S03]  /*1ce0*/  FADD.FTZ R115, R115, R242 ;  /* 0x000000f273737221 */ /* 0x000fc60000010000 */
[----:B------:R-:W-:Y:S01]  /*1cf0*/  FFMA.FTZ R155, R197, R242, R155 ;  /* 0x000000f2c59b7223 */ /* 0x000fe2000001009b */
[----:B------:R-:W-:Y:S01]  /*1d00*/  FADD.FTZ R119, R119, R189 ;  /* 0x000000bd77777221 */ /* 0x000fe20000010000 */
[----:B------:R-:W-:Y:S01]  /*1d10*/  FFMA.FTZ R159, R201, R189, R159 ;  /* 0x000000bdc99f7223 */ /* 0x000fe2000001009f */
[----:B------:R-:W-:Y:S01]  /*1d20*/  IADD3 R228, PT, PT, R228, 0x20, RZ ;  /* 0x00000020e4e47810 */ /* 0x000fe20007ffe0ff */
[----:B--2---:R-:W-:Y:S01]  /*1d30*/  FMUL.FTZ R245, R245, R187 ;  /* 0x000000bbf5f57220 */ /* 0x004fe20000410000 */
[----:B------:R-:W-:-:S04]  /*1d40*/  FADD.FTZ R187, R196, R249 ;  /* 0x000000f9c4bb7221 */ /* 0x000fc80000010000 */
[----:B------:R-:W-:-:S04]  /*1d50*/  FADD.FTZ R187, R187, R248 ;  /* 0x000000f8bbbb7221 */ /* 0x000fc80000010000 */
[----:B------:R-:W-:Y:S01]  /*1d60*/  FADD.FTZ R187, R187, R247 ;  /* 0x000000f7bbbb7221 */ /* 0x000fe20000010000 */
[----:B---3--:R-:W-:-:S03]  /*1d70*/  FMUL.FTZ R244, R244, R185 ;  /* 0x000000b9f4f47220 */ /* 0x008fc60000410000 */
[----:B------:R-:W-:Y:S01]  /*1d80*/  FADD.FTZ R185, R187, R246 ;  /* 0x000000f6bbb97221 */ /* 0x000fe20000010000 */
[----:B------:R-:W-:-:S03]  /*1d90*/  FFMA.FTZ R20, R200, R245, R20 ;  /* 0x000000f5c8147223 */ /* 0x000fc60000010014 */
[----:B------:R-:W-:Y:S01]  /*1da0*/  FADD.FTZ R185, R185, R245 ;  /* 0x000000f5b9b97221 */ /* 0x000fe20000010000 */
[----:B------:R-:W-:Y:S01]  /*1db0*/  FFMA.FTZ R20, R199, R244, R20 ;  /* 0x000000f4c7147223 */ /* 0x000fe20000010014 */
[----:B------:R-:W-:Y:S02]  /*1dc0*/  FMUL.FTZ R243, R191, R243 ;  /* 0x000000f3bff37220 */ /* 0x000fe40000410000 */
[----:B------:R-:W-:Y:S01]  /*1dd0*/  FADD.FTZ R184, R185, R244 ;  /* 0x000000f4b9b87221 */ /* 0x000fe20000010000 */
[----:B------:R-:W-:Y:S01]  /*1de0*/  FMUL.FTZ R242, R190, R242 ;  /* 0x000000f2bef27220 */ /* 0x000fe20000410000 */
[----:B------:R-:W-:Y:S02]  /*1df0*/  FFMA.FTZ R20, R198, R243, R20 ;  /* 0x000000f3c6147223 */ /* 0x000fe40000010014 */
[----:B------:R-:W-:Y:S02]  /*1e00*/  FADD.FTZ R184, R184, R243 ;  /* 0x000000f3b8b87221 */ /* 0x000fe40000010000 */
[----:B------:R-:W-:-:S02]  /*1e10*/  FFMA.FTZ R20, R197, R242, R20 ;  /* 0x000000f2c5147223 */ /* 0x000fc40000010014 */
[----:B------:R-:W-:-:S07]  /*1e20*/  FADD.FTZ R196, R184, R242 ;  /* 0x000000f2b8c47221 */ /* 0x000fce0000010000 */
.L_x_12756:
[----:B------:R-:W-:Y:S05]  /*1e30*/  BSYNC.RECONVERGENT B2 ;  /* 0x0000000000027941 */ /* 0x000fea0003800200 */
.L_x_12755:
        /* <DEDUP_REMOVED lines=9> */
[----:B------:R-:W2:Y:S01]  /*1ed0*/  LDG.E.128 R184, desc[UR6][R16.64] ;  /* 0x0000000610b87981 */ /* 0x000ea2000c1e1d00 */
[----:B-1----:R-:W-:-:S06]  /*1ee0*/  IMAD.WIDE.U32 R188, R228, 0x10, R188 ;  /* 0x00000010e4bc7825 */ /* 0x002fcc00078e00bc */
[----:B------:R-:W3:Y:S01]  /*1ef0*/  LDG.E.128 R188, desc[UR6][R188.64] ;  /* 0x00000006bcbc7981 */ /* 0x000ee2000c1e1d00 */
[----:B--2---:R-:W-:Y:S02]  /*1f00*/  HADD2.F32 R15, -RZ, R184.H0_H0 ;  /* 0x200000b8ff0f7230 */ /* 0x004fe40000004100 */
[----:B------:R-:W-:Y:S02]  /*1f10*/  HADD2.F32 R195, -RZ, R186.H0_H0 ;  /* 0x200000baffc37230 */ /* 0x000fe40000004100 */
[--C-:B------:R-:W-:Y:S02]  /*1f20*/  HADD2.F32 R237, -RZ, R187.reuse.H1_H1 ;  /* 0x300000bbffed7230 */ /* 0x100fe40000004100 */
[----:B------:R-:W-:Y:S01]  /*1f30*/  FADD.FTZ R15, -R19, R15 ;  /* 0x0000000f130f7221 */ /* 0x000fe20000010100 */
[----:B------:R-:W-:Y:S02]  /*1f40*/  HADD2.F32 R236, -RZ, R187.H0_H0 ;  /* 0x200000bbffec7230 */ /* 0x000fe40000004100 */
[----:B---3--:R-:W-:-:S02]  /*1f50*/  HADD2.F32 R192, -RZ, R188.H0_H0 ;  /* 0x200000bcffc07230 */ /* 0x008fc40000004100 */
[----:B------:R-:W-:Y:S02]  /*1f60*/  HADD2.F32 R187, -RZ, R188.H1_H1 ;  /* 0x300000bcffbb7230 */ /* 0x000fe40000004100 */
[C---:B------:R-:W-:Y:S01]  /*1f70*/  FADD.FTZ R188, -R19.reuse, R195 ;  /* 0x000000c313bc7221 */ /* 0x040fe20000010100 */
[----:B------:R-:W-:Y:S02]  /*1f80*/  HADD2.F32 R184, -RZ, R184.H1_H1 ;  /* 0x300000b8ffb87230 */ /* 0x000fe40000004100 */
[----:B-----5:R-:W-:Y:S01]  /*1f90*/  FMUL.FTZ R195, R22, R15 ;  /* 0x0000000f16c37220 */ /* 0x020fe20000410000 */
[----:B------:R-:W-:Y:S02]  /*1fa0*/  FADD.FTZ R15, -R19, R237 ;  /* 0x000000ed130f7221 */ /* 0x000fe40000010100 */
[----:B------:R-:W2:Y:S01]  /*1fb0*/  LDL R237, [R1+0xc0] ;  /* 0x0000c00001ed7983 */ /* 0x000ea20000100800 */
[--C-:B------:R-:W-:Y:S02]  /*1fc0*/  HADD2.F32 R235, -RZ, R191.reuse.H0_H0 ;  /* 0x200000bfffeb7230 */ /* 0x100fe40000004100 */
[----:B------:R-:W-:-:S02]  /*1fd0*/  HADD2.F32 R234, -RZ, R191.H1_H1 ;  /* 0x300000bfffea7230 */ /* 0x000fc40000004100 */
[C---:B------:R-:W-:Y:S01]  /*1fe0*/  FADD.FTZ R191, -R19.reuse, R184 ;  /* 0x000000b813bf7221 */ /* 0x040fe20000010100 */
[--C-:B------:R-:W-:Y:S02]  /*1ff0*/  HADD2.F32 R194, -RZ, R185.reuse.H0_H0 ;  /* 0x200000b9ffc27230 */ /* 0x100fe40000004100 */
[----:B------:R-:W-:Y:S02]  /*2000*/  FADD.FTZ R184, -R19, R236 ;  /* 0x000000ec13b87221 */ /* 0x000fe40000010100 */
[----:B------:R-:W3:Y:S01]  /*2010*/  LDL R236, [R1+0xc4] ;  /* 0x0000c40001ec7983 */ /* 0x000ee20000100800 */
[----:B------:R-:W-:Y:S02]  /*2020*/  HADD2.F32 R193, -RZ, R185.H1_H1 ;  /* 0x300000b9ffc17230 */ /* 0x000fe40000004100 */
[--C-:B------:R-:W-:Y:S02]  /*2030*/  HADD2.F32 R17, -RZ, R190.reuse.H0_H0 ;  /* 0x200000beff117230 */ /* 0x100fe40000004100 */
[----:B------:R-:W-:-:S02]  /*2040*/  HADD2.F32 R16, -RZ, R190.H1_H1 ;  /* 0x300000beff107230 */ /* 0x000fc40000004100 */
[C---:B------:R-:W-:Y:S01]  /*2050*/  FADD.FTZ R190, -R19.reuse, R194 ;  /* 0x000000c213be7221 */ /* 0x040fe20000010100 */
[--C-:B------:R-:W-:Y:S02]  /*2060*/  HADD2.F32 R23, -RZ, R189.reuse.H0_H0 ;  /* 0x200000bdff177230 */ /* 0x100fe40000004100 */
[----:B------:R-:W-:Y:S02]  /*2070*/  HADD2.F32 R185, -RZ, R189.H1_H1 ;  /* 0x300000bdffb97230 */ /* 0x000fe40000004100 */
[----:B------:R-:W-:Y:S01]  /*2080*/  FADD.FTZ R189, -R19, R193 ;  /* 0x000000c113bd7221 */ /* 0x000fe20000010100 */
[C---:B------:R-:W-:Y:S02]  /*2090*/  FMUL.FTZ R193, R22.reuse, R190 ;  /* 0x000000be16c17220 */ /* 0x040fe40000410000 */
[----:B------:R-:W3:Y:S01]  /*20a0*/  LDL R190, [R1+0xc8] ;  /* 0x0000c80001be7983 */ /* 0x000ee20000100800 */
[----:B------:R-:W-:-:S03]  /*20b0*/  FMUL.FTZ R194, R22, R191 ;  /* 0x000000bf16c27220 */ /* 0x000fc60000410000 */
[----:B------:R-:W3:Y:S01]  /*20c0*/  LDL R191, [R1+0xcc] ;  /* 0x0000cc0001bf7983 */ /* 0x000ee20000100800 */
[----:B------:R-:W-:Y:S01]  /*20d0*/  FADD.FTZ R108, R108, R192 ;  /* 0x000000c06c6c7221 */ /* 0x000fe20000010000 */
[-C--:B------:R-:W-:Y:S01]  /*20e0*/  FFMA.FTZ R148, R195, R192.reuse, R148 ;  /* 0x000000c0c3947223 */ /* 0x080fe20000010094 */
[----:B------:R-:W-:Y:S01]  /*20f0*/  FMUL.FTZ R241, R241, R192 ;  /* 0x000000c0f1f17220 */ /* 0x000fe20000410000 */
[----:B------:R-:W-:Y:S01]  /*2100*/  FMUL.FTZ R192, R22, R189 ;  /* 0x000000bd16c07220 */ /* 0x000fe20000410000 */
[----:B------:R-:W-:Y:S02]  /*2110*/  HADD2.F32 R186, -RZ, R186.H1_H1 ;  /* 0x300000baffba7230 */ /* 0x000fe40000004100 */
[----:B------:R-:W-:Y:S01]  /*2120*/  FADD.FTZ R111, R111, R185 ;  /* 0x000000b96f6f7221 */ /* 0x000fe20000010000 */
[-C--:B------:R-:W-:Y:S01]  /*2130*/  FMUL.FTZ R238, R238, R185.reuse ;  /* 0x000000b9eeee7220 */ /* 0x080fe20000410000 */
[----:B------:R-:W-:Y:S01]  /*2140*/  FFMA.FTZ R151, R192, R185, R151 ;  /* 0x000000b9c0977223 */ /* 0x000fe20000010097 */
[----:B----4-:R-:W-:Y:S01]  /*2150*/  FMUL.FTZ R240, R240, R187 ;  /* 0x000000bbf0f07220 */ /* 0x010fe20000410000 */
[----:B------:R-:W-:Y:S01]  /*2160*/  FADD.FTZ R110, R110, R23 ;  /* 0x000000176e6e7221 */ /* 0x000fe20000010000 */
        /* <DEDUP_REMOVED lines=9> */
[----:B------:R-:W-:Y:S01]  /*2200*/  FFMA.FTZ R144, R23, R17, R144 ;  /* 0x0000001117907223 */ /* 0x000fe20000010090 */
[----:B------:R-:W-:Y:S01]  /*2210*/  FADD.FTZ R185, R185, R239 ;  /* 0x000000efb9b97221 */ /* 0x000fe20000010000 */
[----:B------:R-:W-:Y:S01]  /*2220*/  FFMA.FTZ R20, R193, R239, R20 ;  /* 0x000000efc1147223 */ /* 0x000fe20000010014 */
[----:B------:R-:W-:-:S03]  /*2230*/  FADD.FTZ R105, R105, R16 ;  /* 0x0000001069697221 */ /* 0x000fc60000010000 */
[----:B------:R-:W-:Y:S01]  /*2240*/  FFMA.FTZ R20, R192, R238, R20 ;  /* 0x000000eec0147223 */ /* 0x000fe20000010014 */
[----:B------:R-:W-:Y:S01]  /*2250*/  FADD.FTZ R106, R106, R235 ;  /* 0x000000eb6a6a7221 */ /* 0x000fe20000010000 */
[----:B------:R-:W-:Y:S01]  /*2260*/  FMUL.FTZ R15, R22, R15 ;  /* 0x0000000f160f7220 */ /* 0x000fe20000410000 */
[----:B------:R-:W-:-:S03]  /*2270*/  FADD.FTZ R107, R107, R234 ;  /* 0x000000ea6b6b7221 */ /* 0x000fc60000010000 */
[----:B------:R-:W-:Y:S01]  /*2280*/  FFMA.FTZ R147, R15, R234, R147 ;  /* 0x000000ea0f937223 */ /* 0x000fe20000010093 */
[----:B------:R-:W-:Y:S01]  /*2290*/  FADD.FTZ R109, R109, R187 ;  /* 0x000000bb6d6d7221 */ /* 0x000fe20000010000 */
[----:B------:R-:W-:Y:S01]  /*22a0*/  FFMA.FTZ R149, R194, R187, R149 ;  /* 0x000000bbc2957223 */ /* 0x000fe20000010095 */
[----:B------:R-:W-:Y:S01]  /*22b0*/  IADD3 R228, PT, PT, R228, 0x20, RZ ;  /* 0x00000020e4e47810 */ /* 0x000fe20007ffe0ff */
[----:B--2---:R-:W-:Y:S01]  /*22c0*/  FMUL.FTZ R237, R237, R17 ;  /* 0x00000011eded7220 */ /* 0x004fe20000410000 */
[----:B------:R-:W-:-:S04]  /*22d0*/  FMUL.FTZ R17, R22, R186 ;  /* 0x000000ba16117220 */ /* 0x000fc80000410000 */
[-C--:B------:R-:W-:Y:S01]  /*22e0*/  FFMA.FTZ R145, R17, R16.reuse, R145 ;  /* 0x0000001011917223 */ /* 0x080fe20000010091 */
[----:B---3--:R-:W-:Y:S01]  /*22f0*/  FMUL.FTZ R236, R236, R16 ;  /* 0x00000010ecec7220 */ /* 0x008fe20000410000 */
[----:B------:R-:W-:Y:S01]  /*2300*/  FMUL.FTZ R16, R22, R184 ;  /* 0x000000b816107220 */ /* 0x000fe20000410000 */
[----:B------:R-:W-:Y:S01]  /*2310*/  FADD.FTZ R184, R185, R238 ;  /* 0x000000eeb9b87221 */ /* 0x000fe20000010000 */
[----:B------:R-:W-:-:S03]  /*2320*/  FFMA.FTZ R20, R23, R237, R20 ;  /* 0x000000ed17147223 */ /* 0x000fc60000010014 */
[----:B------:R-:W-:Y:S01]  /*2330*/  FADD.FTZ R184, R184, R237 ;  /* 0x000000edb8b87221 */ /* 0x000fe20000010000 */
[-C--:B------:R-:W-:Y:S01]  /*2340*/  FFMA.FTZ R146, R16, R235.reuse, R146 ;  /* 0x000000eb10927223 */ /* 0x080fe20000010092 */
[----:B------:R-:W-:Y:S02]  /*2350*/  FFMA.FTZ R20, R17, R236, R20 ;  /* 0x000000ec11147223 */ /* 0x000fe40000010014 */
[----:B------:R-:W-:Y:S01]  /*2360*/  FADD.FTZ R184, R184, R236 ;  /* 0x000000ecb8b87221 */ /* 0x000fe20000010000 */
[----:B------:R-:W-:Y:S01]  /*2370*/  FMUL.FTZ R235, R190, R235 ;  /* 0x000000ebbeeb7220 */ /* 0x000fe20000410000 */
[----:B------:R-:W-:-:S03]  /*2380*/  FMUL.FTZ R234, R191, R234 ;  /* 0x000000eabfea7220 */ /* 0x000fc60000410000 */
[----:B------:R-:W-:Y:S01]  /*2390*/  FADD.FTZ R184, R184, R235 ;  /* 0x000000ebb8b87221 */ /* 0x000fe20000010000 */
[----:B------:R-:W-:-:S03]  /*23a0*/  FFMA.FTZ R20, R16, R235, R20 ;  /* 0x000000eb10147223 */ /* 0x000fc60000010014 */
[----:B------:R-:W-:Y:S01]  /*23b0*/  FADD.FTZ R196, R184, R234 ;  /* 0x000000eab8c47221 */ /* 0x000fe20000010000 */
[----:B------:R-:W-:-:S07]  /*23c0*/  FFMA.FTZ R20, R15, R234, R20 ;  /* 0x000000ea0f147223 */ /* 0x000fce0000010014 */
.L_x_12758:
[----:B------:R-:W-:Y:S05]  /*23d0*/  BSYNC.RECONVERGENT B2 ;  /* 0x0000000000027941 */ /* 0x000fea0003800200 */
.L_x_12757:
        /* <DEDUP_REMOVED lines=10> */
[----:B-1----:R-:W-:-:S05]  /*2480*/  IMAD.WIDE.U32 R12, R228, 0x10, R12 ;  /* 0x00000010e40c7825 */ /* 0x002fca00078e000c */
[----:B------:R-:W3:Y:S01]  /*2490*/  LDG.E.128 R184, desc[UR6][R12.64] ;  /* 0x000000060cb87981 */ /* 0x000ee2000c1e1d00 */
[----:B--2---:R-:W-:Y:S02]  /*24a0*/  HADD2.F32 R7, -RZ, R8.H0_H0 ;  /* 0x20000008ff077230 */ /* 0x004fe40000004100 */
[----:B------:R-:W-:Y:S02]  /*24b0*/  HADD2.F32 R14, -RZ, R9.H1_H1 ;  /* 0x30000009ff0e7230 */ /* 0x000fe40000004100 */
[--C-:B------:R-:W-:Y:S02]  /*24c0*/  HADD2.F32 R229, -RZ, R11.reuse.H1_H1 ;  /* 0x3000000bffe57230 */ /* 0x100fe40000004100 */
[C---:B------:R-:W-:Y:S01]  /*24d0*/  FADD.FTZ R7, -R19.reuse, R7 ;  /* 0x0000000713077221 */ /* 0x040fe20000010100 */
[C---:B------:R-:W-:Y:S01]  /*24e0*/  FADD.FTZ R188, -R19.reuse, R14 ;  /* 0x0000000e13bc7221 */ /* 0x040fe20000010100 */
[----:B------:R-:W-:Y:S02]  /*24f0*/  HADD2.F32 R227, -RZ, R11.H0_H0 ;  /* 0x2000000bffe37230 */ /* 0x000fe40000004100 */
[----:B-----5:R-:W-:Y:S01]  /*2500*/  FMUL.FTZ R14, R22, R7 ;  /* 0x00000007160e7220 */ /* 0x020fe20000410000 */
[----:B------:R-:W-:-:S02]  /*2510*/  FADD.FTZ R7, -R19, R229 ;  /* 0x000000e513077221 */ /* 0x000fc40000010100 */
[----:B------:R-:W2:Y:S01]  /*2520*/  LDL R229, [R1+0xa0] ;  /* 0x0000a00001e57983 */ /* 0x000ea20000100800 */
[--C-:B---3--:R-:W-:Y:S02]  /*2530*/  HADD2.F32 R12, -RZ, R184.reuse.H0_H0 ;  /* 0x200000b8ff0c7230 */ /* 0x108fe40000004100 */
[----:B------:R-:W-:Y:S02]  /*2540*/  HADD2.F32 R11, -RZ, R184.H1_H1 ;  /* 0x300000b8ff0b7230 */ /* 0x000fe40000004100 */
[----:B------:R-:W-:Y:S02]  /*2550*/  FADD.FTZ R184, -R19, R227 ;  /* 0x000000e313b87221 */ /* 0x000fe40000010100 */
[----:B------:R-:W3:Y:S01]  /*2560*/  LDL R227, [R1+0xa4] ;  /* 0x0000a40001e37983 */ /* 0x000ee20000100800 */
[--C-:B------:R-:W-:Y:S02]  /*2570*/  HADD2.F32 R226, -RZ, R10.reuse.H0_H0 ;  /* 0x2000000affe27230 */ /* 0x100fe40000004100 */
[----:B------:R-:W-:-:S02]  /*2580*/  HADD2.F32 R225, -RZ, R10.H1_H1 ;  /* 0x3000000affe17230 */ /* 0x000fc40000004100 */
[--C-:B------:R-:W-:Y:S02]  /*2590*/  HADD2.F32 R190, -RZ, R187.reuse.H0_H0 ;  /* 0x200000bbffbe7230 */ /* 0x100fe40000004100 */
[----:B------:R-:W-:Y:S02]  /*25a0*/  HADD2.F32 R191, -RZ, R187.H1_H1 ;  /* 0x300000bbffbf7230 */ /* 0x000fe40000004100 */
[----:B------:R-:W-:Y:S01]  /*25b0*/  FADD.FTZ R187, -R19, R226 ;  /* 0x000000e213bb7221 */ /* 0x000fe20000010100 */
[----:B------:R-:W-:Y:S01]  /*25c0*/  HADD2.F32 R13, -RZ, R8.H1_H1 ;  /* 0x30000008ff0d7230 */ /* 0x000fe20000004100 */
[----:B------:R-:W3:Y:S01]  /*25d0*/  LDL R226, [R1+0xa8] ;  /* 0x0000a80001e27983 */ /* 0x000ee20000100800 */
[----:B------:R-:W-:Y:S02]  /*25e0*/  HADD2.F32 R189, -RZ, R9.H0_H0 ;  /* 0x20000009ffbd7230 */ /* 0x000fe40000004100 */
[--C-:B------:R-:W-:Y:S02]  /*25f0*/  HADD2.F32 R9, -RZ, R186.reuse.H0_H0 ;  /* 0x200000baff097230 */ /* 0x100fe40000004100 */
[----:B------:R-:W-:-:S02]  /*2600*/  HADD2.F32 R8, -RZ, R186.H1_H1 ;  /* 0x300000baff087230 */ /* 0x000fc40000004100 */
[C---:B------:R-:W-:Y:S02]  /*2610*/  FADD.FTZ R186, -R19.reuse, R225 ;  /* 0x000000e113ba7221 */ /* 0x040fe40000010100 */
[----:B------:R-:W3:Y:S01]  /*2620*/  LDL R225, [R1+0xac] ;  /* 0x0000ac0001e17983 */ /* 0x000ee20000100800 */
[C---:B------:R-:W-:Y:S01]  /*2630*/  FADD.FTZ R13, -R19.reuse, R13 ;  /* 0x0000000d130d7221 */ /* 0x040fe20000010100 */
[----:B------:R-:W-:-:S03]  /*2640*/  FADD.FTZ R189, -R19, R189 ;  /* 0x000000bd13bd7221 */ /* 0x000fc60000010100 */
[----:B------:R-:W-:Y:S01]  /*2650*/  FMUL.FTZ R13, R22, R13 ;  /* 0x0000000d160d7220 */ /* 0x000fe20000410000 */
[--C-:B------:R-:W-:Y:S02]  /*2660*/  HADD2.F32 R10, -RZ, R185.reuse.H0_H0 ;  /* 0x200000b9ff0a7230 */ /* 0x100fe40000004100 */
[----:B------:R-:W-:Y:S01]  /*2670*/  FADD.FTZ R101, R101, R11 ;  /* 0x0000000b65657221 */ /* 0x000fe20000010000 */
[----:B------:R-:W-:Y:S02]  /*2680*/  HADD2.F32 R185, -RZ, R185.H1_H1 ;  /* 0x300000b9ffb97230 */ /* 0x000fe40000004100 */
        /* <DEDUP_REMOVED lines=8> */
[-C--:B----4-:R-:W-:Y:S01]  /*2710*/  FMUL.FTZ R230, R230, R185.reuse ;  /* 0x000000b9e6e67220 */ /* 0x090fe20000410000 */
        /* <DEDUP_REMOVED lines=12> */
[----:B------:R-:W-:Y:S01]  /*27e0*/  FFMA.FTZ R20, R12, R231, R20 ;  /* 0x000000e70c147223 */ /* 0x000fe20000010014 */
[----:B------:R-:W-:-:S03]  /*27f0*/  FADD.FTZ R97, R97, R8 ;  /* 0x0000000861617221 */ /* 0x000fc60000010000 */
[----:B------:R-:W-:Y:S01]  /*2800*/  FFMA.FTZ R20, R11, R230, R20 ;  /* 0x000000e60b147223 */ /* 0x000fe20000010014 */
[----:B------:R-:W-:Y:S01]  /*2810*/  FMUL.FTZ R7, R22, R7 ;  /* 0x0000000716077220 */ /* 0x000fe20000410000 */
[----:B------:R-:W-:Y:S01]  /*2820*/  FADD.FTZ R98, R98, R190 ;  /* 0x000000be62627221 */ /* 0x000fe20000010000 */
[----:B------:R-:W-:Y:S01]  /*2830*/  FADD.FTZ R99, R99, R191 ;  /* 0x000000bf63637221 */ /* 0x000fe20000010000 */
[----:B------:R-:W-:Y:S01]  /*2840*/  IADD3 R228, PT, PT, R228, 0x20, RZ ;  /* 0x00000020e4e47810 */ /* 0x000fe20007ffe0ff */
[----:B------:R-:W-:Y:S01]  /*2850*/  FFMA.FTZ R139, R7, R191, R139 ;  /* 0x000000bf078b7223 */ /* 0x000fe2000001008b */
        /* <DEDUP_REMOVED lines=8> */
[----:B------:R-:W-:Y:S01]  /*28e0*/  FFMA.FTZ R20, R9, R227, R20 ;  /* 0x000000e309147223 */ /* 0x000fe20000010014 */
[----:B------:R-:W-:Y:S02]  /*28f0*/  FMUL.FTZ R226, R226, R190 ;  /* 0x000000bee2e27220 */ /* 0x000fe40000410000 */
[----:B------:R-:W-:Y:S02]  /*2900*/  FADD.FTZ R184, R184, R227 ;  /* 0x000000e3b8b87221 */ /* 0x000fe40000010000 */
[----:B------:R-:W-:Y:S02]  /*2910*/  FFMA.FTZ R20, R8, R226, R20 ;  /* 0x000000e208147223 */ /* 0x000fe40000010014 */
[----:B------:R-:W-:Y:S01]  /*2920*/  FADD.FTZ R184, R184, R226 ;  /* 0x000000e2b8b87221 */ /* 0x000fe20000010000 */
[----:B------:R-:W-:Y:S01]  /*2930*/  FMUL.FTZ R225, R225, R191 ;  /* 0x000000bfe1e17220 */ /* 0x000fe20000410000 */
[----:B------:R-:W-:-:S03]  /*2940*/  FFMA.FTZ R138, R8, R190, R138 ;  /* 0x000000be088a7223 */ /* 0x000fc6000001008a */
[----:B------:R-:W-:Y:S01]  /*2950*/  FADD.FTZ R196, R184, R225 ;  /* 0x000000e1b8c47221 */ /* 0x000fe20000010000 */
[----:B------:R-:W-:-:S07]  /*2960*/  FFMA.FTZ R20, R7, R225, R20 ;  /* 0x000000e107147223 */ /* 0x000fce0000010014 */
.L_x_12760:
[----:B------:R-:W-:Y:S05]  /*2970*/  BSYNC.RECONVERGENT B2 ;  /* 0x0000000000027941 */ /* 0x000fea0003800200 */
.L_x_12759:
        /* <DEDUP_REMOVED lines=16> */
[--C-:B--2---:R-:W-:Y:S02]  /*2a80*/  HADD2.F32 R3, -RZ, R184.reuse.H0_H0 ;  /* 0x200000b8ff037230 */ /* 0x104fe40000004100 */
[----:B------:R-:W-:Y:S02]  /*2a90*/  HADD2.F32 R2, -RZ, R184.H1_H1 ;  /* 0x300000b8ff027230 */ /* 0x000fe40000004100 */
[----:B------:R-:W-:Y:S02]  /*2aa0*/  HADD2.F32 R4, -RZ, R186.H0_H0 ;  /* 0x200000baff047230 */ /* 0x000fe40000004100 */
[----:B------:R-:W-:Y:S02]  /*2ab0*/  HADD2.F32 R184, -RZ, R187.H0_H0 ;  /* 0x200000bbffb87230 */ /* 0x000fe40000004100 */
[----:B------:R-:W-:-:S02]  /*2ac0*/  HADD2.F32 R6, -RZ, R185.H0_H0 ;  /* 0x200000b9ff067230 */ /* 0x000fc40000004100 */
[----:B------:R-:W-:Y:S02]  /*2ad0*/  HADD2.F32 R5, -RZ, R185.H1_H1 ;  /* 0x300000b9ff057230 */ /* 0x000fe40000004100 */
[----:B------:R-:W-:Y:S02]  /*2ae0*/  HADD2.F32 R186, -RZ, R186.H1_H1 ;  /* 0x300000baffba7230 */ /* 0x000fe40000004100 */
[----:B------:R-:W-:Y:S02]  /*2af0*/  HADD2.F32 R187, -RZ, R187.H1_H1 ;  /* 0x300000bbffbb7230 */ /* 0x000fe40000004100 */
[C---:B------:R-:W-:Y:S01]  /*2b00*/  FADD.FTZ R4, -R19.reuse, R4 ;  /* 0x0000000413047221 */ /* 0x040fe20000010100 */
[----:B---3--:R-:W-:Y:S02]  /*2b10*/  HADD2.F32 R214, -RZ, R188.H0_H0 ;  /* 0x200000bcffd67230 */ /* 0x008fe40000004100 */
        /* <DEDUP_REMOVED lines=8> */
[----:B-----5:R-:W-:Y:S01]  /*2ba0*/  FMUL.FTZ R4, R22, R4 ;  /* 0x0000000416047220 */ /* 0x020fe20000410000 */
[----:B------:R-:W-:Y:S02]  /*2bb0*/  HADD2.F32 R187, -RZ, R188.H1_H1 ;  /* 0x300000bcffbb7230 */ /* 0x000fe40000004100 */
[----:B------:R-:W-:Y:S01]  /*2bc0*/  FMUL.FTZ R224, R224, R214 ;  /* 0x000000d6e0e07220 */ /* 0x000fe20000410000 */
[----:B------:R-:W-:Y:S01]  /*2bd0*/  FMUL.FTZ R213, R22, R213 ;  /* 0x000000d516d57220 */ /* 0x000fe20000410000 */
[--C-:B------:R-:W-:Y:S02]  /*2be0*/  HADD2.F32 R186, -RZ, R189.reuse.H0_H0 ;  /* 0x200000bdffba7230 */ /* 0x100fe40000004100 */
[----:B------:R-:W-:Y:S01]  /*2bf0*/  FADD.FTZ R88, R88, R19 ;  /* 0x0000001358587221 */ /* 0x000fe20000010000 */
[-C--:B------:R-:W-:Y:S01]  /*2c00*/  FFMA.FTZ R128, R4, R19.reuse, R128 ;  /* 0x0000001304807223 */ /* 0x080fe20000010080 */
[----:B------:R-:W-:Y:S01]  /*2c10*/  FMUL.FTZ R220, R220, R19 ;  /* 0x00000013dcdc7220 */ /* 0x000fe20000410000 */
[----:B----4-:R-:W-:Y:S01]  /*2c20*/  FMUL.FTZ R223, R223, R187 ;  /* 0x000000bbdfdf7220 */ /* 0x010fe20000410000 */
[----:B------:R-:W-:Y:S01]  /*2c30*/  FADD.FTZ R19, R196, R224 ;  /* 0x000000e0c4137221 */ /* 0x000fe20000010000 */
[----:B------:R-:W-:Y:S01]  /*2c40*/  FMUL.FTZ R215, R22, R215 ;  /* 0x000000d716d77220 */ /* 0x000fe20000410000 */
[----:B------:R-:W-:Y:S01]  /*2c50*/  FFMA.FTZ R20, R213, R224, R20 ;  /* 0x000000e0d5147223 */ /* 0x000fe20000010014 */
[----:B------:R-:W-:-:S02]  /*2c60*/  HADD2.F32 R185, -RZ, R189.H1_H1 ;  /* 0x300000bdffb97230 */ /* 0x000fc40000004100 */
[----:B------:R-:W-:Y:S01]  /*2c70*/  FMUL.FTZ R222, R222, R186 ;  /* 0x000000badede7220 */ /* 0x000fe20000410000 */
[----:B------:R-:W-:Y:S01]  /*2c80*/  FADD.FTZ R19, R19, R223 ;  /* 0x000000df13137221 */ /* 0x000fe20000010000 */
[C---:B------:R-:W-:Y:S01]  /*2c90*/  FMUL.FTZ R6, R22.reuse, R6 ;  /* 0x0000000616067220 */ /* 0x040fe20000410000 */
[----:B------:R-:W-:Y:S01]  /*2ca0*/  FFMA.FTZ R20, R215, R223, R20 ;  /* 0x000000dfd7147223 */ /* 0x000fe20000010014 */
[----:B------:R-:W-:Y:S01]  /*2cb0*/  FMUL.FTZ R221, R221, R185 ;  /* 0x000000b9dddd7220 */ /* 0x000fe20000410000 */
[----:B------:R-:W-:Y:S01]  /*2cc0*/  FADD.FTZ R19, R19, R222 ;  /* 0x000000de13137221 */ /* 0x000fe20000010000 */
[----:B------:R-:W-:Y:S01]  /*2cd0*/  FMUL.FTZ R5, R22, R5 ;  /* 0x0000000516057220 */ /* 0x000fe20000410000 */
[----:B------:R-:W-:Y:S01]  /*2ce0*/  FFMA.FTZ R20, R6, R222, R20 ;  /* 0x000000de06147223 */ /* 0x000fe20000010014 */
[----:B------:R-:W-:Y:S02]  /*2cf0*/  HADD2.F32 R190, -RZ, R190.H1_H1 ;  /* 0x300000beffbe7230 */ /* 0x000fe40000004100 */
[----:B------:R-:W-:Y:S01]  /*2d00*/  FADD.FTZ R92, R92, R214 ;  /* 0x000000d65c5c7221 */ /* 0x000fe20000010000 */
[----:B------:R-:W-:Y:S01]  /*2d10*/  FFMA.FTZ R132, R213, R214, R132 ;  /* 0x000000d6d5847223 */ /* 0x000fe20000010084 */
[----:B------:R-:W-:Y:S01]  /*2d20*/  FMUL.FTZ R214, R22, R184 ;  /* 0x000000b816d67220 */ /* 0x000fe20000410000 */
[----:B------:R-:W-:Y:S01]  /*2d30*/  FADD.FTZ R19, R19, R221 ;  /* 0x000000dd13137221 */ /* 0x000fe20000010000 */
[----:B------:R-:W-:Y:S01]  /*2d40*/  FFMA.FTZ R184, R5, R221, R20 ;  /* 0x000000dd05b87223 */ /* 0x000fe20000010014 */
[----:B------:R-:W-:-:S02]  /*2d50*/  HADD2.F32 R188, -RZ, R191.H0_H0 ;  /* 0x200000bfffbc7230 */ /* 0x000fc40000004100 */
[----:B------:R-:W-:Y:S01]  /*2d60*/  FMUL.FTZ R219, R219, R190 ;  /* 0x000000bedbdb7220 */ /* 0x000fe20000410000 */
[----:B------:R-:W-:Y:S01]  /*2d70*/  FADD.FTZ R20, R19, R220 ;  /* 0x000000dc13147221 */ /* 0x000fe20000010000 */
[----:B------:R-:W-:Y:S01]  /*2d80*/  FMUL.FTZ R3, R22, R3 ;  /* 0x0000000316037220 */ /* 0x000fe20000410000 */
        /* <DEDUP_REMOVED lines=22> */
[----:B------:R-:W-:Y:S01]  /*2ef0*/  FFMA.FTZ R20, R2, R217, R19 ;  /* 0x000000d902147223 */ /* 0x000fe20000010013 */
[----:B------:R-:W-:Y:S06]  /*2f00*/  BRA `(.L_x_12761) ;  /* 0x0000001c00a07947 */ /* 0x000fec0003800000 */
.L_x_12752:
        /* <DEDUP_REMOVED lines=13> */
[----:B------:R-:W4:Y:S04]  /*2fe0*/  LDL R252, [R1+0x104] ;  /* 0x0001040001fc7983 */ /* 0x000f280000100800 */
[----:B------:R-:W4:Y:S01]  /*2ff0*/  LDL R251, [R1+0x108] ;  /* 0x0001080001fb7983 */ /* 0x000f220000100800 */
[----:B0-----:R-:W-:-:S05]  /*3000*/  IMAD.WIDE.U32 R44, R18, 0x10, R44 ;  /* 0x00000010122c7825 */ /* 0x001fca00078e002c */
[----:B------:R0:W2:Y:S01]  /*3010*/  LDG.E.128 R184, desc[UR6][R44.64] ;  /* 0x000000062cb87981 */ /* 0x0000a2000c1e1d00 */
[----:B-1----:R-:W-:-:S05]  /*3020*/  IMAD.WIDE.U32 R46, R18, 0x10, R46 ;  /* 0x00000010122e7825 */ /* 0x002fca00078e002e */
[----:B------:R-:W3:Y:S01]  /*3030*/  LDG.E.128 R188, desc[UR6][R46.64] ;  /* 0x000000062ebc7981 */ /* 0x000ee2000c1e1d00 */
[----:B0-----:R-:W0:Y:S02]  /*3040*/  LDC.64 R44, c[0x0][0x438] ;  /* 0x00010e00ff2c7b82 */ /* 0x001e240000000a00 */
[----:B0-----:R-:W-:-:S06]  /*3050*/  IMAD.WIDE.U32 R44, R18, 0x10, R44 ;  /* 0x00000010122c7825 */ /* 0x001fcc00078e002c */
[----:B------:R-:W5:Y:S01]  /*3060*/  LDG.E.128 R44, desc[UR6][R44.64] ;  /* 0x000000062c2c7981 */ /* 0x000f62000c1e1d00 */
[----:B--2---:R-:W-:Y:S02]  /*3070*/  HADD2.F32 R207, -RZ, R184.H1_H1 ;  /* 0x300000b8ffcf7230 */ /* 0x004fe40000004100 */
[--C-:B------:R-:W-:Y:S02]  /*3080*/  HADD2.F32 R208, -RZ, R185.reuse.H0_H0 ;  /* 0x200000b9ffd07230 */ /* 0x100fe40000004100 */
[----:B------:R-:W-:Y:S02]  /*3090*/  HADD2.F32 R185, -RZ, R185.H1_H1 ;  /* 0x300000b9ffb97230 */ /* 0x000fe40000004100 */
[----:B------:R-:W-:Y:S02]  /*30a0*/  HADD2.F32 R209, -RZ, R186.H0_H0 ;  /* 0x200000baffd17230 */ /* 0x000fe40000004100 */
[----:B------:R-:W-:Y:S02]  /*30b0*/  HADD2.F32 R211, -RZ, R187.H1_H1 ;  /* 0x300000bbffd37230 */ /* 0x000fe40000004100 */
[----:B------:R-:W-:Y:S01]  /*30c0*/  FADD.FTZ R207, -R19, R207 ;  /* 0x000000cf13cf7221 */ /* 0x000fe20000010100 */
[----:B---3--:R-:W-:-:S02]  /*30d0*/  HADD2.F32 R206, -RZ, R188.H0_H0 ;  /* 0x200000bcffce7230 */ /* 0x008fc40000004100 */
[----:B------:R-:W-:Y:S01]  /*30e0*/  HADD2.F32 R205, -RZ, R188.H1_H1 ;  /* 0x300000bcffcd7230 */ /* 0x000fe20000004100 */
[----:B------:R-:W-:Y:S01]  /*30f0*/  MOV R188, R228 ;  /* 0x000000e400bc7202 */ /* 0x000fe20000000f00 */
[----:B------:R-:W-:Y:S02]  /*3100*/  HADD2.F32 R0, -RZ, R184.H0_H0 ;  /* 0x200000b8ff007230 */ /* 0x000fe40000004100 */
[----:B------:R-:W-:Y:S02]  /*3110*/  HADD2.F32 R210, -RZ, R187.H0_H0 ;  /* 0x200000bbffd27230 */ /* 0x000fe40000004100 */
[--C-:B------:R-:W-:Y:S02]  /*3120*/  HADD2.F32 R20, -RZ, R190.reuse.H0_H0 ;  /* 0x200000beff147230 */ /* 0x100fe40000004100 */
[----:B------:R-:W-:Y:S02]  /*3130*/  HADD2.F32 R184, -RZ, R190.H1_H1 ;  /* 0x300000beffb87230 */ /* 0x000fe40000004100 */
[----:B------:R-:W-:Y:S01]  /*3140*/  FADD.FTZ R190, -R19, R185 ;  /* 0x000000b913be7221 */ /* 0x000fe20000010100 */
[----:B------:R-:W-:-:S02]  /*3150*/  HADD2.F32 R196, -RZ, R189.H0_H0 ;  /* 0x200000bdffc47230 */ /* 0x000fc40000004100 */
[C---:B------:R-:W-:Y:S01]  /*3160*/  FADD.FTZ R185, -R19.reuse, R211 ;  /* 0x000000d313b97221 */ /* 0x040fe20000010100 */
[----:B------:R-:W-:Y:S02]  /*3170*/  HADD2.F32 R187, -RZ, R189.H1_H1 ;  /* 0x300000bdffbb7230 */ /* 0x000fe40000004100 */
[C---:B------:R-:W-:Y:S01]  /*3180*/  FADD.FTZ R189, -R19.reuse, R209 ;  /* 0x000000d113bd7221 */ /* 0x040fe20000010100 */
[--C-:B------:R-:W-:Y:S01]  /*3190*/  HADD2.F32 R228, -RZ, R191.reuse.H0_H0 ;  /* 0x200000bfffe47230 */ /* 0x100fe20000004100 */
[----:B------:R-:W-:Y:S01]  /*31a0*/  MOV R209, R188 ;  /* 0x000000bc00d17202 */ /* 0x000fe20000000f00 */
[----:B------:R-:W-:Y:S02]  /*31b0*/  HADD2.F32 R250, -RZ, R191.H1_H1 ;  /* 0x300000bffffa7230 */ /* 0x000fe40000004100 */
[C---:B-----5:R-:W-:Y:S01]  /*31c0*/  FMUL.FTZ R211, R22.reuse, R207 ;  /* 0x000000cf16d37220 */ /* 0x060fe20000410000 */
[----:B------:R-:W-:Y:S01]  /*31d0*/  FADD.FTZ R191, -R19, R208 ;  /* 0x000000d013bf7221 */ /* 0x000fe20000010100 */
[----:B------:R-:W-:Y:S01]  /*31e0*/  FADD.FTZ R125, R125, R205 ;  /* 0x000000cd7d7d7221 */ /* 0x000fe20000010000 */
[----:B------:R-:W2:Y:S01]  /*31f0*/  LDL R208, [R1+0x118] ;  /* 0x0001180001d07983 */ /* 0x000ea20000100800 */
[-C--:B------:R-:W-:Y:S01]  /*3200*/  FFMA.FTZ R165, R211, R205.reuse, R165 ;  /* 0x000000cdd3a57223 */ /* 0x080fe200000100a5 */
[----:B------:R-:W-:Y:S01]  /*3210*/  FMUL.FTZ R205, R209, R205 ;  /* 0x000000cdd1cd7220 */ /* 0x000fe20000410000 */
[----:B------:R-:W-:Y:S01]  /*3220*/  FMUL.FTZ R209, R22, R190 ;  /* 0x000000be16d17220 */ /* 0x000fe20000410000 */
[----:B------:R-:W3:Y:S04]  /*3230*/  LDL R207, [R1+0x100] ;  /* 0x0001000001cf7983 */ /* 0x000ee80000100800 */
[----:B------:R-:W3:Y:S01]  /*3240*/  LDL R190, [R1+0x11c] ;  /* 0x00011c0001be7983 */ /* 0x000ee20000100800 */
[----:B------:R-:W-:-:S05]  /*3250*/  HADD2.F32 R186, -RZ, R186.H1_H1 ;  /* 0x300000baffba7230 */ /* 0x000fca0000004100 */
[C---:B------:R-:W-:Y:S01]  /*3260*/  FADD.FTZ R188, -R19.reuse, R186 ;  /* 0x000000ba13bc7221 */ /* 0x040fe20000010100 */
[C---:B------:R-:W-:Y:S01]  /*3270*/  FADD.FTZ R186, -R19.reuse, R210 ;  /* 0x000000d213ba7221 */ /* 0x040fe20000010100 */
[----:B------:R-:W-:Y:S02]  /*3280*/  FMUL.FTZ R210, R22, R191 ;  /* 0x000000bf16d27220 */ /* 0x000fe40000410000 */
[----:B------:R-:W3:Y:S01]  /*3290*/  LDL R191, [R1+0x10c] ;  /* 0x00010c0001bf7983 */ /* 0x000ee20000100800 */
[----:B------:R-:W-:-:S04]  /*32a0*/  FADD.FTZ R0, -R19, R0 ;  /* 0x0000000013007221 */ /* 0x000fc80000010100 */
[----:B------:R-:W-:Y:S01]  /*32b0*/  FMUL.FTZ R0, R22, R0 ;  /* 0x0000000016007220 */ /* 0x000fe20000410000 */
[----:B------:R-:W-:Y:S01]  /*32c0*/  FADD.FTZ R124, R124, R206 ;  /* 0x000000ce7c7c7221 */ /* 0x000fe20000010000 */
[-C--:B------:R-:W-:Y:S02]  /*32d0*/  FMUL.FTZ R212, R212, R206.reuse ;  /* 0x000000ced4d47220 */ /* 0x080fe40000410000 */
[----:B------:R-:W-:Y:S01]  /*32e0*/  FFMA.FTZ R164, R0, R206, R164 ;  /* 0x000000ce00a47223 */ /* 0x000fe200000100a4 */
[----:B------:R-:W-:Y:S01]  /*32f0*/  FADD.FTZ R127, R127, R187 ;  /* 0x000000bb7f7f7221 */ /* 0x000fe20000010000 */
[----:B------:R-:W-:Y:S01]  /*3300*/  FFMA.FTZ R167, R209, R187, R167 ;  /* 0x000000bbd1a77223 */ /* 0x000fe200000100a7 */
[----:B------:R-:W-:Y:S01]  /*3310*/  FADD.FTZ R120, R120, R20 ;  /* 0x0000001478787221 */ /* 0x000fe20000010000 */
[----:B------:R0:W-:Y:S01]  /*3320*/  STL [R1+0xc], R205 ;  /* 0x00000ccd01007387 */ /* 0x0001e20000100800 */
[----:B------:R-:W-:Y:S01]  /*3330*/  FADD.FTZ R121, R121, R184 ;  /* 0x000000b879797221 */ /* 0x000fe20000010000 */
[----:B----4-:R-:W-:Y:S01]  /*3340*/  FMUL.FTZ R252, R252, R184 ;  /* 0x000000b8fcfc7220 */ /* 0x010fe20000410000 */
[----:B------:R-:W-:Y:S01]  /*3350*/  FMUL.FTZ R251, R251, R228 ;  /* 0x000000e4fbfb7220 */ /* 0x000fe20000410000 */
[----:B------:R-:W-:Y:S01]  /*3360*/  FADD.FTZ R123, R123, R250 ;  /* 0x000000fa7b7b7221 */ /* 0x000fe20000010000 */
[----:B------:R-:W-:Y:S01]  /*3370*/  FADD.FTZ R126, R126, R196 ;  /* 0x000000c47e7e7221 */ /* 0x000fe20000010000 */
[-C--:B------:R-:W-:Y:S01]  /*3380*/  FFMA.FTZ R166, R210, R196.reuse, R166 ;  /* 0x000000c4d2a67223 */ /* 0x080fe200000100a6 */
[----:B------:R-:W-:Y:S01]  /*3390*/  FADD.FTZ R122, R122, R228 ;  /* 0x000000e47a7a7221 */ /* 0x000fe20000010000 */
[----:B--2---:R-:W-:Y:S01]  /*33a0*/  FMUL.FTZ R206, R208, R196 ;  /* 0x000000c4d0ce7220 */ /* 0x004fe20000410000 */
[----:B------:R-:W-:Y:S01]  /*33b0*/  FMUL.FTZ R208, R22, R189 ;  /* 0x000000bd16d07220 */ /* 0x000fe20000410000 */
[----:B---3--:R-:W-:-:S03]  /*33c0*/  FMUL.FTZ R189, R207, R20 ;  /* 0x00000014cfbd7220 */ /* 0x008fc60000410000 */
[----:B------:R-:W-:Y:S01]  /*33d0*/  FFMA.FTZ R160, R208, R20, R160 ;  /* 0x00000014d0a07223 */ /* 0x000fe200000100a0 */
[----:B------:R-:W-:Y:S01]  /*33e0*/  FFMA.FTZ R20, R0, R212, RZ ;  /* 0x000000d400147223 */ /* 0x000fe200000100ff */
[----:B------:R-:W-:Y:S01]  /*33f0*/  FMUL.FTZ R190, R190, R187 ;  /* 0x000000bbbebe7220 */ /* 0x000fe20000410000 */
[----:B------:R-:W-:Y:S01]  /*3400*/  FADD.FTZ R187, RZ, R212 ;  /* 0x000000d4ffbb7221 */ /* 0x000fe20000010000 */
[----:B------:R-:W-:Y:S01]  /*3410*/  FMUL.FTZ R207, R22, R188 ;  /* 0x000000bc16cf7220 */ /* 0x000fe20000410000 */
[----:B------:R-:W-:Y:S02]  /*3420*/  FFMA.FTZ R20, R211, R205, R20 ;  /* 0x000000cdd3147223 */ /* 0x000fe40000010014 */
[----:B------:R-:W-:Y:S01]  /*3430*/  FADD.FTZ R187, R187, R205 ;  /* 0x000000cdbbbb7221 */ /* 0x000fe20000010000 */
[----:B------:R1:W-:Y:S01]  /*3440*/  STL [R1+0x8], R206 ;  /* 0x000008ce01007387 */ /* 0x0003e20000100800 */
[----:B------:R-:W-:Y:S01]  /*3450*/  FFMA.FTZ R161, R207, R184, R161 ;  /* 0x000000b8cfa17223 */ /* 0x000fe200000100a1 */
[----:B------:R-:W-:Y:S01]  /*3460*/  FFMA.FTZ R20, R210, R206, R20 ;  /* 0x000000ced2147223 */ /* 0x000fe20000010014 */
[----:B------:R-:W-:Y:S01]  /*3470*/  FADD.FTZ R184, R187, R206 ;  /* 0x000000cebbb87221 */ /* 0x000fe20000010000 */
[----:B------:R2:W-:Y:S04]  /*3480*/  STL [R1+0x4], R190 ;  /* 0x000004be01007387 */ /* 0x0005e80000100800 */
[----:B------:R2:W-:Y:S01]  /*3490*/  STL [R1], R189 ;  /* 0x000000bd01007387 */ /* 0x0005e20000100800 */
[----:B------:R-:W-:Y:S01]  /*34a0*/  FADD.FTZ R184, R184, R190 ;  /* 0x000000beb8b87221 */ /* 0x000fe20000010000 */
[----:B------:R-:W-:-:S03]  /*34b0*/  FFMA.FTZ R20, R209, R190, R20 ;  /* 0x000000bed1147223 */ /* 0x000fc60000010014 */
[----:B------:R-:W-:Y:S01]  /*34c0*/  FADD.FTZ R184, R184, R189 ;  /* 0x000000bdb8b87221 */ /* 0x000fe20000010000 */
[----:B------:R-:W-:Y:S01]  /*34d0*/  FFMA.FTZ R20, R208, R189, R20 ;  /* 0x000000bdd0147223 */ /* 0x000fe20000010014 */
[C---:B0-----:R-:W-:Y:S01]  /*34e0*/  FMUL.FTZ R205, R22.reuse, R185 ;  /* 0x000000b916cd7220 */ /* 0x041fe20000410000 */
[----:B-1----:R-:W-:Y:S01]  /*34f0*/  FMUL.FTZ R206, R22, R186 ;  /* 0x000000ba16ce7220 */ /* 0x002fe20000410000 */
[----:B------:R-:W-:Y:S01]  /*3500*/  FADD.FTZ R184, R184, R252 ;  /* 0x000000fcb8b87221 */ /* 0x000fe20000010000 */
[----:B------:R-:W-:Y:S01]  /*3510*/  FFMA.FTZ R20, R207, R252, R20 ;  /* 0x000000fccf147223 */ /* 0x000fe20000010014 */
[-C--:B------:R-:W-:Y:S01]  /*3520*/  FFMA.FTZ R163, R205, R250.reuse, R163 ;  /* 0x000000facda37223 */ /* 0x080fe200000100a3 */
[----:B------:R-:W-:Y:S01]  /*3530*/  FMUL.FTZ R250, R191, R250 ;  /* 0x000000fabffa7220 */ /* 0x000fe20000410000 */
[----:B------:R-:W-:Y:S01]  /*3540*/  FADD.FTZ R184, R184, R251 ;  /* 0x000000fbb8b87221 */ /* 0x000fe20000010000 */
[C---:B------:R-:W-:Y:S01]  /*3550*/  FFMA.FTZ R20, R206.reuse, R251, R20 ;  /* 0x000000fbce147223 */ /* 0x040fe20000010014 */
[----:B------:R-:W-:Y:S01]  /*3560*/  FFMA.FTZ R162, R206, R228, R162 ;  /* 0x000000e4cea27223 */ /* 0x000fe200000100a2 */
[----:B------:R-:W-:Y:S01]  /*3570*/  IADD3 R228, PT, PT, R18, 0x20, RZ ;  /* 0x0000002012e47810 */ /* 0x000fe20007ffe0ff */
[----:B------:R-:W-:Y:S01]  /*3580*/  FADD.FTZ R196, R184, R250 ;  /* 0x000000fab8c47221 */ /* 0x000fe20000010000 */
[----:B--2---:R-:W-:-:S07]  /*3590*/  FFMA.FTZ R20, R205, R250, R20 ;  /* 0x000000facd147223 */ /* 0x004fce0000010014 */
.L_x_12763:
[----:B------:R-:W-:Y:S05]  /*35a0*/  BSYNC.RECONVERGENT B2 ;  /* 0x0000000000027941 */ /* 0x000fea0003800200 */
.L_x_12762:
        /* <DEDUP_REMOVED lines=17> */
[--C-:B--2---:R-:W-:Y:S02]  /*36c0*/  HADD2.F32 R202, -RZ, R185.reuse.H0_H0 ;  /* 0x200000b9ffca7230 */ /* 0x104fe40000004100 */
[----:B------:R-:W-:-:S03]  /*36d0*/  HADD2.F32 R201, -RZ, R185.H1_H1 ;  /* 0x300000b9ffc97230 */ /* 0x000fc60000004100 */
[----:B------:R-:W-:Y:S01]  /*36e0*/  FADD.FTZ R202, -R19, R202 ;  /* 0x000000ca13ca7221 */ /* 0x000fe20000010100 */
[--C-:B---3--:R-:W-:Y:S02]  /*36f0*/  HADD2.F32 R199, -RZ, R188.reuse.H0_H0 ;  /* 0x200000bcffc77230 */ /* 0x108fe40000004100 */
[----:B------:R-:W-:Y:S01]  /*3700*/  HADD2.F32 R198, -RZ, R188.H1_H1 ;  /* 0x300000bcffc67230 */ /* 0x000fe20000004100 */
[----:B------:R-:W-:Y:S01]  /*3710*/  MOV R188, R197 ;  /* 0x000000c500bc7202 */ /* 0x000fe20000000f00 */
[----:B------:R-:W-:Y:S02]  /*3720*/  HADD2.F32 R197, -RZ, R189.H0_H0 ;  /* 0x200000bdffc57230 */ /* 0x000fe40000004100 */
[----:B-----5:R-:W-:Y:S01]  /*3730*/  FMUL.FTZ R202, R22, R202 ;  /* 0x000000ca16ca7220 */ /* 0x020fe20000410000 */
[--C-:B------:R-:W-:Y:S02]  /*3740*/  HADD2.F32 R244, -RZ, R187.reuse.H0_H0 ;  /* 0x200000bbfff47230 */ /* 0x100fe40000004100 */
[----:B------:R-:W-:-:S02]  /*3750*/  HADD2.F32 R245, -RZ, R187.H1_H1 ;  /* 0x300000bbfff57230 */ /* 0x000fc40000004100 */
[----:B------:R-:W-:Y:S02]  /*3760*/  HADD2.F32 R204, -RZ, R186.H0_H0 ;  /* 0x200000baffcc7230 */ /* 0x000fe40000004100 */
[--C-:B------:R-:W-:Y:S02]  /*3770*/  HADD2.F32 R187, -RZ, R190.reuse.H0_H0 ;  /* 0x200000beffbb7230 */ /* 0x100fe40000004100 */
[----:B------:R-:W-:Y:S01]  /*3780*/  HADD2.F32 R185, -RZ, R190.H1_H1 ;  /* 0x300000beffb97230 */ /* 0x000fe20000004100 */
[----:B------:R-:W-:Y:S01]  /*3790*/  MOV R190, R242 ;  /* 0x000000f200be7202 */ /* 0x000fe20000000f00 */
[----:B------:R-:W-:Y:S02]  /*37a0*/  HADD2.F32 R186, -RZ, R186.H1_H1 ;  /* 0x300000baffba7230 */ /* 0x000fe40000004100 */
[----:B------:R-:W-:Y:S01]  /*37b0*/  FADD.FTZ R118, R118, R197 ;  /* 0x000000c576767221 */ /* 0x000fe20000010000 */
[--C-:B------:R-:W-:Y:S02]  /*37c0*/  HADD2.F32 R243, -RZ, R191.reuse.H0_H0 ;  /* 0x200000bffff37230 */ /* 0x100fe40000004100 */
[----:B------:R-:W-:Y:S01]  /*37d0*/  FFMA.FTZ R158, R202, R197, R158 ;  /* 0x000000c5ca9e7223 */ /* 0x000fe2000001009e */
[----:B------:R-:W-:-:S02]  /*37e0*/  HADD2.F32 R242, -RZ, R191.H1_H1 ;  /* 0x300000bffff27230 */ /* 0x000fc40000004100 */
[----:B------:R-:W-:Y:S01]  /*37f0*/  FADD.FTZ R191, -R19, R201 ;  /* 0x000000c913bf7221 */ /* 0x000fe20000010100 */
[----:B----4-:R-:W-:Y:S01]  /*3800*/  FMUL.FTZ R247, R247, R197 ;  /* 0x000000c5f7f77220 */ /* 0x010fe20000410000 */
[----:B------:R-:W-:Y:S01]  /*3810*/  MOV R201, R188 ;  /* 0x000000bc00c97202 */ /* 0x000fe20000000f00 */
[----:B------:R-:W2:Y:S01]  /*3820*/  LDL R197, [R1+0xe8] ;  /* 0x0000e80001c57983 */ /* 0x000ea20000100800 */
[C---:B------:R-:W-:Y:S01]  /*3830*/  FADD.FTZ R188, -R19.reuse, R186 ;  /* 0x000000ba13bc7221 */ /* 0x040fe20000010100 */
[----:B------:R-:W-:Y:S01]  /*3840*/  FADD.FTZ R186, -R19, R244 ;  /* 0x000000f413ba7221 */ /* 0x000fe20000010100 */
[----:B------:R-:W-:Y:S01]  /*3850*/  MOV R244, R201 ;  /* 0x000000c900f47202 */ /* 0x000fe20000000f00 */
[----:B------:R-:W-:Y:S02]  /*3860*/  FMUL.FTZ R201, R22, R191 ;  /* 0x000000bf16c97220 */ /* 0x000fe40000410000 */
[----:B------:R-:W3:Y:S01]  /*3870*/  LDL R191, [R1+0xec] ;  /* 0x0000ec0001bf7983 */ /* 0x000ee20000100800 */
[----:B------:R-:W-:-:S02]  /*3880*/  HADD2.F32 R200, -RZ, R184.H0_H0 ;  /* 0x200000b8ffc87230 */ /* 0x000fc40000004100 */
[----:B------:R-:W-:-:S03]  /*3890*/  HADD2.F32 R203, -RZ, R184.H1_H1 ;  /* 0x300000b8ffcb7230 */ /* 0x000fc60000004100 */
[C---:B------:R-:W-:Y:S01]  /*38a0*/  FADD.FTZ R184, -R19.reuse, R200 ;  /* 0x000000c813b87221 */ /* 0x040fe20000010100 */
[----:B------:R-:W-:Y:S01]  /*38b0*/  MOV R200, R190 ;  /* 0x000000be00c87202 */ /* 0x000fe20000000f00 */
[C---:B------:R-:W-:Y:S02]  /*38c0*/  FADD.FTZ R190, -R19.reuse, R204 ;  /* 0x000000cc13be7221 */ /* 0x040fe40000010100 */
[C---:B------:R-:W-:Y:S01]  /*38d0*/  FMUL.FTZ R204, R22.reuse, R184 ;  /* 0x000000b816cc7220 */ /* 0x040fe20000410000 */
[C---:B------:R-:W-:Y:S01]  /*38e0*/  FADD.FTZ R184, -R19.reuse, R245 ;  /* 0x000000f513b87221 */ /* 0x040fe20000010100 */
[----:B------:R-:W-:Y:S01]  /*38f0*/  MOV R245, R200 ;  /* 0x000000c800f57202 */ /* 0x000fe20000000f00 */
[----:B------:R-:W-:Y:S01]  /*3900*/  FMUL.FTZ R200, R22, R190 ;  /* 0x000000be16c87220 */ /* 0x000fe20000410000 */
[----:B------:R-:W-:Y:S01]  /*3910*/  FADD.FTZ R203, -R19, R203 ;  /* 0x000000cb13cb7221 */ /* 0x000fe20000010100 */
[----:B------:R-:W-:Y:S01]  /*3920*/  FMUL.FTZ R249, R249, R199 ;  /* 0x000000c7f9f97220 */ /* 0x000fe20000410000 */
[----:B------:R-:W-:Y:S01]  /*3930*/  FADD.FTZ R112, R112, R187 ;  /* 0x000000bb70707221 */ /* 0x000fe20000010000 */
[-C--:B------:R-:W-:Y:S01]  /*3940*/  FFMA.FTZ R152, R200, R187.reuse, R152 ;  /* 0x000000bbc8987223 */ /* 0x080fe20000010098 */
[----:B------:R-:W-:Y:S01]  /*3950*/  FMUL.FTZ R245, R245, R187 ;  /* 0x000000bbf5f57220 */ /* 0x000fe20000410000 */
[----:B------:R-:W-:Y:S01]  /*3960*/  FMUL.FTZ R203, R22, R203 ;  /* 0x000000cb16cb7220 */ /* 0x000fe20000410000 */
[----:B------:R-:W-:Y:S01]  /*3970*/  FMUL.FTZ R248, R248, R198 ;  /* 0x000000c6f8f87220 */ /* 0x000fe20000410000 */
[----:B------:R-:W-:Y:S01]  /*3980*/  FADD.FTZ R187, R196, R249 ;  /* 0x000000f9c4bb7221 */ /* 0x000fe20000010000 */
[----:B------:R-:W-:Y:S01]  /*3990*/  FFMA.FTZ R20, R204, R249, R20 ;  /* 0x000000f9cc147223 */ /* 0x000fe20000010014 */
[----:B------:R-:W-:-:S02]  /*39a0*/  HADD2.F32 R189, -RZ, R189.H1_H1 ;  /* 0x300000bdffbd7230 */ /* 0x000fc40000004100 */
        /* <DEDUP_REMOVED lines=16> */
[----:B------:R-:W-:Y:S01]  /*3ab0*/  FADD.FTZ R114, R114, R243 ;  /* 0x000000f372727221 */ /* 0x000fe20000010000 */
[----:B------:R-:W-:Y:S01]  /*3ac0*/  FADD.FTZ R185, R185, R245 ;  /* 0x000000f5b9b97221 */ /* 0x000fe20000010000 */
[----:B------:R-:W-:Y:S01]  /*3ad0*/  FFMA.FTZ R20, R200, R245, R20 ;  /* 0x000000f5c8147223 */ /* 0x000fe20000010014 */
[----:B------:R-:W-:-:S03]  /*3ae0*/  FFMA.FTZ R154, R198, R243, R154 ;  /* 0x000000f3c69a7223 */ /* 0x000fc6000001009a */
[----:B------:R-:W-:Y:S01]  /*3af0*/  FFMA.FTZ R20, R199, R244, R20 ;  /* 0x000000f4c7147223 */ /* 0x000fe20000010014 */
[----:B------:R-:W-:Y:S01]  /*3b00*/  FADD.FTZ R115, R115, R242 ;  /* 0x000000f273737221 */ /* 0x000fe20000010000 */
[----:B------:R-:W-:Y:S01]  /*3b10*/  FADD.FTZ R119, R119, R189 ;  /* 0x000000bd77777221 */ /* 0x000fe20000010000 */
[----:B------:R-:W-:Y:S01]  /*3b20*/  FFMA.FTZ R159, R201, R189, R159 ;  /* 0x000000bdc99f7223 */ /* 0x000fe2000001009f */
[----:B------:R-:W-:Y:S01]  /*3b30*/  IADD3 R228, PT, PT, R228, 0x20, RZ ;  /* 0x00000020e4e47810 */ /* 0x000fe20007ffe0ff */
[----:B--2---:R-:W-:Y:S01]  /*3b40*/  FMUL.FTZ R243, R197, R243 ;  /* 0x000000f3c5f37220 */ /* 0x004fe20000410000 */
[----:B------:R-:W-:Y:S01]  /*3b50*/  FMUL.FTZ R197, R22, R184 ;  /* 0x000000b816c57220 */ /* 0x000fe20000410000 */
[----:B------:R-:W-:Y:S02]  /*3b60*/  FADD.FTZ R184, R185, R244 ;  /* 0x000000f4b9b87221 */ /* 0x000fe40000010000 */
[----:B------:R-:W-:Y:S01]  /*3b70*/  FFMA.FTZ R20, R198, R243, R20 ;  /* 0x000000f3c6147223 */ /* 0x000fe20000010014 */
[-C--:B------:R-:W-:Y:S01]  /*3b80*/  FFMA.FTZ R155, R197, R242.reuse, R155 ;  /* 0x000000f2c59b7223 */ /* 0x080fe2000001009b */
[----:B---3--:R-:W-:Y:S01]  /*3b90*/  FMUL.FTZ R242, R191, R242 ;  /* 0x000000f2bff27220 */ /* 0x008fe20000410000 */
[----:B------:R-:W-:-:S03]  /*3ba0*/  FADD.FTZ R184, R184, R243 ;  /* 0x000000f3b8b87221 */ /* 0x000fc60000010000 */
[----:B------:R-:W-:Y:S01]  /*3bb0*/  FFMA.FTZ R20, R197, R242, R20 ;  /* 0x000000f2c5147223 */ /* 0x000fe20000010014 */
[----:B------:R-:W-:-:S07]  /*3bc0*/  FADD.FTZ R196, R184, R242 ;  /* 0x000000f2b8c47221 */ /* 0x000fce0000010000 */
.L_x_12765:
[----:B------:R-:W-:Y:S05]  /*3bd0*/  BSYNC.RECONVERGENT B2 ;  /* 0x0000000000027941 */ /* 0x000fea0003800200 */
.L_x_12764:
        /* <DEDUP_REMOVED lines=15> */
[----:B0-----:R-:W-:-:S05]  /*3cd0*/  IMAD.WIDE.U32 R16, R228, 0x10, R16 ;  /* 0x00000010e4107825 */ /* 0x001fca00078e0010 */
[----:B------:R0:W5:Y:S01]  /*3ce0*/  LDG.E.128 R36, desc[UR6][R16.64] ;  /* 0x0000000610247981 */ /* 0x000162000c1e1d00 */
[--C-:B--2---:R-:W-:Y:S02]  /*3cf0*/  HADD2.F32 R194, -RZ, R185.reuse.H0_H0 ;  /* 0x200000b9ffc27230 */ /* 0x104fe40000004100 */
[----:B------:R-:W-:Y:S02]  /*3d00*/  HADD2.F32 R193, -RZ, R185.H1_H1 ;  /* 0x300000b9ffc17230 */ /* 0x000fe40000004100 */
[--C-:B------:R-:W-:Y:S02]  /*3d10*/  HADD2.F32 R236, -RZ, R187.reuse.H0_H0 ;  /* 0x200000bbffec7230 */ /* 0x100fe40000004100 */
[----:B------:R-:W-:Y:S02]  /*3d20*/  HADD2.F32 R237, -RZ, R187.H1_H1 ;  /* 0x300000bbffed7230 */ /* 0x000fe40000004100 */
[--C-:B---3--:R-:W-:Y:S02]  /*3d30*/  HADD2.F32 R23, -RZ, R189.reuse.H0_H0 ;  /* 0x200000bdff177230 */ /* 0x108fe40000004100 */
[----:B------:R-:W-:Y:S01]  /*3d40*/  HADD2.F32 R185, -RZ, R189.H1_H1 ;  /* 0x300000bdffb97230 */ /* 0x000fe20000004100 */
[----:B------:R-:W-:Y:S01]  /*3d50*/  MOV R189, R234 ;  /* 0x000000ea00bd7202 */ /* 0x000fe20000000f00 */
[----:B------:R-:W-:-:S02]  /*3d60*/  HADD2.F32 R192, -RZ, R188.H0_H0 ;  /* 0x200000bcffc07230 */ /* 0x000fc40000004100 */
[----:B------:R-:W-:Y:S01]  /*3d70*/  HADD2.F32 R187, -RZ, R188.H1_H1 ;  /* 0x300000bcffbb7230 */ /* 0x000fe20000004100 */
[----:B------:R-:W-:Y:S01]  /*3d80*/  MOV R188, R235 ;  /* 0x000000eb00bc7202 */ /* 0x000fe20000000f00 */
[----:B------:R-:W-:Y:S02]  /*3d90*/  HADD2.F32 R15, -RZ, R184.H0_H0 ;  /* 0x200000b8ff0f7230 */ /* 0x000fe40000004100 */
[--C-:B0-----:R-:W-:Y:S02]  /*3da0*/  HADD2.F32 R17, -RZ, R190.reuse.H0_H0 ;  /* 0x200000beff117230 */ /* 0x101fe40000004100 */
[----:B------:R-:W-:Y:S02]  /*3db0*/  HADD2.F32 R16, -RZ, R190.H1_H1 ;  /* 0x300000beff107230 */ /* 0x000fe40000004100 */
[C---:B------:R-:W-:Y:S01]  /*3dc0*/  FADD.FTZ R190, -R19.reuse, R194 ;  /* 0x000000c213be7221 */ /* 0x040fe20000010100 */
[----:B------:R-:W-:Y:S01]  /*3dd0*/  HADD2.F32 R184, -RZ, R184.H1_H1 ;  /* 0x300000b8ffb87230 */ /* 0x000fe20000004100 */
[----:B------:R-:W-:Y:S01]  /*3de0*/  MOV R194, R189 ;  /* 0x000000bd00c27202 */ /* 0x000fe20000000f00 */
[----:B------:R-:W-:Y:S01]  /*3df0*/  FADD.FTZ R189, -R19, R193 ;  /* 0x000000c113bd7221 */ /* 0x000fe20000010100 */
[----:B------:R-:W-:Y:S01]  /*3e00*/  HADD2.F32 R195, -RZ, R186.H0_H0 ;  /* 0x200000baffc37230 */ /* 0x000fe20000004100 */
[----:B------:R-:W-:Y:S01]  /*3e10*/  MOV R193, R188 ;  /* 0x000000bc00c17202 */ /* 0x000fe20000000f00 */
[----:B------:R-:W-:-:S02]  /*3e20*/  HADD2.F32 R235, -RZ, R191.H0_H0 ;  /* 0x200000bfffeb7230 */ /* 0x000fc40000004100 */
[C---:B------:R-:W-:Y:S01]  /*3e30*/  FADD.FTZ R15, -R19.reuse, R15 ;  /* 0x0000000f130f7221 */ /* 0x040fe20000010100 */
[----:B------:R-:W-:Y:S02]  /*3e40*/  HADD2.F32 R234, -RZ, R191.H1_H1 ;  /* 0x300000bfffea7230 */ /* 0x000fe40000004100 */
[C---:B------:R-:W-:Y:S01]  /*3e50*/  FADD.FTZ R191, -R19.reuse, R184 ;  /* 0x000000b813bf7221 */ /* 0x040fe20000010100 */
[C---:B------:R-:W-:Y:S01]  /*3e60*/  FADD.FTZ R184, -R19.reuse, R236 ;  /* 0x000000ec13b87221 */ /* 0x040fe20000010100 */
[----:B------:R-:W-:Y:S01]  /*3e70*/  MOV R236, R193 ;  /* 0x000000c100ec7202 */ /* 0x000fe20000000f00 */
[C---:B------:R-:W-:Y:S01]  /*3e80*/  FADD.FTZ R188, -R19.reuse, R195 ;  /* 0x000000c313bc7221 */ /* 0x040fe20000010100 */
[C---:B-----5:R-:W-:Y:S01]  /*3e90*/  FMUL.FTZ R193, R22.reuse, R190 ;  /* 0x000000be16c17220 */ /* 0x060fe20000410000 */
[C---:B------:R-:W-:Y:S01]  /*3ea0*/  FMUL.FTZ R195, R22.reuse, R15 ;  /* 0x0000000f16c37220 */ /* 0x040fe20000410000 */
[----:B------:R-:W2:Y:S01]  /*3eb0*/  LDL R190, [R1+0xc8] ;  /* 0x0000c80001be7983 */ /* 0x000ea20000100800 */
[----:B------:R-:W-:Y:S01]  /*3ec0*/  FADD.FTZ R15, -R19, R237 ;  /* 0x000000ed130f7221 */ /* 0x000fe20000010100 */
[----:B------:R-:W-:Y:S01]  /*3ed0*/  MOV R237, R194 ;  /* 0x000000c200ed7202 */ /* 0x000fe20000000f00 */
[----:B------:R-:W-:-:S02]  /*3ee0*/  FMUL.FTZ R194, R22, R191 ;  /* 0x000000bf16c27220 */ /* 0x000fc40000410000 */
[----:B------:R-:W3:Y:S01]  /*3ef0*/  LDL R191, [R1+0xcc] ;  /* 0x0000cc0001bf7983 */ /* 0x000ee20000100800 */
[----:B------:R-:W-:Y:S01]  /*3f00*/  FADD.FTZ R108, R108, R192 ;  /* 0x000000c06c6c7221 */ /* 0x000fe20000010000 */
[-C--:B------:R-:W-:Y:S01]  /*3f10*/  FFMA.FTZ R148, R195, R192.reuse, R148 ;  /* 0x000000c0c3947223 */ /* 0x080fe20000010094 */
[----:B----4-:R-:W-:Y:S01]  /*3f20*/  FMUL.FTZ R241, R241, R192 ;  /* 0x000000c0f1f17220 */ /* 0x010fe20000410000 */
[----:B------:R-:W-:Y:S01]  /*3f30*/  FMUL.FTZ R192, R22, R189 ;  /* 0x000000bd16c07220 */ /* 0x000fe20000410000 */
[----:B------:R-:W-:Y:S02]  /*3f40*/  HADD2.F32 R186, -RZ, R186.H1_H1 ;  /* 0x300000baffba7230 */ /* 0x000fe40000004100 */
[----:B------:R-:W-:Y:S01]  /*3f50*/  FADD.FTZ R111, R111, R185 ;  /* 0x000000b96f6f7221 */ /* 0x000fe20000010000 */
[-C--:B------:R-:W-:Y:S01]  /*3f60*/  FMUL.FTZ R238, R238, R185.reuse ;  /* 0x000000b9eeee7220 */ /* 0x080fe20000410000 */
        /* <DEDUP_REMOVED lines=37> */
[----:B---3--:R-:W-:Y:S01]  /*41c0*/  FMUL.FTZ R234, R191, R234 ;  /* 0x000000eabfea7220 */ /* 0x008fe20000410000 */
[----:B------:R-:W-:-:S03]  /*41d0*/  FFMA.FTZ R20, R16, R235, R20 ;  /* 0x000000eb10147223 */ /* 0x000fc60000010014 */
[----:B------:R-:W-:Y:S01]  /*41e0*/  FADD.FTZ R196, R184, R234 ;  /* 0x000000eab8c47221 */ /* 0x000fe20000010000 */
[----:B------:R-:W-:-:S07]  /*41f0*/  FFMA.FTZ R20, R15, R234, R20 ;  /* 0x000000ea0f147223 */ /* 0x000fce0000010014 */
.L_x_12767:
[----:B------:R-:W-:Y:S05]  /*4200*/  BSYNC.RECONVERGENT B2 ;  /* 0x0000000000027941 */ /* 0x000fea0003800200 */
.L_x_12766:
        /* <DEDUP_REMOVED lines=92> */
.L_x_12769:
[----:B------:R-:W-:Y:S05]  /*47d0*/  BSYNC.RECONVERGENT B2 ;  /* 0x0000000000027941 */ /* 0x000fea0003800200 */
.L_x_12768:
        /* <DEDUP_REMOVED lines=18> */
[----:B------:R2:W5:Y:S02]  /*4900*/  LDG.E.128 R28, desc[UR6][R2.64] ;  /* 0x00000006021c7981 */ /* 0x000564000c1e1d00 */
        /* <DEDUP_REMOVED lines=71> */
[----:B------:R-:W-:-:S07]  /*4d80*/  FFMA.FTZ R20, R2, R217, R19 ;  /* 0x000000d902147223 */ /* 0x000fce0000010013 */
.L_x_12761:
[----:B------:R-:W-:Y:S05]  /*4d90*/  BSYNC.RECONVERGENT B1 ;  /* 0x0000000000017941 */ /* 0x000fea0003800200 */
.L_x_12751:
        /* <DEDUP_REMOVED lines=20> */
.L_x_12840:
        /* <DEDUP_REMOVED lines=26> */
[----:B-----5:R-:W-:-:S03]  /*5080*/  HADD2.F32 R190, -RZ, R187.H0_H0 ;  /* 0x200000bbffbe7230 */ /* 0x020fc60000004100 */
[----:B------:R-:W-:Y:S01]  /*5090*/  FMUL.FTZ R188, R22, R188 ;  /* 0x000000bc16bc7220 */ /* 0x000fe20000410000 */
[----:B0-----:R-:W2:Y:S03]  /*50a0*/  LDL R4, [R1+0x50] ;  /* 0x0000500001047983 */ /* 0x001ea60000100800 */
[----:B------:R-:W-:Y:S01]  /*50b0*/  FMUL.FTZ R189, R188, R21 ;  /* 0x00000015bcbd7220 */ /* 0x000fe20000410000 */
[----:B------:R-:W-:Y:S01]  /*50c0*/  HADD2.F32 R187, -RZ, R187.H1_H1 ;  /* 0x300000bbffbb7230 */ /* 0x000fe20000004100 */
[----:B------:R0:W-:Y:S02]  /*50d0*/  STL [R1+0x124], R3 ;  /* 0x0001240301007387 */ /* 0x0001e40000100800 */
[----:B------:R-:W-:Y:S01]  /*50e0*/  FFMA.FTZ R190, R189, R190, R82 ;  /* 0x000000bebdbe7223 */ /* 0x000fe20000010052 */
[----:B------:R-:W-:-:S04]  /*50f0*/  FFMA.FTZ R82, R205, R19, R20 ;  /* 0x00000013cd527223 */ /* 0x000fc80000010014 */
[----:B------:R-:W-:-:S04]  /*5100*/  FADD.FTZ R82, R250, -R82 ;  /* 0x80000052fa527221 */ /* 0x000fc80000010000 */
[----:B------:R-:W-:Y:S01]  /*5110*/  FMUL.FTZ R82, R22, R82 ;  /* 0x0000005216527220 */ /* 0x000fe20000410000 */
[----:B0-----:R-:W3:Y:S03]  /*5120*/  LDL R3, [R1+0x54] ;  /* 0x0000540001037983 */ /* 0x001ee60000100800 */
[----:B------:R-:W-:Y:S01]  /*5130*/  FMUL.FTZ R82, R82, R21 ;  /* 0x0000001552527220 */ /* 0x000fe20000410000 */
[----:B------:R0:W-:Y:S03]  /*5140*/  STL [R1+0x120], R2 ;  /* 0x0001200201007387 */ /* 0x0001e60000100800 */
[----:B------:R-:W-:Y:S02]  /*5150*/  FFMA.FTZ R188, R82, R187, R83 ;  /* 0x000000bb52bc7223 */ /* 0x000fe40000010053 */
[----:B------:R-:W4:Y:S04]  /*5160*/  LDL R83, [R1+0x58] ;  /* 0x0000580001537983 */ /* 0x000f280000100800 */
[----:B------:R-:W2:Y:S04]  /*5170*/  LDL R187, [R1] ;  /* 0x0000000001bb7983 */ /* 0x000ea80000100800 */
[----:B0-----:R-:W3:Y:S01]  /*5180*/  LDL R2, [R1+0x4] ;  /* 0x0000040001027983 */ /* 0x001ee20000100800 */
[----:B----4-:R-:W-:-:S03]  /*5190*/  FMUL.FTZ R83, R83, R189 ;  /* 0x000000bd53537220 */ /* 0x010fc60000410000 */
[----:B------:R-:W4:Y:S02]  /*51a0*/  LDL R189, [R1+0x5c] ;  /* 0x00005c0001bd7983 */ /* 0x000f240000100800 */
[----:B----4-:R-:W-:Y:S02]  /*51b0*/  FMUL.FTZ R82, R189, R82 ;  /* 0x00000052bd527220 */ /* 0x010fe40000410000 */
[----:B------:R-:W4:Y:S03]  /*51c0*/  LDL R189, [R1+0x6c] ;  /* 0x00006c0001bd7983 */ /* 0x000f260000100800 */
[----:B------:R-:W-:Y:S01]  /*51d0*/  F2FP.F16.F32.PACK_AB R83, R82, R83 ;  /* 0x000000535253723e */ /* 0x000fe200000000ff */
[----:B------:R-:W-:-:S04]  /*51e0*/  FFMA.FTZ R82, R208, R19, R20 ;  /* 0x00000013d0527223 */ /* 0x000fc80000010014 */
[----:B--2---:R-:W-:Y:S01]  /*51f0*/  FADD.FTZ R82, R187, -R82 ;  /* 0x80000052bb527221 */ /* 0x004fe20000010000 */
[----:B------:R-:W-:-:S03]  /*5200*/  HADD2.F32 R187, -RZ, R186.H0_H0 ;  /* 0x200000baffbb7230 */ /* 0x000fc60000004100 */
[----:B------:R-:W-:-:S04]  /*5210*/  FMUL.FTZ R82, R22, R82 ;  /* 0x0000005216527220 */ /* 0x000fc80000410000 */
[----:B------:R-:W-:-:S04]  /*5220*/  FMUL.FTZ R82, R82, R21 ;  /* 0x0000001552527220 */ /* 0x000fc80000410000 */
[----:B------:R-:W-:Y:S01]  /*5230*/  FFMA.FTZ R187, R82, R187, R80 ;  /* 0x000000bb52bb7223 */ /* 0x000fe20000010050 */
[----:B------:R-:W-:-:S04]  /*5240*/  FFMA.FTZ R80, R207, R19, R20 ;  /* 0x00000013cf507223 */ /* 0x000fc80000010014 */
[----:B------:R-:W-:Y:S01]  /*5250*/  FADD.FTZ R80, R252, -R80 ;  /* 0x80000050fc507221 */ /* 0x000fe20000010000 */
[----:B------:R-:W-:-:S03]  /*5260*/  HADD2.F32 R186, -RZ, R186.H1_H1 ;  /* 0x300000baffba7230 */ /* 0x000fc60000004100 */
[----:B------:R-:W-:-:S04]  /*5270*/  FMUL.FTZ R80, R22, R80 ;  /* 0x0000005016507220 */ /* 0x000fc80000410000 */
[----:B------:R-:W-:-:S04]  /*5280*/  FMUL.FTZ R80, R80, R21 ;  /* 0x0000001550507220 */ /* 0x000fc80000410000 */
[----:B------:R-:W-:Y:S02]  /*5290*/  FFMA.FTZ R186, R80, R186, R81 ;  /* 0x000000ba50ba7223 */ /* 0x000fe40000010051 */
[----:B------:R-:W2:Y:S01]  /*52a0*/  LDL R81, [R1+0x8] ;  /* 0x0000080001517983 */ /* 0x000ea20000100800 */
[----:B------:R-:W-:Y:S01]  /*52b0*/  FMUL.FTZ R82, R4, R82 ;  /* 0x0000005204527220 */ /* 0x000fe20000410000 */
[----:B---3--:R-:W-:Y:S02]  /*52c0*/  FMUL.FTZ R80, R3, R80 ;  /* 0x0000005003507220 */ /* 0x008fe40000410000 */
[----:B------:R0:W5:Y:S03]  /*52d0*/  LDL.LU R4, [R1+0x128] ;  /* 0x0001280001047983 */ /* 0x0001660000300800 */
[----:B------:R-:W-:Y:S01]  /*52e0*/  F2FP.F16.F32.PACK_AB R82, R80, R82 ;  /* 0x000000525052723e */ /* 0x000fe200000000ff */
[----:B------:R-:W-:Y:S01]  /*52f0*/  FFMA.FTZ R80, R210, R19, R20 ;  /* 0x00000013d2507223 */ /* 0x000fe20000010014 */
[----:B------:R0:W5:Y:S03]  /*5300*/  LDL.LU R3, [R1+0x124] ;  /* 0x0001240001037983 */ /* 0x0001660000300800 */
[----:B--2---:R-:W-:Y:S01]  /*5310*/  FADD.FTZ R80, R81, -R80 ;  /* 0x8000005051507221 */ /* 0x004fe20000010000 */
[----:B------:R-:W-:-:S03]  /*5320*/  HADD2.F32 R81, -RZ, R185.H0_H0 ;  /* 0x200000b9ff517230 */ /* 0x000fc60000004100 */
[----:B------:R-:W-:-:S04]  /*5330*/  FMUL.FTZ R80, R22, R80 ;  /* 0x0000005016507220 */ /* 0x000fc80000410000 */
[----:B------:R-:W-:-:S04]  /*5340*/  FMUL.FTZ R80, R80, R21 ;  /* 0x0000001550507220 */ /* 0x000fc80000410000 */
[----:B------:R-:W-:Y:S01]  /*5350*/  FFMA.FTZ R86, R80, R81, R86 ;  /* 0x0000005150567223 */ /* 0x000fe20000010056 */
[----:B------:R-:W-:-:S04]  /*5360*/  FFMA.FTZ R81, R209, R19, R20 ;  /* 0x00000013d1517223 */ /* 0x000fc80000010014 */
[----:B------:R-:W-:Y:S01]  /*5370*/  FADD.FTZ R81, R2, -R81 ;  /* 0x8000005102517221 */ /* 0x000fe20000010000 */
[----:B------:R-:W-:Y:S01]  /*5380*/  HADD2.F32 R185, -RZ, R185.H1_H1 ;  /* 0x300000b9ffb97230 */ /* 0x000fe20000004100 */
[----:B------:R0:W5:Y:S02]  /*5390*/  LDL.LU R2, [R1+0x120] ;  /* 0x0001200001027983 */ /* 0x0001640000300800 */
[----:B------:R-:W-:-:S04]  /*53a0*/  FMUL.FTZ R81, R22, R81 ;  /* 0x0000005116517220 */ /* 0x000fc80000410000 */
[----:B------:R-:W-:-:S04]  /*53b0*/  FMUL.FTZ R81, R81, R21 ;  /* 0x0000001551517220 */ /* 0x000fc80000410000 */
[----:B------:R-:W-:Y:S02]  /*53c0*/  FFMA.FTZ R87, R81, R185, R87 ;  /* 0x000000b951577223 */ /* 0x000fe40000010057 */
[----:B------:R-:W2:Y:S01]  /*53d0*/  LDL R185, [R1+0x68] ;  /* 0x0000680001b97983 */ /* 0x000ea20000100800 */
[----:B----4-:R-:W-:Y:S01]  /*53e0*/  FMUL.FTZ R81, R189, R81 ;  /* 0x00000051bd517220 */ /* 0x010fe20000410000 */
[----:B--2---:R-:W-:-:S05]  /*53f0*/  FMUL.FTZ R80, R185, R80 ;  /* 0x00000050b9507220 */ /* 0x004fca0000410000 */
[----:B------:R-:W-:Y:S01]  /*5400*/  F2FP.F16.F32.PACK_AB R81, R81, R80 ;  /* 0x000000505151723e */ /* 0x000fe200000000ff */
[----:B------:R-:W-:-:S04]  /*5410*/  FFMA.FTZ R80, R0, R19, R20 ;  /* 0x0000001300507223 */ /* 0x000fc80000010014 */
[----:B------:R-:W-:Y:S01]  /*5420*/  FADD.FTZ R80, R212, -R80 ;  /* 0x80000050d4507221 */ /* 0x000fe20000010000 */
        /* <DEDUP_REMOVED lines=8> */
[----:B------:R-:W-:Y:S01]  /*54b0*/  FMUL.FTZ R84, R84, R21 ;  /* 0x0000001554547220 */ /* 0x000fe20000410000 */
[----:B------:R-:W-:-:S03]  /*54c0*/  FMUL.FTZ R80, R191, R80 ;  /* 0x00000050bf507220 */ /* 0x000fc60000410000 */
[----:B------:R-:W-:Y:S01]  /*54d0*/  FFMA.FTZ R184, R84, R184, R85 ;  /* 0x000000b854b87223 */ /* 0x000fe20000010055 */
[----:B------:R-:W-:-:S05]  /*54e0*/  FMUL.FTZ R84, R196, R84 ;  /* 0x00000054c4547220 */ /* 0x000fca0000410000 */
[----:B------:R-:W-:Y:S01]  /*54f0*/  F2FP.F16.F32.PACK_AB R80, R84, R80 ;  /* 0x000000505450723e */ /* 0x000fe200000000ff */
[----:B0-----:R-:W-:Y:S06]  /*5500*/  BRA `(.L_x_12776) ;  /* 0x00000004002c7947 */ /* 0x001fec0003800000 */
.L_x_12775:
[----:B------:R-:W2:Y:S01]  /*5510*/  LDL R188, [R1] ;  /* 0x0000000001bc7983 */ /* 0x000ea20000100800 */
[----:B------:R-:W-:-:S03]  /*5520*/  FFMA.FTZ R27, R206, R19, R20 ;  /* 0x00000013ce1b7223 */ /* 0x000fc60000010014 */
[----:B------:R-:W3:Y:S01]  /*5530*/  LDL R189, [R1+0x58] ;  /* 0x0000580001bd7983 */ /* 0x000ee20000100800 */
[----:B------:R-:W-:Y:S01]  /*5540*/  FADD.FTZ R27, R251, -R27 ;  /* 0x8000001bfb1b7221 */ /* 0x000fe20000010000 */
[----:B------:R-:W-:Y:S01]  /*5550*/  FFMA.FTZ R25, R205, R19, R20 ;  /* 0x00000013cd197223 */ /* 0x000fe20000010014 */
[----:B-----5:R-:W-:Y:S01]  /*5560*/  HADD2.F32 R26, -RZ, R187.H0_H0 ;  /* 0x200000bbff1a7230 */ /* 0x020fe20000004100 */
[----:B------:R0:W-:Y:S01]  /*5570*/  STL [R1+0x120], R2 ;  /* 0x0001200201007387 */ /* 0x0001e20000100800 */
[----:B------:R-:W-:Y:S01]  /*5580*/  FMUL.FTZ R27, R22, R27 ;  /* 0x0000001b161b7220 */ /* 0x000fe20000410000 */
[----:B------:R-:W-:-:S03]  /*5590*/  FADD.FTZ R25, R250, -R25 ;  /* 0x80000019fa197221 */ /* 0x000fc60000010000 */
[----:B------:R-:W-:Y:S01]  /*55a0*/  FMUL.FTZ R24, R27, R21 ;  /* 0x000000151b187220 */ /* 0x000fe20000410000 */
[----:B------:R-:W-:-:S03]  /*55b0*/  FMUL.FTZ R25, R22, R25 ;  /* 0x0000001916197220 */ /* 0x000fc60000410000 */
[----:B------:R-:W-:Y:S01]  /*55c0*/  FFMA.FTZ R190, R24, R26, R82 ;  /* 0x0000001a18be7223 */ /* 0x000fe20000010052 */
[----:B------:R-:W-:Y:S01]  /*55d0*/  FFMA.FTZ R82, R208, R19, R20 ;  /* 0x00000013d0527223 */ /* 0x000fe20000010014 */
[----:B------:R-:W-:Y:S02]  /*55e0*/  HADD2.F32 R187, -RZ, R187.H1_H1 ;  /* 0x300000bbffbb7230 */ /* 0x000fe40000004100 */
[C---:B------:R-:W-:Y:S01]  /*55f0*/  FMUL.FTZ R26, R25.reuse, R21 ;  /* 0x00000015191a7220 */ /* 0x040fe20000410000 */
[----:B------:R-:W-:Y:S01]  /*5600*/  F2FP.F16.F32.PACK_AB R27, R25, R27 ;  /* 0x0000001b191b723e */ /* 0x000fe200000000ff */
[----:B0-----:R-:W4:Y:S01]  /*5610*/  LDL R2, [R1+0x54] ;  /* 0x0000540001027983 */ /* 0x001f220000100800 */
[----:B--2---:R-:W-:Y:S01]  /*5620*/  FADD.FTZ R82, R188, -R82 ;  /* 0x80000052bc527221 */ /* 0x004fe20000010000 */
[----:B------:R-:W-:Y:S01]  /*5630*/  FFMA.FTZ R188, R26, R187, R83 ;  /* 0x000000bb1abc7223 */ /* 0x000fe20000010053 */
[----:B------:R-:W-:Y:S02]  /*5640*/  HADD2.F32 R83, -RZ, R186.H0_H0 ;  /* 0x200000baff537230 */ /* 0x000fe40000004100 */
[----:B------:R-:W-:-:S04]  /*5650*/  FMUL.FTZ R82, R22, R82 ;  /* 0x0000005216527220 */ /* 0x000fc80000410000 */
[----:B------:R-:W-:-:S04]  /*5660*/  FMUL.FTZ R25, R82, R21 ;  /* 0x0000001552197220 */ /* 0x000fc80000410000 */
[----:B------:R-:W-:Y:S02]  /*5670*/  FFMA.FTZ R187, R25, R83, R80 ;  /* 0x0000005319bb7223 */ /* 0x000fe40000010050 */
[----:B------:R-:W2:Y:S01]  /*5680*/  LDL R83, [R1+0x5c] ;  /* 0x00005c0001537983 */ /* 0x000ea20000100800 */
[----:B------:R-:W-:Y:S01]  /*5690*/  FFMA.FTZ R80, R207, R19, R20 ;  /* 0x00000013cf507223 */ /* 0x000fe20000010014 */
[----:B---3--:R-:W-:Y:S01]  /*56a0*/  FMUL.FTZ R189, R189, R24 ;  /* 0x00000018bdbd7220 */ /* 0x008fe20000410000 */
[----:B------:R-:W-:Y:S02]  /*56b0*/  HADD2.F32 R186, -RZ, R186.H1_H1 ;  /* 0x300000baffba7230 */ /* 0x000fe40000004100 */
[----:B------:R-:W-:-:S04]  /*56c0*/  FADD.FTZ R80, R252, -R80 ;  /* 0x80000050fc507221 */ /* 0x000fc80000010000 */
[----:B------:R-:W-:-:S04]  /*56d0*/  FMUL.FTZ R80, R22, R80 ;  /* 0x0000005016507220 */ /* 0x000fc80000410000 */
[----:B------:R-:W-:-:S04]  /*56e0*/  FMUL.FTZ R24, R80, R21 ;  /* 0x0000001550187220 */ /* 0x000fc80000410000 */
[----:B------:R-:W-:Y:S02]  /*56f0*/  FFMA.FTZ R186, R24, R186, R81 ;  /* 0x000000ba18ba7223 */ /* 0x000fe40000010051 */
[----:B------:R-:W3:Y:S01]  /*5700*/  LDL R81, [R1+0x4] ;  /* 0x0000040001517983 */ /* 0x000ee20000100800 */
[----:B--2---:R-:W-:Y:S01]  /*5710*/  FMUL.FTZ R83, R83, R26 ;  /* 0x0000001a53537220 */ /* 0x004fe20000410000 */
[----:B------:R-:W-:Y:S02]  /*5720*/  F2FP.F16.F32.PACK_AB R26, R80, R82 ;  /* 0x00000052501a723e */ /* 0x000fe400000000ff */
[----:B------:R-:W2:Y:S04]  /*5730*/  LDL R80, [R1+0x50] ;  /* 0x0000500001507983 */ /* 0x000ea80000100800 */
[----:B------:R-:W3:Y:S01]  /*5740*/  LDL R82, [R1+0x8] ;  /* 0x0000080001527983 */ /* 0x000ee20000100800 */
[----:B----4-:R-:W-:Y:S01]  /*5750*/  FMUL.FTZ R24, R2, R24 ;  /* 0x0000001802187220 */ /* 0x010fe20000410000 */
[----:B------:R-:W-:-:S02]  /*5760*/  F2FP.F16.F32.PACK_AB R83, R83, R189 ;  /* 0x000000bd5353723e */ /* 0x000fc400000000ff */
[----:B------:R-:W4:Y:S04]  /*5770*/  LDL R189, [R1+0x6c] ;  /* 0x00006c0001bd7983 */ /* 0x000f280000100800 */
[----:B------:R0:W5:Y:S01]  /*5780*/  LDL.LU R2, [R1+0x120] ;  /* 0x0001200001027983 */ /* 0x0001620000300800 */
[----:B--2---:R-:W-:Y:S01]  /*5790*/  FMUL.FTZ R25, R80, R25 ;  /* 0x0000001950197220 */ /* 0x004fe20000410000 */
[----:B------:R-:W-:-:S04]  /*57a0*/  FFMA.FTZ R80, R210, R19, R20 ;  /* 0x00000013d2507223 */ /* 0x000fc80000010014 */
[----:B---3--:R-:W-:Y:S01]  /*57b0*/  FADD.FTZ R80, R82, -R80 ;  /* 0x8000005052507221 */ /* 0x008fe20000010000 */
[----:B------:R-:W-:-:S03]  /*57c0*/  F2FP.F16.F32.PACK_AB R82, R24, R25 ;  /* 0x000000191852723e */ /* 0x000fc600000000ff */
[----:B------:R-:W-:Y:S01]  /*57d0*/  FMUL.FTZ R25, R22, R80 ;  /* 0x0000005016197220 */ /* 0x000fe20000410000 */
[----:B------:R-:W-:-:S03]  /*57e0*/  HADD2.F32 R80, -RZ, R185.H0_H0 ;  /* 0x200000b9ff507230 */ /* 0x000fc60000004100 */
        /* <DEDUP_REMOVED lines=9> */
[----:B------:R-:W-:Y:S01]  /*5880*/  F2FP.F16.F32.PACK_AB R25, R80, R25 ;  /* 0x000000195019723e */ /* 0x000fe200000000ff */
[----:B------:R-:W-:Y:S01]  /*5890*/  FFMA.FTZ R80, R0, R19, R20 ;  /* 0x0000001300507223 */ /* 0x000fe20000010014 */
[----:B----4-:R-:W-:-:S03]  /*58a0*/  FMUL.FTZ R81, R189, R81 ;  /* 0x00000051bd517220 */ /* 0x010fc60000410000 */
[----:B------:R-:W-:-:S04]  /*58b0*/  FADD.FTZ R80, R212, -R80 ;  /* 0x80000050d4507221 */ /* 0x000fc80000010000 */
[----:B------:R-:W-:Y:S01]  /*58c0*/  FMUL.FTZ R80, R22, R80 ;  /* 0x0000005016507220 */ /* 0x000fe20000410000 */
[----:B--2---:R-:W-:Y:S01]  /*58d0*/  FMUL.FTZ R24, R185, R24 ;  /* 0x00000018b9187220 */ /* 0x004fe20000410000 */
[----:B------:R-:W-:-:S04]  /*58e0*/  HADD2.F32 R185, -RZ, R184.H0_H0 ;  /* 0x200000b8ffb97230 */ /* 0x000fc80000004100 */
[----:B------:R-:W-:Y:S01]  /*58f0*/  F2FP.F16.F32.PACK_AB R81, R81, R24 ;  /* 0x000000185151723e */ /* 0x000fe200000000ff */
        /* <DEDUP_REMOVED lines=9> */
[----:B------:R-:W-:Y:S01]  /*5990*/  FMUL.FTZ R85, R196, R189 ;  /* 0x000000bdc4557220 */ /* 0x000fe20000410000 */
[----:B------:R-:W-:-:S04]  /*59a0*/  F2FP.F16.F32.PACK_AB R24, R84, R80 ;  /* 0x000000505418723e */ /* 0x000fc800000000ff */
[----:B0-----:R-:W-:-:S07]  /*59b0*/  F2FP.F16.F32.PACK_AB R80, R85, R191 ;  /* 0x000000bf5550723e */ /* 0x001fce00000000ff */
.L_x_12776:
        /* <DEDUP_REMOVED lines=13> */
.L_x_12774:
[----:B------:R-:W-:Y:S05]  /*5a90*/  BSYNC.RECONVERGENT B2 ;  /* 0x0000000000027941 */ /* 0x000fea0003800200 */
.L_x_12773:
        /* <DEDUP_REMOVED lines=15> */
[--C-:B-----5:R-:W-:Y:S02]  /*5b90*/  HADD2.F32 R26, -RZ, R187.reuse.H0_H0 ;  /* 0x200000bbff1a7230 */ /* 0x120fe40000004100 */
[----:B------:R-:W-:Y:S01]  /*5ba0*/  FMUL.FTZ R27, R22, R27 ;  /* 0x0000001b161b7220 */ /* 0x000fe20000410000 */
[----:B------:R-:W-:Y:S01]  /*5bb0*/  FADD.FTZ R25, R242, -R25 ;  /* 0x80000019f2197221 */ /* 0x000fe20000010000 */
[----:B------:R-:W-:-:S02]  /*5bc0*/  HADD2.F32 R187, -RZ, R187.H1_H1 ;  /* 0x300000bbffbb7230 */ /* 0x000fc40000004100 */
[----:B------:R-:W-:Y:S01]  /*5bd0*/  FMUL.FTZ R24, R27, R21 ;  /* 0x000000151b187220 */ /* 0x000fe20000410000 */
[----:B------:R-:W-:-:S03]  /*5be0*/  FMUL.FTZ R25, R22, R25 ;  /* 0x0000001916197220 */ /* 0x000fc60000410000 */
[----:B------:R-:W-:Y:S01]  /*5bf0*/  FFMA.FTZ R190, R24, R26, R74 ;  /* 0x0000001a18be7223 */ /* 0x000fe2000001004a */
[----:B------:R-:W-:Y:S01]  /*5c00*/  FFMA.FTZ R74, R200, R19, R20 ;  /* 0x00000013c84a7223 */ /* 0x000fe20000010014 */
[C---:B------:R-:W-:Y:S01]  /*5c10*/  FMUL.FTZ R26, R25.reuse, R21 ;  /* 0x00000015191a7220 */ /* 0x040fe20000410000 */
[----:B------:R-:W-:Y:S02]  /*5c20*/  F2FP.F16.F32.PACK_AB R27, R25, R27 ;  /* 0x0000001b191b723e */ /* 0x000fe400000000ff */
[----:B------:R-:W-:Y:S01]  /*5c30*/  FADD.FTZ R74, R245, -R74 ;  /* 0x8000004af54a7221 */ /* 0x000fe20000010000 */
[----:B------:R-:W-:Y:S01]  /*5c40*/  FFMA.FTZ R188, R26, R187, R75 ;  /* 0x000000bb1abc7223 */ /* 0x000fe2000001004b */
[----:B------:R-:W-:Y:S02]  /*5c50*/  HADD2.F32 R75, -RZ, R186.H0_H0 ;  /* 0x200000baff4b7230 */ /* 0x000fe40000004100 */
[----:B------:R-:W-:-:S04]  /*5c60*/  FMUL.FTZ R74, R22, R74 ;  /* 0x0000004a164a7220 */ /* 0x000fc80000410000 */
[----:B------:R-:W-:-:S04]  /*5c70*/  FMUL.FTZ R25, R74, R21 ;  /* 0x000000154a197220 */ /* 0x000fc80000410000 */
[----:B------:R-:W-:Y:S02]  /*5c80*/  FFMA.FTZ R187, R25, R75, R72 ;  /* 0x0000004b19bb7223 */ /* 0x000fe40000010048 */
[----:B------:R-:W4:Y:S01]  /*5c90*/  LDL R75, [R1+0x3c] ;  /* 0x00003c00014b7983 */ /* 0x000f220000100800 */
[----:B------:R-:W-:Y:S01]  /*5ca0*/  FFMA.FTZ R72, R199, R19, R20 ;  /* 0x00000013c7487223 */ /* 0x000fe20000010014 */
[----:B------:R-:W-:-:S03]  /*5cb0*/  HADD2.F32 R186, -RZ, R186.H1_H1 ;  /* 0x300000baffba7230 */ /* 0x000fc60000004100 */
[----:B------:R-:W-:-:S04]  /*5cc0*/  FADD.FTZ R72, R244, -R72 ;  /* 0x80000048f4487221 */ /* 0x000fc80000010000 */
[----:B------:R-:W-:Y:S01]  /*5cd0*/  FMUL.FTZ R72, R22, R72 ;  /* 0x0000004816487220 */ /* 0x000fe20000410000 */
[----:B--2---:R-:W-:-:S03]  /*5ce0*/  FMUL.FTZ R189, R189, R24 ;  /* 0x00000018bdbd7220 */ /* 0x004fc60000410000 */
[----:B------:R-:W-:-:S04]  /*5cf0*/  FMUL.FTZ R24, R72, R21 ;  /* 0x0000001548187220 */ /* 0x000fc80000410000 */
[----:B------:R-:W-:Y:S02]  /*5d00*/  FFMA.FTZ R186, R24, R186, R73 ;  /* 0x000000ba18ba7223 */ /* 0x000fe40000010049 */
[----:B------:R-:W2:Y:S01]  /*5d10*/  LDL R73, [R1+0x34] ;  /* 0x0000340001497983 */ /* 0x000ea20000100800 */
[----:B----4-:R-:W-:Y:S01]  /*5d20*/  FMUL.FTZ R75, R75, R26 ;  /* 0x0000001a4b4b7220 */ /* 0x010fe20000410000 */
[----:B------:R-:W-:Y:S02]  /*5d30*/  F2FP.F16.F32.PACK_AB R26, R72, R74 ;  /* 0x0000004a481a723e */ /* 0x000fe400000000ff */
[----:B------:R-:W4:Y:S02]  /*5d40*/  LDL R72, [R1+0x30] ;  /* 0x0000300001487983 */ /* 0x000f240000100800 */
[----:B------:R-:W-:Y:S02]  /*5d50*/  F2FP.F16.F32.PACK_AB R75, R75, R189 ;  /* 0x000000bd4b4b723e */ /* 0x000fe400000000ff */
[----:B------:R-:W3:Y:S01]  /*5d60*/  LDL R189, [R1+0x48] ;  /* 0x0000480001bd7983 */ /* 0x000ee20000100800 */
[----:B--2---:R-:W-:Y:S01]  /*5d70*/  FMUL.FTZ R24, R73, R24 ;  /* 0x0000001849187220 */ /* 0x004fe20000410000 */
[----:B----4-:R-:W-:Y:S01]  /*5d80*/  FMUL.FTZ R25, R72, R25 ;  /* 0x0000001948197220 */ /* 0x010fe20000410000 */
[----:B------:R-:W-:-:S04]  /*5d90*/  FFMA.FTZ R72, R202, R19, R20 ;  /* 0x00000013ca487223 */ /* 0x000fc80000010014 */
[----:B------:R-:W-:Y:S01]  /*5da0*/  FADD.FTZ R72, R247, -R72 ;  /* 0x80000048f7487221 */ /* 0x000fe20000010000 */
[----:B------:R-:W-:-:S03]  /*5db0*/  F2FP.F16.F32.PACK_AB R74, R24, R25 ;  /* 0x00000019184a723e */ /* 0x000fc600000000ff */
[----:B------:R-:W-:Y:S01]  /*5dc0*/  FMUL.FTZ R25, R22, R72 ;  /* 0x0000004816197220 */ /* 0x000fe20000410000 */
[----:B------:R-:W-:-:S03]  /*5dd0*/  HADD2.F32 R72, -RZ, R185.H0_H0 ;  /* 0x200000b9ff487230 */ /* 0x000fc60000004100 */
[----:B------:R-:W-:-:S04]  /*5de0*/  FMUL.FTZ R24, R25, R21 ;  /* 0x0000001519187220 */ /* 0x000fc80000410000 */
[----:B------:R-:W-:Y:S01]  /*5df0*/  FFMA.FTZ R78, R24, R72, R78 ;  /* 0x00000048184e7223 */ /* 0x000fe2000001004e */
[----:B------:R-:W-:-:S04]  /*5e00*/  FFMA.FTZ R72, R201, R19, R20 ;  /* 0x00000013c9487223 */ /* 0x000fc80000010014 */
[----:B------:R-:W-:-:S04]  /*5e10*/  FADD.FTZ R72, R246, -R72 ;  /* 0x80000048f6487221 */ /* 0x000fc80000010000 */
[----:B------:R-:W-:Y:S01]  /*5e20*/  FMUL.FTZ R72, R22, R72 ;  /* 0x0000004816487220 */ /* 0x000fe20000410000 */
[----:B------:R-:W-:-:S03]  /*5e30*/  HADD2.F32 R185, -RZ, R185.H1_H1 ;  /* 0x300000b9ffb97230 */ /* 0x000fc60000004100 */
[C---:B------:R-:W-:Y:S01]  /*5e40*/  FMUL.FTZ R73, R72.reuse, R21 ;  /* 0x0000001548497220 */ /* 0x040fe20000410000 */
[----:B------:R-:W-:Y:S01]  /*5e50*/  F2FP.F16.F32.PACK_AB R25, R72, R25 ;  /* 0x000000194819723e */ /* 0x000fe200000000ff */
[----:B------:R-:W-:Y:S01]  /*5e60*/  FFMA.FTZ R72, R204, R19, R20 ;  /* 0x00000013cc487223 */ /* 0x000fe20000010014 */
[----:B---3--:R-:W-:Y:S01]  /*5e70*/  FMUL.FTZ R24, R189, R24 ;  /* 0x00000018bd187220 */ /* 0x008fe20000410000 */
[----:B------:R-:W-:Y:S02]  /*5e80*/  FFMA.FTZ R79, R73, R185, R79 ;  /* 0x000000b9494f7223 */ /* 0x000fe4000001004f */
[----:B------:R-:W-:Y:S01]  /*5e90*/  FADD.FTZ R72, R249, -R72 ;  /* 0x80000048f9487221 */ /* 0x000fe20000010000 */
[----:B------:R-:W-:-:S03]  /*5ea0*/  FMUL.FTZ R73, R191, R73 ;  /* 0x00000049bf497220 */ /* 0x000fc60000410000 */
[----:B------:R-:W-:Y:S01]  /*5eb0*/  FMUL.FTZ R72, R22, R72 ;  /* 0x0000004816487220 */ /* 0x000fe20000410000 */
[----:B------:R-:W-:Y:S01]  /*5ec0*/  HADD2.F32 R185, -RZ, R184.H0_H0 ;  /* 0x200000b8ffb97230 */ /* 0x000fe20000004100 */
[----:B------:R-:W-:Y:S02]  /*5ed0*/  F2FP.F16.F32.PACK_AB R73, R73, R24 ;  /* 0x000000184949723e */ /* 0x000fe400000000ff */
        /* <DEDUP_REMOVED lines=11> */
[----:B------:R-:W-:Y:S01]  /*5f90*/  F2FP.F16.F32.PACK_AB R72, R77, R191 ;  /* 0x000000bf4d48723e */ /* 0x000fe200000000ff */
[----:B------:R-:W-:Y:S06]  /*5fa0*/  BRA `(.L_x_12780) ;  /* 0x0000000400107947 */ /* 0x000fec0003800000 */
.L_x_12779:
[----:B------:R-:W-:Y:S01]  /*5fb0*/  FFMA.FTZ R188, R198, R19, R20 ;  /* 0x00000013c6bc7223 */ /* 0x000fe20000010014 */
[----:B------:R0:W-:Y:S03]  /*5fc0*/  STL [R1+0x120], R0 ;  /* 0x0001200001007387 */ /* 0x0001e60000100800 */
[----:B------:R-:W-:Y:S01]  /*5fd0*/  FADD.FTZ R188, R243, -R188 ;  /* 0x800000bcf3bc7221 */ /* 0x000fe20000010000 */
[----:B-----5:R-:W-:Y:S01]  /*5fe0*/  HADD2.F32 R190, -RZ, R187.H0_H0 ;  /* 0x200000bbffbe7230 */ /* 0x020fe20000004100 */
[----:B------:R-:W2:Y:S02]  /*5ff0*/  LDL R191, [R1+0x4c] ;  /* 0x00004c0001bf7983 */ /* 0x000ea40000100800 */
[----:B------:R-:W-:Y:S02]  /*6000*/  FMUL.FTZ R188, R22, R188 ;  /* 0x000000bc16bc7220 */ /* 0x000fe40000410000 */
[----:B0-----:R-:W3:Y:S02]  /*6010*/  LDL R0, [R1+0x30] ;  /* 0x0000300001007983 */ /* 0x001ee40000100800 */
        /* <DEDUP_REMOVED lines=27> */
[----:B---3--:R-:W-:-:S03]  /*61d0*/  FMUL.FTZ R74, R0, R74 ;  /* 0x0000004a004a7220 */ /* 0x008fc60000410000 */
[----:B------:R0:W5:Y:S01]  /*61e0*/  LDL.LU R0, [R1+0x120] ;  /* 0x0001200001007983 */ /* 0x0001620000300800 */
        /* <DEDUP_REMOVED lines=13> */
[----:B----4-:R-:W-:-:S03]  /*62c0*/  FMUL.FTZ R72, R189, R72 ;  /* 0x00000048bd487220 */ /* 0x010fc60000410000 */
[----:B------:R-:W-:Y:S01]  /*62d0*/  FFMA.FTZ R79, R73, R185, R79 ;  /* 0x000000b9494f7223 */ /* 0x000fe2000001004f */
[----:B------:R-:W-:-:S05]  /*62e0*/  FMUL.FTZ R73, R191, R73 ;  /* 0x00000049bf497220 */ /* 0x000fca0000410000 */
        /* <DEDUP_REMOVED lines=15> */
[----:B0-----:R-:W-:-:S07]  /*63e0*/  F2FP.F16.F32.PACK_AB R72, R76, R72 ;  /* 0x000000484c48723e */ /* 0x001fce00000000ff */
.L_x_12780:
        /* <DEDUP_REMOVED lines=13> */
.L_x_12778:
[----:B------:R-:W-:Y:S05]  /*64c0*/  BSYNC.RECONVERGENT B2 ;  /* 0x0000000000027941 */ /* 0x000fea0003800200 */
.L_x_12777:
        /* <DEDUP_REMOVED lines=81> */
.L_x_12783:
[----:B------:R-:W-:Y:S01]  /*69e0*/  FFMA.FTZ R188, R16, R19, R20 ;  /* 0x0000001310bc7223 */ /* 0x000fe20000010014 */
[----:B-----5:R0:W-:Y:S03]  /*69f0*/  STL [R1+0x120], R0 ;  /* 0x0001200001007387 */ /* 0x0201e60000100800 */
[----:B------:R-:W-:Y:S01]  /*6a00*/  FADD.FTZ R188, R235, -R188 ;  /* 0x800000bcebbc7221 */ /* 0x000fe20000010000 */
[----:B------:R-:W-:Y:S01]  /*6a10*/  HADD2.F32 R190, -RZ, R187.H0_H0 ;  /* 0x200000bbffbe7230 */ /* 0x000fe20000004100 */
        /* <DEDUP_REMOVED lines=64> */
.L_x_12784:
        /* <DEDUP_REMOVED lines=13> */
.L_x_12782:
[----:B------:R-:W-:Y:S05]  /*6ef0*/  BSYNC.RECONVERGENT B2 ;  /* 0x0000000000027941 */ /* 0x000fea0003800200 */
.L_x_12781:
        /* <DEDUP_REMOVED lines=10> */
[--C-:B-----5:R-:W-:Y:S02]  /*6fa0*/  HADD2.F32 R26, -RZ, R187.reuse.H0_H0 ;  /* 0x200000bbff1a7230 */ /* 0x120fe40000004100 */
[----:B------:R-:W-:Y:S01]  /*6fb0*/  FADD.FTZ R27, R226, -R27 ;  /* 0x8000001be21b7221 */ /* 0x000fe20000010000 */
[----:B------:R-:W-:Y:S01]  /*6fc0*/  FADD.FTZ R25, R225, -R25 ;  /* 0x80000019e1197221 */ /* 0x000fe20000010000 */
[----:B------:R-:W-:Y:S02]  /*6fd0*/  HADD2.F32 R187, -RZ, R187.H1_H1 ;  /* 0x300000bbffbb7230 */ /* 0x000fe40000004100 */
[C---:B------:R-:W-:Y:S01]  /*6fe0*/  FMUL.FTZ R27, R22.reuse, R27 ;  /* 0x0000001b161b7220 */ /* 0x040fe20000410000 */
[----:B------:R-:W-:-:S03]  /*6ff0*/  FMUL.FTZ R25, R22, R25 ;  /* 0x0000001916197220 */ /* 0x000fc60000410000 */
[----:B------:R-:W-:Y:S02]  /*7000*/  FMUL.FTZ R24, R27, R21 ;  /* 0x000000151b187220 */ /* 0x000fe40000410000 */
[C---:B------:R-:W-:Y:S02]  /*7010*/  F2FP.F16.F32.PACK_AB R27, R25.reuse, R27 ;  /* 0x0000001b191b723e */ /* 0x040fe400000000ff */
[----:B------:R-:W-:Y:S01]  /*7020*/  FFMA.FTZ R190, R24, R26, R58 ;  /* 0x0000001a18be7223 */ /* 0x000fe2000001003a */
[----:B------:R-:W-:Y:S01]  /*7030*/  FFMA.FTZ R58, R10, R19, R20 ;  /* 0x000000130a3a7223 */ /* 0x000fe20000010014 */
[----:B------:R-:W-:Y:S01]  /*7040*/  FMUL.FTZ R26, R25, R21 ;  /* 0x00000015191a7220 */ /* 0x000fe20000410000 */
[----:B------:R-:W-:Y:S02]  /*7050*/  FMUL.FTZ R189, R178, R24 ;  /* 0x00000018b2bd7220 */ /* 0x000fe40000410000 */
[----:B------:R-:W-:Y:S01]  /*7060*/  FADD.FTZ R58, R229, -R58 ;  /* 0x8000003ae53a7221 */ /* 0x000fe20000010000 */
[----:B------:R-:W-:Y:S01]  /*7070*/  FFMA.FTZ R188, R26, R187, R59 ;  /* 0x000000bb1abc7223 */ /* 0x000fe2000001003b */
[----:B------:R-:W-:-:S02]  /*7080*/  HADD2.F32 R59, -RZ, R186.H0_H0 ;  /* 0x200000baff3b7230 */ /* 0x000fc40000004100 */
[----:B------:R-:W-:Y:S01]  /*7090*/  FMUL.FTZ R58, R22, R58 ;  /* 0x0000003a163a7220 */ /* 0x000fe20000410000 */
[----:B------:R-:W-:-:S03]  /*70a0*/  HADD2.F32 R186, -RZ, R186.H1_H1 ;  /* 0x300000baffba7230 */ /* 0x000fc60000004100 */
[----:B------:R-:W-:-:S04]  /*70b0*/  FMUL.FTZ R25, R58, R21 ;  /* 0x000000153a197220 */ /* 0x000fc80000410000 */
[----:B------:R-:W-:Y:S01]  /*70c0*/  FFMA.FTZ R187, R25, R59, R56 ;  /* 0x0000003b19bb7223 */ /* 0x000fe20000010038 */
[----:B------:R-:W-:Y:S01]  /*70d0*/  FFMA.FTZ R56, R9, R19, R20 ;  /* 0x0000001309387223 */ /* 0x000fe20000010014 */
[----:B------:R-:W-:Y:S01]  /*70e0*/  FMUL.FTZ R59, R179, R26 ;  /* 0x0000001ab33b7220 */ /* 0x000fe20000410000 */
[----:B------:R-:W-:Y:S02]  /*70f0*/  FMUL.FTZ R25, R176, R25 ;  /* 0x00000019b0197220 */ /* 0x000fe40000410000 */
[----:B------:R-:W-:Y:S02]  /*7100*/  FADD.FTZ R56, R227, -R56 ;  /* 0x80000038e3387221 */ /* 0x000fe40000010000 */
[----:B------:R-:W-:Y:S02]  /*7110*/  F2FP.F16.F32.PACK_AB R59, R59, R189 ;  /* 0x000000bd3b3b723e */ /* 0x000fe400000000ff */
[----:B------:R-:W-:-:S04]  /*7120*/  FMUL.FTZ R56, R22, R56 ;  /* 0x0000003816387220 */ /* 0x000fc80000410000 */
[C---:B------:R-:W-:Y:S01]  /*7130*/  FMUL.FTZ R24, R56.reuse, R21 ;  /* 0x0000001538187220 */ /* 0x040fe20000410000 */
[----:B------:R-:W-:Y:S01]  /*7140*/  F2FP.F16.F32.PACK_AB R26, R56, R58 ;  /* 0x0000003a381a723e */ /* 0x000fe200000000ff */
[----:B------:R-:W-:Y:S02]  /*7150*/  FFMA.FTZ R56, R12, R19, R20 ;  /* 0x000000130c387223 */ /* 0x000fe40000010014 */
[----:B------:R-:W-:Y:S01]  /*7160*/  FFMA.FTZ R186, R24, R186, R57 ;  /* 0x000000ba18ba7223 */ /* 0x000fe20000010039 */
[----:B------:R-:W-:Y:S01]  /*7170*/  FMUL.FTZ R24, R177, R24 ;  /* 0x00000018b1187220 */ /* 0x000fe20000410000 */
[----:B------:R-:W-:-:S04]  /*7180*/  FADD.FTZ R56, R231, -R56 ;  /* 0x80000038e7387221 */ /* 0x000fc80000010000 */
[----:B------:R-:W-:Y:S01]  /*7190*/  F2FP.F16.F32.PACK_AB R58, R24, R25 ;  /* 0x00000019183a723e */ /* 0x000fe200000000ff */
[----:B------:R-:W-:Y:S01]  /*71a0*/  FMUL.FTZ R25, R22, R56 ;  /* 0x0000003816197220 */ /* 0x000fe20000410000 */
[--C-:B------:R-:W-:Y:S02]  /*71b0*/  HADD2.F32 R56, -RZ, R185.reuse.H0_H0 ;  /* 0x200000b9ff387230 */ /* 0x100fe40000004100 */
[----:B------:R-:W-:Y:S02]  /*71c0*/  HADD2.F32 R185, -RZ, R185.H1_H1 ;  /* 0x300000b9ffb97230 */ /* 0x000fe40000004100 */
[----:B------:R-:W-:-:S04]  /*71d0*/  FMUL.FTZ R24, R25, R21 ;  /* 0x0000001519187220 */ /* 0x000fc80000410000 */
[----:B------:R-:W-:Y:S01]  /*71e0*/  FFMA.FTZ R62, R24, R56, R62 ;  /* 0x00000038183e7223 */ /* 0x000fe2000001003e */
[----:B------:R-:W-:Y:S01]  /*71f0*/  FFMA.FTZ R56, R11, R19, R20 ;  /* 0x000000130b387223 */ /* 0x000fe20000010014 */
[----:B------:R-:W-:-:S03]  /*7200*/  FMUL.FTZ R24, R182, R24 ;  /* 0x00000018b6187220 */ /* 0x000fc60000410000 */
[----:B------:R-:W-:-:S04]  /*7210*/  FADD.FTZ R56, R230, -R56 ;  /* 0x80000038e6387221 */ /* 0x000fc80000010000 */
[----:B------:R-:W-:-:S04]  /*7220*/  FMUL.FTZ R56, R22, R56 ;  /* 0x0000003816387220 */ /* 0x000fc80000410000 */
[C---:B------:R-:W-:Y:S01]  /*7230*/  FMUL.FTZ R57, R56.reuse, R21 ;  /* 0x0000001538397220 */ /* 0x040fe20000410000 */
[----:B------:R-:W-:Y:S01]  /*7240*/  F2FP.F16.F32.PACK_AB R25, R56, R25 ;  /* 0x000000193819723e */ /* 0x000fe200000000ff */
[----:B------:R-:W-:Y:S02]  /*7250*/  FFMA.FTZ R56, R14, R19, R20 ;  /* 0x000000130e387223 */ /* 0x000fe40000010014 */
[----:B------:R-:W-:Y:S01]  /*7260*/  FFMA.FTZ R63, R57, R185, R63 ;  /* 0x000000b9393f7223 */ /* 0x000fe2000001003f */
[----:B------:R-:W-:Y:S01]  /*7270*/  FMUL.FTZ R57, R183, R57 ;  /* 0x00000039b7397220 */ /* 0x000fe20000410000 */
[----:B------:R-:W-:Y:S01]  /*7280*/  FADD.FTZ R56, R233, -R56 ;  /* 0x80000038e9387221 */ /* 0x000fe20000010000 */
[--C-:B------:R-:W-:Y:S02]  /*7290*/  HADD2.F32 R185, -RZ, R184.reuse.H0_H0 ;  /* 0x200000b8ffb97230 */ /* 0x100fe40000004100 */
[----:B------:R-:W-:Y:S02]  /*72a0*/  HADD2.F32 R184, -RZ, R184.H1_H1 ;  /* 0x300000b8ffb87230 */ /* 0x000fe40000004100 */
[----:B------:R-:W-:Y:S01]  /*72b0*/  FMUL.FTZ R56, R22, R56 ;  /* 0x0000003816387220 */ /* 0x000fe20000410000 */
[----:B------:R-:W-:-:S03]  /*72c0*/  F2FP.F16.F32.PACK_AB R57, R57, R24 ;  /* 0x000000183939723e */ /* 0x000fc600000000ff */
[----:B------:R-:W-:-:S04]  /*72d0*/  FMUL.FTZ R24, R56, R21 ;  /* 0x0000001538187220 */ /* 0x000fc80000410000 */
[----:B------:R-:W-:Y:S01]  /*72e0*/  FFMA.FTZ R185, R24, R185, R60 ;  /* 0x000000b918b97223 */ /* 0x000fe2000001003c */
[----:B------:R-:W-:Y:S01]  /*72f0*/  FFMA.FTZ R60, R13, R19, R20 ;  /* 0x000000130d3c7223 */ /* 0x000fe20000010014 */
[----:B------:R-:W-:-:S03]  /*7300*/  FMUL.FTZ R191, R180, R24 ;  /* 0x00000018b4bf7220 */ /* 0x000fc60000410000 */
[----:B------:R-:W-:-:S04]  /*7310*/  FADD.FTZ R60, R232, -R60 ;  /* 0x8000003ce83c7221 */ /* 0x000fc80000010000 */
[----:B------:R-:W-:-:S04]  /*7320*/  FMUL.FTZ R60, R22, R60 ;  /* 0x0000003c163c7220 */ /* 0x000fc80000410000 */
[C---:B------:R-:W-:Y:S01]  /*7330*/  FMUL.FTZ R189, R60.reuse, R21 ;  /* 0x000000153cbd7220 */ /* 0x040fe20000410000 */
[----:B------:R-:W-:-:S03]  /*7340*/  F2FP.F16.F32.PACK_AB R24, R60, R56 ;  /* 0x000000383c18723e */ /* 0x000fc600000000ff */
[----:B------:R-:W-:Y:S01]  /*7350*/  FFMA.FTZ R184, R189, R184, R61 ;  /* 0x000000b8bdb87223 */ /* 0x000fe2000001003d */
[----:B------:R-:W-:-:S05]  /*7360*/  FMUL.FTZ R61, R181, R189 ;  /* 0x000000bdb53d7220 */ /* 0x000fca0000410000 */
[----:B------:R-:W-:Y:S01]  /*7370*/  F2FP.F16.F32.PACK_AB R56, R61, R191 ;  /* 0x000000bf3d38723e */ /* 0x000fe200000000ff */
[----:B------:R-:W-:Y:S06]  /*7380*/  BRA `(.L_x_12788) ;  /* 0x0000000000f07947 */ /* 0x000fec0003800000 */
.L_x_12787:
[----:B------:R-:W-:Y:S01]  /*7390*/  FFMA.FTZ R188, R8, R19, R20 ;  /* 0x0000001308bc7223 */ /* 0x000fe20000010014 */
[--C-:B-----5:R-:W-:Y:S02]  /*73a0*/  HADD2.F32 R190, -RZ, R187.reuse.H0_H0 ;  /* 0x200000bbffbe7230 */ /* 0x120fe40000004100 */
[----:B------:R-:W-:Y:S02]  /*73b0*/  HADD2.F32 R187, -RZ, R187.H1_H1 ;  /* 0x300000bbffbb7230 */ /* 0x000fe40000004100 */
        /* <DEDUP_REMOVED lines=56> */
[----:B------:R-:W-:-:S07]  /*7740*/  F2FP.F16.F32.PACK_AB R56, R60, R56 ;  /* 0x000000383c38723e */ /* 0x000fce00000000ff */
.L_x_12788:
        /* <DEDUP_REMOVED lines=13> */
.L_x_12786:
[----:B------:R-:W-:Y:S05]  /*7820*/  BSYNC.RECONVERGENT B2 ;  /* 0x0000000000027941 */ /* 0x000fea0003800200 */
.L_x_12785:
        /* <DEDUP_REMOVED lines=9> */
[----:B------:R-:W-:Y:S02]  /*78c0*/  HADD2.F32 R26, -RZ, R187.H1_H1 ;  /* 0x300000bbff1a7230 */ /* 0x000fe40000004100 */
[----:B------:R-:W-:Y:S01]  /*78d0*/  FADD.FTZ R27, R217, -R27 ;  /* 0x8000001bd91b7221 */ /* 0x000fe20000010000 */
[----:B------:R-:W-:-:S03]  /*78e0*/  FADD.FTZ R25, R218, -R25 ;  /* 0x80000019da197221 */ /* 0x000fc60000010000 */
[C---:B------:R-:W-:Y:S01]  /*78f0*/  FMUL.FTZ R27, R22.reuse, R27 ;  /* 0x0000001b161b7220 */ /* 0x040fe20000410000 */
[----:B------:R-:W-:-:S03]  /*7900*/  FMUL.FTZ R25, R22, R25 ;  /* 0x0000001916197220 */ /* 0x000fc60000410000 */
[C---:B------:R-:W-:Y:S02]  /*7910*/  FMUL.FTZ R24, R27.reuse, R21 ;  /* 0x000000151b187220 */ /* 0x040fe40000410000 */
[----:B------:R-:W-:Y:S02]  /*7920*/  F2FP.F16.F32.PACK_AB R27, R27, R25 ;  /* 0x000000191b1b723e */ /* 0x000fe400000000ff */
[----:B------:R-:W-:Y:S01]  /*7930*/  FFMA.FTZ R190, R24, R26, R51 ;  /* 0x0000001a18be7223 */ /* 0x000fe20000010033 */
[----:B------:R-:W-:Y:S02]  /*7940*/  HADD2.F32 R51, -RZ, R187.H0_H0 ;  /* 0x200000bbff337230 */ /* 0x000fe40000004100 */
[----:B------:R-:W-:Y:S01]  /*7950*/  FMUL.FTZ R26, R25, R21 ;  /* 0x00000015191a7220 */ /* 0x000fe20000410000 */
[----:B------:R-:W-:Y:S01]  /*7960*/  FFMA.FTZ R25, R4, R19, R20 ;  /* 0x0000001304197223 */ /* 0x000fe20000010014 */
[----:B------:R-:W-:Y:S02]  /*7970*/  FMUL.FTZ R24, R171, R24 ;  /* 0x00000018ab187220 */ /* 0x000fe40000410000 */
[----:B------:R-:W-:Y:S01]  /*7980*/  FFMA.FTZ R188, R26, R51, R50 ;  /* 0x000000331abc7223 */ /* 0x000fe20000010032 */
[----:B------:R-:W-:Y:S01]  /*7990*/  FMUL.FTZ R26, R170, R26 ;  /* 0x0000001aaa1a7220 */ /* 0x000fe20000410000 */
[----:B------:R-:W-:Y:S01]  /*79a0*/  FADD.FTZ R25, R220, -R25 ;  /* 0x80000019dc197221 */ /* 0x000fe20000010000 */
[----:B------:R-:W-:-:S03]  /*79b0*/  HADD2.F32 R50, -RZ, R186.H1_H1 ;  /* 0x300000baff327230 */ /* 0x000fc60000004100 */
[----:B------:R-:W-:Y:S01]  /*79c0*/  F2FP.F16.F32.PACK_AB R51, R24, R26 ;  /* 0x0000001a1833723e */ /* 0x000fe200000000ff */
[----:B------:R-:W-:Y:S01]  /*79d0*/  FMUL.FTZ R26, R22, R25 ;  /* 0x00000019161a7220 */ /* 0x000fe20000410000 */
[----:B------:R-:W-:-:S03]  /*79e0*/  HADD2.F32 R25, -RZ, R186.H0_H0 ;  /* 0x200000baff197230 */ /* 0x000fc60000004100 */
        /* <DEDUP_REMOVED lines=25> */
[----:B------:R-:W-:Y:S01]  /*7b80*/  FMUL.FTZ R49, R175, R49 ;  /* 0x00000031af317220 */ /* 0x000fe20000410000 */
[----:B------:R-:W-:-:S04]  /*7b90*/  HADD2.F32 R185, -RZ, R184.H0_H0 ;  /* 0x200000b8ffb97230 */ /* 0x000fc80000004100 */
[----:B------:R-:W-:Y:S01]  /*7ba0*/  F2FP.F16.F32.PACK_AB R49, R49, R24 ;  /* 0x000000183131723e */ /* 0x000fe200000000ff */
[-CC-:B------:R-:W-:Y:S01]  /*7bb0*/  FFMA.FTZ R24, R213, R19.reuse, R20.reuse ;  /* 0x00000013d5187223 */ /* 0x180fe20000010014 */
[----:B------:R-:W-:-:S03]  /*7bc0*/  FFMA.FTZ R19, R215, R19, R20 ;  /* 0x00000013d7137223 */ /* 0x000fc60000010014 */
[----:B------:R-:W-:Y:S01]  /*7bd0*/  FADD.FTZ R24, R224, -R24 ;  /* 0x80000018e0187221 */ /* 0x000fe20000010000 */
[----:B------:R-:W-:-:S03]  /*7be0*/  FADD.FTZ R19, R223, -R19 ;  /* 0x80000013df137221 */ /* 0x000fc60000010000 */
[C---:B------:R-:W-:Y:S01]  /*7bf0*/  FMUL.FTZ R24, R22.reuse, R24 ;  /* 0x0000001816187220 */ /* 0x040fe20000410000 */
[----:B------:R-:W-:Y:S01]  /*7c00*/  FMUL.FTZ R19, R22, R19 ;  /* 0x0000001316137220 */ /* 0x000fe20000410000 */
[----:B------:R-:W-:Y:S02]  /*7c10*/  HADD2.F32 R22, -RZ, R184.H1_H1 ;  /* 0x300000b8ff167230 */ /* 0x000fe40000004100 */
[-C--:B------:R-:W-:Y:S01]  /*7c20*/  FMUL.FTZ R48, R24, R21.reuse ;  /* 0x0000001518307220 */ /* 0x080fe20000410000 */
[C---:B------:R-:W-:Y:S01]  /*7c30*/  FMUL.FTZ R21, R19.reuse, R21 ;  /* 0x0000001513157220 */ /* 0x040fe20000410000 */
[----:B------:R-:W-:Y:S02]  /*7c40*/  F2FP.F16.F32.PACK_AB R24, R19, R24 ;  /* 0x000000181318723e */ /* 0x000fe400000000ff */
[----:B------:R-:W-:Y:S01]  /*7c50*/  FMUL.FTZ R20, R172, R48 ;  /* 0x00000030ac147220 */ /* 0x000fe20000410000 */
[----:B------:R-:W-:Y:S01]  /*7c60*/  FFMA.FTZ R22, R21, R22, R53 ;  /* 0x0000001615167223 */ /* 0x000fe20000010035 */
[----:B------:R-:W-:Y:S01]  /*7c70*/  FMUL.FTZ R21, R173, R21 ;  /* 0x00000015ad157220 */ /* 0x000fe20000410000 */
[----:B------:R-:W-:-:S04]  /*7c80*/  FFMA.FTZ R52, R48, R185, R52 ;  /* 0x000000b930347223 */ /* 0x000fc80000010034 */
[----:B------:R-:W-:Y:S01]  /*7c90*/  F2FP.F16.F32.PACK_AB R48, R21, R20 ;  /* 0x000000141530723e */ /* 0x000fe200000000ff */
[----:B------:R-:W-:Y:S06]  /*7ca0*/  BRA `(.L_x_12791) ;  /* 0x0000000000f07947 */ /* 0x000fec0003800000 */
.L_x_12790:
[----:B-----5:R-:W-:Y:S01]  /*7cb0*/  FFMA.FTZ R188, R2, R19, R20 ;  /* 0x0000001302bc7223 */ /* 0x020fe20000010014 */
[--C-:B------:R-:W-:Y:S02]  /*7cc0*/  HADD2.F32 R190, -RZ, R187.reuse.H1_H1 ;  /* 0x300000bbffbe7230 */ /* 0x100fe40000004100 */
        /* <DEDUP_REMOVED lines=52> */
[----:B------:R-:W-:-:S03]  /*8010*/  FMUL.FTZ R19, R19, R21 ;  /* 0x0000001513137220 */ /* 0x000fc60000410000 */
[----:B------:R-:W-:Y:S01]  /*8020*/  FMUL.FTZ R20, R172, R48 ;  /* 0x00000030ac147220 */ /* 0x000fe20000410000 */
[----:B------:R-:W-:Y:S01]  /*8030*/  FFMA.FTZ R22, R19, R22, R53 ;  /* 0x0000001613167223 */ /* 0x000fe20000010035 */
[----:B------:R-:W-:Y:S01]  /*8040*/  FMUL.FTZ R19, R173, R19 ;  /* 0x00000013ad137220 */ /* 0x000fe20000410000 */
[----:B------:R-:W-:-:S04]  /*8050*/  FFMA.FTZ R52, R48, R185, R52 ;  /* 0x000000b930347223 */ /* 0x000fc80000010034 */
[----:B------:R-:W-:-:S07]  /*8060*/  F2FP.F16.F32.PACK_AB R48, R19, R20 ;  /* 0x000000141330723e */ /* 0x000fce00000000ff */
.L_x_12791:
        /* <DEDUP_REMOVED lines=12> */
.L_x_12772:
        /* <DEDUP_REMOVED lines=9> */
[----:B------:R-:W3:Y:S04]  /*81c0*/  LDL R228, [R1+0x4] ;  /* 0x0000040001e47983 */ /* 0x000ee80000100800 */
[----:B------:R-:W4:Y:S04]  /*81d0*/  LDL R196, [R1] ;  /* 0x0000000001c47983 */ /* 0x000f280000100800 */
[----:B------:R0:W-:Y:S04]  /*81e0*/  STL [R1+0x12c], R5 ;  /* 0x00012c0501007387 */ /* 0x0001e80000100800 */
[----:B0-----:R-:W3:Y:S01]  /*81f0*/  LDL R5, [R1+0x8] ;  /* 0x0000080001057983 */ /* 0x001ee20000100800 */
[----:B------:R-:W-:Y:S01]  /*8200*/  FFMA.FTZ R188, R0, R19, R20 ;  /* 0x0000001300bc7223 */ /* 0x000fe20000010014 */
[----:B------:R-:W-:-:S02]  /*8210*/  HADD2.F32 R189, -RZ, R44.H0_H0 ;  /* 0x2000002cffbd7230 */ /* 0x000fc40000004100 */
[--C-:B-----5:R-:W-:Y:S02]  /*8220*/  HADD2.F32 R191, -RZ, R184.reuse.H0_H0 ;  /* 0x200000b8ffbf7230 */ /* 0x120fe40000004100 */
[----:B------:R-:W-:Y:S01]  /*8230*/  FADD.FTZ R188, R212, -R188 ;  /* 0x800000bcd4bc7221 */ /* 0x000fe20000010000 */
[----:B------:R-:W-:Y:S01]  /*8240*/  HADD2.F32 R184, -RZ, R184.H1_H1 ;  /* 0x300000b8ffb87230 */ /* 0x000fe20000004100 */
[----:B------:R0:W-:Y:S02]  /*8250*/  STL [R1+0x128], R4 ;  /* 0x0001280401007387 */ /* 0x0001e40000100800 */
[----:B------:R-:W-:Y:S01]  /*8260*/  FFMA.FTZ R188, R22, R188, R189 ;  /* 0x000000bc16bc7223 */ /* 0x000fe200000100bd */
[----:B------:R-:W-:Y:S01]  /*8270*/  FFMA.FTZ R189, R211, R19, R20 ;  /* 0x00000013d3bd7223 */ /* 0x000fe20000010014 */
[----:B------:R1:W-:Y:S02]  /*8280*/  STL [R1+0x124], R3 ;  /* 0x0001240301007387 */ /* 0x0003e40000100800 */
[----:B------:R-:W-:-:S02]  /*8290*/  FMUL.FTZ R188, R188, R21 ;  /* 0x00000015bcbc7220 */ /* 0x000fc40000410000 */
[----:B------:R1:W-:Y:S02]  /*82a0*/  STL [R1+0x120], R2 ;  /* 0x0001200201007387 */ /* 0x0003e40000100800 */
[----:B------:R-:W-:Y:S01]  /*82b0*/  FFMA.FTZ R191, R188, R191, R84 ;  /* 0x000000bfbcbf7223 */ /* 0x000fe20000010054 */
[----:B------:R-:W-:Y:S01]  /*82c0*/  FFMA.FTZ R84, R210, R19, R20 ;  /* 0x00000013d2547223 */ /* 0x000fe20000010014 */
[----:B0-----:R-:W4:Y:S04]  /*82d0*/  LDL R4, [R1+0x60] ;  /* 0x0000600001047983 */ /* 0x001f280000100800 */
[----:B-1----:R-:W4:Y:S04]  /*82e0*/  LDL R3, [R1+0x68] ;  /* 0x0000680001037983 */ /* 0x002f280000100800 */
[----:B------:R-:W4:Y:S01]  /*82f0*/  LDL R2, [R1+0x50] ;  /* 0x0000500001027983 */ /* 0x000f220000100800 */
[----:B--2---:R-:W-:Y:S01]  /*8300*/  FADD.FTZ R189, R190, -R189 ;  /* 0x800000bdbebd7221 */ /* 0x004fe20000010000 */
[----:B------:R-:W-:-:S05]  /*8310*/  HADD2.F32 R190, -RZ, R44.H1_H1 ;  /* 0x3000002cffbe7230 */ /* 0x000fca0000004100 */
[C---:B------:R-:W-:Y:S01]  /*8320*/  FFMA.FTZ R190, R22.reuse, R189, R190 ;  /* 0x000000bd16be7223 */ /* 0x040fe200000100be */
[----:B------:R-:W-:Y:S02]  /*8330*/  HADD2.F32 R189, -RZ, R45.H0_H0 ;  /* 0x2000002dffbd7230 */ /* 0x000fe40000004100 */
[----:B---3--:R-:W-:Y:S02]  /*8340*/  FADD.FTZ R84, R5, -R84 ;  /* 0x8000005405547221 */ /* 0x008fe40000010000 */
[----:B------:R-:W2:Y:S02]  /*8350*/  LDL R5, [R1+0x58] ;  /* 0x0000580001057983 */ /* 0x000ea40000100800 */
[----:B------:R-:W-:Y:S01]  /*8360*/  FFMA.FTZ R189, R22, R84, R189 ;  /* 0x0000005416bd7223 */ /* 0x000fe200000100bd */
[----:B------:R-:W-:Y:S01]  /*8370*/  FMUL.FTZ R84, R190, R21 ;  /* 0x00000015be547220 */ /* 0x000fe20000410000 */
[--C-:B------:R-:W-:Y:S02]  /*8380*/  HADD2.F32 R190, -RZ, R185.reuse.H0_H0 ;  /* 0x200000b9ffbe7230 */ /* 0x100fe40000004100 */
[----:B------:R-:W-:-:S02]  /*8390*/  HADD2.F32 R185, -RZ, R185.H1_H1 ;  /* 0x300000b9ffb97230 */ /* 0x000fc40000004100 */
[----:B------:R-:W-:Y:S01]  /*83a0*/  FFMA.FTZ R184, R84, R184, R85 ;  /* 0x000000b854b87223 */ /* 0x000fe20000010055 */
[----:B------:R-:W-:Y:S01]  /*83b0*/  FMUL.FTZ R85, R189, R21 ;  /* 0x00000015bd557220 */ /* 0x000fe20000410000 */
[----:B------:R-:W-:-:S03]  /*83c0*/  HADD2.F32 R189, -RZ, R45.H1_H1 ;  /* 0x3000002dffbd7230 */ /* 0x000fc60000004100 */
[----:B------:R-:W-:Y:S01]  /*83d0*/  FFMA.FTZ R190, R85, R190, R86 ;  /* 0x000000be55be7223 */ /* 0x000fe20000010056 */
[----:B------:R-:W-:-:S04]  /*83e0*/  FFMA.FTZ R86, R209, R19, R20 ;  /* 0x00000013d1567223 */ /* 0x000fc80000010014 */
[----:B------:R-:W-:-:S04]  /*83f0*/  FADD.FTZ R86, R228, -R86 ;  /* 0x80000056e4567221 */ /* 0x000fc80000010000 */
[----:B------:R-:W-:-:S04]  /*8400*/  FFMA.FTZ R86, R22, R86, R189 ;  /* 0x0000005616567223 */ /* 0x000fc800000100bd */
[----:B------:R-:W-:-:S04]  /*8410*/  FMUL.FTZ R86, R86, R21 ;  /* 0x0000001556567220 */ /* 0x000fc80000410000 */
[----:B------:R-:W-:Y:S01]  /*8420*/  FFMA.FTZ R185, R86, R185, R87 ;  /* 0x000000b956b97223 */ /* 0x000fe20000010057 */
[----:B------:R-:W-:Y:S01]  /*8430*/  FFMA.FTZ R87, R208, R19, R20 ;  /* 0x00000013d0577223 */ /* 0x000fe20000010014 */
[----:B------:R-:W-:-:S03]  /*8440*/  HADD2.F32 R189, -RZ, R46.H0_H0 ;  /* 0x2000002effbd7230 */ /* 0x000fc60000004100 */
[----:B----4-:R-:W-:-:S04]  /*8450*/  FADD.FTZ R87, R196, -R87 ;  /* 0x80000057c4577221 */ /* 0x010fc80000010000 */
[----:B------:R-:W-:Y:S01]  /*8460*/  FFMA.FTZ R87, R22, R87, R189 ;  /* 0x0000005716577223 */ /* 0x000fe200000100bd */
[----:B------:R-:W-:-:S03]  /*8470*/  HADD2.F32 R189, -RZ, R186.H0_H0 ;  /* 0x200000baffbd7230 */ /* 0x000fc60000004100 */
[----:B------:R-:W-:-:S04]  /*8480*/  FMUL.FTZ R87, R87, R21 ;  /* 0x0000001557577220 */ /* 0x000fc80000410000 */
[----:B------:R-:W-:Y:S01]  /*8490*/  FFMA.FTZ R189, R87, R189, R80 ;  /* 0x000000bd57bd7223 */ /* 0x000fe20000010050 */
[----:B------:R-:W-:Y:S01]  /*84a0*/  FFMA.FTZ R80, R207, R19, R20 ;  /* 0x00000013cf507223 */ /* 0x000fe20000010014 */
[----:B------:R-:W-:-:S03]  /*84b0*/  HADD2.F32 R196, -RZ, R46.H1_H1 ;  /* 0x3000002effc47230 */ /* 0x000fc60000004100 */
[----:B------:R-:W-:Y:S01]  /*84c0*/  FADD.FTZ R80, R252, -R80 ;  /* 0x80000050fc507221 */ /* 0x000fe20000010000 */
[----:B------:R-:W-:-:S03]  /*84d0*/  HADD2.F32 R186, -RZ, R186.H1_H1 ;  /* 0x300000baffba7230 */ /* 0x000fc60000004100 */
[----:B------:R-:W-:-:S04]  /*84e0*/  FFMA.FTZ R80, R22, R80, R196 ;  /* 0x0000005016507223 */ /* 0x000fc800000100c4 */
[----:B------:R-:W-:-:S04]  /*84f0*/  FMUL.FTZ R80, R80, R21 ;  /* 0x0000001550507220 */ /* 0x000fc80000410000 */
[----:B------:R-:W-:Y:S01]  /*8500*/  FFMA.FTZ R186, R80, R186, R81 ;  /* 0x000000ba50ba7223 */ /* 0x000fe20000010051 */
[----:B------:R-:W-:Y:S01]  /*8510*/  FFMA.FTZ R81, R206, R19, R20 ;  /* 0x00000013ce517223 */ /* 0x000fe20000010014 */
[----:B------:R-:W-:-:S03]  /*8520*/  HADD2.F32 R196, -RZ, R47.H0_H0 ;  /* 0x2000002fffc47230 */ /* 0x000fc60000004100 */
[----:B------:R-:W-:-:S04]  /*8530*/  FADD.FTZ R81, R251, -R81 ;  /* 0x80000051fb517221 */ /* 0x000fc80000010000 */
        /* <DEDUP_REMOVED lines=8> */
[----:B------:R-:W-:Y:S02]  /*85c0*/  FFMA.FTZ R82, R22, R82, R228 ;  /* 0x0000005216527223 */ /* 0x000fe400000100e4 */
[----:B------:R-:W3:Y:S02]  /*85d0*/  LDL R228, [R1+0x64] ;  /* 0x0000640001e47983 */ /* 0x000ee40000100800 */
[----:B------:R-:W-:-:S04]  /*85e0*/  FMUL.FTZ R82, R82, R21 ;  /* 0x0000001552527220 */ /* 0x000fc80000410000 */
[----:B------:R-:W-:Y:S02]  /*85f0*/  FFMA.FTZ R187, R82, R187, R83 ;  /* 0x000000bb52bb7223 */ /* 0x000fe40000010053 */
[----:B------:R-:W4:Y:S01]  /*8600*/  LDL R83, [R1+0x5c] ;  /* 0x00005c0001537983 */ /* 0x000f220000100800 */
[----:B------:R-:W-:Y:S01]  /*8610*/  FMUL.FTZ R188, R4, R188 ;  /* 0x000000bc04bc7220 */ /* 0x000fe20000410000 */
[----:B------:R-:W-:Y:S01]  /*8620*/  FMUL.FTZ R85, R3, R85 ;  /* 0x0000005503557220 */ /* 0x000fe20000410000 */
[----:B------:R-:W-:Y:S01]  /*8630*/  FMUL.FTZ R87, R2, R87 ;  /* 0x0000005702577220 */ /* 0x000fe20000410000 */
[----:B--2---:R-:W-:Y:S02]  /*8640*/  FMUL.FTZ R81, R5, R81 ;  /* 0x0000005105517220 */ /* 0x004fe40000410000 */
[----:B------:R0:W5:Y:S01]  /*8650*/  LDL.LU R5, [R1+0x12c] ;  /* 0x00012c0001057983 */ /* 0x0001620000300800 */
[----:B----4-:R-:W-:-:S03]  /*8660*/  FMUL.FTZ R83, R83, R82 ;  /* 0x0000005253537220 */ /* 0x010fc60000410000 */
[----:B------:R-:W2:Y:S02]  /*8670*/  LDL R82, [R1+0x54] ;  /* 0x0000540001527983 */ /* 0x000ea40000100800 */
[----:B------:R-:W-:Y:S02]  /*8680*/  F2FP.F16.F32.PACK_AB R83, R83, R81 ;  /* 0x000000515353723e */ /* 0x000fe400000000ff */
[----:B------:R-:W4:Y:S04]  /*8690*/  LDL R81, [R1+0x6c] ;  /* 0x00006c0001517983 */ /* 0x000f280000100800 */
[----:B------:R0:W5:Y:S04]  /*86a0*/  LDL.LU R4, [R1+0x128] ;  /* 0x0001280001047983 */ /* 0x0001680000300800 */
[----:B------:R0:W5:Y:S04]  /*86b0*/  LDL.LU R3, [R1+0x124] ;  /* 0x0001240001037983 */ /* 0x0001680000300800 */
[----:B------:R0:W5:Y:S01]  /*86c0*/  LDL.LU R2, [R1+0x120] ;  /* 0x0001200001027983 */ /* 0x0001620000300800 */
[----:B--2---:R-:W-:Y:S01]  /*86d0*/  FMUL.FTZ R82, R82, R80 ;  /* 0x0000005052527220 */ /* 0x004fe20000410000 */
[----:B---3--:R-:W-:Y:S01]  /*86e0*/  FMUL.FTZ R80, R228, R84 ;  /* 0x00000054e4507220 */ /* 0x008fe20000410000 */
[----:B----4-:R-:W-:-:S03]  /*86f0*/  FMUL.FTZ R81, R81, R86 ;  /* 0x0000005651517220 */ /* 0x010fc60000410000 */
[----:B------:R-:W-:Y:S02]  /*8700*/  F2FP.F16.F32.PACK_AB R82, R82, R87 ;  /* 0x000000575252723e */ /* 0x000fe400000000ff */
[----:B------:R-:W-:Y:S02]  /*8710*/  F2FP.F16.F32.PACK_AB R80, R80, R188 ;  /* 0x000000bc5050723e */ /* 0x000fe400000000ff */
[----:B------:R-:W-:Y:S01]  /*8720*/  F2FP.F16.F32.PACK_AB R81, R81, R85 ;  /* 0x000000555151723e */ /* 0x000fe200000000ff */
[----:B0-----:R-:W-:Y:S06]  /*8730*/  BRA `(.L_x_12795) ;  /* 0x0000000400507947 */ /* 0x001fec0003800000 */
.L_x_12794:
[----:B------:R-:W2:Y:S01]  /*8740*/  LDL R188, [R1] ;  /* 0x0000000001bc7983 */ /* 0x000ea20000100800 */
[-CC-:B------:R-:W-:Y:S01]  /*8750*/  FFMA.FTZ R27, R206, R19.reuse, R20.reuse ;  /* 0x00000013ce1b7223 */ /* 0x180fe20000010014 */
[--C-:B------:R-:W-:Y:S02]  /*8760*/  HADD2.F32 R24, -RZ, R47.reuse.H0_H0 ;  /* 0x2000002fff187230 */ /* 0x100fe40000004100 */
[-CC-:B------:R-:W-:Y:S01]  /*8770*/  FFMA.FTZ R26, R208, R19.reuse, R20.reuse ;  /* 0x00000013d01a7223 */ /* 0x180fe20000010014 */
[----:B------:R-:W-:Y:S01]  /*8780*/  FFMA.FTZ R25, R205, R19, R20 ;  /* 0x00000013cd197223 */ /* 0x000fe20000010014 */
[----:B------:R-:W-:Y:S01]  /*8790*/  FADD.FTZ R27, R251, -R27 ;  /* 0x8000001bfb1b7221 */ /* 0x000fe20000010000 */
[----:B------:R-:W3:Y:S02]  /*87a0*/  LDL R190, [R1+0x50] ;  /* 0x0000500001be7983 */ /* 0x000ee40000100800 */
[----:B------:R-:W-:Y:S01]  /*87b0*/  FADD.FTZ R25, R250, -R25 ;  /* 0x80000019fa197221 */ /* 0x000fe20000010000 */
[----:B-----5:R-:W-:Y:S01]  /*87c0*/  FFMA.FTZ R27, R22, R27, R24 ;  /* 0x0000001b161b7223 */ /* 0x020fe20000010018 */
[----:B------:R-:W-:Y:S01]  /*87d0*/  HADD2.F32 R24, -RZ, R46.H0_H0 ;  /* 0x2000002eff187230 */ /* 0x000fe20000004100 */
[----:B------:R-:W4:Y:S04]  /*87e0*/  LDL R228, [R1+0x54] ;  /* 0x0000540001e47983 */ /* 0x000f280000100800 */
[----:B------:R-:W4:Y:S01]  /*87f0*/  LDL R191, [R1+0x6c] ;  /* 0x00006c0001bf7983 */ /* 0x000f220000100800 */
[----:B--2---:R-:W-:Y:S01]  /*8800*/  FADD.FTZ R26, R188, -R26 ;  /* 0x8000001abc1a7221 */ /* 0x004fe20000010000 */
[----:B------:R-:W-:-:S03]  /*8810*/  HADD2.F32 R188, -RZ, R47.H1_H1 ;  /* 0x3000002fffbc7230 */ /* 0x000fc60000004100 */
[C---:B------:R-:W-:Y:S02]  /*8820*/  FFMA.FTZ R26, R22.reuse, R26, R24 ;  /* 0x0000001a161a7223 */ /* 0x040fe40000010018 */
[----:B------:R-:W-:Y:S01]  /*8830*/  FFMA.FTZ R188, R22, R25, R188 ;  /* 0x0000001916bc7223 */ /* 0x000fe200000100bc */
[----:B------:R-:W-:Y:S02]  /*8840*/  HADD2.F32 R25, -RZ, R187.H0_H0 ;  /* 0x200000bbff197230 */ /* 0x000fe40000004100 */
[----:B------:R-:W-:Y:S02]  /*8850*/  FMUL.FTZ R24, R27, R21 ;  /* 0x000000151b187220 */ /* 0x000fe40000410000 */
[----:B------:R-:W-:Y:S02]  /*8860*/  F2FP.F16.F32.PACK_AB R27, R188, R27 ;  /* 0x0000001bbc1b723e */ /* 0x000fe400000000ff */
[----:B------:R-:W-:Y:S01]  /*8870*/  FFMA.FTZ R196, R24, R25, R82 ;  /* 0x0000001918c47223 */ /* 0x000fe20000010052 */
[----:B------:R-:W-:-:S02]  /*8880*/  FMUL.FTZ R25, R188, R21 ;  /* 0x00000015bc197220 */ /* 0x000fc40000410000 */
[----:B------:R-:W2:Y:S01]  /*8890*/  LDL R188, [R1+0x8] ;  /* 0x0000080001bc7983 */ /* 0x000ea20000100800 */
[----:B------:R-:W-:-:S05]  /*88a0*/  HADD2.F32 R82, -RZ, R187.H1_H1 ;  /* 0x300000bbff527230 */ /* 0x000fca0000004100 */
[----:B------:R-:W-:Y:S01]  /*88b0*/  FFMA.FTZ R187, R25, R82, R83 ;  /* 0x0000005219bb7223 */ /* 0x000fe20000010053 */
[----:B------:R-:W-:Y:S02]  /*88c0*/  HADD2.F32 R83, -RZ, R186.H0_H0 ;  /* 0x200000baff537230 */ /* 0x000fe40000004100 */
[----:B------:R-:W-:-:S04]  /*88d0*/  FMUL.FTZ R82, R26, R21 ;  /* 0x000000151a527220 */ /* 0x000fc80000410000 */
[----:B------:R-:W-:Y:S01]  /*88e0*/  FFMA.FTZ R189, R82, R83, R80 ;  /* 0x0000005352bd7223 */ /* 0x000fe20000010050 */
[----:B------:R-:W-:Y:S01]  /*88f0*/  FFMA.FTZ R80, R207, R19, R20 ;  /* 0x00000013cf507223 */ /* 0x000fe20000010014 */
[----:B------:R-:W-:-:S03]  /*8900*/  HADD2.F32 R83, -RZ, R46.H1_H1 ;  /* 0x3000002eff537230 */ /* 0x000fc60000004100 */
[----:B------:R-:W-:-:S04]  /*8910*/  FADD.FTZ R80, R252, -R80 ;  /* 0x80000050fc507221 */ /* 0x000fc80000010000 */
[----:B------:R-:W-:Y:S01]  /*8920*/  FFMA.FTZ R80, R22, R80, R83 ;  /* 0x0000005016507223 */ /* 0x000fe20000010053 */
[----:B------:R-:W-:-:S03]  /*8930*/  HADD2.F32 R186, -RZ, R186.H1_H1 ;  /* 0x300000baffba7230 */ /* 0x000fc60000004100 */
[C---:B------:R-:W-:Y:S01]  /*8940*/  FMUL.FTZ R83, R80.reuse, R21 ;  /* 0x0000001550537220 */ /* 0x040fe20000410000 */
[----:B------:R-:W-:Y:S01]  /*8950*/  F2FP.F16.F32.PACK_AB R26, R80, R26 ;  /* 0x0000001a501a723e */ /* 0x000fe200000000ff */
[----:B------:R-:W-:Y:S02]  /*8960*/  FFMA.FTZ R80, R210, R19, R20 ;  /* 0x00000013d2507223 */ /* 0x000fe40000010014 */
[----:B------:R-:W-:Y:S02]  /*8970*/  FFMA.FTZ R186, R83, R186, R81 ;  /* 0x000000ba53ba7223 */ /* 0x000fe40000010051 */
[----:B------:R-:W4:Y:S01]  /*8980*/  LDL R81, [R1+0x5c] ;  /* 0x00005c0001517983 */ /* 0x000f220000100800 */
[----:B--2---:R-:W-:-:S03]  /*8990*/  FADD.FTZ R188, R188, -R80 ;  /* 0x80000050bcbc7221 */ /* 0x004fc60000010000 */
[----:B------:R-:W2:Y:S01]  /*89a0*/  LDL R80, [R1+0x58] ;  /* 0x0000580001507983 */ /* 0x000ea20000100800 */
[----:B---3--:R-:W-:Y:S01]  /*89b0*/  FMUL.FTZ R82, R190, R82 ;  /* 0x00000052be527220 */ /* 0x008fe20000410000 */
[----:B--2---:R-:W-:Y:S01]  /*89c0*/  FMUL.FTZ R24, R80, R24 ;  /* 0x0000001850187220 */ /* 0x004fe20000410000 */
[----:B----4-:R-:W-:Y:S01]  /*89d0*/  FMUL.FTZ R80, R81, R25 ;  /* 0x0000001951507220 */ /* 0x010fe20000410000 */
[----:B------:R-:W-:Y:S01]  /*89e0*/  FMUL.FTZ R81, R228, R83 ;  /* 0x00000053e4517220 */ /* 0x000fe20000410000 */
[----:B------:R-:W-:Y:S01]  /*89f0*/  HADD2.F32 R25, -RZ, R45.H0_H0 ;  /* 0x2000002dff197230 */ /* 0x000fe20000004100 */
[----:B------:R-:W2:Y:S03]  /*8a00*/  LDL R228, [R1+0x64] ;  /* 0x0000640001e47983 */ /* 0x000ea60000100800 */
[----:B------:R-:W-:Y:S02]  /*8a10*/  F2FP.F16.F32.PACK_AB R82, R81, R82 ;  /* 0x000000525152723e */ /* 0x000fe400000000ff */
[----:B------:R-:W3:Y:S01]  /*8a20*/  LDL R81, [R1+0x4] ;  /* 0x0000040001517983 */ /* 0x000ee20000100800 */
[----:B------:R-:W-:Y:S01]  /*8a30*/  FFMA.FTZ R25, R22, R188, R25 ;  /* 0x000000bc16197223 */ /* 0x000fe20000010019 */
[----:B------:R-:W-:Y:S01]  /*8a40*/  F2FP.F16.F32.PACK_AB R83, R80, R24 ;  /* 0x000000185053723e */ /* 0x000fe200000000ff */
[----:B------:R-:W-:Y:S01]  /*8a50*/  HADD2.F32 R80, -RZ, R185.H0_H0 ;  /* 0x200000b9ff507230 */ /* 0x000fe20000004100 */
[----:B------:R-:W4:Y:S01]  /*8a60*/  LDL R188, [R1+0x60] ;  /* 0x0000600001bc7983 */ /* 0x000f220000100800 */
[----:B------:R-:W-:-:S04]  /*8a70*/  FMUL.FTZ R24, R25, R21 ;  /* 0x0000001519187220 */ /* 0x000fc80000410000 */
[----:B------:R-:W-:Y:S01]  /*8a80*/  FFMA.FTZ R190, R24, R80, R86 ;  /* 0x0000005018be7223 */ /* 0x000fe20000010056 */
[----:B------:R-:W-:Y:S01]  /*8a90*/  FFMA.FTZ R80, R209, R19, R20 ;  /* 0x00000013d1507223 */ /* 0x000fe20000010014 */
[----:B------:R-:W-:-:S03]  /*8aa0*/  HADD2.F32 R86, -RZ, R185.H1_H1 ;  /* 0x300000b9ff567230 */ /* 0x000fc60000004100 */
[----:B---3--:R-:W-:Y:S01]  /*8ab0*/  FADD.FTZ R80, R81, -R80 ;  /* 0x8000005051507221 */ /* 0x008fe20000010000 */
[----:B------:R-:W-:-:S05]  /*8ac0*/  HADD2.F32 R81, -RZ, R45.H1_H1 ;  /* 0x3000002dff517230 */ /* 0x000fca0000004100 */
[----:B------:R-:W-:-:S04]  /*8ad0*/  FFMA.FTZ R80, R22, R80, R81 ;  /* 0x0000005016507223 */ /* 0x000fc80000010051 */
[C---:B------:R-:W-:Y:S01]  /*8ae0*/  FMUL.FTZ R81, R80.reuse, R21 ;  /* 0x0000001550517220 */ /* 0x040fe20000410000 */
[----:B------:R-:W-:Y:S01]  /*8af0*/  F2FP.F16.F32.PACK_AB R25, R80, R25 ;  /* 0x000000195019723e */ /* 0x000fe200000000ff */
[----:B------:R-:W-:Y:S02]  /*8b00*/  FFMA.FTZ R80, R0, R19, R20 ;  /* 0x0000001300507223 */ /* 0x000fe40000010014 */
[----:B------:R-:W-:Y:S02]  /*8b10*/  FFMA.FTZ R185, R81, R86, R87 ;  /* 0x0000005651b97223 */ /* 0x000fe40000010057 */
[----:B------:R-:W-:Y:S01]  /*8b20*/  FADD.FTZ R86, R212, -R80 ;  /* 0x80000050d4567221 */ /* 0x000fe20000010000 */
[----:B------:R-:W3:Y:S04]  /*8b30*/  LDL R87, [R1+0xc] ;  /* 0x00000c0001577983 */ /* 0x000ee80000100800 */
[----:B------:R-:W2:Y:S01]  /*8b40*/  LDL R80, [R1+0x68] ;  /* 0x0000680001507983 */ /* 0x000ea20000100800 */
[----:B------:R-:W-:Y:S01]  /*8b50*/  FMUL.FTZ R81, R191, R81 ;  /* 0x00000051bf517220 */ /* 0x000fe20000410000 */
[----:B--2---:R-:W-:Y:S01]  /*8b60*/  FMUL.FTZ R24, R80, R24 ;  /* 0x0000001850187220 */ /* 0x004fe20000410000 */
[----:B------:R-:W-:-:S05]  /*8b70*/  HADD2.F32 R80, -RZ, R44.H0_H0 ;  /* 0x2000002cff507230 */ /* 0x000fca0000004100 */
[----:B------:R-:W-:Y:S01]  /*8b80*/  FFMA.FTZ R80, R22, R86, R80 ;  /* 0x0000005616507223 */ /* 0x000fe20000010050 */
[----:B------:R-:W-:Y:S01]  /*8b90*/  F2FP.F16.F32.PACK_AB R81, R81, R24 ;  /* 0x000000185151723e */ /* 0x000fe200000000ff */
[----:B------:R-:W-:Y:S02]  /*8ba0*/  HADD2.F32 R86, -RZ, R184.H0_H0 ;  /* 0x200000b8ff567230 */ /* 0x000fe40000004100 */
[----:B------:R-:W-:-:S04]  /*8bb0*/  FMUL.FTZ R24, R80, R21 ;  /* 0x0000001550187220 */ /* 0x000fc80000410000 */
[----:B------:R-:W-:Y:S01]  /*8bc0*/  FFMA.FTZ R191, R24, R86, R84 ;  /* 0x0000005618bf7223 */ /* 0x000fe20000010054 */
[----:B------:R-:W-:Y:S01]  /*8bd0*/  FFMA.FTZ R86, R211, R19, R20 ;  /* 0x00000013d3567223 */ /* 0x000fe20000010014 */
[----:B------:R-:W-:-:S03]  /*8be0*/  HADD2.F32 R84, -RZ, R44.H1_H1 ;  /* 0x3000002cff547230 */ /* 0x000fc60000004100 */
[----:B---3--:R-:W-:Y:S01]  /*8bf0*/  FADD.FTZ R86, R87, -R86 ;  /* 0x8000005657567221 */ /* 0x008fe20000010000 */
[----:B------:R-:W-:-:S03]  /*8c00*/  HADD2.F32 R87, -RZ, R184.H1_H1 ;  /* 0x300000b8ff577230 */ /* 0x000fc60000004100 */
[----:B------:R-:W-:-:S04]  /*8c10*/  FFMA.FTZ R84, R22, R86, R84 ;  /* 0x0000005616547223 */ /* 0x000fc80000010054 */
[----:B------:R-:W-:-:S04]  /*8c20*/  FMUL.FTZ R86, R84, R21 ;  /* 0x0000001554567220 */ /* 0x000fc80000410000 */
[----:B------:R-:W-:Y:S01]  /*8c30*/  FFMA.FTZ R184, R86, R87, R85 ;  /* 0x0000005756b87223 */ /* 0x000fe20000010055 */
[----:B----4-:R-:W-:Y:S01]  /*8c40*/  FMUL.FTZ R85, R188, R24 ;  /* 0x00000018bc557220 */ /* 0x010fe20000410000 */
[----:B------:R-:W-:Y:S01]  /*8c50*/  FMUL.FTZ R86, R228, R86 ;  /* 0x00000056e4567220 */ /* 0x000fe20000410000 */
[----:B------:R-:W-:-:S04]  /*8c60*/  F2FP.F16.F32.PACK_AB R24, R84, R80 ;  /* 0x000000505418723e */ /* 0x000fc800000000ff */
[----:B------:R-:W-:-:S07]  /*8c70*/  F2FP.F16.F32.PACK_AB R80, R86, R85 ;  /* 0x000000555650723e */ /* 0x000fce00000000ff */
.L_x_12795:
        /* <DEDUP_REMOVED lines=17> */
.L_x_12793:
[----:B------:R-:W-:Y:S05]  /*8d90*/  BSYNC.RECONVERGENT B2 ;  /* 0x0000000000027941 */ /* 0x000fea0003800200 */
.L_x_12792:
        /* <DEDUP_REMOVED lines=9> */
[--C-:B------:R-:W-:Y:S02]  /*8e30*/  HADD2.F32 R24, -RZ, R43.reuse.H0_H0 ;  /* 0x2000002bff187230 */ /* 0x100fe40000004100 */
[-CC-:B------:R-:W-:Y:S01]  /*8e40*/  FFMA.FTZ R25, R197, R19.reuse, R20.reuse ;  /* 0x00000013c5197223 */ /* 0x180fe20000010014 */
[----:B------:R-:W2:Y:S01]  /*8e50*/  LDL R190, [R1+0x34] ;  /* 0x0000340001be7983 */ /* 0x000ea20000100800 */
[----:B------:R-:W-:Y:S01]  /*8e60*/  FADD.FTZ R27, R243, -R27 ;  /* 0x8000001bf31b7221 */ /* 0x000fe20000010000 */
[----:B------:R-:W-:Y:S01]  /*8e70*/  FFMA.FTZ R26, R200, R19, R20 ;  /* 0x00000013c81a7223 */ /* 0x000fe20000010014 */
[----:B------:R-:W-:Y:S02]  /*8e80*/  HADD2.F32 R188, -RZ, R43.H1_H1 ;  /* 0x3000002bffbc7230 */ /* 0x000fe40000004100 */
[----:B------:R-:W-:Y:S01]  /*8e90*/  FADD.FTZ R25, R242, -R25 ;  /* 0x80000019f2197221 */ /* 0x000fe20000010000 */
[----:B-----5:R-:W-:Y:S01]  /*8ea0*/  FFMA.FTZ R27, R22, R27, R24 ;  /* 0x0000001b161b7223 */ /* 0x020fe20000010018 */
[----:B------:R-:W-:-:S02]  /*8eb0*/  HADD2.F32 R24, -RZ, R42.H0_H0 ;  /* 0x2000002aff187230 */ /* 0x000fc40000004100 */
[----:B------:R-:W-:Y:S01]  /*8ec0*/  FADD.FTZ R26, R245, -R26 ;  /* 0x8000001af51a7221 */ /* 0x000fe20000010000 */
[C---:B------:R-:W-:Y:S01]  /*8ed0*/  FFMA.FTZ R188, R22.reuse, R25, R188 ;  /* 0x0000001916bc7223 */ /* 0x040fe200000100bc */
[--C-:B------:R-:W-:Y:S01]  /*8ee0*/  HADD2.F32 R25, -RZ, R187.reuse.H0_H0 ;  /* 0x200000bbff197230 */ /* 0x100fe20000004100 */
[----:B------:R-:W3:Y:S01]  /*8ef0*/  LDL R228, [R1+0x30] ;  /* 0x0000300001e47983 */ /* 0x000ee20000100800 */
[----:B------:R-:W-:Y:S01]  /*8f00*/  FFMA.FTZ R26, R22, R26, R24 ;  /* 0x0000001a161a7223 */ /* 0x000fe20000010018 */
[----:B------:R-:W-:Y:S02]  /*8f10*/  FMUL.FTZ R24, R27, R21 ;  /* 0x000000151b187220 */ /* 0x000fe40000410000 */
[----:B------:R-:W4:Y:S02]  /*8f20*/  LDL R191, [R1+0x4c] ;  /* 0x00004c0001bf7983 */ /* 0x000f240000100800 */
[----:B------:R-:W-:Y:S01]  /*8f30*/  FFMA.FTZ R196, R24, R25, R74 ;  /* 0x0000001918c47223 */ /* 0x000fe2000001004a */
[----:B------:R-:W-:-:S02]  /*8f40*/  HADD2.F32 R74, -RZ, R187.H1_H1 ;  /* 0x300000bbff4a7230 */ /* 0x000fc40000004100 */
[----:B------:R-:W-:-:S04]  /*8f50*/  FMUL.FTZ R25, R188, R21 ;  /* 0x00000015bc197220 */ /* 0x000fc80000410000 */
[----:B------:R-:W-:Y:S01]  /*8f60*/  FFMA.FTZ R187, R25, R74, R75 ;  /* 0x0000004a19bb7223 */ /* 0x000fe2000001004b */
[----:B------:R-:W-:Y:S02]  /*8f70*/  HADD2.F32 R75, -RZ, R186.H0_H0 ;  /* 0x200000baff4b7230 */ /* 0x000fe40000004100 */
[----:B------:R-:W-:-:S04]  /*8f80*/  FMUL.FTZ R74, R26, R21 ;  /* 0x000000151a4a7220 */ /* 0x000fc80000410000 */
[----:B------:R-:W-:Y:S01]  /*8f90*/  FFMA.FTZ R189, R74, R75, R72 ;  /* 0x0000004b4abd7223 */ /* 0x000fe20000010048 */
[----:B------:R-:W-:Y:S01]  /*8fa0*/  FFMA.FTZ R72, R199, R19, R20 ;  /* 0x00000013c7487223 */ /* 0x000fe20000010014 */
[----:B------:R-:W-:-:S03]  /*8fb0*/  HADD2.F32 R75, -RZ, R42.H1_H1 ;  /* 0x3000002aff4b7230 */ /* 0x000fc60000004100 */
[----:B------:R-:W-:Y:S01]  /*8fc0*/  FADD.FTZ R72, R244, -R72 ;  /* 0x80000048f4487221 */ /* 0x000fe20000010000 */
[----:B------:R-:W-:-:S03]  /*8fd0*/  HADD2.F32 R186, -RZ, R186.H1_H1 ;  /* 0x300000baffba7230 */ /* 0x000fc60000004100 */
[----:B------:R-:W-:Y:S01]  /*8fe0*/  FFMA.FTZ R72, R22, R72, R75 ;  /* 0x0000004816487223 */ /* 0x000fe2000001004b */
[----:B------:R-:W-:Y:S02]  /*8ff0*/  F2FP.F16.F32.PACK_AB R27, R188, R27 ;  /* 0x0000001bbc1b723e */ /* 0x000fe400000000ff */
[----:B------:R-:W2:Y:S01]  /*9000*/  LDL R188, [R1+0x38] ;  /* 0x0000380001bc7983 */ /* 0x000ea20000100800 */
[----:B------:R-:W-:-:S04]  /*9010*/  FMUL.FTZ R75, R72, R21 ;  /* 0x00000015484b7220 */ /* 0x000fc80000410000 */
[----:B------:R-:W-:Y:S02]  /*9020*/  FFMA.FTZ R186, R75, R186, R73 ;  /* 0x000000ba4bba7223 */ /* 0x000fe40000010049 */
[----:B------:R-:W4:Y:S01]  /*9030*/  LDL R73, [R1+0x3c] ;  /* 0x00003c0001497983 */ /* 0x000f220000100800 */
[----:B------:R-:W-:Y:S01]  /*9040*/  F2FP.F16.F32.PACK_AB R26, R72, R26 ;  /* 0x0000001a481a723e */ /* 0x000fe200000000ff */
[----:B------:R-:W-:-:S04]  /*9050*/  FFMA.FTZ R72, R202, R19, R20 ;  /* 0x00000013ca487223 */ /* 0x000fc80000010014 */
[----:B------:R-:W-:Y:S01]  /*9060*/  FADD.FTZ R72, R247, -R72 ;  /* 0x80000048f7487221 */ /* 0x000fe20000010000 */
[----:B---3--:R-:W-:Y:S02]  /*9070*/  FMUL.FTZ R74, R228, R74 ;  /* 0x0000004ae44a7220 */ /* 0x008fe40000410000 */
[----:B------:R-:W3:Y:S01]  /*9080*/  LDL R228, [R1+0x44] ;  /* 0x0000440001e47983 */ /* 0x000ee20000100800 */
[----:B--2---:R-:W-:Y:S01]  /*9090*/  FMUL.FTZ R188, R188, R24 ;  /* 0x00000018bcbc7220 */ /* 0x004fe20000410000 */
[----:B----4-:R-:W-:Y:S01]  /*90a0*/  FMUL.FTZ R24, R73, R25 ;  /* 0x0000001949187220 */ /* 0x010fe20000410000 */
[----:B------:R-:W-:Y:S02]  /*90b0*/  HADD2.F32 R25, -RZ, R41.H0_H0 ;  /* 0x20000029ff197230 */ /* 0x000fe40000004100 */
[----:B------:R-:W-:-:S03]  /*90c0*/  FMUL.FTZ R73, R190, R75 ;  /* 0x0000004bbe497220 */ /* 0x000fc60000410000 */
[----:B------:R-:W-:Y:S01]  /*90d0*/  FFMA.FTZ R25, R22, R72, R25 ;  /* 0x0000004816197223 */ /* 0x000fe20000010019 */
[----:B------:R-:W-:Y:S01]  /*90e0*/  F2FP.F16.F32.PACK_AB R75, R24, R188 ;  /* 0x000000bc184b723e */ /* 0x000fe200000000ff */
[----:B------:R-:W-:Y:S01]  /*90f0*/  HADD2.F32 R72, -RZ, R185.H0_H0 ;  /* 0x200000b9ff487230 */ /* 0x000fe20000004100 */
[----:B------:R-:W-:Y:S01]  /*9100*/  F2FP.F16.F32.PACK_AB R74, R73, R74 ;  /* 0x0000004a494a723e */ /* 0x000fe200000000ff */
[----:B------:R-:W-:Y:S01]  /*9110*/  FMUL.FTZ R24, R25, R21 ;  /* 0x0000001519187220 */ /* 0x000fe20000410000 */
[----:B------:R-:W2:Y:S03]  /*9120*/  LDL R188, [R1+0x40] ;  /* 0x0000400001bc7983 */ /* 0x000ea60000100800 */
[----:B------:R-:W-:Y:S01]  /*9130*/  FFMA.FTZ R190, R24, R72, R78 ;  /* 0x0000004818be7223 */ /* 0x000fe2000001004e */
[----:B------:R-:W-:Y:S01]  /*9140*/  FFMA.FTZ R72, R201, R19, R20 ;  /* 0x00000013c9487223 */ /* 0x000fe20000010014 */
[----:B------:R-:W-:-:S03]  /*9150*/  HADD2.F32 R73, -RZ, R41.H1_H1 ;  /* 0x30000029ff497230 */ /* 0x000fc60000004100 */
[----:B------:R-:W-:Y:S01]  /*9160*/  FADD.FTZ R72, R246, -R72 ;  /* 0x80000048f6487221 */ /* 0x000fe20000010000 */
[----:B------:R-:W-:-:S03]  /*9170*/  HADD2.F32 R78, -RZ, R185.H1_H1 ;  /* 0x300000b9ff4e7230 */ /* 0x000fc60000004100 */
[----:B------:R-:W-:-:S04]  /*9180*/  FFMA.FTZ R72, R22, R72, R73 ;  /* 0x0000004816487223 */ /* 0x000fc80000010049 */
[----:B------:R-:W-:-:S04]  /*9190*/  FMUL.FTZ R73, R72, R21 ;  /* 0x0000001548497220 */ /* 0x000fc80000410000 */
[----:B------:R-:W-:Y:S02]  /*91a0*/  FFMA.FTZ R185, R73, R78, R79 ;  /* 0x0000004e49b97223 */ /* 0x000fe4000001004f */
[----:B------:R-:W4:Y:S01]  /*91b0*/  LDL R79, [R1+0x48] ;  /* 0x00004800014f7983 */ /* 0x000f220000100800 */
[----:B------:R-:W-:Y:S01]  /*91c0*/  F2FP.F16.F32.PACK_AB R25, R72, R25 ;  /* 0x000000194819723e */ /* 0x000fe200000000ff */
[----:B------:R-:W-:Y:S01]  /*91d0*/  FFMA.FTZ R72, R204, R19, R20 ;  /* 0x00000013cc487223 */ /* 0x000fe20000010014 */
[----:B------:R-:W-:-:S03]  /*91e0*/  FMUL.FTZ R73, R191, R73 ;  /* 0x00000049bf497220 */ /* 0x000fc60000410000 */
[----:B------:R-:W-:Y:S01]  /*91f0*/  FADD.FTZ R72, R249, -R72 ;  /* 0x80000048f9487221 */ /* 0x000fe20000010000 */
[----:B----4-:R-:W-:Y:S01]  /*9200*/  FMUL.FTZ R78, R79, R24 ;  /* 0x000000184f4e7220 */ /* 0x010fe20000410000 */
        /* <DEDUP_REMOVED lines=13> */
[----:B--2---:R-:W-:Y:S01]  /*92e0*/  FMUL.FTZ R77, R188, R24 ;  /* 0x00000018bc4d7220 */ /* 0x004fe20000410000 */
[----:B---3--:R-:W-:Y:S01]  /*92f0*/  FMUL.FTZ R78, R228, R78 ;  /* 0x0000004ee44e7220 */ /* 0x008fe20000410000 */
[----:B------:R-:W-:-:S04]  /*9300*/  F2FP.F16.F32.PACK_AB R24, R76, R72 ;  /* 0x000000484c18723e */ /* 0x000fc800000000ff */
[----:B------:R-:W-:Y:S01]  /*9310*/  F2FP.F16.F32.PACK_AB R72, R78, R77 ;  /* 0x0000004d4e48723e */ /* 0x000fe200000000ff */
[----:B------:R-:W-:Y:S06]  /*9320*/  BRA `(.L_x_12799) ;  /* 0x0000000400507947 */ /* 0x000fec0003800000 */
.L_x_12798:
[----:B------:R-:W-:Y:S01]  /*9330*/  FFMA.FTZ R188, R204, R19, R20 ;  /* 0x00000013ccbc7223 */ /* 0x000fe20000010014 */
[----:B------:R-:W-:Y:S01]  /*9340*/  HADD2.F32 R189, -RZ, R40.H0_H0 ;  /* 0x20000028ffbd7230 */ /* 0x000fe20000004100 */
[----:B-----5:R0:W-:Y:S02]  /*9350*/  STL [R1+0x12c], R4 ;  /* 0x00012c0401007387 */ /* 0x0201e40000100800 */
[----:B------:R-:W-:Y:S01]  /*9360*/  FADD.FTZ R188, R249, -R188 ;  /* 0x800000bcf9bc7221 */ /* 0x000fe20000010000 */
[----:B------:R-:W-:-:S03]  /*9370*/  HADD2.F32 R191, -RZ, R184.H0_H0 ;  /* 0x200000b8ffbf7230 */ /* 0x000fc60000004100 */
[----:B------:R-:W-:Y:S01]  /*9380*/  FFMA.FTZ R188, R22, R188, R189 ;  /* 0x000000bc16bc7223 */ /* 0x000fe200000100bd */
[----:B------:R-:W-:-:S03]  /*9390*/  FFMA.FTZ R190, R203, R19, R20 ;  /* 0x00000013cbbe7223 */ /* 0x000fc60000010014 */
[----:B------:R-:W-:Y:S01]  /*93a0*/  FMUL.FTZ R188, R188, R21 ;  /* 0x00000015bcbc7220 */ /* 0x000fe20000410000 */
[----:B------:R-:W-:Y:S02]  /*93b0*/  HADD2.F32 R189, -RZ, R40.H1_H1 ;  /* 0x30000028ffbd7230 */ /* 0x000fe40000004100 */
[----:B------:R-:W-:Y:S01]  /*93c0*/  FADD.FTZ R190, R248, -R190 ;  /* 0x800000bef8be7221 */ /* 0x000fe20000010000 */
[----:B0-----:R-:W2:Y:S01]  /*93d0*/  LDL R4, [R1+0x38] ;  /* 0x0000380001047983 */ /* 0x001ea20000100800 */
[----:B------:R-:W-:Y:S01]  /*93e0*/  FFMA.FTZ R191, R188, R191, R76 ;  /* 0x000000bfbcbf7223 */ /* 0x000fe2000001004c */
[----:B------:R-:W-:Y:S01]  /*93f0*/  FFMA.FTZ R76, R202, R19, R20 ;  /* 0x00000013ca4c7223 */ /* 0x000fe20000010014 */
[----:B------:R-:W-:Y:S01]  /*9400*/  FFMA.FTZ R190, R22, R190, R189 ;  /* 0x000000be16be7223 */ /* 0x000fe200000100bd */
[----:B------:R-:W-:Y:S01]  /*9410*/  HADD2.F32 R184, -RZ, R184.H1_H1 ;  /* 0x300000b8ffb87230 */ /* 0x000fe20000004100 */
[----:B------:R0:W-:Y:S01]  /*9420*/  STL [R1+0x128], R3 ;  /* 0x0001280301007387 */ /* 0x0001e20000100800 */
[----:B------:R-:W-:Y:S01]  /*9430*/  FADD.FTZ R189, R247, -R76 ;  /* 0x8000004cf7bd7221 */ /* 0x000fe20000010000 */
[----:B------:R-:W-:-:S05]  /*9440*/  HADD2.F32 R76, -RZ, R41.H0_H0 ;  /* 0x20000029ff4c7230 */ /* 0x000fca0000004100 */
[----:B------:R-:W-:Y:S01]  /*9450*/  FFMA.FTZ R189, R22, R189, R76 ;  /* 0x000000bd16bd7223 */ /* 0x000fe2000001004c */
[-C--:B------:R-:W-:Y:S01]  /*9460*/  FMUL.FTZ R76, R190, R21.reuse ;  /* 0x00000015be4c7220 */ /* 0x080fe20000410000 */
[--C-:B------:R-:W-:Y:S01]  /*9470*/  HADD2.F32 R190, -RZ, R185.reuse.H0_H0 ;  /* 0x200000b9ffbe7230 */ /* 0x100fe20000004100 */
[----:B0-----:R-:W3:Y:S02]  /*9480*/  LDL R3, [R1+0x40] ;  /* 0x0000400001037983 */ /* 0x001ee40000100800 */
[----:B------:R-:W-:Y:S01]  /*9490*/  FFMA.FTZ R184, R76, R184, R77 ;  /* 0x000000b84cb87223 */ /* 0x000fe2000001004d */
[----:B------:R-:W-:Y:S01]  /*94a0*/  FMUL.FTZ R77, R189, R21 ;  /* 0x00000015bd4d7220 */ /* 0x000fe20000410000 */
[----:B------:R-:W-:Y:S01]  /*94b0*/  HADD2.F32 R185, -RZ, R185.H1_H1 ;  /* 0x300000b9ffb97230 */ /* 0x000fe20000004100 */
[----:B------:R0:W-:Y:S02]  /*94c0*/  STL [R1+0x124], R2 ;  /* 0x0001240201007387 */ /* 0x0001e40000100800 */
[----:B------:R-:W-:Y:S01]  /*94d0*/  FFMA.FTZ R190, R77, R190, R78 ;  /* 0x000000be4dbe7223 */ /* 0x000fe2000001004e */
[----:B------:R-:W-:-:S04]  /*94e0*/  FFMA.FTZ R78, R201, R19, R20 ;  /* 0x00000013c94e7223 */ /* 0x000fc80000010014 */
[----:B------:R-:W-:Y:S01]  /*94f0*/  FADD.FTZ R189, R246, -R78 ;  /* 0x8000004ef6bd7221 */ /* 0x000fe20000010000 */
[----:B------:R-:W-:Y:S01]  /*9500*/  HADD2.F32 R78, -RZ, R41.H1_H1 ;  /* 0x30000029ff4e7230 */ /* 0x000fe20000004100 */
[----:B0-----:R-:W4:Y:S04]  /*9510*/  LDL R2, [R1+0x48] ;  /* 0x0000480001027983 */ /* 0x001f280000100800 */
[----:B------:R-:W-:Y:S01]  /*9520*/  FFMA.FTZ R78, R22, R189, R78 ;  /* 0x000000bd164e7223 */ /* 0x000fe2000001004e */
[----:B------:R0:W-:Y:S03]  /*9530*/  STL [R1+0x120], R0 ;  /* 0x0001200001007387 */ /* 0x0001e60000100800 */
[----:B------:R-:W-:-:S04]  /*9540*/  FMUL.FTZ R78, R78, R21 ;  /* 0x000000154e4e7220 */ /* 0x000fc80000410000 */
[----:B------:R-:W-:Y:S01]  /*9550*/  FFMA.FTZ R185, R78, R185, R79 ;  /* 0x000000b94eb97223 */ /* 0x000fe2000001004f */
[----:B------:R-:W-:Y:S01]  /*9560*/  FFMA.FTZ R79, R200, R19, R20 ;  /* 0x00000013c84f7223 */ /* 0x000fe20000010014 */
[----:B0-----:R-:W4:Y:S03]  /*9570*/  LDL R0, [R1+0x30] ;  /* 0x0000300001007983 */ /* 0x001f260000100800 */
        /* <DEDUP_REMOVED lines=17> */
[----:B------:R-:W-:-:S03]  /*9690*/  HADD2.F32 R196, -RZ, R187.H0_H0 ;  /* 0x200000bbffc47230 */ /* 0x000fc60000004100 */
[----:B------:R-:W-:-:S04]  /*96a0*/  FMUL.FTZ R73, R73, R21 ;  /* 0x0000001549497220 */ /* 0x000fc80000410000 */
[----:B------:R-:W-:Y:S01]  /*96b0*/  FFMA.FTZ R196, R73, R196, R74 ;  /* 0x000000c449c47223 */ /* 0x000fe2000001004a */
[----:B------:R-:W-:-:S04]  /*96c0*/  FFMA.FTZ R74, R197, R19, R20 ;  /* 0x00000013c54a7223 */ /* 0x000fc80000010014 */
[----:B------:R-:W-:Y:S01]  /*96d0*/  FADD.FTZ R228, R242, -R74 ;  /* 0x8000004af2e47221 */ /* 0x000fe20000010000 */
[----:B------:R-:W-:Y:S02]  /*96e0*/  HADD2.F32 R74, -RZ, R43.H1_H1 ;  /* 0x3000002bff4a7230 */ /* 0x000fe40000004100 */
[----:B------:R-:W-:-:S03]  /*96f0*/  HADD2.F32 R187, -RZ, R187.H1_H1 ;  /* 0x300000bbffbb7230 */ /* 0x000fc60000004100 */
[----:B------:R-:W-:Y:S02]  /*9700*/  FFMA.FTZ R74, R22, R228, R74 ;  /* 0x000000e4164a7223 */ /* 0x000fe4000001004a */
[----:B------:R-:W4:Y:S02]  /*9710*/  LDL R228, [R1+0x44] ;  /* 0x0000440001e47983 */ /* 0x000f240000100800 */
[----:B------:R-:W-:-:S04]  /*9720*/  FMUL.FTZ R74, R74, R21 ;  /* 0x000000154a4a7220 */ /* 0x000fc80000410000 */
        /* <DEDUP_REMOVED lines=9> */
[----:B------:R-:W-:Y:S02]  /*97c0*/  F2FP.F16.F32.PACK_AB R75, R75, R73 ;  /* 0x000000494b4b723e */ /* 0x000fe400000000ff */
[----:B------:R-:W3:Y:S04]  /*97d0*/  LDL R73, [R1+0x4c] ;  /* 0x00004c0001497983 */ /* 0x000ee80000100800 */
[----:B------:R0:W5:Y:S04]  /*97e0*/  LDL.LU R3, [R1+0x128] ;  /* 0x0001280001037983 */ /* 0x0001680000300800 */
[----:B------:R0:W5:Y:S04]  /*97f0*/  LDL.LU R2, [R1+0x124] ;  /* 0x0001240001027983 */ /* 0x0001680000300800 */
[----:B------:R0:W5:Y:S01]  /*9800*/  LDL.LU R0, [R1+0x120] ;  /* 0x0001200001007983 */ /* 0x0001620000300800 */
[----:B--2---:R-:W-:Y:S01]  /*9810*/  FMUL.FTZ R74, R74, R72 ;  /* 0x000000484a4a7220 */ /* 0x004fe20000410000 */
[----:B------:R-:W-:Y:S01]  /*9820*/  FMUL.FTZ R72, R228, R76 ;  /* 0x0000004ce4487220 */ /* 0x000fe20000410000 */
[----:B---3--:R-:W-:-:S03]  /*9830*/  FMUL.FTZ R73, R73, R78 ;  /* 0x0000004e49497220 */ /* 0x008fc60000410000 */
[----:B------:R-:W-:Y:S02]  /*9840*/  F2FP.F16.F32.PACK_AB R74, R74, R79 ;  /* 0x0000004f4a4a723e */ /* 0x000fe400000000ff */
[----:B------:R-:W-:Y:S02]  /*9850*/  F2FP.F16.F32.PACK_AB R72, R72, R188 ;  /* 0x000000bc4848723e */ /* 0x000fe400000000ff */
[----:B0-----:R-:W-:-:S07]  /*9860*/  F2FP.F16.F32.PACK_AB R73, R73, R77 ;  /* 0x0000004d4949723e */ /* 0x001fce00000000ff */
.L_x_12799:
        /* <DEDUP_REMOVED lines=15> */
.L_x_12797:
[----:B------:R-:W-:Y:S05]  /*9960*/  BSYNC.RECONVERGENT B2 ;  /* 0x0000000000027941 */ /* 0x000fea0003800200 */
.L_x_12796:
        /* <DEDUP_REMOVED lines=89> */
.L_x_12802:
        /* <DEDUP_REMOVED lines=84> */
.L_x_12803:
        /* <DEDUP_REMOVED lines=15> */
.L_x_12801:
[----:B------:R-:W-:Y:S05]  /*a530*/  BSYNC.RECONVERGENT B2 ;  /* 0x0000000000027941 */ /* 0x000fea0003800200 */
.L_x_12800:
        /* <DEDUP_REMOVED lines=11> */
[----:B------:R-:W-:Y:S01]  /*a5f0*/  FFMA.FTZ R26, R10, R19, R20 ;  /* 0x000000130a1a7223 */ /* 0x000fe20000010014 */
[----:B------:R-:W-:Y:S01]  /*a600*/  FADD.FTZ R27, R226, -R27 ;  /* 0x8000001be21b7221 */ /* 0x000fe20000010000 */
[----:B------:R-:W-:Y:S02]  /*a610*/  HADD2.F32 R188, -RZ, R35.H1_H1 ;  /* 0x30000023ffbc7230 */ /* 0x000fe40000004100 */
[----:B------:R-:W-:Y:S01]  /*a620*/  FADD.FTZ R25, R225, -R25 ;  /* 0x80000019e1197221 */ /* 0x000fe20000010000 */
[----:B------:R-:W-:Y:S01]  /*a630*/  FADD.FTZ R26, R229, -R26 ;  /* 0x8000001ae51a7221 */ /* 0x000fe20000010000 */
[----:B-----5:R-:W-:Y:S01]  /*a640*/  FFMA.FTZ R27, R22, R27, R24 ;  /* 0x0000001b161b7223 */ /* 0x020fe20000010018 */
[----:B------:R-:W-:-:S02]  /*a650*/  HADD2.F32 R24, -RZ, R34.H0_H0 ;  /* 0x20000022ff187230 */ /* 0x000fc40000004100 */
[C---:B------:R-:W-:Y:S01]  /*a660*/  FFMA.FTZ R188, R22.reuse, R25, R188 ;  /* 0x0000001916bc7223 */ /* 0x040fe200000100bc */
[----:B------:R-:W-:Y:S02]  /*a670*/  HADD2.F32 R25, -RZ, R187.H0_H0 ;  /* 0x200000bbff197230 */ /* 0x000fe40000004100 */
[----:B------:R-:W-:Y:S01]  /*a680*/  FFMA.FTZ R26, R22, R26, R24 ;  /* 0x0000001a161a7223 */ /* 0x000fe20000010018 */
[----:B------:R-:W-:Y:S01]  /*a690*/  FMUL.FTZ R24, R27, R21 ;  /* 0x000000151b187220 */ /* 0x000fe20000410000 */
[----:B------:R-:W-:-:S03]  /*a6a0*/  F2FP.F16.F32.PACK_AB R27, R188, R27 ;  /* 0x0000001bbc1b723e */ /* 0x000fc600000000ff */
[----:B------:R-:W-:Y:S01]  /*a6b0*/  FFMA.FTZ R196, R24, R25, R58 ;  /* 0x0000001918c47223 */ /* 0x000fe2000001003a */
[----:B------:R-:W-:Y:S02]  /*a6c0*/  HADD2.F32 R58, -RZ, R187.H1_H1 ;  /* 0x300000bbff3a7230 */ /* 0x000fe40000004100 */
[----:B------:R-:W-:Y:S01]  /*a6d0*/  FMUL.FTZ R25, R188, R21 ;  /* 0x00000015bc197220 */ /* 0x000fe20000410000 */
[----:B------:R-:W-:-:S03]  /*a6e0*/  FMUL.FTZ R188, R178, R24 ;  /* 0x00000018b2bc7220 */ /* 0x000fc60000410000 */
[----:B------:R-:W-:Y:S01]  /*a6f0*/  FFMA.FTZ R187, R25, R58, R59 ;  /* 0x0000003a19bb7223 */ /* 0x000fe2000001003b */
[----:B------:R-:W-:Y:S02]  /*a700*/  HADD2.F32 R59, -RZ, R186.H0_H0 ;  /* 0x200000baff3b7230 */ /* 0x000fe40000004100 */
[----:B------:R-:W-:Y:S01]  /*a710*/  FMUL.FTZ R58, R26, R21 ;  /* 0x000000151a3a7220 */ /* 0x000fe20000410000 */
[----:B------:R-:W-:Y:S01]  /*a720*/  FMUL.FTZ R24, R179, R25 ;  /* 0x00000019b3187220 */ /* 0x000fe20000410000 */
[----:B------:R-:W-:Y:S02]  /*a730*/  HADD2.F32 R25, -RZ, R33.H0_H0 ;  /* 0x20000021ff197230 */ /* 0x000fe40000004100 */
[----:B------:R-:W-:Y:S01]  /*a740*/  FFMA.FTZ R189, R58, R59, R56 ;  /* 0x0000003b3abd7223 */ /* 0x000fe20000010038 */
[----:B------:R-:W-:Y:S01]  /*a750*/  FFMA.FTZ R56, R9, R19, R20 ;  /* 0x0000001309387223 */ /* 0x000fe20000010014 */
[----:B------:R-:W-:Y:S02]  /*a760*/  HADD2.F32 R59, -RZ, R34.H1_H1 ;  /* 0x30000022ff3b7230 */ /* 0x000fe40000004100 */
[----:B------:R-:W-:Y:S01]  /*a770*/  FMUL.FTZ R58, R176, R58 ;  /* 0x0000003ab03a7220 */ /* 0x000fe20000410000 */
[----:B------:R-:W-:-:S02]  /*a780*/  HADD2.F32 R186, -RZ, R186.H1_H1 ;  /* 0x300000baffba7230 */ /* 0x000fc40000004100 */
[----:B------:R-:W-:-:S04]  /*a790*/  FADD.FTZ R56, R227, -R56 ;  /* 0x80000038e3387221 */ /* 0x000fc80000010000 */
[----:B------:R-:W-:-:S04]  /*a7a0*/  FFMA.FTZ R56, R22, R56, R59 ;  /* 0x0000003816387223 */ /* 0x000fc8000001003b */
[C---:B------:R-:W-:Y:S01]  /*a7b0*/  FMUL.FTZ R59, R56.reuse, R21 ;  /* 0x00000015383b7220 */ /* 0x040fe20000410000 */
[----:B------:R-:W-:Y:S01]  /*a7c0*/  F2FP.F16.F32.PACK_AB R26, R56, R26 ;  /* 0x0000001a381a723e */ /* 0x000fe200000000ff */
[----:B------:R-:W-:Y:S02]  /*a7d0*/  FFMA.FTZ R56, R12, R19, R20 ;  /* 0x000000130c387223 */ /* 0x000fe40000010014 */
[----:B------:R-:W-:Y:S01]  /*a7e0*/  FFMA.FTZ R186, R59, R186, R57 ;  /* 0x000000ba3bba7223 */ /* 0x000fe20000010039 */
[----:B------:R-:W-:Y:S01]  /*a7f0*/  FMUL.FTZ R57, R177, R59 ;  /* 0x0000003bb1397220 */ /* 0x000fe20000410000 */
[----:B------:R-:W-:Y:S01]  /*a800*/  FADD.FTZ R56, R231, -R56 ;  /* 0x80000038e7387221 */ /* 0x000fe20000010000 */
[----:B------:R-:W-:-:S03]  /*a810*/  F2FP.F16.F32.PACK_AB R59, R24, R188 ;  /* 0x000000bc183b723e */ /* 0x000fc600000000ff */
[----:B------:R-:W-:Y:S01]  /*a820*/  FFMA.FTZ R25, R22, R56, R25 ;  /* 0x0000003816197223 */ /* 0x000fe20000010019 */
[----:B------:R-:W-:Y:S01]  /*a830*/  HADD2.F32 R56, -RZ, R185.H0_H0 ;  /* 0x200000b9ff387230 */ /* 0x000fe20000004100 */
[----:B------:R-:W-:Y:S01]  /*a840*/  F2FP.F16.F32.PACK_AB R58, R57, R58 ;  /* 0x0000003a393a723e */ /* 0x000fe200000000ff */
[----:B------:R-:W-:Y:S02]  /*a850*/  HADD2.F32 R57, -RZ, R33.H1_H1 ;  /* 0x30000021ff397230 */ /* 0x000fe40000004100 */
[----:B------:R-:W-:-:S04]  /*a860*/  FMUL.FTZ R24, R25, R21 ;  /* 0x0000001519187220 */ /* 0x000fc80000410000 */
[----:B------:R-:W-:Y:S01]  /*a870*/  FFMA.FTZ R190, R24, R56, R62 ;  /* 0x0000003818be7223 */ /* 0x000fe2000001003e */
[----:B------:R-:W-:Y:S01]  /*a880*/  FFMA.FTZ R56, R11, R19, R20 ;  /* 0x000000130b387223 */ /* 0x000fe20000010014 */
[----:B------:R-:W-:-:S03]  /*a890*/  HADD2.F32 R62, -RZ, R185.H1_H1 ;  /* 0x300000b9ff3e7230 */ /* 0x000fc60000004100 */
[----:B------:R-:W-:-:S04]  /*a8a0*/  FADD.FTZ R56, R230, -R56 ;  /* 0x80000038e6387221 */ /* 0x000fc80000010000 */
[----:B------:R-:W-:-:S04]  /*a8b0*/  FFMA.FTZ R56, R22, R56, R57 ;  /* 0x0000003816387223 */ /* 0x000fc80000010039 */
[C---:B------:R-:W-:Y:S01]  /*a8c0*/  FMUL.FTZ R57, R56.reuse, R21 ;  /* 0x0000001538397220 */ /* 0x040fe20000410000 */
[----:B------:R-:W-:Y:S01]  /*a8d0*/  F2FP.F16.F32.PACK_AB R25, R56, R25 ;  /* 0x000000193819723e */ /* 0x000fe200000000ff */
[----:B------:R-:W-:Y:S02]  /*a8e0*/  FFMA.FTZ R56, R14, R19, R20 ;  /* 0x000000130e387223 */ /* 0x000fe40000010014 */
[----:B------:R-:W-:Y:S01]  /*a8f0*/  FFMA.FTZ R185, R57, R62, R63 ;  /* 0x0000003e39b97223 */ /* 0x000fe2000001003f */
[----:B------:R-:W-:Y:S01]  /*a900*/  FMUL.FTZ R62, R182, R24 ;  /* 0x00000018b63e7220 */ /* 0x000fe20000410000 */
[----:B------:R-:W-:Y:S02]  /*a910*/  HADD2.F32 R24, -RZ, R32.H0_H0 ;  /* 0x20000020ff187230 */ /* 0x000fe40000004100 */
[----:B------:R-:W-:Y:S01]  /*a920*/  FADD.FTZ R56, R233, -R56 ;  /* 0x80000038e9387221 */ /* 0x000fe20000010000 */
[----:B------:R-:W-:Y:S01]  /*a930*/  FMUL.FTZ R57, R183, R57 ;  /* 0x00000039b7397220 */ /* 0x000fe20000410000 */
[----:B------:R-:W-:-:S02]  /*a940*/  HADD2.F32 R63, -RZ, R184.H1_H1 ;  /* 0x300000b8ff3f7230 */ /* 0x000fc40000004100 */
[----:B------:R-:W-:Y:S02]  /*a950*/  FFMA.FTZ R56, R22, R56, R24 ;  /* 0x0000003816387223 */ /* 0x000fe40000010018 */
[----:B------:R-:W-:Y:S01]  /*a960*/  F2FP.F16.F32.PACK_AB R57, R57, R62 ;  /* 0x0000003e3939723e */ /* 0x000fe200000000ff */
[----:B------:R-:W-:Y:S02]  /*a970*/  HADD2.F32 R62, -RZ, R184.H0_H0 ;  /* 0x200000b8ff3e7230 */ /* 0x000fe40000004100 */
[----:B------:R-:W-:-:S04]  /*a980*/  FMUL.FTZ R24, R56, R21 ;  /* 0x0000001538187220 */ /* 0x000fc80000410000 */
[----:B------:R-:W-:Y:S01]  /*a990*/  FFMA.FTZ R191, R24, R62, R60 ;  /* 0x0000003e18bf7223 */ /* 0x000fe2000001003c */
[----:B------:R-:W-:Y:S01]  /*a9a0*/  FFMA.FTZ R60, R13, R19, R20 ;  /* 0x000000130d3c7223 */ /* 0x000fe20000010014 */
[----:B------:R-:W-:-:S03]  /*a9b0*/  HADD2.F32 R62, -RZ, R32.H1_H1 ;  /* 0x30000020ff3e7230 */ /* 0x000fc60000004100 */
[----:B------:R-:W-:-:S04]  /*a9c0*/  FADD.FTZ R60, R232, -R60 ;  /* 0x8000003ce83c7221 */ /* 0x000fc80000010000 */
[----:B------:R-:W-:-:S04]  /*a9d0*/  FFMA.FTZ R60, R22, R60, R62 ;  /* 0x0000003c163c7223 */ /* 0x000fc8000001003e */
[----:B------:R-:W-:-:S04]  /*a9e0*/  FMUL.FTZ R62, R60, R21 ;  /* 0x000000153c3e7220 */ /* 0x000fc80000410000 */
[----:B------:R-:W-:Y:S01]  /*a9f0*/  FFMA.FTZ R184, R62, R63, R61 ;  /* 0x0000003f3eb87223 */ /* 0x000fe2000001003d */
[----:B------:R-:W-:Y:S01]  /*aa00*/  FMUL.FTZ R61, R180, R24 ;  /* 0x00000018b43d7220 */ /* 0x000fe20000410000 */
[----:B------:R-:W-:Y:S01]  /*aa10*/  FMUL.FTZ R62, R181, R62 ;  /* 0x0000003eb53e7220 */ /* 0x000fe20000410000 */
[----:B------:R-:W-:-:S04]  /*aa20*/  F2FP.F16.F32.PACK_AB R24, R60, R56 ;  /* 0x000000383c18723e */ /* 0x000fc800000000ff */
[----:B------:R-:W-:Y:S01]  /*aa30*/  F2FP.F16.F32.PACK_AB R56, R62, R61 ;  /* 0x0000003d3e38723e */ /* 0x000fe200000000ff */
[----:B------:R-:W-:Y:S06]  /*aa40*/  BRA `(.L_x_12807) ;  /* 0x0000000400107947 */ /* 0x000fec0003800000 */
.L_x_12806:
[-CC-:B------:R-:W-:Y:S01]  /*aa50*/  FFMA.FTZ R188, R14, R19.reuse, R20.reuse ;  /* 0x000000130ebc7223 */ /* 0x180fe20000010014 */
[----:B------:R-:W-:Y:S02]  /*aa60*/  HADD2.F32 R189, -RZ, R32.H0_H0 ;  /* 0x20000020ffbd7230 */ /* 0x000fe40000004100 */
[----:B------:R-:W-:Y:S01]  /*aa70*/  FFMA.FTZ R190, R13, R19, R20 ;  /* 0x000000130dbe7223 */ /* 0x000fe20000010014 */
[--C-:B-----5:R-:W-:Y:S02]  /*aa80*/  HADD2.F32 R191, -RZ, R184.reuse.H0_H0 ;  /* 0x200000b8ffbf7230 */ /* 0x120fe40000004100 */
[----:B------:R-:W-:Y:S01]  /*aa90*/  FADD.FTZ R188, R233, -R188 ;  /* 0x800000bce9bc7221 */ /* 0x000fe20000010000 */
[----:B------:R-:W-:Y:S02]  /*aaa0*/  HADD2.F32 R184, -RZ, R184.H1_H1 ;  /* 0x300000b8ffb87230 */ /* 0x000fe40000004100 */
[----:B------:R-:W-:Y:S01]  /*aab0*/  FADD.FTZ R190, R232, -R190 ;  /* 0x800000bee8be7221 */ /* 0x000fe20000010000 */
[----:B------:R-:W-:Y:S01]  /*aac0*/  FFMA.FTZ R188, R22, R188, R189 ;  /* 0x000000bc16bc7223 */ /* 0x000fe200000100bd */
[----:B------:R-:W-:-:S03]  /*aad0*/  HADD2.F32 R189, -RZ, R32.H1_H1 ;  /* 0x30000020ffbd7230 */ /* 0x000fc60000004100 */
[----:B------:R-:W-:Y:S02]  /*aae0*/  FMUL.FTZ R188, R188, R21 ;  /* 0x00000015bcbc7220 */ /* 0x000fe40000410000 */
[----:B------:R-:W-:Y:S02]  /*aaf0*/  FFMA.FTZ R190, R22, R190, R189 ;  /* 0x000000be16be7223 */ /* 0x000fe400000100bd */
[----:B------:R-:W-:Y:S01]  /*ab00*/  FFMA.FTZ R191, R188, R191, R60 ;  /* 0x000000bfbcbf7223 */ /* 0x000fe2000001003c */
[----:B------:R-:W-:Y:S01]  /*ab10*/  FFMA.FTZ R60, R12, R19, R20 ;  /* 0x000000130c3c7223 */ /* 0x000fe20000010014 */
[----:B------:R-:W-:-:S03]  /*ab20*/  FMUL.FTZ R188, R180, R188 ;  /* 0x000000bcb4bc7220 */ /* 0x000fc60000410000 */
[----:B------:R-:W-:Y:S01]  /*ab30*/  FADD.FTZ R189, R231, -R60 ;  /* 0x8000003ce7bd7221 */ /* 0x000fe20000010000 */
[----:B------:R-:W-:-:S05]  /*ab40*/  HADD2.F32 R60, -RZ, R33.H0_H0 ;  /* 0x20000021ff3c7230 */ /* 0x000fca0000004100 */
[----:B------:R-:W-:Y:S01]  /*ab50*/  FFMA.FTZ R189, R22, R189, R60 ;  /* 0x000000bd16bd7223 */ /* 0x000fe2000001003c */
[-C--:B------:R-:W-:Y:S01]  /*ab60*/  FMUL.FTZ R60, R190, R21.reuse ;  /* 0x00000015be3c7220 */ /* 0x080fe20000410000 */
[--C-:B------:R-:W-:Y:S02]  /*ab70*/  HADD2.F32 R190, -RZ, R185.reuse.H0_H0 ;  /* 0x200000b9ffbe7230 */ /* 0x100fe40000004100 */
[----:B------:R-:W-:Y:S02]  /*ab80*/  HADD2.F32 R185, -RZ, R185.H1_H1 ;  /* 0x300000b9ffb97230 */ /* 0x000fe40000004100 */
[----:B------:R-:W-:Y:S01]  /*ab90*/  FFMA.FTZ R184, R60, R184, R61 ;  /* 0x000000b83cb87223 */ /* 0x000fe2000001003d */
[----:B------:R-:W-:-:S04]  /*aba0*/  FMUL.FTZ R61, R189, R21 ;  /* 0x00000015bd3d7220 */ /* 0x000fc80000410000 */
[----:B------:R-:W-:Y:S01]  /*abb0*/  FFMA.FTZ R190, R61, R190, R62 ;  /* 0x000000be3dbe7223 */ /* 0x000fe2000001003e */
[----:B------:R-:W-:Y:S01]  /*abc0*/  FFMA.FTZ R62, R11, R19, R20 ;  /* 0x000000130b3e7223 */ /* 0x000fe20000010014 */
[----:B------:R-:W-:-:S03]  /*abd0*/  FMUL.FTZ R61, R182, R61 ;  /* 0x0000003db63d7220 */ /* 0x000fc60000410000 */
        /* <DEDUP_REMOVED lines=35> */
[----:B------:R-:W-:Y:S01]  /*ae10*/  FMUL.FTZ R59, R179, R58 ;  /* 0x0000003ab33b7220 */ /* 0x000fe20000410000 */
[----:B------:R-:W-:Y:S01]  /*ae20*/  FMUL.FTZ R58, R177, R56 ;  /* 0x00000038b13a7220 */ /* 0x000fe20000410000 */
[----:B------:R-:W-:-:S03]  /*ae30*/  FMUL.FTZ R56, R181, R60 ;  /* 0x0000003cb5387220 */ /* 0x000fc60000410000 */
[----:B------:R-:W-:Y:S01]  /*ae40*/  F2FP.F16.F32.PACK_AB R59, R59, R57 ;  /* 0x000000393b3b723e */ /* 0x000fe200000000ff */
[----:B------:R-:W-:Y:S01]  /*ae50*/  FMUL.FTZ R57, R183, R62 ;  /* 0x0000003eb7397220 */ /* 0x000fe20000410000 */
[----:B------:R-:W-:Y:S02]  /*ae60*/  F2FP.F16.F32.PACK_AB R58, R58, R63 ;  /* 0x0000003f3a3a723e */ /* 0x000fe400000000ff */
[----:B------:R-:W-:Y:S02]  /*ae70*/  F2FP.F16.F32.PACK_AB R56, R56, R188 ;  /* 0x000000bc3838723e */ /* 0x000fe400000000ff */
[----:B------:R-:W-:-:S07]  /*ae80*/  F2FP.F16.F32.PACK_AB R57, R57, R61 ;  /* 0x0000003d3939723e */ /* 0x000fce00000000ff */
.L_x_12807:
        /* <DEDUP_REMOVED lines=15> */
.L_x_12805:
[----:B------:R-:W-:Y:S05]  /*af80*/  BSYNC.RECONVERGENT B2 ;  /* 0x0000000000027941 */ /* 0x000fea0003800200 */
.L_x_12804:
[----:B------:R-:W-:Y:S05]  /*af90*/  @!P5 BRA `(.L_x_12789) ;  /* 0x000000080084d947 */ /* 0x000fea0003800000 */
[----:B------:R-:W0:Y:S02]  /*afa0*/  LDC.64 R184, c[0x0][0x390] ;  /* 0x0000e400ffb87b82 */ /* 0x000e240000000a00 */
[----:B0-----:R-:W-:-:S06]  /*afb0*/  IMAD.WIDE.U32 R184, R18, 0x10, R184 ;  /* 0x0000001012b87825 */ /* 0x001fcc00078e00b8 */
[----:B------:R-:W5:Y:S01]  /*afc0*/  LDG.E.128 R184, desc[UR6][R184.64] ;  /* 0x00000006b8b87981 */ /* 0x000f62000c1e1d00 */
[----:B------:R-:W-:-:S04]  /*afd0*/  ISETP.NE.U32.AND P1, PT, RZ, UR12, PT ;  /* 0x0000000cff007c0c */ /* 0x000fc8000bf25070 */
[----:B------:R-:W-:-:S13]  /*afe0*/  ISETP.NE.AND.EX P1, PT, RZ, UR13, PT, P1 ;  /* 0x0000000dff007c0c */ /* 0x000fda000bf25310 */
[----:B------:R-:W-:Y:S05]  /*aff0*/  @!P1 BRA `(.L_x_12808) ;  /* 0x0000000400249947 */ /* 0x000fea0003800000 */
[----:B-----5:R-:W-:Y:S01]  /*b000*/  FFMA.FTZ R27, R2, R19, R20 ;  /* 0x00000013021b7223 */ /* 0x020fe20000010014 */
[--C-:B------:R-:W-:Y:S02]  /*b010*/  HADD2.F32 R24, -RZ, R31.reuse.H1_H1 ;  /* 0x3000001fff187230 */ /* 0x100fe40000004100 */
[----:B------:R-:W-:Y:S02]  /*b020*/  HADD2.F32 R25, -RZ, R31.H0_H0 ;  /* 0x2000001fff197230 */ /* 0x000fe40000004100 */
[----:B------:R-:W-:Y:S01]  /*b030*/  FADD.FTZ R27, R217, -R27 ;  /* 0x8000001bd91b7221 */ /* 0x000fe20000010000 */
[----:B------:R-:W-:Y:S02]  /*b040*/  HADD2.F32 R26, -RZ, R187.H1_H1 ;  /* 0x300000bbff1a7230 */ /* 0x000fe40000004100 */
[----:B------:R-:W-:Y:S02]  /*b050*/  HADD2.F32 R188, -RZ, R30.H0_H0 ;  /* 0x2000001effbc7230 */ /* 0x000fe40000004100 */
[----:B------:R-:W-:Y:S01]  /*b060*/  FFMA.FTZ R27, R22, R27, R24 ;  /* 0x0000001b161b7223 */ /* 0x000fe20000010018 */
[----:B------:R-:W-:-:S04]  /*b070*/  FFMA.FTZ R24, R214, R19, R20 ;  /* 0x00000013d6187223 */ /* 0x000fc80000010014 */
[----:B------:R-:W-:-:S04]  /*b080*/  FADD.FTZ R24, R218, -R24 ;  /* 0x80000018da187221 */ /* 0x000fc80000010000 */
[----:B------:R-:W-:Y:S01]  /*b090*/  FFMA.FTZ R24, R22, R24, R25 ;  /* 0x0000001816187223 */ /* 0x000fe20000010019 */
[----:B------:R-:W-:-:S04]  /*b0a0*/  FMUL.FTZ R25, R27, R21 ;  /* 0x000000151b197220 */ /* 0x000fc80000410000 */
[----:B------:R-:W-:Y:S01]  /*b0b0*/  FFMA.FTZ R189, R25, R26, R51 ;  /* 0x0000001a19bd7223 */ /* 0x000fe20000010033 */
[----:B------:R-:W-:Y:S02]  /*b0c0*/  HADD2.F32 R51, -RZ, R187.H0_H0 ;  /* 0x200000bbff337230 */ /* 0x000fe40000004100 */
[----:B------:R-:W-:Y:S01]  /*b0d0*/  FMUL.FTZ R26, R24, R21 ;  /* 0x00000015181a7220 */ /* 0x000fe20000410000 */
[----:B------:R-:W-:Y:S01]  /*b0e0*/  FMUL.FTZ R25, R171, R25 ;  /* 0x00000019ab197220 */ /* 0x000fe20000410000 */
[----:B------:R-:W-:Y:S02]  /*b0f0*/  F2FP.F16.F32.PACK_AB R27, R27, R24 ;  /* 0x000000181b1b723e */ /* 0x000fe400000000ff */
[----:B------:R-:W-:Y:S01]  /*b100*/  FFMA.FTZ R187, R26, R51, R50 ;  /* 0x000000331abb7223 */ /* 0x000fe20000010032 */
[----:B------:R-:W-:Y:S01]  /*b110*/  FFMA.FTZ R50, R4, R19, R20 ;  /* 0x0000001304327223 */ /* 0x000fe20000010014 */
[----:B------:R-:W-:-:S03]  /*b120*/  FMUL.FTZ R51, R170, R26 ;  /* 0x0000001aaa337220 */ /* 0x000fc60000410000 */
[----:B------:R-:W-:Y:S02]  /*b130*/  FADD.FTZ R50, R220, -R50 ;  /* 0x80000032dc327221 */ /* 0x000fe40000010000 */
[----:B------:R-:W-:Y:S01]  /*b140*/  F2FP.F16.F32.PACK_AB R51, R25, R51 ;  /* 0x000000331933723e */ /* 0x000fe200000000ff */
[--C-:B------:R-:W-:Y:S02]  /*b150*/  HADD2.F32 R25, -RZ, R186.reuse.H0_H0 ;  /* 0x200000baff197230 */ /* 0x100fe40000004100 */
[----:B------:R-:W-:Y:S01]  /*b160*/  FFMA.FTZ R26, R22, R50, R188 ;  /* 0x00000032161a7223 */ /* 0x000fe200000100bc */
[----:B------:R-:W-:-:S03]  /*b170*/  HADD2.F32 R50, -RZ, R186.H1_H1 ;  /* 0x300000baff327230 */ /* 0x000fc60000004100 */
[----:B------:R-:W-:-:S04]  /*b180*/  FMUL.FTZ R24, R26, R21 ;  /* 0x000000151a187220 */ /* 0x000fc80000410000 */
[----:B------:R-:W-:Y:S01]  /*b190*/  FFMA.FTZ R190, R24, R25, R48 ;  /* 0x0000001918be7223 */ /* 0x000fe20000010030 */
[----:B------:R-:W-:Y:S01]  /*b1a0*/  FFMA.FTZ R25, R3, R19, R20 ;  /* 0x0000001303197223 */ /* 0x000fe20000010014 */
[----:B------:R-:W-:Y:S02]  /*b1b0*/  HADD2.F32 R48, -RZ, R30.H1_H1 ;  /* 0x3000001eff307230 */ /* 0x000fe40000004100 */
[----:B------:R-:W-:Y:S01]  /*b1c0*/  FMUL.FTZ R24, R168, R24 ;  /* 0x00000018a8187220 */ /* 0x000fe20000410000 */
[----:B------:R-:W-:-:S04]  /*b1d0*/  FADD.FTZ R25, R219, -R25 ;  /* 0x80000019db197221 */ /* 0x000fc80000010000 */
[----:B------:R-:W-:-:S04]  /*b1e0*/  FFMA.FTZ R48, R22, R25, R48 ;  /* 0x0000001916307223 */ /* 0x000fc80000010030 */
[C---:B------:R-:W-:Y:S01]  /*b1f0*/  FMUL.FTZ R25, R48.reuse, R21 ;  /* 0x0000001530197220 */ /* 0x040fe20000410000 */
[----:B------:R-:W-:Y:S01]  /*b200*/  F2FP.F16.F32.PACK_AB R26, R48, R26 ;  /* 0x0000001a301a723e */ /* 0x000fe200000000ff */
[----:B------:R-:W-:Y:S02]  /*b210*/  FFMA.FTZ R48, R6, R19, R20 ;  /* 0x0000001306307223 */ /* 0x000fe40000010014 */
[----:B------:R-:W-:Y:S01]  /*b220*/  FFMA.FTZ R186, R25, R50, R49 ;  /* 0x0000003219ba7223 */ /* 0x000fe20000010031 */
[----:B------:R-:W-:Y:S02]  /*b230*/  HADD2.F32 R49, -RZ, R29.H0_H0 ;  /* 0x2000001dff317230 */ /* 0x000fe40000004100 */
[----:B------:R-:W-:Y:S01]  /*b240*/  FADD.FTZ R48, R222, -R48 ;  /* 0x80000030de307221 */ /* 0x000fe20000010000 */
[----:B------:R-:W-:-:S03]  /*b250*/  FMUL.FTZ R50, R169, R25 ;  /* 0x00000019a9327220 */ /* 0x000fc60000410000 */
[----:B------:R-:W-:Y:S01]  /*b260*/  FFMA.FTZ R25, R22, R48, R49 ;  /* 0x0000003016197223 */ /* 0x000fe20000010031 */
[----:B------:R-:W-:Y:S01]  /*b270*/  HADD2.F32 R48, -RZ, R185.H0_H0 ;  /* 0x200000b9ff307230 */ /* 0x000fe20000004100 */
[----:B------:R-:W-:Y:S01]  /*b280*/  F2FP.F16.F32.PACK_AB R50, R50, R24 ;  /* 0x000000183232723e */ /* 0x000fe200000000ff */
[----:B------:R-:W-:Y:S02]  /*b290*/  HADD2.F32 R49, -RZ, R29.H1_H1 ;  /* 0x3000001dff317230 */ /* 0x000fe40000004100 */
        /* <DEDUP_REMOVED lines=9> */
[----:B------:R-:W-:Y:S02]  /*b330*/  HADD2.F32 R48, -RZ, R28.H0_H0 ;  /* 0x2000001cff307230 */ /* 0x000fe40000004100 */
[----:B------:R-:W-:Y:S01]  /*b340*/  FFMA.FTZ R185, R49, R54, R55 ;  /* 0x0000003631b97223 */ /* 0x000fe20000010037 */
[----:B------:R-:W-:Y:S01]  /*b350*/  FMUL.FTZ R49, R175, R49 ;  /* 0x00000031af317220 */ /* 0x000fe20000410000 */
[----:B------:R-:W-:-:S04]  /*b360*/  HADD2.F32 R54, -RZ, R184.H0_H0 ;  /* 0x200000b8ff367230 */ /* 0x000fc80000004100 */
[----:B------:R-:W-:Y:S01]  /*b370*/  F2FP.F16.F32.PACK_AB R49, R49, R24 ;  /* 0x000000183131723e */ /* 0x000fe200000000ff */
[-CC-:B------:R-:W-:Y:S01]  /*b380*/  FFMA.FTZ R24, R213, R19.reuse, R20.reuse ;  /* 0x00000013d5187223 */ /* 0x180fe20000010014 */
[----:B------:R-:W-:Y:S01]  /*b390*/  FFMA.FTZ R19, R215, R19, R20 ;  /* 0x00000013d7137223 */ /* 0x000fe20000010014 */
[----:B------:R-:W-:Y:S02]  /*b3a0*/  HADD2.F32 R20, -RZ, R28.H1_H1 ;  /* 0x3000001cff147230 */ /* 0x000fe40000004100 */
[----:B------:R-:W-:Y:S01]  /*b3b0*/  FADD.FTZ R24, R224, -R24 ;  /* 0x80000018e0187221 */ /* 0x000fe20000010000 */
[----:B------:R-:W-:-:S03]  /*b3c0*/  FADD.FTZ R19, R223, -R19 ;  /* 0x80000013df137221 */ /* 0x000fc60000010000 */
[C---:B------:R-:W-:Y:S01]  /*b3d0*/  FFMA.FTZ R24, R22.reuse, R24, R48 ;  /* 0x0000001816187223 */ /* 0x040fe20000010030 */
[----:B------:R-:W-:Y:S01]  /*b3e0*/  FFMA.FTZ R19, R22, R19, R20 ;  /* 0x0000001316137223 */ /* 0x000fe20000010014 */
[----:B------:R-:W-:Y:S02]  /*b3f0*/  HADD2.F32 R20, -RZ, R184.H1_H1 ;  /* 0x300000b8ff147230 */ /* 0x000fe40000004100 */
[-C--:B------:R-:W-:Y:S01]  /*b400*/  FMUL.FTZ R48, R24, R21.reuse ;  /* 0x0000001518307220 */ /* 0x080fe20000410000 */
[C---:B------:R-:W-:Y:S01]  /*b410*/  FMUL.FTZ R21, R19.reuse, R21 ;  /* 0x0000001513157220 */ /* 0x040fe20000410000 */
[----:B------:R-:W-:Y:S02]  /*b420*/  F2FP.F16.F32.PACK_AB R24, R19, R24 ;  /* 0x000000181318723e */ /* 0x000fe400000000ff */
[----:B------:R-:W-:Y:S01]  /*b430*/  FFMA.FTZ R196, R48, R54, R52 ;  /* 0x0000003630c47223 */ /* 0x000fe20000010034 */
[----:B------:R-:W-:Y:S01]  /*b440*/  FFMA.FTZ R184, R21, R20, R53 ;  /* 0x0000001415b87223 */ /* 0x000fe20000010035 */
[----:B------:R-:W-:Y:S01]  /*b450*/  FMUL.FTZ R20, R172, R48 ;  /* 0x00000030ac147220 */ /* 0x000fe20000410000 */
[----:B------:R-:W-:-:S05]  /*b460*/  FMUL.FTZ R21, R173, R21 ;  /* 0x00000015ad157220 */ /* 0x000fca0000410000 */
[----:B------:R-:W-:Y:S01]  /*b470*/  F2FP.F16.F32.PACK_AB R48, R21, R20 ;  /* 0x000000141530723e */ /* 0x000fe200000000ff */
[----:B------:R-:W-:Y:S06]  /*b480*/  BRA `(.L_x_12809) ;  /* 0x0000000400107947 */ /* 0x000fec0003800000 */
.L_x_12808:
[----:B------:R-:W-:Y:S01]  /*b490*/  FFMA.FTZ R188, R213, R19, R20 ;  /* 0x00000013d5bc7223 */ /* 0x000fe20000010014 */
[----:B------:R-:W-:Y:S02]  /*b4a0*/  HADD2.F32 R189, -RZ, R28.H0_H0 ;  /* 0x2000001cffbd7230 */ /* 0x000fe40000004100 */
[--C-:B-----5:R-:W-:Y:S02]  /*b4b0*/  HADD2.F32 R191, -RZ, R185.reuse.H0_H0 ;  /* 0x200000b9ffbf7230 */ /* 0x120fe40000004100 */
        /* <DEDUP_REMOVED lines=47> */
[--C-:B------:R-:W-:Y:S02]  /*b7b0*/  HADD2.F32 R22, -RZ, R187.reuse.H0_H0 ;  /* 0x200000bbff167230 */ /* 0x100fe40000004100 */
[-C--:B------:R-:W-:Y:S01]  /*b7c0*/  FMUL.FTZ R19, R49, R21.reuse ;  /* 0x0000001531137220 */ /* 0x080fe20000410000 */
[----:B------:R-:W-:Y:S01]  /*b7d0*/  FMUL.FTZ R49, R175, R54 ;  /* 0x00000036af317220 */ /* 0x000fe20000410000 */
[----:B------:R-:W-:Y:S01]  /*b7e0*/  FMUL.FTZ R21, R20, R21 ;  /* 0x0000001514157220 */ /* 0x000fe20000410000 */
[----:B------:R-:W-:-:S03]  /*b7f0*/  HADD2.F32 R20, -RZ, R187.H1_H1 ;  /* 0x300000bbff147230 */ /* 0x000fc60000004100 */
[----:B------:R-:W-:Y:S01]  /*b800*/  FFMA.FTZ R187, R21, R22, R50 ;  /* 0x0000001615bb7223 */ /* 0x000fe20000010032 */
[----:B------:R-:W-:Y:S01]  /*b810*/  FMUL.FTZ R21, R170, R21 ;  /* 0x00000015aa157220 */ /* 0x000fe20000410000 */
[----:B------:R-:W-:Y:S01]  /*b820*/  FFMA.FTZ R189, R19, R20, R51 ;  /* 0x0000001413bd7223 */ /* 0x000fe20000010033 */
[----:B------:R-:W-:Y:S01]  /*b830*/  FMUL.FTZ R19, R171, R19 ;  /* 0x00000013ab137220 */ /* 0x000fe20000410000 */
[----:B------:R-:W-:Y:S01]  /*b840*/  FMUL.FTZ R22, R169, R48 ;  /* 0x00000030a9167220 */ /* 0x000fe20000410000 */
[----:B------:R-:W-:Y:S01]  /*b850*/  FMUL.FTZ R20, R174, R53 ;  /* 0x00000035ae147220 */ /* 0x000fe20000410000 */
[----:B------:R-:W-:Y:S02]  /*b860*/  FMUL.FTZ R48, R173, R52 ;  /* 0x00000034ad307220 */ /* 0x000fe40000410000 */
[----:B------:R-:W-:Y:S01]  /*b870*/  F2FP.F16.F32.PACK_AB R51, R19, R21 ;  /* 0x000000151333723e */ /* 0x000fe200000000ff */
[----:B------:R-:W-:Y:S01]  /*b880*/  FMUL.FTZ R19, R172, R188 ;  /* 0x000000bcac137220 */ /* 0x000fe20000410000 */
[----:B------:R-:W-:Y:S01]  /*b890*/  FMUL.FTZ R21, R168, R55 ;  /* 0x00000037a8157220 */ /* 0x000fe20000410000 */
[----:B------:R-:W-:-:S03]  /*b8a0*/  F2FP.F16.F32.PACK_AB R49, R49, R20 ;  /* 0x000000143131723e */ /* 0x000fc600000000ff */
[----:B------:R-:W-:Y:S02]  /*b8b0*/  F2FP.F16.F32.PACK_AB R48, R48, R19 ;  /* 0x000000133030723e */ /* 0x000fe400000000ff */
[----:B------:R-:W-:-:S07]  /*b8c0*/  F2FP.F16.F32.PACK_AB R50, R22, R21 ;  /* 0x000000151632723e */ /* 0x000fce00000000ff */
.L_x_12809:
        /* <DEDUP_REMOVED lines=14> */
.L_x_12789:
[----:B------:R-:W-:Y:S05]  /*b9b0*/  BSYNC.RECONVERGENT B1 ;  /* 0x0000000000017941 */ /* 0x000fea0003800200 */
.L_x_12771:
[----:B------:R-:W2:Y:S01]  /*b9c0*/  LDL.LU R20, [R1+0x70] ;  /* 0x0000700001147983 */ /* 0x000ea20000300800 */
[----:B------:R-:W2:Y:S02]  /*b9d0*/  LDC.64 R18, c[0x0][0x380] ;  /* 0x0000e000ff127b82 */ /* 0x000ea40000000a00 */
[----:B--2---:R-:W-:-:S04]  /*b9e0*/  LEA R20, R18, R20, 0x2 ;  /* 0x0000001412147211 */ /* 0x004fc800078e10ff */
[----:B------:R-:W-:Y:S01]  /*b9f0*/  ISETP.GE.AND P1, PT, R20, R19, PT ;  /* 0x000000131400720c */ /* 0x000fe20003f26270 */
[----:B------:R0:W-:-:S12]  /*ba00*/  STL [R1+0x70], R20 ;  /* 0x0000701401007387 */ /* 0x0001d80000100800 */
[----:B0-----:R-:W-:Y:S05]  /*ba10*/  @!P1 BRA `(.L_x_12810) ;  /* 0xffffff5400989947 */ /* 0x001fea000383ffff */
.L_x_12750:
[----:B------:R-:W-:Y:S05]  /*ba20*/  BSYNC B0 ;  /* 0x0000000000007941 */ /* 0x000fea0003800000 */
.L_x_12749:
        /* <DEDUP_REMOVED lines=213> */
.L_x_12812:
[----:B------:R-:W-:Y:S05]  /*c780*/  BSYNC.RECONVERGENT B0 ;  /* 0x0000000000007941 */ /* 0x000fea0003800200 */
.L_x_12811:
        /* <DEDUP_REMOVED lines=17> */
.L_x_12814:
[----:B------:R-:W-:Y:S05]  /*c8a0*/  BSYNC.RECONVERGENT B0 ;  /* 0x0000000000007941 */ /* 0x000fea0003800200 */
.L_x_12813:
        /* <DEDUP_REMOVED lines=17> */
.L_x_12816:
[----:B------:R-:W-:Y:S05]  /*c9c0*/  BSYNC.RECONVERGENT B0 ;  /* 0x0000000000007941 */ /* 0x000fea0003800200 */
.L_x_12815:
        /* <DEDUP_REMOVED lines=134> */
.L_x_12818:
[----:B------:R-:W-:Y:S05]  /*d230*/  BSYNC.RECONVERGENT B0 ;  /* 0x0000000000007941 */ /* 0x000fea0003800200 */
.L_x_12817:
        /* <DEDUP_REMOVED lines=17> */
.L_x_12820:
[----:B------:R-:W-:Y:S05]  /*d350*/  BSYNC.RECONVERGENT B0 ;  /* 0x0000000000007941 */ /* 0x000fea0003800200 */
.L_x_12819:
        /* <DEDUP_REMOVED lines=17> */
.L_x_12822:
[----:B------:R-:W-:Y:S05]  /*d470*/  BSYNC.RECONVERGENT B0 ;  /* 0x0000000000007941 */ /* 0x000fea0003800200 */
.L_x_12821:
        /* <DEDUP_REMOVED lines=17> */
.L_x_12824:
[----:B------:R-:W-:Y:S05]  /*d590*/  BSYNC.RECONVERGENT B0 ;  /* 0x0000000000007941 */ /* 0x000fea0003800200 */
.L_x_12823:
        /* <DEDUP_REMOVED lines=17> */
.L_x_12826:
[----:B------:R-:W-:Y:S05]  /*d6b0*/  BSYNC.RECONVERGENT B0 ;  /* 0x0000000000007941 */ /* 0x000fea0003800200 */
.L_x_12825:
        /* <DEDUP_REMOVED lines=17> */
.L_x_12828:
[----:B------:R-:W-:Y:S05]  /*d7d0*/  BSYNC.RECONVERGENT B0 ;  /* 0x0000000000007941 */ /* 0x000fea0003800200 */
.L_x_12827:
        /* <DEDUP_REMOVED lines=11> */
.L_x_12770:
        /* <DEDUP_REMOVED lines=8> */
.L_x_12830:
[----:B------:R-:W-:Y:S05]  /*d910*/  BSYNC B1 ;  /* 0x0000000000017941 */ /* 0x000fea0003800000 */
.L_x_12829:
        /* <DEDUP_REMOVED lines=9> */
.L_x_12831:
        /* <DEDUP_REMOVED lines=8> */
.L_x_12832:
[----:B------:R-:W-:Y:S02]  /*da30*/  MOV R186, R20 ;  /* 0x0000001400ba7202 */ /* 0x000fe40000000f00 */
[----:B------:R-:W-:-:S05]  /*da40*/  MOV R19, R189 ;  /* 0x000000bd00137202 */ /* 0x000fca0000000f00 */
[----:B------:R-:W-:Y:S01]  /*da50*/  FADD.FTZ R187, R187, R19 ;  /* 0x00000013bbbb7221 */ /* 0x000fe20000010000 */
[----:B------:R-:W-:-:S07]  /*da60*/  MOV R19, 0xffffffff ;  /* 0xffffffff00137802 */ /* 0x000fce0000000f00 */
[----:B------:R-:W-:Y:S05]  /*da70*/  WARPSYNC.COLLECTIVE R19, `(.L_x_12833) ;  /* 0x0000000013087348 */ /* 0x000fea0003c00000 */
[----:B------:R0:W1:Y:S02]  /*da80*/  SHFL.BFLY P6, R189, R186, R185, R184 ;  /* 0x0c0000b9babd7389 */ /* 0x00006400000c00b8 */
[----:B01----:R-:W-:Y:S05]  /*da90*/  ENDCOLLECTIVE ;  /* 0x000000000000791b */ /* 0x003fea0003800000 */
.L_x_12833:
        /* <DEDUP_REMOVED lines=8> */
.L_x_12834:
[----:B------:R-:W-:Y:S02]  /*db20*/  MOV R186, R20 ;  /* 0x0000001400ba7202 */ /* 0x000fe40000000f00 */
[----:B------:R-:W-:-:S05]  /*db30*/  MOV R19, R189 ;  /* 0x000000bd00137202 */ /* 0x000fca0000000f00 */
[----:B------:R-:W-:Y:S01]  /*db40*/  FADD.FTZ R187, R187, R19 ;  /* 0x00000013bbbb7221 */ /* 0x000fe20000010000 */
[----:B------:R-:W-:-:S07]  /*db50*/  MOV R19, 0xffffffff ;  /* 0xffffffff00137802 */ /* 0x000fce0000000f00 */
[----:B------:R-:W-:Y:S05]  /*db60*/  WARPSYNC.COLLECTIVE R19, `(.L_x_12835) ;  /* 0x0000000013087348 */ /* 0x000fea0003c00000 */
[----:B------:R0:W1:Y:S02]  /*db70*/  SHFL.BFLY P6, R189, R186, R185, R184 ;  /* 0x0c0000b9babd7389 */ /* 0x00006400000c00b8 */
[----:B01----:R-:W-:Y:S05]  /*db80*/  ENDCOLLECTIVE ;  /* 0x000000000000791b */ /* 0x003fea0003800000 */
.L_x_12835:
        /* <DEDUP_REMOVED lines=8> */
.L_x_12836:
[----:B------:R-:W-:Y:S02]  /*dc10*/  MOV R186, R188 ;  /* 0x000000bc00ba7202 */ /* 0x000fe40000000f00 */
[----:B------:R-:W-:-:S05]  /*dc20*/  MOV R19, R189 ;  /* 0x000000bd00137202 */ /* 0x000fca0000000f00 */
[----:B------:R-:W-:Y:S01]  /*dc30*/  FADD.FTZ R20, R187, R19 ;  /* 0x00000013bb147221 */ /* 0x000fe20000010000 */
[----:B------:R-:W-:-:S07]  /*dc40*/  MOV R19, 0xffffffff ;  /* 0xffffffff00137802 */ /* 0x000fce0000000f00 */
[----:B------:R-:W-:Y:S05]  /*dc50*/  WARPSYNC.COLLECTIVE R19, `(.L_x_12837) ;  /* 0x0000000013087348 */ /* 0x000fea0003c00000 */
[----:B------:R0:W1:Y:S02]  /*dc60*/  SHFL.BFLY P6, R189, R186, R185, R184 ;  /* 0x0c0000b9babd7389 */ /* 0x00006400000c00b8 */
[----:B01----:R-:W-:Y:S05]  /*dc70*/  ENDCOLLECTIVE ;  /* 0x000000000000791b */ /* 0x003fea0003800000 */
.L_x_12837:
        /* <DEDUP_REMOVED lines=8> */
.L_x_12838:
[----:B------:R-:W-:Y:S02]  /*dd00*/  MOV R186, R187 ;  /* 0x000000bb00ba7202 */ /* 0x000fe40000000f00 */
[----:B------:R-:W-:-:S07]  /*dd10*/  MOV R188, R189 ;  /* 0x000000bd00bc7202 */ /* 0x000fce0000000f00 */
[----:B------:R-:W-:Y:S05]  /*dd20*/  WARPSYNC.COLLECTIVE R19, `(.L_x_12839) ;  /* 0x0000000013087348 */ /* 0x000fea0003c00000 */
[----:B------:R0:W1:Y:S02]  /*dd30*/  SHFL.BFLY P6, R189, R186, R185, R184 ;  /* 0x0c0000b9babd7389 */ /* 0x00006400000c00b8 */
[----:B01----:R-:W-:Y:S05]  /*dd40*/  ENDCOLLECTIVE ;  /* 0x000000000000791b */ /* 0x003fea0003800000 */
.L_x_12839:
[----:B------:R-:W-:Y:S01]  /*dd50*/  MOV R184, R189 ;  /* 0x000000bd00b87202 */ /* 0x000fe20000000f00 */
[----:B------:R-:W-:Y:S06]  /*dd60*/  BRA `(.L_x_12840) ;  /* 0xffffff70005c7947 */ /* 0x000fec000383ffff */
.L_x_12841:
        /* <DEDUP_REMOVED lines=9> */
.L_x_25456:


//--------------------- .text._ZN10layer_norm13ln_bwd_kernelINS_13Kernel_traitsIf6__halfS2_S2_fjLj1280ELj1ELj4ELj1ELj16ENS_18Kernel_traits_baseILj1280EfS2_S2_S2_fjLj128EEEEELb0ELb1ELb0ELb1EEEvNS_9BwdParamsE --------------------------
	.section	.text._ZN10layer_norm13ln_bwd_kernelINS_13Kernel_traitsIf6__halfS2_S2_fjLj1280ELj1ELj4ELj1ELj16ENS_18Kernel_traits_baseILj1280EfS2_S2_S2_fjLj128EEEEELb0ELb1ELb0ELb1EEEvNS_9BwdParamsE,"ax",@progbits
	.align	128
        .global         _ZN10layer_norm13ln_bwd_kernelINS_13Kernel_traitsIf6__halfS2_S2_fjLj1280ELj1ELj4ELj1ELj16ENS_18Kernel_traits_baseILj1280EfS2_S2_S2_fjLj128EEEEELb0ELb1ELb0ELb1EEEvNS_9BwdParamsE
        .type           _ZN10layer_norm13ln_bwd_kernelINS_13Kernel_traitsIf6__halfS2_S2_fjLj1280ELj1ELj4ELj1ELj16ENS_18Kernel_traits_baseILj1280EfS2_S2_S2_fjLj128EEEEELb0ELb1ELb0ELb1EEEvNS_9BwdParamsE,@function
        .size           _ZN10layer_norm13ln_bwd_kernelINS_13Kernel_traitsIf6__halfS2_S2_fjLj1280ELj1ELj4ELj1ELj16ENS_18Kernel_traits_baseILj1280EfS2_S2_S2_fjLj128EEEEELb0ELb1ELb0ELb1EEEvNS_9BwdParamsE,(.L_x_25457 - _ZN10layer_norm13ln_bwd_kernelINS_13Kernel_traitsIf6__halfS2_S2_fjLj1280ELj1ELj4ELj1ELj16ENS_18Kernel_traits_baseILj1280EfS2_S2_S2_fjLj128EEEEELb0ELb1ELb0ELb1EEEvNS_9BwdParamsE)
        .other          _ZN10layer_norm13ln_bwd_kernelINS_13Kernel_traitsIf6__halfS2_S2_fjLj1280ELj1ELj4ELj1ELj16ENS_18Kernel_traits_baseILj1280EfS2_S2_S2_fjLj128EEEEELb0ELb1ELb0ELb1EEEvNS_9BwdParamsE,@"STO_CUDA_ENTRY STV_DEFAULT"
_ZN10layer_norm13ln_bwd_kernelINS_13Kernel_traitsIf6__halfS2_S2_fjLj1280ELj1ELj4ELj1ELj16ENS_18Kernel_traits_baseILj1280EfS2_S2_S2_fjLj128EEEEELb0ELb1ELb0ELb1EEEvNS_9BwdParamsE:
.text._ZN10layer_norm13ln_bwd_kernelINS_13Kernel_traitsIf6__halfS2_S2_fjLj1280ELj1ELj4ELj1ELj16ENS_18Kernel_traits_baseILj1280EfS2_S2_S2_fjLj128EEEEELb0ELb1ELb0ELb1EEEvNS_9BwdParamsE:
        /* <DEDUP_REMOVED lines=228> */
.L_x_12870:
[----:B0-----:R-:W0:Y:S08]  /*0e40*/  @P0 LDC.64 R2, c[0x0][0x3e0] ;  /* 0x0000f800ff020b82 */ /* 0x001e300000000a00 */
[----:B-1----:R-:W1:Y:S08]  /*0e50*/  LDC.64 R4, c[0x0][0x3c0] ;  /* 0x0000f000ff047b82 */ /* 0x002e700000000a00 */
[----:B------:R-:W2:Y:S01]  /*0e60*/  LDC.64 R6, c[0x0][0x3c8] ;  /* 0x0000f200ff067b82 */ /* 0x000ea20000000a00 */
[----:B0-----:R-:W-:-:S05]  /*0e70*/  @P0 IMAD.WIDE R2, R8, 0x2, R2 ;  /* 0x0000000208020825 */ /* 0x001fca00078e0202 */
[----:B------:R2:W3:Y:S01]  /*0e80*/  @P0 LDG.E.U16 R0, desc[UR6][R2.64] ;  /* 0x0000000602000981 */ /* 0x0004e2000c1e1500 */
[----:B-1----:R-:W-:-:S06]  /*0e90*/  IMAD.WIDE R4, R8, 0x4, R4 ;  /* 0x0000000408047825 */ /* 0x002fcc00078e0204 */
        /* <DEDUP_REMOVED lines=10> */
[----:B------:R-:W-:Y:S01]  /*0f40*/  LEA.HI R9, R9, R6, RZ, 0x3 ;  /* 0x0000000609097211 */ /* 0x000fe200078f18ff */
[----:B------:R-:W-:Y:S01]  /*0f50*/  HFMA2 R6, -RZ, RZ, 1.875, 0 ;  /* 0x3f800000ff067431 */ /* 0x000fe200000001ff */
[----:B------:R-:W-:Y:S02]  /*0f60*/  ISETP.NE.AND P2, PT, RZ, UR8, PT ;  /* 0x00000008ff007c0c */ /* 0x000fe4000bf45270 */
[----:B------:R-:W-:Y:S01]  /*0f70*/  LEA.HI.SX32 R185, R9, R2, 0x1d ;  /* 0x0000000209b97211 */ /* 0x000fe200078feaff */
[----:B---3--:R-:W-:Y:S01]  /*0f80*/  @P0 HADD2.F32 R6, -RZ, R0.H0_H0 ;  /* 0x20000000ff060230 */ /* 0x008fe20000004100 */
[----:B----4-:R-:W-:Y:S01]  /*0f90*/  FSEL R0, R4, RZ, !P2 ;  /* 0x000000ff04007208 */ /* 0x010fe20005000000 */
[----:B0-----:R-:W-:Y:S08]  /*0fa0*/  @P1 BRA `(.L_x_12845) ;  /* 0x0000001400c41947 */ /* 0x001ff00003800000 */
[----:B------:R-:W0:Y:S08]  /*0fb0*/  LDC.64 R20, c[0x0][0x3a8] ;  /* 0x0000ea00ff147b82 */ /* 0x000e300000000a00 */
[----:B------:R-:W1:Y:S01]  /*0fc0*/  LDC.64 R16, c[0x0][0x428] ;  /* 0x00010a00ff107b82 */ /* 0x000e620000000a00 */
[C---:B------:R-:W-:Y:S02]  /*0fd0*/  IADD3 R166, PT, PT, R185.reuse, 0x20, RZ ;  /* 0x00000020b9a67810 */ /* 0x040fe40007ffe0ff */
[----:B------:R-:W-:-:S02]  /*0fe0*/  IADD3 R5, PT, PT, R185, 0x80, RZ ;  /* 0x00000080b9057810 */ /* 0x000fc40007ffe0ff */
[C---:B------:R-:W-:Y:S02]  /*0ff0*/  IADD3 R149, PT, PT, R185.reuse, 0x40, RZ ;  /* 0x00000040b9957810 */ /* 0x040fe40007ffe0ff */
[C---:B------:R-:W-:Y:S01]  /*1000*/  IADD3 R4, PT, PT, R185.reuse, 0x60, RZ ;  /* 0x00000060b9047810 */ /* 0x040fe20007ffe0ff */
[----:B0-----:R-:W-:-:S04]  /*1010*/  IMAD.WIDE.U32 R156, R185, 0x10, R20 ;  /* 0x00000010b99c7825 */ /* 0x001fc800078e0014 */
[C-C-:B------:R-:W-:Y:S02]  /*1020*/  IMAD.WIDE.U32 R140, R166.reuse, 0x10, R20.reuse ;  /* 0x00000010a68c7825 */ /* 0x140fe400078e0014 */
[----:B------:R-:W2:Y:S02]  /*1030*/  LDG.E.128 R156, desc[UR6][R156.64] ;  /* 0x000000069c9c7981 */ /* 0x000ea4000c1e1d00 */
[----:B------:R-:W-:Y:S02]  /*1040*/  IMAD.WIDE.U32 R152, R5, 0x10, R20 ;  /* 0x0000001005987825 */ /* 0x000fe400078e0014 */
[----:B------:R-:W3:Y:S02]  /*1050*/  LDG.E.128 R140, desc[UR6][R140.64] ;  /* 0x000000068c8c7981 */ /* 0x000ee4000c1e1d00 */
[--C-:B-1----:R-:W-:Y:S02]  /*1060*/  IMAD.WIDE.U32 R144, R185, 0x10, R16.reuse ;  /* 0x00000010b9907825 */ /* 0x102fe400078e0010 */
        /* <DEDUP_REMOVED lines=14> */
[----:B--2---:R-:W-:Y:S02]  /*1150*/  HADD2.F32 R2, -RZ, R156.H0_H0 ;  /* 0x2000009cff027230 */ /* 0x004fe40000004100 */
[----:B------:R-:W-:Y:S02]  /*1160*/  HADD2.F32 R187, -RZ, R158.H0_H0 ;  /* 0x2000009effbb7230 */ /* 0x000fe40000004100 */
[--C-:B---3--:R-:W-:Y:S02]  /*1170*/  HADD2.F32 R177, -RZ, R141.reuse.H0_H0 ;  /* 0x2000008dffb17230 */ /* 0x108fe40000004100 */
[----:B------:R-:W-:Y:S02]  /*1180*/  HADD2.F32 R178, -RZ, R141.H1_H1 ;  /* 0x3000008dffb27230 */ /* 0x000fe40000004100 */
[--C-:B------:R-:W-:Y:S02]  /*1190*/  HADD2.F32 R179, -RZ, R142.reuse.H0_H0 ;  /* 0x2000008effb37230 */ /* 0x100fe40000004100 */
[----:B------:R-:W-:-:S02]  /*11a0*/  HADD2.F32 R182, -RZ, R142.H1_H1 ;  /* 0x3000008effb67230 */ /* 0x000fc40000004100 */
[----:B----4-:R-:W-:Y:S02]  /*11b0*/  HADD2.F32 R11, -RZ, R155.H0_H0 ;  /* 0x2000009bff0b7230 */ /* 0x010fe40000004100 */
[----:B------:R-:W-:Y:S02]  /*11c0*/  HADD2.F32 R10, -RZ, R152.H0_H0 ;  /* 0x20000098ff0a7230 */ /* 0x000fe40000004100 */
[----:B------:R-:W-:Y:S02]  /*11d0*/  HADD2.F32 R9, -RZ, R153.H0_H0 ;  /* 0x20000099ff097230 */ /* 0x000fe40000004100 */
        /* <DEDUP_REMOVED lines=20> */
[----:B------:R-:W-:-:S02]  /*1320*/  HADD2.F32 R155, -RZ, R155.H1_H1 ;  /* 0x3000009bff9b7230 */ /* 0x000fc40000004100 */
[----:B------:R-:W-:Y:S02]  /*1330*/  HADD2.F32 R152, -RZ, R152.H1_H1 ;  /* 0x30000098ff987230 */ /* 0x000fe40000004100 */
[----:B------:R-:W-:Y:S02]  /*1340*/  HADD2.F32 R153, -RZ, R153.H1_H1 ;  /* 0x30000099ff997230 */ /* 0x000fe40000004100 */
[----:B------:R-:W-:Y:S02]  /*1350*/  HADD2.F32 R154, -RZ, R154.H1_H1 ;  /* 0x3000009aff9a7230 */ /* 0x000fe40000004100 */
        /* <DEDUP_REMOVED lines=72> */
[----:B-----5:R-:W-:Y:S01]  /*17e0*/  FMUL.FTZ R0, R7, R2 ;  /* 0x0000000207007220 */ /* 0x020fe20000410000 */
[----:B------:R-:W-:Y:S01]  /*17f0*/  FMUL.FTZ R197, R101, R216 ;  /* 0x000000d865c57220 */ /* 0x000fe20000410000 */
[C---:B------:R-:W-:Y:S01]  /*1800*/  FMUL.FTZ R190, R7.reuse, R190 ;  /* 0x000000be07be7220 */ /* 0x040fe20000410000 */
        /* <DEDUP_REMOVED lines=91> */
[----:B------:R-:W-:Y:S01]  /*1dc0*/  FMUL.FTZ R235, R0, R217 ;  /* 0x000000d900eb7220 */ /* 0x000fe20000410000 */
[----:B------:R-:W-:Y:S02]  /*1dd0*/  HADD2.F32 R219, -RZ, R12.H1_H1 ;  /* 0x3000000cffdb7230 */ /* 0x000fe40000004100 */
[----:B------:R-:W-:Y:S01]  /*1de0*/  FMUL.FTZ R3, R124, R140 ;  /* 0x0000008c7c037220 */ /* 0x000fe20000410000 */
[----:B------:R-:W-:Y:S01]  /*1df0*/  FMUL.FTZ R27, R7, R27 ;  /* 0x0000001b071b7220 */ /* 0x000fe20000410000 */
[----:B------:R-:W-:Y:S01]  /*1e00*/  FADD.FTZ R233, R233, R157 ;  /* 0x0000009de9e97221 */ /* 0x000fe20000010000 */
[----:B------:R-:W-:Y:S01]  /*1e10*/  FFMA.FTZ R232, R165, R157, R232 ;  /* 0x0000009da5e87223 */ /* 0x000fe200000100e8 */
[----:B------:R0:W-:Y:S01]  /*1e20*/  STL [R1+0x54], R235 ;  /* 0x000054eb01007387 */ /* 0x0001e20000100800 */
[----:B------:R-:W-:Y:S01]  /*1e30*/  FMUL.FTZ R236, R190, R216 ;  /* 0x000000d8beec7220 */ /* 0x000fe20000410000 */
[----:B------:R-:W-:-:S02]  /*1e40*/  HADD2.F32 R218, -RZ, R13.H0_H0 ;  /* 0x2000000dffda7230 */ /* 0x000fc40000004100 */
[----:B------:R-:W-:Y:S01]  /*1e50*/  FMUL.FTZ R2, R125, R219 ;  /* 0x000000db7d027220 */ /* 0x000fe20000410000 */
[----:B------:R-:W-:Y:S01]  /*1e60*/  FMUL.FTZ R29, R7, R29 ;  /* 0x0000001d071d7220 */ /* 0x000fe20000410000 */
[----:B------:R-:W-:Y:S01]  /*1e70*/  FADD.FTZ R233, R233, R3 ;  /* 0x00000003e9e97221 */ /* 0x000fe20000010000 */
[----:B------:R-:W-:Y:S01]  /*1e80*/  FFMA.FTZ R232, R27, R3, R232 ;  /* 0x000000031be87223 */ /* 0x000fe200000100e8 */
[----:B0-----:R-:W-:Y:S01]  /*1e90*/  FMUL.FTZ R235, R189, R215 ;  /* 0x000000d7bdeb7220 */ /* 0x001fe20000410000 */
[----:B------:R-:W-:Y:S01]  /*1ea0*/  HADD2.F32 R221, -RZ, R13.H1_H1 ;  /* 0x3000000dffdd7230 */ /* 0x000fe20000004100 */
[----:B------:R0:W-:Y:S01]  /*1eb0*/  STL [R1+0x50], R236 ;  /* 0x000050ec01007387 */ /* 0x0001e20000100800 */
[----:B------:R-:W-:Y:S01]  /*1ec0*/  FMUL.FTZ R9, R126, R218 ;  /* 0x000000da7e097220 */ /* 0x000fe20000410000 */
[----:B------:R-:W-:Y:S01]  /*1ed0*/  FMUL.FTZ R31, R7, R31 ;  /* 0x0000001f071f7220 */ /* 0x000fe20000410000 */
[----:B------:R-:W-:Y:S01]  /*1ee0*/  FADD.FTZ R233, R233, R2 ;  /* 0x00000002e9e97221 */ /* 0x000fe20000010000 */
[----:B------:R-:W-:Y:S01]  /*1ef0*/  FFMA.FTZ R232, R29, R2, R232 ;  /* 0x000000021de87223 */ /* 0x000fe200000100e8 */
[----:B------:R1:W-:Y:S01]  /*1f00*/  STL [R1+0x4c], R235 ;  /* 0x00004ceb01007387 */ /* 0x0003e20000100800 */
[----:B------:R-:W-:-:S02]  /*1f10*/  HADD2.F32 R220, -RZ, R14.H0_H0 ;  /* 0x2000000effdc7230 */ /* 0x000fc40000004100 */
[----:B0-----:R-:W-:Y:S01]  /*1f20*/  FMUL.FTZ R236, R188, R214 ;  /* 0x000000d6bcec7220 */ /* 0x001fe20000410000 */
[----:B------:R-:W-:Y:S01]  /*1f30*/  FMUL.FTZ R10, R127, R221 ;  /* 0x000000dd7f0a7220 */ /* 0x000fe20000410000 */
[----:B------:R-:W-:Y:S01]  /*1f40*/  FMUL.FTZ R33, R7, R33 ;  /* 0x0000002107217220 */ /* 0x000fe20000410000 */
[----:B-1----:R-:W-:Y:S01]  /*1f50*/  FMUL.FTZ R235, R187, R213 ;  /* 0x000000d5bbeb7220 */ /* 0x002fe20000410000 */
[----:B------:R-:W-:Y:S01]  /*1f60*/  FADD.FTZ R233, R233, R9 ;  /* 0x00000009e9e97221 */ /* 0x000fe20000010000 */
[----:B------:R-:W-:Y:S01]  /*1f70*/  FFMA.FTZ R232, R31, R9, R232 ;  /* 0x000000091fe87223 */ /* 0x000fe200000100e8 */
[----:B------:R0:W-:Y:S01]  /*1f80*/  STL [R1+0x48], R236 ;  /* 0x000048ec01007387 */ /* 0x0001e20000100800 */
[----:B------:R-:W-:Y:S02]  /*1f90*/  HADD2.F32 R223, -RZ, R14.H1_H1 ;  /* 0x3000000effdf7230 */ /* 0x000fe40000004100 */
[----:B------:R-:W-:Y:S01]  /*1fa0*/  FMUL.FTZ R11, R128, R220 ;  /* 0x000000dc800b7220 */ /* 0x000fe20000410000 */
[----:B------:R1:W-:Y:S01]  /*1fb0*/  STL [R1+0x44], R235 ;  /* 0x000044eb01007387 */ /* 0x0003e20000100800 */
[----:B------:R-:W-:Y:S01]  /*1fc0*/  FMUL.FTZ R35, R7, R35 ;  /* 0x0000002307237220 */ /* 0x000fe20000410000 */
[----:B------:R-:W-:Y:S01]  /*1fd0*/  FADD.FTZ R233, R233, R10 ;  /* 0x0000000ae9e97221 */ /* 0x000fe20000010000 */
[----:B------:R-:W-:Y:S01]  /*1fe0*/  FFMA.FTZ R232, R33, R10, R232 ;  /* 0x0000000a21e87223 */ /* 0x000fe200000100e8 */
[----:B0-----:R-:W-:Y:S01]  /*1ff0*/  FMUL.FTZ R236, R186, R212 ;  /* 0x000000d4baec7220 */ /* 0x001fe20000410000 */
[----:B-1----:R-:W-:Y:S01]  /*2000*/  FMUL.FTZ R235, R181, R211 ;  /* 0x000000d3b5eb7220 */ /* 0x002fe20000410000 */
[----:B------:R-:W-:-:S03]  /*2010*/  HADD2.F32 R222, -RZ, R15.H0_H0 ;  /* 0x2000000fffde7230 */ /* 0x000fc60000004100 */
[----:B------:R0:W-:Y:S01]  /*2020*/  STL [R1+0x40], R236 ;  /* 0x000040ec01007387 */ /* 0x0001e20000100800 */
[----:B------:R-:W-:Y:S01]  /*2030*/  FMUL.FTZ R12, R129, R223 ;  /* 0x000000df810c7220 */ /* 0x000fe20000410000 */
[----:B------:R-:W-:Y:S01]  /*2040*/  FMUL.FTZ R144, R7, R144 ;  /* 0x0000009007907220 */ /* 0x000fe20000410000 */
[----:B------:R-:W-:Y:S01]  /*2050*/  FADD.FTZ R233, R233, R11 ;  /* 0x0000000be9e97221 */ /* 0x000fe20000010000 */
[----:B------:R-:W-:Y:S01]  /*2060*/  FFMA.FTZ R232, R35, R11, R232 ;  /* 0x0000000b23e87223 */ /* 0x000fe200000100e8 */
[----:B------:R1:W-:Y:S01]  /*2070*/  STL [R1+0x3c], R235 ;  /* 0x00003ceb01007387 */ /* 0x0003e20000100800 */
[----:B------:R-:W-:Y:S02]  /*2080*/  HADD2.F32 R225, -RZ, R15.H1_H1 ;  /* 0x3000000fffe17230 */ /* 0x000fe40000004100 */
[----:B0-----:R-:W-:Y:S01]  /*2090*/  FMUL.FTZ R236, R180, R210 ;  /* 0x000000d2b4ec7220 */ /* 0x001fe20000410000 */
[----:B------:R-:W-:Y:S01]  /*20a0*/  FMUL.FTZ R13, R130, R222 ;  /* 0x000000de820d7220 */ /* 0x000fe20000410000 */
[----:B------:R-:W-:Y:S01]  /*20b0*/  FMUL.FTZ R145, R7, R145 ;  /* 0x0000009107917220 */ /* 0x000fe20000410000 */
[----:B-1----:R-:W-:Y:S01]  /*20c0*/  FMUL.FTZ R235, R175, R209 ;  /* 0x000000d1afeb7220 */ /* 0x002fe20000410000 */
[----:B------:R-:W-:Y:S01]  /*20d0*/  FADD.FTZ R233, R233, R12 ;  /* 0x0000000ce9e97221 */ /* 0x000fe20000010000 */
[----:B------:R-:W-:Y:S01]  /*20e0*/  FFMA.FTZ R232, R144, R12, R232 ;  /* 0x0000000c90e87223 */ /* 0x000fe200000100e8 */
[----:B------:R0:W-:Y:S01]  /*20f0*/  STL [R1+0x38], R236 ;  /* 0x000038ec01007387 */ /* 0x0001e20000100800 */
[----:B------:R-:W-:-:S02]  /*2100*/  HADD2.F32 R224, -RZ, R16.H0_H0 ;  /* 0x20000010ffe07230 */ /* 0x000fc40000004100 */
[----:B------:R-:W-:Y:S01]  /*2110*/  FMUL.FTZ R14, R131, R225 ;  /* 0x000000e1830e7220 */ /* 0x000fe20000410000 */
[----:B------:R1:W-:Y:S01]  /*2120*/  STL [R1+0x34], R235 ;  /* 0x000034eb01007387 */ /* 0x0003e20000100800 */
[----:B------:R-:W-:Y:S01]  /*2130*/  FMUL.FTZ R146, R7, R146 ;  /* 0x0000009207927220 */ /* 0x000fe20000410000 */
[----:B------:R-:W-:Y:S01]  /*2140*/  FADD.FTZ R233, R233, R13 ;  /* 0x0000000de9e97221 */ /* 0x000fe20000010000 */
[----:B------:R-:W-:Y:S01]  /*2150*/  FFMA.FTZ R232, R145, R13, R232 ;  /* 0x0000000d91e87223 */ /* 0x000fe200000100e8 */
[----:B0-----:R-:W-:Y:S01]  /*2160*/  FMUL.FTZ R236, R176, R208 ;  /* 0x000000d0b0ec7220 */ /* 0x001fe20000410000 */
[----:B-1----:R-:W-:Y:S01]  /*2170*/  FMUL.FTZ R235, R177, R207 ;  /* 0x000000cfb1eb7220 */ /* 0x002fe20000410000 */
[----:B------:R-:W-:-:S03]  /*2180*/  HADD2.F32 R227, -RZ, R16.H1_H1 ;  /* 0x30000010ffe37230 */ /* 0x000fc60000004100 */
[----:B------:R0:W-:Y:S01]  /*2190*/  STL [R1+0x30], R236 ;  /* 0x000030ec01007387 */ /* 0x0001e20000100800 */
[----:B------:R-:W-:Y:S01]  /*21a0*/  FMUL.FTZ R15, R132, R224 ;  /* 0x000000e0840f7220 */ /* 0x000fe20000410000 */
[----:B------:R-:W-:Y:S01]  /*21b0*/  FMUL.FTZ R25, R7, R25 ;  /* 0x0000001907197220 */ /* 0x000fe20000410000 */
[----:B------:R-:W-:Y:S01]  /*21c0*/  FADD.FTZ R233, R233, R14 ;  /* 0x0000000ee9e97221 */ /* 0x000fe20000010000 */
[----:B------:R-:W-:Y:S01]  /*21d0*/  FFMA.FTZ R232, R146, R14, R232 ;  /* 0x0000000e92e87223 */ /* 0x000fe200000100e8 */
[----:B------:R1:W-:Y:S01]  /*21e0*/  STL [R1+0x2c], R235 ;  /* 0x00002ceb01007387 */ /* 0x0003e20000100800 */
[--C-:B------:R-:W-:Y:S02]  /*21f0*/  HADD2.F32 R226, -RZ, R17.reuse.H0_H0 ;  /* 0x20000011ffe27230 */ /* 0x100fe40000004100 */
[----:B0-----:R-:W-:Y:S01]  /*2200*/  FMUL.FTZ R236, R178, R206 ;  /* 0x000000ceb2ec7220 */ /* 0x001fe20000410000 */
[----:B------:R-:W-:Y:S01]  /*2210*/  FMUL.FTZ R16, R133, R227 ;  /* 0x000000e385107220 */ /* 0x000fe20000410000 */
[----:B------:R-:W-:Y:S01]  /*2220*/  FMUL.FTZ R26, R7, R26 ;  /* 0x0000001a071a7220 */ /* 0x000fe20000410000 */
[----:B-1----:R-:W-:Y:S01]  /*2230*/  FMUL.FTZ R235, R179, R205 ;  /* 0x000000cdb3eb7220 */ /* 0x002fe20000410000 */
[----:B------:R-:W-:Y:S01]  /*2240*/  FADD.FTZ R233, R233, R15 ;  /* 0x0000000fe9e97221 */ /* 0x000fe20000010000 */
[----:B------:R-:W-:Y:S01]  /*2250*/  FFMA.FTZ R232, R25, R15, R232 ;  /* 0x0000000f19e87223 */ /* 0x000fe200000100e8 */
[----:B------:R0:W-:Y:S01]  /*2260*/  STL [R1+0x28], R236 ;  /* 0x000028ec01007387 */ /* 0x0001e20000100800 */
[----:B------:R-:W-:-:S02]  /*2270*/  HADD2.F32 R229, -RZ, R17.H1_H1 ;  /* 0x30000011ffe57230 */ /* 0x000fc40000004100 */
        /* <DEDUP_REMOVED lines=9> */
[----:B------:R-:W-:Y:S02]  /*2310*/  HADD2.F32 R231, -RZ, R18.H1_H1 ;  /* 0x30000012ffe77230 */ /* 0x000fe40000004100 */
[----:B------:R-:W-:Y:S01]  /*2320*/  FMUL.FTZ R18, R135, R229 ;  /* 0x000000e587127220 */ /* 0x000fe20000410000 */
[----:B------:R-:W-:Y:S01]  /*2330*/  FMUL.FTZ R30, R7, R30 ;  /* 0x0000001e071e7220 */ /* 0x000fe20000410000 */
[----:B------:R-:W-:Y:S01]  /*2340*/  FADD.FTZ R233, R233, R17 ;  /* 0x00000011e9e97221 */ /* 0x000fe20000010000 */
[----:B------:R-:W-:Y:S01]  /*2350*/  FFMA.FTZ R232, R28, R17, R232 ;  /* 0x000000111ce87223 */ /* 0x000fe200000100e8 */
[----:B------:R1:W-:Y:S01]  /*2360*/  STL [R1+0x1c], R235 ;  /* 0x00001ceb01007387 */ /* 0x0003e20000100800 */
[--C-:B------:R-:W-:Y:S02]  /*2370*/  HADD2.F32 R230, -RZ, R19.reuse.H0_H0 ;  /* 0x20000013ffe67230 */ /* 0x100fe40000004100 */
[----:B0-----:R-:W-:Y:S01]  /*2380*/  FMUL.FTZ R236, R184, R202 ;  /* 0x000000cab8ec7220 */ /* 0x001fe20000410000 */
[----:B------:R-:W-:-:S02]  /*2390*/  HADD2.F32 R234, -RZ, R19.H1_H1 ;  /* 0x30000013ffea7230 */ /* 0x000fc40000004100 */
[----:B------:R-:W-:Y:S01]  /*23a0*/  FMUL.FTZ R19, R136, R228 ;  /* 0x000000e488137220 */ /* 0x000fe20000410000 */
[----:B------:R-:W-:Y:S01]  /*23b0*/  FMUL.FTZ R32, R7, R32 ;  /* 0x0000002007207220 */ /* 0x000fe20000410000 */
[----:B-1----:R-:W-:Y:S01]  /*23c0*/  FMUL.FTZ R235, R158, R201 ;  /* 0x000000c99eeb7220 */ /* 0x002fe20000410000 */
[----:B------:R-:W-:Y:S01]  /*23d0*/  FADD.FTZ R233, R233, R18 ;  /* 0x00000012e9e97221 */ /* 0x000fe20000010000 */
[----:B------:R-:W-:Y:S01]  /*23e0*/  FFMA.FTZ R232, R30, R18, R232 ;  /* 0x000000121ee87223 */ /* 0x000fe200000100e8 */
[----:B------:R0:W-:Y:S01]  /*23f0*/  STL [R1+0x18], R236 ;  /* 0x000018ec01007387 */ /* 0x0001e20000100800 */
[----:B------:R-:W-:Y:S01]  /*2400*/  FMUL.FTZ R20, R137, R231 ;  /* 0x000000e789147220 */ /* 0x000fe20000410000 */
[----:B------:R-:W-:Y:S02]  /*2410*/  FMUL.FTZ R34, R7, R34 ;  /* 0x0000002207227220 */ /* 0x000fe40000410000 */
[----:B------:R1:W-:Y:S01]  /*2420*/  STL [R1+0x14], R235 ;  /* 0x000014eb01007387 */ /* 0x0003e20000100800 */
[----:B------:R-:W-:Y:S01]  /*2430*/  FADD.FTZ R233, R233, R19 ;  /* 0x00000013e9e97221 */ /* 0x000fe20000010000 */
[----:B------:R-:W-:Y:S01]  /*2440*/  FFMA.FTZ R232, R32, R19, R232 ;  /* 0x0000001320e87223 */ /* 0x000fe200000100e8 */
[----:B0-----:R-:W-:Y:S01]  /*2450*/  FMUL.FTZ R236, R159, R200 ;  /* 0x000000c89fec7220 */ /* 0x001fe20000410000 */
[----:B-1----:R-:W-:-:S04]  /*2460*/  FMUL.FTZ R235, R160, R199 ;  /* 0x000000c7a0eb7220 */ /* 0x002fc80000410000 */
[----:B------:R0:W-:Y:S01]  /*2470*/  STL [R1+0x10], R236 ;  /* 0x000010ec01007387 */ /* 0x0001e20000100800 */
[----:B------:R-:W-:Y:S01]  /*2480*/  FMUL.FTZ R21, R138, R230 ;  /* 0x000000e68a157220 */ /* 0x000fe20000410000 */
[----:B------:R-:W-:Y:S01]  /*2490*/  FMUL.FTZ R23, R7, R23 ;  /* 0x0000001707177220 */ /* 0x000fe20000410000 */
[----:B------:R-:W-:Y:S01]  /*24a0*/  FADD.FTZ R233, R233, R20 ;  /* 0x00000014e9e97221 */ /* 0x000fe20000010000 */
[----:B------:R-:W-:Y:S01]  /*24b0*/  FFMA.FTZ R232, R34, R20, R232 ;  /* 0x0000001422e87223 */ /* 0x000fe200000100e8 */
[----:B------:R1:W-:Y:S01]  /*24c0*/  STL [R1+0xc], R235 ;  /* 0x00000ceb01007387 */ /* 0x0003e20000100800 */
[----:B------:R-:W-:Y:S01]  /*24d0*/  FMUL.FTZ R237, R163, R143 ;  /* 0x0000008fa3ed7220 */ /* 0x000fe20000410000 */
[----:B0-----:R-:W-:Y:S01]  /*24e0*/  FMUL.FTZ R236, R161, R148 ;  /* 0x00000094a1ec7220 */ /* 0x001fe20000410000 */
[----:B------:R-:W-:Y:S01]  /*24f0*/  FMUL.FTZ R22, R139, R234 ;  /* 0x000000ea8b167220 */ /* 0x000fe20000410000 */
[----:B------:R-:W-:Y:S01]  /*2500*/  FMUL.FTZ R24, R7, R24 ;  /* 0x0000001807187220 */ /* 0x000fe20000410000 */
[----:B-1----:R-:W-:Y:S01]  /*2510*/  FMUL.FTZ R235, R162, R147 ;  /* 0x00000093a2eb7220 */ /* 0x002fe20000410000 */
[----:B------:R-:W-:Y:S01]  /*2520*/  FADD.FTZ R233, R233, R21 ;  /* 0x00000015e9e97221 */ /* 0x000fe20000010000 */
[----:B------:R-:W-:Y:S01]  /*2530*/  FFMA.FTZ R232, R23, R21, R232 ;  /* 0x0000001517e87223 */ /* 0x000fe200000100e8 */
[----:B------:R0:W-:Y:S01]  /*2540*/  STL [R1+0x8], R236 ;  /* 0x000008ec01007387 */ /* 0x0001e20000100800 */
[----:B------:R-:W-:Y:S01]  /*2550*/  FMUL.FTZ R238, R29, R219 ;  /* 0x000000db1dee7220 */ /* 0x000fe20000410000 */
[----:B------:R-:W-:-:S02]  /*2560*/  FADD.FTZ R233, R233, R22 ;  /* 0x00000016e9e97221 */ /* 0x000fc40000010000 */
[----:B------:R1:W-:Y:S01]  /*2570*/  STL [R1+0x4], R235 ;  /* 0x000004eb01007387 */ /* 0x0003e20000100800 */
[----:B------:R-:W-:Y:S01]  /*2580*/  FFMA.FTZ R232, R24, R22, R232 ;  /* 0x0000001618e87223 */ /* 0x000fe200000100e8 */
[----:B------:R-:W-:Y:S01]  /*2590*/  FMUL.FTZ R239, R31, R218 ;  /* 0x000000da1fef7220 */ /* 0x000fe20000410000 */
[----:B------:R-:W-:Y:S01]  /*25a0*/  FMUL.FTZ R240, R33, R221 ;  /* 0x000000dd21f07220 */ /* 0x000fe20000410000 */
[----:B------:R2:W-:Y:S01]  /*25b0*/  STL [R1], R237 ;  /* 0x000000ed01007387 */ /* 0x0005e20000100800 */
[----:B------:R-:W-:Y:S01]  /*25c0*/  FMUL.FTZ R241, R35, R220 ;  /* 0x000000dc23f17220 */ /* 0x000fe20000410000 */
[----:B0-----:R-:W-:Y:S01]  /*25d0*/  FMUL.FTZ R236, R165, R141 ;  /* 0x0000008da5ec7220 */ /* 0x001fe20000410000 */
[----:B------:R-:W-:Y:S01]  /*25e0*/  FMUL.FTZ R242, R144, R223 ;  /* 0x000000df90f27220 */ /* 0x000fe20000410000 */
[----:B------:R-:W-:Y:S01]  /*25f0*/  FMUL.FTZ R243, R145, R222 ;  /* 0x000000de91f37220 */ /* 0x000fe20000410000 */
[----:B------:R-:W-:Y:S01]  /*2600*/  FMUL.FTZ R244, R146, R225 ;  /* 0x000000e192f47220 */ /* 0x000fe20000410000 */
[----:B-1----:R-:W-:Y:S01]  /*2610*/  FMUL.FTZ R235, R164, R142 ;  /* 0x0000008ea4eb7220 */ /* 0x002fe20000410000 */
[----:B------:R-:W-:Y:S01]  /*2620*/  FMUL.FTZ R245, R25, R224 ;  /* 0x000000e019f57220 */ /* 0x000fe20000410000 */
[----:B------:R-:W-:Y:S01]  /*2630*/  FMUL.FTZ R246, R26, R227 ;  /* 0x000000e31af67220 */ /* 0x000fe20000410000 */
        /* <DEDUP_REMOVED lines=8> */
.L_x_12845:
        /* <DEDUP_REMOVED lines=14> */
[----:B------:R-:W-:Y:S02]  /*27a0*/  IMAD.WIDE.U32 R32, R166, 0x10, R16 ;  /* 0x00000010a6207825 */ /* 0x000fe400078e0010 */
        /* <DEDUP_REMOVED lines=13> */
[----:B------:R-:W-:Y:S02]  /*2880*/  IMAD.WIDE.U32 R52, R166, 0x10, R54 ;  /* 0x00000010a6347825 */ /* 0x000fe400078e0036 */
[----:B------:R-:W5:Y:S02]  /*2890*/  LDG.E.128 R56, desc[UR6][R56.64] ;  /* 0x0000000638387981 */ /* 0x000f64000c1e1d00 */
[--C-:B---3--:R-:W-:Y:S02]  /*28a0*/  HADD2.F32 R144, -RZ, R44.reuse.H0_H0 ;  /* 0x2000002cff907230 */ /* 0x108fe40000004100 */
[----:B------:R-:W-:Y:S02]  /*28b0*/  HADD2.F32 R145, -RZ, R44.H1_H1 ;  /* 0x3000002cff917230 */ /* 0x000fe40000004100 */
[--C-:B------:R-:W-:Y:S02]  /*28c0*/  HADD2.F32 R10, -RZ, R45.reuse.H0_H0 ;  /* 0x2000002dff0a7230 */ /* 0x100fe40000004100 */
[----:B------:R-:W-:-:S02]  /*28d0*/  HADD2.F32 R11, -RZ, R45.H1_H1 ;  /* 0x3000002dff0b7230 */ /* 0x000fc40000004100 */
        /* <DEDUP_REMOVED lines=55> */
[--C-:B------:R-:W-:Y:S02]  /*2c50*/  HADD2.F32 R20, -RZ, R23.reuse.H0_H0 ;  /* 0x20000017ff147230 */ /* 0x100fe40000004100 */
[----:B------:R-:W-:Y:S02]  /*2c60*/  HADD2.F32 R21, -RZ, R23.H1_H1 ;  /* 0x30000017ff157230 */ /* 0x000fe40000004100 */
[C---:B------:R-:W-:Y:S01]  /*2c70*/  FADD.FTZ R2, -R0.reuse, R2 ;  /* 0x0000000200027221 */ /* 0x040fe20000010100 */
[--C-:B------:R-:W-:Y:S02]  /*2c80*/  HADD2.F32 R201, -RZ, R24.reuse.H0_H0 ;  /* 0x20000018ffc97230 */ /* 0x100fe40000004100 */
[----:B------:R-:W-:Y:S02]  /*2c90*/  HADD2.F32 R200, -RZ, R24.H1_H1 ;  /* 0x30000018ffc87230 */ /* 0x000fe40000004100 */
[----:B------:R-:W-:Y:S01]  /*2ca0*/  FADD.FTZ R24, -R0, R146 ;  /* 0x0000009200187221 */ /* 0x000fe20000010100 */
[----:B------:R-:W-:-:S02]  /*2cb0*/  HADD2.F32 R199, -RZ, R25.H0_H0 ;  /* 0x20000019ffc77230 */ /* 0x000fc40000004100 */
[----:B------:R-:W-:Y:S02]  /*2cc0*/  HADD2.F32 R148, -RZ, R25.H1_H1 ;  /* 0x30000019ff947230 */ /* 0x000fe40000004100 */
[C---:B------:R-:W-:Y:S01]  /*2cd0*/  FADD.FTZ R25, -R0.reuse, R144 ;  /* 0x0000009000197221 */ /* 0x040fe20000010100 */
        /* <DEDUP_REMOVED lines=280> */
[----:B------:R-:W-:-:S07]  /*3e60*/  FMUL.FTZ R252, R24, R234 ;  /* 0x000000ea18fc7220 */ /* 0x000fce0000410000 */
.L_x_12846:
        /* <DEDUP_REMOVED lines=402> */
.L_x_12882:
        /* <DEDUP_REMOVED lines=22> */
[C-C-:B------:R-:W-:Y:S01]  /*58f0*/  FFMA.FTZ R181, R147.reuse, R181, R148.reuse ;  /* 0x000000b593b57223 */ /* 0x140fe20000010094 */
[----:B------:R-:W-:Y:S01]  /*5900*/  FFMA.FTZ R188, R147, R188, R148 ;  /* 0x000000bc93bc7223 */ /* 0x000fe20000010094 */
[----:B------:R-:W-:-:S02]  /*5910*/  HADD2.F32 R186, -RZ, R140.H0_H0 ;  /* 0x2000008cffba7230 */ /* 0x000fc40000004100 */
[----:B------:R-:W-:Y:S01]  /*5920*/  FFMA.FTZ R187, R147, R187, R148 ;  /* 0x000000bb93bb7223 */ /* 0x000fe20000010094 */
[-C--:B------:R-:W-:Y:S01]  /*5930*/  FMUL.FTZ R180, R180, R6.reuse ;  /* 0x00000006b4b47220 */ /* 0x080fe20000410000 */
[----:B------:R-:W-:Y:S01]  /*5940*/  FMUL.FTZ R0, R0, R6 ;  /* 0x0000000600007220 */ /* 0x000fe20000410000 */
[----:B------:R-:W-:Y:S01]  /*5950*/  FADD.FTZ R192, -R181, R192 ;  /* 0x000000c0b5c07221 */ /* 0x000fe20000010100 */
[----:B------:R-:W-:Y:S01]  /*5960*/  FFMA.FTZ R189, R147, R189, R148 ;  /* 0x000000bd93bd7223 */ /* 0x000fe20000010094 */
[----:B------:R-:W-:Y:S01]  /*5970*/  FADD.FTZ R195, -R188, R195 ;  /* 0x000000c3bcc37221 */ /* 0x000fe20000010100 */
[----:B------:R-:W-:Y:S02]  /*5980*/  HADD2.F32 R181, -RZ, R140.H1_H1 ;  /* 0x3000008cffb57230 */ /* 0x000fe40000004100 */
[----:B------:R-:W-:Y:S01]  /*5990*/  FADD.FTZ R194, -R187, R194 ;  /* 0x000000c2bbc27221 */ /* 0x000fe20000010100 */
[----:B------:R-:W-:Y:S01]  /*59a0*/  FMUL.FTZ R186, R180, R186 ;  /* 0x000000bab4ba7220 */ /* 0x000fe20000410000 */
[----:B------:R-:W-:Y:S01]  /*59b0*/  FMUL.FTZ R140, R60, R180 ;  /* 0x000000b43c8c7220 */ /* 0x000fe20000410000 */
[----:B------:R-:W-:Y:S01]  /*59c0*/  FMUL.FTZ R180, R61, R0 ;  /* 0x000000003db47220 */ /* 0x000fe20000410000 */
[----:B------:R-:W-:Y:S01]  /*59d0*/  FADD.FTZ R196, -R189, R196 ;  /* 0x000000c4bdc47221 */ /* 0x000fe20000010100 */
[C---:B------:R-:W-:Y:S01]  /*59e0*/  FMUL.FTZ R195, R7.reuse, R195 ;  /* 0x000000c307c37220 */ /* 0x040fe20000410000 */
[C---:B------:R-:W-:Y:S01]  /*59f0*/  FMUL.FTZ R194, R7.reuse, R194 ;  /* 0x000000c207c27220 */ /* 0x040fe20000410000 */
[----:B------:R-:W-:Y:S01]  /*5a00*/  FMUL.FTZ R0, R0, R181 ;  /* 0x000000b500007220 */ /* 0x000fe20000410000 */
[----:B------:R-:W-:Y:S01]  /*5a10*/  FMUL.FTZ R189, R7, R193 ;  /* 0x000000c107bd7220 */ /* 0x000fe20000410000 */
[----:B------:R-:W-:Y:S01]  /*5a20*/  F2FP.F16.F32.PACK_AB R140, R180, R140 ;  /* 0x0000008cb48c723e */ /* 0x000fe200000000ff */
[----:B------:R-:W-:-:S02]  /*5a30*/  HADD2.F32 R188, -RZ, R141.H0_H0 ;  /* 0x2000008dffbc7230 */ /* 0x000fc40000004100 */
[C---:B------:R-:W-:Y:S01]  /*5a40*/  FMUL.FTZ R181, R7.reuse, R192 ;  /* 0x000000c007b57220 */ /* 0x040fe20000410000 */
[----:B------:R-:W-:Y:S02]  /*5a50*/  HADD2.F32 R187, -RZ, R141.H1_H1 ;  /* 0x3000008dffbb7230 */ /* 0x000fe40000004100 */
[C---:B------:R-:W-:Y:S01]  /*5a60*/  FMUL.FTZ R196, R7.reuse, R196 ;  /* 0x000000c407c47220 */ /* 0x040fe20000410000 */
[--C-:B------:R-:W-:Y:S02]  /*5a70*/  HADD2.F32 R141, -RZ, R142.reuse.H0_H0 ;  /* 0x2000008eff8d7230 */ /* 0x100fe40000004100 */
[----:B------:R-:W-:Y:S01]  /*5a80*/  FMUL.FTZ R180, R7, R191 ;  /* 0x000000bf07b47220 */ /* 0x000fe20000410000 */
[-C--:B------:R-:W-:Y:S01]  /*5a90*/  FMUL.FTZ R192, R195, R6.reuse ;  /* 0x00000006c3c07220 */ /* 0x080fe20000410000 */
[----:B------:R-:W-:Y:S02]  /*5aa0*/  HADD2.F32 R142, -RZ, R142.H1_H1 ;  /* 0x3000008eff8e7230 */ /* 0x000fe40000004100 */
[----:B------:R-:W-:Y:S01]  /*5ab0*/  FMUL.FTZ R191, R194, R6 ;  /* 0x00000006c2bf7220 */ /* 0x000fe20000410000 */
[----:B------:R-:W-:-:S02]  /*5ac0*/  HADD2.F32 R190, -RZ, R143.H0_H0 ;  /* 0x2000008fffbe7230 */ /* 0x000fc40000004100 */
[-C--:B------:R-:W-:Y:S01]  /*5ad0*/  FMUL.FTZ R189, R189, R6.reuse ;  /* 0x00000006bdbd7220 */ /* 0x080fe20000410000 */
[----:B------:R-:W-:Y:S02]  /*5ae0*/  HADD2.F32 R143, -RZ, R143.H1_H1 ;  /* 0x3000008fff8f7230 */ /* 0x000fe40000004100 */
        /* <DEDUP_REMOVED lines=15> */
[----:B------:R-:W-:-:S02]  /*5be0*/  F2FP.F16.F32.PACK_AB R142, R142, R195 ;  /* 0x000000c38e8e723e */ /* 0x000fc400000000ff */
[----:B------:R-:W-:Y:S02]  /*5bf0*/  F2FP.F16.F32.PACK_AB R141, R194, R193 ;  /* 0x000000c1c28d723e */ /* 0x000fe400000000ff */
[----:B------:R-:W-:Y:S01]  /*5c00*/  F2FP.F16.F32.PACK_AB R143, R143, R181 ;  /* 0x000000b58f8f723e */ /* 0x000fe200000000ff */
[----:B------:R-:W-:Y:S06]  /*5c10*/  BRA `(.L_x_12850) ;  /* 0x0000000400007947 */ /* 0x000fec0003800000 */
.L_x_12849:
[C-C-:B-----5:R-:W-:Y:S01]  /*5c20*/  FFMA.FTZ R0, R147.reuse, R0, R148.reuse ;  /* 0x0000000093007223 */ /* 0x160fe20000010094 */
[C-C-:B------:R-:W-:Y:S01]  /*5c30*/  FFMA.FTZ R190, R147.reuse, R190, R148.reuse ;  /* 0x000000be93be7223 */ /* 0x140fe20000010094 */
[C-C-:B------:R-:W-:Y:S01]  /*5c40*/  FFMA.FTZ R189, R147.reuse, R189, R148.reuse ;  /* 0x000000bd93bd7223 */ /* 0x140fe20000010094 */
[C---:B------:R-:W-:Y:S01]  /*5c50*/  FFMA.FTZ R188, R147.reuse, R188, R148 ;  /* 0x000000bc93bc7223 */ /* 0x040fe20000010094 */
[----:B------:R-:W-:Y:S01]  /*5c60*/  FADD.FTZ R198, -R0, R198 ;  /* 0x000000c600c67221 */ /* 0x000fe20000010100 */
[----:B------:R-:W-:Y:S01]  /*5c70*/  FADD.FTZ R197, -R190, R197 ;  /* 0x000000c5bec57221 */ /* 0x000fe20000010100 */
[----:B------:R-:W-:Y:S01]  /*5c80*/  FFMA.FTZ R186, R147, R186, R148 ;  /* 0x000000ba93ba7223 */ /* 0x000fe20000010094 */
[----:B------:R-:W-:Y:S01]  /*5c90*/  FADD.FTZ R196, -R189, R196 ;  /* 0x000000c4bdc47221 */ /* 0x000fe20000010100 */
[----:B------:R-:W-:Y:S01]  /*5ca0*/  FADD.FTZ R195, -R188, R195 ;  /* 0x000000c3bcc37221 */ /* 0x000fe20000010100 */
[C---:B------:R-:W-:Y:S01]  /*5cb0*/  FMUL.FTZ R36, R7.reuse, R198 ;  /* 0x000000c607247220 */ /* 0x040fe20000410000 */
[----:B------:R-:W-:Y:S01]  /*5cc0*/  FMUL.FTZ R197, R7, R197 ;  /* 0x000000c507c57220 */ /* 0x000fe20000410000 */
[----:B------:R-:W-:Y:S01]  /*5cd0*/  FADD.FTZ R193, -R186, R193 ;  /* 0x000000c1bac17221 */ /* 0x000fe20000010100 */
[----:B------:R-:W-:Y:S01]  /*5ce0*/  FFMA.FTZ R180, R147, R180, R148 ;  /* 0x000000b493b47223 */ /* 0x000fe20000010094 */
[----:B------:R-:W-:-:S02]  /*5cf0*/  HADD2.F32 R186, -RZ, R140.H0_H0 ;  /* 0x2000008cffba7230 */ /* 0x000fc40000004100 */
[C---:B------:R-:W-:Y:S01]  /*5d00*/  FMUL.FTZ R37, R7.reuse, R196 ;  /* 0x000000c407257220 */ /* 0x040fe20000410000 */
[----:B------:R-:W-:Y:S02]  /*5d10*/  HADD2.F32 R0, -RZ, R140.H1_H1 ;  /* 0x3000008cff007230 */ /* 0x000fe40000004100 */
[----:B------:R-:W-:Y:S01]  /*5d20*/  FMUL.FTZ R195, R7, R195 ;  /* 0x000000c307c37220 */ /* 0x000fe20000410000 */
[-C--:B------:R-:W-:Y:S01]  /*5d30*/  FMUL.FTZ R140, R36, R6.reuse ;  /* 0x00000006248c7220 */ /* 0x080fe20000410000 */
[----:B------:R-:W-:Y:S01]  /*5d40*/  FMUL.FTZ R38, R197, R6 ;  /* 0x00000006c5267220 */ /* 0x000fe20000410000 */
[--C-:B------:R-:W-:Y:S02]  /*5d50*/  HADD2.F32 R188, -RZ, R141.reuse.H0_H0 ;  /* 0x2000008dffbc7230 */ /* 0x100fe40000004100 */
[----:B------:R-:W-:Y:S01]  /*5d60*/  FFMA.FTZ R187, R147, R187, R148 ;  /* 0x000000bb93bb7223 */ /* 0x000fe20000010094 */
[----:B------:R-:W-:Y:S01]  /*5d70*/  FADD.FTZ R191, -R180, R191 ;  /* 0x000000bfb4bf7221 */ /* 0x000fe20000010100 */
[----:B------:R-:W-:-:S02]  /*5d80*/  HADD2.F32 R141, -RZ, R141.H1_H1 ;  /* 0x3000008dff8d7230 */ /* 0x000fc40000004100 */
[-C--:B------:R-:W-:Y:S01]  /*5d90*/  FMUL.FTZ R39, R37, R6.reuse ;  /* 0x0000000625277220 */ /* 0x080fe20000410000 */
[----:B------:R-:W-:Y:S01]  /*5da0*/  FMUL.FTZ R180, R195, R6 ;  /* 0x00000006c3b47220 */ /* 0x000fe20000410000 */
[----:B------:R-:W-:Y:S01]  /*5db0*/  FMUL.FTZ R186, R140, R186 ;  /* 0x000000ba8cba7220 */ /* 0x000fe20000410000 */
[----:B------:R-:W-:Y:S01]  /*5dc0*/  FMUL.FTZ R0, R38, R0 ;  /* 0x0000000026007220 */ /* 0x000fe20000410000 */
[----:B------:R-:W-:Y:S01]  /*5dd0*/  FMUL.FTZ R140, R60, R140 ;  /* 0x0000008c3c8c7220 */ /* 0x000fe20000410000 */
[----:B------:R-:W-:Y:S01]  /*5de0*/  FMUL.FTZ R38, R61, R38 ;  /* 0x000000263d267220 */ /* 0x000fe20000410000 */
[----:B------:R-:W-:Y:S01]  /*5df0*/  FADD.FTZ R194, -R187, R194 ;  /* 0x000000c2bbc27221 */ /* 0x000fe20000010100 */
[----:B------:R-:W-:Y:S01]  /*5e00*/  FFMA.FTZ R181, R147, R181, R148 ;  /* 0x000000b593b57223 */ /* 0x000fe20000010094 */
[----:B------:R-:W-:Y:S01]  /*5e10*/  FMUL.FTZ R188, R39, R188 ;  /* 0x000000bc27bc7220 */ /* 0x000fe20000410000 */
[----:B------:R-:W-:Y:S01]  /*5e20*/  FMUL.FTZ R187, R180, R141 ;  /* 0x0000008db4bb7220 */ /* 0x000fe20000410000 */
[----:B------:R-:W-:Y:S01]  /*5e30*/  FMUL.FTZ R39, R62, R39 ;  /* 0x000000273e277220 */ /* 0x000fe20000410000 */
[----:B------:R-:W-:Y:S01]  /*5e40*/  FMUL.FTZ R141, R63, R180 ;  /* 0x000000b43f8d7220 */ /* 0x000fe20000410000 */
[----:B------:R-:W-:Y:S01]  /*5e50*/  FADD.FTZ R192, -R181, R192 ;  /* 0x000000c0b5c07221 */ /* 0x000fe20000010100 */
[----:B------:R-:W-:Y:S01]  /*5e60*/  F2FP.F16.F32.PACK_AB R140, R38, R140 ;  /* 0x0000008c268c723e */ /* 0x000fe200000000ff */
[C---:B------:R-:W-:Y:S01]  /*5e70*/  FMUL.FTZ R38, R7.reuse, R194 ;  /* 0x000000c207267220 */ /* 0x040fe20000410000 */
[----:B------:R-:W-:Y:S01]  /*5e80*/  FMUL.FTZ R193, R7, R193 ;  /* 0x000000c107c17220 */ /* 0x000fe20000410000 */
[----:B------:R-:W-:Y:S01]  /*5e90*/  F2FP.F16.F32.PACK_AB R141, R141, R39 ;  /* 0x000000278d8d723e */ /* 0x000fe200000000ff */
[----:B------:R-:W-:-:S02]  /*5ea0*/  HADD2.F32 R180, -RZ, R142.H0_H0 ;  /* 0x2000008effb47230 */ /* 0x000fc40000004100 */
[C---:B------:R-:W-:Y:S01]  /*5eb0*/  FMUL.FTZ R39, R7.reuse, R192 ;  /* 0x000000c007277220 */ /* 0x040fe20000410000 */
[----:B------:R-:W-:Y:S01]  /*5ec0*/  FMUL.FTZ R181, R7, R191 ;  /* 0x000000bf07b57220 */ /* 0x000fe20000410000 */
[----:B------:R-:W-:Y:S01]  /*5ed0*/  FMUL.FTZ R191, R38, R6 ;  /* 0x0000000626bf7220 */ /* 0x000fe20000410000 */
[----:B------:R-:W-:Y:S01]  /*5ee0*/  HADD2.F32 R142, -RZ, R142.H1_H1 ;  /* 0x3000008eff8e7230 */ /* 0x000fe20000004100 */
[C---:B------:R-:W-:Y:S01]  /*5ef0*/  F2FP.F16.F32.PACK_AB R38, R193.reuse, R38 ;  /* 0x00000026c126723e */ /* 0x040fe200000000ff */
[-C--:B------:R-:W-:Y:S01]  /*5f00*/  FMUL.FTZ R193, R193, R6.reuse ;  /* 0x00000006c1c17220 */ /* 0x080fe20000410000 */
[--C-:B------:R-:W-:Y:S02]  /*5f10*/  HADD2.F32 R190, -RZ, R143.reuse.H0_H0 ;  /* 0x2000008fffbe7230 */ /* 0x100fe40000004100 */
[----:B------:R-:W-:Y:S01]  /*5f20*/  FMUL.FTZ R189, R39, R6 ;  /* 0x0000000627bd7220 */ /* 0x000fe20000410000 */
[----:B------:R-:W-:Y:S01]  /*5f30*/  HADD2.F32 R143, -RZ, R143.H1_H1 ;  /* 0x3000008fff8f7230 */ /* 0x000fe20000004100 */
[----:B------:R-:W-:Y:S01]  /*5f40*/  F2FP.F16.F32.PACK_AB R39, R181, R39 ;  /* 0x00000027b527723e */ /* 0x000fe200000000ff */
        /* <DEDUP_REMOVED lines=11> */
[----:B------:R-:W-:Y:S02]  /*6000*/  F2FP.F16.F32.PACK_AB R142, R142, R180 ;  /* 0x000000b48e8e723e */ /* 0x000fe400000000ff */
[----:B------:R-:W-:-:S07]  /*6010*/  F2FP.F16.F32.PACK_AB R143, R143, R193 ;  /* 0x000000c18f8f723e */ /* 0x000fce00000000ff */
.L_x_12850:
        /* <DEDUP_REMOVED lines=19> */
[----:B------:R-:W-:Y:S01]  /*6150*/  FADD.FTZ R38, -R38, R171 ;  /* 0x000000ab26267221 */ /* 0x000fe20000010100 */
[----:B-----5:R-:W-:-:S02]  /*6160*/  HADD2.F32 R171, -RZ, R140.H0_H0 ;  /* 0x2000008cffab7230 */ /* 0x020fc40000004100 */
[----:B------:R-:W-:Y:S01]  /*6170*/  FADD.FTZ R39, -R39, R173 ;  /* 0x000000ad27277221 */ /* 0x000fe20000010100 */
[----:B------:R-:W-:Y:S02]  /*6180*/  HADD2.F32 R170, -RZ, R140.H1_H1 ;  /* 0x3000008cffaa7230 */ /* 0x000fe40000004100 */
[-C--:B------:R-:W-:Y:S01]  /*6190*/  FMUL.FTZ R140, R36, R6.reuse ;  /* 0x00000006248c7220 */ /* 0x080fe20000410000 */
[----:B------:R-:W-:Y:S01]  /*61a0*/  FMUL.FTZ R173, R168, R6 ;  /* 0x00000006a8ad7220 */ /* 0x000fe20000410000 */
[C-C-:B------:R-:W-:Y:S01]  /*61b0*/  FFMA.FTZ R177, R147.reuse, R177, R148.reuse ;  /* 0x000000b193b17223 */ /* 0x140fe20000010094 */
[--C-:B------:R-:W-:Y:S01]  /*61c0*/  FFMA.FTZ R182, R147, R182, R148.reuse ;  /* 0x000000b693b67223 */ /* 0x100fe20000010094 */
[----:B------:R-:W-:Y:S01]  /*61d0*/  FMUL.FTZ R171, R140, R171 ;  /* 0x000000ab8cab7220 */ /* 0x000fe20000410000 */
[----:B------:R-:W-:Y:S01]  /*61e0*/  FMUL.FTZ R140, R68, R140 ;  /* 0x0000008c448c7220 */ /* 0x000fe20000410000 */
[----:B------:R-:W-:Y:S01]  /*61f0*/  FMUL.FTZ R167, R69, R173 ;  /* 0x000000ad45a77220 */ /* 0x000fe20000410000 */
[----:B------:R-:W-:Y:S01]  /*6200*/  FADD.FTZ R169, -R177, R169 ;  /* 0x000000a9b1a97221 */ /* 0x000fe20000010100 */
[----:B------:R-:W-:Y:S01]  /*6210*/  FFMA.FTZ R176, R147, R184, R148 ;  /* 0x000000b893b07223 */ /* 0x000fe20000010094 */
[----:B------:R-:W-:Y:S01]  /*6220*/  FADD.FTZ R172, -R182, R172 ;  /* 0x000000acb6ac7221 */ /* 0x000fe20000010100 */
[----:B------:R-:W-:Y:S01]  /*6230*/  FMUL.FTZ R170, R173, R170 ;  /* 0x000000aaadaa7220 */ /* 0x000fe20000410000 */
[----:B------:R-:W-:Y:S01]  /*6240*/  F2FP.F16.F32.PACK_AB R140, R167, R140 ;  /* 0x0000008ca78c723e */ /* 0x000fe200000000ff */
[C---:B------:R-:W-:Y:S01]  /*6250*/  FMUL.FTZ R169, R7.reuse, R169 ;  /* 0x000000a907a97220 */ /* 0x040fe20000410000 */
[----:B------:R-:W-:Y:S01]  /*6260*/  FMUL.FTZ R167, R7, R37 ;  /* 0x0000002507a77220 */ /* 0x000fe20000410000 */
[----:B------:R-:W-:Y:S01]  /*6270*/  FADD.FTZ R176, -R176, R174 ;  /* 0x000000aeb0b07221 */ /* 0x000fe20000010100 */
[----:B------:R-:W-:-:S02]  /*6280*/  HADD2.F32 R173, -RZ, R141.H0_H0 ;  /* 0x2000008dffad7230 */ /* 0x000fc40000004100 */
[----:B------:R-:W-:Y:S01]  /*6290*/  FMUL.FTZ R174, R7, R172 ;  /* 0x000000ac07ae7220 */ /* 0x000fe20000410000 */
[----:B------:R-:W-:Y:S02]  /*62a0*/  HADD2.F32 R141, -RZ, R141.H1_H1 ;  /* 0x3000008dff8d7230 */ /* 0x000fe40000004100 */
[----:B------:R-:W-:Y:S01]  /*62b0*/  FMUL.FTZ R172, R169, R6 ;  /* 0x00000006a9ac7220 */ /* 0x000fe20000410000 */
[----:B------:R-:W-:Y:S01]  /*62c0*/  F2FP.F16.F32.PACK_AB R37, R167, R169 ;  /* 0x000000a9a725723e */ /* 0x000fe200000000ff */
[--C-:B------:R-:W-:Y:S02]  /*62d0*/  HADD2.F32 R175, -RZ, R142.reuse.H0_H0 ;  /* 0x2000008effaf7230 */ /* 0x100fe40000004100 */
[----:B------:R-:W-:Y:S01]  /*62e0*/  FMUL.FTZ R38, R7, R38 ;  /* 0x0000002607267220 */ /* 0x000fe20000410000 */
[-C--:B------:R-:W-:Y:S01]  /*62f0*/  FMUL.FTZ R169, R167, R6.reuse ;  /* 0x00000006a7a97220 */ /* 0x080fe20000410000 */
[----:B------:R-:W-:Y:S02]  /*6300*/  HADD2.F32 R142, -RZ, R142.H1_H1 ;  /* 0x3000008eff8e7230 */ /* 0x000fe40000004100 */
[----:B------:R-:W-:Y:S01]  /*6310*/  FMUL.FTZ R167, R174, R6 ;  /* 0x00000006aea77220 */ /* 0x000fe20000410000 */
[----:B------:R-:W-:Y:S01]  /*6320*/  F2FP.F16.F32.PACK_AB R36, R168, R36 ;  /* 0x00000024a824723e */ /* 0x000fe200000000ff */
[----:B------:R-:W-:Y:S01]  /*6330*/  FMUL.FTZ R173, R172, R173 ;  /* 0x000000adacad7220 */ /* 0x000fe20000410000 */
[----:B------:R-:W-:Y:S01]  /*6340*/  FMUL.FTZ R177, R70, R172 ;  /* 0x000000ac46b17220 */ /* 0x000fe20000410000 */
[----:B------:R-:W-:Y:S01]  /*6350*/  FMUL.FTZ R168, R38, R6 ;  /* 0x0000000626a87220 */ /* 0x000fe20000410000 */
[----:B------:R-:W-:Y:S01]  /*6360*/  FMUL.FTZ R172, R169, R141 ;  /* 0x0000008da9ac7220 */ /* 0x000fe20000410000 */
[----:B------:R-:W-:Y:S01]  /*6370*/  F2FP.F16.F32.PACK_AB R38, R174, R38 ;  /* 0x00000026ae26723e */ /* 0x000fe200000000ff */
[----:B------:R-:W-:Y:S01]  /*6380*/  FMUL.FTZ R141, R71, R169 ;  /* 0x000000a9478d7220 */ /* 0x000fe20000410000 */
[----:B------:R-:W-:Y:S01]  /*6390*/  FMUL.FTZ R174, R167, R142 ;  /* 0x0000008ea7ae7220 */ /* 0x000fe20000410000 */
[----:B------:R-:W-:Y:S01]  /*63a0*/  FMUL.FTZ R142, R73, R167 ;  /* 0x000000a7498e7220 */ /* 0x000fe20000410000 */
[C---:B------:R-:W-:Y:S01]  /*63b0*/  FMUL.FTZ R39, R7.reuse, R39 ;  /* 0x0000002707277220 */ /* 0x040fe20000410000 */
[----:B------:R-:W-:Y:S01]  /*63c0*/  FMUL.FTZ R167, R7, R176 ;  /* 0x000000b007a77220 */ /* 0x000fe20000410000 */
[----:B------:R-:W-:Y:S01]  /*63d0*/  F2FP.F16.F32.PACK_AB R141, R141, R177 ;  /* 0x000000b18d8d723e */ /* 0x000fe200000000ff */
[----:B------:R-:W-:-:S02]  /*63e0*/  HADD2.F32 R176, -RZ, R143.H0_H0 ;  /* 0x2000008fffb07230 */ /* 0x000fc40000004100 */
[----:B------:R-:W-:Y:S01]  /*63f0*/  FMUL.FTZ R175, R168, R175 ;  /* 0x000000afa8af7220 */ /* 0x000fe20000410000 */
[----:B------:R-:W-:Y:S02]  /*6400*/  HADD2.F32 R177, -RZ, R143.H1_H1 ;  /* 0x3000008fffb17230 */ /* 0x000fe40000004100 */
[-C--:B------:R-:W-:Y:S01]  /*6410*/  FMUL.FTZ R143, R39, R6.reuse ;  /* 0x00000006278f7220 */ /* 0x080fe20000410000 */
[C---:B------:R-:W-:Y:S01]  /*6420*/  F2FP.F16.F32.PACK_AB R39, R167.reuse, R39 ;  /* 0x00000027a727723e */ /* 0x040fe200000000ff */
[----:B------:R-:W-:Y:S01]  /*6430*/  FMUL.FTZ R167, R167, R6 ;  /* 0x00000006a7a77220 */ /* 0x000fe20000410000 */
[----:B------:R-:W-:Y:S01]  /*6440*/  FMUL.FTZ R168, R72, R168 ;  /* 0x000000a848a87220 */ /* 0x000fe20000410000 */
[----:B------:R-:W-:Y:S01]  /*6450*/  FMUL.FTZ R176, R143, R176 ;  /* 0x000000b08fb07220 */ /* 0x000fe20000410000 */
[----:B------:R-:W-:Y:S01]  /*6460*/  FMUL.FTZ R143, R74, R143 ;  /* 0x0000008f4a8f7220 */ /* 0x000fe20000410000 */
[----:B------:R-:W-:Y:S01]  /*6470*/  FMUL.FTZ R177, R167, R177 ;  /* 0x000000b1a7b17220 */ /* 0x000fe20000410000 */
[----:B------:R-:W-:Y:S01]  /*6480*/  FMUL.FTZ R167, R75, R167 ;  /* 0x000000a74ba77220 */ /* 0x000fe20000410000 */
[----:B------:R-:W-:-:S04]  /*6490*/  F2FP.F16.F32.PACK_AB R142, R142, R168 ;  /* 0x000000a88e8e723e */ /* 0x000fc800000000ff */
[----:B------:R-:W-:Y:S01]  /*64a0*/  F2FP.F16.F32.PACK_AB R143, R167, R143 ;  /* 0x0000008fa78f723e */ /* 0x000fe200000000ff */
[----:B------:R-:W-:Y:S06]  /*64b0*/  BRA `(.L_x_12852) ;  /* 0x0000000000f07947 */ /* 0x000fec0003800000 */
.L_x_12851:
        /* <DEDUP_REMOVED lines=8> */
[----:B------:R-:W-:Y:S01]  /*6540*/  FMUL.FTZ R175, R7, R175 ;  /* 0x000000af07af7220 */ /* 0x000fe20000410000 */
[----:B------:R-:W-:Y:S01]  /*6550*/  FADD.FTZ R167, -R167, R170 ;  /* 0x000000aaa7a77221 */ /* 0x000fe20000010100 */
[----:B------:R-:W-:Y:S01]  /*6560*/  FMUL.FTZ R170, R7, R168 ;  /* 0x000000a807aa7220 */ /* 0x000fe20000410000 */
[----:B------:R-:W-:Y:S01]  /*6570*/  FADD.FTZ R176, -R176, R171 ;  /* 0x000000abb0b07221 */ /* 0x000fe20000010100 */
[----:B-----5:R-:W-:-:S02]  /*6580*/  HADD2.F32 R171, -RZ, R140.H0_H0 ;  /* 0x2000008cffab7230 */ /* 0x020fc40000004100 */
[-C--:B------:R-:W-:Y:S01]  /*6590*/  FMUL.FTZ R168, R175, R6.reuse ;  /* 0x00000006afa87220 */ /* 0x080fe20000410000 */
[----:B------:R-:W-:Y:S01]  /*65a0*/  FMUL.FTZ R170, R170, R6 ;  /* 0x00000006aaaa7220 */ /* 0x000fe20000410000 */
[C-C-:B------:R-:W-:Y:S01]  /*65b0*/  FFMA.FTZ R183, R147.reuse, R183, R148.reuse ;  /* 0x000000b793b77223 */ /* 0x140fe20000010094 */
[----:B------:R-:W-:Y:S01]  /*65c0*/  FFMA.FTZ R184, R147, R184, R148 ;  /* 0x000000b893b87223 */ /* 0x000fe20000010094 */
[----:B------:R-:W-:Y:S02]  /*65d0*/  HADD2.F32 R175, -RZ, R140.H1_H1 ;  /* 0x3000008cffaf7230 */ /* 0x000fe40000004100 */
[----:B------:R-:W-:Y:S01]  /*65e0*/  FADD.FTZ R169, -R177, R169 ;  /* 0x000000a9b1a97221 */ /* 0x000fe20000010100 */
[----:B------:R-:W-:Y:S01]  /*65f0*/  FMUL.FTZ R171, R168, R171 ;  /* 0x000000aba8ab7220 */ /* 0x000fe20000410000 */
[----:B------:R-:W-:Y:S01]  /*6600*/  FMUL.FTZ R140, R68, R168 ;  /* 0x000000a8448c7220 */ /* 0x000fe20000410000 */
        /* <DEDUP_REMOVED lines=8> */
[----:B------:R-:W-:Y:S01]  /*6690*/  F2FP.F16.F32.PACK_AB R140, R168, R140 ;  /* 0x0000008ca88c723e */ /* 0x000fe200000000ff */
[----:B------:R-:W-:Y:S01]  /*66a0*/  FMUL.FTZ R167, R7, R167 ;  /* 0x000000a707a77220 */ /* 0x000fe20000410000 */
[----:B------:R-:W-:-:S02]  /*66b0*/  HADD2.F32 R168, -RZ, R141.H0_H0 ;  /* 0x2000008dffa87230 */ /* 0x000fc40000004100 */
[C---:B------:R-:W-:Y:S01]  /*66c0*/  FMUL.FTZ R173, R7.reuse, R173 ;  /* 0x000000ad07ad7220 */ /* 0x040fe20000410000 */
[--C-:B------:R-:W-:Y:S02]  /*66d0*/  HADD2.F32 R175, -RZ, R142.reuse.H0_H0 ;  /* 0x2000008effaf7230 */ /* 0x100fe40000004100 */
[----:B------:R-:W-:Y:S01]  /*66e0*/  FMUL.FTZ R180, R7, R174 ;  /* 0x000000ae07b47220 */ /* 0x000fe20000410000 */
[----:B------:R-:W-:Y:S02]  /*66f0*/  HADD2.F32 R177, -RZ, R141.H1_H1 ;  /* 0x3000008dffb17230 */ /* 0x000fe40000004100 */
        /* <DEDUP_REMOVED lines=23> */
[----:B------:R-:W-:-:S07]  /*6870*/  F2FP.F16.F32.PACK_AB R143, R143, R169 ;  /* 0x000000a98f8f723e */ /* 0x000fce00000000ff */
.L_x_12852:
        /* <DEDUP_REMOVED lines=25> */
[----:B------:R-:W-:Y:S01]  /*6a10*/  FFMA.FTZ R163, R147, R163, R148 ;  /* 0x000000a393a37223 */ /* 0x000fe20000010094 */
[----:B------:R-:W-:Y:S01]  /*6a20*/  FMUL.FTZ R152, R140, R152 ;  /* 0x000000988c987220 */ /* 0x000fe20000410000 */
[----:B------:R-:W-:Y:S01]  /*6a30*/  FMUL.FTZ R140, R76, R140 ;  /* 0x0000008c4c8c7220 */ /* 0x000fe20000410000 */
[----:B------:R-:W-:Y:S01]  /*6a40*/  FMUL.FTZ R150, R77, R156 ;  /* 0x0000009c4d967220 */ /* 0x000fe20000410000 */
[----:B------:R-:W-:Y:S01]  /*6a50*/  FADD.FTZ R154, -R162, R154 ;  /* 0x0000009aa29a7221 */ /* 0x000fe20000010100 */
[----:B------:R-:W-:Y:S01]  /*6a60*/  FADD.FTZ R155, -R163, R155 ;  /* 0x0000009ba39b7221 */ /* 0x000fe20000010100 */
[----:B------:R-:W-:Y:S01]  /*6a70*/  FMUL.FTZ R37, R7, R37 ;  /* 0x0000002507257220 */ /* 0x000fe20000410000 */
[----:B------:R-:W-:Y:S01]  /*6a80*/  F2FP.F16.F32.PACK_AB R36, R151, R36 ;  /* 0x000000249724723e */ /* 0x000fe200000000ff */
[----:B------:R-:W-:Y:S01]  /*6a90*/  FMUL.FTZ R38, R7, R38 ;  /* 0x0000002607267220 */ /* 0x000fe20000410000 */
[----:B------:R-:W-:Y:S01]  /*6aa0*/  FFMA.FTZ R158, R147, R165, R148 ;  /* 0x000000a5939e7223 */ /* 0x000fe20000010094 */
[----:B------:R-:W-:Y:S01]  /*6ab0*/  F2FP.F16.F32.PACK_AB R140, R150, R140 ;  /* 0x0000008c968c723e */ /* 0x000fe200000000ff */
[C---:B------:R-:W-:Y:S01]  /*6ac0*/  FMUL.FTZ R154, R7.reuse, R154 ;  /* 0x0000009a079a7220 */ /* 0x040fe20000410000 */
[----:B------:R-:W-:Y:S01]  /*6ad0*/  FMUL.FTZ R151, R7, R155 ;  /* 0x0000009b07977220 */ /* 0x000fe20000410000 */
[----:B------:R-:W-:-:S02]  /*6ae0*/  HADD2.F32 R150, -RZ, R141.H0_H0 ;  /* 0x2000008dff967230 */ /* 0x000fc40000004100 */
[-C--:B------:R-:W-:Y:S01]  /*6af0*/  FMUL.FTZ R155, R37, R6.reuse ;  /* 0x00000006259b7220 */ /* 0x080fe20000410000 */
[----:B------:R-:W-:Y:S02]  /*6b00*/  HADD2.F32 R141, -RZ, R141.H1_H1 ;  /* 0x3000008dff8d7230 */ /* 0x000fe40000004100 */
[----:B------:R-:W-:Y:S01]  /*6b10*/  FADD.FTZ R158, -R158, R157 ;  /* 0x0000009d9e9e7221 */ /* 0x000fe20000010100 */
[----:B------:R-:W-:Y:S01]  /*6b20*/  FMUL.FTZ R153, R156, R153 ;  /* 0x000000999c997220 */ /* 0x000fe20000410000 */
[C---:B------:R-:W-:Y:S01]  /*6b30*/  F2FP.F16.F32.PACK_AB R37, R38.reuse, R37 ;  /* 0x000000252625723e */ /* 0x040fe200000000ff */
[-C--:B------:R-:W-:Y:S01]  /*6b40*/  FMUL.FTZ R159, R38, R6.reuse ;  /* 0x00000006269f7220 */ /* 0x080fe20000410000 */
[--C-:B------:R-:W-:Y:S02]  /*6b50*/  HADD2.F32 R156, -RZ, R142.reuse.H0_H0 ;  /* 0x2000008eff9c7230 */ /* 0x100fe40000004100 */
[----:B------:R-:W-:Y:S01]  /*6b60*/  FMUL.FTZ R157, R154, R6 ;  /* 0x000000069a9d7220 */ /* 0x000fe20000410000 */
[----:B------:R-:W-:Y:S01]  /*6b70*/  F2FP.F16.F32.PACK_AB R38, R151, R154 ;  /* 0x0000009a9726723e */ /* 0x000fe200000000ff */
[----:B------:R-:W-:-:S02]  /*6b80*/  HADD2.F32 R142, -RZ, R142.H1_H1 ;  /* 0x3000008eff8e7230 */ /* 0x000fc40000004100 */
        /* <DEDUP_REMOVED lines=9> */
[----:B------:R-:W-:Y:S01]  /*6c20*/  F2FP.F16.F32.PACK_AB R141, R141, R150 ;  /* 0x000000968d8d723e */ /* 0x000fe200000000ff */
[C---:B------:R-:W-:Y:S01]  /*6c30*/  FMUL.FTZ R39, R7.reuse, R39 ;  /* 0x0000002707277220 */ /* 0x040fe20000410000 */
[----:B------:R-:W-:Y:S01]  /*6c40*/  FMUL.FTZ R150, R7, R158 ;  /* 0x0000009e07967220 */ /* 0x000fe20000410000 */
[--C-:B------:R-:W-:Y:S01]  /*6c50*/  HADD2.F32 R158, -RZ, R143.reuse.H0_H0 ;  /* 0x2000008fff9e7230 */ /* 0x100fe20000004100 */
[----:B------:R-:W-:Y:S01]  /*6c60*/  F2FP.F16.F32.PACK_AB R142, R142, R159 ;  /* 0x0000009f8e8e723e */ /* 0x000fe200000000ff */
[----:B------:R-:W-:-:S02]  /*6c70*/  HADD2.F32 R159, -RZ, R143.H1_H1 ;  /* 0x3000008fff9f7230 */ /* 0x000fc40000004100 */
[-C--:B------:R-:W-:Y:S01]  /*6c80*/  FMUL.FTZ R143, R39, R6.reuse ;  /* 0x00000006278f7220 */ /* 0x080fe20000410000 */
[C---:B------:R-:W-:Y:S01]  /*6c90*/  F2FP.F16.F32.PACK_AB R39, R150.reuse, R39 ;  /* 0x000000279627723e */ /* 0x040fe200000000ff */
[----:B------:R-:W-:Y:S02]  /*6ca0*/  FMUL.FTZ R150, R150, R6 ;  /* 0x0000000696967220 */ /* 0x000fe40000410000 */
[----:B------:R-:W-:Y:S01]  /*6cb0*/  FMUL.FTZ R158, R143, R158 ;  /* 0x0000009e8f9e7220 */ /* 0x000fe20000410000 */
[----:B------:R-:W-:Y:S01]  /*6cc0*/  FMUL.FTZ R143, R82, R143 ;  /* 0x0000008f528f7220 */ /* 0x000fe20000410000 */
[----:B------:R-:W-:Y:S01]  /*6cd0*/  FMUL.FTZ R159, R150, R159 ;  /* 0x0000009f969f7220 */ /* 0x000fe20000410000 */
[----:B------:R-:W-:-:S05]  /*6ce0*/  FMUL.FTZ R150, R83, R150 ;  /* 0x0000009653967220 */ /* 0x000fca0000410000 */
[----:B------:R-:W-:Y:S01]  /*6cf0*/  F2FP.F16.F32.PACK_AB R143, R150, R143 ;  /* 0x0000008f968f723e */ /* 0x000fe200000000ff */
[----:B------:R-:W-:Y:S06]  /*6d00*/  BRA `(.L_x_12854) ;  /* 0x0000000000f07947 */ /* 0x000fec0003800000 */
.L_x_12853:
[C-C-:B------:R-:W-:Y:S01]  /*6d10*/  FFMA.FTZ R159, R147.reuse, R159, R148.reuse ;  /* 0x0000009f939f7223 */ /* 0x140fe20000010094 */
[C-C-:B------:R-:W-:Y:S01]  /*6d20*/  FFMA.FTZ R158, R147.reuse, R158, R148.reuse ;  /* 0x0000009e939e7223 */ /* 0x140fe20000010094 */
[C-C-:B------:R-:W-:Y:S01]  /*6d30*/  FFMA.FTZ R162, R147.reuse, R162, R148.reuse ;  /* 0x000000a293a27223 */ /* 0x140fe20000010094 */
[----:B------:R-:W-:Y:S01]  /*6d40*/  FFMA.FTZ R163, R147, R163, R148 ;  /* 0x000000a393a37223 */ /* 0x000fe20000010094 */
[----:B------:R-:W-:Y:S01]  /*6d50*/  FADD.FTZ R151, -R159, R151 ;  /* 0x000000979f977221 */ /* 0x000fe20000010100 */
[----:B------:R-:W-:Y:S01]  /*6d60*/  FADD.FTZ R158, -R158, R150 ;  /* 0x000000969e9e7221 */ /* 0x000fe20000010100 */
[C-C-:B------:R-:W-:Y:S01]  /*6d70*/  FFMA.FTZ R159, R147.reuse, R161, R148.reuse ;  /* 0x000000a1939f7223 */ /* 0x140fe20000010094 */
[C-C-:B------:R-:W-:Y:S01]  /*6d80*/  FFMA.FTZ R150, R147.reuse, R160, R148.reuse ;  /* 0x000000a093967223 */ /* 0x140fe20000010094 */
        /* <DEDUP_REMOVED lines=8> */
[----:B------:R-:W-:Y:S02]  /*6e10*/  HADD2.F32 R158, -RZ, R140.H1_H1 ;  /* 0x3000008cff9e7230 */ /* 0x000fe40000004100 */
[----:B------:R-:W-:Y:S01]  /*6e20*/  FFMA.FTZ R165, R147, R165, R148 ;  /* 0x000000a593a57223 */ /* 0x000fe20000010094 */
[----:B------:R-:W-:Y:S01]  /*6e30*/  FMUL.FTZ R152, R151, R152 ;  /* 0x0000009897987220 */ /* 0x000fe20000410000 */
[----:B------:R-:W-:Y:S01]  /*6e40*/  FMUL.FTZ R140, R76, R151 ;  /* 0x000000974c8c7220 */ /* 0x000fe20000410000 */
[----:B------:R-:W-:Y:S01]  /*6e50*/  FMUL.FTZ R151, R77, R153 ;  /* 0x000000994d977220 */ /* 0x000fe20000410000 */
[----:B------:R-:W-:Y:S01]  /*6e60*/  FADD.FTZ R154, -R162, R154 ;  /* 0x0000009aa29a7221 */ /* 0x000fe20000010100 */
[----:B------:R-:W-:Y:S01]  /*6e70*/  FADD.FTZ R155, -R163, R155 ;  /* 0x0000009ba39b7221 */ /* 0x000fe20000010100 */
[----:B------:R-:W-:Y:S01]  /*6e80*/  FMUL.FTZ R150, R7, R150 ;  /* 0x0000009607967220 */ /* 0x000fe20000410000 */
[----:B------:R-:W-:Y:S01]  /*6e90*/  FADD.FTZ R156, -R164, R156 ;  /* 0x0000009ca49c7221 */ /* 0x000fe20000010100 */
[----:B------:R-:W-:Y:S01]  /*6ea0*/  FADD.FTZ R157, -R165, R157 ;  /* 0x0000009da59d7221 */ /* 0x000fe20000010100 */
[----:B------:R-:W-:Y:S01]  /*6eb0*/  F2FP.F16.F32.PACK_AB R140, R151, R140 ;  /* 0x0000008c978c723e */ /* 0x000fe200000000ff */
[----:B------:R-:W-:Y:S01]  /*6ec0*/  FMUL.FTZ R159, R7, R159 ;  /* 0x0000009f079f7220 */ /* 0x000fe20000410000 */
[----:B------:R-:W-:-:S02]  /*6ed0*/  HADD2.F32 R151, -RZ, R141.H0_H0 ;  /* 0x2000008dff977230 */ /* 0x000fc40000004100 */
[C---:B------:R-:W-:Y:S01]  /*6ee0*/  FMUL.FTZ R154, R7.reuse, R154 ;  /* 0x0000009a079a7220 */ /* 0x040fe20000410000 */
[C---:B------:R-:W-:Y:S01]  /*6ef0*/  FMUL.FTZ R161, R7.reuse, R155 ;  /* 0x0000009b07a17220 */ /* 0x040fe20000410000 */
[----:B------:R-:W-:Y:S01]  /*6f00*/  FMUL.FTZ R155, R150, R6 ;  /* 0x00000006969b7220 */ /* 0x000fe20000410000 */
[----:B------:R-:W-:Y:S02]  /*6f10*/  HADD2.F32 R160, -RZ, R141.H1_H1 ;  /* 0x3000008dffa07230 */ /* 0x000fe40000004100 */
[C---:B------:R-:W-:Y:S01]  /*6f20*/  FMUL.FTZ R162, R7.reuse, R156 ;  /* 0x0000009c07a27220 */ /* 0x040fe20000410000 */
[----:B------:R-:W-:Y:S01]  /*6f30*/  FMUL.FTZ R163, R7, R157 ;  /* 0x0000009d07a37220 */ /* 0x000fe20000410000 */
[-C--:B------:R-:W-:Y:S01]  /*6f40*/  FMUL.FTZ R156, R159, R6.reuse ;  /* 0x000000069f9c7220 */ /* 0x080fe20000410000 */
[--C-:B------:R-:W-:Y:S02]  /*6f50*/  HADD2.F32 R141, -RZ, R142.reuse.H0_H0 ;  /* 0x2000008eff8d7230 */ /* 0x100fe40000004100 */
[----:B------:R-:W-:Y:S01]  /*6f60*/  FMUL.FTZ R157, R154, R6 ;  /* 0x000000069a9d7220 */ /* 0x000fe20000410000 */
[----:B------:R-:W-:-:S02]  /*6f70*/  HADD2.F32 R142, -RZ, R142.H1_H1 ;  /* 0x3000008eff8e7230 */ /* 0x000fc40000004100 */
[----:B------:R-:W-:Y:S01]  /*6f80*/  FMUL.FTZ R154, R155, R151 ;  /* 0x000000979b9a7220 */ /* 0x000fe20000410000 */
[----:B------:R-:W-:Y:S01]  /*6f90*/  FMUL.FTZ R153, R153, R158 ;  /* 0x0000009e99997220 */ /* 0x000fe20000410000 */
[----:B------:R-:W-:Y:S01]  /*6fa0*/  FMUL.FTZ R161, R161, R6 ;  /* 0x00000006a1a17220 */ /* 0x000fe20000410000 */
[----:B------:R-:W-:Y:S01]  /*6fb0*/  FMUL.FTZ R151, R78, R155 ;  /* 0x0000009b4e977220 */ /* 0x000fe20000410000 */
        /* <DEDUP_REMOVED lines=17> */
.L_x_12854:
        /* <DEDUP_REMOVED lines=16> */
[----:B------:R-:W-:Y:S01]  /*71d0*/  FMUL.FTZ R3, R7, R3 ;  /* 0x0000000307037220 */ /* 0x000fe20000410000 */
[----:B------:R-:W-:Y:S01]  /*71e0*/  FADD.FTZ R27, -R27, R2 ;  /* 0x000000021b1b7221 */ /* 0x000fe20000010100 */
[----:B------:R-:W-:Y:S01]  /*71f0*/  FFMA.FTZ R2, R147, R31, R148 ;  /* 0x0000001f93027223 */ /* 0x000fe20000010094 */
[----:B------:R-:W-:Y:S01]  /*7200*/  FADD.FTZ R29, -R29, R10 ;  /* 0x0000000a1d1d7221 */ /* 0x000fe20000010100 */
[----:B-----5:R-:W-:-:S02]  /*7210*/  HADD2.F32 R10, -RZ, R140.H1_H1 ;  /* 0x3000008cff0a7230 */ /* 0x020fc40000004100 */
[----:B------:R-:W-:Y:S01]  /*7220*/  FMUL.FTZ R27, R7, R27 ;  /* 0x0000001b071b7220 */ /* 0x000fe20000410000 */
[----:B------:R-:W-:Y:S01]  /*7230*/  FADD.FTZ R2, -R2, R9 ;  /* 0x0000000902027221 */ /* 0x000fe20000010100 */
[----:B------:R-:W-:Y:S02]  /*7240*/  HADD2.F32 R9, -RZ, R140.H0_H0 ;  /* 0x2000008cff097230 */ /* 0x000fe40000004100 */
[----:B------:R-:W-:Y:S01]  /*7250*/  FADD.FTZ R11, -R35, R11 ;  /* 0x0000000b230b7221 */ /* 0x000fe20000010100 */
[-C--:B------:R-:W-:Y:S01]  /*7260*/  FMUL.FTZ R33, R27, R6.reuse ;  /* 0x000000061b217220 */ /* 0x080fe20000410000 */
[----:B------:R-:W-:Y:S01]  /*7270*/  FMUL.FTZ R140, R3, R6 ;  /* 0x00000006038c7220 */ /* 0x000fe20000410000 */
[----:B------:R-:W-:Y:S01]  /*7280*/  F2FP.F16.F32.PACK_AB R36, R27, R3 ;  /* 0x000000031b24723e */ /* 0x000fe200000000ff */
[C---:B------:R-:W-:Y:S01]  /*7290*/  FMUL.FTZ R2, R7.reuse, R2 ;  /* 0x0000000207027220 */ /* 0x040fe20000410000 */
[----:B------:R-:W-:Y:S01]  /*72a0*/  FMUL.FTZ R3, R7, R29 ;  /* 0x0000001d07037220 */ /* 0x000fe20000410000 */
[----:B------:R-:W-:Y:S01]  /*72b0*/  FMUL.FTZ R31, R85, R33 ;  /* 0x00000021551f7220 */ /* 0x000fe20000410000 */
[----:B------:R-:W-:Y:S01]  /*72c0*/  FMUL.FTZ R10, R33, R10 ;  /* 0x0000000a210a7220 */ /* 0x000fe20000410000 */
[----:B------:R-:W-:Y:S01]  /*72d0*/  FFMA.FTZ R146, R147, R146, R148 ;  /* 0x0000009293927223 */ /* 0x000fe20000010094 */
[C---:B------:R-:W-:Y:S01]  /*72e0*/  FMUL.FTZ R33, R7.reuse, R12 ;  /* 0x0000000c07217220 */ /* 0x040fe20000410000 */
[----:B------:R-:W-:Y:S01]  /*72f0*/  FMUL.FTZ R9, R140, R9 ;  /* 0x000000098c097220 */ /* 0x000fe20000410000 */
[----:B------:R-:W-:Y:S01]  /*7300*/  FMUL.FTZ R38, R7, R11 ;  /* 0x0000000b07267220 */ /* 0x000fe20000410000 */
[----:B------:R-:W-:Y:S01]  /*7310*/  FMUL.FTZ R140, R84, R140 ;  /* 0x0000008c548c7220 */ /* 0x000fe20000410000 */
[----:B------:R-:W-:-:S02]  /*7320*/  HADD2.F32 R29, -RZ, R142.H1_H1 ;  /* 0x3000008eff1d7230 */ /* 0x000fc40000004100 */
[----:B------:R-:W-:Y:S01]  /*7330*/  FMUL.FTZ R11, R2, R6 ;  /* 0x00000006020b7220 */ /* 0x000fe20000410000 */
[----:B------:R-:W-:Y:S01]  /*7340*/  F2FP.F16.F32.PACK_AB R37, R3, R2 ;  /* 0x000000020325723e */ /* 0x000fe200000000ff */
[----:B------:R-:W-:Y:S01]  /*7350*/  FADD.FTZ R13, -R145, R13 ;  /* 0x0000000d910d7221 */ /* 0x000fe20000010100 */
[----:B------:R-:W-:Y:S01]  /*7360*/  FADD.FTZ R14, -R146, R14 ;  /* 0x0000000e920e7221 */ /* 0x000fe20000010100 */
[-C--:B------:R-:W-:Y:S01]  /*7370*/  FMUL.FTZ R12, R3, R6.reuse ;  /* 0x00000006030c7220 */ /* 0x080fe20000410000 */
[-C--:B------:R-:W-:Y:S01]  /*7380*/  FMUL.FTZ R2, R33, R6.reuse ;  /* 0x0000000621027220 */ /* 0x080fe20000410000 */
[--C-:B------:R-:W-:Y:S02]  /*7390*/  HADD2.F32 R27, -RZ, R141.reuse.H0_H0 ;  /* 0x2000008dff1b7230 */ /* 0x100fe40000004100 */
[----:B------:R-:W-:Y:S01]  /*73a0*/  FMUL.FTZ R3, R38, R6 ;  /* 0x0000000626037220 */ /* 0x000fe20000410000 */
[----:B------:R-:W-:Y:S01]  /*73b0*/  HADD2.F32 R141, -RZ, R141.H1_H1 ;  /* 0x3000008dff8d7230 */ /* 0x000fe20000004100 */
[----:B------:R-:W-:Y:S01]  /*73c0*/  F2FP.F16.F32.PACK_AB R140, R31, R140 ;  /* 0x0000008c1f8c723e */ /* 0x000fe200000000ff */
[----:B------:R-:W-:-:S02]  /*73d0*/  HADD2.F32 R31, -RZ, R142.H0_H0 ;  /* 0x2000008eff1f7230 */ /* 0x000fc40000004100 */
[----:B------:R-:W-:Y:S01]  /*73e0*/  FMUL.FTZ R29, R2, R29 ;  /* 0x0000001d021d7220 */ /* 0x000fe20000410000 */
[C---:B------:R-:W-:Y:S01]  /*73f0*/  FMUL.FTZ R13, R7.reuse, R13 ;  /* 0x0000000d070d7220 */ /* 0x040fe20000410000 */
[----:B------:R-:W-:Y:S01]  /*7400*/  FMUL.FTZ R14, R7, R14 ;  /* 0x0000000e070e7220 */ /* 0x000fe20000410000 */
[----:B------:R-:W-:Y:S01]  /*7410*/  F2FP.F16.F32.PACK_AB R38, R33, R38 ;  /* 0x000000262126723e */ /* 0x000fe200000000ff */
[----:B------:R-:W-:Y:S01]  /*7420*/  FMUL.FTZ R142, R88, R3 ;  /* 0x00000003588e7220 */ /* 0x000fe20000410000 */
[----:B------:R-:W-:Y:S01]  /*7430*/  FMUL.FTZ R2, R89, R2 ;  /* 0x0000000259027220 */ /* 0x000fe20000410000 */
[----:B------:R-:W-:Y:S01]  /*7440*/  FMUL.FTZ R27, R11, R27 ;  /* 0x0000001b0b1b7220 */ /* 0x000fe20000410000 */
[----:B------:R-:W-:Y:S01]  /*7450*/  FMUL.FTZ R33, R86, R11 ;  /* 0x0000000b56217220 */ /* 0x000fe20000410000 */
[----:B------:R-:W-:Y:S01]  /*7460*/  FMUL.FTZ R11, R12, R141 ;  /* 0x0000008d0c0b7220 */ /* 0x000fe20000410000 */
[----:B------:R-:W-:Y:S01]  /*7470*/  FMUL.FTZ R141, R87, R12 ;  /* 0x0000000c578d7220 */ /* 0x000fe20000410000 */
[--C-:B------:R-:W-:Y:S01]  /*7480*/  HADD2.F32 R35, -RZ, R143.reuse.H1_H1 ;  /* 0x3000008fff237230 */ /* 0x100fe20000004100 */
[C---:B------:R-:W-:Y:S01]  /*7490*/  F2FP.F16.F32.PACK_AB R39, R14.reuse, R13 ;  /* 0x0000000d0e27723e */ /* 0x040fe200000000ff */
[----:B------:R-:W-:Y:S01]  /*74a0*/  FMUL.FTZ R14, R14, R6 ;  /* 0x000000060e0e7220 */ /* 0x000fe20000410000 */
[----:B------:R-:W-:Y:S01]  /*74b0*/  F2FP.F16.F32.PACK_AB R142, R2, R142 ;  /* 0x0000008e028e723e */ /* 0x000fe200000000ff */
[----:B------:R-:W-:Y:S01]  /*74c0*/  FMUL.FTZ R2, R13, R6 ;  /* 0x000000060d027220 */ /* 0x000fe20000410000 */
[----:B------:R-:W-:Y:S01]  /*74d0*/  F2FP.F16.F32.PACK_AB R141, R141, R33 ;  /* 0x000000218d8d723e */ /* 0x000fe200000000ff */
[----:B------:R-:W-:-:S02]  /*74e0*/  HADD2.F32 R33, -RZ, R143.H0_H0 ;  /* 0x2000008fff217230 */ /* 0x000fc40000004100 */
[----:B------:R-:W-:Y:S01]  /*74f0*/  FMUL.FTZ R35, R14, R35 ;  /* 0x000000230e237220 */ /* 0x000fe20000410000 */
[----:B------:R-:W-:Y:S01]  /*7500*/  FMUL.FTZ R143, R90, R2 ;  /* 0x000000025a8f7220 */ /* 0x000fe20000410000 */
[----:B------:R-:W-:Y:S01]  /*7510*/  FMUL.FTZ R14, R91, R14 ;  /* 0x0000000e5b0e7220 */ /* 0x000fe20000410000 */
[----:B------:R-:W-:Y:S01]  /*7520*/  FMUL.FTZ R31, R3, R31 ;  /* 0x0000001f031f7220 */ /* 0x000fe20000410000 */
[----:B------:R-:W-:-:S03]  /*7530*/  FMUL.FTZ R33, R2, R33 ;  /* 0x0000002102217220 */ /* 0x000fc60000410000 */
[----:B------:R-:W-:Y:S01]  /*7540*/  F2FP.F16.F32.PACK_AB R143, R14, R143 ;  /* 0x0000008f0e8f723e */ /* 0x000fe200000000ff */
[----:B------:R-:W-:Y:S06]  /*7550*/  BRA `(.L_x_12856) ;  /* 0x0000000000f07947 */ /* 0x000fec0003800000 */
.L_x_12855:
[C-C-:B------:R-:W-:Y:S01]  /*7560*/  FFMA.FTZ R27, R147.reuse, R27, R148.reuse ;  /* 0x0000001b931b7223 */ /* 0x140fe20000010094 */
[C-C-:B------:R-:W-:Y:S01]  /*7570*/  FFMA.FTZ R35, R147.reuse, R35, R148.reuse ;  /* 0x0000002393237223 */ /* 0x140fe20000010094 */
[C-C-:B------:R-:W-:Y:S01]  /*7580*/  FFMA.FTZ R144, R147.reuse, R144, R148.reuse ;  /* 0x0000009093907223 */ /* 0x140fe20000010094 */
[--C-:B------:R-:W-:Y:S01]  /*7590*/  FFMA.FTZ R145, R147, R145, R148.reuse ;  /* 0x0000009193917223 */ /* 0x100fe20000010094 */
[----:B------:R-:W-:Y:S01]  /*75a0*/  FADD.FTZ R27, -R27, R3 ;  /* 0x000000031b1b7221 */ /* 0x000fe20000010100 */
[C-C-:B------:R-:W-:Y:S01]  /*75b0*/  FFMA.FTZ R3, R147.reuse, R29, R148.reuse ;  /* 0x0000001d93037223 */ /* 0x140fe20000010094 */
[C-C-:B------:R-:W-:Y:S01]  /*75c0*/  FFMA.FTZ R29, R147.reuse, R33, R148.reuse ;  /* 0x00000021931d7223 */ /* 0x140fe20000010094 */
[----:B------:R-:W-:Y:S01]  /*75d0*/  FFMA.FTZ R146, R147, R146, R148 ;  /* 0x0000009293927223 */ /* 0x000fe20000010094 */
[----:B------:R-:W-:Y:S01]  /*75e0*/  FMUL.FTZ R27, R7, R27 ;  /* 0x0000001b071b7220 */ /* 0x000fe20000410000 */
[----:B------:R-:W-:Y:S01]  /*75f0*/  FADD.FTZ R3, -R3, R2 ;  /* 0x0000000203037221 */ /* 0x000fe20000010100 */
[----:B------:R-:W-:Y:S01]  /*7600*/  FFMA.FTZ R2, R147, R31, R148 ;  /* 0x0000001f93027223 */ /* 0x000fe20000010094 */
[----:B------:R-:W-:Y:S01]  /*7610*/  FADD.FTZ R29, -R29, R10 ;  /* 0x0000000a1d1d7221 */ /* 0x000fe20000010100 */
[----:B------:R-:W-:Y:S01]  /*7620*/  FADD.FTZ R11, -R35, R11 ;  /* 0x0000000b230b7221 */ /* 0x000fe20000010100 */
[----:B------:R-:W-:Y:S01]  /*7630*/  FMUL.FTZ R10, R7, R3 ;  /* 0x00000003070a7220 */ /* 0x000fe20000410000 */
[----:B------:R-:W-:Y:S01]  /*7640*/  FADD.FTZ R2, -R2, R9 ;  /* 0x0000000902027221 */ /* 0x000fe20000010100 */
[----:B-----5:R-:W-:-:S02]  /*7650*/  HADD2.F32 R9, -RZ, R140.H0_H0 ;  /* 0x2000008cff097230 */ /* 0x020fc40000004100 */
[-C--:B------:R-:W-:Y:S01]  /*7660*/  FMUL.FTZ R3, R27, R6.reuse ;  /* 0x000000061b037220 */ /* 0x080fe20000410000 */
[----:B------:R-:W-:Y:S01]  /*7670*/  FMUL.FTZ R10, R10, R6 ;  /* 0x000000060a0a7220 */ /* 0x000fe20000410000 */
[----:B------:R-:W-:Y:S02]  /*7680*/  HADD2.F32 R27, -RZ, R140.H1_H1 ;  /* 0x3000008cff1b7230 */ /* 0x000fe40000004100 */
[----:B------:R-:W-:Y:S01]  /*7690*/  FADD.FTZ R12, -R144, R12 ;  /* 0x0000000c900c7221 */ /* 0x000fe20000010100 */
[----:B------:R-:W-:Y:S01]  /*76a0*/  FMUL.FTZ R9, R3, R9 ;  /* 0x0000000903097220 */ /* 0x000fe20000410000 */
[----:B------:R-:W-:Y:S01]  /*76b0*/  FMUL.FTZ R140, R84, R3 ;  /* 0x00000003548c7220 */ /* 0x000fe20000410000 */
[----:B------:R-:W-:Y:S01]  /*76c0*/  FMUL.FTZ R3, R85, R10 ;  /* 0x0000000a55037220 */ /* 0x000fe20000410000 */
[----:B------:R-:W-:Y:S01]  /*76d0*/  FADD.FTZ R13, -R145, R13 ;  /* 0x0000000d910d7221 */ /* 0x000fe20000010100 */
[----:B------:R-:W-:Y:S01]  /*76e0*/  FADD.FTZ R14, -R146, R14 ;  /* 0x0000000e920e7221 */ /* 0x000fe20000010100 */
[----:B------:R-:W-:Y:S01]  /*76f0*/  FMUL.FTZ R2, R7, R2 ;  /* 0x0000000207027220 */ /* 0x000fe20000410000 */
[--C-:B------:R-:W-:Y:S01]  /*7700*/  HADD2.F32 R33, -RZ, R143.reuse.H0_H0 ;  /* 0x2000008fff217230 */ /* 0x100fe20000004100 */
[----:B------:R-:W-:Y:S01]  /*7710*/  F2FP.F16.F32.PACK_AB R140, R3, R140 ;  /* 0x0000008c038c723e */ /* 0x000fe200000000ff */
[----:B------:R-:W-:-:S02]  /*7720*/  HADD2.F32 R35, -RZ, R143.H1_H1 ;  /* 0x3000008fff237230 */ /* 0x000fc40000004100 */
[C---:B------:R-:W-:Y:S01]  /*7730*/  FMUL.FTZ R29, R7.reuse, R29 ;  /* 0x0000001d071d7220 */ /* 0x040fe20000410000 */
[C---:B------:R-:W-:Y:S01]  /*7740*/  FMUL.FTZ R3, R7.reuse, R11 ;  /* 0x0000000b07037220 */ /* 0x040fe20000410000 */
[----:B------:R-:W-:Y:S01]  /*7750*/  FMUL.FTZ R10, R10, R27 ;  /* 0x0000001b0a0a7220 */ /* 0x000fe20000410000 */
[C---:B------:R-:W-:Y:S01]  /*7760*/  FMUL.FTZ R12, R7.reuse, R12 ;  /* 0x0000000c070c7220 */ /* 0x040fe20000410000 */
[C---:B------:R-:W-:Y:S01]  /*7770*/  FMUL.FTZ R143, R7.reuse, R13 ;  /* 0x0000000d078f7220 */ /* 0x040fe20000410000 */
[----:B------:R-:W-:Y:S01]  /*7780*/  FMUL.FTZ R144, R7, R14 ;  /* 0x0000000e07907220 */ /* 0x000fe20000410000 */
[--C-:B------:R-:W-:Y:S02]  /*7790*/  HADD2.F32 R27, -RZ, R141.reuse.H0_H0 ;  /* 0x2000008dff1b7230 */ /* 0x100fe40000004100 */
        /* <DEDUP_REMOVED lines=24> */
.L_x_12856:
        /* <DEDUP_REMOVED lines=16> */
[C-C-:B------:R-:W-:Y:S01]  /*7a20*/  FFMA.FTZ R23, R147.reuse, R23, R148.reuse ;  /* 0x0000001793177223 */ /* 0x140fe20000010094 */
[----:B------:R-:W-:Y:S01]  /*7a30*/  FFMA.FTZ R24, R147, R24, R148 ;  /* 0x0000001893187223 */ /* 0x000fe20000010094 */
        /* <DEDUP_REMOVED lines=8> */
[----:B-----5:R-:W-:-:S02]  /*7ac0*/  HADD2.F32 R4, -RZ, R140.H0_H0 ;  /* 0x2000008cff047230 */ /* 0x020fc40000004100 */
[-C--:B------:R-:W-:Y:S01]  /*7ad0*/  FMUL.FTZ R16, R25, R6.reuse ;  /* 0x0000000619107220 */ /* 0x080fe20000410000 */
[----:B------:R-:W-:Y:S01]  /*7ae0*/  FMUL.FTZ R2, R26, R6 ;  /* 0x000000061a027220 */ /* 0x000fe20000410000 */
[C---:B------:R-:W-:Y:S01]  /*7af0*/  FMUL.FTZ R28, R7.reuse, R28 ;  /* 0x0000001c071c7220 */ /* 0x040fe20000410000 */
[C---:B------:R-:W-:Y:S01]  /*7b00*/  FMUL.FTZ R30, R7.reuse, R30 ;  /* 0x0000001e071e7220 */ /* 0x040fe20000410000 */
[C---:B------:R-:W-:Y:S01]  /*7b10*/  FMUL.FTZ R38, R7.reuse, R32 ;  /* 0x0000002007267220 */ /* 0x040fe20000410000 */
[C---:B------:R-:W-:Y:S01]  /*7b20*/  FMUL.FTZ R3, R7.reuse, R3 ;  /* 0x0000000307037220 */ /* 0x040fe20000410000 */
[C---:B------:R-:W-:Y:S01]  /*7b30*/  FMUL.FTZ R39, R7.reuse, R23 ;  /* 0x0000001707277220 */ /* 0x040fe20000410000 */
[----:B------:R-:W-:Y:S01]  /*7b40*/  FMUL.FTZ R12, R7, R12 ;  /* 0x0000000c070c7220 */ /* 0x000fe20000410000 */
[----:B------:R-:W-:Y:S02]  /*7b50*/  HADD2.F32 R7, -RZ, R140.H1_H1 ;  /* 0x3000008cff077230 */ /* 0x000fe40000004100 */
[----:B------:R-:W-:Y:S01]  /*7b60*/  FMUL.FTZ R4, R16, R4 ;  /* 0x0000000410047220 */ /* 0x000fe20000410000 */
[----:B------:R-:W-:Y:S01]  /*7b70*/  FMUL.FTZ R16, R92, R16 ;  /* 0x000000105c107220 */ /* 0x000fe20000410000 */
[----:B------:R-:W-:Y:S01]  /*7b80*/  FMUL.FTZ R17, R93, R2 ;  /* 0x000000025d117220 */ /* 0x000fe20000410000 */
[-C--:B------:R-:W-:Y:S01]  /*7b90*/  FMUL.FTZ R14, R38, R6.reuse ;  /* 0x00000006260e7220 */ /* 0x080fe20000410000 */
[----:B------:R-:W-:Y:S01]  /*7ba0*/  FMUL.FTZ R7, R2, R7 ;  /* 0x0000000702077220 */ /* 0x000fe20000410000 */
[----:B------:R-:W-:Y:S01]  /*7bb0*/  FMUL.FTZ R13, R39, R6 ;  /* 0x00000006270d7220 */ /* 0x000fe20000410000 */
[C---:B------:R-:W-:Y:S01]  /*7bc0*/  F2FP.F16.F32.PACK_AB R38, R3.reuse, R38 ;  /* 0x000000260326723e */ /* 0x040fe200000000ff */
[CC--:B------:R-:W-:Y:S01]  /*7bd0*/  FMUL.FTZ R2, R12.reuse, R6.reuse ;  /* 0x000000060c027220 */ /* 0x0c0fe20000410000 */
[----:B------:R-:W-:Y:S01]  /*7be0*/  F2FP.F16.F32.PACK_AB R39, R12, R39 ;  /* 0x000000270c27723e */ /* 0x000fe200000000ff */
[-C--:B------:R-:W-:Y:S01]  /*7bf0*/  FMUL.FTZ R15, R28, R6.reuse ;  /* 0x000000061c0f7220 */ /* 0x080fe20000410000 */
[-C--:B------:R-:W-:Y:S01]  /*7c00*/  FMUL.FTZ R21, R30, R6.reuse ;  /* 0x000000061e157220 */ /* 0x080fe20000410000 */
[----:B------:R-:W-:Y:S01]  /*7c10*/  FMUL.FTZ R3, R3, R6 ;  /* 0x0000000603037220 */ /* 0x000fe20000410000 */
[----:B------:R-:W-:Y:S01]  /*7c20*/  F2FP.F16.F32.PACK_AB R12, R17, R16 ;  /* 0x00000010110c723e */ /* 0x000fe200000000ff */
[----:B------:R-:W-:-:S02]  /*7c30*/  HADD2.F32 R6, -RZ, R141.H0_H0 ;  /* 0x2000008dff067230 */ /* 0x000fc40000004100 */
[----:B------:R-:W-:Y:S01]  /*7c40*/  FMUL.FTZ R22, R98, R13 ;  /* 0x0000000d62167220 */ /* 0x000fe20000410000 */
[----:B------:R-:W-:Y:S01]  /*7c50*/  HADD2.F32 R16, -RZ, R141.H1_H1 ;  /* 0x3000008dff107230 */ /* 0x000fe20000004100 */
[----:B------:R-:W-:Y:S01]  /*7c60*/  F2FP.F16.F32.PACK_AB R36, R26, R25 ;  /* 0x000000191a24723e */ /* 0x000fe200000000ff */
[--C-:B------:R-:W-:Y:S02]  /*7c70*/  HADD2.F32 R17, -RZ, R142.reuse.H0_H0 ;  /* 0x2000008eff117230 */ /* 0x100fe40000004100 */
[----:B------:R-:W-:Y:S01]  /*7c80*/  FMUL.FTZ R6, R15, R6 ;  /* 0x000000060f067220 */ /* 0x000fe20000410000 */
[----:B------:R-:W-:Y:S02]  /*7c90*/  HADD2.F32 R18, -RZ, R142.H1_H1 ;  /* 0x3000008eff127230 */ /* 0x000fe40000004100 */
[----:B------:R-:W-:Y:S01]  /*7ca0*/  FMUL.FTZ R16, R21, R16 ;  /* 0x0000001015107220 */ /* 0x000fe20000410000 */
[--C-:B------:R-:W-:Y:S02]  /*7cb0*/  HADD2.F32 R20, -RZ, R143.reuse.H1_H1 ;  /* 0x3000008fff147230 */ /* 0x100fe40000004100 */
[----:B------:R-:W-:Y:S01]  /*7cc0*/  FMUL.FTZ R15, R94, R15 ;  /* 0x0000000f5e0f7220 */ /* 0x000fe20000410000 */
[----:B------:R-:W-:-:S02]  /*7cd0*/  HADD2.F32 R19, -RZ, R143.H0_H0 ;  /* 0x2000008fff137230 */ /* 0x000fc40000004100 */
        /* <DEDUP_REMOVED lines=8> */
[----:B------:R-:W-:Y:S02]  /*7d60*/  F2FP.F16.F32.PACK_AB R13, R21, R15 ;  /* 0x0000000f150d723e */ /* 0x000fe400000000ff */
[----:B------:R-:W-:-:S02]  /*7d70*/  F2FP.F16.F32.PACK_AB R37, R30, R28 ;  /* 0x0000001c1e25723e */ /* 0x000fc400000000ff */
[----:B------:R-:W-:Y:S02]  /*7d80*/  F2FP.F16.F32.PACK_AB R14, R3, R14 ;  /* 0x0000000e030e723e */ /* 0x000fe400000000ff */
[----:B------:R-:W-:Y:S01]  /*7d90*/  F2FP.F16.F32.PACK_AB R15, R2, R22 ;  /* 0x00000016020f723e */ /* 0x000fe200000000ff */
[----:B------:R-:W-:Y:S06]  /*7da0*/  BRA `(.L_x_12858) ;  /* 0x0000000000f07947 */ /* 0x000fec0003800000 */
.L_x_12857:
        /* <DEDUP_REMOVED lines=32> */
[----:B------:R-:W-:Y:S01]  /*7fb0*/  FMUL.FTZ R12, R92, R25 ;  /* 0x000000195c0c7220 */ /* 0x000fe20000410000 */
[----:B------:R-:W-:Y:S01]  /*7fc0*/  FMUL.FTZ R6, R93, R26 ;  /* 0x0000001a5d067220 */ /* 0x000fe20000410000 */
[----:B-----5:R-:W-:-:S02]  /*7fd0*/  HADD2.F32 R17, -RZ, R142.H0_H0 ;  /* 0x2000008eff117230 */ /* 0x020fc40000004100 */
[----:B------:R-:W-:Y:S01]  /*7fe0*/  FMUL.FTZ R21, R94, R16 ;  /* 0x000000105e157220 */ /* 0x000fe20000410000 */
[----:B------:R-:W-:Y:S02]  /*7ff0*/  HADD2.F32 R19, -RZ, R143.H0_H0 ;  /* 0x2000008fff137230 */ /* 0x000fe40000004100 */
[----:B------:R-:W-:Y:S01]  /*8000*/  FMUL.FTZ R22, R97, R13 ;  /* 0x0000000d61167220 */ /* 0x000fe20000410000 */
[----:B------:R-:W-:Y:S01]  /*8010*/  F2FP.F16.F32.PACK_AB R12, R6, R12 ;  /* 0x0000000c060c723e */ /* 0x000fe200000000ff */
[--C-:B------:R-:W-:Y:S02]  /*8020*/  HADD2.F32 R6, -RZ, R141.reuse.H0_H0 ;  /* 0x2000008dff067230 */ /* 0x100fe40000004100 */
        /* <DEDUP_REMOVED lines=15> */
[----:B------:R-:W-:Y:S01]  /*8120*/  F2FP.F16.F32.PACK_AB R13, R15, R21 ;  /* 0x000000150f0d723e */ /* 0x000fe200000000ff */
[----:B------:R-:W-:Y:S01]  /*8130*/  FMUL.FTZ R4, R25, R4 ;  /* 0x0000000419047220 */ /* 0x000fe20000410000 */
[----:B------:R-:W-:Y:S01]  /*8140*/  FMUL.FTZ R7, R26, R7 ;  /* 0x000000071a077220 */ /* 0x000fe20000410000 */
[----:B------:R-:W-:-:S02]  /*8150*/  F2FP.F16.F32.PACK_AB R14, R22, R14 ;  /* 0x0000000e160e723e */ /* 0x000fc400000000ff */
[----:B------:R-:W-:-:S07]  /*8160*/  F2FP.F16.F32.PACK_AB R15, R3, R2 ;  /* 0x00000002030f723e */ /* 0x000fce00000000ff */
.L_x_12858:
[----:B------:R-:W0:Y:S02]  /*8170*/  @P1 LDC.64 R2, c[0x0][0x478] ;  /* 0x00011e00ff021b82 */ /* 0x000e240000000a00 */
[----:B0-----:R-:W-:-:S05]  /*8180*/  @P1 IMAD.WIDE.U32 R2, R5, 0x10, R2 ;  /* 0x0000001005021825 */ /* 0x001fca00078e0002 */
[----:B------:R0:W-:Y:S02]  /*8190*/  @P1 STG.E.128 desc[UR6][R2.64], R36 ;  /* 0x0000002402001986 */ /* 0x0001e4000c101d06 */
[----:B0-----:R-:W-:-:S05]  /*81a0*/  IMAD.WIDE.U32 R2, R5, 0x10, R194 ;  /* 0x0000001005027825 */ /* 0x001fca00078e00c2 */
[----:B------:R1:W-:Y:S01]  /*81b0*/  STG.E.128 desc[UR6][R2.64], R12 ;  /* 0x0000000c02007986 */ /* 0x0003e2000c101d06 */
[----:B------:R-:W-:Y:S05]  /*81c0*/  BRA `(.L_x_12859) ;  /* 0x0000002c00bc7947 */ /* 0x000fea0003800000 */
.L_x_12848:
[----:B------:R-:W0:Y:S02]  /*81d0*/  LDC.64 R200, c[0x0][0x390] ;  /* 0x0000e400ffc87b82 */ /* 0x000e240000000a00 */
[----:B0-----:R-:W-:-:S06]  /*81e0*/  IMAD.WIDE.U32 R140, R185, 0x10, R200 ;  /* 0x00000010b98c7825 */ /* 0x001fcc00078e00c8 */
[----:B------:R-:W5:Y:S01]  /*81f0*/  LDG.E.128 R140, desc[UR6][R140.64] ;  /* 0x000000068c8c7981 */ /* 0x000f62000c1e1d00 */
[----:B------:R-:W-:-:S04]  /*8200*/  UISETP.NE.U32.AND UP0, UPT, UR14, URZ, UPT ;  /* 0x000000ff0e00728c */ /* 0x000fc8000bf05070 */
[----:B------:R-:W-:-:S09]  /*8210*/  UISETP.NE.AND.EX UP0, UPT, UR15, URZ, UPT, UP0 ;  /* 0x000000ff0f00728c */ /* 0x000fd2000bf05300 */
[----:B------:R-:W-:Y:S05]  /*8220*/  BRA.U UP0, `(.L_x_12860) ;  /* 0x0000000500147547 */ /* 0x000fea000b800000 */
[C-C-:B------:R-:W-:Y:S01]  /*8230*/  FFMA.FTZ R189, R147.reuse, R189, R148.reuse ;  /* 0x000000bd93bd7223 */ /* 0x140fe20000010094 */
[C-C-:B-----5:R-:W-:Y:S01]  /*8240*/  FFMA.FTZ R0, R147.reuse, R0, R148.reuse ;  /* 0x0000000093007223 */ /* 0x160fe20000010094 */
[C-C-:B------:R-:W-:Y:S01]  /*8250*/  FFMA.FTZ R190, R147.reuse, R190, R148.reuse ;  /* 0x000000be93be7223 */ /* 0x140fe20000010094 */
[----:B------:R-:W-:Y:S01]  /*8260*/  FFMA.FTZ R187, R147, R187, R148 ;  /* 0x000000bb93bb7223 */ /* 0x000fe20000010094 */
[----:B------:R-:W-:Y:S01]  /*8270*/  FADD.FTZ R196, -R189, R196 ;  /* 0x000000c4bdc47221 */ /* 0x000fe20000010100 */
[----:B------:R-:W-:Y:S01]  /*8280*/  FFMA.FTZ R189, R147, R180, R148 ;  /* 0x000000b493bd7223 */ /* 0x000fe20000010094 */
[----:B------:R-:W-:Y:S01]  /*8290*/  FADD.FTZ R198, -R0, R198 ;  /* 0x000000c600c67221 */ /* 0x000fe20000010100 */
[--C-:B------:R-:W-:Y:S02]  /*82a0*/  HADD2.F32 R180, -RZ, R56.reuse.H0_H0 ;  /* 0x20000038ffb47230 */ /* 0x100fe40000004100 */
[----:B------:R-:W-:Y:S01]  /*82b0*/  FADD.FTZ R197, -R190, R197 ;  /* 0x000000c5bec57221 */ /* 0x000fe20000010100 */
[----:B------:R-:W-:-:S02]  /*82c0*/  HADD2.F32 R0, -RZ, R56.H1_H1 ;  /* 0x30000038ff007230 */ /* 0x000fc40000004100 */
[----:B------:R-:W-:Y:S01]  /*82d0*/  FFMA.FTZ R186, R147, R186, R148 ;  /* 0x000000ba93ba7223 */ /* 0x000fe20000010094 */
[----:B------:R-:W-:Y:S01]  /*82e0*/  FADD.FTZ R194, -R187, R194 ;  /* 0x000000c2bbc27221 */ /* 0x000fe20000010100 */
[----:B------:R-:W-:Y:S01]  /*82f0*/  FFMA.FTZ R180, R7, R198, R180 ;  /* 0x000000c607b47223 */ /* 0x000fe200000100b4 */
[----:B------:R-:W-:Y:S01]  /*8300*/  FFMA.FTZ R181, R147, R181, R148 ;  /* 0x000000b593b57223 */ /* 0x000fe20000010094 */
[----:B------:R-:W-:Y:S01]  /*8310*/  FFMA.FTZ R0, R7, R197, R0 ;  /* 0x000000c507007223 */ /* 0x000fe20000010000 */
[----:B------:R-:W-:Y:S01]  /*8320*/  FADD.FTZ R187, -R186, R193 ;  /* 0x000000c1babb7221 */ /* 0x000fe20000010100 */
[--C-:B------:R-:W-:Y:S02]  /*8330*/  HADD2.F32 R186, -RZ, R140.reuse.H0_H0 ;  /* 0x2000008cffba7230 */ /* 0x100fe40000004100 */
[-C--:B------:R-:W-:Y:S01]  /*8340*/  FMUL.FTZ R180, R180, R6.reuse ;  /* 0x00000006b4b47220 */ /* 0x080fe20000410000 */
[----:B------:R-:W-:Y:S01]  /*8350*/  FMUL.FTZ R0, R0, R6 ;  /* 0x0000000600007220 */ /* 0x000fe20000410000 */
[----:B------:R-:W-:Y:S01]  /*8360*/  FADD.FTZ R192, -R181, R192 ;  /* 0x000000c0b5c07221 */ /* 0x000fe20000010100 */
[----:B------:R-:W-:-:S02]  /*8370*/  HADD2.F32 R181, -RZ, R140.H1_H1 ;  /* 0x3000008cffb57230 */ /* 0x000fc40000004100 */
[----:B------:R-:W-:Y:S01]  /*8380*/  FMUL.FTZ R186, R180, R186 ;  /* 0x000000bab4ba7220 */ /* 0x000fe20000410000 */
[----:B------:R-:W-:Y:S01]  /*8390*/  FMUL.FTZ R140, R60, R180 ;  /* 0x000000b43c8c7220 */ /* 0x000fe20000410000 */
[----:B------:R-:W-:Y:S01]  /*83a0*/  FMUL.FTZ R180, R61, R0 ;  /* 0x000000003db47220 */ /* 0x000fe20000410000 */
[----:B------:R-:W-:Y:S01]  /*83b0*/  FFMA.FTZ R188, R147, R188, R148 ;  /* 0x000000bc93bc7223 */ /* 0x000fe20000010094 */
[----:B------:R-:W-:Y:S01]  /*83c0*/  FMUL.FTZ R0, R0, R181 ;  /* 0x000000b500007220 */ /* 0x000fe20000410000 */
[----:B------:R-:W-:Y:S02]  /*83d0*/  HADD2.F32 R181, -RZ, R58.H0_H0 ;  /* 0x2000003affb57230 */ /* 0x000fe40000004100 */
[----:B------:R-:W-:Y:S01]  /*83e0*/  FADD.FTZ R189, -R189, R191 ;  /* 0x000000bfbdbd7221 */ /* 0x000fe20000010100 */
[----:B------:R-:W-:Y:S01]  /*83f0*/  F2FP.F16.F32.PACK_AB R140, R180, R140 ;  /* 0x0000008cb48c723e */ /* 0x000fe200000000ff */
[--C-:B------:R-:W-:Y:S02]  /*8400*/  HADD2.F32 R180, -RZ, R57.reuse.H0_H0 ;  /* 0x20000039ffb47230 */ /* 0x100fe40000004100 */
[----:B------:R-:W-:Y:S01]  /*8410*/  FADD.FTZ R195, -R188, R195 ;  /* 0x000000c3bcc37221 */ /* 0x000fe20000010100 */
[----:B------:R-:W-:-:S02]  /*8420*/  HADD2.F32 R193, -RZ, R57.H1_H1 ;  /* 0x30000039ffc17230 */ /* 0x000fc40000004100 */
[C---:B------:R-:W-:Y:S01]  /*8430*/  FFMA.FTZ R181, R7.reuse, R194, R181 ;  /* 0x000000c207b57223 */ /* 0x040fe200000100b5 */
[----:B------:R-:W-:Y:S02]  /*8440*/  HADD2.F32 R194, -RZ, R59.H0_H0 ;  /* 0x2000003bffc27230 */ /* 0x000fe40000004100 */
[C---:B------:R-:W-:Y:S01]  /*8450*/  FFMA.FTZ R196, R7.reuse, R196, R180 ;  /* 0x000000c407c47223 */ /* 0x040fe200000100b4 */
[----:B------:R-:W-:Y:S02]  /*8460*/  HADD2.F32 R180, -RZ, R58.H1_H1 ;  /* 0x3000003affb47230 */ /* 0x000fe40000004100 */
[C---:B------:R-:W-:Y:S01]  /*8470*/  FFMA.FTZ R193, R7.reuse, R195, R193 ;  /* 0x000000c307c17223 */ /* 0x040fe200000100c1 */
[----:B------:R-:W-:Y:S02]  /*8480*/  HADD2.F32 R190, -RZ, R143.H0_H0 ;  /* 0x2000008fffbe7230 */ /* 0x000fe40000004100 */
[----:B------:R-:W-:Y:S01]  /*8490*/  FFMA.FTZ R194, R7, R192, R194 ;  /* 0x000000c007c27223 */ /* 0x000fe200000100c2 */
[----:B------:R-:W-:-:S02]  /*84a0*/  HADD2.F32 R188, -RZ, R141.H0_H0 ;  /* 0x2000008dffbc7230 */ /* 0x000fc40000004100 */
[----:B------:R-:W-:Y:S01]  /*84b0*/  FFMA.FTZ R180, R7, R187, R180 ;  /* 0x000000bb07b47223 */ /* 0x000fe200000100b4 */
[----:B------:R-:W-:Y:S02]  /*84c0*/  HADD2.F32 R187, -RZ, R59.H1_H1 ;  /* 0x3000003bffbb7230 */ /* 0x000fe40000004100 */
[-C--:B------:R-:W-:Y:S01]  /*84d0*/  FMUL.FTZ R195, R196, R6.reuse ;  /* 0x00000006c4c37220 */ /* 0x080fe20000410000 */
[--C-:B------:R-:W-:Y:S02]  /*84e0*/  HADD2.F32 R192, -RZ, R142.reuse.H0_H0 ;  /* 0x2000008effc07230 */ /* 0x100fe40000004100 */
[----:B------:R-:W-:Y:S01]  /*84f0*/  FMUL.FTZ R193, R193, R6 ;  /* 0x00000006c1c17220 */ /* 0x000fe20000410000 */
[----:B------:R-:W-:Y:S02]  /*8500*/  HADD2.F32 R191, -RZ, R142.H1_H1 ;  /* 0x3000008effbf7230 */ /* 0x000fe40000004100 */
[----:B------:R-:W-:Y:S01]  /*8510*/  FFMA.FTZ R189, R7, R189, R187 ;  /* 0x000000bd07bd7223 */ /* 0x000fe200000100bb */
[----:B------:R-:W-:-:S02]  /*8520*/  HADD2.F32 R187, -RZ, R141.H1_H1 ;  /* 0x3000008dffbb7230 */ /* 0x000fc40000004100 */
        /* <DEDUP_REMOVED lines=21> */
.L_x_12860:
[C-C-:B-----5:R-:W-:Y:S01]  /*8680*/  FFMA.FTZ R0, R147.reuse, R0, R148.reuse ;  /* 0x0000000093007223 */ /* 0x160fe20000010094 */
[C-C-:B------:R-:W-:Y:S01]  /*8690*/  FFMA.FTZ R190, R147.reuse, R190, R148.reuse ;  /* 0x000000be93be7223 */ /* 0x140fe20000010094 */
[C-C-:B------:R-:W-:Y:S01]  /*86a0*/  FFMA.FTZ R189, R147.reuse, R189, R148.reuse ;  /* 0x000000bd93bd7223 */ /* 0x140fe20000010094 */
[----:B------:R-:W-:Y:S01]  /*86b0*/  FFMA.FTZ R188, R147, R188, R148 ;  /* 0x000000bc93bc7223 */ /* 0x000fe20000010094 */
[----:B------:R-:W-:Y:S01]  /*86c0*/  FADD.FTZ R198, -R0, R198 ;  /* 0x000000c600c67221 */ /* 0x000fe20000010100 */
[----:B------:R-:W-:Y:S02]  /*86d0*/  HADD2.F32 R0, -RZ, R56.H1_H1 ;  /* 0x30000038ff007230 */ /* 0x000fe40000004100 */
[----:B------:R-:W-:Y:S01]  /*86e0*/  FADD.FTZ R197, -R190, R197 ;  /* 0x000000c5bec57221 */ /* 0x000fe20000010100 */
[--C-:B------:R-:W-:Y:S02]  /*86f0*/  HADD2.F32 R37, -RZ, R57.reuse.H0_H0 ;  /* 0x20000039ff257230 */ /* 0x100fe40000004100 */
[----:B------:R-:W-:Y:S01]  /*8700*/  FADD.FTZ R196, -R189, R196 ;  /* 0x000000c4bdc47221 */ /* 0x000fe20000010100 */
[----:B------:R-:W-:Y:S01]  /*8710*/  FADD.FTZ R195, -R188, R195 ;  /* 0x000000c3bcc37221 */ /* 0x000fe20000010100 */
[----:B------:R-:W-:Y:S01]  /*8720*/  FFMA.FTZ R197, R7, R197, R0 ;  /* 0x000000c507c57223 */ /* 0x000fe20000010000 */
[----:B------:R-:W-:-:S02]  /*8730*/  HADD2.F32 R0, -RZ, R57.H1_H1 ;  /* 0x30000039ff007230 */ /* 0x000fc40000004100 */
[C-C-:B------:R-:W-:Y:S01]  /*8740*/  FFMA.FTZ R187, R147.reuse, R187, R148.reuse ;  /* 0x000000bb93bb7223 */ /* 0x140fe20000010094 */
[----:B------:R-:W-:Y:S02]  /*8750*/  HADD2.F32 R36, -RZ, R56.H0_H0 ;  /* 0x20000038ff247230 */ /* 0x000fe40000004100 */
[----:B------:R-:W-:Y:S01]  /*8760*/  FFMA.FTZ R186, R147, R186, R148 ;  /* 0x000000ba93ba7223 */ /* 0x000fe20000010094 */
[C---:B------:R-:W-:Y:S01]  /*8770*/  FFMA.FTZ R37, R7.reuse, R196, R37 ;  /* 0x000000c407257223 */ /* 0x040fe20000010025 */
[----:B------:R-:W-:Y:S01]  /*8780*/  FFMA.FTZ R195, R7, R195, R0 ;  /* 0x000000c307c37223 */ /* 0x000fe20000010000 */
[----:B------:R-:W-:Y:S01]  /*8790*/  FADD.FTZ R194, -R187, R194 ;  /* 0x000000c2bbc27221 */ /* 0x000fe20000010100 */
[----:B------:R-:W-:Y:S01]  /*87a0*/  FFMA.FTZ R36, R7, R198, R36 ;  /* 0x000000c607247223 */ /* 0x000fe20000010024 */
[--C-:B------:R-:W-:Y:S02]  /*87b0*/  HADD2.F32 R188, -RZ, R141.reuse.H0_H0 ;  /* 0x2000008dffbc7230 */ /* 0x100fe40000004100 */
[----:B------:R-:W-:Y:S01]  /*87c0*/  FADD.FTZ R193, -R186, R193 ;  /* 0x000000c1bac17221 */ /* 0x000fe20000010100 */
[----:B------:R-:W-:-:S02]  /*87d0*/  HADD2.F32 R187, -RZ, R141.H1_H1 ;  /* 0x3000008dffbb7230 */ /* 0x000fc40000004100 */
[-C--:B------:R-:W-:Y:S01]  /*87e0*/  FMUL.FTZ R141, R37, R6.reuse ;  /* 0x00000006258d7220 */ /* 0x080fe20000410000 */
[----:B------:R-:W-:Y:S01]  /*87f0*/  FMUL.FTZ R38, R195, R6 ;  /* 0x00000006c3267220 */ /* 0x000fe20000410000 */
[--C-:B------:R-:W-:Y:S01]  /*8800*/  FFMA.FTZ R189, R147, R180, R148.reuse ;  /* 0x000000b493bd7223 */ /* 0x100fe20000010094 */
[--C-:B------:R-:W-:Y:S02]  /*8810*/  HADD2.F32 R186, -RZ, R140.reuse.H0_H0 ;  /* 0x2000008cffba7230 */ /* 0x100fe40000004100 */
[-C--:B------:R-:W-:Y:S01]  /*8820*/  FMUL.FTZ R180, R36, R6.reuse ;  /* 0x0000000624b47220 */ /* 0x080fe20000410000 */
        /* <DEDUP_REMOVED lines=10> */
[----:B------:R-:W-:Y:S01]  /*88d0*/  FFMA.FTZ R39, R147, R181, R148 ;  /* 0x000000b593277223 */ /* 0x000fe20000010094 */
[----:B------:R-:W-:Y:S01]  /*88e0*/  F2FP.F16.F32.PACK_AB R141, R38, R141 ;  /* 0x0000008d268d723e */ /* 0x000fe200000000ff */
[----:B------:R-:W-:-:S02]  /*88f0*/  HADD2.F32 R38, -RZ, R58.H0_H0 ;  /* 0x2000003aff267230 */ /* 0x000fc40000004100 */
[----:B------:R-:W-:Y:S01]  /*8900*/  FADD.FTZ R189, -R189, R191 ;  /* 0x000000bfbdbd7221 */ /* 0x000fe20000010100 */
[----:B------:R-:W-:Y:S01]  /*8910*/  HADD2.F32 R181, -RZ, R58.H1_H1 ;  /* 0x3000003affb57230 */ /* 0x000fe20000004100 */
[----:B------:R-:W-:Y:S01]  /*8920*/  F2FP.F16.F32.PACK_AB R140, R140, R180 ;  /* 0x000000b48c8c723e */ /* 0x000fe200000000ff */
[--C-:B------:R-:W-:Y:S02]  /*8930*/  HADD2.F32 R190, -RZ, R59.reuse.H0_H0 ;  /* 0x2000003bffbe7230 */ /* 0x100fe40000004100 */
[----:B------:R-:W-:Y:S01]  /*8940*/  FADD.FTZ R39, -R39, R192 ;  /* 0x000000c027277221 */ /* 0x000fe20000010100 */
[----:B------:R-:W-:Y:S02]  /*8950*/  HADD2.F32 R180, -RZ, R59.H1_H1 ;  /* 0x3000003bffb47230 */ /* 0x000fe40000004100 */
[C---:B------:R-:W-:Y:S01]  /*8960*/  FFMA.FTZ R38, R7.reuse, R194, R38 ;  /* 0x000000c207267223 */ /* 0x040fe20000010026 */
[C---:B------:R-:W-:Y:S01]  /*8970*/  FFMA.FTZ R181, R7.reuse, R193, R181 ;  /* 0x000000c107b57223 */ /* 0x040fe200000100b5 */
[----:B------:R-:W-:Y:S01]  /*8980*/  FFMA.FTZ R39, R7, R39, R190 ;  /* 0x0000002707277223 */ /* 0x000fe200000100be */
[----:B------:R-:W-:-:S02]  /*8990*/  HADD2.F32 R190, -RZ, R143.H0_H0 ;  /* 0x2000008fffbe7230 */ /* 0x000fc40000004100 */
[----:B------:R-:W-:Y:S01]  /*89a0*/  FFMA.FTZ R189, R7, R189, R180 ;  /* 0x000000bd07bd7223 */ /* 0x000fe200000100b4 */
[----:B------:R-:W-:Y:S01]  /*89b0*/  FMUL.FTZ R193, R38, R6 ;  /* 0x0000000626c17220 */ /* 0x000fe20000410000 */
[--C-:B------:R-:W-:Y:S01]  /*89c0*/  HADD2.F32 R192, -RZ, R142.reuse.H0_H0 ;  /* 0x2000008effc07230 */ /* 0x100fe20000004100 */
[C---:B------:R-:W-:Y:S01]  /*89d0*/  F2FP.F16.F32.PACK_AB R38, R181.reuse, R38 ;  /* 0x00000026b526723e */ /* 0x040fe200000000ff */
[----:B------:R-:W-:Y:S02]  /*89e0*/  HADD2.F32 R191, -RZ, R142.H1_H1 ;  /* 0x3000008effbf7230 */ /* 0x000fe40000004100 */
[-C--:B------:R-:W-:Y:S01]  /*89f0*/  FMUL.FTZ R181, R181, R6.reuse ;  /* 0x00000006b5b57220 */ /* 0x080fe20000410000 */
[----:B------:R-:W-:Y:S02]  /*8a00*/  HADD2.F32 R143, -RZ, R143.H1_H1 ;  /* 0x3000008fff8f7230 */ /* 0x000fe40000004100 */
[-C--:B------:R-:W-:Y:S01]  /*8a10*/  FMUL.FTZ R180, R39, R6.reuse ;  /* 0x0000000627b47220 */ /* 0x080fe20000410000 */
[C---:B------:R-:W-:Y:S01]  /*8a20*/  FMUL.FTZ R142, R189.reuse, R6 ;  /* 0x00000006bd8e7220 */ /* 0x040fe20000410000 */
        /* <DEDUP_REMOVED lines=13> */
.L_x_12861:
        /* <DEDUP_REMOVED lines=13> */
[----:B------:R-:W-:Y:S01]  /*8bd0*/  FFMA.FTZ R176, R147, R176, R148 ;  /* 0x000000b093b07223 */ /* 0x000fe20000010094 */
[--C-:B------:R-:W-:Y:S02]  /*8be0*/  HADD2.F32 R37, -RZ, R52.reuse.H1_H1 ;  /* 0x30000034ff257230 */ /* 0x100fe40000004100 */
[----:B------:R-:W-:Y:S01]  /*8bf0*/  FADD.FTZ R39, -R39, R172 ;  /* 0x000000ac27277221 */ /* 0x000fe20000010100 */
[----:B------:R-:W-:Y:S02]  /*8c00*/  HADD2.F32 R172, -RZ, R52.H0_H0 ;  /* 0x20000034ffac7230 */ /* 0x000fe40000004100 */
[----:B------:R-:W-:Y:S01]  /*8c10*/  FADD.FTZ R167, -R175, R167 ;  /* 0x000000a7afa77221 */ /* 0x000fe20000010100 */
[----:B------:R-:W-:Y:S01]  /*8c20*/  FADD.FTZ R168, -R176, R168 ;  /* 0x000000a8b0a87221 */ /* 0x000fe20000010100 */
[C-C-:B------:R-:W-:Y:S01]  /*8c30*/  FFMA.FTZ R36, R147.reuse, R177, R148.reuse ;  /* 0x000000b193247223 */ /* 0x140fe20000010094 */
[----:B------:R-:W-:Y:S01]  /*8c40*/  FFMA.FTZ R178, R147, R178, R148 ;  /* 0x000000b293b27223 */ /* 0x000fe20000010094 */
[C---:B------:R-:W-:Y:S01]  /*8c50*/  FFMA.FTZ R172, R7.reuse, R167, R172 ;  /* 0x000000a707ac7223 */ /* 0x040fe200000100ac */
[----:B------:R-:W-:Y:S01]  /*8c60*/  FFMA.FTZ R168, R7, R168, R37 ;  /* 0x000000a807a87223 */ /* 0x000fe20000010025 */
[----:B------:R-:W-:-:S02]  /*8c70*/  HADD2.F32 R37, -RZ, R53.H0_H0 ;  /* 0x20000035ff257230 */ /* 0x000fc40000004100 */
[----:B------:R-:W-:Y:S01]  /*8c80*/  FADD.FTZ R36, -R36, R169 ;  /* 0x000000a924247221 */ /* 0x000fe20000010100 */
[----:B------:R-:W-:Y:S02]  /*8c90*/  HADD2.F32 R167, -RZ, R53.H1_H1 ;  /* 0x30000035ffa77230 */ /* 0x000fe40000004100 */
[----:B------:R-:W-:Y:S01]  /*8ca0*/  FADD.FTZ R170, -R178, R170 ;  /* 0x000000aab2aa7221 */ /* 0x000fe20000010100 */
[C-C-:B------:R-:W-:Y:S01]  /*8cb0*/  FFMA.FTZ R38, R147.reuse, R179, R148.reuse ;  /* 0x000000b393267223 */ /* 0x140fe20000010094 */
[C-C-:B------:R-:W-:Y:S01]  /*8cc0*/  FFMA.FTZ R169, R147.reuse, R184, R148.reuse ;  /* 0x000000b893a97223 */ /* 0x140fe20000010094 */
[----:B------:R-:W-:Y:S01]  /*8cd0*/  FFMA.FTZ R175, R147, R183, R148 ;  /* 0x000000b793af7223 */ /* 0x000fe20000010094 */
[C---:B------:R-:W-:Y:S01]  /*8ce0*/  FFMA.FTZ R37, R7.reuse, R36, R37 ;  /* 0x0000002407257223 */ /* 0x040fe20000010025 */
[----:B------:R-:W-:Y:S01]  /*8cf0*/  FFMA.FTZ R167, R7, R170, R167 ;  /* 0x000000aa07a77223 */ /* 0x000fe200000100a7 */
[----:B------:R-:W-:Y:S01]  /*8d00*/  FADD.FTZ R38, -R38, R171 ;  /* 0x000000ab26267221 */ /* 0x000fe20000010100 */
[----:B------:R-:W-:Y:S01]  /*8d10*/  FADD.FTZ R169, -R169, R174 ;  /* 0x000000aea9a97221 */ /* 0x000fe20000010100 */
[----:B------:R-:W-:Y:S01]  /*8d20*/  FADD.FTZ R175, -R175, R173 ;  /* 0x000000adafaf7221 */ /* 0x000fe20000010100 */
[----:B-----5:R-:W-:-:S02]  /*8d30*/  HADD2.F32 R171, -RZ, R140.H0_H0 ;  /* 0x2000008cffab7230 */ /* 0x020fc40000004100 */
[----:B------:R-:W-:Y:S01]  /*8d40*/  FMUL.FTZ R174, R172, R6 ;  /* 0x00000006acae7220 */ /* 0x000fe20000410000 */
[----:B------:R-:W-:Y:S01]  /*8d50*/  HADD2.F32 R170, -RZ, R140.H1_H1 ;  /* 0x3000008cffaa7230 */ /* 0x000fe20000004100 */
[C---:B------:R-:W-:Y:S01]  /*8d60*/  F2FP.F16.F32.PACK_AB R36, R168.reuse, R172 ;  /* 0x000000aca824723e */ /* 0x040fe200000000ff */
[-C--:B------:R-:W-:Y:S01]  /*8d70*/  FMUL.FTZ R140, R168, R6.reuse ;  /* 0x00000006a88c7220 */ /* 0x080fe20000410000 */
[--C-:B------:R-:W-:Y:S02]  /*8d80*/  HADD2.F32 R173, -RZ, R141.reuse.H0_H0 ;  /* 0x2000008dffad7230 */ /* 0x100fe40000004100 */
[-C--:B------:R-:W-:Y:S01]  /*8d90*/  FMUL.FTZ R168, R167, R6.reuse ;  /* 0x00000006a7a87220 */ /* 0x080fe20000410000 */
[----:B------:R-:W-:Y:S02]  /*8da0*/  HADD2.F32 R172, -RZ, R141.H1_H1 ;  /* 0x3000008dffac7230 */ /* 0x000fe40000004100 */
[----:B------:R-:W-:Y:S01]  /*8db0*/  FMUL.FTZ R141, R37, R6 ;  /* 0x00000006258d7220 */ /* 0x000fe20000410000 */
[----:B------:R-:W-:Y:S01]  /*8dc0*/  F2FP.F16.F32.PACK_AB R37, R167, R37 ;  /* 0x00000025a725723e */ /* 0x000fe200000000ff */
[----:B------:R-:W-:-:S02]  /*8dd0*/  HADD2.F32 R167, -RZ, R54.H0_H0 ;  /* 0x20000036ffa77230 */ /* 0x000fc40000004100 */
[----:B------:R-:W-:Y:S01]  /*8de0*/  FMUL.FTZ R171, R174, R171 ;  /* 0x000000abaeab7220 */ /* 0x000fe20000410000 */
[----:B------:R-:W-:Y:S01]  /*8df0*/  FMUL.FTZ R173, R141, R173 ;  /* 0x000000ad8dad7220 */ /* 0x000fe20000410000 */
[----:B------:R-:W-:Y:S01]  /*8e00*/  FMUL.FTZ R172, R168, R172 ;  /* 0x000000aca8ac7220 */ /* 0x000fe20000410000 */
[----:B------:R-:W-:Y:S01]  /*8e10*/  FMUL.FTZ R141, R70, R141 ;  /* 0x0000008d468d7220 */ /* 0x000fe20000410000 */
[----:B------:R-:W-:Y:S01]  /*8e20*/  FMUL.FTZ R168, R71, R168 ;  /* 0x000000a847a87220 */ /* 0x000fe20000410000 */
[----:B------:R-:W-:Y:S01]  /*8e30*/  FFMA.FTZ R38, R7, R38, R167 ;  /* 0x0000002607267223 */ /* 0x000fe200000100a7 */
[----:B------:R-:W-:Y:S02]  /*8e40*/  HADD2.F32 R167, -RZ, R54.H1_H1 ;  /* 0x30000036ffa77230 */ /* 0x000fe40000004100 */
[----:B------:R-:W-:Y:S01]  /*8e50*/  FMUL.FTZ R170, R140, R170 ;  /* 0x000000aa8caa7220 */ /* 0x000fe20000410000 */
[----:B------:R-:W-:Y:S01]  /*8e60*/  FMUL.FTZ R174, R68, R174 ;  /* 0x000000ae44ae7220 */ /* 0x000fe20000410000 */
[----:B------:R-:W-:Y:S01]  /*8e70*/  F2FP.F16.F32.PACK_AB R141, R168, R141 ;  /* 0x0000008da88d723e */ /* 0x000fe200000000ff */
[----:B------:R-:W-:-:S02]  /*8e80*/  HADD2.F32 R168, -RZ, R55.H0_H0 ;  /* 0x20000037ffa87230 */ /* 0x000fc40000004100 */
[----:B------:R-:W-:Y:S01]  /*8e90*/  FFMA.FTZ R167, R7, R39, R167 ;  /* 0x0000002707a77223 */ /* 0x000fe200000100a7 */
[----:B------:R-:W-:Y:S01]  /*8ea0*/  FMUL.FTZ R140, R69, R140 ;  /* 0x0000008c458c7220 */ /* 0x000fe20000410000 */
[----:B------:R-:W-:Y:S02]  /*8eb0*/  HADD2.F32 R176, -RZ, R143.H0_H0 ;  /* 0x2000008fffb07230 */ /* 0x000fe40000004100 */
[C---:B------:R-:W-:Y:S01]  /*8ec0*/  FFMA.FTZ R39, R7.reuse, R175, R168 ;  /* 0x000000af07277223 */ /* 0x040fe200000100a8 */
[----:B------:R-:W-:Y:S01]  /*8ed0*/  HADD2.F32 R168, -RZ, R55.H1_H1 ;  /* 0x30000037ffa87230 */ /* 0x000fe20000004100 */
[----:B------:R-:W-:Y:S01]  /*8ee0*/  F2FP.F16.F32.PACK_AB R140, R140, R174 ;  /* 0x000000ae8c8c723e */ /* 0x000fe200000000ff */
[--C-:B------:R-:W-:Y:S02]  /*8ef0*/  HADD2.F32 R175, -RZ, R142.reuse.H0_H0 ;  /* 0x2000008effaf7230 */ /* 0x100fe40000004100 */
[----:B------:R-:W-:Y:S02]  /*8f00*/  HADD2.F32 R174, -RZ, R142.H1_H1 ;  /* 0x3000008effae7230 */ /* 0x000fe40000004100 */
[----:B------:R-:W-:Y:S01]  /*8f10*/  FFMA.FTZ R169, R7, R169, R168 ;  /* 0x000000a907a97223 */ /* 0x000fe200000100a8 */
[----:B------:R-:W-:-:S02]  /*8f20*/  HADD2.F32 R177, -RZ, R143.H1_H1 ;  /* 0x3000008fffb17230 */ /* 0x000fc40000004100 */
[-C--:B------:R-:W-:Y:S01]  /*8f30*/  FMUL.FTZ R142, R38, R6.reuse ;  /* 0x00000006268e7220 */ /* 0x080fe20000410000 */
[----:B------:R-:W-:Y:S01]  /*8f40*/  FMUL.FTZ R143, R39, R6 ;  /* 0x00000006278f7220 */ /* 0x000fe20000410000 */
[C---:B------:R-:W-:Y:S01]  /*8f50*/  F2FP.F16.F32.PACK_AB R38, R167.reuse, R38 ;  /* 0x00000026a726723e */ /* 0x040fe200000000ff */
        /* <DEDUP_REMOVED lines=10> */
[----:B------:R-:W-:-:S03]  /*9000*/  FMUL.FTZ R169, R75, R169 ;  /* 0x000000a94ba97220 */ /* 0x000fc60000410000 */
[----:B------:R-:W-:Y:S02]  /*9010*/  F2FP.F16.F32.PACK_AB R142, R167, R142 ;  /* 0x0000008ea78e723e */ /* 0x000fe400000000ff */
[----:B------:R-:W-:Y:S01]  /*9020*/  F2FP.F16.F32.PACK_AB R143, R169, R143 ;  /* 0x0000008fa98f723e */ /* 0x000fe200000000ff */
[----:B------:R-:W-:Y:S06]  /*9030*/  BRA `(.L_x_12863) ;  /* 0x0000000400107947 */ /* 0x000fec0003800000 */
.L_x_12862:
        /* <DEDUP_REMOVED lines=8> */
[----:B------:R-:W-:Y:S02]  /*90c0*/  HADD2.F32 R179, -RZ, R53.H0_H0 ;  /* 0x20000035ffb37230 */ /* 0x000fe40000004100 */
[----:B------:R-:W-:Y:S01]  /*90d0*/  FADD.FTZ R175, -R175, R170 ;  /* 0x000000aaafaf7221 */ /* 0x000fe20000010100 */
[----:B------:R-:W-:-:S02]  /*90e0*/  HADD2.F32 R170, -RZ, R52.H0_H0 ;  /* 0x20000034ffaa7230 */ /* 0x000fc40000004100 */
[----:B------:R-:W-:Y:S01]  /*90f0*/  FADD.FTZ R176, -R176, R171 ;  /* 0x000000abb0b07221 */ /* 0x000fe20000010100 */
[----:B-----5:R-:W-:Y:S02]  /*9100*/  HADD2.F32 R171, -RZ, R140.H0_H0 ;  /* 0x2000008cffab7230 */ /* 0x020fe40000004100 */
[----:B------:R-:W-:Y:S01]  /*9110*/  FADD.FTZ R169, -R177, R169 ;  /* 0x000000a9b1a97221 */ /* 0x000fe20000010100 */
[----:B------:R-:W-:Y:S01]  /*9120*/  FADD.FTZ R172, -R182, R172 ;  /* 0x000000acb6ac7221 */ /* 0x000fe20000010100 */
[----:B------:R-:W-:Y:S01]  /*9130*/  FFMA.FTZ R167, R7, R167, R170 ;  /* 0x000000a707a77223 */ /* 0x000fe200000100aa */
[----:B------:R-:W-:Y:S02]  /*9140*/  HADD2.F32 R170, -RZ, R52.H1_H1 ;  /* 0x30000034ffaa7230 */ /* 0x000fe40000004100 */
[C-C-:B------:R-:W-:Y:S01]  /*9150*/  FFMA.FTZ R184, R147.reuse, R184, R148.reuse ;  /* 0x000000b893b87223 */ /* 0x140fe20000010094 */
[----:B------:R-:W-:Y:S01]  /*9160*/  FFMA.FTZ R178, R147, R183, R148 ;  /* 0x000000b793b27223 */ /* 0x000fe20000010094 */
[----:B------:R-:W-:Y:S01]  /*9170*/  FMUL.FTZ R167, R167, R6 ;  /* 0x00000006a7a77220 */ /* 0x000fe20000410000 */
[----:B------:R-:W-:-:S02]  /*9180*/  HADD2.F32 R177, -RZ, R53.H1_H1 ;  /* 0x30000035ffb17230 */ /* 0x000fc40000004100 */
[C---:B------:R-:W-:Y:S01]  /*9190*/  FFMA.FTZ R168, R7.reuse, R168, R170 ;  /* 0x000000a807a87223 */ /* 0x040fe200000100aa */
[----:B------:R-:W-:Y:S01]  /*91a0*/  FFMA.FTZ R179, R7, R169, R179 ;  /* 0x000000a907b37223 */ /* 0x000fe200000100b3 */
[----:B------:R-:W-:Y:S01]  /*91b0*/  FMUL.FTZ R171, R167, R171 ;  /* 0x000000aba7ab7220 */ /* 0x000fe20000410000 */
[----:B------:R-:W-:Y:S02]  /*91c0*/  HADD2.F32 R169, -RZ, R55.H1_H1 ;  /* 0x30000037ffa97230 */ /* 0x000fe40000004100 */
[----:B------:R-:W-:Y:S01]  /*91d0*/  FMUL.FTZ R170, R168, R6 ;  /* 0x00000006a8aa7220 */ /* 0x000fe20000410000 */
[----:B------:R-:W-:Y:S02]  /*91e0*/  HADD2.F32 R168, -RZ, R140.H1_H1 ;  /* 0x3000008cffa87230 */ /* 0x000fe40000004100 */
[----:B------:R-:W-:Y:S01]  /*91f0*/  FMUL.FTZ R140, R68, R167 ;  /* 0x000000a7448c7220 */ /* 0x000fe20000410000 */
[----:B------:R-:W-:Y:S01]  /*9200*/  FADD.FTZ R174, -R184, R174 ;  /* 0x000000aeb8ae7221 */ /* 0x000fe20000010100 */
[----:B------:R-:W-:Y:S01]  /*9210*/  FMUL.FTZ R167, R69, R170 ;  /* 0x000000aa45a77220 */ /* 0x000fe20000410000 */
[----:B------:R-:W-:Y:S01]  /*9220*/  FADD.FTZ R178, -R178, R173 ;  /* 0x000000adb2b27221 */ /* 0x000fe20000010100 */
[----:B------:R-:W-:Y:S01]  /*9230*/  FMUL.FTZ R170, R170, R168 ;  /* 0x000000a8aaaa7220 */ /* 0x000fe20000410000 */
[----:B------:R-:W-:-:S02]  /*9240*/  HADD2.F32 R168, -RZ, R54.H0_H0 ;  /* 0x20000036ffa87230 */ /* 0x000fc40000004100 */
[----:B------:R-:W-:Y:S01]  /*9250*/  FFMA.FTZ R177, R7, R175, R177 ;  /* 0x000000af07b17223 */ /* 0x000fe200000100b1 */
[----:B------:R-:W-:Y:S01]  /*9260*/  F2FP.F16.F32.PACK_AB R140, R167, R140 ;  /* 0x0000008ca78c723e */ /* 0x000fe200000000ff */
[----:B------:R-:W-:Y:S02]  /*9270*/  HADD2.F32 R167, -RZ, R54.H1_H1 ;  /* 0x30000036ffa77230 */ /* 0x000fe40000004100 */
[C---:B------:R-:W-:Y:S01]  /*9280*/  FFMA.FTZ R169, R7.reuse, R174, R169 ;  /* 0x000000ae07a97223 */ /* 0x040fe200000100a9 */
[----:B------:R-:W-:Y:S01]  /*9290*/  FFMA.FTZ R168, R7, R176, R168 ;  /* 0x000000b007a87223 */ /* 0x000fe200000100a8 */
[----:B------:R-:W-:Y:S02]  /*92a0*/  HADD2.F32 R176, -RZ, R143.H0_H0 ;  /* 0x2000008fffb07230 */ /* 0x000fe40000004100 */
[----:B------:R-:W-:Y:S01]  /*92b0*/  FMUL.FTZ R177, R177, R6 ;  /* 0x00000006b1b17220 */ /* 0x000fe20000410000 */
[----:B------:R-:W-:Y:S01]  /*92c0*/  FFMA.FTZ R167, R7, R172, R167 ;  /* 0x000000ac07a77223 */ /* 0x000fe200000100a7 */
[----:B------:R-:W-:-:S02]  /*92d0*/  HADD2.F32 R172, -RZ, R55.H0_H0 ;  /* 0x20000037ffac7230 */ /* 0x000fc40000004100 */
[-C--:B------:R-:W-:Y:S01]  /*92e0*/  FMUL.FTZ R179, R179, R6.reuse ;  /* 0x00000006b3b37220 */ /* 0x080fe20000410000 */
[--C-:B------:R-:W-:Y:S02]  /*92f0*/  HADD2.F32 R173, -RZ, R141.reuse.H0_H0 ;  /* 0x2000008dffad7230 */ /* 0x100fe40000004100 */
[----:B------:R-:W-:Y:S01]  /*9300*/  FMUL.FTZ R168, R168, R6 ;  /* 0x00000006a8a87220 */ /* 0x000fe20000410000 */
[--C-:B------:R-:W-:Y:S02]  /*9310*/  HADD2.F32 R175, -RZ, R142.reuse.H0_H0 ;  /* 0x2000008effaf7230 */ /* 0x100fe40000004100 */
[----:B------:R-:W-:Y:S01]  /*9320*/  FFMA.FTZ R178, R7, R178, R172 ;  /* 0x000000b207b27223 */ /* 0x000fe200000100ac */
[----:B------:R-:W-:Y:S02]  /*9330*/  HADD2.F32 R172, -RZ, R141.H1_H1 ;  /* 0x3000008dffac7230 */ /* 0x000fe40000004100 */
[----:B------:R-:W-:Y:S01]  /*9340*/  FMUL.FTZ R167, R167, R6 ;  /* 0x00000006a7a77220 */ /* 0x000fe20000410000 */
[----:B------:R-:W-:-:S02]  /*9350*/  HADD2.F32 R174, -RZ, R142.H1_H1 ;  /* 0x3000008effae7230 */ /* 0x000fc40000004100 */
        /* <DEDUP_REMOVED lines=18> */
.L_x_12863:
        /* <DEDUP_REMOVED lines=12> */
[----:B------:R-:W-:Y:S02]  /*9540*/  HADD2.F32 R37, -RZ, R48.H1_H1 ;  /* 0x30000030ff257230 */ /* 0x000fe40000004100 */
[----:B------:R-:W-:Y:S01]  /*9550*/  FADD.FTZ R150, -R158, R150 ;  /* 0x000000969e967221 */ /* 0x000fe20000010100 */
[----:B------:R-:W-:Y:S01]  /*9560*/  FADD.FTZ R151, -R159, R151 ;  /* 0x000000979f977221 */ /* 0x000fe20000010100 */
[----:B------:R-:W-:Y:S01]  /*9570*/  FFMA.FTZ R161, R147, R161, R148 ;  /* 0x000000a193a17223 */ /* 0x000fe20000010094 */
[----:B------:R-:W-:Y:S01]  /*9580*/  FADD.FTZ R152, -R160, R152 ;  /* 0x00000098a0987221 */ /* 0x000fe20000010100 */
[C---:B------:R-:W-:Y:S01]  /*9590*/  FFMA.FTZ R36, R7.reuse, R150, R36 ;  /* 0x0000009607247223 */ /* 0x040fe20000010024 */
[----:B------:R-:W-:Y:S01]  /*95a0*/  FFMA.FTZ R151, R7, R151, R37 ;  /* 0x0000009707977223 */ /* 0x000fe20000010025 */
[----:B------:R-:W-:-:S02]  /*95b0*/  HADD2.F32 R37, -RZ, R49.H0_H0 ;  /* 0x20000031ff257230 */ /* 0x000fc40000004100 */
[----:B------:R-:W-:Y:S01]  /*95c0*/  FADD.FTZ R153, -R161, R153 ;  /* 0x00000099a1997221 */ /* 0x000fe20000010100 */
[----:B------:R-:W-:Y:S02]  /*95d0*/  HADD2.F32 R150, -RZ, R49.H1_H1 ;  /* 0x30000031ff967230 */ /* 0x000fe40000004100 */
        /* <DEDUP_REMOVED lines=14> */
[CC--:B------:R-:W-:Y:S01]  /*96c0*/  FMUL.FTZ R151, R150.reuse, R6.reuse ;  /* 0x0000000696977220 */ /* 0x0c0fe20000410000 */
[----:B------:R-:W-:Y:S02]  /*96d0*/  HADD2.F32 R155, -RZ, R141.H1_H1 ;  /* 0x3000008dff9b7230 */ /* 0x000fe40000004100 */
[----:B------:R-:W-:Y:S01]  /*96e0*/  FMUL.FTZ R141, R37, R6 ;  /* 0x00000006258d7220 */ /* 0x000fe20000410000 */
[----:B------:R-:W-:Y:S01]  /*96f0*/  F2FP.F16.F32.PACK_AB R37, R150, R37 ;  /* 0x000000259625723e */ /* 0x000fe200000000ff */
[----:B------:R-:W-:-:S02]  /*9700*/  HADD2.F32 R150, -RZ, R50.H0_H0 ;  /* 0x20000032ff967230 */ /* 0x000fc40000004100 */
[----:B------:R-:W-:Y:S01]  /*9710*/  FFMA.FTZ R164, R147, R164, R148 ;  /* 0x000000a493a47223 */ /* 0x000fe20000010094 */
        /* <DEDUP_REMOVED lines=9> */
[----:B------:R-:W-:Y:S01]  /*97b0*/  FMUL.FTZ R157, R76, R157 ;  /* 0x0000009d4c9d7220 */ /* 0x000fe20000410000 */
[----:B------:R-:W-:Y:S01]  /*97c0*/  FMUL.FTZ R140, R77, R140 ;  /* 0x0000008c4d8c7220 */ /* 0x000fe20000410000 */
[----:B------:R-:W-:-:S02]  /*97d0*/  HADD2.F32 R151, -RZ, R51.H0_H0 ;  /* 0x20000033ff977230 */ /* 0x000fc40000004100 */
[----:B------:R-:W-:Y:S01]  /*97e0*/  FADD.FTZ R156, -R164, R156 ;  /* 0x0000009ca49c7221 */ /* 0x000fe20000010100 */
[C---:B------:R-:W-:Y:S01]  /*97f0*/  FFMA.FTZ R150, R7.reuse, R39, R150 ;  /* 0x0000002707967223 */ /* 0x040fe20000010096 */
[----:B------:R-:W-:Y:S01]  /*9800*/  HADD2.F32 R159, -RZ, R143.H1_H1 ;  /* 0x3000008fff9f7230 */ /* 0x000fe20000004100 */
[----:B------:R-:W-:Y:S01]  /*9810*/  F2FP.F16.F32.PACK_AB R140, R140, R157 ;  /* 0x0000009d8c8c723e */ /* 0x000fe200000000ff */
[----:B------:R-:W-:Y:S01]  /*9820*/  FFMA.FTZ R39, R7, R156, R151 ;  /* 0x0000009c07277223 */ /* 0x000fe20000010097 */
[--C-:B------:R-:W-:Y:S02]  /*9830*/  HADD2.F32 R156, -RZ, R142.reuse.H0_H0 ;  /* 0x2000008eff9c7230 */ /* 0x100fe40000004100 */
[----:B------:R-:W-:Y:S02]  /*9840*/  HADD2.F32 R157, -RZ, R142.H1_H1 ;  /* 0x3000008eff9d7230 */ /* 0x000fe40000004100 */
[----:B------:R-:W-:Y:S01]  /*9850*/  FMUL.FTZ R142, R38, R6 ;  /* 0x00000006268e7220 */ /* 0x000fe20000410000 */
[C---:B------:R-:W-:Y:S01]  /*9860*/  F2FP.F16.F32.PACK_AB R38, R150.reuse, R38 ;  /* 0x000000269626723e */ /* 0x040fe200000000ff */
[----:B------:R-:W-:-:S02]  /*9870*/  FMUL.FTZ R150, R150, R6 ;  /* 0x0000000696967220 */ /* 0x000fc40000410000 */
[----:B------:R-:W-:Y:S01]  /*9880*/  FMUL.FTZ R156, R142, R156 ;  /* 0x0000009c8e9c7220 */ /* 0x000fe20000410000 */
[----:B------:R-:W-:Y:S01]  /*9890*/  FMUL.FTZ R142, R80, R142 ;  /* 0x0000008e508e7220 */ /* 0x000fe20000410000 */
[----:B------:R-:W-:Y:S01]  /*98a0*/  FMUL.FTZ R157, R150, R157 ;  /* 0x0000009d969d7220 */ /* 0x000fe20000410000 */
[----:B------:R-:W-:Y:S01]  /*98b0*/  FMUL.FTZ R151, R81, R150 ;  /* 0x0000009651977220 */ /* 0x000fe20000410000 */
[----:B------:R-:W-:-:S04]  /*98c0*/  HADD2.F32 R150, -RZ, R51.H1_H1 ;  /* 0x30000033ff967230 */ /* 0x000fc80000004100 */
[----:B------:R-:W-:Y:S01]  /*98d0*/  F2FP.F16.F32.PACK_AB R142, R151, R142 ;  /* 0x0000008e978e723e */ /* 0x000fe200000000ff */
[----:B------:R-:W-:Y:S01]  /*98e0*/  FFMA.FTZ R150, R7, R158, R150 ;  /* 0x0000009e07967223 */ /* 0x000fe20000010096 */
[----:B------:R-:W-:Y:S02]  /*98f0*/  HADD2.F32 R158, -RZ, R143.H0_H0 ;  /* 0x2000008fff9e7230 */ /* 0x000fe40000004100 */
[-C--:B------:R-:W-:Y:S02]  /*9900*/  FMUL.FTZ R143, R39, R6.reuse ;  /* 0x00000006278f7220 */ /* 0x080fe40000410000 */
[C---:B------:R-:W-:Y:S01]  /*9910*/  F2FP.F16.F32.PACK_AB R39, R150.reuse, R39 ;  /* 0x000000279627723e */ /* 0x040fe200000000ff */
[----:B------:R-:W-:Y:S01]  /*9920*/  FMUL.FTZ R150, R150, R6 ;  /* 0x0000000696967220 */ /* 0x000fe20000410000 */
[----:B------:R-:W-:Y:S01]  /*9930*/  FMUL.FTZ R158, R143, R158 ;  /* 0x0000009e8f9e7220 */ /* 0x000fe20000410000 */
[----:B------:R-:W-:Y:S02]  /*9940*/  FMUL.FTZ R143, R82, R143 ;  /* 0x0000008f528f7220 */ /* 0x000fe40000410000 */
[----:B------:R-:W-:Y:S01]  /*9950*/  FMUL.FTZ R159, R150, R159 ;  /* 0x0000009f969f7220 */ /* 0x000fe20000410000 */
[----:B------:R-:W-:-:S05]  /*9960*/  FMUL.FTZ R150, R83, R150 ;  /* 0x0000009653967220 */ /* 0x000fca0000410000 */
[----:B------:R-:W-:Y:S01]  /*9970*/  F2FP.F16.F32.PACK_AB R143, R150, R143 ;  /* 0x0000008f968f723e */ /* 0x000fe200000000ff */
[----:B------:R-:W-:Y:S06]  /*9980*/  BRA `(.L_x_12865) ;  /* 0x0000000400107947 */ /* 0x000fec0003800000 */
.L_x_12864:
[C-C-:B------:R-:W-:Y:S01]  /*9990*/  FFMA.FTZ R158, R147.reuse, R158, R148.reuse ;  /* 0x0000009e939e7223 */ /* 0x140fe20000010094 */
[C-C-:B------:R-:W-:Y:S01]  /*99a0*/  FFMA.FTZ R162, R147.reuse, R162, R148.reuse ;  /* 0x000000a293a27223 */ /* 0x140fe20000010094 */
[C-C-:B------:R-:W-:Y:S01]  /*99b0*/  FFMA.FTZ R163, R147.reuse, R163, R148.reuse ;  /* 0x000000a393a37223 */ /* 0x140fe20000010094 */
[C---:B------:R-:W-:Y:S01]  /*99c0*/  FFMA.FTZ R165, R147.reuse, R165, R148 ;  /* 0x000000a593a57223 */ /* 0x040fe20000010094 */
[----:B------:R-:W-:Y:S01]  /*99d0*/  FADD.FTZ R150, -R158, R150 ;  /* 0x000000969e967221 */ /* 0x000fe20000010100 */
[C-C-:B------:R-:W-:Y:S01]  /*99e0*/  FFMA.FTZ R158, R147.reuse, R159, R148.reuse ;  /* 0x0000009f939e7223 */ /* 0x140fe20000010094 */
[C-C-:B------:R-:W-:Y:S01]  /*99f0*/  FFMA.FTZ R159, R147.reuse, R161, R148.reuse ;  /* 0x000000a1939f7223 */ /* 0x140fe20000010094 */
[C---:B------:R-:W-:Y:S01]  /*9a00*/  FFMA.FTZ R161, R147.reuse, R164, R148 ;  /* 0x000000a493a17223 */ /* 0x040fe20000010094 */
[----:B------:R-:W-:Y:S01]  /*9a10*/  FADD.FTZ R154, -R162, R154 ;  /* 0x0000009aa29a7221 */ /* 0x000fe20000010100 */
[----:B------:R-:W-:Y:S01]  /*9a20*/  FADD.FTZ R158, -R158, R151 ;  /* 0x000000979e9e7221 */ /* 0x000fe20000010100 */
[----:B------:R-:W-:Y:S01]  /*9a30*/  FFMA.FTZ R151, R147, R160, R148 ;  /* 0x000000a093977223 */ /* 0x000fe20000010094 */
[----:B------:R-:W-:Y:S01]  /*9a40*/  FADD.FTZ R159, -R159, R153 ;  /* 0x000000999f9f7221 */ /* 0x000fe20000010100 */
[----:B------:R-:W-:-:S02]  /*9a50*/  HADD2.F32 R153, -RZ, R48.H1_H1 ;  /* 0x30000030ff997230 */ /* 0x000fc40000004100 */
[----:B------:R-:W-:Y:S01]  /*9a60*/  FADD.FTZ R161, -R161, R156 ;  /* 0x0000009ca1a17221 */ /* 0x000fe20000010100 */
[----:B------:R-:W-:Y:S01]  /*9a70*/  FADD.FTZ R151, -R151, R152 ;  /* 0x0000009897977221 */ /* 0x000fe20000010100 */
[----:B------:R-:W-:Y:S02]  /*9a80*/  HADD2.F32 R152, -RZ, R48.H0_H0 ;  /* 0x20000030ff987230 */ /* 0x000fe40000004100 */
[----:B------:R-:W-:Y:S01]  /*9a90*/  FADD.FTZ R155, -R163, R155 ;  /* 0x0000009ba39b7221 */ /* 0x000fe20000010100 */
[----:B------:R-:W-:Y:S01]  /*9aa0*/  FFMA.FTZ R153, R7, R158, R153 ;  /* 0x0000009e07997223 */ /* 0x000fe20000010099 */
[----:B------:R-:W-:Y:S02]  /*9ab0*/  HADD2.F32 R162, -RZ, R49.H0_H0 ;  /* 0x20000031ffa27230 */ /* 0x000fe40000004100 */
[----:B------:R-:W-:Y:S01]  /*9ac0*/  FADD.FTZ R157, -R165, R157 ;  /* 0x0000009da59d7221 */ /* 0x000fe20000010100 */
[----:B------:R-:W-:Y:S01]  /*9ad0*/  FFMA.FTZ R150, R7, R150, R152 ;  /* 0x0000009607967223 */ /* 0x000fe20000010098 */
[----:B-----5:R-:W-:-:S02]  /*9ae0*/  HADD2.F32 R152, -RZ, R140.H0_H0 ;  /* 0x2000008cff987230 */ /* 0x020fc40000004100 */
[-C--:B------:R-:W-:Y:S01]  /*9af0*/  FMUL.FTZ R153, R153, R6.reuse ;  /* 0x0000000699997220 */ /* 0x080fe20000410000 */
[----:B------:R-:W-:Y:S02]  /*9b00*/  HADD2.F32 R156, -RZ, R140.H1_H1 ;  /* 0x3000008cff9c7230 */ /* 0x000fe40000004100 */
[----:B------:R-:W-:Y:S01]  /*9b10*/  FMUL.FTZ R150, R150, R6 ;  /* 0x0000000696967220 */ /* 0x000fe20000410000 */
[----:B------:R-:W-:Y:S02]  /*9b20*/  HADD2.F32 R160, -RZ, R49.H1_H1 ;  /* 0x30000031ffa07230 */ /* 0x000fe40000004100 */
[----:B------:R-:W-:Y:S01]  /*9b30*/  FFMA.FTZ R162, R7, R151, R162 ;  /* 0x0000009707a27223 */ /* 0x000fe200000100a2 */
[----:B------:R-:W-:Y:S02]  /*9b40*/  HADD2.F32 R151, -RZ, R50.H0_H0 ;  /* 0x20000032ff977230 */ /* 0x000fe40000004100 */
[----:B------:R-:W-:Y:S01]  /*9b50*/  FMUL.FTZ R152, R150, R152 ;  /* 0x0000009896987220 */ /* 0x000fe20000410000 */
[----:B------:R-:W-:Y:S01]  /*9b60*/  FMUL.FTZ R140, R76, R150 ;  /* 0x000000964c8c7220 */ /* 0x000fe20000410000 */
[----:B------:R-:W-:Y:S01]  /*9b70*/  FMUL.FTZ R150, R77, R153 ;  /* 0x000000994d967220 */ /* 0x000fe20000410000 */
[C---:B------:R-:W-:Y:S01]  /*9b80*/  FFMA.FTZ R160, R7.reuse, R159, R160 ;  /* 0x0000009f07a07223 */ /* 0x040fe200000100a0 */
[----:B------:R-:W-:Y:S01]  /*9b90*/  FFMA.FTZ R151, R7, R154, R151 ;  /* 0x0000009a07977223 */ /* 0x000fe20000010097 */
[----:B------:R-:W-:-:S02]  /*9ba0*/  HADD2.F32 R159, -RZ, R51.H1_H1 ;  /* 0x30000033ff9f7230 */ /* 0x000fc40000004100 */
[----:B------:R-:W-:Y:S01]  /*9bb0*/  FMUL.FTZ R153, R153, R156 ;  /* 0x0000009c99997220 */ /* 0x000fe20000410000 */
[----:B------:R-:W-:Y:S01]  /*9bc0*/  F2FP.F16.F32.PACK_AB R140, R150, R140 ;  /* 0x0000008c968c723e */ /* 0x000fe200000000ff */
[----:B------:R-:W-:Y:S02]  /*9bd0*/  HADD2.F32 R150, -RZ, R50.H1_H1 ;  /* 0x30000032ff967230 */ /* 0x000fe40000004100 */
[----:B------:R-:W-:Y:S01]  /*9be0*/  FMUL.FTZ R162, R162, R6 ;  /* 0x00000006a2a27220 */ /* 0x000fe20000410000 */
[----:B------:R-:W-:Y:S02]  /*9bf0*/  HADD2.F32 R154, -RZ, R51.H0_H0 ;  /* 0x20000033ff9a7230 */ /* 0x000fe40000004100 */
[C---:B------:R-:W-:Y:S01]  /*9c00*/  FFMA.FTZ R159, R7.reuse, R157, R159 ;  /* 0x0000009d079f7223 */ /* 0x040fe2000001009f */
[----:B------:R-:W-:Y:S02]  /*9c10*/  HADD2.F32 R158, -RZ, R143.H0_H0 ;  /* 0x2000008fff9e7230 */ /* 0x000fe40000004100 */
[----:B------:R-:W-:Y:S01]  /*9c20*/  FFMA.FTZ R150, R7, R155, R150 ;  /* 0x0000009b07967223 */ /* 0x000fe20000010096 */
[----:B------:R-:W-:-:S02]  /*9c30*/  HADD2.F32 R155, -RZ, R141.H1_H1 ;  /* 0x3000008dff9b7230 */ /* 0x000fc40000004100 */
[----:B------:R-:W-:Y:S01]  /*9c40*/  FFMA.FTZ R161, R7, R161, R154 ;  /* 0x000000a107a17223 */ /* 0x000fe2000001009a */
[----:B------:R-:W-:Y:S02]  /*9c50*/  HADD2.F32 R154, -RZ, R141.H0_H0 ;  /* 0x2000008dff9a7230 */ /* 0x000fe40000004100 */
[-C--:B------:R-:W-:Y:S01]  /*9c60*/  FMUL.FTZ R160, R160, R6.reuse ;  /* 0x00000006a0a07220 */ /* 0x080fe20000410000 */
[--C-:B------:R-:W-:Y:S02]  /*9c70*/  HADD2.F32 R156, -RZ, R142.reuse.H0_H0 ;  /* 0x2000008eff9c7230 */ /* 0x100fe40000004100 */
[-C--:B------:R-:W-:Y:S01]  /*9c80*/  FMUL.FTZ R151, R151, R6.reuse ;  /* 0x0000000697977220 */ /* 0x080fe20000410000 */
[----:B------:R-:W-:Y:S02]  /*9c90*/  HADD2.F32 R157, -RZ, R142.H1_H1 ;  /* 0x3000008eff9d7230 */ /* 0x000fe40000004100 */
[----:B------:R-:W-:Y:S01]  /*9ca0*/  FMUL.FTZ R150, R150, R6 ;  /* 0x0000000696967220 */ /* 0x000fe20000410000 */
[----:B------:R-:W-:-:S02]  /*9cb0*/  HADD2.F32 R143, -RZ, R143.H1_H1 ;  /* 0x3000008fff8f7230 */ /* 0x000fc40000004100 */
        /* <DEDUP_REMOVED lines=17> */
.L_x_12865:
        /* <DEDUP_REMOVED lines=9> */
[----:B------:R-:W-:Y:S02]  /*9e60*/  HADD2.F32 R36, -RZ, R44.H0_H0 ;  /* 0x2000002cff247230 */ /* 0x000fe40000004100 */
[C-C-:B------:R-:W-:Y:S01]  /*9e70*/  FFMA.FTZ R31, R147.reuse, R31, R148.reuse ;  /* 0x0000001f931f7223 */ /* 0x140fe20000010094 */
[--C-:B------:R-:W-:Y:S01]  /*9e80*/  FFMA.FTZ R33, R147, R33, R148.reuse ;  /* 0x0000002193217223 */ /* 0x100fe20000010094 */
[----:B------:R-:W-:Y:S01]  /*9e90*/  FADD.FTZ R3, -R27, R3 ;  /* 0x000000031b037221 */ /* 0x000fe20000010100 */
[----:B------:R-:W-:Y:S01]  /*9ea0*/  FFMA.FTZ R27, R147, R29, R148 ;  /* 0x0000001d931b7223 */ /* 0x000fe20000010094 */
[--C-:B------:R-:W-:Y:S02]  /*9eb0*/  HADD2.F32 R37, -RZ, R45.reuse.H0_H0 ;  /* 0x2000002dff257230 */ /* 0x100fe40000004100 */
[----:B------:R-:W-:Y:S01]  /*9ec0*/  FADD.FTZ R9, -R31, R9 ;  /* 0x000000091f097221 */ /* 0x000fe20000010100 */
[----:B------:R-:W-:Y:S01]  /*9ed0*/  FFMA.FTZ R36, R7, R3, R36 ;  /* 0x0000000307247223 */ /* 0x000fe20000010024 */
[----:B------:R-:W-:Y:S01]  /*9ee0*/  FADD.FTZ R27, -R27, R2 ;  /* 0x000000021b1b7221 */ /* 0x000fe20000010100 */
[----:B------:R-:W-:Y:S01]  /*9ef0*/  FFMA.FTZ R2, R147, R35, R148 ;  /* 0x0000002393027223 */ /* 0x000fe20000010094 */
[----:B------:R-:W-:-:S02]  /*9f00*/  HADD2.F32 R3, -RZ, R45.H1_H1 ;  /* 0x3000002dff037230 */ /* 0x000fc40000004100 */
[----:B------:R-:W-:Y:S01]  /*9f10*/  FADD.FTZ R10, -R33, R10 ;  /* 0x0000000a210a7221 */ /* 0x000fe20000010100 */
[C---:B------:R-:W-:Y:S01]  /*9f20*/  FFMA.FTZ R37, R7.reuse, R9, R37 ;  /* 0x0000000907257223 */ /* 0x040fe20000010025 */
[----:B------:R-:W-:Y:S01]  /*9f30*/  FADD.FTZ R2, -R2, R11 ;  /* 0x0000000b02027221 */ /* 0x000fe20000010100 */
[----:B------:R-:W-:Y:S02]  /*9f40*/  HADD2.F32 R11, -RZ, R44.H1_H1 ;  /* 0x3000002cff0b7230 */ /* 0x000fe40000004100 */
[C---:B------:R-:W-:Y:S01]  /*9f50*/  FFMA.FTZ R3, R7.reuse, R10, R3 ;  /* 0x0000000a07037223 */ /* 0x040fe20000010003 */
[--C-:B-----5:R-:W-:Y:S02]  /*9f60*/  HADD2.F32 R9, -RZ, R140.reuse.H0_H0 ;  /* 0x2000008cff097230 */ /* 0x120fe40000004100 */
[----:B------:R-:W-:Y:S01]  /*9f70*/  FMUL.FTZ R31, R36, R6 ;  /* 0x00000006241f7220 */ /* 0x000fe20000410000 */
[----:B------:R-:W-:Y:S02]  /*9f80*/  HADD2.F32 R10, -RZ, R140.H1_H1 ;  /* 0x3000008cff0a7230 */ /* 0x000fe40000004100 */
[----:B------:R-:W-:Y:S01]  /*9f90*/  FFMA.FTZ R27, R7, R27, R11 ;  /* 0x0000001b071b7223 */ /* 0x000fe2000001000b */
[----:B------:R-:W-:-:S02]  /*9fa0*/  HADD2.F32 R11, -RZ, R141.H1_H1 ;  /* 0x3000008dff0b7230 */ /* 0x000fc40000004100 */
[----:B------:R-:W-:Y:S01]  /*9fb0*/  FMUL.FTZ R29, R3, R6 ;  /* 0x00000006031d7220 */ /* 0x000fe20000410000 */
[----:B------:R-:W-:Y:S01]  /*9fc0*/  FFMA.FTZ R144, R147, R144, R148 ;  /* 0x0000009093907223 */ /* 0x000fe20000010094 */
[C---:B------:R-:W-:Y:S01]  /*9fd0*/  FMUL.FTZ R140, R27.reuse, R6 ;  /* 0x000000061b8c7220 */ /* 0x040fe20000410000 */
[----:B------:R-:W-:Y:S01]  /*9fe0*/  F2FP.F16.F32.PACK_AB R36, R27, R36 ;  /* 0x000000241b24723e */ /* 0x000fe200000000ff */
[----:B------:R-:W-:Y:S02]  /*9ff0*/  HADD2.F32 R27, -RZ, R141.H0_H0 ;  /* 0x2000008dff1b7230 */ /* 0x000fe40000004100 */
[----:B------:R-:W-:Y:S01]  /*a000*/  FMUL.FTZ R141, R37, R6 ;  /* 0x00000006258d7220 */ /* 0x000fe20000410000 */
[----:B------:R-:W-:Y:S01]  /*a010*/  FMUL.FTZ R11, R29, R11 ;  /* 0x0000000b1d0b7220 */ /* 0x000fe20000410000 */
[----:B------:R-:W-:Y:S01]  /*a020*/  FMUL.FTZ R29, R87, R29 ;  /* 0x0000001d571d7220 */ /* 0x000fe20000410000 */
[----:B------:R-:W-:Y:S01]  /*a030*/  F2FP.F16.F32.PACK_AB R37, R3, R37 ;  /* 0x000000250325723e */ /* 0x000fe200000000ff */
[----:B------:R-:W-:Y:S01]  /*a040*/  FMUL.FTZ R27, R141, R27 ;  /* 0x0000001b8d1b7220 */ /* 0x000fe20000410000 */
[----:B------:R-:W-:Y:S01]  /*a050*/  FMUL.FTZ R141, R86, R141 ;  /* 0x0000008d568d7220 */ /* 0x000fe20000410000 */
[----:B------:R-:W-:-:S02]  /*a060*/  HADD2.F32 R3, -RZ, R46.H0_H0 ;  /* 0x2000002eff037230 */ /* 0x000fc40000004100 */
[----:B------:R-:W-:Y:S01]  /*a070*/  FADD.FTZ R12, -R144, R12 ;  /* 0x0000000c900c7221 */ /* 0x000fe20000010100 */
[C-C-:B------:R-:W-:Y:S01]  /*a080*/  FFMA.FTZ R145, R147.reuse, R145, R148.reuse ;  /* 0x0000009193917223 */ /* 0x140fe20000010094 */
[----:B------:R-:W-:Y:S01]  /*a090*/  FFMA.FTZ R146, R147, R146, R148 ;  /* 0x0000009293927223 */ /* 0x000fe20000010094 */
[----:B------:R-:W-:Y:S01]  /*a0a0*/  F2FP.F16.F32.PACK_AB R141, R29, R141 ;  /* 0x0000008d1d8d723e */ /* 0x000fe200000000ff */
[----:B------:R-:W-:Y:S02]  /*a0b0*/  HADD2.F32 R29, -RZ, R46.H1_H1 ;  /* 0x3000002eff1d7230 */ /* 0x000fe40000004100 */
[----:B------:R-:W-:Y:S01]  /*a0c0*/  FFMA.FTZ R2, R7, R2, R3 ;  /* 0x0000000207027223 */ /* 0x000fe20000010003 */
[--C-:B------:R-:W-:Y:S02]  /*a0d0*/  HADD2.F32 R3, -RZ, R47.reuse.H0_H0 ;  /* 0x2000002fff037230 */ /* 0x100fe40000004100 */
[----:B------:R-:W-:Y:S01]  /*a0e0*/  FADD.FTZ R13, -R145, R13 ;  /* 0x0000000d910d7221 */ /* 0x000fe20000010100 */
[----:B------:R-:W-:Y:S01]  /*a0f0*/  FADD.FTZ R14, -R146, R14 ;  /* 0x0000000e920e7221 */ /* 0x000fe20000010100 */
[----:B------:R-:W-:Y:S01]  /*a100*/  FFMA.FTZ R12, R7, R12, R29 ;  /* 0x0000000c070c7223 */ /* 0x000fe2000001001d */
[----:B------:R-:W-:Y:S01]  /*a110*/  FMUL.FTZ R9, R31, R9 ;  /* 0x000000091f097220 */ /* 0x000fe20000410000 */
[----:B------:R-:W-:Y:S01]  /*a120*/  FFMA.FTZ R13, R7, R13, R3 ;  /* 0x0000000d070d7223 */ /* 0x000fe20000010003 */
[----:B------:R-:W-:Y:S01]  /*a130*/  FMUL.FTZ R3, R2, R6 ;  /* 0x0000000602037220 */ /* 0x000fe20000410000 */
[----:B------:R-:W-:Y:S01]  /*a140*/  FMUL.FTZ R10, R140, R10 ;  /* 0x0000000a8c0a7220 */ /* 0x000fe20000410000 */
[----:B------:R-:W-:Y:S01]  /*a150*/  F2FP.F16.F32.PACK_AB R38, R12, R2 ;  /* 0x000000020c26723e */ /* 0x000fe200000000ff */
[----:B------:R-:W-:-:S02]  /*a160*/  HADD2.F32 R2, -RZ, R47.H1_H1 ;  /* 0x3000002fff027230 */ /* 0x000fc40000004100 */
[----:B------:R-:W-:Y:S01]  /*a170*/  FMUL.FTZ R31, R84, R31 ;  /* 0x0000001f541f7220 */ /* 0x000fe20000410000 */
[----:B------:R-:W-:Y:S01]  /*a180*/  FMUL.FTZ R140, R85, R140 ;  /* 0x0000008c558c7220 */ /* 0x000fe20000410000 */
[--C-:B------:R-:W-:Y:S02]  /*a190*/  HADD2.F32 R29, -RZ, R142.reuse.H1_H1 ;  /* 0x3000008eff1d7230 */ /* 0x100fe40000004100 */
[----:B------:R-:W-:Y:S01]  /*a1a0*/  FMUL.FTZ R12, R12, R6 ;  /* 0x000000060c0c7220 */ /* 0x000fe20000410000 */
[----:B------:R-:W-:Y:S01]  /*a1b0*/  FFMA.FTZ R14, R7, R14, R2 ;  /* 0x0000000e070e7223 */ /* 0x000fe20000010002 */
[--C-:B------:R-:W-:Y:S02]  /*a1c0*/  HADD2.F32 R35, -RZ, R143.reuse.H1_H1 ;  /* 0x3000008fff237230 */ /* 0x100fe40000004100 */
[-C--:B------:R-:W-:Y:S01]  /*a1d0*/  FMUL.FTZ R2, R13, R6.reuse ;  /* 0x000000060d027220 */ /* 0x080fe20000410000 */
[----:B------:R-:W-:Y:S01]  /*a1e0*/  F2FP.F16.F32.PACK_AB R140, R140, R31 ;  /* 0x0000001f8c8c723e */ /* 0x000fe200000000ff */
[----:B------:R-:W-:Y:S01]  /*a1f0*/  HADD2.F32 R31, -RZ, R142.H0_H0 ;  /* 0x2000008eff1f7230 */ /* 0x000fe20000004100 */
[C---:B------:R-:W-:Y:S01]  /*a200*/  F2FP.F16.F32.PACK_AB R39, R14.reuse, R13 ;  /* 0x0000000d0e27723e */ /* 0x040fe200000000ff */
[----:B------:R-:W-:Y:S01]  /*a210*/  FMUL.FTZ R14, R14, R6 ;  /* 0x000000060e0e7220 */ /* 0x000fe20000410000 */
        /* <DEDUP_REMOVED lines=10> */
[----:B------:R-:W-:Y:S01]  /*a2c0*/  F2FP.F16.F32.PACK_AB R143, R14, R143 ;  /* 0x0000008f0e8f723e */ /* 0x000fe200000000ff */
[----:B------:R-:W-:Y:S06]  /*a2d0*/  BRA `(.L_x_12867) ;  /* 0x0000000400107947 */ /* 0x000fec0003800000 */
.L_x_12866:
[C-C-:B------:R-:W-:Y:S01]  /*a2e0*/  FFMA.FTZ R27, R147.reuse, R27, R148.reuse ;  /* 0x0000001b931b7223 */ /* 0x140fe20000010094 */
[C-C-:B------:R-:W-:Y:S01]  /*a2f0*/  FFMA.FTZ R144, R147.reuse, R144, R148.reuse ;  /* 0x0000009093907223 */ /* 0x140fe20000010094 */
[--C-:B------:R-:W-:Y:S02]  /*a300*/  FFMA.FTZ R35, R147, R35, R148.reuse ;  /* 0x0000002393237223 */ /* 0x100fe40000010094 */
[----:B------:R-:W-:Y:S01]  /*a310*/  FADD.FTZ R3, -R27, R3 ;  /* 0x000000031b037221 */ /* 0x000fe20000010100 */
[C-C-:B------:R-:W-:Y:S01]  /*a320*/  FFMA.FTZ R27, R147.reuse, R29, R148.reuse ;  /* 0x0000001d931b7223 */ /* 0x140fe20000010094 */
[C-C-:B------:R-:W-:Y:S01]  /*a330*/  FFMA.FTZ R29, R147.reuse, R33, R148.reuse ;  /* 0x00000021931d7223 */ /* 0x140fe20000010094 */
[----:B------:R-:W-:Y:S01]  /*a340*/  FFMA.FTZ R33, R147, R146, R148 ;  /* 0x0000009293217223 */ /* 0x000fe20000010094 */
        /* <DEDUP_REMOVED lines=8> */
[----:B------:R-:W-:Y:S01]  /*a3d0*/  FFMA.FTZ R31, R147, R145, R148 ;  /* 0x00000091931f7223 */ /* 0x000fe20000010094 */
[----:B------:R-:W-:Y:S01]  /*a3e0*/  FFMA.FTZ R10, R7, R27, R10 ;  /* 0x0000001b070a7223 */ /* 0x000fe2000001000a */
[----:B------:R-:W-:Y:S02]  /*a3f0*/  HADD2.F32 R14, -RZ, R45.H0_H0 ;  /* 0x2000002dff0e7230 */ /* 0x000fe40000004100 */
[----:B------:R-:W-:Y:S01]  /*a400*/  FADD.FTZ R11, -R35, R11 ;  /* 0x0000000b230b7221 */ /* 0x000fe20000010100 */
[----:B------:R-:W-:Y:S01]  /*a410*/  FFMA.FTZ R3, R7, R3, R9 ;  /* 0x0000000307037223 */ /* 0x000fe20000010009 */
[----:B-----5:R-:W-:-:S02]  /*a420*/  HADD2.F32 R9, -RZ, R140.H0_H0 ;  /* 0x2000008cff097230 */ /* 0x020fc40000004100 */
[-C--:B------:R-:W-:Y:S01]  /*a430*/  FMUL.FTZ R10, R10, R6.reuse ;  /* 0x000000060a0a7220 */ /* 0x080fe20000410000 */
[----:B------:R-:W-:Y:S01]  /*a440*/  FADD.FTZ R31, -R31, R13 ;  /* 0x0000000d1f1f7221 */ /* 0x000fe20000010100 */
[----:B------:R-:W-:Y:S01]  /*a450*/  FMUL.FTZ R3, R3, R6 ;  /* 0x0000000603037220 */ /* 0x000fe20000410000 */
[----:B------:R-:W-:Y:S02]  /*a460*/  HADD2.F32 R13, -RZ, R140.H1_H1 ;  /* 0x3000008cff0d7230 */ /* 0x000fe40000004100 */
[----:B------:R-:W-:Y:S01]  /*a470*/  FFMA.FTZ R14, R7, R2, R14 ;  /* 0x00000002070e7223 */ /* 0x000fe2000001000e */
[----:B------:R-:W-:Y:S02]  /*a480*/  HADD2.F32 R2, -RZ, R46.H1_H1 ;  /* 0x3000002eff027230 */ /* 0x000fe40000004100 */
[----:B------:R-:W-:Y:S01]  /*a490*/  FMUL.FTZ R9, R3, R9 ;  /* 0x0000000903097220 */ /* 0x000fe20000410000 */
[----:B------:R-:W-:Y:S01]  /*a4a0*/  FMUL.FTZ R140, R84, R3 ;  /* 0x00000003548c7220 */ /* 0x000fe20000410000 */
[----:B------:R-:W-:Y:S01]  /*a4b0*/  FMUL.FTZ R3, R85, R10 ;  /* 0x0000000a55037220 */ /* 0x000fe20000410000 */
[----:B------:R-:W-:Y:S01]  /*a4c0*/  FMUL.FTZ R10, R10, R13 ;  /* 0x0000000d0a0a7220 */ /* 0x000fe20000410000 */
[----:B------:R-:W-:Y:S01]  /*a4d0*/  FFMA.FTZ R12, R7, R12, R2 ;  /* 0x0000000c070c7223 */ /* 0x000fe20000010002 */
[----:B------:R-:W-:-:S02]  /*a4e0*/  HADD2.F32 R144, -RZ, R45.H1_H1 ;  /* 0x3000002dff907230 */ /* 0x000fc40000004100 */
[----:B------:R-:W-:Y:S01]  /*a4f0*/  F2FP.F16.F32.PACK_AB R140, R3, R140 ;  /* 0x0000008c038c723e */ /* 0x000fe200000000ff */
[--C-:B------:R-:W-:Y:S02]  /*a500*/  HADD2.F32 R2, -RZ, R47.reuse.H1_H1 ;  /* 0x3000002fff027230 */ /* 0x100fe40000004100 */
[----:B------:R-:W-:Y:S01]  /*a510*/  FMUL.FTZ R12, R12, R6 ;  /* 0x000000060c0c7220 */ /* 0x000fe20000410000 */
[----:B------:R-:W-:Y:S02]  /*a520*/  HADD2.F32 R13, -RZ, R46.H0_H0 ;  /* 0x2000002eff0d7230 */ /* 0x000fe40000004100 */
[C---:B------:R-:W-:Y:S01]  /*a530*/  FFMA.FTZ R144, R7.reuse, R29, R144 ;  /* 0x0000001d07907223 */ /* 0x040fe20000010090 */
[----:B------:R-:W-:Y:S02]  /*a540*/  HADD2.F32 R3, -RZ, R47.H0_H0 ;  /* 0x2000002fff037230 */ /* 0x000fe40000004100 */
[----:B------:R-:W-:Y:S01]  /*a550*/  FFMA.FTZ R2, R7, R33, R2 ;  /* 0x0000002107027223 */ /* 0x000fe20000010002 */
[----:B------:R-:W-:-:S02]  /*a560*/  HADD2.F32 R27, -RZ, R141.H0_H0 ;  /* 0x2000008dff1b7230 */ /* 0x000fc40000004100 */
[C---:B------:R-:W-:Y:S01]  /*a570*/  FFMA.FTZ R13, R7.reuse, R11, R13 ;  /* 0x0000000b070d7223 */ /* 0x040fe2000001000d */
[----:B------:R-:W-:Y:S02]  /*a580*/  HADD2.F32 R11, -RZ, R141.H1_H1 ;  /* 0x3000008dff0b7230 */ /* 0x000fe40000004100 */
[----:B------:R-:W-:Y:S01]  /*a590*/  FFMA.FTZ R3, R7, R31, R3 ;  /* 0x0000001f07037223 */ /* 0x000fe20000010003 */
[--C-:B------:R-:W-:Y:S02]  /*a5a0*/  HADD2.F32 R29, -RZ, R142.reuse.H1_H1 ;  /* 0x3000008eff1d7230 */ /* 0x100fe40000004100 */
[-C--:B------:R-:W-:Y:S01]  /*a5b0*/  FMUL.FTZ R141, R14, R6.reuse ;  /* 0x000000060e8d7220 */ /* 0x080fe20000410000 */
[----:B------:R-:W-:Y:S02]  /*a5c0*/  HADD2.F32 R35, -RZ, R143.H1_H1 ;  /* 0x3000008fff237230 */ /* 0x000fe40000004100 */
[-C--:B------:R-:W-:Y:S01]  /*a5d0*/  FMUL.FTZ R14, R144, R6.reuse ;  /* 0x00000006900e7220 */ /* 0x080fe20000410000 */
[-C--:B------:R-:W-:Y:S01]  /*a5e0*/  FMUL.FTZ R2, R2, R6.reuse ;  /* 0x0000000602027220 */ /* 0x080fe20000410000 */
[-C--:B------:R-:W-:Y:S01]  /*a5f0*/  FMUL.FTZ R13, R13, R6.reuse ;  /* 0x000000060d0d7220 */ /* 0x080fe20000410000 */
[----:B------:R-:W-:Y:S01]  /*a600*/  FMUL.FTZ R3, R3, R6 ;  /* 0x0000000603037220 */ /* 0x000fe20000410000 */
[----:B------:R-:W-:-:S02]  /*a610*/  HADD2.F32 R31, -RZ, R142.H0_H0 ;  /* 0x2000008eff1f7230 */ /* 0x000fc40000004100 */
[----:B------:R-:W-:Y:S01]  /*a620*/  FMUL.FTZ R27, R141, R27 ;  /* 0x0000001b8d1b7220 */ /* 0x000fe20000410000 */
[----:B------:R-:W-:Y:S02]  /*a630*/  HADD2.F32 R33, -RZ, R143.H0_H0 ;  /* 0x2000008fff217230 */ /* 0x000fe40000004100 */
        /* <DEDUP_REMOVED lines=14> */
.L_x_12867:
        /* <DEDUP_REMOVED lines=9> */
[--C-:B------:R-:W-:Y:S02]  /*a7b0*/  HADD2.F32 R2, -RZ, R40.reuse.H0_H0 ;  /* 0x20000028ff027230 */ /* 0x100fe40000004100 */
[C-C-:B------:R-:W-:Y:S01]  /*a7c0*/  FFMA.FTZ R26, R147.reuse, R26, R148.reuse ;  /* 0x0000001a931a7223 */ /* 0x140fe20000010094 */
[----:B------:R-:W-:Y:S01]  /*a7d0*/  FFMA.FTZ R28, R147, R28, R148 ;  /* 0x0000001c931c7223 */ /* 0x000fe20000010094 */
[----:B------:R-:W-:Y:S01]  /*a7e0*/  FADD.FTZ R25, -R25, R15 ;  /* 0x0000000f19197221 */ /* 0x000fe20000010100 */
[----:B------:R-:W-:Y:S02]  /*a7f0*/  HADD2.F32 R4, -RZ, R40.H1_H1 ;  /* 0x30000028ff047230 */ /* 0x000fe40000004100 */
[----:B------:R-:W-:Y:S01]  /*a800*/  FADD.FTZ R26, -R26, R16 ;  /* 0x000000101a1a7221 */ /* 0x000fe20000010100 */
[----:B------:R-:W-:Y:S01]  /*a810*/  FADD.FTZ R17, -R28, R17 ;  /* 0x000000111c117221 */ /* 0x000fe20000010100 */
[----:B------:R-:W-:Y:S01]  /*a820*/  FFMA.FTZ R25, R7, R25, R2 ;  /* 0x0000001907197223 */ /* 0x000fe20000010002 */
[----:B------:R-:W-:-:S02]  /*a830*/  HADD2.F32 R2, -RZ, R41.H0_H0 ;  /* 0x20000029ff027230 */ /* 0x000fc40000004100 */
[C-C-:B------:R-:W-:Y:S01]  /*a840*/  FFMA.FTZ R30, R147.reuse, R30, R148.reuse ;  /* 0x0000001e931e7223 */ /* 0x140fe20000010094 */
[----:B------:R-:W-:Y:S01]  /*a850*/  FFMA.FTZ R32, R147, R32, R148 ;  /* 0x0000002093207223 */ /* 0x000fe20000010094 */
[C---:B------:R-:W-:Y:S01]  /*a860*/  FFMA.FTZ R26, R7.reuse, R26, R4 ;  /* 0x0000001a071a7223 */ /* 0x040fe20000010004 */
[----:B------:R-:W-:Y:S02]  /*a870*/  HADD2.F32 R4, -RZ, R41.H1_H1 ;  /* 0x30000029ff047230 */ /* 0x000fe40000004100 */
[----:B------:R-:W-:Y:S01]  /*a880*/  FFMA.FTZ R17, R7, R17, R2 ;  /* 0x0000001107117223 */ /* 0x000fe20000010002 */
[----:B------:R-:W-:Y:S02]  /*a890*/  HADD2.F32 R2, -RZ, R42.H0_H0 ;  /* 0x2000002aff027230 */ /* 0x000fe40000004100 */
[----:B------:R-:W-:Y:S01]  /*a8a0*/  FADD.FTZ R30, -R30, R18 ;  /* 0x000000121e1e7221 */ /* 0x000fe20000010100 */
[----:B------:R-:W-:Y:S01]  /*a8b0*/  FADD.FTZ R32, -R32, R19 ;  /* 0x0000001320207221 */ /* 0x000fe20000010100 */
[C-C-:B------:R-:W-:Y:S01]  /*a8c0*/  FFMA.FTZ R34, R147.reuse, R34, R148.reuse ;  /* 0x0000002293227223 */ /* 0x140fe20000010094 */
[C-C-:B------:R-:W-:Y:S01]  /*a8d0*/  FFMA.FTZ R23, R147.reuse, R23, R148.reuse ;  /* 0x0000001793177223 */ /* 0x140fe20000010094 */
[----:B------:R-:W-:Y:S01]  /*a8e0*/  FFMA.FTZ R24, R147, R24, R148 ;  /* 0x0000001893187223 */ /* 0x000fe20000010094 */
[C---:B------:R-:W-:Y:S01]  /*a8f0*/  FFMA.FTZ R30, R7.reuse, R30, R4 ;  /* 0x0000001e071e7223 */ /* 0x040fe20000010004 */
[----:B------:R-:W-:Y:S01]  /*a900*/  FFMA.FTZ R32, R7, R32, R2 ;  /* 0x0000002007207223 */ /* 0x000fe20000010002 */
[----:B------:R-:W-:-:S02]  /*a910*/  HADD2.F32 R39, -RZ, R43.H1_H1 ;  /* 0x3000002bff277230 */ /* 0x000fc40000004100 */
[----:B------:R-:W-:Y:S01]  /*a920*/  FADD.FTZ R3, -R34, R20 ;  /* 0x0000001422037221 */ /* 0x000fe20000010100 */
[----:B------:R-:W-:Y:S02]  /*a930*/  HADD2.F32 R4, -RZ, R42.H1_H1 ;  /* 0x3000002aff047230 */ /* 0x000fe40000004100 */
[----:B------:R-:W-:Y:S01]  /*a940*/  FADD.FTZ R12, -R23, R21 ;  /* 0x00000015170c7221 */ /* 0x000fe20000010100 */
[----:B------:R-:W-:Y:S02]  /*a950*/  HADD2.F32 R2, -RZ, R43.H0_H0 ;  /* 0x2000002bff027230 */ /* 0x000fe40000004100 */
[----:B------:R-:W-:Y:S01]  /*a960*/  FADD.FTZ R24, -R24, R22 ;  /* 0x0000001618187221 */ /* 0x000fe20000010100 */
[C---:B------:R-:W-:Y:S01]  /*a970*/  F2FP.F16.F32.PACK_AB R36, R26.reuse, R25 ;  /* 0x000000191a24723e */ /* 0x040fe200000000ff */
[C---:B------:R-:W-:Y:S01]  /*a980*/  FFMA.FTZ R3, R7.reuse, R3, R4 ;  /* 0x0000000307037223 */ /* 0x040fe20000010004 */
[----:B------:R-:W-:Y:S01]  /*a990*/  FMUL.FTZ R26, R26, R6 ;  /* 0x000000061a1a7220 */ /* 0x000fe20000410000 */
[C---:B------:R-:W-:Y:S01]  /*a9a0*/  FFMA.FTZ R39, R7.reuse, R24, R39 ;  /* 0x0000001807277223 */ /* 0x040fe20000010027 */
[----:B------:R-:W-:Y:S01]  /*a9b0*/  FFMA.FTZ R12, R7, R12, R2 ;  /* 0x0000000c070c7223 */ /* 0x000fe20000010002 */
[----:B-----5:R-:W-:-:S02]  /*a9c0*/  HADD2.F32 R7, -RZ, R140.H1_H1 ;  /* 0x3000008cff077230 */ /* 0x020fc40000004100 */
[----:B------:R-:W-:Y:S01]  /*a9d0*/  FMUL.FTZ R2, R25, R6 ;  /* 0x0000000619027220 */ /* 0x000fe20000410000 */
[----:B------:R-:W-:Y:S01]  /*a9e0*/  HADD2.F32 R4, -RZ, R140.H0_H0 ;  /* 0x2000008cff047230 */ /* 0x000fe20000004100 */
[----:B------:R-:W-:Y:S01]  /*a9f0*/  F2FP.F16.F32.PACK_AB R38, R3, R32 ;  /* 0x000000200326723e */ /* 0x000fe200000000ff */
[----:B------:R-:W-:Y:S01]  /*aa00*/  FMUL.FTZ R13, R12, R6 ;  /* 0x000000060c0d7220 */ /* 0x000fe20000410000 */
[----:B------:R-:W-:Y:S01]  /*aa10*/  FMUL.FTZ R7, R26, R7 ;  /* 0x000000071a077220 */ /* 0x000fe20000410000 */
[----:B------:R-:W-:Y:S01]  /*aa20*/  FMUL.FTZ R16, R92, R2 ;  /* 0x000000025c107220 */ /* 0x000fe20000410000 */
[----:B------:R-:W-:Y:S01]  /*aa30*/  FMUL.FTZ R26, R93, R26 ;  /* 0x0000001a5d1a7220 */ /* 0x000fe20000410000 */
[----:B------:R-:W-:Y:S01]  /*aa40*/  FMUL.FTZ R4, R2, R4 ;  /* 0x0000000402047220 */ /* 0x000fe20000410000 */
[C---:B------:R-:W-:Y:S01]  /*aa50*/  FMUL.FTZ R2, R39.reuse, R6 ;  /* 0x0000000627027220 */ /* 0x040fe20000410000 */
[----:B------:R-:W-:Y:S01]  /*aa60*/  F2FP.F16.F32.PACK_AB R39, R39, R12 ;  /* 0x0000000c2727723e */ /* 0x000fe200000000ff */
[-C--:B------:R-:W-:Y:S01]  /*aa70*/  FMUL.FTZ R15, R17, R6.reuse ;  /* 0x00000006110f7220 */ /* 0x080fe20000410000 */
[-C--:B------:R-:W-:Y:S01]  /*aa80*/  FMUL.FTZ R21, R30, R6.reuse ;  /* 0x000000061e157220 */ /* 0x080fe20000410000 */
[-C--:B------:R-:W-:Y:S01]  /*aa90*/  FMUL.FTZ R14, R32, R6.reuse ;  /* 0x00000006200e7220 */ /* 0x080fe20000410000 */
[----:B------:R-:W-:Y:S01]  /*aaa0*/  FMUL.FTZ R3, R3, R6 ;  /* 0x0000000603037220 */ /* 0x000fe20000410000 */
[----:B------:R-:W-:Y:S01]  /*aab0*/  F2FP.F16.F32.PACK_AB R12, R26, R16 ;  /* 0x000000101a0c723e */ /* 0x000fe200000000ff */
[--C-:B------:R-:W-:Y:S01]  /*aac0*/  HADD2.F32 R6, -RZ, R141.reuse.H0_H0 ;  /* 0x2000008dff067230 */ /* 0x100fe20000004100 */
[----:B------:R-:W-:Y:S01]  /*aad0*/  F2FP.F16.F32.PACK_AB R37, R30, R17 ;  /* 0x000000111e25723e */ /* 0x000fe200000000ff */
[----:B------:R-:W-:-:S02]  /*aae0*/  HADD2.F32 R16, -RZ, R141.H1_H1 ;  /* 0x3000008dff107230 */ /* 0x000fc40000004100 */
[----:B------:R-:W-:Y:S01]  /*aaf0*/  FMUL.FTZ R22, R98, R13 ;  /* 0x0000000d62167220 */ /* 0x000fe20000410000 */
        /* <DEDUP_REMOVED lines=17> */
[----:B------:R-:W-:Y:S01]  /*ac10*/  F2FP.F16.F32.PACK_AB R15, R2, R22 ;  /* 0x00000016020f723e */ /* 0x000fe200000000ff */
[----:B------:R-:W-:Y:S06]  /*ac20*/  BRA `(.L_x_12869) ;  /* 0x0000000400107947 */ /* 0x000fec0003800000 */
.L_x_12868:
[C-C-:B------:R-:W-:Y:S01]  /*ac30*/  FFMA.FTZ R24, R147.reuse, R24, R148.reuse ;  /* 0x0000001893187223 */ /* 0x140fe20000010094 */
[C-C-:B------:R-:W-:Y:S01]  /*ac40*/  FFMA.FTZ R25, R147.reuse, R25, R148.reuse ;  /* 0x0000001993197223 */ /* 0x140fe20000010094 */
[----:B------:R-:W-:Y:S02]  /*ac50*/  HADD2.F32 R4, -RZ, R43.H1_H1 ;  /* 0x3000002bff047230 */ /* 0x000fe40000004100 */
[----:B------:R-:W-:Y:S01]  /*ac60*/  FFMA.FTZ R26, R147, R26, R148 ;  /* 0x0000001a931a7223 */ /* 0x000fe20000010094 */
[----:B------:R-:W-:Y:S01]  /*ac70*/  FADD.FTZ R2, -R24, R22 ;  /* 0x0000001618027221 */ /* 0x000fe20000010100 */
[--C-:B------:R-:W-:Y:S02]  /*ac80*/  HADD2.F32 R3, -RZ, R40.reuse.H0_H0 ;  /* 0x20000028ff037230 */ /* 0x100fe40000004100 */
[----:B------:R-:W-:Y:S01]  /*ac90*/  FADD.FTZ R25, -R25, R15 ;  /* 0x0000000f19197221 */ /* 0x000fe20000010100 */
[----:B------:R-:W-:Y:S01]  /*aca0*/  FFMA.FTZ R28, R147, R28, R148 ;  /* 0x0000001c931c7223 */ /* 0x000fe20000010094 */
[----:B------:R-:W-:Y:S01]  /*acb0*/  FFMA.FTZ R2, R7, R2, R4 ;  /* 0x0000000207027223 */ /* 0x000fe20000010004 */
[----:B------:R-:W-:-:S02]  /*acc0*/  HADD2.F32 R4, -RZ, R40.H1_H1 ;  /* 0x30000028ff047230 */ /* 0x000fc40000004100 */
[----:B------:R-:W-:Y:S01]  /*acd0*/  FFMA.FTZ R25, R7, R25, R3 ;  /* 0x0000001907197223 */ /* 0x000fe20000010003 */
[----:B------:R-:W-:Y:S01]  /*ace0*/  FADD.FTZ R26, -R26, R16 ;  /* 0x000000101a1a7221 */ /* 0x000fe20000010100 */
[--C-:B------:R-:W-:Y:S02]  /*acf0*/  HADD2.F32 R3, -RZ, R41.reuse.H0_H0 ;  /* 0x20000029ff037230 */ /* 0x100fe40000004100 */
[----:B------:R-:W-:Y:S01]  /*ad00*/  FADD.FTZ R28, -R28, R17 ;  /* 0x000000111c1c7221 */ /* 0x000fe20000010100 */
[C-C-:B------:R-:W-:Y:S01]  /*ad10*/  FFMA.FTZ R30, R147.reuse, R30, R148.reuse ;  /* 0x0000001e931e7223 */ /* 0x140fe20000010094 */
[----:B------:R-:W-:Y:S01]  /*ad20*/  FFMA.FTZ R32, R147, R32, R148 ;  /* 0x0000002093207223 */ /* 0x000fe20000010094 */
[C---:B------:R-:W-:Y:S01]  /*ad30*/  FFMA.FTZ R26, R7.reuse, R26, R4 ;  /* 0x0000001a071a7223 */ /* 0x040fe20000010004 */
[----:B------:R-:W-:Y:S01]  /*ad40*/  FFMA.FTZ R28, R7, R28, R3 ;  /* 0x0000001c071c7223 */ /* 0x000fe20000010003 */
[----:B------:R-:W-:Y:S02]  /*ad50*/  HADD2.F32 R4, -RZ, R41.H1_H1 ;  /* 0x30000029ff047230 */ /* 0x000fe40000004100 */
[----:B------:R-:W-:Y:S01]  /*ad60*/  FADD.FTZ R30, -R30, R18 ;  /* 0x000000121e1e7221 */ /* 0x000fe20000010100 */
[----:B------:R-:W-:-:S02]  /*ad70*/  HADD2.F32 R3, -RZ, R42.H0_H0 ;  /* 0x2000002aff037230 */ /* 0x000fc40000004100 */
[----:B------:R-:W-:Y:S01]  /*ad80*/  FADD.FTZ R32, -R32, R19 ;  /* 0x0000001320207221 */ /* 0x000fe20000010100 */
[C-C-:B------:R-:W-:Y:S01]  /*ad90*/  FFMA.FTZ R34, R147.reuse, R34, R148.reuse ;  /* 0x0000002293227223 */ /* 0x140fe20000010094 */
[----:B------:R-:W-:Y:S01]  /*ada0*/  FFMA.FTZ R23, R147, R23, R148 ;  /* 0x0000001793177223 */ /* 0x000fe20000010094 */
[C---:B------:R-:W-:Y:S01]  /*adb0*/  FFMA.FTZ R30, R7.reuse, R30, R4 ;  /* 0x0000001e071e7223 */ /* 0x040fe20000010004 */
[----:B------:R-:W-:Y:S01]  /*adc0*/  FFMA.FTZ R32, R7, R32, R3 ;  /* 0x0000002007207223 */ /* 0x000fe20000010003 */
[----:B------:R-:W-:Y:S02]  /*add0*/  HADD2.F32 R4, -RZ, R42.H1_H1 ;  /* 0x3000002aff047230 */ /* 0x000fe40000004100 */
[----:B------:R-:W-:Y:S01]  /*ade0*/  FADD.FTZ R34, -R34, R20 ;  /* 0x0000001422227221 */ /* 0x000fe20000010100 */
[----:B------:R-:W-:Y:S02]  /*adf0*/  HADD2.F32 R3, -RZ, R43.H0_H0 ;  /* 0x2000002bff037230 */ /* 0x000fe40000004100 */
[----:B------:R-:W-:Y:S01]  /*ae00*/  FADD.FTZ R23, -R23, R21 ;  /* 0x0000001517177221 */ /* 0x000fe20000010100 */
[----:B-----5:R-:W-:-:S02]  /*ae10*/  HADD2.F32 R16, -RZ, R141.H1_H1 ;  /* 0x3000008dff107230 */ /* 0x020fc40000004100 */
[C---:B------:R-:W-:Y:S01]  /*ae20*/  FFMA.FTZ R34, R7.reuse, R34, R4 ;  /* 0x0000002207227223 */ /* 0x040fe20000010004 */
[----:B------:R-:W-:Y:S02]  /*ae30*/  HADD2.F32 R18, -RZ, R142.H1_H1 ;  /* 0x3000008eff127230 */ /* 0x000fe40000004100 */
[----:B------:R-:W-:Y:S01]  /*ae40*/  FFMA.FTZ R23, R7, R23, R3 ;  /* 0x0000001707177223 */ /* 0x000fe20000010003 */
[----:B------:R-:W-:Y:S02]  /*ae50*/  HADD2.F32 R20, -RZ, R143.H1_H1 ;  /* 0x3000008fff147230 */ /* 0x000fe40000004100 */
        /* <DEDUP_REMOVED lines=10> */
[----:B------:R-:W-:Y:S01]  /*af00*/  FMUL.FTZ R20, R2, R20 ;  /* 0x0000001402147220 */ /* 0x000fe20000410000 */
[----:B------:R-:W-:-:S02]  /*af10*/  HADD2.F32 R4, -RZ, R140.H0_H0 ;  /* 0x2000008cff047230 */ /* 0x000fc40000004100 */
[----:B------:R-:W-:Y:S01]  /*af20*/  FMUL.FTZ R12, R92, R25 ;  /* 0x000000195c0c7220 */ /* 0x000fe20000410000 */
[----:B------:R-:W-:Y:S02]  /*af30*/  HADD2.F32 R7, -RZ, R140.H1_H1 ;  /* 0x3000008cff077230 */ /* 0x000fe40000004100 */
        /* <DEDUP_REMOVED lines=16> */
[----:B------:R-:W-:-:S02]  /*b040*/  F2FP.F16.F32.PACK_AB R13, R30, R13 ;  /* 0x0000000d1e0d723e */ /* 0x000fc400000000ff */
[----:B------:R-:W-:Y:S02]  /*b050*/  F2FP.F16.F32.PACK_AB R14, R34, R14 ;  /* 0x0000000e220e723e */ /* 0x000fe400000000ff */
[----:B------:R-:W-:-:S07]  /*b060*/  F2FP.F16.F32.PACK_AB R15, R2, R15 ;  /* 0x0000000f020f723e */ /* 0x000fce00000000ff */
.L_x_12869:
[----:B------:R-:W0:Y:S02]  /*b070*/  @P1 LDC.64 R2, c[0x0][0x478] ;  /* 0x00011e00ff021b82 */ /* 0x000e240000000a00 */
[----:B0-----:R-:W-:-:S05]  /*b080*/  @P1 IMAD.WIDE.U32 R2, R5, 0x10, R2 ;  /* 0x0000001005021825 */ /* 0x001fca00078e0002 */
[----:B------:R0:W-:Y:S02]  /*b090*/  @P1 STG.E.128 desc[UR6][R2.64], R36 ;  /* 0x0000002402001986 */ /* 0x0001e4000c101d06 */
[----:B0-----:R-:W-:-:S05]  /*b0a0*/  IMAD.WIDE.U32 R2, R5, 0x10, R194 ;  /* 0x0000001005027825 */ /* 0x001fca00078e00c2 */
[----:B------:R0:W-:Y:S02]  /*b0b0*/  STG.E.128 desc[UR6][R2.64], R12 ;  /* 0x0000000c02007986 */ /* 0x0001e4000c101d06 */
.L_x_12859:
        /* <DEDUP_REMOVED lines=125> */
.L_x_12844:
        /* <DEDUP_REMOVED lines=105> */
.L_x_12843:
[----:B------:R-:W-:Y:S05]  /*bf20*/  BSYNC B0 ;  /* 0x0000000000007941 */ /* 0x000fea0003800000 */
.L_x_12842:
        /* <DEDUP_REMOVED lines=331> */
.L_x_12847:
[----:B------:R-:W-:Y:S01]  /*d3e0*/  HFMA2 R236, -RZ, RZ, 0, 5.9604644775390625e-08 ;  /* 0x00000001ffec7431 */ /* 0x000fe200000001ff */
[----:B------:R-:W-:Y:S01]  /*d3f0*/  BSSY B2, `(.L_x_12871) ;  /* 0x0000006000027945 */ /* 0x000fe20003800000 */
[----:B------:R-:W-:Y:S02]  /*d400*/  MOV R235, 0x1f ;  /* 0x0000001f00eb7802 */ /* 0x000fe40000000f00 */
[----:B------:R-:W-:-:S07]  /*d410*/  MOV R234, 0xffffffff ;  /* 0xffffffff00ea7802 */ /* 0x000fce0000000f00 */
[----:B-----5:R-:W-:Y:S05]  /*d420*/  WARPSYNC.COLLECTIVE R234, `(.L_x_12872) ;  /* 0x00000000ea087348 */ /* 0x020fea0003c00000 */
[----:B------:R0:W1:Y:S02]  /*d430*/  SHFL.BFLY P3, R234, R233, R236, R235 ;  /* 0x0c0000ece9ea7389 */ /* 0x00006400000600eb */
[----:B01---5:R-:W-:Y:S05]  /*d440*/  ENDCOLLECTIVE ;  /* 0x000000000000791b */ /* 0x023fea0003800000 */
.L_x_12872:
[----:B------:R-:W-:Y:S05]  /*d450*/  BSYNC B2 ;  /* 0x0000000000027941 */ /* 0x000fea0003800000 */
.L_x_12871:
        /* <DEDUP_REMOVED lines=9> */
.L_x_12873:
[----:B------:R-:W-:Y:S01]  /*d4f0*/  HFMA2 R236, -RZ, RZ, 0, 1.1920928955078125e-07 ;  /* 0x00000002ffec7431 */ /* 0x000fe200000001ff */
[----:B------:R-:W-:Y:S01]  /*d500*/  MOV R233, R238 ;  /* 0x000000ee00e97202 */ /* 0x000fe20000000f00 */
[----:B------:R-:W-:Y:S01]  /*d510*/  FADD.FTZ R232, R234, R232 ;  /* 0x000000e8eae87221 */ /* 0x000fe20000010000 */
[----:B------:R-:W-:-:S07]  /*d520*/  MOV R234, 0xffffffff ;  /* 0xffffffff00ea7802 */ /* 0x000fce0000000f00 */
[----:B------:R-:W-:Y:S05]  /*d530*/  WARPSYNC.COLLECTIVE R234, `(.L_x_12874) ;  /* 0x00000000ea087348 */ /* 0x000fea0003c00000 */
[----:B------:R0:W1:Y:S02]  /*d540*/  SHFL.BFLY P3, R234, R233, R236, R235 ;  /* 0x0c0000ece9ea7389 */ /* 0x00006400000600eb */
[----:B01----:R-:W-:Y:S05]  /*d550*/  ENDCOLLECTIVE ;  /* 0x000000000000791b */ /* 0x003fea0003800000 */
.L_x_12874:
[----:B------:R-:W-:Y:S01]  /*d560*/  MOV R233, R232 ;  /* 0x000000e800e97202 */ /* 0x000fe20000000f00 */
[----:B------:R-:W-:Y:S01]  /*d570*/  FADD.FTZ R238, R238, R234 ;  /* 0x000000eaeeee7221 */ /* 0x000fe20000010000 */
[----:B------:R-:W-:-:S07]  /*d580*/  MOV R234, 0xffffffff ;  /* 0xffffffff00ea7802 */ /* 0x000fce0000000f00 */
[----:B------:R-:W-:Y:S05]  /*d590*/  WARPSYNC.COLLECTIVE R234, `(.L_x_12875) ;  /* 0x00000000ea087348 */ /* 0x000fea0003c00000 */
[----:B------:R0:W1:Y:S02]  /*d5a0*/  SHFL.BFLY P3, R234, R233, R236, R235 ;  /* 0x0c0000ece9ea7389 */ /* 0x00006400000600eb */
[----:B01----:R-:W-:Y:S05]  /*d5b0*/  ENDCOLLECTIVE ;  /* 0x000000000000791b */ /* 0x003fea0003800000 */
.L_x_12875:
[----:B------:R-:W-:Y:S01]  /*d5c0*/  HFMA2 R236, -RZ, RZ, 0, 2.384185791015625e-07 ;  /* 0x00000004ffec7431 */ /* 0x000fe200000001ff */
[----:B------:R-:W-:Y:S01]  /*d5d0*/  MOV R233, R238 ;  /* 0x000000ee00e97202 */ /* 0x000fe20000000f00 */
[----:B------:R-:W-:Y:S01]  /*d5e0*/  FADD.FTZ R232, R232, R234 ;  /* 0x000000eae8e87221 */ /* 0x000fe20000010000 */
[----:B------:R-:W-:-:S07]  /*d5f0*/  MOV R234, 0xffffffff ;  /* 0xffffffff00ea7802 */ /* 0x000fce0000000f00 */
[----:B------:R-:W-:Y:S05]  /*d600*/  WARPSYNC.COLLECTIVE R234, `(.L_x_12876) ;  /* 0x00000000ea087348 */ /* 0x000fea0003c00000 */
[----:B------:R0:W1:Y:S02]  /*d610*/  SHFL.BFLY P3, R234, R233, R236, R235 ;  /* 0x0c0000ece9ea7389 */ /* 0x00006400000600eb */
[----:B01----:R-:W-:Y:S05]  /*d620*/  ENDCOLLECTIVE ;  /* 0x000000000000791b */ /* 0x003fea0003800000 */
.L_x_12876:
[----:B------:R-:W-:Y:S01]  /*d630*/  MOV R233, R232 ;  /* 0x000000e800e97202 */ /* 0x000fe20000000f00 */
[----:B------:R-:W-:Y:S01]  /*d640*/  FADD.FTZ R238, R238, R234 ;  /* 0x000000eaeeee7221 */ /* 0x000fe20000010000 */
[----:B------:R-:W-:-:S07]  /*d650*/  MOV R234, 0xffffffff ;  /* 0xffffffff00ea7802 */ /* 0x000fce0000000f00 */
[----:B------:R-:W-:Y:S05]  /*d660*/  WARPSYNC.COLLECTIVE R234, `(.L_x_12877) ;  /* 0x00000000ea087348 */ /* 0x000fea0003c00000 */
[----:B------:R0:W1:Y:S02]  /*d670*/  SHFL.BFLY P3, R234, R233, R236, R235 ;  /* 0x0c0000ece9ea7389 */ /* 0x00006400000600eb */
[----:B01----:R-:W-:Y:S05]  /*d680*/  ENDCOLLECTIVE ;  /* 0x000000000000791b */ /* 0x003fea0003800000 */
.L_x_12877:
[----:B------:R-:W-:Y:S01]  /*d690*/  HFMA2 R236, -RZ, RZ, 0, 4.76837158203125e-07 ;  /* 0x00000008ffec7431 */ /* 0x000fe200000001ff */
[----:B------:R-:W-:Y:S01]  /*d6a0*/  MOV R233, R238 ;  /* 0x000000ee00e97202 */ /* 0x000fe20000000f00 */
[----:B------:R-:W-:Y:S01]  /*d6b0*/  FADD.FTZ R232, R232, R234 ;  /* 0x000000eae8e87221 */ /* 0x000fe20000010000 */
[----:B------:R-:W-:-:S07]  /*d6c0*/  MOV R234, 0xffffffff ;  /* 0xffffffff00ea7802 */ /* 0x000fce0000000f00 */
[----:B------:R-:W-:Y:S05]  /*d6d0*/  WARPSYNC.COLLECTIVE R234, `(.L_x_12878) ;  /* 0x00000000ea087348 */ /* 0x000fea0003c00000 */
[----:B------:R0:W1:Y:S02]  /*d6e0*/  SHFL.BFLY P3, R234, R233, R236, R235 ;  /* 0x0c0000ece9ea7389 */ /* 0x00006400000600eb */
[----:B01----:R-:W-:Y:S05]  /*d6f0*/  ENDCOLLECTIVE ;  /* 0x000000000000791b */ /* 0x003fea0003800000 */
.L_x_12878:
[----:B------:R-:W-:Y:S01]  /*d700*/  MOV R233, R232 ;  /* 0x000000e800e97202 */ /* 0x000fe20000000f00 */
[----:B------:R-:W-:Y:S01]  /*d710*/  FADD.FTZ R238, R238, R234 ;  /* 0x000000eaeeee7221 */ /* 0x000fe20000010000 */
[----:B------:R-:W-:-:S07]  /*d720*/  MOV R234, 0xffffffff ;  /* 0xffffffff00ea7802 */ /* 0x000fce0000000f00 */
[----:B------:R-:W-:Y:S05]  /*d730*/  WARPSYNC.COLLECTIVE R234, `(.L_x_12879) ;  /* 0x00000000ea087348 */ /* 0x000fea0003c00000 */
[----:B------:R0:W1:Y:S02]  /*d740*/  SHFL.BFLY P3, R234, R233, R236, R235 ;  /* 0x0c0000ece9ea7389 */ /* 0x00006400000600eb */
[----:B01----:R-:W-:Y:S05]  /*d750*/  ENDCOLLECTIVE ;  /* 0x000000000000791b */ /* 0x003fea0003800000 */
.L_x_12879:
        /* <DEDUP_REMOVED lines=78> */
.L_x_12880:
        /* <DEDUP_REMOVED lines=36> */
.L_x_12881:
[----:B------:R3:W-:Y:S04]  /*de80*/  STL [R1+0x94], R229 ;  /* 0x000094e501007387 */ /* 0x0007e80000100800 */
[----:B------:R3:W-:Y:S04]  /*de90*/  STL [R1+0x98], R228 ;  /* 0x000098e401007387 */ /* 0x0007e80000100800 */
[----:B------:R3:W-:Y:S04]  /*dea0*/  STL [R1+0x9c], R231 ;  /* 0x00009ce701007387 */ /* 0x0007e80000100800 */
[----:B------:R3:W-:Y:S04]  /*deb0*/  STL [R1+0xa0], R230 ;  /* 0x0000a0e601007387 */ /* 0x0007e80000100800 */
[----:B------:R3:W-:Y:S01]  /*dec0*/  STL [R1+0xa4], R237 ;  /* 0x0000a4ed01007387 */ /* 0x0007e20000100800 */
[----:B------:R-:W-:Y:S01]  /*ded0*/  MOV R142, R234 ;  /* 0x000000ea008e7202 */ /* 0x000fe20000000f00 */
[----:B------:R-:W-:Y:S06]  /*dee0*/  BRA `(.L_x_12882) ;  /* 0xffffff7800287947 */ /* 0x000fec000383ffff */
.L_x_12883:
        /* <DEDUP_REMOVED lines=9> */
.L_x_25457:


//--------------------- .text._ZN10layer_norm13ln_bwd_kernelINS_13Kernel_traitsIf6__halfS2_S2_fjLj1280ELj1ELj4ELj1ELj16ENS_18Kernel_traits_baseILj1280EfS2_S2_S2_fjLj128EEEEELb0ELb1ELb1ELb0EEEvNS_9BwdParamsE --------------------------
	.section	.text._ZN10layer_norm13ln_bwd_kernelINS_13Kernel_traitsIf6__halfS2_S2_fjLj1280ELj1ELj4ELj1ELj16ENS_18Kernel_traits_baseILj1280EfS2_S2_S2_fjLj128EEEEELb0ELb1ELb1ELb0EEEvNS_9BwdParamsE,"ax",@progbits
	.align	128
        .global         _ZN10layer_norm13ln_bwd_kernelINS_13Kernel_traitsIf6__halfS2_S2_fjLj1280ELj1ELj4ELj1ELj16ENS_18Kernel_traits_baseILj1280EfS2_S2_S2_fjLj128EEEEELb0ELb1ELb1ELb0EEEvNS_9BwdParamsE
        .type           _ZN10layer_norm13ln_bwd_kernelINS_13Kernel_traitsIf6__halfS2_S2_fjLj1280ELj1ELj4ELj1ELj16ENS_18Kernel_traits_baseILj1280EfS2_S2_S2_fjLj128EEEEELb0ELb1ELb1ELb0EEEvNS_9BwdParamsE,@function
        .size           _ZN10layer_norm13ln_bwd_kernelINS_13Kernel_traitsIf6__halfS2_S2_fjLj1280ELj1ELj4ELj1ELj16ENS_18Kernel_traits_baseILj1280EfS2_S2_S2_fjLj128EEEEELb0ELb1ELb1ELb0EEEvNS_9BwdParamsE,(.L_x_25458 - _ZN10layer_norm13ln_bwd_kernelINS_13Kernel_traitsIf6__halfS2_S2_fjLj1280ELj1ELj4ELj1ELj16ENS_18Kernel_traits_baseILj1280EfS2_S2_S2_fjLj128EEEEELb0ELb1ELb1ELb0EEEvNS_9BwdParamsE)
        .other          _ZN10layer_norm13ln_bwd_kernelINS_13Kernel_traitsIf6__halfS2_S2_fjLj1280ELj1ELj4ELj1ELj16ENS_18Kernel_traits_baseILj1280EfS2_S2_S2_fjLj128EEEEELb0ELb1ELb1ELb0EEEvNS_9BwdParamsE,@"STO_CUDA_ENTRY STV_DEFAULT"
_ZN10layer_norm13ln_bwd_kernelINS_13Kernel_traitsIf6__halfS2_S2_fjLj1280ELj1ELj4ELj1ELj16ENS_18Kernel_traits_baseILj1280EfS2_S2_S2_fjLj128EEEEELb0ELb1ELb1ELb0EEEvNS_9BwdParamsE:
.text._ZN10layer_norm13ln_bwd_kernelINS_13Kernel_traitsIf6__halfS2_S2_fjLj1280ELj1ELj4ELj1ELj16ENS_18Kernel_traits_baseILj1280EfS2_S2_S2_fjLj128EEEEELb0ELb1ELb1ELb0EEEvNS_9BwdParamsE:
        /* <DEDUP_REMOVED lines=273> */
.L_x_13013:
        /* <DEDUP_REMOVED lines=31> */
[----:B------:R-:W-:Y:S02]  /*1300*/  MOV R202, RZ ;  /* 0x000000ff00ca7202 */ /* 0x000fe40000000f00 */
[----:B----4-:R-:W-:Y:S02]  /*1310*/  SHF.R.S32.HI R181, RZ, 0x1f, R180 ;  /* 0x0000001fffb57819 */ /* 0x010fe400000114b4 */
[----:B------:R-:W-:Y:S02]  /*1320*/  MOV R201, RZ ;  /* 0x000000ff00c97202 */ /* 0x000fe40000000f00 */
[----:B------:R-:W-:-:S02]  /*1330*/  LEA.HI R180, R181, R180, RZ, 0x3 ;  /* 0x000000b4b5b47211 */ /* 0x000fc400078f18ff */
        /* <DEDUP_REMOVED lines=11> */
[----:B------:R2:W-:Y:S07]  /*13f0*/  STL [R1+0x14c], R6 ;  /* 0x00014c0601007387 */ /* 0x0005ee0000100800 */
[----:B------:R-:W3:Y:S01]  /*1400*/  LDC.64 R184, c[0x0][0x428] ;  /* 0x00010a00ffb87b82 */ /* 0x000ee20000000a00 */
[----:B--2---:R-:W2:Y:S04]  /*1410*/  LDL.LU R6, [R1+0x94] ;  /* 0x0000940001067983 */ /* 0x004ea80000300800 */
[----:B------:R4:W-:Y:S01]  /*1420*/  STL [R1+0x148], R5 ;  /* 0x0001480501007387 */ /* 0x0009e20000100800 */
[----:B-1----:R-:W-:-:S03]  /*1430*/  IMAD.WIDE.U32 R180, R2, 0x10, R180 ;  /* 0x0000001002b47825 */ /* 0x002fc600078e00b4 */
[----:B----4-:R-:W4:Y:S04]  /*1440*/  LDL.LU R5, [R1+0x98] ;  /* 0x0000980001057983 */ /* 0x010f280000300800 */
[----:B------:R-:W4:Y:S01]  /*1450*/  LDL R252, [R1+0x140] ;  /* 0x0001400001fc7983 */ /* 0x000f220000100800 */
[----:B---3--:R-:W-:-:S03]  /*1460*/  IMAD.WIDE.U32 R184, R188, 0x10, R184 ;  /* 0x00000010bcb87825 */ /* 0x008fc600078e00b8 */
[----:B------:R-:W3:Y:S04]  /*1470*/  LDG.E.128 R180, desc[UR6][R180.64] ;  /* 0x00000006b4b47981 */ /* 0x000ee8000c1e1d00 */
[----:B------:R-:W4:Y:S04]  /*1480*/  LDL R251, [R1+0x144] ;  /* 0x0001440001fb7983 */ /* 0x000f280000100800 */
[----:B------:R-:W2:Y:S04]  /*1490*/  LDG.E.128 R184, desc[UR6][R184.64] ;  /* 0x00000006b8b87981 */ /* 0x000ea8000c1e1d00 */
[----:B------:R-:W4:Y:S04]  /*14a0*/  LDL R250, [R1+0x128] ;  /* 0x0001280001fa7983 */ /* 0x000f280000100800 */
[----:B------:R-:W4:Y:S01]  /*14b0*/  LDL.LU R249, [R1+0x88] ;  /* 0x0000880001f97983 */ /* 0x000f220000300800 */
[----:B------:R-:W-:-:S03]  /*14c0*/  ISETP.NE.U32.AND P0, PT, RZ, UR10, PT ;  /* 0x0000000aff007c0c */ /* 0x000fc6000bf05070 */
[----:B------:R-:W4:Y:S01]  /*14d0*/  LDL R248, [R1+0x12c] ;  /* 0x00012c0001f87983 */ /* 0x000f220000100800 */
[----:B------:R-:W-:-:S13]  /*14e0*/  ISETP.NE.AND.EX P0, PT, RZ, UR11, PT, P0 ;  /* 0x0000000bff007c0c */ /* 0x000fda000bf05300 */
[----:B------:R-:W1:Y:S01]  /*14f0*/  @P0 LDC.64 R194, c[0x0][0x438] ;  /* 0x00010e00ffc20b82 */ /* 0x000e620000000a00 */
[----:B---3--:R-:W-:Y:S02]  /*1500*/  HADD2.F32 R199, -RZ, R182.H1_H1 ;  /* 0x300000b6ffc77230 */ /* 0x008fe40000004100 */
[--C-:B------:R-:W-:Y:S02]  /*1510*/  HADD2.F32 R196, -RZ, R180.reuse.H0_H0 ;  /* 0x200000b4ffc47230 */ /* 0x100fe40000004100 */
[----:B------:R-:W-:Y:S02]  /*1520*/  HADD2.F32 R0, -RZ, R180.H1_H1 ;  /* 0x300000b4ff007230 */ /* 0x000fe40000004100 */
[--C-:B------:R-:W-:Y:S02]  /*1530*/  HADD2.F32 R198, -RZ, R181.reuse.H0_H0 ;  /* 0x200000b5ffc67230 */ /* 0x100fe40000004100 */
[----:B------:R-:W-:Y:S02]  /*1540*/  HADD2.F32 R197, -RZ, R181.H1_H1 ;  /* 0x300000b5ffc57230 */ /* 0x000fe40000004100 */
[----:B--2---:R-:W-:-:S02]  /*1550*/  HADD2.F32 R180, -RZ, R186.H0_H0 ;  /* 0x200000baffb47230 */ /* 0x004fc40000004100 */
[----:B------:R-:W-:Y:S02]  /*1560*/  HADD2.F32 R181, -RZ, R186.H1_H1 ;  /* 0x300000baffb57230 */ /* 0x000fe40000004100 */
[----:B------:R-:W-:Y:S02]  /*1570*/  FADD.FTZ R186, -R3, R199 ;  /* 0x000000c703ba7221 */ /* 0x000fe40000010100 */
[----:B------:R-:W2:Y:S01]  /*1580*/  LDL R199, [R1+0x138] ;  /* 0x0001380001c77983 */ /* 0x000ea20000100800 */
[----:B-1----:R-:W-:-:S04]  /*1590*/  @P0 IMAD.WIDE.U32 R194, R2, 0x10, R194 ;  /* 0x0000001002c20825 */ /* 0x002fc800078e00c2 */
[----:B------:R-:W-:Y:S02]  /*15a0*/  HADD2.F32 R200, -RZ, R182.H0_H0 ;  /* 0x200000b6ffc87230 */ /* 0x000fe40000004100 */
[C---:B------:R-:W-:Y:S01]  /*15b0*/  FADD.FTZ R182, -R3.reuse, R196 ;  /* 0x000000c403b67221 */ /* 0x040fe20000010100 */
[--C-:B------:R-:W-:Y:S01]  /*15c0*/  HADD2.F32 R202, -RZ, R183.reuse.H0_H0 ;  /* 0x200000b7ffca7230 */ /* 0x100fe20000004100 */
[----:B------:R1:W5:Y:S01]  /*15d0*/  @P0 LDG.E.128 R152, desc[UR6][R194.64] ;  /* 0x00000006c2980981 */ /* 0x000362000c1e1d00 */
[----:B------:R-:W-:Y:S02]  /*15e0*/  HADD2.F32 R247, -RZ, R183.H1_H1 ;  /* 0x300000b7fff77230 */ /* 0x000fe40000004100 */
[C---:B------:R-:W-:Y:S01]  /*15f0*/  FADD.FTZ R196, -R3.reuse, R0 ;  /* 0x0000000003c47221 */ /* 0x040fe20000010100 */
[----:B------:R-:W-:Y:S02]  /*1600*/  HADD2.F32 R193, -RZ, R185.H0_H0 ;  /* 0x200000b9ffc17230 */ /* 0x000fe40000004100 */
[----:B------:R-:W-:Y:S01]  /*1610*/  FADD.FTZ R183, -R3, R202 ;  /* 0x000000ca03b77221 */ /* 0x000fe20000010100 */
[----:B------:R-:W-:-:S02]  /*1620*/  HADD2.F32 R201, -RZ, R187.H1_H1 ;  /* 0x300000bbffc97230 */ /* 0x000fc40000004100 */
[C---:B-----5:R-:W-:Y:S01]  /*1630*/  FMUL.FTZ R0, R4.reuse, R182 ;  /* 0x000000b604007220 */ /* 0x060fe20000410000 */
[----:B------:R-:W3:Y:S01]  /*1640*/  LDL.LU R202, [R1+0xa0] ;  /* 0x0000a00001ca7983 */ /* 0x000ee20000300800 */
[--C-:B-1----:R-:W-:Y:S02]  /*1650*/  HADD2.F32 R195, -RZ, R184.reuse.H0_H0 ;  /* 0x200000b8ffc37230 */ /* 0x102fe40000004100 */
[----:B------:R-:W-:Y:S02]  /*1660*/  HADD2.F32 R194, -RZ, R184.H1_H1 ;  /* 0x300000b8ffc27230 */ /* 0x000fe40000004100 */
[----:B------:R-:W-:Y:S02]  /*1670*/  HADD2.F32 R184, -RZ, R185.H1_H1 ;  /* 0x300000b9ffb87230 */ /* 0x000fe40000004100 */
[C---:B------:R-:W-:Y:S01]  /*1680*/  FADD.FTZ R182, -R3.reuse, R247 ;  /* 0x000000f703b67221 */ /* 0x040fe20000010100 */
[----:B------:R-:W-:Y:S02]  /*1690*/  HADD2.F32 R185, -RZ, R187.H0_H0 ;  /* 0x200000bbffb97230 */ /* 0x000fe40000004100 */
[----:B------:R-:W-:Y:S01]  /*16a0*/  FADD.FTZ R187, -R3, R200 ;  /* 0x000000c803bb7221 */ /* 0x000fe20000010100 */
[----:B------:R-:W3:Y:S01]  /*16b0*/  LDL R247, [R1+0x13c] ;  /* 0x00013c0001f77983 */ /* 0x000ee20000100800 */
[----:B------:R-:W-:-:S03]  /*16c0*/  FMUL.FTZ R200, R4, R196 ;  /* 0x000000c404c87220 */ /* 0x000fc60000410000 */
[----:B------:R-:W3:Y:S01]  /*16d0*/  LDL.LU R196, [R1+0x9c] ;  /* 0x00009c0001c47983 */ /* 0x000ee20000300800 */
[----:B------:R-:W-:Y:S01]  /*16e0*/  FFMA.FTZ R6, R0, R195, R6 ;  /* 0x000000c300067223 */ /* 0x000fe20000010006 */
[----:B------:R-:W-:-:S04]  /*16f0*/  FADD.FTZ R76, R76, R195 ;  /* 0x000000c34c4c7221 */ /* 0x000fc80000010000 */
[----:B------:R1:W-:Y:S04]  /*1700*/  STL [R1+0x94], R6 ;  /* 0x0000940601007387 */ /* 0x0003e80000100800 */
[----:B-1----:R1:W5:Y:S01]  /*1710*/  LDL.LU R6, [R1+0x14c] ;  /* 0x00014c0001067983 */ /* 0x0023620000300800 */
[----:B--2---:R-:W-:-:S03]  /*1720*/  FMUL.FTZ R199, R199, R195 ;  /* 0x000000c3c7c77220 */ /* 0x004fc60000410000 */
[----:B------:R-:W2:Y:S01]  /*1730*/  LDL.LU R195, [R1+0x84] ;  /* 0x0000840001c37983 */ /* 0x000ea20000300800 */
[C---:B------:R-:W-:Y:S01]  /*1740*/  FADD.FTZ R198, -R3.reuse, R198 ;  /* 0x000000c603c67221 */ /* 0x040fe20000010100 */
[----:B------:R-:W-:Y:S01]  /*1750*/  FADD.FTZ R197, -R3, R197 ;  /* 0x000000c503c57221 */ /* 0x000fe20000010100 */
[----:B----4-:R-:W-:Y:S02]  /*1760*/  FFMA.FTZ R5, R200, R194, R5 ;  /* 0x000000c2c8057223 */ /* 0x010fe40000010005 */
[C---:B------:R-:W-:Y:S01]  /*1770*/  FMUL.FTZ R198, R4.reuse, R198 ;  /* 0x000000c604c67220 */ /* 0x040fe20000410000 */
[----:B------:R-:W-:Y:S02]  /*1780*/  FMUL.FTZ R197, R4, R197 ;  /* 0x000000c504c57220 */ /* 0x000fe40000410000 */
[----:B------:R4:W-:Y:S02]  /*1790*/  STL [R1+0x98], R5 ;  /* 0x0000980501007387 */ /* 0x0009e40000100800 */
[----:B---3--:R-:W-:-:S02]  /*17a0*/  FFMA.FTZ R202, R197, R184, R202 ;  /* 0x000000b8c5ca7223 */ /* 0x008fc400000100ca */
[----:B----4-:R1:W5:Y:S01]  /*17b0*/  LDL.LU R5, [R1+0x148] ;  /* 0x0001480001057983 */ /* 0x0103620000300800 */
[----:B------:R-:W-:Y:S01]  /*17c0*/  FMUL.FTZ R247, R247, R194 ;  /* 0x000000c2f7f77220 */ /* 0x000fe20000410000 */
[----:B------:R-:W-:-:S04]  /*17d0*/  FFMA.FTZ R196, R198, R193, R196 ;  /* 0x000000c1c6c47223 */ /* 0x000fc800000100c4 */
[----:B------:R-:W-:Y:S04]  /*17e0*/  STL [R1], R247 ;  /* 0x000000f701007387 */ /* 0x000fe80000100800 */
[----:B------:R3:W-:Y:S01]  /*17f0*/  STL [R1+0x9c], R196 ;  /* 0x00009cc401007387 */ /* 0x0007e20000100800 */
[----:B------:R-:W-:Y:S01]  /*1800*/  FADD.FTZ R78, R78, R193 ;  /* 0x000000c14e4e7221 */ /* 0x000fe20000010000 */
[----:B------:R-:W-:Y:S02]  /*1810*/  FMUL.FTZ R252, R252, R193 ;  /* 0x000000c1fcfc7220 */ /* 0x000fe40000410000 */
[----:B------:R4:W-:Y:S01]  /*1820*/  STL [R1+0xa0], R202 ;  /* 0x0000a0ca01007387 */ /* 0x0009e20000100800 */
[----:B---3--:R-:W-:-:S03]  /*1830*/  FMUL.FTZ R196, R4, R187 ;  /* 0x000000bb04c47220 */ /* 0x008fc60000410000 */
[----:B----4-:R-:W3:Y:S04]  /*1840*/  LDL.LU R202, [R1+0x8c] ;  /* 0x00008c0001ca7983 */ /* 0x010ee80000300800 */
[----:B------:R-:W4:Y:S04]  /*1850*/  LDL R193, [R1+0x130] ;  /* 0x0001300001c17983 */ /* 0x000f280000100800 */
[----:B------:R-:W4:Y:S01]  /*1860*/  LDL R187, [R1+0x134] ;  /* 0x0001340001bb7983 */ /* 0x000f220000100800 */
[----:B--2---:R-:W-:-:S05]  /*1870*/  FFMA.FTZ R195, R196, R180, R195 ;  /* 0x000000b4c4c37223 */ /* 0x004fca00000100c3 */
[----:B------:R2:W-:Y:S02]  /*1880*/  STL [R1+0x84], R195 ;  /* 0x000084c301007387 */ /* 0x0005e40000100800 */
[C---:B--2---:R-:W-:Y:S02]  /*1890*/  FMUL.FTZ R195, R4.reuse, R186 ;  /* 0x000000ba04c37220 */ /* 0x044fe40000410000 */
[----:B------:R-:W2:Y:S02]  /*18a0*/  LDL.LU R186, [R1+0x90] ;  /* 0x0000900001ba7983 */ /* 0x000ea40000300800 */
[----:B------:R-:W-:Y:S01]  /*18b0*/  FFMA.FTZ R249, R195, R181, R249 ;  /* 0x000000b5c3f97223 */ /* 0x000fe200000100f9 */
[----:B------:R-:W-:Y:S01]  /*18c0*/  FADD.FTZ R77, R77, R194 ;  /* 0x000000c24d4d7221 */ /* 0x000fe20000010000 */
[----:B------:R-:W-:-:S03]  /*18d0*/  FMUL.FTZ R194, R4, R183 ;  /* 0x000000b704c27220 */ /* 0x000fc60000410000 */
[----:B------:R0:W-:Y:S01]  /*18e0*/  STL [R1+0x88], R249 ;  /* 0x000088f901007387 */ /* 0x0001e20000100800 */
[----:B------:R-:W-:Y:S01]  /*18f0*/  FADD.FTZ R79, R79, R184 ;  /* 0x000000b84f4f7221 */ /* 0x000fe20000010000 */
[----:B------:R-:W-:Y:S01]  /*1900*/  FMUL.FTZ R251, R251, R184 ;  /* 0x000000b8fbfb7220 */ /* 0x000fe20000410000 */
[----:B------:R-:W-:Y:S01]  /*1910*/  FADD.FTZ R80, R80, R180 ;  /* 0x000000b450507221 */ /* 0x000fe20000010000 */
[----:B------:R-:W-:Y:S01]  /*1920*/  FMUL.FTZ R250, R250, R180 ;  /* 0x000000b4fafa7220 */ /* 0x000fe20000410000 */
[----:B------:R-:W-:Y:S01]  /*1930*/  FADD.FTZ R184, RZ, R199 ;  /* 0x000000c7ffb87221 */ /* 0x000fe20000010000 */
[----:B------:R-:W-:Y:S01]  /*1940*/  FFMA.FTZ R180, R0, R199, RZ ;  /* 0x000000c700b47223 */ /* 0x000fe200000100ff */
[----:B0-----:R-:W-:Y:S02]  /*1950*/  FMUL.FTZ R249, R248, R181 ;  /* 0x000000b5f8f97220 */ /* 0x001fe40000410000 */
[----:B------:R-:W-:Y:S01]  /*1960*/  FADD.FTZ R184, R184, R247 ;  /* 0x000000f7b8b87221 */ /* 0x000fe20000010000 */
[----:B------:R-:W-:Y:S01]  /*1970*/  FFMA.FTZ R180, R200, R247, R180 ;  /* 0x000000f7c8b47223 */ /* 0x000fe200000100b4 */
[----:B------:R-:W-:-:S02]  /*1980*/  FADD.FTZ R81, R81, R181 ;  /* 0x000000b551517221 */ /* 0x000fc40000010000 */
[----:B------:R-:W-:Y:S01]  /*1990*/  FADD.FTZ R181, R184, R252 ;  /* 0x000000fcb8b57221 */ /* 0x000fe20000010000 */
[----:B------:R-:W-:Y:S01]  /*19a0*/  FFMA.FTZ R180, R198, R252, R180 ;  /* 0x000000fcc6b47223 */ /* 0x000fe200000100b4 */
[-C--:B---3--:R-:W-:Y:S01]  /*19b0*/  FFMA.FTZ R202, R194, R185.reuse, R202 ;  /* 0x000000b9c2ca7223 */ /* 0x088fe200000100ca */
[----:B----4-:R-:W-:Y:S01]  /*19c0*/  FMUL.FTZ R248, R193, R185 ;  /* 0x000000b9c1f87220 */ /* 0x010fe20000410000 */
[----:B------:R-:W-:-:S03]  /*19d0*/  FMUL.FTZ R193, R4, R182 ;  /* 0x000000b604c17220 */ /* 0x000fc60000410000 */
[----:B------:R0:W-:Y:S01]  /*19e0*/  STL [R1+0x8c], R202 ;  /* 0x00008cca01007387 */ /* 0x0001e20000100800 */
[----:B------:R-:W-:Y:S01]  /*19f0*/  FADD.FTZ R181, R181, R251 ;  /* 0x000000fbb5b57221 */ /* 0x000fe20000010000 */
[----:B------:R-:W-:-:S03]  /*1a00*/  FFMA.FTZ R180, R197, R251, R180 ;  /* 0x000000fbc5b47223 */ /* 0x000fc600000100b4 */
[----:B------:R-:W-:Y:S01]  /*1a10*/  FADD.FTZ R181, R181, R250 ;  /* 0x000000fab5b57221 */ /* 0x000fe20000010000 */
[----:B------:R-:W-:-:S03]  /*1a20*/  FFMA.FTZ R180, R196, R250, R180 ;  /* 0x000000fac4b47223 */ /* 0x000fc600000100b4 */
[----:B------:R-:W-:Y:S01]  /*1a30*/  FADD.FTZ R181, R181, R249 ;  /* 0x000000f9b5b57221 */ /* 0x000fe20000010000 */
[----:B------:R-:W-:Y:S01]  /*1a40*/  FFMA.FTZ R180, R195, R249, R180 ;  /* 0x000000f9c3b47223 */ /* 0x000fe200000100b4 */
[-C--:B------:R-:W-:Y:S02]  /*1a50*/  FMUL.FTZ R247, R187, R201.reuse ;  /* 0x000000c9bbf77220 */ /* 0x080fe40000410000 */
[----:B------:R-:W-:Y:S01]  /*1a60*/  FADD.FTZ R181, R181, R248 ;  /* 0x000000f8b5b57221 */ /* 0x000fe20000010000 */
[----:B------:R-:W-:Y:S01]  /*1a70*/  FFMA.FTZ R180, R194, R248, R180 ;  /* 0x000000f8c2b47223 */ /* 0x000fe200000100b4 */
[----:B------:R-:W-:Y:S01]  /*1a80*/  FADD.FTZ R83, R83, R201 ;  /* 0x000000c953537221 */ /* 0x000fe20000010000 */
[----:B------:R-:W-:Y:S01]  /*1a90*/  FADD.FTZ R82, R82, R185 ;  /* 0x000000b952527221 */ /* 0x000fe20000010000 */
[----:B------:R-:W-:Y:S01]  /*1aa0*/  IADD3 R188, PT, PT, R188, 0x20, RZ ;  /* 0x00000020bcbc7810 */ /* 0x000fe20007ffe0ff */
[----:B0-----:R-:W-:Y:S01]  /*1ab0*/  FADD.FTZ R202, R181, R247 ;  /* 0x000000f7b5ca7221 */ /* 0x001fe20000010000 */
[----:B------:R-:W-:Y:S01]  /*1ac0*/  IADD3 R2, PT, PT, R2, 0x20, RZ ;  /* 0x0000002002027810 */ /* 0x000fe20007ffe0ff */
[----:B--2---:R-:W-:-:S05]  /*1ad0*/  FFMA.FTZ R186, R193, R201, R186 ;  /* 0x000000c9c1ba7223 */ /* 0x004fca00000100ba */
[----:B------:R1:W-:Y:S01]  /*1ae0*/  STL [R1+0x90], R186 ;  /* 0x000090ba01007387 */ /* 0x0003e20000100800 */
[----:B------:R-:W-:-:S07]  /*1af0*/  FFMA.FTZ R201, R193, R247, R180 ;  /* 0x000000f7c1c97223 */ /* 0x000fce00000100b4 */
.L_x_12889:
[----:B------:R-:W-:Y:S05]  /*1b00*/  BSYNC.RECONVERGENT B2 ;  /* 0x0000000000027941 */ /* 0x000fea0003800200 */
.L_x_12888:
[----:B------:R-:W-:Y:S04]  /*1b10*/  BSSY.RECONVERGENT B2, `(.L_x_12890) ;  /* 0x0000071000027945 */ /* 0x000fe80003800200 */
[----:B------:R-:W-:Y:S05]  /*1b20*/  @!P5 BRA `(.L_x_12891) ;  /* 0x0000000400bcd947 */ /* 0x000fea0003800000 */
[----:B------:R-:W2:Y:S01]  /*1b30*/  LDC.64 R16, c[0x0][0x3a8] ;  /* 0x0000ea00ff107b82 */ /* 0x000ea20000000a00 */
[----:B------:R3:W-:Y:S07]  /*1b40*/  STL [R1+0x148], R0 ;  /* 0x0001480001007387 */ /* 0x0007ee0000100800 */
[----:B------:R-:W4:Y:S01]  /*1b50*/  LDC.64 R20, c[0x0][0x428] ;  /* 0x00010a00ff147b82 */ /* 0x000f220000000a00 */
[----:B---3--:R-:W3:Y:S04]  /*1b60*/  LDL.LU R0, [R1+0x74] ;  /* 0x0000740001007983 */ /* 0x008ee80000300800 */
[----:B------:R-:W3:Y:S01]  /*1b70*/  LDL R246, [R1+0x118] ;  /* 0x0001180001f67983 */ /* 0x000ee20000100800 */
[----:B------:R-:W-:-:S03]  /*1b80*/  ISETP.NE.U32.AND P0, PT, RZ, UR10, PT ;  /* 0x0000000aff007c0c */ /* 0x000fc6000bf05070 */
[----:B------:R-:W3:Y:S01]  /*1b90*/  LDL R245, [R1+0x11c] ;  /* 0x00011c0001f57983 */ /* 0x000ee20000100800 */
[----:B--2---:R-:W-:-:S03]  /*1ba0*/  IMAD.WIDE.U32 R16, R2, 0x10, R16 ;  /* 0x0000001002107825 */ /* 0x004fc600078e0010 */
[----:B------:R-:W2:Y:S04]  /*1bb0*/  LDL R244, [R1+0x120] ;  /* 0x0001200001f47983 */ /* 0x000ea80000100800 */
[----:B------:R-:W2:Y:S01]  /*1bc0*/  LDL R243, [R1+0x124] ;  /* 0x0001240001f37983 */ /* 0x000ea20000100800 */
[----:B----4-:R-:W-:-:S03]  /*1bd0*/  IMAD.WIDE.U32 R20, R188, 0x10, R20 ;  /* 0x00000010bc147825 */ /* 0x010fc600078e0014 */
[----:B------:R-:W4:Y:S04]  /*1be0*/  LDG.E.128 R16, desc[UR6][R16.64] ;  /* 0x0000000610107981 */ /* 0x000f28000c1e1d00 */
[----:B------:R-:W3:Y:S01]  /*1bf0*/  LDG.E.128 R20, desc[UR6][R20.64] ;  /* 0x0000000614147981 */ /* 0x000ee2000c1e1d00 */
[----:B------:R-:W-:-:S13]  /*1c00*/  ISETP.NE.AND.EX P0, PT, RZ, UR11, PT, P0 ;  /* 0x0000000bff007c0c */ /* 0x000fda000bf05300 */
[----:B------:R-:W0:Y:S02]  /*1c10*/  @P0 LDC.64 R180, c[0x0][0x438] ;  /* 0x00010e00ffb40b82 */ /* 0x000e240000000a00 */
[----:B0-----:R-:W-:-:S05]  /*1c20*/  @P0 IMAD.WIDE.U32 R180, R2, 0x10, R180 ;  /* 0x0000001002b40825 */ /* 0x001fca00078e00b4 */
[----:B------:R0:W5:Y:S01]  /*1c30*/  @P0 LDG.E.128 R156, desc[UR6][R180.64] ;  /* 0x00000006b49c0981 */ /* 0x000162000c1e1d00 */
[--C-:B----4-:R-:W-:Y:S02]  /*1c40*/  HADD2.F32 R182, -RZ, R16.reuse.H0_H0 ;  /* 0x20000010ffb67230 */ /* 0x110fe40000004100 */
[----:B0-----:R-:W-:Y:S02]  /*1c50*/  HADD2.F32 R181, -RZ, R16.H1_H1 ;  /* 0x30000010ffb57230 */ /* 0x001fe40000004100 */
[----:B------:R-:W-:Y:S02]  /*1c60*/  HADD2.F32 R184, -RZ, R17.H0_H0 ;  /* 0x20000011ffb87230 */ /* 0x000fe40000004100 */
[----:B------:R-:W-:Y:S01]  /*1c70*/  FADD.FTZ R16, -R3, R182 ;  /* 0x000000b603107221 */ /* 0x000fe20000010100 */
[----:B---3--:R-:W-:Y:S02]  /*1c80*/  HADD2.F32 R183, -RZ, R20.H0_H0 ;  /* 0x20000014ffb77230 */ /* 0x008fe40000004100 */
[----:B-1----:R-:W-:-:S02]  /*1c90*/  HADD2.F32 R186, -RZ, R23.H0_H0 ;  /* 0x20000017ffba7230 */ /* 0x002fc40000004100 */
[----:B------:R-:W-:Y:S02]  /*1ca0*/  HADD2.F32 R187, -RZ, R23.H1_H1 ;  /* 0x30000017ffbb7230 */ /* 0x000fe40000004100 */
[----:B-----5:R-:W-:Y:S01]  /*1cb0*/  FMUL.FTZ R23, R4, R16 ;  /* 0x0000001004177220 */ /* 0x020fe20000410000 */
[--C-:B------:R-:W-:Y:S02]  /*1cc0*/  HADD2.F32 R240, -RZ, R18.reuse.H0_H0 ;  /* 0x20000012fff07230 */ /* 0x100fe40000004100 */
[----:B------:R-:W-:Y:S02]  /*1cd0*/  HADD2.F32 R17, -RZ, R17.H1_H1 ;  /* 0x30000011ff117230 */ /* 0x000fe40000004100 */
[----:B------:R-:W-:Y:S02]  /*1ce0*/  HADD2.F32 R239, -RZ, R18.H1_H1 ;  /* 0x30000012ffef7230 */ /* 0x000fe40000004100 */
[--C-:B------:R-:W-:Y:S02]  /*1cf0*/  HADD2.F32 R241, -RZ, R19.reuse.H0_H0 ;  /* 0x20000013fff17230 */ /* 0x100fe40000004100 */
[----:B------:R-:W-:-:S02]  /*1d00*/  HADD2.F32 R242, -RZ, R19.H1_H1 ;  /* 0x30000013fff27230 */ /* 0x000fc40000004100 */
[----:B------:R-:W-:Y:S01]  /*1d10*/  FFMA.FTZ R0, R23, R183, R0 ;  /* 0x000000b717007223 */ /* 0x000fe20000010000 */
        /* <DEDUP_REMOVED lines=8> */
[----:B------:R-:W3:Y:S01]  /*1da0*/  LDL.LU R240, [R1+0x80] ;  /* 0x0000800001f07983 */ /* 0x000ee20000300800 */
[C---:B------:R-:W-:Y:S01]  /*1db0*/  FADD.FTZ R181, -R3.reuse, R239 ;  /* 0x000000ef03b57221 */ /* 0x040fe20000010100 */
[C---:B------:R-:W-:Y:S01]  /*1dc0*/  FADD.FTZ R17, -R3.reuse, R241 ;  /* 0x000000f103117221 */ /* 0x040fe20000010100 */
[----:B------:R-:W-:Y:S01]  /*1dd0*/  FADD.FTZ R16, -R3, R242 ;  /* 0x000000f203107221 */ /* 0x000fe20000010100 */
[----:B------:R-:W4:Y:S01]  /*1de0*/  LDL.LU R239, [R1+0x7c] ;  /* 0x00007c0001ef7983 */ /* 0x000f220000300800 */
[----:B------:R-:W-:Y:S01]  /*1df0*/  FADD.FTZ R84, R84, R183 ;  /* 0x000000b754547221 */ /* 0x000fe20000010000 */
[----:B------:R-:W-:Y:S01]  /*1e00*/  FMUL.FTZ R246, R246, R183 ;  /* 0x000000b7f6f67220 */ /* 0x000fe20000410000 */
[----:B------:R-:W-:Y:S01]  /*1e10*/  HADD2.F32 R20, -RZ, R20.H1_H1 ;  /* 0x30000014ff147230 */ /* 0x000fe20000004100 */
[----:B------:R-:W3:Y:S04]  /*1e20*/  LDL R241, [R1+0x10c] ;  /* 0x00010c0001f17983 */ /* 0x000ee80000100800 */
[----:B------:R-:W3:Y:S04]  /*1e30*/  LDL R242, [R1+0x108] ;  /* 0x0001080001f27983 */ /* 0x000ee80000100800 */
[----:B------:R0:W-:Y:S04]  /*1e40*/  STL [R1+0x74], R0 ;  /* 0x0000740001007387 */ /* 0x0001e80000100800 */
[----:B0-----:R0:W5:Y:S04]  /*1e50*/  LDL.LU R0, [R1+0x148] ;  /* 0x0001480001007983 */ /* 0x0011680000300800 */
[----:B------:R-:W3:Y:S01]  /*1e60*/  LDL.LU R183, [R1+0x78] ;  /* 0x0000780001b77983 */ /* 0x000ee20000300800 */
[C---:B------:R-:W-:Y:S01]  /*1e70*/  FMUL.FTZ R22, R4.reuse, R22 ;  /* 0x0000001604167220 */ /* 0x040fe20000410000 */
[----:B------:R-:W-:Y:S01]  /*1e80*/  FMUL.FTZ R21, R4, R21 ;  /* 0x0000001504157220 */ /* 0x000fe20000410000 */
[----:B------:R-:W-:Y:S01]  /*1e90*/  FADD.FTZ R85, R85, R20 ;  /* 0x0000001455557221 */ /* 0x000fe20000010000 */
[----:B------:R-:W-:Y:S01]  /*1ea0*/  FMUL.FTZ R245, R245, R20 ;  /* 0x00000014f5f57220 */ /* 0x000fe20000410000 */
[----:B------:R-:W-:Y:S01]  /*1eb0*/  FADD.FTZ R86, R86, R19 ;  /* 0x0000001356567221 */ /* 0x000fe20000010000 */
[-C--:B--2---:R-:W-:Y:S01]  /*1ec0*/  FMUL.FTZ R244, R244, R19.reuse ;  /* 0x00000013f4f47220 */ /* 0x084fe20000410000 */
[----:B------:R-:W-:Y:S01]  /*1ed0*/  FADD.FTZ R87, R87, R180 ;  /* 0x000000b457577221 */ /* 0x000fe20000010000 */
[----:B------:R-:W-:Y:S01]  /*1ee0*/  FMUL.FTZ R243, R243, R180 ;  /* 0x000000b4f3f37220 */ /* 0x000fe20000410000 */
[----:B----4-:R-:W-:Y:S01]  /*1ef0*/  FFMA.FTZ R239, R21, R19, R239 ;  /* 0x0000001315ef7223 */ /* 0x010fe200000100ef */
[----:B------:R-:W-:Y:S01]  /*1f00*/  FMUL.FTZ R19, R4, R182 ;  /* 0x000000b604137220 */ /* 0x000fe20000410000 */
[----:B---3--:R-:W-:Y:S01]  /*1f10*/  FFMA.FTZ R183, R22, R20, R183 ;  /* 0x0000001416b77223 */ /* 0x008fe200000100b7 */
[----:B------:R-:W-:-:S04]  /*1f20*/  FMUL.FTZ R20, R4, R184 ;  /* 0x000000b804147220 */ /* 0x000fc80000410000 */
[----:B------:R-:W-:Y:S01]  /*1f30*/  FFMA.FTZ R240, R20, R180, R240 ;  /* 0x000000b414f07223 */ /* 0x000fe200000100f0 */
[----:B------:R-:W-:Y:S04]  /*1f40*/  STL [R1+0x78], R183 ;  /* 0x000078b701007387 */ /* 0x000fe80000100800 */
[----:B------:R-:W-:Y:S04]  /*1f50*/  STL [R1+0x7c], R239 ;  /* 0x00007cef01007387 */ /* 0x000fe80000100800 */
[----:B------:R-:W2:Y:S04]  /*1f60*/  LDL.LU R182, [R1+0x64] ;  /* 0x0000640001b67983 */ /* 0x000ea80000300800 */
[----:B------:R1:W-:Y:S01]  /*1f70*/  STL [R1+0x80], R240 ;  /* 0x000080f001007387 */ /* 0x0003e20000100800 */
[----:B------:R-:W-:-:S03]  /*1f80*/  FADD.FTZ R180, R202, R246 ;  /* 0x000000f6cab47221 */ /* 0x000fc60000010000 */
[----:B-1----:R-:W3:Y:S04]  /*1f90*/  LDL.LU R240, [R1+0x6c] ;  /* 0x00006c0001f07983 */ /* 0x002ee80000300800 */
[----:B------:R-:W4:Y:S04]  /*1fa0*/  LDL R239, [R1+0x110] ;  /* 0x0001100001ef7983 */ /* 0x000f280000100800 */
[----:B------:R-:W4:Y:S04]  /*1fb0*/  LDL.LU R184, [R1+0x70] ;  /* 0x0000700001b87983 */ /* 0x000f280000300800 */
[----:B------:R-:W4:Y:S04]  /*1fc0*/  LDL R183, [R1+0x114] ;  /* 0x0001140001b77983 */ /* 0x000f280000100800 */
[----:B------:R-:W4:Y:S01]  /*1fd0*/  LDL.LU R202, [R1+0x68] ;  /* 0x0000680001ca7983 */ /* 0x000f220000300800 */
[----:B------:R-:W-:Y:S01]  /*1fe0*/  FADD.FTZ R88, R88, R18 ;  /* 0x0000001258587221 */ /* 0x000fe20000010000 */
[----:B------:R-:W-:Y:S01]  /*1ff0*/  FMUL.FTZ R242, R242, R18 ;  /* 0x00000012f2f27220 */ /* 0x000fe20000410000 */
[C---:B------:R-:W-:Y:S01]  /*2000*/  FMUL.FTZ R17, R4.reuse, R17 ;  /* 0x0000001104117220 */ /* 0x040fe20000410000 */
[----:B------:R-:W-:Y:S01]  /*2010*/  FMUL.FTZ R16, R4, R16 ;  /* 0x0000001004107220 */ /* 0x000fe20000410000 */
[----:B------:R-:W-:Y:S01]  /*2020*/  FADD.FTZ R180, R180, R245 ;  /* 0x000000f5b4b47221 */ /* 0x000fe20000010000 */
[----:B------:R-:W-:Y:S01]  /*2030*/  FMUL.FTZ R241, R241, R185 ;  /* 0x000000b9f1f17220 */ /* 0x000fe20000410000 */
[----:B------:R-:W-:Y:S01]  /*2040*/  FADD.FTZ R89, R89, R185 ;  /* 0x000000b959597221 */ /* 0x000fe20000010000 */
[----:B------:R-:W-:Y:S01]  /*2050*/  FADD.FTZ R90, R90, R186 ;  /* 0x000000ba5a5a7221 */ /* 0x000fe20000010000 */
[----:B------:R-:W-:Y:S01]  /*2060*/  FADD.FTZ R91, R91, R187 ;  /* 0x000000bb5b5b7221 */ /* 0x000fe20000010000 */
[----:B------:R-:W-:-:S02]  /*2070*/  IADD3 R188, PT, PT, R188, 0x20, RZ ;  /* 0x00000020bcbc7810 */ /* 0x000fc40007ffe0ff */
[----:B------:R-:W-:Y:S01]  /*2080*/  IADD3 R2, PT, PT, R2, 0x20, RZ ;  /* 0x0000002002027810 */ /* 0x000fe20007ffe0ff */
[----:B--2---:R-:W-:Y:S01]  /*2090*/  FFMA.FTZ R182, R19, R18, R182 ;  /* 0x0000001213b67223 */ /* 0x004fe200000100b6 */
[----:B------:R-:W-:-:S04]  /*20a0*/  FMUL.FTZ R18, R4, R181 ;  /* 0x000000b504127220 */ /* 0x000fc80000410000 */
[----:B------:R1:W-:Y:S01]  /*20b0*/  STL [R1+0x64], R182 ;  /* 0x000064b601007387 */ /* 0x0003e20000100800 */
[----:B------:R-:W-:Y:S01]  /*20c0*/  FADD.FTZ R181, R180, R244 ;  /* 0x000000f4b4b57221 */ /* 0x000fe20000010000 */
[----:B-1----:R-:W-:Y:S01]  /*20d0*/  FFMA.FTZ R182, R23, R246, R201 ;  /* 0x000000f617b67223 */ /* 0x002fe200000100c9 */
[----:B---3--:R-:W-:-:S03]  /*20e0*/  FFMA.FTZ R240, R17, R186, R240 ;  /* 0x000000ba11f07223 */ /* 0x008fc600000100f0 */
[----:B------:R-:W-:Y:S01]  /*20f0*/  FFMA.FTZ R182, R22, R245, R182 ;  /* 0x000000f516b67223 */ /* 0x000fe200000100b6 */
[----:B----4-:R-:W-:-:S03]  /*2100*/  FFMA.FTZ R184, R16, R187, R184 ;  /* 0x000000bb10b87223 */ /* 0x010fc600000100b8 */
[----:B------:R-:W-:Y:S01]  /*2110*/  FFMA.FTZ R180, R21, R244, R182 ;  /* 0x000000f415b47223 */ /* 0x000fe200000100b6 */
[----:B------:R-:W-:-:S05]  /*2120*/  FFMA.FTZ R202, R18, R185, R202 ;  /* 0x000000b912ca7223 */ /* 0x000fca00000100ca */
[----:B------:R-:W-:Y:S04]  /*2130*/  STL [R1+0x68], R202 ;  /* 0x000068ca01007387 */ /* 0x000fe80000100800 */
[----:B------:R1:W-:Y:S04]  /*2140*/  STL [R1+0x6c], R240 ;  /* 0x00006cf001007387 */ /* 0x0003e80000100800 */
[----:B------:R0:W-:Y:S01]  /*2150*/  STL [R1+0x70], R184 ;  /* 0x000070b801007387 */ /* 0x0001e20000100800 */
[----:B------:R-:W-:Y:S01]  /*2160*/  FADD.FTZ R181, R181, R243 ;  /* 0x000000f3b5b57221 */ /* 0x000fe20000010000 */
[----:B------:R-:W-:-:S03]  /*2170*/  FFMA.FTZ R180, R20, R243, R180 ;  /* 0x000000f314b47223 */ /* 0x000fc600000100b4 */
[----:B------:R-:W-:Y:S01]  /*2180*/  FADD.FTZ R181, R181, R242 ;  /* 0x000000f2b5b57221 */ /* 0x000fe20000010000 */
[----:B------:R-:W-:Y:S01]  /*2190*/  FFMA.FTZ R180, R19, R242, R180 ;  /* 0x000000f213b47223 */ /* 0x000fe200000100b4 */
[----:B-1----:R-:W-:Y:S02]  /*21a0*/  FMUL.FTZ R240, R239, R186 ;  /* 0x000000baeff07220 */ /* 0x002fe40000410000 */
[----:B------:R-:W-:Y:S01]  /*21b0*/  FADD.FTZ R181, R181, R241 ;  /* 0x000000f1b5b57221 */ /* 0x000fe20000010000 */
[----:B------:R-:W-:Y:S01]  /*21c0*/  FFMA.FTZ R180, R18, R241, R180 ;  /* 0x000000f112b47223 */ /* 0x000fe200000100b4 */
[----:B------:R-:W-:Y:S02]  /*21d0*/  FMUL.FTZ R239, R183, R187 ;  /* 0x000000bbb7ef7220 */ /* 0x000fe40000410000 */
[----:B------:R-:W-:Y:S01]  /*21e0*/  FADD.FTZ R181, R181, R240 ;  /* 0x000000f0b5b57221 */ /* 0x000fe20000010000 */
[----:B------:R-:W-:-:S03]  /*21f0*/  FFMA.FTZ R180, R17, R240, R180 ;  /* 0x000000f011b47223 */ /* 0x000fc600000100b4 */
[----:B------:R-:W-:Y:S01]  /*2200*/  FADD.FTZ R202, R181, R239 ;  /* 0x000000efb5ca7221 */ /* 0x000fe20000010000 */
[----:B0-----:R-:W-:-:S07]  /*2210*/  FFMA.FTZ R201, R16, R239, R180 ;  /* 0x000000ef10c97223 */ /* 0x001fce00000100b4 */
.L_x_12891:
[----:B------:R-:W-:Y:S05]  /*2220*/  BSYNC.RECONVERGENT B2 ;  /* 0x0000000000027941 */ /* 0x000fea0003800200 */
.L_x_12890:
[----:B------:R-:W-:Y:S04]  /*2230*/  BSSY.RECONVERGENT B2, `(.L_x_12892) ;  /* 0x0000071000027945 */ /* 0x000fe80003800200 */
[----:B------:R-:W-:Y:S05]  /*2240*/  @!P2 BRA `(.L_x_12893) ;  /* 0x0000000400bca947 */ /* 0x000fea0003800000 */
[----:B------:R-:W2:Y:S01]  /*2250*/  LDC.64 R8, c[0x0][0x3a8] ;  /* 0x0000ea00ff087b82 */ /* 0x000ea20000000a00 */
[----:B-----5:R3:W-:Y:S07]  /*2260*/  STL [R1+0x148], R0 ;  /* 0x0001480001007387 */ /* 0x0207ee0000100800 */
        /* <DEDUP_REMOVED lines=22> */
[----:B------:R-:W-:Y:S01]  /*23d0*/  FMUL.FTZ R15, R4, R8 ;  /* 0x00000008040f7220 */ /* 0x000fe20000410000 */
        /* <DEDUP_REMOVED lines=86> */
.L_x_12893:
[----:B------:R-:W-:Y:S05]  /*2940*/  BSYNC.RECONVERGENT B2 ;  /* 0x0000000000027941 */ /* 0x000fea0003800200 */
.L_x_12892:
        /* <DEDUP_REMOVED lines=8> */
[----:B------:R0:W-:Y:S01]  /*29d0*/  STL [R1+0x148], R0 ;  /* 0x0001480001007387 */ /* 0x0001e20000100800 */
[----:B--2---:R-:W-:-:S04]  /*29e0*/  IMAD.WIDE.U32 R180, R2, 0x10, R180 ;  /* 0x0000001002b47825 */ /* 0x004fc800078e00b4 */
[----:B----4-:R-:W-:Y:S02]  /*29f0*/  IMAD.WIDE.U32 R184, R188, 0x10, R184 ;  /* 0x00000010bcb87825 */ /* 0x010fe400078e00b8 */
[----:B------:R-:W2:Y:S01]  /*2a00*/  LDG.E.128 R180, desc[UR6][R180.64] ;  /* 0x00000006b4b47981 */ /* 0x000ea2000c1e1d00 */
[----:B------:R-:W-:-:S03]  /*2a10*/  ISETP.NE.AND.EX P0, PT, RZ, UR11, PT, P0 ;  /* 0x0000000bff007c0c */ /* 0x000fc6000bf05300 */
[----:B0-----:R-:W4:Y:S04]  /*2a20*/  LDL.LU R0, [R1+0x38] ;  /* 0x0000380001007983 */ /* 0x001f280000300800 */
[----:B-1----:R-:W3:Y:S04]  /*2a30*/  LDG.E.128 R184, desc[UR6][R184.64] ;  /* 0x00000006b8b87981 */ /* 0x002ee8000c1e1d00 */
[----:B------:R-:W4:Y:S02]  /*2a40*/  LDL R229, [R1+0xdc] ;  /* 0x0000dc0001e57983 */ /* 0x000f240000100800 */
[----:B------:R-:W0:Y:S02]  /*2a50*/  @P0 LDC.64 R190, c[0x0][0x438] ;  /* 0x00010e00ffbe0b82 */ /* 0x000e240000000a00 */
[----:B------:R-:W4:Y:S01]  /*2a60*/  LDL R212, [R1+0xe4] ;  /* 0x0000e40001d47983 */ /* 0x000f220000100800 */
[----:B0-----:R-:W-:-:S05]  /*2a70*/  @P0 IMAD.WIDE.U32 R190, R2, 0x10, R190 ;  /* 0x0000001002be0825 */ /* 0x001fca00078e00be */
[----:B------:R0:W5:Y:S01]  /*2a80*/  @P0 LDG.E.128 R164, desc[UR6][R190.64] ;  /* 0x00000006bea40981 */ /* 0x000162000c1e1d00 */
[--C-:B--2---:R-:W-:Y:S02]  /*2a90*/  HADD2.F32 R192, -RZ, R180.reuse.H0_H0 ;  /* 0x200000b4ffc07230 */ /* 0x104fe40000004100 */
[----:B0-----:R-:W-:-:S03]  /*2aa0*/  HADD2.F32 R191, -RZ, R180.H1_H1 ;  /* 0x300000b4ffbf7230 */ /* 0x001fc60000004100 */
[----:B------:R-:W-:Y:S01]  /*2ab0*/  FADD.FTZ R180, -R3, R192 ;  /* 0x000000c003b47221 */ /* 0x000fe20000010100 */
[--C-:B------:R-:W-:Y:S02]  /*2ac0*/  HADD2.F32 R205, -RZ, R181.reuse.H0_H0 ;  /* 0x200000b5ffcd7230 */ /* 0x100fe40000004100 */
[----:B------:R-:W-:Y:S02]  /*2ad0*/  HADD2.F32 R207, -RZ, R182.H0_H0 ;  /* 0x200000b6ffcf7230 */ /* 0x000fe40000004100 */
[----:B------:R-:W-:Y:S01]  /*2ae0*/  FMUL.FTZ R192, R4, R180 ;  /* 0x000000b404c07220 */ /* 0x000fe20000410000 */
[----:B---3--:R-:W-:Y:S02]  /*2af0*/  HADD2.F32 R190, -RZ, R184.H0_H0 ;  /* 0x200000b8ffbe7230 */ /* 0x008fe40000004100 */
[----:B------:R-:W-:Y:S02]  /*2b00*/  HADD2.F32 R181, -RZ, R181.H1_H1 ;  /* 0x300000b5ffb57230 */ /* 0x000fe40000004100 */
[----:B------:R-:W-:-:S02]  /*2b10*/  HADD2.F32 R206, -RZ, R182.H1_H1 ;  /* 0x300000b6ffce7230 */ /* 0x000fc40000004100 */
[--C-:B------:R-:W-:Y:S02]  /*2b20*/  HADD2.F32 R208, -RZ, R183.reuse.H0_H0 ;  /* 0x200000b7ffd07230 */ /* 0x100fe40000004100 */
[----:B------:R-:W-:Y:S02]  /*2b30*/  HADD2.F32 R210, -RZ, R183.H1_H1 ;  /* 0x300000b7ffd27230 */ /* 0x000fe40000004100 */
[----:B------:R-:W-:Y:S01]  /*2b40*/  FFMA.FTZ R5, R192, R190, R5 ;  /* 0x000000bec0057223 */ /* 0x000fe20000010005 */
[--C-:B------:R-:W-:Y:S02]  /*2b50*/  HADD2.F32 R204, -RZ, R185.reuse.H0_H0 ;  /* 0x200000b9ffcc7230 */ /* 0x100fe40000004100 */
[----:B------:R-:W-:Y:S02]  /*2b60*/  HADD2.F32 R183, -RZ, R185.H1_H1 ;  /* 0x300000b9ffb77230 */ /* 0x000fe40000004100 */
[----:B------:R-:W-:Y:S01]  /*2b70*/  FADD.FTZ R185, -R3, R207 ;  /* 0x000000cf03b97221 */ /* 0x000fe20000010100 */
[--C-:B------:R-:W-:Y:S01]  /*2b80*/  HADD2.F32 R211, -RZ, R187.reuse.H0_H0 ;  /* 0x200000bbffd37230 */ /* 0x100fe20000004100 */
[----:B------:R-:W2:Y:S01]  /*2b90*/  LDL R207, [R1+0xc8] ;  /* 0x0000c80001cf7983 */ /* 0x000ea20000100800 */
[----:B------:R-:W-:-:S02]  /*2ba0*/  HADD2.F32 R213, -RZ, R187.H1_H1 ;  /* 0x300000bbffd57230 */ /* 0x000fc40000004100 */
[C---:B------:R-:W-:Y:S01]  /*2bb0*/  FADD.FTZ R187, -R3.reuse, R205 ;  /* 0x000000cd03bb7221 */ /* 0x040fe20000010100 */
[----:B------:R-:W-:Y:S01]  /*2bc0*/  HADD2.F32 R203, -RZ, R184.H1_H1 ;  /* 0x300000b8ffcb7230 */ /* 0x000fe20000004100 */
[----:B------:R-:W3:Y:S01]  /*2bd0*/  LDL R205, [R1+0xe0] ;  /* 0x0000e00001cd7983 */ /* 0x000ee20000100800 */
[--C-:B------:R-:W-:Y:S02]  /*2be0*/  HADD2.F32 R182, -RZ, R186.reuse.H0_H0 ;  /* 0x200000baffb67230 */ /* 0x100fe40000004100 */
[C---:B------:R-:W-:Y:S01]  /*2bf0*/  FADD.FTZ R184, -R3.reuse, R206 ;  /* 0x000000ce03b87221 */ /* 0x040fe20000010100 */
[----:B------:R-:W-:Y:S02]  /*2c00*/  HADD2.F32 R209, -RZ, R186.H1_H1 ;  /* 0x300000baffd17230 */ /* 0x000fe40000004100 */
[C---:B------:R-:W-:Y:S01]  /*2c10*/  FADD.FTZ R186, -R3.reuse, R181 ;  /* 0x000000b503ba7221 */ /* 0x040fe20000010100 */
[----:B------:R-:W3:Y:S01]  /*2c20*/  LDL.LU R206, [R1+0x40] ;  /* 0x0000400001ce7983 */ /* 0x000ee20000300800 */
[C---:B------:R-:W-:Y:S01]  /*2c30*/  FADD.FTZ R181, -R3.reuse, R208 ;  /* 0x000000d003b57221 */ /* 0x040fe20000010100 */
[----:B------:R-:W-:-:S02]  /*2c40*/  FADD.FTZ R180, -R3, R210 ;  /* 0x000000d203b47221 */ /* 0x000fc40000010100 */
[----:B------:R-:W3:Y:S01]  /*2c50*/  LDL.LU R208, [R1+0x24] ;  /* 0x0000240001d07983 */ /* 0x000ee20000300800 */
[----:B------:R-:W-:Y:S01]  /*2c60*/  FADD.FTZ R100, R100, R190 ;  /* 0x000000be64647221 */ /* 0x000fe20000010000 */
[----:B------:R-:W-:Y:S02]  /*2c70*/  FMUL.FTZ R230, R230, R190 ;  /* 0x000000bee6e67220 */ /* 0x000fe40000410000 */
[----:B------:R-:W3:Y:S01]  /*2c80*/  LDL R210, [R1+0xcc] ;  /* 0x0000cc0001d27983 */ /* 0x000ee20000100800 */
[----:B------:R-:W-:-:S03]  /*2c90*/  FMUL.FTZ R190, R4, R187 ;  /* 0x000000bb04be7220 */ /* 0x000fc60000410000 */
[----:B------:R0:W-:Y:S04]  /*2ca0*/  STL [R1+0x34], R5 ;  /* 0x0000340501007387 */ /* 0x0001e80000100800 */
[----:B0-----:R0:W5:Y:S04]  /*2cb0*/  LDL.LU R5, [R1+0x14c] ;  /* 0x00014c0001057983 */ /* 0x0011680000300800 */
[----:B------:R-:W3:Y:S01]  /*2cc0*/  LDL.LU R187, [R1+0x3c] ;  /* 0x00003c0001bb7983 */ /* 0x000ee20000300800 */
[----:B------:R-:W-:-:S04]  /*2cd0*/  FADD.FTZ R191, -R3, R191 ;  /* 0x000000bf03bf7221 */ /* 0x000fc80000010100 */
[C---:B------:R-:W-:Y:S01]  /*2ce0*/  FMUL.FTZ R191, R4.reuse, R191 ;  /* 0x000000bf04bf7220 */ /* 0x040fe20000410000 */
[----:B------:R-:W-:Y:S01]  /*2cf0*/  FADD.FTZ R101, R101, R203 ;  /* 0x000000cb65657221 */ /* 0x000fe20000010000 */
[-C--:B----4-:R-:W-:Y:S02]  /*2d00*/  FMUL.FTZ R229, R229, R203.reuse ;  /* 0x000000cbe5e57220 */ /* 0x090fe40000410000 */
[----:B------:R-:W-:Y:S01]  /*2d10*/  FFMA.FTZ R0, R191, R203, R0 ;  /* 0x000000cbbf007223 */ /* 0x000fe20000010000 */
[----:B------:R-:W-:Y:S01]  /*2d20*/  FMUL.FTZ R203, R4, R186 ;  /* 0x000000ba04cb7220 */ /* 0x000fe20000410000 */
[----:B------:R-:W-:-:S03]  /*2d30*/  FADD.FTZ R102, R102, R204 ;  /* 0x000000cc66667221 */ /* 0x000fc60000010000 */
[----:B------:R1:W-:Y:S01]  /*2d40*/  STL [R1+0x38], R0 ;  /* 0x0000380001007387 */ /* 0x0003e20000100800 */
[----:B------:R-:W-:-:S03]  /*2d50*/  FADD.FTZ R104, R104, R182 ;  /* 0x000000b668687221 */ /* 0x000fc60000010000 */
[----:B-1----:R0:W5:Y:S01]  /*2d60*/  LDL.LU R0, [R1+0x148] ;  /* 0x0001480001007983 */ /* 0x0021620000300800 */
[----:B--2---:R-:W-:Y:S01]  /*2d70*/  FMUL.FTZ R207, R207, R182 ;  /* 0x000000b6cfcf7220 */ /* 0x004fe20000410000 */
[----:B---3--:R-:W-:Y:S01]  /*2d80*/  FFMA.FTZ R206, R203, R183, R206 ;  /* 0x000000b7cbce7223 */ /* 0x008fe200000100ce */
[-C--:B------:R-:W-:Y:S01]  /*2d90*/  FFMA.FTZ R187, R190, R204.reuse, R187 ;  /* 0x000000ccbebb7223 */ /* 0x080fe200000100bb */
[----:B------:R-:W-:Y:S01]  /*2da0*/  FMUL.FTZ R204, R205, R204 ;  /* 0x000000cccdcc7220 */ /* 0x000fe20000410000 */
[----:B------:R-:W-:-:S03]  /*2db0*/  FMUL.FTZ R205, R4, R185 ;  /* 0x000000b904cd7220 */ /* 0x000fc60000410000 */
[----:B------:R-:W-:Y:S04]  /*2dc0*/  STL [R1+0x3c], R187 ;  /* 0x00003cbb01007387 */ /* 0x000fe80000100800 */
[----:B------:R1:W-:Y:S01]  /*2dd0*/  STL [R1+0x40], R206 ;  /* 0x000040ce01007387 */ /* 0x0003e20000100800 */
[----:B------:R-:W-:Y:S01]  /*2de0*/  FFMA.FTZ R208, R205, R182, R208 ;  /* 0x000000b6cdd07223 */ /* 0x000fe200000100d0 */
[----:B------:R-:W-:Y:S01]  /*2df0*/  FADD.FTZ R182, R202, R230 ;  /* 0x000000e6cab67221 */ /* 0x000fe20000010000 */
[----:B-1----:R-:W-:Y:S02]  /*2e00*/  FMUL.FTZ R206, R212, R183 ;  /* 0x000000b7d4ce7220 */ /* 0x002fe40000410000 */
[----:B------:R-:W2:Y:S04]  /*2e10*/  LDL.LU R212, [R1+0x2c] ;  /* 0x00002c0001d47983 */ /* 0x000ea80000300800 */
[----:B------:R-:W3:Y:S04]  /*2e20*/  LDL R187, [R1+0xd0] ;  /* 0x0000d00001bb7983 */ /* 0x000ee80000100800 */
[----:B------:R-:W4:Y:S04]  /*2e30*/  LDL.LU R186, [R1+0x30] ;  /* 0x0000300001ba7983 */ /* 0x000f280000300800 */
[----:B------:R-:W3:Y:S04]  /*2e40*/  LDL R185, [R1+0xd4] ;  /* 0x0000d40001b97983 */ /* 0x000ee80000100800 */
[----:B------:R-:W2:Y:S04]  /*2e50*/  LDL.LU R202, [R1+0x28] ;  /* 0x0000280001ca7983 */ /* 0x000ea80000300800 */
[----:B------:R1:W-:Y:S01]  /*2e60*/  STL [R1+0x24], R208 ;  /* 0x000024d001007387 */ /* 0x0003e20000100800 */
[----:B------:R-:W-:Y:S01]  /*2e70*/  FADD.FTZ R105, R105, R209 ;  /* 0x000000d169697221 */ /* 0x000fe20000010000 */
[----:B-1----:R-:W-:Y:S01]  /*2e80*/  FMUL.FTZ R208, R4, R184 ;  /* 0x000000b804d07220 */ /* 0x002fe20000410000 */
[----:B------:R-:W-:Y:S01]  /*2e90*/  FADD.FTZ R103, R103, R183 ;  /* 0x000000b767677221 */ /* 0x000fe20000010000 */
[----:B------:R-:W-:Y:S01]  /*2ea0*/  FFMA.FTZ R183, R192, R230, R201 ;  /* 0x000000e6c0b77223 */ /* 0x000fe200000100c9 */
[----:B------:R-:W-:-:S03]  /*2eb0*/  FADD.FTZ R182, R182, R229 ;  /* 0x000000e5b6b67221 */ /* 0x000fc60000010000 */
[----:B------:R-:W-:Y:S01]  /*2ec0*/  FFMA.FTZ R184, R191, R229, R183 ;  /* 0x000000e5bfb87223 */ /* 0x000fe200000100b7 */
[----:B------:R-:W-:-:S03]  /*2ed0*/  FADD.FTZ R183, R182, R204 ;  /* 0x000000ccb6b77221 */ /* 0x000fc60000010000 */
[----:B------:R-:W-:-:S04]  /*2ee0*/  FFMA.FTZ R182, R190, R204, R184 ;  /* 0x000000ccbeb67223 */ /* 0x000fc800000100b8 */
[----:B------:R-:W-:Y:S01]  /*2ef0*/  FFMA.FTZ R182, R203, R206, R182 ;  /* 0x000000cecbb67223 */ /* 0x000fe200000100b6 */
[----:B------:R-:W-:-:S03]  /*2f00*/  FADD.FTZ R106, R106, R211 ;  /* 0x000000d36a6a7221 */ /* 0x000fc60000010000 */
[----:B------:R-:W-:Y:S01]  /*2f10*/  FFMA.FTZ R182, R205, R207, R182 ;  /* 0x000000cfcdb67223 */ /* 0x000fe200000100b6 */
[----:B------:R-:W-:Y:S01]  /*2f20*/  FADD.FTZ R107, R107, R213 ;  /* 0x000000d56b6b7221 */ /* 0x000fe20000010000 */
[----:B------:R-:W-:Y:S02]  /*2f30*/  IADD3 R188, PT, PT, R188, 0x20, RZ ;  /* 0x00000020bcbc7810 */ /* 0x000fe40007ffe0ff */
[----:B------:R-:W-:Y:S01]  /*2f40*/  IADD3 R2, PT, PT, R2, 0x20, RZ ;  /* 0x0000002002027810 */ /* 0x000fe20007ffe0ff */
[-C--:B--2---:R-:W-:Y:S01]  /*2f50*/  FFMA.FTZ R202, R208, R209.reuse, R202 ;  /* 0x000000d1d0ca7223 */ /* 0x084fe200000100ca */
[----:B------:R-:W-:Y:S01]  /*2f60*/  FMUL.FTZ R209, R210, R209 ;  /* 0x000000d1d2d17220 */ /* 0x000fe20000410000 */
[----:B------:R-:W-:-:S04]  /*2f70*/  FMUL.FTZ R210, R4, R181 ;  /* 0x000000b504d27220 */ /* 0x000fc80000410000 */
[----:B------:R-:W-:Y:S01]  /*2f80*/  FFMA.FTZ R212, R210, R211, R212 ;  /* 0x000000d3d2d47223 */ /* 0x000fe200000100d4 */
[----:B------:R-:W-:Y:S04]  /*2f90*/  STL [R1+0x28], R202 ;  /* 0x000028ca01007387 */ /* 0x000fe80000100800 */
[----:B------:R1:W-:Y:S02]  /*2fa0*/  STL [R1+0x2c], R212 ;  /* 0x00002cd401007387 */ /* 0x0003e40000100800 */
[----:B-1----:R-:W-:-:S04]  /*2fb0*/  FMUL.FTZ R212, R4, R180 ;  /* 0x000000b404d47220 */ /* 0x002fc80000410000 */
[----:B----4-:R-:W-:Y:S01]  /*2fc0*/  FFMA.FTZ R186, R212, R213, R186 ;  /* 0x000000d5d4ba7223 */ /* 0x010fe200000100ba */
[----:B------:R-:W-:-:S04]  /*2fd0*/  FADD.FTZ R181, R183, R206 ;  /* 0x000000ceb7b57221 */ /* 0x000fc80000010000 */
[----:B------:R0:W-:Y:S01]  /*2fe0*/  STL [R1+0x30], R186 ;  /* 0x000030ba01007387 */ /* 0x0001e20000100800 */
[----:B------:R-:W-:Y:S01]  /*2ff0*/  FADD.FTZ R181, R181, R207 ;  /* 0x000000cfb5b57221 */ /* 0x000fe20000010000 */
[----:B---3--:R-:W-:Y:S01]  /*3000*/  FMUL.FTZ R211, R187, R211 ;  /* 0x000000d3bbd37220 */ /* 0x008fe20000410000 */
[----:B------:R-:W-:Y:S02]  /*3010*/  FFMA.FTZ R180, R208, R209, R182 ;  /* 0x000000d1d0b47223 */ /* 0x000fe400000100b6 */
[----:B------:R-:W-:Y:S01]  /*3020*/  FADD.FTZ R181, R181, R209 ;  /* 0x000000d1b5b57221 */ /* 0x000fe20000010000 */
[----:B------:R-:W-:Y:S01]  /*3030*/  FMUL.FTZ R213, R185, R213 ;  /* 0x000000d5b9d57220 */ /* 0x000fe20000410000 */
[----:B------:R-:W-:Y:S02]  /*3040*/  FFMA.FTZ R180, R210, R211, R180 ;  /* 0x000000d3d2b47223 */ /* 0x000fe400000100b4 */
[----:B------:R-:W-:Y:S02]  /*3050*/  FADD.FTZ R181, R181, R211 ;  /* 0x000000d3b5b57221 */ /* 0x000fe40000010000 */
[----:B------:R-:W-:-:S02]  /*3060*/  FFMA.FTZ R201, R212, R213, R180 ;  /* 0x000000d5d4c97223 */ /* 0x000fc400000100b4 */
[----:B0-----:R-:W-:-:S07]  /*3070*/  FADD.FTZ R202, R181, R213 ;  /* 0x000000d5b5ca7221 */ /* 0x001fce0000010000 */
.L_x_12895:
[----:B------:R-:W-:Y:S05]  /*3080*/  BSYNC.RECONVERGENT B2 ;  /* 0x0000000000027941 */ /* 0x000fea0003800200 */
.L_x_12894:
[----:B------:R-:W-:Y:S05]  /*3090*/  @!P4 BRA `(.L_x_12896) ;  /* 0x00000008002cc947 */ /* 0x000fea0003800000 */
[----:B------:R-:W2:Y:S01]  /*30a0*/  LDC.64 R180, c[0x0][0x3a8] ;  /* 0x0000ea00ffb47b82 */ /* 0x000ea20000000a00 */
[----:B-----5:R3:W-:Y:S07]  /*30b0*/  STL [R1+0x148], R0 ;  /* 0x0001480001007387 */ /* 0x0207ee0000100800 */
[----:B------:R-:W4:Y:S01]  /*30c0*/  LDC.64 R184, c[0x0][0x428] ;  /* 0x00010a00ffb87b82 */ /* 0x000f220000000a00 */
[----:B---3--:R-:W3:Y:S04]  /*30d0*/  LDL.LU R0, [R1+0x14] ;  /* 0x0000140001007983 */ /* 0x008ee80000300800 */
[----:B------:R-:W3:Y:S04]  /*30e0*/  LDL R216, [R1+0xb8] ;  /* 0x0000b80001d87983 */ /* 0x000ee80000100800 */
[----:B------:R-:W3:Y:S04]  /*30f0*/  LDL.LU R218, [R1+0x18] ;  /* 0x0000180001da7983 */ /* 0x000ee80000300800 */
[----:B------:R-:W3:Y:S01]  /*3100*/  LDL R219, [R1+0xbc] ;  /* 0x0000bc0001db7983 */ /* 0x000ee20000100800 */
[----:B--2---:R-:W-:-:S03]  /*3110*/  IMAD.WIDE.U32 R180, R2, 0x10, R180 ;  /* 0x0000001002b47825 */ /* 0x004fc600078e00b4 */
[----:B------:R-:W2:Y:S04]  /*3120*/  LDL.LU R220, [R1+0x1c] ;  /* 0x00001c0001dc7983 */ /* 0x000ea80000300800 */
[----:B------:R-:W3:Y:S01]  /*3130*/  LDG.E.128 R180, desc[UR6][R180.64] ;  /* 0x00000006b4b47981 */ /* 0x000ee2000c1e1d00 */
[----:B----4-:R-:W-:-:S03]  /*3140*/  IMAD.WIDE.U32 R184, R188, 0x10, R184 ;  /* 0x00000010bcb87825 */ /* 0x010fc600078e00b8 */
[----:B------:R-:W4:Y:S04]  /*3150*/  LDL R221, [R1+0xc0] ;  /* 0x0000c00001dd7983 */ /* 0x000f280000100800 */
[----:B-1----:R-:W2:Y:S04]  /*3160*/  LDG.E.128 R184, desc[UR6][R184.64] ;  /* 0x00000006b8b87981 */ /* 0x002ea8000c1e1d00 */
[----:B------:R-:W4:Y:S04]  /*3170*/  LDL.LU R222, [R1+0x20] ;  /* 0x0000200001de7983 */ /* 0x000f280000300800 */
[----:B------:R-:W4:Y:S04]  /*3180*/  LDL R224, [R1+0xa8] ;  /* 0x0000a80001e07983 */ /* 0x000f280000100800 */
[----:B------:R-:W4:Y:S04]  /*3190*/  LDL R223, [R1+0xc4] ;  /* 0x0000c40001df7983 */ /* 0x000f280000100800 */
[----:B------:R-:W4:Y:S04]  /*31a0*/  LDL R225, [R1+0xac] ;  /* 0x0000ac0001e17983 */ /* 0x000f280000100800 */
[----:B------:R-:W4:Y:S04]  /*31b0*/  LDL R227, [R1+0xb0] ;  /* 0x0000b00001e37983 */ /* 0x000f280000100800 */
[----:B------:R-:W4:Y:S01]  /*31c0*/  LDL R228, [R1+0xb4] ;  /* 0x0000b40001e47983 */ /* 0x000f220000100800 */
[----:B------:R-:W-:-:S04]  /*31d0*/  ISETP.NE.U32.AND P0, PT, RZ, UR10, PT ;  /* 0x0000000aff007c0c */ /* 0x000fc8000bf05070 */
[----:B------:R-:W-:-:S13]  /*31e0*/  ISETP.NE.AND.EX P0, PT, RZ, UR11, PT, P0 ;  /* 0x0000000bff007c0c */ /* 0x000fda000bf05300 */
[----:B------:R-:W1:Y:S02]  /*31f0*/  @P0 LDC.64 R188, c[0x0][0x438] ;  /* 0x00010e00ffbc0b82 */ /* 0x000e640000000a00 */
[----:B-1----:R-:W-:-:S05]  /*3200*/  @P0 IMAD.WIDE.U32 R188, R2, 0x10, R188 ;  /* 0x0000001002bc0825 */ /* 0x002fca00078e00bc */
[----:B------:R3:W5:Y:S02]  /*3210*/  @P0 LDG.E.128 R24, desc[UR6][R188.64] ;  /* 0x00000006bc180981 */ /* 0x000764000c1e1d00 */
[--C-:B---3--:R-:W-:Y:S02]  /*3220*/  HADD2.F32 R189, -RZ, R180.reuse.H0_H0 ;  /* 0x200000b4ffbd7230 */ /* 0x108fe40000004100 */
[----:B------:R-:W-:Y:S02]  /*3230*/  HADD2.F32 R214, -RZ, R180.H1_H1 ;  /* 0x300000b4ffd67230 */ /* 0x000fe40000004100 */
[--C-:B------:R-:W-:Y:S02]  /*3240*/  HADD2.F32 R215, -RZ, R181.reuse.H1_H1 ;  /* 0x300000b5ffd77230 */ /* 0x100fe40000004100 */
[----:B------:R-:W-:Y:S01]  /*3250*/  FADD.FTZ R189, -R3, R189 ;  /* 0x000000bd03bd7221 */ /* 0x000fe20000010100 */
[----:B------:R-:W-:Y:S02]  /*3260*/  HADD2.F32 R188, -RZ, R181.H0_H0 ;  /* 0x200000b5ffbc7230 */ /* 0x000fe40000004100 */
[----:B------:R-:W-:-:S02]  /*3270*/  HADD2.F32 R181, -RZ, R182.H0_H0 ;  /* 0x200000b6ffb57230 */ /* 0x000fc40000004100 */
[----:B------:R-:W-:Y:S02]  /*3280*/  HADD2.F32 R180, -RZ, R182.H1_H1 ;  /* 0x300000b6ffb47230 */ /* 0x000fe40000004100 */
[C---:B------:R-:W-:Y:S01]  /*3290*/  FADD.FTZ R214, -R3.reuse, R214 ;  /* 0x000000d603d67221 */ /* 0x040fe20000010100 */
[--C-:B------:R-:W-:Y:S02]  /*32a0*/  HADD2.F32 R2, -RZ, R183.reuse.H0_H0 ;  /* 0x200000b7ff027230 */ /* 0x100fe40000004100 */
[----:B------:R-:W-:Y:S02]  /*32b0*/  HADD2.F32 R182, -RZ, R183.H1_H1 ;  /* 0x300000b7ffb67230 */ /* 0x000fe40000004100 */
[----:B------:R-:W-:Y:S01]  /*32c0*/  FADD.FTZ R183, -R3, R215 ;  /* 0x000000d703b77221 */ /* 0x000fe20000010100 */
[--C-:B--2---:R-:W-:Y:S02]  /*32d0*/  HADD2.F32 R215, -RZ, R184.reuse.H0_H0 ;  /* 0x200000b8ffd77230 */ /* 0x104fe40000004100 */
[----:B------:R-:W-:Y:S01]  /*32e0*/  FMUL.FTZ R189, R4, R189 ;  /* 0x000000bd04bd7220 */ /* 0x000fe20000410000 */
[----:B------:R-:W-:-:S02]  /*32f0*/  HADD2.F32 R217, -RZ, R184.H1_H1 ;  /* 0x300000b8ffd97230 */ /* 0x000fc40000004100 */
[----:B------:R-:W-:Y:S01]  /*3300*/  FMUL.FTZ R214, R4, R214 ;  /* 0x000000d604d67220 */ /* 0x000fe20000410000 */
[----:B------:R-:W-:Y:S01]  /*3310*/  FADD.FTZ R188, -R3, R188 ;  /* 0x000000bc03bc7221 */ /* 0x000fe20000010100 */
[----:B------:R-:W-:Y:S01]  /*3320*/  FFMA.FTZ R0, R189, R215, R0 ;  /* 0x000000d7bd007223 */ /* 0x000fe20000010000 */
[----:B------:R-:W-:Y:S01]  /*3330*/  FADD.FTZ R72, R72, R215 ;  /* 0x000000d748487221 */ /* 0x000fe20000010000 */
[----:B------:R-:W-:Y:S01]  /*3340*/  FFMA.FTZ R218, R214, R217, R218 ;  /* 0x000000d9d6da7223 */ /* 0x000fe200000100da */
[--C-:B------:R-:W-:Y:S02]  /*3350*/  HADD2.F32 R184, -RZ, R185.reuse.H0_H0 ;  /* 0x200000b9ffb87230 */ /* 0x100fe40000004100 */
[----:B------:R-:W-:Y:S01]  /*3360*/  FMUL.FTZ R215, R216, R215 ;  /* 0x000000d7d8d77220 */ /* 0x000fe20000410000 */
[----:B------:R-:W-:Y:S01]  /*3370*/  FMUL.FTZ R216, R4, R188 ;  /* 0x000000bc04d87220 */ /* 0x000fe20000410000 */
[----:B------:R1:W-:Y:S01]  /*3380*/  STL [R1+0x14], R0 ;  /* 0x0000140001007387 */ /* 0x0003e20000100800 */
[----:B------:R-:W-:-:S02]  /*3390*/  HADD2.F32 R185, -RZ, R185.H1_H1 ;  /* 0x300000b9ffb97230 */ /* 0x000fc40000004100 */
[----:B------:R-:W-:Y:S01]  /*33a0*/  FFMA.FTZ R220, R216, R184, R220 ;  /* 0x000000b8d8dc7223 */ /* 0x000fe200000100dc */
[C---:B------:R-:W-:Y:S01]  /*33b0*/  FADD.FTZ R181, -R3.reuse, R181 ;  /* 0x000000b503b57221 */ /* 0x040fe20000010100 */
[C---:B------:R-:W-:Y:S01]  /*33c0*/  FADD.FTZ R180, -R3.reuse, R180 ;  /* 0x000000b403b47221 */ /* 0x040fe20000010100 */
[----:B-1----:R2:W5:Y:S04]  /*33d0*/  LDL.LU R0, [R1+0x148] ;  /* 0x0001480001007983 */ /* 0x0025680000300800 */
[----:B------:R1:W-:Y:S01]  /*33e0*/  STL [R1+0x18], R218 ;  /* 0x000018da01007387 */ /* 0x0003e20000100800 */
[C---:B------:R-:W-:Y:S01]  /*33f0*/  FADD.FTZ R2, -R3.reuse, R2 ;  /* 0x0000000203027221 */ /* 0x040fe20000010100 */
[----:B------:R-:W-:Y:S01]  /*3400*/  FADD.FTZ R3, -R3, R182 ;  /* 0x000000b603037221 */ /* 0x000fe20000010100 */
[----:B------:R-:W-:Y:S01]  /*3410*/  HADD2.F32 R182, -RZ, R186.H0_H0 ;  /* 0x200000baffb67230 */ /* 0x000fe20000004100 */
[----:B------:R3:W-:Y:S01]  /*3420*/  STL [R1+0x1c], R220 ;  /* 0x00001cdc01007387 */ /* 0x0007e20000100800 */
[----:B-1----:R-:W-:-:S04]  /*3430*/  FMUL.FTZ R218, R4, R183 ;  /* 0x000000b704da7220 */ /* 0x002fc80000410000 */
[----:B----4-:R-:W-:Y:S01]  /*3440*/  FFMA.FTZ R222, R218, R185, R222 ;  /* 0x000000b9dade7223 */ /* 0x010fe200000100de */
[----:B---3--:R-:W-:Y:S01]  /*3450*/  FMUL.FTZ R220, R4, R181 ;  /* 0x000000b504dc7220 */ /* 0x008fe20000410000 */
[----:B------:R-:W-:Y:S01]  /*3460*/  FADD.FTZ R73, R73, R217 ;  /* 0x000000d949497221 */ /* 0x000fe20000010000 */
[----:B------:R-:W-:Y:S02]  /*3470*/  FADD.FTZ R172, R172, R182 ;  /* 0x000000b6acac7221 */ /* 0x000fe40000010000 */
[----:B------:R1:W-:Y:S01]  /*3480*/  STL [R1+0x20], R222 ;  /* 0x000020de01007387 */ /* 0x0003e20000100800 */
[----:B------:R-:W-:Y:S01]  /*3490*/  FFMA.FTZ R108, R220, R182, R108 ;  /* 0x000000b6dc6c7223 */ /* 0x000fe2000001006c */
[----:B------:R-:W-:Y:S01]  /*34a0*/  FMUL.FTZ R217, R219, R217 ;  /* 0x000000d9dbd97220 */ /* 0x000fe20000410000 */
[----:B------:R-:W-:Y:S01]  /*34b0*/  FADD.FTZ R181, R202, R215 ;  /* 0x000000d7cab57221 */ /* 0x000fe20000010000 */
[----:B------:R-:W-:Y:S01]  /*34c0*/  FMUL.FTZ R219, R221, R184 ;  /* 0x000000b8dddb7220 */ /* 0x000fe20000410000 */
[----:B-1----:R-:W-:Y:S01]  /*34d0*/  FMUL.FTZ R222, R224, R182 ;  /* 0x000000b6e0de7220 */ /* 0x002fe20000410000 */
[----:B------:R-:W-:Y:S01]  /*34e0*/  FFMA.FTZ R182, R189, R215, R201 ;  /* 0x000000d7bdb67223 */ /* 0x000fe200000100c9 */
[----:B------:R-:W-:Y:S01]  /*34f0*/  FADD.FTZ R181, R181, R217 ;  /* 0x000000d9b5b57221 */ /* 0x000fe20000010000 */
[----:B------:R-:W-:-:S02]  /*3500*/  HADD2.F32 R186, -RZ, R186.H1_H1 ;  /* 0x300000baffba7230 */ /* 0x000fc40000004100 */
[----:B------:R-:W-:Y:S01]  /*3510*/  FFMA.FTZ R182, R214, R217, R182 ;  /* 0x000000d9d6b67223 */ /* 0x000fe200000100b6 */
[----:B------:R-:W-:Y:S01]  /*3520*/  FMUL.FTZ R221, R223, R185 ;  /* 0x000000b9dfdd7220 */ /* 0x000fe20000410000 */
[----:B------:R-:W-:Y:S02]  /*3530*/  FADD.FTZ R181, R181, R219 ;  /* 0x000000dbb5b57221 */ /* 0x000fe40000010000 */
[----:B------:R-:W-:Y:S01]  /*3540*/  FFMA.FTZ R182, R216, R219, R182 ;  /* 0x000000dbd8b67223 */ /* 0x000fe200000100b6 */
[----:B------:R-:W-:Y:S01]  /*3550*/  FMUL.FTZ R224, R225, R186 ;  /* 0x000000bae1e07220 */ /* 0x000fe20000410000 */
[----:B------:R-:W-:Y:S01]  /*3560*/  FMUL.FTZ R225, R4, R2 ;  /* 0x0000000204e17220 */ /* 0x000fe20000410000 */
[----:B------:R-:W-:Y:S02]  /*3570*/  HADD2.F32 R226, -RZ, R187.H0_H0 ;  /* 0x200000bbffe27230 */ /* 0x000fe40000004100 */
[----:B------:R-:W-:Y:S01]  /*3580*/  FADD.FTZ R2, R181, R221 ;  /* 0x000000ddb5027221 */ /* 0x000fe20000010000 */
[----:B------:R-:W-:Y:S01]  /*3590*/  FFMA.FTZ R182, R218, R221, R182 ;  /* 0x000000dddab67223 */ /* 0x000fe200000100b6 */
[----:B------:R-:W-:-:S02]  /*35a0*/  FMUL.FTZ R223, R4, R180 ;  /* 0x000000b404df7220 */ /* 0x000fc40000410000 */
[----:B------:R-:W-:Y:S01]  /*35b0*/  FADD.FTZ R2, R2, R222 ;  /* 0x000000de02027221 */ /* 0x000fe20000010000 */
[----:B------:R-:W-:Y:S01]  /*35c0*/  FFMA.FTZ R182, R220, R222, R182 ;  /* 0x000000dedcb67223 */ /* 0x000fe200000100b6 */
[----:B------:R-:W-:Y:S01]  /*35d0*/  FADD.FTZ R174, R174, R226 ;  /* 0x000000e2aeae7221 */ /* 0x000fe20000010000 */
[-C--:B------:R-:W-:Y:S01]  /*35e0*/  FFMA.FTZ R110, R225, R226.reuse, R110 ;  /* 0x000000e2e16e7223 */ /* 0x080fe2000001006e */
        /* <DEDUP_REMOVED lines=9> */
[----:B------:R-:W-:Y:S01]  /*3680*/  FADD.FTZ R75, R75, R185 ;  /* 0x000000b94b4b7221 */ /* 0x000fe20000010000 */
[----:B------:R-:W-:Y:S01]  /*3690*/  FADD.FTZ R173, R173, R186 ;  /* 0x000000baadad7221 */ /* 0x000fe20000010000 */
[----:B------:R-:W-:Y:S01]  /*36a0*/  FFMA.FTZ R109, R223, R186, R109 ;  /* 0x000000badf6d7223 */ /* 0x000fe2000001006d */
[----:B------:R-:W-:Y:S01]  /*36b0*/  FADD.FTZ R175, R175, R187 ;  /* 0x000000bbafaf7221 */ /* 0x000fe20000010000 */
[C---:B------:R-:W-:Y:S01]  /*36c0*/  FFMA.FTZ R111, R227.reuse, R187, R111 ;  /* 0x000000bbe36f7223 */ /* 0x040fe2000001006f */
[----:B------:R-:W-:Y:S01]  /*36d0*/  FADD.FTZ R202, R2, R228 ;  /* 0x000000e402ca7221 */ /* 0x000fe20000010000 */
[----:B------:R-:W-:Y:S01]  /*36e0*/  FFMA.FTZ R201, R227, R228, R3 ;  /* 0x000000e4e3c97223 */ /* 0x000fe20000010003 */
[----:B--2---:R-:W-:Y:S06]  /*36f0*/  BRA `(.L_x_12896) ;  /* 0x0000000000947947 */ /* 0x004fec0003800000 */
.L_x_12887:
        /* <DEDUP_REMOVED lines=37> */
.L_x_12896:
[----:B------:R-:W-:Y:S05]  /*3950*/  BSYNC.RECONVERGENT B1 ;  /* 0x0000000000017941 */ /* 0x000fea0003800200 */
.L_x_12886:
[----:B------:R-:W4:Y:S01]  /*3960*/  LDL R187, [R1+0x10] ;  /* 0x0000100001bb7983 */ /* 0x000f220000100800 */
[----:B------:R-:W-:Y:S01]  /*3970*/  UMOV UR4, 0xffffffff ;  /* 0xffffffff00047882 */ /* 0x000fe20000000000 */
[----:B----4-:R-:W-:Y:S02]  /*3980*/  ISETP.GE.AND P2, PT, R187, 0x1, PT ;  /* 0x00000001bb00780c */ /* 0x010fe40003f46270 */
[----:B------:R-:W-:Y:S11]  /*3990*/  BRA.DIV UR4, `(.L_x_12897) ;  /* 0x000000a604a87947 */ /* 0x000ff6000b800000 */
[----:B--23--:R-:W2:Y:S02]  /*39a0*/  SHFL.BFLY PT, R2, R202, 0x1, 0x1f ;  /* 0x0c201f00ca027f89 */ /* 0x00cea400000e0000 */
        /* <DEDUP_REMOVED lines=17> */
.L_x_13043:
[----:B------:R-:W4:Y:S04]  /*3ac0*/  LDL R181, [R1+0x4] ;  /* 0x0000040001b57983 */ /* 0x000f280000100800 */
[----:B-1----:R-:W4:Y:S04]  /*3ad0*/  LDL R186, [R1+0x8] ;  /* 0x0000080001ba7983 */ /* 0x002f280000100800 */
        /* <DEDUP_REMOVED lines=8> */
[----:B---3--:R-:W-:-:S03]  /*3b60*/  FMUL.FTZ R183, R2, UR9 ;  /* 0x0000000902b77c20 */ /* 0x008fc60008410000 */
[----:B------:R-:W-:Y:S01]  /*3b70*/  FSEL R182, R3, RZ, !P0 ;  /* 0x000000ff03b67208 */ /* 0x000fe20004000000 */
[----:B----4-:R-:W-:-:S05]  /*3b80*/  @P2 IMAD R180, R180, R181, RZ ;  /* 0x000000b5b4b42224 */ /* 0x010fca00078e02ff */
[----:B------:R-:W-:-:S04]  /*3b90*/  @P2 SHF.R.S32.HI R181, RZ, 0x1f, R180 ;  /* 0x0000001fffb52819 */ /* 0x000fc800000114b4 */
[----:B------:R-:W-:Y:S01]  /*3ba0*/  @P2 LEA.HI R181, R181, R180, RZ, 0x3 ;  /* 0x000000b4b5b52211 */ /* 0x000fe200078f18ff */
[----:B------:R-:W-:-:S03]  /*3bb0*/  HFMA2 R180, -RZ, RZ, 0, 0 ;  /* 0x00000000ffb47431 */ /* 0x000fc600000001ff */
[----:B------:R-:W-:Y:S02]  /*3bc0*/  @P2 LEA.HI.SX32 R180, R181, R186, 0x1d ;  /* 0x000000bab5b42211 */ /* 0x000fe400078feaff */
[----:B------:R-:W-:Y:S01]  /*3bd0*/  MOV R181, R184 ;  /* 0x000000b800b57202 */ /* 0x000fe20000000f00 */
[----:B------:R-:W-:Y:S06]  /*3be0*/  @!P3 BRA `(.L_x_12899) ;  /* 0x00000018009cb947 */ /* 0x000fec0003800000 */
[----:B------:R-:W-:Y:S04]  /*3bf0*/  BSSY.RECONVERGENT B2, `(.L_x_12900) ;  /* 0x0000005000027945 */ /* 0x000fe80003800200 */
[----:B------:R-:W-:Y:S05]  /*3c00*/  @!P2 BRA `(.L_x_12901) ;  /* 0x00000000000ca947 */ /* 0x000fea0003800000 */
[----:B------:R-:W1:Y:S02]  /*3c10*/  LDC.64 R2, c[0x0][0x390] ;  /* 0x0000e400ff027b82 */ /* 0x000e640000000a00 */
[----:B-1----:R-:W-:-:S05]  /*3c20*/  IMAD.WIDE.U32 R2, R180, 0x10, R2 ;  /* 0x00000010b4027825 */ /* 0x002fca00078e0002 */
[----:B------:R1:W5:Y:S02]  /*3c30*/  LDG.E.128 R176, desc[UR6][R2.64] ;  /* 0x0000000602b07981 */ /* 0x000364000c1e1d00 */
.L_x_12901:
[----:B------:R-:W-:Y:S05]  /*3c40*/  BSYNC.RECONVERGENT B2 ;  /* 0x0000000000027941 */ /* 0x000fea0003800200 */
.L_x_12900:
        /* <DEDUP_REMOVED lines=19> */
[----:B------:R-:W-:-:S05]  /*3d80*/  FMUL.FTZ R2, R28, R2 ;  /* 0x000000021c027220 */ /* 0x000fca0000410000 */
[----:B------:R-:W-:-:S04]  /*3d90*/  F2FP.F16.F32.PACK_AB R2, RZ, R2 ;  /* 0x00000002ff02723e */ /* 0x000fc800000000ff */
[----:B------:R-:W-:-:S07]  /*3da0*/  PRMT R68, R2, 0x7610, R68 ;  /* 0x0000761002447816 */ /* 0x000fce0000000044 */
.L_x_12906:
[----:B------:R-:W-:Y:S05]  /*3db0*/  BSYNC.RECONVERGENT B3 ;  /* 0x0000000000037941 */ /* 0x000fea0003800200 */
.L_x_12905:
[----:B------:R-:W-:Y:S04]  /*3dc0*/  BSSY.RECONVERGENT B3, `(.L_x_12907) ;  /* 0x000000e000037945 */ /* 0x000fe80003800200 */
[----:B------:R-:W-:Y:S05]  /*3dd0*/  @!P2 BRA `(.L_x_12908) ;  /* 0x000000000030a947 */ /* 0x000fea0003800000 */
[----:B-1----:R-:W2:Y:S01]  /*3de0*/  LDL R3, [R1] ;  /* 0x0000000001037983 */ /* 0x002ea20000100800 */
[----:B------:R-:W-:Y:S01]  /*3df0*/  FFMA.FTZ R2, R200, R183, R182 ;  /* 0x000000b7c8027223 */ /* 0x000fe200000100b6 */
[----:B-----5:R-:W-:-:S03]  /*3e00*/  ISETP.GT.AND P0, PT, R5, RZ, PT ;  /* 0x000000ff0500720c */ /* 0x020fc60003f04270 */
[----:B--2---:R-:W-:Y:S01]  /*3e10*/  FADD.FTZ R2, R3, -R2 ;  /* 0x8000000203027221 */ /* 0x004fe20000010000 */
[----:B------:R-:W-:-:S03]  /*3e20*/  HADD2.F32 R3, -RZ, R176.H1_H1 ;  /* 0x300000b0ff037230 */ /* 0x000fc60000004100 */
[----:B------:R-:W-:-:S05]  /*3e30*/  FMUL.FTZ R2, R4, R2 ;  /* 0x0000000204027220 */ /* 0x000fca0000410000 */
[----:B------:R-:W-:-:S05]  /*3e40*/  FSEL R2, R2, RZ, P0 ;  /* 0x000000ff02027208 */ /* 0x000fca0000000000 */
[----:B------:R-:W-:-:S04]  /*3e50*/  FMUL.FTZ R2, R2, UR12 ;  /* 0x0000000c02027c20 */ /* 0x000fc80008410000 */
[----:B------:R-:W-:Y:S01]  /*3e60*/  FFMA.FTZ R113, R2, R3, R113 ;  /* 0x0000000302717223 */ /* 0x000fe20000010071 */
[----:B------:R-:W-:-:S05]  /*3e70*/  FMUL.FTZ R2, R29, R2 ;  /* 0x000000021d027220 */ /* 0x000fca0000410000 */
[----:B------:R-:W-:-:S04]  /*3e80*/  F2FP.F16.F32.PACK_AB R2, RZ, R2 ;  /* 0x00000002ff02723e */ /* 0x000fc800000000ff */
[----:B------:R-:W-:-:S07]  /*3e90*/  PRMT R68, R68, 0x5410, R2 ;  /* 0x0000541044447816 */ /* 0x000fce0000000002 */
.L_x_12908:
[----:B------:R-:W-:Y:S05]  /*3ea0*/  BSYNC.RECONVERGENT B3 ;  /* 0x0000000000037941 */ /* 0x000fea0003800200 */
.L_x_12907:
[----:B------:R-:W-:Y:S04]  /*3eb0*/  BSSY.RECONVERGENT B3, `(.L_x_12909) ;  /* 0x000000d000037945 */ /* 0x000fe80003800200 */
[----:B------:R-:W-:Y:S05]  /*3ec0*/  @!P2 BRA `(.L_x_12910) ;  /* 0x00000000002ca947 */ /* 0x000fea0003800000 */
[----:B-1----:R-:W-:Y:S01]  /*3ed0*/  FFMA.FTZ R2, R198, R183, R182 ;  /* 0x000000b7c6027223 */ /* 0x002fe200000100b6 */
[----:B-----5:R-:W-:Y:S01]  /*3ee0*/  ISETP.GT.AND P0, PT, R5, RZ, PT ;  /* 0x000000ff0500720c */ /* 0x020fe20003f04270 */
        /* <DEDUP_REMOVED lines=9> */
.L_x_12910:
[----:B------:R-:W-:Y:S05]  /*3f80*/  BSYNC.RECONVERGENT B3 ;  /* 0x0000000000037941 */ /* 0x000fea0003800200 */
.L_x_12909:
[----:B------:R-:W-:Y:S04]  /*3f90*/  BSSY.RECONVERGENT B3, `(.L_x_12911) ;  /* 0x000000d000037945 */ /* 0x000fe80003800200 */
[----:B------:R-:W-:Y:S05]  /*3fa0*/  @!P2 BRA `(.L_x_12912) ;  /* 0x00000000002ca947 */ /* 0x000fea0003800000 */
[----:B-1----:R-:W-:Y:S01]  /*3fb0*/  FFMA.FTZ R2, R197, R183, R182 ;  /* 0x000000b7c5027223 */ /* 0x002fe200000100b6 */
[----:B-----5:R-:W-:Y:S01]  /*3fc0*/  ISETP.GT.AND P0, PT, R5, RZ, PT ;  /* 0x000000ff0500720c */ /* 0x020fe20003f04270 */
[----:B------:R-:W-:Y:S02]  /*3fd0*/  HADD2.F32 R3, -RZ, R177.H1_H1 ;  /* 0x300000b1ff037230 */ /* 0x000fe40000004100 */
        /* <DEDUP_REMOVED lines=8> */
.L_x_12912:
[----:B------:R-:W-:Y:S05]  /*4060*/  BSYNC.RECONVERGENT B3 ;  /* 0x0000000000037941 */ /* 0x000fea0003800200 */
.L_x_12911:
        /* <DEDUP_REMOVED lines=13> */
.L_x_12914:
[----:B------:R-:W-:Y:S05]  /*4140*/  BSYNC.RECONVERGENT B3 ;  /* 0x0000000000037941 */ /* 0x000fea0003800200 */
.L_x_12913:
        /* <DEDUP_REMOVED lines=13> */
.L_x_12916:
[----:B------:R-:W-:Y:S05]  /*4220*/  BSYNC.RECONVERGENT B3 ;  /* 0x0000000000037941 */ /* 0x000fea0003800200 */
.L_x_12915:
        /* <DEDUP_REMOVED lines=13> */
.L_x_12918:
[----:B------:R-:W-:Y:S05]  /*4300*/  BSYNC.RECONVERGENT B3 ;  /* 0x0000000000037941 */ /* 0x000fea0003800200 */
.L_x_12917:
        /* <DEDUP_REMOVED lines=11> */
[----:B------:R-:W-:Y:S01]  /*43c0*/  PRMT R71, R71, 0x5410, R2 ;  /* 0x0000541047477816 */ /* 0x000fe20000000002 */
[----:B------:R-:W-:Y:S06]  /*43d0*/  BRA `(.L_x_12919) ;  /* 0x0000001000747947 */ /* 0x000fec0003800000 */
.L_x_12904:
[----:B------:R-:W2:Y:S01]  /*43e0*/  LDL R186, [R1] ;  /* 0x0000000001ba7983 */ /* 0x000ea20000100800 */
[----:B-1----:R-:W1:Y:S01]  /*43f0*/  @P2 LDC R2, c[0x0][0x40c] ;  /* 0x00010300ff022b82 */ /* 0x002e620000000800 */
[----:B------:R-:W-:Y:S01]  /*4400*/  FFMA.FTZ R3, R196, R183, R182 ;  /* 0x000000b7c4037223 */ /* 0x000fe200000100b6 */
[----:B-----5:R-:W-:-:S03]  /*4410*/  ISETP.GT.AND P0, PT, R5, RZ, PT ;  /* 0x000000ff0500720c */ /* 0x020fc60003f04270 */
[----:B------:R-:W-:-:S03]  /*4420*/  FADD.FTZ R3, R250, -R3 ;  /* 0x80000003fa037221 */ /* 0x000fc60000010000 */
[----:B------:R-:W3:Y:S01]  /*4430*/  @P2 LDC R168, c[0x0][0x40c] ;  /* 0x00010300ffa82b82 */ /* 0x000ee20000000800 */
[----:B------:R-:W-:-:S05]  /*4440*/  FMUL.FTZ R3, R4, R3 ;  /* 0x0000000304037220 */ /* 0x000fca0000410000 */
[----:B------:R-:W-:Y:S01]  /*4450*/  FSEL R170, R3, RZ, P0 ;  /* 0x000000ff03aa7208 */ /* 0x000fe20000000000 */
[----:B------:R-:W-:-:S04]  /*4460*/  @P2 HADD2.F32 R3, -RZ, R178.H0_H0 ;  /* 0x200000b2ff032230 */ /* 0x000fc80000004100 */
[----:B-1----:R-:W-:-:S04]  /*4470*/  @P2 FMUL.FTZ R2, R2, R170 ;  /* 0x000000aa02022220 */ /* 0x002fc80000410000 */
[-C--:B------:R-:W-:Y:S01]  /*4480*/  @P2 FFMA.FTZ R116, R3, R2.reuse, R116 ;  /* 0x0000000203742223 */ /* 0x080fe20000010074 */
[----:B------:R-:W-:Y:S01]  /*4490*/  FFMA.FTZ R3, R195, R183, R182 ;  /* 0x000000b7c3037223 */ /* 0x000fe200000100b6 */
[----:B------:R-:W-:-:S03]  /*44a0*/  @P2 FMUL.FTZ R2, R32, R2 ;  /* 0x0000000220022220 */ /* 0x000fc60000410000 */
[----:B------:R-:W-:Y:S02]  /*44b0*/  FADD.FTZ R3, R249, -R3 ;  /* 0x80000003f9037221 */ /* 0x000fe40000010000 */
[----:B------:R-:W-:Y:S02]  /*44c0*/  @P2 F2FP.F16.F32.PACK_AB R2, RZ, R2 ;  /* 0x00000002ff02223e */ /* 0x000fe400000000ff */
[----:B------:R-:W-:Y:S02]  /*44d0*/  FMUL.FTZ R3, R4, R3 ;  /* 0x0000000304037220 */ /* 0x000fe40000410000 */
[----:B------:R-:W-:-:S03]  /*44e0*/  @P2 PRMT R70, R2, 0x7610, R70 ;  /* 0x0000761002462816 */ /* 0x000fc60000000046 */
[----:B------:R-:W-:-:S04]  /*44f0*/  FSEL R3, R3, RZ, P0 ;  /* 0x000000ff03037208 */ /* 0x000fc80000000000 */
[----:B------:R-:W-:Y:S01]  /*4500*/  F2FP.F16.F32.PACK_AB R170, R3, R170 ;  /* 0x000000aa03aa723e */ /* 0x000fe200000000ff */
[----:B---3--:R-:W-:Y:S01]  /*4510*/  @P2 FMUL.FTZ R2, R168, R3 ;  /* 0x00000003a8022220 */ /* 0x008fe20000410000 */
[----:B------:R-:W-:Y:S01]  /*4520*/  @P2 HADD2.F32 R168, -RZ, R178.H1_H1 ;  /* 0x300000b2ffa82230 */ /* 0x000fe20000004100 */
[----:B------:R-:W1:Y:S04]  /*4530*/  @P2 LDC R3, c[0x0][0x40c] ;  /* 0x00010300ff032b82 */ /* 0x000e680000000800 */
[-C--:B------:R-:W-:Y:S01]  /*4540*/  @P2 FFMA.FTZ R117, R168, R2.reuse, R117 ;  /* 0x00000002a8752223 */ /* 0x080fe20000010075 */
[----:B------:R-:W-:-:S03]  /*4550*/  @P2 FMUL.FTZ R2, R33, R2 ;  /* 0x0000000221022220 */ /* 0x000fc60000410000 */
[----:B------:R-:W3:Y:S02]  /*4560*/  @P2 LDC R168, c[0x0][0x40c] ;  /* 0x00010300ffa82b82 */ /* 0x000ee40000000800 */
[----:B------:R-:W-:-:S04]  /*4570*/  @P2 F2FP.F16.F32.PACK_AB R2, RZ, R2 ;  /* 0x00000002ff02223e */ /* 0x000fc800000000ff */
[----:B------:R-:W-:Y:S01]  /*4580*/  @P2 PRMT R70, R70, 0x5410, R2 ;  /* 0x0000541046462816 */ /* 0x000fe20000000002 */
[----:B------:R-:W-:-:S04]  /*4590*/  FFMA.FTZ R2, R198, R183, R182 ;  /* 0x000000b7c6027223 */ /* 0x000fc800000100b6 */
[----:B------:R-:W-:-:S04]  /*45a0*/  FADD.FTZ R2, R252, -R2 ;  /* 0x80000002fc027221 */ /* 0x000fc80000010000 */
[----:B------:R-:W-:-:S05]  /*45b0*/  FMUL.FTZ R2, R4, R2 ;  /* 0x0000000204027220 */ /* 0x000fca0000410000 */
[----:B------:R-:W-:-:S05]  /*45c0*/  FSEL R169, R2, RZ, P0 ;  /* 0x000000ff02a97208 */ /* 0x000fca0000000000 */
[----:B---3--:R-:W-:Y:S01]  /*45d0*/  @P2 FMUL.FTZ R2, R168, R169 ;  /* 0x000000a9a8022220 */ /* 0x008fe20000410000 */
[----:B------:R-:W-:-:S05]  /*45e0*/  @P2 HADD2.F32 R168, -RZ, R177.H0_H0 ;  /* 0x200000b1ffa82230 */ /* 0x000fca0000004100 */
[-C--:B------:R-:W-:Y:S01]  /*45f0*/  @P2 FFMA.FTZ R114, R168, R2.reuse, R114 ;  /* 0x00000002a8722223 */ /* 0x080fe20000010072 */
[----:B------:R-:W-:Y:S01]  /*4600*/  @P2 FMUL.FTZ R2, R30, R2 ;  /* 0x000000021e022220 */ /* 0x000fe20000410000 */
[----:B------:R-:W-:-:S04]  /*4610*/  @P2 HADD2.F32 R168, -RZ, R177.H1_H1 ;  /* 0x300000b1ffa82230 */ /* 0x000fc80000004100 */
[----:B------:R-:W-:-:S04]  /*4620*/  @P2 F2FP.F16.F32.PACK_AB R2, RZ, R2 ;  /* 0x00000002ff02223e */ /* 0x000fc800000000ff */
[----:B------:R-:W-:Y:S01]  /*4630*/  @P2 PRMT R69, R2, 0x7610, R69 ;  /* 0x0000761002452816 */ /* 0x000fe20000000045 */
[----:B------:R-:W-:-:S04]  /*4640*/  FFMA.FTZ R2, R197, R183, R182 ;  /* 0x000000b7c5027223 */ /* 0x000fc800000100b6 */
[----:B------:R-:W-:-:S04]  /*4650*/  FADD.FTZ R2, R251, -R2 ;  /* 0x80000002fb027221 */ /* 0x000fc80000010000 */
[----:B------:R-:W-:-:S05]  /*4660*/  FMUL.FTZ R2, R4, R2 ;  /* 0x0000000204027220 */ /* 0x000fca0000410000 */
[----:B------:R-:W-:-:S04]  /*4670*/  FSEL R2, R2, RZ, P0 ;  /* 0x000000ff02027208 */ /* 0x000fc80000000000 */
[----:B------:R-:W-:Y:S01]  /*4680*/  F2FP.F16.F32.PACK_AB R169, R2, R169 ;  /* 0x000000a902a9723e */ /* 0x000fe200000000ff */
[----:B-1----:R-:W-:Y:S02]  /*4690*/  @P2 FMUL.FTZ R3, R3, R2 ;  /* 0x0000000203032220 */ /* 0x002fe40000410000 */
[----:B------:R-:W1:Y:S02]  /*46a0*/  @P2 LDC R2, c[0x0][0x40c] ;  /* 0x00010300ff022b82 */ /* 0x000e640000000800 */
[-C--:B------:R-:W-:Y:S01]  /*46b0*/  @P2 FFMA.FTZ R115, R168, R3.reuse, R115 ;  /* 0x00000003a8732223 */ /* 0x080fe20000010073 */
[----:B------:R-:W-:-:S05]  /*46c0*/  @P2 FMUL.FTZ R3, R31, R3 ;  /* 0x000000031f032220 */ /* 0x000fca0000410000 */
[----:B------:R-:W-:-:S04]  /*46d0*/  @P2 F2FP.F16.F32.PACK_AB R3, RZ, R3 ;  /* 0x00000003ff03223e */ /* 0x000fc800000000ff */
[----:B------:R-:W-:Y:S01]  /*46e0*/  @P2 PRMT R69, R69, 0x5410, R3 ;  /* 0x0000541045452816 */ /* 0x000fe20000000003 */
[----:B------:R-:W-:-:S04]  /*46f0*/  FFMA.FTZ R3, R0, R183, R182 ;  /* 0x000000b700037223 */ /* 0x000fc800000100b6 */
[----:B------:R-:W-:-:S04]  /*4700*/  FADD.FTZ R3, R199, -R3 ;  /* 0x80000003c7037221 */ /* 0x000fc80000010000 */
[----:B------:R-:W-:-:S05]  /*4710*/  FMUL.FTZ R3, R4, R3 ;  /* 0x0000000304037220 */ /* 0x000fca0000410000 */
[----:B------:R-:W-:Y:S01]  /*4720*/  FSEL R171, R3, RZ, P0 ;  /* 0x000000ff03ab7208 */ /* 0x000fe20000000000 */
[----:B------:R-:W-:-:S04]  /*4730*/  @P2 HADD2.F32 R3, -RZ, R176.H0_H0 ;  /* 0x200000b0ff032230 */ /* 0x000fc80000004100 */
[----:B-1----:R-:W-:-:S04]  /*4740*/  @P2 FMUL.FTZ R2, R2, R171 ;  /* 0x000000ab02022220 */ /* 0x002fc80000410000 */
[-C--:B------:R-:W-:Y:S01]  /*4750*/  @P2 FFMA.FTZ R112, R3, R2.reuse, R112 ;  /* 0x0000000203702223 */ /* 0x080fe20000010070 */
[----:B------:R-:W-:Y:S01]  /*4760*/  @P2 FMUL.FTZ R2, R28, R2 ;  /* 0x000000021c022220 */ /* 0x000fe20000410000 */
[----:B------:R-:W-:-:S04]  /*4770*/  FFMA.FTZ R3, R200, R183, R182 ;  /* 0x000000b7c8037223 */ /* 0x000fc800000100b6 */
[----:B------:R-:W-:-:S04]  /*4780*/  @P2 F2FP.F16.F32.PACK_AB R2, RZ, R2 ;  /* 0x00000002ff02223e */ /* 0x000fc800000000ff */
[----:B------:R-:W-:Y:S02]  /*4790*/  @P2 PRMT R68, R2, 0x7610, R68 ;  /* 0x0000761002442816 */ /* 0x000fe40000000044 */
[----:B------:R-:W1:Y:S01]  /*47a0*/  @P2 LDC R2, c[0x0][0x40c] ;  /* 0x00010300ff022b82 */ /* 0x000e620000000800 */
[----:B--2---:R-:W-:-:S04]  /*47b0*/  FADD.FTZ R3, R186, -R3 ;  /* 0x80000003ba037221 */ /* 0x004fc80000010000 */
[----:B------:R-:W-:-:S05]  /*47c0*/  FMUL.FTZ R3, R4, R3 ;  /* 0x0000000304037220 */ /* 0x000fca0000410000 */
[----:B------:R-:W-:Y:S01]  /*47d0*/  FSEL R168, R3, RZ, P0 ;  /* 0x000000ff03a87208 */ /* 0x000fe20000000000 */
[----:B------:R-:W-:-:S04]  /*47e0*/  @P2 HADD2.F32 R3, -RZ, R176.H1_H1 ;  /* 0x300000b0ff032230 */ /* 0x000fc80000004100 */
[----:B-1----:R-:W-:Y:S01]  /*47f0*/  @P2 FMUL.FTZ R2, R2, R168 ;  /* 0x000000a802022220 */ /* 0x002fe20000410000 */
[----:B------:R-:W-:-:S03]  /*4800*/  F2FP.F16.F32.PACK_AB R168, R168, R171 ;  /* 0x000000aba8a8723e */ /* 0x000fc600000000ff */
[-C--:B------:R-:W-:Y:S01]  /*4810*/  @P2 FFMA.FTZ R113, R3, R2.reuse, R113 ;  /* 0x0000000203712223 */ /* 0x080fe20000010071 */
        /* <DEDUP_REMOVED lines=8> */
[----:B------:R-:W-:-:S04]  /*48a0*/  @P2 HADD2.F32 R3, -RZ, R179.H0_H0 ;  /* 0x200000b3ff032230 */ /* 0x000fc80000004100 */
[----:B-1----:R-:W-:-:S04]  /*48b0*/  @P2 FMUL.FTZ R2, R2, R171 ;  /* 0x000000ab02022220 */ /* 0x002fc80000410000 */
[-C--:B------:R-:W-:Y:S01]  /*48c0*/  @P2 FFMA.FTZ R118, R3, R2.reuse, R118 ;  /* 0x0000000203762223 */ /* 0x080fe20000010076 */
[----:B------:R-:W-:-:S05]  /*48d0*/  @P2 FMUL.FTZ R2, R34, R2 ;  /* 0x0000000222022220 */ /* 0x000fca0000410000 */
[----:B------:R-:W-:-:S04]  /*48e0*/  @P2 F2FP.F16.F32.PACK_AB R2, RZ, R2 ;  /* 0x00000002ff02223e */ /* 0x000fc800000000ff */
[----:B------:R-:W-:Y:S01]  /*48f0*/  @P2 PRMT R71, R2, 0x7610, R71 ;  /* 0x0000761002472816 */ /* 0x000fe20000000047 */
[----:B------:R-:W-:-:S04]  /*4900*/  FFMA.FTZ R2, R193, R183, R182 ;  /* 0x000000b7c1027223 */ /* 0x000fc800000100b6 */
[----:B------:R-:W-:-:S04]  /*4910*/  FADD.FTZ R2, R247, -R2 ;  /* 0x80000002f7027221 */ /* 0x000fc80000010000 */
[----:B------:R-:W-:-:S05]  /*4920*/  FMUL.FTZ R2, R4, R2 ;  /* 0x0000000204027220 */ /* 0x000fca0000410000 */
[----:B------:R-:W-:-:S04]  /*4930*/  FSEL R2, R2, RZ, P0 ;  /* 0x000000ff02027208 */ /* 0x000fc80000000000 */
[----:B------:R-:W-:Y:S01]  /*4940*/  F2FP.F16.F32.PACK_AB R171, R2, R171 ;  /* 0x000000ab02ab723e */ /* 0x000fe200000000ff */
[----:B------:R-:W-:Y:S06]  /*4950*/  @!P2 BRA `(.L_x_12919) ;  /* 0x0000000c0014a947 */ /* 0x000fec0003800000 */
[----:B------:R-:W-:Y:S02]  /*4960*/  HADD2.F32 R3, -RZ, R179.H1_H1 ;  /* 0x300000b3ff037230 */ /* 0x000fe40000004100 */
[----:B------:R-:W-:-:S04]  /*4970*/  FMUL.FTZ R2, R2, UR12 ;  /* 0x0000000c02027c20 */ /* 0x000fc80008410000 */
[-C--:B------:R-:W-:Y:S01]  /*4980*/  FFMA.FTZ R119, R3, R2.reuse, R119 ;  /* 0x0000000203777223 */ /* 0x080fe20000010077 */
[----:B------:R-:W-:-:S05]  /*4990*/  FMUL.FTZ R2, R35, R2 ;  /* 0x0000000223027220 */ /* 0x000fca0000410000 */
[----:B------:R-:W-:-:S04]  /*49a0*/  F2FP.F16.F32.PACK_AB R2, RZ, R2 ;  /* 0x00000002ff02723e */ /* 0x000fc800000000ff */
[----:B------:R-:W-:Y:S01]  /*49b0*/  PRMT R71, R71, 0x5410, R2 ;  /* 0x0000541047477816 */ /* 0x000fe20000000002 */
[----:B------:R-:W-:Y:S06]  /*49c0*/  BRA `(.L_x_12919) ;  /* 0x0000000800f87947 */ /* 0x000fec0003800000 */
.L_x_12903:
[----:B------:R-:W-:Y:S02]  /*49d0*/  MOV R184, UR20 ;  /* 0x0000001400b87c02 */ /* 0x000fe40008000f00 */
[----:B------:R-:W-:Y:S02]  /*49e0*/  MOV R185, UR21 ;  /* 0x0000001500b97c02 */ /* 0x000fe40008000f00 */
[----:B------:R-:W-:-:S04]  /*49f0*/  ISETP.NE.U32.AND P0, PT, R184, RZ, PT ;  /* 0x000000ffb800720c */ /* 0x000fc80003f05070 */
[----:B------:R-:W-:-:S13]  /*4a00*/  ISETP.NE.AND.EX P0, PT, R185, RZ, PT, P0 ;  /* 0x000000ffb900720c */ /* 0x000fda0003f05300 */
[----:B------:R-:W-:Y:S05]  /*4a10*/  @P0 BRA `(.L_x_12920) ;  /* 0x00000004006c0947 */ /* 0x000fea0003800000 */
[----:B------:R-:W2:Y:S01]  /*4a20*/  LDL R186, [R1] ;  /* 0x0000000001ba7983 */ /* 0x000ea20000100800 */
[----:B-----5:R-:W-:Y:S01]  /*4a30*/  ISETP.GT.AND P0, PT, R5, RZ, PT ;  /* 0x000000ff0500720c */ /* 0x020fe20003f04270 */
[----:B-1----:R-:W-:-:S12]  /*4a40*/  HADD2.F32 R2, -RZ, R152.H0_H0 ;  /* 0x20000098ff027230 */ /* 0x002fd80000004100 */
[----:B------:R-:W-:-:S04]  /*4a50*/  @P0 FFMA.FTZ R3, R0, R183, R182 ;  /* 0x000000b700030223 */ /* 0x000fc800000100b6 */
[----:B------:R-:W-:-:S04]  /*4a60*/  @P0 FADD.FTZ R3, R199, -R3 ;  /* 0x80000003c7030221 */ /* 0x000fc80000010000 */
[----:B------:R-:W-:Y:S02]  /*4a70*/  @P0 FFMA.FTZ R2, R4, R3, R2 ;  /* 0x0000000304020223 */ /* 0x000fe40000010002 */
[----:B------:R-:W1:Y:S02]  /*4a80*/  @P2 LDC R3, c[0x0][0x40c] ;  /* 0x00010300ff032b82 */ /* 0x000e640000000800 */
[----:B-1----:R-:W-:Y:S01]  /*4a90*/  @P2 FMUL.FTZ R3, R2, R3 ;  /* 0x0000000302032220 */ /* 0x002fe20000410000 */
[----:B------:R-:W-:-:S05]  /*4aa0*/  @P2 HADD2.F32 R2, -RZ, R176.H0_H0 ;  /* 0x200000b0ff022230 */ /* 0x000fca0000004100 */
[-C--:B------:R-:W-:Y:S01]  /*4ab0*/  @P2 FFMA.FTZ R112, R2, R3.reuse, R112 ;  /* 0x0000000302702223 */ /* 0x080fe20000010070 */
[----:B------:R-:W-:Y:S01]  /*4ac0*/  @P2 FMUL.FTZ R2, R28, R3 ;  /* 0x000000031c022220 */ /* 0x000fe20000410000 */
[----:B------:R-:W-:-:S04]  /*4ad0*/  @P0 FFMA.FTZ R3, R200, R183, R182 ;  /* 0x000000b7c8030223 */ /* 0x000fc800000100b6 */
[----:B------:R-:W-:-:S04]  /*4ae0*/  @P2 F2FP.F16.F32.PACK_AB R2, RZ, R2 ;  /* 0x00000002ff02223e */ /* 0x000fc800000000ff */
[----:B------:R-:W-:Y:S01]  /*4af0*/  @P2 PRMT R68, R2, 0x7610, R68 ;  /* 0x0000761002442816 */ /* 0x000fe20000000044 */
[----:B------:R-:W-:Y:S02]  /*4b00*/  HADD2.F32 R2, -RZ, R152.H1_H1 ;  /* 0x30000098ff027230 */ /* 0x000fe40000004100 */
[----:B--2---:R-:W-:-:S04]  /*4b10*/  @P0 FADD.FTZ R3, R186, -R3 ;  /* 0x80000003ba030221 */ /* 0x004fc80000010000 */
[----:B------:R-:W-:Y:S02]  /*4b20*/  @P0 FFMA.FTZ R2, R4, R3, R2 ;  /* 0x0000000304020223 */ /* 0x000fe40000010002 */
[----:B------:R-:W1:Y:S02]  /*4b30*/  @P2 LDC R3, c[0x0][0x40c] ;  /* 0x00010300ff032b82 */ /* 0x000e640000000800 */
[----:B-1----:R-:W-:Y:S01]  /*4b40*/  @P2 FMUL.FTZ R3, R2, R3 ;  /* 0x0000000302032220 */ /* 0x002fe20000410000 */
[----:B------:R-:W-:-:S05]  /*4b50*/  @P2 HADD2.F32 R2, -RZ, R176.H1_H1 ;  /* 0x300000b0ff022230 */ /* 0x000fca0000004100 */
[-C--:B------:R-:W-:Y:S01]  /*4b60*/  @P2 FFMA.FTZ R113, R2, R3.reuse, R113 ;  /* 0x0000000302712223 */ /* 0x080fe20000010071 */
        /* <DEDUP_REMOVED lines=10> */
[-C--:B------:R-:W-:Y:S01]  /*4c10*/  @P2 FFMA.FTZ R114, R2, R3.reuse, R114 ;  /* 0x0000000302722223 */ /* 0x080fe20000010072 */
        /* <DEDUP_REMOVED lines=54> */
[-C--:B------:R-:W-:Y:S01]  /*4f80*/  FFMA.FTZ R119, R2, R3.reuse, R119 ;  /* 0x0000000302777223 */ /* 0x080fe20000010077 */
[----:B------:R-:W-:-:S05]  /*4f90*/  FMUL.FTZ R2, R35, R3 ;  /* 0x0000000323027220 */ /* 0x000fca0000410000 */
[----:B------:R-:W-:-:S04]  /*4fa0*/  F2FP.F16.F32.PACK_AB R2, RZ, R2 ;  /* 0x00000002ff02723e */ /* 0x000fc800000000ff */
[----:B------:R-:W-:Y:S01]  /*4fb0*/  PRMT R71, R71, 0x5410, R2 ;  /* 0x0000541047477816 */ /* 0x000fe20000000002 */
[----:B------:R-:W-:Y:S06]  /*4fc0*/  BRA `(.L_x_12919) ;  /* 0x0000000400787947 */ /* 0x000fec0003800000 */
.L_x_12920:
[----:B------:R-:W2:Y:S01]  /*4fd0*/  LDL R186, [R1] ;  /* 0x0000000001ba7983 */ /* 0x000ea20000100800 */
[----:B-1----:R-:W1:Y:S01]  /*4fe0*/  @P2 LDC R3, c[0x0][0x40c] ;  /* 0x00010300ff032b82 */ /* 0x002e620000000800 */
[----:B-----5:R-:W-:Y:S01]  /*4ff0*/  ISETP.GT.AND P0, PT, R5, RZ, PT ;  /* 0x000000ff0500720c */ /* 0x020fe20003f04270 */
[----:B------:R-:W-:Y:S01]  /*5000*/  @P1 FFMA.FTZ R168, R0, R183, R182 ;  /* 0x000000b700a81223 */ /* 0x000fe200000100b6 */
[--C-:B------:R-:W-:Y:S02]  /*5010*/  HADD2.F32 R187, -RZ, R152.reuse.H0_H0 ;  /* 0x20000098ffbb7230 */ /* 0x100fe40000004100 */
[----:B------:R-:W-:Y:S02]  /*5020*/  @P2 HADD2.F32 R188, -RZ, R179.H0_H0 ;  /* 0x200000b3ffbc2230 */ /* 0x000fe40000004100 */
[----:B------:R-:W-:Y:S01]  /*5030*/  @P1 FADD.FTZ R168, R199, -R168 ;  /* 0x800000a8c7a81221 */ /* 0x000fe20000010000 */
[----:B------:R-:W3:Y:S03]  /*5040*/  @P2 LDC R2, c[0x0][0x40c] ;  /* 0x00010300ff022b82 */ /* 0x000ee60000000800 */
[----:B------:R-:W-:Y:S01]  /*5050*/  @P1 FFMA.FTZ R187, R4, R168, R187 ;  /* 0x000000a804bb1223 */ /* 0x000fe200000100bb */
[----:B------:R-:W-:-:S02]  /*5060*/  HADD2.F32 R168, -RZ, R152.H1_H1 ;  /* 0x30000098ffa87230 */ /* 0x000fc40000004100 */
[----:B------:R-:W-:Y:S02]  /*5070*/  @P0 FFMA.FTZ R169, R200, R183, R182 ;  /* 0x000000b7c8a90223 */ /* 0x000fe400000100b6 */
[----:B------:R-:W4:Y:S01]  /*5080*/  @P2 LDC R171, c[0x0][0x40c] ;  /* 0x00010300ffab2b82 */ /* 0x000f220000000800 */
[----:B-1----:R-:W-:Y:S01]  /*5090*/  @P2 FMUL.FTZ R170, R187, R3 ;  /* 0x00000003bbaa2220 */ /* 0x002fe20000410000 */
[----:B------:R-:W-:-:S05]  /*50a0*/  @P2 HADD2.F32 R3, -RZ, R176.H0_H0 ;  /* 0x200000b0ff032230 */ /* 0x000fca0000004100 */
[-C--:B------:R-:W-:Y:S01]  /*50b0*/  @P2 FFMA.FTZ R112, R3, R170.reuse, R112 ;  /* 0x000000aa03702223 */ /* 0x080fe20000010070 */
[----:B------:R-:W-:Y:S01]  /*50c0*/  @P0 FFMA.FTZ R3, R198, R183, R182 ;  /* 0x000000b7c6030223 */ /* 0x000fe200000100b6 */
[----:B------:R-:W-:-:S03]  /*50d0*/  @P2 FMUL.FTZ R170, R28, R170 ;  /* 0x000000aa1caa2220 */ /* 0x000fc60000410000 */
[----:B------:R-:W-:Y:S02]  /*50e0*/  @P0 FADD.FTZ R3, R252, -R3 ;  /* 0x80000003fc030221 */ /* 0x000fe40000010000 */
[----:B------:R-:W-:-:S04]  /*50f0*/  @P2 F2FP.F16.F32.PACK_AB R170, RZ, R170 ;  /* 0x000000aaffaa223e */ /* 0x000fc800000000ff */
[----:B------:R-:W-:Y:S01]  /*5100*/  @P2 PRMT R68, R170, 0x7610, R68 ;  /* 0x00007610aa442816 */ /* 0x000fe20000000044 */
[----:B------:R-:W-:Y:S02]  /*5110*/  @P2 HADD2.F32 R170, -RZ, R177.H0_H0 ;  /* 0x200000b1ffaa2230 */ /* 0x000fe40000004100 */
[----:B--2---:R-:W-:-:S04]  /*5120*/  @P0 FADD.FTZ R169, R186, -R169 ;  /* 0x800000a9baa90221 */ /* 0x004fc80000010000 */
[----:B------:R-:W-:Y:S01]  /*5130*/  @P0 FFMA.FTZ R168, R4, R169, R168 ;  /* 0x000000a904a80223 */ /* 0x000fe200000100a8 */
[----:B------:R-:W-:-:S03]  /*5140*/  @P2 HADD2.F32 R169, -RZ, R176.H1_H1 ;  /* 0x300000b0ffa92230 */ /* 0x000fc60000004100 */
[C---:B---3--:R-:W-:Y:S01]  /*5150*/  @P2 FMUL.FTZ R2, R168.reuse, R2 ;  /* 0x00000002a8022220 */ /* 0x048fe20000410000 */
[----:B------:R-:W-:-:S03]  /*5160*/  F2FP.F16.F32.PACK_AB R168, R168, R187 ;  /* 0x000000bba8a8723e */ /* 0x000fc600000000ff */
[-C--:B------:R-:W-:Y:S01]  /*5170*/  @P2 FFMA.FTZ R113, R169, R2.reuse, R113 ;  /* 0x00000002a9712223 */ /* 0x080fe20000010071 */
[----:B------:R-:W-:Y:S02]  /*5180*/  HADD2.F32 R169, -RZ, R153.H0_H0 ;  /* 0x20000099ffa97230 */ /* 0x000fe40000004100 */
[----:B------:R-:W-:-:S03]  /*5190*/  @P2 FMUL.FTZ R2, R29, R2 ;  /* 0x000000021d022220 */ /* 0x000fc60000410000 */
[----:B------:R-:W-:Y:S01]  /*51a0*/  @P0 FFMA.FTZ R169, R4, R3, R169 ;  /* 0x0000000304a90223 */ /* 0x000fe200000100a9 */
[----:B------:R-:W-:Y:S01]  /*51b0*/  @P0 FFMA.FTZ R3, R197, R183, R182 ;  /* 0x000000b7c5030223 */ /* 0x000fe200000100b6 */
[----:B------:R-:W-:-:S03]  /*51c0*/  @P2 F2FP.F16.F32.PACK_AB R2, RZ, R2 ;  /* 0x00000002ff02223e */ /* 0x000fc600000000ff */
[----:B------:R-:W-:Y:S01]  /*51d0*/  @P0 FADD.FTZ R186, R251, -R3 ;  /* 0x80000003fbba0221 */ /* 0x000fe20000010000 */
[----:B------:R-:W-:Y:S01]  /*51e0*/  HADD2.F32 R3, -RZ, R153.H1_H1 ;  /* 0x30000099ff037230 */ /* 0x000fe20000004100 */
[----:B------:R-:W-:Y:S01]  /*51f0*/  @P2 PRMT R68, R68, 0x5410, R2 ;  /* 0x0000541044442816 */ /* 0x000fe20000000002 */
[----:B----4-:R-:W-:Y:S01]  /*5200*/  @P2 FMUL.FTZ R2, R169, R171 ;  /* 0x000000aba9022220 */ /* 0x010fe20000410000 */
[----:B------:R-:W-:Y:S02]  /*5210*/  @P2 HADD2.F32 R171, -RZ, R177.H1_H1 ;  /* 0x300000b1ffab2230 */ /* 0x000fe40000004100 */
[----:B------:R-:W-:Y:S01]  /*5220*/  @P0 FFMA.FTZ R3, R4, R186, R3 ;  /* 0x000000ba04030223 */ /* 0x000fe20000010003 */
[-C--:B------:R-:W-:Y:S01]  /*5230*/  @P2 FFMA.FTZ R114, R170, R2.reuse, R114 ;  /* 0x00000002aa722223 */ /* 0x080fe20000010072 */
[----:B------:R-:W1:Y:S01]  /*5240*/  @P2 LDC R186, c[0x0][0x40c] ;  /* 0x00010300ffba2b82 */ /* 0x000e620000000800 */
[----:B------:R-:W-:Y:S02]  /*5250*/  @P2 FMUL.FTZ R2, R30, R2 ;  /* 0x000000021e022220 */ /* 0x000fe40000410000 */
[----:B------:R-:W-:-:S03]  /*5260*/  F2FP.F16.F32.PACK_AB R169, R3, R169 ;  /* 0x000000a903a9723e */ /* 0x000fc600000000ff */
[----:B------:R-:W-:-:S04]  /*5270*/  @P2 F2FP.F16.F32.PACK_AB R2, RZ, R2 ;  /* 0x00000002ff02223e */ /* 0x000fc800000000ff */
[----:B------:R-:W-:Y:S01]  /*5280*/  @P2 PRMT R69, R2, 0x7610, R69 ;  /* 0x0000761002452816 */ /* 0x000fe20000000045 */
[----:B-1----:R-:W-:Y:S01]  /*5290*/  @P2 FMUL.FTZ R170, R3, R186 ;  /* 0x000000ba03aa2220 */ /* 0x002fe20000410000 */
[----:B------:R-:W-:-:S03]  /*52a0*/  @P0 FFMA.FTZ R3, R193, R183, R182 ;  /* 0x000000b7c1030223 */ /* 0x000fc600000100b6 */
[-C--:B------:R-:W-:Y:S01]  /*52b0*/  @P2 FFMA.FTZ R115, R171, R170.reuse, R115 ;  /* 0x000000aaab732223 */ /* 0x080fe20000010073 */
[----:B------:R-:W-:Y:S01]  /*52c0*/  @P2 FMUL.FTZ R171, R31, R170 ;  /* 0x000000aa1fab2220 */ /* 0x000fe20000410000 */
[----:B------:R-:W-:Y:S01]  /*52d0*/  @P0 FFMA.FTZ R170, R196, R183, R182 ;  /* 0x000000b7c4aa0223 */ /* 0x000fe200000100b6 */
[----:B------:R-:W-:-:S03]  /*52e0*/  @P0 FADD.FTZ R3, R247, -R3 ;  /* 0x80000003f7030221 */ /* 0x000fc60000010000 */
[----:B------:R-:W-:Y:S01]  /*52f0*/  @P0 FADD.FTZ R186, R250, -R170 ;  /* 0x800000aafaba0221 */ /* 0x000fe20000010000 */
[----:B------:R-:W-:Y:S01]  /*5300*/  HADD2.F32 R170, -RZ, R154.H0_H0 ;  /* 0x2000009affaa7230 */ /* 0x000fe20000004100 */
[----:B------:R-:W-:-:S04]  /*5310*/  @P2 F2FP.F16.F32.PACK_AB R171, RZ, R171 ;  /* 0x000000abffab223e */ /* 0x000fc800000000ff */
[----:B------:R-:W-:Y:S01]  /*5320*/  @P0 FFMA.FTZ R170, R4, R186, R170 ;  /* 0x000000ba04aa0223 */ /* 0x000fe200000100aa */
[----:B------:R-:W-:Y:S01]  /*5330*/  @P2 PRMT R69, R69, 0x5410, R171 ;  /* 0x0000541045452816 */ /* 0x000fe200000000ab */
[----:B------:R-:W1:Y:S01]  /*5340*/  @P2 LDC R186, c[0x0][0x40c] ;  /* 0x00010300ffba2b82 */ /* 0x000e620000000800 */
[----:B------:R-:W-:Y:S02]  /*5350*/  @P2 HADD2.F32 R171, -RZ, R178.H0_H0 ;  /* 0x200000b2ffab2230 */ /* 0x000fe40000004100 */
[----:B-1----:R-:W-:Y:S01]  /*5360*/  @P2 FMUL.FTZ R2, R170, R186 ;  /* 0x000000baaa022220 */ /* 0x002fe20000410000 */
[----:B------:R-:W-:-:S03]  /*5370*/  HADD2.F32 R186, -RZ, R154.H1_H1 ;  /* 0x3000009affba7230 */ /* 0x000fc60000004100 */
[-C--:B------:R-:W-:Y:S01]  /*5380*/  @P2 FFMA.FTZ R116, R171, R2.reuse, R116 ;  /* 0x00000002ab742223 */ /* 0x080fe20000010074 */
        /* <DEDUP_REMOVED lines=11> */
[-C--:B------:R-:W-:Y:S01]  /*5440*/  @P2 FFMA.FTZ R117, R171, R2.reuse, R117 ;  /* 0x00000002ab752223 */ /* 0x080fe20000010075 */
[----:B------:R-:W-:Y:S01]  /*5450*/  @P2 FMUL.FTZ R2, R33, R2 ;  /* 0x0000000221022220 */ /* 0x000fe20000410000 */
[----:B------:R-:W-:Y:S02]  /*5460*/  HADD2.F32 R171, -RZ, R155.H0_H0 ;  /* 0x2000009bffab7230 */ /* 0x000fe40000004100 */
[----:B------:R-:W-:Y:S02]  /*5470*/  @P0 FFMA.FTZ R186, R4, R3, R186 ;  /* 0x0000000304ba0223 */ /* 0x000fe400000100ba */
[----:B------:R-:W1:Y:S01]  /*5480*/  @P2 LDC R3, c[0x0][0x40c] ;  /* 0x00010300ff032b82 */ /* 0x000e620000000800 */
[----:B------:R-:W-:-:S04]  /*5490*/  @P2 F2FP.F16.F32.PACK_AB R2, RZ, R2 ;  /* 0x00000002ff02223e */ /* 0x000fc800000000ff */
[----:B------:R-:W-:Y:S01]  /*54a0*/  @P2 PRMT R70, R70, 0x5410, R2 ;  /* 0x0000541046462816 */ /* 0x000fe20000000002 */
[----:B------:R-:W-:-:S04]  /*54b0*/  @P0 FFMA.FTZ R2, R194, R183, R182 ;  /* 0x000000b7c2020223 */ /* 0x000fc800000100b6 */
[----:B------:R-:W-:-:S04]  /*54c0*/  @P0 FADD.FTZ R2, R248, -R2 ;  /* 0x80000002f8020221 */ /* 0x000fc80000010000 */
[----:B------:R-:W-:Y:S02]  /*54d0*/  @P0 FFMA.FTZ R171, R4, R2, R171 ;  /* 0x0000000204ab0223 */ /* 0x000fe400000100ab */
[----:B------:R-:W2:Y:S01]  /*54e0*/  @P2 LDC R2, c[0x0][0x40c] ;  /* 0x00010300ff022b82 */ /* 0x000ea20000000800 */
[C---:B-1----:R-:W-:Y:S01]  /*54f0*/  @P2 FMUL.FTZ R3, R186.reuse, R3 ;  /* 0x00000003ba032220 */ /* 0x042fe20000410000 */
[----:B--2---:R-:W-:Y:S01]  /*5500*/  @P2 FMUL.FTZ R2, R171, R2 ;  /* 0x00000002ab022220 */ /* 0x004fe20000410000 */
[----:B------:R-:W-:-:S03]  /*5510*/  F2FP.F16.F32.PACK_AB R171, R186, R171 ;  /* 0x000000abbaab723e */ /* 0x000fc600000000ff */
[-C--:B------:R-:W-:Y:S01]  /*5520*/  @P2 FFMA.FTZ R118, R188, R2.reuse, R118 ;  /* 0x00000002bc762223 */ /* 0x080fe20000010076 */
[----:B------:R-:W-:Y:S02]  /*5530*/  @P2 HADD2.F32 R188, -RZ, R179.H1_H1 ;  /* 0x300000b3ffbc2230 */ /* 0x000fe40000004100 */
[----:B------:R-:W-:-:S03]  /*5540*/  @P2 FMUL.FTZ R2, R34, R2 ;  /* 0x0000000222022220 */ /* 0x000fc60000410000 */
[-C--:B------:R-:W-:Y:S01]  /*5550*/  @P2 FFMA.FTZ R119, R188, R3.reuse, R119 ;  /* 0x00000003bc772223 */ /* 0x080fe20000010077 */
[----:B------:R-:W-:Y:S01]  /*5560*/  @P2 FMUL.FTZ R3, R35, R3 ;  /* 0x0000000323032220 */ /* 0x000fe20000410000 */
[----:B------:R-:W-:-:S04]  /*5570*/  @P2 F2FP.F16.F32.PACK_AB R2, RZ, R2 ;  /* 0x00000002ff02223e */ /* 0x000fc800000000ff */
[----:B------:R-:W-:Y:S02]  /*5580*/  @P2 F2FP.F16.F32.PACK_AB R3, RZ, R3 ;  /* 0x00000003ff03223e */ /* 0x000fe400000000ff */
[----:B------:R-:W-:-:S04]  /*5590*/  @P2 PRMT R71, R2, 0x7610, R71 ;  /* 0x0000761002472816 */ /* 0x000fc80000000047 */
[----:B------:R-:W-:-:S07]  /*55a0*/  @P2 PRMT R71, R71, 0x5410, R3 ;  /* 0x0000541047472816 */ /* 0x000fce0000000003 */
.L_x_12919:
[----:B------:R-:W-:Y:S05]  /*55b0*/  BSYNC.RECONVERGENT B2 ;  /* 0x0000000000027941 */ /* 0x000fea0003800200 */
.L_x_12902:
        /* <DEDUP_REMOVED lines=10> */
.L_x_12899:
[----:B------:R-:W-:Y:S05]  /*5660*/  BSYNC.RECONVERGENT B1 ;  /* 0x0000000000017941 */ /* 0x000fea0003800200 */
.L_x_12898:
        /* <DEDUP_REMOVED lines=8> */
.L_x_12924:
[----:B------:R-:W-:Y:S05]  /*56f0*/  BSYNC.RECONVERGENT B2 ;  /* 0x0000000000027941 */ /* 0x000fea0003800200 */
.L_x_12923:
        /* <DEDUP_REMOVED lines=9> */
[----:B-12---:R-:W1:Y:S01]  /*5790*/  @P2 LDC R2, c[0x0][0x40c] ;  /* 0x00010300ff022b82 */ /* 0x006e620000000800 */
[----:B------:R-:W-:Y:S02]  /*57a0*/  HADD2.F32 R184, -RZ, R157.H1_H1 ;  /* 0x3000009dffb87230 */ /* 0x000fe40000004100 */
[----:B------:R-:W-:-:S05]  /*57b0*/  @P2 HADD2.F32 R186, -RZ, R179.H0_H0 ;  /* 0x200000b3ffba2230 */ /* 0x000fca0000004100 */
[----:B------:R-:W2:Y:S04]  /*57c0*/  @P2 LDC R171, c[0x0][0x40c] ;  /* 0x00010300ffab2b82 */ /* 0x000ea80000000800 */
[-CC-:B------:R-:W-:Y:S01]  /*57d0*/  @P1 FFMA.FTZ R3, R23, R183.reuse, R182.reuse ;  /* 0x000000b717031223 */ /* 0x180fe200000100b6 */
[----:B------:R-:W-:-:S03]  /*57e0*/  @P1 FFMA.FTZ R169, R22, R183, R182 ;  /* 0x000000b716a91223 */ /* 0x000fc600000100b6 */
[----:B------:R-:W-:Y:S01]  /*57f0*/  @P1 FADD.FTZ R168, R246, -R3 ;  /* 0x80000003f6a81221 */ /* 0x000fe20000010000 */
[--C-:B------:R-:W-:Y:S02]  /*5800*/  HADD2.F32 R3, -RZ, R156.reuse.H0_H0 ;  /* 0x2000009cff037230 */ /* 0x100fe40000004100 */
[----:B------:R-:W-:Y:S01]  /*5810*/  @P1 FADD.FTZ R169, R245, -R169 ;  /* 0x800000a9f5a91221 */ /* 0x000fe20000010000 */
[----:B------:R-:W3:Y:S02]  /*5820*/  @P2 LDC R185, c[0x0][0x40c] ;  /* 0x00010300ffb92b82 */ /* 0x000ee40000000800 */
[----:B------:R-:W-:Y:S01]  /*5830*/  @P1 FFMA.FTZ R3, R4, R168, R3 ;  /* 0x000000a804031223 */ /* 0x000fe20000010003 */
[----:B------:R-:W-:-:S05]  /*5840*/  HADD2.F32 R168, -RZ, R156.H1_H1 ;  /* 0x3000009cffa87230 */ /* 0x000fca0000004100 */
[----:B------:R-:W-:Y:S01]  /*5850*/  @P1 FFMA.FTZ R168, R4, R169, R168 ;  /* 0x000000a904a81223 */ /* 0x000fe200000100a8 */
[----:B------:R-:W-:-:S03]  /*5860*/  @P2 HADD2.F32 R169, -RZ, R176.H1_H1 ;  /* 0x300000b0ffa92230 */ /* 0x000fc60000004100 */
[C---:B-1----:R-:W-:Y:S01]  /*5870*/  @P2 FMUL.FTZ R170, R168.reuse, R2 ;  /* 0x00000002a8aa2220 */ /* 0x042fe20000410000 */
[----:B------:R-:W-:Y:S02]  /*5880*/  @P2 HADD2.F32 R2, -RZ, R176.H0_H0 ;  /* 0x200000b0ff022230 */ /* 0x000fe40000004100 */
[----:B--2---:R-:W-:Y:S01]  /*5890*/  @P2 FMUL.FTZ R171, R3, R171 ;  /* 0x000000ab03ab2220 */ /* 0x004fe20000410000 */
[----:B------:R-:W-:Y:S01]  /*58a0*/  F2FP.F16.F32.PACK_AB R168, R168, R3 ;  /* 0x00000003a8a8723e */ /* 0x000fe200000000ff */
[-C--:B------:R-:W-:Y:S01]  /*58b0*/  @P2 FFMA.FTZ R121, R169, R170.reuse, R121 ;  /* 0x000000aaa9792223 */ /* 0x080fe20000010079 */
[----:B------:R-:W-:Y:S02]  /*58c0*/  HADD2.F32 R169, -RZ, R157.H0_H0 ;  /* 0x2000009dffa97230 */ /* 0x000fe40000004100 */
[----:B------:R-:W-:Y:S01]  /*58d0*/  @P2 FFMA.FTZ R120, R2, R171, R120 ;  /* 0x000000ab02782223 */ /* 0x000fe20000010078 */
[----:B------:R-:W-:Y:S01]  /*58e0*/  @P1 FFMA.FTZ R2, R21, R183, R182 ;  /* 0x000000b715021223 */ /* 0x000fe200000100b6 */
[----:B------:R-:W-:Y:S01]  /*58f0*/  @P2 FMUL.FTZ R171, R36, R171 ;  /* 0x000000ab24ab2220 */ /* 0x000fe20000410000 */
[----:B------:R-:W-:-:S02]  /*5900*/  @P2 FMUL.FTZ R170, R37, R170 ;  /* 0x000000aa25aa2220 */ /* 0x000fc40000410000 */
[----:B------:R-:W-:-:S03]  /*5910*/  @P1 FADD.FTZ R2, R244, -R2 ;  /* 0x80000002f4021221 */ /* 0x000fc60000010000 */
[----:B------:R-:W-:Y:S01]  /*5920*/  @P2 F2FP.F16.F32.PACK_AB R170, RZ, R170 ;  /* 0x000000aaffaa223e */ /* 0x000fe200000000ff */
[----:B------:R-:W-:Y:S01]  /*5930*/  @P1 FFMA.FTZ R169, R4, R2, R169 ;  /* 0x0000000204a91223 */ /* 0x000fe200000100a9 */
[----:B------:R-:W-:Y:S01]  /*5940*/  @P2 F2FP.F16.F32.PACK_AB R2, RZ, R171 ;  /* 0x000000abff02223e */ /* 0x000fe200000000ff */
[----:B------:R-:W-:-:S03]  /*5950*/  @P1 FFMA.FTZ R171, R20, R183, R182 ;  /* 0x000000b714ab1223 */ /* 0x000fc600000100b6 */
[----:B------:R-:W-:Y:S01]  /*5960*/  @P2 PRMT R68, R2, 0x7610, R68 ;  /* 0x0000761002442816 */ /* 0x000fe20000000044 */
[----:B------:R-:W-:Y:S01]  /*5970*/  @P1 FADD.FTZ R171, R243, -R171 ;  /* 0x800000abf3ab1221 */ /* 0x000fe20000010000 */
[----:B---3--:R-:W-:Y:S02]  /*5980*/  @P2 FMUL.FTZ R2, R169, R185 ;  /* 0x000000b9a9022220 */ /* 0x008fe40000410000 */
[----:B------:R-:W-:Y:S01]  /*5990*/  @P2 PRMT R68, R68, 0x5410, R170 ;  /* 0x0000541044442816 */ /* 0x000fe200000000aa */
[----:B------:R-:W-:Y:S01]  /*59a0*/  @P1 FFMA.FTZ R184, R4, R171, R184 ;  /* 0x000000ab04b81223 */ /* 0x000fe200000100b8 */
[--C-:B------:R-:W-:Y:S01]  /*59b0*/  @P2 HADD2.F32 R170, -RZ, R177.reuse.H0_H0 ;  /* 0x200000b1ffaa2230 */ /* 0x100fe20000004100 */
[----:B------:R-:W1:Y:S03]  /*59c0*/  @P2 LDC R171, c[0x0][0x40c] ;  /* 0x00010300ffab2b82 */ /* 0x000e660000000800 */
[----:B------:R-:W-:Y:S01]  /*59d0*/  F2FP.F16.F32.PACK_AB R169, R184, R169 ;  /* 0x000000a9b8a9723e */ /* 0x000fe200000000ff */
[----:B------:R-:W-:Y:S01]  /*59e0*/  @P2 FFMA.FTZ R122, R170, R2, R122 ;  /* 0x00000002aa7a2223 */ /* 0x000fe2000001007a */
[----:B------:R-:W-:-:S02]  /*59f0*/  @P2 HADD2.F32 R170, -RZ, R177.H1_H1 ;  /* 0x300000b1ffaa2230 */ /* 0x000fc40000004100 */
[----:B------:R-:W-:-:S05]  /*5a00*/  @P2 FMUL.FTZ R2, R38, R2 ;  /* 0x0000000226022220 */ /* 0x000fca0000410000 */
[----:B------:R-:W-:-:S04]  /*5a10*/  @P2 F2FP.F16.F32.PACK_AB R2, RZ, R2 ;  /* 0x00000002ff02223e */ /* 0x000fc800000000ff */
[----:B------:R-:W-:Y:S01]  /*5a20*/  @P2 PRMT R69, R2, 0x7610, R69 ;  /* 0x0000761002452816 */ /* 0x000fe20000000045 */
[----:B-1----:R-:W-:Y:S01]  /*5a30*/  @P2 FMUL.FTZ R171, R184, R171 ;  /* 0x000000abb8ab2220 */ /* 0x002fe20000410000 */
[----:B------:R-:W-:-:S03]  /*5a40*/  HADD2.F32 R184, -RZ, R159.H1_H1 ;  /* 0x3000009fffb87230 */ /* 0x000fc60000004100 */
[----:B------:R-:W-:Y:S01]  /*5a50*/  @P2 FFMA.FTZ R123, R170, R171, R123 ;  /* 0x000000abaa7b2223 */ /* 0x000fe2000001007b */
[----:B------:R-:W-:Y:S01]  /*5a60*/  @P1 FFMA.FTZ R170, R19, R183, R182 ;  /* 0x000000b713aa1223 */ /* 0x000fe200000100b6 */
[----:B------:R-:W-:-:S03]  /*5a70*/  @P2 FMUL.FTZ R171, R39, R171 ;  /* 0x000000ab27ab2220 */ /* 0x000fc60000410000 */
        /* <DEDUP_REMOVED lines=20> */
[----:B------:R-:W-:-:S03]  /*5bc0*/  @P1 FFMA.FTZ R185, R16, R183, R182 ;  /* 0x000000b710b91223 */ /* 0x000fc600000100b6 */
[-C--:B------:R-:W-:Y:S01]  /*5bd0*/  @P2 FFMA.FTZ R125, R171, R2.reuse, R125 ;  /* 0x00000002ab7d2223 */ /* 0x080fe2000001007d */
[----:B------:R-:W-:Y:S01]  /*5be0*/  @P2 FMUL.FTZ R2, R41, R2 ;  /* 0x0000000229022220 */ /* 0x000fe20000410000 */
[----:B------:R-:W-:-:S04]  /*5bf0*/  @P1 FADD.FTZ R185, R239, -R185 ;  /* 0x800000b9efb91221 */ /* 0x000fc80000010000 */
[----:B------:R-:W-:Y:S01]  /*5c00*/  @P2 F2FP.F16.F32.PACK_AB R2, RZ, R2 ;  /* 0x00000002ff02223e */ /* 0x000fe200000000ff */
[----:B------:R-:W-:-:S03]  /*5c10*/  @P1 FFMA.FTZ R184, R4, R185, R184 ;  /* 0x000000b904b81223 */ /* 0x000fc600000100b8 */
[----:B------:R-:W-:Y:S01]  /*5c20*/  @P2 PRMT R70, R70, 0x5410, R2 ;  /* 0x0000541046462816 */ /* 0x000fe20000000002 */
[----:B------:R-:W-:-:S04]  /*5c30*/  @P1 FFMA.FTZ R2, R17, R183, R182 ;  /* 0x000000b711021223 */ /* 0x000fc800000100b6 */
[----:B------:R-:W-:Y:S01]  /*5c40*/  @P1 FADD.FTZ R171, R240, -R2 ;  /* 0x80000002f0ab1221 */ /* 0x000fe20000010000 */
[----:B------:R-:W-:-:S05]  /*5c50*/  HADD2.F32 R2, -RZ, R159.H0_H0 ;  /* 0x2000009fff027230 */ /* 0x000fca0000004100 */
[----:B------:R-:W-:Y:S02]  /*5c60*/  @P1 FFMA.FTZ R2, R4, R171, R2 ;  /* 0x000000ab04021223 */ /* 0x000fe40000010002 */
[----:B------:R-:W1:Y:S02]  /*5c70*/  @P2 LDC R171, c[0x0][0x40c] ;  /* 0x00010300ffab2b82 */ /* 0x000e640000000800 */
[----:B-1----:R-:W-:-:S04]  /*5c80*/  @P2 FMUL.FTZ R171, R2, R171 ;  /* 0x000000ab02ab2220 */ /* 0x002fc80000410000 */
[-C--:B------:R-:W-:Y:S01]  /*5c90*/  @P2 FFMA.FTZ R126, R186, R171.reuse, R126 ;  /* 0x000000abba7e2223 */ /* 0x080fe2000001007e */
[----:B------:R-:W-:-:S05]  /*5ca0*/  @P2 FMUL.FTZ R171, R42, R171 ;  /* 0x000000ab2aab2220 */ /* 0x000fca0000410000 */
[----:B------:R-:W-:-:S04]  /*5cb0*/  @P2 F2FP.F16.F32.PACK_AB R171, RZ, R171 ;  /* 0x000000abffab223e */ /* 0x000fc800000000ff */
[----:B------:R-:W-:Y:S02]  /*5cc0*/  @P2 PRMT R71, R171, 0x7610, R71 ;  /* 0x00007610ab472816 */ /* 0x000fe40000000047 */
        /* <DEDUP_REMOVED lines=9> */
.L_x_12927:
[----:B-----5:R-:W-:Y:S01]  /*5d60*/  ISETP.GT.AND P1, PT, R5, RZ, PT ;  /* 0x000000ff0500720c */ /* 0x020fe20003f24270 */
[----:B-12---:R-:W-:-:S12]  /*5d70*/  HADD2.F32 R2, -RZ, R156.H0_H0 ;  /* 0x2000009cff027230 */ /* 0x006fd80000004100 */
        /* <DEDUP_REMOVED lines=88> */
.L_x_12926:
[----:B------:R-:W-:-:S04]  /*6300*/  UISETP.NE.U32.AND UP0, UPT, UR20, URZ, UPT ;  /* 0x000000ff1400728c */ /* 0x000fc8000bf05070 */
[----:B------:R-:W-:-:S06]  /*6310*/  UISETP.NE.AND.EX UP0, UPT, UR21, URZ, UPT, UP0 ;  /* 0x000000ff1500728c */ /* 0x000fcc000bf05300 */
[----:B------:R-:W-:-:S13]  /*6320*/  PLOP3.LUT P0, PT, PT, PT, UP0, 0x80, 0x8 ;  /* 0x000000000008781c */ /* 0x000fda0003f0f008 */
[----:B------:R-:W-:Y:S05]  /*6330*/  @!P0 BRA `(.L_x_12929) ;  /* 0x0000000400788947 */ /* 0x000fea0003800000 */
[----:B-12---:R-:W1:Y:S01]  /*6340*/  @P2 LDC R2, c[0x0][0x40c] ;  /* 0x00010300ff022b82 */ /* 0x006e620000000800 */
[----:B------:R-:W-:Y:S01]  /*6350*/  FFMA.FTZ R3, R19, R183, R182 ;  /* 0x000000b713037223 */ /* 0x000fe200000100b6 */
[----:B-----5:R-:W-:Y:S01]  /*6360*/  ISETP.GT.AND P1, PT, R5, RZ, PT ;  /* 0x000000ff0500720c */ /* 0x020fe20003f24270 */
[----:B------:R-:W-:Y:S02]  /*6370*/  @P2 HADD2.F32 R169, -RZ, R177.H0_H0 ;  /* 0x200000b1ffa92230 */ /* 0x000fe40000004100 */
[----:B------:R-:W-:Y:S01]  /*6380*/  FADD.FTZ R3, R242, -R3 ;  /* 0x80000003f2037221 */ /* 0x000fe20000010000 */
[----:B------:R-:W-:-:S03]  /*6390*/  @P2 HADD2.F32 R171, -RZ, R176.H1_H1 ;  /* 0x300000b0ffab2230 */ /* 0x000fc60000004100 */
[----:B------:R-:W-:-:S05]  /*63a0*/  FMUL.FTZ R3, R4, R3 ;  /* 0x0000000304037220 */ /* 0x000fca0000410000 */
[----:B------:R-:W-:Y:S01]  /*63b0*/  FSEL R170, R3, RZ, P1 ;  /* 0x000000ff03aa7208 */ /* 0x000fe20000800000 */
[----:B------:R-:W-:-:S04]  /*63c0*/  @P2 HADD2.F32 R3, -RZ, R178.H0_H0 ;  /* 0x200000b2ff032230 */ /* 0x000fc80000004100 */
[----:B-1----:R-:W-:Y:S02]  /*63d0*/  @P2 FMUL.FTZ R168, R2, R170 ;  /* 0x000000aa02a82220 */ /* 0x002fe40000410000 */
[----:B------:R-:W1:Y:S02]  /*63e0*/  @P2 LDC R2, c[0x0][0x40c] ;  /* 0x00010300ff022b82 */ /* 0x000e640000000800 */
[-C--:B------:R-:W-:Y:S01]  /*63f0*/  @P2 FFMA.FTZ R124, R3, R168.reuse, R124 ;  /* 0x000000a8037c2223 */ /* 0x080fe2000001007c */
[----:B------:R-:W-:Y:S01]  /*6400*/  FFMA.FTZ R3, R18, R183, R182 ;  /* 0x000000b712037223 */ /* 0x000fe200000100b6 */
[----:B------:R-:W-:-:S03]  /*6410*/  @P2 FMUL.FTZ R168, R40, R168 ;  /* 0x000000a828a82220 */ /* 0x000fc60000410000 */
[----:B------:R-:W-:Y:S02]  /*6420*/  FADD.FTZ R3, R241, -R3 ;  /* 0x80000003f1037221 */ /* 0x000fe40000010000 */
[----:B------:R-:W-:Y:S02]  /*6430*/  @P2 F2FP.F16.F32.PACK_AB R168, RZ, R168 ;  /* 0x000000a8ffa8223e */ /* 0x000fe400000000ff */
[----:B------:R-:W-:Y:S02]  /*6440*/  FMUL.FTZ R3, R4, R3 ;  /* 0x0000000304037220 */ /* 0x000fe40000410000 */
[----:B------:R-:W-:Y:S01]  /*6450*/  @P2 PRMT R70, R168, 0x7610, R70 ;  /* 0x00007610a8462816 */ /* 0x000fe20000000046 */
[----:B------:R-:W-:Y:S02]  /*6460*/  @P2 HADD2.F32 R168, -RZ, R178.H1_H1 ;  /* 0x300000b2ffa82230 */ /* 0x000fe40000004100 */
[----:B------:R-:W-:-:S04]  /*6470*/  FSEL R3, R3, RZ, P1 ;  /* 0x000000ff03037208 */ /* 0x000fc80000800000 */
[----:B------:R-:W-:Y:S01]  /*6480*/  F2FP.F16.F32.PACK_AB R170, R3, R170 ;  /* 0x000000aa03aa723e */ /* 0x000fe200000000ff */
[----:B-1----:R-:W-:-:S04]  /*6490*/  @P2 FMUL.FTZ R2, R2, R3 ;  /* 0x0000000302022220 */ /* 0x002fc80000410000 */
[-C--:B------:R-:W-:Y:S01]  /*64a0*/  @P2 FFMA.FTZ R125, R168, R2.reuse, R125 ;  /* 0x00000002a87d2223 */ /* 0x080fe2000001007d */
[----:B------:R-:W-:Y:S01]  /*64b0*/  @P2 FMUL.FTZ R2, R41, R2 ;  /* 0x0000000229022220 */ /* 0x000fe20000410000 */
[----:B------:R-:W1:Y:S04]  /*64c0*/  @P2 LDC R168, c[0x0][0x40c] ;  /* 0x00010300ffa82b82 */ /* 0x000e680000000800 */
[----:B------:R-:W-:-:S04]  /*64d0*/  @P2 F2FP.F16.F32.PACK_AB R2, RZ, R2 ;  /* 0x00000002ff02223e */ /* 0x000fc800000000ff */
        /* <DEDUP_REMOVED lines=8> */
[----:B------:R-:W-:-:S04]  /*6560*/  @P2 HADD2.F32 R169, -RZ, R177.H1_H1 ;  /* 0x300000b1ffa92230 */ /* 0x000fc80000004100 */
        /* <DEDUP_REMOVED lines=10> */
[----:B------:R-:W-:Y:S02]  /*6610*/  F2FP.F16.F32.PACK_AB R169, R3, R2 ;  /* 0x0000000203a9723e */ /* 0x000fe400000000ff */
[----:B------:R-:W1:Y:S02]  /*6620*/  @P2 LDC R2, c[0x0][0x40c] ;  /* 0x00010300ff022b82 */ /* 0x000e640000000800 */
        /* <DEDUP_REMOVED lines=19> */
[----:B------:R-:W-:-:S03]  /*6760*/  FFMA.FTZ R3, R17, R183, R182 ;  /* 0x000000b711037223 */ /* 0x000fc600000100b6 */
[-C--:B------:R-:W-:Y:S01]  /*6770*/  @P2 FFMA.FTZ R121, R171, R2.reuse, R121 ;  /* 0x00000002ab792223 */ /* 0x080fe20000010079 */
[----:B------:R-:W-:Y:S01]  /*6780*/  @P2 FMUL.FTZ R2, R37, R2 ;  /* 0x0000000225022220 */ /* 0x000fe20000410000 */
[----:B------:R-:W-:Y:S01]  /*6790*/  FADD.FTZ R3, R240, -R3 ;  /* 0x80000003f0037221 */ /* 0x000fe20000010000 */
[----:B------:R-:W-:-:S03]  /*67a0*/  @P2 HADD2.F32 R171, -RZ, R179.H0_H0 ;  /* 0x200000b3ffab2230 */ /* 0x000fc60000004100 */
[----:B------:R-:W-:Y:S01]  /*67b0*/  @P2 F2FP.F16.F32.PACK_AB R2, RZ, R2 ;  /* 0x00000002ff02223e */ /* 0x000fe200000000ff */
[----:B------:R-:W-:-:S03]  /*67c0*/  FMUL.FTZ R3, R4, R3 ;  /* 0x0000000304037220 */ /* 0x000fc60000410000 */
[----:B------:R-:W-:Y:S02]  /*67d0*/  @P2 PRMT R68, R68, 0x5410, R2 ;  /* 0x0000541044442816 */ /* 0x000fe40000000002 */
[----:B------:R-:W1:Y:S01]  /*67e0*/  @P2 LDC R2, c[0x0][0x40c] ;  /* 0x00010300ff022b82 */ /* 0x000e620000000800 */
[----:B------:R-:W-:-:S05]  /*67f0*/  FSEL R3, R3, RZ, P1 ;  /* 0x000000ff03037208 */ /* 0x000fca0000800000 */
        /* <DEDUP_REMOVED lines=18> */
.L_x_12929:
[----:B------:R-:W-:Y:S04]  /*6920*/  BSSY.RECONVERGENT B3, `(.L_x_12930) ;  /* 0x000000d000037945 */ /* 0x000fe80003800200 */
[----:B------:R-:W-:Y:S05]  /*6930*/  @!P2 BRA `(.L_x_12931) ;  /* 0x00000000002ca947 */ /* 0x000fea0003800000 */
[----:B-12---:R-:W-:Y:S01]  /*6940*/  FFMA.FTZ R2, R23, R183, R182 ;  /* 0x000000b717027223 */ /* 0x006fe200000100b6 */
[----:B-----5:R-:W-:Y:S01]  /*6950*/  ISETP.GT.AND P1, PT, R5, RZ, PT ;  /* 0x000000ff0500720c */ /* 0x020fe20003f24270 */
[----:B------:R-:W-:Y:S02]  /*6960*/  HADD2.F32 R3, -RZ, R176.H0_H0 ;  /* 0x200000b0ff037230 */ /* 0x000fe40000004100 */
[----:B------:R-:W-:-:S04]  /*6970*/  FADD.FTZ R2, R246, -R2 ;  /* 0x80000002f6027221 */ /* 0x000fc80000010000 */
[----:B------:R-:W-:-:S05]  /*6980*/  FMUL.FTZ R2, R4, R2 ;  /* 0x0000000204027220 */ /* 0x000fca0000410000 */
[----:B------:R-:W-:-:S05]  /*6990*/  FSEL R2, R2, RZ, P1 ;  /* 0x000000ff02027208 */ /* 0x000fca0000800000 */
[----:B------:R-:W-:-:S04]  /*69a0*/  FMUL.FTZ R2, R2, UR12 ;  /* 0x0000000c02027c20 */ /* 0x000fc80008410000 */
[-C--:B------:R-:W-:Y:S01]  /*69b0*/  FFMA.FTZ R120, R3, R2.reuse, R120 ;  /* 0x0000000203787223 */ /* 0x080fe20000010078 */
[----:B------:R-:W-:-:S05]  /*69c0*/  FMUL.FTZ R2, R36, R2 ;  /* 0x0000000224027220 */ /* 0x000fca0000410000 */
[----:B------:R-:W-:-:S04]  /*69d0*/  F2FP.F16.F32.PACK_AB R2, RZ, R2 ;  /* 0x00000002ff02723e */ /* 0x000fc800000000ff */
[----:B------:R-:W-:-:S07]  /*69e0*/  PRMT R68, R2, 0x7610, R68 ;  /* 0x0000761002447816 */ /* 0x000fce0000000044 */
.L_x_12931:
[----:B------:R-:W-:Y:S05]  /*69f0*/  BSYNC.RECONVERGENT B3 ;  /* 0x0000000000037941 */ /* 0x000fea0003800200 */
.L_x_12930:
[----:B------:R-:W-:Y:S04]  /*6a00*/  BSSY.RECONVERGENT B3, `(.L_x_12932) ;  /* 0x000000d000037945 */ /* 0x000fe80003800200 */
[----:B------:R-:W-:Y:S05]  /*6a10*/  @!P2 BRA `(.L_x_12933) ;  /* 0x00000000002ca947 */ /* 0x000fea0003800000 */
[----:B-12---:R-:W-:Y:S01]  /*6a20*/  FFMA.FTZ R2, R22, R183, R182 ;  /* 0x000000b716027223 */ /* 0x006fe200000100b6 */
[----:B-----5:R-:W-:Y:S01]  /*6a30*/  ISETP.GT.AND P1, PT, R5, RZ, PT ;  /* 0x000000ff0500720c */ /* 0x020fe20003f24270 */
[----:B------:R-:W-:Y:S02]  /*6a40*/  HADD2.F32 R3, -RZ, R176.H1_H1 ;  /* 0x300000b0ff037230 */ /* 0x000fe40000004100 */
        /* <DEDUP_REMOVED lines=8> */
.L_x_12933:
[----:B------:R-:W-:Y:S05]  /*6ad0*/  BSYNC.RECONVERGENT B3 ;  /* 0x0000000000037941 */ /* 0x000fea0003800200 */
.L_x_12932:
        /* <DEDUP_REMOVED lines=13> */
.L_x_12935:
[----:B------:R-:W-:Y:S05]  /*6bb0*/  BSYNC.RECONVERGENT B3 ;  /* 0x0000000000037941 */ /* 0x000fea0003800200 */
.L_x_12934:
        /* <DEDUP_REMOVED lines=13> */
.L_x_12937:
[----:B------:R-:W-:Y:S05]  /*6c90*/  BSYNC.RECONVERGENT B3 ;  /* 0x0000000000037941 */ /* 0x000fea0003800200 */
.L_x_12936:
        /* <DEDUP_REMOVED lines=13> */
.L_x_12939:
[----:B------:R-:W-:Y:S05]  /*6d70*/  BSYNC.RECONVERGENT B3 ;  /* 0x0000000000037941 */ /* 0x000fea0003800200 */
.L_x_12938:
        /* <DEDUP_REMOVED lines=13> */
.L_x_12941:
[----:B------:R-:W-:Y:S05]  /*6e50*/  BSYNC.RECONVERGENT B3 ;  /* 0x0000000000037941 */ /* 0x000fea0003800200 */
.L_x_12940:
        /* <DEDUP_REMOVED lines=13> */
.L_x_12943:
[----:B------:R-:W-:Y:S05]  /*6f30*/  BSYNC.RECONVERGENT B3 ;  /* 0x0000000000037941 */ /* 0x000fea0003800200 */
.L_x_12942:
        /* <DEDUP_REMOVED lines=12> */
.L_x_12928:
[----:B------:R-:W-:Y:S05]  /*7000*/  BSYNC.RECONVERGENT B2 ;  /* 0x0000000000027941 */ /* 0x000fea0003800200 */
.L_x_12925:
        /* <DEDUP_REMOVED lines=8> */
.L_x_12922:
[----:B------:R-:W-:Y:S05]  /*7090*/  BSYNC.RECONVERGENT B1 ;  /* 0x0000000000017941 */ /* 0x000fea0003800200 */
.L_x_12921:
        /* <DEDUP_REMOVED lines=8> */
.L_x_12947:
[----:B------:R-:W-:Y:S05]  /*7120*/  BSYNC.RECONVERGENT B2 ;  /* 0x0000000000027941 */ /* 0x000fea0003800200 */
.L_x_12946:
        /* <DEDUP_REMOVED lines=9> */
[----:B-123--:R-:W1:Y:S01]  /*71c0*/  @P2 LDC R2, c[0x0][0x40c] ;  /* 0x00010300ff022b82 */ /* 0x00ee620000000800 */
        /* <DEDUP_REMOVED lines=92> */
.L_x_12950:
[----:B-----5:R-:W-:Y:S01]  /*7790*/  ISETP.GT.AND P1, PT, R5, RZ, PT ;  /* 0x000000ff0500720c */ /* 0x020fe20003f24270 */
[----:B-123--:R-:W-:-:S12]  /*77a0*/  HADD2.F32 R2, -RZ, R160.H0_H0 ;  /* 0x200000a0ff027230 */ /* 0x00efd80000004100 */
        /* <DEDUP_REMOVED lines=88> */
.L_x_12949:
[----:B------:R-:W-:-:S04]  /*7d30*/  UISETP.NE.U32.AND UP0, UPT, UR20, URZ, UPT ;  /* 0x000000ff1400728c */ /* 0x000fc8000bf05070 */
[----:B------:R-:W-:-:S06]  /*7d40*/  UISETP.NE.AND.EX UP0, UPT, UR21, URZ, UPT, UP0 ;  /* 0x000000ff1500728c */ /* 0x000fcc000bf05300 */
[----:B------:R-:W-:-:S13]  /*7d50*/  PLOP3.LUT P0, PT, PT, PT, UP0, 0x80, 0x8 ;  /* 0x000000000008781c */ /* 0x000fda0003f0f008 */
[----:B------:R-:W-:Y:S05]  /*7d60*/  @!P0 BRA `(.L_x_12952) ;  /* 0x0000000400788947 */ /* 0x000fea0003800000 */
[----:B-123--:R-:W1:Y:S01]  /*7d70*/  @P2 LDC R2, c[0x0][0x40c] ;  /* 0x00010300ff022b82 */ /* 0x00ee620000000800 */
        /* <DEDUP_REMOVED lines=93> */
.L_x_12952:
[----:B------:R-:W-:Y:S04]  /*8350*/  BSSY.RECONVERGENT B3, `(.L_x_12953) ;  /* 0x000000d000037945 */ /* 0x000fe80003800200 */
[----:B------:R-:W-:Y:S05]  /*8360*/  @!P2 BRA `(.L_x_12954) ;  /* 0x00000000002ca947 */ /* 0x000fea0003800000 */
[----:B-123--:R-:W-:Y:S01]  /*8370*/  FFMA.FTZ R2, R15, R183, R182 ;  /* 0x000000b70f027223 */ /* 0x00efe200000100b6 */
        /* <DEDUP_REMOVED lines=10> */
.L_x_12954:
[----:B------:R-:W-:Y:S05]  /*8420*/  BSYNC.RECONVERGENT B3 ;  /* 0x0000000000037941 */ /* 0x000fea0003800200 */
.L_x_12953:
[----:B------:R-:W-:Y:S04]  /*8430*/  BSSY.RECONVERGENT B3, `(.L_x_12955) ;  /* 0x000000d000037945 */ /* 0x000fe80003800200 */
[----:B------:R-:W-:Y:S05]  /*8440*/  @!P2 BRA `(.L_x_12956) ;  /* 0x00000000002ca947 */ /* 0x000fea0003800000 */
[----:B-123--:R-:W-:Y:S01]  /*8450*/  FFMA.FTZ R2, R14, R183, R182 ;  /* 0x000000b70e027223 */ /* 0x00efe200000100b6 */
        /* <DEDUP_REMOVED lines=10> */
.L_x_12956:
[----:B------:R-:W-:Y:S05]  /*8500*/  BSYNC.RECONVERGENT B3 ;  /* 0x0000000000037941 */ /* 0x000fea0003800200 */
.L_x_12955:
        /* <DEDUP_REMOVED lines=13> */
.L_x_12958:
[----:B------:R-:W-:Y:S05]  /*85e0*/  BSYNC.RECONVERGENT B3 ;  /* 0x0000000000037941 */ /* 0x000fea0003800200 */
.L_x_12957:
        /* <DEDUP_REMOVED lines=13> */
.L_x_12960:
[----:B------:R-:W-:Y:S05]  /*86c0*/  BSYNC.RECONVERGENT B3 ;  /* 0x0000000000037941 */ /* 0x000fea0003800200 */
.L_x_12959:
        /* <DEDUP_REMOVED lines=13> */
.L_x_12962:
[----:B------:R-:W-:Y:S05]  /*87a0*/  BSYNC.RECONVERGENT B3 ;  /* 0x0000000000037941 */ /* 0x000fea0003800200 */
.L_x_12961:
        /* <DEDUP_REMOVED lines=13> */
.L_x_12964:
[----:B------:R-:W-:Y:S05]  /*8880*/  BSYNC.RECONVERGENT B3 ;  /* 0x0000000000037941 */ /* 0x000fea0003800200 */
.L_x_12963:
        /* <DEDUP_REMOVED lines=13> */
.L_x_12966:
[----:B------:R-:W-:Y:S05]  /*8960*/  BSYNC.RECONVERGENT B3 ;  /* 0x0000000000037941 */ /* 0x000fea0003800200 */
.L_x_12965:
        /* <DEDUP_REMOVED lines=12> */
.L_x_12951:
[----:B------:R-:W-:Y:S05]  /*8a30*/  BSYNC.RECONVERGENT B2 ;  /* 0x0000000000027941 */ /* 0x000fea0003800200 */
.L_x_12948:
        /* <DEDUP_REMOVED lines=8> */
.L_x_12945:
[----:B------:R-:W-:Y:S05]  /*8ac0*/  BSYNC.RECONVERGENT B1 ;  /* 0x0000000000017941 */ /* 0x000fea0003800200 */
.L_x_12944:
        /* <DEDUP_REMOVED lines=8> */
.L_x_12970:
[----:B------:R-:W-:Y:S05]  /*8b50*/  BSYNC.RECONVERGENT B2 ;  /* 0x0000000000027941 */ /* 0x000fea0003800200 */
.L_x_12969:
        /* <DEDUP_REMOVED lines=9> */
[----:B-1234-:R-:W1:Y:S01]  /*8bf0*/  @P2 LDC R2, c[0x0][0x40c] ;  /* 0x00010300ff022b82 */ /* 0x01ee620000000800 */
        /* <DEDUP_REMOVED lines=92> */
.L_x_12973:
[----:B-----5:R-:W-:Y:S01]  /*91c0*/  ISETP.GT.AND P1, PT, R5, RZ, PT ;  /* 0x000000ff0500720c */ /* 0x020fe20003f24270 */
[----:B-1234-:R-:W-:-:S12]  /*91d0*/  HADD2.F32 R2, -RZ, R164.H0_H0 ;  /* 0x200000a4ff027230 */ /* 0x01efd80000004100 */
        /* <DEDUP_REMOVED lines=88> */
.L_x_12972:
[----:B------:R-:W-:-:S04]  /*9760*/  UISETP.NE.U32.AND UP0, UPT, UR20, URZ, UPT ;  /* 0x000000ff1400728c */ /* 0x000fc8000bf05070 */
[----:B------:R-:W-:-:S06]  /*9770*/  UISETP.NE.AND.EX UP0, UPT, UR21, URZ, UPT, UP0 ;  /* 0x000000ff1500728c */ /* 0x000fcc000bf05300 */
[----:B------:R-:W-:-:S13]  /*9780*/  PLOP3.LUT P0, PT, PT, PT, UP0, 0x80, 0x8 ;  /* 0x000000000008781c */ /* 0x000fda0003f0f008 */
[----:B------:R-:W-:Y:S05]  /*9790*/  @!P0 BRA `(.L_x_12975) ;  /* 0x0000000400788947 */ /* 0x000fea0003800000 */
[----:B-1234-:R-:W1:Y:S01]  /*97a0*/  @P2 LDC R2, c[0x0][0x40c] ;  /* 0x00010300ff022b82 */ /* 0x01ee620000000800 */
        /* <DEDUP_REMOVED lines=93> */
.L_x_12975:
[----:B------:R-:W-:Y:S04]  /*9d80*/  BSSY.RECONVERGENT B3, `(.L_x_12976) ;  /* 0x000000d000037945 */ /* 0x000fe80003800200 */
[----:B------:R-:W-:Y:S05]  /*9d90*/  @!P2 BRA `(.L_x_12977) ;  /* 0x00000000002ca947 */ /* 0x000fea0003800000 */
[----:B-1234-:R-:W-:Y:S01]  /*9da0*/  FFMA.FTZ R2, R192, R183, R182 ;  /* 0x000000b7c0027223 */ /* 0x01efe200000100b6 */
        /* <DEDUP_REMOVED lines=10> */
.L_x_12977:
[----:B------:R-:W-:Y:S05]  /*9e50*/  BSYNC.RECONVERGENT B3 ;  /* 0x0000000000037941 */ /* 0x000fea0003800200 */
.L_x_12976:
[----:B------:R-:W-:Y:S04]  /*9e60*/  BSSY.RECONVERGENT B3, `(.L_x_12978) ;  /* 0x000000d000037945 */ /* 0x000fe80003800200 */
[----:B------:R-:W-:Y:S05]  /*9e70*/  @!P2 BRA `(.L_x_12979) ;  /* 0x00000000002ca947 */ /* 0x000fea0003800000 */
[----:B-1234-:R-:W-:Y:S01]  /*9e80*/  FFMA.FTZ R2, R191, R183, R182 ;  /* 0x000000b7bf027223 */ /* 0x01efe200000100b6 */
        /* <DEDUP_REMOVED lines=10> */
.L_x_12979:
[----:B------:R-:W-:Y:S05]  /*9f30*/  BSYNC.RECONVERGENT B3 ;  /* 0x0000000000037941 */ /* 0x000fea0003800200 */
.L_x_12978:
        /* <DEDUP_REMOVED lines=13> */
.L_x_12981:
[----:B------:R-:W-:Y:S05]  /*a010*/  BSYNC.RECONVERGENT B3 ;  /* 0x0000000000037941 */ /* 0x000fea0003800200 */
.L_x_12980:
        /* <DEDUP_REMOVED lines=13> */
.L_x_12983:
[----:B------:R-:W-:Y:S05]  /*a0f0*/  BSYNC.RECONVERGENT B3 ;  /* 0x0000000000037941 */ /* 0x000fea0003800200 */
.L_x_12982:
        /* <DEDUP_REMOVED lines=13> */
.L_x_12985:
[----:B------:R-:W-:Y:S05]  /*a1d0*/  BSYNC.RECONVERGENT B3 ;  /* 0x0000000000037941 */ /* 0x000fea0003800200 */
.L_x_12984:
        /* <DEDUP_REMOVED lines=13> */
.L_x_12987:
[----:B------:R-:W-:Y:S05]  /*a2b0*/  BSYNC.RECONVERGENT B3 ;  /* 0x0000000000037941 */ /* 0x000fea0003800200 */
.L_x_12986:
        /* <DEDUP_REMOVED lines=13> */
.L_x_12989:
[----:B------:R-:W-:Y:S05]  /*a390*/  BSYNC.RECONVERGENT B3 ;  /* 0x0000000000037941 */ /* 0x000fea0003800200 */
.L_x_12988:
        /* <DEDUP_REMOVED lines=12> */
.L_x_12974:
[----:B------:R-:W-:Y:S05]  /*a460*/  BSYNC.RECONVERGENT B2 ;  /* 0x0000000000027941 */ /* 0x000fea0003800200 */
.L_x_12971:
        /* <DEDUP_REMOVED lines=8> */
.L_x_12968:
[----:B------:R-:W-:Y:S05]  /*a4f0*/  BSYNC.RECONVERGENT B1 ;  /* 0x0000000000017941 */ /* 0x000fea0003800200 */
.L_x_12967:
        /* <DEDUP_REMOVED lines=8> */
.L_x_12993:
[----:B------:R-:W-:Y:S05]  /*a580*/  BSYNC.RECONVERGENT B2 ;  /* 0x0000000000027941 */ /* 0x000fea0003800200 */
.L_x_12992:
        /* <DEDUP_REMOVED lines=10> */
[----:B------:R-:W-:Y:S02]  /*a630*/  HADD2.F32 R5, -RZ, R24.H0_H0 ;  /* 0x20000018ff057230 */ /* 0x000fe40000004100 */
[----:B------:R-:W-:-:S05]  /*a640*/  @P2 HADD2.F32 R185, -RZ, R179.H0_H0 ;  /* 0x200000b3ffb92230 */ /* 0x000fca0000004100 */
[----:B------:R-:W2:Y:S04]  /*a650*/  @P2 LDC R169, c[0x0][0x40c] ;  /* 0x00010300ffa92b82 */ /* 0x000ea80000000800 */
[----:B------:R-:W-:-:S04]  /*a660*/  @P1 FFMA.FTZ R3, R189, R183, R182 ;  /* 0x000000b7bd031223 */ /* 0x000fc800000100b6 */
[----:B------:R-:W-:Y:S01]  /*a670*/  @P1 FADD.FTZ R3, R215, -R3 ;  /* 0x80000003d7031221 */ /* 0x000fe20000010000 */
[----:B------:R-:W3:Y:S03]  /*a680*/  @P2 LDC R171, c[0x0][0x40c] ;  /* 0x00010300ffab2b82 */ /* 0x000ee60000000800 */
[----:B------:R-:W-:Y:S01]  /*a690*/  @P1 FFMA.FTZ R5, R4, R3, R5 ;  /* 0x0000000304051223 */ /* 0x000fe20000010005 */
[----:B------:R-:W-:-:S04]  /*a6a0*/  @P1 FFMA.FTZ R3, R214, R183, R182 ;  /* 0x000000b7d6031223 */ /* 0x000fc800000100b6 */
[----:B------:R-:W-:Y:S01]  /*a6b0*/  @P1 FADD.FTZ R168, R217, -R3 ;  /* 0x80000003d9a81221 */ /* 0x000fe20000010000 */
[----:B------:R-:W-:-:S05]  /*a6c0*/  HADD2.F32 R3, -RZ, R24.H1_H1 ;  /* 0x30000018ff037230 */ /* 0x000fca0000004100 */
[----:B------:R-:W-:Y:S01]  /*a6d0*/  @P1 FFMA.FTZ R3, R4, R168, R3 ;  /* 0x000000a804031223 */ /* 0x000fe20000010003 */
[----:B--2---:R-:W-:Y:S01]  /*a6e0*/  @P2 FMUL.FTZ R169, R5, R169 ;  /* 0x000000a905a92220 */ /* 0x004fe20000410000 */
[--C-:B------:R-:W-:Y:S02]  /*a6f0*/  @P2 HADD2.F32 R168, -RZ, R176.reuse.H1_H1 ;  /* 0x300000b0ffa82230 */ /* 0x100fe40000004100 */
[----:B-1----:R-:W-:Y:S01]  /*a700*/  @P2 FMUL.FTZ R170, R3, R2 ;  /* 0x0000000203aa2220 */ /* 0x002fe20000410000 */
[----:B------:R-:W-:-:S03]  /*a710*/  @P2 HADD2.F32 R2, -RZ, R176.H0_H0 ;  /* 0x200000b0ff022230 */ /* 0x000fc60000004100 */
[-C--:B------:R-:W-:Y:S01]  /*a720*/  @P2 FFMA.FTZ R145, R168, R170.reuse, R145 ;  /* 0x000000aaa8912223 */ /* 0x080fe20000010091 */
[----:B------:R-:W-:Y:S02]  /*a730*/  HADD2.F32 R168, -RZ, R25.H0_H0 ;  /* 0x20000019ffa87230 */ /* 0x000fe40000004100 */
[----:B------:R-:W-:Y:S01]  /*a740*/  @P2 FFMA.FTZ R144, R2, R169, R144 ;  /* 0x000000a902902223 */ /* 0x000fe20000010090 */
[----:B------:R-:W-:Y:S01]  /*a750*/  @P1 FFMA.FTZ R2, R216, R183, R182 ;  /* 0x000000b7d8021223 */ /* 0x000fe200000100b6 */
[----:B------:R-:W-:Y:S01]  /*a760*/  @P2 FMUL.FTZ R169, R60, R169 ;  /* 0x000000a93ca92220 */ /* 0x000fe20000410000 */
[----:B------:R-:W-:Y:S02]  /*a770*/  @P2 FMUL.FTZ R170, R61, R170 ;  /* 0x000000aa3daa2220 */ /* 0x000fe40000410000 */
[----:B------:R-:W-:-:S03]  /*a780*/  @P1 FADD.FTZ R2, R219, -R2 ;  /* 0x80000002db021221 */ /* 0x000fc60000010000 */
[----:B------:R-:W-:Y:S01]  /*a790*/  @P2 F2FP.F16.F32.PACK_AB R170, RZ, R170 ;  /* 0x000000aaffaa223e */ /* 0x000fe200000000ff */
[----:B------:R-:W-:Y:S01]  /*a7a0*/  @P1 FFMA.FTZ R168, R4, R2, R168 ;  /* 0x0000000204a81223 */ /* 0x000fe200000100a8 */
[----:B------:R-:W-:Y:S01]  /*a7b0*/  @P2 F2FP.F16.F32.PACK_AB R2, RZ, R169 ;  /* 0x000000a9ff02223e */ /* 0x000fe200000000ff */
[----:B------:R-:W-:-:S03]  /*a7c0*/  @P1 FFMA.FTZ R169, R218, R183, R182 ;  /* 0x000000b7daa91223 */ /* 0x000fc600000100b6 */
[----:B------:R-:W-:Y:S01]  /*a7d0*/  @P2 PRMT R68, R2, 0x7610, R68 ;  /* 0x0000761002442816 */ /* 0x000fe20000000044 */
[----:B------:R-:W-:Y:S01]  /*a7e0*/  @P1 FADD.FTZ R184, R221, -R169 ;  /* 0x800000a9ddb81221 */ /* 0x000fe20000010000 */
[----:B------:R-:W-:Y:S02]  /*a7f0*/  HADD2.F32 R169, -RZ, R25.H1_H1 ;  /* 0x30000019ffa97230 */ /* 0x000fe40000004100 */
[----:B---3--:R-:W-:Y:S01]  /*a800*/  @P2 FMUL.FTZ R2, R168, R171 ;  /* 0x000000aba8022220 */ /* 0x008fe20000410000 */
[----:B------:R-:W-:Y:S01]  /*a810*/  @P2 PRMT R68, R68, 0x5410, R170 ;  /* 0x0000541044442816 */ /* 0x000fe200000000aa */
[--C-:B------:R-:W-:Y:S02]  /*a820*/  @P2 HADD2.F32 R170, -RZ, R177.reuse.H0_H0 ;  /* 0x200000b1ffaa2230 */ /* 0x100fe40000004100 */
[----:B------:R-:W-:Y:S01]  /*a830*/  @P1 FFMA.FTZ R169, R4, R184, R169 ;  /* 0x000000b804a91223 */ /* 0x000fe200000100a9 */
[----:B------:R-:W-:Y:S01]  /*a840*/  @P2 HADD2.F32 R171, -RZ, R177.H1_H1 ;  /* 0x300000b1ffab2230 */ /* 0x000fe20000004100 */
[----:B------:R-:W1:Y:S01]  /*a850*/  @P2 LDC R184, c[0x0][0x40c] ;  /* 0x00010300ffb82b82 */ /* 0x000e620000000800 */
[-C--:B------:R-:W-:Y:S01]  /*a860*/  @P2 FFMA.FTZ R146, R170, R2.reuse, R146 ;  /* 0x00000002aa922223 */ /* 0x080fe20000010092 */
[----:B------:R-:W-:-:S05]  /*a870*/  @P2 FMUL.FTZ R2, R62, R2 ;  /* 0x000000023e022220 */ /* 0x000fca0000410000 */
[----:B------:R-:W-:-:S04]  /*a880*/  @P2 F2FP.F16.F32.PACK_AB R2, RZ, R2 ;  /* 0x00000002ff02223e */ /* 0x000fc800000000ff */
[----:B------:R-:W-:Y:S01]  /*a890*/  @P2 PRMT R69, R2, 0x7610, R69 ;  /* 0x0000761002452816 */ /* 0x000fe20000000045 */
[C---:B-1----:R-:W-:Y:S01]  /*a8a0*/  @P2 FMUL.FTZ R170, R169.reuse, R184 ;  /* 0x000000b8a9aa2220 */ /* 0x042fe20000410000 */
[----:B------:R-:W-:Y:S02]  /*a8b0*/  F2FP.F16.F32.PACK_AB R169, R169, R168 ;  /* 0x000000a8a9a9723e */ /* 0x000fe400000000ff */
[----:B------:R-:W-:Y:S01]  /*a8c0*/  F2FP.F16.F32.PACK_AB R168, R3, R5 ;  /* 0x0000000503a8723e */ /* 0x000fe200000000ff */
[-C--:B------:R-:W-:Y:S01]  /*a8d0*/  @P2 FFMA.FTZ R147, R171, R170.reuse, R147 ;  /* 0x000000aaab932223 */ /* 0x080fe20000010093 */
[----:B------:R-:W-:Y:S01]  /*a8e0*/  @P2 FMUL.FTZ R171, R63, R170 ;  /* 0x000000aa3fab2220 */ /* 0x000fe20000410000 */
[----:B------:R-:W-:-:S04]  /*a8f0*/  @P1 FFMA.FTZ R170, R220, R183, R182 ;  /* 0x000000b7dcaa1223 */ /* 0x000fc800000100b6 */
[----:B------:R-:W-:Y:S01]  /*a900*/  @P1 FADD.FTZ R184, R222, -R170 ;  /* 0x800000aadeb81221 */ /* 0x000fe20000010000 */
[----:B------:R-:W-:Y:S01]  /*a910*/  HADD2.F32 R170, -RZ, R26.H0_H0 ;  /* 0x2000001affaa7230 */ /* 0x000fe20000004100 */
[----:B------:R-:W-:-:S04]  /*a920*/  @P2 F2FP.F16.F32.PACK_AB R171, RZ, R171 ;  /* 0x000000abffab223e */ /* 0x000fc800000000ff */
[----:B------:R-:W-:Y:S01]  /*a930*/  @P1 FFMA.FTZ R170, R4, R184, R170 ;  /* 0x000000b804aa1223 */ /* 0x000fe200000100aa */
[----:B------:R-:W-:Y:S01]  /*a940*/  @P2 PRMT R69, R69, 0x5410, R171 ;  /* 0x0000541045452816 */ /* 0x000fe200000000ab */
[----:B------:R-:W1:Y:S01]  /*a950*/  @P2 LDC R184, c[0x0][0x40c] ;  /* 0x00010300ffb82b82 */ /* 0x000e620000000800 */
[--C-:B------:R-:W-:Y:S02]  /*a960*/  @P2 HADD2.F32 R171, -RZ, R178.reuse.H0_H0 ;  /* 0x200000b2ffab2230 */ /* 0x100fe40000004100 */
[----:B-1----:R-:W-:Y:S01]  /*a970*/  @P2 FMUL.FTZ R2, R170, R184 ;  /* 0x000000b8aa022220 */ /* 0x002fe20000410000 */
[----:B------:R-:W-:-:S03]  /*a980*/  @P2 HADD2.F32 R184, -RZ, R178.H1_H1 ;  /* 0x300000b2ffb82230 */ /* 0x000fc60000004100 */
[-C--:B------:R-:W-:Y:S01]  /*a990*/  @P2 FFMA.FTZ R148, R171, R2.reuse, R148 ;  /* 0x00000002ab942223 */ /* 0x080fe20000010094 */
        /* <DEDUP_REMOVED lines=10> */
[-C--:B------:R-:W-:Y:S01]  /*aa40*/  @P2 FFMA.FTZ R149, R184, R2.reuse, R149 ;  /* 0x00000002b8952223 */ /* 0x080fe20000010095 */
[----:B------:R-:W-:-:S05]  /*aa50*/  @P2 FMUL.FTZ R2, R65, R2 ;  /* 0x0000000241022220 */ /* 0x000fca0000410000 */
[----:B------:R-:W-:-:S04]  /*aa60*/  @P2 F2FP.F16.F32.PACK_AB R2, RZ, R2 ;  /* 0x00000002ff02223e */ /* 0x000fc800000000ff */
[----:B------:R-:W-:Y:S01]  /*aa70*/  @P2 PRMT R70, R70, 0x5410, R2 ;  /* 0x0000541046462816 */ /* 0x000fe20000000002 */
[-CC-:B------:R-:W-:Y:S01]  /*aa80*/  @P1 FFMA.FTZ R2, R225, R183.reuse, R182.reuse ;  /* 0x000000b7e1021223 */ /* 0x180fe200000100b6 */
[----:B------:R-:W-:-:S03]  /*aa90*/  @P1 FFMA.FTZ R182, R227, R183, R182 ;  /* 0x000000b7e3b61223 */ /* 0x000fc600000100b6 */
[----:B------:R-:W-:Y:S01]  /*aaa0*/  @P1 FADD.FTZ R184, R226, -R2 ;  /* 0x80000002e2b81221 */ /* 0x000fe20000010000 */
[--C-:B------:R-:W-:Y:S02]  /*aab0*/  HADD2.F32 R2, -RZ, R27.reuse.H0_H0 ;  /* 0x2000001bff027230 */ /* 0x100fe40000004100 */
[----:B------:R-:W-:Y:S01]  /*aac0*/  @P1 FADD.FTZ R183, R228, -R182 ;  /* 0x800000b6e4b71221 */ /* 0x000fe20000010000 */
[----:B------:R-:W-:Y:S02]  /*aad0*/  HADD2.F32 R182, -RZ, R27.H1_H1 ;  /* 0x3000001bffb67230 */ /* 0x000fe40000004100 */
[C---:B------:R-:W-:Y:S02]  /*aae0*/  @P1 FFMA.FTZ R2, R4.reuse, R184, R2 ;  /* 0x000000b804021223 */ /* 0x040fe40000010002 */
[----:B------:R-:W1:Y:S01]  /*aaf0*/  @P2 LDC R184, c[0x0][0x40c] ;  /* 0x00010300ffb82b82 */ /* 0x000e620000000800 */
[----:B------:R-:W-:-:S05]  /*ab00*/  @P1 FFMA.FTZ R182, R4, R183, R182 ;  /* 0x000000b704b61223 */ /* 0x000fca00000100b6 */
[----:B------:R-:W-:Y:S01]  /*ab10*/  F2FP.F16.F32.PACK_AB R171, R182, R2 ;  /* 0x00000002b6ab723e */ /* 0x000fe200000000ff */
[----:B-1----:R-:W-:-:S04]  /*ab20*/  @P2 FMUL.FTZ R184, R2, R184 ;  /* 0x000000b802b82220 */ /* 0x002fc80000410000 */
[-C--:B------:R-:W-:Y:S01]  /*ab30*/  @P2 FFMA.FTZ R150, R185, R184.reuse, R150 ;  /* 0x000000b8b9962223 */ /* 0x080fe20000010096 */
[----:B------:R-:W-:-:S05]  /*ab40*/  @P2 FMUL.FTZ R184, R66, R184 ;  /* 0x000000b842b82220 */ /* 0x000fca0000410000 */
[----:B------:R-:W-:-:S04]  /*ab50*/  @P2 F2FP.F16.F32.PACK_AB R184, RZ, R184 ;  /* 0x000000b8ffb8223e */ /* 0x000fc800000000ff */
[----:B------:R-:W-:Y:S01]  /*ab60*/  @P2 PRMT R71, R184, 0x7610, R71 ;  /* 0x00007610b8472816 */ /* 0x000fe20000000047 */
        /* <DEDUP_REMOVED lines=8> */
.L_x_12996:
        /* <DEDUP_REMOVED lines=90> */
.L_x_12995:
[----:B------:R-:W-:-:S04]  /*b190*/  UISETP.NE.U32.AND UP0, UPT, UR20, URZ, UPT ;  /* 0x000000ff1400728c */ /* 0x000fc8000bf05070 */
[----:B------:R-:W-:-:S06]  /*b1a0*/  UISETP.NE.AND.EX UP0, UPT, UR21, URZ, UPT, UP0 ;  /* 0x000000ff1500728c */ /* 0x000fcc000bf05300 */
[----:B------:R-:W-:-:S13]  /*b1b0*/  PLOP3.LUT P0, PT, PT, PT, UP0, 0x80, 0x8 ;  /* 0x000000000008781c */ /* 0x000fda0003f0f008 */
[----:B------:R-:W-:Y:S05]  /*b1c0*/  @!P0 BRA `(.L_x_12998) ;  /* 0x0000000400788947 */ /* 0x000fea0003800000 */
[----:B-1234-:R-:W1:Y:S01]  /*b1d0*/  @P2 LDC R3, c[0x0][0x40c] ;  /* 0x00010300ff032b82 */ /* 0x01ee620000000800 */
[----:B-----5:R-:W-:Y:S01]  /*b1e0*/  ISETP.GT.AND P1, PT, R5, RZ, PT ;  /* 0x000000ff0500720c */ /* 0x020fe20003f24270 */
[-CC-:B------:R-:W-:Y:S01]  /*b1f0*/  FFMA.FTZ R5, R214, R183.reuse, R182.reuse ;  /* 0x000000b7d6057223 */ /* 0x180fe200000100b6 */
[-CC-:B------:R-:W-:Y:S01]  /*b200*/  FFMA.FTZ R168, R189, R183.reuse, R182.reuse ;  /* 0x000000b7bda87223 */ /* 0x180fe200000100b6 */
[----:B------:R-:W-:Y:S02]  /*b210*/  FFMA.FTZ R170, R218, R183, R182 ;  /* 0x000000b7daaa7223 */ /* 0x000fe400000100b6 */
[----:B------:R-:W-:Y:S01]  /*b220*/  FADD.FTZ R5, R217, -R5 ;  /* 0x80000005d9057221 */ /* 0x000fe20000010000 */
[----:B------:R-:W-:Y:S01]  /*b230*/  FADD.FTZ R168, R215, -R168 ;  /* 0x800000a8d7a87221 */ /* 0x000fe20000010000 */
[----:B------:R-:W2:Y:S01]  /*b240*/  @P2 LDC R2, c[0x0][0x40c] ;  /* 0x00010300ff022b82 */ /* 0x000ea20000000800 */
[----:B------:R-:W-:Y:S01]  /*b250*/  FADD.FTZ R170, R221, -R170 ;  /* 0x800000aaddaa7221 */ /* 0x000fe20000010000 */
[C---:B------:R-:W-:Y:S01]  /*b260*/  FMUL.FTZ R5, R4.reuse, R5 ;  /* 0x0000000504057220 */ /* 0x040fe20000410000 */
[----:B------:R-:W-:-:S02]  /*b270*/  FMUL.FTZ R168, R4, R168 ;  /* 0x000000a804a87220 */ /* 0x000fc40000410000 */
[----:B------:R-:W-:Y:S02]  /*b280*/  FMUL.FTZ R170, R4, R170 ;  /* 0x000000aa04aa7220 */ /* 0x000fe40000410000 */
[----:B------:R-:W-:Y:S01]  /*b290*/  FSEL R171, R5, RZ, P1 ;  /* 0x000000ff05ab7208 */ /* 0x000fe20000800000 */
[--C-:B------:R-:W-:Y:S01]  /*b2a0*/  @P2 HADD2.F32 R5, -RZ, R176.reuse.H0_H0 ;  /* 0x200000b0ff052230 */ /* 0x100fe20000004100 */
[----:B------:R-:W-:Y:S01]  /*b2b0*/  FSEL R184, R168, RZ, P1 ;  /* 0x000000ffa8b87208 */ /* 0x000fe20000800000 */
[----:B------:R-:W-:Y:S02]  /*b2c0*/  @P2 HADD2.F32 R168, -RZ, R176.H1_H1 ;  /* 0x300000b0ffa82230 */ /* 0x000fe40000004100 */
[----:B-1----:R-:W-:-:S04]  /*b2d0*/  @P2 FMUL.FTZ R3, R3, R171 ;  /* 0x000000ab03032220 */ /* 0x002fc80000410000 */
[-C--:B------:R-:W-:Y:S01]  /*b2e0*/  @P2 FFMA.FTZ R145, R168, R3.reuse, R145 ;  /* 0x00000003a8912223 */ /* 0x080fe20000010091 */
[----:B------:R-:W-:Y:S01]  /*b2f0*/  @P2 FMUL.FTZ R3, R61, R3 ;  /* 0x000000033d032220 */ /* 0x000fe20000410000 */
[----:B------:R-:W1:Y:S01]  /*b300*/  @P2 LDC R168, c[0x0][0x40c] ;  /* 0x00010300ffa82b82 */ /* 0x000e620000000800 */
[----:B--2---:R-:W-:-:S03]  /*b310*/  @P2 FMUL.FTZ R2, R2, R184 ;  /* 0x000000b802022220 */ /* 0x004fc60000410000 */
[----:B------:R-:W-:Y:S01]  /*b320*/  @P2 F2FP.F16.F32.PACK_AB R169, RZ, R3 ;  /* 0x00000003ffa9223e */ /* 0x000fe200000000ff */
[-C--:B------:R-:W-:Y:S01]  /*b330*/  @P2 FFMA.FTZ R144, R5, R2.reuse, R144 ;  /* 0x0000000205902223 */ /* 0x080fe20000010090 */
[----:B------:R-:W-:Y:S02]  /*b340*/  FFMA.FTZ R5, R216, R183, R182 ;  /* 0x000000b7d8057223 */ /* 0x000fe400000100b6 */
[----:B------:R-:W2:Y:S01]  /*b350*/  @P2 LDC R3, c[0x0][0x40c] ;  /* 0x00010300ff032b82 */ /* 0x000ea20000000800 */
[----:B------:R-:W-:Y:S01]  /*b360*/  @P2 FMUL.FTZ R2, R60, R2 ;  /* 0x000000023c022220 */ /* 0x000fe20000410000 */
[----:B------:R-:W-:-:S04]  /*b370*/  FADD.FTZ R5, R219, -R5 ;  /* 0x80000005db057221 */ /* 0x000fc80000010000 */
[----:B------:R-:W-:Y:S01]  /*b380*/  @P2 F2FP.F16.F32.PACK_AB R2, RZ, R2 ;  /* 0x00000002ff02223e */ /* 0x000fe200000000ff */
[----:B------:R-:W-:-:S03]  /*b390*/  FMUL.FTZ R5, R4, R5 ;  /* 0x0000000504057220 */ /* 0x000fc60000410000 */
[----:B------:R-:W-:Y:S02]  /*b3a0*/  @P2 PRMT R68, R2, 0x7610, R68 ;  /* 0x0000761002442816 */ /* 0x000fe40000000044 */
[----:B------:R-:W-:Y:S02]  /*b3b0*/  FSEL R5, R5, RZ, P1 ;  /* 0x000000ff05057208 */ /* 0x000fe40000800000 */
[----:B------:R-:W-:Y:S01]  /*b3c0*/  @P2 PRMT R68, R68, 0x5410, R169 ;  /* 0x0000541044442816 */ /* 0x000fe200000000a9 */
[----:B------:R-:W-:Y:S01]  /*b3d0*/  @P2 HADD2.F32 R169, -RZ, R177.H0_H0 ;  /* 0x200000b1ffa92230 */ /* 0x000fe20000004100 */
[----:B------:R-:W-:Y:S01]  /*b3e0*/  FSEL R2, R170, RZ, P1 ;  /* 0x000000ffaa027208 */ /* 0x000fe20000800000 */
[----:B------:R-:W-:-:S04]  /*b3f0*/  FFMA.FTZ R170, R220, R183, R182 ;  /* 0x000000b7dcaa7223 */ /* 0x000fc800000100b6 */
[----:B-1----:R-:W-:Y:S01]  /*b400*/  @P2 FMUL.FTZ R168, R168, R2 ;  /* 0x00000002a8a82220 */ /* 0x002fe20000410000 */
[----:B------:R-:W-:Y:S01]  /*b410*/  FADD.FTZ R170, R222, -R170 ;  /* 0x800000aadeaa7221 */ /* 0x000fe20000010000 */
[----:B--2---:R-:W-:-:S03]  /*b420*/  @P2 FMUL.FTZ R3, R3, R5 ;  /* 0x0000000503032220 */ /* 0x004fc60000410000 */
[----:B------:R-:W-:Y:S01]  /*b430*/  FMUL.FTZ R170, R4, R170 ;  /* 0x000000aa04aa7220 */ /* 0x000fe20000410000 */
[-C--:B------:R-:W-:Y:S01]  /*b440*/  @P2 FFMA.FTZ R146, R169, R3.reuse, R146 ;  /* 0x00000003a9922223 */ /* 0x080fe20000010092 */
[----:B------:R-:W-:Y:S02]  /*b450*/  @P2 HADD2.F32 R169, -RZ, R177.H1_H1 ;  /* 0x300000b1ffa92230 */ /* 0x000fe40000004100 */
[----:B------:R-:W-:Y:S01]  /*b460*/  @P2 FMUL.FTZ R3, R62, R3 ;  /* 0x000000033e032220 */ /* 0x000fe20000410000 */
[----:B------:R-:W-:Y:S02]  /*b470*/  FSEL R170, R170, RZ, P1 ;  /* 0x000000ffaaaa7208 */ /* 0x000fe40000800000 */
[-C--:B------:R-:W-:Y:S01]  /*b480*/  @P2 FFMA.FTZ R147, R169, R168.reuse, R147 ;  /* 0x000000a8a9932223 */ /* 0x080fe20000010093 */
[----:B------:R-:W-:Y:S01]  /*b490*/  @P2 FMUL.FTZ R168, R63, R168 ;  /* 0x000000a83fa82220 */ /* 0x000fe20000410000 */
[----:B------:R-:W1:Y:S01]  /*b4a0*/  @P2 LDC R169, c[0x0][0x40c] ;  /* 0x00010300ffa92b82 */ /* 0x000e620000000800 */
[----:B------:R-:W-:-:S03]  /*b4b0*/  @P2 F2FP.F16.F32.PACK_AB R3, RZ, R3 ;  /* 0x00000003ff03223e */ /* 0x000fc600000000ff */
[----:B------:R-:W-:Y:S02]  /*b4c0*/  @P2 F2FP.F16.F32.PACK_AB R168, RZ, R168 ;  /* 0x000000a8ffa8223e */ /* 0x000fe400000000ff */
[----:B------:R-:W-:-:S04]  /*b4d0*/  @P2 PRMT R69, R3, 0x7610, R69 ;  /* 0x0000761003452816 */ /* 0x000fc80000000045 */
[----:B------:R-:W-:Y:S01]  /*b4e0*/  @P2 PRMT R69, R69, 0x5410, R168 ;  /* 0x0000541045452816 */ /* 0x000fe200000000a8 */
[--C-:B------:R-:W-:Y:S02]  /*b4f0*/  @P2 HADD2.F32 R168, -RZ, R178.reuse.H0_H0 ;  /* 0x200000b2ffa82230 */ /* 0x100fe40000004100 */
[----:B-1----:R-:W-:Y:S01]  /*b500*/  @P2 FMUL.FTZ R3, R169, R170 ;  /* 0x000000aaa9032220 */ /* 0x002fe20000410000 */
[----:B------:R-:W-:-:S03]  /*b510*/  @P2 HADD2.F32 R169, -RZ, R178.H1_H1 ;  /* 0x300000b2ffa92230 */ /* 0x000fc60000004100 */
[-C--:B------:R-:W-:Y:S01]  /*b520*/  @P2 FFMA.FTZ R148, R168, R3.reuse, R148 ;  /* 0x00000003a8942223 */ /* 0x080fe20000010094 */
[----:B------:R-:W-:-:S05]  /*b530*/  @P2 FMUL.FTZ R3, R64, R3 ;  /* 0x0000000340032220 */ /* 0x000fca0000410000 */
[----:B------:R-:W-:Y:S02]  /*b540*/  @P2 F2FP.F16.F32.PACK_AB R168, RZ, R3 ;  /* 0x00000003ffa8223e */ /* 0x000fe400000000ff */
[----:B------:R-:W1:Y:S02]  /*b550*/  @P2 LDC R3, c[0x0][0x40c] ;  /* 0x00010300ff032b82 */ /* 0x000e640000000800 */
[----:B------:R-:W-:Y:S01]  /*b560*/  @P2 PRMT R70, R168, 0x7610, R70 ;  /* 0x00007610a8462816 */ /* 0x000fe20000000046 */
[----:B------:R-:W-:-:S04]  /*b570*/  FFMA.FTZ R168, R223, R183, R182 ;  /* 0x000000b7dfa87223 */ /* 0x000fc800000100b6 */
[----:B------:R-:W-:-:S04]  /*b580*/  FADD.FTZ R168, R224, -R168 ;  /* 0x800000a8e0a87221 */ /* 0x000fc80000010000 */
[----:B------:R-:W-:-:S05]  /*b590*/  FMUL.FTZ R168, R4, R168 ;  /* 0x000000a804a87220 */ /* 0x000fca0000410000 */
[----:B------:R-:W-:-:S04]  /*b5a0*/  FSEL R168, R168, RZ, P1 ;  /* 0x000000ffa8a87208 */ /* 0x000fc80000800000 */
[----:B------:R-:W-:Y:S01]  /*b5b0*/  F2FP.F16.F32.PACK_AB R170, R168, R170 ;  /* 0x000000aaa8aa723e */ /* 0x000fe200000000ff */
[----:B-1----:R-:W-:Y:S01]  /*b5c0*/  @P2 FMUL.FTZ R3, R3, R168 ;  /* 0x000000a803032220 */ /* 0x002fe20000410000 */
[----:B------:R-:W-:-:S03]  /*b5d0*/  F2FP.F16.F32.PACK_AB R168, R171, R184 ;  /* 0x000000b8aba8723e */ /* 0x000fc600000000ff */
[-C--:B------:R-:W-:Y:S01]  /*b5e0*/  @P2 FFMA.FTZ R149, R169, R3.reuse, R149 ;  /* 0x00000003a9952223 */ /* 0x080fe20000010095 */
[----:B------:R-:W-:Y:S01]  /*b5f0*/  @P2 FMUL.FTZ R3, R65, R3 ;  /* 0x0000000341032220 */ /* 0x000fe20000410000 */
[----:B------:R-:W1:Y:S04]  /*b600*/  @P2 LDC R169, c[0x0][0x40c] ;  /* 0x00010300ffa92b82 */ /* 0x000e680000000800 */
[----:B------:R-:W-:-:S04]  /*b610*/  @P2 F2FP.F16.F32.PACK_AB R3, RZ, R3 ;  /* 0x00000003ff03223e */ /* 0x000fc800000000ff */
[----:B------:R-:W-:Y:S01]  /*b620*/  @P2 PRMT R70, R70, 0x5410, R3 ;  /* 0x0000541046462816 */ /* 0x000fe20000000003 */
[-CC-:B------:R-:W-:Y:S01]  /*b630*/  FFMA.FTZ R3, R225, R183.reuse, R182.reuse ;  /* 0x000000b7e1037223 */ /* 0x180fe200000100b6 */
[----:B------:R-:W-:-:S03]  /*b640*/  FFMA.FTZ R182, R227, R183, R182 ;  /* 0x000000b7e3b67223 */ /* 0x000fc600000100b6 */
[----:B------:R-:W-:Y:S01]  /*b650*/  FADD.FTZ R3, R226, -R3 ;  /* 0x80000003e2037221 */ /* 0x000fe20000010000 */
[----:B------:R-:W-:-:S03]  /*b660*/  FADD.FTZ R182, R228, -R182 ;  /* 0x800000b6e4b67221 */ /* 0x000fc60000010000 */
[C---:B------:R-:W-:Y:S01]  /*b670*/  FMUL.FTZ R3, R4.reuse, R3 ;  /* 0x0000000304037220 */ /* 0x040fe20000410000 */
[----:B------:R-:W-:Y:S01]  /*b680*/  FMUL.FTZ R4, R4, R182 ;  /* 0x000000b604047220 */ /* 0x000fe20000410000 */
[----:B------:R-:W-:-:S03]  /*b690*/  @P2 HADD2.F32 R182, -RZ, R179.H0_H0 ;  /* 0x200000b3ffb62230 */ /* 0x000fc60000004100 */
[----:B------:R-:W-:Y:S02]  /*b6a0*/  FSEL R3, R3, RZ, P1 ;  /* 0x000000ff03037208 */ /* 0x000fe40000800000 */
[----:B------:R-:W-:-:S03]  /*b6b0*/  FSEL R4, R4, RZ, P1 ;  /* 0x000000ff04047208 */ /* 0x000fc60000800000 */
[-C--:B-1----:R-:W-:Y:S01]  /*b6c0*/  @P2 FMUL.FTZ R169, R169, R3.reuse ;  /* 0x00000003a9a92220 */ /* 0x082fe20000410000 */
[----:B------:R-:W-:-:S03]  /*b6d0*/  F2FP.F16.F32.PACK_AB R171, R4, R3 ;  /* 0x0000000304ab723e */ /* 0x000fc600000000ff */
[-C--:B------:R-:W-:Y:S01]  /*b6e0*/  @P2 FFMA.FTZ R150, R182, R169.reuse, R150 ;  /* 0x000000a9b6962223 */ /* 0x080fe20000010096 */
[----:B------:R-:W-:Y:S01]  /*b6f0*/  @P2 FMUL.FTZ R182, R66, R169 ;  /* 0x000000a942b62220 */ /* 0x000fe20000410000 */
[----:B------:R-:W-:-:S04]  /*b700*/  F2FP.F16.F32.PACK_AB R169, R2, R5 ;  /* 0x0000000502a9723e */ /* 0x000fc800000000ff */
        /* <DEDUP_REMOVED lines=10> */
.L_x_12998:
        /* <DEDUP_REMOVED lines=13> */
.L_x_13000:
[----:B------:R-:W-:Y:S05]  /*b880*/  BSYNC.RECONVERGENT B3 ;  /* 0x0000000000037941 */ /* 0x000fea0003800200 */
.L_x_12999:
        /* <DEDUP_REMOVED lines=13> */
.L_x_13002:
[----:B------:R-:W-:Y:S05]  /*b960*/  BSYNC.RECONVERGENT B3 ;  /* 0x0000000000037941 */ /* 0x000fea0003800200 */
.L_x_13001:
        /* <DEDUP_REMOVED lines=13> */
.L_x_13004:
[----:B------:R-:W-:Y:S05]  /*ba40*/  BSYNC.RECONVERGENT B3 ;  /* 0x0000000000037941 */ /* 0x000fea0003800200 */
.L_x_13003:
        /* <DEDUP_REMOVED lines=13> */
.L_x_13006:
[----:B------:R-:W-:Y:S05]  /*bb20*/  BSYNC.RECONVERGENT B3 ;  /* 0x0000000000037941 */ /* 0x000fea0003800200 */
.L_x_13005:
        /* <DEDUP_REMOVED lines=13> */
.L_x_13008:
[----:B------:R-:W-:Y:S05]  /*bc00*/  BSYNC.RECONVERGENT B3 ;  /* 0x0000000000037941 */ /* 0x000fea0003800200 */
.L_x_13007:
        /* <DEDUP_REMOVED lines=13> */
.L_x_13010:
[----:B------:R-:W-:Y:S05]  /*bce0*/  BSYNC.RECONVERGENT B3 ;  /* 0x0000000000037941 */ /* 0x000fea0003800200 */
.L_x_13009:
        /* <DEDUP_REMOVED lines=13> */
.L_x_13012:
[----:B------:R-:W-:Y:S05]  /*bdc0*/  BSYNC.RECONVERGENT B3 ;  /* 0x0000000000037941 */ /* 0x000fea0003800200 */
.L_x_13011:
[----:B-1234-:R-:W-:Y:S01]  /*bdd0*/  FFMA.FTZ R2, R227, R183, R182 ;  /* 0x000000b7e3027223 */ /* 0x01efe200000100b6 */
[----:B-----5:R-:W-:-:S03]  /*bde0*/  ISETP.GT.AND P1, PT, R5, RZ, PT ;  /* 0x000000ff0500720c */ /* 0x020fc60003f24270 */
[----:B------:R-:W-:-:S04]  /*bdf0*/  FADD.FTZ R2, R228, -R2 ;  /* 0x80000002e4027221 */ /* 0x000fc80000010000 */
[----:B------:R-:W-:Y:S02]  /*be00*/  FMUL.FTZ R3, R4, R2 ;  /* 0x0000000204037220 */ /* 0x000fe40000410000 */
[----:B------:R-:W1:Y:S03]  /*be10*/  @P2 LDC R2, c[0x0][0x40c] ;  /* 0x00010300ff022b82 */ /* 0x000e660000000800 */
[----:B------:R-:W-:-:S05]  /*be20*/  FSEL R3, R3, RZ, P1 ;  /* 0x000000ff03037208 */ /* 0x000fca0000800000 */
[----:B-1----:R-:W-:Y:S01]  /*be30*/  @P2 FMUL.FTZ R2, R3, R2 ;  /* 0x0000000203022220 */ /* 0x002fe20000410000 */
[----:B------:R-:W-:-:S05]  /*be40*/  @P2 HADD2.F32 R3, -RZ, R179.H1_H1 ;  /* 0x300000b3ff032230 */ /* 0x000fca0000004100 */
[-C--:B------:R-:W-:Y:S01]  /*be50*/  @P2 FFMA.FTZ R151, R3, R2.reuse, R151 ;  /* 0x0000000203972223 */ /* 0x080fe20000010097 */
[----:B------:R-:W-:-:S05]  /*be60*/  @P2 FMUL.FTZ R2, R67, R2 ;  /* 0x0000000243022220 */ /* 0x000fca0000410000 */
[----:B------:R-:W-:-:S04]  /*be70*/  @P2 F2FP.F16.F32.PACK_AB R2, RZ, R2 ;  /* 0x00000002ff02223e */ /* 0x000fc800000000ff */
[----:B------:R-:W-:-:S07]  /*be80*/  @P2 PRMT R71, R71, 0x5410, R2 ;  /* 0x0000541047472816 */ /* 0x000fce0000000002 */
.L_x_12997:
[----:B------:R-:W-:Y:S05]  /*be90*/  BSYNC.RECONVERGENT B2 ;  /* 0x0000000000027941 */ /* 0x000fea0003800200 */
.L_x_12994:
[----:B------:R-:W1:Y:S02]  /*bea0*/  @P0 LDC.64 R2, c[0x0][0x478] ;  /* 0x00011e00ff020b82 */ /* 0x000e640000000a00 */
[----:B-1----:R-:W-:-:S05]  /*beb0*/  @P0 IMAD.WIDE.U32 R2, R181, 0x10, R2 ;  /* 0x00000010b5020825 */ /* 0x002fca00078e0002 */
[----:B------:R1:W-:Y:S02]  /*bec0*/  @P0 STG.E.128 desc[UR6][R2.64], R168 ;  /* 0x000000a802000986 */ /* 0x0003e4000c101d06 */
[----:B-1----:R-:W1:Y:S02]  /*bed0*/  @P2 LDC.64 R2, c[0x0][0x468] ;  /* 0x00011a00ff022b82 */ /* 0x002e640000000a00 */
[----:B-1----:R-:W-:-:S05]  /*bee0*/  @P2 IMAD.WIDE.U32 R2, R180, 0x10, R2 ;  /* 0x00000010b4022825 */ /* 0x002fca00078e0002 */
[----:B------:R1:W-:Y:S02]  /*bef0*/  @P2 STG.E.128 desc[UR6][R2.64], R68 ;  /* 0x0000004402002986 */ /* 0x0003e4000c101d06 */
.L_x_12991:
[----:B------:R-:W-:Y:S05]  /*bf00*/  BSYNC.RECONVERGENT B1 ;  /* 0x0000000000017941 */ /* 0x000fea0003800200 */
.L_x_12990:
[----:B-1234-:R-:W1:Y:S02]  /*bf10*/  LDC.64 R2, c[0x0][0x380] ;  /* 0x0000e000ff027b82 */ /* 0x01ee640000000a00 */
[----:B-1---5:R-:W-:-:S04]  /*bf20*/  LEA R6, R2, R6, 0x2 ;  /* 0x0000000602067211 */ /* 0x022fc800078e10ff */
[----:B------:R-:W-:-:S13]  /*bf30*/  ISETP.GE.AND P0, PT, R6, R3, PT ;  /* 0x000000030600720c */ /* 0x000fda0003f06270 */
[----:B------:R-:W-:Y:S05]  /*bf40*/  @!P0 BRA `(.L_x_13013) ;  /* 0xffffff5000708947 */ /* 0x000fea000383ffff */
.L_x_12885:
[----:B------:R-:W-:Y:S05]  /*bf50*/  BSYNC B0 ;  /* 0x0000000000007941 */ /* 0x000fea0003800000 */
.L_x_12884:
[----:B------:R-:W2:Y:S04]  /*bf60*/  LDL.LU R183, [R1+0x8] ;  /* 0x0000080001b77983 */ /* 0x000ea80000300800 */
[----:B------:R-:W3:Y:S04]  /*bf70*/  LDL.LU R182, [R1+0x14] ;  /* 0x0000140001b67983 */ /* 0x000ee80000300800 */
        /* <DEDUP_REMOVED lines=48> */
[----:B-----5:R-:W-:Y:S02]  /*c280*/  LEA R33, R0, R3, 0x5 ;  /* 0x0000000300217211 */ /* 0x020fe400078e28ff */
        /* <DEDUP_REMOVED lines=202> */
.L_x_13015:
[----:B------:R-:W-:Y:S05]  /*cf30*/  BSYNC.RECONVERGENT B0 ;  /* 0x0000000000007941 */ /* 0x000fea0003800200 */
.L_x_13014:
        /* <DEDUP_REMOVED lines=17> */
.L_x_13017:
[----:B------:R-:W-:Y:S05]  /*d050*/  BSYNC.RECONVERGENT B0 ;  /* 0x0000000000007941 */ /* 0x000fea0003800200 */
.L_x_13016:
        /* <DEDUP_REMOVED lines=17> */
.L_x_13019:
[----:B------:R-:W-:Y:S05]  /*d170*/  BSYNC.RECONVERGENT B0 ;  /* 0x0000000000007941 */ /* 0x000fea0003800200 */
.L_x_13018:
        /* <DEDUP_REMOVED lines=134> */
.L_x_13021:
[----:B------:R-:W-:Y:S05]  /*d9e0*/  BSYNC.RECONVERGENT B0 ;  /* 0x0000000000007941 */ /* 0x000fea0003800200 */
.L_x_13020:
        /* <DEDUP_REMOVED lines=17> */
.L_x_13023:
[----:B------:R-:W-:Y:S05]  /*db00*/  BSYNC.RECONVERGENT B0 ;  /* 0x0000000000007941 */ /* 0x000fea0003800200 */
.L_x_13022:
        /* <DEDUP_REMOVED lines=17> */
.L_x_13025:
[----:B------:R-:W-:Y:S05]  /*dc20*/  BSYNC.RECONVERGENT B0 ;  /* 0x0000000000007941 */ /* 0x000fea0003800200 */
.L_x_13024:
        /* <DEDUP_REMOVED lines=17> */
.L_x_13027:
[----:B------:R-:W-:Y:S05]  /*dd40*/  BSYNC.RECONVERGENT B0 ;  /* 0x0000000000007941 */ /* 0x000fea0003800200 */
.L_x_13026:
        /* <DEDUP_REMOVED lines=17> */
.L_x_13029:
[----:B------:R-:W-:Y:S05]  /*de60*/  BSYNC.RECONVERGENT B0 ;  /* 0x0000000000007941 */ /* 0x000fea0003800200 */
.L_x_13028:
        /* <DEDUP_REMOVED lines=17> */
.L_x_13031:
[----:B------:R-:W-:Y:S05]  /*df80*/  BSYNC.RECONVERGENT B0 ;  /* 0x0000000000007941 */ /* 0x000fea0003800200 */
.L_x_13030:
        /* <DEDUP_REMOVED lines=11> */
.L_x_12897:
        /* <DEDUP_REMOVED lines=8> */
.L_x_13033:
[----:B------:R-:W-:Y:S05]  /*e0c0*/  BSYNC B1 ;  /* 0x0000000000017941 */ /* 0x000fea0003800000 */
.L_x_13032:
        /* <DEDUP_REMOVED lines=9> */
.L_x_13034:
        /* <DEDUP_REMOVED lines=8> */
.L_x_13035:
[----:B------:R-:W-:Y:S02]  /*e1e0*/  MOV R181, R183 ;  /* 0x000000b700b57202 */ /* 0x000fe40000000f00 */
[----:B------:R-:W-:-:S05]  /*e1f0*/  MOV R2, R184 ;  /* 0x000000b800027202 */ /* 0x000fca0000000f00 */
[----:B------:R-:W-:Y:S01]  /*e200*/  FADD.FTZ R182, R182, R2 ;  /* 0x00000002b6b67221 */ /* 0x000fe20000010000 */
[----:B------:R-:W-:-:S07]  /*e210*/  MOV R2, 0xffffffff ;  /* 0xffffffff00027802 */ /* 0x000fce0000000f00 */
[----:B------:R-:W-:Y:S05]  /*e220*/  WARPSYNC.COLLECTIVE R2, `(.L_x_13036) ;  /* 0x0000000002087348 */ /* 0x000fea0003c00000 */
[----:B------:R0:W1:Y:S02]  /*e230*/  SHFL.BFLY P0, R184, R181, R180, R3 ;  /* 0x0c0000b4b5b87389 */ /* 0x0000640000000003 */
[----:B01----:R-:W-:Y:S05]  /*e240*/  ENDCOLLECTIVE ;  /* 0x000000000000791b */ /* 0x003fea0003800000 */
.L_x_13036:
        /* <DEDUP_REMOVED lines=8> */
.L_x_13037:
[----:B------:R-:W-:Y:S02]  /*e2d0*/  MOV R181, R183 ;  /* 0x000000b700b57202 */ /* 0x000fe40000000f00 */
[----:B------:R-:W-:-:S05]  /*e2e0*/  MOV R2, R184 ;  /* 0x000000b800027202 */ /* 0x000fca0000000f00 */
[----:B------:R-:W-:Y:S01]  /*e2f0*/  FADD.FTZ R182, R182, R2 ;  /* 0x00000002b6b67221 */ /* 0x000fe20000010000 */
[----:B------:R-:W-:-:S07]  /*e300*/  MOV R2, 0xffffffff ;  /* 0xffffffff00027802 */ /* 0x000fce0000000f00 */
[----:B------:R-:W-:Y:S05]  /*e310*/  WARPSYNC.COLLECTIVE R2, `(.L_x_13038) ;  /* 0x0000000002087348 */ /* 0x000fea0003c00000 */
[----:B------:R0:W1:Y:S02]  /*e320*/  SHFL.BFLY P0, R184, R181, R180, R3 ;  /* 0x0c0000b4b5b87389 */ /* 0x0000640000000003 */
[----:B01----:R-:W-:Y:S05]  /*e330*/  ENDCOLLECTIVE ;  /* 0x000000000000791b */ /* 0x003fea0003800000 */
.L_x_13038:
        /* <DEDUP_REMOVED lines=8> */
.L_x_13039:
[----:B------:R-:W-:Y:S02]  /*e3c0*/  MOV R181, R183 ;  /* 0x000000b700b57202 */ /* 0x000fe40000000f00 */
[----:B------:R-:W-:-:S05]  /*e3d0*/  MOV R2, R184 ;  /* 0x000000b800027202 */ /* 0x000fca0000000f00 */
[----:B------:R-:W-:Y:S01]  /*e3e0*/  FADD.FTZ R182, R182, R2 ;  /* 0x00000002b6b67221 */ /* 0x000fe20000010000 */
[----:B------:R-:W-:-:S07]  /*e3f0*/  MOV R2, 0xffffffff ;  /* 0xffffffff00027802 */ /* 0x000fce0000000f00 */
[----:B------:R-:W-:Y:S05]  /*e400*/  WARPSYNC.COLLECTIVE R2, `(.L_x_13040) ;  /* 0x0000000002087348 */ /* 0x000fea0003c00000 */
[----:B------:R0:W1:Y:S02]  /*e410*/  SHFL.BFLY P0, R184, R181, R180, R3 ;  /* 0x0c0000b4b5b87389 */ /* 0x0000640000000003 */
[----:B01----:R-:W-:Y:S05]  /*e420*/  ENDCOLLECTIVE ;  /* 0x000000000000791b */ /* 0x003fea0003800000 */
.L_x_13040:
        /* <DEDUP_REMOVED lines=8> */
.L_x_13041:
[----:B------:R-:W-:Y:S02]  /*e4b0*/  MOV R181, R183 ;  /* 0x000000b700b57202 */ /* 0x000fe40000000f00 */
[----:B------:R-:W-:-:S07]  /*e4c0*/  MOV R185, R184 ;  /* 0x000000b800b97202 */ /* 0x000fce0000000f00 */
[----:B------:R-:W-:Y:S05]  /*e4d0*/  WARPSYNC.COLLECTIVE R2, `(.L_x_13042) ;  /* 0x0000000002087348 */ /* 0x000fea0003c00000 */
[----:B------:R0:W1:Y:S02]  /*e4e0*/  SHFL.BFLY P0, R184, R181, R180, R3 ;  /* 0x0c0000b4b5b87389 */ /* 0x0000640000000003 */
[----:B01----:R-:W-:Y:S05]  /*e4f0*/  ENDCOLLECTIVE ;  /* 0x000000000000791b */ /* 0x003fea0003800000 */
.L_x_13042:
[----:B------:R-:W-:Y:S01]  /*e500*/  MOV R2, R184 ;  /* 0x000000b800027202 */ /* 0x000fe20000000f00 */
[----:B------:R-:W-:Y:S06]  /*e510*/  BRA `(.L_x_13043) ;  /* 0xffffff5400687947 */ /* 0x000fec000383ffff */
.L_x_13044:
        /* <DEDUP_REMOVED lines=14> */
.L_x_25458:


//--------------------- .text._ZN10layer_norm13ln_bwd_kernelINS_13Kernel_traitsIf6__halfS2_S2_fjLj1280ELj1ELj4ELj1ELj16ENS_18Kernel_traits_baseILj1280EfS2_S2_S2_fjLj128EEEEELb0ELb1ELb1ELb1EEEvNS_9BwdParamsE --------------------------
	.section	.text._ZN10layer_norm13ln_bwd_kernelINS_13Kernel_traitsIf6__halfS2_S2_fjLj1280ELj1ELj4ELj1ELj16ENS_18Kernel_traits_baseILj1280EfS2_S2_S2_fjLj128EEEEELb0ELb1ELb1ELb1EEEvNS_9BwdParamsE,"ax",@progbits
	.align	128
        .global         _ZN10layer_norm13ln_bwd_kernelINS_13Kernel_traitsIf6__halfS2_S2_fjLj1280ELj1ELj4ELj1ELj16ENS_18Kernel_traits_baseILj1280EfS2_S2_S2_fjLj128EEEEELb0ELb1ELb1ELb1EEEvNS_9BwdParamsE
        .type           _ZN10layer_norm13ln_bwd_kernelINS_13Kernel_traitsIf6__halfS2_S2_fjLj1280ELj1ELj4ELj1ELj16ENS_18Kernel_traits_baseILj1280EfS2_S2_S2_fjLj128EEEEELb0ELb1ELb1ELb1EEEvNS_9BwdParamsE,@function
        .size           _ZN10layer_norm13ln_bwd_kernelINS_13Kernel_traitsIf6__halfS2_S2_fjLj1280ELj1ELj4ELj1ELj16ENS_18Kernel_traits_baseILj1280EfS2_S2_S2_fjLj128EEEEELb0ELb1ELb1ELb1EEEvNS_9BwdParamsE,(.L_x_25459 - _ZN10layer_norm13ln_bwd_kernelINS_13Kernel_traitsIf6__halfS2_S2_fjLj1280ELj1ELj4ELj1ELj16ENS_18Kernel_traits_baseILj1280EfS2_S2_S2_fjLj128EEEEELb0ELb1ELb1ELb1EEEvNS_9BwdParamsE)
        .other          _ZN10layer_norm13ln_bwd_kernelINS_13Kernel_traitsIf6__halfS2_S2_fjLj1280ELj1ELj4ELj1ELj16ENS_18Kernel_traits_baseILj1280EfS2_S2_S2_fjLj128EEEEELb0ELb1ELb1ELb1EEEvNS_9BwdParamsE,@"STO_CUDA_ENTRY STV_DEFAULT"
_ZN10layer_norm13ln_bwd_kernelINS_13Kernel_traitsIf6__halfS2_S2_fjLj1280ELj1ELj4ELj1ELj16ENS_18Kernel_traits_baseILj1280EfS2_S2_S2_fjLj128EEEEELb0ELb1ELb1ELb1EEEvNS_9BwdParamsE:
.text._ZN10layer_norm13ln_bwd_kernelINS_13Kernel_traitsIf6__halfS2_S2_fjLj1280ELj1ELj4ELj1ELj16ENS_18Kernel_traits_baseILj1280EfS2_S2_S2_fjLj128EEEEELb0ELb1ELb1ELb1EEEvNS_9BwdParamsE:
        /* <DEDUP_REMOVED lines=142> */
.L_x_13154:
        /* <DEDUP_REMOVED lines=17> */
[----:B------:R-:W-:Y:S01]  /*09f0*/  IADD3 R4, PT, PT, R244, -0x1, RZ ;  /* 0xfffffffff4047810 */ /* 0x000fe20007ffe0ff */
[----:B------:R-:W-:Y:S01]  /*0a00*/  IMAD R0, R2, UR9, RZ ;  /* 0x0000000902007c24 */ /* 0x000fe2000f8e02ff */
[----:B------:R2:W-:Y:S03]  /*0a10*/  STL [R1+0x154], R53 ;  /* 0x0001543501007387 */ /* 0x0005e60000100800 */
[----:B------:R-:W-:Y:S02]  /*0a20*/  IMAD R4, R4, UR9, RZ ;  /* 0x0000000904047c24 */ /* 0x000fe4000f8e02ff */
[----:B------:R-:W3:Y:S01]  /*0a30*/  LDC.64 R10, c[0x0][0x3a8] ;  /* 0x0000ea00ff0a7b82 */ /* 0x000ee20000000a00 */
[----:B------:R-:W-:-:S04]  /*0a40*/  SHF.R.S32.HI R3, RZ, 0x1f, R0 ;  /* 0x0000001fff037819 */ /* 0x000fc80000011400 */
[----:B------:R-:W-:Y:S01]  /*0a50*/  LEA.HI R3, R3, R0, RZ, 0x3 ;  /* 0x0000000003037211 */ /* 0x000fe200078f18ff */
[----:B--2---:R-:W2:Y:S02]  /*0a60*/  LDL R53, [R1+0x12c] ;  /* 0x00012c0001357983 */ /* 0x004ea40000100800 */
[----:B------:R-:W4:Y:S02]  /*0a70*/  LDC.64 R8, c[0x0][0x3c0] ;  /* 0x0000f000ff087b82 */ /* 0x000f240000000a00 */
[----:B------:R0:W-:Y:S04]  /*0a80*/  STL [R1+0x150], R52 ;  /* 0x0001503401007387 */ /* 0x0001e80000100800 */
[----:B0-----:R-:W2:Y:S01]  /*0a90*/  LDL R52, [R1+0x128] ;  /* 0x0001280001347983 */ /* 0x001ea20000100800 */
[----:B------:R-:W-:-:S03]  /*0aa0*/  LOP3.LUT R6, R5, 0x1f, RZ, 0xc0, !PT ;  /* 0x0000001f05067812 */ /* 0x000fc600078ec0ff */
[----:B------:R0:W-:Y:S01]  /*0ab0*/  STL [R1+0x14c], R51 ;  /* 0x00014c3301007387 */ /* 0x0001e20000100800 */
[----:B------:R-:W-:-:S04]  /*0ac0*/  SHF.R.S32.HI R5, RZ, 0x1f, R4 ;  /* 0x0000001fff057819 */ /* 0x000fc80000011404 */
[----:B------:R-:W-:Y:S02]  /*0ad0*/  LEA.HI R5, R5, R4, RZ, 0x3 ;  /* 0x0000000405057211 */ /* 0x000fe400078f18ff */
[-C--:B------:R-:W-:Y:S02]  /*0ae0*/  LEA.HI.SX32 R213, R3, R6.reuse, 0x1d ;  /* 0x0000000603d57211 */ /* 0x080fe400078feaff */
[----:B------:R-:W-:Y:S01]  /*0af0*/  LEA.HI.SX32 R6, R5, R6, 0x1d ;  /* 0x0000000605067211 */ /* 0x000fe200078feaff */
[----:B----4-:R-:W-:Y:S01]  /*0b00*/  IMAD.WIDE R8, R2, 0x4, R8 ;  /* 0x0000000402087825 */ /* 0x010fe200078e0208 */
[C---:B------:R-:W-:Y:S01]  /*0b10*/  IADD3 R212, PT, PT, R213.reuse, 0x20, RZ ;  /* 0x00000020d5d47810 */ /* 0x040fe20007ffe0ff */
[----:B0-----:R-:W4:Y:S02]  /*0b20*/  LDL R51, [R1+0x124] ;  /* 0x0001240001337983 */ /* 0x001f240000100800 */
[----:B-1----:R-:W-:Y:S01]  /*0b30*/  IMAD.WIDE.U32 R4, R6, 0x10, R20 ;  /* 0x0000001006047825 */ /* 0x002fe200078e0014 */
[C---:B------:R-:W-:Y:S01]  /*0b40*/  IADD3 R207, PT, PT, R213.reuse, 0x40, RZ ;  /* 0x00000040d5cf7810 */ /* 0x040fe20007ffe0ff */
[----:B------:R-:W2:Y:S04]  /*0b50*/  LDG.E R220, desc[UR6][R8.64] ;  /* 0x0000000608dc7981 */ /* 0x000ea8000c1e1900 */
[----:B------:R0:W4:Y:S01]  /*0b60*/  LDG.E.128 R192, desc[UR6][R4.64] ;  /* 0x0000000604c07981 */ /* 0x000122000c1e1d00 */
[----:B------:R-:W-:-:S02]  /*0b70*/  IADD3 R3, PT, PT, R213, 0x60, RZ ;  /* 0x00000060d5037810 */ /* 0x000fc40007ffe0ff */
[C---:B------:R-:W-:Y:S01]  /*0b80*/  IADD3 R0, PT, PT, R213.reuse, 0x80, RZ ;  /* 0x00000080d5007810 */ /* 0x040fe20007ffe0ff */
[--C-:B---3--:R-:W-:Y:S01]  /*0b90*/  IMAD.WIDE.U32 R196, R213, 0x10, R10.reuse ;  /* 0x00000010d5c47825 */ /* 0x108fe200078e000a */
[----:B------:R-:W-:Y:S01]  /*0ba0*/  IADD3 R7, PT, PT, R6, 0x40, RZ ;  /* 0x0000004006077810 */ /* 0x000fe20007ffe0ff */
[----:B------:R1:W-:Y:S02]  /*0bb0*/  STL [R1+0x148], R50 ;  /* 0x0001483201007387 */ /* 0x0003e40000100800 */
[--C-:B0-----:R-:W-:Y:S02]  /*0bc0*/  IMAD.WIDE.U32 R4, R212, 0x10, R10.reuse ;  /* 0x00000010d4047825 */ /* 0x101fe400078e000a */
[----:B------:R-:W3:Y:S04]  /*0bd0*/  LDG.E.128 R196, desc[UR6][R196.64] ;  /* 0x00000006c4c47981 */ /* 0x000ee8000c1e1d00 */
[----:B------:R0:W2:Y:S04]  /*0be0*/  LDG.E.128 R184, desc[UR6][R4.64] ;  /* 0x0000000604b87981 */ /* 0x0000a8000c1e1d00 */
[----:B-1----:R-:W4:Y:S04]  /*0bf0*/  LDL R50, [R1+0x120] ;  /* 0x0001200001327983 */ /* 0x002f280000100800 */
[----:B------:R-:W-:Y:S01]  /*0c00*/  STL [R1+0x144], R49 ;  /* 0x0001443101007387 */ /* 0x000fe20000100800 */
[----:B0-----:R-:W-:-:S03]  /*0c10*/  IMAD.WIDE.U32 R4, R207, 0x10, R10 ;  /* 0x00000010cf047825 */ /* 0x001fc600078e000a */
[----:B------:R-:W-:Y:S04]  /*0c20*/  STL [R1+0x140], R48 ;  /* 0x0001403001007387 */ /* 0x000fe80000100800 */
[----:B------:R0:W4:Y:S04]  /*0c30*/  LDG.E.128 R188, desc[UR6][R4.64] ;  /* 0x0000000604bc7981 */ /* 0x000128000c1e1d00 */
[----:B------:R1:W-:Y:S04]  /*0c40*/  STL [R1+0x13c], R47 ;  /* 0x00013c2f01007387 */ /* 0x0003e80000100800 */
[----:B------:R1:W-:Y:S01]  /*0c50*/  STL [R1+0x138], R46 ;  /* 0x0001382e01007387 */ /* 0x0003e20000100800 */
[----:B0-----:R-:W-:-:S03]  /*0c60*/  IMAD.WIDE.U32 R4, R3, 0x10, R10 ;  /* 0x0000001003047825 */ /* 0x001fc600078e000a */
[----:B------:R0:W-:Y:S04]  /*0c70*/  STL [R1+0x134], R45 ;  /* 0x0001342d01007387 */ /* 0x0001e80000100800 */
[----:B------:R0:W4:Y:S04]  /*0c80*/  LDG.E.128 R16, desc[UR6][R4.64] ;  /* 0x0000000604107981 */ /* 0x000128000c1e1d00 */
[----:B------:R3:W-:Y:S04]  /*0c90*/  STL [R1+0x130], R44 ;  /* 0x0001302c01007387 */ /* 0x0007e80000100800 */
[----:B-1----:R-:W4:Y:S01]  /*0ca0*/  LDL R47, [R1+0x110] ;  /* 0x00011000012f7983 */ /* 0x002f220000100800 */
[----:B0-----:R-:W-:-:S03]  /*0cb0*/  IMAD.WIDE.U32 R4, R0, 0x10, R10 ;  /* 0x0000001000047825 */ /* 0x001fc600078e000a */
[----:B------:R-:W4:Y:S04]  /*0cc0*/  LDL R46, [R1+0x114] ;  /* 0x00011400012e7983 */ /* 0x000f280000100800 */
[----:B------:R0:W4:Y:S02]  /*0cd0*/  LDG.E.128 R12, desc[UR6][R4.64] ;  /* 0x00000006040c7981 */ /* 0x000124000c1e1d00 */
[----:B0-----:R-:W-:-:S05]  /*0ce0*/  IADD3 R4, PT, PT, R6, 0x20, RZ ;  /* 0x0000002006047810 */ /* 0x001fca0007ffe0ff */
[----:B------:R-:W-:-:S05]  /*0cf0*/  IMAD.WIDE.U32 R4, R4, 0x10, R20 ;  /* 0x0000001004047825 */ /* 0x000fca00078e0014 */
[----:B------:R0:W4:Y:S02]  /*0d00*/  LDG.E.128 R8, desc[UR6][R4.64] ;  /* 0x0000000604087981 */ /* 0x000124000c1e1d00 */
[--C-:B0-----:R-:W-:Y:S01]  /*0d10*/  IMAD.WIDE.U32 R4, R7, 0x10, R20.reuse ;  /* 0x0000001007047825 */ /* 0x101fe200078e0014 */
[C---:B------:R-:W-:Y:S02]  /*0d20*/  IADD3 R7, PT, PT, R6.reuse, 0x60, RZ ;  /* 0x0000006006077810 */ /* 0x040fe40007ffe0ff */
[----:B------:R-:W-:Y:S02]  /*0d30*/  IADD3 R6, PT, PT, R6, 0x80, RZ ;  /* 0x0000008006067810 */ /* 0x000fe40007ffe0ff */
[----:B------:R0:W4:Y:S02]  /*0d40*/  LDG.E.128 R208, desc[UR6][R4.64] ;  /* 0x0000000604d07981 */ /* 0x000124000c1e1d00 */
[----:B0-----:R-:W-:-:S05]  /*0d50*/  IMAD.WIDE.U32 R4, R7, 0x10, R20 ;  /* 0x0000001007047825 */ /* 0x001fca00078e0014 */
[----:B------:R0:W4:Y:S02]  /*0d60*/  LDG.E.128 R224, desc[UR6][R4.64] ;  /* 0x0000000604e07981 */ /* 0x000124000c1e1d00 */
[----:B0-----:R-:W-:-:S06]  /*0d70*/  IMAD.WIDE.U32 R4, R6, 0x10, R20 ;  /* 0x0000001006047825 */ /* 0x001fcc00078e0014 */
[----:B------:R-:W3:Y:S01]  /*0d80*/  LDG.E.128 R4, desc[UR6][R4.64] ;  /* 0x0000000604047981 */ /* 0x000ee2000c1e1d00 */
[----:B------:R-:W-:Y:S02]  /*0d90*/  MOV R246, UR18 ;  /* 0x0000001200f67c02 */ /* 0x000fe40008000f00 */
[----:B------:R-:W-:Y:S02]  /*0da0*/  MOV R247, UR19 ;  /* 0x0000001300f77c02 */ /* 0x000fe40008000f00 */
[----:B------:R-:W-:-:S04]  /*0db0*/  ISETP.NE.U32.AND P0, PT, R246, RZ, PT ;  /* 0x000000fff600720c */ /* 0x000fc80003f05070 */
[----:B------:R-:W-:-:S13]  /*0dc0*/  ISETP.NE.AND.EX P0, PT, R247, RZ, PT, P0 ;  /* 0x000000fff700720c */ /* 0x000fda0003f05300 */
[----:B------:R-:W0:Y:S08]  /*0dd0*/  @P0 LDC.64 R204, c[0x0][0x438] ;  /* 0x00010e00ffcc0b82 */ /* 0x000e300000000a00 */
[----:B------:R-:W1:Y:S08]  /*0de0*/  @P0 LDC.64 R22, c[0x0][0x438] ;  /* 0x00010e00ff160b82 */ /* 0x000e700000000a00 */
[----:B------:R-:W1:Y:S08]  /*0df0*/  @P0 LDC.64 R202, c[0x0][0x438] ;  /* 0x00010e00ffca0b82 */ /* 0x000e700000000a00 */
[----:B------:R-:W2:Y:S08]  /*0e00*/  @P0 LDC.64 R200, c[0x0][0x438] ;  /* 0x00010e00ffc80b82 */ /* 0x000eb00000000a00 */
[----:B------:R-:W2:Y:S01]  /*0e10*/  @P0 LDC.64 R20, c[0x0][0x438] ;  /* 0x00010e00ff140b82 */ /* 0x000ea20000000a00 */
[----:B---3--:R-:W-:-:S02]  /*0e20*/  HADD2.F32 R236, -RZ, R4.H0_H0 ;  /* 0x20000004ffec7230 */ /* 0x008fc40000004100 */
[----:B------:R-:W-:Y:S02]  /*0e30*/  HADD2.F32 R237, -RZ, R4.H1_H1 ;  /* 0x30000004ffed7230 */ /* 0x000fe40000004100 */
[----:B------:R-:W-:-:S05]  /*0e40*/  HADD2.F32 R4, -RZ, R7.H1_H1 ;  /* 0x30000007ff047230 */ /* 0x000fca0000004100 */
[----:B------:R3:W-:Y:S04]  /*0e50*/  STL [R1], R4 ;  /* 0x0000000401007387 */ /* 0x0007e80000100800 */
[----:B------:R-:W3:Y:S04]  /*0e60*/  LDL R45, [R1+0x118] ;  /* 0x00011800012d7983 */ /* 0x000ee80000100800 */
[----:B------:R-:W3:Y:S01]  /*0e70*/  LDL R44, [R1+0x11c] ;  /* 0x00011c00012c7983 */ /* 0x000ee20000100800 */
[----:B------:R-:W-:Y:S01]  /*0e80*/  ISETP.NE.AND P1, PT, RZ, UR8, PT ;  /* 0x00000008ff007c0c */ /* 0x000fe2000bf25270 */
[----:B0-----:R-:W-:-:S04]  /*0e90*/  @P0 IMAD.WIDE.U32 R204, R213, 0x10, R204 ;  /* 0x00000010d5cc0825 */ /* 0x001fc800078e00cc */
[----:B-1----:R-:W-:Y:S01]  /*0ea0*/  @P0 IMAD.WIDE.U32 R214, R3, 0x10, R22 ;  /* 0x0000001003d60825 */ /* 0x002fe200078e0016 */
[----:B------:R0:W5:Y:S03]  /*0eb0*/  @P0 LDG.E.128 R40, desc[UR6][R204.64] ;  /* 0x00000006cc280981 */ /* 0x000166000c1e1d00 */
[----:B------:R-:W-:Y:S01]  /*0ec0*/  @P0 IMAD.WIDE.U32 R202, R212, 0x10, R202 ;  /* 0x00000010d4ca0825 */ /* 0x000fe200078e00ca */
[----:B------:R-:W5:Y:S03]  /*0ed0*/  @P0 LDG.E.128 R28, desc[UR6][R214.64] ;  /* 0x00000006d61c0981 */ /* 0x000f66000c1e1d00 */
[--C-:B--2---:R-:W-:Y:S01]  /*0ee0*/  HADD2.F32 R22, -RZ, R186.reuse.H0_H0 ;  /* 0x200000baff167230 */ /* 0x104fe20000004100 */
[----:B------:R1:W5:Y:S01]  /*0ef0*/  @P0 LDG.E.128 R36, desc[UR6][R202.64] ;  /* 0x00000006ca240981 */ /* 0x000362000c1e1d00 */
[----:B------:R-:W-:Y:S01]  /*0f00*/  HADD2.F32 R23, -RZ, R186.H1_H1 ;  /* 0x300000baff177230 */ /* 0x000fe20000004100 */
[----:B------:R-:W-:Y:S01]  /*0f10*/  FSEL R186, R220, RZ, !P1 ;  /* 0x000000ffdcba7208 */ /* 0x000fe20004800000 */
[----:B------:R-:W-:-:S04]  /*0f20*/  @P0 IMAD.WIDE.U32 R212, R207, 0x10, R200 ;  /* 0x00000010cfd40825 */ /* 0x000fc800078e00c8 */
[----:B------:R-:W-:Y:S01]  /*0f30*/  HADD2.F32 R217, -RZ, R197.H1_H1 ;  /* 0x300000c5ffd97230 */ /* 0x000fe20000004100 */
[----:B------:R-:W5:Y:S01]  /*0f40*/  @P0 LDG.E.128 R32, desc[UR6][R212.64] ;  /* 0x00000006d4200981 */ /* 0x000f62000c1e1d00 */
[----:B------:R-:W-:-:S04]  /*0f50*/  @P0 IMAD.WIDE.U32 R200, R0, 0x10, R20 ;  /* 0x0000001000c80825 */ /* 0x000fc800078e0014 */
[----:B------:R-:W-:Y:S01]  /*0f60*/  HADD2.F32 R216, -RZ, R197.H0_H0 ;  /* 0x200000c5ffd87230 */ /* 0x000fe20000004100 */
[----:B------:R2:W5:Y:S01]  /*0f70*/  @P0 LDG.E.128 R24, desc[UR6][R200.64] ;  /* 0x00000006c8180981 */ /* 0x000562000c1e1d00 */
[----:B------:R-:W-:Y:S02]  /*0f80*/  HADD2.F32 R0, -RZ, R196.H0_H0 ;  /* 0x200000c4ff007230 */ /* 0x000fe40000004100 */
[----:B------:R-:W-:Y:S02]  /*0f90*/  HADD2.F32 R207, -RZ, R198.H0_H0 ;  /* 0x200000c6ffcf7230 */ /* 0x000fe40000004100 */
[--C-:B------:R-:W-:Y:S02]  /*0fa0*/  HADD2.F32 R21, -RZ, R199.reuse.H0_H0 ;  /* 0x200000c7ff157230 */ /* 0x100fe40000004100 */
[----:B------:R-:W-:Y:S02]  /*0fb0*/  HADD2.F32 R20, -RZ, R199.H1_H1 ;  /* 0x300000c7ff147230 */ /* 0x000fe40000004100 */
[----:B------:R-:W-:-:S02]  /*0fc0*/  HADD2.F32 R3, -RZ, R196.H1_H1 ;  /* 0x300000c4ff037230 */ /* 0x000fc40000004100 */
[----:B------:R-:W-:Y:S02]  /*0fd0*/  HADD2.F32 R198, -RZ, R198.H1_H1 ;  /* 0x300000c6ffc67230 */ /* 0x000fe40000004100 */
        /* <DEDUP_REMOVED lines=22> */
[----:B0-----:R-:W-:-:S02]  /*1140*/  HADD2.F32 R205, -RZ, R16.H0_H0 ;  /* 0x20000010ffcd7230 */ /* 0x001fc40000004100 */
[----:B------:R-:W-:Y:S02]  /*1150*/  HADD2.F32 R204, -RZ, R16.H1_H1 ;  /* 0x30000010ffcc7230 */ /* 0x000fe40000004100 */
[C---:B------:R-:W-:Y:S01]  /*1160*/  FADD.FTZ R16, -R186.reuse, R217 ;  /* 0x000000d9ba107221 */ /* 0x040fe20000010100 */
[--C-:B------:R-:W-:Y:S02]  /*1170*/  HADD2.F32 R231, -RZ, R19.reuse.H0_H0 ;  /* 0x20000013ffe77230 */ /* 0x100fe40000004100 */
[----:B------:R-:W-:Y:S02]  /*1180*/  HADD2.F32 R230, -RZ, R19.H1_H1 ;  /* 0x30000013ffe67230 */ /* 0x000fe40000004100 */
[--C-:B-1----:R-:W-:Y:S02]  /*1190*/  HADD2.F32 R203, -RZ, R17.reuse.H0_H0 ;  /* 0x20000011ffcb7230 */ /* 0x102fe40000004100 */
[----:B------:R-:W-:Y:S02]  /*11a0*/  HADD2.F32 R202, -RZ, R17.H1_H1 ;  /* 0x30000011ffca7230 */ /* 0x000fe40000004100 */
[----:B------:R-:W-:Y:S01]  /*11b0*/  FADD.FTZ R17, -R186, R216 ;  /* 0x000000d8ba117221 */ /* 0x000fe20000010100 */
        /* <DEDUP_REMOVED lines=18> */
[C---:B------:R-:W-:Y:S01]  /*12e0*/  FADD.FTZ R19, -R186.reuse, R228 ;  /* 0x000000e4ba137221 */ /* 0x040fe20000010100 */
[----:B------:R-:W-:Y:S02]  /*12f0*/  HADD2.F32 R239, -RZ, R5.H1_H1 ;  /* 0x30000005ffef7230 */ /* 0x000fe40000004100 */
[C---:B------:R-:W-:Y:S01]  /*1300*/  FADD.FTZ R198, -R186.reuse, R229 ;  /* 0x000000e5bac67221 */ /* 0x040fe20000010100 */
[C---:B--2---:R-:W-:Y:S01]  /*1310*/  FADD.FTZ R200, -R186.reuse, R233 ;  /* 0x000000e9bac87221 */ /* 0x044fe20000010100 */
[C---:B------:R-:W-:Y:S01]  /*1320*/  FADD.FTZ R201, -R186.reuse, R232 ;  /* 0x000000e8bac97221 */ /* 0x040fe20000010100 */
[C---:B------:R-:W-:Y:S01]  /*1330*/  FADD.FTZ R218, -R186.reuse, R231 ;  /* 0x000000e7bada7221 */ /* 0x040fe20000010100 */
[----:B------:R-:W-:Y:S01]  /*1340*/  FADD.FTZ R219, -R186, R230 ;  /* 0x000000e6badb7221 */ /* 0x000fe20000010100 */
[----:B-----5:R-:W-:Y:S01]  /*1350*/  FMUL.FTZ R5, R206, R16 ;  /* 0x00000010ce057220 */ /* 0x020fe20000410000 */
        /* <DEDUP_REMOVED lines=25> */
[----:B---3--:R-:W-:Y:S01]  /*14f0*/  FMUL.FTZ R4, R206, R17 ;  /* 0x00000011ce047220 */ /* 0x008fe20000410000 */
[----:B------:R-:W-:-:S02]  /*1500*/  HADD2.F32 R186, -RZ, R8.H0_H0 ;  /* 0x20000008ffba7230 */ /* 0x000fc40000004100 */
[C---:B------:R-:W-:Y:S01]  /*1510*/  FMUL.FTZ R0, R206.reuse, R0 ;  /* 0x00000000ce007220 */ /* 0x040fe20000410000 */
[----:B------:R-:W-:Y:S02]  /*1520*/  HADD2.F32 R187, -RZ, R8.H1_H1 ;  /* 0x30000008ffbb7230 */ /* 0x000fe40000004100 */
[C---:B------:R-:W-:Y:S01]  /*1530*/  FMUL.FTZ R3, R206.reuse, R3 ;  /* 0x00000003ce037220 */ /* 0x040fe20000410000 */
[--C-:B------:R-:W-:Y:S02]  /*1540*/  HADD2.F32 R188, -RZ, R9.reuse.H0_H0 ;  /* 0x20000009ffbc7230 */ /* 0x100fe40000004100 */
[C---:B------:R-:W-:Y:S01]  /*1550*/  FMUL.FTZ R8, R206.reuse, R13 ;  /* 0x0000000dce087220 */ /* 0x040fe20000410000 */
[----:B------:R-:W-:Y:S02]  /*1560*/  HADD2.F32 R189, -RZ, R9.H1_H1 ;  /* 0x30000009ffbd7230 */ /* 0x000fe40000004100 */
[----:B------:R-:W-:Y:S01]  /*1570*/  FMUL.FTZ R9, R206, R12 ;  /* 0x0000000cce097220 */ /* 0x000fe20000410000 */
[----:B------:R-:W-:-:S02]  /*1580*/  HADD2.F32 R240, -RZ, R6.H0_H0 ;  /* 0x20000006fff07230 */ /* 0x000fc40000004100 */
[----:B------:R-:W-:Y:S01]  /*1590*/  FADD.FTZ R127, R127, R245 ;  /* 0x000000f57f7f7221 */ /* 0x000fe20000010000 */
[----:B------:R-:W-:Y:S02]  /*15a0*/  HADD2.F32 R207, -RZ, R6.H1_H1 ;  /* 0x30000006ffcf7230 */ /* 0x000fe40000004100 */
[-C--:B------:R-:W-:Y:S01]  /*15b0*/  FFMA.FTZ R87, R5, R245.reuse, R87 ;  /* 0x000000f505577223 */ /* 0x080fe20000010057 */
[----:B------:R-:W-:Y:S01]  /*15c0*/  FMUL.FTZ R13, R53, R245 ;  /* 0x000000f5350d7220 */ /* 0x000fe20000410000 */
[--C-:B------:R-:W-:Y:S02]  /*15d0*/  HADD2.F32 R190, -RZ, R10.reuse.H0_H0 ;  /* 0x2000000affbe7230 */ /* 0x100fe40000004100 */
[----:B------:R-:W-:Y:S01]  /*15e0*/  FMUL.FTZ R6, R206, R15 ;  /* 0x0000000fce067220 */ /* 0x000fe20000410000 */
[----:B------:R-:W-:Y:S02]  /*15f0*/  HADD2.F32 R191, -RZ, R10.H1_H1 ;  /* 0x3000000affbf7230 */ /* 0x000fe40000004100 */
[----:B------:R-:W-:Y:S01]  /*1600*/  FADD.FTZ R126, R126, R248 ;  /* 0x000000f87e7e7221 */ /* 0x000fe20000010000 */
[----:B------:R-:W-:-:S02]  /*1610*/  HADD2.F32 R242, -RZ, R7.H0_H0 ;  /* 0x20000007fff27230 */ /* 0x000fc40000004100 */
[-C--:B------:R-:W-:Y:S01]  /*1620*/  FFMA.FTZ R86, R4, R248.reuse, R86 ;  /* 0x000000f804567223 */ /* 0x080fe20000010056 */
[----:B------:R-:W-:Y:S01]  /*1630*/  FMUL.FTZ R12, R52, R248 ;  /* 0x000000f8340c7220 */ /* 0x000fe20000410000 */
[----:B------:R-:W2:Y:S01]  /*1640*/  LDL.LU R245, [R1+0x14] ;  /* 0x0000140001f57983 */ /* 0x000ea20000300800 */
[--C-:B------:R-:W-:Y:S02]  /*1650*/  HADD2.F32 R192, -RZ, R11.reuse.H0_H0 ;  /* 0x2000000bffc07230 */ /* 0x100fe40000004100 */
[----:B------:R-:W-:Y:S01]  /*1660*/  FMUL.FTZ R7, R206, R14 ;  /* 0x0000000ece077220 */ /* 0x000fe20000410000 */
[----:B------:R-:W-:Y:S02]  /*1670*/  HADD2.F32 R193, -RZ, R11.H1_H1 ;  /* 0x3000000bffc17230 */ /* 0x000fe40000004100 */
[----:B------:R-:W-:Y:S01]  /*1680*/  FADD.FTZ R124, R124, R243 ;  /* 0x000000f37c7c7221 */ /* 0x000fe20000010000 */
[-C--:B------:R-:W-:Y:S01]  /*1690*/  FFMA.FTZ R84, R0, R243.reuse, R84 ;  /* 0x000000f300547223 */ /* 0x080fe20000010054 */
[----:B------:R-:W-:Y:S01]  /*16a0*/  FMUL.FTZ R10, R50, R243 ;  /* 0x000000f3320a7220 */ /* 0x000fe20000410000 */
[----:B------:R-:W3:Y:S01]  /*16b0*/  LDL R248, [R1+0x104] ;  /* 0x0001040001f87983 */ /* 0x000ee20000100800 */
[----:B------:R-:W-:Y:S01]  /*16c0*/  FADD.FTZ R125, R125, R241 ;  /* 0x000000f17d7d7221 */ /* 0x000fe20000010000 */
[-C--:B------:R-:W-:Y:S01]  /*16d0*/  FFMA.FTZ R85, R3, R241.reuse, R85 ;  /* 0x000000f103557223 */ /* 0x080fe20000010055 */
[----:B------:R-:W-:Y:S01]  /*16e0*/  FMUL.FTZ R11, R51, R241 ;  /* 0x000000f1330b7220 */ /* 0x000fe20000410000 */
[----:B------:R-:W4:Y:S01]  /*16f0*/  LDL.LU R243, [R1+0x18] ;  /* 0x0000180001f37983 */ /* 0x000f220000300800 */
[----:B------:R-:W-:Y:S01]  /*1700*/  FADD.FTZ R128, R128, R250 ;  /* 0x000000fa80807221 */ /* 0x000fe20000010000 */
[-C--:B------:R-:W-:Y:S01]  /*1710*/  FFMA.FTZ R88, R6, R250.reuse, R88 ;  /* 0x000000fa06587223 */ /* 0x080fe20000010058 */
[----:B------:R-:W-:Y:S01]  /*1720*/  FMUL.FTZ R14, R47, R250 ;  /* 0x000000fa2f0e7220 */ /* 0x000fe20000410000 */
[----:B------:R-:W3:Y:S01]  /*1730*/  LDL R241, [R1+0x108] ;  /* 0x0001080001f17983 */ /* 0x000ee20000100800 */
[----:B------:R-:W-:Y:S01]  /*1740*/  FADD.FTZ R129, R129, R249 ;  /* 0x000000f981817221 */ /* 0x000fe20000010000 */
[-C--:B------:R-:W-:Y:S01]  /*1750*/  FFMA.FTZ R89, R7, R249.reuse, R89 ;  /* 0x000000f907597223 */ /* 0x080fe20000010059 */
[----:B------:R-:W-:Y:S01]  /*1760*/  FMUL.FTZ R15, R46, R249 ;  /* 0x000000f92e0f7220 */ /* 0x000fe20000410000 */
[----:B------:R-:W3:Y:S04]  /*1770*/  LDL.LU R53, [R1+0x1c] ;  /* 0x00001c0001357983 */ /* 0x000ee80000300800 */
[----:B------:R-:W3:Y:S04]  /*1780*/  LDL R52, [R1+0x10c] ;  /* 0x00010c0001347983 */ /* 0x000ee80000100800 */
[----:B------:R-:W3:Y:S04]  /*1790*/  LDL R250, [R1+0x100] ;  /* 0x0001000001fa7983 */ /* 0x000ee80000100800 */
[----:B------:R-:W3:Y:S04]  /*17a0*/  LDL.LU R249, [R1+0x10] ;  /* 0x0000100001f97983 */ /* 0x000ee80000300800 */
[----:B------:R-:W3:Y:S04]  /*17b0*/  LDL.LU R51, [R1+0x20] ;  /* 0x0000200001337983 */ /* 0x000ee80000300800 */
[----:B------:R-:W3:Y:S04]  /*17c0*/  LDL R50, [R1+0xf0] ;  /* 0x0000f00001327983 */ /* 0x000ee80000100800 */
[----:B------:R-:W3:Y:S04]  /*17d0*/  LDL.LU R49, [R1+0x24] ;  /* 0x0000240001317983 */ /* 0x000ee80000300800 */
[----:B------:R-:W3:Y:S04]  /*17e0*/  LDL R48, [R1+0xf4] ;  /* 0x0000f40001307983 */ /* 0x000ee80000100800 */
[----:B------:R-:W3:Y:S04]  /*17f0*/  LDL.LU R47, [R1+0x28] ;  /* 0x00002800012f7983 */ /* 0x000ee80000300800 */
[----:B------:R-:W3:Y:S01]  /*1800*/  LDL R46, [R1+0xf8] ;  /* 0x0000f800012e7983 */ /* 0x000ee20000100800 */
[----:B------:R-:W-:-:S03]  /*1810*/  FMUL.FTZ R16, R45, R252 ;  /* 0x000000fc2d107220 */ /* 0x000fc60000410000 */
[----:B------:R-:W3:Y:S01]  /*1820*/  LDL.LU R45, [R1+0x2c] ;  /* 0x00002c00012d7983 */ /* 0x000ee20000300800 */
[----:B------:R-:W-:-:S03]  /*1830*/  FMUL.FTZ R17, R44, R251 ;  /* 0x000000fb2c117220 */ /* 0x000fc60000410000 */
[----:B------:R-:W3:Y:S01]  /*1840*/  LDL R44, [R1+0xfc] ;  /* 0x0000fc00012c7983 */ /* 0x000ee20000100800 */
[C---:B------:R-:W-:Y:S01]  /*1850*/  FMUL.FTZ R18, R206.reuse, R18 ;  /* 0x00000012ce127220 */ /* 0x040fe20000410000 */
[C---:B------:R-:W-:Y:S01]  /*1860*/  FMUL.FTZ R19, R206.reuse, R19 ;  /* 0x00000013ce137220 */ /* 0x040fe20000410000 */
[----:B------:R-:W-:Y:S02]  /*1870*/  FMUL.FTZ R20, R206, R20 ;  /* 0x00000014ce147220 */ /* 0x000fe40000410000 */
[----:B------:R-:W-:Y:S01]  /*1880*/  FFMA.FTZ R92, R18, R186, R92 ;  /* 0x000000ba125c7223 */ /* 0x000fe2000001005c */
[----:B------:R-:W-:Y:S01]  /*1890*/  FFMA.FTZ R93, R19, R187, R93 ;  /* 0x000000bb135d7223 */ /* 0x000fe2000001005d */
[----:B------:R-:W-:Y:S01]  /*18a0*/  FMUL.FTZ R21, R206, R21 ;  /* 0x00000015ce157220 */ /* 0x000fe20000410000 */
[----:B------:R-:W-:Y:S01]  /*18b0*/  FFMA.FTZ R94, R20, R188, R94 ;  /* 0x000000bc145e7223 */ /* 0x000fe2000001005e */
[C---:B------:R-:W-:Y:S02]  /*18c0*/  FMUL.FTZ R22, R206.reuse, R22 ;  /* 0x00000016ce167220 */ /* 0x040fe40000410000 */
[----:B------:R-:W-:Y:S01]  /*18d0*/  FFMA.FTZ R95, R21, R189, R95 ;  /* 0x000000bd155f7223 */ /* 0x000fe2000001005f */
[C---:B------:R-:W-:Y:S01]  /*18e0*/  FMUL.FTZ R23, R206.reuse, R23 ;  /* 0x00000017ce177220 */ /* 0x040fe20000410000 */
[----:B------:R-:W-:Y:S01]  /*18f0*/  FMUL.FTZ R184, R206, R184 ;  /* 0x000000b8ceb87220 */ /* 0x000fe20000410000 */
[----:B------:R-:W-:-:S02]  /*1900*/  FFMA.FTZ R96, R22, R190, R96 ;  /* 0x000000be16607223 */ /* 0x000fc40000010060 */
[----:B------:R-:W-:Y:S01]  /*1910*/  FFMA.FTZ R97, R23, R191, R97 ;  /* 0x000000bf17617223 */ /* 0x000fe20000010061 */
[----:B------:R-:W-:Y:S01]  /*1920*/  FFMA.FTZ R98, R184, R192, R98 ;  /* 0x000000c0b8627223 */ /* 0x000fe20000010062 */
[----:B------:R-:W-:-:S04]  /*1930*/  FMUL.FTZ R185, R206, R185 ;  /* 0x000000b9ceb97220 */ /* 0x000fc80000410000 */
[----:B------:R-:W-:Y:S01]  /*1940*/  FFMA.FTZ R99, R185, R193, R99 ;  /* 0x000000c1b9637223 */ /* 0x000fe20000010063 */
[----:B--2---:R-:W-:Y:S01]  /*1950*/  FADD.FTZ R245, R245, R187 ;  /* 0x000000bbf5f57221 */ /* 0x004fe20000010000 */
[----:B----4-:R-:W-:Y:S01]  /*1960*/  FADD.FTZ R243, R243, R188 ;  /* 0x000000bcf3f37221 */ /* 0x010fe20000010000 */
[----:B---3--:R-:W-:Y:S01]  /*1970*/  FMUL.FTZ R187, R248, R187 ;  /* 0x000000bbf8bb7220 */ /* 0x008fe20000410000 */
[----:B------:R-:W-:Y:S01]  /*1980*/  FADD.FTZ R53, R53, R189 ;  /* 0x000000bd35357221 */ /* 0x000fe20000010000 */
[----:B------:R-:W-:Y:S01]  /*1990*/  FADD.FTZ R249, R249, R186 ;  /* 0x000000baf9f97221 */ /* 0x000fe20000010000 */
[----:B------:R-:W-:-:S04]  /*19a0*/  FMUL.FTZ R186, R250, R186 ;  /* 0x000000bafaba7220 */ /* 0x000fc80000410000 */
[----:B------:R0:W-:Y:S04]  /*19b0*/  STL [R1+0x10], R249 ;  /* 0x000010f901007387 */ /* 0x0001e80000100800 */
[----:B------:R1:W-:Y:S04]  /*19c0*/  STL [R1+0x14], R245 ;  /* 0x000014f501007387 */ /* 0x0003e80000100800 */
[----:B------:R2:W-:Y:S04]  /*19d0*/  STL [R1+0x18], R243 ;  /* 0x000018f301007387 */ /* 0x0005e80000100800 */
[----:B------:R-:W3:Y:S01]  /*19e0*/  LDL.LU R250, [R1+0x30] ;  /* 0x0000300001fa7983 */ /* 0x000ee20000300800 */
[----:B------:R-:W-:-:S03]  /*19f0*/  FADD.FTZ R51, R51, R190 ;  /* 0x000000be33337221 */ /* 0x000fc60000010000 */
[----:B------:R4:W-:Y:S01]  /*1a00*/  STL [R1+0x1c], R53 ;  /* 0x00001c3501007387 */ /* 0x0009e20000100800 */
[----:B------:R-:W-:-:S03]  /*1a10*/  FMUL.FTZ R188, R241, R188 ;  /* 0x000000bcf1bc7220 */ /* 0x000fc60000410000 */
[----:B0-----:R-:W3:Y:S01]  /*1a20*/  LDL R249, [R1+0xe0] ;  /* 0x0000e00001f97983 */ /* 0x001ee20000100800 */
[----:B------:R-:W-:-:S03]  /*1a30*/  FADD.FTZ R49, R49, R191 ;  /* 0x000000bf31317221 */ /* 0x000fc60000010000 */
[----:B------:R-:W3:Y:S01]  /*1a40*/  LDL.LU R248, [R1+0x34] ;  /* 0x0000340001f87983 */ /* 0x000ee20000300800 */
[----:B------:R-:W-:-:S03]  /*1a50*/  FADD.FTZ R47, R47, R192 ;  /* 0x000000c02f2f7221 */ /* 0x000fc60000010000 */
[----:B-1----:R-:W3:Y:S01]  /*1a60*/  LDL R245, [R1+0xe4] ;  /* 0x0000e40001f57983 */ /* 0x002ee20000100800 */
[----:B------:R-:W-:-:S03]  /*1a70*/  FMUL.FTZ R189, R52, R189 ;  /* 0x000000bd34bd7220 */ /* 0x000fc60000410000 */
[----:B--2---:R-:W2:Y:S04]  /*1a80*/  LDL.LU R243, [R1+0x38] ;  /* 0x0000380001f37983 */ /* 0x004ea80000300800 */
[----:B------:R-:W2:Y:S04]  /*1a90*/  LDL R241, [R1+0xe8] ;  /* 0x0000e80001f17983 */ /* 0x000ea80000100800 */
[----:B----4-:R-:W4:Y:S04]  /*1aa0*/  LDL.LU R53, [R1+0x3c] ;  /* 0x00003c0001357983 */ /* 0x010f280000300800 */
[----:B------:R-:W4:Y:S04]  /*1ab0*/  LDL R52, [R1+0xec] ;  /* 0x0000ec0001347983 */ /* 0x000f280000100800 */
[----:B------:R0:W-:Y:S01]  /*1ac0*/  STL [R1+0x20], R51 ;  /* 0x0000203301007387 */ /* 0x0001e20000100800 */
[----:B------:R-:W-:-:S03]  /*1ad0*/  FMUL.FTZ R190, R50, R190 ;  /* 0x000000be32be7220 */ /* 0x000fc60000410000 */
[----:B------:R1:W-:Y:S04]  /*1ae0*/  STL [R1+0x24], R49 ;  /* 0x0000243101007387 */ /* 0x0003e80000100800 */
[----:B------:R1:W-:Y:S01]  /*1af0*/  STL [R1+0x28], R47 ;  /* 0x0000282f01007387 */ /* 0x0003e20000100800 */
[----:B------:R-:W-:-:S03]  /*1b00*/  FMUL.FTZ R191, R48, R191 ;  /* 0x000000bf30bf7220 */ /* 0x000fc60000410000 */
[----:B0-----:R-:W4:Y:S01]  /*1b10*/  LDL.LU R51, [R1+0x40] ;  /* 0x0000400001337983 */ /* 0x001f220000300800 */
[----:B------:R-:W-:Y:S01]  /*1b20*/  FMUL.FTZ R192, R46, R192 ;  /* 0x000000c02ec07220 */ /* 0x000fe20000410000 */
[----:B------:R-:W-:-:S05]  /*1b30*/  FADD.FTZ R45, R45, R193 ;  /* 0x000000c12d2d7221 */ /* 0x000fca0000010000 */
[----:B------:R0:W-:Y:S04]  /*1b40*/  STL [R1+0x2c], R45 ;  /* 0x00002c2d01007387 */ /* 0x0001e80000100800 */
[----:B------:R-:W4:Y:S04]  /*1b50*/  LDL R50, [R1+0xd0] ;  /* 0x0000d00001327983 */ /* 0x000f280000100800 */
[----:B-1----:R-:W4:Y:S04]  /*1b60*/  LDL.LU R49, [R1+0x44] ;  /* 0x0000440001317983 */ /* 0x002f280000300800 */
[----:B------:R-:W4:Y:S04]  /*1b70*/  LDL R48, [R1+0xd4] ;  /* 0x0000d40001307983 */ /* 0x000f280000100800 */
[----:B------:R-:W4:Y:S04]  /*1b80*/  LDL.LU R47, [R1+0x48] ;  /* 0x00004800012f7983 */ /* 0x000f280000300800 */
[----:B------:R-:W4:Y:S04]  /*1b90*/  LDL R46, [R1+0xd8] ;  /* 0x0000d800012e7983 */ /* 0x000f280000100800 */
[----:B0-----:R-:W4:Y:S01]  /*1ba0*/  LDL.LU R45, [R1+0x4c] ;  /* 0x00004c00012d7983 */ /* 0x001f220000300800 */
[----:B------:R-:W-:-:S03]  /*1bb0*/  FMUL.FTZ R193, R44, R193 ;  /* 0x000000c12cc17220 */ /* 0x000fc60000410000 */
[----:B------:R-:W4:Y:S01]  /*1bc0*/  LDL R44, [R1+0xdc] ;  /* 0x0000dc00012c7983 */ /* 0x000f220000100800 */
[--C-:B------:R-:W-:Y:S02]  /*1bd0*/  HADD2.F32 R202, -RZ, R208.reuse.H0_H0 ;  /* 0x200000d0ffca7230 */ /* 0x100fe40000004100 */
[----:B------:R-:W-:Y:S02]  /*1be0*/  HADD2.F32 R203, -RZ, R208.H1_H1 ;  /* 0x300000d0ffcb7230 */ /* 0x000fe40000004100 */
[--C-:B------:R-:W-:Y:S02]  /*1bf0*/  HADD2.F32 R204, -RZ, R209.reuse.H0_H0 ;  /* 0x200000d1ffcc7230 */ /* 0x100fe40000004100 */
[----:B------:R-:W-:Y:S01]  /*1c00*/  FMUL.FTZ R196, R206, R196 ;  /* 0x000000c4cec47220 */ /* 0x000fe20000410000 */
[----:B------:R-:W-:Y:S02]  /*1c10*/  HADD2.F32 R205, -RZ, R209.H1_H1 ;  /* 0x300000d1ffcd7230 */ /* 0x000fe40000004100 */
[----:B------:R-:W-:-:S02]  /*1c20*/  HADD2.F32 R208, -RZ, R210.H0_H0 ;  /* 0x200000d2ffd07230 */ /* 0x000fc40000004100 */
[----:B------:R-:W-:Y:S02]  /*1c30*/  HADD2.F32 R209, -RZ, R210.H1_H1 ;  /* 0x300000d2ffd17230 */ /* 0x000fe40000004100 */
[----:B------:R-:W-:Y:S01]  /*1c40*/  FFMA.FTZ R102, R196, R204, R102 ;  /* 0x000000ccc4667223 */ /* 0x000fe20000010066 */
[--C-:B------:R-:W-:Y:S02]  /*1c50*/  HADD2.F32 R210, -RZ, R211.reuse.H0_H0 ;  /* 0x200000d3ffd27230 */ /* 0x100fe40000004100 */
[----:B------:R-:W-:Y:S02]  /*1c60*/  HADD2.F32 R211, -RZ, R211.H1_H1 ;  /* 0x300000d3ffd37230 */ /* 0x000fe40000004100 */
[C---:B------:R-:W-:Y:S01]  /*1c70*/  FMUL.FTZ R197, R206.reuse, R197 ;  /* 0x000000c5cec57220 */ /* 0x040fe20000410000 */
[C---:B------:R-:W-:Y:S01]  /*1c80*/  FMUL.FTZ R195, R206.reuse, R195 ;  /* 0x000000c3cec37220 */ /* 0x040fe20000410000 */
[C---:B------:R-:W-:Y:S02]  /*1c90*/  FMUL.FTZ R198, R206.reuse, R198 ;  /* 0x000000c6cec67220 */ /* 0x040fe40000410000 */
[----:B------:R-:W-:Y:S01]  /*1ca0*/  FFMA.FTZ R103, R197, R205, R103 ;  /* 0x000000cdc5677223 */ /* 0x000fe20000010067 */
[----:B------:R-:W-:Y:S01]  /*1cb0*/  FMUL.FTZ R194, R206, R194 ;  /* 0x000000c2cec27220 */ /* 0x000fe20000410000 */
[----:B------:R-:W-:Y:S01]  /*1cc0*/  FFMA.FTZ R101, R195, R203, R101 ;  /* 0x000000cbc3657223 */ /* 0x000fe20000010065 */
[----:B------:R-:W-:Y:S01]  /*1cd0*/  FFMA.FTZ R104, R198, R208, R104 ;  /* 0x000000d0c6687223 */ /* 0x000fe20000010068 */
[----:B------:R-:W-:Y:S01]  /*1ce0*/  FADD.FTZ R130, R130, R252 ;  /* 0x000000fc82827221 */ /* 0x000fe20000010000 */
[----:B------:R-:W-:Y:S01]  /*1cf0*/  FFMA.FTZ R90, R8, R252, R90 ;  /* 0x000000fc085a7223 */ /* 0x000fe2000001005a */
[----:B------:R-:W-:Y:S01]  /*1d00*/  FADD.FTZ R131, R131, R251 ;  /* 0x000000fb83837221 */ /* 0x000fe20000010000 */
[----:B------:R-:W-:Y:S01]  /*1d10*/  FFMA.FTZ R91, R9, R251, R91 ;  /* 0x000000fb095b7223 */ /* 0x000fe2000001005b */
[----:B------:R-:W-:Y:S01]  /*1d20*/  FMUL.FTZ R199, R206, R199 ;  /* 0x000000c7cec77220 */ /* 0x000fe20000410000 */
[----:B------:R-:W-:Y:S01]  /*1d30*/  FFMA.FTZ R100, R194, R202, R100 ;  /* 0x000000cac2647223 */ /* 0x000fe20000010064 */
[----:B------:R-:W-:-:S02]  /*1d40*/  FMUL.FTZ R200, R206, R200 ;  /* 0x000000c8cec87220 */ /* 0x000fc40000410000 */
[----:B------:R-:W-:Y:S02]  /*1d50*/  FFMA.FTZ R105, R199, R209, R105 ;  /* 0x000000d1c7697223 */ /* 0x000fe40000010069 */
[----:B------:R-:W-:Y:S01]  /*1d60*/  FFMA.FTZ R106, R200, R210, R106 ;  /* 0x000000d2c86a7223 */ /* 0x000fe2000001006a */
[----:B------:R-:W-:-:S04]  /*1d70*/  FMUL.FTZ R201, R206, R201 ;  /* 0x000000c9cec97220 */ /* 0x000fc80000410000 */
[----:B------:R-:W-:Y:S01]  /*1d80*/  FFMA.FTZ R107, R201, R211, R107 ;  /* 0x000000d3c96b7223 */ /* 0x000fe2000001006b */
[----:B---3--:R-:W-:-:S05]  /*1d90*/  FADD.FTZ R250, R250, R202 ;  /* 0x000000cafafa7221 */ /* 0x008fca0000010000 */
[----:B------:R-:W-:Y:S01]  /*1da0*/  STL [R1+0x30], R250 ;  /* 0x000030fa01007387 */ /* 0x000fe20000100800 */
[----:B------:R-:W-:Y:S01]  /*1db0*/  FADD.FTZ R248, R248, R203 ;  /* 0x000000cbf8f87221 */ /* 0x000fe20000010000 */
[----:B--2---:R-:W-:-:S04]  /*1dc0*/  FADD.FTZ R243, R243, R204 ;  /* 0x000000ccf3f37221 */ /* 0x004fc80000010000 */
[----:B------:R-:W-:Y:S01]  /*1dd0*/  STL [R1+0x34], R248 ;  /* 0x000034f801007387 */ /* 0x000fe20000100800 */
[----:B------:R-:W-:-:S03]  /*1de0*/  FMUL.FTZ R204, R241, R204 ;  /* 0x000000ccf1cc7220 */ /* 0x000fc60000410000 */
[----:B------:R0:W-:Y:S01]  /*1df0*/  STL [R1+0x38], R243 ;  /* 0x000038f301007387 */ /* 0x0001e20000100800 */
[----:B------:R-:W-:Y:S01]  /*1e00*/  FFMA.FTZ R241, R0, R10, RZ ;  /* 0x0000000a00f17223 */ /* 0x000fe200000100ff */
[----:B----4-:R-:W-:-:S03]  /*1e10*/  FADD.FTZ R53, R53, R205 ;  /* 0x000000cd35357221 */ /* 0x010fc60000010000 */
[----:B------:R-:W-:Y:S01]  /*1e20*/  FFMA.FTZ R241, R3, R11, R241 ;  /* 0x0000000b03f17223 */ /* 0x000fe200000100f1 */
[----:B0-----:R-:W-:Y:S01]  /*1e30*/  FADD.FTZ R243, RZ, R10 ;  /* 0x0000000afff37221 */ /* 0x001fe20000010000 */
[----:B------:R0:W-:Y:S03]  /*1e40*/  STL [R1+0x3c], R53 ;  /* 0x00003c3501007387 */ /* 0x0001e60000100800 */
[----:B------:R-:W-:Y:S01]  /*1e50*/  FADD.FTZ R243, R11, R243 ;  /* 0x000000f30bf37221 */ /* 0x000fe20000010000 */
[----:B------:R-:W-:Y:S01]  /*1e60*/  FFMA.FTZ R241, R4, R12, R241 ;  /* 0x0000000c04f17223 */ /* 0x000fe200000100f1 */
[----:B------:R-:W-:Y:S02]  /*1e70*/  FADD.FTZ R51, R51, R208 ;  /* 0x000000d033337221 */ /* 0x000fe40000010000 */
[----:B------:R-:W-:-:S03]  /*1e80*/  FADD.FTZ R243, R12, R243 ;  /* 0x000000f30cf37221 */ /* 0x000fc60000010000 */
[----:B------:R1:W-:Y:S01]  /*1e90*/  STL [R1+0x40], R51 ;  /* 0x0000403301007387 */ /* 0x0003e20000100800 */
        /* <DEDUP_REMOVED lines=8> */
[----:B------:R-:W-:-:S04]  /*1f20*/  FADD.FTZ R47, R47, R210 ;  /* 0x000000d22f2f7221 */ /* 0x000fc80000010000 */
[----:B------:R2:W-:Y:S01]  /*1f30*/  STL [R1+0x44], R49 ;  /* 0x0000443101007387 */ /* 0x0005e20000100800 */
[----:B------:R-:W-:-:S03]  /*1f40*/  FADD.FTZ R45, R45, R211 ;  /* 0x000000d32d2d7221 */ /* 0x000fc60000010000 */
[----:B------:R3:W-:Y:S01]  /*1f50*/  STL [R1+0x48], R47 ;  /* 0x0000482f01007387 */ /* 0x0007e20000100800 */
[----:B------:R-:W-:-:S03]  /*1f60*/  FMUL.FTZ R208, R50, R208 ;  /* 0x000000d032d07220 */ /* 0x000fc60000410000 */
[----:B------:R4:W-:Y:S04]  /*1f70*/  STL [R1+0x4c], R45 ;  /* 0x00004c2d01007387 */ /* 0x0009e80000100800 */
[----:B0-----:R-:W4:Y:S04]  /*1f80*/  LDL.LU R53, [R1+0x50] ;  /* 0x0000500001357983 */ /* 0x001f280000300800 */
[----:B------:R-:W4:Y:S04]  /*1f90*/  LDL R52, [R1+0xc0] ;  /* 0x0000c00001347983 */ /* 0x000f280000100800 */
[----:B-1----:R-:W4:Y:S04]  /*1fa0*/  LDL.LU R51, [R1+0x54] ;  /* 0x0000540001337983 */ /* 0x002f280000300800 */
[----:B------:R-:W4:Y:S04]  /*1fb0*/  LDL R50, [R1+0xc4] ;  /* 0x0000c40001327983 */ /* 0x000f280000100800 */
[----:B------:R-:W4:Y:S04]  /*1fc0*/  LDL.LU R252, [R1+0x58] ;  /* 0x0000580001fc7983 */ /* 0x000f280000300800 */
[----:B------:R-:W4:Y:S04]  /*1fd0*/  LDL R251, [R1+0xc8] ;  /* 0x0000c80001fb7983 */ /* 0x000f280000100800 */
[----:B------:R-:W4:Y:S01]  /*1fe0*/  LDL.LU R250, [R1+0x5c] ;  /* 0x00005c0001fa7983 */ /* 0x000f220000300800 */
[----:B------:R-:W-:-:S03]  /*1ff0*/  FMUL.FTZ R209, R48, R209 ;  /* 0x000000d130d17220 */ /* 0x000fc60000410000 */
[----:B------:R-:W4:Y:S04]  /*2000*/  LDL R249, [R1+0xcc] ;  /* 0x0000cc0001f97983 */ /* 0x000f280000100800 */
[----:B------:R-:W4:Y:S01]  /*2010*/  LDL.LU R248, [R1+0x60] ;  /* 0x0000600001f87983 */ /* 0x000f220000300800 */
[----:B------:R-:W-:-:S03]  /*2020*/  FMUL.FTZ R210, R46, R210 ;  /* 0x000000d22ed27220 */ /* 0x000fc60000410000 */
[----:B------:R-:W4:Y:S04]  /*2030*/  LDL R245, [R1+0xb0] ;  /* 0x0000b00001f57983 */ /* 0x000f280000100800 */
[----:B--2---:R-:W2:Y:S04]  /*2040*/  LDL.LU R49, [R1+0x64] ;  /* 0x0000640001317983 */ /* 0x004ea80000300800 */
[----:B------:R-:W2:Y:S04]  /*2050*/  LDL R48, [R1+0xb4] ;  /* 0x0000b40001307983 */ /* 0x000ea80000100800 */
[----:B---3--:R-:W3:Y:S04]  /*2060*/  LDL.LU R47, [R1+0x68] ;  /* 0x00006800012f7983 */ /* 0x008ee80000300800 */
[----:B------:R-:W3:Y:S04]  /*2070*/  LDL R46, [R1+0xb8] ;  /* 0x0000b800012e7983 */ /* 0x000ee80000100800 */
[----:B----4-:R-:W4:Y:S01]  /*2080*/  LDL.LU R45, [R1+0x6c] ;  /* 0x00006c00012d7983 */ /* 0x010f220000300800 */
[----:B------:R-:W-:-:S03]  /*2090*/  FMUL.FTZ R211, R44, R211 ;  /* 0x000000d32cd37220 */ /* 0x000fc60000410000 */
[----:B------:R-:W4:Y:S01]  /*20a0*/  LDL R44, [R1+0xbc] ;  /* 0x0000bc00012c7983 */ /* 0x000f220000100800 */
[--C-:B------:R-:W-:Y:S02]  /*20b0*/  HADD2.F32 R220, -RZ, R224.reuse.H0_H0 ;  /* 0x200000e0ffdc7230 */ /* 0x100fe40000004100 */
[----:B------:R-:W-:Y:S02]  /*20c0*/  HADD2.F32 R221, -RZ, R224.H1_H1 ;  /* 0x300000e0ffdd7230 */ /* 0x000fe40000004100 */
[C---:B------:R-:W-:Y:S01]  /*20d0*/  FMUL.FTZ R212, R206.reuse, R212 ;  /* 0x000000d4ced47220 */ /* 0x040fe20000410000 */
[--C-:B------:R-:W-:Y:S02]  /*20e0*/  HADD2.F32 R222, -RZ, R225.reuse.H0_H0 ;  /* 0x200000e1ffde7230 */ /* 0x100fe40000004100 */
[----:B------:R-:W-:Y:S02]  /*20f0*/  HADD2.F32 R223, -RZ, R225.H1_H1 ;  /* 0x300000e1ffdf7230 */ /* 0x000fe40000004100 */
[----:B------:R-:W-:Y:S01]  /*2100*/  FMUL.FTZ R213, R206, R213 ;  /* 0x000000d5ced57220 */ /* 0x000fe20000410000 */
[----:B------:R-:W-:-:S02]  /*2110*/  HADD2.F32 R224, -RZ, R226.H0_H0 ;  /* 0x200000e2ffe07230 */ /* 0x000fc40000004100 */
[----:B------:R-:W-:Y:S01]  /*2120*/  FFMA.FTZ R108, R212, R220, R108 ;  /* 0x000000dcd46c7223 */ /* 0x000fe2000001006c */
[----:B------:R-:W-:Y:S02]  /*2130*/  HADD2.F32 R225, -RZ, R226.H1_H1 ;  /* 0x300000e2ffe17230 */ /* 0x000fe40000004100 */
[--C-:B------:R-:W-:Y:S02]  /*2140*/  HADD2.F32 R226, -RZ, R227.reuse.H0_H0 ;  /* 0x200000e3ffe27230 */ /* 0x100fe40000004100 */
[----:B------:R-:W-:Y:S02]  /*2150*/  HADD2.F32 R227, -RZ, R227.H1_H1 ;  /* 0x300000e3ffe37230 */ /* 0x000fe40000004100 */
[----:B------:R-:W-:Y:S01]  /*2160*/  FFMA.FTZ R109, R213, R221, R109 ;  /* 0x000000ddd56d7223 */ /* 0x000fe2000001006d */
[C---:B------:R-:W-:Y:S01]  /*2170*/  FMUL.FTZ R217, R206.reuse, R217 ;  /* 0x000000d9ced97220 */ /* 0x040fe20000410000 */
[C---:B------:R-:W-:Y:S01]  /*2180*/  FMUL.FTZ R218, R206.reuse, R218 ;  /* 0x000000daceda7220 */ /* 0x040fe20000410000 */
[----:B------:R-:W-:-:S02]  /*2190*/  FMUL.FTZ R214, R206, R214 ;  /* 0x000000d6ced67220 */ /* 0x000fc40000410000 */
[----:B------:R-:W-:Y:S01]  /*21a0*/  FFMA.FTZ R113, R217, R225, R113 ;  /* 0x000000e1d9717223 */ /* 0x000fe20000010071 */
[----:B------:R-:W-:Y:S01]  /*21b0*/  FFMA.FTZ R114, R218, R226, R114 ;  /* 0x000000e2da727223 */ /* 0x000fe20000010072 */
[----:B------:R-:W-:Y:S01]  /*21c0*/  FFMA.FTZ R110, R214, R222, R110 ;  /* 0x000000ded66e7223 */ /* 0x000fe2000001006e */
[C---:B------:R-:W-:Y:S01]  /*21d0*/  FMUL.FTZ R215, R206.reuse, R215 ;  /* 0x000000d7ced77220 */ /* 0x040fe20000410000 */
[C---:B------:R-:W-:Y:S01]  /*21e0*/  FMUL.FTZ R219, R206.reuse, R219 ;  /* 0x000000dbcedb7220 */ /* 0x040fe20000410000 */
[----:B------:R-:W-:Y:S02]  /*21f0*/  FMUL.FTZ R216, R206, R216 ;  /* 0x000000d8ced87220 */ /* 0x000fe40000410000 */
[----:B------:R-:W-:Y:S01]  /*2200*/  FFMA.FTZ R111, R215, R223, R111 ;  /* 0x000000dfd76f7223 */ /* 0x000fe2000001006f */
[----:B------:R-:W-:Y:S01]  /*2210*/  FFMA.FTZ R115, R219, R227, R115 ;  /* 0x000000e3db737223 */ /* 0x000fe20000010073 */
[----:B------:R-:W-:Y:S01]  /*2220*/  FFMA.FTZ R112, R216, R224, R112 ;  /* 0x000000e0d8707223 */ /* 0x000fe20000010070 */
[----:B------:R-:W-:Y:S01]  /*2230*/  FADD.FTZ R53, R53, R220 ;  /* 0x000000dc35357221 */ /* 0x000fe20000010000 */
[----:B------:R-:W-:-:S04]  /*2240*/  FMUL.FTZ R220, R52, R220 ;  /* 0x000000dc34dc7220 */ /* 0x000fc80000410000 */
[----:B------:R0:W-:Y:S01]  /*2250*/  STL [R1+0x50], R53 ;  /* 0x0000503501007387 */ /* 0x0001e20000100800 */
[----:B------:R-:W-:Y:S01]  /*2260*/  FADD.FTZ R51, R51, R221 ;  /* 0x000000dd33337221 */ /* 0x000fe20000010000 */
[----:B------:R-:W-:Y:S02]  /*2270*/  FMUL.FTZ R221, R50, R221 ;  /* 0x000000dd32dd7220 */ /* 0x000fe40000410000 */
[----:B0-----:R0:W5:Y:S01]  /*2280*/  LDL.LU R53, [R1+0x154] ;  /* 0x0001540001357983 */ /* 0x0011620000300800 */
[----:B------:R-:W-:-:S03]  /*2290*/  FADD.FTZ R252, R252, R222 ;  /* 0x000000defcfc7221 */ /* 0x000fc60000010000 */
[----:B------:R0:W5:Y:S04]  /*22a0*/  LDL.LU R52, [R1+0x150] ;  /* 0x0001500001347983 */ /* 0x0001680000300800 */
[----:B------:R1:W-:Y:S01]  /*22b0*/  STL [R1+0x54], R51 ;  /* 0x0000543301007387 */ /* 0x0003e20000100800 */
[----:B------:R-:W-:Y:S01]  /*22c0*/  FADD.FTZ R250, R250, R223 ;  /* 0x000000dffafa7221 */ /* 0x000fe20000010000 */
[----:B------:R-:W-:Y:S02]  /*22d0*/  FADD.FTZ R248, R248, R224 ;  /* 0x000000e0f8f87221 */ /* 0x000fe40000010000 */
[----:B-1----:R0:W5:Y:S04]  /*22e0*/  LDL.LU R51, [R1+0x14c] ;  /* 0x00014c0001337983 */ /* 0x0021680000300800 */
[----:B------:R0:W5:Y:S01]  /*22f0*/  LDL.LU R50, [R1+0x148] ;  /* 0x0001480001327983 */ /* 0x0001620000300800 */
[----:B--2---:R-:W-:-:S03]  /*2300*/  FADD.FTZ R49, R49, R225 ;  /* 0x000000e131317221 */ /* 0x004fc60000010000 */
[----:B------:R-:W-:Y:S04]  /*2310*/  STL [R1+0x58], R252 ;  /* 0x000058fc01007387 */ /* 0x000fe80000100800 */
[----:B------:R-:W-:Y:S01]  /*2320*/  STL [R1+0x5c], R250 ;  /* 0x00005cfa01007387 */ /* 0x000fe20000100800 */
[----:B---3--:R-:W-:-:S03]  /*2330*/  FADD.FTZ R47, R47, R226 ;  /* 0x000000e22f2f7221 */ /* 0x008fc60000010000 */
[----:B------:R-:W-:Y:S04]  /*2340*/  STL [R1+0x60], R248 ;  /* 0x000060f801007387 */ /* 0x000fe80000100800 */
[----:B------:R1:W-:Y:S01]  /*2350*/  STL [R1+0x64], R49 ;  /* 0x0000643101007387 */ /* 0x0003e20000100800 */
[----:B----4-:R-:W-:-:S03]  /*2360*/  FADD.FTZ R45, R45, R227 ;  /* 0x000000e32d2d7221 */ /* 0x010fc60000010000 */
[----:B------:R2:W-:Y:S01]  /*2370*/  STL [R1+0x68], R47 ;  /* 0x0000682f01007387 */ /* 0x0005e20000100800 */
[----:B------:R-:W-:-:S03]  /*2380*/  FMUL.FTZ R225, R48, R225 ;  /* 0x000000e130e17220 */ /* 0x000fc60000410000 */
[----:B------:R3:W-:Y:S01]  /*2390*/  STL [R1+0x6c], R45 ;  /* 0x00006c2d01007387 */ /* 0x0007e20000100800 */
[----:B------:R-:W-:-:S03]  /*23a0*/  FMUL.FTZ R226, R46, R226 ;  /* 0x000000e22ee27220 */ /* 0x000fc60000410000 */
[----:B-1----:R-:W4:Y:S01]  /*23b0*/  LDL.LU R49, [R1+0x70] ;  /* 0x0000700001317983 */ /* 0x002f220000300800 */
[----:B------:R-:W-:-:S03]  /*23c0*/  FMUL.FTZ R222, R251, R222 ;  /* 0x000000defbde7220 */ /* 0x000fc60000410000 */
[----:B------:R-:W4:Y:S04]  /*23d0*/  LDL R48, [R1+0xa0] ;  /* 0x0000a00001307983 */ /* 0x000f280000100800 */
[----:B--2---:R-:W2:Y:S04]  /*23e0*/  LDL.LU R47, [R1+0x74] ;  /* 0x00007400012f7983 */ /* 0x004ea80000300800 */
[----:B------:R-:W2:Y:S04]  /*23f0*/  LDL R46, [R1+0xa4] ;  /* 0x0000a400012e7983 */ /* 0x000ea80000100800 */
[----:B------:R-:W2:Y:S04]  /*2400*/  LDL.LU R252, [R1+0x78] ;  /* 0x0000780001fc7983 */ /* 0x000ea80000300800 */
[----:B------:R-:W2:Y:S04]  /*2410*/  LDL R251, [R1+0xa8] ;  /* 0x0000a80001fb7983 */ /* 0x000ea80000100800 */
[----:B------:R-:W2:Y:S01]  /*2420*/  LDL.LU R248, [R1+0x7c] ;  /* 0x00007c0001f87983 */ /* 0x000ea20000300800 */
[----:B------:R-:W-:Y:S01]  /*2430*/  FMUL.FTZ R223, R249, R223 ;  /* 0x000000dff9df7220 */ /* 0x000fe20000410000 */
[----:B------:R-:W-:-:S02]  /*2440*/  FMUL.FTZ R227, R44, R227 ;  /* 0x000000e32ce37220 */ /* 0x000fc40000410000 */
[----:B------:R-:W2:Y:S01]  /*2450*/  LDL R249, [R1+0xac] ;  /* 0x0000ac0001f97983 */ /* 0x000ea20000100800 */
[----:B------:R-:W-:-:S03]  /*2460*/  FMUL.FTZ R224, R245, R224 ;  /* 0x000000e0f5e07220 */ /* 0x000fc60000410000 */
[----:B---3--:R-:W3:Y:S04]  /*2470*/  LDL.LU R45, [R1+0x80] ;  /* 0x00008000012d7983 */ /* 0x008ee80000300800 */
[----:B------:R-:W3:Y:S04]  /*2480*/  LDL R44, [R1+0x90] ;  /* 0x00009000012c7983 */ /* 0x000ee80000100800 */
[----:B------:R-:W3:Y:S01]  /*2490*/  LDL.LU R245, [R1+0x84] ;  /* 0x0000840001f57983 */ /* 0x000ee20000300800 */
[----:B------:R-:W-:Y:S01]  /*24a0*/  FADD.FTZ R241, R15, R241 ;  /* 0x000000f10ff17221 */ /* 0x000fe20000010000 */
[C---:B------:R-:W-:Y:S01]  /*24b0*/  FMUL.FTZ R228, R206.reuse, R228 ;  /* 0x000000e4cee47220 */ /* 0x040fe20000410000 */
[----:B------:R-:W-:Y:S01]  /*24c0*/  FMUL.FTZ R229, R206, R229 ;  /* 0x000000e5cee57220 */ /* 0x000fe20000410000 */
[----:B------:R-:W3:Y:S01]  /*24d0*/  LDL.LU R250, [R1] ;  /* 0x0000000001fa7983 */ /* 0x000ee20000300800 */
        /* <DEDUP_REMOVED lines=27> */
[C---:B------:R-:W-:Y:S01]  /*2690*/  FMUL.FTZ R230, R206.reuse, R230 ;  /* 0x000000e6cee67220 */ /* 0x040fe20000410000 */
[C---:B------:R-:W-:Y:S01]  /*26a0*/  FMUL.FTZ R231, R206.reuse, R231 ;  /* 0x000000e7cee77220 */ /* 0x040fe20000410000 */
[----:B------:R-:W-:Y:S01]  /*26b0*/  FADD.FTZ R241, R241, R227 ;  /* 0x000000e3f1f17221 */ /* 0x000fe20000010000 */
[----:B------:R-:W-:Y:S01]  /*26c0*/  FMUL.FTZ R232, R206, R232 ;  /* 0x000000e8cee87220 */ /* 0x000fe20000410000 */
[----:B------:R-:W-:Y:S01]  /*26d0*/  FFMA.FTZ R118, R230, R238, R118 ;  /* 0x000000eee6767223 */ /* 0x000fe20000010076 */
[----:B------:R-:W-:Y:S02]  /*26e0*/  FFMA.FTZ R119, R231, R239, R119 ;  /* 0x000000efe7777223 */ /* 0x000fe40000010077 */
[----:B------:R-:W-:Y:S01]  /*26f0*/  FFMA.FTZ R120, R232, R240, R120 ;  /* 0x000000f0e8787223 */ /* 0x000fe20000010078 */
[----:B----4-:R-:W-:Y:S01]  /*2700*/  FADD.FTZ R49, R49, R236 ;  /* 0x000000ec31317221 */ /* 0x010fe20000010000 */
[----:B------:R-:W-:-:S04]  /*2710*/  FMUL.FTZ R236, R48, R236 ;  /* 0x000000ec30ec7220 */ /* 0x000fc80000410000 */
[----:B------:R1:W-:Y:S01]  /*2720*/  STL [R1+0x70], R49 ;  /* 0x0000703101007387 */ /* 0x0003e20000100800 */
[----:B--2---:R-:W-:Y:S01]  /*2730*/  FADD.FTZ R47, R47, R237 ;  /* 0x000000ed2f2f7221 */ /* 0x004fe20000010000 */
[----:B------:R-:W-:Y:S02]  /*2740*/  FMUL.FTZ R237, R46, R237 ;  /* 0x000000ed2eed7220 */ /* 0x000fe40000410000 */
[----:B-1----:R0:W5:Y:S01]  /*2750*/  LDL.LU R49, [R1+0x144] ;  /* 0x0001440001317983 */ /* 0x0021620000300800 */
[----:B------:R-:W-:-:S03]  /*2760*/  FADD.FTZ R252, R252, R238 ;  /* 0x000000eefcfc7221 */ /* 0x000fc60000010000 */
[----:B------:R0:W5:Y:S04]  /*2770*/  LDL.LU R48, [R1+0x140] ;  /* 0x0001400001307983 */ /* 0x0001680000300800 */
[----:B------:R1:W-:Y:S01]  /*2780*/  STL [R1+0x74], R47 ;  /* 0x0000742f01007387 */ /* 0x0003e20000100800 */
[----:B------:R-:W-:Y:S01]  /*2790*/  FADD.FTZ R248, R248, R239 ;  /* 0x000000eff8f87221 */ /* 0x000fe20000010000 */
[----:B------:R-:W-:Y:S01]  /*27a0*/  FADD.FTZ R241, R241, R236 ;  /* 0x000000ecf1f17221 */ /* 0x000fe20000010000 */
[----:B------:R-:W-:Y:S01]  /*27b0*/  FMUL.FTZ R238, R251, R238 ;  /* 0x000000eefbee7220 */ /* 0x000fe20000410000 */
[----:B-1----:R0:W5:Y:S01]  /*27c0*/  LDL.LU R47, [R1+0x13c] ;  /* 0x00013c00012f7983 */ /* 0x0021620000300800 */
[----:B---3--:R-:W-:-:S03]  /*27d0*/  FADD.FTZ R45, R45, R240 ;  /* 0x000000f02d2d7221 */ /* 0x008fc60000010000 */
[----:B------:R0:W5:Y:S04]  /*27e0*/  LDL.LU R46, [R1+0x138] ;  /* 0x00013800012e7983 */ /* 0x0001680000300800 */
[----:B------:R-:W-:Y:S01]  /*27f0*/  STL [R1+0x78], R252 ;  /* 0x000078fc01007387 */ /* 0x000fe20000100800 */
[----:B------:R-:W-:-:S03]  /*2800*/  FMUL.FTZ R239, R249, R239 ;  /* 0x000000eff9ef7220 */ /* 0x000fc60000410000 */
[----:B------:R1:W-:Y:S01]  /*2810*/  STL [R1+0x7c], R248 ;  /* 0x00007cf801007387 */ /* 0x0003e20000100800 */
[----:B------:R-:W-:Y:S01]  /*2820*/  FADD.FTZ R245, R245, R207 ;  /* 0x000000cff5f57221 */ /* 0x000fe20000010000 */
[----:B------:R-:W-:Y:S01]  /*2830*/  FADD.FTZ R241, R241, R237 ;  /* 0x000000edf1f17221 */ /* 0x000fe20000010000 */
[----:B------:R-:W-:Y:S01]  /*2840*/  FMUL.FTZ R240, R44, R240 ;  /* 0x000000f02cf07220 */ /* 0x000fe20000410000 */
[----:B-1----:R-:W2:Y:S04]  /*2850*/  LDL R248, [R1+0x9c] ;  /* 0x00009c0001f87983 */ /* 0x002ea80000100800 */
[----:B------:R-:W3:Y:S04]  /*2860*/  LDL.LU R252, [R1+0x88] ;  /* 0x0000880001fc7983 */ /* 0x000ee80000300800 */
[----:B------:R-:W4:Y:S04]  /*2870*/  LDL R251, [R1+0x98] ;  /* 0x0000980001fb7983 */ /* 0x000f280000100800 */
[----:B------:R-:W2:Y:S04]  /*2880*/  LDL.LU R249, [R1+0x8c] ;  /* 0x00008c0001f97983 */ /* 0x000ea80000300800 */
[----:B------:R1:W-:Y:S04]  /*2890*/  STL [R1+0x80], R45 ;  /* 0x0000802d01007387 */ /* 0x0003e80000100800 */
[----:B-1----:R0:W5:Y:S04]  /*28a0*/  LDL.LU R45, [R1+0x134] ;  /* 0x00013400012d7983 */ /* 0x0021680000300800 */
[----:B------:R0:W5:Y:S04]  /*28b0*/  LDL.LU R44, [R1+0x130] ;  /* 0x00013000012c7983 */ /* 0x0001680000300800 */
[----:B------:R1:W-:Y:S02]  /*28c0*/  STL [R1+0x84], R245 ;  /* 0x000084f501007387 */ /* 0x0003e40000100800 */
[----:B-1----:R-:W-:-:S02]  /*28d0*/  FADD.FTZ R245, R241, R238 ;  /* 0x000000eef1f57221 */ /* 0x002fc40000010000 */
[----:B------:R-:W4:Y:S01]  /*28e0*/  LDL R241, [R1+0x94] ;  /* 0x0000940001f17983 */ /* 0x000f220000100800 */
        /* <DEDUP_REMOVED lines=30> */
[----:B------:R-:W-:-:S03]  /*2ad0*/  FFMA.FTZ R121, R233, R207, R121 ;  /* 0x000000cfe9797223 */ /* 0x000fc60000010079 */
[----:B------:R-:W-:Y:S01]  /*2ae0*/  FFMA.FTZ R243, R230, R238, R243 ;  /* 0x000000eee6f37223 */ /* 0x000fe200000100f3 */
[----:B------:R-:W-:Y:S01]  /*2af0*/  FADD.FTZ R245, R245, R239 ;  /* 0x000000eff5f57221 */ /* 0x000fe20000010000 */
[----:B------:R-:W-:-:S04]  /*2b00*/  FMUL.FTZ R234, R206, R234 ;  /* 0x000000eaceea7220 */ /* 0x000fc80000410000 */
[----:B------:R-:W-:Y:S01]  /*2b10*/  FFMA.FTZ R122, R234, R242, R122 ;  /* 0x000000f2ea7a7223 */ /* 0x000fe2000001007a */
[----:B------:R-:W-:-:S04]  /*2b20*/  FMUL.FTZ R235, R206, R235 ;  /* 0x000000ebceeb7220 */ /* 0x000fc80000410000 */
[----:B------:R-:W-:Y:S01]  /*2b30*/  FFMA.FTZ R123, R235, R250, R123 ;  /* 0x000000faeb7b7223 */ /* 0x000fe2000001007b */
[----:B---3--:R-:W-:Y:S01]  /*2b40*/  FADD.FTZ R252, R252, R242 ;  /* 0x000000f2fcfc7221 */ /* 0x008fe20000010000 */
[----:B--2---:R-:W-:-:S04]  /*2b50*/  FADD.FTZ R249, R249, R250 ;  /* 0x000000faf9f97221 */ /* 0x004fc80000010000 */
[----:B------:R0:W-:Y:S04]  /*2b60*/  STL [R1+0x88], R252 ;  /* 0x000088fc01007387 */ /* 0x0001e80000100800 */
[----:B------:R0:W-:Y:S01]  /*2b70*/  STL [R1+0x8c], R249 ;  /* 0x00008cf901007387 */ /* 0x0001e20000100800 */
[----:B----4-:R-:W-:Y:S01]  /*2b80*/  FMUL.FTZ R242, R251, R242 ;  /* 0x000000f2fbf27220 */ /* 0x010fe20000410000 */
[----:B------:R-:W-:Y:S01]  /*2b90*/  FMUL.FTZ R241, R241, R207 ;  /* 0x000000cff1f17220 */ /* 0x000fe20000410000 */
[----:B------:R-:W-:-:S04]  /*2ba0*/  FFMA.FTZ R207, R231, R239, R243 ;  /* 0x000000efe7cf7223 */ /* 0x000fc800000100f3 */
        /* <DEDUP_REMOVED lines=10> */
.L_x_13048:
        /* <DEDUP_REMOVED lines=26> */
.L_x_13049:
[----:B------:R-:W-:Y:S05]  /*2df0*/  BSYNC.RECONVERGENT B1 ;  /* 0x0000000000017941 */ /* 0x000fea0003800200 */
.L_x_13047:
        /* <DEDUP_REMOVED lines=23> */
.L_x_13166:
        /* <DEDUP_REMOVED lines=17> */
[----:B------:R-:W2:Y:S03]  /*3080*/  @P2 LDC.64 R246, c[0x0][0x390] ;  /* 0x0000e400fff62b82 */ /* 0x000ea60000000a00 */
[----:B--2---:R-:W-:-:S05]  /*3090*/  @P2 IMAD.WIDE.U32 R246, R207, 0x10, R246 ;  /* 0x00000010cff62825 */ /* 0x004fca00078e00f6 */
[----:B-1----:R1:W5:Y:S02]  /*30a0*/  @P2 LDG.E.128 R172, desc[UR6][R246.64] ;  /* 0x00000006f6ac2981 */ /* 0x002364000c1e1d00 */
[----:B-1----:R-:W-:Y:S02]  /*30b0*/  IMAD R247, R2, UR9, RZ ;  /* 0x0000000902f77c24 */ /* 0x002fe4000f8e02ff */
[----:B------:R-:W-:-:S03]  /*30c0*/  FMUL.FTZ R246, R251, UR10 ;  /* 0x0000000afbf67c20 */ /* 0x000fc60008410000 */
[----:B------:R-:W-:Y:S02]  /*30d0*/  SHF.R.S32.HI R248, RZ, 0x1f, R247 ;  /* 0x0000001ffff87819 */ /* 0x000fe400000114f7 */
[----:B------:R-:W-:Y:S02]  /*30e0*/  FSEL R249, R246, RZ, !P4 ;  /* 0x000000fff6f97208 */ /* 0x000fe40006000000 */
[----:B------:R-:W-:Y:S01]  /*30f0*/  LEA.HI R247, R248, R247, RZ, 0x3 ;  /* 0x000000f7f8f77211 */ /* 0x000fe200078f18ff */
[----:B------:R-:W-:-:S03]  /*3100*/  FMUL.FTZ R248, R245, UR10 ;  /* 0x0000000af5f87c20 */ /* 0x000fc60008410000 */
        /* <DEDUP_REMOVED lines=20> */
.L_x_13055:
[----:B------:R-:W-:Y:S05]  /*3250*/  BSYNC.RECONVERGENT B2 ;  /* 0x0000000000027941 */ /* 0x000fea0003800200 */
.L_x_13054:
        /* <DEDUP_REMOVED lines=13> */
.L_x_13057:
[----:B------:R-:W-:Y:S05]  /*3330*/  BSYNC.RECONVERGENT B2 ;  /* 0x0000000000027941 */ /* 0x000fea0003800200 */
.L_x_13056:
        /* <DEDUP_REMOVED lines=13> */
.L_x_13059:
[----:B------:R-:W-:Y:S05]  /*3410*/  BSYNC.RECONVERGENT B2 ;  /* 0x0000000000027941 */ /* 0x000fea0003800200 */
.L_x_13058:
        /* <DEDUP_REMOVED lines=13> */
.L_x_13061:
[----:B------:R-:W-:Y:S05]  /*34f0*/  BSYNC.RECONVERGENT B2 ;  /* 0x0000000000027941 */ /* 0x000fea0003800200 */
.L_x_13060:
        /* <DEDUP_REMOVED lines=13> */
.L_x_13063:
[----:B------:R-:W-:Y:S05]  /*35d0*/  BSYNC.RECONVERGENT B2 ;  /* 0x0000000000027941 */ /* 0x000fea0003800200 */
.L_x_13062:
        /* <DEDUP_REMOVED lines=13> */
.L_x_13065:
[----:B------:R-:W-:Y:S05]  /*36b0*/  BSYNC.RECONVERGENT B2 ;  /* 0x0000000000027941 */ /* 0x000fea0003800200 */
.L_x_13064:
        /* <DEDUP_REMOVED lines=13> */
.L_x_13067:
[----:B------:R-:W-:Y:S05]  /*3790*/  BSYNC.RECONVERGENT B2 ;  /* 0x0000000000027941 */ /* 0x000fea0003800200 */
.L_x_13066:
        /* <DEDUP_REMOVED lines=13> */
.L_x_13053:
[----:B------:R-:W0:Y:S01]  /*3870*/  @P2 LDC R183, c[0x0][0x40c] ;  /* 0x00010300ffb72b82 */ /* 0x000e220000000800 */
[----:B------:R-:W-:Y:S01]  /*3880*/  FFMA.FTZ R180, R6, R248, R249 ;  /* 0x000000f806b47223 */ /* 0x000fe200000100f9 */
[----:B------:R-:W-:Y:S01]  /*3890*/  ISETP.GT.AND P1, PT, R244, RZ, PT ;  /* 0x000000fff400720c */ /* 0x000fe20003f24270 */
[----:B-----5:R-:W-:Y:S02]  /*38a0*/  @P2 HADD2.F32 R250, -RZ, R173.H0_H0 ;  /* 0x200000adfffa2230 */ /* 0x020fe40000004100 */
[----:B------:R-:W-:Y:S01]  /*38b0*/  FADD.FTZ R180, R14, -R180 ;  /* 0x800000b40eb47221 */ /* 0x000fe20000010000 */
[----:B------:R-:W-:Y:S02]  /*38c0*/  @P2 HADD2.F32 R251, -RZ, R172.H1_H1 ;  /* 0x300000acfffb2230 */ /* 0x000fe40000004100 */
[----:B------:R-:W1:Y:S01]  /*38d0*/  @P2 LDC R181, c[0x0][0x40c] ;  /* 0x00010300ffb52b82 */ /* 0x000e620000000800 */
[----:B------:R-:W-:-:S05]  /*38e0*/  FMUL.FTZ R180, R206, R180 ;  /* 0x000000b4ceb47220 */ /* 0x000fca0000410000 */
[----:B------:R-:W-:Y:S01]  /*38f0*/  FSEL R182, R180, RZ, P1 ;  /* 0x000000ffb4b67208 */ /* 0x000fe20000800000 */
[----:B------:R-:W-:-:S04]  /*3900*/  @P2 HADD2.F32 R180, -RZ, R174.H0_H0 ;  /* 0x200000aeffb42230 */ /* 0x000fc80000004100 */
[----:B0-----:R-:W-:-:S04]  /*3910*/  @P2 FMUL.FTZ R183, R183, R182 ;  /* 0x000000b6b7b72220 */ /* 0x001fc80000410000 */
        /* <DEDUP_REMOVED lines=13> */
[----:B------:R-:W0:Y:S04]  /*39f0*/  @P2 LDC R183, c[0x0][0x40c] ;  /* 0x00010300ffb72b82 */ /* 0x000e280000000800 */
[----:B------:R-:W-:-:S04]  /*3a00*/  @P2 F2FP.F16.F32.PACK_AB R181, RZ, R181 ;  /* 0x000000b5ffb5223e */ /* 0x000fc800000000ff */
        /* <DEDUP_REMOVED lines=8> */
[----:B------:R-:W-:-:S04]  /*3a90*/  @P2 HADD2.F32 R250, -RZ, R173.H1_H1 ;  /* 0x300000adfffa2230 */ /* 0x000fc80000004100 */
[----:B------:R-:W-:Y:S02]  /*3aa0*/  @P2 F2FP.F16.F32.PACK_AB R180, RZ, R183 ;  /* 0x000000b7ffb4223e */ /* 0x000fe400000000ff */
[----:B------:R-:W0:Y:S02]  /*3ab0*/  @P2 LDC R183, c[0x0][0x40c] ;  /* 0x00010300ffb72b82 */ /* 0x000e240000000800 */
[----:B------:R-:W-:Y:S01]  /*3ac0*/  @P2 PRMT R177, R180, 0x7610, R177 ;  /* 0x00007610b4b12816 */ /* 0x000fe200000000b1 */
[----:B------:R-:W-:-:S04]  /*3ad0*/  FFMA.FTZ R180, R5, R248, R249 ;  /* 0x000000f805b47223 */ /* 0x000fc800000100f9 */
[----:B------:R-:W-:-:S04]  /*3ae0*/  FADD.FTZ R180, R13, -R180 ;  /* 0x800000b40db47221 */ /* 0x000fc80000010000 */
[----:B------:R-:W-:-:S05]  /*3af0*/  FMUL.FTZ R180, R206, R180 ;  /* 0x000000b4ceb47220 */ /* 0x000fca0000410000 */
[----:B------:R-:W-:-:S04]  /*3b00*/  FSEL R180, R180, RZ, P1 ;  /* 0x000000ffb4b47208 */ /* 0x000fc80000800000 */
[----:B------:R-:W-:Y:S01]  /*3b10*/  F2FP.F16.F32.PACK_AB R181, R180, R181 ;  /* 0x000000b5b4b5723e */ /* 0x000fe200000000ff */
[----:B0-----:R-:W-:-:S04]  /*3b20*/  @P2 FMUL.FTZ R183, R183, R180 ;  /* 0x000000b4b7b72220 */ /* 0x001fc80000410000 */
[-C--:B------:R-:W-:Y:S01]  /*3b30*/  @P2 FFMA.FTZ R171, R250, R183.reuse, R171 ;  /* 0x000000b7faab2223 */ /* 0x080fe200000100ab */
[----:B------:R-:W-:Y:S01]  /*3b40*/  @P2 FMUL.FTZ R183, R47, R183 ;  /* 0x000000b72fb72220 */ /* 0x000fe20000410000 */
[----:B------:R-:W-:-:S04]  /*3b50*/  @P2 HADD2.F32 R250, -RZ, R172.H0_H0 ;  /* 0x200000acfffa2230 */ /* 0x000fc80000004100 */
[----:B------:R-:W-:Y:S02]  /*3b60*/  @P2 F2FP.F16.F32.PACK_AB R180, RZ, R183 ;  /* 0x000000b7ffb4223e */ /* 0x000fe400000000ff */
        /* <DEDUP_REMOVED lines=9> */
[----:B------:R-:W-:-:S04]  /*3c00*/  FFMA.FTZ R250, R3, R248, R249 ;  /* 0x000000f803fa7223 */ /* 0x000fc800000100f9 */
[----:B------:R-:W-:Y:S01]  /*3c10*/  @P2 F2FP.F16.F32.PACK_AB R183, RZ, R183 ;  /* 0x000000b7ffb7223e */ /* 0x000fe200000000ff */
[----:B------:R-:W-:-:S03]  /*3c20*/  FADD.FTZ R250, R11, -R250 ;  /* 0x800000fa0bfa7221 */ /* 0x000fc60000010000 */
[----:B------:R-:W-:Y:S01]  /*3c30*/  @P2 PRMT R176, R183, 0x7610, R176 ;  /* 0x00007610b7b02816 */ /* 0x000fe200000000b0 */
[----:B------:R-:W-:Y:S01]  /*3c40*/  FMUL.FTZ R250, R206, R250 ;  /* 0x000000facefa7220 */ /* 0x000fe20000410000 */
[----:B------:R-:W0:Y:S04]  /*3c50*/  @P2 LDC R183, c[0x0][0x40c] ;  /* 0x00010300ffb72b82 */ /* 0x000e280000000800 */
[----:B------:R-:W-:-:S04]  /*3c60*/  FSEL R250, R250, RZ, P1 ;  /* 0x000000fffafa7208 */ /* 0x000fc80000800000 */
[----:B------:R-:W-:Y:S01]  /*3c70*/  F2FP.F16.F32.PACK_AB R180, R250, R180 ;  /* 0x000000b4fab4723e */ /* 0x000fe200000000ff */
[----:B0-----:R-:W-:Y:S02]  /*3c80*/  @P2 FMUL.FTZ R183, R183, R250 ;  /* 0x000000fab7b72220 */ /* 0x001fe40000410000 */
[----:B------:R-:W0:Y:S02]  /*3c90*/  @P2 LDC R250, c[0x0][0x40c] ;  /* 0x00010300fffa2b82 */ /* 0x000e240000000800 */
[-C--:B------:R-:W-:Y:S01]  /*3ca0*/  @P2 FFMA.FTZ R169, R251, R183.reuse, R169 ;  /* 0x000000b7fba92223 */ /* 0x080fe200000100a9 */
[----:B------:R-:W-:Y:S01]  /*3cb0*/  @P2 FMUL.FTZ R183, R45, R183 ;  /* 0x000000b72db72220 */ /* 0x000fe20000410000 */
[----:B------:R-:W-:-:S04]  /*3cc0*/  @P2 HADD2.F32 R251, -RZ, R175.H0_H0 ;  /* 0x200000affffb2230 */ /* 0x000fc80000004100 */
        /* <DEDUP_REMOVED lines=24> */
.L_x_13052:
        /* <DEDUP_REMOVED lines=10> */
[----:B------:R-:W0:Y:S02]  /*3ef0*/  @P2 LDC R251, c[0x0][0x40c] ;  /* 0x00010300fffb2b82 */ /* 0x000e240000000800 */
[----:B0-----:R-:W-:Y:S01]  /*3f00*/  @P2 FMUL.FTZ R251, R250, R251 ;  /* 0x000000fbfafb2220 */ /* 0x001fe20000410000 */
        /* <DEDUP_REMOVED lines=9> */
[----:B------:R-:W0:Y:S02]  /*3fa0*/  @P2 LDC R251, c[0x0][0x40c] ;  /* 0x00010300fffb2b82 */ /* 0x000e240000000800 */
[----:B0-----:R-:W-:Y:S01]  /*3fb0*/  @P2 FMUL.FTZ R251, R250, R251 ;  /* 0x000000fbfafb2220 */ /* 0x001fe20000410000 */
        /* <DEDUP_REMOVED lines=72> */
.L_x_13069:
[----:B------:R-:W0:Y:S01]  /*4440*/  @P2 LDC R182, c[0x0][0x40c] ;  /* 0x00010300ffb62b82 */ /* 0x000e220000000800 */
[----:B------:R-:W-:Y:S01]  /*4450*/  ISETP.GT.AND P1, PT, R244, RZ, PT ;  /* 0x000000fff400720c */ /* 0x000fe20003f24270 */
[----:B------:R-:W-:Y:S01]  /*4460*/  @P3 FFMA.FTZ R181, R0, R248, R249 ;  /* 0x000000f800b53223 */ /* 0x000fe200000100f9 */
[--C-:B-----5:R-:W-:Y:S01]  /*4470*/  HADD2.F32 R180, -RZ, R40.reuse.H0_H0 ;  /* 0x20000028ffb47230 */ /* 0x120fe20000004100 */
[----:B------:R1:W-:Y:S01]  /*4480*/  STL [R1+0x13c], R20 ;  /* 0x00013c1401007387 */ /* 0x0003e20000100800 */
[----:B------:R-:W-:Y:S02]  /*4490*/  HADD2.F32 R250, -RZ, R40.H1_H1 ;  /* 0x30000028fffa7230 */ /* 0x000fe40000004100 */
[----:B------:R-:W-:Y:S01]  /*44a0*/  @P3 FADD.FTZ R181, R10, -R181 ;  /* 0x800000b50ab53221 */ /* 0x000fe20000010000 */
[----:B------:R-:W-:Y:S01]  /*44b0*/  @P2 HADD2.F32 R251, -RZ, R172.H1_H1 ;  /* 0x300000acfffb2230 */ /* 0x000fe20000004100 */
[----:B------:R-:W2:Y:S01]  /*44c0*/  @P2 LDC R183, c[0x0][0x40c] ;  /* 0x00010300ffb72b82 */ /* 0x000ea20000000800 */
[----:B------:R3:W-:Y:S01]  /*44d0*/  STL [R1+0x138], R19 ;  /* 0x0001381301007387 */ /* 0x0007e20000100800 */
[----:B------:R-:W-:-:S03]  /*44e0*/  @P3 FFMA.FTZ R180, R206, R181, R180 ;  /* 0x000000b5ceb43223 */ /* 0x000fc600000100b4 */
[----:B------:R4:W-:Y:S01]  /*44f0*/  STL [R1+0x134], R18 ;  /* 0x0001341201007387 */ /* 0x0009e20000100800 */
[----:B------:R-:W-:Y:S02]  /*4500*/  @P1 FFMA.FTZ R181, R3, R248, R249 ;  /* 0x000000f803b51223 */ /* 0x000fe400000100f9 */
[----:B-1----:R-:W1:Y:S01]  /*4510*/  @P2 LDC R20, c[0x0][0x40c] ;  /* 0x00010300ff142b82 */ /* 0x002e620000000800 */
[----:B------:R4:W-:Y:S01]  /*4520*/  STL [R1+0x130], R2 ;  /* 0x0001300201007387 */ /* 0x0009e20000100800 */
[----:B------:R-:W-:-:S04]  /*4530*/  @P1 FADD.FTZ R181, R11, -R181 ;  /* 0x800000b50bb51221 */ /* 0x000fc80000010000 */
[----:B------:R-:W-:Y:S01]  /*4540*/  @P1 FFMA.FTZ R250, R206, R181, R250 ;  /* 0x000000b5cefa1223 */ /* 0x000fe200000100fa */
[----:B------:R-:W-:Y:S02]  /*4550*/  @P2 HADD2.F32 R181, -RZ, R172.H0_H0 ;  /* 0x200000acffb52230 */ /* 0x000fe40000004100 */
[----:B0-----:R-:W-:-:S04]  /*4560*/  @P2 FMUL.FTZ R182, R180, R182 ;  /* 0x000000b6b4b62220 */ /* 0x001fc80000410000 */
[----:B------:R-:W-:Y:S01]  /*4570*/  @P2 FFMA.FTZ R168, R181, R182, R168 ;  /* 0x000000b6b5a82223 */ /* 0x000fe200000100a8 */
[----:B------:R-:W-:Y:S01]  /*4580*/  @P1 FFMA.FTZ R181, R4, R248, R249 ;  /* 0x000000f804b51223 */ /* 0x000fe200000100f9 */
[----:B------:R-:W-:Y:S01]  /*4590*/  @P2 FMUL.FTZ R182, R44, R182 ;  /* 0x000000b62cb62220 */ /* 0x000fe20000410000 */
[----:B--2---:R-:W-:Y:S02]  /*45a0*/  @P2 FMUL.FTZ R183, R250, R183 ;  /* 0x000000b7fab72220 */ /* 0x004fe40000410000 */
[----:B------:R-:W-:Y:S02]  /*45b0*/  @P1 FADD.FTZ R181, R12, -R181 ;  /* 0x800000b50cb51221 */ /* 0x000fe40000010000 */
[----:B------:R-:W-:Y:S01]  /*45c0*/  @P2 F2FP.F16.F32.PACK_AB R182, RZ, R182 ;  /* 0x000000b6ffb6223e */ /* 0x000fe200000000ff */
[-C--:B------:R-:W-:Y:S01]  /*45d0*/  @P2 FFMA.FTZ R169, R251, R183.reuse, R169 ;  /* 0x000000b7fba92223 */ /* 0x080fe200000100a9 */
[----:B------:R-:W-:Y:S02]  /*45e0*/  HADD2.F32 R251, -RZ, R41.H0_H0 ;  /* 0x20000029fffb7230 */ /* 0x000fe40000004100 */
[----:B------:R-:W-:Y:S01]  /*45f0*/  @P2 FMUL.FTZ R183, R45, R183 ;  /* 0x000000b72db72220 */ /* 0x000fe20000410000 */
[----:B------:R-:W-:-:S02]  /*4600*/  @P2 PRMT R176, R182, 0x7610, R176 ;  /* 0x00007610b6b02816 */ /* 0x000fc400000000b0 */
[----:B------:R-:W-:Y:S01]  /*4610*/  @P1 FFMA.FTZ R251, R206, R181, R251 ;  /* 0x000000b5cefb1223 */ /* 0x000fe200000100fb */
[----:B------:R-:W-:Y:S01]  /*4620*/  @P1 FFMA.FTZ R181, R5, R248, R249 ;  /* 0x000000f805b51223 */ /* 0x000fe200000100f9 */
[----:B------:R-:W-:Y:S02]  /*4630*/  @P2 F2FP.F16.F32.PACK_AB R183, RZ, R183 ;  /* 0x000000b7ffb7223e */ /* 0x000fe400000000ff */
[----:B-1----:R-:W-:Y:S01]  /*4640*/  @P2 FMUL.FTZ R182, R251, R20 ;  /* 0x00000014fbb62220 */ /* 0x002fe20000410000 */
[----:B------:R-:W-:Y:S01]  /*4650*/  @P1 FADD.FTZ R252, R13, -R181 ;  /* 0x800000b50dfc1221 */ /* 0x000fe20000010000 */
[----:B------:R-:W-:Y:S01]  /*4660*/  HADD2.F32 R181, -RZ, R41.H1_H1 ;  /* 0x30000029ffb57230 */ /* 0x000fe20000004100 */
[----:B------:R-:W-:Y:S01]  /*4670*/  @P2 PRMT R176, R176, 0x5410, R183 ;  /* 0x00005410b0b02816 */ /* 0x000fe200000000b7 */
[----:B------:R-:W-:-:S03]  /*4680*/  @P2 HADD2.F32 R183, -RZ, R173.H0_H0 ;  /* 0x200000adffb72230 */ /* 0x000fc60000004100 */
[----:B------:R-:W-:Y:S02]  /*4690*/  @P1 FFMA.FTZ R181, R206, R252, R181 ;  /* 0x000000fcceb51223 */ /* 0x000fe400000100b5 */
[----:B------:R-:W0:Y:S01]  /*46a0*/  @P2 LDC R252, c[0x0][0x40c] ;  /* 0x00010300fffc2b82 */ /* 0x000e220000000800 */
[-C--:B------:R-:W-:Y:S01]  /*46b0*/  @P2 FFMA.FTZ R170, R183, R182.reuse, R170 ;  /* 0x000000b6b7aa2223 */ /* 0x080fe200000100aa */
[----:B------:R-:W-:Y:S01]  /*46c0*/  @P2 FMUL.FTZ R182, R46, R182 ;  /* 0x000000b62eb62220 */ /* 0x000fe20000410000 */
[----:B0-----:R-:W-:Y:S01]  /*46d0*/  @P2 FMUL.FTZ R183, R181, R252 ;  /* 0x000000fcb5b72220 */ /* 0x001fe20000410000 */
[----:B------:R-:W-:-:S05]  /*46e0*/  @P2 HADD2.F32 R252, -RZ, R173.H1_H1 ;  /* 0x300000adfffc2230 */ /* 0x000fca0000004100 */
[-C--:B------:R-:W-:Y:S01]  /*46f0*/  @P2 FFMA.FTZ R171, R252, R183.reuse, R171 ;  /* 0x000000b7fcab2223 */ /* 0x080fe200000100ab */
[----:B------:R-:W-:Y:S01]  /*4700*/  @P2 F2FP.F16.F32.PACK_AB R252, RZ, R182 ;  /* 0x000000b6fffc223e */ /* 0x000fe200000000ff */
[----:B------:R-:W-:Y:S01]  /*4710*/  @P1 FFMA.FTZ R182, R6, R248, R249 ;  /* 0x000000f806b61223 */ /* 0x000fe200000100f9 */
[----:B------:R-:W-:Y:S02]  /*4720*/  @P2 FMUL.FTZ R183, R47, R183 ;  /* 0x000000b72fb72220 */ /* 0x000fe40000410000 */
[----:B------:R-:W-:Y:S01]  /*4730*/  @P2 PRMT R177, R252, 0x7610, R177 ;  /* 0x00007610fcb12816 */ /* 0x000fe200000000b1 */
[----:B---3--:R-:W-:Y:S01]  /*4740*/  @P1 FADD.FTZ R19, R14, -R182 ;  /* 0x800000b60e131221 */ /* 0x008fe20000010000 */
[----:B------:R-:W-:Y:S01]  /*4750*/  HADD2.F32 R182, -RZ, R42.H0_H0 ;  /* 0x2000002affb67230 */ /* 0x000fe20000004100 */
[----:B------:R-:W-:Y:S01]  /*4760*/  @P2 F2FP.F16.F32.PACK_AB R183, RZ, R183 ;  /* 0x000000b7ffb7223e */ /* 0x000fe200000000ff */
[----:B------:R-:W-:-:S03]  /*4770*/  @P2 HADD2.F32 R252, -RZ, R174.H0_H0 ;  /* 0x200000aefffc2230 */ /* 0x000fc60000004100 */
[----:B------:R-:W-:Y:S01]  /*4780*/  @P1 FFMA.FTZ R182, R206, R19, R182 ;  /* 0x00000013ceb61223 */ /* 0x000fe200000100b6 */
[----:B------:R-:W-:Y:S01]  /*4790*/  @P2 PRMT R177, R177, 0x5410, R183 ;  /* 0x00005410b1b12816 */ /* 0x000fe200000000b7 */
[----:B------:R-:W0:Y:S02]  /*47a0*/  @P2 LDC R19, c[0x0][0x40c] ;  /* 0x00010300ff132b82 */ /* 0x000e240000000800 */
[----:B0-----:R-:W-:Y:S01]  /*47b0*/  @P2 FMUL.FTZ R183, R182, R19 ;  /* 0x00000013b6b72220 */ /* 0x001fe20000410000 */
        /* <DEDUP_REMOVED lines=9> */
[----:B------:R-:W0:Y:S03]  /*4850*/  @P2 LDC R183, c[0x0][0x40c] ;  /* 0x00010300ffb72b82 */ /* 0x000e260000000800 */
[C---:B------:R-:W-:Y:S01]  /*4860*/  F2FP.F16.F32.PACK_AB R182, R252.reuse, R182 ;  /* 0x000000b6fcb6723e */ /* 0x040fe200000000ff */
[----:B0-----:R-:W-:-:S04]  /*4870*/  @P2 FMUL.FTZ R183, R252, R183 ;  /* 0x000000b7fcb72220 */ /* 0x001fc80000410000 */
[----:B------:R-:W0:Y:S01]  /*4880*/  @P2 LDC R252, c[0x0][0x40c] ;  /* 0x00010300fffc2b82 */ /* 0x000e220000000800 */
        /* <DEDUP_REMOVED lines=9> */
[----:B0-----:R-:W-:-:S04]  /*4920*/  @P2 FMUL.FTZ R252, R183, R252 ;  /* 0x000000fcb7fc2220 */ /* 0x001fc80000410000 */
[----:B------:R-:W-:-:S05]  /*4930*/  @P2 FMUL.FTZ R252, R50, R252 ;  /* 0x000000fc32fc2220 */ /* 0x000fca0000410000 */
[----:B----4-:R-:W-:Y:S02]  /*4940*/  @P2 F2FP.F16.F32.PACK_AB R18, RZ, R252 ;  /* 0x000000fcff12223e */ /* 0x010fe400000000ff */
[----:B------:R-:W0:Y:S01]  /*4950*/  @P2 LDC R252, c[0x0][0x40c] ;  /* 0x00010300fffc2b82 */ /* 0x000e220000000800 */
[----:B------:R-:W-:Y:S01]  /*4960*/  F2FP.F16.F32.PACK_AB R181, R181, R251 ;  /* 0x000000fbb5b5723e */ /* 0x000fe200000000ff */
[----:B------:R-:W-:Y:S01]  /*4970*/  @P1 FFMA.FTZ R251, R9, R248, R249 ;  /* 0x000000f809fb1223 */ /* 0x000fe200000100f9 */
[----:B-1----:R-:W-:Y:S01]  /*4980*/  @P2 FMUL.FTZ R20, R183, R19 ;  /* 0x00000013b7142220 */ /* 0x002fe20000410000 */
[----:B------:R-:W-:-:S05]  /*4990*/  @P2 HADD2.F32 R19, -RZ, R175.H0_H0 ;  /* 0x200000afff132230 */ /* 0x000fca0000004100 */
[----:B------:R-:W-:Y:S01]  /*49a0*/  @P2 FFMA.FTZ R166, R19, R20, R166 ;  /* 0x0000001413a62223 */ /* 0x000fe200000100a6 */
[----:B------:R-:W-:Y:S01]  /*49b0*/  @P1 FADD.FTZ R19, R17, -R251 ;  /* 0x800000fb11131221 */ /* 0x000fe20000010000 */
[----:B------:R-:W-:Y:S01]  /*49c0*/  HADD2.F32 R251, -RZ, R43.H1_H1 ;  /* 0x3000002bfffb7230 */ /* 0x000fe20000004100 */
[----:B------:R-:W-:Y:S01]  /*49d0*/  PRMT R2, R18, 0x7610, R2 ;  /* 0x0000761012027816 */ /* 0x000fe20000000002 */
[----:B------:R-:W-:Y:S01]  /*49e0*/  @P2 HADD2.F32 R18, -RZ, R175.H1_H1 ;  /* 0x300000afff122230 */ /* 0x000fe20000004100 */
[----:B------:R1:W5:Y:S02]  /*49f0*/  LDL.LU R20, [R1+0x13c] ;  /* 0x00013c0001147983 */ /* 0x0003640000300800 */
[----:B------:R-:W-:Y:S01]  /*4a00*/  @P1 FFMA.FTZ R251, R206, R19, R251 ;  /* 0x00000013cefb1223 */ /* 0x000fe200000100fb */
[----:B------:R-:W-:Y:S01]  /*4a10*/  @P2 PRMT R179, R2, 0x7610, R179 ;  /* 0x0000761002b32816 */ /* 0x000fe200000000b3 */
[----:B------:R1:W5:Y:S02]  /*4a20*/  LDL.LU R19, [R1+0x138] ;  /* 0x0001380001137983 */ /* 0x0003640000300800 */
[----:B0-----:R-:W-:-:S04]  /*4a30*/  @P2 FMUL.FTZ R252, R251, R252 ;  /* 0x000000fcfbfc2220 */ /* 0x001fc80000410000 */
[-C--:B------:R-:W-:Y:S02]  /*4a40*/  @P2 FFMA.FTZ R167, R18, R252.reuse, R167 ;  /* 0x000000fc12a72223 */ /* 0x080fe400000100a7 */
[----:B------:R1:W5:Y:S01]  /*4a50*/  LDL.LU R18, [R1+0x134] ;  /* 0x0001340001127983 */ /* 0x0003620000300800 */
[----:B------:R-:W-:Y:S01]  /*4a60*/  @P2 FMUL.FTZ R252, R51, R252 ;  /* 0x000000fc33fc2220 */ /* 0x000fe20000410000 */
[----:B------:R-:W-:Y:S02]  /*4a70*/  F2FP.F16.F32.PACK_AB R180, R250, R180 ;  /* 0x000000b4fab4723e */ /* 0x000fe400000000ff */
[----:B------:R1:W5:Y:S01]  /*4a80*/  LDL.LU R2, [R1+0x130] ;  /* 0x0001300001027983 */ /* 0x0003620000300800 */
[----:B------:R-:W-:Y:S02]  /*4a90*/  F2FP.F16.F32.PACK_AB R183, R251, R183 ;  /* 0x000000b7fbb7723e */ /* 0x000fe400000000ff */
[----:B------:R-:W-:-:S04]  /*4aa0*/  @P2 F2FP.F16.F32.PACK_AB R252, RZ, R252 ;  /* 0x000000fcfffc223e */ /* 0x000fc800000000ff */
[----:B------:R-:W-:-:S07]  /*4ab0*/  @P2 PRMT R179, R179, 0x5410, R252 ;  /* 0x00005410b3b32816 */ /* 0x000fce00000000fc */
.L_x_13068:
[----:B------:R-:W-:Y:S05]  /*4ac0*/  BSYNC.RECONVERGENT B1 ;  /* 0x0000000000017941 */ /* 0x000fea0003800200 */
.L_x_13051:
        /* <DEDUP_REMOVED lines=14> */
.L_x_13071:
[----:B------:R-:W-:Y:S05]  /*4bb0*/  BSYNC.RECONVERGENT B1 ;  /* 0x0000000000017941 */ /* 0x000fea0003800200 */
.L_x_13070:
[----:B------:R-:W-:Y:S04]  /*4bc0*/  BSSY.RECONVERGENT B1, `(.L_x_13072) ;  /* 0x0000188000017945 */ /* 0x000fe80003800200 */
[----:B------:R-:W-:Y:S05]  /*4bd0*/  @!P0 BRA `(.L_x_13073) ;  /* 0x0000000800e48947 */ /* 0x000fea0003800000 */
[----:B------:R-:W-:Y:S05]  /*4be0*/  @!P1 BRA `(.L_x_13074) ;  /* 0x0000000400789947 */ /* 0x000fea0003800000 */
[----:B------:R-:W-:Y:S01]  /*4bf0*/  ISETP.GT.AND P3, PT, R244, RZ, PT ;  /* 0x000000fff400720c */ /* 0x000fe20003f64270 */
[----:B------:R-:W2:Y:S01]  /*4c00*/  @P2 LDC R182, c[0x0][0x40c] ;  /* 0x00010300ffb62b82 */ /* 0x000ea20000000800 */
[--C-:B-----5:R-:W-:Y:S02]  /*4c10*/  HADD2.F32 R180, -RZ, R36.reuse.H0_H0 ;  /* 0x20000024ffb47230 */ /* 0x120fe40000004100 */
[----:B0-----:R-:W-:Y:S02]  /*4c20*/  HADD2.F32 R246, -RZ, R36.H1_H1 ;  /* 0x30000024fff67230 */ /* 0x001fe40000004100 */
[----:B------:R-:W-:Y:S02]  /*4c30*/  HADD2.F32 R250, -RZ, R37.H0_H0 ;  /* 0x20000025fffa7230 */ /* 0x000fe40000004100 */
[----:B------:R-:W-:Y:S01]  /*4c40*/  @P2 HADD2.F32 R247, -RZ, R172.H1_H1 ;  /* 0x300000acfff72230 */ /* 0x000fe20000004100 */
[----:B------:R-:W0:Y:S01]  /*4c50*/  @P2 LDC R183, c[0x0][0x40c] ;  /* 0x00010300ffb72b82 */ /* 0x000e220000000800 */
[----:B------:R-:W-:-:S03]  /*4c60*/  @P2 HADD2.F32 R252, -RZ, R175.H0_H0 ;  /* 0x200000affffc2230 */ /* 0x000fc60000004100 */
[----:B------:R-:W-:-:S04]  /*4c70*/  @P3 FFMA.FTZ R181, R18, R248, R249 ;  /* 0x000000f812b53223 */ /* 0x000fc800000100f9 */
[----:B------:R-:W-:Y:S01]  /*4c80*/  @P3 FADD.FTZ R181, R186, -R181 ;  /* 0x800000b5bab53221 */ /* 0x000fe20000010000 */
[----:B------:R-:W3:Y:S03]  /*4c90*/  @P2 LDC R251, c[0x0][0x40c] ;  /* 0x00010300fffb2b82 */ /* 0x000ee60000000800 */
[----:B------:R-:W-:Y:S01]  /*4ca0*/  @P3 FFMA.FTZ R180, R206, R181, R180 ;  /* 0x000000b5ceb43223 */ /* 0x000fe200000100b4 */
[----:B------:R-:W-:-:S03]  /*4cb0*/  @P3 FFMA.FTZ R181, R19, R248, R249 ;  /* 0x000000f813b53223 */ /* 0x000fc600000100f9 */
[----:B--2---:R-:W-:Y:S01]  /*4cc0*/  @P2 FMUL.FTZ R182, R180, R182 ;  /* 0x000000b6b4b62220 */ /* 0x004fe20000410000 */
[----:B------:R-:W-:-:S04]  /*4cd0*/  @P3 FADD.FTZ R181, R187, -R181 ;  /* 0x800000b5bbb53221 */ /* 0x000fc80000010000 */
[----:B------:R-:W-:Y:S01]  /*4ce0*/  @P3 FFMA.FTZ R246, R206, R181, R246 ;  /* 0x000000b5cef63223 */ /* 0x000fe200000100f6 */
[----:B------:R-:W-:-:S03]  /*4cf0*/  @P2 HADD2.F32 R181, -RZ, R172.H0_H0 ;  /* 0x200000acffb52230 */ /* 0x000fc60000004100 */
[C---:B0-----:R-:W-:Y:S01]  /*4d00*/  @P2 FMUL.FTZ R183, R246.reuse, R183 ;  /* 0x000000b7f6b72220 */ /* 0x041fe20000410000 */
[----:B------:R-:W-:Y:S01]  /*4d10*/  F2FP.F16.F32.PACK_AB R180, R246, R180 ;  /* 0x000000b4f6b4723e */ /* 0x000fe200000000ff */
[----:B------:R-:W-:Y:S01]  /*4d20*/  @P2 FFMA.FTZ R160, R181, R182, R160 ;  /* 0x000000b6b5a02223 */ /* 0x000fe200000100a0 */
[----:B------:R-:W-:Y:S01]  /*4d30*/  @P3 FFMA.FTZ R181, R20, R248, R249 ;  /* 0x000000f814b53223 */ /* 0x000fe200000100f9 */
[-C--:B------:R-:W-:Y:S01]  /*4d40*/  @P2 FFMA.FTZ R161, R247, R183.reuse, R161 ;  /* 0x000000b7f7a12223 */ /* 0x080fe200000100a1 */
[----:B------:R-:W-:Y:S01]  /*4d50*/  @P2 FMUL.FTZ R182, R52, R182 ;  /* 0x000000b634b62220 */ /* 0x000fe20000410000 */
[----:B------:R-:W-:Y:S01]  /*4d60*/  @P2 FMUL.FTZ R183, R53, R183 ;  /* 0x000000b735b72220 */ /* 0x000fe20000410000 */
[----:B------:R-:W-:-:S03]  /*4d70*/  @P3 FADD.FTZ R181, R188, -R181 ;  /* 0x800000b5bcb53221 */ /* 0x000fc60000010000 */
[----:B------:R-:W-:Y:S01]  /*4d80*/  @P2 F2FP.F16.F32.PACK_AB R182, RZ, R182 ;  /* 0x000000b6ffb6223e */ /* 0x000fe200000000ff */
[----:B------:R-:W-:Y:S01]  /*4d90*/  @P3 FFMA.FTZ R250, R206, R181, R250 ;  /* 0x000000b5cefa3223 */ /* 0x000fe200000100fa */
[----:B------:R-:W-:Y:S01]  /*4da0*/  @P3 FFMA.FTZ R181, R21, R248, R249 ;  /* 0x000000f815b53223 */ /* 0x000fe200000100f9 */
[----:B------:R-:W-:Y:S02]  /*4db0*/  @P2 F2FP.F16.F32.PACK_AB R183, RZ, R183 ;  /* 0x000000b7ffb7223e */ /* 0x000fe400000000ff */
[----:B------:R-:W-:Y:S01]  /*4dc0*/  @P2 PRMT R176, R182, 0x7610, R176 ;  /* 0x00007610b6b02816 */ /* 0x000fe200000000b0 */
[----:B------:R-:W-:Y:S01]  /*4dd0*/  @P3 FADD.FTZ R247, R189, -R181 ;  /* 0x800000b5bdf73221 */ /* 0x000fe20000010000 */
[----:B------:R-:W-:Y:S02]  /*4de0*/  HADD2.F32 R181, -RZ, R37.H1_H1 ;  /* 0x30000025ffb57230 */ /* 0x000fe40000004100 */
[----:B---3--:R-:W-:Y:S01]  /*4df0*/  @P2 FMUL.FTZ R182, R250, R251 ;  /* 0x000000fbfab62220 */ /* 0x008fe20000410000 */
[----:B------:R-:W-:Y:S01]  /*4e00*/  @P2 PRMT R176, R176, 0x5410, R183 ;  /* 0x00005410b0b02816 */ /* 0x000fe200000000b7 */
[----:B------:R-:W-:-:S02]  /*4e10*/  @P2 HADD2.F32 R183, -RZ, R173.H0_H0 ;  /* 0x200000adffb72230 */ /* 0x000fc40000004100 */
[----:B------:R-:W-:Y:S02]  /*4e20*/  @P3 FFMA.FTZ R181, R206, R247, R181 ;  /* 0x000000f7ceb53223 */ /* 0x000fe400000100b5 */
[----:B------:R-:W0:Y:S01]  /*4e30*/  @P2 LDC R247, c[0x0][0x40c] ;  /* 0x00010300fff72b82 */ /* 0x000e220000000800 */
[-C--:B------:R-:W-:Y:S01]  /*4e40*/  @P2 FFMA.FTZ R162, R183, R182.reuse, R162 ;  /* 0x000000b6b7a22223 */ /* 0x080fe200000100a2 */
[----:B------:R-:W-:Y:S01]  /*4e50*/  @P2 FMUL.FTZ R182, R54, R182 ;  /* 0x000000b636b62220 */ /* 0x000fe20000410000 */
[C---:B0-----:R-:W-:Y:S01]  /*4e60*/  @P2 FMUL.FTZ R183, R181.reuse, R247 ;  /* 0x000000f7b5b72220 */ /* 0x041fe20000410000 */
[----:B------:R-:W-:Y:S01]  /*4e70*/  @P2 HADD2.F32 R247, -RZ, R173.H1_H1 ;  /* 0x300000adfff72230 */ /* 0x000fe20000004100 */
[----:B------:R-:W-:Y:S01]  /*4e80*/  F2FP.F16.F32.PACK_AB R181, R181, R250 ;  /* 0x000000fab5b5723e */ /* 0x000fe200000000ff */
[----:B------:R-:W-:-:S03]  /*4e90*/  @P3 FFMA.FTZ R250, R185, R248, R249 ;  /* 0x000000f8b9fa3223 */ /* 0x000fc600000100f9 */
[-C--:B------:R-:W-:Y:S01]  /*4ea0*/  @P2 FFMA.FTZ R163, R247, R183.reuse, R163 ;  /* 0x000000b7f7a32223 */ /* 0x080fe200000100a3 */
[----:B------:R-:W-:Y:S01]  /*4eb0*/  @P2 F2FP.F16.F32.PACK_AB R247, RZ, R182 ;  /* 0x000000b6fff7223e */ /* 0x000fe200000000ff */
[----:B------:R-:W-:Y:S01]  /*4ec0*/  @P3 FFMA.FTZ R182, R22, R248, R249 ;  /* 0x000000f816b63223 */ /* 0x000fe200000100f9 */
[----:B------:R-:W-:Y:S01]  /*4ed0*/  @P2 FMUL.FTZ R183, R55, R183 ;  /* 0x000000b737b72220 */ /* 0x000fe20000410000 */
[----:B------:R-:W-:Y:S01]  /*4ee0*/  @P3 FADD.FTZ R250, R193, -R250 ;  /* 0x800000fac1fa3221 */ /* 0x000fe20000010000 */
[----:B------:R-:W-:Y:S01]  /*4ef0*/  @P2 PRMT R177, R247, 0x7610, R177 ;  /* 0x00007610f7b12816 */ /* 0x000fe200000000b1 */
[----:B------:R-:W-:Y:S01]  /*4f00*/  @P3 FADD.FTZ R251, R190, -R182 ;  /* 0x800000b6befb3221 */ /* 0x000fe20000010000 */
[----:B------:R-:W-:Y:S01]  /*4f10*/  HADD2.F32 R182, -RZ, R38.H0_H0 ;  /* 0x20000026ffb67230 */ /* 0x000fe20000004100 */
[----:B------:R-:W-:Y:S01]  /*4f20*/  @P2 F2FP.F16.F32.PACK_AB R183, RZ, R183 ;  /* 0x000000b7ffb7223e */ /* 0x000fe200000000ff */
[----:B------:R-:W-:-:S03]  /*4f30*/  @P2 HADD2.F32 R247, -RZ, R174.H0_H0 ;  /* 0x200000aefff72230 */ /* 0x000fc60000004100 */
[----:B------:R-:W-:Y:S01]  /*4f40*/  @P3 FFMA.FTZ R182, R206, R251, R182 ;  /* 0x000000fbceb63223 */ /* 0x000fe200000100b6 */
[----:B------:R-:W-:Y:S01]  /*4f50*/  @P2 PRMT R177, R177, 0x5410, R183 ;  /* 0x00005410b1b12816 */ /* 0x000fe200000000b7 */
[----:B------:R-:W0:Y:S02]  /*4f60*/  @P2 LDC R251, c[0x0][0x40c] ;  /* 0x00010300fffb2b82 */ /* 0x000e240000000800 */
[----:B0-----:R-:W-:Y:S01]  /*4f70*/  @P2 FMUL.FTZ R183, R182, R251 ;  /* 0x000000fbb6b72220 */ /* 0x001fe20000410000 */
        /* <DEDUP_REMOVED lines=20> */
[----:B------:R-:W0:Y:S02]  /*50c0*/  @P2 LDC R247, c[0x0][0x40c] ;  /* 0x00010300fff72b82 */ /* 0x000e240000000800 */
[----:B0-----:R-:W-:-:S04]  /*50d0*/  @P2 FMUL.FTZ R247, R183, R247 ;  /* 0x000000f7b7f72220 */ /* 0x001fc80000410000 */
[-C--:B------:R-:W-:Y:S01]  /*50e0*/  @P2 FFMA.FTZ R158, R252, R247.reuse, R158 ;  /* 0x000000f7fc9e2223 */ /* 0x080fe2000001009e */
[----:B------:R-:W-:Y:S01]  /*50f0*/  @P2 FMUL.FTZ R251, R58, R247 ;  /* 0x000000f73afb2220 */ /* 0x000fe20000410000 */
[----:B------:R-:W-:-:S05]  /*5100*/  HADD2.F32 R247, -RZ, R39.H1_H1 ;  /* 0x30000027fff77230 */ /* 0x000fca0000004100 */
[----:B------:R-:W-:Y:S01]  /*5110*/  @P3 FFMA.FTZ R247, R206, R250, R247 ;  /* 0x000000facef73223 */ /* 0x000fe200000100f7 */
        /* <DEDUP_REMOVED lines=11> */
.L_x_13074:
[----:B------:R-:W-:Y:S01]  /*51d0*/  ISETP.GT.AND P3, PT, R244, RZ, PT ;  /* 0x000000fff400720c */ /* 0x000fe20003f64270 */
[----:B0----5:R-:W-:-:S12]  /*51e0*/  HADD2.F32 R246, -RZ, R36.H0_H0 ;  /* 0x20000024fff67230 */ /* 0x021fd80000004100 */
        /* <DEDUP_REMOVED lines=88> */
.L_x_13073:
[----:B------:R-:W-:Y:S05]  /*5770*/  @!P1 BRA `(.L_x_13076) ;  /* 0x0000000400789947 */ /* 0x000fea0003800000 */
[----:B------:R-:W2:Y:S01]  /*5780*/  @P2 LDC R181, c[0x0][0x40c] ;  /* 0x00010300ffb52b82 */ /* 0x000ea20000000800 */
[----:B------:R-:W-:Y:S01]  /*5790*/  FFMA.FTZ R180, R22, R248, R249 ;  /* 0x000000f816b47223 */ /* 0x000fe200000100f9 */
[----:B------:R-:W-:Y:S01]  /*57a0*/  ISETP.GT.AND P3, PT, R244, RZ, PT ;  /* 0x000000fff400720c */ /* 0x000fe20003f64270 */
[----:B0----5:R-:W-:Y:S02]  /*57b0*/  @P2 HADD2.F32 R246, -RZ, R173.H0_H0 ;  /* 0x200000adfff62230 */ /* 0x021fe40000004100 */
[----:B------:R-:W-:Y:S01]  /*57c0*/  FADD.FTZ R180, R190, -R180 ;  /* 0x800000b4beb47221 */ /* 0x000fe20000010000 */
[----:B------:R-:W-:Y:S02]  /*57d0*/  @P2 HADD2.F32 R247, -RZ, R172.H1_H1 ;  /* 0x300000acfff72230 */ /* 0x000fe40000004100 */
[----:B------:R-:W0:Y:S01]  /*57e0*/  @P2 LDC R183, c[0x0][0x40c] ;  /* 0x00010300ffb72b82 */ /* 0x000e220000000800 */
[----:B------:R-:W-:-:S05]  /*57f0*/  FMUL.FTZ R180, R206, R180 ;  /* 0x000000b4ceb47220 */ /* 0x000fca0000410000 */
[----:B------:R-:W-:Y:S01]  /*5800*/  FSEL R182, R180, RZ, P3 ;  /* 0x000000ffb4b67208 */ /* 0x000fe20001800000 */
[----:B------:R-:W-:-:S04]  /*5810*/  @P2 HADD2.F32 R180, -RZ, R174.H0_H0 ;  /* 0x200000aeffb42230 */ /* 0x000fc80000004100 */
[----:B--2---:R-:W-:-:S04]  /*5820*/  @P2 FMUL.FTZ R181, R181, R182 ;  /* 0x000000b6b5b52220 */ /* 0x004fc80000410000 */
        /* <DEDUP_REMOVED lines=10> */
[----:B0-----:R-:W-:-:S04]  /*58d0*/  @P2 FMUL.FTZ R183, R183, R180 ;  /* 0x000000b4b7b72220 */ /* 0x001fc80000410000 */
[-C--:B------:R-:W-:Y:S01]  /*58e0*/  @P2 FFMA.FTZ R157, R181, R183.reuse, R157 ;  /* 0x000000b7b59d2223 */ /* 0x080fe2000001009d */
[----:B------:R-:W-:Y:S02]  /*58f0*/  @P2 FMUL.FTZ R181, R57, R183 ;  /* 0x000000b739b52220 */ /* 0x000fe40000410000 */
        /* <DEDUP_REMOVED lines=70> */
.L_x_13076:
[----:B------:R-:W-:Y:S04]  /*5d60*/  BSSY.RECONVERGENT B2, `(.L_x_13077) ;  /* 0x000000d000027945 */ /* 0x000fe80003800200 */
[----:B------:R-:W-:Y:S05]  /*5d70*/  @!P2 BRA `(.L_x_13078) ;  /* 0x00000000002ca947 */ /* 0x000fea0003800000 */
[----:B0----5:R-:W-:Y:S01]  /*5d80*/  FFMA.FTZ R246, R18, R248, R249 ;  /* 0x000000f812f67223 */ /* 0x021fe200000100f9 */
[----:B------:R-:W-:Y:S01]  /*5d90*/  ISETP.GT.AND P3, PT, R244, RZ, PT ;  /* 0x000000fff400720c */ /* 0x000fe20003f64270 */
        /* <DEDUP_REMOVED lines=9> */
.L_x_13078:
[----:B------:R-:W-:Y:S05]  /*5e30*/  BSYNC.RECONVERGENT B2 ;  /* 0x0000000000027941 */ /* 0x000fea0003800200 */
.L_x_13077:
[----:B------:R-:W-:Y:S04]  /*5e40*/  BSSY.RECONVERGENT B2, `(.L_x_13079) ;  /* 0x000000d000027945 */ /* 0x000fe80003800200 */
[----:B------:R-:W-:Y:S05]  /*5e50*/  @!P2 BRA `(.L_x_13080) ;  /* 0x00000000002ca947 */ /* 0x000fea0003800000 */
[----:B0----5:R-:W-:Y:S01]  /*5e60*/  FFMA.FTZ R246, R19, R248, R249 ;  /* 0x000000f813f67223 */ /* 0x021fe200000100f9 */
[----:B------:R-:W-:Y:S01]  /*5e70*/  ISETP.GT.AND P3, PT, R244, RZ, PT ;  /* 0x000000fff400720c */ /* 0x000fe20003f64270 */
        /* <DEDUP_REMOVED lines=9> */
.L_x_13080:
[----:B------:R-:W-:Y:S05]  /*5f10*/  BSYNC.RECONVERGENT B2 ;  /* 0x0000000000027941 */ /* 0x000fea0003800200 */
.L_x_13079:
        /* <DEDUP_REMOVED lines=13> */
.L_x_13082:
[----:B------:R-:W-:Y:S05]  /*5ff0*/  BSYNC.RECONVERGENT B2 ;  /* 0x0000000000027941 */ /* 0x000fea0003800200 */
.L_x_13081:
[----:B------:R-:W-:Y:S04]  /*6000*/  BSSY.RECONVERGENT B2, `(.L_x_13083) ;  /* 0x000000d000027945 */ /* 0x000fe80003800200 */
[----:B------:R-:W-:Y:S05]  /*6010*/  @!P2 BRA `(.L_x_13084) ;  /* 0x00000000002ca947 */ /* 0x000fea0003800000 */
[----:B0-----:R-:W-:Y:S01]  /*6020*/  FFMA.FTZ R246, R21, R248, R249 ;  /* 0x000000f815f67223 */ /* 0x001fe200000100f9 */
[----:B------:R-:W-:Y:S01]  /*6030*/  ISETP.GT.AND P3, PT, R244, RZ, PT ;  /* 0x000000fff400720c */ /* 0x000fe20003f64270 */
[----:B-----5:R-:W-:Y:S02]  /*6040*/  HADD2.F32 R247, -RZ, R173.H1_H1 ;  /* 0x300000adfff77230 */ /* 0x020fe40000004100 */
        /* <DEDUP_REMOVED lines=8> */
.L_x_13084:
[----:B------:R-:W-:Y:S05]  /*60d0*/  BSYNC.RECONVERGENT B2 ;  /* 0x0000000000027941 */ /* 0x000fea0003800200 */
.L_x_13083:
[----:B------:R-:W-:Y:S04]  /*60e0*/  BSSY.RECONVERGENT B2, `(.L_x_13085) ;  /* 0x000000d000027945 */ /* 0x000fe80003800200 */
[----:B------:R-:W-:Y:S05]  /*60f0*/  @!P2 BRA `(.L_x_13086) ;  /* 0x00000000002ca947 */ /* 0x000fea0003800000 */
[----:B0-----:R-:W-:Y:S01]  /*6100*/  FFMA.FTZ R246, R22, R248, R249 ;  /* 0x000000f816f67223 */ /* 0x001fe200000100f9 */
[----:B------:R-:W-:Y:S01]  /*6110*/  ISETP.GT.AND P3, PT, R244, RZ, PT ;  /* 0x000000fff400720c */ /* 0x000fe20003f64270 */
[----:B-----5:R-:W-:Y:S02]  /*6120*/  HADD2.F32 R247, -RZ, R174.H0_H0 ;  /* 0x200000aefff77230 */ /* 0x020fe40000004100 */
        /* <DEDUP_REMOVED lines=8> */
.L_x_13086:
[----:B------:R-:W-:Y:S05]  /*61b0*/  BSYNC.RECONVERGENT B2 ;  /* 0x0000000000027941 */ /* 0x000fea0003800200 */
.L_x_13085:
        /* <DEDUP_REMOVED lines=13> */
.L_x_13088:
[----:B------:R-:W-:Y:S05]  /*6290*/  BSYNC.RECONVERGENT B2 ;  /* 0x0000000000027941 */ /* 0x000fea0003800200 */
.L_x_13087:
        /* <DEDUP_REMOVED lines=13> */
.L_x_13090:
[----:B------:R-:W-:Y:S05]  /*6370*/  BSYNC.RECONVERGENT B2 ;  /* 0x0000000000027941 */ /* 0x000fea0003800200 */
.L_x_13089:
        /* <DEDUP_REMOVED lines=12> */
.L_x_13075:
[----:B------:R-:W-:Y:S05]  /*6440*/  BSYNC.RECONVERGENT B1 ;  /* 0x0000000000017941 */ /* 0x000fea0003800200 */
.L_x_13072:
        /* <DEDUP_REMOVED lines=14> */
.L_x_13092:
[----:B------:R-:W-:Y:S05]  /*6530*/  BSYNC.RECONVERGENT B1 ;  /* 0x0000000000017941 */ /* 0x000fea0003800200 */
.L_x_13091:
        /* <DEDUP_REMOVED lines=97> */
.L_x_13095:
        /* <DEDUP_REMOVED lines=90> */
.L_x_13094:
        /* <DEDUP_REMOVED lines=95> */
.L_x_13097:
        /* <DEDUP_REMOVED lines=13> */
.L_x_13099:
[----:B------:R-:W-:Y:S05]  /*77b0*/  BSYNC.RECONVERGENT B2 ;  /* 0x0000000000027941 */ /* 0x000fea0003800200 */
.L_x_13098:
        /* <DEDUP_REMOVED lines=13> */
.L_x_13101:
[----:B------:R-:W-:Y:S05]  /*7890*/  BSYNC.RECONVERGENT B2 ;  /* 0x0000000000027941 */ /* 0x000fea0003800200 */
.L_x_13100:
        /* <DEDUP_REMOVED lines=13> */
.L_x_13103:
[----:B------:R-:W-:Y:S05]  /*7970*/  BSYNC.RECONVERGENT B2 ;  /* 0x0000000000027941 */ /* 0x000fea0003800200 */
.L_x_13102:
        /* <DEDUP_REMOVED lines=13> */
.L_x_13105:
[----:B------:R-:W-:Y:S05]  /*7a50*/  BSYNC.RECONVERGENT B2 ;  /* 0x0000000000027941 */ /* 0x000fea0003800200 */
.L_x_13104:
        /* <DEDUP_REMOVED lines=13> */
.L_x_13107:
[----:B------:R-:W-:Y:S05]  /*7b30*/  BSYNC.RECONVERGENT B2 ;  /* 0x0000000000027941 */ /* 0x000fea0003800200 */
.L_x_13106:
        /* <DEDUP_REMOVED lines=13> */
.L_x_13109:
[----:B------:R-:W-:Y:S05]  /*7c10*/  BSYNC.RECONVERGENT B2 ;  /* 0x0000000000027941 */ /* 0x000fea0003800200 */
.L_x_13108:
        /* <DEDUP_REMOVED lines=13> */
.L_x_13111:
[----:B------:R-:W-:Y:S05]  /*7cf0*/  BSYNC.RECONVERGENT B2 ;  /* 0x0000000000027941 */ /* 0x000fea0003800200 */
.L_x_13110:
        /* <DEDUP_REMOVED lines=12> */
.L_x_13096:
[----:B------:R-:W-:Y:S05]  /*7dc0*/  BSYNC.RECONVERGENT B1 ;  /* 0x0000000000017941 */ /* 0x000fea0003800200 */
.L_x_13093:
        /* <DEDUP_REMOVED lines=14> */
.L_x_13113:
[----:B------:R-:W-:Y:S05]  /*7eb0*/  BSYNC.RECONVERGENT B1 ;  /* 0x0000000000017941 */ /* 0x000fea0003800200 */
.L_x_13112:
        /* <DEDUP_REMOVED lines=97> */
.L_x_13116:
        /* <DEDUP_REMOVED lines=90> */
.L_x_13115:
        /* <DEDUP_REMOVED lines=95> */
.L_x_13118:
        /* <DEDUP_REMOVED lines=13> */
.L_x_13120:
[----:B------:R-:W-:Y:S05]  /*9130*/  BSYNC.RECONVERGENT B2 ;  /* 0x0000000000027941 */ /* 0x000fea0003800200 */
.L_x_13119:
        /* <DEDUP_REMOVED lines=13> */
.L_x_13122:
[----:B------:R-:W-:Y:S05]  /*9210*/  BSYNC.RECONVERGENT B2 ;  /* 0x0000000000027941 */ /* 0x000fea0003800200 */
.L_x_13121:
        /* <DEDUP_REMOVED lines=13> */
.L_x_13124:
[----:B------:R-:W-:Y:S05]  /*92f0*/  BSYNC.RECONVERGENT B2 ;  /* 0x0000000000027941 */ /* 0x000fea0003800200 */
.L_x_13123:
        /* <DEDUP_REMOVED lines=13> */
.L_x_13126:
[----:B------:R-:W-:Y:S05]  /*93d0*/  BSYNC.RECONVERGENT B2 ;  /* 0x0000000000027941 */ /* 0x000fea0003800200 */
.L_x_13125:
        /* <DEDUP_REMOVED lines=13> */
.L_x_13128:
[----:B------:R-:W-:Y:S05]  /*94b0*/  BSYNC.RECONVERGENT B2 ;  /* 0x0000000000027941 */ /* 0x000fea0003800200 */
.L_x_13127:
        /* <DEDUP_REMOVED lines=13> */
.L_x_13130:
[----:B------:R-:W-:Y:S05]  /*9590*/  BSYNC.RECONVERGENT B2 ;  /* 0x0000000000027941 */ /* 0x000fea0003800200 */
.L_x_13129:
        /* <DEDUP_REMOVED lines=13> */
.L_x_13132:
[----:B------:R-:W-:Y:S05]  /*9670*/  BSYNC.RECONVERGENT B2 ;  /* 0x0000000000027941 */ /* 0x000fea0003800200 */
.L_x_13131:
        /* <DEDUP_REMOVED lines=12> */
.L_x_13117:
[----:B------:R-:W-:Y:S05]  /*9740*/  BSYNC.RECONVERGENT B1 ;  /* 0x0000000000017941 */ /* 0x000fea0003800200 */
.L_x_13114:
        /* <DEDUP_REMOVED lines=14> */
.L_x_13134:
[----:B------:R-:W-:Y:S05]  /*9830*/  BSYNC.RECONVERGENT B1 ;  /* 0x0000000000017941 */ /* 0x000fea0003800200 */
.L_x_13133:
[----:B------:R-:W-:Y:S04]  /*9840*/  BSSY.RECONVERGENT B1, `(.L_x_13135) ;  /* 0x0000188000017945 */ /* 0x000fe80003800200 */
[----:B------:R-:W-:Y:S05]  /*9850*/  @!P0 BRA `(.L_x_13136) ;  /* 0x0000000800e48947 */ /* 0x000fea0003800000 */
[----:B------:R-:W-:Y:S05]  /*9860*/  @!P1 BRA `(.L_x_13137) ;  /* 0x0000000400789947 */ /* 0x000fea0003800000 */
[----:B------:R-:W-:Y:S01]  /*9870*/  ISETP.GT.AND P0, PT, R244, RZ, PT ;  /* 0x000000fff400720c */ /* 0x000fe20003f04270 */
[----:B------:R-:W0:Y:S01]  /*9880*/  @P2 LDC R182, c[0x0][0x40c] ;  /* 0x00010300ffb62b82 */ /* 0x000e220000000800 */
[----:B-----5:R-:W-:Y:S02]  /*9890*/  HADD2.F32 R207, -RZ, R24.H0_H0 ;  /* 0x20000018ffcf7230 */ /* 0x020fe40000004100 */
[----:B------:R-:W-:Y:S02]  /*98a0*/  HADD2.F32 R247, -RZ, R25.H0_H0 ;  /* 0x20000019fff77230 */ /* 0x000fe40000004100 */
[----:B------:R-:W-:Y:S02]  /*98b0*/  @P2 HADD2.F32 R244, -RZ, R172.H1_H1 ;  /* 0x300000acfff42230 */ /* 0x000fe40000004100 */
[----:B------:R-:W-:Y:S01]  /*98c0*/  @P2 HADD2.F32 R251, -RZ, R175.H0_H0 ;  /* 0x200000affffb2230 */ /* 0x000fe20000004100 */
[----:B------:R-:W2:Y:S04]  /*98d0*/  @P2 LDC R183, c[0x0][0x40c] ;  /* 0x00010300ffb72b82 */ /* 0x000ea80000000800 */
[-CC-:B------:R-:W-:Y:S01]  /*98e0*/  @P0 FFMA.FTZ R180, R228, R248.reuse, R249.reuse ;  /* 0x000000f8e4b40223 */ /* 0x180fe200000100f9 */
[----:B------:R-:W-:-:S03]  /*98f0*/  @P0 FFMA.FTZ R181, R229, R248, R249 ;  /* 0x000000f8e5b50223 */ /* 0x000fc600000100f9 */
[----:B------:R-:W-:Y:S01]  /*9900*/  @P0 FADD.FTZ R180, R236, -R180 ;  /* 0x800000b4ecb40221 */ /* 0x000fe20000010000 */
[----:B------:R-:W-:Y:S01]  /*9910*/  @P0 FADD.FTZ R181, R237, -R181 ;  /* 0x800000b5edb50221 */ /* 0x000fe20000010000 */
[----:B------:R-:W3:Y:S02]  /*9920*/  @P2 LDC R250, c[0x0][0x40c] ;  /* 0x00010300fffa2b82 */ /* 0x000ee40000000800 */
[----:B------:R-:W-:Y:S01]  /*9930*/  @P0 FFMA.FTZ R207, R206, R180, R207 ;  /* 0x000000b4cecf0223 */ /* 0x000fe200000100cf */
[----:B------:R-:W-:-:S03]  /*9940*/  HADD2.F32 R180, -RZ, R24.H1_H1 ;  /* 0x30000018ffb47230 */ /* 0x000fc60000004100 */
[----:B0-----:R-:W-:Y:S02]  /*9950*/  @P2 FMUL.FTZ R182, R207, R182 ;  /* 0x000000b6cfb62220 */ /* 0x001fe40000410000 */
[----:B------:R-:W-:Y:S01]  /*9960*/  @P0 FFMA.FTZ R180, R206, R181, R180 ;  /* 0x000000b5ceb40223 */ /* 0x000fe200000100b4 */
[----:B------:R-:W-:-:S05]  /*9970*/  @P2 HADD2.F32 R181, -RZ, R172.H0_H0 ;  /* 0x200000acffb52230 */ /* 0x000fca0000004100 */
[----:B------:R-:W-:Y:S01]  /*9980*/  @P2 FFMA.FTZ R136, R181, R182, R136 ;  /* 0x000000b6b5882223 */ /* 0x000fe20000010088 */
[----:B------:R-:W-:Y:S01]  /*9990*/  @P0 FFMA.FTZ R181, R230, R248, R249 ;  /* 0x000000f8e6b50223 */ /* 0x000fe200000100f9 */
[----:B--2---:R-:W-:Y:S01]  /*99a0*/  @P2 FMUL.FTZ R183, R180, R183 ;  /* 0x000000b7b4b72220 */ /* 0x004fe20000410000 */
[----:B------:R-:W-:Y:S01]  /*99b0*/  @P2 FMUL.FTZ R182, R76, R182 ;  /* 0x000000b64cb62220 */ /* 0x000fe20000410000 */
[----:B------:R-:W-:Y:S01]  /*99c0*/  F2FP.F16.F32.PACK_AB R180, R180, R207 ;  /* 0x000000cfb4b4723e */ /* 0x000fe200000000ff */
[----:B------:R-:W-:Y:S01]  /*99d0*/  @P0 FADD.FTZ R181, R238, -R181 ;  /* 0x800000b5eeb50221 */ /* 0x000fe20000010000 */
[-C--:B------:R-:W-:Y:S01]  /*99e0*/  @P2 FFMA.FTZ R137, R244, R183.reuse, R137 ;  /* 0x000000b7f4892223 */ /* 0x080fe20000010089 */
[----:B------:R-:W-:Y:S01]  /*99f0*/  @P2 FMUL.FTZ R183, R77, R183 ;  /* 0x000000b74db72220 */ /* 0x000fe20000410000 */
[----:B------:R-:W-:Y:S01]  /*9a00*/  @P2 F2FP.F16.F32.PACK_AB R182, RZ, R182 ;  /* 0x000000b6ffb6223e */ /* 0x000fe200000000ff */
[----:B------:R-:W-:Y:S01]  /*9a10*/  @P0 FFMA.FTZ R247, R206, R181, R247 ;  /* 0x000000b5cef70223 */ /* 0x000fe200000100f7 */
[----:B------:R-:W-:-:S02]  /*9a20*/  @P0 FFMA.FTZ R181, R231, R248, R249 ;  /* 0x000000f8e7b50223 */ /* 0x000fc400000100f9 */
[----:B------:R-:W-:Y:S02]  /*9a30*/  @P2 F2FP.F16.F32.PACK_AB R183, RZ, R183 ;  /* 0x000000b7ffb7223e */ /* 0x000fe400000000ff */
[----:B------:R-:W-:Y:S01]  /*9a40*/  @P0 FADD.FTZ R244, R239, -R181 ;  /* 0x800000b5eff40221 */ /* 0x000fe20000010000 */
[----:B------:R-:W-:Y:S01]  /*9a50*/  HADD2.F32 R181, -RZ, R25.H1_H1 ;  /* 0x30000019ffb57230 */ /* 0x000fe20000004100 */
[----:B------:R-:W-:Y:S01]  /*9a60*/  @P2 PRMT R176, R182, 0x7610, R176 ;  /* 0x00007610b6b02816 */ /* 0x000fe200000000b0 */
[----:B---3--:R-:W-:-:S03]  /*9a70*/  @P2 FMUL.FTZ R182, R247, R250 ;  /* 0x000000faf7b62220 */ /* 0x008fc60000410000 */
[----:B------:R-:W-:Y:S01]  /*9a80*/  @P0 FFMA.FTZ R181, R206, R244, R181 ;  /* 0x000000f4ceb50223 */ /* 0x000fe200000100b5 */
[----:B------:R-:W-:Y:S01]  /*9a90*/  @P2 PRMT R176, R176, 0x5410, R183 ;  /* 0x00005410b0b02816 */ /* 0x000fe200000000b7 */
[----:B------:R-:W0:Y:S01]  /*9aa0*/  @P2 LDC R244, c[0x0][0x40c] ;  /* 0x00010300fff42b82 */ /* 0x000e220000000800 */
[----:B------:R-:W-:-:S05]  /*9ab0*/  @P2 HADD2.F32 R183, -RZ, R173.H0_H0 ;  /* 0x200000adffb72230 */ /* 0x000fca0000004100 */
[-C--:B------:R-:W-:Y:S01]  /*9ac0*/  @P2 FFMA.FTZ R138, R183, R182.reuse, R138 ;  /* 0x000000b6b78a2223 */ /* 0x080fe2000001008a */
[----:B------:R-:W-:Y:S01]  /*9ad0*/  @P2 FMUL.FTZ R182, R78, R182 ;  /* 0x000000b64eb62220 */ /* 0x000fe20000410000 */
[C---:B0-----:R-:W-:Y:S01]  /*9ae0*/  @P2 FMUL.FTZ R183, R181.reuse, R244 ;  /* 0x000000f4b5b72220 */ /* 0x041fe20000410000 */
[----:B------:R-:W-:Y:S01]  /*9af0*/  @P2 HADD2.F32 R244, -RZ, R173.H1_H1 ;  /* 0x300000adfff42230 */ /* 0x000fe20000004100 */
[----:B------:R-:W-:-:S04]  /*9b00*/  F2FP.F16.F32.PACK_AB R181, R181, R247 ;  /* 0x000000f7b5b5723e */ /* 0x000fc800000000ff */
[-C--:B------:R-:W-:Y:S01]  /*9b10*/  @P2 FFMA.FTZ R139, R244, R183.reuse, R139 ;  /* 0x000000b7f48b2223 */ /* 0x080fe2000001008b */
[----:B------:R-:W-:Y:S01]  /*9b20*/  @P2 FMUL.FTZ R244, R79, R183 ;  /* 0x000000b74ff42220 */ /* 0x000fe20000410000 */
[----:B------:R-:W-:Y:S01]  /*9b30*/  @P2 F2FP.F16.F32.PACK_AB R183, RZ, R182 ;  /* 0x000000b6ffb7223e */ /* 0x000fe200000000ff */
[----:B------:R-:W-:-:S03]  /*9b40*/  @P0 FFMA.FTZ R182, R232, R248, R249 ;  /* 0x000000f8e8b60223 */ /* 0x000fc600000100f9 */
[----:B------:R-:W-:Y:S01]  /*9b50*/  @P2 F2FP.F16.F32.PACK_AB R244, RZ, R244 ;  /* 0x000000f4fff4223e */ /* 0x000fe200000000ff */
[----:B------:R-:W-:Y:S01]  /*9b60*/  @P0 FADD.FTZ R250, R240, -R182 ;  /* 0x800000b6f0fa0221 */ /* 0x000fe20000010000 */
[----:B------:R-:W-:Y:S01]  /*9b70*/  HADD2.F32 R182, -RZ, R26.H0_H0 ;  /* 0x2000001affb67230 */ /* 0x000fe20000004100 */
[----:B------:R-:W-:-:S04]  /*9b80*/  @P2 PRMT R177, R183, 0x7610, R177 ;  /* 0x00007610b7b12816 */ /* 0x000fc800000000b1 */
[----:B------:R-:W-:Y:S01]  /*9b90*/  @P0 FFMA.FTZ R182, R206, R250, R182 ;  /* 0x000000faceb60223 */ /* 0x000fe200000100b6 */
[----:B------:R-:W-:Y:S01]  /*9ba0*/  @P2 PRMT R177, R177, 0x5410, R244 ;  /* 0x00005410b1b12816 */ /* 0x000fe200000000f4 */
[----:B------:R-:W0:Y:S01]  /*9bb0*/  @P2 LDC R250, c[0x0][0x40c] ;  /* 0x00010300fffa2b82 */ /* 0x000e220000000800 */
[----:B------:R-:W-:Y:S02]  /*9bc0*/  @P2 HADD2.F32 R244, -RZ, R174.H0_H0 ;  /* 0x200000aefff42230 */ /* 0x000fe40000004100 */
        /* <DEDUP_REMOVED lines=17> */
[-CC-:B------:R-:W-:Y:S01]  /*9ce0*/  @P0 FFMA.FTZ R183, R234, R248.reuse, R249.reuse ;  /* 0x000000f8eab70223 */ /* 0x180fe200000100f9 */
[----:B------:R-:W-:-:S03]  /*9cf0*/  @P0 FFMA.FTZ R248, R235, R248, R249 ;  /* 0x000000f8ebf80223 */ /* 0x000fc600000100f9 */
[----:B------:R-:W-:Y:S01]  /*9d00*/  @P0 FADD.FTZ R244, R242, -R183 ;  /* 0x800000b7f2f40221 */ /* 0x000fe20000010000 */
[----:B------:R-:W-:Y:S02]  /*9d10*/  HADD2.F32 R183, -RZ, R27.H0_H0 ;  /* 0x2000001bffb77230 */ /* 0x000fe40000004100 */
[----:B------:R-:W-:-:S03]  /*9d20*/  @P0 FADD.FTZ R248, R243, -R248 ;  /* 0x800000f8f3f80221 */ /* 0x000fc60000010000 */
[----:B------:R-:W-:Y:S02]  /*9d30*/  @P0 FFMA.FTZ R183, R206, R244, R183 ;  /* 0x000000f4ceb70223 */ /* 0x000fe400000100b7 */
[----:B------:R-:W0:Y:S02]  /*9d40*/  @P2 LDC R244, c[0x0][0x40c] ;  /* 0x00010300fff42b82 */ /* 0x000e240000000800 */
[----:B0-----:R-:W-:-:S04]  /*9d50*/  @P2 FMUL.FTZ R244, R183, R244 ;  /* 0x000000f4b7f42220 */ /* 0x001fc80000410000 */
[-C--:B------:R-:W-:Y:S01]  /*9d60*/  @P2 FFMA.FTZ R134, R251, R244.reuse, R134 ;  /* 0x000000f4fb862223 */ /* 0x080fe20000010086 */
[----:B------:R-:W-:-:S05]  /*9d70*/  @P2 FMUL.FTZ R244, R82, R244 ;  /* 0x000000f452f42220 */ /* 0x000fca0000410000 */
[----:B------:R-:W-:-:S04]  /*9d80*/  @P2 F2FP.F16.F32.PACK_AB R244, RZ, R244 ;  /* 0x000000f4fff4223e */ /* 0x000fc800000000ff */
[----:B------:R-:W-:Y:S01]  /*9d90*/  @P2 PRMT R179, R244, 0x7610, R179 ;  /* 0x00007610f4b32816 */ /* 0x000fe200000000b3 */
[----:B------:R-:W-:-:S05]  /*9da0*/  HADD2.F32 R244, -RZ, R27.H1_H1 ;  /* 0x3000001bfff47230 */ /* 0x000fca0000004100 */
[----:B------:R-:W-:-:S05]  /*9db0*/  @P0 FFMA.FTZ R244, R206, R248, R244 ;  /* 0x000000f8cef40223 */ /* 0x000fca00000100f4 */
        /* <DEDUP_REMOVED lines=9> */
.L_x_13137:
[----:B------:R-:W-:-:S13]  /*9e50*/  ISETP.GT.AND P0, PT, R244, RZ, PT ;  /* 0x000000fff400720c */ /* 0x000fda0003f04270 */
[----:B------:R-:W-:-:S04]  /*9e60*/  @P0 FFMA.FTZ R207, R228, R248, R249 ;  /* 0x000000f8e4cf0223 */ /* 0x000fc800000100f9 */
[----:B------:R-:W-:Y:S01]  /*9e70*/  @P0 FADD.FTZ R244, R236, -R207 ;  /* 0x800000cfecf40221 */ /* 0x000fe20000010000 */
[----:B-----5:R-:W-:-:S05]  /*9e80*/  HADD2.F32 R207, -RZ, R24.H0_H0 ;  /* 0x20000018ffcf7230 */ /* 0x020fca0000004100 */
        /* <DEDUP_REMOVED lines=8> */
[----:B------:R-:W-:-:S04]  /*9f10*/  @P0 FFMA.FTZ R207, R229, R248, R249 ;  /* 0x000000f8e5cf0223 */ /* 0x000fc800000100f9 */
[----:B------:R-:W-:Y:S01]  /*9f20*/  @P0 FADD.FTZ R244, R237, -R207 ;  /* 0x800000cfedf40221 */ /* 0x000fe20000010000 */
[----:B------:R-:W-:-:S05]  /*9f30*/  HADD2.F32 R207, -RZ, R24.H1_H1 ;  /* 0x30000018ffcf7230 */ /* 0x000fca0000004100 */
[----:B------:R-:W-:Y:S02]  /*9f40*/  @P0 FFMA.FTZ R207, R206, R244, R207 ;  /* 0x000000f4cecf0223 */ /* 0x000fe400000100cf */
[----:B------:R-:W0:Y:S02]  /*9f50*/  @P2 LDC R244, c[0x0][0x40c] ;  /* 0x00010300fff42b82 */ /* 0x000e240000000800 */
[----:B0-----:R-:W-:Y:S01]  /*9f60*/  @P2 FMUL.FTZ R207, R207, R244 ;  /* 0x000000f4cfcf2220 */ /* 0x001fe20000410000 */
[----:B------:R-:W-:-:S05]  /*9f70*/  @P2 HADD2.F32 R244, -RZ, R172.H1_H1 ;  /* 0x300000acfff42230 */ /* 0x000fca0000004100 */
        /* <DEDUP_REMOVED lines=71> */
.L_x_13136:
[----:B------:R-:W-:Y:S05]  /*a3f0*/  @!P1 BRA `(.L_x_13139) ;  /* 0x0000000400789947 */ /* 0x000fea0003800000 */
[----:B------:R-:W0:Y:S01]  /*a400*/  @P2 LDC R182, c[0x0][0x40c] ;  /* 0x00010300ffb62b82 */ /* 0x000e220000000800 */
[-CC-:B------:R-:W-:Y:S01]  /*a410*/  FFMA.FTZ R183, R228, R248.reuse, R249.reuse ;  /* 0x000000f8e4b77223 */ /* 0x180fe200000100f9 */
[----:B------:R-:W-:Y:S01]  /*a420*/  FFMA.FTZ R180, R229, R248, R249 ;  /* 0x000000f8e5b47223 */ /* 0x000fe200000100f9 */
[----:B------:R-:W-:Y:S01]  /*a430*/  ISETP.GT.AND P0, PT, R244, RZ, PT ;  /* 0x000000fff400720c */ /* 0x000fe20003f04270 */
[--C-:B-----5:R-:W-:Y:S02]  /*a440*/  @P2 HADD2.F32 R207, -RZ, R172.reuse.H0_H0 ;  /* 0x200000acffcf2230 */ /* 0x120fe40000004100 */
[----:B------:R-:W-:Y:S01]  /*a450*/  FADD.FTZ R183, R236, -R183 ;  /* 0x800000b7ecb77221 */ /* 0x000fe20000010000 */
[----:B------:R-:W-:Y:S01]  /*a460*/  FADD.FTZ R180, R237, -R180 ;  /* 0x800000b4edb47221 */ /* 0x000fe20000010000 */
[----:B------:R-:W-:Y:S01]  /*a470*/  @P2 HADD2.F32 R244, -RZ, R172.H1_H1 ;  /* 0x300000acfff42230 */ /* 0x000fe20000004100 */
[----:B------:R-:W2:Y:S01]  /*a480*/  @P2 LDC R181, c[0x0][0x40c] ;  /* 0x00010300ffb52b82 */ /* 0x000ea20000000800 */
[C---:B------:R-:W-:Y:S01]  /*a490*/  FMUL.FTZ R183, R206.reuse, R183 ;  /* 0x000000b7ceb77220 */ /* 0x040fe20000410000 */
[----:B------:R-:W-:Y:S01]  /*a4a0*/  FMUL.FTZ R180, R206, R180 ;  /* 0x000000b4ceb47220 */ /* 0x000fe20000410000 */
[----:B------:R-:W-:-:S03]  /*a4b0*/  FFMA.FTZ R250, R231, R248, R249 ;  /* 0x000000f8e7fa7223 */ /* 0x000fc600000100f9 */
[----:B------:R-:W-:Y:S01]  /*a4c0*/  FSEL R183, R183, RZ, P0 ;  /* 0x000000ffb7b77208 */ /* 0x000fe20000000000 */
[----:B------:R-:W-:Y:S01]  /*a4d0*/  FADD.FTZ R250, R239, -R250 ;  /* 0x800000faeffa7221 */ /* 0x000fe20000010000 */
[----:B------:R-:W-:-:S03]  /*a4e0*/  FSEL R180, R180, RZ, P0 ;  /* 0x000000ffb4b47208 */ /* 0x000fc60000000000 */
[----:B------:R-:W-:Y:S01]  /*a4f0*/  FMUL.FTZ R250, R206, R250 ;  /* 0x000000facefa7220 */ /* 0x000fe20000410000 */
[----:B0-----:R-:W-:-:S04]  /*a500*/  @P2 FMUL.FTZ R182, R182, R183 ;  /* 0x000000b7b6b62220 */ /* 0x001fc80000410000 */
[-C--:B------:R-:W-:Y:S01]  /*a510*/  @P2 FFMA.FTZ R136, R207, R182.reuse, R136 ;  /* 0x000000b6cf882223 */ /* 0x080fe20000010088 */
[----:B------:R-:W-:Y:S01]  /*a520*/  @P2 FMUL.FTZ R182, R76, R182 ;  /* 0x000000b64cb62220 */ /* 0x000fe20000410000 */
[----:B--2---:R-:W-:Y:S01]  /*a530*/  @P2 FMUL.FTZ R181, R181, R180 ;  /* 0x000000b4b5b52220 */ /* 0x004fe20000410000 */
[----:B------:R-:W-:-:S03]  /*a540*/  F2FP.F16.F32.PACK_AB R180, R180, R183 ;  /* 0x000000b7b4b4723e */ /* 0x000fc600000000ff */
[-C--:B------:R-:W-:Y:S01]  /*a550*/  @P2 FFMA.FTZ R137, R244, R181.reuse, R137 ;  /* 0x000000b5f4892223 */ /* 0x080fe20000010089 */
[----:B------:R-:W-:Y:S01]  /*a560*/  @P2 FMUL.FTZ R207, R77, R181 ;  /* 0x000000b54dcf2220 */ /* 0x000fe20000410000 */
[----:B------:R-:W-:Y:S01]  /*a570*/  @P2 F2FP.F16.F32.PACK_AB R181, RZ, R182 ;  /* 0x000000b6ffb5223e */ /* 0x000fe200000000ff */
[----:B------:R-:W0:Y:S03]  /*a580*/  @P2 LDC R244, c[0x0][0x40c] ;  /* 0x00010300fff42b82 */ /* 0x000e260000000800 */
[----:B------:R-:W-:Y:S01]  /*a590*/  @P2 F2FP.F16.F32.PACK_AB R247, RZ, R207 ;  /* 0x000000cffff7223e */ /* 0x000fe200000000ff */
[----:B------:R-:W-:Y:S01]  /*a5a0*/  FFMA.FTZ R207, R230, R248, R249 ;  /* 0x000000f8e6cf7223 */ /* 0x000fe200000100f9 */
[----:B------:R-:W-:Y:S02]  /*a5b0*/  @P2 PRMT R176, R181, 0x7610, R176 ;  /* 0x00007610b5b02816 */ /* 0x000fe400000000b0 */
[----:B------:R-:W-:Y:S01]  /*a5c0*/  FSEL R181, R250, RZ, P0 ;  /* 0x000000fffab57208 */ /* 0x000fe20000000000 */
[----:B------:R-:W2:Y:S01]  /*a5d0*/  @P2 LDC R182, c[0x0][0x40c] ;  /* 0x00010300ffb62b82 */ /* 0x000ea20000000800 */
[----:B------:R-:W-:Y:S01]  /*a5e0*/  FADD.FTZ R207, R238, -R207 ;  /* 0x800000cfeecf7221 */ /* 0x000fe20000010000 */
[----:B------:R-:W-:Y:S01]  /*a5f0*/  @P2 PRMT R176, R176, 0x5410, R247 ;  /* 0x00005410b0b02816 */ /* 0x000fe200000000f7 */
[----:B------:R-:W-:-:S02]  /*a600*/  @P2 HADD2.F32 R247, -RZ, R173.H0_H0 ;  /* 0x200000adfff72230 */ /* 0x000fc40000004100 */
[----:B------:R-:W-:-:S03]  /*a610*/  FMUL.FTZ R207, R206, R207 ;  /* 0x000000cfcecf7220 */ /* 0x000fc60000410000 */
[----:B------:R-:W3:Y:S02]  /*a620*/  @P2 LDC R250, c[0x0][0x40c] ;  /* 0x00010300fffa2b82 */ /* 0x000ee40000000800 */
[----:B------:R-:W-:-:S05]  /*a630*/  FSEL R207, R207, RZ, P0 ;  /* 0x000000ffcfcf7208 */ /* 0x000fca0000000000 */
[----:B--2---:R-:W-:-:S04]  /*a640*/  @P2 FMUL.FTZ R182, R182, R207 ;  /* 0x000000cfb6b62220 */ /* 0x004fc80000410000 */
[----:B------:R-:W-:Y:S01]  /*a650*/  @P2 FFMA.FTZ R138, R247, R182, R138 ;  /* 0x000000b6f78a2223 */ /* 0x000fe2000001008a */
[----:B0-----:R-:W-:Y:S01]  /*a660*/  @P2 FMUL.FTZ R247, R244, R181 ;  /* 0x000000b5f4f72220 */ /* 0x001fe20000410000 */
[----:B------:R-:W-:Y:S01]  /*a670*/  @P2 HADD2.F32 R244, -RZ, R173.H1_H1 ;  /* 0x300000adfff42230 */ /* 0x000fe20000004100 */
[----:B------:R-:W-:-:S04]  /*a680*/  F2FP.F16.F32.PACK_AB R181, R181, R207 ;  /* 0x000000cfb5b5723e */ /* 0x000fc800000000ff */
[-C--:B------:R-:W-:Y:S01]  /*a690*/  @P2 FFMA.FTZ R139, R244, R247.reuse, R139 ;  /* 0x000000f7f48b2223 */ /* 0x080fe2000001008b */
[----:B------:R-:W-:Y:S01]  /*a6a0*/  @P2 FMUL.FTZ R244, R78, R182 ;  /* 0x000000b64ef42220 */ /* 0x000fe20000410000 */
[----:B------:R-:W-:-:S04]  /*a6b0*/  @P2 FMUL.FTZ R182, R79, R247 ;  /* 0x000000f74fb62220 */ /* 0x000fc80000410000 */
[----:B------:R-:W-:Y:S02]  /*a6c0*/  @P2 F2FP.F16.F32.PACK_AB R244, RZ, R244 ;  /* 0x000000f4fff4223e */ /* 0x000fe400000000ff */
[----:B------:R-:W-:Y:S01]  /*a6d0*/  @P2 F2FP.F16.F32.PACK_AB R247, RZ, R182 ;  /* 0x000000b6fff7223e */ /* 0x000fe200000000ff */
[----:B------:R-:W-:Y:S01]  /*a6e0*/  FFMA.FTZ R182, R232, R248, R249 ;  /* 0x000000f8e8b67223 */ /* 0x000fe200000100f9 */
[----:B------:R-:W-:-:S03]  /*a6f0*/  @P2 PRMT R177, R244, 0x7610, R177 ;  /* 0x00007610f4b12816 */ /* 0x000fc600000000b1 */
[----:B------:R-:W-:Y:S01]  /*a700*/  FADD.FTZ R182, R240, -R182 ;  /* 0x800000b6f0b67221 */ /* 0x000fe20000010000 */
[----:B------:R-:W-:Y:S01]  /*a710*/  @P2 PRMT R177, R177, 0x5410, R247 ;  /* 0x00005410b1b12816 */ /* 0x000fe200000000f7 */
[----:B------:R-:W-:Y:S02]  /*a720*/  @P2 HADD2.F32 R247, -RZ, R174.H0_H0 ;  /* 0x200000aefff72230 */ /* 0x000fe40000004100 */
[----:B------:R-:W-:-:S05]  /*a730*/  FMUL.FTZ R182, R206, R182 ;  /* 0x000000b6ceb67220 */ /* 0x000fca0000410000 */
[----:B------:R-:W-:-:S05]  /*a740*/  FSEL R182, R182, RZ, P0 ;  /* 0x000000ffb6b67208 */ /* 0x000fca0000000000 */
[----:B---3--:R-:W-:Y:S01]  /*a750*/  @P2 FMUL.FTZ R244, R250, R182 ;  /* 0x000000b6faf42220 */ /* 0x008fe20000410000 */
[----:B------:R-:W-:-:S03]  /*a760*/  @P2 HADD2.F32 R250, -RZ, R174.H1_H1 ;  /* 0x300000aefffa2230 */ /* 0x000fc60000004100 */
        /* <DEDUP_REMOVED lines=13> */
[----:B------:R-:W0:Y:S04]  /*a840*/  @P2 LDC R250, c[0x0][0x40c] ;  /* 0x00010300fffa2b82 */ /* 0x000e280000000800 */
        /* <DEDUP_REMOVED lines=11> */
[----:B0-----:R-:W-:-:S04]  /*a900*/  @P2 FMUL.FTZ R250, R250, R244 ;  /* 0x000000f4fafa2220 */ /* 0x001fc80000410000 */
[-C--:B------:R-:W-:Y:S01]  /*a910*/  @P2 FMUL.FTZ R247, R82, R250.reuse ;  /* 0x000000fa52f72220 */ /* 0x080fe20000410000 */
[----:B------:R-:W-:-:S04]  /*a920*/  @P2 FFMA.FTZ R134, R248, R250, R134 ;  /* 0x000000faf8862223 */ /* 0x000fc80000010086 */
        /* <DEDUP_REMOVED lines=11> */
.L_x_13139:
        /* <DEDUP_REMOVED lines=13> */
.L_x_13141:
[----:B------:R-:W-:Y:S05]  /*aab0*/  BSYNC.RECONVERGENT B2 ;  /* 0x0000000000027941 */ /* 0x000fea0003800200 */
.L_x_13140:
        /* <DEDUP_REMOVED lines=13> */
.L_x_13143:
[----:B------:R-:W-:Y:S05]  /*ab90*/  BSYNC.RECONVERGENT B2 ;  /* 0x0000000000027941 */ /* 0x000fea0003800200 */
.L_x_13142:
        /* <DEDUP_REMOVED lines=13> */
.L_x_13145:
[----:B------:R-:W-:Y:S05]  /*ac70*/  BSYNC.RECONVERGENT B2 ;  /* 0x0000000000027941 */ /* 0x000fea0003800200 */
.L_x_13144:
        /* <DEDUP_REMOVED lines=13> */
.L_x_13147:
[----:B------:R-:W-:Y:S05]  /*ad50*/  BSYNC.RECONVERGENT B2 ;  /* 0x0000000000027941 */ /* 0x000fea0003800200 */
.L_x_13146:
        /* <DEDUP_REMOVED lines=13> */
.L_x_13149:
[----:B------:R-:W-:Y:S05]  /*ae30*/  BSYNC.RECONVERGENT B2 ;  /* 0x0000000000027941 */ /* 0x000fea0003800200 */
.L_x_13148:
        /* <DEDUP_REMOVED lines=13> */
.L_x_13151:
[----:B------:R-:W-:Y:S05]  /*af10*/  BSYNC.RECONVERGENT B2 ;  /* 0x0000000000027941 */ /* 0x000fea0003800200 */
.L_x_13150:
        /* <DEDUP_REMOVED lines=13> */
.L_x_13153:
[----:B------:R-:W-:Y:S05]  /*aff0*/  BSYNC.RECONVERGENT B2 ;  /* 0x0000000000027941 */ /* 0x000fea0003800200 */
.L_x_13152:
[----:B------:R-:W-:Y:S01]  /*b000*/  FFMA.FTZ R207, R235, R248, R249 ;  /* 0x000000f8ebcf7223 */ /* 0x000fe200000100f9 */
[----:B------:R-:W-:-:S03]  /*b010*/  ISETP.GT.AND P0, PT, R244, RZ, PT ;  /* 0x000000fff400720c */ /* 0x000fc60003f04270 */
[----:B------:R-:W-:-:S04]  /*b020*/  FADD.FTZ R207, R243, -R207 ;  /* 0x800000cff3cf7221 */ /* 0x000fc80000010000 */
[----:B-----5:R-:W-:Y:S02]  /*b030*/  FMUL.FTZ R207, R206, R207 ;  /* 0x000000cfcecf7220 */ /* 0x020fe40000410000 */
[----:B------:R-:W0:Y:S03]  /*b040*/  @P2 LDC R206, c[0x0][0x40c] ;  /* 0x00010300ffce2b82 */ /* 0x000e260000000800 */
[----:B------:R-:W-:-:S05]  /*b050*/  FSEL R207, R207, RZ, P0 ;  /* 0x000000ffcfcf7208 */ /* 0x000fca0000000000 */
[----:B0-----:R-:W-:Y:S01]  /*b060*/  @P2 FMUL.FTZ R206, R207, R206 ;  /* 0x000000cecfce2220 */ /* 0x001fe20000410000 */
[----:B------:R-:W-:-:S05]  /*b070*/  @P2 HADD2.F32 R207, -RZ, R175.H1_H1 ;  /* 0x300000afffcf2230 */ /* 0x000fca0000004100 */
[-C--:B------:R-:W-:Y:S01]  /*b080*/  @P2 FFMA.FTZ R135, R207, R206.reuse, R135 ;  /* 0x000000cecf872223 */ /* 0x080fe20000010087 */
[----:B------:R-:W-:-:S05]  /*b090*/  @P2 FMUL.FTZ R206, R83, R206 ;  /* 0x000000ce53ce2220 */ /* 0x000fca0000410000 */
[----:B------:R-:W-:-:S04]  /*b0a0*/  @P2 F2FP.F16.F32.PACK_AB R206, RZ, R206 ;  /* 0x000000ceffce223e */ /* 0x000fc800000000ff */
[----:B------:R-:W-:-:S07]  /*b0b0*/  @P2 PRMT R179, R179, 0x5410, R206 ;  /* 0x00005410b3b32816 */ /* 0x000fce00000000ce */
.L_x_13138:
[----:B------:R-:W-:Y:S05]  /*b0c0*/  BSYNC.RECONVERGENT B1 ;  /* 0x0000000000017941 */ /* 0x000fea0003800200 */
.L_x_13135:
        /* <DEDUP_REMOVED lines=11> */
.L_x_13046:
[----:B------:R-:W-:Y:S05]  /*b180*/  BSYNC B0 ;  /* 0x0000000000007941 */ /* 0x000fea0003800000 */
.L_x_13045:
        /* <DEDUP_REMOVED lines=363> */
.L_x_13050:
[----:B------:R-:W-:Y:S01]  /*c840*/  HFMA2 R249, -RZ, RZ, 0, 1.847743988037109375e-06 ;  /* 0x0000001ffff97431 */ /* 0x000fe200000001ff */
[----:B------:R-:W-:Y:S01]  /*c850*/  BSSY B1, `(.L_x_13155) ;  /* 0x0000006000017945 */ /* 0x000fe20003800000 */
[----:B------:R-:W-:Y:S02]  /*c860*/  MOV R250, 0x1 ;  /* 0x0000000100fa7802 */ /* 0x000fe40000000f00 */
[----:B------:R-:W-:-:S07]  /*c870*/  MOV R248, 0xffffffff ;  /* 0xffffffff00f87802 */ /* 0x000fce0000000f00 */
[----:B-1---5:R-:W-:Y:S05]  /*c880*/  WARPSYNC.COLLECTIVE R248, `(.L_x_13156) ;  /* 0x00000000f8087348 */ /* 0x022fea0003c00000 */
[----:B------:R0:W2:Y:S02]  /*c890*/  SHFL.BFLY P1, R252, R207, R250, R249 ;  /* 0x0c0000facffc7389 */ /* 0x0000a400000200f9 */
[----:B012--5:R-:W-:Y:S05]  /*c8a0*/  ENDCOLLECTIVE ;  /* 0x000000000000791b */ /* 0x027fea0003800000 */
.L_x_13156:
[----:B------:R-:W-:Y:S05]  /*c8b0*/  BSYNC B1 ;  /* 0x0000000000017941 */ /* 0x000fea0003800000 */
.L_x_13155:
        /* <DEDUP_REMOVED lines=9> */
.L_x_13157:
[----:B------:R-:W-:Y:S01]  /*c950*/  HFMA2 R250, -RZ, RZ, 0, 1.1920928955078125e-07 ;  /* 0x00000002fffa7431 */ /* 0x000fe200000001ff */
[----:B------:R-:W-:-:S05]  /*c960*/  MOV R207, R252 ;  /* 0x000000fc00cf7202 */ /* 0x000fca0000000f00 */
[----:B------:R-:W-:Y:S01]  /*c970*/  FADD.FTZ R245, R207, R245 ;  /* 0x000000f5cff57221 */ /* 0x000fe20000010000 */
[----:B------:R-:W-:-:S07]  /*c980*/  MOV R207, R251 ;  /* 0x000000fb00cf7202 */ /* 0x000fce0000000f00 */
[----:B------:R-:W-:Y:S05]  /*c990*/  WARPSYNC.COLLECTIVE R248, `(.L_x_13158) ;  /* 0x00000000f8087348 */ /* 0x000fea0003c00000 */
[----:B------:R0:W1:Y:S02]  /*c9a0*/  SHFL.BFLY P1, R252, R207, R250, R249 ;  /* 0x0c0000facffc7389 */ /* 0x00006400000200f9 */
[----:B01----:R-:W-:Y:S05]  /*c9b0*/  ENDCOLLECTIVE ;  /* 0x000000000000791b */ /* 0x003fea0003800000 */
.L_x_13158:
[----:B------:R-:W-:-:S05]  /*c9c0*/  MOV R207, R252 ;  /* 0x000000fc00cf7202 */ /* 0x000fca0000000f00 */
[----:B------:R-:W-:Y:S01]  /*c9d0*/  FADD.FTZ R251, R251, R207 ;  /* 0x000000cffbfb7221 */ /* 0x000fe20000010000 */
[----:B------:R-:W-:-:S07]  /*c9e0*/  MOV R207, R245 ;  /* 0x000000f500cf7202 */ /* 0x000fce0000000f00 */
[----:B------:R-:W-:Y:S05]  /*c9f0*/  WARPSYNC.COLLECTIVE R248, `(.L_x_13159) ;  /* 0x00000000f8087348 */ /* 0x000fea0003c00000 */
[----:B------:R0:W1:Y:S02]  /*ca00*/  SHFL.BFLY P1, R252, R207, R250, R249 ;  /* 0x0c0000facffc7389 */ /* 0x00006400000200f9 */
[----:B01----:R-:W-:Y:S05]  /*ca10*/  ENDCOLLECTIVE ;  /* 0x000000000000791b */ /* 0x003fea0003800000 */
.L_x_13159:
[----:B------:R-:W-:Y:S01]  /*ca20*/  HFMA2 R250, -RZ, RZ, 0, 2.384185791015625e-07 ;  /* 0x00000004fffa7431 */ /* 0x000fe200000001ff */
[----:B------:R-:W-:-:S05]  /*ca30*/  MOV R207, R252 ;  /* 0x000000fc00cf7202 */ /* 0x000fca0000000f00 */
[----:B------:R-:W-:Y:S01]  /*ca40*/  FADD.FTZ R245, R245, R207 ;  /* 0x000000cff5f57221 */ /* 0x000fe20000010000 */
[----:B------:R-:W-:-:S07]  /*ca50*/  MOV R207, R251 ;  /* 0x000000fb00cf7202 */ /* 0x000fce0000000f00 */
[----:B------:R-:W-:Y:S05]  /*ca60*/  WARPSYNC.COLLECTIVE R248, `(.L_x_13160) ;  /* 0x00000000f8087348 */ /* 0x000fea0003c00000 */
[----:B------:R0:W1:Y:S02]  /*ca70*/  SHFL.BFLY P1, R252, R207, R250, R249 ;  /* 0x0c0000facffc7389 */ /* 0x00006400000200f9 */
[----:B01----:R-:W-:Y:S05]  /*ca80*/  ENDCOLLECTIVE ;  /* 0x000000000000791b */ /* 0x003fea0003800000 */
.L_x_13160:
[----:B------:R-:W-:-:S05]  /*ca90*/  MOV R207, R252 ;  /* 0x000000fc00cf7202 */ /* 0x000fca0000000f00 */
[----:B------:R-:W-:Y:S01]  /*caa0*/  FADD.FTZ R251, R251, R207 ;  /* 0x000000cffbfb7221 */ /* 0x000fe20000010000 */
[----:B------:R-:W-:-:S07]  /*cab0*/  MOV R207, R245 ;  /* 0x000000f500cf7202 */ /* 0x000fce0000000f00 */
[----:B------:R-:W-:Y:S05]  /*cac0*/  WARPSYNC.COLLECTIVE R248, `(.L_x_13161) ;  /* 0x00000000f8087348 */ /* 0x000fea0003c00000 */
[----:B------:R0:W1:Y:S02]  /*cad0*/  SHFL.BFLY P1, R252, R207, R250, R249 ;  /* 0x0c0000facffc7389 */ /* 0x00006400000200f9 */
[----:B01----:R-:W-:Y:S05]  /*cae0*/  ENDCOLLECTIVE ;  /* 0x000000000000791b */ /* 0x003fea0003800000 */
.L_x_13161:
[----:B------:R-:W-:Y:S01]  /*caf0*/  HFMA2 R250, -RZ, RZ, 0, 4.76837158203125e-07 ;  /* 0x00000008fffa7431 */ /* 0x000fe200000001ff */
[----:B------:R-:W-:-:S05]  /*cb00*/  MOV R207, R252 ;  /* 0x000000fc00cf7202 */ /* 0x000fca0000000f00 */
[----:B------:R-:W-:Y:S01]  /*cb10*/  FADD.FTZ R245, R245, R207 ;  /* 0x000000cff5f57221 */ /* 0x000fe20000010000 */
[----:B------:R-:W-:-:S07]  /*cb20*/  MOV R207, R251 ;  /* 0x000000fb00cf7202 */ /* 0x000fce0000000f00 */
[----:B------:R-:W-:Y:S05]  /*cb30*/  WARPSYNC.COLLECTIVE R248, `(.L_x_13162) ;  /* 0x00000000f8087348 */ /* 0x000fea0003c00000 */
[----:B------:R0:W1:Y:S02]  /*cb40*/  SHFL.BFLY P1, R252, R207, R250, R249 ;  /* 0x0c0000facffc7389 */ /* 0x00006400000200f9 */
[----:B01----:R-:W-:Y:S05]  /*cb50*/  ENDCOLLECTIVE ;  /* 0x000000000000791b */ /* 0x003fea0003800000 */
.L_x_13162:
[----:B------:R-:W-:-:S05]  /*cb60*/  MOV R207, R252 ;  /* 0x000000fc00cf7202 */ /* 0x000fca0000000f00 */
[----:B------:R-:W-:Y:S01]  /*cb70*/  FADD.FTZ R251, R251, R207 ;  /* 0x000000cffbfb7221 */ /* 0x000fe20000010000 */
[----:B------:R-:W-:-:S07]  /*cb80*/  MOV R207, R245 ;  /* 0x000000f500cf7202 */ /* 0x000fce0000000f00 */
[----:B------:R-:W-:Y:S05]  /*cb90*/  WARPSYNC.COLLECTIVE R248, `(.L_x_13163) ;  /* 0x00000000f8087348 */ /* 0x000fea0003c00000 */
[----:B------:R0:W1:Y:S02]  /*cba0*/  SHFL.BFLY P1, R252, R207, R250, R249 ;  /* 0x0c0000facffc7389 */ /* 0x00006400000200f9 */
[----:B01----:R-:W-:Y:S05]  /*cbb0*/  ENDCOLLECTIVE ;  /* 0x000000000000791b */ /* 0x003fea0003800000 */
.L_x_13163:
[----:B------:R-:W-:Y:S01]  /*cbc0*/  HFMA2 R250, -RZ, RZ, 0, 9.5367431640625e-07 ;  /* 0x00000010fffa7431 */ /* 0x000fe200000001ff */
[----:B------:R-:W-:-:S05]  /*cbd0*/  MOV R207, R252 ;  /* 0x000000fc00cf7202 */ /* 0x000fca0000000f00 */
[----:B------:R-:W-:Y:S01]  /*cbe0*/  FADD.FTZ R245, R245, R207 ;  /* 0x000000cff5f57221 */ /* 0x000fe20000010000 */
[----:B------:R-:W-:-:S07]  /*cbf0*/  MOV R207, R251 ;  /* 0x000000fb00cf7202 */ /* 0x000fce0000000f00 */
[----:B------:R-:W-:Y:S05]  /*cc00*/  WARPSYNC.COLLECTIVE R248, `(.L_x_13164) ;  /* 0x00000000f8087348 */ /* 0x000fea0003c00000 */
[----:B------:R0:W1:Y:S02]  /*cc10*/  SHFL.BFLY P1, R252, R207, R250, R249 ;  /* 0x0c0000facffc7389 */ /* 0x00006400000200f9 */
[----:B01----:R-:W-:Y:S05]  /*cc20*/  ENDCOLLECTIVE ;  /* 0x000000000000791b */ /* 0x003fea0003800000 */
.L_x_13164:
[----:B------:R-:W-:Y:S01]  /*cc30*/  MOV R207, R245 ;  /* 0x000000f500cf7202 */ /* 0x000fe20000000f00 */
[----:B------:R0:W-:Y:S06]  /*cc40*/  STL [R1], R252 ;  /* 0x000000fc01007387 */ /* 0x0001ec0000100800 */
[----:B0-----:R-:W-:Y:S05]  /*cc50*/  WARPSYNC.COLLECTIVE R248, `(.L_x_13165) ;  /* 0x00000000f8087348 */ /* 0x001fea0003c00000 */
[----:B0-----:R0:W1:Y:S02]  /*cc60*/  SHFL.BFLY P1, R252, R207, R250, R249 ;  /* 0x0c0000facffc7389 */ /* 0x00106400000200f9 */
[----:B01----:R-:W-:Y:S05]  /*cc70*/  ENDCOLLECTIVE ;  /* 0x000000000000791b */ /* 0x003fea0003800000 */
.L_x_13165:
[----:B------:R-:W-:Y:S01]  /*cc80*/  MOV R207, R252 ;  /* 0x000000fc00cf7202 */ /* 0x000fe20000000f00 */
[----:B------:R-:W-:Y:S06]  /*cc90*/  BRA `(.L_x_13166) ;  /* 0xffffff6000b47947 */ /* 0x000fec000383ffff */
.L_x_13167:
        /* <DEDUP_REMOVED lines=14> */
.L_x_25459:


//--------------------- .text._ZN10layer_norm13ln_bwd_kernelINS_13Kernel_traitsIf6__halfS2_S2_fjLj1280ELj1ELj4ELj1ELj16ENS_18Kernel_traits_baseILj1280EfS2_S2_S2_fjLj128EEEEELb1ELb0ELb0ELb0EEEvNS_9BwdParamsE --------------------------
	.section	.text._ZN10layer_norm13ln_bwd_kernelINS_13Kernel_traitsIf6__halfS2_S2_fjLj1280ELj1ELj4ELj1ELj16ENS_18Kernel_traits_baseILj1280EfS2_S2_S2_fjLj128EEEEELb1ELb0ELb0ELb0EEEvNS_9BwdParamsE,"ax",@progbits
	.align	128
        .global         _ZN10layer_norm13ln_bwd_kernelINS_13Kernel_traitsIf6__halfS2_S2_fjLj1280ELj1ELj4ELj1ELj16ENS_18Kernel_traits_baseILj1280EfS2_S2_S2_fjLj128EEEEELb1ELb0ELb0ELb0EEEvNS_9BwdParamsE
        .type           _ZN10layer_norm13ln_bwd_kernelINS_13Kernel_traitsIf6__halfS2_S2_fjLj1280ELj1ELj4ELj1ELj16ENS_18Kernel_traits_baseILj1280EfS2_S2_S2_fjLj128EEEEELb1ELb0ELb0ELb0EEEvNS_9BwdParamsE,@function
        .size           _ZN10layer_norm13ln_bwd_kernelINS_13Kernel_traitsIf6__halfS2_S2_fjLj1280ELj1ELj4ELj1ELj16ENS_18Kernel_traits_baseILj1280EfS2_S2_S2_fjLj128EEEEELb1ELb0ELb0ELb0EEEvNS_9BwdParamsE,(.L_x_25460 - _ZN10layer_norm13ln_bwd_kernelINS_13Kernel_traitsIf6__halfS2_S2_fjLj1280ELj1ELj4ELj1ELj16ENS_18Kernel_traits_baseILj1280EfS2_S2_S2_fjLj128EEEEELb1ELb0ELb0ELb0EEEvNS_9BwdParamsE)
        .other          _ZN10layer_norm13ln_bwd_kernelINS_13Kernel_traitsIf6__halfS2_S2_fjLj1280ELj1ELj4ELj1ELj16ENS_18Kernel_traits_baseILj1280EfS2_S2_S2_fjLj128EEEEELb1ELb0ELb0ELb0EEEvNS_9BwdParamsE,@"STO_CUDA_ENTRY STV_DEFAULT"
_ZN10layer_norm13ln_bwd_kernelINS_13Kernel_traitsIf6__halfS2_S2_fjLj1280ELj1ELj4ELj1ELj16ENS_18Kernel_traits_baseILj1280EfS2_S2_S2_fjLj128EEEEELb1ELb0ELb0ELb0EEEvNS_9BwdParamsE:
.text._ZN10layer_norm13ln_bwd_kernelINS_13Kernel_traitsIf6__halfS2_S2_fjLj1280ELj1ELj4ELj1ELj16ENS_18Kernel_traits_baseILj1280EfS2_S2_S2_fjLj128EEEEELb1ELb0ELb0ELb0EEEvNS_9BwdParamsE:
        /* <DEDUP_REMOVED lines=139> */
.L_x_13218:
        /* <DEDUP_REMOVED lines=21> */
[----:B------:R0:W-:Y:S01]  /*0a00*/  STL [R1], R140 ;  /* 0x0000008c01007387 */ /* 0x0001e20000100800 */
[----:B--2---:R-:W-:Y:S02]  /*0a10*/  @P5 HADD2.F32 R150, -RZ, R31.H0_H0 ;  /* 0x2000001fff965230 */ /* 0x004fe40000004100 */
[----:B------:R-:W-:-:S05]  /*0a20*/  IMAD R31, R154, R248, RZ ;  /* 0x000000f89a1f7224 */ /* 0x000fca00078e02ff */
[----:B------:R-:W-:-:S04]  /*0a30*/  SHF.R.S32.HI R142, RZ, 0x1f, R31 ;  /* 0x0000001fff8e7819 */ /* 0x000fc8000001141f */
[----:B------:R-:W-:-:S04]  /*0a40*/  LEA.HI R31, R142, R31, RZ, 0x3 ;  /* 0x0000001f8e1f7211 */ /* 0x000fc800078f18ff */
[----:B------:R-:W-:-:S04]  /*0a50*/  LEA.HI.SX32 R31, R31, R140, 0x1d ;  /* 0x0000008c1f1f7211 */ /* 0x000fc800078feaff */
[----:B------:R-:W-:Y:S02]  /*0a60*/  MOV R207, R31 ;  /* 0x0000001f00cf7202 */ /* 0x000fe40000000f00 */
[----:B---3--:R-:W-:Y:S01]  /*0a70*/  FSEL R163, R163, RZ, !P0 ;  /* 0x000000ffa3a37208 */ /* 0x008fe20004000000 */
[----:B0-----:R-:W-:Y:S06]  /*0a80*/  @!P4 BRA `(.L_x_13171) ;  /* 0x00000004005cc947 */ /* 0x001fec0003800000 */
        /* <DEDUP_REMOVED lines=14> */
[----:B------:R-:W-:Y:S01]  /*0b70*/  IADD3 R207, PT, PT, R31, 0x20, RZ ;  /* 0x000000201fcf7810 */ /* 0x000fe20007ffe0ff */
[--C-:B--2---:R-:W-:Y:S02]  /*0b80*/  HADD2.F32 R0, -RZ, R140.reuse.H0_H0 ;  /* 0x2000008cff007230 */ /* 0x104fe40000004100 */
[----:B------:R-:W-:Y:S02]  /*0b90*/  HADD2.F32 R6, -RZ, R141.H0_H0 ;  /* 0x2000008dff067230 */ /* 0x000fe40000004100 */
[----:B------:R-:W-:-:S02]  /*0ba0*/  HADD2.F32 R140, -RZ, R140.H1_H1 ;  /* 0x3000008cff8c7230 */ /* 0x000fc40000004100 */
[C---:B------:R-:W-:Y:S01]  /*0bb0*/  FADD.FTZ R3, -R163.reuse, R0 ;  /* 0x00000000a3037221 */ /* 0x040fe20000010100 */
[----:B------:R-:W-:Y:S02]  /*0bc0*/  HADD2.F32 R152, -RZ, R141.H1_H1 ;  /* 0x3000008dff987230 */ /* 0x000fe40000004100 */
[--C-:B------:R-:W-:Y:S02]  /*0bd0*/  HADD2.F32 R200, -RZ, R143.reuse.H0_H0 ;  /* 0x2000008fffc87230 */ /* 0x100fe40000004100 */
[----:B-----5:R-:W-:Y:S01]  /*0be0*/  FMUL.FTZ R0, R156, R3 ;  /* 0x000000039c007220 */ /* 0x020fe20000410000 */
        /* <DEDUP_REMOVED lines=9> */
[----:B------:R-:W-:Y:S01]  /*0c80*/  FMUL.FTZ R153, R156, R153 ;  /* 0x000000999c997220 */ /* 0x000fe20000410000 */
[--C-:B------:R-:W-:Y:S02]  /*0c90*/  HADD2.F32 R203, -RZ, R145.reuse.H0_H0 ;  /* 0x20000091ffcb7230 */ /* 0x100fe40000004100 */
[----:B------:R-:W-:Y:S01]  /*0ca0*/  FADD.FTZ R80, R80, R157 ;  /* 0x0000009d50507221 */ /* 0x000fe20000010000 */
[-C--:B------:R-:W-:Y:S01]  /*0cb0*/  FFMA.FTZ R40, R0, R157.reuse, R40 ;  /* 0x0000009d00287223 */ /* 0x080fe20000010028 */
[----:B------:R-:W-:Y:S01]  /*0cc0*/  FMUL.FTZ R157, R244, R157 ;  /* 0x0000009df49d7220 */ /* 0x000fe20000410000 */
[----:B------:R-:W-:Y:S01]  /*0cd0*/  FMUL.FTZ R204, R245, R144 ;  /* 0x00000090f5cc7220 */ /* 0x000fe20000410000 */
[----:B------:R-:W-:-:S02]  /*0ce0*/  HADD2.F32 R202, -RZ, R145.H1_H1 ;  /* 0x30000091ffca7230 */ /* 0x000fc40000004100 */
[----:B------:R-:W-:Y:S01]  /*0cf0*/  FADD.FTZ R145, -R163, R164 ;  /* 0x000000a4a3917221 */ /* 0x000fe20000010100 */
[----:B------:R-:W-:Y:S01]  /*0d00*/  FADD.FTZ R143, RZ, R157 ;  /* 0x0000009dff8f7221 */ /* 0x000fe20000010000 */
[----:B------:R-:W-:Y:S01]  /*0d10*/  FFMA.FTZ R6, R0, R157, RZ ;  /* 0x0000009d00067223 */ /* 0x000fe200000100ff */
[----:B------:R-:W-:Y:S01]  /*0d20*/  FADD.FTZ R82, R82, R203 ;  /* 0x000000cb52527221 */ /* 0x000fe20000010000 */
[----:B------:R-:W-:Y:S01]  /*0d30*/  FMUL.FTZ R151, R156, R151 ;  /* 0x000000979c977220 */ /* 0x000fe20000410000 */
[-C--:B------:R-:W-:Y:S01]  /*0d40*/  FFMA.FTZ R42, R152, R203.reuse, R42 ;  /* 0x000000cb982a7223 */ /* 0x080fe2000001002a */
[----:B------:R-:W-:Y:S01]  /*0d50*/  FADD.FTZ R140, R143, R204 ;  /* 0x000000cc8f8c7221 */ /* 0x000fe20000010000 */
[----:B------:R-:W-:Y:S01]  /*0d60*/  FMUL.FTZ R203, R246, R203 ;  /* 0x000000cbf6cb7220 */ /* 0x000fe20000410000 */
[----:B------:R-:W-:Y:S01]  /*0d70*/  FFMA.FTZ R143, R153, R204, R6 ;  /* 0x000000cc998f7223 */ /* 0x000fe20000010006 */
[----:B------:R-:W-:Y:S02]  /*0d80*/  HADD2.F32 R201, -RZ, R146.H0_H0 ;  /* 0x20000092ffc97230 */ /* 0x000fe40000004100 */
[----:B------:R-:W-:Y:S01]  /*0d90*/  FADD.FTZ R83, R83, R202 ;  /* 0x000000ca53537221 */ /* 0x000fe20000010000 */
[----:B------:R-:W-:-:S02]  /*0da0*/  HADD2.F32 R142, -RZ, R142.H1_H1 ;  /* 0x3000008eff8e7230 */ /* 0x000fc40000004100 */
[----:B------:R-:W-:Y:S01]  /*0db0*/  FMUL.FTZ R3, R156, R145 ;  /* 0x000000919c037220 */ /* 0x000fe20000410000 */
[-C--:B------:R-:W-:Y:S01]  /*0dc0*/  FFMA.FTZ R43, R151, R202.reuse, R43 ;  /* 0x000000ca972b7223 */ /* 0x080fe2000001002b */
[----:B------:R-:W-:Y:S01]  /*0dd0*/  FMUL.FTZ R202, R247, R202 ;  /* 0x000000caf7ca7220 */ /* 0x000fe20000410000 */
[----:B------:R-:W-:Y:S01]  /*0de0*/  FADD.FTZ R145, R140, R203 ;  /* 0x000000cb8c917221 */ /* 0x000fe20000010000 */
[----:B------:R-:W-:Y:S01]  /*0df0*/  FFMA.FTZ R6, R152, R203, R143 ;  /* 0x000000cb98067223 */ /* 0x000fe2000001008f */
[----:B------:R-:W-:Y:S02]  /*0e00*/  HADD2.F32 R146, -RZ, R146.H1_H1 ;  /* 0x30000092ff927230 */ /* 0x000fe40000004100 */
[----:B0-----:R-:W-:Y:S01]  /*0e10*/  FADD.FTZ R5, -R163, R200 ;  /* 0x000000c8a3057221 */ /* 0x001fe20000010100 */
[--C-:B------:R-:W-:Y:S02]  /*0e20*/  HADD2.F32 R199, -RZ, R147.reuse.H0_H0 ;  /* 0x20000093ffc77230 */ /* 0x100fe40000004100 */
[----:B------:R-:W-:Y:S01]  /*0e30*/  FADD.FTZ R84, R84, R201 ;  /* 0x000000c954547221 */ /* 0x000fe20000010000 */
[----:B------:R-:W-:-:S02]  /*0e40*/  HADD2.F32 R198, -RZ, R147.H1_H1 ;  /* 0x30000093ffc67230 */ /* 0x000fc40000004100 */
[-C--:B------:R-:W-:Y:S01]  /*0e50*/  FFMA.FTZ R44, R3, R201.reuse, R44 ;  /* 0x000000c9032c7223 */ /* 0x080fe2000001002c */
[----:B------:R-:W-:Y:S01]  /*0e60*/  FADD.FTZ R147, -R163, R142 ;  /* 0x0000008ea3937221 */ /* 0x000fe20000010100 */
[----:B------:R-:W-:Y:S01]  /*0e70*/  FMUL.FTZ R201, R240, R201 ;  /* 0x000000c9f0c97220 */ /* 0x000fe20000410000 */
        /* <DEDUP_REMOVED lines=24> */
.L_x_13171:
[----:B------:R-:W-:Y:S05]  /*1000*/  BSYNC.RECONVERGENT B1 ;  /* 0x0000000000017941 */ /* 0x000fea0003800200 */
.L_x_13170:
        /* <DEDUP_REMOVED lines=9> */
[----:B------:R0:W4:Y:S01]  /*10a0*/  LDG.E.128 R140, desc[UR6][R12.64] ;  /* 0x000000060c8c7981 */ /* 0x000122000c1e1d00 */
[----:B------:R-:W-:-:S13]  /*10b0*/  ISETP.NE.AND.EX P0, PT, RZ, UR11, PT, P0 ;  /* 0x0000000bff007c0c */ /* 0x000fda000bf05300 */
[----:B0-----:R-:W0:Y:S02]  /*10c0*/  @P0 LDC.64 R12, c[0x0][0x438] ;  /* 0x00010e00ff0c0b82 */ /* 0x001e240000000a00 */
[----:B0-----:R-:W-:-:S05]  /*10d0*/  @P0 IMAD.WIDE.U32 R12, R207, 0x10, R12 ;  /* 0x00000010cf0c0825 */ /* 0x001fca00078e000c */
[----:B------:R2:W5:Y:S02]  /*10e0*/  @P0 LDG.E.128 R124, desc[UR6][R12.64] ;  /* 0x000000060c7c0981 */ /* 0x000564000c1e1d00 */
[----:B--2---:R-:W-:-:S05]  /*10f0*/  IMAD.WIDE.U32 R12, R207, 0x8, R34 ;  /* 0x00000008cf0c7825 */ /* 0x004fca00078e0022 */
[----:B------:R0:W5:Y:S01]  /*1100*/  LDG.E.64 R34, desc[UR6][R12.64] ;  /* 0x000000060c227981 */ /* 0x000162000c1e1b00 */
[----:B------:R-:W-:Y:S01]  /*1110*/  IADD3 R207, PT, PT, R207, 0x20, RZ ;  /* 0x00000020cfcf7810 */ /* 0x000fe20007ffe0ff */
[--C-:B---3--:R-:W-:Y:S02]  /*1120*/  HADD2.F32 R14, -RZ, R8.reuse.H0_H0 ;  /* 0x20000008ff0e7230 */ /* 0x108fe40000004100 */
[----:B------:R-:W-:Y:S02]  /*1130*/  HADD2.F32 R144, -RZ, R8.H1_H1 ;  /* 0x30000008ff907230 */ /* 0x000fe40000004100 */
[--C-:B------:R-:W-:Y:S02]  /*1140*/  HADD2.F32 R146, -RZ, R9.reuse.H0_H0 ;  /* 0x20000009ff927230 */ /* 0x100fe40000004100 */
[C---:B------:R-:W-:Y:S01]  /*1150*/  FADD.FTZ R7, -R163.reuse, R14 ;  /* 0x0000000ea3077221 */ /* 0x040fe20000010100 */
[----:B------:R-:W-:Y:S02]  /*1160*/  HADD2.F32 R192, -RZ, R9.H1_H1 ;  /* 0x30000009ffc07230 */ /* 0x000fe40000004100 */
[----:B------:R-:W-:Y:S01]  /*1170*/  FADD.FTZ R9, -R163, R144 ;  /* 0x00000090a3097221 */ /* 0x000fe20000010100 */
[----:B------:R-:W-:-:S02]  /*1180*/  HADD2.F32 R196, -RZ, R10.H0_H0 ;  /* 0x2000000affc47230 */ /* 0x000fc40000004100 */
[----:B-----5:R-:W-:Y:S01]  /*1190*/  FMUL.FTZ R7, R156, R7 ;  /* 0x000000079c077220 */ /* 0x020fe20000410000 */
[----:B----4-:R-:W-:Y:S02]  /*11a0*/  HADD2.F32 R197, -RZ, R140.H0_H0 ;  /* 0x2000008cffc57230 */ /* 0x010fe40000004100 */
[C---:B------:R-:W-:Y:S01]  /*11b0*/  FADD.FTZ R145, -R163.reuse, R192 ;  /* 0x000000c0a3917221 */ /* 0x040fe20000010100 */
[--C-:B------:R-:W-:Y:S02]  /*11c0*/  HADD2.F32 R8, -RZ, R11.reuse.H1_H1 ;  /* 0x3000000bff087230 */ /* 0x100fe40000004100 */
[----:B------:R-:W-:Y:S01]  /*11d0*/  FADD.FTZ R147, -R163, R196 ;  /* 0x000000c4a3937221 */ /* 0x000fe20000010100 */
[----:B------:R-:W-:Y:S02]  /*11e0*/  HADD2.F32 R250, -RZ, R10.H1_H1 ;  /* 0x3000000afffa7230 */ /* 0x000fe40000004100 */
[----:B------:R-:W-:Y:S01]  /*11f0*/  FADD.FTZ R88, R88, R197 ;  /* 0x000000c558587221 */ /* 0x000fe20000010000 */
[----:B------:R-:W-:-:S02]  /*1200*/  HADD2.F32 R10, -RZ, R11.H0_H0 ;  /* 0x2000000bff0a7230 */ /* 0x000fc40000004100 */
[----:B------:R-:W-:Y:S01]  /*1210*/  FADD.FTZ R11, -R163, R146 ;  /* 0x00000092a30b7221 */ /* 0x000fe20000010100 */
[----:B------:R-:W-:Y:S02]  /*1220*/  HADD2.F32 R140, -RZ, R140.H1_H1 ;  /* 0x3000008cff8c7230 */ /* 0x000fe40000004100 */
[-C--:B------:R-:W-:Y:S01]  /*1230*/  FFMA.FTZ R48, R7, R197.reuse, R48 ;  /* 0x000000c507307223 */ /* 0x080fe20000010030 */
[--C-:B------:R-:W-:Y:S02]  /*1240*/  HADD2.F32 R195, -RZ, R141.reuse.H0_H0 ;  /* 0x2000008dffc37230 */ /* 0x100fe40000004100 */
[----:B------:R-:W-:Y:S01]  /*1250*/  FMUL.FTZ R197, R236, R197 ;  /* 0x000000c5ecc57220 */ /* 0x000fe20000410000 */
[----:B------:R-:W-:Y:S02]  /*1260*/  HADD2.F32 R194, -RZ, R141.H1_H1 ;  /* 0x3000008dffc27230 */ /* 0x000fe40000004100 */
[C---:B------:R-:W-:Y:S01]  /*1270*/  FADD.FTZ R141, -R163.reuse, R8 ;  /* 0x00000008a38d7221 */ /* 0x040fe20000010100 */
[C---:B------:R-:W-:Y:S01]  /*1280*/  FMUL.FTZ R8, R156.reuse, R9 ;  /* 0x000000099c087220 */ /* 0x040fe20000410000 */
[----:B0-----:R-:W-:Y:S01]  /*1290*/  FADD.FTZ R13, -R163, R10 ;  /* 0x0000000aa30d7221 */ /* 0x001fe20000010100 */
[C---:B------:R-:W-:Y:S01]  /*12a0*/  FMUL.FTZ R9, R156.reuse, R11 ;  /* 0x0000000b9c097220 */ /* 0x040fe20000410000 */
[C---:B------:R-:W-:Y:S01]  /*12b0*/  FMUL.FTZ R10, R156.reuse, R145 ;  /* 0x000000919c0a7220 */ /* 0x040fe20000410000 */
[----:B------:R-:W-:Y:S01]  /*12c0*/  FMUL.FTZ R11, R156, R147 ;  /* 0x000000939c0b7220 */ /* 0x000fe20000410000 */
[----:B------:R-:W-:Y:S01]  /*12d0*/  FMUL.FTZ R196, R237, R140 ;  /* 0x0000008cedc47220 */ /* 0x000fe20000410000 */
[----:B------:R-:W-:Y:S01]  /*12e0*/  FADD.FTZ R145, R206, R197 ;  /* 0x000000c5ce917221 */ /* 0x000fe20000010000 */
[----:B------:R-:W-:Y:S01]  /*12f0*/  FFMA.FTZ R147, R7, R197, R164 ;  /* 0x000000c507937223 */ /* 0x000fe200000100a4 */
[----:B------:R-:W-:-:S02]  /*1300*/  HADD2.F32 R191, -RZ, R143.H0_H0 ;  /* 0x2000008fffbf7230 */ /* 0x000fc40000004100 */
[----:B------:R-:W-:Y:S01]  /*1310*/  FADD.FTZ R89, R89, R140 ;  /* 0x0000008c59597221 */ /* 0x000fe20000010000 */
[----:B------:R-:W-:Y:S02]  /*1320*/  HADD2.F32 R190, -RZ, R143.H1_H1 ;  /* 0x3000008fffbe7230 */ /* 0x000fe40000004100 */
[----:B------:R-:W-:Y:S01]  /*1330*/  FADD.FTZ R143, -R163, R250 ;  /* 0x000000faa38f7221 */ /* 0x000fe20000010100 */
        /* <DEDUP_REMOVED lines=8> */
[-C--:B------:R-:W-:Y:S01]  /*13c0*/  FFMA.FTZ R51, R10, R194.reuse, R51 ;  /* 0x000000c20a337223 */ /* 0x080fe20000010033 */
[----:B------:R-:W-:Y:S01]  /*13d0*/  FMUL.FTZ R12, R156, R143 ;  /* 0x0000008f9c0c7220 */ /* 0x000fe20000410000 */
        /* <DEDUP_REMOVED lines=27> */
[----:B------:R-:W-:-:S07]  /*1590*/  FFMA.FTZ R164, R14, R190, R143 ;  /* 0x000000be0ea47223 */ /* 0x000fce000001008f */
.L_x_13173:
[----:B------:R-:W-:Y:S05]  /*15a0*/  BSYNC.RECONVERGENT B1 ;  /* 0x0000000000017941 */ /* 0x000fea0003800200 */
.L_x_13172:
        /* <DEDUP_REMOVED lines=89> */
.L_x_13175:
[----:B------:R-:W-:Y:S05]  /*1b40*/  BSYNC.RECONVERGENT B1 ;  /* 0x0000000000017941 */ /* 0x000fea0003800200 */
.L_x_13174:
        /* <DEDUP_REMOVED lines=89> */
.L_x_13177:
[----:B------:R-:W-:Y:S05]  /*20e0*/  BSYNC.RECONVERGENT B1 ;  /* 0x0000000000017941 */ /* 0x000fea0003800200 */
.L_x_13176:
        /* <DEDUP_REMOVED lines=17> */
[--C-:B---3--:R-:W-:Y:S02]  /*2200*/  HADD2.F32 R173, -RZ, R144.reuse.H0_H0 ;  /* 0x20000090ffad7230 */ /* 0x108fe40000004100 */
[----:B------:R-:W-:Y:S02]  /*2210*/  HADD2.F32 R169, -RZ, R145.H0_H0 ;  /* 0x20000091ffa97230 */ /* 0x000fe40000004100 */
[----:B------:R-:W-:Y:S02]  /*2220*/  HADD2.F32 R144, -RZ, R144.H1_H1 ;  /* 0x30000090ff907230 */ /* 0x000fe40000004100 */
[----:B------:R-:W-:Y:S01]  /*2230*/  FADD.FTZ R112, R112, R173 ;  /* 0x000000ad70707221 */ /* 0x000fe20000010000 */
[----:B--2---:R-:W-:Y:S02]  /*2240*/  HADD2.F32 R158, -RZ, R140.H0_H0 ;  /* 0x2000008cff9e7230 */ /* 0x004fe40000004100 */
[----:B------:R-:W-:-:S02]  /*2250*/  HADD2.F32 R168, -RZ, R142.H0_H0 ;  /* 0x2000008effa87230 */ /* 0x000fc40000004100 */
[----:B------:R-:W-:Y:S02]  /*2260*/  HADD2.F32 R142, -RZ, R142.H1_H1 ;  /* 0x3000008eff8e7230 */ /* 0x000fe40000004100 */
[C---:B------:R-:W-:Y:S01]  /*2270*/  FADD.FTZ R205, -R163.reuse, R158 ;  /* 0x0000009ea3cd7221 */ /* 0x040fe20000010100 */
[--C-:B------:R-:W-:Y:S02]  /*2280*/  HADD2.F32 R162, -RZ, R141.reuse.H0_H0 ;  /* 0x2000008dffa27230 */ /* 0x100fe40000004100 */
[----:B------:R-:W-:Y:S02]  /*2290*/  HADD2.F32 R166, -RZ, R141.H1_H1 ;  /* 0x3000008dffa67230 */ /* 0x000fe40000004100 */
[----:B------:R-:W-:Y:S01]  /*22a0*/  FADD.FTZ R155, -R163, R168 ;  /* 0x000000a8a39b7221 */ /* 0x000fe20000010100 */
[----:B------:R-:W-:Y:S02]  /*22b0*/  HADD2.F32 R160, -RZ, R140.H1_H1 ;  /* 0x3000008cffa07230 */ /* 0x000fe40000004100 */
[----:B-----5:R-:W-:Y:S01]  /*22c0*/  FMUL.FTZ R205, R156, R205 ;  /* 0x000000cd9ccd7220 */ /* 0x020fe20000410000 */
[----:B------:R-:W-:-:S02]  /*22d0*/  HADD2.F32 R140, -RZ, R143.H0_H0 ;  /* 0x2000008fff8c7230 */ /* 0x000fc40000004100 */
[----:B------:R-:W-:Y:S02]  /*22e0*/  HADD2.F32 R170, -RZ, R143.H1_H1 ;  /* 0x3000008fffaa7230 */ /* 0x000fe40000004100 */
[C---:B------:R-:W-:Y:S01]  /*22f0*/  FADD.FTZ R143, -R163.reuse, R142 ;  /* 0x0000008ea38f7221 */ /* 0x040fe20000010100 */
[----:B------:R-:W-:Y:S02]  /*2300*/  HADD2.F32 R142, -RZ, R145.H1_H1 ;  /* 0x30000091ff8e7230 */ /* 0x000fe40000004100 */
[C---:B------:R-:W-:Y:S01]  /*2310*/  FADD.FTZ R165, -R163.reuse, R162 ;  /* 0x000000a2a3a57221 */ /* 0x040fe20000010100 */
[----:B------:R-:W-:Y:S01]  /*2320*/  FADD.FTZ R161, -R163, R166 ;  /* 0x000000a6a3a17221 */ /* 0x000fe20000010100 */
[--C-:B------:R-:W-:Y:S02]  /*2330*/  HADD2.F32 R145, -RZ, R146.reuse.H0_H0 ;  /* 0x20000092ff917230 */ /* 0x100fe40000004100 */
[----:B------:R-:W-:Y:S01]  /*2340*/  FFMA.FTZ R72, R205, R173, R72 ;  /* 0x000000adcd487223 */ /* 0x000fe20000010048 */
[----:B------:R-:W-:Y:S01]  /*2350*/  FMUL.FTZ R166, R156, R155 ;  /* 0x0000009b9ca67220 */ /* 0x000fe20000410000 */
[C---:B------:R-:W-:Y:S01]  /*2360*/  FADD.FTZ R167, -R163.reuse, R160 ;  /* 0x000000a0a3a77221 */ /* 0x040fe20000010100 */
[C---:B------:R-:W-:Y:S01]  /*2370*/  FADD.FTZ R141, -R163.reuse, R140 ;  /* 0x0000008ca38d7221 */ /* 0x040fe20000010100 */
        /* <DEDUP_REMOVED lines=20> */
[----:B------:R-:W-:Y:S01]  /*24c0*/  FADD.FTZ R206, R206, R167 ;  /* 0x000000a7cece7221 */ /* 0x000fe20000010000 */
[----:B------:R-:W-:Y:S01]  /*24d0*/  FFMA.FTZ R145, R168, R167, R145 ;  /* 0x000000a7a8917223 */ /* 0x000fe20000010091 */
[--C-:B------:R-:W-:Y:S02]  /*24e0*/  HADD2.F32 R159, -RZ, R147.reuse.H0_H0 ;  /* 0x20000093ff9f7230 */ /* 0x100fe40000004100 */
[C---:B------:R-:W-:Y:S01]  /*24f0*/  FMUL.FTZ R160, R156.reuse, R141 ;  /* 0x0000008d9ca07220 */ /* 0x040fe20000410000 */
        /* <DEDUP_REMOVED lines=24> */
.L_x_13179:
[----:B------:R-:W-:Y:S05]  /*2680*/  BSYNC.RECONVERGENT B1 ;  /* 0x0000000000017941 */ /* 0x000fea0003800200 */
.L_x_13178:
        /* <DEDUP_REMOVED lines=23> */
.L_x_13230:
        /* <DEDUP_REMOVED lines=32> */
[----:B------:R-:W-:Y:S01]  /*2a00*/  FMUL.FTZ R145, R145, UR14 ;  /* 0x0000000e91917c20 */ /* 0x000fe20008410000 */
[----:B------:R-:W-:Y:S01]  /*2a10*/  FMUL.FTZ R147, R147, UR14 ;  /* 0x0000000e93937c20 */ /* 0x000fe20008410000 */
[----:B------:R-:W-:Y:S01]  /*2a20*/  LOP3.LUT P6, RZ, R33, 0xff0000, RZ, 0xc0, !PT ;  /* 0x00ff000021ff7812 */ /* 0x000fe200078cc0ff */
[-C--:B------:R-:W-:Y:S01]  /*2a30*/  FMUL.FTZ R141, R141, R150.reuse ;  /* 0x000000968d8d7220 */ /* 0x080fe20000410000 */
[----:B------:R-:W-:Y:S01]  /*2a40*/  ISETP.GE.U32.AND.EX P4, PT, R33, 0x1000000, PT, P4 ;  /* 0x010000002100780c */ /* 0x000fe20003f86140 */
[----:B------:R-:W-:Y:S01]  /*2a50*/  FMUL.FTZ R143, R143, R150 ;  /* 0x000000968f8f7220 */ /* 0x000fe20000410000 */
[----:B------:R-:W-:Y:S01]  /*2a60*/  FSEL R145, R145, RZ, P6 ;  /* 0x000000ff91917208 */ /* 0x000fe20003000000 */
[----:B------:R-:W-:Y:S01]  /*2a70*/  FMUL.FTZ R141, R141, UR14 ;  /* 0x0000000e8d8d7c20 */ /* 0x000fe20008410000 */
[----:B------:R-:W-:Y:S01]  /*2a80*/  FSEL R140, R147, RZ, P4 ;  /* 0x000000ff938c7208 */ /* 0x000fe20002000000 */
[----:B------:R-:W-:Y:S01]  /*2a90*/  FMUL.FTZ R143, R143, UR14 ;  /* 0x0000000e8f8f7c20 */ /* 0x000fe20008410000 */
[----:B------:R-:W-:-:S02]  /*2aa0*/  LOP3.LUT P6, RZ, R33, 0xff, RZ, 0xc0, !PT ;  /* 0x000000ff21ff7812 */ /* 0x000fc400078cc0ff */
[----:B------:R-:W-:Y:S02]  /*2ab0*/  LOP3.LUT P4, RZ, R33, 0xff00, RZ, 0xc0, !PT ;  /* 0x0000ff0021ff7812 */ /* 0x000fe4000788c0ff */
[----:B------:R-:W-:Y:S02]  /*2ac0*/  FSEL R141, R141, RZ, P6 ;  /* 0x000000ff8d8d7208 */ /* 0x000fe40003000000 */
[----:B------:R-:W-:Y:S02]  /*2ad0*/  FSEL R142, R143, RZ, P4 ;  /* 0x000000ff8f8e7208 */ /* 0x000fe40002000000 */
[----:B------:R-:W-:Y:S01]  /*2ae0*/  F2FP.F16.F32.PACK_AB R143, R140, R145 ;  /* 0x000000918c8f723e */ /* 0x000fe200000000ff */
[-CC-:B------:R-:W-:Y:S01]  /*2af0*/  FFMA.FTZ R145, R151, R164.reuse, R163.reuse ;  /* 0x000000a497917223 */ /* 0x180fe200000100a3 */
[----:B------:R-:W-:Y:S01]  /*2b00*/  F2FP.F16.F32.PACK_AB R142, R142, R141 ;  /* 0x0000008d8e8e723e */ /* 0x000fe200000000ff */
[-CC-:B------:R-:W-:Y:S01]  /*2b10*/  FFMA.FTZ R140, R152, R164.reuse, R163.reuse ;  /* 0x000000a4988c7223 */ /* 0x180fe200000100a3 */
[-C--:B------:R-:W-:Y:S01]  /*2b20*/  FFMA.FTZ R141, R153, R164.reuse, R163 ;  /* 0x000000a4998d7223 */ /* 0x080fe200000100a3 */
[----:B------:R-:W-:Y:S01]  /*2b30*/  FADD.FTZ R249, R202, -R145 ;  /* 0x80000091caf97221 */ /* 0x000fe20000010000 */
[----:B------:R-:W-:Y:S01]  /*2b40*/  LOP3.LUT P4, RZ, R32, 0xff0000, RZ, 0xc0, !PT ;  /* 0x00ff000020ff7812 */ /* 0x000fe2000788c0ff */
[----:B------:R-:W-:Y:S01]  /*2b50*/  FADD.FTZ R147, R203, -R140 ;  /* 0x8000008ccb937221 */ /* 0x000fe20000010000 */
[----:B------:R-:W-:Y:S01]  /*2b60*/  FADD.FTZ R145, R204, -R141 ;  /* 0x8000008dcc917221 */ /* 0x000fe20000010000 */
[----:B------:R-:W-:Y:S01]  /*2b70*/  FFMA.FTZ R140, R0, R164, R163 ;  /* 0x000000a4008c7223 */ /* 0x000fe200000100a3 */
[C---:B------:R-:W-:Y:S01]  /*2b80*/  FMUL.FTZ R249, R156.reuse, R249 ;  /* 0x000000f99cf97220 */ /* 0x040fe20000410000 */
[C---:B------:R-:W-:Y:S01]  /*2b90*/  FMUL.FTZ R207, R156.reuse, R147 ;  /* 0x000000939ccf7220 */ /* 0x040fe20000410000 */
[C---:B------:R-:W-:Y:S01]  /*2ba0*/  FMUL.FTZ R147, R156.reuse, R145 ;  /* 0x000000919c937220 */ /* 0x040fe20000410000 */
[----:B------:R-:W-:Y:S01]  /*2bb0*/  FADD.FTZ R141, R157, -R140 ;  /* 0x8000008c9d8d7221 */ /* 0x000fe20000010000 */
[----:B------:R-:W0:Y:S01]  /*2bc0*/  LDC.64 R144, c[0x0][0x468] ;  /* 0x00011a00ff907b82 */ /* 0x000e220000000a00 */
[-C--:B------:R-:W-:Y:S01]  /*2bd0*/  FMUL.FTZ R207, R207, R150.reuse ;  /* 0x00000096cfcf7220 */ /* 0x080fe20000410000 */
[-C--:B------:R-:W-:Y:S01]  /*2be0*/  FMUL.FTZ R249, R249, R150.reuse ;  /* 0x00000096f9f97220 */ /* 0x080fe20000410000 */
[----:B------:R-:W-:Y:S01]  /*2bf0*/  FMUL.FTZ R141, R156, R141 ;  /* 0x0000008d9c8d7220 */ /* 0x000fe20000410000 */
[----:B------:R-:W-:Y:S01]  /*2c00*/  LOP3.LUT P6, RZ, R32, 0xff000000, RZ, 0xc0, !PT ;  /* 0xff00000020ff7812 */ /* 0x000fe200078cc0ff */
[----:B------:R-:W-:Y:S01]  /*2c10*/  FMUL.FTZ R207, R207, UR14 ;  /* 0x0000000ecfcf7c20 */ /* 0x000fe20008410000 */
[----:B------:R-:W-:Y:S01]  /*2c20*/  FMUL.FTZ R249, R249, UR14 ;  /* 0x0000000ef9f97c20 */ /* 0x000fe20008410000 */
[-C--:B------:R-:W-:Y:S01]  /*2c30*/  FMUL.FTZ R147, R147, R150.reuse ;  /* 0x0000009693937220 */ /* 0x080fe20000410000 */
[----:B------:R-:W-:-:S02]  /*2c40*/  FMUL.FTZ R140, R141, R150 ;  /* 0x000000968d8c7220 */ /* 0x000fc40000410000 */
[----:B------:R-:W-:Y:S01]  /*2c50*/  FSEL R141, R207, RZ, P4 ;  /* 0x000000ffcf8d7208 */ /* 0x000fe20002000000 */
[----:B------:R-:W-:Y:S01]  /*2c60*/  FMUL.FTZ R147, R147, UR14 ;  /* 0x0000000e93937c20 */ /* 0x000fe20008410000 */
[----:B------:R-:W-:Y:S01]  /*2c70*/  FMUL.FTZ R140, R140, UR14 ;  /* 0x0000000e8c8c7c20 */ /* 0x000fe20008410000 */
[----:B------:R-:W-:Y:S02]  /*2c80*/  FSEL R146, R249, RZ, P6 ;  /* 0x000000fff9927208 */ /* 0x000fe40003000000 */
[C---:B------:R-:W-:Y:S02]  /*2c90*/  LOP3.LUT P4, RZ, R32.reuse, 0xff00, RZ, 0xc0, !PT ;  /* 0x0000ff0020ff7812 */ /* 0x040fe4000788c0ff */
[----:B------:R-:W-:Y:S02]  /*2ca0*/  LOP3.LUT P6, RZ, R32, 0xff, RZ, 0xc0, !PT ;  /* 0x000000ff20ff7812 */ /* 0x000fe400078cc0ff */
[----:B------:R-:W-:Y:S02]  /*2cb0*/  FSEL R147, R147, RZ, P4 ;  /* 0x000000ff93937208 */ /* 0x000fe40002000000 */
[----:B------:R-:W-:-:S02]  /*2cc0*/  FSEL R140, R140, RZ, P6 ;  /* 0x000000ff8c8c7208 */ /* 0x000fc40003000000 */
[----:B------:R-:W-:Y:S01]  /*2cd0*/  F2FP.F16.F32.PACK_AB R141, R146, R141 ;  /* 0x0000008d928d723e */ /* 0x000fe200000000ff */
[----:B0-----:R-:W-:Y:S01]  /*2ce0*/  IMAD.WIDE.U32 R144, R31, 0x10, R144 ;  /* 0x000000101f907825 */ /* 0x001fe200078e0090 */
[----:B------:R-:W-:Y:S02]  /*2cf0*/  F2FP.F16.F32.PACK_AB R140, R147, R140 ;  /* 0x0000008c938c723e */ /* 0x000fe400000000ff */
[----:B------:R-:W-:-:S03]  /*2d00*/  IADD3 R31, PT, PT, R31, 0x20, RZ ;  /* 0x000000201f1f7810 */ /* 0x000fc60007ffe0ff */
[----:B------:R0:W-:Y:S04]  /*2d10*/  STG.E.128 desc[UR6][R144.64], R140 ;  /* 0x0000008c90007986 */ /* 0x0001e8000c101d06 */
.L_x_13185:
[----:B------:R-:W-:Y:S05]  /*2d20*/  BSYNC.RECONVERGENT B2 ;  /* 0x0000000000027941 */ /* 0x000fea0003800200 */
.L_x_13184:
[----:B------:R-:W-:Y:S04]  /*2d30*/  BSSY.RECONVERGENT B2, `(.L_x_13186) ;  /* 0x0000043000027945 */ /* 0x000fe80003800200 */
[----:B------:R-:W-:Y:S05]  /*2d40*/  @!P3 BRA `(.L_x_13187) ;  /* 0x000000040004b947 */ /* 0x000fea0003800000 */
[-CC-:B0-----:R-:W-:Y:S01]  /*2d50*/  FFMA.FTZ R140, R13, R164.reuse, R163.reuse ;  /* 0x000000a40d8c7223 */ /* 0x181fe200000100a3 */
        /* <DEDUP_REMOVED lines=11> */
[-C--:B------:R-:W-:Y:S01]  /*2e10*/  FMUL.FTZ R145, R145, R150.reuse ;  /* 0x0000009691917220 */ /* 0x080fe20000410000 */
[----:B------:R-:W-:Y:S01]  /*2e20*/  FMUL.FTZ R141, R156, R141 ;  /* 0x0000008d9c8d7220 */ /* 0x000fe20000410000 */
[-C--:B------:R-:W-:Y:S01]  /*2e30*/  FMUL.FTZ R147, R147, R150.reuse ;  /* 0x0000009693937220 */ /* 0x080fe20000410000 */
[----:B------:R-:W-:Y:S01]  /*2e40*/  ISETP.GE.U32.AND P3, PT, R34, RZ, PT ;  /* 0x000000ff2200720c */ /* 0x000fe20003f66070 */
[----:B------:R-:W-:Y:S01]  /*2e50*/  FMUL.FTZ R145, R145, UR14 ;  /* 0x0000000e91917c20 */ /* 0x000fe20008410000 */
[-C--:B------:R-:W-:Y:S01]  /*2e60*/  FMUL.FTZ R141, R141, R150.reuse ;  /* 0x000000968d8d7220 */ /* 0x080fe20000410000 */
[----:B------:R-:W-:Y:S01]  /*2e70*/  FMUL.FTZ R143, R143, R150 ;  /* 0x000000968f8f7220 */ /* 0x000fe20000410000 */
[----:B------:R-:W-:Y:S01]  /*2e80*/  FMUL.FTZ R147, R147, UR14 ;  /* 0x0000000e93937c20 */ /* 0x000fe20008410000 */
[----:B------:R-:W-:Y:S01]  /*2e90*/  ISETP.GE.U32.AND.EX P3, PT, R35, 0x1000000, PT, P3 ;  /* 0x010000002300780c */ /* 0x000fe20003f66130 */
[----:B------:R-:W-:Y:S01]  /*2ea0*/  FMUL.FTZ R141, R141, UR14 ;  /* 0x0000000e8d8d7c20 */ /* 0x000fe20008410000 */
[----:B------:R-:W-:Y:S01]  /*2eb0*/  FMUL.FTZ R143, R143, UR14 ;  /* 0x0000000e8f8f7c20 */ /* 0x000fe20008410000 */
[----:B------:R-:W-:-:S02]  /*2ec0*/  FSEL R145, R145, RZ, P4 ;  /* 0x000000ff91917208 */ /* 0x000fc40002000000 */
[C---:B------:R-:W-:Y:S02]  /*2ed0*/  LOP3.LUT P6, RZ, R35.reuse, 0xff, RZ, 0xc0, !PT ;  /* 0x000000ff23ff7812 */ /* 0x040fe400078cc0ff */
[----:B------:R-:W-:Y:S02]  /*2ee0*/  LOP3.LUT P4, RZ, R35, 0xff00, RZ, 0xc0, !PT ;  /* 0x0000ff0023ff7812 */ /* 0x000fe4000788c0ff */
[----:B------:R-:W-:Y:S02]  /*2ef0*/  FSEL R140, R147, RZ, P3 ;  /* 0x000000ff938c7208 */ /* 0x000fe40001800000 */
        /* <DEDUP_REMOVED lines=27> */
[----:B------:R-:W-:Y:S02]  /*30b0*/  FSEL R207, R207, RZ, P6 ;  /* 0x000000ffcfcf7208 */ /* 0x000fe40003000000 */
[C---:B------:R-:W-:Y:S02]  /*30c0*/  LOP3.LUT P4, RZ, R34.reuse, 0xff00, RZ, 0xc0, !PT ;  /* 0x0000ff0022ff7812 */ /* 0x040fe4000788c0ff */
[----:B------:R-:W-:Y:S02]  /*30d0*/  LOP3.LUT P6, RZ, R34, 0xff, RZ, 0xc0, !PT ;  /* 0x000000ff22ff7812 */ /* 0x000fe400078cc0ff */
[----:B------:R-:W-:Y:S02]  /*30e0*/  FSEL R146, R249, RZ, P3 ;  /* 0x000000fff9927208 */ /* 0x000fe40001800000 */
[----:B------:R-:W-:Y:S02]  /*30f0*/  FSEL R147, R147, RZ, P4 ;  /* 0x000000ff93937208 */ /* 0x000fe40002000000 */
[----:B------:R-:W-:-:S02]  /*3100*/  FSEL R140, R141, RZ, P6 ;  /* 0x000000ff8d8c7208 */ /* 0x000fc40003000000 */
[----:B------:R-:W-:Y:S01]  /*3110*/  F2FP.F16.F32.PACK_AB R141, R146, R207 ;  /* 0x000000cf928d723e */ /* 0x000fe200000000ff */
[----:B0-----:R-:W-:Y:S01]  /*3120*/  IMAD.WIDE.U32 R144, R31, 0x10, R144 ;  /* 0x000000101f907825 */ /* 0x001fe200078e0090 */
[----:B------:R-:W-:Y:S02]  /*3130*/  F2FP.F16.F32.PACK_AB R140, R147, R140 ;  /* 0x0000008c938c723e */ /* 0x000fe400000000ff */
[----:B------:R-:W-:-:S03]  /*3140*/  IADD3 R31, PT, PT, R31, 0x20, RZ ;  /* 0x000000201f1f7810 */ /* 0x000fc60007ffe0ff */
[----:B------:R1:W-:Y:S04]  /*3150*/  STG.E.128 desc[UR6][R144.64], R140 ;  /* 0x0000008c90007986 */ /* 0x0003e8000c101d06 */
.L_x_13187:
[----:B------:R-:W-:Y:S05]  /*3160*/  BSYNC.RECONVERGENT B2 ;  /* 0x0000000000027941 */ /* 0x000fea0003800200 */
.L_x_13186:
[----:B------:R-:W-:Y:S04]  /*3170*/  BSSY.RECONVERGENT B2, `(.L_x_13188) ;  /* 0x0000043000027945 */ /* 0x000fe80003800200 */
[----:B------:R-:W-:Y:S05]  /*3180*/  @!P2 BRA `(.L_x_13189) ;  /* 0x000000040004a947 */ /* 0x000fea0003800000 */
[-CC-:B01----:R-:W-:Y:S01]  /*3190*/  FFMA.FTZ R140, R21, R164.reuse, R163.reuse ;  /* 0x000000a4158c7223 */ /* 0x183fe200000100a3 */
[-CC-:B------:R-:W-:Y:S01]  /*31a0*/  FFMA.FTZ R141, R22, R164.reuse, R163.reuse ;  /* 0x000000a4168d7223 */ /* 0x180fe200000100a3 */
        /* <DEDUP_REMOVED lines=8> */
[C---:B------:R-:W-:Y:S01]  /*3230*/  FMUL.FTZ R143, R156.reuse, R143 ;  /* 0x0000008f9c8f7220 */ /* 0x040fe20000410000 */
[----:B------:R-:W-:Y:S01]  /*3240*/  FADD.FTZ R141, R185, -R140 ;  /* 0x8000008cb98d7221 */ /* 0x000fe20000010000 */
        /* <DEDUP_REMOVED lines=8> */
[----:B------:R-:W-:Y:S01]  /*32d0*/  ISETP.GE.U32.AND.EX P2, PT, R37, 0x1000000, PT, P2 ;  /* 0x010000002500780c */ /* 0x000fe20003f46120 */
[----:B------:R-:W-:Y:S01]  /*32e0*/  FMUL.FTZ R141, R141, R150 ;  /* 0x000000968d8d7220 */ /* 0x000fe20000410000 */
[----:B------:R-:W-:-:S02]  /*32f0*/  LOP3.LUT P6, RZ, R37, 0xff00, RZ, 0xc0, !PT ;  /* 0x0000ff0025ff7812 */ /* 0x000fc400078cc0ff */
[----:B------:R-:W-:Y:S01]  /*3300*/  FSEL R145, R145, RZ, P4 ;  /* 0x000000ff91917208 */ /* 0x000fe20002000000 */
[----:B------:R-:W-:Y:S01]  /*3310*/  FMUL.FTZ R141, R141, UR14 ;  /* 0x0000000e8d8d7c20 */ /* 0x000fe20008410000 */
[----:B------:R-:W-:Y:S01]  /*3320*/  FSEL R140, R147, RZ, P2 ;  /* 0x000000ff938c7208 */ /* 0x000fe20001000000 */
[-C--:B------:R-:W-:Y:S01]  /*3330*/  FFMA.FTZ R147, R18, R164.reuse, R163 ;  /* 0x000000a412937223 */ /* 0x080fe200000100a3 */
[----:B------:R-:W-:Y:S02]  /*3340*/  FSEL R142, R143, RZ, P6 ;  /* 0x000000ff8f8e7208 */ /* 0x000fe40003000000 */
[----:B------:R-:W-:Y:S01]  /*3350*/  LOP3.LUT P3, RZ, R37, 0xff, RZ, 0xc0, !PT ;  /* 0x000000ff25ff7812 */ /* 0x000fe2000786c0ff */
[----:B------:R-:W-:Y:S01]  /*3360*/  FADD.FTZ R249, R186, -R147 ;  /* 0x80000093baf97221 */ /* 0x000fe20000010000 */
[----:B------:R-:W-:Y:S01]  /*3370*/  F2FP.F16.F32.PACK_AB R143, R140, R145 ;  /* 0x000000918c8f723e */ /* 0x000fe200000000ff */
[-CC-:B------:R-:W-:Y:S01]  /*3380*/  FFMA.FTZ R140, R17, R164.reuse, R163.reuse ;  /* 0x000000a4118c7223 */ /* 0x180fe200000100a3 */
[----:B------:R-:W-:Y:S01]  /*3390*/  FSEL R141, R141, RZ, P3 ;  /* 0x000000ff8d8d7208 */ /* 0x000fe20001800000 */
[----:B------:R-:W-:Y:S01]  /*33a0*/  FMUL.FTZ R249, R156, R249 ;  /* 0x000000f99cf97220 */ /* 0x000fe20000410000 */
[----:B------:R-:W-:Y:S01]  /*33b0*/  LOP3.LUT P4, RZ, R36, 0xff0000, RZ, 0xc0, !PT ;  /* 0x00ff000024ff7812 */ /* 0x000fe2000788c0ff */
[----:B------:R-:W-:Y:S01]  /*33c0*/  FADD.FTZ R145, R187, -R140 ;  /* 0x8000008cbb917221 */ /* 0x000fe20000010000 */
[----:B------:R-:W-:Y:S01]  /*33d0*/  F2FP.F16.F32.PACK_AB R142, R142, R141 ;  /* 0x0000008d8e8e723e */ /* 0x000fe200000000ff */
[-CC-:B------:R-:W-:Y:S01]  /*33e0*/  FFMA.FTZ R141, R16, R164.reuse, R163.reuse ;  /* 0x000000a4108d7223 */ /* 0x180fe200000100a3 */
[----:B------:R-:W-:Y:S01]  /*33f0*/  FFMA.FTZ R140, R15, R164, R163 ;  /* 0x000000a40f8c7223 */ /* 0x000fe200000100a3 */
[----:B------:R-:W-:Y:S01]  /*3400*/  FMUL.FTZ R207, R156, R145 ;  /* 0x000000919ccf7220 */ /* 0x000fe20000410000 */
[-C--:B------:R-:W-:Y:S01]  /*3410*/  FMUL.FTZ R249, R249, R150.reuse ;  /* 0x00000096f9f97220 */ /* 0x080fe20000410000 */
[----:B------:R-:W0:Y:S01]  /*3420*/  LDC.64 R144, c[0x0][0x468] ;  /* 0x00011a00ff907b82 */ /* 0x000e220000000a00 */
[----:B------:R-:W-:Y:S01]  /*3430*/  FADD.FTZ R147, R188, -R141 ;  /* 0x8000008dbc937221 */ /* 0x000fe20000010000 */
[----:B------:R-:W-:Y:S01]  /*3440*/  FADD.FTZ R141, R189, -R140 ;  /* 0x8000008cbd8d7221 */ /* 0x000fe20000010000 */
[-C--:B------:R-:W-:Y:S01]  /*3450*/  FMUL.FTZ R207, R207, R150.reuse ;  /* 0x00000096cfcf7220 */ /* 0x080fe20000410000 */
[----:B------:R-:W-:Y:S01]  /*3460*/  FMUL.FTZ R249, R249, UR14 ;  /* 0x0000000ef9f97c20 */ /* 0x000fe20008410000 */
[C---:B------:R-:W-:Y:S01]  /*3470*/  FMUL.FTZ R147, R156.reuse, R147 ;  /* 0x000000939c937220 */ /* 0x040fe20000410000 */
[----:B------:R-:W-:Y:S01]  /*3480*/  FMUL.FTZ R141, R156, R141 ;  /* 0x0000008d9c8d7220 */ /* 0x000fe20000410000 */
[----:B------:R-:W-:Y:S01]  /*3490*/  FMUL.FTZ R207, R207, UR14 ;  /* 0x0000000ecfcf7c20 */ /* 0x000fe20008410000 */
[C---:B------:R-:W-:Y:S01]  /*34a0*/  LOP3.LUT P6, RZ, R36.reuse, 0xff000000, RZ, 0xc0, !PT ;  /* 0xff00000024ff7812 */ /* 0x040fe200078cc0ff */
[-C--:B------:R-:W-:Y:S01]  /*34b0*/  FMUL.FTZ R147, R147, R150.reuse ;  /* 0x0000009693937220 */ /* 0x080fe20000410000 */
[----:B------:R-:W-:Y:S01]  /*34c0*/  FMUL.FTZ R141, R141, R150 ;  /* 0x000000968d8d7220 */ /* 0x000fe20000410000 */
[----:B------:R-:W-:-:S02]  /*34d0*/  LOP3.LUT P3, RZ, R36, 0xff00, RZ, 0xc0, !PT ;  /* 0x0000ff0024ff7812 */ /* 0x000fc4000786c0ff */
[----:B------:R-:W-:Y:S01]  /*34e0*/  FMUL.FTZ R147, R147, UR14 ;  /* 0x0000000e93937c20 */ /* 0x000fe20008410000 */
[----:B------:R-:W-:Y:S01]  /*34f0*/  FMUL.FTZ R141, R141, UR14 ;  /* 0x0000000e8d8d7c20 */ /* 0x000fe20008410000 */
        /* <DEDUP_REMOVED lines=8> */
[----:B------:R-:W-:-:S03]  /*3580*/  IADD3 R31, PT, PT, R31, 0x20, RZ ;  /* 0x000000201f1f7810 */ /* 0x000fc60007ffe0ff */
[----:B------:R2:W-:Y:S04]  /*3590*/  STG.E.128 desc[UR6][R144.64], R140 ;  /* 0x0000008c90007986 */ /* 0x0005e8000c101d06 */
.L_x_13189:
[----:B------:R-:W-:Y:S05]  /*35a0*/  BSYNC.RECONVERGENT B2 ;  /* 0x0000000000027941 */ /* 0x000fea0003800200 */
.L_x_13188:
[----:B------:R-:W-:Y:S04]  /*35b0*/  BSSY.RECONVERGENT B2, `(.L_x_13190) ;  /* 0x0000043000027945 */ /* 0x000fe80003800200 */
[----:B------:R-:W-:Y:S05]  /*35c0*/  @!P1 BRA `(.L_x_13191) ;  /* 0x0000000400049947 */ /* 0x000fea0003800000 */
[-CC-:B012---:R-:W-:Y:S01]  /*35d0*/  FFMA.FTZ R140, R29, R164.reuse, R163.reuse ;  /* 0x000000a41d8c7223 */ /* 0x187fe200000100a3 */
        /* <DEDUP_REMOVED lines=64> */
.L_x_13191:
[----:B------:R-:W-:Y:S05]  /*39e0*/  BSYNC.RECONVERGENT B2 ;  /* 0x0000000000027941 */ /* 0x000fea0003800200 */
.L_x_13190:
[----:B------:R-:W-:Y:S05]  /*39f0*/  @!P0 BRA `(.L_x_13192) ;  /* 0x0000004c00448947 */ /* 0x000fea0003800000 */
[-CC-:B------:R-:W-:Y:S01]  /*3a00*/  FFMA.FTZ R250, R160, R164.reuse, R163.reuse ;  /* 0x000000a4a0fa7223 */ /* 0x180fe200000100a3 */
[-CC-:B0123--:R-:W-:Y:S01]  /*3a10*/  FFMA.FTZ R140, R172, R164.reuse, R163.reuse ;  /* 0x000000a4ac8c7223 */ /* 0x18ffe200000100a3 */
[-CC-:B------:R-:W-:Y:S01]  /*3a20*/  FFMA.FTZ R252, R158, R164.reuse, R163.reuse ;  /* 0x000000a49efc7223 */ /* 0x180fe200000100a3 */
[-CC-:B------:R-:W-:Y:S01]  /*3a30*/  FFMA.FTZ R142, R168, R164.reuse, R163.reuse ;  /* 0x000000a4a88e7223 */ /* 0x180fe200000100a3 */
[----:B------:R-:W-:Y:S01]  /*3a40*/  FADD.FTZ R141, R159, -R250 ;  /* 0x800000fa9f8d7221 */ /* 0x000fe20000010000 */
[----:B------:R-:W-:Y:S01]  /*3a50*/  FADD.FTZ R207, R171, -R140 ;  /* 0x8000008cabcf7221 */ /* 0x000fe20000010000 */
[----:B------:R-:W-:Y:S01]  /*3a60*/  FADD.FTZ R143, R155, -R252 ;  /* 0x800000fc9b8f7221 */ /* 0x000fe20000010000 */
[----:B------:R-:W-:Y:S01]  /*3a70*/  FADD.FTZ R145, R167, -R142 ;  /* 0x8000008ea7917221 */ /* 0x000fe20000010000 */
[----:B-----5:R-:W-:Y:S01]  /*3a80*/  FMUL.FTZ R140, R156, R141 ;  /* 0x0000008d9c8c7220 */ /* 0x020fe20000410000 */
[-CC-:B------:R-:W-:Y:S01]  /*3a90*/  FFMA.FTZ R146, R166, R164.reuse, R163.reuse ;  /* 0x000000a4a6927223 */ /* 0x180fe200000100a3 */
[----:B------:R-:W-:Y:S01]  /*3aa0*/  FMUL.FTZ R143, R156, R143 ;  /* 0x0000008f9c8f7220 */ /* 0x000fe20000410000 */
[--C-:B------:R-:W-:Y:S01]  /*3ab0*/  FFMA.FTZ R206, R162, R164, R163.reuse ;  /* 0x000000a4a2ce7223 */ /* 0x100fe200000100a3 */
[----:B------:R-:W-:Y:S01]  /*3ac0*/  FMUL.FTZ R140, R140, R150 ;  /* 0x000000968c8c7220 */ /* 0x000fe20000410000 */
[--C-:B------:R-:W-:Y:S01]  /*3ad0*/  FFMA.FTZ R144, R170, R164, R163.reuse ;  /* 0x000000a4aa907223 */ /* 0x100fe200000100a3 */
[----:B------:R-:W-:Y:S01]  /*3ae0*/  FMUL.FTZ R143, R143, R150 ;  /* 0x000000968f8f7220 */ /* 0x000fe20000410000 */
[----:B------:R-:W-:Y:S01]  /*3af0*/  FMUL.FTZ R145, R156, R145 ;  /* 0x000000919c917220 */ /* 0x000fe20000410000 */
[----:B------:R-:W-:Y:S01]  /*3b00*/  FMUL.FTZ R140, R140, UR14 ;  /* 0x0000000e8c8c7c20 */ /* 0x000fe20008410000 */
[----:B------:R-:W-:Y:S01]  /*3b10*/  LOP3.LUT P1, RZ, R149, 0xff0000, RZ, 0xc0, !PT ;  /* 0x00ff000095ff7812 */ /* 0x000fe2000782c0ff */
[----:B------:R-:W-:Y:S01]  /*3b20*/  FMUL.FTZ R142, R143, UR14 ;  /* 0x0000000e8f8e7c20 */ /* 0x000fe20008410000 */
[----:B------:R-:W-:Y:S01]  /*3b30*/  FFMA.FTZ R164, R205, R164, R163 ;  /* 0x000000a4cda47223 */ /* 0x000fe200000100a3 */
[----:B------:R-:W-:Y:S01]  /*3b40*/  FADD.FTZ R251, R165, -R146 ;  /* 0x80000092a5fb7221 */ /* 0x000fe20000010000 */
[----:B------:R-:W-:Y:S01]  /*3b50*/  FADD.FTZ R249, R161, -R206 ;  /* 0x800000cea1f97221 */ /* 0x000fe20000010000 */
[----:B------:R-:W-:Y:S01]  /*3b60*/  FSEL R143, R140, RZ, P1 ;  /* 0x000000ff8c8f7208 */ /* 0x000fe20000800000 */
[----:B------:R-:W-:Y:S01]  /*3b70*/  FADD.FTZ R163, R169, -R144 ;  /* 0x80000090a9a37221 */ /* 0x000fe20000010000 */
[-C--:B------:R-:W-:Y:S01]  /*3b80*/  FMUL.FTZ R140, R145, R150.reuse ;  /* 0x00000096918c7220 */ /* 0x080fe20000410000 */
[C---:B------:R-:W-:Y:S01]  /*3b90*/  FMUL.FTZ R251, R156.reuse, R251 ;  /* 0x000000fb9cfb7220 */ /* 0x040fe20000410000 */
[----:B------:R-:W0:Y:S01]  /*3ba0*/  LDC.64 R144, c[0x0][0x468] ;  /* 0x00011a00ff907b82 */ /* 0x000e220000000a00 */
[----:B------:R-:W-:Y:S01]  /*3bb0*/  FMUL.FTZ R249, R156, R249 ;  /* 0x000000f99cf97220 */ /* 0x000fe20000410000 */
[----:B------:R-:W-:Y:S01]  /*3bc0*/  ISETP.GE.U32.AND P0, PT, R148, RZ, PT ;  /* 0x000000ff9400720c */ /* 0x000fe20003f06070 */
[----:B------:R-:W-:Y:S01]  /*3bd0*/  FADD.FTZ R147, R173, -R164 ;  /* 0x800000a4ad937221 */ /* 0x000fe20000010000 */
[C---:B------:R-:W-:Y:S01]  /*3be0*/  FMUL.FTZ R141, R156.reuse, R163 ;  /* 0x000000a39c8d7220 */ /* 0x040fe20000410000 */
[C---:B------:R-:W-:Y:S01]  /*3bf0*/  FMUL.FTZ R207, R156.reuse, R207 ;  /* 0x000000cf9ccf7220 */ /* 0x040fe20000410000 */
[----:B------:R-:W-:Y:S01]  /*3c00*/  ISETP.GE.U32.AND.EX P0, PT, R149, 0x1000000, PT, P0 ;  /* 0x010000009500780c */ /* 0x000fe20003f06100 */
[-C--:B------:R-:W-:Y:S01]  /*3c10*/  FMUL.FTZ R251, R251, R150.reuse ;  /* 0x00000096fbfb7220 */ /* 0x080fe20000410000 */
[-C--:B------:R-:W-:Y:S01]  /*3c20*/  FMUL.FTZ R249, R249, R150.reuse ;  /* 0x00000096f9f97220 */ /* 0x080fe20000410000 */
[----:B------:R-:W-:Y:S01]  /*3c30*/  FMUL.FTZ R147, R156, R147 ;  /* 0x000000939c937220 */ /* 0x000fe20000410000 */
[-C--:B------:R-:W-:Y:S01]  /*3c40*/  FMUL.FTZ R141, R141, R150.reuse ;  /* 0x000000968d8d7220 */ /* 0x080fe20000410000 */
[----:B------:R-:W-:Y:S01]  /*3c50*/  FSEL R142, R142, RZ, P0 ;  /* 0x000000ff8e8e7208 */ /* 0x000fe20000000000 */
[-C--:B------:R-:W-:Y:S01]  /*3c60*/  FMUL.FTZ R146, R207, R150.reuse ;  /* 0x00000096cf927220 */ /* 0x080fe20000410000 */
[----:B------:R-:W-:Y:S01]  /*3c70*/  FMUL.FTZ R251, R251, UR14 ;  /* 0x0000000efbfb7c20 */ /* 0x000fe20008410000 */
[----:B------:R-:W-:Y:S01]  /*3c80*/  FMUL.FTZ R249, R249, UR14 ;  /* 0x0000000ef9f97c20 */ /* 0x000fe20008410000 */
[----:B------:R-:W-:Y:S01]  /*3c90*/  FMUL.FTZ R150, R147, R150 ;  /* 0x0000009693967220 */ /* 0x000fe20000410000 */
[C---:B------:R-:W-:Y:S01]  /*3ca0*/  LOP3.LUT P0, RZ, R149.reuse, 0xff, RZ, 0xc0, !PT ;  /* 0x000000ff95ff7812 */ /* 0x040fe2000780c0ff */
[----:B------:R-:W-:Y:S01]  /*3cb0*/  FMUL.FTZ R140, R140, UR14 ;  /* 0x0000000e8c8c7c20 */ /* 0x000fe20008410000 */
[----:B------:R-:W-:Y:S01]  /*3cc0*/  LOP3.LUT P1, RZ, R149, 0xff00, RZ, 0xc0, !PT ;  /* 0x0000ff0095ff7812 */ /* 0x000fe2000782c0ff */
[----:B------:R-:W-:Y:S01]  /*3cd0*/  FMUL.FTZ R141, R141, UR14 ;  /* 0x0000000e8d8d7c20 */ /* 0x000fe20008410000 */
[----:B------:R-:W-:Y:S01]  /*3ce0*/  F2FP.F16.F32.PACK_AB R143, R142, R143 ;  /* 0x0000008f8e8f723e */ /* 0x000fe200000000ff */
[----:B------:R-:W-:Y:S01]  /*3cf0*/  FMUL.FTZ R146, R146, UR14 ;  /* 0x0000000e92927c20 */ /* 0x000fe20008410000 */
[----:B------:R-:W-:Y:S01]  /*3d00*/  FSEL R142, R251, RZ, P0 ;  /* 0x000000fffb8e7208 */ /* 0x000fe20000000000 */
        /* <DEDUP_REMOVED lines=13> */
[----:B------:R-:W-:-:S05]  /*3de0*/  F2FP.F16.F32.PACK_AB R140, R147, R140 ;  /* 0x0000008c938c723e */ /* 0x000fca00000000ff */
[----:B------:R0:W-:Y:S01]  /*3df0*/  STG.E.128 desc[UR6][R144.64], R140 ;  /* 0x0000008c90007986 */ /* 0x0001e2000c101d06 */
[----:B------:R-:W-:Y:S05]  /*3e00*/  BRA `(.L_x_13192) ;  /* 0x0000004800407947 */ /* 0x000fea0003800000 */
.L_x_13183:
        /* <DEDUP_REMOVED lines=16> */
[C---:B------:R-:W-:Y:S01]  /*3f10*/  FMUL.FTZ R142, R143.reuse, R150 ;  /* 0x000000968f8e7220 */ /* 0x040fe20000410000 */
[----:B------:R-:W-:Y:S01]  /*3f20*/  F2FP.F16.F32.PACK_AB R143, R143, R141 ;  /* 0x0000008d8f8f723e */ /* 0x000fe200000000ff */
[----:B------:R-:W-:Y:S01]  /*3f30*/  FFMA.FTZ R251, R153, R164, R163 ;  /* 0x000000a499fb7223 */ /* 0x000fe200000100a3 */
[----:B------:R-:W-:Y:S01]  /*3f40*/  FMUL.FTZ R140, R140, UR14 ;  /* 0x0000000e8c8c7c20 */ /* 0x000fe20008410000 */
[----:B------:R-:W-:-:S02]  /*3f50*/  FMUL.FTZ R142, R142, UR14 ;  /* 0x0000000e8e8e7c20 */ /* 0x000fc40008410000 */
[----:B------:R-:W-:Y:S02]  /*3f60*/  FADD.FTZ R251, R204, -R251 ;  /* 0x800000fbccfb7221 */ /* 0x000fe40000010000 */
[----:B------:R-:W-:Y:S02]  /*3f70*/  FSEL R140, R140, RZ, P6 ;  /* 0x000000ff8c8c7208 */ /* 0x000fe40003000000 */
[----:B------:R-:W-:Y:S02]  /*3f80*/  FSEL R147, R142, RZ, P4 ;  /* 0x000000ff8e937208 */ /* 0x000fe40002000000 */
[----:B------:R-:W-:Y:S02]  /*3f90*/  LOP3.LUT P4, RZ, R33, 0xff, RZ, 0xc0, !PT ;  /* 0x000000ff21ff7812 */ /* 0x000fe4000788c0ff */
[----:B------:R-:W-:Y:S01]  /*3fa0*/  F2FP.F16.F32.PACK_AB R147, R147, R140 ;  /* 0x0000008c9393723e */ /* 0x000fe200000000ff */
[----:B------:R-:W-:Y:S01]  /*3fb0*/  FFMA.FTZ R140, R3, R164, R163 ;  /* 0x000000a4038c7223 */ /* 0x000fe200000100a3 */
[----:B------:R-:W-:-:S03]  /*3fc0*/  LOP3.LUT P6, RZ, R33, 0xff00, RZ, 0xc0, !PT ;  /* 0x0000ff0021ff7812 */ /* 0x000fc600078cc0ff */
[----:B------:R-:W-:Y:S01]  /*3fd0*/  FADD.FTZ R141, R201, -R140 ;  /* 0x8000008cc98d7221 */ /* 0x000fe20000010000 */
[----:B------:R-:W-:-:S03]  /*3fe0*/  FFMA.FTZ R140, R152, R164, R163 ;  /* 0x000000a4988c7223 */ /* 0x000fc600000100a3 */
[----:B------:R-:W-:Y:S01]  /*3ff0*/  FMUL.FTZ R145, R156, R141 ;  /* 0x0000008d9c917220 */ /* 0x000fe20000410000 */
[----:B------:R-:W-:-:S03]  /*4000*/  FADD.FTZ R141, R203, -R140 ;  /* 0x8000008ccb8d7221 */ /* 0x000fc60000010000 */
[-C--:B------:R-:W-:Y:S01]  /*4010*/  FMUL.FTZ R140, R145, R150.reuse ;  /* 0x00000096918c7220 */ /* 0x080fe20000410000 */
[C---:B------:R-:W-:Y:S01]  /*4020*/  F2FP.F16.F32.PACK_AB R142, R207.reuse, R145 ;  /* 0x00000091cf8e723e */ /* 0x040fe200000000ff */
[----:B------:R-:W-:Y:S01]  /*4030*/  FMUL.FTZ R207, R207, R150 ;  /* 0x00000096cfcf7220 */ /* 0x000fe20000410000 */
[----:B------:R-:W-:Y:S01]  /*4040*/  FFMA.FTZ R145, R151, R164, R163 ;  /* 0x000000a497917223 */ /* 0x000fe200000100a3 */
[----:B------:R-:W-:Y:S01]  /*4050*/  FMUL.FTZ R140, R140, UR14 ;  /* 0x0000000e8c8c7c20 */ /* 0x000fe20008410000 */
[----:B------:R-:W-:Y:S01]  /*4060*/  FMUL.FTZ R141, R156, R141 ;  /* 0x0000008d9c8d7220 */ /* 0x000fe20000410000 */
[----:B------:R-:W-:Y:S01]  /*4070*/  FMUL.FTZ R207, R207, UR14 ;  /* 0x0000000ecfcf7c20 */ /* 0x000fe20008410000 */
[----:B------:R-:W-:Y:S02]  /*4080*/  FADD.FTZ R145, R202, -R145 ;  /* 0x80000091ca917221 */ /* 0x000fe40000010000 */
[----:B------:R-:W-:Y:S02]  /*4090*/  FSEL R140, R140, RZ, P4 ;  /* 0x000000ff8c8c7208 */ /* 0x000fe40002000000 */
[----:B------:R-:W-:Y:S01]  /*40a0*/  FSEL R207, R207, RZ, P6 ;  /* 0x000000ffcfcf7208 */ /* 0x000fe20003000000 */
[----:B------:R-:W-:Y:S01]  /*40b0*/  FMUL.FTZ R145, R156, R145 ;  /* 0x000000919c917220 */ /* 0x000fe20000410000 */
[----:B------:R-:W-:-:S02]  /*40c0*/  LOP3.LUT P4, RZ, R32, 0xff0000, RZ, 0xc0, !PT ;  /* 0x00ff000020ff7812 */ /* 0x000fc4000788c0ff */
[----:B------:R-:W-:Y:S01]  /*40d0*/  F2FP.F16.F32.PACK_AB R146, R207, R140 ;  /* 0x0000008ccf92723e */ /* 0x000fe200000000ff */
[-C--:B------:R-:W-:Y:S01]  /*40e0*/  FMUL.FTZ R140, R141, R150.reuse ;  /* 0x000000968d8c7220 */ /* 0x080fe20000410000 */
[C---:B------:R-:W-:Y:S01]  /*40f0*/  F2FP.F16.F32.PACK_AB R141, R145.reuse, R141 ;  /* 0x0000008d918d723e */ /* 0x040fe200000000ff */
[----:B------:R-:W-:Y:S01]  /*4100*/  FMUL.FTZ R145, R145, R150 ;  /* 0x0000009691917220 */ /* 0x000fe20000410000 */
[----:B------:R-:W0:Y:S01]  /*4110*/  LDC.64 R206, c[0x0][0x478] ;  /* 0x00011e00ffce7b82 */ /* 0x000e220000000a00 */
[----:B------:R-:W-:Y:S01]  /*4120*/  FMUL.FTZ R140, R140, UR14 ;  /* 0x0000000e8c8c7c20 */ /* 0x000fe20008410000 */
[----:B------:R-:W-:Y:S01]  /*4130*/  LOP3.LUT P6, RZ, R32, 0xff000000, RZ, 0xc0, !PT ;  /* 0xff00000020ff7812 */ /* 0x000fe200078cc0ff */
[----:B------:R-:W-:-:S03]  /*4140*/  FMUL.FTZ R145, R145, UR14 ;  /* 0x0000000e91917c20 */ /* 0x000fc60008410000 */
[----:B------:R-:W-:Y:S02]  /*4150*/  FSEL R140, R140, RZ, P4 ;  /* 0x000000ff8c8c7208 */ /* 0x000fe40002000000 */
[----:B------:R-:W-:Y:S02]  /*4160*/  FSEL R145, R145, RZ, P6 ;  /* 0x000000ff91917208 */ /* 0x000fe40003000000 */
[----:B------:R-:W-:Y:S02]  /*4170*/  LOP3.LUT P4, RZ, R32, 0xff, RZ, 0xc0, !PT ;  /* 0x000000ff20ff7812 */ /* 0x000fe4000788c0ff */
[----:B------:R-:W-:Y:S01]  /*4180*/  F2FP.F16.F32.PACK_AB R145, R145, R140 ;  /* 0x0000008c9191723e */ /* 0x000fe200000000ff */
[----:B------:R-:W-:Y:S01]  /*4190*/  FFMA.FTZ R140, R0, R164, R163 ;  /* 0x000000a4008c7223 */ /* 0x000fe200000100a3 */
[----:B------:R-:W-:-:S03]  /*41a0*/  LOP3.LUT P6, RZ, R32, 0xff00, RZ, 0xc0, !PT ;  /* 0x0000ff0020ff7812 */ /* 0x000fc600078cc0ff */
[----:B------:R-:W-:-:S04]  /*41b0*/  FADD.FTZ R249, R157, -R140 ;  /* 0x8000008c9df97221 */ /* 0x000fc80000010000 */
[C---:B------:R-:W-:Y:S01]  /*41c0*/  FMUL.FTZ R144, R156.reuse, R249 ;  /* 0x000000f99c907220 */ /* 0x040fe20000410000 */
[----:B------:R-:W-:Y:S01]  /*41d0*/  FMUL.FTZ R249, R156, R251 ;  /* 0x000000fb9cf97220 */ /* 0x000fe20000410000 */
[----:B0-----:R-:W-:-:S04]  /*41e0*/  IMAD.WIDE.U32 R206, R31, 0x10, R206 ;  /* 0x000000101fce7825 */ /* 0x001fc800078e00ce */
[C---:B------:R-:W-:Y:S01]  /*41f0*/  F2FP.F16.F32.PACK_AB R140, R249.reuse, R144 ;  /* 0x00000090f98c723e */ /* 0x040fe200000000ff */
[-C--:B------:R-:W-:Y:S01]  /*4200*/  FMUL.FTZ R144, R144, R150.reuse ;  /* 0x0000009690907220 */ /* 0x080fe20000410000 */
[----:B------:R-:W-:-:S03]  /*4210*/  FMUL.FTZ R249, R249, R150 ;  /* 0x00000096f9f97220 */ /* 0x000fc60000410000 */
[----:B------:R0:W-:Y:S01]  /*4220*/  STG.E.128 desc[UR6][R206.64], R140 ;  /* 0x0000008cce007986 */ /* 0x0001e2000c101d06 */
[----:B------:R-:W-:Y:S01]  /*4230*/  FMUL.FTZ R144, R144, UR14 ;  /* 0x0000000e90907c20 */ /* 0x000fe20008410000 */
[----:B------:R-:W-:-:S04]  /*4240*/  FMUL.FTZ R249, R249, UR14 ;  /* 0x0000000ef9f97c20 */ /* 0x000fc80008410000 */
[----:B------:R-:W-:Y:S02]  /*4250*/  FSEL R144, R144, RZ, P4 ;  /* 0x000000ff90907208 */ /* 0x000fe40002000000 */
[----:B------:R-:W-:-:S04]  /*4260*/  FSEL R249, R249, RZ, P6 ;  /* 0x000000fff9f97208 */ /* 0x000fc80003000000 */
[----:B------:R-:W-:Y:S01]  /*4270*/  F2FP.F16.F32.PACK_AB R144, R249, R144 ;  /* 0x00000090f990723e */ /* 0x000fe200000000ff */
[----:B0-----:R-:W0:Y:S02]  /*4280*/  LDC.64 R140, c[0x0][0x468] ;  /* 0x00011a00ff8c7b82 */ /* 0x001e240000000a00 */
[C---:B0-----:R-:W-:Y:S01]  /*4290*/  IMAD.WIDE.U32 R140, R31.reuse, 0x10, R140 ;  /* 0x000000101f8c7825 */ /* 0x041fe200078e008c */
[----:B------:R-:W-:-:S04]  /*42a0*/  IADD3 R31, PT, PT, R31, 0x20, RZ ;  /* 0x000000201f1f7810 */ /* 0x000fc80007ffe0ff */
[----:B------:R0:W-:Y:S03]  /*42b0*/  STG.E.128 desc[UR6][R140.64], R144 ;  /* 0x000000908c007986 */ /* 0x0001e6000c101d06 */
.L_x_13194:
[----:B------:R-:W-:Y:S05]  /*42c0*/  BSYNC.RECONVERGENT B2 ;  /* 0x0000000000027941 */ /* 0x000fea0003800200 */
.L_x_13193:
        /* <DEDUP_REMOVED lines=28> */
[----:B------:R-:W-:-:S03]  /*4490*/  F2FP.F16.F32.PACK_AB R140, R207, R147 ;  /* 0x00000093cf8c723e */ /* 0x000fc600000000ff */
[----:B------:R-:W-:Y:S01]  /*44a0*/  FMUL.FTZ R147, R147, R150 ;  /* 0x0000009693937220 */ /* 0x000fe20000410000 */
[----:B------:R-:W-:Y:S01]  /*44b0*/  F2FP.F16.F32.PACK_AB R141, R206, R146 ;  /* 0x00000092ce8d723e */ /* 0x000fe200000000ff */
[-C--:B------:R-:W-:Y:S01]  /*44c0*/  FMUL.FTZ R146, R146, R150.reuse ;  /* 0x0000009692927220 */ /* 0x080fe20000410000 */
[----:B------:R-:W-:Y:S01]  /*44d0*/  F2FP.F16.F32.PACK_AB R142, R250, R249 ;  /* 0x000000f9fa8e723e */ /* 0x000fe200000000ff */
[-C--:B------:R-:W-:Y:S01]  /*44e0*/  FMUL.FTZ R249, R249, R150.reuse ;  /* 0x00000096f9f97220 */ /* 0x080fe20000410000 */
[----:B------:R-:W-:Y:S01]  /*44f0*/  F2FP.F16.F32.PACK_AB R143, R252, R251 ;  /* 0x000000fbfc8f723e */ /* 0x000fe200000000ff */
        /* <DEDUP_REMOVED lines=26> */
[----:B------:R-:W-:Y:S02]  /*46a0*/  F2FP.F16.F32.PACK_AB R142, R141, R142 ;  /* 0x0000008e8d8e723e */ /* 0x000fe400000000ff */
[----:B------:R-:W-:-:S02]  /*46b0*/  FSEL R141, R146, RZ, P6 ;  /* 0x000000ff928d7208 */ /* 0x000fc40003000000 */
        /* <DEDUP_REMOVED lines=8> */
[----:B------:R-:W-:Y:S02]  /*4740*/  F2FP.F16.F32.PACK_AB R140, R207, R140 ;  /* 0x0000008ccf8c723e */ /* 0x000fe400000000ff */
[----:B------:R-:W-:-:S03]  /*4750*/  IADD3 R31, PT, PT, R31, 0x20, RZ ;  /* 0x000000201f1f7810 */ /* 0x000fc60007ffe0ff */
[----:B------:R1:W-:Y:S04]  /*4760*/  STG.E.128 desc[UR6][R144.64], R140 ;  /* 0x0000008c90007986 */ /* 0x0003e8000c101d06 */
.L_x_13196:
[----:B------:R-:W-:Y:S05]  /*4770*/  BSYNC.RECONVERGENT B2 ;  /* 0x0000000000027941 */ /* 0x000fea0003800200 */
.L_x_13195:
        /* <DEDUP_REMOVED lines=63> */
[----:B------:R-:W-:-:S02]  /*4b70*/  F2FP.F16.F32.PACK_AB R142, R141, R142 ;  /* 0x0000008e8d8e723e */ /* 0x000fc400000000ff */
[----:B------:R-:W-:Y:S02]  /*4b80*/  FSEL R141, R146, RZ, P4 ;  /* 0x000000ff928d7208 */ /* 0x000fe40002000000 */
[----:B------:R-:W-:Y:S02]  /*4b90*/  FSEL R146, R147, RZ, P6 ;  /* 0x000000ff93927208 */ /* 0x000fe40003000000 */
[----:B------:R-:W-:Y:S02]  /*4ba0*/  FSEL R140, R207, RZ, P2 ;  /* 0x000000ffcf8c7208 */ /* 0x000fe40001000000 */
[----:B------:R-:W-:Y:S02]  /*4bb0*/  FSEL R147, R206, RZ, P3 ;  /* 0x000000ffce937208 */ /* 0x000fe40001800000 */
[----:B------:R-:W-:Y:S01]  /*4bc0*/  F2FP.F16.F32.PACK_AB R143, R252, R143 ;  /* 0x0000008ffc8f723e */ /* 0x000fe200000000ff */
[----:B0-----:R-:W-:Y:S01]  /*4bd0*/  IMAD.WIDE.U32 R144, R31, 0x10, R144 ;  /* 0x000000101f907825 */ /* 0x001fe200078e0090 */
[----:B------:R-:W-:-:S02]  /*4be0*/  F2FP.F16.F32.PACK_AB R141, R146, R141 ;  /* 0x0000008d928d723e */ /* 0x000fc400000000ff */
[----:B------:R-:W-:Y:S02]  /*4bf0*/  F2FP.F16.F32.PACK_AB R140, R147, R140 ;  /* 0x0000008c938c723e */ /* 0x000fe400000000ff */
[----:B------:R-:W-:-:S03]  /*4c00*/  IADD3 R31, PT, PT, R31, 0x20, RZ ;  /* 0x000000201f1f7810 */ /* 0x000fc60007ffe0ff */
[----:B------:R2:W-:Y:S04]  /*4c10*/  STG.E.128 desc[UR6][R144.64], R140 ;  /* 0x0000008c90007986 */ /* 0x0005e8000c101d06 */
.L_x_13198:
[----:B------:R-:W-:Y:S05]  /*4c20*/  BSYNC.RECONVERGENT B2 ;  /* 0x0000000000027941 */ /* 0x000fea0003800200 */
.L_x_13197:
        /* <DEDUP_REMOVED lines=74> */
.L_x_13200:
[----:B------:R-:W-:Y:S05]  /*50d0*/  BSYNC.RECONVERGENT B2 ;  /* 0x0000000000027941 */ /* 0x000fea0003800200 */
.L_x_13199:
[----:B------:R-:W-:Y:S05]  /*50e0*/  @!P0 BRA `(.L_x_13192) ;  /* 0x0000003400888947 */ /* 0x000fea0003800000 */
[-CC-:B0-----:R-:W-:Y:S01]  /*50f0*/  FFMA.FTZ R146, R172, R164.reuse, R163.reuse ;  /* 0x000000a4ac927223 */ /* 0x181fe200000100a3 */
[-CC-:B-123--:R-:W-:Y:S01]  /*5100*/  FFMA.FTZ R144, R205, R164.reuse, R163.reuse ;  /* 0x000000a4cd907223 */ /* 0x18efe200000100a3 */
        /* <DEDUP_REMOVED lines=24> */
[C---:B------:R-:W-:Y:S01]  /*5290*/  F2FP.F16.F32.PACK_AB R140, R164.reuse, R207 ;  /* 0x000000cfa48c723e */ /* 0x040fe200000000ff */
[-C--:B------:R-:W-:Y:S01]  /*52a0*/  FMUL.FTZ R147, R164, R150.reuse ;  /* 0x00000096a4937220 */ /* 0x080fe20000410000 */
[C---:B------:R-:W-:Y:S01]  /*52b0*/  F2FP.F16.F32.PACK_AB R141, R163.reuse, R141 ;  /* 0x0000008da38d723e */ /* 0x040fe200000000ff */
[-C--:B------:R-:W-:Y:S01]  /*52c0*/  FMUL.FTZ R163, R163, R150.reuse ;  /* 0x00000096a3a37220 */ /* 0x080fe20000410000 */
[-C--:B------:R-:W-:Y:S01]  /*52d0*/  FMUL.FTZ R206, R142, R150.reuse ;  /* 0x000000968ece7220 */ /* 0x080fe20000410000 */
[-C--:B------:R-:W-:Y:S01]  /*52e0*/  FMUL.FTZ R164, R145, R150.reuse ;  /* 0x0000009691a47220 */ /* 0x080fe20000410000 */
[----:B------:R-:W-:Y:S01]  /*52f0*/  FMUL.FTZ R207, R143, R150 ;  /* 0x000000968fcf7220 */ /* 0x000fe20000410000 */
[----:B------:R-:W-:Y:S01]  /*5300*/  F2FP.F16.F32.PACK_AB R142, R145, R142 ;  /* 0x0000008e918e723e */ /* 0x000fe200000000ff */
[----:B------:R-:W-:Y:S01]  /*5310*/  FMUL.FTZ R150, R144, R150 ;  /* 0x0000009690967220 */ /* 0x000fe20000410000 */
[----:B------:R-:W-:Y:S01]  /*5320*/  F2FP.F16.F32.PACK_AB R143, R143, R144 ;  /* 0x000000908f8f723e */ /* 0x000fe200000000ff */
[----:B------:R-:W-:Y:S01]  /*5330*/  FMUL.FTZ R207, R207, UR14 ;  /* 0x0000000ecfcf7c20 */ /* 0x000fe20008410000 */
[----:B------:R-:W0:Y:S01]  /*5340*/  LDC.64 R144, c[0x0][0x478] ;  /* 0x00011e00ff907b82 */ /* 0x000e220000000a00 */
[----:B------:R-:W-:Y:S01]  /*5350*/  ISETP.GE.U32.AND P0, PT, R148, RZ, PT ;  /* 0x000000ff9400720c */ /* 0x000fe20003f06070 */
        /* <DEDUP_REMOVED lines=18> */
[----:B------:R-:W-:Y:S02]  /*5480*/  FSEL R142, R206, RZ, P0 ;  /* 0x000000ffce8e7208 */ /* 0x000fe40000000000 */
[----:B------:R-:W-:Y:S02]  /*5490*/  FSEL R141, R164, RZ, P1 ;  /* 0x000000ffa48d7208 */ /* 0x000fe40000800000 */
[C---:B------:R-:W-:Y:S02]  /*54a0*/  LOP3.LUT P0, RZ, R148.reuse, 0xff, RZ, 0xc0, !PT ;  /* 0x000000ff94ff7812 */ /* 0x040fe4000780c0ff */
[----:B------:R-:W-:Y:S02]  /*54b0*/  LOP3.LUT P1, RZ, R148, 0xff00, RZ, 0xc0, !PT ;  /* 0x0000ff0094ff7812 */ /* 0x000fe4000782c0ff */
[----:B------:R-:W-:-:S02]  /*54c0*/  F2FP.F16.F32.PACK_AB R143, R207, R150 ;  /* 0x00000096cf8f723e */ /* 0x000fc400000000ff */
[----:B------:R-:W-:Y:S02]  /*54d0*/  F2FP.F16.F32.PACK_AB R142, R141, R142 ;  /* 0x0000008e8d8e723e */ /* 0x000fe400000000ff */
[----:B------:R-:W-:Y:S02]  /*54e0*/  FSEL R141, R156, RZ, P2 ;  /* 0x000000ff9c8d7208 */ /* 0x000fe40001000000 */
[----:B------:R-:W-:Y:S02]  /*54f0*/  FSEL R150, R163, RZ, P3 ;  /* 0x000000ffa3967208 */ /* 0x000fe40001800000 */
[----:B------:R-:W-:Y:S02]  /*5500*/  FSEL R140, R146, RZ, P0 ;  /* 0x000000ff928c7208 */ /* 0x000fe40000000000 */
[----:B------:R-:W-:Y:S02]  /*5510*/  FSEL R147, R147, RZ, P1 ;  /* 0x000000ff93937208 */ /* 0x000fe40000800000 */
[----:B------:R-:W-:-:S02]  /*5520*/  F2FP.F16.F32.PACK_AB R141, R150, R141 ;  /* 0x0000008d968d723e */ /* 0x000fc400000000ff */
[----:B------:R-:W-:Y:S01]  /*5530*/  F2FP.F16.F32.PACK_AB R140, R147, R140 ;  /* 0x0000008c938c723e */ /* 0x000fe200000000ff */
[----:B0-----:R-:W-:-:S05]  /*5540*/  IMAD.WIDE.U32 R144, R31, 0x10, R144 ;  /* 0x000000101f907825 */ /* 0x001fca00078e0090 */
[----:B------:R0:W-:Y:S01]  /*5550*/  STG.E.128 desc[UR6][R144.64], R140 ;  /* 0x0000008c90007986 */ /* 0x0001e2000c101d06 */
[----:B------:R-:W-:Y:S05]  /*5560*/  BRA `(.L_x_13192) ;  /* 0x0000003000687947 */ /* 0x000fea0003800000 */
.L_x_13182:
[----:B------:R-:W-:-:S04]  /*5570*/  UISETP.NE.U32.AND UP0, UPT, UR12, URZ, UPT ;  /* 0x000000ff0c00728c */ /* 0x000fc8000bf05070 */
[----:B------:R-:W-:-:S09]  /*5580*/  UISETP.NE.AND.EX UP0, UPT, UR13, URZ, UPT, UP0 ;  /* 0x000000ff0d00728c */ /* 0x000fd2000bf05300 */
[----:B------:R-:W-:Y:S05]  /*5590*/  BRA.U UP0, `(.L_x_13201) ;  /* 0x0000001500ec7547 */ /* 0x000fea000b800000 */
[----:B------:R-:W-:Y:S01]  /*55a0*/  ISETP.GT.U32.AND P4, PT, R2, 0x1f, PT ;  /* 0x0000001f0200780c */ /* 0x000fe20003f84070 */
[----:B------:R-:W-:-:S12]  /*55b0*/  BSSY.RECONVERGENT B2, `(.L_x_13202) ;  /* 0x000004b000027945 */ /* 0x000fd80003800200 */
[----:B------:R-:W-:Y:S05]  /*55c0*/  @!P4 BRA `(.L_x_13203) ;  /* 0x000000040024c947 */ /* 0x000fea0003800000 */
[-CC-:B------:R-:W-:Y:S01]  /*55d0*/  FFMA.FTZ R141, R6, R164.reuse, R163.reuse ;  /* 0x000000a4068d7223 */ /* 0x180fe200000100a3 */
[----:B------:R-:W-:Y:S01]  /*55e0*/  FFMA.FTZ R140, R5, R164, R163 ;  /* 0x000000a4058c7223 */ /* 0x000fe200000100a3 */
[--C-:B------:R-:W-:Y:S01]  /*55f0*/  HADD2.F32 R143, -RZ, R123.reuse.H1_H1 ;  /* 0x3000007bff8f7230 */ /* 0x100fe20000004100 */
[----:B------:R-:W-:Y:S01]  /*5600*/  ISETP.GE.U32.AND P4, PT, R32, RZ, PT ;  /* 0x000000ff2000720c */ /* 0x000fe20003f86070 */
[----:B------:R-:W-:Y:S01]  /*5610*/  FADD.FTZ R142, R198, -R141 ;  /* 0x8000008dc68e7221 */ /* 0x000fe20000010000 */
[----:B------:R-:W-:Y:S02]  /*5620*/  HADD2.F32 R141, -RZ, R123.H0_H0 ;  /* 0x2000007bff8d7230 */ /* 0x000fe40000004100 */
[----:B------:R-:W-:Y:S01]  /*5630*/  FADD.FTZ R140, R199, -R140 ;  /* 0x8000008cc78c7221 */ /* 0x000fe20000010000 */
[----:B------:R-:W-:Y:S01]  /*5640*/  LOP3.LUT P6, RZ, R33, 0xff0000, RZ, 0xc0, !PT ;  /* 0x00ff000021ff7812 */ /* 0x000fe200078cc0ff */
[----:B-----5:R-:W-:Y:S01]  /*5650*/  FFMA.FTZ R147, R156, R142, R143 ;  /* 0x0000008e9c937223 */ /* 0x020fe2000001008f */
[----:B------:R-:W-:-:S02]  /*5660*/  HADD2.F32 R143, -RZ, R122.H1_H1 ;  /* 0x3000007aff8f7230 */ /* 0x000fc40000004100 */
[----:B------:R-:W-:Y:S01]  /*5670*/  FFMA.FTZ R145, R156, R140, R141 ;  /* 0x0000008c9c917223 */ /* 0x000fe2000001008d */
[-CC-:B------:R-:W-:Y:S01]  /*5680*/  FFMA.FTZ R141, R4, R164.reuse, R163.reuse ;  /* 0x000000a4048d7223 */ /* 0x180fe200000100a3 */
[----:B------:R-:W-:Y:S01]  /*5690*/  FFMA.FTZ R140, R3, R164, R163 ;  /* 0x000000a4038c7223 */ /* 0x000fe200000100a3 */
[-C--:B------:R-:W-:Y:S01]  /*56a0*/  FMUL.FTZ R147, R147, R150.reuse ;  /* 0x0000009693937220 */ /* 0x080fe20000410000 */
[----:B------:R-:W-:Y:S01]  /*56b0*/  FMUL.FTZ R145, R145, R150 ;  /* 0x0000009691917220 */ /* 0x000fe20000410000 */
[----:B------:R-:W-:Y:S01]  /*56c0*/  FADD.FTZ R142, R200, -R141 ;  /* 0x8000008dc88e7221 */ /* 0x000fe20000010000 */
[----:B------:R-:W-:Y:S02]  /*56d0*/  HADD2.F32 R141, -RZ, R122.H0_H0 ;  /* 0x2000007aff8d7230 */ /* 0x000fe40000004100 */
[----:B------:R-:W-:Y:S01]  /*56e0*/  FADD.FTZ R140, R201, -R140 ;  /* 0x8000008cc98c7221 */ /* 0x000fe20000010000 */
[----:B------:R-:W-:Y:S01]  /*56f0*/  FMUL.FTZ R145, R145, UR14 ;  /* 0x0000000e91917c20 */ /* 0x000fe20008410000 */
[C---:B------:R-:W-:Y:S01]  /*5700*/  FFMA.FTZ R143, R156.reuse, R142, R143 ;  /* 0x0000008e9c8f7223 */ /* 0x040fe2000001008f */
[----:B------:R-:W-:Y:S01]  /*5710*/  FMUL.FTZ R147, R147, UR14 ;  /* 0x0000000e93937c20 */ /* 0x000fe20008410000 */
[----:B------:R-:W-:Y:S01]  /*5720*/  FFMA.FTZ R141, R156, R140, R141 ;  /* 0x0000008c9c8d7223 */ /* 0x000fe2000001008d */
[----:B------:R-:W-:Y:S01]  /*5730*/  ISETP.GE.U32.AND.EX P4, PT, R33, 0x1000000, PT, P4 ;  /* 0x010000002100780c */ /* 0x000fe20003f86140 */
[-C--:B------:R-:W-:Y:S01]  /*5740*/  FMUL.FTZ R143, R143, R150.reuse ;  /* 0x000000968f8f7220 */ /* 0x080fe20000410000 */
[----:B------:R-:W-:Y:S01]  /*5750*/  FSEL R145, R145, RZ, P6 ;  /* 0x000000ff91917208 */ /* 0x000fe20003000000 */
[----:B------:R-:W-:Y:S01]  /*5760*/  FMUL.FTZ R141, R141, R150 ;  /* 0x000000968d8d7220 */ /* 0x000fe20000410000 */
[----:B------:R-:W-:Y:S01]  /*5770*/  FSEL R140, R147, RZ, P4 ;  /* 0x000000ff938c7208 */ /* 0x000fe20002000000 */
[----:B------:R-:W-:Y:S01]  /*5780*/  FMUL.FTZ R143, R143, UR14 ;  /* 0x0000000e8f8f7c20 */ /* 0x000fe20008410000 */
[----:B------:R-:W-:Y:S01]  /*5790*/  LOP3.LUT P6, RZ, R33, 0xff, RZ, 0xc0, !PT ;  /* 0x000000ff21ff7812 */ /* 0x000fe200078cc0ff */
[----:B------:R-:W-:Y:S01]  /*57a0*/  FMUL.FTZ R141, R141, UR14 ;  /* 0x0000000e8d8d7c20 */ /* 0x000fe20008410000 */
[----:B------:R-:W-:Y:S01]  /*57b0*/  LOP3.LUT P4, RZ, R33, 0xff00, RZ, 0xc0, !PT ;  /* 0x0000ff0021ff7812 */ /* 0x000fe2000788c0ff */
[----:B------:R-:W-:Y:S01]  /*57c0*/  FFMA.FTZ R147, R153, R164, R163 ;  /* 0x000000a499937223 */ /* 0x000fe200000100a3 */
[----:B------:R-:W-:-:S02]  /*57d0*/  HADD2.F32 R207, -RZ, R120.H1_H1 ;  /* 0x30000078ffcf7230 */ /* 0x000fc40000004100 */
[----:B------:R-:W-:Y:S02]  /*57e0*/  FSEL R141, R141, RZ, P6 ;  /* 0x000000ff8d8d7208 */ /* 0x000fe40003000000 */
[----:B------:R-:W-:Y:S02]  /*57f0*/  FSEL R142, R143, RZ, P4 ;  /* 0x000000ff8f8e7208 */ /* 0x000fe40002000000 */
[----:B------:R-:W-:Y:S01]  /*5800*/  F2FP.F16.F32.PACK_AB R143, R140, R145 ;  /* 0x000000918c8f723e */ /* 0x000fe200000000ff */
[-CC-:B------:R-:W-:Y:S01]  /*5810*/  FFMA.FTZ R140, R152, R164.reuse, R163.reuse ;  /* 0x000000a4988c7223 */ /* 0x180fe200000100a3 */
[----:B------:R-:W-:Y:S01]  /*5820*/  F2FP.F16.F32.PACK_AB R142, R142, R141 ;  /* 0x0000008d8e8e723e */ /* 0x000fe200000000ff */
[----:B------:R-:W-:Y:S01]  /*5830*/  FFMA.FTZ R141, R151, R164, R163 ;  /* 0x000000a4978d7223 */ /* 0x000fe200000100a3 */
[--C-:B------:R-:W-:Y:S02]  /*5840*/  HADD2.F32 R145, -RZ, R121.reuse.H0_H0 ;  /* 0x20000079ff917230 */ /* 0x100fe40000004100 */
[----:B------:R-:W-:Y:S01]  /*5850*/  FADD.FTZ R140, R203, -R140 ;  /* 0x8000008ccb8c7221 */ /* 0x000fe20000010000 */
[----:B------:R-:W-:Y:S01]  /*5860*/  LOP3.LUT P4, RZ, R32, 0xff0000, RZ, 0xc0, !PT ;  /* 0x00ff000020ff7812 */ /* 0x000fe2000788c0ff */
[----:B------:R-:W-:Y:S01]  /*5870*/  FADD.FTZ R144, R202, -R141 ;  /* 0x8000008dca907221 */ /* 0x000fe20000010000 */
[----:B------:R-:W-:-:S02]  /*5880*/  HADD2.F32 R141, -RZ, R121.H1_H1 ;  /* 0x30000079ff8d7230 */ /* 0x000fc40000004100 */
[----:B------:R-:W-:Y:S01]  /*5890*/  FFMA.FTZ R145, R156, R140, R145 ;  /* 0x0000008c9c917223 */ /* 0x000fe20000010091 */
[----:B------:R-:W-:Y:S01]  /*58a0*/  FFMA.FTZ R140, R0, R164, R163 ;  /* 0x000000a4008c7223 */ /* 0x000fe200000100a3 */
[----:B------:R-:W-:Y:S01]  /*58b0*/  LOP3.LUT P6, RZ, R32, 0xff000000, RZ, 0xc0, !PT ;  /* 0xff00000020ff7812 */ /* 0x000fe200078cc0ff */
[----:B------:R-:W-:Y:S01]  /*58c0*/  FFMA.FTZ R141, R156, R144, R141 ;  /* 0x000000909c8d7223 */ /* 0x000fe2000001008d */
[----:B------:R-:W-:Y:S01]  /*58d0*/  FADD.FTZ R144, R204, -R147 ;  /* 0x80000093cc907221 */ /* 0x000fe20000010000 */
[----:B------:R-:W-:Y:S02]  /*58e0*/  HADD2.F32 R147, -RZ, R120.H0_H0 ;  /* 0x20000078ff937230 */ /* 0x000fe40000004100 */
[----:B------:R-:W-:Y:S01]  /*58f0*/  FADD.FTZ R140, R157, -R140 ;  /* 0x8000008c9d8c7221 */ /* 0x000fe20000010000 */
[----:B------:R-:W-:Y:S01]  /*5900*/  FMUL.FTZ R141, R141, R150 ;  /* 0x000000968d8d7220 */ /* 0x000fe20000410000 */
[C---:B------:R-:W-:Y:S02]  /*5910*/  FFMA.FTZ R207, R156.reuse, R144, R207 ;  /* 0x000000909ccf7223 */ /* 0x040fe400000100cf */
[----:B------:R-:W-:Y:S01]  /*5920*/  FFMA.FTZ R147, R156, R140, R147 ;  /* 0x0000008c9c937223 */ /* 0x000fe20000010093 */
[-C--:B------:R-:W-:Y:S01]  /*5930*/  FMUL.FTZ R140, R145, R150.reuse ;  /* 0x00000096918c7220 */ /* 0x080fe20000410000 */
[----:B------:R-:W-:Y:S01]  /*5940*/  FMUL.FTZ R146, R141, UR14 ;  /* 0x0000000e8d927c20 */ /* 0x000fe20008410000 */
[----:B------:R-:W0:Y:S01]  /*5950*/  LDC.64 R144, c[0x0][0x468] ;  /* 0x00011a00ff907b82 */ /* 0x000e220000000a00 */
[-C--:B------:R-:W-:Y:S01]  /*5960*/  FMUL.FTZ R147, R147, R150.reuse ;  /* 0x0000009693937220 */ /* 0x080fe20000410000 */
[----:B------:R-:W-:Y:S01]  /*5970*/  FMUL.FTZ R140, R140, UR14 ;  /* 0x0000000e8c8c7c20 */ /* 0x000fe20008410000 */
        /* <DEDUP_REMOVED lines=8> */
[----:B------:R-:W-:Y:S02]  /*5a00*/  FSEL R207, R207, RZ, P4 ;  /* 0x000000ffcfcf7208 */ /* 0x000fe40002000000 */
[----:B------:R-:W-:Y:S02]  /*5a10*/  F2FP.F16.F32.PACK_AB R141, R146, R141 ;  /* 0x0000008d928d723e */ /* 0x000fe400000000ff */
[----:B------:R-:W-:Y:S01]  /*5a20*/  F2FP.F16.F32.PACK_AB R140, R207, R140 ;  /* 0x0000008ccf8c723e */ /* 0x000fe200000000ff */
[C---:B0-----:R-:W-:Y:S01]  /*5a30*/  IMAD.WIDE.U32 R144, R31.reuse, 0x10, R144 ;  /* 0x000000101f907825 */ /* 0x041fe200078e0090 */
[----:B------:R-:W-:-:S04]  /*5a40*/  IADD3 R31, PT, PT, R31, 0x20, RZ ;  /* 0x000000201f1f7810 */ /* 0x000fc80007ffe0ff */
[----:B------:R0:W-:Y:S03]  /*5a50*/  STG.E.128 desc[UR6][R144.64], R140 ;  /* 0x0000008c90007986 */ /* 0x0001e6000c101d06 */
.L_x_13203:
[----:B------:R-:W-:Y:S05]  /*5a60*/  BSYNC.RECONVERGENT B2 ;  /* 0x0000000000027941 */ /* 0x000fea0003800200 */
.L_x_13202:
[----:B------:R-:W-:Y:S04]  /*5a70*/  BSSY.RECONVERGENT B2, `(.L_x_13204) ;  /* 0x000004b000027945 */ /* 0x000fe80003800200 */
[----:B------:R-:W-:Y:S05]  /*5a80*/  @!P3 BRA `(.L_x_13205) ;  /* 0x000000040024b947 */ /* 0x000fea0003800000 */
[-CC-:B0-----:R-:W-:Y:S01]  /*5a90*/  FFMA.FTZ R141, R14, R164.reuse, R163.reuse ;  /* 0x000000a40e8d7223 */ /* 0x181fe200000100a3 */
[----:B------:R-:W-:Y:S01]  /*5aa0*/  FFMA.FTZ R140, R13, R164, R163 ;  /* 0x000000a40d8c7223 */ /* 0x000fe200000100a3 */
[--C-:B------:R-:W-:Y:S01]  /*5ab0*/  HADD2.F32 R143, -RZ, R127.reuse.H1_H1 ;  /* 0x3000007fff8f7230 */ /* 0x100fe20000004100 */
[----:B------:R-:W-:Y:S01]  /*5ac0*/  LOP3.LUT P4, RZ, R35, 0xff0000, RZ, 0xc0, !PT ;  /* 0x00ff000023ff7812 */ /* 0x000fe2000788c0ff */
[----:B------:R-:W-:Y:S01]  /*5ad0*/  FADD.FTZ R142, R190, -R141 ;  /* 0x8000008dbe8e7221 */ /* 0x000fe20000010000 */
[----:B------:R-:W-:Y:S02]  /*5ae0*/  HADD2.F32 R141, -RZ, R127.H0_H0 ;  /* 0x2000007fff8d7230 */ /* 0x000fe40000004100 */
[----:B------:R-:W-:Y:S01]  /*5af0*/  FADD.FTZ R140, R191, -R140 ;  /* 0x8000008cbf8c7221 */ /* 0x000fe20000010000 */
[----:B------:R-:W-:Y:S01]  /*5b00*/  ISETP.GE.U32.AND P3, PT, R34, RZ, PT ;  /* 0x000000ff2200720c */ /* 0x000fe20003f66070 */
        /* <DEDUP_REMOVED lines=12> */
[----:B------:R-:W-:Y:S01]  /*5bd0*/  LOP3.LUT P6, RZ, R35, 0xff, RZ, 0xc0, !PT ;  /* 0x000000ff23ff7812 */ /* 0x000fe200078cc0ff */
[----:B------:R-:W-:Y:S01]  /*5be0*/  FFMA.FTZ R141, R156, R140, R141 ;  /* 0x0000008c9c8d7223 */ /* 0x000fe2000001008d */
[----:B------:R-:W-:Y:S01]  /*5bf0*/  FMUL.FTZ R147, R147, UR14 ;  /* 0x0000000e93937c20 */ /* 0x000fe20008410000 */
[-C--:B------:R-:W-:Y:S01]  /*5c00*/  FMUL.FTZ R143, R143, R150.reuse ;  /* 0x000000968f8f7220 */ /* 0x080fe20000410000 */
[----:B------:R-:W-:Y:S01]  /*5c10*/  FSEL R145, R145, RZ, P4 ;  /* 0x000000ff91917208 */ /* 0x000fe20002000000 */
[----:B------:R-:W-:Y:S01]  /*5c20*/  FMUL.FTZ R141, R141, R150 ;  /* 0x000000968d8d7220 */ /* 0x000fe20000410000 */
[----:B------:R-:W-:Y:S01]  /*5c30*/  LOP3.LUT P4, RZ, R35, 0xff00, RZ, 0xc0, !PT ;  /* 0x0000ff0023ff7812 */ /* 0x000fe2000788c0ff */
[----:B------:R-:W-:Y:S01]  /*5c40*/  FMUL.FTZ R143, R143, UR14 ;  /* 0x0000000e8f8f7c20 */ /* 0x000fe20008410000 */
[----:B------:R-:W-:Y:S01]  /*5c50*/  ISETP.GE.U32.AND.EX P3, PT, R35, 0x1000000, PT, P3 ;  /* 0x010000002300780c */ /* 0x000fe20003f66130 */
[----:B------:R-:W-:Y:S01]  /*5c60*/  FMUL.FTZ R141, R141, UR14 ;  /* 0x0000000e8d8d7c20 */ /* 0x000fe20008410000 */
[----:B------:R-:W-:-:S02]  /*5c70*/  HADD2.F32 R249, -RZ, R124.H1_H1 ;  /* 0x3000007cfff97230 */ /* 0x000fc40000004100 */
[----:B------:R-:W-:Y:S02]  /*5c80*/  FSEL R142, R143, RZ, P4 ;  /* 0x000000ff8f8e7208 */ /* 0x000fe40002000000 */
[----:B------:R-:W-:Y:S02]  /*5c90*/  FSEL R141, R141, RZ, P6 ;  /* 0x000000ff8d8d7208 */ /* 0x000fe40003000000 */
[----:B------:R-:W-:Y:S01]  /*5ca0*/  FSEL R140, R147, RZ, P3 ;  /* 0x000000ff938c7208 */ /* 0x000fe20001800000 */
[--C-:B------:R-:W-:Y:S01]  /*5cb0*/  HADD2.F32 R147, -RZ, R125.reuse.H1_H1 ;  /* 0x3000007dff937230 */ /* 0x100fe20000004100 */
[----:B------:R-:W-:Y:S01]  /*5cc0*/  F2FP.F16.F32.PACK_AB R142, R142, R141 ;  /* 0x0000008d8e8e723e */ /* 0x000fe200000000ff */
[-CC-:B------:R-:W-:Y:S01]  /*5cd0*/  FFMA.FTZ R141, R10, R164.reuse, R163.reuse ;  /* 0x000000a40a8d7223 */ /* 0x180fe200000100a3 */
[----:B------:R-:W-:Y:S01]  /*5ce0*/  F2FP.F16.F32.PACK_AB R143, R140, R145 ;  /* 0x000000918c8f723e */ /* 0x000fe200000000ff */
[-CC-:B------:R-:W-:Y:S01]  /*5cf0*/  FFMA.FTZ R140, R9, R164.reuse, R163.reuse ;  /* 0x000000a4098c7223 */ /* 0x180fe200000100a3 */
[----:B------:R-:W-:Y:S01]  /*5d00*/  FFMA.FTZ R145, R8, R164, R163 ;  /* 0x000000a408917223 */ /* 0x000fe200000100a3 */
[----:B------:R-:W-:Y:S01]  /*5d10*/  FADD.FTZ R144, R194, -R141 ;  /* 0x8000008dc2907221 */ /* 0x000fe20000010000 */
[----:B------:R-:W-:-:S02]  /*5d20*/  HADD2.F32 R141, -RZ, R125.H0_H0 ;  /* 0x2000007dff8d7230 */ /* 0x000fc40000004100 */
[----:B------:R-:W-:Y:S01]  /*5d30*/  FADD.FTZ R140, R195, -R140 ;  /* 0x8000008cc38c7221 */ /* 0x000fe20000010000 */
[----:B------:R-:W-:Y:S01]  /*5d40*/  LOP3.LUT P6, RZ, R34, 0xff0000, RZ, 0xc0, !PT ;  /* 0x00ff000022ff7812 */ /* 0x000fe200078cc0ff */
[----:B------:R-:W-:Y:S01]  /*5d50*/  FFMA.FTZ R147, R156, R144, R147 ;  /* 0x000000909c937223 */ /* 0x000fe20000010093 */
[----:B------:R-:W-:Y:S01]  /*5d60*/  FADD.FTZ R144, R196, -R145 ;  /* 0x80000091c4907221 */ /* 0x000fe20000010000 */
[C---:B------:R-:W-:Y:S01]  /*5d70*/  FFMA.FTZ R141, R156.reuse, R140, R141 ;  /* 0x0000008c9c8d7223 */ /* 0x040fe2000001008d */
[----:B------:R-:W-:Y:S01]  /*5d80*/  FFMA.FTZ R140, R7, R164, R163 ;  /* 0x000000a4078c7223 */ /* 0x000fe200000100a3 */
[----:B------:R-:W-:Y:S02]  /*5d90*/  HADD2.F32 R145, -RZ, R124.H0_H0 ;  /* 0x2000007cff917230 */ /* 0x000fe40000004100 */
[C---:B------:R-:W-:Y:S01]  /*5da0*/  FFMA.FTZ R249, R156.reuse, R144, R249 ;  /* 0x000000909cf97223 */ /* 0x040fe200000100f9 */
[-C--:B------:R-:W-:Y:S01]  /*5db0*/  FMUL.FTZ R141, R141, R150.reuse ;  /* 0x000000968d8d7220 */ /* 0x080fe20000410000 */
[----:B------:R-:W-:Y:S01]  /*5dc0*/  FADD.FTZ R140, R197, -R140 ;  /* 0x8000008cc58c7221 */ /* 0x000fe20000010000 */
[-C--:B------:R-:W-:Y:S01]  /*5dd0*/  FMUL.FTZ R147, R147, R150.reuse ;  /* 0x0000009693937220 */ /* 0x080fe20000410000 */
[----:B------:R-:W-:Y:S01]  /*5de0*/  FMUL.FTZ R249, R249, R150 ;  /* 0x00000096f9f97220 */ /* 0x000fe20000410000 */
[----:B------:R-:W-:Y:S01]  /*5df0*/  FMUL.FTZ R141, R141, UR14 ;  /* 0x0000000e8d8d7c20 */ /* 0x000fe20008410000 */
[----:B------:R-:W-:Y:S01]  /*5e00*/  FFMA.FTZ R207, R156, R140, R145 ;  /* 0x0000008c9ccf7223 */ /* 0x000fe20000010091 */
[----:B------:R-:W-:Y:S01]  /*5e10*/  FMUL.FTZ R147, R147, UR14 ;  /* 0x0000000e93937c20 */ /* 0x000fe20008410000 */
[----:B------:R-:W0:Y:S01]  /*5e20*/  LDC.64 R144, c[0x0][0x468] ;  /* 0x00011a00ff907b82 */ /* 0x000e220000000a00 */
[----:B------:R-:W-:Y:S01]  /*5e30*/  FMUL.FTZ R249, R249, UR14 ;  /* 0x0000000ef9f97c20 */ /* 0x000fe20008410000 */
[----:B------:R-:W-:Y:S01]  /*5e40*/  FMUL.FTZ R207, R207, R150 ;  /* 0x00000096cfcf7220 */ /* 0x000fe20000410000 */
[----:B------:R-:W-:-:S02]  /*5e50*/  FSEL R141, R141, RZ, P6 ;  /* 0x000000ff8d8d7208 */ /* 0x000fc40003000000 */
[C---:B------:R-:W-:Y:S01]  /*5e60*/  LOP3.LUT P3, RZ, R34.reuse, 0xff000000, RZ, 0xc0, !PT ;  /* 0xff00000022ff7812 */ /* 0x040fe2000786c0ff */
[----:B------:R-:W-:Y:S01]  /*5e70*/  FMUL.FTZ R207, R207, UR14 ;  /* 0x0000000ecfcf7c20 */ /* 0x000fe20008410000 */
[C---:B------:R-:W-:Y:S02]  /*5e80*/  LOP3.LUT P4, RZ, R34.reuse, 0xff00, RZ, 0xc0, !PT ;  /* 0x0000ff0022ff7812 */ /* 0x040fe4000788c0ff */
[----:B------:R-:W-:Y:S02]  /*5e90*/  LOP3.LUT P6, RZ, R34, 0xff, RZ, 0xc0, !PT ;  /* 0x000000ff22ff7812 */ /* 0x000fe400078cc0ff */
[----:B------:R-:W-:Y:S02]  /*5ea0*/  FSEL R146, R147, RZ, P3 ;  /* 0x000000ff93927208 */ /* 0x000fe40001800000 */
[----:B------:R-:W-:Y:S02]  /*5eb0*/  FSEL R249, R249, RZ, P4 ;  /* 0x000000fff9f97208 */ /* 0x000fe40002000000 */
[----:B------:R-:W-:-:S02]  /*5ec0*/  FSEL R140, R207, RZ, P6 ;  /* 0x000000ffcf8c7208 */ /* 0x000fc40003000000 */
[----:B------:R-:W-:Y:S02]  /*5ed0*/  F2FP.F16.F32.PACK_AB R141, R146, R141 ;  /* 0x0000008d928d723e */ /* 0x000fe400000000ff */
[----:B------:R-:W-:Y:S01]  /*5ee0*/  F2FP.F16.F32.PACK_AB R140, R249, R140 ;  /* 0x0000008cf98c723e */ /* 0x000fe200000000ff */
[C---:B0-----:R-:W-:Y:S01]  /*5ef0*/  IMAD.WIDE.U32 R144, R31.reuse, 0x10, R144 ;  /* 0x000000101f907825 */ /* 0x041fe200078e0090 */
[----:B------:R-:W-:-:S04]  /*5f00*/  IADD3 R31, PT, PT, R31, 0x20, RZ ;  /* 0x000000201f1f7810 */ /* 0x000fc80007ffe0ff */
[----:B------:R1:W-:Y:S03]  /*5f10*/  STG.E.128 desc[UR6][R144.64], R140 ;  /* 0x0000008c90007986 */ /* 0x0003e6000c101d06 */
.L_x_13205:
[----:B------:R-:W-:Y:S05]  /*5f20*/  BSYNC.RECONVERGENT B2 ;  /* 0x0000000000027941 */ /* 0x000fea0003800200 */
.L_x_13204:
[----:B------:R-:W-:Y:S04]  /*5f30*/  BSSY.RECONVERGENT B2, `(.L_x_13206) ;  /* 0x000004b000027945 */ /* 0x000fe80003800200 */
[----:B------:R-:W-:Y:S05]  /*5f40*/  @!P2 BRA `(.L_x_13207) ;  /* 0x000000040024a947 */ /* 0x000fea0003800000 */
[-CC-:B01----:R-:W-:Y:S01]  /*5f50*/  FFMA.FTZ R141, R22, R164.reuse, R163.reuse ;  /* 0x000000a4168d7223 */ /* 0x183fe200000100a3 */
[----:B------:R-:W-:Y:S01]  /*5f60*/  FFMA.FTZ R140, R21, R164, R163 ;  /* 0x000000a4158c7223 */ /* 0x000fe200000100a3 */
[--C-:B------:R-:W-:Y:S01]  /*5f70*/  HADD2.F32 R143, -RZ, R131.reuse.H1_H1 ;  /* 0x30000083ff8f7230 */ /* 0x100fe20000004100 */
[----:B------:R-:W-:Y:S01]  /*5f80*/  LOP3.LUT P3, RZ, R37, 0xff, RZ, 0xc0, !PT ;  /* 0x000000ff25ff7812 */ /* 0x000fe2000786c0ff */
        /* <DEDUP_REMOVED lines=14> */
[----:B------:R-:W-:Y:S01]  /*6070*/  ISETP.GE.U32.AND P2, PT, R36, RZ, PT ;  /* 0x000000ff2400720c */ /* 0x000fe20003f46070 */
[C---:B------:R-:W-:Y:S01]  /*6080*/  FFMA.FTZ R143, R156.reuse, R142, R143 ;  /* 0x0000008e9c8f7223 */ /* 0x040fe2000001008f */
[----:B------:R-:W-:Y:S01]  /*6090*/  FMUL.FTZ R145, R145, UR14 ;  /* 0x0000000e91917c20 */ /* 0x000fe20008410000 */
[----:B------:R-:W-:Y:S01]  /*60a0*/  FFMA.FTZ R141, R156, R140, R141 ;  /* 0x0000008c9c8d7223 */ /* 0x000fe2000001008d */
[----:B------:R-:W-:Y:S01]  /*60b0*/  FMUL.FTZ R147, R147, UR14 ;  /* 0x0000000e93937c20 */ /* 0x000fe20008410000 */
[-C--:B------:R-:W-:Y:S01]  /*60c0*/  FMUL.FTZ R143, R143, R150.reuse ;  /* 0x000000968f8f7220 */ /* 0x080fe20000410000 */
[----:B------:R-:W-:Y:S01]  /*60d0*/  LOP3.LUT P4, RZ, R37, 0xff0000, RZ, 0xc0, !PT ;  /* 0x00ff000025ff7812 */ /* 0x000fe2000788c0ff */
[----:B------:R-:W-:Y:S01]  /*60e0*/  FMUL.FTZ R141, R141, R150 ;  /* 0x000000968d8d7220 */ /* 0x000fe20000410000 */
[----:B------:R-:W-:Y:S01]  /*60f0*/  ISETP.GE.U32.AND.EX P2, PT, R37, 0x1000000, PT, P2 ;  /* 0x010000002500780c */ /* 0x000fe20003f46120 */
[----:B------:R-:W-:Y:S01]  /*6100*/  FMUL.FTZ R143, R143, UR14 ;  /* 0x0000000e8f8f7c20 */ /* 0x000fe20008410000 */
[----:B------:R-:W-:Y:S01]  /*6110*/  FSEL R145, R145, RZ, P4 ;  /* 0x000000ff91917208 */ /* 0x000fe20002000000 */
[----:B------:R-:W-:Y:S01]  /*6120*/  FMUL.FTZ R141, R141, UR14 ;  /* 0x0000000e8d8d7c20 */ /* 0x000fe20008410000 */
[----:B------:R-:W-:Y:S01]  /*6130*/  FSEL R140, R147, RZ, P2 ;  /* 0x000000ff938c7208 */ /* 0x000fe20001000000 */
[----:B------:R-:W-:Y:S01]  /*6140*/  HADD2.F32 R147, -RZ, R129.H1_H1 ;  /* 0x30000081ff937230 */ /* 0x000fe20000004100 */
[----:B------:R-:W-:Y:S01]  /*6150*/  FSEL R142, R143, RZ, P6 ;  /* 0x000000ff8f8e7208 */ /* 0x000fe20003000000 */
[----:B------:R-:W-:Y:S01]  /*6160*/  HADD2.F32 R207, -RZ, R128.H0_H0 ;  /* 0x20000080ffcf7230 */ /* 0x000fe20000004100 */
[----:B------:R-:W-:-:S02]  /*6170*/  FSEL R141, R141, RZ, P3 ;  /* 0x000000ff8d8d7208 */ /* 0x000fc40001800000 */
[----:B------:R-:W-:Y:S01]  /*6180*/  F2FP.F16.F32.PACK_AB R143, R140, R145 ;  /* 0x000000918c8f723e */ /* 0x000fe200000000ff */
[-CC-:B------:R-:W-:Y:S01]  /*6190*/  FFMA.FTZ R145, R16, R164.reuse, R163.reuse ;  /* 0x000000a410917223 */ /* 0x180fe200000100a3 */
[----:B------:R-:W-:Y:S01]  /*61a0*/  F2FP.F16.F32.PACK_AB R142, R142, R141 ;  /* 0x0000008d8e8e723e */ /* 0x000fe200000000ff */
[-CC-:B------:R-:W-:Y:S01]  /*61b0*/  FFMA.FTZ R141, R18, R164.reuse, R163.reuse ;  /* 0x000000a4128d7223 */ /* 0x180fe200000100a3 */
[----:B------:R-:W-:Y:S01]  /*61c0*/  FFMA.FTZ R140, R17, R164, R163 ;  /* 0x000000a4118c7223 */ /* 0x000fe200000100a3 */
[----:B------:R-:W-:Y:S02]  /*61d0*/  LOP3.LUT P4, RZ, R36, 0xff0000, RZ, 0xc0, !PT ;  /* 0x00ff000024ff7812 */ /* 0x000fe4000788c0ff */
[----:B------:R-:W-:Y:S01]  /*61e0*/  FADD.FTZ R144, R186, -R141 ;  /* 0x8000008dba907221 */ /* 0x000fe20000010000 */
[----:B------:R-:W-:Y:S02]  /*61f0*/  HADD2.F32 R141, -RZ, R129.H0_H0 ;  /* 0x20000081ff8d7230 */ /* 0x000fe40000004100 */
[----:B------:R-:W-:Y:S01]  /*6200*/  FADD.FTZ R140, R187, -R140 ;  /* 0x8000008cbb8c7221 */ /* 0x000fe20000010000 */
[----:B------:R-:W-:Y:S01]  /*6210*/  LOP3.LUT P6, RZ, R36, 0xff000000, RZ, 0xc0, !PT ;  /* 0xff00000024ff7812 */ /* 0x000fe200078cc0ff */
[----:B------:R-:W-:Y:S01]  /*6220*/  FFMA.FTZ R147, R156, R144, R147 ;  /* 0x000000909c937223 */ /* 0x000fe20000010093 */
[----:B------:R-:W-:Y:S01]  /*6230*/  FADD.FTZ R144, R188, -R145 ;  /* 0x80000091bc907221 */ /* 0x000fe20000010000 */
[----:B------:R-:W-:-:S02]  /*6240*/  HADD2.F32 R145, -RZ, R128.H1_H1 ;  /* 0x30000080ff917230 */ /* 0x000fc40000004100 */
[----:B------:R-:W-:Y:S01]  /*6250*/  FFMA.FTZ R141, R156, R140, R141 ;  /* 0x0000008c9c8d7223 */ /* 0x000fe2000001008d */
[----:B------:R-:W-:Y:S01]  /*6260*/  FFMA.FTZ R140, R15, R164, R163 ;  /* 0x000000a40f8c7223 */ /* 0x000fe200000100a3 */
[----:B------:R-:W-:Y:S01]  /*6270*/  FMUL.FTZ R147, R147, R150 ;  /* 0x0000009693937220 */ /* 0x000fe20000410000 */
[----:B------:R-:W-:Y:S01]  /*6280*/  LOP3.LUT P3, RZ, R36, 0xff00, RZ, 0xc0, !PT ;  /* 0x0000ff0024ff7812 */ /* 0x000fe2000786c0ff */
[C---:B------:R-:W-:Y:S01]  /*6290*/  FFMA.FTZ R249, R156.reuse, R144, R145 ;  /* 0x000000909cf97223 */ /* 0x040fe20000010091 */
[----:B------:R-:W-:Y:S01]  /*62a0*/  FADD.FTZ R140, R189, -R140 ;  /* 0x8000008cbd8c7221 */ /* 0x000fe20000010000 */
[----:B------:R-:W0:Y:S01]  /*62b0*/  LDC.64 R144, c[0x0][0x468] ;  /* 0x00011a00ff907b82 */ /* 0x000e220000000a00 */
[-C--:B------:R-:W-:Y:S01]  /*62c0*/  FMUL.FTZ R141, R141, R150.reuse ;  /* 0x000000968d8d7220 */ /* 0x080fe20000410000 */
[----:B------:R-:W-:Y:S01]  /*62d0*/  FMUL.FTZ R249, R249, R150 ;  /* 0x00000096f9f97220 */ /* 0x000fe20000410000 */
[----:B------:R-:W-:Y:S01]  /*62e0*/  FFMA.FTZ R207, R156, R140, R207 ;  /* 0x0000008c9ccf7223 */ /* 0x000fe200000100cf */
[----:B------:R-:W-:Y:S01]  /*62f0*/  FMUL.FTZ R147, R147, UR14 ;  /* 0x0000000e93937c20 */ /* 0x000fe20008410000 */
[----:B------:R-:W-:Y:S01]  /*6300*/  FMUL.FTZ R141, R141, UR14 ;  /* 0x0000000e8d8d7c20 */ /* 0x000fe20008410000 */
[----:B------:R-:W-:Y:S01]  /*6310*/  FMUL.FTZ R249, R249, UR14 ;  /* 0x0000000ef9f97c20 */ /* 0x000fe20008410000 */
[----:B------:R-:W-:Y:S01]  /*6320*/  FMUL.FTZ R207, R207, R150 ;  /* 0x00000096cfcf7220 */ /* 0x000fe20000410000 */
[----:B------:R-:W-:-:S02]  /*6330*/  LOP3.LUT P2, RZ, R36, 0xff, RZ, 0xc0, !PT ;  /* 0x000000ff24ff7812 */ /* 0x000fc4000784c0ff */
[----:B------:R-:W-:Y:S01]  /*6340*/  FSEL R141, R141, RZ, P4 ;  /* 0x000000ff8d8d7208 */ /* 0x000fe20002000000 */
[----:B------:R-:W-:Y:S01]  /*6350*/  FMUL.FTZ R207, R207, UR14 ;  /* 0x0000000ecfcf7c20 */ /* 0x000fe20008410000 */
[----:B------:R-:W-:Y:S02]  /*6360*/  FSEL R146, R147, RZ, P6 ;  /* 0x000000ff93927208 */ /* 0x000fe40003000000 */
[----:B------:R-:W-:Y:S02]  /*6370*/  FSEL R249, R249, RZ, P3 ;  /* 0x000000fff9f97208 */ /* 0x000fe40001800000 */
[----:B------:R-:W-:Y:S02]  /*6380*/  FSEL R140, R207, RZ, P2 ;  /* 0x000000ffcf8c7208 */ /* 0x000fe40001000000 */
[----:B------:R-:W-:Y:S02]  /*6390*/  F2FP.F16.F32.PACK_AB R141, R146, R141 ;  /* 0x0000008d928d723e */ /* 0x000fe400000000ff */
[----:B------:R-:W-:Y:S01]  /*63a0*/  F2FP.F16.F32.PACK_AB R140, R249, R140 ;  /* 0x0000008cf98c723e */ /* 0x000fe200000000ff */
[C---:B0-----:R-:W-:Y:S01]  /*63b0*/  IMAD.WIDE.U32 R144, R31.reuse, 0x10, R144 ;  /* 0x000000101f907825 */ /* 0x041fe200078e0090 */
[----:B------:R-:W-:-:S04]  /*63c0*/  IADD3 R31, PT, PT, R31, 0x20, RZ ;  /* 0x000000201f1f7810 */ /* 0x000fc80007ffe0ff */
[----:B------:R2:W-:Y:S03]  /*63d0*/  STG.E.128 desc[UR6][R144.64], R140 ;  /* 0x0000008c90007986 */ /* 0x0005e6000c101d06 */
.L_x_13207:
[----:B------:R-:W-:Y:S05]  /*63e0*/  BSYNC.RECONVERGENT B2 ;  /* 0x0000000000027941 */ /* 0x000fea0003800200 */
.L_x_13206:
[----:B------:R-:W-:Y:S04]  /*63f0*/  BSSY.RECONVERGENT B2, `(.L_x_13208) ;  /* 0x000004b000027945 */ /* 0x000fe80003800200 */
[----:B------:R-:W-:Y:S05]  /*6400*/  @!P1 BRA `(.L_x_13209) ;  /* 0x0000000400249947 */ /* 0x000fea0003800000 */
[-CC-:B012---:R-:W-:Y:S01]  /*6410*/  FFMA.FTZ R141, R30, R164.reuse, R163.reuse ;  /* 0x000000a41e8d7223 */ /* 0x187fe200000100a3 */
        /* <DEDUP_REMOVED lines=72> */
.L_x_13209:
[----:B------:R-:W-:Y:S05]  /*68a0*/  BSYNC.RECONVERGENT B2 ;  /* 0x0000000000027941 */ /* 0x000fea0003800200 */
.L_x_13208:
[----:B------:R-:W-:Y:S05]  /*68b0*/  @!P0 BRA `(.L_x_13192) ;  /* 0x0000001c00948947 */ /* 0x000fea0003800000 */
[-CC-:B0123--:R-:W-:Y:S01]  /*68c0*/  FFMA.FTZ R142, R168, R164.reuse, R163.reuse ;  /* 0x000000a4a88e7223 */ /* 0x18ffe200000100a3 */
[-CC-:B------:R-:W-:Y:S01]  /*68d0*/  FFMA.FTZ R252, R158, R164.reuse, R163.reuse ;  /* 0x000000a49efc7223 */ /* 0x180fe200000100a3 */
[-CC-:B------:R-:W-:Y:S01]  /*68e0*/  FFMA.FTZ R250, R160, R164.reuse, R163.reuse ;  /* 0x000000a4a0fa7223 */ /* 0x180fe200000100a3 */
[----:B------:R-:W-:Y:S02]  /*68f0*/  HADD2.F32 R145, -RZ, R137.H1_H1 ;  /* 0x30000089ff917230 */ /* 0x000fe40000004100 */
[-CC-:B------:R-:W-:Y:S01]  /*6900*/  FFMA.FTZ R144, R170, R164.reuse, R163.reuse ;  /* 0x000000a4aa907223 */ /* 0x180fe200000100a3 */
[----:B------:R-:W-:Y:S01]  /*6910*/  FFMA.FTZ R140, R205, R164, R163 ;  /* 0x000000a4cd8c7223 */ /* 0x000fe200000100a3 */
[----:B------:R-:W-:Y:S01]  /*6920*/  FADD.FTZ R142, R167, -R142 ;  /* 0x8000008ea78e7221 */ /* 0x000fe20000010000 */
[--C-:B------:R-:W-:Y:S02]  /*6930*/  HADD2.F32 R141, -RZ, R139.reuse.H1_H1 ;  /* 0x3000008bff8d7230 */ /* 0x100fe40000004100 */
[----:B------:R-:W-:Y:S01]  /*6940*/  FADD.FTZ R252, R155, -R252 ;  /* 0x800000fc9bfc7221 */ /* 0x000fe20000010000 */
[----:B------:R-:W-:-:S02]  /*6950*/  HADD2.F32 R143, -RZ, R139.H0_H0 ;  /* 0x2000008bff8f7230 */ /* 0x000fc40000004100 */
[----:B------:R-:W-:Y:S01]  /*6960*/  FADD.FTZ R250, R159, -R250 ;  /* 0x800000fa9ffa7221 */ /* 0x000fe20000010000 */
[----:B------:R-:W-:Y:S02]  /*6970*/  HADD2.F32 R249, -RZ, R136.H0_H0 ;  /* 0x20000088fff97230 */ /* 0x000fe40000004100 */
[-CC-:B------:R-:W-:Y:S01]  /*6980*/  FFMA.FTZ R206, R166, R164.reuse, R163.reuse ;  /* 0x000000a4a6ce7223 */ /* 0x180fe200000100a3 */
[----:B------:R-:W-:Y:S01]  /*6990*/  FFMA.FTZ R146, R162, R164, R163 ;  /* 0x000000a4a2927223 */ /* 0x000fe200000100a3 */
[----:B------:R-:W-:Y:S01]  /*69a0*/  FADD.FTZ R144, R169, -R144 ;  /* 0x80000090a9907221 */ /* 0x000fe20000010000 */
[----:B------:R-:W-:Y:S02]  /*69b0*/  HADD2.F32 R207, -RZ, R137.H0_H0 ;  /* 0x20000089ffcf7230 */ /* 0x000fe40000004100 */
[----:B-----5:R-:W-:Y:S01]  /*69c0*/  FFMA.FTZ R145, R156, R142, R145 ;  /* 0x0000008e9c917223 */ /* 0x020fe20000010091 */
[----:B------:R-:W-:Y:S01]  /*69d0*/  FADD.FTZ R140, R173, -R140 ;  /* 0x8000008cad8c7221 */ /* 0x000fe20000010000 */
[----:B------:R-:W-:Y:S01]  /*69e0*/  FFMA.FTZ R164, R172, R164, R163 ;  /* 0x000000a4aca47223 */ /* 0x000fe200000100a3 */
[C---:B------:R-:W-:Y:S01]  /*69f0*/  FFMA.FTZ R141, R156.reuse, R252, R141 ;  /* 0x000000fc9c8d7223 */ /* 0x040fe2000001008d */
[----:B------:R-:W-:Y:S01]  /*6a00*/  FFMA.FTZ R143, R156, R250, R143 ;  /* 0x000000fa9c8f7223 */ /* 0x000fe2000001008f */
[----:B------:R-:W-:-:S02]  /*6a10*/  HADD2.F32 R163, -RZ, R138.H0_H0 ;  /* 0x2000008affa37230 */ /* 0x000fc40000004100 */
[----:B------:R-:W-:Y:S01]  /*6a20*/  FADD.FTZ R206, R165, -R206 ;  /* 0x800000cea5ce7221 */ /* 0x000fe20000010000 */
[----:B------:R-:W-:Y:S02]  /*6a30*/  HADD2.F32 R147, -RZ, R138.H1_H1 ;  /* 0x3000008aff937230 */ /* 0x000fe40000004100 */
[----:B------:R-:W-:Y:S01]  /*6a40*/  FADD.FTZ R146, R161, -R146 ;  /* 0x80000092a1927221 */ /* 0x000fe20000010000 */
[C---:B------:R-:W-:Y:S01]  /*6a50*/  FFMA.FTZ R249, R156.reuse, R140, R249 ;  /* 0x0000008c9cf97223 */ /* 0x040fe200000100f9 */
[----:B------:R-:W-:Y:S01]  /*6a60*/  FFMA.FTZ R207, R156, R144, R207 ;  /* 0x000000909ccf7223 */ /* 0x000fe200000100cf */
[-C--:B------:R-:W-:Y:S01]  /*6a70*/  FMUL.FTZ R140, R145, R150.reuse ;  /* 0x00000096918c7220 */ /* 0x080fe20000410000 */
[-C--:B------:R-:W-:Y:S01]  /*6a80*/  FMUL.FTZ R141, R141, R150.reuse ;  /* 0x000000968d8d7220 */ /* 0x080fe20000410000 */
[----:B------:R-:W0:Y:S01]  /*6a90*/  LDC.64 R144, c[0x0][0x468] ;  /* 0x00011a00ff907b82 */ /* 0x000e220000000a00 */
[----:B------:R-:W-:Y:S01]  /*6aa0*/  ISETP.GE.U32.AND P0, PT, R148, RZ, PT ;  /* 0x000000ff9400720c */ /* 0x000fe20003f06070 */
[----:B------:R-:W-:Y:S01]  /*6ab0*/  FMUL.FTZ R143, R143, R150 ;  /* 0x000000968f8f7220 */ /* 0x000fe20000410000 */
[C---:B------:R-:W-:Y:S01]  /*6ac0*/  FFMA.FTZ R163, R156.reuse, R206, R163 ;  /* 0x000000ce9ca37223 */ /* 0x040fe200000100a3 */
[----:B------:R-:W-:Y:S01]  /*6ad0*/  FFMA.FTZ R147, R156, R146, R147 ;  /* 0x000000929c937223 */ /* 0x000fe20000010093 */
[----:B------:R-:W-:-:S02]  /*6ae0*/  HADD2.F32 R251, -RZ, R136.H1_H1 ;  /* 0x30000088fffb7230 */ /* 0x000fc40000004100 */
[----:B------:R-:W-:Y:S01]  /*6af0*/  FADD.FTZ R164, R171, -R164 ;  /* 0x800000a4aba47221 */ /* 0x000fe20000010000 */
[----:B------:R-:W-:Y:S01]  /*6b00*/  FMUL.FTZ R141, R141, UR14 ;  /* 0x0000000e8d8d7c20 */ /* 0x000fe20008410000 */
[----:B------:R-:W-:Y:S01]  /*6b10*/  ISETP.GE.U32.AND.EX P0, PT, R149, 0x1000000, PT, P0 ;  /* 0x010000009500780c */ /* 0x000fe20003f06100 */
[----:B------:R-:W-:Y:S01]  /*6b20*/  FMUL.FTZ R143, R143, UR14 ;  /* 0x0000000e8f8f7c20 */ /* 0x000fe20008410000 */
[----:B------:R-:W-:Y:S01]  /*6b30*/  LOP3.LUT P1, RZ, R149, 0xff0000, RZ, 0xc0, !PT ;  /* 0x00ff000095ff7812 */ /* 0x000fe2000782c0ff */
[-C--:B------:R-:W-:Y:S01]  /*6b40*/  FMUL.FTZ R163, R163, R150.reuse ;  /* 0x00000096a3a37220 */ /* 0x080fe20000410000 */
[----:B------:R-:W-:Y:S01]  /*6b50*/  FMUL.FTZ R147, R147, R150 ;  /* 0x0000009693937220 */ /* 0x000fe20000410000 */
[----:B------:R-:W-:Y:S01]  /*6b60*/  FFMA.FTZ R251, R156, R164, R251 ;  /* 0x000000a49cfb7223 */ /* 0x000fe200000100fb */
[----:B------:R-:W-:Y:S01]  /*6b70*/  FSEL R142, R141, RZ, P0 ;  /* 0x000000ff8d8e7208 */ /* 0x000fe20000000000 */
        /* <DEDUP_REMOVED lines=20> */
[----:B------:R-:W-:Y:S02]  /*6cc0*/  F2FP.F16.F32.PACK_AB R142, R147, R142 ;  /* 0x0000008e938e723e */ /* 0x000fe400000000ff */
[----:B------:R-:W-:Y:S02]  /*6cd0*/  FSEL R146, R140, RZ, P3 ;  /* 0x000000ff8c927208 */ /* 0x000fe40001800000 */
[----:B------:R-:W-:-:S02]  /*6ce0*/  FSEL R207, R207, RZ, P2 ;  /* 0x000000ffcfcf7208 */ /* 0x000fc40001000000 */
[----:B------:R-:W-:Y:S02]  /*6cf0*/  FSEL R140, R141, RZ, P0 ;  /* 0x000000ff8d8c7208 */ /* 0x000fe40000000000 */
[----:B------:R-:W-:Y:S02]  /*6d00*/  FSEL R147, R150, RZ, P1 ;  /* 0x000000ff96937208 */ /* 0x000fe40000800000 */
[----:B------:R-:W-:Y:S02]  /*6d10*/  F2FP.F16.F32.PACK_AB R141, R146, R207 ;  /* 0x000000cf928d723e */ /* 0x000fe400000000ff */
[----:B------:R-:W-:-:S05]  /*6d20*/  F2FP.F16.F32.PACK_AB R140, R147, R140 ;  /* 0x0000008c938c723e */ /* 0x000fca00000000ff */
[----:B------:R4:W-:Y:S01]  /*6d30*/  STG.E.128 desc[UR6][R144.64], R140 ;  /* 0x0000008c90007986 */ /* 0x0009e2000c101d06 */
[----:B------:R-:W-:Y:S05]  /*6d40*/  BRA `(.L_x_13192) ;  /* 0x0000001800707947 */ /* 0x000fea0003800000 */
.L_x_13201:
[----:B------:R-:W-:Y:S04]  /*6d50*/  BSSY.RECONVERGENT B2, `(.L_x_13210) ;  /* 0x0000052000027945 */ /* 0x000fe80003800200 */
[----:B------:R-:W-:Y:S05]  /*6d60*/  @!P4 BRA `(.L_x_13211) ;  /* 0x000000040040c947 */ /* 0x000fea0003800000 */
[-CC-:B------:R-:W-:Y:S01]  /*6d70*/  FFMA.FTZ R140, R0, R164.reuse, R163.reuse ;  /* 0x000000a4008c7223 */ /* 0x180fe200000100a3 */
[--C-:B------:R-:W-:Y:S01]  /*6d80*/  HADD2.F32 R141, -RZ, R120.reuse.H0_H0 ;  /* 0x20000078ff8d7230 */ /* 0x100fe20000004100 */
[----:B------:R-:W0:Y:S01]  /*6d90*/  LDC.64 R144, c[0x0][0x478] ;  /* 0x00011e00ff907b82 */ /* 0x000e220000000a00 */
[----:B------:R-:W-:Y:S02]  /*6da0*/  HADD2.F32 R147, -RZ, R120.H1_H1 ;  /* 0x30000078ff937230 */ /* 0x000fe40000004100 */
[----:B------:R-:W-:Y:S01]  /*6db0*/  FADD.FTZ R207, R157, -R140 ;  /* 0x8000008c9dcf7221 */ /* 0x000fe20000010000 */
[-C--:B------:R-:W-:Y:S01]  /*6dc0*/  FFMA.FTZ R140, R152, R164.reuse, R163 ;  /* 0x000000a4988c7223 */ /* 0x080fe200000100a3 */
[--C-:B------:R-:W-:Y:S01]  /*6dd0*/  HADD2.F32 R206, -RZ, R121.reuse.H0_H0 ;  /* 0x20000079ffce7230 */ /* 0x100fe20000004100 */
[----:B------:R-:W-:Y:S01]  /*6de0*/  ISETP.GE.U32.AND P4, PT, R32, RZ, PT ;  /* 0x000000ff2000720c */ /* 0x000fe20003f86070 */
[----:B-----5:R-:W-:Y:S01]  /*6df0*/  FFMA.FTZ R207, R156, R207, R141 ;  /* 0x000000cf9ccf7223 */ /* 0x020fe2000001008d */
[-CC-:B------:R-:W-:Y:S01]  /*6e00*/  FFMA.FTZ R141, R153, R164.reuse, R163.reuse ;  /* 0x000000a4998d7223 */ /* 0x180fe200000100a3 */
[----:B------:R-:W-:Y:S01]  /*6e10*/  FADD.FTZ R143, R203, -R140 ;  /* 0x8000008ccb8f7221 */ /* 0x000fe20000010000 */
[----:B------:R-:W-:Y:S01]  /*6e20*/  FFMA.FTZ R140, R3, R164, R163 ;  /* 0x000000a4038c7223 */ /* 0x000fe200000100a3 */
[----:B------:R-:W-:Y:S01]  /*6e30*/  LOP3.LUT P6, RZ, R33, 0xff0000, RZ, 0xc0, !PT ;  /* 0x00ff000021ff7812 */ /* 0x000fe200078cc0ff */
[----:B------:R-:W-:Y:S01]  /*6e40*/  FADD.FTZ R141, R204, -R141 ;  /* 0x8000008dcc8d7221 */ /* 0x000fe20000010000 */
[----:B------:R-:W-:Y:S01]  /*6e50*/  FFMA.FTZ R206, R156, R143, R206 ;  /* 0x0000008f9cce7223 */ /* 0x000fe200000100ce */
[----:B------:R-:W-:-:S02]  /*6e60*/  HADD2.F32 R143, -RZ, R121.H1_H1 ;  /* 0x30000079ff8f7230 */ /* 0x000fc40000004100 */
[----:B------:R-:W-:Y:S01]  /*6e70*/  FADD.FTZ R249, R201, -R140 ;  /* 0x8000008cc9f97221 */ /* 0x000fe20000010000 */
[----:B------:R-:W-:Y:S01]  /*6e80*/  FFMA.FTZ R147, R156, R141, R147 ;  /* 0x0000008d9c937223 */ /* 0x000fe20000010093 */
[-C--:B------:R-:W-:Y:S01]  /*6e90*/  FFMA.FTZ R141, R151, R164.reuse, R163 ;  /* 0x000000a4978d7223 */ /* 0x080fe200000100a3 */
[--C-:B------:R-:W-:Y:S01]  /*6ea0*/  HADD2.F32 R140, -RZ, R122.reuse.H0_H0 ;  /* 0x2000007aff8c7230 */ /* 0x100fe20000004100 */
[----:B------:R-:W-:Y:S02]  /*6eb0*/  ISETP.GE.U32.AND.EX P4, PT, R33, 0x1000000, PT, P4 ;  /* 0x010000002100780c */ /* 0x000fe40003f86140 */
[----:B------:R-:W-:Y:S02]  /*6ec0*/  FADD.FTZ R141, R202, -R141 ;  /* 0x8000008dca8d7221 */ /* 0x000fe40000010000 */
[C---:B------:R-:W-:Y:S01]  /*6ed0*/  FFMA.FTZ R249, R156.reuse, R249, R140 ;  /* 0x000000f99cf97223 */ /* 0x040fe2000001008c */
[-C--:B------:R-:W-:Y:S01]  /*6ee0*/  FFMA.FTZ R140, R5, R164.reuse, R163 ;  /* 0x000000a4058c7223 */ /* 0x080fe200000100a3 */
[----:B------:R-:W-:Y:S01]  /*6ef0*/  FFMA.FTZ R146, R156, R141, R143 ;  /* 0x0000008d9c927223 */ /* 0x000fe2000001008f */
[----:B------:R-:W-:Y:S01]  /*6f00*/  FFMA.FTZ R141, R4, R164, R163 ;  /* 0x000000a4048d7223 */ /* 0x000fe200000100a3 */
[----:B------:R-:W-:-:S02]  /*6f10*/  HADD2.F32 R143, -RZ, R122.H1_H1 ;  /* 0x3000007aff8f7230 */ /* 0x000fc40000004100 */
[----:B------:R-:W-:Y:S01]  /*6f20*/  FADD.FTZ R251, R199, -R140 ;  /* 0x8000008cc7fb7221 */ /* 0x000fe20000010000 */
[----:B------:R-:W-:Y:S02]  /*6f30*/  HADD2.F32 R140, -RZ, R123.H0_H0 ;  /* 0x2000007bff8c7230 */ /* 0x000fe40000004100 */
[----:B------:R-:W-:Y:S01]  /*6f40*/  FADD.FTZ R141, R200, -R141 ;  /* 0x8000008dc88d7221 */ /* 0x000fe20000010000 */
[----:B0-----:R-:W-:-:S04]  /*6f50*/  IMAD.WIDE.U32 R144, R31, 0x10, R144 ;  /* 0x000000101f907825 */ /* 0x001fc800078e0090 */
[----:B------:R-:W-:Y:S01]  /*6f60*/  FFMA.FTZ R250, R156, R141, R143 ;  /* 0x0000008d9cfa7223 */ /* 0x000fe2000001008f */
[----:B------:R-:W-:Y:S01]  /*6f70*/  FFMA.FTZ R141, R6, R164, R163 ;  /* 0x000000a4068d7223 */ /* 0x000fe200000100a3 */
[----:B------:R-:W-:Y:S02]  /*6f80*/  HADD2.F32 R143, -RZ, R123.H1_H1 ;  /* 0x3000007bff8f7230 */ /* 0x000fe40000004100 */
[----:B------:R-:W-:Y:S01]  /*6f90*/  FFMA.FTZ R251, R156, R251, R140 ;  /* 0x000000fb9cfb7223 */ /* 0x000fe2000001008c */
[----:B------:R-:W-:Y:S01]  /*6fa0*/  F2FP.F16.F32.PACK_AB R140, R147, R207 ;  /* 0x000000cf938c723e */ /* 0x000fe200000000ff */
[----:B------:R-:W-:Y:S01]  /*6fb0*/  FADD.FTZ R141, R198, -R141 ;  /* 0x8000008dc68d7221 */ /* 0x000fe20000010000 */
[C---:B------:R-:W-:Y:S01]  /*6fc0*/  F2FP.F16.F32.PACK_AB R142, R250.reuse, R249 ;  /* 0x000000f9fa8e723e */ /* 0x040fe200000000ff */
[-C--:B------:R-:W-:Y:S01]  /*6fd0*/  FMUL.FTZ R250, R250, R150.reuse ;  /* 0x00000096fafa7220 */ /* 0x080fe20000410000 */
[----:B------:R-:W-:Y:S01]  /*6fe0*/  FMUL.FTZ R207, R207, R150 ;  /* 0x00000096cfcf7220 */ /* 0x000fe20000410000 */
[----:B------:R-:W-:Y:S01]  /*6ff0*/  FFMA.FTZ R252, R156, R141, R143 ;  /* 0x0000008d9cfc7223 */ /* 0x000fe2000001008f */
[----:B------:R-:W-:Y:S01]  /*7000*/  F2FP.F16.F32.PACK_AB R141, R146, R206 ;  /* 0x000000ce928d723e */ /* 0x000fe200000000ff */
[----:B------:R-:W-:Y:S01]  /*7010*/  FMUL.FTZ R250, R250, UR14 ;  /* 0x0000000efafa7c20 */ /* 0x000fe20008410000 */
[-C--:B------:R-:W-:Y:S01]  /*7020*/  FMUL.FTZ R206, R206, R150.reuse ;  /* 0x00000096cece7220 */ /* 0x080fe20000410000 */
[-C--:B------:R-:W-:Y:S01]  /*7030*/  FMUL.FTZ R146, R146, R150.reuse ;  /* 0x0000009692927220 */ /* 0x080fe20000410000 */
[----:B------:R-:W-:Y:S01]  /*7040*/  F2FP.F16.F32.PACK_AB R143, R252, R251 ;  /* 0x000000fbfc8f723e */ /* 0x000fe200000000ff */
[-C--:B------:R-:W-:Y:S01]  /*7050*/  FMUL.FTZ R251, R251, R150.reuse ;  /* 0x00000096fbfb7220 */ /* 0x080fe20000410000 */
[-C--:B------:R-:W-:Y:S01]  /*7060*/  FMUL.FTZ R147, R147, R150.reuse ;  /* 0x0000009693937220 */ /* 0x080fe20000410000 */
[----:B------:R-:W-:Y:S01]  /*7070*/  FMUL.FTZ R146, R146, UR14 ;  /* 0x0000000e92927c20 */ /* 0x000fe20008410000 */
[----:B------:R-:W-:Y:S01]  /*7080*/  FMUL.FTZ R207, R207, UR14 ;  /* 0x0000000ecfcf7c20 */ /* 0x000fe20008410000 */
[----:B------:R0:W-:Y:S01]  /*7090*/  STG.E.128 desc[UR6][R144.64], R140 ;  /* 0x0000008c90007986 */ /* 0x0001e2000c101d06 */
[----:B------:R-:W-:Y:S01]  /*70a0*/  FMUL.FTZ R147, R147, UR14 ;  /* 0x0000000e93937c20 */ /* 0x000fe20008410000 */
[-C--:B0-----:R-:W-:Y:S01]  /*70b0*/  FMUL.FTZ R140, R252, R150.reuse ;  /* 0x00000096fc8c7220 */ /* 0x081fe20000410000 */
[----:B------:R-:W-:Y:S01]  /*70c0*/  FMUL.FTZ R252, R251, UR14 ;  /* 0x0000000efbfc7c20 */ /* 0x000fe20008410000 */
[----:B------:R-:W-:Y:S01]  /*70d0*/  FMUL.FTZ R251, R249, R150 ;  /* 0x00000096f9fb7220 */ /* 0x000fe20000410000 */
[----:B------:R-:W0:Y:S01]  /*70e0*/  LDC.64 R144, c[0x0][0x468] ;  /* 0x00011a00ff907b82 */ /* 0x000e220000000a00 */
[----:B------:R-:W-:-:S02]  /*70f0*/  FMUL.FTZ R140, R140, UR14 ;  /* 0x0000000e8c8c7c20 */ /* 0x000fc40008410000 */
[----:B------:R-:W-:Y:S01]  /*7100*/  FSEL R249, R252, RZ, P6 ;  /* 0x000000fffcf97208 */ /* 0x000fe20003000000 */
[----:B------:R-:W-:Y:S01]  /*7110*/  FMUL.FTZ R251, R251, UR14 ;  /* 0x0000000efbfb7c20 */ /* 0x000fe20008410000 */
[C---:B------:R-:W-:Y:S02]  /*7120*/  LOP3.LUT P6, RZ, R33.reuse, 0xff, RZ, 0xc0, !PT ;  /* 0x000000ff21ff7812 */ /* 0x040fe400078cc0ff */
[----:B------:R-:W-:Y:S02]  /*7130*/  FSEL R140, R140, RZ, P4 ;  /* 0x000000ff8c8c7208 */ /* 0x000fe40002000000 */
[----:B------:R-:W-:Y:S02]  /*7140*/  LOP3.LUT P4, RZ, R33, 0xff00, RZ, 0xc0, !PT ;  /* 0x0000ff0021ff7812 */ /* 0x000fe4000788c0ff */
[----:B------:R-:W-:Y:S02]  /*7150*/  FSEL R142, R251, RZ, P6 ;  /* 0x000000fffb8e7208 */ /* 0x000fe40003000000 */
[----:B------:R-:W-:-:S02]  /*7160*/  FSEL R141, R250, RZ, P4 ;  /* 0x000000fffa8d7208 */ /* 0x000fc40002000000 */
[----:B------:R-:W-:Y:S02]  /*7170*/  LOP3.LUT P4, RZ, R32, 0xff0000, RZ, 0xc0, !PT ;  /* 0x00ff000020ff7812 */ /* 0x000fe4000788c0ff */
[----:B------:R-:W-:Y:S01]  /*7180*/  F2FP.F16.F32.PACK_AB R142, R141, R142 ;  /* 0x0000008e8d8e723e */ /* 0x000fe200000000ff */
[----:B------:R-:W-:Y:S01]  /*7190*/  FMUL.FTZ R141, R206, UR14 ;  /* 0x0000000ece8d7c20 */ /* 0x000fe20008410000 */
[----:B------:R-:W-:Y:S02]  /*71a0*/  LOP3.LUT P6, RZ, R32, 0xff000000, RZ, 0xc0, !PT ;  /* 0xff00000020ff7812 */ /* 0x000fe400078cc0ff */
[----:B------:R-:W-:Y:S02]  /*71b0*/  F2FP.F16.F32.PACK_AB R143, R140, R249 ;  /* 0x000000f98c8f723e */ /* 0x000fe400000000ff */
[----:B------:R-:W-:Y:S01]  /*71c0*/  FSEL R141, R141, RZ, P4 ;  /* 0x000000ff8d8d7208 */ /* 0x000fe20002000000 */
[----:B0-----:R-:W-:Y:S01]  /*71d0*/  IMAD.WIDE.U32 R144, R31, 0x10, R144 ;  /* 0x000000101f907825 */ /* 0x001fe200078e0090 */
[----:B------:R-:W-:-:S02]  /*71e0*/  FSEL R146, R146, RZ, P6 ;  /* 0x000000ff92927208 */ /* 0x000fc40003000000 */
[C---:B------:R-:W-:Y:S02]  /*71f0*/  LOP3.LUT P4, RZ, R32.reuse, 0xff, RZ, 0xc0, !PT ;  /* 0x000000ff20ff7812 */ /* 0x040fe4000788c0ff */
[----:B------:R-:W-:Y:S02]  /*7200*/  LOP3.LUT P6, RZ, R32, 0xff00, RZ, 0xc0, !PT ;  /* 0x0000ff0020ff7812 */ /* 0x000fe400078cc0ff */
[----:B------:R-:W-:Y:S02]  /*7210*/  FSEL R140, R207, RZ, P4 ;  /* 0x000000ffcf8c7208 */ /* 0x000fe40002000000 */
[----:B------:R-:W-:Y:S02]  /*7220*/  FSEL R147, R147, RZ, P6 ;  /* 0x000000ff93937208 */ /* 0x000fe40003000000 */
[----:B------:R-:W-:Y:S02]  /*7230*/  F2FP.F16.F32.PACK_AB R141, R146, R141 ;  /* 0x0000008d928d723e */ /* 0x000fe400000000ff */
[----:B------:R-:W-:-:S02]  /*7240*/  F2FP.F16.F32.PACK_AB R140, R147, R140 ;  /* 0x0000008c938c723e */ /* 0x000fc400000000ff */
[----:B------:R-:W-:-:S03]  /*7250*/  IADD3 R31, PT, PT, R31, 0x20, RZ ;  /* 0x000000201f1f7810 */ /* 0x000fc60007ffe0ff */
[----:B------:R0:W-:Y:S04]  /*7260*/  STG.E.128 desc[UR6][R144.64], R140 ;  /* 0x0000008c90007986 */ /* 0x0001e8000c101d06 */
.L_x_13211:
[----:B------:R-:W-:Y:S05]  /*7270*/  BSYNC.RECONVERGENT B2 ;  /* 0x0000000000027941 */ /* 0x000fea0003800200 */
.L_x_13210:
[----:B------:R-:W-:Y:S04]  /*7280*/  BSSY.RECONVERGENT B2, `(.L_x_13212) ;  /* 0x0000052000027945 */ /* 0x000fe80003800200 */
[----:B------:R-:W-:Y:S05]  /*7290*/  @!P3 BRA `(.L_x_13213) ;  /* 0x000000040040b947 */ /* 0x000fea0003800000 */
[-CC-:B0-----:R-:W-:Y:S01]  /*72a0*/  FFMA.FTZ R140, R7, R164.reuse, R163.reuse ;  /* 0x000000a4078c7223 */ /* 0x181fe200000100a3 */
[--C-:B------:R-:W-:Y:S01]  /*72b0*/  HADD2.F32 R141, -RZ, R124.reuse.H0_H0 ;  /* 0x2000007cff8d7230 */ /* 0x100fe20000004100 */
[----:B------:R-:W0:Y:S01]  /*72c0*/  LDC.64 R144, c[0x0][0x478] ;  /* 0x00011e00ff907b82 */ /* 0x000e220000000a00 */
[----:B------:R-:W-:Y:S02]  /*72d0*/  HADD2.F32 R207, -RZ, R124.H1_H1 ;  /* 0x3000007cffcf7230 */ /* 0x000fe40000004100 */
[----:B------:R-:W-:Y:S01]  /*72e0*/  FADD.FTZ R147, R197, -R140 ;  /* 0x8000008cc5937221 */ /* 0x000fe20000010000 */
[-C--:B------:R-:W-:Y:S01]  /*72f0*/  FFMA.FTZ R140, R9, R164.reuse, R163 ;  /* 0x000000a4098c7223 */ /* 0x080fe200000100a3 */
[--C-:B------:R-:W-:Y:S01]  /*7300*/  HADD2.F32 R146, -RZ, R125.reuse.H0_H0 ;  /* 0x2000007dff927230 */ /* 0x100fe20000004100 */
[----:B------:R-:W-:Y:S01]  /*7310*/  LOP3.LUT P4, RZ, R35, 0xff0000, RZ, 0xc0, !PT ;  /* 0x00ff000023ff7812 */ /* 0x000fe2000788c0ff */
        /* <DEDUP_REMOVED lines=12> */
[----:B------:R-:W-:Y:S02]  /*73e0*/  ISETP.GE.U32.AND P3, PT, R34, RZ, PT ;  /* 0x000000ff2200720c */ /* 0x000fe40003f66070 */
        /* <DEDUP_REMOVED lines=9> */
[----:B0-----:R-:W-:Y:S01]  /*7480*/  IMAD.WIDE.U32 R144, R31, 0x10, R144 ;  /* 0x000000101f907825 */ /* 0x001fe200078e0090 */
[----:B------:R-:W-:-:S03]  /*7490*/  ISETP.GE.U32.AND.EX P3, PT, R35, 0x1000000, PT, P3 ;  /* 0x010000002300780c */ /* 0x000fc60003f66130 */
        /* <DEDUP_REMOVED lines=12> */
[----:B------:R-:W-:Y:S01]  /*7560*/  FMUL.FTZ R250, R250, UR14 ;  /* 0x0000000efafa7c20 */ /* 0x000fe20008410000 */
[-C--:B------:R-:W-:Y:S01]  /*7570*/  FMUL.FTZ R146, R146, R150.reuse ;  /* 0x0000009692927220 */ /* 0x080fe20000410000 */
[C---:B------:R-:W-:Y:S01]  /*7580*/  F2FP.F16.F32.PACK_AB R143, R252.reuse, R251 ;  /* 0x000000fbfc8f723e */ /* 0x040fe200000000ff */
[-C--:B------:R-:W-:Y:S01]  /*7590*/  FMUL.FTZ R251, R251, R150.reuse ;  /* 0x00000096fbfb7220 */ /* 0x080fe20000410000 */
[-C--:B------:R-:W-:Y:S01]  /*75a0*/  FMUL.FTZ R252, R252, R150.reuse ;  /* 0x00000096fcfc7220 */ /* 0x080fe20000410000 */
[----:B------:R-:W-:Y:S01]  /*75b0*/  FMUL.FTZ R146, R146, UR14 ;  /* 0x0000000e92927c20 */ /* 0x000fe20008410000 */
[-C--:B------:R-:W-:Y:S01]  /*75c0*/  FMUL.FTZ R147, R147, R150.reuse ;  /* 0x0000009693937220 */ /* 0x080fe20000410000 */
[----:B------:R0:W-:Y:S01]  /*75d0*/  STG.E.128 desc[UR6][R144.64], R140 ;  /* 0x0000008c90007986 */ /* 0x0001e2000c101d06 */
[----:B------:R-:W-:Y:S01]  /*75e0*/  FMUL.FTZ R251, R251, UR14 ;  /* 0x0000000efbfb7c20 */ /* 0x000fe20008410000 */
[----:B------:R-:W-:Y:S01]  /*75f0*/  FMUL.FTZ R252, R252, UR14 ;  /* 0x0000000efcfc7c20 */ /* 0x000fe20008410000 */
[-C--:B------:R-:W-:Y:S01]  /*7600*/  FMUL.FTZ R207, R207, R150.reuse ;  /* 0x00000096cfcf7220 */ /* 0x080fe20000410000 */
[----:B------:R-:W-:Y:S01]  /*7610*/  FMUL.FTZ R206, R206, R150 ;  /* 0x00000096cece7220 */ /* 0x000fe20000410000 */
[----:B------:R-:W-:-:S02]  /*7620*/  FMUL.FTZ R147, R147, UR14 ;  /* 0x0000000e93937c20 */ /* 0x000fc40008410000 */
[----:B------:R-:W-:Y:S01]  /*7630*/  FSEL R252, R252, RZ, P3 ;  /* 0x000000fffcfc7208 */ /* 0x000fe20001800000 */
[----:B------:R-:W-:Y:S01]  /*7640*/  FMUL.FTZ R206, R206, UR14 ;  /* 0x0000000ecece7c20 */ /* 0x000fe20008410000 */
[----:B------:R-:W-:Y:S01]  /*7650*/  FMUL.FTZ R207, R207, UR14 ;  /* 0x0000000ecfcf7c20 */ /* 0x000fe20008410000 */
[----:B------:R-:W-:-:S04]  /*7660*/  LOP3.LUT P3, RZ, R34, 0xff000000, RZ, 0xc0, !PT ;  /* 0xff00000022ff7812 */ /* 0x000fc8000786c0ff */
[----:B------:R-:W-:Y:S01]  /*7670*/  FSEL R206, R206, RZ, P3 ;  /* 0x000000ffcece7208 */ /* 0x000fe20001800000 */
[----:B0-----:R-:W0:Y:S01]  /*7680*/  LDC.64 R144, c[0x0][0x468] ;  /* 0x00011a00ff907b82 */ /* 0x001e220000000a00 */
[----:B------:R-:W-:Y:S02]  /*7690*/  FSEL R143, R251, RZ, P4 ;  /* 0x000000fffb8f7208 */ /* 0x000fe40002000000 */
[----:B------:R-:W-:Y:S02]  /*76a0*/  LOP3.LUT P4, RZ, R35, 0xff00, RZ, 0xc0, !PT ;  /* 0x0000ff0023ff7812 */ /* 0x000fe4000788c0ff */
[----:B------:R-:W-:Y:S02]  /*76b0*/  FSEL R142, R249, RZ, P6 ;  /* 0x000000fff98e7208 */ /* 0x000fe40003000000 */
[----:B------:R-:W-:Y:S02]  /*76c0*/  FSEL R141, R250, RZ, P4 ;  /* 0x000000fffa8d7208 */ /* 0x000fe40002000000 */
[----:B------:R-:W-:-:S02]  /*76d0*/  LOP3.LUT P6, RZ, R34, 0xff0000, RZ, 0xc0, !PT ;  /* 0x00ff000022ff7812 */ /* 0x000fc400078cc0ff */
[----:B------:R-:W-:Y:S02]  /*76e0*/  F2FP.F16.F32.PACK_AB R142, R141, R142 ;  /* 0x0000008e8d8e723e */ /* 0x000fe400000000ff */
        /* <DEDUP_REMOVED lines=8> */
[----:B------:R-:W-:Y:S02]  /*7770*/  F2FP.F16.F32.PACK_AB R140, R207, R140 ;  /* 0x0000008ccf8c723e */ /* 0x000fe400000000ff */
[----:B------:R-:W-:-:S03]  /*7780*/  IADD3 R31, PT, PT, R31, 0x20, RZ ;  /* 0x000000201f1f7810 */ /* 0x000fc60007ffe0ff */
[----:B------:R1:W-:Y:S04]  /*7790*/  STG.E.128 desc[UR6][R144.64], R140 ;  /* 0x0000008c90007986 */ /* 0x0003e8000c101d06 */
.L_x_13213:
[----:B------:R-:W-:Y:S05]  /*77a0*/  BSYNC.RECONVERGENT B2 ;  /* 0x0000000000027941 */ /* 0x000fea0003800200 */
.L_x_13212:
[----:B------:R-:W-:Y:S04]  /*77b0*/  BSSY.RECONVERGENT B2, `(.L_x_13214) ;  /* 0x0000052000027945 */ /* 0x000fe80003800200 */
[----:B------:R-:W-:Y:S05]  /*77c0*/  @!P2 BRA `(.L_x_13215) ;  /* 0x000000040040a947 */ /* 0x000fea0003800000 */
[-CC-:B01----:R-:W-:Y:S01]  /*77d0*/  FFMA.FTZ R140, R15, R164.reuse, R163.reuse ;  /* 0x000000a40f8c7223 */ /* 0x183fe200000100a3 */
[--C-:B------:R-:W-:Y:S01]  /*77e0*/  HADD2.F32 R141, -RZ, R128.reuse.H0_H0 ;  /* 0x20000080ff8d7230 */ /* 0x100fe20000004100 */
[----:B------:R-:W-:Y:S01]  /*77f0*/  ISETP.GE.U32.AND P2, PT, R36, RZ, PT ;  /* 0x000000ff2400720c */ /* 0x000fe20003f46070 */
[----:B------:R-:W-:Y:S02]  /*7800*/  HADD2.F32 R143, -RZ, R128.H1_H1 ;  /* 0x30000080ff8f7230 */ /* 0x000fe40000004100 */
[----:B------:R-:W-:Y:S01]  /*7810*/  FADD.FTZ R207, R189, -R140 ;  /* 0x8000008cbdcf7221 */ /* 0x000fe20000010000 */
[-C--:B------:R-:W-:Y:S01]  /*7820*/  FFMA.FTZ R140, R17, R164.reuse, R163 ;  /* 0x000000a4118c7223 */ /* 0x080fe200000100a3 */
[--C-:B------:R-:W-:Y:S01]  /*7830*/  HADD2.F32 R146, -RZ, R129.reuse.H0_H0 ;  /* 0x20000081ff927230 */ /* 0x100fe20000004100 */
[----:B------:R-:W-:Y:S01]  /*7840*/  LOP3.LUT P4, RZ, R37, 0xff0000, RZ, 0xc0, !PT ;  /* 0x00ff000025ff7812 */ /* 0x000fe2000788c0ff */
[----:B-----5:R-:W-:Y:S01]  /*7850*/  FFMA.FTZ R207, R156, R207, R141 ;  /* 0x000000cf9ccf7223 */ /* 0x020fe2000001008d */
[----:B------:R-:W-:Y:S01]  /*7860*/  FFMA.FTZ R141, R16, R164, R163 ;  /* 0x000000a4108d7223 */ /* 0x000fe200000100a3 */
[----:B------:R-:W-:Y:S01]  /*7870*/  FADD.FTZ R145, R187, -R140 ;  /* 0x8000008cbb917221 */ /* 0x000fe20000010000 */
[----:B------:R-:W-:-:S02]  /*7880*/  HADD2.F32 R147, -RZ, R129.H1_H1 ;  /* 0x30000081ff937230 */ /* 0x000fc40000004100 */
[-C--:B------:R-:W-:Y:S01]  /*7890*/  FFMA.FTZ R140, R19, R164.reuse, R163 ;  /* 0x000000a4138c7223 */ /* 0x080fe200000100a3 */
[----:B------:R-:W-:Y:S01]  /*78a0*/  FADD.FTZ R141, R188, -R141 ;  /* 0x8000008dbc8d7221 */ /* 0x000fe20000010000 */
[C---:B------:R-:W-:Y:S01]  /*78b0*/  FFMA.FTZ R146, R156.reuse, R145, R146 ;  /* 0x000000919c927223 */ /* 0x040fe20000010092 */
[----:B------:R-:W-:Y:S01]  /*78c0*/  LOP3.LUT P3, RZ, R37, 0xff, RZ, 0xc0, !PT ;  /* 0x000000ff25ff7812 */ /* 0x000fe2000786c0ff */
[----:B------:R-:W0:Y:S01]  /*78d0*/  LDC.64 R144, c[0x0][0x478] ;  /* 0x00011e00ff907b82 */ /* 0x000e220000000a00 */
[----:B------:R-:W-:Y:S01]  /*78e0*/  FFMA.FTZ R206, R156, R141, R143 ;  /* 0x0000008d9cce7223 */ /* 0x000fe2000001008f */
[-C--:B------:R-:W-:Y:S01]  /*78f0*/  FFMA.FTZ R141, R18, R164.reuse, R163 ;  /* 0x000000a4128d7223 */ /* 0x080fe200000100a3 */
[----:B------:R-:W-:Y:S01]  /*7900*/  FADD.FTZ R249, R185, -R140 ;  /* 0x8000008cb9f97221 */ /* 0x000fe20000010000 */
[--C-:B------:R-:W-:Y:S01]  /*7910*/  HADD2.F32 R140, -RZ, R130.reuse.H0_H0 ;  /* 0x20000082ff8c7230 */ /* 0x100fe20000004100 */
[C---:B------:R-:W-:Y:S01]  /*7920*/  LOP3.LUT P6, RZ, R37.reuse, 0xff00, RZ, 0xc0, !PT ;  /* 0x0000ff0025ff7812 */ /* 0x040fe200078cc0ff */
[----:B------:R-:W-:Y:S01]  /*7930*/  FADD.FTZ R141, R186, -R141 ;  /* 0x8000008dba8d7221 */ /* 0x000fe20000010000 */
[----:B------:R-:W-:Y:S01]  /*7940*/  HADD2.F32 R143, -RZ, R130.H1_H1 ;  /* 0x30000082ff8f7230 */ /* 0x000fe20000004100 */
[----:B------:R-:W-:Y:S01]  /*7950*/  ISETP.GE.U32.AND.EX P2, PT, R37, 0x1000000, PT, P2 ;  /* 0x010000002500780c */ /* 0x000fe20003f46120 */
[C---:B------:R-:W-:Y:S01]  /*7960*/  FFMA.FTZ R249, R156.reuse, R249, R140 ;  /* 0x000000f99cf97223 */ /* 0x040fe2000001008c */
[----:B------:R-:W-:Y:S01]  /*7970*/  FFMA.FTZ R147, R156, R141, R147 ;  /* 0x0000008d9c937223 */ /* 0x000fe20000010093 */
[-CC-:B------:R-:W-:Y:S01]  /*7980*/  FFMA.FTZ R141, R20, R164.reuse, R163.reuse ;  /* 0x000000a4148d7223 */ /* 0x180fe200000100a3 */
[----:B------:R-:W-:-:S03]  /*7990*/  FFMA.FTZ R140, R21, R164, R163 ;  /* 0x000000a4158c7223 */ /* 0x000fc600000100a3 */
[----:B------:R-:W-:Y:S01]  /*79a0*/  FADD.FTZ R141, R184, -R141 ;  /* 0x8000008db88d7221 */ /* 0x000fe20000010000 */
[----:B------:R-:W-:Y:S01]  /*79b0*/  FADD.FTZ R251, R183, -R140 ;  /* 0x8000008cb7fb7221 */ /* 0x000fe20000010000 */
[--C-:B------:R-:W-:Y:S02]  /*79c0*/  HADD2.F32 R140, -RZ, R131.reuse.H0_H0 ;  /* 0x20000083ff8c7230 */ /* 0x100fe40000004100 */
[----:B------:R-:W-:Y:S01]  /*79d0*/  FFMA.FTZ R250, R156, R141, R143 ;  /* 0x0000008d9cfa7223 */ /* 0x000fe2000001008f */
[----:B------:R-:W-:Y:S01]  /*79e0*/  FFMA.FTZ R141, R22, R164, R163 ;  /* 0x000000a4168d7223 */ /* 0x000fe200000100a3 */
[----:B------:R-:W-:Y:S02]  /*79f0*/  HADD2.F32 R143, -RZ, R131.H1_H1 ;  /* 0x30000083ff8f7230 */ /* 0x000fe40000004100 */
[----:B------:R-:W-:Y:S01]  /*7a00*/  FFMA.FTZ R251, R156, R251, R140 ;  /* 0x000000fb9cfb7223 */ /* 0x000fe2000001008c */
[----:B------:R-:W-:Y:S01]  /*7a10*/  F2FP.F16.F32.PACK_AB R140, R206, R207 ;  /* 0x000000cfce8c723e */ /* 0x000fe200000000ff */
[----:B------:R-:W-:Y:S01]  /*7a20*/  FADD.FTZ R141, R182, -R141 ;  /* 0x8000008db68d7221 */ /* 0x000fe20000010000 */
[----:B0-----:R-:W-:Y:S01]  /*7a30*/  IMAD.WIDE.U32 R144, R31, 0x10, R144 ;  /* 0x000000101f907825 */ /* 0x001fe200078e0090 */
[----:B------:R-:W-:-:S03]  /*7a40*/  F2FP.F16.F32.PACK_AB R142, R250, R249 ;  /* 0x000000f9fa8e723e */ /* 0x000fc600000000ff */
[----:B------:R-:W-:Y:S01]  /*7a50*/  FMUL.FTZ R249, R249, R150 ;  /* 0x00000096f9f97220 */ /* 0x000fe20000410000 */
[----:B------:R-:W-:Y:S01]  /*7a60*/  FFMA.FTZ R252, R156, R141, R143 ;  /* 0x0000008d9cfc7223 */ /* 0x000fe2000001008f */
[----:B------:R-:W-:Y:S01]  /*7a70*/  F2FP.F16.F32.PACK_AB R141, R147, R146 ;  /* 0x00000092938d723e */ /* 0x000fe200000000ff */
[-C--:B------:R-:W-:Y:S01]  /*7a80*/  FMUL.FTZ R250, R250, R150.reuse ;  /* 0x00000096fafa7220 */ /* 0x080fe20000410000 */
        /* <DEDUP_REMOVED lines=36> */
.L_x_13215:
[----:B------:R-:W-:Y:S05]  /*7cd0*/  BSYNC.RECONVERGENT B2 ;  /* 0x0000000000027941 */ /* 0x000fea0003800200 */
.L_x_13214:
[----:B------:R-:W-:Y:S04]  /*7ce0*/  BSSY.RECONVERGENT B2, `(.L_x_13216) ;  /* 0x0000052000027945 */ /* 0x000fe80003800200 */
[----:B------:R-:W-:Y:S05]  /*7cf0*/  @!P1 BRA `(.L_x_13217) ;  /* 0x0000000400409947 */ /* 0x000fea0003800000 */
[-CC-:B012---:R-:W-:Y:S01]  /*7d00*/  FFMA.FTZ R140, R23, R164.reuse, R163.reuse ;  /* 0x000000a4178c7223 */ /* 0x187fe200000100a3 */
        /* <DEDUP_REMOVED lines=79> */
.L_x_13217:
[----:B------:R-:W-:Y:S05]  /*8200*/  BSYNC.RECONVERGENT B2 ;  /* 0x0000000000027941 */ /* 0x000fea0003800200 */
.L_x_13216:
[----:B------:R-:W-:Y:S05]  /*8210*/  @!P0 BRA `(.L_x_13192) ;  /* 0x00000004003c8947 */ /* 0x000fea0003800000 */
[-CC-:B------:R-:W-:Y:S01]  /*8220*/  FFMA.FTZ R252, R158, R164.reuse, R163.reuse ;  /* 0x000000a49efc7223 */ /* 0x180fe200000100a3 */
[----:B0123--:R-:W-:Y:S02]  /*8230*/  HADD2.F32 R141, -RZ, R139.H1_H1 ;  /* 0x3000008bff8d7230 */ /* 0x00ffe40000004100 */
[-CC-:B------:R-:W-:Y:S01]  /*8240*/  FFMA.FTZ R146, R170, R164.reuse, R163.reuse ;  /* 0x000000a4aa927223 */ /* 0x180fe200000100a3 */
[-CC-:B------:R-:W-:Y:S01]  /*8250*/  FFMA.FTZ R206, R172, R164.reuse, R163.reuse ;  /* 0x000000a4acce7223 */ /* 0x180fe200000100a3 */
[----:B------:R-:W-:Y:S01]  /*8260*/  FADD.FTZ R143, R155, -R252 ;  /* 0x800000fc9b8f7221 */ /* 0x000fe20000010000 */
[-CC-:B------:R-:W-:Y:S01]  /*8270*/  FFMA.FTZ R250, R205, R164.reuse, R163.reuse ;  /* 0x000000a4cdfa7223 */ /* 0x180fe200000100a3 */
[-CC-:B------:R-:W-:Y:S01]  /*8280*/  FFMA.FTZ R144, R168, R164.reuse, R163.reuse ;  /* 0x000000a4a8907223 */ /* 0x180fe200000100a3 */
[-CC-:B------:R-:W-:Y:S01]  /*8290*/  FFMA.FTZ R142, R166, R164.reuse, R163.reuse ;  /* 0x000000a4a68e7223 */ /* 0x180fe200000100a3 */
[-CC-:B------:R-:W-:Y:S01]  /*82a0*/  FFMA.FTZ R140, R162, R164.reuse, R163.reuse ;  /* 0x000000a4a28c7223 */ /* 0x180fe200000100a3 */
[----:B------:R-:W-:Y:S01]  /*82b0*/  FFMA.FTZ R164, R160, R164, R163 ;  /* 0x000000a4a0a47223 */ /* 0x000fe200000100a3 */
[----:B-----5:R-:W-:Y:S01]  /*82c0*/  FFMA.FTZ R143, R156, R143, R141 ;  /* 0x0000008f9c8f7223 */ /* 0x020fe2000001008d */
[----:B------:R-:W-:Y:S01]  /*82d0*/  FADD.FTZ R163, R169, -R146 ;  /* 0x80000092a9a37221 */ /* 0x000fe20000010000 */
[----:B------:R-:W-:-:S02]  /*82e0*/  HADD2.F32 R145, -RZ, R136.H1_H1 ;  /* 0x30000088ff917230 */ /* 0x000fc40000004100 */
[----:B------:R-:W-:Y:S01]  /*82f0*/  FADD.FTZ R141, R171, -R206 ;  /* 0x800000ceab8d7221 */ /* 0x000fe20000010000 */
[--C-:B------:R-:W-:Y:S02]  /*8300*/  HADD2.F32 R146, -RZ, R137.reuse.H0_H0 ;  /* 0x20000089ff927230 */ /* 0x100fe40000004100 */
[----:B------:R-:W-:Y:S01]  /*8310*/  FADD.FTZ R207, R165, -R142 ;  /* 0x8000008ea5cf7221 */ /* 0x000fe20000010000 */
[----:B------:R-:W-:Y:S02]  /*8320*/  HADD2.F32 R142, -RZ, R138.H0_H0 ;  /* 0x2000008aff8e7230 */ /* 0x000fe40000004100 */
[C---:B------:R-:W-:Y:S01]  /*8330*/  FFMA.FTZ R206, R156.reuse, R141, R145 ;  /* 0x0000008d9cce7223 */ /* 0x040fe20000010091 */
[----:B------:R-:W-:Y:S02]  /*8340*/  HADD2.F32 R145, -RZ, R137.H1_H1 ;  /* 0x30000089ff917230 */ /* 0x000fe40000004100 */
[----:B------:R-:W-:Y:S01]  /*8350*/  FFMA.FTZ R141, R156, R163, R146 ;  /* 0x000000a39c8d7223 */ /* 0x000fe20000010092 */
[----:B------:R-:W-:Y:S01]  /*8360*/  FADD.FTZ R147, R173, -R250 ;  /* 0x800000faad937221 */ /* 0x000fe20000010000 */
[----:B------:R-:W-:Y:S01]  /*8370*/  FADD.FTZ R163, R167, -R144 ;  /* 0x80000090a7a37221 */ /* 0x000fe20000010000 */
[----:B------:R-:W-:-:S02]  /*8380*/  HADD2.F32 R250, -RZ, R136.H0_H0 ;  /* 0x20000088fffa7230 */ /* 0x000fc40000004100 */
[C---:B------:R-:W-:Y:S01]  /*8390*/  FFMA.FTZ R142, R156.reuse, R207, R142 ;  /* 0x000000cf9c8e7223 */ /* 0x040fe2000001008e */
[----:B------:R-:W-:Y:S02]  /*83a0*/  HADD2.F32 R207, -RZ, R138.H1_H1 ;  /* 0x3000008affcf7230 */ /* 0x000fe40000004100 */
[C---:B------:R-:W-:Y:S01]  /*83b0*/  FFMA.FTZ R163, R156.reuse, R163, R145 ;  /* 0x000000a39ca37223 */ /* 0x040fe20000010091 */
[----:B------:R-:W-:Y:S02]  /*83c0*/  HADD2.F32 R144, -RZ, R139.H0_H0 ;  /* 0x2000008bff907230 */ /* 0x000fe40000004100 */
[----:B------:R-:W-:Y:S01]  /*83d0*/  FADD.FTZ R145, R161, -R140 ;  /* 0x8000008ca1917221 */ /* 0x000fe20000010000 */
[----:B------:R-:W-:Y:S01]  /*83e0*/  FADD.FTZ R249, R159, -R164 ;  /* 0x800000a49ff97221 */ /* 0x000fe20000010000 */
[----:B------:R-:W-:Y:S01]  /*83f0*/  FFMA.FTZ R147, R156, R147, R250 ;  /* 0x000000939c937223 */ /* 0x000fe200000100fa */
[----:B------:R-:W-:Y:S01]  /*8400*/  ISETP.GE.U32.AND P0, PT, R148, RZ, PT ;  /* 0x000000ff9400720c */ /* 0x000fe20003f06070 */
[C---:B------:R-:W-:Y:S01]  /*8410*/  FFMA.FTZ R145, R156.reuse, R145, R207 ;  /* 0x000000919c917223 */ /* 0x040fe200000100cf */
[----:B------:R-:W-:Y:S01]  /*8420*/  FFMA.FTZ R144, R156, R249, R144 ;  /* 0x000000f99c907223 */ /* 0x000fe20000010090 */
[-C--:B------:R-:W-:Y:S01]  /*8430*/  FMUL.FTZ R146, R147, R150.reuse ;  /* 0x0000009693927220 */ /* 0x080fe20000410000 */
[C---:B------:R-:W-:Y:S01]  /*8440*/  F2FP.F16.F32.PACK_AB R140, R206.reuse, R147 ;  /* 0x00000093ce8c723e */ /* 0x040fe200000000ff */
[-C--:B------:R-:W-:Y:S01]  /*8450*/  FMUL.FTZ R156, R141, R150.reuse ;  /* 0x000000968d9c7220 */ /* 0x080fe20000410000 */
        /* <DEDUP_REMOVED lines=42> */
[----:B------:R0:W-:Y:S02]  /*8700*/  STG.E.128 desc[UR6][R144.64], R140 ;  /* 0x0000008c90007986 */ /* 0x0001e4000c101d06 */
.L_x_13192:
[----:B------:R-:W-:Y:S05]  /*8710*/  BSYNC.RECONVERGENT B1 ;  /* 0x0000000000017941 */ /* 0x000fea0003800200 */
.L_x_13181:
[----:B01234-:R-:W0:Y:S02]  /*8720*/  LDC.64 R140, c[0x0][0x380] ;  /* 0x0000e000ff8c7b82 */ /* 0x01fe240000000a00 */
[----:B0-----:R-:W-:-:S04]  /*8730*/  LEA R154, R140, R154, 0x2 ;  /* 0x0000009a8c9a7211 */ /* 0x001fc800078e10ff */
[----:B------:R-:W-:-:S13]  /*8740*/  ISETP.GE.AND P0, PT, R154, R141, PT ;  /* 0x0000008d9a00720c */ /* 0x000fda0003f06270 */
[----:B------:R-:W-:Y:S05]  /*8750*/  @!P0 BRA `(.L_x_13218) ;  /* 0xffffff8000548947 */ /* 0x000fea000383ffff */
.L_x_13169:
[----:B------:R-:W-:Y:S05]  /*8760*/  BSYNC B0 ;  /* 0x0000000000007941 */ /* 0x000fea0003800000 */
.L_x_13168:
[----:B------:R-:W2:Y:S01]  /*8770*/  LDL.LU R31, [R1] ;  /* 0x00000000011f7983 */ /* 0x000ea20000300800 */
        /* <DEDUP_REMOVED lines=37> */
[----:B----4-:R-:W-:-:S03]  /*89d0*/  FADD.FTZ R3, RZ, R3 ;  /* 0x00000003ff037221 */ /* 0x010fc60000010000 */
        /* <DEDUP_REMOVED lines=60> */
[----:B----4-:R-:W-:Y:S01]  /*8da0*/  FADD.FTZ R9, R9, R38 ;  /* 0x0000002609097221 */ /* 0x010fe20000010000 */
[----:B------:R-:W-:Y:S01]  /*8db0*/  STS.128 [R0], R40 ;  /* 0x0000002800007388 */ /* 0x000fe20000000c00 */
[----:B---3--:R-:W-:-:S03]  /*8dc0*/  FADD.FTZ R39, R10, R39 ;  /* 0x000000270a277221 */ /* 0x008fc60000010000 */
        /* <DEDUP_REMOVED lines=212> */
.L_x_13180:
        /* <DEDUP_REMOVED lines=8> */
.L_x_13220:
[----:B------:R-:W-:Y:S05]  /*9b90*/  BSYNC B1 ;  /* 0x0000000000017941 */ /* 0x000fea0003800000 */
.L_x_13219:
        /* <DEDUP_REMOVED lines=9> */
.L_x_13221:
[----:B------:R-:W-:Y:S01]  /*9c30*/  HFMA2 R142, -RZ, RZ, 0, 1.1920928955078125e-07 ;  /* 0x00000002ff8e7431 */ /* 0x000fe200000001ff */
[----:B------:R-:W-:Y:S02]  /*9c40*/  MOV R143, R144 ;  /* 0x00000090008f7202 */ /* 0x000fe40000000f00 */
[----:B------:R-:W-:-:S07]  /*9c50*/  MOV R145, R251 ;  /* 0x000000fb00917202 */ /* 0x000fce0000000f00 */
[----:B------:R-:W-:Y:S05]  /*9c60*/  WARPSYNC.COLLECTIVE R140, `(.L_x_13222) ;  /* 0x000000008c087348 */ /* 0x000fea0003c00000 */
[----:B------:R0:W1:Y:S02]  /*9c70*/  SHFL.BFLY P6, R251, R143, R142, R141 ;  /* 0x0c00008e8ffb7389 */ /* 0x00006400000c008d */
[----:B01----:R-:W-:Y:S05]  /*9c80*/  ENDCOLLECTIVE ;  /* 0x000000000000791b */ /* 0x003fea0003800000 */
.L_x_13222:
[----:B------:R-:W-:-:S05]  /*9c90*/  FADD.FTZ R145, R145, R164 ;  /* 0x000000a491917221 */ /* 0x000fca0000010000 */
[----:B------:R-:W-:Y:S02]  /*9ca0*/  MOV R143, R145 ;  /* 0x00000091008f7202 */ /* 0x000fe40000000f00 */
[----:B------:R-:W-:-:S07]  /*9cb0*/  MOV R147, R251 ;  /* 0x000000fb00937202 */ /* 0x000fce0000000f00 */
[----:B------:R-:W-:Y:S05]  /*9cc0*/  WARPSYNC.COLLECTIVE R140, `(.L_x_13223) ;  /* 0x000000008c087348 */ /* 0x000fea0003c00000 */
[----:B------:R0:W1:Y:S02]  /*9cd0*/  SHFL.BFLY P6, R251, R143, R142, R141 ;  /* 0x0c00008e8ffb7389 */ /* 0x00006400000c008d */
[----:B01----:R-:W-:Y:S05]  /*9ce0*/  ENDCOLLECTIVE ;  /* 0x000000000000791b */ /* 0x003fea0003800000 */
.L_x_13223:
[----:B------:R-:W-:Y:S01]  /*9cf0*/  FADD.FTZ R147, R144, R147 ;  /* 0x0000009390937221 */ /* 0x000fe20000010000 */
[----:B------:R-:W-:-:S04]  /*9d00*/  HFMA2 R142, -RZ, RZ, 0, 2.384185791015625e-07 ;  /* 0x00000004ff8e7431 */ /* 0x000fc800000001ff */
[----:B------:R-:W-:Y:S02]  /*9d10*/  MOV R143, R147 ;  /* 0x00000093008f7202 */ /* 0x000fe40000000f00 */
[----:B------:R-:W-:-:S07]  /*9d20*/  MOV R146, R251 ;  /* 0x000000fb00927202 */ /* 0x000fce0000000f00 */
[----:B------:R-:W-:Y:S05]  /*9d30*/  WARPSYNC.COLLECTIVE R140, `(.L_x_13224) ;  /* 0x000000008c087348 */ /* 0x000fea0003c00000 */
[----:B------:R0:W1:Y:S02]  /*9d40*/  SHFL.BFLY P6, R251, R143, R142, R141 ;  /* 0x0c00008e8ffb7389 */ /* 0x00006400000c008d */
[----:B01----:R-:W-:Y:S05]  /*9d50*/  ENDCOLLECTIVE ;  /* 0x000000000000791b */ /* 0x003fea0003800000 */
.L_x_13224:
[----:B------:R-:W-:-:S05]  /*9d60*/  FADD.FTZ R146, R145, R146 ;  /* 0x0000009291927221 */ /* 0x000fca0000010000 */
[----:B------:R-:W-:Y:S02]  /*9d70*/  MOV R143, R146 ;  /* 0x00000092008f7202 */ /* 0x000fe40000000f00 */
[----:B------:R-:W-:-:S07]  /*9d80*/  MOV R250, R251 ;  /* 0x000000fb00fa7202 */ /* 0x000fce0000000f00 */
[----:B------:R-:W-:Y:S05]  /*9d90*/  WARPSYNC.COLLECTIVE R140, `(.L_x_13225) ;  /* 0x000000008c087348 */ /* 0x000fea0003c00000 */
[----:B------:R0:W1:Y:S02]  /*9da0*/  SHFL.BFLY P6, R251, R143, R142, R141 ;  /* 0x0c00008e8ffb7389 */ /* 0x00006400000c008d */
[----:B01----:R-:W-:Y:S05]  /*9db0*/  ENDCOLLECTIVE ;  /* 0x000000000000791b */ /* 0x003fea0003800000 */
.L_x_13225:
[----:B------:R-:W-:Y:S01]  /*9dc0*/  FADD.FTZ R250, R147, R250 ;  /* 0x000000fa93fa7221 */ /* 0x000fe20000010000 */
[----:B------:R-:W-:-:S04]  /*9dd0*/  HFMA2 R142, -RZ, RZ, 0, 4.76837158203125e-07 ;  /* 0x00000008ff8e7431 */ /* 0x000fc800000001ff */
[----:B------:R-:W-:Y:S02]  /*9de0*/  MOV R143, R250 ;  /* 0x000000fa008f7202 */ /* 0x000fe40000000f00 */
[----:B------:R-:W-:-:S07]  /*9df0*/  MOV R207, R251 ;  /* 0x000000fb00cf7202 */ /* 0x000fce0000000f00 */
[----:B------:R-:W-:Y:S05]  /*9e00*/  WARPSYNC.COLLECTIVE R140, `(.L_x_13226) ;  /* 0x000000008c087348 */ /* 0x000fea0003c00000 */
[----:B------:R0:W1:Y:S02]  /*9e10*/  SHFL.BFLY P6, R251, R143, R142, R141 ;  /* 0x0c00008e8ffb7389 */ /* 0x00006400000c008d */
[----:B01----:R-:W-:Y:S05]  /*9e20*/  ENDCOLLECTIVE ;  /* 0x000000000000791b */ /* 0x003fea0003800000 */
.L_x_13226:
[----:B------:R-:W-:-:S05]  /*9e30*/  FADD.FTZ R207, R146, R207 ;  /* 0x000000cf92cf7221 */ /* 0x000fca0000010000 */
[----:B------:R-:W-:Y:S02]  /*9e40*/  MOV R143, R207 ;  /* 0x000000cf008f7202 */ /* 0x000fe40000000f00 */
[----:B------:R-:W-:-:S07]  /*9e50*/  MOV R249, R251 ;  /* 0x000000fb00f97202 */ /* 0x000fce0000000f00 */
[----:B------:R-:W-:Y:S05]  /*9e60*/  WARPSYNC.COLLECTIVE R140, `(.L_x_13227) ;  /* 0x000000008c087348 */ /* 0x000fea0003c00000 */
[----:B------:R0:W1:Y:S02]  /*9e70*/  SHFL.BFLY P6, R251, R143, R142, R141 ;  /* 0x0c00008e8ffb7389 */ /* 0x00006400000c008d */
[----:B01----:R-:W-:Y:S05]  /*9e80*/  ENDCOLLECTIVE ;  /* 0x000000000000791b */ /* 0x003fea0003800000 */
.L_x_13227:
[----:B------:R-:W-:Y:S01]  /*9e90*/  FADD.FTZ R249, R250, R249 ;  /* 0x000000f9faf97221 */ /* 0x000fe20000010000 */
[----:B------:R-:W-:-:S04]  /*9ea0*/  HFMA2 R142, -RZ, RZ, 0, 9.5367431640625e-07 ;  /* 0x00000010ff8e7431 */ /* 0x000fc800000001ff */
[----:B------:R-:W-:Y:S02]  /*9eb0*/  MOV R143, R249 ;  /* 0x000000f9008f7202 */ /* 0x000fe40000000f00 */
[----:B------:R-:W-:-:S07]  /*9ec0*/  MOV R164, R251 ;  /* 0x000000fb00a47202 */ /* 0x000fce0000000f00 */
[----:B------:R-:W-:Y:S05]  /*9ed0*/  WARPSYNC.COLLECTIVE R140, `(.L_x_13228) ;  /* 0x000000008c087348 */ /* 0x000fea0003c00000 */
[----:B------:R0:W1:Y:S02]  /*9ee0*/  SHFL.BFLY P6, R251, R143, R142, R141 ;  /* 0x0c00008e8ffb7389 */ /* 0x00006400000c008d */
[----:B01----:R-:W-:Y:S05]  /*9ef0*/  ENDCOLLECTIVE ;  /* 0x000000000000791b */ /* 0x003fea0003800000 */
.L_x_13228:
[----:B------:R-:W-:-:S05]  /*9f00*/  FADD.FTZ R164, R207, R164 ;  /* 0x000000a4cfa47221 */ /* 0x000fca0000010000 */
[----:B------:R-:W-:Y:S02]  /*9f10*/  MOV R143, R164 ;  /* 0x000000a4008f7202 */ /* 0x000fe40000000f00 */
[----:B------:R-:W-:-:S07]  /*9f20*/  MOV R144, R251 ;  /* 0x000000fb00907202 */ /* 0x000fce0000000f00 */
[----:B------:R-:W-:Y:S05]  /*9f30*/  WARPSYNC.COLLECTIVE R140, `(.L_x_13229) ;  /* 0x000000008c087348 */ /* 0x000fea0003c00000 */
[----:B------:R0:W1:Y:S02]  /*9f40*/  SHFL.BFLY P6, R251, R143, R142, R141 ;  /* 0x0c00008e8ffb7389 */ /* 0x00006400000c008d */
[----:B01----:R-:W-:Y:S05]  /*9f50*/  ENDCOLLECTIVE ;  /* 0x000000000000791b */ /* 0x003fea0003800000 */
.L_x_13229:
[----:B------:R-:W-:Y:S01]  /*9f60*/  MOV R145, R251 ;  /* 0x000000fb00917202 */ /* 0x000fe20000000f00 */
[----:B------:R-:W-:Y:S06]  /*9f70*/  BRA `(.L_x_13230) ;  /* 0xffffff8800207947 */ /* 0x000fec000383ffff */
.L_x_13231:
        /* <DEDUP_REMOVED lines=16> */
.L_x_25460:


//--------------------- .text._ZN10layer_norm13ln_bwd_kernelINS_13Kernel_traitsIf6__halfS2_S2_fjLj1280ELj1ELj4ELj1ELj16ENS_18Kernel_traits_baseILj1280EfS2_S2_S2_fjLj128EEEEELb1ELb0ELb0ELb1EEEvNS_9BwdParamsE --------------------------
	.section	.text._ZN10layer_norm13ln_bwd_kernelINS_13Kernel_traitsIf6__halfS2_S2_fjLj1280ELj1ELj4ELj1ELj16ENS_18Kernel_traits_baseILj1280EfS2_S2_S2_fjLj128EEEEELb1ELb0ELb0ELb1EEEvNS_9BwdParamsE,"ax",@progbits
	.align	128
        .global         _ZN10layer_norm13ln_bwd_kernelINS_13Kernel_traitsIf6__halfS2_S2_fjLj1280ELj1ELj4ELj1ELj16ENS_18Kernel_traits_baseILj1280EfS2_S2_S2_fjLj128EEEEELb1ELb0ELb0ELb1EEEvNS_9BwdParamsE
        .type           _ZN10layer_norm13ln_bwd_kernelINS_13Kernel_traitsIf6__halfS2_S2_fjLj1280ELj1ELj4ELj1ELj16ENS_18Kernel_traits_baseILj1280EfS2_S2_S2_fjLj128EEEEELb1ELb0ELb0ELb1EEEvNS_9BwdParamsE,@function
        .size           _ZN10layer_norm13ln_bwd_kernelINS_13Kernel_traitsIf6__halfS2_S2_fjLj1280ELj1ELj4ELj1ELj16ENS_18Kernel_traits_baseILj1280EfS2_S2_S2_fjLj128EEEEELb1ELb0ELb0ELb1EEEvNS_9BwdParamsE,(.L_x_25461 - _ZN10layer_norm13ln_bwd_kernelINS_13Kernel_traitsIf6__halfS2_S2_fjLj1280ELj1ELj4ELj1ELj16ENS_18Kernel_traits_baseILj1280EfS2_S2_S2_fjLj128EEEEELb1ELb0ELb0ELb1EEEvNS_9BwdParamsE)
        .other          _ZN10layer_norm13ln_bwd_kernelINS_13Kernel_traitsIf6__halfS2_S2_fjLj1280ELj1ELj4ELj1ELj16ENS_18Kernel_traits_baseILj1280EfS2_S2_S2_fjLj128EEEEELb1ELb0ELb0ELb1EEEvNS_9BwdParamsE,@"STO_CUDA_ENTRY STV_DEFAULT"
_ZN10layer_norm13ln_bwd_kernelINS_13Kernel_traitsIf6__halfS2_S2_fjLj1280ELj1ELj4ELj1ELj16ENS_18Kernel_traits_baseILj1280EfS2_S2_S2_fjLj128EEEEELb1ELb0ELb0ELb1EEEvNS_9BwdParamsE:
.text._ZN10layer_norm13ln_bwd_kernelINS_13Kernel_traitsIf6__halfS2_S2_fjLj1280ELj1ELj4ELj1ELj16ENS_18Kernel_traits_baseILj1280EfS2_S2_S2_fjLj128EEEEELb1ELb0ELb0ELb1EEEvNS_9BwdParamsE:
        /* <DEDUP_REMOVED lines=154> */
.L_x_13251:
        /* <DEDUP_REMOVED lines=23> */
[----:B------:R-:W0:Y:S08]  /*0b10*/  LDC.64 R116, c[0x0][0x3a8] ;  /* 0x0000ea00ff747b82 */ /* 0x000e300000000a00 */
[----:B------:R-:W1:Y:S01]  /*0b20*/  LDC.64 R112, c[0x0][0x428] ;  /* 0x00010a00ff707b82 */ /* 0x000e620000000a00 */
[C---:B------:R-:W-:Y:S02]  /*0b30*/  IADD3 R3, PT, PT, R17.reuse, 0x40, RZ ;  /* 0x0000004011037810 */ /* 0x040fe40007ffe0ff */
[----:B------:R-:W-:-:S02]  /*0b40*/  IADD3 R4, PT, PT, R17, 0x80, RZ ;  /* 0x0000008011047810 */ /* 0x000fc40007ffe0ff */
[C---:B------:R-:W-:Y:S02]  /*0b50*/  IADD3 R16, PT, PT, R17.reuse, 0x20, RZ ;  /* 0x0000002011107810 */ /* 0x040fe40007ffe0ff */
[C---:B------:R-:W-:Y:S01]  /*0b60*/  IADD3 R2, PT, PT, R17.reuse, 0x60, RZ ;  /* 0x0000006011027810 */ /* 0x040fe20007ffe0ff */
[----:B------:R-:W2:Y:S01]  /*0b70*/  LDC.64 R136, c[0x0][0x3b0] ;  /* 0x0000ec00ff887b82 */ /* 0x000ea20000000a00 */
[----:B0-----:R-:W-:-:S04]  /*0b80*/  IMAD.WIDE.U32 R32, R17, 0x10, R116 ;  /* 0x0000001011207825 */ /* 0x001fc800078e0074 */
[----:B------:R-:W-:Y:S02]  /*0b90*/  IMAD.WIDE.U32 R36, R3, 0x10, R116 ;  /* 0x0000001003247825 */ /* 0x000fe400078e0074 */
[----:B------:R-:W3:Y:S02]  /*0ba0*/  LDG.E.128 R32, desc[UR6][R32.64] ;  /* 0x0000000620207981 */ /* 0x000ee4000c1e1d00 */
[--C-:B-1----:R-:W-:Y:S02]  /*0bb0*/  IMAD.WIDE.U32 R24, R17, 0x10, R112.reuse ;  /* 0x0000001011187825 */ /* 0x102fe400078e0070 */
[----:B------:R-:W4:Y:S02]  /*0bc0*/  LDG.E.128 R36, desc[UR6][R36.64] ;  /* 0x0000000624247981 */ /* 0x000f24000c1e1d00 */
[----:B------:R-:W-:Y:S02]  /*0bd0*/  IMAD.WIDE.U32 R40, R3, 0x10, R112 ;  /* 0x0000001003287825 */ /* 0x000fe400078e0070 */
[----:B------:R-:W4:Y:S02]  /*0be0*/  LDG.E.128 R24, desc[UR6][R24.64] ;  /* 0x0000000618187981 */ /* 0x000f24000c1e1d00 */
[----:B------:R-:W-:-:S02]  /*0bf0*/  IMAD.WIDE.U32 R28, R4, 0x10, R116 ;  /* 0x00000010041c7825 */ /* 0x000fc400078e0074 */
[----:B------:R-:W4:Y:S02]  /*0c00*/  LDG.E.128 R40, desc[UR6][R40.64] ;  /* 0x0000000628287981 */ /* 0x000f24000c1e1d00 */
[--C-:B------:R-:W-:Y:S02]  /*0c10*/  IMAD.WIDE.U32 R20, R16, 0x10, R116.reuse ;  /* 0x0000001010147825 */ /* 0x100fe400078e0074 */
[----:B------:R-:W4:Y:S02]  /*0c20*/  LDG.E.128 R28, desc[UR6][R28.64] ;  /* 0x000000061c1c7981 */ /* 0x000f24000c1e1d00 */
[C---:B------:R-:W-:Y:S02]  /*0c30*/  IMAD.WIDE.U32 R116, R2.reuse, 0x10, R116 ;  /* 0x0000001002747825 */ /* 0x040fe400078e0074 */
        /* <DEDUP_REMOVED lines=18> */
[----:B---3--:R-:W-:Y:S02]  /*0d60*/  HADD2.F32 R0, -RZ, R32.H0_H0 ;  /* 0x20000020ff007230 */ /* 0x008fe40000004100 */
[--C-:B------:R-:W-:Y:S02]  /*0d70*/  HADD2.F32 R200, -RZ, R34.reuse.H0_H0 ;  /* 0x20000022ffc87230 */ /* 0x100fe40000004100 */
[----:B------:R-:W-:Y:S02]  /*0d80*/  HADD2.F32 R199, -RZ, R34.H1_H1 ;  /* 0x30000022ffc77230 */ /* 0x000fe40000004100 */
[----:B------:R-:W-:-:S02]  /*0d90*/  HADD2.F32 R198, -RZ, R35.H0_H0 ;  /* 0x20000023ffc67230 */ /* 0x000fc40000004100 */
[----:B------:R-:W-:Y:S02]  /*0da0*/  HADD2.F32 R197, -RZ, R35.H1_H1 ;  /* 0x30000023ffc57230 */ /* 0x000fe40000004100 */
[--C-:B----4-:R-:W-:Y:S02]  /*0db0*/  HADD2.F32 R158, -RZ, R38.reuse.H0_H0 ;  /* 0x20000026ff9e7230 */ /* 0x110fe40000004100 */
[----:B------:R-:W-:Y:S02]  /*0dc0*/  HADD2.F32 R157, -RZ, R38.H1_H1 ;  /* 0x30000026ff9d7230 */ /* 0x000fe40000004100 */
[----:B------:R-:W-:Y:S01]  /*0dd0*/  FADD.FTZ R0, -R195, R0 ;  /* 0x00000000c3007221 */ /* 0x000fe20000010100 */
        /* <DEDUP_REMOVED lines=11> */
[C---:B------:R-:W-:Y:S01]  /*0e90*/  FADD.FTZ R203, -R195.reuse, R203 ;  /* 0x000000cbc3cb7221 */ /* 0x040fe20000010100 */
[----:B------:R-:W-:Y:S02]  /*0ea0*/  HADD2.F32 R33, -RZ, R24.H1_H1 ;  /* 0x30000018ff217230 */ /* 0x000fe40000004100 */
[----:B------:R-:W-:Y:S01]  /*0eb0*/  FMUL.FTZ R211, R48, R34 ;  /* 0x0000002230d37220 */ /* 0x000fe20000410000 */
[----:B-----5:R-:W-:Y:S01]  /*0ec0*/  FMUL.FTZ R0, R6, R0 ;  /* 0x0000000006007220 */ /* 0x020fe20000410000 */
[----:B------:R-:W-:Y:S02]  /*0ed0*/  HADD2.F32 R217, -RZ, R116.H1_H1 ;  /* 0x30000074ffd97230 */ /* 0x000fe40000004100 */
[----:B------:R-:W-:Y:S01]  /*0ee0*/  FADD.FTZ R116, -R195, R43 ;  /* 0x0000002bc3747221 */ /* 0x000fe20000010100 */
[----:B------:R-:W-:-:S02]  /*0ef0*/  HADD2.F32 R32, -RZ, R25.H0_H0 ;  /* 0x20000019ff207230 */ /* 0x000fc40000004100 */
[----:B------:R-:W-:Y:S01]  /*0f00*/  FADD.FTZ R202, -R195, R202 ;  /* 0x000000cac3ca7221 */ /* 0x000fe20000010100 */
[--C-:B------:R-:W-:Y:S02]  /*0f10*/  HADD2.F32 R43, -RZ, R45.reuse.H0_H0 ;  /* 0x2000002dff2b7230 */ /* 0x100fe40000004100 */
[----:B------:R-:W-:Y:S01]  /*0f20*/  FMUL.FTZ R210, R49, R33 ;  /* 0x0000002131d27220 */ /* 0x000fe20000410000 */
[----:B------:R-:W-:Y:S02]  /*0f30*/  HADD2.F32 R152, -RZ, R45.H1_H1 ;  /* 0x3000002dff987230 */ /* 0x000fe40000004100 */
[----:B------:R-:W-:Y:S01]  /*0f40*/  FMUL.FTZ R203, R6, R203 ;  /* 0x000000cb06cb7220 */ /* 0x000fe20000410000 */
[--C-:B------:R-:W-:Y:S02]  /*0f50*/  HADD2.F32 R151, -RZ, R46.reuse.H0_H0 ;  /* 0x2000002eff977230 */ /* 0x100fe40000004100 */
[----:B------:R-:W-:Y:S01]  /*0f60*/  FFMA.FTZ R45, R0, R211, RZ ;  /* 0x000000d3002d7223 */ /* 0x000fe200000100ff */
[----:B------:R-:W-:-:S02]  /*0f70*/  HADD2.F32 R154, -RZ, R46.H1_H1 ;  /* 0x3000002eff9a7230 */ /* 0x000fc40000004100 */
[----:B------:R-:W-:Y:S01]  /*0f80*/  FADD.FTZ R46, RZ, R211 ;  /* 0x000000d3ff2e7221 */ /* 0x000fe20000010000 */
[--C-:B------:R-:W-:Y:S02]  /*0f90*/  HADD2.F32 R124, -RZ, R31.reuse.H0_H0 ;  /* 0x2000001fff7c7230 */ /* 0x100fe40000004100 */
        /* <DEDUP_REMOVED lines=9> */
[----:B------:R-:W-:Y:S01]  /*1030*/  FADD.FTZ R200, -R195, R200 ;  /* 0x000000c8c3c87221 */ /* 0x000fe20000010100 */
[----:B------:R-:W-:Y:S02]  /*1040*/  HADD2.F32 R30, -RZ, R26.H0_H0 ;  /* 0x2000001aff1e7230 */ /* 0x000fe40000004100 */
[----:B------:R-:W-:Y:S01]  /*1050*/  FMUL.FTZ R208, R51, R31 ;  /* 0x0000001f33d07220 */ /* 0x000fe20000410000 */
[----:B------:R-:W-:Y:S01]  /*1060*/  FMUL.FTZ R201, R6, R201 ;  /* 0x000000c906c97220 */ /* 0x000fe20000410000 */
[----:B------:R-:W-:Y:S01]  /*1070*/  FADD.FTZ R46, R46, R209 ;  /* 0x000000d12e2e7221 */ /* 0x000fe20000010000 */
[----:B------:R-:W-:Y:S01]  /*1080*/  FFMA.FTZ R45, R202, R209, R45 ;  /* 0x000000d1ca2d7223 */ /* 0x000fe2000001002d */
        /* <DEDUP_REMOVED lines=120> */
[--C-:B------:R-:W-:Y:S02]  /*1810*/  HADD2.F32 R214, -RZ, R118.reuse.H0_H0 ;  /* 0x20000076ffd67230 */ /* 0x100fe40000004100 */
[----:B------:R-:W-:Y:S01]  /*1820*/  FMUL.FTZ R157, R6, R157 ;  /* 0x0000009d069d7220 */ /* 0x000fe20000410000 */
[----:B------:R-:W-:Y:S02]  /*1830*/  HADD2.F32 R213, -RZ, R118.H1_H1 ;  /* 0x30000076ffd57230 */ /* 0x000fe40000004100 */
[----:B------:R-:W-:Y:S01]  /*1840*/  FADD.FTZ R46, R46, R166 ;  /* 0x000000a62e2e7221 */ /* 0x000fe20000010000 */
[----:B------:R-:W-:-:S02]  /*1850*/  HADD2.F32 R196, -RZ, R119.H0_H0 ;  /* 0x20000077ffc47230 */ /* 0x000fc40000004100 */
[----:B------:R-:W-:Y:S01]  /*1860*/  FFMA.FTZ R45, R158, R166, R45 ;  /* 0x000000a69e2d7223 */ /* 0x000fe2000001002d */
[----:B------:R-:W-:Y:S02]  /*1870*/  HADD2.F32 R42, -RZ, R119.H1_H1 ;  /* 0x30000077ff2a7230 */ /* 0x000fe40000004100 */
        /* <DEDUP_REMOVED lines=41> */
[----:B------:R-:W-:Y:S02]  /*1b10*/  HADD2.F32 R194, -RZ, R114.H1_H1 ;  /* 0x30000072ffc27230 */ /* 0x000fe40000004100 */
[----:B------:R-:W-:Y:S01]  /*1b20*/  FMUL.FTZ R114, R6, R216 ;  /* 0x000000d806727220 */ /* 0x000fe20000410000 */
        /* <DEDUP_REMOVED lines=100> */
.L_x_13235:
[----:B------:R-:W0:Y:S08]  /*2170*/  LDC.64 R116, c[0x0][0x3a8] ;  /* 0x0000ea00ff747b82 */ /* 0x000e300000000a00 */
[----:B------:R-:W1:Y:S01]  /*2180*/  LDC.64 R112, c[0x0][0x428] ;  /* 0x00010a00ff707b82 */ /* 0x000e620000000a00 */
[C---:B------:R-:W-:Y:S02]  /*2190*/  IADD3 R3, PT, PT, R17.reuse, 0x40, RZ ;  /* 0x0000004011037810 */ /* 0x040fe40007ffe0ff */
[----:B------:R-:W-:-:S02]  /*21a0*/  IADD3 R4, PT, PT, R17, 0x80, RZ ;  /* 0x0000008011047810 */ /* 0x000fc40007ffe0ff */
[C---:B------:R-:W-:Y:S02]  /*21b0*/  IADD3 R16, PT, PT, R17.reuse, 0x20, RZ ;  /* 0x0000002011107810 */ /* 0x040fe40007ffe0ff */
[C---:B------:R-:W-:Y:S01]  /*21c0*/  IADD3 R2, PT, PT, R17.reuse, 0x60, RZ ;  /* 0x0000006011027810 */ /* 0x040fe20007ffe0ff */
[----:B------:R-:W2:Y:S01]  /*21d0*/  LDC.64 R104, c[0x0][0x438] ;  /* 0x00010e00ff687b82 */ /* 0x000ea20000000a00 */
[----:B0-----:R-:W-:-:S07]  /*21e0*/  IMAD.WIDE.U32 R32, R17, 0x10, R116 ;  /* 0x0000001011207825 */ /* 0x001fce00078e0074 */
[----:B------:R-:W0:Y:S01]  /*21f0*/  LDC.64 R136, c[0x0][0x3b0] ;  /* 0x0000ec00ff887b82 */ /* 0x000e220000000a00 */
[----:B------:R-:W-:Y:S01]  /*2200*/  IMAD.WIDE.U32 R36, R3, 0x10, R116 ;  /* 0x0000001003247825 */ /* 0x000fe200078e0074 */
[----:B------:R-:W3:Y:S03]  /*2210*/  LDG.E.128 R32, desc[UR6][R32.64] ;  /* 0x0000000620207981 */ /* 0x000ee6000c1e1d00 */
        /* <DEDUP_REMOVED lines=37> */
[----:B---3--:R-:W-:-:S02]  /*2470*/  HADD2.F32 R0, -RZ, R32.H0_H0 ;  /* 0x20000020ff007230 */ /* 0x008fc40000004100 */
[--C-:B------:R-:W-:Y:S02]  /*2480*/  HADD2.F32 R200, -RZ, R34.reuse.H0_H0 ;  /* 0x20000022ffc87230 */ /* 0x100fe40000004100 */
[----:B------:R-:W-:Y:S02]  /*2490*/  HADD2.F32 R199, -RZ, R34.H1_H1 ;  /* 0x30000022ffc77230 */ /* 0x000fe40000004100 */
[--C-:B------:R-:W-:Y:S02]  /*24a0*/  HADD2.F32 R198, -RZ, R35.reuse.H0_H0 ;  /* 0x20000023ffc67230 */ /* 0x100fe40000004100 */
[----:B------:R-:W-:Y:S02]  /*24b0*/  HADD2.F32 R197, -RZ, R35.H1_H1 ;  /* 0x30000023ffc57230 */ /* 0x000fe40000004100 */
[--C-:B----4-:R-:W-:Y:S02]  /*24c0*/  HADD2.F32 R158, -RZ, R38.reuse.H0_H0 ;  /* 0x20000026ff9e7230 */ /* 0x110fe40000004100 */
[----:B------:R-:W-:-:S02]  /*24d0*/  HADD2.F32 R157, -RZ, R38.H1_H1 ;  /* 0x30000026ff9d7230 */ /* 0x000fc40000004100 */
[----:B------:R-:W-:Y:S01]  /*24e0*/  FADD.FTZ R0, -R195, R0 ;  /* 0x00000000c3007221 */ /* 0x000fe20000010100 */
[----:B------:R-:W-:Y:S02]  /*24f0*/  HADD2.F32 R203, -RZ, R32.H1_H1 ;  /* 0x30000020ffcb7230 */ /* 0x000fe40000004100 */
[----:B------:R-:W-:Y:S02]  /*2500*/  HADD2.F32 R34, -RZ, R24.H0_H0 ;  /* 0x20000018ff227230 */ /* 0x000fe40000004100 */
        /* <DEDUP_REMOVED lines=9> */
[----:B------:R-:W-:Y:S01]  /*25a0*/  FADD.FTZ R203, -R195, R203 ;  /* 0x000000cbc3cb7221 */ /* 0x000fe20000010100 */
[----:B------:R-:W-:-:S02]  /*25b0*/  HADD2.F32 R33, -RZ, R24.H1_H1 ;  /* 0x30000018ff217230 */ /* 0x000fc40000004100 */
[----:B------:R-:W-:Y:S01]  /*25c0*/  FMUL.FTZ R211, R48, R34 ;  /* 0x0000002230d37220 */ /* 0x000fe20000410000 */
[----:B-----5:R-:W-:Y:S01]  /*25d0*/  FMUL.FTZ R0, R6, R0 ;  /* 0x0000000006007220 */ /* 0x020fe20000410000 */
[----:B------:R-:W-:Y:S02]  /*25e0*/  HADD2.F32 R217, -RZ, R116.H1_H1 ;  /* 0x30000074ffd97230 */ /* 0x000fe40000004100 */
[C---:B------:R-:W-:Y:S01]  /*25f0*/  FADD.FTZ R116, -R195.reuse, R43 ;  /* 0x0000002bc3747221 */ /* 0x040fe20000010100 */
[----:B------:R-:W-:Y:S02]  /*2600*/  HADD2.F32 R32, -RZ, R25.H0_H0 ;  /* 0x20000019ff207230 */ /* 0x000fe40000004100 */
[----:B------:R-:W-:Y:S01]  /*2610*/  FADD.FTZ R202, -R195, R202 ;  /* 0x000000cac3ca7221 */ /* 0x000fe20000010100 */
[--C-:B------:R-:W-:Y:S02]  /*2620*/  HADD2.F32 R43, -RZ, R45.reuse.H0_H0 ;  /* 0x2000002dff2b7230 */ /* 0x100fe40000004100 */
[----:B------:R-:W-:Y:S01]  /*2630*/  FMUL.FTZ R210, R49, R33 ;  /* 0x0000002131d27220 */ /* 0x000fe20000410000 */
[----:B------:R-:W-:-:S02]  /*2640*/  HADD2.F32 R152, -RZ, R45.H1_H1 ;  /* 0x3000002dff987230 */ /* 0x000fc40000004100 */
[----:B------:R-:W-:Y:S01]  /*2650*/  FMUL.FTZ R203, R6, R203 ;  /* 0x000000cb06cb7220 */ /* 0x000fe20000410000 */
[--C-:B------:R-:W-:Y:S02]  /*2660*/  HADD2.F32 R151, -RZ, R46.reuse.H0_H0 ;  /* 0x2000002eff977230 */ /* 0x100fe40000004100 */
[----:B------:R-:W-:Y:S01]  /*2670*/  FFMA.FTZ R45, R0, R211, RZ ;  /* 0x000000d3002d7223 */ /* 0x000fe200000100ff */
[----:B------:R-:W-:Y:S02]  /*2680*/  HADD2.F32 R154, -RZ, R46.H1_H1 ;  /* 0x3000002eff9a7230 */ /* 0x000fe40000004100 */
[----:B------:R-:W-:Y:S01]  /*2690*/  FADD.FTZ R46, RZ, R211 ;  /* 0x000000d3ff2e7221 */ /* 0x000fe20000010000 */
[--C-:B------:R-:W-:Y:S02]  /*26a0*/  HADD2.F32 R124, -RZ, R31.reuse.H0_H0 ;  /* 0x2000001fff7c7230 */ /* 0x100fe40000004100 */
[----:B------:R-:W-:Y:S02]  /*26b0*/  HADD2.F32 R131, -RZ, R31.H1_H1 ;  /* 0x3000001fff837230 */ /* 0x000fe40000004100 */
[----:B------:R-:W-:Y:S01]  /*26c0*/  FADD.FTZ R201, -R195, R201 ;  /* 0x000000c9c3c97221 */ /* 0x000fe20000010100 */
[----:B------:R-:W-:-:S02]  /*26d0*/  HADD2.F32 R31, -RZ, R25.H1_H1 ;  /* 0x30000019ff1f7230 */ /* 0x000fc40000004100 */
        /* <DEDUP_REMOVED lines=15> */
[----:B------:R-:W-:Y:S02]  /*27d0*/  HADD2.F32 R29, -RZ, R26.H1_H1 ;  /* 0x3000001aff1d7230 */ /* 0x000fe40000004100 */
[----:B------:R-:W-:Y:S01]  /*27e0*/  FMUL.FTZ R207, R52, R30 ;  /* 0x0000001e34cf7220 */ /* 0x000fe20000410000 */
[----:B------:R-:W-:Y:S01]  /*27f0*/  FMUL.FTZ R200, R6, R200 ;  /* 0x000000c806c87220 */ /* 0x000fe20000410000 */
[----:B------:R-:W-:Y:S01]  /*2800*/  FADD.FTZ R46, R46, R208 ;  /* 0x000000d02e2e7221 */ /* 0x000fe20000010000 */
[----:B------:R-:W-:Y:S01]  /*2810*/  FFMA.FTZ R45, R201, R208, R45 ;  /* 0x000000d0c92d7223 */ /* 0x000fe2000001002d */
[--C-:B------:R-:W-:Y:S02]  /*2820*/  HADD2.F32 R129, -RZ, R28.reuse.H0_H0 ;  /* 0x2000001cff817230 */ /* 0x100fe40000004100 */
        /* <DEDUP_REMOVED lines=260> */
.L_x_13236:
        /* <DEDUP_REMOVED lines=24> */
[----:B------:R-:W-:Y:S04]  /*39f0*/  STL [R1+0x128], R2 ;  /* 0x0001280201007387 */ /* 0x000fe80000100800 */
[----:B------:R0:W-:Y:S04]  /*3a00*/  STL [R1+0x124], R0 ;  /* 0x0001240001007387 */ /* 0x0001e80000100800 */
[----:B------:R-:W4:Y:S04]  /*3a10*/  LDL.LU R252, [R1+0x54] ;  /* 0x0000540001fc7983 */ /* 0x000f280000300800 */
        /* <DEDUP_REMOVED lines=28> */
[----:B------:R-:W-:Y:S02]  /*3be0*/  FADD.FTZ R227, R227, R251 ;  /* 0x000000fbe3e37221 */ /* 0x000fe40000010000 */
[----:B------:R-:W4:Y:S01]  /*3bf0*/  LDL.LU R252, [R1+0x98] ;  /* 0x0000980001fc7983 */ /* 0x000f220000300800 */
        /* <DEDUP_REMOVED lines=64> */
[----:B------:R0:W5:Y:S01]  /*4000*/  LDL.LU R48, [R1+0x154] ;  /* 0x0001540001307983 */ /* 0x0001620000300800 */
[----:B----4-:R-:W-:-:S03]  /*4010*/  FADD.FTZ R172, R172, R0 ;  /* 0x00000000acac7221 */ /* 0x010fc60000010000 */
        /* <DEDUP_REMOVED lines=20> */
[----:B------:R-:W4:Y:S01]  /*4160*/  LDL.LU R3, [R1] ;  /* 0x0000000001037983 */ /* 0x000f220000300800 */
[----:B--2---:R-:W-:-:S03]  /*4170*/  FADD.FTZ R36, R36, R2 ;  /* 0x0000000224247221 */ /* 0x004fc60000010000 */
[----:B------:R-:W2:Y:S01]  /*4180*/  LDL.LU R2, [R1+0x4] ;  /* 0x0000040001027983 */ /* 0x000ea20000300800 */
[----:B---3--:R-:W-:-:S03]  /*4190*/  FADD.FTZ R18, R18, R0 ;  /* 0x0000000012127221 */ /* 0x008fc60000010000 */
[----:B------:R-:W3:Y:S01]  /*41a0*/  LDL.LU R0, [R1+0x8] ;  /* 0x0000080001007983 */ /* 0x000ee20000300800 */
        /* <DEDUP_REMOVED lines=16> */
[----:B----4-:R-:W-:-:S03]  /*42b0*/  FADD.FTZ R24, R24, R3 ;  /* 0x0000000318187221 */ /* 0x010fc60000010000 */
[----:B------:R0:W5:Y:S01]  /*42c0*/  LDL.LU R3, [R1+0x12c] ;  /* 0x00012c0001037983 */ /* 0x0001620000300800 */
[----:B--2---:R-:W-:-:S03]  /*42d0*/  FADD.FTZ R25, R25, R2 ;  /* 0x0000000219197221 */ /* 0x004fc60000010000 */
[----:B------:R0:W5:Y:S01]  /*42e0*/  LDL.LU R2, [R1+0x128] ;  /* 0x0001280001027983 */ /* 0x0001620000300800 */
[----:B---3--:R-:W-:-:S03]  /*42f0*/  FADD.FTZ R26, R26, R0 ;  /* 0x000000001a1a7221 */ /* 0x008fc60000010000 */
[----:B------:R0:W5:Y:S01]  /*4300*/  LDL.LU R0, [R1+0x124] ;  /* 0x0001240001007983 */ /* 0x0001620000300800 */
[----:B------:R-:W-:Y:S01]  /*4310*/  UMOV UR4, 0xffffffff ;  /* 0xffffffff00047882 */ /* 0x000fe20000000000 */
[----:B------:R-:W-:Y:S01]  /*4320*/  ISETP.NE.U32.AND P1, PT, RZ, UR12, PT ;  /* 0x0000000cff007c0c */ /* 0x000fe2000bf25070 */
[----:B------:R-:W-:-:S03]  /*4330*/  FADD.FTZ R32, R32, R252 ;  /* 0x000000fc20207221 */ /* 0x000fc60000010000 */
        /* <DEDUP_REMOVED lines=99> */
.L_x_13263:
        /* <DEDUP_REMOVED lines=14> */
[----:B------:R-:W-:Y:S01]  /*4a50*/  FFMA.FTZ R18, R24, R181, R25 ;  /* 0x000000b518127223 */ /* 0x000fe20000010019 */
[----:B------:R-:W-:Y:S02]  /*4a60*/  HADD2.F32 R19, -RZ, R89.H0_H0 ;  /* 0x20000059ff137230 */ /* 0x000fe40000004100 */
[----:B------:R-:W-:Y:S01]  /*4a70*/  FADD.FTZ R209, -R202, R209 ;  /* 0x000000d1cad17221 */ /* 0x000fe20000010100 */
[C-C-:B------:R-:W-:Y:S01]  /*4a80*/  FFMA.FTZ R203, R24.reuse, R203, R25.reuse ;  /* 0x000000cb18cb7223 */ /* 0x140fe20000010019 */
[----:B------:R-:W-:Y:S01]  /*4a90*/  FFMA.FTZ R199, R24, R199, R25 ;  /* 0x000000c718c77223 */ /* 0x000fe20000010019 */
[----:B------:R-:W-:Y:S01]  /*4aa0*/  FADD.FTZ R189, -R18, R189 ;  /* 0x000000bd12bd7221 */ /* 0x000fe20000010100 */
[----:B------:R-:W-:Y:S01]  /*4ab0*/  FFMA.FTZ R39, R24, R114, R25 ;  /* 0x0000007218277223 */ /* 0x000fe20000010019 */
[----:B-----5:R-:W-:Y:S01]  /*4ac0*/  FFMA.FTZ R18, R6, R209, R19 ;  /* 0x000000d106127223 */ /* 0x020fe20000010013 */
[----:B------:R-:W-:-:S02]  /*4ad0*/  HADD2.F32 R114, -RZ, R88.H1_H1 ;  /* 0x30000058ff727230 */ /* 0x000fc40000004100 */
[----:B------:R-:W-:Y:S01]  /*4ae0*/  FADD.FTZ R203, -R203, R210 ;  /* 0x000000d2cbcb7221 */ /* 0x000fe20000010100 */
[----:B------:R-:W-:Y:S02]  /*4af0*/  HADD2.F32 R19, -RZ, R90.H1_H1 ;  /* 0x3000005aff137230 */ /* 0x000fe40000004100 */
        /* <DEDUP_REMOVED lines=31> */
[----:B------:R-:W-:Y:S01]  /*4cf0*/  FFMA.FTZ R115, R24, R124, R25 ;  /* 0x0000007c18737223 */ /* 0x000fe20000010019 */
[----:B------:R-:W-:Y:S01]  /*4d00*/  FFMA.FTZ R114, R6, R203, R114 ;  /* 0x000000cb06727223 */ /* 0x000fe20000010072 */
[----:B------:R-:W-:-:S02]  /*4d10*/  HADD2.F32 R120, -RZ, R91.H0_H0 ;  /* 0x2000005bff787230 */ /* 0x000fc40000004100 */
[----:B------:R-:W-:Y:S01]  /*4d20*/  FFMA.FTZ R118, R6, R199, R19 ;  /* 0x000000c706767223 */ /* 0x000fe20000010013 */
[----:B------:R-:W-:Y:S01]  /*4d30*/  FFMA.FTZ R24, R24, R123, R25 ;  /* 0x0000007b18187223 */ /* 0x000fe20000010019 */
[----:B------:R-:W-:Y:S01]  /*4d40*/  FADD.FTZ R205, -R198, R205 ;  /* 0x000000cdc6cd7221 */ /* 0x000fe20000010100 */
[----:B------:R-:W-:Y:S02]  /*4d50*/  HADD2.F32 R122, -RZ, R91.H1_H1 ;  /* 0x3000005bff7a7230 */ /* 0x000fe40000004100 */
[----:B------:R-:W-:Y:S01]  /*4d60*/  FADD.FTZ R197, -R197, R204 ;  /* 0x000000ccc5c57221 */ /* 0x000fe20000010100 */
[----:B------:R-:W-:Y:S02]  /*4d70*/  HADD2.F32 R19, -RZ, R92.H0_H0 ;  /* 0x2000005cff137230 */ /* 0x000fe40000004100 */
[----:B------:R-:W-:Y:S01]  /*4d80*/  FMUL.FTZ R18, R18, R5 ;  /* 0x0000000512127220 */ /* 0x000fe20000410000 */
[----:B------:R-:W-:Y:S02]  /*4d90*/  HADD2.F32 R25, -RZ, R88.H0_H0 ;  /* 0x20000058ff197230 */ /* 0x000fe40000004100 */
[----:B------:R-:W-:Y:S01]  /*4da0*/  FADD.FTZ R211, -R0, R211 ;  /* 0x000000d300d37221 */ /* 0x000fe20000010100 */
[----:B------:R-:W-:-:S02]  /*4db0*/  HADD2.F32 R116, -RZ, R90.H0_H0 ;  /* 0x2000005aff747230 */ /* 0x000fc40000004100 */
[----:B------:R-:W-:Y:S01]  /*4dc0*/  FADD.FTZ R207, -R200, R207 ;  /* 0x000000cfc8cf7221 */ /* 0x000fe20000010100 */
[----:B------:R-:W-:Y:S01]  /*4dd0*/  FMUL.FTZ R114, R114, R5 ;  /* 0x0000000572727220 */ /* 0x000fe20000410000 */
[C---:B------:R-:W-:Y:S01]  /*4de0*/  FFMA.FTZ R120, R6.reuse, R205, R120 ;  /* 0x000000cd06787223 */ /* 0x040fe20000010078 */
[----:B------:R-:W-:Y:S01]  /*4df0*/  FFMA.FTZ R122, R6, R197, R122 ;  /* 0x000000c5067a7223 */ /* 0x000fe2000001007a */
[----:B------:R-:W-:Y:S01]  /*4e00*/  FMUL.FTZ R18, R18, UR5 ;  /* 0x0000000512127c20 */ /* 0x000fe20008410000 */
[C---:B------:R-:W-:Y:S01]  /*4e10*/  FFMA.FTZ R124, R6.reuse, R117, R19 ;  /* 0x00000075067c7223 */ /* 0x040fe20000010013 */
[----:B------:R-:W-:Y:S01]  /*4e20*/  FFMA.FTZ R0, R6, R211, R25 ;  /* 0x000000d306007223 */ /* 0x000fe20000010019 */
[----:B------:R-:W-:Y:S01]  /*4e30*/  LOP3.LUT P2, RZ, R146, 0xff0000, RZ, 0xc0, !PT ;  /* 0x00ff000092ff7812 */ /* 0x000fe2000784c0ff */
[----:B------:R-:W-:Y:S01]  /*4e40*/  FFMA.FTZ R116, R6, R207, R116 ;  /* 0x000000cf06747223 */ /* 0x000fe20000010074 */
[----:B------:R-:W-:Y:S02]  /*4e50*/  HADD2.F32 R19, -RZ, R93.H0_H0 ;  /* 0x2000005dff137230 */ /* 0x000fe40000004100 */
[----:B------:R-:W-:Y:S01]  /*4e60*/  FMUL.FTZ R25, R114, UR5 ;  /* 0x0000000572197c20 */ /* 0x000fe20008410000 */
[----:B------:R-:W-:Y:S01]  /*4e70*/  FADD.FTZ R21, -R21, R188 ;  /* 0x000000bc15157221 */ /* 0x000fe20000010100 */
[----:B------:R-:W-:Y:S01]  /*4e80*/  LOP3.LUT P6, RZ, R146, 0xff00, RZ, 0xc0, !PT ;  /* 0x0000ff0092ff7812 */ /* 0x000fe200078cc0ff */
[----:B------:R-:W-:-:S02]  /*4e90*/  HADD2.F32 R114, -RZ, R89.H1_H1 ;  /* 0x30000059ff727230 */ /* 0x000fc40000004100 */
[-C--:B------:R-:W-:Y:S01]  /*4ea0*/  FMUL.FTZ R120, R120, R5.reuse ;  /* 0x0000000578787220 */ /* 0x080fe20000410000 */
[----:B------:R-:W-:Y:S01]  /*4eb0*/  FADD.FTZ R201, -R201, R208 ;  /* 0x000000d0c9c97221 */ /* 0x000fe20000010100 */
[-C--:B------:R-:W-:Y:S01]  /*4ec0*/  FMUL.FTZ R122, R122, R5.reuse ;  /* 0x000000057a7a7220 */ /* 0x080fe20000410000 */
[----:B------:R-:W-:Y:S01]  /*4ed0*/  FADD.FTZ R187, -R20, R187 ;  /* 0x000000bb14bb7221 */ /* 0x000fe20000010100 */
[----:B------:R-:W-:Y:S01]  /*4ee0*/  ISETP.GE.U32.AND P1, PT, R146, RZ, PT ;  /* 0x000000ff9200720c */ /* 0x000fe20003f26070 */
[----:B------:R-:W-:Y:S01]  /*4ef0*/  FMUL.FTZ R116, R116, R5 ;  /* 0x0000000574747220 */ /* 0x000fe20000410000 */
[----:B------:R-:W-:Y:S01]  /*4f00*/  FSEL R119, R18, RZ, P2 ;  /* 0x000000ff12777208 */ /* 0x000fe20001000000 */
[----:B------:R-:W-:Y:S02]  /*4f10*/  HADD2.F32 R20, -RZ, R93.H1_H1 ;  /* 0x3000005dff147230 */ /* 0x000fe40000004100 */
[----:B------:R-:W-:Y:S01]  /*4f20*/  FFMA.FTZ R18, R6, R21, R19 ;  /* 0x0000001506127223 */ /* 0x000fe20000010013 */
[-C--:B------:R-:W-:Y:S01]  /*4f30*/  FMUL.FTZ R0, R0, R5.reuse ;  /* 0x0000000500007220 */ /* 0x080fe20000410000 */
[----:B------:R-:W-:Y:S01]  /*4f40*/  FSEL R25, R25, RZ, P6 ;  /* 0x000000ff19197208 */ /* 0x000fe20003000000 */
[----:B------:R-:W-:Y:S01]  /*4f50*/  FMUL.FTZ R124, R124, R5 ;  /* 0x000000057c7c7220 */ /* 0x000fe20000410000 */
[----:B------:R-:W-:Y:S01]  /*4f60*/  FMUL.FTZ R120, R120, UR5 ;  /* 0x0000000578787c20 */ /* 0x000fe20008410000 */
[C---:B------:R-:W-:Y:S01]  /*4f70*/  LOP3.LUT P6, RZ, R147.reuse, 0xff0000, RZ, 0xc0, !PT ;  /* 0x00ff000093ff7812 */ /* 0x040fe200078cc0ff */
[----:B------:R-:W-:Y:S01]  /*4f80*/  FFMA.FTZ R114, R6, R201, R114 ;  /* 0x000000c906727223 */ /* 0x000fe20000010072 */
[----:B------:R-:W-:Y:S01]  /*4f90*/  FMUL.FTZ R122, R122, UR5 ;  /* 0x000000057a7a7c20 */ /* 0x000fe20008410000 */
[C---:B------:R-:W-:Y:S01]  /*4fa0*/  ISETP.GE.U32.AND.EX P1, PT, R147.reuse, 0x1000000, PT, P1 ;  /* 0x010000009300780c */ /* 0x040fe20003f26110 */
[----:B------:R-:W-:Y:S01]  /*4fb0*/  FMUL.FTZ R121, R116, UR5 ;  /* 0x0000000574797c20 */ /* 0x000fe20008410000 */
[----:B------:R-:W-:Y:S01]  /*4fc0*/  FADD.FTZ R185, -R22, R185 ;  /* 0x000000b916b97221 */ /* 0x000fe20000010100 */
[----:B------:R-:W-:Y:S01]  /*4fd0*/  HADD2.F32 R19, -RZ, R95.H1_H1 ;  /* 0x3000005fff137230 */ /* 0x000fe20000004100 */
[----:B------:R-:W-:Y:S01]  /*4fe0*/  LOP3.LUT P4, RZ, R147, 0xff, RZ, 0xc0, !PT ;  /* 0x000000ff93ff7812 */ /* 0x000fe2000788c0ff */
[----:B------:R-:W-:Y:S01]  /*4ff0*/  FADD.FTZ R183, -R26, R183 ;  /* 0x000000b71ab77221 */ /* 0x000fe20000010100 */
[----:B------:R-:W-:-:S02]  /*5000*/  HADD2.F32 R22, -RZ, R94.H0_H0 ;  /* 0x2000005eff167230 */ /* 0x000fc40000004100 */
[----:B------:R-:W-:Y:S01]  /*5010*/  FFMA.FTZ R20, R6, R187, R20 ;  /* 0x000000bb06147223 */ /* 0x000fe20000010014 */
[-C--:B------:R-:W-:Y:S01]  /*5020*/  FMUL.FTZ R18, R18, R5.reuse ;  /* 0x0000000512127220 */ /* 0x080fe20000410000 */
[----:B------:R-:W-:Y:S01]  /*5030*/  LOP3.LUT P5, RZ, R146, 0xff, RZ, 0xc0, !PT ;  /* 0x000000ff92ff7812 */ /* 0x000fe200078ac0ff */
[----:B------:R-:W-:Y:S01]  /*5040*/  FMUL.FTZ R0, R0, UR5 ;  /* 0x0000000500007c20 */ /* 0x000fe20008410000 */
[----:B------:R-:W-:Y:S01]  /*5050*/  LOP3.LUT P3, RZ, R146, 0xff000000, RZ, 0xc0, !PT ;  /* 0xff00000092ff7812 */ /* 0x000fe2000786c0ff */
[----:B------:R-:W-:Y:S01]  /*5060*/  FMUL.FTZ R117, R124, UR5 ;  /* 0x000000057c757c20 */ /* 0x000fe20008410000 */
[----:B------:R-:W-:Y:S01]  /*5070*/  FADD.FTZ R23, -R23, R186 ;  /* 0x000000ba17177221 */ /* 0x000fe20000010100 */
[----:B------:R-:W-:Y:S02]  /*5080*/  HADD2.F32 R146, -RZ, R92.H1_H1 ;  /* 0x3000005cff927230 */ /* 0x000fe40000004100 */
[-C--:B------:R-:W-:Y:S01]  /*5090*/  FMUL.FTZ R114, R114, R5.reuse ;  /* 0x0000000572727220 */ /* 0x080fe20000410000 */
[----:B------:R-:W-:Y:S01]  /*50a0*/  FMUL.FTZ R118, R118, R5 ;  /* 0x0000000576767220 */ /* 0x000fe20000410000 */
[----:B------:R-:W-:Y:S01]  /*50b0*/  FSEL R123, R120, RZ, P6 ;  /* 0x000000ff787b7208 */ /* 0x000fe20003000000 */
[----:B------:R-:W-:Y:S01]  /*50c0*/  HADD2.F32 R124, -RZ, R96.H0_H0 ;  /* 0x20000060ff7c7230 */ /* 0x000fe20000004100 */
[----:B------:R-:W-:Y:S01]  /*50d0*/  FSEL R120, R122, RZ, P1 ;  /* 0x000000ff7a787208 */ /* 0x000fe20000800000 */
[----:B------:R-:W-:Y:S01]  /*50e0*/  FADD.FTZ R29, -R29, R170 ;  /* 0x000000aa1d1d7221 */ /* 0x000fe20000010100 */
[----:B------:R-:W-:Y:S01]  /*50f0*/  FSEL R121, R121, RZ, P4 ;  /* 0x000000ff79797208 */ /* 0x000fe20002000000 */
[----:B------:R-:W-:Y:S01]  /*5100*/  FFMA.FTZ R122, R6, R183, R19 ;  /* 0x000000b7067a7223 */ /* 0x000fe20000010013 */
[----:B------:R-:W-:Y:S01]  /*5110*/  FMUL.FTZ R20, R20, R5 ;  /* 0x0000000514147220 */ /* 0x000fe20000410000 */
[----:B------:R-:W-:Y:S01]  /*5120*/  FMUL.FTZ R18, R18, UR5 ;  /* 0x0000000512127c20 */ /* 0x000fe20008410000 */
[----:B------:R-:W-:Y:S01]  /*5130*/  LOP3.LUT P4, RZ, R142, 0xff0000, RZ, 0xc0, !PT ;  /* 0x00ff00008eff7812 */ /* 0x000fe2000788c0ff */
[----:B------:R-:W-:Y:S01]  /*5140*/  FFMA.FTZ R22, R6, R23, R22 ;  /* 0x0000001706167223 */ /* 0x000fe20000010016 */
[----:B------:R-:W-:Y:S01]  /*5150*/  HADD2.F32 R19, -RZ, R97.H0_H0 ;  /* 0x20000061ff137230 */ /* 0x000fe20000004100 */
[----:B------:R-:W-:Y:S01]  /*5160*/  FSEL R0, R0, RZ, P5 ;  /* 0x000000ff00007208 */ /* 0x000fe20002800000 */
[----:B------:R-:W-:Y:S01]  /*5170*/  FMUL.FTZ R114, R114, UR5 ;  /* 0x0000000572727c20 */ /* 0x000fe20008410000 */
[----:B------:R-:W-:Y:S01]  /*5180*/  FMUL.FTZ R118, R118, UR5 ;  /* 0x0000000576767c20 */ /* 0x000fe20008410000 */
[----:B------:R-:W-:Y:S01]  /*5190*/  FADD.FTZ R169, -R28, R169 ;  /* 0x000000a91ca97221 */ /* 0x000fe20000010100 */
[----:B------:R-:W-:-:S02]  /*51a0*/  HADD2.F32 R26, -RZ, R94.H1_H1 ;  /* 0x3000005eff1a7230 */ /* 0x000fc40000004100 */
[----:B------:R-:W-:Y:S01]  /*51b0*/  FADD.FTZ R31, -R31, R168 ;  /* 0x000000a81f1f7221 */ /* 0x000fe20000010100 */
[----:B------:R-:W-:Y:S01]  /*51c0*/  LOP3.LUT P5, RZ, R147, 0xff00, RZ, 0xc0, !PT ;  /* 0x0000ff0093ff7812 */ /* 0x000fe200078ac0ff */
[C---:B------:R-:W-:Y:S01]  /*51d0*/  FFMA.FTZ R146, R6.reuse, R189, R146 ;  /* 0x000000bd06927223 */ /* 0x040fe20000010092 */
[----:B------:R-:W-:Y:S02]  /*51e0*/  HADD2.F32 R28, -RZ, R95.H0_H0 ;  /* 0x2000005fff1c7230 */ /* 0x000fe40000004100 */
[----:B------:R-:W-:Y:S01]  /*51f0*/  FFMA.FTZ R124, R6, R29, R124 ;  /* 0x0000001d067c7223 */ /* 0x000fe2000001007c */
[----:B------:R-:W-:Y:S01]  /*5200*/  FADD.FTZ R27, -R27, R184 ;  /* 0x000000b81b1b7221 */ /* 0x000fe20000010100 */
[----:B------:R-:W-:Y:S01]  /*5210*/  FMUL.FTZ R21, R20, UR5 ;  /* 0x0000000514157c20 */ /* 0x000fe20008410000 */
[----:B------:R-:W-:Y:S01]  /*5220*/  FADD.FTZ R167, -R30, R167 ;  /* 0x000000a71ea77221 */ /* 0x000fe20000010100 */
[----:B------:R-:W-:Y:S01]  /*5230*/  FMUL.FTZ R22, R22, R5 ;  /* 0x0000000516167220 */ /* 0x000fe20000410000 */
[----:B------:R-:W-:Y:S01]  /*5240*/  FSEL R20, R18, RZ, P4 ;  /* 0x000000ff12147208 */ /* 0x000fe20002000000 */
[----:B------:R-:W-:-:S02]  /*5250*/  HADD2.F32 R30, -RZ, R97.H1_H1 ;  /* 0x30000061ff1e7230 */ /* 0x000fc40000004100 */
[----:B------:R-:W-:Y:S01]  /*5260*/  FFMA.FTZ R18, R6, R31, R19 ;  /* 0x0000001f06127223 */ /* 0x000fe20000010013 */
[----:B------:R-:W-:Y:S01]  /*5270*/  FSEL R116, R114, RZ, P3 ;  /* 0x000000ff72747208 */ /* 0x000fe20001800000 */
[----:B------:R-:W-:Y:S01]  /*5280*/  FMUL.FTZ R146, R146, R5 ;  /* 0x0000000592927220 */ /* 0x000fe20000410000 */
[----:B------:R-:W-:Y:S01]  /*5290*/  FSEL R118, R118, RZ, P5 ;  /* 0x000000ff76767208 */ /* 0x000fe20002800000 */
[----:B------:R-:W-:Y:S01]  /*52a0*/  FFMA.FTZ R26, R6, R185, R26 ;  /* 0x000000b9061a7223 */ /* 0x000fe2000001001a */
[----:B------:R-:W-:Y:S01]  /*52b0*/  FMUL.FTZ R124, R124, R5 ;  /* 0x000000057c7c7220 */ /* 0x000fe20000410000 */
[----:B------:R-:W-:Y:S01]  /*52c0*/  LOP3.LUT P2, RZ, R142, 0xff, RZ, 0xc0, !PT ;  /* 0x000000ff8eff7812 */ /* 0x000fe2000784c0ff */
[----:B------:R-:W-:Y:S01]  /*52d0*/  FFMA.FTZ R28, R6, R27, R28 ;  /* 0x0000001b061c7223 */ /* 0x000fe2000001001c */
[----:B------:R-:W-:Y:S01]  /*52e0*/  LOP3.LUT P3, RZ, R142, 0xff00, RZ, 0xc0, !PT ;  /* 0x0000ff008eff7812 */ /* 0x000fe2000786c0ff */
[----:B------:R-:W-:Y:S01]  /*52f0*/  FMUL.FTZ R22, R22, UR5 ;  /* 0x0000000516167c20 */ /* 0x000fe20008410000 */
[----:B------:R-:W-:Y:S01]  /*5300*/  LOP3.LUT P5, RZ, R142, 0xff000000, RZ, 0xc0, !PT ;  /* 0xff0000008eff7812 */ /* 0x000fe200078ac0ff */
[----:B------:R-:W-:Y:S01]  /*5310*/  FMUL.FTZ R122, R122, R5 ;  /* 0x000000057a7a7220 */ /* 0x000fe20000410000 */
[----:B------:R-:W-:Y:S01]  /*5320*/  ISETP.GE.U32.AND P1, PT, R142, RZ, PT ;  /* 0x000000ff8e00720c */ /* 0x000fe20003f26070 */
[----:B------:R-:W-:-:S02]  /*5330*/  HADD2.F32 R142, -RZ, R96.H1_H1 ;  /* 0x30000060ff8e7230 */ /* 0x000fc40000004100 */
[----:B------:R-:W-:Y:S01]  /*5340*/  FADD.FTZ R165, -R32, R165 ;  /* 0x000000a520a57221 */ /* 0x000fe20000010100 */
[----:B------:R-:W-:Y:S01]  /*5350*/  HADD2.F32 R19, -RZ, R99.H1_H1 ;  /* 0x30000063ff137230 */ /* 0x000fe20000004100 */
[----:B------:R-:W-:Y:S01]  /*5360*/  LOP3.LUT P6, RZ, R143, 0xff, RZ, 0xc0, !PT ;  /* 0x000000ff8fff7812 */ /* 0x000fe200078cc0ff */
[----:B------:R-:W-:Y:S01]  /*5370*/  FADD.FTZ R163, -R34, R163 ;  /* 0x000000a322a37221 */ /* 0x000fe20000010100 */
[--C-:B------:R-:W-:Y:S02]  /*5380*/  HADD2.F32 R32, -RZ, R98.reuse.H0_H0 ;  /* 0x20000062ff207230 */ /* 0x100fe40000004100 */
[----:B------:R-:W-:Y:S01]  /*5390*/  FFMA.FTZ R30, R6, R167, R30 ;  /* 0x000000a7061e7223 */ /* 0x000fe2000001001e */
[-C--:B------:R-:W-:Y:S01]  /*53a0*/  FMUL.FTZ R18, R18, R5.reuse ;  /* 0x0000000512127220 */ /* 0x080fe20000410000 */
[----:B------:R-:W-:Y:S01]  /*53b0*/  FMUL.FTZ R114, R146, UR5 ;  /* 0x0000000592727c20 */ /* 0x000fe20008410000 */
[----:B------:R-:W-:Y:S01]  /*53c0*/  FMUL.FTZ R26, R26, R5 ;  /* 0x000000051a1a7220 */ /* 0x000fe20000410000 */
[----:B------:R-:W-:Y:S01]  /*53d0*/  FMUL.FTZ R29, R124, UR5 ;  /* 0x000000057c1d7c20 */ /* 0x000fe20008410000 */
[----:B------:R-:W-:Y:S01]  /*53e0*/  FADD.FTZ R33, -R33, R166 ;  /* 0x000000a621217221 */ /* 0x000fe20000010100 */
[----:B------:R-:W-:-:S02]  /*53f0*/  HADD2.F32 R34, -RZ, R98.H1_H1 ;  /* 0x30000062ff227230 */ /* 0x000fc40000004100 */
[----:B------:R-:W-:Y:S01]  /*5400*/  FMUL.FTZ R28, R28, R5 ;  /* 0x000000051c1c7220 */ /* 0x000fe20000410000 */
[----:B------:R-:W-:Y:S02]  /*5410*/  HADD2.F32 R124, -RZ, R100.H0_H0 ;  /* 0x20000064ff7c7230 */ /* 0x000fe40000004100 */
[----:B------:R-:W-:Y:S01]  /*5420*/  FMUL.FTZ R23, R122, UR5 ;  /* 0x000000057a177c20 */ /* 0x000fe20008410000 */
[----:B------:R-:W-:Y:S01]  /*5430*/  FADD.FTZ R37, -R37, R150 ;  /* 0x0000009625257221 */ /* 0x000fe20000010100 */
[----:B------:R-:W-:Y:S01]  /*5440*/  FADD.FTZ R149, -R36, R149 ;  /* 0x0000009524957221 */ /* 0x000fe20000010100 */
[----:B------:R-:W-:Y:S01]  /*5450*/  FFMA.FTZ R142, R6, R169, R142 ;  /* 0x000000a9068e7223 */ /* 0x000fe2000001008e */
[----:B------:R-:W-:Y:S01]  /*5460*/  FSEL R27, R22, RZ, P6 ;  /* 0x000000ff161b7208 */ /* 0x000fe20003000000 */
[----:B------:R-:W-:Y:S02]  /*5470*/  HADD2.F32 R36, -RZ, R99.H0_H0 ;  /* 0x20000063ff247230 */ /* 0x000fe40000004100 */
[----:B------:R-:W-:Y:S01]  /*5480*/  FFMA.FTZ R122, R6, R163, R19 ;  /* 0x000000a3067a7223 */ /* 0x000fe20000010013 */
[----:B------:R-:W-:Y:S01]  /*5490*/  FMUL.FTZ R30, R30, R5 ;  /* 0x000000051e1e7220 */ /* 0x000fe20000410000 */
[----:B------:R-:W-:Y:S01]  /*54a0*/  FMUL.FTZ R18, R18, UR5 ;  /* 0x0000000512127c20 */ /* 0x000fe20008410000 */
[----:B------:R-:W-:Y:S01]  /*54b0*/  FSEL R117, R117, RZ, P2 ;  /* 0x000000ff75757208 */ /* 0x000fe20001000000 */
[----:B------:R-:W-:Y:S01]  /*54c0*/  FMUL.FTZ R26, R26, UR5 ;  /* 0x000000051a1a7c20 */ /* 0x000fe20008410000 */
[----:B------:R-:W-:Y:S01]  /*54d0*/  LOP3.LUT P6, RZ, R140, 0xff0000, RZ, 0xc0, !PT ;  /* 0x00ff00008cff7812 */ /* 0x000fe200078cc0ff */
[----:B------:R-:W-:Y:S01]  /*54e0*/  FADD.FTZ R35, -R35, R164 ;  /* 0x000000a423237221 */ /* 0x000fe20000010100 */
[----:B------:R-:W-:Y:S01]  /*54f0*/  FFMA.FTZ R32, R6, R33, R32 ;  /* 0x0000002106207223 */ /* 0x000fe20000010020 */
[----:B------:R-:W-:Y:S01]  /*5500*/  HADD2.F32 R19, -RZ, R101.H0_H0 ;  /* 0x20000065ff137230 */ /* 0x000fe20000004100 */
[----:B------:R-:W-:Y:S01]  /*5510*/  LOP3.LUT P2, RZ, R143, 0xff00, RZ, 0xc0, !PT ;  /* 0x0000ff008fff7812 */ /* 0x000fe2000784c0ff */
[----:B------:R-:W-:Y:S01]  /*5520*/  FMUL.FTZ R28, R28, UR5 ;  /* 0x000000051c1c7c20 */ /* 0x000fe20008410000 */
[----:B------:R-:W-:Y:S01]  /*5530*/  FSEL R114, R114, RZ, P3 ;  /* 0x000000ff72727208 */ /* 0x000fe20001800000 */
[C---:B------:R-:W-:Y:S01]  /*5540*/  FFMA.FTZ R34, R6.reuse, R165, R34 ;  /* 0x000000a506227223 */ /* 0x040fe20000010022 */
[----:B------:R-:W-:Y:S01]  /*5550*/  FADD.FTZ R39, -R39, R148 ;  /* 0x0000009427277221 */ /* 0x000fe20000010100 */
[C---:B------:R-:W-:Y:S01]  /*5560*/  LOP3.LUT P3, RZ, R143.reuse, 0xff0000, RZ, 0xc0, !PT ;  /* 0x00ff00008fff7812 */ /* 0x040fe2000786c0ff */
[----:B------:R-:W-:Y:S01]  /*5570*/  FFMA.FTZ R124, R6, R37, R124 ;  /* 0x00000025067c7223 */ /* 0x000fe2000001007c */
[----:B------:R-:W-:Y:S01]  /*5580*/  FMUL.FTZ R142, R142, R5 ;  /* 0x000000058e8e7220 */ /* 0x000fe20000410000 */
[----:B------:R-:W-:Y:S01]  /*5590*/  FMUL.FTZ R31, R30, UR5 ;  /* 0x000000051e1f7c20 */ /* 0x000fe20008410000 */
[----:B------:R-:W-:Y:S01]  /*55a0*/  ISETP.GE.U32.AND.EX P1, PT, R143, 0x1000000, PT, P1 ;  /* 0x010000008f00780c */ /* 0x000fe20003f26110 */
[----:B------:R-:W-:Y:S01]  /*55b0*/  FFMA.FTZ R36, R6, R35, R36 ;  /* 0x0000002306247223 */ /* 0x000fe20000010024 */
[-C--:B------:R-:W-:Y:S01]  /*55c0*/  FMUL.FTZ R32, R32, R5.reuse ;  /* 0x0000000520207220 */ /* 0x080fe20000410000 */
[----:B------:R-:W-:Y:S01]  /*55d0*/  FSEL R30, R18, RZ, P6 ;  /* 0x000000ff121e7208 */ /* 0x000fe20003000000 */
[----:B------:R-:W-:Y:S01]  /*55e0*/  FMUL.FTZ R34, R34, R5 ;  /* 0x0000000522227220 */ /* 0x000fe20000410000 */
[----:B------:R-:W-:Y:S01]  /*55f0*/  FSEL R22, R26, RZ, P2 ;  /* 0x000000ff1a167208 */ /* 0x000fe20001000000 */
[----:B------:R-:W-:Y:S01]  /*5600*/  FADD.FTZ R133, -R42, R133 ;  /* 0x000000852a857221 */ /* 0x000fe20000010100 */
[----:B------:R-:W-:Y:S01]  /*5610*/  FFMA.FTZ R18, R6, R39, R19 ;  /* 0x0000002706127223 */ /* 0x000fe20000010013 */
[----:B------:R-:W-:Y:S01]  /*5620*/  FSEL R26, R28, RZ, P3 ;  /* 0x000000ff1c1a7208 */ /* 0x000fe20001800000 */
[-C--:B------:R-:W-:Y:S01]  /*5630*/  FMUL.FTZ R124, R124, R5.reuse ;  /* 0x000000057c7c7220 */ /* 0x080fe20000410000 */
[--C-:B------:R-:W-:Y:S01]  /*5640*/  HADD2.F32 R42, -RZ, R103.reuse.H0_H0 ;  /* 0x20000067ff2a7230 */ /* 0x100fe20000004100 */
[----:B------:R-:W-:Y:S01]  /*5650*/  FSEL R21, R21, RZ, P5 ;  /* 0x000000ff15157208 */ /* 0x000fe20002800000 */
[----:B------:R-:W-:Y:S01]  /*5660*/  FMUL.FTZ R28, R142, UR5 ;  /* 0x000000058e1c7c20 */ /* 0x000fe20008410000 */
[----:B------:R-:W-:Y:S01]  /*5670*/  FADD.FTZ R43, -R43, R134 ;  /* 0x000000862b2b7221 */ /* 0x000fe20000010100 */
[----:B------:R-:W-:Y:S01]  /*5680*/  LOP3.LUT P4, RZ, R140, 0xff, RZ, 0xc0, !PT ;  /* 0x000000ff8cff7812 */ /* 0x000fe2000788c0ff */
[----:B------:R-:W-:Y:S01]  /*5690*/  FMUL.FTZ R32, R32, UR5 ;  /* 0x0000000520207c20 */ /* 0x000fe20008410000 */
[----:B------:R-:W-:Y:S01]  /*56a0*/  LOP3.LUT P5, RZ, R140, 0xff00, RZ, 0xc0, !PT ;  /* 0x0000ff008cff7812 */ /* 0x000fe200078ac0ff */
[-C--:B------:R-:W-:Y:S01]  /*56b0*/  FMUL.FTZ R36, R36, R5.reuse ;  /* 0x0000000524247220 */ /* 0x080fe20000410000 */
[----:B------:R-:W-:Y:S01]  /*56c0*/  FSEL R23, R23, RZ, P1 ;  /* 0x000000ff17177208 */ /* 0x000fe20000800000 */
[----:B------:R-:W-:Y:S01]  /*56d0*/  FMUL.FTZ R33, R34, UR5 ;  /* 0x0000000522217c20 */ /* 0x000fe20008410000 */
[----:B------:R-:W-:Y:S01]  /*56e0*/  LOP3.LUT P3, RZ, R141, 0xff, RZ, 0xc0, !PT ;  /* 0x000000ff8dff7812 */ /* 0x000fe2000786c0ff */
[-C--:B------:R-:W-:Y:S01]  /*56f0*/  FMUL.FTZ R18, R18, R5.reuse ;  /* 0x0000000512127220 */ /* 0x080fe20000410000 */
[----:B------:R-:W-:Y:S01]  /*5700*/  ISETP.GE.U32.AND P1, PT, R140, RZ, PT ;  /* 0x000000ff8c00720c */ /* 0x000fe20003f26070 */
[----:B------:R-:W-:Y:S01]  /*5710*/  FMUL.FTZ R122, R122, R5 ;  /* 0x000000057a7a7220 */ /* 0x000fe20000410000 */
[----:B------:R-:W-:Y:S01]  /*5720*/  FMUL.FTZ R34, R124, UR5 ;  /* 0x000000057c227c20 */ /* 0x000fe20008410000 */
[----:B------:R-:W-:-:S02]  /*5730*/  HADD2.F32 R19, -RZ, R103.H1_H1 ;  /* 0x30000067ff137230 */ /* 0x000fc40000004100 */
[----:B------:R-:W-:Y:S01]  /*5740*/  FFMA.FTZ R124, R6, R43, R42 ;  /* 0x0000002b067c7223 */ /* 0x000fe2000001002a */
[----:B------:R-:W-:Y:S01]  /*5750*/  FSEL R29, R29, RZ, P4 ;  /* 0x000000ff1d1d7208 */ /* 0x000fe20002000000 */
[----:B------:R-:W-:Y:S01]  /*5760*/  FMUL.FTZ R36, R36, UR5 ;  /* 0x0000000524247c20 */ /* 0x000fe20008410000 */
[----:B------:R-:W-:Y:S01]  /*5770*/  FSEL R28, R28, RZ, P5 ;  /* 0x000000ff1c1c7208 */ /* 0x000fe20002800000 */
[----:B------:R-:W-:Y:S01]  /*5780*/  HADD2.F32 R42, -RZ, R104.H0_H0 ;  /* 0x20000068ff2a7230 */ /* 0x000fe20000004100 */
[----:B------:R-:W-:Y:S01]  /*5790*/  LOP3.LUT P4, RZ, R141, 0xff00, RZ, 0xc0, !PT ;  /* 0x0000ff008dff7812 */ /* 0x000fe2000788c0ff */
[----:B------:R-:W-:Y:S01]  /*57a0*/  FADD.FTZ R45, -R45, R132 ;  /* 0x000000842d2d7221 */ /* 0x000fe20000010100 */
[C---:B------:R-:W-:Y:S01]  /*57b0*/  LOP3.LUT P5, RZ, R141.reuse, 0xff0000, RZ, 0xc0, !PT ;  /* 0x00ff00008dff7812 */ /* 0x040fe200078ac0ff */
[----:B------:R-:W-:Y:S01]  /*57c0*/  FMUL.FTZ R18, R18, UR5 ;  /* 0x0000000512127c20 */ /* 0x000fe20008410000 */
[----:B------:R-:W-:Y:S01]  /*57d0*/  ISETP.GE.U32.AND.EX P1, PT, R141, 0x1000000, PT, P1 ;  /* 0x010000008d00780c */ /* 0x000fe20003f26110 */
[----:B------:R-:W-:Y:S01]  /*57e0*/  FMUL.FTZ R141, R122, UR5 ;  /* 0x000000057a8d7c20 */ /* 0x000fe20008410000 */
[----:B------:R-:W-:Y:S01]  /*57f0*/  FSEL R32, R32, RZ, P3 ;  /* 0x000000ff20207208 */ /* 0x000fe20001800000 */
[----:B------:R-:W-:Y:S01]  /*5800*/  FADD.FTZ R47, -R47, R130 ;  /* 0x000000822f2f7221 */ /* 0x000fe20000010100 */
[----:B------:R-:W-:Y:S01]  /*5810*/  LOP3.LUT P3, RZ, R138, 0xff0000, RZ, 0xc0, !PT ;  /* 0x00ff00008aff7812 */ /* 0x000fe2000786c0ff */
[----:B------:R-:W-:Y:S01]  /*5820*/  FFMA.FTZ R130, R6, R133, R19 ;  /* 0x0000008506827223 */ /* 0x000fe20000010013 */
[----:B------:R-:W-:Y:S01]  /*5830*/  FSEL R122, R36, RZ, P5 ;  /* 0x000000ff247a7208 */ /* 0x000fe20002800000 */
[----:B------:R-:W-:Y:S01]  /*5840*/  FADD.FTZ R145, -R38, R145 ;  /* 0x0000009126917221 */ /* 0x000fe20000010100 */
[----:B------:R-:W-:Y:S01]  /*5850*/  FADD.FTZ R135, -R40, R135 ;  /* 0x0000008728877221 */ /* 0x000fe20000010100 */
[----:B------:R-:W-:Y:S01]  /*5860*/  FFMA.FTZ R132, R6, R45, R42 ;  /* 0x0000002d06847223 */ /* 0x000fe2000001002a */
[----:B------:R-:W-:Y:S01]  /*5870*/  HADD2.F32 R36, -RZ, R101.H1_H1 ;  /* 0x30000065ff247230 */ /* 0x000fe20000004100 */
[----:B------:R-:W-:Y:S01]  /*5880*/  FSEL R42, R18, RZ, P3 ;  /* 0x000000ff122a7208 */ /* 0x000fe20001800000 */
[--C-:B------:R-:W-:Y:S01]  /*5890*/  HADD2.F32 R38, -RZ, R102.reuse.H0_H0 ;  /* 0x20000066ff267230 */ /* 0x100fe20000004100 */
[----:B------:R-:W-:Y:S01]  /*58a0*/  FSEL R141, R141, RZ, P1 ;  /* 0x000000ff8d8d7208 */ /* 0x000fe20000800000 */
[----:B------:R-:W-:-:S02]  /*58b0*/  HADD2.F32 R40, -RZ, R102.H1_H1 ;  /* 0x30000066ff287230 */ /* 0x000fc40000004100 */
[----:B------:R-:W-:Y:S01]  /*58c0*/  FADD.FTZ R41, -R41, R144 ;  /* 0x0000009029297221 */ /* 0x000fe20000010100 */
[----:B------:R-:W-:Y:S01]  /*58d0*/  FMUL.FTZ R18, R130, R5 ;  /* 0x0000000582127220 */ /* 0x000fe20000410000 */
[----:B------:R-:W-:Y:S01]  /*58e0*/  LOP3.LUT P2, RZ, R140, 0xff000000, RZ, 0xc0, !PT ;  /* 0xff0000008cff7812 */ /* 0x000fe2000784c0ff */
[----:B------:R-:W-:Y:S01]  /*58f0*/  HADD2.F32 R140, -RZ, R100.H1_H1 ;  /* 0x30000064ff8c7230 */ /* 0x000fe20000004100 */
[----:B------:R-:W-:Y:S01]  /*5900*/  ISETP.GE.U32.AND P1, PT, R138, RZ, PT ;  /* 0x000000ff8a00720c */ /* 0x000fe20003f26070 */
[C---:B------:R-:W-:Y:S01]  /*5910*/  FFMA.FTZ R36, R6.reuse, R145, R36 ;  /* 0x0000009106247223 */ /* 0x040fe20000010024 */
[C---:B------:R-:W-:Y:S01]  /*5920*/  FFMA.FTZ R38, R6.reuse, R41, R38 ;  /* 0x0000002906267223 */ /* 0x040fe20000010026 */
[----:B------:R-:W-:Y:S01]  /*5930*/  FFMA.FTZ R40, R6, R135, R40 ;  /* 0x0000008706287223 */ /* 0x000fe20000010028 */
[----:B------:R-:W-:Y:S01]  /*5940*/  FMUL.FTZ R18, R18, UR5 ;  /* 0x0000000512127c20 */ /* 0x000fe20008410000 */
[----:B------:R-:W-:Y:S01]  /*5950*/  ISETP.GE.U32.AND.EX P1, PT, R139, 0x1000000, PT, P1 ;  /* 0x010000008b00780c */ /* 0x000fe20003f26110 */
[----:B------:R-:W-:Y:S01]  /*5960*/  FFMA.FTZ R140, R6, R149, R140 ;  /* 0x00000095068c7223 */ /* 0x000fe2000001008c */
[----:B------:R-:W-:Y:S01]  /*5970*/  LOP3.LUT P6, RZ, R138, 0xff, RZ, 0xc0, !PT ;  /* 0x000000ff8aff7812 */ /* 0x000fe200078cc0ff */
[-C--:B------:R-:W-:Y:S01]  /*5980*/  FMUL.FTZ R36, R36, R5.reuse ;  /* 0x0000000524247220 */ /* 0x080fe20000410000 */
[-C--:B------:R-:W-:Y:S01]  /*5990*/  FMUL.FTZ R38, R38, R5.reuse ;  /* 0x0000000526267220 */ /* 0x080fe20000410000 */
[-C--:B------:R-:W-:Y:S01]  /*59a0*/  FMUL.FTZ R40, R40, R5.reuse ;  /* 0x0000000528287220 */ /* 0x080fe20000410000 */
[----:B------:R-:W-:Y:S01]  /*59b0*/  FSEL R133, R18, RZ, P1 ;  /* 0x000000ff12857208 */ /* 0x000fe20000800000 */
[----:B------:R-:W-:Y:S01]  /*59c0*/  FMUL.FTZ R140, R140, R5 ;  /* 0x000000058c8c7220 */ /* 0x000fe20000410000 */
[----:B------:R-:W0:Y:S01]  /*59d0*/  LDC.64 R18, c[0x0][0x468] ;  /* 0x00011a00ff127b82 */ /* 0x000e220000000a00 */
[----:B------:R-:W-:Y:S01]  /*59e0*/  HADD2.F32 R134, -RZ, R105.H0_H0 ;  /* 0x20000069ff867230 */ /* 0x000fe20000004100 */
[----:B------:R-:W-:Y:S01]  /*59f0*/  FSEL R33, R33, RZ, P4 ;  /* 0x000000ff21217208 */ /* 0x000fe20002000000 */
[----:B------:R-:W-:Y:S01]  /*5a00*/  FMUL.FTZ R36, R36, UR5 ;  /* 0x0000000524247c20 */ /* 0x000fe20008410000 */
[----:B------:R-:W-:Y:S01]  /*5a10*/  FSEL R34, R34, RZ, P6 ;  /* 0x000000ff22227208 */ /* 0x000fe20003000000 */
[----:B------:R-:W-:Y:S01]  /*5a20*/  FMUL.FTZ R38, R38, UR5 ;  /* 0x0000000526267c20 */ /* 0x000fe20008410000 */
[----:B------:R-:W-:Y:S01]  /*5a30*/  FMUL.FTZ R40, R40, UR5 ;  /* 0x0000000528287c20 */ /* 0x000fe20008410000 */
[----:B------:R-:W-:Y:S01]  /*5a40*/  HADD2.F32 R37, -RZ, R107.H1_H1 ;  /* 0x3000006bff257230 */ /* 0x000fe20000004100 */
[----:B------:R-:W-:Y:S01]  /*5a50*/  LOP3.LUT P4, RZ, R138, 0xff000000, RZ, 0xc0, !PT ;  /* 0xff0000008aff7812 */ /* 0x000fe2000788c0ff */
[----:B------:R-:W-:Y:S01]  /*5a60*/  FADD.FTZ R125, -R24, R125 ;  /* 0x0000007d187d7221 */ /* 0x000fe20000010100 */
[C---:B------:R-:W-:Y:S01]  /*5a70*/  LOP3.LUT P5, RZ, R139.reuse, 0xff, RZ, 0xc0, !PT ;  /* 0x000000ff8bff7812 */ /* 0x040fe200078ac0ff */
[----:B------:R-:W-:Y:S01]  /*5a80*/  FMUL.FTZ R35, R140, UR5 ;  /* 0x000000058c237c20 */ /* 0x000fe20008410000 */
[----:B------:R-:W-:Y:S01]  /*5a90*/  LOP3.LUT P6, RZ, R139, 0xff00, RZ, 0xc0, !PT ;  /* 0x0000ff008bff7812 */ /* 0x000fe200078cc0ff */
[----:B------:R-:W-:Y:S01]  /*5aa0*/  FFMA.FTZ R134, R6, R47, R134 ;  /* 0x0000002f06867223 */ /* 0x000fe20000010086 */
[----:B------:R-:W-:Y:S01]  /*5ab0*/  FSEL R31, R31, RZ, P2 ;  /* 0x000000ff1f1f7208 */ /* 0x000fe20001000000 */
[----:B------:R-:W-:Y:S01]  /*5ac0*/  FMUL.FTZ R124, R124, R5 ;  /* 0x000000057c7c7220 */ /* 0x000fe20000410000 */
[----:B------:R-:W-:Y:S01]  /*5ad0*/  LOP3.LUT P2, RZ, R138, 0xff00, RZ, 0xc0, !PT ;  /* 0x0000ff008aff7812 */ /* 0x000fe2000784c0ff */
[----:B------:R-:W-:Y:S01]  /*5ae0*/  FADD.FTZ R131, -R46, R131 ;  /* 0x000000832e837221 */ /* 0x000fe20000010100 */
[----:B------:R-:W-:Y:S01]  /*5af0*/  FSEL R43, R36, RZ, P4 ;  /* 0x000000ff242b7208 */ /* 0x000fe20002000000 */
[----:B------:R-:W-:Y:S01]  /*5b00*/  FADD.FTZ R129, -R44, R129 ;  /* 0x000000812c817221 */ /* 0x000fe20000010100 */
[----:B------:R-:W-:Y:S01]  /*5b10*/  FSEL R47, R38, RZ, P5 ;  /* 0x000000ff262f7208 */ /* 0x000fe20002800000 */
[----:B------:R-:W-:Y:S01]  /*5b20*/  FFMA.FTZ R46, R6, R125, R37 ;  /* 0x0000007d062e7223 */ /* 0x000fe20000010025 */
[----:B------:R-:W-:Y:S01]  /*5b30*/  FSEL R130, R40, RZ, P6 ;  /* 0x000000ff28827208 */ /* 0x000fe20003000000 */
[----:B------:R-:W-:-:S02]  /*5b40*/  HADD2.F32 R37, -RZ, R104.H1_H1 ;  /* 0x30000068ff257230 */ /* 0x000fc40000004100 */
[----:B------:R-:W-:Y:S01]  /*5b50*/  FADD.FTZ R113, -R113, R128 ;  /* 0x0000008071717221 */ /* 0x000fe20000010100 */
[----:B------:R-:W-:Y:S02]  /*5b60*/  HADD2.F32 R36, -RZ, R105.H1_H1 ;  /* 0x30000069ff247230 */ /* 0x000fe40000004100 */
[----:B------:R-:W-:Y:S01]  /*5b70*/  FADD.FTZ R127, -R112, R127 ;  /* 0x0000007f707f7221 */ /* 0x000fe20000010100 */
[--C-:B------:R-:W-:Y:S02]  /*5b80*/  HADD2.F32 R38, -RZ, R106.reuse.H0_H0 ;  /* 0x2000006aff267230 */ /* 0x100fe40000004100 */
[----:B------:R-:W-:Y:S01]  /*5b90*/  FADD.FTZ R115, -R115, R126 ;  /* 0x0000007e73737221 */ /* 0x000fe20000010100 */
[----:B------:R-:W-:Y:S01]  /*5ba0*/  HADD2.F32 R40, -RZ, R106.H1_H1 ;  /* 0x3000006aff287230 */ /* 0x000fe20000004100 */
[----:B------:R-:W-:Y:S01]  /*5bb0*/  FSEL R35, R35, RZ, P2 ;  /* 0x000000ff23237208 */ /* 0x000fe20001000000 */
[----:B------:R-:W-:Y:S02]  /*5bc0*/  HADD2.F32 R44, -RZ, R107.H0_H0 ;  /* 0x2000006bff2c7230 */ /* 0x000fe40000004100 */
[-C--:B------:R-:W-:Y:S01]  /*5bd0*/  FMUL.FTZ R132, R132, R5.reuse ;  /* 0x0000000584847220 */ /* 0x080fe20000410000 */
[----:B------:R-:W-:Y:S01]  /*5be0*/  FMUL.FTZ R124, R124, UR5 ;  /* 0x000000057c7c7c20 */ /* 0x000fe20008410000 */
[----:B------:R-:W-:Y:S01]  /*5bf0*/  LOP3.LUT P2, RZ, R139, 0xff0000, RZ, 0xc0, !PT ;  /* 0x00ff00008bff7812 */ /* 0x000fe2000784c0ff */
[----:B------:R-:W-:Y:S01]  /*5c00*/  FMUL.FTZ R134, R134, R5 ;  /* 0x0000000586867220 */ /* 0x000fe20000410000 */
[C---:B------:R-:W-:Y:S01]  /*5c10*/  FFMA.FTZ R24, R6.reuse, R131, R37 ;  /* 0x0000008306187223 */ /* 0x040fe20000010025 */
[C---:B------:R-:W-:Y:S01]  /*5c20*/  FFMA.FTZ R36, R6.reuse, R129, R36 ;  /* 0x0000008106247223 */ /* 0x040fe20000010024 */
[C---:B------:R-:W-:Y:S01]  /*5c30*/  FFMA.FTZ R38, R6.reuse, R113, R38 ;  /* 0x0000007106267223 */ /* 0x040fe20000010026 */
[C---:B------:R-:W-:Y:S01]  /*5c40*/  FFMA.FTZ R40, R6.reuse, R127, R40 ;  /* 0x0000007f06287223 */ /* 0x040fe20000010028 */
[----:B------:R-:W-:Y:S01]  /*5c50*/  FFMA.FTZ R126, R6, R115, R44 ;  /* 0x00000073067e7223 */ /* 0x000fe2000001002c */
[----:B------:R-:W-:Y:S01]  /*5c60*/  FMUL.FTZ R45, R132, UR5 ;  /* 0x00000005842d7c20 */ /* 0x000fe20008410000 */
[----:B------:R-:W-:Y:S01]  /*5c70*/  FSEL R132, R124, RZ, P2 ;  /* 0x000000ff7c847208 */ /* 0x000fe20001000000 */
[----:B------:R-:W-:Y:S01]  /*5c80*/  FMUL.FTZ R124, R134, UR5 ;  /* 0x00000005867c7c20 */ /* 0x000fe20008410000 */
[-C--:B------:R-:W-:Y:S01]  /*5c90*/  FMUL.FTZ R113, R46, R5.reuse ;  /* 0x000000052e717220 */ /* 0x080fe20000410000 */
        /* <DEDUP_REMOVED lines=19> */
[----:B------:R-:W-:Y:S01]  /*5dd0*/  LOP3.LUT P2, RZ, R137, 0xff, RZ, 0xc0, !PT ;  /* 0x000000ff89ff7812 */ /* 0x000fe2000784c0ff */
[--C-:B------:R-:W-:Y:S01]  /*5de0*/  IMAD.WIDE.U32 R40, R3, 0x10, R18.reuse ;  /* 0x0000001003287825 */ /* 0x100fe200078e0012 */
[C---:B------:R-:W-:Y:S02]  /*5df0*/  LOP3.LUT P3, RZ, R137.reuse, 0xff00, RZ, 0xc0, !PT ;  /* 0x0000ff0089ff7812 */ /* 0x040fe4000786c0ff */
[----:B------:R-:W-:Y:S01]  /*5e00*/  LOP3.LUT P5, RZ, R137, 0xff0000, RZ, 0xc0, !PT ;  /* 0x00ff000089ff7812 */ /* 0x000fe200078ac0ff */
[--C-:B------:R-:W-:Y:S01]  /*5e10*/  IMAD.WIDE.U32 R36, R17, 0x10, R18.reuse ;  /* 0x0000001011247825 */ /* 0x100fe200078e0012 */
[----:B------:R-:W-:Y:S02]  /*5e20*/  ISETP.GE.U32.AND.EX P1, PT, R137, 0x1000000, PT, P1 ;  /* 0x010000008900780c */ /* 0x000fe40003f26110 */
[----:B------:R-:W-:Y:S01]  /*5e30*/  F2FP.F16.F32.PACK_AB R23, R23, R26 ;  /* 0x0000001a1717723e */ /* 0x000fe200000000ff */
[----:B------:R-:W-:Y:S01]  /*5e40*/  IMAD.WIDE.U32 R2, R2, 0x10, R18 ;  /* 0x0000001002027825 */ /* 0x000fe200078e0012 */
[----:B------:R-:W-:-:S02]  /*5e50*/  F2FP.F16.F32.PACK_AB R24, R28, R29 ;  /* 0x0000001d1c18723e */ /* 0x000fc400000000ff */
[----:B------:R-:W-:Y:S01]  /*5e60*/  F2FP.F16.F32.PACK_AB R16, R25, R0 ;  /* 0x000000001910723e */ /* 0x000fe200000000ff */
[----:B------:R-:W-:Y:S01]  /*5e70*/  IMAD.WIDE.U32 R4, R4, 0x10, R18 ;  /* 0x0000001004047825 */ /* 0x000fe200078e0012 */
[----:B------:R-:W-:Y:S02]  /*5e80*/  F2FP.F16.F32.PACK_AB R26, R33, R32 ;  /* 0x00000020211a723e */ /* 0x000fe400000000ff */
[----:B------:R-:W-:Y:S02]  /*5e90*/  F2FP.F16.F32.PACK_AB R29, R43, R42 ;  /* 0x0000002a2b1d723e */ /* 0x000fe400000000ff */
[----:B------:R-:W-:Y:S02]  /*5ea0*/  F2FP.F16.F32.PACK_AB R28, R35, R34 ;  /* 0x00000022231c723e */ /* 0x000fe400000000ff */
[----:B------:R-:W-:Y:S02]  /*5eb0*/  F2FP.F16.F32.PACK_AB R19, R120, R123 ;  /* 0x0000007b7813723e */ /* 0x000fe400000000ff */
[----:B------:R-:W-:-:S02]  /*5ec0*/  F2FP.F16.F32.PACK_AB R18, R118, R121 ;  /* 0x000000797612723e */ /* 0x000fc400000000ff */
[----:B------:R-:W-:Y:S02]  /*5ed0*/  F2FP.F16.F32.PACK_AB R17, R116, R119 ;  /* 0x000000777411723e */ /* 0x000fe400000000ff */
[----:B------:R-:W-:Y:S02]  /*5ee0*/  F2FP.F16.F32.PACK_AB R21, R21, R20 ;  /* 0x000000141515723e */ /* 0x000fe400000000ff */
[----:B------:R-:W-:Y:S01]  /*5ef0*/  FSEL R34, R46, RZ, P2 ;  /* 0x000000ff2e227208 */ /* 0x000fe20001000000 */
[----:B------:R2:W-:Y:S01]  /*5f00*/  STG.E.128 desc[UR6][R36.64], R16 ;  /* 0x0000001024007986 */ /* 0x0005e2000c101d06 */
        /* <DEDUP_REMOVED lines=20> */
.L_x_13239:
[C-C-:B-----5:R-:W-:Y:S01]  /*6050*/  FFMA.FTZ R0, R24.reuse, R0, R25.reuse ;  /* 0x0000000018007223 */ /* 0x160fe20000010019 */
[C-C-:B------:R-:W-:Y:S01]  /*6060*/  FFMA.FTZ R198, R24.reuse, R198, R25.reuse ;  /* 0x000000c618c67223 */ /* 0x140fe20000010019 */
[--C-:B------:R-:W-:Y:S02]  /*6070*/  HADD2.F32 R21, -RZ, R91.reuse.H0_H0 ;  /* 0x2000005bff157230 */ /* 0x100fe40000004100 */
[----:B------:R-:W-:Y:S01]  /*6080*/  FFMA.FTZ R197, R24, R197, R25 ;  /* 0x000000c518c57223 */ /* 0x000fe20000010019 */
[----:B------:R-:W-:Y:S01]  /*6090*/  FADD.FTZ R211, -R0, R211 ;  /* 0x000000d300d37221 */ /* 0x000fe20000010100 */
[----:B------:R-:W-:Y:S01]  /*60a0*/  FFMA.FTZ R0, R24, R175, R25 ;  /* 0x000000af18007223 */ /* 0x000fe20000010019 */
[----:B------:R-:W-:Y:S01]  /*60b0*/  FADD.FTZ R19, -R198, R205 ;  /* 0x000000cdc6137221 */ /* 0x000fe20000010100 */
[C-C-:B------:R-:W-:Y:S01]  /*60c0*/  FFMA.FTZ R202, R24.reuse, R202, R25.reuse ;  /* 0x000000ca18ca7223 */ /* 0x140fe20000010019 */
[----:B------:R-:W-:Y:S01]  /*60d0*/  FFMA.FTZ R27, R24, R176, R25 ;  /* 0x000000b0181b7223 */ /* 0x000fe20000010019 */
[----:B------:R-:W-:-:S02]  /*60e0*/  HADD2.F32 R18, -RZ, R91.H1_H1 ;  /* 0x3000005bff127230 */ /* 0x000fc40000004100 */
[----:B------:R-:W-:Y:S01]  /*60f0*/  FADD.FTZ R183, -R0, R183 ;  /* 0x000000b700b77221 */ /* 0x000fe20000010100 */
[----:B------:R-:W-:Y:S01]  /*6100*/  FADD.FTZ R35, -R197, R204 ;  /* 0x000000ccc5237221 */ /* 0x000fe20000010100 */
[----:B------:R-:W-:Y:S01]  /*6110*/  FFMA.FTZ R19, R6, R19, R21 ;  /* 0x0000001306137223 */ /* 0x000fe20000010015 */
[----:B------:R-:W-:Y:S01]  /*6120*/  FFMA.FTZ R200, R24, R200, R25 ;  /* 0x000000c818c87223 */ /* 0x000fe20000010019 */
[----:B------:R-:W-:Y:S02]  /*6130*/  HADD2.F32 R0, -RZ, R89.H0_H0 ;  /* 0x20000059ff007230 */ /* 0x000fe40000004100 */
[----:B------:R-:W-:Y:S01]  /*6140*/  FADD.FTZ R21, -R202, R209 ;  /* 0x000000d1ca157221 */ /* 0x000fe20000010100 */
[----:B------:R-:W-:Y:S01]  /*6150*/  FFMA.FTZ R23, R24, R203, R25 ;  /* 0x000000cb18177223 */ /* 0x000fe20000010019 */
[----:B------:R-:W-:Y:S01]  /*6160*/  FADD.FTZ R29, -R27, R184 ;  /* 0x000000b81b1d7221 */ /* 0x000fe20000010100 */
[----:B------:R-:W-:Y:S02]  /*6170*/  HADD2.F32 R27, -RZ, R90.H0_H0 ;  /* 0x2000005aff1b7230 */ /* 0x000fe40000004100 */
[----:B------:R-:W-:Y:S01]  /*6180*/  FFMA.FTZ R35, R6, R35, R18 ;  /* 0x0000002306237223 */ /* 0x000fe20000010012 */
[----:B------:R-:W-:Y:S01]  /*6190*/  FADD.FTZ R207, -R200, R207 ;  /* 0x000000cfc8cf7221 */ /* 0x000fe20000010100 */
[----:B------:R-:W-:Y:S01]  /*61a0*/  FFMA.FTZ R21, R6, R21, R0 ;  /* 0x0000001506157223 */ /* 0x000fe20000010000 */
[----:B------:R-:W-:-:S02]  /*61b0*/  HADD2.F32 R32, -RZ, R88.H1_H1 ;  /* 0x30000058ff207230 */ /* 0x000fc40000004100 */
[----:B------:R-:W-:Y:S01]  /*61c0*/  FADD.FTZ R23, -R23, R210 ;  /* 0x000000d217177221 */ /* 0x000fe20000010100 */
[----:B------:R-:W-:Y:S02]  /*61d0*/  HADD2.F32 R0, -RZ, R95.H0_H0 ;  /* 0x2000005fff007230 */ /* 0x000fe40000004100 */
[----:B------:R-:W-:Y:S01]  /*61e0*/  FMUL.FTZ R20, R35, R5 ;  /* 0x0000000523147220 */ /* 0x000fe20000410000 */
[----:B------:R-:W-:Y:S01]  /*61f0*/  FFMA.FTZ R26, R6, R207, R27 ;  /* 0x000000cf061a7223 */ /* 0x000fe2000001001b */
[----:B------:R-:W-:Y:S01]  /*6200*/  ISETP.GE.U32.AND P2, PT, R146, RZ, PT ;  /* 0x000000ff9200720c */ /* 0x000fe20003f46070 */
[----:B------:R-:W-:Y:S01]  /*6210*/  FFMA.FTZ R33, R24, R201, R25 ;  /* 0x000000c918217223 */ /* 0x000fe20000010019 */
[C---:B------:R-:W-:Y:S01]  /*6220*/  FFMA.FTZ R32, R6.reuse, R23, R32 ;  /* 0x0000001706207223 */ /* 0x040fe20000010020 */
[----:B------:R-:W-:Y:S01]  /*6230*/  FFMA.FTZ R23, R6, R29, R0 ;  /* 0x0000001d06177223 */ /* 0x000fe20000010000 */
[----:B------:R-:W-:Y:S01]  /*6240*/  FMUL.FTZ R20, R20, UR5 ;  /* 0x0000000514147c20 */ /* 0x000fe20008410000 */
[----:B------:R-:W-:Y:S01]  /*6250*/  FMUL.FTZ R0, R26, R5 ;  /* 0x000000051a007220 */ /* 0x000fe20000410000 */
[----:B------:R-:W-:Y:S01]  /*6260*/  ISETP.GE.U32.AND.EX P2, PT, R147, 0x1000000, PT, P2 ;  /* 0x010000009300780c */ /* 0x000fe20003f46120 */
[----:B------:R-:W-:-:S02]  /*6270*/  HADD2.F32 R22, -RZ, R89.H1_H1 ;  /* 0x30000059ff167230 */ /* 0x000fc40000004100 */
[----:B------:R-:W-:Y:S01]  /*6280*/  FADD.FTZ R33, -R33, R208 ;  /* 0x000000d021217221 */ /* 0x000fe20000010100 */
[----:B------:R-:W-:Y:S01]  /*6290*/  FMUL.FTZ R39, R0, UR5 ;  /* 0x0000000500277c20 */ /* 0x000fe20008410000 */
[----:B------:R-:W-:Y:S01]  /*62a0*/  FSEL R31, R20, RZ, P2 ;  /* 0x000000ff141f7208 */ /* 0x000fe20001000000 */
[----:B------:R-:W-:Y:S01]  /*62b0*/  FMUL.FTZ R0, R21, R5 ;  /* 0x0000000515007220 */ /* 0x000fe20000410000 */
[----:B------:R-:W-:Y:S02]  /*62c0*/  HADD2.F32 R20, -RZ, R88.H0_H0 ;  /* 0x20000058ff147230 */ /* 0x000fe40000004100 */
[----:B------:R-:W-:Y:S01]  /*62d0*/  FFMA.FTZ R33, R6, R33, R22 ;  /* 0x0000002106217223 */ /* 0x000fe20000010016 */
[----:B------:R-:W-:Y:S01]  /*62e0*/  FFMA.FTZ R199, R24, R199, R25 ;  /* 0x000000c718c77223 */ /* 0x000fe20000010019 */
[----:B------:R-:W-:Y:S01]  /*62f0*/  FMUL.FTZ R38, R0, UR5 ;  /* 0x0000000500267c20 */ /* 0x000fe20008410000 */
[----:B0-----:R-:W-:Y:S02]  /*6300*/  HADD2.F32 R34, -RZ, R90.H1_H1 ;  /* 0x3000005aff227230 */ /* 0x001fe40000004100 */
[----:B------:R-:W-:Y:S01]  /*6310*/  FMUL.FTZ R0, R33, R5 ;  /* 0x0000000521007220 */ /* 0x000fe20000410000 */
[----:B------:R-:W-:Y:S01]  /*6320*/  FFMA.FTZ R20, R6, R211, R20 ;  /* 0x000000d306147223 */ /* 0x000fe20000010014 */
[----:B------:R-:W-:-:S02]  /*6330*/  HADD2.F32 R22, -RZ, R95.H1_H1 ;  /* 0x3000005fff167230 */ /* 0x000fc40000004100 */
[----:B------:R-:W-:Y:S01]  /*6340*/  FADD.FTZ R199, -R199, R206 ;  /* 0x000000cec7c77221 */ /* 0x000fe20000010100 */
[----:B------:R-:W-:Y:S01]  /*6350*/  FMUL.FTZ R29, R0, UR5 ;  /* 0x00000005001d7c20 */ /* 0x000fe20008410000 */
[----:B------:R-:W-:Y:S01]  /*6360*/  FMUL.FTZ R0, R20, R5 ;  /* 0x0000000514007220 */ /* 0x000fe20000410000 */
[----:B------:R-:W-:Y:S01]  /*6370*/  LOP3.LUT P4, RZ, R146, 0xff, RZ, 0xc0, !PT ;  /* 0x000000ff92ff7812 */ /* 0x000fe2000788c0ff */
[C---:B------:R-:W-:Y:S01]  /*6380*/  FFMA.FTZ R34, R6.reuse, R199, R34 ;  /* 0x000000c706227223 */ /* 0x040fe20000010022 */
[----:B------:R-:W-:Y:S01]  /*6390*/  FFMA.FTZ R22, R6, R183, R22 ;  /* 0x000000b706167223 */ /* 0x000fe20000010016 */
[----:B------:R-:W-:Y:S01]  /*63a0*/  FMUL.FTZ R0, R0, UR5 ;  /* 0x0000000500007c20 */ /* 0x000fe20008410000 */
[----:B------:R-:W-:Y:S01]  /*63b0*/  LOP3.LUT P3, RZ, R146, 0xff000000, RZ, 0xc0, !PT ;  /* 0xff00000092ff7812 */ /* 0x000fe2000786c0ff */
[-C--:B------:R-:W-:Y:S01]  /*63c0*/  FMUL.FTZ R27, R34, R5.reuse ;  /* 0x00000005221b7220 */ /* 0x080fe20000410000 */
[-C--:B------:R-:W-:Y:S01]  /*63d0*/  FMUL.FTZ R28, R22, R5.reuse ;  /* 0x00000005161c7220 */ /* 0x080fe20000410000 */
[----:B------:R-:W-:Y:S01]  /*63e0*/  LOP3.LUT P2, RZ, R147, 0xff00, RZ, 0xc0, !PT ;  /* 0x0000ff0093ff7812 */ /* 0x000fe2000784c0ff */
[--C-:B------:R-:W-:Y:S01]  /*63f0*/  FFMA.FTZ R43, R24, R156, R25.reuse ;  /* 0x0000009c182b7223 */ /* 0x100fe20000010019 */
        /* <DEDUP_REMOVED lines=11> */
[--C-:B------:R-:W-:Y:S01]  /*64b0*/  FFMA.FTZ R41, R24, R178, R25.reuse ;  /* 0x000000b218297223 */ /* 0x100fe20000010019 */
[----:B------:R-:W-:Y:S01]  /*64c0*/  FSEL R30, R27, RZ, P2 ;  /* 0x000000ff1b1e7208 */ /* 0x000fe20001000000 */
[----:B------:R-:W-:Y:S01]  /*64d0*/  FMUL.FTZ R27, R32, R5 ;  /* 0x00000005201b7220 */ /* 0x000fe20000410000 */
[----:B------:R-:W-:Y:S01]  /*64e0*/  FSEL R0, R40, RZ, P4 ;  /* 0x000000ff28007208 */ /* 0x000fe20002000000 */
[----:B------:R-:W-:Y:S01]  /*64f0*/  FFMA.FTZ R40, R24, R181, R25 ;  /* 0x000000b518287223 */ /* 0x000fe20000010019 */
[----:B------:R-:W-:Y:S01]  /*6500*/  LOP3.LUT P6, RZ, R146, 0xff00, RZ, 0xc0, !PT ;  /* 0x0000ff0092ff7812 */ /* 0x000fe200078cc0ff */
[----:B------:R-:W-:Y:S01]  /*6510*/  FMUL.FTZ R27, R27, UR5 ;  /* 0x000000051b1b7c20 */ /* 0x000fe20008410000 */
[----:B------:R-:W-:Y:S01]  /*6520*/  FADD.FTZ R111, -R43, R164 ;  /* 0x000000a42b6f7221 */ /* 0x000fe20000010100 */
[----:B------:R-:W-:Y:S01]  /*6530*/  FADD.FTZ R189, -R40, R189 ;  /* 0x000000bd28bd7221 */ /* 0x000fe20000010100 */
[----:B------:R-:W-:Y:S01]  /*6540*/  FFMA.FTZ R40, R24, R179, R25 ;  /* 0x000000b318287223 */ /* 0x000fe20000010019 */
[----:B------:R-:W-:Y:S01]  /*6550*/  FADD.FTZ R109, -R42, R163 ;  /* 0x000000a32a6d7221 */ /* 0x000fe20000010100 */
[----:B------:R-:W-:Y:S01]  /*6560*/  FSEL R28, R27, RZ, P6 ;  /* 0x000000ff1b1c7208 */ /* 0x000fe20003000000 */
[----:B------:R-:W-:Y:S01]  /*6570*/  FFMA.FTZ R27, R24, R180, R25 ;  /* 0x000000b4181b7223 */ /* 0x000fe20000010019 */
[----:B------:R-:W-:Y:S01]  /*6580*/  FADD.FTZ R187, -R40, R187 ;  /* 0x000000bb28bb7221 */ /* 0x000fe20000010100 */
[C-C-:B------:R-:W-:Y:S01]  /*6590*/  FFMA.FTZ R40, R24.reuse, R177, R25.reuse ;  /* 0x000000b118287223 */ /* 0x140fe20000010019 */
[----:B------:R-:W-:Y:S01]  /*65a0*/  FFMA.FTZ R153, R24, R182, R25 ;  /* 0x000000b618997223 */ /* 0x000fe20000010019 */
[----:B------:R-:W-:-:S02]  /*65b0*/  HADD2.F32 R43, -RZ, R94.H0_H0 ;  /* 0x2000005eff2b7230 */ /* 0x000fc40000004100 */
[----:B------:R-:W-:Y:S01]  /*65c0*/  FADD.FTZ R27, -R27, R188 ;  /* 0x000000bc1b1b7221 */ /* 0x000fe20000010100 */
[----:B------:R-:W-:Y:S02]  /*65d0*/  HADD2.F32 R156, -RZ, R94.H1_H1 ;  /* 0x3000005eff9c7230 */ /* 0x000fe40000004100 */
[----:B------:R-:W-:Y:S01]  /*65e0*/  FADD.FTZ R41, -R41, R186 ;  /* 0x000000ba29297221 */ /* 0x000fe20000010100 */
[--C-:B------:R-:W-:Y:S02]  /*65f0*/  HADD2.F32 R42, -RZ, R93.reuse.H0_H0 ;  /* 0x2000005dff2a7230 */ /* 0x100fe40000004100 */
[----:B------:R-:W-:Y:S01]  /*6600*/  FADD.FTZ R185, -R40, R185 ;  /* 0x000000b928b97221 */ /* 0x000fe20000010100 */
[----:B------:R-:W-:Y:S02]  /*6610*/  HADD2.F32 R40, -RZ, R92.H0_H0 ;  /* 0x2000005cff287230 */ /* 0x000fe40000004100 */
[----:B------:R-:W-:Y:S01]  /*6620*/  FADD.FTZ R153, -R153, R190 ;  /* 0x000000be99997221 */ /* 0x000fe20000010100 */
[----:B------:R-:W-:-:S02]  /*6630*/  HADD2.F32 R154, -RZ, R93.H1_H1 ;  /* 0x3000005dff9a7230 */ /* 0x000fc40000004100 */
[C---:B------:R-:W-:Y:S01]  /*6640*/  FFMA.FTZ R163, R6.reuse, R41, R43 ;  /* 0x0000002906a37223 */ /* 0x040fe2000001002b */
[C---:B------:R-:W-:Y:S01]  /*6650*/  FFMA.FTZ R156, R6.reuse, R185, R156 ;  /* 0x000000b9069c7223 */ /* 0x040fe2000001009c */
[C---:B------:R-:W-:Y:S01]  /*6660*/  FFMA.FTZ R155, R6.reuse, R27, R42 ;  /* 0x0000001b069b7223 */ /* 0x040fe2000001002a */
[----:B------:R-:W-:Y:S02]  /*6670*/  HADD2.F32 R27, -RZ, R92.H1_H1 ;  /* 0x3000005cff1b7230 */ /* 0x000fe40000004100 */
[----:B------:R-:W-:Y:S01]  /*6680*/  FFMA.FTZ R153, R6, R153, R40 ;  /* 0x0000009906997223 */ /* 0x000fe20000010028 */
[--C-:B------:R-:W-:Y:S02]  /*6690*/  HADD2.F32 R44, -RZ, R99.reuse.H1_H1 ;  /* 0x30000063ff2c7230 */ /* 0x100fe40000004100 */
[-C--:B------:R-:W-:Y:S01]  /*66a0*/  FMUL.FTZ R18, R19, R5.reuse ;  /* 0x0000000513127220 */ /* 0x080fe20000410000 */
[-C--:B------:R-:W-:Y:S01]  /*66b0*/  FMUL.FTZ R40, R163, R5.reuse ;  /* 0x00000005a3287220 */ /* 0x080fe20000410000 */
[----:B------:R-:W-:Y:S01]  /*66c0*/  FMUL.FTZ R41, R156, R5 ;  /* 0x000000059c297220 */ /* 0x000fe20000410000 */
[C---:B------:R-:W-:Y:S01]  /*66d0*/  FFMA.FTZ R154, R6.reuse, R187, R154 ;  /* 0x000000bb069a7223 */ /* 0x040fe2000001009a */
[C---:B------:R-:W-:Y:S01]  /*66e0*/  FFMA.FTZ R152, R6.reuse, R189, R27 ;  /* 0x000000bd06987223 */ /* 0x040fe2000001001b */
[----:B------:R-:W-:Y:S01]  /*66f0*/  FFMA.FTZ R27, R6, R109, R44 ;  /* 0x0000006d061b7223 */ /* 0x000fe2000001002c */
[----:B------:R-:W-:Y:S01]  /*6700*/  FMUL.FTZ R18, R18, UR5 ;  /* 0x0000000512127c20 */ /* 0x000fe20008410000 */
[----:B------:R-:W-:Y:S01]  /*6710*/  FMUL.FTZ R110, R40, UR5 ;  /* 0x00000005286e7c20 */ /* 0x000fe20008410000 */
[----:B------:R-:W-:Y:S01]  /*6720*/  FMUL.FTZ R109, R41, UR5 ;  /* 0x00000005296d7c20 */ /* 0x000fe20008410000 */
[----:B------:R-:W-:Y:S01]  /*6730*/  LOP3.LUT P1, RZ, R147, 0xff0000, RZ, 0xc0, !PT ;  /* 0x00ff000093ff7812 */ /* 0x000fe2000782c0ff */
[-C--:B------:R-:W-:Y:S01]  /*6740*/  FMUL.FTZ R40, R155, R5.reuse ;  /* 0x000000059b287220 */ /* 0x080fe20000410000 */
[-C--:B------:R-:W-:Y:S01]  /*6750*/  FMUL.FTZ R41, R154, R5.reuse ;  /* 0x000000059a297220 */ /* 0x080fe20000410000 */
[----:B------:R-:W-:Y:S01]  /*6760*/  LOP3.LUT P6, RZ, R142, 0xff000000, RZ, 0xc0, !PT ;  /* 0xff0000008eff7812 */ /* 0x000fe200078cc0ff */
[----:B------:R-:W-:Y:S01]  /*6770*/  HADD2.F32 R42, -RZ, R99.H0_H0 ;  /* 0x20000063ff2a7230 */ /* 0x000fe20000004100 */
[----:B------:R-:W-:Y:S01]  /*6780*/  FSEL R18, R18, RZ, P1 ;  /* 0x000000ff12127208 */ /* 0x000fe20000800000 */
[----:B------:R-:W-:Y:S01]  /*6790*/  FMUL.FTZ R108, R40, UR5 ;  /* 0x00000005286c7c20 */ /* 0x000fe20008410000 */
[----:B------:R-:W-:Y:S01]  /*67a0*/  FMUL.FTZ R41, R41, UR5 ;  /* 0x0000000529297c20 */ /* 0x000fe20008410000 */
[----:B------:R-:W-:Y:S01]  /*67b0*/  LOP3.LUT P1, RZ, R147, 0xff, RZ, 0xc0, !PT ;  /* 0x000000ff93ff7812 */ /* 0x000fe2000782c0ff */
[----:B------:R-:W-:Y:S01]  /*67c0*/  FMUL.FTZ R40, R153, R5 ;  /* 0x0000000599287220 */ /* 0x000fe20000410000 */
[----:B------:R-:W-:Y:S01]  /*67d0*/  LOP3.LUT P5, RZ, R146, 0xff0000, RZ, 0xc0, !PT ;  /* 0x00ff000092ff7812 */ /* 0x000fe200078ac0ff */
[----:B------:R-:W-:Y:S01]  /*67e0*/  FFMA.FTZ R111, R6, R111, R42 ;  /* 0x0000006f066f7223 */ /* 0x000fe2000001002a */
[----:B------:R-:W-:Y:S01]  /*67f0*/  FSEL R39, R39, RZ, P1 ;  /* 0x000000ff27277208 */ /* 0x000fe20000800000 */
[----:B------:R-:W-:Y:S01]  /*6800*/  FMUL.FTZ R40, R40, UR5 ;  /* 0x0000000528287c20 */ /* 0x000fe20008410000 */
[----:B------:R-:W-:Y:S01]  /*6810*/  FSEL R44, R41, RZ, P6 ;  /* 0x000000ff292c7208 */ /* 0x000fe20003000000 */
[-C--:B------:R-:W-:Y:S01]  /*6820*/  FMUL.FTZ R41, R152, R5.reuse ;  /* 0x0000000598297220 */ /* 0x080fe20000410000 */
[----:B------:R-:W-:Y:S01]  /*6830*/  LOP3.LUT P1, RZ, R142, 0xff, RZ, 0xc0, !PT ;  /* 0x000000ff8eff7812 */ /* 0x000fe2000782c0ff */
[-C--:B------:R-:W-:Y:S01]  /*6840*/  FMUL.FTZ R43, R27, R5.reuse ;  /* 0x000000051b2b7220 */ /* 0x080fe20000410000 */
[----:B------:R-:W-:Y:S01]  /*6850*/  FSEL R38, R38, RZ, P5 ;  /* 0x000000ff26267208 */ /* 0x000fe20002800000 */
[----:B------:R-:W-:Y:S01]  /*6860*/  FMUL.FTZ R41, R41, UR5 ;  /* 0x0000000529297c20 */ /* 0x000fe20008410000 */
[----:B------:R-:W-:Y:S01]  /*6870*/  FSEL R42, R40, RZ, P1 ;  /* 0x000000ff282a7208 */ /* 0x000fe20000800000 */
[----:B------:R-:W-:Y:S01]  /*6880*/  FMUL.FTZ R40, R111, R5 ;  /* 0x000000056f287220 */ /* 0x000fe20000410000 */
[----:B------:R-:W-:Y:S01]  /*6890*/  LOP3.LUT P2, RZ, R142, 0xff00, RZ, 0xc0, !PT ;  /* 0x0000ff008eff7812 */ /* 0x000fe2000784c0ff */
[--C-:B------:R-:W-:Y:S01]  /*68a0*/  FFMA.FTZ R151, R24, R46, R25.reuse ;  /* 0x0000002e18977223 */ /* 0x100fe20000010019 */
[----:B------:R-:W-:Y:S01]  /*68b0*/  LOP3.LUT P5, RZ, R142, 0xff0000, RZ, 0xc0, !PT ;  /* 0x00ff00008eff7812 */ /* 0x000fe200078ac0ff */
[----:B------:R-:W-:Y:S01]  /*68c0*/  FMUL.FTZ R142, R43, UR5 ;  /* 0x000000052b8e7c20 */ /* 0x000fe20008410000 */
[C---:B------:R-:W-:Y:S01]  /*68d0*/  LOP3.LUT P3, RZ, R143.reuse, 0xff, RZ, 0xc0, !PT ;  /* 0x000000ff8fff7812 */ /* 0x040fe2000786c0ff */
[----:B------:R-:W-:Y:S01]  /*68e0*/  FMUL.FTZ R40, R40, UR5 ;  /* 0x0000000528287c20 */ /* 0x000fe20008410000 */
[----:B------:R-:W-:Y:S01]  /*68f0*/  LOP3.LUT P4, RZ, R143, 0xff00, RZ, 0xc0, !PT ;  /* 0x0000ff008fff7812 */ /* 0x000fe2000788c0ff */
[--C-:B------:R-:W-:Y:S01]  /*6900*/  FFMA.FTZ R147, R24, R158, R25.reuse ;  /* 0x0000009e18937223 */ /* 0x100fe20000010019 */
[----:B------:R-:W-:Y:S01]  /*6910*/  ISETP.GE.U32.AND P1, PT, R140, RZ, PT ;  /* 0x000000ff8c00720c */ /* 0x000fe20003f26070 */
[--C-:B------:R-:W-:Y:S01]  /*6920*/  HADD2.F32 R46, -RZ, R98.reuse.H1_H1 ;  /* 0x30000062ff2e7230 */ /* 0x100fe20000004100 */
[----:B------:R-:W-:Y:S01]  /*6930*/  FSEL R110, R110, RZ, P3 ;  /* 0x000000ff6e6e7208 */ /* 0x000fe20001800000 */
[----:B------:R-:W-:Y:S01]  /*6940*/  FADD.FTZ R147, -R147, R166 ;  /* 0x000000a693937221 */ /* 0x000fe20000010100 */
[----:B------:R-:W-:Y:S01]  /*6950*/  FSEL R109, R109, RZ, P4 ;  /* 0x000000ff6d6d7208 */ /* 0x000fe20002000000 */
[--C-:B------:R-:W-:Y:S01]  /*6960*/  FFMA.FTZ R143, R24, R160, R25.reuse ;  /* 0x000000a0188f7223 */ /* 0x100fe20000010019 */
[----:B------:R-:W-:Y:S01]  /*6970*/  FSEL R108, R108, RZ, P5 ;  /* 0x000000ff6c6c7208 */ /* 0x000fe20002800000 */
[----:B------:R-:W-:Y:S01]  /*6980*/  FADD.FTZ R151, -R151, R134 ;  /* 0x0000008697977221 */ /* 0x000fe20000010100 */
[----:B------:R-:W-:Y:S01]  /*6990*/  FSEL R43, R41, RZ, P2 ;  /* 0x000000ff292b7208 */ /* 0x000fe20001000000 */
[--C-:B------:R-:W-:Y:S01]  /*69a0*/  HADD2.F32 R134, -RZ, R97.reuse.H0_H0 ;  /* 0x20000061ff867230 */ /* 0x100fe20000004100 */
[C---:B------:R-:W-:Y:S01]  /*69b0*/  LOP3.LUT P3, RZ, R140.reuse, 0xff, RZ, 0xc0, !PT ;  /* 0x000000ff8cff7812 */ /* 0x040fe2000786c0ff */
[----:B------:R-:W-:Y:S01]  /*69c0*/  FADD.FTZ R143, -R143, R168 ;  /* 0x000000a88f8f7221 */ /* 0x000fe20000010100 */
[C---:B------:R-:W-:Y:S01]  /*69d0*/  LOP3.LUT P4, RZ, R140.reuse, 0xff00, RZ, 0xc0, !PT ;  /* 0x0000ff008cff7812 */ /* 0x040fe2000788c0ff */
[----:B------:R-:W-:Y:S01]  /*69e0*/  HADD2.F32 R158, -RZ, R97.H1_H1 ;  /* 0x30000061ff9e7230 */ /* 0x000fe20000004100 */
[----:B------:R-:W-:Y:S01]  /*69f0*/  LOP3.LUT P5, RZ, R140, 0xff0000, RZ, 0xc0, !PT ;  /* 0x00ff00008cff7812 */ /* 0x000fe200078ac0ff */
[C-C-:B------:R-:W-:Y:S01]  /*6a00*/  FFMA.FTZ R164, R24.reuse, R119, R25.reuse ;  /* 0x0000007718a47223 */ /* 0x140fe20000010019 */
[C---:B------:R-:W-:Y:S01]  /*6a10*/  LOP3.LUT P6, RZ, R141.reuse, 0xff0000, RZ, 0xc0, !PT ;  /* 0x00ff00008dff7812 */ /* 0x040fe200078cc0ff */
[--C-:B------:R-:W-:Y:S01]  /*6a20*/  FFMA.FTZ R166, R24, R117, R25.reuse ;  /* 0x0000007518a67223 */ /* 0x100fe20000010019 */
[----:B------:R-:W-:Y:S01]  /*6a30*/  LOP3.LUT P2, RZ, R140, 0xff000000, RZ, 0xc0, !PT ;  /* 0xff0000008cff7812 */ /* 0x000fe2000784c0ff */
[----:B------:R-:W-:Y:S01]  /*6a40*/  FFMA.FTZ R140, R24, R161, R25 ;  /* 0x000000a1188c7223 */ /* 0x000fe20000010019 */
[C---:B------:R-:W-:Y:S01]  /*6a50*/  ISETP.GE.U32.AND.EX P1, PT, R141.reuse, 0x1000000, PT, P1 ;  /* 0x010000008d00780c */ /* 0x040fe20003f26110 */
[----:B------:R-:W-:Y:S01]  /*6a60*/  FADD.FTZ R129, -R164, R129 ;  /* 0x00000081a4817221 */ /* 0x000fe20000010100 */
[----:B------:R-:W-:Y:S01]  /*6a70*/  FSEL R41, R40, RZ, P6 ;  /* 0x000000ff28297208 */ /* 0x000fe20003000000 */
[----:B------:R-:W-:Y:S01]  /*6a80*/  FADD.FTZ R169, -R140, R169 ;  /* 0x000000a98ca97221 */ /* 0x000fe20000010100 */
[----:B------:R-:W-:Y:S01]  /*6a90*/  FSEL R40, R142, RZ, P1 ;  /* 0x000000ff8e287208 */ /* 0x000fe20000800000 */
[C-C-:B------:R-:W-:Y:S01]  /*6aa0*/  FFMA.FTZ R140, R24.reuse, R159, R25.reuse ;  /* 0x0000009f188c7223 */ /* 0x140fe20000010019 */
[----:B------:R-:W-:Y:S01]  /*6ab0*/  FFMA.FTZ R142, R24, R157, R25 ;  /* 0x0000009d188e7223 */ /* 0x000fe20000010019 */
[C---:B------:R-:W-:Y:S01]  /*6ac0*/  LOP3.LUT P6, RZ, R141.reuse, 0xff, RZ, 0xc0, !PT ;  /* 0x000000ff8dff7812 */ /* 0x040fe200078cc0ff */
[----:B------:R-:W-:Y:S01]  /*6ad0*/  FFMA.FTZ R159, R6, R143, R134 ;  /* 0x0000008f069f7223 */ /* 0x000fe20000010086 */
[----:B------:R-:W-:Y:S01]  /*6ae0*/  FADD.FTZ R167, -R140, R167 ;  /* 0x000000a78ca77221 */ /* 0x000fe20000010100 */
[----:B------:R-:W-:Y:S01]  /*6af0*/  FADD.FTZ R161, -R142, R165 ;  /* 0x000000a58ea17221 */ /* 0x000fe20000010100 */
[----:B------:R-:W-:Y:S01]  /*6b00*/  LOP3.LUT P1, RZ, R141, 0xff00, RZ, 0xc0, !PT ;  /* 0x0000ff008dff7812 */ /* 0x000fe2000782c0ff */
[C-C-:B------:R-:W-:Y:S01]  /*6b10*/  FFMA.FTZ R140, R24.reuse, R45, R25.reuse ;  /* 0x0000002d188c7223 */ /* 0x140fe20000010019 */
[----:B------:R-:W-:Y:S01]  /*6b20*/  FFMA.FTZ R141, R24, R162, R25 ;  /* 0x000000a2188d7223 */ /* 0x000fe20000010019 */
[----:B------:R-:W-:-:S02]  /*6b30*/  HADD2.F32 R45, -RZ, R98.H0_H0 ;  /* 0x20000062ff2d7230 */ /* 0x000fc40000004100 */
[----:B------:R-:W-:Y:S01]  /*6b40*/  FFMA.FTZ R161, R6, R161, R46 ;  /* 0x000000a106a17223 */ /* 0x000fe2000001002e */
[--C-:B------:R-:W-:Y:S02]  /*6b50*/  HADD2.F32 R46, -RZ, R96.reuse.H0_H0 ;  /* 0x20000060ff2e7230 */ /* 0x100fe40000004100 */
[----:B------:R-:W-:Y:S01]  /*6b60*/  FADD.FTZ R141, -R141, R170 ;  /* 0x000000aa8d8d7221 */ /* 0x000fe20000010100 */
[----:B------:R-:W-:Y:S01]  /*6b70*/  FADD.FTZ R133, -R140, R133 ;  /* 0x000000858c857221 */ /* 0x000fe20000010100 */
[C---:B------:R-:W-:Y:S01]  /*6b80*/  FFMA.FTZ R160, R6.reuse, R147, R45 ;  /* 0x0000009306a07223 */ /* 0x040fe2000001002d */
[--C-:B------:R-:W-:Y:S02]  /*6b90*/  HADD2.F32 R140, -RZ, R103.reuse.H0_H0 ;  /* 0x20000067ff8c7230 */ /* 0x100fe40000004100 */
[----:B------:R-:W-:Y:S01]  /*6ba0*/  FFMA.FTZ R45, R6, R141, R46 ;  /* 0x0000008d062d7223 */ /* 0x000fe2000001002e */
[----:B------:R-:W-:Y:S02]  /*6bb0*/  HADD2.F32 R134, -RZ, R96.H1_H1 ;  /* 0x30000060ff867230 */ /* 0x000fe40000004100 */
[----:B------:R-:W-:Y:S01]  /*6bc0*/  FMUL.FTZ R46, R160, R5 ;  /* 0x00000005a02e7220 */ /* 0x000fe20000410000 */
[----:B------:R-:W-:-:S02]  /*6bd0*/  HADD2.F32 R142, -RZ, R103.H1_H1 ;  /* 0x30000067ff8e7230 */ /* 0x000fc40000004100 */
        /* <DEDUP_REMOVED lines=9> */
[-C--:B------:R-:W-:Y:S01]  /*6c70*/  FMUL.FTZ R46, R45, R5.reuse ;  /* 0x000000052d2e7220 */ /* 0x080fe20000410000 */
[----:B------:R-:W-:Y:S01]  /*6c80*/  FMUL.FTZ R133, R133, UR5 ;  /* 0x0000000585857c20 */ /* 0x000fe20008410000 */
[----:B------:R-:W-:Y:S01]  /*6c90*/  FMUL.FTZ R134, R134, UR5 ;  /* 0x0000000586867c20 */ /* 0x000fe20008410000 */
[----:B------:R-:W-:Y:S01]  /*6ca0*/  FMUL.FTZ R140, R140, UR5 ;  /* 0x000000058c8c7c20 */ /* 0x000fe20008410000 */
[----:B------:R-:W-:Y:S01]  /*6cb0*/  FMUL.FTZ R46, R46, UR5 ;  /* 0x000000052e2e7c20 */ /* 0x000fe20008410000 */
[--C-:B------:R-:W-:Y:S01]  /*6cc0*/  FFMA.FTZ R169, R24, R120, R25.reuse ;  /* 0x0000007818a97223 */ /* 0x100fe20000010019 */
[----:B------:R-:W-:Y:S01]  /*6cd0*/  FSEL R141, R133, RZ, P5 ;  /* 0x000000ff858d7208 */ /* 0x000fe20002800000 */
[-C--:B------:R-:W-:Y:S01]  /*6ce0*/  FMUL.FTZ R133, R157, R5.reuse ;  /* 0x000000059d857220 */ /* 0x080fe20000410000 */
[----:B------:R-:W-:Y:S01]  /*6cf0*/  FSEL R142, R134, RZ, P2 ;  /* 0x000000ff868e7208 */ /* 0x000fe20001000000 */
[--C-:B------:R-:W-:Y:S01]  /*6d00*/  FFMA.FTZ R165, R24, R118, R25.reuse ;  /* 0x0000007618a57223 */ /* 0x100fe20000010019 */
[----:B------:R-:W-:Y:S01]  /*6d10*/  FSEL R146, R140, RZ, P1 ;  /* 0x000000ff8c927208 */ /* 0x000fe20000800000 */
[-C--:B------:R-:W-:Y:S01]  /*6d20*/  FMUL.FTZ R140, R151, R5.reuse ;  /* 0x00000005978c7220 */ /* 0x080fe20000410000 */
[----:B------:R-:W-:Y:S01]  /*6d30*/  FSEL R134, R46, RZ, P3 ;  /* 0x000000ff2e867208 */ /* 0x000fe20001800000 */
[----:B------:R-:W-:Y:S01]  /*6d40*/  FMUL.FTZ R46, R147, R5 ;  /* 0x00000005932e7220 */ /* 0x000fe20000410000 */
[----:B------:R-:W-:Y:S01]  /*6d50*/  ISETP.GE.U32.AND P3, PT, R138, RZ, PT ;  /* 0x000000ff8a00720c */ /* 0x000fe20003f66070 */
[----:B------:R-:W-:Y:S01]  /*6d60*/  FMUL.FTZ R133, R133, UR5 ;  /* 0x0000000585857c20 */ /* 0x000fe20008410000 */
[----:B------:R-:W-:Y:S01]  /*6d70*/  FMUL.FTZ R162, R140, UR5 ;  /* 0x000000058ca27c20 */ /* 0x000fe20008410000 */
[----:B------:R-:W-:Y:S01]  /*6d80*/  FMUL.FTZ R46, R46, UR5 ;  /* 0x000000052e2e7c20 */ /* 0x000fe20008410000 */
[C---:B------:R-:W-:Y:S01]  /*6d90*/  LOP3.LUT P2, RZ, R139.reuse, 0xff0000, RZ, 0xc0, !PT ;  /* 0x00ff00008bff7812 */ /* 0x040fe2000784c0ff */
[--C-:B------:R-:W-:Y:S01]  /*6da0*/  FFMA.FTZ R167, R24, R124, R25.reuse ;  /* 0x0000007c18a77223 */ /* 0x100fe20000010019 */
[----:B------:R-:W-:Y:S01]  /*6db0*/  ISETP.GE.U32.AND.EX P3, PT, R139, 0x1000000, PT, P3 ;  /* 0x010000008b00780c */ /* 0x000fe20003f66130 */
[----:B------:R-:W-:Y:S01]  /*6dc0*/  FADD.FTZ R119, -R169, R130 ;  /* 0x00000082a9777221 */ /* 0x000fe20000010100 */
[----:B------:R-:W-:Y:S01]  /*6dd0*/  FSEL R140, R133, RZ, P4 ;  /* 0x000000ff858c7208 */ /* 0x000fe20002000000 */
[----:B------:R-:W-:Y:S01]  /*6de0*/  HADD2.F32 R130, -RZ, R102.H1_H1 ;  /* 0x30000066ff827230 */ /* 0x000fe20000004100 */
[----:B------:R-:W-:Y:S01]  /*6df0*/  FSEL R46, R46, RZ, P2 ;  /* 0x000000ff2e2e7208 */ /* 0x000fe20001000000 */
[----:B------:R-:W-:Y:S01]  /*6e00*/  HADD2.F32 R124, -RZ, R101.H1_H1 ;  /* 0x30000065ff7c7230 */ /* 0x000fe20000004100 */
[----:B------:R-:W-:Y:S01]  /*6e10*/  FSEL R133, R162, RZ, P3 ;  /* 0x000000ffa2857208 */ /* 0x000fe20001800000 */
[C-C-:B------:R-:W-:Y:S01]  /*6e20*/  FFMA.FTZ R162, R24.reuse, R121, R25.reuse ;  /* 0x0000007918a27223 */ /* 0x140fe20000010019 */
[C---:B------:R-:W-:Y:S01]  /*6e30*/  LOP3.LUT P2, RZ, R139.reuse, 0xff, RZ, 0xc0, !PT ;  /* 0x000000ff8bff7812 */ /* 0x040fe2000784c0ff */
[----:B------:R-:W-:Y:S01]  /*6e40*/  HADD2.F32 R120, -RZ, R104.H0_H0 ;  /* 0x20000068ff787230 */ /* 0x000fe20000004100 */
        /* <DEDUP_REMOVED lines=10> */
[----:B------:R-:W-:Y:S01]  /*6ef0*/  FADD.FTZ R113, -R113, R144 ;  /* 0x0000009071717221 */ /* 0x000fe20000010100 */
[----:B------:R-:W-:Y:S01]  /*6f00*/  FADD.FTZ R117, -R47, R132 ;  /* 0x000000842f757221 */ /* 0x000fe20000010100 */
[----:B------:R-:W-:Y:S01]  /*6f10*/  FADD.FTZ R145, -R114, R145 ;  /* 0x0000009172917221 */ /* 0x000fe20000010100 */
[----:B------:R-:W-:Y:S02]  /*6f20*/  HADD2.F32 R114, -RZ, R101.H0_H0 ;  /* 0x20000065ff727230 */ /* 0x000fe40000004100 */
[----:B------:R-:W-:Y:S01]  /*6f30*/  FFMA.FTZ R132, R6, R113, R25 ;  /* 0x0000007106847223 */ /* 0x000fe20000010019 */
[----:B------:R-:W-:Y:S01]  /*6f40*/  FADD.FTZ R115, -R115, R148 ;  /* 0x0000009473737221 */ /* 0x000fe20000010100 */
[----:B------:R-:W-:Y:S01]  /*6f50*/  FADD.FTZ R135, -R112, R135 ;  /* 0x0000008770877221 */ /* 0x000fe20000010100 */
[--C-:B------:R-:W-:Y:S02]  /*6f60*/  HADD2.F32 R112, -RZ, R100.reuse.H0_H0 ;  /* 0x20000064ff707230 */ /* 0x100fe40000004100 */
[----:B------:R-:W-:Y:S01]  /*6f70*/  FMUL.FTZ R47, R132, R5 ;  /* 0x00000005842f7220 */ /* 0x000fe20000410000 */
[----:B------:R-:W-:-:S02]  /*6f80*/  HADD2.F32 R25, -RZ, R100.H1_H1 ;  /* 0x30000064ff197230 */ /* 0x000fc40000004100 */
[----:B------:R-:W-:Y:S01]  /*6f90*/  FADD.FTZ R121, -R139, R150 ;  /* 0x000000968b797221 */ /* 0x000fe20000010100 */
[----:B------:R-:W-:Y:S01]  /*6fa0*/  FADD.FTZ R149, -R116, R149 ;  /* 0x0000009574957221 */ /* 0x000fe20000010100 */
[C---:B------:R-:W-:Y:S01]  /*6fb0*/  FFMA.FTZ R130, R6.reuse, R135, R130 ;  /* 0x0000008706827223 */ /* 0x040fe20000010082 */
[C---:B------:R-:W-:Y:S01]  /*6fc0*/  FFMA.FTZ R123, R6.reuse, R115, R114 ;  /* 0x00000073067b7223 */ /* 0x040fe20000010072 */
[----:B------:R-:W-:Y:S01]  /*6fd0*/  FMUL.FTZ R47, R47, UR5 ;  /* 0x000000052f2f7c20 */ /* 0x000fe20008410000 */
[C---:B------:R-:W-:Y:S01]  /*6fe0*/  FFMA.FTZ R124, R6.reuse, R145, R124 ;  /* 0x00000091067c7223 */ /* 0x040fe2000001007c */
[C---:B------:R-:W-:Y:S01]  /*6ff0*/  FFMA.FTZ R121, R6.reuse, R121, R112 ;  /* 0x0000007906797223 */ /* 0x040fe20000010070 */
[----:B------:R-:W-:Y:S01]  /*7000*/  FFMA.FTZ R122, R6, R149, R25 ;  /* 0x00000095067a7223 */ /* 0x000fe20000010019 */
[----:B------:R-:W-:Y:S01]  /*7010*/  FMUL.FTZ R112, R130, R5 ;  /* 0x0000000582707220 */ /* 0x000fe20000410000 */
[----:B------:R-:W-:Y:S01]  /*7020*/  FFMA.FTZ R120, R6, R117, R120 ;  /* 0x0000007506787223 */ /* 0x000fe20000010078 */
[----:B------:R-:W-:Y:S01]  /*7030*/  FMUL.FTZ R25, R123, R5 ;  /* 0x000000057b197220 */ /* 0x000fe20000410000 */
[----:B------:R-:W-:Y:S01]  /*7040*/  FSEL R117, R47, RZ, P2 ;  /* 0x000000ff2f757208 */ /* 0x000fe20001000000 */
[----:B------:R-:W-:-:S02]  /*7050*/  HADD2.F32 R114, -RZ, R105.H0_H0 ;  /* 0x20000069ff727230 */ /* 0x000fc40000004100 */
        /* <DEDUP_REMOVED lines=9> */
[----:B------:R-:W-:Y:S01]  /*70f0*/  LOP3.LUT P6, RZ, R138, 0xff, RZ, 0xc0, !PT ;  /* 0x000000ff8aff7812 */ /* 0x000fe200078cc0ff */
[-C--:B------:R-:W-:Y:S01]  /*7100*/  FMUL.FTZ R112, R120, R5.reuse ;  /* 0x0000000578707220 */ /* 0x080fe20000410000 */
[C---:B------:R-:W-:Y:S01]  /*7110*/  LOP3.LUT P5, RZ, R138.reuse, 0xff0000, RZ, 0xc0, !PT ;  /* 0x00ff00008aff7812 */ /* 0x040fe200078ac0ff */
[----:B------:R-:W-:Y:S01]  /*7120*/  FMUL.FTZ R114, R119, R5 ;  /* 0x0000000577727220 */ /* 0x000fe20000410000 */
[----:B------:R-:W-:Y:S01]  /*7130*/  FMUL.FTZ R47, R47, UR5 ;  /* 0x000000052f2f7c20 */ /* 0x000fe20008410000 */
[----:B------:R-:W-:Y:S01]  /*7140*/  LOP3.LUT P1, RZ, R138, 0xff00, RZ, 0xc0, !PT ;  /* 0x0000ff008aff7812 */ /* 0x000fe2000782c0ff */
[----:B------:R-:W-:Y:S01]  /*7150*/  FMUL.FTZ R112, R112, UR5 ;  /* 0x0000000570707c20 */ /* 0x000fe20008410000 */
[----:B------:R-:W-:Y:S01]  /*7160*/  LOP3.LUT P4, RZ, R138, 0xff000000, RZ, 0xc0, !PT ;  /* 0xff0000008aff7812 */ /* 0x000fe2000788c0ff */
[----:B------:R-:W-:Y:S01]  /*7170*/  FADD.FTZ R165, -R165, R128 ;  /* 0x00000080a5a57221 */ /* 0x000fe20000010100 */
[----:B------:R-:W-:Y:S01]  /*7180*/  FSEL R113, R25, RZ, P6 ;  /* 0x000000ff19717208 */ /* 0x000fe20003000000 */
[----:B------:R-:W-:Y:S01]  /*7190*/  FMUL.FTZ R25, R114, UR5 ;  /* 0x0000000572197c20 */ /* 0x000fe20008410000 */
[C---:B------:R-:W-:Y:S01]  /*71a0*/  LOP3.LUT P2, RZ, R136.reuse, 0xff, RZ, 0xc0, !PT ;  /* 0x000000ff88ff7812 */ /* 0x040fe2000784c0ff */
[----:B------:R-:W0:Y:S01]  /*71b0*/  LDC.64 R138, c[0x0][0x478] ;  /* 0x00011e00ff8a7b82 */ /* 0x000e220000000a00 */
[----:B------:R-:W-:Y:S01]  /*71c0*/  FSEL R115, R115, RZ, P5 ;  /* 0x000000ff73737208 */ /* 0x000fe20002800000 */
[----:B------:R-:W-:Y:S01]  /*71d0*/  HADD2.F32 R128, -RZ, R105.H1_H1 ;  /* 0x30000069ff807230 */ /* 0x000fe20000004100 */
[----:B------:R-:W-:Y:S01]  /*71e0*/  LOP3.LUT P5, RZ, R136, 0xff0000, RZ, 0xc0, !PT ;  /* 0x00ff000088ff7812 */ /* 0x000fe200078ac0ff */
[----:B------:R-:W-:Y:S01]  /*71f0*/  FADD.FTZ R125, -R24, R125 ;  /* 0x0000007d187d7221 */ /* 0x000fe20000010100 */
[----:B------:R-:W-:Y:S01]  /*7200*/  FSEL R114, R47, RZ, P1 ;  /* 0x000000ff2f727208 */ /* 0x000fe20000800000 */
[----:B------:R-:W-:Y:S01]  /*7210*/  HADD2.F32 R24, -RZ, R104.H1_H1 ;  /* 0x30000068ff187230 */ /* 0x000fe20000004100 */
[----:B------:R-:W-:Y:S01]  /*7220*/  ISETP.GE.U32.AND P1, PT, R136, RZ, PT ;  /* 0x000000ff8800720c */ /* 0x000fe20003f26070 */
[----:B------:R-:W-:Y:S01]  /*7230*/  FADD.FTZ R131, -R162, R131 ;  /* 0x00000083a2837221 */ /* 0x000fe20000010100 */
[----:B------:R-:W-:Y:S01]  /*7240*/  FSEL R47, R112, RZ, P2 ;  /* 0x000000ff702f7208 */ /* 0x000fe20001000000 */
[----:B------:R-:W-:Y:S01]  /*7250*/  FADD.FTZ R167, -R167, R126 ;  /* 0x0000007ea7a77221 */ /* 0x000fe20000010100 */
[----:B------:R-:W-:Y:S01]  /*7260*/  FSEL R116, R116, RZ, P4 ;  /* 0x000000ff74747208 */ /* 0x000fe20002000000 */
[----:B------:R-:W-:Y:S01]  /*7270*/  FFMA.FTZ R126, R6, R129, R128 ;  /* 0x00000081067e7223 */ /* 0x000fe20000010080 */
[----:B------:R-:W-:Y:S01]  /*7280*/  FSEL R112, R25, RZ, P5 ;  /* 0x000000ff19707208 */ /* 0x000fe20002800000 */
[----:B------:R-:W-:Y:S01]  /*7290*/  FADD.FTZ R25, -R166, R127 ;  /* 0x0000007fa6197221 */ /* 0x000fe20000010100 */
[C---:B------:R-:W-:Y:S01]  /*72a0*/  LOP3.LUT P3, RZ, R136.reuse, 0xff00, RZ, 0xc0, !PT ;  /* 0x0000ff0088ff7812 */ /* 0x040fe2000786c0ff */
[--C-:B------:R-:W-:Y:S01]  /*72b0*/  HADD2.F32 R129, -RZ, R106.reuse.H0_H0 ;  /* 0x2000006aff817230 */ /* 0x100fe20000004100 */
[----:B------:R-:W-:Y:S01]  /*72c0*/  LOP3.LUT P4, RZ, R136, 0xff000000, RZ, 0xc0, !PT ;  /* 0xff00000088ff7812 */ /* 0x000fe2000788c0ff */
[----:B------:R-:W-:Y:S01]  /*72d0*/  HADD2.F32 R128, -RZ, R106.H1_H1 ;  /* 0x3000006aff807230 */ /* 0x000fe20000004100 */
[C---:B------:R-:W-:Y:S01]  /*72e0*/  LOP3.LUT P6, RZ, R137.reuse, 0xff, RZ, 0xc0, !PT ;  /* 0x000000ff89ff7812 */ /* 0x040fe200078cc0ff */
[--C-:B------:R-:W-:Y:S01]  /*72f0*/  HADD2.F32 R135, -RZ, R107.reuse.H1_H1 ;  /* 0x3000006bff877230 */ /* 0x100fe20000004100 */
[C---:B------:R-:W-:Y:S01]  /*7300*/  LOP3.LUT P2, RZ, R137.reuse, 0xff00, RZ, 0xc0, !PT ;  /* 0x0000ff0089ff7812 */ /* 0x040fe2000784c0ff */
[C---:B------:R-:W-:Y:S01]  /*7310*/  FFMA.FTZ R127, R6.reuse, R131, R24 ;  /* 0x00000083067f7223 */ /* 0x040fe20000010018 */
[C---:B------:R-:W-:Y:S01]  /*7320*/  LOP3.LUT P5, RZ, R137.reuse, 0xff0000, RZ, 0xc0, !PT ;  /* 0x00ff000089ff7812 */ /* 0x040fe200078ac0ff */
[----:B------:R-:W-:Y:S01]  /*7330*/  HADD2.F32 R24, -RZ, R107.H0_H0 ;  /* 0x2000006bff187230 */ /* 0x000fe20000004100 */
[----:B------:R-:W-:Y:S01]  /*7340*/  ISETP.GE.U32.AND.EX P1, PT, R137, 0x1000000, PT, P1 ;  /* 0x010000008900780c */ /* 0x000fe20003f26110 */
[C---:B------:R-:W-:Y:S01]  /*7350*/  FFMA.FTZ R129, R6.reuse, R165, R129 ;  /* 0x000000a506817223 */ /* 0x040fe20000010081 */
[----:B------:R-:W1:Y:S01]  /*7360*/  LDC.64 R136, c[0x0][0x468] ;  /* 0x00011a00ff887b82 */ /* 0x000e620000000a00 */
[----:B------:R-:W-:Y:S01]  /*7370*/  F2FP.F16.F32.PACK_AB R33, R33, R21 ;  /* 0x000000152121723e */ /* 0x000fe200000000ff */
[----:B------:R-:W-:Y:S01]  /*7380*/  FFMA.FTZ R128, R6, R25, R128 ;  /* 0x0000001906807223 */ /* 0x000fe20000010080 */
[----:B------:R-:W-:Y:S01]  /*7390*/  F2FP.F16.F32.PACK_AB R32, R32, R20 ;  /* 0x000000142020723e */ /* 0x000fe200000000ff */
[----:B0-----:R-:W-:Y:S01]  /*73a0*/  IMAD.WIDE.U32 R20, R17, 0x10, R138 ;  /* 0x0000001011147825 */ /* 0x001fe200078e008a */
[----:B------:R-:W-:-:S03]  /*73b0*/  F2FP.F16.F32.PACK_AB R35, R35, R19 ;  /* 0x000000132323723e */ /* 0x000fc600000000ff */
[----:B------:R-:W-:Y:S01]  /*73c0*/  FFMA.FTZ R125, R6, R125, R135 ;  /* 0x0000007d067d7223 */ /* 0x000fe20000010087 */
[----:B------:R-:W-:Y:S01]  /*73d0*/  F2FP.F16.F32.PACK_AB R34, R34, R26 ;  /* 0x0000001a2222723e */ /* 0x000fe200000000ff */
[----:B------:R-:W-:Y:S01]  /*73e0*/  FFMA.FTZ R6, R6, R167, R24 ;  /* 0x000000a706067223 */ /* 0x000fe20000010018 */
[----:B------:R-:W-:Y:S02]  /*73f0*/  F2FP.F16.F32.PACK_AB R27, R27, R111 ;  /* 0x0000006f1b1b723e */ /* 0x000fe400000000ff */
[----:B------:R-:W-:Y:S01]  /*7400*/  F2FP.F16.F32.PACK_AB R23, R22, R23 ;  /* 0x000000171617723e */ /* 0x000fe200000000ff */
[----:B------:R0:W-:Y:S01]  /*7410*/  STG.E.128 desc[UR6][R20.64], R32 ;  /* 0x0000002014007986 */ /* 0x0001e2000c101d06 */
[----:B------:R-:W-:Y:S01]  /*7420*/  F2FP.F16.F32.PACK_AB R31, R31, R18 ;  /* 0x000000121f1f723e */ /* 0x000fe200000000ff */
[--C-:B------:R-:W-:Y:S01]  /*7430*/  IMAD.WIDE.U32 R18, R3, 0x10, R138.reuse ;  /* 0x0000001003127825 */ /* 0x100fe200078e008a */
[----:B------:R-:W-:Y:S02]  /*7440*/  F2FP.F16.F32.PACK_AB R30, R30, R39 ;  /* 0x000000271e1e723e */ /* 0x000fe400000000ff */
[----:B------:R-:W-:Y:S01]  /*7450*/  F2FP.F16.F32.PACK_AB R29, R29, R38 ;  /* 0x000000261d1d723e */ /* 0x000fe200000000ff */
[----:B------:R-:W-:Y:S01]  /*7460*/  IMAD.WIDE.U32 R38, R4, 0x10, R138 ;  /* 0x0000001004267825 */ /* 0x000fe200078e008a */
[----:B------:R-:W-:-:S02]  /*7470*/  F2FP.F16.F32.PACK_AB R28, R28, R37 ;  /* 0x000000251c1c723e */ /* 0x000fc400000000ff */
[----:B------:R-:W-:Y:S02]  /*7480*/  F2FP.F16.F32.PACK_AB R22, R156, R163 ;  /* 0x000000a39c16723e */ /* 0x000fe400000000ff */
[----:B------:R-:W-:Y:S02]  /*7490*/  F2FP.F16.F32.PACK_AB R24, R157, R45 ;  /* 0x0000002d9d18723e */ /* 0x000fe400000000ff */
[----:B------:R-:W-:Y:S02]  /*74a0*/  F2FP.F16.F32.PACK_AB R26, R161, R160 ;  /* 0x000000a0a11a723e */ /* 0x000fe400000000ff */
[----:B------:R-:W-:Y:S02]  /*74b0*/  F2FP.F16.F32.PACK_AB R25, R158, R159 ;  /* 0x0000009f9e19723e */ /* 0x000fe400000000ff */
[----:B0-----:R-:W-:Y:S01]  /*74c0*/  F2FP.F16.F32.PACK_AB R34, R109, R110 ;  /* 0x0000006e6d22723e */ /* 0x001fe200000000ff */
[----:B-1----:R-:W-:Y:S01]  /*74d0*/  IMAD.WIDE.U32 R110, R17, 0x10, R136 ;  /* 0x00000010116e7825 */ /* 0x002fe200078e0088 */
[----:B------:R-:W-:-:S02]  /*74e0*/  F2FP.F16.F32.PACK_AB R33, R44, R108 ;  /* 0x0000006c2c21723e */ /* 0x000fc400000000ff */
[----:B------:R-:W-:Y:S01]  /*74f0*/  F2FP.F16.F32.PACK_AB R21, R154, R155 ;  /* 0x0000009b9a15723e */ /* 0x000fe200000000ff */
[----:B------:R-:W-:Y:S01]  /*7500*/  IMAD.WIDE.U32 R108, R16, 0x10, R138 ;  /* 0x00000010106c7825 */ /* 0x000fe200078e008a */
[----:B------:R-:W-:Y:S01]  /*7510*/  F2FP.F16.F32.PACK_AB R20, R152, R153 ;  /* 0x000000999814723e */ /* 0x000fe200000000ff */
[----:B------:R0:W-:Y:S01]  /*7520*/  STG.E.128 desc[UR6][R110.64], R28 ;  /* 0x0000001c6e007986 */ /* 0x0001e2000c101d06 */
[----:B------:R-:W-:Y:S01]  /*7530*/  F2FP.F16.F32.PACK_AB R35, R0, R36 ;  /* 0x000000240023723e */ /* 0x000fe200000000ff */
[----:B------:R-:W-:-:S04]  /*7540*/  IMAD.WIDE.U32 R44, R4, 0x10, R136 ;  /* 0x00000010042c7825 */ /* 0x000fc800078e0088 */
[-C--:B------:R-:W-:Y:S01]  /*7550*/  FMUL.FTZ R0, R129, R5.reuse ;  /* 0x0000000581007220 */ /* 0x080fe20000410000 */
[----:B------:R1:W-:Y:S01]  /*7560*/  STG.E.128 desc[UR6][R108.64], R20 ;  /* 0x000000146c007986 */ /* 0x0003e2000c101d06 */
[----:B------:R-:W-:Y:S01]  /*7570*/  FMUL.FTZ R4, R6, R5 ;  /* 0x0000000506047220 */ /* 0x000fe20000410000 */
[----:B------:R-:W-:Y:S01]  /*7580*/  F2FP.F16.F32.PACK_AB R32, R43, R42 ;  /* 0x0000002a2b20723e */ /* 0x000fe200000000ff */
[----:B------:R-:W-:-:S04]  /*7590*/  IMAD.WIDE.U32 R16, R16, 0x10, R136 ;  /* 0x0000001010107825 */ /* 0x000fc800078e0088 */
[----:B------:R-:W-:Y:S01]  /*75a0*/  FMUL.FTZ R0, R0, UR5 ;  /* 0x0000000500007c20 */ /* 0x000fe20008410000 */
[----:B------:R-:W-:Y:S01]  /*75b0*/  FMUL.FTZ R4, R4, UR5 ;  /* 0x0000000504047c20 */ /* 0x000fe20008410000 */
[----:B------:R-:W-:Y:S01]  /*75c0*/  IMAD.WIDE.U32 R42, R3, 0x10, R136 ;  /* 0x00000010032a7825 */ /* 0x000fe200078e0088 */
[----:B------:R-:W-:Y:S02]  /*75d0*/  STG.E.128 desc[UR6][R16.64], R32 ;  /* 0x0000002010007986 */ /* 0x000fe4000c101d06 */
[----:B------:R-:W-:Y:S02]  /*75e0*/  FSEL R0, R0, RZ, P6 ;  /* 0x000000ff00007208 */ /* 0x000fe40003000000 */
[----:B------:R-:W-:Y:S01]  /*75f0*/  FSEL R4, R4, RZ, P5 ;  /* 0x000000ff04047208 */ /* 0x000fe20002800000 */
[----:B------:R2:W-:Y:S01]  /*7600*/  STG.E.128 desc[UR6][R18.64], R24 ;  /* 0x0000001812007986 */ /* 0x0005e2000c101d06 */
[----:B------:R-:W-:Y:S01]  /*7610*/  IMAD.WIDE.U32 R36, R2, 0x10, R138 ;  /* 0x0000001002247825 */ /* 0x000fe200078e008a */
[----:B0-----:R-:W-:-:S03]  /*7620*/  F2FP.F16.F32.PACK_AB R110, R128, R129 ;  /* 0x00000081806e723e */ /* 0x001fc600000000ff */
[----:B------:R-:W-:Y:S01]  /*7630*/  FMUL.FTZ R128, R128, R5 ;  /* 0x0000000580807220 */ /* 0x000fe20000410000 */
[----:B------:R-:W-:Y:S01]  /*7640*/  F2FP.F16.F32.PACK_AB R111, R125, R6 ;  /* 0x000000067d6f723e */ /* 0x000fe200000000ff */
[----:B------:R-:W-:Y:S01]  /*7650*/  IMAD.WIDE.U32 R2, R2, 0x10, R136 ;  /* 0x0000001002027825 */ /* 0x000fe200078e0088 */
[----:B-1----:R-:W-:-:S03]  /*7660*/  F2FP.F16.F32.PACK_AB R108, R127, R120 ;  /* 0x000000787f6c723e */ /* 0x002fc600000000ff */
[----:B------:R-:W-:Y:S01]  /*7670*/  FMUL.FTZ R127, R127, R5 ;  /* 0x000000057f7f7220 */ /* 0x000fe20000410000 */
[C---:B------:R-:W-:Y:S01]  /*7680*/  F2FP.F16.F32.PACK_AB R109, R126.reuse, R119 ;  /* 0x000000777e6d723e */ /* 0x040fe200000000ff */
[-C--:B------:R-:W-:Y:S01]  /*7690*/  FMUL.FTZ R126, R126, R5.reuse ;  /* 0x000000057e7e7220 */ /* 0x080fe20000410000 */
[----:B------:R-:W-:Y:S01]  /*76a0*/  FMUL.FTZ R5, R125, R5 ;  /* 0x000000057d057220 */ /* 0x000fe20000410000 */
[----:B------:R-:W-:Y:S01]  /*76b0*/  FMUL.FTZ R127, R127, UR5 ;  /* 0x000000057f7f7c20 */ /* 0x000fe20008410000 */
[----:B------:R-:W-:Y:S01]  /*76c0*/  FMUL.FTZ R128, R128, UR5 ;  /* 0x0000000580807c20 */ /* 0x000fe20008410000 */
[----:B------:R-:W-:Y:S01]  /*76d0*/  FMUL.FTZ R126, R126, UR5 ;  /* 0x000000057e7e7c20 */ /* 0x000fe20008410000 */
[----:B------:R-:W-:Y:S01]  /*76e0*/  FMUL.FTZ R5, R5, UR5 ;  /* 0x0000000505057c20 */ /* 0x000fe20008410000 */
[----:B------:R-:W-:Y:S02]  /*76f0*/  F2FP.F16.F32.PACK_AB R23, R40, R41 ;  /* 0x000000292817723e */ /* 0x000fe400000000ff */
[----:B------:R-:W-:-:S02]  /*7700*/  F2FP.F16.F32.PACK_AB R22, R146, R143 ;  /* 0x0000008f9216723e */ /* 0x000fc400000000ff */
[----:B------:R-:W-:Y:S02]  /*7710*/  FSEL R31, R5, RZ, P1 ;  /* 0x000000ff051f7208 */ /* 0x000fe40000800000 */
[----:B------:R-:W-:Y:S02]  /*7720*/  F2FP.F16.F32.PACK_AB R21, R142, R141 ;  /* 0x0000008d8e15723e */ /* 0x000fe400000000ff */
[----:B------:R-:W-:Y:S02]  /*7730*/  F2FP.F16.F32.PACK_AB R20, R140, R134 ;  /* 0x000000868c14723e */ /* 0x000fe400000000ff */
[----:B------:R-:W-:Y:S02]  /*7740*/  FSEL R5, R128, RZ, P2 ;  /* 0x000000ff80057208 */ /* 0x000fe40001000000 */
[----:B------:R-:W-:Y:S01]  /*7750*/  FSEL R29, R126, RZ, P4 ;  /* 0x000000ff7e1d7208 */ /* 0x000fe20002000000 */
[----:B------:R3:W-:Y:S01]  /*7760*/  STG.E.128 desc[UR6][R42.64], R20 ;  /* 0x000000142a007986 */ /* 0x0007e2000c101d06 */
[----:B------:R-:W-:-:S02]  /*7770*/  FSEL R28, R127, RZ, P3 ;  /* 0x000000ff7f1c7208 */ /* 0x000fc40001800000 */
[----:B--2---:R-:W-:Y:S02]  /*7780*/  F2FP.F16.F32.PACK_AB R19, R151, R147 ;  /* 0x000000939713723e */ /* 0x004fe400000000ff */
[----:B------:R-:W-:Y:S02]  /*7790*/  F2FP.F16.F32.PACK_AB R18, R130, R132 ;  /* 0x000000848212723e */ /* 0x000fe400000000ff */
        /* <DEDUP_REMOVED lines=12> */
[----:B------:R3:W-:Y:S04]  /*7860*/  STG.E.128 desc[UR6][R38.64], R108 ;  /* 0x0000006c26007986 */ /* 0x0007e8000c101d06 */
[----:B------:R3:W-:Y:S01]  /*7870*/  STG.E.128 desc[UR6][R44.64], R28 ;  /* 0x0000001c2c007986 */ /* 0x0007e2000c101d06 */
[----:B------:R-:W-:Y:S05]  /*7880*/  BRA `(.L_x_13240) ;  /* 0x0000002800707947 */ /* 0x000fea0003800000 */
.L_x_13238:
[----:B------:R-:W-:-:S04]  /*7890*/  ISETP.NE.U32.AND P1, PT, RZ, UR16, PT ;  /* 0x00000010ff007c0c */ /* 0x000fc8000bf25070 */
[----:B------:R-:W-:-:S13]  /*78a0*/  ISETP.NE.AND.EX P1, PT, RZ, UR17, PT, P1 ;  /* 0x00000011ff007c0c */ /* 0x000fda000bf25310 */
[----:B------:R-:W-:Y:S05]  /*78b0*/  @P1 BRA `(.L_x_13241) ;  /* 0x0000000000f81947 */ /* 0x000fea0003800000 */
        /* <DEDUP_REMOVED lines=8> */
[C---:B-----5:R-:W-:Y:S01]  /*7940*/  FMUL.FTZ R18, R6.reuse, R207 ;  /* 0x000000cf06127220 */ /* 0x060fe20000410000 */
[----:B------:R-:W-:Y:S01]  /*7950*/  FMUL.FTZ R22, R6, R205 ;  /* 0x000000cd06167220 */ /* 0x000fe20000410000 */
[----:B------:R-:W-:Y:S01]  /*7960*/  LOP3.LUT P3, RZ, R147, 0xff0000, RZ, 0xc0, !PT ;  /* 0x00ff000093ff7812 */ /* 0x000fe2000786c0ff */
[----:B------:R-:W-:Y:S01]  /*7970*/  FADD.FTZ R199, -R199, R206 ;  /* 0x000000cec7c77221 */ /* 0x000fe20000010100 */
[-C--:B------:R-:W-:Y:S01]  /*7980*/  FMUL.FTZ R18, R18, R5.reuse ;  /* 0x0000000512127220 */ /* 0x080fe20000410000 */
[----:B------:R-:W-:Y:S01]  /*7990*/  FMUL.FTZ R22, R22, R5 ;  /* 0x0000000516167220 */ /* 0x000fe20000410000 */
[--C-:B------:R-:W-:Y:S01]  /*79a0*/  FFMA.FTZ R202, R24, R202, R25.reuse ;  /* 0x000000ca18ca7223 */ /* 0x100fe20000010019 */
[----:B------:R-:W-:Y:S01]  /*79b0*/  FMUL.FTZ R20, R6, R199 ;  /* 0x000000c706147220 */ /* 0x000fe20000410000 */
[----:B------:R-:W-:Y:S01]  /*79c0*/  FMUL.FTZ R18, R18, UR5 ;  /* 0x0000000512127c20 */ /* 0x000fe20008410000 */
[----:B------:R-:W-:Y:S01]  /*79d0*/  FMUL.FTZ R23, R22, UR5 ;  /* 0x0000000516177c20 */ /* 0x000fe20008410000 */
[C-C-:B------:R-:W-:Y:S01]  /*79e0*/  FFMA.FTZ R201, R24.reuse, R201, R25.reuse ;  /* 0x000000c918c97223 */ /* 0x140fe20000010019 */
[C-C-:B------:R-:W-:Y:S01]  /*79f0*/  FFMA.FTZ R203, R24.reuse, R203, R25.reuse ;  /* 0x000000cb18cb7223 */ /* 0x140fe20000010019 */
[----:B------:R-:W-:Y:S01]  /*7a00*/  FFMA.FTZ R0, R24, R0, R25 ;  /* 0x0000000018007223 */ /* 0x000fe20000010019 */
[----:B------:R-:W-:Y:S01]  /*7a10*/  FSEL R22, R18, RZ, P2 ;  /* 0x000000ff12167208 */ /* 0x000fe20001000000 */
[----:B------:R-:W-:Y:S01]  /*7a20*/  FMUL.FTZ R18, R6, R197 ;  /* 0x000000c506127220 */ /* 0x000fe20000410000 */
[----:B------:R-:W-:Y:S01]  /*7a30*/  ISETP.GE.U32.AND P2, PT, R146, RZ, PT ;  /* 0x000000ff9200720c */ /* 0x000fe20003f46070 */
[-C--:B------:R-:W-:Y:S01]  /*7a40*/  FMUL.FTZ R20, R20, R5.reuse ;  /* 0x0000000514147220 */ /* 0x080fe20000410000 */
[----:B------:R-:W-:Y:S01]  /*7a50*/  FSEL R23, R23, RZ, P3 ;  /* 0x000000ff17177208 */ /* 0x000fe20001800000 */
[----:B------:R-:W-:Y:S01]  /*7a60*/  FMUL.FTZ R18, R18, R5 ;  /* 0x0000000512127220 */ /* 0x000fe20000410000 */
[----:B------:R-:W-:Y:S01]  /*7a70*/  ISETP.GE.U32.AND.EX P2, PT, R147, 0x1000000, PT, P2 ;  /* 0x010000009300780c */ /* 0x000fe20003f46120 */
[----:B------:R-:W-:Y:S01]  /*7a80*/  FADD.FTZ R209, -R202, R209 ;  /* 0x000000d1cad17221 */ /* 0x000fe20000010100 */
[----:B------:R-:W-:Y:S01]  /*7a90*/  FADD.FTZ R201, -R201, R208 ;  /* 0x000000d0c9c97221 */ /* 0x000fe20000010100 */
[----:B------:R-:W-:Y:S01]  /*7aa0*/  FMUL.FTZ R18, R18, UR5 ;  /* 0x0000000512127c20 */ /* 0x000fe20008410000 */
[----:B------:R-:W-:Y:S01]  /*7ab0*/  FADD.FTZ R203, -R203, R210 ;  /* 0x000000d2cbcb7221 */ /* 0x000fe20000010100 */
[----:B------:R-:W-:Y:S01]  /*7ac0*/  FADD.FTZ R211, -R0, R211 ;  /* 0x000000d300d37221 */ /* 0x000fe20000010100 */
[----:B------:R-:W-:Y:S01]  /*7ad0*/  FMUL.FTZ R19, R20, UR5 ;  /* 0x0000000514137c20 */ /* 0x000fe20008410000 */
[----:B------:R-:W-:Y:S01]  /*7ae0*/  FMUL.FTZ R20, R6, R209 ;  /* 0x000000d106147220 */ /* 0x000fe20000410000 */
[----:B------:R-:W-:Y:S01]  /*7af0*/  FSEL R18, R18, RZ, P2 ;  /* 0x000000ff12127208 */ /* 0x000fe20001000000 */
[C---:B------:R-:W-:Y:S01]  /*7b00*/  FMUL.FTZ R26, R6.reuse, R201 ;  /* 0x000000c9061a7220 */ /* 0x040fe20000410000 */
[----:B------:R-:W-:Y:S01]  /*7b10*/  FMUL.FTZ R0, R6, R211 ;  /* 0x000000d306007220 */ /* 0x000fe20000410000 */
[----:B------:R-:W-:Y:S01]  /*7b20*/  LOP3.LUT P4, RZ, R147, 0xff00, RZ, 0xc0, !PT ;  /* 0x0000ff0093ff7812 */ /* 0x000fe2000788c0ff */
[----:B------:R-:W-:Y:S01]  /*7b30*/  FMUL.FTZ R20, R20, R5 ;  /* 0x0000000514147220 */ /* 0x000fe20000410000 */
[----:B------:R-:W-:Y:S01]  /*7b40*/  F2FP.F16.F32.PACK_AB R23, R18, R23 ;  /* 0x000000171217723e */ /* 0x000fe200000000ff */
[----:B------:R-:W-:Y:S01]  /*7b50*/  FMUL.FTZ R18, R6, R203 ;  /* 0x000000cb06127220 */ /* 0x000fe20000410000 */
[-C--:B------:R-:W-:Y:S01]  /*7b60*/  FMUL.FTZ R26, R26, R5.reuse ;  /* 0x000000051a1a7220 */ /* 0x080fe20000410000 */
[-C--:B------:R-:W-:Y:S01]  /*7b70*/  FMUL.FTZ R0, R0, R5.reuse ;  /* 0x0000000500007220 */ /* 0x080fe20000410000 */
[----:B------:R-:W-:Y:S01]  /*7b80*/  FSEL R19, R19, RZ, P4 ;  /* 0x000000ff13137208 */ /* 0x000fe20002000000 */
[----:B------:R-:W-:Y:S01]  /*7b90*/  FMUL.FTZ R18, R18, R5 ;  /* 0x0000000512127220 */ /* 0x000fe20000410000 */
[----:B------:R-:W-:Y:S01]  /*7ba0*/  FMUL.FTZ R20, R20, UR5 ;  /* 0x0000000514147c20 */ /* 0x000fe20008410000 */
[----:B------:R-:W-:Y:S01]  /*7bb0*/  FMUL.FTZ R26, R26, UR5 ;  /* 0x000000051a1a7c20 */ /* 0x000fe20008410000 */
[----:B------:R-:W-:Y:S01]  /*7bc0*/  LOP3.LUT P5, RZ, R146, 0xff0000, RZ, 0xc0, !PT ;  /* 0x00ff000092ff7812 */ /* 0x000fe200078ac0ff */
[----:B------:R-:W-:Y:S01]  /*7bd0*/  FMUL.FTZ R18, R18, UR5 ;  /* 0x0000000512127c20 */ /* 0x000fe20008410000 */
[----:B------:R-:W-:Y:S01]  /*7be0*/  LOP3.LUT P4, RZ, R146, 0xff000000, RZ, 0xc0, !PT ;  /* 0xff00000092ff7812 */ /* 0x000fe2000788c0ff */
[----:B------:R-:W-:Y:S01]  /*7bf0*/  FMUL.FTZ R0, R0, UR5 ;  /* 0x0000000500007c20 */ /* 0x000fe20008410000 */
[----:B------:R-:W-:-:S02]  /*7c00*/  LOP3.LUT P6, RZ, R146, 0xff00, RZ, 0xc0, !PT ;  /* 0x0000ff0092ff7812 */ /* 0x000fc400078cc0ff */
[----:B------:R-:W-:Y:S02]  /*7c10*/  LOP3.LUT P3, RZ, R146, 0xff, RZ, 0xc0, !PT ;  /* 0x000000ff92ff7812 */ /* 0x000fe4000786c0ff */
[----:B------:R-:W-:Y:S02]  /*7c20*/  F2FP.F16.F32.PACK_AB R22, R19, R22 ;  /* 0x000000161316723e */ /* 0x000fe400000000ff */
[----:B------:R-:W-:Y:S02]  /*7c30*/  FSEL R20, R20, RZ, P5 ;  /* 0x000000ff14147208 */ /* 0x000fe40002800000 */
[----:B------:R-:W-:Y:S02]  /*7c40*/  FSEL R21, R26, RZ, P4 ;  /* 0x000000ff1a157208 */ /* 0x000fe40002000000 */
[----:B------:R-:W-:Y:S02]  /*7c50*/  FSEL R19, R18, RZ, P6 ;  /* 0x000000ff12137208 */ /* 0x000fe40003000000 */
[----:B------:R-:W-:-:S02]  /*7c60*/  FSEL R0, R0, RZ, P3 ;  /* 0x000000ff00007208 */ /* 0x000fc40001800000 */
[----:B------:R-:W-:Y:S02]  /*7c70*/  F2FP.F16.F32.PACK_AB R21, R21, R20 ;  /* 0x000000141515723e */ /* 0x000fe400000000ff */
[----:B------:R-:W-:Y:S01]  /*7c80*/  F2FP.F16.F32.PACK_AB R20, R19, R0 ;  /* 0x000000001314723e */ /* 0x000fe200000000ff */
[----:B------:R-:W-:Y:S06]  /*7c90*/  BRA `(.L_x_13242) ;  /* 0x0000000400047947 */ /* 0x000fec0003800000 */
.L_x_13241:
        /* <DEDUP_REMOVED lines=8> */
[C---:B-----5:R-:W-:Y:S01]  /*7d20*/  FMUL.FTZ R111, R6.reuse, R111 ;  /* 0x0000006f066f7220 */ /* 0x060fe20000410000 */
[----:B------:R-:W-:Y:S01]  /*7d30*/  FMUL.FTZ R110, R6, R207 ;  /* 0x000000cf066e7220 */ /* 0x000fe20000410000 */
[----:B------:R-:W-:Y:S01]  /*7d40*/  FFMA.FTZ R0, R24, R0, R25 ;  /* 0x0000000018007223 */ /* 0x000fe20000010019 */
[C---:B------:R-:W-:Y:S01]  /*7d50*/  FMUL.FTZ R199, R6.reuse, R199 ;  /* 0x000000c706c77220 */ /* 0x040fe20000410000 */
[----:B------:R-:W-:Y:S01]  /*7d60*/  FMUL.FTZ R19, R111, R5 ;  /* 0x000000056f137220 */ /* 0x000fe20000410000 */
[----:B------:R-:W-:Y:S01]  /*7d70*/  LOP3.LUT P5, RZ, R147, 0xff, RZ, 0xc0, !PT ;  /* 0x000000ff93ff7812 */ /* 0x000fe200078ac0ff */
[----:B------:R-:W-:Y:S01]  /*7d80*/  FMUL.FTZ R18, R6, R197 ;  /* 0x000000c506127220 */ /* 0x000fe20000410000 */
[----:B------:R-:W-:Y:S01]  /*7d90*/  FADD.FTZ R211, -R0, R211 ;  /* 0x000000d300d37221 */ /* 0x000fe20000010100 */
[----:B------:R-:W-:Y:S01]  /*7da0*/  FMUL.FTZ R23, R19, UR5 ;  /* 0x0000000513177c20 */ /* 0x000fe20008410000 */
[-C--:B------:R-:W-:Y:S01]  /*7db0*/  FMUL.FTZ R19, R110, R5.reuse ;  /* 0x000000056e137220 */ /* 0x080fe20000410000 */
[-C--:B------:R-:W-:Y:S01]  /*7dc0*/  FMUL.FTZ R0, R199, R5.reuse ;  /* 0x00000005c7007220 */ /* 0x080fe20000410000 */
[----:B------:R-:W-:Y:S01]  /*7dd0*/  FMUL.FTZ R20, R18, R5 ;  /* 0x0000000512147220 */ /* 0x000fe20000410000 */
[C-C-:B------:R-:W-:Y:S01]  /*7de0*/  FFMA.FTZ R202, R24.reuse, R202, R25.reuse ;  /* 0x000000ca18ca7223 */ /* 0x140fe20000010019 */
[----:B------:R-:W-:Y:S01]  /*7df0*/  FMUL.FTZ R19, R19, UR5 ;  /* 0x0000000513137c20 */ /* 0x000fe20008410000 */
[--C-:B------:R-:W-:Y:S01]  /*7e00*/  FFMA.FTZ R201, R24, R201, R25.reuse ;  /* 0x000000c918c97223 */ /* 0x100fe20000010019 */
[----:B------:R-:W-:Y:S01]  /*7e10*/  ISETP.GE.U32.AND P2, PT, R146, RZ, PT ;  /* 0x000000ff9200720c */ /* 0x000fe20003f46070 */
[----:B------:R-:W-:Y:S01]  /*7e20*/  FMUL.FTZ R0, R0, UR5 ;  /* 0x0000000500007c20 */ /* 0x000fe20008410000 */
[----:B------:R-:W-:Y:S01]  /*7e30*/  FMUL.FTZ R20, R20, UR5 ;  /* 0x0000000514147c20 */ /* 0x000fe20008410000 */
[----:B------:R-:W-:Y:S01]  /*7e40*/  FSEL R22, R19, RZ, P5 ;  /* 0x000000ff13167208 */ /* 0x000fe20002800000 */
[----:B------:R-:W-:Y:S01]  /*7e50*/  FFMA.FTZ R19, R24, R203, R25 ;  /* 0x000000cb18137223 */ /* 0x000fe20000010019 */
[----:B------:R-:W-:Y:S01]  /*7e60*/  LOP3.LUT P5, RZ, R147, 0xff00, RZ, 0xc0, !PT ;  /* 0x0000ff0093ff7812 */ /* 0x000fe200078ac0ff */
[----:B------:R-:W-:Y:S01]  /*7e70*/  FADD.FTZ R209, -R202, R209 ;  /* 0x000000d1cad17221 */ /* 0x000fe20000010100 */
[----:B------:R-:W-:Y:S01]  /*7e80*/  FADD.FTZ R201, -R201, R208 ;  /* 0x000000d0c9c97221 */ /* 0x000fe20000010100 */
[----:B------:R-:W-:Y:S01]  /*7e90*/  LOP3.LUT P6, RZ, R147, 0xff0000, RZ, 0xc0, !PT ;  /* 0x00ff000093ff7812 */ /* 0x000fe200078cc0ff */
[----:B------:R-:W-:Y:S01]  /*7ea0*/  FADD.FTZ R19, -R19, R210 ;  /* 0x000000d213137221 */ /* 0x000fe20000010100 */
[----:B------:R-:W-:Y:S01]  /*7eb0*/  ISETP.GE.U32.AND.EX P2, PT, R147, 0x1000000, PT, P2 ;  /* 0x010000009300780c */ /* 0x000fe20003f46120 */
[----:B------:R-:W-:Y:S01]  /*7ec0*/  FMUL.FTZ R201, R6, R201 ;  /* 0x000000c906c97220 */ /* 0x000fe20000410000 */
[----:B------:R-:W-:Y:S01]  /*7ed0*/  F2FP.F16.F32.PACK_AB R111, R18, R111 ;  /* 0x0000006f126f723e */ /* 0x000fe200000000ff */
[----:B------:R-:W-:Y:S01]  /*7ee0*/  FMUL.FTZ R18, R6, R209 ;  /* 0x000000d106127220 */ /* 0x000fe20000410000 */
[----:B------:R-:W-:Y:S01]  /*7ef0*/  FSEL R21, R0, RZ, P5 ;  /* 0x000000ff00157208 */ /* 0x000fe20002800000 */
[C---:B------:R-:W-:Y:S01]  /*7f00*/  FMUL.FTZ R19, R6.reuse, R19 ;  /* 0x0000001306137220 */ /* 0x040fe20000410000 */
[----:B------:R-:W-:Y:S01]  /*7f10*/  FSEL R23, R23, RZ, P6 ;  /* 0x000000ff17177208 */ /* 0x000fe20003000000 */
[----:B------:R-:W-:Y:S01]  /*7f20*/  FMUL.FTZ R0, R6, R211 ;  /* 0x000000d306007220 */ /* 0x000fe20000410000 */
[----:B------:R-:W-:-:S02]  /*7f30*/  FSEL R20, R20, RZ, P2 ;  /* 0x000000ff14147208 */ /* 0x000fc40001000000 */
[C---:B------:R-:W-:Y:S01]  /*7f40*/  F2FP.F16.F32.PACK_AB R109, R201.reuse, R18 ;  /* 0x00000012c96d723e */ /* 0x040fe200000000ff */
[----:B------:R-:W-:Y:S01]  /*7f50*/  FMUL.FTZ R201, R201, R5 ;  /* 0x00000005c9c97220 */ /* 0x000fe20000410000 */
[----:B------:R-:W-:Y:S01]  /*7f60*/  F2FP.F16.F32.PACK_AB R23, R20, R23 ;  /* 0x000000171417723e */ /* 0x000fe200000000ff */
[-C--:B------:R-:W-:Y:S01]  /*7f70*/  FMUL.FTZ R20, R18, R5.reuse ;  /* 0x0000000512147220 */ /* 0x080fe20000410000 */
[C---:B------:R-:W-:Y:S01]  /*7f80*/  F2FP.F16.F32.PACK_AB R108, R19.reuse, R0 ;  /* 0x00000000136c723e */ /* 0x040fe200000000ff */
[-C--:B------:R-:W-:Y:S01]  /*7f90*/  FMUL.FTZ R18, R19, R5.reuse ;  /* 0x0000000513127220 */ /* 0x080fe20000410000 */
        /* <DEDUP_REMOVED lines=15> */
[----:B------:R-:W-:Y:S02]  /*8090*/  F2FP.F16.F32.PACK_AB R110, R199, R110 ;  /* 0x0000006ec76e723e */ /* 0x000fe400000000ff */
[----:B------:R-:W-:-:S07]  /*80a0*/  F2FP.F16.F32.PACK_AB R20, R19, R0 ;  /* 0x000000001314723e */ /* 0x000fce00000000ff */
.L_x_13242:
[----:B------:R-:W1:Y:S08]  /*80b0*/  @P1 LDC.64 R18, c[0x0][0x478] ;  /* 0x00011e00ff121b82 */ /* 0x000e700000000a00 */
[----:B------:R-:W2:Y:S01]  /*80c0*/  LDC.64 R26, c[0x0][0x468] ;  /* 0x00011a00ff1a7b82 */ /* 0x000ea20000000a00 */
[----:B-1----:R-:W-:-:S05]  /*80d0*/  @P1 IMAD.WIDE.U32 R18, R17, 0x10, R18 ;  /* 0x0000001011121825 */ /* 0x002fca00078e0012 */
[----:B------:R2:W-:Y:S02]  /*80e0*/  @P1 STG.E.128 desc[UR6][R18.64], R108 ;  /* 0x0000006c12001986 */ /* 0x0005e4000c101d06 */
[----:B--2---:R-:W-:-:S05]  /*80f0*/  IMAD.WIDE.U32 R18, R17, 0x10, R26 ;  /* 0x0000001011127825 */ /* 0x004fca00078e001a */
[----:B------:R1:W-:Y:S01]  /*8100*/  STG.E.128 desc[UR6][R18.64], R20 ;  /* 0x0000001412007986 */ /* 0x0003e2000c101d06 */
[----:B------:R-:W-:Y:S05]  /*8110*/  @!P1 BRA `(.L_x_13243) ;  /* 0x0000000400089947 */ /* 0x000fea0003800000 */
[C-C-:B------:R-:W-:Y:S01]  /*8120*/  FFMA.FTZ R0, R24.reuse, R175, R25.reuse ;  /* 0x000000af18007223 */ /* 0x140fe20000010019 */
[C-C-:B-1----:R-:W-:Y:S01]  /*8130*/  FFMA.FTZ R19, R24.reuse, R176, R25.reuse ;  /* 0x000000b018137223 */ /* 0x142fe20000010019 */
[----:B------:R-:W-:Y:S01]  /*8140*/  FFMA.FTZ R17, R24, R178, R25 ;  /* 0x000000b218117223 */ /* 0x000fe20000010019 */
        /* <DEDUP_REMOVED lines=16> */
[----:B------:R-:W-:Y:S01]  /*8250*/  FADD.FTZ R189, -R20, R189 ;  /* 0x000000bd14bd7221 */ /* 0x000fe20000010100 */
[C-C-:B------:R-:W-:Y:S01]  /*8260*/  FFMA.FTZ R28, R24.reuse, R177, R25.reuse ;  /* 0x000000b1181c7223 */ /* 0x140fe20000010019 */
        /* <DEDUP_REMOVED lines=12> */
[----:B------:R-:W-:Y:S01]  /*8330*/  F2FP.F16.F32.PACK_AB R111, R111, R18 ;  /* 0x000000126f6f723e */ /* 0x000fe200000000ff */
[C---:B------:R-:W-:Y:S01]  /*8340*/  FMUL.FTZ R108, R6.reuse, R189 ;  /* 0x000000bd066c7220 */ /* 0x040fe20000410000 */
[----:B------:R-:W-:Y:S01]  /*8350*/  FMUL.FTZ R18, R6, R21 ;  /* 0x0000001506127220 */ /* 0x000fe20000410000 */
[C---:B------:R-:W-:Y:S01]  /*8360*/  F2FP.F16.F32.PACK_AB R110, R19.reuse, R110 ;  /* 0x0000006e136e723e */ /* 0x040fe200000000ff */
[-C--:B------:R-:W-:Y:S01]  /*8370*/  FMUL.FTZ R21, R19, R5.reuse ;  /* 0x0000000513157220 */ /* 0x080fe20000410000 */
[-C--:B------:R-:W-:Y:S01]  /*8380*/  FMUL.FTZ R19, R20, R5.reuse ;  /* 0x0000000514137220 */ /* 0x080fe20000410000 */
[C---:B------:R-:W-:Y:S01]  /*8390*/  F2FP.F16.F32.PACK_AB R109, R17.reuse, R20 ;  /* 0x00000014116d723e */ /* 0x040fe200000000ff */
[-C--:B------:R-:W-:Y:S01]  /*83a0*/  FMUL.FTZ R20, R17, R5.reuse ;  /* 0x0000000511147220 */ /* 0x080fe20000410000 */
[----:B------:R-:W-:Y:S01]  /*83b0*/  LOP3.LUT P5, RZ, R143, 0xff, RZ, 0xc0, !PT ;  /* 0x000000ff8fff7812 */ /* 0x000fe200078ac0ff */
[CC--:B------:R-:W-:Y:S01]  /*83c0*/  FMUL.FTZ R17, R108.reuse, R5.reuse ;  /* 0x000000056c117220 */ /* 0x0c0fe20000410000 */
[----:B------:R-:W-:Y:S01]  /*83d0*/  F2FP.F16.F32.PACK_AB R108, R108, R18 ;  /* 0x000000126c6c723e */ /* 0x000fe200000000ff */
[----:B------:R-:W-:Y:S01]  /*83e0*/  FMUL.FTZ R18, R18, R5 ;  /* 0x0000000512127220 */ /* 0x000fe20000410000 */
[----:B------:R-:W-:Y:S01]  /*83f0*/  FSEL R22, R22, RZ, P5 ;  /* 0x000000ff16167208 */ /* 0x000fe20002800000 */
[----:B------:R-:W-:Y:S01]  /*8400*/  FMUL.FTZ R21, R21, UR5 ;  /* 0x0000000515157c20 */ /* 0x000fe20008410000 */
[----:B------:R-:W-:Y:S01]  /*8410*/  LOP3.LUT P5, RZ, R143, 0xff00, RZ, 0xc0, !PT ;  /* 0x0000ff008fff7812 */ /* 0x000fe200078ac0ff */
[----:B------:R-:W-:Y:S01]  /*8420*/  FMUL.FTZ R19, R19, UR5 ;  /* 0x0000000513137c20 */ /* 0x000fe20008410000 */
[----:B------:R-:W-:Y:S01]  /*8430*/  FMUL.FTZ R20, R20, UR5 ;  /* 0x0000000514147c20 */ /* 0x000fe20008410000 */
[C---:B------:R-:W-:Y:S01]  /*8440*/  LOP3.LUT P6, RZ, R142.reuse, 0xff0000, RZ, 0xc0, !PT ;  /* 0x00ff00008eff7812 */ /* 0x040fe200078cc0ff */
[----:B------:R-:W-:Y:S01]  /*8450*/  FMUL.FTZ R17, R17, UR5 ;  /* 0x0000000511117c20 */ /* 0x000fe20008410000 */
[----:B------:R-:W-:Y:S01]  /*8460*/  LOP3.LUT P2, RZ, R142, 0xff000000, RZ, 0xc0, !PT ;  /* 0xff0000008eff7812 */ /* 0x000fe2000784c0ff */
        /* <DEDUP_REMOVED lines=8> */
[----:B------:R-:W-:Y:S02]  /*84f0*/  F2FP.F16.F32.PACK_AB R22, R21, R22 ;  /* 0x000000161516723e */ /* 0x000fe400000000ff */
[----:B------:R-:W-:Y:S02]  /*8500*/  F2FP.F16.F32.PACK_AB R21, R20, R19 ;  /* 0x000000131415723e */ /* 0x000fe400000000ff */
[----:B------:R-:W-:Y:S02]  /*8510*/  F2FP.F16.F32.PACK_AB R23, R0, R23 ;  /* 0x000000170017723e */ /* 0x000fe400000000ff */
[----:B------:R-:W-:Y:S01]  /*8520*/  F2FP.F16.F32.PACK_AB R20, R17, R18 ;  /* 0x000000121114723e */ /* 0x000fe200000000ff */
[----:B------:R-:W-:Y:S06]  /*8530*/  BRA `(.L_x_13244) ;  /* 0x0000000000f47947 */ /* 0x000fec0003800000 */
.L_x_13243:
[C-C-:B------:R-:W-:Y:S01]  /*8540*/  FFMA.FTZ R0, R24.reuse, R181, R25.reuse ;  /* 0x000000b518007223 */ /* 0x140fe20000010019 */
[C-C-:B------:R-:W-:Y:S01]  /*8550*/  FFMA.FTZ R17, R24.reuse, R180, R25.reuse ;  /* 0x000000b418117223 */ /* 0x140fe20000010019 */
[----:B-1----:R-:W-:Y:S01]  /*8560*/  FFMA.FTZ R19, R24, R178, R25 ;  /* 0x000000b218137223 */ /* 0x002fe20000010019 */
[----:B------:R-:W-:Y:S01]  /*8570*/  LOP3.LUT P2, RZ, R142, 0xff00, RZ, 0xc0, !PT ;  /* 0x0000ff008eff7812 */ /* 0x000fe2000784c0ff */
[----:B------:R-:W-:Y:S01]  /*8580*/  FADD.FTZ R189, -R0, R189 ;  /* 0x000000bd00bd7221 */ /* 0x000fe20000010100 */
[----:B------:R-:W-:Y:S01]  /*8590*/  FADD.FTZ R17, -R17, R188 ;  /* 0x000000bc11117221 */ /* 0x000fe20000010100 */
[----:B------:R-:W-:Y:S01]  /*85a0*/  FADD.FTZ R19, -R19, R186 ;  /* 0x000000ba13137221 */ /* 0x000fe20000010100 */
[----:B------:R-:W-:Y:S01]  /*85b0*/  LOP3.LUT P6, RZ, R142, 0xff0000, RZ, 0xc0, !PT ;  /* 0x00ff00008eff7812 */ /* 0x000fe200078cc0ff */
[C---:B------:R-:W-:Y:S01]  /*85c0*/  FMUL.FTZ R0, R6.reuse, R189 ;  /* 0x000000bd06007220 */ /* 0x040fe20000410000 */
[C---:B------:R-:W-:Y:S01]  /*85d0*/  FMUL.FTZ R18, R6.reuse, R17 ;  /* 0x0000001106127220 */ /* 0x040fe20000410000 */
[----:B------:R-:W-:Y:S01]  /*85e0*/  FMUL.FTZ R20, R6, R19 ;  /* 0x0000001306147220 */ /* 0x000fe20000410000 */
[--C-:B------:R-:W-:Y:S01]  /*85f0*/  FFMA.FTZ R28, R24, R179, R25.reuse ;  /* 0x000000b3181c7223 */ /* 0x100fe20000010019 */
[-C--:B------:R-:W-:Y:S01]  /*8600*/  FMUL.FTZ R0, R0, R5.reuse ;  /* 0x0000000500007220 */ /* 0x080fe20000410000 */
[-C--:B------:R-:W-:Y:S01]  /*8610*/  FMUL.FTZ R18, R18, R5.reuse ;  /* 0x0000000512127220 */ /* 0x080fe20000410000 */
[----:B------:R-:W-:Y:S01]  /*8620*/  FMUL.FTZ R20, R20, R5 ;  /* 0x0000000514147220 */ /* 0x000fe20000410000 */
[--C-:B------:R-:W-:Y:S01]  /*8630*/  FFMA.FTZ R19, R24, R176, R25.reuse ;  /* 0x000000b018137223 */ /* 0x100fe20000010019 */
[----:B------:R-:W-:Y:S01]  /*8640*/  FMUL.FTZ R0, R0, UR5 ;  /* 0x0000000500007c20 */ /* 0x000fe20008410000 */
[----:B------:R-:W-:Y:S01]  /*8650*/  FMUL.FTZ R18, R18, UR5 ;  /* 0x0000000512127c20 */ /* 0x000fe20008410000 */
[----:B------:R-:W-:Y:S01]  /*8660*/  FMUL.FTZ R22, R20, UR5 ;  /* 0x0000000514167c20 */ /* 0x000fe20008410000 */
[----:B------:R-:W-:Y:S01]  /*8670*/  FFMA.FTZ R17, R24, R182, R25 ;  /* 0x000000b618117223 */ /* 0x000fe20000010019 */
[----:B------:R-:W-:Y:S01]  /*8680*/  FADD.FTZ R187, -R28, R187 ;  /* 0x000000bb1cbb7221 */ /* 0x000fe20000010100 */
        /* <DEDUP_REMOVED lines=40> */
.L_x_13244:
[----:B------:R-:W1:Y:S02]  /*8910*/  @P1 LDC.64 R18, c[0x0][0x478] ;  /* 0x00011e00ff121b82 */ /* 0x000e640000000a00 */
[----:B-1----:R-:W-:-:S04]  /*8920*/  @P1 IMAD.WIDE.U32 R18, R16, 0x10, R18 ;  /* 0x0000001010121825 */ /* 0x002fc800078e0012 */
[----:B------:R-:W-:Y:S01]  /*8930*/  IMAD.WIDE.U32 R16, R16, 0x10, R26 ;  /* 0x0000001010107825 */ /* 0x000fe200078e001a */
[----:B------:R1:W-:Y:S04]  /*8940*/  @P1 STG.E.128 desc[UR6][R18.64], R108 ;  /* 0x0000006c12001986 */ /* 0x0003e8000c101d06 */
        /* <DEDUP_REMOVED lines=68> */
.L_x_13245:
[C-C-:B------:R-:W-:Y:S01]  /*8d90*/  FFMA.FTZ R0, R24.reuse, R161, R25.reuse ;  /* 0x000000a118007223 */ /* 0x140fe20000010019 */
[C-C-:B-1----:R-:W-:Y:S01]  /*8da0*/  FFMA.FTZ R17, R24.reuse, R160, R25.reuse ;  /* 0x000000a018117223 */ /* 0x142fe20000010019 */
        /* <DEDUP_REMOVED lines=59> */
.L_x_13246:
[----:B------:R-:W1:Y:S01]  /*9160*/  @P1 LDC.64 R20, c[0x0][0x478] ;  /* 0x00011e00ff141b82 */ /* 0x000e620000000a00 */
[----:B------:R-:W-:-:S04]  /*9170*/  IMAD.WIDE.U32 R22, R3, 0x10, R26 ;  /* 0x0000001003167825 */ /* 0x000fc800078e001a */
[----:B-1----:R-:W-:-:S05]  /*9180*/  @P1 IMAD.WIDE.U32 R20, R3, 0x10, R20 ;  /* 0x0000001003141825 */ /* 0x002fca00078e0014 */
[----:B------:R1:W-:Y:S04]  /*9190*/  @P1 STG.E.128 desc[UR6][R20.64], R108 ;  /* 0x0000006c14001986 */ /* 0x0003e8000c101d06 */
[----:B------:R1:W-:Y:S01]  /*91a0*/  STG.E.128 desc[UR6][R22.64], R16 ;  /* 0x0000001016007986 */ /* 0x0003e2000c101d06 */
[----:B------:R-:W-:Y:S05]  /*91b0*/  @!P1 BRA `(.L_x_13247) ;  /* 0x0000000400089947 */ /* 0x000fea0003800000 */
[C-C-:B------:R-:W-:Y:S01]  /*91c0*/  FFMA.FTZ R0, R24.reuse, R45, R25.reuse ;  /* 0x0000002d18007223 */ /* 0x140fe20000010019 */
[C-C-:B------:R-:W-:Y:S01]  /*91d0*/  FFMA.FTZ R3, R24.reuse, R112, R25.reuse ;  /* 0x0000007018037223 */ /* 0x140fe20000010019 */
[----:B-1----:R-:W-:Y:S01]  /*91e0*/  FFMA.FTZ R17, R24, R46, R25 ;  /* 0x0000002e18117223 */ /* 0x002fe20000010019 */
        /* <DEDUP_REMOVED lines=63> */
.L_x_13247:
[C-C-:B------:R-:W-:Y:S01]  /*95e0*/  FFMA.FTZ R0, R24.reuse, R115, R25.reuse ;  /* 0x0000007318007223 */ /* 0x140fe20000010019 */
[C-C-:B------:R-:W-:Y:S01]  /*95f0*/  FFMA.FTZ R3, R24.reuse, R114, R25.reuse ;  /* 0x0000007218037223 */ /* 0x140fe20000010019 */
[C-C-:B-1----:R-:W-:Y:S01]  /*9600*/  FFMA.FTZ R17, R24.reuse, R112, R25.reuse ;  /* 0x0000007018117223 */ /* 0x142fe20000010019 */
        /* <DEDUP_REMOVED lines=58> */
.L_x_13248:
        /* <DEDUP_REMOVED lines=72> */
.L_x_13249:
[C-C-:B------:R-:W-:Y:S01]  /*9e30*/  FFMA.FTZ R0, R24.reuse, R121, R25.reuse ;  /* 0x0000007918007223 */ /* 0x140fe20000010019 */
[C-C-:B-1----:R-:W-:Y:S01]  /*9e40*/  FFMA.FTZ R3, R24.reuse, R120, R25.reuse ;  /* 0x0000007818037223 */ /* 0x142fe20000010019 */
        /* <DEDUP_REMOVED lines=59> */
.L_x_13250:
[----:B------:R-:W1:Y:S02]  /*a200*/  @P1 LDC.64 R2, c[0x0][0x478] ;  /* 0x00011e00ff021b82 */ /* 0x000e640000000a00 */
[----:B-1----:R-:W-:-:S04]  /*a210*/  @P1 IMAD.WIDE.U32 R2, R4, 0x10, R2 ;  /* 0x0000001004021825 */ /* 0x002fc800078e0002 */
[----:B------:R-:W-:Y:S01]  /*a220*/  IMAD.WIDE.U32 R4, R4, 0x10, R26 ;  /* 0x0000001004047825 */ /* 0x000fe200078e001a */
[----:B------:R1:W-:Y:S04]  /*a230*/  @P1 STG.E.128 desc[UR6][R2.64], R108 ;  /* 0x0000006c02001986 */ /* 0x0003e8000c101d06 */
[----:B------:R1:W-:Y:S02]  /*a240*/  STG.E.128 desc[UR6][R4.64], R16 ;  /* 0x0000001004007986 */ /* 0x0003e4000c101d06 */
.L_x_13240:
[----:B-123--:R-:W1:Y:S02]  /*a250*/  LDC.64 R2, c[0x0][0x380] ;  /* 0x0000e000ff027b82 */ /* 0x00ee640000000a00 */
[----:B-1----:R-:W-:-:S04]  /*a260*/  LEA R15, R2, R15, 0x2 ;  /* 0x0000000f020f7211 */ /* 0x002fc800078e10ff */
[----:B------:R-:W-:-:S13]  /*a270*/  ISETP.GE.AND P1, PT, R15, R3, PT ;  /* 0x000000030f00720c */ /* 0x000fda0003f26270 */
[----:B------:R-:W-:Y:S05]  /*a280*/  @!P1 BRA `(.L_x_13251) ;  /* 0xffffff6400c49947 */ /* 0x000fea000383ffff */
[----:B------:R-:W-:Y:S05]  /*a290*/  BSYNC B1 ;  /* 0x0000000000017941 */ /* 0x000fea0003800000 */
.L_x_13234:
        /* <DEDUP_REMOVED lines=79> */
[----:B------:R-:W-:-:S07]  /*a790*/  MOV R8, R7 ;  /* 0x0000000700087202 */ /* 0x000fce0000000f00 */
.L_x_13233:
[----:B------:R-:W-:Y:S05]  /*a7a0*/  BSYNC B0 ;  /* 0x0000000000007941 */ /* 0x000fea0003800000 */
.L_x_13232:
        /* <DEDUP_REMOVED lines=8> */
[----:B-1----:R-:W-:-:S04]  /*a830*/  LEA R3, R3, R2, 0x18 ;  /* 0x0000000203037211 */ /* 0x002fc800078ec0ff */
        /* <DEDUP_REMOVED lines=127> */
[----:B------:R-:W-:Y:S01]  /*b030*/  LDS R21, [R6+0x1a00] ;  /* 0x001a000006157984 */ /* 0x000fe20000000800 */
[----:B--2---:R-:W-:-:S03]  /*b040*/  FADD.FTZ R8, R8, R17 ;  /* 0x0000001108087221 */ /* 0x004fc60000010000 */
[----:B------:R-:W1:Y:S01]  /*b050*/  LDS R12, [R6+0xa00] ;  /* 0x000a0000060c7984 */ /* 0x000e620000000800 */
[----:B---3--:R-:W-:-:S03]  /*b060*/  FADD.FTZ R10, RZ, R10 ;  /* 0x0000000aff0a7221 */ /* 0x008fc60000010000 */
[----:B------:R-:W-:Y:S01]  /*b070*/  LDS R23, [R6+0x1c00] ;  /* 0x001c000006177984 */ /* 0x000fe20000000800 */
[----:B----4-:R-:W-:-:S03]  /*b080*/  FADD.FTZ R8, R8, R45 ;  /* 0x0000002d08087221 */ /* 0x010fc60000010000 */
[----:B------:R-:W2:Y:S01]  /*b090*/  LDS R14, [R6+0xc00] ;  /* 0x000c0000060e7984 */ /* 0x000ea20000000800 */
[----:B0-----:R-:W-:-:S03]  /*b0a0*/  FADD.FTZ R10, R10, R43 ;  /* 0x0000002b0a0a7221 */ /* 0x001fc60000010000 */
[----:B------:R-:W-:Y:S01]  /*b0b0*/  LDS R45, [R6+0x2e00] ;  /* 0x002e0000062d7984 */ /* 0x000fe20000000800 */
[----:B------:R-:W-:-:S03]  /*b0c0*/  FADD.FTZ R31, R8, R49 ;  /* 0x00000031081f7221 */ /* 0x000fc60000010000 */
[----:B------:R-:W0:Y:S01]  /*b0d0*/  LDS R43, [R6+0x2c00] ;  /* 0x002c0000062b7984 */ /* 0x000e220000000800 */
        /* <DEDUP_REMOVED lines=8> */
[----:B------:R-:W4:Y:S04]  /*b160*/  LDS R57, [R6+0x4000] ;  /* 0x0040000006397984 */ /* 0x000f280000000800 */
[----:B------:R-:W4:Y:S01]  /*b170*/  LDS R49, [R6+0x3000] ;  /* 0x0030000006317984 */ /* 0x000f220000000800 */
[----:B-1----:R-:W-:-:S03]  /*b180*/  FADD.FTZ R12, RZ, R12 ;  /* 0x0000000cff0c7221 */ /* 0x002fc60000010000 */
[----:B------:R-:W1:Y:S04]  /*b190*/  LDS R27, [R6+0x2000] ;  /* 0x00200000061b7984 */ /* 0x000e680000000800 */
[----:B------:R-:W1:Y:S01]  /*b1a0*/  LDS R17, [R6+0x1000] ;  /* 0x0010000006117984 */ /* 0x000e620000000800 */
[----:B--2---:R-:W-:-:S03]  /*b1b0*/  FADD.FTZ R14, RZ, R14 ;  /* 0x0000000eff0e7221 */ /* 0x004fc60000010000 */
[----:B------:R-:W2:Y:S04]  /*b1c0*/  LDS R59, [R6+0x4200] ;  /* 0x00420000063b7984 */ /* 0x000ea80000000800 */
[----:B------:R-:W2:Y:S01]  /*b1d0*/  LDS R47, [R6+0x3200] ;  /* 0x00320000062f7984 */ /* 0x000ea20000000800 */
[----:B0-----:R-:W-:-:S03]  /*b1e0*/  FADD.FTZ R0, R0, R43 ;  /* 0x0000002b00007221 */ /* 0x001fc60000010000 */
[----:B------:R-:W0:Y:S01]  /*b1f0*/  LDS R29, [R6+0x2200] ;  /* 0x00220000061d7984 */ /* 0x000e220000000800 */
[----:B---3--:R-:W-:-:S03]  /*b200*/  FADD.FTZ R8, RZ, R8 ;  /* 0x00000008ff087221 */ /* 0x008fc60000010000 */
[----:B------:R-:W3:Y:S01]  /*b210*/  LDS R18, [R6+0x1200] ;  /* 0x0012000006127984 */ /* 0x000ee20000000800 */
[----:B----4-:R-:W-:Y:S01]  /*b220*/  FADD.FTZ R10, RZ, R10 ;  /* 0x0000000aff0a7221 */ /* 0x010fe20000010000 */
[----:B------:R-:W-:Y:S02]  /*b230*/  FADD.FTZ R8, R8, R21 ;  /* 0x0000001508087221 */ /* 0x000fe40000010000 */
[----:B------:R-:W4:Y:S01]  /*b240*/  LDS R61, [R6+0x4400] ;  /* 0x00440000063d7984 */ /* 0x000f220000000800 */
[----:B------:R-:W-:Y:S01]  /*b250*/  FADD.FTZ R10, R10, R23 ;  /* 0x000000170a0a7221 */ /* 0x000fe20000010000 */
[----:B------:R-:W-:Y:S01]  /*b260*/  FADD.FTZ R8, R8, R45 ;  /* 0x0000002d08087221 */ /* 0x000fe20000010000 */
[----:B------:R-:W-:Y:S01]  /*b270*/  FADD.FTZ R12, R12, R25 ;  /* 0x000000190c0c7221 */ /* 0x000fe20000010000 */
[----:B------:R-:W4:Y:S01]  /*b280*/  LDS R51, [R6+0x3400] ;  /* 0x0034000006337984 */ /* 0x000f220000000800 */
[----:B------:R-:W-:-:S03]  /*b290*/  FADD.FTZ R16, RZ, R16 ;  /* 0x00000010ff107221 */ /* 0x000fc60000010000 */
[----:B------:R-:W4:Y:S01]  /*b2a0*/  LDS R20, [R6+0x2400] ;  /* 0x0024000006147984 */ /* 0x000f220000000800 */
[----:B------:R-:W-:-:S03]  /*b2b0*/  FADD.FTZ R57, R0, R57 ;  /* 0x0000003900397221 */ /* 0x000fc60000010000 */
[----:B------:R-:W-:Y:S01]  /*b2c0*/  STG.E desc[UR6][R2.64], R31 ;  /* 0x0000001f02007986 */ /* 0x000fe2000c101906 */
[----:B------:R-:W-:-:S03]  /*b2d0*/  FADD.FTZ R10, R10, R49 ;  /* 0x000000310a0a7221 */ /* 0x000fc60000010000 */
[----:B------:R-:W4:Y:S01]  /*b2e0*/  LDS R63, [R6+0x4600] ;  /* 0x00460000063f7984 */ /* 0x000f220000000800 */
[----:B-1----:R-:W-:-:S03]  /*b2f0*/  FADD.FTZ R14, R14, R27 ;  /* 0x0000001b0e0e7221 */ /* 0x002fc60000010000 */
[----:B------:R-:W1:Y:S01]  /*b300*/  LDS R53, [R6+0x3600] ;  /* 0x0036000006357984 */ /* 0x000e620000000800 */
[----:B------:R-:W-:-:S03]  /*b310*/  FADD.FTZ R17, RZ, R17 ;  /* 0x00000011ff117221 */ /* 0x000fc60000010000 */
[----:B------:R-:W1:Y:S01]  /*b320*/  LDS R31, [R6+0x2600] ;  /* 0x00260000061f7984 */ /* 0x000e620000000800 */
[----:B--2---:R-:W-:-:S03]  /*b330*/  FADD.FTZ R59, R8, R59 ;  /* 0x0000003b083b7221 */ /* 0x004fc60000010000 */
[----:B------:R-:W2:Y:S01]  /*b340*/  LDS R65, [R6+0x4800] ;  /* 0x0048000006417984 */ /* 0x000ea20000000800 */
[----:B------:R-:W-:-:S03]  /*b350*/  FADD.FTZ R12, R12, R47 ;  /* 0x0000002f0c0c7221 */ /* 0x000fc60000010000 */
[----:B------:R-:W2:Y:S01]  /*b360*/  LDS R22, [R6+0x3800] ;  /* 0x0038000006167984 */ /* 0x000ea20000000800 */
[----:B0-----:R-:W-:-:S03]  /*b370*/  FADD.FTZ R16, R16, R29 ;  /* 0x0000001d10107221 */ /* 0x001fc60000010000 */
[----:B------:R-:W-:Y:S01]  /*b380*/  STG.E desc[UR6][R4.64], R13 ;  /* 0x0000000d04007986 */ /* 0x000fe2000c101906 */
[----:B---3--:R-:W-:-:S03]  /*b390*/  FADD.FTZ R18, RZ, R18 ;  /* 0x00000012ff127221 */ /* 0x008fc60000010000 */
[----:B------:R-:W0:Y:S01]  /*b3a0*/  LDS R19, [R6+0x4a00] ;  /* 0x004a000006137984 */ /* 0x000e220000000800 */
[----:B----4-:R-:W-:-:S03]  /*b3b0*/  FADD.FTZ R61, R10, R61 ;  /* 0x0000003d0a3d7221 */ /* 0x010fc60000010000 */
[----:B------:R-:W3:Y:S01]  /*b3c0*/  LDS R13, [R6+0x3a00] ;  /* 0x003a0000060d7984 */ /* 0x000ee20000000800 */
[----:B------:R-:W-:-:S03]  /*b3d0*/  FADD.FTZ R14, R14, R51 ;  /* 0x000000330e0e7221 */ /* 0x000fc60000010000 */
[----:B------:R-:W4:Y:S01]  /*b3e0*/  LDS R24, [R6+0x4c00] ;  /* 0x004c000006187984 */ /* 0x000f220000000800 */
[----:B------:R-:W-:-:S03]  /*b3f0*/  FADD.FTZ R17, R17, R20 ;  /* 0x0000001411117221 */ /* 0x000fc60000010000 */
[----:B------:R-:W4:Y:S04]  /*b400*/  LDS R26, [R6+0x4e00] ;  /* 0x004e0000061a7984 */ /* 0x000f280000000800 */
        /* <DEDUP_REMOVED lines=11> */
[----:B------:R-:W-:Y:S01]  /*b4c0*/  STG.E desc[UR6][R2.64+0x800], R61 ;  /* 0x0008003d02007986 */ /* 0x000fe2000c101906 */
[----:B0-----:R-:W-:-:S03]  /*b4d0*/  FADD.FTZ R19, R16, R19 ;  /* 0x0000001310137221 */ /* 0x001fc60000010000 */
        /* <DEDUP_REMOVED lines=15> */
.L_x_13237:
[----:B------:R-:W-:Y:S01]  /*b5d0*/  HFMA2 R21, -RZ, RZ, 0, 5.9604644775390625e-08 ;  /* 0x00000001ff157431 */ /* 0x000fe200000001ff */
[----:B------:R-:W-:Y:S01]  /*b5e0*/  BSSY B2, `(.L_x_13252) ;  /* 0x0000006000027945 */ /* 0x000fe20003800000 */
[----:B------:R-:W-:Y:S02]  /*b5f0*/  MOV R22, 0x1f ;  /* 0x0000001f00167802 */ /* 0x000fe40000000f00 */
[----:B------:R-:W-:-:S07]  /*b600*/  MOV R23, 0xffffffff ;  /* 0xffffffff00177802 */ /* 0x000fce0000000f00 */
[----:B-----5:R-:W-:Y:S05]  /*b610*/  WARPSYNC.COLLECTIVE R23, `(.L_x_13253) ;  /* 0x0000000017087348 */ /* 0x020fea0003c00000 */
[----:B------:R0:W1:Y:S02]  /*b620*/  SHFL.BFLY P3, R21, R196, R21, R22 ;  /* 0x0c000015c4157389 */ /* 0x0000640000060016 */
[----:B01---5:R-:W-:Y:S05]  /*b630*/  ENDCOLLECTIVE ;  /* 0x000000000000791b */ /* 0x023fea0003800000 */
.L_x_13253:
[----:B------:R-:W-:Y:S05]  /*b640*/  BSYNC B2 ;  /* 0x0000000000027941 */ /* 0x000fea0003800000 */
.L_x_13252:
        /* <DEDUP_REMOVED lines=10> */
.L_x_13254:
        /* <DEDUP_REMOVED lines=15> */
.L_x_13255:
        /* <DEDUP_REMOVED lines=15> */
.L_x_13256:
        /* <DEDUP_REMOVED lines=15> */
.L_x_13257:
        /* <DEDUP_REMOVED lines=15> */
.L_x_13258:
        /* <DEDUP_REMOVED lines=15> */
.L_x_13259:
        /* <DEDUP_REMOVED lines=15> */
.L_x_13260:
        /* <DEDUP_REMOVED lines=15> */
.L_x_13261:
[----:B------:R-:W-:Y:S04]  /*bd80*/  STL [R1+0xfc], R35 ;  /* 0x0000fc2301007387 */ /* 0x000fe80000100800 */
[----:B------:R-:W-:Y:S04]  /*bd90*/  STL [R1+0x100], R36 ;  /* 0x0001002401007387 */ /* 0x000fe80000100800 */
[----:B------:R0:W-:Y:S01]  /*bda0*/  STL [R1+0x104], R18 ;  /* 0x0001041201007387 */ /* 0x0001e20000100800 */
[----:B------:R-:W-:-:S03]  /*bdb0*/  MOV R196, R20 ;  /* 0x0000001400c47202 */ /* 0x000fc60000000f00 */
[----:B------:R1:W-:Y:S04]  /*bdc0*/  STL [R1], R24 ;  /* 0x0000001801007387 */ /* 0x0003e80000100800 */
[----:B------:R1:W-:Y:S01]  /*bdd0*/  STL [R1+0x4], R25 ;  /* 0x0000041901007387 */ /* 0x0003e20000100800 */
[----:B0-----:R-:W-:Y:S01]  /*bde0*/  MOV R18, R21 ;  /* 0x0000001500127202 */ /* 0x001fe20000000f00 */
[----:B------:R-:W-:Y:S02]  /*bdf0*/  HFMA2 R21, -RZ, RZ, 0, 9.5367431640625e-07 ;  /* 0x00000010ff157431 */ /* 0x000fe400000001ff */
        /* <DEDUP_REMOVED lines=11> */
.L_x_13262:
[----:B------:R0:W-:Y:S01]  /*beb0*/  STL [R1+0x28], R34 ;  /* 0x0000282201007387 */ /* 0x0001e20000100800 */
[----:B------:R-:W-:Y:S05]  /*bec0*/  BRA `(.L_x_13263) ;  /* 0xffffff8800a87947 */ /* 0x000fea000383ffff */
.L_x_13264:
        /* <DEDUP_REMOVED lines=11> */
.L_x_25461:


//--------------------- .text._ZN10layer_norm22ln_bwd_finalize_kernelINS_22Kernel_traits_finalizeILj1280Ef6__halfS2_S2_fjLb0ELj1024ELj4ENS_18Kernel_traits_baseILj1280EfS2_S2_S2_fjLj1024EEEEELb0ELb0EEEvNS_9BwdParamsE --------------------------
	.section	.text._ZN10layer_norm22ln_bwd_finalize_kernelINS_22Kernel_traits_finalizeILj1280Ef6__halfS2_S2_fjLb0ELj1024ELj4ENS_18Kernel_traits_baseILj1280EfS2_S2_S2_fjLj1024EEEEELb0ELb0EEEvNS_9BwdParamsE,"ax",@progbits
	.align	128
        .global         _ZN10layer_norm22ln_bwd_finalize_kernelINS_22Kernel_traits_finalizeILj1280Ef6__halfS2_S2_fjLb0ELj1024ELj4ENS_18Kernel_traits_baseILj1280EfS2_S2_S2_fjLj1024EEEEELb0ELb0EEEvNS_9BwdParamsE
        .type           _ZN10layer_norm22ln_bwd_finalize_kernelINS_22Kernel_traits_finalizeILj1280Ef6__halfS2_S2_fjLb0ELj1024ELj4ENS_18Kernel_traits_baseILj1280EfS2_S2_S2_fjLj1024EEEEELb0ELb0EEEvNS_9BwdParamsE,@function
        .size           _ZN10layer_norm22ln_bwd_finalize_kernelINS_22Kernel_traits_finalizeILj1280Ef6__halfS2_S2_fjLb0ELj1024ELj4ENS_18Kernel_traits_baseILj1280EfS2_S2_S2_fjLj1024EEEEELb0ELb0EEEvNS_9BwdParamsE,(.L_x_25462 - _ZN10layer_norm22ln_bwd_finalize_kernelINS_22Kernel_traits_finalizeILj1280Ef6__halfS2_S2_fjLb0ELj1024ELj4ENS_18Kernel_traits_baseILj1280EfS2_S2_S2_fjLj1024EEEEELb0ELb0EEEvNS_9BwdParamsE)
        .other          _ZN10layer_norm22ln_bwd_finalize_kernelINS_22Kernel_traits_finalizeILj1280Ef6__halfS2_S2_fjLb0ELj1024ELj4ENS_18Kernel_traits_baseILj1280EfS2_S2_S2_fjLj1024EEEEELb0ELb0EEEvNS_9BwdParamsE,@"STO_CUDA_ENTRY STV_DEFAULT"
_ZN10layer_norm22ln_bwd_finalize_kernelINS_22Kernel_traits_finalizeILj1280Ef6__halfS2_S2_fjLb0ELj1024ELj4ENS_18Kernel_traits_baseILj1280EfS2_S2_S2_fjLj1024EEEEELb0ELb0EEEvNS_9BwdParamsE:
.text._ZN10layer_norm22ln_bwd_finalize_kernelINS_22Kernel_traits_finalizeILj1280Ef6__halfS2_S2_fjLb0ELj1024ELj4ENS_18Kernel_traits_baseILj1280EfS2_S2_S2_fjLj1024EEEEELb0ELb0EEEvNS_9BwdParamsE:
        /* <DEDUP_REMOVED lines=78> */
.L_x_13269:
        /* <DEDUP_REMOVED lines=118> */
.L_x_13268:
[----:B------:R-:W-:Y:S05]  /*0c40*/  BSYNC.RECONVERGENT B1 ;  /* 0x0000000000017941 */ /* 0x000fea0003800200 */
.L_x_13267:
        /* <DEDUP_REMOVED lines=68> */
.L_x_13271:
[----:B------:R-:W-:Y:S05]  /*1090*/  BSYNC.RECONVERGENT B1 ;  /* 0x0000000000017941 */ /* 0x000fea0003800200 */
.L_x_13270:
        /* <DEDUP_REMOVED lines=37> */
.L_x_13273:
[----:B------:R-:W-:Y:S05]  /*12f0*/  BSYNC.RECONVERGENT B1 ;  /* 0x0000000000017941 */ /* 0x000fea0003800200 */
.L_x_13272:
[----:B------:R-:W-:Y:S05]  /*1300*/  @!P1 BRA `(.L_x_13266) ;  /* 0x00000000003c9947 */ /* 0x000fea0003800000 */
[----:B------:R-:W0:Y:S01]  /*1310*/  LDC.64 R8, c[0x0][0x440] ;  /* 0x00011000ff087b82 */ /* 0x000e220000000a00 */
[----:B------:R-:W-:Y:S01]  /*1320*/  IMAD R0, R3, R54, R0 ;  /* 0x0000003603007224 */ /* 0x000fe200078e0200 */
[----:B------:R-:W-:-:S04]  /*1330*/  IADD3 R12, PT, PT, -R55, RZ, RZ ;  /* 0x000000ff370c7210 */ /* 0x000fc80007ffe1ff */
[----:B------:R-:W-:Y:S02]  /*1340*/  IADD3 R3, PT, PT, R57, R0, RZ ;  /* 0x0000000039037210 */ /* 0x000fe40007ffe0ff */
[----:B------:R-:W1:Y:S05]  /*1350*/  LDC.64 R10, c[0x0][0x448] ;  /* 0x00011200ff0a7b82 */ /* 0x000e6a0000000a00 */
.L_x_13274:
        /* <DEDUP_REMOVED lines=10> */
.L_x_13266:
[----:B------:R-:W-:Y:S05]  /*1400*/  BSYNC.RECONVERGENT B0 ;  /* 0x0000000000007941 */ /* 0x000fea0003800200 */
.L_x_13265:
        /* <DEDUP_REMOVED lines=60> */
.L_x_13275:
        /* <DEDUP_REMOVED lines=11> */
.L_x_25462:


//--------------------- .text._ZN10layer_norm13ln_bwd_kernelINS_13Kernel_traitsIf6__halfS2_S2_fjLj1280ELj1ELj4ELj1ELj16ENS_18Kernel_traits_baseILj1280EfS2_S2_S2_fjLj128EEEEELb1ELb0ELb1ELb0EEEvNS_9BwdParamsE --------------------------
	.section	.text._ZN10layer_norm13ln_bwd_kernelINS_13Kernel_traitsIf6__halfS2_S2_fjLj1280ELj1ELj4ELj1ELj16ENS_18Kernel_traits_baseILj1280EfS2_S2_S2_fjLj128EEEEELb1ELb0ELb1ELb0EEEvNS_9BwdParamsE,"ax",@progbits
	.align	128
        .global         _ZN10layer_norm13ln_bwd_kernelINS_13Kernel_traitsIf6__halfS2_S2_fjLj1280ELj1ELj4ELj1ELj16ENS_18Kernel_traits_baseILj1280EfS2_S2_S2_fjLj128EEEEELb1ELb0ELb1ELb0EEEvNS_9BwdParamsE
        .type           _ZN10layer_norm13ln_bwd_kernelINS_13Kernel_traitsIf6__halfS2_S2_fjLj1280ELj1ELj4ELj1ELj16ENS_18Kernel_traits_baseILj1280EfS2_S2_S2_fjLj128EEEEELb1ELb0ELb1ELb0EEEvNS_9BwdParamsE,@function
        .size           _ZN10layer_norm13ln_bwd_kernelINS_13Kernel_traitsIf6__halfS2_S2_fjLj1280ELj1ELj4ELj1ELj16ENS_18Kernel_traits_baseILj1280EfS2_S2_S2_fjLj128EEEEELb1ELb0ELb1ELb0EEEvNS_9BwdParamsE,(.L_x_25463 - _ZN10layer_norm13ln_bwd_kernelINS_13Kernel_traitsIf6__halfS2_S2_fjLj1280ELj1ELj4ELj1ELj16ENS_18Kernel_traits_baseILj1280EfS2_S2_S2_fjLj128EEEEELb1ELb0ELb1ELb0EEEvNS_9BwdParamsE)
        .other          _ZN10layer_norm13ln_bwd_kernelINS_13Kernel_traitsIf6__halfS2_S2_fjLj1280ELj1ELj4ELj1ELj16ENS_18Kernel_traits_baseILj1280EfS2_S2_S2_fjLj128EEEEELb1ELb0ELb1ELb0EEEvNS_9BwdParamsE,@"STO_CUDA_ENTRY STV_DEFAULT"
_ZN10layer_norm13ln_bwd_kernelINS_13Kernel_traitsIf6__halfS2_S2_fjLj1280ELj1ELj4ELj1ELj16ENS_18Kernel_traits_baseILj1280EfS2_S2_S2_fjLj128EEEEELb1ELb0ELb1ELb0EEEvNS_9BwdParamsE:
.text._ZN10layer_norm13ln_bwd_kernelINS_13Kernel_traitsIf6__halfS2_S2_fjLj1280ELj1ELj4ELj1ELj16ENS_18Kernel_traits_baseILj1280EfS2_S2_S2_fjLj128EEEEELb1ELb0ELb1ELb0EEEvNS_9BwdParamsE:
        /* <DEDUP_REMOVED lines=33> */
[----:B----4-:R-:W-:-:S07]  /*0210*/  @P0 IMAD.WIDE.U32 R6, R5, 0x20, R6 ;  /* 0x0000002005060825 */ /* 0x010fce00078e0006 */
[----:B------:R-:W4:Y:S01]  /*0220*/  @P3 LDC.64 R14, c[0x0][0x3d0] ;  /* 0x0000f400ff0e3b82 */ /* 0x000f220000000a00 */
[----:B------:R-:W-:-:S05]  /*0230*/  @P0 LOP3.LUT R5, R5, 0x20, RZ, 0xfc, !PT ;  /* 0x0000002005050812 */ /* 0x000fca00078efcff */
[C---:B-1----:R-:W-:Y:S02]  /*0240*/  @P1 IMAD.WIDE.U32 R10, R5.reuse, 0x20, R8 ;  /* 0x00000020050a1825 */ /* 0x042fe400078e0008 */
[----:B------:R-:W1:Y:S01]  /*0250*/  @P4 LDC.64 R16, c[0x0][0x3d0] ;  /* 0x0000f400ff104b82 */ /* 0x000e620000000a00 */
[----:B------:R-:W-:Y:S02]  /*0260*/  @P1 IADD3 R5, PT, PT, R5, 0x20, RZ ;  /* 0x0000002005051810 */ /* 0x000fe40007ffe0ff */
[----:B------:R1:W5:Y:S03]  /*0270*/  @P1 LDG.E.128 R248, desc[UR6][R10.64+0x10] ;  /* 0x000010060af81981 */ /* 0x000366000c1e1d00 */
[C---:B0-----:R-:W-:Y:S01]  /*0280*/  @P2 IMAD.WIDE.U32 R12, R5.reuse, 0x20, R12 ;  /* 0x00000020050c2825 */ /* 0x041fe200078e000c */
[----:B------:R-:W-:-:S04]  /*0290*/  @P2 IADD3 R5, PT, PT, R5, 0x20, RZ ;  /* 0x0000002005052810 */ /* 0x000fc80007ffe0ff */
[----:B------:R0:W5:Y:S01]  /*02a0*/  @P2 LDG.E.128 R244, desc[UR6][R12.64] ;  /* 0x000000060cf42981 */ /* 0x000162000c1e1d00 */
[C---:B----4-:R-:W-:Y:S01]  /*02b0*/  @P3 IMAD.WIDE.U32 R14, R5.reuse, 0x20, R14 ;  /* 0x00000020050e3825 */ /* 0x050fe200078e000e */
[----:B------:R-:W-:Y:S02]  /*02c0*/  @P3 IADD3 R5, PT, PT, R5, 0x20, RZ ;  /* 0x0000002005053810 */ /* 0x000fe40007ffe0ff */
[----:B------:R0:W5:Y:S04]  /*02d0*/  @P2 LDG.E.128 R240, desc[UR6][R12.64+0x10] ;  /* 0x000010060cf02981 */ /* 0x000168000c1e1d00 */
[----:B------:R0:W5:Y:S01]  /*02e0*/  @P3 LDG.E.128 R236, desc[UR6][R14.64] ;  /* 0x000000060eec3981 */ /* 0x000162000c1e1d00 */
[----:B-1----:R-:W-:-:S03]  /*02f0*/  @P4 IMAD.WIDE.U32 R8, R5, 0x20, R16 ;  /* 0x0000002005084825 */ /* 0x002fc600078e0010 */
        /* <DEDUP_REMOVED lines=99> */
.L_x_13396:
        /* <DEDUP_REMOVED lines=23> */
[----:B------:R-:W-:Y:S01]  /*0aa0*/  HFMA2 R205, -RZ, RZ, 0, 0 ;  /* 0x00000000ffcd7431 */ /* 0x000fe200000001ff */
[----:B------:R-:W-:Y:S02]  /*0ab0*/  ISETP.GE.U32.AND P2, PT, R4, 0x40, PT ;  /* 0x000000400400780c */ /* 0x000fe40003f46070 */
[----:B0-----:R-:W-:-:S02]  /*0ac0*/  MOV R2, UR14 ;  /* 0x0000000e00027c02 */ /* 0x001fc40008000f00 */
[C---:B------:R-:W-:Y:S02]  /*0ad0*/  ISETP.GE.U32.AND P3, PT, R4.reuse, 0x60, PT ;  /* 0x000000600400780c */ /* 0x040fe40003f66070 */
[----:B------:R-:W-:Y:S01]  /*0ae0*/  @P0 IADD3 R147, PT, PT, R191, -0x1, RZ ;  /* 0xffffffffbf930810 */ /* 0x000fe20007ffe0ff */
[-C--:B------:R-:W-:Y:S01]  /*0af0*/  IMAD R190, R5, R2.reuse, RZ ;  /* 0x0000000205be7224 */ /* 0x080fe200078e02ff */
[----:B------:R-:W-:Y:S01]  /*0b00*/  ISETP.GE.U32.AND P4, PT, R4, 0x80, PT ;  /* 0x000000800400780c */ /* 0x000fe20003f86070 */
[----:B------:R-:W-:Y:S01]  /*0b10*/  IMAD R144, R145, R2, RZ ;  /* 0x0000000291907224 */ /* 0x000fe200078e02ff */
[----:B------:R-:W-:Y:S02]  /*0b20*/  MOV R206, RZ ;  /* 0x000000ff00ce7202 */ /* 0x000fe40000000f00 */
[----:B------:R-:W-:Y:S02]  /*0b30*/  SHF.R.S32.HI R145, RZ, 0x1f, R190 ;  /* 0x0000001fff917819 */ /* 0x000fe400000114be */
[----:B------:R-:W-:-:S02]  /*0b40*/  SHF.R.S32.HI R3, RZ, 0x1f, R144 ;  /* 0x0000001fff037819 */ /* 0x000fc40000011490 */
        /* <DEDUP_REMOVED lines=24> */
[----:B------:R-:W0:Y:S02]  /*0cd0*/  LDC.64 R146, c[0x0][0x3b0] ;  /* 0x0000ec00ff927b82 */ /* 0x000e240000000a00 */
[----:B------:R-:W2:Y:S01]  /*0ce0*/  LDG.E.128 R8, desc[UR6][R8.64] ;  /* 0x0000000608087981 */ /* 0x000ea2000c1e1d00 */
[----:B-1----:R-:W-:-:S06]  /*0cf0*/  IMAD.WIDE.U32 R12, R203, 0x10, R12 ;  /* 0x00000010cb0c7825 */ /* 0x002fcc00078e000c */
[----:B------:R-:W3:Y:S01]  /*0d00*/  LDG.E.128 R12, desc[UR6][R12.64] ;  /* 0x000000060c0c7981 */ /* 0x000ee2000c1e1d00 */
[----:B------:R-:W-:-:S13]  /*0d10*/  ISETP.NE.AND.EX P5, PT, RZ, UR11, PT, P5 ;  /* 0x0000000bff007c0c */ /* 0x000fda000bfa5350 */
[----:B------:R-:W1:Y:S02]  /*0d20*/  @P5 LDC.64 R144, c[0x0][0x438] ;  /* 0x00010e00ff905b82 */ /* 0x000e640000000a00 */
[----:B-1----:R-:W-:-:S05]  /*0d30*/  @P5 IMAD.WIDE.U32 R144, R204, 0x10, R144 ;  /* 0x00000010cc905825 */ /* 0x002fca00078e0090 */
[----:B------:R0:W5:Y:S02]  /*0d40*/  @P5 LDG.E.128 R112, desc[UR6][R144.64] ;  /* 0x0000000690705981 */ /* 0x000164000c1e1d00 */
[----:B0-----:R-:W-:-:S05]  /*0d50*/  IMAD.WIDE.U32 R144, R202, 0x8, R146 ;  /* 0x00000008ca907825 */ /* 0x001fca00078e0092 */
[----:B------:R0:W5:Y:S01]  /*0d60*/  LDG.E.64 R170, desc[UR6][R144.64] ;  /* 0x0000000690aa7981 */ /* 0x000162000c1e1b00 */
[----:B------:R-:W-:Y:S02]  /*0d70*/  IADD3 R203, PT, PT, R203, 0x20, RZ ;  /* 0x00000020cbcb7810 */ /* 0x000fe40007ffe0ff */
[----:B------:R-:W-:Y:S02]  /*0d80*/  IADD3 R202, PT, PT, R202, 0x20, RZ ;  /* 0x00000020caca7810 */ /* 0x000fe40007ffe0ff */
[----:B------:R-:W-:Y:S01]  /*0d90*/  IADD3 R204, PT, PT, R204, 0x20, RZ ;  /* 0x00000020cccc7810 */ /* 0x000fe20007ffe0ff */
[--C-:B--2---:R-:W-:Y:S02]  /*0da0*/  HADD2.F32 R0, -RZ, R8.reuse.H0_H0 ;  /* 0x20000008ff007230 */ /* 0x104fe40000004100 */
[----:B------:R-:W-:Y:S02]  /*0db0*/  HADD2.F32 R146, -RZ, R9.H0_H0 ;  /* 0x20000009ff927230 */ /* 0x000fe40000004100 */
[----:B------:R-:W-:-:S02]  /*0dc0*/  HADD2.F32 R148, -RZ, R8.H1_H1 ;  /* 0x30000008ff947230 */ /* 0x000fc40000004100 */
[C---:B------:R-:W-:Y:S01]  /*0dd0*/  FADD.FTZ R0, -R201.reuse, R0 ;  /* 0x00000000c9007221 */ /* 0x040fe20000010100 */
[--C-:B------:R-:W-:Y:S02]  /*0de0*/  HADD2.F32 R149, -RZ, R10.reuse.H0_H0 ;  /* 0x2000000aff957230 */ /* 0x100fe40000004100 */
[----:B------:R-:W-:Y:S02]  /*0df0*/  HADD2.F32 R150, -RZ, R10.H1_H1 ;  /* 0x3000000aff967230 */ /* 0x000fe40000004100 */
[--C-:B------:R-:W-:Y:S02]  /*0e00*/  HADD2.F32 R10, -RZ, R11.reuse.H0_H0 ;  /* 0x2000000bff0a7230 */ /* 0x100fe40000004100 */
[C---:B------:R-:W-:Y:S01]  /*0e10*/  FADD.FTZ R205, -R201.reuse, R146 ;  /* 0x00000092c9cd7221 */ /* 0x040fe20000010100 */
[----:B------:R-:W-:Y:S02]  /*0e20*/  HADD2.F32 R8, -RZ, R11.H1_H1 ;  /* 0x3000000bff087230 */ /* 0x000fe40000004100 */
[----:B------:R-:W-:Y:S01]  /*0e30*/  FADD.FTZ R206, -R201, R148 ;  /* 0x00000094c9ce7221 */ /* 0x000fe20000010100 */
[----:B------:R-:W-:-:S02]  /*0e40*/  HADD2.F32 R151, -RZ, R9.H1_H1 ;  /* 0x30000009ff977230 */ /* 0x000fc40000004100 */
[----:B------:R-:W-:Y:S01]  /*0e50*/  FMUL.FTZ R0, R7, R0 ;  /* 0x0000000007007220 */ /* 0x000fe20000410000 */
[--C-:B---3--:R-:W-:Y:S02]  /*0e60*/  HADD2.F32 R9, -RZ, R12.reuse.H0_H0 ;  /* 0x2000000cff097230 */ /* 0x108fe40000004100 */
[----:B------:R-:W-:Y:S01]  /*0e70*/  FADD.FTZ R146, -R201, R10 ;  /* 0x0000000ac9927221 */ /* 0x000fe20000010100 */
[----:B------:R-:W-:Y:S02]  /*0e80*/  HADD2.F32 R11, -RZ, R12.H1_H1 ;  /* 0x3000000cff0b7230 */ /* 0x000fe40000004100 */
[----:B------:R-:W-:Y:S01]  /*0e90*/  FMUL.FTZ R10, R7, R205 ;  /* 0x000000cd070a7220 */ /* 0x000fe20000410000 */
[----:B------:R-:W-:Y:S02]  /*0ea0*/  HADD2.F32 R12, -RZ, R13.H0_H0 ;  /* 0x2000000dff0c7230 */ /* 0x000fe40000004100 */
[--C-:B0-----:R-:W-:Y:S02]  /*0eb0*/  HADD2.F32 R145, -RZ, R15.reuse.H0_H0 ;  /* 0x2000000fff917230 */ /* 0x101fe40000004100 */
[----:B------:R-:W-:-:S02]  /*0ec0*/  HADD2.F32 R144, -RZ, R15.H1_H1 ;  /* 0x3000000fff907230 */ /* 0x000fc40000004100 */
[C---:B------:R-:W-:Y:S01]  /*0ed0*/  FADD.FTZ R15, -R201.reuse, R8 ;  /* 0x00000008c90f7221 */ /* 0x040fe20000010100 */
[----:B------:R-:W-:Y:S01]  /*0ee0*/  FADD.FTZ R149, -R201, R149 ;  /* 0x00000095c9957221 */ /* 0x000fe20000010100 */
[----:B------:R-:W-:Y:S01]  /*0ef0*/  FMUL.FTZ R8, R7, R206 ;  /* 0x000000ce07087220 */ /* 0x000fe20000410000 */
[----:B------:R-:W-:Y:S01]  /*0f00*/  FADD.FTZ R151, -R201, R151 ;  /* 0x00000097c9977221 */ /* 0x000fe20000010100 */
[----:B------:R-:W-:Y:S01]  /*0f10*/  FADD.FTZ R76, R76, R9 ;  /* 0x000000094c4c7221 */ /* 0x000fe20000010000 */
[-C--:B------:R-:W-:Y:S01]  /*0f20*/  FFMA.FTZ R36, R0, R9.reuse, R36 ;  /* 0x0000000900247223 */ /* 0x080fe20000010024 */
[----:B------:R-:W-:Y:S02]  /*0f30*/  HADD2.F32 R147, -RZ, R13.H1_H1 ;  /* 0x3000000dff937230 */ /* 0x000fe40000004100 */
[----:B------:R-:W-:Y:S01]  /*0f40*/  FMUL.FTZ R9, R219, R9 ;  /* 0x00000009db097220 */ /* 0x000fe20000410000 */
[--C-:B------:R-:W-:Y:S02]  /*0f50*/  HADD2.F32 R13, -RZ, R14.reuse.H0_H0 ;  /* 0x2000000eff0d7230 */ /* 0x100fe40000004100 */
[----:B------:R-:W-:Y:S01]  /*0f60*/  FADD.FTZ R78, R78, R12 ;  /* 0x0000000c4e4e7221 */ /* 0x000fe20000010000 */
[-C--:B------:R-:W-:Y:S01]  /*0f70*/  FFMA.FTZ R38, R10, R12.reuse, R38 ;  /* 0x0000000c0a267223 */ /* 0x080fe20000010026 */
[----:B------:R-:W-:Y:S01]  /*0f80*/  FMUL.FTZ R219, R217, R12 ;  /* 0x0000000cd9db7220 */ /* 0x000fe20000410000 */
[----:B------:R-:W-:Y:S01]  /*0f90*/  FADD.FTZ R77, R77, R11 ;  /* 0x0000000b4d4d7221 */ /* 0x000fe20000010000 */
[-C--:B------:R-:W-:Y:S01]  /*0fa0*/  FFMA.FTZ R37, R8, R11.reuse, R37 ;  /* 0x0000000b08257223 */ /* 0x080fe20000010025 */
[----:B----4-:R-:W-:Y:S01]  /*0fb0*/  FMUL.FTZ R220, R218, R11 ;  /* 0x0000000bdadc7220 */ /* 0x010fe20000410000 */
        /* <DEDUP_REMOVED lines=14> */
[----:B------:R-:W-:-:S03]  /*10a0*/  FFMA.FTZ R147, R8, R220, R147 ;  /* 0x000000dc08937223 */ /* 0x000fc60000010093 */
        /* <DEDUP_REMOVED lines=23> */
.L_x_13281:
[----:B------:R-:W-:Y:S05]  /*1220*/  BSYNC.RECONVERGENT B2 ;  /* 0x0000000000027941 */ /* 0x000fea0003800200 */
.L_x_13280:
        /* <DEDUP_REMOVED lines=20> */
[----:B------:R-:W-:Y:S02]  /*1370*/  IADD3 R203, PT, PT, R203, 0x20, RZ ;  /* 0x00000020cbcb7810 */ /* 0x000fe40007ffe0ff */
[----:B------:R-:W-:Y:S02]  /*1380*/  IADD3 R202, PT, PT, R202, 0x20, RZ ;  /* 0x00000020caca7810 */ /* 0x000fe40007ffe0ff */
[----:B------:R-:W-:Y:S01]  /*1390*/  IADD3 R204, PT, PT, R204, 0x20, RZ ;  /* 0x00000020cccc7810 */ /* 0x000fe20007ffe0ff */
[--C-:B--2---:R-:W-:Y:S02]  /*13a0*/  HADD2.F32 R146, -RZ, R16.reuse.H0_H0 ;  /* 0x20000010ff927230 */ /* 0x104fe40000004100 */
[----:B------:R-:W-:Y:S02]  /*13b0*/  HADD2.F32 R148, -RZ, R16.H1_H1 ;  /* 0x30000010ff947230 */ /* 0x000fe40000004100 */
[----:B------:R-:W-:-:S02]  /*13c0*/  HADD2.F32 R16, -RZ, R17.H0_H0 ;  /* 0x20000011ff107230 */ /* 0x000fc40000004100 */
[----:B------:R-:W-:Y:S02]  /*13d0*/  HADD2.F32 R150, -RZ, R17.H1_H1 ;  /* 0x30000011ff967230 */ /* 0x000fe40000004100 */
[--C-:B------:R-:W-:Y:S02]  /*13e0*/  HADD2.F32 R17, -RZ, R18.reuse.H1_H1 ;  /* 0x30000012ff117230 */ /* 0x100fe40000004100 */
[--C-:B---3--:R-:W-:Y:S02]  /*13f0*/  HADD2.F32 R145, -RZ, R23.reuse.H0_H0 ;  /* 0x20000017ff917230 */ /* 0x108fe40000004100 */
[----:B------:R-:W-:Y:S02]  /*1400*/  HADD2.F32 R144, -RZ, R23.H1_H1 ;  /* 0x30000017ff907230 */ /* 0x000fe40000004100 */
[C---:B------:R-:W-:Y:S01]  /*1410*/  FADD.FTZ R23, -R201.reuse, R146 ;  /* 0x00000092c9177221 */ /* 0x040fe20000010100 */
[----:B------:R-:W-:Y:S01]  /*1420*/  FADD.FTZ R197, -R201, R148 ;  /* 0x00000094c9c57221 */ /* 0x000fe20000010100 */
[----:B------:R-:W-:-:S02]  /*1430*/  HADD2.F32 R149, -RZ, R18.H0_H0 ;  /* 0x20000012ff957230 */ /* 0x000fc40000004100 */
[C---:B------:R-:W-:Y:S01]  /*1440*/  FADD.FTZ R151, -R201.reuse, R16 ;  /* 0x00000010c9977221 */ /* 0x040fe20000010100 */
[--C-:B------:R-:W-:Y:S02]  /*1450*/  HADD2.F32 R198, -RZ, R19.reuse.H0_H0 ;  /* 0x20000013ffc67230 */ /* 0x100fe40000004100 */
[----:B------:R-:W-:Y:S01]  /*1460*/  FADD.FTZ R148, -R201, R17 ;  /* 0x00000011c9947221 */ /* 0x000fe20000010100 */
[----:B------:R-:W-:Y:S02]  /*1470*/  HADD2.F32 R199, -RZ, R19.H1_H1 ;  /* 0x30000013ffc77230 */ /* 0x000fe40000004100 */
[C---:B------:R-:W-:Y:S01]  /*1480*/  FMUL.FTZ R16, R7.reuse, R23 ;  /* 0x0000001707107220 */ /* 0x040fe20000410000 */
[--C-:B------:R-:W-:Y:S02]  /*1490*/  HADD2.F32 R18, -RZ, R20.reuse.H0_H0 ;  /* 0x20000014ff127230 */ /* 0x100fe40000004100 */
[----:B------:R-:W-:Y:S01]  /*14a0*/  FMUL.FTZ R17, R7, R197 ;  /* 0x000000c507117220 */ /* 0x000fe20000410000 */
[----:B------:R-:W-:-:S02]  /*14b0*/  HADD2.F32 R19, -RZ, R20.H1_H1 ;  /* 0x30000014ff137230 */ /* 0x000fc40000004100 */
[----:B------:R-:W-:Y:S01]  /*14c0*/  FADD.FTZ R150, -R201, R150 ;  /* 0x00000096c9967221 */ /* 0x000fe20000010100 */
[--C-:B------:R-:W-:Y:S02]  /*14d0*/  HADD2.F32 R20, -RZ, R21.reuse.H0_H0 ;  /* 0x20000015ff147230 */ /* 0x100fe40000004100 */
[----:B------:R-:W-:Y:S01]  /*14e0*/  FADD.FTZ R84, R84, R18 ;  /* 0x0000001254547221 */ /* 0x000fe20000010000 */
[-C--:B------:R-:W-:Y:S01]  /*14f0*/  FFMA.FTZ R44, R16, R18.reuse, R44 ;  /* 0x00000012102c7223 */ /* 0x080fe2000001002c */
[----:B------:R-:W-:Y:S01]  /*1500*/  FMUL.FTZ R213, R210, R18 ;  /* 0x00000012d2d57220 */ /* 0x000fe20000410000 */
[----:B------:R-:W-:Y:S02]  /*1510*/  HADD2.F32 R147, -RZ, R21.H1_H1 ;  /* 0x30000015ff937230 */ /* 0x000fe40000004100 */
[----:B------:R-:W-:Y:S01]  /*1520*/  FADD.FTZ R85, R85, R19 ;  /* 0x0000001355557221 */ /* 0x000fe20000010000 */
[----:B------:R-:W-:Y:S01]  /*1530*/  FMUL.FTZ R18, R7, R151 ;  /* 0x0000009707127220 */ /* 0x000fe20000410000 */
[-C--:B------:R-:W-:Y:S01]  /*1540*/  FFMA.FTZ R45, R17, R19.reuse, R45 ;  /* 0x00000013112d7223 */ /* 0x080fe2000001002d */
[----:B------:R-:W-:Y:S01]  /*1550*/  FMUL.FTZ R212, R200, R19 ;  /* 0x00000013c8d47220 */ /* 0x000fe20000410000 */
[----:B------:R-:W-:Y:S01]  /*1560*/  FADD.FTZ R149, -R201, R149 ;  /* 0x00000095c9957221 */ /* 0x000fe20000010100 */
[----:B------:R-:W-:Y:S01]  /*1570*/  FMUL.FTZ R19, R7, R150 ;  /* 0x0000009607137220 */ /* 0x000fe20000410000 */
[----:B------:R-:W-:Y:S01]  /*1580*/  FADD.FTZ R86, R86, R20 ;  /* 0x0000001456567221 */ /* 0x000fe20000010000 */
[-C--:B------:R-:W-:Y:S01]  /*1590*/  FFMA.FTZ R46, R18, R20.reuse, R46 ;  /* 0x00000014122e7223 */ /* 0x080fe2000001002e */
[----:B----4-:R-:W-:Y:S01]  /*15a0*/  FMUL.FTZ R211, R252, R20 ;  /* 0x00000014fcd37220 */ /* 0x010fe20000410000 */
[----:B------:R-:W-:Y:S01]  /*15b0*/  FADD.FTZ R87, R87, R147 ;  /* 0x0000009357577221 */ /* 0x000fe20000010000 */
[----:B------:R-:W-:Y:S01]  /*15c0*/  FMUL.FTZ R20, R7, R149 ;  /* 0x0000009507147220 */ /* 0x000fe20000410000 */
[-C--:B------:R-:W-:Y:S01]  /*15d0*/  FFMA.FTZ R47, R19, R147.reuse, R47 ;  /* 0x00000093132f7223 */ /* 0x080fe2000001002f */
[----:B------:R-:W-:Y:S01]  /*15e0*/  FMUL.FTZ R210, R223, R147 ;  /* 0x00000093dfd27220 */ /* 0x000fe20000410000 */
[----:B------:R-:W-:-:S02]  /*15f0*/  HADD2.F32 R21, -RZ, R22.H0_H0 ;  /* 0x20000016ff157230 */ /* 0x000fc40000004100 */
[----:B------:R-:W-:Y:S01]  /*1600*/  FADD.FTZ R147, R206, R213 ;  /* 0x000000d5ce937221 */ /* 0x000fe20000010000 */
[----:B------:R-:W-:Y:S01]  /*1610*/  FFMA.FTZ R149, R16, R213, R205 ;  /* 0x000000d510957223 */ /* 0x000fe200000100cd */
[----:B------:R-:W-:Y:S02]  /*1620*/  HADD2.F32 R22, -RZ, R22.H1_H1 ;  /* 0x30000016ff167230 */ /* 0x000fe40000004100 */
[----:B------:R-:W-:Y:S01]  /*1630*/  FADD.FTZ R147, R147, R212 ;  /* 0x000000d493937221 */ /* 0x000fe20000010000 */
[----:B------:R-:W-:Y:S01]  /*1640*/  FFMA.FTZ R149, R17, R212, R149 ;  /* 0x000000d411957223 */ /* 0x000fe20000010095 */
[----:B------:R-:W-:Y:S01]  /*1650*/  FADD.FTZ R88, R88, R21 ;  /* 0x0000001558587221 */ /* 0x000fe20000010000 */
[-C--:B------:R-:W-:Y:S01]  /*1660*/  FFMA.FTZ R48, R20, R21.reuse, R48 ;  /* 0x0000001514307223 */ /* 0x080fe20000010030 */
[----:B------:R-:W-:Y:S01]  /*1670*/  FMUL.FTZ R200, R248, R21 ;  /* 0x00000015f8c87220 */ /* 0x000fe20000410000 */
[----:B------:R-:W-:Y:S01]  /*1680*/  FMUL.FTZ R21, R7, R148 ;  /* 0x0000009407157220 */ /* 0x000fe20000410000 */
[----:B------:R-:W-:Y:S01]  /*1690*/  FADD.FTZ R146, -R201, R198 ;  /* 0x000000c6c9927221 */ /* 0x000fe20000010100 */
        /* <DEDUP_REMOVED lines=24> */
.L_x_13283:
[----:B------:R-:W-:Y:S05]  /*1820*/  BSYNC.RECONVERGENT B2 ;  /* 0x0000000000027941 */ /* 0x000fea0003800200 */
.L_x_13282:
        /* <DEDUP_REMOVED lines=18> */
[----:B------:R-:W-:Y:S01]  /*1950*/  IADD3 R204, PT, PT, R204, 0x20, RZ ;  /* 0x00000020cccc7810 */ /* 0x000fe20007ffe0ff */
[--C-:B---3--:R-:W-:Y:S02]  /*1960*/  HADD2.F32 R154, -RZ, R144.reuse.H0_H0 ;  /* 0x20000090ff9a7230 */ /* 0x108fe40000004100 */
[----:B------:R-:W-:Y:S02]  /*1970*/  HADD2.F32 R160, -RZ, R144.H1_H1 ;  /* 0x30000090ffa07230 */ /* 0x000fe40000004100 */
[----:B------:R-:W-:-:S02]  /*1980*/  HADD2.F32 R155, -RZ, R145.H0_H0 ;  /* 0x20000091ff9b7230 */ /* 0x000fc40000004100 */
[C---:B------:R-:W-:Y:S01]  /*1990*/  FADD.FTZ R154, -R201.reuse, R154 ;  /* 0x0000009ac99a7221 */ /* 0x040fe20000010100 */
[----:B------:R-:W-:Y:S02]  /*19a0*/  HADD2.F32 R161, -RZ, R146.H0_H0 ;  /* 0x20000092ffa17230 */ /* 0x000fe40000004100 */
[----:B------:R-:W-:Y:S01]  /*19b0*/  FADD.FTZ R189, -R201, R160 ;  /* 0x000000a0c9bd7221 */ /* 0x000fe20000010100 */
[----:B----4-:R-:W-:Y:S02]  /*19c0*/  HADD2.F32 R156, -RZ, R148.H0_H0 ;  /* 0x20000094ff9c7230 */ /* 0x010fe40000004100 */
[----:B------:R-:W-:Y:S01]  /*19d0*/  FMUL.FTZ R154, R7, R154 ;  /* 0x0000009a079a7220 */ /* 0x000fe20000410000 */
[----:B------:R-:W-:Y:S01]  /*19e0*/  FADD.FTZ R160, -R201, R155 ;  /* 0x0000009bc9a07221 */ /* 0x000fe20000010100 */
[----:B------:R-:W-:Y:S02]  /*19f0*/  HADD2.F32 R162, -RZ, R145.H1_H1 ;  /* 0x30000091ffa27230 */ /* 0x000fe40000004100 */
[----:B------:R-:W-:-:S02]  /*1a00*/  HADD2.F32 R158, -RZ, R149.H0_H0 ;  /* 0x20000095ff9e7230 */ /* 0x000fc40000004100 */
[----:B------:R-:W-:Y:S01]  /*1a10*/  FADD.FTZ R92, R92, R156 ;  /* 0x0000009c5c5c7221 */ /* 0x000fe20000010000 */
[-C--:B------:R-:W-:Y:S01]  /*1a20*/  FFMA.FTZ R52, R154, R156.reuse, R52 ;  /* 0x0000009c9a347223 */ /* 0x080fe20000010034 */
[----:B------:R-:W-:Y:S01]  /*1a30*/  FMUL.FTZ R207, R244, R156 ;  /* 0x0000009cf4cf7220 */ /* 0x000fe20000410000 */
[--C-:B------:R-:W-:Y:S02]  /*1a40*/  HADD2.F32 R145, -RZ, R151.reuse.H0_H0 ;  /* 0x20000097ff917230 */ /* 0x100fe40000004100 */
[----:B------:R-:W-:Y:S01]  /*1a50*/  FMUL.FTZ R156, R7, R160 ;  /* 0x000000a0079c7220 */ /* 0x000fe20000410000 */
[----:B------:R-:W-:Y:S02]  /*1a60*/  HADD2.F32 R144, -RZ, R151.H1_H1 ;  /* 0x30000097ff907230 */ /* 0x000fe40000004100 */
[----:B------:R-:W-:Y:S01]  /*1a70*/  FADD.FTZ R151, -R201, R161 ;  /* 0x000000a1c9977221 */ /* 0x000fe20000010100 */
[----:B------:R-:W-:Y:S02]  /*1a80*/  HADD2.F32 R146, -RZ, R146.H1_H1 ;  /* 0x30000092ff927230 */ /* 0x000fe40000004100 */
[----:B------:R-:W-:Y:S01]  /*1a90*/  FMUL.FTZ R155, R7, R189 ;  /* 0x000000bd079b7220 */ /* 0x000fe20000410000 */
[----:B------:R-:W-:-:S02]  /*1aa0*/  HADD2.F32 R157, -RZ, R148.H1_H1 ;  /* 0x30000094ff9d7230 */ /* 0x000fc40000004100 */
[----:B------:R-:W-:Y:S01]  /*1ab0*/  FADD.FTZ R162, -R201, R162 ;  /* 0x000000a2c9a27221 */ /* 0x000fe20000010100 */
[----:B------:R-:W-:Y:S02]  /*1ac0*/  HADD2.F32 R193, -RZ, R147.H1_H1 ;  /* 0x30000093ffc17230 */ /* 0x000fe40000004100 */
[----:B------:R-:W-:Y:S01]  /*1ad0*/  FADD.FTZ R94, R94, R158 ;  /* 0x0000009e5e5e7221 */ /* 0x000fe20000010000 */
[----:B------:R-:W-:Y:S02]  /*1ae0*/  HADD2.F32 R159, -RZ, R149.H1_H1 ;  /* 0x30000095ff9f7230 */ /* 0x000fe40000004100 */
[-C--:B------:R-:W-:Y:S01]  /*1af0*/  FFMA.FTZ R54, R156, R158.reuse, R54 ;  /* 0x0000009e9c367223 */ /* 0x080fe20000010036 */
[----:B------:R-:W-:Y:S02]  /*1b00*/  HADD2.F32 R149, -RZ, R150.H0_H0 ;  /* 0x20000096ff957230 */ /* 0x000fe40000004100 */
[----:B------:R-:W-:Y:S01]  /*1b10*/  FMUL.FTZ R195, R246, R158 ;  /* 0x0000009ef6c37220 */ /* 0x000fe20000410000 */
[----:B------:R-:W-:-:S02]  /*1b20*/  HADD2.F32 R192, -RZ, R147.H0_H0 ;  /* 0x20000093ffc07230 */ /* 0x000fc40000004100 */
[----:B------:R-:W-:Y:S01]  /*1b30*/  FMUL.FTZ R158, R7, R151 ;  /* 0x00000097079e7220 */ /* 0x000fe20000410000 */
[----:B------:R-:W-:Y:S02]  /*1b40*/  HADD2.F32 R147, -RZ, R150.H1_H1 ;  /* 0x30000096ff937230 */ /* 0x000fe40000004100 */
[----:B------:R-:W-:Y:S01]  /*1b50*/  FADD.FTZ R150, -R201, R146 ;  /* 0x00000092c9967221 */ /* 0x000fe20000010100 */
[----:B------:R-:W-:Y:S01]  /*1b60*/  FADD.FTZ R93, R93, R157 ;  /* 0x0000009d5d5d7221 */ /* 0x000fe20000010000 */
[-C--:B------:R-:W-:Y:S01]  /*1b70*/  FFMA.FTZ R53, R155, R157.reuse, R53 ;  /* 0x0000009d9b357223 */ /* 0x080fe20000010035 */
[----:B------:R-:W-:Y:S01]  /*1b80*/  FMUL.FTZ R196, R245, R157 ;  /* 0x0000009df5c47220 */ /* 0x000fe20000410000 */
[----:B------:R-:W-:Y:S01]  /*1b90*/  FADD.FTZ R146, -R201, R193 ;  /* 0x000000c1c9927221 */ /* 0x000fe20000010100 */
        /* <DEDUP_REMOVED lines=36> */
.L_x_13285:
[----:B------:R-:W-:Y:S05]  /*1de0*/  BSYNC.RECONVERGENT B2 ;  /* 0x0000000000027941 */ /* 0x000fea0003800200 */
.L_x_13284:
        /* <DEDUP_REMOVED lines=23> */
[----:B------:R-:W-:Y:S02]  /*1f60*/  HADD2.F32 R149, -RZ, R25.H1_H1 ;  /* 0x30000019ff957230 */ /* 0x000fe40000004100 */
[--C-:B------:R-:W-:Y:S02]  /*1f70*/  HADD2.F32 R147, -RZ, R26.reuse.H0_H0 ;  /* 0x2000001aff937230 */ /* 0x100fe40000004100 */
[----:B------:R-:W-:Y:S02]  /*1f80*/  HADD2.F32 R25, -RZ, R26.H1_H1 ;  /* 0x3000001aff197230 */ /* 0x000fe40000004100 */
[--C-:B------:R-:W-:Y:S02]  /*1f90*/  HADD2.F32 R151, -RZ, R27.reuse.H0_H0 ;  /* 0x2000001bff977230 */ /* 0x100fe40000004100 */
[----:B------:R-:W-:Y:S02]  /*1fa0*/  HADD2.F32 R152, -RZ, R27.H1_H1 ;  /* 0x3000001bff987230 */ /* 0x000fe40000004100 */
[----:B------:R-:W-:Y:S01]  /*1fb0*/  FADD.FTZ R27, -R201, R24 ;  /* 0x00000018c91b7221 */ /* 0x000fe20000010100 */
[----:B----4-:R-:W-:-:S02]  /*1fc0*/  HADD2.F32 R26, -RZ, R28.H0_H0 ;  /* 0x2000001cff1a7230 */ /* 0x010fc40000004100 */
[----:B------:R-:W-:Y:S01]  /*1fd0*/  FMUL.FTZ R24, R7, R150 ;  /* 0x0000009607187220 */ /* 0x000fe20000410000 */
[--C-:B0-----:R-:W-:Y:S02]  /*1fe0*/  HADD2.F32 R33, -RZ, R30.reuse.H0_H0 ;  /* 0x2000001eff217230 */ /* 0x101fe40000004100 */
[----:B------:R-:W-:Y:S02]  /*1ff0*/  HADD2.F32 R35, -RZ, R30.H1_H1 ;  /* 0x3000001eff237230 */ /* 0x000fe40000004100 */
[C---:B------:R-:W-:Y:S01]  /*2000*/  FADD.FTZ R30, -R201.reuse, R146 ;  /* 0x00000092c91e7221 */ /* 0x040fe20000010100 */
[----:B------:R-:W-:Y:S02]  /*2010*/  HADD2.F32 R28, -RZ, R28.H1_H1 ;  /* 0x3000001cff1c7230 */ /* 0x000fe40000004100 */
[----:B------:R-:W-:Y:S01]  /*2020*/  FADD.FTZ R34, -R201, R25 ;  /* 0x00000019c9227221 */ /* 0x000fe20000010100 */
[--C-:B------:R-:W-:Y:S02]  /*2030*/  HADD2.F32 R148, -RZ, R29.reuse.H0_H0 ;  /* 0x2000001dff947230 */ /* 0x100fe40000004100 */
[----:B------:R-:W-:Y:S01]  /*2040*/  FADD.FTZ R100, R100, R26 ;  /* 0x0000001a64647221 */ /* 0x000fe20000010000 */
[C---:B------:R-:W-:Y:S01]  /*2050*/  FMUL.FTZ R25, R7.reuse, R30 ;  /* 0x0000001e07197220 */ /* 0x040fe20000410000 */
[-C--:B------:R-:W-:Y:S01]  /*2060*/  FFMA.FTZ R60, R24, R26.reuse, R60 ;  /* 0x0000001a183c7223 */ /* 0x080fe2000001003c */
[----:B------:R-:W-:Y:S01]  /*2070*/  FMUL.FTZ R27, R7, R27 ;  /* 0x0000001b071b7220 */ /* 0x000fe20000410000 */
[----:B------:R-:W-:Y:S01]  /*2080*/  FMUL.FTZ R26, R236, R26 ;  /* 0x0000001aec1a7220 */ /* 0x000fe20000410000 */
        /* <DEDUP_REMOVED lines=12> */
[----:B------:R-:W-:-:S02]  /*2150*/  HADD2.F32 R144, -RZ, R31.H1_H1 ;  /* 0x3000001fff907230 */ /* 0x000fc40000004100 */
[----:B------:R-:W-:Y:S01]  /*2160*/  FADD.FTZ R31, -R201, R147 ;  /* 0x00000093c91f7221 */ /* 0x000fe20000010100 */
[----:B------:R-:W-:Y:S01]  /*2170*/  FADD.FTZ R148, R148, R28 ;  /* 0x0000001c94947221 */ /* 0x000fe20000010000 */
[----:B------:R-:W-:Y:S01]  /*2180*/  FFMA.FTZ R149, R25, R28, R149 ;  /* 0x0000001c19957223 */ /* 0x000fe20000010095 */
[----:B------:R-:W-:Y:S01]  /*2190*/  FADD.FTZ R147, -R201, R151 ;  /* 0x00000097c9937221 */ /* 0x000fe20000010100 */
[----:B------:R-:W-:Y:S01]  /*21a0*/  FADD.FTZ R103, R103, R32 ;  /* 0x0000002067677221 */ /* 0x000fe20000010000 */
[----:B------:R-:W-:Y:S01]  /*21b0*/  FMUL.FTZ R31, R7, R31 ;  /* 0x0000001f071f7220 */ /* 0x000fe20000410000 */
[-C--:B------:R-:W-:Y:S01]  /*21c0*/  FFMA.FTZ R63, R29, R32.reuse, R63 ;  /* 0x000000201d3f7223 */ /* 0x080fe2000001003f */
[----:B------:R-:W-:Y:S01]  /*21d0*/  FMUL.FTZ R32, R239, R32 ;  /* 0x00000020ef207220 */ /* 0x000fe20000410000 */
[----:B------:R-:W-:Y:S01]  /*21e0*/  FADD.FTZ R148, R148, R30 ;  /* 0x0000001e94947221 */ /* 0x000fe20000010000 */
[----:B------:R-:W-:Y:S01]  /*21f0*/  FFMA.FTZ R149, R27, R30, R149 ;  /* 0x0000001e1b957223 */ /* 0x000fe20000010095 */
[----:B------:R-:W-:Y:S01]  /*2200*/  FADD.FTZ R146, -R201, R152 ;  /* 0x00000098c9927221 */ /* 0x000fe20000010100 */
        /* <DEDUP_REMOVED lines=25> */
.L_x_13287:
[----:B------:R-:W-:Y:S05]  /*23a0*/  BSYNC.RECONVERGENT B2 ;  /* 0x0000000000027941 */ /* 0x000fea0003800200 */
.L_x_13286:
        /* <DEDUP_REMOVED lines=16> */
[----:B---3--:R-:W-:Y:S02]  /*24b0*/  HADD2.F32 R183, -RZ, R148.H0_H0 ;  /* 0x20000094ffb77230 */ /* 0x008fe40000004100 */
[--C-:B------:R-:W-:Y:S02]  /*24c0*/  HADD2.F32 R179, -RZ, R149.reuse.H0_H0 ;  /* 0x20000095ffb37230 */ /* 0x100fe40000004100 */
[----:B------:R-:W-:Y:S02]  /*24d0*/  HADD2.F32 R181, -RZ, R149.H1_H1 ;  /* 0x30000095ffb57230 */ /* 0x000fe40000004100 */
[----:B------:R-:W-:Y:S02]  /*24e0*/  HADD2.F32 R149, -RZ, R150.H0_H0 ;  /* 0x20000096ff957230 */ /* 0x000fe40000004100 */
[----:B------:R-:W-:Y:S01]  /*24f0*/  FMUL.FTZ R209, R228, R183 ;  /* 0x000000b7e4d17220 */ /* 0x000fe20000410000 */
[----:B--2---:R-:W-:-:S02]  /*2500*/  HADD2.F32 R176, -RZ, R144.H0_H0 ;  /* 0x20000090ffb07230 */ /* 0x004fc40000004100 */
[----:B------:R-:W-:Y:S02]  /*2510*/  HADD2.F32 R178, -RZ, R144.H1_H1 ;  /* 0x30000090ffb27230 */ /* 0x000fe40000004100 */
[----:B------:R-:W-:Y:S02]  /*2520*/  HADD2.F32 R180, -RZ, R146.H0_H0 ;  /* 0x20000092ffb47230 */ /* 0x000fe40000004100 */
[--C-:B------:R-:W-:Y:S02]  /*2530*/  HADD2.F32 R144, -RZ, R147.reuse.H0_H0 ;  /* 0x20000093ff907230 */ /* 0x100fe40000004100 */
[----:B------:R-:W-:Y:S02]  /*2540*/  HADD2.F32 R182, -RZ, R147.H1_H1 ;  /* 0x30000093ffb67230 */ /* 0x000fe40000004100 */
[C---:B------:R-:W-:Y:S01]  /*2550*/  FADD.FTZ R153, -R201.reuse, R176 ;  /* 0x000000b0c9997221 */ /* 0x040fe20000010100 */
[--C-:B------:R-:W-:Y:S02]  /*2560*/  HADD2.F32 R184, -RZ, R145.reuse.H0_H0 ;  /* 0x20000091ffb87230 */ /* 0x100fe40000004100 */
[----:B------:R-:W-:Y:S01]  /*2570*/  FADD.FTZ R176, -R201, R178 ;  /* 0x000000b2c9b07221 */ /* 0x000fe20000010100 */
[----:B------:R-:W-:-:S02]  /*2580*/  HADD2.F32 R186, -RZ, R145.H1_H1 ;  /* 0x30000091ffba7230 */ /* 0x000fc40000004100 */
[C---:B------:R-:W-:Y:S01]  /*2590*/  FADD.FTZ R180, -R201.reuse, R180 ;  /* 0x000000b4c9b47221 */ /* 0x040fe20000010100 */
[C---:B------:R-:W-:Y:S01]  /*25a0*/  FADD.FTZ R145, -R201.reuse, R144 ;  /* 0x00000090c9917221 */ /* 0x040fe20000010100 */
[----:B------:R-:W-:Y:S01]  /*25b0*/  FADD.FTZ R144, -R201, R182 ;  /* 0x000000b6c9907221 */ /* 0x000fe20000010100 */
[----:B------:R-:W-:Y:S02]  /*25c0*/  HADD2.F32 R182, -RZ, R148.H1_H1 ;  /* 0x30000094ffb67230 */ /* 0x000fe40000004100 */
[----:B------:R-:W-:Y:S01]  /*25d0*/  FMUL.FTZ R176, R7, R176 ;  /* 0x000000b007b07220 */ /* 0x000fe20000410000 */
[----:B------:R-:W-:Y:S02]  /*25e0*/  HADD2.F32 R146, -RZ, R146.H1_H1 ;  /* 0x30000092ff927230 */ /* 0x000fe40000004100 */
[----:B------:R-:W-:Y:S01]  /*25f0*/  FADD.FTZ R177, -R201, R184 ;  /* 0x000000b8c9b17221 */ /* 0x000fe20000010100 */
[C---:B------:R-:W-:Y:S01]  /*2600*/  FMUL.FTZ R180, R7.reuse, R180 ;  /* 0x000000b407b47220 */ /* 0x040fe20000410000 */
[----:B------:R-:W-:Y:S01]  /*2610*/  FMUL.FTZ R153, R7, R153 ;  /* 0x0000009907997220 */ /* 0x000fe20000410000 */
[----:B------:R-:W-:Y:S01]  /*2620*/  FADD.FTZ R73, R73, R182 ;  /* 0x000000b649497221 */ /* 0x000fe20000010000 */
[-C--:B------:R-:W-:Y:S01]  /*2630*/  FFMA.FTZ R137, R176, R182.reuse, R137 ;  /* 0x000000b6b0897223 */ /* 0x080fe20000010089 */
[----:B------:R-:W-:Y:S01]  /*2640*/  FMUL.FTZ R208, R229, R182 ;  /* 0x000000b6e5d07220 */ /* 0x000fe20000410000 */
[C---:B------:R-:W-:Y:S01]  /*2650*/  FADD.FTZ R178, -R201.reuse, R186 ;  /* 0x000000bac9b27221 */ /* 0x040fe20000010100 */
[----:B------:R-:W-:Y:S01]  /*2660*/  FADD.FTZ R146, -R201, R146 ;  /* 0x00000092c9927221 */ /* 0x000fe20000010100 */
[----:B------:R-:W-:Y:S01]  /*2670*/  FMUL.FTZ R177, R7, R177 ;  /* 0x000000b107b17220 */ /* 0x000fe20000410000 */
        /* <DEDUP_REMOVED lines=8> */
[----:B------:R-:W-:Y:S01]  /*2700*/  FMUL.FTZ R178, R7, R178 ;  /* 0x000000b207b27220 */ /* 0x000fe20000410000 */
        /* <DEDUP_REMOVED lines=35> */
.L_x_13279:
[----:B------:R-:W0:Y:S01]  /*2940*/  S2R R222, SR_TID.X ;  /* 0x0000000000de7919 */ /* 0x000e220000002100 */
[----:B-----5:R-:W-:Y:S01]  /*2950*/  ISETP.GE.AND P0, PT, R191, 0x1, PT ;  /* 0x00000001bf00780c */ /* 0x020fe20003f06270 */
[----:B------:R-:W-:Y:S01]  /*2960*/  UISETP.NE.U32.AND UP0, UPT, UR10, URZ, UPT ;  /* 0x000000ff0a00728c */ /* 0x000fe2000bf05070 */
[----:B------:R-:W-:Y:S01]  /*2970*/  MOV R2, UR14 ;  /* 0x0000000e00027c02 */ /* 0x000fe20008000f00 */
[----:B------:R-:W-:Y:S02]  /*2980*/  HFMA2 R201, -RZ, RZ, 0, 0 ;  /* 0x00000000ffc97431 */ /* 0x000fe400000001ff */
        /* <DEDUP_REMOVED lines=32> */
[----:B------:R-:W-:Y:S02]  /*2b90*/  ISETP.GE.U32.AND P5, PT, R4, 0xa0, PT ;  /* 0x000000a00400780c */ /* 0x000fe40003fa6070 */
[----:B------:R-:W-:Y:S02]  /*2ba0*/  @P4 IADD3 R201, PT, PT, R201, 0x20, RZ ;  /* 0x00000020c9c94810 */ /* 0x000fe40007ffe0ff */
[----:B------:R-:W-:Y:S02]  /*2bb0*/  MOV R206, RZ ;  /* 0x000000ff00ce7202 */ /* 0x000fe40000000f00 */
[----:B------:R-:W-:-:S07]  /*2bc0*/  MOV R205, RZ ;  /* 0x000000ff00cd7202 */ /* 0x000fce0000000f00 */
[----:B0-----:R-:W-:Y:S05]  /*2bd0*/  @!P5 BRA `(.L_x_13288) ;  /* 0x0000000000c4d947 */ /* 0x001fea0003800000 */
[----:B------:R-:W0:Y:S02]  /*2be0*/  LDC.64 R144, c[0x0][0x3b0] ;  /* 0x0000ec00ff907b82 */ /* 0x000e240000000a00 */
[----:B0-----:R-:W-:-:S05]  /*2bf0*/  IMAD.WIDE.U32 R144, R201, 0x8, R144 ;  /* 0x00000008c9907825 */ /* 0x001fca00078e0090 */
[----:B------:R0:W5:Y:S01]  /*2c00*/  LDG.E.64 R172, desc[UR6][R144.64] ;  /* 0x0000000690ac7981 */ /* 0x000162000c1e1b00 */
[----:B------:R-:W-:Y:S05]  /*2c10*/  BRA `(.L_x_13288) ;  /* 0x0000000000b47947 */ /* 0x000fea0003800000 */
.L_x_13289:
        /* <DEDUP_REMOVED lines=13> */
[----:B---3--:R-:W1:Y:S01]  /*2cf0*/  @P3 LDC.64 R146, c[0x0][0x3b0] ;  /* 0x0000ec00ff923b82 */ /* 0x008e620000000a00 */
[----:B------:R-:W-:-:S03]  /*2d00*/  @P2 IADD3 R201, PT, PT, R201, 0x20, RZ ;  /* 0x00000020c9c92810 */ /* 0x000fc60007ffe0ff */
        /* <DEDUP_REMOVED lines=12> */
[C---:B--2---:R-:W-:Y:S01]  /*2dd0*/  @P1 IMAD.WIDE.U32 R144, R202.reuse, 0x10, R150 ;  /* 0x00000010ca901825 */ /* 0x044fe200078e0096 */
[----:B------:R-:W-:-:S04]  /*2de0*/  @P1 IADD3 R202, PT, PT, R202, 0x20, RZ ;  /* 0x00000020caca1810 */ /* 0x000fc80007ffe0ff */
[----:B------:R0:W5:Y:S02]  /*2df0*/  @P1 LDG.E.128 R112, desc[UR6][R144.64] ;  /* 0x0000000690701981 */ /* 0x000164000c1e1d00 */
        /* <DEDUP_REMOVED lines=8> */
[C---:B-1----:R-:W-:Y:S01]  /*2e80*/  @P4 IMAD.WIDE.U32 R146, R202.reuse, 0x10, R146 ;  /* 0x00000010ca924825 */ /* 0x042fe200078e0092 */
[----:B------:R-:W-:-:S04]  /*2e90*/  @P4 IADD3 R202, PT, PT, R202, 0x20, RZ ;  /* 0x00000020caca4810 */ /* 0x000fc80007ffe0ff */
[----:B------:R2:W5:Y:S01]  /*2ea0*/  @P4 LDG.E.128 R124, desc[UR6][R146.64] ;  /* 0x00000006927c4981 */ /* 0x000562000c1e1d00 */
[----:B0-----:R-:W-:-:S05]  /*2eb0*/  @P5 IMAD.WIDE.U32 R144, R202, 0x10, R148 ;  /* 0x00000010ca905825 */ /* 0x001fca00078e0094 */
[----:B------:R2:W5:Y:S01]  /*2ec0*/  @P5 LDG.E.128 R128, desc[UR6][R144.64] ;  /* 0x0000000690805981 */ /* 0x000562000c1e1d00 */
[----:B------:R-:W-:Y:S02]  /*2ed0*/  MOV R206, RZ ;  /* 0x000000ff00ce7202 */ /* 0x000fe40000000f00 */
[----:B------:R-:W-:-:S07]  /*2ee0*/  MOV R205, RZ ;  /* 0x000000ff00cd7202 */ /* 0x000fce0000000f00 */
.L_x_13288:
[----:B------:R-:W-:Y:S05]  /*2ef0*/  BSYNC.RECONVERGENT B1 ;  /* 0x0000000000017941 */ /* 0x000fea0003800200 */
.L_x_13278:
        /* <DEDUP_REMOVED lines=20> */
.L_x_13408:
[----:B------:R-:W-:Y:S01]  /*3040*/  @P0 IADD3 R191, PT, PT, R191, -0x1, RZ ;  /* 0xffffffffbfbf0810 */ /* 0x000fe20007ffe0ff */
[----:B0-----:R-:W-:Y:S01]  /*3050*/  FADD.FTZ R144, R148, R151 ;  /* 0x0000009794907221 */ /* 0x001fe20000010000 */
[----:B------:R-:W-:Y:S02]  /*3060*/  HFMA2 R145, -RZ, RZ, 0, 0 ;  /* 0x00000000ff917431 */ /* 0x000fe400000001ff */
        /* <DEDUP_REMOVED lines=8> */
[----:B------:R-:W-:-:S04]  /*30f0*/  @P0 LEA.HI R146, R146, R191, RZ, 0x3 ;  /* 0x000000bf92920211 */ /* 0x000fc800078f18ff */
        /* <DEDUP_REMOVED lines=25> */
.L_x_13297:
[----:B------:R-:W-:Y:S05]  /*3290*/  BSYNC.RECONVERGENT B3 ;  /* 0x0000000000037941 */ /* 0x000fea0003800200 */
.L_x_13296:
        /* <DEDUP_REMOVED lines=13> */
.L_x_13299:
[----:B------:R-:W-:Y:S05]  /*3370*/  BSYNC.RECONVERGENT B3 ;  /* 0x0000000000037941 */ /* 0x000fea0003800200 */
.L_x_13298:
        /* <DEDUP_REMOVED lines=13> */
.L_x_13301:
[----:B------:R-:W-:Y:S05]  /*3450*/  BSYNC.RECONVERGENT B3 ;  /* 0x0000000000037941 */ /* 0x000fea0003800200 */
.L_x_13300:
        /* <DEDUP_REMOVED lines=13> */
.L_x_13303:
[----:B------:R-:W-:Y:S05]  /*3530*/  BSYNC.RECONVERGENT B3 ;  /* 0x0000000000037941 */ /* 0x000fea0003800200 */
.L_x_13302:
        /* <DEDUP_REMOVED lines=13> */
.L_x_13305:
[----:B------:R-:W-:Y:S05]  /*3610*/  BSYNC.RECONVERGENT B3 ;  /* 0x0000000000037941 */ /* 0x000fea0003800200 */
.L_x_13304:
        /* <DEDUP_REMOVED lines=13> */
.L_x_13307:
[----:B------:R-:W-:Y:S05]  /*36f0*/  BSYNC.RECONVERGENT B3 ;  /* 0x0000000000037941 */ /* 0x000fea0003800200 */
.L_x_13306:
        /* <DEDUP_REMOVED lines=13> */
.L_x_13309:
[----:B------:R-:W-:Y:S05]  /*37d0*/  BSYNC.RECONVERGENT B3 ;  /* 0x0000000000037941 */ /* 0x000fea0003800200 */
.L_x_13308:
        /* <DEDUP_REMOVED lines=14> */
.L_x_13295:
[----:B------:R-:W0:Y:S01]  /*38c0*/  @P0 LDC.64 R68, c[0x0][0x408] ;  /* 0x00010200ff440b82 */ /* 0x000e220000000a00 */
[-CC-:B--2---:R-:W-:Y:S01]  /*38d0*/  FFMA.FTZ R148, R0, R147.reuse, R144.reuse ;  /* 0x0000009300947223 */ /* 0x184fe20000010090 */
[----:B------:R-:W-:Y:S01]  /*38e0*/  ISETP.GT.AND P1, PT, R6, RZ, PT ;  /* 0x000000ff0600720c */ /* 0x000fe20003f24270 */
[-C--:B------:R-:W-:Y:S01]  /*38f0*/  FFMA.FTZ R149, R8, R147.reuse, R144 ;  /* 0x0000009308957223 */ /* 0x080fe20000010090 */
        /* <DEDUP_REMOVED lines=23> */
[----:B------:R-:W-:Y:S01]  /*3a70*/  @P0 F2FP.F16.F32.PACK_AB R190, RZ, R190 ;  /* 0x000000beffbe023e */ /* 0x000fe200000000ff */
[----:B------:R-:W-:Y:S01]  /*3a80*/  FADD.FTZ R71, R219, -R71 ;  /* 0x80000047db477221 */ /* 0x000fe20000010000 */
[----:B------:R-:W-:-:S02]  /*3a90*/  @P0 FSEL R70, R70, RZ, P6 ;  /* 0x000000ff46460208 */ /* 0x000fc40003000000 */
[----:B------:R-:W-:Y:S01]  /*3aa0*/  @P0 LOP3.LUT P6, RZ, R170, 0xff0000, RZ, 0xc0, !PT ;  /* 0x00ff0000aaff0812 */ /* 0x000fe200078cc0ff */
[----:B------:R-:W-:Y:S01]  /*3ab0*/  FMUL.FTZ R71, R7, R71 ;  /* 0x0000004707477220 */ /* 0x000fe20000410000 */
[----:B------:R-:W-:Y:S02]  /*3ac0*/  @P0 F2FP.F16.F32.PACK_AB R70, RZ, R70 ;  /* 0x00000046ff46023e */ /* 0x000fe400000000ff */
        /* <DEDUP_REMOVED lines=14> */
[----:B------:R-:W-:-:S03]  /*3bb0*/  @P0 F2FP.F16.F32.PACK_AB R68, RZ, R68 ;  /* 0x00000044ff44023e */ /* 0x000fc600000000ff */
        /* <DEDUP_REMOVED lines=8> */
[----:B------:R-:W-:-:S04]  /*3c40*/  @P0 F2FP.F16.F32.PACK_AB R68, RZ, R68 ;  /* 0x00000044ff44023e */ /* 0x000fc800000000ff */
[----:B------:R-:W-:Y:S02]  /*3c50*/  @P0 PRMT R133, R133, 0x5410, R68 ;  /* 0x0000541085850816 */ /* 0x000fe40000000044 */
[----:B------:R-:W0:Y:S02]  /*3c60*/  @P0 LDC.64 R68, c[0x0][0x408] ;  /* 0x00010200ff440b82 */ /* 0x000e240000000a00 */
[-C--:B0-----:R-:W-:Y:S01]  /*3c70*/  @P0 FMUL.FTZ R69, R69, R70.reuse ;  /* 0x0000004645450220 */ /* 0x081fe20000410000 */
[----:B------:R-:W-:-:S03]  /*3c80*/  F2FP.F16.F32.PACK_AB R70, R201, R70 ;  /* 0x00000046c946723e */ /* 0x000fc600000000ff */
[----:B------:R-:W-:-:S05]  /*3c90*/  @P0 FMUL.FTZ R68, R69, R68 ;  /* 0x0000004445440220 */ /* 0x000fca0000410000 */
[----:B------:R-:W-:Y:S02]  /*3ca0*/  @P0 FSEL R68, R68, RZ, P6 ;  /* 0x000000ff44440208 */ /* 0x000fe40003000000 */
[----:B------:R-:W-:Y:S02]  /*3cb0*/  @P0 LOP3.LUT P6, RZ, R171, 0xff00, RZ, 0xc0, !PT ;  /* 0x0000ff00abff0812 */ /* 0x000fe400078cc0ff */
[----:B------:R-:W-:-:S04]  /*3cc0*/  @P0 F2FP.F16.F32.PACK_AB R68, RZ, R68 ;  /* 0x00000044ff44023e */ /* 0x000fc800000000ff */
[----:B------:R-:W-:Y:S02]  /*3cd0*/  @P0 PRMT R134, R68, 0x7610, R134 ;  /* 0x0000761044860816 */ /* 0x000fe40000000086 */
[----:B------:R-:W0:Y:S02]  /*3ce0*/  @P0 LDC.64 R68, c[0x0][0x408] ;  /* 0x00010200ff440b82 */ /* 0x000e240000000a00 */
[----:B0-----:R-:W-:-:S04]  /*3cf0*/  @P0 FMUL.FTZ R69, R69, R201 ;  /* 0x000000c945450220 */ /* 0x001fc80000410000 */
[----:B------:R-:W-:-:S05]  /*3d00*/  @P0 FMUL.FTZ R68, R69, R68 ;  /* 0x0000004445440220 */ /* 0x000fca0000410000 */
[----:B------:R-:W-:Y:S02]  /*3d10*/  @P0 FSEL R68, R68, RZ, P6 ;  /* 0x000000ff44440208 */ /* 0x000fe40003000000 */
[----:B------:R-:W-:Y:S02]  /*3d20*/  @P0 LOP3.LUT P6, RZ, R171, 0xff0000, RZ, 0xc0, !PT ;  /* 0x00ff0000abff0812 */ /* 0x000fe400078cc0ff */
[----:B------:R-:W-:-:S04]  /*3d30*/  @P0 F2FP.F16.F32.PACK_AB R68, RZ, R68 ;  /* 0x00000044ff44023e */ /* 0x000fc800000000ff */
[----:B------:R-:W-:Y:S02]  /*3d40*/  @P0 PRMT R134, R134, 0x5410, R68 ;  /* 0x0000541086860816 */ /* 0x000fe40000000044 */
[----:B------:R-:W0:Y:S02]  /*3d50*/  @P0 LDC.64 R68, c[0x0][0x408] ;  /* 0x00010200ff440b82 */ /* 0x000e240000000a00 */
[----:B0-----:R-:W-:-:S04]  /*3d60*/  @P0 FMUL.FTZ R69, R69, R191 ;  /* 0x000000bf45450220 */ /* 0x001fc80000410000 */
[----:B------:R-:W-:Y:S01]  /*3d70*/  @P0 FMUL.FTZ R68, R69, R68 ;  /* 0x0000004445440220 */ /* 0x000fe20000410000 */
[----:B------:R-:W-:-:S04]  /*3d80*/  F2FP.F16.F32.PACK_AB R69, R190, R71 ;  /* 0x00000047be45723e */ /* 0x000fc800000000ff */
[----:B------:R-:W-:-:S04]  /*3d90*/  @P0 FSEL R68, R68, RZ, P6 ;  /* 0x000000ff44440208 */ /* 0x000fc80003000000 */
[----:B------:R-:W-:-:S04]  /*3da0*/  @P0 F2FP.F16.F32.PACK_AB R68, RZ, R68 ;  /* 0x00000044ff44023e */ /* 0x000fc800000000ff */
[----:B------:R-:W-:Y:S01]  /*3db0*/  @P0 PRMT R135, R68, 0x7610, R135 ;  /* 0x0000761044870816 */ /* 0x000fe20000000087 */
[----:B------:R-:W-:-:S04]  /*3dc0*/  FFMA.FTZ R68, R15, R147, R144 ;  /* 0x000000930f447223 */ /* 0x000fc80000010090 */
[----:B------:R-:W-:-:S04]  /*3dd0*/  FADD.FTZ R68, R214, -R68 ;  /* 0x80000044d6447221 */ /* 0x000fc80000010000 */
[----:B------:R-:W-:-:S05]  /*3de0*/  FMUL.FTZ R68, R7, R68 ;  /* 0x0000004407447220 */ /* 0x000fca0000410000 */
[----:B------:R-:W-:Y:S02]  /*3df0*/  FSEL R190, R68, RZ, P1 ;  /* 0x000000ff44be7208 */ /* 0x000fe40000800000 */
[----:B------:R-:W-:Y:S02]  /*3e00*/  F2FP.F16.F32.PACK_AB R68, R149, R148 ;  /* 0x000000949544723e */ /* 0x000fe400000000ff */
[----:B------:R-:W-:Y:S01]  /*3e10*/  F2FP.F16.F32.PACK_AB R71, R190, R191 ;  /* 0x000000bfbe47723e */ /* 0x000fe200000000ff */
        /* <DEDUP_REMOVED lines=9> */
.L_x_13294:
[----:B------:R-:W-:Y:S02]  /*3eb0*/  MOV R150, UR20 ;  /* 0x0000001400967c02 */ /* 0x000fe40008000f00 */
[----:B------:R-:W-:Y:S02]  /*3ec0*/  MOV R151, UR21 ;  /* 0x0000001500977c02 */ /* 0x000fe40008000f00 */
[----:B------:R-:W-:-:S04]  /*3ed0*/  ISETP.NE.U32.AND P1, PT, R150, RZ, PT ;  /* 0x000000ff9600720c */ /* 0x000fc80003f25070 */
[----:B------:R-:W-:-:S13]  /*3ee0*/  ISETP.NE.AND.EX P1, PT, R151, RZ, PT, P1 ;  /* 0x000000ff9700720c */ /* 0x000fda0003f25310 */
[----:B------:R-:W-:Y:S05]  /*3ef0*/  @P1 BRA `(.L_x_13311) ;  /* 0x00000004006c1947 */ /* 0x000fea0003800000 */
[----:B------:R-:W-:Y:S01]  /*3f00*/  ISETP.GT.AND P1, PT, R6, RZ, PT ;  /* 0x000000ff0600720c */ /* 0x000fe20003f24270 */
[----:B-----5:R-:W-:Y:S01]  /*3f10*/  HADD2.F32 R190, -RZ, R112.H0_H0 ;  /* 0x20000070ffbe7230 */ /* 0x020fe20000004100 */
[----:B------:R-:W-:-:S11]  /*3f20*/  @P0 LOP3.LUT P6, RZ, R170, 0xff, RZ, 0xc0, !PT ;  /* 0x000000ffaaff0812 */ /* 0x000fd600078cc0ff */
[----:B--2---:R-:W-:-:S04]  /*3f30*/  @P1 FFMA.FTZ R148, R0, R147, R144 ;  /* 0x0000009300941223 */ /* 0x004fc80000010090 */
[----:B------:R-:W-:-:S04]  /*3f40*/  @P1 FADD.FTZ R148, R9, -R148 ;  /* 0x8000009409941221 */ /* 0x000fc80000010000 */
[----:B------:R-:W-:Y:S02]  /*3f50*/  @P1 FFMA.FTZ R190, R7, R148, R190 ;  /* 0x0000009407be1223 */ /* 0x000fe400000100be */
[----:B------:R-:W0:Y:S02]  /*3f60*/  @P0 LDC.64 R148, c[0x0][0x408] ;  /* 0x00010200ff940b82 */ /* 0x000e240000000a00 */
[----:B0-----:R-:W-:Y:S01]  /*3f70*/  @P0 FMUL.FTZ R149, R190, R149 ;  /* 0x00000095be950220 */ /* 0x001fe20000410000 */
[----:B------:R-:W-:-:S03]  /*3f80*/  HADD2.F32 R190, -RZ, R112.H1_H1 ;  /* 0x30000070ffbe7230 */ /* 0x000fc60000004100 */
[----:B------:R-:W-:Y:S01]  /*3f90*/  @P0 FMUL.FTZ R148, R149, R148 ;  /* 0x0000009495940220 */ /* 0x000fe20000410000 */
[----:B------:R-:W-:-:S04]  /*3fa0*/  @P1 FFMA.FTZ R149, R8, R147, R144 ;  /* 0x0000009308951223 */ /* 0x000fc80000010090 */
[----:B------:R-:W-:Y:S02]  /*3fb0*/  @P0 FSEL R148, R148, RZ, P6 ;  /* 0x000000ff94940208 */ /* 0x000fe40003000000 */
[----:B------:R-:W-:Y:S02]  /*3fc0*/  @P0 LOP3.LUT P6, RZ, R170, 0xff00, RZ, 0xc0, !PT ;  /* 0x0000ff00aaff0812 */ /* 0x000fe400078cc0ff */
[----:B------:R-:W-:-:S04]  /*3fd0*/  @P0 F2FP.F16.F32.PACK_AB R148, RZ, R148 ;  /* 0x00000094ff94023e */ /* 0x000fc800000000ff */
[----:B------:R-:W-:Y:S01]  /*3fe0*/  @P0 PRMT R132, R148, 0x7610, R132 ;  /* 0x0000761094840816 */ /* 0x000fe20000000084 */
[----:B------:R-:W-:-:S04]  /*3ff0*/  @P1 FADD.FTZ R148, R220, -R149 ;  /* 0x80000095dc941221 */ /* 0x000fc80000010000 */
[----:B------:R-:W-:Y:S02]  /*4000*/  @P1 FFMA.FTZ R190, R7, R148, R190 ;  /* 0x0000009407be1223 */ /* 0x000fe400000100be */
[----:B------:R-:W0:Y:S02]  /*4010*/  @P0 LDC.64 R148, c[0x0][0x408] ;  /* 0x00010200ff940b82 */ /* 0x000e240000000a00 */
[----:B0-----:R-:W-:Y:S01]  /*4020*/  @P0 FMUL.FTZ R149, R190, R149 ;  /* 0x00000095be950220 */ /* 0x001fe20000410000 */
[----:B------:R-:W-:-:S03]  /*4030*/  HADD2.F32 R190, -RZ, R113.H0_H0 ;  /* 0x20000071ffbe7230 */ /* 0x000fc60000004100 */
[----:B------:R-:W-:-:S05]  /*4040*/  @P0 FMUL.FTZ R148, R149, R148 ;  /* 0x0000009495940220 */ /* 0x000fca0000410000 */
[----:B------:R-:W-:Y:S02]  /*4050*/  @P0 FSEL R148, R148, RZ, P6 ;  /* 0x000000ff94940208 */ /* 0x000fe40003000000 */
[----:B------:R-:W-:Y:S02]  /*4060*/  @P0 LOP3.LUT P6, RZ, R170, 0xff0000, RZ, 0xc0, !PT ;  /* 0x00ff0000aaff0812 */ /* 0x000fe400078cc0ff */
[----:B------:R-:W-:-:S04]  /*4070*/  @P0 F2FP.F16.F32.PACK_AB R148, RZ, R148 ;  /* 0x00000094ff94023e */ /* 0x000fc800000000ff */
[----:B------:R-:W-:Y:S01]  /*4080*/  @P0 PRMT R132, R132, 0x5410, R148 ;  /* 0x0000541084840816 */ /* 0x000fe20000000094 */
[----:B------:R-:W-:-:S04]  /*4090*/  @P1 FFMA.FTZ R148, R10, R147, R144 ;  /* 0x000000930a941223 */ /* 0x000fc80000010090 */
        /* <DEDUP_REMOVED lines=50> */
[----:B------:R-:W-:-:S04]  /*43c0*/  @P0 F2FP.F16.F32.PACK_AB R148, RZ, R148 ;  /* 0x00000094ff94023e */ /* 0x000fc800000000ff */
[----:B------:R-:W-:Y:S01]  /*43d0*/  @P0 PRMT R135, R148, 0x7610, R135 ;  /* 0x0000761094870816 */ /* 0x000fe20000000087 */
[----:B------:R-:W-:Y:S06]  /*43e0*/  @!P0 BRA `(.L_x_13310) ;  /* 0x0000000400ac8947 */ /* 0x000fec0003800000 */
[----:B------:R-:W-:-:S04]  /*43f0*/  @P1 FFMA.FTZ R149, R15, R147, R144 ;  /* 0x000000930f951223 */ /* 0x000fc80000010090 */
[----:B------:R-:W-:Y:S01]  /*4400*/  @P1 FADD.FTZ R148, R214, -R149 ;  /* 0x80000095d6941221 */ /* 0x000fe20000010000 */
[----:B------:R-:W-:-:S05]  /*4410*/  HADD2.F32 R149, -RZ, R115.H1_H1 ;  /* 0x30000073ff957230 */ /* 0x000fca0000004100 */
        /* <DEDUP_REMOVED lines=9> */
.L_x_13311:
[----:B------:R-:W-:Y:S01]  /*44b0*/  ISETP.GT.AND P1, PT, R6, RZ, PT ;  /* 0x000000ff0600720c */ /* 0x000fe20003f24270 */
[----:B------:R-:W0:Y:S01]  /*44c0*/  @P0 LDC.64 R68, c[0x0][0x408] ;  /* 0x00010200ff440b82 */ /* 0x000e220000000a00 */
[--C-:B-----5:R-:W-:Y:S01]  /*44d0*/  HADD2.F32 R71, -RZ, R113.reuse.H0_H0 ;  /* 0x20000071ff477230 */ /* 0x120fe20000004100 */
[----:B------:R-:W-:Y:S01]  /*44e0*/  @P0 LOP3.LUT P6, RZ, R170, 0xff0000, RZ, 0xc0, !PT ;  /* 0x00ff0000aaff0812 */ /* 0x000fe200078cc0ff */
[----:B--2---:R-:W-:Y:S02]  /*44f0*/  HADD2.F32 R148, -RZ, R113.H1_H1 ;  /* 0x30000071ff947230 */ /* 0x004fe40000004100 */
[--C-:B------:R-:W-:Y:S02]  /*4500*/  HADD2.F32 R190, -RZ, R115.reuse.H0_H0 ;  /* 0x20000073ffbe7230 */ /* 0x100fe40000004100 */
[----:B------:R-:W-:-:S05]  /*4510*/  HADD2.F32 R191, -RZ, R115.H1_H1 ;  /* 0x30000073ffbf7230 */ /* 0x000fca0000004100 */
[----:B------:R-:W-:-:S04]  /*4520*/  @P1 FFMA.FTZ R70, R10, R147, R144 ;  /* 0x000000930a461223 */ /* 0x000fc80000010090 */
        /* <DEDUP_REMOVED lines=9> */
[----:B------:R-:W-:Y:S01]  /*45c0*/  @P0 F2FP.F16.F32.PACK_AB R70, RZ, R70 ;  /* 0x00000046ff46023e */ /* 0x000fe200000000ff */
[----:B------:R-:W0:Y:S03]  /*45d0*/  @P0 LDC.64 R68, c[0x0][0x408] ;  /* 0x00010200ff440b82 */ /* 0x000e260000000a00 */
[----:B------:R-:W-:Y:S01]  /*45e0*/  @P0 PRMT R133, R70, 0x7610, R133 ;  /* 0x0000761046850816 */ /* 0x000fe20000000085 */
[----:B------:R-:W-:-:S02]  /*45f0*/  HADD2.F32 R70, -RZ, R114.H0_H0 ;  /* 0x20000072ff467230 */ /* 0x000fc40000004100 */
[----:B0-----:R-:W-:-:S04]  /*4600*/  @P0 FMUL.FTZ R69, R148, R69 ;  /* 0x0000004594450220 */ /* 0x001fc80000410000 */
[----:B------:R-:W-:-:S05]  /*4610*/  @P0 FMUL.FTZ R68, R69, R68 ;  /* 0x0000004445440220 */ /* 0x000fca0000410000 */
[----:B------:R-:W-:Y:S01]  /*4620*/  @P0 FSEL R149, R68, RZ, P6 ;  /* 0x000000ff44950208 */ /* 0x000fe20003000000 */
[----:B------:R-:W-:Y:S01]  /*4630*/  @P1 FFMA.FTZ R68, R12, R147, R144 ;  /* 0x000000930c441223 */ /* 0x000fe20000010090 */
[----:B------:R-:W-:Y:S02]  /*4640*/  @P0 LOP3.LUT P6, RZ, R171, 0xff, RZ, 0xc0, !PT ;  /* 0x000000ffabff0812 */ /* 0x000fe400078cc0ff */
[----:B------:R-:W-:Y:S01]  /*4650*/  @P0 F2FP.F16.F32.PACK_AB R149, RZ, R149 ;  /* 0x00000095ff95023e */ /* 0x000fe200000000ff */
[----:B------:R-:W-:-:S03]  /*4660*/  @P1 FADD.FTZ R68, R217, -R68 ;  /* 0x80000044d9441221 */ /* 0x000fc60000010000 */
[----:B------:R-:W-:Y:S01]  /*4670*/  @P0 PRMT R133, R133, 0x5410, R149 ;  /* 0x0000541085850816 */ /* 0x000fe20000000095 */
[----:B------:R-:W-:Y:S01]  /*4680*/  @P1 FFMA.FTZ R70, R7, R68, R70 ;  /* 0x0000004407461223 */ /* 0x000fe20000010046 */
[----:B------:R-:W-:Y:S01]  /*4690*/  HADD2.F32 R149, -RZ, R114.H1_H1 ;  /* 0x30000072ff957230 */ /* 0x000fe20000004100 */
[----:B------:R-:W0:Y:S02]  /*46a0*/  @P0 LDC.64 R68, c[0x0][0x408] ;  /* 0x00010200ff440b82 */ /* 0x000e240000000a00 */
[----:B0-----:R-:W-:-:S04]  /*46b0*/  @P0 FMUL.FTZ R69, R70, R69 ;  /* 0x0000004546450220 */ /* 0x001fc80000410000 */
        /* <DEDUP_REMOVED lines=8> */
[----:B------:R-:W0:Y:S03]  /*4740*/  @P0 LDC.64 R68, c[0x0][0x408] ;  /* 0x00010200ff440b82 */ /* 0x000e260000000a00 */
[C---:B------:R-:W-:Y:S01]  /*4750*/  F2FP.F16.F32.PACK_AB R70, R149.reuse, R70 ;  /* 0x000000469546723e */ /* 0x040fe200000000ff */
[----:B0-----:R-:W-:-:S04]  /*4760*/  @P0 FMUL.FTZ R69, R149, R69 ;  /* 0x0000004595450220 */ /* 0x001fc80000410000 */
        /* <DEDUP_REMOVED lines=15> */
[----:B------:R-:W-:-:S04]  /*4860*/  @P0 F2FP.F16.F32.PACK_AB R68, RZ, R68 ;  /* 0x00000044ff44023e */ /* 0x000fc800000000ff */
[----:B------:R-:W-:Y:S01]  /*4870*/  @P0 PRMT R135, R68, 0x7610, R135 ;  /* 0x0000761044870816 */ /* 0x000fe20000000087 */
[----:B------:R-:W-:-:S05]  /*4880*/  HADD2.F32 R68, -RZ, R112.H1_H1 ;  /* 0x30000070ff447230 */ /* 0x000fca0000004100 */
[----:B------:R-:W-:Y:S01]  /*4890*/  @P1 FFMA.FTZ R68, R7, R69, R68 ;  /* 0x0000004507441223 */ /* 0x000fe20000010044 */
[----:B------:R-:W-:-:S04]  /*48a0*/  @P1 FFMA.FTZ R69, R15, R147, R144 ;  /* 0x000000930f451223 */ /* 0x000fc80000010090 */
[----:B------:R-:W-:-:S04]  /*48b0*/  @P1 FADD.FTZ R69, R214, -R69 ;  /* 0x80000045d6451221 */ /* 0x000fc80000010000 */
[----:B------:R-:W-:Y:S01]  /*48c0*/  @P1 FFMA.FTZ R191, R7, R69, R191 ;  /* 0x0000004507bf1223 */ /* 0x000fe200000100bf */
[----:B------:R-:W-:Y:S02]  /*48d0*/  F2FP.F16.F32.PACK_AB R69, R148, R71 ;  /* 0x000000479445723e */ /* 0x000fe400000000ff */
[----:B------:R-:W0:Y:S01]  /*48e0*/  @P0 LDC.64 R148, c[0x0][0x408] ;  /* 0x00010200ff940b82 */ /* 0x000e220000000a00 */
[----:B------:R-:W-:Y:S02]  /*48f0*/  @P0 ISETP.GE.U32.AND P1, PT, R170, RZ, PT ;  /* 0x000000ffaa00020c */ /* 0x000fe40003f26070 */
[----:B------:R-:W-:Y:S01]  /*4900*/  F2FP.F16.F32.PACK_AB R71, R191, R190 ;  /* 0x000000bebf47723e */ /* 0x000fe200000000ff */
[----:B------:R-:W-:Y:S01]  /*4910*/  HADD2.F32 R190, -RZ, R112.H0_H0 ;  /* 0x20000070ffbe7230 */ /* 0x000fe20000004100 */
[----:B------:R-:W-:Y:S01]  /*4920*/  @P0 ISETP.GE.U32.AND.EX P1, PT, R171, 0x1000000, PT, P1 ;  /* 0x01000000ab00080c */ /* 0x000fe20003f26110 */
        /* <DEDUP_REMOVED lines=11> */
[----:B------:R-:W-:Y:S02]  /*49e0*/  @P0 FMUL.FTZ R191, R149, R148 ;  /* 0x0000009495bf0220 */ /* 0x000fe40000410000 */
[----:B------:R-:W0:Y:S02]  /*49f0*/  @P0 LDC.64 R148, c[0x0][0x408] ;  /* 0x00010200ff940b82 */ /* 0x000e240000000a00 */
[C---:B0-----:R-:W-:Y:S01]  /*4a00*/  @P0 FMUL.FTZ R149, R68.reuse, R149 ;  /* 0x0000009544950220 */ /* 0x041fe20000410000 */
[----:B------:R-:W-:-:S03]  /*4a10*/  F2FP.F16.F32.PACK_AB R68, R68, R190 ;  /* 0x000000be4444723e */ /* 0x000fc600000000ff */
[----:B------:R-:W-:-:S05]  /*4a20*/  @P0 FMUL.FTZ R148, R149, R148 ;  /* 0x0000009495940220 */ /* 0x000fca0000410000 */
[----:B------:R-:W-:Y:S02]  /*4a30*/  @P0 FSEL R148, R148, RZ, P1 ;  /* 0x000000ff94940208 */ /* 0x000fe40000800000 */
[----:B------:R-:W-:Y:S02]  /*4a40*/  @P0 LOP3.LUT P1, RZ, R170, 0xff, RZ, 0xc0, !PT ;  /* 0x000000ffaaff0812 */ /* 0x000fe4000782c0ff */
[----:B------:R-:W-:Y:S02]  /*4a50*/  @P0 F2FP.F16.F32.PACK_AB R148, RZ, R148 ;  /* 0x00000094ff94023e */ /* 0x000fe400000000ff */
[----:B------:R-:W-:-:S04]  /*4a60*/  @P0 FSEL R149, R191, RZ, P1 ;  /* 0x000000ffbf950208 */ /* 0x000fc80000800000 */
[----:B------:R-:W-:-:S04]  /*4a70*/  @P0 F2FP.F16.F32.PACK_AB R149, RZ, R149 ;  /* 0x00000095ff95023e */ /* 0x000fc800000000ff */
[----:B------:R-:W-:-:S04]  /*4a80*/  @P0 PRMT R132, R149, 0x7610, R132 ;  /* 0x0000761095840816 */ /* 0x000fc80000000084 */
[----:B------:R-:W-:-:S07]  /*4a90*/  @P0 PRMT R132, R132, 0x5410, R148 ;  /* 0x0000541084840816 */ /* 0x000fce0000000094 */
.L_x_13310:
[----:B------:R-:W-:Y:S05]  /*4aa0*/  BSYNC.RECONVERGENT B1 ;  /* 0x0000000000017941 */ /* 0x000fea0003800200 */
.L_x_13293:
[----:B------:R-:W-:-:S04]  /*4ab0*/  ISETP.NE.U32.AND P1, PT, R150, RZ, PT ;  /* 0x000000ff9600720c */ /* 0x000fc80003f25070 */
[----:B------:R-:W-:-:S13]  /*4ac0*/  ISETP.NE.AND.EX P1, PT, R151, RZ, PT, P1 ;  /* 0x000000ff9700720c */ /* 0x000fda0003f25310 */
[----:B--2---:R-:W0:Y:S02]  /*4ad0*/  @P1 LDC.64 R148, c[0x0][0x478] ;  /* 0x00011e00ff941b82 */ /* 0x004e240000000a00 */
[C---:B0-----:R-:W-:Y:S01]  /*4ae0*/  @P1 IMAD.WIDE.U32 R148, R146.reuse, 0x10, R148 ;  /* 0x0000001092941825 */ /* 0x041fe200078e0094 */
[----:B------:R-:W-:-:S04]  /*4af0*/  IADD3 R146, PT, PT, R146, 0x20, RZ ;  /* 0x0000002092927810 */ /* 0x000fc80007ffe0ff */
[----:B------:R0:W-:Y:S02]  /*4b00*/  @P1 STG.E.128 desc[UR6][R148.64], R68 ;  /* 0x0000004494001986 */ /* 0x0001e4000c101d06 */
[----:B0-----:R-:W0:Y:S02]  /*4b10*/  @P0 LDC.64 R148, c[0x0][0x468] ;  /* 0x00011a00ff940b82 */ /* 0x001e240000000a00 */
[C---:B0-----:R-:W-:Y:S01]  /*4b20*/  @P0 IMAD.WIDE.U32 R148, R145.reuse, 0x10, R148 ;  /* 0x0000001091940825 */ /* 0x041fe200078e0094 */
[----:B------:R-:W-:-:S04]  /*4b30*/  IADD3 R145, PT, PT, R145, 0x20, RZ ;  /* 0x0000002091917810 */ /* 0x000fc80007ffe0ff */
[----:B------:R0:W-:Y:S03]  /*4b40*/  @P0 STG.E.128 desc[UR6][R148.64], R132 ;  /* 0x0000008494000986 */ /* 0x0001e6000c101d06 */
.L_x_13292:
[----:B------:R-:W-:Y:S05]  /*4b50*/  BSYNC.RECONVERGENT B2 ;  /* 0x0000000000027941 */ /* 0x000fea0003800200 */
.L_x_13291:
        /* <DEDUP_REMOVED lines=12> */
[----:B-----5:R-:W-:Y:S01]  /*4c20*/  HADD2.F32 R71, -RZ, R116.H0_H0 ;  /* 0x20000074ff477230 */ /* 0x020fe20000004100 */
[----:B------:R-:W-:Y:S01]  /*4c30*/  @P0 LOP3.LUT P6, RZ, R168, 0xff, RZ, 0xc0, !PT ;  /* 0x000000ffa8ff0812 */ /* 0x000fe200078cc0ff */
[----:B0-2---:R-:W-:Y:S02]  /*4c40*/  HADD2.F32 R149, -RZ, R118.H0_H0 ;  /* 0x20000076ff957230 */ /* 0x005fe40000004100 */
[----:B------:R-:W-:-:S07]  /*4c50*/  HADD2.F32 R150, -RZ, R119.H0_H0 ;  /* 0x20000077ff967230 */ /* 0x000fce0000004100 */
[-CC-:B------:R-:W-:Y:S01]  /*4c60*/  @P1 FFMA.FTZ R70, R16, R147.reuse, R144.reuse ;  /* 0x0000009310461223 */ /* 0x180fe20000010090 */
[----:B------:R-:W-:-:S03]  /*4c70*/  @P1 FFMA.FTZ R148, R18, R147, R144 ;  /* 0x0000009312941223 */ /* 0x000fc60000010090 */
[----:B------:R-:W-:-:S04]  /*4c80*/  @P1 FADD.FTZ R70, R213, -R70 ;  /* 0x80000046d5461221 */ /* 0x000fc80000010000 */
[----:B------:R-:W-:Y:S01]  /*4c90*/  @P1 FFMA.FTZ R71, R7, R70, R71 ;  /* 0x0000004607471223 */ /* 0x000fe20000010047 */
[----:B------:R-:W-:-:S03]  /*4ca0*/  HADD2.F32 R70, -RZ, R116.H1_H1 ;  /* 0x30000074ff467230 */ /* 0x000fc60000004100 */
[----:B-1----:R-:W-:-:S04]  /*4cb0*/  @P0 FMUL.FTZ R69, R71, R69 ;  /* 0x0000004547450220 */ /* 0x002fc80000410000 */
[----:B------:R-:W-:Y:S01]  /*4cc0*/  @P0 FMUL.FTZ R68, R69, R68 ;  /* 0x0000004445440220 */ /* 0x000fe20000410000 */
[----:B------:R-:W-:-:S04]  /*4cd0*/  @P1 FFMA.FTZ R69, R17, R147, R144 ;  /* 0x0000009311451223 */ /* 0x000fc80000010090 */
[----:B------:R-:W-:Y:S01]  /*4ce0*/  @P0 FSEL R68, R68, RZ, P6 ;  /* 0x000000ff44440208 */ /* 0x000fe20003000000 */
[----:B------:R-:W-:Y:S01]  /*4cf0*/  @P1 FADD.FTZ R69, R212, -R69 ;  /* 0x80000045d4451221 */ /* 0x000fe20000010000 */
[----:B------:R-:W-:Y:S02]  /*4d00*/  @P0 LOP3.LUT P6, RZ, R168, 0xff00, RZ, 0xc0, !PT ;  /* 0x0000ff00a8ff0812 */ /* 0x000fe400078cc0ff */
[----:B------:R-:W-:Y:S01]  /*4d10*/  @P0 F2FP.F16.F32.PACK_AB R68, RZ, R68 ;  /* 0x00000044ff44023e */ /* 0x000fe200000000ff */
[----:B------:R-:W-:-:S03]  /*4d20*/  @P1 FFMA.FTZ R70, R7, R69, R70 ;  /* 0x0000004507461223 */ /* 0x000fc60000010046 */
[----:B------:R-:W-:Y:S02]  /*4d30*/  @P0 PRMT R132, R68, 0x7610, R132 ;  /* 0x0000761044840816 */ /* 0x000fe40000000084 */
[----:B------:R-:W0:Y:S02]  /*4d40*/  @P0 LDC.64 R68, c[0x0][0x408] ;  /* 0x00010200ff440b82 */ /* 0x000e240000000a00 */
[----:B0-----:R-:W-:-:S04]  /*4d50*/  @P0 FMUL.FTZ R69, R70, R69 ;  /* 0x0000004546450220 */ /* 0x001fc80000410000 */
[----:B------:R-:W-:Y:S01]  /*4d60*/  @P0 FMUL.FTZ R68, R69, R68 ;  /* 0x0000004445440220 */ /* 0x000fe20000410000 */
[----:B------:R-:W-:Y:S01]  /*4d70*/  @P1 FADD.FTZ R69, R211, -R148 ;  /* 0x80000094d3451221 */ /* 0x000fe20000010000 */
[----:B------:R-:W-:-:S03]  /*4d80*/  HADD2.F32 R148, -RZ, R117.H0_H0 ;  /* 0x20000075ff947230 */ /* 0x000fc60000004100 */
[----:B------:R-:W-:Y:S02]  /*4d90*/  @P0 FSEL R68, R68, RZ, P6 ;  /* 0x000000ff44440208 */ /* 0x000fe40003000000 */
[----:B------:R-:W-:Y:S01]  /*4da0*/  @P1 FFMA.FTZ R148, R7, R69, R148 ;  /* 0x0000004507941223 */ /* 0x000fe20000010094 */
[----:B------:R-:W-:Y:S02]  /*4db0*/  @P0 LOP3.LUT P6, RZ, R168, 0xff0000, RZ, 0xc0, !PT ;  /* 0x00ff0000a8ff0812 */ /* 0x000fe400078cc0ff */
[----:B------:R-:W-:-:S04]  /*4dc0*/  @P0 F2FP.F16.F32.PACK_AB R68, RZ, R68 ;  /* 0x00000044ff44023e */ /* 0x000fc800000000ff */
[----:B------:R-:W-:Y:S02]  /*4dd0*/  @P0 PRMT R132, R132, 0x5410, R68 ;  /* 0x0000541084840816 */ /* 0x000fe40000000044 */
        /* <DEDUP_REMOVED lines=8> */
[----:B------:R-:W-:Y:S01]  /*4e60*/  @P1 FADD.FTZ R68, R210, -R69 ;  /* 0x80000045d2441221 */ /* 0x000fe20000010000 */
[----:B------:R-:W-:-:S05]  /*4e70*/  HADD2.F32 R69, -RZ, R117.H1_H1 ;  /* 0x30000075ff457230 */ /* 0x000fca0000004100 */
[----:B------:R-:W-:Y:S01]  /*4e80*/  @P1 FFMA.FTZ R69, R7, R68, R69 ;  /* 0x0000004407451223 */ /* 0x000fe20000010045 */
[----:B------:R-:W-:Y:S02]  /*4e90*/  F2FP.F16.F32.PACK_AB R68, R70, R71 ;  /* 0x000000474644723e */ /* 0x000fe400000000ff */
[----:B------:R-:W0:Y:S02]  /*4ea0*/  @P0 LDC.64 R70, c[0x0][0x408] ;  /* 0x00010200ff460b82 */ /* 0x000e240000000a00 */
[C---:B0-----:R-:W-:Y:S01]  /*4eb0*/  @P0 FMUL.FTZ R71, R69.reuse, R71 ;  /* 0x0000004745470220 */ /* 0x041fe20000410000 */
[----:B------:R-:W-:Y:S01]  /*4ec0*/  F2FP.F16.F32.PACK_AB R69, R69, R148 ;  /* 0x000000944545723e */ /* 0x000fe200000000ff */
[----:B------:R-:W-:Y:S02]  /*4ed0*/  HADD2.F32 R148, -RZ, R118.H1_H1 ;  /* 0x30000076ff947230 */ /* 0x000fe40000004100 */
        /* <DEDUP_REMOVED lines=23> */
[----:B------:R-:W-:Y:S02]  /*5050*/  @P0 F2FP.F16.F32.PACK_AB R71, RZ, R70 ;  /* 0x00000046ff47023e */ /* 0x000fe400000000ff */
[----:B------:R-:W-:Y:S02]  /*5060*/  F2FP.F16.F32.PACK_AB R70, R148, R149 ;  /* 0x000000959446723e */ /* 0x000fe400000000ff */
[----:B------:R-:W0:Y:S01]  /*5070*/  @P0 LDC.64 R148, c[0x0][0x408] ;  /* 0x00010200ff940b82 */ /* 0x000e220000000a00 */
[----:B------:R-:W-:Y:S01]  /*5080*/  @P0 PRMT R134, R134, 0x5410, R71 ;  /* 0x0000541086860816 */ /* 0x000fe20000000047 */
[----:B------:R-:W-:-:S04]  /*5090*/  @P1 FFMA.FTZ R71, R22, R147, R144 ;  /* 0x0000009316471223 */ /* 0x000fc80000010090 */
[----:B------:R-:W-:-:S04]  /*50a0*/  @P1 FADD.FTZ R71, R198, -R71 ;  /* 0x80000047c6471221 */ /* 0x000fc80000010000 */
[----:B------:R-:W-:-:S04]  /*50b0*/  @P1 FFMA.FTZ R150, R7, R71, R150 ;  /* 0x0000004707961223 */ /* 0x000fc80000010096 */
[----:B0-----:R-:W-:-:S04]  /*50c0*/  @P0 FMUL.FTZ R149, R150, R149 ;  /* 0x0000009596950220 */ /* 0x001fc80000410000 */
[----:B------:R-:W-:-:S05]  /*50d0*/  @P0 FMUL.FTZ R148, R149, R148 ;  /* 0x0000009495940220 */ /* 0x000fca0000410000 */
[----:B------:R-:W-:-:S04]  /*50e0*/  @P0 FSEL R148, R148, RZ, P6 ;  /* 0x000000ff94940208 */ /* 0x000fc80003000000 */
        /* <DEDUP_REMOVED lines=16> */
.L_x_13316:
[----:B------:R-:W-:Y:S01]  /*51f0*/  ISETP.GT.AND P1, PT, R6, RZ, PT ;  /* 0x000000ff0600720c */ /* 0x000fe20003f24270 */
[----:B-----5:R-:W-:Y:S01]  /*5200*/  HADD2.F32 R150, -RZ, R116.H0_H0 ;  /* 0x20000074ff967230 */ /* 0x020fe20000004100 */
[----:B------:R-:W-:-:S11]  /*5210*/  @P0 LOP3.LUT P6, RZ, R168, 0xff, RZ, 0xc0, !PT ;  /* 0x000000ffa8ff0812 */ /* 0x000fd600078cc0ff */
[----:B0-2---:R-:W-:-:S04]  /*5220*/  @P1 FFMA.FTZ R148, R16, R147, R144 ;  /* 0x0000009310941223 */ /* 0x005fc80000010090 */
[----:B------:R-:W-:-:S04]  /*5230*/  @P1 FADD.FTZ R148, R213, -R148 ;  /* 0x80000094d5941221 */ /* 0x000fc80000010000 */
[----:B------:R-:W-:Y:S02]  /*5240*/  @P1 FFMA.FTZ R150, R7, R148, R150 ;  /* 0x0000009407961223 */ /* 0x000fe40000010096 */
[----:B------:R-:W0:Y:S02]  /*5250*/  @P0 LDC.64 R148, c[0x0][0x408] ;  /* 0x00010200ff940b82 */ /* 0x000e240000000a00 */
[----:B0-----:R-:W-:Y:S01]  /*5260*/  @P0 FMUL.FTZ R149, R150, R149 ;  /* 0x0000009596950220 */ /* 0x001fe20000410000 */
[----:B------:R-:W-:-:S03]  /*5270*/  HADD2.F32 R150, -RZ, R116.H1_H1 ;  /* 0x30000074ff967230 */ /* 0x000fc60000004100 */
        /* <DEDUP_REMOVED lines=43> */
[----:B------:R-:W-:-:S03]  /*5530*/  HADD2.F32 R150, -RZ, R118.H1_H1 ;  /* 0x30000076ff967230 */ /* 0x000fc60000004100 */
        /* <DEDUP_REMOVED lines=38> */
.L_x_13315:
[----:B------:R-:W-:-:S04]  /*57a0*/  UISETP.NE.U32.AND UP0, UPT, UR20, URZ, UPT ;  /* 0x000000ff1400728c */ /* 0x000fc8000bf05070 */
[----:B------:R-:W-:-:S06]  /*57b0*/  UISETP.NE.AND.EX UP0, UPT, UR21, URZ, UPT, UP0 ;  /* 0x000000ff1500728c */ /* 0x000fcc000bf05300 */
[----:B------:R-:W-:-:S13]  /*57c0*/  PLOP3.LUT P2, PT, PT, PT, UP0, 0x80, 0x8 ;  /* 0x000000000008781c */ /* 0x000fda0003f4f008 */
[----:B------:R-:W-:Y:S05]  /*57d0*/  @!P2 BRA `(.L_x_13318) ;  /* 0x00000004007ca947 */ /* 0x000fea0003800000 */
[-CC-:B------:R-:W-:Y:S01]  /*57e0*/  FFMA.FTZ R70, R16, R147.reuse, R144.reuse ;  /* 0x0000009310467223 */ /* 0x180fe20000010090 */
[----:B------:R-:W1:Y:S01]  /*57f0*/  @P0 LDC.64 R68, c[0x0][0x408] ;  /* 0x00010200ff440b82 */ /* 0x000e620000000a00 */
[-C--:B0-2---:R-:W-:Y:S01]  /*5800*/  FFMA.FTZ R149, R17, R147.reuse, R144 ;  /* 0x0000009311957223 */ /* 0x085fe20000010090 */
[----:B------:R-:W-:Y:S01]  /*5810*/  ISETP.GT.AND P1, PT, R6, RZ, PT ;  /* 0x000000ff0600720c */ /* 0x000fe20003f24270 */
[----:B------:R-:W-:Y:S01]  /*5820*/  FADD.FTZ R148, R213, -R70 ;  /* 0x80000046d5947221 */ /* 0x000fe20000010000 */
[----:B-----5:R-:W-:Y:S01]  /*5830*/  @P0 LOP3.LUT P6, RZ, R168, 0xff, RZ, 0xc0, !PT ;  /* 0x000000ffa8ff0812 */ /* 0x020fe200078cc0ff */
[----:B------:R-:W-:Y:S01]  /*5840*/  FADD.FTZ R150, R212, -R149 ;  /* 0x80000095d4967221 */ /* 0x000fe20000010000 */
[-C--:B------:R-:W-:Y:S01]  /*5850*/  FFMA.FTZ R190, R18, R147.reuse, R144 ;  /* 0x0000009312be7223 */ /* 0x080fe20000010090 */
[C---:B------:R-:W-:Y:S01]  /*5860*/  FMUL.FTZ R148, R7.reuse, R148 ;  /* 0x0000009407947220 */ /* 0x040fe20000410000 */
[----:B------:R-:W0:Y:S01]  /*5870*/  @P0 LDC.64 R70, c[0x0][0x408] ;  /* 0x00010200ff460b82 */ /* 0x000e220000000a00 */
[----:B------:R-:W-:Y:S01]  /*5880*/  FMUL.FTZ R149, R7, R150 ;  /* 0x0000009607957220 */ /* 0x000fe20000410000 */
[----:B------:R-:W-:Y:S01]  /*5890*/  FADD.FTZ R190, R211, -R190 ;  /* 0x800000bed3be7221 */ /* 0x000fe20000010000 */
[----:B------:R-:W-:Y:S01]  /*58a0*/  FFMA.FTZ R151, R19, R147, R144 ;  /* 0x0000009313977223 */ /* 0x000fe20000010090 */
[----:B------:R-:W-:-:S02]  /*58b0*/  FSEL R148, R148, RZ, P1 ;  /* 0x000000ff94947208 */ /* 0x000fc40000800000 */
[----:B------:R-:W-:-:S03]  /*58c0*/  FSEL R149, R149, RZ, P1 ;  /* 0x000000ff95957208 */ /* 0x000fc60000800000 */
[----:B-1----:R-:W-:-:S04]  /*58d0*/  @P0 FMUL.FTZ R69, R148, R69 ;  /* 0x0000004594450220 */ /* 0x002fc80000410000 */
[----:B------:R-:W-:Y:S01]  /*58e0*/  @P0 FMUL.FTZ R68, R69, R68 ;  /* 0x0000004445440220 */ /* 0x000fe20000410000 */
[----:B0-----:R-:W-:-:S04]  /*58f0*/  @P0 FMUL.FTZ R71, R149, R71 ;  /* 0x0000004795470220 */ /* 0x001fc80000410000 */
[----:B------:R-:W-:Y:S01]  /*5900*/  @P0 FMUL.FTZ R71, R71, R70 ;  /* 0x0000004647470220 */ /* 0x000fe20000410000 */
[----:B------:R-:W-:Y:S02]  /*5910*/  @P0 FSEL R70, R68, RZ, P6 ;  /* 0x000000ff44460208 */ /* 0x000fe40003000000 */
[----:B------:R-:W0:Y:S01]  /*5920*/  @P0 LDC.64 R68, c[0x0][0x408] ;  /* 0x00010200ff440b82 */ /* 0x000e220000000a00 */
[C---:B------:R-:W-:Y:S02]  /*5930*/  @P0 LOP3.LUT P6, RZ, R168.reuse, 0xff00, RZ, 0xc0, !PT ;  /* 0x0000ff00a8ff0812 */ /* 0x040fe400078cc0ff */
[----:B------:R-:W-:Y:S02]  /*5940*/  @P0 F2FP.F16.F32.PACK_AB R70, RZ, R70 ;  /* 0x00000046ff46023e */ /* 0x000fe400000000ff */
[----:B------:R-:W-:Y:S01]  /*5950*/  @P0 FSEL R150, R71, RZ, P6 ;  /* 0x000000ff47960208 */ /* 0x000fe20003000000 */
[----:B------:R-:W-:Y:S01]  /*5960*/  FMUL.FTZ R71, R7, R190 ;  /* 0x000000be07477220 */ /* 0x000fe20000410000 */
[----:B------:R-:W-:-:S02]  /*5970*/  @P0 LOP3.LUT P6, RZ, R168, 0xff0000, RZ, 0xc0, !PT ;  /* 0x00ff0000a8ff0812 */ /* 0x000fc400078cc0ff */
[----:B------:R-:W-:Y:S02]  /*5980*/  @P0 F2FP.F16.F32.PACK_AB R150, RZ, R150 ;  /* 0x00000096ff96023e */ /* 0x000fe400000000ff */
[----:B------:R-:W-:Y:S02]  /*5990*/  FSEL R71, R71, RZ, P1 ;  /* 0x000000ff47477208 */ /* 0x000fe40000800000 */
[----:B------:R-:W-:-:S04]  /*59a0*/  @P0 PRMT R132, R70, 0x7610, R132 ;  /* 0x0000761046840816 */ /* 0x000fc80000000084 */
[----:B------:R-:W-:Y:S01]  /*59b0*/  @P0 PRMT R132, R132, 0x5410, R150 ;  /* 0x0000541084840816 */ /* 0x000fe20000000096 */
[----:B------:R-:W-:Y:S01]  /*59c0*/  FADD.FTZ R150, R210, -R151 ;  /* 0x80000097d2967221 */ /* 0x000fe20000010000 */
[----:B------:R-:W-:-:S03]  /*59d0*/  FFMA.FTZ R151, R20, R147, R144 ;  /* 0x0000009314977223 */ /* 0x000fc60000010090 */
[----:B------:R-:W-:Y:S01]  /*59e0*/  FMUL.FTZ R150, R7, R150 ;  /* 0x0000009607967220 */ /* 0x000fe20000410000 */
[----:B------:R-:W-:Y:S01]  /*59f0*/  FADD.FTZ R70, R200, -R151 ;  /* 0x80000097c8467221 */ /* 0x000fe20000010000 */
[----:B0-----:R-:W-:Y:S01]  /*5a00*/  @P0 FMUL.FTZ R69, R71, R69 ;  /* 0x0000004547450220 */ /* 0x001fe20000410000 */
[----:B------:R-:W-:Y:S02]  /*5a10*/  FFMA.FTZ R151, R21, R147, R144 ;  /* 0x0000009315977223 */ /* 0x000fe40000010090 */
[----:B------:R-:W-:Y:S01]  /*5a20*/  FSEL R150, R150, RZ, P1 ;  /* 0x000000ff96967208 */ /* 0x000fe20000800000 */
[----:B------:R-:W-:Y:S01]  /*5a30*/  @P0 FMUL.FTZ R68, R69, R68 ;  /* 0x0000004445440220 */ /* 0x000fe20000410000 */
[----:B------:R-:W-:Y:S01]  /*5a40*/  FMUL.FTZ R70, R7, R70 ;  /* 0x0000004607467220 */ /* 0x000fe20000410000 */
[----:B------:R-:W-:-:S03]  /*5a50*/  FADD.FTZ R151, R199, -R151 ;  /* 0x80000097c7977221 */ /* 0x000fc60000010000 */
[----:B------:R-:W-:Y:S01]  /*5a60*/  @P0 FSEL R68, R68, RZ, P6 ;  /* 0x000000ff44440208 */ /* 0x000fe20003000000 */
[----:B------:R-:W-:Y:S01]  /*5a70*/  FMUL.FTZ R151, R7, R151 ;  /* 0x0000009707977220 */ /* 0x000fe20000410000 */
[----:B------:R-:W-:Y:S02]  /*5a80*/  @P0 LOP3.LUT P6, RZ, R168, 0xff000000, RZ, 0xc0, !PT ;  /* 0xff000000a8ff0812 */ /* 0x000fe400078cc0ff */
[----:B------:R-:W-:Y:S02]  /*5a90*/  @P0 F2FP.F16.F32.PACK_AB R68, RZ, R68 ;  /* 0x00000044ff44023e */ /* 0x000fe400000000ff */
[----:B------:R-:W-:Y:S02]  /*5aa0*/  FSEL R70, R70, RZ, P1 ;  /* 0x000000ff46467208 */ /* 0x000fe40000800000 */
        /* <DEDUP_REMOVED lines=37> */
[----:B------:R-:W-:Y:S01]  /*5d00*/  FMUL.FTZ R150, R7, R68 ;  /* 0x0000004407967220 */ /* 0x000fe20000410000 */
[----:B------:R-:W-:-:S04]  /*5d10*/  F2FP.F16.F32.PACK_AB R68, R149, R148 ;  /* 0x000000949544723e */ /* 0x000fc800000000ff */
[----:B------:R-:W-:-:S04]  /*5d20*/  FSEL R150, R150, RZ, P1 ;  /* 0x000000ff96967208 */ /* 0x000fc80000800000 */
        /* <DEDUP_REMOVED lines=10> */
.L_x_13318:
        /* <DEDUP_REMOVED lines=13> */
.L_x_13320:
[----:B------:R-:W-:Y:S05]  /*5ea0*/  BSYNC.RECONVERGENT B3 ;  /* 0x0000000000037941 */ /* 0x000fea0003800200 */
.L_x_13319:
        /* <DEDUP_REMOVED lines=13> */
.L_x_13322:
[----:B------:R-:W-:Y:S05]  /*5f80*/  BSYNC.RECONVERGENT B3 ;  /* 0x0000000000037941 */ /* 0x000fea0003800200 */
.L_x_13321:
        /* <DEDUP_REMOVED lines=13> */
.L_x_13324:
[----:B------:R-:W-:Y:S05]  /*6060*/  BSYNC.RECONVERGENT B3 ;  /* 0x0000000000037941 */ /* 0x000fea0003800200 */
.L_x_13323:
        /* <DEDUP_REMOVED lines=13> */
.L_x_13326:
[----:B------:R-:W-:Y:S05]  /*6140*/  BSYNC.RECONVERGENT B3 ;  /* 0x0000000000037941 */ /* 0x000fea0003800200 */
.L_x_13325:
        /* <DEDUP_REMOVED lines=13> */
.L_x_13328:
[----:B------:R-:W-:Y:S05]  /*6220*/  BSYNC.RECONVERGENT B3 ;  /* 0x0000000000037941 */ /* 0x000fea0003800200 */
.L_x_13327:
        /* <DEDUP_REMOVED lines=13> */
.L_x_13330:
[----:B------:R-:W-:Y:S05]  /*6300*/  BSYNC.RECONVERGENT B3 ;  /* 0x0000000000037941 */ /* 0x000fea0003800200 */
.L_x_13329:
        /* <DEDUP_REMOVED lines=13> */
.L_x_13332:
[----:B------:R-:W-:Y:S05]  /*63e0*/  BSYNC.RECONVERGENT B3 ;  /* 0x0000000000037941 */ /* 0x000fea0003800200 */
.L_x_13331:
        /* <DEDUP_REMOVED lines=13> */
.L_x_13317:
[----:B------:R-:W-:Y:S05]  /*64c0*/  BSYNC.RECONVERGENT B1 ;  /* 0x0000000000017941 */ /* 0x000fea0003800200 */
.L_x_13314:
        /* <DEDUP_REMOVED lines=8> */
.L_x_13313:
[----:B------:R-:W-:Y:S05]  /*6550*/  BSYNC.RECONVERGENT B2 ;  /* 0x0000000000027941 */ /* 0x000fea0003800200 */
.L_x_13312:
        /* <DEDUP_REMOVED lines=12> */
[----:B-----5:R-:W-:Y:S01]  /*6620*/  HADD2.F32 R71, -RZ, R120.H0_H0 ;  /* 0x20000078ff477230 */ /* 0x020fe20000004100 */
[----:B------:R-:W-:Y:S01]  /*6630*/  @P0 LOP3.LUT P3, RZ, R166, 0xff, RZ, 0xc0, !PT ;  /* 0x000000ffa6ff0812 */ /* 0x000fe2000786c0ff */
[----:B012---:R-:W-:Y:S02]  /*6640*/  HADD2.F32 R149, -RZ, R122.H0_H0 ;  /* 0x2000007aff957230 */ /* 0x007fe40000004100 */
[----:B------:R-:W-:-:S07]  /*6650*/  HADD2.F32 R150, -RZ, R123.H0_H0 ;  /* 0x2000007bff967230 */ /* 0x000fce0000004100 */
[-CC-:B------:R-:W-:Y:S01]  /*6660*/  @P1 FFMA.FTZ R70, R154, R147.reuse, R144.reuse ;  /* 0x000000939a461223 */ /* 0x180fe20000010090 */
[----:B------:R-:W-:-:S03]  /*6670*/  @P1 FFMA.FTZ R148, R156, R147, R144 ;  /* 0x000000939c941223 */ /* 0x000fc60000010090 */
[----:B------:R-:W-:-:S04]  /*6680*/  @P1 FADD.FTZ R70, R207, -R70 ;  /* 0x80000046cf461221 */ /* 0x000fc80000010000 */
[----:B------:R-:W-:Y:S01]  /*6690*/  @P1 FFMA.FTZ R71, R7, R70, R71 ;  /* 0x0000004607471223 */ /* 0x000fe20000010047 */
[----:B------:R-:W-:-:S03]  /*66a0*/  HADD2.F32 R70, -RZ, R120.H1_H1 ;  /* 0x30000078ff467230 */ /* 0x000fc60000004100 */
[----:B---3--:R-:W-:-:S04]  /*66b0*/  @P0 FMUL.FTZ R69, R71, R69 ;  /* 0x0000004547450220 */ /* 0x008fc80000410000 */
        /* <DEDUP_REMOVED lines=55> */
[----:B------:R-:W-:Y:S02]  /*6a30*/  @P0 FSEL R70, R70, RZ, P3 ;  /* 0x000000ff46460208 */ /* 0x000fe40001800000 */
[----:B------:R-:W-:Y:S02]  /*6a40*/  @P0 LOP3.LUT P3, RZ, R167, 0xff0000, RZ, 0xc0, !PT ;  /* 0x00ff0000a7ff0812 */ /* 0x000fe4000786c0ff */
[----:B------:R-:W-:Y:S02]  /*6a50*/  @P0 F2FP.F16.F32.PACK_AB R71, RZ, R70 ;  /* 0x00000046ff47023e */ /* 0x000fe400000000ff */
[----:B------:R-:W-:Y:S01]  /*6a60*/  F2FP.F16.F32.PACK_AB R70, R148, R149 ;  /* 0x000000959446723e */ /* 0x000fe200000000ff */
[-CC-:B------:R-:W-:Y:S01]  /*6a70*/  @P1 FFMA.FTZ R148, R160, R147.reuse, R144.reuse ;  /* 0x00000093a0941223 */ /* 0x180fe20000010090 */
[----:B------:R-:W-:Y:S01]  /*6a80*/  @P0 PRMT R134, R134, 0x5410, R71 ;  /* 0x0000541086860816 */ /* 0x000fe20000000047 */
[----:B------:R-:W-:Y:S02]  /*6a90*/  @P1 FFMA.FTZ R71, R161, R147, R144 ;  /* 0x00000093a1471223 */ /* 0x000fe40000010090 */
[----:B------:R-:W-:-:S02]  /*6aa0*/  @P1 FADD.FTZ R148, R189, -R148 ;  /* 0x80000094bd941221 */ /* 0x000fc40000010000 */
[----:B------:R-:W-:Y:S02]  /*6ab0*/  @P1 FADD.FTZ R71, R162, -R71 ;  /* 0x80000047a2471221 */ /* 0x000fe40000010000 */
[----:B------:R-:W-:Y:S02]  /*6ac0*/  @P1 FFMA.FTZ R150, R7, R148, R150 ;  /* 0x0000009407961223 */ /* 0x000fe40000010096 */
[----:B------:R-:W0:Y:S02]  /*6ad0*/  @P0 LDC.64 R148, c[0x0][0x408] ;  /* 0x00010200ff940b82 */ /* 0x000e240000000a00 */
[----:B0-----:R-:W-:-:S04]  /*6ae0*/  @P0 FMUL.FTZ R149, R150, R149 ;  /* 0x0000009596950220 */ /* 0x001fc80000410000 */
[----:B------:R-:W-:-:S05]  /*6af0*/  @P0 FMUL.FTZ R148, R149, R148 ;  /* 0x0000009495940220 */ /* 0x000fca0000410000 */
[----:B------:R-:W-:-:S04]  /*6b00*/  @P0 FSEL R148, R148, RZ, P3 ;  /* 0x000000ff94940208 */ /* 0x000fc80001800000 */
[----:B------:R-:W-:-:S04]  /*6b10*/  @P0 F2FP.F16.F32.PACK_AB R148, RZ, R148 ;  /* 0x00000094ff94023e */ /* 0x000fc800000000ff */
[----:B------:R-:W-:Y:S01]  /*6b20*/  @P0 PRMT R135, R148, 0x7610, R135 ;  /* 0x0000761094870816 */ /* 0x000fe20000000087 */
        /* <DEDUP_REMOVED lines=12> */
.L_x_13337:
[----:B------:R-:W-:Y:S01]  /*6bf0*/  ISETP.GT.AND P1, PT, R6, RZ, PT ;  /* 0x000000ff0600720c */ /* 0x000fe20003f24270 */
[----:B-----5:R-:W-:Y:S01]  /*6c00*/  HADD2.F32 R150, -RZ, R120.H0_H0 ;  /* 0x20000078ff967230 */ /* 0x020fe20000004100 */
[----:B------:R-:W-:-:S11]  /*6c10*/  @P0 LOP3.LUT P3, RZ, R166, 0xff, RZ, 0xc0, !PT ;  /* 0x000000ffa6ff0812 */ /* 0x000fd6000786c0ff */
[----:B012---:R-:W-:-:S04]  /*6c20*/  @P1 FFMA.FTZ R148, R154, R147, R144 ;  /* 0x000000939a941223 */ /* 0x007fc80000010090 */
        /* <DEDUP_REMOVED lines=87> */
.L_x_13336:
        /* <DEDUP_REMOVED lines=8> */
[-C--:B------:R-:W-:Y:S01]  /*7220*/  FFMA.FTZ R190, R156, R147.reuse, R144 ;  /* 0x000000939cbe7223 */ /* 0x080fe20000010090 */
[----:B------:R-:W-:Y:S01]  /*7230*/  FADD.FTZ R148, R207, -R148 ;  /* 0x80000094cf947221 */ /* 0x000fe20000010000 */
[----:B------:R-:W-:Y:S01]  /*7240*/  FADD.FTZ R150, R196, -R149 ;  /* 0x80000095c4967221 */ /* 0x000fe20000010000 */
[C---:B-----5:R-:W-:Y:S01]  /*7250*/  @P0 LOP3.LUT P3, RZ, R166.reuse, 0xff, RZ, 0xc0, !PT ;  /* 0x000000ffa6ff0812 */ /* 0x060fe2000786c0ff */
[----:B------:R-:W0:Y:S01]  /*7260*/  @P0 LDC.64 R70, c[0x0][0x408] ;  /* 0x00010200ff460b82 */ /* 0x000e220000000a00 */
[C---:B------:R-:W-:Y:S01]  /*7270*/  FMUL.FTZ R148, R7.reuse, R148 ;  /* 0x0000009407947220 */ /* 0x040fe20000410000 */
[----:B------:R-:W-:Y:S01]  /*7280*/  FMUL.FTZ R149, R7, R150 ;  /* 0x0000009607957220 */ /* 0x000fe20000410000 */
[----:B------:R-:W-:Y:S01]  /*7290*/  @P0 LOP3.LUT P6, RZ, R166, 0xff00, RZ, 0xc0, !PT ;  /* 0x0000ff00a6ff0812 */ /* 0x000fe200078cc0ff */
[----:B------:R-:W-:Y:S01]  /*72a0*/  FADD.FTZ R190, R195, -R190 ;  /* 0x800000bec3be7221 */ /* 0x000fe20000010000 */
[----:B------:R-:W-:Y:S01]  /*72b0*/  FFMA.FTZ R151, R157, R147, R144 ;  /* 0x000000939d977223 */ /* 0x000fe20000010090 */
[----:B------:R-:W-:-:S02]  /*72c0*/  FSEL R148, R148, RZ, P1 ;  /* 0x000000ff94947208 */ /* 0x000fc40000800000 */
[----:B------:R-:W-:-:S03]  /*72d0*/  FSEL R149, R149, RZ, P1 ;  /* 0x000000ff95957208 */ /* 0x000fc60000800000 */
        /* <DEDUP_REMOVED lines=9> */
[----:B------:R-:W-:Y:S02]  /*7370*/  @P0 F2FP.F16.F32.PACK_AB R70, RZ, R70 ;  /* 0x00000046ff46023e */ /* 0x000fe400000000ff */
[----:B------:R-:W-:-:S02]  /*7380*/  @P0 F2FP.F16.F32.PACK_AB R150, RZ, R150 ;  /* 0x00000096ff96023e */ /* 0x000fc400000000ff */
[----:B------:R-:W-:Y:S02]  /*7390*/  FSEL R71, R71, RZ, P1 ;  /* 0x000000ff47477208 */ /* 0x000fe40000800000 */
[----:B------:R-:W-:Y:S01]  /*73a0*/  @P0 PRMT R132, R70, 0x7610, R132 ;  /* 0x0000761046840816 */ /* 0x000fe20000000084 */
[----:B------:R-:W-:-:S03]  /*73b0*/  FFMA.FTZ R70, R158, R147, R144 ;  /* 0x000000939e467223 */ /* 0x000fc60000010090 */
[----:B------:R-:W-:Y:S01]  /*73c0*/  @P0 PRMT R132, R132, 0x5410, R150 ;  /* 0x0000541084840816 */ /* 0x000fe20000000096 */
[----:B------:R-:W-:Y:S01]  /*73d0*/  FADD.FTZ R150, R194, -R151 ;  /* 0x80000097c2967221 */ /* 0x000fe20000010000 */
[----:B------:R-:W-:Y:S01]  /*73e0*/  FADD.FTZ R70, R193, -R70 ;  /* 0x80000046c1467221 */ /* 0x000fe20000010000 */
[----:B------:R-:W-:Y:S02]  /*73f0*/  FFMA.FTZ R151, R159, R147, R144 ;  /* 0x000000939f977223 */ /* 0x000fe40000010090 */
[C---:B------:R-:W-:Y:S01]  /*7400*/  FMUL.FTZ R150, R7.reuse, R150 ;  /* 0x0000009607967220 */ /* 0x040fe20000410000 */
[----:B------:R-:W-:Y:S01]  /*7410*/  FMUL.FTZ R70, R7, R70 ;  /* 0x0000004607467220 */ /* 0x000fe20000410000 */
[----:B------:R-:W-:Y:S01]  /*7420*/  FADD.FTZ R151, R192, -R151 ;  /* 0x80000097c0977221 */ /* 0x000fe20000010000 */
[----:B0-----:R-:W-:Y:S02]  /*7430*/  @P0 FMUL.FTZ R69, R71, R69 ;  /* 0x0000004547450220 */ /* 0x001fe40000410000 */
[----:B------:R-:W-:Y:S01]  /*7440*/  FSEL R150, R150, RZ, P1 ;  /* 0x000000ff96967208 */ /* 0x000fe20000800000 */
[----:B------:R-:W-:Y:S01]  /*7450*/  FMUL.FTZ R151, R7, R151 ;  /* 0x0000009707977220 */ /* 0x000fe20000410000 */
[----:B------:R-:W-:Y:S01]  /*7460*/  FSEL R70, R70, RZ, P1 ;  /* 0x000000ff46467208 */ /* 0x000fe20000800000 */
[----:B------:R-:W-:-:S03]  /*7470*/  @P0 FMUL.FTZ R68, R69, R68 ;  /* 0x0000004445440220 */ /* 0x000fc60000410000 */
        /* <DEDUP_REMOVED lines=34> */
[----:B------:R-:W-:Y:S01]  /*76a0*/  F2FP.F16.F32.PACK_AB R69, R150, R71 ;  /* 0x000000479645723e */ /* 0x000fe200000000ff */
[----:B------:R-:W-:-:S03]  /*76b0*/  FFMA.FTZ R71, R161, R147, R144 ;  /* 0x00000093a1477223 */ /* 0x000fc60000010090 */
[----:B------:R-:W-:Y:S01]  /*76c0*/  @P0 FSEL R68, R68, RZ, P3 ;  /* 0x000000ff44440208 */ /* 0x000fe20001800000 */
[----:B------:R-:W-:-:S03]  /*76d0*/  FADD.FTZ R150, R162, -R71 ;  /* 0x80000047a2967221 */ /* 0x000fc60000010000 */
[----:B------:R-:W-:Y:S01]  /*76e0*/  @P0 F2FP.F16.F32.PACK_AB R68, RZ, R68 ;  /* 0x00000044ff44023e */ /* 0x000fe200000000ff */
[----:B------:R-:W-:-:S03]  /*76f0*/  FMUL.FTZ R150, R7, R150 ;  /* 0x0000009607967220 */ /* 0x000fc60000410000 */
[----:B------:R-:W-:Y:S02]  /*7700*/  @P0 PRMT R135, R68, 0x7610, R135 ;  /* 0x0000761044870816 */ /* 0x000fe40000000087 */
        /* <DEDUP_REMOVED lines=12> */
.L_x_13339:
        /* <DEDUP_REMOVED lines=13> */
.L_x_13341:
[----:B------:R-:W-:Y:S05]  /*78a0*/  BSYNC.RECONVERGENT B3 ;  /* 0x0000000000037941 */ /* 0x000fea0003800200 */
.L_x_13340:
        /* <DEDUP_REMOVED lines=13> */
.L_x_13343:
[----:B------:R-:W-:Y:S05]  /*7980*/  BSYNC.RECONVERGENT B3 ;  /* 0x0000000000037941 */ /* 0x000fea0003800200 */
.L_x_13342:
        /* <DEDUP_REMOVED lines=13> */
.L_x_13345:
[----:B------:R-:W-:Y:S05]  /*7a60*/  BSYNC.RECONVERGENT B3 ;  /* 0x0000000000037941 */ /* 0x000fea0003800200 */
.L_x_13344:
        /* <DEDUP_REMOVED lines=13> */
.L_x_13347:
[----:B------:R-:W-:Y:S05]  /*7b40*/  BSYNC.RECONVERGENT B3 ;  /* 0x0000000000037941 */ /* 0x000fea0003800200 */
.L_x_13346:
        /* <DEDUP_REMOVED lines=13> */
.L_x_13349:
[----:B------:R-:W-:Y:S05]  /*7c20*/  BSYNC.RECONVERGENT B3 ;  /* 0x0000000000037941 */ /* 0x000fea0003800200 */
.L_x_13348:
        /* <DEDUP_REMOVED lines=13> */
.L_x_13351:
[----:B------:R-:W-:Y:S05]  /*7d00*/  BSYNC.RECONVERGENT B3 ;  /* 0x0000000000037941 */ /* 0x000fea0003800200 */
.L_x_13350:
        /* <DEDUP_REMOVED lines=13> */
.L_x_13353:
[----:B------:R-:W-:Y:S05]  /*7de0*/  BSYNC.RECONVERGENT B3 ;  /* 0x0000000000037941 */ /* 0x000fea0003800200 */
.L_x_13352:
        /* <DEDUP_REMOVED lines=13> */
.L_x_13338:
[----:B------:R-:W-:Y:S05]  /*7ec0*/  BSYNC.RECONVERGENT B1 ;  /* 0x0000000000017941 */ /* 0x000fea0003800200 */
.L_x_13335:
        /* <DEDUP_REMOVED lines=8> */
.L_x_13334:
[----:B------:R-:W-:Y:S05]  /*7f50*/  BSYNC.RECONVERGENT B2 ;  /* 0x0000000000027941 */ /* 0x000fea0003800200 */
.L_x_13333:
        /* <DEDUP_REMOVED lines=12> */
[----:B-----5:R-:W-:Y:S01]  /*8020*/  @P0 LOP3.LUT P3, RZ, R164, 0xff, RZ, 0xc0, !PT ;  /* 0x000000ffa4ff0812 */ /* 0x020fe2000786c0ff */
[----:B0123--:R-:W-:Y:S02]  /*8030*/  HADD2.F32 R148, -RZ, R125.H0_H0 ;  /* 0x2000007dff947230 */ /* 0x00ffe40000004100 */
[----:B------:R-:W-:Y:S02]  /*8040*/  HADD2.F32 R149, -RZ, R126.H0_H0 ;  /* 0x2000007eff957230 */ /* 0x000fe40000004100 */
[----:B------:R-:W-:-:S06]  /*8050*/  HADD2.F32 R150, -RZ, R127.H0_H0 ;  /* 0x2000007fff967230 */ /* 0x000fcc0000004100 */
[----:B------:R-:W-:-:S04]  /*8060*/  @P1 FFMA.FTZ R71, R24, R147, R144 ;  /* 0x0000009318471223 */ /* 0x000fc80000010090 */
[----:B------:R-:W-:Y:S01]  /*8070*/  @P1 FADD.FTZ R70, R26, -R71 ;  /* 0x800000471a461221 */ /* 0x000fe20000010000 */
[----:B------:R-:W-:-:S05]  /*8080*/  HADD2.F32 R71, -RZ, R124.H0_H0 ;  /* 0x2000007cff477230 */ /* 0x000fca0000004100 */
[----:B------:R-:W-:Y:S01]  /*8090*/  @P1 FFMA.FTZ R71, R7, R70, R71 ;  /* 0x0000004607471223 */ /* 0x000fe20000010047 */
[----:B------:R-:W-:-:S03]  /*80a0*/  HADD2.F32 R70, -RZ, R124.H1_H1 ;  /* 0x3000007cff467230 */ /* 0x000fc60000004100 */
[----:B----4-:R-:W-:-:S04]  /*80b0*/  @P0 FMUL.FTZ R69, R71, R69 ;  /* 0x0000004547450220 */ /* 0x010fc80000410000 */
        /* <DEDUP_REMOVED lines=58> */
[----:B------:R-:W-:Y:S01]  /*8460*/  F2FP.F16.F32.PACK_AB R70, R148, R149 ;  /* 0x000000959446723e */ /* 0x000fe200000000ff */
[----:B------:R-:W-:Y:S01]  /*8470*/  @P1 FFMA.FTZ R148, R152, R147, R144 ;  /* 0x0000009398941223 */ /* 0x000fe20000010090 */
[----:B------:R-:W-:-:S03]  /*8480*/  @P0 PRMT R134, R134, 0x5410, R71 ;  /* 0x0000541086860816 */ /* 0x000fc60000000047 */
        /* <DEDUP_REMOVED lines=22> */
.L_x_13358:
[----:B------:R-:W-:Y:S01]  /*85f0*/  ISETP.GT.AND P1, PT, R6, RZ, PT ;  /* 0x000000ff0600720c */ /* 0x000fe20003f24270 */
[----:B-----5:R-:W-:Y:S01]  /*8600*/  HADD2.F32 R150, -RZ, R124.H0_H0 ;  /* 0x2000007cff967230 */ /* 0x020fe20000004100 */
[----:B------:R-:W-:-:S11]  /*8610*/  @P0 LOP3.LUT P3, RZ, R164, 0xff, RZ, 0xc0, !PT ;  /* 0x000000ffa4ff0812 */ /* 0x000fd6000786c0ff */
[----:B0123--:R-:W-:-:S04]  /*8620*/  @P1 FFMA.FTZ R149, R24, R147, R144 ;  /* 0x0000009318951223 */ /* 0x00ffc80000010090 */
        /* <DEDUP_REMOVED lines=87> */
.L_x_13357:
[----:B------:R-:W-:-:S04]  /*8ba0*/  UISETP.NE.U32.AND UP0, UPT, UR20, URZ, UPT ;  /* 0x000000ff1400728c */ /* 0x000fc8000bf05070 */
[----:B------:R-:W-:-:S06]  /*8bb0*/  UISETP.NE.AND.EX UP0, UPT, UR21, URZ, UPT, UP0 ;  /* 0x000000ff1500728c */ /* 0x000fcc000bf05300 */
[----:B------:R-:W-:-:S13]  /*8bc0*/  PLOP3.LUT P2, PT, PT, PT, UP0, 0x80, 0x8 ;  /* 0x000000000008781c */ /* 0x000fda0003f4f008 */
[----:B------:R-:W-:Y:S05]  /*8bd0*/  @!P2 BRA `(.L_x_13360) ;  /* 0x00000004007ca947 */ /* 0x000fea0003800000 */
[----:B------:R-:W4:Y:S01]  /*8be0*/  @P0 LDC.64 R68, c[0x0][0x408] ;  /* 0x00010200ff440b82 */ /* 0x000f220000000a00 */
[-CC-:B0123--:R-:W-:Y:S01]  /*8bf0*/  FFMA.FTZ R149, R24, R147.reuse, R144.reuse ;  /* 0x0000009318957223 */ /* 0x18ffe20000010090 */
[-CC-:B------:R-:W-:Y:S01]  /*8c00*/  FFMA.FTZ R151, R25, R147.reuse, R144.reuse ;  /* 0x0000009319977223 */ /* 0x180fe20000010090 */
[----:B------:R-:W-:Y:S02]  /*8c10*/  ISETP.GT.AND P1, PT, R6, RZ, PT ;  /* 0x000000ff0600720c */ /* 0x000fe40003f24270 */
[----:B------:R-:W-:Y:S01]  /*8c20*/  FADD.FTZ R148, R26, -R149 ;  /* 0x800000951a947221 */ /* 0x000fe20000010000 */
[----:B------:R-:W-:Y:S01]  /*8c30*/  FADD.FTZ R150, R28, -R151 ;  /* 0x800000971c967221 */ /* 0x000fe20000010000 */
[C---:B-----5:R-:W-:Y:S01]  /*8c40*/  @P0 LOP3.LUT P3, RZ, R164.reuse, 0xff, RZ, 0xc0, !PT ;  /* 0x000000ffa4ff0812 */ /* 0x060fe2000786c0ff */
[----:B------:R-:W0:Y:S01]  /*8c50*/  @P0 LDC.64 R70, c[0x0][0x408] ;  /* 0x00010200ff460b82 */ /* 0x000e220000000a00 */
[C---:B------:R-:W-:Y:S01]  /*8c60*/  FMUL.FTZ R148, R7.reuse, R148 ;  /* 0x0000009407947220 */ /* 0x040fe20000410000 */
[----:B------:R-:W-:Y:S01]  /*8c70*/  FMUL.FTZ R149, R7, R150 ;  /* 0x0000009607957220 */ /* 0x000fe20000410000 */
[----:B------:R-:W-:Y:S01]  /*8c80*/  @P0 LOP3.LUT P4, RZ, R164, 0xff00, RZ, 0xc0, !PT ;  /* 0x0000ff00a4ff0812 */ /* 0x000fe2000788c0ff */
[----:B------:R-:W-:-:S02]  /*8c90*/  FFMA.FTZ R151, R29, R147, R144 ;  /* 0x000000931d977223 */ /* 0x000fc40000010090 */
[----:B------:R-:W-:Y:S02]  /*8ca0*/  FSEL R148, R148, RZ, P1 ;  /* 0x000000ff94947208 */ /* 0x000fe40000800000 */
[----:B------:R-:W-:-:S03]  /*8cb0*/  FSEL R149, R149, RZ, P1 ;  /* 0x000000ff95957208 */ /* 0x000fc60000800000 */
        /* <DEDUP_REMOVED lines=8> */
[-C--:B------:R-:W-:Y:S01]  /*8d40*/  FFMA.FTZ R71, R27, R147.reuse, R144 ;  /* 0x000000931b477223 */ /* 0x080fe20000010090 */
[----:B------:R-:W-:Y:S02]  /*8d50*/  @P0 F2FP.F16.F32.PACK_AB R70, RZ, R70 ;  /* 0x00000046ff46023e */ /* 0x000fe400000000ff */
[----:B------:R-:W-:Y:S01]  /*8d60*/  @P0 F2FP.F16.F32.PACK_AB R150, RZ, R150 ;  /* 0x00000096ff96023e */ /* 0x000fe200000000ff */
        /* <DEDUP_REMOVED lines=11> */
[----:B------:R-:W-:-:S03]  /*8e20*/  FADD.FTZ R151, R35, -R151 ;  /* 0x8000009723977221 */ /* 0x000fc60000010000 */
[----:B------:R-:W-:Y:S01]  /*8e30*/  FSEL R150, R150, RZ, P1 ;  /* 0x000000ff96967208 */ /* 0x000fe20000800000 */
[----:B0-----:R-:W-:Y:S01]  /*8e40*/  @P0 FMUL.FTZ R69, R71, R69 ;  /* 0x0000004547450220 */ /* 0x001fe20000410000 */
[----:B------:R-:W-:Y:S01]  /*8e50*/  FSEL R70, R70, RZ, P1 ;  /* 0x000000ff46467208 */ /* 0x000fe20000800000 */
[----:B------:R-:W-:Y:S02]  /*8e60*/  FMUL.FTZ R151, R7, R151 ;  /* 0x0000009707977220 */ /* 0x000fe40000410000 */
        /* <DEDUP_REMOVED lines=54> */
.L_x_13360:
        /* <DEDUP_REMOVED lines=13> */
.L_x_13362:
[----:B------:R-:W-:Y:S05]  /*92a0*/  BSYNC.RECONVERGENT B3 ;  /* 0x0000000000037941 */ /* 0x000fea0003800200 */
.L_x_13361:
        /* <DEDUP_REMOVED lines=13> */
.L_x_13364:
[----:B------:R-:W-:Y:S05]  /*9380*/  BSYNC.RECONVERGENT B3 ;  /* 0x0000000000037941 */ /* 0x000fea0003800200 */
.L_x_13363:
        /* <DEDUP_REMOVED lines=13> */
.L_x_13366:
[----:B------:R-:W-:Y:S05]  /*9460*/  BSYNC.RECONVERGENT B3 ;  /* 0x0000000000037941 */ /* 0x000fea0003800200 */
.L_x_13365:
        /* <DEDUP_REMOVED lines=13> */
.L_x_13368:
[----:B------:R-:W-:Y:S05]  /*9540*/  BSYNC.RECONVERGENT B3 ;  /* 0x0000000000037941 */ /* 0x000fea0003800200 */
.L_x_13367:
        /* <DEDUP_REMOVED lines=13> */
.L_x_13370:
[----:B------:R-:W-:Y:S05]  /*9620*/  BSYNC.RECONVERGENT B3 ;  /* 0x0000000000037941 */ /* 0x000fea0003800200 */
.L_x_13369:
        /* <DEDUP_REMOVED lines=13> */
.L_x_13372:
[----:B------:R-:W-:Y:S05]  /*9700*/  BSYNC.RECONVERGENT B3 ;  /* 0x0000000000037941 */ /* 0x000fea0003800200 */
.L_x_13371:
        /* <DEDUP_REMOVED lines=13> */
.L_x_13374:
[----:B------:R-:W-:Y:S05]  /*97e0*/  BSYNC.RECONVERGENT B3 ;  /* 0x0000000000037941 */ /* 0x000fea0003800200 */
.L_x_13373:
        /* <DEDUP_REMOVED lines=13> */
.L_x_13359:
[----:B------:R-:W-:Y:S05]  /*98c0*/  BSYNC.RECONVERGENT B1 ;  /* 0x0000000000017941 */ /* 0x000fea0003800200 */
.L_x_13356:
        /* <DEDUP_REMOVED lines=8> */
.L_x_13355:
[----:B------:R-:W-:Y:S05]  /*9950*/  BSYNC.RECONVERGENT B2 ;  /* 0x0000000000027941 */ /* 0x000fea0003800200 */
.L_x_13354:
        /* <DEDUP_REMOVED lines=12> */
[C---:B-----5:R-:W-:Y:S01]  /*9a20*/  @P0 LOP3.LUT P3, RZ, R172.reuse, 0xff, RZ, 0xc0, !PT ;  /* 0x000000ffacff0812 */ /* 0x060fe2000786c0ff */
[--C-:B01234-:R-:W-:Y:S01]  /*9a30*/  HADD2.F32 R148, -RZ, R129.reuse.H0_H0 ;  /* 0x20000081ff947230 */ /* 0x11ffe20000004100 */
[----:B------:R-:W-:Y:S01]  /*9a40*/  @P0 LOP3.LUT P4, RZ, R172, 0xff00, RZ, 0xc0, !PT ;  /* 0x0000ff00acff0812 */ /* 0x000fe2000788c0ff */
[----:B------:R-:W-:Y:S02]  /*9a50*/  HADD2.F32 R149, -RZ, R129.H1_H1 ;  /* 0x30000081ff957230 */ /* 0x000fe40000004100 */
[----:B------:R-:W-:-:S06]  /*9a60*/  HADD2.F32 R150, -RZ, R130.H1_H1 ;  /* 0x30000082ff967230 */ /* 0x000fcc0000004100 */
[-CC-:B------:R-:W-:Y:S01]  /*9a70*/  @P1 FFMA.FTZ R6, R153, R147.reuse, R144.reuse ;  /* 0x0000009399061223 */ /* 0x180fe20000010090 */
[-CC-:B------:R-:W-:Y:S01]  /*9a80*/  @P1 FFMA.FTZ R71, R176, R147.reuse, R144.reuse ;  /* 0x00000093b0471223 */ /* 0x180fe20000010090 */
[----:B------:R-:W-:Y:S02]  /*9a90*/  @P1 FFMA.FTZ R151, R187, R147, R144 ;  /* 0x00000093bb971223 */ /* 0x000fe40000010090 */
[----:B------:R-:W-:Y:S01]  /*9aa0*/  @P1 FADD.FTZ R70, R209, -R6 ;  /* 0x80000006d1461221 */ /* 0x000fe20000010000 */
[----:B------:R-:W-:-:S05]  /*9ab0*/  HADD2.F32 R6, -RZ, R128.H0_H0 ;  /* 0x20000080ff067230 */ /* 0x000fca0000004100 */
[----:B------:R-:W-:Y:S01]  /*9ac0*/  @P1 FFMA.FTZ R6, R7, R70, R6 ;  /* 0x0000004607061223 */ /* 0x000fe20000010006 */
[----:B------:R-:W-:Y:S01]  /*9ad0*/  @P1 FADD.FTZ R70, R208, -R71 ;  /* 0x80000047d0461221 */ /* 0x000fe20000010000 */
[----:B------:R-:W-:Y:S02]  /*9ae0*/  HADD2.F32 R71, -RZ, R128.H1_H1 ;  /* 0x30000080ff477230 */ /* 0x000fe40000004100 */
[----:B------:R-:W-:-:S03]  /*9af0*/  @P0 FMUL.FTZ R69, R6, R69 ;  /* 0x0000004506450220 */ /* 0x000fc60000410000 */
[----:B------:R-:W-:Y:S01]  /*9b00*/  @P1 FFMA.FTZ R71, R7, R70, R71 ;  /* 0x0000004607471223 */ /* 0x000fe20000010047 */
[----:B------:R-:W-:Y:S02]  /*9b10*/  @P0 FMUL.FTZ R70, R69, R68 ;  /* 0x0000004445460220 */ /* 0x000fe40000410000 */
[----:B------:R-:W0:Y:S02]  /*9b20*/  @P0 LDC.64 R68, c[0x0][0x408] ;  /* 0x00010200ff440b82 */ /* 0x000e240000000a00 */
[----:B0-----:R-:W-:-:S04]  /*9b30*/  @P0 FMUL.FTZ R69, R71, R69 ;  /* 0x0000004547450220 */ /* 0x001fc80000410000 */
[----:B------:R-:W-:Y:S01]  /*9b40*/  @P0 FMUL.FTZ R69, R69, R68 ;  /* 0x0000004445450220 */ /* 0x000fe20000410000 */
[----:B------:R-:W-:Y:S01]  /*9b50*/  @P0 FSEL R68, R70, RZ, P3 ;  /* 0x000000ff46440208 */ /* 0x000fe20001800000 */
[----:B------:R-:W-:Y:S01]  /*9b60*/  @P1 FFMA.FTZ R70, R177, R147, R144 ;  /* 0x00000093b1461223 */ /* 0x000fe20000010090 */
[----:B------:R-:W-:Y:S02]  /*9b70*/  @P0 LOP3.LUT P3, RZ, R172, 0xff0000, RZ, 0xc0, !PT ;  /* 0x00ff0000acff0812 */ /* 0x000fe4000786c0ff */
[----:B------:R-:W-:Y:S01]  /*9b80*/  @P0 FSEL R69, R69, RZ, P4 ;  /* 0x000000ff45450208 */ /* 0x000fe20002000000 */
[----:B------:R-:W-:Y:S01]  /*9b90*/  @P1 FADD.FTZ R70, R179, -R70 ;  /* 0x80000046b3461221 */ /* 0x000fe20000010000 */
[----:B------:R-:W-:Y:S02]  /*9ba0*/  @P0 F2FP.F16.F32.PACK_AB R68, RZ, R68 ;  /* 0x00000044ff44023e */ /* 0x000fe400000000ff */
[----:B------:R-:W-:Y:S01]  /*9bb0*/  @P0 F2FP.F16.F32.PACK_AB R69, RZ, R69 ;  /* 0x00000045ff45023e */ /* 0x000fe200000000ff */
[----:B------:R-:W-:Y:S01]  /*9bc0*/  @P1 FFMA.FTZ R148, R7, R70, R148 ;  /* 0x0000004607941223 */ /* 0x000fe20000010094 */
[----:B------:R-:W-:Y:S01]  /*9bd0*/  @P0 PRMT R132, R68, 0x7610, R132 ;  /* 0x0000761044840816 */ /* 0x000fe20000000084 */
[----:B------:R-:W-:-:S03]  /*9be0*/  HADD2.F32 R70, -RZ, R130.H0_H0 ;  /* 0x20000082ff467230 */ /* 0x000fc60000004100 */
[----:B------:R-:W-:Y:S02]  /*9bf0*/  @P0 PRMT R132, R132, 0x5410, R69 ;  /* 0x0000541084840816 */ /* 0x000fe40000000045 */
        /* <DEDUP_REMOVED lines=23> */
[-CC-:B------:R-:W-:Y:S01]  /*9d70*/  @P1 FFMA.FTZ R69, R183, R147.reuse, R144.reuse ;  /* 0x00000093b7451223 */ /* 0x180fe20000010090 */
[----:B------:R-:W-:Y:S01]  /*9d80*/  @P1 FFMA.FTZ R147, R185, R147, R144 ;  /* 0x00000093b9931223 */ /* 0x000fe20000010090 */
[----:B------:R-:W-:Y:S02]  /*9d90*/  HADD2.F32 R144, -RZ, R131.H0_H0 ;  /* 0x20000083ff907230 */ /* 0x000fe40000004100 */
[----:B------:R-:W-:Y:S01]  /*9da0*/  @P0 FSEL R68, R68, RZ, P3 ;  /* 0x000000ff44440208 */ /* 0x000fe20001800000 */
[----:B------:R-:W-:Y:S01]  /*9db0*/  @P1 FADD.FTZ R69, R184, -R69 ;  /* 0x80000045b8451221 */ /* 0x000fe20000010000 */
[----:B------:R-:W-:Y:S01]  /*9dc0*/  @P0 LOP3.LUT P3, RZ, R173, 0xff00, RZ, 0xc0, !PT ;  /* 0x0000ff00adff0812 */ /* 0x000fe2000786c0ff */
[----:B------:R-:W-:Y:S01]  /*9dd0*/  @P1 FADD.FTZ R147, R186, -R147 ;  /* 0x80000093ba931221 */ /* 0x000fe20000010000 */
[----:B------:R-:W-:Y:S01]  /*9de0*/  @P0 F2FP.F16.F32.PACK_AB R68, RZ, R68 ;  /* 0x00000044ff44023e */ /* 0x000fe200000000ff */
[----:B------:R-:W-:-:S02]  /*9df0*/  @P1 FFMA.FTZ R150, R7, R69, R150 ;  /* 0x0000004507961223 */ /* 0x000fc40000010096 */
[----:B------:R-:W-:Y:S01]  /*9e00*/  @P1 FFMA.FTZ R144, R7, R147, R144 ;  /* 0x0000009307901223 */ /* 0x000fe20000010090 */
[----:B------:R-:W-:Y:S01]  /*9e10*/  @P0 PRMT R134, R68, 0x7610, R134 ;  /* 0x0000761044860816 */ /* 0x000fe20000000086 */
[----:B------:R-:W-:Y:S01]  /*9e20*/  HADD2.F32 R147, -RZ, R131.H1_H1 ;  /* 0x30000083ff937230 */ /* 0x000fe20000004100 */
[----:B------:R-:W0:Y:S01]  /*9e30*/  @P0 LDC.64 R68, c[0x0][0x408] ;  /* 0x00010200ff440b82 */ /* 0x000e220000000a00 */
[C---:B------:R-:W-:Y:S01]  /*9e40*/  F2FP.F16.F32.PACK_AB R70, R150.reuse, R70 ;  /* 0x000000469646723e */ /* 0x040fe200000000ff */
        /* <DEDUP_REMOVED lines=13> */
[----:B------:R-:W-:-:S04]  /*9f20*/  @P1 FADD.FTZ R68, R188, -R151 ;  /* 0x80000097bc441221 */ /* 0x000fc80000010000 */
[----:B------:R-:W-:Y:S01]  /*9f30*/  @P1 FFMA.FTZ R147, R7, R68, R147 ;  /* 0x0000004407931223 */ /* 0x000fe20000010093 */
[----:B------:R-:W-:-:S04]  /*9f40*/  F2FP.F16.F32.PACK_AB R68, R71, R6 ;  /* 0x000000064744723e */ /* 0x000fc800000000ff */
        /* <DEDUP_REMOVED lines=10> */
.L_x_13379:
[----:B------:R-:W-:Y:S02]  /*9ff0*/  ISETP.GT.AND P1, PT, R6, RZ, PT ;  /* 0x000000ff0600720c */ /* 0x000fe40003f24270 */
[----:B-----5:R-:W-:-:S11]  /*a000*/  @P0 LOP3.LUT P3, RZ, R172, 0xff, RZ, 0xc0, !PT ;  /* 0x000000ffacff0812 */ /* 0x020fd6000786c0ff */
[----:B------:R-:W-:-:S04]  /*a010*/  @P1 FFMA.FTZ R6, R153, R147, R144 ;  /* 0x0000009399061223 */ /* 0x000fc80000010090 */
[----:B01234-:R-:W-:Y:S01]  /*a020*/  @P1 FADD.FTZ R148, R209, -R6 ;  /* 0x80000006d1941221 */ /* 0x01ffe20000010000 */
[----:B------:R-:W-:-:S05]  /*a030*/  HADD2.F32 R6, -RZ, R128.H0_H0 ;  /* 0x20000080ff067230 */ /* 0x000fca0000004100 */
        /* <DEDUP_REMOVED lines=14> */
[----:B------:R-:W-:-:S03]  /*a120*/  @P1 FFMA.FTZ R6, R177, R147, R144 ;  /* 0x00000093b1061223 */ /* 0x000fc60000010090 */
[----:B------:R-:W-:-:S05]  /*a130*/  @P0 FMUL.FTZ R148, R149, R148 ;  /* 0x0000009495940220 */ /* 0x000fca0000410000 */
[----:B------:R-:W-:Y:S02]  /*a140*/  @P0 FSEL R148, R148, RZ, P3 ;  /* 0x000000ff94940208 */ /* 0x000fe40001800000 */
[----:B------:R-:W-:Y:S02]  /*a150*/  @P0 LOP3.LUT P3, RZ, R172, 0xff0000, RZ, 0xc0, !PT ;  /* 0x00ff0000acff0812 */ /* 0x000fe4000786c0ff */
[----:B------:R-:W-:-:S04]  /*a160*/  @P0 F2FP.F16.F32.PACK_AB R148, RZ, R148 ;  /* 0x00000094ff94023e */ /* 0x000fc800000000ff */
[----:B------:R-:W-:Y:S01]  /*a170*/  @P0 PRMT R132, R132, 0x5410, R148 ;  /* 0x0000541084840816 */ /* 0x000fe20000000094 */
[----:B------:R-:W-:Y:S01]  /*a180*/  @P1 FADD.FTZ R148, R179, -R6 ;  /* 0x80000006b3941221 */ /* 0x000fe20000010000 */
[----:B------:R-:W-:-:S05]  /*a190*/  HADD2.F32 R6, -RZ, R129.H0_H0 ;  /* 0x20000081ff067230 */ /* 0x000fca0000004100 */
[----:B------:R-:W-:Y:S02]  /*a1a0*/  @P1 FFMA.FTZ R6, R7, R148, R6 ;  /* 0x0000009407061223 */ /* 0x000fe40000010006 */
        /* <DEDUP_REMOVED lines=9> */
[----:B------:R-:W-:-:S05]  /*a240*/  HADD2.F32 R6, -RZ, R129.H1_H1 ;  /* 0x30000081ff067230 */ /* 0x000fca0000004100 */
        /* <DEDUP_REMOVED lines=53> */
.L_x_13378:
[----:B------:R-:W-:-:S04]  /*a5a0*/  UISETP.NE.U32.AND UP0, UPT, UR20, URZ, UPT ;  /* 0x000000ff1400728c */ /* 0x000fc8000bf05070 */
[----:B------:R-:W-:-:S06]  /*a5b0*/  UISETP.NE.AND.EX UP0, UPT, UR21, URZ, UPT, UP0 ;  /* 0x000000ff1500728c */ /* 0x000fcc000bf05300 */
[----:B------:R-:W-:-:S13]  /*a5c0*/  PLOP3.LUT P2, PT, PT, PT, UP0, 0x80, 0x8 ;  /* 0x000000000008781c */ /* 0x000fda0003f4f008 */
[----:B------:R-:W-:Y:S05]  /*a5d0*/  @!P2 BRA `(.L_x_13381) ;  /* 0x00000004007ca947 */ /* 0x000fea0003800000 */
[----:B------:R-:W0:Y:S01]  /*a5e0*/  @P0 LDC.64 R68, c[0x0][0x408] ;  /* 0x00010200ff440b82 */ /* 0x000e220000000a00 */
[----:B------:R-:W-:Y:S01]  /*a5f0*/  ISETP.GT.AND P1, PT, R6, RZ, PT ;  /* 0x000000ff0600720c */ /* 0x000fe20003f24270 */
[-CC-:B------:R-:W-:Y:S01]  /*a600*/  FFMA.FTZ R6, R153, R147.reuse, R144.reuse ;  /* 0x0000009399067223 */ /* 0x180fe20000010090 */
[-CC-:B01234-:R-:W-:Y:S01]  /*a610*/  FFMA.FTZ R149, R176, R147.reuse, R144.reuse ;  /* 0x00000093b0957223 */ /* 0x19ffe20000010090 */
[----:B-----5:R-:W-:Y:S01]  /*a620*/  @P0 LOP3.LUT P3, RZ, R172, 0xff, RZ, 0xc0, !PT ;  /* 0x000000ffacff0812 */ /* 0x020fe2000786c0ff */
[-C--:B------:R-:W-:Y:S01]  /*a630*/  FFMA.FTZ R150, R177, R147.reuse, R144 ;  /* 0x00000093b1967223 */ /* 0x080fe20000010090 */
[----:B------:R-:W-:Y:S01]  /*a640*/  FADD.FTZ R6, R209, -R6 ;  /* 0x80000006d1067221 */ /* 0x000fe20000010000 */
[----:B------:R-:W-:Y:S01]  /*a650*/  FADD.FTZ R148, R208, -R149 ;  /* 0x80000095d0947221 */ /* 0x000fe20000010000 */
[----:B------:R-:W0:Y:S01]  /*a660*/  @P0 LDC.64 R70, c[0x0][0x408] ;  /* 0x00010200ff460b82 */ /* 0x000e220000000a00 */
[----:B------:R-:W-:Y:S01]  /*a670*/  @P0 LOP3.LUT P4, RZ, R172, 0xff00, RZ, 0xc0, !PT ;  /* 0x0000ff00acff0812 */ /* 0x000fe2000788c0ff */
[C---:B------:R-:W-:Y:S01]  /*a680*/  FMUL.FTZ R6, R7.reuse, R6 ;  /* 0x0000000607067220 */ /* 0x040fe20000410000 */
[----:B------:R-:W-:Y:S01]  /*a690*/  FMUL.FTZ R148, R7, R148 ;  /* 0x0000009407947220 */ /* 0x000fe20000410000 */
[----:B------:R-:W-:Y:S01]  /*a6a0*/  FADD.FTZ R150, R179, -R150 ;  /* 0x80000096b3967221 */ /* 0x000fe20000010000 */
[----:B------:R-:W-:-:S02]  /*a6b0*/  FFMA.FTZ R151, R180, R147, R144 ;  /* 0x00000093b4977223 */ /* 0x000fc40000010090 */
        /* <DEDUP_REMOVED lines=17> */
[----:B------:R-:W-:-:S04]  /*a7d0*/  FADD.FTZ R70, R181, -R70 ;  /* 0x80000046b5467221 */ /* 0x000fc80000010000 */
[----:B------:R-:W-:Y:S01]  /*a7e0*/  FMUL.FTZ R149, R7, R70 ;  /* 0x0000004607957220 */ /* 0x000fe20000410000 */
[----:B------:R-:W-:Y:S01]  /*a7f0*/  FADD.FTZ R70, R182, -R151 ;  /* 0x80000097b6467221 */ /* 0x000fe20000010000 */
[----:B------:R-:W-:Y:S01]  /*a800*/  FFMA.FTZ R151, R183, R147, R144 ;  /* 0x00000093b7977223 */ /* 0x000fe20000010090 */
[----:B0-----:R-:W-:Y:S02]  /*a810*/  @P0 FMUL.FTZ R69, R71, R69 ;  /* 0x0000004547450220 */ /* 0x001fe40000410000 */
[----:B------:R-:W-:Y:S01]  /*a820*/  FSEL R149, R149, RZ, P1 ;  /* 0x000000ff95957208 */ /* 0x000fe20000800000 */
[----:B------:R-:W-:Y:S01]  /*a830*/  FMUL.FTZ R70, R7, R70 ;  /* 0x0000004607467220 */ /* 0x000fe20000410000 */
[----:B------:R-:W-:Y:S01]  /*a840*/  FADD.FTZ R150, R184, -R151 ;  /* 0x80000097b8967221 */ /* 0x000fe20000010000 */
[----:B------:R-:W-:-:S03]  /*a850*/  @P0 FMUL.FTZ R68, R69, R68 ;  /* 0x0000004445440220 */ /* 0x000fc60000410000 */
[----:B------:R-:W-:Y:S01]  /*a860*/  FSEL R70, R70, RZ, P1 ;  /* 0x000000ff46467208 */ /* 0x000fe20000800000 */
[----:B------:R-:W-:Y:S01]  /*a870*/  FMUL.FTZ R151, R7, R150 ;  /* 0x0000009607977220 */ /* 0x000fe20000410000 */
[----:B------:R-:W-:Y:S01]  /*a880*/  @P0 FSEL R68, R68, RZ, P3 ;  /* 0x000000ff44440208 */ /* 0x000fe20001800000 */
[-CC-:B------:R-:W-:Y:S01]  /*a890*/  FFMA.FTZ R150, R185, R147.reuse, R144.reuse ;  /* 0x00000093b9967223 */ /* 0x180fe20000010090 */
[----:B------:R-:W-:Y:S01]  /*a8a0*/  @P0 LOP3.LUT P3, RZ, R172, 0xff000000, RZ, 0xc0, !PT ;  /* 0xff000000acff0812 */ /* 0x000fe2000786c0ff */
[----:B------:R-:W-:Y:S01]  /*a8b0*/  FFMA.FTZ R147, R187, R147, R144 ;  /* 0x00000093bb937223 */ /* 0x000fe20000010090 */
[----:B------:R-:W-:Y:S01]  /*a8c0*/  @P0 F2FP.F16.F32.PACK_AB R68, RZ, R68 ;  /* 0x00000044ff44023e */ /* 0x000fe200000000ff */
[----:B------:R-:W-:Y:S01]  /*a8d0*/  FADD.FTZ R150, R186, -R150 ;  /* 0x80000096ba967221 */ /* 0x000fe20000010000 */
[----:B------:R-:W-:Y:S01]  /*a8e0*/  FSEL R151, R151, RZ, P1 ;  /* 0x000000ff97977208 */ /* 0x000fe20000800000 */
[----:B------:R-:W-:Y:S01]  /*a8f0*/  FADD.FTZ R144, R188, -R147 ;  /* 0x80000093bc907221 */ /* 0x000fe20000010000 */
[----:B------:R-:W-:Y:S01]  /*a900*/  @P0 PRMT R133, R68, 0x7610, R133 ;  /* 0x0000761044850816 */ /* 0x000fe20000000085 */
[C---:B------:R-:W-:Y:S01]  /*a910*/  FMUL.FTZ R150, R7.reuse, R150 ;  /* 0x0000009607967220 */ /* 0x040fe20000410000 */
[----:B------:R-:W0:Y:S01]  /*a920*/  @P0 LDC.64 R68, c[0x0][0x408] ;  /* 0x00010200ff440b82 */ /* 0x000e220000000a00 */
[----:B------:R-:W-:-:S03]  /*a930*/  FMUL.FTZ R7, R7, R144 ;  /* 0x0000009007077220 */ /* 0x000fc60000410000 */
[----:B------:R-:W-:Y:S02]  /*a940*/  FSEL R150, R150, RZ, P1 ;  /* 0x000000ff96967208 */ /* 0x000fe40000800000 */
        /* <DEDUP_REMOVED lines=25> */
[----:B------:R-:W-:Y:S02]  /*aae0*/  F2FP.F16.F32.PACK_AB R69, R149, R71 ;  /* 0x000000479545723e */ /* 0x000fe400000000ff */
[----:B------:R-:W-:Y:S02]  /*aaf0*/  F2FP.F16.F32.PACK_AB R71, R7, R150 ;  /* 0x000000960747723e */ /* 0x000fe400000000ff */
[----:B------:R-:W-:-:S04]  /*ab00*/  @P0 FSEL R68, R68, RZ, P3 ;  /* 0x000000ff44440208 */ /* 0x000fc80001800000 */
[----:B------:R-:W-:-:S04]  /*ab10*/  @P0 F2FP.F16.F32.PACK_AB R68, RZ, R68 ;  /* 0x00000044ff44023e */ /* 0x000fc800000000ff */
[----:B------:R-:W-:Y:S02]  /*ab20*/  @P0 PRMT R135, R68, 0x7610, R135 ;  /* 0x0000761044870816 */ /* 0x000fe40000000087 */
        /* <DEDUP_REMOVED lines=10> */
.L_x_13381:
        /* <DEDUP_REMOVED lines=13> */
.L_x_13383:
[----:B------:R-:W-:Y:S05]  /*aca0*/  BSYNC.RECONVERGENT B3 ;  /* 0x0000000000037941 */ /* 0x000fea0003800200 */
.L_x_13382:
        /* <DEDUP_REMOVED lines=13> */
.L_x_13385:
[----:B------:R-:W-:Y:S05]  /*ad80*/  BSYNC.RECONVERGENT B3 ;  /* 0x0000000000037941 */ /* 0x000fea0003800200 */
.L_x_13384:
        /* <DEDUP_REMOVED lines=13> */
.L_x_13387:
[----:B------:R-:W-:Y:S05]  /*ae60*/  BSYNC.RECONVERGENT B3 ;  /* 0x0000000000037941 */ /* 0x000fea0003800200 */
.L_x_13386:
        /* <DEDUP_REMOVED lines=13> */
.L_x_13389:
[----:B------:R-:W-:Y:S05]  /*af40*/  BSYNC.RECONVERGENT B3 ;  /* 0x0000000000037941 */ /* 0x000fea0003800200 */
.L_x_13388:
        /* <DEDUP_REMOVED lines=13> */
.L_x_13391:
[----:B------:R-:W-:Y:S05]  /*b020*/  BSYNC.RECONVERGENT B3 ;  /* 0x0000000000037941 */ /* 0x000fea0003800200 */
.L_x_13390:
        /* <DEDUP_REMOVED lines=13> */
.L_x_13393:
[----:B------:R-:W-:Y:S05]  /*b100*/  BSYNC.RECONVERGENT B3 ;  /* 0x0000000000037941 */ /* 0x000fea0003800200 */
.L_x_13392:
        /* <DEDUP_REMOVED lines=13> */
.L_x_13395:
[----:B------:R-:W-:Y:S05]  /*b1e0*/  BSYNC.RECONVERGENT B3 ;  /* 0x0000000000037941 */ /* 0x000fea0003800200 */
.L_x_13394:
[----:B01234-:R-:W0:Y:S01]  /*b1f0*/  @P0 LDC.64 R148, c[0x0][0x408] ;  /* 0x00010200ff940b82 */ /* 0x01fe220000000a00 */
        /* <DEDUP_REMOVED lines=10> */
[----:B------:R-:W-:-:S04]  /*b2a0*/  @P0 F2FP.F16.F32.PACK_AB R148, RZ, R148 ;  /* 0x00000094ff94023e */ /* 0x000fc800000000ff */
[----:B------:R-:W-:-:S07]  /*b2b0*/  @P0 PRMT R135, R135, 0x5410, R148 ;  /* 0x0000541087870816 */ /* 0x000fce0000000094 */
.L_x_13380:
[----:B------:R-:W-:Y:S05]  /*b2c0*/  BSYNC.RECONVERGENT B1 ;  /* 0x0000000000017941 */ /* 0x000fea0003800200 */
.L_x_13377:
[----:B------:R-:W0:Y:S08]  /*b2d0*/  @P2 LDC.64 R6, c[0x0][0x478] ;  /* 0x00011e00ff062b82 */ /* 0x000e300000000a00 */
[----:B------:R-:W1:Y:S01]  /*b2e0*/  @P0 LDC.64 R148, c[0x0][0x468] ;  /* 0x00011a00ff940b82 */ /* 0x000e620000000a00 */
[----:B0-----:R-:W-:-:S05]  /*b2f0*/  @P2 IMAD.WIDE.U32 R6, R146, 0x10, R6 ;  /* 0x0000001092062825 */ /* 0x001fca00078e0006 */
[----:B------:R0:W-:Y:S01]  /*b300*/  @P2 STG.E.128 desc[UR6][R6.64], R68 ;  /* 0x0000004406002986 */ /* 0x0001e2000c101d06 */
[----:B-1----:R-:W-:-:S05]  /*b310*/  @P0 IMAD.WIDE.U32 R144, R145, 0x10, R148 ;  /* 0x0000001091900825 */ /* 0x002fca00078e0094 */
[----:B------:R0:W-:Y:S02]  /*b320*/  @P0 STG.E.128 desc[UR6][R144.64], R132 ;  /* 0x0000008490000986 */ /* 0x0001e4000c101d06 */
.L_x_13376:
[----:B------:R-:W-:Y:S05]  /*b330*/  BSYNC.RECONVERGENT B2 ;  /* 0x0000000000027941 */ /* 0x000fea0003800200 */
.L_x_13375:
[----:B0-----:R-:W0:Y:S02]  /*b340*/  LDC.64 R6, c[0x0][0x380] ;  /* 0x0000e000ff067b82 */ /* 0x001e240000000a00 */
[----:B0-----:R-:W-:-:S04]  /*b350*/  LEA R5, R6, R5, 0x2 ;  /* 0x0000000506057211 */ /* 0x001fc800078e10ff */
[----:B------:R-:W-:-:S13]  /*b360*/  ISETP.GE.AND P0, PT, R5, R7, PT ;  /* 0x000000070500720c */ /* 0x000fda0003f06270 */
[----:B------:R-:W-:Y:S05]  /*b370*/  @!P0 BRA `(.L_x_13396) ;  /* 0xffffff54006c8947 */ /* 0x000fea000383ffff */
.L_x_13277:
[----:B------:R-:W-:Y:S05]  /*b380*/  BSYNC B0 ;  /* 0x0000000000007941 */ /* 0x000fea0003800000 */
.L_x_13276:
        /* <DEDUP_REMOVED lines=122> */
[----:B0-----:R-:W-:-:S04]  /*bb30*/  LOP3.LUT R3, R222, 0x7f, RZ, 0x3c, !PT ;  /* 0x0000007fde037812 */ /* 0x001fc800078e3cff */
[----:B------:R-:W-:-:S04]  /*bb40*/  IADD3 R46, PT, PT, R3, R2, RZ ;  /* 0x00000002032e7210 */ /* 0x000fc80007ffe0ff */
[C---:B------:R-:W-:Y:S02]  /*bb50*/  ISETP.GE.U32.AND P0, PT, R46.reuse, 0x80, PT ;  /* 0x000000802e00780c */ /* 0x040fe40003f06070 */
[C---:B------:R-:W-:Y:S01]  /*bb60*/  ISETP.GE.U32.AND P1, PT, R46.reuse, 0x100, PT ;  /* 0x000001002e00780c */ /* 0x040fe20003f26070 */
[----:B------:R-:W0:Y:S01]  /*bb70*/  LDS R36, [R0] ;  /* 0x0000000000247984 */ /* 0x000e220000000800 */
[C---:B------:R-:W-:Y:S02]  /*bb80*/  ISETP.GE.U32.AND P5, PT, R46.reuse, 0x180, PT ;  /* 0x000001802e00780c */ /* 0x040fe40003fa6070 */
[----:B------:R-:W-:Y:S01]  /*bb90*/  ISETP.GE.U32.AND P4, PT, R46, 0x280, PT ;  /* 0x000002802e00780c */ /* 0x000fe20003f86070 */
[----:B------:R-:W1:Y:S04]  /*bba0*/  LDS R39, [R0+0x1400] ;  /* 0x0014000000277984 */ /* 0x000e680000000800 */
[----:B------:R-:W2:Y:S02]  /*bbb0*/  LDS R43, [R0+0x2800] ;  /* 0x00280000002b7984 */ /* 0x000ea40000000800 */
[----:B------:R-:W-:-:S02]  /*bbc0*/  @P0 MOV R2, R50 ;  /* 0x0000003200020202 */ /* 0x000fc40000000f00 */
[----:B------:R-:W-:Y:S01]  /*bbd0*/  @P0 MOV R3, R53 ;  /* 0x0000003500030202 */ /* 0x000fe20000000f00 */
[----:B------:R-:W3:Y:S01]  /*bbe0*/  LDS R47, [R0+0x3c00] ;  /* 0x003c0000002f7984 */ /* 0x000ee20000000800 */
[----:B------:R-:W-:-:S03]  /*bbf0*/  @P0 IADD3 R50, P2, PT, R50, 0x200, RZ ;  /* 0x0000020032320810 */ /* 0x000fc60007f5e0ff */
[----:B------:R-:W4:Y:S01]  /*bc00*/  LDS R37, [R0+0x200] ;  /* 0x0002000000257984 */ /* 0x000f220000000800 */
[----:B------:R-:W-:-:S03]  /*bc10*/  @P0 IADD3.X R53, PT, PT, RZ, R53, RZ, P2, !PT ;  /* 0x00000035ff350210 */ /* 0x000fc600017fe4ff */
        /* <DEDUP_REMOVED lines=20> */
[----:B----4-:R-:W-:Y:S02]  /*bd60*/  @P0 MOV R2, R48 ;  /* 0x0000003000020202 */ /* 0x010fe40000000f00 */
[----:B------:R-:W4:Y:S01]  /*bd70*/  LDS R25, [R0+0x1c00] ;  /* 0x001c000000197984 */ /* 0x000f220000000800 */
[-C--:B------:R-:W-:Y:S01]  /*bd80*/  @P0 MOV R3, R51.reuse ;  /* 0x0000003300030202 */ /* 0x080fe20000000f00 */
[----:B------:R-:W-:Y:S01]  /*bd90*/  FADD.FTZ R38, RZ, R38 ;  /* 0x00000026ff267221 */ /* 0x000fe20000010000 */
[----:B------:R-:W-:Y:S01]  /*bda0*/  @P0 IADD3 R48, P3, PT, R48, 0x200, RZ ;  /* 0x0000020030300810 */ /* 0x000fe20007f7e0ff */
[----:B------:R-:W-:Y:S01]  /*bdb0*/  LDS R21, [R0+0x4400] ;  /* 0x0044000000157984 */ /* 0x000fe20000000800 */
[----:B------:R-:W-:Y:S02]  /*bdc0*/  FADD.FTZ R6, RZ, R6 ;  /* 0x00000006ff067221 */ /* 0x000fe40000010000 */
[----:B------:R-:W-:Y:S01]  /*bdd0*/  @P0 IADD3.X R51, PT, PT, RZ, R51, RZ, P3, !PT ;  /* 0x00000033ff330210 */ /* 0x000fe20001ffe4ff */
[----:B------:R2:W-:Y:S01]  /*bde0*/  @P0 STG.E desc[UR6][R2.64], R35 ;  /* 0x0000002302000986 */ /* 0x0005e2000c101906 */
[----:B------:R-:W-:-:S02]  /*bdf0*/  @P1 MOV R4, R48 ;  /* 0x0000003000041202 */ /* 0x000fc40000000f00 */
[----:B------:R-:W-:Y:S01]  /*be00*/  @P1 MOV R5, R51 ;  /* 0x0000003300051202 */ /* 0x000fe20000000f00 */
[----:B------:R-:W4:Y:S01]  /*be10*/  LDS R35, [R0+0x3000] ;  /* 0x0030000000237984 */ /* 0x000f220000000800 */
[----:B0-----:R-:W-:Y:S01]  /*be20*/  FADD.FTZ R38, R38, R41 ;  /* 0x0000002926267221 */ /* 0x001fe20000010000 */
[----:B------:R-:W-:Y:S01]  /*be30*/  @P1 IADD3 R48, P2, PT, R48, 0x200, RZ ;  /* 0x0000020030301810 */ /* 0x000fe20007f5e0ff */
[----:B-1----:R-:W-:Y:S01]  /*be40*/  FADD.FTZ R6, R6, R17 ;  /* 0x0000001106067221 */ /* 0x002fe20000010000 */
[----:B------:R-:W-:Y:S01]  /*be50*/  LDS R18, [R0+0x1e00] ;  /* 0x001e000000127984 */ /* 0x000fe20000000800 */
[----:B------:R-:W-:Y:S01]  /*be60*/  ISETP.GE.U32.AND P3, PT, R46, 0x300, PT ;  /* 0x000003002e00780c */ /* 0x000fe20003f66070 */
[----:B--2---:R-:W-:Y:S01]  /*be70*/  FADD.FTZ R38, R38, R45 ;  /* 0x0000002d26267221 */ /* 0x004fe20000010000 */
[----:B------:R-:W-:Y:S01]  /*be80*/  @P1 MOV R2, R50 ;  /* 0x0000003200021202 */ /* 0x000fe20000000f00 */
[----:B------:R-:W-:Y:S01]  /*be90*/  LDS R20, [R0+0x3200] ;  /* 0x0032000000147984 */ /* 0x000fe20000000800 */
[----:B------:R-:W-:Y:S01]  /*bea0*/  @P1 MOV R3, R53 ;  /* 0x0000003500031202 */ /* 0x000fe20000000f00 */
[----:B---3--:R-:W-:Y:S01]  /*beb0*/  FADD.FTZ R49, R38, R49 ;  /* 0x0000003126317221 */ /* 0x008fe20000010000 */
[----:B------:R-:W-:Y:S01]  /*bec0*/  @P1 IADD3 R50, P0, PT, R50, 0x200, RZ ;  /* 0x0000020032321810 */ /* 0x000fe20007f1e0ff */
[----:B------:R-:W-:Y:S01]  /*bed0*/  LDS R22, [R0+0x4600] ;  /* 0x0046000000167984 */ /* 0x000fe20000000800 */
[----:B------:R-:W-:-:S02]  /*bee0*/  @P1 IADD3.X R51, PT, PT, RZ, R51, RZ, P2, !PT ;  /* 0x00000033ff331210 */ /* 0x000fc400017fe4ff */
[----:B------:R-:W-:Y:S01]  /*bef0*/  @P1 IADD3.X R53, PT, PT, RZ, R53, RZ, P0, !PT ;  /* 0x00000035ff351210 */ /* 0x000fe200007fe4ff */
[----:B------:R0:W-:Y:S01]  /*bf00*/  @P1 STG.E desc[UR6][R2.64], R37 ;  /* 0x0000002502001986 */ /* 0x0001e2000c101906 */
[----:B------:R-:W-:Y:S01]  /*bf10*/  ISETP.GE.U32.AND P0, PT, R46, 0x200, PT ;  /* 0x000002002e00780c */ /* 0x000fe20003f06070 */
[----:B------:R-:W-:Y:S01]  /*bf20*/  FADD.FTZ R6, R6, R27 ;  /* 0x0000001b06067221 */ /* 0x000fe20000010000 */
[----:B------:R-:W-:Y:S01]  /*bf30*/  ISETP.GE.U32.AND P2, PT, R46, 0x380, PT ;  /* 0x000003802e00780c */ /* 0x000fe20003f46070 */
[----:B------:R-:W1:Y:S01]  /*bf40*/  LDS R37, [R0+0x4200] ;  /* 0x0042000000257984 */ /* 0x000e620000000800 */
[----:B------:R-:W-:-:S03]  /*bf50*/  FADD.FTZ R14, RZ, R14 ;  /* 0x0000000eff0e7221 */ /* 0x000fc60000010000 */
[----:B------:R-:W-:Y:S01]  /*bf60*/  @P1 STG.E desc[UR6][R4.64], R15 ;  /* 0x0000000f04001986 */ /* 0x000fe2000c101906 */
[----:B----4-:R-:W-:-:S03]  /*bf70*/  FADD.FTZ R14, R14, R25 ;  /* 0x000000190e0e7221 */ /* 0x010fc60000010000 */
[----:B------:R-:W2:Y:S01]  /*bf80*/  LDS R15, [R0+0xa00] ;  /* 0x000a0000000f7984 */ /* 0x000ea20000000800 */
[----:B0-----:R-:W-:Y:S02]  /*bf90*/  @P5 MOV R2, R50 ;  /* 0x0000003200025202 */ /* 0x001fe40000000f00 */
[----:B------:R-:W-:Y:S01]  /*bfa0*/  @P5 MOV R3, R53 ;  /* 0x0000003500035202 */ /* 0x000fe20000000f00 */
[----:B------:R-:W0:Y:S01]  /*bfb0*/  LDS R16, [R0+0xc00] ;  /* 0x000c000000107984 */ /* 0x000e220000000800 */
[----:B------:R-:W-:-:S03]  /*bfc0*/  @P5 IADD3 R50, P1, PT, R50, 0x200, RZ ;  /* 0x0000020032325810 */ /* 0x000fc60007f3e0ff */
[----:B------:R-:W3:Y:S01]  /*bfd0*/  LDS R17, [R0+0x2000] ;  /* 0x0020000000117984 */ /* 0x000ee20000000800 */
[----:B------:R-:W-:Y:S01]  /*bfe0*/  @P5 IADD3.X R53, PT, PT, RZ, R53, RZ, P1, !PT ;  /* 0x00000035ff355210 */ /* 0x000fe20000ffe4ff */
[----:B------:R-:W-:Y:S02]  /*bff0*/  FADD.FTZ R14, R14, R35 ;  /* 0x000000230e0e7221 */ /* 0x000fe40000010000 */
[----:B------:R-:W4:Y:S01]  /*c000*/  LDS R23, [R0+0x3400] ;  /* 0x0034000000177984 */ /* 0x000f220000000800 */
[----:B------:R-:W-:Y:S01]  /*c010*/  ISETP.GE.U32.AND P1, PT, R46, 0x400, PT ;  /* 0x000004002e00780c */ /* 0x000fe20003f26070 */
[----:B------:R-:W-:Y:S02]  /*c020*/  FADD.FTZ R29, R14, R21 ;  /* 0x000000150e1d7221 */ /* 0x000fe40000010000 */
[----:B------:R1:W-:Y:S04]  /*c030*/  @P5 STG.E desc[UR6][R2.64], R49 ;  /* 0x0000003102005986 */ /* 0x0003e8000c101906 */
[----:B------:R-:W4:Y:S04]  /*c040*/  LDS R31, [R0+0x4800] ;  /* 0x00480000001f7984 */ /* 0x000f280000000800 */
[----:B------:R-:W-:Y:S01]  /*c050*/  LDS R19, [R0+0x2200] ;  /* 0x0022000000137984 */ /* 0x000fe20000000800 */
[----:B-1----:R-:W-:-:S03]  /*c060*/  @P5 MOV R2, R48 ;  /* 0x0000003000025202 */ /* 0x002fc60000000f00 */
[----:B------:R-:W1:Y:S01]  /*c070*/  LDS R8, [R0+0x1000] ;  /* 0x0010000000087984 */ /* 0x000e620000000800 */
[-C--:B------:R-:W-:Y:S02]  /*c080*/  @P5 MOV R3, R51.reuse ;  /* 0x0000003300035202 */ /* 0x080fe40000000f00 */
[----:B------:R-:W-:Y:S01]  /*c090*/  @P5 IADD3 R48, P6, PT, R48, 0x200, RZ ;  /* 0x0000020030305810 */ /* 0x000fe20007fde0ff */
[----:B------:R-:W-:Y:S01]  /*c0a0*/  FADD.FTZ R37, R6, R37 ;  /* 0x0000002506257221 */ /* 0x000fe20000010000 */
[----:B------:R-:W-:Y:S02]  /*c0b0*/  LDS R25, [R0+0x3600] ;  /* 0x0036000000197984 */ /* 0x000fe40000000800 */
[----:B------:R-:W-:Y:S02]  /*c0c0*/  @P5 IADD3.X R51, PT, PT, RZ, R51, RZ, P6, !PT ;  /* 0x00000033ff335210 */ /* 0x000fe400037fe4ff */
[----:B------:R-:W1:Y:S01]  /*c0d0*/  LDS R6, [R0+0xe00] ;  /* 0x000e000000067984 */ /* 0x000e620000000800 */
[----:B------:R-:W-:Y:S01]  /*c0e0*/  @P0 MOV R4, R48 ;  /* 0x0000003000040202 */ /* 0x000fe20000000f00 */
[----:B--2---:R-:W-:Y:S01]  /*c0f0*/  FADD.FTZ R15, RZ, R15 ;  /* 0x0000000fff0f7221 */ /* 0x004fe20000010000 */
[----:B------:R-:W-:Y:S01]  /*c100*/  @P0 MOV R5, R51 ;  /* 0x0000003300050202 */ /* 0x000fe20000000f00 */
[----:B------:R2:W-:Y:S01]  /*c110*/  @P5 STG.E desc[UR6][R2.64], R69 ;  /* 0x0000004502005986 */ /* 0x0005e2000c101906 */
[----:B------:R-:W-:Y:S01]  /*c120*/  ISETP.GE.U32.AND P5, PT, R46, 0x480, PT ;  /* 0x000004802e00780c */ /* 0x000fe20003fa6070 */
[----:B------:R-:W-:Y:S01]  /*c130*/  FADD.FTZ R15, R15, R18 ;  /* 0x000000120f0f7221 */ /* 0x000fe20000010000 */
[----:B0-----:R-:W-:Y:S01]  /*c140*/  FADD.FTZ R16, RZ, R16 ;  /* 0x00000010ff107221 */ /* 0x001fe20000010000 */
[----:B------:R-:W0:Y:S02]  /*c150*/  LDS R21, [R0+0x2400] ;  /* 0x0024000000157984 */ /* 0x000e240000000800 */
[----:B------:R-:W-:Y:S01]  /*c160*/  FADD.FTZ R15, R15, R20 ;  /* 0x000000140f0f7221 */ /* 0x000fe20000010000 */
[----:B---3--:R-:W-:Y:S01]  /*c170*/  FADD.FTZ R16, R16, R17 ;  /* 0x0000001110107221 */ /* 0x008fe20000010000 */
[----:B------:R-:W3:Y:S03]  /*c180*/  LDS R33, [R0+0x4a00] ;  /* 0x004a000000217984 */ /* 0x000ee60000000800 */
[----:B----4-:R-:W-:Y:S01]  /*c190*/  FADD.FTZ R16, R16, R23 ;  /* 0x0000001710107221 */ /* 0x010fe20000010000 */
[----:B--2---:R-:W-:Y:S01]  /*c1a0*/  @P0 MOV R2, R50 ;  /* 0x0000003200020202 */ /* 0x004fe20000000f00 */
[----:B------:R-:W2:Y:S01]  /*c1b0*/  LDS R27, [R0+0x3800] ;  /* 0x00380000001b7984 */ /* 0x000ea20000000800 */
[----:B------:R-:W-:-:S02]  /*c1c0*/  @P0 IADD3 R50, P6, PT, R50, 0x200, RZ ;  /* 0x0000020032320810 */ /* 0x000fc40007fde0ff */
[-C--:B------:R-:W-:Y:S01]  /*c1d0*/  @P0 MOV R3, R53.reuse ;  /* 0x0000003500030202 */ /* 0x080fe20000000f00 */
[----:B------:R-:W-:Y:S01]  /*c1e0*/  LDS R10, [R0+0x2600] ;  /* 0x00260000000a7984 */ /* 0x000fe20000000800 */
[----:B------:R-:W-:Y:S01]  /*c1f0*/  @P0 IADD3.X R53, PT, PT, RZ, R53, RZ, P6, !PT ;  /* 0x00000035ff350210 */ /* 0x000fe200037fe4ff */
[----:B------:R-:W-:Y:S01]  /*c200*/  FADD.FTZ R31, R16, R31 ;  /* 0x0000001f101f7221 */ /* 0x000fe20000010000 */
[----:B------:R-:W-:Y:S01]  /*c210*/  @P0 IADD3 R48, P6, PT, R48, 0x200, RZ ;  /* 0x0000020030300810 */ /* 0x000fe20007fde0ff */
[----:B------:R4:W-:Y:S03]  /*c220*/  @P0 STG.E desc[UR6][R2.64], R37 ;  /* 0x0000002502000986 */ /* 0x0009e6000c101906 */
[----:B------:R-:W-:Y:S01]  /*c230*/  @P0 IADD3.X R51, PT, PT, RZ, R51, RZ, P6, !PT ;  /* 0x00000033ff330210 */ /* 0x000fe200037fe4ff */
[----:B------:R0:W-:Y:S01]  /*c240*/  @P0 STG.E desc[UR6][R4.64], R7 ;  /* 0x0000000704000986 */ /* 0x0001e2000c101906 */
[----:B------:R-:W-:Y:S01]  /*c250*/  ISETP.GE.U32.AND P6, PT, R46, 0x500, PT ;  /* 0x000005002e00780c */ /* 0x000fe20003fc6070 */
[----:B-1----:R-:W-:-:S02]  /*c260*/  FADD.FTZ R8, RZ, R8 ;  /* 0x00000008ff087221 */ /* 0x002fc40000010000 */
[----:B------:R-:W1:Y:S01]  /*c270*/  LDS R7, [R0+0x1200] ;  /* 0x0012000000077984 */ /* 0x000e620000000800 */
[----:B----4-:R-:W-:-:S03]  /*c280*/  @P4 MOV R2, R50 ;  /* 0x0000003200024202 */ /* 0x010fc60000000f00 */
[----:B------:R-:W-:Y:S01]  /*c290*/  LDS R17, [R0+0x4e00] ;  /* 0x004e000000117984 */ /* 0x000fe20000000800 */
[-C--:B------:R-:W-:Y:S01]  /*c2a0*/  @P4 MOV R3, R53.reuse ;  /* 0x0000003500034202 */ /* 0x080fe20000000f00 */
[----:B------:R-:W-:Y:S01]  /*c2b0*/  FADD.FTZ R6, RZ, R6 ;  /* 0x00000006ff067221 */ /* 0x000fe20000010000 */
[----:B------:R-:W-:Y:S01]  /*c2c0*/  @P4 IADD3 R50, P0, PT, R50, 0x200, RZ ;  /* 0x0000020032324810 */ /* 0x000fe20007f1e0ff */
[----:B0-----:R-:W-:Y:S02]  /*c2d0*/  FADD.FTZ R5, R15, R22 ;  /* 0x000000160f057221 */ /* 0x001fe40000010000 */
[----:B------:R0:W-:Y:S01]  /*c2e0*/  @P4 STG.E desc[UR6][R2.64], R29 ;  /* 0x0000001d02004986 */ /* 0x0001e2000c101906 */
[----:B------:R-:W-:Y:S01]  /*c2f0*/  @P4 IADD3.X R53, PT, PT, RZ, R53, RZ, P0, !PT ;  /* 0x00000035ff354210 */ /* 0x000fe200007fe4ff */
[----:B------:R-:W-:Y:S02]  /*c300*/  FADD.FTZ R6, R6, R19 ;  /* 0x0000001306067221 */ /* 0x000fe40000010000 */
[----:B------:R-:W4:Y:S01]  /*c310*/  LDS R29, [R0+0x4c00] ;  /* 0x004c0000001d7984 */ /* 0x000f220000000800 */
[----:B------:R-:W-:Y:S01]  /*c320*/  FADD.FTZ R8, R8, R21 ;  /* 0x0000001508087221 */ /* 0x000fe20000010000 */
[----:B------:R-:W-:-:S02]  /*c330*/  FADD.FTZ R6, R6, R25 ;  /* 0x0000001906067221 */ /* 0x000fc40000010000 */
[----:B------:R-:W4:Y:S02]  /*c340*/  LDS R15, [R0+0x3a00] ;  /* 0x003a0000000f7984 */ /* 0x000f240000000800 */
[----:B---3--:R-:W-:Y:S01]  /*c350*/  FADD.FTZ R33, R6, R33 ;  /* 0x0000002106217221 */ /* 0x008fe20000010000 */
[----:B0-----:R-:W-:Y:S01]  /*c360*/  @P4 MOV R2, R48 ;  /* 0x0000003000024202 */ /* 0x001fe20000000f00 */
[----:B--2---:R-:W-:Y:S01]  /*c370*/  FADD.FTZ R8, R8, R27 ;  /* 0x0000001b08087221 */ /* 0x004fe20000010000 */
[----:B------:R-:W-:Y:S02]  /*c380*/  @P4 MOV R3, R51 ;  /* 0x0000003300034202 */ /* 0x000fe40000000f00 */
[----:B------:R-:W-:-:S03]  /*c390*/  @P4 IADD3 R48, P0, PT, R48, 0x200, RZ ;  /* 0x0000020030304810 */ /* 0x000fc60007f1e0ff */
[----:B------:R0:W-:Y:S01]  /*c3a0*/  @P4 STG.E desc[UR6][R2.64], R71 ;  /* 0x0000004702004986 */ /* 0x0001e2000c101906 */
[----:B------:R-:W-:Y:S01]  /*c3b0*/  @P4 IADD3.X R51, PT, PT, RZ, R51, RZ, P0, !PT ;  /* 0x00000033ff334210 */ /* 0x000fe200007fe4ff */
[----:B-1----:R-:W-:Y:S01]  /*c3c0*/  FADD.FTZ R7, RZ, R7 ;  /* 0x00000007ff077221 */ /* 0x002fe20000010000 */
[----:B0-----:R-:W-:Y:S02]  /*c3d0*/  @P3 MOV R2, R50 ;  /* 0x0000003200023202 */ /* 0x001fe40000000f00 */
[----:B------:R-:W-:Y:S01]  /*c3e0*/  @P3 MOV R3, R53 ;  /* 0x0000003500033202 */ /* 0x000fe20000000f00 */
[----:B------:R-:W-:Y:S01]  /*c3f0*/  FADD.FTZ R10, R7, R10 ;  /* 0x0000000a070a7221 */ /* 0x000fe20000010000 */
        /* <DEDUP_REMOVED lines=49> */
.L_x_13290:
[----:B--2---:R-:W-:Y:S01]  /*c710*/  HFMA2 R146, -RZ, RZ, 0, 5.9604644775390625e-08 ;  /* 0x00000001ff927431 */ /* 0x004fe200000001ff */
[----:B------:R-:W-:Y:S01]  /*c720*/  BSSY B1, `(.L_x_13397) ;  /* 0x0000007000017945 */ /* 0x000fe20003800000 */
[----:B------:R-:W-:Y:S02]  /*c730*/  MOV R147, R206 ;  /* 0x000000ce00937202 */ /* 0x000fe40000000f00 */
[----:B0-----:R-:W-:Y:S02]  /*c740*/  MOV R145, 0x1f ;  /* 0x0000001f00917802 */ /* 0x001fe40000000f00 */
[----:B------:R-:W-:-:S07]  /*c750*/  MOV R144, 0xffffffff ;  /* 0xffffffff00907802 */ /* 0x000fce0000000f00 */
[----:B-----5:R-:W-:Y:S05]  /*c760*/  WARPSYNC.COLLECTIVE R144, `(.L_x_13398) ;  /* 0x0000000090087348 */ /* 0x020fea0003c00000 */
[----:B------:R0:W1:Y:S02]  /*c770*/  SHFL.BFLY P6, R150, R147, R146, R145 ;  /* 0x0c00009293967389 */ /* 0x00006400000c0091 */
[----:B01---5:R-:W-:Y:S05]  /*c780*/  ENDCOLLECTIVE ;  /* 0x000000000000791b */ /* 0x023fea0003800000 */
.L_x_13398:
[----:B------:R-:W-:Y:S05]  /*c790*/  BSYNC B1 ;  /* 0x0000000000017941 */ /* 0x000fea0003800000 */
.L_x_13397:
        /* <DEDUP_REMOVED lines=8> */
.L_x_13399:
[----:B------:R-:W-:Y:S01]  /*c820*/  HFMA2 R146, -RZ, RZ, 0, 1.1920928955078125e-07 ;  /* 0x00000002ff927431 */ /* 0x000fe200000001ff */
[----:B------:R-:W-:Y:S01]  /*c830*/  MOV R147, R148 ;  /* 0x0000009400937202 */ /* 0x000fe20000000f00 */
[----:B------:R-:W-:-:S07]  /*c840*/  FADD.FTZ R149, R150, R205 ;  /* 0x000000cd96957221 */ /* 0x000fce0000010000 */
[----:B------:R-:W-:Y:S05]  /*c850*/  WARPSYNC.COLLECTIVE R144, `(.L_x_13400) ;  /* 0x0000000090087348 */ /* 0x000fea0003c00000 */
[----:B------:R0:W1:Y:S02]  /*c860*/  SHFL.BFLY P6, R150, R147, R146, R145 ;  /* 0x0c00009293967389 */ /* 0x00006400000c0091 */
[----:B01----:R-:W-:Y:S05]  /*c870*/  ENDCOLLECTIVE ;  /* 0x000000000000791b */ /* 0x003fea0003800000 */
.L_x_13400:
[----:B------:R-:W-:Y:S01]  /*c880*/  MOV R147, R149 ;  /* 0x0000009500937202 */ /* 0x000fe20000000f00 */
[----:B------:R-:W-:-:S07]  /*c890*/  FADD.FTZ R148, R148, R150 ;  /* 0x0000009694947221 */ /* 0x000fce0000010000 */
[----:B------:R-:W-:Y:S05]  /*c8a0*/  WARPSYNC.COLLECTIVE R144, `(.L_x_13401) ;  /* 0x0000000090087348 */ /* 0x000fea0003c00000 */
[----:B------:R0:W1:Y:S02]  /*c8b0*/  SHFL.BFLY P6, R150, R147, R146, R145 ;  /* 0x0c00009293967389 */ /* 0x00006400000c0091 */
[----:B01----:R-:W-:Y:S05]  /*c8c0*/  ENDCOLLECTIVE ;  /* 0x000000000000791b */ /* 0x003fea0003800000 */
.L_x_13401:
[----:B------:R-:W-:Y:S01]  /*c8d0*/  HFMA2 R146, -RZ, RZ, 0, 2.384185791015625e-07 ;  /* 0x00000004ff927431 */ /* 0x000fe200000001ff */
[----:B------:R-:W-:Y:S01]  /*c8e0*/  MOV R147, R148 ;  /* 0x0000009400937202 */ /* 0x000fe20000000f00 */
[----:B------:R-:W-:-:S07]  /*c8f0*/  FADD.FTZ R149, R149, R150 ;  /* 0x0000009695957221 */ /* 0x000fce0000010000 */
[----:B------:R-:W-:Y:S05]  /*c900*/  WARPSYNC.COLLECTIVE R144, `(.L_x_13402) ;  /* 0x0000000090087348 */ /* 0x000fea0003c00000 */
[----:B------:R0:W1:Y:S02]  /*c910*/  SHFL.BFLY P6, R150, R147, R146, R145 ;  /* 0x0c00009293967389 */ /* 0x00006400000c0091 */
[----:B01----:R-:W-:Y:S05]  /*c920*/  ENDCOLLECTIVE ;  /* 0x000000000000791b */ /* 0x003fea0003800000 */
.L_x_13402:
[----:B------:R-:W-:Y:S01]  /*c930*/  MOV R147, R149 ;  /* 0x0000009500937202 */ /* 0x000fe20000000f00 */
[----:B------:R-:W-:-:S07]  /*c940*/  FADD.FTZ R148, R148, R150 ;  /* 0x0000009694947221 */ /* 0x000fce0000010000 */
[----:B------:R-:W-:Y:S05]  /*c950*/  WARPSYNC.COLLECTIVE R144, `(.L_x_13403) ;  /* 0x0000000090087348 */ /* 0x000fea0003c00000 */
[----:B------:R0:W1:Y:S02]  /*c960*/  SHFL.BFLY P6, R150, R147, R146, R145 ;  /* 0x0c00009293967389 */ /* 0x00006400000c0091 */
[----:B01----:R-:W-:Y:S05]  /*c970*/  ENDCOLLECTIVE ;  /* 0x000000000000791b */ /* 0x003fea0003800000 */
.L_x_13403:
[----:B------:R-:W-:Y:S01]  /*c980*/  HFMA2 R146, -RZ, RZ, 0, 4.76837158203125e-07 ;  /* 0x00000008ff927431 */ /* 0x000fe200000001ff */
[----:B------:R-:W-:Y:S01]  /*c990*/  MOV R147, R148 ;  /* 0x0000009400937202 */ /* 0x000fe20000000f00 */
[----:B------:R-:W-:-:S07]  /*c9a0*/  FADD.FTZ R149, R149, R150 ;  /* 0x0000009695957221 */ /* 0x000fce0000010000 */
[----:B------:R-:W-:Y:S05]  /*c9b0*/  WARPSYNC.COLLECTIVE R144, `(.L_x_13404) ;  /* 0x0000000090087348 */ /* 0x000fea0003c00000 */
[----:B------:R0:W1:Y:S02]  /*c9c0*/  SHFL.BFLY P6, R150, R147, R146, R145 ;  /* 0x0c00009293967389 */ /* 0x00006400000c0091 */
[----:B01----:R-:W-:Y:S05]  /*c9d0*/  ENDCOLLECTIVE ;  /* 0x000000000000791b */ /* 0x003fea0003800000 */
.L_x_13404:
[----:B------:R-:W-:Y:S01]  /*c9e0*/  MOV R147, R149 ;  /* 0x0000009500937202 */ /* 0x000fe20000000f00 */
[----:B------:R-:W-:-:S07]  /*c9f0*/  FADD.FTZ R148, R148, R150 ;  /* 0x0000009694947221 */ /* 0x000fce0000010000 */
[----:B------:R-:W-:Y:S05]  /*ca00*/  WARPSYNC.COLLECTIVE R144, `(.L_x_13405) ;  /* 0x0000000090087348 */ /* 0x000fea0003c00000 */
[----:B------:R0:W1:Y:S02]  /*ca10*/  SHFL.BFLY P6, R150, R147, R146, R145 ;  /* 0x0c00009293967389 */ /* 0x00006400000c0091 */
[----:B01----:R-:W-:Y:S05]  /*ca20*/  ENDCOLLECTIVE ;  /* 0x000000000000791b */ /* 0x003fea0003800000 */
.L_x_13405:
[----:B------:R-:W-:Y:S01]  /*ca30*/  HFMA2 R146, -RZ, RZ, 0, 9.5367431640625e-07 ;  /* 0x00000010ff927431 */ /* 0x000fe200000001ff */
[----:B------:R-:W-:Y:S01]  /*ca40*/  MOV R147, R148 ;  /* 0x0000009400937202 */ /* 0x000fe20000000f00 */
[----:B------:R-:W-:-:S07]  /*ca50*/  FADD.FTZ R149, R149, R150 ;  /* 0x0000009695957221 */ /* 0x000fce0000010000 */
[----:B------:R-:W-:Y:S05]  /*ca60*/  WARPSYNC.COLLECTIVE R144, `(.L_x_13406) ;  /* 0x0000000090087348 */ /* 0x000fea0003c00000 */
[----:B------:R0:W1:Y:S02]  /*ca70*/  SHFL.BFLY P6, R150, R147, R146, R145 ;  /* 0x0c00009293967389 */ /* 0x00006400000c0091 */
[----:B01----:R-:W-:Y:S05]  /*ca80*/  ENDCOLLECTIVE ;  /* 0x000000000000791b */ /* 0x003fea0003800000 */
.L_x_13406:
[----:B------:R-:W-:Y:S02]  /*ca90*/  MOV R147, R149 ;  /* 0x0000009500937202 */ /* 0x000fe40000000f00 */
[----:B------:R-:W-:-:S07]  /*caa0*/  MOV R151, R150 ;  /* 0x0000009600977202 */ /* 0x000fce0000000f00 */
[----:B------:R-:W-:Y:S05]  /*cab0*/  WARPSYNC.COLLECTIVE R144, `(.L_x_13407) ;  /* 0x0000000090087348 */ /* 0x000fea0003c00000 */
[----:B------:R0:W1:Y:S02]  /*cac0*/  SHFL.BFLY P6, R150, R147, R146, R145 ;  /* 0x0c00009293967389 */ /* 0x00006400000c0091 */
[----:B01----:R-:W-:Y:S05]  /*cad0*/  ENDCOLLECTIVE ;  /* 0x000000000000791b */ /* 0x003fea0003800000 */
.L_x_13407:
[----:B------:R-:W-:Y:S05]  /*cae0*/  BRA `(.L_x_13408) ;  /* 0xffffff6400547947 */ /* 0x000fea000383ffff */
.L_x_13409:
        /* <DEDUP_REMOVED lines=9> */
.L_x_25463:


//--------------------- .text._ZN10layer_norm22ln_bwd_finalize_kernelINS_22Kernel_traits_finalizeILj1280Ef6__halfS2_S2_fjLb0ELj1024ELj4ENS_18Kernel_traits_baseILj1280EfS2_S2_S2_fjLj1024EEEEELb0ELb1EEEvNS_9BwdParamsE --------------------------
	.section	.text._ZN10layer_norm22ln_bwd_finalize_kernelINS_22Kernel_traits_finalizeILj1280Ef6__halfS2_S2_fjLb0ELj1024ELj4ENS_18Kernel_traits_baseILj1280EfS2_S2_S2_fjLj1024EEEEELb0ELb1EEEvNS_9BwdParamsE,"ax",@progbits
	.align	128
        .global         _ZN10layer_norm22ln_bwd_finalize_kernelINS_22Kernel_traits_finalizeILj1280Ef6__halfS2_S2_fjLb0ELj1024ELj4ENS_18Kernel_traits_baseILj1280EfS2_S2_S2_fjLj1024EEEEELb0ELb1EEEvNS_9BwdParamsE
        .type           _ZN10layer_norm22ln_bwd_finalize_kernelINS_22Kernel_traits_finalizeILj1280Ef6__halfS2_S2_fjLb0ELj1024ELj4ENS_18Kernel_traits_baseILj1280EfS2_S2_S2_fjLj1024EEEEELb0ELb1EEEvNS_9BwdParamsE,@function
        .size           _ZN10layer_norm22ln_bwd_finalize_kernelINS_22Kernel_traits_finalizeILj1280Ef6__halfS2_S2_fjLb0ELj1024ELj4ENS_18Kernel_traits_baseILj1280EfS2_S2_S2_fjLj1024EEEEELb0ELb1EEEvNS_9BwdParamsE,(.L_x_25464 - _ZN10layer_norm22ln_bwd_finalize_kernelINS_22Kernel_traits_finalizeILj1280Ef6__halfS2_S2_fjLb0ELj1024ELj4ENS_18Kernel_traits_baseILj1280EfS2_S2_S2_fjLj1024EEEEELb0ELb1EEEvNS_9BwdParamsE)
        .other          _ZN10layer_norm22ln_bwd_finalize_kernelINS_22Kernel_traits_finalizeILj1280Ef6__halfS2_S2_fjLb0ELj1024ELj4ENS_18Kernel_traits_baseILj1280EfS2_S2_S2_fjLj1024EEEEELb0ELb1EEEvNS_9BwdParamsE,@"STO_CUDA_ENTRY STV_DEFAULT"
_ZN10layer_norm22ln_bwd_finalize_kernelINS_22Kernel_traits_finalizeILj1280Ef6__halfS2_S2_fjLb0ELj1024ELj4ENS_18Kernel_traits_baseILj1280EfS2_S2_S2_fjLj1024EEEEELb0ELb1EEEvNS_9BwdParamsE:
.text._ZN10layer_norm22ln_bwd_finalize_kernelINS_22Kernel_traits_finalizeILj1280Ef6__halfS2_S2_fjLb0ELj1024ELj4ENS_18Kernel_traits_baseILj1280EfS2_S2_S2_fjLj1024EEEEELb0ELb1EEEvNS_9BwdParamsE:
        /* <DEDUP_REMOVED lines=77> */
.L_x_13414:
        /* <DEDUP_REMOVED lines=118> */
.L_x_13413:
[----:B------:R-:W-:Y:S05]  /*0c30*/  BSYNC.RECONVERGENT B1 ;  /* 0x0000000000017941 */ /* 0x000fea0003800200 */
.L_x_13412:
        /* <DEDUP_REMOVED lines=69> */
.L_x_13416:
[----:B------:R-:W-:Y:S05]  /*1090*/  BSYNC.RECONVERGENT B1 ;  /* 0x0000000000017941 */ /* 0x000fea0003800200 */
.L_x_13415:
        /* <DEDUP_REMOVED lines=38> */
.L_x_13418:
[----:B------:R-:W-:Y:S05]  /*1300*/  BSYNC.RECONVERGENT B1 ;  /* 0x0000000000017941 */ /* 0x000fea0003800200 */
.L_x_13417:
[----:B------:R-:W-:Y:S05]  /*1310*/  @!P1 BRA `(.L_x_13411) ;  /* 0x0000000000409947 */ /* 0x000fea0003800000 */
[----:B------:R-:W0:Y:S01]  /*1320*/  LDC R14, c[0x0][0x388] ;  /* 0x0000e200ff0e7b82 */ /* 0x000e220000000800 */
[----:B------:R-:W-:-:S07]  /*1330*/  IADD3 R12, PT, PT, -R54, RZ, RZ ;  /* 0x000000ff360c7210 */ /* 0x000fce0007ffe1ff */
[----:B------:R-:W1:Y:S08]  /*1340*/  LDC.64 R8, c[0x0][0x440] ;  /* 0x00011000ff087b82 */ /* 0x000e700000000a00 */
[----:B------:R-:W2:Y:S01]  /*1350*/  LDC.64 R10, c[0x0][0x448] ;  /* 0x00011200ff0a7b82 */ /* 0x000ea20000000a00 */
[----:B0-----:R-:W-:-:S05]  /*1360*/  IMAD R0, R3, R14, R0 ;  /* 0x0000000e03007224 */ /* 0x001fca00078e0200 */
[----:B------:R-:W-:-:S07]  /*1370*/  IADD3 R3, PT, PT, R57, R0, RZ ;  /* 0x0000000039037210 */ /* 0x000fce0007ffe0ff */
.L_x_13419:
        /* <DEDUP_REMOVED lines=10> */
.L_x_13411:
[----:B------:R-:W-:Y:S05]  /*1420*/  BSYNC.RECONVERGENT B0 ;  /* 0x0000000000007941 */ /* 0x000fea0003800200 */
.L_x_13410:
        /* <DEDUP_REMOVED lines=57> */
.L_x_13420:
        /* <DEDUP_REMOVED lines=12> */
.L_x_25464:


//--------------------- .text._ZN10layer_norm13ln_bwd_kernelINS_13Kernel_traitsIf6__halfS2_S2_fjLj1280ELj1ELj4ELj1ELj16ENS_18Kernel_traits_baseILj1280EfS2_S2_S2_fjLj128EEEEELb1ELb0ELb1ELb1EEEvNS_9BwdParamsE --------------------------
	.section	.text._ZN10layer_norm13ln_bwd_kernelINS_13Kernel_traitsIf6__halfS2_S2_fjLj1280ELj1ELj4ELj1ELj16ENS_18Kernel_traits_baseILj1280EfS2_S2_S2_fjLj128EEEEELb1ELb0ELb1ELb1EEEvNS_9BwdParamsE,"ax",@progbits
	.align	128
        .global         _ZN10layer_norm13ln_bwd_kernelINS_13Kernel_traitsIf6__halfS2_S2_fjLj1280ELj1ELj4ELj1ELj16ENS_18Kernel_traits_baseILj1280EfS2_S2_S2_fjLj128EEEEELb1ELb0ELb1ELb1EEEvNS_9BwdParamsE
        .type           _ZN10layer_norm13ln_bwd_kernelINS_13Kernel_traitsIf6__halfS2_S2_fjLj1280ELj1ELj4ELj1ELj16ENS_18Kernel_traits_baseILj1280EfS2_S2_S2_fjLj128EEEEELb1ELb0ELb1ELb1EEEvNS_9BwdParamsE,@function
        .size           _ZN10layer_norm13ln_bwd_kernelINS_13Kernel_traitsIf6__halfS2_S2_fjLj1280ELj1ELj4ELj1ELj16ENS_18Kernel_traits_baseILj1280EfS2_S2_S2_fjLj128EEEEELb1ELb0ELb1ELb1EEEvNS_9BwdParamsE,(.L_x_25465 - _ZN10layer_norm13ln_bwd_kernelINS_13Kernel_traitsIf6__halfS2_S2_fjLj1280ELj1ELj4ELj1ELj16ENS_18Kernel_traits_baseILj1280EfS2_S2_S2_fjLj128EEEEELb1ELb0ELb1ELb1EEEvNS_9BwdParamsE)
        .other          _ZN10layer_norm13ln_bwd_kernelINS_13Kernel_traitsIf6__halfS2_S2_fjLj1280ELj1ELj4ELj1ELj16ENS_18Kernel_traits_baseILj1280EfS2_S2_S2_fjLj128EEEEELb1ELb0ELb1ELb1EEEvNS_9BwdParamsE,@"STO_CUDA_ENTRY STV_DEFAULT"
_ZN10layer_norm13ln_bwd_kernelINS_13Kernel_traitsIf6__halfS2_S2_fjLj1280ELj1ELj4ELj1ELj16ENS_18Kernel_traits_baseILj1280EfS2_S2_S2_fjLj128EEEEELb1ELb0ELb1ELb1EEEvNS_9BwdParamsE:
.text._ZN10layer_norm13ln_bwd_kernelINS_13Kernel_traitsIf6__halfS2_S2_fjLj1280ELj1ELj4ELj1ELj16ENS_18Kernel_traits_baseILj1280EfS2_S2_S2_fjLj128EEEEELb1ELb0ELb1ELb1EEEvNS_9BwdParamsE:
        /* <DEDUP_REMOVED lines=74> */
.L_x_13523:
        /* <DEDUP_REMOVED lines=16> */
[----:B------:R-:W-:-:S07]  /*05a0*/  IADD3 R8, PT, PT, R3, -0x1, RZ ;  /* 0xffffffff03087810 */ /* 0x000fce0007ffe0ff */
[----:B------:R-:W2:Y:S01]  /*05b0*/  LDC.64 R20, c[0x0][0x3a8] ;  /* 0x0000ea00ff147b82 */ /* 0x000ea20000000a00 */
[----:B------:R-:W-:Y:S01]  /*05c0*/  SHF.R.S32.HI R5, RZ, 0x1f, R0 ;  /* 0x0000001fff057819 */ /* 0x000fe20000011400 */
[----:B------:R-:W-:Y:S02]  /*05d0*/  IMAD R8, R8, UR8, RZ ;  /* 0x0000000808087c24 */ /* 0x000fe4000f8e02ff */
[----:B------:R-:W-:Y:S01]  /*05e0*/  IMAD.WIDE R174, R2, 0x4, R174 ;  /* 0x0000000402ae7825 */ /* 0x000fe200078e02ae */
[----:B------:R-:W-:Y:S01]  /*05f0*/  LEA.HI R5, R5, R0, RZ, 0x3 ;  /* 0x0000000005057211 */ /* 0x000fe200078f18ff */
[----:B------:R-:W3:Y:S04]  /*0600*/  LDL R206, [R1+0x4] ;  /* 0x0000040001ce7983 */ /* 0x000ee80000100800 */
[----:B------:R4:W3:Y:S01]  /*0610*/  LDG.E R184, desc[UR6][R174.64] ;  /* 0x00000006aeb87981 */ /* 0x0008e2000c1e1900 */
[----:B0-----:R-:W-:-:S02]  /*0620*/  LOP3.LUT R0, R9, 0x1f, RZ, 0xc0, !PT ;  /* 0x0000001f09007812 */ /* 0x001fc400078ec0ff */
[----:B------:R-:W-:Y:S02]  /*0630*/  SHF.R.S32.HI R9, RZ, 0x1f, R8 ;  /* 0x0000001fff097819 */ /* 0x000fe40000011408 */
[----:B------:R-:W-:Y:S02]  /*0640*/  LEA.HI.SX32 R163, R5, R0, 0x1d ;  /* 0x0000000005a37211 */ /* 0x000fe400078feaff */
[----:B------:R-:W-:Y:S02]  /*0650*/  LEA.HI R9, R9, R8, RZ, 0x3 ;  /* 0x0000000809097211 */ /* 0x000fe400078f18ff */
[C---:B------:R-:W-:Y:S01]  /*0660*/  IADD3 R171, PT, PT, R163.reuse, 0x40, RZ ;  /* 0x00000040a3ab7810 */ /* 0x040fe20007ffe0ff */
[----:B--2---:R-:W-:Y:S01]  /*0670*/  IMAD.WIDE.U32 R156, R163, 0x10, R20 ;  /* 0x00000010a39c7825 */ /* 0x004fe200078e0014 */
[----:B------:R-:W-:-:S05]  /*0680*/  LEA.HI.SX32 R9, R9, R0, 0x1d ;  /* 0x0000000009097211 */ /* 0x000fca00078feaff */
[----:B-1----:R-:W-:Y:S01]  /*0690*/  IMAD.WIDE.U32 R144, R9, 0x10, R6 ;  /* 0x0000001009907825 */ /* 0x002fe200078e0006 */
[----:B------:R-:W-:Y:S01]  /*06a0*/  IADD3 R169, PT, PT, R163, 0x20, RZ ;  /* 0x00000020a3a97810 */ /* 0x000fe20007ffe0ff */
[----:B------:R-:W2:Y:S04]  /*06b0*/  LDG.E.128 R156, desc[UR6][R156.64] ;  /* 0x000000069c9c7981 */ /* 0x000ea8000c1e1d00 */
[----:B------:R-:W4:Y:S01]  /*06c0*/  LDG.E.128 R144, desc[UR6][R144.64] ;  /* 0x0000000690907981 */ /* 0x000f22000c1e1d00 */
[----:B------:R-:W-:Y:S01]  /*06d0*/  IADD3 R25, PT, PT, R9, 0x20, RZ ;  /* 0x0000002009197810 */ /* 0x000fe20007ffe0ff */
[----:B------:R-:W-:Y:S01]  /*06e0*/  IMAD.WIDE.U32 R28, R171, 0x10, R20 ;  /* 0x00000010ab1c7825 */ /* 0x000fe200078e0014 */
[----:B------:R-:W-:-:S03]  /*06f0*/  IADD3 R161, PT, PT, R163, 0x60, RZ ;  /* 0x00000060a3a17810 */ /* 0x000fc60007ffe0ff */
[----:B------:R-:W-:Y:S01]  /*0700*/  IMAD.WIDE.U32 R24, R25, 0x10, R6 ;  /* 0x0000001019187825 */ /* 0x000fe200078e0006 */
[----:B------:R-:W-:Y:S01]  /*0710*/  IADD3 R177, PT, PT, R163, 0x80, RZ ;  /* 0x00000080a3b17810 */ /* 0x000fe20007ffe0ff */
[----:B------:R-:W3:Y:S02]  /*0720*/  LDG.E.128 R28, desc[UR6][R28.64] ;  /* 0x000000061c1c7981 */ /* 0x000ee4000c1e1d00 */
[--C-:B------:R-:W-:Y:S01]  /*0730*/  IMAD.WIDE.U32 R164, R169, 0x10, R20.reuse ;  /* 0x00000010a9a47825 */ /* 0x100fe200078e0014 */
[----:B------:R-:W-:Y:S01]  /*0740*/  IADD3 R17, PT, PT, R9, 0x40, RZ ;  /* 0x0000004009117810 */ /* 0x000fe20007ffe0ff */
[----:B------:R-:W2:Y:S02]  /*0750*/  LDG.E.128 R24, desc[UR6][R24.64] ;  /* 0x0000000618187981 */ /* 0x000ea4000c1e1d00 */
[--C-:B------:R-:W-:Y:S02]  /*0760*/  IMAD.WIDE.U32 R148, R161, 0x10, R20.reuse ;  /* 0x00000010a1947825 */ /* 0x100fe400078e0014 */
[----:B------:R-:W2:Y:S02]  /*0770*/  LDG.E.128 R164, desc[UR6][R164.64] ;  /* 0x00000006a4a47981 */ /* 0x000ea4000c1e1d00 */
[----:B------:R-:W-:-:S02]  /*0780*/  IMAD.WIDE.U32 R20, R177, 0x10, R20 ;  /* 0x00000010b1147825 */ /* 0x000fc400078e0014 */
[----:B------:R-:W2:Y:S02]  /*0790*/  LDG.E.128 R148, desc[UR6][R148.64] ;  /* 0x0000000694947981 */ /* 0x000ea4000c1e1d00 */
[----:B------:R-:W-:Y:S02]  /*07a0*/  IMAD.WIDE.U32 R16, R17, 0x10, R6 ;  /* 0x0000001011107825 */ /* 0x000fe400078e0006 */
[----:B------:R-:W2:Y:S04]  /*07b0*/  LDG.E.128 R20, desc[UR6][R20.64] ;  /* 0x0000000614147981 */ /* 0x000ea8000c1e1d00 */
[----:B------:R-:W2:Y:S01]  /*07c0*/  LDG.E.128 R16, desc[UR6][R16.64] ;  /* 0x0000000610107981 */ /* 0x000ea2000c1e1d00 */
[----:B------:R-:W-:Y:S02]  /*07d0*/  MOV R207, UR14 ;  /* 0x0000000e00cf7c02 */ /* 0x000fe40008000f00 */
[----:B------:R-:W-:-:S02]  /*07e0*/  MOV R208, UR15 ;  /* 0x0000000f00d07c02 */ /* 0x000fc40008000f00 */
[----:B------:R-:W-:-:S04]  /*07f0*/  ISETP.NE.U32.AND P0, PT, R207, RZ, PT ;  /* 0x000000ffcf00720c */ /* 0x000fc80003f05070 */
[----:B------:R-:W-:Y:S02]  /*0800*/  ISETP.NE.AND.EX P0, PT, R208, RZ, PT, P0 ;  /* 0x000000ffd000720c */ /* 0x000fe40003f05300 */
[----:B-----5:R-:W-:Y:S02]  /*0810*/  ISETP.GE.AND P2, PT, R173, 0x1, PT ;  /* 0x00000001ad00780c */ /* 0x020fe40003f46270 */
[C---:B------:R-:W-:Y:S02]  /*0820*/  IADD3 R13, PT, PT, R9.reuse, 0x60, RZ ;  /* 0x00000060090d7810 */ /* 0x040fe40007ffe0ff */
[----:B------:R-:W-:-:S03]  /*0830*/  IADD3 R9, PT, PT, R9, 0x80, RZ ;  /* 0x0000008009097810 */ /* 0x000fc60007ffe0ff */
[----:B------:R-:W-:-:S04]  /*0840*/  IMAD.WIDE.U32 R12, R13, 0x10, R6 ;  /* 0x000000100d0c7825 */ /* 0x000fc800078e0006 */
[----:B------:R-:W0:Y:S01]  /*0850*/  @P0 LDC.64 R178, c[0x0][0x438] ;  /* 0x00010e00ffb20b82 */ /* 0x000e220000000a00 */
[----:B------:R-:W-:Y:S01]  /*0860*/  IMAD.WIDE.U32 R8, R9, 0x10, R6 ;  /* 0x0000001009087825 */ /* 0x000fe200078e0006 */
[----:B------:R-:W-:Y:S01]  /*0870*/  @P2 IADD3 R5, PT, PT, R173, -0x1, RZ ;  /* 0xffffffffad052810 */ /* 0x000fe20007ffe0ff */
[----:B------:R-:W2:Y:S05]  /*0880*/  LDG.E.128 R12, desc[UR6][R12.64] ;  /* 0x000000060c0c7981 */ /* 0x000eaa000c1e1d00 */
[----:B------:R-:W1:Y:S01]  /*0890*/  @P0 LDC.64 R32, c[0x0][0x438] ;  /* 0x00010e00ff200b82 */ /* 0x000e620000000a00 */
[----:B------:R-:W-:Y:S01]  /*08a0*/  @P2 IMAD R5, R5, UR8, RZ ;  /* 0x0000000805052c24 */ /* 0x000fe2000f8e02ff */
[----:B------:R-:W-:Y:S01]  /*08b0*/  MOV R155, RZ ;  /* 0x000000ff009b7202 */ /* 0x000fe20000000f00 */
[----:B------:R-:W2:Y:S05]  /*08c0*/  LDG.E.128 R8, desc[UR6][R8.64] ;  /* 0x0000000608087981 */ /* 0x000eaa000c1e1d00 */
[----:B------:R-:W1:Y:S08]  /*08d0*/  @P0 LDC.64 R152, c[0x0][0x438] ;  /* 0x00010e00ff980b82 */ /* 0x000e700000000a00 */
[----:B------:R-:W1:Y:S08]  /*08e0*/  @P0 LDC.64 R6, c[0x0][0x438] ;  /* 0x00010e00ff060b82 */ /* 0x000e700000000a00 */
[----:B------:R-:W1:Y:S01]  /*08f0*/  @P0 LDC.64 R34, c[0x0][0x438] ;  /* 0x00010e00ff220b82 */ /* 0x000e620000000a00 */
[----:B------:R-:W-:-:S04]  /*0900*/  @P2 SHF.R.S32.HI R154, RZ, 0x1f, R5 ;  /* 0x0000001fff9a2819 */ /* 0x000fc80000011405 */
[----:B------:R-:W-:Y:S01]  /*0910*/  @P2 LEA.HI R5, R154, R5, RZ, 0x3 ;  /* 0x000000059a052211 */ /* 0x000fe200078f18ff */
[----:B0-----:R-:W-:-:S03]  /*0920*/  @P0 IMAD.WIDE.U32 R178, R161, 0x10, R178 ;  /* 0x00000010a1b20825 */ /* 0x001fc600078e00b2 */
[----:B------:R-:W-:Y:S01]  /*0930*/  @P2 LEA.HI.SX32 R155, R5, R0, 0x1d ;  /* 0x00000000059b2211 */ /* 0x000fe200078feaff */
[----:B-1----:R-:W-:Y:S01]  /*0940*/  @P0 IMAD.WIDE.U32 R32, R163, 0x10, R32 ;  /* 0x00000010a3200825 */ /* 0x002fe200078e0020 */
[----:B------:R-:W-:Y:S01]  /*0950*/  ISETP.NE.AND P3, PT, RZ, UR9, PT ;  /* 0x00000009ff007c0c */ /* 0x000fe2000bf65270 */
[----:B------:R-:W5:Y:S02]  /*0960*/  @P0 LDG.E.128 R40, desc[UR6][R178.64] ;  /* 0x00000006b2280981 */ /* 0x000f64000c1e1d00 */
[----:B------:R-:W-:Y:S02]  /*0970*/  @P0 IMAD.WIDE.U32 R152, R171, 0x10, R152 ;  /* 0x00000010ab980825 */ /* 0x000fe400078e0098 */
[----:B------:R0:W5:Y:S02]  /*0980*/  @P0 LDG.E.128 R52, desc[UR6][R32.64] ;  /* 0x0000000620340981 */ /* 0x000164000c1e1d00 */
[----:B------:R-:W-:Y:S02]  /*0990*/  @P0 IMAD.WIDE.U32 R6, R177, 0x10, R6 ;  /* 0x00000010b1060825 */ /* 0x000fe400078e0006 */
[----:B------:R-:W5:Y:S02]  /*09a0*/  @P0 LDG.E.128 R44, desc[UR6][R152.64] ;  /* 0x00000006982c0981 */ /* 0x000f64000c1e1d00 */
[----:B------:R-:W-:-:S02]  /*09b0*/  @P0 IMAD.WIDE.U32 R34, R169, 0x10, R34 ;  /* 0x00000010a9220825 */ /* 0x000fc400078e0022 */
[----:B------:R-:W5:Y:S04]  /*09c0*/  @P0 LDG.E.128 R36, desc[UR6][R6.64] ;  /* 0x0000000606240981 */ /* 0x000f68000c1e1d00 */
[----:B------:R1:W5:Y:S01]  /*09d0*/  @P0 LDG.E.128 R48, desc[UR6][R34.64] ;  /* 0x0000000622300981 */ /* 0x000362000c1e1d00 */
[--C-:B----4-:R-:W-:Y:S02]  /*09e0*/  HADD2.F32 R200, -RZ, R144.reuse.H0_H0 ;  /* 0x20000090ffc87230 */ /* 0x110fe40000004100 */
[----:B------:R-:W-:Y:S02]  /*09f0*/  HADD2.F32 R195, -RZ, R144.H1_H1 ;  /* 0x30000090ffc37230 */ /* 0x000fe40000004100 */
[--C-:B------:R-:W-:Y:S02]  /*0a00*/  HADD2.F32 R202, -RZ, R145.reuse.H0_H0 ;  /* 0x20000091ffca7230 */ /* 0x100fe40000004100 */
[----:B------:R-:W-:-:S02]  /*0a10*/  HADD2.F32 R201, -RZ, R145.H1_H1 ;  /* 0x30000091ffc97230 */ /* 0x000fc40000004100 */
[----:B------:R-:W4:Y:S01]  /*0a20*/  LDC.64 R144, c[0x0][0x3b0] ;  /* 0x0000ec00ff907b82 */ /* 0x000f220000000a00 */
[--C-:B---3--:R-:W-:Y:S02]  /*0a30*/  HADD2.F32 R162, -RZ, R29.reuse.H0_H0 ;  /* 0x2000001dffa27230 */ /* 0x108fe40000004100 */
[----:B------:R-:W-:Y:S02]  /*0a40*/  HADD2.F32 R161, -RZ, R29.H1_H1 ;  /* 0x3000001dffa17230 */ /* 0x000fe40000004100 */
[--C-:B--2---:R-:W-:Y:S02]  /*0a50*/  HADD2.F32 R247, -RZ, R25.reuse.H0_H0 ;  /* 0x20000019fff77230 */ /* 0x104fe40000004100 */
[----:B------:R-:W-:Y:S01]  /*0a60*/  HADD2.F32 R246, -RZ, R25.H1_H1 ;  /* 0x30000019fff67230 */ /* 0x000fe20000004100 */
[C---:B------:R-:W-:Y:S02]  /*0a70*/  IADD3 R25, PT, PT, R155.reuse, 0x60, RZ ;  /* 0x000000609b197810 */ /* 0x040fe40007ffe0ff */
[----:B------:R-:W-:Y:S01]  /*0a80*/  IADD3 R29, PT, PT, R155, 0x80, RZ ;  /* 0x000000809b1d7810 */ /* 0x000fe20007ffe0ff */
[----:B------:R-:W-:-:S02]  /*0a90*/  HADD2.F32 R183, -RZ, R157.H0_H0 ;  /* 0x2000009dffb77230 */ /* 0x000fc40000004100 */
[----:B------:R-:W-:Y:S01]  /*0aa0*/  HADD2.F32 R182, -RZ, R157.H1_H1 ;  /* 0x3000009dffb67230 */ /* 0x000fe20000004100 */
[C---:B------:R-:W-:Y:S01]  /*0ab0*/  IADD3 R157, PT, PT, R155.reuse, 0x40, RZ ;  /* 0x000000409b9d7810 */ /* 0x040fe20007ffe0ff */
[--C-:B------:R-:W-:Y:S02]  /*0ac0*/  HADD2.F32 R175, -RZ, R159.reuse.H0_H0 ;  /* 0x2000009fffaf7230 */ /* 0x100fe40000004100 */
[----:B------:R-:W-:Y:S01]  /*0ad0*/  HADD2.F32 R174, -RZ, R159.H1_H1 ;  /* 0x3000009fffae7230 */ /* 0x000fe20000004100 */
[----:B------:R-:W-:Y:S01]  /*0ae0*/  IADD3 R159, PT, PT, R155, 0x20, RZ ;  /* 0x000000209b9f7810 */ /* 0x000fe20007ffe0ff */
[--C-:B------:R-:W-:Y:S02]  /*0af0*/  HADD2.F32 R177, -RZ, R164.reuse.H0_H0 ;  /* 0x200000a4ffb17230 */ /* 0x100fe40000004100 */
[----:B------:R-:W-:Y:S02]  /*0b00*/  HADD2.F32 R176, -RZ, R164.H1_H1 ;  /* 0x300000a4ffb07230 */ /* 0x000fe40000004100 */
[----:B------:R-:W-:-:S02]  /*0b10*/  HADD2.F32 R172, -RZ, R165.H0_H0 ;  /* 0x200000a5ffac7230 */ /* 0x000fc40000004100 */
[----:B------:R-:W-:Y:S02]  /*0b20*/  HADD2.F32 R171, -RZ, R165.H1_H1 ;  /* 0x300000a5ffab7230 */ /* 0x000fe40000004100 */
[----:B----4-:R-:W-:-:S04]  /*0b30*/  IMAD.WIDE.U32 R164, R155, 0x8, R144 ;  /* 0x000000089ba47825 */ /* 0x010fc800078e0090 */
[--C-:B------:R-:W-:Y:S02]  /*0b40*/  HADD2.F32 R170, -RZ, R166.reuse.H0_H0 ;  /* 0x200000a6ffaa7230 */ /* 0x100fe40000004100 */
[----:B------:R-:W-:Y:S02]  /*0b50*/  HADD2.F32 R169, -RZ, R166.H1_H1 ;  /* 0x300000a6ffa97230 */ /* 0x000fe40000004100 */
[--C-:B------:R-:W-:Y:S02]  /*0b60*/  HADD2.F32 R245, -RZ, R24.reuse.H0_H0 ;  /* 0x20000018fff57230 */ /* 0x100fe40000004100 */
[----:B------:R-:W-:Y:S02]  /*0b70*/  HADD2.F32 R244, -RZ, R24.H1_H1 ;  /* 0x30000018fff47230 */ /* 0x000fe40000004100 */
[----:B------:R-:W-:-:S04]  /*0b80*/  IMAD.WIDE.U32 R154, R25, 0x8, R144 ;  /* 0x00000008199a7825 */ /* 0x000fc800078e0090 */
[--C-:B------:R-:W-:Y:S02]  /*0b90*/  HADD2.F32 R185, -RZ, R27.reuse.H0_H0 ;  /* 0x2000001bffb97230 */ /* 0x100fe40000004100 */
[----:B------:R-:W-:Y:S02]  /*0ba0*/  HADD2.F32 R205, -RZ, R27.H1_H1 ;  /* 0x3000001bffcd7230 */ /* 0x000fe40000004100 */
[--C-:B------:R-:W-:Y:S02]  /*0bb0*/  HADD2.F32 R166, -RZ, R28.reuse.H0_H0 ;  /* 0x2000001cffa67230 */ /* 0x100fe40000004100 */
[----:B------:R-:W-:Y:S02]  /*0bc0*/  HADD2.F32 R163, -RZ, R28.H1_H1 ;  /* 0x3000001cffa37230 */ /* 0x000fe40000004100 */
[----:B------:R-:W-:Y:S01]  /*0bd0*/  IMAD.WIDE.U32 R24, R29, 0x8, R144 ;  /* 0x000000081d187825 */ /* 0x000fe200078e0090 */
[----:B------:R-:W-:-:S03]  /*0be0*/  FSEL R29, R184, RZ, !P3 ;  /* 0x000000ffb81d7208 */ /* 0x000fc60005800000 */
[--C-:B------:R-:W-:Y:S02]  /*0bf0*/  HADD2.F32 R27, -RZ, R31.reuse.H0_H0 ;  /* 0x2000001fff1b7230 */ /* 0x100fe40000004100 */
[----:B------:R-:W-:Y:S02]  /*0c00*/  HADD2.F32 R28, -RZ, R31.H1_H1 ;  /* 0x3000001fff1c7230 */ /* 0x000fe40000004100 */
[--C-:B------:R-:W-:Y:S02]  /*0c10*/  HADD2.F32 R0, -RZ, R156.reuse.H0_H0 ;  /* 0x2000009cff007230 */ /* 0x100fe40000004100 */
[----:B------:R-:W-:Y:S02]  /*0c20*/  HADD2.F32 R5, -RZ, R156.H1_H1 ;  /* 0x3000009cff057230 */ /* 0x000fe40000004100 */
[--C-:B------:R-:W-:Y:S02]  /*0c30*/  HADD2.F32 R181, -RZ, R158.reuse.H0_H0 ;  /* 0x2000009effb57230 */ /* 0x100fe40000004100 */
[----:B------:R-:W-:-:S02]  /*0c40*/  HADD2.F32 R180, -RZ, R158.H1_H1 ;  /* 0x3000009effb47230 */ /* 0x000fc40000004100 */
[----:B0-----:R-:W-:Y:S02]  /*0c50*/  HADD2.F32 R32, -RZ, R22.H1_H1 ;  /* 0x30000016ff207230 */ /* 0x001fe40000004100 */
[----:B------:R-:W-:Y:S02]  /*0c60*/  HADD2.F32 R31, -RZ, R23.H0_H0 ;  /* 0x20000017ff1f7230 */ /* 0x000fe40000004100 */
        /* <DEDUP_REMOVED lines=8> */
[--C-:B------:R-:W-:Y:S02]  /*0cf0*/  HADD2.F32 R33, -RZ, R148.reuse.H0_H0 ;  /* 0x20000094ff217230 */ /* 0x100fe40000004100 */
[----:B-1----:R-:W-:Y:S02]  /*0d00*/  HADD2.F32 R34, -RZ, R148.H1_H1 ;  /* 0x30000094ff227230 */ /* 0x002fe40000004100 */
[----:B------:R-:W-:Y:S02]  /*0d10*/  HADD2.F32 R168, -RZ, R167.H0_H0 ;  /* 0x200000a7ffa87230 */ /* 0x000fe40000004100 */
[----:B------:R-:W-:Y:S02]  /*0d20*/  HADD2.F32 R160, -RZ, R30.H0_H0 ;  /* 0x2000001effa07230 */ /* 0x000fe40000004100 */
[----:B------:R-:W-:Y:S02]  /*0d30*/  HADD2.F32 R35, -RZ, R149.H0_H0 ;  /* 0x20000095ff237230 */ /* 0x000fe40000004100 */
[----:B------:R-:W-:-:S02]  /*0d40*/  HADD2.F32 R153, -RZ, R20.H0_H0 ;  /* 0x20000014ff997230 */ /* 0x000fc40000004100 */
[----:B------:R-:W-:Y:S02]  /*0d50*/  HADD2.F32 R152, -RZ, R20.H1_H1 ;  /* 0x30000014ff987230 */ /* 0x000fe40000004100 */
[--C-:B------:R-:W-:Y:S02]  /*0d60*/  HADD2.F32 R186, -RZ, R16.reuse.H0_H0 ;  /* 0x20000010ffba7230 */ /* 0x100fe40000004100 */
[----:B------:R-:W-:Y:S02]  /*0d70*/  HADD2.F32 R187, -RZ, R16.H1_H1 ;  /* 0x30000010ffbb7230 */ /* 0x000fe40000004100 */
[C---:B------:R-:W-:Y:S01]  /*0d80*/  FADD.FTZ R6, -R29.reuse, R183 ;  /* 0x000000b71d067221 */ /* 0x040fe20000010100 */
[----:B------:R-:W-:Y:S02]  /*0d90*/  HADD2.F32 R26, -RZ, R30.H1_H1 ;  /* 0x3000001eff1a7230 */ /* 0x000fe40000004100 */
        /* <DEDUP_REMOVED lines=9> */
[----:B------:R-:W-:Y:S01]  /*0e30*/  HADD2.F32 R148, -RZ, R151.H1_H1 ;  /* 0x30000097ff947230 */ /* 0x000fe20000004100 */
[----:B------:R-:W-:Y:S01]  /*0e40*/  MOV R16, R185 ;  /* 0x000000b900107202 */ /* 0x000fe20000000f00 */
[----:B------:R-:W-:Y:S01]  /*0e50*/  HADD2.F32 R167, -RZ, R167.H1_H1 ;  /* 0x300000a7ffa77230 */ /* 0x000fe20000004100 */
[----:B------:R0:W5:Y:S01]  /*0e60*/  LDG.E.64 R182, desc[UR6][R24.64] ;  /* 0x0000000618b67981 */ /* 0x000162000c1e1b00 */
[----:B------:R-:W-:-:S02]  /*0e70*/  HADD2.F32 R151, -RZ, R21.H0_H0 ;  /* 0x20000015ff977230 */ /* 0x000fc40000004100 */
[----:B------:R-:W-:Y:S01]  /*0e80*/  HADD2.F32 R150, -RZ, R21.H1_H1 ;  /* 0x30000015ff967230 */ /* 0x000fe20000004100 */
[----:B------:R-:W5:Y:S01]  /*0e90*/  LDG.E.64 R174, desc[UR6][R164.64] ;  /* 0x00000006a4ae7981 */ /* 0x000f62000c1e1b00 */
[----:B------:R-:W-:Y:S02]  /*0ea0*/  HADD2.F32 R149, -RZ, R22.H0_H0 ;  /* 0x20000016ff957230 */ /* 0x000fe40000004100 */
[C---:B------:R-:W-:Y:S01]  /*0eb0*/  FADD.FTZ R22, -R29.reuse, R163 ;  /* 0x000000a31d167221 */ /* 0x040fe20000010100 */
[----:B------:R-:W-:Y:S02]  /*0ec0*/  HADD2.F32 R30, -RZ, R23.H1_H1 ;  /* 0x30000017ff1e7230 */ /* 0x000fe40000004100 */
[C---:B------:R-:W-:Y:S01]  /*0ed0*/  FADD.FTZ R23, -R29.reuse, R162 ;  /* 0x000000a21d177221 */ /* 0x040fe20000010100 */
[C---:B------:R-:W-:Y:S01]  /*0ee0*/  FADD.FTZ R162, -R29.reuse, R32 ;  /* 0x000000201da27221 */ /* 0x040fe20000010100 */
[----:B------:R-:W-:Y:S01]  /*0ef0*/  FADD.FTZ R163, -R29, R31 ;  /* 0x0000001f1da37221 */ /* 0x000fe20000010100 */
[--C-:B------:R-:W-:Y:S01]  /*0f00*/  HADD2.F32 R184, -RZ, R17.reuse.H0_H0 ;  /* 0x20000011ffb87230 */ /* 0x100fe20000004100 */
[----:B------:R-:W5:Y:S01]  /*0f10*/  LDG.E.64 R176, desc[UR6][R158.64] ;  /* 0x000000069eb07981 */ /* 0x000f62000c1e1b00 */
[----:B------:R-:W-:Y:S01]  /*0f20*/  HADD2.F32 R185, -RZ, R17.H1_H1 ;  /* 0x30000011ffb97230 */ /* 0x000fe20000004100 */
[----:B------:R-:W-:Y:S01]  /*0f30*/  MOV R17, R205 ;  /* 0x000000cd00117202 */ /* 0x000fe20000000f00 */
[--C-:B------:R-:W-:Y:S01]  /*0f40*/  HADD2.F32 R31, -RZ, R19.reuse.H0_H0 ;  /* 0x20000013ff1f7230 */ /* 0x100fe20000004100 */
[----:B------:R1:W5:Y:S01]  /*0f50*/  LDG.E.64 R178, desc[UR6][R156.64] ;  /* 0x000000069cb27981 */ /* 0x000362000c1e1b00 */
[----:B------:R-:W-:-:S02]  /*0f60*/  HADD2.F32 R32, -RZ, R19.H1_H1 ;  /* 0x30000013ff207230 */ /* 0x000fc40000004100 */
[C---:B0-----:R-:W-:Y:S01]  /*0f70*/  FADD.FTZ R24, -R29.reuse, R161 ;  /* 0x000000a11d187221 */ /* 0x041fe20000010100 */
[C---:B------:R-:W-:Y:S01]  /*0f80*/  FADD.FTZ R25, -R29.reuse, R160 ;  /* 0x000000a01d197221 */ /* 0x040fe20000010100 */
[----:B------:R-:W2:Y:S01]  /*0f90*/  LDL R205, [R1+0x8] ;  /* 0x0000080001cd7983 */ /* 0x000ea20000100800 */
[C---:B------:R-:W-:Y:S01]  /*0fa0*/  FADD.FTZ R0, -R29.reuse, R0 ;  /* 0x000000001d007221 */ /* 0x040fe20000010100 */
[C---:B------:R-:W-:Y:S01]  /*0fb0*/  FADD.FTZ R5, -R29.reuse, R5 ;  /* 0x000000051d057221 */ /* 0x040fe20000010100 */
[C---:B------:R-:W-:Y:S01]  /*0fc0*/  FADD.FTZ R199, -R29.reuse, R181 ;  /* 0x000000b51dc77221 */ /* 0x040fe20000010100 */
[----:B------:R-:W3:Y:S01]  /*0fd0*/  LDL R19, [R1] ;  /* 0x0000000001137983 */ /* 0x000ee20000100800 */
        /* <DEDUP_REMOVED lines=24> */
[----:B------:R-:W-:Y:S01]  /*1160*/  FADD.FTZ R164, -R29, R30 ;  /* 0x0000001e1da47221 */ /* 0x000fe20000010100 */
[----:B------:R-:W-:-:S02]  /*1170*/  HADD2.F32 R29, -RZ, R18.H0_H0 ;  /* 0x20000012ff1d7230 */ /* 0x000fc40000004100 */
[C---:B------:R-:W-:Y:S01]  /*1180*/  FMUL.FTZ R5, R4.reuse, R5 ;  /* 0x0000000504057220 */ /* 0x040fe20000410000 */
[----:B------:R-:W-:Y:S01]  /*1190*/  HADD2.F32 R30, -RZ, R18.H1_H1 ;  /* 0x30000012ff1e7230 */ /* 0x000fe20000004100 */
[----:B------:R-:W-:Y:S01]  /*11a0*/  MOV R18, R204 ;  /* 0x000000cc00127202 */ /* 0x000fe20000000f00 */
[C---:B------:R-:W-:Y:S01]  /*11b0*/  FMUL.FTZ R6, R4.reuse, R6 ;  /* 0x0000000604067220 */ /* 0x040fe20000410000 */
[----:B------:R-:W4:Y:S01]  /*11c0*/  LDL R204, [R1+0xc] ;  /* 0x00000c0001cc7983 */ /* 0x000f220000100800 */
[--C-:B------:R-:W-:Y:S02]  /*11d0*/  HADD2.F32 R167, -RZ, R9.reuse.H0_H0 ;  /* 0x20000009ffa77230 */ /* 0x100fe40000004100 */
[----:B------:R-:W-:Y:S02]  /*11e0*/  HADD2.F32 R168, -RZ, R9.H1_H1 ;  /* 0x30000009ffa87230 */ /* 0x000fe40000004100 */
[----:B------:R-:W-:Y:S01]  /*11f0*/  FMUL.FTZ R9, R4, R198 ;  /* 0x000000c604097220 */ /* 0x000fe20000410000 */
[----:B------:R-:W-:-:S02]  /*1200*/  HADD2.F32 R149, -RZ, R12.H0_H0 ;  /* 0x2000000cff957230 */ /* 0x000fc40000004100 */
[C---:B------:R-:W-:Y:S01]  /*1210*/  FMUL.FTZ R23, R4.reuse, R23 ;  /* 0x0000001704177220 */ /* 0x040fe20000410000 */
[----:B------:R-:W-:Y:S02]  /*1220*/  HADD2.F32 R150, -RZ, R12.H1_H1 ;  /* 0x3000000cff967230 */ /* 0x000fe40000004100 */
[C---:B------:R-:W-:Y:S01]  /*1230*/  FMUL.FTZ R0, R4.reuse, R0 ;  /* 0x0000000004007220 */ /* 0x040fe20000410000 */
[--C-:B------:R-:W-:Y:S02]  /*1240*/  HADD2.F32 R169, -RZ, R10.reuse.H0_H0 ;  /* 0x2000000affa97230 */ /* 0x100fe40000004100 */
[----:B------:R-:W-:Y:S01]  /*1250*/  FMUL.FTZ R7, R4, R7 ;  /* 0x0000000704077220 */ /* 0x000fe20000410000 */
[----:B------:R-:W-:Y:S02]  /*1260*/  HADD2.F32 R170, -RZ, R10.H1_H1 ;  /* 0x3000000affaa7230 */ /* 0x000fe40000004100 */
[----:B------:R-:W-:Y:S01]  /*1270*/  FADD.FTZ R133, R133, R195 ;  /* 0x000000c385857221 */ /* 0x000fe20000010000 */
[-C--:B------:R-:W-:Y:S01]  /*1280*/  FFMA.FTZ R57, R5, R195.reuse, R57 ;  /* 0x000000c305397223 */ /* 0x080fe20000010039 */
[----:B------:R-:W-:Y:S01]  /*1290*/  FMUL.FTZ R206, R206, R195 ;  /* 0x000000c3cece7220 */ /* 0x000fe20000410000 */
[----:B------:R-:W-:Y:S01]  /*12a0*/  FADD.FTZ R134, R134, R202 ;  /* 0x000000ca86867221 */ /* 0x000fe20000010000 */
[----:B------:R-:W-:Y:S01]  /*12b0*/  FFMA.FTZ R58, R6, R202, R58 ;  /* 0x000000ca063a7223 */ /* 0x000fe2000001003a */
[C---:B------:R-:W-:Y:S01]  /*12c0*/  FMUL.FTZ R22, R4.reuse, R22 ;  /* 0x0000001604167220 */ /* 0x040fe20000410000 */
[C---:B------:R-:W-:Y:S01]  /*12d0*/  FMUL.FTZ R10, R4.reuse, R197 ;  /* 0x000000c5040a7220 */ /* 0x040fe20000410000 */
[----:B------:R-:W-:Y:S01]  /*12e0*/  MOV R195, R18 ;  /* 0x0000001200c37202 */ /* 0x000fe20000000f00 */
[----:B------:R-:W-:Y:S01]  /*12f0*/  FADD.FTZ R129, R129, R209 ;  /* 0x000000d181817221 */ /* 0x000fe20000010000 */
[----:B------:R-:W-:Y:S01]  /*1300*/  FFMA.FTZ R61, R9, R209, R61 ;  /* 0x000000d1093d7223 */ /* 0x000fe2000001003d */
[C---:B------:R-:W-:Y:S01]  /*1310*/  FMUL.FTZ R18, R4.reuse, R189 ;  /* 0x000000bd04127220 */ /* 0x040fe20000410000 */
        /* <DEDUP_REMOVED lines=15> */
[----:B------:R-:W-:-:S02]  /*1410*/  HADD2.F32 R165, -RZ, R8.H0_H0 ;  /* 0x20000008ffa57230 */ /* 0x000fc40000004100 */
[----:B------:R-:W-:Y:S01]  /*1420*/  FADD.FTZ R128, R128, R203 ;  /* 0x000000cb80807221 */ /* 0x000fe20000010000 */
[----:B------:R-:W-:Y:S02]  /*1430*/  HADD2.F32 R166, -RZ, R8.H1_H1 ;  /* 0x30000008ffa67230 */ /* 0x000fe40000004100 */
[----:B------:R-:W-:Y:S01]  /*1440*/  FMUL.FTZ R8, R4, R199 ;  /* 0x000000c704087220 */ /* 0x000fe20000410000 */
[----:B------:R-:W-:Y:S01]  /*1450*/  FADD.FTZ R132, R132, R200 ;  /* 0x000000c884847221 */ /* 0x000fe20000010000 */
[----:B------:R0:W5:Y:S02]  /*1460*/  LDG.E.64 R180, desc[UR6][R154.64] ;  /* 0x000000069ab47981 */ /* 0x000164000c1e1b00 */
[-C--:B------:R-:W-:Y:S01]  /*1470*/  FFMA.FTZ R60, R8, R203.reuse, R60 ;  /* 0x000000cb083c7223 */ /* 0x080fe2000001003c */
[----:B------:R-:W-:Y:S01]  /*1480*/  FMUL.FTZ R203, R248, R203 ;  /* 0x000000cbf8cb7220 */ /* 0x000fe20000410000 */
[--C-:B------:R-:W-:Y:S02]  /*1490*/  HADD2.F32 R171, -RZ, R11.reuse.H0_H0 ;  /* 0x2000000bffab7230 */ /* 0x100fe40000004100 */
[----:B------:R-:W-:Y:S01]  /*14a0*/  FFMA.FTZ R56, R0, R200, R56 ;  /* 0x000000c800387223 */ /* 0x000fe20000010038 */
[----:B------:R-:W-:-:S02]  /*14b0*/  HADD2.F32 R172, -RZ, R11.H1_H1 ;  /* 0x3000000bffac7230 */ /* 0x000fc40000004100 */
[----:B------:R-:W-:Y:S01]  /*14c0*/  FMUL.FTZ R11, R4, R196 ;  /* 0x000000c4040b7220 */ /* 0x000fe20000410000 */
[--C-:B------:R-:W-:Y:S02]  /*14d0*/  HADD2.F32 R151, -RZ, R13.reuse.H0_H0 ;  /* 0x2000000dff977230 */ /* 0x100fe40000004100 */
[----:B------:R-:W-:Y:S01]  /*14e0*/  FMUL.FTZ R199, R240, R245 ;  /* 0x000000f5f0c77220 */ /* 0x000fe20000410000 */
[----:B------:R-:W-:Y:S02]  /*14f0*/  HADD2.F32 R152, -RZ, R13.H1_H1 ;  /* 0x3000000dff987230 */ /* 0x000fe40000004100 */
[----:B------:R-:W-:Y:S01]  /*1500*/  FMUL.FTZ R13, R4, R194 ;  /* 0x000000c2040d7220 */ /* 0x000fe20000410000 */
[--C-:B------:R-:W-:Y:S02]  /*1510*/  HADD2.F32 R153, -RZ, R14.reuse.H0_H0 ;  /* 0x2000000eff997230 */ /* 0x100fe40000004100 */
[----:B------:R-:W-:Y:S01]  /*1520*/  FMUL.FTZ R198, R241, R244 ;  /* 0x000000f4f1c67220 */ /* 0x000fe20000410000 */
[----:B0-----:R-:W-:-:S02]  /*1530*/  HADD2.F32 R154, -RZ, R14.H1_H1 ;  /* 0x3000000eff9a7230 */ /* 0x001fc40000004100 */
[----:B------:R-:W-:Y:S01]  /*1540*/  FMUL.FTZ R14, R4, R193 ;  /* 0x000000c1040e7220 */ /* 0x000fe20000410000 */
[--C-:B------:R-:W-:Y:S02]  /*1550*/  HADD2.F32 R155, -RZ, R15.reuse.H0_H0 ;  /* 0x2000000fff9b7230 */ /* 0x100fe40000004100 */
[----:B------:R-:W-:Y:S01]  /*1560*/  FMUL.FTZ R197, R242, R247 ;  /* 0x000000f7f2c57220 */ /* 0x000fe20000410000 */
[----:B------:R-:W-:Y:S02]  /*1570*/  HADD2.F32 R156, -RZ, R15.H1_H1 ;  /* 0x3000000fff9c7230 */ /* 0x000fe40000004100 */
[----:B------:R-:W-:Y:S01]  /*1580*/  FMUL.FTZ R15, R4, R192 ;  /* 0x000000c0040f7220 */ /* 0x000fe20000410000 */
[----:B------:R-:W-:Y:S01]  /*1590*/  FMUL.FTZ R196, R243, R246 ;  /* 0x000000f6f3c47220 */ /* 0x000fe20000410000 */
[----:B------:R-:W-:Y:S01]  /*15a0*/  FADD.FTZ R120, R120, R195 ;  /* 0x000000c378787221 */ /* 0x000fe20000010000 */
[----:B------:R-:W-:Y:S01]  /*15b0*/  FMUL.FTZ R194, R237, R252 ;  /* 0x000000fcedc27220 */ /* 0x000fe20000410000 */
[C---:B------:R-:W-:Y:S01]  /*15c0*/  FMUL.FTZ R20, R4.reuse, R20 ;  /* 0x0000001404147220 */ /* 0x040fe20000410000 */
[C---:B------:R-:W-:Y:S01]  /*15d0*/  FMUL.FTZ R25, R4.reuse, R25 ;  /* 0x0000001904197220 */ /* 0x040fe20000410000 */
[----:B------:R-:W-:Y:S01]  /*15e0*/  FMUL.FTZ R26, R4, R26 ;  /* 0x0000001a041a7220 */ /* 0x000fe20000410000 */
[----:B------:R-:W-:-:S02]  /*15f0*/  FADD.FTZ R112, R112, R29 ;  /* 0x0000001d70707221 */ /* 0x000fc40000010000 */
[-C--:B------:R-:W-:Y:S01]  /*1600*/  FFMA.FTZ R76, R25, R29.reuse, R76 ;  /* 0x0000001d194c7223 */ /* 0x080fe2000001004c */
[----:B------:R-:W-:Y:S01]  /*1610*/  FMUL.FTZ R29, R228, R29 ;  /* 0x0000001de41d7220 */ /* 0x000fe20000410000 */
        /* <DEDUP_REMOVED lines=9> */
[-C--:B------:R-:W-:Y:S01]  /*16b0*/  FFMA.FTZ R79, R28, R32.reuse, R79 ;  /* 0x000000201c4f7223 */ /* 0x080fe2000001004f */
[C---:B------:R-:W-:Y:S01]  /*16c0*/  FMUL.FTZ R33, R4.reuse, R33 ;  /* 0x0000002104217220 */ /* 0x040fe20000410000 */
        /* <DEDUP_REMOVED lines=45> */
[----:B--2---:R-:W-:Y:S01]  /*19a0*/  FMUL.FTZ R205, R205, R202 ;  /* 0x000000cacdcd7220 */ /* 0x004fe20000410000 */
[----:B------:R-:W-:Y:S01]  /*19b0*/  FMUL.FTZ R202, R249, R209 ;  /* 0x000000d1f9ca7220 */ /* 0x000fe20000410000 */
[----:B------:R-:W-:Y:S01]  /*19c0*/  MOV R209, R17 ;  /* 0x0000001100d17202 */ /* 0x000fe20000000f00 */
[----:B---3--:R-:W-:Y:S01]  /*19d0*/  FMUL.FTZ R12, R19, R200 ;  /* 0x000000c8130c7220 */ /* 0x008fe20000410000 */
[----:B------:R-:W-:Y:S01]  /*19e0*/  FMUL.FTZ R17, R4, R190 ;  /* 0x000000be04117220 */ /* 0x000fe20000410000 */
[----:B------:R-:W-:-:S02]  /*19f0*/  FMUL.FTZ R190, R233, R187 ;  /* 0x000000bbe9be7220 */ /* 0x000fc40000410000 */
[----:B------:R-:W-:Y:S01]  /*1a00*/  FFMA.FTZ R184, R0, R12, RZ ;  /* 0x0000000c00b87223 */ /* 0x000fe200000100ff */
[----:B------:R-:W-:Y:S01]  /*1a10*/  FADD.FTZ R187, RZ, R12 ;  /* 0x0000000cffbb7221 */ /* 0x000fe20000010000 */
[----:B------:R-:W-:Y:S01]  /*1a20*/  FMUL.FTZ R19, R4, R188 ;  /* 0x000000bc04137220 */ /* 0x000fe20000410000 */
[----:B------:R-:W-:Y:S01]  /*1a30*/  FMUL.FTZ R188, R235, R185 ;  /* 0x000000b9ebbc7220 */ /* 0x000fe20000410000 */
[----:B------:R-:W-:-:S04]  /*1a40*/  FFMA.FTZ R185, R5, R206, R184 ;  /* 0x000000ce05b97223 */ /* 0x000fc800000100b8 */
[----:B------:R-:W-:Y:S01]  /*1a50*/  FFMA.FTZ R184, R6, R205, R185 ;  /* 0x000000cd06b87223 */ /* 0x000fe200000100b9 */
[----:B----4-:R-:W-:Y:S01]  /*1a60*/  FMUL.FTZ R204, R204, R201 ;  /* 0x000000c9cccc7220 */ /* 0x010fe20000410000 */
[----:B------:R-:W-:Y:S01]  /*1a70*/  FMUL.FTZ R201, R250, R211 ;  /* 0x000000d3fac97220 */ /* 0x000fe20000410000 */
[----:B------:R-:W-:Y:S01]  /*1a80*/  MOV R211, R16 ;  /* 0x0000001000d37202 */ /* 0x000fe20000000f00 */
[----:B------:R-:W-:Y:S01]  /*1a90*/  FMUL.FTZ R16, R4, R191 ;  /* 0x000000bf04107220 */ /* 0x000fe20000410000 */
        /* <DEDUP_REMOVED lines=8> */
[----:B------:R-:W-:-:S03]  /*1b20*/  FMUL.FTZ R200, R251, R210 ;  /* 0x000000d2fbc87220 */ /* 0x000fc60000410000 */
        /* <DEDUP_REMOVED lines=11> */
[-C--:B------:R-:W-:Y:S01]  /*1be0*/  FFMA.FTZ R68, R17, R195.reuse, R68 ;  /* 0x000000c311447223 */ /* 0x080fe20000010044 */
[----:B------:R-:W-:Y:S01]  /*1bf0*/  FMUL.FTZ R195, R236, R195 ;  /* 0x000000c3ecc37220 */ /* 0x000fe20000410000 */
        /* <DEDUP_REMOVED lines=95> */
[----:B------:R-:W-:Y:S06]  /*21f0*/  BRA `(.L_x_13425) ;  /* 0x0000000400147947 */ /* 0x000fec0003800000 */
.L_x_13424:
        /* <DEDUP_REMOVED lines=33> */
.L_x_13426:
        /* <DEDUP_REMOVED lines=36> */
.L_x_13425:
[----:B------:R-:W-:Y:S05]  /*2650*/  BSYNC.RECONVERGENT B1 ;  /* 0x0000000000017941 */ /* 0x000fea0003800200 */
.L_x_13423:
        /* <DEDUP_REMOVED lines=20> */
.L_x_13535:
        /* <DEDUP_REMOVED lines=40> */
.L_x_13432:
[----:B------:R-:W-:Y:S05]  /*2a20*/  BSYNC.RECONVERGENT B2 ;  /* 0x0000000000027941 */ /* 0x000fea0003800200 */
.L_x_13431:
        /* <DEDUP_REMOVED lines=13> */
.L_x_13434:
[----:B------:R-:W-:Y:S05]  /*2b00*/  BSYNC.RECONVERGENT B2 ;  /* 0x0000000000027941 */ /* 0x000fea0003800200 */
.L_x_13433:
        /* <DEDUP_REMOVED lines=13> */
.L_x_13436:
[----:B------:R-:W-:Y:S05]  /*2be0*/  BSYNC.RECONVERGENT B2 ;  /* 0x0000000000027941 */ /* 0x000fea0003800200 */
.L_x_13435:
        /* <DEDUP_REMOVED lines=13> */
.L_x_13438:
[----:B------:R-:W-:Y:S05]  /*2cc0*/  BSYNC.RECONVERGENT B2 ;  /* 0x0000000000027941 */ /* 0x000fea0003800200 */
.L_x_13437:
        /* <DEDUP_REMOVED lines=13> */
.L_x_13440:
[----:B------:R-:W-:Y:S05]  /*2da0*/  BSYNC.RECONVERGENT B2 ;  /* 0x0000000000027941 */ /* 0x000fea0003800200 */
.L_x_13439:
        /* <DEDUP_REMOVED lines=13> */
.L_x_13442:
[----:B------:R-:W-:Y:S05]  /*2e80*/  BSYNC.RECONVERGENT B2 ;  /* 0x0000000000027941 */ /* 0x000fea0003800200 */
.L_x_13441:
        /* <DEDUP_REMOVED lines=13> */
.L_x_13444:
[----:B------:R-:W-:Y:S05]  /*2f60*/  BSYNC.RECONVERGENT B2 ;  /* 0x0000000000027941 */ /* 0x000fea0003800200 */
.L_x_13443:
        /* <DEDUP_REMOVED lines=11> */
[----:B------:R-:W-:-:S04]  /*3020*/  F2FP.F16.F32.PACK_AB R175, RZ, R175 ;  /* 0x000000afffaf723e */ /* 0x000fc800000000ff */
[----:B------:R-:W-:Y:S01]  /*3030*/  PRMT R139, R139, 0x5410, R175 ;  /* 0x000054108b8b7816 */ /* 0x000fe200000000af */
[----:B------:R-:W-:Y:S06]  /*3040*/  BRA `(.L_x_13445) ;  /* 0x0000001000747947 */ /* 0x000fec0003800000 */
.L_x_13430:
        /* <DEDUP_REMOVED lines=28> */
[----:B------:R-:W-:Y:S01]  /*3210*/  @P2 F2FP.F16.F32.PACK_AB R184, RZ, R184 ;  /* 0x000000b8ffb8223e */ /* 0x000fe200000000ff */
[----:B------:R-:W-:Y:S01]  /*3220*/  FADD.FTZ R143, R205, -R143 ;  /* 0x8000008fcd8f7221 */ /* 0x000fe20000010000 */
[----:B------:R-:W-:-:S02]  /*3230*/  @P2 FSEL R142, R142, RZ, P3 ;  /* 0x000000ff8e8e2208 */ /* 0x000fc40001800000 */
[----:B------:R-:W-:Y:S01]  /*3240*/  @P2 PRMT R136, R184, 0x7610, R136 ;  /* 0x00007610b8882816 */ /* 0x000fe20000000088 */
[----:B------:R-:W-:Y:S01]  /*3250*/  FMUL.FTZ R143, R4, R143 ;  /* 0x0000008f048f7220 */ /* 0x000fe20000410000 */
[----:B------:R-:W-:Y:S02]  /*3260*/  @P2 F2FP.F16.F32.PACK_AB R142, RZ, R142 ;  /* 0x0000008eff8e223e */ /* 0x000fe400000000ff */
        /* <DEDUP_REMOVED lines=25> */
[----:B0-----:R-:W-:Y:S01]  /*3400*/  @P2 FMUL.FTZ R141, R142, R141 ;  /* 0x0000008d8e8d2220 */ /* 0x001fe20000410000 */
        /* <DEDUP_REMOVED lines=35> */
.L_x_13429:
        /* <DEDUP_REMOVED lines=84> */
[----:B------:R-:W-:-:S04]  /*3b80*/  ISETP.GE.U32.AND P0, PT, R174, RZ, PT ;  /* 0x000000ffae00720c */ /* 0x000fc80003f06070 */
[----:B------:R-:W-:Y:S01]  /*3b90*/  ISETP.GE.U32.AND.EX P0, PT, R175, 0x1000000, PT, P0 ;  /* 0x01000000af00780c */ /* 0x000fe20003f06100 */
[----:B------:R-:W-:-:S04]  /*3ba0*/  @P1 FFMA.FTZ R175, R11, R186, R187 ;  /* 0x000000ba0baf1223 */ /* 0x000fc800000100bb */
[----:B------:R-:W-:Y:S01]  /*3bb0*/  @P1 FADD.FTZ R174, R200, -R175 ;  /* 0x800000afc8ae1221 */ /* 0x000fe20000010000 */
[----:B------:R-:W-:-:S05]  /*3bc0*/  HADD2.F32 R175, -RZ, R55.H1_H1 ;  /* 0x30000037ffaf7230 */ /* 0x000fca0000004100 */
[----:B------:R-:W-:-:S04]  /*3bd0*/  @P1 FFMA.FTZ R175, R4, R174, R175 ;  /* 0x000000ae04af1223 */ /* 0x000fc800000100af */
[----:B------:R-:W-:-:S04]  /*3be0*/  FMUL.FTZ R175, R175, UR13 ;  /* 0x0000000dafaf7c20 */ /* 0x000fc80008410000 */
[----:B------:R-:W-:-:S05]  /*3bf0*/  FMUL.FTZ R175, R175, UR12 ;  /* 0x0000000cafaf7c20 */ /* 0x000fca0008410000 */
[----:B------:R-:W-:-:S04]  /*3c00*/  FSEL R175, R175, RZ, P0 ;  /* 0x000000ffafaf7208 */ /* 0x000fc80000000000 */
[----:B------:R-:W-:-:S04]  /*3c10*/  F2FP.F16.F32.PACK_AB R175, RZ, R175 ;  /* 0x000000afffaf723e */ /* 0x000fc800000000ff */
[----:B------:R-:W-:Y:S01]  /*3c20*/  PRMT R139, R139, 0x5410, R175 ;  /* 0x000054108b8b7816 */ /* 0x000fe200000000af */
[----:B------:R-:W-:Y:S06]  /*3c30*/  BRA `(.L_x_13445) ;  /* 0x0000000400787947 */ /* 0x000fec0003800000 */
.L_x_13446:
[----:B------:R-:W-:Y:S01]  /*3c40*/  ISETP.GT.AND P0, PT, R3, RZ, PT ;  /* 0x000000ff0300720c */ /* 0x000fe20003f04270 */
[----:B------:R-:W-:Y:S01]  /*3c50*/  @P1 FFMA.FTZ R141, R0, R186, R187 ;  /* 0x000000ba008d1223 */ /* 0x000fe200000100bb */
[--C-:B-----5:R-:W-:Y:S01]  /*3c60*/  HADD2.F32 R184, -RZ, R52.reuse.H0_H0 ;  /* 0x20000034ffb87230 */ /* 0x120fe20000004100 */
[----:B------:R-:W0:Y:S01]  /*3c70*/  @P2 LDC.64 R142, c[0x0][0x408] ;  /* 0x00010200ff8e2b82 */ /* 0x000e220000000a00 */
[----:B------:R-:W-:Y:S02]  /*3c80*/  HADD2.F32 R185, -RZ, R52.H1_H1 ;  /* 0x30000034ffb97230 */ /* 0x000fe40000004100 */
[----:B------:R-:W-:Y:S01]  /*3c90*/  @P1 FADD.FTZ R141, R12, -R141 ;  /* 0x8000008d0c8d1221 */ /* 0x000fe20000010000 */
[----:B------:R-:W-:Y:S01]  /*3ca0*/  @P2 LOP3.LUT P3, RZ, R174, 0xff0000, RZ, 0xc0, !PT ;  /* 0x00ff0000aeff2812 */ /* 0x000fe2000786c0ff */
[----:B------:R-:W-:Y:S02]  /*3cb0*/  HADD2.F32 R247, -RZ, R54.H1_H1 ;  /* 0x30000036fff77230 */ /* 0x000fe40000004100 */
[----:B------:R-:W-:Y:S01]  /*3cc0*/  @P1 FFMA.FTZ R184, R4, R141, R184 ;  /* 0x0000008d04b81223 */ /* 0x000fe200000100b8 */
[----:B------:R-:W-:Y:S01]  /*3cd0*/  @P2 LOP3.LUT P1, RZ, R174, 0xff, RZ, 0xc0, !PT ;  /* 0x000000ffaeff2812 */ /* 0x000fe2000782c0ff */
[----:B------:R-:W-:-:S02]  /*3ce0*/  HADD2.F32 R245, -RZ, R55.H0_H0 ;  /* 0x20000037fff57230 */ /* 0x000fc40000004100 */
[-CC-:B------:R-:W-:Y:S01]  /*3cf0*/  @P0 FFMA.FTZ R141, R5, R186.reuse, R187.reuse ;  /* 0x000000ba058d0223 */ /* 0x180fe200000100bb */
[----:B------:R-:W-:Y:S01]  /*3d00*/  @P0 FFMA.FTZ R244, R6, R186, R187 ;  /* 0x000000ba06f40223 */ /* 0x000fe200000100bb */
[----:B------:R-:W-:Y:S02]  /*3d10*/  HADD2.F32 R246, -RZ, R55.H1_H1 ;  /* 0x30000037fff67230 */ /* 0x000fe40000004100 */
[----:B------:R-:W-:-:S04]  /*3d20*/  @P0 FADD.FTZ R141, R206, -R141 ;  /* 0x8000008dce8d0221 */ /* 0x000fc80000010000 */
[----:B------:R-:W-:Y:S02]  /*3d30*/  @P0 FFMA.FTZ R185, R4, R141, R185 ;  /* 0x0000008d04b90223 */ /* 0x000fe400000100b9 */
[----:B------:R-:W1:Y:S02]  /*3d40*/  @P2 LDC.64 R140, c[0x0][0x408] ;  /* 0x00010200ff8c2b82 */ /* 0x000e640000000a00 */
[----:B0-----:R-:W-:-:S04]  /*3d50*/  @P2 FMUL.FTZ R143, R185, R143 ;  /* 0x0000008fb98f2220 */ /* 0x001fc80000410000 */
[----:B------:R-:W-:Y:S01]  /*3d60*/  @P2 FMUL.FTZ R142, R143, R142 ;  /* 0x0000008e8f8e2220 */ /* 0x000fe20000410000 */
[----:B------:R-:W-:Y:S02]  /*3d70*/  HADD2.F32 R143, -RZ, R53.H0_H0 ;  /* 0x20000035ff8f7230 */ /* 0x000fe40000004100 */
[----:B-1----:R-:W-:-:S04]  /*3d80*/  @P2 FMUL.FTZ R141, R184, R141 ;  /* 0x0000008db88d2220 */ /* 0x002fc80000410000 */
[----:B------:R-:W-:Y:S01]  /*3d90*/  @P2 FMUL.FTZ R140, R141, R140 ;  /* 0x0000008c8d8c2220 */ /* 0x000fe20000410000 */
[----:B------:R-:W-:Y:S01]  /*3da0*/  @P0 FADD.FTZ R141, R205, -R244 ;  /* 0x800000f4cd8d0221 */ /* 0x000fe20000010000 */
[----:B------:R-:W-:-:S03]  /*3db0*/  HADD2.F32 R244, -RZ, R53.H1_H1 ;  /* 0x30000035fff47230 */ /* 0x000fc60000004100 */
[----:B------:R-:W-:Y:S01]  /*3dc0*/  @P2 FSEL R140, R140, RZ, P1 ;  /* 0x000000ff8c8c2208 */ /* 0x000fe20000800000 */
[----:B------:R-:W-:Y:S01]  /*3dd0*/  @P0 FFMA.FTZ R143, R4, R141, R143 ;  /* 0x0000008d048f0223 */ /* 0x000fe2000001008f */
[----:B------:R-:W-:Y:S02]  /*3de0*/  @P2 LOP3.LUT P1, RZ, R174, 0xff00, RZ, 0xc0, !PT ;  /* 0x0000ff00aeff2812 */ /* 0x000fe4000782c0ff */
[----:B------:R-:W-:Y:S02]  /*3df0*/  @P2 F2FP.F16.F32.PACK_AB R140, RZ, R140 ;  /* 0x0000008cff8c223e */ /* 0x000fe400000000ff */
[----:B------:R-:W-:Y:S02]  /*3e00*/  @P2 FSEL R142, R142, RZ, P1 ;  /* 0x000000ff8e8e2208 */ /* 0x000fe40000800000 */
[----:B------:R-:W-:Y:S02]  /*3e10*/  @P2 PRMT R136, R140, 0x7610, R136 ;  /* 0x000076108c882816 */ /* 0x000fe40000000088 */
[----:B------:R-:W0:Y:S01]  /*3e20*/  @P2 LDC.64 R140, c[0x0][0x408] ;  /* 0x00010200ff8c2b82 */ /* 0x000e220000000a00 */
[----:B------:R-:W-:Y:S01]  /*3e30*/  @P2 LOP3.LUT P1, RZ, R174, 0xff000000, RZ, 0xc0, !PT ;  /* 0xff000000aeff2812 */ /* 0x000fe2000782c0ff */
[----:B0-----:R-:W-:-:S04]  /*3e40*/  @P2 FMUL.FTZ R141, R143, R141 ;  /* 0x0000008d8f8d2220 */ /* 0x001fc80000410000 */
[----:B------:R-:W-:-:S05]  /*3e50*/  @P2 FMUL.FTZ R140, R141, R140 ;  /* 0x0000008c8d8c2220 */ /* 0x000fca0000410000 */
[----:B------:R-:W-:Y:S02]  /*3e60*/  @P2 FSEL R141, R140, RZ, P3 ;  /* 0x000000ff8c8d2208 */ /* 0x000fe40001800000 */
[----:B------:R-:W-:Y:S01]  /*3e70*/  @P2 F2FP.F16.F32.PACK_AB R140, RZ, R142 ;  /* 0x0000008eff8c223e */ /* 0x000fe200000000ff */
[----:B------:R-:W-:Y:S01]  /*3e80*/  @P0 FFMA.FTZ R142, R7, R186, R187 ;  /* 0x000000ba078e0223 */ /* 0x000fe200000100bb */
[----:B------:R-:W-:Y:S02]  /*3e90*/  @P2 F2FP.F16.F32.PACK_AB R141, RZ, R141 ;  /* 0x0000008dff8d223e */ /* 0x000fe400000000ff */
[----:B------:R-:W-:Y:S01]  /*3ea0*/  @P2 PRMT R136, R136, 0x5410, R140 ;  /* 0x0000541088882816 */ /* 0x000fe2000000008c */
[----:B------:R-:W-:Y:S01]  /*3eb0*/  @P0 FADD.FTZ R142, R204, -R142 ;  /* 0x8000008ecc8e0221 */ /* 0x000fe20000010000 */
[----:B------:R-:W-:Y:S02]  /*3ec0*/  @P2 PRMT R137, R141, 0x7610, R137 ;  /* 0x000076108d892816 */ /* 0x000fe40000000089 */
[----:B------:R-:W0:Y:S01]  /*3ed0*/  @P2 LDC.64 R140, c[0x0][0x408] ;  /* 0x00010200ff8c2b82 */ /* 0x000e220000000a00 */
[----:B------:R-:W-:Y:S01]  /*3ee0*/  @P0 FFMA.FTZ R244, R4, R142, R244 ;  /* 0x0000008e04f40223 */ /* 0x000fe200000100f4 */
[----:B------:R-:W-:-:S03]  /*3ef0*/  HADD2.F32 R142, -RZ, R54.H0_H0 ;  /* 0x20000036ff8e7230 */ /* 0x000fc60000004100 */
        /* <DEDUP_REMOVED lines=44> */
[----:B------:R-:W-:Y:S02]  /*41c0*/  F2FP.F16.F32.PACK_AB R141, R244, R143 ;  /* 0x0000008ff48d723e */ /* 0x000fe400000000ff */
[----:B------:R-:W-:Y:S02]  /*41d0*/  F2FP.F16.F32.PACK_AB R140, R185, R184 ;  /* 0x000000b8b98c723e */ /* 0x000fe400000000ff */
[----:B------:R-:W-:Y:S02]  /*41e0*/  @P2 FSEL R174, R174, RZ, P0 ;  /* 0x000000ffaeae2208 */ /* 0x000fe40000000000 */
[----:B------:R-:W-:Y:S02]  /*41f0*/  F2FP.F16.F32.PACK_AB R143, R246, R245 ;  /* 0x000000f5f68f723e */ /* 0x000fe400000000ff */
[----:B------:R-:W-:-:S04]  /*4200*/  @P2 F2FP.F16.F32.PACK_AB R174, RZ, R174 ;  /* 0x000000aeffae223e */ /* 0x000fc800000000ff */
[----:B------:R-:W-:-:S07]  /*4210*/  @P2 PRMT R139, R139, 0x5410, R174 ;  /* 0x000054108b8b2816 */ /* 0x000fce00000000ae */
.L_x_13445:
[----:B------:R-:W-:Y:S05]  /*4220*/  BSYNC.RECONVERGENT B1 ;  /* 0x0000000000017941 */ /* 0x000fea0003800200 */
.L_x_13428:
        /* <DEDUP_REMOVED lines=14> */
[--C-:B0-----:R-:W-:Y:S01]  /*4310*/  HADD2.F32 R175, -RZ, R48.reuse.H0_H0 ;  /* 0x20000030ffaf7230 */ /* 0x101fe20000004100 */
[----:B------:R-:W0:Y:S01]  /*4320*/  @P2 LDC.64 R142, c[0x0][0x408] ;  /* 0x00010200ff8e2b82 */ /* 0x000e220000000a00 */
[----:B------:R-:W-:Y:S01]  /*4330*/  HADD2.F32 R184, -RZ, R48.H1_H1 ;  /* 0x30000030ffb87230 */ /* 0x000fe20000004100 */
[C---:B------:R-:W-:Y:S01]  /*4340*/  @P2 LOP3.LUT P5, RZ, R176.reuse, 0xff00, RZ, 0xc0, !PT ;  /* 0x0000ff00b0ff2812 */ /* 0x040fe200078ac0ff */
[----:B------:R-:W-:Y:S01]  /*4350*/  HADD2.F32 R207, -RZ, R49.H1_H1 ;  /* 0x30000031ffcf7230 */ /* 0x000fe20000004100 */
[----:B------:R-:W-:Y:S01]  /*4360*/  @P2 LOP3.LUT P4, RZ, R176, 0xff, RZ, 0xc0, !PT ;  /* 0x000000ffb0ff2812 */ /* 0x000fe2000788c0ff */
[----:B------:R-:W-:-:S06]  /*4370*/  HADD2.F32 R209, -RZ, R50.H0_H0 ;  /* 0x20000032ffd17230 */ /* 0x000fcc0000004100 */
[-CC-:B------:R-:W-:Y:S01]  /*4380*/  @P3 FFMA.FTZ R140, R13, R186.reuse, R187.reuse ;  /* 0x000000ba0d8c3223 */ /* 0x180fe200000100bb */
[-CC-:B------:R-:W-:Y:S01]  /*4390*/  @P3 FFMA.FTZ R141, R14, R186.reuse, R187.reuse ;  /* 0x000000ba0e8d3223 */ /* 0x180fe200000100bb */
[-CC-:B------:R-:W-:Y:S01]  /*43a0*/  @P3 FFMA.FTZ R174, R15, R186.reuse, R187.reuse ;  /* 0x000000ba0fae3223 */ /* 0x180fe200000100bb */
[----:B------:R-:W-:Y:S01]  /*43b0*/  @P3 FFMA.FTZ R245, R20, R186, R187 ;  /* 0x000000ba14f53223 */ /* 0x000fe200000100bb */
[----:B------:R-:W-:Y:S01]  /*43c0*/  @P3 FADD.FTZ R140, R199, -R140 ;  /* 0x8000008cc78c3221 */ /* 0x000fe20000010000 */
[----:B------:R-:W-:Y:S01]  /*43d0*/  @P3 FADD.FTZ R141, R198, -R141 ;  /* 0x8000008dc68d3221 */ /* 0x000fe20000010000 */
[----:B------:R-:W-:Y:S01]  /*43e0*/  @P3 FADD.FTZ R185, R197, -R174 ;  /* 0x800000aec5b93221 */ /* 0x000fe20000010000 */
[----:B------:R-:W-:Y:S02]  /*43f0*/  HADD2.F32 R174, -RZ, R49.H0_H0 ;  /* 0x20000031ffae7230 */ /* 0x000fe40000004100 */
[C---:B------:R-:W-:Y:S01]  /*4400*/  @P3 FFMA.FTZ R175, R4.reuse, R140, R175 ;  /* 0x0000008c04af3223 */ /* 0x040fe200000100af */
[----:B------:R-:W-:Y:S01]  /*4410*/  @P3 FFMA.FTZ R184, R4, R141, R184 ;  /* 0x0000008d04b83223 */ /* 0x000fe200000100b8 */
[----:B------:R-:W-:Y:S01]  /*4420*/  @P3 FADD.FTZ R245, R192, -R245 ;  /* 0x800000f5c0f53221 */ /* 0x000fe20000010000 */
[----:B------:R-:W1:Y:S01]  /*4430*/  @P2 LDC.64 R140, c[0x0][0x408] ;  /* 0x00010200ff8c2b82 */ /* 0x000e620000000a00 */
[----:B------:R-:W-:Y:S01]  /*4440*/  @P3 FFMA.FTZ R174, R4, R185, R174 ;  /* 0x000000b904ae3223 */ /* 0x000fe200000100ae */
[----:B0-----:R-:W-:-:S04]  /*4450*/  @P2 FMUL.FTZ R143, R175, R143 ;  /* 0x0000008faf8f2220 */ /* 0x001fc80000410000 */
[----:B------:R-:W-:Y:S02]  /*4460*/  @P2 FMUL.FTZ R185, R143, R142 ;  /* 0x0000008e8fb92220 */ /* 0x000fe40000410000 */
[----:B------:R-:W0:Y:S01]  /*4470*/  @P2 LDC.64 R142, c[0x0][0x408] ;  /* 0x00010200ff8e2b82 */ /* 0x000e220000000a00 */
[----:B-1----:R-:W-:-:S04]  /*4480*/  @P2 FMUL.FTZ R141, R184, R141 ;  /* 0x0000008db88d2220 */ /* 0x002fc80000410000 */
[----:B------:R-:W-:Y:S01]  /*4490*/  @P2 FMUL.FTZ R208, R141, R140 ;  /* 0x0000008c8dd02220 */ /* 0x000fe20000410000 */
[----:B------:R-:W-:Y:S01]  /*44a0*/  @P3 FFMA.FTZ R141, R16, R186, R187 ;  /* 0x000000ba108d3223 */ /* 0x000fe200000100bb */
[----:B0-----:R-:W-:-:S03]  /*44b0*/  @P2 FMUL.FTZ R143, R174, R143 ;  /* 0x0000008fae8f2220 */ /* 0x001fc60000410000 */
        /* <DEDUP_REMOVED lines=10> */
[----:B------:R-:W-:Y:S01]  /*4560*/  @P2 F2FP.F16.F32.PACK_AB R142, RZ, R142 ;  /* 0x0000008eff8e223e */ /* 0x000fe200000000ff */
[----:B------:R-:W-:Y:S01]  /*4570*/  @P3 FFMA.FTZ R209, R4, R208, R209 ;  /* 0x000000d004d13223 */ /* 0x000fe200000100d1 */
[----:B------:R-:W-:Y:S01]  /*4580*/  @P2 FSEL R208, R143, RZ, P4 ;  /* 0x000000ff8fd02208 */ /* 0x000fe20002000000 */
[----:B------:R-:W-:Y:S01]  /*4590*/  @P3 FFMA.FTZ R143, R18, R186, R187 ;  /* 0x000000ba128f3223 */ /* 0x000fe200000100bb */
[----:B------:R-:W-:-:S02]  /*45a0*/  @P2 PRMT R136, R142, 0x7610, R136 ;  /* 0x000076108e882816 */ /* 0x000fc40000000088 */
[----:B------:R-:W-:Y:S01]  /*45b0*/  @P2 LOP3.LUT P4, RZ, R177, 0xff, RZ, 0xc0, !PT ;  /* 0x000000ffb1ff2812 */ /* 0x000fe2000788c0ff */
[----:B------:R-:W-:Y:S01]  /*45c0*/  @P3 FADD.FTZ R143, R194, -R143 ;  /* 0x8000008fc28f3221 */ /* 0x000fe20000010000 */
[----:B------:R-:W-:Y:S02]  /*45d0*/  @P2 F2FP.F16.F32.PACK_AB R208, RZ, R208 ;  /* 0x000000d0ffd0223e */ /* 0x000fe400000000ff */
[----:B------:R-:W-:Y:S02]  /*45e0*/  @P2 F2FP.F16.F32.PACK_AB R210, RZ, R210 ;  /* 0x000000d2ffd2223e */ /* 0x000fe400000000ff */
[----:B------:R-:W-:Y:S01]  /*45f0*/  @P2 PRMT R137, R208, 0x7610, R137 ;  /* 0x00007610d0892816 */ /* 0x000fe20000000089 */
[----:B------:R-:W-:Y:S01]  /*4600*/  HADD2.F32 R208, -RZ, R51.H1_H1 ;  /* 0x30000033ffd07230 */ /* 0x000fe20000004100 */
[----:B------:R-:W-:-:S04]  /*4610*/  @P2 PRMT R136, R136, 0x5410, R210 ;  /* 0x0000541088882816 */ /* 0x000fc800000000d2 */
[----:B------:R-:W-:Y:S01]  /*4620*/  @P3 FFMA.FTZ R208, R4, R245, R208 ;  /* 0x000000f504d03223 */ /* 0x000fe200000100d0 */
[----:B0-----:R-:W-:-:S04]  /*4630*/  @P2 FMUL.FTZ R141, R207, R141 ;  /* 0x0000008dcf8d2220 */ /* 0x001fc80000410000 */
[----:B------:R-:W-:-:S05]  /*4640*/  @P2 FMUL.FTZ R140, R141, R140 ;  /* 0x0000008c8d8c2220 */ /* 0x000fca0000410000 */
[----:B------:R-:W-:Y:S02]  /*4650*/  @P2 FSEL R185, R140, RZ, P5 ;  /* 0x000000ff8cb92208 */ /* 0x000fe40002800000 */
[----:B------:R-:W0:Y:S02]  /*4660*/  @P2 LDC.64 R140, c[0x0][0x408] ;  /* 0x00010200ff8c2b82 */ /* 0x000e240000000a00 */
[----:B------:R-:W-:-:S04]  /*4670*/  @P2 F2FP.F16.F32.PACK_AB R185, RZ, R185 ;  /* 0x000000b9ffb9223e */ /* 0x000fc800000000ff */
[----:B------:R-:W-:Y:S01]  /*4680*/  @P2 PRMT R137, R137, 0x5410, R185 ;  /* 0x0000541089892816 */ /* 0x000fe200000000b9 */
[----:B0-----:R-:W-:-:S04]  /*4690*/  @P2 FMUL.FTZ R141, R209, R141 ;  /* 0x0000008dd18d2220 */ /* 0x001fc80000410000 */
[----:B------:R-:W-:Y:S01]  /*46a0*/  @P2 FMUL.FTZ R141, R141, R140 ;  /* 0x0000008c8d8d2220 */ /* 0x000fe20000410000 */
[----:B------:R-:W-:Y:S01]  /*46b0*/  F2FP.F16.F32.PACK_AB R140, R184, R175 ;  /* 0x000000afb88c723e */ /* 0x000fe200000000ff */
[----:B------:R-:W-:-:S03]  /*46c0*/  HADD2.F32 R184, -RZ, R50.H1_H1 ;  /* 0x30000032ffb87230 */ /* 0x000fc60000004100 */
[----:B------:R-:W-:Y:S02]  /*46d0*/  @P2 FSEL R175, R141, RZ, P4 ;  /* 0x000000ff8daf2208 */ /* 0x000fe40002000000 */
[----:B------:R-:W-:Y:S01]  /*46e0*/  @P3 FFMA.FTZ R184, R4, R143, R184 ;  /* 0x0000008f04b83223 */ /* 0x000fe200000100b8 */
[----:B------:R-:W-:Y:S01]  /*46f0*/  F2FP.F16.F32.PACK_AB R141, R207, R174 ;  /* 0x000000aecf8d723e */ /* 0x000fe200000000ff */
[----:B------:R-:W0:Y:S01]  /*4700*/  @P2 LDC.64 R142, c[0x0][0x408] ;  /* 0x00010200ff8e2b82 */ /* 0x000e220000000a00 */
[----:B------:R-:W-:Y:S01]  /*4710*/  @P3 FFMA.FTZ R174, R19, R186, R187 ;  /* 0x000000ba13ae3223 */ /* 0x000fe200000100bb */
[----:B------:R-:W-:Y:S01]  /*4720*/  HADD2.F32 R207, -RZ, R51.H0_H0 ;  /* 0x20000033ffcf7230 */ /* 0x000fe20000004100 */
[----:B------:R-:W-:Y:S02]  /*4730*/  @P2 LOP3.LUT P4, RZ, R177, 0xff00, RZ, 0xc0, !PT ;  /* 0x0000ff00b1ff2812 */ /* 0x000fe4000788c0ff */
[----:B------:R-:W-:-:S04]  /*4740*/  @P2 F2FP.F16.F32.PACK_AB R175, RZ, R175 ;  /* 0x000000afffaf223e */ /* 0x000fc800000000ff */
        /* <DEDUP_REMOVED lines=8> */
[----:B------:R-:W-:-:S04]  /*47d0*/  @P2 F2FP.F16.F32.PACK_AB R174, RZ, R174 ;  /* 0x000000aeffae223e */ /* 0x000fc800000000ff */
[----:B------:R-:W-:Y:S01]  /*47e0*/  @P2 PRMT R138, R138, 0x5410, R174 ;  /* 0x000054108a8a2816 */ /* 0x000fe200000000ae */
[----:B0-----:R-:W-:-:S04]  /*47f0*/  @P2 FMUL.FTZ R143, R207, R143 ;  /* 0x0000008fcf8f2220 */ /* 0x001fc80000410000 */
[----:B------:R-:W-:-:S05]  /*4800*/  @P2 FMUL.FTZ R142, R143, R142 ;  /* 0x0000008e8f8e2220 */ /* 0x000fca0000410000 */
[----:B------:R-:W-:Y:S02]  /*4810*/  @P2 FSEL R143, R142, RZ, P4 ;  /* 0x000000ff8e8f2208 */ /* 0x000fe40002000000 */
[----:B------:R-:W-:Y:S02]  /*4820*/  F2FP.F16.F32.PACK_AB R142, R184, R209 ;  /* 0x000000d1b88e723e */ /* 0x000fe400000000ff */
        /* <DEDUP_REMOVED lines=12> */
.L_x_13449:
[----:B------:R-:W-:Y:S01]  /*48f0*/  ISETP.GT.AND P3, PT, R3, RZ, PT ;  /* 0x000000ff0300720c */ /* 0x000fe20003f64270 */
[----:B0-----:R-:W0:Y:S01]  /*4900*/  @P2 LDC.64 R174, c[0x0][0x408] ;  /* 0x00010200ffae2b82 */ /* 0x001e220000000a00 */
[----:B------:R-:W-:Y:S01]  /*4910*/  HADD2.F32 R185, -RZ, R48.H0_H0 ;  /* 0x20000030ffb97230 */ /* 0x000fe20000004100 */
[C---:B------:R-:W-:Y:S01]  /*4920*/  @P2 LOP3.LUT P5, RZ, R176.reuse, 0xff00, RZ, 0xc0, !PT ;  /* 0x0000ff00b0ff2812 */ /* 0x040fe200078ac0ff */
[----:B------:R-:W-:Y:S01]  /*4930*/  HADD2.F32 R209, -RZ, R49.H1_H1 ;  /* 0x30000031ffd17230 */ /* 0x000fe20000004100 */
[----:B------:R-:W-:-:S08]  /*4940*/  @P2 LOP3.LUT P4, RZ, R176, 0xff, RZ, 0xc0, !PT ;  /* 0x000000ffb0ff2812 */ /* 0x000fd0000788c0ff */
[-CC-:B------:R-:W-:Y:S01]  /*4950*/  @P3 FFMA.FTZ R184, R13, R186.reuse, R187.reuse ;  /* 0x000000ba0db83223 */ /* 0x180fe200000100bb */
[----:B------:R-:W-:-:S03]  /*4960*/  @P3 FFMA.FTZ R208, R15, R186, R187 ;  /* 0x000000ba0fd03223 */ /* 0x000fc600000100bb */
[----:B------:R-:W-:Y:S01]  /*4970*/  @P3 FADD.FTZ R184, R199, -R184 ;  /* 0x800000b8c7b83221 */ /* 0x000fe20000010000 */
[----:B------:R-:W-:-:S03]  /*4980*/  @P3 FADD.FTZ R208, R197, -R208 ;  /* 0x800000d0c5d03221 */ /* 0x000fc60000010000 */
[----:B------:R-:W-:-:S04]  /*4990*/  @P3 FFMA.FTZ R185, R4, R184, R185 ;  /* 0x000000b804b93223 */ /* 0x000fc800000100b9 */
[----:B0-----:R-:W-:Y:S01]  /*49a0*/  @P2 FMUL.FTZ R175, R185, R175 ;  /* 0x000000afb9af2220 */ /* 0x001fe20000410000 */
[----:B------:R-:W-:-:S04]  /*49b0*/  @P3 FFMA.FTZ R185, R14, R186, R187 ;  /* 0x000000ba0eb93223 */ /* 0x000fc800000100bb */
[----:B------:R-:W-:Y:S01]  /*49c0*/  @P3 FADD.FTZ R184, R198, -R185 ;  /* 0x800000b9c6b83221 */ /* 0x000fe20000010000 */
[----:B------:R-:W-:-:S05]  /*49d0*/  HADD2.F32 R185, -RZ, R48.H1_H1 ;  /* 0x30000030ffb97230 */ /* 0x000fca0000004100 */
[----:B------:R-:W-:Y:S01]  /*49e0*/  @P3 FFMA.FTZ R185, R4, R184, R185 ;  /* 0x000000b804b93223 */ /* 0x000fe200000100b9 */
[----:B------:R-:W-:Y:S02]  /*49f0*/  @P2 FMUL.FTZ R184, R175, R174 ;  /* 0x000000aeafb82220 */ /* 0x000fe40000410000 */
[----:B------:R-:W0:Y:S03]  /*4a00*/  @P2 LDC.64 R174, c[0x0][0x408] ;  /* 0x00010200ffae2b82 */ /* 0x000e260000000a00 */
[----:B------:R-:W-:Y:S02]  /*4a10*/  @P2 FSEL R184, R184, RZ, P4 ;  /* 0x000000ffb8b82208 */ /* 0x000fe40002000000 */
[----:B------:R-:W-:Y:S02]  /*4a20*/  @P2 LOP3.LUT P4, RZ, R176, 0xff0000, RZ, 0xc0, !PT ;  /* 0x00ff0000b0ff2812 */ /* 0x000fe4000788c0ff */
[----:B------:R-:W-:-:S04]  /*4a30*/  @P2 F2FP.F16.F32.PACK_AB R184, RZ, R184 ;  /* 0x000000b8ffb8223e */ /* 0x000fc800000000ff */
[----:B------:R-:W-:Y:S01]  /*4a40*/  @P2 PRMT R136, R184, 0x7610, R136 ;  /* 0x00007610b8882816 */ /* 0x000fe20000000088 */
[----:B------:R-:W-:-:S04]  /*4a50*/  @P3 FFMA.FTZ R184, R17, R186, R187 ;  /* 0x000000ba11b83223 */ /* 0x000fc800000100bb */
[----:B------:R-:W-:Y:S01]  /*4a60*/  @P3 FADD.FTZ R184, R195, -R184 ;  /* 0x800000b8c3b83221 */ /* 0x000fe20000010000 */
[----:B0-----:R-:W-:Y:S01]  /*4a70*/  @P2 FMUL.FTZ R175, R185, R175 ;  /* 0x000000afb9af2220 */ /* 0x001fe20000410000 */
[----:B------:R-:W-:-:S03]  /*4a80*/  HADD2.F32 R185, -RZ, R49.H0_H0 ;  /* 0x20000031ffb97230 */ /* 0x000fc60000004100 */
[----:B------:R-:W-:Y:S02]  /*4a90*/  @P2 FMUL.FTZ R174, R175, R174 ;  /* 0x000000aeafae2220 */ /* 0x000fe40000410000 */
[----:B------:R-:W-:Y:S01]  /*4aa0*/  @P3 FFMA.FTZ R185, R4, R208, R185 ;  /* 0x000000d004b93223 */ /* 0x000fe200000100b9 */
[----:B------:R-:W-:Y:S02]  /*4ab0*/  @P3 FFMA.FTZ R208, R19, R186, R187 ;  /* 0x000000ba13d03223 */ /* 0x000fe400000100bb */
[----:B------:R-:W-:Y:S02]  /*4ac0*/  @P2 FSEL R207, R174, RZ, P5 ;  /* 0x000000ffaecf2208 */ /* 0x000fe40002800000 */
[----:B------:R-:W0:Y:S01]  /*4ad0*/  @P2 LDC.64 R174, c[0x0][0x408] ;  /* 0x00010200ffae2b82 */ /* 0x000e220000000a00 */
[----:B------:R-:W-:Y:S01]  /*4ae0*/  @P2 LOP3.LUT P5, RZ, R176, 0xff000000, RZ, 0xc0, !PT ;  /* 0xff000000b0ff2812 */ /* 0x000fe200078ac0ff */
[----:B------:R-:W-:Y:S01]  /*4af0*/  @P3 FADD.FTZ R208, R193, -R208 ;  /* 0x800000d0c1d03221 */ /* 0x000fe20000010000 */
[----:B------:R-:W-:-:S04]  /*4b00*/  @P2 F2FP.F16.F32.PACK_AB R207, RZ, R207 ;  /* 0x000000cfffcf223e */ /* 0x000fc800000000ff */
[----:B------:R-:W-:Y:S01]  /*4b10*/  @P2 PRMT R136, R136, 0x5410, R207 ;  /* 0x0000541088882816 */ /* 0x000fe200000000cf */
[----:B------:R-:W-:-:S05]  /*4b20*/  HADD2.F32 R207, -RZ, R50.H0_H0 ;  /* 0x20000032ffcf7230 */ /* 0x000fca0000004100 */
        /* <DEDUP_REMOVED lines=9> */
[----:B------:R-:W-:-:S04]  /*4bc0*/  @P2 F2FP.F16.F32.PACK_AB R185, RZ, R185 ;  /* 0x000000b9ffb9223e */ /* 0x000fc800000000ff */
[----:B------:R-:W-:Y:S01]  /*4bd0*/  @P2 PRMT R137, R185, 0x7610, R137 ;  /* 0x00007610b9892816 */ /* 0x000fe20000000089 */
[----:B------:R-:W-:Y:S01]  /*4be0*/  @P3 FFMA.FTZ R185, R18, R186, R187 ;  /* 0x000000ba12b93223 */ /* 0x000fe200000100bb */
[----:B0-----:R-:W-:-:S04]  /*4bf0*/  @P2 FMUL.FTZ R175, R209, R175 ;  /* 0x000000afd1af2220 */ /* 0x001fc80000410000 */
[----:B------:R-:W-:-:S05]  /*4c00*/  @P2 FMUL.FTZ R174, R175, R174 ;  /* 0x000000aeafae2220 */ /* 0x000fca0000410000 */
[----:B------:R-:W-:Y:S02]  /*4c10*/  @P2 FSEL R174, R174, RZ, P5 ;  /* 0x000000ffaeae2208 */ /* 0x000fe40002800000 */
[----:B------:R-:W-:Y:S02]  /*4c20*/  @P2 LOP3.LUT P5, RZ, R177, 0xff00, RZ, 0xc0, !PT ;  /* 0x0000ff00b1ff2812 */ /* 0x000fe400078ac0ff */
[----:B------:R-:W-:Y:S02]  /*4c30*/  @P2 F2FP.F16.F32.PACK_AB R184, RZ, R174 ;  /* 0x000000aeffb8223e */ /* 0x000fe400000000ff */
[----:B------:R-:W0:Y:S02]  /*4c40*/  @P2 LDC.64 R174, c[0x0][0x408] ;  /* 0x00010200ffae2b82 */ /* 0x000e240000000a00 */
[----:B------:R-:W-:Y:S01]  /*4c50*/  @P2 PRMT R137, R137, 0x5410, R184 ;  /* 0x0000541089892816 */ /* 0x000fe200000000b8 */
[----:B------:R-:W-:Y:S01]  /*4c60*/  @P3 FADD.FTZ R184, R194, -R185 ;  /* 0x800000b9c2b83221 */ /* 0x000fe20000010000 */
[----:B------:R-:W-:-:S05]  /*4c70*/  HADD2.F32 R185, -RZ, R50.H1_H1 ;  /* 0x30000032ffb97230 */ /* 0x000fca0000004100 */
[----:B------:R-:W-:Y:S01]  /*4c80*/  @P3 FFMA.FTZ R185, R4, R184, R185 ;  /* 0x000000b804b93223 */ /* 0x000fe200000100b9 */
[----:B0-----:R-:W-:-:S04]  /*4c90*/  @P2 FMUL.FTZ R175, R207, R175 ;  /* 0x000000afcfaf2220 */ /* 0x001fc80000410000 */
[----:B------:R-:W-:Y:S02]  /*4ca0*/  @P2 FMUL.FTZ R184, R175, R174 ;  /* 0x000000aeafb82220 */ /* 0x000fe40000410000 */
[----:B------:R-:W0:Y:S03]  /*4cb0*/  @P2 LDC.64 R174, c[0x0][0x408] ;  /* 0x00010200ffae2b82 */ /* 0x000e260000000a00 */
[----:B------:R-:W-:Y:S02]  /*4cc0*/  @P2 FSEL R184, R184, RZ, P4 ;  /* 0x000000ffb8b82208 */ /* 0x000fe40002000000 */
[----:B------:R-:W-:Y:S02]  /*4cd0*/  @P2 LOP3.LUT P4, RZ, R177, 0xff0000, RZ, 0xc0, !PT ;  /* 0x00ff0000b1ff2812 */ /* 0x000fe4000788c0ff */
[----:B------:R-:W-:-:S04]  /*4ce0*/  @P2 F2FP.F16.F32.PACK_AB R184, RZ, R184 ;  /* 0x000000b8ffb8223e */ /* 0x000fc800000000ff */
[----:B------:R-:W-:Y:S01]  /*4cf0*/  @P2 PRMT R138, R184, 0x7610, R138 ;  /* 0x00007610b88a2816 */ /* 0x000fe2000000008a */
[----:B0-----:R-:W-:Y:S01]  /*4d00*/  @P2 FMUL.FTZ R175, R185, R175 ;  /* 0x000000afb9af2220 */ /* 0x001fe20000410000 */
[----:B------:R-:W-:-:S03]  /*4d10*/  HADD2.F32 R185, -RZ, R51.H0_H0 ;  /* 0x20000033ffb97230 */ /* 0x000fc60000004100 */
[----:B------:R-:W-:Y:S02]  /*4d20*/  @P2 FMUL.FTZ R174, R175, R174 ;  /* 0x000000aeafae2220 */ /* 0x000fe40000410000 */
[----:B------:R-:W-:-:S03]  /*4d30*/  @P3 FFMA.FTZ R185, R4, R208, R185 ;  /* 0x000000d004b93223 */ /* 0x000fc600000100b9 */
[----:B------:R-:W-:Y:S02]  /*4d40*/  @P2 FSEL R207, R174, RZ, P5 ;  /* 0x000000ffaecf2208 */ /* 0x000fe40002800000 */
[----:B------:R-:W0:Y:S02]  /*4d50*/  @P2 LDC.64 R174, c[0x0][0x408] ;  /* 0x00010200ffae2b82 */ /* 0x000e240000000a00 */
[----:B------:R-:W-:-:S04]  /*4d60*/  @P2 F2FP.F16.F32.PACK_AB R207, RZ, R207 ;  /* 0x000000cfffcf223e */ /* 0x000fc800000000ff */
[----:B------:R-:W-:Y:S01]  /*4d70*/  @P2 PRMT R138, R138, 0x5410, R207 ;  /* 0x000054108a8a2816 */ /* 0x000fe200000000cf */
        /* <DEDUP_REMOVED lines=18> */
.L_x_13448:
        /* <DEDUP_REMOVED lines=25> */
[----:B------:R-:W-:Y:S01]  /*5030*/  @P2 F2FP.F16.F32.PACK_AB R185, RZ, R185 ;  /* 0x000000b9ffb9223e */ /* 0x000fe200000000ff */
[----:B------:R-:W-:Y:S01]  /*5040*/  @P2 FMUL.FTZ R207, R143, R142 ;  /* 0x0000008e8fcf2220 */ /* 0x000fe20000410000 */
[----:B------:R-:W-:-:S02]  /*5050*/  FFMA.FTZ R143, R16, R186, R187 ;  /* 0x000000ba108f7223 */ /* 0x000fc400000100bb */
[----:B------:R-:W-:Y:S02]  /*5060*/  @P2 PRMT R136, R185, 0x7610, R136 ;  /* 0x00007610b9882816 */ /* 0x000fe40000000088 */
[----:B------:R-:W-:Y:S01]  /*5070*/  FADD.FTZ R143, R196, -R143 ;  /* 0x8000008fc48f7221 */ /* 0x000fe20000010000 */
[----:B------:R-:W-:Y:S02]  /*5080*/  @P2 FSEL R207, R207, RZ, P4 ;  /* 0x000000ffcfcf2208 */ /* 0x000fe40002000000 */
[----:B------:R-:W-:Y:S01]  /*5090*/  @P2 LOP3.LUT P4, RZ, R177, 0xff, RZ, 0xc0, !PT ;  /* 0x000000ffb1ff2812 */ /* 0x000fe2000788c0ff */
[----:B------:R-:W-:Y:S01]  /*50a0*/  FMUL.FTZ R143, R4, R143 ;  /* 0x0000008f048f7220 */ /* 0x000fe20000410000 */
[----:B------:R-:W-:-:S04]  /*50b0*/  @P2 F2FP.F16.F32.PACK_AB R185, RZ, R207 ;  /* 0x000000cfffb9223e */ /* 0x000fc800000000ff */
        /* <DEDUP_REMOVED lines=10> */
[----:B------:R-:W-:Y:S02]  /*5160*/  @P2 F2FP.F16.F32.PACK_AB R142, RZ, R142 ;  /* 0x0000008eff8e223e */ /* 0x000fe400000000ff */
        /* <DEDUP_REMOVED lines=9> */
[----:B------:R-:W-:Y:S02]  /*5200*/  @P2 F2FP.F16.F32.PACK_AB R207, RZ, R140 ;  /* 0x0000008cffcf223e */ /* 0x000fe400000000ff */
[----:B------:R-:W0:Y:S02]  /*5210*/  @P2 LDC.64 R140, c[0x0][0x408] ;  /* 0x00010200ff8c2b82 */ /* 0x000e240000000a00 */
[----:B------:R-:W-:Y:S01]  /*5220*/  @P2 PRMT R137, R137, 0x5410, R207 ;  /* 0x0000541089892816 */ /* 0x000fe200000000cf */
[----:B------:R-:W-:-:S04]  /*5230*/  FADD.FTZ R207, R193, -R208 ;  /* 0x800000d0c1cf7221 */ /* 0x000fc80000010000 */
[----:B------:R-:W-:-:S05]  /*5240*/  FMUL.FTZ R208, R4, R207 ;  /* 0x000000cf04d07220 */ /* 0x000fca0000410000 */
[----:B------:R-:W-:Y:S01]  /*5250*/  FSEL R208, R208, RZ, P3 ;  /* 0x000000ffd0d07208 */ /* 0x000fe20001800000 */
        /* <DEDUP_REMOVED lines=18> */
[----:B------:R-:W-:Y:S01]  /*5380*/  FFMA.FTZ R143, R20, R186, R187 ;  /* 0x000000ba148f7223 */ /* 0x000fe200000100bb */
[----:B------:R-:W-:Y:S02]  /*5390*/  F2FP.F16.F32.PACK_AB R140, R175, R174 ;  /* 0x000000aeaf8c723e */ /* 0x000fe400000000ff */
[----:B------:R-:W-:Y:S01]  /*53a0*/  @P2 FSEL R207, R207, RZ, P4 ;  /* 0x000000ffcfcf2208 */ /* 0x000fe20002000000 */
[----:B------:R-:W-:-:S03]  /*53b0*/  FADD.FTZ R143, R192, -R143 ;  /* 0x8000008fc08f7221 */ /* 0x000fc60000010000 */
[----:B------:R-:W-:Y:S01]  /*53c0*/  @P2 F2FP.F16.F32.PACK_AB R207, RZ, R207 ;  /* 0x000000cfffcf223e */ /* 0x000fe200000000ff */
[----:B------:R-:W-:-:S03]  /*53d0*/  FMUL.FTZ R143, R4, R143 ;  /* 0x0000008f048f7220 */ /* 0x000fc60000410000 */
[----:B------:R-:W-:Y:S02]  /*53e0*/  @P2 PRMT R139, R207, 0x7610, R139 ;  /* 0x00007610cf8b2816 */ /* 0x000fe4000000008b */
        /* <DEDUP_REMOVED lines=11> */
.L_x_13451:
        /* <DEDUP_REMOVED lines=13> */
.L_x_13453:
[----:B------:R-:W-:Y:S05]  /*5570*/  BSYNC.RECONVERGENT B2 ;  /* 0x0000000000027941 */ /* 0x000fea0003800200 */
.L_x_13452:
        /* <DEDUP_REMOVED lines=13> */
.L_x_13455:
[----:B------:R-:W-:Y:S05]  /*5650*/  BSYNC.RECONVERGENT B2 ;  /* 0x0000000000027941 */ /* 0x000fea0003800200 */
.L_x_13454:
        /* <DEDUP_REMOVED lines=13> */
.L_x_13457:
[----:B------:R-:W-:Y:S05]  /*5730*/  BSYNC.RECONVERGENT B2 ;  /* 0x0000000000027941 */ /* 0x000fea0003800200 */
.L_x_13456:
        /* <DEDUP_REMOVED lines=13> */
.L_x_13459:
[----:B------:R-:W-:Y:S05]  /*5810*/  BSYNC.RECONVERGENT B2 ;  /* 0x0000000000027941 */ /* 0x000fea0003800200 */
.L_x_13458:
        /* <DEDUP_REMOVED lines=13> */
.L_x_13461:
[----:B------:R-:W-:Y:S05]  /*58f0*/  BSYNC.RECONVERGENT B2 ;  /* 0x0000000000027941 */ /* 0x000fea0003800200 */
.L_x_13460:
        /* <DEDUP_REMOVED lines=13> */
.L_x_13463:
[----:B------:R-:W-:Y:S05]  /*59d0*/  BSYNC.RECONVERGENT B2 ;  /* 0x0000000000027941 */ /* 0x000fea0003800200 */
.L_x_13462:
        /* <DEDUP_REMOVED lines=13> */
.L_x_13465:
[----:B------:R-:W-:Y:S05]  /*5ab0*/  BSYNC.RECONVERGENT B2 ;  /* 0x0000000000027941 */ /* 0x000fea0003800200 */
.L_x_13464:
        /* <DEDUP_REMOVED lines=11> */
[----:B------:R-:W-:-:S04]  /*5b70*/  F2FP.F16.F32.PACK_AB R174, RZ, R174 ;  /* 0x000000aeffae723e */ /* 0x000fc800000000ff */
[----:B------:R-:W-:-:S07]  /*5b80*/  PRMT R139, R139, 0x5410, R174 ;  /* 0x000054108b8b7816 */ /* 0x000fce00000000ae */
.L_x_13450:
[----:B------:R-:W-:Y:S05]  /*5b90*/  BSYNC.RECONVERGENT B1 ;  /* 0x0000000000017941 */ /* 0x000fea0003800200 */
.L_x_13447:
[----:B------:R-:W1:Y:S01]  /*5ba0*/  @P0 LDC.64 R176, c[0x0][0x478] ;  /* 0x00011e00ffb00b82 */ /* 0x000e620000000a00 */
[----:B------:R-:W-:Y:S01]  /*5bb0*/  @P0 IADD3 R185, PT, PT, R211, 0x20, RZ ;  /* 0x00000020d3b90810 */ /* 0x000fe20007ffe0ff */
[----:B------:R-:W-:Y:S01]  /*5bc0*/  BSSY.RECONVERGENT B1, `(.L_x_13466) ;  /* 0x0000192000017945 */ /* 0x000fe20003800200 */
[----:B------:R-:W-:-:S05]  /*5bd0*/  @P2 IADD3 R207, PT, PT, R173, 0x20, RZ ;  /* 0x00000020adcf2810 */ /* 0x000fca0007ffe0ff */
        /* <DEDUP_REMOVED lines=8> */
[--C-:B------:R-:W-:Y:S01]  /*5c60*/  HADD2.F32 R185, -RZ, R44.reuse.H0_H0 ;  /* 0x2000002cffb97230 */ /* 0x100fe20000004100 */
[----:B-1----:R-:W0:Y:S01]  /*5c70*/  @P2 LDC.64 R142, c[0x0][0x408] ;  /* 0x00010200ff8e2b82 */ /* 0x002e220000000a00 */
[----:B------:R-:W-:Y:S01]  /*5c80*/  HADD2.F32 R184, -RZ, R44.H1_H1 ;  /* 0x3000002cffb87230 */ /* 0x000fe20000004100 */
[C---:B------:R-:W-:Y:S01]  /*5c90*/  @P2 LOP3.LUT P4, RZ, R178.reuse, 0xff, RZ, 0xc0, !PT ;  /* 0x000000ffb2ff2812 */ /* 0x040fe2000788c0ff */
[--C-:B------:R-:W-:Y:S01]  /*5ca0*/  HADD2.F32 R176, -RZ, R45.reuse.H0_H0 ;  /* 0x2000002dffb07230 */ /* 0x100fe20000004100 */
[----:B------:R-:W-:Y:S01]  /*5cb0*/  @P2 LOP3.LUT P5, RZ, R178, 0xff00, RZ, 0xc0, !PT ;  /* 0x0000ff00b2ff2812 */ /* 0x000fe200078ac0ff */
[----:B------:R-:W-:Y:S02]  /*5cc0*/  HADD2.F32 R177, -RZ, R45.H1_H1 ;  /* 0x3000002dffb17230 */ /* 0x000fe40000004100 */
[----:B------:R-:W-:-:S04]  /*5cd0*/  HADD2.F32 R210, -RZ, R46.H1_H1 ;  /* 0x3000002effd27230 */ /* 0x000fc80000004100 */
        /* <DEDUP_REMOVED lines=8> */
[C---:B------:R-:W-:Y:S01]  /*5d60*/  @P3 FFMA.FTZ R184, R4.reuse, R141, R184 ;  /* 0x0000008d04b83223 */ /* 0x040fe200000100b8 */
[----:B------:R-:W-:-:S02]  /*5d70*/  @P3 FFMA.FTZ R177, R4, R175, R177 ;  /* 0x000000af04b13223 */ /* 0x000fc400000100b1 */
[----:B------:R-:W-:Y:S01]  /*5d80*/  @P3 FADD.FTZ R141, R189, -R140 ;  /* 0x8000008cbd8d3221 */ /* 0x000fe20000010000 */
[----:B0-----:R-:W-:Y:S01]  /*5d90*/  @P2 FMUL.FTZ R207, R184, R143 ;  /* 0x0000008fb8cf2220 */ /* 0x001fe20000410000 */
        /* <DEDUP_REMOVED lines=9> */
[----:B------:R-:W-:Y:S02]  /*5e30*/  HADD2.F32 R174, -RZ, R46.H0_H0 ;  /* 0x2000002effae7230 */ /* 0x000fe40000004100 */
[----:B------:R-:W-:Y:S02]  /*5e40*/  @P2 FMUL.FTZ R143, R141, R140 ;  /* 0x0000008c8d8f2220 */ /* 0x000fe40000410000 */
[----:B------:R-:W0:Y:S01]  /*5e50*/  @P2 LDC.64 R140, c[0x0][0x408] ;  /* 0x00010200ff8c2b82 */ /* 0x000e220000000a00 */
[----:B------:R-:W-:Y:S01]  /*5e60*/  @P3 FFMA.FTZ R174, R4, R175, R174 ;  /* 0x000000af04ae3223 */ /* 0x000fe200000100ae */
[----:B------:R-:W-:Y:S02]  /*5e70*/  @P2 FSEL R175, R207, RZ, P5 ;  /* 0x000000ffcfaf2208 */ /* 0x000fe40002800000 */
[----:B------:R-:W-:Y:S02]  /*5e80*/  @P2 FSEL R209, R143, RZ, P4 ;  /* 0x000000ff8fd12208 */ /* 0x000fe40002000000 */
[----:B------:R-:W-:-:S02]  /*5e90*/  @P2 LOP3.LUT P4, RZ, R178, 0xff0000, RZ, 0xc0, !PT ;  /* 0x00ff0000b2ff2812 */ /* 0x000fc4000788c0ff */
[----:B------:R-:W-:Y:S02]  /*5ea0*/  @P2 LOP3.LUT P5, RZ, R178, 0xff000000, RZ, 0xc0, !PT ;  /* 0xff000000b2ff2812 */ /* 0x000fe400078ac0ff */
[----:B------:R-:W-:Y:S01]  /*5eb0*/  @P2 FSEL R207, R142, RZ, P4 ;  /* 0x000000ff8ecf2208 */ /* 0x000fe20002000000 */
[----:B------:R-:W-:Y:S01]  /*5ec0*/  @P3 FFMA.FTZ R142, R27, R186, R187 ;  /* 0x000000ba1b8e3223 */ /* 0x000fe200000100bb */
[----:B------:R-:W-:Y:S02]  /*5ed0*/  @P2 LOP3.LUT P4, RZ, R179, 0xff, RZ, 0xc0, !PT ;  /* 0x000000ffb3ff2812 */ /* 0x000fe4000788c0ff */
[----:B------:R-:W-:Y:S02]  /*5ee0*/  @P2 F2FP.F16.F32.PACK_AB R209, RZ, R209 ;  /* 0x000000d1ffd1223e */ /* 0x000fe400000000ff */
[----:B------:R-:W-:Y:S02]  /*5ef0*/  @P2 F2FP.F16.F32.PACK_AB R207, RZ, R207 ;  /* 0x000000cfffcf223e */ /* 0x000fe400000000ff */
[----:B------:R-:W-:-:S02]  /*5f00*/  @P2 F2FP.F16.F32.PACK_AB R175, RZ, R175 ;  /* 0x000000afffaf223e */ /* 0x000fc400000000ff */
[----:B------:R-:W-:Y:S02]  /*5f10*/  @P2 PRMT R136, R209, 0x7610, R136 ;  /* 0x00007610d1882816 */ /* 0x000fe40000000088 */
[----:B------:R-:W-:Y:S01]  /*5f20*/  @P2 PRMT R137, R207, 0x7610, R137 ;  /* 0x00007610cf892816 */ /* 0x000fe20000000089 */
[----:B0-----:R-:W-:Y:S01]  /*5f30*/  @P2 FMUL.FTZ R141, R177, R141 ;  /* 0x0000008db18d2220 */ /* 0x001fe20000410000 */
[----:B------:R-:W-:-:S03]  /*5f40*/  @P2 PRMT R136, R136, 0x5410, R175 ;  /* 0x0000541088882816 */ /* 0x000fc600000000af */
[----:B------:R-:W-:Y:S02]  /*5f50*/  @P2 FMUL.FTZ R208, R141, R140 ;  /* 0x0000008c8dd02220 */ /* 0x000fe40000410000 */
[----:B------:R-:W0:Y:S03]  /*5f60*/  @P2 LDC.64 R140, c[0x0][0x408] ;  /* 0x00010200ff8c2b82 */ /* 0x000e260000000a00 */
[----:B------:R-:W-:-:S04]  /*5f70*/  @P2 FSEL R208, R208, RZ, P5 ;  /* 0x000000ffd0d02208 */ /* 0x000fc80002800000 */
[----:B------:R-:W-:-:S04]  /*5f80*/  @P2 F2FP.F16.F32.PACK_AB R208, RZ, R208 ;  /* 0x000000d0ffd0223e */ /* 0x000fc800000000ff */
[----:B------:R-:W-:Y:S01]  /*5f90*/  @P2 PRMT R137, R137, 0x5410, R208 ;  /* 0x0000541089892816 */ /* 0x000fe200000000d0 */
[----:B0-----:R-:W-:-:S04]  /*5fa0*/  @P2 FMUL.FTZ R141, R174, R141 ;  /* 0x0000008dae8d2220 */ /* 0x001fc80000410000 */
[----:B------:R-:W-:Y:S01]  /*5fb0*/  @P2 FMUL.FTZ R244, R141, R140 ;  /* 0x0000008c8df42220 */ /* 0x000fe20000410000 */
[----:B------:R-:W-:-:S04]  /*5fc0*/  @P3 FFMA.FTZ R141, R26, R186, R187 ;  /* 0x000000ba1a8d3223 */ /* 0x000fc800000100bb */
[----:B------:R-:W-:Y:S01]  /*5fd0*/  @P3 FADD.FTZ R141, R30, -R141 ;  /* 0x8000008d1e8d3221 */ /* 0x000fe20000010000 */
[----:B------:R-:W-:Y:S02]  /*5fe0*/  @P2 FSEL R244, R244, RZ, P4 ;  /* 0x000000fff4f42208 */ /* 0x000fe40002000000 */
[----:B------:R-:W-:Y:S01]  /*5ff0*/  @P2 LOP3.LUT P4, RZ, R179, 0xff0000, RZ, 0xc0, !PT ;  /* 0x00ff0000b3ff2812 */ /* 0x000fe2000788c0ff */
[----:B------:R-:W-:Y:S02]  /*6000*/  @P3 FFMA.FTZ R210, R4, R141, R210 ;  /* 0x0000008d04d23223 */ /* 0x000fe400000100d2 */
[----:B------:R-:W0:Y:S02]  /*6010*/  @P2 LDC.64 R140, c[0x0][0x408] ;  /* 0x00010200ff8c2b82 */ /* 0x000e240000000a00 */
[----:B0-----:R-:W-:-:S04]  /*6020*/  @P2 FMUL.FTZ R141, R210, R141 ;  /* 0x0000008dd28d2220 */ /* 0x001fc80000410000 */
[----:B------:R-:W-:Y:S01]  /*6030*/  @P2 FMUL.FTZ R245, R141, R140 ;  /* 0x0000008c8df52220 */ /* 0x000fe20000410000 */
[----:B------:R-:W-:Y:S01]  /*6040*/  @P3 FADD.FTZ R141, R31, -R142 ;  /* 0x8000008e1f8d3221 */ /* 0x000fe20000010000 */
[----:B------:R-:W-:Y:S01]  /*6050*/  F2FP.F16.F32.PACK_AB R140, R184, R185 ;  /* 0x000000b9b88c723e */ /* 0x000fe200000000ff */
[----:B------:R-:W0:Y:S01]  /*6060*/  @P2 LDC.64 R142, c[0x0][0x408] ;  /* 0x00010200ff8e2b82 */ /* 0x000e220000000a00 */
[----:B------:R-:W-:Y:S02]  /*6070*/  HADD2.F32 R184, -RZ, R47.H0_H0 ;  /* 0x2000002fffb87230 */ /* 0x000fe40000004100 */
[----:B------:R-:W-:-:S03]  /*6080*/  @P3 FFMA.FTZ R185, R28, R186, R187 ;  /* 0x000000ba1cb93223 */ /* 0x000fc600000100bb */
[----:B------:R-:W-:Y:S01]  /*6090*/  @P3 FFMA.FTZ R184, R4, R141, R184 ;  /* 0x0000008d04b83223 */ /* 0x000fe200000100b8 */
[----:B------:R-:W-:Y:S01]  /*60a0*/  F2FP.F16.F32.PACK_AB R141, R177, R176 ;  /* 0x000000b0b18d723e */ /* 0x000fe200000000ff */
[----:B------:R-:W-:Y:S02]  /*60b0*/  HADD2.F32 R176, -RZ, R47.H1_H1 ;  /* 0x3000002fffb07230 */ /* 0x000fe40000004100 */
[----:B------:R-:W-:-:S04]  /*60c0*/  @P3 FADD.FTZ R185, R32, -R185 ;  /* 0x800000b920b93221 */ /* 0x000fc80000010000 */
[----:B------:R-:W-:Y:S01]  /*60d0*/  @P3 FFMA.FTZ R176, R4, R185, R176 ;  /* 0x000000b904b03223 */ /* 0x000fe200000100b0 */
[----:B------:R-:W-:-:S04]  /*60e0*/  @P2 LOP3.LUT P3, RZ, R179, 0xff00, RZ, 0xc0, !PT ;  /* 0x0000ff00b3ff2812 */ /* 0x000fc8000786c0ff */
[----:B------:R-:W-:-:S04]  /*60f0*/  @P2 FSEL R245, R245, RZ, P3 ;  /* 0x000000fff5f52208 */ /* 0x000fc80001800000 */
[----:B------:R-:W-:Y:S01]  /*6100*/  @P2 F2FP.F16.F32.PACK_AB R245, RZ, R245 ;  /* 0x000000f5fff5223e */ /* 0x000fe200000000ff */
[----:B0-----:R-:W-:-:S04]  /*6110*/  @P2 FMUL.FTZ R143, R184, R143 ;  /* 0x0000008fb88f2220 */ /* 0x001fc80000410000 */
[----:B------:R-:W-:Y:S01]  /*6120*/  @P2 FMUL.FTZ R177, R143, R142 ;  /* 0x0000008e8fb12220 */ /* 0x000fe20000410000 */
[----:B------:R-:W-:Y:S02]  /*6130*/  @P2 F2FP.F16.F32.PACK_AB R143, RZ, R244 ;  /* 0x000000f4ff8f223e */ /* 0x000fe400000000ff */
[----:B------:R-:W-:Y:S02]  /*6140*/  F2FP.F16.F32.PACK_AB R142, R210, R174 ;  /* 0x000000aed28e723e */ /* 0x000fe400000000ff */
[----:B------:R-:W-:Y:S02]  /*6150*/  @P2 FSEL R177, R177, RZ, P4 ;  /* 0x000000ffb1b12208 */ /* 0x000fe40002000000 */
[----:B------:R-:W-:Y:S02]  /*6160*/  @P2 PRMT R138, R143, 0x7610, R138 ;  /* 0x000076108f8a2816 */ /* 0x000fe4000000008a */
[----:B------:R-:W-:Y:S02]  /*6170*/  @P2 F2FP.F16.F32.PACK_AB R177, RZ, R177 ;  /* 0x000000b1ffb1223e */ /* 0x000fe400000000ff */
[----:B------:R-:W-:-:S02]  /*6180*/  @P2 PRMT R138, R138, 0x5410, R245 ;  /* 0x000054108a8a2816 */ /* 0x000fc400000000f5 */
        /* <DEDUP_REMOVED lines=11> */
.L_x_13468:
[----:B------:R-:W-:Y:S01]  /*6240*/  ISETP.GT.AND P3, PT, R3, RZ, PT ;  /* 0x000000ff0300720c */ /* 0x000fe20003f64270 */
[--C-:B------:R-:W-:Y:S01]  /*6250*/  HADD2.F32 R185, -RZ, R44.reuse.H0_H0 ;  /* 0x2000002cffb97230 */ /* 0x100fe20000004100 */
[----:B-1----:R-:W0:Y:S01]  /*6260*/  @P2 LDC.64 R176, c[0x0][0x408] ;  /* 0x00010200ffb02b82 */ /* 0x002e220000000a00 */
[----:B------:R-:W-:Y:S01]  /*6270*/  HADD2.F32 R207, -RZ, R44.H1_H1 ;  /* 0x3000002cffcf7230 */ /* 0x000fe20000004100 */
[C---:B------:R-:W-:Y:S02]  /*6280*/  @P2 LOP3.LUT P4, RZ, R178.reuse, 0xff, RZ, 0xc0, !PT ;  /* 0x000000ffb2ff2812 */ /* 0x040fe4000788c0ff */
[----:B------:R-:W-:Y:S02]  /*6290*/  @P2 LOP3.LUT P5, RZ, R178, 0xff00, RZ, 0xc0, !PT ;  /* 0x0000ff00b2ff2812 */ /* 0x000fe400078ac0ff */
[----:B------:R-:W-:-:S05]  /*62a0*/  @P2 LOP3.LUT P6, RZ, R179, 0xff0000, RZ, 0xc0, !PT ;  /* 0x00ff0000b3ff2812 */ /* 0x000fca00078cc0ff */
[-CC-:B------:R-:W-:Y:S01]  /*62b0*/  @P3 FFMA.FTZ R174, R21, R186.reuse, R187.reuse ;  /* 0x000000ba15ae3223 */ /* 0x180fe200000100bb */
[-CC-:B------:R-:W-:Y:S01]  /*62c0*/  @P3 FFMA.FTZ R175, R22, R186.reuse, R187.reuse ;  /* 0x000000ba16af3223 */ /* 0x180fe200000100bb */
[----:B------:R-:W-:Y:S02]  /*62d0*/  @P3 FFMA.FTZ R184, R23, R186, R187 ;  /* 0x000000ba17b83223 */ /* 0x000fe400000100bb */
[----:B------:R-:W-:Y:S01]  /*62e0*/  @P3 FADD.FTZ R174, R191, -R174 ;  /* 0x800000aebfae3221 */ /* 0x000fe20000010000 */
[----:B------:R-:W-:Y:S01]  /*62f0*/  @P3 FADD.FTZ R175, R190, -R175 ;  /* 0x800000afbeaf3221 */ /* 0x000fe20000010000 */
[----:B------:R-:W-:Y:S02]  /*6300*/  @P3 FADD.FTZ R184, R189, -R184 ;  /* 0x800000b8bdb83221 */ /* 0x000fe40000010000 */
[C---:B------:R-:W-:Y:S01]  /*6310*/  @P3 FFMA.FTZ R185, R4.reuse, R174, R185 ;  /* 0x000000ae04b93223 */ /* 0x040fe200000100b9 */
[----:B------:R-:W-:Y:S02]  /*6320*/  @P3 FFMA.FTZ R207, R4, R175, R207 ;  /* 0x000000af04cf3223 */ /* 0x000fe400000100cf */
[----:B------:R-:W1:Y:S02]  /*6330*/  @P2 LDC.64 R174, c[0x0][0x408] ;  /* 0x00010200ffae2b82 */ /* 0x000e640000000a00 */
[----:B0-----:R-:W-:Y:S01]  /*6340*/  @P2 FMUL.FTZ R177, R207, R177 ;  /* 0x000000b1cfb12220 */ /* 0x001fe20000410000 */
[----:B-1----:R-:W-:Y:S01]  /*6350*/  @P2 FMUL.FTZ R185, R185, R175 ;  /* 0x000000afb9b92220 */ /* 0x002fe20000410000 */
[----:B------:R-:W-:-:S03]  /*6360*/  HADD2.F32 R175, -RZ, R45.H0_H0 ;  /* 0x2000002dffaf7230 */ /* 0x000fc60000004100 */
[----:B------:R-:W-:Y:S01]  /*6370*/  @P2 FMUL.FTZ R174, R185, R174 ;  /* 0x000000aeb9ae2220 */ /* 0x000fe20000410000 */
[----:B------:R-:W-:Y:S01]  /*6380*/  @P2 FMUL.FTZ R185, R177, R176 ;  /* 0x000000b0b1b92220 */ /* 0x000fe20000410000 */
[----:B------:R-:W-:Y:S01]  /*6390*/  @P3 FFMA.FTZ R175, R4, R184, R175 ;  /* 0x000000b804af3223 */ /* 0x000fe200000100af */
[----:B------:R-:W0:Y:S02]  /*63a0*/  @P2 LDC.64 R176, c[0x0][0x408] ;  /* 0x00010200ffb02b82 */ /* 0x000e240000000a00 */
[----:B------:R-:W-:Y:S02]  /*63b0*/  @P2 FSEL R184, R174, RZ, P4 ;  /* 0x000000ffaeb82208 */ /* 0x000fe40002000000 */
[----:B------:R-:W-:Y:S01]  /*63c0*/  @P2 FSEL R207, R185, RZ, P5 ;  /* 0x000000ffb9cf2208 */ /* 0x000fe20002800000 */
[----:B------:R-:W-:Y:S01]  /*63d0*/  @P3 FFMA.FTZ R185, R24, R186, R187 ;  /* 0x000000ba18b93223 */ /* 0x000fe200000100bb */
[----:B------:R-:W-:Y:S02]  /*63e0*/  @P2 F2FP.F16.F32.PACK_AB R184, RZ, R184 ;  /* 0x000000b8ffb8223e */ /* 0x000fe400000000ff */
[----:B------:R-:W-:Y:S01]  /*63f0*/  @P2 F2FP.F16.F32.PACK_AB R207, RZ, R207 ;  /* 0x000000cfffcf223e */ /* 0x000fe200000000ff */
[----:B------:R-:W-:Y:S01]  /*6400*/  @P3 FADD.FTZ R174, R188, -R185 ;  /* 0x800000b9bcae3221 */ /* 0x000fe20000010000 */
[----:B------:R-:W-:Y:S01]  /*6410*/  @P2 PRMT R136, R184, 0x7610, R136 ;  /* 0x00007610b8882816 */ /* 0x000fe20000000088 */
[----:B------:R-:W-:Y:S01]  /*6420*/  HADD2.F32 R185, -RZ, R45.H1_H1 ;  /* 0x3000002dffb97230 */ /* 0x000fe20000004100 */
[----:B------:R-:W-:-:S02]  /*6430*/  @P2 LOP3.LUT P4, RZ, R178, 0xff0000, RZ, 0xc0, !PT ;  /* 0x00ff0000b2ff2812 */ /* 0x000fc4000788c0ff */
[----:B------:R-:W-:Y:S01]  /*6440*/  @P2 PRMT R136, R136, 0x5410, R207 ;  /* 0x0000541088882816 */ /* 0x000fe200000000cf */
[----:B------:R-:W-:Y:S02]  /*6450*/  HADD2.F32 R207, -RZ, R46.H0_H0 ;  /* 0x2000002effcf7230 */ /* 0x000fe40000004100 */
[----:B------:R-:W-:Y:S01]  /*6460*/  @P3 FFMA.FTZ R185, R4, R174, R185 ;  /* 0x000000ae04b93223 */ /* 0x000fe200000100b9 */
[----:B------:R-:W-:Y:S01]  /*6470*/  @P2 LOP3.LUT P5, RZ, R178, 0xff000000, RZ, 0xc0, !PT ;  /* 0xff000000b2ff2812 */ /* 0x000fe200078ac0ff */
        /* <DEDUP_REMOVED lines=8> */
[----:B------:R-:W-:Y:S01]  /*6500*/  @P2 F2FP.F16.F32.PACK_AB R184, RZ, R184 ;  /* 0x000000b8ffb8223e */ /* 0x000fe200000000ff */
        /* <DEDUP_REMOVED lines=9> */
[----:B------:R-:W-:Y:S01]  /*65a0*/  HADD2.F32 R207, -RZ, R46.H1_H1 ;  /* 0x3000002effcf7230 */ /* 0x000fe20000004100 */
[----:B------:R-:W-:Y:S02]  /*65b0*/  @P2 F2FP.F16.F32.PACK_AB R185, RZ, R185 ;  /* 0x000000b9ffb9223e */ /* 0x000fe400000000ff */
[----:B------:R-:W-:Y:S02]  /*65c0*/  @P2 FMUL.FTZ R176, R177, R176 ;  /* 0x000000b0b1b02220 */ /* 0x000fe40000410000 */
[----:B------:R-:W-:Y:S01]  /*65d0*/  @P3 FFMA.FTZ R207, R4, R175, R207 ;  /* 0x000000af04cf3223 */ /* 0x000fe200000100cf */
[----:B------:R-:W-:Y:S01]  /*65e0*/  @P2 PRMT R137, R137, 0x5410, R185 ;  /* 0x0000541089892816 */ /* 0x000fe200000000b9 */
[----:B------:R-:W0:Y:S01]  /*65f0*/  @P2 LDC.64 R174, c[0x0][0x408] ;  /* 0x00010200ffae2b82 */ /* 0x000e220000000a00 */
[----:B------:R-:W-:-:S04]  /*6600*/  @P2 FSEL R176, R176, RZ, P4 ;  /* 0x000000ffb0b02208 */ /* 0x000fc80002000000 */
[----:B------:R-:W-:-:S04]  /*6610*/  @P2 F2FP.F16.F32.PACK_AB R176, RZ, R176 ;  /* 0x000000b0ffb0223e */ /* 0x000fc800000000ff */
[----:B------:R-:W-:Y:S01]  /*6620*/  @P2 PRMT R138, R176, 0x7610, R138 ;  /* 0x00007610b08a2816 */ /* 0x000fe2000000008a */
[----:B0-----:R-:W-:Y:S01]  /*6630*/  @P2 FMUL.FTZ R175, R207, R175 ;  /* 0x000000afcfaf2220 */ /* 0x001fe20000410000 */
[----:B------:R-:W-:-:S03]  /*6640*/  HADD2.F32 R207, -RZ, R47.H0_H0 ;  /* 0x2000002fffcf7230 */ /* 0x000fc60000004100 */
[----:B------:R-:W-:Y:S01]  /*6650*/  @P2 FMUL.FTZ R177, R175, R174 ;  /* 0x000000aeafb12220 */ /* 0x000fe20000410000 */
[----:B------:R-:W-:-:S04]  /*6660*/  @P3 FFMA.FTZ R174, R27, R186, R187 ;  /* 0x000000ba1bae3223 */ /* 0x000fc800000100bb */
[----:B------:R-:W-:Y:S01]  /*6670*/  @P3 FADD.FTZ R174, R31, -R174 ;  /* 0x800000ae1fae3221 */ /* 0x000fe20000010000 */
[----:B------:R-:W-:-:S03]  /*6680*/  @P2 FSEL R177, R177, RZ, P5 ;  /* 0x000000ffb1b12208 */ /* 0x000fc60002800000 */
[----:B------:R-:W-:Y:S01]  /*6690*/  @P3 FFMA.FTZ R207, R4, R174, R207 ;  /* 0x000000ae04cf3223 */ /* 0x000fe200000100cf */
[----:B------:R-:W-:Y:S01]  /*66a0*/  @P2 F2FP.F16.F32.PACK_AB R177, RZ, R177 ;  /* 0x000000b1ffb1223e */ /* 0x000fe200000000ff */
[----:B------:R-:W0:Y:S03]  /*66b0*/  @P2 LDC.64 R174, c[0x0][0x408] ;  /* 0x00010200ffae2b82 */ /* 0x000e260000000a00 */
        /* <DEDUP_REMOVED lines=19> */
.L_x_13467:
[----:B------:R-:W-:Y:S05]  /*67f0*/  @!P0 BRA `(.L_x_13470) ;  /* 0x00000004007c8947 */ /* 0x000fea0003800000 */
[----:B-1----:R-:W0:Y:S01]  /*6800*/  @P2 LDC.64 R140, c[0x0][0x408] ;  /* 0x00010200ff8c2b82 */ /* 0x002e220000000a00 */
[-CC-:B------:R-:W-:Y:S01]  /*6810*/  FFMA.FTZ R174, R21, R186.reuse, R187.reuse ;  /* 0x000000ba15ae7223 */ /* 0x180fe200000100bb */
[-CC-:B------:R-:W-:Y:S01]  /*6820*/  FFMA.FTZ R177, R22, R186.reuse, R187.reuse ;  /* 0x000000ba16b17223 */ /* 0x180fe200000100bb */
[----:B------:R-:W-:Y:S01]  /*6830*/  ISETP.GT.AND P3, PT, R3, RZ, PT ;  /* 0x000000ff0300720c */ /* 0x000fe20003f64270 */
[-C--:B------:R-:W-:Y:S01]  /*6840*/  FFMA.FTZ R176, R23, R186.reuse, R187 ;  /* 0x000000ba17b07223 */ /* 0x080fe200000100bb */
[----:B------:R-:W-:Y:S01]  /*6850*/  FADD.FTZ R175, R191, -R174 ;  /* 0x800000aebfaf7221 */ /* 0x000fe20000010000 */
[----:B------:R-:W-:Y:S01]  /*6860*/  FADD.FTZ R177, R190, -R177 ;  /* 0x800000b1beb17221 */ /* 0x000fe20000010000 */
[----:B------:R-:W-:Y:S01]  /*6870*/  FFMA.FTZ R207, R24, R186, R187 ;  /* 0x000000ba18cf7223 */ /* 0x000fe200000100bb */
[----:B------:R-:W1:Y:S01]  /*6880*/  @P2 LDC.64 R142, c[0x0][0x408] ;  /* 0x00010200ff8e2b82 */ /* 0x000e620000000a00 */
[C---:B------:R-:W-:Y:S01]  /*6890*/  FMUL.FTZ R175, R4.reuse, R175 ;  /* 0x000000af04af7220 */ /* 0x040fe20000410000 */
[----:B------:R-:W-:Y:S01]  /*68a0*/  FMUL.FTZ R174, R4, R177 ;  /* 0x000000b104ae7220 */ /* 0x000fe20000410000 */
[----:B------:R-:W-:Y:S01]  /*68b0*/  FADD.FTZ R177, R189, -R176 ;  /* 0x800000b0bdb17221 */ /* 0x000fe20000010000 */
[----:B------:R-:W-:Y:S01]  /*68c0*/  FADD.FTZ R207, R188, -R207 ;  /* 0x800000cfbccf7221 */ /* 0x000fe20000010000 */
[----:B------:R-:W-:-:S02]  /*68d0*/  @P2 LOP3.LUT P4, RZ, R178, 0xff, RZ, 0xc0, !PT ;  /* 0x000000ffb2ff2812 */ /* 0x000fc4000788c0ff */
[----:B------:R-:W-:Y:S01]  /*68e0*/  FSEL R175, R175, RZ, P3 ;  /* 0x000000ffafaf7208 */ /* 0x000fe20001800000 */
[----:B------:R-:W-:Y:S01]  /*68f0*/  FMUL.FTZ R176, R4, R177 ;  /* 0x000000b104b07220 */ /* 0x000fe20000410000 */
[----:B------:R-:W-:Y:S01]  /*6900*/  FSEL R174, R174, RZ, P3 ;  /* 0x000000ffaeae7208 */ /* 0x000fe20001800000 */
[----:B------:R-:W-:Y:S01]  /*6910*/  FMUL.FTZ R177, R4, R207 ;  /* 0x000000cf04b17220 */ /* 0x000fe20000410000 */
[----:B------:R-:W-:Y:S02]  /*6920*/  @P2 LOP3.LUT P5, RZ, R178, 0xff0000, RZ, 0xc0, !PT ;  /* 0x00ff0000b2ff2812 */ /* 0x000fe400078ac0ff */
[----:B------:R-:W-:Y:S02]  /*6930*/  FSEL R176, R176, RZ, P3 ;  /* 0x000000ffb0b07208 */ /* 0x000fe40001800000 */
[----:B------:R-:W-:Y:S01]  /*6940*/  FSEL R177, R177, RZ, P3 ;  /* 0x000000ffb1b17208 */ /* 0x000fe20001800000 */
[----:B0-----:R-:W-:-:S04]  /*6950*/  @P2 FMUL.FTZ R141, R175, R141 ;  /* 0x0000008daf8d2220 */ /* 0x001fc80000410000 */
[----:B------:R-:W-:Y:S02]  /*6960*/  @P2 FMUL.FTZ R184, R141, R140 ;  /* 0x0000008c8db82220 */ /* 0x000fe40000410000 */
        /* <DEDUP_REMOVED lines=8> */
[C---:B------:R-:W-:Y:S01]  /*69f0*/  @P2 LOP3.LUT P4, RZ, R178.reuse, 0xff00, RZ, 0xc0, !PT ;  /* 0x0000ff00b2ff2812 */ /* 0x040fe2000788c0ff */
[----:B-1----:R-:W-:Y:S01]  /*6a00*/  @P2 FMUL.FTZ R143, R177, R143 ;  /* 0x0000008fb18f2220 */ /* 0x002fe20000410000 */
[----:B------:R-:W-:Y:S01]  /*6a10*/  @P2 FSEL R141, R141, RZ, P5 ;  /* 0x000000ff8d8d2208 */ /* 0x000fe20002800000 */
[----:B------:R-:W-:Y:S01]  /*6a20*/  FADD.FTZ R207, R29, -R184 ;  /* 0x800000b81dcf7221 */ /* 0x000fe20000010000 */
[----:B------:R-:W-:Y:S01]  /*6a30*/  @P2 LOP3.LUT P5, RZ, R178, 0xff000000, RZ, 0xc0, !PT ;  /* 0xff000000b2ff2812 */ /* 0x000fe200078ac0ff */
[----:B------:R-:W-:Y:S01]  /*6a40*/  @P2 FMUL.FTZ R142, R143, R142 ;  /* 0x0000008e8f8e2220 */ /* 0x000fe20000410000 */
[----:B------:R-:W-:Y:S01]  /*6a50*/  @P2 F2FP.F16.F32.PACK_AB R140, RZ, R140 ;  /* 0x0000008cff8c223e */ /* 0x000fe200000000ff */
[----:B------:R-:W-:Y:S01]  /*6a60*/  FMUL.FTZ R207, R4, R207 ;  /* 0x000000cf04cf7220 */ /* 0x000fe20000410000 */
[----:B------:R-:W-:-:S02]  /*6a70*/  @P2 F2FP.F16.F32.PACK_AB R141, RZ, R141 ;  /* 0x0000008dff8d223e */ /* 0x000fc400000000ff */
[----:B------:R-:W-:Y:S02]  /*6a80*/  @P2 FSEL R142, R142, RZ, P5 ;  /* 0x000000ff8e8e2208 */ /* 0x000fe40002800000 */
[----:B------:R-:W-:Y:S02]  /*6a90*/  @P2 PRMT R136, R140, 0x7610, R136 ;  /* 0x000076108c882816 */ /* 0x000fe40000000088 */
[----:B------:R-:W-:Y:S02]  /*6aa0*/  @P2 PRMT R137, R141, 0x7610, R137 ;  /* 0x000076108d892816 */ /* 0x000fe40000000089 */
[----:B------:R-:W-:Y:S01]  /*6ab0*/  @P2 F2FP.F16.F32.PACK_AB R142, RZ, R142 ;  /* 0x0000008eff8e223e */ /* 0x000fe200000000ff */
[----:B------:R-:W0:Y:S01]  /*6ac0*/  @P2 LDC.64 R140, c[0x0][0x408] ;  /* 0x00010200ff8c2b82 */ /* 0x000e220000000a00 */
[----:B------:R-:W-:Y:S02]  /*6ad0*/  @P2 FSEL R185, R185, RZ, P4 ;  /* 0x000000ffb9b92208 */ /* 0x000fe40002000000 */
[----:B------:R-:W-:-:S02]  /*6ae0*/  @P2 PRMT R137, R137, 0x5410, R142 ;  /* 0x0000541089892816 */ /* 0x000fc4000000008e */
[----:B------:R-:W-:Y:S02]  /*6af0*/  @P2 F2FP.F16.F32.PACK_AB R185, RZ, R185 ;  /* 0x000000b9ffb9223e */ /* 0x000fe400000000ff */
[----:B------:R-:W-:Y:S01]  /*6b00*/  FSEL R207, R207, RZ, P3 ;  /* 0x000000ffcfcf7208 */ /* 0x000fe20001800000 */
[----:B------:R-:W1:Y:S01]  /*6b10*/  @P2 LDC.64 R142, c[0x0][0x408] ;  /* 0x00010200ff8e2b82 */ /* 0x000e620000000a00 */
[----:B------:R-:W-:Y:S01]  /*6b20*/  @P2 PRMT R136, R136, 0x5410, R185 ;  /* 0x0000541088882816 */ /* 0x000fe200000000b9 */
[----:B------:R-:W-:Y:S01]  /*6b30*/  FFMA.FTZ R185, R26, R186, R187 ;  /* 0x000000ba1ab97223 */ /* 0x000fe200000100bb */
[C---:B------:R-:W-:Y:S02]  /*6b40*/  @P2 LOP3.LUT P4, RZ, R179.reuse, 0xff, RZ, 0xc0, !PT ;  /* 0x000000ffb3ff2812 */ /* 0x040fe4000788c0ff */
[----:B------:R-:W-:Y:S01]  /*6b50*/  @P2 LOP3.LUT P5, RZ, R179, 0xff00, RZ, 0xc0, !PT ;  /* 0x0000ff00b3ff2812 */ /* 0x000fe200078ac0ff */
[----:B------:R-:W-:-:S04]  /*6b60*/  FADD.FTZ R185, R30, -R185 ;  /* 0x800000b91eb97221 */ /* 0x000fc80000010000 */
[----:B------:R-:W-:-:S05]  /*6b70*/  FMUL.FTZ R184, R4, R185 ;  /* 0x000000b904b87220 */ /* 0x000fca0000410000 */
[----:B------:R-:W-:Y:S01]  /*6b80*/  FSEL R184, R184, RZ, P3 ;  /* 0x000000ffb8b87208 */ /* 0x000fe20001800000 */
[----:B0-----:R-:W-:-:S04]  /*6b90*/  @P2 FMUL.FTZ R141, R207, R141 ;  /* 0x0000008dcf8d2220 */ /* 0x001fc80000410000 */
[----:B------:R-:W-:Y:S01]  /*6ba0*/  @P2 FMUL.FTZ R140, R141, R140 ;  /* 0x0000008c8d8c2220 */ /* 0x000fe20000410000 */
[----:B-1----:R-:W-:-:S04]  /*6bb0*/  @P2 FMUL.FTZ R143, R184, R143 ;  /* 0x0000008fb88f2220 */ /* 0x002fc80000410000 */
[----:B------:R-:W-:Y:S02]  /*6bc0*/  @P2 FSEL R185, R140, RZ, P4 ;  /* 0x000000ff8cb92208 */ /* 0x000fe40002000000 */
[----:B------:R-:W0:Y:S01]  /*6bd0*/  @P2 LDC.64 R140, c[0x0][0x408] ;  /* 0x00010200ff8c2b82 */ /* 0x000e220000000a00 */
[----:B------:R-:W-:Y:S01]  /*6be0*/  @P2 FMUL.FTZ R142, R143, R142 ;  /* 0x0000008e8f8e2220 */ /* 0x000fe20000410000 */
[----:B------:R-:W-:Y:S02]  /*6bf0*/  @P2 LOP3.LUT P4, RZ, R179, 0xff0000, RZ, 0xc0, !PT ;  /* 0x00ff0000b3ff2812 */ /* 0x000fe4000788c0ff */
[----:B------:R-:W-:Y:S02]  /*6c00*/  @P2 F2FP.F16.F32.PACK_AB R185, RZ, R185 ;  /* 0x000000b9ffb9223e */ /* 0x000fe400000000ff */
[----:B------:R-:W-:Y:S01]  /*6c10*/  @P2 FSEL R143, R142, RZ, P5 ;  /* 0x000000ff8e8f2208 */ /* 0x000fe20002800000 */
[----:B------:R-:W-:Y:S01]  /*6c20*/  FFMA.FTZ R142, R27, R186, R187 ;  /* 0x000000ba1b8e7223 */ /* 0x000fe200000100bb */
[----:B------:R-:W-:-:S02]  /*6c30*/  @P2 PRMT R138, R185, 0x7610, R138 ;  /* 0x00007610b98a2816 */ /* 0x000fc4000000008a */
[----:B------:R-:W-:Y:S01]  /*6c40*/  @P2 F2FP.F16.F32.PACK_AB R143, RZ, R143 ;  /* 0x0000008fff8f223e */ /* 0x000fe200000000ff */
[----:B------:R-:W-:Y:S01]  /*6c50*/  FADD.FTZ R209, R31, -R142 ;  /* 0x8000008e1fd17221 */ /* 0x000fe20000010000 */
[----:B------:R-:W-:Y:S02]  /*6c60*/  F2FP.F16.F32.PACK_AB R142, R184, R207 ;  /* 0x000000cfb88e723e */ /* 0x000fe400000000ff */
[----:B------:R-:W-:Y:S01]  /*6c70*/  @P2 PRMT R138, R138, 0x5410, R143 ;  /* 0x000054108a8a2816 */ /* 0x000fe2000000008f */
[----:B------:R-:W-:-:S05]  /*6c80*/  FMUL.FTZ R208, R4, R209 ;  /* 0x000000d104d07220 */ /* 0x000fca0000410000 */
[----:B------:R-:W-:-:S05]  /*6c90*/  FSEL R208, R208, RZ, P3 ;  /* 0x000000ffd0d07208 */ /* 0x000fca0001800000 */
        /* <DEDUP_REMOVED lines=21> */
.L_x_13470:
        /* <DEDUP_REMOVED lines=13> */
.L_x_13472:
[----:B------:R-:W-:Y:S05]  /*6ec0*/  BSYNC.RECONVERGENT B2 ;  /* 0x0000000000027941 */ /* 0x000fea0003800200 */
.L_x_13471:
        /* <DEDUP_REMOVED lines=13> */
.L_x_13474:
[----:B------:R-:W-:Y:S05]  /*6fa0*/  BSYNC.RECONVERGENT B2 ;  /* 0x0000000000027941 */ /* 0x000fea0003800200 */
.L_x_13473:
        /* <DEDUP_REMOVED lines=13> */
.L_x_13476:
[----:B------:R-:W-:Y:S05]  /*7080*/  BSYNC.RECONVERGENT B2 ;  /* 0x0000000000027941 */ /* 0x000fea0003800200 */
.L_x_13475:
        /* <DEDUP_REMOVED lines=13> */
.L_x_13478:
[----:B------:R-:W-:Y:S05]  /*7160*/  BSYNC.RECONVERGENT B2 ;  /* 0x0000000000027941 */ /* 0x000fea0003800200 */
.L_x_13477:
        /* <DEDUP_REMOVED lines=13> */
.L_x_13480:
[----:B------:R-:W-:Y:S05]  /*7240*/  BSYNC.RECONVERGENT B2 ;  /* 0x0000000000027941 */ /* 0x000fea0003800200 */
.L_x_13479:
        /* <DEDUP_REMOVED lines=13> */
.L_x_13482:
[----:B------:R-:W-:Y:S05]  /*7320*/  BSYNC.RECONVERGENT B2 ;  /* 0x0000000000027941 */ /* 0x000fea0003800200 */
.L_x_13481:
        /* <DEDUP_REMOVED lines=13> */
.L_x_13484:
[----:B------:R-:W-:Y:S05]  /*7400*/  BSYNC.RECONVERGENT B2 ;  /* 0x0000000000027941 */ /* 0x000fea0003800200 */
.L_x_13483:
        /* <DEDUP_REMOVED lines=13> */
.L_x_13469:
[----:B------:R-:W-:Y:S05]  /*74e0*/  BSYNC.RECONVERGENT B1 ;  /* 0x0000000000017941 */ /* 0x000fea0003800200 */
.L_x_13466:
[----:B-1----:R-:W0:Y:S01]  /*74f0*/  @P0 LDC.64 R176, c[0x0][0x478] ;  /* 0x00011e00ffb00b82 */ /* 0x002e220000000a00 */
        /* <DEDUP_REMOVED lines=11> */
[--C-:B------:R-:W-:Y:S01]  /*75b0*/  HADD2.F32 R179, -RZ, R40.reuse.H0_H0 ;  /* 0x20000028ffb37230 */ /* 0x100fe20000004100 */
[----:B0-----:R-:W0:Y:S01]  /*75c0*/  @P2 LDC.64 R174, c[0x0][0x408] ;  /* 0x00010200ffae2b82 */ /* 0x001e220000000a00 */
[----:B------:R-:W-:Y:S01]  /*75d0*/  HADD2.F32 R184, -RZ, R40.H1_H1 ;  /* 0x30000028ffb87230 */ /* 0x000fe20000004100 */
[C---:B------:R-:W-:Y:S01]  /*75e0*/  @P2 LOP3.LUT P4, RZ, R180.reuse, 0xff, RZ, 0xc0, !PT ;  /* 0x000000ffb4ff2812 */ /* 0x040fe2000788c0ff */
[--C-:B------:R-:W-:Y:S01]  /*75f0*/  HADD2.F32 R177, -RZ, R41.reuse.H0_H0 ;  /* 0x20000029ffb17230 */ /* 0x100fe20000004100 */
[----:B------:R-:W-:Y:S01]  /*7600*/  @P2 LOP3.LUT P5, RZ, R180, 0xff00, RZ, 0xc0, !PT ;  /* 0x0000ff00b4ff2812 */ /* 0x000fe200078ac0ff */
[----:B------:R-:W-:Y:S02]  /*7610*/  HADD2.F32 R178, -RZ, R41.H1_H1 ;  /* 0x30000029ffb27230 */ /* 0x000fe40000004100 */
[----:B------:R-:W-:Y:S01]  /*7620*/  HADD2.F32 R209, -RZ, R43.H0_H0 ;  /* 0x2000002bffd17230 */ /* 0x000fe20000004100 */
[----:B------:R-:W1:Y:S03]  /*7630*/  @P2 LDC.64 R142, c[0x0][0x408] ;  /* 0x00010200ff8e2b82 */ /* 0x000e660000000a00 */
[-CC-:B------:R-:W-:Y:S01]  /*7640*/  @P3 FFMA.FTZ R140, R33, R186.reuse, R187.reuse ;  /* 0x000000ba218c3223 */ /* 0x180fe200000100bb */
[-CC-:B------:R-:W-:Y:S01]  /*7650*/  @P3 FFMA.FTZ R141, R34, R186.reuse, R187.reuse ;  /* 0x000000ba228d3223 */ /* 0x180fe200000100bb */
[----:B------:R-:W-:-:S02]  /*7660*/  @P3 FFMA.FTZ R176, R145, R186, R187 ;  /* 0x000000ba91b03223 */ /* 0x000fc400000100bb */
[----:B------:R-:W-:Y:S01]  /*7670*/  @P3 FADD.FTZ R140, R149, -R140 ;  /* 0x8000008c958c3221 */ /* 0x000fe20000010000 */
[----:B------:R-:W-:Y:S01]  /*7680*/  @P3 FADD.FTZ R141, R150, -R141 ;  /* 0x8000008d968d3221 */ /* 0x000fe20000010000 */
[----:B------:R-:W-:Y:S01]  /*7690*/  @P3 FADD.FTZ R185, R153, -R176 ;  /* 0x800000b099b93221 */ /* 0x000fe20000010000 */
[----:B------:R-:W-:Y:S02]  /*76a0*/  HADD2.F32 R176, -RZ, R42.H0_H0 ;  /* 0x2000002affb07230 */ /* 0x000fe40000004100 */
[C---:B------:R-:W-:Y:S01]  /*76b0*/  @P3 FFMA.FTZ R179, R4.reuse, R140, R179 ;  /* 0x0000008c04b33223 */ /* 0x040fe200000100b3 */
[----:B------:R-:W-:Y:S01]  /*76c0*/  @P3 FFMA.FTZ R184, R4, R141, R184 ;  /* 0x0000008d04b83223 */ /* 0x000fe200000100b8 */
[-CC-:B------:R-:W-:Y:S01]  /*76d0*/  @P3 FFMA.FTZ R140, R35, R186.reuse, R187.reuse ;  /* 0x000000ba238c3223 */ /* 0x180fe200000100bb */
[----:B------:R-:W-:Y:S01]  /*76e0*/  @P3 FFMA.FTZ R141, R144, R186, R187 ;  /* 0x000000ba908d3223 */ /* 0x000fe200000100bb */
[----:B------:R-:W-:Y:S01]  /*76f0*/  @P3 FFMA.FTZ R176, R4, R185, R176 ;  /* 0x000000b904b03223 */ /* 0x000fe200000100b0 */
[----:B0-----:R-:W-:Y:S01]  /*7700*/  @P2 FMUL.FTZ R175, R179, R175 ;  /* 0x000000afb3af2220 */ /* 0x001fe20000410000 */
[----:B------:R-:W-:Y:S01]  /*7710*/  @P3 FADD.FTZ R140, R151, -R140 ;  /* 0x8000008c978c3221 */ /* 0x000fe20000010000 */
[----:B------:R-:W-:-:S02]  /*7720*/  @P3 FADD.FTZ R141, R152, -R141 ;  /* 0x8000008d988d3221 */ /* 0x000fc40000010000 */
[----:B------:R-:W-:Y:S01]  /*7730*/  @P2 FMUL.FTZ R185, R175, R174 ;  /* 0x000000aeafb92220 */ /* 0x000fe20000410000 */
[C---:B------:R-:W-:Y:S01]  /*7740*/  @P3 FFMA.FTZ R177, R4.reuse, R140, R177 ;  /* 0x0000008c04b13223 */ /* 0x040fe200000100b1 */
[----:B------:R-:W-:Y:S01]  /*7750*/  @P3 FFMA.FTZ R178, R4, R141, R178 ;  /* 0x0000008d04b23223 */ /* 0x000fe200000100b2 */
[----:B------:R-:W0:Y:S01]  /*7760*/  @P2 LDC.64 R174, c[0x0][0x408] ;  /* 0x00010200ffae2b82 */ /* 0x000e220000000a00 */
[----:B-1----:R-:W-:Y:S01]  /*7770*/  @P2 FMUL.FTZ R143, R184, R143 ;  /* 0x0000008fb88f2220 */ /* 0x002fe20000410000 */
[----:B------:R-:W-:Y:S02]  /*7780*/  @P2 FSEL R185, R185, RZ, P4 ;  /* 0x000000ffb9b92208 */ /* 0x000fe40002000000 */
[----:B------:R-:W-:Y:S01]  /*7790*/  @P2 LOP3.LUT P4, RZ, R180, 0xff0000, RZ, 0xc0, !PT ;  /* 0x00ff0000b4ff2812 */ /* 0x000fe2000788c0ff */
[----:B------:R-:W-:Y:S01]  /*77a0*/  @P2 FMUL.FTZ R143, R143, R142 ;  /* 0x0000008e8f8f2220 */ /* 0x000fe20000410000 */
[----:B------:R-:W-:Y:S01]  /*77b0*/  HADD2.F32 R142, -RZ, R42.H1_H1 ;  /* 0x3000002aff8e7230 */ /* 0x000fe20000004100 */
[----:B------:R-:W-:Y:S01]  /*77c0*/  @P2 F2FP.F16.F32.PACK_AB R185, RZ, R185 ;  /* 0x000000b9ffb9223e */ /* 0x000fe200000000ff */
[----:B------:R-:W1:Y:S02]  /*77d0*/  @P2 LDC.64 R140, c[0x0][0x408] ;  /* 0x00010200ff8c2b82 */ /* 0x000e640000000a00 */
[----:B------:R-:W-:-:S02]  /*77e0*/  @P2 FSEL R143, R143, RZ, P5 ;  /* 0x000000ff8f8f2208 */ /* 0x000fc40002800000 */
[----:B------:R-:W-:Y:S02]  /*77f0*/  @P2 LOP3.LUT P5, RZ, R180, 0xff000000, RZ, 0xc0, !PT ;  /* 0xff000000b4ff2812 */ /* 0x000fe400078ac0ff */
[----:B------:R-:W-:Y:S02]  /*7800*/  @P2 F2FP.F16.F32.PACK_AB R143, RZ, R143 ;  /* 0x0000008fff8f223e */ /* 0x000fe400000000ff */
[----:B------:R-:W-:-:S04]  /*7810*/  @P2 PRMT R136, R185, 0x7610, R136 ;  /* 0x00007610b9882816 */ /* 0x000fc80000000088 */
[----:B------:R-:W-:Y:S01]  /*7820*/  @P2 PRMT R136, R136, 0x5410, R143 ;  /* 0x0000541088882816 */ /* 0x000fe2000000008f */
[----:B0-----:R-:W-:-:S04]  /*7830*/  @P2 FMUL.FTZ R175, R178, R175 ;  /* 0x000000afb2af2220 */ /* 0x001fc80000410000 */
[----:B------:R-:W-:Y:S01]  /*7840*/  @P2 FMUL.FTZ R208, R175, R174 ;  /* 0x000000aeafd02220 */ /* 0x000fe20000410000 */
[----:B------:R-:W-:Y:S01]  /*7850*/  @P3 FFMA.FTZ R175, R146, R186, R187 ;  /* 0x000000ba92af3223 */ /* 0x000fe200000100bb */
[----:B-1----:R-:W-:-:S03]  /*7860*/  @P2 FMUL.FTZ R141, R177, R141 ;  /* 0x0000008db18d2220 */ /* 0x002fc60000410000 */
[----:B------:R-:W-:Y:S01]  /*7870*/  @P3 FADD.FTZ R175, R154, -R175 ;  /* 0x800000af9aaf3221 */ /* 0x000fe20000010000 */
[----:B------:R-:W-:Y:S01]  /*7880*/  @P2 FSEL R208, R208, RZ, P5 ;  /* 0x000000ffd0d02208 */ /* 0x000fe20002800000 */
[----:B------:R-:W-:Y:S02]  /*7890*/  @P2 FMUL.FTZ R207, R141, R140 ;  /* 0x0000008c8dcf2220 */ /* 0x000fe40000410000 */
[----:B------:R-:W-:Y:S01]  /*78a0*/  @P3 FFMA.FTZ R142, R4, R175, R142 ;  /* 0x000000af048e3223 */ /* 0x000fe2000001008e */
[----:B------:R-:W0:Y:S01]  /*78b0*/  @P2 LDC.64 R140, c[0x0][0x408] ;  /* 0x00010200ff8c2b82 */ /* 0x000e220000000a00 */
[----:B------:R-:W-:Y:S02]  /*78c0*/  @P2 F2FP.F16.F32.PACK_AB R208, RZ, R208 ;  /* 0x000000d0ffd0223e */ /* 0x000fe400000000ff */
[----:B------:R-:W-:Y:S02]  /*78d0*/  @P2 FSEL R207, R207, RZ, P4 ;  /* 0x000000ffcfcf2208 */ /* 0x000fe40002000000 */
[----:B------:R-:W-:-:S02]  /*78e0*/  @P2 LOP3.LUT P4, RZ, R181, 0xff0000, RZ, 0xc0, !PT ;  /* 0x00ff0000b5ff2812 */ /* 0x000fc4000788c0ff */
[----:B------:R-:W-:-:S04]  /*78f0*/  @P2 F2FP.F16.F32.PACK_AB R207, RZ, R207 ;  /* 0x000000cfffcf223e */ /* 0x000fc800000000ff */
[----:B------:R-:W-:-:S04]  /*7900*/  @P2 PRMT R137, R207, 0x7610, R137 ;  /* 0x00007610cf892816 */ /* 0x000fc80000000089 */
[----:B------:R-:W-:Y:S01]  /*7910*/  @P2 PRMT R137, R137, 0x5410, R208 ;  /* 0x0000541089892816 */ /* 0x000fe200000000d0 */
[----:B0-----:R-:W-:-:S04]  /*7920*/  @P2 FMUL.FTZ R141, R176, R141 ;  /* 0x0000008db08d2220 */ /* 0x001fc80000410000 */
[----:B------:R-:W-:Y:S02]  /*7930*/  @P2 FMUL.FTZ R174, R141, R140 ;  /* 0x0000008c8dae2220 */ /* 0x000fe40000410000 */
[----:B------:R-:W0:Y:S02]  /*7940*/  @P2 LDC.64 R140, c[0x0][0x408] ;  /* 0x00010200ff8c2b82 */ /* 0x000e240000000a00 */
[C---:B0-----:R-:W-:Y:S01]  /*7950*/  @P2 FMUL.FTZ R141, R142.reuse, R141 ;  /* 0x0000008d8e8d2220 */ /* 0x041fe20000410000 */
[----:B------:R-:W-:-:S03]  /*7960*/  F2FP.F16.F32.PACK_AB R142, R142, R176 ;  /* 0x000000b08e8e723e */ /* 0x000fc600000000ff */
[----:B------:R-:W-:Y:S01]  /*7970*/  @P2 FMUL.FTZ R175, R141, R140 ;  /* 0x0000008c8daf2220 */ /* 0x000fe20000410000 */
[----:B------:R-:W-:-:S04]  /*7980*/  @P3 FFMA.FTZ R140, R147, R186, R187 ;  /* 0x000000ba938c3223 */ /* 0x000fc800000100bb */
[----:B------:R-:W-:-:S04]  /*7990*/  @P3 FADD.FTZ R140, R155, -R140 ;  /* 0x8000008c9b8c3221 */ /* 0x000fc80000010000 */
[----:B------:R-:W-:Y:S02]  /*79a0*/  @P3 FFMA.FTZ R209, R4, R140, R209 ;  /* 0x0000008c04d13223 */ /* 0x000fe400000100d1 */
[----:B------:R-:W0:Y:S02]  /*79b0*/  @P2 LDC.64 R140, c[0x0][0x408] ;  /* 0x00010200ff8c2b82 */ /* 0x000e240000000a00 */
[----:B0-----:R-:W-:-:S04]  /*79c0*/  @P2 FMUL.FTZ R141, R209, R141 ;  /* 0x0000008dd18d2220 */ /* 0x001fc80000410000 */
[----:B------:R-:W-:Y:S01]  /*79d0*/  @P2 FMUL.FTZ R210, R141, R140 ;  /* 0x0000008c8dd22220 */ /* 0x000fe20000410000 */
[----:B------:R-:W-:Y:S01]  /*79e0*/  @P3 FFMA.FTZ R141, R148, R186, R187 ;  /* 0x000000ba948d3223 */ /* 0x000fe200000100bb */
[----:B------:R-:W-:Y:S01]  /*79f0*/  F2FP.F16.F32.PACK_AB R140, R184, R179 ;  /* 0x000000b3b88c723e */ /* 0x000fe200000000ff */
[----:B------:R-:W-:Y:S02]  /*7a00*/  HADD2.F32 R179, -RZ, R43.H1_H1 ;  /* 0x3000002bffb37230 */ /* 0x000fe40000004100 */
[----:B------:R-:W-:Y:S01]  /*7a10*/  @P3 FADD.FTZ R141, R156, -R141 ;  /* 0x8000008d9c8d3221 */ /* 0x000fe20000010000 */
[----:B------:R-:W-:-:S03]  /*7a20*/  @P2 FSEL R210, R210, RZ, P4 ;  /* 0x000000ffd2d22208 */ /* 0x000fc60002000000 */
[----:B------:R-:W-:Y:S01]  /*7a30*/  @P3 FFMA.FTZ R179, R4, R141, R179 ;  /* 0x0000008d04b33223 */ /* 0x000fe200000100b3 */
[C---:B------:R-:W-:Y:S02]  /*7a40*/  @P2 LOP3.LUT P3, RZ, R181.reuse, 0xff, RZ, 0xc0, !PT ;  /* 0x000000ffb5ff2812 */ /* 0x040fe4000786c0ff */
[----:B------:R-:W-:Y:S02]  /*7a50*/  @P2 F2FP.F16.F32.PACK_AB R210, RZ, R210 ;  /* 0x000000d2ffd2223e */ /* 0x000fe400000000ff */
[----:B------:R-:W-:Y:S02]  /*7a60*/  @P2 FSEL R174, R174, RZ, P3 ;  /* 0x000000ffaeae2208 */ /* 0x000fe40001800000 */
[----:B------:R-:W-:Y:S02]  /*7a70*/  @P2 LOP3.LUT P3, RZ, R181, 0xff00, RZ, 0xc0, !PT ;  /* 0x0000ff00b5ff2812 */ /* 0x000fe4000786c0ff */
[----:B------:R-:W-:Y:S02]  /*7a80*/  @P2 F2FP.F16.F32.PACK_AB R174, RZ, R174 ;  /* 0x000000aeffae223e */ /* 0x000fe400000000ff */
[----:B------:R-:W-:-:S02]  /*7a90*/  @P2 FSEL R175, R175, RZ, P3 ;  /* 0x000000ffafaf2208 */ /* 0x000fc40001800000 */
[----:B------:R-:W-:Y:S02]  /*7aa0*/  @P2 PRMT R138, R174, 0x7610, R138 ;  /* 0x00007610ae8a2816 */ /* 0x000fe4000000008a */
[----:B------:R-:W-:Y:S02]  /*7ab0*/  @P2 F2FP.F16.F32.PACK_AB R175, RZ, R175 ;  /* 0x000000afffaf223e */ /* 0x000fe400000000ff */
[----:B------:R-:W-:Y:S02]  /*7ac0*/  F2FP.F16.F32.PACK_AB R141, R178, R177 ;  /* 0x000000b1b28d723e */ /* 0x000fe400000000ff */
[----:B------:R-:W-:Y:S02]  /*7ad0*/  @P2 PRMT R138, R138, 0x5410, R175 ;  /* 0x000054108a8a2816 */ /* 0x000fe400000000af */
        /* <DEDUP_REMOVED lines=11> */
.L_x_13487:
[----:B------:R-:W-:Y:S01]  /*7b90*/  ISETP.GT.AND P3, PT, R3, RZ, PT ;  /* 0x000000ff0300720c */ /* 0x000fe20003f64270 */
[----:B------:R-:W-:Y:S01]  /*7ba0*/  HADD2.F32 R179, -RZ, R40.H0_H0 ;  /* 0x20000028ffb37230 */ /* 0x000fe20000004100 */
[----:B0-----:R-:W0:Y:S01]  /*7bb0*/  @P2 LDC.64 R176, c[0x0][0x408] ;  /* 0x00010200ffb02b82 */ /* 0x001e220000000a00 */
[C---:B------:R-:W-:Y:S01]  /*7bc0*/  @P2 LOP3.LUT P4, RZ, R180.reuse, 0xff, RZ, 0xc0, !PT ;  /* 0x000000ffb4ff2812 */ /* 0x040fe2000788c0ff */
[----:B------:R-:W-:Y:S01]  /*7bd0*/  HADD2.F32 R207, -RZ, R41.H1_H1 ;  /* 0x30000029ffcf7230 */ /* 0x000fe20000004100 */
[----:B------:R-:W-:Y:S02]  /*7be0*/  @P2 LOP3.LUT P5, RZ, R180, 0xff00, RZ, 0xc0, !PT ;  /* 0x0000ff00b4ff2812 */ /* 0x000fe400078ac0ff */
[----:B------:R-:W-:-:S06]  /*7bf0*/  @P2 LOP3.LUT P6, RZ, R181, 0xff0000, RZ, 0xc0, !PT ;  /* 0x00ff0000b5ff2812 */ /* 0x000fcc00078cc0ff */
[-CC-:B------:R-:W-:Y:S01]  /*7c00*/  @P3 FFMA.FTZ R174, R33, R186.reuse, R187.reuse ;  /* 0x000000ba21ae3223 */ /* 0x180fe200000100bb */
[----:B------:R-:W-:-:S03]  /*7c10*/  @P3 FFMA.FTZ R185, R34, R186, R187 ;  /* 0x000000ba22b93223 */ /* 0x000fc600000100bb */
[----:B------:R-:W-:Y:S02]  /*7c20*/  @P3 FADD.FTZ R178, R149, -R174 ;  /* 0x800000ae95b23221 */ /* 0x000fe40000010000 */
[----:B------:R-:W1:Y:S02]  /*7c30*/  @P2 LDC.64 R174, c[0x0][0x408] ;  /* 0x00010200ffae2b82 */ /* 0x000e640000000a00 */
[----:B------:R-:W-:Y:S01]  /*7c40*/  @P3 FFMA.FTZ R179, R4, R178, R179 ;  /* 0x000000b204b33223 */ /* 0x000fe200000100b3 */
[----:B------:R-:W-:Y:S01]  /*7c50*/  @P3 FADD.FTZ R178, R150, -R185 ;  /* 0x800000b996b23221 */ /* 0x000fe20000010000 */
[----:B------:R-:W-:-:S05]  /*7c60*/  HADD2.F32 R185, -RZ, R40.H1_H1 ;  /* 0x30000028ffb97230 */ /* 0x000fca0000004100 */
[----:B------:R-:W-:Y:S01]  /*7c70*/  @P3 FFMA.FTZ R185, R4, R178, R185 ;  /* 0x000000b204b93223 */ /* 0x000fe200000100b9 */
[----:B------:R-:W-:-:S03]  /*7c80*/  @P3 FFMA.FTZ R178, R35, R186, R187 ;  /* 0x000000ba23b23223 */ /* 0x000fc600000100bb */
[----:B0-----:R-:W-:Y:S01]  /*7c90*/  @P2 FMUL.FTZ R177, R185, R177 ;  /* 0x000000b1b9b12220 */ /* 0x001fe20000410000 */
[----:B------:R-:W-:Y:S01]  /*7ca0*/  @P3 FADD.FTZ R178, R151, -R178 ;  /* 0x800000b297b23221 */ /* 0x000fe20000010000 */
[----:B------:R-:W-:Y:S02]  /*7cb0*/  HADD2.F32 R185, -RZ, R42.H0_H0 ;  /* 0x2000002affb97230 */ /* 0x000fe40000004100 */
[----:B------:R-:W-:Y:S01]  /*7cc0*/  @P2 FMUL.FTZ R176, R177, R176 ;  /* 0x000000b0b1b02220 */ /* 0x000fe20000410000 */
[----:B------:R-:W-:-:S04]  /*7cd0*/  @P3 FFMA.FTZ R177, R144, R186, R187 ;  /* 0x000000ba90b13223 */ /* 0x000fc800000100bb */
[----:B------:R-:W-:Y:S01]  /*7ce0*/  @P2 FSEL R176, R176, RZ, P5 ;  /* 0x000000ffb0b02208 */ /* 0x000fe20002800000 */
[----:B------:R-:W-:Y:S01]  /*7cf0*/  @P3 FADD.FTZ R177, R152, -R177 ;  /* 0x800000b198b13221 */ /* 0x000fe20000010000 */
[----:B-1----:R-:W-:Y:S01]  /*7d00*/  @P2 FMUL.FTZ R179, R179, R175 ;  /* 0x000000afb3b32220 */ /* 0x002fe20000410000 */
[----:B------:R-:W-:Y:S01]  /*7d10*/  HADD2.F32 R175, -RZ, R41.H0_H0 ;  /* 0x20000029ffaf7230 */ /* 0x000fe20000004100 */
[----:B------:R-:W-:Y:S01]  /*7d20*/  @P2 F2FP.F16.F32.PACK_AB R176, RZ, R176 ;  /* 0x000000b0ffb0223e */ /* 0x000fe200000000ff */
[----:B------:R-:W-:Y:S01]  /*7d30*/  @P3 FFMA.FTZ R207, R4, R177, R207 ;  /* 0x000000b104cf3223 */ /* 0x000fe200000100cf */
[----:B------:R-:W-:Y:S01]  /*7d40*/  @P2 FMUL.FTZ R174, R179, R174 ;  /* 0x000000aeb3ae2220 */ /* 0x000fe20000410000 */
[----:B------:R-:W-:Y:S01]  /*7d50*/  @P2 LOP3.LUT P5, RZ, R180, 0xff000000, RZ, 0xc0, !PT ;  /* 0xff000000b4ff2812 */ /* 0x000fe200078ac0ff */
[----:B------:R-:W-:Y:S02]  /*7d60*/  @P3 FFMA.FTZ R175, R4, R178, R175 ;  /* 0x000000b204af3223 */ /* 0x000fe400000100af */
[----:B------:R-:W0:Y:S01]  /*7d70*/  @P2 LDC.64 R178, c[0x0][0x408] ;  /* 0x00010200ffb22b82 */ /* 0x000e220000000a00 */
[----:B------:R-:W-:-:S02]  /*7d80*/  @P2 FSEL R174, R174, RZ, P4 ;  /* 0x000000ffaeae2208 */ /* 0x000fc40002000000 */
[----:B------:R-:W-:Y:S02]  /*7d90*/  @P2 LOP3.LUT P4, RZ, R180, 0xff0000, RZ, 0xc0, !PT ;  /* 0x00ff0000b4ff2812 */ /* 0x000fe4000788c0ff */
[----:B------:R-:W-:-:S04]  /*7da0*/  @P2 F2FP.F16.F32.PACK_AB R174, RZ, R174 ;  /* 0x000000aeffae223e */ /* 0x000fc800000000ff */
[----:B------:R-:W-:Y:S01]  /*7db0*/  @P2 PRMT R136, R174, 0x7610, R136 ;  /* 0x00007610ae882816 */ /* 0x000fe20000000088 */
[----:B------:R-:W-:-:S03]  /*7dc0*/  @P3 FFMA.FTZ R174, R145, R186, R187 ;  /* 0x000000ba91ae3223 */ /* 0x000fc600000100bb */
[----:B------:R-:W-:Y:S01]  /*7dd0*/  @P2 PRMT R136, R136, 0x5410, R176 ;  /* 0x0000541088882816 */ /* 0x000fe200000000b0 */
[----:B------:R-:W-:Y:S01]  /*7de0*/  @P3 FADD.FTZ R174, R153, -R174 ;  /* 0x800000ae99ae3221 */ /* 0x000fe20000010000 */
[----:B------:R-:W1:Y:S03]  /*7df0*/  @P2 LDC.64 R176, c[0x0][0x408] ;  /* 0x00010200ffb02b82 */ /* 0x000e660000000a00 */
[----:B------:R-:W-:Y:S01]  /*7e00*/  @P3 FFMA.FTZ R185, R4, R174, R185 ;  /* 0x000000ae04b93223 */ /* 0x000fe200000100b9 */
[----:B0-----:R-:W-:-:S04]  /*7e10*/  @P2 FMUL.FTZ R179, R175, R179 ;  /* 0x000000b3afb32220 */ /* 0x001fc80000410000 */
[----:B------:R-:W0:Y:S01]  /*7e20*/  @P2 LDC.64 R174, c[0x0][0x408] ;  /* 0x00010200ffae2b82 */ /* 0x000e220000000a00 */
[----:B------:R-:W-:Y:S01]  /*7e30*/  @P2 FMUL.FTZ R184, R179, R178 ;  /* 0x000000b2b3b82220 */ /* 0x000fe20000410000 */
[----:B-1----:R-:W-:Y:S01]  /*7e40*/  @P2 FMUL.FTZ R207, R207, R177 ;  /* 0x000000b1cfcf2220 */ /* 0x002fe20000410000 */
[----:B------:R-:W-:-:S04]  /*7e50*/  @P3 FFMA.FTZ R177, R146, R186, R187 ;  /* 0x000000ba92b13223 */ /* 0x000fc800000100bb */
[----:B------:R-:W-:Y:S01]  /*7e60*/  @P3 FADD.FTZ R178, R154, -R177 ;  /* 0x800000b19ab23221 */ /* 0x000fe20000010000 */
[----:B------:R-:W-:Y:S02]  /*7e70*/  HADD2.F32 R177, -RZ, R42.H1_H1 ;  /* 0x3000002affb17230 */ /* 0x000fe40000004100 */
[----:B0-----:R-:W-:Y:S01]  /*7e80*/  @P2 FMUL.FTZ R175, R185, R175 ;  /* 0x000000afb9af2220 */ /* 0x001fe20000410000 */
[----:B------:R-:W-:Y:S01]  /*7e90*/  @P2 FMUL.FTZ R185, R207, R176 ;  /* 0x000000b0cfb92220 */ /* 0x000fe20000410000 */
[----:B------:R-:W-:Y:S02]  /*7ea0*/  HADD2.F32 R207, -RZ, R43.H0_H0 ;  /* 0x2000002bffcf7230 */ /* 0x000fe40000004100 */
[----:B------:R-:W-:Y:S01]  /*7eb0*/  @P3 FFMA.FTZ R177, R4, R178, R177 ;  /* 0x000000b204b13223 */ /* 0x000fe200000100b1 */
[----:B------:R-:W-:Y:S01]  /*7ec0*/  @P2 FMUL.FTZ R176, R175, R174 ;  /* 0x000000aeafb02220 */ /* 0x000fe20000410000 */
[----:B------:R-:W-:Y:S01]  /*7ed0*/  @P3 FFMA.FTZ R174, R147, R186, R187 ;  /* 0x000000ba93ae3223 */ /* 0x000fe200000100bb */
[----:B------:R-:W0:Y:S03]  /*7ee0*/  @P2 LDC.64 R178, c[0x0][0x408] ;  /* 0x00010200ffb22b82 */ /* 0x000e260000000a00 */
[----:B------:R-:W-:-:S04]  /*7ef0*/  @P3 FADD.FTZ R174, R155, -R174 ;  /* 0x800000ae9bae3221 */ /* 0x000fc80000010000 */
[----:B------:R-:W-:Y:S02]  /*7f00*/  @P3 FFMA.FTZ R207, R4, R174, R207 ;  /* 0x000000ae04cf3223 */ /* 0x000fe400000100cf */
[----:B------:R-:W1:Y:S01]  /*7f10*/  @P2 LDC.64 R174, c[0x0][0x408] ;  /* 0x00010200ffae2b82 */ /* 0x000e620000000a00 */
[----:B0-----:R-:W-:-:S04]  /*7f20*/  @P2 FMUL.FTZ R179, R177, R179 ;  /* 0x000000b3b1b32220 */ /* 0x001fc80000410000 */
[----:B------:R-:W-:Y:S01]  /*7f30*/  @P2 FMUL.FTZ R178, R179, R178 ;  /* 0x000000b2b3b22220 */ /* 0x000fe20000410000 */
[----:B-1----:R-:W-:-:S04]  /*7f40*/  @P2 FMUL.FTZ R175, R207, R175 ;  /* 0x000000afcfaf2220 */ /* 0x002fc80000410000 */
[----:B------:R-:W-:Y:S01]  /*7f50*/  @P2 FMUL.FTZ R177, R175, R174 ;  /* 0x000000aeafb12220 */ /* 0x000fe20000410000 */
[----:B------:R-:W-:Y:S02]  /*7f60*/  @P2 FSEL R174, R184, RZ, P4 ;  /* 0x000000ffb8ae2208 */ /* 0x000fe40002000000 */
[----:B------:R-:W-:Y:S02]  /*7f70*/  @P2 LOP3.LUT P4, RZ, R181, 0xff, RZ, 0xc0, !PT ;  /* 0x000000ffb5ff2812 */ /* 0x000fe4000788c0ff */
[----:B------:R-:W-:Y:S02]  /*7f80*/  @P2 FSEL R175, R185, RZ, P5 ;  /* 0x000000ffb9af2208 */ /* 0x000fe40002800000 */
[----:B------:R-:W-:Y:S02]  /*7f90*/  @P2 LOP3.LUT P5, RZ, R181, 0xff00, RZ, 0xc0, !PT ;  /* 0x0000ff00b5ff2812 */ /* 0x000fe400078ac0ff */
[----:B------:R-:W-:Y:S02]  /*7fa0*/  @P2 FSEL R176, R176, RZ, P4 ;  /* 0x000000ffb0b02208 */ /* 0x000fe40002000000 */
[----:B------:R-:W-:-:S02]  /*7fb0*/  @P2 F2FP.F16.F32.PACK_AB R174, RZ, R174 ;  /* 0x000000aeffae223e */ /* 0x000fc400000000ff */
[----:B------:R-:W-:Y:S02]  /*7fc0*/  @P2 FSEL R178, R178, RZ, P5 ;  /* 0x000000ffb2b22208 */ /* 0x000fe40002800000 */
[----:B------:R-:W-:Y:S02]  /*7fd0*/  @P2 FSEL R177, R177, RZ, P6 ;  /* 0x000000ffb1b12208 */ /* 0x000fe40003000000 */
[----:B------:R-:W-:Y:S02]  /*7fe0*/  @P2 F2FP.F16.F32.PACK_AB R176, RZ, R176 ;  /* 0x000000b0ffb0223e */ /* 0x000fe400000000ff */
[----:B------:R-:W-:Y:S02]  /*7ff0*/  @P2 F2FP.F16.F32.PACK_AB R175, RZ, R175 ;  /* 0x000000afffaf223e */ /* 0x000fe400000000ff */
[----:B------:R-:W-:Y:S02]  /*8000*/  @P2 F2FP.F16.F32.PACK_AB R178, RZ, R178 ;  /* 0x000000b2ffb2223e */ /* 0x000fe400000000ff */
[----:B------:R-:W-:-:S02]  /*8010*/  @P2 F2FP.F16.F32.PACK_AB R177, RZ, R177 ;  /* 0x000000b1ffb1223e */ /* 0x000fc400000000ff */
[----:B------:R-:W-:Y:S02]  /*8020*/  @P2 PRMT R137, R174, 0x7610, R137 ;  /* 0x00007610ae892816 */ /* 0x000fe40000000089 */
[----:B------:R-:W-:Y:S02]  /*8030*/  @P2 PRMT R138, R176, 0x7610, R138 ;  /* 0x00007610b08a2816 */ /* 0x000fe4000000008a */
[----:B------:R-:W-:Y:S02]  /*8040*/  @P2 PRMT R137, R137, 0x5410, R175 ;  /* 0x0000541089892816 */ /* 0x000fe400000000af */
[----:B------:R-:W-:Y:S02]  /*8050*/  @P2 PRMT R138, R138, 0x5410, R178 ;  /* 0x000054108a8a2816 */ /* 0x000fe400000000b2 */
        /* <DEDUP_REMOVED lines=14> */
.L_x_13486:
[----:B------:R-:W-:Y:S05]  /*8140*/  @!P0 BRA `(.L_x_13489) ;  /* 0x00000004007c8947 */ /* 0x000fea0003800000 */
[----:B0-----:R-:W0:Y:S01]  /*8150*/  @P2 LDC.64 R140, c[0x0][0x408] ;  /* 0x00010200ff8c2b82 */ /* 0x001e220000000a00 */
[-CC-:B------:R-:W-:Y:S01]  /*8160*/  FFMA.FTZ R174, R33, R186.reuse, R187.reuse ;  /* 0x000000ba21ae7223 */ /* 0x180fe200000100bb */
[----:B------:R-:W-:Y:S01]  /*8170*/  ISETP.GT.AND P3, PT, R3, RZ, PT ;  /* 0x000000ff0300720c */ /* 0x000fe20003f64270 */
[-CC-:B------:R-:W-:Y:S01]  /*8180*/  FFMA.FTZ R177, R34, R186.reuse, R187.reuse ;  /* 0x000000ba22b17223 */ /* 0x180fe200000100bb */
[-CC-:B------:R-:W-:Y:S01]  /*8190*/  FFMA.FTZ R184, R35, R186.reuse, R187.reuse ;  /* 0x000000ba23b87223 */ /* 0x180fe200000100bb */
[----:B------:R-:W-:Y:S01]  /*81a0*/  FADD.FTZ R175, R149, -R174 ;  /* 0x800000ae95af7221 */ /* 0x000fe20000010000 */
[----:B------:R-:W-:Y:S01]  /*81b0*/  FFMA.FTZ R179, R144, R186, R187 ;  /* 0x000000ba90b37223 */ /* 0x000fe200000100bb */
[----:B------:R-:W-:Y:S01]  /*81c0*/  FADD.FTZ R177, R150, -R177 ;  /* 0x800000b196b17221 */ /* 0x000fe20000010000 */
[----:B------:R-:W1:Y:S01]  /*81d0*/  @P2 LDC.64 R142, c[0x0][0x408] ;  /* 0x00010200ff8e2b82 */ /* 0x000e620000000a00 */
[----:B------:R-:W-:Y:S01]  /*81e0*/  FMUL.FTZ R174, R4, R175 ;  /* 0x000000af04ae7220 */ /* 0x000fe20000410000 */
[----:B------:R-:W-:Y:S01]  /*81f0*/  FADD.FTZ R179, R152, -R179 ;  /* 0x800000b398b37221 */ /* 0x000fe20000010000 */
[----:B------:R-:W-:Y:S01]  /*8200*/  FMUL.FTZ R175, R4, R177 ;  /* 0x000000b104af7220 */ /* 0x000fe20000410000 */
[----:B------:R-:W-:Y:S01]  /*8210*/  FADD.FTZ R177, R151, -R184 ;  /* 0x800000b897b17221 */ /* 0x000fe20000010000 */
[----:B------:R-:W-:Y:S01]  /*8220*/  @P2 LOP3.LUT P4, RZ, R180, 0xff, RZ, 0xc0, !PT ;  /* 0x000000ffb4ff2812 */ /* 0x000fe2000788c0ff */
[----:B------:R-:W-:Y:S01]  /*8230*/  FMUL.FTZ R185, R4, R179 ;  /* 0x000000b304b97220 */ /* 0x000fe20000410000 */
[----:B------:R-:W-:Y:S01]  /*8240*/  FSEL R174, R174, RZ, P3 ;  /* 0x000000ffaeae7208 */ /* 0x000fe20001800000 */
[----:B------:R-:W-:Y:S01]  /*8250*/  FMUL.FTZ R177, R4, R177 ;  /* 0x000000b104b17220 */ /* 0x000fe20000410000 */
[----:B------:R-:W-:-:S02]  /*8260*/  FSEL R175, R175, RZ, P3 ;  /* 0x000000ffafaf7208 */ /* 0x000fc40001800000 */
[----:B------:R-:W-:Y:S02]  /*8270*/  @P2 LOP3.LUT P5, RZ, R180, 0xff00, RZ, 0xc0, !PT ;  /* 0x0000ff00b4ff2812 */ /* 0x000fe400078ac0ff */
[----:B------:R-:W-:Y:S01]  /*8280*/  FSEL R177, R177, RZ, P3 ;  /* 0x000000ffb1b17208 */ /* 0x000fe20001800000 */
[----:B0-----:R-:W-:-:S04]  /*8290*/  @P2 FMUL.FTZ R141, R174, R141 ;  /* 0x0000008dae8d2220 */ /* 0x001fc80000410000 */
[----:B------:R-:W-:Y:S02]  /*82a0*/  @P2 FMUL.FTZ R176, R141, R140 ;  /* 0x0000008c8db02220 */ /* 0x000fe40000410000 */
[----:B------:R-:W0:Y:S01]  /*82b0*/  @P2 LDC.64 R140, c[0x0][0x408] ;  /* 0x00010200ff8c2b82 */ /* 0x000e220000000a00 */
[----:B-1----:R-:W-:Y:S02]  /*82c0*/  @P2 FMUL.FTZ R143, R175, R143 ;  /* 0x0000008faf8f2220 */ /* 0x002fe40000410000 */
[----:B------:R-:W-:Y:S02]  /*82d0*/  @P2 FSEL R179, R176, RZ, P4 ;  /* 0x000000ffb0b32208 */ /* 0x000fe40002000000 */
[----:B------:R-:W-:Y:S01]  /*82e0*/  FSEL R176, R185, RZ, P3 ;  /* 0x000000ffb9b07208 */ /* 0x000fe20001800000 */
[----:B------:R-:W-:Y:S01]  /*82f0*/  @P2 FMUL.FTZ R178, R143, R142 ;  /* 0x0000008e8fb22220 */ /* 0x000fe20000410000 */
[----:B------:R-:W-:Y:S01]  /*8300*/  @P2 LOP3.LUT P4, RZ, R180, 0xff0000, RZ, 0xc0, !PT ;  /* 0x00ff0000b4ff2812 */ /* 0x000fe2000788c0ff */
[----:B------:R-:W1:Y:S03]  /*8310*/  @P2 LDC.64 R142, c[0x0][0x408] ;  /* 0x00010200ff8e2b82 */ /* 0x000e660000000a00 */
[----:B------:R-:W-:-:S02]  /*8320*/  @P2 FSEL R184, R178, RZ, P5 ;  /* 0x000000ffb2b82208 */ /* 0x000fc40002800000 */
[----:B------:R-:W-:Y:S02]  /*8330*/  @P2 F2FP.F16.F32.PACK_AB R178, RZ, R179 ;  /* 0x000000b3ffb2223e */ /* 0x000fe400000000ff */
[----:B------:R-:W-:Y:S02]  /*8340*/  @P2 F2FP.F16.F32.PACK_AB R185, RZ, R184 ;  /* 0x000000b8ffb9223e */ /* 0x000fe400000000ff */
[----:B------:R-:W-:Y:S01]  /*8350*/  @P2 PRMT R136, R178, 0x7610, R136 ;  /* 0x00007610b2882816 */ /* 0x000fe20000000088 */
[-C--:B------:R-:W-:Y:S01]  /*8360*/  FFMA.FTZ R178, R145, R186.reuse, R187 ;  /* 0x000000ba91b27223 */ /* 0x080fe200000100bb */
[----:B------:R-:W-:Y:S02]  /*8370*/  @P2 LOP3.LUT P5, RZ, R180, 0xff000000, RZ, 0xc0, !PT ;  /* 0xff000000b4ff2812 */ /* 0x000fe400078ac0ff */
[----:B------:R-:W-:Y:S01]  /*8380*/  @P2 PRMT R136, R136, 0x5410, R185 ;  /* 0x0000541088882816 */ /* 0x000fe200000000b9 */
[----:B------:R-:W-:Y:S01]  /*8390*/  FADD.FTZ R207, R153, -R178 ;  /* 0x800000b299cf7221 */ /* 0x000fe20000010000 */
[----:B------:R-:W-:Y:S01]  /*83a0*/  FFMA.FTZ R185, R146, R186, R187 ;  /* 0x000000ba92b97223 */ /* 0x000fe200000100bb */
[----:B0-----:R-:W-:-:S02]  /*83b0*/  @P2 FMUL.FTZ R141, R177, R141 ;  /* 0x0000008db18d2220 */ /* 0x001fc40000410000 */
[----:B------:R-:W-:Y:S01]  /*83c0*/  FMUL.FTZ R207, R4, R207 ;  /* 0x000000cf04cf7220 */ /* 0x000fe20000410000 */
[----:B------:R-:W-:Y:S01]  /*83d0*/  FADD.FTZ R185, R154, -R185 ;  /* 0x800000b99ab97221 */ /* 0x000fe20000010000 */
[----:B------:R-:W-:Y:S02]  /*83e0*/  @P2 FMUL.FTZ R179, R141, R140 ;  /* 0x0000008c8db32220 */ /* 0x000fe40000410000 */
[----:B------:R-:W0:Y:S01]  /*83f0*/  @P2 LDC.64 R140, c[0x0][0x408] ;  /* 0x00010200ff8c2b82 */ /* 0x000e220000000a00 */
[----:B------:R-:W-:Y:S01]  /*8400*/  FSEL R207, R207, RZ, P3 ;  /* 0x000000ffcfcf7208 */ /* 0x000fe20001800000 */
[----:B-1----:R-:W-:Y:S01]  /*8410*/  @P2 FMUL.FTZ R143, R176, R143 ;  /* 0x0000008fb08f2220 */ /* 0x002fe20000410000 */
[----:B------:R-:W-:Y:S01]  /*8420*/  FMUL.FTZ R185, R4, R185 ;  /* 0x000000b904b97220 */ /* 0x000fe20000410000 */
[----:B------:R-:W-:Y:S02]  /*8430*/  @P2 FSEL R179, R179, RZ, P4 ;  /* 0x000000ffb3b32208 */ /* 0x000fe40002000000 */
[----:B------:R-:W-:Y:S01]  /*8440*/  @P2 FMUL.FTZ R184, R143, R142 ;  /* 0x0000008e8fb82220 */ /* 0x000fe20000410000 */
[----:B------:R-:W-:Y:S01]  /*8450*/  @P2 LOP3.LUT P4, RZ, R181, 0xff, RZ, 0xc0, !PT ;  /* 0x000000ffb5ff2812 */ /* 0x000fe2000788c0ff */
[----:B------:R-:W1:Y:S01]  /*8460*/  @P2 LDC.64 R142, c[0x0][0x408] ;  /* 0x00010200ff8e2b82 */ /* 0x000e620000000a00 */
[----:B------:R-:W-:Y:S01]  /*8470*/  FSEL R185, R185, RZ, P3 ;  /* 0x000000ffb9b97208 */ /* 0x000fe20001800000 */
[----:B0-----:R-:W-:-:S04]  /*8480*/  @P2 FMUL.FTZ R141, R207, R141 ;  /* 0x0000008dcf8d2220 */ /* 0x001fc80000410000 */
[----:B------:R-:W-:Y:S01]  /*8490*/  @P2 FMUL.FTZ R178, R141, R140 ;  /* 0x0000008c8db22220 */ /* 0x000fe20000410000 */
[----:B------:R-:W-:Y:S02]  /*84a0*/  @P2 FSEL R140, R184, RZ, P5 ;  /* 0x000000ffb88c2208 */ /* 0x000fe40002800000 */
[----:B------:R-:W-:Y:S01]  /*84b0*/  @P2 F2FP.F16.F32.PACK_AB R184, RZ, R179 ;  /* 0x000000b3ffb8223e */ /* 0x000fe200000000ff */
[----:B-1----:R-:W-:Y:S01]  /*84c0*/  @P2 FMUL.FTZ R143, R185, R143 ;  /* 0x0000008fb98f2220 */ /* 0x002fe20000410000 */
[----:B------:R-:W-:Y:S02]  /*84d0*/  @P2 F2FP.F16.F32.PACK_AB R179, RZ, R140 ;  /* 0x0000008cffb3223e */ /* 0x000fe400000000ff */
[----:B------:R-:W0:Y:S01]  /*84e0*/  @P2 LDC.64 R140, c[0x0][0x408] ;  /* 0x00010200ff8c2b82 */ /* 0x000e220000000a00 */
[----:B------:R-:W-:Y:S01]  /*84f0*/  @P2 FMUL.FTZ R143, R143, R142 ;  /* 0x0000008e8f8f2220 */ /* 0x000fe20000410000 */
[----:B------:R-:W-:Y:S01]  /*8500*/  FFMA.FTZ R142, R147, R186, R187 ;  /* 0x000000ba938e7223 */ /* 0x000fe200000100bb */
[----:B------:R-:W-:-:S02]  /*8510*/  @P2 LOP3.LUT P5, RZ, R181, 0xff00, RZ, 0xc0, !PT ;  /* 0x0000ff00b5ff2812 */ /* 0x000fc400078ac0ff */
[----:B------:R-:W-:Y:S01]  /*8520*/  @P2 FSEL R178, R178, RZ, P4 ;  /* 0x000000ffb2b22208 */ /* 0x000fe20002000000 */
[----:B------:R-:W-:Y:S01]  /*8530*/  FADD.FTZ R209, R155, -R142 ;  /* 0x8000008e9bd17221 */ /* 0x000fe20000010000 */
[----:B------:R-:W-:Y:S02]  /*8540*/  @P2 LOP3.LUT P4, RZ, R181, 0xff0000, RZ, 0xc0, !PT ;  /* 0x00ff0000b5ff2812 */ /* 0x000fe4000788c0ff */
[----:B------:R-:W-:Y:S01]  /*8550*/  @P2 PRMT R137, R184, 0x7610, R137 ;  /* 0x00007610b8892816 */ /* 0x000fe20000000089 */
[----:B------:R-:W-:Y:S01]  /*8560*/  FMUL.FTZ R208, R4, R209 ;  /* 0x000000d104d07220 */ /* 0x000fe20000410000 */
[----:B------:R-:W-:Y:S02]  /*8570*/  F2FP.F16.F32.PACK_AB R142, R185, R207 ;  /* 0x000000cfb98e723e */ /* 0x000fe400000000ff */
[----:B------:R-:W-:Y:S02]  /*8580*/  @P2 PRMT R137, R137, 0x5410, R179 ;  /* 0x0000541089892816 */ /* 0x000fe400000000b3 */
[----:B------:R-:W-:-:S05]  /*8590*/  FSEL R208, R208, RZ, P3 ;  /* 0x000000ffd0d07208 */ /* 0x000fca0001800000 */
[----:B0-----:R-:W-:-:S04]  /*85a0*/  @P2 FMUL.FTZ R141, R208, R141 ;  /* 0x0000008dd08d2220 */ /* 0x001fc80000410000 */
[----:B------:R-:W-:Y:S01]  /*85b0*/  @P2 FMUL.FTZ R209, R141, R140 ;  /* 0x0000008c8dd12220 */ /* 0x000fe20000410000 */
[----:B------:R-:W-:Y:S01]  /*85c0*/  F2FP.F16.F32.PACK_AB R140, R175, R174 ;  /* 0x000000aeaf8c723e */ /* 0x000fe200000000ff */
[----:B------:R-:W-:Y:S01]  /*85d0*/  FFMA.FTZ R175, R148, R186, R187 ;  /* 0x000000ba94af7223 */ /* 0x000fe200000100bb */
[----:B------:R-:W-:Y:S02]  /*85e0*/  @P2 FSEL R174, R143, RZ, P5 ;  /* 0x000000ff8fae2208 */ /* 0x000fe40002800000 */
[----:B------:R-:W-:Y:S01]  /*85f0*/  @P2 F2FP.F16.F32.PACK_AB R143, RZ, R178 ;  /* 0x000000b2ff8f223e */ /* 0x000fe200000000ff */
[----:B------:R-:W-:Y:S01]  /*8600*/  FADD.FTZ R175, R156, -R175 ;  /* 0x800000af9caf7221 */ /* 0x000fe20000010000 */
[----:B------:R-:W-:Y:S02]  /*8610*/  @P2 FSEL R209, R209, RZ, P4 ;  /* 0x000000ffd1d12208 */ /* 0x000fe40002000000 */
[----:B------:R-:W-:Y:S01]  /*8620*/  @P2 F2FP.F16.F32.PACK_AB R174, RZ, R174 ;  /* 0x000000aeffae223e */ /* 0x000fe200000000ff */
[----:B------:R-:W-:Y:S01]  /*8630*/  FMUL.FTZ R175, R4, R175 ;  /* 0x000000af04af7220 */ /* 0x000fe20000410000 */
[----:B------:R-:W-:-:S02]  /*8640*/  @P2 F2FP.F16.F32.PACK_AB R209, RZ, R209 ;  /* 0x000000d1ffd1223e */ /* 0x000fc400000000ff */
[----:B------:R-:W-:Y:S02]  /*8650*/  @P2 PRMT R138, R143, 0x7610, R138 ;  /* 0x000076108f8a2816 */ /* 0x000fe4000000008a */
[----:B------:R-:W-:Y:S02]  /*8660*/  FSEL R175, R175, RZ, P3 ;  /* 0x000000ffafaf7208 */ /* 0x000fe40001800000 */
        /* <DEDUP_REMOVED lines=13> */
.L_x_13489:
        /* <DEDUP_REMOVED lines=13> */
.L_x_13491:
[----:B------:R-:W-:Y:S05]  /*8810*/  BSYNC.RECONVERGENT B2 ;  /* 0x0000000000027941 */ /* 0x000fea0003800200 */
.L_x_13490:
        /* <DEDUP_REMOVED lines=13> */
.L_x_13493:
[----:B------:R-:W-:Y:S05]  /*88f0*/  BSYNC.RECONVERGENT B2 ;  /* 0x0000000000027941 */ /* 0x000fea0003800200 */
.L_x_13492:
        /* <DEDUP_REMOVED lines=13> */
.L_x_13495:
[----:B------:R-:W-:Y:S05]  /*89d0*/  BSYNC.RECONVERGENT B2 ;  /* 0x0000000000027941 */ /* 0x000fea0003800200 */
.L_x_13494:
        /* <DEDUP_REMOVED lines=13> */
.L_x_13497:
[----:B------:R-:W-:Y:S05]  /*8ab0*/  BSYNC.RECONVERGENT B2 ;  /* 0x0000000000027941 */ /* 0x000fea0003800200 */
.L_x_13496:
        /* <DEDUP_REMOVED lines=13> */
.L_x_13499:
[----:B------:R-:W-:Y:S05]  /*8b90*/  BSYNC.RECONVERGENT B2 ;  /* 0x0000000000027941 */ /* 0x000fea0003800200 */
.L_x_13498:
        /* <DEDUP_REMOVED lines=13> */
.L_x_13501:
[----:B------:R-:W-:Y:S05]  /*8c70*/  BSYNC.RECONVERGENT B2 ;  /* 0x0000000000027941 */ /* 0x000fea0003800200 */
.L_x_13500:
        /* <DEDUP_REMOVED lines=13> */
.L_x_13503:
[----:B------:R-:W-:Y:S05]  /*8d50*/  BSYNC.RECONVERGENT B2 ;  /* 0x0000000000027941 */ /* 0x000fea0003800200 */
.L_x_13502:
        /* <DEDUP_REMOVED lines=13> */
.L_x_13488:
[----:B------:R-:W-:Y:S05]  /*8e30*/  BSYNC.RECONVERGENT B1 ;  /* 0x0000000000017941 */ /* 0x000fea0003800200 */
.L_x_13485:
        /* <DEDUP_REMOVED lines=15> */
[----:B------:R-:W-:Y:S01]  /*8f30*/  @P2 LOP3.LUT P3, RZ, R182, 0xff00, RZ, 0xc0, !PT ;  /* 0x0000ff00b6ff2812 */ /* 0x000fe2000786c0ff */
[--C-:B------:R-:W-:Y:S02]  /*8f40*/  HADD2.F32 R178, -RZ, R37.reuse.H0_H0 ;  /* 0x20000025ffb27230 */ /* 0x100fe40000004100 */
[----:B------:R-:W-:Y:S02]  /*8f50*/  HADD2.F32 R177, -RZ, R37.H1_H1 ;  /* 0x30000025ffb17230 */ /* 0x000fe40000004100 */
[--C-:B------:R-:W-:Y:S02]  /*8f60*/  HADD2.F32 R179, -RZ, R38.reuse.H0_H0 ;  /* 0x20000026ffb37230 */ /* 0x100fe40000004100 */
[----:B------:R-:W-:-:S02]  /*8f70*/  HADD2.F32 R181, -RZ, R38.H1_H1 ;  /* 0x30000026ffb57230 */ /* 0x000fc40000004100 */
        /* <DEDUP_REMOVED lines=12> */
[----:B------:R-:W-:Y:S01]  /*9040*/  @P1 FFMA.FTZ R175, R162, R186, R187 ;  /* 0x000000baa2af1223 */ /* 0x000fe200000100bb */
[----:B------:R-:W-:Y:S01]  /*9050*/  @P1 FADD.FTZ R141, R167, -R140 ;  /* 0x8000008ca78d1221 */ /* 0x000fe20000010000 */
[----:B0-----:R-:W-:Y:S01]  /*9060*/  @P2 FMUL.FTZ R143, R176, R143 ;  /* 0x0000008fb08f2220 */ /* 0x001fe20000410000 */
[----:B------:R-:W-:Y:S01]  /*9070*/  @P1 FFMA.FTZ R179, R4, R174, R179 ;  /* 0x000000ae04b31223 */ /* 0x000fe200000100b3 */
[----:B------:R-:W-:Y:S01]  /*9080*/  @P1 FADD.FTZ R185, R170, -R175 ;  /* 0x800000afaab91221 */ /* 0x000fe20000010000 */
[C---:B------:R-:W-:Y:S01]  /*9090*/  @P1 FFMA.FTZ R178, R4.reuse, R141, R178 ;  /* 0x0000008d04b21223 */ /* 0x040fe200000100b2 */
[----:B------:R-:W-:Y:S01]  /*90a0*/  @P2 FMUL.FTZ R180, R143, R142 ;  /* 0x0000008e8fb42220 */ /* 0x000fe20000410000 */
[----:B------:R-:W0:Y:S01]  /*90b0*/  @P2 LDC.64 R140, c[0x0][0x408] ;  /* 0x00010200ff8c2b82 */ /* 0x000e220000000a00 */
[----:B------:R-:W-:Y:S01]  /*90c0*/  @P1 FFMA.FTZ R181, R4, R185, R181 ;  /* 0x000000b904b51223 */ /* 0x000fe200000100b5 */
[-CC-:B------:R-:W-:Y:S01]  /*90d0*/  @P1 FFMA.FTZ R185, R164, R186.reuse, R187.reuse ;  /* 0x000000baa4b91223 */ /* 0x180fe200000100bb */
[----:B------:R-:W-:Y:S01]  /*90e0*/  @P1 FFMA.FTZ R208, R163, R186, R187 ;  /* 0x000000baa3d01223 */ /* 0x000fe200000100bb */
[----:B------:R-:W-:Y:S01]  /*90f0*/  HADD2.F32 R187, -RZ, R39.H0_H0 ;  /* 0x20000027ffbb7230 */ /* 0x000fe20000004100 */
[----:B------:R-:W-:Y:S01]  /*9100*/  @P2 FSEL R180, R180, RZ, P3 ;  /* 0x000000ffb4b42208 */ /* 0x000fe20001800000 */
[----:B------:R-:W-:Y:S01]  /*9110*/  @P1 FADD.FTZ R185, R172, -R185 ;  /* 0x800000b9acb91221 */ /* 0x000fe20000010000 */
[----:B------:R-:W-:Y:S01]  /*9120*/  @P1 FADD.FTZ R208, R171, -R208 ;  /* 0x800000d0abd01221 */ /* 0x000fe20000010000 */
[----:B------:R-:W1:Y:S01]  /*9130*/  @P2 LDC.64 R142, c[0x0][0x408] ;  /* 0x00010200ff8e2b82 */ /* 0x000e620000000a00 */
[----:B------:R-:W-:-:S02]  /*9140*/  @P2 LOP3.LUT P3, RZ, R182, 0xff000000, RZ, 0xc0, !PT ;  /* 0xff000000b6ff2812 */ /* 0x000fc4000786c0ff */
[----:B------:R-:W-:Y:S01]  /*9150*/  @P1 FFMA.FTZ R187, R4, R208, R187 ;  /* 0x000000d004bb1223 */ /* 0x000fe200000100bb */
[----:B------:R-:W-:-:S04]  /*9160*/  @P2 F2FP.F16.F32.PACK_AB R180, RZ, R180 ;  /* 0x000000b4ffb4223e */ /* 0x000fc800000000ff */
[----:B------:R-:W2:Y:S01]  /*9170*/  @P2 LDC.64 R174, c[0x0][0x408] ;  /* 0x00010200ffae2b82 */ /* 0x000ea20000000a00 */
[----:B0-----:R-:W-:-:S04]  /*9180*/  @P2 FMUL.FTZ R141, R3, R141 ;  /* 0x0000008d038d2220 */ /* 0x001fc80000410000 */
[----:B------:R-:W-:-:S03]  /*9190*/  @P2 FMUL.FTZ R184, R141, R140 ;  /* 0x0000008c8db82220 */ /* 0x000fc60000410000 */
[----:B------:R-:W0:Y:S01]  /*91a0*/  @P2 LDC.64 R140, c[0x0][0x408] ;  /* 0x00010200ff8c2b82 */ /* 0x000e220000000a00 */
[----:B-1----:R-:W-:-:S04]  /*91b0*/  @P2 FMUL.FTZ R143, R177, R143 ;  /* 0x0000008fb18f2220 */ /* 0x002fc80000410000 */
[----:B------:R-:W-:-:S03]  /*91c0*/  @P2 FMUL.FTZ R207, R143, R142 ;  /* 0x0000008e8fcf2220 */ /* 0x000fc60000410000 */
[----:B------:R-:W1:Y:S01]  /*91d0*/  @P2 LDC.64 R142, c[0x0][0x408] ;  /* 0x00010200ff8e2b82 */ /* 0x000e620000000a00 */
[----:B--2---:R-:W-:-:S04]  /*91e0*/  @P2 FMUL.FTZ R175, R179, R175 ;  /* 0x000000afb3af2220 */ /* 0x004fc80000410000 */
[----:B------:R-:W-:Y:S01]  /*91f0*/  @P2 FMUL.FTZ R174, R175, R174 ;  /* 0x000000aeafae2220 */ /* 0x000fe20000410000 */
[----:B------:R-:W-:-:S05]  /*9200*/  HADD2.F32 R175, -RZ, R39.H1_H1 ;  /* 0x30000027ffaf7230 */ /* 0x000fca0000004100 */
[----:B------:R-:W-:Y:S01]  /*9210*/  @P1 FFMA.FTZ R175, R4, R185, R175 ;  /* 0x000000b904af1223 */ /* 0x000fe200000100af */
[----:B------:R-:W-:Y:S02]  /*9220*/  @P2 LOP3.LUT P1, RZ, R182, 0xff, RZ, 0xc0, !PT ;  /* 0x000000ffb6ff2812 */ /* 0x000fe4000782c0ff */
[----:B------:R-:W-:Y:S01]  /*9230*/  @P2 FSEL R185, R207, RZ, P3 ;  /* 0x000000ffcfb92208 */ /* 0x000fe20001800000 */
[----:B0-----:R-:W-:Y:S01]  /*9240*/  @P2 FMUL.FTZ R141, R178, R141 ;  /* 0x0000008db28d2220 */ /* 0x001fe20000410000 */
[----:B------:R-:W-:Y:S02]  /*9250*/  @P2 LOP3.LUT P3, RZ, R183, 0xff0000, RZ, 0xc0, !PT ;  /* 0x00ff0000b7ff2812 */ /* 0x000fe4000786c0ff */
[----:B------:R-:W-:Y:S01]  /*9260*/  @P2 F2FP.F16.F32.PACK_AB R185, RZ, R185 ;  /* 0x000000b9ffb9223e */ /* 0x000fe200000000ff */
[----:B------:R-:W-:Y:S02]  /*9270*/  @P2 FMUL.FTZ R186, R141, R140 ;  /* 0x0000008c8dba2220 */ /* 0x000fe40000410000 */
[----:B------:R-:W0:Y:S01]  /*9280*/  @P2 LDC.64 R140, c[0x0][0x408] ;  /* 0x00010200ff8c2b82 */ /* 0x000e220000000a00 */
[----:B-1----:R-:W-:-:S04]  /*9290*/  @P2 FMUL.FTZ R143, R187, R143 ;  /* 0x0000008fbb8f2220 */ /* 0x002fc80000410000 */
        /* <DEDUP_REMOVED lines=8> */
[----:B------:R-:W-:Y:S02]  /*9320*/  @P2 LOP3.LUT P1, RZ, R183, 0xff00, RZ, 0xc0, !PT ;  /* 0x0000ff00b7ff2812 */ /* 0x000fe4000782c0ff */
[----:B------:R-:W-:Y:S01]  /*9330*/  @P2 F2FP.F16.F32.PACK_AB R174, RZ, R174 ;  /* 0x000000aeffae223e */ /* 0x000fe200000000ff */
[----:B0-----:R-:W-:Y:S01]  /*9340*/  @P2 FMUL.FTZ R141, R181, R141 ;  /* 0x0000008db58d2220 */ /* 0x001fe20000410000 */
[----:B------:R-:W-:Y:S02]  /*9350*/  @P2 FSEL R4, R4, RZ, P3 ;  /* 0x000000ff04042208 */ /* 0x000fe40001800000 */
[----:B------:R-:W-:Y:S01]  /*9360*/  @P2 PRMT R136, R143, 0x7610, R136 ;  /* 0x000076108f882816 */ /* 0x000fe20000000088 */
[----:B------:R-:W-:Y:S01]  /*9370*/  @P2 FMUL.FTZ R208, R141, R140 ;  /* 0x0000008c8dd02220 */ /* 0x000fe20000410000 */
[----:B------:R-:W-:-:S02]  /*9380*/  @P2 F2FP.F16.F32.PACK_AB R4, RZ, R4 ;  /* 0x00000004ff04223e */ /* 0x000fc400000000ff */
[----:B------:R-:W-:Y:S02]  /*9390*/  @P2 PRMT R137, R184, 0x7610, R137 ;  /* 0x00007610b8892816 */ /* 0x000fe40000000089 */
[----:B------:R-:W-:Y:S02]  /*93a0*/  @P2 FSEL R208, R208, RZ, P1 ;  /* 0x000000ffd0d02208 */ /* 0x000fe40000800000 */
[----:B------:R-:W-:Y:S02]  /*93b0*/  @P2 PRMT R138, R174, 0x7610, R138 ;  /* 0x00007610ae8a2816 */ /* 0x000fe4000000008a */
[----:B------:R-:W-:Y:S02]  /*93c0*/  @P2 F2FP.F16.F32.PACK_AB R208, RZ, R208 ;  /* 0x000000d0ffd0223e */ /* 0x000fe400000000ff */
[----:B------:R-:W-:Y:S02]  /*93d0*/  F2FP.F16.F32.PACK_AB R142, R181, R179 ;  /* 0x000000b3b58e723e */ /* 0x000fe400000000ff */
[----:B------:R-:W-:-:S02]  /*93e0*/  F2FP.F16.F32.PACK_AB R141, R177, R178 ;  /* 0x000000b2b18d723e */ /* 0x000fc400000000ff */
[----:B------:R-:W-:Y:S02]  /*93f0*/  F2FP.F16.F32.PACK_AB R140, R176, R3 ;  /* 0x00000003b08c723e */ /* 0x000fe400000000ff */
[----:B------:R-:W-:Y:S02]  /*9400*/  @P2 PRMT R136, R136, 0x5410, R180 ;  /* 0x0000541088882816 */ /* 0x000fe400000000b4 */
[----:B------:R-:W-:Y:S02]  /*9410*/  @P2 PRMT R137, R137, 0x5410, R185 ;  /* 0x0000541089892816 */ /* 0x000fe400000000b9 */
        /* <DEDUP_REMOVED lines=12> */
.L_x_13506:
[----:B------:R-:W-:Y:S01]  /*94e0*/  ISETP.GT.AND P1, PT, R3, RZ, PT ;  /* 0x000000ff0300720c */ /* 0x000fe20003f24270 */
[--C-:B------:R-:W-:Y:S01]  /*94f0*/  HADD2.F32 R179, -RZ, R36.reuse.H0_H0 ;  /* 0x20000024ffb37230 */ /* 0x100fe20000004100 */
[----:B0-----:R-:W0:Y:S01]  /*9500*/  @P2 LDC.64 R176, c[0x0][0x408] ;  /* 0x00010200ffb02b82 */ /* 0x001e220000000a00 */
[----:B------:R-:W-:Y:S01]  /*9510*/  HADD2.F32 R181, -RZ, R36.H1_H1 ;  /* 0x30000024ffb57230 */ /* 0x000fe20000004100 */
[C---:B------:R-:W-:Y:S01]  /*9520*/  @P2 LOP3.LUT P3, RZ, R182.reuse, 0xff, RZ, 0xc0, !PT ;  /* 0x000000ffb6ff2812 */ /* 0x040fe2000786c0ff */
[----:B------:R-:W-:Y:S01]  /*9530*/  HADD2.F32 R207, -RZ, R37.H0_H0 ;  /* 0x20000025ffcf7230 */ /* 0x000fe20000004100 */
[----:B------:R-:W-:Y:S01]  /*9540*/  @P2 LOP3.LUT P4, RZ, R182, 0xff00, RZ, 0xc0, !PT ;  /* 0x0000ff00b6ff2812 */ /* 0x000fe2000788c0ff */
[----:B------:R-:W-:Y:S01]  /*9550*/  HADD2.F32 R185, -RZ, R38.H1_H1 ;  /* 0x30000026ffb97230 */ /* 0x000fe20000004100 */
        /* <DEDUP_REMOVED lines=9> */
[----:B------:R-:W1:Y:S01]  /*95f0*/  @P2 LDC.64 R174, c[0x0][0x408] ;  /* 0x00010200ffae2b82 */ /* 0x000e620000000a00 */
[----:B------:R-:W-:Y:S01]  /*9600*/  @P1 FFMA.FTZ R3, R160, R186, R187 ;  /* 0x000000baa0031223 */ /* 0x000fe200000100bb */
[----:B------:R-:W-:Y:S01]  /*9610*/  @P1 FFMA.FTZ R207, R4, R178, R207 ;  /* 0x000000b204cf1223 */ /* 0x000fe200000100cf */
[----:B0-----:R-:W-:Y:S01]  /*9620*/  @P2 FMUL.FTZ R177, R181, R177 ;  /* 0x000000b1b5b12220 */ /* 0x001fe20000410000 */
[----:B------:R-:W-:-:S02]  /*9630*/  HADD2.F32 R181, -RZ, R38.H0_H0 ;  /* 0x20000026ffb57230 */ /* 0x000fc40000004100 */
[----:B------:R-:W-:Y:S01]  /*9640*/  @P1 FADD.FTZ R178, R168, -R3 ;  /* 0x80000003a8b21221 */ /* 0x000fe20000010000 */
[----:B------:R-:W-:Y:S02]  /*9650*/  HADD2.F32 R3, -RZ, R37.H1_H1 ;  /* 0x30000025ff037230 */ /* 0x000fe40000004100 */
[----:B------:R-:W-:-:S03]  /*9660*/  @P2 FMUL.FTZ R176, R177, R176 ;  /* 0x000000b0b1b02220 */ /* 0x000fc60000410000 */
[----:B------:R-:W-:Y:S01]  /*9670*/  @P1 FFMA.FTZ R3, R4, R178, R3 ;  /* 0x000000b204031223 */ /* 0x000fe20000010003 */
[----:B------:R-:W-:Y:S01]  /*9680*/  @P1 FFMA.FTZ R178, R161, R186, R187 ;  /* 0x000000baa1b21223 */ /* 0x000fe200000100bb */
[----:B------:R-:W-:Y:S02]  /*9690*/  @P2 FSEL R176, R176, RZ, P4 ;  /* 0x000000ffb0b02208 */ /* 0x000fe40002000000 */
[----:B------:R-:W-:Y:S01]  /*96a0*/  @P2 LOP3.LUT P4, RZ, R182, 0xff000000, RZ, 0xc0, !PT ;  /* 0xff000000b6ff2812 */ /* 0x000fe2000788c0ff */
[----:B------:R-:W-:Y:S01]  /*96b0*/  @P1 FADD.FTZ R178, R169, -R178 ;  /* 0x800000b2a9b21221 */ /* 0x000fe20000010000 */
[----:B------:R-:W-:-:S03]  /*96c0*/  @P2 F2FP.F16.F32.PACK_AB R176, RZ, R176 ;  /* 0x000000b0ffb0223e */ /* 0x000fc600000000ff */
[----:B------:R-:W-:Y:S01]  /*96d0*/  @P1 FFMA.FTZ R181, R4, R178, R181 ;  /* 0x000000b204b51223 */ /* 0x000fe200000100b5 */
[----:B-1----:R-:W-:Y:S02]  /*96e0*/  @P2 FMUL.FTZ R175, R179, R175 ;  /* 0x000000afb3af2220 */ /* 0x002fe40000410000 */
[----:B------:R-:W0:Y:S02]  /*96f0*/  @P2 LDC.64 R178, c[0x0][0x408] ;  /* 0x00010200ffb22b82 */ /* 0x000e240000000a00 */
[----:B------:R-:W-:Y:S01]  /*9700*/  @P2 FMUL.FTZ R174, R175, R174 ;  /* 0x000000aeafae2220 */ /* 0x000fe20000410000 */
[----:B------:R-:W-:-:S04]  /*9710*/  @P1 FFMA.FTZ R175, R162, R186, R187 ;  /* 0x000000baa2af1223 */ /* 0x000fc800000100bb */
[----:B------:R-:W-:Y:S01]  /*9720*/  @P2 FSEL R174, R174, RZ, P3 ;  /* 0x000000ffaeae2208 */ /* 0x000fe20001800000 */
[----:B------:R-:W-:Y:S01]  /*9730*/  @P1 FADD.FTZ R180, R170, -R175 ;  /* 0x800000afaab41221 */ /* 0x000fe20000010000 */
[----:B------:R-:W-:Y:S02]  /*9740*/  @P2 LOP3.LUT P3, RZ, R182, 0xff0000, RZ, 0xc0, !PT ;  /* 0x00ff0000b6ff2812 */ /* 0x000fe4000786c0ff */
[----:B------:R-:W-:Y:S01]  /*9750*/  @P2 F2FP.F16.F32.PACK_AB R174, RZ, R174 ;  /* 0x000000aeffae223e */ /* 0x000fe200000000ff */
[----:B------:R-:W-:Y:S01]  /*9760*/  @P1 FFMA.FTZ R185, R4, R180, R185 ;  /* 0x000000b404b91223 */ /* 0x000fe200000100b9 */
[----:B------:R-:W-:Y:S02]  /*9770*/  @P1 FFMA.FTZ R180, R163, R186, R187 ;  /* 0x000000baa3b41223 */ /* 0x000fe400000100bb */
[----:B------:R-:W-:Y:S02]  /*9780*/  @P2 PRMT R136, R174, 0x7610, R136 ;  /* 0x00007610ae882816 */ /* 0x000fe40000000088 */
[----:B------:R-:W-:Y:S01]  /*9790*/  @P1 FADD.FTZ R180, R171, -R180 ;  /* 0x800000b4abb41221 */ /* 0x000fe20000010000 */
[----:B------:R-:W1:Y:S01]  /*97a0*/  @P2 LDC.64 R174, c[0x0][0x408] ;  /* 0x00010200ffae2b82 */ /* 0x000e620000000a00 */
[----:B------:R-:W-:Y:S01]  /*97b0*/  @P2 PRMT R136, R136, 0x5410, R176 ;  /* 0x0000541088882816 */ /* 0x000fe200000000b0 */
[----:B0-----:R-:W-:Y:S01]  /*97c0*/  @P2 FMUL.FTZ R179, R207, R179 ;  /* 0x000000b3cfb32220 */ /* 0x001fe20000410000 */
[----:B------:R-:W-:-:S05]  /*97d0*/  HADD2.F32 R207, -RZ, R39.H0_H0 ;  /* 0x20000027ffcf7230 */ /* 0x000fca0000004100 */
[----:B------:R-:W0:Y:S01]  /*97e0*/  @P2 LDC.64 R176, c[0x0][0x408] ;  /* 0x00010200ffb02b82 */ /* 0x000e220000000a00 */
[----:B------:R-:W-:Y:S01]  /*97f0*/  @P2 FMUL.FTZ R184, R179, R178 ;  /* 0x000000b2b3b82220 */ /* 0x000fe20000410000 */
[----:B------:R-:W-:-:S04]  /*9800*/  @P1 FFMA.FTZ R207, R4, R180, R207 ;  /* 0x000000b404cf1223 */ /* 0x000fc800000100cf */
[----:B------:R-:W-:Y:S02]  /*9810*/  @P2 FSEL R184, R184, RZ, P3 ;  /* 0x000000ffb8b82208 */ /* 0x000fe40001800000 */
[----:B------:R-:W2:Y:S01]  /*9820*/  @P2 LDC.64 R178, c[0x0][0x408] ;  /* 0x00010200ffb22b82 */ /* 0x000ea20000000a00 */
[----:B------:R-:W-:Y:S02]  /*9830*/  @P2 LOP3.LUT P3, RZ, R183, 0xff, RZ, 0xc0, !PT ;  /* 0x000000ffb7ff2812 */ /* 0x000fe4000786c0ff */
[----:B------:R-:W-:-:S04]  /*9840*/  @P2 F2FP.F16.F32.PACK_AB R184, RZ, R184 ;  /* 0x000000b8ffb8223e */ /* 0x000fc800000000ff */
[----:B------:R-:W-:Y:S01]  /*9850*/  @P2 PRMT R137, R184, 0x7610, R137 ;  /* 0x00007610b8892816 */ /* 0x000fe20000000089 */
[----:B-1----:R-:W-:-:S04]  /*9860*/  @P2 FMUL.FTZ R175, R3, R175 ;  /* 0x000000af03af2220 */ /* 0x002fc80000410000 */
[----:B------:R-:W-:Y:S01]  /*9870*/  @P2 FMUL.FTZ R174, R175, R174 ;  /* 0x000000aeafae2220 */ /* 0x000fe20000410000 */
[----:B0-----:R-:W-:-:S04]  /*9880*/  @P2 FMUL.FTZ R177, R181, R177 ;  /* 0x000000b1b5b12220 */ /* 0x001fc80000410000 */
[----:B------:R-:W-:Y:S01]  /*9890*/  @P2 FSEL R174, R174, RZ, P4 ;  /* 0x000000ffaeae2208 */ /* 0x000fe20002000000 */
[----:B------:R-:W0:Y:S01]  /*98a0*/  @P2 LDC.64 R180, c[0x0][0x408] ;  /* 0x00010200ffb42b82 */ /* 0x000e220000000a00 */
        /* <DEDUP_REMOVED lines=30> */
.L_x_13505:
        /* <DEDUP_REMOVED lines=10> */
[C---:B------:R-:W-:Y:S01]  /*9b30*/  FMUL.FTZ R3, R4.reuse, R3 ;  /* 0x0000000304037220 */ /* 0x040fe20000410000 */
        /* <DEDUP_REMOVED lines=9> */
[----:B------:R-:W-:Y:S01]  /*9bd0*/  FMUL.FTZ R180, R4, R185 ;  /* 0x000000b904b47220 */ /* 0x000fe20000410000 */
[----:B------:R-:W-:Y:S01]  /*9be0*/  FSEL R178, R178, RZ, P1 ;  /* 0x000000ffb2b27208 */ /* 0x000fe20000800000 */
[----:B------:R-:W-:Y:S01]  /*9bf0*/  FFMA.FTZ R209, R162, R186, R187 ;  /* 0x000000baa2d17223 */ /* 0x000fe200000100bb */
[----:B------:R-:W-:Y:S01]  /*9c00*/  FMUL.FTZ R208, R4, R207 ;  /* 0x000000cf04d07220 */ /* 0x000fe20000410000 */
[----:B------:R-:W-:Y:S01]  /*9c10*/  @P2 LOP3.LUT P3, RZ, R182, 0xff, RZ, 0xc0, !PT ;  /* 0x000000ffb6ff2812 */ /* 0x000fe2000786c0ff */
[----:B0-----:R-:W-:Y:S01]  /*9c20*/  @P2 FMUL.FTZ R141, R3, R141 ;  /* 0x0000008d038d2220 */ /* 0x001fe20000410000 */
[----:B------:R-:W-:Y:S01]  /*9c30*/  FSEL R180, R180, RZ, P1 ;  /* 0x000000ffb4b47208 */ /* 0x000fe20000800000 */
[----:B------:R-:W-:Y:S01]  /*9c40*/  FADD.FTZ R185, R170, -R209 ;  /* 0x800000d1aab97221 */ /* 0x000fe20000010000 */
[----:B------:R-:W-:Y:S01]  /*9c50*/  FSEL R208, R208, RZ, P1 ;  /* 0x000000ffd0d07208 */ /* 0x000fe20000800000 */
[----:B------:R-:W-:Y:S01]  /*9c60*/  @P2 FMUL.FTZ R177, R141, R140 ;  /* 0x0000008c8db12220 */ /* 0x000fe20000410000 */
[----:B------:R-:W-:Y:S01]  /*9c70*/  @P2 LOP3.LUT P4, RZ, R182, 0xff00, RZ, 0xc0, !PT ;  /* 0x0000ff00b6ff2812 */ /* 0x000fe2000788c0ff */
[----:B------:R-:W0:Y:S01]  /*9c80*/  @P2 LDC.64 R140, c[0x0][0x408] ;  /* 0x00010200ff8c2b82 */ /* 0x000e220000000a00 */
[----:B------:R-:W-:Y:S01]  /*9c90*/  FMUL.FTZ R185, R4, R185 ;  /* 0x000000b904b97220 */ /* 0x000fe20000410000 */
[----:B-1----:R-:W-:Y:S01]  /*9ca0*/  @P2 FMUL.FTZ R143, R176, R143 ;  /* 0x0000008fb08f2220 */ /* 0x002fe20000410000 */
[----:B------:R-:W-:-:S02]  /*9cb0*/  @P2 FSEL R177, R177, RZ, P3 ;  /* 0x000000ffb1b12208 */ /* 0x000fc40001800000 */
[----:B------:R-:W-:Y:S01]  /*9cc0*/  @P2 LOP3.LUT P3, RZ, R182, 0xff0000, RZ, 0xc0, !PT ;  /* 0x00ff0000b6ff2812 */ /* 0x000fe2000786c0ff */
[----:B------:R-:W-:Y:S01]  /*9cd0*/  @P2 FMUL.FTZ R181, R143, R142 ;  /* 0x0000008e8fb52220 */ /* 0x000fe20000410000 */
[----:B------:R-:W-:Y:S01]  /*9ce0*/  FSEL R185, R185, RZ, P1 ;  /* 0x000000ffb9b97208 */ /* 0x000fe20000800000 */
[----:B------:R-:W1:Y:S01]  /*9cf0*/  @P2 LDC.64 R142, c[0x0][0x408] ;  /* 0x00010200ff8e2b82 */ /* 0x000e620000000a00 */
[----:B------:R-:W-:Y:S01]  /*9d00*/  @P2 F2FP.F16.F32.PACK_AB R177, RZ, R177 ;  /* 0x000000b1ffb1223e */ /* 0x000fe200000000ff */
[----:B--2---:R-:W-:Y:S01]  /*9d10*/  @P2 FMUL.FTZ R175, R178, R175 ;  /* 0x000000afb2af2220 */ /* 0x004fe20000410000 */
[----:B------:R-:W-:Y:S02]  /*9d20*/  @P2 FSEL R181, R181, RZ, P4 ;  /* 0x000000ffb5b52208 */ /* 0x000fe40002000000 */
[----:B------:R-:W-:Y:S01]  /*9d30*/  @P2 LOP3.LUT P4, RZ, R183, 0xff, RZ, 0xc0, !PT ;  /* 0x000000ffb7ff2812 */ /* 0x000fe2000788c0ff */
[----:B------:R-:W-:Y:S01]  /*9d40*/  @P2 FMUL.FTZ R179, R175, R174 ;  /* 0x000000aeafb32220 */ /* 0x000fe20000410000 */
[----:B------:R-:W-:Y:S01]  /*9d50*/  @P2 F2FP.F16.F32.PACK_AB R181, RZ, R181 ;  /* 0x000000b5ffb5223e */ /* 0x000fe200000000ff */
[----:B------:R-:W2:Y:S01]  /*9d60*/  @P2 LDC.64 R174, c[0x0][0x408] ;  /* 0x00010200ffae2b82 */ /* 0x000ea20000000a00 */
[----:B------:R-:W-:-:S02]  /*9d70*/  @P2 PRMT R136, R177, 0x7610, R136 ;  /* 0x00007610b1882816 */ /* 0x000fc40000000088 */
[----:B------:R-:W-:Y:S02]  /*9d80*/  @P2 FSEL R179, R179, RZ, P3 ;  /* 0x000000ffb3b32208 */ /* 0x000fe40001800000 */
[----:B------:R-:W-:Y:S02]  /*9d90*/  @P2 LOP3.LUT P3, RZ, R182, 0xff000000, RZ, 0xc0, !PT ;  /* 0xff000000b6ff2812 */ /* 0x000fe4000786c0ff */
[----:B------:R-:W-:Y:S01]  /*9da0*/  @P2 F2FP.F16.F32.PACK_AB R179, RZ, R179 ;  /* 0x000000b3ffb3223e */ /* 0x000fe200000000ff */
[----:B0-----:R-:W-:Y:S01]  /*9db0*/  @P2 FMUL.FTZ R141, R180, R141 ;  /* 0x0000008db48d2220 */ /* 0x001fe20000410000 */
[----:B------:R-:W-:Y:S02]  /*9dc0*/  @P2 PRMT R136, R136, 0x5410, R181 ;  /* 0x0000541088882816 */ /* 0x000fe400000000b5 */
[----:B------:R-:W-:Y:S01]  /*9dd0*/  @P2 PRMT R137, R179, 0x7610, R137 ;  /* 0x00007610b3892816 */ /* 0x000fe20000000089 */
[----:B------:R-:W-:Y:S02]  /*9de0*/  @P2 FMUL.FTZ R184, R141, R140 ;  /* 0x0000008c8db82220 */ /* 0x000fe40000410000 */
[----:B------:R-:W0:Y:S01]  /*9df0*/  @P2 LDC.64 R140, c[0x0][0x408] ;  /* 0x00010200ff8c2b82 */ /* 0x000e220000000a00 */
[----:B-1----:R-:W-:-:S02]  /*9e00*/  @P2 FMUL.FTZ R143, R208, R143 ;  /* 0x0000008fd08f2220 */ /* 0x002fc40000410000 */
[----:B------:R-:W-:Y:S02]  /*9e10*/  @P2 FSEL R184, R184, RZ, P3 ;  /* 0x000000ffb8b82208 */ /* 0x000fe40001800000 */
[----:B------:R-:W-:Y:S01]  /*9e20*/  @P2 LOP3.LUT P3, RZ, R183, 0xff00, RZ, 0xc0, !PT ;  /* 0x0000ff00b7ff2812 */ /* 0x000fe2000786c0ff */
[----:B------:R-:W-:Y:S01]  /*9e30*/  @P2 FMUL.FTZ R143, R143, R142 ;  /* 0x0000008e8f8f2220 */ /* 0x000fe20000410000 */
[-CC-:B------:R-:W-:Y:S01]  /*9e40*/  FFMA.FTZ R142, R163, R186.reuse, R187.reuse ;  /* 0x000000baa38e7223 */ /* 0x180fe200000100bb */
[----:B------:R-:W-:Y:S01]  /*9e50*/  FFMA.FTZ R187, R164, R186, R187 ;  /* 0x000000baa4bb7223 */ /* 0x000fe200000100bb */
[----:B------:R-:W-:Y:S01]  /*9e60*/  @P2 F2FP.F16.F32.PACK_AB R184, RZ, R184 ;  /* 0x000000b8ffb8223e */ /* 0x000fe200000000ff */
[----:B--2---:R-:W-:Y:S01]  /*9e70*/  @P2 FMUL.FTZ R175, R185, R175 ;  /* 0x000000afb9af2220 */ /* 0x004fe20000410000 */
[----:B------:R-:W-:Y:S01]  /*9e80*/  @P2 FSEL R143, R143, RZ, P4 ;  /* 0x000000ff8f8f2208 */ /* 0x000fe20002000000 */
[----:B------:R-:W-:Y:S01]  /*9e90*/  FADD.FTZ R187, R172, -R187 ;  /* 0x800000bbacbb7221 */ /* 0x000fe20000010000 */
[----:B------:R-:W-:Y:S01]  /*9ea0*/  @P2 LOP3.LUT P4, RZ, R183, 0xff0000, RZ, 0xc0, !PT ;  /* 0x00ff0000b7ff2812 */ /* 0x000fe2000788c0ff */
[----:B------:R-:W-:Y:S01]  /*9eb0*/  @P2 FMUL.FTZ R174, R175, R174 ;  /* 0x000000aeafae2220 */ /* 0x000fe20000410000 */
[----:B------:R-:W-:Y:S01]  /*9ec0*/  FADD.FTZ R175, R171, -R142 ;  /* 0x8000008eabaf7221 */ /* 0x000fe20000010000 */
[----:B------:R-:W-:-:S02]  /*9ed0*/  @P2 F2FP.F16.F32.PACK_AB R143, RZ, R143 ;  /* 0x0000008fff8f223e */ /* 0x000fc400000000ff */
[----:B------:R-:W-:Y:S01]  /*9ee0*/  @P2 PRMT R137, R137, 0x5410, R184 ;  /* 0x0000541089892816 */ /* 0x000fe200000000b8 */
[C---:B------:R-:W-:Y:S01]  /*9ef0*/  FMUL.FTZ R142, R4.reuse, R175 ;  /* 0x000000af048e7220 */ /* 0x040fe20000410000 */
[----:B------:R-:W-:Y:S01]  /*9f00*/  FMUL.FTZ R4, R4, R187 ;  /* 0x000000bb04047220 */ /* 0x000fe20000410000 */
[----:B------:R-:W-:Y:S02]  /*9f10*/  @P2 FSEL R174, R174, RZ, P3 ;  /* 0x000000ffaeae2208 */ /* 0x000fe40001800000 */
[----:B------:R-:W-:Y:S02]  /*9f20*/  @P2 PRMT R138, R143, 0x7610, R138 ;  /* 0x000076108f8a2816 */ /* 0x000fe4000000008a */
[----:B------:R-:W-:Y:S02]  /*9f30*/  FSEL R186, R142, RZ, P1 ;  /* 0x000000ff8eba7208 */ /* 0x000fe40000800000 */
[----:B------:R-:W-:Y:S02]  /*9f40*/  @P2 F2FP.F16.F32.PACK_AB R174, RZ, R174 ;  /* 0x000000aeffae223e */ /* 0x000fe400000000ff */
[----:B------:R-:W-:Y:S01]  /*9f50*/  F2FP.F16.F32.PACK_AB R142, R185, R208 ;  /* 0x000000d0b98e723e */ /* 0x000fe200000000ff */
[----:B0-----:R-:W-:Y:S01]  /*9f60*/  @P2 FMUL.FTZ R141, R186, R141 ;  /* 0x0000008dba8d2220 */ /* 0x001fe20000410000 */
[----:B------:R-:W-:-:S03]  /*9f70*/  @P2 PRMT R138, R138, 0x5410, R174 ;  /* 0x000054108a8a2816 */ /* 0x000fc600000000ae */
[----:B------:R-:W-:Y:S01]  /*9f80*/  @P2 FMUL.FTZ R175, R141, R140 ;  /* 0x0000008c8daf2220 */ /* 0x000fe20000410000 */
[----:B------:R-:W-:Y:S02]  /*9f90*/  F2FP.F16.F32.PACK_AB R140, R176, R3 ;  /* 0x00000003b08c723e */ /* 0x000fe400000000ff */
[----:B------:R-:W-:Y:S02]  /*9fa0*/  FSEL R3, R4, RZ, P1 ;  /* 0x000000ff04037208 */ /* 0x000fe40000800000 */
[----:B------:R-:W-:Y:S02]  /*9fb0*/  @P2 FSEL R175, R175, RZ, P4 ;  /* 0x000000ffafaf2208 */ /* 0x000fe40002000000 */
[----:B------:R-:W-:Y:S02]  /*9fc0*/  F2FP.F16.F32.PACK_AB R141, R180, R178 ;  /* 0x000000b2b48d723e */ /* 0x000fe400000000ff */
[----:B------:R-:W-:Y:S02]  /*9fd0*/  @P2 F2FP.F16.F32.PACK_AB R175, RZ, R175 ;  /* 0x000000afffaf223e */ /* 0x000fe400000000ff */
[----:B------:R-:W-:-:S02]  /*9fe0*/  F2FP.F16.F32.PACK_AB R143, R3, R186 ;  /* 0x000000ba038f723e */ /* 0x000fc400000000ff */
        /* <DEDUP_REMOVED lines=10> */
.L_x_13508:
        /* <DEDUP_REMOVED lines=14> */
.L_x_13510:
[----:B------:R-:W-:Y:S05]  /*a170*/  BSYNC.RECONVERGENT B2 ;  /* 0x0000000000027941 */ /* 0x000fea0003800200 */
.L_x_13509:
        /* <DEDUP_REMOVED lines=13> */
.L_x_13512:
[----:B------:R-:W-:Y:S05]  /*a250*/  BSYNC.RECONVERGENT B2 ;  /* 0x0000000000027941 */ /* 0x000fea0003800200 */
.L_x_13511:
        /* <DEDUP_REMOVED lines=13> */
.L_x_13514:
[----:B------:R-:W-:Y:S05]  /*a330*/  BSYNC.RECONVERGENT B2 ;  /* 0x0000000000027941 */ /* 0x000fea0003800200 */
.L_x_13513:
        /* <DEDUP_REMOVED lines=13> */
.L_x_13516:
[----:B------:R-:W-:Y:S05]  /*a410*/  BSYNC.RECONVERGENT B2 ;  /* 0x0000000000027941 */ /* 0x000fea0003800200 */
.L_x_13515:
        /* <DEDUP_REMOVED lines=13> */
.L_x_13518:
[----:B------:R-:W-:Y:S05]  /*a4f0*/  BSYNC.RECONVERGENT B2 ;  /* 0x0000000000027941 */ /* 0x000fea0003800200 */
.L_x_13517:
        /* <DEDUP_REMOVED lines=13> */
.L_x_13520:
[----:B------:R-:W-:Y:S05]  /*a5d0*/  BSYNC.RECONVERGENT B2 ;  /* 0x0000000000027941 */ /* 0x000fea0003800200 */
.L_x_13519:
        /* <DEDUP_REMOVED lines=14> */
.L_x_13522:
[----:B------:R-:W-:Y:S05]  /*a6c0*/  BSYNC.RECONVERGENT B2 ;  /* 0x0000000000027941 */ /* 0x000fea0003800200 */
.L_x_13521:
        /* <DEDUP_REMOVED lines=9> */
[----:B------:R-:W-:-:S04]  /*a760*/  @P2 F2FP.F16.F32.PACK_AB R174, RZ, R174 ;  /* 0x000000aeffae223e */ /* 0x000fc800000000ff */
[----:B------:R-:W-:-:S07]  /*a770*/  @P2 PRMT R139, R139, 0x5410, R174 ;  /* 0x000054108b8b2816 */ /* 0x000fce00000000ae */
.L_x_13507:
[----:B------:R-:W-:Y:S05]  /*a780*/  BSYNC.RECONVERGENT B1 ;  /* 0x0000000000017941 */ /* 0x000fea0003800200 */
.L_x_13504:
        /* <DEDUP_REMOVED lines=12> */
.L_x_13422:
[----:B------:R-:W-:Y:S05]  /*a850*/  BSYNC B0 ;  /* 0x0000000000007941 */ /* 0x000fea0003800000 */
.L_x_13421:
        /* <DEDUP_REMOVED lines=225> */
.L_x_13427:
        /* <DEDUP_REMOVED lines=8> */
.L_x_13525:
[----:B------:R-:W-:Y:S05]  /*b6f0*/  BSYNC B1 ;  /* 0x0000000000017941 */ /* 0x000fea0003800000 */
.L_x_13524:
        /* <DEDUP_REMOVED lines=8> */
.L_x_13526:
[----:B------:R-:W-:Y:S01]  /*b780*/  HFMA2 R184, -RZ, RZ, 0, 1.1920928955078125e-07 ;  /* 0x00000002ffb87431 */ /* 0x000fe200000001ff */
[----:B------:R-:W-:Y:S02]  /*b790*/  MOV R211, R245 ;  /* 0x000000f500d37202 */ /* 0x000fe40000000f00 */
[----:B------:R-:W-:-:S07]  /*b7a0*/  MOV R187, R244 ;  /* 0x000000f400bb7202 */ /* 0x000fce0000000f00 */
[----:B------:R-:W-:Y:S05]  /*b7b0*/  WARPSYNC.COLLECTIVE R186, `(.L_x_13527) ;  /* 0x00000000ba087348 */ /* 0x000fea0003c00000 */
[----:B------:R0:W1:Y:S02]  /*b7c0*/  SHFL.BFLY P0, R244, R211, R184, R185 ;  /* 0x0c0000b8d3f47389 */ /* 0x00006400000000b9 */
[----:B01----:R-:W-:Y:S05]  /*b7d0*/  ENDCOLLECTIVE ;  /* 0x000000000000791b */ /* 0x003fea0003800000 */
.L_x_13527:
[----:B------:R-:W-:-:S05]  /*b7e0*/  FADD.FTZ R246, R187, R210 ;  /* 0x000000d2bbf67221 */ /* 0x000fca0000010000 */
[----:B------:R-:W-:Y:S01]  /*b7f0*/  MOV R211, R246 ;  /* 0x000000f600d37202 */ /* 0x000fe20000000f00 */
[----:B------:R-:W-:-:S07]  /*b800*/  FADD.FTZ R247, R245, R244 ;  /* 0x000000f4f5f77221 */ /* 0x000fce0000010000 */
[----:B------:R-:W-:Y:S05]  /*b810*/  WARPSYNC.COLLECTIVE R186, `(.L_x_13528) ;  /* 0x00000000ba087348 */ /* 0x000fea0003c00000 */
[----:B------:R0:W1:Y:S02]  /*b820*/  SHFL.BFLY P0, R244, R211, R184, R185 ;  /* 0x0c0000b8d3f47389 */ /* 0x00006400000000b9 */
[----:B01----:R-:W-:Y:S05]  /*b830*/  ENDCOLLECTIVE ;  /* 0x000000000000791b */ /* 0x003fea0003800000 */
.L_x_13528:
[----:B------:R-:W-:Y:S01]  /*b840*/  HFMA2 R184, -RZ, RZ, 0, 2.384185791015625e-07 ;  /* 0x00000004ffb87431 */ /* 0x000fe200000001ff */
[----:B------:R-:W-:Y:S02]  /*b850*/  MOV R211, R247 ;  /* 0x000000f700d37202 */ /* 0x000fe40000000f00 */
[----:B------:R-:W-:-:S07]  /*b860*/  MOV R187, R244 ;  /* 0x000000f400bb7202 */ /* 0x000fce0000000f00 */
[----:B------:R-:W-:Y:S05]  /*b870*/  WARPSYNC.COLLECTIVE R186, `(.L_x_13529) ;  /* 0x00000000ba087348 */ /* 0x000fea0003c00000 */
[----:B------:R0:W1:Y:S02]  /*b880*/  SHFL.BFLY P0, R244, R211, R184, R185 ;  /* 0x0c0000b8d3f47389 */ /* 0x00006400000000b9 */
[----:B01----:R-:W-:Y:S05]  /*b890*/  ENDCOLLECTIVE ;  /* 0x000000000000791b */ /* 0x003fea0003800000 */
.L_x_13529:
[----:B------:R-:W-:-:S05]  /*b8a0*/  FADD.FTZ R252, R246, R187 ;  /* 0x000000bbf6fc7221 */ /* 0x000fca0000010000 */
[----:B------:R-:W-:Y:S01]  /*b8b0*/  MOV R211, R252 ;  /* 0x000000fc00d37202 */ /* 0x000fe20000000f00 */
[----:B------:R-:W-:-:S07]  /*b8c0*/  FADD.FTZ R187, R247, R244 ;  /* 0x000000f4f7bb7221 */ /* 0x000fce0000010000 */
[----:B------:R-:W-:Y:S05]  /*b8d0*/  WARPSYNC.COLLECTIVE R186, `(.L_x_13530) ;  /* 0x00000000ba087348 */ /* 0x000fea0003c00000 */
[----:B------:R0:W1:Y:S02]  /*b8e0*/  SHFL.BFLY P0, R244, R211, R184, R185 ;  /* 0x0c0000b8d3f47389 */ /* 0x00006400000000b9 */
[----:B01----:R-:W-:Y:S05]  /*b8f0*/  ENDCOLLECTIVE ;  /* 0x000000000000791b */ /* 0x003fea0003800000 */
.L_x_13530:
[----:B------:R-:W-:Y:S01]  /*b900*/  HFMA2 R184, -RZ, RZ, 0, 4.76837158203125e-07 ;  /* 0x00000008ffb87431 */ /* 0x000fe200000001ff */
[----:B------:R-:W-:Y:S02]  /*b910*/  MOV R211, R187 ;  /* 0x000000bb00d37202 */ /* 0x000fe40000000f00 */
[----:B------:R-:W-:-:S07]  /*b920*/  MOV R209, R244 ;  /* 0x000000f400d17202 */ /* 0x000fce0000000f00 */
[----:B------:R-:W-:Y:S05]  /*b930*/  WARPSYNC.COLLECTIVE R186, `(.L_x_13531) ;  /* 0x00000000ba087348 */ /* 0x000fea0003c00000 */
[----:B------:R0:W1:Y:S02]  /*b940*/  SHFL.BFLY P0, R244, R211, R184, R185 ;  /* 0x0c0000b8d3f47389 */ /* 0x00006400000000b9 */
[----:B01----:R-:W-:Y:S05]  /*b950*/  ENDCOLLECTIVE ;  /* 0x000000000000791b */ /* 0x003fea0003800000 */
.L_x_13531:
[----:B------:R-:W-:-:S05]  /*b960*/  FADD.FTZ R209, R252, R209 ;  /* 0x000000d1fcd17221 */ /* 0x000fca0000010000 */
[----:B------:R-:W-:Y:S01]  /*b970*/  MOV R211, R209 ;  /* 0x000000d100d37202 */ /* 0x000fe20000000f00 */
[----:B------:R-:W-:-:S07]  /*b980*/  FADD.FTZ R187, R187, R244 ;  /* 0x000000f4bbbb7221 */ /* 0x000fce0000010000 */
[----:B------:R-:W-:Y:S05]  /*b990*/  WARPSYNC.COLLECTIVE R186, `(.L_x_13532) ;  /* 0x00000000ba087348 */ /* 0x000fea0003c00000 */
[----:B------:R0:W1:Y:S02]  /*b9a0*/  SHFL.BFLY P0, R244, R211, R184, R185 ;  /* 0x0c0000b8d3f47389 */ /* 0x00006400000000b9 */
[----:B01----:R-:W-:Y:S05]  /*b9b0*/  ENDCOLLECTIVE ;  /* 0x000000000000791b */ /* 0x003fea0003800000 */
.L_x_13532:
[----:B------:R-:W-:Y:S01]  /*b9c0*/  HFMA2 R184, -RZ, RZ, 0, 9.5367431640625e-07 ;  /* 0x00000010ffb87431 */ /* 0x000fe200000001ff */
[----:B------:R-:W-:Y:S02]  /*b9d0*/  MOV R211, R187 ;  /* 0x000000bb00d37202 */ /* 0x000fe40000000f00 */
[----:B------:R-:W-:-:S07]  /*b9e0*/  MOV R210, R244 ;  /* 0x000000f400d27202 */ /* 0x000fce0000000f00 */
[----:B------:R-:W-:Y:S05]  /*b9f0*/  WARPSYNC.COLLECTIVE R186, `(.L_x_13533) ;  /* 0x00000000ba087348 */ /* 0x000fea0003c00000 */
[----:B------:R0:W1:Y:S02]  /*ba00*/  SHFL.BFLY P0, R244, R211, R184, R185 ;  /* 0x0c0000b8d3f47389 */ /* 0x00006400000000b9 */
[----:B01----:R-:W-:Y:S05]  /*ba10*/  ENDCOLLECTIVE ;  /* 0x000000000000791b */ /* 0x003fea0003800000 */
.L_x_13533:
[----:B------:R-:W-:-:S05]  /*ba20*/  FADD.FTZ R209, R209, R210 ;  /* 0x000000d2d1d17221 */ /* 0x000fca0000010000 */
[----:B------:R-:W-:Y:S02]  /*ba30*/  MOV R211, R209 ;  /* 0x000000d100d37202 */ /* 0x000fe40000000f00 */
[----:B------:R-:W-:-:S07]  /*ba40*/  MOV R210, R244 ;  /* 0x000000f400d27202 */ /* 0x000fce0000000f00 */
[----:B------:R-:W-:Y:S05]  /*ba50*/  WARPSYNC.COLLECTIVE R186, `(.L_x_13534) ;  /* 0x00000000ba087348 */ /* 0x000fea0003c00000 */
[----:B------:R0:W1:Y:S02]  /*ba60*/  SHFL.BFLY P0, R244, R211, R184, R185 ;  /* 0x0c0000b8d3f47389 */ /* 0x00006400000000b9 */
[----:B01----:R-:W-:Y:S05]  /*ba70*/  ENDCOLLECTIVE ;  /* 0x000000000000791b */ /* 0x003fea0003800000 */
.L_x_13534:
[----:B------:R-:W-:Y:S05]  /*ba80*/  BRA `(.L_x_13535) ;  /* 0xffffff6c00447947 */ /* 0x000fea000383ffff */
.L_x_13536:
        /* <DEDUP_REMOVED lines=15> */
.L_x_25465:


//--------------------- .text._ZN10layer_norm13ln_bwd_kernelINS_13Kernel_traitsIf6__halfS2_S2_fjLj1280ELj1ELj4ELj1ELj16ENS_18Kernel_traits_baseILj1280EfS2_S2_S2_fjLj128EEEEELb1ELb1ELb0ELb0EEEvNS_9BwdParamsE --------------------------
	.section	.text._ZN10layer_norm13ln_bwd_kernelINS_13Kernel_traitsIf6__halfS2_S2_fjLj1280ELj1ELj4ELj1ELj16ENS_18Kernel_traits_baseILj1280EfS2_S2_S2_fjLj128EEEEELb1ELb1ELb0ELb0EEEvNS_9BwdParamsE,"ax",@progbits
	.align	128
        .global         _ZN10layer_norm13ln_bwd_kernelINS_13Kernel_traitsIf6__halfS2_S2_fjLj1280ELj1ELj4ELj1ELj16ENS_18Kernel_traits_baseILj1280EfS2_S2_S2_fjLj128EEEEELb1ELb1ELb0ELb0EEEvNS_9BwdParamsE
        .type           _ZN10layer_norm13ln_bwd_kernelINS_13Kernel_traitsIf6__halfS2_S2_fjLj1280ELj1ELj4ELj1ELj16ENS_18Kernel_traits_baseILj1280EfS2_S2_S2_fjLj128EEEEELb1ELb1ELb0ELb0EEEvNS_9BwdParamsE,@function
        .size           _ZN10layer_norm13ln_bwd_kernelINS_13Kernel_traitsIf6__halfS2_S2_fjLj1280ELj1ELj4ELj1ELj16ENS_18Kernel_traits_baseILj1280EfS2_S2_S2_fjLj128EEEEELb1ELb1ELb0ELb0EEEvNS_9BwdParamsE,(.L_x_25466 - _ZN10layer_norm13ln_bwd_kernelINS_13Kernel_traitsIf6__halfS2_S2_fjLj1280ELj1ELj4ELj1ELj16ENS_18Kernel_traits_baseILj1280EfS2_S2_S2_fjLj128EEEEELb1ELb1ELb0ELb0EEEvNS_9BwdParamsE)
        .other          _ZN10layer_norm13ln_bwd_kernelINS_13Kernel_traitsIf6__halfS2_S2_fjLj1280ELj1ELj4ELj1ELj16ENS_18Kernel_traits_baseILj1280EfS2_S2_S2_fjLj128EEEEELb1ELb1ELb0ELb0EEEvNS_9BwdParamsE,@"STO_CUDA_ENTRY STV_DEFAULT"
_ZN10layer_norm13ln_bwd_kernelINS_13Kernel_traitsIf6__halfS2_S2_fjLj1280ELj1ELj4ELj1ELj16ENS_18Kernel_traits_baseILj1280EfS2_S2_S2_fjLj128EEEEELb1ELb1ELb0ELb0EEEvNS_9BwdParamsE:
.text._ZN10layer_norm13ln_bwd_kernelINS_13Kernel_traitsIf6__halfS2_S2_fjLj1280ELj1ELj4ELj1ELj16ENS_18Kernel_traits_baseILj1280EfS2_S2_S2_fjLj128EEEEELb1ELb1ELb0ELb0EEEvNS_9BwdParamsE:
        /* <DEDUP_REMOVED lines=279> */
.L_x_13588:
        /* <DEDUP_REMOVED lines=11> */
[----:B------:R-:W-:Y:S02]  /*1220*/  MOV R19, UR20 ;  /* 0x0000001400137c02 */ /* 0x000fe40008000f00 */
[----:B---3--:R-:W-:-:S03]  /*1230*/  ISETP.GE.U32.AND P3, PT, R177, 0x20, PT ;  /* 0x00000020b100780c */ /* 0x008fc60003f66070 */
[----:B------:R3:W-:Y:S01]  /*1240*/  STL [R1+0x18], R19 ;  /* 0x0000181301007387 */ /* 0x0007e20000100800 */
[----:B0-----:R-:W-:-:S06]  /*1250*/  IMAD.WIDE R16, R213, 0x4, R16 ;  /* 0x00000004d5107825 */ /* 0x001fcc00078e0210 */
[----:B-----5:R0:W5:Y:S01]  /*1260*/  LDG.E R16, desc[UR6][R16.64] ;  /* 0x0000000610107981 */ /* 0x020162000c1e1900 */
[C---:B------:R-:W-:Y:S01]  /*1270*/  ISETP.GE.U32.AND P5, PT, R177.reuse, 0x80, PT ;  /* 0x00000080b100780c */ /* 0x040fe20003fa6070 */
[----:B------:R-:W-:Y:S01]  /*1280*/  BSSY.RECONVERGENT B1, `(.L_x_13539) ;  /* 0x0000086000017945 */ /* 0x000fe20003800200 */
[----:B------:R-:W-:Y:S01]  /*1290*/  ISETP.NE.AND P4, PT, RZ, UR8, PT ;  /* 0x00000008ff007c0c */ /* 0x000fe2000bf85270 */
[----:B------:R-:W-:Y:S01]  /*12a0*/  HFMA2 R227, -RZ, RZ, 0, 0 ;  /* 0x00000000ffe37431 */ /* 0x000fe200000001ff */
[C---:B------:R-:W-:Y:S02]  /*12b0*/  ISETP.GE.U32.AND P2, PT, R177.reuse, 0x40, PT ;  /* 0x00000040b100780c */ /* 0x040fe40003f46070 */
[----:B------:R-:W-:Y:S02]  /*12c0*/  ISETP.GE.U32.AND P1, PT, R177, 0x60, PT ;  /* 0x00000060b100780c */ /* 0x000fe40003f26070 */
[----:B------:R-:W-:Y:S01]  /*12d0*/  MOV R228, RZ ;  /* 0x000000ff00e47202 */ /* 0x000fe20000000f00 */
[----:B0-----:R-:W-:-:S02]  /*12e0*/  HFMA2 R17, -RZ, RZ, 1.875, 0 ;  /* 0x3f800000ff117431 */ /* 0x001fc400000001ff */
[----:B--2---:R-:W-:Y:S02]  /*12f0*/  @P0 HADD2.F32 R17, -RZ, R15.H0_H0 ;  /* 0x2000000fff110230 */ /* 0x004fe40000004100 */
        /* <DEDUP_REMOVED lines=12> */
[----:B------:R1:W-:Y:S07]  /*13c0*/  STL [R1+0x154], R2 ;  /* 0x0001540201007387 */ /* 0x0003ee0000100800 */
[----:B------:R-:W2:Y:S01]  /*13d0*/  LDC.64 R180, c[0x0][0x428] ;  /* 0x00010a00ffb47b82 */ /* 0x000ea20000000a00 */
[----:B------:R-:W-:Y:S01]  /*13e0*/  ISETP.NE.U32.AND P0, PT, RZ, UR10, PT ;  /* 0x0000000aff007c0c */ /* 0x000fe2000bf05070 */
[----:B-1----:R-:W3:Y:S06]  /*13f0*/  LDL.LU R2, [R1+0xa0] ;  /* 0x0000a00001027983 */ /* 0x002eec0000300800 */
[----:B------:R-:W1:Y:S01]  /*1400*/  LDC.64 R202, c[0x0][0x3b0] ;  /* 0x0000ec00ffca7b82 */ /* 0x000e620000000a00 */
[----:B0-----:R-:W-:-:S04]  /*1410*/  IMAD.WIDE.U32 R20, R15, 0x10, R20 ;  /* 0x000000100f147825 */ /* 0x001fc800078e0014 */
[----:B--2---:R-:W-:Y:S01]  /*1420*/  IMAD.WIDE.U32 R180, R15, 0x10, R180 ;  /* 0x000000100fb47825 */ /* 0x004fe200078e00b4 */
[----:B------:R0:W2:Y:S01]  /*1430*/  LDG.E.128 R176, desc[UR6][R20.64] ;  /* 0x0000000614b07981 */ /* 0x0000a2000c1e1d00 */
[----:B------:R-:W-:-:S03]  /*1440*/  ISETP.NE.AND.EX P0, PT, RZ, UR11, PT, P0 ;  /* 0x0000000bff007c0c */ /* 0x000fc6000bf05300 */
[----:B------:R-:W4:Y:S04]  /*1450*/  LDL R249, [R1+0x144] ;  /* 0x0001440001f97983 */ /* 0x000f280000100800 */
[----:B------:R-:W3:Y:S04]  /*1460*/  LDG.E.128 R180, desc[UR6][R180.64] ;  /* 0x00000006b4b47981 */ /* 0x000ee8000c1e1d00 */
[----:B------:R-:W4:Y:S02]  /*1470*/  LDL R248, [R1+0x148] ;  /* 0x0001480001f87983 */ /* 0x000f240000100800 */
[----:B0-----:R-:W0:Y:S02]  /*1480*/  @P0 LDC.64 R20, c[0x0][0x438] ;  /* 0x00010e00ff140b82 */ /* 0x001e240000000a00 */
[----:B------:R-:W4:Y:S04]  /*1490*/  LDL R252, [R1+0x14c] ;  /* 0x00014c0001fc7983 */ /* 0x000f280000100800 */
[----:B------:R-:W4:Y:S04]  /*14a0*/  LDL.LU R251, [R1+0x90] ;  /* 0x0000900001fb7983 */ /* 0x000f280000300800 */
[----:B------:R-:W4:Y:S01]  /*14b0*/  LDL R250, [R1+0x130] ;  /* 0x0001300001fa7983 */ /* 0x000f220000100800 */
[----:B0-----:R-:W-:-:S05]  /*14c0*/  @P0 IMAD.WIDE.U32 R20, R15, 0x10, R20 ;  /* 0x000000100f140825 */ /* 0x001fca00078e0014 */
[----:B------:R1:W5:Y:S02]  /*14d0*/  @P0 LDG.E.128 R44, desc[UR6][R20.64] ;  /* 0x00000006142c0981 */ /* 0x000364000c1e1d00 */
[----:B-1----:R-:W-:-:S06]  /*14e0*/  IMAD.WIDE.U32 R20, R15, 0x8, R202 ;  /* 0x000000080f147825 */ /* 0x002fcc00078e00ca */
[----:B------:R-:W5:Y:S01]  /*14f0*/  LDG.E.64 R20, desc[UR6][R20.64] ;  /* 0x0000000614147981 */ /* 0x000f62000c1e1b00 */
[----:B--2---:R-:W-:Y:S02]  /*1500*/  HADD2.F32 R207, -RZ, R176.H1_H1 ;  /* 0x300000b0ffcf7230 */ /* 0x004fe40000004100 */
[--C-:B------:R-:W-:Y:S02]  /*1510*/  HADD2.F32 R206, -RZ, R177.reuse.H0_H0 ;  /* 0x200000b1ffce7230 */ /* 0x100fe40000004100 */
[----:B------:R-:W-:Y:S02]  /*1520*/  HADD2.F32 R227, -RZ, R177.H1_H1 ;  /* 0x300000b1ffe37230 */ /* 0x000fe40000004100 */
[--C-:B------:R-:W-:Y:S02]  /*1530*/  HADD2.F32 R212, -RZ, R178.reuse.H1_H1 ;  /* 0x300000b2ffd47230 */ /* 0x100fe40000004100 */
[----:B------:R-:W-:Y:S01]  /*1540*/  FADD.FTZ R228, -R18, R207 ;  /* 0x000000cf12e47221 */ /* 0x000fe20000010100 */
[----:B------:R-:W-:-:S02]  /*1550*/  HADD2.F32 R208, -RZ, R178.H0_H0 ;  /* 0x200000b2ffd07230 */ /* 0x000fc40000004100 */
[----:B------:R-:W-:Y:S02]  /*1560*/  HADD2.F32 R205, -RZ, R179.H0_H0 ;  /* 0x200000b3ffcd7230 */ /* 0x000fe40000004100 */
[C---:B------:R-:W-:Y:S01]  /*1570*/  FADD.FTZ R207, -R18.reuse, R206 ;  /* 0x000000ce12cf7221 */ /* 0x040fe20000010100 */
[--C-:B---3--:R-:W-:Y:S02]  /*1580*/  HADD2.F32 R204, -RZ, R180.reuse.H0_H0 ;  /* 0x200000b4ffcc7230 */ /* 0x108fe40000004100 */
[----:B------:R-:W-:Y:S01]  /*1590*/  FADD.FTZ R206, -R18, R227 ;  /* 0x000000e312ce7221 */ /* 0x000fe20000010100 */
[----:B------:R-:W-:Y:S01]  /*15a0*/  HADD2.F32 R203, -RZ, R180.H1_H1 ;  /* 0x300000b4ffcb7230 */ /* 0x000fe20000004100 */
[----:B------:R-:W2:Y:S01]  /*15b0*/  LDL.LU R227, [R1+0xac] ;  /* 0x0000ac0001e37983 */ /* 0x000ea20000300800 */
[----:B------:R-:W-:Y:S02]  /*15c0*/  HADD2.F32 R0, -RZ, R176.H0_H0 ;  /* 0x200000b0ff007230 */ /* 0x000fe40000004100 */
[----:B------:R-:W-:-:S02]  /*15d0*/  HADD2.F32 R180, -RZ, R182.H0_H0 ;  /* 0x200000b6ffb47230 */ /* 0x000fc40000004100 */
[----:B------:R-:W-:Y:S02]  /*15e0*/  HADD2.F32 R178, -RZ, R182.H1_H1 ;  /* 0x300000b6ffb27230 */ /* 0x000fe40000004100 */
[C---:B------:R-:W-:Y:S01]  /*15f0*/  FADD.FTZ R182, -R18.reuse, R212 ;  /* 0x000000d412b67221 */ /* 0x040fe20000010100 */
[----:B------:R-:W-:Y:S01]  /*1600*/  HADD2.F32 R177, -RZ, R179.H1_H1 ;  /* 0x300000b3ffb17230 */ /* 0x000fe20000004100 */
[----:B------:R-:W3:Y:S01]  /*1610*/  LDL R212, [R1+0x140] ;  /* 0x0001400001d47983 */ /* 0x000ee20000100800 */
[--C-:B------:R-:W-:Y:S02]  /*1620*/  HADD2.F32 R176, -RZ, R183.reuse.H0_H0 ;  /* 0x200000b7ffb07230 */ /* 0x100fe40000004100 */
[C---:B------:R-:W-:Y:S01]  /*1630*/  FADD.FTZ R179, -R18.reuse, R205 ;  /* 0x000000cd12b37221 */ /* 0x040fe20000010100 */
[----:B------:R-:W-:Y:S02]  /*1640*/  HADD2.F32 R19, -RZ, R183.H1_H1 ;  /* 0x300000b7ff137230 */ /* 0x000fe40000004100 */
[----:B------:R-:W-:Y:S01]  /*1650*/  FADD.FTZ R183, -R18, R208 ;  /* 0x000000d012b77221 */ /* 0x000fe20000010100 */
[----:B------:R-:W3:Y:S01]  /*1660*/  LDL.LU R205, [R1+0xa8] ;  /* 0x0000a80001cd7983 */ /* 0x000ee20000300800 */
[----:B-----5:R-:W-:-:S03]  /*1670*/  FMUL.FTZ R208, R16, R228 ;  /* 0x000000e410d07220 */ /* 0x020fc60000410000 */
[----:B------:R-:W3:Y:S01]  /*1680*/  LDL.LU R228, [R1+0xa4] ;  /* 0x0000a40001e47983 */ /* 0x000ee20000300800 */
[----:B------:R-:W-:Y:S01]  /*1690*/  FADD.FTZ R0, -R18, R0 ;  /* 0x0000000012007221 */ /* 0x000fe20000010100 */
[----:B------:R-:W-:-:S03]  /*16a0*/  HADD2.F32 R202, -RZ, R181.H0_H0 ;  /* 0x200000b5ffca7230 */ /* 0x000fc60000004100 */
[C---:B------:R-:W-:Y:S01]  /*16b0*/  FMUL.FTZ R0, R16.reuse, R0 ;  /* 0x0000000010007220 */ /* 0x040fe20000410000 */
[----:B------:R-:W-:-:S03]  /*16c0*/  FMUL.FTZ R207, R16, R207 ;  /* 0x000000cf10cf7220 */ /* 0x000fc60000410000 */
[----:B------:R-:W-:Y:S01]  /*16d0*/  FFMA.FTZ R2, R0, R204, R2 ;  /* 0x000000cc00027223 */ /* 0x000fe20000010002 */
[----:B------:R-:W-:Y:S02]  /*16e0*/  HADD2.F32 R181, -RZ, R181.H1_H1 ;  /* 0x300000b5ffb57230 */ /* 0x000fe40000004100 */
[----:B----4-:R-:W-:Y:S01]  /*16f0*/  FMUL.FTZ R249, R249, R203 ;  /* 0x000000cbf9f97220 */ /* 0x010fe20000410000 */
[----:B------:R-:W-:Y:S01]  /*1700*/  FMUL.FTZ R206, R16, R206 ;  /* 0x000000ce10ce7220 */ /* 0x000fe20000410000 */
[----:B------:R0:W-:Y:S01]  /*1710*/  STL [R1+0xa0], R2 ;  /* 0x0000a00201007387 */ /* 0x0001e20000100800 */
[-C--:B------:R-:W-:Y:S01]  /*1720*/  FMUL.FTZ R248, R248, R202.reuse ;  /* 0x000000caf8f87220 */ /* 0x080fe20000410000 */
[----:B------:R-:W-:Y:S02]  /*1730*/  FADD.FTZ R125, R125, R203 ;  /* 0x000000cb7d7d7221 */ /* 0x000fe40000010000 */
[----:B0-----:R0:W5:Y:S01]  /*1740*/  LDL.LU R2, [R1+0x154] ;  /* 0x0001540001027983 */ /* 0x0011620000300800 */
[----:B------:R-:W-:Y:S01]  /*1750*/  FADD.FTZ R126, R126, R202 ;  /* 0x000000ca7e7e7221 */ /* 0x000fe20000010000 */
[----:B------:R-:W-:Y:S01]  /*1760*/  FADD.FTZ R124, R124, R204 ;  /* 0x000000cc7c7c7221 */ /* 0x000fe20000010000 */
[----:B--2---:R-:W-:Y:S01]  /*1770*/  FFMA.FTZ R227, R206, R181, R227 ;  /* 0x000000b5cee37223 */ /* 0x004fe200000100e3 */
[----:B---3--:R-:W-:Y:S01]  /*1780*/  FFMA.FTZ R205, R207, R202, R205 ;  /* 0x000000cacfcd7223 */ /* 0x008fe200000100cd */
[----:B------:R-:W-:-:S05]  /*1790*/  FFMA.FTZ R228, R208, R203, R228 ;  /* 0x000000cbd0e47223 */ /* 0x000fca00000100e4 */
[----:B------:R1:W-:Y:S04]  /*17a0*/  STL [R1+0xa4], R228 ;  /* 0x0000a4e401007387 */ /* 0x0003e80000100800 */
[----:B------:R-:W-:Y:S04]  /*17b0*/  STL [R1+0x4], R249 ;  /* 0x000004f901007387 */ /* 0x000fe80000100800 */
[----:B------:R2:W-:Y:S04]  /*17c0*/  STL [R1+0xa8], R205 ;  /* 0x0000a8cd01007387 */ /* 0x0005e80000100800 */
[----:B-1----:R-:W3:Y:S04]  /*17d0*/  LDL.LU R228, [R1+0x94] ;  /* 0x0000940001e47983 */ /* 0x002ee80000300800 */
[----:B------:R-:W4:Y:S01]  /*17e0*/  LDL R203, [R1+0x134] ;  /* 0x0001340001cb7983 */ /* 0x000f220000100800 */
[----:B--2---:R-:W-:-:S03]  /*17f0*/  FMUL.FTZ R205, R16, R183 ;  /* 0x000000b710cd7220 */ /* 0x004fc60000410000 */
[----:B------:R-:W-:Y:S01]  /*1800*/  STL [R1], R248 ;  /* 0x000000f801007387 */ /* 0x000fe20000100800 */
[----:B------:R-:W-:-:S03]  /*1810*/  FFMA.FTZ R251, R205, R180, R251 ;  /* 0x000000b4cdfb7223 */ /* 0x000fc600000100fb */
[----:B------:R1:W-:Y:S01]  /*1820*/  STL [R1+0xac], R227 ;  /* 0x0000ace301007387 */ /* 0x0003e20000100800 */
[----:B------:R-:W-:Y:S01]  /*1830*/  FMUL.FTZ R212, R212, R204 ;  /* 0x000000ccd4d47220 */ /* 0x000fe20000410000 */
[----:B------:R-:W-:Y:S02]  /*1840*/  FMUL.FTZ R204, R16, R182 ;  /* 0x000000b610cc7220 */ /* 0x000fe40000410000 */
[----:B-1----:R-:W2:Y:S04]  /*1850*/  LDL.LU R227, [R1+0x98] ;  /* 0x0000980001e37983 */ /* 0x002ea80000300800 */
[----:B------:R-:W2:Y:S04]  /*1860*/  LDL R202, [R1+0x138] ;  /* 0x0001380001ca7983 */ /* 0x000ea80000100800 */
[----:B------:R-:W2:Y:S04]  /*1870*/  LDL R183, [R1+0x13c] ;  /* 0x00013c0001b77983 */ /* 0x000ea80000100800 */
[----:B------:R1:W-:Y:S04]  /*1880*/  STL [R1+0x90], R251 ;  /* 0x000090fb01007387 */ /* 0x0003e80000100800 */
[----:B------:R-:W2:Y:S01]  /*1890*/  LDL.LU R182, [R1+0x9c] ;  /* 0x00009c0001b67983 */ /* 0x000ea20000300800 */
[----:B------:R-:W-:Y:S01]  /*18a0*/  FADD.FTZ R127, R127, R181 ;  /* 0x000000b57f7f7221 */ /* 0x000fe20000010000 */
[----:B------:R-:W-:Y:S01]  /*18b0*/  FMUL.FTZ R252, R252, R181 ;  /* 0x000000b5fcfc7220 */ /* 0x000fe20000410000 */
[----:B------:R-:W-:Y:S01]  /*18c0*/  FADD.FTZ R120, R120, R180 ;  /* 0x000000b478787221 */ /* 0x000fe20000010000 */
[----:B------:R-:W-:Y:S01]  /*18d0*/  FFMA.FTZ R181, R0, R212, RZ ;  /* 0x000000d400b57223 */ /* 0x000fe200000100ff */
[----:B-1----:R-:W-:Y:S01]  /*18e0*/  FMUL.FTZ R251, R250, R180 ;  /* 0x000000b4fafb7220 */ /* 0x002fe20000410000 */
[----:B------:R-:W-:Y:S01]  /*18f0*/  FADD.FTZ R180, RZ, R212 ;  /* 0x000000d4ffb47221 */ /* 0x000fe20000010000 */
[----:B------:R-:W-:Y:S01]  /*1900*/  FADD.FTZ R177, -R18, R177 ;  /* 0x000000b112b17221 */ /* 0x000fe20000010100 */
[----:B------:R-:W-:-:S02]  /*1910*/  FFMA.FTZ R181, R208, R249, R181 ;  /* 0x000000f9d0b57223 */ /* 0x000fc400000100b5 */
[----:B------:R-:W-:Y:S01]  /*1920*/  FADD.FTZ R180, R180, R249 ;  /* 0x000000f9b4b47221 */ /* 0x000fe20000010000 */
[----:B------:R-:W-:-:S03]  /*1930*/  FADD.FTZ R121, R121, R178 ;  /* 0x000000b279797221 */ /* 0x000fc60000010000 */
[----:B------:R-:W-:Y:S01]  /*1940*/  FADD.FTZ R180, R180, R248 ;  /* 0x000000f8b4b47221 */ /* 0x000fe20000010000 */
[----:B------:R-:W-:Y:S01]  /*1950*/  FADD.FTZ R123, R123, R19 ;  /* 0x000000137b7b7221 */ /* 0x000fe20000010000 */
[----:B------:R-:W-:Y:S01]  /*1960*/  FADD.FTZ R122, R122, R176 ;  /* 0x000000b07a7a7221 */ /* 0x000fe20000010000 */
[-C--:B---3--:R-:W-:Y:S01]  /*1970*/  FFMA.FTZ R228, R204, R178.reuse, R228 ;  /* 0x000000b2cce47223 */ /* 0x088fe200000100e4 */
[----:B----4-:R-:W-:Y:S01]  /*1980*/  FMUL.FTZ R250, R203, R178 ;  /* 0x000000b2cbfa7220 */ /* 0x010fe20000410000 */
[----:B------:R-:W-:-:S03]  /*1990*/  FMUL.FTZ R203, R16, R179 ;  /* 0x000000b310cb7220 */ /* 0x000fc60000410000 */
[----:B------:R1:W-:Y:S01]  /*19a0*/  STL [R1+0x94], R228 ;  /* 0x000094e401007387 */ /* 0x0003e20000100800 */
[----:B------:R-:W-:Y:S01]  /*19b0*/  FFMA.FTZ R178, R207, R248, R181 ;  /* 0x000000f8cfb27223 */ /* 0x000fe200000100b5 */
[----:B------:R-:W-:-:S03]  /*19c0*/  FADD.FTZ R179, R180, R252 ;  /* 0x000000fcb4b37221 */ /* 0x000fc60000010000 */
[----:B------:R-:W-:Y:S01]  /*19d0*/  FFMA.FTZ R178, R206, R252, R178 ;  /* 0x000000fcceb27223 */ /* 0x000fe200000100b2 */
[-C--:B--2---:R-:W-:Y:S01]  /*19e0*/  FFMA.FTZ R227, R203, R176.reuse, R227 ;  /* 0x000000b0cbe37223 */ /* 0x084fe200000100e3 */
[----:B------:R-:W-:Y:S01]  /*19f0*/  FMUL.FTZ R249, R202, R176 ;  /* 0x000000b0caf97220 */ /* 0x000fe20000410000 */
[----:B------:R-:W-:-:S03]  /*1a00*/  FMUL.FTZ R202, R16, R177 ;  /* 0x000000b110ca7220 */ /* 0x000fc60000410000 */
[----:B------:R2:W-:Y:S01]  /*1a10*/  STL [R1+0x98], R227 ;  /* 0x000098e301007387 */ /* 0x0005e20000100800 */
[----:B------:R-:W-:-:S05]  /*1a20*/  FFMA.FTZ R182, R202, R19, R182 ;  /* 0x00000013cab67223 */ /* 0x000fca00000100b6 */
[----:B------:R0:W-:Y:S01]  /*1a30*/  STL [R1+0x9c], R182 ;  /* 0x00009cb601007387 */ /* 0x0001e20000100800 */
[----:B------:R-:W-:Y:S01]  /*1a40*/  FADD.FTZ R179, R179, R251 ;  /* 0x000000fbb3b37221 */ /* 0x000fe20000010000 */
[----:B------:R-:W-:-:S03]  /*1a50*/  FFMA.FTZ R178, R205, R251, R178 ;  /* 0x000000fbcdb27223 */ /* 0x000fc600000100b2 */
[----:B------:R-:W-:Y:S01]  /*1a60*/  FADD.FTZ R179, R179, R250 ;  /* 0x000000fab3b37221 */ /* 0x000fe20000010000 */
[----:B------:R-:W-:Y:S01]  /*1a70*/  FFMA.FTZ R178, R204, R250, R178 ;  /* 0x000000faccb27223 */ /* 0x000fe200000100b2 */
[----:B------:R-:W-:Y:S02]  /*1a80*/  FMUL.FTZ R248, R183, R19 ;  /* 0x00000013b7f87220 */ /* 0x000fe40000410000 */
[----:B------:R-:W-:Y:S01]  /*1a90*/  FADD.FTZ R19, R179, R249 ;  /* 0x000000f9b3137221 */ /* 0x000fe20000010000 */
[----:B------:R-:W-:-:S03]  /*1aa0*/  FFMA.FTZ R178, R203, R249, R178 ;  /* 0x000000f9cbb27223 */ /* 0x000fc600000100b2 */
[----:B-1----:R-:W-:Y:S01]  /*1ab0*/  FADD.FTZ R228, R19, R248 ;  /* 0x000000f813e47221 */ /* 0x002fe20000010000 */
[----:B--2---:R-:W-:Y:S01]  /*1ac0*/  FFMA.FTZ R227, R202, R248, R178 ;  /* 0x000000f8cae37223 */ /* 0x004fe200000100b2 */
[----:B0-----:R-:W-:-:S07]  /*1ad0*/  IADD3 R19, PT, PT, R15, 0x20, RZ ;  /* 0x000000200f137810 */ /* 0x001fce0007ffe0ff */
.L_x_13540:
[----:B------:R-:W-:Y:S05]  /*1ae0*/  BSYNC.RECONVERGENT B1 ;  /* 0x0000000000017941 */ /* 0x000fea0003800200 */
.L_x_13539:
[----:B------:R-:W-:Y:S04]  /*1af0*/  BSSY.RECONVERGENT B1, `(.L_x_13541) ;  /* 0x0000073000017945 */ /* 0x000fe80003800200 */
[----:B------:R-:W-:Y:S05]  /*1b00*/  @!P2 BRA `(.L_x_13542) ;  /* 0x0000000400c4a947 */ /* 0x000fea0003800000 */
[----:B------:R-:W0:Y:S01]  /*1b10*/  LDC.64 R22, c[0x0][0x3a8] ;  /* 0x0000ea00ff167b82 */ /* 0x000e220000000a00 */
[----:B------:R1:W-:Y:S07]  /*1b20*/  STL [R1+0x154], R0 ;  /* 0x0001540001007387 */ /* 0x0003ee0000100800 */
[----:B------:R-:W2:Y:S01]  /*1b30*/  LDC.64 R180, c[0x0][0x428] ;  /* 0x00010a00ffb47b82 */ /* 0x000ea20000000a00 */
[----:B-1----:R-:W3:Y:S04]  /*1b40*/  LDL.LU R0, [R1+0x80] ;  /* 0x0000800001007983 */ /* 0x002ee80000300800 */
[----:B------:R-:W4:Y:S01]  /*1b50*/  LDL R247, [R1+0x120] ;  /* 0x0001200001f77983 */ /* 0x000f220000100800 */
[----:B------:R-:W-:-:S02]  /*1b60*/  ISETP.NE.U32.AND P0, PT, RZ, UR10, PT ;  /* 0x0000000aff007c0c */ /* 0x000fc4000bf05070 */
[----:B------:R-:W1:Y:S01]  /*1b70*/  LDC.64 R196, c[0x0][0x3b0] ;  /* 0x0000ec00ffc47b82 */ /* 0x000e620000000a00 */
[----:B------:R-:W4:Y:S01]  /*1b80*/  LDL R246, [R1+0x124] ;  /* 0x0001240001f67983 */ /* 0x000f220000100800 */
[----:B0-----:R-:W-:-:S03]  /*1b90*/  IMAD.WIDE.U32 R22, R19, 0x10, R22 ;  /* 0x0000001013167825 */ /* 0x001fc600078e0016 */
[----:B------:R-:W4:Y:S04]  /*1ba0*/  LDL R245, [R1+0x128] ;  /* 0x0001280001f57983 */ /* 0x000f280000100800 */
[----:B------:R0:W3:Y:S01]  /*1bb0*/  LDG.E.128 R176, desc[UR6][R22.64] ;  /* 0x0000000616b07981 */ /* 0x0000e2000c1e1d00 */
[----:B--2---:R-:W-:-:S03]  /*1bc0*/  IMAD.WIDE.U32 R180, R19, 0x10, R180 ;  /* 0x0000001013b47825 */ /* 0x004fc600078e00b4 */
[----:B------:R-:W2:Y:S04]  /*1bd0*/  LDL R244, [R1+0x12c] ;  /* 0x00012c0001f47983 */ /* 0x000ea80000100800 */
[----:B------:R-:W4:Y:S01]  /*1be0*/  LDG.E.128 R180, desc[UR6][R180.64] ;  /* 0x00000006b4b47981 */ /* 0x000f22000c1e1d00 */
[----:B------:R-:W-:-:S13]  /*1bf0*/  ISETP.NE.AND.EX P0, PT, RZ, UR11, PT, P0 ;  /* 0x0000000bff007c0c */ /* 0x000fda000bf05300 */
[----:B0-----:R-:W0:Y:S02]  /*1c00*/  @P0 LDC.64 R22, c[0x0][0x438] ;  /* 0x00010e00ff160b82 */ /* 0x001e240000000a00 */
[----:B0-----:R-:W-:-:S05]  /*1c10*/  @P0 IMAD.WIDE.U32 R22, R19, 0x10, R22 ;  /* 0x0000001013160825 */ /* 0x001fca00078e0016 */
[----:B------:R1:W5:Y:S02]  /*1c20*/  @P0 LDG.E.128 R40, desc[UR6][R22.64] ;  /* 0x0000000616280981 */ /* 0x000364000c1e1d00 */
[----:B-1----:R-:W-:-:S06]  /*1c30*/  IMAD.WIDE.U32 R22, R19, 0x8, R196 ;  /* 0x0000000813167825 */ /* 0x002fcc00078e00c4 */
[----:B------:R-:W5:Y:S01]  /*1c40*/  LDG.E.64 R22, desc[UR6][R22.64] ;  /* 0x0000000616167981 */ /* 0x000f62000c1e1b00 */
[----:B---3--:R-:W-:Y:S02]  /*1c50*/  HADD2.F32 R198, -RZ, R176.H0_H0 ;  /* 0x200000b0ffc67230 */ /* 0x008fe40000004100 */
[--C-:B------:R-:W-:Y:S02]  /*1c60*/  HADD2.F32 R201, -RZ, R178.reuse.H1_H1 ;  /* 0x300000b2ffc97230 */ /* 0x100fe40000004100 */
[----:B------:R-:W-:Y:S02]  /*1c70*/  HADD2.F32 R240, -RZ, R178.H0_H0 ;  /* 0x200000b2fff07230 */ /* 0x000fe40000004100 */
[----:B------:R-:W-:Y:S01]  /*1c80*/  FADD.FTZ R242, -R18, R198 ;  /* 0x000000c612f27221 */ /* 0x000fe20000010100 */
[--C-:B------:R-:W-:Y:S02]  /*1c90*/  HADD2.F32 R178, -RZ, R179.reuse.H0_H0 ;  /* 0x200000b3ffb27230 */ /* 0x100fe40000004100 */
[----:B------:R-:W-:-:S02]  /*1ca0*/  HADD2.F32 R243, -RZ, R179.H1_H1 ;  /* 0x300000b3fff37230 */ /* 0x000fc40000004100 */
[--C-:B----4-:R-:W-:Y:S02]  /*1cb0*/  HADD2.F32 R195, -RZ, R181.reuse.H0_H0 ;  /* 0x200000b5ffc37230 */ /* 0x110fe40000004100 */
[----:B------:R-:W-:Y:S02]  /*1cc0*/  HADD2.F32 R187, -RZ, R181.H1_H1 ;  /* 0x300000b5ffbb7230 */ /* 0x000fe40000004100 */
[--C-:B------:R-:W-:Y:S02]  /*1cd0*/  HADD2.F32 R181, -RZ, R182.reuse.H0_H0 ;  /* 0x200000b6ffb57230 */ /* 0x100fe40000004100 */
[----:B------:R-:W-:Y:S02]  /*1ce0*/  HADD2.F32 R179, -RZ, R182.H1_H1 ;  /* 0x300000b6ffb37230 */ /* 0x000fe40000004100 */
[----:B------:R-:W-:Y:S01]  /*1cf0*/  FADD.FTZ R182, -R18, R201 ;  /* 0x000000c912b67221 */ /* 0x000fe20000010100 */
[----:B------:R-:W-:Y:S02]  /*1d00*/  HADD2.F32 R197, -RZ, R180.H0_H0 ;  /* 0x200000b4ffc57230 */ /* 0x000fe40000004100 */
[----:B-----5:R-:W-:Y:S01]  /*1d10*/  FMUL.FTZ R201, R16, R242 ;  /* 0x000000f210c97220 */ /* 0x020fe20000410000 */
[----:B------:R-:W-:-:S02]  /*1d20*/  HADD2.F32 R241, -RZ, R177.H1_H1 ;  /* 0x300000b1fff17230 */ /* 0x000fc40000004100 */
[----:B------:R-:W-:Y:S02]  /*1d30*/  HADD2.F32 R200, -RZ, R176.H1_H1 ;  /* 0x300000b0ffc87230 */ /* 0x000fe40000004100 */
[----:B------:R-:W-:Y:S01]  /*1d40*/  FFMA.FTZ R0, R201, R197, R0 ;  /* 0x000000c5c9007223 */ /* 0x000fe20000010000 */
[----:B------:R-:W-:Y:S02]  /*1d50*/  HADD2.F32 R199, -RZ, R177.H0_H0 ;  /* 0x200000b1ffc77230 */ /* 0x000fe40000004100 */
[C---:B------:R-:W-:Y:S01]  /*1d60*/  FADD.FTZ R198, -R18.reuse, R241 ;  /* 0x000000f112c67221 */ /* 0x040fe20000010100 */
[----:B------:R-:W-:Y:S01]  /*1d70*/  HADD2.F32 R196, -RZ, R180.H1_H1 ;  /* 0x300000b4ffc47230 */ /* 0x000fe20000004100 */
[----:B------:R-:W3:Y:S01]  /*1d80*/  LDL.LU R241, [R1+0x8c] ;  /* 0x00008c0001f17983 */ /* 0x000ee20000300800 */
[--C-:B------:R-:W-:Y:S02]  /*1d90*/  HADD2.F32 R177, -RZ, R183.reuse.H0_H0 ;  /* 0x200000b7ffb17230 */ /* 0x100fe40000004100 */
[----:B------:R-:W-:Y:S01]  /*1da0*/  FADD.FTZ R180, -R18, R178 ;  /* 0x000000b212b47221 */ /* 0x000fe20000010100 */
[----:B------:R-:W-:-:S02]  /*1db0*/  HADD2.F32 R176, -RZ, R183.H1_H1 ;  /* 0x300000b7ffb07230 */ /* 0x000fc40000004100 */
[C---:B------:R-:W-:Y:S01]  /*1dc0*/  FADD.FTZ R183, -R18.reuse, R240 ;  /* 0x000000f012b77221 */ /* 0x040fe20000010100 */
[----:B------:R-:W-:Y:S01]  /*1dd0*/  FADD.FTZ R178, -R18, R243 ;  /* 0x000000f312b27221 */ /* 0x000fe20000010100 */
[----:B------:R-:W4:Y:S01]  /*1de0*/  LDL.LU R240, [R1+0x88] ;  /* 0x0000880001f07983 */ /* 0x000f220000300800 */
[----:B------:R-:W-:Y:S01]  /*1df0*/  FADD.FTZ R116, R116, R197 ;  /* 0x000000c574747221 */ /* 0x000fe20000010000 */
[----:B------:R-:W-:Y:S02]  /*1e00*/  FMUL.FTZ R247, R247, R197 ;  /* 0x000000c5f7f77220 */ /* 0x000fe40000410000 */
[----:B------:R-:W2:Y:S04]  /*1e10*/  LDL R242, [R1+0x114] ;  /* 0x0001140001f27983 */ /* 0x000ea80000100800 */
[----:B------:R-:W2:Y:S04]  /*1e20*/  LDL R243, [R1+0x110] ;  /* 0x0001100001f37983 */ /* 0x000ea80000100800 */
[----:B------:R0:W-:Y:S04]  /*1e30*/  STL [R1+0x80], R0 ;  /* 0x0000800001007387 */ /* 0x0001e80000100800 */
[----:B0-----:R0:W5:Y:S04]  /*1e40*/  LDL.LU R0, [R1+0x154] ;  /* 0x0001540001007983 */ /* 0x0011680000300800 */
[----:B------:R-:W3:Y:S01]  /*1e50*/  LDL.LU R197, [R1+0x84] ;  /* 0x0000840001c57983 */ /* 0x000ee20000300800 */
[----:B------:R-:W-:-:S04]  /*1e60*/  FADD.FTZ R200, -R18, R200 ;  /* 0x000000c812c87221 */ /* 0x000fc80000010100 */
[----:B------:R-:W-:Y:S01]  /*1e70*/  FMUL.FTZ R200, R16, R200 ;  /* 0x000000c810c87220 */ /* 0x000fe20000410000 */
[----:B------:R-:W-:Y:S01]  /*1e80*/  FADD.FTZ R117, R117, R196 ;  /* 0x000000c475757221 */ /* 0x000fe20000010000 */
[----:B------:R-:W-:Y:S01]  /*1e90*/  FMUL.FTZ R246, R246, R196 ;  /* 0x000000c4f6f67220 */ /* 0x000fe20000410000 */
[----:B------:R-:W-:-:S04]  /*1ea0*/  FADD.FTZ R199, -R18, R199 ;  /* 0x000000c712c77221 */ /* 0x000fc80000010100 */
[----:B------:R-:W-:Y:S01]  /*1eb0*/  FMUL.FTZ R199, R16, R199 ;  /* 0x000000c710c77220 */ /* 0x000fe20000410000 */
[----:B------:R-:W-:Y:S01]  /*1ec0*/  FADD.FTZ R118, R118, R195 ;  /* 0x000000c376767221 */ /* 0x000fe20000010000 */
[-C--:B------:R-:W-:Y:S01]  /*1ed0*/  FMUL.FTZ R245, R245, R195.reuse ;  /* 0x000000c3f5f57220 */ /* 0x080fe20000410000 */
[----:B---3--:R-:W-:Y:S02]  /*1ee0*/  FFMA.FTZ R197, R200, R196, R197 ;  /* 0x000000c4c8c57223 */ /* 0x008fe400000100c5 */
[----:B------:R-:W3:Y:S01]  /*1ef0*/  LDL.LU R196, [R1+0x70] ;  /* 0x0000700001c47983 */ /* 0x000ee20000300800 */
[----:B----4-:R-:W-:-:S03]  /*1f00*/  FFMA.FTZ R240, R199, R195, R240 ;  /* 0x000000c3c7f07223 */ /* 0x010fc600000100f0 */
[----:B------:R1:W-:Y:S01]  /*1f10*/  STL [R1+0x84], R197 ;  /* 0x000084c501007387 */ /* 0x0003e20000100800 */
[----:B------:R-:W-:-:S03]  /*1f20*/  FMUL.FTZ R198, R16, R198 ;  /* 0x000000c610c67220 */ /* 0x000fc60000410000 */
[----:B------:R-:W4:Y:S01]  /*1f30*/  LDL.LU R195, [R1+0x74] ;  /* 0x0000740001c37983 */ /* 0x000f220000300800 */
[-C--:B------:R-:W-:Y:S01]  /*1f40*/  FFMA.FTZ R241, R198, R187.reuse, R241 ;  /* 0x000000bbc6f17223 */ /* 0x080fe200000100f1 */
[----:B------:R-:W-:Y:S01]  /*1f50*/  FADD.FTZ R119, R119, R187 ;  /* 0x000000bb77777221 */ /* 0x000fe20000010000 */
[----:B--2---:R-:W-:Y:S01]  /*1f60*/  FMUL.FTZ R244, R244, R187 ;  /* 0x000000bbf4f47220 */ /* 0x004fe20000410000 */
[----:B------:R2:W-:Y:S04]  /*1f70*/  STL [R1+0x88], R240 ;  /* 0x000088f001007387 */ /* 0x0005e80000100800 */
[----:B------:R-:W4:Y:S01]  /*1f80*/  LDL.LU R187, [R1+0x78] ;  /* 0x0000780001bb7983 */ /* 0x000f220000300800 */
[----:B-1----:R-:W-:-:S03]  /*1f90*/  FMUL.FTZ R197, R16, R183 ;  /* 0x000000b710c57220 */ /* 0x002fc60000410000 */
[----:B------:R1:W-:Y:S01]  /*1fa0*/  STL [R1+0x8c], R241 ;  /* 0x00008cf101007387 */ /* 0x0003e20000100800 */
[----:B------:R-:W-:Y:S01]  /*1fb0*/  FADD.FTZ R112, R112, R181 ;  /* 0x000000b570707221 */ /* 0x000fe20000010000 */
[-C--:B------:R-:W-:Y:S02]  /*1fc0*/  FMUL.FTZ R243, R243, R181.reuse ;  /* 0x000000b5f3f37220 */ /* 0x080fe40000410000 */
[----:B--2---:R-:W2:Y:S04]  /*1fd0*/  LDL R240, [R1+0x11c] ;  /* 0x00011c0001f07983 */ /* 0x004ea80000100800 */
[----:B-1----:R-:W2:Y:S01]  /*1fe0*/  LDL R241, [R1+0x118] ;  /* 0x0001180001f17983 */ /* 0x002ea20000100800 */
[----:B---3--:R-:W-:Y:S01]  /*1ff0*/  FFMA.FTZ R196, R197, R181, R196 ;  /* 0x000000b5c5c47223 */ /* 0x008fe200000100c4 */
[----:B------:R-:W-:-:S02]  /*2000*/  FADD.FTZ R181, R228, R247 ;  /* 0x000000f7e4b57221 */ /* 0x000fc40000010000 */
[----:B------:R-:W3:Y:S01]  /*2010*/  LDL.LU R228, [R1+0x7c] ;  /* 0x00007c0001e47983 */ /* 0x000ee20000300800 */
[----:B------:R-:W-:-:S03]  /*2020*/  FFMA.FTZ R183, R201, R247, R227 ;  /* 0x000000f7c9b77223 */ /* 0x000fc600000100e3 */
[----:B------:R1:W-:Y:S01]  /*2030*/  STL [R1+0x70], R196 ;  /* 0x000070c401007387 */ /* 0x0003e20000100800 */
[----:B------:R-:W-:Y:S01]  /*2040*/  FADD.FTZ R181, R181, R246 ;  /* 0x000000f6b5b57221 */ /* 0x000fe20000010000 */
[----:B------:R-:W-:Y:S01]  /*2050*/  FFMA.FTZ R183, R200, R246, R183 ;  /* 0x000000f6c8b77223 */ /* 0x000fe200000100b7 */
[----:B-1----:R-:W-:-:S04]  /*2060*/  FMUL.FTZ R196, R16, R182 ;  /* 0x000000b610c47220 */ /* 0x002fc80000410000 */
[-C--:B----4-:R-:W-:Y:S01]  /*2070*/  FFMA.FTZ R195, R196, R179.reuse, R195 ;  /* 0x000000b3c4c37223 */ /* 0x090fe200000100c3 */
[----:B------:R-:W-:Y:S01]  /*2080*/  FADD.FTZ R113, R113, R179 ;  /* 0x000000b371717221 */ /* 0x000fe20000010000 */
[----:B------:R-:W-:Y:S01]  /*2090*/  FMUL.FTZ R242, R242, R179 ;  /* 0x000000b3f2f27220 */ /* 0x000fe20000410000 */
[----:B------:R-:W-:Y:S01]  /*20a0*/  FADD.FTZ R179, R181, R245 ;  /* 0x000000f5b5b37221 */ /* 0x000fe20000010000 */
[----:B------:R-:W-:Y:S01]  /*20b0*/  FFMA.FTZ R183, R199, R245, R183 ;  /* 0x000000f5c7b77223 */ /* 0x000fe200000100b7 */
[----:B------:R1:W-:Y:S02]  /*20c0*/  STL [R1+0x74], R195 ;  /* 0x000074c301007387 */ /* 0x0003e40000100800 */
[----:B------:R-:W-:Y:S01]  /*20d0*/  FADD.FTZ R179, R179, R244 ;  /* 0x000000f4b3b37221 */ /* 0x000fe20000010000 */
[----:B------:R-:W-:Y:S01]  /*20e0*/  FFMA.FTZ R183, R198, R244, R183 ;  /* 0x000000f4c6b77223 */ /* 0x000fe200000100b7 */
[----:B-1----:R-:W-:Y:S01]  /*20f0*/  FMUL.FTZ R195, R16, R180 ;  /* 0x000000b410c37220 */ /* 0x002fe20000410000 */
[----:B------:R-:W-:-:S03]  /*2100*/  FADD.FTZ R114, R114, R177 ;  /* 0x000000b172727221 */ /* 0x000fc60000010000 */
[-C--:B------:R-:W-:Y:S01]  /*2110*/  FFMA.FTZ R187, R195, R177.reuse, R187 ;  /* 0x000000b1c3bb7223 */ /* 0x080fe200000100bb */
[----:B--2---:R-:W-:Y:S01]  /*2120*/  FMUL.FTZ R241, R241, R177 ;  /* 0x000000b1f1f17220 */ /* 0x004fe20000410000 */
[----:B------:R-:W-:Y:S01]  /*2130*/  FADD.FTZ R179, R179, R243 ;  /* 0x000000f3b3b37221 */ /* 0x000fe20000010000 */
[----:B------:R-:W-:Y:S02]  /*2140*/  FFMA.FTZ R177, R197, R243, R183 ;  /* 0x000000f3c5b17223 */ /* 0x000fe400000100b7 */
[----:B------:R1:W-:Y:S01]  /*2150*/  STL [R1+0x78], R187 ;  /* 0x000078bb01007387 */ /* 0x0003e20000100800 */
[----:B------:R-:W-:Y:S01]  /*2160*/  FADD.FTZ R179, R179, R242 ;  /* 0x000000f2b3b37221 */ /* 0x000fe20000010000 */
[----:B------:R-:W-:Y:S01]  /*2170*/  FFMA.FTZ R177, R196, R242, R177 ;  /* 0x000000f2c4b17223 */ /* 0x000fe200000100b1 */
[----:B------:R-:W-:Y:S01]  /*2180*/  FMUL.FTZ R240, R240, R176 ;  /* 0x000000b0f0f07220 */ /* 0x000fe20000410000 */
[----:B-1----:R-:W-:Y:S01]  /*2190*/  FMUL.FTZ R187, R16, R178 ;  /* 0x000000b210bb7220 */ /* 0x002fe20000410000 */
[----:B------:R-:W-:Y:S01]  /*21a0*/  FADD.FTZ R179, R179, R241 ;  /* 0x000000f1b3b37221 */ /* 0x000fe20000010000 */
[----:B------:R-:W-:Y:S01]  /*21b0*/  FFMA.FTZ R177, R195, R241, R177 ;  /* 0x000000f1c3b17223 */ /* 0x000fe200000100b1 */
[----:B------:R-:W-:Y:S01]  /*21c0*/  FADD.FTZ R115, R115, R176 ;  /* 0x000000b073737221 */ /* 0x000fe20000010000 */
[----:B------:R-:W-:-:S02]  /*21d0*/  IADD3 R19, PT, PT, R19, 0x20, RZ ;  /* 0x0000002013137810 */ /* 0x000fc40007ffe0ff */
[C---:B------:R-:W-:Y:S01]  /*21e0*/  FFMA.FTZ R227, R187.reuse, R240, R177 ;  /* 0x000000f0bbe37223 */ /* 0x040fe200000100b1 */
[----:B---3--:R-:W-:-:S05]  /*21f0*/  FFMA.FTZ R228, R187, R176, R228 ;  /* 0x000000b0bbe47223 */ /* 0x008fca00000100e4 */
[----:B------:R1:W-:Y:S02]  /*2200*/  STL [R1+0x7c], R228 ;  /* 0x00007ce401007387 */ /* 0x0003e40000100800 */
[----:B01----:R-:W-:-:S07]  /*2210*/  FADD.FTZ R228, R179, R240 ;  /* 0x000000f0b3e47221 */ /* 0x003fce0000010000 */
.L_x_13542:
[----:B------:R-:W-:Y:S05]  /*2220*/  BSYNC.RECONVERGENT B1 ;  /* 0x0000000000017941 */ /* 0x000fea0003800200 */
.L_x_13541:
[----:B------:R-:W-:Y:S04]  /*2230*/  BSSY.RECONVERGENT B1, `(.L_x_13543) ;  /* 0x0000073000017945 */ /* 0x000fe80003800200 */
[----:B------:R-:W-:Y:S05]  /*2240*/  @!P1 BRA `(.L_x_13544) ;  /* 0x0000000400c49947 */ /* 0x000fea0003800000 */
[----:B-----5:R-:W0:Y:S01]  /*2250*/  LDC.64 R2, c[0x0][0x3a8] ;  /* 0x0000ea00ff027b82 */ /* 0x020e220000000a00 */
[----:B------:R1:W-:Y:S07]  /*2260*/  STL [R1+0x154], R0 ;  /* 0x0001540001007387 */ /* 0x0003ee0000100800 */
[----:B------:R-:W2:Y:S01]  /*2270*/  LDC.64 R4, c[0x0][0x428] ;  /* 0x00010a00ff047b82 */ /* 0x000ea20000000a00 */
[----:B-1----:R-:W3:Y:S04]  /*2280*/  LDL.LU R0, [R1+0x60] ;  /* 0x0000600001007983 */ /* 0x002ee80000300800 */
[----:B------:R-:W4:Y:S01]  /*2290*/  LDL R239, [R1+0x100] ;  /* 0x0001000001ef7983 */ /* 0x000f220000100800 */
[----:B------:R-:W-:-:S03]  /*22a0*/  ISETP.NE.U32.AND P0, PT, RZ, UR10, PT ;  /* 0x0000000aff007c0c */ /* 0x000fc6000bf05070 */
[----:B------:R-:W4:Y:S01]  /*22b0*/  LDL R238, [R1+0x104] ;  /* 0x0001040001ee7983 */ /* 0x000f220000100800 */
[----:B0-----:R-:W-:-:S03]  /*22c0*/  IMAD.WIDE.U32 R2, R19, 0x10, R2 ;  /* 0x0000001013027825 */ /* 0x001fc600078e0002 */
[----:B------:R-:W4:Y:S04]  /*22d0*/  LDL R237, [R1+0x108] ;  /* 0x0001080001ed7983 */ /* 0x000f280000100800 */
[----:B------:R-:W3:Y:S01]  /*22e0*/  LDG.E.128 R176, desc[UR6][R2.64] ;  /* 0x0000000602b07981 */ /* 0x000ee2000c1e1d00 */
[----:B--2---:R-:W-:-:S05]  /*22f0*/  IMAD.WIDE.U32 R4, R19, 0x10, R4 ;  /* 0x0000001013047825 */ /* 0x004fca00078e0004 */
[----:B------:R0:W2:Y:S01]  /*2300*/  LDG.E.128 R180, desc[UR6][R4.64] ;  /* 0x0000000604b47981 */ /* 0x0000a2000c1e1d00 */
[----:B------:R-:W-:Y:S01]  /*2310*/  ISETP.NE.AND.EX P0, PT, RZ, UR11, PT, P0 ;  /* 0x0000000bff007c0c */ /* 0x000fe2000bf05300 */
[----:B0-----:R-:W0:-:S12]  /*2320*/  LDC.64 R4, c[0x0][0x3b0] ;  /* 0x0000ec00ff047b82 */ /* 0x001e180000000a00 */
[----:B------:R-:W1:Y:S02]  /*2330*/  @P0 LDC.64 R2, c[0x0][0x438] ;  /* 0x00010e00ff020b82 */ /* 0x000e640000000a00 */
[----:B-1----:R-:W-:-:S05]  /*2340*/  @P0 IMAD.WIDE.U32 R2, R19, 0x10, R2 ;  /* 0x0000001013020825 */ /* 0x002fca00078e0002 */
[----:B------:R0:W5:Y:S02]  /*2350*/  @P0 LDG.E.128 R36, desc[UR6][R2.64] ;  /* 0x0000000602240981 */ /* 0x000164000c1e1d00 */
[----:B0-----:R-:W-:-:S05]  /*2360*/  IMAD.WIDE.U32 R2, R19, 0x8, R4 ;  /* 0x0000000813027825 */ /* 0x001fca00078e0004 */
[----:B------:R0:W5:Y:S01]  /*2370*/  LDG.E.64 R24, desc[UR6][R2.64] ;  /* 0x0000000602187981 */ /* 0x000162000c1e1b00 */
[--C-:B---3--:R-:W-:Y:S02]  /*2380*/  HADD2.F32 R193, -RZ, R176.reuse.H0_H0 ;  /* 0x200000b0ffc17230 */ /* 0x108fe40000004100 */
[--C-:B------:R-:W-:Y:S02]  /*2390*/  HADD2.F32 R194, -RZ, R177.reuse.H0_H0 ;  /* 0x200000b1ffc27230 */ /* 0x100fe40000004100 */
[----:B------:R-:W-:Y:S02]  /*23a0*/  HADD2.F32 R232, -RZ, R176.H1_H1 ;  /* 0x300000b0ffe87230 */ /* 0x000fe40000004100 */
[----:B------:R-:W-:Y:S01]  /*23b0*/  FADD.FTZ R235, -R18, R193 ;  /* 0x000000c112eb7221 */ /* 0x000fe20000010100 */
[----:B------:R-:W-:Y:S02]  /*23c0*/  HADD2.F32 R234, -RZ, R177.H1_H1 ;  /* 0x300000b1ffea7230 */ /* 0x000fe40000004100 */
[----:B--2---:R-:W-:-:S02]  /*23d0*/  HADD2.F32 R6, -RZ, R183.H0_H0 ;  /* 0x200000b7ff067230 */ /* 0x004fc40000004100 */
[----:B------:R-:W-:Y:S02]  /*23e0*/  HADD2.F32 R176, -RZ, R183.H1_H1 ;  /* 0x300000b7ffb07230 */ /* 0x000fe40000004100 */
[----:B------:R-:W-:Y:S01]  /*23f0*/  FADD.FTZ R183, -R18, R194 ;  /* 0x000000c212b77221 */ /* 0x000fe20000010100 */
[----:B------:R-:W-:Y:S02]  /*2400*/  HADD2.F32 R192, -RZ, R180.H0_H0 ;  /* 0x200000b4ffc07230 */ /* 0x000fe40000004100 */
[----:B------:R-:W-:Y:S01]  /*2410*/  FMUL.FTZ R194, R16, R235 ;  /* 0x000000eb10c27220 */ /* 0x000fe20000410000 */
[--C-:B------:R-:W-:Y:S02]  /*2420*/  HADD2.F32 R233, -RZ, R178.reuse.H0_H0 ;  /* 0x200000b2ffe97230 */ /* 0x100fe40000004100 */
[----:B------:R-:W-:Y:S02]  /*2430*/  HADD2.F32 R177, -RZ, R178.H1_H1 ;  /* 0x300000b2ffb17230 */ /* 0x000fe40000004100 */
[----:B------:R-:W-:-:S02]  /*2440*/  HADD2.F32 R236, -RZ, R179.H1_H1 ;  /* 0x300000b3ffec7230 */ /* 0x000fc40000004100 */
[----:B------:R-:W-:Y:S01]  /*2450*/  FADD.FTZ R193, -R18, R232 ;  /* 0x000000e812c17221 */ /* 0x000fe20000010100 */
[----:B------:R-:W-:Y:S02]  /*2460*/  HADD2.F32 R178, -RZ, R179.H0_H0 ;  /* 0x200000b3ffb27230 */ /* 0x000fe40000004100 */
[----:B------:R-:W-:Y:S01]  /*2470*/  FFMA.FTZ R0, R194, R192, R0 ;  /* 0x000000c0c2007223 */ /* 0x000fe20000010000 */
[--C-:B------:R-:W-:Y:S01]  /*2480*/  HADD2.F32 R4, -RZ, R182.reuse.H0_H0 ;  /* 0x200000b6ff047230 */ /* 0x100fe20000004100 */
[----:B------:R-:W2:Y:S01]  /*2490*/  LDL R232, [R1+0x10c] ;  /* 0x00010c0001e87983 */ /* 0x000ea20000100800 */
[----:B------:R-:W-:Y:S02]  /*24a0*/  HADD2.F32 R5, -RZ, R182.H1_H1 ;  /* 0x300000b6ff057230 */ /* 0x000fe40000004100 */
[----:B------:R-:W-:Y:S01]  /*24b0*/  FADD.FTZ R182, -R18, R234 ;  /* 0x000000ea12b67221 */ /* 0x000fe20000010100 */
[--C-:B0-----:R-:W-:Y:S01]  /*24c0*/  HADD2.F32 R3, -RZ, R181.reuse.H0_H0 ;  /* 0x200000b5ff037230 */ /* 0x101fe20000004100 */
[----:B------:R-:W3:Y:S01]  /*24d0*/  LDL R234, [R1+0xf4] ;  /* 0x0000f40001ea7983 */ /* 0x000ee20000100800 */
[----:B------:R-:W-:-:S02]  /*24e0*/  HADD2.F32 R179, -RZ, R181.H1_H1 ;  /* 0x300000b5ffb37230 */ /* 0x000fc40000004100 */
[C---:B------:R-:W-:Y:S01]  /*24f0*/  FADD.FTZ R181, -R18.reuse, R233 ;  /* 0x000000e912b57221 */ /* 0x040fe20000010100 */
[----:B------:R-:W-:Y:S01]  /*2500*/  HADD2.F32 R2, -RZ, R180.H1_H1 ;  /* 0x300000b4ff027230 */ /* 0x000fe20000004100 */
[----:B------:R-:W2:Y:S01]  /*2510*/  LDL.LU R233, [R1+0x6c] ;  /* 0x00006c0001e97983 */ /* 0x000ea20000300800 */
[C---:B------:R-:W-:Y:S01]  /*2520*/  FADD.FTZ R180, -R18.reuse, R177 ;  /* 0x000000b112b47221 */ /* 0x040fe20000010100 */
[----:B------:R-:W-:Y:S02]  /*2530*/  FADD.FTZ R177, -R18, R236 ;  /* 0x000000ec12b17221 */ /* 0x000fe40000010100 */
[----:B------:R-:W3:Y:S01]  /*2540*/  LDL R235, [R1+0xf0] ;  /* 0x0000f00001eb7983 */ /* 0x000ee20000100800 */
[----:B------:R-:W-:Y:S01]  /*2550*/  FADD.FTZ R108, R108, R192 ;  /* 0x000000c06c6c7221 */ /* 0x000fe20000010000 */
[----:B----4-:R-:W-:Y:S02]  /*2560*/  FMUL.FTZ R239, R239, R192 ;  /* 0x000000c0efef7220 */ /* 0x010fe40000410000 */
[----:B------:R-:W4:Y:S01]  /*2570*/  LDL.LU R236, [R1+0x68] ;  /* 0x0000680001ec7983 */ /* 0x000f220000300800 */
[----:B------:R-:W-:-:S03]  /*2580*/  FMUL.FTZ R192, R16, R183 ;  /* 0x000000b710c07220 */ /* 0x000fc60000410000 */
[----:B------:R0:W-:Y:S04]  /*2590*/  STL [R1+0x60], R0 ;  /* 0x0000600001007387 */ /* 0x0001e80000100800 */
[----:B0-----:R0:W5:Y:S04]  /*25a0*/  LDL.LU R0, [R1+0x154] ;  /* 0x0001540001007983 */ /* 0x0011680000300800 */
[----:B------:R-:W2:Y:S01]  /*25b0*/  LDL.LU R183, [R1+0x64] ;  /* 0x0000640001b77983 */ /* 0x000ea20000300800 */
[----:B------:R-:W-:Y:S01]  /*25c0*/  FMUL.FTZ R193, R16, R193 ;  /* 0x000000c110c17220 */ /* 0x000fe20000410000 */
[----:B------:R-:W-:Y:S01]  /*25d0*/  FADD.FTZ R109, R109, R2 ;  /* 0x000000026d6d7221 */ /* 0x000fe20000010000 */
[-C--:B------:R-:W-:Y:S01]  /*25e0*/  FMUL.FTZ R238, R238, R2.reuse ;  /* 0x00000002eeee7220 */ /* 0x080fe20000410000 */
[----:B------:R-:W-:Y:S01]  /*25f0*/  FADD.FTZ R110, R110, R3 ;  /* 0x000000036e6e7221 */ /* 0x000fe20000010000 */
[-C--:B------:R-:W-:Y:S01]  /*2600*/  FMUL.FTZ R237, R237, R3.reuse ;  /* 0x00000003eded7220 */ /* 0x080fe20000410000 */
[----:B------:R-:W-:Y:S01]  /*2610*/  FADD.FTZ R111, R111, R179 ;  /* 0x000000b36f6f7221 */ /* 0x000fe20000010000 */
[----:B----4-:R-:W-:Y:S01]  /*2620*/  FFMA.FTZ R236, R192, R3, R236 ;  /* 0x00000003c0ec7223 */ /* 0x010fe200000100ec */
[C---:B------:R-:W-:Y:S01]  /*2630*/  FMUL.FTZ R3, R16.reuse, R181 ;  /* 0x000000b510037220 */ /* 0x040fe20000410000 */
[----:B--2---:R-:W-:Y:S01]  /*2640*/  FFMA.FTZ R183, R193, R2, R183 ;  /* 0x00000002c1b77223 */ /* 0x004fe200000100b7 */
[----:B------:R-:W-:-:S04]  /*2650*/  FMUL.FTZ R2, R16, R182 ;  /* 0x000000b610027220 */ /* 0x000fc80000410000 */
[-C--:B------:R-:W-:Y:S01]  /*2660*/  FFMA.FTZ R233, R2, R179.reuse, R233 ;  /* 0x000000b302e97223 */ /* 0x080fe200000100e9 */
[----:B------:R-:W-:Y:S04]  /*2670*/  STL [R1+0x64], R183 ;  /* 0x000064b701007387 */ /* 0x000fe80000100800 */
[----:B------:R1:W-:Y:S04]  /*2680*/  STL [R1+0x68], R236 ;  /* 0x000068ec01007387 */ /* 0x0003e80000100800 */
[----:B------:R-:W2:Y:S04]  /*2690*/  LDL.LU R181, [R1+0x50] ;  /* 0x0000500001b57983 */ /* 0x000ea80000300800 */
[----:B------:R4:W-:Y:S01]  /*26a0*/  STL [R1+0x6c], R233 ;  /* 0x00006ce901007387 */ /* 0x0009e20000100800 */
[----:B-1----:R-:W-:Y:S01]  /*26b0*/  FMUL.FTZ R236, R232, R179 ;  /* 0x000000b3e8ec7220 */ /* 0x002fe20000410000 */
[----:B------:R-:W-:-:S02]  /*26c0*/  FADD.FTZ R179, R228, R239 ;  /* 0x000000efe4b37221 */ /* 0x000fc40000010000 */
[----:B----4-:R-:W4:Y:S04]  /*26d0*/  LDL.LU R233, [R1+0x58] ;  /* 0x0000580001e97983 */ /* 0x010f280000300800 */
[----:B------:R-:W4:Y:S04]  /*26e0*/  LDL R232, [R1+0xf8] ;  /* 0x0000f80001e87983 */ /* 0x000f280000100800 */
[----:B------:R-:W4:Y:S04]  /*26f0*/  LDL.LU R183, [R1+0x5c] ;  /* 0x00005c0001b77983 */ /* 0x000f280000300800 */
[----:B------:R-:W4:Y:S04]  /*2700*/  LDL R182, [R1+0xfc] ;  /* 0x0000fc0001b67983 */ /* 0x000f280000100800 */
[----:B------:R-:W4:Y:S01]  /*2710*/  LDL.LU R228, [R1+0x54] ;  /* 0x0000540001e47983 */ /* 0x000f220000300800 */
[----:B------:R-:W-:Y:S01]  /*2720*/  FADD.FTZ R104, R104, R4 ;  /* 0x0000000468687221 */ /* 0x000fe20000010000 */
[----:B---3--:R-:W-:Y:S01]  /*2730*/  FMUL.FTZ R235, R235, R4 ;  /* 0x00000004ebeb7220 */ /* 0x008fe20000410000 */
[----:B------:R-:W-:Y:S01]  /*2740*/  FADD.FTZ R178, -R18, R178 ;  /* 0x000000b212b27221 */ /* 0x000fe20000010100 */
[----:B------:R-:W-:Y:S01]  /*2750*/  FADD.FTZ R105, R105, R5 ;  /* 0x0000000569697221 */ /* 0x000fe20000010000 */
[----:B------:R-:W-:Y:S01]  /*2760*/  FMUL.FTZ R234, R234, R5 ;  /* 0x00000005eaea7220 */ /* 0x000fe20000410000 */
[----:B------:R-:W-:Y:S01]  /*2770*/  FADD.FTZ R106, R106, R6 ;  /* 0x000000066a6a7221 */ /* 0x000fe20000010000 */
[----:B------:R-:W-:-:S04]  /*2780*/  FADD.FTZ R179, R179, R238 ;  /* 0x000000eeb3b37221 */ /* 0x000fc80000010000 */
[----:B------:R-:W-:-:S04]  /*2790*/  FADD.FTZ R179, R179, R237 ;  /* 0x000000edb3b37221 */ /* 0x000fc80000010000 */
[----:B------:R-:W-:-:S04]  /*27a0*/  FADD.FTZ R179, R179, R236 ;  /* 0x000000ecb3b37221 */ /* 0x000fc80000010000 */
[----:B------:R-:W-:-:S04]  /*27b0*/  FADD.FTZ R179, R179, R235 ;  /* 0x000000ebb3b37221 */ /* 0x000fc80000010000 */
[----:B------:R-:W-:Y:S01]  /*27c0*/  FADD.FTZ R179, R179, R234 ;  /* 0x000000eab3b37221 */ /* 0x000fe20000010000 */
[----:B------:R-:W-:Y:S01]  /*27d0*/  FADD.FTZ R107, R107, R176 ;  /* 0x000000b06b6b7221 */ /* 0x000fe20000010000 */
[----:B------:R-:W-:Y:S01]  /*27e0*/  IADD3 R19, PT, PT, R19, 0x20, RZ ;  /* 0x0000002013137810 */ /* 0x000fe20007ffe0ff */
[----:B--2---:R-:W-:Y:S01]  /*27f0*/  FFMA.FTZ R181, R3, R4, R181 ;  /* 0x0000000403b57223 */ /* 0x004fe200000100b5 */
[----:B------:R-:W-:-:S04]  /*2800*/  FMUL.FTZ R4, R16, R180 ;  /* 0x000000b410047220 */ /* 0x000fc80000410000 */
[----:B------:R1:W-:Y:S02]  /*2810*/  STL [R1+0x50], R181 ;  /* 0x000050b501007387 */ /* 0x0003e40000100800 */
[----:B-1----:R-:W-:Y:S01]  /*2820*/  FFMA.FTZ R181, R194, R239, R227 ;  /* 0x000000efc2b57223 */ /* 0x002fe200000100e3 */
[----:B----4-:R-:W-:Y:S01]  /*2830*/  FFMA.FTZ R228, R4, R5, R228 ;  /* 0x0000000504e47223 */ /* 0x010fe200000100e4 */
[----:B------:R-:W-:-:S04]  /*2840*/  FMUL.FTZ R5, R16, R178 ;  /* 0x000000b210057220 */ /* 0x000fc80000410000 */
[----:B------:R-:W-:Y:S01]  /*2850*/  FFMA.FTZ R233, R5, R6, R233 ;  /* 0x0000000605e97223 */ /* 0x000fe200000100e9 */
[----:B------:R-:W-:Y:S04]  /*2860*/  STL [R1+0x54], R228 ;  /* 0x000054e401007387 */ /* 0x000fe80000100800 */
[----:B------:R1:W-:Y:S01]  /*2870*/  STL [R1+0x58], R233 ;  /* 0x000058e901007387 */ /* 0x0003e20000100800 */
[----:B------:R-:W-:Y:S01]  /*2880*/  FFMA.FTZ R181, R193, R238, R181 ;  /* 0x000000eec1b57223 */ /* 0x000fe200000100b5 */
[----:B-1----:R-:W-:Y:S01]  /*2890*/  FMUL.FTZ R233, R232, R6 ;  /* 0x00000006e8e97220 */ /* 0x002fe20000410000 */
[----:B------:R-:W-:-:S04]  /*28a0*/  FMUL.FTZ R6, R16, R177 ;  /* 0x000000b110067220 */ /* 0x000fc80000410000 */
[----:B------:R-:W-:Y:S01]  /*28b0*/  FFMA.FTZ R183, R6, R176, R183 ;  /* 0x000000b006b77223 */ /* 0x000fe200000100b7 */
[----:B------:R-:W-:-:S04]  /*28c0*/  FFMA.FTZ R181, R192, R237, R181 ;  /* 0x000000edc0b57223 */ /* 0x000fc800000100b5 */
[----:B------:R0:W-:Y:S01]  /*28d0*/  STL [R1+0x5c], R183 ;  /* 0x00005cb701007387 */ /* 0x0001e20000100800 */
[----:B------:R-:W-:-:S04]  /*28e0*/  FFMA.FTZ R178, R2, R236, R181 ;  /* 0x000000ec02b27223 */ /* 0x000fc800000100b5 */
[----:B------:R-:W-:-:S04]  /*28f0*/  FFMA.FTZ R178, R3, R235, R178 ;  /* 0x000000eb03b27223 */ /* 0x000fc800000100b2 */
[----:B------:R-:W-:Y:S01]  /*2900*/  FFMA.FTZ R178, R4, R234, R178 ;  /* 0x000000ea04b27223 */ /* 0x000fe200000100b2 */
[----:B------:R-:W-:Y:S01]  /*2910*/  FMUL.FTZ R232, R182, R176 ;  /* 0x000000b0b6e87220 */ /* 0x000fe20000410000 */
[----:B------:R-:W-:Y:S02]  /*2920*/  FADD.FTZ R179, R179, R233 ;  /* 0x000000e9b3b37221 */ /* 0x000fe40000010000 */
[----:B------:R-:W-:Y:S02]  /*2930*/  FFMA.FTZ R178, R5, R233, R178 ;  /* 0x000000e905b27223 */ /* 0x000fe400000100b2 */
[----:B------:R-:W-:Y:S02]  /*2940*/  FADD.FTZ R228, R179, R232 ;  /* 0x000000e8b3e47221 */ /* 0x000fe40000010000 */
[----:B0-----:R-:W-:-:S07]  /*2950*/  FFMA.FTZ R227, R6, R232, R178 ;  /* 0x000000e806e37223 */ /* 0x001fce00000100b2 */
.L_x_13544:
[----:B------:R-:W-:Y:S05]  /*2960*/  BSYNC.RECONVERGENT B1 ;  /* 0x0000000000017941 */ /* 0x000fea0003800200 */
.L_x_13543:
[----:B------:R-:W-:Y:S04]  /*2970*/  BSSY.RECONVERGENT B1, `(.L_x_13545) ;  /* 0x0000073000017945 */ /* 0x000fe80003800200 */
[----:B------:R-:W-:Y:S05]  /*2980*/  @!P5 BRA `(.L_x_13546) ;  /* 0x0000000400c4d947 */ /* 0x000fea0003800000 */
[----:B------:R-:W0:Y:S01]  /*2990*/  LDC.64 R8, c[0x0][0x3a8] ;  /* 0x0000ea00ff087b82 */ /* 0x000e220000000a00 */
[----:B-----5:R1:W-:Y:S07]  /*29a0*/  STL [R1+0x154], R0 ;  /* 0x0001540001007387 */ /* 0x0203ee0000100800 */
[----:B------:R-:W2:Y:S01]  /*29b0*/  LDC.64 R12, c[0x0][0x428] ;  /* 0x00010a00ff0c7b82 */ /* 0x000ea20000000a00 */
[----:B------:R-:W-:Y:S01]  /*29c0*/  ISETP.NE.U32.AND P0, PT, RZ, UR10, PT ;  /* 0x0000000aff007c0c */ /* 0x000fe2000bf05070 */
[----:B-1----:R-:W3:Y:S06]  /*29d0*/  LDL.LU R0, [R1+0x40] ;  /* 0x0000400001007983 */ /* 0x002eec0000300800 */
[----:B------:R-:W1:Y:S01]  /*29e0*/  LDC.64 R26, c[0x0][0x3b0] ;  /* 0x0000ec00ff1a7b82 */ /* 0x000e620000000a00 */
[----:B0-----:R-:W-:-:S04]  /*29f0*/  IMAD.WIDE.U32 R8, R19, 0x10, R8 ;  /* 0x0000001013087825 */ /* 0x001fc800078e0008 */
[----:B--2---:R-:W-:Y:S02]  /*2a00*/  IMAD.WIDE.U32 R12, R19, 0x10, R12 ;  /* 0x00000010130c7825 */ /* 0x004fe400078e000c */
[----:B------:R-:W2:Y:S04]  /*2a10*/  LDG.E.128 R8, desc[UR6][R8.64] ;  /* 0x0000000608087981 */ /* 0x000ea8000c1e1d00 */
[----:B------:R0:W4:Y:S01]  /*2a20*/  LDG.E.128 R176, desc[UR6][R12.64] ;  /* 0x000000060cb07981 */ /* 0x000122000c1e1d00 */
[----:B------:R-:W-:-:S03]  /*2a30*/  ISETP.NE.AND.EX P0, PT, RZ, UR11, PT, P0 ;  /* 0x0000000bff007c0c */ /* 0x000fc6000bf05300 */
[----:B------:R-:W3:Y:S04]  /*2a40*/  LDL R231, [R1+0xe0] ;  /* 0x0000e00001e77983 */ /* 0x000ee80000100800 */
[----:B------:R-:W3:Y:S04]  /*2a50*/  LDL R230, [R1+0xe4] ;  /* 0x0000e40001e67983 */ /* 0x000ee80000100800 */
[----:B------:R-:W3:Y:S02]  /*2a60*/  LDL R229, [R1+0xe8] ;  /* 0x0000e80001e57983 */ /* 0x000ee40000100800 */
[----:B0-----:R-:W0:Y:S02]  /*2a70*/  @P0 LDC.64 R12, c[0x0][0x438] ;  /* 0x00010e00ff0c0b82 */ /* 0x001e240000000a00 */
[----:B0-----:R-:W-:-:S05]  /*2a80*/  @P0 IMAD.WIDE.U32 R12, R19, 0x10, R12 ;  /* 0x00000010130c0825 */ /* 0x001fca00078e000c */
[----:B------:R1:W5:Y:S02]  /*2a90*/  @P0 LDG.E.128 R32, desc[UR6][R12.64] ;  /* 0x000000060c200981 */ /* 0x000364000c1e1d00 */
[----:B-1----:R-:W-:-:S05]  /*2aa0*/  IMAD.WIDE.U32 R12, R19, 0x8, R26 ;  /* 0x00000008130c7825 */ /* 0x002fca00078e001a */
[----:B------:R4:W5:Y:S01]  /*2ab0*/  LDG.E.64 R26, desc[UR6][R12.64] ;  /* 0x000000060c1a7981 */ /* 0x000962000c1e1b00 */
[----:B--2---:R-:W-:Y:S02]  /*2ac0*/  HADD2.F32 R181, -RZ, R8.H1_H1 ;  /* 0x30000008ffb57230 */ /* 0x004fe40000004100 */
[--C-:B------:R-:W-:Y:S02]  /*2ad0*/  HADD2.F32 R222, -RZ, R10.reuse.H0_H0 ;  /* 0x2000000affde7230 */ /* 0x100fe40000004100 */
[----:B------:R-:W-:Y:S02]  /*2ae0*/  HADD2.F32 R183, -RZ, R10.H1_H1 ;  /* 0x3000000affb77230 */ /* 0x000fe40000004100 */
[--C-:B------:R-:W-:Y:S02]  /*2af0*/  HADD2.F32 R182, -RZ, R11.reuse.H0_H0 ;  /* 0x2000000bffb67230 */ /* 0x100fe40000004100 */
[----:B------:R-:W-:Y:S01]  /*2b00*/  FADD.FTZ R225, -R18, R181 ;  /* 0x000000b512e17221 */ /* 0x000fe20000010100 */
[----:B------:R-:W-:-:S02]  /*2b10*/  HADD2.F32 R226, -RZ, R11.H1_H1 ;  /* 0x3000000bffe27230 */ /* 0x000fc40000004100 */
[C---:B------:R-:W-:Y:S01]  /*2b20*/  FADD.FTZ R181, -R18.reuse, R222 ;  /* 0x000000de12b57221 */ /* 0x040fe20000010100 */
[----:B------:R-:W-:Y:S01]  /*2b30*/  HADD2.F32 R7, -RZ, R8.H0_H0 ;  /* 0x20000008ff077230 */ /* 0x000fe20000004100 */
[----:B------:R-:W2:Y:S01]  /*2b40*/  LDL R222, [R1+0xec] ;  /* 0x0000ec0001de7983 */ /* 0x000ea20000100800 */
[--C-:B----4-:R-:W-:Y:S02]  /*2b50*/  HADD2.F32 R12, -RZ, R178.reuse.H0_H0 ;  /* 0x200000b2ff0c7230 */ /* 0x110fe40000004100 */
[----:B------:R-:W-:Y:S02]  /*2b60*/  HADD2.F32 R13, -RZ, R178.H1_H1 ;  /* 0x300000b2ff0d7230 */ /* 0x000fe40000004100 */
[----:B------:R-:W-:Y:S01]  /*2b70*/  FADD.FTZ R178, -R18, R183 ;  /* 0x000000b712b27221 */ /* 0x000fe20000010100 */
[--C-:B------:R-:W-:Y:S01]  /*2b80*/  HADD2.F32 R8, -RZ, R9.reuse.H0_H0 ;  /* 0x20000009ff087230 */ /* 0x100fe20000004100 */
[----:B------:R-:W4:Y:S01]  /*2b90*/  LDL.LU R183, [R1+0x4c] ;  /* 0x00004c0001b77983 */ /* 0x000f220000300800 */
[----:B------:R-:W-:-:S02]  /*2ba0*/  HADD2.F32 R223, -RZ, R9.H1_H1 ;  /* 0x30000009ffdf7230 */ /* 0x000fc40000004100 */
[--C-:B------:R-:W-:Y:S02]  /*2bb0*/  HADD2.F32 R11, -RZ, R177.reuse.H0_H0 ;  /* 0x200000b1ff0b7230 */ /* 0x100fe40000004100 */
[----:B------:R-:W-:Y:S02]  /*2bc0*/  HADD2.F32 R180, -RZ, R177.H1_H1 ;  /* 0x300000b1ffb47230 */ /* 0x000fe40000004100 */
[C---:B------:R-:W-:Y:S01]  /*2bd0*/  FADD.FTZ R177, -R18.reuse, R182 ;  /* 0x000000b612b17221 */ /* 0x040fe20000010100 */
[--C-:B------:R-:W-:Y:S01]  /*2be0*/  HADD2.F32 R9, -RZ, R176.reuse.H0_H0 ;  /* 0x200000b0ff097230 */ /* 0x100fe20000004100 */
[----:B------:R-:W2:Y:S01]  /*2bf0*/  LDL.LU R182, [R1+0x48] ;  /* 0x0000480001b67983 */ /* 0x000ea20000300800 */
[----:B------:R-:W-:Y:S02]  /*2c00*/  HADD2.F32 R10, -RZ, R176.H1_H1 ;  /* 0x300000b0ff0a7230 */ /* 0x000fe40000004100 */
[C---:B------:R-:W-:Y:S02]  /*2c10*/  FADD.FTZ R176, -R18.reuse, R226 ;  /* 0x000000e212b07221 */ /* 0x040fe40000010100 */
[----:B------:R-:W4:Y:S01]  /*2c20*/  LDL.LU R226, [R1+0x44] ;  /* 0x0000440001e27983 */ /* 0x000f220000300800 */
[C---:B------:R-:W-:Y:S01]  /*2c30*/  FADD.FTZ R7, -R18.reuse, R7 ;  /* 0x0000000712077221 */ /* 0x040fe20000010100 */
[----:B------:R-:W-:-:S03]  /*2c40*/  FADD.FTZ R224, -R18, R8 ;  /* 0x0000000812e07221 */ /* 0x000fc60000010100 */
[----:B------:R-:W-:Y:S01]  /*2c50*/  FMUL.FTZ R7, R16, R7 ;  /* 0x0000000710077220 */ /* 0x000fe20000410000 */
[----:B------:R-:W-:Y:S01]  /*2c60*/  FADD.FTZ R100, R100, R9 ;  /* 0x0000000964647221 */ /* 0x000fe20000010000 */
[----:B------:R-:W-:Y:S01]  /*2c70*/  FMUL.FTZ R8, R16, R225 ;  /* 0x000000e110087220 */ /* 0x000fe20000410000 */
[-C--:B---3--:R-:W-:Y:S01]  /*2c80*/  FMUL.FTZ R231, R231, R9.reuse ;  /* 0x00000009e7e77220 */ /* 0x088fe20000410000 */
[----:B------:R-:W-:Y:S01]  /*2c90*/  FFMA.FTZ R0, R7, R9, R0 ;  /* 0x0000000907007223 */ /* 0x000fe20000010000 */
[----:B------:R-:W-:Y:S01]  /*2ca0*/  FADD.FTZ R223, -R18, R223 ;  /* 0x000000df12df7221 */ /* 0x000fe20000010100 */
[----:B------:R-:W-:Y:S01]  /*2cb0*/  FMUL.FTZ R9, R16, R224 ;  /* 0x000000e010097220 */ /* 0x000fe20000410000 */
[----:B------:R-:W-:Y:S01]  /*2cc0*/  FADD.FTZ R101, R101, R10 ;  /* 0x0000000a65657221 */ /* 0x000fe20000010000 */
[----:B------:R-:W-:Y:S01]  /*2cd0*/  FMUL.FTZ R230, R230, R10 ;  /* 0x0000000ae6e67220 */ /* 0x000fe20000410000 */
[----:B------:R-:W3:Y:S01]  /*2ce0*/  LDL R225, [R1+0xd0] ;  /* 0x0000d00001e17983 */ /* 0x000ee20000100800 */
[----:B------:R-:W-:-:S03]  /*2cf0*/  FADD.FTZ R102, R102, R11 ;  /* 0x0000000b66667221 */ /* 0x000fc60000010000 */
[----:B------:R0:W-:Y:S01]  /*2d00*/  STL [R1+0x40], R0 ;  /* 0x0000400001007387 */ /* 0x0001e20000100800 */
[-C--:B------:R-:W-:Y:S01]  /*2d10*/  FMUL.FTZ R229, R229, R11.reuse ;  /* 0x0000000be5e57220 */ /* 0x080fe20000410000 */
[----:B------:R-:W-:Y:S02]  /*2d20*/  FADD.FTZ R103, R103, R180 ;  /* 0x000000b467677221 */ /* 0x000fe40000010000 */
[----:B0-----:R0:W5:Y:S04]  /*2d30*/  LDL.LU R0, [R1+0x154] ;  /* 0x0001540001007983 */ /* 0x0011680000300800 */
[----:B------:R-:W3:Y:S01]  /*2d40*/  LDL R224, [R1+0xd4] ;  /* 0x0000d40001e07983 */ /* 0x000ee20000100800 */
[----:B--2---:R-:W-:Y:S01]  /*2d50*/  FFMA.FTZ R182, R9, R11, R182 ;  /* 0x0000000b09b67223 */ /* 0x004fe200000100b6 */
[----:B----4-:R-:W-:Y:S01]  /*2d60*/  FFMA.FTZ R226, R8, R10, R226 ;  /* 0x0000000a08e27223 */ /* 0x010fe200000100e2 */
[C---:B------:R-:W-:Y:S01]  /*2d70*/  FMUL.FTZ R10, R16.reuse, R223 ;  /* 0x000000df100a7220 */ /* 0x040fe20000410000 */
[----:B------:R-:W-:-:S03]  /*2d80*/  FMUL.FTZ R11, R16, R181 ;  /* 0x000000b5100b7220 */ /* 0x000fc60000410000 */
[----:B------:R1:W-:Y:S01]  /*2d90*/  STL [R1+0x44], R226 ;  /* 0x000044e201007387 */ /* 0x0003e20000100800 */
[----:B------:R-:W-:-:S03]  /*2da0*/  FFMA.FTZ R183, R10, R180, R183 ;  /* 0x000000b40ab77223 */ /* 0x000fc600000100b7 */
[----:B------:R-:W-:Y:S04]  /*2db0*/  STL [R1+0x48], R182 ;  /* 0x000048b601007387 */ /* 0x000fe80000100800 */
[----:B------:R-:W2:Y:S01]  /*2dc0*/  LDL.LU R181, [R1+0x30] ;  /* 0x0000300001b57983 */ /* 0x000ea20000300800 */
[----:B-1----:R-:W-:-:S03]  /*2dd0*/  FMUL.FTZ R226, R222, R180 ;  /* 0x000000b4dee27220 */ /* 0x002fc60000410000 */
[----:B------:R-:W4:Y:S01]  /*2de0*/  LDL.LU R223, [R1+0x38] ;  /* 0x0000380001df7983 */ /* 0x000f220000300800 */
[----:B------:R-:W-:-:S03]  /*2df0*/  FADD.FTZ R180, R228, R231 ;  /* 0x000000e7e4b47221 */ /* 0x000fc60000010000 */
[----:B------:R-:W4:Y:S04]  /*2e00*/  LDL R222, [R1+0xd8] ;  /* 0x0000d80001de7983 */ /* 0x000f280000100800 */
[----:B------:R1:W-:Y:S04]  /*2e10*/  STL [R1+0x4c], R183 ;  /* 0x00004cb701007387 */ /* 0x0003e80000100800 */
[----:B-1----:R-:W4:Y:S04]  /*2e20*/  LDL.LU R183, [R1+0x3c] ;  /* 0x00003c0001b77983 */ /* 0x002f280000300800 */
[----:B------:R-:W4:Y:S04]  /*2e30*/  LDL R182, [R1+0xdc] ;  /* 0x0000dc0001b67983 */ /* 0x000f280000100800 */
[----:B------:R-:W4:Y:S01]  /*2e40*/  LDL.LU R228, [R1+0x34] ;  /* 0x0000340001e47983 */ /* 0x000f220000300800 */
[----:B------:R-:W-:Y:S01]  /*2e50*/  FADD.FTZ R96, R96, R12 ;  /* 0x0000000c60607221 */ /* 0x000fe20000010000 */
[----:B---3--:R-:W-:Y:S01]  /*2e60*/  FMUL.FTZ R225, R225, R12 ;  /* 0x0000000ce1e17220 */ /* 0x008fe20000410000 */
[----:B------:R-:W-:-:S02]  /*2e70*/  HADD2.F32 R14, -RZ, R179.H0_H0 ;  /* 0x200000b3ff0e7230 */ /* 0x000fc40000004100 */
[----:B------:R-:W-:Y:S01]  /*2e80*/  FADD.FTZ R97, R97, R13 ;  /* 0x0000000d61617221 */ /* 0x000fe20000010000 */
[----:B------:R-:W-:Y:S01]  /*2e90*/  FMUL.FTZ R224, R224, R13 ;  /* 0x0000000de0e07220 */ /* 0x000fe20000410000 */
[----:B------:R-:W-:Y:S02]  /*2ea0*/  HADD2.F32 R179, -RZ, R179.H1_H1 ;  /* 0x300000b3ffb37230 */ /* 0x000fe40000004100 */
[----:B------:R-:W-:Y:S01]  /*2eb0*/  FADD.FTZ R98, R98, R14 ;  /* 0x0000000e62627221 */ /* 0x000fe20000010000 */
[----:B------:R-:W-:Y:S02]  /*2ec0*/  IADD3 R19, PT, PT, R19, 0x20, RZ ;  /* 0x0000002013137810 */ /* 0x000fe40007ffe0ff */
[----:B------:R-:W-:Y:S01]  /*2ed0*/  FADD.FTZ R99, R99, R179 ;  /* 0x000000b363637221 */ /* 0x000fe20000010000 */
[----:B--2---:R-:W-:Y:S01]  /*2ee0*/  FFMA.FTZ R181, R11, R12, R181 ;  /* 0x0000000c0bb57223 */ /* 0x004fe200000100b5 */
[----:B------:R-:W-:-:S04]  /*2ef0*/  FMUL.FTZ R12, R16, R178 ;  /* 0x000000b2100c7220 */ /* 0x000fc80000410000 */
[----:B------:R1:W-:Y:S01]  /*2f00*/  STL [R1+0x30], R181 ;  /* 0x000030b501007387 */ /* 0x0003e20000100800 */
[----:B------:R-:W-:Y:S01]  /*2f10*/  FADD.FTZ R178, R180, R230 ;  /* 0x000000e6b4b27221 */ /* 0x000fe20000010000 */
        /* <DEDUP_REMOVED lines=23> */
[----:B0-----:R-:W-:-:S07]  /*3090*/  FFMA.FTZ R227, R14, R222, R177 ;  /* 0x000000de0ee37223 */ /* 0x001fce00000100b1 */
.L_x_13546:
[----:B------:R-:W-:Y:S05]  /*30a0*/  BSYNC.RECONVERGENT B1 ;  /* 0x0000000000017941 */ /* 0x000fea0003800200 */
.L_x_13545:
        /* <DEDUP_REMOVED lines=9> */
[----:B------:R-:W1:Y:S01]  /*3140*/  LDC.64 R184, c[0x0][0x3b0] ;  /* 0x0000ec00ffb87b82 */ /* 0x000e620000000a00 */
[----:B------:R-:W4:Y:S04]  /*3150*/  LDL.LU R219, [R1+0x28] ;  /* 0x0000280001db7983 */ /* 0x000f280000300800 */
[----:B------:R-:W2:Y:S03]  /*3160*/  LDL R218, [R1+0xc8] ;  /* 0x0000c80001da7983 */ /* 0x000ea60000100800 */
[----:B------:R-:W1:Y:S01]  /*3170*/  @P5 LDC.64 R176, c[0x0][0x438] ;  /* 0x00010e00ffb05b82 */ /* 0x000e620000000a00 */
[----:B------:R-:W3:Y:S04]  /*3180*/  LDL.LU R217, [R1+0x2c] ;  /* 0x00002c0001d97983 */ /* 0x000ee80000300800 */
[----:B------:R-:W2:Y:S01]  /*3190*/  LDL R216, [R1+0xcc] ;  /* 0x0000cc0001d87983 */ /* 0x000ea20000100800 */
[----:B0-----:R-:W-:-:S03]  /*31a0*/  IMAD.WIDE.U32 R180, R19, 0x10, R180 ;  /* 0x0000001013b47825 */ /* 0x001fc600078e00b4 */
[----:B------:R-:W2:Y:S04]  /*31b0*/  LDL R215, [R1+0xb0] ;  /* 0x0000b00001d77983 */ /* 0x000ea80000100800 */
[----:B------:R-:W2:Y:S04]  /*31c0*/  LDL R214, [R1+0xb4] ;  /* 0x0000b40001d67983 */ /* 0x000ea80000100800 */
[----:B------:R-:W4:Y:S01]  /*31d0*/  LDG.E.128 R180, desc[UR6][R180.64] ;  /* 0x00000006b4b47981 */ /* 0x000f22000c1e1d00 */
[----:B-1----:R-:W-:-:S05]  /*31e0*/  @P5 IMAD.WIDE.U32 R176, R19, 0x10, R176 ;  /* 0x0000001013b05825 */ /* 0x002fca00078e00b0 */
[----:B------:R0:W5:Y:S02]  /*31f0*/  @P5 LDG.E.128 R28, desc[UR6][R176.64] ;  /* 0x00000006b01c5981 */ /* 0x000164000c1e1d00 */
[----:B0-----:R-:W0:Y:S02]  /*3200*/  LDC.64 R176, c[0x0][0x3a8] ;  /* 0x0000ea00ffb07b82 */ /* 0x001e240000000a00 */
[----:B0-----:R-:W-:-:S06]  /*3210*/  IMAD.WIDE.U32 R176, R19, 0x10, R176 ;  /* 0x0000001013b07825 */ /* 0x001fcc00078e00b0 */
[----:B------:R-:W3:Y:S01]  /*3220*/  LDG.E.128 R176, desc[UR6][R176.64] ;  /* 0x00000006b0b07981 */ /* 0x000ee2000c1e1d00 */
[----:B------:R-:W-:-:S06]  /*3230*/  IMAD.WIDE.U32 R184, R19, 0x8, R184 ;  /* 0x0000000813b87825 */ /* 0x000fcc00078e00b8 */
[----:B------:R-:W5:Y:S01]  /*3240*/  LDG.E.64 R184, desc[UR6][R184.64] ;  /* 0x00000006b8b87981 */ /* 0x000f62000c1e1b00 */
[--C-:B---3--:R-:W-:Y:S02]  /*3250*/  HADD2.F32 R190, -RZ, R176.reuse.H0_H0 ;  /* 0x200000b0ffbe7230 */ /* 0x108fe40000004100 */
[----:B------:R-:W-:Y:S02]  /*3260*/  HADD2.F32 R191, -RZ, R176.H1_H1 ;  /* 0x300000b0ffbf7230 */ /* 0x000fe40000004100 */
[--C-:B------:R-:W-:Y:S02]  /*3270*/  HADD2.F32 R186, -RZ, R177.reuse.H0_H0 ;  /* 0x200000b1ffba7230 */ /* 0x100fe40000004100 */
[--C-:B------:R-:W-:Y:S02]  /*3280*/  HADD2.F32 R176, -RZ, R178.reuse.H0_H0 ;  /* 0x200000b2ffb07230 */ /* 0x100fe40000004100 */
[----:B------:R-:W-:Y:S02]  /*3290*/  HADD2.F32 R189, -RZ, R177.H1_H1 ;  /* 0x300000b1ffbd7230 */ /* 0x000fe40000004100 */
[----:B------:R-:W-:-:S02]  /*32a0*/  HADD2.F32 R188, -RZ, R178.H1_H1 ;  /* 0x300000b2ffbc7230 */ /* 0x000fc40000004100 */
        /* <DEDUP_REMOVED lines=11> */
[----:B----4-:R-:W-:-:S02]  /*3360*/  HADD2.F32 R178, -RZ, R183.H0_H0 ;  /* 0x200000b7ffb27230 */ /* 0x010fc40000004100 */
[----:B------:R-:W-:Y:S01]  /*3370*/  FMUL.FTZ R211, R16, R190 ;  /* 0x000000be10d37220 */ /* 0x000fe20000410000 */
[----:B------:R-:W-:Y:S02]  /*3380*/  HADD2.F32 R177, -RZ, R183.H1_H1 ;  /* 0x300000b7ffb17230 */ /* 0x000fe40000004100 */
[----:B------:R-:W3:Y:S04]  /*3390*/  LDL.LU R183, [R1+0x24] ;  /* 0x0000240001b77983 */ /* 0x000ee80000300800 */
[----:B------:R-:W4:Y:S01]  /*33a0*/  LDL.LU R190, [R1+0x20] ;  /* 0x0000200001be7983 */ /* 0x000f220000300800 */
[--C-:B------:R-:W-:Y:S02]  /*33b0*/  HADD2.F32 R210, -RZ, R180.reuse.H0_H0 ;  /* 0x200000b4ffd27230 */ /* 0x100fe40000004100 */
[----:B------:R-:W-:-:S02]  /*33c0*/  HADD2.F32 R189, -RZ, R180.H1_H1 ;  /* 0x300000b4ffbd7230 */ /* 0x000fc40000004100 */
[----:B------:R-:W-:Y:S01]  /*33d0*/  FMUL.FTZ R191, R16, R191 ;  /* 0x000000bf10bf7220 */ /* 0x000fe20000410000 */
[----:B------:R-:W-:-:S05]  /*33e0*/  HADD2.F32 R188, -RZ, R181.H0_H0 ;  /* 0x200000b5ffbc7230 */ /* 0x000fca0000004100 */
[----:B------:R-:W-:Y:S01]  /*33f0*/  FFMA.FTZ R219, R191, R188, R219 ;  /* 0x000000bcbfdb7223 */ /* 0x000fe200000100db */
[----:B------:R-:W-:Y:S02]  /*3400*/  HADD2.F32 R181, -RZ, R181.H1_H1 ;  /* 0x300000b5ffb57230 */ /* 0x000fe40000004100 */
[----:B------:R-:W-:Y:S01]  /*3410*/  FADD.FTZ R93, R93, R189 ;  /* 0x000000bd5d5d7221 */ /* 0x000fe20000010000 */
[----:B------:R-:W-:Y:S02]  /*3420*/  HADD2.F32 R180, -RZ, R182.H0_H0 ;  /* 0x200000b6ffb47230 */ /* 0x000fe40000004100 */
[----:B---3--:R-:W-:Y:S01]  /*3430*/  FFMA.FTZ R183, R211, R189, R183 ;  /* 0x000000bdd3b77223 */ /* 0x008fe200000100b7 */
[----:B----4-:R-:W-:-:S05]  /*3440*/  FFMA.FTZ R190, R209, R210, R190 ;  /* 0x000000d2d1be7223 */ /* 0x010fca00000100be */
[----:B------:R0:W-:Y:S04]  /*3450*/  STL [R1+0x20], R190 ;  /* 0x000020be01007387 */ /* 0x0001e80000100800 */
[----:B------:R1:W-:Y:S04]  /*3460*/  STL [R1+0x24], R183 ;  /* 0x000024b701007387 */ /* 0x0003e80000100800 */
[----:B------:R3:W-:Y:S01]  /*3470*/  STL [R1+0x28], R219 ;  /* 0x000028db01007387 */ /* 0x0007e20000100800 */
[----:B0-----:R-:W-:-:S03]  /*3480*/  FMUL.FTZ R190, R16, R186 ;  /* 0x000000ba10be7220 */ /* 0x001fc60000410000 */
[----:B------:R-:W4:Y:S04]  /*3490*/  LDL R186, [R1+0xb8] ;  /* 0x0000b80001ba7983 */ /* 0x000f280000100800 */
[----:B-1----:R-:W4:Y:S01]  /*34a0*/  LDL R183, [R1+0xbc] ;  /* 0x0000bc0001b77983 */ /* 0x002f220000100800 */
[----:B------:R-:W-:Y:S01]  /*34b0*/  FFMA.FTZ R217, R190, R181, R217 ;  /* 0x000000b5bed97223 */ /* 0x000fe200000100d9 */
[----:B------:R-:W-:Y:S01]  /*34c0*/  FMUL.FTZ R220, R220, R189 ;  /* 0x000000bddcdc7220 */ /* 0x000fe20000410000 */
[----:B------:R-:W-:Y:S01]  /*34d0*/  FMUL.FTZ R189, R16, R179 ;  /* 0x000000b310bd7220 */ /* 0x000fe20000410000 */
[----:B--2---:R-:W-:Y:S01]  /*34e0*/  FMUL.FTZ R221, R221, R210 ;  /* 0x000000d2dddd7220 */ /* 0x004fe20000410000 */
[----:B------:R-:W-:Y:S01]  /*34f0*/  FADD.FTZ R88, R88, R180 ;  /* 0x000000b458587221 */ /* 0x000fe20000010000 */
[----:B------:R0:W-:Y:S01]  /*3500*/  STL [R1+0x2c], R217 ;  /* 0x00002cd901007387 */ /* 0x0001e20000100800 */
[----:B------:R-:W-:Y:S01]  /*3510*/  FFMA.FTZ R128, R189, R180, R128 ;  /* 0x000000b4bd807223 */ /* 0x000fe20000010080 */
[----:B------:R-:W-:Y:S01]  /*3520*/  FADD.FTZ R179, R228, R221 ;  /* 0x000000dde4b37221 */ /* 0x000fe20000010000 */
[----:B------:R-:W-:Y:S01]  /*3530*/  FADD.FTZ R94, R94, R188 ;  /* 0x000000bc5e5e7221 */ /* 0x000fe20000010000 */
[----:B---3--:R-:W-:Y:S01]  /*3540*/  FMUL.FTZ R219, R218, R188 ;  /* 0x000000bcdadb7220 */ /* 0x008fe20000410000 */
[----:B------:R-:W-:Y:S01]  /*3550*/  FMUL.FTZ R188, R16, R176 ;  /* 0x000000b010bc7220 */ /* 0x000fe20000410000 */
[----:B0-----:R-:W-:Y:S01]  /*3560*/  FMUL.FTZ R217, R215, R180 ;  /* 0x000000b4d7d97220 */ /* 0x001fe20000410000 */
[----:B------:R-:W-:Y:S01]  /*3570*/  FFMA.FTZ R180, R209, R221, R227 ;  /* 0x000000ddd1b47223 */ /* 0x000fe200000100e3 */
[----:B------:R-:W-:-:S03]  /*3580*/  FADD.FTZ R179, R179, R220 ;  /* 0x000000dcb3b37221 */ /* 0x000fc60000010000 */
[----:B------:R-:W-:Y:S01]  /*3590*/  FFMA.FTZ R176, R211, R220, R180 ;  /* 0x000000dcd3b07223 */ /* 0x000fe200000100b4 */
[----:B------:R-:W-:Y:S01]  /*35a0*/  FMUL.FTZ R218, R216, R181 ;  /* 0x000000b5d8da7220 */ /* 0x000fe20000410000 */
[----:B------:R-:W-:Y:S02]  /*35b0*/  FADD.FTZ R179, R179, R219 ;  /* 0x000000dbb3b37221 */ /* 0x000fe40000010000 */
[----:B------:R-:W-:Y:S01]  /*35c0*/  FFMA.FTZ R176, R191, R219, R176 ;  /* 0x000000dbbfb07223 */ /* 0x000fe200000100b0 */
[----:B------:R-:W-:Y:S01]  /*35d0*/  FADD.FTZ R92, R92, R210 ;  /* 0x000000d25c5c7221 */ /* 0x000fe20000010000 */
[----:B------:R-:W-:Y:S02]  /*35e0*/  HADD2.F32 R182, -RZ, R182.H1_H1 ;  /* 0x300000b6ffb67230 */ /* 0x000fe40000004100 */
[----:B------:R-:W-:Y:S01]  /*35f0*/  FMUL.FTZ R210, R16, R19 ;  /* 0x0000001310d27220 */ /* 0x000fe20000410000 */
[----:B------:R-:W-:Y:S01]  /*3600*/  FADD.FTZ R19, R179, R218 ;  /* 0x000000dab3137221 */ /* 0x000fe20000010000 */
[----:B------:R-:W-:Y:S01]  /*3610*/  FFMA.FTZ R176, R190, R218, R176 ;  /* 0x000000dabeb07223 */ /* 0x000fe200000100b0 */
[----:B------:R-:W-:-:S02]  /*3620*/  FMUL.FTZ R216, R214, R182 ;  /* 0x000000b6d6d87220 */ /* 0x000fc40000410000 */
[----:B------:R-:W-:Y:S01]  /*3630*/  FADD.FTZ R19, R19, R217 ;  /* 0x000000d913137221 */ /* 0x000fe20000010000 */
[----:B------:R-:W-:-:S03]  /*3640*/  FFMA.FTZ R176, R189, R217, R176 ;  /* 0x000000d9bdb07223 */ /* 0x000fc600000100b0 */
[----:B------:R-:W-:Y:S01]  /*3650*/  FADD.FTZ R19, R19, R216 ;  /* 0x000000d813137221 */ /* 0x000fe20000010000 */
[----:B------:R-:W-:Y:S01]  /*3660*/  FADD.FTZ R95, R95, R181 ;  /* 0x000000b55f5f7221 */ /* 0x000fe20000010000 */
[----:B------:R-:W-:Y:S01]  /*3670*/  FADD.FTZ R89, R89, R182 ;  /* 0x000000b659597221 */ /* 0x000fe20000010000 */
[----:B------:R-:W-:Y:S01]  /*3680*/  FFMA.FTZ R129, R188, R182, R129 ;  /* 0x000000b6bc817223 */ /* 0x000fe20000010081 */
[----:B------:R-:W-:Y:S01]  /*3690*/  FADD.FTZ R90, R90, R178 ;  /* 0x000000b25a5a7221 */ /* 0x000fe20000010000 */
[-C--:B------:R-:W-:Y:S01]  /*36a0*/  FFMA.FTZ R130, R210, R178.reuse, R130 ;  /* 0x000000b2d2827223 */ /* 0x080fe20000010082 */
[----:B------:R-:W-:Y:S01]  /*36b0*/  FADD.FTZ R91, R91, R177 ;  /* 0x000000b15b5b7221 */ /* 0x000fe20000010000 */
[----:B----4-:R-:W-:Y:S01]  /*36c0*/  FMUL.FTZ R215, R186, R178 ;  /* 0x000000b2bad77220 */ /* 0x010fe20000410000 */
[----:B------:R-:W-:Y:S01]  /*36d0*/  FMUL.FTZ R186, R16, R18 ;  /* 0x0000001210ba7220 */ /* 0x000fe20000410000 */
[----:B------:R-:W-:Y:S01]  /*36e0*/  FFMA.FTZ R18, R188, R216, R176 ;  /* 0x000000d8bc127223 */ /* 0x000fe200000100b0 */
[----:B------:R-:W-:Y:S01]  /*36f0*/  FMUL.FTZ R214, R183, R177 ;  /* 0x000000b1b7d67220 */ /* 0x000fe20000410000 */
[----:B------:R-:W-:-:S02]  /*3700*/  FADD.FTZ R19, R19, R215 ;  /* 0x000000d713137221 */ /* 0x000fc40000010000 */
[----:B------:R-:W-:Y:S01]  /*3710*/  FFMA.FTZ R18, R210, R215, R18 ;  /* 0x000000d7d2127223 */ /* 0x000fe20000010012 */
[C---:B------:R-:W-:Y:S01]  /*3720*/  FFMA.FTZ R131, R186.reuse, R177, R131 ;  /* 0x000000b1ba837223 */ /* 0x040fe20000010083 */
[----:B------:R-:W-:Y:S02]  /*3730*/  FADD.FTZ R228, R19, R214 ;  /* 0x000000d613e47221 */ /* 0x000fe40000010000 */
[----:B------:R-:W-:-:S07]  /*3740*/  FFMA.FTZ R227, R186, R214, R18 ;  /* 0x000000d6bae37223 */ /* 0x000fce0000010012 */
.L_x_13548:
[----:B------:R-:W-:Y:S05]  /*3750*/  BSYNC.RECONVERGENT B1 ;  /* 0x0000000000017941 */ /* 0x000fea0003800200 */
.L_x_13547:
        /* <DEDUP_REMOVED lines=22> */
.L_x_13618:
        /* <DEDUP_REMOVED lines=20> */
[----:B-----5:R-:W-:Y:S02]  /*3a00*/  @P4 HADD2.F32 R181, -RZ, R177.H0_H0 ;  /* 0x200000b1ffb54230 */ /* 0x020fe40000004100 */
[----:B--2---:R-:W-:Y:S01]  /*3a10*/  FADD.FTZ R180, R182, -R180 ;  /* 0x800000b4b6b47221 */ /* 0x004fe20000010000 */
[----:B------:R-:W-:-:S03]  /*3a20*/  HFMA2 R182, -RZ, RZ, 0, 0 ;  /* 0x00000000ffb67431 */ /* 0x000fc600000001ff */
[----:B------:R-:W-:-:S04]  /*3a30*/  FMUL.FTZ R180, R16, R180 ;  /* 0x000000b410b47220 */ /* 0x000fc80000410000 */
[----:B------:R-:W-:-:S04]  /*3a40*/  FMUL.FTZ R180, R180, R17 ;  /* 0x00000011b4b47220 */ /* 0x000fc80000410000 */
        /* <DEDUP_REMOVED lines=10> */
[----:B------:R-:W-:Y:S01]  /*3af0*/  @P4 HADD2.F32 R86, -RZ, R177.H1_H1 ;  /* 0x300000b1ff564230 */ /* 0x000fe20000004100 */
[----:B------:R-:W-:Y:S01]  /*3b00*/  MOV R177, RZ ;  /* 0x000000ff00b17202 */ /* 0x000fe20000000f00 */
[----:B------:R-:W-:-:S04]  /*3b10*/  FMUL.FTZ R180, R180, UR14 ;  /* 0x0000000eb4b47c20 */ /* 0x000fc80008410000 */
[----:B------:R-:W-:Y:S01]  /*3b20*/  @P4 FMUL.FTZ R177, R86, R180 ;  /* 0x000000b456b14220 */ /* 0x000fe20000410000 */
[----:B------:R-:W-:Y:S01]  /*3b30*/  FFMA.FTZ R86, R205, R18, R19 ;  /* 0x00000012cd567223 */ /* 0x000fe20000010013 */
[----:B------:R-:W-:Y:S02]  /*3b40*/  FMUL.FTZ R183, R171, R180 ;  /* 0x000000b4abb77220 */ /* 0x000fe40000410000 */
[----:B------:R-:W-:Y:S01]  /*3b50*/  FADD.FTZ R87, R87, R177 ;  /* 0x000000b157577221 */ /* 0x000fe20000010000 */
[----:B------:R-:W-:Y:S01]  /*3b60*/  FADD.FTZ R86, R251, -R86 ;  /* 0x80000056fb567221 */ /* 0x000fe20000010000 */
[----:B------:R-:W-:Y:S01]  /*3b70*/  @P5 HADD2.F32 R177, -RZ, R178.H0_H0 ;  /* 0x200000b2ffb15230 */ /* 0x000fe20000004100 */
[----:B------:R-:W-:Y:S02]  /*3b80*/  FSEL R183, R183, RZ, P4 ;  /* 0x000000ffb7b77208 */ /* 0x000fe40002000000 */
[----:B------:R-:W-:Y:S01]  /*3b90*/  FMUL.FTZ R86, R16, R86 ;  /* 0x0000005610567220 */ /* 0x000fe20000410000 */
[----:B------:R-:W-:-:S03]  /*3ba0*/  LOP3.LUT P4, RZ, R21, 0xff00, RZ, 0xc0, !PT ;  /* 0x0000ff0015ff7812 */ /* 0x000fc6000788c0ff */
[----:B------:R-:W-:-:S04]  /*3bb0*/  FMUL.FTZ R86, R86, R17 ;  /* 0x0000001156567220 */ /* 0x000fc80000410000 */
[----:B------:R-:W-:Y:S01]  /*3bc0*/  FMUL.FTZ R228, R86, UR14 ;  /* 0x0000000e56e47c20 */ /* 0x000fe20008410000 */
[----:B------:R-:W-:-:S03]  /*3bd0*/  HFMA2 R86, -RZ, RZ, 0, 0 ;  /* 0x00000000ff567431 */ /* 0x000fc600000001ff */
[-C--:B------:R-:W-:Y:S01]  /*3be0*/  @P5 FMUL.FTZ R86, R177, R228.reuse ;  /* 0x000000e4b1565220 */ /* 0x080fe20000410000 */
[----:B------:R-:W-:-:S03]  /*3bf0*/  MOV R177, R228 ;  /* 0x000000e400b17202 */ /* 0x000fc60000000f00 */
[----:B------:R-:W-:Y:S01]  /*3c00*/  FADD.FTZ R181, R80, R86 ;  /* 0x0000005650b57221 */ /* 0x000fe20000010000 */
[----:B------:R-:W-:-:S04]  /*3c10*/  FFMA.FTZ R80, R204, R18, R19 ;  /* 0x00000012cc507223 */ /* 0x000fc80000010013 */
[----:B------:R-:W-:-:S04]  /*3c20*/  FADD.FTZ R80, R250, -R80 ;  /* 0x80000050fa507221 */ /* 0x000fc80000010000 */
[----:B------:R-:W-:-:S04]  /*3c30*/  FMUL.FTZ R80, R16, R80 ;  /* 0x0000005010507220 */ /* 0x000fc80000410000 */
[----:B------:R-:W-:Y:S01]  /*3c40*/  FMUL.FTZ R86, R80, R17 ;  /* 0x0000001150567220 */ /* 0x000fe20000410000 */
[----:B------:R-:W-:-:S03]  /*3c50*/  @P4 HADD2.F32 R80, -RZ, R178.H1_H1 ;  /* 0x300000b2ff504230 */ /* 0x000fc60000004100 */
[----:B------:R-:W-:Y:S01]  /*3c60*/  FMUL.FTZ R228, R86, UR14 ;  /* 0x0000000e56e47c20 */ /* 0x000fe20008410000 */
[----:B------:R-:W-:-:S03]  /*3c70*/  HFMA2 R86, -RZ, RZ, 0, 0 ;  /* 0x00000000ff567431 */ /* 0x000fc600000001ff */
[----:B------:R-:W-:Y:S01]  /*3c80*/  @P4 FMUL.FTZ R86, R80, R228 ;  /* 0x000000e450564220 */ /* 0x000fe20000410000 */
[----:B------:R-:W-:-:S03]  /*3c90*/  FFMA.FTZ R80, R203, R18, R19 ;  /* 0x00000012cb507223 */ /* 0x000fc60000010013 */
[----:B------:R-:W-:Y:S01]  /*3ca0*/  FADD.FTZ R180, R81, R86 ;  /* 0x0000005651b47221 */ /* 0x000fe20000010000 */
[----:B------:R-:W-:Y:S01]  /*3cb0*/  FADD.FTZ R80, R249, -R80 ;  /* 0x80000050f9507221 */ /* 0x000fe20000010000 */
[----:B------:R-:W-:Y:S01]  /*3cc0*/  @P6 HADD2.F32 R86, -RZ, R179.H0_H0 ;  /* 0x200000b3ff566230 */ /* 0x000fe20000004100 */
[----:B------:R-:W-:Y:S02]  /*3cd0*/  MOV R81, RZ ;  /* 0x000000ff00517202 */ /* 0x000fe40000000f00 */
        /* <DEDUP_REMOVED lines=15> */
[----:B------:R-:W-:Y:S01]  /*3dd0*/  @P6 HADD2.F32 R82, -RZ, R179.H1_H1 ;  /* 0x300000b3ff526230 */ /* 0x000fe20000004100 */
[----:B------:R-:W-:-:S04]  /*3de0*/  MOV R179, R177 ;  /* 0x000000b100b37202 */ /* 0x000fc80000000f00 */
[----:B------:R-:W-:Y:S01]  /*3df0*/  @P6 FMUL.FTZ R86, R82, R81 ;  /* 0x0000005152566220 */ /* 0x000fe20000410000 */
[----:B------:R-:W-:-:S03]  /*3e00*/  FMUL.FTZ R82, R164, R179 ;  /* 0x000000b3a4527220 */ /* 0x000fc60000410000 */
[----:B------:R-:W-:Y:S01]  /*3e10*/  FADD.FTZ R177, R83, R86 ;  /* 0x0000005653b17221 */ /* 0x000fe20000010000 */
[----:B------:R-:W-:Y:S01]  /*3e20*/  FMUL.FTZ R83, R167, R81 ;  /* 0x00000051a7537220 */ /* 0x000fe20000410000 */
[----:B------:R-:W-:Y:S01]  /*3e30*/  FMUL.FTZ R81, R165, R228 ;  /* 0x000000e4a5517220 */ /* 0x000fe20000410000 */
[----:B------:R-:W-:Y:S01]  /*3e40*/  FSEL R82, R82, RZ, P5 ;  /* 0x000000ff52527208 */ /* 0x000fe20002800000 */
[----:B------:R-:W2:Y:S02]  /*3e50*/  LDL R228, [R1+0x4] ;  /* 0x0000040001e47983 */ /* 0x000ea40000100800 */
[----:B------:R-:W-:Y:S02]  /*3e60*/  FSEL R83, R83, RZ, P6 ;  /* 0x000000ff53537208 */ /* 0x000fe40003000000 */
[----:B------:R-:W-:Y:S02]  /*3e70*/  FSEL R81, R81, RZ, P4 ;  /* 0x000000ff51517208 */ /* 0x000fe40002000000 */
[----:B------:R-:W-:Y:S01]  /*3e80*/  F2FP.F16.F32.PACK_AB R83, R83, R80 ;  /* 0x000000505353723e */ /* 0x000fe200000000ff */
[----:B------:R-:W-:Y:S01]  /*3e90*/  FFMA.FTZ R80, R0, R18, R19 ;  /* 0x0000001200507223 */ /* 0x000fe20000010013 */
[----:B------:R-:W-:-:S03]  /*3ea0*/  LOP3.LUT P4, RZ, R20, 0xff, RZ, 0xc0, !PT ;  /* 0x000000ff14ff7812 */ /* 0x000fc6000788c0ff */
[----:B------:R-:W-:-:S04]  /*3eb0*/  FADD.FTZ R80, R212, -R80 ;  /* 0x80000050d4507221 */ /* 0x000fc80000010000 */
[----:B------:R-:W-:-:S04]  /*3ec0*/  FMUL.FTZ R80, R16, R80 ;  /* 0x0000005010507220 */ /* 0x000fc80000410000 */
[----:B------:R-:W-:Y:S02]  /*3ed0*/  FMUL.FTZ R80, R80, R17 ;  /* 0x0000001150507220 */ /* 0x000fe40000410000 */
[----:B------:R-:W-:Y:S02]  /*3ee0*/  @P4 HADD2.F32 R86, -RZ, R176.H0_H0 ;  /* 0x200000b0ff564230 */ /* 0x000fe40000004100 */
[----:B------:R-:W-:Y:S01]  /*3ef0*/  FMUL.FTZ R179, R80, UR14 ;  /* 0x0000000e50b37c20 */ /* 0x000fe20008410000 */
[----:B------:R-:W-:-:S03]  /*3f00*/  MOV R80, RZ ;  /* 0x000000ff00507202 */ /* 0x000fc60000000f00 */
[----:B------:R-:W-:-:S04]  /*3f10*/  @P4 FMUL.FTZ R80, R86, R179 ;  /* 0x000000b356504220 */ /* 0x000fc80000410000 */
[----:B------:R-:W-:Y:S01]  /*3f20*/  FADD.FTZ R86, R84, R80 ;  /* 0x0000005054567221 */ /* 0x000fe20000010000 */
[----:B------:R-:W-:Y:S01]  /*3f30*/  FMUL.FTZ R80, R168, R179 ;  /* 0x000000b3a8507220 */ /* 0x000fe20000410000 */
[----:B------:R-:W-:-:S04]  /*3f40*/  FFMA.FTZ R84, R208, R18, R19 ;  /* 0x00000012d0547223 */ /* 0x000fc80000010013 */
[----:B------:R-:W-:Y:S02]  /*3f50*/  FSEL R80, R80, RZ, P4 ;  /* 0x000000ff50507208 */ /* 0x000fe40002000000 */
[----:B------:R-:W-:-:S13]  /*3f60*/  LOP3.LUT P4, RZ, R20, 0xff00, RZ, 0xc0, !PT ;  /* 0x0000ff0014ff7812 */ /* 0x000fda000788c0ff */
[----:B------:R-:W-:Y:S01]  /*3f70*/  @P4 HADD2.F32 R176, -RZ, R176.H1_H1 ;  /* 0x300000b0ffb04230 */ /* 0x000fe20000004100 */
[----:B------:R-:W-:Y:S02]  /*3f80*/  F2FP.F16.F32.PACK_AB R82, R81, R82 ;  /* 0x000000525152723e */ /* 0x000fe400000000ff */
[----:B------:R-:W-:Y:S01]  /*3f90*/  F2FP.F16.F32.PACK_AB R81, R183, R227 ;  /* 0x000000e3b751723e */ /* 0x000fe200000000ff */
[----:B--2---:R-:W-:-:S04]  /*3fa0*/  FADD.FTZ R84, R228, -R84 ;  /* 0x80000054e4547221 */ /* 0x004fc80000010000 */
[----:B------:R-:W-:-:S04]  /*3fb0*/  FMUL.FTZ R84, R16, R84 ;  /* 0x0000005410547220 */ /* 0x000fc80000410000 */
[----:B------:R-:W-:-:S04]  /*3fc0*/  FMUL.FTZ R84, R84, R17 ;  /* 0x0000001154547220 */ /* 0x000fc80000410000 */
[----:B------:R-:W-:Y:S01]  /*3fd0*/  FMUL.FTZ R179, R84, UR14 ;  /* 0x0000000e54b37c20 */ /* 0x000fe20008410000 */
[----:B------:R-:W-:-:S03]  /*3fe0*/  HFMA2 R84, -RZ, RZ, 0, 0 ;  /* 0x00000000ff547431 */ /* 0x000fc600000001ff */
[----:B------:R-:W-:-:S04]  /*3ff0*/  @P4 FMUL.FTZ R84, R176, R179 ;  /* 0x000000b3b0544220 */ /* 0x000fc80000410000 */
[----:B------:R-:W-:Y:S01]  /*4000*/  FADD.FTZ R176, R85, R84 ;  /* 0x0000005455b07221 */ /* 0x000fe20000010000 */
[----:B------:R-:W-:-:S05]  /*4010*/  FMUL.FTZ R84, R169, R179 ;  /* 0x000000b3a9547220 */ /* 0x000fca0000410000 */
[----:B------:R-:W-:-:S04]  /*4020*/  FSEL R84, R84, RZ, P4 ;  /* 0x000000ff54547208 */ /* 0x000fc80002000000 */
[----:B------:R-:W-:Y:S01]  /*4030*/  F2FP.F16.F32.PACK_AB R80, R84, R80 ;  /* 0x000000505450723e */ /* 0x000fe200000000ff */
[----:B------:R-:W-:Y:S06]  /*4040*/  BRA `(.L_x_13555) ;  /* 0x0000000400b47947 */ /* 0x000fec0003800000 */
.L_x_13554:
[----:B------:R-:W2:Y:S01]  /*4050*/  LDL R183, [R1] ;  /* 0x0000000001b77983 */ /* 0x000ea20000100800 */
[----:B------:R-:W-:Y:S01]  /*4060*/  FFMA.FTZ R172, R207, R18, R19 ;  /* 0x00000012cfac7223 */ /* 0x000fe20000010013 */
[----:B------:R-:W-:Y:S02]  /*4070*/  LOP3.LUT P4, RZ, R20, 0xff0000, RZ, 0xc0, !PT ;  /* 0x00ff000014ff7812 */ /* 0x000fe4000788c0ff */
[----:B------:R-:W-:Y:S01]  /*4080*/  MOV R182, RZ ;  /* 0x000000ff00b67202 */ /* 0x000fe20000000f00 */
[----:B-----5:R0:W-:Y:S10]  /*4090*/  STL [R1+0x154], R2 ;  /* 0x0001540201007387 */ /* 0x0201f40000100800 */
[----:B------:R-:W-:-:S02]  /*40a0*/  @P4 HADD2.F32 R174, -RZ, R177.H0_H0 ;  /* 0x200000b1ffae4230 */ /* 0x000fc40000004100 */
[----:B--2---:R-:W-:-:S04]  /*40b0*/  FADD.FTZ R172, R183, -R172 ;  /* 0x800000acb7ac7221 */ /* 0x004fc80000010000 */
[----:B------:R-:W-:-:S04]  /*40c0*/  FMUL.FTZ R173, R16, R172 ;  /* 0x000000ac10ad7220 */ /* 0x000fc80000410000 */
[----:B------:R-:W-:-:S04]  /*40d0*/  FMUL.FTZ R172, R173, R17 ;  /* 0x00000011adac7220 */ /* 0x000fc80000410000 */
[----:B------:R-:W-:-:S04]  /*40e0*/  FMUL.FTZ R172, R172, UR14 ;  /* 0x0000000eacac7c20 */ /* 0x000fc80008410000 */
[-C--:B------:R-:W-:Y:S01]  /*40f0*/  @P4 FMUL.FTZ R182, R174, R172.reuse ;  /* 0x000000acaeb64220 */ /* 0x080fe20000410000 */
[----:B------:R-:W-:-:S03]  /*4100*/  FMUL.FTZ R172, R170, R172 ;  /* 0x000000acaaac7220 */ /* 0x000fc60000410000 */
[----:B------:R-:W-:Y:S02]  /*4110*/  FADD.FTZ R182, R86, R182 ;  /* 0x000000b656b67221 */ /* 0x000fe40000010000 */
[----:B0-----:R-:W-:Y:S01]  /*4120*/  FSEL R2, R172, RZ, P4 ;  /* 0x000000ffac027208 */ /* 0x001fe20002000000 */
[----:B------:R-:W-:Y:S01]  /*4130*/  FFMA.FTZ R172, R206, R18, R19 ;  /* 0x00000012ceac7223 */ /* 0x000fe20000010013 */
[----:B------:R-:W-:-:S03]  /*4140*/  LOP3.LUT P4, RZ, R20, 0xff000000, RZ, 0xc0, !PT ;  /* 0xff00000014ff7812 */ /* 0x000fc6000788c0ff */
[----:B------:R-:W-:-:S04]  /*4150*/  FADD.FTZ R172, R252, -R172 ;  /* 0x800000acfcac7221 */ /* 0x000fc80000010000 */
[----:B------:R-:W-:-:S04]  /*4160*/  FMUL.FTZ R172, R16, R172 ;  /* 0x000000ac10ac7220 */ /* 0x000fc80000410000 */
[----:B------:R-:W-:Y:S02]  /*4170*/  FMUL.FTZ R175, R172, R17 ;  /* 0x00000011acaf7220 */ /* 0x000fe40000410000 */
[----:B------:R-:W-:Y:S02]  /*4180*/  @P4 HADD2.F32 R174, -RZ, R177.H1_H1 ;  /* 0x300000b1ffae4230 */ /* 0x000fe40000004100 */
[----:B------:R-:W-:Y:S02]  /*4190*/  HFMA2 R177, -RZ, RZ, 0, 0 ;  /* 0x00000000ffb17431 */ /* 0x000fe400000001ff */
[----:B------:R-:W-:-:S04]  /*41a0*/  FMUL.FTZ R175, R175, UR14 ;  /* 0x0000000eafaf7c20 */ /* 0x000fc80008410000 */
[-C--:B------:R-:W-:Y:S01]  /*41b0*/  @P4 FMUL.FTZ R177, R174, R175.reuse ;  /* 0x000000afaeb14220 */ /* 0x080fe20000410000 */
[----:B------:R-:W-:Y:S01]  /*41c0*/  FMUL.FTZ R175, R171, R175 ;  /* 0x000000afabaf7220 */ /* 0x000fe20000410000 */
[----:B------:R-:W-:Y:S02]  /*41d0*/  FFMA.FTZ R174, R205, R18, R19 ;  /* 0x00000012cdae7223 */ /* 0x000fe40000010013 */
[----:B------:R-:W-:Y:S02]  /*41e0*/  FADD.FTZ R87, R87, R177 ;  /* 0x000000b157577221 */ /* 0x000fe40000010000 */
[----:B------:R-:W-:Y:S01]  /*41f0*/  FSEL R228, R175, RZ, P4 ;  /* 0x000000ffafe47208 */ /* 0x000fe20002000000 */
[----:B------:R-:W-:Y:S01]  /*4200*/  FADD.FTZ R174, R251, -R174 ;  /* 0x800000aefbae7221 */ /* 0x000fe20000010000 */
[----:B------:R-:W-:-:S03]  /*4210*/  LOP3.LUT P4, RZ, R21, 0xff, RZ, 0xc0, !PT ;  /* 0x000000ff15ff7812 */ /* 0x000fc6000788c0ff */
[----:B------:R-:W-:-:S04]  /*4220*/  FMUL.FTZ R174, R16, R174 ;  /* 0x000000ae10ae7220 */ /* 0x000fc80000410000 */
[----:B------:R-:W-:-:S04]  /*4230*/  FMUL.FTZ R175, R174, R17 ;  /* 0x00000011aeaf7220 */ /* 0x000fc80000410000 */
[----:B------:R-:W-:Y:S01]  /*4240*/  FMUL.FTZ R180, R175, UR14 ;  /* 0x0000000eafb47c20 */ /* 0x000fe20008410000 */
[----:B------:R-:W-:Y:S01]  /*4250*/  MOV R175, RZ ;  /* 0x000000ff00af7202 */ /* 0x000fe20000000f00 */
[----:B------:R-:W-:-:S05]  /*4260*/  @P4 HADD2.F32 R181, -RZ, R178.H0_H0 ;  /* 0x200000b2ffb54230 */ /* 0x000fca0000004100 */
        /* <DEDUP_REMOVED lines=11> */
[C---:B------:R-:W-:Y:S01]  /*4320*/  FMUL.FTZ R177, R86.reuse, R17 ;  /* 0x0000001156b17220 */ /* 0x040fe20000410000 */
[----:B------:R-:W-:Y:S01]  /*4330*/  F2FP.F16.F32.PACK_AB R174, R86, R174 ;  /* 0x000000ae56ae723e */ /* 0x000fe200000000ff */
[----:B------:R-:W-:Y:S01]  /*4340*/  @P4 HADD2.F32 R180, -RZ, R178.H1_H1 ;  /* 0x300000b2ffb44230 */ /* 0x000fe20000004100 */
[----:B------:R-:W-:Y:S01]  /*4350*/  MOV R86, RZ ;  /* 0x000000ff00567202 */ /* 0x000fe20000000f00 */
[----:B------:R-:W-:Y:S01]  /*4360*/  FMUL.FTZ R178, R177, UR14 ;  /* 0x0000000eb1b27c20 */ /* 0x000fe20008410000 */
[----:B------:R-:W-:-:S03]  /*4370*/  HFMA2 R177, -RZ, RZ, 0, 0 ;  /* 0x00000000ffb17431 */ /* 0x000fc600000001ff */
[-C--:B------:R-:W-:Y:S01]  /*4380*/  FMUL.FTZ R175, R165, R178.reuse ;  /* 0x000000b2a5af7220 */ /* 0x080fe20000410000 */
[----:B------:R-:W-:-:S04]  /*4390*/  @P4 FMUL.FTZ R177, R180, R178 ;  /* 0x000000b2b4b14220 */ /* 0x000fc80000410000 */
[----:B------:R-:W-:Y:S02]  /*43a0*/  FSEL R183, R175, RZ, P4 ;  /* 0x000000ffafb77208 */ /* 0x000fe40002000000 */
[----:B------:R-:W-:Y:S01]  /*43b0*/  LOP3.LUT P4, RZ, R21, 0xff0000, RZ, 0xc0, !PT ;  /* 0x00ff000015ff7812 */ /* 0x000fe2000788c0ff */
[----:B------:R-:W-:Y:S01]  /*43c0*/  FADD.FTZ R180, R81, R177 ;  /* 0x000000b151b47221 */ /* 0x000fe20000010000 */
[----:B------:R-:W-:-:S04]  /*43d0*/  FMUL.FTZ R81, R80, R17 ;  /* 0x0000001150517220 */ /* 0x000fc80000410000 */
[----:B------:R-:W-:Y:S01]  /*43e0*/  FMUL.FTZ R175, R81, UR14 ;  /* 0x0000000e51af7c20 */ /* 0x000fe20008410000 */
[----:B------:R-:W-:-:S06]  /*43f0*/  MOV R81, RZ ;  /* 0x000000ff00517202 */ /* 0x000fcc0000000f00 */
[----:B------:R-:W-:-:S05]  /*4400*/  @P4 HADD2.F32 R177, -RZ, R179.H0_H0 ;  /* 0x200000b3ffb14230 */ /* 0x000fca0000004100 */
        /* <DEDUP_REMOVED lines=9> */
[----:B------:R-:W-:-:S08]  /*44a0*/  FMUL.FTZ R177, R82, R17 ;  /* 0x0000001152b17220 */ /* 0x000fd00000410000 */
[----:B------:R-:W-:Y:S02]  /*44b0*/  @P4 HADD2.F32 R175, -RZ, R179.H1_H1 ;  /* 0x300000b3ffaf4230 */ /* 0x000fe40000004100 */
[----:B------:R-:W-:Y:S01]  /*44c0*/  FMUL.FTZ R179, R177, UR14 ;  /* 0x0000000eb1b37c20 */ /* 0x000fe20008410000 */
[----:B------:R-:W-:-:S03]  /*44d0*/  HFMA2 R177, -RZ, RZ, 0, 0 ;  /* 0x00000000ffb17431 */ /* 0x000fc600000001ff */
[-C--:B------:R-:W-:Y:S01]  /*44e0*/  @P4 FMUL.FTZ R177, R175, R179.reuse ;  /* 0x000000b3afb14220 */ /* 0x080fe20000410000 */
[----:B------:R-:W-:Y:S01]  /*44f0*/  F2FP.F16.F32.PACK_AB R175, R82, R80 ;  /* 0x0000005052af723e */ /* 0x000fe200000000ff */
        /* <DEDUP_REMOVED lines=9> */
[----:B------:R-:W-:-:S05]  /*4590*/  @P4 HADD2.F32 R179, -RZ, R176.H0_H0 ;  /* 0x200000b0ffb34230 */ /* 0x000fca0000004100 */
[-C--:B------:R-:W-:Y:S02]  /*45a0*/  @P4 FMUL.FTZ R86, R179, R82.reuse ;  /* 0x00000052b3564220 */ /* 0x080fe40000410000 */
[----:B------:R-:W2:Y:S01]  /*45b0*/  LDL R179, [R1+0x4] ;  /* 0x0000040001b37983 */ /* 0x000ea20000100800 */
[----:B------:R-:W-:Y:S01]  /*45c0*/  F2FP.F16.F32.PACK_AB R83, R83, R81 ;  /* 0x000000515353723e */ /* 0x000fe200000000ff */
[----:B------:R-:W-:Y:S01]  /*45d0*/  FMUL.FTZ R82, R168, R82 ;  /* 0x00000052a8527220 */ /* 0x000fe20000410000 */
[----:B------:R-:W-:Y:S01]  /*45e0*/  F2FP.F16.F32.PACK_AB R81, R228, R2 ;  /* 0x00000002e451723e */ /* 0x000fe200000000ff */
[----:B------:R-:W-:Y:S01]  /*45f0*/  FADD.FTZ R86, R84, R86 ;  /* 0x0000005654567221 */ /* 0x000fe20000010000 */
[----:B------:R0:W5:Y:S01]  /*4600*/  LDL.LU R2, [R1+0x154] ;  /* 0x0001540001027983 */ /* 0x0001620000300800 */
[----:B------:R-:W-:Y:S02]  /*4610*/  F2FP.F16.F32.PACK_AB R173, R172, R173 ;  /* 0x000000adacad723e */ /* 0x000fe400000000ff */
[----:B------:R-:W-:Y:S01]  /*4620*/  FSEL R84, R82, RZ, P4 ;  /* 0x000000ff52547208 */ /* 0x000fe20002000000 */
[----:B------:R-:W-:Y:S01]  /*4630*/  FFMA.FTZ R82, R208, R18, R19 ;  /* 0x00000012d0527223 */ /* 0x000fe20000010013 */
[----:B------:R-:W-:-:S13]  /*4640*/  LOP3.LUT P4, RZ, R20, 0xff00, RZ, 0xc0, !PT ;  /* 0x0000ff0014ff7812 */ /* 0x000fda000788c0ff */
[----:B------:R-:W-:Y:S02]  /*4650*/  @P4 HADD2.F32 R172, -RZ, R176.H1_H1 ;  /* 0x300000b0ffac4230 */ /* 0x000fe40000004100 */
[----:B------:R-:W-:Y:S02]  /*4660*/  HFMA2 R176, -RZ, RZ, 0, 0 ;  /* 0x00000000ffb07431 */ /* 0x000fe400000001ff */
[----:B--2---:R-:W-:-:S04]  /*4670*/  FADD.FTZ R82, R179, -R82 ;  /* 0x80000052b3527221 */ /* 0x004fc80000010000 */
[----:B------:R-:W-:-:S04]  /*4680*/  FMUL.FTZ R82, R16, R82 ;  /* 0x0000005210527220 */ /* 0x000fc80000410000 */
[----:B------:R-:W-:-:S04]  /*4690*/  FMUL.FTZ R179, R82, R17 ;  /* 0x0000001152b37220 */ /* 0x000fc80000410000 */
[----:B------:R-:W-:-:S04]  /*46a0*/  FMUL.FTZ R179, R179, UR14 ;  /* 0x0000000eb3b37c20 */ /* 0x000fc80008410000 */
[-C--:B------:R-:W-:Y:S01]  /*46b0*/  @P4 FMUL.FTZ R176, R172, R179.reuse ;  /* 0x000000b3acb04220 */ /* 0x080fe20000410000 */
[----:B------:R-:W-:Y:S01]  /*46c0*/  F2FP.F16.F32.PACK_AB R172, R82, R80 ;  /* 0x0000005052ac723e */ /* 0x000fe200000000ff */
[----:B------:R-:W-:Y:S01]  /*46d0*/  FMUL.FTZ R80, R169, R179 ;  /* 0x000000b3a9507220 */ /* 0x000fe20000410000 */
[----:B------:R-:W-:Y:S01]  /*46e0*/  F2FP.F16.F32.PACK_AB R82, R183, R227 ;  /* 0x000000e3b752723e */ /* 0x000fe200000000ff */
[----:B------:R-:W-:-:S03]  /*46f0*/  FADD.FTZ R176, R85, R176 ;  /* 0x000000b055b07221 */ /* 0x000fc60000010000 */
[----:B------:R-:W-:-:S04]  /*4700*/  FSEL R80, R80, RZ, P4 ;  /* 0x000000ff50507208 */ /* 0x000fc80002000000 */
[----:B0-----:R-:W-:-:S07]  /*4710*/  F2FP.F16.F32.PACK_AB R80, R80, R84 ;  /* 0x000000545050723e */ /* 0x001fce00000000ff */
.L_x_13555:
        /* <DEDUP_REMOVED lines=14> */
.L_x_13553:
[----:B------:R-:W-:Y:S05]  /*4800*/  BSYNC.RECONVERGENT B2 ;  /* 0x0000000000027941 */ /* 0x000fea0003800200 */
.L_x_13552:
        /* <DEDUP_REMOVED lines=9> */
[C---:B------:R-:W-:Y:S02]  /*48a0*/  LOP3.LUT P4, RZ, R22.reuse, 0xff0000, RZ, 0xc0, !PT ;  /* 0x00ff000016ff7812 */ /* 0x040fe4000788c0ff */
[----:B------:R-:W-:Y:S01]  /*48b0*/  LOP3.LUT P3, RZ, R22, 0xff000000, RZ, 0xc0, !PT ;  /* 0xff00000016ff7812 */ /* 0x000fe2000786c0ff */
[----:B------:R-:W-:Y:S01]  /*48c0*/  FADD.FTZ R172, R245, -R172 ;  /* 0x800000acf5ac7221 */ /* 0x000fe20000010000 */
[----:B------:R-:W-:Y:S02]  /*48d0*/  MOV R182, RZ ;  /* 0x000000ff00b67202 */ /* 0x000fe40000000f00 */
[----:B------:R-:W-:Y:S01]  /*48e0*/  MOV R181, RZ ;  /* 0x000000ff00b57202 */ /* 0x000fe20000000f00 */
[----:B-----5:R-:W-:Y:S01]  /*48f0*/  FMUL.FTZ R173, R16, R172 ;  /* 0x000000ac10ad7220 */ /* 0x020fe20000410000 */
[----:B------:R-:W-:-:S03]  /*4900*/  FFMA.FTZ R172, R198, R18, R19 ;  /* 0x00000012c6ac7223 */ /* 0x000fc60000010013 */
[-C--:B------:R-:W-:Y:S01]  /*4910*/  FMUL.FTZ R174, R17, R173.reuse ;  /* 0x000000ad11ae7220 */ /* 0x080fe20000410000 */
[----:B------:R-:W-:Y:S01]  /*4920*/  FADD.FTZ R172, R244, -R172 ;  /* 0x800000acf4ac7221 */ /* 0x000fe20000010000 */
[--C-:B------:R-:W-:Y:S02]  /*4930*/  @P4 HADD2.F32 R175, -RZ, R177.reuse.H0_H0 ;  /* 0x200000b1ffaf4230 */ /* 0x100fe40000004100 */
[----:B------:R-:W-:Y:S01]  /*4940*/  FMUL.FTZ R174, R174, UR14 ;  /* 0x0000000eaeae7c20 */ /* 0x000fe20008410000 */
[----:B------:R-:W-:Y:S01]  /*4950*/  FMUL.FTZ R172, R16, R172 ;  /* 0x000000ac10ac7220 */ /* 0x000fe20000410000 */
[----:B------:R-:W-:Y:S02]  /*4960*/  @P3 HADD2.F32 R180, -RZ, R177.H1_H1 ;  /* 0x300000b1ffb43230 */ /* 0x000fe40000004100 */
[----:B------:R-:W-:Y:S02]  /*4970*/  HFMA2 R177, -RZ, RZ, 0, 0 ;  /* 0x00000000ffb17431 */ /* 0x000fe400000001ff */
[----:B------:R-:W-:Y:S01]  /*4980*/  @P4 FMUL.FTZ R182, R175, R174 ;  /* 0x000000aeafb64220 */ /* 0x000fe20000410000 */
[----:B------:R-:W-:Y:S01]  /*4990*/  FMUL.FTZ R175, R17, R172 ;  /* 0x000000ac11af7220 */ /* 0x000fe20000410000 */
[----:B------:R-:W-:Y:S01]  /*49a0*/  FMUL.FTZ R174, R162, R174 ;  /* 0x000000aea2ae7220 */ /* 0x000fe20000410000 */
[----:B------:R-:W-:Y:S01]  /*49b0*/  F2FP.F16.F32.PACK_AB R173, R172, R173 ;  /* 0x000000adacad723e */ /* 0x000fe200000000ff */
[----:B------:R-:W-:Y:S01]  /*49c0*/  FADD.FTZ R182, R78, R182 ;  /* 0x000000b64eb67221 */ /* 0x000fe20000010000 */
[----:B------:R-:W-:Y:S01]  /*49d0*/  FFMA.FTZ R78, R197, R18, R19 ;  /* 0x00000012c54e7223 */ /* 0x000fe20000010013 */
[----:B------:R-:W-:Y:S01]  /*49e0*/  FMUL.FTZ R175, R175, UR14 ;  /* 0x0000000eafaf7c20 */ /* 0x000fe20008410000 */
[----:B------:R-:W-:-:S02]  /*49f0*/  FSEL R174, R174, RZ, P4 ;  /* 0x000000ffaeae7208 */ /* 0x000fc40002000000 */
[----:B------:R-:W-:Y:S01]  /*4a00*/  LOP3.LUT P4, RZ, R23, 0xff, RZ, 0xc0, !PT ;  /* 0x000000ff17ff7812 */ /* 0x000fe2000788c0ff */
[----:B------:R-:W-:Y:S01]  /*4a10*/  FADD.FTZ R78, R243, -R78 ;  /* 0x8000004ef34e7221 */ /* 0x000fe20000010000 */
[-C--:B------:R-:W-:Y:S01]  /*4a20*/  @P3 FMUL.FTZ R177, R180, R175.reuse ;  /* 0x000000afb4b13220 */ /* 0x080fe20000410000 */
[----:B------:R-:W-:Y:S01]  /*4a30*/  FMUL.FTZ R175, R163, R175 ;  /* 0x000000afa3af7220 */ /* 0x000fe20000410000 */
[----:B------:R0:W-:Y:S01]  /*4a40*/  STL [R1+0x8], R174 ;  /* 0x000008ae01007387 */ /* 0x0001e20000100800 */
[----:B------:R-:W-:Y:S01]  /*4a50*/  FMUL.FTZ R78, R16, R78 ;  /* 0x0000004e104e7220 */ /* 0x000fe20000410000 */
[----:B------:R-:W-:Y:S01]  /*4a60*/  FADD.FTZ R79, R79, R177 ;  /* 0x000000b14f4f7221 */ /* 0x000fe20000010000 */
[----:B------:R-:W-:Y:S01]  /*4a70*/  HFMA2 R177, -RZ, RZ, 0, 0 ;  /* 0x00000000ffb17431 */ /* 0x000fe200000001ff */
[----:B------:R-:W-:Y:S01]  /*4a80*/  FSEL R228, R175, RZ, P3 ;  /* 0x000000ffafe47208 */ /* 0x000fe20001800000 */
[----:B------:R-:W-:Y:S01]  /*4a90*/  FMUL.FTZ R175, R17, R78 ;  /* 0x0000004e11af7220 */ /* 0x000fe20000410000 */
[----:B------:R-:W-:-:S03]  /*4aa0*/  LOP3.LUT P3, RZ, R23, 0xff00, RZ, 0xc0, !PT ;  /* 0x0000ff0017ff7812 */ /* 0x000fc6000786c0ff */
[----:B------:R-:W-:Y:S01]  /*4ab0*/  FMUL.FTZ R180, R175, UR14 ;  /* 0x0000000eafb47c20 */ /* 0x000fe20008410000 */
[----:B0-----:R-:W-:Y:S01]  /*4ac0*/  FFMA.FTZ R174, R196, R18, R19 ;  /* 0x00000012c4ae7223 */ /* 0x001fe20000010013 */
[----:B------:R-:W-:-:S03]  /*4ad0*/  @P4 HADD2.F32 R175, -RZ, R178.H0_H0 ;  /* 0x200000b2ffaf4230 */ /* 0x000fc60000004100 */
[----:B------:R-:W-:Y:S02]  /*4ae0*/  FADD.FTZ R174, R242, -R174 ;  /* 0x800000aef2ae7221 */ /* 0x000fe40000010000 */
[----:B------:R-:W-:Y:S02]  /*4af0*/  @P4 FMUL.FTZ R181, R175, R180 ;  /* 0x000000b4afb54220 */ /* 0x000fe40000410000 */
[----:B------:R-:W-:Y:S01]  /*4b00*/  FMUL.FTZ R174, R16, R174 ;  /* 0x000000ae10ae7220 */ /* 0x000fe20000410000 */
[----:B------:R-:W-:Y:S02]  /*4b10*/  @P3 HADD2.F32 R178, -RZ, R178.H1_H1 ;  /* 0x300000b2ffb23230 */ /* 0x000fe40000004100 */
[----:B------:R-:W-:Y:S01]  /*4b20*/  FADD.FTZ R181, R72, R181 ;  /* 0x000000b548b57221 */ /* 0x000fe20000010000 */
[----:B------:R-:W-:Y:S01]  /*4b30*/  FFMA.FTZ R72, R195, R18, R19 ;  /* 0x00000012c3487223 */ /* 0x000fe20000010013 */
[----:B------:R-:W-:Y:S01]  /*4b40*/  FMUL.FTZ R175, R17, R174 ;  /* 0x000000ae11af7220 */ /* 0x000fe20000410000 */
[----:B------:R-:W-:-:S02]  /*4b50*/  F2FP.F16.F32.PACK_AB R174, R174, R78 ;  /* 0x0000004eaeae723e */ /* 0x000fc400000000ff */
[----:B------:R-:W-:Y:S01]  /*4b60*/  FADD.FTZ R72, R241, -R72 ;  /* 0x80000048f1487221 */ /* 0x000fe20000010000 */
[----:B------:R-:W-:Y:S01]  /*4b70*/  FMUL.FTZ R175, R175, UR14 ;  /* 0x0000000eafaf7c20 */ /* 0x000fe20008410000 */
[----:B------:R-:W-:Y:S02]  /*4b80*/  MOV R78, RZ ;  /* 0x000000ff004e7202 */ /* 0x000fe40000000f00 */
[----:B------:R-:W-:Y:S01]  /*4b90*/  FMUL.FTZ R72, R16, R72 ;  /* 0x0000004810487220 */ /* 0x000fe20000410000 */
[-C--:B------:R-:W-:Y:S01]  /*4ba0*/  @P3 FMUL.FTZ R177, R178, R175.reuse ;  /* 0x000000afb2b13220 */ /* 0x080fe20000410000 */
[----:B------:R-:W-:Y:S01]  /*4bb0*/  FMUL.FTZ R178, R156, R180 ;  /* 0x000000b49cb27220 */ /* 0x000fe20000410000 */
[----:B------:R-:W-:Y:S02]  /*4bc0*/  FMUL.FTZ R175, R157, R175 ;  /* 0x000000af9daf7220 */ /* 0x000fe40000410000 */
[----:B------:R-:W-:Y:S01]  /*4bd0*/  FADD.FTZ R180, R73, R177 ;  /* 0x000000b149b47221 */ /* 0x000fe20000010000 */
[----:B------:R-:W-:Y:S01]  /*4be0*/  FMUL.FTZ R73, R17, R72 ;  /* 0x0000004811497220 */ /* 0x000fe20000410000 */
[----:B------:R-:W-:-:S02]  /*4bf0*/  FSEL R227, R178, RZ, P4 ;  /* 0x000000ffb2e37208 */ /* 0x000fc40002000000 */
[----:B------:R-:W-:Y:S01]  /*4c00*/  LOP3.LUT P4, RZ, R23, 0xff0000, RZ, 0xc0, !PT ;  /* 0x00ff000017ff7812 */ /* 0x000fe2000788c0ff */
[----:B------:R-:W-:Y:S01]  /*4c10*/  FMUL.FTZ R73, R73, UR14 ;  /* 0x0000000e49497c20 */ /* 0x000fe20008410000 */
[----:B------:R-:W-:Y:S02]  /*4c20*/  MOV R178, RZ ;  /* 0x000000ff00b27202 */ /* 0x000fe40000000f00 */
[----:B------:R-:W-:Y:S02]  /*4c30*/  FSEL R183, R175, RZ, P3 ;  /* 0x000000ffafb77208 */ /* 0x000fe40001800000 */
[----:B------:R-:W-:-:S04]  /*4c40*/  ISETP.GE.U32.AND P3, PT, R22, RZ, PT ;  /* 0x000000ff1600720c */ /* 0x000fc80003f66070 */
[----:B------:R-:W-:-:S03]  /*4c50*/  ISETP.GE.U32.AND.EX P3, PT, R23, 0x1000000, PT, P3 ;  /* 0x010000001700780c */ /* 0x000fc60003f66130 */
[----:B------:R-:W-:-:S05]  /*4c60*/  @P4 HADD2.F32 R177, -RZ, R179.H0_H0 ;  /* 0x200000b3ffb14230 */ /* 0x000fca0000004100 */
[----:B------:R-:W-:Y:S01]  /*4c70*/  @P4 FMUL.FTZ R178, R177, R73 ;  /* 0x00000049b1b24220 */ /* 0x000fe20000410000 */
[----:B------:R-:W-:-:S03]  /*4c80*/  HFMA2 R177, -RZ, RZ, 0, 0 ;  /* 0x00000000ffb17431 */ /* 0x000fc600000001ff */
[----:B------:R-:W-:Y:S01]  /*4c90*/  FADD.FTZ R178, R74, R178 ;  /* 0x000000b24ab27221 */ /* 0x000fe20000010000 */
[----:B------:R-:W-:Y:S01]  /*4ca0*/  FFMA.FTZ R74, R187, R18, R19 ;  /* 0x00000012bb4a7223 */ /* 0x000fe20000010013 */
[----:B------:R-:W-:-:S03]  /*4cb0*/  @P3 HADD2.F32 R179, -RZ, R179.H1_H1 ;  /* 0x300000b3ffb33230 */ /* 0x000fc60000004100 */
[----:B------:R-:W-:-:S04]  /*4cc0*/  FADD.FTZ R74, R240, -R74 ;  /* 0x8000004af04a7221 */ /* 0x000fc80000010000 */
[----:B------:R-:W-:-:S04]  /*4cd0*/  FMUL.FTZ R175, R16, R74 ;  /* 0x0000004a10af7220 */ /* 0x000fc80000410000 */
[----:B------:R-:W-:Y:S01]  /*4ce0*/  FMUL.FTZ R74, R17, R175 ;  /* 0x000000af114a7220 */ /* 0x000fe20000410000 */
[----:B------:R-:W-:Y:S01]  /*4cf0*/  F2FP.F16.F32.PACK_AB R175, R175, R72 ;  /* 0x00000048afaf723e */ /* 0x000fe200000000ff */
        /* <DEDUP_REMOVED lines=14> */
[--C-:B------:R-:W-:Y:S02]  /*4de0*/  @P4 HADD2.F32 R179, -RZ, R176.reuse.H0_H0 ;  /* 0x200000b0ffb34230 */ /* 0x100fe40000004100 */
[----:B------:R-:W-:-:S03]  /*4df0*/  @P3 HADD2.F32 R176, -RZ, R176.H1_H1 ;  /* 0x300000b0ffb03230 */ /* 0x000fc60000004100 */
[----:B------:R-:W-:Y:S01]  /*4e00*/  @P4 FMUL.FTZ R78, R179, R73 ;  /* 0x00000049b34e4220 */ /* 0x000fe20000410000 */
[----:B------:R-:W-:-:S03]  /*4e10*/  HFMA2 R179, -RZ, RZ, 0, 0 ;  /* 0x00000000ffb37431 */ /* 0x000fc600000001ff */
        /* <DEDUP_REMOVED lines=9> */
[----:B------:R-:W-:Y:S01]  /*4eb0*/  F2FP.F16.F32.PACK_AB R172, R172, R72 ;  /* 0x00000048acac723e */ /* 0x000fe200000000ff */
[----:B------:R-:W-:Y:S01]  /*4ec0*/  FMUL.FTZ R73, R160, R73 ;  /* 0x00000049a0497220 */ /* 0x000fe20000410000 */
[----:B------:R-:W-:Y:S01]  /*4ed0*/  FMUL.FTZ R72, R161, R76 ;  /* 0x0000004ca1487220 */ /* 0x000fe20000410000 */
[----:B------:R-:W-:Y:S02]  /*4ee0*/  F2FP.F16.F32.PACK_AB R75, R74, R75 ;  /* 0x0000004b4a4b723e */ /* 0x000fe400000000ff */
[----:B------:R-:W-:Y:S02]  /*4ef0*/  F2FP.F16.F32.PACK_AB R74, R183, R227 ;  /* 0x000000e3b74a723e */ /* 0x000fe400000000ff */
[----:B------:R-:W-:-:S02]  /*4f00*/  FSEL R76, R73, RZ, P4 ;  /* 0x000000ff494c7208 */ /* 0x000fc40002000000 */
[----:B------:R-:W-:-:S04]  /*4f10*/  FSEL R72, R72, RZ, P3 ;  /* 0x000000ff48487208 */ /* 0x000fc80001800000 */
[----:B------:R-:W-:Y:S02]  /*4f20*/  F2FP.F16.F32.PACK_AB R72, R72, R76 ;  /* 0x0000004c4848723e */ /* 0x000fe400000000ff */
[----:B--2---:R-:W-:Y:S01]  /*4f30*/  F2FP.F16.F32.PACK_AB R73, R228, R179 ;  /* 0x000000b3e449723e */ /* 0x004fe200000000ff */
[----:B------:R-:W-:Y:S06]  /*4f40*/  BRA `(.L_x_13559) ;  /* 0x0000000400947947 */ /* 0x000fec0003800000 */
.L_x_13558:
[----:B------:R-:W-:Y:S01]  /*4f50*/  FFMA.FTZ R180, R199, R18, R19 ;  /* 0x00000012c7b47223 */ /* 0x000fe20000010013 */
[C---:B------:R-:W-:Y:S02]  /*4f60*/  LOP3.LUT P3, RZ, R22.reuse, 0xff0000, RZ, 0xc0, !PT ;  /* 0x00ff000016ff7812 */ /* 0x040fe4000786c0ff */
[----:B------:R-:W-:Y:S01]  /*4f70*/  MOV R182, RZ ;  /* 0x000000ff00b67202 */ /* 0x000fe20000000f00 */
[----:B------:R-:W-:Y:S01]  /*4f80*/  FADD.FTZ R180, R245, -R180 ;  /* 0x800000b4f5b47221 */ /* 0x000fe20000010000 */
[----:B------:R-:W-:Y:S02]  /*4f90*/  LOP3.LUT P5, RZ, R22, 0xff000000, RZ, 0xc0, !PT ;  /* 0xff00000016ff7812 */ /* 0x000fe400078ac0ff */
[C---:B------:R-:W-:Y:S01]  /*4fa0*/  LOP3.LUT P4, RZ, R23.reuse, 0xff, RZ, 0xc0, !PT ;  /* 0x000000ff17ff7812 */ /* 0x040fe2000788c0ff */
[----:B-----5:R-:W-:Y:S01]  /*4fb0*/  FMUL.FTZ R180, R16, R180 ;  /* 0x000000b410b47220 */ /* 0x020fe20000410000 */
[----:B------:R-:W-:-:S03]  /*4fc0*/  LOP3.LUT P6, RZ, R23, 0xff0000, RZ, 0xc0, !PT ;  /* 0x00ff000017ff7812 */ /* 0x000fc600078cc0ff */
[----:B------:R-:W-:Y:S02]  /*4fd0*/  FMUL.FTZ R180, R17, R180 ;  /* 0x000000b411b47220 */ /* 0x000fe40000410000 */
[--C-:B------:R-:W-:Y:S02]  /*4fe0*/  @P3 HADD2.F32 R181, -RZ, R177.reuse.H0_H0 ;  /* 0x200000b1ffb53230 */ /* 0x100fe40000004100 */
[----:B------:R-:W-:Y:S02]  /*4ff0*/  FMUL.FTZ R180, R180, UR14 ;  /* 0x0000000eb4b47c20 */ /* 0x000fe40008410000 */
[----:B------:R-:W-:Y:S02]  /*5000*/  @P5 HADD2.F32 R177, -RZ, R177.H1_H1 ;  /* 0x300000b1ffb15230 */ /* 0x000fe40000004100 */
[----:B------:R-:W-:Y:S01]  /*5010*/  @P3 FMUL.FTZ R182, R181, R180 ;  /* 0x000000b4b5b63220 */ /* 0x000fe20000410000 */
[----:B------:R-:W-:Y:S01]  /*5020*/  FFMA.FTZ R181, R198, R18, R19 ;  /* 0x00000012c6b57223 */ /* 0x000fe20000010013 */
[----:B------:R-:W-:Y:S01]  /*5030*/  FMUL.FTZ R183, R162, R180 ;  /* 0x000000b4a2b77220 */ /* 0x000fe20000410000 */
[----:B------:R-:W-:-:S02]  /*5040*/  @P4 HADD2.F32 R180, -RZ, R178.H0_H0 ;  /* 0x200000b2ffb44230 */ /* 0x000fc40000004100 */
[----:B------:R-:W-:Y:S01]  /*5050*/  FADD.FTZ R182, R78, R182 ;  /* 0x000000b64eb67221 */ /* 0x000fe20000010000 */
[----:B------:R-:W-:Y:S01]  /*5060*/  FADD.FTZ R181, R244, -R181 ;  /* 0x800000b5f4b57221 */ /* 0x000fe20000010000 */
[----:B------:R-:W-:-:S03]  /*5070*/  FSEL R183, R183, RZ, P3 ;  /* 0x000000ffb7b77208 */ /* 0x000fc60001800000 */
[----:B------:R-:W-:Y:S01]  /*5080*/  FMUL.FTZ R181, R16, R181 ;  /* 0x000000b510b57220 */ /* 0x000fe20000410000 */
[----:B------:R-:W-:-:S03]  /*5090*/  LOP3.LUT P3, RZ, R23, 0xff00, RZ, 0xc0, !PT ;  /* 0x0000ff0017ff7812 */ /* 0x000fc6000786c0ff */
[----:B------:R-:W-:-:S04]  /*50a0*/  FMUL.FTZ R78, R17, R181 ;  /* 0x000000b5114e7220 */ /* 0x000fc80000410000 */
[----:B------:R-:W-:Y:S01]  /*50b0*/  FMUL.FTZ R227, R78, UR14 ;  /* 0x0000000e4ee37c20 */ /* 0x000fe20008410000 */
[----:B------:R-:W-:-:S03]  /*50c0*/  HFMA2 R78, -RZ, RZ, 0, 0 ;  /* 0x00000000ff4e7431 */ /* 0x000fc600000001ff */
[----:B------:R-:W-:Y:S01]  /*50d0*/  @P5 FMUL.FTZ R78, R177, R227 ;  /* 0x000000e3b14e5220 */ /* 0x000fe20000410000 */
[----:B------:R-:W-:-:S03]  /*50e0*/  FFMA.FTZ R177, R197, R18, R19 ;  /* 0x00000012c5b17223 */ /* 0x000fc60000010013 */
[----:B------:R-:W-:Y:S01]  /*50f0*/  FADD.FTZ R79, R79, R78 ;  /* 0x0000004e4f4f7221 */ /* 0x000fe20000010000 */
[----:B------:R-:W-:-:S04]  /*5100*/  FADD.FTZ R177, R243, -R177 ;  /* 0x800000b1f3b17221 */ /* 0x000fc80000010000 */
[----:B------:R-:W-:-:S04]  /*5110*/  FMUL.FTZ R177, R16, R177 ;  /* 0x000000b110b17220 */ /* 0x000fc80000410000 */
[----:B------:R-:W-:-:S04]  /*5120*/  FMUL.FTZ R177, R17, R177 ;  /* 0x000000b111b17220 */ /* 0x000fc80000410000 */
[----:B------:R-:W-:Y:S01]  /*5130*/  FMUL.FTZ R78, R177, UR14 ;  /* 0x0000000eb14e7c20 */ /* 0x000fe20008410000 */
[----:B------:R-:W-:-:S03]  /*5140*/  MOV R177, RZ ;  /* 0x000000ff00b17202 */ /* 0x000fc60000000f00 */
[----:B------:R-:W-:-:S04]  /*5150*/  @P4 FMUL.FTZ R177, R180, R78 ;  /* 0x0000004eb4b14220 */ /* 0x000fc80000410000 */
        /* <DEDUP_REMOVED lines=29> */
[----:B------:R-:W-:-:S05]  /*5330*/  @P6 HADD2.F32 R74, -RZ, R179.H1_H1 ;  /* 0x300000b3ff4a6230 */ /* 0x000fca0000004100 */
[-C--:B------:R-:W-:Y:S01]  /*5340*/  @P6 FMUL.FTZ R177, R74, R73.reuse ;  /* 0x000000494ab16220 */ /* 0x080fe20000410000 */
[----:B------:R-:W-:Y:S01]  /*5350*/  FMUL.FTZ R74, R156, R78 ;  /* 0x0000004e9c4a7220 */ /* 0x000fe20000410000 */
[----:B------:R-:W-:Y:S02]  /*5360*/  MOV R78, RZ ;  /* 0x000000ff004e7202 */ /* 0x000fe40000000f00 */
[----:B------:R-:W-:Y:S01]  /*5370*/  FADD.FTZ R177, R75, R177 ;  /* 0x000000b14bb17221 */ /* 0x000fe20000010000 */
[----:B------:R-:W-:Y:S01]  /*5380*/  FMUL.FTZ R75, R159, R73 ;  /* 0x000000499f4b7220 */ /* 0x000fe20000410000 */
[----:B------:R-:W-:Y:S01]  /*5390*/  FSEL R74, R74, RZ, P4 ;  /* 0x000000ff4a4a7208 */ /* 0x000fe20002000000 */
[----:B------:R-:W-:Y:S01]  /*53a0*/  FMUL.FTZ R73, R163, R227 ;  /* 0x000000e3a3497220 */ /* 0x000fe20000410000 */
[----:B------:R-:W-:Y:S02]  /*53b0*/  LOP3.LUT P4, RZ, R22, 0xff, RZ, 0xc0, !PT ;  /* 0x000000ff16ff7812 */ /* 0x000fe4000788c0ff */
[----:B------:R-:W-:-:S02]  /*53c0*/  FSEL R75, R75, RZ, P6 ;  /* 0x000000ff4b4b7208 */ /* 0x000fc40003000000 */
[----:B------:R-:W-:Y:S02]  /*53d0*/  FSEL R73, R73, RZ, P5 ;  /* 0x000000ff49497208 */ /* 0x000fe40002800000 */
[----:B------:R-:W-:Y:S01]  /*53e0*/  F2FP.F16.F32.PACK_AB R75, R75, R72 ;  /* 0x000000484b4b723e */ /* 0x000fe200000000ff */
[----:B------:R-:W-:Y:S01]  /*53f0*/  FFMA.FTZ R72, R201, R18, R19 ;  /* 0x00000012c9487223 */ /* 0x000fe20000010013 */
[----:B------:R-:W-:-:S03]  /*5400*/  F2FP.F16.F32.PACK_AB R73, R73, R183 ;  /* 0x000000b74949723e */ /* 0x000fc600000000ff */
[----:B------:R-:W-:-:S04]  /*5410*/  FADD.FTZ R72, R247, -R72 ;  /* 0x80000048f7487221 */ /* 0x000fc80000010000 */
[----:B------:R-:W-:-:S04]  /*5420*/  FMUL.FTZ R72, R16, R72 ;  /* 0x0000004810487220 */ /* 0x000fc80000410000 */
[----:B------:R-:W-:-:S04]  /*5430*/  FMUL.FTZ R72, R17, R72 ;  /* 0x0000004811487220 */ /* 0x000fc80000410000 */
[----:B------:R-:W-:Y:S01]  /*5440*/  FMUL.FTZ R227, R72, UR14 ;  /* 0x0000000e48e37c20 */ /* 0x000fe20008410000 */
[----:B------:R-:W-:-:S05]  /*5450*/  @P4 HADD2.F32 R72, -RZ, R176.H0_H0 ;  /* 0x200000b0ff484230 */ /* 0x000fca0000004100 */
[----:B------:R-:W-:Y:S01]  /*5460*/  @P4 FMUL.FTZ R78, R72, R227 ;  /* 0x000000e3484e4220 */ /* 0x000fe20000410000 */
[----:B------:R-:W-:-:S03]  /*5470*/  FMUL.FTZ R72, R157, R228 ;  /* 0x000000e49d487220 */ /* 0x000fc60000410000 */
[----:B------:R-:W-:Y:S01]  /*5480*/  FADD.FTZ R78, R76, R78 ;  /* 0x0000004e4c4e7221 */ /* 0x000fe20000010000 */
[----:B------:R-:W-:Y:S01]  /*5490*/  FFMA.FTZ R76, R200, R18, R19 ;  /* 0x00000012c84c7223 */ /* 0x000fe20000010013 */
[----:B------:R-:W-:Y:S02]  /*54a0*/  FSEL R72, R72, RZ, P3 ;  /* 0x000000ff48487208 */ /* 0x000fe40001800000 */
[----:B------:R-:W-:Y:S01]  /*54b0*/  LOP3.LUT P3, RZ, R22, 0xff00, RZ, 0xc0, !PT ;  /* 0x0000ff0016ff7812 */ /* 0x000fe2000786c0ff */
[----:B------:R-:W-:Y:S01]  /*54c0*/  FADD.FTZ R76, R246, -R76 ;  /* 0x8000004cf64c7221 */ /* 0x000fe20000010000 */
[----:B------:R-:W-:-:S03]  /*54d0*/  F2FP.F16.F32.PACK_AB R74, R72, R74 ;  /* 0x0000004a484a723e */ /* 0x000fc600000000ff */
[----:B------:R-:W-:-:S04]  /*54e0*/  FMUL.FTZ R76, R16, R76 ;  /* 0x0000004c104c7220 */ /* 0x000fc80000410000 */
[----:B------:R-:W-:-:S04]  /*54f0*/  FMUL.FTZ R76, R17, R76 ;  /* 0x0000004c114c7220 */ /* 0x000fc80000410000 */
[----:B------:R-:W-:Y:S01]  /*5500*/  FMUL.FTZ R179, R76, UR14 ;  /* 0x0000000e4cb37c20 */ /* 0x000fe20008410000 */
[----:B------:R-:W-:Y:S02]  /*5510*/  HFMA2 R76, -RZ, RZ, 0, 0 ;  /* 0x00000000ff4c7431 */ /* 0x000fe400000001ff */
[----:B------:R-:W-:-:S05]  /*5520*/  @P3 HADD2.F32 R176, -RZ, R176.H1_H1 ;  /* 0x300000b0ffb03230 */ /* 0x000fca0000004100 */
[----:B------:R-:W-:-:S04]  /*5530*/  @P3 FMUL.FTZ R76, R176, R179 ;  /* 0x000000b3b04c3220 */ /* 0x000fc80000410000 */
[----:B------:R-:W-:Y:S01]  /*5540*/  FADD.FTZ R176, R77, R76 ;  /* 0x0000004c4db07221 */ /* 0x000fe20000010000 */
[----:B------:R-:W-:Y:S01]  /*5550*/  FMUL.FTZ R76, R160, R227 ;  /* 0x000000e3a04c7220 */ /* 0x000fe20000410000 */
[----:B------:R-:W-:-:S04]  /*5560*/  FMUL.FTZ R77, R161, R179 ;  /* 0x000000b3a14d7220 */ /* 0x000fc80000410000 */
[----:B------:R-:W-:Y:S02]  /*5570*/  FSEL R72, R76, RZ, P4 ;  /* 0x000000ff4c487208 */ /* 0x000fe40002000000 */
[----:B------:R-:W-:-:S04]  /*5580*/  FSEL R77, R77, RZ, P3 ;  /* 0x000000ff4d4d7208 */ /* 0x000fc80001800000 */
[----:B------:R-:W-:-:S07]  /*5590*/  F2FP.F16.F32.PACK_AB R72, R77, R72 ;  /* 0x000000484d48723e */ /* 0x000fce00000000ff */
.L_x_13559:
        /* <DEDUP_REMOVED lines=14> */
.L_x_13557:
[----:B------:R-:W-:Y:S05]  /*5680*/  BSYNC.RECONVERGENT B2 ;  /* 0x0000000000027941 */ /* 0x000fea0003800200 */
.L_x_13556:
        /* <DEDUP_REMOVED lines=9> */
[C---:B-----5:R-:W-:Y:S01]  /*5720*/  LOP3.LUT P2, RZ, R24.reuse, 0xff0000, RZ, 0xc0, !PT ;  /* 0x00ff000018ff7812 */ /* 0x060fe2000784c0ff */
[----:B------:R0:W-:Y:S01]  /*5730*/  STL [R1+0x154], R0 ;  /* 0x0001540001007387 */ /* 0x0001e20000100800 */
[----:B------:R-:W-:Y:S01]  /*5740*/  LOP3.LUT P3, RZ, R24, 0xff000000, RZ, 0xc0, !PT ;  /* 0xff00000018ff7812 */ /* 0x000fe2000786c0ff */
[----:B------:R-:W-:Y:S01]  /*5750*/  FADD.FTZ R172, R237, -R172 ;  /* 0x800000acedac7221 */ /* 0x000fe20000010000 */
[----:B------:R-:W-:Y:S02]  /*5760*/  MOV R175, RZ ;  /* 0x000000ff00af7202 */ /* 0x000fe40000000f00 */
[----:B------:R-:W-:Y:S01]  /*5770*/  LOP3.LUT P4, RZ, R25, 0xff, RZ, 0xc0, !PT ;  /* 0x000000ff19ff7812 */ /* 0x000fe2000788c0ff */
[----:B------:R-:W-:Y:S01]  /*5780*/  FMUL.FTZ R173, R16, R172 ;  /* 0x000000ac10ad7220 */ /* 0x000fe20000410000 */
[----:B------:R-:W-:Y:S01]  /*5790*/  FFMA.FTZ R172, R2, R18, R19 ;  /* 0x0000001202ac7223 */ /* 0x000fe20000010013 */
[----:B------:R-:W-:-:S02]  /*57a0*/  MOV R182, RZ ;  /* 0x000000ff00b67202 */ /* 0x000fc40000000f00 */
[CC--:B------:R-:W-:Y:S01]  /*57b0*/  FMUL.FTZ R174, R17.reuse, R173.reuse ;  /* 0x000000ad11ae7220 */ /* 0x0c0fe20000410000 */
        /* <DEDUP_REMOVED lines=8> */
[----:B------:R-:W-:-:S02]  /*5840*/  F2FP.F16.F32.PACK_AB R173, R172, R173 ;  /* 0x000000adacad723e */ /* 0x000fc400000000ff */
[----:B------:R-:W-:Y:S01]  /*5850*/  FADD.FTZ R227, R70, R175 ;  /* 0x000000af46e37221 */ /* 0x000fe20000010000 */
[----:B------:R-:W-:Y:S01]  /*5860*/  FMUL.FTZ R180, R180, UR14 ;  /* 0x0000000eb4b47c20 */ /* 0x000fe20008410000 */
[----:B------:R-:W-:-:S03]  /*5870*/  FFMA.FTZ R70, R3, R18, R19 ;  /* 0x0000001203467223 */ /* 0x000fc60000010013 */
[----:B------:R-:W-:Y:S01]  /*5880*/  @P3 FMUL.FTZ R177, R181, R180 ;  /* 0x000000b4b5b13220 */ /* 0x000fe20000410000 */
[----:B------:R-:W-:-:S03]  /*5890*/  FADD.FTZ R70, R235, -R70 ;  /* 0x80000046eb467221 */ /* 0x000fc60000010000 */
[----:B------:R-:W-:Y:S01]  /*58a0*/  FADD.FTZ R183, R71, R177 ;  /* 0x000000b147b77221 */ /* 0x000fe20000010000 */
[----:B------:R-:W-:Y:S01]  /*58b0*/  FMUL.FTZ R71, R154, R174 ;  /* 0x000000ae9a477220 */ /* 0x000fe20000410000 */
[----:B------:R-:W-:Y:S01]  /*58c0*/  FMUL.FTZ R70, R16, R70 ;  /* 0x0000004610467220 */ /* 0x000fe20000410000 */
[----:B------:R-:W-:Y:S02]  /*58d0*/  @P4 HADD2.F32 R174, -RZ, R178.H0_H0 ;  /* 0x200000b2ffae4230 */ /* 0x000fe40000004100 */
[----:B------:R-:W-:Y:S01]  /*58e0*/  HFMA2 R177, -RZ, RZ, 0, 0 ;  /* 0x00000000ffb17431 */ /* 0x000fe200000001ff */
[----:B0-----:R-:W-:Y:S01]  /*58f0*/  FSEL R0, R71, RZ, P2 ;  /* 0x000000ff47007208 */ /* 0x001fe20001000000 */
[----:B------:R-:W-:Y:S01]  /*5900*/  FFMA.FTZ R71, R4, R18, R19 ;  /* 0x0000001204477223 */ /* 0x000fe20000010013 */
[----:B------:R-:W-:Y:S01]  /*5910*/  FMUL.FTZ R175, R17, R70 ;  /* 0x0000004611af7220 */ /* 0x000fe20000410000 */
[----:B------:R-:W-:Y:S02]  /*5920*/  LOP3.LUT P2, RZ, R25, 0xff00, RZ, 0xc0, !PT ;  /* 0x0000ff0019ff7812 */ /* 0x000fe4000784c0ff */
[----:B------:R-:W-:Y:S01]  /*5930*/  FADD.FTZ R71, R234, -R71 ;  /* 0x80000047ea477221 */ /* 0x000fe20000010000 */
[----:B------:R-:W-:Y:S01]  /*5940*/  FMUL.FTZ R175, R175, UR14 ;  /* 0x0000000eafaf7c20 */ /* 0x000fe20008410000 */
[----:B------:R0:W-:Y:S02]  /*5950*/  STL [R1+0x10], R0 ;  /* 0x0000100001007387 */ /* 0x0001e40000100800 */
[----:B------:R-:W-:Y:S01]  /*5960*/  FMUL.FTZ R71, R16, R71 ;  /* 0x0000004710477220 */ /* 0x000fe20000410000 */
[-C--:B------:R-:W-:Y:S01]  /*5970*/  @P4 FMUL.FTZ R182, R174, R175.reuse ;  /* 0x000000afaeb64220 */ /* 0x080fe20000410000 */
[----:B------:R-:W-:-:S02]  /*5980*/  FMUL.FTZ R175, R148, R175 ;  /* 0x000000af94af7220 */ /* 0x000fc40000410000 */
[----:B------:R-:W-:Y:S01]  /*5990*/  FMUL.FTZ R174, R17, R71 ;  /* 0x0000004711ae7220 */ /* 0x000fe20000410000 */
[----:B------:R-:W-:Y:S01]  /*59a0*/  FADD.FTZ R182, R64, R182 ;  /* 0x000000b640b67221 */ /* 0x000fe20000010000 */
[----:B------:R-:W-:Y:S01]  /*59b0*/  FFMA.FTZ R64, R5, R18, R19 ;  /* 0x0000001205407223 */ /* 0x000fe20000010013 */
[----:B------:R-:W-:Y:S01]  /*59c0*/  @P2 HADD2.F32 R178, -RZ, R178.H1_H1 ;  /* 0x300000b2ffb22230 */ /* 0x000fe20000004100 */
[----:B0-----:R-:W-:Y:S01]  /*59d0*/  FSEL R0, R175, RZ, P4 ;  /* 0x000000ffaf007208 */ /* 0x001fe20002000000 */
[----:B------:R-:W-:Y:S01]  /*59e0*/  FMUL.FTZ R174, R174, UR14 ;  /* 0x0000000eaeae7c20 */ /* 0x000fe20008410000 */
[----:B------:R-:W-:Y:S01]  /*59f0*/  LOP3.LUT P4, RZ, R25, 0xff0000, RZ, 0xc0, !PT ;  /* 0x00ff000019ff7812 */ /* 0x000fe2000788c0ff */
[----:B------:R-:W-:Y:S01]  /*5a00*/  FADD.FTZ R64, R233, -R64 ;  /* 0x80000040e9407221 */ /* 0x000fe20000010000 */
[----:B------:R-:W-:Y:S01]  /*5a10*/  MOV R175, RZ ;  /* 0x000000ff00af7202 */ /* 0x000fe20000000f00 */
[-C--:B------:R-:W-:Y:S01]  /*5a20*/  @P2 FMUL.FTZ R177, R178, R174.reuse ;  /* 0x000000aeb2b12220 */ /* 0x080fe20000410000 */
[----:B------:R-:W-:Y:S01]  /*5a30*/  FMUL.FTZ R174, R149, R174 ;  /* 0x000000ae95ae7220 */ /* 0x000fe20000410000 */
[----:B------:R-:W-:-:S02]  /*5a40*/  FMUL.FTZ R64, R16, R64 ;  /* 0x0000004010407220 */ /* 0x000fc40000410000 */
[----:B------:R-:W-:Y:S02]  /*5a50*/  FADD.FTZ R181, R65, R177 ;  /* 0x000000b141b57221 */ /* 0x000fe40000010000 */
[----:B------:R-:W-:Y:S01]  /*5a60*/  FMUL.FTZ R65, R17, R64 ;  /* 0x0000004011417220 */ /* 0x000fe20000410000 */
[----:B------:R-:W-:Y:S01]  /*5a70*/  FSEL R228, R174, RZ, P2 ;  /* 0x000000ffaee47208 */ /* 0x000fe20001000000 */
[----:B------:R-:W-:Y:S01]  /*5a80*/  HFMA2 R174, -RZ, RZ, 0, 0 ;  /* 0x00000000ffae7431 */ /* 0x000fe200000001ff */
[----:B------:R-:W-:Y:S01]  /*5a90*/  ISETP.GE.U32.AND P2, PT, R24, RZ, PT ;  /* 0x000000ff1800720c */ /* 0x000fe20003f46070 */
[----:B------:R-:W-:Y:S02]  /*5aa0*/  @P4 HADD2.F32 R177, -RZ, R179.H0_H0 ;  /* 0x200000b3ffb14230 */ /* 0x000fe40000004100 */
[----:B------:R-:W-:Y:S01]  /*5ab0*/  FMUL.FTZ R65, R65, UR14 ;  /* 0x0000000e41417c20 */ /* 0x000fe20008410000 */
[----:B------:R-:W-:-:S03]  /*5ac0*/  ISETP.GE.U32.AND.EX P2, PT, R25, 0x1000000, PT, P2 ;  /* 0x010000001900780c */ /* 0x000fc60003f46120 */
[----:B------:R-:W-:-:S04]  /*5ad0*/  @P4 FMUL.FTZ R175, R177, R65 ;  /* 0x00000041b1af4220 */ /* 0x000fc80000410000 */
[----:B------:R-:W-:Y:S01]  /*5ae0*/  FADD.FTZ R178, R66, R175 ;  /* 0x000000af42b27221 */ /* 0x000fe20000010000 */
[----:B------:R-:W-:-:S04]  /*5af0*/  FFMA.FTZ R66, R6, R18, R19 ;  /* 0x0000001206427223 */ /* 0x000fc80000010013 */
[----:B------:R-:W-:Y:S01]  /*5b00*/  FADD.FTZ R66, R232, -R66 ;  /* 0x80000042e8427221 */ /* 0x000fe20000010000 */
[----:B------:R-:W-:-:S03]  /*5b10*/  @P2 HADD2.F32 R179, -RZ, R179.H1_H1 ;  /* 0x300000b3ffb32230 */ /* 0x000fc60000004100 */
[----:B------:R-:W-:-:S04]  /*5b20*/  FMUL.FTZ R175, R16, R66 ;  /* 0x0000004210af7220 */ /* 0x000fc80000410000 */
[----:B------:R-:W-:Y:S01]  /*5b30*/  FMUL.FTZ R66, R17, R175 ;  /* 0x000000af11427220 */ /* 0x000fe20000410000 */
[----:B------:R-:W-:Y:S01]  /*5b40*/  F2FP.F16.F32.PACK_AB R175, R175, R64 ;  /* 0x00000040afaf723e */ /* 0x000fe200000000ff */
[----:B------:R-:W-:Y:S01]  /*5b50*/  FMUL.FTZ R64, R150, R65 ;  /* 0x0000004196407220 */ /* 0x000fe20000410000 */
[----:B------:R-:W-:Y:S01]  /*5b60*/  FFMA.FTZ R65, R194, R18, R19 ;  /* 0x00000012c2417223 */ /* 0x000fe20000010013 */
[----:B------:R-:W-:-:S03]  /*5b70*/  FMUL.FTZ R66, R66, UR14 ;  /* 0x0000000e42427c20 */ /* 0x000fc60008410000 */
[----:B------:R-:W-:Y:S01]  /*5b80*/  FADD.FTZ R65, R239, -R65 ;  /* 0x80000041ef417221 */ /* 0x000fe20000010000 */
[-C--:B------:R-:W-:Y:S01]  /*5b90*/  @P2 FMUL.FTZ R174, R179, R66.reuse ;  /* 0x00000042b3ae2220 */ /* 0x080fe20000410000 */
[----:B------:R-:W-:Y:S01]  /*5ba0*/  FSEL R179, R64, RZ, P4 ;  /* 0x000000ff40b37208 */ /* 0x000fe20002000000 */
[----:B------:R-:W-:Y:S01]  /*5bb0*/  FMUL.FTZ R66, R151, R66 ;  /* 0x0000004297427220 */ /* 0x000fe20000410000 */
[----:B------:R-:W-:Y:S01]  /*5bc0*/  LOP3.LUT P4, RZ, R24, 0xff, RZ, 0xc0, !PT ;  /* 0x000000ff18ff7812 */ /* 0x000fe2000788c0ff */
[----:B------:R-:W-:Y:S01]  /*5bd0*/  FMUL.FTZ R65, R16, R65 ;  /* 0x0000004110417220 */ /* 0x000fe20000410000 */
[----:B------:R-:W-:Y:S01]  /*5be0*/  FADD.FTZ R177, R67, R174 ;  /* 0x000000ae43b17221 */ /* 0x000fe20000010000 */
[----:B------:R-:W-:Y:S02]  /*5bf0*/  F2FP.F16.F32.PACK_AB R174, R71, R70 ;  /* 0x0000004647ae723e */ /* 0x000fe400000000ff */
[----:B------:R-:W-:Y:S01]  /*5c00*/  FMUL.FTZ R64, R17, R65 ;  /* 0x0000004111407220 */ /* 0x000fe20000410000 */
[----:B------:R-:W-:-:S02]  /*5c10*/  MOV R67, RZ ;  /* 0x000000ff00437202 */ /* 0x000fc40000000f00 */
[----:B------:R-:W-:Y:S01]  /*5c20*/  FSEL R66, R66, RZ, P2 ;  /* 0x000000ff42427208 */ /* 0x000fe20001000000 */
[----:B------:R-:W-:Y:S01]  /*5c30*/  FMUL.FTZ R64, R64, UR14 ;  /* 0x0000000e40407c20 */ /* 0x000fe20008410000 */
[----:B------:R-:W-:-:S03]  /*5c40*/  LOP3.LUT P2, RZ, R24, 0xff00, RZ, 0xc0, !PT ;  /* 0x0000ff0018ff7812 */ /* 0x000fc6000784c0ff */
[----:B------:R-:W-:-:S05]  /*5c50*/  @P4 HADD2.F32 R70, -RZ, R176.H0_H0 ;  /* 0x200000b0ff464230 */ /* 0x000fca0000004100 */
[----:B------:R-:W-:-:S04]  /*5c60*/  @P4 FMUL.FTZ R67, R70, R64 ;  /* 0x0000004046434220 */ /* 0x000fc80000410000 */
[----:B------:R-:W-:Y:S01]  /*5c70*/  FADD.FTZ R70, R68, R67 ;  /* 0x0000004344467221 */ /* 0x000fe20000010000 */
[----:B------:R-:W-:Y:S01]  /*5c80*/  FFMA.FTZ R67, R193, R18, R19 ;  /* 0x00000012c1437223 */ /* 0x000fe20000010013 */
[----:B------:R-:W-:Y:S02]  /*5c90*/  HFMA2 R172, -RZ, RZ, 0, 0 ;  /* 0x00000000ffac7431 */ /* 0x000fe400000001ff */
[----:B------:R-:W-:Y:S02]  /*5ca0*/  @P2 HADD2.F32 R71, -RZ, R176.H1_H1 ;  /* 0x300000b0ff472230 */ /* 0x000fe40000004100 */
[----:B------:R-:W-:Y:S01]  /*5cb0*/  FADD.FTZ R67, R238, -R67 ;  /* 0x80000043ee437221 */ /* 0x000fe20000010000 */
[----:B------:R-:W2:Y:S03]  /*5cc0*/  LDL.LU R176, [R1+0x10] ;  /* 0x0000100001b07983 */ /* 0x000ea60000300800 */
[----:B------:R-:W-:-:S04]  /*5cd0*/  FMUL.FTZ R67, R16, R67 ;  /* 0x0000004310437220 */ /* 0x000fc80000410000 */
[----:B------:R-:W-:-:S04]  /*5ce0*/  FMUL.FTZ R68, R17, R67 ;  /* 0x0000004311447220 */ /* 0x000fc80000410000 */
[----:B------:R-:W-:-:S04]  /*5cf0*/  FMUL.FTZ R68, R68, UR14 ;  /* 0x0000000e44447c20 */ /* 0x000fc80008410000 */
[----:B------:R-:W-:-:S04]  /*5d00*/  @P2 FMUL.FTZ R172, R71, R68 ;  /* 0x0000004447ac2220 */ /* 0x000fc80000410000 */
[----:B------:R-:W-:Y:S01]  /*5d10*/  FADD.FTZ R71, R69, R172 ;  /* 0x000000ac45477221 */ /* 0x000fe20000010000 */
[----:B------:R-:W-:Y:S02]  /*5d20*/  F2FP.F16.F32.PACK_AB R172, R67, R65 ;  /* 0x0000004143ac723e */ /* 0x000fe400000000ff */
[----:B------:R-:W-:Y:S02]  /*5d30*/  F2FP.F16.F32.PACK_AB R67, R66, R179 ;  /* 0x000000b34243723e */ /* 0x000fe400000000ff */
[----:B------:R-:W-:Y:S02]  /*5d40*/  F2FP.F16.F32.PACK_AB R66, R228, R0 ;  /* 0x00000000e442723e */ /* 0x000fe400000000ff */
[----:B------:R0:W5:Y:S01]  /*5d50*/  LDL.LU R0, [R1+0x154] ;  /* 0x0001540001007983 */ /* 0x0001620000300800 */
[----:B------:R-:W-:Y:S01]  /*5d60*/  FMUL.FTZ R65, R155, R180 ;  /* 0x000000b49b417220 */ /* 0x000fe20000410000 */
[----:B------:R-:W-:Y:S01]  /*5d70*/  FMUL.FTZ R64, R152, R64 ;  /* 0x0000004098407220 */ /* 0x000fe20000410000 */
[----:B------:R-:W-:-:S03]  /*5d80*/  FMUL.FTZ R68, R153, R68 ;  /* 0x0000004499447220 */ /* 0x000fc60000410000 */
[----:B------:R-:W-:Y:S02]  /*5d90*/  FSEL R65, R65, RZ, P3 ;  /* 0x000000ff41417208 */ /* 0x000fe40001800000 */
[----:B------:R-:W-:Y:S02]  /*5da0*/  FSEL R64, R64, RZ, P4 ;  /* 0x000000ff40407208 */ /* 0x000fe40002000000 */
[----:B------:R-:W-:-:S04]  /*5db0*/  FSEL R68, R68, RZ, P2 ;  /* 0x000000ff44447208 */ /* 0x000fc80001000000 */
[----:B------:R-:W-:Y:S02]  /*5dc0*/  F2FP.F16.F32.PACK_AB R64, R68, R64 ;  /* 0x000000404440723e */ /* 0x000fe400000000ff */
[----:B--2---:R-:W-:Y:S01]  /*5dd0*/  F2FP.F16.F32.PACK_AB R65, R65, R176 ;  /* 0x000000b04141723e */ /* 0x004fe200000000ff */
[----:B0-----:R-:W-:Y:S06]  /*5de0*/  BRA `(.L_x_13563) ;  /* 0x0000000400a07947 */ /* 0x001fec0003800000 */
.L_x_13562:
[----:B------:R-:W-:Y:S01]  /*5df0*/  FFMA.FTZ R180, R192, R18, R19 ;  /* 0x00000012c0b47223 */ /* 0x000fe20000010013 */
[C---:B-----5:R-:W-:Y:S02]  /*5e00*/  LOP3.LUT P5, RZ, R24.reuse, 0xff0000, RZ, 0xc0, !PT ;  /* 0x00ff000018ff7812 */ /* 0x060fe400078ac0ff */
[----:B------:R-:W-:Y:S01]  /*5e10*/  MOV R182, RZ ;  /* 0x000000ff00b67202 */ /* 0x000fe20000000f00 */
[----:B------:R-:W-:Y:S01]  /*5e20*/  FADD.FTZ R180, R237, -R180 ;  /* 0x800000b4edb47221 */ /* 0x000fe20000010000 */
[----:B------:R-:W-:Y:S02]  /*5e30*/  LOP3.LUT P2, RZ, R24, 0xff000000, RZ, 0xc0, !PT ;  /* 0xff00000018ff7812 */ /* 0x000fe4000784c0ff */
[C---:B------:R-:W-:Y:S01]  /*5e40*/  LOP3.LUT P4, RZ, R25.reuse, 0xff, RZ, 0xc0, !PT ;  /* 0x000000ff19ff7812 */ /* 0x040fe2000788c0ff */
[----:B------:R-:W-:Y:S01]  /*5e50*/  FMUL.FTZ R180, R16, R180 ;  /* 0x000000b410b47220 */ /* 0x000fe20000410000 */
[C---:B------:R-:W-:Y:S02]  /*5e60*/  LOP3.LUT P3, RZ, R25.reuse, 0xff00, RZ, 0xc0, !PT ;  /* 0x0000ff0019ff7812 */ /* 0x040fe4000786c0ff */
[----:B------:R-:W-:Y:S01]  /*5e70*/  LOP3.LUT P6, RZ, R25, 0xff0000, RZ, 0xc0, !PT ;  /* 0x00ff000019ff7812 */ /* 0x000fe200078cc0ff */
[----:B------:R-:W-:-:S02]  /*5e80*/  FMUL.FTZ R180, R17, R180 ;  /* 0x000000b411b47220 */ /* 0x000fc40000410000 */
[----:B------:R-:W-:Y:S02]  /*5e90*/  @P5 HADD2.F32 R181, -RZ, R177.H0_H0 ;  /* 0x200000b1ffb55230 */ /* 0x000fe40000004100 */
[----:B------:R-:W-:-:S04]  /*5ea0*/  FMUL.FTZ R180, R180, UR14 ;  /* 0x0000000eb4b47c20 */ /* 0x000fc80008410000 */
[----:B------:R-:W-:Y:S01]  /*5eb0*/  @P5 FMUL.FTZ R182, R181, R180 ;  /* 0x000000b4b5b65220 */ /* 0x000fe20000410000 */
[----:B------:R-:W-:-:S03]  /*5ec0*/  FFMA.FTZ R181, R2, R18, R19 ;  /* 0x0000001202b57223 */ /* 0x000fc60000010013 */
[----:B------:R-:W-:Y:S01]  /*5ed0*/  FADD.FTZ R227, R70, R182 ;  /* 0x000000b646e37221 */ /* 0x000fe20000010000 */
[----:B------:R-:W-:Y:S01]  /*5ee0*/  FADD.FTZ R181, R236, -R181 ;  /* 0x800000b5ecb57221 */ /* 0x000fe20000010000 */
[----:B------:R-:W-:Y:S02]  /*5ef0*/  @P2 HADD2.F32 R70, -RZ, R177.H1_H1 ;  /* 0x300000b1ff462230 */ /* 0x000fe40000004100 */
[----:B------:R-:W-:Y:S02]  /*5f00*/  HFMA2 R177, -RZ, RZ, 0, 0 ;  /* 0x00000000ffb17431 */ /* 0x000fe400000001ff */
[----:B------:R-:W-:-:S04]  /*5f10*/  FMUL.FTZ R181, R16, R181 ;  /* 0x000000b510b57220 */ /* 0x000fc80000410000 */
[----:B------:R-:W-:-:S04]  /*5f20*/  FMUL.FTZ R181, R17, R181 ;  /* 0x000000b511b57220 */ /* 0x000fc80000410000 */
[----:B------:R-:W-:-:S04]  /*5f30*/  FMUL.FTZ R228, R181, UR14 ;  /* 0x0000000eb5e47c20 */ /* 0x000fc80008410000 */
        /* <DEDUP_REMOVED lines=9> */
[----:B------:R-:W-:Y:S01]  /*5fd0*/  @P4 FMUL.FTZ R71, R177, R70 ;  /* 0x00000046b1474220 */ /* 0x000fe20000410000 */
        /* <DEDUP_REMOVED lines=42> */
[----:B------:R-:W-:Y:S01]  /*6280*/  F2FP.F16.F32.PACK_AB R67, R67, R64 ;  /* 0x000000404343723e */ /* 0x000fe200000000ff */
[----:B------:R-:W-:Y:S01]  /*6290*/  FFMA.FTZ R64, R194, R18, R19 ;  /* 0x00000012c2407223 */ /* 0x000fe20000010013 */
[----:B------:R-:W-:-:S03]  /*62a0*/  FSEL R65, R65, RZ, P5 ;  /* 0x000000ff41417208 */ /* 0x000fc60002800000 */
        /* <DEDUP_REMOVED lines=12> */
[----:B------:R-:W-:Y:S01]  /*6370*/  F2FP.F16.F32.PACK_AB R66, R64, R66 ;  /* 0x000000424042723e */ /* 0x000fe200000000ff */
[----:B------:R-:W-:Y:S02]  /*6380*/  FMUL.FTZ R64, R155, R180 ;  /* 0x000000b49b407220 */ /* 0x000fe40000410000 */
[----:B------:R-:W-:-:S04]  /*6390*/  FMUL.FTZ R68, R16, R68 ;  /* 0x0000004410447220 */ /* 0x000fc80000410000 */
[----:B------:R-:W-:-:S04]  /*63a0*/  FMUL.FTZ R68, R17, R68 ;  /* 0x0000004411447220 */ /* 0x000fc80000410000 */
[----:B------:R-:W-:Y:S02]  /*63b0*/  @P3 HADD2.F32 R71, -RZ, R176.H1_H1 ;  /* 0x300000b0ff473230 */ /* 0x000fe40000004100 */
[----:B------:R-:W-:Y:S01]  /*63c0*/  FMUL.FTZ R68, R68, UR14 ;  /* 0x0000000e44447c20 */ /* 0x000fe20008410000 */
[----:B------:R-:W-:-:S03]  /*63d0*/  MOV R176, RZ ;  /* 0x000000ff00b07202 */ /* 0x000fc60000000f00 */
[-C--:B------:R-:W-:Y:S01]  /*63e0*/  @P3 FMUL.FTZ R176, R71, R68.reuse ;  /* 0x0000004447b03220 */ /* 0x080fe20000410000 */
[----:B------:R-:W-:-:S03]  /*63f0*/  FMUL.FTZ R68, R153, R68 ;  /* 0x0000004499447220 */ /* 0x000fc60000410000 */
[----:B------:R-:W-:Y:S01]  /*6400*/  FADD.FTZ R71, R69, R176 ;  /* 0x000000b045477221 */ /* 0x000fe20000010000 */
[----:B------:R-:W-:Y:S01]  /*6410*/  FMUL.FTZ R69, R152, R179 ;  /* 0x000000b398457220 */ /* 0x000fe20000410000 */
[----:B------:R-:W-:Y:S02]  /*6420*/  FSEL R176, R64, RZ, P2 ;  /* 0x000000ff40b07208 */ /* 0x000fe40001000000 */
[----:B------:R-:W-:Y:S02]  /*6430*/  FSEL R68, R68, RZ, P3 ;  /* 0x000000ff44447208 */ /* 0x000fe40001800000 */
[----:B------:R-:W-:Y:S02]  /*6440*/  FSEL R64, R69, RZ, P4 ;  /* 0x000000ff45407208 */ /* 0x000fe40002000000 */
[----:B------:R-:W-:Y:S02]  /*6450*/  F2FP.F16.F32.PACK_AB R65, R176, R65 ;  /* 0x00000041b041723e */ /* 0x000fe400000000ff */
[----:B------:R-:W-:-:S07]  /*6460*/  F2FP.F16.F32.PACK_AB R64, R68, R64 ;  /* 0x000000404440723e */ /* 0x000fce00000000ff */
.L_x_13563:
        /* <DEDUP_REMOVED lines=15> */
.L_x_13561:
[----:B------:R-:W-:Y:S05]  /*6560*/  BSYNC.RECONVERGENT B2 ;  /* 0x0000000000027941 */ /* 0x000fea0003800200 */
.L_x_13560:
        /* <DEDUP_REMOVED lines=12> */
[----:B------:R-:W-:Y:S01]  /*6630*/  HFMA2 R183, -RZ, RZ, 0, 0 ;  /* 0x00000000ffb77431 */ /* 0x000fe200000001ff */
[----:B------:R-:W-:Y:S01]  /*6640*/  LOP3.LUT P5, RZ, R26, 0xff000000, RZ, 0xc0, !PT ;  /* 0xff0000001aff7812 */ /* 0x000fe200078ac0ff */
[----:B------:R-:W-:Y:S01]  /*6650*/  FADD.FTZ R172, R229, -R172 ;  /* 0x800000ace5ac7221 */ /* 0x000fe20000010000 */
[C---:B------:R-:W-:Y:S01]  /*6660*/  LOP3.LUT P4, RZ, R27.reuse, 0xff, RZ, 0xc0, !PT ;  /* 0x000000ff1bff7812 */ /* 0x040fe2000788c0ff */
[----:B------:R-:W-:Y:S01]  /*6670*/  STL [R1+0x158], R2 ;  /* 0x0001580201007387 */ /* 0x000fe20000100800 */
[----:B------:R-:W-:Y:S01]  /*6680*/  LOP3.LUT P1, RZ, R27, 0xff00, RZ, 0xc0, !PT ;  /* 0x0000ff001bff7812 */ /* 0x000fe2000782c0ff */
[----:B------:R-:W-:Y:S01]  /*6690*/  FMUL.FTZ R173, R16, R172 ;  /* 0x000000ac10ad7220 */ /* 0x000fe20000410000 */
[----:B------:R-:W-:Y:S01]  /*66a0*/  FFMA.FTZ R172, R10, R18, R19 ;  /* 0x000000120aac7223 */ /* 0x000fe20000010013 */
[----:B------:R0:W-:Y:S02]  /*66b0*/  STL [R1+0x154], R0 ;  /* 0x0001540001007387 */ /* 0x0001e40000100800 */
[----:B------:R-:W-:Y:S01]  /*66c0*/  FMUL.FTZ R174, R17, R173 ;  /* 0x000000ad11ae7220 */ /* 0x000fe20000410000 */
[----:B------:R-:W-:Y:S01]  /*66d0*/  FADD.FTZ R172, R226, -R172 ;  /* 0x800000ace2ac7221 */ /* 0x000fe20000010000 */
[----:B------:R-:W-:-:S02]  /*66e0*/  @P3 HADD2.F32 R175, -RZ, R177.H0_H0 ;  /* 0x200000b1ffaf3230 */ /* 0x000fc40000004100 */
[----:B------:R-:W-:Y:S01]  /*66f0*/  FMUL.FTZ R180, R174, UR14 ;  /* 0x0000000eaeb47c20 */ /* 0x000fe20008410000 */
[----:B------:R-:W-:Y:S02]  /*6700*/  HFMA2 R174, -RZ, RZ, 0, 0 ;  /* 0x00000000ffae7431 */ /* 0x000fe400000001ff */
[----:B------:R-:W-:Y:S01]  /*6710*/  FMUL.FTZ R172, R16, R172 ;  /* 0x000000ac10ac7220 */ /* 0x000fe20000410000 */
[----:B------:R-:W-:Y:S02]  /*6720*/  @P5 HADD2.F32 R177, -RZ, R177.H1_H1 ;  /* 0x300000b1ffb15230 */ /* 0x000fe40000004100 */
[----:B------:R-:W-:Y:S01]  /*6730*/  @P3 FMUL.FTZ R174, R175, R180 ;  /* 0x000000b4afae3220 */ /* 0x000fe20000410000 */
[----:B------:R-:W-:Y:S01]  /*6740*/  FMUL.FTZ R175, R17, R172 ;  /* 0x000000ac11af7220 */ /* 0x000fe20000410000 */
[----:B------:R-:W-:Y:S02]  /*6750*/  F2FP.F16.F32.PACK_AB R173, R172, R173 ;  /* 0x000000adacad723e */ /* 0x000fe400000000ff */
[----:B------:R-:W-:Y:S01]  /*6760*/  FADD.FTZ R228, R62, R174 ;  /* 0x000000ae3ee47221 */ /* 0x000fe20000010000 */
[----:B------:R-:W-:Y:S01]  /*6770*/  FFMA.FTZ R62, R11, R18, R19 ;  /* 0x000000120b3e7223 */ /* 0x000fe20000010013 */
[----:B------:R-:W-:Y:S01]  /*6780*/  FMUL.FTZ R181, R175, UR14 ;  /* 0x0000000eafb57c20 */ /* 0x000fe20008410000 */
[----:B------:R-:W-:Y:S01]  /*6790*/  MOV R175, RZ ;  /* 0x000000ff00af7202 */ /* 0x000fe20000000f00 */
[----:B------:R-:W-:-:S02]  /*67a0*/  @P4 HADD2.F32 R174, -RZ, R178.H0_H0 ;  /* 0x200000b2ffae4230 */ /* 0x000fc40000004100 */
[----:B------:R-:W-:Y:S01]  /*67b0*/  FADD.FTZ R62, R225, -R62 ;  /* 0x8000003ee13e7221 */ /* 0x000fe20000010000 */
[----:B------:R-:W-:Y:S01]  /*67c0*/  @P5 FMUL.FTZ R175, R177, R181 ;  /* 0x000000b5b1af5220 */ /* 0x000fe20000410000 */
[----:B------:R-:W-:Y:S01]  /*67d0*/  @P1 HADD2.F32 R178, -RZ, R178.H1_H1 ;  /* 0x300000b2ffb21230 */ /* 0x000fe20000004100 */
[----:B------:R-:W-:Y:S01]  /*67e0*/  MOV R177, RZ ;  /* 0x000000ff00b17202 */ /* 0x000fe20000000f00 */
[----:B------:R-:W-:Y:S01]  /*67f0*/  FMUL.FTZ R62, R16, R62 ;  /* 0x0000003e103e7220 */ /* 0x000fe20000410000 */
[----:B------:R-:W-:Y:S01]  /*6800*/  FADD.FTZ R227, R63, R175 ;  /* 0x000000af3fe37221 */ /* 0x000fe20000010000 */
[----:B------:R-:W-:Y:S02]  /*6810*/  FFMA.FTZ R63, R12, R18, R19 ;  /* 0x000000120c3f7223 */ /* 0x000fe40000010013 */
[----:B------:R-:W-:Y:S02]  /*6820*/  FMUL.FTZ R175, R17, R62 ;  /* 0x0000003e11af7220 */ /* 0x000fe40000410000 */
[----:B------:R-:W-:-:S02]  /*6830*/  FADD.FTZ R63, R224, -R63 ;  /* 0x8000003fe03f7221 */ /* 0x000fc40000010000 */
[----:B------:R-:W-:Y:S02]  /*6840*/  FMUL.FTZ R175, R175, UR14 ;  /* 0x0000000eafaf7c20 */ /* 0x000fe40008410000 */
[----:B------:R-:W-:Y:S02]  /*6850*/  FMUL.FTZ R63, R16, R63 ;  /* 0x0000003f103f7220 */ /* 0x000fe40000410000 */
        /* <DEDUP_REMOVED lines=8> */
[----:B------:R-:W-:Y:S01]  /*68e0*/  FADD.FTZ R56, R223, -R56 ;  /* 0x80000038df387221 */ /* 0x000fe20000010000 */
[----:B------:R-:W-:-:S02]  /*68f0*/  HFMA2 R175, -RZ, RZ, 0, 0 ;  /* 0x00000000ffaf7431 */ /* 0x000fc400000001ff */
[-C--:B------:R-:W-:Y:S01]  /*6900*/  @P1 FMUL.FTZ R177, R178, R174.reuse ;  /* 0x000000aeb2b11220 */ /* 0x080fe20000410000 */
[----:B------:R-:W-:Y:S01]  /*6910*/  FMUL.FTZ R174, R141, R174 ;  /* 0x000000ae8dae7220 */ /* 0x000fe20000410000 */
[----:B------:R-:W-:Y:S01]  /*6920*/  FMUL.FTZ R56, R16, R56 ;  /* 0x0000003810387220 */ /* 0x000fe20000410000 */
[----:B------:R0:W-:Y:S01]  /*6930*/  STL [R1+0x14], R0 ;  /* 0x0000140001007387 */ /* 0x0001e20000100800 */
[----:B------:R-:W-:Y:S02]  /*6940*/  FADD.FTZ R182, R57, R177 ;  /* 0x000000b139b67221 */ /* 0x000fe40000010000 */
[----:B------:R-:W-:-:S03]  /*6950*/  FMUL.FTZ R57, R17, R56 ;  /* 0x0000003811397220 */ /* 0x000fc60000410000 */
[----:B------:R-:W-:Y:S02]  /*6960*/  @P4 HADD2.F32 R177, -RZ, R179.H0_H0 ;  /* 0x200000b3ffb14230 */ /* 0x000fe40000004100 */
[----:B------:R-:W-:Y:S01]  /*6970*/  FMUL.FTZ R57, R57, UR14 ;  /* 0x0000000e39397c20 */ /* 0x000fe20008410000 */
[----:B0-----:R-:W-:-:S03]  /*6980*/  FSEL R0, R174, RZ, P1 ;  /* 0x000000ffae007208 */ /* 0x001fc60000800000 */
[----:B------:R-:W-:Y:S01]  /*6990*/  @P4 FMUL.FTZ R175, R177, R57 ;  /* 0x00000039b1af4220 */ /* 0x000fe20000410000 */
[----:B------:R-:W-:Y:S02]  /*69a0*/  ISETP.GE.U32.AND P1, PT, R26, RZ, PT ;  /* 0x000000ff1a00720c */ /* 0x000fe40003f26070 */
[----:B------:R-:W-:Y:S01]  /*69b0*/  MOV R174, RZ ;  /* 0x000000ff00ae7202 */ /* 0x000fe20000000f00 */
[----:B------:R-:W-:Y:S01]  /*69c0*/  FADD.FTZ R178, R58, R175 ;  /* 0x000000af3ab27221 */ /* 0x000fe20000010000 */
[----:B------:R-:W-:Y:S01]  /*69d0*/  FFMA.FTZ R58, R14, R18, R19 ;  /* 0x000000120e3a7223 */ /* 0x000fe20000010013 */
[----:B------:R-:W-:-:S03]  /*69e0*/  ISETP.GE.U32.AND.EX P1, PT, R27, 0x1000000, PT, P1 ;  /* 0x010000001b00780c */ /* 0x000fc60003f26110 */
[----:B------:R-:W-:-:S04]  /*69f0*/  FADD.FTZ R58, R222, -R58 ;  /* 0x8000003ade3a7221 */ /* 0x000fc80000010000 */
[----:B------:R-:W-:-:S04]  /*6a00*/  FMUL.FTZ R175, R16, R58 ;  /* 0x0000003a10af7220 */ /* 0x000fc80000410000 */
[----:B------:R-:W-:Y:S01]  /*6a10*/  FMUL.FTZ R58, R17, R175 ;  /* 0x000000af113a7220 */ /* 0x000fe20000410000 */
[----:B------:R-:W-:Y:S01]  /*6a20*/  F2FP.F16.F32.PACK_AB R175, R175, R56 ;  /* 0x00000038afaf723e */ /* 0x000fe200000000ff */
[----:B------:R-:W-:Y:S01]  /*6a30*/  FMUL.FTZ R56, R142, R57 ;  /* 0x000000398e387220 */ /* 0x000fe20000410000 */
[----:B------:R-:W-:Y:S02]  /*6a40*/  @P1 HADD2.F32 R179, -RZ, R179.H1_H1 ;  /* 0x300000b3ffb31230 */ /* 0x000fe40000004100 */
[----:B------:R-:W-:Y:S01]  /*6a50*/  FFMA.FTZ R57, R7, R18, R19 ;  /* 0x0000001207397223 */ /* 0x000fe20000010013 */
[----:B------:R-:W-:Y:S01]  /*6a60*/  FMUL.FTZ R58, R58, UR14 ;  /* 0x0000000e3a3a7c20 */ /* 0x000fe20008410000 */
[----:B------:R-:W-:Y:S02]  /*6a70*/  FSEL R2, R56, RZ, P4 ;  /* 0x000000ff38027208 */ /* 0x000fe40002000000 */
[----:B------:R-:W-:Y:S01]  /*6a80*/  FADD.FTZ R57, R231, -R57 ;  /* 0x80000039e7397221 */ /* 0x000fe20000010000 */
[----:B------:R-:W-:Y:S01]  /*6a90*/  LOP3.LUT P4, RZ, R26, 0xff, RZ, 0xc0, !PT ;  /* 0x000000ff1aff7812 */ /* 0x000fe2000788c0ff */
[-C--:B------:R-:W-:Y:S01]  /*6aa0*/  @P1 FMUL.FTZ R174, R179, R58.reuse ;  /* 0x0000003ab3ae1220 */ /* 0x080fe20000410000 */
[----:B------:R-:W-:Y:S01]  /*6ab0*/  FMUL.FTZ R58, R143, R58 ;  /* 0x0000003a8f3a7220 */ /* 0x000fe20000410000 */
[----:B------:R-:W-:-:S02]  /*6ac0*/  FMUL.FTZ R57, R16, R57 ;  /* 0x0000003910397220 */ /* 0x000fc40000410000 */
[----:B------:R-:W-:Y:S01]  /*6ad0*/  FADD.FTZ R177, R59, R174 ;  /* 0x000000ae3bb17221 */ /* 0x000fe20000010000 */
[----:B------:R-:W-:Y:S01]  /*6ae0*/  F2FP.F16.F32.PACK_AB R174, R63, R62 ;  /* 0x0000003e3fae723e */ /* 0x000fe200000000ff */
[----:B------:R-:W-:Y:S01]  /*6af0*/  FMUL.FTZ R56, R17, R57 ;  /* 0x0000003911387220 */ /* 0x000fe20000410000 */
[----:B------:R-:W-:Y:S01]  /*6b00*/  FSEL R179, R58, RZ, P1 ;  /* 0x000000ff3ab37208 */ /* 0x000fe20000800000 */
[----:B------:R-:W-:Y:S01]  /*6b10*/  HFMA2 R59, -RZ, RZ, 0, 0 ;  /* 0x00000000ff3b7431 */ /* 0x000fe200000001ff */
[----:B------:R-:W-:Y:S01]  /*6b20*/  LOP3.LUT P1, RZ, R26, 0xff00, RZ, 0xc0, !PT ;  /* 0x0000ff001aff7812 */ /* 0x000fe2000782c0ff */
[----:B------:R-:W-:Y:S01]  /*6b30*/  FMUL.FTZ R56, R56, UR14 ;  /* 0x0000000e38387c20 */ /* 0x000fe20008410000 */
[----:B------:R-:W-:Y:S01]  /*6b40*/  FFMA.FTZ R58, R8, R18, R19 ;  /* 0x00000012083a7223 */ /* 0x000fe20000010013 */
[----:B------:R-:W-:-:S03]  /*6b50*/  @P4 HADD2.F32 R62, -RZ, R176.H0_H0 ;  /* 0x200000b0ff3e4230 */ /* 0x000fc60000004100 */
[----:B------:R-:W-:Y:S02]  /*6b60*/  FADD.FTZ R58, R230, -R58 ;  /* 0x8000003ae63a7221 */ /* 0x000fe40000010000 */
[----:B------:R-:W-:Y:S02]  /*6b70*/  @P4 FMUL.FTZ R59, R62, R56 ;  /* 0x000000383e3b4220 */ /* 0x000fe40000410000 */
[----:B------:R-:W-:Y:S02]  /*6b80*/  FMUL.FTZ R58, R16, R58 ;  /* 0x0000003a103a7220 */ /* 0x000fe40000410000 */
[----:B------:R-:W-:Y:S01]  /*6b90*/  FADD.FTZ R62, R60, R59 ;  /* 0x0000003b3c3e7221 */ /* 0x000fe20000010000 */
[----:B------:R-:W-:Y:S02]  /*6ba0*/  @P1 HADD2.F32 R59, -RZ, R176.H1_H1 ;  /* 0x300000b0ff3b1230 */ /* 0x000fe40000004100 */
[----:B------:R-:W-:Y:S01]  /*6bb0*/  FMUL.FTZ R60, R17, R58 ;  /* 0x0000003a113c7220 */ /* 0x000fe20000410000 */
[----:B------:R-:W2:Y:S01]  /*6bc0*/  LDL.LU R176, [R1+0x14] ;  /* 0x0000140001b07983 */ /* 0x000ea20000300800 */
[----:B------:R-:W-:-:S02]  /*6bd0*/  MOV R63, RZ ;  /* 0x000000ff003f7202 */ /* 0x000fc40000000f00 */
[----:B------:R-:W-:Y:S01]  /*6be0*/  FMUL.FTZ R60, R60, UR14 ;  /* 0x0000000e3c3c7c20 */ /* 0x000fe20008410000 */
[----:B------:R-:W-:-:S03]  /*6bf0*/  F2FP.F16.F32.PACK_AB R172, R58, R57 ;  /* 0x000000393aac723e */ /* 0x000fc600000000ff */
[----:B------:R-:W-:Y:S01]  /*6c00*/  @P1 FMUL.FTZ R63, R59, R60 ;  /* 0x0000003c3b3f1220 */ /* 0x000fe20000410000 */
[----:B------:R-:W-:Y:S02]  /*6c10*/  F2FP.F16.F32.PACK_AB R59, R179, R2 ;  /* 0x00000002b33b723e */ /* 0x000fe400000000ff */
[----:B------:R0:W5:Y:S01]  /*6c20*/  LDL.LU R2, [R1+0x158] ;  /* 0x0001580001027983 */ /* 0x0001620000300800 */
[----:B------:R-:W-:Y:S01]  /*6c30*/  FADD.FTZ R63, R61, R63 ;  /* 0x0000003f3d3f7221 */ /* 0x000fe20000010000 */
[----:B------:R-:W-:Y:S01]  /*6c40*/  FMUL.FTZ R57, R146, R180 ;  /* 0x000000b492397220 */ /* 0x000fe20000410000 */
[----:B--2---:R-:W-:Y:S02]  /*6c50*/  F2FP.F16.F32.PACK_AB R58, R0, R176 ;  /* 0x000000b0003a723e */ /* 0x004fe400000000ff */
[----:B------:R0:W5:Y:S01]  /*6c60*/  LDL.LU R0, [R1+0x154] ;  /* 0x0001540001007983 */ /* 0x0001620000300800 */
[----:B------:R-:W-:Y:S01]  /*6c70*/  FMUL.FTZ R61, R147, R181 ;  /* 0x000000b5933d7220 */ /* 0x000fe20000410000 */
[----:B------:R-:W-:Y:S01]  /*6c80*/  FMUL.FTZ R56, R144, R56 ;  /* 0x0000003890387220 */ /* 0x000fe20000410000 */
[----:B------:R-:W-:Y:S01]  /*6c90*/  FMUL.FTZ R60, R145, R60 ;  /* 0x0000003c913c7220 */ /* 0x000fe20000410000 */
[----:B------:R-:W-:-:S02]  /*6ca0*/  FSEL R57, R57, RZ, P3 ;  /* 0x000000ff39397208 */ /* 0x000fc40001800000 */
[----:B------:R-:W-:Y:S02]  /*6cb0*/  FSEL R61, R61, RZ, P5 ;  /* 0x000000ff3d3d7208 */ /* 0x000fe40002800000 */
[----:B------:R-:W-:Y:S02]  /*6cc0*/  FSEL R56, R56, RZ, P4 ;  /* 0x000000ff38387208 */ /* 0x000fe40002000000 */
[----:B------:R-:W-:Y:S02]  /*6cd0*/  FSEL R60, R60, RZ, P1 ;  /* 0x000000ff3c3c7208 */ /* 0x000fe40000800000 */
[----:B------:R-:W-:Y:S02]  /*6ce0*/  F2FP.F16.F32.PACK_AB R57, R61, R57 ;  /* 0x000000393d39723e */ /* 0x000fe400000000ff */
[----:B------:R-:W-:Y:S01]  /*6cf0*/  F2FP.F16.F32.PACK_AB R56, R60, R56 ;  /* 0x000000383c38723e */ /* 0x000fe200000000ff */
[----:B0-----:R-:W-:Y:S06]  /*6d00*/  BRA `(.L_x_13567) ;  /* 0x0000000400947947 */ /* 0x001fec0003800000 */
.L_x_13566:
        /* <DEDUP_REMOVED lines=11> */
[----:B------:R-:W-:-:S05]  /*6dc0*/  @P3 HADD2.F32 R180, -RZ, R177.H0_H0 ;  /* 0x200000b1ffb43230 */ /* 0x000fca0000004100 */
[----:B------:R-:W-:Y:S01]  /*6dd0*/  @P3 FMUL.FTZ R182, R180, R181 ;  /* 0x000000b5b4b63220 */ /* 0x000fe20000410000 */
[----:B------:R-:W-:-:S03]  /*6de0*/  FFMA.FTZ R180, R10, R18, R19 ;  /* 0x000000120ab47223 */ /* 0x000fc60000010013 */
[----:B------:R-:W-:Y:S01]  /*6df0*/  FADD.FTZ R228, R62, R182 ;  /* 0x000000b63ee47221 */ /* 0x000fe20000010000 */
[----:B------:R-:W-:Y:S01]  /*6e00*/  FADD.FTZ R180, R226, -R180 ;  /* 0x800000b4e2b47221 */ /* 0x000fe20000010000 */
[----:B------:R-:W-:Y:S01]  /*6e10*/  @P5 HADD2.F32 R62, -RZ, R177.H1_H1 ;  /* 0x300000b1ff3e5230 */ /* 0x000fe20000004100 */
[----:B------:R-:W-:Y:S02]  /*6e20*/  MOV R177, RZ ;  /* 0x000000ff00b17202 */ /* 0x000fe40000000f00 */
[----:B------:R-:W-:-:S04]  /*6e30*/  FMUL.FTZ R180, R16, R180 ;  /* 0x000000b410b47220 */ /* 0x000fc80000410000 */
[----:B------:R-:W-:-:S04]  /*6e40*/  FMUL.FTZ R180, R17, R180 ;  /* 0x000000b411b47220 */ /* 0x000fc80000410000 */
[----:B------:R-:W-:-:S04]  /*6e50*/  FMUL.FTZ R180, R180, UR14 ;  /* 0x0000000eb4b47c20 */ /* 0x000fc80008410000 */
[----:B------:R-:W-:Y:S01]  /*6e60*/  @P5 FMUL.FTZ R177, R62, R180 ;  /* 0x000000b43eb15220 */ /* 0x000fe20000410000 */
[----:B------:R-:W-:-:S03]  /*6e70*/  FFMA.FTZ R62, R11, R18, R19 ;  /* 0x000000120b3e7223 */ /* 0x000fc60000010013 */
[----:B------:R-:W-:Y:S01]  /*6e80*/  FADD.FTZ R227, R63, R177 ;  /* 0x000000b13fe37221 */ /* 0x000fe20000010000 */
[----:B------:R-:W-:Y:S01]  /*6e90*/  FADD.FTZ R62, R225, -R62 ;  /* 0x8000003ee13e7221 */ /* 0x000fe20000010000 */
[----:B------:R-:W-:Y:S02]  /*6ea0*/  HFMA2 R63, -RZ, RZ, 0, 0 ;  /* 0x00000000ff3f7431 */ /* 0x000fe400000001ff */
[----:B------:R-:W-:Y:S02]  /*6eb0*/  @P6 HADD2.F32 R177, -RZ, R178.H0_H0 ;  /* 0x200000b2ffb16230 */ /* 0x000fe40000004100 */
[----:B------:R-:W-:-:S04]  /*6ec0*/  FMUL.FTZ R62, R16, R62 ;  /* 0x0000003e103e7220 */ /* 0x000fc80000410000 */
[----:B------:R-:W-:-:S04]  /*6ed0*/  FMUL.FTZ R62, R17, R62 ;  /* 0x0000003e113e7220 */ /* 0x000fc80000410000 */
[----:B------:R-:W-:-:S04]  /*6ee0*/  FMUL.FTZ R62, R62, UR14 ;  /* 0x0000000e3e3e7c20 */ /* 0x000fc80008410000 */
[----:B------:R-:W-:Y:S01]  /*6ef0*/  @P6 FMUL.FTZ R63, R177, R62 ;  /* 0x0000003eb13f6220 */ /* 0x000fe20000410000 */
[----:B------:R-:W-:-:S03]  /*6f00*/  MOV R177, RZ ;  /* 0x000000ff00b17202 */ /* 0x000fc60000000f00 */
[----:B------:R-:W-:Y:S01]  /*6f10*/  FADD.FTZ R183, R56, R63 ;  /* 0x0000003f38b77221 */ /* 0x000fe20000010000 */
[----:B------:R-:W-:Y:S01]  /*6f20*/  FFMA.FTZ R56, R12, R18, R19 ;  /* 0x000000120c387223 */ /* 0x000fe20000010013 */
[----:B------:R-:W-:-:S03]  /*6f30*/  @P4 HADD2.F32 R63, -RZ, R178.H1_H1 ;  /* 0x300000b2ff3f4230 */ /* 0x000fc60000004100 */
[----:B------:R-:W-:-:S04]  /*6f40*/  FADD.FTZ R56, R224, -R56 ;  /* 0x80000038e0387221 */ /* 0x000fc80000010000 */
        /* <DEDUP_REMOVED lines=8> */
[----:B------:R-:W-:Y:S02]  /*6fd0*/  @P1 HADD2.F32 R177, -RZ, R179.H0_H0 ;  /* 0x200000b3ffb11230 */ /* 0x000fe40000004100 */
        /* <DEDUP_REMOVED lines=20> */
[----:B------:R-:W-:-:S03]  /*7120*/  FMUL.FTZ R58, R143, R58 ;  /* 0x0000003a8f3a7220 */ /* 0x000fc60000410000 */
[----:B------:R-:W-:Y:S02]  /*7130*/  FADD.FTZ R177, R59, R177 ;  /* 0x000000b13bb17221 */ /* 0x000fe40000010000 */
[----:B------:R-:W-:Y:S02]  /*7140*/  FSEL R58, R58, RZ, P1 ;  /* 0x000000ff3a3a7208 */ /* 0x000fe40000800000 */
[----:B------:R-:W-:Y:S02]  /*7150*/  LOP3.LUT P1, RZ, R26, 0xff, RZ, 0xc0, !PT ;  /* 0x000000ff1aff7812 */ /* 0x000fe4000782c0ff */
[----:B------:R-:W-:Y:S01]  /*7160*/  F2FP.F16.F32.PACK_AB R59, R58, R57 ;  /* 0x000000393a3b723e */ /* 0x000fe200000000ff */
[----:B------:R-:W-:Y:S01]  /*7170*/  FFMA.FTZ R57, R7, R18, R19 ;  /* 0x0000001207397223 */ /* 0x000fe20000010013 */
[----:B------:R-:W-:Y:S01]  /*7180*/  FMUL.FTZ R58, R140, R62 ;  /* 0x0000003e8c3a7220 */ /* 0x000fe20000410000 */
[----:B------:R-:W-:Y:S02]  /*7190*/  HFMA2 R62, -RZ, RZ, 0, 0 ;  /* 0x00000000ff3e7431 */ /* 0x000fe400000001ff */
[----:B------:R-:W-:-:S02]  /*71a0*/  FADD.FTZ R57, R231, -R57 ;  /* 0x80000039e7397221 */ /* 0x000fc40000010000 */
[----:B------:R-:W-:Y:S02]  /*71b0*/  FSEL R58, R58, RZ, P6 ;  /* 0x000000ff3a3a7208 */ /* 0x000fe40003000000 */
[----:B------:R-:W-:Y:S02]  /*71c0*/  FMUL.FTZ R57, R16, R57 ;  /* 0x0000003910397220 */ /* 0x000fe40000410000 */
[----:B------:R-:W-:Y:S01]  /*71d0*/  @P1 HADD2.F32 R63, -RZ, R176.H0_H0 ;  /* 0x200000b0ff3f1230 */ /* 0x000fe20000004100 */
[----:B------:R-:W-:Y:S01]  /*71e0*/  F2FP.F16.F32.PACK_AB R58, R56, R58 ;  /* 0x0000003a383a723e */ /* 0x000fe200000000ff */
[----:B------:R-:W-:Y:S01]  /*71f0*/  FMUL.FTZ R57, R17, R57 ;  /* 0x0000003911397220 */ /* 0x000fe20000410000 */
[----:B------:R-:W-:-:S03]  /*7200*/  FMUL.FTZ R56, R146, R181 ;  /* 0x000000b592387220 */ /* 0x000fc60000410000 */
[----:B------:R-:W-:Y:S02]  /*7210*/  FMUL.FTZ R57, R57, UR14 ;  /* 0x0000000e39397c20 */ /* 0x000fe40008410000 */
[----:B------:R-:W-:Y:S02]  /*7220*/  FSEL R56, R56, RZ, P3 ;  /* 0x000000ff38387208 */ /* 0x000fe40001800000 */
[-C--:B------:R-:W-:Y:S01]  /*7230*/  @P1 FMUL.FTZ R62, R63, R57.reuse ;  /* 0x000000393f3e1220 */ /* 0x080fe20000410000 */
[----:B------:R-:W-:Y:S01]  /*7240*/  @P4 HADD2.F32 R63, -RZ, R176.H1_H1 ;  /* 0x300000b0ff3f4230 */ /* 0x000fe20000004100 */
[----:B------:R-:W-:Y:S01]  /*7250*/  MOV R176, RZ ;  /* 0x000000ff00b07202 */ /* 0x000fe20000000f00 */
[----:B------:R-:W-:Y:S01]  /*7260*/  FMUL.FTZ R57, R144, R57 ;  /* 0x0000003990397220 */ /* 0x000fe20000410000 */
        /* <DEDUP_REMOVED lines=13> */
[----:B------:R-:W-:Y:S02]  /*7340*/  F2FP.F16.F32.PACK_AB R57, R176, R56 ;  /* 0x00000038b039723e */ /* 0x000fe400000000ff */
[----:B------:R-:W-:-:S07]  /*7350*/  F2FP.F16.F32.PACK_AB R56, R60, R61 ;  /* 0x0000003d3c38723e */ /* 0x000fce00000000ff */
.L_x_13567:
        /* <DEDUP_REMOVED lines=15> */
.L_x_13565:
[----:B------:R-:W-:Y:S05]  /*7450*/  BSYNC.RECONVERGENT B2 ;  /* 0x0000000000027941 */ /* 0x000fea0003800200 */
.L_x_13564:
        /* <DEDUP_REMOVED lines=8> */
[----:B------:R-:W-:Y:S01]  /*74e0*/  LOP3.LUT P5, RZ, R184, 0xff0000, RZ, 0xc0, !PT ;  /* 0x00ff0000b8ff7812 */ /* 0x000fe200078ac0ff */
[----:B------:R-:W-:Y:S01]  /*74f0*/  FFMA.FTZ R173, R190, R18, R19 ;  /* 0x00000012bead7223 */ /* 0x000fe20000010013 */
[----:B------:R-:W-:Y:S01]  /*7500*/  LOP3.LUT P4, RZ, R184, 0xff000000, RZ, 0xc0, !PT ;  /* 0xff000000b8ff7812 */ /* 0x000fe2000788c0ff */
[----:B------:R-:W-:Y:S01]  /*7510*/  FADD.FTZ R172, R219, -R172 ;  /* 0x800000acdbac7221 */ /* 0x000fe20000010000 */
[----:B-----5:R-:W-:Y:S01]  /*7520*/  STL [R1+0x158], R2 ;  /* 0x0001580201007387 */ /* 0x020fe20000100800 */
[----:B------:R-:W-:Y:S01]  /*7530*/  FADD.FTZ R173, R218, -R173 ;  /* 0x800000addaad7221 */ /* 0x000fe20000010000 */
[C---:B------:R-:W-:Y:S01]  /*7540*/  LOP3.LUT P1, RZ, R185.reuse, 0xff, RZ, 0xc0, !PT ;  /* 0x000000ffb9ff7812 */ /* 0x040fe2000782c0ff */
[C---:B------:R-:W-:Y:S01]  /*7550*/  FMUL.FTZ R172, R16.reuse, R172 ;  /* 0x000000ac10ac7220 */ /* 0x040fe20000410000 */
[----:B------:R0:W-:Y:S01]  /*7560*/  STL [R1+0x154], R0 ;  /* 0x0001540001007387 */ /* 0x0001e20000100800 */
[----:B------:R-:W-:Y:S01]  /*7570*/  FMUL.FTZ R173, R16, R173 ;  /* 0x000000ad10ad7220 */ /* 0x000fe20000410000 */
[----:B------:R-:W-:Y:S01]  /*7580*/  LOP3.LUT P2, RZ, R185, 0xff00, RZ, 0xc0, !PT ;  /* 0x0000ff00b9ff7812 */ /* 0x000fe2000784c0ff */
[----:B------:R-:W-:Y:S01]  /*7590*/  FMUL.FTZ R174, R17, R172 ;  /* 0x000000ac11ae7220 */ /* 0x000fe20000410000 */
[----:B------:R-:W-:Y:S01]  /*75a0*/  LOP3.LUT P3, RZ, R185, 0xff0000, RZ, 0xc0, !PT ;  /* 0x00ff0000b9ff7812 */ /* 0x000fe2000786c0ff */
[----:B------:R-:W-:-:S02]  /*75b0*/  @P5 HADD2.F32 R175, -RZ, R177.H0_H0 ;  /* 0x200000b1ffaf5230 */ /* 0x000fc40000004100 */
[----:B------:R-:W-:Y:S01]  /*75c0*/  FMUL.FTZ R180, R174, UR14 ;  /* 0x0000000eaeb47c20 */ /* 0x000fe20008410000 */
[----:B------:R-:W-:Y:S02]  /*75d0*/  HFMA2 R174, -RZ, RZ, 0, 0 ;  /* 0x00000000ffae7431 */ /* 0x000fe400000001ff */
[----:B------:R-:W-:Y:S02]  /*75e0*/  @P4 HADD2.F32 R181, -RZ, R177.H1_H1 ;  /* 0x300000b1ffb54230 */ /* 0x000fe40000004100 */
[----:B------:R-:W-:Y:S01]  /*75f0*/  @P5 FMUL.FTZ R174, R175, R180 ;  /* 0x000000b4afae5220 */ /* 0x000fe20000410000 */
[----:B------:R-:W-:Y:S01]  /*7600*/  FMUL.FTZ R175, R17, R173 ;  /* 0x000000ad11af7220 */ /* 0x000fe20000410000 */
[----:B------:R-:W-:Y:S02]  /*7610*/  F2FP.F16.F32.PACK_AB R173, R173, R172 ;  /* 0x000000acadad723e */ /* 0x000fe400000000ff */
[----:B0-----:R-:W-:Y:S01]  /*7620*/  FADD.FTZ R0, R54, R174 ;  /* 0x000000ae36007221 */ /* 0x001fe20000010000 */
[----:B------:R-:W-:Y:S01]  /*7630*/  FMUL.FTZ R177, R175, UR14 ;  /* 0x0000000eafb17c20 */ /* 0x000fe20008410000 */
[----:B------:R-:W-:Y:S01]  /*7640*/  FFMA.FTZ R54, R189, R18, R19 ;  /* 0x00000012bd367223 */ /* 0x000fe20000010013 */
[----:B------:R-:W-:-:S02]  /*7650*/  MOV R175, RZ ;  /* 0x000000ff00af7202 */ /* 0x000fc40000000f00 */
[----:B------:R-:W-:Y:S01]  /*7660*/  @P4 FMUL.FTZ R175, R181, R177 ;  /* 0x000000b1b5af4220 */ /* 0x000fe20000410000 */
[----:B------:R-:W-:Y:S01]  /*7670*/  FADD.FTZ R54, R217, -R54 ;  /* 0x80000036d9367221 */ /* 0x000fe20000010000 */
[----:B------:R0:W-:Y:S02]  /*7680*/  STL [R1+0x8], R0 ;  /* 0x0000080001007387 */ /* 0x0001e40000100800 */
[----:B------:R-:W-:Y:S01]  /*7690*/  FADD.FTZ R228, R55, R175 ;  /* 0x000000af37e47221 */ /* 0x000fe20000010000 */
[----:B------:R-:W-:Y:S01]  /*76a0*/  FMUL.FTZ R55, R16, R54 ;  /* 0x0000003610377220 */ /* 0x000fe20000410000 */
[----:B------:R-:W-:Y:S02]  /*76b0*/  HFMA2 R175, -RZ, RZ, 0, 0 ;  /* 0x00000000ffaf7431 */ /* 0x000fe400000001ff */
[----:B------:R-:W-:Y:S01]  /*76c0*/  FFMA.FTZ R54, R188, R18, R19 ;  /* 0x00000012bc367223 */ /* 0x000fe20000010013 */
[----:B------:R-:W-:-:S03]  /*76d0*/  FMUL.FTZ R174, R17, R55 ;  /* 0x0000003711ae7220 */ /* 0x000fc60000410000 */
[----:B------:R-:W-:Y:S01]  /*76e0*/  FADD.FTZ R54, R216, -R54 ;  /* 0x80000036d8367221 */ /* 0x000fe20000010000 */
[----:B------:R-:W-:Y:S01]  /*76f0*/  FMUL.FTZ R182, R174, UR14 ;  /* 0x0000000eaeb67c20 */ /* 0x000fe20008410000 */
[--C-:B------:R-:W-:Y:S02]  /*7700*/  @P1 HADD2.F32 R174, -RZ, R178.reuse.H0_H0 ;  /* 0x200000b2ffae1230 */ /* 0x100fe40000004100 */
[----:B------:R-:W-:Y:S01]  /*7710*/  FMUL.FTZ R54, R16, R54 ;  /* 0x0000003610367220 */ /* 0x000fe20000410000 */
[----:B------:R-:W-:Y:S02]  /*7720*/  @P2 HADD2.F32 R178, -RZ, R178.H1_H1 ;  /* 0x300000b2ffb22230 */ /* 0x000fe40000004100 */
[----:B------:R-:W-:Y:S01]  /*7730*/  @P1 FMUL.FTZ R175, R174, R182 ;  /* 0x000000b6aeaf1220 */ /* 0x000fe20000410000 */
[----:B------:R-:W-:-:S03]  /*7740*/  FMUL.FTZ R174, R17, R54 ;  /* 0x0000003611ae7220 */ /* 0x000fc60000410000 */
[----:B------:R-:W-:Y:S01]  /*7750*/  FADD.FTZ R227, R48, R175 ;  /* 0x000000af30e37221 */ /* 0x000fe20000010000 */
[----:B------:R-:W-:Y:S01]  /*7760*/  FFMA.FTZ R48, R210, R18, R19 ;  /* 0x00000012d2307223 */ /* 0x000fe20000010013 */
[----:B------:R-:W-:Y:S01]  /*7770*/  FMUL.FTZ R181, R174, UR14 ;  /* 0x0000000eaeb57c20 */ /* 0x000fe20008410000 */
[----:B------:R-:W-:Y:S02]  /*7780*/  MOV R174, RZ ;  /* 0x000000ff00ae7202 */ /* 0x000fe40000000f00 */
[----:B------:R-:W-:Y:S01]  /*7790*/  FADD.FTZ R48, R215, -R48 ;  /* 0x80000030d7307221 */ /* 0x000fe20000010000 */
[----:B------:R-:W-:-:S03]  /*77a0*/  @P2 FMUL.FTZ R174, R178, R181 ;  /* 0x000000b5b2ae2220 */ /* 0x000fc60000410000 */
[----:B------:R-:W-:Y:S01]  /*77b0*/  FMUL.FTZ R175, R16, R48 ;  /* 0x0000003010af7220 */ /* 0x000fe20000410000 */
[----:B------:R-:W-:Y:S01]  /*77c0*/  FADD.FTZ R183, R49, R174 ;  /* 0x000000ae31b77221 */ /* 0x000fe20000010000 */
[----:B------:R-:W-:Y:S02]  /*77d0*/  @P3 HADD2.F32 R49, -RZ, R179.H0_H0 ;  /* 0x200000b3ff313230 */ /* 0x000fe40000004100 */
[----:B------:R-:W-:-:S04]  /*77e0*/  FMUL.FTZ R48, R17, R175 ;  /* 0x000000af11307220 */ /* 0x000fc80000410000 */
[----:B------:R-:W-:Y:S01]  /*77f0*/  FMUL.FTZ R174, R48, UR14 ;  /* 0x0000000e30ae7c20 */ /* 0x000fe20008410000 */
[----:B------:R-:W-:-:S03]  /*7800*/  HFMA2 R48, -RZ, RZ, 0, 0 ;  /* 0x00000000ff307431 */ /* 0x000fc600000001ff */
[----:B------:R-:W-:Y:S01]  /*7810*/  @P3 FMUL.FTZ R48, R49, R174 ;  /* 0x000000ae31303220 */ /* 0x000fe20000410000 */
[----:B------:R-:W-:-:S03]  /*7820*/  FMUL.FTZ R49, R132, R182 ;  /* 0x000000b684317220 */ /* 0x000fc60000410000 */
[----:B------:R-:W-:Y:S01]  /*7830*/  FADD.FTZ R182, R50, R48 ;  /* 0x0000003032b67221 */ /* 0x000fe20000010000 */
[----:B------:R-:W-:Y:S01]  /*7840*/  FFMA.FTZ R48, R186, R18, R19 ;  /* 0x00000012ba307223 */ /* 0x000fe20000010013 */
[----:B0-----:R-:W-:Y:S01]  /*7850*/  FSEL R0, R49, RZ, P1 ;  /* 0x000000ff31007208 */ /* 0x001fe20000800000 */
[----:B------:R-:W-:Y:S01]  /*7860*/  HFMA2 R50, -RZ, RZ, 0, 0 ;  /* 0x00000000ff327431 */ /* 0x000fe200000001ff */
[----:B------:R-:W-:Y:S01]  /*7870*/  ISETP.GE.U32.AND P1, PT, R184, RZ, PT ;  /* 0x000000ffb800720c */ /* 0x000fe20003f26070 */
[----:B------:R-:W-:-:S03]  /*7880*/  FADD.FTZ R48, R214, -R48 ;  /* 0x80000030d6307221 */ /* 0x000fc60000010000 */
[----:B------:R-:W-:Y:S01]  /*7890*/  ISETP.GE.U32.AND.EX P1, PT, R185, 0x1000000, PT, P1 ;  /* 0x01000000b900780c */ /* 0x000fe20003f26110 */
[----:B------:R-:W-:-:S04]  /*78a0*/  FMUL.FTZ R178, R16, R48 ;  /* 0x0000003010b27220 */ /* 0x000fc80000410000 */
[C---:B------:R-:W-:Y:S01]  /*78b0*/  FMUL.FTZ R48, R178.reuse, R17 ;  /* 0x00000011b2307220 */ /* 0x040fe20000410000 */
[----:B------:R-:W-:-:S07]  /*78c0*/  F2FP.F16.F32.PACK_AB R175, R178, R175 ;  /* 0x000000afb2af723e */ /* 0x000fce00000000ff */
[----:B------:R-:W-:Y:S02]  /*78d0*/  @P1 HADD2.F32 R49, -RZ, R179.H1_H1 ;  /* 0x300000b3ff311230 */ /* 0x000fe40000004100 */
[----:B------:R-:W-:Y:S01]  /*78e0*/  FMUL.FTZ R179, R48, UR14 ;  /* 0x0000000e30b37c20 */ /* 0x000fe20008410000 */
[----:B------:R-:W-:-:S03]  /*78f0*/  MOV R48, RZ ;  /* 0x000000ff00307202 */ /* 0x000fc60000000f00 */
[----:B------:R-:W-:Y:S01]  /*7900*/  @P1 FMUL.FTZ R48, R179, R49 ;  /* 0x00000031b3301220 */ /* 0x000fe20000410000 */
[-CC-:B------:R-:W-:Y:S01]  /*7910*/  FFMA.FTZ R49, R209, R18.reuse, R19.reuse ;  /* 0x00000012d1317223 */ /* 0x180fe20000010013 */
[----:B------:R-:W-:Y:S02]  /*7920*/  FFMA.FTZ R18, R211, R18, R19 ;  /* 0x00000012d3127223 */ /* 0x000fe40000010013 */
[----:B------:R-:W-:Y:S01]  /*7930*/  FADD.FTZ R51, R51, R48 ;  /* 0x0000003033337221 */ /* 0x000fe20000010000 */
[----:B------:R-:W-:Y:S01]  /*7940*/  FMUL.FTZ R48, R133, R181 ;  /* 0x000000b585307220 */ /* 0x000fe20000410000 */
[----:B------:R-:W-:Y:S01]  /*7950*/  FADD.FTZ R49, R221, -R49 ;  /* 0x80000031dd317221 */ /* 0x000fe20000010000 */
[----:B------:R-:W-:Y:S01]  /*7960*/  FADD.FTZ R19, R220, -R18 ;  /* 0x80000012dc137221 */ /* 0x000fe20000010000 */
[----:B------:R-:W-:Y:S01]  /*7970*/  FMUL.FTZ R18, R134, R174 ;  /* 0x000000ae86127220 */ /* 0x000fe20000410000 */
[----:B------:R-:W-:Y:S01]  /*7980*/  F2FP.F16.F32.PACK_AB R174, R54, R55 ;  /* 0x0000003736ae723e */ /* 0x000fe200000000ff */
[----:B------:R-:W-:Y:S01]  /*7990*/  FMUL.FTZ R49, R16, R49 ;  /* 0x0000003110317220 */ /* 0x000fe20000410000 */
[----:B------:R-:W-:Y:S01]  /*79a0*/  FSEL R2, R48, RZ, P2 ;  /* 0x000000ff30027208 */ /* 0x000fe20001000000 */
[----:B------:R-:W-:Y:S01]  /*79b0*/  FMUL.FTZ R16, R16, R19 ;  /* 0x0000001310107220 */ /* 0x000fe20000410000 */
[----:B------:R-:W-:Y:S01]  /*79c0*/  LOP3.LUT P2, RZ, R184, 0xff, RZ, 0xc0, !PT ;  /* 0x000000ffb8ff7812 */ /* 0x000fe2000784c0ff */
[CC--:B------:R-:W-:Y:S01]  /*79d0*/  FMUL.FTZ R48, R17.reuse, R49.reuse ;  /* 0x0000003111307220 */ /* 0x0c0fe20000410000 */
[----:B------:R-:W-:Y:S01]  /*79e0*/  FSEL R18, R18, RZ, P3 ;  /* 0x000000ff12127208 */ /* 0x000fe20001800000 */
[----:B------:R-:W-:Y:S01]  /*79f0*/  FMUL.FTZ R17, R17, R16 ;  /* 0x0000001011117220 */ /* 0x000fe20000410000 */
[----:B------:R-:W-:Y:S01]  /*7a00*/  LOP3.LUT P3, RZ, R184, 0xff00, RZ, 0xc0, !PT ;  /* 0x0000ff00b8ff7812 */ /* 0x000fe2000786c0ff */
[----:B------:R-:W-:Y:S01]  /*7a10*/  FMUL.FTZ R48, R48, UR14 ;  /* 0x0000000e30307c20 */ /* 0x000fe20008410000 */
[----:B------:R-:W-:-:S07]  /*7a20*/  F2FP.F16.F32.PACK_AB R172, R16, R49 ;  /* 0x0000003110ac723e */ /* 0x000fce00000000ff */
[----:B------:R-:W-:-:S04]  /*7a30*/  @P2 HADD2.F32 R181, -RZ, R176.H0_H0 ;  /* 0x200000b0ffb52230 */ /* 0x000fc80000004100 */
[----:B------:R-:W-:Y:S02]  /*7a40*/  @P3 HADD2.F32 R19, -RZ, R176.H1_H1 ;  /* 0x300000b0ff133230 */ /* 0x000fe40000004100 */
[----:B------:R-:W-:-:S04]  /*7a50*/  @P2 FMUL.FTZ R50, R181, R48 ;  /* 0x00000030b5322220 */ /* 0x000fc80000410000 */
[----:B------:R-:W-:Y:S01]  /*7a60*/  FADD.FTZ R50, R52, R50 ;  /* 0x0000003234327221 */ /* 0x000fe20000010000 */
[----:B------:R-:W-:Y:S01]  /*7a70*/  FMUL.FTZ R52, R17, UR14 ;  /* 0x0000000e11347c20 */ /* 0x000fe20008410000 */
[----:B------:R-:W-:-:S03]  /*7a80*/  MOV R17, RZ ;  /* 0x000000ff00117202 */ /* 0x000fc60000000f00 */
[----:B------:R-:W-:-:S04]  /*7a90*/  @P3 FMUL.FTZ R17, R19, R52 ;  /* 0x0000003413113220 */ /* 0x000fc80000410000 */
[----:B------:R-:W-:Y:S01]  /*7aa0*/  FADD.FTZ R53, R53, R17 ;  /* 0x0000001135357221 */ /* 0x000fe20000010000 */
[----:B------:R-:W-:-:S05]  /*7ab0*/  FMUL.FTZ R17, R135, R179 ;  /* 0x000000b387117220 */ /* 0x000fca0000410000 */
[----:B------:R-:W-:-:S04]  /*7ac0*/  FSEL R17, R17, RZ, P1 ;  /* 0x000000ff11117208 */ /* 0x000fc80000800000 */
[----:B------:R-:W-:Y:S02]  /*7ad0*/  F2FP.F16.F32.PACK_AB R19, R17, R18 ;  /* 0x000000121113723e */ /* 0x000fe400000000ff */
[----:B------:R-:W-:Y:S02]  /*7ae0*/  F2FP.F16.F32.PACK_AB R18, R2, R0 ;  /* 0x000000000212723e */ /* 0x000fe400000000ff */
        /* <DEDUP_REMOVED lines=10> */
[----:B------:R-:W-:Y:S02]  /*7b90*/  F2FP.F16.F32.PACK_AB R17, R17, R16 ;  /* 0x000000101111723e */ /* 0x000fe400000000ff */
[----:B------:R-:W-:Y:S01]  /*7ba0*/  F2FP.F16.F32.PACK_AB R16, R49, R48 ;  /* 0x000000303110723e */ /* 0x000fe200000000ff */
[----:B0-----:R-:W-:Y:S06]  /*7bb0*/  BRA `(.L_x_13570) ;  /* 0x0000000400987947 */ /* 0x001fec0003800000 */
.L_x_13569:
        /* <DEDUP_REMOVED lines=18> */
[----:B------:R-:W-:Y:S01]  /*7ce0*/  FMUL.FTZ R180, R16, R180 ;  /* 0x000000b410b47220 */ /* 0x000fe20000410000 */
[----:B------:R0:W-:Y:S03]  /*7cf0*/  STL [R1+0x8], R182 ;  /* 0x000008b601007387 */ /* 0x0001e60000100800 */
        /* <DEDUP_REMOVED lines=11> */
[-C--:B------:R-:W-:Y:S01]  /*7db0*/  @P1 FMUL.FTZ R55, R177, R54.reuse ;  /* 0x00000036b1371220 */ /* 0x080fe20000410000 */
[----:B------:R-:W-:Y:S01]  /*7dc0*/  MOV R177, RZ ;  /* 0x000000ff00b17202 */ /* 0x000fe20000000f00 */
[----:B------:R-:W-:Y:S02]  /*7dd0*/  FMUL.FTZ R54, R132, R54 ;  /* 0x0000003684367220 */ /* 0x000fe40000410000 */
[----:B------:R-:W-:Y:S01]  /*7de0*/  FADD.FTZ R227, R48, R55 ;  /* 0x0000003730e37221 */ /* 0x000fe20000010000 */
[----:B------:R-:W-:-:S04]  /*7df0*/  FFMA.FTZ R48, R188, R18, R19 ;  /* 0x00000012bc307223 */ /* 0x000fc80000010013 */
[----:B------:R-:W-:-:S04]  /*7e00*/  FADD.FTZ R48, R216, -R48 ;  /* 0x80000030d8307221 */ /* 0x000fc80000010000 */
[----:B------:R-:W-:-:S04]  /*7e10*/  FMUL.FTZ R48, R16, R48 ;  /* 0x0000003010307220 */ /* 0x000fc80000410000 */
[----:B------:R-:W-:Y:S01]  /*7e20*/  FMUL.FTZ R55, R17, R48 ;  /* 0x0000003011377220 */ /* 0x000fe20000410000 */
[----:B------:R-:W-:-:S03]  /*7e30*/  @P2 HADD2.F32 R48, -RZ, R178.H1_H1 ;  /* 0x300000b2ff302230 */ /* 0x000fc60000004100 */
[----:B------:R-:W-:-:S04]  /*7e40*/  FMUL.FTZ R55, R55, UR14 ;  /* 0x0000000e37377c20 */ /* 0x000fc80008410000 */
[----:B------:R-:W-:Y:S01]  /*7e50*/  @P2 FMUL.FTZ R177, R48, R55 ;  /* 0x0000003730b12220 */ /* 0x000fe20000410000 */
[----:B------:R-:W-:-:S03]  /*7e60*/  FFMA.FTZ R48, R210, R18, R19 ;  /* 0x00000012d2307223 */ /* 0x000fc60000010013 */
[----:B------:R-:W-:Y:S01]  /*7e70*/  FADD.FTZ R183, R49, R177 ;  /* 0x000000b131b77221 */ /* 0x000fe20000010000 */
[----:B------:R-:W-:Y:S01]  /*7e80*/  FADD.FTZ R48, R215, -R48 ;  /* 0x80000030d7307221 */ /* 0x000fe20000010000 */
[----:B------:R-:W-:-:S03]  /*7e90*/  @P3 HADD2.F32 R177, -RZ, R179.H0_H0 ;  /* 0x200000b3ffb13230 */ /* 0x000fc60000004100 */
[----:B------:R-:W-:-:S04]  /*7ea0*/  FMUL.FTZ R48, R16, R48 ;  /* 0x0000003010307220 */ /* 0x000fc80000410000 */
[----:B------:R-:W-:-:S04]  /*7eb0*/  FMUL.FTZ R48, R17, R48 ;  /* 0x0000003011307220 */ /* 0x000fc80000410000 */
[----:B------:R-:W-:Y:S01]  /*7ec0*/  FMUL.FTZ R49, R48, UR14 ;  /* 0x0000000e30317c20 */ /* 0x000fe20008410000 */
[----:B------:R-:W-:-:S03]  /*7ed0*/  HFMA2 R48, -RZ, RZ, 0, 0 ;  /* 0x00000000ff307431 */ /* 0x000fc600000001ff */
[----:B------:R-:W-:Y:S01]  /*7ee0*/  @P3 FMUL.FTZ R48, R177, R49 ;  /* 0x00000031b1303220 */ /* 0x000fe20000410000 */
[----:B------:R-:W-:Y:S01]  /*7ef0*/  FMUL.FTZ R177, R133, R55 ;  /* 0x0000003785b17220 */ /* 0x000fe20000410000 */
[-CC-:B------:R-:W-:Y:S01]  /*7f00*/  FFMA.FTZ R55, R209, R18.reuse, R19.reuse ;  /* 0x00000012d1377223 */ /* 0x180fe20000010013 */
[----:B------:R-:W-:Y:S01]  /*7f10*/  FMUL.FTZ R49, R134, R49 ;  /* 0x0000003186317220 */ /* 0x000fe20000410000 */
[----:B0-----:R-:W-:Y:S01]  /*7f20*/  FADD.FTZ R182, R50, R48 ;  /* 0x0000003032b67221 */ /* 0x001fe20000010000 */
[----:B------:R-:W-:Y:S01]  /*7f30*/  FSEL R48, R54, RZ, P1 ;  /* 0x000000ff36307208 */ /* 0x000fe20000800000 */
[-CC-:B------:R-:W-:Y:S01]  /*7f40*/  FFMA.FTZ R50, R186, R18.reuse, R19.reuse ;  /* 0x00000012ba327223 */ /* 0x180fe20000010013 */
[----:B------:R-:W-:Y:S01]  /*7f50*/  ISETP.GE.U32.AND P1, PT, R184, RZ, PT ;  /* 0x000000ffb800720c */ /* 0x000fe20003f26070 */
[----:B------:R-:W-:Y:S01]  /*7f60*/  FFMA.FTZ R19, R211, R18, R19 ;  /* 0x00000012d3137223 */ /* 0x000fe20000010013 */
[----:B------:R-:W-:Y:S01]  /*7f70*/  FADD.FTZ R55, R221, -R55 ;  /* 0x80000037dd377221 */ /* 0x000fe20000010000 */
[----:B------:R-:W-:Y:S01]  /*7f80*/  FADD.FTZ R50, R214, -R50 ;  /* 0x80000032d6327221 */ /* 0x000fe20000010000 */
[----:B------:R-:W-:Y:S01]  /*7f90*/  ISETP.GE.U32.AND.EX P1, PT, R185, 0x1000000, PT, P1 ;  /* 0x01000000b900780c */ /* 0x000fe20003f26110 */
[----:B------:R-:W-:Y:S01]  /*7fa0*/  FADD.FTZ R19, R220, -R19 ;  /* 0x80000013dc137221 */ /* 0x000fe20000010000 */
[----:B------:R-:W-:Y:S01]  /*7fb0*/  FSEL R18, R177, RZ, P2 ;  /* 0x000000ffb1127208 */ /* 0x000fe20001000000 */
[----:B------:R-:W-:Y:S01]  /*7fc0*/  FMUL.FTZ R50, R16, R50 ;  /* 0x0000003210327220 */ /* 0x000fe20000410000 */
[----:B------:R-:W-:Y:S01]  /*7fd0*/  LOP3.LUT P2, RZ, R184, 0xff, RZ, 0xc0, !PT ;  /* 0x000000ffb8ff7812 */ /* 0x000fe2000784c0ff */
[C---:B------:R-:W-:Y:S01]  /*7fe0*/  FMUL.FTZ R55, R16.reuse, R55 ;  /* 0x0000003710377220 */ /* 0x040fe20000410000 */
[----:B------:R-:W-:Y:S01]  /*7ff0*/  FMUL.FTZ R16, R16, R19 ;  /* 0x0000001310107220 */ /* 0x000fe20000410000 */
[----:B------:R-:W-:Y:S01]  /*8000*/  FMUL.FTZ R50, R17, R50 ;  /* 0x0000003211327220 */ /* 0x000fe20000410000 */
[----:B------:R-:W-:Y:S01]  /*8010*/  FSEL R19, R49, RZ, P3 ;  /* 0x000000ff31137208 */ /* 0x000fe20001800000 */
[----:B------:R-:W-:Y:S01]  /*8020*/  FMUL.FTZ R49, R17, R55 ;  /* 0x0000003711317220 */ /* 0x000fe20000410000 */
[----:B------:R-:W-:Y:S01]  /*8030*/  LOP3.LUT P3, RZ, R184, 0xff00, RZ, 0xc0, !PT ;  /* 0x0000ff00b8ff7812 */ /* 0x000fe2000786c0ff */
[----:B------:R-:W-:Y:S01]  /*8040*/  FMUL.FTZ R50, R50, UR14 ;  /* 0x0000000e32327c20 */ /* 0x000fe20008410000 */
[----:B------:R-:W-:Y:S01]  /*8050*/  MOV R54, RZ ;  /* 0x000000ff00367202 */ /* 0x000fe20000000f00 */
[----:B------:R-:W-:-:S02]  /*8060*/  @P1 HADD2.F32 R179, -RZ, R179.H1_H1 ;  /* 0x300000b3ffb31230 */ /* 0x000fc40000004100 */
[----:B------:R-:W-:Y:S01]  /*8070*/  FMUL.FTZ R17, R17, R16 ;  /* 0x0000001011117220 */ /* 0x000fe20000410000 */
[----:B------:R-:W-:Y:S01]  /*8080*/  FMUL.FTZ R16, R49, UR14 ;  /* 0x0000000e31107c20 */ /* 0x000fe20008410000 */
[----:B------:R-:W-:Y:S01]  /*8090*/  HFMA2 R49, -RZ, RZ, 0, 0 ;  /* 0x00000000ff317431 */ /* 0x000fe200000001ff */
[----:B------:R-:W-:Y:S01]  /*80a0*/  F2FP.F16.F32.PACK_AB R18, R18, R48 ;  /* 0x000000301212723e */ /* 0x000fe200000000ff */
[----:B------:R-:W-:Y:S01]  /*80b0*/  @P1 FMUL.FTZ R54, R179, R50 ;  /* 0x00000032b3361220 */ /* 0x000fe20000410000 */
[----:B------:R-:W-:Y:S01]  /*80c0*/  FMUL.FTZ R17, R17, UR14 ;  /* 0x0000000e11117c20 */ /* 0x000fe20008410000 */
[----:B------:R-:W-:Y:S02]  /*80d0*/  FMUL.FTZ R48, R138, R181 ;  /* 0x000000b58a307220 */ /* 0x000fe40000410000 */
[----:B------:R-:W-:Y:S01]  /*80e0*/  FADD.FTZ R51, R51, R54 ;  /* 0x0000003633337221 */ /* 0x000fe20000010000 */
[--C-:B------:R-:W-:Y:S02]  /*80f0*/  @P2 HADD2.F32 R54, -RZ, R176.reuse.H0_H0 ;  /* 0x200000b0ff362230 */ /* 0x100fe40000004100 */
[----:B------:R-:W-:-:S02]  /*8100*/  @P3 HADD2.F32 R55, -RZ, R176.H1_H1 ;  /* 0x300000b0ff373230 */ /* 0x000fc40000004100 */
[----:B------:R-:W-:Y:S01]  /*8110*/  FMUL.FTZ R176, R135, R50 ;  /* 0x0000003287b07220 */ /* 0x000fe20000410000 */
[----:B------:R-:W-:Y:S01]  /*8120*/  FSEL R48, R48, RZ, P5 ;  /* 0x000000ff30307208 */ /* 0x000fe20002800000 */
[-C--:B------:R-:W-:Y:S01]  /*8130*/  @P2 FMUL.FTZ R49, R54, R16.reuse ;  /* 0x0000001036312220 */ /* 0x080fe20000410000 */
[----:B------:R-:W-:Y:S01]  /*8140*/  MOV R54, RZ ;  /* 0x000000ff00367202 */ /* 0x000fe20000000f00 */
[-C--:B------:R-:W-:Y:S01]  /*8150*/  @P3 FMUL.FTZ R54, R55, R17.reuse ;  /* 0x0000001137363220 */ /* 0x080fe20000410000 */
[----:B------:R-:W-:Y:S01]  /*8160*/  FMUL.FTZ R16, R136, R16 ;  /* 0x0000001088107220 */ /* 0x000fe20000410000 */
[----:B------:R-:W-:Y:S01]  /*8170*/  FADD.FTZ R50, R52, R49 ;  /* 0x0000003134327221 */ /* 0x000fe20000010000 */
[----:B------:R-:W-:Y:S01]  /*8180*/  FSEL R49, R176, RZ, P1 ;  /* 0x000000ffb0317208 */ /* 0x000fe20000800000 */
[----:B------:R-:W-:Y:S01]  /*8190*/  FMUL.FTZ R17, R137, R17 ;  /* 0x0000001189117220 */ /* 0x000fe20000410000 */
[----:B------:R-:W-:Y:S01]  /*81a0*/  FADD.FTZ R53, R53, R54 ;  /* 0x0000003635357221 */ /* 0x000fe20000010000 */
[----:B------:R-:W-:-:S02]  /*81b0*/  FSEL R16, R16, RZ, P2 ;  /* 0x000000ff10107208 */ /* 0x000fc40001000000 */
[----:B------:R-:W-:Y:S01]  /*81c0*/  F2FP.F16.F32.PACK_AB R19, R49, R19 ;  /* 0x000000133113723e */ /* 0x000fe200000000ff */
[----:B------:R-:W-:Y:S01]  /*81d0*/  FMUL.FTZ R49, R139, R180 ;  /* 0x000000b48b317220 */ /* 0x000fe20000410000 */
[----:B------:R-:W-:-:S04]  /*81e0*/  FSEL R52, R17, RZ, P3 ;  /* 0x000000ff11347208 */ /* 0x000fc80001800000 */
[----:B------:R-:W-:Y:S02]  /*81f0*/  FSEL R49, R49, RZ, P4 ;  /* 0x000000ff31317208 */ /* 0x000fe40002000000 */
[----:B------:R-:W-:Y:S02]  /*8200*/  F2FP.F16.F32.PACK_AB R16, R52, R16 ;  /* 0x000000103410723e */ /* 0x000fe400000000ff */
[----:B------:R-:W-:-:S07]  /*8210*/  F2FP.F16.F32.PACK_AB R17, R49, R48 ;  /* 0x000000303111723e */ /* 0x000fce00000000ff */
.L_x_13570:
        /* <DEDUP_REMOVED lines=13> */
.L_x_13551:
[----:B------:R-:W-:-:S04]  /*82f0*/  UISETP.NE.U32.AND UP0, UPT, UR12, URZ, UPT ;  /* 0x000000ff0c00728c */ /* 0x000fc8000bf05070 */
[----:B------:R-:W-:-:S09]  /*8300*/  UISETP.NE.AND.EX UP0, UPT, UR13, URZ, UPT, UP0 ;  /* 0x000000ff0d00728c */ /* 0x000fd2000bf05300 */
[----:B------:R-:W-:Y:S05]  /*8310*/  BRA.U UP0, `(.L_x_13571) ;  /* 0x0000002500547547 */ /* 0x000fea000b800000 */
[----:B------:R-:W-:Y:S04]  /*8320*/  BSSY.RECONVERGENT B2, `(.L_x_13572) ;  /* 0x0000078000027945 */ /* 0x000fe80003800200 */
[----:B------:R-:W-:Y:S05]  /*8330*/  @!P3 BRA `(.L_x_13573) ;  /* 0x0000000400d8b947 */ /* 0x000fea0003800000 */
[----:B------:R-:W0:Y:S01]  /*8340*/  LDC.64 R176, c[0x0][0x390] ;  /* 0x0000e400ffb07b82 */ /* 0x000e220000000a00 */
[----:B-1---5:R-:W-:Y:S01]  /*8350*/  FFMA.FTZ R178, R0, R18, R19 ;  /* 0x0000001200b27223 */ /* 0x022fe20000010013 */
[----:B------:R-:W-:Y:S01]  /*8360*/  HADD2.F32 R179, -RZ, R44.H0_H0 ;  /* 0x2000002cffb37230 */ /* 0x000fe20000004100 */
[----:B------:R-:W2:Y:S02]  /*8370*/  LDL R227, [R1+0x4] ;  /* 0x0000040001e37983 */ /* 0x000ea40000100800 */
[----:B------:R-:W-:Y:S02]  /*8380*/  FADD.FTZ R178, R212, -R178 ;  /* 0x800000b2d4b27221 */ /* 0x000fe40000010000 */
[----:B------:R-:W3:Y:S02]  /*8390*/  LDL R183, [R1] ;  /* 0x0000000001b77983 */ /* 0x000ee40000100800 */
[----:B------:R-:W-:Y:S01]  /*83a0*/  FFMA.FTZ R180, R16, R178, R179 ;  /* 0x000000b210b47223 */ /* 0x000fe200000100b3 */
[----:B0-----:R-:W-:-:S06]  /*83b0*/  IMAD.WIDE.U32 R176, R15, 0x10, R176 ;  /* 0x000000100fb07825 */ /* 0x001fcc00078e00b0 */
[----:B------:R-:W4:Y:S01]  /*83c0*/  LDG.E.128 R176, desc[UR6][R176.64] ;  /* 0x00000006b0b07981 */ /* 0x000f22000c1e1d00 */
[----:B------:R-:W-:Y:S01]  /*83d0*/  LOP3.LUT P3, RZ, R20, 0xff, RZ, 0xc0, !PT ;  /* 0x000000ff14ff7812 */ /* 0x000fe2000786c0ff */
[----:B------:R-:W-:Y:S01]  /*83e0*/  FMUL.FTZ R180, R180, R17 ;  /* 0x00000011b4b47220 */ /* 0x000fe20000410000 */
[----:B------:R-:W-:Y:S01]  /*83f0*/  HFMA2 R181, -RZ, RZ, 0, 0 ;  /* 0x00000000ffb57431 */ /* 0x000fe200000001ff */
[----:B------:R-:W-:Y:S02]  /*8400*/  LOP3.LUT P4, RZ, R20, 0xff00, RZ, 0xc0, !PT ;  /* 0x0000ff0014ff7812 */ /* 0x000fe4000788c0ff */
[----:B------:R-:W-:-:S08]  /*8410*/  FMUL.FTZ R180, R180, UR14 ;  /* 0x0000000eb4b47c20 */ /* 0x000fd00008410000 */
[----:B----4-:R-:W-:-:S03]  /*8420*/  @P3 HADD2.F32 R182, -RZ, R176.H0_H0 ;  /* 0x200000b0ffb63230 */ /* 0x010fc60000004100 */
[----:B------:R-:W-:Y:S02]  /*8430*/  @P4 HADD2.F32 R176, -RZ, R176.H1_H1 ;  /* 0x300000b0ffb04230 */ /* 0x000fe40000004100 */
[----:B------:R-:W-:Y:S01]  /*8440*/  @P3 FMUL.FTZ R181, R180, R182 ;  /* 0x000000b6b4b53220 */ /* 0x000fe20000410000 */
[----:B------:R-:W-:-:S03]  /*8450*/  HADD2.F32 R182, -RZ, R44.H1_H1 ;  /* 0x3000002cffb67230 */ /* 0x000fc60000004100 */
[----:B------:R-:W-:Y:S01]  /*8460*/  FADD.FTZ R84, R84, R181 ;  /* 0x000000b554547221 */ /* 0x000fe20000010000 */
[----:B------:R-:W-:-:S04]  /*8470*/  FFMA.FTZ R181, R208, R18, R19 ;  /* 0x00000012d0b57223 */ /* 0x000fc80000010013 */
[----:B--2---:R-:W-:-:S04]  /*8480*/  FADD.FTZ R181, R227, -R181 ;  /* 0x800000b5e3b57221 */ /* 0x004fc80000010000 */
[----:B------:R-:W-:Y:S01]  /*8490*/  FFMA.FTZ R181, R16, R181, R182 ;  /* 0x000000b510b57223 */ /* 0x000fe200000100b6 */
[----:B------:R-:W-:-:S03]  /*84a0*/  MOV R182, RZ ;  /* 0x000000ff00b67202 */ /* 0x000fc60000000f00 */
        /* <DEDUP_REMOVED lines=11> */
[----:B------:R-:W-:Y:S01]  /*8560*/  F2FP.F16.F32.PACK_AB R176, R181, R176 ;  /* 0x000000b0b5b0723e */ /* 0x000fe200000000ff */
[----:B------:R-:W-:Y:S01]  /*8570*/  HADD2.F32 R181, -RZ, R45.H0_H0 ;  /* 0x2000002dffb57230 */ /* 0x000fe20000004100 */
[----:B------:R-:W-:-:S04]  /*8580*/  LOP3.LUT P4, RZ, R20, 0xff000000, RZ, 0xc0, !PT ;  /* 0xff00000014ff7812 */ /* 0x000fc8000788c0ff */
[----:B------:R-:W-:Y:S01]  /*8590*/  FFMA.FTZ R180, R16, R180, R181 ;  /* 0x000000b410b47223 */ /* 0x000fe200000100b5 */
[----:B------:R-:W-:-:S03]  /*85a0*/  HFMA2 R181, -RZ, RZ, 0, 0 ;  /* 0x00000000ffb57431 */ /* 0x000fc600000001ff */
[----:B------:R-:W-:Y:S01]  /*85b0*/  FMUL.FTZ R180, R180, R17 ;  /* 0x00000011b4b47220 */ /* 0x000fe20000410000 */
[----:B------:R-:W-:-:S03]  /*85c0*/  @P3 HADD2.F32 R182, -RZ, R177.H0_H0 ;  /* 0x200000b1ffb63230 */ /* 0x000fc60000004100 */
[----:B------:R-:W-:Y:S01]  /*85d0*/  FMUL.FTZ R180, R180, UR14 ;  /* 0x0000000eb4b47c20 */ /* 0x000fe20008410000 */
[----:B------:R-:W-:-:S03]  /*85e0*/  @P4 HADD2.F32 R177, -RZ, R177.H1_H1 ;  /* 0x300000b1ffb14230 */ /* 0x000fc60000004100 */
[----:B------:R-:W-:Y:S01]  /*85f0*/  @P3 FMUL.FTZ R181, R180, R182 ;  /* 0x000000b6b4b53220 */ /* 0x000fe20000410000 */
[----:B------:R-:W-:-:S03]  /*8600*/  HADD2.F32 R182, -RZ, R45.H1_H1 ;  /* 0x3000002dffb67230 */ /* 0x000fc60000004100 */
[----:B------:R-:W-:Y:S01]  /*8610*/  FADD.FTZ R86, R86, R181 ;  /* 0x000000b556567221 */ /* 0x000fe20000010000 */
[----:B------:R-:W-:-:S04]  /*8620*/  FFMA.FTZ R181, R206, R18, R19 ;  /* 0x00000012ceb57223 */ /* 0x000fc80000010013 */
[----:B------:R-:W-:-:S04]  /*8630*/  FADD.FTZ R181, R252, -R181 ;  /* 0x800000b5fcb57221 */ /* 0x000fc80000010000 */
        /* <DEDUP_REMOVED lines=42> */
[----:B------:R-:W-:-:S04]  /*88e0*/  ISETP.GE.U32.AND P3, PT, R20, RZ, PT ;  /* 0x000000ff1400720c */ /* 0x000fc80003f66070 */
[----:B------:R-:W-:Y:S01]  /*88f0*/  FFMA.FTZ R180, R16, R180, R181 ;  /* 0x000000b410b47223 */ /* 0x000fe200000100b5 */
[----:B------:R-:W-:Y:S01]  /*8900*/  HFMA2 R181, -RZ, RZ, 0, 0 ;  /* 0x00000000ffb57431 */ /* 0x000fe200000001ff */
[----:B------:R-:W-:Y:S02]  /*8910*/  ISETP.GE.U32.AND.EX P3, PT, R21, 0x1000000, PT, P3 ;  /* 0x010000001500780c */ /* 0x000fe40003f66130 */
[----:B------:R-:W-:Y:S01]  /*8920*/  FMUL.FTZ R180, R180, R17 ;  /* 0x00000011b4b47220 */ /* 0x000fe20000410000 */
[----:B------:R-:W-:-:S03]  /*8930*/  @P4 HADD2.F32 R182, -RZ, R179.H0_H0 ;  /* 0x200000b3ffb64230 */ /* 0x000fc60000004100 */
[----:B------:R-:W-:-:S04]  /*8940*/  FMUL.FTZ R180, R180, UR14 ;  /* 0x0000000eb4b47c20 */ /* 0x000fc80008410000 */
[----:B------:R-:W-:Y:S01]  /*8950*/  @P4 FMUL.FTZ R181, R180, R182 ;  /* 0x000000b6b4b54220 */ /* 0x000fe20000410000 */
[----:B------:R-:W-:Y:S02]  /*8960*/  HADD2.F32 R182, -RZ, R47.H1_H1 ;  /* 0x3000002fffb67230 */ /* 0x000fe40000004100 */
[----:B------:R-:W-:Y:S02]  /*8970*/  @P3 HADD2.F32 R179, -RZ, R179.H1_H1 ;  /* 0x300000b3ffb33230 */ /* 0x000fe40000004100 */
        /* <DEDUP_REMOVED lines=13> */
[----:B------:R-:W-:Y:S02]  /*8a50*/  F2FP.F16.F32.PACK_AB R179, R181, R179 ;  /* 0x000000b3b5b3723e */ /* 0x000fe400000000ff */
[----:B------:R-:W0:Y:S02]  /*8a60*/  LDC.64 R180, c[0x0][0x468] ;  /* 0x00011a00ffb47b82 */ /* 0x000e240000000a00 */
[C---:B0-----:R-:W-:Y:S01]  /*8a70*/  IMAD.WIDE.U32 R180, R15.reuse, 0x10, R180 ;  /* 0x000000100fb47825 */ /* 0x041fe200078e00b4 */
[----:B------:R-:W-:-:S04]  /*8a80*/  IADD3 R15, PT, PT, R15, 0x20, RZ ;  /* 0x000000200f0f7810 */ /* 0x000fc80007ffe0ff */
[----:B------:R0:W-:Y:S03]  /*8a90*/  STG.E.128 desc[UR6][R180.64], R176 ;  /* 0x000000b0b4007986 */ /* 0x0001e6000c101d06 */
.L_x_13573:
[----:B------:R-:W-:Y:S05]  /*8aa0*/  BSYNC.RECONVERGENT B2 ;  /* 0x0000000000027941 */ /* 0x000fea0003800200 */
.L_x_13572:
[----:B------:R-:W-:Y:S04]  /*8ab0*/  BSSY.RECONVERGENT B2, `(.L_x_13574) ;  /* 0x0000076000027945 */ /* 0x000fe80003800200 */
[----:B------:R-:W-:Y:S05]  /*8ac0*/  @!P2 BRA `(.L_x_13575) ;  /* 0x0000000400d0a947 */ /* 0x000fea0003800000 */
[----:B0-----:R-:W0:Y:S01]  /*8ad0*/  LDC.64 R176, c[0x0][0x390] ;  /* 0x0000e400ffb07b82 */ /* 0x001e220000000a00 */
[----:B-1----:R-:W-:Y:S01]  /*8ae0*/  FFMA.FTZ R178, R201, R18, R19 ;  /* 0x00000012c9b27223 */ /* 0x002fe20000010013 */
[----:B------:R-:W-:-:S03]  /*8af0*/  HADD2.F32 R179, -RZ, R40.H0_H0 ;  /* 0x20000028ffb37230 */ /* 0x000fc60000004100 */
        /* <DEDUP_REMOVED lines=9> */
[----:B--2---:R-:W-:-:S03]  /*8b90*/  @P2 HADD2.F32 R182, -RZ, R176.H0_H0 ;  /* 0x200000b0ffb62230 */ /* 0x004fc60000004100 */
[----:B------:R-:W-:Y:S02]  /*8ba0*/  @P3 HADD2.F32 R176, -RZ, R176.H1_H1 ;  /* 0x300000b0ffb03230 */ /* 0x000fe40000004100 */
        /* <DEDUP_REMOVED lines=102> */
.L_x_13575:
[----:B------:R-:W-:Y:S05]  /*9210*/  BSYNC.RECONVERGENT B2 ;  /* 0x0000000000027941 */ /* 0x000fea0003800200 */
.L_x_13574:
[----:B------:R-:W-:Y:S04]  /*9220*/  BSSY.RECONVERGENT B2, `(.L_x_13576) ;  /* 0x0000076000027945 */ /* 0x000fe80003800200 */
[----:B------:R-:W-:Y:S05]  /*9230*/  @!P1 BRA `(.L_x_13577) ;  /* 0x0000000400d09947 */ /* 0x000fea0003800000 */
[----:B0-2---:R-:W0:Y:S01]  /*9240*/  LDC.64 R176, c[0x0][0x390] ;  /* 0x0000e400ffb07b82 */ /* 0x005e220000000a00 */
[----:B-1----:R-:W-:Y:S01]  /*9250*/  FFMA.FTZ R178, R194, R18, R19 ;  /* 0x00000012c2b27223 */ /* 0x002fe20000010013 */
[----:B-----5:R-:W-:-:S03]  /*9260*/  HADD2.F32 R179, -RZ, R36.H0_H0 ;  /* 0x20000024ffb37230 */ /* 0x020fc60000004100 */
[----:B------:R-:W-:-:S04]  /*9270*/  FADD.FTZ R178, R239, -R178 ;  /* 0x800000b2efb27221 */ /* 0x000fc80000010000 */
[----:B------:R-:W-:Y:S01]  /*9280*/  FFMA.FTZ R180, R16, R178, R179 ;  /* 0x000000b210b47223 */ /* 0x000fe200000100b3 */
        /* <DEDUP_REMOVED lines=111> */
.L_x_13577:
[----:B------:R-:W-:Y:S05]  /*9980*/  BSYNC.RECONVERGENT B2 ;  /* 0x0000000000027941 */ /* 0x000fea0003800200 */
.L_x_13576:
[----:B0-23--:R-:W2:Y:S01]  /*9990*/  LDL.LU R176, [R1+0x14] ;  /* 0x0000140001b07983 */ /* 0x00dea20000300800 */
[----:B------:R-:W-:Y:S01]  /*99a0*/  BSSY.RECONVERGENT B2, `(.L_x_13578) ;  /* 0x0000077000027945 */ /* 0x000fe20003800200 */
[----:B--2---:R-:W-:-:S13]  /*99b0*/  ISETP.NE.AND P1, PT, R176, RZ, PT ;  /* 0x000000ffb000720c */ /* 0x004fda0003f25270 */
[----:B------:R-:W-:Y:S05]  /*99c0*/  @!P1 BRA `(.L_x_13579) ;  /* 0x0000000400d09947 */ /* 0x000fea0003800000 */
[----:B------:R-:W0:Y:S01]  /*99d0*/  LDC.64 R176, c[0x0][0x390] ;  /* 0x0000e400ffb07b82 */ /* 0x000e220000000a00 */
        /* <DEDUP_REMOVED lines=115> */
.L_x_13579:
[----:B------:R-:W-:Y:S05]  /*a110*/  BSYNC.RECONVERGENT B2 ;  /* 0x0000000000027941 */ /* 0x000fea0003800200 */
.L_x_13578:
[----:B------:R-:W-:Y:S05]  /*a120*/  @!P0 BRA `(.L_x_13568) ;  /* 0x0000002c00ac8947 */ /* 0x000fea0003800000 */
[----:B0-----:R-:W0:Y:S01]  /*a130*/  LDC.64 R180, c[0x0][0x390] ;  /* 0x0000e400ffb47b82 */ /* 0x001e220000000a00 */
[-CC-:B------:R-:W-:Y:S01]  /*a140*/  FFMA.FTZ R176, R186, R18.reuse, R19.reuse ;  /* 0x00000012bab07223 */ /* 0x180fe20000010013 */
[----:B-1----:R-:W-:Y:S01]  /*a150*/  FFMA.FTZ R178, R209, R18, R19 ;  /* 0x00000012d1b27223 */ /* 0x002fe20000010013 */
[----:B------:R-:W-:Y:S02]  /*a160*/  HADD2.F32 R179, -RZ, R28.H0_H0 ;  /* 0x2000001cffb37230 */ /* 0x000fe40000004100 */
[----:B------:R-:W-:Y:S01]  /*a170*/  FADD.FTZ R182, R214, -R176 ;  /* 0x800000b0d6b67221 */ /* 0x000fe20000010000 */
[----:B------:R-:W-:Y:S01]  /*a180*/  FADD.FTZ R178, R221, -R178 ;  /* 0x800000b2ddb27221 */ /* 0x000fe20000010000 */
[----:B0-----:R-:W-:-:S04]  /*a190*/  IMAD.WIDE.U32 R176, R15, 0x10, R180 ;  /* 0x000000100fb07825 */ /* 0x001fc800078e00b4 */
[----:B------:R-:W-:-:S05]  /*a1a0*/  HADD2.F32 R180, -RZ, R31.H1_H1 ;  /* 0x3000001fffb47230 */ /* 0x000fca0000004100 */
[C---:B-----5:R-:W-:Y:S01]  /*a1b0*/  FFMA.FTZ R182, R16.reuse, R182, R180 ;  /* 0x000000b610b67223 */ /* 0x060fe200000100b4 */
        /* <DEDUP_REMOVED lines=8> */
[--C-:B--2---:R-:W-:Y:S02]  /*a240*/  @P0 HADD2.F32 R181, -RZ, R176.reuse.H0_H0 ;  /* 0x200000b0ffb50230 */ /* 0x104fe40000004100 */
        /* <DEDUP_REMOVED lines=13> */
[----:B------:R-:W-:Y:S01]  /*a320*/  FADD.FTZ R53, R53, R181 ;  /* 0x000000b535357221 */ /* 0x000fe20000010000 */
[----:B------:R-:W-:Y:S01]  /*a330*/  HADD2.F32 R181, -RZ, R29.H0_H0 ;  /* 0x2000001dffb57230 */ /* 0x000fe20000004100 */
[----:B------:R-:W-:Y:S02]  /*a340*/  FSEL R176, R176, RZ, P0 ;  /* 0x000000ffb0b07208 */ /* 0x000fe40000000000 */
[----:B------:R-:W-:Y:S02]  /*a350*/  FSEL R180, R180, RZ, P1 ;  /* 0x000000ffb4b47208 */ /* 0x000fe40000800000 */
[----:B------:R-:W-:-:S02]  /*a360*/  LOP3.LUT P0, RZ, R184, 0xff0000, RZ, 0xc0, !PT ;  /* 0x00ff0000b8ff7812 */ /* 0x000fc4000780c0ff */
[----:B------:R-:W-:Y:S01]  /*a370*/  F2FP.F16.F32.PACK_AB R180, R180, R176 ;  /* 0x000000b0b4b4723e */ /* 0x000fe200000000ff */
[----:B------:R-:W-:Y:S01]  /*a380*/  FFMA.FTZ R176, R191, R18, R19 ;  /* 0x00000012bfb07223 */ /* 0x000fe20000010013 */
[----:B------:R-:W-:-:S03]  /*a390*/  LOP3.LUT P1, RZ, R184, 0xff000000, RZ, 0xc0, !PT ;  /* 0xff000000b8ff7812 */ /* 0x000fc6000782c0ff */
[----:B------:R-:W-:-:S04]  /*a3a0*/  FADD.FTZ R176, R219, -R176 ;  /* 0x800000b0dbb07221 */ /* 0x000fc80000010000 */
[----:B------:R-:W-:Y:S02]  /*a3b0*/  FFMA.FTZ R176, R16, R176, R181 ;  /* 0x000000b010b07223 */ /* 0x000fe400000100b5 */
[--C-:B------:R-:W-:Y:S02]  /*a3c0*/  @P0 HADD2.F32 R181, -RZ, R177.reuse.H0_H0 ;  /* 0x200000b1ffb50230 */ /* 0x100fe40000004100 */
[----:B------:R-:W-:Y:S02]  /*a3d0*/  FMUL.FTZ R176, R176, R17 ;  /* 0x00000011b0b07220 */ /* 0x000fe40000410000 */
[----:B------:R-:W-:Y:S02]  /*a3e0*/  @P1 HADD2.F32 R177, -RZ, R177.H1_H1 ;  /* 0x300000b1ffb11230 */ /* 0x000fe40000004100 */
[----:B------:R-:W-:Y:S01]  /*a3f0*/  FMUL.FTZ R183, R176, UR14 ;  /* 0x0000000eb0b77c20 */ /* 0x000fe20008410000 */
[----:B------:R-:W-:-:S03]  /*a400*/  HFMA2 R176, -RZ, RZ, 0, 0 ;  /* 0x00000000ffb07431 */ /* 0x000fc600000001ff */
        /* <DEDUP_REMOVED lines=16> */
[----:B------:R-:W-:Y:S01]  /*a510*/  F2FP.F16.F32.PACK_AB R181, R176, R177 ;  /* 0x000000b1b0b5723e */ /* 0x000fe200000000ff */
[----:B------:R-:W-:Y:S01]  /*a520*/  FFMA.FTZ R176, R189, R18, R19 ;  /* 0x00000012bdb07223 */ /* 0x000fe20000010013 */
[----:B------:R-:W-:Y:S01]  /*a530*/  HADD2.F32 R177, -RZ, R30.H0_H0 ;  /* 0x2000001effb17230 */ /* 0x000fe20000004100 */
[----:B------:R-:W-:Y:S02]  /*a540*/  LOP3.LUT P1, RZ, R185, 0xff00, RZ, 0xc0, !PT ;  /* 0x0000ff00b9ff7812 */ /* 0x000fe4000782c0ff */
[----:B------:R-:W-:-:S04]  /*a550*/  FADD.FTZ R176, R217, -R176 ;  /* 0x800000b0d9b07221 */ /* 0x000fc80000010000 */
[----:B------:R-:W-:Y:S02]  /*a560*/  FFMA.FTZ R176, R16, R176, R177 ;  /* 0x000000b010b07223 */ /* 0x000fe400000100b1 */
[----:B------:R-:W-:Y:S02]  /*a570*/  @P0 HADD2.F32 R177, -RZ, R178.H0_H0 ;  /* 0x200000b2ffb10230 */ /* 0x000fe40000004100 */
[----:B------:R-:W-:-:S03]  /*a580*/  FMUL.FTZ R176, R176, R17 ;  /* 0x00000011b0b07220 */ /* 0x000fc60000410000 */
[----:B------:R-:W-:Y:S02]  /*a590*/  @P1 HADD2.F32 R178, -RZ, R178.H1_H1 ;  /* 0x300000b2ffb21230 */ /* 0x000fe40000004100 */
[----:B------:R-:W-:Y:S01]  /*a5a0*/  FMUL.FTZ R183, R176, UR14 ;  /* 0x0000000eb0b77c20 */ /* 0x000fe20008410000 */
[----:B------:R-:W-:-:S03]  /*a5b0*/  HFMA2 R176, -RZ, RZ, 0, 0 ;  /* 0x00000000ffb07431 */ /* 0x000fc600000001ff */
[----:B------:R-:W-:Y:S01]  /*a5c0*/  @P0 FMUL.FTZ R176, R183, R177 ;  /* 0x000000b1b7b00220 */ /* 0x000fe20000410000 */
[----:B------:R-:W-:-:S03]  /*a5d0*/  HADD2.F32 R177, -RZ, R30.H1_H1 ;  /* 0x3000001effb17230 */ /* 0x000fc60000004100 */
[----:B------:R-:W-:Y:S01]  /*a5e0*/  FADD.FTZ R48, R48, R176 ;  /* 0x000000b030307221 */ /* 0x000fe20000010000 */
[-CC-:B------:R-:W-:Y:S01]  /*a5f0*/  FFMA.FTZ R176, R188, R18.reuse, R19.reuse ;  /* 0x00000012bcb07223 */ /* 0x180fe20000010013 */
[----:B------:R-:W-:Y:S01]  /*a600*/  FFMA.FTZ R18, R210, R18, R19 ;  /* 0x00000012d2127223 */ /* 0x000fe20000010013 */
[----:B------:R-:W-:Y:S02]  /*a610*/  HADD2.F32 R19, -RZ, R31.H0_H0 ;  /* 0x2000001fff137230 */ /* 0x000fe40000004100 */
[----:B------:R-:W-:Y:S01]  /*a620*/  FADD.FTZ R176, R216, -R176 ;  /* 0x800000b0d8b07221 */ /* 0x000fe20000010000 */
[----:B------:R-:W-:-:S03]  /*a630*/  FADD.FTZ R18, R215, -R18 ;  /* 0x80000012d7127221 */ /* 0x000fc60000010000 */
[C---:B------:R-:W-:Y:S01]  /*a640*/  FFMA.FTZ R176, R16.reuse, R176, R177 ;  /* 0x000000b010b07223 */ /* 0x040fe200000100b1 */
[----:B------:R-:W-:Y:S01]  /*a650*/  FFMA.FTZ R18, R16, R18, R19 ;  /* 0x0000001210127223 */ /* 0x000fe20000010013 */
[-C--:B------:R-:W-:Y:S01]  /*a660*/  FMUL.FTZ R16, R182, R17.reuse ;  /* 0x00000011b6107220 */ /* 0x080fe20000410000 */
[----:B------:R-:W-:Y:S01]  /*a670*/  MOV R177, RZ ;  /* 0x000000ff00b17202 */ /* 0x000fe20000000f00 */
[-C--:B------:R-:W-:Y:S01]  /*a680*/  FMUL.FTZ R176, R176, R17.reuse ;  /* 0x00000011b0b07220 */ /* 0x080fe20000410000 */
[----:B------:R-:W-:Y:S01]  /*a690*/  FMUL.FTZ R18, R18, R17 ;  /* 0x0000001112127220 */ /* 0x000fe20000410000 */
[----:B------:R-:W-:Y:S02]  /*a6a0*/  FMUL.FTZ R17, R132, R183 ;  /* 0x000000b784117220 */ /* 0x000fe40000410000 */
[----:B------:R-:W-:-:S03]  /*a6b0*/  FMUL.FTZ R176, R176, UR14 ;  /* 0x0000000eb0b07c20 */ /* 0x000fc60008410000 */
[----:B------:R-:W-:Y:S01]  /*a6c0*/  FSEL R17, R17, RZ, P0 ;  /* 0x000000ff11117208 */ /* 0x000fe20000000000 */
[----:B------:R-:W-:Y:S01]  /*a6d0*/  FMUL.FTZ R19, R133, R176 ;  /* 0x000000b085137220 */ /* 0x000fe20000410000 */
[----:B------:R-:W-:Y:S01]  /*a6e0*/  @P1 FMUL.FTZ R177, R176, R178 ;  /* 0x000000b2b0b11220 */ /* 0x000fe20000410000 */
[----:B------:R-:W-:-:S03]  /*a6f0*/  ISETP.GE.U32.AND P0, PT, R184, RZ, PT ;  /* 0x000000ffb800720c */ /* 0x000fc60003f06070 */
[----:B------:R-:W-:Y:S01]  /*a700*/  FSEL R19, R19, RZ, P1 ;  /* 0x000000ff13137208 */ /* 0x000fe20000800000 */
[----:B------:R-:W-:Y:S01]  /*a710*/  FADD.FTZ R49, R49, R177 ;  /* 0x000000b131317221 */ /* 0x000fe20000010000 */
[----:B------:R-:W-:Y:S01]  /*a720*/  ISETP.GE.U32.AND.EX P0, PT, R185, 0x1000000, PT, P0 ;  /* 0x01000000b900780c */ /* 0x000fe20003f06100 */
[----:B------:R-:W0:Y:S01]  /*a730*/  LDC.64 R176, c[0x0][0x468] ;  /* 0x00011a00ffb07b82 */ /* 0x000e220000000a00 */
[----:B------:R-:W-:Y:S01]  /*a740*/  F2FP.F16.F32.PACK_AB R182, R19, R17 ;  /* 0x0000001113b6723e */ /* 0x000fe200000000ff */
[----:B------:R-:W-:Y:S01]  /*a750*/  FMUL.FTZ R17, R18, UR14 ;  /* 0x0000000e12117c20 */ /* 0x000fe20008410000 */
[----:B------:R-:W-:Y:S02]  /*a760*/  HFMA2 R18, -RZ, RZ, 0, 0 ;  /* 0x00000000ff127431 */ /* 0x000fe400000001ff */
[----:B------:R-:W-:-:S05]  /*a770*/  @P2 HADD2.F32 R19, -RZ, R179.H0_H0 ;  /* 0x200000b3ff132230 */ /* 0x000fca0000004100 */
[----:B------:R-:W-:Y:S01]  /*a780*/  @P2 FMUL.FTZ R18, R17, R19 ;  /* 0x0000001311122220 */ /* 0x000fe20000410000 */
[----:B------:R-:W-:Y:S01]  /*a790*/  FMUL.FTZ R19, R16, UR14 ;  /* 0x0000000e10137c20 */ /* 0x000fe20008410000 */
[----:B------:R-:W-:Y:S02]  /*a7a0*/  FMUL.FTZ R17, R134, R17 ;  /* 0x0000001186117220 */ /* 0x000fe40000410000 */
[----:B------:R-:W-:Y:S01]  /*a7b0*/  FADD.FTZ R50, R50, R18 ;  /* 0x0000001232327221 */ /* 0x000fe20000010000 */
[----:B------:R-:W-:Y:S02]  /*a7c0*/  FMUL.FTZ R16, R135, R19 ;  /* 0x0000001387107220 */ /* 0x000fe40000410000 */
[----:B------:R-:W-:-:S03]  /*a7d0*/  FSEL R17, R17, RZ, P2 ;  /* 0x000000ff11117208 */ /* 0x000fc60001000000 */
[----:B------:R-:W-:-:S04]  /*a7e0*/  FSEL R16, R16, RZ, P0 ;  /* 0x000000ff10107208 */ /* 0x000fc80000000000 */
[----:B------:R-:W-:Y:S01]  /*a7f0*/  F2FP.F16.F32.PACK_AB R183, R16, R17 ;  /* 0x0000001110b7723e */ /* 0x000fe200000000ff */
[----:B0-----:R-:W-:-:S04]  /*a800*/  IMAD.WIDE.U32 R16, R15, 0x10, R176 ;  /* 0x000000100f107825 */ /* 0x001fc800078e00b0 */
[----:B------:R-:W-:Y:S01]  /*a810*/  @P0 HADD2.F32 R15, -RZ, R179.H1_H1 ;  /* 0x300000b3ff0f0230 */ /* 0x000fe20000004100 */
[----:B------:R0:W-:Y:S02]  /*a820*/  STG.E.128 desc[UR6][R16.64], R180 ;  /* 0x000000b410007986 */ /* 0x0001e4000c101d06 */
[----:B0-----:R-:W-:Y:S02]  /*a830*/  MOV R16, RZ ;  /* 0x000000ff00107202 */ /* 0x001fe40000000f00 */
[----:B------:R-:W-:-:S04]  /*a840*/  @P0 FMUL.FTZ R16, R19, R15 ;  /* 0x0000000f13100220 */ /* 0x000fc80000410000 */
[----:B------:R-:W-:Y:S01]  /*a850*/  FADD.FTZ R51, R51, R16 ;  /* 0x0000001033337221 */ /* 0x000fe20000010000 */
[----:B------:R-:W-:Y:S06]  /*a860*/  BRA `(.L_x_13568) ;  /* 0x0000002400dc7947 */ /* 0x000fec0003800000 */
.L_x_13571:
        /* <DEDUP_REMOVED lines=10> */
[--C-:B------:R-:W-:Y:S02]  /*a910*/  HADD2.F32 R174, -RZ, R44.reuse.H1_H1 ;  /* 0x3000002cffae7230 */ /* 0x100fe40000004100 */
[----:B0----5:R-:W-:Y:S01]  /*a920*/  FFMA.FTZ R172, R0, R18, R19 ;  /* 0x0000001200ac7223 */ /* 0x021fe20000010013 */
[----:B------:R-:W-:-:S03]  /*a930*/  HADD2.F32 R173, -RZ, R44.H0_H0 ;  /* 0x2000002cffad7230 */ /* 0x000fc60000004100 */
[----:B------:R-:W-:-:S04]  /*a940*/  FADD.FTZ R172, R212, -R172 ;  /* 0x800000acd4ac7221 */ /* 0x000fc80000010000 */
[----:B------:R-:W-:-:S04]  /*a950*/  FFMA.FTZ R172, R16, R172, R173 ;  /* 0x000000ac10ac7223 */ /* 0x000fc800000100ad */
[----:B------:R-:W-:-:S04]  /*a960*/  FMUL.FTZ R173, R172, R17 ;  /* 0x00000011acad7220 */ /* 0x000fc80000410000 */
[----:B------:R-:W-:Y:S01]  /*a970*/  FMUL.FTZ R181, R173, UR14 ;  /* 0x0000000eadb57c20 */ /* 0x000fe20008410000 */
[----:B----4-:R-:W-:-:S05]  /*a980*/  @P4 HADD2.F32 R173, -RZ, R176.H0_H0 ;  /* 0x200000b0ffad4230 */ /* 0x010fca0000004100 */
[----:B------:R-:W-:Y:S01]  /*a990*/  @P4 FMUL.FTZ R175, R181, R173 ;  /* 0x000000adb5af4220 */ /* 0x000fe20000410000 */
[----:B------:R-:W-:-:S03]  /*a9a0*/  FFMA.FTZ R173, R208, R18, R19 ;  /* 0x00000012d0ad7223 */ /* 0x000fc60000010013 */
[----:B------:R-:W-:Y:S01]  /*a9b0*/  FADD.FTZ R84, R84, R175 ;  /* 0x000000af54547221 */ /* 0x000fe20000010000 */
[----:B--2---:R-:W-:Y:S01]  /*a9c0*/  FADD.FTZ R173, R180, -R173 ;  /* 0x800000adb4ad7221 */ /* 0x004fe20000010000 */
[----:B------:R-:W-:-:S03]  /*a9d0*/  MOV R180, RZ ;  /* 0x000000ff00b47202 */ /* 0x000fc60000000f00 */
[----:B------:R-:W-:-:S04]  /*a9e0*/  FFMA.FTZ R173, R16, R173, R174 ;  /* 0x000000ad10ad7223 */ /* 0x000fc800000100ae */
[C---:B------:R-:W-:Y:S01]  /*a9f0*/  FMUL.FTZ R174, R173.reuse, R17 ;  /* 0x00000011adae7220 */ /* 0x040fe20000410000 */
[----:B------:R-:W-:Y:S01]  /*aa00*/  F2FP.F16.F32.PACK_AB R172, R173, R172 ;  /* 0x000000acadac723e */ /* 0x000fe200000000ff */
[----:B------:R-:W-:Y:S02]  /*aa10*/  @P3 HADD2.F32 R173, -RZ, R176.H1_H1 ;  /* 0x300000b0ffad3230 */ /* 0x000fe40000004100 */
[----:B------:R-:W-:Y:S01]  /*aa20*/  FMUL.FTZ R176, R168, R181 ;  /* 0x000000b5a8b07220 */ /* 0x000fe20000410000 */
[----:B------:R-:W-:Y:S01]  /*aa30*/  FMUL.FTZ R174, R174, UR14 ;  /* 0x0000000eaeae7c20 */ /* 0x000fe20008410000 */
[----:B------:R-:W-:-:S03]  /*aa40*/  HADD2.F32 R181, -RZ, R45.H0_H0 ;  /* 0x2000002dffb57230 */ /* 0x000fc60000004100 */
[----:B------:R-:W-:Y:S01]  /*aa50*/  @P3 FMUL.FTZ R180, R174, R173 ;  /* 0x000000adaeb43220 */ /* 0x000fe20000410000 */
[----:B------:R-:W-:Y:S01]  /*aa60*/  FFMA.FTZ R173, R207, R18, R19 ;  /* 0x00000012cfad7223 */ /* 0x000fe20000010013 */
[----:B------:R-:W-:Y:S01]  /*aa70*/  FSEL R176, R176, RZ, P4 ;  /* 0x000000ffb0b07208 */ /* 0x000fe20002000000 */
[----:B------:R-:W-:Y:S01]  /*aa80*/  FMUL.FTZ R174, R169, R174 ;  /* 0x000000aea9ae7220 */ /* 0x000fe20000410000 */
[----:B------:R-:W-:Y:S01]  /*aa90*/  LOP3.LUT P4, RZ, R20, 0xff0000, RZ, 0xc0, !PT ;  /* 0x00ff000014ff7812 */ /* 0x000fe2000788c0ff */
[----:B---3--:R-:W-:Y:S01]  /*aaa0*/  FADD.FTZ R173, R182, -R173 ;  /* 0x800000adb6ad7221 */ /* 0x008fe20000010000 */
[----:B------:R-:W-:Y:S02]  /*aab0*/  FADD.FTZ R85, R85, R180 ;  /* 0x000000b455557221 */ /* 0x000fe40000010000 */
[----:B------:R-:W-:Y:S01]  /*aac0*/  FSEL R174, R174, RZ, P3 ;  /* 0x000000ffaeae7208 */ /* 0x000fe20001800000 */
[----:B------:R-:W-:Y:S01]  /*aad0*/  FFMA.FTZ R173, R16, R173, R181 ;  /* 0x000000ad10ad7223 */ /* 0x000fe200000100b5 */
[----:B------:R-:W-:-:S02]  /*aae0*/  LOP3.LUT P3, RZ, R20, 0xff000000, RZ, 0xc0, !PT ;  /* 0xff00000014ff7812 */ /* 0x000fc4000786c0ff */
[----:B------:R-:W-:Y:S01]  /*aaf0*/  F2FP.F16.F32.PACK_AB R176, R174, R176 ;  /* 0x000000b0aeb0723e */ /* 0x000fe200000000ff */
[----:B------:R-:W-:Y:S01]  /*ab00*/  FMUL.FTZ R175, R173, R17 ;  /* 0x00000011adaf7220 */ /* 0x000fe20000410000 */
[----:B------:R-:W-:-:S03]  /*ab10*/  FFMA.FTZ R174, R205, R18, R19 ;  /* 0x00000012cdae7223 */ /* 0x000fc60000010013 */
[----:B------:R-:W-:Y:S01]  /*ab20*/  FMUL.FTZ R181, R175, UR14 ;  /* 0x0000000eafb57c20 */ /* 0x000fe20008410000 */
[----:B------:R-:W-:Y:S02]  /*ab30*/  HFMA2 R175, -RZ, RZ, 0, 0 ;  /* 0x00000000ffaf7431 */ /* 0x000fe400000001ff */
[--C-:B------:R-:W-:Y:S02]  /*ab40*/  @P4 HADD2.F32 R180, -RZ, R177.reuse.H0_H0 ;  /* 0x200000b1ffb44230 */ /* 0x100fe40000004100 */
[----:B------:R-:W-:Y:S01]  /*ab50*/  FADD.FTZ R174, R251, -R174 ;  /* 0x800000aefbae7221 */ /* 0x000fe20000010000 */
[----:B------:R-:W-:Y:S02]  /*ab60*/  @P3 HADD2.F32 R177, -RZ, R177.H1_H1 ;  /* 0x300000b1ffb13230 */ /* 0x000fe40000004100 */
[----:B------:R-:W-:Y:S01]  /*ab70*/  @P4 FMUL.FTZ R175, R181, R180 ;  /* 0x000000b4b5af4220 */ /* 0x000fe20000410000 */
[----:B------:R-:W-:-:S03]  /*ab80*/  HADD2.F32 R180, -RZ, R45.H1_H1 ;  /* 0x3000002dffb47230 */ /* 0x000fc60000004100 */
[----:B------:R-:W-:Y:S01]  /*ab90*/  FADD.FTZ R86, R86, R175 ;  /* 0x000000af56567221 */ /* 0x000fe20000010000 */
[----:B------:R-:W-:-:S04]  /*aba0*/  FFMA.FTZ R175, R206, R18, R19 ;  /* 0x00000012ceaf7223 */ /* 0x000fc80000010013 */
[----:B------:R-:W-:-:S04]  /*abb0*/  FADD.FTZ R175, R252, -R175 ;  /* 0x800000affcaf7221 */ /* 0x000fc80000010000 */
[----:B------:R-:W-:-:S05]  /*abc0*/  FFMA.FTZ R175, R16, R175, R180 ;  /* 0x000000af10af7223 */ /* 0x000fca00000100b4 */
[C---:B------:R-:W-:Y:S01]  /*abd0*/  F2FP.F16.F32.PACK_AB R173, R175.reuse, R173 ;  /* 0x000000adafad723e */ /* 0x040fe200000000ff */
[----:B------:R-:W-:-:S04]  /*abe0*/  FMUL.FTZ R175, R175, R17 ;  /* 0x00000011afaf7220 */ /* 0x000fc80000410000 */
[----:B------:R-:W-:Y:S01]  /*abf0*/  FMUL.FTZ R180, R175, UR14 ;  /* 0x0000000eafb47c20 */ /* 0x000fe20008410000 */
[----:B------:R-:W-:-:S03]  /*ac00*/  MOV R175, RZ ;  /* 0x000000ff00af7202 */ /* 0x000fc60000000f00 */
[----:B------:R-:W-:Y:S01]  /*ac10*/  @P3 FMUL.FTZ R175, R180, R177 ;  /* 0x000000b1b4af3220 */ /* 0x000fe20000410000 */
[----:B------:R-:W-:Y:S01]  /*ac20*/  FMUL.FTZ R177, R170, R181 ;  /* 0x000000b5aab17220 */ /* 0x000fe20000410000 */
[----:B------:R-:W-:Y:S02]  /*ac30*/  HADD2.F32 R181, -RZ, R46.H0_H0 ;  /* 0x2000002effb57230 */ /* 0x000fe40000004100 */
[----:B------:R-:W-:Y:S01]  /*ac40*/  FMUL.FTZ R180, R171, R180 ;  /* 0x000000b4abb47220 */ /* 0x000fe20000410000 */
[----:B------:R-:W-:Y:S01]  /*ac50*/  FADD.FTZ R87, R87, R175 ;  /* 0x000000af57577221 */ /* 0x000fe20000010000 */
[----:B------:R-:W-:Y:S01]  /*ac60*/  FSEL R177, R177, RZ, P4 ;  /* 0x000000ffb1b17208 */ /* 0x000fe20002000000 */
[----:B------:R-:W-:Y:S01]  /*ac70*/  FFMA.FTZ R174, R16, R174, R181 ;  /* 0x000000ae10ae7223 */ /* 0x000fe200000100b5 */
[C---:B------:R-:W-:Y:S02]  /*ac80*/  LOP3.LUT P4, RZ, R21.reuse, 0xff, RZ, 0xc0, !PT ;  /* 0x000000ff15ff7812 */ /* 0x040fe4000788c0ff */
[----:B------:R-:W-:Y:S01]  /*ac90*/  FSEL R180, R180, RZ, P3 ;  /* 0x000000ffb4b47208 */ /* 0x000fe20001800000 */
[----:B------:R-:W-:Y:S01]  /*aca0*/  FMUL.FTZ R175, R174, R17 ;  /* 0x00000011aeaf7220 */ /* 0x000fe20000410000 */
[----:B------:R-:W-:-:S02]  /*acb0*/  LOP3.LUT P3, RZ, R21, 0xff00, RZ, 0xc0, !PT ;  /* 0x0000ff0015ff7812 */ /* 0x000fc4000786c0ff */
[----:B------:R-:W-:Y:S01]  /*acc0*/  F2FP.F16.F32.PACK_AB R177, R180, R177 ;  /* 0x000000b1b4b1723e */ /* 0x000fe200000000ff */
[----:B------:R-:W-:Y:S02]  /*acd0*/  HFMA2 R180, -RZ, RZ, 0, 0 ;  /* 0x00000000ffb47431 */ /* 0x000fe400000001ff */
[----:B------:R-:W-:-:S04]  /*ace0*/  FMUL.FTZ R175, R175, UR14 ;  /* 0x0000000eafaf7c20 */ /* 0x000fc80008410000 */
[----:B------:R-:W-:-:S05]  /*acf0*/  @P4 HADD2.F32 R181, -RZ, R178.H0_H0 ;  /* 0x200000b2ffb54230 */ /* 0x000fca0000004100 */
[----:B------:R-:W-:Y:S01]  /*ad00*/  @P4 FMUL.FTZ R180, R175, R181 ;  /* 0x000000b5afb44220 */ /* 0x000fe20000410000 */
[----:B------:R-:W-:Y:S02]  /*ad10*/  HADD2.F32 R181, -RZ, R46.H1_H1 ;  /* 0x3000002effb57230 */ /* 0x000fe40000004100 */
[----:B------:R-:W-:Y:S01]  /*ad20*/  FMUL.FTZ R175, R164, R175 ;  /* 0x000000afa4af7220 */ /* 0x000fe20000410000 */
[----:B------:R-:W-:Y:S01]  /*ad30*/  FADD.FTZ R80, R80, R180 ;  /* 0x000000b450507221 */ /* 0x000fe20000010000 */
[----:B------:R-:W-:-:S03]  /*ad40*/  FFMA.FTZ R180, R204, R18, R19 ;  /* 0x00000012ccb47223 */ /* 0x000fc60000010013 */
[----:B------:R-:W-:Y:S01]  /*ad50*/  FSEL R175, R175, RZ, P4 ;  /* 0x000000ffafaf7208 */ /* 0x000fe20002000000 */
[----:B------:R-:W-:Y:S01]  /*ad60*/  FADD.FTZ R180, R250, -R180 ;  /* 0x800000b4fab47221 */ /* 0x000fe20000010000 */
[----:B------:R-:W-:-:S03]  /*ad70*/  LOP3.LUT P4, RZ, R21, 0xff0000, RZ, 0xc0, !PT ;  /* 0x00ff000015ff7812 */ /* 0x000fc6000788c0ff */
[----:B------:R-:W-:-:S04]  /*ad80*/  FFMA.FTZ R180, R16, R180, R181 ;  /* 0x000000b410b47223 */ /* 0x000fc800000100b5 */
[C---:B------:R-:W-:Y:S01]  /*ad90*/  FMUL.FTZ R181, R180.reuse, R17 ;  /* 0x00000011b4b57220 */ /* 0x040fe20000410000 */
[----:B------:R-:W-:Y:S01]  /*ada0*/  F2FP.F16.F32.PACK_AB R174, R180, R174 ;  /* 0x000000aeb4ae723e */ /* 0x000fe200000000ff */
[----:B------:R-:W-:Y:S02]  /*adb0*/  @P3 HADD2.F32 R180, -RZ, R178.H1_H1 ;  /* 0x300000b2ffb43230 */ /* 0x000fe40000004100 */
[----:B------:R-:W-:Y:S01]  /*adc0*/  FMUL.FTZ R178, R181, UR14 ;  /* 0x0000000eb5b27c20 */ /* 0x000fe20008410000 */
[----:B------:R-:W-:Y:S01]  /*add0*/  MOV R181, RZ ;  /* 0x000000ff00b57202 */ /* 0x000fe20000000f00 */
[----:B------:R-:W-:Y:S02]  /*ade0*/  @P4 HADD2.F32 R182, -RZ, R179.H0_H0 ;  /* 0x200000b3ffb64230 */ /* 0x000fe40000004100 */
[----:B------:R-:W-:Y:S01]  /*adf0*/  @P3 FMUL.FTZ R181, R178, R180 ;  /* 0x000000b4b2b53220 */ /* 0x000fe20000410000 */
[----:B------:R-:W-:Y:S01]  /*ae00*/  FFMA.FTZ R180, R203, R18, R19 ;  /* 0x00000012cbb47223 */ /* 0x000fe20000010013 */
[----:B------:R-:W-:-:S02]  /*ae10*/  FMUL.FTZ R178, R165, R178 ;  /* 0x000000b2a5b27220 */ /* 0x000fc40000410000 */
[----:B------:R-:W-:Y:S01]  /*ae20*/  FADD.FTZ R81, R81, R181 ;  /* 0x000000b551517221 */ /* 0x000fe20000010000 */
[----:B------:R-:W-:Y:S02]  /*ae30*/  HADD2.F32 R181, -RZ, R47.H0_H0 ;  /* 0x2000002fffb57230 */ /* 0x000fe40000004100 */
[----:B------:R-:W-:Y:S01]  /*ae40*/  FADD.FTZ R180, R249, -R180 ;  /* 0x800000b4f9b47221 */ /* 0x000fe20000010000 */
[----:B------:R-:W-:Y:S02]  /*ae50*/  FSEL R178, R178, RZ, P3 ;  /* 0x000000ffb2b27208 */ /* 0x000fe40001800000 */
[----:B------:R-:W-:Y:S01]  /*ae60*/  ISETP.GE.U32.AND P3, PT, R20, RZ, PT ;  /* 0x000000ff1400720c */ /* 0x000fe20003f66070 */
[----:B------:R-:W-:Y:S01]  /*ae70*/  FFMA.FTZ R180, R16, R180, R181 ;  /* 0x000000b410b47223 */ /* 0x000fe200000100b5 */
[----:B------:R-:W-:Y:S02]  /*ae80*/  F2FP.F16.F32.PACK_AB R178, R178, R175 ;  /* 0x000000afb2b2723e */ /* 0x000fe400000000ff */
[----:B------:R-:W-:Y:S01]  /*ae90*/  ISETP.GE.U32.AND.EX P3, PT, R21, 0x1000000, PT, P3 ;  /* 0x010000001500780c */ /* 0x000fe20003f66130 */
[----:B------:R-:W-:-:S04]  /*aea0*/  FMUL.FTZ R175, R180, R17 ;  /* 0x00000011b4af7220 */ /* 0x000fc80000410000 */
[----:B------:R-:W-:Y:S01]  /*aeb0*/  FMUL.FTZ R181, R175, UR14 ;  /* 0x0000000eafb57c20 */ /* 0x000fe20008410000 */
[----:B------:R-:W-:-:S03]  /*aec0*/  HFMA2 R175, -RZ, RZ, 0, 0 ;  /* 0x00000000ffaf7431 */ /* 0x000fc600000001ff */
[----:B------:R-:W-:Y:S01]  /*aed0*/  @P4 FMUL.FTZ R175, R181, R182 ;  /* 0x000000b6b5af4220 */ /* 0x000fe20000410000 */
[----:B------:R-:W-:-:S03]  /*aee0*/  HADD2.F32 R182, -RZ, R47.H1_H1 ;  /* 0x3000002fffb67230 */ /* 0x000fc60000004100 */
[----:B------:R-:W-:Y:S02]  /*aef0*/  @P3 HADD2.F32 R179, -RZ, R179.H1_H1 ;  /* 0x300000b3ffb33230 */ /* 0x000fe40000004100 */
[----:B------:R-:W-:Y:S01]  /*af00*/  FADD.FTZ R82, R82, R175 ;  /* 0x000000af52527221 */ /* 0x000fe20000010000 */
[----:B------:R-:W-:-:S04]  /*af10*/  FFMA.FTZ R175, R202, R18, R19 ;  /* 0x00000012caaf7223 */ /* 0x000fc80000010013 */
[----:B------:R-:W-:-:S04]  /*af20*/  FADD.FTZ R175, R248, -R175 ;  /* 0x800000aff8af7221 */ /* 0x000fc80000010000 */
[----:B------:R-:W-:-:S05]  /*af30*/  FFMA.FTZ R182, R16, R175, R182 ;  /* 0x000000af10b67223 */ /* 0x000fca00000100b6 */
[C---:B------:R-:W-:Y:S01]  /*af40*/  F2FP.F16.F32.PACK_AB R175, R182.reuse, R180 ;  /* 0x000000b4b6af723e */ /* 0x040fe200000000ff */
        /* <DEDUP_REMOVED lines=10> */
[----:B------:R-:W-:Y:S01]  /*aff0*/  F2FP.F16.F32.PACK_AB R179, R182, R179 ;  /* 0x000000b3b6b3723e */ /* 0x000fe200000000ff */
[----:B0-----:R-:W-:-:S05]  /*b000*/  IMAD.WIDE.U32 R180, R15, 0x10, R180 ;  /* 0x000000100fb47825 */ /* 0x001fca00078e00b4 */
[----:B------:R0:W-:Y:S02]  /*b010*/  STG.E.128 desc[UR6][R180.64], R172 ;  /* 0x000000acb4007986 */ /* 0x0001e4000c101d06 */
[----:B0-----:R-:W0:Y:S02]  /*b020*/  LDC.64 R180, c[0x0][0x468] ;  /* 0x00011a00ffb47b82 */ /* 0x001e240000000a00 */
[C---:B0-----:R-:W-:Y:S01]  /*b030*/  IMAD.WIDE.U32 R180, R15.reuse, 0x10, R180 ;  /* 0x000000100fb47825 */ /* 0x041fe200078e00b4 */
[----:B------:R-:W-:-:S04]  /*b040*/  IADD3 R15, PT, PT, R15, 0x20, RZ ;  /* 0x000000200f0f7810 */ /* 0x000fc80007ffe0ff */
[----:B------:R0:W-:Y:S03]  /*b050*/  STG.E.128 desc[UR6][R180.64], R176 ;  /* 0x000000b0b4007986 */ /* 0x0001e6000c101d06 */
.L_x_13581:
[----:B------:R-:W-:Y:S05]  /*b060*/  BSYNC.RECONVERGENT B2 ;  /* 0x0000000000027941 */ /* 0x000fea0003800200 */
.L_x_13580:
[----:B------:R-:W-:Y:S04]  /*b070*/  BSSY.RECONVERGENT B2, `(.L_x_13582) ;  /* 0x000007d000027945 */ /* 0x000fe80003800200 */
[----:B------:R-:W-:Y:S05]  /*b080*/  @!P2 BRA `(.L_x_13583) ;  /* 0x0000000400eca947 */ /* 0x000fea0003800000 */
[----:B------:R-:W2:Y:S02]  /*b090*/  LDC.64 R172, c[0x0][0x390] ;  /* 0x0000e400ffac7b82 */ /* 0x000ea40000000a00 */
[----:B--2---:R-:W-:-:S05]  /*b0a0*/  IMAD.WIDE.U32 R172, R15, 0x10, R172 ;  /* 0x000000100fac7825 */ /* 0x004fca00078e00ac */
[----:B01----:R0:W2:Y:S01]  /*b0b0*/  LDG.E.128 R176, desc[UR6][R172.64] ;  /* 0x00000006acb07981 */ /* 0x0030a2000c1e1d00 */
[C---:B------:R-:W-:Y:S01]  /*b0c0*/  LOP3.LUT P4, RZ, R22.reuse, 0xff, RZ, 0xc0, !PT ;  /* 0x000000ff16ff7812 */ /* 0x040fe2000788c0ff */
[----:B------:R-:W-:Y:S01]  /*b0d0*/  HFMA2 R175, -RZ, RZ, 0, 0 ;  /* 0x00000000ffaf7431 */ /* 0x000fe200000001ff */
[C---:B------:R-:W-:Y:S01]  /*b0e0*/  LOP3.LUT P2, RZ, R22.reuse, 0xff00, RZ, 0xc0, !PT ;  /* 0x0000ff0016ff7812 */ /* 0x040fe2000784c0ff */
[--C-:B------:R-:W-:Y:S01]  /*b0f0*/  HADD2.F32 R180, -RZ, R40.reuse.H1_H1 ;  /* 0x30000028ffb47230 */ /* 0x100fe20000004100 */
[----:B------:R-:W-:Y:S01]  /*b100*/  LOP3.LUT P3, RZ, R22, 0xff0000, RZ, 0xc0, !PT ;  /* 0x00ff000016ff7812 */ /* 0x000fe2000786c0ff */
[----:B------:R-:W-:Y:S02]  /*b110*/  HADD2.F32 R181, -RZ, R41.H0_H0 ;  /* 0x20000029ffb57230 */ /* 0x000fe40000004100 */
[----:B0-----:R-:W-:Y:S01]  /*b120*/  FFMA.FTZ R172, R201, R18, R19 ;  /* 0x00000012c9ac7223 */ /* 0x001fe20000010013 */
[----:B------:R-:W-:-:S03]  /*b130*/  HADD2.F32 R173, -RZ, R40.H0_H0 ;  /* 0x20000028ffad7230 */ /* 0x000fc60000004100 */
[----:B------:R-:W-:-:S04]  /*b140*/  FADD.FTZ R172, R247, -R172 ;  /* 0x800000acf7ac7221 */ /* 0x000fc80000010000 */
[----:B-----5:R-:W-:-:S04]  /*b150*/  FFMA.FTZ R172, R16, R172, R173 ;  /* 0x000000ac10ac7223 */ /* 0x020fc800000100ad */
[----:B------:R-:W-:-:S04]  /*b160*/  FMUL.FTZ R174, R172, R17 ;  /* 0x00000011acae7220 */ /* 0x000fc80000410000 */
[----:B------:R-:W-:Y:S01]  /*b170*/  FMUL.FTZ R174, R174, UR14 ;  /* 0x0000000eaeae7c20 */ /* 0x000fe20008410000 */
[----:B--2---:R-:W-:-:S05]  /*b180*/  @P4 HADD2.F32 R173, -RZ, R176.H0_H0 ;  /* 0x200000b0ffad4230 */ /* 0x004fca0000004100 */
[----:B------:R-:W-:Y:S01]  /*b190*/  @P4 FMUL.FTZ R175, R174, R173 ;  /* 0x000000adaeaf4220 */ /* 0x000fe20000410000 */
[----:B------:R-:W-:-:S03]  /*b1a0*/  FFMA.FTZ R173, R200, R18, R19 ;  /* 0x00000012c8ad7223 */ /* 0x000fc60000010013 */
[----:B------:R-:W-:Y:S01]  /*b1b0*/  FADD.FTZ R76, R76, R175 ;  /* 0x000000af4c4c7221 */ /* 0x000fe20000010000 */
[----:B------:R-:W-:-:S04]  /*b1c0*/  FADD.FTZ R173, R246, -R173 ;  /* 0x800000adf6ad7221 */ /* 0x000fc80000010000 */
[----:B------:R-:W-:-:S04]  /*b1d0*/  FFMA.FTZ R173, R16, R173, R180 ;  /* 0x000000ad10ad7223 */ /* 0x000fc800000100b4 */
[C---:B------:R-:W-:Y:S01]  /*b1e0*/  FMUL.FTZ R180, R173.reuse, R17 ;  /* 0x00000011adb47220 */ /* 0x040fe20000410000 */
[----:B------:R-:W-:Y:S01]  /*b1f0*/  F2FP.F16.F32.PACK_AB R172, R173, R172 ;  /* 0x000000acadac723e */ /* 0x000fe200000000ff */
[----:B------:R-:W-:Y:S02]  /*b200*/  @P2 HADD2.F32 R173, -RZ, R176.H1_H1 ;  /* 0x300000b0ffad2230 */ /* 0x000fe40000004100 */
[----:B------:R-:W-:Y:S01]  /*b210*/  FMUL.FTZ R176, R180, UR14 ;  /* 0x0000000eb4b07c20 */ /* 0x000fe20008410000 */
[----:B------:R-:W-:-:S03]  /*b220*/  MOV R180, RZ ;  /* 0x000000ff00b47202 */ /* 0x000fc60000000f00 */
[----:B------:R-:W-:Y:S01]  /*b230*/  @P2 FMUL.FTZ R180, R176, R173 ;  /* 0x000000adb0b42220 */ /* 0x000fe20000410000 */
[----:B------:R-:W-:Y:S01]  /*b240*/  FFMA.FTZ R173, R199, R18, R19 ;  /* 0x00000012c7ad7223 */ /* 0x000fe20000010013 */
[----:B------:R-:W-:Y:S02]  /*b250*/  FMUL.FTZ R176, R161, R176 ;  /* 0x000000b0a1b07220 */ /* 0x000fe40000410000 */
[----:B------:R-:W-:Y:S01]  /*b260*/  FADD.FTZ R77, R77, R180 ;  /* 0x000000b44d4d7221 */ /* 0x000fe20000010000 */
[----:B------:R-:W-:Y:S01]  /*b270*/  FADD.FTZ R173, R245, -R173 ;  /* 0x800000adf5ad7221 */ /* 0x000fe20000010000 */
[----:B------:R-:W-:Y:S01]  /*b280*/  HFMA2 R180, -RZ, RZ, 0, 0 ;  /* 0x00000000ffb47431 */ /* 0x000fe200000001ff */
[----:B------:R-:W-:Y:S02]  /*b290*/  FSEL R176, R176, RZ, P2 ;  /* 0x000000ffb0b07208 */ /* 0x000fe40001000000 */
[----:B------:R-:W-:Y:S01]  /*b2a0*/  FFMA.FTZ R173, R16, R173, R181 ;  /* 0x000000ad10ad7223 */ /* 0x000fe200000100b5 */
[----:B------:R-:W-:Y:S01]  /*b2b0*/  @P3 HADD2.F32 R181, -RZ, R177.H0_H0 ;  /* 0x200000b1ffb53230 */ /* 0x000fe20000004100 */
[----:B------:R-:W-:-:S02]  /*b2c0*/  LOP3.LUT P2, RZ, R23, 0xff, RZ, 0xc0, !PT ;  /* 0x000000ff17ff7812 */ /* 0x000fc4000784c0ff */
[----:B------:R-:W-:-:S04]  /*b2d0*/  FMUL.FTZ R175, R173, R17 ;  /* 0x00000011adaf7220 */ /* 0x000fc80000410000 */
[----:B------:R-:W-:-:S04]  /*b2e0*/  FMUL.FTZ R175, R175, UR14 ;  /* 0x0000000eafaf7c20 */ /* 0x000fc80008410000 */
[----:B------:R-:W-:Y:S01]  /*b2f0*/  @P3 FMUL.FTZ R180, R175, R181 ;  /* 0x000000b5afb43220 */ /* 0x000fe20000410000 */
[----:B------:R-:W-:Y:S01]  /*b300*/  FFMA.FTZ R181, R198, R18, R19 ;  /* 0x00000012c6b57223 */ /* 0x000fe20000010013 */
[----:B------:R-:W-:Y:S02]  /*b310*/  FMUL.FTZ R175, R162, R175 ;  /* 0x000000afa2af7220 */ /* 0x000fe40000410000 */
[----:B------:R-:W-:Y:S01]  /*b320*/  FADD.FTZ R78, R78, R180 ;  /* 0x000000b44e4e7221 */ /* 0x000fe20000010000 */
[----:B------:R-:W-:Y:S01]  /*b330*/  FMUL.FTZ R180, R160, R174 ;  /* 0x000000aea0b47220 */ /* 0x000fe20000410000 */
[----:B------:R-:W-:Y:S02]  /*b340*/  HADD2.F32 R174, -RZ, R41.H1_H1 ;  /* 0x30000029ffae7230 */ /* 0x000fe40000004100 */
[----:B------:R-:W-:Y:S01]  /*b350*/  FADD.FTZ R181, R244, -R181 ;  /* 0x800000b5f4b57221 */ /* 0x000fe20000010000 */
[----:B------:R-:W-:Y:S02]  /*b360*/  FSEL R175, R175, RZ, P3 ;  /* 0x000000ffafaf7208 */ /* 0x000fe40001800000 */
[----:B------:R-:W-:Y:S01]  /*b370*/  FSEL R180, R180, RZ, P4 ;  /* 0x000000ffb4b47208 */ /* 0x000fe20002000000 */
[----:B------:R-:W-:Y:S01]  /*b380*/  FFMA.FTZ R174, R16, R181, R174 ;  /* 0x000000b510ae7223 */ /* 0x000fe200000100ae */
[----:B------:R-:W-:-:S02]  /*b390*/  LOP3.LUT P4, RZ, R22, 0xff000000, RZ, 0xc0, !PT ;  /* 0xff00000016ff7812 */ /* 0x000fc4000788c0ff */
[----:B------:R-:W-:Y:S01]  /*b3a0*/  F2FP.F16.F32.PACK_AB R176, R176, R180 ;  /* 0x000000b4b0b0723e */ /* 0x000fe200000000ff */
[----:B------:R-:W-:Y:S01]  /*b3b0*/  HADD2.F32 R180, -RZ, R42.H0_H0 ;  /* 0x2000002affb47230 */ /* 0x000fe20000004100 */
[C---:B------:R-:W-:Y:S01]  /*b3c0*/  F2FP.F16.F32.PACK_AB R173, R174.reuse, R173 ;  /* 0x000000adaead723e */ /* 0x040fe200000000ff */
[----:B------:R-:W-:Y:S01]  /*b3d0*/  FMUL.FTZ R174, R174, R17 ;  /* 0x00000011aeae7220 */ /* 0x000fe20000410000 */
[----:B------:R-:W-:-:S03]  /*b3e0*/  LOP3.LUT P3, RZ, R23, 0xff0000, RZ, 0xc0, !PT ;  /* 0x00ff000017ff7812 */ /* 0x000fc6000786c0ff */
[----:B------:R-:W-:Y:S01]  /*b3f0*/  FMUL.FTZ R181, R174, UR14 ;  /* 0x0000000eaeb57c20 */ /* 0x000fe20008410000 */
[----:B------:R-:W-:-:S03]  /*b400*/  MOV R174, RZ ;  /* 0x000000ff00ae7202 */ /* 0x000fc60000000f00 */
[----:B------:R-:W-:-:S05]  /*b410*/  @P4 HADD2.F32 R177, -RZ, R177.H1_H1 ;  /* 0x300000b1ffb14230 */ /* 0x000fca0000004100 */
[----:B------:R-:W-:Y:S01]  /*b420*/  @P4 FMUL.FTZ R174, R181, R177 ;  /* 0x000000b1b5ae4220 */ /* 0x000fe20000410000 */
[----:B------:R-:W-:Y:S01]  /*b430*/  FFMA.FTZ R177, R197, R18, R19 ;  /* 0x00000012c5b17223 */ /* 0x000fe20000010013 */
[----:B------:R-:W-:Y:S01]  /*b440*/  FMUL.FTZ R181, R163, R181 ;  /* 0x000000b5a3b57220 */ /* 0x000fe20000410000 */
[----:B------:R-:W-:Y:S02]  /*b450*/  @P3 HADD2.F32 R182, -RZ, R179.H0_H0 ;  /* 0x200000b3ffb63230 */ /* 0x000fe40000004100 */
[----:B------:R-:W-:Y:S01]  /*b460*/  FADD.FTZ R79, R79, R174 ;  /* 0x000000ae4f4f7221 */ /* 0x000fe20000010000 */
[----:B------:R-:W-:Y:S01]  /*b470*/  FADD.FTZ R177, R243, -R177 ;  /* 0x800000b1f3b17221 */ /* 0x000fe20000010000 */
[----:B------:R-:W-:-:S03]  /*b480*/  HFMA2 R174, -RZ, RZ, 0, 0 ;  /* 0x00000000ffae7431 */ /* 0x000fc600000001ff */
[----:B------:R-:W-:Y:S01]  /*b490*/  FFMA.FTZ R180, R16, R177, R180 ;  /* 0x000000b110b47223 */ /* 0x000fe200000100b4 */
[----:B------:R-:W-:Y:S01]  /*b4a0*/  FSEL R177, R181, RZ, P4 ;  /* 0x000000ffb5b17208 */ /* 0x000fe20002000000 */
[----:B------:R-:W-:Y:S01]  /*b4b0*/  @P2 HADD2.F32 R181, -RZ, R178.H0_H0 ;  /* 0x200000b2ffb52230 */ /* 0x000fe20000004100 */
[----:B------:R-:W-:Y:S02]  /*b4c0*/  LOP3.LUT P4, RZ, R23, 0xff00, RZ, 0xc0, !PT ;  /* 0x0000ff0017ff7812 */ /* 0x000fe4000788c0ff */
[----:B------:R-:W-:Y:S01]  /*b4d0*/  F2FP.F16.F32.PACK_AB R177, R177, R175 ;  /* 0x000000afb1b1723e */ /* 0x000fe200000000ff */
[----:B------:R-:W-:-:S04]  /*b4e0*/  FMUL.FTZ R175, R180, R17 ;  /* 0x00000011b4af7220 */ /* 0x000fc80000410000 */
[----:B------:R-:W-:-:S04]  /*b4f0*/  FMUL.FTZ R175, R175, UR14 ;  /* 0x0000000eafaf7c20 */ /* 0x000fc80008410000 */
[----:B------:R-:W-:Y:S01]  /*b500*/  @P2 FMUL.FTZ R174, R175, R181 ;  /* 0x000000b5afae2220 */ /* 0x000fe20000410000 */
[----:B------:R-:W-:Y:S02]  /*b510*/  HADD2.F32 R181, -RZ, R42.H1_H1 ;  /* 0x3000002affb57230 */ /* 0x000fe40000004100 */
[----:B------:R-:W-:Y:S01]  /*b520*/  FMUL.FTZ R175, R156, R175 ;  /* 0x000000af9caf7220 */ /* 0x000fe20000410000 */
[----:B------:R-:W-:Y:S02]  /*b530*/  @P4 HADD2.F32 R178, -RZ, R178.H1_H1 ;  /* 0x300000b2ffb24230 */ /* 0x000fe40000004100 */
[----:B------:R-:W-:Y:S01]  /*b540*/  FADD.FTZ R72, R72, R174 ;  /* 0x000000ae48487221 */ /* 0x000fe20000010000 */
[----:B------:R-:W-:Y:S01]  /*b550*/  FFMA.FTZ R174, R196, R18, R19 ;  /* 0x00000012c4ae7223 */ /* 0x000fe20000010013 */
[----:B------:R-:W-:-:S03]  /*b560*/  FSEL R175, R175, RZ, P2 ;  /* 0x000000ffafaf7208 */ /* 0x000fc60001000000 */
[----:B------:R-:W-:Y:S01]  /*b570*/  FADD.FTZ R174, R242, -R174 ;  /* 0x800000aef2ae7221 */ /* 0x000fe20000010000 */
[----:B------:R-:W-:-:S03]  /*b580*/  ISETP.GE.U32.AND P2, PT, R22, RZ, PT ;  /* 0x000000ff1600720c */ /* 0x000fc60003f46070 */
[----:B------:R-:W-:Y:S01]  /*b590*/  FFMA.FTZ R181, R16, R174, R181 ;  /* 0x000000ae10b57223 */ /* 0x000fe200000100b5 */
[----:B------:R-:W-:-:S04]  /*b5a0*/  ISETP.GE.U32.AND.EX P2, PT, R23, 0x1000000, PT, P2 ;  /* 0x010000001700780c */ /* 0x000fc80003f46120 */
[C---:B------:R-:W-:Y:S01]  /*b5b0*/  F2FP.F16.F32.PACK_AB R174, R181.reuse, R180 ;  /* 0x000000b4b5ae723e */ /* 0x040fe200000000ff */
[----:B------:R-:W-:Y:S01]  /*b5c0*/  FMUL.FTZ R181, R181, R17 ;  /* 0x00000011b5b57220 */ /* 0x000fe20000410000 */
[----:B------:R-:W-:-:S03]  /*b5d0*/  MOV R180, RZ ;  /* 0x000000ff00b47202 */ /* 0x000fc60000000f00 */
[----:B------:R-:W-:-:S04]  /*b5e0*/  FMUL.FTZ R181, R181, UR14 ;  /* 0x0000000eb5b57c20 */ /* 0x000fc80008410000 */
[----:B------:R-:W-:Y:S01]  /*b5f0*/  @P4 FMUL.FTZ R180, R181, R178 ;  /* 0x000000b2b5b44220 */ /* 0x000fe20000410000 */
[----:B------:R-:W-:Y:S01]  /*b600*/  FFMA.FTZ R178, R195, R18, R19 ;  /* 0x00000012c3b27223 */ /* 0x000fe20000010013 */
[----:B------:R-:W-:Y:S01]  /*b610*/  FMUL.FTZ R181, R157, R181 ;  /* 0x000000b59db57220 */ /* 0x000fe20000410000 */
[----:B------:R-:W-:Y:S02]  /*b620*/  @P2 HADD2.F32 R179, -RZ, R179.H1_H1 ;  /* 0x300000b3ffb32230 */ /* 0x000fe40000004100 */
[----:B------:R-:W-:Y:S01]  /*b630*/  FADD.FTZ R73, R73, R180 ;  /* 0x000000b449497221 */ /* 0x000fe20000010000 */
[----:B------:R-:W-:Y:S02]  /*b640*/  HADD2.F32 R180, -RZ, R43.H0_H0 ;  /* 0x2000002bffb47230 */ /* 0x000fe40000004100 */
[----:B------:R-:W-:-:S04]  /*b650*/  FADD.FTZ R178, R241, -R178 ;  /* 0x800000b2f1b27221 */ /* 0x000fc80000010000 */
[----:B------:R-:W-:Y:S01]  /*b660*/  FFMA.FTZ R180, R16, R178, R180 ;  /* 0x000000b210b47223 */ /* 0x000fe200000100b4 */
[----:B------:R-:W-:-:S04]  /*b670*/  FSEL R178, R181, RZ, P4 ;  /* 0x000000ffb5b27208 */ /* 0x000fc80002000000 */
[----:B------:R-:W-:Y:S01]  /*b680*/  F2FP.F16.F32.PACK_AB R178, R178, R175 ;  /* 0x000000afb2b2723e */ /* 0x000fe200000000ff */
[----:B------:R-:W-:-:S04]  /*b690*/  FMUL.FTZ R175, R180, R17 ;  /* 0x00000011b4af7220 */ /* 0x000fc80000410000 */
[----:B------:R-:W-:Y:S01]  /*b6a0*/  FMUL.FTZ R181, R175, UR14 ;  /* 0x0000000eafb57c20 */ /* 0x000fe20008410000 */
[----:B------:R-:W-:-:S03]  /*b6b0*/  HFMA2 R175, -RZ, RZ, 0, 0 ;  /* 0x00000000ffaf7431 */ /* 0x000fc600000001ff */
[----:B------:R-:W-:Y:S01]  /*b6c0*/  @P3 FMUL.FTZ R175, R181, R182 ;  /* 0x000000b6b5af3220 */ /* 0x000fe20000410000 */
[----:B------:R-:W-:-:S03]  /*b6d0*/  HADD2.F32 R182, -RZ, R43.H1_H1 ;  /* 0x3000002bffb67230 */ /* 0x000fc60000004100 */
        /* <DEDUP_REMOVED lines=22> */
.L_x_13583:
[----:B------:R-:W-:Y:S05]  /*b840*/  BSYNC.RECONVERGENT B2 ;  /* 0x0000000000027941 */ /* 0x000fea0003800200 */
.L_x_13582:
[----:B------:R-:W-:Y:S04]  /*b850*/  BSSY.RECONVERGENT B2, `(.L_x_13584) ;  /* 0x000007d000027945 */ /* 0x000fe80003800200 */
[----:B------:R-:W-:Y:S05]  /*b860*/  @!P1 BRA `(.L_x_13585) ;  /* 0x0000000400ec9947 */ /* 0x000fea0003800000 */
[----:B------:R-:W3:Y:S02]  /*b870*/  LDC.64 R172, c[0x0][0x390] ;  /* 0x0000e400ffac7b82 */ /* 0x000ee40000000a00 */
[----:B---3--:R-:W-:-:S05]  /*b880*/  IMAD.WIDE.U32 R172, R15, 0x10, R172 ;  /* 0x000000100fac7825 */ /* 0x008fca00078e00ac */
[----:B012---:R0:W2:Y:S01]  /*b890*/  LDG.E.128 R176, desc[UR6][R172.64] ;  /* 0x00000006acb07981 */ /* 0x0070a2000c1e1d00 */
[C---:B-----5:R-:W-:Y:S01]  /*b8a0*/  LOP3.LUT P3, RZ, R24.reuse, 0xff, RZ, 0xc0, !PT ;  /* 0x000000ff18ff7812 */ /* 0x060fe2000786c0ff */
[--C-:B------:R-:W-:Y:S01]  /*b8b0*/  HADD2.F32 R180, -RZ, R36.reuse.H1_H1 ;  /* 0x30000024ffb47230 */ /* 0x100fe20000004100 */
[C---:B------:R-:W-:Y:S01]  /*b8c0*/  LOP3.LUT P4, RZ, R24.reuse, 0xff00, RZ, 0xc0, !PT ;  /* 0x0000ff0018ff7812 */ /* 0x040fe2000788c0ff */
[----:B------:R-:W-:Y:S01]  /*b8d0*/  HADD2.F32 R181, -RZ, R37.H0_H0 ;  /* 0x20000025ffb57230 */ /* 0x000fe20000004100 */
[C---:B------:R-:W-:Y:S02]  /*b8e0*/  LOP3.LUT P1, RZ, R24.reuse, 0xff0000, RZ, 0xc0, !PT ;  /* 0x00ff000018ff7812 */ /* 0x040fe4000782c0ff */
[----:B------:R-:W-:Y:S01]  /*b8f0*/  LOP3.LUT P2, RZ, R24, 0xff000000, RZ, 0xc0, !PT ;  /* 0xff00000018ff7812 */ /* 0x000fe2000784c0ff */
[----:B0-----:R-:W-:Y:S01]  /*b900*/  FFMA.FTZ R172, R194, R18, R19 ;  /* 0x00000012c2ac7223 */ /* 0x001fe20000010013 */
[----:B------:R-:W-:-:S03]  /*b910*/  HADD2.F32 R173, -RZ, R36.H0_H0 ;  /* 0x20000024ffad7230 */ /* 0x000fc60000004100 */
[----:B------:R-:W-:-:S04]  /*b920*/  FADD.FTZ R172, R239, -R172 ;  /* 0x800000acefac7221 */ /* 0x000fc80000010000 */
[----:B------:R-:W-:Y:S01]  /*b930*/  FFMA.FTZ R172, R16, R172, R173 ;  /* 0x000000ac10ac7223 */ /* 0x000fe200000100ad */
[----:B------:R-:W-:-:S03]  /*b940*/  HFMA2 R173, -RZ, RZ, 0, 0 ;  /* 0x00000000ffad7431 */ /* 0x000fc600000001ff */
[----:B------:R-:W-:-:S04]  /*b950*/  FMUL.FTZ R174, R172, R17 ;  /* 0x00000011acae7220 */ /* 0x000fc80000410000 */
[----:B------:R-:W-:Y:S01]  /*b960*/  FMUL.FTZ R174, R174, UR14 ;  /* 0x0000000eaeae7c20 */ /* 0x000fe20008410000 */
[----:B--2---:R-:W-:-:S05]  /*b970*/  @P3 HADD2.F32 R175, -RZ, R176.H0_H0 ;  /* 0x200000b0ffaf3230 */ /* 0x004fca0000004100 */
[----:B------:R-:W-:Y:S01]  /*b980*/  @P3 FMUL.FTZ R173, R174, R175 ;  /* 0x000000afaead3220 */ /* 0x000fe20000410000 */
[----:B------:R-:W-:Y:S01]  /*b990*/  FFMA.FTZ R175, R193, R18, R19 ;  /* 0x00000012c1af7223 */ /* 0x000fe20000010013 */
[----:B------:R-:W-:Y:S02]  /*b9a0*/  FMUL.FTZ R174, R152, R174 ;  /* 0x000000ae98ae7220 */ /* 0x000fe40000410000 */
[----:B------:R-:W-:Y:S01]  /*b9b0*/  FADD.FTZ R68, R68, R173 ;  /* 0x000000ad44447221 */ /* 0x000fe20000010000 */
[----:B------:R-:W-:Y:S01]  /*b9c0*/  FADD.FTZ R175, R238, -R175 ;  /* 0x800000afeeaf7221 */ /* 0x000fe20000010000 */
[----:B------:R-:W-:-:S03]  /*b9d0*/  HFMA2 R173, -RZ, RZ, 0, 0 ;  /* 0x00000000ffad7431 */ /* 0x000fc600000001ff */
[----:B------:R-:W-:Y:S01]  /*b9e0*/  FFMA.FTZ R175, R16, R175, R180 ;  /* 0x000000af10af7223 */ /* 0x000fe200000100b4 */
[----:B------:R-:W-:-:S04]  /*b9f0*/  @P4 HADD2.F32 R180, -RZ, R176.H1_H1 ;  /* 0x300000b0ffb44230 */ /* 0x000fc80000004100 */
[C---:B------:R-:W-:Y:S01]  /*ba00*/  F2FP.F16.F32.PACK_AB R172, R175.reuse, R172 ;  /* 0x000000acafac723e */ /* 0x040fe200000000ff */
[----:B------:R-:W-:-:S04]  /*ba10*/  FMUL.FTZ R175, R175, R17 ;  /* 0x00000011afaf7220 */ /* 0x000fc80000410000 */
[----:B------:R-:W-:Y:S01]  /*ba20*/  FMUL.FTZ R176, R175, UR14 ;  /* 0x0000000eafb07c20 */ /* 0x000fe20008410000 */
[----:B------:R-:W-:-:S03]  /*ba30*/  MOV R175, RZ ;  /* 0x000000ff00af7202 */ /* 0x000fc60000000f00 */
[----:B------:R-:W-:Y:S01]  /*ba40*/  @P4 FMUL.FTZ R175, R176, R180 ;  /* 0x000000b4b0af4220 */ /* 0x000fe20000410000 */
[----:B------:R-:W-:Y:S01]  /*ba50*/  FFMA.FTZ R180, R192, R18, R19 ;  /* 0x00000012c0b47223 */ /* 0x000fe20000010013 */
[----:B------:R-:W-:Y:S02]  /*ba60*/  FMUL.FTZ R176, R153, R176 ;  /* 0x000000b099b07220 */ /* 0x000fe40000410000 */
[----:B------:R-:W-:Y:S01]  /*ba70*/  FADD.FTZ R69, R69, R175 ;  /* 0x000000af45457221 */ /* 0x000fe20000010000 */
[----:B------:R-:W-:Y:S02]  /*ba80*/  FADD.FTZ R180, R237, -R180 ;  /* 0x800000b4edb47221 */ /* 0x000fe40000010000 */
[----:B------:R-:W-:Y:S02]  /*ba90*/  FSEL R176, R176, RZ, P4 ;  /* 0x000000ffb0b07208 */ /* 0x000fe40002000000 */
[----:B------:R-:W-:Y:S01]  /*baa0*/  FFMA.FTZ R180, R16, R180, R181 ;  /* 0x000000b410b47223 */ /* 0x000fe200000100b5 */
[----:B------:R-:W-:-:S02]  /*bab0*/  @P1 HADD2.F32 R181, -RZ, R177.H0_H0 ;  /* 0x200000b1ffb51230 */ /* 0x000fc40000004100 */
[----:B------:R-:W-:Y:S02]  /*bac0*/  @P2 HADD2.F32 R177, -RZ, R177.H1_H1 ;  /* 0x300000b1ffb12230 */ /* 0x000fe40000004100 */
[----:B------:R-:W-:-:S04]  /*bad0*/  FMUL.FTZ R175, R180, R17 ;  /* 0x00000011b4af7220 */ /* 0x000fc80000410000 */
[----:B------:R-:W-:-:S04]  /*bae0*/  FMUL.FTZ R175, R175, UR14 ;  /* 0x0000000eafaf7c20 */ /* 0x000fc80008410000 */
        /* <DEDUP_REMOVED lines=8> */
[----:B------:R-:W-:-:S05]  /*bb70*/  FFMA.FTZ R181, R16, R173, R181 ;  /* 0x000000ad10b57223 */ /* 0x000fca00000100b5 */
[C---:B------:R-:W-:Y:S01]  /*bb80*/  F2FP.F16.F32.PACK_AB R173, R181.reuse, R180 ;  /* 0x000000b4b5ad723e */ /* 0x040fe200000000ff */
[----:B------:R-:W-:Y:S01]  /*bb90*/  FMUL.FTZ R181, R181, R17 ;  /* 0x00000011b5b57220 */ /* 0x000fe20000410000 */
[----:B------:R-:W-:Y:S02]  /*bba0*/  FSEL R180, R174, RZ, P3 ;  /* 0x000000ffaeb47208 */ /* 0x000fe40001800000 */
[----:B------:R-:W-:Y:S01]  /*bbb0*/  MOV R174, RZ ;  /* 0x000000ff00ae7202 */ /* 0x000fe20000000f00 */
[----:B------:R-:W-:Y:S01]  /*bbc0*/  FMUL.FTZ R181, R181, UR14 ;  /* 0x0000000eb5b57c20 */ /* 0x000fe20008410000 */
[----:B------:R-:W-:Y:S01]  /*bbd0*/  F2FP.F16.F32.PACK_AB R176, R176, R180 ;  /* 0x000000b4b0b0723e */ /* 0x000fe200000000ff */
[----:B------:R-:W-:Y:S01]  /*bbe0*/  HADD2.F32 R180, -RZ, R38.H0_H0 ;  /* 0x20000026ffb47230 */ /* 0x000fe20000004100 */
[----:B------:R-:W-:Y:S01]  /*bbf0*/  LOP3.LUT P3, RZ, R25, 0xff, RZ, 0xc0, !PT ;  /* 0x000000ff19ff7812 */ /* 0x000fe2000786c0ff */
[----:B------:R-:W-:Y:S01]  /*bc00*/  @P2 FMUL.FTZ R174, R181, R177 ;  /* 0x000000b1b5ae2220 */ /* 0x000fe20000410000 */
[----:B------:R-:W-:Y:S01]  /*bc10*/  FFMA.FTZ R177, R3, R18, R19 ;  /* 0x0000001203b17223 */ /* 0x000fe20000010013 */
[----:B------:R-:W-:-:S02]  /*bc20*/  FMUL.FTZ R181, R155, R181 ;  /* 0x000000b59bb57220 */ /* 0x000fc40000410000 */
[----:B------:R-:W-:Y:S01]  /*bc30*/  FADD.FTZ R71, R71, R174 ;  /* 0x000000ae47477221 */ /* 0x000fe20000010000 */
[----:B------:R-:W-:Y:S01]  /*bc40*/  FADD.FTZ R177, R235, -R177 ;  /* 0x800000b1ebb17221 */ /* 0x000fe20000010000 */
[----:B------:R-:W-:-:S03]  /*bc50*/  HFMA2 R174, -RZ, RZ, 0, 0 ;  /* 0x00000000ffae7431 */ /* 0x000fc600000001ff */
[----:B------:R-:W-:Y:S01]  /*bc60*/  FFMA.FTZ R180, R16, R177, R180 ;  /* 0x000000b110b47223 */ /* 0x000fe200000100b4 */
[----:B------:R-:W-:Y:S02]  /*bc70*/  FSEL R177, R181, RZ, P2 ;  /* 0x000000ffb5b17208 */ /* 0x000fe40001000000 */
[--C-:B------:R-:W-:Y:S01]  /*bc80*/  @P3 HADD2.F32 R181, -RZ, R178.reuse.H0_H0 ;  /* 0x200000b2ffb53230 */ /* 0x100fe20000004100 */
[----:B------:R-:W-:Y:S01]  /*bc90*/  LOP3.LUT P2, RZ, R25, 0xff0000, RZ, 0xc0, !PT ;  /* 0x00ff000019ff7812 */ /* 0x000fe2000784c0ff */
[----:B------:R-:W-:Y:S01]  /*bca0*/  @P1 HADD2.F32 R178, -RZ, R178.H1_H1 ;  /* 0x300000b2ffb21230 */ /* 0x000fe20000004100 */
[----:B------:R-:W-:Y:S01]  /*bcb0*/  F2FP.F16.F32.PACK_AB R177, R177, R175 ;  /* 0x000000afb1b1723e */ /* 0x000fe200000000ff */
[----:B------:R-:W-:-:S04]  /*bcc0*/  FMUL.FTZ R175, R180, R17 ;  /* 0x00000011b4af7220 */ /* 0x000fc80000410000 */
[----:B------:R-:W-:-:S04]  /*bcd0*/  FMUL.FTZ R175, R175, UR14 ;  /* 0x0000000eafaf7c20 */ /* 0x000fc80008410000 */
[----:B------:R-:W-:Y:S01]  /*bce0*/  @P3 FMUL.FTZ R174, R175, R181 ;  /* 0x000000b5afae3220 */ /* 0x000fe20000410000 */
[----:B------:R-:W-:Y:S02]  /*bcf0*/  HADD2.F32 R181, -RZ, R38.H1_H1 ;  /* 0x30000026ffb57230 */ /* 0x000fe40000004100 */
[----:B------:R-:W-:Y:S01]  /*bd00*/  FMUL.FTZ R175, R148, R175 ;  /* 0x000000af94af7220 */ /* 0x000fe20000410000 */
[----:B------:R-:W-:Y:S02]  /*bd10*/  @P2 HADD2.F32 R182, -RZ, R179.H0_H0 ;  /* 0x200000b3ffb62230 */ /* 0x000fe40000004100 */
[----:B------:R-:W-:Y:S01]  /*bd20*/  FADD.FTZ R64, R64, R174 ;  /* 0x000000ae40407221 */ /* 0x000fe20000010000 */
[----:B------:R-:W-:Y:S01]  /*bd30*/  FFMA.FTZ R174, R4, R18, R19 ;  /* 0x0000001204ae7223 */ /* 0x000fe20000010013 */
[----:B------:R-:W-:-:S03]  /*bd40*/  FSEL R175, R175, RZ, P3 ;  /* 0x000000ffafaf7208 */ /* 0x000fc60001800000 */
[----:B------:R-:W-:-:S04]  /*bd50*/  FADD.FTZ R174, R234, -R174 ;  /* 0x800000aeeaae7221 */ /* 0x000fc80000010000 */
[----:B------:R-:W-:-:S05]  /*bd60*/  FFMA.FTZ R181, R16, R174, R181 ;  /* 0x000000ae10b57223 */ /* 0x000fca00000100b5 */
[C---:B------:R-:W-:Y:S01]  /*bd70*/  F2FP.F16.F32.PACK_AB R174, R181.reuse, R180 ;  /* 0x000000b4b5ae723e */ /* 0x040fe200000000ff */
[----:B------:R-:W-:Y:S01]  /*bd80*/  FMUL.FTZ R181, R181, R17 ;  /* 0x00000011b5b57220 */ /* 0x000fe20000410000 */
[----:B------:R-:W-:-:S03]  /*bd90*/  MOV R180, RZ ;  /* 0x000000ff00b47202 */ /* 0x000fc60000000f00 */
[----:B------:R-:W-:-:S04]  /*bda0*/  FMUL.FTZ R181, R181, UR14 ;  /* 0x0000000eb5b57c20 */ /* 0x000fc80008410000 */
[----:B------:R-:W-:Y:S01]  /*bdb0*/  @P1 FMUL.FTZ R180, R181, R178 ;  /* 0x000000b2b5b41220 */ /* 0x000fe20000410000 */
[----:B------:R-:W-:Y:S01]  /*bdc0*/  FFMA.FTZ R178, R5, R18, R19 ;  /* 0x0000001205b27223 */ /* 0x000fe20000010013 */
[----:B------:R-:W-:Y:S02]  /*bdd0*/  FMUL.FTZ R181, R149, R181 ;  /* 0x000000b595b57220 */ /* 0x000fe40000410000 */
[----:B------:R-:W-:Y:S01]  /*bde0*/  FADD.FTZ R65, R65, R180 ;  /* 0x000000b441417221 */ /* 0x000fe20000010000 */
[----:B------:R-:W-:Y:S02]  /*bdf0*/  HADD2.F32 R180, -RZ, R39.H0_H0 ;  /* 0x20000027ffb47230 */ /* 0x000fe40000004100 */
[----:B------:R-:W-:-:S04]  /*be00*/  FADD.FTZ R178, R233, -R178 ;  /* 0x800000b2e9b27221 */ /* 0x000fc80000010000 */
[----:B------:R-:W-:Y:S01]  /*be10*/  FFMA.FTZ R180, R16, R178, R180 ;  /* 0x000000b210b47223 */ /* 0x000fe200000100b4 */
[----:B------:R-:W-:Y:S02]  /*be20*/  FSEL R178, R181, RZ, P1 ;  /* 0x000000ffb5b27208 */ /* 0x000fe40000800000 */
[----:B------:R-:W-:Y:S02]  /*be30*/  ISETP.GE.U32.AND P1, PT, R24, RZ, PT ;  /* 0x000000ff1800720c */ /* 0x000fe40003f26070 */
[----:B------:R-:W-:Y:S01]  /*be40*/  F2FP.F16.F32.PACK_AB R178, R178, R175 ;  /* 0x000000afb2b2723e */ /* 0x000fe200000000ff */
[----:B------:R-:W-:Y:S01]  /*be50*/  FMUL.FTZ R175, R180, R17 ;  /* 0x00000011b4af7220 */ /* 0x000fe20000410000 */
[----:B------:R-:W-:-:S03]  /*be60*/  ISETP.GE.U32.AND.EX P1, PT, R25, 0x1000000, PT, P1 ;  /* 0x010000001900780c */ /* 0x000fc60003f26110 */
[----:B------:R-:W-:Y:S01]  /*be70*/  FMUL.FTZ R181, R175, UR14 ;  /* 0x0000000eafb57c20 */ /* 0x000fe20008410000 */
[----:B------:R-:W-:-:S03]  /*be80*/  HFMA2 R175, -RZ, RZ, 0, 0 ;  /* 0x00000000ffaf7431 */ /* 0x000fc600000001ff */
[----:B------:R-:W-:Y:S01]  /*be90*/  @P2 FMUL.FTZ R175, R181, R182 ;  /* 0x000000b6b5af2220 */ /* 0x000fe20000410000 */
[----:B------:R-:W-:-:S05]  /*bea0*/  HADD2.F32 R182, -RZ, R39.H1_H1 ;  /* 0x30000027ffb67230 */ /* 0x000fca0000004100 */
        /* <DEDUP_REMOVED lines=23> */
.L_x_13585:
[----:B------:R-:W-:Y:S05]  /*c020*/  BSYNC.RECONVERGENT B2 ;  /* 0x0000000000027941 */ /* 0x000fea0003800200 */
.L_x_13584:
[----:B0-23--:R-:W2:Y:S01]  /*c030*/  LDL.LU R176, [R1+0x14] ;  /* 0x0000140001b07983 */ /* 0x00dea20000300800 */
[----:B------:R-:W-:Y:S01]  /*c040*/  BSSY.RECONVERGENT B2, `(.L_x_13586) ;  /* 0x000007e000027945 */ /* 0x000fe20003800200 */
[----:B--2---:R-:W-:-:S13]  /*c050*/  ISETP.NE.AND P1, PT, R176, RZ, PT ;  /* 0x000000ffb000720c */ /* 0x004fda0003f25270 */
[----:B------:R-:W-:Y:S05]  /*c060*/  @!P1 BRA `(.L_x_13587) ;  /* 0x0000000400ec9947 */ /* 0x000fea0003800000 */
[----:B------:R-:W0:Y:S02]  /*c070*/  LDC.64 R172, c[0x0][0x390] ;  /* 0x0000e400ffac7b82 */ /* 0x000e240000000a00 */
[----:B0-----:R-:W-:-:S05]  /*c080*/  IMAD.WIDE.U32 R172, R15, 0x10, R172 ;  /* 0x000000100fac7825 */ /* 0x001fca00078e00ac */
[----:B-1----:R0:W2:Y:S01]  /*c090*/  LDG.E.128 R176, desc[UR6][R172.64] ;  /* 0x00000006acb07981 */ /* 0x0020a2000c1e1d00 */
        /* <DEDUP_REMOVED lines=33> */
[--C-:B------:R-:W-:Y:S01]  /*c2b0*/  @P3 HADD2.F32 R181, -RZ, R177.reuse.H0_H0 ;  /* 0x200000b1ffb53230 */ /* 0x100fe20000004100 */
[----:B------:R-:W-:Y:S01]  /*c2c0*/  LOP3.LUT P2, RZ, R27, 0xff00, RZ, 0xc0, !PT ;  /* 0x0000ff001bff7812 */ /* 0x000fe2000784c0ff */
[----:B------:R-:W-:-:S02]  /*c2d0*/  @P4 HADD2.F32 R177, -RZ, R177.H1_H1 ;  /* 0x300000b1ffb14230 */ /* 0x000fc40000004100 */
        /* <DEDUP_REMOVED lines=21> */
[----:B------:R-:W-:Y:S01]  /*c430*/  FMUL.FTZ R181, R147, R181 ;  /* 0x000000b593b57220 */ /* 0x000fe20000410000 */
[----:B------:R-:W-:-:S02]  /*c440*/  @P3 HADD2.F32 R182, -RZ, R179.H0_H0 ;  /* 0x200000b3ffb63230 */ /* 0x000fc40000004100 */
[----:B------:R-:W-:Y:S01]  /*c450*/  FADD.FTZ R63, R63, R174 ;  /* 0x000000ae3f3f7221 */ /* 0x000fe20000010000 */
[----:B------:R-:W-:Y:S01]  /*c460*/  FADD.FTZ R177, R225, -R177 ;  /* 0x800000b1e1b17221 */ /* 0x000fe20000010000 */
[----:B------:R-:W-:-:S03]  /*c470*/  HFMA2 R174, -RZ, RZ, 0, 0 ;  /* 0x00000000ffae7431 */ /* 0x000fc600000001ff */
[----:B------:R-:W-:Y:S01]  /*c480*/  FFMA.FTZ R180, R16, R177, R180 ;  /* 0x000000b110b47223 */ /* 0x000fe200000100b4 */
[----:B------:R-:W-:Y:S01]  /*c490*/  FSEL R177, R181, RZ, P4 ;  /* 0x000000ffb5b17208 */ /* 0x000fe20002000000 */
[----:B------:R-:W-:-:S03]  /*c4a0*/  @P1 HADD2.F32 R181, -RZ, R178.H0_H0 ;  /* 0x200000b2ffb51230 */ /* 0x000fc60000004100 */
[----:B------:R-:W-:Y:S01]  /*c4b0*/  F2FP.F16.F32.PACK_AB R177, R177, R175 ;  /* 0x000000afb1b1723e */ /* 0x000fe200000000ff */
[----:B------:R-:W-:Y:S01]  /*c4c0*/  FMUL.FTZ R175, R180, R17 ;  /* 0x00000011b4af7220 */ /* 0x000fe20000410000 */
[----:B------:R-:W-:-:S03]  /*c4d0*/  @P2 HADD2.F32 R178, -RZ, R178.H1_H1 ;  /* 0x300000b2ffb22230 */ /* 0x000fc60000004100 */
        /* <DEDUP_REMOVED lines=52> */
.L_x_13587:
[----:B------:R-:W-:Y:S05]  /*c820*/  BSYNC.RECONVERGENT B2 ;  /* 0x0000000000027941 */ /* 0x000fea0003800200 */
.L_x_13586:
[----:B------:R-:W-:Y:S05]  /*c830*/  @!P0 BRA `(.L_x_13568) ;  /* 0x0000000400e88947 */ /* 0x000fea0003800000 */
[----:B------:R-:W2:Y:S02]  /*c840*/  LDC.64 R172, c[0x0][0x390] ;  /* 0x0000e400ffac7b82 */ /* 0x000ea40000000a00 */
[----:B--2---:R-:W-:-:S05]  /*c850*/  IMAD.WIDE.U32 R172, R15, 0x10, R172 ;  /* 0x000000100fac7825 */ /* 0x004fca00078e00ac */
[----:B01----:R0:W2:Y:S01]  /*c860*/  LDG.E.128 R176, desc[UR6][R172.64] ;  /* 0x00000006acb07981 */ /* 0x0030a2000c1e1d00 */
[----:B------:R-:W-:Y:S01]  /*c870*/  FFMA.FTZ R175, R209, R18, R19 ;  /* 0x00000012d1af7223 */ /* 0x000fe20000010013 */
[C---:B------:R-:W-:Y:S02]  /*c880*/  LOP3.LUT P0, RZ, R184.reuse, 0xff, RZ, 0xc0, !PT ;  /* 0x000000ffb8ff7812 */ /* 0x040fe4000780c0ff */
[C---:B------:R-:W-:Y:S01]  /*c890*/  LOP3.LUT P1, RZ, R184.reuse, 0xff00, RZ, 0xc0, !PT ;  /* 0x0000ff00b8ff7812 */ /* 0x040fe2000782c0ff */
[----:B------:R-:W-:Y:S01]  /*c8a0*/  FADD.FTZ R175, R221, -R175 ;  /* 0x800000afddaf7221 */ /* 0x000fe20000010000 */
[----:B------:R-:W-:Y:S02]  /*c8b0*/  LOP3.LUT P2, RZ, R184, 0xff0000, RZ, 0xc0, !PT ;  /* 0x00ff0000b8ff7812 */ /* 0x000fe4000784c0ff */
[----:B------:R-:W-:Y:S01]  /*c8c0*/  LOP3.LUT P3, RZ, R185, 0xff0000, RZ, 0xc0, !PT ;  /* 0x00ff0000b9ff7812 */ /* 0x000fe2000786c0ff */
[----:B0-----:R-:W-:Y:S02]  /*c8d0*/  HADD2.F32 R172, -RZ, R28.H0_H0 ;  /* 0x2000001cffac7230 */ /* 0x001fe40000004100 */
[----:B------:R-:W-:-:S03]  /*c8e0*/  HADD2.F32 R173, -RZ, R31.H1_H1 ;  /* 0x3000001fffad7230 */ /* 0x000fc60000004100 */
[----:B-----5:R-:W-:Y:S01]  /*c8f0*/  FFMA.FTZ R175, R16, R175, R172 ;  /* 0x000000af10af7223 */ /* 0x020fe200000100ac */
[----:B------:R-:W-:-:S03]  /*c900*/  FFMA.FTZ R172, R186, R18, R19 ;  /* 0x00000012baac7223 */ /* 0x000fc60000010013 */
[----:B------:R-:W-:Y:S01]  /*c910*/  FMUL.FTZ R174, R175, R17 ;  /* 0x00000011afae7220 */ /* 0x000fe20000410000 */
[----:B------:R-:W-:-:S03]  /*c920*/  FADD.FTZ R172, R214, -R172 ;  /* 0x800000acd6ac7221 */ /* 0x000fc60000010000 */
[----:B------:R-:W-:Y:S01]  /*c930*/  FMUL.FTZ R174, R174, UR14 ;  /* 0x0000000eaeae7c20 */ /* 0x000fe20008410000 */
[----:B------:R-:W-:Y:S01]  /*c940*/  FFMA.FTZ R182, R16, R172, R173 ;  /* 0x000000ac10b67223 */ /* 0x000fe200000100ad */
[----:B------:R-:W-:Y:S02]  /*c950*/  HFMA2 R172, -RZ, RZ, 0, 0 ;  /* 0x00000000ffac7431 */ /* 0x000fe400000001ff */
[--C-:B--2---:R-:W-:Y:S02]  /*c960*/  @P0 HADD2.F32 R173, -RZ, R176.reuse.H0_H0 ;  /* 0x200000b0ffad0230 */ /* 0x104fe40000004100 */
[----:B------:R-:W-:-:S03]  /*c970*/  @P1 HADD2.F32 R176, -RZ, R176.H1_H1 ;  /* 0x300000b0ffb01230 */ /* 0x000fc60000004100 */
        /* <DEDUP_REMOVED lines=11> */
[----:B------:R-:W-:Y:S02]  /*ca30*/  FFMA.FTZ R175, R191, R18, R19 ;  /* 0x00000012bfaf7223 */ /* 0x000fe40000010013 */
[----:B------:R-:W-:Y:S01]  /*ca40*/  FMUL.FTZ R180, R173, UR14 ;  /* 0x0000000eadb47c20 */ /* 0x000fe20008410000 */
[----:B------:R-:W-:Y:S01]  /*ca50*/  MOV R173, RZ ;  /* 0x000000ff00ad7202 */ /* 0x000fe20000000f00 */
[----:B------:R-:W-:Y:S02]  /*ca60*/  FADD.FTZ R175, R219, -R175 ;  /* 0x800000afdbaf7221 */ /* 0x000fe40000010000 */
[----:B------:R-:W-:Y:S01]  /*ca70*/  @P1 FMUL.FTZ R173, R180, R176 ;  /* 0x000000b0b4ad1220 */ /* 0x000fe20000410000 */
[----:B------:R-:W-:Y:S02]  /*ca80*/  HADD2.F32 R176, -RZ, R29.H0_H0 ;  /* 0x2000001dffb07230 */ /* 0x000fe40000004100 */
[----:B------:R-:W-:Y:S01]  /*ca90*/  FMUL.FTZ R180, R137, R180 ;  /* 0x000000b489b47220 */ /* 0x000fe20000410000 */
[----:B------:R-:W-:Y:S01]  /*caa0*/  FADD.FTZ R53, R53, R173 ;  /* 0x000000ad35357221 */ /* 0x000fe20000010000 */
[----:B------:R-:W-:-:S02]  /*cab0*/  HFMA2 R173, -RZ, RZ, 0, 0 ;  /* 0x00000000ffad7431 */ /* 0x000fc400000001ff */
        /* <DEDUP_REMOVED lines=14> */
[----:B------:R-:W-:Y:S01]  /*cba0*/  FADD.FTZ R173, R218, -R173 ;  /* 0x800000addaad7221 */ /* 0x000fe20000010000 */
[----:B------:R-:W-:-:S03]  /*cbb0*/  LOP3.LUT P2, RZ, R185, 0xff00, RZ, 0xc0, !PT ;  /* 0x0000ff00b9ff7812 */ /* 0x000fc6000784c0ff */
[----:B------:R-:W-:-:S05]  /*cbc0*/  FFMA.FTZ R180, R16, R173, R180 ;  /* 0x000000ad10b47223 */ /* 0x000fca00000100b4 */
[C---:B------:R-:W-:Y:S01]  /*cbd0*/  F2FP.F16.F32.PACK_AB R173, R180.reuse, R175 ;  /* 0x000000afb4ad723e */ /* 0x040fe200000000ff */
[----:B------:R-:W-:Y:S01]  /*cbe0*/  FMUL.FTZ R180, R180, R17 ;  /* 0x00000011b4b47220 */ /* 0x000fe20000410000 */
[----:B------:R-:W-:Y:S01]  /*cbf0*/  @P0 HADD2.F32 R175, -RZ, R177.H1_H1 ;  /* 0x300000b1ffaf0230 */ /* 0x000fe20000004100 */
[----:B------:R-:W-:Y:S02]  /*cc00*/  MOV R177, RZ ;  /* 0x000000ff00b17202 */ /* 0x000fe40000000f00 */
        /* <DEDUP_REMOVED lines=16> */
[----:B------:R-:W-:Y:S02]  /*cd10*/  HADD2.F32 R181, -RZ, R30.H1_H1 ;  /* 0x3000001effb57230 */ /* 0x000fe40000004100 */
[----:B------:R-:W-:Y:S01]  /*cd20*/  FMUL.FTZ R180, R132, R180 ;  /* 0x000000b484b47220 */ /* 0x000fe20000410000 */
[----:B------:R-:W-:Y:S01]  /*cd30*/  FADD.FTZ R48, R48, R174 ;  /* 0x000000ae30307221 */ /* 0x000fe20000010000 */
[-CC-:B------:R-:W-:Y:S01]  /*cd40*/  FFMA.FTZ R174, R188, R18.reuse, R19.reuse ;  /* 0x00000012bcae7223 */ /* 0x180fe20000010013 */
[----:B------:R-:W-:Y:S01]  /*cd50*/  FFMA.FTZ R18, R210, R18, R19 ;  /* 0x00000012d2127223 */ /* 0x000fe20000010013 */
[----:B------:R-:W-:Y:S01]  /*cd60*/  HADD2.F32 R19, -RZ, R31.H0_H0 ;  /* 0x2000001fff137230 */ /* 0x000fe20000004100 */
[----:B------:R-:W-:Y:S01]  /*cd70*/  FSEL R180, R180, RZ, P1 ;  /* 0x000000ffb4b47208 */ /* 0x000fe20000800000 */
[----:B------:R-:W-:Y:S01]  /*cd80*/  FADD.FTZ R174, R216, -R174 ;  /* 0x800000aed8ae7221 */ /* 0x000fe20000010000 */
[----:B------:R-:W-:-:S03]  /*cd90*/  FADD.FTZ R18, R215, -R18 ;  /* 0x80000012d7127221 */ /* 0x000fc60000010000 */
[C---:B------:R-:W-:Y:S01]  /*cda0*/  FFMA.FTZ R181, R16.reuse, R174, R181 ;  /* 0x000000ae10b57223 */ /* 0x040fe200000100b5 */
[----:B------:R-:W-:Y:S02]  /*cdb0*/  FFMA.FTZ R16, R16, R18, R19 ;  /* 0x0000001210107223 */ /* 0x000fe40000010013 */
[----:B------:R-:W0:Y:S02]  /*cdc0*/  LDC.64 R18, c[0x0][0x478] ;  /* 0x00011e00ff127b82 */ /* 0x000e240000000a00 */
[C---:B------:R-:W-:Y:S01]  /*cdd0*/  F2FP.F16.F32.PACK_AB R174, R181.reuse, R175 ;  /* 0x000000afb5ae723e */ /* 0x040fe200000000ff */
[----:B------:R-:W-:Y:S01]  /*cde0*/  FMUL.FTZ R181, R181, R17 ;  /* 0x00000011b5b57220 */ /* 0x000fe20000410000 */
[----:B------:R-:W-:-:S03]  /*cdf0*/  @P2 HADD2.F32 R175, -RZ, R178.H1_H1 ;  /* 0x300000b2ffaf2230 */ /* 0x000fc60000004100 */
[----:B------:R-:W-:Y:S01]  /*ce00*/  FMUL.FTZ R178, R181, UR14 ;  /* 0x0000000eb5b27c20 */ /* 0x000fe20008410000 */
[----:B------:R-:W-:-:S03]  /*ce10*/  MOV R181, RZ ;  /* 0x000000ff00b57202 */ /* 0x000fc60000000f00 */
[----:B------:R-:W-:Y:S01]  /*ce20*/  @P2 FMUL.FTZ R181, R178, R175 ;  /* 0x000000afb2b52220 */ /* 0x000fe20000410000 */
[----:B------:R-:W-:Y:S01]  /*ce30*/  FMUL.FTZ R178, R133, R178 ;  /* 0x000000b285b27220 */ /* 0x000fe20000410000 */
[----:B------:R-:W-:Y:S01]  /*ce40*/  F2FP.F16.F32.PACK_AB R175, R182, R16 ;  /* 0x00000010b6af723e */ /* 0x000fe200000000ff */
[----:B------:R-:W-:Y:S01]  /*ce50*/  FMUL.FTZ R16, R16, R17 ;  /* 0x0000001110107220 */ /* 0x000fe20000410000 */
[----:B------:R-:W-:Y:S02]  /*ce60*/  FADD.FTZ R49, R49, R181 ;  /* 0x000000b531317221 */ /* 0x000fe40000010000 */
[----:B------:R-:W-:Y:S01]  /*ce70*/  FSEL R178, R178, RZ, P2 ;  /* 0x000000ffb2b27208 */ /* 0x000fe20001000000 */
[----:B------:R-:W-:-:S03]  /*ce80*/  FMUL.FTZ R16, R16, UR14 ;  /* 0x0000000e10107c20 */ /* 0x000fc60008410000 */
[----:B------:R-:W-:Y:S02]  /*ce90*/  F2FP.F16.F32.PACK_AB R178, R178, R180 ;  /* 0x000000b4b2b2723e */ /* 0x000fe400000000ff */
[----:B------:R-:W1:Y:S01]  /*cea0*/  LDC.64 R180, c[0x0][0x468] ;  /* 0x00011a00ffb47b82 */ /* 0x000e620000000a00 */
[----:B0-----:R-:W-:-:S05]  /*ceb0*/  IMAD.WIDE.U32 R18, R15, 0x10, R18 ;  /* 0x000000100f127825 */ /* 0x001fca00078e0012 */
[----:B------:R0:W-:Y:S02]  /*cec0*/  STG.E.128 desc[UR6][R18.64], R172 ;  /* 0x000000ac12007986 */ /* 0x0001e4000c101d06 */
[----:B0-----:R-:W-:Y:S01]  /*ced0*/  FMUL.FTZ R19, R182, R17 ;  /* 0x00000011b6137220 */ /* 0x001fe20000410000 */
[----:B------:R-:W-:Y:S02]  /*cee0*/  HFMA2 R18, -RZ, RZ, 0, 0 ;  /* 0x00000000ff127431 */ /* 0x000fe400000001ff */
[----:B------:R-:W-:-:S05]  /*cef0*/  @P3 HADD2.F32 R17, -RZ, R179.H0_H0 ;  /* 0x200000b3ff113230 */ /* 0x000fca0000004100 */
[----:B------:R-:W-:Y:S01]  /*cf00*/  @P3 FMUL.FTZ R18, R16, R17 ;  /* 0x0000001110123220 */ /* 0x000fe20000410000 */
[----:B------:R-:W-:Y:S02]  /*cf10*/  @P0 HADD2.F32 R17, -RZ, R179.H1_H1 ;  /* 0x300000b3ff110230 */ /* 0x000fe40000004100 */
[----:B------:R-:W-:Y:S01]  /*cf20*/  FMUL.FTZ R179, R19, UR14 ;  /* 0x0000000e13b37c20 */ /* 0x000fe20008410000 */
[----:B------:R-:W-:Y:S01]  /*cf30*/  MOV R19, RZ ;  /* 0x000000ff00137202 */ /* 0x000fe20000000f00 */
[----:B------:R-:W-:Y:S01]  /*cf40*/  FMUL.FTZ R16, R134, R16 ;  /* 0x0000001086107220 */ /* 0x000fe20000410000 */
[----:B------:R-:W-:Y:S01]  /*cf50*/  FADD.FTZ R50, R50, R18 ;  /* 0x0000001232327221 */ /* 0x000fe20000010000 */
[----:B------:R-:W-:Y:S01]  /*cf60*/  @P0 FMUL.FTZ R19, R179, R17 ;  /* 0x00000011b3130220 */ /* 0x000fe20000410000 */
[----:B------:R-:W-:Y:S02]  /*cf70*/  FMUL.FTZ R17, R135, R179 ;  /* 0x000000b387117220 */ /* 0x000fe40000410000 */
[----:B------:R-:W-:Y:S01]  /*cf80*/  FSEL R16, R16, RZ, P3 ;  /* 0x000000ff10107208 */ /* 0x000fe20001800000 */
[----:B------:R-:W-:-:S02]  /*cf90*/  FADD.FTZ R51, R51, R19 ;  /* 0x0000001333337221 */ /* 0x000fc40000010000 */
[----:B------:R-:W-:-:S04]  /*cfa0*/  FSEL R17, R17, RZ, P0 ;  /* 0x000000ff11117208 */ /* 0x000fc80000000000 */
[----:B------:R-:W-:Y:S01]  /*cfb0*/  F2FP.F16.F32.PACK_AB R179, R17, R16 ;  /* 0x0000001011b3723e */ /* 0x000fe200000000ff */
[----:B-1----:R-:W-:-:S05]  /*cfc0*/  IMAD.WIDE.U32 R16, R15, 0x10, R180 ;  /* 0x000000100f107825 */ /* 0x002fca00078e00b4 */
[----:B------:R2:W-:Y:S02]  /*cfd0*/  STG.E.128 desc[UR6][R16.64], R176 ;  /* 0x000000b010007986 */ /* 0x0005e4000c101d06 */
.L_x_13568:
[----:B------:R-:W-:Y:S05]  /*cfe0*/  BSYNC.RECONVERGENT B1 ;  /* 0x0000000000017941 */ /* 0x000fea0003800200 */
.L_x_13550:
[----:B--2--5:R-:W2:Y:S02]  /*cff0*/  LDC.64 R16, c[0x0][0x380] ;  /* 0x0000e000ff107b82 */ /* 0x024ea40000000a00 */
[----:B--2---:R-:W-:-:S04]  /*d000*/  LEA R213, R16, R213, 0x2 ;  /* 0x000000d510d57211 */ /* 0x004fc800078e10ff */
[----:B------:R-:W-:-:S13]  /*d010*/  ISETP.GE.AND P0, PT, R213, R17, PT ;  /* 0x00000011d500720c */ /* 0x000fda0003f06270 */
[----:B------:R-:W-:Y:S05]  /*d020*/  @!P0 BRA `(.L_x_13588) ;  /* 0xffffff4000508947 */ /* 0x000fea000383ffff */
.L_x_13538:
[----:B------:R-:W-:Y:S05]  /*d030*/  BSYNC B0 ;  /* 0x0000000000007941 */ /* 0x000fea0003800000 */
.L_x_13537:
        /* <DEDUP_REMOVED lines=249> */
.L_x_13590:
[----:B------:R-:W-:Y:S05]  /*dfd0*/  BSYNC.RECONVERGENT B0 ;  /* 0x0000000000007941 */ /* 0x000fea0003800200 */
.L_x_13589:
        /* <DEDUP_REMOVED lines=17> */
.L_x_13592:
[----:B------:R-:W-:Y:S05]  /*e0f0*/  BSYNC.RECONVERGENT B0 ;  /* 0x0000000000007941 */ /* 0x000fea0003800200 */
.L_x_13591:
        /* <DEDUP_REMOVED lines=17> */
.L_x_13594:
[----:B------:R-:W-:Y:S05]  /*e210*/  BSYNC.RECONVERGENT B0 ;  /* 0x0000000000007941 */ /* 0x000fea0003800200 */
.L_x_13593:
        /* <DEDUP_REMOVED lines=134> */
.L_x_13596:
[----:B------:R-:W-:Y:S05]  /*ea80*/  BSYNC.RECONVERGENT B0 ;  /* 0x0000000000007941 */ /* 0x000fea0003800200 */
.L_x_13595:
        /* <DEDUP_REMOVED lines=17> */
.L_x_13598:
[----:B------:R-:W-:Y:S05]  /*eba0*/  BSYNC.RECONVERGENT B0 ;  /* 0x0000000000007941 */ /* 0x000fea0003800200 */
.L_x_13597:
        /* <DEDUP_REMOVED lines=17> */
.L_x_13600:
[----:B------:R-:W-:Y:S05]  /*ecc0*/  BSYNC.RECONVERGENT B0 ;  /* 0x0000000000007941 */ /* 0x000fea0003800200 */
.L_x_13599:
        /* <DEDUP_REMOVED lines=17> */
.L_x_13602:
[----:B------:R-:W-:Y:S05]  /*ede0*/  BSYNC.RECONVERGENT B0 ;  /* 0x0000000000007941 */ /* 0x000fea0003800200 */
.L_x_13601:
        /* <DEDUP_REMOVED lines=17> */
.L_x_13604:
[----:B------:R-:W-:Y:S05]  /*ef00*/  BSYNC.RECONVERGENT B0 ;  /* 0x0000000000007941 */ /* 0x000fea0003800200 */
.L_x_13603:
        /* <DEDUP_REMOVED lines=17> */
.L_x_13606:
[----:B------:R-:W-:Y:S05]  /*f020*/  BSYNC.RECONVERGENT B0 ;  /* 0x0000000000007941 */ /* 0x000fea0003800200 */
.L_x_13605:
        /* <DEDUP_REMOVED lines=11> */
.L_x_13549:
        /* <DEDUP_REMOVED lines=8> */
.L_x_13608:
[----:B------:R-:W-:Y:S05]  /*f160*/  BSYNC B1 ;  /* 0x0000000000017941 */ /* 0x000fea0003800000 */
.L_x_13607:
        /* <DEDUP_REMOVED lines=9> */
.L_x_13609:
        /* <DEDUP_REMOVED lines=8> */
.L_x_13610:
[----:B------:R-:W-:Y:S02]  /*f280*/  MOV R177, R179 ;  /* 0x000000b300b17202 */ /* 0x000fe40000000f00 */
[----:B------:R-:W-:-:S05]  /*f290*/  MOV R18, R180 ;  /* 0x000000b400127202 */ /* 0x000fca0000000f00 */
[----:B------:R-:W-:Y:S01]  /*f2a0*/  FADD.FTZ R178, R178, R18 ;  /* 0x00000012b2b27221 */ /* 0x000fe20000010000 */
[----:B------:R-:W-:-:S07]  /*f2b0*/  MOV R18, 0xffffffff ;  /* 0xffffffff00127802 */ /* 0x000fce0000000f00 */
[----:B------:R-:W-:Y:S05]  /*f2c0*/  WARPSYNC.COLLECTIVE R18, `(.L_x_13611) ;  /* 0x0000000012087348 */ /* 0x000fea0003c00000 */
[----:B------:R0:W1:Y:S02]  /*f2d0*/  SHFL.BFLY P6, R180, R177, R176, R19 ;  /* 0x0c0000b0b1b47389 */ /* 0x00006400000c0013 */
[----:B01----:R-:W-:Y:S05]  /*f2e0*/  ENDCOLLECTIVE ;  /* 0x000000000000791b */ /* 0x003fea0003800000 */
.L_x_13611:
        /* <DEDUP_REMOVED lines=8> */
.L_x_13612:
[----:B------:R-:W-:Y:S02]  /*f370*/  MOV R177, R179 ;  /* 0x000000b300b17202 */ /* 0x000fe40000000f00 */
[----:B------:R-:W-:-:S05]  /*f380*/  MOV R18, R180 ;  /* 0x000000b400127202 */ /* 0x000fca0000000f00 */
[----:B------:R-:W-:Y:S01]  /*f390*/  FADD.FTZ R178, R178, R18 ;  /* 0x00000012b2b27221 */ /* 0x000fe20000010000 */
[----:B------:R-:W-:-:S07]  /*f3a0*/  MOV R18, 0xffffffff ;  /* 0xffffffff00127802 */ /* 0x000fce0000000f00 */
[----:B------:R-:W-:Y:S05]  /*f3b0*/  WARPSYNC.COLLECTIVE R18, `(.L_x_13613) ;  /* 0x0000000012087348 */ /* 0x000fea0003c00000 */
[----:B------:R0:W1:Y:S02]  /*f3c0*/  SHFL.BFLY P6, R180, R177, R176, R19 ;  /* 0x0c0000b0b1b47389 */ /* 0x00006400000c0013 */
[----:B01----:R-:W-:Y:S05]  /*f3d0*/  ENDCOLLECTIVE ;  /* 0x000000000000791b */ /* 0x003fea0003800000 */
.L_x_13613:
        /* <DEDUP_REMOVED lines=8> */
.L_x_13614:
[----:B------:R-:W-:Y:S02]  /*f460*/  MOV R177, R179 ;  /* 0x000000b300b17202 */ /* 0x000fe40000000f00 */
[----:B------:R-:W-:-:S05]  /*f470*/  MOV R18, R180 ;  /* 0x000000b400127202 */ /* 0x000fca0000000f00 */
[----:B------:R-:W-:Y:S01]  /*f480*/  FADD.FTZ R178, R178, R18 ;  /* 0x00000012b2b27221 */ /* 0x000fe20000010000 */
[----:B------:R-:W-:-:S07]  /*f490*/  MOV R18, 0xffffffff ;  /* 0xffffffff00127802 */ /* 0x000fce0000000f00 */
[----:B------:R-:W-:Y:S05]  /*f4a0*/  WARPSYNC.COLLECTIVE R18, `(.L_x_13615) ;  /* 0x0000000012087348 */ /* 0x000fea0003c00000 */
[----:B------:R0:W1:Y:S02]  /*f4b0*/  SHFL.BFLY P6, R180, R177, R176, R19 ;  /* 0x0c0000b0b1b47389 */ /* 0x00006400000c0013 */
[----:B01----:R-:W-:Y:S05]  /*f4c0*/  ENDCOLLECTIVE ;  /* 0x000000000000791b */ /* 0x003fea0003800000 */
.L_x_13615:
        /* <DEDUP_REMOVED lines=8> */
.L_x_13616:
[----:B------:R-:W-:Y:S02]  /*f550*/  MOV R177, R179 ;  /* 0x000000b300b17202 */ /* 0x000fe40000000f00 */
[----:B------:R-:W-:-:S07]  /*f560*/  MOV R181, R180 ;  /* 0x000000b400b57202 */ /* 0x000fce0000000f00 */
[----:B------:R-:W-:Y:S05]  /*f570*/  WARPSYNC.COLLECTIVE R18, `(.L_x_13617) ;  /* 0x0000000012087348 */ /* 0x000fea0003c00000 */
[----:B------:R0:W1:Y:S02]  /*f580*/  SHFL.BFLY P6, R180, R177, R176, R19 ;  /* 0x0c0000b0b1b47389 */ /* 0x00006400000c0013 */
[----:B01----:R-:W-:Y:S05]  /*f590*/  ENDCOLLECTIVE ;  /* 0x000000000000791b */ /* 0x003fea0003800000 */
.L_x_13617:
[----:B------:R-:W-:Y:S01]  /*f5a0*/  MOV R18, R180 ;  /* 0x000000b400127202 */ /* 0x000fe20000000f00 */
[----:B------:R-:W-:Y:S06]  /*f5b0*/  BRA `(.L_x_13618) ;  /* 0xffffff4000c07947 */ /* 0x000fec000383ffff */
.L_x_13619:
        /* <DEDUP_REMOVED lines=12> */
.L_x_25466:


//--------------------- .text._ZN10layer_norm13ln_bwd_kernelINS_13Kernel_traitsIf6__halfS2_S2_fjLj1280ELj1ELj4ELj1ELj16ENS_18Kernel_traits_baseILj1280EfS2_S2_S2_fjLj128EEEEELb1ELb1ELb0ELb1EEEvNS_9BwdParamsE --------------------------
	.section	.text._ZN10layer_norm13ln_bwd_kernelINS_13Kernel_traitsIf6__halfS2_S2_fjLj1280ELj1ELj4ELj1ELj16ENS_18Kernel_traits_baseILj1280EfS2_S2_S2_fjLj128EEEEELb1ELb1ELb0ELb1EEEvNS_9BwdParamsE,"ax",@progbits
	.align	128
        .global         _ZN10layer_norm13ln_bwd_kernelINS_13Kernel_traitsIf6__halfS2_S2_fjLj1280ELj1ELj4ELj1ELj16ENS_18Kernel_traits_baseILj1280EfS2_S2_S2_fjLj128EEEEELb1ELb1ELb0ELb1EEEvNS_9BwdParamsE
        .type           _ZN10layer_norm13ln_bwd_kernelINS_13Kernel_traitsIf6__halfS2_S2_fjLj1280ELj1ELj4ELj1ELj16ENS_18Kernel_traits_baseILj1280EfS2_S2_S2_fjLj128EEEEELb1ELb1ELb0ELb1EEEvNS_9BwdParamsE,@function
        .size           _ZN10layer_norm13ln_bwd_kernelINS_13Kernel_traitsIf6__halfS2_S2_fjLj1280ELj1ELj4ELj1ELj16ENS_18Kernel_traits_baseILj1280EfS2_S2_S2_fjLj128EEEEELb1ELb1ELb0ELb1EEEvNS_9BwdParamsE,(.L_x_25467 - _ZN10layer_norm13ln_bwd_kernelINS_13Kernel_traitsIf6__halfS2_S2_fjLj1280ELj1ELj4ELj1ELj16ENS_18Kernel_traits_baseILj1280EfS2_S2_S2_fjLj128EEEEELb1ELb1ELb0ELb1EEEvNS_9BwdParamsE)
        .other          _ZN10layer_norm13ln_bwd_kernelINS_13Kernel_traitsIf6__halfS2_S2_fjLj1280ELj1ELj4ELj1ELj16ENS_18Kernel_traits_baseILj1280EfS2_S2_S2_fjLj128EEEEELb1ELb1ELb0ELb1EEEvNS_9BwdParamsE,@"STO_CUDA_ENTRY STV_DEFAULT"
_ZN10layer_norm13ln_bwd_kernelINS_13Kernel_traitsIf6__halfS2_S2_fjLj1280ELj1ELj4ELj1ELj16ENS_18Kernel_traits_baseILj1280EfS2_S2_S2_fjLj128EEEEELb1ELb1ELb0ELb1EEEvNS_9BwdParamsE:
.text._ZN10layer_norm13ln_bwd_kernelINS_13Kernel_traitsIf6__halfS2_S2_fjLj1280ELj1ELj4ELj1ELj16ENS_18Kernel_traits_baseILj1280EfS2_S2_S2_fjLj128EEEEELb1ELb1ELb0ELb1EEEvNS_9BwdParamsE:
        /* <DEDUP_REMOVED lines=231> */
.L_x_13648:
[----:B0-----:R-:W2:Y:S01]  /*0e70*/  LDL R0, [R1+0x264] ;  /* 0x0002640001007983 */ /* 0x001ea20000100800 */
[----:B-1----:R-:W0:Y:S08]  /*0e80*/  LDC.64 R4, c[0x0][0x3c0] ;  /* 0x0000f000ff047b82 */ /* 0x002e300000000a00 */
[----:B------:R-:W1:Y:S01]  /*0e90*/  LDC.64 R8, c[0x0][0x3c8] ;  /* 0x0000f200ff087b82 */ /* 0x000e620000000a00 */
[----:B0-----:R-:W-:-:S05]  /*0ea0*/  IMAD.WIDE R4, R6, 0x4, R4 ;  /* 0x0000000406047825 */ /* 0x001fca00078e0204 */
[----:B------:R-:W3:Y:S01]  /*0eb0*/  LDG.E R146, desc[UR6][R4.64] ;  /* 0x0000000604927981 */ /* 0x000ee2000c1e1900 */
[----:B--2---:R-:W-:-:S13]  /*0ec0*/  ISETP.NE.AND P2, PT, R0, RZ, PT ;  /* 0x000000ff0000720c */ /* 0x004fda0003f45270 */
[----:B------:R-:W0:Y:S02]  /*0ed0*/  @P2 LDC.64 R2, c[0x0][0x3e0] ;  /* 0x0000f800ff022b82 */ /* 0x000e240000000a00 */
[----:B0-----:R-:W-:-:S05]  /*0ee0*/  @P2 IMAD.WIDE R2, R6, 0x2, R2 ;  /* 0x0000000206022825 */ /* 0x001fca00078e0202 */
[----:B------:R1:W2:Y:S01]  /*0ef0*/  @P2 LDG.E.U16 R0, desc[UR6][R2.64] ;  /* 0x0000000602002981 */ /* 0x0002a2000c1e1500 */
[----:B------:R-:W0:Y:S01]  /*0f00*/  S2R R10, SR_TID.X ;  /* 0x00000000000a7919 */ /* 0x000e220000002100 */
[----:B-1----:R-:W-:-:S05]  /*0f10*/  IMAD.WIDE R2, R6, 0x4, R8 ;  /* 0x0000000406027825 */ /* 0x002fca00078e0208 */
[----:B-----5:R0:W5:Y:S01]  /*0f20*/  LDG.E R5, desc[UR6][R2.64] ;  /* 0x0000000602057981 */ /* 0x020162000c1e1900 */
[----:B------:R-:W-:Y:S01]  /*0f30*/  ISETP.NE.U32.AND P0, PT, RZ, UR12, PT ;  /* 0x0000000cff007c0c */ /* 0x000fe2000bf05070 */
[----:B------:R-:W-:-:S03]  /*0f40*/  IMAD R7, R6, UR11, RZ ;  /* 0x0000000b06077c24 */ /* 0x000fc6000f8e02ff */
[----:B------:R-:W-:Y:S02]  /*0f50*/  ISETP.NE.AND.EX P0, PT, RZ, UR13, PT, P0 ;  /* 0x0000000dff007c0c */ /* 0x000fe4000bf05300 */
[----:B0-----:R-:W-:-:S05]  /*0f60*/  LOP3.LUT R2, R10, 0x1f, RZ, 0xc0, !PT ;  /* 0x0000001f0a027812 */ /* 0x001fca00078ec0ff */
[----:B------:R0:W-:Y:S01]  /*0f70*/  STL [R1+0x1c0], R2 ;  /* 0x0001c00201007387 */ /* 0x0001e20000100800 */
[----:B------:R-:W-:Y:S01]  /*0f80*/  SHF.R.S32.HI R8, RZ, 0x1f, R7 ;  /* 0x0000001fff087819 */ /* 0x000fe20000011407 */
[----:B------:R-:W-:Y:S01]  /*0f90*/  HFMA2 R4, -RZ, RZ, 1.875, 0 ;  /* 0x3f800000ff047431 */ /* 0x000fe200000001ff */
[----:B------:R-:W-:Y:S02]  /*0fa0*/  ISETP.NE.AND P1, PT, RZ, UR10, PT ;  /* 0x0000000aff007c0c */ /* 0x000fe4000bf25270 */
[----:B------:R-:W-:Y:S02]  /*0fb0*/  LEA.HI R8, R8, R7, RZ, 0x3 ;  /* 0x0000000708087211 */ /* 0x000fe400078f18ff */
[----:B---3--:R-:W-:Y:S02]  /*0fc0*/  FSEL R146, R146, RZ, !P1 ;  /* 0x000000ff92927208 */ /* 0x008fe40004800000 */
[----:B------:R-:W-:Y:S01]  /*0fd0*/  LEA.HI.SX32 R200, R8, R2, 0x1d ;  /* 0x0000000208c87211 */ /* 0x000fe200078feaff */
[----:B--2---:R-:W-:Y:S01]  /*0fe0*/  @P2 HADD2.F32 R4, -RZ, R0.H0_H0 ;  /* 0x20000000ff042230 */ /* 0x004fe20000004100 */
[----:B0-----:R-:W-:Y:S06]  /*0ff0*/  @P0 BRA `(.L_x_13623) ;  /* 0x0000001800180947 */ /* 0x001fec0003800000 */
        /* <DEDUP_REMOVED lines=8> */
[----:B-1----:R-:W-:Y:S02]  /*1080*/  IMAD.WIDE.U32 R140, R200, 0x10, R20 ;  /* 0x00000010c88c7825 */ /* 0x002fe400078e0014 */
[----:B------:R-:W3:Y:S02]  /*1090*/  LDG.E.128 R152, desc[UR6][R152.64] ;  /* 0x0000000698987981 */ /* 0x000ee4000c1e1d00 */
[--C-:B------:R-:W-:Y:S02]  /*10a0*/  IMAD.WIDE.U32 R32, R181, 0x10, R12.reuse ;  /* 0x00000010b5207825 */ /* 0x100fe400078e000c */
[----:B------:R-:W4:Y:S02]  /*10b0*/  LDG.E.128 R140, desc[UR6][R140.64] ;  /* 0x000000068c8c7981 */ /* 0x000f24000c1e1d00 */
[----:B------:R-:W-:Y:S02]  /*10c0*/  IMAD.WIDE.U32 R148, R3, 0x10, R12 ;  /* 0x0000001003947825 */ /* 0x000fe400078e000c */
[----:B------:R-:W4:Y:S02]  /*10d0*/  LDG.E.128 R32, desc[UR6][R32.64] ;  /* 0x0000000620207981 */ /* 0x000f24000c1e1d00 */
[----:B------:R-:W-:-:S02]  /*10e0*/  IMAD.WIDE.U32 R28, R181, 0x10, R20 ;  /* 0x00000010b51c7825 */ /* 0x000fc400078e0014 */
[----:B------:R-:W4:Y:S04]  /*10f0*/  LDG.E.128 R148, desc[UR6][R148.64] ;  /* 0x0000000694947981 */ /* 0x000f28000c1e1d00 */
[----:B------:R-:W4:Y:S01]  /*1100*/  LDG.E.128 R28, desc[UR6][R28.64] ;  /* 0x000000061c1c7981 */ /* 0x000f22000c1e1d00 */
[----:B------:R-:W-:-:S04]  /*1110*/  IMAD.WIDE.U32 R24, R160, 0x10, R12 ;  /* 0x00000010a0187825 */ /* 0x000fc800078e000c */
[--C-:B------:R-:W-:Y:S02]  /*1120*/  IMAD.WIDE.U32 R8, R160, 0x10, R20.reuse ;  /* 0x00000010a0087825 */ /* 0x100fe400078e0014 */
[----:B------:R-:W4:Y:S04]  /*1130*/  LDG.E.128 R24, desc[UR6][R24.64] ;  /* 0x0000000618187981 */ /* 0x000f28000c1e1d00 */
[----:B------:R-:W4:Y:S01]  /*1140*/  LDG.E.128 R8, desc[UR6][R8.64] ;  /* 0x0000000608087981 */ /* 0x000f22000c1e1d00 */
[----:B------:R-:W-:-:S04]  /*1150*/  IMAD.WIDE.U32 R16, R2, 0x10, R20 ;  /* 0x0000001002107825 */ /* 0x000fc800078e0014 */
[----:B------:R-:W-:Y:S02]  /*1160*/  IMAD.WIDE.U32 R20, R3, 0x10, R20 ;  /* 0x0000001003147825 */ /* 0x000fe400078e0014 */
[----:B------:R-:W4:Y:S04]  /*1170*/  LDG.E.128 R16, desc[UR6][R16.64] ;  /* 0x0000000610107981 */ /* 0x000f28000c1e1d00 */
[----:B------:R-:W4:Y:S01]  /*1180*/  LDG.E.128 R20, desc[UR6][R20.64] ;  /* 0x0000000614147981 */ /* 0x000f22000c1e1d00 */
[----:B------:R-:W-:-:S06]  /*1190*/  IMAD.WIDE.U32 R12, R2, 0x10, R12 ;  /* 0x00000010020c7825 */ /* 0x000fcc00078e000c */
[----:B------:R-:W4:Y:S01]  /*11a0*/  LDG.E.128 R12, desc[UR6][R12.64] ;  /* 0x000000060c0c7981 */ /* 0x000f22000c1e1d00 */
[----:B--2---:R-:W-:-:S04]  /*11b0*/  IMAD.WIDE.U32 R182, R200, 0x8, R144 ;  /* 0x00000008c8b67825 */ /* 0x004fc800078e0090 */
[--C-:B------:R-:W-:Y:S02]  /*11c0*/  IMAD.WIDE.U32 R172, R181, 0x8, R144.reuse ;  /* 0x00000008b5ac7825 */ /* 0x100fe400078e0090 */
[----:B------:R-:W5:Y:S02]  /*11d0*/  LDG.E.64 R182, desc[UR6][R182.64] ;  /* 0x00000006b6b67981 */ /* 0x000f64000c1e1b00 */
[----:B------:R-:W-:Y:S02]  /*11e0*/  IMAD.WIDE.U32 R162, R160, 0x8, R144 ;  /* 0x00000008a0a27825 */ /* 0x000fe400078e0090 */
[----:B------:R-:W5:Y:S04]  /*11f0*/  LDG.E.64 R172, desc[UR6][R172.64] ;  /* 0x00000006acac7981 */ /* 0x000f68000c1e1b00 */
[----:B------:R-:W5:Y:S01]  /*1200*/  LDG.E.64 R162, desc[UR6][R162.64] ;  /* 0x00000006a2a27981 */ /* 0x000f62000c1e1b00 */
[----:B---3--:R-:W-:-:S02]  /*1210*/  HADD2.F32 R0, -RZ, R152.H0_H0 ;  /* 0x20000098ff007230 */ /* 0x008fc40000004100 */
        /* <DEDUP_REMOVED lines=8> */
[----:B------:R-:W-:Y:S02]  /*12a0*/  IMAD.WIDE.U32 R152, R3, 0x8, R144 ;  /* 0x0000000803987825 */ /* 0x000fe400078e0090 */
[----:B------:R-:W5:Y:S04]  /*12b0*/  LDG.E.64 R154, desc[UR6][R154.64] ;  /* 0x000000069a9a7981 */ /* 0x000f68000c1e1b00 */
[----:B------:R-:W5:Y:S01]  /*12c0*/  LDG.E.64 R152, desc[UR6][R152.64] ;  /* 0x0000000698987981 */ /* 0x000f62000c1e1b00 */
[--C-:B----4-:R-:W-:Y:S02]  /*12d0*/  HADD2.F32 R204, -RZ, R140.reuse.H0_H0 ;  /* 0x2000008cffcc7230 */ /* 0x110fe40000004100 */
[----:B------:R-:W-:Y:S01]  /*12e0*/  FADD.FTZ R0, -R146, R0 ;  /* 0x0000000092007221 */ /* 0x000fe20000010100 */
[----:B------:R-:W-:-:S02]  /*12f0*/  HADD2.F32 R203, -RZ, R140.H1_H1 ;  /* 0x3000008cffcb7230 */ /* 0x000fc40000004100 */
[----:B------:R-:W-:Y:S01]  /*1300*/  FADD.FTZ R229, -R146, R229 ;  /* 0x000000e592e57221 */ /* 0x000fe20000010100 */
[----:B------:R-:W-:Y:S01]  /*1310*/  FMUL.FTZ R216, R100, R204 ;  /* 0x000000cc64d87220 */ /* 0x000fe20000410000 */
[----:B-----5:R-:W-:Y:S01]  /*1320*/  FMUL.FTZ R0, R5, R0 ;  /* 0x0000000005007220 */ /* 0x020fe20000410000 */
[--C-:B------:R-:W-:Y:S02]  /*1330*/  HADD2.F32 R202, -RZ, R141.reuse.H0_H0 ;  /* 0x2000008dffca7230 */ /* 0x100fe40000004100 */
[----:B------:R-:W-:Y:S01]  /*1340*/  FADD.FTZ R224, -R146, R224 ;  /* 0x000000e092e07221 */ /* 0x000fe20000010100 */
[----:B------:R-:W-:Y:S01]  /*1350*/  FMUL.FTZ R228, R101, R203 ;  /* 0x000000cb65e47220 */ /* 0x000fe20000410000 */
[C---:B------:R-:W-:Y:S01]  /*1360*/  FMUL.FTZ R229, R5.reuse, R229 ;  /* 0x000000e505e57220 */ /* 0x040fe20000410000 */
[----:B------:R-:W-:Y:S01]  /*1370*/  FFMA.FTZ R245, R0, R216, RZ ;  /* 0x000000d800f57223 */ /* 0x000fe200000100ff */
[----:B------:R-:W-:Y:S02]  /*1380*/  HADD2.F32 R201, -RZ, R141.H1_H1 ;  /* 0x3000008dffc97230 */ /* 0x000fe40000004100 */
[----:B------:R-:W-:Y:S01]  /*1390*/  FADD.FTZ R225, -R146, R225 ;  /* 0x000000e192e17221 */ /* 0x000fe20000010100 */
[----:B------:R-:W-:Y:S01]  /*13a0*/  FMUL.FTZ R222, R102, R202 ;  /* 0x000000ca66de7220 */ /* 0x000fe20000410000 */
[----:B------:R-:W-:Y:S01]  /*13b0*/  FMUL.FTZ R224, R5, R224 ;  /* 0x000000e005e07220 */ /* 0x000fe20000410000 */
[----:B------:R-:W-:Y:S01]  /*13c0*/  FFMA.FTZ R245, R229, R228, R245 ;  /* 0x000000e4e5f57223 */ /* 0x000fe200000100f5 */
[----:B------:R-:W-:-:S02]  /*13d0*/  HADD2.F32 R159, -RZ, R142.H0_H0 ;  /* 0x2000008eff9f7230 */ /* 0x000fc40000004100 */
[----:B------:R-:W-:Y:S01]  /*13e0*/  FADD.FTZ R219, -R146, R219 ;  /* 0x000000db92db7221 */ /* 0x000fe20000010100 */
[----:B------:R-:W-:Y:S01]  /*13f0*/  FMUL.FTZ R223, R103, R201 ;  /* 0x000000c967df7220 */ /* 0x000fe20000410000 */
[C---:B------:R-:W-:Y:S01]  /*1400*/  FMUL.FTZ R225, R5.reuse, R225 ;  /* 0x000000e105e17220 */ /* 0x040fe20000410000 */
[----:B------:R-:W-:Y:S01]  /*1410*/  FFMA.FTZ R245, R224, R222, R245 ;  /* 0x000000dee0f57223 */ /* 0x000fe200000100f5 */
[----:B------:R-:W-:Y:S02]  /*1420*/  HADD2.F32 R158, -RZ, R142.H1_H1 ;  /* 0x3000008eff9e7230 */ /* 0x000fe40000004100 */
[----:B------:R-:W-:Y:S01]  /*1430*/  FADD.FTZ R220, -R146, R220 ;  /* 0x000000dc92dc7221 */ /* 0x000fe20000010100 */
[----:B------:R-:W-:Y:S01]  /*1440*/  FMUL.FTZ R217, R104, R159 ;  /* 0x0000009f68d97220 */ /* 0x000fe20000410000 */
[----:B------:R-:W-:Y:S01]  /*1450*/  FMUL.FTZ R219, R5, R219 ;  /* 0x000000db05db7220 */ /* 0x000fe20000410000 */
[----:B------:R-:W-:Y:S01]  /*1460*/  FFMA.FTZ R245, R225, R223, R245 ;  /* 0x000000dfe1f57223 */ /* 0x000fe200000100f5 */
[----:B------:R-:W-:-:S02]  /*1470*/  HADD2.F32 R157, -RZ, R143.H0_H0 ;  /* 0x2000008fff9d7230 */ /* 0x000fc40000004100 */
[----:B------:R-:W-:Y:S01]  /*1480*/  FADD.FTZ R243, RZ, R216 ;  /* 0x000000d8fff37221 */ /* 0x000fe20000010000 */
[C---:B------:R-:W-:Y:S01]  /*1490*/  FADD.FTZ R215, -R146.reuse, R215 ;  /* 0x000000d792d77221 */ /* 0x040fe20000010100 */
[----:B------:R-:W-:Y:S01]  /*14a0*/  FMUL.FTZ R218, R105, R158 ;  /* 0x0000009e69da7220 */ /* 0x000fe20000410000 */
[----:B------:R-:W-:Y:S01]  /*14b0*/  FMUL.FTZ R220, R5, R220 ;  /* 0x000000dc05dc7220 */ /* 0x000fe20000410000 */
[----:B------:R-:W-:Y:S01]  /*14c0*/  FFMA.FTZ R245, R219, R217, R245 ;  /* 0x000000d9dbf57223 */ /* 0x000fe200000100f5 */
[----:B------:R-:W-:Y:S02]  /*14d0*/  HADD2.F32 R156, -RZ, R143.H1_H1 ;  /* 0x3000008fff9c7230 */ /* 0x000fe40000004100 */
[----:B------:R-:W-:Y:S01]  /*14e0*/  FADD.FTZ R243, R243, R228 ;  /* 0x000000e4f3f37221 */ /* 0x000fe20000010000 */
[----:B------:R-:W-:Y:S02]  /*14f0*/  HADD2.F32 R192, -RZ, R32.H0_H0 ;  /* 0x20000020ffc07230 */ /* 0x000fe40000004100 */
[----:B------:R-:W-:Y:S01]  /*1500*/  FADD.FTZ R213, -R146, R213 ;  /* 0x000000d592d57221 */ /* 0x000fe20000010100 */
[----:B------:R-:W-:Y:S01]  /*1510*/  FMUL.FTZ R214, R106, R157 ;  /* 0x0000009d6ad67220 */ /* 0x000fe20000410000 */
[----:B------:R-:W-:Y:S01]  /*1520*/  FMUL.FTZ R215, R5, R215 ;  /* 0x000000d705d77220 */ /* 0x000fe20000410000 */
[----:B------:R-:W-:Y:S01]  /*1530*/  FFMA.FTZ R245, R220, R218, R245 ;  /* 0x000000dadcf57223 */ /* 0x000fe200000100f5 */
[----:B------:R-:W-:-:S02]  /*1540*/  HADD2.F32 R242, -RZ, R151.H0_H0 ;  /* 0x20000097fff27230 */ /* 0x000fc40000004100 */
[----:B------:R-:W-:Y:S01]  /*1550*/  FADD.FTZ R243, R243, R222 ;  /* 0x000000def3f37221 */ /* 0x000fe20000010000 */
[----:B------:R-:W-:Y:S02]  /*1560*/  HADD2.F32 R168, -RZ, R151.H1_H1 ;  /* 0x30000097ffa87230 */ /* 0x000fe40000004100 */
[----:B------:R-:W-:Y:S01]  /*1570*/  FADD.FTZ R192, -R146, R192 ;  /* 0x000000c092c07221 */ /* 0x000fe20000010100 */
[----:B------:R-:W-:Y:S02]  /*1580*/  HADD2.F32 R193, -RZ, R32.H1_H1 ;  /* 0x30000020ffc17230 */ /* 0x000fe40000004100 */
[----:B------:R-:W-:Y:S01]  /*1590*/  FMUL.FTZ R212, R107, R156 ;  /* 0x0000009c6bd47220 */ /* 0x000fe20000410000 */
[----:B------:R-:W-:Y:S02]  /*15a0*/  HADD2.F32 R151, -RZ, R28.H0_H0 ;  /* 0x2000001cff977230 */ /* 0x000fe40000004100 */
[----:B------:R-:W-:Y:S01]  /*15b0*/  FMUL.FTZ R213, R5, R213 ;  /* 0x000000d505d57220 */ /* 0x000fe20000410000 */
[----:B------:R-:W-:Y:S01]  /*15c0*/  FFMA.FTZ R245, R215, R214, R245 ;  /* 0x000000d6d7f57223 */ /* 0x000fe200000100f5 */
[----:B------:R-:W-:-:S02]  /*15d0*/  HADD2.F32 R7, -RZ, R150.H0_H0 ;  /* 0x20000096ff077230 */ /* 0x000fc40000004100 */
[----:B------:R-:W-:Y:S01]  /*15e0*/  FADD.FTZ R243, R243, R223 ;  /* 0x000000dff3f37221 */ /* 0x000fe20000010000 */
[----:B------:R-:W-:Y:S02]  /*15f0*/  HADD2.F32 R161, -RZ, R150.H1_H1 ;  /* 0x30000096ffa17230 */ /* 0x000fe40000004100 */
[----:B------:R-:W-:Y:S01]  /*1600*/  FADD.FTZ R193, -R146, R193 ;  /* 0x000000c192c17221 */ /* 0x000fe20000010100 */
[----:B------:R-:W-:Y:S02]  /*1610*/  HADD2.F32 R194, -RZ, R33.H0_H0 ;  /* 0x20000021ffc27230 */ /* 0x000fe40000004100 */
[----:B------:R-:W-:Y:S01]  /*1620*/  FMUL.FTZ R184, R108, R151 ;  /* 0x000000976cb87220 */ /* 0x000fe20000410000 */
[----:B------:R-:W-:Y:S02]  /*1630*/  HADD2.F32 R150, -RZ, R28.H1_H1 ;  /* 0x3000001cff967230 */ /* 0x000fe40000004100 */
        /* <DEDUP_REMOVED lines=15> */
[--C-:B------:R-:W-:Y:S02]  /*1730*/  HADD2.F32 R196, -RZ, R34.reuse.H0_H0 ;  /* 0x20000022ffc47230 */ /* 0x100fe40000004100 */
[----:B------:R-:W-:Y:S01]  /*1740*/  FMUL.FTZ R186, R110, R149 ;  /* 0x000000956eba7220 */ /* 0x000fe20000410000 */
[----:B------:R-:W-:Y:S02]  /*1750*/  HADD2.F32 R148, -RZ, R29.H1_H1 ;  /* 0x3000001dff947230 */ /* 0x000fe40000004100 */
[----:B------:R-:W-:Y:S01]  /*1760*/  FMUL.FTZ R194, R5, R194 ;  /* 0x000000c205c27220 */ /* 0x000fe20000410000 */
[----:B------:R-:W-:Y:S01]  /*1770*/  FFMA.FTZ R245, R193, R185, R245 ;  /* 0x000000b9c1f57223 */ /* 0x000fe200000100f5 */
[----:B------:R-:W-:-:S02]  /*1780*/  HADD2.F32 R197, -RZ, R34.H1_H1 ;  /* 0x30000022ffc57230 */ /* 0x000fc40000004100 */
[----:B------:R-:W-:Y:S01]  /*1790*/  FADD.FTZ R243, R243, R214 ;  /* 0x000000d6f3f37221 */ /* 0x000fe20000010000 */
[--C-:B------:R-:W-:Y:S02]  /*17a0*/  HADD2.F32 R147, -RZ, R30.reuse.H0_H0 ;  /* 0x2000001eff937230 */ /* 0x100fe40000004100 */
[----:B------:R-:W-:Y:S01]  /*17b0*/  FADD.FTZ R196, -R146, R196 ;  /* 0x000000c492c47221 */ /* 0x000fe20000010100 */
[----:B------:R-:W-:Y:S01]  /*17c0*/  FMUL.FTZ R187, R111, R148 ;  /* 0x000000946fbb7220 */ /* 0x000fe20000410000 */
[----:B------:R-:W-:Y:S01]  /*17d0*/  FMUL.FTZ R195, R5, R195 ;  /* 0x000000c305c37220 */ /* 0x000fe20000410000 */
[----:B------:R-:W-:Y:S01]  /*17e0*/  FFMA.FTZ R245, R194, R186, R245 ;  /* 0x000000bac2f57223 */ /* 0x000fe200000100f5 */
[----:B------:R-:W-:Y:S02]  /*17f0*/  HADD2.F32 R198, -RZ, R35.H0_H0 ;  /* 0x20000023ffc67230 */ /* 0x000fe40000004100 */
[----:B------:R-:W-:Y:S01]  /*1800*/  FADD.FTZ R243, R243, R212 ;  /* 0x000000d4f3f37221 */ /* 0x000fe20000010000 */
[----:B------:R-:W-:-:S02]  /*1810*/  HADD2.F32 R143, -RZ, R30.H1_H1 ;  /* 0x3000001eff8f7230 */ /* 0x000fc40000004100 */
[----:B------:R-:W-:Y:S01]  /*1820*/  FADD.FTZ R197, -R146, R197 ;  /* 0x000000c592c57221 */ /* 0x000fe20000010100 */
[----:B------:R-:W-:Y:S01]  /*1830*/  FMUL.FTZ R188, R112, R147 ;  /* 0x0000009370bc7220 */ /* 0x000fe20000410000 */
[----:B------:R-:W-:Y:S01]  /*1840*/  FMUL.FTZ R196, R5, R196 ;  /* 0x000000c405c47220 */ /* 0x000fe20000410000 */
[----:B------:R-:W-:Y:S01]  /*1850*/  FFMA.FTZ R245, R195, R187, R245 ;  /* 0x000000bbc3f57223 */ /* 0x000fe200000100f5 */
[----:B------:R-:W-:Y:S02]  /*1860*/  HADD2.F32 R199, -RZ, R35.H1_H1 ;  /* 0x30000023ffc77230 */ /* 0x000fe40000004100 */
[----:B------:R-:W-:Y:S01]  /*1870*/  FADD.FTZ R243, R243, R184 ;  /* 0x000000b8f3f37221 */ /* 0x000fe20000010000 */
[--C-:B------:R-:W-:Y:S02]  /*1880*/  HADD2.F32 R142, -RZ, R31.reuse.H0_H0 ;  /* 0x2000001fff8e7230 */ /* 0x100fe40000004100 */
[----:B------:R-:W-:Y:S01]  /*1890*/  FADD.FTZ R198, -R146, R198 ;  /* 0x000000c692c67221 */ /* 0x000fe20000010100 */
[----:B------:R-:W-:Y:S01]  /*18a0*/  FMUL.FTZ R189, R113, R143 ;  /* 0x0000008f71bd7220 */ /* 0x000fe20000410000 */
        /* <DEDUP_REMOVED lines=9> */
[----:B------:R-:W-:Y:S02]  /*1940*/  HADD2.F32 R174, -RZ, R24.H1_H1 ;  /* 0x30000018ffae7230 */ /* 0x000fe40000004100 */
[----:B------:R-:W-:Y:S01]  /*1950*/  FADD.FTZ R243, R243, R186 ;  /* 0x000000baf3f37221 */ /* 0x000fe20000010000 */
[----:B------:R-:W-:-:S02]  /*1960*/  HADD2.F32 R140, -RZ, R8.H0_H0 ;  /* 0x20000008ff8c7230 */ /* 0x000fc40000004100 */
[----:B------:R-:W-:Y:S01]  /*1970*/  FADD.FTZ R171, -R146, R171 ;  /* 0x000000ab92ab7221 */ /* 0x000fe20000010100 */
[----:B------:R-:W-:Y:S01]  /*1980*/  FMUL.FTZ R191, R115, R141 ;  /* 0x0000008d73bf7220 */ /* 0x000fe20000410000 */
[----:B------:R-:W-:Y:S01]  /*1990*/  FMUL.FTZ R199, R5, R199 ;  /* 0x000000c705c77220 */ /* 0x000fe20000410000 */
[----:B------:R-:W-:Y:S01]  /*19a0*/  FFMA.FTZ R245, R198, R190, R245 ;  /* 0x000000bec6f57223 */ /* 0x000fe200000100f5 */
[--C-:B------:R-:W-:Y:S02]  /*19b0*/  HADD2.F32 R175, -RZ, R25.reuse.H0_H0 ;  /* 0x20000019ffaf7230 */ /* 0x100fe40000004100 */
[C---:B------:R-:W-:Y:S01]  /*19c0*/  FADD.FTZ R35, -R146.reuse, R161 ;  /* 0x000000a192237221 */ /* 0x040fe20000010100 */
[----:B------:R-:W-:Y:S02]  /*19d0*/  HADD2.F32 R206, -RZ, R8.H1_H1 ;  /* 0x30000008ffce7230 */ /* 0x000fe40000004100 */
[----:B------:R-:W-:Y:S01]  /*19e0*/  FADD.FTZ R243, R243, R187 ;  /* 0x000000bbf3f37221 */ /* 0x000fe20000010000 */
[----:B------:R-:W-:Y:S01]  /*19f0*/  FADD.FTZ R174, -R146, R174 ;  /* 0x000000ae92ae7221 */ /* 0x000fe20000010100 */
[----:B------:R-:W-:Y:S01]  /*1a00*/  FMUL.FTZ R161, R116, R140 ;  /* 0x0000008c74a17220 */ /* 0x000fe20000410000 */
[----:B------:R-:W-:Y:S01]  /*1a10*/  FMUL.FTZ R171, R5, R171 ;  /* 0x000000ab05ab7220 */ /* 0x000fe20000410000 */
[----:B------:R-:W-:Y:S01]  /*1a20*/  FFMA.FTZ R245, R199, R191, R245 ;  /* 0x000000bfc7f57223 */ /* 0x000fe200000100f5 */
[----:B------:R-:W-:-:S02]  /*1a30*/  HADD2.F32 R176, -RZ, R25.H1_H1 ;  /* 0x30000019ffb07230 */ /* 0x000fc40000004100 */
[C---:B------:R-:W-:Y:S01]  /*1a40*/  FADD.FTZ R29, -R146.reuse, R164 ;  /* 0x000000a4921d7221 */ /* 0x040fe20000010100 */
[--C-:B------:R-:W-:Y:S02]  /*1a50*/  HADD2.F32 R205, -RZ, R9.reuse.H0_H0 ;  /* 0x20000009ffcd7230 */ /* 0x100fe40000004100 */
[----:B------:R-:W-:Y:S01]  /*1a60*/  FADD.FTZ R243, R243, R188 ;  /* 0x000000bcf3f37221 */ /* 0x000fe20000010000 */
[C---:B------:R-:W-:Y:S01]  /*1a70*/  FADD.FTZ R175, -R146.reuse, R175 ;  /* 0x000000af92af7221 */ /* 0x040fe20000010100 */
[----:B------:R-:W-:Y:S01]  /*1a80*/  FMUL.FTZ R164, R117, R206 ;  /* 0x000000ce75a47220 */ /* 0x000fe20000410000 */
[----:B------:R-:W-:Y:S01]  /*1a90*/  FMUL.FTZ R174, R5, R174 ;  /* 0x000000ae05ae7220 */ /* 0x000fe20000410000 */
[----:B------:R-:W-:Y:S01]  /*1aa0*/  FFMA.FTZ R245, R171, R161, R245 ;  /* 0x000000a1abf57223 */ /* 0x000fe200000100f5 */
[----:B------:R-:W-:Y:S02]  /*1ab0*/  HADD2.F32 R177, -RZ, R26.H0_H0 ;  /* 0x2000001affb17230 */ /* 0x000fe40000004100 */
[----:B------:R-:W-:Y:S01]  /*1ac0*/  FADD.FTZ R31, -R146, R165 ;  /* 0x000000a5921f7221 */ /* 0x000fe20000010100 */
[----:B------:R-:W-:-:S02]  /*1ad0*/  HADD2.F32 R208, -RZ, R9.H1_H1 ;  /* 0x30000009ffd07230 */ /* 0x000fc40000004100 */
[----:B------:R-:W-:Y:S01]  /*1ae0*/  FADD.FTZ R243, R243, R189 ;  /* 0x000000bdf3f37221 */ /* 0x000fe20000010000 */
[----:B------:R-:W-:Y:S01]  /*1af0*/  FADD.FTZ R176, -R146, R176 ;  /* 0x000000b092b07221 */ /* 0x000fe20000010100 */
[----:B------:R-:W-:Y:S01]  /*1b00*/  FMUL.FTZ R165, R118, R205 ;  /* 0x000000cd76a57220 */ /* 0x000fe20000410000 */
[----:B------:R-:W-:Y:S01]  /*1b10*/  FMUL.FTZ R175, R5, R175 ;  /* 0x000000af05af7220 */ /* 0x000fe20000410000 */
[----:B------:R-:W-:Y:S01]  /*1b20*/  FFMA.FTZ R245, R174, R164, R245 ;  /* 0x000000a4aef57223 */ /* 0x000fe200000100f5 */
[----:B------:R-:W-:Y:S02]  /*1b30*/  HADD2.F32 R178, -RZ, R26.H1_H1 ;  /* 0x3000001affb27230 */ /* 0x000fe40000004100 */
[C---:B------:R-:W-:Y:S01]  /*1b40*/  FADD.FTZ R25, -R146.reuse, R166 ;  /* 0x000000a692197221 */ /* 0x040fe20000010100 */
[----:B------:R-:W-:Y:S02]  /*1b50*/  HADD2.F32 R207, -RZ, R10.H0_H0 ;  /* 0x2000000affcf7230 */ /* 0x000fe40000004100 */
[----:B------:R-:W-:Y:S01]  /*1b60*/  FADD.FTZ R243, R243, R190 ;  /* 0x000000bef3f37221 */ /* 0x000fe20000010000 */
[----:B------:R-:W-:Y:S01]  /*1b70*/  FADD.FTZ R177, -R146, R177 ;  /* 0x000000b192b17221 */ /* 0x000fe20000010100 */
[----:B------:R-:W-:Y:S01]  /*1b80*/  FMUL.FTZ R166, R119, R208 ;  /* 0x000000d077a67220 */ /* 0x000fe20000410000 */
[----:B------:R-:W-:Y:S01]  /*1b90*/  FMUL.FTZ R176, R5, R176 ;  /* 0x000000b005b07220 */ /* 0x000fe20000410000 */
[----:B------:R-:W-:Y:S01]  /*1ba0*/  FFMA.FTZ R245, R175, R165, R245 ;  /* 0x000000a5aff57223 */ /* 0x000fe200000100f5 */
[----:B------:R-:W-:-:S02]  /*1bb0*/  HADD2.F32 R179, -RZ, R27.H0_H0 ;  /* 0x2000001bffb37230 */ /* 0x000fc40000004100 */
[----:B------:R-:W-:Y:S01]  /*1bc0*/  FADD.FTZ R243, R243, R191 ;  /* 0x000000bff3f37221 */ /* 0x000fe20000010000 */
[----:B------:R-:W-:Y:S02]  /*1bd0*/  HADD2.F32 R180, -RZ, R27.H1_H1 ;  /* 0x3000001bffb47230 */ /* 0x000fe40000004100 */
[C---:B------:R-:W-:Y:S01]  /*1be0*/  FADD.FTZ R27, -R146.reuse, R167 ;  /* 0x000000a7921b7221 */ /* 0x040fe20000010100 */
[----:B------:R-:W-:Y:S02]  /*1bf0*/  HADD2.F32 R210, -RZ, R10.H1_H1 ;  /* 0x3000000affd27230 */ /* 0x000fe40000004100 */
[----:B------:R-:W-:Y:S01]  /*1c00*/  FADD.FTZ R178, -R146, R178 ;  /* 0x000000b292b27221 */ /* 0x000fe20000010100 */
[----:B------:R-:W-:Y:S01]  /*1c10*/  FMUL.FTZ R167, R120, R207 ;  /* 0x000000cf78a77220 */ /* 0x000fe20000410000 */
[----:B------:R-:W-:Y:S01]  /*1c20*/  FMUL.FTZ R177, R5, R177 ;  /* 0x000000b105b17220 */ /* 0x000fe20000410000 */
[----:B------:R-:W-:Y:S01]  /*1c30*/  FFMA.FTZ R245, R176, R166, R245 ;  /* 0x000000a6b0f57223 */ /* 0x000fe200000100f5 */
[C---:B------:R-:W-:Y:S01]  /*1c40*/  FADD.FTZ R242, -R146.reuse, R242 ;  /* 0x000000f292f27221 */ /* 0x040fe20000010100 */
[----:B------:R-:W-:Y:S01]  /*1c50*/  FADD.FTZ R24, -R146, R168 ;  /* 0x000000a892187221 */ /* 0x000fe20000010100 */
[----:B------:R-:W-:Y:S01]  /*1c60*/  FADD.FTZ R243, R243, R161 ;  /* 0x000000a1f3f37221 */ /* 0x000fe20000010000 */
[----:B------:R-:W-:Y:S01]  /*1c70*/  FMUL.FTZ R168, R121, R210 ;  /* 0x000000d279a87220 */ /* 0x000fe20000410000 */
[----:B------:R-:W-:Y:S01]  /*1c80*/  FMUL.FTZ R178, R5, R178 ;  /* 0x000000b205b27220 */ /* 0x000fe20000410000 */
[----:B------:R-:W-:Y:S01]  /*1c90*/  FFMA.FTZ R245, R177, R167, R245 ;  /* 0x000000a7b1f57223 */ /* 0x000fe200000100f5 */
[----:B------:R-:W-:-:S02]  /*1ca0*/  HADD2.F32 R240, -RZ, R23.H0_H0 ;  /* 0x20000017fff07230 */ /* 0x000fc40000004100 */
[----:B------:R-:W-:Y:S01]  /*1cb0*/  FADD.FTZ R243, R243, R164 ;  /* 0x000000a4f3f37221 */ /* 0x000fe20000010000 */
[----:B------:R-:W-:Y:S02]  /*1cc0*/  HADD2.F32 R244, -RZ, R23.H1_H1 ;  /* 0x30000017fff47230 */ /* 0x000fe40000004100 */
[----:B------:R-:W-:Y:S01]  /*1cd0*/  FMUL.FTZ R23, R5, R242 ;  /* 0x000000f205177220 */ /* 0x000fe20000410000 */
[----:B------:R-:W-:Y:S01]  /*1ce0*/  FFMA.FTZ R242, R178, R168, R245 ;  /* 0x000000a8b2f27223 */ /* 0x000fe200000100f5 */
[----:B------:R-:W-:Y:S01]  /*1cf0*/  FMUL.FTZ R246, R0, R204 ;  /* 0x000000cc00f67220 */ /* 0x000fe20000410000 */
[----:B------:R-:W-:Y:S01]  /*1d00*/  FMUL.FTZ R245, R229, R203 ;  /* 0x000000cbe5f57220 */ /* 0x000fe20000410000 */
[----:B------:R-:W-:-:S03]  /*1d10*/  FADD.FTZ R243, R243, R165 ;  /* 0x000000a5f3f37221 */ /* 0x000fc60000010000 */
[----:B------:R0:W-:Y:S01]  /*1d20*/  STL [R1+0x7c], R246 ;  /* 0x00007cf601007387 */ /* 0x0001e20000100800 */
[----:B------:R-:W-:-:S03]  /*1d30*/  FADD.FTZ R243, R243, R166 ;  /* 0x000000a6f3f37221 */ /* 0x000fc60000010000 */
[----:B------:R1:W-:Y:S01]  /*1d40*/  STL [R1+0x78], R245 ;  /* 0x000078f501007387 */ /* 0x0003e20000100800 */
[--C-:B------:R-:W-:Y:S02]  /*1d50*/  HADD2.F32 R209, -RZ, R11.reuse.H0_H0 ;  /* 0x2000000bffd17230 */ /* 0x100fe40000004100 */
[----:B0-----:R-:W-:Y:S01]  /*1d60*/  FMUL.FTZ R246, R224, R202 ;  /* 0x000000cae0f67220 */ /* 0x001fe20000410000 */
[----:B-1----:R-:W-:Y:S01]  /*1d70*/  FMUL.FTZ R245, R225, R201 ;  /* 0x000000c9e1f57220 */ /* 0x002fe20000410000 */
[----:B------:R-:W-:Y:S01]  /*1d80*/  FADD.FTZ R179, -R146, R179 ;  /* 0x000000b392b37221 */ /* 0x000fe20000010100 */
[----:B------:R-:W-:Y:S02]  /*1d90*/  FADD.FTZ R243, R243, R167 ;  /* 0x000000a7f3f37221 */ /* 0x000fe40000010000 */
[----:B------:R0:W-:Y:S01]  /*1da0*/  STL [R1+0x74], R246 ;  /* 0x000074f601007387 */ /* 0x0001e20000100800 */
[----:B------:R-:W-:-:S03]  /*1db0*/  HADD2.F32 R211, -RZ, R11.H1_H1 ;  /* 0x3000000bffd37230 */ /* 0x000fc60000004100 */
[----:B------:R1:W-:Y:S01]  /*1dc0*/  STL [R1+0x70], R245 ;  /* 0x000070f501007387 */ /* 0x0003e20000100800 */
[--C-:B------:R-:W-:Y:S02]  /*1dd0*/  HADD2.F32 R26, -RZ, R12.reuse.H0_H0 ;  /* 0x2000000cff1a7230 */ /* 0x100fe40000004100 */
[----:B------:R-:W-:Y:S01]  /*1de0*/  FADD.FTZ R180, -R146, R180 ;  /* 0x000000b492b47221 */ /* 0x000fe20000010100 */
[----:B------:R-:W-:Y:S01]  /*1df0*/  FMUL.FTZ R169, R122, R209 ;  /* 0x000000d17aa97220 */ /* 0x000fe20000410000 */
[----:B0-----:R-:W-:Y:S01]  /*1e00*/  FMUL.FTZ R246, R219, R159 ;  /* 0x0000009fdbf67220 */ /* 0x001fe20000410000 */
[----:B------:R-:W-:Y:S01]  /*1e10*/  FMUL.FTZ R179, R5, R179 ;  /* 0x000000b305b37220 */ /* 0x000fe20000410000 */
[----:B------:R-:W-:Y:S01]  /*1e20*/  FADD.FTZ R243, R243, R168 ;  /* 0x000000a8f3f37221 */ /* 0x000fe20000010000 */
[----:B-1----:R-:W-:Y:S02]  /*1e30*/  FMUL.FTZ R245, R220, R158 ;  /* 0x0000009edcf57220 */ /* 0x002fe40000410000 */
[----:B------:R0:W-:Y:S01]  /*1e40*/  STL [R1+0x6c], R246 ;  /* 0x00006cf601007387 */ /* 0x0001e20000100800 */
[----:B------:R-:W-:-:S02]  /*1e50*/  HADD2.F32 R28, -RZ, R12.H1_H1 ;  /* 0x3000000cff1c7230 */ /* 0x000fc40000004100 */
[C---:B------:R-:W-:Y:S01]  /*1e60*/  FADD.FTZ R26, -R146.reuse, R26 ;  /* 0x0000001a921a7221 */ /* 0x040fe20000010100 */
[--C-:B------:R-:W-:Y:S01]  /*1e70*/  HADD2.F32 R221, -RZ, R16.reuse.H0_H0 ;  /* 0x20000010ffdd7230 */ /* 0x100fe20000004100 */
[----:B------:R1:W-:Y:S01]  /*1e80*/  STL [R1+0x68], R245 ;  /* 0x000068f501007387 */ /* 0x0003e20000100800 */
[----:B------:R-:W-:Y:S01]  /*1e90*/  FMUL.FTZ R170, R123, R211 ;  /* 0x000000d37baa7220 */ /* 0x000fe20000410000 */
[----:B------:R-:W-:Y:S01]  /*1ea0*/  FMUL.FTZ R180, R5, R180 ;  /* 0x000000b405b47220 */ /* 0x000fe20000410000 */
[----:B------:R-:W-:Y:S01]  /*1eb0*/  FADD.FTZ R243, R243, R169 ;  /* 0x000000a9f3f37221 */ /* 0x000fe20000010000 */
[----:B------:R-:W-:Y:S01]  /*1ec0*/  FFMA.FTZ R242, R179, R169, R242 ;  /* 0x000000a9b3f27223 */ /* 0x000fe200000100f2 */
[----:B0-----:R-:W-:Y:S01]  /*1ed0*/  FMUL.FTZ R246, R215, R157 ;  /* 0x0000009dd7f67220 */ /* 0x001fe20000410000 */
[----:B------:R-:W-:Y:S02]  /*1ee0*/  HADD2.F32 R30, -RZ, R13.H0_H0 ;  /* 0x2000000dff1e7230 */ /* 0x000fe40000004100 */
[----:B-1----:R-:W-:Y:S01]  /*1ef0*/  FMUL.FTZ R245, R213, R156 ;  /* 0x0000009cd5f57220 */ /* 0x002fe20000410000 */
[----:B------:R-:W-:Y:S01]  /*1f00*/  FADD.FTZ R33, -R146, R7 ;  /* 0x0000000792217221 */ /* 0x000fe20000010100 */
[----:B------:R-:W-:-:S02]  /*1f10*/  HADD2.F32 R227, -RZ, R16.H1_H1 ;  /* 0x30000010ffe37230 */ /* 0x000fc40000004100 */
[----:B------:R-:W-:Y:S01]  /*1f20*/  FADD.FTZ R28, -R146, R28 ;  /* 0x0000001c921c7221 */ /* 0x000fe20000010100 */
[----:B------:R-:W-:Y:S01]  /*1f30*/  FMUL.FTZ R7, R124, R221 ;  /* 0x000000dd7c077220 */ /* 0x000fe20000410000 */
[----:B------:R-:W-:Y:S01]  /*1f40*/  FMUL.FTZ R26, R5, R26 ;  /* 0x0000001a051a7220 */ /* 0x000fe20000410000 */
[----:B------:R-:W-:Y:S01]  /*1f50*/  FADD.FTZ R243, R243, R170 ;  /* 0x000000aaf3f37221 */ /* 0x000fe20000010000 */
[----:B------:R-:W-:Y:S01]  /*1f60*/  FFMA.FTZ R242, R180, R170, R242 ;  /* 0x000000aab4f27223 */ /* 0x000fe200000100f2 */
[----:B------:R0:W-:Y:S01]  /*1f70*/  STL [R1+0x64], R246 ;  /* 0x000064f601007387 */ /* 0x0001e20000100800 */
[----:B------:R-:W-:-:S03]  /*1f80*/  HADD2.F32 R32, -RZ, R13.H1_H1 ;  /* 0x3000000dff207230 */ /* 0x000fc60000004100 */
[----:B------:R1:W-:Y:S01]  /*1f90*/  STL [R1+0x60], R245 ;  /* 0x000060f501007387 */ /* 0x0003e20000100800 */
[----:B------:R-:W-:Y:S02]  /*1fa0*/  HADD2.F32 R226, -RZ, R17.H0_H0 ;  /* 0x20000011ffe27230 */ /* 0x000fe40000004100 */
[----:B------:R-:W-:Y:S01]  /*1fb0*/  FADD.FTZ R30, -R146, R30 ;  /* 0x0000001e921e7221 */ /* 0x000fe20000010100 */
[----:B------:R-:W-:Y:S01]  /*1fc0*/  FMUL.FTZ R8, R125, R227 ;  /* 0x000000e37d087220 */ /* 0x000fe20000410000 */
[----:B0-----:R-:W-:Y:S01]  /*1fd0*/  FMUL.FTZ R246, R192, R151 ;  /* 0x00000097c0f67220 */ /* 0x001fe20000410000 */
[----:B------:R-:W-:Y:S01]  /*1fe0*/  FMUL.FTZ R28, R5, R28 ;  /* 0x0000001c051c7220 */ /* 0x000fe20000410000 */
[----:B------:R-:W-:Y:S01]  /*1ff0*/  FADD.FTZ R243, R243, R7 ;  /* 0x00000007f3f37221 */ /* 0x000fe20000010000 */
[----:B-1----:R-:W-:Y:S01]  /*2000*/  FMUL.FTZ R245, R193, R150 ;  /* 0x00000096c1f57220 */ /* 0x002fe20000410000 */
[----:B------:R-:W-:Y:S01]  /*2010*/  FFMA.FTZ R242, R26, R7, R242 ;  /* 0x000000071af27223 */ /* 0x000fe200000100f2 */
[----:B------:R0:W-:Y:S01]  /*2020*/  STL [R1+0x5c], R246 ;  /* 0x00005cf601007387 */ /* 0x0001e20000100800 */
[----:B------:R-:W-:-:S02]  /*2030*/  HADD2.F32 R34, -RZ, R14.H0_H0 ;  /* 0x2000000eff227230 */ /* 0x000fc40000004100 */
[----:B------:R-:W-:Y:S01]  /*2040*/  FADD.FTZ R32, -R146, R32 ;  /* 0x0000002092207221 */ /* 0x000fe20000010100 */
[----:B------:R-:W-:Y:S01]  /*2050*/  HADD2.F32 R231, -RZ, R17.H1_H1 ;  /* 0x30000011ffe77230 */ /* 0x000fe20000004100 */
[----:B------:R1:W-:Y:S01]  /*2060*/  STL [R1+0x58], R245 ;  /* 0x000058f501007387 */ /* 0x0003e20000100800 */
[----:B------:R-:W-:Y:S01]  /*2070*/  FMUL.FTZ R9, R126, R226 ;  /* 0x000000e27e097220 */ /* 0x000fe20000410000 */
[----:B------:R-:W-:Y:S01]  /*2080*/  FMUL.FTZ R30, R5, R30 ;  /* 0x0000001e051e7220 */ /* 0x000fe20000410000 */
[----:B------:R-:W-:Y:S01]  /*2090*/  FADD.FTZ R243, R243, R8 ;  /* 0x00000008f3f37221 */ /* 0x000fe20000010000 */
[----:B------:R-:W-:Y:S01]  /*20a0*/  FFMA.FTZ R242, R28, R8, R242 ;  /* 0x000000081cf27223 */ /* 0x000fe200000100f2 */
[----:B0-----:R-:W-:Y:S01]  /*20b0*/  FMUL.FTZ R246, R194, R149 ;  /* 0x00000095c2f67220 */ /* 0x001fe20000410000 */
[----:B------:R-:W-:Y:S02]  /*20c0*/  HADD2.F32 R144, -RZ, R14.H1_H1 ;  /* 0x3000000eff907230 */ /* 0x000fe40000004100 */
[----:B-1----:R-:W-:Y:S01]  /*20d0*/  FMUL.FTZ R245, R195, R148 ;  /* 0x00000094c3f57220 */ /* 0x002fe20000410000 */
[----:B------:R-:W-:-:S02]  /*20e0*/  HADD2.F32 R230, -RZ, R18.H0_H0 ;  /* 0x20000012ffe67230 */ /* 0x000fc40000004100 */
[----:B------:R-:W-:Y:S01]  /*20f0*/  FADD.FTZ R34, -R146, R34 ;  /* 0x0000002292227221 */ /* 0x000fe20000010100 */
[----:B------:R-:W-:Y:S01]  /*2100*/  FMUL.FTZ R10, R127, R231 ;  /* 0x000000e77f0a7220 */ /* 0x000fe20000410000 */
[----:B------:R-:W-:Y:S01]  /*2110*/  FMUL.FTZ R32, R5, R32 ;  /* 0x0000002005207220 */ /* 0x000fe20000410000 */
[----:B------:R-:W-:Y:S01]  /*2120*/  FADD.FTZ R243, R243, R9 ;  /* 0x00000009f3f37221 */ /* 0x000fe20000010000 */
[----:B------:R-:W-:Y:S01]  /*2130*/  FFMA.FTZ R242, R30, R9, R242 ;  /* 0x000000091ef27223 */ /* 0x000fe200000100f2 */
[----:B------:R0:W-:Y:S01]  /*2140*/  STL [R1+0x54], R246 ;  /* 0x000054f601007387 */ /* 0x0001e20000100800 */
[----:B------:R-:W-:-:S03]  /*2150*/  HADD2.F32 R145, -RZ, R15.H0_H0 ;  /* 0x2000000fff917230 */ /* 0x000fc60000004100 */
[----:B------:R1:W-:Y:S01]  /*2160*/  STL [R1+0x50], R245 ;  /* 0x000050f501007387 */ /* 0x0003e20000100800 */
[----:B------:R-:W-:Y:S02]  /*2170*/  HADD2.F32 R233, -RZ, R18.H1_H1 ;  /* 0x30000012ffe97230 */ /* 0x000fe40000004100 */
        /* <DEDUP_REMOVED lines=8> */
[----:B------:R-:W-:-:S02]  /*2200*/  HADD2.F32 R15, -RZ, R15.H1_H1 ;  /* 0x3000000fff0f7230 */ /* 0x000fc40000004100 */
[----:B------:R-:W-:Y:S01]  /*2210*/  FADD.FTZ R145, -R146, R145 ;  /* 0x0000009192917221 */ /* 0x000fe20000010100 */
[--C-:B------:R-:W-:Y:S01]  /*2220*/  HADD2.F32 R232, -RZ, R19.reuse.H0_H0 ;  /* 0x20000013ffe87230 */ /* 0x100fe20000004100 */
        /* <DEDUP_REMOVED lines=16> */
[----:B------:R-:W-:Y:S01]  /*2330*/  FMUL.FTZ R14, R131, R235 ;  /* 0x000000eb830e7220 */ /* 0x000fe20000410000 */
[----:B------:R-:W-:Y:S01]  /*2340*/  FMUL.FTZ R146, R5, R146 ;  /* 0x0000009205927220 */ /* 0x000fe20000410000 */
[----:B------:R-:W-:Y:S01]  /*2350*/  FADD.FTZ R243, R243, R13 ;  /* 0x0000000df3f37221 */ /* 0x000fe20000010000 */
[----:B0-----:R-:W-:Y:S01]  /*2360*/  FMUL.FTZ R246, R171, R140 ;  /* 0x0000008cabf67220 */ /* 0x001fe20000410000 */
[----:B------:R-:W-:Y:S01]  /*2370*/  FFMA.FTZ R242, R145, R13, R242 ;  /* 0x0000000d91f27223 */ /* 0x000fe200000100f2 */
[----:B-1----:R-:W-:-:S03]  /*2380*/  FMUL.FTZ R245, R174, R206 ;  /* 0x000000ceaef57220 */ /* 0x002fc60000410000 */
[----:B------:R0:W-:Y:S01]  /*2390*/  STL [R1+0x3c], R246 ;  /* 0x00003cf601007387 */ /* 0x0001e20000100800 */
[----:B------:R-:W-:Y:S02]  /*23a0*/  HADD2.F32 R237, -RZ, R20.H1_H1 ;  /* 0x30000014ffed7230 */ /* 0x000fe40000004100 */
[----:B------:R-:W-:Y:S01]  /*23b0*/  FMUL.FTZ R15, R132, R234 ;  /* 0x000000ea840f7220 */ /* 0x000fe20000410000 */
[----:B------:R-:W-:Y:S01]  /*23c0*/  FMUL.FTZ R25, R5, R25 ;  /* 0x0000001905197220 */ /* 0x000fe20000410000 */
[----:B------:R1:W-:Y:S01]  /*23d0*/  STL [R1+0x38], R245 ;  /* 0x000038f501007387 */ /* 0x0003e20000100800 */
[----:B------:R-:W-:Y:S01]  /*23e0*/  FADD.FTZ R243, R243, R14 ;  /* 0x0000000ef3f37221 */ /* 0x000fe20000010000 */
[----:B------:R-:W-:Y:S01]  /*23f0*/  FFMA.FTZ R242, R146, R14, R242 ;  /* 0x0000000e92f27223 */ /* 0x000fe200000100f2 */
[----:B0-----:R-:W-:Y:S01]  /*2400*/  FMUL.FTZ R246, R175, R205 ;  /* 0x000000cdaff67220 */ /* 0x001fe20000410000 */
[--C-:B------:R-:W-:Y:S02]  /*2410*/  HADD2.F32 R236, -RZ, R21.reuse.H0_H0 ;  /* 0x20000015ffec7230 */ /* 0x100fe40000004100 */
[----:B-1----:R-:W-:Y:S01]  /*2420*/  FMUL.FTZ R245, R176, R208 ;  /* 0x000000d0b0f57220 */ /* 0x002fe20000410000 */
[----:B------:R-:W-:Y:S01]  /*2430*/  FMUL.FTZ R16, R133, R237 ;  /* 0x000000ed85107220 */ /* 0x000fe20000410000 */
[----:B------:R-:W-:Y:S01]  /*2440*/  FMUL.FTZ R27, R5, R27 ;  /* 0x0000001b051b7220 */ /* 0x000fe20000410000 */
[----:B------:R-:W-:Y:S01]  /*2450*/  FADD.FTZ R243, R243, R15 ;  /* 0x0000000ff3f37221 */ /* 0x000fe20000010000 */
[----:B------:R-:W-:Y:S01]  /*2460*/  FFMA.FTZ R242, R25, R15, R242 ;  /* 0x0000000f19f27223 */ /* 0x000fe200000100f2 */
[----:B------:R0:W-:Y:S01]  /*2470*/  STL [R1+0x34], R246 ;  /* 0x000034f601007387 */ /* 0x0001e20000100800 */
[----:B------:R-:W-:-:S03]  /*2480*/  HADD2.F32 R239, -RZ, R21.H1_H1 ;  /* 0x30000015ffef7230 */ /* 0x000fc60000004100 */
[----:B------:R1:W-:Y:S01]  /*2490*/  STL [R1+0x30], R245 ;  /* 0x000030f501007387 */ /* 0x0003e20000100800 */
[----:B------:R-:W-:Y:S01]  /*24a0*/  FMUL.FTZ R17, R134, R236 ;  /* 0x000000ec86117220 */ /* 0x000fe20000410000 */
[----:B------:R-:W-:Y:S01]  /*24b0*/  FMUL.FTZ R29, R5, R29 ;  /* 0x0000001d051d7220 */ /* 0x000fe20000410000 */
[----:B------:R-:W-:Y:S01]  /*24c0*/  FADD.FTZ R243, R243, R16 ;  /* 0x00000010f3f37221 */ /* 0x000fe20000010000 */
[----:B------:R-:W-:Y:S01]  /*24d0*/  FFMA.FTZ R242, R27, R16, R242 ;  /* 0x000000101bf27223 */ /* 0x000fe200000100f2 */
[----:B------:R-:W-:Y:S01]  /*24e0*/  FMUL.FTZ R247, R179, R209 ;  /* 0x000000d1b3f77220 */ /* 0x000fe20000410000 */
[----:B0-----:R-:W-:Y:S01]  /*24f0*/  FMUL.FTZ R246, R178, R210 ;  /* 0x000000d2b2f67220 */ /* 0x001fe20000410000 */
[----:B-1----:R-:W-:Y:S01]  /*2500*/  FMUL.FTZ R245, R177, R207 ;  /* 0x000000cfb1f57220 */ /* 0x002fe20000410000 */
[----:B------:R-:W-:Y:S02]  /*2510*/  HADD2.F32 R238, -RZ, R22.H0_H0 ;  /* 0x20000016ffee7230 */ /* 0x000fe40000004100 */
[----:B------:R-:W-:Y:S01]  /*2520*/  FMUL.FTZ R18, R135, R239 ;  /* 0x000000ef87127220 */ /* 0x000fe20000410000 */
[----:B------:R-:W-:Y:S01]  /*2530*/  FMUL.FTZ R31, R5, R31 ;  /* 0x0000001f051f7220 */ /* 0x000fe20000410000 */
[----:B------:R-:W-:Y:S01]  /*2540*/  FADD.FTZ R243, R243, R17 ;  /* 0x00000011f3f37221 */ /* 0x000fe20000010000 */
[----:B------:R0:W-:Y:S01]  /*2550*/  STL [R1+0x2c], R245 ;  /* 0x00002cf501007387 */ /* 0x0001e20000100800 */
[----:B------:R-:W-:-:S03]  /*2560*/  FFMA.FTZ R242, R29, R17, R242 ;  /* 0x000000111df27223 */ /* 0x000fc600000100f2 */
[----:B------:R1:W-:Y:S01]  /*2570*/  STL [R1+0x28], R246 ;  /* 0x000028f601007387 */ /* 0x0003e20000100800 */
[----:B------:R-:W-:-:S03]  /*2580*/  HADD2.F32 R241, -RZ, R22.H1_H1 ;  /* 0x30000016fff17230 */ /* 0x000fc60000004100 */
[----:B------:R2:W-:Y:S01]  /*2590*/  STL [R1+0x24], R247 ;  /* 0x000024f701007387 */ /* 0x0005e20000100800 */
[----:B0-----:R-:W-:Y:S01]  /*25a0*/  FMUL.FTZ R245, R180, R211 ;  /* 0x000000d3b4f57220 */ /* 0x001fe20000410000 */
[----:B------:R-:W-:Y:S01]  /*25b0*/  FMUL.FTZ R19, R136, R238 ;  /* 0x000000ee88137220 */ /* 0x000fe20000410000 */
[----:B-1----:R-:W-:Y:S01]  /*25c0*/  FMUL.FTZ R246, R26, R221 ;  /* 0x000000dd1af67220 */ /* 0x002fe20000410000 */
[----:B------:R-:W-:Y:S01]  /*25d0*/  FMUL.FTZ R33, R5, R33 ;  /* 0x0000002105217220 */ /* 0x000fe20000410000 */
[----:B------:R-:W-:Y:S01]  /*25e0*/  FADD.FTZ R243, R243, R18 ;  /* 0x00000012f3f37221 */ /* 0x000fe20000010000 */
[----:B--2---:R-:W-:Y:S01]  /*25f0*/  FMUL.FTZ R247, R28, R227 ;  /* 0x000000e31cf77220 */ /* 0x004fe20000410000 */
        /* <DEDUP_REMOVED lines=9> */
[----:B-1----:R-:W-:-:S04]  /*2690*/  FMUL.FTZ R246, R32, R231 ;  /* 0x000000e720f67220 */ /* 0x002fc80000410000 */
[----:B------:R0:W-:Y:S01]  /*26a0*/  STL [R1+0x14], R245 ;  /* 0x000014f501007387 */ /* 0x0001e20000100800 */
[----:B--2---:R-:W-:Y:S01]  /*26b0*/  FMUL.FTZ R247, R34, R230 ;  /* 0x000000e622f77220 */ /* 0x004fe20000410000 */
[----:B------:R-:W-:Y:S01]  /*26c0*/  FMUL.FTZ R21, R138, R240 ;  /* 0x000000f08a157220 */ /* 0x000fe20000410000 */
[----:B------:R-:W-:Y:S01]  /*26d0*/  FADD.FTZ R243, R243, R20 ;  /* 0x00000014f3f37221 */ /* 0x000fe20000010000 */
[----:B------:R-:W-:Y:S01]  /*26e0*/  FFMA.FTZ R242, R35, R20, R242 ;  /* 0x0000001423f27223 */ /* 0x000fe200000100f2 */
[----:B------:R1:W-:Y:S01]  /*26f0*/  STL [R1+0x10], R246 ;  /* 0x000010f601007387 */ /* 0x0003e20000100800 */
[----:B0-----:R-:W-:-:S03]  /*2700*/  FMUL.FTZ R245, R144, R233 ;  /* 0x000000e990f57220 */ /* 0x001fc60000410000 */
[----:B------:R0:W-:Y:S01]  /*2710*/  STL [R1+0xc], R247 ;  /* 0x00000cf701007387 */ /* 0x0001e20000100800 */
[----:B------:R-:W-:Y:S01]  /*2720*/  FMUL.FTZ R22, R139, R244 ;  /* 0x000000f48b167220 */ /* 0x000fe20000410000 */
[----:B------:R-:W-:Y:S01]  /*2730*/  FMUL.FTZ R24, R5, R24 ;  /* 0x0000001805187220 */ /* 0x000fe20000410000 */
[----:B------:R-:W-:Y:S01]  /*2740*/  FADD.FTZ R243, R243, R21 ;  /* 0x00000015f3f37221 */ /* 0x000fe20000010000 */
[----:B-1----:R-:W-:Y:S01]  /*2750*/  FMUL.FTZ R246, R145, R232 ;  /* 0x000000e891f67220 */ /* 0x002fe20000410000 */
[----:B------:R-:W-:Y:S01]  /*2760*/  FFMA.FTZ R242, R23, R21, R242 ;  /* 0x0000001517f27223 */ /* 0x000fe200000100f2 */
[----:B0-----:R-:W-:Y:S01]  /*2770*/  FMUL.FTZ R247, R146, R235 ;  /* 0x000000eb92f77220 */ /* 0x001fe20000410000 */
[----:B------:R0:W-:Y:S01]  /*2780*/  STL [R1+0x8], R245 ;  /* 0x000008f501007387 */ /* 0x0001e20000100800 */
[----:B------:R-:W-:Y:S01]  /*2790*/  FADD.FTZ R243, R243, R22 ;  /* 0x00000016f3f37221 */ /* 0x000fe20000010000 */
[C---:B------:R-:W-:Y:S02]  /*27a0*/  FFMA.FTZ R242, R24.reuse, R22, R242 ;  /* 0x0000001618f27223 */ /* 0x040fe400000100f2 */
[----:B------:R1:W-:Y:S01]  /*27b0*/  STL [R1+0x4], R246 ;  /* 0x000004f601007387 */ /* 0x0003e20000100800 */
[----:B------:R-:W-:Y:S01]  /*27c0*/  FMUL.FTZ R248, R31, R239 ;  /* 0x000000ef1ff87220 */ /* 0x000fe20000410000 */
[----:B------:R-:W-:Y:S01]  /*27d0*/  FMUL.FTZ R249, R33, R238 ;  /* 0x000000ee21f97220 */ /* 0x000fe20000410000 */
[----:B------:R-:W-:Y:S01]  /*27e0*/  FMUL.FTZ R250, R35, R241 ;  /* 0x000000f123fa7220 */ /* 0x000fe20000410000 */
[----:B------:R2:W-:Y:S01]  /*27f0*/  STL [R1], R247 ;  /* 0x000000f701007387 */ /* 0x0005e20000100800 */
[----:B------:R-:W-:Y:S01]  /*2800*/  FMUL.FTZ R251, R23, R240 ;  /* 0x000000f017fb7220 */ /* 0x000fe20000410000 */
[----:B0-----:R-:W-:Y:S01]  /*2810*/  FMUL.FTZ R245, R25, R234 ;  /* 0x000000ea19f57220 */ /* 0x001fe20000410000 */
[----:B------:R-:W-:Y:S01]  /*2820*/  FMUL.FTZ R252, R24, R244 ;  /* 0x000000f418fc7220 */ /* 0x000fe20000410000 */
[----:B-1----:R-:W-:Y:S01]  /*2830*/  FMUL.FTZ R246, R27, R237 ;  /* 0x000000ed1bf67220 */ /* 0x002fe20000410000 */
[----:B--2---:R-:W-:Y:S01]  /*2840*/  FMUL.FTZ R247, R29, R236 ;  /* 0x000000ec1df77220 */ /* 0x004fe20000410000 */
[----:B------:R-:W-:Y:S06]  /*2850*/  BRA `(.L_x_13624) ;  /* 0x0000001800407947 */ /* 0x000fec0003800000 */
.L_x_13623:
[----:B------:R-:W0:Y:S01]  /*2860*/  LDC.64 R12, c[0x0][0x3a8] ;  /* 0x0000ea00ff0c7b82 */ /* 0x000e220000000a00 */
[----:B------:R-:W-:-:S07]  /*2870*/  IADD3 R3, PT, PT, R200, 0x80, RZ ;  /* 0x00000080c8037810 */ /* 0x000fce0007ffe0ff */
[----:B------:R-:W1:Y:S01]  /*2880*/  LDC.64 R20, c[0x0][0x428] ;  /* 0x00010a00ff147b82 */ /* 0x000e620000000a00 */
[C---:B------:R-:W-:Y:S02]  /*2890*/  IADD3 R181, PT, PT, R200.reuse, 0x20, RZ ;  /* 0x00000020c8b57810 */ /* 0x040fe40007ffe0ff */
[C---:B------:R-:W-:Y:S02]  /*28a0*/  IADD3 R160, PT, PT, R200.reuse, 0x40, RZ ;  /* 0x00000040c8a07810 */ /* 0x040fe40007ffe0ff */
[----:B------:R-:W-:-:S03]  /*28b0*/  IADD3 R2, PT, PT, R200, 0x60, RZ ;  /* 0x00000060c8027810 */ /* 0x000fc60007ffe0ff */
[----:B------:R-:W2:Y:S01]  /*28c0*/  LDC.64 R152, c[0x0][0x3b0] ;  /* 0x0000ec00ff987b82 */ /* 0x000ea20000000a00 */
[----:B0-----:R-:W-:-:S07]  /*28d0*/  IMAD.WIDE.U32 R44, R3, 0x10, R12 ;  /* 0x00000010032c7825 */ /* 0x001fce00078e000c */
[----:B------:R-:W0:Y:S01]  /*28e0*/  LDC.64 R54, c[0x0][0x438] ;  /* 0x00010e00ff367b82 */ /* 0x000e220000000a00 */
[C---:B------:R-:W-:Y:S01]  /*28f0*/  IMAD.WIDE.U32 R48, R200.reuse, 0x10, R12 ;  /* 0x00000010c8307825 */ /* 0x040fe200078e000c */
[----:B------:R-:W3:Y:S03]  /*2900*/  LDG.E.128 R44, desc[UR6][R44.64] ;  /* 0x000000062c2c7981 */ /* 0x000ee6000c1e1d00 */
        /* <DEDUP_REMOVED lines=22> */
[----:B------:R-:W-:Y:S02]  /*2a70*/  IMAD.WIDE.U32 R154, R2, 0x8, R152 ;  /* 0x00000008029a7825 */ /* 0x000fe400078e0098 */
[----:B------:R-:W5:Y:S02]  /*2a80*/  LDG.E.64 R162, desc[UR6][R162.64] ;  /* 0x00000006a2a27981 */ /* 0x000f64000c1e1b00 */
[----:B0-----:R-:W-:-:S02]  /*2a90*/  IMAD.WIDE.U32 R56, R200, 0x10, R54 ;  /* 0x00000010c8387825 */ /* 0x001fc400078e0036 */
[----:B------:R-:W5:Y:S02]  /*2aa0*/  LDG.E.64 R154, desc[UR6][R154.64] ;  /* 0x000000069a9a7981 */ /* 0x000f64000c1e1b00 */
[----:B------:R-:W-:Y:S02]  /*2ab0*/  IMAD.WIDE.U32 R52, R181, 0x10, R54 ;  /* 0x00000010b5347825 */ /* 0x000fe400078e0036 */
[----:B------:R-:W5:Y:S02]  /*2ac0*/  LDG.E.128 R56, desc[UR6][R56.64] ;  /* 0x0000000638387981 */ /* 0x000f64000c1e1d00 */
[----:B------:R-:W-:-:S06]  /*2ad0*/  IMAD.WIDE.U32 R152, R3, 0x8, R152 ;  /* 0x0000000803987825 */ /* 0x000fcc00078e0098 */
[----:B------:R-:W5:Y:S01]  /*2ae0*/  LDG.E.64 R152, desc[UR6][R152.64] ;  /* 0x0000000698987981 */ /* 0x000f62000c1e1b00 */
        /* <DEDUP_REMOVED lines=31> */
[C---:B------:R-:W-:Y:S01]  /*2ce0*/  FADD.FTZ R0, -R146.reuse, R0 ;  /* 0x0000000092007221 */ /* 0x040fe20000010100 */
[----:B------:R-:W-:Y:S01]  /*2cf0*/  FADD.FTZ R229, -R146, R229 ;  /* 0x000000e592e57221 */ /* 0x000fe20000010100 */
[----:B------:R-:W-:Y:S02]  /*2d00*/  FMUL.FTZ R216, R100, R204 ;  /* 0x000000cc64d87220 */ /* 0x000fe40000410000 */
[----:B-----5:R-:W-:Y:S01]  /*2d10*/  FMUL.FTZ R0, R5, R0 ;  /* 0x0000000005007220 */ /* 0x020fe20000410000 */
[----:B------:R-:W-:Y:S01]  /*2d20*/  FADD.FTZ R224, -R146, R224 ;  /* 0x000000e092e07221 */ /* 0x000fe20000010100 */
[----:B------:R-:W-:Y:S01]  /*2d30*/  FMUL.FTZ R228, R101, R203 ;  /* 0x000000cb65e47220 */ /* 0x000fe20000410000 */
[C---:B------:R-:W-:Y:S01]  /*2d40*/  FMUL.FTZ R229, R5.reuse, R229 ;  /* 0x000000e505e57220 */ /* 0x040fe20000410000 */
[----:B------:R-:W-:Y:S01]  /*2d50*/  FFMA.FTZ R245, R0, R216, RZ ;  /* 0x000000d800f57223 */ /* 0x000fe200000100ff */
[----:B------:R-:W-:Y:S01]  /*2d60*/  FADD.FTZ R225, -R146, R225 ;  /* 0x000000e192e17221 */ /* 0x000fe20000010100 */
[----:B------:R-:W-:Y:S01]  /*2d70*/  FMUL.FTZ R222, R102, R202 ;  /* 0x000000ca66de7220 */ /* 0x000fe20000410000 */
[----:B------:R-:W-:Y:S01]  /*2d80*/  FMUL.FTZ R224, R5, R224 ;  /* 0x000000e005e07220 */ /* 0x000fe20000410000 */
[----:B------:R-:W-:Y:S01]  /*2d90*/  FFMA.FTZ R245, R229, R228, R245 ;  /* 0x000000e4e5f57223 */ /* 0x000fe200000100f5 */
[----:B------:R-:W-:Y:S01]  /*2da0*/  FADD.FTZ R219, -R146, R219 ;  /* 0x000000db92db7221 */ /* 0x000fe20000010100 */
[----:B------:R-:W-:Y:S01]  /*2db0*/  FMUL.FTZ R223, R103, R201 ;  /* 0x000000c967df7220 */ /* 0x000fe20000410000 */
[C---:B------:R-:W-:Y:S01]  /*2dc0*/  FMUL.FTZ R225, R5.reuse, R225 ;  /* 0x000000e105e17220 */ /* 0x040fe20000410000 */
[----:B------:R-:W-:Y:S01]  /*2dd0*/  FFMA.FTZ R245, R224, R222, R245 ;  /* 0x000000dee0f57223 */ /* 0x000fe200000100f5 */
[----:B------:R-:W-:Y:S01]  /*2de0*/  FADD.FTZ R220, -R146, R220 ;  /* 0x000000dc92dc7221 */ /* 0x000fe20000010100 */
[----:B------:R-:W-:Y:S01]  /*2df0*/  FMUL.FTZ R217, R104, R159 ;  /* 0x0000009f68d97220 */ /* 0x000fe20000410000 */
[----:B------:R-:W-:Y:S01]  /*2e00*/  FMUL.FTZ R219, R5, R219 ;  /* 0x000000db05db7220 */ /* 0x000fe20000410000 */
[----:B------:R-:W-:Y:S01]  /*2e10*/  FFMA.FTZ R245, R225, R223, R245 ;  /* 0x000000dfe1f57223 */ /* 0x000fe200000100f5 */
[----:B------:R-:W-:Y:S01]  /*2e20*/  FADD.FTZ R243, RZ, R216 ;  /* 0x000000d8fff37221 */ /* 0x000fe20000010000 */
[----:B------:R-:W-:Y:S01]  /*2e30*/  FADD.FTZ R215, -R146, R215 ;  /* 0x000000d792d77221 */ /* 0x000fe20000010100 */
[----:B------:R-:W-:Y:S01]  /*2e40*/  FMUL.FTZ R218, R105, R158 ;  /* 0x0000009e69da7220 */ /* 0x000fe20000410000 */
[----:B------:R-:W-:Y:S01]  /*2e50*/  FMUL.FTZ R220, R5, R220 ;  /* 0x000000dc05dc7220 */ /* 0x000fe20000410000 */
[----:B------:R-:W-:Y:S01]  /*2e60*/  FFMA.FTZ R245, R219, R217, R245 ;  /* 0x000000d9dbf57223 */ /* 0x000fe200000100f5 */
[----:B------:R-:W-:-:S02]  /*2e70*/  HADD2.F32 R192, -RZ, R32.H0_H0 ;  /* 0x20000020ffc07230 */ /* 0x000fc40000004100 */
[----:B------:R-:W-:Y:S01]  /*2e80*/  FADD.FTZ R243, R243, R228 ;  /* 0x000000e4f3f37221 */ /* 0x000fe20000010000 */
[----:B------:R-:W-:Y:S01]  /*2e90*/  FADD.FTZ R213, -R146, R213 ;  /* 0x000000d592d57221 */ /* 0x000fe20000010100 */
        /* <DEDUP_REMOVED lines=25> */
[----:B------:R-:W-:Y:S01]  /*3030*/  FADD.FTZ R243, R243, R218 ;  /* 0x000000daf3f37221 */ /* 0x000fe20000010000 */
[----:B------:R-:W-:Y:S02]  /*3040*/  HADD2.F32 R148, -RZ, R29.H1_H1 ;  /* 0x3000001dff947230 */ /* 0x000fe40000004100 */
        /* <DEDUP_REMOVED lines=272> */
[----:B--2---:R-:W-:-:S07]  /*4150*/  FMUL.FTZ R247, R29, R236 ;  /* 0x000000ec1df77220 */ /* 0x004fce0000410000 */
.L_x_13624:
        /* <DEDUP_REMOVED lines=214> */
[----:B------:R1:W-:Y:S04]  /*4ec0*/  STL [R1+0x10], R15 ;  /* 0x0000100f01007387 */ /* 0x0003e80000100800 */
[----:B-1----:R0:W5:Y:S04]  /*4ed0*/  LDL.LU R15, [R1+0x2a0] ;  /* 0x0002a000010f7983 */ /* 0x0021680000300800 */
[----:B------:R0:W5:Y:S01]  /*4ee0*/  LDL.LU R14, [R1+0x29c] ;  /* 0x00029c00010e7983 */ /* 0x0001620000300800 */
[----:B------:R-:W-:Y:S01]  /*4ef0*/  FADD.FTZ R249, R249, R10 ;  /* 0x0000000af9f97221 */ /* 0x000fe20000010000 */
[----:B------:R-:W-:Y:S01]  /*4f00*/  FADD.FTZ R250, R250, R9 ;  /* 0x00000009fafa7221 */ /* 0x000fe20000010000 */
[----:B--2---:R-:W-:Y:S01]  /*4f10*/  FADD.FTZ R251, R251, R8 ;  /* 0x00000008fbfb7221 */ /* 0x004fe20000010000 */
[----:B------:R1:W-:Y:S01]  /*4f20*/  STL [R1+0xc], R245 ;  /* 0x00000cf501007387 */ /* 0x0003e20000100800 */
[----:B---3--:R-:W-:Y:S01]  /*4f30*/  FADD.FTZ R252, R252, R7 ;  /* 0x00000007fcfc7221 */ /* 0x008fe20000010000 */
[----:B----4-:R-:W-:Y:S01]  /*4f40*/  FADD.FTZ R204, R204, R6 ;  /* 0x00000006cccc7221 */ /* 0x010fe20000010000 */
[----:B------:R-:W-:Y:S01]  /*4f50*/  FADD.FTZ R203, R203, R5 ;  /* 0x00000005cbcb7221 */ /* 0x000fe20000010000 */
[----:B------:R2:W-:Y:S01]  /*4f60*/  STL [R1+0x8], R13 ;  /* 0x0000080d01007387 */ /* 0x0005e20000100800 */
[----:B------:R-:W-:Y:S01]  /*4f70*/  FADD.FTZ R202, R202, R4 ;  /* 0x00000004caca7221 */ /* 0x000fe20000010000 */
[----:B------:R-:W-:-:S02]  /*4f80*/  FADD.FTZ R201, R201, R3 ;  /* 0x00000003c9c97221 */ /* 0x000fc40000010000 */
[----:B------:R3:W-:Y:S01]  /*4f90*/  STL [R1+0x4], R12 ;  /* 0x0000040c01007387 */ /* 0x0007e20000100800 */
[----:B------:R-:W-:-:S03]  /*4fa0*/  FADD.FTZ R159, R159, R2 ;  /* 0x000000029f9f7221 */ /* 0x000fc60000010000 */
[----:B------:R4:W-:Y:S01]  /*4fb0*/  STL [R1], R11 ;  /* 0x0000000b01007387 */ /* 0x0009e20000100800 */
[----:B------:R-:W-:-:S03]  /*4fc0*/  FADD.FTZ R158, R158, R0 ;  /* 0x000000009e9e7221 */ /* 0x000fc60000010000 */
[----:B------:R-:W4:Y:S04]  /*4fd0*/  LDL.LU R248, [R1+0x1a8] ;  /* 0x0001a80001f87983 */ /* 0x000f280000300800 */
[----:B------:R-:W4:Y:S04]  /*4fe0*/  LDL.LU R247, [R1+0x1ac] ;  /* 0x0001ac0001f77983 */ /* 0x000f280000300800 */
[----:B------:R-:W4:Y:S04]  /*4ff0*/  LDL.LU R246, [R1+0x164] ;  /* 0x0001640001f67983 */ /* 0x000f280000300800 */
[----:B-1----:R-:W4:Y:S04]  /*5000*/  LDL.LU R245, [R1+0x198] ;  /* 0x0001980001f57983 */ /* 0x002f280000300800 */
        /* <DEDUP_REMOVED lines=213> */
.L_x_13660:
        /* <DEDUP_REMOVED lines=13> */
[----:B------:R-:W-:Y:S01]  /*5e30*/  LOP3.LUT P5, RZ, R182, 0xff0000, RZ, 0xc0, !PT ;  /* 0x00ff0000b6ff7812 */ /* 0x000fe200078ac0ff */
[----:B------:R-:W-:Y:S01]  /*5e40*/  FFMA.FTZ R225, R147, R225, R148 ;  /* 0x000000e193e17223 */ /* 0x000fe20000010094 */
[----:B------:R-:W-:Y:S01]  /*5e50*/  UMOV UR4, UR5 ;  /* 0x0000000500047c82 */ /* 0x000fe20008000000 */
[----:B------:R-:W-:Y:S01]  /*5e60*/  FADD.FTZ R224, -R224, R222 ;  /* 0x000000dee0e07221 */ /* 0x000fe20000010100 */
[----:B------:R-:W-:Y:S01]  /*5e70*/  HFMA2 R149, -RZ, RZ, 0, 0 ;  /* 0x00000000ff957431 */ /* 0x000fe200000001ff */
[----:B------:R-:W-:Y:S01]  /*5e80*/  LOP3.LUT P4, RZ, R182, 0xff000000, RZ, 0xc0, !PT ;  /* 0xff000000b6ff7812 */ /* 0x000fe2000788c0ff */
[----:B------:R-:W-:Y:S01]  /*5e90*/  FADD.FTZ R223, -R225, R223 ;  /* 0x000000dfe1df7221 */ /* 0x000fe20000010100 */
[----:B-----5:R-:W-:Y:S01]  /*5ea0*/  FMUL.FTZ R224, R5, R224 ;  /* 0x000000e005e07220 */ /* 0x020fe20000410000 */
[--C-:B------:R-:W-:Y:S01]  /*5eb0*/  FFMA.FTZ R219, R147, R219, R148.reuse ;  /* 0x000000db93db7223 */ /* 0x100fe20000010094 */
[----:B------:R-:W-:Y:S01]  /*5ec0*/  LOP3.LUT P0, RZ, R183, 0xff, RZ, 0xc0, !PT ;  /* 0x000000ffb7ff7812 */ /* 0x000fe2000780c0ff */
[----:B------:R-:W-:Y:S01]  /*5ed0*/  FFMA.FTZ R220, R147, R220, R148 ;  /* 0x000000dc93dc7223 */ /* 0x000fe20000010094 */
[----:B------:R-:W-:Y:S01]  /*5ee0*/  FMUL.FTZ R201, R224, R4 ;  /* 0x00000004e0c97220 */ /* 0x000fe20000410000 */
[----:B------:R-:W-:Y:S01]  /*5ef0*/  FADD.FTZ R219, -R219, R217 ;  /* 0x000000d9dbdb7221 */ /* 0x000fe20000010100 */
[--C-:B------:R-:W-:Y:S01]  /*5f00*/  @P5 HADD2.F32 R150, -RZ, R141.reuse.H0_H0 ;  /* 0x2000008dff965230 */ /* 0x100fe20000004100 */
[----:B------:R-:W-:Y:S01]  /*5f10*/  LOP3.LUT P2, RZ, R183, 0xff00, RZ, 0xc0, !PT ;  /* 0x0000ff00b7ff7812 */ /* 0x000fe2000784c0ff */
[----:B------:R-:W-:Y:S01]  /*5f20*/  FMUL.FTZ R201, R201, UR4 ;  /* 0x00000004c9c97c20 */ /* 0x000fe20008410000 */
[----:B------:R-:W-:Y:S01]  /*5f30*/  FMUL.FTZ R219, R5, R219 ;  /* 0x000000db05db7220 */ /* 0x000fe20000410000 */
[----:B------:R-:W-:Y:S01]  /*5f40*/  FADD.FTZ R220, -R220, R218 ;  /* 0x000000dadcdc7221 */ /* 0x000fe20000010100 */
[----:B------:R-:W-:-:S02]  /*5f50*/  @P4 HADD2.F32 R151, -RZ, R141.H1_H1 ;  /* 0x3000008dff974230 */ /* 0x000fc40000004100 */
[----:B------:R-:W-:Y:S01]  /*5f60*/  @P5 FMUL.FTZ R149, R201, R150 ;  /* 0x00000096c9955220 */ /* 0x000fe20000410000 */
[----:B------:R-:W-:Y:S01]  /*5f70*/  FMUL.FTZ R150, R5, R223 ;  /* 0x000000df05967220 */ /* 0x000fe20000410000 */
[----:B------:R-:W-:Y:S01]  /*5f80*/  FMUL.FTZ R156, R219, R4 ;  /* 0x00000004db9c7220 */ /* 0x000fe20000410000 */
[----:B------:R-:W-:Y:S02]  /*5f90*/  @P0 HADD2.F32 R157, -RZ, R142.H0_H0 ;  /* 0x2000008eff9d0230 */ /* 0x000fe40000004100 */
[----:B------:R-:W-:Y:S01]  /*5fa0*/  FMUL.FTZ R220, R5, R220 ;  /* 0x000000dc05dc7220 */ /* 0x000fe20000410000 */
[----:B------:R-:W-:Y:S01]  /*5fb0*/  FMUL.FTZ R150, R150, R4 ;  /* 0x0000000496967220 */ /* 0x000fe20000410000 */
[----:B------:R-:W-:Y:S01]  /*5fc0*/  FMUL.FTZ R156, R156, UR4 ;  /* 0x000000049c9c7c20 */ /* 0x000fe20008410000 */
[----:B------:R-:W-:Y:S01]  /*5fd0*/  FFMA.FTZ R215, R147, R215, R148 ;  /* 0x000000d793d77223 */ /* 0x000fe20000010094 */
[----:B------:R-:W-:Y:S01]  /*5fe0*/  LOP3.LUT P3, RZ, R183, 0xff0000, RZ, 0xc0, !PT ;  /* 0x00ff0000b7ff7812 */ /* 0x000fe2000786c0ff */
[----:B------:R-:W-:Y:S01]  /*5ff0*/  FMUL.FTZ R141, R150, UR4 ;  /* 0x00000004968d7c20 */ /* 0x000fe20008410000 */
[----:B------:R-:W-:Y:S01]  /*6000*/  MOV R150, RZ ;  /* 0x000000ff00967202 */ /* 0x000fe20000000f00 */
[----:B------:R-:W-:Y:S01]  /*6010*/  FMUL.FTZ R202, R64, R156 ;  /* 0x0000009c40ca7220 */ /* 0x000fe20000410000 */
[----:B------:R-:W-:Y:S01]  /*6020*/  FADD.FTZ R215, -R215, R214 ;  /* 0x000000d6d7d77221 */ /* 0x000fe20000010100 */
[----:B------:R-:W-:Y:S01]  /*6030*/  @P4 FMUL.FTZ R150, R141, R151 ;  /* 0x000000978d964220 */ /* 0x000fe20000410000 */
[----:B------:R-:W-:-:S02]  /*6040*/  HFMA2 R151, -RZ, RZ, 0, 0 ;  /* 0x00000000ff977431 */ /* 0x000fc400000001ff */
[----:B------:R-:W-:Y:S01]  /*6050*/  @P2 HADD2.F32 R158, -RZ, R142.H1_H1 ;  /* 0x3000008eff9e2230 */ /* 0x000fe20000004100 */
[----:B------:R-:W-:Y:S01]  /*6060*/  FSEL R202, R202, RZ, P0 ;  /* 0x000000ffcaca7208 */ /* 0x000fe20000000000 */
[----:B------:R-:W-:Y:S01]  /*6070*/  FMUL.FTZ R215, R5, R215 ;  /* 0x000000d705d77220 */ /* 0x000fe20000410000 */
[C-C-:B------:R-:W-:Y:S01]  /*6080*/  FFMA.FTZ R213, R147.reuse, R213, R148.reuse ;  /* 0x000000d593d57223 */ /* 0x140fe20000010094 */
[----:B------:R-:W-:Y:S01]  /*6090*/  FFMA.FTZ R0, R147, R0, R148 ;  /* 0x0000000093007223 */ /* 0x000fe20000010094 */
[----:B------:R-:W-:Y:S01]  /*60a0*/  @P0 FMUL.FTZ R151, R156, R157 ;  /* 0x0000009d9c970220 */ /* 0x000fe20000410000 */
[-C--:B------:R-:W-:Y:S01]  /*60b0*/  FMUL.FTZ R157, R220, R4.reuse ;  /* 0x00000004dc9d7220 */ /* 0x080fe20000410000 */
[----:B------:R-:W-:Y:S01]  /*60c0*/  ISETP.GE.U32.AND P0, PT, R182, RZ, PT ;  /* 0x000000ffb600720c */ /* 0x000fe20003f06070 */
[----:B------:R-:W-:Y:S01]  /*60d0*/  FMUL.FTZ R215, R215, R4 ;  /* 0x00000004d7d77220 */ /* 0x000fe20000410000 */
[----:B------:R-:W-:Y:S01]  /*60e0*/  FADD.FTZ R212, -R213, R212 ;  /* 0x000000d4d5d47221 */ /* 0x000fe20000010100 */
[----:B------:R-:W-:Y:S01]  /*60f0*/  FMUL.FTZ R142, R157, UR4 ;  /* 0x000000049d8e7c20 */ /* 0x000fe20008410000 */
[----:B------:R-:W-:Y:S01]  /*6100*/  MOV R157, RZ ;  /* 0x000000ff009d7202 */ /* 0x000fe20000000f00 */
[----:B------:R-:W-:Y:S01]  /*6110*/  HFMA2 R156, -RZ, RZ, 0, 0 ;  /* 0x00000000ff9c7431 */ /* 0x000fe200000001ff */
[----:B------:R-:W-:Y:S01]  /*6120*/  ISETP.GE.U32.AND.EX P0, PT, R183, 0x1000000, PT, P0 ;  /* 0x01000000b700780c */ /* 0x000fe20003f06100 */
[----:B------:R-:W-:Y:S01]  /*6130*/  @P2 FMUL.FTZ R157, R142, R158 ;  /* 0x0000009e8e9d2220 */ /* 0x000fe20000410000 */
[----:B------:R-:W-:Y:S01]  /*6140*/  FMUL.FTZ R142, R65, R142 ;  /* 0x0000008e418e7220 */ /* 0x000fe20000410000 */
[----:B------:R-:W-:-:S02]  /*6150*/  @P3 HADD2.F32 R159, -RZ, R143.H0_H0 ;  /* 0x2000008fff9f3230 */ /* 0x000fc40000004100 */
[----:B------:R-:W-:Y:S01]  /*6160*/  FMUL.FTZ R158, R215, UR4 ;  /* 0x00000004d79e7c20 */ /* 0x000fe20008410000 */
[C---:B------:R-:W-:Y:S01]  /*6170*/  FMUL.FTZ R212, R5.reuse, R212 ;  /* 0x000000d405d47220 */ /* 0x040fe20000410000 */
[----:B------:R-:W-:Y:S01]  /*6180*/  FADD.FTZ R216, -R0, R216 ;  /* 0x000000d800d87221 */ /* 0x000fe20000010100 */
[----:B------:R-:W-:Y:S01]  /*6190*/  FSEL R142, R142, RZ, P2 ;  /* 0x000000ff8e8e7208 */ /* 0x000fe20001000000 */
[----:B------:R-:W-:Y:S01]  /*61a0*/  @P3 FMUL.FTZ R156, R158, R159 ;  /* 0x0000009f9e9c3220 */ /* 0x000fe20000410000 */
[----:B------:R-:W-:Y:S01]  /*61b0*/  LOP3.LUT P2, RZ, R182, 0xff, RZ, 0xc0, !PT ;  /* 0x000000ffb6ff7812 */ /* 0x000fe2000784c0ff */
[----:B------:R-:W-:Y:S01]  /*61c0*/  FMUL.FTZ R158, R66, R158 ;  /* 0x0000009e429e7220 */ /* 0x000fe20000410000 */
[----:B------:R-:W-:Y:S01]  /*61d0*/  FMUL.FTZ R212, R212, R4 ;  /* 0x00000004d4d47220 */ /* 0x000fe20000410000 */
[----:B------:R-:W-:Y:S01]  /*61e0*/  FMUL.FTZ R216, R5, R216 ;  /* 0x000000d805d87220 */ /* 0x000fe20000410000 */
[----:B------:R-:W-:Y:S02]  /*61f0*/  @P0 HADD2.F32 R0, -RZ, R143.H1_H1 ;  /* 0x3000008fff000230 */ /* 0x000fe40000004100 */
[----:B------:R-:W-:Y:S01]  /*6200*/  FFMA.FTZ R229, R147, R229, R148 ;  /* 0x000000e593e57223 */ /* 0x000fe20000010094 */
[----:B------:R-:W-:Y:S01]  /*6210*/  FMUL.FTZ R143, R212, UR4 ;  /* 0x00000004d48f7c20 */ /* 0x000fe20008410000 */
[----:B------:R-:W-:Y:S01]  /*6220*/  FSEL R183, R158, RZ, P3 ;  /* 0x000000ff9eb77208 */ /* 0x000fe20001800000 */
[----:B------:R-:W-:Y:S01]  /*6230*/  FMUL.FTZ R201, R62, R201 ;  /* 0x000000c93ec97220 */ /* 0x000fe20000410000 */
[----:B------:R-:W-:Y:S01]  /*6240*/  LOP3.LUT P3, RZ, R182, 0xff00, RZ, 0xc0, !PT ;  /* 0x0000ff00b6ff7812 */ /* 0x000fe2000786c0ff */
[----:B------:R-:W-:Y:S01]  /*6250*/  FMUL.FTZ R182, R216, R4 ;  /* 0x00000004d8b67220 */ /* 0x000fe20000410000 */
[----:B------:R-:W-:Y:S01]  /*6260*/  MOV R159, RZ ;  /* 0x000000ff009f7202 */ /* 0x000fe20000000f00 */
[----:B------:R-:W-:Y:S01]  /*6270*/  FADD.FTZ R228, -R229, R228 ;  /* 0x000000e4e5e47221 */ /* 0x000fe20000010100 */
[----:B------:R-:W-:Y:S01]  /*6280*/  @P0 FMUL.FTZ R159, R143, R0 ;  /* 0x000000008f9f0220 */ /* 0x000fe20000410000 */
[----:B------:R-:W-:-:S02]  /*6290*/  HFMA2 R0, -RZ, RZ, 0, 0 ;  /* 0x00000000ff007431 */ /* 0x000fc400000001ff */
[--C-:B------:R-:W-:Y:S02]  /*62a0*/  @P2 HADD2.F32 R158, -RZ, R140.reuse.H0_H0 ;  /* 0x2000008cff9e2230 */ /* 0x100fe40000004100 */
[----:B------:R-:W-:Y:S01]  /*62b0*/  FMUL.FTZ R182, R182, UR4 ;  /* 0x00000004b6b67c20 */ /* 0x000fe20008410000 */
[----:B------:R-:W-:Y:S01]  /*62c0*/  FMUL.FTZ R228, R5, R228 ;  /* 0x000000e405e47220 */ /* 0x000fe20000410000 */
[----:B------:R-:W-:Y:S01]  /*62d0*/  FMUL.FTZ R143, R67, R143 ;  /* 0x0000008f438f7220 */ /* 0x000fe20000410000 */
[----:B------:R-:W-:Y:S01]  /*62e0*/  FMUL.FTZ R141, R63, R141 ;  /* 0x0000008d3f8d7220 */ /* 0x000fe20000410000 */
[----:B------:R-:W-:Y:S01]  /*62f0*/  @P2 FMUL.FTZ R0, R182, R158 ;  /* 0x0000009eb6002220 */ /* 0x000fe20000410000 */
[----:B------:R-:W-:Y:S01]  /*6300*/  FMUL.FTZ R158, R228, R4 ;  /* 0x00000004e49e7220 */ /* 0x000fe20000410000 */
[----:B------:R-:W-:Y:S02]  /*6310*/  @P3 HADD2.F32 R203, -RZ, R140.H1_H1 ;  /* 0x3000008cffcb3230 */ /* 0x000fe40000004100 */
[----:B------:R-:W-:Y:S01]  /*6320*/  FMUL.FTZ R182, R60, R182 ;  /* 0x000000b63cb67220 */ /* 0x000fe20000410000 */
[----:B------:R-:W-:Y:S01]  /*6330*/  FSEL R143, R143, RZ, P0 ;  /* 0x000000ff8f8f7208 */ /* 0x000fe20000000000 */
[----:B------:R-:W-:Y:S01]  /*6340*/  FMUL.FTZ R140, R158, UR4 ;  /* 0x000000049e8c7c20 */ /* 0x000fe20008410000 */
[----:B------:R-:W-:-:S02]  /*6350*/  MOV R158, RZ ;  /* 0x000000ff009e7202 */ /* 0x000fc40000000f00 */
[----:B------:R-:W-:Y:S01]  /*6360*/  FSEL R201, R201, RZ, P5 ;  /* 0x000000ffc9c97208 */ /* 0x000fe20002800000 */
[----:B------:R-:W-:Y:S01]  /*6370*/  @P3 FMUL.FTZ R158, R140, R203 ;  /* 0x000000cb8c9e3220 */ /* 0x000fe20000410000 */
[----:B------:R-:W-:Y:S01]  /*6380*/  FMUL.FTZ R140, R61, R140 ;  /* 0x0000008c3d8c7220 */ /* 0x000fe20000410000 */
[----:B------:R-:W-:Y:S02]  /*6390*/  FSEL R141, R141, RZ, P4 ;  /* 0x000000ff8d8d7208 */ /* 0x000fe40002000000 */
[----:B------:R-:W-:Y:S02]  /*63a0*/  FSEL R182, R182, RZ, P2 ;  /* 0x000000ffb6b67208 */ /* 0x000fe40001000000 */
[----:B------:R-:W-:Y:S02]  /*63b0*/  FSEL R140, R140, RZ, P3 ;  /* 0x000000ff8c8c7208 */ /* 0x000fe40001800000 */
[----:B------:R-:W-:Y:S02]  /*63c0*/  F2FP.F16.F32.PACK_AB R143, R143, R183 ;  /* 0x000000b78f8f723e */ /* 0x000fe400000000ff */
[----:B------:R-:W-:-:S02]  /*63d0*/  F2FP.F16.F32.PACK_AB R142, R142, R202 ;  /* 0x000000ca8e8e723e */ /* 0x000fc400000000ff */
[----:B------:R-:W-:Y:S02]  /*63e0*/  F2FP.F16.F32.PACK_AB R141, R141, R201 ;  /* 0x000000c98d8d723e */ /* 0x000fe400000000ff */
[----:B------:R-:W-:Y:S01]  /*63f0*/  F2FP.F16.F32.PACK_AB R140, R140, R182 ;  /* 0x000000b68c8c723e */ /* 0x000fe200000000ff */
[----:B------:R-:W-:Y:S06]  /*6400*/  BRA `(.L_x_13628) ;  /* 0x0000000400847947 */ /* 0x000fec0003800000 */
.L_x_13627:
[C-C-:B------:R-:W-:Y:S01]  /*6410*/  FFMA.FTZ R224, R147.reuse, R224, R148.reuse ;  /* 0x000000e093e07223 */ /* 0x140fe20000010094 */
[C---:B------:R-:W-:Y:S01]  /*6420*/  LOP3.LUT P2, RZ, R182.reuse, 0xff0000, RZ, 0xc0, !PT ;  /* 0x00ff0000b6ff7812 */ /* 0x040fe2000784c0ff */
[----:B-----5:R-:W-:Y:S01]  /*6430*/  FFMA.FTZ R36, R147, R225, R148 ;  /* 0x000000e193247223 */ /* 0x020fe20000010094 */
[----:B------:R-:W-:Y:S01]  /*6440*/  LOP3.LUT P3, RZ, R182, 0xff000000, RZ, 0xc0, !PT ;  /* 0xff000000b6ff7812 */ /* 0x000fe2000786c0ff */
[----:B------:R-:W-:Y:S01]  /*6450*/  FADD.FTZ R37, -R224, R222 ;  /* 0x000000dee0257221 */ /* 0x000fe20000010100 */
[----:B------:R-:W-:Y:S01]  /*6460*/  UMOV UR4, UR5 ;  /* 0x0000000500047c82 */ /* 0x000fe20008000000 */
[----:B------:R-:W-:Y:S01]  /*6470*/  FADD.FTZ R36, -R36, R223 ;  /* 0x000000df24247221 */ /* 0x000fe20000010100 */
[----:B------:R-:W-:Y:S02]  /*6480*/  HFMA2 R149, -RZ, RZ, 0, 0 ;  /* 0x00000000ff957431 */ /* 0x000fe400000001ff */
[----:B------:R-:W-:Y:S01]  /*6490*/  FMUL.FTZ R37, R5, R37 ;  /* 0x0000002505257220 */ /* 0x000fe20000410000 */
[----:B------:R-:W-:Y:S01]  /*64a0*/  FFMA.FTZ R219, R147, R219, R148 ;  /* 0x000000db93db7223 */ /* 0x000fe20000010094 */
[----:B------:R-:W-:Y:S01]  /*64b0*/  FMUL.FTZ R36, R5, R36 ;  /* 0x0000002405247220 */ /* 0x000fe20000410000 */
[----:B------:R-:W-:Y:S01]  /*64c0*/  CS2R R150, SRZ ;  /* 0x0000000000967805 */ /* 0x000fe2000001ff00 */
[----:B------:R-:W-:Y:S01]  /*64d0*/  FMUL.FTZ R201, R37, R4 ;  /* 0x0000000425c97220 */ /* 0x000fe20000410000 */
[----:B------:R-:W-:Y:S01]  /*64e0*/  LOP3.LUT P4, RZ, R183, 0xff, RZ, 0xc0, !PT ;  /* 0x000000ffb7ff7812 */ /* 0x000fe2000788c0ff */
[----:B------:R-:W-:-:S02]  /*64f0*/  @P2 HADD2.F32 R38, -RZ, R141.H0_H0 ;  /* 0x2000008dff262230 */ /* 0x000fc40000004100 */
[----:B------:R-:W-:Y:S01]  /*6500*/  FMUL.FTZ R39, R36, R4 ;  /* 0x0000000424277220 */ /* 0x000fe20000410000 */
[----:B------:R-:W-:Y:S01]  /*6510*/  FMUL.FTZ R201, R201, UR4 ;  /* 0x00000004c9c97c20 */ /* 0x000fe20008410000 */
[--C-:B------:R-:W-:Y:S01]  /*6520*/  FFMA.FTZ R158, R147, R220, R148.reuse ;  /* 0x000000dc939e7223 */ /* 0x100fe20000010094 */
[----:B------:R-:W-:Y:S01]  /*6530*/  LOP3.LUT P5, RZ, R183, 0xff00, RZ, 0xc0, !PT ;  /* 0x0000ff00b7ff7812 */ /* 0x000fe200078ac0ff */
[----:B------:R-:W-:Y:S01]  /*6540*/  FFMA.FTZ R215, R147, R215, R148 ;  /* 0x000000d793d77223 */ /* 0x000fe20000010094 */
[----:B------:R-:W-:Y:S01]  /*6550*/  @P2 FMUL.FTZ R149, R201, R38 ;  /* 0x00000026c9952220 */ /* 0x000fe20000410000 */
[----:B------:R-:W-:Y:S02]  /*6560*/  @P3 HADD2.F32 R38, -RZ, R141.H1_H1 ;  /* 0x3000008dff263230 */ /* 0x000fe40000004100 */
[----:B------:R-:W-:Y:S01]  /*6570*/  FMUL.FTZ R141, R39, UR4 ;  /* 0x00000004278d7c20 */ /* 0x000fe20008410000 */
[----:B------:R-:W-:Y:S01]  /*6580*/  FADD.FTZ R158, -R158, R218 ;  /* 0x000000da9e9e7221 */ /* 0x000fe20000010100 */
[----:B------:R-:W-:Y:S01]  /*6590*/  LOP3.LUT P6, RZ, R183, 0xff0000, RZ, 0xc0, !PT ;  /* 0x00ff0000b7ff7812 */ /* 0x000fe200078cc0ff */
[----:B------:R-:W-:Y:S01]  /*65a0*/  FADD.FTZ R214, -R215, R214 ;  /* 0x000000d6d7d67221 */ /* 0x000fe20000010100 */
[----:B------:R-:W-:Y:S01]  /*65b0*/  @P3 FMUL.FTZ R150, R141, R38 ;  /* 0x000000268d963220 */ /* 0x000fe20000410000 */
[----:B------:R-:W-:Y:S01]  /*65c0*/  FADD.FTZ R38, -R219, R217 ;  /* 0x000000d9db267221 */ /* 0x000fe20000010100 */
[----:B------:R-:W-:-:S02]  /*65d0*/  @P4 HADD2.F32 R156, -RZ, R142.H0_H0 ;  /* 0x2000008eff9c4230 */ /* 0x000fc40000004100 */
[C---:B------:R-:W-:Y:S01]  /*65e0*/  FMUL.FTZ R158, R5.reuse, R158 ;  /* 0x0000009e059e7220 */ /* 0x040fe20000410000 */
[----:B------:R-:W-:Y:S01]  /*65f0*/  MOV R157, RZ ;  /* 0x000000ff009d7202 */ /* 0x000fe20000000f00 */
[----:B------:R-:W-:Y:S01]  /*6600*/  FMUL.FTZ R38, R5, R38 ;  /* 0x0000002605267220 */ /* 0x000fe20000410000 */
[----:B------:R-:W-:Y:S01]  /*6610*/  @P5 HADD2.F32 R142, -RZ, R142.H1_H1 ;  /* 0x3000008eff8e5230 */ /* 0x000fe20000004100 */
[----:B------:R-:W-:Y:S01]  /*6620*/  ISETP.GE.U32.AND P0, PT, R182, RZ, PT ;  /* 0x000000ffb600720c */ /* 0x000fe20003f06070 */
[C-C-:B------:R-:W-:Y:S01]  /*6630*/  FFMA.FTZ R213, R147.reuse, R213, R148.reuse ;  /* 0x000000d593d57223 */ /* 0x140fe20000010094 */
[----:B------:R-:W-:Y:S01]  /*6640*/  FMUL.FTZ R39, R38, R4 ;  /* 0x0000000426277220 */ /* 0x000fe20000410000 */
[----:B------:R-:W-:Y:S01]  /*6650*/  FFMA.FTZ R203, R147, R0, R148 ;  /* 0x0000000093cb7223 */ /* 0x000fe20000010094 */
[----:B------:R-:W-:Y:S01]  /*6660*/  ISETP.GE.U32.AND.EX P0, PT, R183, 0x1000000, PT, P0 ;  /* 0x01000000b700780c */ /* 0x000fe20003f06100 */
[----:B------:R-:W-:Y:S01]  /*6670*/  FADD.FTZ R213, -R213, R212 ;  /* 0x000000d4d5d57221 */ /* 0x000fe20000010100 */
[----:B------:R-:W-:Y:S01]  /*6680*/  FMUL.FTZ R39, R39, UR4 ;  /* 0x0000000427277c20 */ /* 0x000fe20008410000 */
[----:B------:R-:W-:Y:S01]  /*6690*/  FADD.FTZ R203, -R203, R216 ;  /* 0x000000d8cbcb7221 */ /* 0x000fe20000010100 */
[----:B------:R-:W-:Y:S01]  /*66a0*/  FFMA.FTZ R229, R147, R229, R148 ;  /* 0x000000e593e57223 */ /* 0x000fe20000010094 */
[----:B------:R-:W-:Y:S01]  /*66b0*/  FMUL.FTZ R0, R5, R213 ;  /* 0x000000d505007220 */ /* 0x000fe20000410000 */
[----:B------:R-:W-:Y:S01]  /*66c0*/  @P4 FMUL.FTZ R151, R39, R156 ;  /* 0x0000009c27974220 */ /* 0x000fe20000410000 */
[C---:B------:R-:W-:Y:S01]  /*66d0*/  FMUL.FTZ R156, R158.reuse, R4 ;  /* 0x000000049e9c7220 */ /* 0x040fe20000410000 */
[----:B------:R-:W-:Y:S01]  /*66e0*/  FMUL.FTZ R203, R5, R203 ;  /* 0x000000cb05cb7220 */ /* 0x000fe20000410000 */
[----:B------:R-:W-:Y:S01]  /*66f0*/  FADD.FTZ R228, -R229, R228 ;  /* 0x000000e4e5e47221 */ /* 0x000fe20000010100 */
[----:B------:R-:W-:Y:S01]  /*6700*/  F2FP.F16.F32.PACK_AB R38, R158, R38 ;  /* 0x000000269e26723e */ /* 0x000fe200000000ff */
[----:B------:R-:W-:Y:S01]  /*6710*/  FMUL.FTZ R156, R156, UR4 ;  /* 0x000000049c9c7c20 */ /* 0x000fe20008410000 */
[----:B------:R-:W-:Y:S01]  /*6720*/  FMUL.FTZ R201, R62, R201 ;  /* 0x000000c93ec97220 */ /* 0x000fe20000410000 */
[----:B------:R-:W-:-:S02]  /*6730*/  @P0 HADD2.F32 R183, -RZ, R143.H1_H1 ;  /* 0x3000008fffb70230 */ /* 0x000fc40000004100 */
[----:B------:R-:W-:Y:S01]  /*6740*/  FMUL.FTZ R228, R5, R228 ;  /* 0x000000e405e47220 */ /* 0x000fe20000410000 */
[----:B------:R-:W-:Y:S01]  /*6750*/  @P5 FMUL.FTZ R157, R156, R142 ;  /* 0x0000008e9c9d5220 */ /* 0x000fe20000410000 */
[----:B------:R-:W-:Y:S01]  /*6760*/  FMUL.FTZ R142, R64, R39 ;  /* 0x00000027408e7220 */ /* 0x000fe20000410000 */
[----:B------:R-:W-:Y:S01]  /*6770*/  FMUL.FTZ R202, R65, R156 ;  /* 0x0000009c41ca7220 */ /* 0x000fe20000410000 */
[----:B------:R-:W-:Y:S01]  /*6780*/  FMUL.FTZ R39, R5, R214 ;  /* 0x000000d605277220 */ /* 0x000fe20000410000 */
[----:B------:R-:W-:Y:S02]  /*6790*/  HFMA2 R156, -RZ, RZ, 0, 0 ;  /* 0x00000000ff9c7431 */ /* 0x000fe400000001ff */
[----:B------:R-:W-:Y:S01]  /*67a0*/  FMUL.FTZ R141, R63, R141 ;  /* 0x0000008d3f8d7220 */ /* 0x000fe20000410000 */
[----:B------:R-:W-:Y:S01]  /*67b0*/  FSEL R142, R142, RZ, P4 ;  /* 0x000000ff8e8e7208 */ /* 0x000fe20002000000 */
[----:B------:R-:W-:Y:S01]  /*67c0*/  FMUL.FTZ R159, R39, R4 ;  /* 0x00000004279f7220 */ /* 0x000fe20000410000 */
[----:B------:R-:W-:-:S02]  /*67d0*/  FSEL R202, R202, RZ, P5 ;  /* 0x000000ffcaca7208 */ /* 0x000fc40002800000 */
[C---:B------:R-:W-:Y:S01]  /*67e0*/  LOP3.LUT P4, RZ, R182.reuse, 0xff, RZ, 0xc0, !PT ;  /* 0x000000ffb6ff7812 */ /* 0x040fe2000788c0ff */
[----:B------:R-:W-:Y:S01]  /*67f0*/  FMUL.FTZ R159, R159, UR4 ;  /* 0x000000049f9f7c20 */ /* 0x000fe20008410000 */
[----:B------:R-:W-:Y:S01]  /*6800*/  LOP3.LUT P5, RZ, R182, 0xff00, RZ, 0xc0, !PT ;  /* 0x0000ff00b6ff7812 */ /* 0x000fe200078ac0ff */
[----:B------:R-:W-:Y:S01]  /*6810*/  @P6 HADD2.F32 R182, -RZ, R143.H0_H0 ;  /* 0x2000008fffb66230 */ /* 0x000fe20000004100 */
[----:B------:R-:W-:Y:S02]  /*6820*/  F2FP.F16.F32.PACK_AB R39, R0, R39 ;  /* 0x000000270027723e */ /* 0x000fe400000000ff */
[----:B------:R-:W-:Y:S02]  /*6830*/  FSEL R201, R201, RZ, P2 ;  /* 0x000000ffc9c97208 */ /* 0x000fe40001000000 */
[----:B------:R-:W-:Y:S01]  /*6840*/  @P6 FMUL.FTZ R156, R159, R182 ;  /* 0x000000b69f9c6220 */ /* 0x000fe20000410000 */
[----:B------:R-:W-:Y:S01]  /*6850*/  FMUL.FTZ R182, R66, R159 ;  /* 0x0000009f42b67220 */ /* 0x000fe20000410000 */
[----:B------:R-:W-:Y:S01]  /*6860*/  FMUL.FTZ R159, R0, R4 ;  /* 0x00000004009f7220 */ /* 0x000fe20000410000 */
[----:B------:R-:W-:Y:S01]  /*6870*/  HFMA2 R0, -RZ, RZ, 0, 0 ;  /* 0x00000000ff007431 */ /* 0x000fe200000001ff */
[----:B------:R-:W-:Y:S01]  /*6880*/  FSEL R141, R141, RZ, P3 ;  /* 0x000000ff8d8d7208 */ /* 0x000fe20001800000 */
[----:B------:R-:W-:-:S02]  /*6890*/  @P4 HADD2.F32 R158, -RZ, R140.H0_H0 ;  /* 0x2000008cff9e4230 */ /* 0x000fc40000004100 */
[----:B------:R-:W-:Y:S01]  /*68a0*/  FMUL.FTZ R143, R159, UR4 ;  /* 0x000000049f8f7c20 */ /* 0x000fe20008410000 */
[----:B------:R-:W-:Y:S01]  /*68b0*/  MOV R159, RZ ;  /* 0x000000ff009f7202 */ /* 0x000fe20000000f00 */
[----:B------:R-:W-:Y:S01]  /*68c0*/  @P5 HADD2.F32 R204, -RZ, R140.H1_H1 ;  /* 0x3000008cffcc5230 */ /* 0x000fe20000004100 */
[----:B------:R-:W-:Y:S01]  /*68d0*/  FSEL R182, R182, RZ, P6 ;  /* 0x000000ffb6b67208 */ /* 0x000fe20003000000 */
[----:B------:R-:W-:Y:S01]  /*68e0*/  @P0 FMUL.FTZ R159, R143, R183 ;  /* 0x000000b78f9f0220 */ /* 0x000fe20000410000 */
[----:B------:R-:W-:Y:S01]  /*68f0*/  FMUL.FTZ R183, R203, R4 ;  /* 0x00000004cbb77220 */ /* 0x000fe20000410000 */
[----:B------:R-:W-:Y:S01]  /*6900*/  FMUL.FTZ R143, R67, R143 ;  /* 0x0000008f438f7220 */ /* 0x000fe20000410000 */
[----:B------:R-:W-:Y:S02]  /*6910*/  F2FP.F16.F32.PACK_AB R37, R36, R37 ;  /* 0x000000252425723e */ /* 0x000fe400000000ff */
[----:B------:R-:W-:Y:S01]  /*6920*/  FMUL.FTZ R183, R183, UR4 ;  /* 0x00000004b7b77c20 */ /* 0x000fe20008410000 */
[----:B------:R-:W-:-:S02]  /*6930*/  F2FP.F16.F32.PACK_AB R36, R228, R203 ;  /* 0x000000cbe424723e */ /* 0x000fc400000000ff */
[----:B------:R-:W-:Y:S01]  /*6940*/  FSEL R143, R143, RZ, P0 ;  /* 0x000000ff8f8f7208 */ /* 0x000fe20000000000 */
[----:B------:R-:W-:Y:S01]  /*6950*/  @P4 FMUL.FTZ R0, R183, R158 ;  /* 0x0000009eb7004220 */ /* 0x000fe20000410000 */
[----:B------:R-:W-:Y:S01]  /*6960*/  FMUL.FTZ R158, R228, R4 ;  /* 0x00000004e49e7220 */ /* 0x000fe20000410000 */
[----:B------:R-:W-:Y:S01]  /*6970*/  FMUL.FTZ R183, R60, R183 ;  /* 0x000000b73cb77220 */ /* 0x000fe20000410000 */
[----:B------:R-:W-:Y:S02]  /*6980*/  F2FP.F16.F32.PACK_AB R143, R143, R182 ;  /* 0x000000b68f8f723e */ /* 0x000fe400000000ff */
[----:B------:R-:W-:Y:S01]  /*6990*/  FMUL.FTZ R140, R158, UR4 ;  /* 0x000000049e8c7c20 */ /* 0x000fe20008410000 */
[----:B------:R-:W-:Y:S02]  /*69a0*/  MOV R158, RZ ;  /* 0x000000ff009e7202 */ /* 0x000fe40000000f00 */
[----:B------:R-:W-:Y:S01]  /*69b0*/  FSEL R183, R183, RZ, P4 ;  /* 0x000000ffb7b77208 */ /* 0x000fe20002000000 */
[----:B------:R-:W-:Y:S01]  /*69c0*/  @P5 FMUL.FTZ R158, R140, R204 ;  /* 0x000000cc8c9e5220 */ /* 0x000fe20000410000 */
[----:B------:R-:W-:Y:S01]  /*69d0*/  FMUL.FTZ R140, R61, R140 ;  /* 0x0000008c3d8c7220 */ /* 0x000fe20000410000 */
[----:B------:R-:W-:-:S02]  /*69e0*/  F2FP.F16.F32.PACK_AB R142, R202, R142 ;  /* 0x0000008eca8e723e */ /* 0x000fc400000000ff */
[----:B------:R-:W-:Y:S02]  /*69f0*/  F2FP.F16.F32.PACK_AB R141, R141, R201 ;  /* 0x000000c98d8d723e */ /* 0x000fe400000000ff */
[----:B------:R-:W-:-:S04]  /*6a00*/  FSEL R140, R140, RZ, P5 ;  /* 0x000000ff8c8c7208 */ /* 0x000fc80002800000 */
[----:B------:R-:W-:-:S07]  /*6a10*/  F2FP.F16.F32.PACK_AB R140, R140, R183 ;  /* 0x000000b78c8c723e */ /* 0x000fce00000000ff */
.L_x_13628:
        /* <DEDUP_REMOVED lines=14> */
[C-C-:B------:R-:W-:Y:S01]  /*6b00*/  FFMA.FTZ R194, R147.reuse, R195, R148.reuse ;  /* 0x000000c393c27223 */ /* 0x140fe20000010094 */
[----:B------:R-:W-:Y:S01]  /*6b10*/  CS2R R182, SRZ ;  /* 0x0000000000b67805 */ /* 0x000fe2000001ff00 */
[----:B------:R-:W-:Y:S01]  /*6b20*/  FFMA.FTZ R196, R147, R196, R148 ;  /* 0x000000c493c47223 */ /* 0x000fe20000010094 */
[----:B------:R-:W-:Y:S01]  /*6b30*/  FMUL.FTZ R37, R5, R37 ;  /* 0x0000002505257220 */ /* 0x000fe20000410000 */
[----:B------:R-:W-:Y:S01]  /*6b40*/  FADD.FTZ R194, -R194, R187 ;  /* 0x000000bbc2c27221 */ /* 0x000fe20000010100 */
[----:B------:R-:W-:Y:S01]  /*6b50*/  LOP3.LUT P4, RZ, R173, 0xff, RZ, 0xc0, !PT ;  /* 0x000000ffadff7812 */ /* 0x000fe2000788c0ff */
[----:B------:R-:W-:Y:S01]  /*6b60*/  FADD.FTZ R36, -R36, R185 ;  /* 0x000000b924247221 */ /* 0x000fe20000010100 */
[----:B------:R-:W-:Y:S01]  /*6b70*/  FMUL.FTZ R193, R37, R4 ;  /* 0x0000000425c17220 */ /* 0x000fe20000410000 */
[----:B------:R-:W-:Y:S01]  /*6b80*/  FMUL.FTZ R194, R5, R194 ;  /* 0x000000c205c27220 */ /* 0x000fe20000410000 */
[--C-:B-----5:R-:W-:Y:S01]  /*6b90*/  @P2 HADD2.F32 R38, -RZ, R141.reuse.H0_H0 ;  /* 0x2000008dff262230 */ /* 0x120fe20000004100 */
[----:B------:R-:W-:Y:S01]  /*6ba0*/  LOP3.LUT P5, RZ, R173, 0xff00, RZ, 0xc0, !PT ;  /* 0x0000ff00adff7812 */ /* 0x000fe200078ac0ff */
[----:B------:R-:W-:Y:S01]  /*6bb0*/  FMUL.FTZ R193, R193, UR4 ;  /* 0x00000004c1c17c20 */ /* 0x000fe20008410000 */
[----:B------:R-:W-:Y:S01]  /*6bc0*/  FMUL.FTZ R39, R194, R4 ;  /* 0x00000004c2277220 */ /* 0x000fe20000410000 */
[----:B------:R-:W-:Y:S01]  /*6bd0*/  HFMA2 R185, -RZ, RZ, 0, 0 ;  /* 0x00000000ffb97431 */ /* 0x000fe200000001ff */
[----:B------:R-:W-:Y:S01]  /*6be0*/  LOP3.LUT P6, RZ, R173, 0xff0000, RZ, 0xc0, !PT ;  /* 0x00ff0000adff7812 */ /* 0x000fe200078cc0ff */
[----:B------:R-:W-:Y:S01]  /*6bf0*/  @P2 FMUL.FTZ R182, R193, R38 ;  /* 0x00000026c1b62220 */ /* 0x000fe20000410000 */
[----:B------:R-:W-:-:S02]  /*6c00*/  @P3 HADD2.F32 R38, -RZ, R141.H1_H1 ;  /* 0x3000008dff263230 */ /* 0x000fc40000004100 */
[----:B------:R-:W-:Y:S01]  /*6c10*/  FMUL.FTZ R141, R39, UR4 ;  /* 0x00000004278d7c20 */ /* 0x000fe20008410000 */
[--C-:B------:R-:W-:Y:S01]  /*6c20*/  @P4 HADD2.F32 R186, -RZ, R142.reuse.H0_H0 ;  /* 0x2000008effba4230 */ /* 0x100fe20000004100 */
[----:B------:R-:W-:Y:S01]  /*6c30*/  ISETP.GE.U32.AND P0, PT, R172, RZ, PT ;  /* 0x000000ffac00720c */ /* 0x000fe20003f06070 */
[----:B------:R-:W-:Y:S01]  /*6c40*/  FFMA.FTZ R199, R147, R199, R148 ;  /* 0x000000c793c77223 */ /* 0x000fe20000010094 */
[----:B------:R-:W-:Y:S01]  /*6c50*/  @P3 FMUL.FTZ R183, R141, R38 ;  /* 0x000000268db73220 */ /* 0x000fe20000410000 */
[----:B------:R-:W-:Y:S01]  /*6c60*/  FADD.FTZ R38, -R196, R188 ;  /* 0x000000bcc4267221 */ /* 0x000fe20000010100 */
[--C-:B------:R-:W-:Y:S01]  /*6c70*/  FFMA.FTZ R188, R147, R197, R148.reuse ;  /* 0x000000c593bc7223 */ /* 0x100fe20000010094 */
[----:B------:R-:W-:Y:S01]  /*6c80*/  @P5 HADD2.F32 R142, -RZ, R142.H1_H1 ;  /* 0x3000008eff8e5230 */ /* 0x000fe20000004100 */
[----:B------:R-:W-:Y:S01]  /*6c90*/  ISETP.GE.U32.AND.EX P0, PT, R173, 0x1000000, PT, P0 ;  /* 0x01000000ad00780c */ /* 0x000fe20003f06100 */
[----:B------:R-:W-:Y:S01]  /*6ca0*/  FMUL.FTZ R38, R5, R38 ;  /* 0x0000002605267220 */ /* 0x000fe20000410000 */
[----:B------:R-:W-:Y:S01]  /*6cb0*/  FADD.FTZ R188, -R188, R189 ;  /* 0x000000bdbcbc7221 */ /* 0x000fe20000010100 */
[----:B------:R-:W-:Y:S01]  /*6cc0*/  FFMA.FTZ R189, R147, R198, R148 ;  /* 0x000000c693bd7223 */ /* 0x000fe20000010094 */
[----:B------:R-:W-:-:S02]  /*6cd0*/  @P6 HADD2.F32 R173, -RZ, R143.H0_H0 ;  /* 0x2000008fffad6230 */ /* 0x000fc40000004100 */
[----:B------:R-:W-:Y:S01]  /*6ce0*/  FMUL.FTZ R39, R38, R4 ;  /* 0x0000000426277220 */ /* 0x000fe20000410000 */
[----:B------:R-:W-:Y:S01]  /*6cf0*/  FMUL.FTZ R188, R5, R188 ;  /* 0x000000bc05bc7220 */ /* 0x000fe20000410000 */
[----:B------:R-:W-:Y:S01]  /*6d00*/  FADD.FTZ R189, -R189, R190 ;  /* 0x000000bebdbd7221 */ /* 0x000fe20000010100 */
[----:B------:R-:W-:Y:S01]  /*6d10*/  FMUL.FTZ R36, R5, R36 ;  /* 0x0000002405247220 */ /* 0x000fe20000410000 */
[----:B------:R-:W-:Y:S01]  /*6d20*/  FMUL.FTZ R39, R39, UR4 ;  /* 0x0000000427277c20 */ /* 0x000fe20008410000 */
[C---:B------:R-:W-:Y:S01]  /*6d30*/  FMUL.FTZ R187, R188.reuse, R4 ;  /* 0x00000004bcbb7220 */ /* 0x040fe20000410000 */
[----:B------:R-:W-:Y:S01]  /*6d40*/  F2FP.F16.F32.PACK_AB R38, R188, R38 ;  /* 0x00000026bc26723e */ /* 0x000fe200000000ff */
[----:B------:R-:W-:Y:S02]  /*6d50*/  HFMA2 R188, -RZ, RZ, 0, 0 ;  /* 0x00000000ffbc7431 */ /* 0x000fe400000001ff */
[----:B------:R-:W-:Y:S01]  /*6d60*/  @P4 FMUL.FTZ R185, R39, R186 ;  /* 0x000000ba27b94220 */ /* 0x000fe20000410000 */
        /* <DEDUP_REMOVED lines=8> */
[----:B------:R-:W-:-:S02]  /*6df0*/  HFMA2 R187, -RZ, RZ, 0, 0 ;  /* 0x00000000ffbb7431 */ /* 0x000fc400000001ff */
[----:B------:R-:W-:Y:S01]  /*6e00*/  @P0 HADD2.F32 R189, -RZ, R143.H1_H1 ;  /* 0x3000008fffbd0230 */ /* 0x000fe20000004100 */
[----:B------:R-:W-:Y:S02]  /*6e10*/  FSEL R142, R142, RZ, P4 ;  /* 0x000000ff8e8e7208 */ /* 0x000fe40002000000 */
[----:B------:R-:W-:Y:S02]  /*6e20*/  FSEL R190, R190, RZ, P5 ;  /* 0x000000ffbebe7208 */ /* 0x000fe40002800000 */
[C---:B------:R-:W-:Y:S02]  /*6e30*/  LOP3.LUT P4, RZ, R172.reuse, 0xff, RZ, 0xc0, !PT ;  /* 0x000000ffacff7812 */ /* 0x040fe4000788c0ff */
[----:B------:R-:W-:Y:S01]  /*6e40*/  LOP3.LUT P5, RZ, R172, 0xff00, RZ, 0xc0, !PT ;  /* 0x0000ff00acff7812 */ /* 0x000fe200078ac0ff */
[----:B------:R-:W-:Y:S01]  /*6e50*/  FMUL.FTZ R172, R39, R4 ;  /* 0x0000000427ac7220 */ /* 0x000fe20000410000 */
[----:B------:R-:W-:Y:S02]  /*6e60*/  FSEL R193, R193, RZ, P2 ;  /* 0x000000ffc1c17208 */ /* 0x000fe40001000000 */
[----:B------:R-:W-:Y:S01]  /*6e70*/  FSEL R141, R141, RZ, P3 ;  /* 0x000000ff8d8d7208 */ /* 0x000fe20001800000 */
[----:B------:R-:W-:Y:S01]  /*6e80*/  FMUL.FTZ R172, R172, UR4 ;  /* 0x00000004acac7c20 */ /* 0x000fe20008410000 */
[----:B------:R-:W-:-:S02]  /*6e90*/  F2FP.F16.F32.PACK_AB R37, R194, R37 ;  /* 0x00000025c225723e */ /* 0x000fc400000000ff */
[----:B------:R-:W-:Y:S01]  /*6ea0*/  F2FP.F16.F32.PACK_AB R142, R190, R142 ;  /* 0x0000008ebe8e723e */ /* 0x000fe200000000ff */
[----:B------:R-:W-:Y:S01]  /*6eb0*/  @P6 FMUL.FTZ R187, R172, R173 ;  /* 0x000000adacbb6220 */ /* 0x000fe20000410000 */
[----:B------:R-:W-:Y:S01]  /*6ec0*/  FADD.FTZ R173, -R199, R191 ;  /* 0x000000bfc7ad7221 */ /* 0x000fe20000010100 */
[----:B------:R-:W-:Y:S01]  /*6ed0*/  FFMA.FTZ R191, R147, R192, R148 ;  /* 0x000000c093bf7223 */ /* 0x000fe20000010094 */
[----:B------:R-:W-:Y:S01]  /*6ee0*/  FMUL.FTZ R172, R74, R172 ;  /* 0x000000ac4aac7220 */ /* 0x000fe20000410000 */
[----:B------:R-:W-:Y:S02]  /*6ef0*/  @P5 HADD2.F32 R192, -RZ, R140.H1_H1 ;  /* 0x3000008cffc05230 */ /* 0x000fe40000004100 */
[----:B------:R-:W-:Y:S01]  /*6f00*/  FMUL.FTZ R173, R5, R173 ;  /* 0x000000ad05ad7220 */ /* 0x000fe20000410000 */
[----:B------:R-:W-:Y:S01]  /*6f10*/  FADD.FTZ R191, -R191, R184 ;  /* 0x000000b8bfbf7221 */ /* 0x000fe20000010100 */
[----:B------:R-:W-:Y:S02]  /*6f20*/  F2FP.F16.F32.PACK_AB R141, R141, R193 ;  /* 0x000000c18d8d723e */ /* 0x000fe400000000ff */
[----:B------:R-:W-:Y:S01]  /*6f30*/  FMUL.FTZ R184, R173, R4 ;  /* 0x00000004adb87220 */ /* 0x000fe20000410000 */
[----:B------:R-:W-:Y:S01]  /*6f40*/  FMUL.FTZ R191, R5, R191 ;  /* 0x000000bf05bf7220 */ /* 0x000fe20000410000 */
[----:B------:R-:W-:-:S02]  /*6f50*/  F2FP.F16.F32.PACK_AB R39, R173, R39 ;  /* 0x00000027ad27723e */ /* 0x000fc400000000ff */
[----:B------:R-:W-:Y:S01]  /*6f60*/  FMUL.FTZ R143, R184, UR4 ;  /* 0x00000004b88f7c20 */ /* 0x000fe20008410000 */
[-C--:B------:R-:W-:Y:S01]  /*6f70*/  FMUL.FTZ R173, R191, R4.reuse ;  /* 0x00000004bfad7220 */ /* 0x080fe20000410000 */
[----:B------:R-:W-:Y:S02]  /*6f80*/  MOV R184, RZ ;  /* 0x000000ff00b87202 */ /* 0x000fe40000000f00 */
[----:B------:R-:W-:Y:S01]  /*6f90*/  @P0 FMUL.FTZ R184, R143, R189 ;  /* 0x000000bd8fb80220 */ /* 0x000fe20000410000 */
[----:B------:R-:W-:Y:S02]  /*6fa0*/  @P4 HADD2.F32 R189, -RZ, R140.H0_H0 ;  /* 0x2000008cffbd4230 */ /* 0x000fe40000004100 */
[----:B------:R-:W-:Y:S01]  /*6fb0*/  FMUL.FTZ R173, R173, UR4 ;  /* 0x00000004adad7c20 */ /* 0x000fe20008410000 */
[----:B------:R-:W-:Y:S01]  /*6fc0*/  FMUL.FTZ R143, R75, R143 ;  /* 0x0000008f4b8f7220 */ /* 0x000fe20000410000 */
[----:B------:R-:W-:Y:S02]  /*6fd0*/  FSEL R172, R172, RZ, P6 ;  /* 0x000000ffacac7208 */ /* 0x000fe40003000000 */
[----:B------:R-:W-:Y:S01]  /*6fe0*/  @P4 FMUL.FTZ R188, R173, R189 ;  /* 0x000000bdadbc4220 */ /* 0x000fe20000410000 */
[----:B------:R-:W-:Y:S01]  /*6ff0*/  FMUL.FTZ R189, R36, R4 ;  /* 0x0000000424bd7220 */ /* 0x000fe20000410000 */
[----:B------:R-:W-:Y:S01]  /*7000*/  FMUL.FTZ R173, R68, R173 ;  /* 0x000000ad44ad7220 */ /* 0x000fe20000410000 */
[----:B------:R-:W-:-:S02]  /*7010*/  FSEL R143, R143, RZ, P0 ;  /* 0x000000ff8f8f7208 */ /* 0x000fc40000000000 */
[----:B------:R-:W-:Y:S01]  /*7020*/  FMUL.FTZ R140, R189, UR4 ;  /* 0x00000004bd8c7c20 */ /* 0x000fe20008410000 */
[----:B------:R-:W-:Y:S02]  /*7030*/  MOV R189, RZ ;  /* 0x000000ff00bd7202 */ /* 0x000fe40000000f00 */
[----:B------:R-:W-:Y:S01]  /*7040*/  FSEL R173, R173, RZ, P4 ;  /* 0x000000ffadad7208 */ /* 0x000fe20002000000 */
[----:B------:R-:W-:Y:S01]  /*7050*/  @P5 FMUL.FTZ R189, R140, R192 ;  /* 0x000000c08cbd5220 */ /* 0x000fe20000410000 */
[----:B------:R-:W-:Y:S01]  /*7060*/  FMUL.FTZ R140, R69, R140 ;  /* 0x0000008c458c7220 */ /* 0x000fe20000410000 */
[----:B------:R-:W-:Y:S02]  /*7070*/  F2FP.F16.F32.PACK_AB R36, R36, R191 ;  /* 0x000000bf2424723e */ /* 0x000fe400000000ff */
[----:B------:R-:W-:Y:S02]  /*7080*/  F2FP.F16.F32.PACK_AB R143, R143, R172 ;  /* 0x000000ac8f8f723e */ /* 0x000fe400000000ff */
[----:B------:R-:W-:-:S04]  /*7090*/  FSEL R140, R140, RZ, P5 ;  /* 0x000000ff8c8c7208 */ /* 0x000fc80002800000 */
[----:B------:R-:W-:Y:S01]  /*70a0*/  F2FP.F16.F32.PACK_AB R140, R140, R173 ;  /* 0x000000ad8c8c723e */ /* 0x000fe200000000ff */
[----:B------:R-:W-:Y:S06]  /*70b0*/  BRA `(.L_x_13630) ;  /* 0x0000000400747947 */ /* 0x000fec0003800000 */
.L_x_13629:
        /* <DEDUP_REMOVED lines=9> */
[C---:B------:R-:W-:Y:S01]  /*7150*/  FFMA.FTZ R193, R147.reuse, R193, R148 ;  /* 0x000000c193c17223 */ /* 0x040fe20000010094 */
[----:B------:R-:W-:Y:S01]  /*7160*/  FADD.FTZ R196, -R196, R188 ;  /* 0x000000bcc4c47221 */ /* 0x000fe20000010100 */
[----:B------:R-:W-:Y:S01]  /*7170*/  FFMA.FTZ R197, R147, R197, R148 ;  /* 0x000000c593c57223 */ /* 0x000fe20000010094 */
[----:B------:R-:W-:Y:S01]  /*7180*/  FMUL.FTZ R182, R4, R182 ;  /* 0x000000b604b67220 */ /* 0x000fe20000410000 */
[----:B------:R-:W-:Y:S01]  /*7190*/  FADD.FTZ R193, -R193, R185 ;  /* 0x000000b9c1c17221 */ /* 0x000fe20000010100 */
[----:B-----5:R-:W-:-:S02]  /*71a0*/  @P5 HADD2.F32 R183, -RZ, R141.H0_H0 ;  /* 0x2000008dffb75230 */ /* 0x020fc40000004100 */
[----:B------:R-:W-:Y:S01]  /*71b0*/  FMUL.FTZ R196, R5, R196 ;  /* 0x000000c405c47220 */ /* 0x000fe20000410000 */
[----:B------:R-:W-:Y:S01]  /*71c0*/  FMUL.FTZ R194, R182, UR4 ;  /* 0x00000004b6c27c20 */ /* 0x000fe20008410000 */
[----:B------:R-:W-:Y:S02]  /*71d0*/  HFMA2 R182, -RZ, RZ, 0, 0 ;  /* 0x00000000ffb67431 */ /* 0x000fe400000001ff */
[----:B------:R-:W-:Y:S01]  /*71e0*/  @P4 HADD2.F32 R185, -RZ, R141.H1_H1 ;  /* 0x3000008dffb94230 */ /* 0x000fe20000004100 */
[----:B------:R-:W-:Y:S01]  /*71f0*/  LOP3.LUT P2, RZ, R173, 0xff00, RZ, 0xc0, !PT ;  /* 0x0000ff00adff7812 */ /* 0x000fe2000784c0ff */
[----:B------:R-:W-:Y:S01]  /*7200*/  FADD.FTZ R197, -R197, R189 ;  /* 0x000000bdc5c57221 */ /* 0x000fe20000010100 */
[--C-:B------:R-:W-:Y:S02]  /*7210*/  @P0 HADD2.F32 R186, -RZ, R142.reuse.H0_H0 ;  /* 0x2000008effba0230 */ /* 0x100fe40000004100 */
[----:B------:R-:W-:Y:S01]  /*7220*/  FFMA.FTZ R198, R147, R198, R148 ;  /* 0x000000c693c67223 */ /* 0x000fe20000010094 */
[----:B------:R-:W-:Y:S01]  /*7230*/  @P5 FMUL.FTZ R182, R183, R194 ;  /* 0x000000c2b7b65220 */ /* 0x000fe20000410000 */
[C---:B------:R-:W-:Y:S01]  /*7240*/  FMUL.FTZ R183, R5.reuse, R187 ;  /* 0x000000bb05b77220 */ /* 0x040fe20000410000 */
[C---:B------:R-:W-:Y:S01]  /*7250*/  FMUL.FTZ R187, R4.reuse, R196 ;  /* 0x000000c404bb7220 */ /* 0x040fe20000410000 */
[----:B------:R-:W-:Y:S01]  /*7260*/  FMUL.FTZ R197, R5, R197 ;  /* 0x000000c505c57220 */ /* 0x000fe20000410000 */
[----:B------:R-:W-:Y:S01]  /*7270*/  LOP3.LUT P3, RZ, R173, 0xff0000, RZ, 0xc0, !PT ;  /* 0x00ff0000adff7812 */ /* 0x000fe2000786c0ff */
[----:B------:R-:W-:Y:S01]  /*7280*/  FMUL.FTZ R183, R4, R183 ;  /* 0x000000b704b77220 */ /* 0x000fe20000410000 */
[----:B------:R-:W-:Y:S01]  /*7290*/  FMUL.FTZ R187, R187, UR4 ;  /* 0x00000004bbbb7c20 */ /* 0x000fe20008410000 */
[----:B------:R-:W-:Y:S01]  /*72a0*/  FADD.FTZ R198, -R198, R190 ;  /* 0x000000bec6c67221 */ /* 0x000fe20000010100 */
[----:B------:R-:W-:Y:S01]  /*72b0*/  FFMA.FTZ R199, R147, R199, R148 ;  /* 0x000000c793c77223 */ /* 0x000fe20000010094 */
[----:B------:R-:W-:Y:S01]  /*72c0*/  FMUL.FTZ R141, R183, UR4 ;  /* 0x00000004b78d7c20 */ /* 0x000fe20008410000 */
[----:B------:R-:W-:Y:S01]  /*72d0*/  MOV R183, RZ ;  /* 0x000000ff00b77202 */ /* 0x000fe20000000f00 */
[----:B------:R-:W-:Y:S01]  /*72e0*/  FMUL.FTZ R190, R72, R187 ;  /* 0x000000bb48be7220 */ /* 0x000fe20000410000 */
[----:B------:R-:W-:-:S02]  /*72f0*/  @P2 HADD2.F32 R188, -RZ, R142.H1_H1 ;  /* 0x3000008effbc2230 */ /* 0x000fc40000004100 */
[----:B------:R-:W-:Y:S01]  /*7300*/  @P4 FMUL.FTZ R183, R185, R141 ;  /* 0x0000008db9b74220 */ /* 0x000fe20000410000 */
[----:B------:R-:W-:Y:S02]  /*7310*/  HFMA2 R185, -RZ, RZ, 0, 0 ;  /* 0x00000000ffb97431 */ /* 0x000fe400000001ff */
[----:B------:R-:W-:Y:S01]  /*7320*/  FMUL.FTZ R198, R5, R198 ;  /* 0x000000c605c67220 */ /* 0x000fe20000410000 */
[----:B------:R-:W-:Y:S01]  /*7330*/  FSEL R190, R190, RZ, P0 ;  /* 0x000000ffbebe7208 */ /* 0x000fe20000000000 */
[----:B------:R-:W-:Y:S02]  /*7340*/  @P3 HADD2.F32 R189, -RZ, R143.H0_H0 ;  /* 0x2000008fffbd3230 */ /* 0x000fe40000004100 */
[----:B------:R-:W-:Y:S01]  /*7350*/  FADD.FTZ R191, -R199, R191 ;  /* 0x000000bfc7bf7221 */ /* 0x000fe20000010100 */
[----:B------:R-:W-:Y:S01]  /*7360*/  FMUL.FTZ R198, R4, R198 ;  /* 0x000000c604c67220 */ /* 0x000fe20000410000 */
[----:B------:R-:W-:Y:S01]  /*7370*/  @P0 FMUL.FTZ R185, R186, R187 ;  /* 0x000000bbbab90220 */ /* 0x000fe20000410000 */
[----:B------:R-:W-:Y:S01]  /*7380*/  FMUL.FTZ R186, R4, R197 ;  /* 0x000000c504ba7220 */ /* 0x000fe20000410000 */
[----:B------:R-:W-:Y:S01]  /*7390*/  ISETP.GE.U32.AND P0, PT, R172, RZ, PT ;  /* 0x000000ffac00720c */ /* 0x000fe20003f06070 */
[----:B------:R-:W-:-:S02]  /*73a0*/  HFMA2 R187, -RZ, RZ, 0, 0 ;  /* 0x00000000ffbb7431 */ /* 0x000fc400000001ff */
[----:B------:R-:W-:Y:S01]  /*73b0*/  FFMA.FTZ R192, R147, R192, R148 ;  /* 0x000000c093c07223 */ /* 0x000fe20000010094 */
[----:B------:R-:W-:Y:S01]  /*73c0*/  FMUL.FTZ R142, R186, UR4 ;  /* 0x00000004ba8e7c20 */ /* 0x000fe20008410000 */
[----:B------:R-:W-:Y:S01]  /*73d0*/  MOV R186, RZ ;  /* 0x000000ff00ba7202 */ /* 0x000fe20000000f00 */
[----:B------:R-:W-:Y:S01]  /*73e0*/  FMUL.FTZ R191, R5, R191 ;  /* 0x000000bf05bf7220 */ /* 0x000fe20000410000 */
[----:B------:R-:W-:Y:S01]  /*73f0*/  ISETP.GE.U32.AND.EX P0, PT, R173, 0x1000000, PT, P0 ;  /* 0x01000000ad00780c */ /* 0x000fe20003f06100 */
[-C--:B------:R-:W-:Y:S01]  /*7400*/  @P2 FMUL.FTZ R186, R188, R142.reuse ;  /* 0x0000008ebcba2220 */ /* 0x080fe20000410000 */
[----:B------:R-:W-:Y:S01]  /*7410*/  FMUL.FTZ R142, R73, R142 ;  /* 0x0000008e498e7220 */ /* 0x000fe20000410000 */
[----:B------:R-:W-:Y:S01]  /*7420*/  FMUL.FTZ R188, R198, UR4 ;  /* 0x00000004c6bc7c20 */ /* 0x000fe20008410000 */
[----:B------:R-:W-:Y:S01]  /*7430*/  FADD.FTZ R192, -R192, R184 ;  /* 0x000000b8c0c07221 */ /* 0x000fe20000010100 */
[----:B------:R-:W-:Y:S01]  /*7440*/  FMUL.FTZ R191, R4, R191 ;  /* 0x000000bf04bf7220 */ /* 0x000fe20000410000 */
[----:B------:R-:W-:Y:S01]  /*7450*/  MOV R184, RZ ;  /* 0x000000ff00b87202 */ /* 0x000fe20000000f00 */
[-C--:B------:R-:W-:Y:S01]  /*7460*/  @P3 FMUL.FTZ R187, R189, R188.reuse ;  /* 0x000000bcbdbb3220 */ /* 0x080fe20000410000 */
        /* <DEDUP_REMOVED lines=9> */
[----:B------:R-:W-:-:S02]  /*7500*/  @P0 HADD2.F32 R172, -RZ, R143.H1_H1 ;  /* 0x3000008fffac0230 */ /* 0x000fc40000004100 */
[----:B------:R-:W-:Y:S01]  /*7510*/  FMUL.FTZ R143, R191, UR4 ;  /* 0x00000004bf8f7c20 */ /* 0x000fe20008410000 */
[----:B------:R-:W-:Y:S02]  /*7520*/  HFMA2 R188, -RZ, RZ, 0, 0 ;  /* 0x00000000ffbc7431 */ /* 0x000fe400000001ff */
[----:B------:R-:W-:Y:S01]  /*7530*/  FMUL.FTZ R141, R71, R141 ;  /* 0x0000008d478d7220 */ /* 0x000fe20000410000 */
[----:B------:R-:W-:Y:S01]  /*7540*/  FSEL R194, R194, RZ, P5 ;  /* 0x000000ffc2c27208 */ /* 0x000fe20002800000 */
[-C--:B------:R-:W-:Y:S01]  /*7550*/  @P0 FMUL.FTZ R184, R172, R143.reuse ;  /* 0x0000008facb80220 */ /* 0x080fe20000410000 */
[----:B------:R-:W-:Y:S02]  /*7560*/  @P2 HADD2.F32 R189, -RZ, R140.H0_H0 ;  /* 0x2000008cffbd2230 */ /* 0x000fe40000004100 */
[----:B------:R-:W-:Y:S01]  /*7570*/  FMUL.FTZ R172, R192, UR4 ;  /* 0x00000004c0ac7c20 */ /* 0x000fe20008410000 */
[----:B------:R-:W-:Y:S01]  /*7580*/  FMUL.FTZ R143, R75, R143 ;  /* 0x0000008f4b8f7220 */ /* 0x000fe20000410000 */
[----:B------:R-:W-:-:S02]  /*7590*/  FSEL R141, R141, RZ, P4 ;  /* 0x000000ff8d8d7208 */ /* 0x000fc40002000000 */
[-C--:B------:R-:W-:Y:S01]  /*75a0*/  @P2 FMUL.FTZ R188, R189, R172.reuse ;  /* 0x000000acbdbc2220 */ /* 0x080fe20000410000 */
[----:B------:R-:W-:Y:S01]  /*75b0*/  FMUL.FTZ R189, R4, R193 ;  /* 0x000000c104bd7220 */ /* 0x000fe20000410000 */
[----:B------:R-:W-:Y:S02]  /*75c0*/  @P3 HADD2.F32 R191, -RZ, R140.H1_H1 ;  /* 0x3000008cffbf3230 */ /* 0x000fe40000004100 */
[----:B------:R-:W-:Y:S01]  /*75d0*/  FMUL.FTZ R172, R68, R172 ;  /* 0x000000ac44ac7220 */ /* 0x000fe20000410000 */
[----:B------:R-:W-:Y:S01]  /*75e0*/  FSEL R143, R143, RZ, P0 ;  /* 0x000000ff8f8f7208 */ /* 0x000fe20000000000 */
[----:B------:R-:W-:Y:S01]  /*75f0*/  FMUL.FTZ R140, R189, UR4 ;  /* 0x00000004bd8c7c20 */ /* 0x000fe20008410000 */
[----:B------:R-:W-:Y:S02]  /*7600*/  MOV R189, RZ ;  /* 0x000000ff00bd7202 */ /* 0x000fe40000000f00 */
[----:B------:R-:W-:Y:S01]  /*7610*/  FSEL R172, R172, RZ, P2 ;  /* 0x000000ffacac7208 */ /* 0x000fe20001000000 */
[-C--:B------:R-:W-:Y:S01]  /*7620*/  @P3 FMUL.FTZ R189, R191, R140.reuse ;  /* 0x0000008cbfbd3220 */ /* 0x080fe20000410000 */
[----:B------:R-:W-:Y:S01]  /*7630*/  FMUL.FTZ R140, R69, R140 ;  /* 0x0000008c458c7220 */ /* 0x000fe20000410000 */
[----:B------:R-:W-:-:S02]  /*7640*/  F2FP.F16.F32.PACK_AB R143, R143, R173 ;  /* 0x000000ad8f8f723e */ /* 0x000fc400000000ff */
[----:B------:R-:W-:Y:S02]  /*7650*/  F2FP.F16.F32.PACK_AB R142, R142, R190 ;  /* 0x000000be8e8e723e */ /* 0x000fe400000000ff */
[----:B------:R-:W-:Y:S02]  /*7660*/  FSEL R140, R140, RZ, P3 ;  /* 0x000000ff8c8c7208 */ /* 0x000fe40001800000 */
[----:B------:R-:W-:Y:S02]  /*7670*/  F2FP.F16.F32.PACK_AB R141, R141, R194 ;  /* 0x000000c28d8d723e */ /* 0x000fe400000000ff */
[----:B------:R-:W-:-:S07]  /*7680*/  F2FP.F16.F32.PACK_AB R140, R140, R172 ;  /* 0x000000ac8c8c723e */ /* 0x000fce00000000ff */
.L_x_13630:
        /* <DEDUP_REMOVED lines=10> */
[--C-:B------:R-:W-:Y:S01]  /*7730*/  FFMA.FTZ R173, R147, R176, R148.reuse ;  /* 0x000000b093ad7223 */ /* 0x100fe20000010094 */
[----:B------:R-:W-:Y:S01]  /*7740*/  LOP3.LUT P3, RZ, R162, 0xff000000, RZ, 0xc0, !PT ;  /* 0xff000000a2ff7812 */ /* 0x000fe2000786c0ff */
[----:B------:R-:W-:Y:S01]  /*7750*/  FADD.FTZ R37, -R175, R165 ;  /* 0x000000a5af257221 */ /* 0x000fe20000010100 */
[----:B------:R-:W-:Y:S01]  /*7760*/  FFMA.FTZ R36, R147, R174, R148 ;  /* 0x000000ae93247223 */ /* 0x000fe20000010094 */
[----:B------:R-:W-:Y:S01]  /*7770*/  FADD.FTZ R173, -R173, R166 ;  /* 0x000000a6adad7221 */ /* 0x000fe20000010100 */
[----:B------:R-:W-:Y:S01]  /*7780*/  FFMA.FTZ R177, R147, R177, R148 ;  /* 0x000000b193b17223 */ /* 0x000fe20000010094 */
[C---:B------:R-:W-:Y:S01]  /*7790*/  FMUL.FTZ R37, R5.reuse, R37 ;  /* 0x0000002505257220 */ /* 0x040fe20000410000 */
[----:B------:R-:W-:Y:S01]  /*77a0*/  FADD.FTZ R36, -R36, R164 ;  /* 0x000000a424247221 */ /* 0x000fe20000010100 */
[----:B------:R-:W-:Y:S01]  /*77b0*/  FMUL.FTZ R173, R5, R173 ;  /* 0x000000ad05ad7220 */ /* 0x000fe20000410000 */
[----:B------:R-:W-:Y:S01]  /*77c0*/  CS2R R164, SRZ ;  /* 0x0000000000a47805 */ /* 0x000fe2000001ff00 */
[----:B------:R-:W-:Y:S01]  /*77d0*/  FMUL.FTZ R172, R37, R4 ;  /* 0x0000000425ac7220 */ /* 0x000fe20000410000 */
[----:B------:R-:W-:Y:S01]  /*77e0*/  LOP3.LUT P4, RZ, R163, 0xff, RZ, 0xc0, !PT ;  /* 0x000000ffa3ff7812 */ /* 0x000fe2000788c0ff */
[----:B-----5:R-:W-:-:S02]  /*77f0*/  @P2 HADD2.F32 R38, -RZ, R141.H0_H0 ;  /* 0x2000008dff262230 */ /* 0x020fc40000004100 */
[----:B------:R-:W-:Y:S01]  /*7800*/  FMUL.FTZ R39, R173, R4 ;  /* 0x00000004ad277220 */ /* 0x000fe20000410000 */
[----:B------:R-:W-:Y:S01]  /*7810*/  FMUL.FTZ R172, R172, UR4 ;  /* 0x00000004acac7c20 */ /* 0x000fe20008410000 */
[----:B------:R-:W-:Y:S01]  /*7820*/  FFMA.FTZ R175, R147, R178, R148 ;  /* 0x000000b293af7223 */ /* 0x000fe20000010094 */
[----:B------:R-:W-:Y:S01]  /*7830*/  LOP3.LUT P5, RZ, R163, 0xff00, RZ, 0xc0, !PT ;  /* 0x0000ff00a3ff7812 */ /* 0x000fe200078ac0ff */
[----:B------:R-:W-:Y:S02]  /*7840*/  HFMA2 R166, -RZ, RZ, 0, 0 ;  /* 0x00000000ffa67431 */ /* 0x000fe400000001ff */
[----:B------:R-:W-:Y:S01]  /*7850*/  @P2 FMUL.FTZ R164, R172, R38 ;  /* 0x00000026aca42220 */ /* 0x000fe20000410000 */
[----:B------:R-:W-:Y:S02]  /*7860*/  @P3 HADD2.F32 R38, -RZ, R141.H1_H1 ;  /* 0x3000008dff263230 */ /* 0x000fe40000004100 */
[----:B------:R-:W-:Y:S01]  /*7870*/  FMUL.FTZ R141, R39, UR4 ;  /* 0x00000004278d7c20 */ /* 0x000fe20008410000 */
[----:B------:R-:W-:Y:S01]  /*7880*/  FADD.FTZ R175, -R175, R168 ;  /* 0x000000a8afaf7221 */ /* 0x000fe20000010100 */
[----:B------:R-:W-:Y:S01]  /*7890*/  FFMA.FTZ R179, R147, R179, R148 ;  /* 0x000000b393b37223 */ /* 0x000fe20000010094 */
[----:B------:R-:W-:Y:S01]  /*78a0*/  LOP3.LUT P6, RZ, R163, 0xff0000, RZ, 0xc0, !PT ;  /* 0x00ff0000a3ff7812 */ /* 0x000fe200078cc0ff */
[----:B------:R-:W-:Y:S01]  /*78b0*/  @P3 FMUL.FTZ R165, R141, R38 ;  /* 0x000000268da53220 */ /* 0x000fe20000410000 */
[----:B------:R-:W-:Y:S01]  /*78c0*/  FADD.FTZ R38, -R177, R167 ;  /* 0x000000a7b1267221 */ /* 0x000fe20000010100 */
[----:B------:R-:W-:-:S02]  /*78d0*/  @P4 HADD2.F32 R167, -RZ, R142.H0_H0 ;  /* 0x2000008effa74230 */ /* 0x000fc40000004100 */
[----:B------:R-:W-:Y:S01]  /*78e0*/  FMUL.FTZ R175, R5, R175 ;  /* 0x000000af05af7220 */ /* 0x000fe20000410000 */
[----:B------:R-:W-:Y:S01]  /*78f0*/  FADD.FTZ R169, -R179, R169 ;  /* 0x000000a9b3a97221 */ /* 0x000fe20000010100 */
[----:B------:R-:W-:Y:S01]  /*7900*/  FMUL.FTZ R38, R5, R38 ;  /* 0x0000002605267220 */ /* 0x000fe20000410000 */
[----:B------:R-:W-:Y:S01]  /*7910*/  @P5 HADD2.F32 R168, -RZ, R142.H1_H1 ;  /* 0x3000008effa85230 */ /* 0x000fe20000004100 */
[----:B------:R-:W-:Y:S01]  /*7920*/  ISETP.GE.U32.AND P0, PT, R162, RZ, PT ;  /* 0x000000ffa200720c */ /* 0x000fe20003f06070 */
[----:B------:R-:W-:Y:S01]  /*7930*/  FFMA.FTZ R180, R147, R180, R148 ;  /* 0x000000b493b47223 */ /* 0x000fe20000010094 */
[----:B------:R-:W-:Y:S01]  /*7940*/  FMUL.FTZ R39, R38, R4 ;  /* 0x0000000426277220 */ /* 0x000fe20000410000 */
[----:B------:R-:W-:Y:S01]  /*7950*/  FMUL.FTZ R36, R5, R36 ;  /* 0x0000002405247220 */ /* 0x000fe20000410000 */
[----:B------:R-:W-:Y:S01]  /*7960*/  ISETP.GE.U32.AND.EX P0, PT, R163, 0x1000000, PT, P0 ;  /* 0x01000000a300780c */ /* 0x000fe20003f06100 */
[----:B------:R-:W-:Y:S01]  /*7970*/  FADD.FTZ R170, -R180, R170 ;  /* 0x000000aab4aa7221 */ /* 0x000fe20000010100 */
[----:B------:R-:W-:Y:S01]  /*7980*/  FMUL.FTZ R39, R39, UR4 ;  /* 0x0000000427277c20 */ /* 0x000fe20008410000 */
[----:B------:R-:W-:Y:S01]  /*7990*/  @P6 HADD2.F32 R163, -RZ, R143.H0_H0 ;  /* 0x2000008fffa36230 */ /* 0x000fe20000004100 */
[----:B------:R-:W-:Y:S01]  /*79a0*/  F2FP.F16.F32.PACK_AB R37, R173, R37 ;  /* 0x00000025ad25723e */ /* 0x000fe200000000ff */
[----:B------:R-:W-:Y:S01]  /*79b0*/  FMUL.FTZ R170, R5, R170 ;  /* 0x000000aa05aa7220 */ /* 0x000fe20000410000 */
[----:B------:R-:W-:Y:S01]  /*79c0*/  @P4 FMUL.FTZ R166, R39, R167 ;  /* 0x000000a727a64220 */ /* 0x000fe20000410000 */
[----:B------:R-:W-:Y:S01]  /*79d0*/  FMUL.FTZ R167, R175, R4 ;  /* 0x00000004afa77220 */ /* 0x000fe20000410000 */
[----:B------:R-:W-:Y:S01]  /*79e0*/  FMUL.FTZ R39, R80, R39 ;  /* 0x0000002750277220 */ /* 0x000fe20000410000 */
[----:B------:R-:W-:Y:S01]  /*79f0*/  FMUL.FTZ R172, R78, R172 ;  /* 0x000000ac4eac7220 */ /* 0x000fe20000410000 */
[----:B------:R-:W-:Y:S01]  /*7a00*/  FMUL.FTZ R141, R79, R141 ;  /* 0x0000008d4f8d7220 */ /* 0x000fe20000410000 */
[----:B------:R-:W-:Y:S01]  /*7a10*/  FMUL.FTZ R142, R167, UR4 ;  /* 0x00000004a78e7c20 */ /* 0x000fe20008410000 */
[----:B------:R-:W-:-:S02]  /*7a20*/  MOV R167, RZ ;  /* 0x000000ff00a77202 */ /* 0x000fc40000000f00 */
[----:B------:R-:W-:Y:S01]  /*7a30*/  FSEL R172, R172, RZ, P2 ;  /* 0x000000ffacac7208 */ /* 0x000fe20001000000 */
[----:B------:R-:W-:Y:S01]  /*7a40*/  FMUL.FTZ R174, R81, R142 ;  /* 0x0000008e51ae7220 */ /* 0x000fe20000410000 */
[----:B------:R-:W-:Y:S01]  /*7a50*/  @P5 FMUL.FTZ R167, R142, R168 ;  /* 0x000000a88ea75220 */ /* 0x000fe20000410000 */
[----:B------:R-:W-:Y:S01]  /*7a60*/  FSEL R142, R39, RZ, P4 ;  /* 0x000000ff278e7208 */ /* 0x000fe20002000000 */
[----:B------:R-:W-:Y:S01]  /*7a70*/  FMUL.FTZ R39, R5, R169 ;  /* 0x000000a905277220 */ /* 0x000fe20000410000 */
[----:B------:R-:W-:Y:S01]  /*7a80*/  LOP3.LUT P4, RZ, R162, 0xff, RZ, 0xc0, !PT ;  /* 0x000000ffa2ff7812 */ /* 0x000fe2000788c0ff */
[----:B------:R-:W-:Y:S01]  /*7a90*/  HFMA2 R168, -RZ, RZ, 0, 0 ;  /* 0x00000000ffa87431 */ /* 0x000fe200000001ff */
[----:B------:R-:W-:Y:S01]  /*7aa0*/  FSEL R174, R174, RZ, P5 ;  /* 0x000000ffaeae7208 */ /* 0x000fe20002800000 */
[-C--:B------:R-:W-:Y:S01]  /*7ab0*/  FMUL.FTZ R169, R170, R4.reuse ;  /* 0x00000004aaa97220 */ /* 0x080fe20000410000 */
[----:B------:R-:W-:Y:S01]  /*7ac0*/  LOP3.LUT P5, RZ, R162, 0xff00, RZ, 0xc0, !PT ;  /* 0x0000ff00a2ff7812 */ /* 0x000fe200078ac0ff */
[----:B------:R-:W-:Y:S01]  /*7ad0*/  FMUL.FTZ R162, R39, R4 ;  /* 0x0000000427a27220 */ /* 0x000fe20000410000 */
[----:B------:R-:W-:Y:S01]  /*7ae0*/  F2FP.F16.F32.PACK_AB R39, R170, R39 ;  /* 0x00000027aa27723e */ /* 0x000fe200000000ff */
[----:B------:R-:W-:Y:S01]  /*7af0*/  HFMA2 R170, -RZ, RZ, 0, 0 ;  /* 0x00000000ffaa7431 */ /* 0x000fe200000001ff */
[----:B------:R-:W-:Y:S01]  /*7b00*/  FSEL R141, R141, RZ, P3 ;  /* 0x000000ff8d8d7208 */ /* 0x000fe20001800000 */
[----:B------:R-:W-:Y:S01]  /*7b10*/  FMUL.FTZ R162, R162, UR4 ;  /* 0x00000004a2a27c20 */ /* 0x000fe20008410000 */
[----:B------:R-:W-:-:S02]  /*7b20*/  F2FP.F16.F32.PACK_AB R38, R175, R38 ;  /* 0x00000026af26723e */ /* 0x000fc400000000ff */
[----:B------:R-:W-:Y:S01]  /*7b30*/  F2FP.F16.F32.PACK_AB R142, R174, R142 ;  /* 0x0000008eae8e723e */ /* 0x000fe200000000ff */
[----:B------:R-:W-:Y:S01]  /*7b40*/  @P6 FMUL.FTZ R168, R162, R163 ;  /* 0x000000a3a2a86220 */ /* 0x000fe20000410000 */
[----:B------:R-:W-:Y:S02]  /*7b50*/  @P0 HADD2.F32 R163, -RZ, R143.H1_H1 ;  /* 0x3000008fffa30230 */ /* 0x000fe40000004100 */
[----:B------:R-:W-:Y:S01]  /*7b60*/  FMUL.FTZ R143, R169, UR4 ;  /* 0x00000004a98f7c20 */ /* 0x000fe20008410000 */
[----:B------:R-:W-:Y:S01]  /*7b70*/  MOV R169, RZ ;  /* 0x000000ff00a97202 */ /* 0x000fe20000000f00 */
[--C-:B------:R-:W-:Y:S02]  /*7b80*/  @P5 HADD2.F32 R173, -RZ, R140.reuse.H1_H1 ;  /* 0x3000008cffad5230 */ /* 0x100fe40000004100 */
[----:B------:R-:W-:Y:S01]  /*7b90*/  FMUL.FTZ R162, R82, R162 ;  /* 0x000000a252a27220 */ /* 0x000fe20000410000 */
[----:B------:R-:W-:Y:S01]  /*7ba0*/  @P0 FMUL.FTZ R169, R143, R163 ;  /* 0x000000a38fa90220 */ /* 0x000fe20000410000 */
[----:B------:R-:W-:Y:S01]  /*7bb0*/  FFMA.FTZ R163, R147, R171, R148 ;  /* 0x000000ab93a37223 */ /* 0x000fe20000010094 */
[----:B------:R-:W-:-:S02]  /*7bc0*/  @P4 HADD2.F32 R171, -RZ, R140.H0_H0 ;  /* 0x2000008cffab4230 */ /* 0x000fc40000004100 */
[----:B------:R-:W-:Y:S01]  /*7bd0*/  FMUL.FTZ R143, R83, R143 ;  /* 0x0000008f538f7220 */ /* 0x000fe20000410000 */
[----:B------:R-:W-:Y:S01]  /*7be0*/  FSEL R162, R162, RZ, P6 ;  /* 0x000000ffa2a27208 */ /* 0x000fe20003000000 */
[----:B------:R-:W-:Y:S01]  /*7bf0*/  FADD.FTZ R163, -R163, R161 ;  /* 0x000000a1a3a37221 */ /* 0x000fe20000010100 */
[----:B------:R-:W-:Y:S02]  /*7c00*/  F2FP.F16.F32.PACK_AB R141, R141, R172 ;  /* 0x000000ac8d8d723e */ /* 0x000fe400000000ff */
[----:B------:R-:W-:Y:S01]  /*7c10*/  FSEL R143, R143, RZ, P0 ;  /* 0x000000ff8f8f7208 */ /* 0x000fe20000000000 */
[----:B------:R-:W-:-:S03]  /*7c20*/  FMUL.FTZ R163, R5, R163 ;  /* 0x000000a305a37220 */ /* 0x000fc60000410000 */
[----:B------:R-:W-:Y:S01]  /*7c30*/  F2FP.F16.F32.PACK_AB R143, R143, R162 ;  /* 0x000000a28f8f723e */ /* 0x000fe200000000ff */
[----:B------:R-:W-:-:S04]  /*7c40*/  FMUL.FTZ R161, R163, R4 ;  /* 0x00000004a3a17220 */ /* 0x000fc80000410000 */
[----:B------:R-:W-:-:S04]  /*7c50*/  FMUL.FTZ R161, R161, UR4 ;  /* 0x00000004a1a17c20 */ /* 0x000fc80008410000 */
        /* <DEDUP_REMOVED lines=8> */
[----:B------:R-:W-:-:S05]  /*7ce0*/  FMUL.FTZ R140, R77, R140 ;  /* 0x0000008c4d8c7220 */ /* 0x000fca0000410000 */
[----:B------:R-:W-:-:S04]  /*7cf0*/  FSEL R140, R140, RZ, P5 ;  /* 0x000000ff8c8c7208 */ /* 0x000fc80002800000 */
[----:B------:R-:W-:Y:S01]  /*7d00*/  F2FP.F16.F32.PACK_AB R140, R140, R161 ;  /* 0x000000a18c8c723e */ /* 0x000fe200000000ff */
[----:B------:R-:W-:Y:S06]  /*7d10*/  BRA `(.L_x_13632) ;  /* 0x0000000400747947 */ /* 0x000fec0003800000 */
.L_x_13631:
[C-C-:B------:R-:W-:Y:S01]  /*7d20*/  FFMA.FTZ R175, R147.reuse, R175, R148.reuse ;  /* 0x000000af93af7223 */ /* 0x140fe20000010094 */
[C---:B------:R-:W-:Y:S01]  /*7d30*/  LOP3.LUT P5, RZ, R162.reuse, 0xff0000, RZ, 0xc0, !PT ;  /* 0x00ff0000a2ff7812 */ /* 0x040fe200078ac0ff */
[C-C-:B------:R-:W-:Y:S01]  /*7d40*/  FFMA.FTZ R172, R147.reuse, R174, R148.reuse ;  /* 0x000000ae93ac7223 */ /* 0x140fe20000010094 */
[----:B------:R-:W-:Y:S01]  /*7d50*/  FFMA.FTZ R176, R147, R176, R148 ;  /* 0x000000b093b07223 */ /* 0x000fe20000010094 */
[----:B------:R-:W-:Y:S01]  /*7d60*/  FADD.FTZ R175, -R175, R165 ;  /* 0x000000a5afaf7221 */ /* 0x000fe20000010100 */
[----:B------:R-:W-:Y:S01]  /*7d70*/  LOP3.LUT P4, RZ, R162, 0xff000000, RZ, 0xc0, !PT ;  /* 0xff000000a2ff7812 */ /* 0x000fe2000788c0ff */
[----:B------:R-:W-:Y:S01]  /*7d80*/  FADD.FTZ R172, -R172, R164 ;  /* 0x000000a4acac7221 */ /* 0x000fe20000010100 */
[----:B------:R-:W-:Y:S02]  /*7d90*/  HFMA2 R164, -RZ, RZ, 0, 0 ;  /* 0x00000000ffa47431 */ /* 0x000fe400000001ff */
[----:B------:R-:W-:Y:S01]  /*7da0*/  FMUL.FTZ R175, R5, R175 ;  /* 0x000000af05af7220 */ /* 0x000fe20000410000 */
[----:B------:R-:W-:Y:S01]  /*7db0*/  FADD.FTZ R166, -R176, R166 ;  /* 0x000000a6b0a67221 */ /* 0x000fe20000010100 */
[----:B------:R-:W-:Y:S01]  /*7dc0*/  FFMA.FTZ R177, R147, R177, R148 ;  /* 0x000000b193b17223 */ /* 0x000fe20000010094 */
[C---:B------:R-:W-:Y:S01]  /*7dd0*/  LOP3.LUT P0, RZ, R163.reuse, 0xff, RZ, 0xc0, !PT ;  /* 0x000000ffa3ff7812 */ /* 0x040fe2000780c0ff */
[----:B------:R-:W-:Y:S01]  /*7de0*/  FMUL.FTZ R173, R4, R175 ;  /* 0x000000af04ad7220 */ /* 0x000fe20000410000 */
[----:B------:R-:W-:Y:S01]  /*7df0*/  LOP3.LUT P2, RZ, R163, 0xff00, RZ, 0xc0, !PT ;  /* 0x0000ff00a3ff7812 */ /* 0x000fe2000784c0ff */
[----:B-----5:R-:W-:-:S02]  /*7e00*/  @P5 HADD2.F32 R165, -RZ, R141.H0_H0 ;  /* 0x2000008dffa55230 */ /* 0x020fc40000004100 */
[--C-:B------:R-:W-:Y:S01]  /*7e10*/  FFMA.FTZ R179, R147, R179, R148.reuse ;  /* 0x000000b393b37223 */ /* 0x100fe20000010094 */
[----:B------:R-:W-:Y:S01]  /*7e20*/  FMUL.FTZ R173, R173, UR4 ;  /* 0x00000004adad7c20 */ /* 0x000fe20008410000 */
[----:B------:R-:W-:Y:S01]  /*7e30*/  LOP3.LUT P3, RZ, R163, 0xff0000, RZ, 0xc0, !PT ;  /* 0x00ff0000a3ff7812 */ /* 0x000fe2000786c0ff */
[----:B------:R-:W-:Y:S01]  /*7e40*/  FFMA.FTZ R180, R147, R180, R148 ;  /* 0x000000b493b47223 */ /* 0x000fe20000010094 */
[----:B------:R-:W-:Y:S01]  /*7e50*/  FADD.FTZ R169, -R179, R169 ;  /* 0x000000a9b3a97221 */ /* 0x000fe20000010100 */
[----:B------:R-:W-:Y:S01]  /*7e60*/  @P5 FMUL.FTZ R164, R165, R173 ;  /* 0x000000ada5a45220 */ /* 0x000fe20000410000 */
[C---:B------:R-:W-:Y:S01]  /*7e70*/  FMUL.FTZ R165, R5.reuse, R166 ;  /* 0x000000a605a57220 */ /* 0x040fe20000410000 */
[----:B------:R-:W-:Y:S02]  /*7e80*/  @P4 HADD2.F32 R166, -RZ, R141.H1_H1 ;  /* 0x3000008dffa64230 */ /* 0x000fe40000004100 */
[----:B------:R-:W-:Y:S01]  /*7e90*/  FMUL.FTZ R169, R5, R169 ;  /* 0x000000a905a97220 */ /* 0x000fe20000410000 */
[----:B------:R-:W-:-:S02]  /*7ea0*/  @P0 HADD2.F32 R174, -RZ, R142.H0_H0 ;  /* 0x2000008effae0230 */ /* 0x000fc40000004100 */
[----:B------:R-:W-:Y:S01]  /*7eb0*/  FMUL.FTZ R165, R4, R165 ;  /* 0x000000a504a57220 */ /* 0x000fe20000410000 */
[----:B------:R-:W-:Y:S01]  /*7ec0*/  FADD.FTZ R170, -R180, R170 ;  /* 0x000000aab4aa7221 */ /* 0x000fe20000010100 */
[----:B------:R-:W-:Y:S01]  /*7ed0*/  FMUL.FTZ R169, R4, R169 ;  /* 0x000000a904a97220 */ /* 0x000fe20000410000 */
[--C-:B------:R-:W-:Y:S01]  /*7ee0*/  FFMA.FTZ R171, R147, R171, R148.reuse ;  /* 0x000000ab93ab7223 */ /* 0x100fe20000010094 */
[----:B------:R-:W-:Y:S01]  /*7ef0*/  FMUL.FTZ R141, R165, UR4 ;  /* 0x00000004a58d7c20 */ /* 0x000fe20008410000 */
[----:B------:R-:W-:Y:S01]  /*7f00*/  MOV R165, RZ ;  /* 0x000000ff00a57202 */ /* 0x000fe20000000f00 */
[----:B------:R-:W-:Y:S02]  /*7f10*/  @P3 HADD2.F32 R175, -RZ, R143.H0_H0 ;  /* 0x2000008fffaf3230 */ /* 0x000fe40000004100 */
[----:B------:R-:W-:Y:S01]  /*7f20*/  FMUL.FTZ R169, R169, UR4 ;  /* 0x00000004a9a97c20 */ /* 0x000fe20008410000 */
[----:B------:R-:W-:Y:S01]  /*7f30*/  @P4 FMUL.FTZ R165, R166, R141 ;  /* 0x0000008da6a54220 */ /* 0x000fe20000410000 */
[----:B------:R-:W-:Y:S01]  /*7f40*/  FADD.FTZ R166, -R177, R167 ;  /* 0x000000a7b1a67221 */ /* 0x000fe20000010100 */
[----:B------:R-:W-:Y:S01]  /*7f50*/  FFMA.FTZ R167, R147, R178, R148 ;  /* 0x000000b293a77223 */ /* 0x000fe20000010094 */
[----:B------:R-:W-:Y:S01]  /*7f60*/  FMUL.FTZ R170, R5, R170 ;  /* 0x000000aa05aa7220 */ /* 0x000fe20000410000 */
[----:B------:R-:W-:Y:S01]  /*7f70*/  FADD.FTZ R171, -R171, R161 ;  /* 0x000000a1abab7221 */ /* 0x000fe20000010100 */
[----:B------:R-:W-:Y:S01]  /*7f80*/  FMUL.FTZ R166, R5, R166 ;  /* 0x000000a605a67220 */ /* 0x000fe20000410000 */
[----:B------:R-:W-:Y:S01]  /*7f90*/  FADD.FTZ R167, -R167, R168 ;  /* 0x000000a8a7a77221 */ /* 0x000fe20000010100 */
[C---:B------:R-:W-:Y:S01]  /*7fa0*/  FMUL.FTZ R170, R4.reuse, R170 ;  /* 0x000000aa04aa7220 */ /* 0x040fe20000410000 */
[C---:B------:R-:W-:Y:S01]  /*7fb0*/  FMUL.FTZ R171, R5.reuse, R171 ;  /* 0x000000ab05ab7220 */ /* 0x040fe20000410000 */
[----:B------:R-:W-:Y:S01]  /*7fc0*/  FMUL.FTZ R166, R4, R166 ;  /* 0x000000a604a67220 */ /* 0x000fe20000410000 */
[----:B------:R-:W-:Y:S01]  /*7fd0*/  FMUL.FTZ R167, R5, R167 ;  /* 0x000000a705a77220 */ /* 0x000fe20000410000 */
[----:B------:R-:W-:Y:S01]  /*7fe0*/  FMUL.FTZ R173, R78, R173 ;  /* 0x000000ad4ead7220 */ /* 0x000fe20000410000 */
[----:B------:R-:W-:Y:S01]  /*7ff0*/  FMUL.FTZ R171, R4, R171 ;  /* 0x000000ab04ab7220 */ /* 0x000fe20000410000 */
[----:B------:R-:W-:Y:S01]  /*8000*/  FMUL.FTZ R168, R166, UR4 ;  /* 0x00000004a6a87c20 */ /* 0x000fe20008410000 */
[----:B------:R-:W-:-:S02]  /*8010*/  HFMA2 R166, -RZ, RZ, 0, 0 ;  /* 0x00000000ffa67431 */ /* 0x000fc400000001ff */
[----:B------:R-:W-:Y:S01]  /*8020*/  FMUL.FTZ R167, R4, R167 ;  /* 0x000000a704a77220 */ /* 0x000fe20000410000 */
[----:B------:R-:W-:Y:S01]  /*8030*/  FMUL.FTZ R141, R79, R141 ;  /* 0x0000008d4f8d7220 */ /* 0x000fe20000410000 */
[----:B------:R-:W-:Y:S01]  /*8040*/  FSEL R173, R173, RZ, P5 ;  /* 0x000000ffadad7208 */ /* 0x000fe20002800000 */
[----:B------:R-:W-:Y:S01]  /*8050*/  @P0 FMUL.FTZ R166, R174, R168 ;  /* 0x000000a8aea60220 */ /* 0x000fe20000410000 */
[----:B------:R-:W-:Y:S02]  /*8060*/  @P2 HADD2.F32 R174, -RZ, R142.H1_H1 ;  /* 0x3000008effae2230 */ /* 0x000fe40000004100 */
[----:B------:R-:W-:Y:S01]  /*8070*/  FMUL.FTZ R142, R167, UR4 ;  /* 0x00000004a78e7c20 */ /* 0x000fe20008410000 */
[----:B------:R-:W-:Y:S02]  /*8080*/  MOV R167, RZ ;  /* 0x000000ff00a77202 */ /* 0x000fe40000000f00 */
[----:B------:R-:W-:Y:S01]  /*8090*/  FSEL R141, R141, RZ, P4 ;  /* 0x000000ff8d8d7208 */ /* 0x000fe20002000000 */
[----:B------:R-:W-:Y:S01]  /*80a0*/  @P2 FMUL.FTZ R167, R174, R142 ;  /* 0x0000008eaea72220 */ /* 0x000fe20000410000 */
[----:B------:R-:W-:Y:S01]  /*80b0*/  FMUL.FTZ R174, R80, R168 ;  /* 0x000000a850ae7220 */ /* 0x000fe20000410000 */
[----:B------:R-:W-:-:S02]  /*80c0*/  HFMA2 R168, -RZ, RZ, 0, 0 ;  /* 0x00000000ffa87431 */ /* 0x000fc400000001ff */
[----:B------:R-:W-:Y:S01]  /*80d0*/  FMUL.FTZ R142, R81, R142 ;  /* 0x0000008e518e7220 */ /* 0x000fe20000410000 */
[----:B------:R-:W-:Y:S02]  /*80e0*/  F2FP.F16.F32.PACK_AB R141, R141, R173 ;  /* 0x000000ad8d8d723e */ /* 0x000fe400000000ff */
[----:B------:R-:W-:Y:S02]  /*80f0*/  FSEL R174, R174, RZ, P0 ;  /* 0x000000ffaeae7208 */ /* 0x000fe40000000000 */
[----:B------:R-:W-:Y:S01]  /*8100*/  ISETP.GE.U32.AND P0, PT, R162, RZ, PT ;  /* 0x000000ffa200720c */ /* 0x000fe20003f06070 */
[-C--:B------:R-:W-:Y:S01]  /*8110*/  @P3 FMUL.FTZ R168, R175, R169.reuse ;  /* 0x000000a9afa83220 */ /* 0x080fe20000410000 */
[----:B------:R-:W-:Y:S01]  /*8120*/  FSEL R142, R142, RZ, P2 ;  /* 0x000000ff8e8e7208 */ /* 0x000fe20001000000 */
[----:B------:R-:W-:Y:S01]  /*8130*/  FMUL.FTZ R169, R82, R169 ;  /* 0x000000a952a97220 */ /* 0x000fe20000410000 */
[----:B------:R-:W-:Y:S02]  /*8140*/  ISETP.GE.U32.AND.EX P0, PT, R163, 0x1000000, PT, P0 ;  /* 0x01000000a300780c */ /* 0x000fe40003f06100 */
[----:B------:R-:W-:-:S02]  /*8150*/  LOP3.LUT P2, RZ, R162, 0xff, RZ, 0xc0, !PT ;  /* 0x000000ffa2ff7812 */ /* 0x000fc4000784c0ff */
[----:B------:R-:W-:Y:S02]  /*8160*/  FSEL R163, R169, RZ, P3 ;  /* 0x000000ffa9a37208 */ /* 0x000fe40001800000 */
[----:B------:R-:W-:Y:S02]  /*8170*/  LOP3.LUT P3, RZ, R162, 0xff00, RZ, 0xc0, !PT ;  /* 0x0000ff00a2ff7812 */ /* 0x000fe4000786c0ff */
[----:B------:R-:W-:Y:S02]  /*8180*/  MOV R169, RZ ;  /* 0x000000ff00a97202 */ /* 0x000fe40000000f00 */
[----:B------:R-:W-:-:S03]  /*8190*/  F2FP.F16.F32.PACK_AB R142, R142, R174 ;  /* 0x000000ae8e8e723e */ /* 0x000fc600000000ff */
[----:B------:R-:W-:Y:S02]  /*81a0*/  @P0 HADD2.F32 R161, -RZ, R143.H1_H1 ;  /* 0x3000008fffa10230 */ /* 0x000fe40000004100 */
[----:B------:R-:W-:Y:S01]  /*81b0*/  FMUL.FTZ R143, R170, UR4 ;  /* 0x00000004aa8f7c20 */ /* 0x000fe20008410000 */
[----:B------:R-:W-:Y:S02]  /*81c0*/  HFMA2 R170, -RZ, RZ, 0, 0 ;  /* 0x00000000ffaa7431 */ /* 0x000fe400000001ff */
[----:B------:R-:W-:Y:S02]  /*81d0*/  @P2 HADD2.F32 R162, -RZ, R140.H0_H0 ;  /* 0x2000008cffa22230 */ /* 0x000fe40000004100 */
[-C--:B------:R-:W-:Y:S01]  /*81e0*/  @P0 FMUL.FTZ R169, R161, R143.reuse ;  /* 0x0000008fa1a90220 */ /* 0x080fe20000410000 */
[----:B------:R-:W-:Y:S01]  /*81f0*/  FMUL.FTZ R161, R171, UR4 ;  /* 0x00000004aba17c20 */ /* 0x000fe20008410000 */
[----:B------:R-:W-:Y:S01]  /*8200*/  FMUL.FTZ R171, R5, R172 ;  /* 0x000000ac05ab7220 */ /* 0x000fe20000410000 */
[----:B------:R-:W-:-:S02]  /*8210*/  FMUL.FTZ R143, R83, R143 ;  /* 0x0000008f538f7220 */ /* 0x000fc40000410000 */
[----:B------:R-:W-:Y:S01]  /*8220*/  @P2 FMUL.FTZ R170, R162, R161 ;  /* 0x000000a1a2aa2220 */ /* 0x000fe20000410000 */
        /* <DEDUP_REMOVED lines=9> */
[----:B------:R-:W-:-:S04]  /*82c0*/  F2FP.F16.F32.PACK_AB R143, R143, R163 ;  /* 0x000000a38f8f723e */ /* 0x000fc800000000ff */
[----:B------:R-:W-:-:S04]  /*82d0*/  FSEL R140, R140, RZ, P3 ;  /* 0x000000ff8c8c7208 */ /* 0x000fc80001800000 */
[----:B------:R-:W-:-:S07]  /*82e0*/  F2FP.F16.F32.PACK_AB R140, R140, R161 ;  /* 0x000000a18c8c723e */ /* 0x000fce00000000ff */
.L_x_13632:
        /* <DEDUP_REMOVED lines=9> */
[--C-:B------:R-:W-:Y:S01]  /*8380*/  FFMA.FTZ R30, R147, R30, R148.reuse ;  /* 0x0000001e931e7223 */ /* 0x100fe20000010094 */
[----:B------:R-:W-:Y:S01]  /*8390*/  LOP3.LUT P4, RZ, R155, 0xff, RZ, 0xc0, !PT ;  /* 0x000000ff9bff7812 */ /* 0x000fe2000788c0ff */
[C-C-:B------:R-:W-:Y:S01]  /*83a0*/  FFMA.FTZ R32, R147.reuse, R32, R148.reuse ;  /* 0x0000002093207223 */ /* 0x140fe20000010094 */
[----:B------:R-:W-:Y:S01]  /*83b0*/  FADD.FTZ R34, -R34, R11 ;  /* 0x0000000b22227221 */ /* 0x000fe20000010100 */
[----:B------:R-:W-:Y:S01]  /*83c0*/  FFMA.FTZ R11, R147, R144, R148 ;  /* 0x00000090930b7223 */ /* 0x000fe20000010094 */
[----:B------:R-:W-:Y:S01]  /*83d0*/  LOP3.LUT P2, RZ, R154, 0xff0000, RZ, 0xc0, !PT ;  /* 0x00ff00009aff7812 */ /* 0x000fe2000784c0ff */
[----:B------:R-:W-:Y:S01]  /*83e0*/  FADD.FTZ R30, -R30, R9 ;  /* 0x000000091e1e7221 */ /* 0x000fe20000010100 */
[----:B------:R-:W-:Y:S01]  /*83f0*/  LOP3.LUT P5, RZ, R155, 0xff00, RZ, 0xc0, !PT ;  /* 0x0000ff009bff7812 */ /* 0x000fe200078ac0ff */
[----:B------:R-:W-:Y:S01]  /*8400*/  FADD.FTZ R11, -R11, R12 ;  /* 0x0000000c0b0b7221 */ /* 0x000fe20000010100 */
[----:B------:R-:W-:Y:S01]  /*8410*/  LOP3.LUT P3, RZ, R154, 0xff000000, RZ, 0xc0, !PT ;  /* 0xff0000009aff7812 */ /* 0x000fe2000786c0ff */
[----:B------:R-:W-:Y:S01]  /*8420*/  FADD.FTZ R10, -R32, R10 ;  /* 0x0000000a200a7221 */ /* 0x000fe20000010100 */
[C---:B------:R-:W-:Y:S01]  /*8430*/  FMUL.FTZ R38, R5.reuse, R34 ;  /* 0x0000002205267220 */ /* 0x040fe20000410000 */
[C---:B------:R-:W-:Y:S01]  /*8440*/  FMUL.FTZ R37, R5.reuse, R30 ;  /* 0x0000001e05257220 */ /* 0x040fe20000410000 */
[----:B------:R-:W-:Y:S01]  /*8450*/  FMUL.FTZ R11, R5, R11 ;  /* 0x0000000b050b7220 */ /* 0x000fe20000410000 */
[C-C-:B------:R-:W-:Y:S01]  /*8460*/  FFMA.FTZ R28, R147.reuse, R28, R148.reuse ;  /* 0x0000001c931c7223 */ /* 0x140fe20000010094 */
[----:B------:R-:W-:Y:S01]  /*8470*/  FFMA.FTZ R39, R147, R145, R148 ;  /* 0x0000009193277223 */ /* 0x000fe20000010094 */
[----:B------:R-:W-:Y:S01]  /*8480*/  FMUL.FTZ R10, R5, R10 ;  /* 0x0000000a050a7220 */ /* 0x000fe20000410000 */
[-C--:B------:R-:W-:Y:S01]  /*8490*/  FMUL.FTZ R12, R38, R4.reuse ;  /* 0x00000004260c7220 */ /* 0x080fe20000410000 */
[----:B------:R-:W-:Y:S01]  /*84a0*/  LOP3.LUT P6, RZ, R155, 0xff0000, RZ, 0xc0, !PT ;  /* 0x00ff00009bff7812 */ /* 0x000fe200078cc0ff */
[----:B------:R-:W-:Y:S01]  /*84b0*/  FMUL.FTZ R9, R37, R4 ;  /* 0x0000000425097220 */ /* 0x000fe20000410000 */
[----:B------:R-:W-:-:S02]  /*84c0*/  HFMA2 R32, -RZ, RZ, 0, 0 ;  /* 0x00000000ff207431 */ /* 0x000fc400000001ff */
[-C--:B------:R-:W-:Y:S01]  /*84d0*/  FMUL.FTZ R36, R11, R4.reuse ;  /* 0x000000040b247220 */ /* 0x080fe20000410000 */
[----:B------:R-:W-:Y:S01]  /*84e0*/  FADD.FTZ R8, -R28, R8 ;  /* 0x000000081c087221 */ /* 0x000fe20000010100 */
[--C-:B-----5:R-:W-:Y:S02]  /*84f0*/  @P4 HADD2.F32 R34, -RZ, R142.reuse.H0_H0 ;  /* 0x2000008eff224230 */ /* 0x120fe40000004100 */
[----:B------:R-:W-:Y:S01]  /*8500*/  FADD.FTZ R39, -R39, R13 ;  /* 0x0000000d27277221 */ /* 0x000fe20000010100 */
[----:B------:R-:W-:Y:S02]  /*8510*/  HFMA2 R28, -RZ, RZ, 0, 0 ;  /* 0x00000000ff1c7431 */ /* 0x000fe400000001ff */
[----:B------:R-:W-:Y:S01]  /*8520*/  FMUL.FTZ R160, R10, R4 ;  /* 0x000000040aa07220 */ /* 0x000fe20000410000 */
[----:B------:R-:W-:Y:S01]  /*8530*/  FMUL.FTZ R12, R12, UR4 ;  /* 0x000000040c0c7c20 */ /* 0x000fe20008410000 */
[----:B------:R-:W-:Y:S02]  /*8540*/  @P2 HADD2.F32 R30, -RZ, R141.H0_H0 ;  /* 0x2000008dff1e2230 */ /* 0x000fe40000004100 */
[----:B------:R-:W-:Y:S01]  /*8550*/  FMUL.FTZ R9, R9, UR4 ;  /* 0x0000000409097c20 */ /* 0x000fe20008410000 */
[----:B------:R-:W-:-:S02]  /*8560*/  @P5 HADD2.F32 R142, -RZ, R142.H1_H1 ;  /* 0x3000008eff8e5230 */ /* 0x000fc40000004100 */
[----:B------:R-:W-:Y:S01]  /*8570*/  FMUL.FTZ R36, R36, UR4 ;  /* 0x0000000424247c20 */ /* 0x000fe20008410000 */
[----:B------:R-:W-:Y:S01]  /*8580*/  @P3 HADD2.F32 R141, -RZ, R141.H1_H1 ;  /* 0x3000008dff8d3230 */ /* 0x000fe20000004100 */
[----:B------:R-:W-:Y:S01]  /*8590*/  ISETP.GE.U32.AND P0, PT, R154, RZ, PT ;  /* 0x000000ff9a00720c */ /* 0x000fe20003f06070 */
[----:B------:R-:W-:Y:S01]  /*85a0*/  FMUL.FTZ R39, R5, R39 ;  /* 0x0000002705277220 */ /* 0x000fe20000410000 */
[----:B------:R-:W-:Y:S01]  /*85b0*/  FMUL.FTZ R160, R160, UR4 ;  /* 0x00000004a0a07c20 */ /* 0x000fe20008410000 */
[----:B------:R-:W-:Y:S01]  /*85c0*/  @P4 FMUL.FTZ R32, R12, R34 ;  /* 0x000000220c204220 */ /* 0x000fe20000410000 */
[----:B------:R-:W-:Y:S01]  /*85d0*/  MOV R34, RZ ;  /* 0x000000ff00227202 */ /* 0x000fe20000000f00 */
[----:B------:R-:W-:Y:S01]  /*85e0*/  FFMA.FTZ R146, R147, R146, R148 ;  /* 0x0000009293927223 */ /* 0x000fe20000010094 */
[----:B------:R-:W-:Y:S01]  /*85f0*/  @P2 FMUL.FTZ R28, R9, R30 ;  /* 0x0000001e091c2220 */ /* 0x000fe20000410000 */
[----:B------:R-:W-:Y:S01]  /*8600*/  @P5 FMUL.FTZ R34, R36, R142 ;  /* 0x0000008e24225220 */ /* 0x000fe20000410000 */
[----:B------:R-:W-:Y:S01]  /*8610*/  FMUL.FTZ R13, R89, R36 ;  /* 0x00000024590d7220 */ /* 0x000fe20000410000 */
[----:B------:R-:W-:Y:S01]  /*8620*/  MOV R30, RZ ;  /* 0x000000ff001e7202 */ /* 0x000fe20000000f00 */
[----:B------:R-:W-:Y:S01]  /*8630*/  FMUL.FTZ R36, R39, R4 ;  /* 0x0000000427247220 */ /* 0x000fe20000410000 */
[----:B------:R-:W-:Y:S01]  /*8640*/  ISETP.GE.U32.AND.EX P0, PT, R155, 0x1000000, PT, P0 ;  /* 0x010000009b00780c */ /* 0x000fe20003f06100 */
[----:B------:R-:W-:Y:S01]  /*8650*/  @P3 FMUL.FTZ R30, R160, R141 ;  /* 0x0000008da01e3220 */ /* 0x000fe20000410000 */
[----:B------:R-:W-:Y:S01]  /*8660*/  FADD.FTZ R14, -R146, R14 ;  /* 0x0000000e920e7221 */ /* 0x000fe20000010100 */
[----:B------:R-:W-:-:S02]  /*8670*/  HFMA2 R141, -RZ, RZ, 0, 0 ;  /* 0x00000000ff8d7431 */ /* 0x000fc400000001ff */
[----:B------:R-:W-:Y:S01]  /*8680*/  FMUL.FTZ R12, R88, R12 ;  /* 0x0000000c580c7220 */ /* 0x000fe20000410000 */
[--C-:B------:R-:W-:Y:S02]  /*8690*/  @P6 HADD2.F32 R142, -RZ, R143.reuse.H0_H0 ;  /* 0x2000008fff8e6230 */ /* 0x100fe40000004100 */
[----:B------:R-:W-:Y:S01]  /*86a0*/  FMUL.FTZ R36, R36, UR4 ;  /* 0x0000000424247c20 */ /* 0x000fe20008410000 */
[----:B------:R-:W-:Y:S01]  /*86b0*/  FMUL.FTZ R144, R5, R14 ;  /* 0x0000000e05907220 */ /* 0x000fe20000410000 */
[----:B------:R-:W-:Y:S01]  /*86c0*/  FFMA.FTZ R26, R147, R26, R148 ;  /* 0x0000001a931a7223 */ /* 0x000fe20000010094 */
[----:B------:R-:W-:Y:S01]  /*86d0*/  FSEL R12, R12, RZ, P4 ;  /* 0x000000ff0c0c7208 */ /* 0x000fe20002000000 */
[----:B------:R-:W-:Y:S01]  /*86e0*/  @P6 FMUL.FTZ R141, R36, R142 ;  /* 0x0000008e248d6220 */ /* 0x000fe20000410000 */
[----:B------:R-:W-:Y:S01]  /*86f0*/  LOP3.LUT P4, RZ, R154, 0xff, RZ, 0xc0, !PT ;  /* 0x000000ff9aff7812 */ /* 0x000fe2000788c0ff */
[----:B------:R-:W-:Y:S01]  /*8700*/  FMUL.FTZ R142, R90, R36 ;  /* 0x000000245a8e7220 */ /* 0x000fe20000410000 */
[----:B------:R-:W-:Y:S01]  /*8710*/  FSEL R13, R13, RZ, P5 ;  /* 0x000000ff0d0d7208 */ /* 0x000fe20002800000 */
[----:B------:R-:W-:Y:S01]  /*8720*/  FMUL.FTZ R36, R144, R4 ;  /* 0x0000000490247220 */ /* 0x000fe20000410000 */
[----:B------:R-:W-:Y:S01]  /*8730*/  LOP3.LUT P5, RZ, R154, 0xff00, RZ, 0xc0, !PT ;  /* 0x0000ff009aff7812 */ /* 0x000fe200078ac0ff */
[----:B------:R-:W-:Y:S01]  /*8740*/  FADD.FTZ R7, -R26, R7 ;  /* 0x000000071a077221 */ /* 0x000fe20000010100 */
[----:B------:R-:W-:-:S02]  /*8750*/  @P0 HADD2.F32 R143, -RZ, R143.H1_H1 ;  /* 0x3000008fff8f0230 */ /* 0x000fc40000004100 */
[----:B------:R-:W-:Y:S01]  /*8760*/  FMUL.FTZ R36, R36, UR4 ;  /* 0x0000000424247c20 */ /* 0x000fe20008410000 */
[----:B------:R-:W-:Y:S01]  /*8770*/  F2FP.F16.F32.PACK_AB R38, R11, R38 ;  /* 0x000000260b26723e */ /* 0x000fe200000000ff */
[C---:B------:R-:W-:Y:S01]  /*8780*/  FMUL.FTZ R11, R5.reuse, R7 ;  /* 0x00000007050b7220 */ /* 0x040fe20000410000 */
[----:B------:R-:W-:Y:S01]  /*8790*/  F2FP.F16.F32.PACK_AB R37, R10, R37 ;  /* 0x000000250a25723e */ /* 0x000fe200000000ff */
[----:B------:R-:W-:Y:S01]  /*87a0*/  FMUL.FTZ R10, R5, R8 ;  /* 0x00000008050a7220 */ /* 0x000fe20000410000 */
[----:B------:R-:W-:Y:S01]  /*87b0*/  MOV R14, RZ ;  /* 0x000000ff000e7202 */ /* 0x000fe20000000f00 */
[----:B------:R-:W-:Y:S01]  /*87c0*/  @P0 FMUL.FTZ R14, R36, R143 ;  /* 0x0000008f240e0220 */ /* 0x000fe20000410000 */
[-C--:B------:R-:W-:Y:S01]  /*87d0*/  FMUL.FTZ R143, R11, R4.reuse ;  /* 0x000000040b8f7220 */ /* 0x080fe20000410000 */
[----:B------:R-:W-:Y:S02]  /*87e0*/  HFMA2 R7, -RZ, RZ, 0, 0 ;  /* 0x00000000ff077431 */ /* 0x000fe400000001ff */
[----:B------:R-:W-:Y:S01]  /*87f0*/  FMUL.FTZ R8, R10, R4 ;  /* 0x000000040a087220 */ /* 0x000fe20000410000 */
[----:B------:R-:W-:-:S02]  /*8800*/  @P4 HADD2.F32 R26, -RZ, R140.H0_H0 ;  /* 0x2000008cff1a4230 */ /* 0x000fc40000004100 */
[----:B------:R-:W-:Y:S01]  /*8810*/  FMUL.FTZ R143, R143, UR4 ;  /* 0x000000048f8f7c20 */ /* 0x000fe20008410000 */
[----:B------:R-:W-:Y:S02]  /*8820*/  @P5 HADD2.F32 R140, -RZ, R140.H1_H1 ;  /* 0x3000008cff8c5230 */ /* 0x000fe40000004100 */
[----:B------:R-:W-:Y:S01]  /*8830*/  FMUL.FTZ R8, R8, UR4 ;  /* 0x0000000408087c20 */ /* 0x000fe20008410000 */
[----:B------:R-:W-:Y:S01]  /*8840*/  FMUL.FTZ R36, R91, R36 ;  /* 0x000000245b247220 */ /* 0x000fe20000410000 */
        /* <DEDUP_REMOVED lines=20> */
.L_x_13633:
[C-C-:B------:R-:W-:Y:S01]  /*8990*/  FFMA.FTZ R32, R147.reuse, R32, R148.reuse ;  /* 0x0000002093207223 */ /* 0x140fe20000010094 */
[--C-:B------:R-:W-:Y:S01]  /*89a0*/  FFMA.FTZ R34, R147, R34, R148.reuse ;  /* 0x0000002293227223 */ /* 0x100fe20000010094 */
[----:B------:R-:W-:Y:S01]  /*89b0*/  LOP3.LUT P0, RZ, R155, 0xff, RZ, 0xc0, !PT ;  /* 0x000000ff9bff7812 */ /* 0x000fe2000780c0ff */
[C---:B------:R-:W-:Y:S01]  /*89c0*/  FFMA.FTZ R30, R147.reuse, R30, R148 ;  /* 0x0000001e931e7223 */ /* 0x040fe20000010094 */
[----:B------:R-:W-:Y:S01]  /*89d0*/  FADD.FTZ R10, -R32, R10 ;  /* 0x0000000a200a7221 */ /* 0x000fe20000010100 */
[----:B------:R-:W-:Y:S01]  /*89e0*/  FFMA.FTZ R144, R147, R144, R148 ;  /* 0x0000009093907223 */ /* 0x000fe20000010094 */
[----:B------:R-:W-:Y:S01]  /*89f0*/  LOP3.LUT P5, RZ, R154, 0xff0000, RZ, 0xc0, !PT ;  /* 0x00ff00009aff7812 */ /* 0x000fe200078ac0ff */
[----:B------:R-:W-:Y:S02]  /*8a00*/  HFMA2 R32, -RZ, RZ, 0, 0 ;  /* 0x00000000ff207431 */ /* 0x000fe400000001ff */
[----:B------:R-:W-:Y:S01]  /*8a10*/  FMUL.FTZ R10, R5, R10 ;  /* 0x0000000a050a7220 */ /* 0x000fe20000410000 */
[----:B------:R-:W-:Y:S01]  /*8a20*/  FADD.FTZ R30, -R30, R9 ;  /* 0x000000091e1e7221 */ /* 0x000fe20000010100 */
[----:B------:R-:W-:Y:S01]  /*8a30*/  LOP3.LUT P4, RZ, R154, 0xff000000, RZ, 0xc0, !PT ;  /* 0xff0000009aff7812 */ /* 0x000fe2000788c0ff */
[----:B------:R-:W-:Y:S01]  /*8a40*/  FADD.FTZ R12, -R144, R12 ;  /* 0x0000000c900c7221 */ /* 0x000fe20000010100 */
[----:B------:R-:W-:Y:S01]  /*8a50*/  FMUL.FTZ R160, R4, R10 ;  /* 0x0000000a04a07220 */ /* 0x000fe20000410000 */
[----:B------:R-:W-:Y:S01]  /*8a60*/  FADD.FTZ R10, -R34, R11 ;  /* 0x0000000b220a7221 */ /* 0x000fe20000010100 */
[--C-:B------:R-:W-:Y:S01]  /*8a70*/  FFMA.FTZ R145, R147, R145, R148.reuse ;  /* 0x0000009193917223 */ /* 0x100fe20000010094 */
[----:B------:R-:W-:Y:S01]  /*8a80*/  FMUL.FTZ R30, R5, R30 ;  /* 0x0000001e051e7220 */ /* 0x000fe20000410000 */
[----:B------:R-:W-:Y:S01]  /*8a90*/  FFMA.FTZ R28, R147, R28, R148 ;  /* 0x0000001c931c7223 */ /* 0x000fe20000010094 */
[----:B------:R-:W-:Y:S01]  /*8aa0*/  FMUL.FTZ R10, R5, R10 ;  /* 0x0000000a050a7220 */ /* 0x000fe20000410000 */
[C---:B------:R-:W-:Y:S01]  /*8ab0*/  LOP3.LUT P2, RZ, R155.reuse, 0xff00, RZ, 0xc0, !PT ;  /* 0x0000ff009bff7812 */ /* 0x040fe2000784c0ff */
[C---:B------:R-:W-:Y:S01]  /*8ac0*/  FMUL.FTZ R9, R4.reuse, R30 ;  /* 0x0000001e04097220 */ /* 0x040fe20000410000 */
[----:B------:R-:W-:Y:S01]  /*8ad0*/  LOP3.LUT P3, RZ, R155, 0xff0000, RZ, 0xc0, !PT ;  /* 0x00ff00009bff7812 */ /* 0x000fe2000786c0ff */
[----:B------:R-:W-:Y:S01]  /*8ae0*/  FMUL.FTZ R10, R4, R10 ;  /* 0x0000000a040a7220 */ /* 0x000fe20000410000 */
[----:B------:R-:W-:Y:S01]  /*8af0*/  FADD.FTZ R8, -R28, R8 ;  /* 0x000000081c087221 */ /* 0x000fe20000010100 */
[----:B------:R-:W-:-:S02]  /*8b00*/  HFMA2 R28, -RZ, RZ, 0, 0 ;  /* 0x00000000ff1c7431 */ /* 0x000fc400000001ff */
[--C-:B-----5:R-:W-:Y:S02]  /*8b10*/  @P5 HADD2.F32 R30, -RZ, R141.reuse.H0_H0 ;  /* 0x2000008dff1e5230 */ /* 0x120fe40000004100 */
[----:B------:R-:W-:Y:S01]  /*8b20*/  FMUL.FTZ R11, R10, UR4 ;  /* 0x000000040a0b7c20 */ /* 0x000fe20008410000 */
[--C-:B------:R-:W-:Y:S02]  /*8b30*/  @P0 HADD2.F32 R10, -RZ, R142.reuse.H0_H0 ;  /* 0x2000008eff0a0230 */ /* 0x100fe40000004100 */
[----:B------:R-:W-:Y:S01]  /*8b40*/  FMUL.FTZ R9, R9, UR4 ;  /* 0x0000000409097c20 */ /* 0x000fe20008410000 */
[----:B------:R-:W-:Y:S02]  /*8b50*/  @P4 HADD2.F32 R141, -RZ, R141.H1_H1 ;  /* 0x3000008dff8d4230 */ /* 0x000fe40000004100 */
[----:B------:R-:W-:Y:S01]  /*8b60*/  FMUL.FTZ R160, R160, UR4 ;  /* 0x00000004a0a07c20 */ /* 0x000fe20008410000 */
[----:B------:R-:W-:Y:S01]  /*8b70*/  MOV R34, RZ ;  /* 0x000000ff00227202 */ /* 0x000fe20000000f00 */
[----:B------:R-:W-:Y:S01]  /*8b80*/  @P0 FMUL.FTZ R32, R10, R11 ;  /* 0x0000000b0a200220 */ /* 0x000fe20000410000 */
[----:B------:R-:W-:Y:S01]  /*8b90*/  FMUL.FTZ R10, R5, R12 ;  /* 0x0000000c050a7220 */ /* 0x000fe20000410000 */
[----:B------:R-:W-:Y:S01]  /*8ba0*/  FADD.FTZ R12, -R145, R13 ;  /* 0x0000000d910c7221 */ /* 0x000fe20000010100 */
[----:B------:R-:W-:Y:S01]  /*8bb0*/  @P5 FMUL.FTZ R28, R30, R9 ;  /* 0x000000091e1c5220 */ /* 0x000fe20000410000 */
[----:B------:R-:W-:Y:S01]  /*8bc0*/  MOV R30, RZ ;  /* 0x000000ff001e7202 */ /* 0x000fe20000000f00 */
[----:B------:R-:W-:Y:S01]  /*8bd0*/  FMUL.FTZ R10, R4, R10 ;  /* 0x0000000a040a7220 */ /* 0x000fe20000410000 */
[----:B------:R-:W-:Y:S01]  /*8be0*/  FMUL.FTZ R12, R5, R12 ;  /* 0x0000000c050c7220 */ /* 0x000fe20000410000 */
[----:B------:R-:W-:Y:S01]  /*8bf0*/  @P4 FMUL.FTZ R30, R141, R160 ;  /* 0x000000a08d1e4220 */ /* 0x000fe20000410000 */
[----:B------:R-:W-:-:S02]  /*8c00*/  @P2 HADD2.F32 R142, -RZ, R142.H1_H1 ;  /* 0x3000008eff8e2230 */ /* 0x000fc40000004100 */
[----:B------:R-:W-:Y:S01]  /*8c10*/  FMUL.FTZ R10, R10, UR4 ;  /* 0x000000040a0a7c20 */ /* 0x000fe20008410000 */
[----:B------:R-:W-:Y:S01]  /*8c20*/  FMUL.FTZ R12, R4, R12 ;  /* 0x0000000c040c7220 */ /* 0x000fe20000410000 */
[----:B------:R-:W-:Y:S02]  /*8c30*/  HFMA2 R141, -RZ, RZ, 0, 0 ;  /* 0x00000000ff8d7431 */ /* 0x000fe400000001ff */
[--C-:B------:R-:W-:Y:S01]  /*8c40*/  FFMA.FTZ R26, R147, R26, R148.reuse ;  /* 0x0000001a931a7223 */ /* 0x100fe20000010094 */
[-C--:B------:R-:W-:Y:S01]  /*8c50*/  @P2 FMUL.FTZ R34, R142, R10.reuse ;  /* 0x0000000a8e222220 */ /* 0x080fe20000410000 */
[----:B------:R-:W-:Y:S01]  /*8c60*/  FMUL.FTZ R13, R12, UR4 ;  /* 0x000000040c0d7c20 */ /* 0x000fe20008410000 */
[----:B------:R-:W-:Y:S01]  /*8c70*/  FMUL.FTZ R12, R88, R11 ;  /* 0x0000000b580c7220 */ /* 0x000fe20000410000 */
[----:B------:R-:W-:Y:S02]  /*8c80*/  @P3 HADD2.F32 R11, -RZ, R143.H0_H0 ;  /* 0x2000008fff0b3230 */ /* 0x000fe40000004100 */
[----:B------:R-:W-:Y:S01]  /*8c90*/  FMUL.FTZ R10, R89, R10 ;  /* 0x0000000a590a7220 */ /* 0x000fe20000410000 */
[----:B------:R-:W-:Y:S01]  /*8ca0*/  FFMA.FTZ R146, R147, R146, R148 ;  /* 0x0000009293927223 */ /* 0x000fe20000010094 */
[----:B------:R-:W-:Y:S01]  /*8cb0*/  FADD.FTZ R26, -R26, R7 ;  /* 0x000000071a1a7221 */ /* 0x000fe20000010100 */
[----:B------:R-:W-:Y:S01]  /*8cc0*/  FSEL R12, R12, RZ, P0 ;  /* 0x000000ff0c0c7208 */ /* 0x000fe20000000000 */
[-C--:B------:R-:W-:Y:S01]  /*8cd0*/  @P3 FMUL.FTZ R141, R11, R13.reuse ;  /* 0x0000000d0b8d3220 */ /* 0x080fe20000410000 */
[----:B------:R-:W-:Y:S01]  /*8ce0*/  FMUL.FTZ R11, R90, R13 ;  /* 0x0000000d5a0b7220 */ /* 0x000fe20000410000 */
[----:B------:R-:W-:Y:S01]  /*8cf0*/  ISETP.GE.U32.AND P0, PT, R154, RZ, PT ;  /* 0x000000ff9a00720c */ /* 0x000fe20003f06070 */
[----:B------:R-:W-:Y:S01]  /*8d00*/  FADD.FTZ R14, -R146, R14 ;  /* 0x0000000e920e7221 */ /* 0x000fe20000010100 */
[----:B------:R-:W-:Y:S01]  /*8d10*/  FSEL R10, R10, RZ, P2 ;  /* 0x000000ff0a0a7208 */ /* 0x000fe20001000000 */
[C---:B------:R-:W-:Y:S01]  /*8d20*/  FMUL.FTZ R26, R5.reuse, R26 ;  /* 0x0000001a051a7220 */ /* 0x040fe20000410000 */
[----:B------:R-:W-:Y:S01]  /*8d30*/  LOP3.LUT P2, RZ, R154, 0xff, RZ, 0xc0, !PT ;  /* 0x000000ff9aff7812 */ /* 0x000fe2000784c0ff */
[----:B------:R-:W-:Y:S01]  /*8d40*/  FMUL.FTZ R14, R5, R14 ;  /* 0x0000000e050e7220 */ /* 0x000fe20000410000 */
[----:B------:R-:W-:Y:S01]  /*8d50*/  FSEL R11, R11, RZ, P3 ;  /* 0x000000ff0b0b7208 */ /* 0x000fe20001800000 */
[----:B------:R-:W-:Y:S01]  /*8d60*/  FMUL.FTZ R8, R5, R8 ;  /* 0x0000000805087220 */ /* 0x000fe20000410000 */
[----:B------:R-:W-:Y:S01]  /*8d70*/  ISETP.GE.U32.AND.EX P0, PT, R155, 0x1000000, PT, P0 ;  /* 0x010000009b00780c */ /* 0x000fe20003f06100 */
[----:B------:R-:W-:Y:S01]  /*8d80*/  FMUL.FTZ R13, R4, R26 ;  /* 0x0000001a040d7220 */ /* 0x000fe20000410000 */
[----:B------:R-:W-:Y:S01]  /*8d90*/  LOP3.LUT P3, RZ, R154, 0xff00, RZ, 0xc0, !PT ;  /* 0x0000ff009aff7812 */ /* 0x000fe2000786c0ff */
[----:B------:R-:W-:Y:S01]  /*8da0*/  FMUL.FTZ R14, R4, R14 ;  /* 0x0000000e040e7220 */ /* 0x000fe20000410000 */
[----:B------:R-:W-:-:S02]  /*8db0*/  HFMA2 R7, -RZ, RZ, 0, 0 ;  /* 0x00000000ff077431 */ /* 0x000fc400000001ff */
[----:B------:R-:W-:Y:S01]  /*8dc0*/  FMUL.FTZ R8, R4, R8 ;  /* 0x0000000804087220 */ /* 0x000fe20000410000 */
[----:B------:R-:W-:Y:S01]  /*8dd0*/  FMUL.FTZ R13, R13, UR4 ;  /* 0x000000040d0d7c20 */ /* 0x000fe20008410000 */
[----:B------:R-:W-:Y:S01]  /*8de0*/  FMUL.FTZ R142, R14, UR4 ;  /* 0x000000040e8e7c20 */ /* 0x000fe20008410000 */
[----:B------:R-:W-:Y:S01]  /*8df0*/  MOV R14, RZ ;  /* 0x000000ff000e7202 */ /* 0x000fe20000000f00 */
[--C-:B------:R-:W-:Y:S02]  /*8e00*/  @P2 HADD2.F32 R26, -RZ, R140.reuse.H0_H0 ;  /* 0x2000008cff1a2230 */ /* 0x100fe40000004100 */
[----:B------:R-:W-:Y:S01]  /*8e10*/  FMUL.FTZ R8, R8, UR4 ;  /* 0x0000000408087c20 */ /* 0x000fe20008410000 */
[----:B------:R-:W-:Y:S01]  /*8e20*/  FMUL.FTZ R9, R86, R9 ;  /* 0x0000000956097220 */ /* 0x000fe20000410000 */
[----:B------:R-:W-:Y:S01]  /*8e30*/  FMUL.FTZ R160, R87, R160 ;  /* 0x000000a057a07220 */ /* 0x000fe20000410000 */
[----:B------:R-:W-:Y:S02]  /*8e40*/  @P0 HADD2.F32 R143, -RZ, R143.H1_H1 ;  /* 0x3000008fff8f0230 */ /* 0x000fe40000004100 */
[-C--:B------:R-:W-:Y:S01]  /*8e50*/  @P2 FMUL.FTZ R7, R26, R13.reuse ;  /* 0x0000000d1a072220 */ /* 0x080fe20000410000 */
[----:B------:R-:W-:Y:S01]  /*8e60*/  @P3 HADD2.F32 R140, -RZ, R140.H1_H1 ;  /* 0x3000008cff8c3230 */ /* 0x000fe20000004100 */
[----:B------:R-:W-:Y:S01]  /*8e70*/  MOV R26, RZ ;  /* 0x000000ff001a7202 */ /* 0x000fe20000000f00 */
[----:B------:R-:W-:Y:S01]  /*8e80*/  FMUL.FTZ R13, R84, R13 ;  /* 0x0000000d540d7220 */ /* 0x000fe20000410000 */
[-C--:B------:R-:W-:Y:S01]  /*8e90*/  @P0 FMUL.FTZ R14, R143, R142.reuse ;  /* 0x0000008e8f0e0220 */ /* 0x080fe20000410000 */
[----:B------:R-:W-:Y:S01]  /*8ea0*/  FMUL.FTZ R142, R91, R142 ;  /* 0x0000008e5b8e7220 */ /* 0x000fe20000410000 */
[-C--:B------:R-:W-:Y:S01]  /*8eb0*/  @P3 FMUL.FTZ R26, R140, R8.reuse ;  /* 0x000000088c1a3220 */ /* 0x080fe20000410000 */
[----:B------:R-:W-:Y:S01]  /*8ec0*/  FMUL.FTZ R8, R85, R8 ;  /* 0x0000000855087220 */ /* 0x000fe20000410000 */
        /* <DEDUP_REMOVED lines=8> */
[----:B------:R-:W-:-:S07]  /*8f50*/  F2FP.F16.F32.PACK_AB R8, R8, R13 ;  /* 0x0000000d0808723e */ /* 0x000fce00000000ff */
.L_x_13634:
        /* <DEDUP_REMOVED lines=11> */
[----:B------:R-:W-:Y:S01]  /*9010*/  FFMA.FTZ R27, R147, R31, R148 ;  /* 0x0000001f931b7223 */ /* 0x000fe20000010094 */
[----:B------:R-:W-:Y:S01]  /*9020*/  FADD.FTZ R29, -R29, R17 ;  /* 0x000000111d1d7221 */ /* 0x000fe20000010100 */
[----:B------:R-:W-:Y:S01]  /*9030*/  LOP3.LUT P3, RZ, R152, 0xff000000, RZ, 0xc0, !PT ;  /* 0xff00000098ff7812 */ /* 0x000fe2000786c0ff */
[----:B------:R-:W-:Y:S02]  /*9040*/  HFMA2 R12, -RZ, RZ, 0, 0 ;  /* 0x00000000ff0c7431 */ /* 0x000fe400000001ff */
[----:B------:R-:W-:Y:S01]  /*9050*/  FADD.FTZ R27, -R27, R18 ;  /* 0x000000121b1b7221 */ /* 0x000fe20000010100 */
[----:B------:R-:W-:Y:S01]  /*9060*/  FMUL.FTZ R37, R5, R29 ;  /* 0x0000001d05257220 */ /* 0x000fe20000410000 */
[----:B------:R-:W-:Y:S01]  /*9070*/  FFMA.FTZ R33, R147, R33, R148 ;  /* 0x0000002193217223 */ /* 0x000fe20000010094 */
[----:B------:R-:W-:Y:S01]  /*9080*/  LOP3.LUT P4, RZ, R153, 0xff, RZ, 0xc0, !PT ;  /* 0x000000ff99ff7812 */ /* 0x000fe2000788c0ff */
[----:B------:R-:W-:Y:S01]  /*9090*/  FMUL.FTZ R27, R5, R27 ;  /* 0x0000001b051b7220 */ /* 0x000fe20000410000 */
[----:B------:R-:W-:Y:S01]  /*90a0*/  FMUL.FTZ R2, R37, R4 ;  /* 0x0000000425027220 */ /* 0x000fe20000410000 */
[----:B------:R-:W-:Y:S01]  /*90b0*/  FADD.FTZ R33, -R33, R19 ;  /* 0x0000001321217221 */ /* 0x000fe20000010100 */
[----:B-----5:R-:W-:-:S02]  /*90c0*/  @P2 HADD2.F32 R13, -RZ, R9.H0_H0 ;  /* 0x20000009ff0d2230 */ /* 0x020fc40000004100 */
[----:B------:R-:W-:Y:S01]  /*90d0*/  FADD.FTZ R36, -R36, R16 ;  /* 0x0000001024247221 */ /* 0x000fe20000010100 */
[----:B------:R-:W-:Y:S01]  /*90e0*/  FMUL.FTZ R2, R2, UR4 ;  /* 0x0000000402027c20 */ /* 0x000fe20008410000 */
[----:B------:R-:W-:Y:S01]  /*90f0*/  FMUL.FTZ R38, R5, R33 ;  /* 0x0000002105267220 */ /* 0x000fe20000410000 */
[----:B------:R-:W-:Y:S02]  /*9100*/  @P3 HADD2.F32 R16, -RZ, R9.H1_H1 ;  /* 0x30000009ff103230 */ /* 0x000fe40000004100 */
[----:B------:R-:W-:Y:S01]  /*9110*/  FFMA.FTZ R29, R147, R35, R148 ;  /* 0x00000023931d7223 */ /* 0x000fe20000010094 */
[----:B------:R-:W-:Y:S01]  /*9120*/  @P2 FMUL.FTZ R12, R2, R13 ;  /* 0x0000000d020c2220 */ /* 0x000fe20000410000 */
[-C--:B------:R-:W-:Y:S01]  /*9130*/  FMUL.FTZ R13, R27, R4.reuse ;  /* 0x000000041b0d7220 */ /* 0x080fe20000410000 */
[----:B------:R-:W-:Y:S01]  /*9140*/  LOP3.LUT P5, RZ, R153, 0xff00, RZ, 0xc0, !PT ;  /* 0x0000ff0099ff7812 */ /* 0x000fe200078ac0ff */
[----:B------:R-:W-:Y:S01]  /*9150*/  FMUL.FTZ R18, R38, R4 ;  /* 0x0000000426127220 */ /* 0x000fe20000410000 */
[----:B------:R-:W-:Y:S01]  /*9160*/  FADD.FTZ R29, -R29, R20 ;  /* 0x000000141d1d7221 */ /* 0x000fe20000010100 */
[----:B------:R-:W-:Y:S01]  /*9170*/  FMUL.FTZ R9, R13, UR4 ;  /* 0x000000040d097c20 */ /* 0x000fe20008410000 */
[----:B------:R-:W-:Y:S01]  /*9180*/  MOV R13, RZ ;  /* 0x000000ff000d7202 */ /* 0x000fe20000000f00 */
[----:B------:R-:W-:-:S02]  /*9190*/  @P4 HADD2.F32 R17, -RZ, R10.H0_H0 ;  /* 0x2000000aff114230 */ /* 0x000fc40000004100 */
[----:B------:R-:W-:Y:S01]  /*91a0*/  FMUL.FTZ R18, R18, UR4 ;  /* 0x0000000412127c20 */ /* 0x000fe20008410000 */
[----:B------:R-:W-:Y:S01]  /*91b0*/  @P3 FMUL.FTZ R13, R9, R16 ;  /* 0x00000010090d3220 */ /* 0x000fe20000410000 */
[----:B------:R-:W-:Y:S02]  /*91c0*/  HFMA2 R16, -RZ, RZ, 0, 0 ;  /* 0x00000000ff107431 */ /* 0x000fe400000001ff */
[----:B------:R-:W-:Y:S01]  /*91d0*/  FMUL.FTZ R29, R5, R29 ;  /* 0x0000001d051d7220 */ /* 0x000fe20000410000 */
[----:B------:R-:W-:Y:S01]  /*91e0*/  ISETP.GE.U32.AND P0, PT, R152, RZ, PT ;  /* 0x000000ff9800720c */ /* 0x000fe20003f06070 */
[--C-:B------:R-:W-:Y:S01]  /*91f0*/  FFMA.FTZ R39, R147, R23, R148.reuse ;  /* 0x0000001793277223 */ /* 0x100fe20000010094 */
[----:B------:R-:W-:Y:S01]  /*9200*/  LOP3.LUT P6, RZ, R153, 0xff0000, RZ, 0xc0, !PT ;  /* 0x00ff000099ff7812 */ /* 0x000fe200078cc0ff */
[----:B------:R-:W-:Y:S02]  /*9210*/  @P5 HADD2.F32 R19, -RZ, R10.H1_H1 ;  /* 0x3000000aff135230 */ /* 0x000fe40000004100 */
[----:B------:R-:W-:Y:S01]  /*9220*/  @P4 FMUL.FTZ R16, R18, R17 ;  /* 0x0000001112104220 */ /* 0x000fe20000410000 */
[----:B------:R-:W-:Y:S01]  /*9230*/  FMUL.FTZ R17, R29, R4 ;  /* 0x000000041d117220 */ /* 0x000fe20000410000 */
[----:B------:R-:W-:Y:S01]  /*9240*/  ISETP.GE.U32.AND.EX P0, PT, R153, 0x1000000, PT, P0 ;  /* 0x010000009900780c */ /* 0x000fe20003f06100 */
[----:B------:R-:W-:Y:S01]  /*9250*/  FMUL.FTZ R18, R96, R18 ;  /* 0x0000001260127220 */ /* 0x000fe20000410000 */
[----:B------:R-:W-:Y:S01]  /*9260*/  FADD.FTZ R39, -R39, R21 ;  /* 0x0000001527277221 */ /* 0x000fe20000010100 */
[----:B------:R-:W-:Y:S01]  /*9270*/  FMUL.FTZ R10, R17, UR4 ;  /* 0x00000004110a7c20 */ /* 0x000fe20008410000 */
[----:B------:R-:W-:Y:S01]  /*9280*/  MOV R17, RZ ;  /* 0x000000ff00117202 */ /* 0x000fe20000000f00 */
[--C-:B------:R-:W-:Y:S01]  /*9290*/  FFMA.FTZ R23, R147, R25, R148.reuse ;  /* 0x0000001993177223 */ /* 0x100fe20000010094 */
[----:B------:R-:W-:Y:S01]  /*92a0*/  FMUL.FTZ R39, R5, R39 ;  /* 0x0000002705277220 */ /* 0x000fe20000410000 */
[----:B------:R-:W-:Y:S01]  /*92b0*/  @P5 FMUL.FTZ R17, R10, R19 ;  /* 0x000000130a115220 */ /* 0x000fe20000410000 */
[----:B------:R-:W-:Y:S01]  /*92c0*/  FFMA.FTZ R19, R147, R24, R148 ;  /* 0x0000001893137223 */ /* 0x000fe20000010094 */
[----:B------:R-:W-:Y:S01]  /*92d0*/  FMUL.FTZ R21, R97, R10 ;  /* 0x0000000a61157220 */ /* 0x000fe20000410000 */
[----:B------:R-:W-:Y:S01]  /*92e0*/  FSEL R10, R18, RZ, P4 ;  /* 0x000000ff120a7208 */ /* 0x000fe20002000000 */
[----:B------:R-:W-:Y:S01]  /*92f0*/  FADD.FTZ R23, -R23, R15 ;  /* 0x0000000f17177221 */ /* 0x000fe20000010100 */
[----:B------:R-:W-:Y:S01]  /*9300*/  FADD.FTZ R19, -R19, R22 ;  /* 0x0000001613137221 */ /* 0x000fe20000010100 */
[C---:B------:R-:W-:Y:S01]  /*9310*/  LOP3.LUT P4, RZ, R152.reuse, 0xff, RZ, 0xc0, !PT ;  /* 0x000000ff98ff7812 */ /* 0x040fe2000788c0ff */
[----:B------:R-:W-:Y:S01]  /*9320*/  FMUL.FTZ R20, R39, R4 ;  /* 0x0000000427147220 */ /* 0x000fe20000410000 */
[----:B------:R-:W-:Y:S01]  /*9330*/  FSEL R21, R21, RZ, P5 ;  /* 0x000000ff15157208 */ /* 0x000fe20002800000 */
[C---:B------:R-:W-:Y:S01]  /*9340*/  FMUL.FTZ R24, R5.reuse, R19 ;  /* 0x0000001305187220 */ /* 0x040fe20000410000 */
[----:B------:R-:W-:Y:S01]  /*9350*/  LOP3.LUT P5, RZ, R152, 0xff00, RZ, 0xc0, !PT ;  /* 0x0000ff0098ff7812 */ /* 0x000fe200078ac0ff */
[C---:B------:R-:W-:Y:S01]  /*9360*/  FMUL.FTZ R36, R5.reuse, R36 ;  /* 0x0000002405247220 */ /* 0x040fe20000410000 */
[----:B------:R-:W-:Y:S01]  /*9370*/  FMUL.FTZ R23, R5, R23 ;  /* 0x0000001705177220 */ /* 0x000fe20000410000 */
[----:B------:R-:W-:Y:S01]  /*9380*/  FMUL.FTZ R15, R24, R4 ;  /* 0x00000004180f7220 */ /* 0x000fe20000410000 */
[----:B------:R-:W-:-:S02]  /*9390*/  @P6 HADD2.F32 R22, -RZ, R11.H0_H0 ;  /* 0x2000000bff166230 */ /* 0x000fc40000004100 */
[----:B------:R-:W-:Y:S02]  /*93a0*/  HFMA2 R18, -RZ, RZ, 0, 0 ;  /* 0x00000000ff127431 */ /* 0x000fe400000001ff */
[----:B------:R-:W-:Y:S02]  /*93b0*/  @P0 HADD2.F32 R5, -RZ, R11.H1_H1 ;  /* 0x3000000bff050230 */ /* 0x000fe40000004100 */
[----:B------:R-:W-:Y:S01]  /*93c0*/  FMUL.FTZ R11, R15, UR4 ;  /* 0x000000040f0b7c20 */ /* 0x000fe20008410000 */
[----:B------:R-:W-:Y:S01]  /*93d0*/  FMUL.FTZ R20, R20, UR4 ;  /* 0x0000000414147c20 */ /* 0x000fe20008410000 */
[----:B------:R-:W-:Y:S01]  /*93e0*/  MOV R19, RZ ;  /* 0x000000ff00137202 */ /* 0x000fe20000000f00 */
[----:B------:R-:W-:Y:S02]  /*93f0*/  HFMA2 R15, -RZ, RZ, 0, 0 ;  /* 0x00000000ff0f7431 */ /* 0x000fe400000001ff */
[----:B------:R-:W-:Y:S01]  /*9400*/  @P0 FMUL.FTZ R19, R11, R5 ;  /* 0x000000050b130220 */ /* 0x000fe20000410000 */
[----:B------:R-:W-:Y:S01]  /*9410*/  FMUL.FTZ R5, R23, R4 ;  /* 0x0000000417057220 */ /* 0x000fe20000410000 */
[----:B------:R-:W-:Y:S01]  /*9420*/  @P6 FMUL.FTZ R18, R20, R22 ;  /* 0x0000001614126220 */ /* 0x000fe20000410000 */
[----:B------:R-:W-:Y:S01]  /*9430*/  FMUL.FTZ R22, R98, R20 ;  /* 0x0000001462167220 */ /* 0x000fe20000410000 */
        /* <DEDUP_REMOVED lines=24> */
[----:B------:R-:W-:Y:S02]  /*95c0*/  F2FP.F16.F32.PACK_AB R10, R21, R10 ;  /* 0x0000000a150a723e */ /* 0x000fe400000000ff */
[----:B------:R-:W-:-:S02]  /*95d0*/  F2FP.F16.F32.PACK_AB R9, R9, R2 ;  /* 0x000000020909723e */ /* 0x000fc400000000ff */
[----:B------:R-:W-:Y:S01]  /*95e0*/  F2FP.F16.F32.PACK_AB R8, R4, R5 ;  /* 0x000000050408723e */ /* 0x000fe200000000ff */
[----:B------:R-:W-:Y:S06]  /*95f0*/  BRA `(.L_x_13636) ;  /* 0x0000000400747947 */ /* 0x000fec0003800000 */
.L_x_13635:
[C-C-:B------:R-:W-:Y:S01]  /*9600*/  FFMA.FTZ R29, R147.reuse, R29, R148.reuse ;  /* 0x0000001d931d7223 */ /* 0x140fe20000010094 */
[C---:B------:R-:W-:Y:S01]  /*9610*/  LOP3.LUT P5, RZ, R152.reuse, 0xff0000, RZ, 0xc0, !PT ;  /* 0x00ff000098ff7812 */ /* 0x040fe200078ac0ff */
[----:B------:R-:W-:Y:S01]  /*9620*/  FFMA.FTZ R31, R147, R31, R148 ;  /* 0x0000001f931f7223 */ /* 0x000fe20000010094 */
[----:B------:R-:W-:Y:S02]  /*9630*/  HFMA2 R12, -RZ, RZ, 0, 0 ;  /* 0x00000000ff0c7431 */ /* 0x000fe400000001ff */
[----:B------:R-:W-:Y:S01]  /*9640*/  FADD.FTZ R29, -R29, R17 ;  /* 0x000000111d1d7221 */ /* 0x000fe20000010100 */
[----:B------:R-:W-:Y:S01]  /*9650*/  LOP3.LUT P4, RZ, R152, 0xff000000, RZ, 0xc0, !PT ;  /* 0xff00000098ff7812 */ /* 0x000fe2000788c0ff */
[----:B------:R-:W-:Y:S01]  /*9660*/  FADD.FTZ R18, -R31, R18 ;  /* 0x000000121f127221 */ /* 0x000fe20000010100 */
[--C-:B------:R-:W-:Y:S01]  /*9670*/  FFMA.FTZ R27, R147, R27, R148.reuse ;  /* 0x0000001b931b7223 */ /* 0x100fe20000010094 */
[----:B------:R-:W-:Y:S01]  /*9680*/  FMUL.FTZ R29, R5, R29 ;  /* 0x0000001d051d7220 */ /* 0x000fe20000410000 */
[----:B------:R-:W-:Y:S01]  /*9690*/  FFMA.FTZ R33, R147, R33, R148 ;  /* 0x0000002193217223 */ /* 0x000fe20000010094 */
[----:B------:R-:W-:Y:S01]  /*96a0*/  LOP3.LUT P0, RZ, R153, 0xff, RZ, 0xc0, !PT ;  /* 0x000000ff99ff7812 */ /* 0x000fe2000780c0ff */
[----:B------:R-:W-:Y:S01]  /*96b0*/  FADD.FTZ R27, -R27, R16 ;  /* 0x000000101b1b7221 */ /* 0x000fe20000010100 */
[----:B------:R-:W-:Y:S01]  /*96c0*/  FMUL.FTZ R2, R4, R29 ;  /* 0x0000001d04027220 */ /* 0x000fe20000410000 */
[----:B------:R-:W-:Y:S01]  /*96d0*/  FFMA.FTZ R35, R147, R35, R148 ;  /* 0x0000002393237223 */ /* 0x000fe20000010094 */
[--C-:B-----5:R-:W-:Y:S01]  /*96e0*/  @P5 HADD2.F32 R13, -RZ, R9.reuse.H0_H0 ;  /* 0x20000009ff0d5230 */ /* 0x120fe20000004100 */
[----:B------:R-:W-:Y:S01]  /*96f0*/  LOP3.LUT P3, RZ, R153, 0xff00, RZ, 0xc0, !PT ;  /* 0x0000ff0099ff7812 */ /* 0x000fe2000786c0ff */
[----:B------:R-:W-:Y:S01]  /*9700*/  FMUL.FTZ R2, R2, UR4 ;  /* 0x0000000402027c20 */ /* 0x000fe20008410000 */
[----:B------:R-:W-:Y:S01]  /*9710*/  FADD.FTZ R20, -R35, R20 ;  /* 0x0000001423147221 */ /* 0x000fe20000010100 */
[----:B------:R-:W-:-:S02]  /*9720*/  @P4 HADD2.F32 R16, -RZ, R9.H1_H1 ;  /* 0x30000009ff104230 */ /* 0x000fc40000004100 */
[--C-:B------:R-:W-:Y:S01]  /*9730*/  FFMA.FTZ R23, R147, R23, R148.reuse ;  /* 0x0000001793177223 */ /* 0x100fe20000010094 */
[----:B------:R-:W-:Y:S01]  /*9740*/  @P5 FMUL.FTZ R12, R13, R2 ;  /* 0x000000020d0c5220 */ /* 0x000fe20000410000 */
[----:B------:R-:W-:Y:S01]  /*9750*/  FMUL.FTZ R13, R5, R18 ;  /* 0x00000012050d7220 */ /* 0x000fe20000410000 */
[----:B------:R-:W-:Y:S01]  /*9760*/  LOP3.LUT P2, RZ, R153, 0xff0000, RZ, 0xc0, !PT ;  /* 0x00ff000099ff7812 */ /* 0x000fe2000784c0ff */
[--C-:B------:R-:W-:Y:S02]  /*9770*/  @P0 HADD2.F32 R17, -RZ, R10.reuse.H0_H0 ;  /* 0x2000000aff110230 */ /* 0x100fe40000004100 */
[----:B------:R-:W-:Y:S01]  /*9780*/  FADD.FTZ R23, -R23, R21 ;  /* 0x0000001517177221 */ /* 0x000fe20000010100 */
[----:B------:R-:W-:Y:S01]  /*9790*/  FMUL.FTZ R13, R4, R13 ;  /* 0x0000000d040d7220 */ /* 0x000fe20000410000 */
[C-C-:B------:R-:W-:Y:S01]  /*97a0*/  FFMA.FTZ R24, R147.reuse, R24, R148.reuse ;  /* 0x0000001893187223 */ /* 0x140fe20000010094 */
[----:B------:R-:W-:Y:S01]  /*97b0*/  FFMA.FTZ R25, R147, R25, R148 ;  /* 0x0000001993197223 */ /* 0x000fe20000010094 */
[----:B------:R-:W-:-:S02]  /*97c0*/  @P3 HADD2.F32 R18, -RZ, R10.H1_H1 ;  /* 0x3000000aff123230 */ /* 0x000fc40000004100 */
[----:B------:R-:W-:Y:S01]  /*97d0*/  FMUL.FTZ R9, R13, UR4 ;  /* 0x000000040d097c20 */ /* 0x000fe20008410000 */
[----:B------:R-:W-:Y:S01]  /*97e0*/  MOV R13, RZ ;  /* 0x000000ff000d7202 */ /* 0x000fe20000000f00 */
[----:B------:R-:W-:Y:S01]  /*97f0*/  FMUL.FTZ R23, R5, R23 ;  /* 0x0000001705177220 */ /* 0x000fe20000410000 */
[----:B------:R-:W-:Y:S01]  /*9800*/  FADD.FTZ R24, -R24, R22 ;  /* 0x0000001618187221 */ /* 0x000fe20000010100 */
[----:B------:R-:W-:Y:S01]  /*9810*/  @P4 FMUL.FTZ R13, R16, R9 ;  /* 0x00000009100d4220 */ /* 0x000fe20000410000 */
[----:B------:R-:W-:Y:S01]  /*9820*/  FADD.FTZ R16, -R33, R19 ;  /* 0x0000001321107221 */ /* 0x000fe20000010100 */
[----:B------:R-:W-:Y:S02]  /*9830*/  @P2 HADD2.F32 R21, -RZ, R11.H0_H0 ;  /* 0x2000000bff152230 */ /* 0x000fe40000004100 */
[----:B------:R-:W-:Y:S01]  /*9840*/  FMUL.FTZ R24, R5, R24 ;  /* 0x0000001805187220 */ /* 0x000fe20000410000 */
[----:B------:R-:W-:Y:S01]  /*9850*/  FADD.FTZ R25, -R25, R15 ;  /* 0x0000000f19197221 */ /* 0x000fe20000010100 */
[C---:B------:R-:W-:Y:S01]  /*9860*/  FMUL.FTZ R16, R5.reuse, R16 ;  /* 0x0000001005107220 */ /* 0x040fe20000410000 */
[C---:B------:R-:W-:Y:S01]  /*9870*/  FMUL.FTZ R27, R5.reuse, R27 ;  /* 0x0000001b051b7220 */ /* 0x040fe20000410000 */
[C---:B------:R-:W-:Y:S01]  /*9880*/  FMUL.FTZ R24, R4.reuse, R24 ;  /* 0x0000001804187220 */ /* 0x040fe20000410000 */
[----:B------:R-:W-:Y:S01]  /*9890*/  FMUL.FTZ R25, R5, R25 ;  /* 0x0000001905197220 */ /* 0x000fe20000410000 */
[----:B------:R-:W-:Y:S01]  /*98a0*/  FMUL.FTZ R16, R4, R16 ;  /* 0x0000001004107220 */ /* 0x000fe20000410000 */
[----:B------:R-:W-:-:S02]  /*98b0*/  HFMA2 R15, -RZ, RZ, 0, 0 ;  /* 0x00000000ff0f7431 */ /* 0x000fc400000001ff */
[----:B------:R-:W-:Y:S01]  /*98c0*/  FMUL.FTZ R24, R24, UR4 ;  /* 0x0000000418187c20 */ /* 0x000fe20008410000 */
[----:B------:R-:W-:Y:S01]  /*98d0*/  FMUL.FTZ R2, R94, R2 ;  /* 0x000000025e027220 */ /* 0x000fe20000410000 */
[----:B------:R-:W-:Y:S01]  /*98e0*/  FMUL.FTZ R19, R16, UR4 ;  /* 0x0000000410137c20 */ /* 0x000fe20008410000 */
[----:B------:R-:W-:Y:S02]  /*98f0*/  HFMA2 R16, -RZ, RZ, 0, 0 ;  /* 0x00000000ff107431 */ /* 0x000fe400000001ff */
[----:B------:R-:W-:Y:S01]  /*9900*/  FMUL.FTZ R9, R95, R9 ;  /* 0x000000095f097220 */ /* 0x000fe20000410000 */
[----:B------:R-:W-:Y:S01]  /*9910*/  FSEL R2, R2, RZ, P5 ;  /* 0x000000ff02027208 */ /* 0x000fe20002800000 */
[----:B------:R-:W-:Y:S01]  /*9920*/  @P0 FMUL.FTZ R16, R17, R19 ;  /* 0x0000001311100220 */ /* 0x000fe20000410000 */
[----:B------:R-:W-:Y:S01]  /*9930*/  FMUL.FTZ R17, R5, R20 ;  /* 0x0000001405117220 */ /* 0x000fe20000410000 */
[C---:B------:R-:W-:Y:S01]  /*9940*/  FMUL.FTZ R20, R4.reuse, R23 ;  /* 0x0000001704147220 */ /* 0x040fe20000410000 */
[C---:B------:R-:W-:Y:S01]  /*9950*/  FMUL.FTZ R5, R4.reuse, R27 ;  /* 0x0000001b04057220 */ /* 0x040fe20000410000 */
[----:B------:R-:W-:Y:S01]  /*9960*/  FSEL R9, R9, RZ, P4 ;  /* 0x000000ff09097208 */ /* 0x000fe20002000000 */
[----:B------:R-:W-:Y:S01]  /*9970*/  FMUL.FTZ R17, R4, R17 ;  /* 0x0000001104117220 */ /* 0x000fe20000410000 */
[----:B------:R-:W-:Y:S01]  /*9980*/  FMUL.FTZ R20, R20, UR4 ;  /* 0x0000000414147c20 */ /* 0x000fe20008410000 */
[----:B------:R-:W-:Y:S01]  /*9990*/  FMUL.FTZ R4, R4, R25 ;  /* 0x0000001904047220 */ /* 0x000fe20000410000 */
[----:B------:R-:W-:Y:S01]  /*99a0*/  FMUL.FTZ R5, R5, UR4 ;  /* 0x0000000405057c20 */ /* 0x000fe20008410000 */
[----:B------:R-:W-:Y:S01]  /*99b0*/  FMUL.FTZ R10, R17, UR4 ;  /* 0x00000004110a7c20 */ /* 0x000fe20008410000 */
[----:B------:R-:W-:Y:S01]  /*99c0*/  MOV R17, RZ ;  /* 0x000000ff00117202 */ /* 0x000fe20000000f00 */
[----:B------:R-:W-:Y:S01]  /*99d0*/  FMUL.FTZ R23, R98, R20 ;  /* 0x0000001462177220 */ /* 0x000fe20000410000 */
[----:B------:R-:W-:Y:S01]  /*99e0*/  FMUL.FTZ R4, R4, UR4 ;  /* 0x0000000404047c20 */ /* 0x000fe20008410000 */
[----:B------:R-:W-:Y:S01]  /*99f0*/  @P3 FMUL.FTZ R17, R18, R10 ;  /* 0x0000000a12113220 */ /* 0x000fe20000410000 */
[----:B------:R-:W-:-:S02]  /*9a00*/  HFMA2 R18, -RZ, RZ, 0, 0 ;  /* 0x00000000ff127431 */ /* 0x000fc400000001ff */
[----:B------:R-:W-:Y:S01]  /*9a10*/  FMUL.FTZ R10, R97, R10 ;  /* 0x0000000a610a7220 */ /* 0x000fe20000410000 */
[----:B------:R-:W-:Y:S02]  /*9a20*/  FSEL R23, R23, RZ, P2 ;  /* 0x000000ff17177208 */ /* 0x000fe40001000000 */
[----:B------:R-:W-:Y:S01]  /*9a30*/  F2FP.F16.F32.PACK_AB R9, R9, R2 ;  /* 0x000000020909723e */ /* 0x000fe200000000ff */
[----:B------:R-:W-:Y:S01]  /*9a40*/  @P2 FMUL.FTZ R18, R21, R20 ;  /* 0x0000001415122220 */ /* 0x000fe20000410000 */
[----:B------:R-:W-:Y:S01]  /*9a50*/  FMUL.FTZ R21, R96, R19 ;  /* 0x0000001360157220 */ /* 0x000fe20000410000 */
[----:B------:R-:W-:Y:S02]  /*9a60*/  FSEL R10, R10, RZ, P3 ;  /* 0x000000ff0a0a7208 */ /* 0x000fe40001800000 */
[----:B------:R-:W-:Y:S02]  /*9a70*/  LOP3.LUT P3, RZ, R152, 0xff, RZ, 0xc0, !PT ;  /* 0x000000ff98ff7812 */ /* 0x000fe4000786c0ff */
[----:B------:R-:W-:-:S02]  /*9a80*/  FSEL R21, R21, RZ, P0 ;  /* 0x000000ff15157208 */ /* 0x000fc40000000000 */
[C---:B------:R-:W-:Y:S02]  /*9a90*/  ISETP.GE.U32.AND P0, PT, R152.reuse, RZ, PT ;  /* 0x000000ff9800720c */ /* 0x040fe40003f06070 */
[----:B------:R-:W-:Y:S02]  /*9aa0*/  LOP3.LUT P2, RZ, R152, 0xff00, RZ, 0xc0, !PT ;  /* 0x0000ff0098ff7812 */ /* 0x000fe4000784c0ff */
[----:B------:R-:W-:Y:S02]  /*9ab0*/  ISETP.GE.U32.AND.EX P0, PT, R153, 0x1000000, PT, P0 ;  /* 0x010000009900780c */ /* 0x000fe40003f06100 */
[----:B------:R-:W-:Y:S02]  /*9ac0*/  MOV R19, RZ ;  /* 0x000000ff00137202 */ /* 0x000fe40000000f00 */
[----:B------:R-:W-:Y:S02]  /*9ad0*/  MOV R20, RZ ;  /* 0x000000ff00147202 */ /* 0x000fe40000000f00 */
[----:B------:R-:W-:-:S07]  /*9ae0*/  F2FP.F16.F32.PACK_AB R10, R10, R21 ;  /* 0x000000150a0a723e */ /* 0x000fce00000000ff */
[----:B------:R-:W-:-:S05]  /*9af0*/  @P0 HADD2.F32 R11, -RZ, R11.H1_H1 ;  /* 0x3000000bff0b0230 */ /* 0x000fca0000004100 */
[----:B------:R-:W-:Y:S01]  /*9b00*/  @P0 FMUL.FTZ R19, R11, R24 ;  /* 0x000000180b130220 */ /* 0x000fe20000410000 */
[--C-:B------:R-:W-:Y:S02]  /*9b10*/  @P3 HADD2.F32 R11, -RZ, R8.reuse.H0_H0 ;  /* 0x20000008ff0b3230 */ /* 0x100fe40000004100 */
[----:B------:R-:W-:-:S03]  /*9b20*/  @P2 HADD2.F32 R8, -RZ, R8.H1_H1 ;  /* 0x30000008ff082230 */ /* 0x000fc60000004100 */
[----:B------:R-:W-:Y:S01]  /*9b30*/  @P3 FMUL.FTZ R15, R11, R4 ;  /* 0x000000040b0f3220 */ /* 0x000fe20000410000 */
[----:B------:R-:W-:Y:S01]  /*9b40*/  FMUL.FTZ R11, R99, R24 ;  /* 0x00000018630b7220 */ /* 0x000fe20000410000 */
[-C--:B------:R-:W-:Y:S01]  /*9b50*/  @P2 FMUL.FTZ R20, R8, R5.reuse ;  /* 0x0000000508142220 */ /* 0x080fe20000410000 */
[----:B------:R-:W-:Y:S01]  /*9b60*/  FMUL.FTZ R4, R92, R4 ;  /* 0x000000045c047220 */ /* 0x000fe20000410000 */
[----:B------:R-:W-:Y:S02]  /*9b70*/  FMUL.FTZ R5, R93, R5 ;  /* 0x000000055d057220 */ /* 0x000fe40000410000 */
[----:B------:R-:W-:Y:S02]  /*9b80*/  FSEL R11, R11, RZ, P0 ;  /* 0x000000ff0b0b7208 */ /* 0x000fe40000000000 */
[----:B------:R-:W-:Y:S02]  /*9b90*/  FSEL R4, R4, RZ, P3 ;  /* 0x000000ff04047208 */ /* 0x000fe40001800000 */
[----:B------:R-:W-:-:S02]  /*9ba0*/  FSEL R5, R5, RZ, P2 ;  /* 0x000000ff05057208 */ /* 0x000fc40001000000 */
[----:B------:R-:W-:Y:S02]  /*9bb0*/  F2FP.F16.F32.PACK_AB R11, R11, R23 ;  /* 0x000000170b0b723e */ /* 0x000fe400000000ff */
[----:B------:R-:W-:-:S07]  /*9bc0*/  F2FP.F16.F32.PACK_AB R8, R5, R4 ;  /* 0x000000040508723e */ /* 0x000fce00000000ff */
.L_x_13636:
[----:B------:R-:W0:Y:S02]  /*9bd0*/  @P1 LDC.64 R4, c[0x0][0x478] ;  /* 0x00011e00ff041b82 */ /* 0x000e240000000a00 */
[----:B0-----:R-:W-:-:S04]  /*9be0*/  @P1 IMAD.WIDE.U32 R4, R3, 0x10, R4 ;  /* 0x0000001003041825 */ /* 0x001fc800078e0004 */
[----:B------:R-:W-:Y:S01]  /*9bf0*/  IMAD.WIDE.U32 R2, R3, 0x10, R202 ;  /* 0x0000001003027825 */ /* 0x000fe200078e00ca */
[----:B------:R1:W-:Y:S04]  /*9c00*/  @P1 STG.E.128 desc[UR6][R4.64], R36 ;  /* 0x0000002404001986 */ /* 0x0003e8000c101d06 */
[----:B------:R1:W-:Y:S01]  /*9c10*/  STG.E.128 desc[UR6][R2.64], R8 ;  /* 0x0000000802007986 */ /* 0x0003e2000c101d06 */
[----:B------:R-:W-:Y:S05]  /*9c20*/  BRA `(.L_x_13637) ;  /* 0x0000004000dc7947 */ /* 0x000fea0003800000 */
.L_x_13626:
[----:B------:R-:W0:Y:S02]  /*9c30*/  LDC.64 R206, c[0x0][0x390] ;  /* 0x0000e400ffce7b82 */ /* 0x000e240000000a00 */
[----:B0-----:R-:W-:-:S06]  /*9c40*/  IMAD.WIDE.U32 R140, R200, 0x10, R206 ;  /* 0x00000010c88c7825 */ /* 0x001fcc00078e00ce */
[----:B------:R-:W5:Y:S01]  /*9c50*/  LDG.E.128 R140, desc[UR6][R140.64] ;  /* 0x000000068c8c7981 */ /* 0x000f62000c1e1d00 */
[----:B------:R-:W-:-:S04]  /*9c60*/  UISETP.NE.U32.AND UP0, UPT, UR16, URZ, UPT ;  /* 0x000000ff1000728c */ /* 0x000fc8000bf05070 */
[----:B------:R-:W-:-:S09]  /*9c70*/  UISETP.NE.AND.EX UP0, UPT, UR17, URZ, UPT, UP0 ;  /* 0x000000ff1100728c */ /* 0x000fd2000bf05300 */
[----:B------:R-:W-:Y:S05]  /*9c80*/  BRA.U UP0, `(.L_x_13638) ;  /* 0x00000005009c7547 */ /* 0x000fea000b800000 */
[C---:B-----5:R-:W-:Y:S01]  /*9c90*/  FFMA.FTZ R0, R147.reuse, R0, R148 ;  /* 0x0000000093007223 */ /* 0x060fe20000010094 */
[----:B------:R-:W-:Y:S01]  /*9ca0*/  HADD2.F32 R149, -RZ, R56.H0_H0 ;  /* 0x20000038ff957230 */ /* 0x000fe20000004100 */
[----:B------:R-:W-:Y:S01]  /*9cb0*/  LOP3.LUT P4, RZ, R182, 0xff, RZ, 0xc0, !PT ;  /* 0x000000ffb6ff7812 */ /* 0x000fe2000788c0ff */
[----:B------:R-:W-:Y:S01]  /*9cc0*/  UMOV UR4, UR5 ;  /* 0x0000000500047c82 */ /* 0x000fe20008000000 */
[----:B------:R-:W-:Y:S01]  /*9cd0*/  FADD.FTZ R0, -R0, R216 ;  /* 0x000000d800007221 */ /* 0x000fe20000010100 */
[C-C-:B------:R-:W-:Y:S01]  /*9ce0*/  FFMA.FTZ R229, R147.reuse, R229, R148.reuse ;  /* 0x000000e593e57223 */ /* 0x140fe20000010094 */
[----:B------:R-:W-:Y:S01]  /*9cf0*/  LOP3.LUT P1, RZ, R182, 0xff00, RZ, 0xc0, !PT ;  /* 0x0000ff00b6ff7812 */ /* 0x000fe2000782c0ff */
[----:B------:R-:W-:Y:S01]  /*9d00*/  FFMA.FTZ R224, R147, R224, R148 ;  /* 0x000000e093e07223 */ /* 0x000fe20000010094 */
[----:B------:R-:W-:Y:S01]  /*9d10*/  FFMA.FTZ R0, R5, R0, R149 ;  /* 0x0000000005007223 */ /* 0x000fe20000010095 */
[----:B------:R-:W-:Y:S01]  /*9d20*/  FADD.FTZ R228, -R229, R228 ;  /* 0x000000e4e5e47221 */ /* 0x000fe20000010100 */
[----:B------:R-:W-:Y:S01]  /*9d30*/  MOV R158, RZ ;  /* 0x000000ff009e7202 */ /* 0x000fe20000000f00 */
[----:B------:R-:W-:Y:S01]  /*9d40*/  FADD.FTZ R224, -R224, R222 ;  /* 0x000000dee0e07221 */ /* 0x000fe20000010100 */
[----:B------:R-:W-:Y:S01]  /*9d50*/  FMUL.FTZ R0, R0, R4 ;  /* 0x0000000400007220 */ /* 0x000fe20000410000 */
[----:B------:R-:W-:Y:S01]  /*9d60*/  LOP3.LUT P3, RZ, R182, 0xff0000, RZ, 0xc0, !PT ;  /* 0x00ff0000b6ff7812 */ /* 0x000fe2000786c0ff */
[----:B------:R-:W-:Y:S01]  /*9d70*/  FFMA.FTZ R225, R147, R225, R148 ;  /* 0x000000e193e17223 */ /* 0x000fe20000010094 */
[----:B------:R-:W-:-:S02]  /*9d80*/  @P4 HADD2.F32 R149, -RZ, R140.H0_H0 ;  /* 0x2000008cff954230 */ /* 0x000fc40000004100 */
[----:B------:R-:W-:Y:S01]  /*9d90*/  FMUL.FTZ R201, R0, UR4 ;  /* 0x0000000400c97c20 */ /* 0x000fe20008410000 */
[----:B------:R-:W-:Y:S01]  /*9da0*/  HFMA2 R0, -RZ, RZ, 0, 0 ;  /* 0x00000000ff007431 */ /* 0x000fe200000001ff */
[----:B------:R-:W-:Y:S01]  /*9db0*/  LOP3.LUT P2, RZ, R182, 0xff000000, RZ, 0xc0, !PT ;  /* 0xff000000b6ff7812 */ /* 0x000fe2000784c0ff */
[----:B------:R-:W-:Y:S01]  /*9dc0*/  FADD.FTZ R223, -R225, R223 ;  /* 0x000000dfe1df7221 */ /* 0x000fe20000010100 */
[--C-:B------:R-:W-:Y:S01]  /*9dd0*/  FFMA.FTZ R219, R147, R219, R148.reuse ;  /* 0x000000db93db7223 */ /* 0x100fe20000010094 */
[----:B------:R-:W-:Y:S01]  /*9de0*/  LOP3.LUT P0, RZ, R183, 0xff, RZ, 0xc0, !PT ;  /* 0x000000ffb7ff7812 */ /* 0x000fe2000780c0ff */
[----:B------:R-:W-:Y:S01]  /*9df0*/  FFMA.FTZ R215, R147, R215, R148 ;  /* 0x000000d793d77223 */ /* 0x000fe20000010094 */
[----:B------:R-:W-:Y:S01]  /*9e00*/  @P4 FMUL.FTZ R0, R201, R149 ;  /* 0x00000095c9004220 */ /* 0x000fe20000410000 */
[----:B------:R-:W-:Y:S02]  /*9e10*/  HADD2.F32 R149, -RZ, R56.H1_H1 ;  /* 0x30000038ff957230 */ /* 0x000fe40000004100 */
[----:B------:R-:W-:Y:S01]  /*9e20*/  FADD.FTZ R219, -R219, R217 ;  /* 0x000000d9dbdb7221 */ /* 0x000fe20000010100 */
[----:B------:R-:W-:Y:S01]  /*9e30*/  LOP3.LUT P5, RZ, R183, 0xff0000, RZ, 0xc0, !PT ;  /* 0x00ff0000b7ff7812 */ /* 0x000fe200078ac0ff */
[----:B------:R-:W-:-:S02]  /*9e40*/  HADD2.F32 R157, -RZ, R59.H0_H0 ;  /* 0x2000003bff9d7230 */ /* 0x000fc40000004100 */
[----:B------:R-:W-:Y:S01]  /*9e50*/  FADD.FTZ R156, -R215, R214 ;  /* 0x000000d6d79c7221 */ /* 0x000fe20000010100 */
[----:B------:R-:W-:Y:S01]  /*9e60*/  FFMA.FTZ R149, R5, R228, R149 ;  /* 0x000000e405957223 */ /* 0x000fe20000010095 */
[----:B------:R-:W-:Y:S01]  /*9e70*/  FFMA.FTZ R220, R147, R220, R148 ;  /* 0x000000dc93dc7223 */ /* 0x000fe20000010094 */
[----:B------:R-:W-:Y:S02]  /*9e80*/  @P2 HADD2.F32 R151, -RZ, R141.H1_H1 ;  /* 0x3000008dff972230 */ /* 0x000fe40000004100 */
[----:B------:R-:W-:Y:S01]  /*9e90*/  FFMA.FTZ R156, R5, R156, R157 ;  /* 0x0000009c059c7223 */ /* 0x000fe2000001009d */
[----:B------:R-:W-:Y:S01]  /*9ea0*/  FMUL.FTZ R150, R149, R4 ;  /* 0x0000000495967220 */ /* 0x000fe20000410000 */
[----:B------:R-:W-:Y:S02]  /*9eb0*/  @P1 HADD2.F32 R149, -RZ, R140.H1_H1 ;  /* 0x3000008cff951230 */ /* 0x000fe40000004100 */
[----:B------:R-:W-:Y:S01]  /*9ec0*/  FADD.FTZ R218, -R220, R218 ;  /* 0x000000dadcda7221 */ /* 0x000fe20000010100 */
[----:B------:R-:W-:-:S02]  /*9ed0*/  @P0 HADD2.F32 R157, -RZ, R142.H0_H0 ;  /* 0x2000008eff9d0230 */ /* 0x000fc40000004100 */
[----:B------:R-:W-:Y:S01]  /*9ee0*/  FMUL.FTZ R140, R150, UR4 ;  /* 0x00000004968c7c20 */ /* 0x000fe20008410000 */
[----:B------:R-:W-:Y:S02]  /*9ef0*/  @P3 HADD2.F32 R150, -RZ, R141.H0_H0 ;  /* 0x2000008dff963230 */ /* 0x000fe40000004100 */
[----:B------:R-:W-:Y:S01]  /*9f00*/  FMUL.FTZ R156, R156, R4 ;  /* 0x000000049c9c7220 */ /* 0x000fe20000410000 */
[----:B------:R-:W-:Y:S02]  /*9f10*/  @P5 HADD2.F32 R159, -RZ, R143.H0_H0 ;  /* 0x2000008fff9f5230 */ /* 0x000fe40000004100 */
[----:B------:R-:W-:Y:S01]  /*9f20*/  @P1 FMUL.FTZ R158, R140, R149 ;  /* 0x000000958c9e1220 */ /* 0x000fe20000410000 */
[----:B------:R-:W-:Y:S02]  /*9f30*/  HADD2.F32 R149, -RZ, R57.H0_H0 ;  /* 0x20000039ff957230 */ /* 0x000fe40000004100 */
[----:B------:R-:W-:Y:S01]  /*9f40*/  FMUL.FTZ R201, R60, R201 ;  /* 0x000000c93cc97220 */ /* 0x000fe20000410000 */
[----:B------:R-:W-:-:S02]  /*9f50*/  FMUL.FTZ R140, R61, R140 ;  /* 0x0000008c3d8c7220 */ /* 0x000fc40000410000 */
[----:B------:R-:W-:Y:S02]  /*9f60*/  FFMA.FTZ R149, R5, R224, R149 ;  /* 0x000000e005957223 */ /* 0x000fe40000010095 */
[----:B------:R-:W-:Y:S02]  /*9f70*/  FSEL R201, R201, RZ, P4 ;  /* 0x000000ffc9c97208 */ /* 0x000fe40002000000 */
[----:B------:R-:W-:Y:S01]  /*9f80*/  FSEL R140, R140, RZ, P1 ;  /* 0x000000ff8c8c7208 */ /* 0x000fe20000800000 */
[----:B------:R-:W-:-:S03]  /*9f90*/  FMUL.FTZ R149, R149, R4 ;  /* 0x0000000495957220 */ /* 0x000fc60000410000 */
[----:B------:R-:W-:Y:S01]  /*9fa0*/  F2FP.F16.F32.PACK_AB R140, R140, R201 ;  /* 0x000000c98c8c723e */ /* 0x000fe200000000ff */
[----:B------:R-:W-:Y:S01]  /*9fb0*/  FMUL.FTZ R202, R149, UR4 ;  /* 0x0000000495ca7c20 */ /* 0x000fe20008410000 */
[----:B------:R-:W-:-:S03]  /*9fc0*/  HFMA2 R149, -RZ, RZ, 0, 0 ;  /* 0x00000000ff957431 */ /* 0x000fc600000001ff */
[----:B------:R-:W-:Y:S01]  /*9fd0*/  @P3 FMUL.FTZ R149, R202, R150 ;  /* 0x00000096ca953220 */ /* 0x000fe20000410000 */
[----:B------:R-:W-:Y:S02]  /*9fe0*/  HADD2.F32 R150, -RZ, R57.H1_H1 ;  /* 0x30000039ff967230 */ /* 0x000fe40000004100 */
[----:B------:R-:W-:-:S03]  /*9ff0*/  FMUL.FTZ R202, R62, R202 ;  /* 0x000000ca3eca7220 */ /* 0x000fc60000410000 */
[----:B------:R-:W-:Y:S02]  /*a000*/  FFMA.FTZ R150, R5, R223, R150 ;  /* 0x000000df05967223 */ /* 0x000fe40000010096 */
[----:B------:R-:W-:Y:S02]  /*a010*/  FSEL R202, R202, RZ, P3 ;  /* 0x000000ffcaca7208 */ /* 0x000fe40001800000 */
[----:B------:R-:W-:-:S04]  /*a020*/  FMUL.FTZ R150, R150, R4 ;  /* 0x0000000496967220 */ /* 0x000fc80000410000 */
[----:B------:R-:W-:Y:S01]  /*a030*/  FMUL.FTZ R141, R150, UR4 ;  /* 0x00000004968d7c20 */ /* 0x000fe20008410000 */
[----:B------:R-:W-:-:S03]  /*a040*/  MOV R150, RZ ;  /* 0x000000ff00967202 */ /* 0x000fc60000000f00 */
[----:B------:R-:W-:Y:S01]  /*a050*/  @P2 FMUL.FTZ R150, R141, R151 ;  /* 0x000000978d962220 */ /* 0x000fe20000410000 */
[----:B------:R-:W-:Y:S02]  /*a060*/  HADD2.F32 R151, -RZ, R58.H0_H0 ;  /* 0x2000003aff977230 */ /* 0x000fe40000004100 */
[----:B------:R-:W-:-:S03]  /*a070*/  FMUL.FTZ R141, R63, R141 ;  /* 0x0000008d3f8d7220 */ /* 0x000fc60000410000 */
[----:B------:R-:W-:Y:S02]  /*a080*/  FFMA.FTZ R151, R5, R219, R151 ;  /* 0x000000db05977223 */ /* 0x000fe40000010097 */
[----:B------:R-:W-:Y:S02]  /*a090*/  FSEL R141, R141, RZ, P2 ;  /* 0x000000ff8d8d7208 */ /* 0x000fe40001000000 */
[----:B------:R-:W-:Y:S02]  /*a0a0*/  FMUL.FTZ R151, R151, R4 ;  /* 0x0000000497977220 */ /* 0x000fe40000410000 */
[----:B------:R-:W-:Y:S02]  /*a0b0*/  F2FP.F16.F32.PACK_AB R141, R141, R202 ;  /* 0x000000ca8d8d723e */ /* 0x000fe400000000ff */
[----:B------:R-:W-:Y:S01]  /*a0c0*/  FMUL.FTZ R203, R151, UR4 ;  /* 0x0000000497cb7c20 */ /* 0x000fe20008410000 */
[----:B------:R-:W-:-:S03]  /*a0d0*/  HFMA2 R151, -RZ, RZ, 0, 0 ;  /* 0x00000000ff977431 */ /* 0x000fc600000001ff */
[----:B------:R-:W-:Y:S01]  /*a0e0*/  @P0 FMUL.FTZ R151, R203, R157 ;  /* 0x0000009dcb970220 */ /* 0x000fe20000410000 */
[----:B------:R-:W-:Y:S01]  /*a0f0*/  FMUL.FTZ R157, R156, UR4 ;  /* 0x000000049c9d7c20 */ /* 0x000fe20008410000 */
[----:B------:R-:W-:Y:S01]  /*a100*/  MOV R156, RZ ;  /* 0x000000ff009c7202 */ /* 0x000fe20000000f00 */
[----:B------:R-:W-:Y:S02]  /*a110*/  FMUL.FTZ R203, R64, R203 ;  /* 0x000000cb40cb7220 */ /* 0x000fe40000410000 */
[----:B------:R-:W-:Y:S01]  /*a120*/  @P5 FMUL.FTZ R156, R157, R159 ;  /* 0x0000009f9d9c5220 */ /* 0x000fe20000410000 */
[----:B------:R-:W-:Y:S01]  /*a130*/  FMUL.FTZ R157, R66, R157 ;  /* 0x0000009d429d7220 */ /* 0x000fe20000410000 */
[----:B------:R-:W-:Y:S01]  /*a140*/  FFMA.FTZ R159, R147, R213, R148 ;  /* 0x000000d5939f7223 */ /* 0x000fe20000010094 */
[----:B------:R-:W-:Y:S02]  /*a150*/  FSEL R203, R203, RZ, P0 ;  /* 0x000000ffcbcb7208 */ /* 0x000fe40000000000 */
[----:B------:R-:W-:Y:S01]  /*a160*/  ISETP.GE.U32.AND P0, PT, R182, RZ, PT ;  /* 0x000000ffb600720c */ /* 0x000fe20003f06070 */
[----:B------:R-:W-:Y:S01]  /*a170*/  FADD.FTZ R159, -R159, R212 ;  /* 0x000000d49f9f7221 */ /* 0x000fe20000010100 */
[----:B------:R-:W-:Y:S01]  /*a180*/  FSEL R182, R157, RZ, P5 ;  /* 0x000000ff9db67208 */ /* 0x000fe20002800000 */
[----:B------:R-:W-:Y:S01]  /*a190*/  HADD2.F32 R157, -RZ, R58.H1_H1 ;  /* 0x3000003aff9d7230 */ /* 0x000fe20000004100 */
[----:B------:R-:W-:-:S02]  /*a1a0*/  LOP3.LUT P5, RZ, R183, 0xff00, RZ, 0xc0, !PT ;  /* 0x0000ff00b7ff7812 */ /* 0x000fc400078ac0ff */
[----:B------:R-:W-:Y:S01]  /*a1b0*/  ISETP.GE.U32.AND.EX P0, PT, R183, 0x1000000, PT, P0 ;  /* 0x01000000b700780c */ /* 0x000fe20003f06100 */
[----:B------:R-:W-:Y:S02]  /*a1c0*/  HADD2.F32 R183, -RZ, R59.H1_H1 ;  /* 0x3000003bffb77230 */ /* 0x000fe40000004100 */
[----:B------:R-:W-:-:S04]  /*a1d0*/  FFMA.FTZ R157, R5, R218, R157 ;  /* 0x000000da059d7223 */ /* 0x000fc8000001009d */
[----:B------:R-:W-:Y:S01]  /*a1e0*/  FMUL.FTZ R157, R157, R4 ;  /* 0x000000049d9d7220 */ /* 0x000fe20000410000 */
[----:B------:R-:W-:-:S03]  /*a1f0*/  FFMA.FTZ R159, R5, R159, R183 ;  /* 0x0000009f059f7223 */ /* 0x000fc600000100b7 */
[----:B------:R-:W-:Y:S02]  /*a200*/  @P5 HADD2.F32 R183, -RZ, R142.H1_H1 ;  /* 0x3000008effb75230 */ /* 0x000fe40000004100 */
[----:B------:R-:W-:Y:S01]  /*a210*/  FMUL.FTZ R142, R157, UR4 ;  /* 0x000000049d8e7c20 */ /* 0x000fe20008410000 */
[----:B------:R-:W-:Y:S02]  /*a220*/  HFMA2 R157, -RZ, RZ, 0, 0 ;  /* 0x00000000ff9d7431 */ /* 0x000fe400000001ff */
[----:B------:R-:W-:Y:S01]  /*a230*/  FMUL.FTZ R159, R159, R4 ;  /* 0x000000049f9f7220 */ /* 0x000fe20000410000 */
[----:B------:R-:W-:Y:S02]  /*a240*/  @P0 HADD2.F32 R143, -RZ, R143.H1_H1 ;  /* 0x3000008fff8f0230 */ /* 0x000fe40000004100 */
[----:B------:R-:W-:Y:S01]  /*a250*/  @P5 FMUL.FTZ R157, R142, R183 ;  /* 0x000000b78e9d5220 */ /* 0x000fe20000410000 */
[----:B------:R-:W-:Y:S01]  /*a260*/  FMUL.FTZ R183, R159, UR4 ;  /* 0x000000049fb77c20 */ /* 0x000fe20008410000 */
[----:B------:R-:W-:Y:S01]  /*a270*/  MOV R159, RZ ;  /* 0x000000ff009f7202 */ /* 0x000fe20000000f00 */
[----:B------:R-:W-:-:S02]  /*a280*/  FMUL.FTZ R142, R65, R142 ;  /* 0x0000008e418e7220 */ /* 0x000fc40000410000 */
[----:B------:R-:W-:Y:S01]  /*a290*/  @P0 FMUL.FTZ R159, R183, R143 ;  /* 0x0000008fb79f0220 */ /* 0x000fe20000410000 */
[----:B------:R-:W-:Y:S02]  /*a2a0*/  FMUL.FTZ R183, R67, R183 ;  /* 0x000000b743b77220 */ /* 0x000fe40000410000 */
[----:B------:R-:W-:-:S03]  /*a2b0*/  FSEL R142, R142, RZ, P5 ;  /* 0x000000ff8e8e7208 */ /* 0x000fc60002800000 */
[----:B------:R-:W-:Y:S02]  /*a2c0*/  FSEL R143, R183, RZ, P0 ;  /* 0x000000ffb78f7208 */ /* 0x000fe40000000000 */
[----:B------:R-:W-:Y:S02]  /*a2d0*/  F2FP.F16.F32.PACK_AB R142, R142, R203 ;  /* 0x000000cb8e8e723e */ /* 0x000fe400000000ff */
[----:B------:R-:W-:Y:S01]  /*a2e0*/  F2FP.F16.F32.PACK_AB R143, R143, R182 ;  /* 0x000000b68f8f723e */ /* 0x000fe200000000ff */
[----:B------:R-:W-:Y:S06]  /*a2f0*/  BRA `(.L_x_13639) ;  /* 0x0000000400a47947 */ /* 0x000fec0003800000 */
.L_x_13638:
[C---:B------:R-:W-:Y:S01]  /*a300*/  FFMA.FTZ R224, R147.reuse, R224, R148 ;  /* 0x000000e093e07223 */ /* 0x040fe20000010094 */
[----:B------:R-:W-:Y:S01]  /*a310*/  LOP3.LUT P1, RZ, R182, 0xff0000, RZ, 0xc0, !PT ;  /* 0x00ff0000b6ff7812 */ /* 0x000fe2000782c0ff */
[----:B-----5:R-:W-:Y:S01]  /*a320*/  HADD2.F32 R36, -RZ, R57.H0_H0 ;  /* 0x20000039ff247230 */ /* 0x020fe20000004100 */
[----:B------:R-:W-:Y:S01]  /*a330*/  UMOV UR4, UR5 ;  /* 0x0000000500047c82 */ /* 0x000fe20008000000 */
[----:B------:R-:W-:Y:S01]  /*a340*/  FADD.FTZ R37, -R224, R222 ;  /* 0x000000dee0257221 */ /* 0x000fe20000010100 */
[----:B------:R-:W-:Y:S02]  /*a350*/  HFMA2 R149, -RZ, RZ, 0, 0 ;  /* 0x00000000ff957431 */ /* 0x000fe400000001ff */
[----:B------:R-:W-:Y:S01]  /*a360*/  FFMA.FTZ R225, R147, R225, R148 ;  /* 0x000000e193e17223 */ /* 0x000fe20000010094 */
[----:B------:R-:W-:Y:S01]  /*a370*/  LOP3.LUT P2, RZ, R182, 0xff000000, RZ, 0xc0, !PT ;  /* 0xff000000b6ff7812 */ /* 0x000fe2000784c0ff */
[----:B------:R-:W-:Y:S01]  /*a380*/  FFMA.FTZ R37, R5, R37, R36 ;  /* 0x0000002505257223 */ /* 0x000fe20000010024 */
[----:B------:R-:W-:Y:S01]  /*a390*/  FFMA.FTZ R219, R147, R219, R148 ;  /* 0x000000db93db7223 */ /* 0x000fe20000010094 */
[----:B------:R-:W-:Y:S01]  /*a3a0*/  FADD.FTZ R36, -R225, R223 ;  /* 0x000000dfe1247221 */ /* 0x000fe20000010100 */
[----:B------:R-:W-:Y:S01]  /*a3b0*/  CS2R R150, SRZ ;  /* 0x0000000000967805 */ /* 0x000fe2000001ff00 */
[----:B------:R-:W-:Y:S01]  /*a3c0*/  FMUL.FTZ R201, R37, R4 ;  /* 0x0000000425c97220 */ /* 0x000fe20000410000 */
[----:B------:R-:W-:Y:S01]  /*a3d0*/  LOP3.LUT P5, RZ, R183, 0xff, RZ, 0xc0, !PT ;  /* 0x000000ffb7ff7812 */ /* 0x000fe200078ac0ff */
[----:B------:R-:W-:-:S02]  /*a3e0*/  @P1 HADD2.F32 R38, -RZ, R141.H0_H0 ;  /* 0x2000008dff261230 */ /* 0x000fc40000004100 */
[--C-:B------:R-:W-:Y:S01]  /*a3f0*/  FFMA.FTZ R158, R147, R220, R148.reuse ;  /* 0x000000dc939e7223 */ /* 0x100fe20000010094 */
[----:B------:R-:W-:Y:S01]  /*a400*/  FMUL.FTZ R201, R201, UR4 ;  /* 0x00000004c9c97c20 */ /* 0x000fe20008410000 */
[----:B------:R-:W-:Y:S01]  /*a410*/  LOP3.LUT P3, RZ, R183, 0xff00, RZ, 0xc0, !PT ;  /* 0x0000ff00b7ff7812 */ /* 0x000fe2000786c0ff */
[----:B------:R-:W-:Y:S01]  /*a420*/  FFMA.FTZ R215, R147, R215, R148 ;  /* 0x000000d793d77223 */ /* 0x000fe20000010094 */
[----:B------:R-:W-:Y:S01]  /*a430*/  FADD.FTZ R158, -R158, R218 ;  /* 0x000000da9e9e7221 */ /* 0x000fe20000010100 */
[----:B------:R-:W-:Y:S01]  /*a440*/  @P1 FMUL.FTZ R149, R38, R201 ;  /* 0x000000c926951220 */ /* 0x000fe20000410000 */
[----:B------:R-:W-:Y:S01]  /*a450*/  HADD2.F32 R38, -RZ, R57.H1_H1 ;  /* 0x30000039ff267230 */ /* 0x000fe20000004100 */
[----:B------:R-:W-:Y:S01]  /*a460*/  LOP3.LUT P6, RZ, R183, 0xff0000, RZ, 0xc0, !PT ;  /* 0x00ff0000b7ff7812 */ /* 0x000fe200078cc0ff */
[----:B------:R-:W-:Y:S01]  /*a470*/  FADD.FTZ R214, -R215, R214 ;  /* 0x000000d6d7d67221 */ /* 0x000fe20000010100 */
[C---:B------:R-:W-:Y:S01]  /*a480*/  ISETP.GE.U32.AND P0, PT, R182.reuse, RZ, PT ;  /* 0x000000ffb600720c */ /* 0x040fe20003f06070 */
[----:B------:R-:W-:Y:S01]  /*a490*/  FFMA.FTZ R213, R147, R213, R148 ;  /* 0x000000d593d57223 */ /* 0x000fe20000010094 */
[----:B------:R-:W-:Y:S01]  /*a4a0*/  FFMA.FTZ R36, R5, R36, R38 ;  /* 0x0000002405247223 */ /* 0x000fe20000010026 */
[----:B------:R-:W-:Y:S01]  /*a4b0*/  @P2 HADD2.F32 R38, -RZ, R141.H1_H1 ;  /* 0x3000008dff262230 */ /* 0x000fe20000004100 */
[----:B------:R-:W-:Y:S01]  /*a4c0*/  LOP3.LUT P4, RZ, R182, 0xff, RZ, 0xc0, !PT ;  /* 0x000000ffb6ff7812 */ /* 0x000fe2000788c0ff */
[----:B------:R-:W-:-:S02]  /*a4d0*/  @P5 HADD2.F32 R156, -RZ, R142.H0_H0 ;  /* 0x2000008eff9c5230 */ /* 0x000fc40000004100 */
[----:B------:R-:W-:Y:S01]  /*a4e0*/  FMUL.FTZ R39, R36, R4 ;  /* 0x0000000424277220 */ /* 0x000fe20000410000 */
[----:B------:R-:W-:Y:S01]  /*a4f0*/  ISETP.GE.U32.AND.EX P0, PT, R183, 0x1000000, PT, P0 ;  /* 0x01000000b700780c */ /* 0x000fe20003f06100 */
[----:B------:R-:W-:Y:S01]  /*a500*/  FADD.FTZ R183, -R213, R212 ;  /* 0x000000d4d5b77221 */ /* 0x000fe20000010100 */
[--C-:B------:R-:W-:Y:S01]  /*a510*/  FFMA.FTZ R203, R147, R0, R148.reuse ;  /* 0x0000000093cb7223 */ /* 0x100fe20000010094 */
[----:B------:R-:W-:Y:S01]  /*a520*/  FMUL.FTZ R141, R39, UR4 ;  /* 0x00000004278d7c20 */ /* 0x000fe20008410000 */
[----:B------:R-:W-:Y:S02]  /*a530*/  HADD2.F32 R39, -RZ, R58.H0_H0 ;  /* 0x2000003aff277230 */ /* 0x000fe40000004100 */
[----:B------:R-:W-:Y:S01]  /*a540*/  FFMA.FTZ R229, R147, R229, R148 ;  /* 0x000000e593e57223 */ /* 0x000fe20000010094 */
[----:B------:R-:W-:Y:S01]  /*a550*/  FADD.FTZ R203, -R203, R216 ;  /* 0x000000d8cbcb7221 */ /* 0x000fe20000010100 */
[----:B------:R-:W-:Y:S01]  /*a560*/  @P2 FMUL.FTZ R150, R38, R141 ;  /* 0x0000008d26962220 */ /* 0x000fe20000410000 */
[----:B------:R-:W-:Y:S01]  /*a570*/  FADD.FTZ R38, -R219, R217 ;  /* 0x000000d9db267221 */ /* 0x000fe20000010100 */
[----:B------:R-:W-:Y:S01]  /*a580*/  FADD.FTZ R228, -R229, R228 ;  /* 0x000000e4e5e47221 */ /* 0x000fe20000010100 */
[----:B------:R-:W-:Y:S01]  /*a590*/  FMUL.FTZ R201, R62, R201 ;  /* 0x000000c93ec97220 */ /* 0x000fe20000410000 */
[----:B------:R-:W-:Y:S01]  /*a5a0*/  FMUL.FTZ R141, R63, R141 ;  /* 0x0000008d3f8d7220 */ /* 0x000fe20000410000 */
[----:B------:R-:W-:Y:S01]  /*a5b0*/  FFMA.FTZ R38, R5, R38, R39 ;  /* 0x0000002605267223 */ /* 0x000fe20000010027 */
[----:B------:R-:W-:Y:S01]  /*a5c0*/  @P0 HADD2.F32 R0, -RZ, R143.H1_H1 ;  /* 0x3000008fff000230 */ /* 0x000fe20000004100 */
[----:B------:R-:W-:-:S02]  /*a5d0*/  F2FP.F16.F32.PACK_AB R37, R36, R37 ;  /* 0x000000252425723e */ /* 0x000fc400000000ff */
[----:B------:R-:W-:Y:S01]  /*a5e0*/  FMUL.FTZ R39, R38, R4 ;  /* 0x0000000426277220 */ /* 0x000fe20000410000 */
[----:B------:R-:W-:Y:S02]  /*a5f0*/  FSEL R201, R201, RZ, P1 ;  /* 0x000000ffc9c97208 */ /* 0x000fe40000800000 */
[----:B------:R-:W-:Y:S01]  /*a600*/  FSEL R141, R141, RZ, P2 ;  /* 0x000000ff8d8d7208 */ /* 0x000fe20001000000 */
[----:B------:R-:W-:-:S03]  /*a610*/  FMUL.FTZ R39, R39, UR4 ;  /* 0x0000000427277c20 */ /* 0x000fc60008410000 */
[----:B------:R-:W-:Y:S01]  /*a620*/  F2FP.F16.F32.PACK_AB R141, R141, R201 ;  /* 0x000000c98d8d723e */ /* 0x000fe200000000ff */
[-C--:B------:R-:W-:Y:S01]  /*a630*/  @P5 FMUL.FTZ R151, R156, R39.reuse ;  /* 0x000000279c975220 */ /* 0x080fe20000410000 */
[----:B------:R-:W-:Y:S02]  /*a640*/  HADD2.F32 R156, -RZ, R58.H1_H1 ;  /* 0x3000003aff9c7230 */ /* 0x000fe40000004100 */
[----:B------:R-:W-:-:S03]  /*a650*/  FMUL.FTZ R202, R64, R39 ;  /* 0x0000002740ca7220 */ /* 0x000fc60000410000 */
[----:B------:R-:W-:Y:S01]  /*a660*/  FFMA.FTZ R158, R5, R158, R156 ;  /* 0x0000009e059e7223 */ /* 0x000fe2000001009c */
[----:B------:R-:W-:Y:S01]  /*a670*/  @P3 HADD2.F32 R156, -RZ, R142.H1_H1 ;  /* 0x3000008eff9c3230 */ /* 0x000fe20000004100 */
[----:B------:R-:W-:Y:S02]  /*a680*/  FSEL R202, R202, RZ, P5 ;  /* 0x000000ffcaca7208 */ /* 0x000fe40002800000 */
[----:B------:R-:W-:Y:S01]  /*a690*/  FMUL.FTZ R157, R158, R4 ;  /* 0x000000049e9d7220 */ /* 0x000fe20000410000 */
[----:B------:R-:W-:Y:S01]  /*a6a0*/  LOP3.LUT P5, RZ, R182, 0xff00, RZ, 0xc0, !PT ;  /* 0x0000ff00b6ff7812 */ /* 0x000fe200078ac0ff */
[----:B------:R-:W-:Y:S01]  /*a6b0*/  @P6 HADD2.F32 R182, -RZ, R143.H0_H0 ;  /* 0x2000008fffb66230 */ /* 0x000fe20000004100 */
[----:B------:R-:W-:Y:S01]  /*a6c0*/  F2FP.F16.F32.PACK_AB R38, R158, R38 ;  /* 0x000000269e26723e */ /* 0x000fe200000000ff */
[----:B------:R-:W-:Y:S01]  /*a6d0*/  FMUL.FTZ R142, R157, UR4 ;  /* 0x000000049d8e7c20 */ /* 0x000fe20008410000 */
[----:B------:R-:W-:Y:S01]  /*a6e0*/  MOV R157, RZ ;  /* 0x000000ff009d7202 */ /* 0x000fe20000000f00 */
[----:B------:R-:W-:-:S02]  /*a6f0*/  @P4 HADD2.F32 R158, -RZ, R140.H0_H0 ;  /* 0x2000008cff9e4230 */ /* 0x000fc40000004100 */
[-C--:B------:R-:W-:Y:S01]  /*a700*/  @P3 FMUL.FTZ R157, R156, R142.reuse ;  /* 0x0000008e9c9d3220 */ /* 0x080fe20000410000 */
[----:B------:R-:W-:Y:S02]  /*a710*/  HADD2.F32 R156, -RZ, R59.H0_H0 ;  /* 0x2000003bff9c7230 */ /* 0x000fe40000004100 */
[----:B------:R-:W-:-:S03]  /*a720*/  FMUL.FTZ R142, R65, R142 ;  /* 0x0000008e418e7220 */ /* 0x000fc60000410000 */
[----:B------:R-:W-:Y:S01]  /*a730*/  FFMA.FTZ R39, R5, R214, R156 ;  /* 0x000000d605277223 */ /* 0x000fe2000001009c */
[----:B------:R-:W-:Y:S02]  /*a740*/  HFMA2 R156, -RZ, RZ, 0, 0 ;  /* 0x00000000ff9c7431 */ /* 0x000fe400000001ff */
[----:B------:R-:W-:Y:S01]  /*a750*/  @P5 HADD2.F32 R204, -RZ, R140.H1_H1 ;  /* 0x3000008cffcc5230 */ /* 0x000fe20000004100 */
[----:B------:R-:W-:Y:S01]  /*a760*/  FSEL R142, R142, RZ, P3 ;  /* 0x000000ff8e8e7208 */ /* 0x000fe20001800000 */
[----:B------:R-:W-:-:S03]  /*a770*/  FMUL.FTZ R159, R39, R4 ;  /* 0x00000004279f7220 */ /* 0x000fc60000410000 */
[----:B------:R-:W-:Y:S01]  /*a780*/  F2FP.F16.F32.PACK_AB R142, R142, R202 ;  /* 0x000000ca8e8e723e */ /* 0x000fe200000000ff */
[----:B------:R-:W-:-:S04]  /*a790*/  FMUL.FTZ R159, R159, UR4 ;  /* 0x000000049f9f7c20 */ /* 0x000fc80008410000 */
[-C--:B------:R-:W-:Y:S01]  /*a7a0*/  @P6 FMUL.FTZ R156, R182, R159.reuse ;  /* 0x0000009fb69c6220 */ /* 0x080fe20000410000 */
[----:B------:R-:W-:Y:S01]  /*a7b0*/  FMUL.FTZ R182, R66, R159 ;  /* 0x0000009f42b67220 */ /* 0x000fe20000410000 */
[----:B------:R-:W-:-:S04]  /*a7c0*/  HADD2.F32 R159, -RZ, R59.H1_H1 ;  /* 0x3000003bff9f7230 */ /* 0x000fc80000004100 */
[----:B------:R-:W-:Y:S01]  /*a7d0*/  FSEL R182, R182, RZ, P6 ;  /* 0x000000ffb6b67208 */ /* 0x000fe20003000000 */
[----:B------:R-:W-:-:S04]  /*a7e0*/  FFMA.FTZ R183, R5, R183, R159 ;  /* 0x000000b705b77223 */ /* 0x000fc8000001009f */
[C---:B------:R-:W-:Y:S01]  /*a7f0*/  FMUL.FTZ R159, R183.reuse, R4 ;  /* 0x00000004b79f7220 */ /* 0x040fe20000410000 */
[----:B------:R-:W-:-:S03]  /*a800*/  F2FP.F16.F32.PACK_AB R39, R183, R39 ;  /* 0x00000027b727723e */ /* 0x000fc600000000ff */
[----:B------:R-:W-:Y:S01]  /*a810*/  FMUL.FTZ R143, R159, UR4 ;  /* 0x000000049f8f7c20 */ /* 0x000fe20008410000 */
[----:B------:R-:W-:-:S03]  /*a820*/  MOV R159, RZ ;  /* 0x000000ff009f7202 */ /* 0x000fc60000000f00 */
[-C--:B------:R-:W-:Y:S01]  /*a830*/  @P0 FMUL.FTZ R159, R0, R143.reuse ;  /* 0x0000008f009f0220 */ /* 0x080fe20000410000 */
[----:B------:R-:W-:Y:S02]  /*a840*/  HADD2.F32 R0, -RZ, R56.H0_H0 ;  /* 0x20000038ff007230 */ /* 0x000fe40000004100 */
[----:B------:R-:W-:-:S03]  /*a850*/  FMUL.FTZ R143, R67, R143 ;  /* 0x0000008f438f7220 */ /* 0x000fc60000410000 */
[----:B------:R-:W-:Y:S01]  /*a860*/  FFMA.FTZ R203, R5, R203, R0 ;  /* 0x000000cb05cb7223 */ /* 0x000fe20000010000 */
[----:B------:R-:W-:Y:S01]  /*a870*/  HADD2.F32 R0, -RZ, R56.H1_H1 ;  /* 0x30000038ff007230 */ /* 0x000fe20000004100 */
[----:B------:R-:W-:Y:S02]  /*a880*/  FSEL R143, R143, RZ, P0 ;  /* 0x000000ff8f8f7208 */ /* 0x000fe40000000000 */
[----:B------:R-:W-:Y:S02]  /*a890*/  FMUL.FTZ R183, R203, R4 ;  /* 0x00000004cbb77220 */ /* 0x000fe40000410000 */
[----:B------:R-:W-:Y:S01]  /*a8a0*/  FFMA.FTZ R228, R5, R228, R0 ;  /* 0x000000e405e47223 */ /* 0x000fe20000010000 */
[----:B------:R-:W-:Y:S02]  /*a8b0*/  HFMA2 R0, -RZ, RZ, 0, 0 ;  /* 0x00000000ff007431 */ /* 0x000fe400000001ff */
[----:B------:R-:W-:Y:S01]  /*a8c0*/  FMUL.FTZ R183, R183, UR4 ;  /* 0x00000004b7b77c20 */ /* 0x000fe20008410000 */
[----:B------:R-:W-:-:S02]  /*a8d0*/  F2FP.F16.F32.PACK_AB R143, R143, R182 ;  /* 0x000000b68f8f723e */ /* 0x000fc400000000ff */
[----:B------:R-:W-:Y:S01]  /*a8e0*/  F2FP.F16.F32.PACK_AB R36, R228, R203 ;  /* 0x000000cbe424723e */ /* 0x000fe200000000ff */
[-C--:B------:R-:W-:Y:S01]  /*a8f0*/  @P4 FMUL.FTZ R0, R158, R183.reuse ;  /* 0x000000b79e004220 */ /* 0x080fe20000410000 */
[----:B------:R-:W-:Y:S01]  /*a900*/  FMUL.FTZ R158, R228, R4 ;  /* 0x00000004e49e7220 */ /* 0x000fe20000410000 */
[----:B------:R-:W-:-:S03]  /*a910*/  FMUL.FTZ R183, R60, R183 ;  /* 0x000000b73cb77220 */ /* 0x000fc60000410000 */
[----:B------:R-:W-:Y:S01]  /*a920*/  FMUL.FTZ R140, R158, UR4 ;  /* 0x000000049e8c7c20 */ /* 0x000fe20008410000 */
[----:B------:R-:W-:Y:S02]  /*a930*/  MOV R158, RZ ;  /* 0x000000ff009e7202 */ /* 0x000fe40000000f00 */
[----:B------:R-:W-:Y:S01]  /*a940*/  FSEL R183, R183, RZ, P4 ;  /* 0x000000ffb7b77208 */ /* 0x000fe20002000000 */
[-C--:B------:R-:W-:Y:S01]  /*a950*/  @P5 FMUL.FTZ R158, R204, R140.reuse ;  /* 0x0000008ccc9e5220 */ /* 0x080fe20000410000 */
[----:B------:R-:W-:-:S05]  /*a960*/  FMUL.FTZ R140, R61, R140 ;  /* 0x0000008c3d8c7220 */ /* 0x000fca0000410000 */
[----:B------:R-:W-:-:S04]  /*a970*/  FSEL R140, R140, RZ, P5 ;  /* 0x000000ff8c8c7208 */ /* 0x000fc80002800000 */
[----:B------:R-:W-:-:S07]  /*a980*/  F2FP.F16.F32.PACK_AB R140, R140, R183 ;  /* 0x000000b78c8c723e */ /* 0x000fce00000000ff */
.L_x_13639:
        /* <DEDUP_REMOVED lines=13> */
[----:B------:R-:W-:Y:S02]  /*aa60*/  HADD2.F32 R36, -RZ, R53.H0_H0 ;  /* 0x20000035ff247230 */ /* 0x000fe40000004100 */
[C---:B------:R-:W-:Y:S01]  /*aa70*/  FFMA.FTZ R195, R147.reuse, R195, R148 ;  /* 0x000000c393c37223 */ /* 0x040fe20000010094 */
[----:B------:R-:W-:Y:S01]  /*aa80*/  FADD.FTZ R37, -R194, R186 ;  /* 0x000000bac2257221 */ /* 0x000fe20000010100 */
[----:B------:R-:W-:Y:S01]  /*aa90*/  FFMA.FTZ R194, R147, R193, R148 ;  /* 0x000000c193c27223 */ /* 0x000fe20000010094 */
[----:B------:R-:W-:Y:S02]  /*aaa0*/  CS2R R182, SRZ ;  /* 0x0000000000b67805 */ /* 0x000fe4000001ff00 */
[----:B------:R-:W-:Y:S01]  /*aab0*/  LOP3.LUT P3, RZ, R172, 0xff000000, RZ, 0xc0, !PT ;  /* 0xff000000acff7812 */ /* 0x000fe2000786c0ff */
[----:B------:R-:W-:Y:S01]  /*aac0*/  FFMA.FTZ R37, R5, R37, R36 ;  /* 0x0000002505257223 */ /* 0x000fe20000010024 */
[----:B------:R-:W-:Y:S01]  /*aad0*/  FADD.FTZ R36, -R195, R187 ;  /* 0x000000bbc3247221 */ /* 0x000fe20000010100 */
[----:B------:R-:W-:Y:S01]  /*aae0*/  FFMA.FTZ R196, R147, R196, R148 ;  /* 0x000000c493c47223 */ /* 0x000fe20000010094 */
[----:B------:R-:W-:Y:S01]  /*aaf0*/  LOP3.LUT P4, RZ, R173, 0xff, RZ, 0xc0, !PT ;  /* 0x000000ffadff7812 */ /* 0x000fe2000788c0ff */
[----:B------:R-:W-:Y:S01]  /*ab00*/  FMUL.FTZ R193, R37, R4 ;  /* 0x0000000425c17220 */ /* 0x000fe20000410000 */
[----:B------:R-:W-:Y:S01]  /*ab10*/  FADD.FTZ R194, -R194, R185 ;  /* 0x000000b9c2c27221 */ /* 0x000fe20000010100 */
[----:B-----5:R-:W-:-:S02]  /*ab20*/  @P2 HADD2.F32 R38, -RZ, R141.H0_H0 ;  /* 0x2000008dff262230 */ /* 0x020fc40000004100 */
[----:B------:R-:W-:Y:S02]  /*ab30*/  HFMA2 R185, -RZ, RZ, 0, 0 ;  /* 0x00000000ffb97431 */ /* 0x000fe400000001ff */
[----:B------:R-:W-:Y:S01]  /*ab40*/  FMUL.FTZ R193, R193, UR4 ;  /* 0x00000004c1c17c20 */ /* 0x000fe20008410000 */
[----:B------:R-:W-:Y:S01]  /*ab50*/  LOP3.LUT P5, RZ, R173, 0xff00, RZ, 0xc0, !PT ;  /* 0x0000ff00adff7812 */ /* 0x000fe200078ac0ff */
[--C-:B------:R-:W-:Y:S01]  /*ab60*/  FFMA.FTZ R198, R147, R198, R148.reuse ;  /* 0x000000c693c67223 */ /* 0x100fe20000010094 */
[----:B------:R-:W-:Y:S01]  /*ab70*/  LOP3.LUT P6, RZ, R173, 0xff0000, RZ, 0xc0, !PT ;  /* 0x00ff0000adff7812 */ /* 0x000fe200078cc0ff */
[----:B------:R-:W-:Y:S01]  /*ab80*/  @P2 FMUL.FTZ R182, R193, R38 ;  /* 0x00000026c1b62220 */ /* 0x000fe20000410000 */
[----:B------:R-:W-:Y:S01]  /*ab90*/  HADD2.F32 R38, -RZ, R53.H1_H1 ;  /* 0x30000035ff267230 */ /* 0x000fe20000004100 */
[----:B------:R-:W-:Y:S01]  /*aba0*/  ISETP.GE.U32.AND P0, PT, R172, RZ, PT ;  /* 0x000000ffac00720c */ /* 0x000fe20003f06070 */
[----:B------:R-:W-:Y:S01]  /*abb0*/  FFMA.FTZ R199, R147, R199, R148 ;  /* 0x000000c793c77223 */ /* 0x000fe20000010094 */
[----:B------:R-:W-:-:S02]  /*abc0*/  FMUL.FTZ R193, R70, R193 ;  /* 0x000000c146c17220 */ /* 0x000fc40000410000 */
[----:B------:R-:W-:Y:S01]  /*abd0*/  FFMA.FTZ R36, R5, R36, R38 ;  /* 0x0000002405247223 */ /* 0x000fe20000010026 */
[----:B------:R-:W-:Y:S01]  /*abe0*/  @P3 HADD2.F32 R38, -RZ, R141.H1_H1 ;  /* 0x3000008dff263230 */ /* 0x000fe20000004100 */
[----:B------:R-:W-:Y:S02]  /*abf0*/  ISETP.GE.U32.AND.EX P0, PT, R173, 0x1000000, PT, P0 ;  /* 0x01000000ad00780c */ /* 0x000fe40003f06100 */
[C---:B------:R-:W-:Y:S01]  /*ac00*/  FMUL.FTZ R39, R36.reuse, R4 ;  /* 0x0000000424277220 */ /* 0x040fe20000410000 */
[----:B------:R-:W-:Y:S01]  /*ac10*/  FSEL R193, R193, RZ, P2 ;  /* 0x000000ffc1c17208 */ /* 0x000fe20001000000 */
[----:B------:R-:W-:Y:S01]  /*ac20*/  @P6 HADD2.F32 R173, -RZ, R143.H0_H0 ;  /* 0x2000008fffad6230 */ /* 0x000fe20000004100 */
[----:B------:R-:W-:Y:S01]  /*ac30*/  F2FP.F16.F32.PACK_AB R37, R36, R37 ;  /* 0x000000252425723e */ /* 0x000fe200000000ff */
[----:B------:R-:W-:Y:S01]  /*ac40*/  FMUL.FTZ R141, R39, UR4 ;  /* 0x00000004278d7c20 */ /* 0x000fe20008410000 */
[----:B------:R-:W-:-:S03]  /*ac50*/  HADD2.F32 R39, -RZ, R54.H0_H0 ;  /* 0x20000036ff277230 */ /* 0x000fc60000004100 */
[----:B------:R-:W-:Y:S01]  /*ac60*/  @P3 FMUL.FTZ R183, R141, R38 ;  /* 0x000000268db73220 */ /* 0x000fe20000410000 */
[----:B------:R-:W-:Y:S01]  /*ac70*/  FADD.FTZ R38, -R196, R188 ;  /* 0x000000bcc4267221 */ /* 0x000fe20000010100 */
[----:B------:R-:W-:Y:S01]  /*ac80*/  FFMA.FTZ R188, R147, R197, R148 ;  /* 0x000000c593bc7223 */ /* 0x000fe20000010094 */
[----:B------:R-:W-:Y:S02]  /*ac90*/  FMUL.FTZ R141, R71, R141 ;  /* 0x0000008d478d7220 */ /* 0x000fe40000410000 */
[----:B------:R-:W-:Y:S01]  /*aca0*/  FFMA.FTZ R38, R5, R38, R39 ;  /* 0x0000002605267223 */ /* 0x000fe20000010027 */
[----:B------:R-:W-:Y:S02]  /*acb0*/  @P4 HADD2.F32 R39, -RZ, R142.H0_H0 ;  /* 0x2000008eff274230 */ /* 0x000fe40000004100 */
[----:B------:R-:W-:Y:S01]  /*acc0*/  FADD.FTZ R188, -R188, R189 ;  /* 0x000000bdbcbc7221 */ /* 0x000fe20000010100 */
[----:B------:R-:W-:Y:S02]  /*acd0*/  HADD2.F32 R189, -RZ, R55.H0_H0 ;  /* 0x20000037ffbd7230 */ /* 0x000fe40000004100 */
[----:B------:R-:W-:Y:S01]  /*ace0*/  FMUL.FTZ R187, R38, R4 ;  /* 0x0000000426bb7220 */ /* 0x000fe20000410000 */
[----:B------:R-:W-:-:S03]  /*acf0*/  FSEL R141, R141, RZ, P3 ;  /* 0x000000ff8d8d7208 */ /* 0x000fc60001800000 */
[----:B------:R-:W-:Y:S01]  /*ad00*/  FMUL.FTZ R187, R187, UR4 ;  /* 0x00000004bbbb7c20 */ /* 0x000fe20008410000 */
[----:B------:R-:W-:-:S03]  /*ad10*/  F2FP.F16.F32.PACK_AB R141, R141, R193 ;  /* 0x000000c18d8d723e */ /* 0x000fc600000000ff */
[----:B------:R-:W-:Y:S01]  /*ad20*/  @P4 FMUL.FTZ R185, R187, R39 ;  /* 0x00000027bbb94220 */ /* 0x000fe20000410000 */
[----:B------:R-:W-:Y:S02]  /*ad30*/  HADD2.F32 R39, -RZ, R54.H1_H1 ;  /* 0x30000036ff277230 */ /* 0x000fe40000004100 */
[----:B------:R-:W-:-:S03]  /*ad40*/  FMUL.FTZ R187, R72, R187 ;  /* 0x000000bb48bb7220 */ /* 0x000fc60000410000 */
[----:B------:R-:W-:Y:S01]  /*ad50*/  FFMA.FTZ R188, R5, R188, R39 ;  /* 0x000000bc05bc7223 */ /* 0x000fe20000010027 */
[----:B------:R-:W-:-:S03]  /*ad60*/  @P5 HADD2.F32 R39, -RZ, R142.H1_H1 ;  /* 0x3000008eff275230 */ /* 0x000fc60000004100 */
[C---:B------:R-:W-:Y:S01]  /*ad70*/  FMUL.FTZ R186, R188.reuse, R4 ;  /* 0x00000004bcba7220 */ /* 0x040fe20000410000 */
[----:B------:R-:W-:Y:S01]  /*ad80*/  F2FP.F16.F32.PACK_AB R38, R188, R38 ;  /* 0x00000026bc26723e */ /* 0x000fe200000000ff */
[----:B------:R-:W-:Y:S02]  /*ad90*/  HFMA2 R188, -RZ, RZ, 0, 0 ;  /* 0x00000000ffbc7431 */ /* 0x000fe400000001ff */
[----:B------:R-:W-:Y:S01]  /*ada0*/  FMUL.FTZ R142, R186, UR4 ;  /* 0x00000004ba8e7c20 */ /* 0x000fe20008410000 */
[----:B------:R-:W-:-:S03]  /*adb0*/  MOV R186, RZ ;  /* 0x000000ff00ba7202 */ /* 0x000fc60000000f00 */
[----:B------:R-:W-:Y:S01]  /*adc0*/  @P5 FMUL.FTZ R186, R142, R39 ;  /* 0x000000278eba5220 */ /* 0x000fe20000410000 */
[----:B------:R-:W-:Y:S01]  /*add0*/  FADD.FTZ R39, -R198, R190 ;  /* 0x000000bec6277221 */ /* 0x000fe20000010100 */
[----:B------:R-:W-:Y:S01]  /*ade0*/  FMUL.FTZ R190, R73, R142 ;  /* 0x0000008e49be7220 */ /* 0x000fe20000410000 */
[----:B------:R-:W-:Y:S01]  /*adf0*/  FSEL R142, R187, RZ, P4 ;  /* 0x000000ffbb8e7208 */ /* 0x000fe20002000000 */
[----:B------:R-:W-:Y:S02]  /*ae00*/  HFMA2 R187, -RZ, RZ, 0, 0 ;  /* 0x00000000ffbb7431 */ /* 0x000fe400000001ff */
[----:B------:R-:W-:Y:S01]  /*ae10*/  FFMA.FTZ R39, R5, R39, R189 ;  /* 0x0000002705277223 */ /* 0x000fe200000100bd */
[----:B------:R-:W-:Y:S01]  /*ae20*/  LOP3.LUT P4, RZ, R172, 0xff, RZ, 0xc0, !PT ;  /* 0x000000ffacff7812 */ /* 0x000fe2000788c0ff */
[----:B------:R-:W-:Y:S01]  /*ae30*/  HADD2.F32 R189, -RZ, R55.H1_H1 ;  /* 0x30000037ffbd7230 */ /* 0x000fe20000004100 */
[----:B------:R-:W-:Y:S02]  /*ae40*/  FSEL R190, R190, RZ, P5 ;  /* 0x000000ffbebe7208 */ /* 0x000fe40002800000 */
[----:B------:R-:W-:Y:S01]  /*ae50*/  LOP3.LUT P5, RZ, R172, 0xff00, RZ, 0xc0, !PT ;  /* 0x0000ff00acff7812 */ /* 0x000fe200078ac0ff */
[----:B------:R-:W-:Y:S01]  /*ae60*/  FMUL.FTZ R172, R39, R4 ;  /* 0x0000000427ac7220 */ /* 0x000fe20000410000 */
[----:B------:R-:W-:-:S03]  /*ae70*/  F2FP.F16.F32.PACK_AB R142, R190, R142 ;  /* 0x0000008ebe8e723e */ /* 0x000fc600000000ff */
[----:B------:R-:W-:-:S04]  /*ae80*/  FMUL.FTZ R172, R172, UR4 ;  /* 0x00000004acac7c20 */ /* 0x000fc80008410000 */
[----:B------:R-:W-:Y:S01]  /*ae90*/  @P6 FMUL.FTZ R187, R172, R173 ;  /* 0x000000adacbb6220 */ /* 0x000fe20000410000 */
[----:B------:R-:W-:Y:S01]  /*aea0*/  FADD.FTZ R173, -R199, R191 ;  /* 0x000000bfc7ad7221 */ /* 0x000fe20000010100 */
[----:B------:R-:W-:Y:S01]  /*aeb0*/  FFMA.FTZ R191, R147, R192, R148 ;  /* 0x000000c093bf7223 */ /* 0x000fe20000010094 */
[----:B------:R-:W-:Y:S01]  /*aec0*/  FMUL.FTZ R172, R74, R172 ;  /* 0x000000ac4aac7220 */ /* 0x000fe20000410000 */
[----:B------:R-:W-:Y:S02]  /*aed0*/  @P5 HADD2.F32 R192, -RZ, R140.H1_H1 ;  /* 0x3000008cffc05230 */ /* 0x000fe40000004100 */
[----:B------:R-:W-:Y:S01]  /*aee0*/  FFMA.FTZ R173, R5, R173, R189 ;  /* 0x000000ad05ad7223 */ /* 0x000fe200000100bd */
[----:B------:R-:W-:Y:S01]  /*aef0*/  FADD.FTZ R191, -R191, R184 ;  /* 0x000000b8bfbf7221 */ /* 0x000fe20000010100 */
[----:B------:R-:W-:Y:S01]  /*af00*/  @P0 HADD2.F32 R189, -RZ, R143.H1_H1 ;  /* 0x3000008fffbd0230 */ /* 0x000fe20000004100 */
[----:B------:R-:W-:Y:S01]  /*af10*/  FSEL R172, R172, RZ, P6 ;  /* 0x000000ffacac7208 */ /* 0x000fe20003000000 */
[C---:B------:R-:W-:Y:S01]  /*af20*/  FMUL.FTZ R184, R173.reuse, R4 ;  /* 0x00000004adb87220 */ /* 0x040fe20000410000 */
[----:B------:R-:W-:Y:S01]  /*af30*/  F2FP.F16.F32.PACK_AB R39, R173, R39 ;  /* 0x00000027ad27723e */ /* 0x000fe200000000ff */
[----:B------:R-:W-:-:S02]  /*af40*/  HADD2.F32 R173, -RZ, R52.H0_H0 ;  /* 0x20000034ffad7230 */ /* 0x000fc40000004100 */
[----:B------:R-:W-:Y:S01]  /*af50*/  FMUL.FTZ R143, R184, UR4 ;  /* 0x00000004b88f7c20 */ /* 0x000fe20008410000 */
[----:B------:R-:W-:Y:S02]  /*af60*/  MOV R184, RZ ;  /* 0x000000ff00b87202 */ /* 0x000fe40000000f00 */
[----:B------:R-:W-:Y:S01]  /*af70*/  FFMA.FTZ R191, R5, R191, R173 ;  /* 0x000000bf05bf7223 */ /* 0x000fe200000100ad */
[----:B------:R-:W-:Y:S02]  /*af80*/  HADD2.F32 R173, -RZ, R52.H1_H1 ;  /* 0x30000034ffad7230 */ /* 0x000fe40000004100 */
[----:B------:R-:W-:Y:S01]  /*af90*/  @P0 FMUL.FTZ R184, R143, R189 ;  /* 0x000000bd8fb80220 */ /* 0x000fe20000410000 */
[----:B------:R-:W-:Y:S02]  /*afa0*/  @P4 HADD2.F32 R189, -RZ, R140.H0_H0 ;  /* 0x2000008cffbd4230 */ /* 0x000fe40000004100 */
[----:B------:R-:W-:Y:S01]  /*afb0*/  FMUL.FTZ R143, R75, R143 ;  /* 0x0000008f4b8f7220 */ /* 0x000fe20000410000 */
[----:B------:R-:W-:Y:S01]  /*afc0*/  FFMA.FTZ R194, R5, R194, R173 ;  /* 0x000000c205c27223 */ /* 0x000fe200000100ad */
[----:B------:R-:W-:-:S03]  /*afd0*/  FMUL.FTZ R173, R191, R4 ;  /* 0x00000004bfad7220 */ /* 0x000fc60000410000 */
[----:B------:R-:W-:Y:S01]  /*afe0*/  FSEL R143, R143, RZ, P0 ;  /* 0x000000ff8f8f7208 */ /* 0x000fe20000000000 */
[----:B------:R-:W-:Y:S01]  /*aff0*/  FMUL.FTZ R173, R173, UR4 ;  /* 0x00000004adad7c20 */ /* 0x000fe20008410000 */
[C---:B------:R-:W-:Y:S02]  /*b000*/  F2FP.F16.F32.PACK_AB R36, R194.reuse, R191 ;  /* 0x000000bfc224723e */ /* 0x040fe400000000ff */
[----:B------:R-:W-:Y:S01]  /*b010*/  F2FP.F16.F32.PACK_AB R143, R143, R172 ;  /* 0x000000ac8f8f723e */ /* 0x000fe200000000ff */
[----:B------:R-:W-:Y:S01]  /*b020*/  @P4 FMUL.FTZ R188, R173, R189 ;  /* 0x000000bdadbc4220 */ /* 0x000fe20000410000 */
[----:B------:R-:W-:Y:S01]  /*b030*/  FMUL.FTZ R189, R194, R4 ;  /* 0x00000004c2bd7220 */ /* 0x000fe20000410000 */
[----:B------:R-:W-:-:S03]  /*b040*/  FMUL.FTZ R173, R68, R173 ;  /* 0x000000ad44ad7220 */ /* 0x000fc60000410000 */
        /* <DEDUP_REMOVED lines=8> */
.L_x_13640:
[C-C-:B------:R-:W-:Y:S01]  /*b0d0*/  FFMA.FTZ R194, R147.reuse, R194, R148.reuse ;  /* 0x000000c293c27223 */ /* 0x140fe20000010094 */
[----:B------:R-:W-:Y:S01]  /*b0e0*/  HADD2.F32 R182, -RZ, R53.H0_H0 ;  /* 0x20000035ffb67230 */ /* 0x000fe20000004100 */
[----:B------:R-:W-:Y:S01]  /*b0f0*/  LOP3.LUT P5, RZ, R172, 0xff0000, RZ, 0xc0, !PT ;  /* 0x00ff0000acff7812 */ /* 0x000fe200078ac0ff */
[C---:B------:R-:W-:Y:S01]  /*b100*/  FFMA.FTZ R200, R147.reuse, R193, R148 ;  /* 0x000000c193c87223 */ /* 0x040fe20000010094 */
[----:B------:R-:W-:Y:S01]  /*b110*/  FADD.FTZ R194, -R194, R186 ;  /* 0x000000bac2c27221 */ /* 0x000fe20000010100 */
[----:B------:R-:W-:Y:S01]  /*b120*/  FFMA.FTZ R195, R147, R195, R148 ;  /* 0x000000c393c37223 */ /* 0x000fe20000010094 */
[----:B------:R-:W-:Y:S01]  /*b130*/  LOP3.LUT P4, RZ, R172, 0xff000000, RZ, 0xc0, !PT ;  /* 0xff000000acff7812 */ /* 0x000fe2000788c0ff */
[----:B------:R-:W-:Y:S01]  /*b140*/  FADD.FTZ R200, -R200, R185 ;  /* 0x000000b9c8c87221 */ /* 0x000fe20000010100 */
[----:B------:R-:W-:Y:S01]  /*b150*/  FFMA.FTZ R182, R5, R194, R182 ;  /* 0x000000c205b67223 */ /* 0x000fe200000100b6 */
[----:B------:R-:W-:Y:S01]  /*b160*/  FADD.FTZ R187, -R195, R187 ;  /* 0x000000bbc3bb7221 */ /* 0x000fe20000010100 */
[--C-:B------:R-:W-:Y:S01]  /*b170*/  FFMA.FTZ R196, R147, R196, R148.reuse ;  /* 0x000000c493c47223 */ /* 0x100fe20000010094 */
[----:B------:R-:W-:Y:S01]  /*b180*/  LOP3.LUT P0, RZ, R173, 0xff, RZ, 0xc0, !PT ;  /* 0x000000ffadff7812 */ /* 0x000fe2000780c0ff */
[----:B------:R-:W-:Y:S01]  /*b190*/  FMUL.FTZ R182, R4, R182 ;  /* 0x000000b604b67220 */ /* 0x000fe20000410000 */
[----:B------:R-:W-:Y:S01]  /*b1a0*/  FFMA.FTZ R197, R147, R197, R148 ;  /* 0x000000c593c57223 */ /* 0x000fe20000010094 */
[----:B------:R-:W-:Y:S01]  /*b1b0*/  FADD.FTZ R188, -R196, R188 ;  /* 0x000000bcc4bc7221 */ /* 0x000fe20000010100 */
[----:B-----5:R-:W-:-:S02]  /*b1c0*/  @P5 HADD2.F32 R183, -RZ, R141.H0_H0 ;  /* 0x2000008dffb75230 */ /* 0x020fc40000004100 */
[----:B------:R-:W-:Y:S01]  /*b1d0*/  FMUL.FTZ R193, R182, UR4 ;  /* 0x00000004b6c17c20 */ /* 0x000fe20008410000 */
[----:B------:R-:W-:Y:S01]  /*b1e0*/  HFMA2 R182, -RZ, RZ, 0, 0 ;  /* 0x00000000ffb67431 */ /* 0x000fe200000001ff */
[----:B------:R-:W-:Y:S01]  /*b1f0*/  LOP3.LUT P3, RZ, R173, 0xff00, RZ, 0xc0, !PT ;  /* 0x0000ff00adff7812 */ /* 0x000fe2000786c0ff */
[----:B------:R-:W-:Y:S02]  /*b200*/  @P4 HADD2.F32 R185, -RZ, R141.H1_H1 ;  /* 0x3000008dffb94230 */ /* 0x000fe40000004100 */
[----:B------:R-:W-:Y:S01]  /*b210*/  FADD.FTZ R197, -R197, R189 ;  /* 0x000000bdc5c57221 */ /* 0x000fe20000010100 */
[----:B------:R-:W-:Y:S01]  /*b220*/  LOP3.LUT P2, RZ, R173, 0xff0000, RZ, 0xc0, !PT ;  /* 0x00ff0000adff7812 */ /* 0x000fe2000784c0ff */
[----:B------:R-:W-:Y:S01]  /*b230*/  FFMA.FTZ R199, R147, R199, R148 ;  /* 0x000000c793c77223 */ /* 0x000fe20000010094 */
[-C--:B------:R-:W-:Y:S01]  /*b240*/  @P5 FMUL.FTZ R182, R183, R193.reuse ;  /* 0x000000c1b7b65220 */ /* 0x080fe20000410000 */
[----:B------:R-:W-:Y:S02]  /*b250*/  HADD2.F32 R183, -RZ, R53.H1_H1 ;  /* 0x30000035ffb77230 */ /* 0x000fe40000004100 */
[----:B------:R-:W-:Y:S01]  /*b260*/  FMUL.FTZ R193, R70, R193 ;  /* 0x000000c146c17220 */ /* 0x000fe20000410000 */
[----:B------:R-:W-:-:S02]  /*b270*/  @P0 HADD2.F32 R186, -RZ, R142.H0_H0 ;  /* 0x2000008effba0230 */ /* 0x000fc40000004100 */
[----:B------:R-:W-:Y:S01]  /*b280*/  FADD.FTZ R199, -R199, R191 ;  /* 0x000000bfc7c77221 */ /* 0x000fe20000010100 */
[----:B------:R-:W-:Y:S02]  /*b290*/  HADD2.F32 R189, -RZ, R52.H1_H1 ;  /* 0x30000034ffbd7230 */ /* 0x000fe40000004100 */
[----:B------:R-:W-:Y:S01]  /*b2a0*/  FFMA.FTZ R183, R5, R187, R183 ;  /* 0x000000bb05b77223 */ /* 0x000fe200000100b7 */
[----:B------:R-:W-:Y:S01]  /*b2b0*/  FFMA.FTZ R187, R147, R198, R148 ;  /* 0x000000c693bb7223 */ /* 0x000fe20000010094 */
[----:B------:R-:W-:Y:S02]  /*b2c0*/  FSEL R193, R193, RZ, P5 ;  /* 0x000000ffc1c17208 */ /* 0x000fe40002800000 */
[C---:B------:R-:W-:Y:S01]  /*b2d0*/  FMUL.FTZ R183, R4.reuse, R183 ;  /* 0x000000b704b77220 */ /* 0x040fe20000410000 */
[----:B------:R-:W-:Y:S01]  /*b2e0*/  FADD.FTZ R187, -R187, R190 ;  /* 0x000000bebbbb7221 */ /* 0x000fe20000010100 */
[----:B------:R-:W-:Y:S02]  /*b2f0*/  FFMA.FTZ R189, R5, R200, R189 ;  /* 0x000000c805bd7223 */ /* 0x000fe400000100bd */
[----:B------:R-:W-:Y:S01]  /*b300*/  FMUL.FTZ R141, R183, UR4 ;  /* 0x00000004b78d7c20 */ /* 0x000fe20008410000 */
[----:B------:R-:W-:Y:S01]  /*b310*/  MOV R183, RZ ;  /* 0x000000ff00b77202 */ /* 0x000fe20000000f00 */
[----:B------:R-:W-:-:S02]  /*b320*/  FMUL.FTZ R189, R4, R189 ;  /* 0x000000bd04bd7220 */ /* 0x000fc40000410000 */
[-C--:B------:R-:W-:Y:S01]  /*b330*/  @P4 FMUL.FTZ R183, R185, R141.reuse ;  /* 0x0000008db9b74220 */ /* 0x080fe20000410000 */
[----:B------:R-:W-:Y:S02]  /*b340*/  HADD2.F32 R185, -RZ, R54.H0_H0 ;  /* 0x20000036ffb97230 */ /* 0x000fe40000004100 */
[----:B------:R-:W-:-:S03]  /*b350*/  FMUL.FTZ R141, R71, R141 ;  /* 0x0000008d478d7220 */ /* 0x000fc60000410000 */
[----:B------:R-:W-:Y:S01]  /*b360*/  FFMA.FTZ R185, R5, R188, R185 ;  /* 0x000000bc05b97223 */ /* 0x000fe200000100b9 */
[----:B------:R-:W-:Y:S01]  /*b370*/  HADD2.F32 R188, -RZ, R55.H0_H0 ;  /* 0x20000037ffbc7230 */ /* 0x000fe20000004100 */
[----:B------:R-:W-:Y:S02]  /*b380*/  FSEL R141, R141, RZ, P4 ;  /* 0x000000ff8d8d7208 */ /* 0x000fe40002000000 */
[----:B------:R-:W-:Y:S02]  /*b390*/  FMUL.FTZ R185, R4, R185 ;  /* 0x000000b904b97220 */ /* 0x000fe40000410000 */
[----:B------:R-:W-:Y:S01]  /*b3a0*/  FFMA.FTZ R187, R5, R187, R188 ;  /* 0x000000bb05bb7223 */ /* 0x000fe200000100bc */
[----:B------:R-:W-:Y:S02]  /*b3b0*/  @P3 HADD2.F32 R188, -RZ, R142.H1_H1 ;  /* 0x3000008effbc3230 */ /* 0x000fe40000004100 */
[----:B------:R-:W-:Y:S01]  /*b3c0*/  FMUL.FTZ R190, R185, UR4 ;  /* 0x00000004b9be7c20 */ /* 0x000fe20008410000 */
[----:B------:R-:W-:-:S02]  /*b3d0*/  HFMA2 R185, -RZ, RZ, 0, 0 ;  /* 0x00000000ffb97431 */ /* 0x000fc400000001ff */
[----:B------:R-:W-:Y:S01]  /*b3e0*/  FMUL.FTZ R187, R4, R187 ;  /* 0x000000bb04bb7220 */ /* 0x000fe20000410000 */
[----:B------:R-:W-:-:S03]  /*b3f0*/  F2FP.F16.F32.PACK_AB R141, R141, R193 ;  /* 0x000000c18d8d723e */ /* 0x000fc600000000ff */
[----:B------:R-:W-:Y:S01]  /*b400*/  FMUL.FTZ R194, R187, UR4 ;  /* 0x00000004bbc27c20 */ /* 0x000fe20008410000 */
[-C--:B------:R-:W-:Y:S01]  /*b410*/  @P0 FMUL.FTZ R185, R186, R190.reuse ;  /* 0x000000bebab90220 */ /* 0x080fe20000410000 */
[----:B------:R-:W-:Y:S02]  /*b420*/  HADD2.F32 R186, -RZ, R54.H1_H1 ;  /* 0x30000036ffba7230 */ /* 0x000fe40000004100 */
[----:B------:R-:W-:Y:S02]  /*b430*/  HFMA2 R187, -RZ, RZ, 0, 0 ;  /* 0x00000000ffbb7431 */ /* 0x000fe400000001ff */
[----:B------:R-:W-:Y:S01]  /*b440*/  FMUL.FTZ R190, R72, R190 ;  /* 0x000000be48be7220 */ /* 0x000fe20000410000 */
[----:B------:R-:W-:-:S04]  /*b450*/  FFMA.FTZ R186, R5, R197, R186 ;  /* 0x000000c505ba7223 */ /* 0x000fc800000100ba */
[----:B------:R-:W-:Y:S01]  /*b460*/  FSEL R190, R190, RZ, P0 ;  /* 0x000000ffbebe7208 */ /* 0x000fe20000000000 */
[----:B------:R-:W-:Y:S01]  /*b470*/  FMUL.FTZ R186, R4, R186 ;  /* 0x000000ba04ba7220 */ /* 0x000fe20000410000 */
[----:B------:R-:W-:-:S03]  /*b480*/  ISETP.GE.U32.AND P0, PT, R172, RZ, PT ;  /* 0x000000ffac00720c */ /* 0x000fc60003f06070 */
[----:B------:R-:W-:Y:S01]  /*b490*/  FMUL.FTZ R142, R186, UR4 ;  /* 0x00000004ba8e7c20 */ /* 0x000fe20008410000 */
[----:B------:R-:W-:Y:S02]  /*b4a0*/  MOV R186, RZ ;  /* 0x000000ff00ba7202 */ /* 0x000fe40000000f00 */
[----:B------:R-:W-:Y:S01]  /*b4b0*/  ISETP.GE.U32.AND.EX P0, PT, R173, 0x1000000, PT, P0 ;  /* 0x01000000ad00780c */ /* 0x000fe20003f06100 */
[-C--:B------:R-:W-:Y:S01]  /*b4c0*/  @P3 FMUL.FTZ R186, R188, R142.reuse ;  /* 0x0000008ebcba3220 */ /* 0x080fe20000410000 */
[----:B------:R-:W-:Y:S02]  /*b4d0*/  @P2 HADD2.F32 R188, -RZ, R143.H0_H0 ;  /* 0x2000008fffbc2230 */ /* 0x000fe40000004100 */
[----:B------:R-:W-:-:S03]  /*b4e0*/  FMUL.FTZ R142, R73, R142 ;  /* 0x0000008e498e7220 */ /* 0x000fc60000410000 */
[-C--:B------:R-:W-:Y:S01]  /*b4f0*/  @P2 FMUL.FTZ R187, R188, R194.reuse ;  /* 0x000000c2bcbb2220 */ /* 0x080fe20000410000 */
[----:B------:R-:W-:Y:S01]  /*b500*/  FMUL.FTZ R194, R74, R194 ;  /* 0x000000c24ac27220 */ /* 0x000fe20000410000 */
[----:B------:R-:W-:Y:S01]  /*b510*/  FSEL R142, R142, RZ, P3 ;  /* 0x000000ff8e8e7208 */ /* 0x000fe20001800000 */
[----:B------:R-:W-:Y:S01]  /*b520*/  HADD2.F32 R188, -RZ, R52.H0_H0 ;  /* 0x20000034ffbc7230 */ /* 0x000fe20000004100 */
[----:B------:R-:W-:Y:S02]  /*b530*/  LOP3.LUT P3, RZ, R172, 0xff, RZ, 0xc0, !PT ;  /* 0x000000ffacff7812 */ /* 0x000fe4000786c0ff */
[----:B------:R-:W-:Y:S01]  /*b540*/  FSEL R194, R194, RZ, P2 ;  /* 0x000000ffc2c27208 */ /* 0x000fe20001000000 */
[----:B------:R-:W-:Y:S01]  /*b550*/  @P0 HADD2.F32 R173, -RZ, R143.H1_H1 ;  /* 0x3000008fffad0230 */ /* 0x000fe20000004100 */
[----:B------:R-:W-:Y:S01]  /*b560*/  LOP3.LUT P2, RZ, R172, 0xff00, RZ, 0xc0, !PT ;  /* 0x0000ff00acff7812 */ /* 0x000fe2000784c0ff */
[----:B------:R-:W-:Y:S01]  /*b570*/  HADD2.F32 R172, -RZ, R55.H1_H1 ;  /* 0x30000037ffac7230 */ /* 0x000fe20000004100 */
[----:B------:R-:W-:-:S04]  /*b580*/  F2FP.F16.F32.PACK_AB R142, R142, R190 ;  /* 0x000000be8e8e723e */ /* 0x000fc800000000ff */
[----:B------:R-:W-:Y:S01]  /*b590*/  FFMA.FTZ R199, R5, R199, R172 ;  /* 0x000000c705c77223 */ /* 0x000fe200000100ac */
[----:B------:R-:W-:-:S03]  /*b5a0*/  FFMA.FTZ R172, R147, R192, R148 ;  /* 0x000000c093ac7223 */ /* 0x000fc60000010094 */
[----:B------:R-:W-:Y:S01]  /*b5b0*/  FMUL.FTZ R199, R4, R199 ;  /* 0x000000c704c77220 */ /* 0x000fe20000410000 */
[----:B------:R-:W-:Y:S01]  /*b5c0*/  FADD.FTZ R172, -R172, R184 ;  /* 0x000000b8acac7221 */ /* 0x000fe20000010100 */
[----:B------:R-:W-:Y:S02]  /*b5d0*/  MOV R184, RZ ;  /* 0x000000ff00b87202 */ /* 0x000fe40000000f00 */
[----:B------:R-:W-:Y:S01]  /*b5e0*/  FMUL.FTZ R143, R199, UR4 ;  /* 0x00000004c78f7c20 */ /* 0x000fe20008410000 */
[----:B------:R-:W-:Y:S01]  /*b5f0*/  FFMA.FTZ R172, R5, R172, R188 ;  /* 0x000000ac05ac7223 */ /* 0x000fe200000100bc */
[----:B------:R-:W-:Y:S02]  /*b600*/  HFMA2 R188, -RZ, RZ, 0, 0 ;  /* 0x00000000ffbc7431 */ /* 0x000fe400000001ff */
[----:B------:R-:W-:Y:S01]  /*b610*/  @P0 FMUL.FTZ R184, R173, R143 ;  /* 0x0000008fadb80220 */ /* 0x000fe20000410000 */
[----:B------:R-:W-:Y:S01]  /*b620*/  FMUL.FTZ R172, R4, R172 ;  /* 0x000000ac04ac7220 */ /* 0x000fe20000410000 */
[----:B------:R-:W-:-:S02]  /*b630*/  @P3 HADD2.F32 R173, -RZ, R140.H0_H0 ;  /* 0x2000008cffad3230 */ /* 0x000fc40000004100 */
[----:B------:R-:W-:Y:S01]  /*b640*/  FMUL.FTZ R143, R75, R143 ;  /* 0x0000008f4b8f7220 */ /* 0x000fe20000410000 */
[----:B------:R-:W-:-:S04]  /*b650*/  FMUL.FTZ R172, R172, UR4 ;  /* 0x00000004acac7c20 */ /* 0x000fc80008410000 */
[----:B------:R-:W-:Y:S01]  /*b660*/  FSEL R143, R143, RZ, P0 ;  /* 0x000000ff8f8f7208 */ /* 0x000fe20000000000 */
[-C--:B------:R-:W-:Y:S01]  /*b670*/  @P3 FMUL.FTZ R188, R173, R172.reuse ;  /* 0x000000acadbc3220 */ /* 0x080fe20000410000 */
[----:B------:R-:W-:Y:S02]  /*b680*/  @P2 HADD2.F32 R173, -RZ, R140.H1_H1 ;  /* 0x3000008cffad2230 */ /* 0x000fe40000004100 */
[----:B------:R-:W-:Y:S01]  /*b690*/  FMUL.FTZ R140, R189, UR4 ;  /* 0x00000004bd8c7c20 */ /* 0x000fe20008410000 */
[----:B------:R-:W-:Y:S01]  /*b6a0*/  MOV R189, RZ ;  /* 0x000000ff00bd7202 */ /* 0x000fe20000000f00 */
[----:B------:R-:W-:Y:S01]  /*b6b0*/  FMUL.FTZ R172, R68, R172 ;  /* 0x000000ac44ac7220 */ /* 0x000fe20000410000 */
[----:B------:R-:W-:Y:S01]  /*b6c0*/  F2FP.F16.F32.PACK_AB R143, R143, R194 ;  /* 0x000000c28f8f723e */ /* 0x000fe200000000ff */
[-C--:B------:R-:W-:Y:S01]  /*b6d0*/  @P2 FMUL.FTZ R189, R173, R140.reuse ;  /* 0x0000008cadbd2220 */ /* 0x080fe20000410000 */
[----:B------:R-:W-:Y:S02]  /*b6e0*/  FMUL.FTZ R140, R69, R140 ;  /* 0x0000008c458c7220 */ /* 0x000fe40000410000 */
[----:B------:R-:W-:-:S03]  /*b6f0*/  FSEL R172, R172, RZ, P3 ;  /* 0x000000ffacac7208 */ /* 0x000fc60001800000 */
[----:B------:R-:W-:-:S04]  /*b700*/  FSEL R140, R140, RZ, P2 ;  /* 0x000000ff8c8c7208 */ /* 0x000fc80001000000 */
[----:B------:R-:W-:-:S07]  /*b710*/  F2FP.F16.F32.PACK_AB R140, R140, R172 ;  /* 0x000000ac8c8c723e */ /* 0x000fce00000000ff */
.L_x_13641:
        /* <DEDUP_REMOVED lines=10> */
[----:B------:R-:W-:Y:S02]  /*b7c0*/  HADD2.F32 R38, -RZ, R49.H0_H0 ;  /* 0x20000031ff267230 */ /* 0x000fe40000004100 */
[--C-:B------:R-:W-:Y:S01]  /*b7d0*/  FFMA.FTZ R36, R147, R174, R148.reuse ;  /* 0x000000ae93247223 */ /* 0x100fe20000010094 */
[----:B------:R-:W-:Y:S01]  /*b7e0*/  FADD.FTZ R37, -R175, R165 ;  /* 0x000000a5af257221 */ /* 0x000fe20000010100 */
[----:B------:R-:W-:Y:S01]  /*b7f0*/  FFMA.FTZ R173, R147, R176, R148 ;  /* 0x000000b093ad7223 */ /* 0x000fe20000010094 */
[----:B------:R-:W-:Y:S01]  /*b800*/  LOP3.LUT P3, RZ, R162, 0xff000000, RZ, 0xc0, !PT ;  /* 0xff000000a2ff7812 */ /* 0x000fe2000786c0ff */
[----:B------:R-:W-:Y:S01]  /*b810*/  FADD.FTZ R36, -R36, R164 ;  /* 0x000000a424247221 */ /* 0x000fe20000010100 */
[----:B------:R-:W-:Y:S01]  /*b820*/  FFMA.FTZ R37, R5, R37, R38 ;  /* 0x0000002505257223 */ /* 0x000fe20000010026 */
[----:B------:R-:W-:Y:S01]  /*b830*/  CS2R R164, SRZ ;  /* 0x0000000000a47805 */ /* 0x000fe2000001ff00 */
[----:B------:R-:W-:Y:S01]  /*b840*/  FADD.FTZ R173, -R173, R166 ;  /* 0x000000a6adad7221 */ /* 0x000fe20000010100 */
[----:B------:R-:W-:Y:S01]  /*b850*/  FFMA.FTZ R177, R147, R177, R148 ;  /* 0x000000b193b17223 */ /* 0x000fe20000010094 */
[----:B------:R-:W-:Y:S01]  /*b860*/  FMUL.FTZ R172, R37, R4 ;  /* 0x0000000425ac7220 */ /* 0x000fe20000410000 */
[----:B------:R-:W-:Y:S01]  /*b870*/  LOP3.LUT P4, RZ, R163, 0xff, RZ, 0xc0, !PT ;  /* 0x000000ffa3ff7812 */ /* 0x000fe2000788c0ff */
[----:B-----5:R-:W-:-:S02]  /*b880*/  @P2 HADD2.F32 R38, -RZ, R141.H0_H0 ;  /* 0x2000008dff262230 */ /* 0x020fc40000004100 */
[----:B------:R-:W-:Y:S02]  /*b890*/  HFMA2 R166, -RZ, RZ, 0, 0 ;  /* 0x00000000ffa67431 */ /* 0x000fe400000001ff */
[----:B------:R-:W-:Y:S01]  /*b8a0*/  FMUL.FTZ R172, R172, UR4 ;  /* 0x00000004acac7c20 */ /* 0x000fe20008410000 */
[--C-:B------:R-:W-:Y:S01]  /*b8b0*/  FFMA.FTZ R175, R147, R178, R148.reuse ;  /* 0x000000b293af7223 */ /* 0x100fe20000010094 */
[----:B------:R-:W-:Y:S01]  /*b8c0*/  LOP3.LUT P5, RZ, R163, 0xff00, RZ, 0xc0, !PT ;  /* 0x0000ff00a3ff7812 */ /* 0x000fe200078ac0ff */
[----:B------:R-:W-:Y:S01]  /*b8d0*/  FFMA.FTZ R179, R147, R179, R148 ;  /* 0x000000b393b37223 */ /* 0x000fe20000010094 */
[----:B------:R-:W-:Y:S01]  /*b8e0*/  @P2 FMUL.FTZ R164, R172, R38 ;  /* 0x00000026aca42220 */ /* 0x000fe20000410000 */
[----:B------:R-:W-:Y:S02]  /*b8f0*/  HADD2.F32 R38, -RZ, R49.H1_H1 ;  /* 0x30000031ff267230 */ /* 0x000fe40000004100 */
[----:B------:R-:W-:Y:S01]  /*b900*/  FADD.FTZ R175, -R175, R168 ;  /* 0x000000a8afaf7221 */ /* 0x000fe20000010100 */
[----:B------:R-:W-:Y:S01]  /*b910*/  FADD.FTZ R179, -R179, R169 ;  /* 0x000000a9b3b37221 */ /* 0x000fe20000010100 */
[----:B------:R-:W-:Y:S01]  /*b920*/  FFMA.FTZ R169, R147, R180, R148 ;  /* 0x000000b493a97223 */ /* 0x000fe20000010094 */
[----:B------:R-:W-:Y:S01]  /*b930*/  LOP3.LUT P6, RZ, R163, 0xff0000, RZ, 0xc0, !PT ;  /* 0x00ff0000a3ff7812 */ /* 0x000fe200078cc0ff */
[----:B------:R-:W-:Y:S01]  /*b940*/  FFMA.FTZ R173, R5, R173, R38 ;  /* 0x000000ad05ad7223 */ /* 0x000fe20000010026 */
[----:B------:R-:W-:-:S02]  /*b950*/  @P3 HADD2.F32 R38, -RZ, R141.H1_H1 ;  /* 0x3000008dff263230 */ /* 0x000fc40000004100 */
[----:B------:R-:W-:Y:S01]  /*b960*/  FADD.FTZ R169, -R169, R170 ;  /* 0x000000aaa9a97221 */ /* 0x000fe20000010100 */
[----:B------:R-:W-:Y:S02]  /*b970*/  HADD2.F32 R170, -RZ, R51.H0_H0 ;  /* 0x20000033ffaa7230 */ /* 0x000fe40000004100 */
[----:B------:R-:W-:Y:S01]  /*b980*/  FMUL.FTZ R39, R173, R4 ;  /* 0x00000004ad277220 */ /* 0x000fe20000410000 */
[----:B------:R-:W-:Y:S01]  /*b990*/  @P5 HADD2.F32 R168, -RZ, R142.H1_H1 ;  /* 0x3000008effa85230 */ /* 0x000fe20000004100 */
[----:B------:R-:W-:Y:S01]  /*b9a0*/  ISETP.GE.U32.AND P0, PT, R162, RZ, PT ;  /* 0x000000ffa200720c */ /* 0x000fe20003f06070 */
[----:B------:R-:W-:Y:S01]  /*b9b0*/  FFMA.FTZ R171, R147, R171, R148 ;  /* 0x000000ab93ab7223 */ /* 0x000fe20000010094 */
[----:B------:R-:W-:Y:S01]  /*b9c0*/  FMUL.FTZ R141, R39, UR4 ;  /* 0x00000004278d7c20 */ /* 0x000fe20008410000 */
[----:B------:R-:W-:Y:S02]  /*b9d0*/  HADD2.F32 R39, -RZ, R50.H0_H0 ;  /* 0x20000032ff277230 */ /* 0x000fe40000004100 */
[----:B------:R-:W-:Y:S01]  /*b9e0*/  FFMA.FTZ R170, R5, R179, R170 ;  /* 0x000000b305aa7223 */ /* 0x000fe200000100aa */
[----:B------:R-:W-:Y:S01]  /*b9f0*/  ISETP.GE.U32.AND.EX P0, PT, R163, 0x1000000, PT, P0 ;  /* 0x01000000a300780c */ /* 0x000fe20003f06100 */
[----:B------:R-:W-:Y:S01]  /*ba00*/  @P3 FMUL.FTZ R165, R141, R38 ;  /* 0x000000268da53220 */ /* 0x000fe20000410000 */
[----:B------:R-:W-:Y:S01]  /*ba10*/  FADD.FTZ R38, -R177, R167 ;  /* 0x000000a7b1267221 */ /* 0x000fe20000010100 */
[----:B------:R-:W-:-:S02]  /*ba20*/  @P4 HADD2.F32 R167, -RZ, R142.H0_H0 ;  /* 0x2000008effa74230 */ /* 0x000fc40000004100 */
[----:B------:R-:W-:Y:S01]  /*ba30*/  FADD.FTZ R161, -R171, R161 ;  /* 0x000000a1aba17221 */ /* 0x000fe20000010100 */
[----:B------:R-:W-:Y:S01]  /*ba40*/  F2FP.F16.F32.PACK_AB R37, R173, R37 ;  /* 0x00000025ad25723e */ /* 0x000fe200000000ff */
[----:B------:R-:W-:Y:S01]  /*ba50*/  FFMA.FTZ R38, R5, R38, R39 ;  /* 0x0000002605267223 */ /* 0x000fe20000010027 */
[----:B------:R-:W-:Y:S01]  /*ba60*/  FMUL.FTZ R172, R78, R172 ;  /* 0x000000ac4eac7220 */ /* 0x000fe20000410000 */
[----:B------:R-:W-:Y:S02]  /*ba70*/  FMUL.FTZ R141, R79, R141 ;  /* 0x0000008d4f8d7220 */ /* 0x000fe40000410000 */
[----:B------:R-:W-:Y:S02]  /*ba80*/  FMUL.FTZ R39, R38, R4 ;  /* 0x0000000426277220 */ /* 0x000fe40000410000 */
[----:B------:R-:W-:Y:S01]  /*ba90*/  FSEL R172, R172, RZ, P2 ;  /* 0x000000ffacac7208 */ /* 0x000fe20001000000 */
[----:B------:R-:W-:Y:S02]  /*baa0*/  @P0 HADD2.F32 R163, -RZ, R143.H1_H1 ;  /* 0x3000008fffa30230 */ /* 0x000fe40000004100 */
[----:B------:R-:W-:Y:S01]  /*bab0*/  FMUL.FTZ R39, R39, UR4 ;  /* 0x0000000427277c20 */ /* 0x000fe20008410000 */
[----:B------:R-:W-:-:S03]  /*bac0*/  FSEL R141, R141, RZ, P3 ;  /* 0x000000ff8d8d7208 */ /* 0x000fc60001800000 */
[----:B------:R-:W-:Y:S01]  /*bad0*/  @P4 FMUL.FTZ R166, R39, R167 ;  /* 0x000000a727a64220 */ /* 0x000fe20000410000 */
[----:B------:R-:W-:Y:S02]  /*bae0*/  HADD2.F32 R167, -RZ, R50.H1_H1 ;  /* 0x30000032ffa77230 */ /* 0x000fe40000004100 */
[----:B------:R-:W-:Y:S01]  /*baf0*/  FMUL.FTZ R39, R80, R39 ;  /* 0x0000002750277220 */ /* 0x000fe20000410000 */
[----:B------:R-:W-:Y:S02]  /*bb00*/  F2FP.F16.F32.PACK_AB R141, R141, R172 ;  /* 0x000000ac8d8d723e */ /* 0x000fe400000000ff */
[----:B------:R-:W-:-:S04]  /*bb10*/  FFMA.FTZ R175, R5, R175, R167 ;  /* 0x000000af05af7223 */ /* 0x000fc800000100a7 */
[C---:B------:R-:W-:Y:S01]  /*bb20*/  FMUL.FTZ R167, R175.reuse, R4 ;  /* 0x00000004afa77220 */ /* 0x040fe20000410000 */
[----:B------:R-:W-:-:S03]  /*bb30*/  F2FP.F16.F32.PACK_AB R38, R175, R38 ;  /* 0x00000026af26723e */ /* 0x000fc600000000ff */
[----:B------:R-:W-:Y:S01]  /*bb40*/  FMUL.FTZ R142, R167, UR4 ;  /* 0x00000004a78e7c20 */ /* 0x000fe20008410000 */
[----:B------:R-:W-:-:S03]  /*bb50*/  MOV R167, RZ ;  /* 0x000000ff00a77202 */ /* 0x000fc60000000f00 */
[----:B------:R-:W-:Y:S01]  /*bb60*/  FMUL.FTZ R174, R81, R142 ;  /* 0x0000008e51ae7220 */ /* 0x000fe20000410000 */
[----:B------:R-:W-:Y:S01]  /*bb70*/  @P5 FMUL.FTZ R167, R142, R168 ;  /* 0x000000a88ea75220 */ /* 0x000fe20000410000 */
[----:B------:R-:W-:Y:S01]  /*bb80*/  FSEL R142, R39, RZ, P4 ;  /* 0x000000ff278e7208 */ /* 0x000fe20002000000 */
[----:B------:R-:W-:Y:S01]  /*bb90*/  FMUL.FTZ R39, R170, R4 ;  /* 0x00000004aa277220 */ /* 0x000fe20000410000 */
[----:B------:R-:W-:Y:S01]  /*bba0*/  LOP3.LUT P4, RZ, R162, 0xff, RZ, 0xc0, !PT ;  /* 0x000000ffa2ff7812 */ /* 0x000fe2000788c0ff */
[----:B------:R-:W-:Y:S01]  /*bbb0*/  HFMA2 R168, -RZ, RZ, 0, 0 ;  /* 0x00000000ffa87431 */ /* 0x000fe200000001ff */
[----:B------:R-:W-:Y:S01]  /*bbc0*/  FSEL R174, R174, RZ, P5 ;  /* 0x000000ffaeae7208 */ /* 0x000fe20002800000 */
[----:B------:R-:W-:Y:S01]  /*bbd0*/  FMUL.FTZ R39, R39, UR4 ;  /* 0x0000000427277c20 */ /* 0x000fe20008410000 */
[----:B------:R-:W-:Y:S01]  /*bbe0*/  LOP3.LUT P5, RZ, R162, 0xff00, RZ, 0xc0, !PT ;  /* 0x0000ff00a2ff7812 */ /* 0x000fe200078ac0ff */
[----:B------:R-:W-:Y:S01]  /*bbf0*/  @P6 HADD2.F32 R162, -RZ, R143.H0_H0 ;  /* 0x2000008fffa26230 */ /* 0x000fe20000004100 */
[----:B------:R-:W-:-:S04]  /*bc00*/  F2FP.F16.F32.PACK_AB R142, R174, R142 ;  /* 0x0000008eae8e723e */ /* 0x000fc800000000ff */
[----:B------:R-:W-:Y:S01]  /*bc10*/  @P6 FMUL.FTZ R168, R39, R162 ;  /* 0x000000a227a86220 */ /* 0x000fe20000410000 */
[----:B------:R-:W-:Y:S01]  /*bc20*/  FMUL.FTZ R162, R82, R39 ;  /* 0x0000002752a27220 */ /* 0x000fe20000410000 */
[----:B------:R-:W-:Y:S02]  /*bc30*/  HADD2.F32 R39, -RZ, R51.H1_H1 ;  /* 0x30000033ff277230 */ /* 0x000fe40000004100 */
[--C-:B------:R-:W-:Y:S02]  /*bc40*/  @P4 HADD2.F32 R171, -RZ, R140.reuse.H0_H0 ;  /* 0x2000008cffab4230 */ /* 0x100fe40000004100 */
[----:B------:R-:W-:Y:S01]  /*bc50*/  FSEL R162, R162, RZ, P6 ;  /* 0x000000ffa2a27208 */ /* 0x000fe20003000000 */
        /* <DEDUP_REMOVED lines=8> */
[----:B------:R-:W-:Y:S02]  /*bce0*/  HADD2.F32 R163, -RZ, R48.H0_H0 ;  /* 0x20000030ffa37230 */ /* 0x000fe40000004100 */
[----:B------:R-:W-:-:S03]  /*bcf0*/  FMUL.FTZ R143, R83, R143 ;  /* 0x0000008f538f7220 */ /* 0x000fc60000410000 */
[----:B------:R-:W-:Y:S01]  /*bd00*/  FFMA.FTZ R163, R5, R161, R163 ;  /* 0x000000a105a37223 */ /* 0x000fe200000100a3 */
[----:B------:R-:W-:Y:S01]  /*bd10*/  HADD2.F32 R161, -RZ, R48.H1_H1 ;  /* 0x30000030ffa17230 */ /* 0x000fe20000004100 */
[----:B------:R-:W-:-:S04]  /*bd20*/  FSEL R143, R143, RZ, P0 ;  /* 0x000000ff8f8f7208 */ /* 0x000fc80000000000 */
[----:B------:R-:W-:Y:S01]  /*bd30*/  FFMA.FTZ R36, R5, R36, R161 ;  /* 0x0000002405247223 */ /* 0x000fe200000100a1 */
[----:B------:R-:W-:Y:S01]  /*bd40*/  FMUL.FTZ R161, R163, R4 ;  /* 0x00000004a3a17220 */ /* 0x000fe20000410000 */
[----:B------:R-:W-:-:S03]  /*bd50*/  F2FP.F16.F32.PACK_AB R143, R143, R162 ;  /* 0x000000a28f8f723e */ /* 0x000fc600000000ff */
        /* <DEDUP_REMOVED lines=13> */
.L_x_13642:
[C-C-:B------:R-:W-:Y:S01]  /*be30*/  FFMA.FTZ R173, R147.reuse, R174, R148.reuse ;  /* 0x000000ae93ad7223 */ /* 0x140fe20000010094 */
[C-C-:B------:R-:W-:Y:S01]  /*be40*/  FFMA.FTZ R175, R147.reuse, R175, R148.reuse ;  /* 0x000000af93af7223 */ /* 0x140fe20000010094 */
[C---:B------:R-:W-:Y:S01]  /*be50*/  LOP3.LUT P5, RZ, R162.reuse, 0xff0000, RZ, 0xc0, !PT ;  /* 0x00ff0000a2ff7812 */ /* 0x040fe200078ac0ff */
[----:B------:R-:W-:Y:S01]  /*be60*/  FFMA.FTZ R176, R147, R176, R148 ;  /* 0x000000b093b07223 */ /* 0x000fe20000010094 */
[----:B------:R-:W-:Y:S01]  /*be70*/  FADD.FTZ R173, -R173, R164 ;  /* 0x000000a4adad7221 */ /* 0x000fe20000010100 */
[----:B------:R-:W-:Y:S02]  /*be80*/  HADD2.F32 R164, -RZ, R49.H0_H0 ;  /* 0x20000031ffa47230 */ /* 0x000fe40000004100 */
        /* <DEDUP_REMOVED lines=9> */
[----:B-----5:R-:W-:Y:S01]  /*bf20*/  @P5 HADD2.F32 R165, -RZ, R141.H0_H0 ;  /* 0x2000008dffa55230 */ /* 0x020fe20000004100 */
[----:B------:R-:W-:Y:S01]  /*bf30*/  LOP3.LUT P3, RZ, R163, 0xff00, RZ, 0xc0, !PT ;  /* 0x0000ff00a3ff7812 */ /* 0x000fe2000786c0ff */
[----:B------:R-:W-:Y:S01]  /*bf40*/  FADD.FTZ R168, -R178, R168 ;  /* 0x000000a8b2a87221 */ /* 0x000fe20000010100 */
[----:B------:R-:W-:Y:S01]  /*bf50*/  FMUL.FTZ R172, R164, UR4 ;  /* 0x00000004a4ac7c20 */ /* 0x000fe20008410000 */
[----:B------:R-:W-:-:S02]  /*bf60*/  HFMA2 R164, -RZ, RZ, 0, 0 ;  /* 0x00000000ffa47431 */ /* 0x000fc400000001ff */
[--C-:B------:R-:W-:Y:S01]  /*bf70*/  FFMA.FTZ R179, R147, R179, R148.reuse ;  /* 0x000000b393b37223 */ /* 0x100fe20000010094 */
[----:B------:R-:W-:Y:S01]  /*bf80*/  LOP3.LUT P2, RZ, R163, 0xff0000, RZ, 0xc0, !PT ;  /* 0x00ff0000a3ff7812 */ /* 0x000fe2000784c0ff */
[C-C-:B------:R-:W-:Y:S01]  /*bf90*/  FFMA.FTZ R180, R147.reuse, R180, R148.reuse ;  /* 0x000000b493b47223 */ /* 0x140fe20000010094 */
[----:B------:R-:W-:Y:S01]  /*bfa0*/  FFMA.FTZ R171, R147, R171, R148 ;  /* 0x000000ab93ab7223 */ /* 0x000fe20000010094 */
[----:B------:R-:W-:Y:S02]  /*bfb0*/  @P0 HADD2.F32 R167, -RZ, R142.H0_H0 ;  /* 0x2000008effa70230 */ /* 0x000fe40000004100 */
[----:B------:R-:W-:Y:S01]  /*bfc0*/  @P5 FMUL.FTZ R164, R165, R172 ;  /* 0x000000aca5a45220 */ /* 0x000fe20000410000 */
[----:B------:R-:W-:Y:S02]  /*bfd0*/  HADD2.F32 R165, -RZ, R49.H1_H1 ;  /* 0x30000031ffa57230 */ /* 0x000fe40000004100 */
[----:B------:R-:W-:Y:S01]  /*bfe0*/  FADD.FTZ R179, -R179, R169 ;  /* 0x000000a9b3b37221 */ /* 0x000fe20000010100 */
[----:B------:R-:W-:Y:S01]  /*bff0*/  FADD.FTZ R180, -R180, R170 ;  /* 0x000000aab4b47221 */ /* 0x000fe20000010100 */
[----:B------:R-:W-:Y:S01]  /*c000*/  FADD.FTZ R161, -R171, R161 ;  /* 0x000000a1aba17221 */ /* 0x000fe20000010100 */
[----:B------:R-:W-:Y:S01]  /*c010*/  CS2R R170, SRZ ;  /* 0x0000000000aa7805 */ /* 0x000fe2000001ff00 */
[----:B------:R-:W-:Y:S01]  /*c020*/  FFMA.FTZ R165, R5, R166, R165 ;  /* 0x000000a605a57223 */ /* 0x000fe200000100a5 */
[----:B------:R-:W-:-:S02]  /*c030*/  @P4 HADD2.F32 R166, -RZ, R141.H1_H1 ;  /* 0x3000008dffa64230 */ /* 0x000fc40000004100 */
[----:B------:R-:W-:Y:S01]  /*c040*/  FMUL.FTZ R172, R78, R172 ;  /* 0x000000ac4eac7220 */ /* 0x000fe20000410000 */
[----:B------:R-:W-:Y:S02]  /*c050*/  @P2 HADD2.F32 R175, -RZ, R143.H0_H0 ;  /* 0x2000008fffaf2230 */ /* 0x000fe40000004100 */
[----:B------:R-:W-:Y:S02]  /*c060*/  FMUL.FTZ R165, R4, R165 ;  /* 0x000000a504a57220 */ /* 0x000fe40000410000 */
[----:B------:R-:W-:Y:S02]  /*c070*/  FSEL R172, R172, RZ, P5 ;  /* 0x000000ffacac7208 */ /* 0x000fe40002800000 */
[----:B------:R-:W-:Y:S01]  /*c080*/  FMUL.FTZ R141, R165, UR4 ;  /* 0x00000004a58d7c20 */ /* 0x000fe20008410000 */
[----:B------:R-:W-:-:S03]  /*c090*/  MOV R165, RZ ;  /* 0x000000ff00a57202 */ /* 0x000fc60000000f00 */
[-C--:B------:R-:W-:Y:S01]  /*c0a0*/  @P4 FMUL.FTZ R165, R166, R141.reuse ;  /* 0x0000008da6a54220 */ /* 0x080fe20000410000 */
        /* <DEDUP_REMOVED lines=8> */
[-C--:B------:R-:W-:Y:S01]  /*c130*/  @P0 FMUL.FTZ R166, R167, R174.reuse ;  /* 0x000000aea7a60220 */ /* 0x080fe20000410000 */
[----:B------:R-:W-:Y:S02]  /*c140*/  HADD2.F32 R167, -RZ, R50.H1_H1 ;  /* 0x30000032ffa77230 */ /* 0x000fe40000004100 */
[----:B------:R-:W-:-:S03]  /*c150*/  FMUL.FTZ R174, R80, R174 ;  /* 0x000000ae50ae7220 */ /* 0x000fc60000410000 */
[----:B------:R-:W-:Y:S01]  /*c160*/  FFMA.FTZ R167, R5, R168, R167 ;  /* 0x000000a805a77223 */ /* 0x000fe200000100a7 */
[----:B------:R-:W-:Y:S01]  /*c170*/  @P3 HADD2.F32 R168, -RZ, R142.H1_H1 ;  /* 0x3000008effa83230 */ /* 0x000fe20000004100 */
[----:B------:R-:W-:Y:S02]  /*c180*/  FSEL R174, R174, RZ, P0 ;  /* 0x000000ffaeae7208 */ /* 0x000fe40000000000 */
[----:B------:R-:W-:Y:S01]  /*c190*/  FMUL.FTZ R167, R4, R167 ;  /* 0x000000a704a77220 */ /* 0x000fe20000410000 */
[----:B------:R-:W-:-:S03]  /*c1a0*/  ISETP.GE.U32.AND P0, PT, R162, RZ, PT ;  /* 0x000000ffa200720c */ /* 0x000fc60003f06070 */
[----:B------:R-:W-:Y:S01]  /*c1b0*/  FMUL.FTZ R142, R167, UR4 ;  /* 0x00000004a78e7c20 */ /* 0x000fe20008410000 */
[----:B------:R-:W-:Y:S02]  /*c1c0*/  MOV R167, RZ ;  /* 0x000000ff00a77202 */ /* 0x000fe40000000f00 */
[----:B------:R-:W-:Y:S01]  /*c1d0*/  ISETP.GE.U32.AND.EX P0, PT, R163, 0x1000000, PT, P0 ;  /* 0x01000000a300780c */ /* 0x000fe20003f06100 */
[-C--:B------:R-:W-:Y:S01]  /*c1e0*/  @P3 FMUL.FTZ R167, R168, R142.reuse ;  /* 0x0000008ea8a73220 */ /* 0x080fe20000410000 */
[----:B------:R-:W-:Y:S02]  /*c1f0*/  HADD2.F32 R168, -RZ, R51.H0_H0 ;  /* 0x20000033ffa87230 */ /* 0x000fe40000004100 */
[----:B------:R-:W-:-:S03]  /*c200*/  FMUL.FTZ R142, R81, R142 ;  /* 0x0000008e518e7220 */ /* 0x000fc60000410000 */
[----:B------:R-:W-:Y:S02]  /*c210*/  FFMA.FTZ R168, R5, R179, R168 ;  /* 0x000000b305a87223 */ /* 0x000fe400000100a8 */
[----:B------:R-:W-:Y:S02]  /*c220*/  FSEL R142, R142, RZ, P3 ;  /* 0x000000ff8e8e7208 */ /* 0x000fe40001800000 */
[----:B------:R-:W-:Y:S01]  /*c230*/  LOP3.LUT P3, RZ, R162, 0xff, RZ, 0xc0, !PT ;  /* 0x000000ffa2ff7812 */ /* 0x000fe2000786c0ff */
[----:B------:R-:W-:Y:S01]  /*c240*/  FMUL.FTZ R168, R4, R168 ;  /* 0x000000a804a87220 */ /* 0x000fe20000410000 */
[----:B------:R-:W-:-:S03]  /*c250*/  F2FP.F16.F32.PACK_AB R142, R142, R174 ;  /* 0x000000ae8e8e723e */ /* 0x000fc600000000ff */
[----:B------:R-:W-:Y:S01]  /*c260*/  FMUL.FTZ R169, R168, UR4 ;  /* 0x00000004a8a97c20 */ /* 0x000fe20008410000 */
[----:B------:R-:W-:-:S03]  /*c270*/  HFMA2 R168, -RZ, RZ, 0, 0 ;  /* 0x00000000ffa87431 */ /* 0x000fc600000001ff */
[-C--:B------:R-:W-:Y:S01]  /*c280*/  @P2 FMUL.FTZ R168, R175, R169.reuse ;  /* 0x000000a9afa82220 */ /* 0x080fe20000410000 */
[----:B------:R-:W-:Y:S01]  /*c290*/  FMUL.FTZ R175, R82, R169 ;  /* 0x000000a952af7220 */ /* 0x000fe20000410000 */
[----:B------:R-:W-:-:S04]  /*c2a0*/  MOV R169, RZ ;  /* 0x000000ff00a97202 */ /* 0x000fc80000000f00 */
[----:B------:R-:W-:Y:S02]  /*c2b0*/  FSEL R175, R175, RZ, P2 ;  /* 0x000000ffafaf7208 */ /* 0x000fe40001000000 */
[----:B------:R-:W-:Y:S01]  /*c2c0*/  LOP3.LUT P2, RZ, R162, 0xff00, RZ, 0xc0, !PT ;  /* 0x0000ff00a2ff7812 */ /* 0x000fe2000784c0ff */
[----:B------:R-:W-:-:S05]  /*c2d0*/  HADD2.F32 R162, -RZ, R51.H1_H1 ;  /* 0x30000033ffa27230 */ /* 0x000fca0000004100 */
[----:B------:R-:W-:-:S04]  /*c2e0*/  FFMA.FTZ R162, R5, R180, R162 ;  /* 0x000000b405a27223 */ /* 0x000fc800000100a2 */
[----:B------:R-:W-:Y:S01]  /*c2f0*/  FMUL.FTZ R163, R4, R162 ;  /* 0x000000a204a37220 */ /* 0x000fe20000410000 */
[----:B------:R-:W-:-:S03]  /*c300*/  @P0 HADD2.F32 R162, -RZ, R143.H1_H1 ;  /* 0x3000008fffa20230 */ /* 0x000fc60000004100 */
[----:B------:R-:W-:Y:S01]  /*c310*/  FMUL.FTZ R143, R163, UR4 ;  /* 0x00000004a38f7c20 */ /* 0x000fe20008410000 */
[----:B------:R-:W-:-:S03]  /*c320*/  HADD2.F32 R163, -RZ, R48.H0_H0 ;  /* 0x20000030ffa37230 */ /* 0x000fc60000004100 */
[----:B------:R-:W-:Y:S01]  /*c330*/  @P0 FMUL.FTZ R169, R162, R143 ;  /* 0x0000008fa2a90220 */ /* 0x000fe20000410000 */
[----:B------:R-:W-:Y:S02]  /*c340*/  @P3 HADD2.F32 R162, -RZ, R140.H0_H0 ;  /* 0x2000008cffa23230 */ /* 0x000fe40000004100 */
[----:B------:R-:W-:Y:S01]  /*c350*/  FFMA.FTZ R161, R5, R161, R163 ;  /* 0x000000a105a17223 */ /* 0x000fe200000100a3 */
[----:B------:R-:W-:Y:S02]  /*c360*/  HADD2.F32 R163, -RZ, R48.H1_H1 ;  /* 0x30000030ffa37230 */ /* 0x000fe40000004100 */
[----:B------:R-:W-:Y:S01]  /*c370*/  FMUL.FTZ R143, R83, R143 ;  /* 0x0000008f538f7220 */ /* 0x000fe20000410000 */
[C---:B------:R-:W-:Y:S02]  /*c380*/  FMUL.FTZ R161, R4.reuse, R161 ;  /* 0x000000a104a17220 */ /* 0x040fe40000410000 */
[----:B------:R-:W-:Y:S02]  /*c390*/  FFMA.FTZ R163, R5, R173, R163 ;  /* 0x000000ad05a37223 */ /* 0x000fe400000100a3 */
[----:B------:R-:W-:Y:S01]  /*c3a0*/  FSEL R143, R143, RZ, P0 ;  /* 0x000000ff8f8f7208 */ /* 0x000fe20000000000 */
[----:B------:R-:W-:Y:S01]  /*c3b0*/  FMUL.FTZ R161, R161, UR4 ;  /* 0x00000004a1a17c20 */ /* 0x000fe20008410000 */
[----:B------:R-:W-:-:S02]  /*c3c0*/  FMUL.FTZ R163, R4, R163 ;  /* 0x000000a304a37220 */ /* 0x000fc40000410000 */
[----:B------:R-:W-:Y:S01]  /*c3d0*/  F2FP.F16.F32.PACK_AB R143, R143, R175 ;  /* 0x000000af8f8f723e */ /* 0x000fe200000000ff */
[-C--:B------:R-:W-:Y:S01]  /*c3e0*/  @P3 FMUL.FTZ R170, R162, R161.reuse ;  /* 0x000000a1a2aa3220 */ /* 0x080fe20000410000 */
[----:B------:R-:W-:Y:S02]  /*c3f0*/  @P2 HADD2.F32 R162, -RZ, R140.H1_H1 ;  /* 0x3000008cffa22230 */ /* 0x000fe40000004100 */
[----:B------:R-:W-:Y:S01]  /*c400*/  FMUL.FTZ R140, R163, UR4 ;  /* 0x00000004a38c7c20 */ /* 0x000fe20008410000 */
[----:B------:R-:W-:-:S03]  /*c410*/  FMUL.FTZ R161, R76, R161 ;  /* 0x000000a14ca17220 */ /* 0x000fc60000410000 */
[-C--:B------:R-:W-:Y:S01]  /*c420*/  @P2 FMUL.FTZ R171, R162, R140.reuse ;  /* 0x0000008ca2ab2220 */ /* 0x080fe20000410000 */
[----:B------:R-:W-:Y:S01]  /*c430*/  FMUL.FTZ R140, R77, R140 ;  /* 0x0000008c4d8c7220 */ /* 0x000fe20000410000 */
[----:B------:R-:W-:-:S04]  /*c440*/  FSEL R161, R161, RZ, P3 ;  /* 0x000000ffa1a17208 */ /* 0x000fc80001800000 */
[----:B------:R-:W-:-:S04]  /*c450*/  FSEL R140, R140, RZ, P2 ;  /* 0x000000ff8c8c7208 */ /* 0x000fc80001000000 */
[----:B------:R-:W-:-:S07]  /*c460*/  F2FP.F16.F32.PACK_AB R140, R140, R161 ;  /* 0x000000a18c8c723e */ /* 0x000fce00000000ff */
.L_x_13643:
        /* <DEDUP_REMOVED lines=10> */
[----:B------:R-:W-:Y:S02]  /*c510*/  HADD2.F32 R37, -RZ, R45.H0_H0 ;  /* 0x2000002dff257230 */ /* 0x000fe40000004100 */
[C-C-:B------:R-:W-:Y:S01]  /*c520*/  FFMA.FTZ R36, R147.reuse, R28, R148.reuse ;  /* 0x0000001c93247223 */ /* 0x140fe20000010094 */
[----:B------:R-:W-:Y:S01]  /*c530*/  FADD.FTZ R30, -R30, R9 ;  /* 0x000000091e1e7221 */ /* 0x000fe20000010100 */
[----:B------:R-:W-:Y:S01]  /*c540*/  FFMA.FTZ R34, R147, R34, R148 ;  /* 0x0000002293227223 */ /* 0x000fe20000010094 */
[----:B------:R-:W-:Y:S01]  /*c550*/  LOP3.LUT P4, RZ, R155, 0xff, RZ, 0xc0, !PT ;  /* 0x000000ff9bff7812 */ /* 0x000fe2000788c0ff */
[----:B------:R-:W-:Y:S01]  /*c560*/  FADD.FTZ R36, -R36, R8 ;  /* 0x0000000824247221 */ /* 0x000fe20000010100 */
[----:B------:R-:W-:Y:S01]  /*c570*/  FFMA.FTZ R37, R5, R30, R37 ;  /* 0x0000001e05257223 */ /* 0x000fe20000010025 */
[----:B------:R-:W-:-:S02]  /*c580*/  HADD2.F32 R38, -RZ, R46.H0_H0 ;  /* 0x2000002eff267230 */ /* 0x000fc40000004100 */
[----:B------:R-:W-:Y:S01]  /*c590*/  FADD.FTZ R34, -R34, R11 ;  /* 0x0000000b22227221 */ /* 0x000fe20000010100 */
[----:B------:R-:W-:Y:S02]  /*c5a0*/  HFMA2 R28, -RZ, RZ, 0, 0 ;  /* 0x00000000ff1c7431 */ /* 0x000fe400000001ff */
[----:B------:R-:W-:Y:S01]  /*c5b0*/  FMUL.FTZ R8, R37, R4 ;  /* 0x0000000425087220 */ /* 0x000fe20000410000 */
[----:B------:R-:W-:Y:S01]  /*c5c0*/  FFMA.FTZ R11, R147, R144, R148 ;  /* 0x00000090930b7223 */ /* 0x000fe20000010094 */
[----:B-----5:R-:W-:Y:S02]  /*c5d0*/  @P2 HADD2.F32 R9, -RZ, R141.H0_H0 ;  /* 0x2000008dff092230 */ /* 0x020fe40000004100 */
[----:B------:R-:W-:Y:S01]  /*c5e0*/  FFMA.FTZ R38, R5, R34, R38 ;  /* 0x0000002205267223 */ /* 0x000fe20000010026 */
[----:B------:R-:W-:Y:S01]  /*c5f0*/  FMUL.FTZ R8, R8, UR4 ;  /* 0x0000000408087c20 */ /* 0x000fe20008410000 */
[----:B------:R-:W-:Y:S01]  /*c600*/  FFMA.FTZ R32, R147, R32, R148 ;  /* 0x0000002093207223 */ /* 0x000fe20000010094 */
[----:B------:R-:W-:Y:S01]  /*c610*/  LOP3.LUT P3, RZ, R154, 0xff000000, RZ, 0xc0, !PT ;  /* 0xff0000009aff7812 */ /* 0x000fe2000786c0ff */
[----:B------:R-:W-:Y:S01]  /*c620*/  FADD.FTZ R11, -R11, R12 ;  /* 0x0000000c0b0b7221 */ /* 0x000fe20000010100 */
[----:B------:R-:W-:Y:S01]  /*c630*/  @P2 FMUL.FTZ R28, R8, R9 ;  /* 0x00000009081c2220 */ /* 0x000fe20000410000 */
[----:B------:R-:W-:-:S02]  /*c640*/  HADD2.F32 R9, -RZ, R45.H1_H1 ;  /* 0x3000002dff097230 */ /* 0x000fc40000004100 */
[----:B------:R-:W-:Y:S01]  /*c650*/  FMUL.FTZ R12, R38, R4 ;  /* 0x00000004260c7220 */ /* 0x000fe20000410000 */
[----:B------:R-:W-:Y:S01]  /*c660*/  FADD.FTZ R10, -R32, R10 ;  /* 0x0000000a200a7221 */ /* 0x000fe20000010100 */
[----:B------:R-:W-:Y:S02]  /*c670*/  HFMA2 R32, -RZ, RZ, 0, 0 ;  /* 0x00000000ff207431 */ /* 0x000fe400000001ff */
[----:B------:R-:W-:Y:S02]  /*c680*/  @P4 HADD2.F32 R34, -RZ, R142.H0_H0 ;  /* 0x2000008eff224230 */ /* 0x000fe40000004100 */
[----:B------:R-:W-:Y:S01]  /*c690*/  FMUL.FTZ R12, R12, UR4 ;  /* 0x000000040c0c7c20 */ /* 0x000fe20008410000 */
[----:B------:R-:W-:Y:S01]  /*c6a0*/  FFMA.FTZ R10, R5, R10, R9 ;  /* 0x0000000a050a7223 */ /* 0x000fe20000010009 */
[----:B------:R-:W-:Y:S01]  /*c6b0*/  LOP3.LUT P5, RZ, R155, 0xff00, RZ, 0xc0, !PT ;  /* 0x0000ff009bff7812 */ /* 0x000fe200078ac0ff */
[----:B------:R-:W-:Y:S01]  /*c6c0*/  FFMA.FTZ R145, R147, R145, R148 ;  /* 0x0000009193917223 */ /* 0x000fe20000010094 */
[----:B------:R-:W-:Y:S01]  /*c6d0*/  @P4 FMUL.FTZ R32, R12, R34 ;  /* 0x000000220c204220 */ /* 0x000fe20000410000 */
[----:B------:R-:W-:Y:S01]  /*c6e0*/  FMUL.FTZ R9, R10, R4 ;  /* 0x000000040a097220 */ /* 0x000fe20000410000 */
[----:B------:R-:W-:Y:S01]  /*c6f0*/  HADD2.F32 R34, -RZ, R46.H1_H1 ;  /* 0x3000002eff227230 */ /* 0x000fe20000004100 */
[----:B------:R-:W-:Y:S01]  /*c700*/  MOV R30, RZ ;  /* 0x000000ff001e7202 */ /* 0x000fe20000000f00 */
[----:B------:R-:W-:-:S02]  /*c710*/  @P3 HADD2.F32 R141, -RZ, R141.H1_H1 ;  /* 0x3000008dff8d3230 */ /* 0x000fc40000004100 */
[----:B------:R-:W-:Y:S01]  /*c720*/  FMUL.FTZ R9, R9, UR4 ;  /* 0x0000000409097c20 */ /* 0x000fe20008410000 */
[----:B------:R-:W-:Y:S01]  /*c730*/  FADD.FTZ R39, -R145, R13 ;  /* 0x0000000d91277221 */ /* 0x000fe20000010100 */
[----:B------:R-:W-:Y:S01]  /*c740*/  FFMA.FTZ R11, R5, R11, R34 ;  /* 0x0000000b050b7223 */ /* 0x000fe20000010022 */
[----:B------:R-:W-:Y:S01]  /*c750*/  LOP3.LUT P6, RZ, R155, 0xff0000, RZ, 0xc0, !PT ;  /* 0x00ff00009bff7812 */ /* 0x000fe200078cc0ff */
[----:B------:R-:W-:Y:S01]  /*c760*/  @P3 FMUL.FTZ R30, R9, R141 ;  /* 0x0000008d091e3220 */ /* 0x000fe20000410000 */
[----:B------:R-:W-:Y:S02]  /*c770*/  HADD2.F32 R13, -RZ, R47.H0_H0 ;  /* 0x2000002fff0d7230 */ /* 0x000fe40000004100 */
[----:B------:R-:W-:Y:S01]  /*c780*/  FMUL.FTZ R141, R11, R4 ;  /* 0x000000040b8d7220 */ /* 0x000fe20000410000 */
[----:B------:R-:W-:Y:S01]  /*c790*/  @P5 HADD2.F32 R142, -RZ, R142.H1_H1 ;  /* 0x3000008eff8e5230 */ /* 0x000fe20000004100 */
[----:B------:R-:W-:Y:S01]  /*c7a0*/  MOV R34, RZ ;  /* 0x000000ff00227202 */ /* 0x000fe20000000f00 */
[----:B------:R-:W-:Y:S01]  /*c7b0*/  FMUL.FTZ R12, R88, R12 ;  /* 0x0000000c580c7220 */ /* 0x000fe20000410000 */
[----:B------:R-:W-:Y:S01]  /*c7c0*/  FMUL.FTZ R141, R141, UR4 ;  /* 0x000000048d8d7c20 */ /* 0x000fe20008410000 */
[----:B------:R-:W-:Y:S01]  /*c7d0*/  FFMA.FTZ R39, R5, R39, R13 ;  /* 0x0000002705277223 */ /* 0x000fe2000001000d */
[C-C-:B------:R-:W-:Y:S01]  /*c7e0*/  FFMA.FTZ R146, R147.reuse, R146, R148.reuse ;  /* 0x0000009293927223 */ /* 0x140fe20000010094 */
[----:B------:R-:W-:Y:S01]  /*c7f0*/  FFMA.FTZ R26, R147, R26, R148 ;  /* 0x0000001a931a7223 */ /* 0x000fe20000010094 */
[----:B------:R-:W-:Y:S01]  /*c800*/  @P5 FMUL.FTZ R34, R141, R142 ;  /* 0x0000008e8d225220 */ /* 0x000fe20000410000 */
[----:B------:R-:W-:Y:S01]  /*c810*/  FMUL.FTZ R142, R39, R4 ;  /* 0x00000004278e7220 */ /* 0x000fe20000410000 */
[----:B------:R-:W-:Y:S01]  /*c820*/  FMUL.FTZ R13, R89, R141 ;  /* 0x0000008d590d7220 */ /* 0x000fe20000410000 */
[----:B------:R-:W-:-:S02]  /*c830*/  HFMA2 R141, -RZ, RZ, 0, 0 ;  /* 0x00000000ff8d7431 */ /* 0x000fc400000001ff */
[----:B------:R-:W-:Y:S02]  /*c840*/  @P6 HADD2.F32 R144, -RZ, R143.H0_H0 ;  /* 0x2000008fff906230 */ /* 0x000fe40000004100 */
[----:B------:R-:W-:Y:S01]  /*c850*/  FMUL.FTZ R142, R142, UR4 ;  /* 0x000000048e8e7c20 */ /* 0x000fe20008410000 */
[----:B------:R-:W-:Y:S01]  /*c860*/  FSEL R12, R12, RZ, P4 ;  /* 0x000000ff0c0c7208 */ /* 0x000fe20002000000 */
[----:B------:R-:W-:Y:S01]  /*c870*/  FADD.FTZ R14, -R146, R14 ;  /* 0x0000000e920e7221 */ /* 0x000fe20000010100 */
[----:B------:R-:W-:Y:S01]  /*c880*/  F2FP.F16.F32.PACK_AB R37, R10, R37 ;  /* 0x000000250a25723e */ /* 0x000fe200000000ff */
[----:B------:R-:W-:Y:S01]  /*c890*/  @P6 FMUL.FTZ R141, R142, R144 ;  /* 0x000000908e8d6220 */ /* 0x000fe20000410000 */
[----:B------:R-:W-:Y:S01]  /*c8a0*/  HADD2.F32 R144, -RZ, R47.H1_H1 ;  /* 0x3000002fff907230 */ /* 0x000fe20000004100 */
[----:B------:R-:W-:Y:S01]  /*c8b0*/  LOP3.LUT P4, RZ, R154, 0xff, RZ, 0xc0, !PT ;  /* 0x000000ff9aff7812 */ /* 0x000fe2000788c0ff */
[--C-:B------:R-:W-:Y:S02]  /*c8c0*/  HADD2.F32 R10, -RZ, R44.reuse.H0_H0 ;  /* 0x2000002cff0a7230 */ /* 0x100fe40000004100 */
[----:B------:R-:W-:Y:S01]  /*c8d0*/  FADD.FTZ R7, -R26, R7 ;  /* 0x000000071a077221 */ /* 0x000fe20000010100 */
[C---:B------:R-:W-:Y:S01]  /*c8e0*/  ISETP.GE.U32.AND P0, PT, R154.reuse, RZ, PT ;  /* 0x000000ff9a00720c */ /* 0x040fe20003f06070 */
[----:B------:R-:W-:Y:S01]  /*c8f0*/  FFMA.FTZ R144, R5, R14, R144 ;  /* 0x0000000e05907223 */ /* 0x000fe20000010090 */
[----:B------:R-:W-:Y:S01]  /*c900*/  FSEL R13, R13, RZ, P5 ;  /* 0x000000ff0d0d7208 */ /* 0x000fe20002800000 */
[----:B------:R-:W-:Y:S01]  /*c910*/  FFMA.FTZ R10, R5, R7, R10 ;  /* 0x00000007050a7223 */ /* 0x000fe2000001000a */
[----:B------:R-:W-:Y:S01]  /*c920*/  LOP3.LUT P5, RZ, R154, 0xff00, RZ, 0xc0, !PT ;  /* 0x0000ff009aff7812 */ /* 0x000fe200078ac0ff */
[----:B------:R-:W-:Y:S01]  /*c930*/  HADD2.F32 R7, -RZ, R44.H1_H1 ;  /* 0x3000002cff077230 */ /* 0x000fe20000004100 */
[----:B------:R-:W-:Y:S01]  /*c940*/  ISETP.GE.U32.AND.EX P0, PT, R155, 0x1000000, PT, P0 ;  /* 0x010000009b00780c */ /* 0x000fe20003f06100 */
[CC--:B------:R-:W-:Y:S01]  /*c950*/  FMUL.FTZ R14, R144.reuse, R4.reuse ;  /* 0x00000004900e7220 */ /* 0x0c0fe20000410000 */
[----:B------:R-:W-:Y:S01]  /*c960*/  F2FP.F16.F32.PACK_AB R39, R144, R39 ;  /* 0x000000279027723e */ /* 0x000fe200000000ff */
[----:B------:R-:W-:Y:S01]  /*c970*/  FMUL.FTZ R144, R10, R4 ;  /* 0x000000040a907220 */ /* 0x000fe20000410000 */
[----:B------:R-:W-:Y:S01]  /*c980*/  FFMA.FTZ R36, R5, R36, R7 ;  /* 0x0000002405247223 */ /* 0x000fe20000010007 */
[----:B------:R-:W-:Y:S01]  /*c990*/  F2FP.F16.F32.PACK_AB R38, R11, R38 ;  /* 0x000000260b26723e */ /* 0x000fe200000000ff */
[----:B------:R-:W-:-:S02]  /*c9a0*/  HFMA2 R7, -RZ, RZ, 0, 0 ;  /* 0x00000000ff077431 */ /* 0x000fc400000001ff */
[--C-:B------:R-:W-:Y:S02]  /*c9b0*/  @P4 HADD2.F32 R11, -RZ, R140.reuse.H0_H0 ;  /* 0x2000008cff0b4230 */ /* 0x100fe40000004100 */
[----:B------:R-:W-:Y:S01]  /*c9c0*/  FMUL.FTZ R144, R144, UR4 ;  /* 0x0000000490907c20 */ /* 0x000fe20008410000 */
[----:B------:R-:W-:Y:S01]  /*c9d0*/  FMUL.FTZ R26, R36, R4 ;  /* 0x00000004241a7220 */ /* 0x000fe20000410000 */
[----:B------:R-:W-:Y:S01]  /*c9e0*/  FMUL.FTZ R8, R86, R8 ;  /* 0x0000000856087220 */ /* 0x000fe20000410000 */
[----:B------:R-:W-:Y:S01]  /*c9f0*/  FMUL.FTZ R9, R87, R9 ;  /* 0x0000000957097220 */ /* 0x000fe20000410000 */
[----:B------:R-:W-:Y:S01]  /*ca00*/  @P4 FMUL.FTZ R7, R144, R11 ;  /* 0x0000000b90074220 */ /* 0x000fe20000410000 */
[----:B------:R-:W-:Y:S02]  /*ca10*/  @P0 HADD2.F32 R145, -RZ, R143.H1_H1 ;  /* 0x3000008fff910230 */ /* 0x000fe40000004100 */
[----:B------:R-:W-:Y:S01]  /*ca20*/  FMUL.FTZ R143, R14, UR4 ;  /* 0x000000040e8f7c20 */ /* 0x000fe20008410000 */
[----:B------:R-:W-:-:S02]  /*ca30*/  @P5 HADD2.F32 R11, -RZ, R140.H1_H1 ;  /* 0x3000008cff0b5230 */ /* 0x000fc40000004100 */
[----:B------:R-:W-:Y:S01]  /*ca40*/  FMUL.FTZ R140, R26, UR4 ;  /* 0x000000041a8c7c20 */ /* 0x000fe20008410000 */
        /* <DEDUP_REMOVED lines=17> */
[----:B------:R-:W-:Y:S02]  /*cb60*/  F2FP.F16.F32.PACK_AB R10, R13, R12 ;  /* 0x0000000c0d0a723e */ /* 0x000fe400000000ff */
[----:B------:R-:W-:Y:S01]  /*cb70*/  F2FP.F16.F32.PACK_AB R8, R140, R144 ;  /* 0x000000908c08723e */ /* 0x000fe200000000ff */
[----:B------:R-:W-:Y:S06]  /*cb80*/  BRA `(.L_x_13645) ;  /* 0x0000000400947947 */ /* 0x000fec0003800000 */
.L_x_13644:
[C-C-:B------:R-:W-:Y:S01]  /*cb90*/  FFMA.FTZ R160, R147.reuse, R28, R148.reuse ;  /* 0x0000001c93a07223 */ /* 0x140fe20000010094 */
[C---:B------:R-:W-:Y:S01]  /*cba0*/  FFMA.FTZ R30, R147.reuse, R30, R148 ;  /* 0x0000001e931e7223 */ /* 0x040fe20000010094 */
[----:B------:R-:W-:Y:S01]  /*cbb0*/  LOP3.LUT P5, RZ, R154, 0xff0000, RZ, 0xc0, !PT ;  /* 0x00ff00009aff7812 */ /* 0x000fe200078ac0ff */
[----:B------:R-:W-:Y:S02]  /*cbc0*/  HFMA2 R28, -RZ, RZ, 0, 0 ;  /* 0x00000000ff1c7431 */ /* 0x000fe400000001ff */
[----:B------:R-:W-:Y:S01]  /*cbd0*/  FADD.FTZ R160, -R160, R8 ;  /* 0x00000008a0a07221 */ /* 0x000fe20000010100 */
[----:B------:R-:W-:Y:S02]  /*cbe0*/  HADD2.F32 R8, -RZ, R45.H0_H0 ;  /* 0x2000002dff087230 */ /* 0x000fe40000004100 */
[----:B------:R-:W-:Y:S01]  /*cbf0*/  FADD.FTZ R30, -R30, R9 ;  /* 0x000000091e1e7221 */ /* 0x000fe20000010100 */
[C-C-:B------:R-:W-:Y:S01]  /*cc00*/  FFMA.FTZ R32, R147.reuse, R32, R148.reuse ;  /* 0x0000002093207223 */ /* 0x140fe20000010094 */
[----:B------:R-:W-:Y:S01]  /*cc10*/  FFMA.FTZ R34, R147, R34, R148 ;  /* 0x0000002293227223 */ /* 0x000fe20000010094 */
[----:B------:R-:W-:Y:S01]  /*cc20*/  LOP3.LUT P0, RZ, R155, 0xff, RZ, 0xc0, !PT ;  /* 0x000000ff9bff7812 */ /* 0x000fe2000780c0ff */
[----:B------:R-:W-:Y:S01]  /*cc30*/  FFMA.FTZ R8, R5, R30, R8 ;  /* 0x0000001e05087223 */ /* 0x000fe20000010008 */
[----:B------:R-:W-:Y:S01]  /*cc40*/  FADD.FTZ R10, -R32, R10 ;  /* 0x0000000a200a7221 */ /* 0x000fe20000010100 */
[----:B------:R-:W-:Y:S01]  /*cc50*/  FADD.FTZ R34, -R34, R11 ;  /* 0x0000000b22227221 */ /* 0x000fe20000010100 */
[----:B------:R-:W-:-:S02]  /*cc60*/  HFMA2 R32, -RZ, RZ, 0, 0 ;  /* 0x00000000ff207431 */ /* 0x000fc400000001ff */
[----:B------:R-:W-:Y:S01]  /*cc70*/  FMUL.FTZ R8, R4, R8 ;  /* 0x0000000804087220 */ /* 0x000fe20000410000 */
[----:B-----5:R-:W-:Y:S02]  /*cc80*/  @P5 HADD2.F32 R9, -RZ, R141.H0_H0 ;  /* 0x2000008dff095230 */ /* 0x020fe40000004100 */
[C-C-:B------:R-:W-:Y:S01]  /*cc90*/  FFMA.FTZ R144, R147.reuse, R144, R148.reuse ;  /* 0x0000009093907223 */ /* 0x140fe20000010094 */
[----:B------:R-:W-:Y:S01]  /*cca0*/  LOP3.LUT P4, RZ, R154, 0xff000000, RZ, 0xc0, !PT ;  /* 0xff0000009aff7812 */ /* 0x000fe2000788c0ff */
[----:B------:R-:W-:Y:S01]  /*ccb0*/  FMUL.FTZ R8, R8, UR4 ;  /* 0x0000000408087c20 */ /* 0x000fe20008410000 */
[----:B------:R-:W-:Y:S01]  /*ccc0*/  FFMA.FTZ R145, R147, R145, R148 ;  /* 0x0000009193917223 */ /* 0x000fe20000010094 */
[----:B------:R-:W-:Y:S01]  /*ccd0*/  FADD.FTZ R12, -R144, R12 ;  /* 0x0000000c900c7221 */ /* 0x000fe20000010100 */
[----:B------:R-:W-:Y:S01]  /*cce0*/  LOP3.LUT P3, RZ, R155, 0xff00, RZ, 0xc0, !PT ;  /* 0x0000ff009bff7812 */ /* 0x000fe2000786c0ff */
[----:B------:R-:W-:Y:S01]  /*ccf0*/  @P5 FMUL.FTZ R28, R9, R8 ;  /* 0x00000008091c5220 */ /* 0x000fe20000410000 */
[----:B------:R-:W-:Y:S01]  /*cd00*/  HADD2.F32 R9, -RZ, R45.H1_H1 ;  /* 0x3000002dff097230 */ /* 0x000fe20000004100 */
[----:B------:R-:W-:Y:S01]  /*cd10*/  LOP3.LUT P2, RZ, R155, 0xff0000, RZ, 0xc0, !PT ;  /* 0x00ff00009bff7812 */ /* 0x000fe2000784c0ff */
[----:B------:R-:W-:-:S02]  /*cd20*/  @P0 HADD2.F32 R11, -RZ, R142.H0_H0 ;  /* 0x2000008eff0b0230 */ /* 0x000fc40000004100 */
[----:B------:R-:W-:Y:S01]  /*cd30*/  FADD.FTZ R145, -R145, R13 ;  /* 0x0000000d91917221 */ /* 0x000fe20000010100 */
[----:B------:R-:W-:Y:S01]  /*cd40*/  MOV R30, RZ ;  /* 0x000000ff001e7202 */ /* 0x000fe20000000f00 */
[----:B------:R-:W-:Y:S01]  /*cd50*/  FFMA.FTZ R9, R5, R10, R9 ;  /* 0x0000000a05097223 */ /* 0x000fe20000010009 */
[----:B------:R-:W-:Y:S02]  /*cd60*/  HADD2.F32 R10, -RZ, R46.H0_H0 ;  /* 0x2000002eff0a7230 */ /* 0x000fe40000004100 */
[C-C-:B------:R-:W-:Y:S01]  /*cd70*/  FFMA.FTZ R146, R147.reuse, R146, R148.reuse ;  /* 0x0000009293927223 */ /* 0x140fe20000010094 */
[----:B------:R-:W-:Y:S02]  /*cd80*/  @P4 HADD2.F32 R141, -RZ, R141.H1_H1 ;  /* 0x3000008dff8d4230 */ /* 0x000fe40000004100 */
[----:B------:R-:W-:Y:S01]  /*cd90*/  FMUL.FTZ R9, R4, R9 ;  /* 0x0000000904097220 */ /* 0x000fe20000410000 */
[----:B------:R-:W-:Y:S01]  /*cda0*/  FFMA.FTZ R26, R147, R26, R148 ;  /* 0x0000001a931a7223 */ /* 0x000fe20000010094 */
[----:B------:R-:W-:Y:S01]  /*cdb0*/  FFMA.FTZ R10, R5, R34, R10 ;  /* 0x00000022050a7223 */ /* 0x000fe2000001000a */
[----:B------:R-:W-:-:S02]  /*cdc0*/  @P3 HADD2.F32 R142, -RZ, R142.H1_H1 ;  /* 0x3000008eff8e3230 */ /* 0x000fc40000004100 */
[----:B------:R-:W-:Y:S01]  /*cdd0*/  FMUL.FTZ R9, R9, UR4 ;  /* 0x0000000409097c20 */ /* 0x000fe20008410000 */
[----:B------:R-:W-:Y:S02]  /*cde0*/  @P2 HADD2.F32 R13, -RZ, R143.H0_H0 ;  /* 0x2000008fff0d2230 */ /* 0x000fe40000004100 */
[----:B------:R-:W-:Y:S01]  /*cdf0*/  FMUL.FTZ R10, R4, R10 ;  /* 0x0000000a040a7220 */ /* 0x000fe20000410000 */
[----:B------:R-:W-:Y:S01]  /*ce00*/  MOV R34, RZ ;  /* 0x000000ff00227202 */ /* 0x000fe20000000f00 */
[----:B------:R-:W-:Y:S01]  /*ce10*/  @P4 FMUL.FTZ R30, R141, R9 ;  /* 0x000000098d1e4220 */ /* 0x000fe20000410000 */
[----:B------:R-:W-:Y:S02]  /*ce20*/  HFMA2 R141, -RZ, RZ, 0, 0 ;  /* 0x00000000ff8d7431 */ /* 0x000fe400000001ff */
[----:B------:R-:W-:Y:S01]  /*ce30*/  FMUL.FTZ R10, R10, UR4 ;  /* 0x000000040a0a7c20 */ /* 0x000fe20008410000 */
[----:B------:R-:W-:Y:S01]  /*ce40*/  FADD.FTZ R146, -R146, R14 ;  /* 0x0000000e92927221 */ /* 0x000fe20000010100 */
[----:B------:R-:W-:Y:S01]  /*ce50*/  FADD.FTZ R7, -R26, R7 ;  /* 0x000000071a077221 */ /* 0x000fe20000010100 */
[----:B------:R-:W-:-:S02]  /*ce60*/  HADD2.F32 R26, -RZ, R44.H1_H1 ;  /* 0x3000002cff1a7230 */ /* 0x000fc40000004100 */
[-C--:B------:R-:W-:Y:S01]  /*ce70*/  @P0 FMUL.FTZ R32, R11, R10.reuse ;  /* 0x0000000a0b200220 */ /* 0x080fe20000410000 */
[----:B------:R-:W-:Y:S02]  /*ce80*/  HADD2.F32 R11, -RZ, R46.H1_H1 ;  /* 0x3000002eff0b7230 */ /* 0x000fe40000004100 */
[----:B------:R-:W-:Y:S01]  /*ce90*/  FMUL.FTZ R10, R88, R10 ;  /* 0x0000000a580a7220 */ /* 0x000fe20000410000 */
[----:B------:R-:W-:Y:S01]  /*cea0*/  MOV R14, RZ ;  /* 0x000000ff000e7202 */ /* 0x000fe20000000f00 */
[C---:B------:R-:W-:Y:S01]  /*ceb0*/  FFMA.FTZ R26, R5.reuse, R160, R26 ;  /* 0x000000a0051a7223 */ /* 0x040fe2000001001a */
[----:B------:R-:W-:Y:S01]  /*cec0*/  FMUL.FTZ R8, R86, R8 ;  /* 0x0000000856087220 */ /* 0x000fe20000410000 */
[----:B------:R-:W-:Y:S01]  /*ced0*/  FFMA.FTZ R11, R5, R12, R11 ;  /* 0x0000000c050b7223 */ /* 0x000fe2000001000b */
[----:B------:R-:W-:Y:S02]  /*cee0*/  HADD2.F32 R12, -RZ, R47.H0_H0 ;  /* 0x2000002fff0c7230 */ /* 0x000fe40000004100 */
[C---:B------:R-:W-:Y:S01]  /*cef0*/  FMUL.FTZ R26, R4.reuse, R26 ;  /* 0x0000001a041a7220 */ /* 0x040fe20000410000 */
[----:B------:R-:W-:Y:S01]  /*cf00*/  FMUL.FTZ R9, R87, R9 ;  /* 0x0000000957097220 */ /* 0x000fe20000410000 */
[----:B------:R-:W-:Y:S01]  /*cf10*/  FMUL.FTZ R11, R4, R11 ;  /* 0x0000000b040b7220 */ /* 0x000fe20000410000 */
[----:B------:R-:W-:Y:S01]  /*cf20*/  FSEL R8, R8, RZ, P5 ;  /* 0x000000ff08087208 */ /* 0x000fe20002800000 */
[----:B------:R-:W-:-:S02]  /*cf30*/  FFMA.FTZ R12, R5, R145, R12 ;  /* 0x00000091050c7223 */ /* 0x000fc4000001000c */
[----:B------:R-:W-:Y:S01]  /*cf40*/  FMUL.FTZ R11, R11, UR4 ;  /* 0x000000040b0b7c20 */ /* 0x000fe20008410000 */
[----:B------:R-:W-:Y:S01]  /*cf50*/  FSEL R9, R9, RZ, P4 ;  /* 0x000000ff09097208 */ /* 0x000fe20002000000 */
[----:B------:R-:W-:Y:S02]  /*cf60*/  FMUL.FTZ R12, R4, R12 ;  /* 0x0000000c040c7220 */ /* 0x000fe40000410000 */
[-C--:B------:R-:W-:Y:S01]  /*cf70*/  @P3 FMUL.FTZ R34, R142, R11.reuse ;  /* 0x0000000b8e223220 */ /* 0x080fe20000410000 */
[----:B------:R-:W-:Y:S01]  /*cf80*/  FMUL.FTZ R11, R89, R11 ;  /* 0x0000000b590b7220 */ /* 0x000fe20000410000 */
[----:B------:R-:W-:Y:S01]  /*cf90*/  FMUL.FTZ R12, R12, UR4 ;  /* 0x000000040c0c7c20 */ /* 0x000fe20008410000 */
[----:B------:R-:W-:-:S03]  /*cfa0*/  F2FP.F16.F32.PACK_AB R9, R9, R8 ;  /* 0x000000080909723e */ /* 0x000fc600000000ff */
[-C--:B------:R-:W-:Y:S01]  /*cfb0*/  @P2 FMUL.FTZ R141, R13, R12.reuse ;  /* 0x0000000c0d8d2220 */ /* 0x080fe20000410000 */
[----:B------:R-:W-:Y:S01]  /*cfc0*/  FMUL.FTZ R13, R90, R12 ;  /* 0x0000000c5a0d7220 */ /* 0x000fe20000410000 */
[----:B------:R-:W-:Y:S02]  /*cfd0*/  FSEL R12, R10, RZ, P0 ;  /* 0x000000ff0a0c7208 */ /* 0x000fe40000000000 */
[----:B------:R-:W-:Y:S02]  /*cfe0*/  FSEL R10, R11, RZ, P3 ;  /* 0x000000ff0b0a7208 */ /* 0x000fe40001800000 */
[----:B------:R-:W-:Y:S01]  /*cff0*/  FSEL R11, R13, RZ, P2 ;  /* 0x000000ff0d0b7208 */ /* 0x000fe20001000000 */
[----:B------:R-:W-:Y:S01]  /*d000*/  HADD2.F32 R13, -RZ, R47.H1_H1 ;  /* 0x3000002fff0d7230 */ /* 0x000fe20000004100 */
[C---:B------:R-:W-:Y:S02]  /*d010*/  ISETP.GE.U32.AND P0, PT, R154.reuse, RZ, PT ;  /* 0x000000ff9a00720c */ /* 0x040fe40003f06070 */
[----:B------:R-:W-:-:S02]  /*d020*/  LOP3.LUT P3, RZ, R154, 0xff, RZ, 0xc0, !PT ;  /* 0x000000ff9aff7812 */ /* 0x000fc4000786c0ff */
[----:B------:R-:W-:Y:S01]  /*d030*/  FFMA.FTZ R13, R5, R146, R13 ;  /* 0x00000092050d7223 */ /* 0x000fe2000001000d */
[----:B------:R-:W-:Y:S02]  /*d040*/  ISETP.GE.U32.AND.EX P0, PT, R155, 0x1000000, PT, P0 ;  /* 0x010000009b00780c */ /* 0x000fe40003f06100 */
[----:B------:R-:W-:Y:S01]  /*d050*/  LOP3.LUT P2, RZ, R154, 0xff00, RZ, 0xc0, !PT ;  /* 0x0000ff009aff7812 */ /* 0x000fe2000784c0ff */
[----:B------:R-:W-:Y:S01]  /*d060*/  FMUL.FTZ R13, R4, R13 ;  /* 0x0000000d040d7220 */ /* 0x000fe20000410000 */
[----:B------:R-:W-:-:S03]  /*d070*/  F2FP.F16.F32.PACK_AB R10, R10, R12 ;  /* 0x0000000c0a0a723e */ /* 0x000fc600000000ff */
[----:B------:R-:W-:Y:S01]  /*d080*/  FMUL.FTZ R142, R13, UR4 ;  /* 0x000000040d8e7c20 */ /* 0x000fe20008410000 */
[----:B------:R-:W-:-:S05]  /*d090*/  HADD2.F32 R13, -RZ, R44.H0_H0 ;  /* 0x2000002cff0d7230 */ /* 0x000fca0000004100 */
[----:B------:R-:W-:Y:S01]  /*d0a0*/  FFMA.FTZ R7, R5, R7, R13 ;  /* 0x0000000705077223 */ /* 0x000fe2000001000d */
[----:B------:R-:W-:-:S03]  /*d0b0*/  @P0 HADD2.F32 R143, -RZ, R143.H1_H1 ;  /* 0x3000008fff8f0230 */ /* 0x000fc60000004100 */
[----:B------:R-:W-:Y:S02]  /*d0c0*/  FMUL.FTZ R7, R4, R7 ;  /* 0x0000000704077220 */ /* 0x000fe40000410000 */
[-C--:B------:R-:W-:Y:S01]  /*d0d0*/  @P0 FMUL.FTZ R14, R143, R142.reuse ;  /* 0x0000008e8f0e0220 */ /* 0x080fe20000410000 */
[--C-:B------:R-:W-:Y:S02]  /*d0e0*/  @P3 HADD2.F32 R143, -RZ, R140.reuse.H0_H0 ;  /* 0x2000008cff8f3230 */ /* 0x100fe40000004100 */
[----:B------:R-:W-:Y:S01]  /*d0f0*/  FMUL.FTZ R13, R7, UR4 ;  /* 0x00000004070d7c20 */ /* 0x000fe20008410000 */
[----:B------:R-:W-:Y:S02]  /*d100*/  HFMA2 R7, -RZ, RZ, 0, 0 ;  /* 0x00000000ff077431 */ /* 0x000fe400000001ff */
[----:B------:R-:W-:Y:S01]  /*d110*/  FMUL.FTZ R142, R91, R142 ;  /* 0x0000008e5b8e7220 */ /* 0x000fe20000410000 */
[----:B------:R-:W-:Y:S01]  /*d120*/  @P3 FMUL.FTZ R7, R143, R13 ;  /* 0x0000000d8f073220 */ /* 0x000fe20000410000 */
[----:B------:R-:W-:-:S02]  /*d130*/  @P2 HADD2.F32 R143, -RZ, R140.H1_H1 ;  /* 0x3000008cff8f2230 */ /* 0x000fc40000004100 */
[----:B------:R-:W-:Y:S01]  /*d140*/  FMUL.FTZ R140, R26, UR4 ;  /* 0x000000041a8c7c20 */ /* 0x000fe20008410000 */
[----:B------:R-:W-:Y:S01]  /*d150*/  MOV R26, RZ ;  /* 0x000000ff001a7202 */ /* 0x000fe20000000f00 */
[----:B------:R-:W-:Y:S01]  /*d160*/  FMUL.FTZ R13, R84, R13 ;  /* 0x0000000d540d7220 */ /* 0x000fe20000410000 */
[----:B------:R-:W-:Y:S01]  /*d170*/  FSEL R142, R142, RZ, P0 ;  /* 0x000000ff8e8e7208 */ /* 0x000fe20000000000 */
[-C--:B------:R-:W-:Y:S01]  /*d180*/  @P2 FMUL.FTZ R26, R143, R140.reuse ;  /* 0x0000008c8f1a2220 */ /* 0x080fe20000410000 */
[----:B------:R-:W-:Y:S02]  /*d190*/  FMUL.FTZ R140, R85, R140 ;  /* 0x0000008c558c7220 */ /* 0x000fe40000410000 */
[----:B------:R-:W-:Y:S02]  /*d1a0*/  FSEL R13, R13, RZ, P3 ;  /* 0x000000ff0d0d7208 */ /* 0x000fe40001800000 */
[----:B------:R-:W-:Y:S02]  /*d1b0*/  F2FP.F16.F32.PACK_AB R11, R142, R11 ;  /* 0x0000000b8e0b723e */ /* 0x000fe400000000ff */
[----:B------:R-:W-:-:S04]  /*d1c0*/  FSEL R140, R140, RZ, P2 ;  /* 0x000000ff8c8c7208 */ /* 0x000fc80001000000 */
[----:B------:R-:W-:-:S07]  /*d1d0*/  F2FP.F16.F32.PACK_AB R8, R140, R13 ;  /* 0x0000000d8c08723e */ /* 0x000fce00000000ff */
.L_x_13645:
        /* <DEDUP_REMOVED lines=9> */
[C---:B------:R-:W-:Y:S01]  /*d270*/  LOP3.LUT P2, RZ, R152.reuse, 0xff0000, RZ, 0xc0, !PT ;  /* 0x00ff000098ff7812 */ /* 0x040fe2000784c0ff */
[----:B------:R-:W-:Y:S02]  /*d280*/  HADD2.F32 R37, -RZ, R41.H0_H0 ;  /* 0x20000029ff257230 */ /* 0x000fe40000004100 */
[----:B------:R-:W-:Y:S02]  /*d290*/  HFMA2 R12, -RZ, RZ, 0, 0 ;  /* 0x00000000ff0c7431 */ /* 0x000fe400000001ff */
[----:B------:R-:W-:Y:S01]  /*d2a0*/  FADD.FTZ R29, -R29, R17 ;  /* 0x000000111d1d7221 */ /* 0x000fe20000010100 */
[C-C-:B------:R-:W-:Y:S01]  /*d2b0*/  FFMA.FTZ R36, R147.reuse, R27, R148.reuse ;  /* 0x0000001b93247223 */ /* 0x140fe20000010094 */
[--C-:B------:R-:W-:Y:S01]  /*d2c0*/  FFMA.FTZ R27, R147, R31, R148.reuse ;  /* 0x0000001f931b7223 */ /* 0x100fe20000010094 */
[----:B------:R-:W-:Y:S01]  /*d2d0*/  LOP3.LUT P3, RZ, R152, 0xff000000, RZ, 0xc0, !PT ;  /* 0xff00000098ff7812 */ /* 0x000fe2000786c0ff */
[----:B------:R-:W-:Y:S01]  /*d2e0*/  FFMA.FTZ R37, R5, R29, R37 ;  /* 0x0000001d05257223 */ /* 0x000fe20000010025 */
[----:B------:R-:W-:Y:S01]  /*d2f0*/  FFMA.FTZ R33, R147, R33, R148 ;  /* 0x0000002193217223 */ /* 0x000fe20000010094 */
[----:B------:R-:W-:Y:S01]  /*d300*/  FADD.FTZ R27, -R27, R18 ;  /* 0x000000121b1b7221 */ /* 0x000fe20000010100 */
[----:B------:R-:W-:Y:S01]  /*d310*/  LOP3.LUT P4, RZ, R153, 0xff, RZ, 0xc0, !PT ;  /* 0x000000ff99ff7812 */ /* 0x000fe2000788c0ff */
[----:B------:R-:W-:Y:S01]  /*d320*/  FMUL.FTZ R2, R37, R4 ;  /* 0x0000000425027220 */ /* 0x000fe20000410000 */
[----:B------:R-:W-:-:S02]  /*d330*/  HADD2.F32 R38, -RZ, R42.H0_H0 ;  /* 0x2000002aff267230 */ /* 0x000fc40000004100 */
[----:B------:R-:W-:Y:S01]  /*d340*/  FADD.FTZ R33, -R33, R19 ;  /* 0x0000001321217221 */ /* 0x000fe20000010100 */
[----:B-----5:R-:W-:Y:S02]  /*d350*/  @P2 HADD2.F32 R13, -RZ, R9.H0_H0 ;  /* 0x20000009ff0d2230 */ /* 0x020fe40000004100 */
[----:B------:R-:W-:Y:S01]  /*d360*/  FMUL.FTZ R2, R2, UR4 ;  /* 0x0000000402027c20 */ /* 0x000fe20008410000 */
[----:B------:R-:W-:Y:S01]  /*d370*/  FADD.FTZ R36, -R36, R16 ;  /* 0x0000001024247221 */ /* 0x000fe20000010100 */
[----:B------:R-:W-:Y:S01]  /*d380*/  FFMA.FTZ R38, R5, R33, R38 ;  /* 0x0000002105267223 */ /* 0x000fe20000010026 */
[----:B------:R-:W-:Y:S01]  /*d390*/  FFMA.FTZ R29, R147, R35, R148 ;  /* 0x00000023931d7223 */ /* 0x000fe20000010094 */
[----:B------:R-:W-:Y:S01]  /*d3a0*/  @P2 FMUL.FTZ R12, R2, R13 ;  /* 0x0000000d020c2220 */ /* 0x000fe20000410000 */
[----:B------:R-:W-:Y:S02]  /*d3b0*/  HADD2.F32 R13, -RZ, R41.H1_H1 ;  /* 0x30000029ff0d7230 */ /* 0x000fe40000004100 */
[----:B------:R-:W-:Y:S01]  /*d3c0*/  FMUL.FTZ R18, R38, R4 ;  /* 0x0000000426127220 */ /* 0x000fe20000410000 */
[----:B------:R-:W-:Y:S01]  /*d3d0*/  @P3 HADD2.F32 R16, -RZ, R9.H1_H1 ;  /* 0x30000009ff103230 */ /* 0x000fe20000004100 */
[----:B------:R-:W-:Y:S01]  /*d3e0*/  LOP3.LUT P5, RZ, R153, 0xff00, RZ, 0xc0, !PT ;  /* 0x0000ff0099ff7812 */ /* 0x000fe200078ac0ff */
[----:B------:R-:W-:-:S02]  /*d3f0*/  @P4 HADD2.F32 R17, -RZ, R10.H0_H0 ;  /* 0x2000000aff114230 */ /* 0x000fc40000004100 */
[----:B------:R-:W-:Y:S01]  /*d400*/  FFMA.FTZ R27, R5, R27, R13 ;  /* 0x0000001b051b7223 */ /* 0x000fe2000001000d */
[----:B------:R-:W-:Y:S01]  /*d410*/  FMUL.FTZ R18, R18, UR4 ;  /* 0x0000000412127c20 */ /* 0x000fe20008410000 */
[----:B------:R-:W-:Y:S01]  /*d420*/  FADD.FTZ R29, -R29, R20 ;  /* 0x000000141d1d7221 */ /* 0x000fe20000010100 */
[--C-:B------:R-:W-:Y:S01]  /*d430*/  FFMA.FTZ R23, R147, R23, R148.reuse ;  /* 0x0000001793177223 */ /* 0x100fe20000010094 */
[----:B------:R-:W-:Y:S01]  /*d440*/  FMUL.FTZ R13, R27, R4 ;  /* 0x000000041b0d7220 */ /* 0x000fe20000410000 */
[----:B------:R-:W-:Y:S01]  /*d450*/  LOP3.LUT P6, RZ, R153, 0xff0000, RZ, 0xc0, !PT ;  /* 0x00ff000099ff7812 */ /* 0x000fe200078cc0ff */
[----:B------:R-:W-:Y:S01]  /*d460*/  FFMA.FTZ R24, R147, R24, R148 ;  /* 0x0000001893187223 */ /* 0x000fe20000010094 */
[----:B------:R-:W-:Y:S01]  /*d470*/  FADD.FTZ R23, -R23, R21 ;  /* 0x0000001517177221 */ /* 0x000fe20000010100 */
[----:B------:R-:W-:Y:S01]  /*d480*/  FMUL.FTZ R9, R13, UR4 ;  /* 0x000000040d097c20 */ /* 0x000fe20008410000 */
[----:B------:R-:W-:Y:S01]  /*d490*/  MOV R13, RZ ;  /* 0x000000ff000d7202 */ /* 0x000fe20000000f00 */
[----:B------:R-:W-:-:S02]  /*d4a0*/  HADD2.F32 R39, -RZ, R43.H1_H1 ;  /* 0x3000002bff277230 */ /* 0x000fc40000004100 */
[----:B------:R-:W-:Y:S01]  /*d4b0*/  FADD.FTZ R24, -R24, R22 ;  /* 0x0000001618187221 */ /* 0x000fe20000010100 */
[----:B------:R-:W-:Y:S01]  /*d4c0*/  @P3 FMUL.FTZ R13, R9, R16 ;  /* 0x00000010090d3220 */ /* 0x000fe20000410000 */
[----:B------:R-:W-:Y:S02]  /*d4d0*/  HFMA2 R16, -RZ, RZ, 0, 0 ;  /* 0x00000000ff107431 */ /* 0x000fe400000001ff */
[----:B------:R-:W-:Y:S01]  /*d4e0*/  @P5 HADD2.F32 R19, -RZ, R10.H1_H1 ;  /* 0x3000000aff135230 */ /* 0x000fe20000004100 */
[----:B------:R-:W-:Y:S01]  /*d4f0*/  ISETP.GE.U32.AND P0, PT, R152, RZ, PT ;  /* 0x000000ff9800720c */ /* 0x000fe20003f06070 */
[----:B------:R-:W-:Y:S01]  /*d500*/  FFMA.FTZ R39, R5, R24, R39 ;  /* 0x0000001805277223 */ /* 0x000fe20000010027 */
[----:B------:R-:W-:Y:S01]  /*d510*/  FFMA.FTZ R24, R147, R25, R148 ;  /* 0x0000001993187223 */ /* 0x000fe20000010094 */
[----:B------:R-:W-:Y:S02]  /*d520*/  @P6 HADD2.F32 R20, -RZ, R11.H0_H0 ;  /* 0x2000000bff146230 */ /* 0x000fe40000004100 */
[----:B------:R-:W-:Y:S01]  /*d530*/  @P4 FMUL.FTZ R16, R18, R17 ;  /* 0x0000001112104220 */ /* 0x000fe20000410000 */
[----:B------:R-:W-:-:S02]  /*d540*/  HADD2.F32 R17, -RZ, R42.H1_H1 ;  /* 0x3000002aff117230 */ /* 0x000fc40000004100 */
[----:B------:R-:W-:Y:S01]  /*d550*/  FMUL.FTZ R18, R96, R18 ;  /* 0x0000001260127220 */ /* 0x000fe20000410000 */
[----:B------:R-:W-:Y:S01]  /*d560*/  ISETP.GE.U32.AND.EX P0, PT, R153, 0x1000000, PT, P0 ;  /* 0x010000009900780c */ /* 0x000fe20003f06100 */
[----:B------:R-:W-:Y:S01]  /*d570*/  FADD.FTZ R24, -R24, R15 ;  /* 0x0000000f18187221 */ /* 0x000fe20000010100 */
[----:B------:R-:W-:Y:S02]  /*d580*/  HADD2.F32 R15, -RZ, R40.H1_H1 ;  /* 0x30000028ff0f7230 */ /* 0x000fe40000004100 */
[----:B------:R-:W-:Y:S01]  /*d590*/  FFMA.FTZ R29, R5, R29, R17 ;  /* 0x0000001d051d7223 */ /* 0x000fe20000010011 */
[----:B------:R-:W-:Y:S01]  /*d5a0*/  FMUL.FTZ R2, R94, R2 ;  /* 0x000000025e027220 */ /* 0x000fe20000410000 */
[----:B------:R-:W-:Y:S01]  /*d5b0*/  FMUL.FTZ R9, R95, R9 ;  /* 0x000000095f097220 */ /* 0x000fe20000410000 */
[----:B------:R-:W-:Y:S01]  /*d5c0*/  F2FP.F16.F32.PACK_AB R37, R27, R37 ;  /* 0x000000251b25723e */ /* 0x000fe200000000ff */
[----:B------:R-:W-:Y:S01]  /*d5d0*/  FMUL.FTZ R17, R29, R4 ;  /* 0x000000041d117220 */ /* 0x000fe20000410000 */
[----:B------:R-:W-:Y:S01]  /*d5e0*/  FFMA.FTZ R36, R5, R36, R15 ;  /* 0x0000002405247223 */ /* 0x000fe2000001000f */
[----:B------:R-:W-:Y:S01]  /*d5f0*/  FMUL.FTZ R15, R39, R4 ;  /* 0x00000004270f7220 */ /* 0x000fe20000410000 */
[----:B------:R-:W-:Y:S01]  /*d600*/  FSEL R2, R2, RZ, P2 ;  /* 0x000000ff02027208 */ /* 0x000fe20001000000 */
[----:B------:R-:W-:Y:S01]  /*d610*/  FMUL.FTZ R10, R17, UR4 ;  /* 0x00000004110a7c20 */ /* 0x000fe20008410000 */
[----:B------:R-:W-:-:S02]  /*d620*/  MOV R17, RZ ;  /* 0x000000ff00117202 */ /* 0x000fc40000000f00 */
[----:B------:R-:W-:Y:S01]  /*d630*/  FSEL R9, R9, RZ, P3 ;  /* 0x000000ff09097208 */ /* 0x000fe20001800000 */
[----:B------:R-:W-:Y:S01]  /*d640*/  @P5 FMUL.FTZ R17, R10, R19 ;  /* 0x000000130a115220 */ /* 0x000fe20000410000 */
[----:B------:R-:W-:Y:S02]  /*d650*/  HADD2.F32 R19, -RZ, R43.H0_H0 ;  /* 0x2000002bff137230 */ /* 0x000fe40000004100 */
[----:B------:R-:W-:Y:S01]  /*d660*/  FMUL.FTZ R21, R97, R10 ;  /* 0x0000000a61157220 */ /* 0x000fe20000410000 */
[----:B------:R-:W-:Y:S01]  /*d670*/  FSEL R10, R18, RZ, P4 ;  /* 0x000000ff120a7208 */ /* 0x000fe20002000000 */
[----:B------:R-:W-:Y:S01]  /*d680*/  HFMA2 R18, -RZ, RZ, 0, 0 ;  /* 0x00000000ff127431 */ /* 0x000fe200000001ff */
[C---:B------:R-:W-:Y:S01]  /*d690*/  LOP3.LUT P4, RZ, R152.reuse, 0xff, RZ, 0xc0, !PT ;  /* 0x000000ff98ff7812 */ /* 0x040fe2000788c0ff */
[----:B------:R-:W-:Y:S01]  /*d6a0*/  FFMA.FTZ R23, R5, R23, R19 ;  /* 0x0000001705177223 */ /* 0x000fe20000010013 */
[----:B------:R-:W-:Y:S02]  /*d6b0*/  FSEL R21, R21, RZ, P5 ;  /* 0x000000ff15157208 */ /* 0x000fe40002800000 */
[----:B------:R-:W-:Y:S01]  /*d6c0*/  LOP3.LUT P5, RZ, R152, 0xff00, RZ, 0xc0, !PT ;  /* 0x0000ff0098ff7812 */ /* 0x000fe200078ac0ff */
[----:B------:R-:W-:Y:S01]  /*d6d0*/  FMUL.FTZ R19, R23, R4 ;  /* 0x0000000417137220 */ /* 0x000fe20000410000 */
[----:B------:R-:W-:-:S02]  /*d6e0*/  F2FP.F16.F32.PACK_AB R39, R39, R23 ;  /* 0x000000172727723e */ /* 0x000fc400000000ff */
[----:B------:R-:W-:Y:S01]  /*d6f0*/  F2FP.F16.F32.PACK_AB R38, R29, R38 ;  /* 0x000000261d26723e */ /* 0x000fe200000000ff */
[----:B------:R-:W-:Y:S01]  /*d700*/  FMUL.FTZ R19, R19, UR4 ;  /* 0x0000000413137c20 */ /* 0x000fe20008410000 */
[----:B------:R-:W-:Y:S02]  /*d710*/  F2FP.F16.F32.PACK_AB R10, R21, R10 ;  /* 0x0000000a150a723e */ /* 0x000fe400000000ff */
[----:B------:R-:W-:Y:S01]  /*d720*/  F2FP.F16.F32.PACK_AB R9, R9, R2 ;  /* 0x000000020909723e */ /* 0x000fe200000000ff */
[----:B------:R-:W-:Y:S01]  /*d730*/  @P6 FMUL.FTZ R18, R19, R20 ;  /* 0x0000001413126220 */ /* 0x000fe20000410000 */
[----:B------:R-:W-:Y:S01]  /*d740*/  FMUL.FTZ R22, R98, R19 ;  /* 0x0000001362167220 */ /* 0x000fe20000410000 */
[----:B------:R-:W-:Y:S02]  /*d750*/  HADD2.F32 R19, -RZ, R40.H0_H0 ;  /* 0x20000028ff137230 */ /* 0x000fe40000004100 */
[--C-:B------:R-:W-:Y:S02]  /*d760*/  @P4 HADD2.F32 R20, -RZ, R8.reuse.H0_H0 ;  /* 0x20000008ff144230 */ /* 0x100fe40000004100 */
[----:B------:R-:W-:-:S02]  /*d770*/  @P5 HADD2.F32 R8, -RZ, R8.H1_H1 ;  /* 0x30000008ff085230 */ /* 0x000fc40000004100 */
[----:B------:R-:W-:Y:S01]  /*d780*/  FFMA.FTZ R24, R5, R24, R19 ;  /* 0x0000001805187223 */ /* 0x000fe20000010013 */
[----:B------:R-:W-:Y:S02]  /*d790*/  @P0 HADD2.F32 R5, -RZ, R11.H1_H1 ;  /* 0x3000000bff050230 */ /* 0x000fe40000004100 */
[----:B------:R-:W-:Y:S01]  /*d7a0*/  FMUL.FTZ R11, R15, UR4 ;  /* 0x000000040f0b7c20 */ /* 0x000fe20008410000 */
[----:B------:R-:W-:Y:S01]  /*d7b0*/  MOV R19, RZ ;  /* 0x000000ff00137202 */ /* 0x000fe20000000f00 */
[----:B------:R-:W-:Y:S01]  /*d7c0*/  HFMA2 R15, -RZ, RZ, 0, 0 ;  /* 0x00000000ff0f7431 */ /* 0x000fe200000001ff */
[----:B------:R-:W-:Y:S01]  /*d7d0*/  FSEL R22, R22, RZ, P6 ;  /* 0x000000ff16167208 */ /* 0x000fe20003000000 */
[----:B------:R-:W-:Y:S01]  /*d7e0*/  @P0 FMUL.FTZ R19, R11, R5 ;  /* 0x000000050b130220 */ /* 0x000fe20000410000 */
[-C--:B------:R-:W-:Y:S01]  /*d7f0*/  FMUL.FTZ R5, R24, R4.reuse ;  /* 0x0000000418057220 */ /* 0x080fe20000410000 */
[C---:B------:R-:W-:Y:S01]  /*d800*/  FMUL.FTZ R4, R36.reuse, R4 ;  /* 0x0000000424047220 */ /* 0x040fe20000410000 */
[----:B------:R-:W-:Y:S01]  /*d810*/  FMUL.FTZ R11, R99, R11 ;  /* 0x0000000b630b7220 */ /* 0x000fe20000410000 */
[----:B------:R-:W-:Y:S01]  /*d820*/  F2FP.F16.F32.PACK_AB R36, R36, R24 ;  /* 0x000000182424723e */ /* 0x000fe200000000ff */
[----:B------:R-:W-:Y:S01]  /*d830*/  FMUL.FTZ R5, R5, UR4 ;  /* 0x0000000405057c20 */ /* 0x000fe20008410000 */
[----:B------:R-:W-:-:S02]  /*d840*/  FMUL.FTZ R4, R4, UR4 ;  /* 0x0000000404047c20 */ /* 0x000fc40008410000 */
[----:B------:R-:W-:Y:S01]  /*d850*/  FSEL R11, R11, RZ, P0 ;  /* 0x000000ff0b0b7208 */ /* 0x000fe20000000000 */
[----:B------:R-:W-:Y:S01]  /*d860*/  @P4 FMUL.FTZ R15, R5, R20 ;  /* 0x00000014050f4220 */ /* 0x000fe20000410000 */
[----:B------:R-:W-:Y:S01]  /*d870*/  MOV R20, RZ ;  /* 0x000000ff00147202 */ /* 0x000fe20000000f00 */
[----:B------:R-:W-:Y:S01]  /*d880*/  @P5 FMUL.FTZ R20, R4, R8 ;  /* 0x0000000804145220 */ /* 0x000fe20000410000 */
[----:B------:R-:W-:Y:S01]  /*d890*/  FMUL.FTZ R5, R92, R5 ;  /* 0x000000055c057220 */ /* 0x000fe20000410000 */
[----:B------:R-:W-:Y:S01]  /*d8a0*/  FMUL.FTZ R4, R93, R4 ;  /* 0x000000045d047220 */ /* 0x000fe20000410000 */
[----:B------:R-:W-:-:S03]  /*d8b0*/  F2FP.F16.F32.PACK_AB R11, R11, R22 ;  /* 0x000000160b0b723e */ /* 0x000fc600000000ff */
[----:B------:R-:W-:Y:S02]  /*d8c0*/  FSEL R5, R5, RZ, P4 ;  /* 0x000000ff05057208 */ /* 0x000fe40002000000 */
[----:B------:R-:W-:-:S04]  /*d8d0*/  FSEL R4, R4, RZ, P5 ;  /* 0x000000ff04047208 */ /* 0x000fc80002800000 */
[----:B------:R-:W-:Y:S01]  /*d8e0*/  F2FP.F16.F32.PACK_AB R8, R4, R5 ;  /* 0x000000050408723e */ /* 0x000fe200000000ff */
[----:B------:R-:W-:Y:S06]  /*d8f0*/  BRA `(.L_x_13647) ;  /* 0x0000000400947947 */ /* 0x000fec0003800000 */
.L_x_13646:
[--C-:B------:R-:W-:Y:S01]  /*d900*/  FFMA.FTZ R29, R147, R29, R148.reuse ;  /* 0x0000001d931d7223 */ /* 0x100fe20000010094 */
[C---:B------:R-:W-:Y:S01]  /*d910*/  LOP3.LUT P5, RZ, R152.reuse, 0xff0000, RZ, 0xc0, !PT ;  /* 0x00ff000098ff7812 */ /* 0x040fe200078ac0ff */
[----:B------:R-:W-:Y:S02]  /*d920*/  HADD2.F32 R2, -RZ, R41.H0_H0 ;  /* 0x20000029ff027230 */ /* 0x000fe40000004100 */
[----:B------:R-:W-:Y:S02]  /*d930*/  HFMA2 R12, -RZ, RZ, 0, 0 ;  /* 0x00000000ff0c7431 */ /* 0x000fe400000001ff */
[----:B------:R-:W-:Y:S01]  /*d940*/  FADD.FTZ R29, -R29, R17 ;  /* 0x000000111d1d7221 */ /* 0x000fe20000010100 */
[C-C-:B------:R-:W-:Y:S01]  /*d950*/  FFMA.FTZ R31, R147.reuse, R31, R148.reuse ;  /* 0x0000001f931f7223 */ /* 0x140fe20000010094 */
[----:B------:R-:W-:Y:S01]  /*d960*/  LOP3.LUT P4, RZ, R152, 0xff000000, RZ, 0xc0, !PT ;  /* 0xff00000098ff7812 */ /* 0x000fe2000788c0ff */
[----:B------:R-:W-:Y:S01]  /*d970*/  FFMA.FTZ R27, R147, R27, R148 ;  /* 0x0000001b931b7223 */ /* 0x000fe20000010094 */
[----:B------:R-:W-:Y:S01]  /*d980*/  FFMA.FTZ R2, R5, R29, R2 ;  /* 0x0000001d05027223 */ /* 0x000fe20000010002 */
[----:B------:R-:W-:Y:S01]  /*d990*/  FADD.FTZ R18, -R31, R18 ;  /* 0x000000121f127221 */ /* 0x000fe20000010100 */
[----:B------:R-:W-:Y:S01]  /*d9a0*/  FFMA.FTZ R33, R147, R33, R148 ;  /* 0x0000002193217223 */ /* 0x000fe20000010094 */
[----:B------:R-:W-:Y:S01]  /*d9b0*/  FADD.FTZ R27, -R27, R16 ;  /* 0x000000101b1b7221 */ /* 0x000fe20000010100 */
[----:B------:R-:W-:Y:S01]  /*d9c0*/  FMUL.FTZ R2, R4, R2 ;  /* 0x0000000204027220 */ /* 0x000fe20000410000 */
[----:B------:R-:W-:Y:S01]  /*d9d0*/  LOP3.LUT P0, RZ, R153, 0xff, RZ, 0xc0, !PT ;  /* 0x000000ff99ff7812 */ /* 0x000fe2000780c0ff */
[----:B-----5:R-:W-:-:S02]  /*d9e0*/  @P5 HADD2.F32 R13, -RZ, R9.H0_H0 ;  /* 0x20000009ff0d5230 */ /* 0x020fc40000004100 */
[----:B------:R-:W-:Y:S01]  /*d9f0*/  FADD.FTZ R33, -R33, R19 ;  /* 0x0000001321217221 */ /* 0x000fe20000010100 */
[----:B------:R-:W-:Y:S01]  /*da00*/  FMUL.FTZ R2, R2, UR4 ;  /* 0x0000000402027c20 */ /* 0x000fe20008410000 */
[----:B------:R-:W-:Y:S01]  /*da10*/  FFMA.FTZ R35, R147, R35, R148 ;  /* 0x0000002393237223 */ /* 0x000fe20000010094 */
[----:B------:R-:W-:Y:S01]  /*da20*/  LOP3.LUT P2, RZ, R153, 0xff00, RZ, 0xc0, !PT ;  /* 0x0000ff0099ff7812 */ /* 0x000fe2000784c0ff */
[----:B------:R-:W-:Y:S02]  /*da30*/  @P4 HADD2.F32 R16, -RZ, R9.H1_H1 ;  /* 0x30000009ff104230 */ /* 0x000fe40000004100 */
[----:B------:R-:W-:Y:S01]  /*da40*/  @P5 FMUL.FTZ R12, R13, R2 ;  /* 0x000000020d0c5220 */ /* 0x000fe20000410000 */
[----:B------:R-:W-:Y:S02]  /*da50*/  HADD2.F32 R13, -RZ, R41.H1_H1 ;  /* 0x30000029ff0d7230 */ /* 0x000fe40000004100 */
[----:B------:R-:W-:Y:S01]  /*da60*/  FADD.FTZ R20, -R35, R20 ;  /* 0x0000001423147221 */ /* 0x000fe20000010100 */
[C-C-:B------:R-:W-:Y:S01]  /*da70*/  FFMA.FTZ R23, R147.reuse, R23, R148.reuse ;  /* 0x0000001793177223 */ /* 0x140fe20000010094 */
[C-C-:B------:R-:W-:Y:S01]  /*da80*/  FFMA.FTZ R25, R147.reuse, R25, R148.reuse ;  /* 0x0000001993197223 */ /* 0x140fe20000010094 */
[----:B------:R-:W-:Y:S01]  /*da90*/  FFMA.FTZ R24, R147, R24, R148 ;  /* 0x0000001893187223 */ /* 0x000fe20000010094 */
[----:B------:R-:W-:Y:S01]  /*daa0*/  FFMA.FTZ R13, R5, R18, R13 ;  /* 0x00000012050d7223 */ /* 0x000fe2000001000d */
[----:B------:R-:W-:-:S02]  /*dab0*/  @P0 HADD2.F32 R17, -RZ, R10.H0_H0 ;  /* 0x2000000aff110230 */ /* 0x000fc40000004100 */
[----:B------:R-:W-:Y:S01]  /*dac0*/  FADD.FTZ R23, -R23, R21 ;  /* 0x0000001517177221 */ /* 0x000fe20000010100 */
[----:B------:R-:W-:Y:S02]  /*dad0*/  HADD2.F32 R21, -RZ, R40.H0_H0 ;  /* 0x20000028ff157230 */ /* 0x000fe40000004100 */
[----:B------:R-:W-:Y:S01]  /*dae0*/  FMUL.FTZ R13, R4, R13 ;  /* 0x0000000d040d7220 */ /* 0x000fe20000410000 */
[----:B------:R-:W-:Y:S01]  /*daf0*/  @P2 HADD2.F32 R19, -RZ, R10.H1_H1 ;  /* 0x3000000aff132230 */ /* 0x000fe20000004100 */
[----:B------:R-:W-:Y:S01]  /*db00*/  LOP3.LUT P3, RZ, R153, 0xff0000, RZ, 0xc0, !PT ;  /* 0x00ff000099ff7812 */ /* 0x000fe2000786c0ff */
[----:B------:R-:W-:Y:S01]  /*db10*/  FADD.FTZ R24, -R24, R22 ;  /* 0x0000001618187221 */ /* 0x000fe20000010100 */
[----:B------:R-:W-:Y:S01]  /*db20*/  FMUL.FTZ R9, R13, UR4 ;  /* 0x000000040d097c20 */ /* 0x000fe20008410000 */
[----:B------:R-:W-:Y:S01]  /*db30*/  MOV R13, RZ ;  /* 0x000000ff000d7202 */ /* 0x000fe20000000f00 */
[----:B------:R-:W-:Y:S02]  /*db40*/  FMUL.FTZ R2, R94, R2 ;  /* 0x000000025e027220 */ /* 0x000fe40000410000 */
[----:B------:R-:W-:Y:S01]  /*db50*/  @P4 FMUL.FTZ R13, R16, R9 ;  /* 0x00000009100d4220 */ /* 0x000fe20000410000 */
[----:B------:R-:W-:-:S02]  /*db60*/  HADD2.F32 R16, -RZ, R42.H0_H0 ;  /* 0x2000002aff107230 */ /* 0x000fc40000004100 */
[----:B------:R-:W-:Y:S01]  /*db70*/  FMUL.FTZ R9, R95, R9 ;  /* 0x000000095f097220 */ /* 0x000fe20000410000 */
[----:B------:R-:W-:Y:S02]  /*db80*/  FSEL R2, R2, RZ, P5 ;  /* 0x000000ff02027208 */ /* 0x000fe40002800000 */
[----:B------:R-:W-:Y:S02]  /*db90*/  FFMA.FTZ R16, R5, R33, R16 ;  /* 0x0000002105107223 */ /* 0x000fe40000010010 */
[----:B------:R-:W-:Y:S02]  /*dba0*/  FSEL R9, R9, RZ, P4 ;  /* 0x000000ff09097208 */ /* 0x000fe40002000000 */
[----:B------:R-:W-:Y:S02]  /*dbb0*/  FMUL.FTZ R16, R4, R16 ;  /* 0x0000001004107220 */ /* 0x000fe40000410000 */
[----:B------:R-:W-:Y:S02]  /*dbc0*/  F2FP.F16.F32.PACK_AB R9, R9, R2 ;  /* 0x000000020909723e */ /* 0x000fe400000000ff */
[----:B------:R-:W-:Y:S01]  /*dbd0*/  FMUL.FTZ R18, R16, UR4 ;  /* 0x0000000410127c20 */ /* 0x000fe20008410000 */
[----:B------:R-:W-:-:S03]  /*dbe0*/  HFMA2 R16, -RZ, RZ, 0, 0 ;  /* 0x00000000ff107431 */ /* 0x000fc600000001ff */
[----:B------:R-:W-:Y:S01]  /*dbf0*/  @P0 FMUL.FTZ R16, R17, R18 ;  /* 0x0000001211100220 */ /* 0x000fe20000410000 */
[----:B------:R-:W-:-:S05]  /*dc00*/  HADD2.F32 R17, -RZ, R42.H1_H1 ;  /* 0x3000002aff117230 */ /* 0x000fca0000004100 */
[----:B------:R-:W-:Y:S01]  /*dc10*/  FFMA.FTZ R17, R5, R20, R17 ;  /* 0x0000001405117223 */ /* 0x000fe20000010011 */
[----:B------:R-:W-:-:S03]  /*dc20*/  HADD2.F32 R20, -RZ, R43.H0_H0 ;  /* 0x2000002bff147230 */ /* 0x000fc60000004100 */
[----:B------:R-:W-:Y:S02]  /*dc30*/  FMUL.FTZ R17, R4, R17 ;  /* 0x0000001104117220 */ /* 0x000fe40000410000 */
[----:B------:R-:W-:Y:S01]  /*dc40*/  FFMA.FTZ R23, R5, R23, R20 ;  /* 0x0000001705177223 */ /* 0x000fe20000010014 */
[----:B------:R-:W-:Y:S02]  /*dc50*/  HADD2.F32 R20, -RZ, R40.H1_H1 ;  /* 0x30000028ff147230 */ /* 0x000fe40000004100 */
[----:B------:R-:W-:Y:S01]  /*dc60*/  FMUL.FTZ R10, R17, UR4 ;  /* 0x00000004110a7c20 */ /* 0x000fe20008410000 */
[----:B------:R-:W-:-:S03]  /*dc70*/  MOV R17, RZ ;  /* 0x000000ff00117202 */ /* 0x000fc60000000f00 */
[----:B------:R-:W-:Y:S01]  /*dc80*/  @P2 FMUL.FTZ R17, R19, R10 ;  /* 0x0000000a13112220 */ /* 0x000fe20000410000 */
[----:B------:R-:W-:Y:S01]  /*dc90*/  FADD.FTZ R19, -R25, R15 ;  /* 0x0000000f19137221 */ /* 0x000fe20000010100 */
[----:B------:R-:W-:Y:S02]  /*dca0*/  HADD2.F32 R15, -RZ, R43.H1_H1 ;  /* 0x3000002bff0f7230 */ /* 0x000fe40000004100 */
[C---:B------:R-:W-:Y:S01]  /*dcb0*/  FFMA.FTZ R27, R5.reuse, R27, R20 ;  /* 0x0000001b051b7223 */ /* 0x040fe20000010014 */
[----:B------:R-:W-:Y:S01]  /*dcc0*/  FMUL.FTZ R20, R4, R23 ;  /* 0x0000001704147220 */ /* 0x000fe20000410000 */
[C---:B------:R-:W-:Y:S01]  /*dcd0*/  FFMA.FTZ R19, R5.reuse, R19, R21 ;  /* 0x0000001305137223 */ /* 0x040fe20000010015 */
[----:B------:R-:W-:Y:S02]  /*dce0*/  @P3 HADD2.F32 R21, -RZ, R11.H0_H0 ;  /* 0x2000000bff153230 */ /* 0x000fe40000004100 */
[----:B------:R-:W-:Y:S01]  /*dcf0*/  FFMA.FTZ R15, R5, R24, R15 ;  /* 0x00000018050f7223 */ /* 0x000fe2000001000f */
[----:B------:R-:W-:Y:S01]  /*dd00*/  FMUL.FTZ R5, R96, R18 ;  /* 0x0000001260057220 */ /* 0x000fe20000410000 */
[----:B------:R-:W-:-:S02]  /*dd10*/  HFMA2 R18, -RZ, RZ, 0, 0 ;  /* 0x00000000ff127431 */ /* 0x000fc400000001ff */
[----:B------:R-:W-:Y:S01]  /*dd20*/  FMUL.FTZ R20, R20, UR4 ;  /* 0x0000000414147c20 */ /* 0x000fe20008410000 */
[----:B------:R-:W-:Y:S01]  /*dd30*/  FMUL.FTZ R10, R97, R10 ;  /* 0x0000000a610a7220 */ /* 0x000fe20000410000 */
[C---:B------:R-:W-:Y:S01]  /*dd40*/  FMUL.FTZ R15, R4.reuse, R15 ;  /* 0x0000000f040f7220 */ /* 0x040fe20000410000 */
[----:B------:R-:W-:Y:S01]  /*dd50*/  FSEL R5, R5, RZ, P0 ;  /* 0x000000ff05057208 */ /* 0x000fe20000000000 */
[----:B------:R-:W-:Y:S01]  /*dd60*/  FMUL.FTZ R27, R4, R27 ;  /* 0x0000001b041b7220 */ /* 0x000fe20000410000 */
[----:B------:R-:W-:Y:S01]  /*dd70*/  ISETP.GE.U32.AND P0, PT, R152, RZ, PT ;  /* 0x000000ff9800720c */ /* 0x000fe20003f06070 */
[-C--:B------:R-:W-:Y:S01]  /*dd80*/  @P3 FMUL.FTZ R18, R21, R20.reuse ;  /* 0x0000001415123220 */ /* 0x080fe20000410000 */
[----:B------:R-:W-:Y:S01]  /*dd90*/  FMUL.FTZ R21, R98, R20 ;  /* 0x0000001462157220 */ /* 0x000fe20000410000 */
[----:B------:R-:W-:Y:S01]  /*dda0*/  FSEL R10, R10, RZ, P2 ;  /* 0x000000ff0a0a7208 */ /* 0x000fe20001000000 */
[----:B------:R-:W-:Y:S01]  /*ddb0*/  FMUL.FTZ R20, R4, R19 ;  /* 0x0000001304147220 */ /* 0x000fe20000410000 */
[----:B------:R-:W-:-:S02]  /*ddc0*/  ISETP.GE.U32.AND.EX P0, PT, R153, 0x1000000, PT, P0 ;  /* 0x010000009900780c */ /* 0x000fc40003f06100 */
[C---:B------:R-:W-:Y:S02]  /*ddd0*/  LOP3.LUT P2, RZ, R152.reuse, 0xff, RZ, 0xc0, !PT ;  /* 0x000000ff98ff7812 */ /* 0x040fe4000784c0ff */
[----:B------:R-:W-:Y:S02]  /*dde0*/  FSEL R21, R21, RZ, P3 ;  /* 0x000000ff15157208 */ /* 0x000fe40001800000 */
[----:B------:R-:W-:Y:S02]  /*ddf0*/  LOP3.LUT P3, RZ, R152, 0xff00, RZ, 0xc0, !PT ;  /* 0x0000ff0098ff7812 */ /* 0x000fe4000786c0ff */
[----:B------:R-:W-:Y:S02]  /*de00*/  MOV R19, RZ ;  /* 0x000000ff00137202 */ /* 0x000fe40000000f00 */
[----:B------:R-:W-:-:S03]  /*de10*/  F2FP.F16.F32.PACK_AB R10, R10, R5 ;  /* 0x000000050a0a723e */ /* 0x000fc600000000ff */
[----:B------:R-:W-:Y:S02]  /*de20*/  @P0 HADD2.F32 R4, -RZ, R11.H1_H1 ;  /* 0x3000000bff040230 */ /* 0x000fe40000004100 */
[----:B------:R-:W-:Y:S01]  /*de30*/  FMUL.FTZ R11, R15, UR4 ;  /* 0x000000040f0b7c20 */ /* 0x000fe20008410000 */
[----:B------:R-:W-:-:S03]  /*de40*/  HFMA2 R15, -RZ, RZ, 0, 0 ;  /* 0x00000000ff0f7431 */ /* 0x000fc600000001ff */
[-C--:B------:R-:W-:Y:S01]  /*de50*/  @P0 FMUL.FTZ R19, R4, R11.reuse ;  /* 0x0000000b04130220 */ /* 0x080fe20000410000 */
[----:B------:R-:W-:Y:S01]  /*de60*/  FMUL.FTZ R4, R20, UR4 ;  /* 0x0000000414047c20 */ /* 0x000fe20008410000 */
[--C-:B------:R-:W-:Y:S02]  /*de70*/  @P2 HADD2.F32 R20, -RZ, R8.reuse.H0_H0 ;  /* 0x20000008ff142230 */ /* 0x100fe40000004100 */
[----:B------:R-:W-:Y:S01]  /*de80*/  FMUL.FTZ R11, R99, R11 ;  /* 0x0000000b630b7220 */ /* 0x000fe20000410000 */
[----:B------:R-:W-:Y:S02]  /*de90*/  @P3 HADD2.F32 R22, -RZ, R8.H1_H1 ;  /* 0x30000008ff163230 */ /* 0x000fe40000004100 */
[----:B------:R-:W-:Y:S01]  /*dea0*/  FMUL.FTZ R8, R27, UR4 ;  /* 0x000000041b087c20 */ /* 0x000fe20008410000 */
[----:B------:R-:W-:Y:S01]  /*deb0*/  @P2 FMUL.FTZ R15, R20, R4 ;  /* 0x00000004140f2220 */ /* 0x000fe20000410000 */
[----:B------:R-:W-:Y:S02]  /*dec0*/  MOV R20, RZ ;  /* 0x000000ff00147202 */ /* 0x000fe40000000f00 */
[----:B------:R-:W-:Y:S01]  /*ded0*/  @P3 FMUL.FTZ R20, R22, R8 ;  /* 0x0000000816143220 */ /* 0x000fe20000410000 */
[----:B------:R-:W-:Y:S01]  /*dee0*/  FMUL.FTZ R4, R92, R4 ;  /* 0x000000045c047220 */ /* 0x000fe20000410000 */
[----:B------:R-:W-:Y:S01]  /*def0*/  FMUL.FTZ R8, R93, R8 ;  /* 0x000000085d087220 */ /* 0x000fe20000410000 */
[----:B------:R-:W-:-:S03]  /*df00*/  FSEL R11, R11, RZ, P0 ;  /* 0x000000ff0b0b7208 */ /* 0x000fc60000000000 */
[----:B------:R-:W-:Y:S02]  /*df10*/  FSEL R4, R4, RZ, P2 ;  /* 0x000000ff04047208 */ /* 0x000fe40001000000 */
[----:B------:R-:W-:Y:S02]  /*df20*/  FSEL R8, R8, RZ, P3 ;  /* 0x000000ff08087208 */ /* 0x000fe40001800000 */
[----:B------:R-:W-:Y:S02]  /*df30*/  F2FP.F16.F32.PACK_AB R11, R11, R21 ;  /* 0x000000150b0b723e */ /* 0x000fe400000000ff */
[----:B------:R-:W-:-:S07]  /*df40*/  F2FP.F16.F32.PACK_AB R8, R8, R4 ;  /* 0x000000040808723e */ /* 0x000fce00000000ff */
.L_x_13647:
[----:B------:R-:W0:Y:S02]  /*df50*/  @P1 LDC.64 R4, c[0x0][0x478] ;  /* 0x00011e00ff041b82 */ /* 0x000e240000000a00 */
[----:B0-----:R-:W-:-:S04]  /*df60*/  @P1 IMAD.WIDE.U32 R4, R3, 0x10, R4 ;  /* 0x0000001003041825 */ /* 0x001fc800078e0004 */
[----:B------:R-:W-:Y:S01]  /*df70*/  IMAD.WIDE.U32 R2, R3, 0x10, R202 ;  /* 0x0000001003027825 */ /* 0x000fe200078e00ca */
[----:B------:R0:W-:Y:S04]  /*df80*/  @P1 STG.E.128 desc[UR6][R4.64], R36 ;  /* 0x0000002404001986 */ /* 0x0001e8000c101d06 */
[----:B------:R0:W-:Y:S02]  /*df90*/  STG.E.128 desc[UR6][R2.64], R8 ;  /* 0x0000000802007986 */ /* 0x0001e4000c101d06 */
.L_x_13637:
        /* <DEDUP_REMOVED lines=125> */
.L_x_13622:
        /* <DEDUP_REMOVED lines=104> */
.L_x_13621:
[----:B------:R-:W-:Y:S05]  /*edf0*/  BSYNC B0 ;  /* 0x0000000000007941 */ /* 0x000fea0003800000 */
.L_x_13620:
        /* <DEDUP_REMOVED lines=331> */
.L_x_13625:
[----:B------:R-:W-:Y:S01]  /*102b0*/  HFMA2 R246, -RZ, RZ, 0, 5.9604644775390625e-08 ;  /* 0x00000001fff67431 */ /* 0x000fe200000001ff */
[----:B------:R-:W-:Y:S01]  /*102c0*/  BSSY B2, `(.L_x_13649) ;  /* 0x0000006000027945 */ /* 0x000fe20003800000 */
[----:B------:R-:W-:Y:S02]  /*102d0*/  MOV R245, 0x1f ;  /* 0x0000001f00f57802 */ /* 0x000fe40000000f00 */
[----:B------:R-:W-:-:S07]  /*102e0*/  MOV R244, 0xffffffff ;  /* 0xffffffff00f47802 */ /* 0x000fce0000000f00 */
[----:B-----5:R-:W-:Y:S05]  /*102f0*/  WARPSYNC.COLLECTIVE R244, `(.L_x_13650) ;  /* 0x00000000f4087348 */ /* 0x020fea0003c00000 */
[----:B------:R0:W1:Y:S02]  /*10300*/  SHFL.BFLY P2, R244, R243, R246, R245 ;  /* 0x0c0000f6f3f47389 */ /* 0x00006400000400f5 */
[----:B01---5:R-:W-:Y:S05]  /*10310*/  ENDCOLLECTIVE ;  /* 0x000000000000791b */ /* 0x023fea0003800000 */
.L_x_13650:
[----:B------:R-:W-:Y:S05]  /*10320*/  BSYNC B2 ;  /* 0x0000000000027941 */ /* 0x000fea0003800000 */
.L_x_13649:
        /* <DEDUP_REMOVED lines=9> */
.L_x_13651:
[----:B------:R-:W-:Y:S01]  /*103c0*/  HFMA2 R246, -RZ, RZ, 0, 1.1920928955078125e-07 ;  /* 0x00000002fff67431 */ /* 0x000fe200000001ff */
[----:B------:R-:W-:Y:S01]  /*103d0*/  MOV R243, R248 ;  /* 0x000000f800f37202 */ /* 0x000fe20000000f00 */
[----:B------:R-:W-:Y:S01]  /*103e0*/  FADD.FTZ R242, R244, R242 ;  /* 0x000000f2f4f27221 */ /* 0x000fe20000010000 */
[----:B------:R-:W-:-:S07]  /*103f0*/  MOV R244, 0xffffffff ;  /* 0xffffffff00f47802 */ /* 0x000fce0000000f00 */
[----:B------:R-:W-:Y:S05]  /*10400*/  WARPSYNC.COLLECTIVE R244, `(.L_x_13652) ;  /* 0x00000000f4087348 */ /* 0x000fea0003c00000 */
[----:B------:R0:W1:Y:S02]  /*10410*/  SHFL.BFLY P2, R244, R243, R246, R245 ;  /* 0x0c0000f6f3f47389 */ /* 0x00006400000400f5 */
[----:B01----:R-:W-:Y:S05]  /*10420*/  ENDCOLLECTIVE ;  /* 0x000000000000791b */ /* 0x003fea0003800000 */
.L_x_13652:
[----:B------:R-:W-:Y:S01]  /*10430*/  MOV R243, R242 ;  /* 0x000000f200f37202 */ /* 0x000fe20000000f00 */
[----:B------:R-:W-:Y:S01]  /*10440*/  FADD.FTZ R248, R248, R244 ;  /* 0x000000f4f8f87221 */ /* 0x000fe20000010000 */
[----:B------:R-:W-:-:S07]  /*10450*/  MOV R244, 0xffffffff ;  /* 0xffffffff00f47802 */ /* 0x000fce0000000f00 */
[----:B------:R-:W-:Y:S05]  /*10460*/  WARPSYNC.COLLECTIVE R244, `(.L_x_13653) ;  /* 0x00000000f4087348 */ /* 0x000fea0003c00000 */
[----:B------:R0:W1:Y:S02]  /*10470*/  SHFL.BFLY P2, R244, R243, R246, R245 ;  /* 0x0c0000f6f3f47389 */ /* 0x00006400000400f5 */
[----:B01----:R-:W-:Y:S05]  /*10480*/  ENDCOLLECTIVE ;  /* 0x000000000000791b */ /* 0x003fea0003800000 */
.L_x_13653:
[----:B------:R-:W-:Y:S01]  /*10490*/  HFMA2 R246, -RZ, RZ, 0, 2.384185791015625e-07 ;  /* 0x00000004fff67431 */ /* 0x000fe200000001ff */
[----:B------:R-:W-:Y:S01]  /*104a0*/  MOV R243, R248 ;  /* 0x000000f800f37202 */ /* 0x000fe20000000f00 */
[----:B------:R-:W-:Y:S01]  /*104b0*/  FADD.FTZ R242, R242, R244 ;  /* 0x000000f4f2f27221 */ /* 0x000fe20000010000 */
[----:B------:R-:W-:-:S07]  /*104c0*/  MOV R244, 0xffffffff ;  /* 0xffffffff00f47802 */ /* 0x000fce0000000f00 */
[----:B------:R-:W-:Y:S05]  /*104d0*/  WARPSYNC.COLLECTIVE R244, `(.L_x_13654) ;  /* 0x00000000f4087348 */ /* 0x000fea0003c00000 */
[----:B------:R0:W1:Y:S02]  /*104e0*/  SHFL.BFLY P2, R244, R243, R246, R245 ;  /* 0x0c0000f6f3f47389 */ /* 0x00006400000400f5 */
[----:B01----:R-:W-:Y:S05]  /*104f0*/  ENDCOLLECTIVE ;  /* 0x000000000000791b */ /* 0x003fea0003800000 */
.L_x_13654:
[----:B------:R-:W-:Y:S01]  /*10500*/  MOV R243, R242 ;  /* 0x000000f200f37202 */ /* 0x000fe20000000f00 */
[----:B------:R-:W-:Y:S01]  /*10510*/  FADD.FTZ R248, R248, R244 ;  /* 0x000000f4f8f87221 */ /* 0x000fe20000010000 */
[----:B------:R-:W-:-:S07]  /*10520*/  MOV R244, 0xffffffff ;  /* 0xffffffff00f47802 */ /* 0x000fce0000000f00 */
[----:B------:R-:W-:Y:S05]  /*10530*/  WARPSYNC.COLLECTIVE R244, `(.L_x_13655) ;  /* 0x00000000f4087348 */ /* 0x000fea0003c00000 */
[----:B------:R0:W1:Y:S02]  /*10540*/  SHFL.BFLY P2, R244, R243, R246, R245 ;  /* 0x0c0000f6f3f47389 */ /* 0x00006400000400f5 */
[----:B01----:R-:W-:Y:S05]  /*10550*/  ENDCOLLECTIVE ;  /* 0x000000000000791b */ /* 0x003fea0003800000 */
.L_x_13655:
[----:B------:R-:W-:Y:S01]  /*10560*/  HFMA2 R246, -RZ, RZ, 0, 4.76837158203125e-07 ;  /* 0x00000008fff67431 */ /* 0x000fe200000001ff */
[----:B------:R-:W-:Y:S01]  /*10570*/  MOV R243, R248 ;  /* 0x000000f800f37202 */ /* 0x000fe20000000f00 */
[----:B------:R-:W-:Y:S01]  /*10580*/  FADD.FTZ R242, R242, R244 ;  /* 0x000000f4f2f27221 */ /* 0x000fe20000010000 */
[----:B------:R-:W-:-:S07]  /*10590*/  MOV R244, 0xffffffff ;  /* 0xffffffff00f47802 */ /* 0x000fce0000000f00 */
[----:B------:R-:W-:Y:S05]  /*105a0*/  WARPSYNC.COLLECTIVE R244, `(.L_x_13656) ;  /* 0x00000000f4087348 */ /* 0x000fea0003c00000 */
[----:B------:R0:W1:Y:S02]  /*105b0*/  SHFL.BFLY P2, R244, R243, R246, R245 ;  /* 0x0c0000f6f3f47389 */ /* 0x00006400000400f5 */
[----:B01----:R-:W-:Y:S05]  /*105c0*/  ENDCOLLECTIVE ;  /* 0x000000000000791b */ /* 0x003fea0003800000 */
.L_x_13656:
[----:B------:R-:W-:Y:S01]  /*105d0*/  MOV R243, R242 ;  /* 0x000000f200f37202 */ /* 0x000fe20000000f00 */
[----:B------:R-:W-:Y:S01]  /*105e0*/  FADD.FTZ R248, R248, R244 ;  /* 0x000000f4f8f87221 */ /* 0x000fe20000010000 */
[----:B------:R-:W-:-:S07]  /*105f0*/  MOV R244, 0xffffffff ;  /* 0xffffffff00f47802 */ /* 0x000fce0000000f00 */
[----:B------:R-:W-:Y:S05]  /*10600*/  WARPSYNC.COLLECTIVE R244, `(.L_x_13657) ;  /* 0x00000000f4087348 */ /* 0x000fea0003c00000 */
[----:B------:R0:W1:Y:S02]  /*10610*/  SHFL.BFLY P2, R244, R243, R246, R245 ;  /* 0x0c0000f6f3f47389 */ /* 0x00006400000400f5 */
[----:B01----:R-:W-:Y:S05]  /*10620*/  ENDCOLLECTIVE ;  /* 0x000000000000791b */ /* 0x003fea0003800000 */
.L_x_13657:
        /* <DEDUP_REMOVED lines=88> */
.L_x_13658:
        /* <DEDUP_REMOVED lines=36> */
.L_x_13659:
[----:B------:R3:W-:Y:S04]  /*10df0*/  STL [R1+0xbc], R239 ;  /* 0x0000bcef01007387 */ /* 0x0007e80000100800 */
[----:B------:R3:W-:Y:S04]  /*10e00*/  STL [R1+0xc0], R238 ;  /* 0x0000c0ee01007387 */ /* 0x0007e80000100800 */
[----:B------:R3:W-:Y:S04]  /*10e10*/  STL [R1+0xc4], R241 ;  /* 0x0000c4f101007387 */ /* 0x0007e80000100800 */
[----:B------:R3:W-:Y:S04]  /*10e20*/  STL [R1+0xc8], R240 ;  /* 0x0000c8f001007387 */ /* 0x0007e80000100800 */
[----:B------:R3:W-:Y:S01]  /*10e30*/  STL [R1+0xcc], R247 ;  /* 0x0000ccf701007387 */ /* 0x0007e20000100800 */
[----:B------:R-:W-:Y:S01]  /*10e40*/  MOV R141, R244 ;  /* 0x000000f4008d7202 */ /* 0x000fe20000000f00 */
[----:B------:R-:W-:Y:S06]  /*10e50*/  BRA `(.L_x_13660) ;  /* 0xffffff4c00c07947 */ /* 0x000fec000383ffff */
.L_x_13661:
        /* <DEDUP_REMOVED lines=10> */
.L_x_25467:


//--------------------- .text._ZN10layer_norm22ln_bwd_finalize_kernelINS_22Kernel_traits_finalizeILj1280Ef6__halfS2_S2_fjLb1ELj1024ELj4ENS_18Kernel_traits_baseILj1280EfS2_S2_S2_fjLj1024EEEEELb1ELb0EEEvNS_9BwdParamsE --------------------------
	.section	.text._ZN10layer_norm22ln_bwd_finalize_kernelINS_22Kernel_traits_finalizeILj1280Ef6__halfS2_S2_fjLb1ELj1024ELj4ENS_18Kernel_traits_baseILj1280EfS2_S2_S2_fjLj1024EEEEELb1ELb0EEEvNS_9BwdParamsE,"ax",@progbits
	.align	128
        .global         _ZN10layer_norm22ln_bwd_finalize_kernelINS_22Kernel_traits_finalizeILj1280Ef6__halfS2_S2_fjLb1ELj1024ELj4ENS_18Kernel_traits_baseILj1280EfS2_S2_S2_fjLj1024EEEEELb1ELb0EEEvNS_9BwdParamsE
        .type           _ZN10layer_norm22ln_bwd_finalize_kernelINS_22Kernel_traits_finalizeILj1280Ef6__halfS2_S2_fjLb1ELj1024ELj4ENS_18Kernel_traits_baseILj1280EfS2_S2_S2_fjLj1024EEEEELb1ELb0EEEvNS_9BwdParamsE,@function
        .size           _ZN10layer_norm22ln_bwd_finalize_kernelINS_22Kernel_traits_finalizeILj1280Ef6__halfS2_S2_fjLb1ELj1024ELj4ENS_18Kernel_traits_baseILj1280EfS2_S2_S2_fjLj1024EEEEELb1ELb0EEEvNS_9BwdParamsE,(.L_x_25468 - _ZN10layer_norm22ln_bwd_finalize_kernelINS_22Kernel_traits_finalizeILj1280Ef6__halfS2_S2_fjLb1ELj1024ELj4ENS_18Kernel_traits_baseILj1280EfS2_S2_S2_fjLj1024EEEEELb1ELb0EEEvNS_9BwdParamsE)
        .other          _ZN10layer_norm22ln_bwd_finalize_kernelINS_22Kernel_traits_finalizeILj1280Ef6__halfS2_S2_fjLb1ELj1024ELj4ENS_18Kernel_traits_baseILj1280EfS2_S2_S2_fjLj1024EEEEELb1ELb0EEEvNS_9BwdParamsE,@"STO_CUDA_ENTRY STV_DEFAULT"
_ZN10layer_norm22ln_bwd_finalize_kernelINS_22Kernel_traits_finalizeILj1280Ef6__halfS2_S2_fjLb1ELj1024ELj4ENS_18Kernel_traits_baseILj1280EfS2_S2_S2_fjLj1024EEEEELb1ELb0EEEvNS_9BwdParamsE:
.text._ZN10layer_norm22ln_bwd_finalize_kernelINS_22Kernel_traits_finalizeILj1280Ef6__halfS2_S2_fjLb1ELj1024ELj4ENS_18Kernel_traits_baseILj1280EfS2_S2_S2_fjLj1024EEEEELb1ELb0EEEvNS_9BwdParamsE:
        /* <DEDUP_REMOVED lines=57> */
.L_x_13666:
        /* <DEDUP_REMOVED lines=87> */
.L_x_13665:
[----:B------:R-:W-:Y:S05]  /*0900*/  BSYNC.RECONVERGENT B1 ;  /* 0x0000000000017941 */ /* 0x000fea0003800200 */
.L_x_13664:
        /* <DEDUP_REMOVED lines=50> */
.L_x_13668:
[----:B------:R-:W-:Y:S05]  /*0c30*/  BSYNC.RECONVERGENT B1 ;  /* 0x0000000000017941 */ /* 0x000fea0003800200 */
.L_x_13667:
        /* <DEDUP_REMOVED lines=29> */
.L_x_13670:
[----:B------:R-:W-:Y:S05]  /*0e10*/  BSYNC.RECONVERGENT B1 ;  /* 0x0000000000017941 */ /* 0x000fea0003800200 */
.L_x_13669:
        /* <DEDUP_REMOVED lines=14> */
.L_x_13663:
[----:B------:R-:W-:Y:S05]  /*0f00*/  BSYNC.RECONVERGENT B0 ;  /* 0x0000000000007941 */ /* 0x000fea0003800200 */
.L_x_13662:
        /* <DEDUP_REMOVED lines=75> */
.L_x_13671:
        /* <DEDUP_REMOVED lines=12> */
.L_x_25468:


//--------------------- .text._ZN10layer_norm13ln_bwd_kernelINS_13Kernel_traitsIf6__halfS2_S2_fjLj1280ELj1ELj4ELj1ELj16ENS_18Kernel_traits_baseILj1280EfS2_S2_S2_fjLj128EEEEELb1ELb1ELb1ELb0EEEvNS_9BwdParamsE --------------------------
	.section	.text._ZN10layer_norm13ln_bwd_kernelINS_13Kernel_traitsIf6__halfS2_S2_fjLj1280ELj1ELj4ELj1ELj16ENS_18Kernel_traits_baseILj1280EfS2_S2_S2_fjLj128EEEEELb1ELb1ELb1ELb0EEEvNS_9BwdParamsE,"ax",@progbits
	.align	128
        .global         _ZN10layer_norm13ln_bwd_kernelINS_13Kernel_traitsIf6__halfS2_S2_fjLj1280ELj1ELj4ELj1ELj16ENS_18Kernel_traits_baseILj1280EfS2_S2_S2_fjLj128EEEEELb1ELb1ELb1ELb0EEEvNS_9BwdParamsE
        .type           _ZN10layer_norm13ln_bwd_kernelINS_13Kernel_traitsIf6__halfS2_S2_fjLj1280ELj1ELj4ELj1ELj16ENS_18Kernel_traits_baseILj1280EfS2_S2_S2_fjLj128EEEEELb1ELb1ELb1ELb0EEEvNS_9BwdParamsE,@function
        .size           _ZN10layer_norm13ln_bwd_kernelINS_13Kernel_traitsIf6__halfS2_S2_fjLj1280ELj1ELj4ELj1ELj16ENS_18Kernel_traits_baseILj1280EfS2_S2_S2_fjLj128EEEEELb1ELb1ELb1ELb0EEEvNS_9BwdParamsE,(.L_x_25469 - _ZN10layer_norm13ln_bwd_kernelINS_13Kernel_traitsIf6__halfS2_S2_fjLj1280ELj1ELj4ELj1ELj16ENS_18Kernel_traits_baseILj1280EfS2_S2_S2_fjLj128EEEEELb1ELb1ELb1ELb0EEEvNS_9BwdParamsE)
        .other          _ZN10layer_norm13ln_bwd_kernelINS_13Kernel_traitsIf6__halfS2_S2_fjLj1280ELj1ELj4ELj1ELj16ENS_18Kernel_traits_baseILj1280EfS2_S2_S2_fjLj128EEEEELb1ELb1ELb1ELb0EEEvNS_9BwdParamsE,@"STO_CUDA_ENTRY STV_DEFAULT"
_ZN10layer_norm13ln_bwd_kernelINS_13Kernel_traitsIf6__halfS2_S2_fjLj1280ELj1ELj4ELj1ELj16ENS_18Kernel_traits_baseILj1280EfS2_S2_S2_fjLj128EEEEELb1ELb1ELb1ELb0EEEvNS_9BwdParamsE:
.text._ZN10layer_norm13ln_bwd_kernelINS_13Kernel_traitsIf6__halfS2_S2_fjLj1280ELj1ELj4ELj1ELj16ENS_18Kernel_traits_baseILj1280EfS2_S2_S2_fjLj128EEEEELb1ELb1ELb1ELb0EEEvNS_9BwdParamsE:
        /* <DEDUP_REMOVED lines=279> */
.L_x_14090:
[----:B-1----:R-:W1:Y:S08]  /*1170*/  LDC.64 R2, c[0x0][0x3f8] ;  /* 0x0000fe00ff027b82 */ /* 0x002e700000000a00 */
[----:B--2---:R-:W2:Y:S01]  /*1180*/  LDC.64 R8, c[0x0][0x3f0] ;  /* 0x0000fc00ff087b82 */ /* 0x004ea20000000a00 */
[----:B-1----:R-:W-:-:S05]  /*1190*/  IMAD.WIDE R2, R6, 0x4, R2 ;  /* 0x0000000406027825 */ /* 0x002fca00078e0202 */
[----:B---3-5:R1:W3:Y:S01]  /*11a0*/  LDG.E R5, desc[UR6][R2.64] ;  /* 0x0000000602057981 */ /* 0x0282e2000c1e1900 */
        /* <DEDUP_REMOVED lines=21> */
[----:B--2---:R-:W-:Y:S01]  /*1300*/  IMAD R8, R6, R9, RZ ;  /* 0x0000000906087224 */ /* 0x004fe200078e02ff */
[----:B------:R-:W-:-:S02]  /*1310*/  ISETP.GE.U32.AND P2, PT, R7, 0x40, PT ;  /* 0x000000400700780c */ /* 0x000fc40003f46070 */
[----:B-1----:R-:W-:Y:S02]  /*1320*/  IADD3 R3, PT, PT, R5, -0x1, RZ ;  /* 0xffffffff05037810 */ /* 0x002fe40007ffe0ff */
[C---:B------:R-:W-:Y:S02]  /*1330*/  ISETP.GE.U32.AND P3, PT, R7.reuse, 0x60, PT ;  /* 0x000000600700780c */ /* 0x040fe40003f66070 */
[----:B------:R-:W-:Y:S01]  /*1340*/  ISETP.GE.U32.AND P4, PT, R7, 0x80, PT ;  /* 0x000000800700780c */ /* 0x000fe20003f86070 */
[----:B------:R-:W-:Y:S01]  /*1350*/  IMAD R10, R3, R9, RZ ;  /* 0x00000009030a7224 */ /* 0x000fe200078e02ff */
        /* <DEDUP_REMOVED lines=20> */
[----:B--2---:R-:W2:Y:S04]  /*14a0*/  LDL.LU R8, [R1+0x24] ;  /* 0x0000240001087983 */ /* 0x004ea80000300800 */
[----:B------:R4:W-:Y:S01]  /*14b0*/  STL [R1+0x180], R7 ;  /* 0x0001800701007387 */ /* 0x0009e20000100800 */
[----:B------:R-:W-:-:S02]  /*14c0*/  ISETP.NE.U32.AND P5, PT, RZ, UR10, PT ;  /* 0x0000000aff007c0c */ /* 0x000fc4000bfa5070 */
[----:B------:R-:W0:Y:S01]  /*14d0*/  LDC.64 R200, c[0x0][0x3b0] ;  /* 0x0000ec00ffc87b82 */ /* 0x000e220000000a00 */
[----:B-1----:R-:W-:Y:S01]  /*14e0*/  IMAD.WIDE.U32 R172, R207, 0x10, R172 ;  /* 0x00000010cfac7825 */ /* 0x002fe200078e00ac */
[----:B----4-:R-:W4:Y:S04]  /*14f0*/  LDL.LU R7, [R1+0xc4] ;  /* 0x0000c40001077983 */ /* 0x010f280000300800 */
[----:B------:R1:W-:Y:S04]  /*1500*/  STL [R1+0x17c], R6 ;  /* 0x00017c0601007387 */ /* 0x0003e80000100800 */
[----:B------:R-:W2:Y:S01]  /*1510*/  LDG.E.128 R172, desc[UR6][R172.64] ;  /* 0x00000006acac7981 */ /* 0x000ea2000c1e1d00 */
[----:B---3--:R-:W-:-:S03]  /*1520*/  IMAD.WIDE.U32 R176, R10, 0x10, R176 ;  /* 0x000000100ab07825 */ /* 0x008fc600078e00b0 */
[----:B-1----:R-:W3:Y:S04]  /*1530*/  LDL.LU R6, [R1+0xc8] ;  /* 0x0000c80001067983 */ /* 0x002ee80000300800 */
[----:B------:R-:W4:Y:S04]  /*1540*/  LDG.E.128 R176, desc[UR6][R176.64] ;  /* 0x00000006b0b07981 */ /* 0x000f28000c1e1d00 */
[----:B------:R-:W3:Y:S04]  /*1550*/  LDL R252, [R1+0x174] ;  /* 0x0001740001fc7983 */ /* 0x000ee80000100800 */
[----:B------:R1:W-:Y:S04]  /*1560*/  STL [R1+0x178], R5 ;  /* 0x0001780501007387 */ /* 0x0003e80000100800 */
[----:B-1----:R-:W3:Y:S01]  /*1570*/  LDL.LU R5, [R1+0xd0] ;  /* 0x0000d00001057983 */ /* 0x002ee20000300800 */
[----:B------:R-:W-:-:S13]  /*1580*/  ISETP.NE.AND.EX P5, PT, RZ, UR11, PT, P5 ;  /* 0x0000000bff007c0c */ /* 0x000fda000bfa5350 */
[----:B------:R-:W1:Y:S01]  /*1590*/  @P5 LDC.64 R186, c[0x0][0x438] ;  /* 0x00010e00ffba5b82 */ /* 0x000e620000000a00 */
[----:B--2---:R-:W-:Y:S02]  /*15a0*/  HADD2.F32 R203, -RZ, R172.H1_H1 ;  /* 0x300000acffcb7230 */ /* 0x004fe40000004100 */
[--C-:B------:R-:W-:Y:S02]  /*15b0*/  HADD2.F32 R204, -RZ, R173.reuse.H1_H1 ;  /* 0x300000adffcc7230 */ /* 0x100fe40000004100 */
[----:B------:R-:W-:Y:S02]  /*15c0*/  HADD2.F32 R202, -RZ, R173.H0_H0 ;  /* 0x200000adffca7230 */ /* 0x000fe40000004100 */
[--C-:B------:R-:W-:Y:S02]  /*15d0*/  HADD2.F32 R209, -RZ, R174.reuse.H0_H0 ;  /* 0x200000aeffd17230 */ /* 0x100fe40000004100 */
[----:B------:R-:W-:Y:S01]  /*15e0*/  FADD.FTZ R206, -R2, R203 ;  /* 0x000000cb02ce7221 */ /* 0x000fe20000010100 */
[----:B------:R-:W-:-:S02]  /*15f0*/  HADD2.F32 R205, -RZ, R174.H1_H1 ;  /* 0x300000aeffcd7230 */ /* 0x000fc40000004100 */
[C---:B------:R-:W-:Y:S01]  /*1600*/  FADD.FTZ R203, -R2.reuse, R204 ;  /* 0x000000cc02cb7221 */ /* 0x040fe20000010100 */
[C---:B------:R-:W-:Y:S01]  /*1610*/  FADD.FTZ R208, -R2.reuse, R202 ;  /* 0x000000ca02d07221 */ /* 0x040fe20000010100 */
[----:B------:R-:W2:Y:S01]  /*1620*/  LDL.LU R204, [R1+0x28] ;  /* 0x0000280001cc7983 */ /* 0x000ea20000300800 */
[--C-:B----4-:R-:W-:Y:S02]  /*1630*/  HADD2.F32 R173, -RZ, R179.reuse.H0_H0 ;  /* 0x200000b3ffad7230 */ /* 0x110fe40000004100 */
[C---:B------:R-:W-:Y:S01]  /*1640*/  FADD.FTZ R202, -R2.reuse, R209 ;  /* 0x000000d102ca7221 */ /* 0x040fe20000010100 */
[----:B------:R-:W-:Y:S01]  /*1650*/  HADD2.F32 R174, -RZ, R179.H1_H1 ;  /* 0x300000b3ffae7230 */ /* 0x000fe20000004100 */
[----:B------:R-:W4:Y:S01]  /*1660*/  LDL.LU R209, [R1+0x30] ;  /* 0x0000300001d17983 */ /* 0x000f220000300800 */
[----:B------:R-:W-:-:S03]  /*1670*/  FADD.FTZ R179, -R2, R205 ;  /* 0x000000cd02b37221 */ /* 0x000fc60000010100 */
[----:B------:R-:W3:Y:S01]  /*1680*/  LDL R205, [R1+0x168] ;  /* 0x0001680001cd7983 */ /* 0x000ee20000100800 */
[----:B-1----:R-:W-:-:S04]  /*1690*/  @P5 IMAD.WIDE.U32 R186, R207, 0x10, R186 ;  /* 0x00000010cfba5825 */ /* 0x002fc800078e00ba */
[----:B------:R-:W-:Y:S01]  /*16a0*/  HADD2.F32 R0, -RZ, R172.H0_H0 ;  /* 0x200000acff007230 */ /* 0x000fe20000004100 */
[----:B------:R0:W5:Y:S01]  /*16b0*/  @P5 LDG.E.128 R32, desc[UR6][R186.64] ;  /* 0x00000006ba205981 */ /* 0x000162000c1e1d00 */
[----:B------:R-:W-:-:S03]  /*16c0*/  HADD2.F32 R250, -RZ, R175.H0_H0 ;  /* 0x200000affffa7230 */ /* 0x000fc60000004100 */
[----:B------:R-:W-:Y:S01]  /*16d0*/  FADD.FTZ R0, -R2, R0 ;  /* 0x0000000002007221 */ /* 0x000fe20000010100 */
[----:B------:R-:W-:Y:S02]  /*16e0*/  HADD2.F32 R251, -RZ, R175.H1_H1 ;  /* 0x300000affffb7230 */ /* 0x000fe40000004100 */
[----:B0-----:R-:W-:-:S04]  /*16f0*/  IMAD.WIDE.U32 R186, R3, 0x8, R200 ;  /* 0x0000000803ba7825 */ /* 0x001fc800078e00c8 */
[----:B-----5:R-:W-:Y:S01]  /*1700*/  FMUL.FTZ R0, R4, R0 ;  /* 0x0000000004007220 */ /* 0x020fe20000410000 */
[--C-:B------:R-:W-:Y:S02]  /*1710*/  HADD2.F32 R201, -RZ, R176.reuse.H0_H0 ;  /* 0x200000b0ffc97230 */ /* 0x100fe40000004100 */
[----:B------:R-:W-:Y:S02]  /*1720*/  HADD2.F32 R200, -RZ, R176.H1_H1 ;  /* 0x300000b0ffc87230 */ /* 0x000fe40000004100 */
[----:B------:R-:W-:Y:S01]  /*1730*/  FADD.FTZ R176, -R2, R250 ;  /* 0x000000fa02b07221 */ /* 0x000fe20000010100 */
[--C-:B------:R-:W-:Y:S02]  /*1740*/  HADD2.F32 R172, -RZ, R178.reuse.H0_H0 ;  /* 0x200000b2ffac7230 */ /* 0x100fe40000004100 */
[----:B------:R-:W-:Y:S01]  /*1750*/  FADD.FTZ R8, R8, R201 ;  /* 0x000000c908087221 */ /* 0x000fe20000010000 */
[----:B------:R-:W-:Y:S02]  /*1760*/  HADD2.F32 R175, -RZ, R178.H1_H1 ;  /* 0x300000b2ffaf7230 */ /* 0x000fe40000004100 */
[----:B------:R-:W-:Y:S01]  /*1770*/  FFMA.FTZ R7, R0, R201, R7 ;  /* 0x000000c900077223 */ /* 0x000fe20000010007 */
[----:B------:R-:W4:Y:S01]  /*1780*/  LDL R250, [R1+0x170] ;  /* 0x0001700001fa7983 */ /* 0x000f220000100800 */
[----:B------:R-:W-:-:S03]  /*1790*/  FADD.FTZ R178, -R2, R251 ;  /* 0x000000fb02b27221 */ /* 0x000fc60000010100 */
[----:B------:R-:W4:Y:S04]  /*17a0*/  LDL.LU R251, [R1+0xcc] ;  /* 0x0000cc0001fb7983 */ /* 0x000f280000300800 */
[----:B------:R0:W-:Y:S01]  /*17b0*/  STL [R1+0x24], R8 ;  /* 0x0000240801007387 */ /* 0x0001e20000100800 */
[C---:B------:R-:W-:Y:S01]  /*17c0*/  FMUL.FTZ R206, R4.reuse, R206 ;  /* 0x000000ce04ce7220 */ /* 0x040fe20000410000 */
[----:B------:R-:W-:Y:S02]  /*17d0*/  HADD2.F32 R199, -RZ, R177.H0_H0 ;  /* 0x200000b1ffc77230 */ /* 0x000fe40000004100 */
[C---:B------:R-:W-:Y:S01]  /*17e0*/  FMUL.FTZ R203, R4.reuse, R203 ;  /* 0x000000cb04cb7220 */ /* 0x040fe20000410000 */
[----:B------:R-:W-:Y:S01]  /*17f0*/  FMUL.FTZ R202, R4, R202 ;  /* 0x000000ca04ca7220 */ /* 0x000fe20000410000 */
[----:B------:R-:W5:Y:S04]  /*1800*/  LDG.E.64 R186, desc[UR6][R186.64] ;  /* 0x00000006baba7981 */ /* 0x000f68000c1e1b00 */
[----:B0-----:R1:W5:Y:S04]  /*1810*/  LDL.LU R8, [R1+0x184] ;  /* 0x0001840001087983 */ /* 0x0013680000300800 */
[----:B------:R0:W-:Y:S04]  /*1820*/  STL [R1+0xc4], R7 ;  /* 0x0000c40701007387 */ /* 0x0001e80000100800 */
[----:B0-----:R1:W5:Y:S01]  /*1830*/  LDL.LU R7, [R1+0x180] ;  /* 0x0001800001077983 */ /* 0x0013620000300800 */
[----:B--2---:R-:W-:Y:S01]  /*1840*/  FADD.FTZ R204, R204, R200 ;  /* 0x000000c8cccc7221 */ /* 0x004fe20000010000 */
[----:B---3--:R-:W-:-:S02]  /*1850*/  FMUL.FTZ R205, R205, R201 ;  /* 0x000000c9cdcd7220 */ /* 0x008fc40000410000 */
[----:B------:R-:W2:Y:S04]  /*1860*/  LDL R201, [R1+0x158] ;  /* 0x0001580001c97983 */ /* 0x000ea80000100800 */
[----:B------:R0:W-:Y:S02]  /*1870*/  STL [R1+0x28], R204 ;  /* 0x000028cc01007387 */ /* 0x0001e40000100800 */
[----:B0-----:R-:W-:Y:S02]  /*1880*/  FMUL.FTZ R204, R4, R208 ;  /* 0x000000d004cc7220 */ /* 0x001fe40000410000 */
[----:B------:R-:W3:Y:S01]  /*1890*/  LDL R208, [R1+0x16c] ;  /* 0x00016c0001d07983 */ /* 0x000ee20000100800 */
[----:B------:R-:W-:-:S05]  /*18a0*/  FFMA.FTZ R6, R206, R200, R6 ;  /* 0x000000c8ce067223 */ /* 0x000fca0000010006 */
[----:B------:R0:W-:Y:S04]  /*18b0*/  STL [R1+0xc8], R6 ;  /* 0x0000c80601007387 */ /* 0x0001e80000100800 */
[----:B0-----:R1:W5:Y:S01]  /*18c0*/  LDL.LU R6, [R1+0x17c] ;  /* 0x00017c0001067983 */ /* 0x0013620000300800 */
[----:B---3--:R-:W-:-:S03]  /*18d0*/  FMUL.FTZ R208, R208, R200 ;  /* 0x000000c8d0d07220 */ /* 0x008fc60000410000 */
[----:B------:R-:W3:Y:S01]  /*18e0*/  LDL.LU R200, [R1+0x2c] ;  /* 0x00002c0001c87983 */ /* 0x000ee20000300800 */
[----:B----4-:R-:W-:-:S03]  /*18f0*/  FFMA.FTZ R251, R204, R199, R251 ;  /* 0x000000c7ccfb7223 */ /* 0x010fc600000100fb */
[----:B------:R-:W-:Y:S01]  /*1900*/  STL [R1+0xc], R208 ;  /* 0x00000cd001007387 */ /* 0x000fe20000100800 */
[----:B------:R-:W-:Y:S02]  /*1910*/  HADD2.F32 R177, -RZ, R177.H1_H1 ;  /* 0x300000b1ffb17230 */ /* 0x000fe40000004100 */
[----:B---3--:R-:W-:-:S05]  /*1920*/  FADD.FTZ R200, R200, R199 ;  /* 0x000000c7c8c87221 */ /* 0x008fca0000010000 */
[----:B------:R0:W-:Y:S02]  /*1930*/  STL [R1+0x2c], R200 ;  /* 0x00002cc801007387 */ /* 0x0001e40000100800 */
[----:B0-----:R-:W-:Y:S02]  /*1940*/  FMUL.FTZ R200, R250, R199 ;  /* 0x000000c7fac87220 */ /* 0x001fe40000410000 */
[----:B------:R-:W3:Y:S01]  /*1950*/  LDL.LU R199, [R1+0xb4] ;  /* 0x0000b40001c77983 */ /* 0x000ee20000300800 */
[----:B------:R-:W-:Y:S01]  /*1960*/  FADD.FTZ R209, R209, R177 ;  /* 0x000000b1d1d17221 */ /* 0x000fe20000010000 */
[-C--:B------:R-:W-:Y:S02]  /*1970*/  FFMA.FTZ R5, R203, R177.reuse, R5 ;  /* 0x000000b1cb057223 */ /* 0x080fe40000010005 */
[----:B------:R0:W-:Y:S04]  /*1980*/  STL [R1+0xcc], R251 ;  /* 0x0000ccfb01007387 */ /* 0x0001e80000100800 */
[----:B------:R-:W-:Y:S04]  /*1990*/  STL [R1+0x8], R200 ;  /* 0x000008c801007387 */ /* 0x000fe80000100800 */
[----:B------:R-:W-:Y:S01]  /*19a0*/  STL [R1+0x30], R209 ;  /* 0x000030d101007387 */ /* 0x000fe20000100800 */
[----:B0-----:R-:W-:-:S03]  /*19b0*/  FMUL.FTZ R251, R252, R177 ;  /* 0x000000b1fcfb7220 */ /* 0x001fc60000410000 */
[----:B------:R0:W-:Y:S04]  /*19c0*/  STL [R1+0xd0], R5 ;  /* 0x0000d00501007387 */ /* 0x0001e80000100800 */
[----:B0-----:R-:W4:Y:S04]  /*19d0*/  LDL.LU R5, [R1+0xb8] ;  /* 0x0000b80001057983 */ /* 0x001f280000300800 */
[----:B------:R-:W4:Y:S04]  /*19e0*/  LDL R252, [R1+0x15c] ;  /* 0x00015c0001fc7983 */ /* 0x000f280000100800 */
[----:B------:R-:W4:Y:S01]  /*19f0*/  LDL.LU R250, [R1+0xbc] ;  /* 0x0000bc0001fa7983 */ /* 0x000f220000300800 */
[----:B------:R-:W-:-:S03]  /*1a00*/  FADD.FTZ R108, R108, R172 ;  /* 0x000000ac6c6c7221 */ /* 0x000fc60000010000 */
[----:B------:R-:W4:Y:S01]  /*1a10*/  LDL R209, [R1+0x160] ;  /* 0x0001600001d17983 */ /* 0x000f220000100800 */
[----:B------:R-:W-:-:S03]  /*1a20*/  FADD.FTZ R177, RZ, R205 ;  /* 0x000000cdffb17221 */ /* 0x000fc60000010000 */
[----:B------:R-:W-:Y:S01]  /*1a30*/  STL [R1+0x4], R251 ;  /* 0x000004fb01007387 */ /* 0x000fe20000100800 */
[----:B------:R-:W-:Y:S01]  /*1a40*/  FADD.FTZ R177, R177, R208 ;  /* 0x000000d0b1b17221 */ /* 0x000fe20000010000 */
[----:B---3--:R-:W-:-:S05]  /*1a50*/  FFMA.FTZ R199, R202, R172, R199 ;  /* 0x000000accac77223 */ /* 0x008fca00000100c7 */
[----:B------:R2:W-:Y:S02]  /*1a60*/  STL [R1+0xb4], R199 ;  /* 0x0000b4c701007387 */ /* 0x0005e40000100800 */
[----:B--2---:R-:W-:Y:S01]  /*1a70*/  FMUL.FTZ R199, R201, R172 ;  /* 0x000000acc9c77220 */ /* 0x004fe20000410000 */
[----:B------:R-:W-:Y:S01]  /*1a80*/  FFMA.FTZ R172, R0, R205, RZ ;  /* 0x000000cd00ac7223 */ /* 0x000fe200000100ff */
[----:B------:R-:W-:-:S03]  /*1a90*/  FMUL.FTZ R201, R4, R179 ;  /* 0x000000b304c97220 */ /* 0x000fc60000410000 */
[----:B------:R0:W-:Y:S01]  /*1aa0*/  STL [R1], R199 ;  /* 0x000000c701007387 */ /* 0x0001e20000100800 */
[----:B------:R-:W-:-:S03]  /*1ab0*/  FFMA.FTZ R172, R206, R208, R172 ;  /* 0x000000d0ceac7223 */ /* 0x000fc600000100ac */
[----:B------:R-:W2:Y:S04]  /*1ac0*/  LDL.LU R208, [R1+0xc0] ;  /* 0x0000c00001d07983 */ /* 0x000ea80000300800 */
[----:B------:R-:W3:Y:S01]  /*1ad0*/  LDL R179, [R1+0x164] ;  /* 0x0001640001b37983 */ /* 0x000ee20000100800 */
[----:B------:R-:W-:Y:S01]  /*1ae0*/  FADD.FTZ R109, R109, R175 ;  /* 0x000000af6d6d7221 */ /* 0x000fe20000010000 */
[-C--:B----4-:R-:W-:Y:S01]  /*1af0*/  FFMA.FTZ R5, R201, R175.reuse, R5 ;  /* 0x000000afc9057223 */ /* 0x090fe20000010005 */
        /* <DEDUP_REMOVED lines=10> */
[----:B------:R-:W-:Y:S01]  /*1ba0*/  FFMA.FTZ R172, R202, R199, R172 ;  /* 0x000000c7caac7223 */ /* 0x000fe200000100ac */
[----:B0-----:R-:W-:Y:S01]  /*1bb0*/  FMUL.FTZ R199, R4, R178 ;  /* 0x000000b204c77220 */ /* 0x001fe20000410000 */
[----:B------:R0:W-:Y:S01]  /*1bc0*/  STL [R1+0xb8], R5 ;  /* 0x0000b80501007387 */ /* 0x0001e20000100800 */
[----:B------:R-:W-:Y:S01]  /*1bd0*/  FADD.FTZ R173, R173, R252 ;  /* 0x000000fcadad7221 */ /* 0x000fe20000010000 */
[----:B------:R-:W-:-:S03]  /*1be0*/  FFMA.FTZ R172, R201, R252, R172 ;  /* 0x000000fcc9ac7223 */ /* 0x000fc600000100ac */
[----:B------:R-:W-:Y:S01]  /*1bf0*/  FADD.FTZ R173, R173, R251 ;  /* 0x000000fbadad7221 */ /* 0x000fe20000010000 */
[----:B------:R-:W-:Y:S01]  /*1c00*/  FFMA.FTZ R172, R200, R251, R172 ;  /* 0x000000fbc8ac7223 */ /* 0x000fe200000100ac */
[----:B0-----:R1:W5:Y:S04]  /*1c10*/  LDL.LU R5, [R1+0x178] ;  /* 0x0001780001057983 */ /* 0x0013680000300800 */
[----:B------:R3:W-:Y:S01]  /*1c20*/  STL [R1+0xbc], R250 ;  /* 0x0000bcfa01007387 */ /* 0x0007e20000100800 */
[----:B------:R-:W-:Y:S01]  /*1c30*/  IADD3 R10, PT, PT, R10, 0x20, RZ ;  /* 0x000000200a0a7810 */ /* 0x000fe20007ffe0ff */
        /* <DEDUP_REMOVED lines=8> */
.L_x_13677:
[----:B------:R-:W-:Y:S05]  /*1cc0*/  BSYNC.RECONVERGENT B2 ;  /* 0x0000000000027941 */ /* 0x000fea0003800200 */
.L_x_13676:
[----:B------:R-:W-:Y:S04]  /*1cd0*/  BSSY.RECONVERGENT B2, `(.L_x_13678) ;  /* 0x0000074000027945 */ /* 0x000fe80003800200 */
[----:B------:R-:W-:Y:S05]  /*1ce0*/  @!P2 BRA `(.L_x_13679) ;  /* 0x0000000400c8a947 */ /* 0x000fea0003800000 */
[----:B------:R-:W1:Y:S01]  /*1cf0*/  LDC.64 R172, c[0x0][0x3a8] ;  /* 0x0000ea00ffac7b82 */ /* 0x000e620000000a00 */
[----:B------:R-:W2:Y:S04]  /*1d00*/  LDL R249, [R1+0x148] ;  /* 0x0001480001f97983 */ /* 0x000ea80000100800 */
[----:B------:R-:W3:Y:S03]  /*1d10*/  LDL R248, [R1+0x14c] ;  /* 0x00014c0001f87983 */ /* 0x000ee60000100800 */
[----:B------:R-:W4:Y:S01]  /*1d20*/  LDC.64 R176, c[0x0][0x428] ;  /* 0x00010a00ffb07b82 */ /* 0x000f220000000a00 */
[----:B------:R-:W3:Y:S04]  /*1d30*/  LDL R247, [R1+0x150] ;  /* 0x0001500001f77983 */ /* 0x000ee80000100800 */
[----:B------:R-:W3:Y:S01]  /*1d40*/  LDL R246, [R1+0x154] ;  /* 0x0001540001f67983 */ /* 0x000ee20000100800 */
[----:B------:R-:W-:-:S02]  /*1d50*/  ISETP.NE.U32.AND P5, PT, RZ, UR10, PT ;  /* 0x0000000aff007c0c */ /* 0x000fc4000bfa5070 */
[----:B------:R-:W0:Y:S01]  /*1d60*/  LDC.64 R184, c[0x0][0x3b0] ;  /* 0x0000ec00ffb87b82 */ /* 0x000e220000000a00 */
[----:B-1----:R-:W-:-:S06]  /*1d70*/  IMAD.WIDE.U32 R172, R207, 0x10, R172 ;  /* 0x00000010cfac7825 */ /* 0x002fcc00078e00ac */
[----:B------:R-:W2:Y:S01]  /*1d80*/  LDG.E.128 R172, desc[UR6][R172.64] ;  /* 0x00000006acac7981 */ /* 0x000ea2000c1e1d00 */
[----:B----4-:R-:W-:-:S06]  /*1d90*/  IMAD.WIDE.U32 R176, R10, 0x10, R176 ;  /* 0x000000100ab07825 */ /* 0x010fcc00078e00b0 */
[----:B------:R-:W4:Y:S01]  /*1da0*/  LDG.E.128 R176, desc[UR6][R176.64] ;  /* 0x00000006b0b07981 */ /* 0x000f22000c1e1d00 */
[----:B------:R-:W-:-:S13]  /*1db0*/  ISETP.NE.AND.EX P5, PT, RZ, UR11, PT, P5 ;  /* 0x0000000bff007c0c */ /* 0x000fda000bfa5350 */
[----:B------:R-:W1:Y:S01]  /*1dc0*/  @P5 LDC.64 R182, c[0x0][0x438] ;  /* 0x00010e00ffb65b82 */ /* 0x000e620000000a00 */
[--C-:B--2---:R-:W-:Y:S02]  /*1dd0*/  HADD2.F32 R196, -RZ, R173.reuse.H1_H1 ;  /* 0x300000adffc47230 */ /* 0x104fe40000004100 */
[--C-:B------:R-:W-:Y:S02]  /*1de0*/  HADD2.F32 R195, -RZ, R172.reuse.H0_H0 ;  /* 0x200000acffc37230 */ /* 0x100fe40000004100 */
[----:B------:R-:W-:Y:S02]  /*1df0*/  HADD2.F32 R194, -RZ, R172.H1_H1 ;  /* 0x300000acffc27230 */ /* 0x000fe40000004100 */
[----:B------:R-:W-:Y:S02]  /*1e00*/  HADD2.F32 R197, -RZ, R173.H0_H0 ;  /* 0x200000adffc57230 */ /* 0x000fe40000004100 */
[--C-:B----4-:R-:W-:Y:S02]  /*1e10*/  HADD2.F32 R173, -RZ, R179.reuse.H0_H0 ;  /* 0x200000b3ffad7230 */ /* 0x110fe40000004100 */
[----:B------:R-:W-:-:S02]  /*1e20*/  HADD2.F32 R172, -RZ, R179.H1_H1 ;  /* 0x300000b3ffac7230 */ /* 0x000fc40000004100 */
[----:B------:R-:W-:Y:S02]  /*1e30*/  FADD.FTZ R179, -R2, R196 ;  /* 0x000000c402b37221 */ /* 0x000fe40000010100 */
[----:B------:R-:W2:Y:S01]  /*1e40*/  LDL.LU R196, [R1+0xa4] ;  /* 0x0000a40001c47983 */ /* 0x000ea20000300800 */
[----:B-1----:R-:W-:-:S04]  /*1e50*/  @P5 IMAD.WIDE.U32 R182, R207, 0x10, R182 ;  /* 0x00000010cfb65825 */ /* 0x002fc800078e00b6 */
[----:B------:R-:W-:Y:S01]  /*1e60*/  FADD.FTZ R198, -R2, R195 ;  /* 0x000000c302c67221 */ /* 0x000fe20000010100 */
[----:B------:R0:W5:Y:S01]  /*1e70*/  @P5 LDG.E.128 R28, desc[UR6][R182.64] ;  /* 0x00000006b61c5981 */ /* 0x000162000c1e1d00 */
[--C-:B------:R-:W-:Y:S02]  /*1e80*/  HADD2.F32 R242, -RZ, R174.reuse.H1_H1 ;  /* 0x300000aefff27230 */ /* 0x100fe40000004100 */
[----:B------:R-:W-:Y:S02]  /*1e90*/  HADD2.F32 R243, -RZ, R174.H0_H0 ;  /* 0x200000aefff37230 */ /* 0x000fe40000004100 */
[----:B------:R-:W-:Y:S02]  /*1ea0*/  HADD2.F32 R244, -RZ, R175.H0_H0 ;  /* 0x200000affff47230 */ /* 0x000fe40000004100 */
[----:B0-----:R-:W-:-:S04]  /*1eb0*/  IMAD.WIDE.U32 R182, R3, 0x8, R184 ;  /* 0x0000000803b67825 */ /* 0x001fc800078e00b8 */
[----:B------:R-:W-:Y:S01]  /*1ec0*/  FADD.FTZ R195, -R2, R194 ;  /* 0x000000c202c37221 */ /* 0x000fe20000010100 */
[----:B-----5:R-:W-:Y:S01]  /*1ed0*/  FMUL.FTZ R198, R4, R198 ;  /* 0x000000c604c67220 */ /* 0x020fe20000410000 */
[----:B------:R-:W-:Y:S01]  /*1ee0*/  HADD2.F32 R245, -RZ, R175.H1_H1 ;  /* 0x300000affff57230 */ /* 0x000fe20000004100 */
[----:B------:R0:W5:Y:S01]  /*1ef0*/  LDG.E.64 R184, desc[UR6][R182.64] ;  /* 0x00000006b6b87981 */ /* 0x000162000c1e1b00 */
[--C-:B------:R-:W-:Y:S02]  /*1f00*/  HADD2.F32 R175, -RZ, R178.reuse.H0_H0 ;  /* 0x200000b2ffaf7230 */ /* 0x100fe40000004100 */
[----:B------:R-:W-:Y:S02]  /*1f10*/  HADD2.F32 R174, -RZ, R178.H1_H1 ;  /* 0x300000b2ffae7230 */ /* 0x000fe40000004100 */
[C---:B------:R-:W-:Y:S01]  /*1f20*/  FADD.FTZ R178, -R2.reuse, R243 ;  /* 0x000000f302b27221 */ /* 0x040fe20000010100 */
[----:B------:R-:W-:Y:S01]  /*1f30*/  FADD.FTZ R194, -R2, R197 ;  /* 0x000000c502c27221 */ /* 0x000fe20000010100 */
[----:B------:R-:W4:Y:S01]  /*1f40*/  LDL.LU R243, [R1+0xb0] ;  /* 0x0000b00001f37983 */ /* 0x000f220000300800 */
[----:B0-----:R-:W-:-:S02]  /*1f50*/  HADD2.F32 R183, -RZ, R176.H0_H0 ;  /* 0x200000b0ffb77230 */ /* 0x001fc40000004100 */
[----:B------:R-:W-:Y:S02]  /*1f60*/  HADD2.F32 R182, -RZ, R176.H1_H1 ;  /* 0x300000b0ffb67230 */ /* 0x000fe40000004100 */
[C---:B------:R-:W-:Y:S01]  /*1f70*/  FADD.FTZ R176, -R2.reuse, R242 ;  /* 0x000000f202b07221 */ /* 0x040fe20000010100 */
[C---:B------:R-:W-:Y:S01]  /*1f80*/  FADD.FTZ R242, -R2.reuse, R244 ;  /* 0x000000f402f27221 */ /* 0x040fe20000010100 */
[----:B------:R-:W-:Y:S01]  /*1f90*/  FADD.FTZ R244, -R2, R245 ;  /* 0x000000f502f47221 */ /* 0x000fe20000010100 */
[----:B------:R-:W-:Y:S01]  /*1fa0*/  FMUL.FTZ R197, R4, R195 ;  /* 0x000000c304c57220 */ /* 0x000fe20000410000 */
[----:B------:R-:W4:Y:S01]  /*1fb0*/  LDL R245, [R1+0x138] ;  /* 0x0001380001f57983 */ /* 0x000f220000100800 */
[----:B------:R-:W-:Y:S01]  /*1fc0*/  FADD.FTZ R104, R104, R183 ;  /* 0x000000b768687221 */ /* 0x000fe20000010000 */
[-C--:B------:R-:W-:Y:S02]  /*1fd0*/  FMUL.FTZ R249, R249, R183.reuse ;  /* 0x000000b7f9f97220 */ /* 0x080fe40000410000 */
[----:B------:R-:W4:Y:S01]  /*1fe0*/  LDL.LU R195, [R1+0xa8] ;  /* 0x0000a80001c37983 */ /* 0x000f220000300800 */
[----:B--2---:R-:W-:-:S03]  /*1ff0*/  FFMA.FTZ R196, R198, R183, R196 ;  /* 0x000000b7c6c47223 */ /* 0x004fc600000100c4 */
[----:B------:R-:W2:Y:S04]  /*2000*/  LDL.LU R183, [R1+0x94] ;  /* 0x0000940001b77983 */ /* 0x000ea80000300800 */
[----:B------:R0:W-:Y:S02]  /*2010*/  STL [R1+0xa4], R196 ;  /* 0x0000a4c401007387 */ /* 0x0001e40000100800 */
[----:B0-----:R-:W-:Y:S02]  /*2020*/  FMUL.FTZ R196, R4, R194 ;  /* 0x000000c204c47220 */ /* 0x001fe40000410000 */
[----:B------:R-:W2:Y:S01]  /*2030*/  LDL.LU R194, [R1+0xac] ;  /* 0x0000ac0001c27983 */ /* 0x000ea20000300800 */
[--C-:B------:R-:W-:Y:S02]  /*2040*/  HADD2.F32 R181, -RZ, R177.reuse.H0_H0 ;  /* 0x200000b1ffb57230 */ /* 0x100fe40000004100 */
[----:B------:R-:W-:-:S03]  /*2050*/  HADD2.F32 R177, -RZ, R177.H1_H1 ;  /* 0x300000b1ffb17230 */ /* 0x000fc60000004100 */
[----:B------:R-:W-:Y:S01]  /*2060*/  FADD.FTZ R106, R106, R181 ;  /* 0x000000b56a6a7221 */ /* 0x000fe20000010000 */
[----:B---3--:R-:W-:Y:S01]  /*2070*/  FMUL.FTZ R247, R247, R181 ;  /* 0x000000b5f7f77220 */ /* 0x008fe20000410000 */
[----:B------:R-:W-:Y:S01]  /*2080*/  FADD.FTZ R105, R105, R182 ;  /* 0x000000b669697221 */ /* 0x000fe20000010000 */
[-C--:B------:R-:W-:Y:S01]  /*2090*/  FMUL.FTZ R248, R248, R182.reuse ;  /* 0x000000b6f8f87220 */ /* 0x080fe20000410000 */
[----:B----4-:R-:W-:-:S05]  /*20a0*/  FFMA.FTZ R195, R197, R182, R195 ;  /* 0x000000b6c5c37223 */ /* 0x010fca00000100c3 */
[----:B------:R0:W-:Y:S02]  /*20b0*/  STL [R1+0xa8], R195 ;  /* 0x0000a8c301007387 */ /* 0x0001e40000100800 */
[----:B0-----:R-:W-:-:S04]  /*20c0*/  FMUL.FTZ R195, R4, R179 ;  /* 0x000000b304c37220 */ /* 0x001fc80000410000 */
[----:B------:R-:W-:Y:S01]  /*20d0*/  FFMA.FTZ R243, R195, R177, R243 ;  /* 0x000000b1c3f37223 */ /* 0x000fe200000100f3 */
[----:B------:R-:W-:Y:S01]  /*20e0*/  FADD.FTZ R100, R100, R175 ;  /* 0x000000af64647221 */ /* 0x000fe20000010000 */
[----:B------:R-:W-:Y:S01]  /*20f0*/  FMUL.FTZ R245, R245, R175 ;  /* 0x000000aff5f57220 */ /* 0x000fe20000410000 */
[----:B--2---:R-:W-:Y:S01]  /*2100*/  FFMA.FTZ R194, R196, R181, R194 ;  /* 0x000000b5c4c27223 */ /* 0x004fe200000100c2 */
[----:B------:R-:W-:Y:S02]  /*2110*/  MOV R181, R244 ;  /* 0x000000f400b57202 */ /* 0x000fe40000000f00 */
[----:B------:R-:W2:Y:S04]  /*2120*/  LDL.LU R244, [R1+0x98] ;  /* 0x0000980001f47983 */ /* 0x000ea80000300800 */
[----:B------:R0:W-:Y:S04]  /*2130*/  STL [R1+0xac], R194 ;  /* 0x0000acc201007387 */ /* 0x0001e80000100800 */
[----:B------:R-:W3:Y:S04]  /*2140*/  LDL R182, [R1+0x13c] ;  /* 0x00013c0001b67983 */ /* 0x000ee80000100800 */
[----:B------:R1:W-:Y:S01]  /*2150*/  STL [R1+0xb0], R243 ;  /* 0x0000b0f301007387 */ /* 0x0003e20000100800 */
[----:B0-----:R-:W-:-:S04]  /*2160*/  FMUL.FTZ R194, R4, R178 ;  /* 0x000000b204c27220 */ /* 0x001fc80000410000 */
[----:B------:R-:W-:Y:S01]  /*2170*/  FFMA.FTZ R183, R194, R175, R183 ;  /* 0x000000afc2b77223 */ /* 0x000fe200000100b7 */
[----:B------:R-:W-:Y:S01]  /*2180*/  FADD.FTZ R175, R209, R249 ;  /* 0x000000f9d1af7221 */ /* 0x000fe20000010000 */
[----:B-1----:R-:W4:Y:S04]  /*2190*/  LDL R243, [R1+0x140] ;  /* 0x0001400001f37983 */ /* 0x002f280000100800 */
[----:B------:R-:W4:Y:S04]  /*21a0*/  LDL.LU R179, [R1+0xa0] ;  /* 0x0000a00001b37983 */ /* 0x000f280000300800 */
[----:B------:R-:W4:Y:S04]  /*21b0*/  LDL R178, [R1+0x144] ;  /* 0x0001440001b27983 */ /* 0x000f280000100800 */
[----:B------:R-:W4:Y:S04]  /*21c0*/  LDL.LU R209, [R1+0x9c] ;  /* 0x00009c0001d17983 */ /* 0x000f280000300800 */
[----:B------:R0:W-:Y:S02]  /*21d0*/  STL [R1+0x94], R183 ;  /* 0x000094b701007387 */ /* 0x0001e40000100800 */
[----:B0-----:R-:W-:Y:S01]  /*21e0*/  FMUL.FTZ R183, R4, R176 ;  /* 0x000000b004b77220 */ /* 0x001fe20000410000 */
[----:B------:R-:W-:Y:S01]  /*21f0*/  FADD.FTZ R107, R107, R177 ;  /* 0x000000b16b6b7221 */ /* 0x000fe20000010000 */
[----:B------:R-:W-:Y:S01]  /*2200*/  FMUL.FTZ R246, R246, R177 ;  /* 0x000000b1f6f67220 */ /* 0x000fe20000410000 */
[----:B------:R-:W-:Y:S01]  /*2210*/  FMUL.FTZ R181, R4, R181 ;  /* 0x000000b504b57220 */ /* 0x000fe20000410000 */
[----:B------:R-:W-:Y:S01]  /*2220*/  FFMA.FTZ R177, R198, R249, R208 ;  /* 0x000000f9c6b17223 */ /* 0x000fe200000100d0 */
[----:B------:R-:W-:-:S03]  /*2230*/  FADD.FTZ R175, R175, R248 ;  /* 0x000000f8afaf7221 */ /* 0x000fc60000010000 */
[----:B------:R-:W-:Y:S01]  /*2240*/  FFMA.FTZ R177, R197, R248, R177 ;  /* 0x000000f8c5b17223 */ /* 0x000fe200000100b1 */
[----:B------:R-:W-:Y:S01]  /*2250*/  FADD.FTZ R101, R101, R174 ;  /* 0x000000ae65657221 */ /* 0x000fe20000010000 */
[----:B------:R-:W-:Y:S01]  /*2260*/  FADD.FTZ R175, R175, R247 ;  /* 0x000000f7afaf7221 */ /* 0x000fe20000010000 */
[----:B------:R-:W-:-:S03]  /*2270*/  FADD.FTZ R102, R102, R173 ;  /* 0x000000ad66667221 */ /* 0x000fc60000010000 */
[----:B------:R-:W-:Y:S01]  /*2280*/  FADD.FTZ R175, R175, R246 ;  /* 0x000000f6afaf7221 */ /* 0x000fe20000010000 */
[----:B------:R-:W-:Y:S01]  /*2290*/  FADD.FTZ R103, R103, R172 ;  /* 0x000000ac67677221 */ /* 0x000fe20000010000 */
[----:B------:R-:W-:Y:S02]  /*22a0*/  IADD3 R10, PT, PT, R10, 0x20, RZ ;  /* 0x000000200a0a7810 */ /* 0x000fe40007ffe0ff */
[----:B------:R-:W-:Y:S02]  /*22b0*/  IADD3 R3, PT, PT, R3, 0x20, RZ ;  /* 0x0000002003037810 */ /* 0x000fe40007ffe0ff */
[----:B------:R-:W-:Y:S01]  /*22c0*/  IADD3 R207, PT, PT, R207, 0x20, RZ ;  /* 0x00000020cfcf7810 */ /* 0x000fe20007ffe0ff */
[----:B--2---:R-:W-:-:S05]  /*22d0*/  FFMA.FTZ R244, R183, R174, R244 ;  /* 0x000000aeb7f47223 */ /* 0x004fca00000100f4 */
[----:B------:R3:W-:Y:S02]  /*22e0*/  STL [R1+0x98], R244 ;  /* 0x000098f401007387 */ /* 0x0007e40000100800 */
[----:B---3--:R-:W-:Y:S01]  /*22f0*/  FMUL.FTZ R244, R182, R174 ;  /* 0x000000aeb6f47220 */ /* 0x008fe20000410000 */
[----:B------:R-:W-:Y:S01]  /*2300*/  FMUL.FTZ R182, R4, R242 ;  /* 0x000000f204b67220 */ /* 0x000fe20000410000 */
[----:B------:R-:W-:Y:S01]  /*2310*/  FFMA.FTZ R174, R196, R247, R177 ;  /* 0x000000f7c4ae7223 */ /* 0x000fe200000100b1 */
[----:B----4-:R-:W-:Y:S02]  /*2320*/  FFMA.FTZ R179, R181, R172, R179 ;  /* 0x000000acb5b37223 */ /* 0x010fe400000100b3 */
[----:B------:R-:W-:-:S05]  /*2330*/  FFMA.FTZ R209, R182, R173, R209 ;  /* 0x000000adb6d17223 */ /* 0x000fca00000100d1 */
[----:B------:R0:W-:Y:S04]  /*2340*/  STL [R1+0x9c], R209 ;  /* 0x00009cd101007387 */ /* 0x0001e80000100800 */
[----:B------:R1:W-:Y:S01]  /*2350*/  STL [R1+0xa0], R179 ;  /* 0x0000a0b301007387 */ /* 0x0003e20000100800 */
[----:B------:R-:W-:Y:S01]  /*2360*/  FFMA.FTZ R174, R195, R246, R174 ;  /* 0x000000f6c3ae7223 */ /* 0x000fe200000100ae */
[----:B------:R-:W-:Y:S01]  /*2370*/  FMUL.FTZ R243, R243, R173 ;  /* 0x000000adf3f37220 */ /* 0x000fe20000410000 */
[----:B------:R-:W-:Y:S02]  /*2380*/  FADD.FTZ R173, R175, R245 ;  /* 0x000000f5afad7221 */ /* 0x000fe40000010000 */
[----:B------:R-:W-:Y:S02]  /*2390*/  FFMA.FTZ R174, R194, R245, R174 ;  /* 0x000000f5c2ae7223 */ /* 0x000fe400000100ae */
[----:B------:R-:W-:-:S02]  /*23a0*/  FADD.FTZ R173, R173, R244 ;  /* 0x000000f4adad7221 */ /* 0x000fc40000010000 */
[----:B------:R-:W-:Y:S01]  /*23b0*/  FFMA.FTZ R174, R183, R244, R174 ;  /* 0x000000f4b7ae7223 */ /* 0x000fe200000100ae */
[----:B------:R-:W-:Y:S01]  /*23c0*/  FMUL.FTZ R242, R178, R172 ;  /* 0x000000acb2f27220 */ /* 0x000fe20000410000 */
[----:B------:R-:W-:Y:S02]  /*23d0*/  FADD.FTZ R173, R173, R243 ;  /* 0x000000f3adad7221 */ /* 0x000fe40000010000 */
[----:B------:R-:W-:Y:S02]  /*23e0*/  FFMA.FTZ R172, R182, R243, R174 ;  /* 0x000000f3b6ac7223 */ /* 0x000fe400000100ae */
[----:B0-----:R-:W-:Y:S02]  /*23f0*/  FADD.FTZ R209, R173, R242 ;  /* 0x000000f2add17221 */ /* 0x001fe40000010000 */
[----:B-1----:R-:W-:-:S07]  /*2400*/  FFMA.FTZ R208, R181, R242, R172 ;  /* 0x000000f2b5d07223 */ /* 0x002fce00000100ac */
.L_x_13679:
[----:B------:R-:W-:Y:S05]  /*2410*/  BSYNC.RECONVERGENT B2 ;  /* 0x0000000000027941 */ /* 0x000fea0003800200 */
.L_x_13678:
[----:B------:R-:W-:Y:S04]  /*2420*/  BSSY.RECONVERGENT B2, `(.L_x_13680) ;  /* 0x0000075000027945 */ /* 0x000fe80003800200 */
[----:B------:R-:W-:Y:S05]  /*2430*/  @!P3 BRA `(.L_x_13681) ;  /* 0x0000000400ccb947 */ /* 0x000fea0003800000 */
[----:B------:R-:W1:Y:S01]  /*2440*/  LDC.64 R18, c[0x0][0x3a8] ;  /* 0x0000ea00ff127b82 */ /* 0x000e620000000a00 */
[----:B------:R2:W-:Y:S07]  /*2450*/  STL [R1+0x178], R0 ;  /* 0x0001780001007387 */ /* 0x0005ee0000100800 */
[----:B------:R-:W3:Y:S01]  /*2460*/  LDC.64 R172, c[0x0][0x428] ;  /* 0x00010a00ffac7b82 */ /* 0x000ee20000000a00 */
[----:B--2---:R-:W2:Y:S04]  /*2470*/  LDL.LU R0, [R1+0x84] ;  /* 0x0000840001007983 */ /* 0x004ea80000300800 */
[----:B------:R-:W4:Y:S01]  /*2480*/  LDL R241, [R1+0x128] ;  /* 0x0001280001f17983 */ /* 0x000f220000100800 */
[----:B------:R-:W-:-:S02]  /*2490*/  ISETP.NE.U32.AND P5, PT, RZ, UR10, PT ;  /* 0x0000000aff007c0c */ /* 0x000fc4000bfa5070 */
[----:B------:R-:W0:Y:S01]  /*24a0*/  LDC.64 R176, c[0x0][0x3b0] ;  /* 0x0000ec00ffb07b82 */ /* 0x000e220000000a00 */
[----:B------:R-:W4:Y:S01]  /*24b0*/  LDL R240, [R1+0x12c] ;  /* 0x00012c0001f07983 */ /* 0x000f220000100800 */
[----:B-1----:R-:W-:-:S03]  /*24c0*/  IMAD.WIDE.U32 R18, R207, 0x10, R18 ;  /* 0x00000010cf127825 */ /* 0x002fc600078e0012 */
[----:B------:R-:W4:Y:S04]  /*24d0*/  LDL R239, [R1+0x130] ;  /* 0x0001300001ef7983 */ /* 0x000f280000100800 */
[----:B------:R1:W2:Y:S01]  /*24e0*/  LDG.E.128 R20, desc[UR6][R18.64] ;  /* 0x0000000612147981 */ /* 0x0002a2000c1e1d00 */
[----:B---3--:R-:W-:-:S03]  /*24f0*/  IMAD.WIDE.U32 R172, R10, 0x10, R172 ;  /* 0x000000100aac7825 */ /* 0x008fc600078e00ac */
[----:B------:R-:W3:Y:S04]  /*2500*/  LDL R238, [R1+0x134] ;  /* 0x0001340001ee7983 */ /* 0x000ee80000100800 */
[----:B------:R-:W4:Y:S01]  /*2510*/  LDG.E.128 R172, desc[UR6][R172.64] ;  /* 0x00000006acac7981 */ /* 0x000f22000c1e1d00 */
[----:B------:R-:W-:-:S13]  /*2520*/  ISETP.NE.AND.EX P5, PT, RZ, UR11, PT, P5 ;  /* 0x0000000bff007c0c */ /* 0x000fda000bfa5350 */
[----:B-1----:R-:W1:Y:S02]  /*2530*/  @P5 LDC.64 R18, c[0x0][0x438] ;  /* 0x00010e00ff125b82 */ /* 0x002e640000000a00 */
[----:B-1----:R-:W-:-:S05]  /*2540*/  @P5 IMAD.WIDE.U32 R18, R207, 0x10, R18 ;  /* 0x00000010cf125825 */ /* 0x002fca00078e0012 */
[----:B------:R0:W5:Y:S02]  /*2550*/  @P5 LDG.E.128 R24, desc[UR6][R18.64] ;  /* 0x0000000612185981 */ /* 0x000164000c1e1d00 */
[----:B0-----:R-:W-:-:S05]  /*2560*/  IMAD.WIDE.U32 R18, R3, 0x8, R176 ;  /* 0x0000000803127825 */ /* 0x001fca00078e00b0 */
[----:B------:R0:W5:Y:S01]  /*2570*/  LDG.E.64 R188, desc[UR6][R18.64] ;  /* 0x0000000612bc7981 */ /* 0x000162000c1e1b00 */
[--C-:B--2---:R-:W-:Y:S02]  /*2580*/  HADD2.F32 R177, -RZ, R20.reuse.H0_H0 ;  /* 0x20000014ffb17230 */ /* 0x104fe40000004100 */
[----:B------:R-:W-:Y:S02]  /*2590*/  HADD2.F32 R176, -RZ, R20.H1_H1 ;  /* 0x30000014ffb07230 */ /* 0x000fe40000004100 */
[----:B------:R-:W-:Y:S02]  /*25a0*/  HADD2.F32 R180, -RZ, R21.H1_H1 ;  /* 0x30000015ffb47230 */ /* 0x000fe40000004100 */
[----:B------:R-:W-:Y:S01]  /*25b0*/  FADD.FTZ R179, -R2, R177 ;  /* 0x000000b102b37221 */ /* 0x000fe20000010100 */
[--C-:B------:R-:W-:Y:S02]  /*25c0*/  HADD2.F32 R236, -RZ, R23.reuse.H0_H0 ;  /* 0x20000017ffec7230 */ /* 0x100fe40000004100 */
[----:B------:R-:W-:-:S02]  /*25d0*/  HADD2.F32 R237, -RZ, R23.H1_H1 ;  /* 0x30000017ffed7230 */ /* 0x000fc40000004100 */
[C---:B------:R-:W-:Y:S01]  /*25e0*/  FADD.FTZ R23, -R2.reuse, R176 ;  /* 0x000000b002177221 */ /* 0x040fe20000010100 */
[--C-:B------:R-:W-:Y:S02]  /*25f0*/  HADD2.F32 R235, -RZ, R22.reuse.H0_H0 ;  /* 0x20000016ffeb7230 */ /* 0x100fe40000004100 */
[----:B------:R-:W-:Y:S01]  /*2600*/  FADD.FTZ R176, -R2, R180 ;  /* 0x000000b402b07221 */ /* 0x000fe20000010100 */
[----:B------:R-:W-:Y:S02]  /*2610*/  HADD2.F32 R234, -RZ, R22.H1_H1 ;  /* 0x30000016ffea7230 */ /* 0x000fe40000004100 */
[----:B-----5:R-:W-:Y:S01]  /*2620*/  FMUL.FTZ R180, R4, R179 ;  /* 0x000000b304b47220 */ /* 0x020fe20000410000 */
[----:B----4-:R-:W-:Y:S02]  /*2630*/  HADD2.F32 R22, -RZ, R172.H0_H0 ;  /* 0x200000acff167230 */ /* 0x010fe40000004100 */
[----:B------:R-:W-:Y:S02]  /*2640*/  HADD2.F32 R178, -RZ, R21.H0_H0 ;  /* 0x20000015ffb27230 */ /* 0x000fe40000004100 */
[----:B0-----:R-:W-:-:S02]  /*2650*/  HADD2.F32 R19, -RZ, R174.H0_H0 ;  /* 0x200000aeff137230 */ /* 0x001fc40000004100 */
[----:B------:R-:W-:Y:S01]  /*2660*/  FFMA.FTZ R0, R180, R22, R0 ;  /* 0x00000016b4007223 */ /* 0x000fe20000010000 */
[----:B------:R-:W-:Y:S02]  /*2670*/  HADD2.F32 R18, -RZ, R174.H1_H1 ;  /* 0x300000aeff127230 */ /* 0x000fe40000004100 */
[C---:B------:R-:W-:Y:S01]  /*2680*/  FADD.FTZ R178, -R2.reuse, R178 ;  /* 0x000000b202b27221 */ /* 0x040fe20000010100 */
[----:B------:R-:W-:Y:S02]  /*2690*/  HADD2.F32 R21, -RZ, R172.H1_H1 ;  /* 0x300000acff157230 */ /* 0x000fe40000004100 */
[C---:B------:R-:W-:Y:S01]  /*26a0*/  FADD.FTZ R174, -R2.reuse, R235 ;  /* 0x000000eb02ae7221 */ /* 0x040fe20000010100 */
[C---:B------:R-:W-:Y:S01]  /*26b0*/  FADD.FTZ R172, -R2.reuse, R234 ;  /* 0x000000ea02ac7221 */ /* 0x040fe20000010100 */
[----:B------:R-:W2:Y:S01]  /*26c0*/  LDL.LU R235, [R1+0x90] ;  /* 0x0000900001eb7983 */ /* 0x000ea20000300800 */
[C---:B------:R-:W-:Y:S01]  /*26d0*/  FADD.FTZ R177, -R2.reuse, R236 ;  /* 0x000000ec02b17221 */ /* 0x040fe20000010100 */
[----:B------:R-:W-:-:S02]  /*26e0*/  FADD.FTZ R179, -R2, R237 ;  /* 0x000000ed02b37221 */ /* 0x000fc40000010100 */
[----:B------:R-:W4:Y:S01]  /*26f0*/  LDL.LU R234, [R1+0x8c] ;  /* 0x00008c0001ea7983 */ /* 0x000f220000300800 */
[----:B------:R-:W-:Y:S01]  /*2700*/  FADD.FTZ R96, R96, R22 ;  /* 0x0000001660607221 */ /* 0x000fe20000010000 */
[----:B------:R-:W-:Y:S02]  /*2710*/  FMUL.FTZ R241, R241, R22 ;  /* 0x00000016f1f17220 */ /* 0x000fe40000410000 */
[----:B------:R-:W2:Y:S01]  /*2720*/  LDL R236, [R1+0x11c] ;  /* 0x00011c0001ec7983 */ /* 0x000ea20000100800 */
[----:B------:R-:W-:-:S03]  /*2730*/  FMUL.FTZ R22, R4, R178 ;  /* 0x000000b204167220 */ /* 0x000fc60000410000 */
[----:B------:R-:W2:Y:S04]  /*2740*/  LDL R237, [R1+0x118] ;  /* 0x0001180001ed7983 */ /* 0x000ea80000100800 */
[----:B------:R0:W-:Y:S04]  /*2750*/  STL [R1+0x84], R0 ;  /* 0x0000840001007387 */ /* 0x0001e80000100800 */
[----:B0-----:R1:W5:Y:S04]  /*2760*/  LDL.LU R0, [R1+0x178] ;  /* 0x0001780001007983 */ /* 0x0013680000300800 */
[----:B------:R-:W2:Y:S01]  /*2770*/  LDL.LU R178, [R1+0x88] ;  /* 0x0000880001b27983 */ /* 0x000ea20000300800 */
[----:B------:R-:W-:Y:S01]  /*2780*/  FMUL.FTZ R23, R4, R23 ;  /* 0x0000001704177220 */ /* 0x000fe20000410000 */
[----:B------:R-:W-:-:S02]  /*2790*/  HADD2.F32 R20, -RZ, R173.H0_H0 ;  /* 0x200000adff147230 */ /* 0x000fc40000004100 */
[----:B------:R-:W-:Y:S01]  /*27a0*/  FADD.FTZ R97, R97, R21 ;  /* 0x0000001561617221 */ /* 0x000fe20000010000 */
[----:B------:R-:W-:Y:S02]  /*27b0*/  HADD2.F32 R173, -RZ, R173.H1_H1 ;  /* 0x300000adffad7230 */ /* 0x000fe40000004100 */
[----:B------:R-:W-:Y:S01]  /*27c0*/  FMUL.FTZ R240, R240, R21 ;  /* 0x00000015f0f07220 */ /* 0x000fe20000410000 */
[----:B------:R-:W-:Y:S01]  /*27d0*/  FADD.FTZ R98, R98, R20 ;  /* 0x0000001462627221 */ /* 0x000fe20000010000 */
[-C--:B------:R-:W-:Y:S01]  /*27e0*/  FMUL.FTZ R239, R239, R20.reuse ;  /* 0x00000014efef7220 */ /* 0x080fe20000410000 */
[----:B------:R-:W-:Y:S01]  /*27f0*/  FADD.FTZ R99, R99, R173 ;  /* 0x000000ad63637221 */ /* 0x000fe20000010000 */
[----:B---3--:R-:W-:Y:S01]  /*2800*/  FMUL.FTZ R238, R238, R173 ;  /* 0x000000adeeee7220 */ /* 0x008fe20000410000 */
[----:B----4-:R-:W-:Y:S01]  /*2810*/  FFMA.FTZ R234, R22, R20, R234 ;  /* 0x0000001416ea7223 */ /* 0x010fe200000100ea */
[C---:B------:R-:W-:Y:S01]  /*2820*/  FMUL.FTZ R20, R4.reuse, R174 ;  /* 0x000000ae04147220 */ /* 0x040fe20000410000 */
[----:B--2---:R-:W-:Y:S01]  /*2830*/  FFMA.FTZ R178, R23, R21, R178 ;  /* 0x0000001517b27223 */ /* 0x004fe200000100b2 */
[----:B------:R-:W-:-:S04]  /*2840*/  FMUL.FTZ R21, R4, R176 ;  /* 0x000000b004157220 */ /* 0x000fc80000410000 */
[----:B------:R-:W-:Y:S01]  /*2850*/  FFMA.FTZ R235, R21, R173, R235 ;  /* 0x000000ad15eb7223 */ /* 0x000fe200000100eb */
[----:B------:R-:W-:Y:S04]  /*2860*/  STL [R1+0x88], R178 ;  /* 0x000088b201007387 */ /* 0x000fe80000100800 */
[----:B------:R-:W-:Y:S04]  /*2870*/  STL [R1+0x8c], R234 ;  /* 0x00008cea01007387 */ /* 0x000fe80000100800 */
[----:B------:R-:W2:Y:S04]  /*2880*/  LDL.LU R174, [R1+0x74] ;  /* 0x0000740001ae7983 */ /* 0x000ea80000300800 */
[----:B------:R0:W-:Y:S01]  /*2890*/  STL [R1+0x90], R235 ;  /* 0x000090eb01007387 */ /* 0x0001e20000100800 */
[----:B------:R-:W-:-:S03]  /*28a0*/  FADD.FTZ R173, R209, R241 ;  /* 0x000000f1d1ad7221 */ /* 0x000fc60000010000 */
[----:B0-----:R-:W3:Y:S04]  /*28b0*/  LDL.LU R235, [R1+0x7c] ;  /* 0x00007c0001eb7983 */ /* 0x001ee80000300800 */
[----:B------:R-:W4:Y:S04]  /*28c0*/  LDL R234, [R1+0x120] ;  /* 0x0001200001ea7983 */ /* 0x000f280000100800 */
[----:B------:R-:W4:Y:S04]  /*28d0*/  LDL.LU R178, [R1+0x80] ;  /* 0x0000800001b27983 */ /* 0x000f280000300800 */
[----:B------:R-:W4:Y:S04]  /*28e0*/  LDL R176, [R1+0x124] ;  /* 0x0001240001b07983 */ /* 0x000f280000100800 */
[----:B------:R-:W3:Y:S01]  /*28f0*/  LDL.LU R209, [R1+0x78] ;  /* 0x0000780001d17983 */ /* 0x000ee20000300800 */
[----:B------:R-:W-:Y:S01]  /*2900*/  FADD.FTZ R92, R92, R19 ;  /* 0x000000135c5c7221 */ /* 0x000fe20000010000 */
[----:B------:R-:W-:Y:S01]  /*2910*/  FMUL.FTZ R237, R237, R19 ;  /* 0x00000013eded7220 */ /* 0x000fe20000410000 */
[----:B------:R-:W-:-:S02]  /*2920*/  HADD2.F32 R17, -RZ, R175.H0_H0 ;  /* 0x200000afff117230 */ /* 0x000fc40000004100 */
[----:B------:R-:W-:Y:S01]  /*2930*/  FADD.FTZ R93, R93, R18 ;  /* 0x000000125d5d7221 */ /* 0x000fe20000010000 */
[----:B------:R-:W-:Y:S01]  /*2940*/  FMUL.FTZ R236, R236, R18 ;  /* 0x00000012ecec7220 */ /* 0x000fe20000410000 */
[----:B------:R-:W-:Y:S02]  /*2950*/  HADD2.F32 R175, -RZ, R175.H1_H1 ;  /* 0x300000afffaf7230 */ /* 0x000fe40000004100 */
[----:B------:R-:W-:Y:S01]  /*2960*/  FADD.FTZ R94, R94, R17 ;  /* 0x000000115e5e7221 */ /* 0x000fe20000010000 */
[----:B------:R-:W-:Y:S01]  /*2970*/  FADD.FTZ R173, R173, R240 ;  /* 0x000000f0adad7221 */ /* 0x000fe20000010000 */
[----:B------:R-:W-:Y:S01]  /*2980*/  IADD3 R10, PT, PT, R10, 0x20, RZ ;  /* 0x000000200a0a7810 */ /* 0x000fe20007ffe0ff */
[----:B------:R-:W-:Y:S01]  /*2990*/  FADD.FTZ R95, R95, R175 ;  /* 0x000000af5f5f7221 */ /* 0x000fe20000010000 */
[----:B------:R-:W-:Y:S02]  /*29a0*/  IADD3 R3, PT, PT, R3, 0x20, RZ ;  /* 0x0000002003037810 */ /* 0x000fe40007ffe0ff */
[----:B------:R-:W-:Y:S01]  /*29b0*/  IADD3 R207, PT, PT, R207, 0x20, RZ ;  /* 0x00000020cfcf7810 */ /* 0x000fe20007ffe0ff */
[----:B--2---:R-:W-:Y:S01]  /*29c0*/  FFMA.FTZ R174, R20, R19, R174 ;  /* 0x0000001314ae7223 */ /* 0x004fe200000100ae */
[----:B------:R-:W-:-:S04]  /*29d0*/  FMUL.FTZ R19, R4, R172 ;  /* 0x000000ac04137220 */ /* 0x000fc80000410000 */
[----:B------:R0:W-:Y:S01]  /*29e0*/  STL [R1+0x74], R174 ;  /* 0x000074ae01007387 */ /* 0x0001e20000100800 */
[----:B------:R-:W-:Y:S01]  /*29f0*/  FADD.FTZ R172, R173, R239 ;  /* 0x000000efadac7221 */ /* 0x000fe20000010000 */
[----:B0-----:R-:W-:Y:S01]  /*2a00*/  FFMA.FTZ R174, R180, R241, R208 ;  /* 0x000000f1b4ae7223 */ /* 0x001fe200000100d0 */
[----:B---3--:R-:W-:Y:S01]  /*2a10*/  FFMA.FTZ R209, R19, R18, R209 ;  /* 0x0000001213d17223 */ /* 0x008fe200000100d1 */
[----:B------:R-:W-:-:S04]  /*2a20*/  FMUL.FTZ R18, R4, R177 ;  /* 0x000000b104127220 */ /* 0x000fc80000410000 */
[-C--:B------:R-:W-:Y:S01]  /*2a30*/  FFMA.FTZ R235, R18, R17.reuse, R235 ;  /* 0x0000001112eb7223 */ /* 0x080fe200000100eb */
[----:B------:R-:W-:Y:S04]  /*2a40*/  STL [R1+0x78], R209 ;  /* 0x000078d101007387 */ /* 0x000fe80000100800 */
[----:B------:R4:W-:Y:S01]  /*2a50*/  STL [R1+0x7c], R235 ;  /* 0x00007ceb01007387 */ /* 0x0009e20000100800 */
[----:B------:R-:W-:Y:S01]  /*2a60*/  FFMA.FTZ R174, R23, R240, R174 ;  /* 0x000000f017ae7223 */ /* 0x000fe200000100ae */
[----:B----4-:R-:W-:Y:S01]  /*2a70*/  FMUL.FTZ R235, R234, R17 ;  /* 0x00000011eaeb7220 */ /* 0x010fe20000410000 */
[----:B------:R-:W-:-:S04]  /*2a80*/  FMUL.FTZ R17, R4, R179 ;  /* 0x000000b304117220 */ /* 0x000fc80000410000 */
[----:B------:R-:W-:Y:S01]  /*2a90*/  FFMA.FTZ R178, R17, R175, R178 ;  /* 0x000000af11b27223 */ /* 0x000fe200000100b2 */
[----:B------:R-:W-:Y:S01]  /*2aa0*/  FFMA.FTZ R174, R22, R239, R174 ;  /* 0x000000ef16ae7223 */ /* 0x000fe200000100ae */
[----:B------:R-:W-:-:S03]  /*2ab0*/  FADD.FTZ R172, R172, R238 ;  /* 0x000000eeacac7221 */ /* 0x000fc60000010000 */
[----:B------:R1:W-:Y:S01]  /*2ac0*/  STL [R1+0x80], R178 ;  /* 0x000080b201007387 */ /* 0x0003e20000100800 */
[----:B------:R-:W-:Y:S01]  /*2ad0*/  FFMA.FTZ R174, R21, R238, R174 ;  /* 0x000000ee15ae7223 */ /* 0x000fe200000100ae */
[----:B------:R-:W-:-:S03]  /*2ae0*/  FADD.FTZ R172, R172, R237 ;  /* 0x000000edacac7221 */ /* 0x000fc60000010000 */
[----:B------:R-:W-:Y:S01]  /*2af0*/  FFMA.FTZ R174, R20, R237, R174 ;  /* 0x000000ed14ae7223 */ /* 0x000fe200000100ae */
[----:B------:R-:W-:-:S03]  /*2b00*/  FADD.FTZ R172, R172, R236 ;  /* 0x000000ecacac7221 */ /* 0x000fc60000010000 */
[----:B------:R-:W-:Y:S01]  /*2b10*/  FFMA.FTZ R174, R19, R236, R174 ;  /* 0x000000ec13ae7223 */ /* 0x000fe200000100ae */
[----:B------:R-:W-:Y:S01]  /*2b20*/  FADD.FTZ R173, R172, R235 ;  /* 0x000000ebacad7221 */ /* 0x000fe20000010000 */
[----:B------:R-:W-:Y:S02]  /*2b30*/  FMUL.FTZ R234, R176, R175 ;  /* 0x000000afb0ea7220 */ /* 0x000fe40000410000 */
[----:B------:R-:W-:Y:S02]  /*2b40*/  FFMA.FTZ R172, R18, R235, R174 ;  /* 0x000000eb12ac7223 */ /* 0x000fe400000100ae */
[----:B------:R-:W-:Y:S02]  /*2b50*/  FADD.FTZ R209, R173, R234 ;  /* 0x000000eaadd17221 */ /* 0x000fe40000010000 */
[----:B-1----:R-:W-:-:S07]  /*2b60*/  FFMA.FTZ R208, R17, R234, R172 ;  /* 0x000000ea11d07223 */ /* 0x002fce00000100ac */
.L_x_13681:
[----:B------:R-:W-:Y:S05]  /*2b70*/  BSYNC.RECONVERGENT B2 ;  /* 0x0000000000027941 */ /* 0x000fea0003800200 */
.L_x_13680:
[----:B------:R-:W-:Y:S04]  /*2b80*/  BSSY.RECONVERGENT B2, `(.L_x_13682) ;  /* 0x0000077000027945 */ /* 0x000fe80003800200 */
[----:B------:R-:W-:Y:S05]  /*2b90*/  @!P4 BRA `(.L_x_13683) ;  /* 0x0000000400d4c947 */ /* 0x000fea0003800000 */
[----:B------:R-:W1:Y:S01]  /*2ba0*/  LDC.64 R12, c[0x0][0x3a8] ;  /* 0x0000ea00ff0c7b82 */ /* 0x000e620000000a00 */
[----:B-----5:R2:W-:Y:S07]  /*2bb0*/  STL [R1+0x17c], R5 ;  /* 0x00017c0501007387 */ /* 0x0205ee0000100800 */
[----:B------:R-:W3:Y:S01]  /*2bc0*/  LDC.64 R172, c[0x0][0x428] ;  /* 0x00010a00ffac7b82 */ /* 0x000ee20000000a00 */
[----:B--2---:R-:W2:Y:S04]  /*2bd0*/  LDL.LU R5, [R1+0x64] ;  /* 0x0000640001057983 */ /* 0x004ea80000300800 */
[----:B------:R-:W4:Y:S01]  /*2be0*/  LDL R233, [R1+0x108] ;  /* 0x0001080001e97983 */ /* 0x000f220000100800 */
[----:B------:R-:W-:-:S02]  /*2bf0*/  ISETP.NE.U32.AND P5, PT, RZ, UR10, PT ;  /* 0x0000000aff007c0c */ /* 0x000fc4000bfa5070 */
[----:B------:R-:W0:Y:S01]  /*2c00*/  LDC.64 R178, c[0x0][0x3b0] ;  /* 0x0000ec00ffb27b82 */ /* 0x000e220000000a00 */
[----:B------:R3:W-:Y:S01]  /*2c10*/  STL [R1+0x178], R0 ;  /* 0x0001780001007387 */ /* 0x0007e20000100800 */
[----:B-1----:R-:W-:-:S04]  /*2c20*/  IMAD.WIDE.U32 R12, R207, 0x10, R12 ;  /* 0x00000010cf0c7825 */ /* 0x002fc800078e000c */
[----:B---3--:R-:W-:Y:S02]  /*2c30*/  IMAD.WIDE.U32 R172, R10, 0x10, R172 ;  /* 0x000000100aac7825 */ /* 0x008fe400078e00ac */
[----:B------:R-:W3:Y:S01]  /*2c40*/  LDG.E.128 R12, desc[UR6][R12.64] ;  /* 0x000000060c0c7981 */ /* 0x000ee2000c1e1d00 */
[----:B------:R-:W-:-:S03]  /*2c50*/  ISETP.NE.AND.EX P5, PT, RZ, UR11, PT, P5 ;  /* 0x0000000bff007c0c */ /* 0x000fc6000bfa5350 */
[----:B------:R-:W4:Y:S04]  /*2c60*/  LDL.LU R0, [R1+0x68] ;  /* 0x0000680001007983 */ /* 0x000f280000300800 */
[----:B------:R-:W2:Y:S04]  /*2c70*/  LDG.E.128 R172, desc[UR6][R172.64] ;  /* 0x00000006acac7981 */ /* 0x000ea8000c1e1d00 */
[----:B------:R-:W4:Y:S02]  /*2c80*/  LDL R232, [R1+0x10c] ;  /* 0x00010c0001e87983 */ /* 0x000f240000100800 */
[----:B------:R-:W1:Y:S02]  /*2c90*/  @P5 LDC.64 R176, c[0x0][0x438] ;  /* 0x00010e00ffb05b82 */ /* 0x000e640000000a00 */
[----:B------:R-:W4:Y:S04]  /*2ca0*/  LDL R231, [R1+0x110] ;  /* 0x0001100001e77983 */ /* 0x000f280000100800 */
[----:B------:R-:W4:Y:S04]  /*2cb0*/  LDL R230, [R1+0x114] ;  /* 0x0001140001e67983 */ /* 0x000f280000100800 */
[----:B------:R-:W4:Y:S01]  /*2cc0*/  LDL R229, [R1+0xf8] ;  /* 0x0000f80001e57983 */ /* 0x000f220000100800 */
[----:B-1----:R-:W-:-:S05]  /*2cd0*/  @P5 IMAD.WIDE.U32 R176, R207, 0x10, R176 ;  /* 0x00000010cfb05825 */ /* 0x002fca00078e00b0 */
[----:B------:R0:W5:Y:S02]  /*2ce0*/  @P5 LDG.E.128 R152, desc[UR6][R176.64] ;  /* 0x00000006b0985981 */ /* 0x000164000c1e1d00 */
[----:B0-----:R-:W-:-:S05]  /*2cf0*/  IMAD.WIDE.U32 R176, R3, 0x8, R178 ;  /* 0x0000000803b07825 */ /* 0x001fca00078e00b2 */
[----:B------:R3:W5:Y:S02]  /*2d00*/  LDG.E.64 R190, desc[UR6][R176.64] ;  /* 0x00000006b0be7981 */ /* 0x000764000c1e1b00 */
[--C-:B---3--:R-:W-:Y:S02]  /*2d10*/  HADD2.F32 R177, -RZ, R12.reuse.H0_H0 ;  /* 0x2000000cffb17230 */ /* 0x108fe40000004100 */
[----:B------:R-:W-:Y:S02]  /*2d20*/  HADD2.F32 R178, -RZ, R13.H0_H0 ;  /* 0x2000000dffb27230 */ /* 0x000fe40000004100 */
[----:B------:R-:W-:Y:S02]  /*2d30*/  HADD2.F32 R16, -RZ, R12.H1_H1 ;  /* 0x3000000cff107230 */ /* 0x000fe40000004100 */
[----:B------:R-:W-:Y:S01]  /*2d40*/  FADD.FTZ R211, -R2, R177 ;  /* 0x000000b102d37221 */ /* 0x000fe20000010100 */
[--C-:B------:R-:W-:Y:S02]  /*2d50*/  HADD2.F32 R213, -RZ, R14.reuse.H0_H0 ;  /* 0x2000000effd57230 */ /* 0x100fe40000004100 */
[----:B------:R-:W-:-:S02]  /*2d60*/  HADD2.F32 R212, -RZ, R14.H1_H1 ;  /* 0x3000000effd47230 */ /* 0x000fc40000004100 */
[--C-:B------:R-:W-:Y:S02]  /*2d70*/  HADD2.F32 R214, -RZ, R15.reuse.H0_H0 ;  /* 0x2000000fffd67230 */ /* 0x100fe40000004100 */
[----:B------:R-:W-:Y:S02]  /*2d80*/  HADD2.F32 R215, -RZ, R15.H1_H1 ;  /* 0x3000000fffd77230 */ /* 0x000fe40000004100 */
[C---:B------:R-:W-:Y:S01]  /*2d90*/  FADD.FTZ R210, -R2.reuse, R178 ;  /* 0x000000b202d27221 */ /* 0x040fe20000010100 */
[----:B--2---:R-:W-:Y:S02]  /*2da0*/  HADD2.F32 R14, -RZ, R172.H0_H0 ;  /* 0x200000acff0e7230 */ /* 0x004fe40000004100 */
[C---:B------:R-:W-:Y:S01]  /*2db0*/  FADD.FTZ R15, -R2.reuse, R16 ;  /* 0x00000010020f7221 */ /* 0x040fe20000010100 */
[C---:B------:R-:W-:Y:S01]  /*2dc0*/  FADD.FTZ R178, -R2.reuse, R213 ;  /* 0x000000d502b27221 */ /* 0x040fe20000010100 */
[C---:B------:R-:W-:Y:S01]  /*2dd0*/  FADD.FTZ R177, -R2.reuse, R212 ;  /* 0x000000d402b17221 */ /* 0x040fe20000010100 */
[----:B------:R-:W2:Y:S01]  /*2de0*/  LDL.LU R213, [R1+0x70] ;  /* 0x0000700001d57983 */ /* 0x000ea20000300800 */
[----:B------:R-:W-:Y:S01]  /*2df0*/  FADD.FTZ R212, -R2, R214 ;  /* 0x000000d602d47221 */ /* 0x000fe20000010100 */
[----:B------:R-:W-:Y:S01]  /*2e00*/  FMUL.FTZ R16, R4, R211 ;  /* 0x000000d304107220 */ /* 0x000fe20000410000 */
[----:B------:R-:W-:Y:S01]  /*2e10*/  FADD.FTZ R214, -R2, R215 ;  /* 0x000000d702d67221 */ /* 0x000fe20000010100 */
[----:B------:R-:W3:Y:S02]  /*2e20*/  LDL R211, [R1+0xfc] ;  /* 0x0000fc0001d37983 */ /* 0x000ee40000100800 */
[----:B------:R-:W-:-:S02]  /*2e30*/  FFMA.FTZ R5, R16, R14, R5 ;  /* 0x0000000e10057223 */ /* 0x000fc40000010005 */
[----:B------:R-:W3:Y:S01]  /*2e40*/  LDL.LU R215, [R1+0x6c] ;  /* 0x00006c0001d77983 */ /* 0x000ee20000300800 */
[----:B------:R-:W-:Y:S01]  /*2e50*/  FADD.FTZ R88, R88, R14 ;  /* 0x0000000e58587221 */ /* 0x000fe20000010000 */
[----:B----4-:R-:W-:Y:S01]  /*2e60*/  FMUL.FTZ R233, R233, R14 ;  /* 0x0000000ee9e97220 */ /* 0x010fe20000410000 */
[----:B------:R-:W-:Y:S01]  /*2e70*/  FMUL.FTZ R14, R4, R210 ;  /* 0x000000d2040e7220 */ /* 0x000fe20000410000 */
[----:B------:R0:W-:Y:S04]  /*2e80*/  STL [R1+0x64], R5 ;  /* 0x0000640501007387 */ /* 0x0001e80000100800 */
[----:B0-----:R1:W5:Y:S04]  /*2e90*/  LDL.LU R5, [R1+0x17c] ;  /* 0x00017c0001057983 */ /* 0x0013680000300800 */
[----:B------:R-:W4:Y:S01]  /*2ea0*/  LDL.LU R210, [R1+0x54] ;  /* 0x0000540001d27983 */ /* 0x000f220000300800 */
[----:B------:R-:W-:-:S02]  /*2eb0*/  HADD2.F32 R179, -RZ, R13.H1_H1 ;  /* 0x3000000dffb37230 */ /* 0x000fc40000004100 */
[----:B------:R-:W-:Y:S01]  /*2ec0*/  FMUL.FTZ R15, R4, R15 ;  /* 0x0000000f040f7220 */ /* 0x000fe20000410000 */
[----:B------:R-:W-:Y:S02]  /*2ed0*/  HADD2.F32 R13, -RZ, R172.H1_H1 ;  /* 0x300000acff0d7230 */ /* 0x000fe40000004100 */
[--C-:B------:R-:W-:Y:S02]  /*2ee0*/  HADD2.F32 R12, -RZ, R173.reuse.H0_H0 ;  /* 0x200000adff0c7230 */ /* 0x100fe40000004100 */
[----:B------:R-:W-:Y:S01]  /*2ef0*/  FADD.FTZ R179, -R2, R179 ;  /* 0x000000b302b37221 */ /* 0x000fe20000010100 */
[----:B------:R-:W-:Y:S02]  /*2f00*/  HADD2.F32 R176, -RZ, R173.H1_H1 ;  /* 0x300000adffb07230 */ /* 0x000fe40000004100 */
[----:B------:R-:W-:Y:S01]  /*2f10*/  FADD.FTZ R89, R89, R13 ;  /* 0x0000000d59597221 */ /* 0x000fe20000010000 */
[-C--:B------:R-:W-:Y:S01]  /*2f20*/  FFMA.FTZ R0, R15, R13.reuse, R0 ;  /* 0x0000000d0f007223 */ /* 0x080fe20000010000 */
[----:B------:R-:W-:Y:S01]  /*2f30*/  FMUL.FTZ R232, R232, R13 ;  /* 0x0000000de8e87220 */ /* 0x000fe20000410000 */
[----:B------:R-:W-:Y:S01]  /*2f40*/  FMUL.FTZ R13, R4, R179 ;  /* 0x000000b3040d7220 */ /* 0x000fe20000410000 */
[----:B------:R-:W-:-:S02]  /*2f50*/  HADD2.F32 R173, -RZ, R174.H0_H0 ;  /* 0x200000aeffad7230 */ /* 0x000fc40000004100 */
[----:B------:R-:W-:Y:S01]  /*2f60*/  FADD.FTZ R90, R90, R12 ;  /* 0x0000000c5a5a7221 */ /* 0x000fe20000010000 */
[----:B------:R0:W-:Y:S01]  /*2f70*/  STL [R1+0x68], R0 ;  /* 0x0000680001007387 */ /* 0x0001e20000100800 */
[----:B------:R-:W-:Y:S01]  /*2f80*/  FMUL.FTZ R231, R231, R12 ;  /* 0x0000000ce7e77220 */ /* 0x000fe20000410000 */
[----:B------:R-:W-:Y:S01]  /*2f90*/  FADD.FTZ R84, R84, R173 ;  /* 0x000000ad54547221 */ /* 0x000fe20000010000 */
[----:B------:R-:W-:Y:S01]  /*2fa0*/  FMUL.FTZ R229, R229, R173 ;  /* 0x000000ade5e57220 */ /* 0x000fe20000410000 */
[----:B0-----:R1:W5:Y:S01]  /*2fb0*/  LDL.LU R0, [R1+0x178] ;  /* 0x0001780001007983 */ /* 0x0013620000300800 */
[----:B--2---:R-:W-:Y:S01]  /*2fc0*/  FFMA.FTZ R213, R13, R176, R213 ;  /* 0x000000b00dd57223 */ /* 0x004fe200000100d5 */
[----:B---3--:R-:W-:Y:S01]  /*2fd0*/  FFMA.FTZ R215, R14, R12, R215 ;  /* 0x0000000c0ed77223 */ /* 0x008fe200000100d7 */
[----:B------:R-:W-:-:S04]  /*2fe0*/  FMUL.FTZ R12, R4, R178 ;  /* 0x000000b2040c7220 */ /* 0x000fc80000410000 */
[----:B------:R0:W-:Y:S04]  /*2ff0*/  STL [R1+0x6c], R215 ;  /* 0x00006cd701007387 */ /* 0x0001e80000100800 */
[----:B0-----:R-:W2:Y:S04]  /*3000*/  LDL.LU R215, [R1+0x5c] ;  /* 0x00005c0001d77983 */ /* 0x001ea80000300800 */
[----:B------:R0:W-:Y:S01]  /*3010*/  STL [R1+0x70], R213 ;  /* 0x000070d501007387 */ /* 0x0001e20000100800 */
[----:B----4-:R-:W-:Y:S01]  /*3020*/  FFMA.FTZ R210, R12, R173, R210 ;  /* 0x000000ad0cd27223 */ /* 0x010fe200000100d2 */
[----:B------:R-:W-:-:S02]  /*3030*/  FADD.FTZ R173, R209, R233 ;  /* 0x000000e9d1ad7221 */ /* 0x000fc40000010000 */
[----:B0-----:R-:W3:Y:S04]  /*3040*/  LDL R213, [R1+0x100] ;  /* 0x0001000001d57983 */ /* 0x001ee80000100800 */
[----:B------:R-:W4:Y:S04]  /*3050*/  LDL.LU R179, [R1+0x60] ;  /* 0x0000600001b37983 */ /* 0x000f280000300800 */
[----:B------:R-:W3:Y:S04]  /*3060*/  LDL R178, [R1+0x104] ;  /* 0x0001040001b27983 */ /* 0x000ee80000100800 */
[----:B------:R-:W3:Y:S01]  /*3070*/  LDL.LU R209, [R1+0x58] ;  /* 0x0000580001d17983 */ /* 0x000ee20000300800 */
[----:B------:R-:W-:-:S02]  /*3080*/  HADD2.F32 R174, -RZ, R174.H1_H1 ;  /* 0x300000aeffae7230 */ /* 0x000fc40000004100 */
[----:B------:R-:W-:Y:S01]  /*3090*/  FMUL.FTZ R212, R4, R212 ;  /* 0x000000d404d47220 */ /* 0x000fe20000410000 */
[--C-:B------:R-:W-:Y:S01]  /*30a0*/  HADD2.F32 R172, -RZ, R175.reuse.H0_H0 ;  /* 0x200000afffac7230 */ /* 0x100fe20000004100 */
[----:B------:R0:W-:Y:S01]  /*30b0*/  STL [R1+0x54], R210 ;  /* 0x000054d201007387 */ /* 0x0001e20000100800 */
[----:B------:R-:W-:Y:S02]  /*30c0*/  HADD2.F32 R175, -RZ, R175.H1_H1 ;  /* 0x300000afffaf7230 */ /* 0x000fe40000004100 */
[----:B------:R-:W-:Y:S01]  /*30d0*/  FADD.FTZ R91, R91, R176 ;  /* 0x000000b05b5b7221 */ /* 0x000fe20000010000 */
[----:B------:R-:W-:Y:S01]  /*30e0*/  FMUL.FTZ R230, R230, R176 ;  /* 0x000000b0e6e67220 */ /* 0x000fe20000410000 */
[----:B------:R-:W-:Y:S01]  /*30f0*/  FMUL.FTZ R214, R4, R214 ;  /* 0x000000d604d67220 */ /* 0x000fe20000410000 */
[----:B------:R-:W-:Y:S01]  /*3100*/  FFMA.FTZ R176, R16, R233, R208 ;  /* 0x000000e910b07223 */ /* 0x000fe200000100d0 */
[----:B0-----:R-:W-:Y:S01]  /*3110*/  FMUL.FTZ R210, R4, R177 ;  /* 0x000000b104d27220 */ /* 0x001fe20000410000 */
[----:B------:R-:W-:-:S02]  /*3120*/  FADD.FTZ R173, R173, R232 ;  /* 0x000000e8adad7221 */ /* 0x000fc40000010000 */
[----:B------:R-:W-:Y:S01]  /*3130*/  FFMA.FTZ R176, R15, R232, R176 ;  /* 0x000000e80fb07223 */ /* 0x000fe200000100b0 */
[----:B------:R-:W-:Y:S01]  /*3140*/  FADD.FTZ R85, R85, R174 ;  /* 0x000000ae55557221 */ /* 0x000fe20000010000 */
[----:B------:R-:W-:Y:S01]  /*3150*/  FMUL.FTZ R211, R211, R174 ;  /* 0x000000aed3d37220 */ /* 0x000fe20000410000 */
[----:B------:R-:W-:Y:S01]  /*3160*/  FADD.FTZ R173, R173, R231 ;  /* 0x000000e7adad7221 */ /* 0x000fe20000010000 */
[----:B------:R-:W-:-:S03]  /*3170*/  FADD.FTZ R86, R86, R172 ;  /* 0x000000ac56567221 */ /* 0x000fc60000010000 */
[----:B------:R-:W-:Y:S01]  /*3180*/  FADD.FTZ R173, R173, R230 ;  /* 0x000000e6adad7221 */ /* 0x000fe20000010000 */
[----:B------:R-:W-:Y:S01]  /*3190*/  IADD3 R10, PT, PT, R10, 0x20, RZ ;  /* 0x000000200a0a7810 */ /* 0x000fe20007ffe0ff */
[----:B------:R-:W-:Y:S01]  /*31a0*/  FADD.FTZ R87, R87, R175 ;  /* 0x000000af57577221 */ /* 0x000fe20000010000 */
[----:B------:R-:W-:Y:S02]  /*31b0*/  IADD3 R3, PT, PT, R3, 0x20, RZ ;  /* 0x0000002003037810 */ /* 0x000fe40007ffe0ff */
[----:B------:R-:W-:Y:S01]  /*31c0*/  IADD3 R207, PT, PT, R207, 0x20, RZ ;  /* 0x00000020cfcf7810 */ /* 0x000fe20007ffe0ff */
[----:B--2---:R-:W-:Y:S01]  /*31d0*/  FFMA.FTZ R215, R212, R172, R215 ;  /* 0x000000acd4d77223 */ /* 0x004fe200000100d7 */
[----:B----4-:R-:W-:Y:S01]  /*31e0*/  FFMA.FTZ R179, R214, R175, R179 ;  /* 0x000000afd6b37223 */ /* 0x010fe200000100b3 */
[----:B---3--:R-:W-:Y:S01]  /*31f0*/  FFMA.FTZ R209, R210, R174, R209 ;  /* 0x000000aed2d17223 */ /* 0x008fe200000100d1 */
[----:B------:R-:W-:-:S04]  /*3200*/  FFMA.FTZ R174, R14, R231, R176 ;  /* 0x000000e70eae7223 */ /* 0x000fc800000100b0 */
[----:B------:R-:W-:Y:S04]  /*3210*/  STL [R1+0x58], R209 ;  /* 0x000058d101007387 */ /* 0x000fe80000100800 */
[----:B------:R0:W-:Y:S04]  /*3220*/  STL [R1+0x5c], R215 ;  /* 0x00005cd701007387 */ /* 0x0001e80000100800 */
[----:B------:R1:W-:Y:S01]  /*3230*/  STL [R1+0x60], R179 ;  /* 0x000060b301007387 */ /* 0x0003e20000100800 */
[----:B------:R-:W-:Y:S01]  /*3240*/  FFMA.FTZ R174, R13, R230, R174 ;  /* 0x000000e60dae7223 */ /* 0x000fe200000100ae */
[----:B------:R-:W-:Y:S01]  /*3250*/  FMUL.FTZ R213, R213, R172 ;  /* 0x000000acd5d57220 */ /* 0x000fe20000410000 */
[----:B------:R-:W-:-:S02]  /*3260*/  FADD.FTZ R172, R173, R229 ;  /* 0x000000e5adac7221 */ /* 0x000fc40000010000 */
[----:B------:R-:W-:Y:S02]  /*3270*/  FFMA.FTZ R174, R12, R229, R174 ;  /* 0x000000e50cae7223 */ /* 0x000fe400000100ae */
[----:B------:R-:W-:Y:S02]  /*3280*/  FADD.FTZ R172, R172, R211 ;  /* 0x000000d3acac7221 */ /* 0x000fe40000010000 */
[----:B------:R-:W-:Y:S01]  /*3290*/  FFMA.FTZ R174, R210, R211, R174 ;  /* 0x000000d3d2ae7223 */ /* 0x000fe200000100ae */
[----:B0-----:R-:W-:Y:S01]  /*32a0*/  FMUL.FTZ R215, R178, R175 ;  /* 0x000000afb2d77220 */ /* 0x001fe20000410000 */
[----:B------:R-:W-:Y:S02]  /*32b0*/  FADD.FTZ R173, R172, R213 ;  /* 0x000000d5acad7221 */ /* 0x000fe40000010000 */
[----:B------:R-:W-:Y:S02]  /*32c0*/  FFMA.FTZ R172, R212, R213, R174 ;  /* 0x000000d5d4ac7223 */ /* 0x000fe400000100ae */
[----:B------:R-:W-:-:S02]  /*32d0*/  FADD.FTZ R209, R173, R215 ;  /* 0x000000d7add17221 */ /* 0x000fc40000010000 */
[----:B-1----:R-:W-:-:S07]  /*32e0*/  FFMA.FTZ R208, R214, R215, R172 ;  /* 0x000000d7d6d07223 */ /* 0x002fce00000100ac */
.L_x_13683:
[----:B------:R-:W-:Y:S05]  /*32f0*/  BSYNC.RECONVERGENT B2 ;  /* 0x0000000000027941 */ /* 0x000fea0003800200 */
.L_x_13682:
[----:B-----5:R-:W-:-:S13]  /*3300*/  ISETP.GE.U32.AND P5, PT, R7, 0xa0, PT ;  /* 0x000000a00700780c */ /* 0x020fda0003fa6070 */
[----:B------:R-:W-:Y:S05]  /*3310*/  @!P5 BRA `(.L_x_13684) ;  /* 0x0000000c0040d947 */ /* 0x000fea0003800000 */
[----:B------:R-:W-:Y:S01]  /*3320*/  ISETP.NE.U32.AND P6, PT, RZ, UR10, PT ;  /* 0x0000000aff007c0c */ /* 0x000fe2000bfc5070 */
[----:B------:R-:W1:Y:S01]  /*3330*/  LDC.64 R176, c[0x0][0x428] ;  /* 0x00010a00ffb07b82 */ /* 0x000e620000000a00 */
[----:B------:R2:W-:Y:S02]  /*3340*/  STL [R1+0x17c], R5 ;  /* 0x00017c0501007387 */ /* 0x0005e40000100800 */
[----:B------:R-:W-:Y:S02]  /*3350*/  ISETP.NE.AND.EX P6, PT, RZ, UR11, PT, P6 ;  /* 0x0000000bff007c0c */ /* 0x000fe4000bfc5360 */
[----:B--2---:R-:W2:Y:S04]  /*3360*/  LDL.LU R5, [R1+0x44] ;  /* 0x0000440001057983 */ /* 0x004ea80000300800 */
[----:B------:R3:W-:Y:S07]  /*3370*/  STL [R1+0x178], R0 ;  /* 0x0001780001007387 */ /* 0x0007ee0000100800 */
[----:B------:R-:W4:Y:S01]  /*3380*/  @P6 LDC.64 R172, c[0x0][0x438] ;  /* 0x00010e00ffac6b82 */ /* 0x000f220000000a00 */
[----:B------:R-:W2:Y:S01]  /*3390*/  LDL R220, [R1+0xec] ;  /* 0x0000ec0001dc7983 */ /* 0x000ea20000100800 */
[----:B-1----:R-:W-:-:S03]  /*33a0*/  IMAD.WIDE.U32 R10, R10, 0x10, R176 ;  /* 0x000000100a0a7825 */ /* 0x002fc600078e00b0 */
[----:B---3--:R-:W3:Y:S04]  /*33b0*/  LDL R0, [R1+0xe8] ;  /* 0x0000e80001007983 */ /* 0x008ee80000100800 */
[----:B------:R1:W2:Y:S04]  /*33c0*/  LDG.E.128 R176, desc[UR6][R10.64] ;  /* 0x000000060ab07981 */ /* 0x0002a8000c1e1d00 */
[----:B------:R-:W3:Y:S04]  /*33d0*/  LDL.LU R221, [R1+0x4c] ;  /* 0x00004c0001dd7983 */ /* 0x000ee80000300800 */
[----:B------:R-:W3:Y:S01]  /*33e0*/  LDL R222, [R1+0xf0] ;  /* 0x0000f00001de7983 */ /* 0x000ee20000100800 */
[----:B-1----:R-:W1:Y:S01]  /*33f0*/  LDC.64 R10, c[0x0][0x3b0] ;  /* 0x0000ec00ff0a7b82 */ /* 0x002e620000000a00 */
[----:B----4-:R-:W-:-:S02]  /*3400*/  @P6 IMAD.WIDE.U32 R172, R207, 0x10, R172 ;  /* 0x00000010cfac6825 */ /* 0x010fc400078e00ac */
[----:B------:R-:W4:Y:S04]  /*3410*/  LDL.LU R223, [R1+0x50] ;  /* 0x0000500001df7983 */ /* 0x000f280000300800 */
[----:B------:R0:W5:Y:S04]  /*3420*/  @P6 LDG.E.128 R156, desc[UR6][R172.64] ;  /* 0x00000006ac9c6981 */ /* 0x000168000c1e1d00 */
[----:B------:R-:W4:Y:S04]  /*3430*/  LDL R228, [R1+0xf4] ;  /* 0x0000f40001e47983 */ /* 0x000f280000100800 */
[----:B------:R-:W4:Y:S01]  /*3440*/  LDL.LU R224, [R1+0x34] ;  /* 0x0000340001e07983 */ /* 0x000f220000300800 */
[----:B0-----:R-:W0:Y:S03]  /*3450*/  LDC.64 R172, c[0x0][0x3a8] ;  /* 0x0000ea00ffac7b82 */ /* 0x001e260000000a00 */
[----:B------:R-:W4:Y:S04]  /*3460*/  LDL R225, [R1+0xd8] ;  /* 0x0000d80001e17983 */ /* 0x000f280000100800 */
[----:B------:R-:W4:Y:S01]  /*3470*/  LDL.LU R226, [R1+0x38] ;  /* 0x0000380001e27983 */ /* 0x000f220000300800 */
[----:B-1----:R-:W-:-:S03]  /*3480*/  IMAD.WIDE.U32 R10, R3, 0x8, R10 ;  /* 0x00000008030a7825 */ /* 0x002fc600078e000a */
[----:B------:R-:W4:Y:S04]  /*3490*/  LDL R227, [R1+0xdc] ;  /* 0x0000dc0001e37983 */ /* 0x000f280000100800 */
[----:B------:R1:W5:Y:S01]  /*34a0*/  LDG.E.64 R192, desc[UR6][R10.64] ;  /* 0x000000060ac07981 */ /* 0x000362000c1e1b00 */
[----:B0-----:R-:W-:-:S06]  /*34b0*/  IMAD.WIDE.U32 R172, R207, 0x10, R172 ;  /* 0x00000010cfac7825 */ /* 0x001fcc00078e00ac */
[----:B------:R-:W1:Y:S02]  /*34c0*/  LDG.E.128 R172, desc[UR6][R172.64] ;  /* 0x00000006acac7981 */ /* 0x000e64000c1e1d00 */
[--C-:B-1----:R-:W-:Y:S02]  /*34d0*/  HADD2.F32 R11, -RZ, R172.reuse.H0_H0 ;  /* 0x200000acff0b7230 */ /* 0x102fe40000004100 */
[----:B------:R-:W-:Y:S02]  /*34e0*/  HADD2.F32 R207, -RZ, R172.H1_H1 ;  /* 0x300000acffcf7230 */ /* 0x000fe40000004100 */
[--C-:B------:R-:W-:Y:S02]  /*34f0*/  HADD2.F32 R172, -RZ, R173.reuse.H0_H0 ;  /* 0x200000adffac7230 */ /* 0x100fe40000004100 */
[----:B------:R-:W-:Y:S02]  /*3500*/  HADD2.F32 R173, -RZ, R173.H1_H1 ;  /* 0x300000adffad7230 */ /* 0x000fe40000004100 */
[----:B------:R-:W-:-:S02]  /*3510*/  HADD2.F32 R10, -RZ, R174.H0_H0 ;  /* 0x200000aeff0a7230 */ /* 0x000fc40000004100 */
[----:B------:R-:W-:Y:S02]  /*3520*/  HADD2.F32 R174, -RZ, R174.H1_H1 ;  /* 0x300000aeffae7230 */ /* 0x000fe40000004100 */
        /* <DEDUP_REMOVED lines=11> */
[----:B------:R-:W-:Y:S02]  /*35e0*/  HADD2.F32 R174, -RZ, R178.H1_H1 ;  /* 0x300000b2ffae7230 */ /* 0x000fe40000004100 */
[----:B------:R-:W2:Y:S01]  /*35f0*/  LDL.LU R178, [R1+0x48] ;  /* 0x0000480001b27983 */ /* 0x000ea20000300800 */
[--C-:B------:R-:W-:Y:S02]  /*3600*/  HADD2.F32 R219, -RZ, R176.reuse.H1_H1 ;  /* 0x300000b0ffdb7230 */ /* 0x100fe40000004100 */
[C---:B------:R-:W-:Y:S01]  /*3610*/  FMUL.FTZ R216, R4.reuse, R216 ;  /* 0x000000d804d87220 */ /* 0x040fe20000410000 */
[----:B------:R-:W-:Y:S02]  /*3620*/  HADD2.F32 R217, -RZ, R176.H0_H0 ;  /* 0x200000b0ffd97230 */ /* 0x000fe40000004100 */
[----:B------:R-:W-:Y:S01]  /*3630*/  FMUL.FTZ R11, R4, R11 ;  /* 0x0000000b040b7220 */ /* 0x000fe20000410000 */
[--C-:B------:R-:W-:Y:S02]  /*3640*/  HADD2.F32 R176, -RZ, R177.reuse.H0_H0 ;  /* 0x200000b1ffb07230 */ /* 0x100fe40000004100 */
[----:B------:R-:W-:Y:S01]  /*3650*/  FADD.FTZ R81, R81, R219 ;  /* 0x000000db51517221 */ /* 0x000fe20000010000 */
[----:B------:R-:W-:-:S02]  /*3660*/  HADD2.F32 R177, -RZ, R177.H1_H1 ;  /* 0x300000b1ffb17230 */ /* 0x000fc40000004100 */
[-C--:B------:R-:W-:Y:S01]  /*3670*/  FFMA.FTZ R5, R11, R217.reuse, R5 ;  /* 0x000000d90b057223 */ /* 0x080fe20000010005 */
[----:B------:R-:W-:Y:S01]  /*3680*/  FMUL.FTZ R218, R4, R218 ;  /* 0x000000da04da7220 */ /* 0x000fe20000410000 */
[----:B------:R-:W-:Y:S01]  /*3690*/  FADD.FTZ R80, R80, R217 ;  /* 0x000000d950507221 */ /* 0x000fe20000010000 */
[----:B---3--:R-:W-:Y:S02]  /*36a0*/  FMUL.FTZ R217, R0, R217 ;  /* 0x000000d900d97220 */ /* 0x008fe40000410000 */
[----:B------:R-:W-:Y:S01]  /*36b0*/  FFMA.FTZ R221, R218, R176, R221 ;  /* 0x000000b0dadd7223 */ /* 0x000fe200000100dd */
[----:B------:R0:W-:Y:S04]  /*36c0*/  STL [R1+0x44], R5 ;  /* 0x0000440501007387 */ /* 0x0001e80000100800 */
[----:B0-----:R1:W5:Y:S04]  /*36d0*/  LDL.LU R5, [R1+0x17c] ;  /* 0x00017c0001057983 */ /* 0x0013680000300800 */
[----:B------:R1:W5:Y:S01]  /*36e0*/  LDL.LU R0, [R1+0x178] ;  /* 0x0001780001007983 */ /* 0x0003620000300800 */
[----:B------:R-:W-:Y:S01]  /*36f0*/  FADD.FTZ R82, R82, R176 ;  /* 0x000000b052527221 */ /* 0x000fe20000010000 */
[-C--:B--2---:R-:W-:Y:S01]  /*3700*/  FFMA.FTZ R178, R216, R219.reuse, R178 ;  /* 0x000000dbd8b27223 */ /* 0x084fe200000100b2 */
[----:B------:R-:W-:Y:S01]  /*3710*/  FMUL.FTZ R219, R220, R219 ;  /* 0x000000dbdcdb7220 */ /* 0x000fe20000410000 */
[----:B------:R-:W-:-:S04]  /*3720*/  FMUL.FTZ R220, R4, R207 ;  /* 0x000000cf04dc7220 */ /* 0x000fc80000410000 */
[-C--:B----4-:R-:W-:Y:S01]  /*3730*/  FFMA.FTZ R223, R220, R177.reuse, R223 ;  /* 0x000000b1dcdf7223 */ /* 0x090fe200000100df */
[----:B------:R-:W-:Y:S04]  /*3740*/  STL [R1+0x48], R178 ;  /* 0x000048b201007387 */ /* 0x000fe80000100800 */
[----:B------:R-:W-:Y:S04]  /*3750*/  STL [R1+0x4c], R221 ;  /* 0x00004cdd01007387 */ /* 0x000fe80000100800 */
[----:B------:R0:W-:Y:S02]  /*3760*/  STL [R1+0x50], R223 ;  /* 0x000050df01007387 */ /* 0x0001e40000100800 */
[----:B0-----:R-:W-:-:S02]  /*3770*/  FMUL.FTZ R223, R228, R177 ;  /* 0x000000b1e4df7220 */ /* 0x001fc40000410000 */
[----:B------:R-:W2:Y:S01]  /*3780*/  LDL.LU R228, [R1+0x3c] ;  /* 0x00003c0001e47983 */ /* 0x000ea20000300800 */
[----:B------:R-:W-:-:S03]  /*3790*/  FMUL.FTZ R221, R222, R176 ;  /* 0x000000b0dedd7220 */ /* 0x000fc60000410000 */
[----:B------:R-:W3:Y:S04]  /*37a0*/  LDL R176, [R1+0xe0] ;  /* 0x0000e00001b07983 */ /* 0x000ee80000100800 */
[----:B------:R-:W4:Y:S04]  /*37b0*/  LDL.LU R207, [R1+0x40] ;  /* 0x0000400001cf7983 */ /* 0x000f280000300800 */
[----:B------:R-:W4:Y:S01]  /*37c0*/  LDL R178, [R1+0xe4] ;  /* 0x0000e40001b27983 */ /* 0x000f220000100800 */
[----:B------:R-:W-:-:S04]  /*37d0*/  FMUL.FTZ R222, R4, R173 ;  /* 0x000000ad04de7220 */ /* 0x000fc80000410000 */
[----:B------:R-:W-:-:S05]  /*37e0*/  FFMA.FTZ R224, R222, R175, R224 ;  /* 0x000000afdee07223 */ /* 0x000fca00000100e0 */
[----:B------:R0:W-:Y:S01]  /*37f0*/  STL [R1+0x34], R224 ;  /* 0x000034e001007387 */ /* 0x0001e20000100800 */
[----:B------:R-:W-:Y:S01]  /*3800*/  FADD.FTZ R76, R76, R175 ;  /* 0x000000af4c4c7221 */ /* 0x000fe20000010000 */
[----:B------:R-:W-:Y:S01]  /*3810*/  FADD.FTZ R173, R209, R217 ;  /* 0x000000d9d1ad7221 */ /* 0x000fe20000010000 */
[----:B0-----:R-:W-:Y:S01]  /*3820*/  FMUL.FTZ R224, R225, R175 ;  /* 0x000000afe1e07220 */ /* 0x001fe20000410000 */
[----:B------:R-:W-:Y:S01]  /*3830*/  FMUL.FTZ R225, R4, R10 ;  /* 0x0000000a04e17220 */ /* 0x000fe20000410000 */
[----:B------:R-:W-:-:S03]  /*3840*/  FFMA.FTZ R175, R11, R217, R208 ;  /* 0x000000d90baf7223 */ /* 0x000fc600000100d0 */
[-C--:B------:R-:W-:Y:S01]  /*3850*/  FFMA.FTZ R226, R225, R174.reuse, R226 ;  /* 0x000000aee1e27223 */ /* 0x080fe200000100e2 */
[----:B------:R-:W-:Y:S01]  /*3860*/  FADD.FTZ R10, R173, R219 ;  /* 0x000000dbad0a7221 */ /* 0x000fe20000010000 */
[--C-:B------:R-:W-:Y:S02]  /*3870*/  HADD2.F32 R172, -RZ, R179.reuse.H0_H0 ;  /* 0x200000b3ffac7230 */ /* 0x100fe40000004100 */
[----:B------:R-:W-:Y:S01]  /*3880*/  FFMA.FTZ R175, R216, R219, R175 ;  /* 0x000000dbd8af7223 */ /* 0x000fe200000100af */
[----:B------:R0:W-:Y:S01]  /*3890*/  STL [R1+0x38], R226 ;  /* 0x000038e201007387 */ /* 0x0001e20000100800 */
[----:B------:R-:W-:Y:S02]  /*38a0*/  FADD.FTZ R10, R10, R221 ;  /* 0x000000dd0a0a7221 */ /* 0x000fe40000010000 */
[----:B------:R-:W-:Y:S01]  /*38b0*/  FFMA.FTZ R175, R218, R221, R175 ;  /* 0x000000dddaaf7223 */ /* 0x000fe200000100af */
[----:B0-----:R-:W-:Y:S01]  /*38c0*/  FMUL.FTZ R226, R227, R174 ;  /* 0x000000aee3e27220 */ /* 0x001fe20000410000 */
[----:B------:R-:W-:Y:S01]  /*38d0*/  FMUL.FTZ R227, R4, R3 ;  /* 0x0000000304e37220 */ /* 0x000fe20000410000 */
[----:B------:R-:W-:Y:S01]  /*38e0*/  FADD.FTZ R3, R10, R223 ;  /* 0x000000df0a037221 */ /* 0x000fe20000010000 */
[----:B------:R-:W-:Y:S01]  /*38f0*/  FFMA.FTZ R10, R220, R223, R175 ;  /* 0x000000dfdc0a7223 */ /* 0x000fe200000100af */
[----:B------:R-:W-:-:S03]  /*3900*/  HADD2.F32 R179, -RZ, R179.H1_H1 ;  /* 0x300000b3ffb37230 */ /* 0x000fc60000004100 */
[----:B------:R-:W-:Y:S01]  /*3910*/  FFMA.FTZ R10, R222, R224, R10 ;  /* 0x000000e0de0a7223 */ /* 0x000fe2000001000a */
[----:B------:R-:W-:-:S04]  /*3920*/  FADD.FTZ R3, R3, R224 ;  /* 0x000000e003037221 */ /* 0x000fc80000010000 */
[----:B------:R-:W-:Y:S01]  /*3930*/  FADD.FTZ R3, R3, R226 ;  /* 0x000000e203037221 */ /* 0x000fe20000010000 */
[----:B------:R-:W-:Y:S01]  /*3940*/  FADD.FTZ R83, R83, R177 ;  /* 0x000000b153537221 */ /* 0x000fe20000010000 */
[----:B------:R-:W-:Y:S01]  /*3950*/  FADD.FTZ R77, R77, R174 ;  /* 0x000000ae4d4d7221 */ /* 0x000fe20000010000 */
[----:B------:R-:W-:Y:S01]  /*3960*/  FADD.FTZ R78, R78, R172 ;  /* 0x000000ac4e4e7221 */ /* 0x000fe20000010000 */
[----:B------:R-:W-:Y:S01]  /*3970*/  FADD.FTZ R79, R79, R179 ;  /* 0x000000b34f4f7221 */ /* 0x000fe20000010000 */
[----:B--2---:R-:W-:-:S05]  /*3980*/  FFMA.FTZ R228, R227, R172, R228 ;  /* 0x000000ace3e47223 */ /* 0x004fca00000100e4 */
[----:B------:R3:W-:Y:S02]  /*3990*/  STL [R1+0x3c], R228 ;  /* 0x00003ce401007387 */ /* 0x0007e40000100800 */
[----:B---3--:R-:W-:Y:S01]  /*39a0*/  FMUL.FTZ R228, R176, R172 ;  /* 0x000000acb0e47220 */ /* 0x008fe20000410000 */
[----:B------:R-:W-:Y:S01]  /*39b0*/  FMUL.FTZ R176, R4, R2 ;  /* 0x0000000204b07220 */ /* 0x000fe20000410000 */
[----:B------:R-:W-:Y:S01]  /*39c0*/  FFMA.FTZ R2, R225, R226, R10 ;  /* 0x000000e2e1027223 */ /* 0x000fe2000001000a */
[-C--:B----4-:R-:W-:Y:S02]  /*39d0*/  FMUL.FTZ R10, R178, R179.reuse ;  /* 0x000000b3b20a7220 */ /* 0x090fe40000410000 */
[----:B------:R-:W-:Y:S01]  /*39e0*/  FFMA.FTZ R207, R176, R179, R207 ;  /* 0x000000b3b0cf7223 */ /* 0x000fe200000100cf */
[----:B------:R1:W-:Y:S04]  /*39f0*/  STL [R1+0x14], R176 ;  /* 0x000014b001007387 */ /* 0x0003e80000100800 */
[----:B------:R1:W-:Y:S04]  /*3a00*/  STL [R1+0x40], R207 ;  /* 0x000040cf01007387 */ /* 0x0003e80000100800 */
[----:B------:R1:W-:Y:S01]  /*3a10*/  STL [R1+0x10], R10 ;  /* 0x0000100a01007387 */ /* 0x0003e20000100800 */
[----:B------:R-:W-:Y:S01]  /*3a20*/  FADD.FTZ R3, R3, R228 ;  /* 0x000000e403037221 */ /* 0x000fe20000010000 */
[----:B------:R-:W-:-:S03]  /*3a30*/  FFMA.FTZ R2, R227, R228, R2 ;  /* 0x000000e4e3027223 */ /* 0x000fc60000010002 */
[----:B------:R-:W-:Y:S01]  /*3a40*/  FADD.FTZ R209, R3, R10 ;  /* 0x0000000a03d17221 */ /* 0x000fe20000010000 */
[----:B------:R-:W-:Y:S01]  /*3a50*/  FFMA.FTZ R208, R176, R10, R2 ;  /* 0x0000000ab0d07223 */ /* 0x000fe20000010002 */
[----:B------:R-:W-:Y:S06]  /*3a60*/  BRA `(.L_x_13684) ;  /* 0x00000004006c7947 */ /* 0x000fec0003800000 */
.L_x_13675:
[----:B------:R-:W3:Y:S01]  /*3a70*/  LDL R2, [R1+0x18] ;  /* 0x0000180001027983 */ /* 0x000ee20000100800 */
[----:B------:R-:W-:Y:S01]  /*3a80*/  MOV R9, UR15 ;  /* 0x0000000f00097c02 */ /* 0x000fe20008000f00 */
[----:B------:R-:W-:Y:S01]  /*3a90*/  UISETP.NE.U32.AND UP0, UPT, UR10, URZ, UPT ;  /* 0x000000ff0a00728c */ /* 0x000fe2000bf05070 */
[----:B------:R-:W1:Y:S03]  /*3aa0*/  S2R R10, SR_TID.X ;  /* 0x00000000000a7919 */ /* 0x000e660000002100 */
[----:B------:R-:W-:Y:S01]  /*3ab0*/  IMAD R3, R6, R9, RZ ;  /* 0x0000000906037224 */ /* 0x000fe200078e02ff */
[----:B------:R-:W-:-:S04]  /*3ac0*/  UISETP.NE.AND.EX UP0, UPT, UR11, URZ, UPT, UP0 ;  /* 0x000000ff0b00728c */ /* 0x000fc8000bf05300 */
[----:B--2---:R-:W-:-:S04]  /*3ad0*/  SHF.R.S32.HI R8, RZ, 0x1f, R3 ;  /* 0x0000001fff087819 */ /* 0x004fc80000011403 */
        /* <DEDUP_REMOVED lines=35> */
[----:B--2---:R-:W-:Y:S05]  /*3d10*/  @!P5 BRA `(.L_x_13684) ;  /* 0x0000000000c0d947 */ /* 0x004fea0003800000 */
[----:B------:R-:W1:Y:S02]  /*3d20*/  LDC.64 R2, c[0x0][0x3b0] ;  /* 0x0000ec00ff027b82 */ /* 0x000e640000000a00 */
[----:B-1----:R-:W-:-:S05]  /*3d30*/  IMAD.WIDE.U32 R2, R10, 0x8, R2 ;  /* 0x000000080a027825 */ /* 0x002fca00078e0002 */
[----:B------:R2:W5:Y:S01]  /*3d40*/  LDG.E.64 R192, desc[UR6][R2.64] ;  /* 0x0000000602c07981 */ /* 0x000562000c1e1b00 */
[----:B------:R-:W-:Y:S05]  /*3d50*/  BRA `(.L_x_13684) ;  /* 0x0000000000b07947 */ /* 0x000fea0003800000 */
.L_x_13685:
        /* <DEDUP_REMOVED lines=44> */
.L_x_13684:
[----:B------:R-:W-:Y:S05]  /*4020*/  BSYNC.RECONVERGENT B1 ;  /* 0x0000000000017941 */ /* 0x000fea0003800200 */
.L_x_13674:
[----:B------:R-:W-:-:S03]  /*4030*/  UMOV UR4, 0xffffffff ;  /* 0xffffffff00047882 */ /* 0x000fc60000000000 */
[----:B------:R-:W-:Y:S05]  /*4040*/  BRA.DIV UR4, `(.L_x_13686) ;  /* 0x0000010204207947 */ /* 0x000fea000b800000 */
        /* <DEDUP_REMOVED lines=18> */
.L_x_14120:
[----:B------:R-:W3:Y:S04]  /*4170*/  LDL.LU R10, [R1+0x18] ;  /* 0x00001800010a7983 */ /* 0x000ee80000300800 */
[----:B------:R-:W4:Y:S01]  /*4180*/  LDL.LU R175, [R1+0x1c] ;  /* 0x00001c0001af7983 */ /* 0x000f220000300800 */
[----:B------:R-:W-:Y:S01]  /*4190*/  FADD.FTZ R3, R173, R176 ;  /* 0x000000b0ad037221 */ /* 0x000fe20000010000 */
[----:B-1----:R-:W-:Y:S02]  /*41a0*/  HFMA2 R173, -RZ, RZ, 0, 0 ;  /* 0x00000000ffad7431 */ /* 0x002fe400000001ff */
[----:B--2---:R-:W-:Y:S01]  /*41b0*/  FADD.FTZ R2, R174, R2 ;  /* 0x00000002ae027221 */ /* 0x004fe20000010000 */
[----:B------:R-:W-:Y:S01]  /*41c0*/  ISETP.NE.AND P6, PT, RZ, UR8, PT ;  /* 0x00000008ff007c0c */ /* 0x000fe2000bfc5270 */
[----:B------:R-:W-:Y:S01]  /*41d0*/  FMUL.FTZ R3, R3, UR9 ;  /* 0x0000000903037c20 */ /* 0x000fe20008410000 */
[----:B------:R-:W-:Y:S04]  /*41e0*/  BSSY.RECONVERGENT B1, `(.L_x_13687) ;  /* 0x00002dd000017945 */ /* 0x000fe80003800200 */
[----:B------:R-:W-:-:S02]  /*41f0*/  FSEL R3, R3, RZ, !P6 ;  /* 0x000000ff03037208 */ /* 0x000fc40007000000 */
[----:B---3--:R-:W-:-:S05]  /*4200*/  @P0 IADD3 R10, PT, PT, R10, -0x1, RZ ;  /* 0xffffffff0a0a0810 */ /* 0x008fca0007ffe0ff */
[----:B------:R-:W-:-:S05]  /*4210*/  @P0 IMAD R10, R10, R9, RZ ;  /* 0x000000090a0a0224 */ /* 0x000fca00078e02ff */
[----:B------:R-:W-:-:S04]  /*4220*/  @P0 SHF.R.S32.HI R172, RZ, 0x1f, R10 ;  /* 0x0000001fffac0819 */ /* 0x000fc8000001140a */
[----:B------:R-:W-:Y:S02]  /*4230*/  @P0 LEA.HI R10, R172, R10, RZ, 0x3 ;  /* 0x0000000aac0a0211 */ /* 0x000fe400078f18ff */
[----:B----4-:R-:W-:Y:S02]  /*4240*/  MOV R172, R175 ;  /* 0x000000af00ac7202 */ /* 0x010fe40000000f00 */
[----:B------:R-:W-:Y:S01]  /*4250*/  @P0 LEA.HI.SX32 R173, R10, R8, 0x1d ;  /* 0x000000080aad0211 */ /* 0x000fe200078feaff */
[----:B------:R-:W-:Y:S01]  /*4260*/  FMUL.FTZ R10, R2, UR9 ;  /* 0x00000009020a7c20 */ /* 0x000fe20008410000 */
[----:B------:R-:W-:Y:S06]  /*4270*/  @!P1 BRA `(.L_x_13688) ;  /* 0x0000002c004c9947 */ /* 0x000fec0003800000 */
[----:B------:R-:W-:Y:S04]  /*4280*/  BSSY.RECONVERGENT B2, `(.L_x_13689) ;  /* 0x0000005000027945 */ /* 0x000fe80003800200 */
[----:B------:R-:W-:Y:S05]  /*4290*/  @!P0 BRA `(.L_x_13690) ;  /* 0x00000000000c8947 */ /* 0x000fea0003800000 */
[----:B------:R-:W1:Y:S02]  /*42a0*/  LDC.64 R160, c[0x0][0x390] ;  /* 0x0000e400ffa07b82 */ /* 0x000e640000000a00 */
[----:B-1----:R-:W-:-:S06]  /*42b0*/  IMAD.WIDE.U32 R160, R173, 0x10, R160 ;  /* 0x00000010ada07825 */ /* 0x002fcc00078e00a0 */
[----:B------:R-:W5:Y:S02]  /*42c0*/  LDG.E.128 R160, desc[UR6][R160.64] ;  /* 0x00000006a0a07981 */ /* 0x000f64000c1e1d00 */
.L_x_13690:
[----:B------:R-:W-:Y:S05]  /*42d0*/  BSYNC.RECONVERGENT B2 ;  /* 0x0000000000027941 */ /* 0x000fea0003800200 */
.L_x_13689:
        /* <DEDUP_REMOVED lines=24> */
.L_x_13697:
[----:B------:R-:W-:Y:S05]  /*4460*/  BSYNC.RECONVERGENT B4 ;  /* 0x0000000000047941 */ /* 0x000fea0003800200 */
.L_x_13696:
        /* <DEDUP_REMOVED lines=10> */
[----:B------:R-:W-:-:S04]  /*4510*/  F2FP.F16.F32.PACK_AB R174, RZ, R174 ;  /* 0x000000aeffae723e */ /* 0x000fc800000000ff */
[----:B------:R-:W-:-:S07]  /*4520*/  PRMT R164, R174, 0x7610, R164 ;  /* 0x00007610aea47816 */ /* 0x000fce00000000a4 */
.L_x_13695:
[----:B------:R-:W-:Y:S05]  /*4530*/  BSYNC.RECONVERGENT B3 ;  /* 0x0000000000037941 */ /* 0x000fea0003800200 */
.L_x_13694:
        /* <DEDUP_REMOVED lines=16> */
.L_x_13701:
[----:B------:R-:W-:Y:S05]  /*4640*/  BSYNC.RECONVERGENT B4 ;  /* 0x0000000000047941 */ /* 0x000fea0003800200 */
.L_x_13700:
        /* <DEDUP_REMOVED lines=12> */
.L_x_13699:
[----:B------:R-:W-:Y:S05]  /*4710*/  BSYNC.RECONVERGENT B3 ;  /* 0x0000000000037941 */ /* 0x000fea0003800200 */
.L_x_13698:
        /* <DEDUP_REMOVED lines=16> */
.L_x_13705:
[----:B------:R-:W-:Y:S05]  /*4820*/  BSYNC.RECONVERGENT B4 ;  /* 0x0000000000047941 */ /* 0x000fea0003800200 */
.L_x_13704:
        /* <DEDUP_REMOVED lines=12> */
.L_x_13703:
[----:B------:R-:W-:Y:S05]  /*48f0*/  BSYNC.RECONVERGENT B3 ;  /* 0x0000000000037941 */ /* 0x000fea0003800200 */
.L_x_13702:
        /* <DEDUP_REMOVED lines=16> */
.L_x_13709:
[----:B------:R-:W-:Y:S05]  /*4a00*/  BSYNC.RECONVERGENT B4 ;  /* 0x0000000000047941 */ /* 0x000fea0003800200 */
.L_x_13708:
        /* <DEDUP_REMOVED lines=12> */
.L_x_13707:
[----:B------:R-:W-:Y:S05]  /*4ad0*/  BSYNC.RECONVERGENT B3 ;  /* 0x0000000000037941 */ /* 0x000fea0003800200 */
.L_x_13706:
        /* <DEDUP_REMOVED lines=16> */
.L_x_13713:
[----:B------:R-:W-:Y:S05]  /*4be0*/  BSYNC.RECONVERGENT B4 ;  /* 0x0000000000047941 */ /* 0x000fea0003800200 */
.L_x_13712:
        /* <DEDUP_REMOVED lines=12> */
.L_x_13711:
[----:B------:R-:W-:Y:S05]  /*4cb0*/  BSYNC.RECONVERGENT B3 ;  /* 0x0000000000037941 */ /* 0x000fea0003800200 */
.L_x_13710:
        /* <DEDUP_REMOVED lines=15> */
.L_x_13717:
[----:B------:R-:W-:Y:S05]  /*4db0*/  BSYNC.RECONVERGENT B4 ;  /* 0x0000000000047941 */ /* 0x000fea0003800200 */
.L_x_13716:
        /* <DEDUP_REMOVED lines=12> */
.L_x_13715:
[----:B------:R-:W-:Y:S05]  /*4e80*/  BSYNC.RECONVERGENT B3 ;  /* 0x0000000000037941 */ /* 0x000fea0003800200 */
.L_x_13714:
        /* <DEDUP_REMOVED lines=15> */
.L_x_13721:
[----:B------:R-:W-:Y:S05]  /*4f80*/  BSYNC.RECONVERGENT B4 ;  /* 0x0000000000047941 */ /* 0x000fea0003800200 */
.L_x_13720:
        /* <DEDUP_REMOVED lines=12> */
.L_x_13719:
[----:B------:R-:W-:Y:S05]  /*5050*/  BSYNC.RECONVERGENT B3 ;  /* 0x0000000000037941 */ /* 0x000fea0003800200 */
.L_x_13718:
        /* <DEDUP_REMOVED lines=15> */
.L_x_13724:
[----:B------:R-:W-:Y:S05]  /*5150*/  BSYNC.RECONVERGENT B3 ;  /* 0x0000000000037941 */ /* 0x000fea0003800200 */
.L_x_13723:
        /* <DEDUP_REMOVED lines=11> */
[----:B------:R-:W-:Y:S01]  /*5210*/  PRMT R167, R167, 0x5410, R174 ;  /* 0x00005410a7a77816 */ /* 0x000fe200000000ae */
[----:B------:R-:W-:Y:S06]  /*5220*/  BRA `(.L_x_13722) ;  /* 0x0000001c00347947 */ /* 0x000fec0003800000 */
.L_x_13693:
[----:B------:R-:W2:Y:S01]  /*5230*/  LDL R174, [R1+0xc] ;  /* 0x00000c0001ae7983 */ /* 0x000ea20000100800 */
[-CC-:B------:R-:W-:Y:S01]  /*5240*/  FFMA.FTZ R171, R206, R10.reuse, R3.reuse ;  /* 0x0000000aceab7223 */ /* 0x180fe20000010003 */
[----:B-----5:R-:W-:Y:S01]  /*5250*/  FFMA.FTZ R168, R0, R10, R3 ;  /* 0x0000000a00a87223 */ /* 0x020fe20000010003 */
[----:B------:R-:W-:Y:S01]  /*5260*/  ISETP.GT.AND P1, PT, R5, RZ, PT ;  /* 0x000000ff0500720c */ /* 0x000fe20003f24270 */
        /* <DEDUP_REMOVED lines=12> */
[----:B------:R-:W-:-:S05]  /*5330*/  @P6 HADD2.F32 R174, -RZ, R160.H0_H0 ;  /* 0x200000a0ffae6230 */ /* 0x000fca0000004100 */
[-C--:B------:R-:W-:Y:S01]  /*5340*/  @P6 FMUL.FTZ R170, R174, R169.reuse ;  /* 0x000000a9aeaa6220 */ /* 0x080fe20000410000 */
[----:B------:R-:W-:-:S03]  /*5350*/  FMUL.FTZ R169, R148, R169 ;  /* 0x000000a994a97220 */ /* 0x000fc60000410000 */
[----:B------:R-:W-:Y:S02]  /*5360*/  FADD.FTZ R72, R72, R170 ;  /* 0x000000aa48487221 */ /* 0x000fe40000010000 */
[----:B------:R-:W-:-:S04]  /*5370*/  FSEL R169, R169, RZ, P6 ;  /* 0x000000ffa9a97208 */ /* 0x000fc80003000000 */
[----:B------:R-:W-:-:S04]  /*5380*/  F2FP.F16.F32.PACK_AB R169, RZ, R169 ;  /* 0x000000a9ffa9723e */ /* 0x000fc800000000ff */
[----:B------:R-:W-:-:S07]  /*5390*/  PRMT R164, R169, 0x7610, R164 ;  /* 0x00007610a9a47816 */ /* 0x000fce00000000a4 */
.L_x_13726:
[----:B------:R-:W-:Y:S05]  /*53a0*/  BSYNC.RECONVERGENT B3 ;  /* 0x0000000000037941 */ /* 0x000fea0003800200 */
.L_x_13725:
[----:B------:R-:W-:Y:S04]  /*53b0*/  BSSY.RECONVERGENT B3, `(.L_x_13727) ;  /* 0x000000d000037945 */ /* 0x000fe80003800200 */
[----:B------:R-:W-:Y:S05]  /*53c0*/  @!P0 BRA `(.L_x_13728) ;  /* 0x00000000002c8947 */ /* 0x000fea0003800000 */
[----:B------:R-:W-:Y:S01]  /*53d0*/  LOP3.LUT P6, RZ, R186, 0xff00, RZ, 0xc0, !PT ;  /* 0x0000ff00baff7812 */ /* 0x000fe200078cc0ff */
[----:B------:R-:W-:Y:S01]  /*53e0*/  FMUL.FTZ R169, R171, UR13 ;  /* 0x0000000daba97c20 */ /* 0x000fe20008410000 */
[----:B------:R-:W-:-:S03]  /*53f0*/  MOV R170, RZ ;  /* 0x000000ff00aa7202 */ /* 0x000fc60000000f00 */
[----:B------:R-:W-:-:S08]  /*5400*/  FMUL.FTZ R169, R169, UR12 ;  /* 0x0000000ca9a97c20 */ /* 0x000fd00008410000 */
[----:B------:R-:W-:-:S05]  /*5410*/  @P6 HADD2.F32 R174, -RZ, R160.H1_H1 ;  /* 0x300000a0ffae6230 */ /* 0x000fca0000004100 */
[-C--:B------:R-:W-:Y:S01]  /*5420*/  @P6 FMUL.FTZ R170, R174, R169.reuse ;  /* 0x000000a9aeaa6220 */ /* 0x080fe20000410000 */
[----:B------:R-:W-:-:S03]  /*5430*/  FMUL.FTZ R169, R149, R169 ;  /* 0x000000a995a97220 */ /* 0x000fc60000410000 */
[----:B------:R-:W-:Y:S02]  /*5440*/  FADD.FTZ R73, R73, R170 ;  /* 0x000000aa49497221 */ /* 0x000fe40000010000 */
[----:B------:R-:W-:-:S04]  /*5450*/  FSEL R169, R169, RZ, P6 ;  /* 0x000000ffa9a97208 */ /* 0x000fc80003000000 */
[----:B------:R-:W-:-:S04]  /*5460*/  F2FP.F16.F32.PACK_AB R169, RZ, R169 ;  /* 0x000000a9ffa9723e */ /* 0x000fc800000000ff */
[----:B------:R-:W-:-:S07]  /*5470*/  PRMT R164, R164, 0x5410, R169 ;  /* 0x00005410a4a47816 */ /* 0x000fce00000000a9 */
.L_x_13728:
[----:B------:R-:W-:Y:S05]  /*5480*/  BSYNC.RECONVERGENT B3 ;  /* 0x0000000000037941 */ /* 0x000fea0003800200 */
.L_x_13727:
        /* <DEDUP_REMOVED lines=18> */
.L_x_13730:
[----:B------:R-:W-:Y:S05]  /*55b0*/  BSYNC.RECONVERGENT B3 ;  /* 0x0000000000037941 */ /* 0x000fea0003800200 */
.L_x_13729:
        /* <DEDUP_REMOVED lines=18> */
.L_x_13732:
[----:B------:R-:W-:Y:S05]  /*56e0*/  BSYNC.RECONVERGENT B3 ;  /* 0x0000000000037941 */ /* 0x000fea0003800200 */
.L_x_13731:
        /* <DEDUP_REMOVED lines=18> */
.L_x_13734:
[----:B------:R-:W-:Y:S05]  /*5810*/  BSYNC.RECONVERGENT B3 ;  /* 0x0000000000037941 */ /* 0x000fea0003800200 */
.L_x_13733:
        /* <DEDUP_REMOVED lines=17> */
.L_x_13736:
[----:B------:R-:W-:Y:S05]  /*5930*/  BSYNC.RECONVERGENT B3 ;  /* 0x0000000000037941 */ /* 0x000fea0003800200 */
.L_x_13735:
        /* <DEDUP_REMOVED lines=24> */
.L_x_13738:
[----:B------:R-:W-:Y:S05]  /*5ac0*/  BSYNC.RECONVERGENT B3 ;  /* 0x0000000000037941 */ /* 0x000fea0003800200 */
.L_x_13737:
        /* <DEDUP_REMOVED lines=8> */
[----:B------:R-:W-:-:S04]  /*5b50*/  @P1 FMUL.FTZ R174, R175, R176 ;  /* 0x000000b0afae1220 */ /* 0x000fc80000410000 */
[----:B------:R-:W-:Y:S01]  /*5b60*/  FADD.FTZ R71, R71, R174 ;  /* 0x000000ae47477221 */ /* 0x000fe20000010000 */
[----:B------:R-:W-:-:S05]  /*5b70*/  FMUL.FTZ R174, R147, R176 ;  /* 0x000000b093ae7220 */ /* 0x000fca0000410000 */
[----:B------:R-:W-:-:S04]  /*5b80*/  FSEL R174, R174, RZ, P1 ;  /* 0x000000ffaeae7208 */ /* 0x000fc80000800000 */
[----:B------:R-:W-:-:S04]  /*5b90*/  F2FP.F16.F32.PACK_AB R174, RZ, R174 ;  /* 0x000000aeffae723e */ /* 0x000fc800000000ff */
[----:B------:R-:W-:Y:S01]  /*5ba0*/  PRMT R167, R167, 0x5410, R174 ;  /* 0x00005410a7a77816 */ /* 0x000fe200000000ae */
[----:B------:R-:W-:Y:S06]  /*5bb0*/  BRA `(.L_x_13722) ;  /* 0x0000001000d07947 */ /* 0x000fec0003800000 */
.L_x_13692:
        /* <DEDUP_REMOVED lines=9> */
[----:B------:R-:W-:Y:S01]  /*5c50*/  HADD2.F32 R175, -RZ, R32.H0_H0 ;  /* 0x20000020ffaf7230 */ /* 0x000fe20000004100 */
[----:B------:R-:W-:Y:S02]  /*5c60*/  LOP3.LUT P1, RZ, R186, 0xff, RZ, 0xc0, !PT ;  /* 0x000000ffbaff7812 */ /* 0x000fe4000782c0ff */
[----:B------:R-:W-:-:S04]  /*5c70*/  @P6 FADD.FTZ R174, R205, -R174 ;  /* 0x800000aecdae6221 */ /* 0x000fc80000010000 */
[----:B------:R-:W-:Y:S01]  /*5c80*/  @P6 FFMA.FTZ R175, R4, R174, R175 ;  /* 0x000000ae04af6223 */ /* 0x000fe200000100af */
[----:B------:R-:W-:-:S03]  /*5c90*/  HFMA2 R174, -RZ, RZ, 0, 0 ;  /* 0x00000000ffae7431 */ /* 0x000fc600000001ff */
[----:B------:R-:W-:-:S04]  /*5ca0*/  FMUL.FTZ R175, R175, UR13 ;  /* 0x0000000dafaf7c20 */ /* 0x000fc80008410000 */
[----:B------:R-:W-:Y:S01]  /*5cb0*/  FMUL.FTZ R176, R175, UR12 ;  /* 0x0000000cafb07c20 */ /* 0x000fe20008410000 */
[----:B------:R-:W-:-:S05]  /*5cc0*/  @P1 HADD2.F32 R175, -RZ, R160.H0_H0 ;  /* 0x200000a0ffaf1230 */ /* 0x000fca0000004100 */
[----:B------:R-:W-:-:S04]  /*5cd0*/  @P1 FMUL.FTZ R174, R175, R176 ;  /* 0x000000b0afae1220 */ /* 0x000fc80000410000 */
[----:B------:R-:W-:Y:S01]  /*5ce0*/  FADD.FTZ R72, R72, R174 ;  /* 0x000000ae48487221 */ /* 0x000fe20000010000 */
[----:B------:R-:W-:-:S05]  /*5cf0*/  FMUL.FTZ R174, R148, R176 ;  /* 0x000000b094ae7220 */ /* 0x000fca0000410000 */
[----:B------:R-:W-:-:S04]  /*5d00*/  FSEL R174, R174, RZ, P1 ;  /* 0x000000ffaeae7208 */ /* 0x000fc80000800000 */
[----:B------:R-:W-:-:S04]  /*5d10*/  F2FP.F16.F32.PACK_AB R174, RZ, R174 ;  /* 0x000000aeffae723e */ /* 0x000fc800000000ff */
[----:B------:R-:W-:-:S07]  /*5d20*/  PRMT R164, R174, 0x7610, R164 ;  /* 0x00007610aea47816 */ /* 0x000fce00000000a4 */
.L_x_13741:
[----:B------:R-:W-:Y:S05]  /*5d30*/  BSYNC.RECONVERGENT B3 ;  /* 0x0000000000037941 */ /* 0x000fea0003800200 */
.L_x_13740:
[----:B------:R-:W-:Y:S04]  /*5d40*/  BSSY.RECONVERGENT B3, `(.L_x_13742) ;  /* 0x0000012000037945 */ /* 0x000fe80003800200 */
[----:B------:R-:W-:Y:S05]  /*5d50*/  @!P0 BRA `(.L_x_13743) ;  /* 0x0000000000408947 */ /* 0x000fea0003800000 */
[----:B------:R-:W2:Y:S01]  /*5d60*/  LDL R175, [R1+0xc] ;  /* 0x00000c0001af7983 */ /* 0x000ea20000100800 */
[----:B------:R-:W-:Y:S01]  /*5d70*/  @P6 FFMA.FTZ R174, R206, R10, R3 ;  /* 0x0000000aceae6223 */ /* 0x000fe20000010003 */
[----:B------:R-:W-:-:S03]  /*5d80*/  LOP3.LUT P1, RZ, R186, 0xff00, RZ, 0xc0, !PT ;  /* 0x0000ff00baff7812 */ /* 0x000fc6000782c0ff */
[----:B--2---:R-:W-:Y:S01]  /*5d90*/  @P6 FADD.FTZ R174, R175, -R174 ;  /* 0x800000aeafae6221 */ /* 0x004fe20000010000 */
[----:B------:R-:W-:-:S05]  /*5da0*/  HADD2.F32 R175, -RZ, R32.H1_H1 ;  /* 0x30000020ffaf7230 */ /* 0x000fca0000004100 */
[----:B------:R-:W-:Y:S01]  /*5db0*/  @P6 FFMA.FTZ R175, R4, R174, R175 ;  /* 0x000000ae04af6223 */ /* 0x000fe200000100af */
[----:B------:R-:W-:-:S03]  /*5dc0*/  MOV R174, RZ ;  /* 0x000000ff00ae7202 */ /* 0x000fc60000000f00 */
[----:B------:R-:W-:-:S04]  /*5dd0*/  FMUL.FTZ R175, R175, UR13 ;  /* 0x0000000dafaf7c20 */ /* 0x000fc80008410000 */
[----:B------:R-:W-:Y:S01]  /*5de0*/  FMUL.FTZ R176, R175, UR12 ;  /* 0x0000000cafb07c20 */ /* 0x000fe20008410000 */
[----:B------:R-:W-:-:S05]  /*5df0*/  @P1 HADD2.F32 R175, -RZ, R160.H1_H1 ;  /* 0x300000a0ffaf1230 */ /* 0x000fca0000004100 */
[----:B------:R-:W-:-:S04]  /*5e00*/  @P1 FMUL.FTZ R174, R175, R176 ;  /* 0x000000b0afae1220 */ /* 0x000fc80000410000 */
[----:B------:R-:W-:Y:S01]  /*5e10*/  FADD.FTZ R73, R73, R174 ;  /* 0x000000ae49497221 */ /* 0x000fe20000010000 */
[----:B------:R-:W-:-:S05]  /*5e20*/  FMUL.FTZ R174, R149, R176 ;  /* 0x000000b095ae7220 */ /* 0x000fca0000410000 */
[----:B------:R-:W-:-:S04]  /*5e30*/  FSEL R174, R174, RZ, P1 ;  /* 0x000000ffaeae7208 */ /* 0x000fc80000800000 */
[----:B------:R-:W-:-:S04]  /*5e40*/  F2FP.F16.F32.PACK_AB R174, RZ, R174 ;  /* 0x000000aeffae723e */ /* 0x000fc800000000ff */
[----:B------:R-:W-:-:S07]  /*5e50*/  PRMT R164, R164, 0x5410, R174 ;  /* 0x00005410a4a47816 */ /* 0x000fce00000000ae */
.L_x_13743:
[----:B------:R-:W-:Y:S05]  /*5e60*/  BSYNC.RECONVERGENT B3 ;  /* 0x0000000000037941 */ /* 0x000fea0003800200 */
.L_x_13742:
[----:B------:R-:W-:Y:S04]  /*5e70*/  BSSY.RECONVERGENT B3, `(.L_x_13744) ;  /* 0x0000012000037945 */ /* 0x000fe80003800200 */
[----:B------:R-:W-:Y:S05]  /*5e80*/  @!P0 BRA `(.L_x_13745) ;  /* 0x0000000000408947 */ /* 0x000fea0003800000 */
[----:B------:R-:W2:Y:S01]  /*5e90*/  LDL R175, [R1+0x8] ;  /* 0x0000080001af7983 */ /* 0x000ea20000100800 */
[----:B------:R-:W-:Y:S01]  /*5ea0*/  @P6 FFMA.FTZ R174, R204, R10, R3 ;  /* 0x0000000accae6223 */ /* 0x000fe20000010003 */
[----:B------:R-:W-:-:S03]  /*5eb0*/  LOP3.LUT P1, RZ, R186, 0xff0000, RZ, 0xc0, !PT ;  /* 0x00ff0000baff7812 */ /* 0x000fc6000782c0ff */
[----:B--2---:R-:W-:Y:S01]  /*5ec0*/  @P6 FADD.FTZ R174, R175, -R174 ;  /* 0x800000aeafae6221 */ /* 0x004fe20000010000 */
[----:B------:R-:W-:-:S05]  /*5ed0*/  HADD2.F32 R175, -RZ, R33.H0_H0 ;  /* 0x20000021ffaf7230 */ /* 0x000fca0000004100 */
        /* <DEDUP_REMOVED lines=11> */
.L_x_13745:
[----:B------:R-:W-:Y:S05]  /*5f90*/  BSYNC.RECONVERGENT B3 ;  /* 0x0000000000037941 */ /* 0x000fea0003800200 */
.L_x_13744:
        /* <DEDUP_REMOVED lines=18> */
.L_x_13747:
[----:B------:R-:W-:Y:S05]  /*60c0*/  BSYNC.RECONVERGENT B3 ;  /* 0x0000000000037941 */ /* 0x000fea0003800200 */
.L_x_13746:
[----:B------:R-:W-:Y:S04]  /*60d0*/  BSSY.RECONVERGENT B3, `(.L_x_13748) ;  /* 0x0000012000037945 */ /* 0x000fe80003800200 */
[----:B------:R-:W-:Y:S05]  /*60e0*/  @!P0 BRA `(.L_x_13749) ;  /* 0x0000000000408947 */ /* 0x000fea0003800000 */
[----:B------:R-:W2:Y:S01]  /*60f0*/  LDL R175, [R1] ;  /* 0x0000000001af7983 */ /* 0x000ea20000100800 */
        /* <DEDUP_REMOVED lines=15> */
.L_x_13749:
[----:B------:R-:W-:Y:S05]  /*61f0*/  BSYNC.RECONVERGENT B3 ;  /* 0x0000000000037941 */ /* 0x000fea0003800200 */
.L_x_13748:
[----:B------:R-:W-:Y:S04]  /*6200*/  BSSY.RECONVERGENT B3, `(.L_x_13750) ;  /* 0x0000011000037945 */ /* 0x000fe80003800200 */
[----:B------:R-:W-:Y:S05]  /*6210*/  @!P0 BRA `(.L_x_13751) ;  /* 0x00000000003c8947 */ /* 0x000fea0003800000 */
[----:B------:R-:W-:Y:S01]  /*6220*/  @P6 FFMA.FTZ R174, R201, R10, R3 ;  /* 0x0000000ac9ae6223 */ /* 0x000fe20000010003 */
[----:B------:R-:W-:Y:S01]  /*6230*/  HADD2.F32 R175, -RZ, R34.H1_H1 ;  /* 0x30000022ffaf7230 */ /* 0x000fe20000004100 */
[----:B------:R-:W-:Y:S02]  /*6240*/  LOP3.LUT P1, RZ, R187, 0xff00, RZ, 0xc0, !PT ;  /* 0x0000ff00bbff7812 */ /* 0x000fe4000782c0ff */
[----:B------:R-:W-:-:S04]  /*6250*/  @P6 FADD.FTZ R174, R252, -R174 ;  /* 0x800000aefcae6221 */ /* 0x000fc80000010000 */
        /* <DEDUP_REMOVED lines=11> */
.L_x_13751:
[----:B------:R-:W-:Y:S05]  /*6310*/  BSYNC.RECONVERGENT B3 ;  /* 0x0000000000037941 */ /* 0x000fea0003800200 */
.L_x_13750:
[----:B------:R-:W-:Y:S04]  /*6320*/  BSSY.RECONVERGENT B3, `(.L_x_13752) ;  /* 0x0000011000037945 */ /* 0x000fe80003800200 */
[----:B------:R-:W-:Y:S05]  /*6330*/  @!P0 BRA `(.L_x_13753) ;  /* 0x00000000003c8947 */ /* 0x000fea0003800000 */
        /* <DEDUP_REMOVED lines=15> */
.L_x_13753:
[----:B------:R-:W-:Y:S05]  /*6430*/  BSYNC.RECONVERGENT B3 ;  /* 0x0000000000037941 */ /* 0x000fea0003800200 */
.L_x_13752:
[----:B------:R-:W-:Y:S05]  /*6440*/  @!P0 BRA `(.L_x_13722) ;  /* 0x0000000800ac8947 */ /* 0x000fea0003800000 */
[----:B------:R-:W-:Y:S01]  /*6450*/  @P6 FFMA.FTZ R174, R199, R10, R3 ;  /* 0x0000000ac7ae6223 */ /* 0x000fe20000010003 */
[----:B------:R-:W-:Y:S01]  /*6460*/  ISETP.GE.U32.AND P1, PT, R186, RZ, PT ;  /* 0x000000ffba00720c */ /* 0x000fe20003f26070 */
[----:B------:R-:W-:Y:S02]  /*6470*/  HADD2.F32 R175, -RZ, R35.H1_H1 ;  /* 0x30000023ffaf7230 */ /* 0x000fe40000004100 */
[----:B------:R-:W-:Y:S01]  /*6480*/  @P6 FADD.FTZ R174, R250, -R174 ;  /* 0x800000aefaae6221 */ /* 0x000fe20000010000 */
[----:B------:R-:W-:-:S03]  /*6490*/  ISETP.GE.U32.AND.EX P1, PT, R187, 0x1000000, PT, P1 ;  /* 0x01000000bb00780c */ /* 0x000fc60003f26110 */
[----:B------:R-:W-:Y:S01]  /*64a0*/  @P6 FFMA.FTZ R175, R4, R174, R175 ;  /* 0x000000ae04af6223 */ /* 0x000fe200000100af */
[----:B------:R-:W-:-:S03]  /*64b0*/  MOV R174, RZ ;  /* 0x000000ff00ae7202 */ /* 0x000fc60000000f00 */
[----:B------:R-:W-:-:S04]  /*64c0*/  FMUL.FTZ R175, R175, UR13 ;  /* 0x0000000dafaf7c20 */ /* 0x000fc80008410000 */
[----:B------:R-:W-:Y:S02]  /*64d0*/  FMUL.FTZ R176, R175, UR12 ;  /* 0x0000000cafb07c20 */ /* 0x000fe40008410000 */
        /* <DEDUP_REMOVED lines=8> */
.L_x_13739:
[----:B------:R-:W2:Y:S04]  /*6560*/  LDL R175, [R1+0xc] ;  /* 0x00000c0001af7983 */ /* 0x000ea80000100800 */
[----:B------:R-:W3:Y:S04]  /*6570*/  LDL R174, [R1+0x8] ;  /* 0x0000080001ae7983 */ /* 0x000ee80000100800 */
[----:B------:R-:W4:Y:S01]  /*6580*/  LDL.LU R176, [R1+0x20] ;  /* 0x0000200001b07983 */ /* 0x000f220000300800 */
[----:B-----5:R-:W-:Y:S01]  /*6590*/  ISETP.GT.AND P1, PT, R5, RZ, PT ;  /* 0x000000ff0500720c */ /* 0x020fe20003f24270 */
[----:B------:R-:W-:Y:S01]  /*65a0*/  HADD2.F32 R168, -RZ, R32.H1_H1 ;  /* 0x30000020ffa87230 */ /* 0x000fe20000004100 */
[----:B------:R-:W-:Y:S11]  /*65b0*/  BSSY.RECONVERGENT B3, `(.L_x_13754) ;  /* 0x0000019000037945 */ /* 0x000ff60003800200 */
[----:B------:R-:W-:-:S04]  /*65c0*/  @P1 FFMA.FTZ R169, R206, R10, R3 ;  /* 0x0000000acea91223 */ /* 0x000fc80000010003 */
[----:B--2---:R-:W-:Y:S01]  /*65d0*/  @P1 FADD.FTZ R169, R175, -R169 ;  /* 0x800000a9afa91221 */ /* 0x004fe20000010000 */
[----:B------:R-:W-:-:S03]  /*65e0*/  HADD2.F32 R175, -RZ, R32.H0_H0 ;  /* 0x20000020ffaf7230 */ /* 0x000fc60000004100 */
[----:B------:R-:W-:Y:S01]  /*65f0*/  @P1 FFMA.FTZ R168, R4, R169, R168 ;  /* 0x000000a904a81223 */ /* 0x000fe200000100a8 */
[----:B------:R-:W-:Y:S01]  /*6600*/  @P1 FFMA.FTZ R169, R204, R10, R3 ;  /* 0x0000000acca91223 */ /* 0x000fe20000010003 */
[----:B----4-:R-:W-:-:S03]  /*6610*/  ISETP.NE.AND P6, PT, R176, RZ, PT ;  /* 0x000000ffb000720c */ /* 0x010fc60003fc5270 */
[----:B---3--:R-:W-:Y:S01]  /*6620*/  @P1 FADD.FTZ R169, R174, -R169 ;  /* 0x800000a9aea91221 */ /* 0x008fe20000010000 */
[----:B------:R-:W-:-:S05]  /*6630*/  HADD2.F32 R174, -RZ, R33.H0_H0 ;  /* 0x20000021ffae7230 */ /* 0x000fca0000004100 */
        /* <DEDUP_REMOVED lines=16> */
.L_x_13755:
[----:B------:R-:W-:Y:S05]  /*6740*/  BSYNC.RECONVERGENT B3 ;  /* 0x0000000000037941 */ /* 0x000fea0003800200 */
.L_x_13754:
        /* <DEDUP_REMOVED lines=13> */
.L_x_13757:
[----:B------:R-:W-:Y:S05]  /*6820*/  BSYNC.RECONVERGENT B3 ;  /* 0x0000000000037941 */ /* 0x000fea0003800200 */
.L_x_13756:
[----:B------:R-:W-:Y:S04]  /*6830*/  BSSY.RECONVERGENT B3, `(.L_x_13758) ;  /* 0x000000d000037945 */ /* 0x000fe80003800200 */
[----:B------:R-:W-:Y:S05]  /*6840*/  @!P0 BRA `(.L_x_13759) ;  /* 0x00000000002c8947 */ /* 0x000fea0003800000 */
        /* <DEDUP_REMOVED lines=11> */
.L_x_13759:
[----:B------:R-:W-:Y:S05]  /*6900*/  BSYNC.RECONVERGENT B3 ;  /* 0x0000000000037941 */ /* 0x000fea0003800200 */
.L_x_13758:
[----:B------:R-:W2:Y:S01]  /*6910*/  LDL R169, [R1+0x4] ;  /* 0x0000040001a97983 */ /* 0x000ea20000100800 */
[----:B------:R-:W-:Y:S01]  /*6920*/  @P1 FFMA.FTZ R170, R203, R10, R3 ;  /* 0x0000000acbaa1223 */ /* 0x000fe20000010003 */
[----:B------:R-:W-:Y:S03]  /*6930*/  BSSY.RECONVERGENT B3, `(.L_x_13760) ;  /* 0x0000010000037945 */ /* 0x000fe60003800200 */
[----:B--2---:R-:W-:Y:S01]  /*6940*/  @P1 FADD.FTZ R170, R169, -R170 ;  /* 0x800000aaa9aa1221 */ /* 0x004fe20000010000 */
[----:B------:R-:W-:-:S05]  /*6950*/  HADD2.F32 R169, -RZ, R33.H1_H1 ;  /* 0x30000021ffa97230 */ /* 0x000fca0000004100 */
[----:B------:R-:W-:Y:S01]  /*6960*/  @P1 FFMA.FTZ R169, R4, R170, R169 ;  /* 0x000000aa04a91223 */ /* 0x000fe200000100a9 */
        /* <DEDUP_REMOVED lines=12> */
.L_x_13761:
[----:B------:R-:W-:Y:S05]  /*6a30*/  BSYNC.RECONVERGENT B3 ;  /* 0x0000000000037941 */ /* 0x000fea0003800200 */
.L_x_13760:
[----:B------:R-:W2:Y:S01]  /*6a40*/  LDL R170, [R1] ;  /* 0x0000000001aa7983 */ /* 0x000ea20000100800 */
[----:B------:R-:W-:Y:S01]  /*6a50*/  @P1 FFMA.FTZ R171, R202, R10, R3 ;  /* 0x0000000acaab1223 */ /* 0x000fe20000010003 */
[----:B------:R-:W-:Y:S03]  /*6a60*/  BSSY.RECONVERGENT B3, `(.L_x_13762) ;  /* 0x0000010000037945 */ /* 0x000fe60003800200 */
        /* <DEDUP_REMOVED lines=15> */
.L_x_13763:
[----:B------:R-:W-:Y:S05]  /*6b60*/  BSYNC.RECONVERGENT B3 ;  /* 0x0000000000037941 */ /* 0x000fea0003800200 */
.L_x_13762:
        /* <DEDUP_REMOVED lines=17> */
.L_x_13765:
[----:B------:R-:W-:Y:S05]  /*6c80*/  BSYNC.RECONVERGENT B3 ;  /* 0x0000000000037941 */ /* 0x000fea0003800200 */
.L_x_13764:
        /* <DEDUP_REMOVED lines=24> */
.L_x_13767:
[----:B------:R-:W-:Y:S05]  /*6e10*/  BSYNC.RECONVERGENT B3 ;  /* 0x0000000000037941 */ /* 0x000fea0003800200 */
.L_x_13766:
        /* <DEDUP_REMOVED lines=13> */
[----:B------:R-:W-:-:S07]  /*6ef0*/  PRMT R167, R167, 0x5410, R174 ;  /* 0x00005410a7a77816 */ /* 0x000fce00000000ae */
.L_x_13722:
[----:B------:R-:W-:Y:S05]  /*6f00*/  BSYNC.RECONVERGENT B2 ;  /* 0x0000000000027941 */ /* 0x000fea0003800200 */
.L_x_13691:
        /* <DEDUP_REMOVED lines=10> */
.L_x_13688:
[----:B------:R-:W-:Y:S05]  /*6fb0*/  BSYNC.RECONVERGENT B1 ;  /* 0x0000000000017941 */ /* 0x000fea0003800200 */
.L_x_13687:
[----:B------:R-:W-:Y:S04]  /*6fc0*/  BSSY.RECONVERGENT B1, `(.L_x_13768) ;  /* 0x00002bf000017945 */ /* 0x000fe80003800200 */
[----:B------:R-:W-:Y:S05]  /*6fd0*/  @!P2 BRA `(.L_x_13769) ;  /* 0x0000002800f4a947 */ /* 0x000fea0003800000 */
[----:B------:R-:W-:Y:S04]  /*6fe0*/  BSSY.RECONVERGENT B2, `(.L_x_13770) ;  /* 0x0000005000027945 */ /* 0x000fe80003800200 */
[----:B------:R-:W-:Y:S05]  /*6ff0*/  @!P0 BRA `(.L_x_13771) ;  /* 0x00000000000c8947 */ /* 0x000fea0003800000 */
[----:B-----5:R-:W2:Y:S02]  /*7000*/  LDC.64 R160, c[0x0][0x390] ;  /* 0x0000e400ffa07b82 */ /* 0x020ea40000000a00 */
[----:B--2---:R-:W-:-:S06]  /*7010*/  IMAD.WIDE.U32 R160, R173, 0x10, R160 ;  /* 0x00000010ada07825 */ /* 0x004fcc00078e00a0 */
[----:B------:R-:W5:Y:S02]  /*7020*/  LDG.E.128 R160, desc[UR6][R160.64] ;  /* 0x00000006a0a07981 */ /* 0x000f64000c1e1d00 */
.L_x_13771:
[----:B------:R-:W-:Y:S05]  /*7030*/  BSYNC.RECONVERGENT B2 ;  /* 0x0000000000027941 */ /* 0x000fea0003800200 */
.L_x_13770:
        /* <DEDUP_REMOVED lines=9> */
[--C-:B------:R-:W-:Y:S01]  /*70d0*/  HADD2.F32 R171, -RZ, R28.reuse.H1_H1 ;  /* 0x3000001cffab7230 */ /* 0x100fe20000004100 */
[----:B------:R-:W-:Y:S01]  /*70e0*/  BSSY.RECONVERGENT B3, `(.L_x_13775) ;  /* 0x0000018000037945 */ /* 0x000fe20003800200 */
[----:B------:R-:W-:Y:S02]  /*70f0*/  HADD2.F32 R169, -RZ, R29.H0_H0 ;  /* 0x2000001dffa97230 */ /* 0x000fe40000004100 */
[----:B------:R-:W-:-:S08]  /*7100*/  HADD2.F32 R168, -RZ, R28.H0_H0 ;  /* 0x2000001cffa87230 */ /* 0x000fd00000004100 */
        /* <DEDUP_REMOVED lines=14> */
[----:B-1----:R-:W-:-:S05]  /*71f0*/  @P6 HADD2.F32 R174, -RZ, R160.H0_H0 ;  /* 0x200000a0ffae6230 */ /* 0x002fca0000004100 */
[-C--:B------:R-:W-:Y:S01]  /*7200*/  @P6 FMUL.FTZ R170, R174, R2.reuse ;  /* 0x00000002aeaa6220 */ /* 0x080fe20000410000 */
[----:B------:R-:W-:-:S03]  /*7210*/  FMUL.FTZ R2, R140, R2 ;  /* 0x000000028c027220 */ /* 0x000fc60000410000 */
[----:B------:R-:W-:Y:S02]  /*7220*/  FADD.FTZ R64, R64, R170 ;  /* 0x000000aa40407221 */ /* 0x000fe40000010000 */
[----:B------:R-:W-:-:S04]  /*7230*/  FSEL R2, R2, RZ, P6 ;  /* 0x000000ff02027208 */ /* 0x000fc80003000000 */
[----:B------:R-:W-:-:S04]  /*7240*/  F2FP.F16.F32.PACK_AB R2, RZ, R2 ;  /* 0x00000002ff02723e */ /* 0x000fc800000000ff */
[----:B------:R-:W-:-:S07]  /*7250*/  PRMT R164, R2, 0x7610, R164 ;  /* 0x0000761002a47816 */ /* 0x000fce00000000a4 */
.L_x_13776:
[----:B------:R-:W-:Y:S05]  /*7260*/  BSYNC.RECONVERGENT B3 ;  /* 0x0000000000037941 */ /* 0x000fea0003800200 */
.L_x_13775:
[----:B------:R-:W-:Y:S04]  /*7270*/  BSSY.RECONVERGENT B3, `(.L_x_13777) ;  /* 0x000000d000037945 */ /* 0x000fe80003800200 */
[----:B------:R-:W-:Y:S05]  /*7280*/  @!P0 BRA `(.L_x_13778) ;  /* 0x00000000002c8947 */ /* 0x000fea0003800000 */
[----:B------:R-:W-:Y:S01]  /*7290*/  LOP3.LUT P6, RZ, R184, 0xff00, RZ, 0xc0, !PT ;  /* 0x0000ff00b8ff7812 */ /* 0x000fe200078cc0ff */
[----:B------:R-:W-:Y:S01]  /*72a0*/  FMUL.FTZ R2, R171, UR13 ;  /* 0x0000000dab027c20 */ /* 0x000fe20008410000 */
[----:B------:R-:W-:-:S03]  /*72b0*/  MOV R170, RZ ;  /* 0x000000ff00aa7202 */ /* 0x000fc60000000f00 */
[----:B------:R-:W-:-:S08]  /*72c0*/  FMUL.FTZ R2, R2, UR12 ;  /* 0x0000000c02027c20 */ /* 0x000fd00008410000 */
[----:B-1----:R-:W-:-:S05]  /*72d0*/  @P6 HADD2.F32 R174, -RZ, R160.H1_H1 ;  /* 0x300000a0ffae6230 */ /* 0x002fca0000004100 */
[-C--:B------:R-:W-:Y:S01]  /*72e0*/  @P6 FMUL.FTZ R170, R174, R2.reuse ;  /* 0x00000002aeaa6220 */ /* 0x080fe20000410000 */
[----:B------:R-:W-:-:S03]  /*72f0*/  FMUL.FTZ R2, R141, R2 ;  /* 0x000000028d027220 */ /* 0x000fc60000410000 */
[----:B------:R-:W-:Y:S02]  /*7300*/  FADD.FTZ R65, R65, R170 ;  /* 0x000000aa41417221 */ /* 0x000fe40000010000 */
[----:B------:R-:W-:-:S04]  /*7310*/  FSEL R2, R2, RZ, P6 ;  /* 0x000000ff02027208 */ /* 0x000fc80003000000 */
[----:B------:R-:W-:-:S04]  /*7320*/  F2FP.F16.F32.PACK_AB R2, RZ, R2 ;  /* 0x00000002ff02723e */ /* 0x000fc800000000ff */
[----:B------:R-:W-:-:S07]  /*7330*/  PRMT R164, R164, 0x5410, R2 ;  /* 0x00005410a4a47816 */ /* 0x000fce0000000002 */
.L_x_13778:
[----:B------:R-:W-:Y:S05]  /*7340*/  BSYNC.RECONVERGENT B3 ;  /* 0x0000000000037941 */ /* 0x000fea0003800200 */
.L_x_13777:
[----:B------:R-:W-:Y:S04]  /*7350*/  BSSY.RECONVERGENT B3, `(.L_x_13779) ;  /* 0x000000d000037945 */ /* 0x000fe80003800200 */
[----:B------:R-:W-:Y:S05]  /*7360*/  @!P0 BRA `(.L_x_13780) ;  /* 0x00000000002c8947 */ /* 0x000fea0003800000 */
        /* <DEDUP_REMOVED lines=11> */
.L_x_13780:
[----:B------:R-:W-:Y:S05]  /*7420*/  BSYNC.RECONVERGENT B3 ;  /* 0x0000000000037941 */ /* 0x000fea0003800200 */
.L_x_13779:
[----:B------:R-:W-:Y:S01]  /*7430*/  @P1 FFMA.FTZ R2, R195, R10, R3 ;  /* 0x0000000ac3021223 */ /* 0x000fe20000010003 */
[----:B-1----:R-:W-:Y:S01]  /*7440*/  HADD2.F32 R174, -RZ, R29.H1_H1 ;  /* 0x3000001dffae7230 */ /* 0x002fe20000004100 */
        /* <DEDUP_REMOVED lines=15> */
.L_x_13782:
[----:B------:R-:W-:Y:S05]  /*7540*/  BSYNC.RECONVERGENT B3 ;  /* 0x0000000000037941 */ /* 0x000fea0003800200 */
.L_x_13781:
        /* <DEDUP_REMOVED lines=17> */
.L_x_13784:
[----:B------:R-:W-:Y:S05]  /*7660*/  BSYNC.RECONVERGENT B3 ;  /* 0x0000000000037941 */ /* 0x000fea0003800200 */
.L_x_13783:
        /* <DEDUP_REMOVED lines=17> */
.L_x_13786:
[----:B------:R-:W-:Y:S05]  /*7780*/  BSYNC.RECONVERGENT B3 ;  /* 0x0000000000037941 */ /* 0x000fea0003800200 */
.L_x_13785:
        /* <DEDUP_REMOVED lines=24> */
.L_x_13788:
[----:B------:R-:W-:Y:S05]  /*7910*/  BSYNC.RECONVERGENT B3 ;  /* 0x0000000000037941 */ /* 0x000fea0003800200 */
.L_x_13787:
[----:B------:R-:W-:Y:S01]  /*7920*/  F2FP.F16.F32.PACK_AB R171, R174, R2 ;  /* 0x00000002aeab723e */ /* 0x000fe200000000ff */
[----:B------:R-:W-:Y:S06]  /*7930*/  @!P0 BRA `(.L_x_13789) ;  /* 0x0000002000788947 */ /* 0x000fec0003800000 */
[----:B------:R-:W-:Y:S01]  /*7940*/  ISETP.GE.U32.AND P1, PT, R184, RZ, PT ;  /* 0x000000ffb800720c */ /* 0x000fe20003f26070 */
[----:B------:R-:W-:Y:S01]  /*7950*/  FMUL.FTZ R2, R174, UR13 ;  /* 0x0000000dae027c20 */ /* 0x000fe20008410000 */
[----:B------:R-:W-:Y:S02]  /*7960*/  MOV R174, RZ ;  /* 0x000000ff00ae7202 */ /* 0x000fe40000000f00 */
[----:B------:R-:W-:Y:S01]  /*7970*/  ISETP.GE.U32.AND.EX P1, PT, R185, 0x1000000, PT, P1 ;  /* 0x01000000b900780c */ /* 0x000fe20003f26110 */
[----:B------:R-:W-:-:S12]  /*7980*/  FMUL.FTZ R2, R2, UR12 ;  /* 0x0000000c02027c20 */ /* 0x000fd80008410000 */
[----:B------:R-:W-:-:S05]  /*7990*/  @P1 HADD2.F32 R175, -RZ, R163.H1_H1 ;  /* 0x300000a3ffaf1230 */ /* 0x000fca0000004100 */
[-C--:B------:R-:W-:Y:S01]  /*79a0*/  @P1 FMUL.FTZ R174, R175, R2.reuse ;  /* 0x00000002afae1220 */ /* 0x080fe20000410000 */
[----:B------:R-:W-:-:S03]  /*79b0*/  FMUL.FTZ R2, R139, R2 ;  /* 0x000000028b027220 */ /* 0x000fc60000410000 */
[----:B------:R-:W-:Y:S02]  /*79c0*/  FADD.FTZ R63, R63, R174 ;  /* 0x000000ae3f3f7221 */ /* 0x000fe40000010000 */
[----:B------:R-:W-:-:S04]  /*79d0*/  FSEL R2, R2, RZ, P1 ;  /* 0x000000ff02027208 */ /* 0x000fc80000800000 */
[----:B------:R-:W-:-:S04]  /*79e0*/  F2FP.F16.F32.PACK_AB R2, RZ, R2 ;  /* 0x00000002ff02723e */ /* 0x000fc800000000ff */
[----:B------:R-:W-:Y:S01]  /*79f0*/  PRMT R167, R167, 0x5410, R2 ;  /* 0x00005410a7a77816 */ /* 0x000fe20000000002 */
[----:B------:R-:W-:Y:S06]  /*7a00*/  BRA `(.L_x_13789) ;  /* 0x0000002000447947 */ /* 0x000fec0003800000 */
.L_x_13774:
[----:B------:R-:W-:Y:S01]  /*7a10*/  BSSY.RECONVERGENT B3, `(.L_x_13790) ;  /* 0x0000012000037945 */ /* 0x000fe20003800200 */
[----:B-----5:R-:W-:-:S03]  /*7a20*/  ISETP.GT.AND P6, PT, R5, RZ, PT ;  /* 0x000000ff0500720c */ /* 0x020fc60003fc4270 */
[----:B------:R-:W-:Y:S10]  /*7a30*/  @!P0 BRA `(.L_x_13791) ;  /* 0x00000000003c8947 */ /* 0x000ff40003800000 */
[----:B------:R-:W-:Y:S01]  /*7a40*/  @P6 FFMA.FTZ R2, R198, R10, R3 ;  /* 0x0000000ac6026223 */ /* 0x000fe20000010003 */
[----:B------:R-:W-:Y:S01]  /*7a50*/  LOP3.LUT P1, RZ, R184, 0xff, RZ, 0xc0, !PT ;  /* 0x000000ffb8ff7812 */ /* 0x000fe2000782c0ff */
[----:B-1----:R-:W-:Y:S02]  /*7a60*/  HADD2.F32 R174, -RZ, R28.H0_H0 ;  /* 0x2000001cffae7230 */ /* 0x002fe40000004100 */
[----:B------:R-:W-:-:S04]  /*7a70*/  @P6 FADD.FTZ R2, R249, -R2 ;  /* 0x80000002f9026221 */ /* 0x000fc80000010000 */
[----:B------:R-:W-:-:S04]  /*7a80*/  @P6 FFMA.FTZ R174, R4, R2, R174 ;  /* 0x0000000204ae6223 */ /* 0x000fc800000100ae */
[----:B------:R-:W-:Y:S01]  /*7a90*/  FMUL.FTZ R2, R174, UR13 ;  /* 0x0000000dae027c20 */ /* 0x000fe20008410000 */
[----:B------:R-:W-:Y:S02]  /*7aa0*/  HFMA2 R174, -RZ, RZ, 0, 0 ;  /* 0x00000000ffae7431 */ /* 0x000fe400000001ff */
[----:B------:R-:W-:Y:S02]  /*7ab0*/  @P1 HADD2.F32 R175, -RZ, R160.H0_H0 ;  /* 0x200000a0ffaf1230 */ /* 0x000fe40000004100 */
[----:B------:R-:W-:-:S04]  /*7ac0*/  FMUL.FTZ R2, R2, UR12 ;  /* 0x0000000c02027c20 */ /* 0x000fc80008410000 */
[-C--:B------:R-:W-:Y:S01]  /*7ad0*/  @P1 FMUL.FTZ R174, R175, R2.reuse ;  /* 0x00000002afae1220 */ /* 0x080fe20000410000 */
[----:B------:R-:W-:-:S03]  /*7ae0*/  FMUL.FTZ R2, R140, R2 ;  /* 0x000000028c027220 */ /* 0x000fc60000410000 */
[----:B------:R-:W-:Y:S02]  /*7af0*/  FADD.FTZ R64, R64, R174 ;  /* 0x000000ae40407221 */ /* 0x000fe40000010000 */
[----:B------:R-:W-:-:S04]  /*7b00*/  FSEL R2, R2, RZ, P1 ;  /* 0x000000ff02027208 */ /* 0x000fc80000800000 */
[----:B------:R-:W-:-:S04]  /*7b10*/  F2FP.F16.F32.PACK_AB R2, RZ, R2 ;  /* 0x00000002ff02723e */ /* 0x000fc800000000ff */
[----:B------:R-:W-:-:S07]  /*7b20*/  PRMT R164, R2, 0x7610, R164 ;  /* 0x0000761002a47816 */ /* 0x000fce00000000a4 */
.L_x_13791:
[----:B------:R-:W-:Y:S05]  /*7b30*/  BSYNC.RECONVERGENT B3 ;  /* 0x0000000000037941 */ /* 0x000fea0003800200 */
.L_x_13790:
[----:B------:R-:W-:Y:S04]  /*7b40*/  BSSY.RECONVERGENT B3, `(.L_x_13792) ;  /* 0x0000011000037945 */ /* 0x000fe80003800200 */
[----:B------:R-:W-:Y:S05]  /*7b50*/  @!P0 BRA `(.L_x_13793) ;  /* 0x00000000003c8947 */ /* 0x000fea0003800000 */
[----:B------:R-:W-:Y:S01]  /*7b60*/  @P6 FFMA.FTZ R2, R197, R10, R3 ;  /* 0x0000000ac5026223 */ /* 0x000fe20000010003 */
[----:B------:R-:W-:Y:S01]  /*7b70*/  LOP3.LUT P1, RZ, R184, 0xff00, RZ, 0xc0, !PT ;  /* 0x0000ff00b8ff7812 */ /* 0x000fe2000782c0ff */
[----:B-1----:R-:W-:Y:S02]  /*7b80*/  HADD2.F32 R174, -RZ, R28.H1_H1 ;  /* 0x3000001cffae7230 */ /* 0x002fe40000004100 */
[----:B------:R-:W-:-:S04]  /*7b90*/  @P6 FADD.FTZ R2, R248, -R2 ;  /* 0x80000002f8026221 */ /* 0x000fc80000010000 */
[----:B------:R-:W-:-:S04]  /*7ba0*/  @P6 FFMA.FTZ R174, R4, R2, R174 ;  /* 0x0000000204ae6223 */ /* 0x000fc800000100ae */
[----:B------:R-:W-:Y:S01]  /*7bb0*/  FMUL.FTZ R2, R174, UR13 ;  /* 0x0000000dae027c20 */ /* 0x000fe20008410000 */
[----:B------:R-:W-:Y:S01]  /*7bc0*/  MOV R174, RZ ;  /* 0x000000ff00ae7202 */ /* 0x000fe20000000f00 */
[----:B------:R-:W-:Y:S02]  /*7bd0*/  @P1 HADD2.F32 R175, -RZ, R160.H1_H1 ;  /* 0x300000a0ffaf1230 */ /* 0x000fe40000004100 */
[----:B------:R-:W-:-:S04]  /*7be0*/  FMUL.FTZ R2, R2, UR12 ;  /* 0x0000000c02027c20 */ /* 0x000fc80008410000 */
[-C--:B------:R-:W-:Y:S01]  /*7bf0*/  @P1 FMUL.FTZ R174, R175, R2.reuse ;  /* 0x00000002afae1220 */ /* 0x080fe20000410000 */
[----:B------:R-:W-:-:S03]  /*7c00*/  FMUL.FTZ R2, R141, R2 ;  /* 0x000000028d027220 */ /* 0x000fc60000410000 */
[----:B------:R-:W-:Y:S02]  /*7c10*/  FADD.FTZ R65, R65, R174 ;  /* 0x000000ae41417221 */ /* 0x000fe40000010000 */
[----:B------:R-:W-:-:S04]  /*7c20*/  FSEL R2, R2, RZ, P1 ;  /* 0x000000ff02027208 */ /* 0x000fc80000800000 */
[----:B------:R-:W-:-:S04]  /*7c30*/  F2FP.F16.F32.PACK_AB R2, RZ, R2 ;  /* 0x00000002ff02723e */ /* 0x000fc800000000ff */
[----:B------:R-:W-:-:S07]  /*7c40*/  PRMT R164, R164, 0x5410, R2 ;  /* 0x00005410a4a47816 */ /* 0x000fce0000000002 */
.L_x_13793:
[----:B------:R-:W-:Y:S05]  /*7c50*/  BSYNC.RECONVERGENT B3 ;  /* 0x0000000000037941 */ /* 0x000fea0003800200 */
.L_x_13792:
[----:B------:R-:W-:Y:S04]  /*7c60*/  BSSY.RECONVERGENT B3, `(.L_x_13794) ;  /* 0x0000011000037945 */ /* 0x000fe80003800200 */
[----:B------:R-:W-:Y:S05]  /*7c70*/  @!P0 BRA `(.L_x_13795) ;  /* 0x00000000003c8947 */ /* 0x000fea0003800000 */
        /* <DEDUP_REMOVED lines=15> */
.L_x_13795:
[----:B------:R-:W-:Y:S05]  /*7d70*/  BSYNC.RECONVERGENT B3 ;  /* 0x0000000000037941 */ /* 0x000fea0003800200 */
.L_x_13794:
        /* <DEDUP_REMOVED lines=17> */
.L_x_13797:
[----:B------:R-:W-:Y:S05]  /*7e90*/  BSYNC.RECONVERGENT B3 ;  /* 0x0000000000037941 */ /* 0x000fea0003800200 */
.L_x_13796:
        /* <DEDUP_REMOVED lines=17> */
.L_x_13799:
[----:B------:R-:W-:Y:S05]  /*7fb0*/  BSYNC.RECONVERGENT B3 ;  /* 0x0000000000037941 */ /* 0x000fea0003800200 */
.L_x_13798:
        /* <DEDUP_REMOVED lines=17> */
.L_x_13801:
[----:B------:R-:W-:Y:S05]  /*80d0*/  BSYNC.RECONVERGENT B3 ;  /* 0x0000000000037941 */ /* 0x000fea0003800200 */
.L_x_13800:
        /* <DEDUP_REMOVED lines=17> */
.L_x_13803:
[----:B------:R-:W-:Y:S05]  /*81f0*/  BSYNC.RECONVERGENT B3 ;  /* 0x0000000000037941 */ /* 0x000fea0003800200 */
.L_x_13802:
[----:B------:R-:W-:Y:S05]  /*8200*/  @!P0 BRA `(.L_x_13789) ;  /* 0x0000001800448947 */ /* 0x000fea0003800000 */
[----:B------:R-:W-:Y:S01]  /*8210*/  ISETP.GE.U32.AND P1, PT, R184, RZ, PT ;  /* 0x000000ffb800720c */ /* 0x000fe20003f26070 */
[----:B------:R-:W-:Y:S01]  /*8220*/  @P6 FFMA.FTZ R2, R181, R10, R3 ;  /* 0x0000000ab5026223 */ /* 0x000fe20000010003 */
[----:B-1----:R-:W-:Y:S02]  /*8230*/  HADD2.F32 R174, -RZ, R31.H1_H1 ;  /* 0x3000001fffae7230 */ /* 0x002fe40000004100 */
[----:B------:R-:W-:Y:S01]  /*8240*/  ISETP.GE.U32.AND.EX P1, PT, R185, 0x1000000, PT, P1 ;  /* 0x01000000b900780c */ /* 0x000fe20003f26110 */
[----:B------:R-:W-:-:S04]  /*8250*/  @P6 FADD.FTZ R2, R242, -R2 ;  /* 0x80000002f2026221 */ /* 0x000fc80000010000 */
[----:B------:R-:W-:-:S04]  /*8260*/  @P6 FFMA.FTZ R174, R4, R2, R174 ;  /* 0x0000000204ae6223 */ /* 0x000fc800000100ae */
[----:B------:R-:W-:Y:S01]  /*8270*/  FMUL.FTZ R2, R174, UR13 ;  /* 0x0000000dae027c20 */ /* 0x000fe20008410000 */
[----:B------:R-:W-:-:S03]  /*8280*/  MOV R174, RZ ;  /* 0x000000ff00ae7202 */ /* 0x000fc60000000f00 */
[----:B------:R-:W-:Y:S02]  /*8290*/  @P1 HADD2.F32 R175, -RZ, R163.H1_H1 ;  /* 0x300000a3ffaf1230 */ /* 0x000fe40000004100 */
[----:B------:R-:W-:-:S04]  /*82a0*/  FMUL.FTZ R2, R2, UR12 ;  /* 0x0000000c02027c20 */ /* 0x000fc80008410000 */
[-C--:B------:R-:W-:Y:S01]  /*82b0*/  @P1 FMUL.FTZ R174, R175, R2.reuse ;  /* 0x00000002afae1220 */ /* 0x080fe20000410000 */
[----:B------:R-:W-:-:S03]  /*82c0*/  FMUL.FTZ R2, R139, R2 ;  /* 0x000000028b027220 */ /* 0x000fc60000410000 */
[----:B------:R-:W-:Y:S02]  /*82d0*/  FADD.FTZ R63, R63, R174 ;  /* 0x000000ae3f3f7221 */ /* 0x000fe40000010000 */
[----:B------:R-:W-:-:S04]  /*82e0*/  FSEL R2, R2, RZ, P1 ;  /* 0x000000ff02027208 */ /* 0x000fc80000800000 */
[----:B------:R-:W-:-:S04]  /*82f0*/  F2FP.F16.F32.PACK_AB R2, RZ, R2 ;  /* 0x00000002ff02723e */ /* 0x000fc800000000ff */
[----:B------:R-:W-:Y:S01]  /*8300*/  PRMT R167, R167, 0x5410, R2 ;  /* 0x00005410a7a77816 */ /* 0x000fe20000000002 */
[----:B------:R-:W-:Y:S06]  /*8310*/  BRA `(.L_x_13789) ;  /* 0x0000001800007947 */ /* 0x000fec0003800000 */
.L_x_13773:
        /* <DEDUP_REMOVED lines=25> */
[----:B-1----:R-:W-:-:S07]  /*84b0*/  PRMT R164, R169, 0x7610, R164 ;  /* 0x00007610a9a47816 */ /* 0x002fce00000000a4 */
.L_x_13806:
[----:B------:R-:W-:Y:S05]  /*84c0*/  BSYNC.RECONVERGENT B3 ;  /* 0x0000000000037941 */ /* 0x000fea0003800200 */
.L_x_13805:
        /* <DEDUP_REMOVED lines=12> */
[----:B-1----:R-:W-:-:S07]  /*8590*/  PRMT R164, R164, 0x5410, R169 ;  /* 0x00005410a4a47816 */ /* 0x002fce00000000a9 */
.L_x_13808:
[----:B------:R-:W-:Y:S05]  /*85a0*/  BSYNC.RECONVERGENT B3 ;  /* 0x0000000000037941 */ /* 0x000fea0003800200 */
.L_x_13807:
        /* <DEDUP_REMOVED lines=17> */
.L_x_13810:
[----:B------:R-:W-:Y:S05]  /*86c0*/  BSYNC.RECONVERGENT B3 ;  /* 0x0000000000037941 */ /* 0x000fea0003800200 */
.L_x_13809:
        /* <DEDUP_REMOVED lines=17> */
.L_x_13812:
[----:B------:R-:W-:Y:S05]  /*87e0*/  BSYNC.RECONVERGENT B3 ;  /* 0x0000000000037941 */ /* 0x000fea0003800200 */
.L_x_13811:
        /* <DEDUP_REMOVED lines=17> */
.L_x_13814:
[----:B------:R-:W-:Y:S05]  /*8900*/  BSYNC.RECONVERGENT B3 ;  /* 0x0000000000037941 */ /* 0x000fea0003800200 */
.L_x_13813:
        /* <DEDUP_REMOVED lines=17> */
.L_x_13816:
[----:B------:R-:W-:Y:S05]  /*8a20*/  BSYNC.RECONVERGENT B3 ;  /* 0x0000000000037941 */ /* 0x000fea0003800200 */
.L_x_13815:
        /* <DEDUP_REMOVED lines=24> */
.L_x_13818:
[----:B------:R-:W-:Y:S05]  /*8bb0*/  BSYNC.RECONVERGENT B3 ;  /* 0x0000000000037941 */ /* 0x000fea0003800200 */
.L_x_13817:
        /* <DEDUP_REMOVED lines=15> */
.L_x_13804:
        /* <DEDUP_REMOVED lines=8> */
[----:B-1----:R-:W-:Y:S02]  /*8d30*/  HADD2.F32 R174, -RZ, R160.H0_H0 ;  /* 0x200000a0ffae7230 */ /* 0x002fe40000004100 */
[----:B------:R-:W-:-:S04]  /*8d40*/  FADD.FTZ R2, R249, -R2 ;  /* 0x80000002f9027221 */ /* 0x000fc80000010000 */
[----:B------:R-:W-:-:S05]  /*8d50*/  FMUL.FTZ R2, R4, R2 ;  /* 0x0000000204027220 */ /* 0x000fca0000410000 */
[----:B------:R-:W-:-:S05]  /*8d60*/  FSEL R2, R2, RZ, P6 ;  /* 0x000000ff02027208 */ /* 0x000fca0003000000 */
[----:B------:R-:W-:-:S04]  /*8d70*/  FMUL.FTZ R2, R2, UR13 ;  /* 0x0000000d02027c20 */ /* 0x000fc80008410000 */
[----:B------:R-:W-:-:S04]  /*8d80*/  FMUL.FTZ R2, R2, UR12 ;  /* 0x0000000c02027c20 */ /* 0x000fc80008410000 */
[----:B------:R-:W-:-:S07]  /*8d90*/  FMUL.FTZ R2, R174, R2 ;  /* 0x00000002ae027220 */ /* 0x000fce0000410000 */
.L_x_13822:
[----:B------:R-:W-:Y:S05]  /*8da0*/  BSYNC.RECONVERGENT B4 ;  /* 0x0000000000047941 */ /* 0x000fea0003800200 */
.L_x_13821:
        /* <DEDUP_REMOVED lines=11> */
[----:B-1----:R-:W-:-:S07]  /*8e60*/  PRMT R164, R2, 0x7610, R164 ;  /* 0x0000761002a47816 */ /* 0x002fce00000000a4 */
.L_x_13820:
[----:B------:R-:W-:Y:S05]  /*8e70*/  BSYNC.RECONVERGENT B3 ;  /* 0x0000000000037941 */ /* 0x000fea0003800200 */
.L_x_13819:
        /* <DEDUP_REMOVED lines=8> */
[----:B-1----:R-:W-:Y:S02]  /*8f00*/  HADD2.F32 R174, -RZ, R160.H1_H1 ;  /* 0x300000a0ffae7230 */ /* 0x002fe40000004100 */
[----:B------:R-:W-:-:S04]  /*8f10*/  FADD.FTZ R2, R248, -R2 ;  /* 0x80000002f8027221 */ /* 0x000fc80000010000 */
[----:B------:R-:W-:-:S05]  /*8f20*/  FMUL.FTZ R2, R4, R2 ;  /* 0x0000000204027220 */ /* 0x000fca0000410000 */
[----:B------:R-:W-:-:S05]  /*8f30*/  FSEL R2, R2, RZ, P6 ;  /* 0x000000ff02027208 */ /* 0x000fca0003000000 */
[----:B------:R-:W-:-:S04]  /*8f40*/  FMUL.FTZ R2, R2, UR13 ;  /* 0x0000000d02027c20 */ /* 0x000fc80008410000 */
[----:B------:R-:W-:-:S04]  /*8f50*/  FMUL.FTZ R2, R2, UR12 ;  /* 0x0000000c02027c20 */ /* 0x000fc80008410000 */
[----:B------:R-:W-:-:S07]  /*8f60*/  FMUL.FTZ R2, R174, R2 ;  /* 0x00000002ae027220 */ /* 0x000fce0000410000 */
.L_x_13826:
[----:B------:R-:W-:Y:S05]  /*8f70*/  BSYNC.RECONVERGENT B4 ;  /* 0x0000000000047941 */ /* 0x000fea0003800200 */
.L_x_13825:
        /* <DEDUP_REMOVED lines=12> */
.L_x_13824:
[----:B------:R-:W-:Y:S05]  /*9040*/  BSYNC.RECONVERGENT B3 ;  /* 0x0000000000037941 */ /* 0x000fea0003800200 */
.L_x_13823:
        /* <DEDUP_REMOVED lines=15> */
.L_x_13830:
[----:B------:R-:W-:Y:S05]  /*9140*/  BSYNC.RECONVERGENT B4 ;  /* 0x0000000000047941 */ /* 0x000fea0003800200 */
.L_x_13829:
        /* <DEDUP_REMOVED lines=12> */
.L_x_13828:
[----:B------:R-:W-:Y:S05]  /*9210*/  BSYNC.RECONVERGENT B3 ;  /* 0x0000000000037941 */ /* 0x000fea0003800200 */
.L_x_13827:
        /* <DEDUP_REMOVED lines=15> */
.L_x_13834:
[----:B------:R-:W-:Y:S05]  /*9310*/  BSYNC.RECONVERGENT B4 ;  /* 0x0000000000047941 */ /* 0x000fea0003800200 */
.L_x_13833:
        /* <DEDUP_REMOVED lines=12> */
.L_x_13832:
[----:B------:R-:W-:Y:S05]  /*93e0*/  BSYNC.RECONVERGENT B3 ;  /* 0x0000000000037941 */ /* 0x000fea0003800200 */
.L_x_13831:
        /* <DEDUP_REMOVED lines=15> */
.L_x_13838:
[----:B------:R-:W-:Y:S05]  /*94e0*/  BSYNC.RECONVERGENT B4 ;  /* 0x0000000000047941 */ /* 0x000fea0003800200 */
.L_x_13837:
        /* <DEDUP_REMOVED lines=12> */
.L_x_13836:
[----:B------:R-:W-:Y:S05]  /*95b0*/  BSYNC.RECONVERGENT B3 ;  /* 0x0000000000037941 */ /* 0x000fea0003800200 */
.L_x_13835:
        /* <DEDUP_REMOVED lines=15> */
.L_x_13842:
[----:B------:R-:W-:Y:S05]  /*96b0*/  BSYNC.RECONVERGENT B4 ;  /* 0x0000000000047941 */ /* 0x000fea0003800200 */
.L_x_13841:
        /* <DEDUP_REMOVED lines=12> */
.L_x_13840:
[----:B------:R-:W-:Y:S05]  /*9780*/  BSYNC.RECONVERGENT B3 ;  /* 0x0000000000037941 */ /* 0x000fea0003800200 */
.L_x_13839:
        /* <DEDUP_REMOVED lines=15> */
.L_x_13846:
[----:B------:R-:W-:Y:S05]  /*9880*/  BSYNC.RECONVERGENT B4 ;  /* 0x0000000000047941 */ /* 0x000fea0003800200 */
.L_x_13845:
        /* <DEDUP_REMOVED lines=12> */
.L_x_13844:
[----:B------:R-:W-:Y:S05]  /*9950*/  BSYNC.RECONVERGENT B3 ;  /* 0x0000000000037941 */ /* 0x000fea0003800200 */
.L_x_13843:
        /* <DEDUP_REMOVED lines=15> */
.L_x_13848:
[----:B------:R-:W-:Y:S05]  /*9a50*/  BSYNC.RECONVERGENT B3 ;  /* 0x0000000000037941 */ /* 0x000fea0003800200 */
.L_x_13847:
        /* <DEDUP_REMOVED lines=12> */
.L_x_13789:
[----:B------:R-:W-:Y:S05]  /*9b20*/  BSYNC.RECONVERGENT B2 ;  /* 0x0000000000027941 */ /* 0x000fea0003800200 */
.L_x_13772:
        /* <DEDUP_REMOVED lines=8> */
.L_x_13769:
[----:B------:R-:W-:Y:S05]  /*9bb0*/  BSYNC.RECONVERGENT B1 ;  /* 0x0000000000017941 */ /* 0x000fea0003800200 */
.L_x_13768:
[----:B------:R-:W-:Y:S04]  /*9bc0*/  BSSY.RECONVERGENT B1, `(.L_x_13849) ;  /* 0x00002bf000017945 */ /* 0x000fe80003800200 */
[----:B------:R-:W-:Y:S05]  /*9bd0*/  @!P3 BRA `(.L_x_13850) ;  /* 0x0000002800f4b947 */ /* 0x000fea0003800000 */
[----:B------:R-:W-:Y:S04]  /*9be0*/  BSSY.RECONVERGENT B2, `(.L_x_13851) ;  /* 0x0000005000027945 */ /* 0x000fe80003800200 */
[----:B------:R-:W-:Y:S05]  /*9bf0*/  @!P0 BRA `(.L_x_13852) ;  /* 0x00000000000c8947 */ /* 0x000fea0003800000 */
[----:B-----5:R-:W3:Y:S02]  /*9c00*/  LDC.64 R160, c[0x0][0x390] ;  /* 0x0000e400ffa07b82 */ /* 0x020ee40000000a00 */
[----:B---3--:R-:W-:-:S06]  /*9c10*/  IMAD.WIDE.U32 R160, R173, 0x10, R160 ;  /* 0x00000010ada07825 */ /* 0x008fcc00078e00a0 */
[----:B------:R-:W5:Y:S02]  /*9c20*/  LDG.E.128 R160, desc[UR6][R160.64] ;  /* 0x00000006a0a07981 */ /* 0x000f64000c1e1d00 */
.L_x_13852:
[----:B------:R-:W-:Y:S05]  /*9c30*/  BSYNC.RECONVERGENT B2 ;  /* 0x0000000000027941 */ /* 0x000fea0003800200 */
.L_x_13851:
        /* <DEDUP_REMOVED lines=27> */
[----:B-12---:R-:W-:-:S05]  /*9df0*/  @P3 HADD2.F32 R174, -RZ, R160.H0_H0 ;  /* 0x200000a0ffae3230 */ /* 0x006fca0000004100 */
[-C--:B------:R-:W-:Y:S01]  /*9e00*/  @P3 FMUL.FTZ R170, R174, R2.reuse ;  /* 0x00000002aeaa3220 */ /* 0x080fe20000410000 */
[----:B------:R-:W-:-:S03]  /*9e10*/  FMUL.FTZ R2, R132, R2 ;  /* 0x0000000284027220 */ /* 0x000fc60000410000 */
[----:B------:R-:W-:Y:S02]  /*9e20*/  FADD.FTZ R56, R56, R170 ;  /* 0x000000aa38387221 */ /* 0x000fe40000010000 */
[----:B------:R-:W-:-:S04]  /*9e30*/  FSEL R2, R2, RZ, P3 ;  /* 0x000000ff02027208 */ /* 0x000fc80001800000 */
[----:B------:R-:W-:-:S04]  /*9e40*/  F2FP.F16.F32.PACK_AB R2, RZ, R2 ;  /* 0x00000002ff02723e */ /* 0x000fc800000000ff */
[----:B------:R-:W-:-:S07]  /*9e50*/  PRMT R164, R2, 0x7610, R164 ;  /* 0x0000761002a47816 */ /* 0x000fce00000000a4 */
.L_x_13857:
[----:B------:R-:W-:Y:S05]  /*9e60*/  BSYNC.RECONVERGENT B3 ;  /* 0x0000000000037941 */ /* 0x000fea0003800200 */
.L_x_13856:
[----:B------:R-:W-:Y:S04]  /*9e70*/  BSSY.RECONVERGENT B3, `(.L_x_13858) ;  /* 0x000000d000037945 */ /* 0x000fe80003800200 */
[----:B------:R-:W-:Y:S05]  /*9e80*/  @!P0 BRA `(.L_x_13859) ;  /* 0x00000000002c8947 */ /* 0x000fea0003800000 */
[----:B------:R-:W-:Y:S01]  /*9e90*/  LOP3.LUT P3, RZ, R188, 0xff00, RZ, 0xc0, !PT ;  /* 0x0000ff00bcff7812 */ /* 0x000fe2000786c0ff */
[----:B------:R-:W-:Y:S01]  /*9ea0*/  FMUL.FTZ R2, R171, UR13 ;  /* 0x0000000dab027c20 */ /* 0x000fe20008410000 */
[----:B------:R-:W-:-:S03]  /*9eb0*/  MOV R170, RZ ;  /* 0x000000ff00aa7202 */ /* 0x000fc60000000f00 */
[----:B------:R-:W-:-:S08]  /*9ec0*/  FMUL.FTZ R2, R2, UR12 ;  /* 0x0000000c02027c20 */ /* 0x000fd00008410000 */
[----:B-12---:R-:W-:-:S05]  /*9ed0*/  @P3 HADD2.F32 R174, -RZ, R160.H1_H1 ;  /* 0x300000a0ffae3230 */ /* 0x006fca0000004100 */
[-C--:B------:R-:W-:Y:S01]  /*9ee0*/  @P3 FMUL.FTZ R170, R174, R2.reuse ;  /* 0x00000002aeaa3220 */ /* 0x080fe20000410000 */
[----:B------:R-:W-:-:S03]  /*9ef0*/  FMUL.FTZ R2, R133, R2 ;  /* 0x0000000285027220 */ /* 0x000fc60000410000 */
[----:B------:R-:W-:Y:S02]  /*9f00*/  FADD.FTZ R57, R57, R170 ;  /* 0x000000aa39397221 */ /* 0x000fe40000010000 */
[----:B------:R-:W-:-:S04]  /*9f10*/  FSEL R2, R2, RZ, P3 ;  /* 0x000000ff02027208 */ /* 0x000fc80001800000 */
[----:B------:R-:W-:-:S04]  /*9f20*/  F2FP.F16.F32.PACK_AB R2, RZ, R2 ;  /* 0x00000002ff02723e */ /* 0x000fc800000000ff */
[----:B------:R-:W-:-:S07]  /*9f30*/  PRMT R164, R164, 0x5410, R2 ;  /* 0x00005410a4a47816 */ /* 0x000fce0000000002 */
.L_x_13859:
[----:B------:R-:W-:Y:S05]  /*9f40*/  BSYNC.RECONVERGENT B3 ;  /* 0x0000000000037941 */ /* 0x000fea0003800200 */
.L_x_13858:
[----:B------:R-:W-:Y:S04]  /*9f50*/  BSSY.RECONVERGENT B3, `(.L_x_13860) ;  /* 0x000000d000037945 */ /* 0x000fe80003800200 */
[----:B------:R-:W-:Y:S05]  /*9f60*/  @!P0 BRA `(.L_x_13861) ;  /* 0x00000000002c8947 */ /* 0x000fea0003800000 */
        /* <DEDUP_REMOVED lines=11> */
.L_x_13861:
[----:B------:R-:W-:Y:S05]  /*a020*/  BSYNC.RECONVERGENT B3 ;  /* 0x0000000000037941 */ /* 0x000fea0003800200 */
.L_x_13860:
[----:B------:R-:W-:Y:S01]  /*a030*/  @P1 FFMA.FTZ R2, R21, R10, R3 ;  /* 0x0000000a15021223 */ /* 0x000fe20000010003 */
[----:B-12---:R-:W-:Y:S01]  /*a040*/  HADD2.F32 R174, -RZ, R25.H1_H1 ;  /* 0x30000019ffae7230 */ /* 0x006fe20000004100 */
        /* <DEDUP_REMOVED lines=15> */
.L_x_13863:
[----:B------:R-:W-:Y:S05]  /*a140*/  BSYNC.RECONVERGENT B3 ;  /* 0x0000000000037941 */ /* 0x000fea0003800200 */
.L_x_13862:
        /* <DEDUP_REMOVED lines=17> */
.L_x_13865:
[----:B------:R-:W-:Y:S05]  /*a260*/  BSYNC.RECONVERGENT B3 ;  /* 0x0000000000037941 */ /* 0x000fea0003800200 */
.L_x_13864:
        /* <DEDUP_REMOVED lines=17> */
.L_x_13867:
[----:B------:R-:W-:Y:S05]  /*a380*/  BSYNC.RECONVERGENT B3 ;  /* 0x0000000000037941 */ /* 0x000fea0003800200 */
.L_x_13866:
        /* <DEDUP_REMOVED lines=24> */
.L_x_13869:
[----:B------:R-:W-:Y:S05]  /*a510*/  BSYNC.RECONVERGENT B3 ;  /* 0x0000000000037941 */ /* 0x000fea0003800200 */
.L_x_13868:
        /* <DEDUP_REMOVED lines=15> */
.L_x_13855:
[----:B------:R-:W-:Y:S01]  /*a610*/  BSSY.RECONVERGENT B3, `(.L_x_13871) ;  /* 0x0000012000037945 */ /* 0x000fe20003800200 */
[----:B-----5:R-:W-:-:S03]  /*a620*/  ISETP.GT.AND P3, PT, R5, RZ, PT ;  /* 0x000000ff0500720c */ /* 0x020fc60003f64270 */
[----:B------:R-:W-:Y:S10]  /*a630*/  @!P0 BRA `(.L_x_13872) ;  /* 0x00000000003c8947 */ /* 0x000ff40003800000 */
[----:B------:R-:W-:Y:S01]  /*a640*/  @P3 FFMA.FTZ R2, R180, R10, R3 ;  /* 0x0000000ab4023223 */ /* 0x000fe20000010003 */
[----:B------:R-:W-:Y:S01]  /*a650*/  LOP3.LUT P1, RZ, R188, 0xff, RZ, 0xc0, !PT ;  /* 0x000000ffbcff7812 */ /* 0x000fe2000782c0ff */
[----:B-12---:R-:W-:Y:S02]  /*a660*/  HADD2.F32 R174, -RZ, R24.H0_H0 ;  /* 0x20000018ffae7230 */ /* 0x006fe40000004100 */
        /* <DEDUP_REMOVED lines=12> */
.L_x_13872:
[----:B------:R-:W-:Y:S05]  /*a730*/  BSYNC.RECONVERGENT B3 ;  /* 0x0000000000037941 */ /* 0x000fea0003800200 */
.L_x_13871:
[----:B------:R-:W-:Y:S04]  /*a740*/  BSSY.RECONVERGENT B3, `(.L_x_13873) ;  /* 0x0000011000037945 */ /* 0x000fe80003800200 */
[----:B------:R-:W-:Y:S05]  /*a750*/  @!P0 BRA `(.L_x_13874) ;  /* 0x00000000003c8947 */ /* 0x000fea0003800000 */
[----:B------:R-:W-:Y:S01]  /*a760*/  @P3 FFMA.FTZ R2, R23, R10, R3 ;  /* 0x0000000a17023223 */ /* 0x000fe20000010003 */
[----:B------:R-:W-:Y:S01]  /*a770*/  LOP3.LUT P1, RZ, R188, 0xff00, RZ, 0xc0, !PT ;  /* 0x0000ff00bcff7812 */ /* 0x000fe2000782c0ff */
[----:B-12---:R-:W-:Y:S02]  /*a780*/  HADD2.F32 R174, -RZ, R24.H1_H1 ;  /* 0x30000018ffae7230 */ /* 0x006fe40000004100 */
        /* <DEDUP_REMOVED lines=12> */
.L_x_13874:
[----:B------:R-:W-:Y:S05]  /*a850*/  BSYNC.RECONVERGENT B3 ;  /* 0x0000000000037941 */ /* 0x000fea0003800200 */
.L_x_13873:
[----:B------:R-:W-:Y:S04]  /*a860*/  BSSY.RECONVERGENT B3, `(.L_x_13875) ;  /* 0x0000011000037945 */ /* 0x000fe80003800200 */
[----:B------:R-:W-:Y:S05]  /*a870*/  @!P0 BRA `(.L_x_13876) ;  /* 0x00000000003c8947 */ /* 0x000fea0003800000 */
        /* <DEDUP_REMOVED lines=15> */
.L_x_13876:
[----:B------:R-:W-:Y:S05]  /*a970*/  BSYNC.RECONVERGENT B3 ;  /* 0x0000000000037941 */ /* 0x000fea0003800200 */
.L_x_13875:
        /* <DEDUP_REMOVED lines=17> */
.L_x_13878:
[----:B------:R-:W-:Y:S05]  /*aa90*/  BSYNC.RECONVERGENT B3 ;  /* 0x0000000000037941 */ /* 0x000fea0003800200 */
.L_x_13877:
        /* <DEDUP_REMOVED lines=17> */
.L_x_13880:
[----:B------:R-:W-:Y:S05]  /*abb0*/  BSYNC.RECONVERGENT B3 ;  /* 0x0000000000037941 */ /* 0x000fea0003800200 */
.L_x_13879:
        /* <DEDUP_REMOVED lines=17> */
.L_x_13882:
[----:B------:R-:W-:Y:S05]  /*acd0*/  BSYNC.RECONVERGENT B3 ;  /* 0x0000000000037941 */ /* 0x000fea0003800200 */
.L_x_13881:
        /* <DEDUP_REMOVED lines=17> */
.L_x_13884:
[----:B------:R-:W-:Y:S05]  /*adf0*/  BSYNC.RECONVERGENT B3 ;  /* 0x0000000000037941 */ /* 0x000fea0003800200 */
.L_x_13883:
[----:B------:R-:W-:Y:S05]  /*ae00*/  @!P0 BRA `(.L_x_13870) ;  /* 0x0000001800448947 */ /* 0x000fea0003800000 */
[----:B------:R-:W-:Y:S01]  /*ae10*/  ISETP.GE.U32.AND P1, PT, R188, RZ, PT ;  /* 0x000000ffbc00720c */ /* 0x000fe20003f26070 */
[----:B------:R-:W-:Y:S01]  /*ae20*/  @P3 FFMA.FTZ R2, R17, R10, R3 ;  /* 0x0000000a11023223 */ /* 0x000fe20000010003 */
[----:B-12---:R-:W-:Y:S02]  /*ae30*/  HADD2.F32 R174, -RZ, R27.H1_H1 ;  /* 0x3000001bffae7230 */ /* 0x006fe40000004100 */
        /* <DEDUP_REMOVED lines=14> */
.L_x_13854:
        /* <DEDUP_REMOVED lines=25> */
[----:B-12---:R-:W-:-:S07]  /*b0b0*/  PRMT R164, R169, 0x7610, R164 ;  /* 0x00007610a9a47816 */ /* 0x006fce00000000a4 */
.L_x_13887:
[----:B------:R-:W-:Y:S05]  /*b0c0*/  BSYNC.RECONVERGENT B3 ;  /* 0x0000000000037941 */ /* 0x000fea0003800200 */
.L_x_13886:
        /* <DEDUP_REMOVED lines=12> */
[----:B-12---:R-:W-:-:S07]  /*b190*/  PRMT R164, R164, 0x5410, R169 ;  /* 0x00005410a4a47816 */ /* 0x006fce00000000a9 */
.L_x_13889:
[----:B------:R-:W-:Y:S05]  /*b1a0*/  BSYNC.RECONVERGENT B3 ;  /* 0x0000000000037941 */ /* 0x000fea0003800200 */
.L_x_13888:
        /* <DEDUP_REMOVED lines=17> */
.L_x_13891:
[----:B------:R-:W-:Y:S05]  /*b2c0*/  BSYNC.RECONVERGENT B3 ;  /* 0x0000000000037941 */ /* 0x000fea0003800200 */
.L_x_13890:
        /* <DEDUP_REMOVED lines=17> */
.L_x_13893:
[----:B------:R-:W-:Y:S05]  /*b3e0*/  BSYNC.RECONVERGENT B3 ;  /* 0x0000000000037941 */ /* 0x000fea0003800200 */
.L_x_13892:
        /* <DEDUP_REMOVED lines=17> */
.L_x_13895:
[----:B------:R-:W-:Y:S05]  /*b500*/  BSYNC.RECONVERGENT B3 ;  /* 0x0000000000037941 */ /* 0x000fea0003800200 */
.L_x_13894:
        /* <DEDUP_REMOVED lines=17> */
.L_x_13897:
[----:B------:R-:W-:Y:S05]  /*b620*/  BSYNC.RECONVERGENT B3 ;  /* 0x0000000000037941 */ /* 0x000fea0003800200 */
.L_x_13896:
        /* <DEDUP_REMOVED lines=24> */
.L_x_13899:
[----:B------:R-:W-:Y:S05]  /*b7b0*/  BSYNC.RECONVERGENT B3 ;  /* 0x0000000000037941 */ /* 0x000fea0003800200 */
.L_x_13898:
        /* <DEDUP_REMOVED lines=15> */
.L_x_13885:
        /* <DEDUP_REMOVED lines=8> */
[----:B-12---:R-:W-:Y:S02]  /*b930*/  HADD2.F32 R174, -RZ, R160.H0_H0 ;  /* 0x200000a0ffae7230 */ /* 0x006fe40000004100 */
[----:B------:R-:W-:-:S04]  /*b940*/  FADD.FTZ R2, R241, -R2 ;  /* 0x80000002f1027221 */ /* 0x000fc80000010000 */
[----:B------:R-:W-:-:S05]  /*b950*/  FMUL.FTZ R2, R4, R2 ;  /* 0x0000000204027220 */ /* 0x000fca0000410000 */
[----:B------:R-:W-:-:S05]  /*b960*/  FSEL R2, R2, RZ, P3 ;  /* 0x000000ff02027208 */ /* 0x000fca0001800000 */
[----:B------:R-:W-:-:S04]  /*b970*/  FMUL.FTZ R2, R2, UR13 ;  /* 0x0000000d02027c20 */ /* 0x000fc80008410000 */
[----:B------:R-:W-:-:S04]  /*b980*/  FMUL.FTZ R2, R2, UR12 ;  /* 0x0000000c02027c20 */ /* 0x000fc80008410000 */
[----:B------:R-:W-:-:S07]  /*b990*/  FMUL.FTZ R2, R174, R2 ;  /* 0x00000002ae027220 */ /* 0x000fce0000410000 */
.L_x_13903:
[----:B------:R-:W-:Y:S05]  /*b9a0*/  BSYNC.RECONVERGENT B4 ;  /* 0x0000000000047941 */ /* 0x000fea0003800200 */
.L_x_13902:
        /* <DEDUP_REMOVED lines=11> */
[----:B-12---:R-:W-:-:S07]  /*ba60*/  PRMT R164, R2, 0x7610, R164 ;  /* 0x0000761002a47816 */ /* 0x006fce00000000a4 */
.L_x_13901:
[----:B------:R-:W-:Y:S05]  /*ba70*/  BSYNC.RECONVERGENT B3 ;  /* 0x0000000000037941 */ /* 0x000fea0003800200 */
.L_x_13900:
        /* <DEDUP_REMOVED lines=8> */
[----:B-12---:R-:W-:Y:S02]  /*bb00*/  HADD2.F32 R174, -RZ, R160.H1_H1 ;  /* 0x300000a0ffae7230 */ /* 0x006fe40000004100 */
[----:B------:R-:W-:-:S04]  /*bb10*/  FADD.FTZ R2, R240, -R2 ;  /* 0x80000002f0027221 */ /* 0x000fc80000010000 */
[----:B------:R-:W-:-:S05]  /*bb20*/  FMUL.FTZ R2, R4, R2 ;  /* 0x0000000204027220 */ /* 0x000fca0000410000 */
[----:B------:R-:W-:-:S05]  /*bb30*/  FSEL R2, R2, RZ, P3 ;  /* 0x000000ff02027208 */ /* 0x000fca0001800000 */
[----:B------:R-:W-:-:S04]  /*bb40*/  FMUL.FTZ R2, R2, UR13 ;  /* 0x0000000d02027c20 */ /* 0x000fc80008410000 */
[----:B------:R-:W-:-:S04]  /*bb50*/  FMUL.FTZ R2, R2, UR12 ;  /* 0x0000000c02027c20 */ /* 0x000fc80008410000 */
[----:B------:R-:W-:-:S07]  /*bb60*/  FMUL.FTZ R2, R174, R2 ;  /* 0x00000002ae027220 */ /* 0x000fce0000410000 */
.L_x_13907:
[----:B------:R-:W-:Y:S05]  /*bb70*/  BSYNC.RECONVERGENT B4 ;  /* 0x0000000000047941 */ /* 0x000fea0003800200 */
.L_x_13906:
        /* <DEDUP_REMOVED lines=12> */
.L_x_13905:
[----:B------:R-:W-:Y:S05]  /*bc40*/  BSYNC.RECONVERGENT B3 ;  /* 0x0000000000037941 */ /* 0x000fea0003800200 */
.L_x_13904:
        /* <DEDUP_REMOVED lines=15> */
.L_x_13911:
[----:B------:R-:W-:Y:S05]  /*bd40*/  BSYNC.RECONVERGENT B4 ;  /* 0x0000000000047941 */ /* 0x000fea0003800200 */
.L_x_13910:
        /* <DEDUP_REMOVED lines=12> */
.L_x_13909:
[----:B------:R-:W-:Y:S05]  /*be10*/  BSYNC.RECONVERGENT B3 ;  /* 0x0000000000037941 */ /* 0x000fea0003800200 */
.L_x_13908:
        /* <DEDUP_REMOVED lines=15> */
.L_x_13915:
[----:B------:R-:W-:Y:S05]  /*bf10*/  BSYNC.RECONVERGENT B4 ;  /* 0x0000000000047941 */ /* 0x000fea0003800200 */
.L_x_13914:
        /* <DEDUP_REMOVED lines=12> */
.L_x_13913:
[----:B------:R-:W-:Y:S05]  /*bfe0*/  BSYNC.RECONVERGENT B3 ;  /* 0x0000000000037941 */ /* 0x000fea0003800200 */
.L_x_13912:
        /* <DEDUP_REMOVED lines=15> */
.L_x_13919:
[----:B------:R-:W-:Y:S05]  /*c0e0*/  BSYNC.RECONVERGENT B4 ;  /* 0x0000000000047941 */ /* 0x000fea0003800200 */
.L_x_13918:
        /* <DEDUP_REMOVED lines=12> */
.L_x_13917:
[----:B------:R-:W-:Y:S05]  /*c1b0*/  BSYNC.RECONVERGENT B3 ;  /* 0x0000000000037941 */ /* 0x000fea0003800200 */
.L_x_13916:
        /* <DEDUP_REMOVED lines=15> */
.L_x_13923:
[----:B------:R-:W-:Y:S05]  /*c2b0*/  BSYNC.RECONVERGENT B4 ;  /* 0x0000000000047941 */ /* 0x000fea0003800200 */
.L_x_13922:
        /* <DEDUP_REMOVED lines=12> */
.L_x_13921:
[----:B------:R-:W-:Y:S05]  /*c380*/  BSYNC.RECONVERGENT B3 ;  /* 0x0000000000037941 */ /* 0x000fea0003800200 */
.L_x_13920:
        /* <DEDUP_REMOVED lines=15> */
.L_x_13927:
[----:B------:R-:W-:Y:S05]  /*c480*/  BSYNC.RECONVERGENT B4 ;  /* 0x0000000000047941 */ /* 0x000fea0003800200 */
.L_x_13926:
        /* <DEDUP_REMOVED lines=12> */
.L_x_13925:
[----:B------:R-:W-:Y:S05]  /*c550*/  BSYNC.RECONVERGENT B3 ;  /* 0x0000000000037941 */ /* 0x000fea0003800200 */
.L_x_13924:
        /* <DEDUP_REMOVED lines=15> */
.L_x_13929:
[----:B------:R-:W-:Y:S05]  /*c650*/  BSYNC.RECONVERGENT B3 ;  /* 0x0000000000037941 */ /* 0x000fea0003800200 */
.L_x_13928:
        /* <DEDUP_REMOVED lines=12> */
.L_x_13870:
[----:B------:R-:W-:Y:S05]  /*c720*/  BSYNC.RECONVERGENT B2 ;  /* 0x0000000000027941 */ /* 0x000fea0003800200 */
.L_x_13853:
        /* <DEDUP_REMOVED lines=8> */
.L_x_13850:
[----:B------:R-:W-:Y:S05]  /*c7b0*/  BSYNC.RECONVERGENT B1 ;  /* 0x0000000000017941 */ /* 0x000fea0003800200 */
.L_x_13849:
[----:B------:R-:W-:Y:S04]  /*c7c0*/  BSSY.RECONVERGENT B1, `(.L_x_13930) ;  /* 0x00002bf000017945 */ /* 0x000fe80003800200 */
[----:B------:R-:W-:Y:S05]  /*c7d0*/  @!P4 BRA `(.L_x_13931) ;  /* 0x0000002800f4c947 */ /* 0x000fea0003800000 */
[----:B------:R-:W-:Y:S04]  /*c7e0*/  BSSY.RECONVERGENT B2, `(.L_x_13932) ;  /* 0x0000005000027945 */ /* 0x000fe80003800200 */
[----:B------:R-:W-:Y:S05]  /*c7f0*/  @!P0 BRA `(.L_x_13933) ;  /* 0x00000000000c8947 */ /* 0x000fea0003800000 */
[----:B-----5:R-:W4:Y:S02]  /*c800*/  LDC.64 R160, c[0x0][0x390] ;  /* 0x0000e400ffa07b82 */ /* 0x020f240000000a00 */
[----:B----4-:R-:W-:-:S06]  /*c810*/  IMAD.WIDE.U32 R160, R173, 0x10, R160 ;  /* 0x00000010ada07825 */ /* 0x010fcc00078e00a0 */
[----:B------:R-:W5:Y:S02]  /*c820*/  LDG.E.128 R160, desc[UR6][R160.64] ;  /* 0x00000006a0a07981 */ /* 0x000f64000c1e1d00 */
.L_x_13933:
[----:B------:R-:W-:Y:S05]  /*c830*/  BSYNC.RECONVERGENT B2 ;  /* 0x0000000000027941 */ /* 0x000fea0003800200 */
.L_x_13932:
        /* <DEDUP_REMOVED lines=27> */
[----:B-123--:R-:W-:-:S05]  /*c9f0*/  @P3 HADD2.F32 R174, -RZ, R160.H0_H0 ;  /* 0x200000a0ffae3230 */ /* 0x00efca0000004100 */
[-C--:B------:R-:W-:Y:S01]  /*ca00*/  @P3 FMUL.FTZ R170, R174, R2.reuse ;  /* 0x00000002aeaa3220 */ /* 0x080fe20000410000 */
[----:B------:R-:W-:-:S03]  /*ca10*/  FMUL.FTZ R2, R124, R2 ;  /* 0x000000027c027220 */ /* 0x000fc60000410000 */
[----:B------:R-:W-:Y:S02]  /*ca20*/  FADD.FTZ R48, R48, R170 ;  /* 0x000000aa30307221 */ /* 0x000fe40000010000 */
[----:B------:R-:W-:-:S04]  /*ca30*/  FSEL R2, R2, RZ, P3 ;  /* 0x000000ff02027208 */ /* 0x000fc80001800000 */
[----:B------:R-:W-:-:S04]  /*ca40*/  F2FP.F16.F32.PACK_AB R2, RZ, R2 ;  /* 0x00000002ff02723e */ /* 0x000fc800000000ff */
[----:B------:R-:W-:-:S07]  /*ca50*/  PRMT R164, R2, 0x7610, R164 ;  /* 0x0000761002a47816 */ /* 0x000fce00000000a4 */
.L_x_13938:
[----:B------:R-:W-:Y:S05]  /*ca60*/  BSYNC.RECONVERGENT B3 ;  /* 0x0000000000037941 */ /* 0x000fea0003800200 */
.L_x_13937:
[----:B------:R-:W-:Y:S04]  /*ca70*/  BSSY.RECONVERGENT B3, `(.L_x_13939) ;  /* 0x000000d000037945 */ /* 0x000fe80003800200 */
[----:B------:R-:W-:Y:S05]  /*ca80*/  @!P0 BRA `(.L_x_13940) ;  /* 0x00000000002c8947 */ /* 0x000fea0003800000 */
[----:B------:R-:W-:Y:S01]  /*ca90*/  LOP3.LUT P3, RZ, R190, 0xff00, RZ, 0xc0, !PT ;  /* 0x0000ff00beff7812 */ /* 0x000fe2000786c0ff */
[----:B------:R-:W-:Y:S01]  /*caa0*/  FMUL.FTZ R2, R171, UR13 ;  /* 0x0000000dab027c20 */ /* 0x000fe20008410000 */
[----:B------:R-:W-:-:S03]  /*cab0*/  MOV R170, RZ ;  /* 0x000000ff00aa7202 */ /* 0x000fc60000000f00 */
[----:B------:R-:W-:-:S08]  /*cac0*/  FMUL.FTZ R2, R2, UR12 ;  /* 0x0000000c02027c20 */ /* 0x000fd00008410000 */
[----:B-123--:R-:W-:-:S05]  /*cad0*/  @P3 HADD2.F32 R174, -RZ, R160.H1_H1 ;  /* 0x300000a0ffae3230 */ /* 0x00efca0000004100 */
[-C--:B------:R-:W-:Y:S01]  /*cae0*/  @P3 FMUL.FTZ R170, R174, R2.reuse ;  /* 0x00000002aeaa3220 */ /* 0x080fe20000410000 */
[----:B------:R-:W-:-:S03]  /*caf0*/  FMUL.FTZ R2, R125, R2 ;  /* 0x000000027d027220 */ /* 0x000fc60000410000 */
[----:B------:R-:W-:Y:S02]  /*cb00*/  FADD.FTZ R49, R49, R170 ;  /* 0x000000aa31317221 */ /* 0x000fe40000010000 */
[----:B------:R-:W-:-:S04]  /*cb10*/  FSEL R2, R2, RZ, P3 ;  /* 0x000000ff02027208 */ /* 0x000fc80001800000 */
[----:B------:R-:W-:-:S04]  /*cb20*/  F2FP.F16.F32.PACK_AB R2, RZ, R2 ;  /* 0x00000002ff02723e */ /* 0x000fc800000000ff */
[----:B------:R-:W-:-:S07]  /*cb30*/  PRMT R164, R164, 0x5410, R2 ;  /* 0x00005410a4a47816 */ /* 0x000fce0000000002 */
.L_x_13940:
[----:B------:R-:W-:Y:S05]  /*cb40*/  BSYNC.RECONVERGENT B3 ;  /* 0x0000000000037941 */ /* 0x000fea0003800200 */
.L_x_13939:
[----:B------:R-:W-:Y:S04]  /*cb50*/  BSSY.RECONVERGENT B3, `(.L_x_13941) ;  /* 0x000000d000037945 */ /* 0x000fe80003800200 */
[----:B------:R-:W-:Y:S05]  /*cb60*/  @!P0 BRA `(.L_x_13942) ;  /* 0x00000000002c8947 */ /* 0x000fea0003800000 */
        /* <DEDUP_REMOVED lines=11> */
.L_x_13942:
[----:B------:R-:W-:Y:S05]  /*cc20*/  BSYNC.RECONVERGENT B3 ;  /* 0x0000000000037941 */ /* 0x000fea0003800200 */
.L_x_13941:
[----:B------:R-:W-:Y:S01]  /*cc30*/  @P1 FFMA.FTZ R2, R13, R10, R3 ;  /* 0x0000000a0d021223 */ /* 0x000fe20000010003 */
[----:B-123--:R-:W-:Y:S01]  /*cc40*/  HADD2.F32 R174, -RZ, R153.H1_H1 ;  /* 0x30000099ffae7230 */ /* 0x00efe20000004100 */
        /* <DEDUP_REMOVED lines=15> */
.L_x_13944:
[----:B------:R-:W-:Y:S05]  /*cd40*/  BSYNC.RECONVERGENT B3 ;  /* 0x0000000000037941 */ /* 0x000fea0003800200 */
.L_x_13943:
        /* <DEDUP_REMOVED lines=17> */
.L_x_13946:
[----:B------:R-:W-:Y:S05]  /*ce60*/  BSYNC.RECONVERGENT B3 ;  /* 0x0000000000037941 */ /* 0x000fea0003800200 */
.L_x_13945:
        /* <DEDUP_REMOVED lines=17> */
.L_x_13948:
[----:B------:R-:W-:Y:S05]  /*cf80*/  BSYNC.RECONVERGENT B3 ;  /* 0x0000000000037941 */ /* 0x000fea0003800200 */
.L_x_13947:
        /* <DEDUP_REMOVED lines=24> */
.L_x_13950:
[----:B------:R-:W-:Y:S05]  /*d110*/  BSYNC.RECONVERGENT B3 ;  /* 0x0000000000037941 */ /* 0x000fea0003800200 */
.L_x_13949:
        /* <DEDUP_REMOVED lines=15> */
.L_x_13936:
[----:B------:R-:W-:Y:S01]  /*d210*/  BSSY.RECONVERGENT B3, `(.L_x_13952) ;  /* 0x0000012000037945 */ /* 0x000fe20003800200 */
[----:B-----5:R-:W-:-:S03]  /*d220*/  ISETP.GT.AND P3, PT, R5, RZ, PT ;  /* 0x000000ff0500720c */ /* 0x020fc60003f64270 */
[----:B------:R-:W-:Y:S10]  /*d230*/  @!P0 BRA `(.L_x_13953) ;  /* 0x00000000003c8947 */ /* 0x000ff40003800000 */
[----:B------:R-:W-:Y:S01]  /*d240*/  @P3 FFMA.FTZ R2, R16, R10, R3 ;  /* 0x0000000a10023223 */ /* 0x000fe20000010003 */
[----:B------:R-:W-:Y:S01]  /*d250*/  LOP3.LUT P1, RZ, R190, 0xff, RZ, 0xc0, !PT ;  /* 0x000000ffbeff7812 */ /* 0x000fe2000782c0ff */
[----:B-123--:R-:W-:Y:S02]  /*d260*/  HADD2.F32 R174, -RZ, R152.H0_H0 ;  /* 0x20000098ffae7230 */ /* 0x00efe40000004100 */
        /* <DEDUP_REMOVED lines=12> */
.L_x_13953:
[----:B------:R-:W-:Y:S05]  /*d330*/  BSYNC.RECONVERGENT B3 ;  /* 0x0000000000037941 */ /* 0x000fea0003800200 */
.L_x_13952:
[----:B------:R-:W-:Y:S04]  /*d340*/  BSSY.RECONVERGENT B3, `(.L_x_13954) ;  /* 0x0000011000037945 */ /* 0x000fe80003800200 */
[----:B------:R-:W-:Y:S05]  /*d350*/  @!P0 BRA `(.L_x_13955) ;  /* 0x00000000003c8947 */ /* 0x000fea0003800000 */
[----:B------:R-:W-:Y:S01]  /*d360*/  @P3 FFMA.FTZ R2, R15, R10, R3 ;  /* 0x0000000a0f023223 */ /* 0x000fe20000010003 */
[----:B------:R-:W-:Y:S01]  /*d370*/  LOP3.LUT P1, RZ, R190, 0xff00, RZ, 0xc0, !PT ;  /* 0x0000ff00beff7812 */ /* 0x000fe2000782c0ff */
[----:B-123--:R-:W-:Y:S02]  /*d380*/  HADD2.F32 R174, -RZ, R152.H1_H1 ;  /* 0x30000098ffae7230 */ /* 0x00efe40000004100 */
        /* <DEDUP_REMOVED lines=12> */
.L_x_13955:
[----:B------:R-:W-:Y:S05]  /*d450*/  BSYNC.RECONVERGENT B3 ;  /* 0x0000000000037941 */ /* 0x000fea0003800200 */
.L_x_13954:
[----:B------:R-:W-:Y:S04]  /*d460*/  BSSY.RECONVERGENT B3, `(.L_x_13956) ;  /* 0x0000011000037945 */ /* 0x000fe80003800200 */
[----:B------:R-:W-:Y:S05]  /*d470*/  @!P0 BRA `(.L_x_13957) ;  /* 0x00000000003c8947 */ /* 0x000fea0003800000 */
        /* <DEDUP_REMOVED lines=15> */
.L_x_13957:
[----:B------:R-:W-:Y:S05]  /*d570*/  BSYNC.RECONVERGENT B3 ;  /* 0x0000000000037941 */ /* 0x000fea0003800200 */
.L_x_13956:
        /* <DEDUP_REMOVED lines=17> */
.L_x_13959:
[----:B------:R-:W-:Y:S05]  /*d690*/  BSYNC.RECONVERGENT B3 ;  /* 0x0000000000037941 */ /* 0x000fea0003800200 */
.L_x_13958:
        /* <DEDUP_REMOVED lines=17> */
.L_x_13961:
[----:B------:R-:W-:Y:S05]  /*d7b0*/  BSYNC.RECONVERGENT B3 ;  /* 0x0000000000037941 */ /* 0x000fea0003800200 */
.L_x_13960:
        /* <DEDUP_REMOVED lines=17> */
.L_x_13963:
[----:B------:R-:W-:Y:S05]  /*d8d0*/  BSYNC.RECONVERGENT B3 ;  /* 0x0000000000037941 */ /* 0x000fea0003800200 */
.L_x_13962:
        /* <DEDUP_REMOVED lines=17> */
.L_x_13965:
[----:B------:R-:W-:Y:S05]  /*d9f0*/  BSYNC.RECONVERGENT B3 ;  /* 0x0000000000037941 */ /* 0x000fea0003800200 */
.L_x_13964:
[----:B------:R-:W-:Y:S05]  /*da00*/  @!P0 BRA `(.L_x_13951) ;  /* 0x0000001800448947 */ /* 0x000fea0003800000 */
[----:B------:R-:W-:Y:S01]  /*da10*/  ISETP.GE.U32.AND P1, PT, R190, RZ, PT ;  /* 0x000000ffbe00720c */ /* 0x000fe20003f26070 */
[----:B------:R-:W-:Y:S01]  /*da20*/  @P3 FFMA.FTZ R2, R214, R10, R3 ;  /* 0x0000000ad6023223 */ /* 0x000fe20000010003 */
[----:B-123--:R-:W-:Y:S02]  /*da30*/  HADD2.F32 R174, -RZ, R155.H1_H1 ;  /* 0x3000009bffae7230 */ /* 0x00efe40000004100 */
        /* <DEDUP_REMOVED lines=14> */
.L_x_13935:
        /* <DEDUP_REMOVED lines=25> */
[----:B-123--:R-:W-:-:S07]  /*dcb0*/  PRMT R164, R169, 0x7610, R164 ;  /* 0x00007610a9a47816 */ /* 0x00efce00000000a4 */
.L_x_13968:
[----:B------:R-:W-:Y:S05]  /*dcc0*/  BSYNC.RECONVERGENT B3 ;  /* 0x0000000000037941 */ /* 0x000fea0003800200 */
.L_x_13967:
        /* <DEDUP_REMOVED lines=12> */
[----:B-123--:R-:W-:-:S07]  /*dd90*/  PRMT R164, R164, 0x5410, R169 ;  /* 0x00005410a4a47816 */ /* 0x00efce00000000a9 */
.L_x_13970:
[----:B------:R-:W-:Y:S05]  /*dda0*/  BSYNC.RECONVERGENT B3 ;  /* 0x0000000000037941 */ /* 0x000fea0003800200 */
.L_x_13969:
        /* <DEDUP_REMOVED lines=17> */
.L_x_13972:
[----:B------:R-:W-:Y:S05]  /*dec0*/  BSYNC.RECONVERGENT B3 ;  /* 0x0000000000037941 */ /* 0x000fea0003800200 */
.L_x_13971:
        /* <DEDUP_REMOVED lines=17> */
.L_x_13974:
[----:B------:R-:W-:Y:S05]  /*dfe0*/  BSYNC.RECONVERGENT B3 ;  /* 0x0000000000037941 */ /* 0x000fea0003800200 */
.L_x_13973:
        /* <DEDUP_REMOVED lines=17> */
.L_x_13976:
[----:B------:R-:W-:Y:S05]  /*e100*/  BSYNC.RECONVERGENT B3 ;  /* 0x0000000000037941 */ /* 0x000fea0003800200 */
.L_x_13975:
        /* <DEDUP_REMOVED lines=17> */
.L_x_13978:
[----:B------:R-:W-:Y:S05]  /*e220*/  BSYNC.RECONVERGENT B3 ;  /* 0x0000000000037941 */ /* 0x000fea0003800200 */
.L_x_13977:
        /* <DEDUP_REMOVED lines=24> */
.L_x_13980:
[----:B------:R-:W-:Y:S05]  /*e3b0*/  BSYNC.RECONVERGENT B3 ;  /* 0x0000000000037941 */ /* 0x000fea0003800200 */
.L_x_13979:
        /* <DEDUP_REMOVED lines=15> */
.L_x_13966:
        /* <DEDUP_REMOVED lines=8> */
[----:B-123--:R-:W-:Y:S02]  /*e530*/  HADD2.F32 R174, -RZ, R160.H0_H0 ;  /* 0x200000a0ffae7230 */ /* 0x00efe40000004100 */
[----:B------:R-:W-:-:S04]  /*e540*/  FADD.FTZ R2, R233, -R2 ;  /* 0x80000002e9027221 */ /* 0x000fc80000010000 */
[----:B------:R-:W-:-:S05]  /*e550*/  FMUL.FTZ R2, R4, R2 ;  /* 0x0000000204027220 */ /* 0x000fca0000410000 */
[----:B------:R-:W-:-:S05]  /*e560*/  FSEL R2, R2, RZ, P3 ;  /* 0x000000ff02027208 */ /* 0x000fca0001800000 */
[----:B------:R-:W-:-:S04]  /*e570*/  FMUL.FTZ R2, R2, UR13 ;  /* 0x0000000d02027c20 */ /* 0x000fc80008410000 */
[----:B------:R-:W-:-:S04]  /*e580*/  FMUL.FTZ R2, R2, UR12 ;  /* 0x0000000c02027c20 */ /* 0x000fc80008410000 */
[----:B------:R-:W-:-:S07]  /*e590*/  FMUL.FTZ R2, R174, R2 ;  /* 0x00000002ae027220 */ /* 0x000fce0000410000 */
.L_x_13984:
[----:B------:R-:W-:Y:S05]  /*e5a0*/  BSYNC.RECONVERGENT B4 ;  /* 0x0000000000047941 */ /* 0x000fea0003800200 */
.L_x_13983:
        /* <DEDUP_REMOVED lines=11> */
[----:B-123--:R-:W-:-:S07]  /*e660*/  PRMT R164, R2, 0x7610, R164 ;  /* 0x0000761002a47816 */ /* 0x00efce00000000a4 */
.L_x_13982:
[----:B------:R-:W-:Y:S05]  /*e670*/  BSYNC.RECONVERGENT B3 ;  /* 0x0000000000037941 */ /* 0x000fea0003800200 */
.L_x_13981:
        /* <DEDUP_REMOVED lines=8> */
[----:B-123--:R-:W-:Y:S02]  /*e700*/  HADD2.F32 R174, -RZ, R160.H1_H1 ;  /* 0x300000a0ffae7230 */ /* 0x00efe40000004100 */
[----:B------:R-:W-:-:S04]  /*e710*/  FADD.FTZ R2, R232, -R2 ;  /* 0x80000002e8027221 */ /* 0x000fc80000010000 */
[----:B------:R-:W-:-:S05]  /*e720*/  FMUL.FTZ R2, R4, R2 ;  /* 0x0000000204027220 */ /* 0x000fca0000410000 */
[----:B------:R-:W-:-:S05]  /*e730*/  FSEL R2, R2, RZ, P3 ;  /* 0x000000ff02027208 */ /* 0x000fca0001800000 */
[----:B------:R-:W-:-:S04]  /*e740*/  FMUL.FTZ R2, R2, UR13 ;  /* 0x0000000d02027c20 */ /* 0x000fc80008410000 */
[----:B------:R-:W-:-:S04]  /*e750*/  FMUL.FTZ R2, R2, UR12 ;  /* 0x0000000c02027c20 */ /* 0x000fc80008410000 */
[----:B------:R-:W-:-:S07]  /*e760*/  FMUL.FTZ R2, R174, R2 ;  /* 0x00000002ae027220 */ /* 0x000fce0000410000 */
.L_x_13988:
[----:B------:R-:W-:Y:S05]  /*e770*/  BSYNC.RECONVERGENT B4 ;  /* 0x0000000000047941 */ /* 0x000fea0003800200 */
.L_x_13987:
        /* <DEDUP_REMOVED lines=12> */
.L_x_13986:
[----:B------:R-:W-:Y:S05]  /*e840*/  BSYNC.RECONVERGENT B3 ;  /* 0x0000000000037941 */ /* 0x000fea0003800200 */
.L_x_13985:
        /* <DEDUP_REMOVED lines=15> */
.L_x_13992:
[----:B------:R-:W-:Y:S05]  /*e940*/  BSYNC.RECONVERGENT B4 ;  /* 0x0000000000047941 */ /* 0x000fea0003800200 */
.L_x_13991:
        /* <DEDUP_REMOVED lines=12> */
.L_x_13990:
[----:B------:R-:W-:Y:S05]  /*ea10*/  BSYNC.RECONVERGENT B3 ;  /* 0x0000000000037941 */ /* 0x000fea0003800200 */
.L_x_13989:
        /* <DEDUP_REMOVED lines=15> */
.L_x_13996:
[----:B------:R-:W-:Y:S05]  /*eb10*/  BSYNC.RECONVERGENT B4 ;  /* 0x0000000000047941 */ /* 0x000fea0003800200 */
.L_x_13995:
        /* <DEDUP_REMOVED lines=12> */
.L_x_13994:
[----:B------:R-:W-:Y:S05]  /*ebe0*/  BSYNC.RECONVERGENT B3 ;  /* 0x0000000000037941 */ /* 0x000fea0003800200 */
.L_x_13993:
        /* <DEDUP_REMOVED lines=15> */
.L_x_14000:
[----:B------:R-:W-:Y:S05]  /*ece0*/  BSYNC.RECONVERGENT B4 ;  /* 0x0000000000047941 */ /* 0x000fea0003800200 */
.L_x_13999:
        /* <DEDUP_REMOVED lines=12> */
.L_x_13998:
[----:B------:R-:W-:Y:S05]  /*edb0*/  BSYNC.RECONVERGENT B3 ;  /* 0x0000000000037941 */ /* 0x000fea0003800200 */
.L_x_13997:
        /* <DEDUP_REMOVED lines=15> */
.L_x_14004:
[----:B------:R-:W-:Y:S05]  /*eeb0*/  BSYNC.RECONVERGENT B4 ;  /* 0x0000000000047941 */ /* 0x000fea0003800200 */
.L_x_14003:
        /* <DEDUP_REMOVED lines=12> */
.L_x_14002:
[----:B------:R-:W-:Y:S05]  /*ef80*/  BSYNC.RECONVERGENT B3 ;  /* 0x0000000000037941 */ /* 0x000fea0003800200 */
.L_x_14001:
        /* <DEDUP_REMOVED lines=15> */
.L_x_14008:
[----:B------:R-:W-:Y:S05]  /*f080*/  BSYNC.RECONVERGENT B4 ;  /* 0x0000000000047941 */ /* 0x000fea0003800200 */
.L_x_14007:
        /* <DEDUP_REMOVED lines=12> */
.L_x_14006:
[----:B------:R-:W-:Y:S05]  /*f150*/  BSYNC.RECONVERGENT B3 ;  /* 0x0000000000037941 */ /* 0x000fea0003800200 */
.L_x_14005:
        /* <DEDUP_REMOVED lines=15> */
.L_x_14010:
[----:B------:R-:W-:Y:S05]  /*f250*/  BSYNC.RECONVERGENT B3 ;  /* 0x0000000000037941 */ /* 0x000fea0003800200 */
.L_x_14009:
        /* <DEDUP_REMOVED lines=12> */
.L_x_13951:
[----:B------:R-:W-:Y:S05]  /*f320*/  BSYNC.RECONVERGENT B2 ;  /* 0x0000000000027941 */ /* 0x000fea0003800200 */
.L_x_13934:
        /* <DEDUP_REMOVED lines=8> */
.L_x_13931:
[----:B------:R-:W-:Y:S05]  /*f3b0*/  BSYNC.RECONVERGENT B1 ;  /* 0x0000000000017941 */ /* 0x000fea0003800200 */
.L_x_13930:
[----:B------:R-:W-:Y:S04]  /*f3c0*/  BSSY.RECONVERGENT B1, `(.L_x_14011) ;  /* 0x00002bb000017945 */ /* 0x000fe80003800200 */
[----:B------:R-:W-:Y:S05]  /*f3d0*/  @!P5 BRA `(.L_x_14012) ;  /* 0x0000002800e4d947 */ /* 0x000fea0003800000 */
[----:B------:R-:W-:Y:S04]  /*f3e0*/  BSSY.RECONVERGENT B2, `(.L_x_14013) ;  /* 0x0000005000027945 */ /* 0x000fe80003800200 */
[----:B------:R-:W-:Y:S05]  /*f3f0*/  @!P0 BRA `(.L_x_14014) ;  /* 0x00000000000c8947 */ /* 0x000fea0003800000 */
[----:B-----5:R-:W0:Y:S02]  /*f400*/  LDC.64 R160, c[0x0][0x390] ;  /* 0x0000e400ffa07b82 */ /* 0x020e240000000a00 */
[----:B0-----:R-:W-:-:S06]  /*f410*/  IMAD.WIDE.U32 R160, R173, 0x10, R160 ;  /* 0x00000010ada07825 */ /* 0x001fcc00078e00a0 */
[----:B------:R-:W5:Y:S02]  /*f420*/  LDG.E.128 R160, desc[UR6][R160.64] ;  /* 0x00000006a0a07981 */ /* 0x000f64000c1e1d00 */
.L_x_14014:
[----:B------:R-:W-:Y:S05]  /*f430*/  BSYNC.RECONVERGENT B2 ;  /* 0x0000000000027941 */ /* 0x000fea0003800200 */
.L_x_14013:
        /* <DEDUP_REMOVED lines=33> */
[----:B-1234-:R-:W-:-:S07]  /*f650*/  PRMT R164, R2, 0x7610, R164 ;  /* 0x0000761002a47816 */ /* 0x01efce00000000a4 */
.L_x_14019:
[----:B------:R-:W-:Y:S05]  /*f660*/  BSYNC.RECONVERGENT B3 ;  /* 0x0000000000037941 */ /* 0x000fea0003800200 */
.L_x_14018:
        /* <DEDUP_REMOVED lines=12> */
[----:B-1234-:R-:W-:-:S07]  /*f730*/  PRMT R164, R164, 0x5410, R2 ;  /* 0x00005410a4a47816 */ /* 0x01efce0000000002 */
.L_x_14021:
[----:B------:R-:W-:Y:S05]  /*f740*/  BSYNC.RECONVERGENT B3 ;  /* 0x0000000000037941 */ /* 0x000fea0003800200 */
.L_x_14020:
        /* <DEDUP_REMOVED lines=13> */
.L_x_14023:
[----:B------:R-:W-:Y:S05]  /*f820*/  BSYNC.RECONVERGENT B3 ;  /* 0x0000000000037941 */ /* 0x000fea0003800200 */
.L_x_14022:
        /* <DEDUP_REMOVED lines=10> */
[----:B-1234-:R-:W-:-:S05]  /*f8d0*/  @P1 HADD2.F32 R174, -RZ, R161.H1_H1 ;  /* 0x300000a1ffae1230 */ /* 0x01efca0000004100 */
[-C--:B------:R-:W-:Y:S01]  /*f8e0*/  @P1 FMUL.FTZ R170, R174, R2.reuse ;  /* 0x00000002aeaa1220 */ /* 0x080fe20000410000 */
[----:B------:R-:W-:-:S03]  /*f8f0*/  FMUL.FTZ R2, R119, R2 ;  /* 0x0000000277027220 */ /* 0x000fc60000410000 */
[----:B------:R-:W-:Y:S02]  /*f900*/  FADD.FTZ R43, R43, R170 ;  /* 0x000000aa2b2b7221 */ /* 0x000fe40000010000 */
[----:B------:R-:W-:-:S04]  /*f910*/  FSEL R2, R2, RZ, P1 ;  /* 0x000000ff02027208 */ /* 0x000fc80000800000 */
[----:B------:R-:W-:-:S04]  /*f920*/  F2FP.F16.F32.PACK_AB R2, RZ, R2 ;  /* 0x00000002ff02723e */ /* 0x000fc800000000ff */
[----:B------:R-:W-:-:S07]  /*f930*/  PRMT R165, R165, 0x5410, R2 ;  /* 0x00005410a5a57816 */ /* 0x000fce0000000002 */
.L_x_14025:
[----:B------:R-:W-:Y:S05]  /*f940*/  BSYNC.RECONVERGENT B3 ;  /* 0x0000000000037941 */ /* 0x000fea0003800200 */
.L_x_14024:
[----:B------:R-:W5:Y:S04]  /*f950*/  LDL R177, [R1+0x14] ;  /* 0x0000140001b17983 */ /* 0x000f680000100800 */
[----:B------:R-:W5:Y:S01]  /*f960*/  LDL R176, [R1+0x10] ;  /* 0x0000100001b07983 */ /* 0x000f620000100800 */
[----:B------:R-:W-:Y:S01]  /*f970*/  @P3 FFMA.FTZ R2, R222, R10, R3 ;  /* 0x0000000ade023223 */ /* 0x000fe20000010003 */
[--C-:B------:R-:W-:Y:S01]  /*f980*/  HADD2.F32 R170, -RZ, R158.reuse.H0_H0 ;  /* 0x2000009effaa7230 */ /* 0x100fe20000004100 */
[----:B------:R-:W-:Y:S01]  /*f990*/  BSSY.RECONVERGENT B3, `(.L_x_14026) ;  /* 0x000001b000037945 */ /* 0x000fe20003800200 */
[----:B-1234-:R-:W-:Y:S02]  /*f9a0*/  HADD2.F32 R174, -RZ, R158.H1_H1 ;  /* 0x3000009effae7230 */ /* 0x01efe40000004100 */
        /* <DEDUP_REMOVED lines=9> */
[----:B-----5:R-:W-:-:S04]  /*fa40*/  @P3 FFMA.FTZ R3, R177, R10, R3 ;  /* 0x0000000ab1033223 */ /* 0x020fc80000010003 */
[----:B------:R-:W-:Y:S01]  /*fa50*/  @P3 FADD.FTZ R10, R176, -R3 ;  /* 0x80000003b00a3221 */ /* 0x000fe20000010000 */
[----:B------:R-:W-:-:S05]  /*fa60*/  HADD2.F32 R3, -RZ, R159.H1_H1 ;  /* 0x3000009fff037230 */ /* 0x000fca0000004100 */
        /* <DEDUP_REMOVED lines=13> */
.L_x_14027:
[----:B------:R-:W-:Y:S05]  /*fb40*/  BSYNC.RECONVERGENT B3 ;  /* 0x0000000000037941 */ /* 0x000fea0003800200 */
.L_x_14026:
        /* <DEDUP_REMOVED lines=13> */
.L_x_14029:
[----:B------:R-:W-:Y:S05]  /*fc20*/  BSYNC.RECONVERGENT B3 ;  /* 0x0000000000037941 */ /* 0x000fea0003800200 */
.L_x_14028:
        /* <DEDUP_REMOVED lines=16> */
.L_x_14031:
[----:B------:R-:W-:Y:S05]  /*fd30*/  BSYNC.RECONVERGENT B3 ;  /* 0x0000000000037941 */ /* 0x000fea0003800200 */
.L_x_14030:
        /* <DEDUP_REMOVED lines=15> */
.L_x_14017:
[----:B------:R-:W-:Y:S01]  /*fe30*/  BSSY.RECONVERGENT B3, `(.L_x_14033) ;  /* 0x0000012000037945 */ /* 0x000fe20003800200 */
[----:B-----5:R-:W-:-:S03]  /*fe40*/  ISETP.GT.AND P1, PT, R5, RZ, PT ;  /* 0x000000ff0500720c */ /* 0x020fc60003f24270 */
[----:B------:R-:W-:Y:S10]  /*fe50*/  @!P0 BRA `(.L_x_14034) ;  /* 0x00000000003c8947 */ /* 0x000ff40003800000 */
[----:B------:R-:W-:Y:S01]  /*fe60*/  @P1 FFMA.FTZ R2, R11, R10, R3 ;  /* 0x0000000a0b021223 */ /* 0x000fe20000010003 */
[----:B------:R-:W-:Y:S01]  /*fe70*/  LOP3.LUT P3, RZ, R192, 0xff, RZ, 0xc0, !PT ;  /* 0x000000ffc0ff7812 */ /* 0x000fe2000786c0ff */
[----:B------:R-:W-:Y:S02]  /*fe80*/  HADD2.F32 R5, -RZ, R156.H0_H0 ;  /* 0x2000009cff057230 */ /* 0x000fe40000004100 */
[----:B------:R-:W-:-:S04]  /*fe90*/  @P1 FADD.FTZ R2, R217, -R2 ;  /* 0x80000002d9021221 */ /* 0x000fc80000010000 */
[----:B------:R-:W-:-:S04]  /*fea0*/  @P1 FFMA.FTZ R5, R4, R2, R5 ;  /* 0x0000000204051223 */ /* 0x000fc80000010005 */
[----:B------:R-:W-:Y:S01]  /*feb0*/  FMUL.FTZ R2, R5, UR13 ;  /* 0x0000000d05027c20 */ /* 0x000fe20008410000 */
[----:B------:R-:W-:Y:S02]  /*fec0*/  HFMA2 R5, -RZ, RZ, 0, 0 ;  /* 0x00000000ff057431 */ /* 0x000fe400000001ff */
[----:B-1234-:R-:W-:Y:S02]  /*fed0*/  @P3 HADD2.F32 R174, -RZ, R160.H0_H0 ;  /* 0x200000a0ffae3230 */ /* 0x01efe40000004100 */
[----:B------:R-:W-:-:S04]  /*fee0*/  FMUL.FTZ R2, R2, UR12 ;  /* 0x0000000c02027c20 */ /* 0x000fc80008410000 */
[-C--:B------:R-:W-:Y:S01]  /*fef0*/  @P3 FMUL.FTZ R5, R174, R2.reuse ;  /* 0x00000002ae053220 */ /* 0x080fe20000410000 */
[----:B------:R-:W-:-:S03]  /*ff00*/  FMUL.FTZ R2, R116, R2 ;  /* 0x0000000274027220 */ /* 0x000fc60000410000 */
[----:B------:R-:W-:Y:S02]  /*ff10*/  FADD.FTZ R40, R40, R5 ;  /* 0x0000000528287221 */ /* 0x000fe40000010000 */
[----:B------:R-:W-:-:S04]  /*ff20*/  FSEL R2, R2, RZ, P3 ;  /* 0x000000ff02027208 */ /* 0x000fc80001800000 */
[----:B------:R-:W-:-:S04]  /*ff30*/  F2FP.F16.F32.PACK_AB R2, RZ, R2 ;  /* 0x00000002ff02723e */ /* 0x000fc800000000ff */
[----:B------:R-:W-:-:S07]  /*ff40*/  PRMT R164, R2, 0x7610, R164 ;  /* 0x0000761002a47816 */ /* 0x000fce00000000a4 */
.L_x_14034:
[----:B------:R-:W-:Y:S05]  /*ff50*/  BSYNC.RECONVERGENT B3 ;  /* 0x0000000000037941 */ /* 0x000fea0003800200 */
.L_x_14033:
[----:B------:R-:W-:Y:S04]  /*ff60*/  BSSY.RECONVERGENT B3, `(.L_x_14035) ;  /* 0x0000011000037945 */ /* 0x000fe80003800200 */
[----:B------:R-:W-:Y:S05]  /*ff70*/  @!P0 BRA `(.L_x_14036) ;  /* 0x00000000003c8947 */ /* 0x000fea0003800000 */
[----:B------:R-:W-:Y:S01]  /*ff80*/  @P1 FFMA.FTZ R2, R216, R10, R3 ;  /* 0x0000000ad8021223 */ /* 0x000fe20000010003 */
[----:B------:R-:W-:Y:S01]  /*ff90*/  LOP3.LUT P3, RZ, R192, 0xff00, RZ, 0xc0, !PT ;  /* 0x0000ff00c0ff7812 */ /* 0x000fe2000786c0ff */
[----:B------:R-:W-:Y:S02]  /*ffa0*/  HADD2.F32 R5, -RZ, R156.H1_H1 ;  /* 0x3000009cff057230 */ /* 0x000fe40000004100 */
[----:B------:R-:W-:-:S04]  /*ffb0*/  @P1 FADD.FTZ R2, R219, -R2 ;  /* 0x80000002db021221 */ /* 0x000fc80000010000 */
[----:B------:R-:W-:-:S04]  /*ffc0*/  @P1 FFMA.FTZ R5, R4, R2, R5 ;  /* 0x0000000204051223 */ /* 0x000fc80000010005 */
[----:B------:R-:W-:Y:S01]  /*ffd0*/  FMUL.FTZ R2, R5, UR13 ;  /* 0x0000000d05027c20 */ /* 0x000fe20008410000 */
[----:B------:R-:W-:Y:S01]  /*ffe0*/  MOV R5, RZ ;  /* 0x000000ff00057202 */ /* 0x000fe20000000f00 */
[----:B-1234-:R-:W-:Y:S02]  /*fff0*/  @P3 HADD2.F32 R174, -RZ, R160.H1_H1 ;  /* 0x300000a0ffae3230 */ /* 0x01efe40000004100 */
[----:B------:R-:W-:-:S04]  /*10000*/  FMUL.FTZ R2, R2, UR12 ;  /* 0x0000000c02027c20 */ /* 0x000fc80008410000 */
[-C--:B------:R-:W-:Y:S01]  /*10010*/  @P3 FMUL.FTZ R5, R174, R2.reuse ;  /* 0x00000002ae053220 */ /* 0x080fe20000410000 */
[----:B------:R-:W-:-:S03]  /*10020*/  FMUL.FTZ R2, R117, R2 ;  /* 0x0000000275027220 */ /* 0x000fc60000410000 */
[----:B------:R-:W-:Y:S02]  /*10030*/  FADD.FTZ R41, R41, R5 ;  /* 0x0000000529297221 */ /* 0x000fe40000010000 */
[----:B------:R-:W-:-:S04]  /*10040*/  FSEL R2, R2, RZ, P3 ;  /* 0x000000ff02027208 */ /* 0x000fc80001800000 */
[----:B------:R-:W-:-:S04]  /*10050*/  F2FP.F16.F32.PACK_AB R2, RZ, R2 ;  /* 0x00000002ff02723e */ /* 0x000fc800000000ff */
[----:B------:R-:W-:-:S07]  /*10060*/  PRMT R164, R164, 0x5410, R2 ;  /* 0x00005410a4a47816 */ /* 0x000fce0000000002 */
.L_x_14036:
[----:B------:R-:W-:Y:S05]  /*10070*/  BSYNC.RECONVERGENT B3 ;  /* 0x0000000000037941 */ /* 0x000fea0003800200 */
.L_x_14035:
[----:B------:R-:W-:Y:S04]  /*10080*/  BSSY.RECONVERGENT B3, `(.L_x_14037) ;  /* 0x0000011000037945 */ /* 0x000fe80003800200 */
[----:B------:R-:W-:Y:S05]  /*10090*/  @!P0 BRA `(.L_x_14038) ;  /* 0x00000000003c8947 */ /* 0x000fea0003800000 */
        /* <DEDUP_REMOVED lines=15> */
.L_x_14038:
[----:B------:R-:W-:Y:S05]  /*10190*/  BSYNC.RECONVERGENT B3 ;  /* 0x0000000000037941 */ /* 0x000fea0003800200 */
.L_x_14037:
        /* <DEDUP_REMOVED lines=17> */
.L_x_14040:
[----:B------:R-:W-:Y:S05]  /*102b0*/  BSYNC.RECONVERGENT B3 ;  /* 0x0000000000037941 */ /* 0x000fea0003800200 */
.L_x_14039:
        /* <DEDUP_REMOVED lines=17> */
.L_x_14042:
[----:B------:R-:W-:Y:S05]  /*103d0*/  BSYNC.RECONVERGENT B3 ;  /* 0x0000000000037941 */ /* 0x000fea0003800200 */
.L_x_14041:
        /* <DEDUP_REMOVED lines=17> */
.L_x_14044:
[----:B------:R-:W-:Y:S05]  /*104f0*/  BSYNC.RECONVERGENT B3 ;  /* 0x0000000000037941 */ /* 0x000fea0003800200 */
.L_x_14043:
        /* <DEDUP_REMOVED lines=17> */
.L_x_14046:
[----:B------:R-:W-:Y:S05]  /*10610*/  BSYNC.RECONVERGENT B3 ;  /* 0x0000000000037941 */ /* 0x000fea0003800200 */
.L_x_14045:
[----:B------:R-:W-:Y:S05]  /*10620*/  @!P0 BRA `(.L_x_14032) ;  /* 0x0000001800348947 */ /* 0x000fea0003800000 */
[----:B------:R-:W5:Y:S04]  /*10630*/  LDL R2, [R1+0x14] ;  /* 0x0000140001027983 */ /* 0x000f680000100800 */
[----:B------:R-:W2:Y:S01]  /*10640*/  LDL R5, [R1+0x10] ;  /* 0x0000100001057983 */ /* 0x000ea20000100800 */
[----:B-----5:R-:W-:Y:S01]  /*10650*/  @P1 FFMA.FTZ R2, R2, R10, R3 ;  /* 0x0000000a02021223 */ /* 0x020fe20000010003 */
[----:B------:R-:W-:-:S03]  /*10660*/  HADD2.F32 R3, -RZ, R159.H1_H1 ;  /* 0x3000009fff037230 */ /* 0x000fc60000004100 */
[----:B--2---:R-:W-:-:S04]  /*10670*/  @P1 FADD.FTZ R2, R5, -R2 ;  /* 0x8000000205021221 */ /* 0x004fc80000010000 */
[----:B------:R-:W-:Y:S01]  /*10680*/  @P1 FFMA.FTZ R3, R4, R2, R3 ;  /* 0x0000000204031223 */ /* 0x000fe20000010003 */
[----:B------:R-:W-:-:S03]  /*10690*/  ISETP.GE.U32.AND P1, PT, R192, RZ, PT ;  /* 0x000000ffc000720c */ /* 0x000fc60003f26070 */
[----:B------:R-:W-:Y:S01]  /*106a0*/  FMUL.FTZ R2, R3, UR13 ;  /* 0x0000000d03027c20 */ /* 0x000fe20008410000 */
[----:B------:R-:W-:Y:S02]  /*106b0*/  ISETP.GE.U32.AND.EX P1, PT, R193, 0x1000000, PT, P1 ;  /* 0x01000000c100780c */ /* 0x000fe40003f26110 */
[----:B------:R-:W-:Y:S01]  /*106c0*/  MOV R3, RZ ;  /* 0x000000ff00037202 */ /* 0x000fe20000000f00 */
[----:B------:R-:W-:-:S10]  /*106d0*/  FMUL.FTZ R2, R2, UR12 ;  /* 0x0000000c02027c20 */ /* 0x000fd40008410000 */
[----:B------:R-:W-:-:S05]  /*106e0*/  @P1 HADD2.F32 R4, -RZ, R163.H1_H1 ;  /* 0x300000a3ff041230 */ /* 0x000fca0000004100 */
[-C--:B------:R-:W-:Y:S01]  /*106f0*/  @P1 FMUL.FTZ R3, R4, R2.reuse ;  /* 0x0000000204031220 */ /* 0x080fe20000410000 */
[----:B------:R-:W-:-:S03]  /*10700*/  FMUL.FTZ R2, R115, R2 ;  /* 0x0000000273027220 */ /* 0x000fc60000410000 */
[----:B------:R-:W-:Y:S02]  /*10710*/  FADD.FTZ R39, R39, R3 ;  /* 0x0000000327277221 */ /* 0x000fe40000010000 */
[----:B------:R-:W-:-:S04]  /*10720*/  FSEL R2, R2, RZ, P1 ;  /* 0x000000ff02027208 */ /* 0x000fc80000800000 */
[----:B------:R-:W-:-:S04]  /*10730*/  F2FP.F16.F32.PACK_AB R2, RZ, R2 ;  /* 0x00000002ff02723e */ /* 0x000fc800000000ff */
[----:B-1-34-:R-:W-:Y:S01]  /*10740*/  PRMT R167, R167, 0x5410, R2 ;  /* 0x00005410a7a77816 */ /* 0x01afe20000000002 */
[----:B------:R-:W-:Y:S06]  /*10750*/  BRA `(.L_x_14032) ;  /* 0x0000001400e87947 */ /* 0x000fec0003800000 */
.L_x_14016:
        /* <DEDUP_REMOVED lines=26> */
.L_x_14049:
[----:B------:R-:W-:Y:S05]  /*10900*/  BSYNC.RECONVERGENT B3 ;  /* 0x0000000000037941 */ /* 0x000fea0003800200 */
.L_x_14048:
        /* <DEDUP_REMOVED lines=13> */
.L_x_14051:
[----:B------:R-:W-:Y:S05]  /*109e0*/  BSYNC.RECONVERGENT B3 ;  /* 0x0000000000037941 */ /* 0x000fea0003800200 */
.L_x_14050:
        /* <DEDUP_REMOVED lines=17> */
.L_x_14053:
[----:B------:R-:W-:Y:S05]  /*10b00*/  BSYNC.RECONVERGENT B3 ;  /* 0x0000000000037941 */ /* 0x000fea0003800200 */
.L_x_14052:
        /* <DEDUP_REMOVED lines=17> */
.L_x_14055:
[----:B------:R-:W-:Y:S05]  /*10c20*/  BSYNC.RECONVERGENT B3 ;  /* 0x0000000000037941 */ /* 0x000fea0003800200 */
.L_x_14054:
[----:B------:R-:W5:Y:S04]  /*10c30*/  LDL R176, [R1+0x14] ;  /* 0x0000140001b07983 */ /* 0x000f680000100800 */
[----:B-1234-:R-:W2:Y:S01]  /*10c40*/  LDL R175, [R1+0x10] ;  /* 0x0000100001af7983 */ /* 0x01eea20000100800 */
[-CC-:B------:R-:W-:Y:S01]  /*10c50*/  FFMA.FTZ R174, R225, R10.reuse, R3.reuse ;  /* 0x0000000ae1ae7223 */ /* 0x180fe20000010003 */
[-CC-:B------:R-:W-:Y:S01]  /*10c60*/  FFMA.FTZ R171, R222, R10.reuse, R3.reuse ;  /* 0x0000000adeab7223 */ /* 0x180fe20000010003 */
[----:B------:R-:W-:Y:S01]  /*10c70*/  FFMA.FTZ R170, R227, R10, R3 ;  /* 0x0000000ae3aa7223 */ /* 0x000fe20000010003 */
[----:B------:R-:W-:Y:S02]  /*10c80*/  BSSY.RECONVERGENT B3, `(.L_x_14056) ;  /* 0x0000018000037945 */ /* 0x000fe40003800200 */
[----:B------:R-:W-:Y:S01]  /*10c90*/  FADD.FTZ R171, R224, -R171 ;  /* 0x800000abe0ab7221 */ /* 0x000fe20000010000 */
[----:B------:R-:W-:-:S03]  /*10ca0*/  FADD.FTZ R170, R228, -R170 ;  /* 0x800000aae4aa7221 */ /* 0x000fc60000010000 */
[----:B------:R-:W-:Y:S01]  /*10cb0*/  FMUL.FTZ R171, R4, R171 ;  /* 0x000000ab04ab7220 */ /* 0x000fe20000410000 */
[----:B-----5:R-:W-:Y:S01]  /*10cc0*/  FFMA.FTZ R3, R176, R10, R3 ;  /* 0x0000000ab0037223 */ /* 0x020fe20000010003 */
[----:B------:R-:W-:-:S03]  /*10cd0*/  FADD.FTZ R10, R226, -R174 ;  /* 0x800000aee20a7221 */ /* 0x000fc60000010000 */
[----:B--2---:R-:W-:Y:S01]  /*10ce0*/  FADD.FTZ R174, R175, -R3 ;  /* 0x80000003afae7221 */ /* 0x004fe20000010000 */
[C---:B------:R-:W-:Y:S01]  /*10cf0*/  FMUL.FTZ R10, R4.reuse, R10 ;  /* 0x0000000a040a7220 */ /* 0x040fe20000410000 */
[C---:B------:R-:W-:Y:S01]  /*10d00*/  FMUL.FTZ R3, R4.reuse, R170 ;  /* 0x000000aa04037220 */ /* 0x040fe20000410000 */
[----:B------:R-:W-:Y:S01]  /*10d10*/  FSEL R170, R171, RZ, P1 ;  /* 0x000000ffabaa7208 */ /* 0x000fe20000800000 */
[----:B------:R-:W-:Y:S02]  /*10d20*/  FMUL.FTZ R4, R4, R174 ;  /* 0x000000ae04047220 */ /* 0x000fe40000410000 */
        /* <DEDUP_REMOVED lines=13> */
.L_x_14057:
[----:B------:R-:W-:Y:S05]  /*10e00*/  BSYNC.RECONVERGENT B3 ;  /* 0x0000000000037941 */ /* 0x000fea0003800200 */
.L_x_14056:
        /* <DEDUP_REMOVED lines=13> */
.L_x_14059:
[----:B------:R-:W-:Y:S05]  /*10ee0*/  BSYNC.RECONVERGENT B3 ;  /* 0x0000000000037941 */ /* 0x000fea0003800200 */
.L_x_14058:
[----:B------:R-:W-:Y:S01]  /*10ef0*/  BSSY.RECONVERGENT B3, `(.L_x_14060) ;  /* 0x0000012000037945 */ /* 0x000fe20003800200 */
[----:B------:R-:W-:Y:S02]  /*10f00*/  F2FP.F16.F32.PACK_AB R169, R168, R169 ;  /* 0x000000a9a8a9723e */ /* 0x000fe400000000ff */
[----:B------:R-:W-:Y:S02]  /*10f10*/  F2FP.F16.F32.PACK_AB R168, R2, R5 ;  /* 0x0000000502a8723e */ /* 0x000fe400000000ff */
[----:B------:R-:W-:Y:S02]  /*10f20*/  F2FP.F16.F32.PACK_AB R170, R10, R170 ;  /* 0x000000aa0aaa723e */ /* 0x000fe400000000ff */
        /* <DEDUP_REMOVED lines=14> */
.L_x_14061:
[----:B------:R-:W-:Y:S05]  /*11010*/  BSYNC.RECONVERGENT B3 ;  /* 0x0000000000037941 */ /* 0x000fea0003800200 */
.L_x_14060:
        /* <DEDUP_REMOVED lines=15> */
.L_x_14047:
        /* <DEDUP_REMOVED lines=8> */
[----:B-1234-:R-:W-:Y:S02]  /*11190*/  HADD2.F32 R174, -RZ, R160.H0_H0 ;  /* 0x200000a0ffae7230 */ /* 0x01efe40000004100 */
[----:B------:R-:W-:-:S04]  /*111a0*/  FADD.FTZ R2, R217, -R2 ;  /* 0x80000002d9027221 */ /* 0x000fc80000010000 */
[----:B------:R-:W-:-:S05]  /*111b0*/  FMUL.FTZ R2, R4, R2 ;  /* 0x0000000204027220 */ /* 0x000fca0000410000 */
[----:B------:R-:W-:-:S05]  /*111c0*/  FSEL R2, R2, RZ, P3 ;  /* 0x000000ff02027208 */ /* 0x000fca0001800000 */
[----:B------:R-:W-:-:S04]  /*111d0*/  FMUL.FTZ R2, R2, UR13 ;  /* 0x0000000d02027c20 */ /* 0x000fc80008410000 */
[----:B------:R-:W-:-:S04]  /*111e0*/  FMUL.FTZ R2, R2, UR12 ;  /* 0x0000000c02027c20 */ /* 0x000fc80008410000 */
[----:B------:R-:W-:-:S07]  /*111f0*/  FMUL.FTZ R2, R174, R2 ;  /* 0x00000002ae027220 */ /* 0x000fce0000410000 */
.L_x_14065:
[----:B------:R-:W-:Y:S05]  /*11200*/  BSYNC.RECONVERGENT B4 ;  /* 0x0000000000047941 */ /* 0x000fea0003800200 */
.L_x_14064:
        /* <DEDUP_REMOVED lines=11> */
[----:B-1234-:R-:W-:-:S07]  /*112c0*/  PRMT R164, R2, 0x7610, R164 ;  /* 0x0000761002a47816 */ /* 0x01efce00000000a4 */
.L_x_14063:
[----:B------:R-:W-:Y:S05]  /*112d0*/  BSYNC.RECONVERGENT B3 ;  /* 0x0000000000037941 */ /* 0x000fea0003800200 */
.L_x_14062:
        /* <DEDUP_REMOVED lines=8> */
[----:B-1234-:R-:W-:Y:S02]  /*11360*/  HADD2.F32 R174, -RZ, R160.H1_H1 ;  /* 0x300000a0ffae7230 */ /* 0x01efe40000004100 */
[----:B------:R-:W-:-:S04]  /*11370*/  FADD.FTZ R2, R219, -R2 ;  /* 0x80000002db027221 */ /* 0x000fc80000010000 */
[----:B------:R-:W-:-:S05]  /*11380*/  FMUL.FTZ R2, R4, R2 ;  /* 0x0000000204027220 */ /* 0x000fca0000410000 */
[----:B------:R-:W-:-:S05]  /*11390*/  FSEL R2, R2, RZ, P3 ;  /* 0x000000ff02027208 */ /* 0x000fca0001800000 */
[----:B------:R-:W-:-:S04]  /*113a0*/  FMUL.FTZ R2, R2, UR13 ;  /* 0x0000000d02027c20 */ /* 0x000fc80008410000 */
[----:B------:R-:W-:-:S04]  /*113b0*/  FMUL.FTZ R2, R2, UR12 ;  /* 0x0000000c02027c20 */ /* 0x000fc80008410000 */
[----:B------:R-:W-:-:S07]  /*113c0*/  FMUL.FTZ R2, R174, R2 ;  /* 0x00000002ae027220 */ /* 0x000fce0000410000 */
.L_x_14069:
[----:B------:R-:W-:Y:S05]  /*113d0*/  BSYNC.RECONVERGENT B4 ;  /* 0x0000000000047941 */ /* 0x000fea0003800200 */
.L_x_14068:
        /* <DEDUP_REMOVED lines=12> */
.L_x_14067:
[----:B------:R-:W-:Y:S05]  /*114a0*/  BSYNC.RECONVERGENT B3 ;  /* 0x0000000000037941 */ /* 0x000fea0003800200 */
.L_x_14066:
        /* <DEDUP_REMOVED lines=15> */
.L_x_14073:
[----:B------:R-:W-:Y:S05]  /*115a0*/  BSYNC.RECONVERGENT B4 ;  /* 0x0000000000047941 */ /* 0x000fea0003800200 */
.L_x_14072:
        /* <DEDUP_REMOVED lines=12> */
.L_x_14071:
[----:B------:R-:W-:Y:S05]  /*11670*/  BSYNC.RECONVERGENT B3 ;  /* 0x0000000000037941 */ /* 0x000fea0003800200 */
.L_x_14070:
        /* <DEDUP_REMOVED lines=15> */
.L_x_14077:
[----:B------:R-:W-:Y:S05]  /*11770*/  BSYNC.RECONVERGENT B4 ;  /* 0x0000000000047941 */ /* 0x000fea0003800200 */
.L_x_14076:
        /* <DEDUP_REMOVED lines=12> */
.L_x_14075:
[----:B------:R-:W-:Y:S05]  /*11840*/  BSYNC.RECONVERGENT B3 ;  /* 0x0000000000037941 */ /* 0x000fea0003800200 */
.L_x_14074:
        /* <DEDUP_REMOVED lines=15> */
.L_x_14081:
[----:B------:R-:W-:Y:S05]  /*11940*/  BSYNC.RECONVERGENT B4 ;  /* 0x0000000000047941 */ /* 0x000fea0003800200 */
.L_x_14080:
        /* <DEDUP_REMOVED lines=12> */
.L_x_14079:
[----:B------:R-:W-:Y:S05]  /*11a10*/  BSYNC.RECONVERGENT B3 ;  /* 0x0000000000037941 */ /* 0x000fea0003800200 */
.L_x_14078:
        /* <DEDUP_REMOVED lines=15> */
.L_x_14085:
[----:B------:R-:W-:Y:S05]  /*11b10*/  BSYNC.RECONVERGENT B4 ;  /* 0x0000000000047941 */ /* 0x000fea0003800200 */
.L_x_14084:
        /* <DEDUP_REMOVED lines=12> */
.L_x_14083:
[----:B------:R-:W-:Y:S05]  /*11be0*/  BSYNC.RECONVERGENT B3 ;  /* 0x0000000000037941 */ /* 0x000fea0003800200 */
.L_x_14082:
        /* <DEDUP_REMOVED lines=15> */
.L_x_14089:
[----:B------:R-:W-:Y:S05]  /*11ce0*/  BSYNC.RECONVERGENT B4 ;  /* 0x0000000000047941 */ /* 0x000fea0003800200 */
.L_x_14088:
        /* <DEDUP_REMOVED lines=12> */
.L_x_14087:
[----:B------:R-:W-:Y:S05]  /*11db0*/  BSYNC.RECONVERGENT B3 ;  /* 0x0000000000037941 */ /* 0x000fea0003800200 */
.L_x_14086:
[----:B------:R-:W-:Y:S05]  /*11dc0*/  @!P0 BRA `(.L_x_14032) ;  /* 0x00000000004c8947 */ /* 0x000fea0003800000 */
[----:B-1234-:R-:W2:Y:S04]  /*11dd0*/  LDL R174, [R1+0x14] ;  /* 0x0000140001ae7983 */ /* 0x01eea80000100800 */
[----:B------:R-:W3:Y:S01]  /*11de0*/  LDL R2, [R1+0x10] ;  /* 0x0000100001027983 */ /* 0x000ee20000100800 */
[----:B-----5:R-:W-:Y:S02]  /*11df0*/  ISETP.GE.U32.AND P1, PT, R192, RZ, PT ;  /* 0x000000ffc000720c */ /* 0x020fe40003f26070 */
[----:B------:R-:W-:Y:S02]  /*11e00*/  ISETP.GT.AND P3, PT, R5, RZ, PT ;  /* 0x000000ff0500720c */ /* 0x000fe40003f64270 */
[----:B------:R-:W-:Y:S01]  /*11e10*/  ISETP.GE.U32.AND.EX P1, PT, R193, 0x1000000, PT, P1 ;  /* 0x01000000c100780c */ /* 0x000fe20003f26110 */
[----:B--2---:R-:W-:-:S04]  /*11e20*/  FFMA.FTZ R3, R174, R10, R3 ;  /* 0x0000000aae037223 */ /* 0x004fc80000010003 */
[----:B---3--:R-:W-:-:S04]  /*11e30*/  FADD.FTZ R3, R2, -R3 ;  /* 0x8000000302037221 */ /* 0x008fc80000010000 */
[----:B------:R-:W-:-:S04]  /*11e40*/  FMUL.FTZ R3, R4, R3 ;  /* 0x0000000304037220 */ /* 0x000fc80000410000 */
[----:B------:R-:W-:Y:S01]  /*11e50*/  @P1 HADD2.F32 R4, -RZ, R163.H1_H1 ;  /* 0x300000a3ff041230 */ /* 0x000fe20000004100 */
[----:B------:R-:W-:-:S05]  /*11e60*/  FSEL R3, R3, RZ, P3 ;  /* 0x000000ff03037208 */ /* 0x000fca0001800000 */
[----:B------:R-:W-:Y:S01]  /*11e70*/  FMUL.FTZ R2, R3, UR13 ;  /* 0x0000000d03027c20 */ /* 0x000fe20008410000 */
[----:B------:R-:W-:-:S03]  /*11e80*/  MOV R3, RZ ;  /* 0x000000ff00037202 */ /* 0x000fc60000000f00 */
[----:B------:R-:W-:-:S04]  /*11e90*/  FMUL.FTZ R2, R2, UR12 ;  /* 0x0000000c02027c20 */ /* 0x000fc80008410000 */
[-C--:B------:R-:W-:Y:S01]  /*11ea0*/  @P1 FMUL.FTZ R3, R4, R2.reuse ;  /* 0x0000000204031220 */ /* 0x080fe20000410000 */
[----:B------:R-:W-:-:S03]  /*11eb0*/  FMUL.FTZ R2, R115, R2 ;  /* 0x0000000273027220 */ /* 0x000fc60000410000 */
[----:B------:R-:W-:Y:S02]  /*11ec0*/  FADD.FTZ R39, R39, R3 ;  /* 0x0000000327277221 */ /* 0x000fe40000010000 */
[----:B------:R-:W-:-:S04]  /*11ed0*/  FSEL R2, R2, RZ, P1 ;  /* 0x000000ff02027208 */ /* 0x000fc80000800000 */
[----:B------:R-:W-:-:S04]  /*11ee0*/  F2FP.F16.F32.PACK_AB R2, RZ, R2 ;  /* 0x00000002ff02723e */ /* 0x000fc800000000ff */
[----:B------:R-:W-:-:S07]  /*11ef0*/  PRMT R167, R167, 0x5410, R2 ;  /* 0x00005410a7a77816 */ /* 0x000fce0000000002 */
.L_x_14032:
[----:B------:R-:W-:Y:S05]  /*11f00*/  BSYNC.RECONVERGENT B2 ;  /* 0x0000000000027941 */ /* 0x000fea0003800200 */
.L_x_14015:
[----:B------:R-:W0:Y:S02]  /*11f10*/  @P2 LDC.64 R2, c[0x0][0x478] ;  /* 0x00011e00ff022b82 */ /* 0x000e240000000a00 */
[----:B0-----:R-:W-:-:S05]  /*11f20*/  @P2 IMAD.WIDE.U32 R2, R172, 0x10, R2 ;  /* 0x00000010ac022825 */ /* 0x001fca00078e0002 */
[----:B------:R0:W-:Y:S02]  /*11f30*/  @P2 STG.E.128 desc[UR6][R2.64], R168 ;  /* 0x000000a802002986 */ /* 0x0001e4000c101d06 */
[----:B0-----:R-:W0:Y:S02]  /*11f40*/  @P0 LDC.64 R2, c[0x0][0x468] ;  /* 0x00011a00ff020b82 */ /* 0x001e240000000a00 */
[----:B0-----:R-:W-:-:S05]  /*11f50*/  @P0 IMAD.WIDE.U32 R2, R173, 0x10, R2 ;  /* 0x00000010ad020825 */ /* 0x001fca00078e0002 */
[----:B------:R0:W-:Y:S02]  /*11f60*/  @P0 STG.E.128 desc[UR6][R2.64], R164 ;  /* 0x000000a402000986 */ /* 0x0001e4000c101d06 */
.L_x_14012:
[----:B------:R-:W-:Y:S05]  /*11f70*/  BSYNC.RECONVERGENT B1 ;  /* 0x0000000000017941 */ /* 0x000fea0003800200 */
.L_x_14011:
[----:B0-----:R-:W0:Y:S02]  /*11f80*/  LDC.64 R2, c[0x0][0x380] ;  /* 0x0000e000ff027b82 */ /* 0x001e240000000a00 */
[----:B0-----:R-:W-:-:S04]  /*11f90*/  LEA R6, R2, R6, 0x2 ;  /* 0x0000000602067211 */ /* 0x001fc800078e10ff */
[----:B------:R-:W-:-:S13]  /*11fa0*/  ISETP.GE.AND P0, PT, R6, R3, PT ;  /* 0x000000030600720c */ /* 0x000fda0003f06270 */
[----:B------:R-:W-:Y:S05]  /*11fb0*/  @!P0 BRA `(.L_x_14090) ;  /* 0xfffffef0006c8947 */ /* 0x000fea000383ffff */
.L_x_13673:
[----:B------:R-:W-:Y:S05]  /*11fc0*/  BSYNC B0 ;  /* 0x0000000000007941 */ /* 0x000fea0003800000 */
.L_x_13672:
[----:B------:R-:W2:Y:S04]  /*11fd0*/  LDL.LU R176, [R1+0x24] ;  /* 0x0000240001b07983 */ /* 0x000ea80000300800 */
[----:B------:R-:W2:Y:S04]  /*11fe0*/  LDL.LU R177, [R1+0x28] ;  /* 0x0000280001b17983 */ /* 0x000ea80000300800 */
[----:B------:R-:W2:Y:S04]  /*11ff0*/  LDL.LU R178, [R1+0x2c] ;  /* 0x00002c0001b27983 */ /* 0x000ea80000300800 */
[----:B------:R-:W2:Y:S01]  /*12000*/  LDL.LU R179, [R1+0x30] ;  /* 0x0000300001b37983 */ /* 0x000ea20000300800 */
[----:B-----5:R-:W-:Y:S01]  /*12010*/  MOV R0, 0x400 ;  /* 0x0000040000007802 */ /* 0x020fe20000000f00 */
[----:B------:R-:W0:Y:S01]  /*12020*/  S2R R172, SR_TID.X ;  /* 0x0000000000ac7919 */ /* 0x000e220000002100 */
[----:B------:R-:W1:Y:S01]  /*12030*/  S2R R3, SR_CgaCtaId ;  /* 0x0000000000037919 */ /* 0x000e620000008800 */
[----:B0-----:R-:W-:-:S02]  /*12040*/  SHF.R.U32.HI R5, RZ, 0x5, R172 ;  /* 0x00000005ff057819 */ /* 0x001fc400000116ac */
[----:B-1----:R-:W-:-:S03]  /*12050*/  LEA R3, R3, R0, 0x18 ;  /* 0x0000000003037211 */ /* 0x002fc600078ec0ff */
[----:B------:R-:W-:-:S05]  /*12060*/  IMAD R8, R5, 0xa0, R8 ;  /* 0x000000a005087824 */ /* 0x000fca00078e0208 */
[----:B------:R-:W-:-:S05]  /*12070*/  LEA R34, R8, R3, 0x5 ;  /* 0x0000000308227211 */ /* 0x000fca00078e28ff */
[----:B--2---:R0:W-:Y:S04]  /*12080*/  STS.128 [R34], R176 ;  /* 0x000000b022007388 */ /* 0x0041e80000000c00 */
        /* <DEDUP_REMOVED lines=8> */
[----:B---34-:R-:W3:Y:S04]  /*12110*/  LDL.LU R164, [R1+0x54] ;  /* 0x0000540001a47983 */ /* 0x018ee80000300800 */
        /* <DEDUP_REMOVED lines=99> */
[----:B---3--:R-:W-:Y:S04]  /*12750*/  STS.128 [R34+0x800], R220 ;  /* 0x000800dc22007388 */ /* 0x008fe80000000c00 */
[----:B----4-:R-:W-:Y:S04]  /*12760*/  STS.128 [R34+0x410], R216 ;  /* 0x000410d822007388 */ /* 0x010fe80000000c00 */
        /* <DEDUP_REMOVED lines=73> */
[----:B0-----:R-:W0:Y:S01]  /*12c00*/  LDC R41, c[0x0][0x388] ;  /* 0x0000e200ff297b82 */ /* 0x001e220000000800 */
[----:B-1----:R-:W-:-:S04]  /*12c10*/  LOP3.LUT R38, R172, 0x7f, RZ, 0x3c, !PT ;  /* 0x0000007fac267812 */ /* 0x002fc800078e3cff */
[----:B------:R-:W-:Y:S01]  /*12c20*/  IADD3 R42, PT, PT, R38, R9, RZ ;  /* 0x00000009262a7210 */ /* 0x000fe20007ffe0ff */
[----:B------:R-:W-:-:S03]  /*12c30*/  FADD.FTZ R9, R35, R94 ;  /* 0x0000005e23097221 */ /* 0x000fc60000010000 */
        /* <DEDUP_REMOVED lines=15> */
[----:B------:R-:W-:Y:S01]  /*12d30*/  IADD3 R44, P1, PT, R35, UR16, RZ ;  /* 0x00000010232c7c10 */ /* 0x000fe2000ff3e0ff */
[----:B------:R-:W4:Y:S01]  /*12d40*/  LDS R37, [R0+0x3c00] ;  /* 0x003c000000257984 */ /* 0x000f220000000800 */
[C---:B------:R-:W-:Y:S02]  /*12d50*/  IADD3.X R75, PT, PT, R71.reuse, UR19, RZ, P0, !PT ;  /* 0x00000013474b7c10 */ /* 0x040fe400087fe4ff */
[----:B------:R-:W-:Y:S01]  /*12d60*/  IADD3.X R73, PT, PT, R71, UR17, RZ, P1, !PT ;  /* 0x0000001147497c10 */ /* 0x000fe20008ffe4ff */
[----:B------:R-:W4:Y:S01]  /*12d70*/  LDS R34, [R0+0x2a00] ;  /* 0x002a000000227984 */ /* 0x000f220000000800 */
[C---:B------:R-:W-:Y:S02]  /*12d80*/  ISETP.GE.U32.AND P0, PT, R42.reuse, 0x200, PT ;  /* 0x000002002a00780c */ /* 0x040fe40003f06070 */
[----:B------:R-:W-:Y:S01]  /*12d90*/  ISETP.GE.U32.AND P1, PT, R42, 0x280, PT ;  /* 0x000002802a00780c */ /* 0x000fe20003f26070 */
[----:B------:R-:W4:Y:S04]  /*12da0*/  LDS R36, [R0+0x2c00] ;  /* 0x002c000000247984 */ /* 0x000f280000000800 */
[----:B------:R-:W4:Y:S01]  /*12db0*/  LDS R39, [R0+0x3e00] ;  /* 0x003e000000277984 */ /* 0x000f220000000800 */
[----:B-1----:R-:W-:-:S03]  /*12dc0*/  FADD.FTZ R72, RZ, R72 ;  /* 0x00000048ff487221 */ /* 0x002fc60000010000 */
[----:B------:R-:W1:Y:S01]  /*12dd0*/  LDS R45, [R0+0x4000] ;  /* 0x00400000002d7984 */ /* 0x000e620000000800 */
[----:B--2---:R-:W-:Y:S01]  /*12de0*/  FADD.FTZ R57, R72, R57 ;  /* 0x0000003948397221 */ /* 0x004fe20000010000 */
[----:B---3--:R-:W-:Y:S01]  /*12df0*/  FADD.FTZ R68, RZ, R68 ;  /* 0x00000044ff447221 */ /* 0x008fe20000010000 */
[----:B0-----:R-:W-:Y:S02]  /*12e00*/  FADD.FTZ R64, RZ, R64 ;  /* 0x00000040ff407221 */ /* 0x001fe40000010000 */
[----:B----4-:R-:W-:Y:S01]  /*12e10*/  FADD.FTZ R40, R57, R40 ;  /* 0x0000002839287221 */ /* 0x010fe20000010000 */
[----:B------:R-:W-:Y:S01]  /*12e20*/  FADD.FTZ R53, R68, R53 ;  /* 0x0000003544357221 */ /* 0x000fe20000010000 */
[----:B------:R-:W-:Y:S02]  /*12e30*/  FADD.FTZ R49, R64, R49 ;  /* 0x0000003140317221 */ /* 0x000fe40000010000 */
[----:B------:R-:W-:Y:S01]  /*12e40*/  FADD.FTZ R41, R40, R37 ;  /* 0x0000002528297221 */ /* 0x000fe20000010000 */
[----:B------:R-:W-:Y:S01]  /*12e50*/  IADD3 R40, P2, PT, R35, UR4, RZ ;  /* 0x0000000423287c10 */ /* 0x000fe2000ff5e0ff */
[----:B------:R-:W-:-:S03]  /*12e60*/  FADD.FTZ R34, R53, R34 ;  /* 0x0000002235227221 */ /* 0x000fc60000010000 */
[----:B------:R-:W-:Y:S02]  /*12e70*/  IADD3.X R71, PT, PT, R71, UR5, RZ, P2, !PT ;  /* 0x0000000547477c10 */ /* 0x000fe400097fe4ff */
[----:B------:R-:W-:Y:S01]  /*12e80*/  ISETP.GE.U32.AND P2, PT, R42, 0x100, PT ;  /* 0x000001002a00780c */ /* 0x000fe20003f46070 */
[----:B------:R-:W-:Y:S01]  /*12e90*/  FADD.FTZ R36, R49, R36 ;  /* 0x0000002431247221 */ /* 0x000fe20000010000 */
[----:B------:R-:W-:-:S03]  /*12ea0*/  FADD.FTZ R43, R34, R39 ;  /* 0x00000027222b7221 */ /* 0x000fc60000010000 */
[----:B-1----:R-:W-:Y:S01]  /*12eb0*/  FADD.FTZ R45, R36, R45 ;  /* 0x0000002d242d7221 */ /* 0x002fe20000010000 */
[----:B------:R-:W-:Y:S07]  /*12ec0*/  @!P4 BRA `(.L_x_14092) ;  /* 0x00000000003cc947 */ /* 0x000fee0003800000 */
        /* <DEDUP_REMOVED lines=15> */
.L_x_14092:
[----:B------:R-:W-:Y:S05]  /*12fc0*/  BSYNC.RECONVERGENT B0 ;  /* 0x0000000000007941 */ /* 0x000fea0003800200 */
.L_x_14091:
        /* <DEDUP_REMOVED lines=17> */
.L_x_14094:
[----:B------:R-:W-:Y:S05]  /*130e0*/  BSYNC.RECONVERGENT B0 ;  /* 0x0000000000007941 */ /* 0x000fea0003800200 */
.L_x_14093:
        /* <DEDUP_REMOVED lines=17> */
.L_x_14096:
[----:B------:R-:W-:Y:S05]  /*13200*/  BSYNC.RECONVERGENT B0 ;  /* 0x0000000000007941 */ /* 0x000fea0003800200 */
.L_x_14095:
[----:B------:R-:W-:Y:S01]  /*13210*/  FADD.FTZ R76, RZ, R76 ;  /* 0x0000004cff4c7221 */ /* 0x000fe20000010000 */
[----:B------:R-:W-:Y:S01]  /*13220*/  FADD.FTZ R77, RZ, R77 ;  /* 0x0000004dff4d7221 */ /* 0x000fe20000010000 */
[----:B012---:R-:W-:Y:S01]  /*13230*/  FADD.FTZ R34, RZ, R79 ;  /* 0x0000004fff227221 */ /* 0x007fe20000010000 */
[----:B------:R-:W-:Y:S01]  /*13240*/  FADD.FTZ R36, RZ, R33 ;  /* 0x00000021ff247221 */ /* 0x000fe20000010000 */
        /* <DEDUP_REMOVED lines=130> */
.L_x_14098:
[----:B------:R-:W-:Y:S05]  /*13a70*/  BSYNC.RECONVERGENT B0 ;  /* 0x0000000000007941 */ /* 0x000fea0003800200 */
.L_x_14097:
        /* <DEDUP_REMOVED lines=17> */
.L_x_14100:
[----:B------:R-:W-:Y:S05]  /*13b90*/  BSYNC.RECONVERGENT B0 ;  /* 0x0000000000007941 */ /* 0x000fea0003800200 */
.L_x_14099:
        /* <DEDUP_REMOVED lines=17> */
.L_x_14102:
[----:B------:R-:W-:Y:S05]  /*13cb0*/  BSYNC.RECONVERGENT B0 ;  /* 0x0000000000007941 */ /* 0x000fea0003800200 */
.L_x_14101:
        /* <DEDUP_REMOVED lines=17> */
.L_x_14104:
[----:B------:R-:W-:Y:S05]  /*13dd0*/  BSYNC.RECONVERGENT B0 ;  /* 0x0000000000007941 */ /* 0x000fea0003800200 */
.L_x_14103:
        /* <DEDUP_REMOVED lines=17> */
.L_x_14106:
[----:B------:R-:W-:Y:S05]  /*13ef0*/  BSYNC.RECONVERGENT B0 ;  /* 0x0000000000007941 */ /* 0x000fea0003800200 */
.L_x_14105:
        /* <DEDUP_REMOVED lines=17> */
.L_x_14108:
[----:B------:R-:W-:Y:S05]  /*14010*/  BSYNC.RECONVERGENT B0 ;  /* 0x0000000000007941 */ /* 0x000fea0003800200 */
.L_x_14107:
        /* <DEDUP_REMOVED lines=11> */
.L_x_13686:
[----:B-1----:R-:W-:Y:S01]  /*140d0*/  HFMA2 R10, -RZ, RZ, 0, 5.9604644775390625e-08 ;  /* 0x00000001ff0a7431 */ /* 0x002fe200000001ff */
[----:B------:R-:W-:Y:S01]  /*140e0*/  BSSY B1, `(.L_x_14109) ;  /* 0x0000007000017945 */ /* 0x000fe20003800000 */
[----:B------:R-:W-:Y:S02]  /*140f0*/  MOV R172, R209 ;  /* 0x000000d100ac7202 */ /* 0x000fe40000000f00 */
[----:B--23--:R-:W-:Y:S02]  /*14100*/  MOV R3, 0x1f ;  /* 0x0000001f00037802 */ /* 0x00cfe40000000f00 */
[----:B------:R-:W-:-:S07]  /*14110*/  MOV R2, 0xffffffff ;  /* 0xffffffff00027802 */ /* 0x000fce0000000f00 */
[----:B0----5:R-:W-:Y:S05]  /*14120*/  WARPSYNC.COLLECTIVE R2, `(.L_x_14110) ;  /* 0x0000000002087348 */ /* 0x021fea0003c00000 */
[----:B------:R1:W2:Y:S02]  /*14130*/  SHFL.BFLY P6, R175, R172, R10, R3 ;  /* 0x0c00000aacaf7389 */ /* 0x0002a400000c0003 */
[----:B012--5:R-:W-:Y:S05]  /*14140*/  ENDCOLLECTIVE ;  /* 0x000000000000791b */ /* 0x027fea0003800000 */
.L_x_14110:
[----:B------:R-:W-:Y:S05]  /*14150*/  BSYNC B1 ;  /* 0x0000000000017941 */ /* 0x000fea0003800000 */
.L_x_14109:
        /* <DEDUP_REMOVED lines=9> */
.L_x_14111:
        /* <DEDUP_REMOVED lines=8> */
.L_x_14112:
[----:B------:R-:W-:Y:S02]  /*14270*/  MOV R172, R174 ;  /* 0x000000ae00ac7202 */ /* 0x000fe40000000f00 */
[----:B------:R-:W-:-:S05]  /*14280*/  MOV R2, R175 ;  /* 0x000000af00027202 */ /* 0x000fca0000000f00 */
[----:B------:R-:W-:Y:S01]  /*14290*/  FADD.FTZ R173, R173, R2 ;  /* 0x00000002adad7221 */ /* 0x000fe20000010000 */
[----:B------:R-:W-:-:S07]  /*142a0*/  MOV R2, 0xffffffff ;  /* 0xffffffff00027802 */ /* 0x000fce0000000f00 */
[----:B------:R-:W-:Y:S05]  /*142b0*/  WARPSYNC.COLLECTIVE R2, `(.L_x_14113) ;  /* 0x0000000002087348 */ /* 0x000fea0003c00000 */
[----:B------:R0:W1:Y:S02]  /*142c0*/  SHFL.BFLY P6, R175, R172, R10, R3 ;  /* 0x0c00000aacaf7389 */ /* 0x00006400000c0003 */
[----:B01----:R-:W-:Y:S05]  /*142d0*/  ENDCOLLECTIVE ;  /* 0x000000000000791b */ /* 0x003fea0003800000 */
.L_x_14113:
        /* <DEDUP_REMOVED lines=8> */
.L_x_14114:
[----:B------:R-:W-:Y:S02]  /*14360*/  MOV R172, R174 ;  /* 0x000000ae00ac7202 */ /* 0x000fe40000000f00 */
[----:B------:R-:W-:-:S05]  /*14370*/  MOV R2, R175 ;  /* 0x000000af00027202 */ /* 0x000fca0000000f00 */
[----:B------:R-:W-:Y:S01]  /*14380*/  FADD.FTZ R173, R173, R2 ;  /* 0x00000002adad7221 */ /* 0x000fe20000010000 */
[----:B------:R-:W-:-:S07]  /*14390*/  MOV R2, 0xffffffff ;  /* 0xffffffff00027802 */ /* 0x000fce0000000f00 */
[----:B------:R-:W-:Y:S05]  /*143a0*/  WARPSYNC.COLLECTIVE R2, `(.L_x_14115) ;  /* 0x0000000002087348 */ /* 0x000fea0003c00000 */
[----:B------:R0:W1:Y:S02]  /*143b0*/  SHFL.BFLY P6, R175, R172, R10, R3 ;  /* 0x0c00000aacaf7389 */ /* 0x00006400000c0003 */
[----:B01----:R-:W-:Y:S05]  /*143c0*/  ENDCOLLECTIVE ;  /* 0x000000000000791b */ /* 0x003fea0003800000 */
.L_x_14115:
        /* <DEDUP_REMOVED lines=8> */
.L_x_14116:
[----:B------:R-:W-:Y:S02]  /*14450*/  MOV R172, R174 ;  /* 0x000000ae00ac7202 */ /* 0x000fe40000000f00 */
[----:B------:R-:W-:-:S05]  /*14460*/  MOV R2, R175 ;  /* 0x000000af00027202 */ /* 0x000fca0000000f00 */
[----:B------:R-:W-:Y:S01]  /*14470*/  FADD.FTZ R173, R173, R2 ;  /* 0x00000002adad7221 */ /* 0x000fe20000010000 */
[----:B------:R-:W-:-:S07]  /*14480*/  MOV R2, 0xffffffff ;  /* 0xffffffff00027802 */ /* 0x000fce0000000f00 */
[----:B------:R-:W-:Y:S05]  /*14490*/  WARPSYNC.COLLECTIVE R2, `(.L_x_14117) ;  /* 0x0000000002087348 */ /* 0x000fea0003c00000 */
[----:B------:R0:W1:Y:S02]  /*144a0*/  SHFL.BFLY P6, R175, R172, R10, R3 ;  /* 0x0c00000aacaf7389 */ /* 0x00006400000c0003 */
[----:B01----:R-:W-:Y:S05]  /*144b0*/  ENDCOLLECTIVE ;  /* 0x000000000000791b */ /* 0x003fea0003800000 */
.L_x_14117:
        /* <DEDUP_REMOVED lines=8> */
.L_x_14118:
[----:B------:R-:W-:Y:S02]  /*14540*/  MOV R172, R174 ;  /* 0x000000ae00ac7202 */ /* 0x000fe40000000f00 */
[----:B------:R-:W-:-:S07]  /*14550*/  MOV R176, R175 ;  /* 0x000000af00b07202 */ /* 0x000fce0000000f00 */
[----:B------:R-:W-:Y:S05]  /*14560*/  WARPSYNC.COLLECTIVE R2, `(.L_x_14119) ;  /* 0x0000000002087348 */ /* 0x000fea0003c00000 */
[----:B------:R0:W1:Y:S02]  /*14570*/  SHFL.BFLY P6, R175, R172, R10, R3 ;  /* 0x0c00000aacaf7389 */ /* 0x00006400000c0003 */
[----:B01----:R-:W-:Y:S05]  /*14580*/  ENDCOLLECTIVE ;  /* 0x000000000000791b */ /* 0x003fea0003800000 */
.L_x_14119:
[----:B------:R-:W-:Y:S01]  /*14590*/  MOV R2, R175 ;  /* 0x000000af00027202 */ /* 0x000fe20000000f00 */
[----:B------:R-:W-:Y:S06]  /*145a0*/  BRA `(.L_x_14120) ;  /* 0xfffffef800f07947 */ /* 0x000fec000383ffff */
.L_x_14121:
        /* <DEDUP_REMOVED lines=13> */
.L_x_25469:


//--------------------- .text._ZN10layer_norm22ln_bwd_finalize_kernelINS_22Kernel_traits_finalizeILj1280Ef6__halfS2_S2_fjLb1ELj1024ELj4ENS_18Kernel_traits_baseILj1280EfS2_S2_S2_fjLj1024EEEEELb1ELb1EEEvNS_9BwdParamsE --------------------------
	.section	.text._ZN10layer_norm22ln_bwd_finalize_kernelINS_22Kernel_traits_finalizeILj1280Ef6__halfS2_S2_fjLb1ELj1024ELj4ENS_18Kernel_traits_baseILj1280EfS2_S2_S2_fjLj1024EEEEELb1ELb1EEEvNS_9BwdParamsE,"ax",@progbits
	.align	128
        .global         _ZN10layer_norm22ln_bwd_finalize_kernelINS_22Kernel_traits_finalizeILj1280Ef6__halfS2_S2_fjLb1ELj1024ELj4ENS_18Kernel_traits_baseILj1280EfS2_S2_S2_fjLj1024EEEEELb1ELb1EEEvNS_9BwdParamsE
        .type           _ZN10layer_norm22ln_bwd_finalize_kernelINS_22Kernel_traits_finalizeILj1280Ef6__halfS2_S2_fjLb1ELj1024ELj4ENS_18Kernel_traits_baseILj1280EfS2_S2_S2_fjLj1024EEEEELb1ELb1EEEvNS_9BwdParamsE,@function
        .size           _ZN10layer_norm22ln_bwd_finalize_kernelINS_22Kernel_traits_finalizeILj1280Ef6__halfS2_S2_fjLb1ELj1024ELj4ENS_18Kernel_traits_baseILj1280EfS2_S2_S2_fjLj1024EEEEELb1ELb1EEEvNS_9BwdParamsE,(.L_x_25470 - _ZN10layer_norm22ln_bwd_finalize_kernelINS_22Kernel_traits_finalizeILj1280Ef6__halfS2_S2_fjLb1ELj1024ELj4ENS_18Kernel_traits_baseILj1280EfS2_S2_S2_fjLj1024EEEEELb1ELb1EEEvNS_9BwdParamsE)
        .other          _ZN10layer_norm22ln_bwd_finalize_kernelINS_22Kernel_traits_finalizeILj1280Ef6__halfS2_S2_fjLb1ELj1024ELj4ENS_18Kernel_traits_baseILj1280EfS2_S2_S2_fjLj1024EEEEELb1ELb1EEEvNS_9BwdParamsE,@"STO_CUDA_ENTRY STV_DEFAULT"
_ZN10layer_norm22ln_bwd_finalize_kernelINS_22Kernel_traits_finalizeILj1280Ef6__halfS2_S2_fjLb1ELj1024ELj4ENS_18Kernel_traits_baseILj1280EfS2_S2_S2_fjLj1024EEEEELb1ELb1EEEvNS_9BwdParamsE:
.text._ZN10layer_norm22ln_bwd_finalize_kernelINS_22Kernel_traits_finalizeILj1280Ef6__halfS2_S2_fjLb1ELj1024ELj4ENS_18Kernel_traits_baseILj1280EfS2_S2_S2_fjLj1024EEEEELb1ELb1EEEvNS_9BwdParamsE:
        /* <DEDUP_REMOVED lines=56> */
.L_x_14126:
        /* <DEDUP_REMOVED lines=87> */
.L_x_14125:
[----:B------:R-:W-:Y:S05]  /*08f0*/  BSYNC.RECONVERGENT B1 ;  /* 0x0000000000017941 */ /* 0x000fea0003800200 */
.L_x_14124:
        /* <DEDUP_REMOVED lines=51> */
.L_x_14128:
[----:B------:R-:W-:Y:S05]  /*0c30*/  BSYNC.RECONVERGENT B1 ;  /* 0x0000000000017941 */ /* 0x000fea0003800200 */
.L_x_14127:
        /* <DEDUP_REMOVED lines=30> */
.L_x_14130:
[----:B------:R-:W-:Y:S05]  /*0e20*/  BSYNC.RECONVERGENT B1 ;  /* 0x0000000000017941 */ /* 0x000fea0003800200 */
.L_x_14129:
        /* <DEDUP_REMOVED lines=15> */
.L_x_14123:
[----:B------:R-:W-:Y:S05]  /*0f20*/  BSYNC.RECONVERGENT B0 ;  /* 0x0000000000007941 */ /* 0x000fea0003800200 */
.L_x_14122:
        /* <DEDUP_REMOVED lines=72> */
.L_x_14131:
        /* <DEDUP_REMOVED lines=13> */
.L_x_25470:


//--------------------- .text._ZN10layer_norm13ln_bwd_kernelINS_13Kernel_traitsIf6__halfS2_S2_fjLj1280ELj1ELj4ELj1ELj16ENS_18Kernel_traits_baseILj1280EfS2_S2_S2_fjLj128EEEEELb1ELb1ELb1ELb1EEEvNS_9BwdParamsE --------------------------
	.section	.text._ZN10layer_norm13ln_bwd_kernelINS_13Kernel_traitsIf6__halfS2_S2_fjLj1280ELj1ELj4ELj1ELj16ENS_18Kernel_traits_baseILj1280EfS2_S2_S2_fjLj128EEEEELb1ELb1ELb1ELb1EEEvNS_9BwdParamsE,"ax",@progbits
	.align	128
        .global         _ZN10layer_norm13ln_bwd_kernelINS_13Kernel_traitsIf6__halfS2_S2_fjLj1280ELj1ELj4ELj1ELj16ENS_18Kernel_traits_baseILj1280EfS2_S2_S2_fjLj128EEEEELb1ELb1ELb1ELb1EEEvNS_9BwdParamsE
        .type           _ZN10layer_norm13ln_bwd_kernelINS_13Kernel_traitsIf6__halfS2_S2_fjLj1280ELj1ELj4ELj1ELj16ENS_18Kernel_traits_baseILj1280EfS2_S2_S2_fjLj128EEEEELb1ELb1ELb1ELb1EEEvNS_9BwdParamsE,@function
        .size           _ZN10layer_norm13ln_bwd_kernelINS_13Kernel_traitsIf6__halfS2_S2_fjLj1280ELj1ELj4ELj1ELj16ENS_18Kernel_traits_baseILj1280EfS2_S2_S2_fjLj128EEEEELb1ELb1ELb1ELb1EEEvNS_9BwdParamsE,(.L_x_25471 - _ZN10layer_norm13ln_bwd_kernelINS_13Kernel_traitsIf6__halfS2_S2_fjLj1280ELj1ELj4ELj1ELj16ENS_18Kernel_traits_baseILj1280EfS2_S2_S2_fjLj128EEEEELb1ELb1ELb1ELb1EEEvNS_9BwdParamsE)
        .other          _ZN10layer_norm13ln_bwd_kernelINS_13Kernel_traitsIf6__halfS2_S2_fjLj1280ELj1ELj4ELj1ELj16ENS_18Kernel_traits_baseILj1280EfS2_S2_S2_fjLj128EEEEELb1ELb1ELb1ELb1EEEvNS_9BwdParamsE,@"STO_CUDA_ENTRY STV_DEFAULT"
_ZN10layer_norm13ln_bwd_kernelINS_13Kernel_traitsIf6__halfS2_S2_fjLj1280ELj1ELj4ELj1ELj16ENS_18Kernel_traits_baseILj1280EfS2_S2_S2_fjLj128EEEEELb1ELb1ELb1ELb1EEEvNS_9BwdParamsE:
.text._ZN10layer_norm13ln_bwd_kernelINS_13Kernel_traitsIf6__halfS2_S2_fjLj1280ELj1ELj4ELj1ELj16ENS_18Kernel_traits_baseILj1280EfS2_S2_S2_fjLj128EEEEELb1ELb1ELb1ELb1EEEvNS_9BwdParamsE:
        /* <DEDUP_REMOVED lines=145> */
.L_x_14530:
        /* <DEDUP_REMOVED lines=15> */
[----:B------:R-:W-:Y:S01]  /*0a00*/  IADD3 R6, PT, PT, R250, -0x1, RZ ;  /* 0xfffffffffa067810 */ /* 0x000fe20007ffe0ff */
[----:B------:R-:W-:Y:S01]  /*0a10*/  IMAD R0, R251, UR8, RZ ;  /* 0x00000008fb007c24 */ /* 0x000fe2000f8e02ff */
[----:B------:R-:W-:Y:S03]  /*0a20*/  STL [R1+0x190], R62 ;  /* 0x0001903e01007387 */ /* 0x000fe60000100800 */
[----:B------:R-:W-:Y:S01]  /*0a30*/  IMAD R6, R6, UR8, RZ ;  /* 0x0000000806067c24 */ /* 0x000fe2000f8e02ff */
[----:B------:R-:W-:Y:S01]  /*0a40*/  SHF.R.S32.HI R7, RZ, 0x1f, R0 ;  /* 0x0000001fff077819 */ /* 0x000fe20000011400 */
[----:B------:R-:W2:Y:S01]  /*0a50*/  LDC.64 R4, c[0x0][0x3a8] ;  /* 0x0000ea00ff047b82 */ /* 0x000ea20000000a00 */
[----:B------:R-:W-:Y:S01]  /*0a60*/  MOV R247, UR14 ;  /* 0x0000000e00f77c02 */ /* 0x000fe20008000f00 */
[----:B------:R-:W-:Y:S01]  /*0a70*/  STL [R1+0x18c], R61 ;  /* 0x00018c3d01007387 */ /* 0x000fe20000100800 */
[----:B------:R-:W-:-:S02]  /*0a80*/  SHF.R.S32.HI R9, RZ, 0x1f, R6 ;  /* 0x0000001fff097819 */ /* 0x000fc40000011406 */
[----:B------:R-:W-:Y:S01]  /*0a90*/  LEA.HI R7, R7, R0, RZ, 0x3 ;  /* 0x0000000007077211 */ /* 0x000fe200078f18ff */
[----:B------:R-:W-:Y:S01]  /*0aa0*/  STL [R1+0x188], R60 ;  /* 0x0001883c01007387 */ /* 0x000fe20000100800 */
[----:B------:R-:W-:Y:S02]  /*0ab0*/  LEA.HI R9, R9, R6, RZ, 0x3 ;  /* 0x0000000609097211 */ /* 0x000fe400078f18ff */
[----:B0-----:R-:W-:Y:S01]  /*0ac0*/  LOP3.LUT R210, R210, 0x1f, RZ, 0xc0, !PT ;  /* 0x0000001fd2d27812 */ /* 0x001fe200078ec0ff */
[----:B------:R-:W-:Y:S03]  /*0ad0*/  STL [R1+0x184], R59 ;  /* 0x0001843b01007387 */ /* 0x000fe60000100800 */
[-C--:B------:R-:W-:Y:S01]  /*0ae0*/  LEA.HI.SX32 R18, R9, R210.reuse, 0x1d ;  /* 0x000000d209127211 */ /* 0x080fe200078feaff */
[----:B------:R-:W-:Y:S01]  /*0af0*/  STL [R1+0x180], R58 ;  /* 0x0001803a01007387 */ /* 0x000fe20000100800 */
[----:B------:R-:W-:-:S03]  /*0b00*/  LEA.HI.SX32 R208, R7, R210, 0x1d ;  /* 0x000000d207d07211 */ /* 0x000fc600078feaff */
[----:B-1----:R-:W-:Y:S01]  /*0b10*/  IMAD.WIDE.U32 R6, R18, 0x10, R2 ;  /* 0x0000001012067825 */ /* 0x002fe200078e0002 */
[C---:B------:R-:W-:Y:S01]  /*0b20*/  IADD3 R207, PT, PT, R208.reuse, 0x20, RZ ;  /* 0x00000020d0cf7810 */ /* 0x040fe20007ffe0ff */
[----:B------:R-:W-:Y:S01]  /*0b30*/  STL [R1+0x17c], R57 ;  /* 0x00017c3901007387 */ /* 0x000fe20000100800 */
[C---:B------:R-:W-:Y:S01]  /*0b40*/  IADD3 R206, PT, PT, R208.reuse, 0x40, RZ ;  /* 0x00000040d0ce7810 */ /* 0x040fe20007ffe0ff */
[C---:B--2---:R-:W-:Y:S02]  /*0b50*/  IMAD.WIDE.U32 R184, R208.reuse, 0x10, R4 ;  /* 0x00000010d0b87825 */ /* 0x044fe400078e0004 */
[----:B------:R0:W2:Y:S01]  /*0b60*/  LDG.E.128 R24, desc[UR6][R6.64] ;  /* 0x0000000606187981 */ /* 0x0000a2000c1e1d00 */
[C---:B------:R-:W-:Y:S02]  /*0b70*/  IADD3 R189, PT, PT, R208.reuse, 0x60, RZ ;  /* 0x00000060d0bd7810 */ /* 0x040fe40007ffe0ff */
[----:B------:R-:W-:Y:S01]  /*0b80*/  IADD3 R0, PT, PT, R208, 0x80, RZ ;  /* 0x00000080d0007810 */ /* 0x000fe20007ffe0ff */
[----:B------:R-:W3:Y:S01]  /*0b90*/  LDG.E.128 R184, desc[UR6][R184.64] ;  /* 0x00000006b8b87981 */ /* 0x000ee2000c1e1d00 */
[----:B------:R-:W-:-:S02]  /*0ba0*/  IADD3 R16, PT, PT, R18, 0x40, RZ ;  /* 0x0000004012107810 */ /* 0x000fc40007ffe0ff */
[----:B------:R-:W-:Y:S01]  /*0bb0*/  IADD3 R19, PT, PT, R18, 0x60, RZ ;  /* 0x0000006012137810 */ /* 0x000fe20007ffe0ff */
[----:B------:R-:W-:Y:S01]  /*0bc0*/  STL [R1+0x178], R56 ;  /* 0x0001783801007387 */ /* 0x000fe20000100800 */
[----:B0-----:R-:W-:Y:S01]  /*0bd0*/  IMAD.WIDE.U32 R6, R207, 0x10, R4 ;  /* 0x00000010cf067825 */ /* 0x001fe200078e0004 */
[----:B------:R-:W-:Y:S02]  /*0be0*/  MOV R188, UR15 ;  /* 0x0000000f00bc7c02 */ /* 0x000fe40008000f00 */
[----:B------:R-:W-:Y:S04]  /*0bf0*/  STL [R1+0x174], R55 ;  /* 0x0001743701007387 */ /* 0x000fe80000100800 */
[----:B------:R0:W4:Y:S01]  /*0c00*/  LDG.E.128 R12, desc[UR6][R6.64] ;  /* 0x00000006060c7981 */ /* 0x000122000c1e1d00 */
[----:B------:R-:W-:Y:S01]  /*0c10*/  IMAD.WIDE.U32 R16, R16, 0x10, R2 ;  /* 0x0000001010107825 */ /* 0x000fe200078e0002 */
[----:B------:R-:W-:-:S02]  /*0c20*/  ISETP.NE.U32.AND P0, PT, R247, RZ, PT ;  /* 0x000000fff700720c */ /* 0x000fc40003f05070 */
[----:B-----5:R-:W-:Y:S01]  /*0c30*/  ISETP.GE.AND P3, PT, R248, 0x1, PT ;  /* 0x00000001f800780c */ /* 0x020fe20003f66270 */
[----:B------:R-:W-:Y:S04]  /*0c40*/  STL [R1+0x170], R54 ;  /* 0x0001703601007387 */ /* 0x000fe80000100800 */
[----:B------:R1:W4:Y:S01]  /*0c50*/  LDG.E.128 R180, desc[UR6][R16.64] ;  /* 0x0000000610b47981 */ /* 0x000322000c1e1d00 */
[----:B0-----:R-:W-:Y:S01]  /*0c60*/  IMAD.WIDE.U32 R6, R206, 0x10, R4 ;  /* 0x00000010ce067825 */ /* 0x001fe200078e0004 */
[----:B------:R-:W-:Y:S02]  /*0c70*/  ISETP.NE.AND.EX P0, PT, R188, RZ, PT, P0 ;  /* 0x000000ffbc00720c */ /* 0x000fe40003f05300 */
[----:B------:R-:W-:Y:S04]  /*0c80*/  STL [R1+0x16c], R53 ;  /* 0x00016c3501007387 */ /* 0x000fe80000100800 */
[----:B------:R0:W4:Y:S01]  /*0c90*/  LDG.E.128 R8, desc[UR6][R6.64] ;  /* 0x0000000606087981 */ /* 0x000122000c1e1d00 */
[----:B-1----:R-:W-:-:S03]  /*0ca0*/  IMAD.WIDE.U32 R16, R19, 0x10, R2 ;  /* 0x0000001013107825 */ /* 0x002fc600078e0002 */
[----:B------:R-:W-:Y:S03]  /*0cb0*/  STL [R1+0x168], R52 ;  /* 0x0001683401007387 */ /* 0x000fe60000100800 */
[----:B------:R-:W1:Y:S01]  /*0cc0*/  @P0 LDC.64 R190, c[0x0][0x438] ;  /* 0x00010e00ffbe0b82 */ /* 0x000e620000000a00 */
[----:B------:R-:W4:Y:S01]  /*0cd0*/  LDG.E.128 R20, desc[UR6][R16.64] ;  /* 0x0000000610147981 */ /* 0x000f22000c1e1d00 */
[----:B0-----:R-:W-:-:S03]  /*0ce0*/  IMAD.WIDE.U32 R6, R189, 0x10, R4 ;  /* 0x00000010bd067825 */ /* 0x001fc600078e0004 */
[----:B------:R-:W-:Y:S01]  /*0cf0*/  STL [R1+0x164], R51 ;  /* 0x0001643301007387 */ /* 0x000fe20000100800 */
[----:B------:R-:W-:Y:S02]  /*0d00*/  IMAD.WIDE.U32 R4, R0, 0x10, R4 ;  /* 0x0000001000047825 */ /* 0x000fe400078e0004 */
[----:B------:R-:W0:Y:S01]  /*0d10*/  @P0 LDC.64 R204, c[0x0][0x438] ;  /* 0x00010e00ffcc0b82 */ /* 0x000e220000000a00 */
[----:B------:R1:W4:Y:S04]  /*0d20*/  LDG.E.128 R196, desc[UR6][R6.64] ;  /* 0x0000000606c47981 */ /* 0x000328000c1e1d00 */
[----:B------:R1:W4:Y:S03]  /*0d30*/  LDG.E.128 R192, desc[UR6][R4.64] ;  /* 0x0000000604c07981 */ /* 0x000326000c1e1d00 */
[----:B------:R-:W0:Y:S01]  /*0d40*/  @P0 LDC.64 R202, c[0x0][0x438] ;  /* 0x00010e00ffca0b82 */ /* 0x000e220000000a00 */
[----:B------:R-:W-:Y:S01]  /*0d50*/  STL [R1+0x160], R50 ;  /* 0x0001603201007387 */ /* 0x000fe20000100800 */
[----:B-1----:R-:W-:-:S03]  /*0d60*/  IMAD.WIDE R6, R251, 0x4, R200 ;  /* 0x00000004fb067825 */ /* 0x002fc600078e02c8 */
[----:B------:R-:W-:Y:S01]  /*0d70*/  STL [R1+0x15c], R49 ;  /* 0x00015c3101007387 */ /* 0x000fe20000100800 */
[C---:B------:R-:W-:Y:S02]  /*0d80*/  IADD3 R4, PT, PT, R18.reuse, 0x20, RZ ;  /* 0x0000002012047810 */ /* 0x040fe40007ffe0ff */
[----:B------:R-:W1:Y:S01]  /*0d90*/  @P0 LDC.64 R200, c[0x0][0x438] ;  /* 0x00010e00ffc80b82 */ /* 0x000e620000000a00 */
[----:B------:R-:W4:Y:S01]  /*0da0*/  LDG.E R223, desc[UR6][R6.64] ;  /* 0x0000000606df7981 */ /* 0x000f22000c1e1900 */
[----:B------:R-:W-:Y:S01]  /*0db0*/  IADD3 R18, PT, PT, R18, 0x80, RZ ;  /* 0x0000008012127810 */ /* 0x000fe20007ffe0ff */
[--C-:B------:R-:W-:Y:S02]  /*0dc0*/  IMAD.WIDE.U32 R4, R4, 0x10, R2.reuse ;  /* 0x0000001004047825 */ /* 0x100fe400078e0002 */
[----:B------:R-:W-:Y:S02]  /*0dd0*/  STL [R1+0x158], R48 ;  /* 0x0001583001007387 */ /* 0x000fe40000100800 */
[----:B------:R-:W-:-:S02]  /*0de0*/  IMAD.WIDE.U32 R2, R18, 0x10, R2 ;  /* 0x0000001012027825 */ /* 0x000fc400078e0002 */
[----:B------:R-:W4:Y:S04]  /*0df0*/  LDG.E.128 R4, desc[UR6][R4.64] ;  /* 0x0000000604047981 */ /* 0x000f28000c1e1d00 */
[----:B------:R0:W4:Y:S04]  /*0e00*/  LDG.E.128 R16, desc[UR6][R2.64] ;  /* 0x0000000602107981 */ /* 0x000128000c1e1d00 */
[----:B------:R0:W-:Y:S02]  /*0e10*/  STL [R1+0x4], R188 ;  /* 0x000004bc01007387 */ /* 0x0001e40000100800 */
[----:B0-----:R-:W0:Y:S01]  /*0e20*/  @P0 LDC.64 R2, c[0x0][0x438] ;  /* 0x00010e00ff020b82 */ /* 0x001e220000000a00 */
[----:B------:R-:W-:-:S05]  /*0e30*/  @P3 IADD3 R188, PT, PT, R248, -0x1, RZ ;  /* 0xfffffffff8bc3810 */ /* 0x000fca0007ffe0ff */
[----:B------:R-:W-:-:S05]  /*0e40*/  @P3 IMAD R188, R188, UR8, RZ ;  /* 0x00000008bcbc3c24 */ /* 0x000fca000f8e02ff */
[----:B------:R-:W-:-:S04]  /*0e50*/  @P3 SHF.R.S32.HI R209, RZ, 0x1f, R188 ;  /* 0x0000001fffd13819 */ /* 0x000fc800000114bc */
[----:B------:R-:W-:Y:S02]  /*0e60*/  @P3 LEA.HI R209, R209, R188, RZ, 0x3 ;  /* 0x000000bcd1d13211 */ /* 0x000fe400078f18ff */
[----:B------:R-:W-:Y:S02]  /*0e70*/  MOV R188, RZ ;  /* 0x000000ff00bc7202 */ /* 0x000fe40000000f00 */
[----:B------:R-:W-:Y:S01]  /*0e80*/  @P3 LEA.HI.SX32 R188, R209, R210, 0x1d ;  /* 0x000000d2d1bc3211 */ /* 0x000fe200078feaff */
[----:B------:R-:W-:Y:S02]  /*0e90*/  @P0 IMAD.WIDE.U32 R210, R0, 0x10, R190 ;  /* 0x0000001000d20825 */ /* 0x000fe400078e00be */
[----:B------:R-:W1:Y:S02]  /*0ea0*/  LDC.64 R190, c[0x0][0x3b0] ;  /* 0x0000ec00ffbe7b82 */ /* 0x000e640000000a00 */
[----:B0-----:R-:W-:Y:S01]  /*0eb0*/  @P0 IMAD.WIDE.U32 R2, R206, 0x10, R2 ;  /* 0x00000010ce020825 */ /* 0x001fe200078e0002 */
[----:B------:R-:W-:Y:S01]  /*0ec0*/  ISETP.NE.AND P2, PT, RZ, UR9, PT ;  /* 0x00000009ff007c0c */ /* 0x000fe2000bf45270 */
[----:B------:R-:W5:Y:S02]  /*0ed0*/  @P0 LDG.E.128 R28, desc[UR6][R210.64] ;  /* 0x00000006d21c0981 */ /* 0x000f64000c1e1d00 */
[----:B------:R-:W-:-:S02]  /*0ee0*/  @P0 IMAD.WIDE.U32 R216, R208, 0x10, R204 ;  /* 0x00000010d0d80825 */ /* 0x000fc400078e00cc */
[----:B------:R0:W5:Y:S02]  /*0ef0*/  @P0 LDG.E.128 R36, desc[UR6][R2.64] ;  /* 0x0000000602240981 */ /* 0x000164000c1e1d00 */
[----:B------:R-:W-:Y:S02]  /*0f00*/  @P0 IMAD.WIDE.U32 R218, R207, 0x10, R202 ;  /* 0x00000010cfda0825 */ /* 0x000fe400078e00ca */
[----:B------:R-:W5:Y:S02]  /*0f10*/  @P0 LDG.E.128 R44, desc[UR6][R216.64] ;  /* 0x00000006d82c0981 */ /* 0x000f64000c1e1d00 */
[----:B-1----:R-:W-:Y:S02]  /*0f20*/  @P0 IMAD.WIDE.U32 R212, R189, 0x10, R200 ;  /* 0x00000010bdd40825 */ /* 0x002fe400078e00c8 */
[----:B------:R1:W5:Y:S04]  /*0f30*/  @P0 LDG.E.128 R40, desc[UR6][R218.64] ;  /* 0x00000006da280981 */ /* 0x000368000c1e1d00 */
[----:B------:R1:W5:Y:S01]  /*0f40*/  @P0 LDG.E.128 R32, desc[UR6][R212.64] ;  /* 0x00000006d4200981 */ /* 0x000362000c1e1d00 */
[----:B------:R-:W-:-:S04]  /*0f50*/  IMAD.WIDE.U32 R200, R188, 0x8, R190 ;  /* 0x00000008bcc87825 */ /* 0x000fc800078e00be */
[--C-:B--2---:R-:W-:Y:S02]  /*0f60*/  HADD2.F32 R233, -RZ, R24.reuse.H0_H0 ;  /* 0x20000018ffe97230 */ /* 0x104fe40000004100 */
[----:B------:R-:W-:Y:S02]  /*0f70*/  HADD2.F32 R232, -RZ, R24.H1_H1 ;  /* 0x30000018ffe87230 */ /* 0x000fe40000004100 */
[--C-:B---3--:R-:W-:Y:S02]  /*0f80*/  HADD2.F32 R220, -RZ, R185.reuse.H0_H0 ;  /* 0x200000b9ffdc7230 */ /* 0x108fe40000004100 */
[----:B------:R-:W-:Y:S02]  /*0f90*/  HADD2.F32 R221, -RZ, R185.H1_H1 ;  /* 0x300000b9ffdd7230 */ /* 0x000fe40000004100 */
[--C-:B------:R-:W-:Y:S02]  /*0fa0*/  HADD2.F32 R207, -RZ, R187.reuse.H0_H0 ;  /* 0x200000bbffcf7230 */ /* 0x100fe40000004100 */
[----:B------:R-:W-:-:S02]  /*0fb0*/  HADD2.F32 R206, -RZ, R187.H1_H1 ;  /* 0x300000bbffce7230 */ /* 0x000fc40000004100 */
[--C-:B----4-:R-:W-:Y:S02]  /*0fc0*/  HADD2.F32 R209, -RZ, R13.reuse.H0_H0 ;  /* 0x2000000dffd17230 */ /* 0x110fe40000004100 */
[----:B------:R-:W-:Y:S01]  /*0fd0*/  HADD2.F32 R208, -RZ, R13.H1_H1 ;  /* 0x3000000dffd07230 */ /* 0x000fe20000004100 */
[C---:B------:R-:W-:Y:S01]  /*0fe0*/  IADD3 R13, PT, PT, R188.reuse, 0x40, RZ ;  /* 0x00000040bc0d7810 */ /* 0x040fe20007ffe0ff */
[--C-:B------:R-:W-:Y:S02]  /*0ff0*/  HADD2.F32 R203, -RZ, R15.reuse.H0_H0 ;  /* 0x2000000fffcb7230 */ /* 0x100fe40000004100 */
[----:B------:R-:W-:Y:S01]  /*1000*/  HADD2.F32 R202, -RZ, R15.H1_H1 ;  /* 0x3000000fffca7230 */ /* 0x000fe20000004100 */
[C---:B------:R-:W-:Y:S01]  /*1010*/  IADD3 R15, PT, PT, R188.reuse, 0x20, RZ ;  /* 0x00000020bc0f7810 */ /* 0x040fe20007ffe0ff */
[--C-:B------:R-:W-:Y:S02]  /*1020*/  HADD2.F32 R227, -RZ, R12.reuse.H0_H0 ;  /* 0x2000000cffe37230 */ /* 0x100fe40000004100 */
[----:B------:R-:W-:Y:S01]  /*1030*/  HADD2.F32 R228, -RZ, R12.H1_H1 ;  /* 0x3000000cffe47230 */ /* 0x000fe20000004100 */
[----:B------:R-:W-:Y:S01]  /*1040*/  IADD3 R12, PT, PT, R188, 0x80, RZ ;  /* 0x00000080bc0c7810 */ /* 0x000fe20007ffe0ff */
[----:B------:R-:W-:-:S02]  /*1050*/  HADD2.F32 R205, -RZ, R14.H0_H0 ;  /* 0x2000000effcd7230 */ /* 0x000fc40000004100 */
[----:B------:R-:W-:Y:S01]  /*1060*/  HADD2.F32 R204, -RZ, R14.H1_H1 ;  /* 0x3000000effcc7230 */ /* 0x000fe20000004100 */
[----:B------:R-:W-:Y:S01]  /*1070*/  IADD3 R14, PT, PT, R188, 0x60, RZ ;  /* 0x00000060bc0e7810 */ /* 0x000fe20007ffe0ff */
[--C-:B------:R-:W-:Y:S02]  /*1080*/  HADD2.F32 R240, -RZ, R25.reuse.H0_H0 ;  /* 0x20000019fff07230 */ /* 0x100fe40000004100 */
[----:B------:R-:W-:Y:S02]  /*1090*/  HADD2.F32 R48, -RZ, R25.H1_H1 ;  /* 0x30000019ff307230 */ /* 0x000fe40000004100 */
[--C-:B------:R-:W-:Y:S02]  /*10a0*/  HADD2.F32 R49, -RZ, R26.reuse.H0_H0 ;  /* 0x2000001aff317230 */ /* 0x100fe40000004100 */
[----:B------:R-:W-:Y:S02]  /*10b0*/  HADD2.F32 R50, -RZ, R26.H1_H1 ;  /* 0x3000001aff327230 */ /* 0x000fe40000004100 */
[----:B------:R-:W-:-:S04]  /*10c0*/  IMAD.WIDE.U32 R188, R15, 0x8, R190 ;  /* 0x000000080fbc7825 */ /* 0x000fc800078e00be */
[----:B------:R-:W-:-:S04]  /*10d0*/  IMAD.WIDE.U32 R24, R13, 0x8, R190 ;  /* 0x000000080d187825 */ /* 0x000fc800078e00be */
[--C-:B------:R-:W-:Y:S02]  /*10e0*/  HADD2.F32 R0, -RZ, R184.reuse.H0_H0 ;  /* 0x200000b8ff007230 */ /* 0x100fe40000004100 */
[----:B------:R-:W-:Y:S02]  /*10f0*/  HADD2.F32 R222, -RZ, R184.H1_H1 ;  /* 0x300000b8ffde7230 */ /* 0x000fe40000004100 */
[----:B------:R-:W-:-:S04]  /*1100*/  IMAD.WIDE.U32 R14, R14, 0x8, R190 ;  /* 0x000000080e0e7825 */ /* 0x000fc800078e00be */
[----:B------:R-:W-:-:S04]  /*1110*/  IMAD.WIDE.U32 R12, R12, 0x8, R190 ;  /* 0x000000080c0c7825 */ /* 0x000fc800078e00be */
[--C-:B------:R-:W-:Y:S02]  /*1120*/  HADD2.F32 R187, -RZ, R10.reuse.H0_H0 ;  /* 0x2000000affbb7230 */ /* 0x100fe40000004100 */
[----:B------:R-:W-:Y:S01]  /*1130*/  HADD2.F32 R26, -RZ, R10.H1_H1 ;  /* 0x3000000aff1a7230 */ /* 0x000fe20000004100 */
[----:B0-----:R-:W-:Y:S01]  /*1140*/  FSEL R2, R223, RZ, !P2 ;  /* 0x000000ffdf027208 */ /* 0x001fe20005000000 */
[--C-:B------:R-:W-:Y:S02]  /*1150*/  HADD2.F32 R214, -RZ, R186.reuse.H0_H0 ;  /* 0x200000baffd67230 */ /* 0x100fe40000004100 */
[----:B------:R-:W-:Y:S02]  /*1160*/  HADD2.F32 R215, -RZ, R186.H1_H1 ;  /* 0x300000baffd77230 */ /* 0x000fe40000004100 */
[--C-:B------:R-:W-:Y:S02]  /*1170*/  HADD2.F32 R191, -RZ, R8.reuse.H0_H0 ;  /* 0x20000008ffbf7230 */ /* 0x100fe40000004100 */
[----:B------:R-:W-:Y:S01]  /*1180*/  FADD.FTZ R225, -R2, R220 ;  /* 0x000000dc02e17221 */ /* 0x000fe20000010100 */
[----:B------:R-:W-:-:S02]  /*1190*/  HADD2.F32 R190, -RZ, R8.H1_H1 ;  /* 0x30000008ffbe7230 */ /* 0x000fc40000004100 */
[----:B------:R-:W-:Y:S01]  /*11a0*/  FADD.FTZ R224, -R2, R221 ;  /* 0x000000dd02e07221 */ /* 0x000fe20000010100 */
[--C-:B------:R-:W-:Y:S02]  /*11b0*/  HADD2.F32 R185, -RZ, R9.reuse.H0_H0 ;  /* 0x20000009ffb97230 */ /* 0x100fe40000004100 */
[----:B------:R-:W-:Y:S02]  /*11c0*/  HADD2.F32 R184, -RZ, R9.H1_H1 ;  /* 0x30000009ffb87230 */ /* 0x000fe40000004100 */
[--C-:B------:R-:W-:Y:S02]  /*11d0*/  HADD2.F32 R237, -RZ, R11.reuse.H0_H0 ;  /* 0x2000000bffed7230 */ /* 0x100fe40000004100 */
[----:B------:R-:W-:Y:S02]  /*11e0*/  HADD2.F32 R236, -RZ, R11.H1_H1 ;  /* 0x3000000bffec7230 */ /* 0x000fe40000004100 */
[----:B------:R-:W-:Y:S02]  /*11f0*/  HADD2.F32 R10, -RZ, R197.H1_H1 ;  /* 0x300000c5ff0a7230 */ /* 0x000fe40000004100 */
[----:B------:R-:W-:-:S02]  /*1200*/  HADD2.F32 R230, -RZ, R198.H0_H0 ;  /* 0x200000c6ffe67230 */ /* 0x000fc40000004100 */
[C---:B------:R-:W-:Y:S01]  /*1210*/  FADD.FTZ R221, -R2.reuse, R207 ;  /* 0x000000cf02dd7221 */ /* 0x040fe20000010100 */
[--C-:B------:R-:W-:Y:S02]  /*1220*/  HADD2.F32 R186, -RZ, R196.reuse.H0_H0 ;  /* 0x200000c4ffba7230 */ /* 0x100fe40000004100 */
[----:B------:R-:W-:Y:S01]  /*1230*/  FADD.FTZ R220, -R2, R206 ;  /* 0x000000ce02dc7221 */ /* 0x000fe20000010100 */
[----:B------:R-:W-:Y:S01]  /*1240*/  HADD2.F32 R11, -RZ, R196.H1_H1 ;  /* 0x300000c4ff0b7230 */ /* 0x000fe20000004100 */
[----:B------:R-:W5:Y:S01]  /*1250*/  LDG.E.64 R206, desc[UR6][R200.64] ;  /* 0x00000006c8ce7981 */ /* 0x000f62000c1e1b00 */
[----:B------:R-:W-:Y:S02]  /*1260*/  HADD2.F32 R229, -RZ, R198.H1_H1 ;  /* 0x300000c6ffe57230 */ /* 0x000fe40000004100 */
[----:B------:R-:W-:Y:S02]  /*1270*/  HADD2.F32 R234, -RZ, R199.H1_H1 ;  /* 0x300000c7ffea7230 */ /* 0x000fe40000004100 */
[----:B------:R-:W-:-:S02]  /*1280*/  HADD2.F32 R9, -RZ, R192.H1_H1 ;  /* 0x300000c0ff097230 */ /* 0x000fc40000004100 */
[----:B------:R-:W-:Y:S02]  /*1290*/  HADD2.F32 R8, -RZ, R193.H0_H0 ;  /* 0x200000c1ff087230 */ /* 0x000fe40000004100 */
[----:B------:R-:W-:Y:S02]  /*12a0*/  HADD2.F32 R196, -RZ, R197.H0_H0 ;  /* 0x200000c5ffc47230 */ /* 0x000fe40000004100 */
[----:B-1----:R-:W-:Y:S01]  /*12b0*/  FADD.FTZ R219, -R2, R227 ;  /* 0x000000e302db7221 */ /* 0x002fe20000010100 */
[----:B------:R-:W-:Y:S01]  /*12c0*/  HADD2.F32 R235, -RZ, R199.H0_H0 ;  /* 0x200000c7ffeb7230 */ /* 0x000fe20000004100 */
[----:B------:R0:W5:Y:S01]  /*12d0*/  LDG.E.64 R200, desc[UR6][R14.64] ;  /* 0x000000060ec87981 */ /* 0x000162000c1e1b00 */
[--C-:B------:R-:W-:Y:S02]  /*12e0*/  HADD2.F32 R197, -RZ, R194.reuse.H0_H0 ;  /* 0x200000c2ffc57230 */ /* 0x100fe40000004100 */
[----:B------:R-:W-:Y:S01]  /*12f0*/  HADD2.F32 R231, -RZ, R195.H0_H0 ;  /* 0x200000c3ffe77230 */ /* 0x000fe20000004100 */
[----:B------:R1:W5:Y:S01]  /*1300*/  LDG.E.64 R198, desc[UR6][R12.64] ;  /* 0x000000060cc67981 */ /* 0x000362000c1e1b00 */
[----:B------:R-:W-:-:S02]  /*1310*/  HADD2.F32 R194, -RZ, R194.H1_H1 ;  /* 0x300000c2ffc27230 */ /* 0x000fc40000004100 */
[C---:B------:R-:W-:Y:S01]  /*1320*/  FADD.FTZ R213, -R2.reuse, R203 ;  /* 0x000000cb02d57221 */ /* 0x040fe20000010100 */
[----:B------:R-:W-:Y:S01]  /*1330*/  HADD2.F32 R195, -RZ, R195.H1_H1 ;  /* 0x300000c3ffc37230 */ /* 0x000fe20000004100 */
[----:B------:R-:W2:Y:S01]  /*1340*/  LDL R227, [R1+0x144] ;  /* 0x0001440001e37983 */ /* 0x000ea20000100800 */
[C---:B------:R-:W-:Y:S01]  /*1350*/  FADD.FTZ R212, -R2.reuse, R202 ;  /* 0x000000ca02d47221 */ /* 0x040fe20000010100 */
[C---:B0-----:R-:W-:Y:S01]  /*1360*/  FADD.FTZ R14, -R2.reuse, R10 ;  /* 0x0000000a020e7221 */ /* 0x041fe20000010100 */
[----:B------:R-:W-:Y:S01]  /*1370*/  HADD2.F32 R3, -RZ, R193.H1_H1 ;  /* 0x300000c1ff037230 */ /* 0x000fe20000004100 */
[----:B------:R0:W5:Y:S01]  /*1380*/  LDG.E.64 R202, desc[UR6][R24.64] ;  /* 0x0000000618ca7981 */ /* 0x000162000c1e1b00 */
[C---:B------:R-:W-:Y:S01]  /*1390*/  FADD.FTZ R10, -R2.reuse, R234 ;  /* 0x000000ea020a7221 */ /* 0x040fe20000010100 */
[C---:B-1----:R-:W-:Y:S01]  /*13a0*/  FADD.FTZ R13, -R2.reuse, R230 ;  /* 0x000000e6020d7221 */ /* 0x042fe20000010100 */
[C---:B------:R-:W-:Y:S01]  /*13b0*/  FADD.FTZ R12, -R2.reuse, R229 ;  /* 0x000000e5020c7221 */ /* 0x040fe20000010100 */
[----:B------:R-:W3:Y:S01]  /*13c0*/  LDL.LU R230, [R1+0x34] ;  /* 0x0000340001e67983 */ /* 0x000ee20000300800 */
[C---:B------:R-:W-:Y:S01]  /*13d0*/  FADD.FTZ R61, -R2.reuse, R9 ;  /* 0x00000009023d7221 */ /* 0x040fe20000010100 */
[----:B------:R-:W-:Y:S01]  /*13e0*/  FADD.FTZ R60, -R2, R8 ;  /* 0x00000008023c7221 */ /* 0x000fe20000010100 */
[----:B------:R-:W-:-:S02]  /*13f0*/  HADD2.F32 R51, -RZ, R27.H0_H0 ;  /* 0x2000001bff337230 */ /* 0x000fc40000004100 */
[C---:B------:R-:W-:Y:S01]  /*1400*/  FADD.FTZ R217, -R2.reuse, R209 ;  /* 0x000000d102d97221 */ /* 0x040fe20000010100 */
[C---:B------:R-:W-:Y:S01]  /*1410*/  FADD.FTZ R216, -R2.reuse, R208 ;  /* 0x000000d002d87221 */ /* 0x040fe20000010100 */
[C---:B------:R-:W-:Y:S01]  /*1420*/  FADD.FTZ R193, -R2.reuse, R191 ;  /* 0x000000bf02c17221 */ /* 0x040fe20000010100 */
[C---:B0-----:R-:W-:Y:S01]  /*1430*/  FADD.FTZ R24, -R2.reuse, R11 ;  /* 0x0000000b02187221 */ /* 0x041fe20000010100 */
[----:B------:R-:W4:Y:S01]  /*1440*/  LDL R229, [R1+0x140] ;  /* 0x0001400001e57983 */ /* 0x000f220000100800 */
[--C-:B------:R-:W-:Y:S02]  /*1450*/  HADD2.F32 R9, -RZ, R20.reuse.H0_H0 ;  /* 0x20000014ff097230 */ /* 0x100fe40000004100 */
[----:B------:R-:W-:Y:S01]  /*1460*/  FADD.FTZ R191, -R2, R185 ;  /* 0x000000b902bf7221 */ /* 0x000fe20000010100 */
[----:B------:R-:W-:Y:S01]  /*1470*/  HADD2.F32 R8, -RZ, R20.H1_H1 ;  /* 0x30000014ff087230 */ /* 0x000fe20000004100 */
[----:B------:R-:W2:Y:S01]  /*1480*/  LDL R234, [R1+0x13c] ;  /* 0x00013c0001ea7983 */ /* 0x000ea20000100800 */
[----:B------:R-:W-:-:S02]  /*1490*/  HADD2.F32 R52, -RZ, R27.H1_H1 ;  /* 0x3000001bff347230 */ /* 0x000fc40000004100 */
[C---:B------:R-:W-:Y:S01]  /*14a0*/  FADD.FTZ R11, -R2.reuse, R235 ;  /* 0x000000eb020b7221 */ /* 0x040fe20000010100 */
[--C-:B------:R-:W-:Y:S01]  /*14b0*/  HADD2.F32 R210, -RZ, R4.reuse.H0_H0 ;  /* 0x20000004ffd27230 */ /* 0x100fe20000004100 */
[----:B------:R-:W4:Y:S01]  /*14c0*/  LDL.LU R20, [R1+0x30] ;  /* 0x0000300001147983 */ /* 0x000f220000300800 */
        /* <DEDUP_REMOVED lines=8> */
[C---:B------:R-:W-:Y:S01]  /*1550*/  FADD.FTZ R57, -R2.reuse, R194 ;  /* 0x000000c202397221 */ /* 0x040fe20000010100 */
[C---:B------:R-:W-:Y:S01]  /*1560*/  FADD.FTZ R55, -R2.reuse, R195 ;  /* 0x000000c302377221 */ /* 0x040fe20000010100 */
[----:B------:R-:W2:Y:S01]  /*1570*/  LDL R235, [R1+0x138] ;  /* 0x0001380001eb7983 */ /* 0x000ea20000100800 */
[--C-:B------:R-:W-:Y:S02]  /*1580*/  HADD2.F32 R5, -RZ, R22.reuse.H0_H0 ;  /* 0x20000016ff057230 */ /* 0x100fe40000004100 */
[C---:B------:R-:W-:Y:S01]  /*1590*/  FADD.FTZ R192, -R2.reuse, R190 ;  /* 0x000000be02c07221 */ /* 0x040fe20000010100 */
[----:B------:R-:W-:Y:S02]  /*15a0*/  HADD2.F32 R4, -RZ, R22.H1_H1 ;  /* 0x30000016ff047230 */ /* 0x000fe40000004100 */
[----:B------:R-:W-:Y:S01]  /*15b0*/  FADD.FTZ R26, -R2, R236 ;  /* 0x000000ec021a7221 */ /* 0x000fe20000010100 */
[--C-:B------:R-:W-:Y:S01]  /*15c0*/  HADD2.F32 R196, -RZ, R6.reuse.H0_H0 ;  /* 0x20000006ffc47230 */ /* 0x100fe20000004100 */
[----:B------:R-:W2:Y:S01]  /*15d0*/  LDL.LU R22, [R1+0x2c] ;  /* 0x00002c0001167983 */ /* 0x000ea20000300800 */
[----:B------:R-:W-:-:S02]  /*15e0*/  HADD2.F32 R197, -RZ, R6.H1_H1 ;  /* 0x30000006ffc57230 */ /* 0x000fc40000004100 */
[C---:B------:R-:W-:Y:S01]  /*15f0*/  FADD.FTZ R190, -R2.reuse, R184 ;  /* 0x000000b802be7221 */ /* 0x040fe20000010100 */
[--C-:B------:R-:W-:Y:S02]  /*1600*/  HADD2.F32 R194, -RZ, R7.reuse.H0_H0 ;  /* 0x20000007ffc27230 */ /* 0x100fe40000004100 */
[C---:B------:R-:W-:Y:S01]  /*1610*/  FADD.FTZ R56, -R2.reuse, R231 ;  /* 0x000000e702387221 */ /* 0x040fe20000010100 */
[----:B------:R-:W-:Y:S01]  /*1620*/  HADD2.F32 R195, -RZ, R7.H1_H1 ;  /* 0x30000007ffc37230 */ /* 0x000fe20000004100 */
[----:B------:R-:W2:Y:S01]  /*1630*/  LDL R236, [R1+0x154] ;  /* 0x0001540001ec7983 */ /* 0x000ea20000100800 */
[--C-:B------:R-:W-:Y:S02]  /*1640*/  HADD2.F32 R7, -RZ, R21.reuse.H0_H0 ;  /* 0x20000015ff077230 */ /* 0x100fe40000004100 */
[----:B------:R-:W-:Y:S01]  /*1650*/  FADD.FTZ R184, -R2, R237 ;  /* 0x000000ed02b87221 */ /* 0x000fe20000010100 */
[----:B------:R-:W-:Y:S01]  /*1660*/  HADD2.F32 R6, -RZ, R21.H1_H1 ;  /* 0x30000015ff067230 */ /* 0x000fe20000004100 */
[----:B------:R-:W-:Y:S01]  /*1670*/  MOV R231, R51 ;  /* 0x0000003300e77202 */ /* 0x000fe20000000f00 */
[--C-:B------:R-:W-:Y:S01]  /*1680*/  HADD2.F32 R54, -RZ, R16.reuse.H0_H0 ;  /* 0x20000010ff367230 */ /* 0x100fe20000004100 */
[----:B------:R-:W-:Y:S01]  /*1690*/  MOV R21, R50 ;  /* 0x0000003200157202 */ /* 0x000fe20000000f00 */
[----:B------:R-:W-:-:S02]  /*16a0*/  HADD2.F32 R252, -RZ, R16.H1_H1 ;  /* 0x30000010fffc7230 */ /* 0x000fc40000004100 */
[----:B------:R-:W2:Y:S01]  /*16b0*/  LDL.LU R16, [R1+0x28] ;  /* 0x0000280001107983 */ /* 0x000ea20000300800 */
[--C-:B------:R-:W-:Y:S02]  /*16c0*/  HADD2.F32 R51, -RZ, R18.reuse.H0_H0 ;  /* 0x20000012ff337230 */ /* 0x100fe40000004100 */
[C---:B------:R-:W-:Y:S01]  /*16d0*/  FMUL.FTZ R246, R249.reuse, R226 ;  /* 0x000000e2f9f67220 */ /* 0x040fe20000410000 */
[----:B------:R-:W-:Y:S01]  /*16e0*/  HADD2.F32 R50, -RZ, R18.H1_H1 ;  /* 0x30000012ff327230 */ /* 0x000fe20000004100 */
[----:B------:R-:W2:Y:S01]  /*16f0*/  LDL R239, [R1+0x148] ;  /* 0x0001480001ef7983 */ /* 0x000ea20000100800 */
[----:B------:R-:W-:-:S03]  /*1700*/  FMUL.FTZ R245, R249, R225 ;  /* 0x000000e1f9f57220 */ /* 0x000fc60000410000 */
[----:B------:R-:W2:Y:S01]  /*1710*/  LDL R238, [R1+0x14c] ;  /* 0x00014c0001ee7983 */ /* 0x000ea20000100800 */
[----:B------:R-:W-:-:S03]  /*1720*/  FMUL.FTZ R244, R249, R224 ;  /* 0x000000e0f9f47220 */ /* 0x000fc60000410000 */
[----:B------:R-:W2:Y:S04]  /*1730*/  LDL R237, [R1+0x150] ;  /* 0x0001500001ed7983 */ /* 0x000ea80000100800 */
[----:B------:R-:W2:Y:S04]  /*1740*/  LDL.LU R18, [R1+0x24] ;  /* 0x0000240001127983 */ /* 0x000ea80000300800 */
[----:B------:R-:W2:Y:S04]  /*1750*/  LDL.LU R226, [R1+0x20] ;  /* 0x0000200001e27983 */ /* 0x000ea80000300800 */
[----:B------:R-:W2:Y:S04]  /*1760*/  LDL.LU R225, [R1+0x1c] ;  /* 0x00001c0001e17983 */ /* 0x000ea80000300800 */
[----:B------:R-:W2:Y:S01]  /*1770*/  LDL.LU R224, [R1+0x18] ;  /* 0x0000180001e07983 */ /* 0x000ea20000300800 */
        /* <DEDUP_REMOVED lines=9> */
[C---:B------:R-:W-:Y:S01]  /*1810*/  FADD.FTZ R62, -R2.reuse, R27 ;  /* 0x0000001b023e7221 */ /* 0x040fe20000010100 */
[----:B------:R-:W-:Y:S01]  /*1820*/  FADD.FTZ R59, -R2, R3 ;  /* 0x00000003023b7221 */ /* 0x000fe20000010100 */
[----:B------:R-:W-:-:S02]  /*1830*/  HADD2.F32 R3, -RZ, R23.H0_H0 ;  /* 0x20000017ff037230 */ /* 0x000fc40000004100 */
[----:B------:R-:W-:Y:S02]  /*1840*/  HADD2.F32 R53, -RZ, R17.H0_H0 ;  /* 0x20000011ff357230 */ /* 0x000fe40000004100 */
[C---:B------:R-:W-:Y:S01]  /*1850*/  FMUL.FTZ R243, R249.reuse, R223 ;  /* 0x000000dff9f37220 */ /* 0x040fe20000410000 */
[----:B------:R-:W-:Y:S01]  /*1860*/  HADD2.F32 R2, -RZ, R23.H1_H1 ;  /* 0x30000017ff027230 */ /* 0x000fe20000004100 */
[----:B------:R-:W-:Y:S01]  /*1870*/  MOV R23, R49 ;  /* 0x0000003100177202 */ /* 0x000fe20000000f00 */
[----:B------:R-:W-:Y:S01]  /*1880*/  HADD2.F32 R52, -RZ, R17.H1_H1 ;  /* 0x30000011ff347230 */ /* 0x000fe20000004100 */
[----:B------:R-:W-:Y:S01]  /*1890*/  MOV R17, R48 ;  /* 0x0000003000117202 */ /* 0x000fe20000000f00 */
[--C-:B------:R-:W-:Y:S02]  /*18a0*/  HADD2.F32 R49, -RZ, R19.reuse.H0_H0 ;  /* 0x20000013ff317230 */ /* 0x100fe40000004100 */
[C---:B------:R-:W-:Y:S01]  /*18b0*/  FMUL.FTZ R242, R249.reuse, R222 ;  /* 0x000000def9f27220 */ /* 0x040fe20000410000 */
[----:B------:R-:W-:Y:S01]  /*18c0*/  HADD2.F32 R48, -RZ, R19.H1_H1 ;  /* 0x30000013ff307230 */ /* 0x000fe20000004100 */
[----:B------:R-:W-:Y:S01]  /*18d0*/  MOV R19, R240 ;  /* 0x000000f000137202 */ /* 0x000fe20000000f00 */
[C---:B------:R-:W-:Y:S01]  /*18e0*/  FMUL.FTZ R241, R249.reuse, R221 ;  /* 0x000000ddf9f17220 */ /* 0x040fe20000410000 */
[----:B------:R-:W-:Y:S01]  /*18f0*/  FMUL.FTZ R240, R249, R220 ;  /* 0x000000dcf9f07220 */ /* 0x000fe20000410000 */
[----:B------:R-:W-:Y:S01]  /*1900*/  FFMA.FTZ R92, R243, R23, R92 ;  /* 0x00000017f35c7223 */ /* 0x000fe2000001005c */
[----:B------:R-:W-:Y:S01]  /*1910*/  FMUL.FTZ R0, R249, R0 ;  /* 0x00000000f9007220 */ /* 0x000fe20000410000 */
[----:B------:R-:W-:Y:S01]  /*1920*/  FFMA.FTZ R93, R242, R21, R93 ;  /* 0x00000015f25d7223 */ /* 0x000fe2000001005d */
[----:B------:R-:W-:Y:S01]  /*1930*/  FFMA.FTZ R90, R245, R19, R90 ;  /* 0x00000013f55a7223 */ /* 0x000fe2000001005a */
[----:B------:R-:W-:Y:S01]  /*1940*/  FFMA.FTZ R91, R244, R17, R91 ;  /* 0x00000011f45b7223 */ /* 0x000fe2000001005b */
[----:B------:R-:W-:Y:S01]  /*1950*/  FFMA.FTZ R88, R0, R233, R88 ;  /* 0x000000e900587223 */ /* 0x000fe20000010058 */
[----:B------:R-:W-:Y:S01]  /*1960*/  FFMA.FTZ R94, R241, R231, R94 ;  /* 0x000000e7f15e7223 */ /* 0x000fe2000001005e */
[----:B------:R-:W-:Y:S01]  /*1970*/  FFMA.FTZ R89, R246, R232, R89 ;  /* 0x000000e8f6597223 */ /* 0x000fe20000010059 */
[----:B------:R-:W-:Y:S01]  /*1980*/  FFMA.FTZ R95, R240, R228, R95 ;  /* 0x000000e4f05f7223 */ /* 0x000fe2000001005f */
[----:B------:R0:W5:Y:S01]  /*1990*/  LDG.E.64 R204, desc[UR6][R188.64] ;  /* 0x00000006bccc7981 */ /* 0x000162000c1e1b00 */
[----:B---3--:R-:W-:Y:S01]  /*19a0*/  FADD.FTZ R230, R230, R228 ;  /* 0x000000e4e6e67221 */ /* 0x008fe20000010000 */
[----:B----4-:R-:W-:Y:S01]  /*19b0*/  FADD.FTZ R20, R20, R231 ;  /* 0x000000e714147221 */ /* 0x010fe20000010000 */
[----:B--2---:R-:W-:Y:S01]  /*19c0*/  FMUL.FTZ R234, R234, R21 ;  /* 0x00000015eaea7220 */ /* 0x004fe20000410000 */
[----:B------:R-:W-:Y:S01]  /*19d0*/  FADD.FTZ R22, R22, R21 ;  /* 0x0000001516167221 */ /* 0x000fe20000010000 */
[----:B------:R-:W-:Y:S01]  /*19e0*/  FMUL.FTZ R235, R235, R23 ;  /* 0x00000017ebeb7220 */ /* 0x000fe20000410000 */
[----:B------:R-:W-:Y:S01]  /*19f0*/  FADD.FTZ R16, R16, R23 ;  /* 0x0000001710107221 */ /* 0x000fe20000010000 */
[----:B------:R-:W-:Y:S01]  /*1a00*/  FADD.FTZ R18, R18, R17 ;  /* 0x0000001112127221 */ /* 0x000fe20000010000 */
[----:B------:R-:W-:Y:S01]  /*1a10*/  FADD.FTZ R226, R226, R19 ;  /* 0x00000013e2e27221 */ /* 0x000fe20000010000 */
[----:B------:R-:W-:Y:S01]  /*1a20*/  FADD.FTZ R225, R225, R232 ;  /* 0x000000e8e1e17221 */ /* 0x000fe20000010000 */
[----:B------:R-:W-:-:S05]  /*1a30*/  FADD.FTZ R224, R224, R233 ;  /* 0x000000e9e0e07221 */ /* 0x000fca0000010000 */
[----:B------:R-:W-:Y:S04]  /*1a40*/  STL [R1+0x18], R224 ;  /* 0x000018e001007387 */ /* 0x000fe80000100800 */
[----:B------:R-:W-:Y:S04]  /*1a50*/  STL [R1+0x1c], R225 ;  /* 0x00001ce101007387 */ /* 0x000fe80000100800 */
[----:B------:R-:W-:Y:S04]  /*1a60*/  STL [R1+0x20], R226 ;  /* 0x000020e201007387 */ /* 0x000fe80000100800 */
[----:B------:R-:W-:Y:S04]  /*1a70*/  STL [R1+0x24], R18 ;  /* 0x0000241201007387 */ /* 0x000fe80000100800 */
[----:B------:R-:W-:Y:S04]  /*1a80*/  STL [R1+0x28], R16 ;  /* 0x0000281001007387 */ /* 0x000fe80000100800 */
[----:B------:R1:W-:Y:S04]  /*1a90*/  STL [R1+0x2c], R22 ;  /* 0x00002c1601007387 */ /* 0x0003e80000100800 */
[----:B------:R2:W-:Y:S04]  /*1aa0*/  STL [R1+0x30], R20 ;  /* 0x0000301401007387 */ /* 0x0005e80000100800 */
[----:B------:R-:W3:Y:S04]  /*1ab0*/  LDL R223, [R1+0x128] ;  /* 0x0001280001df7983 */ /* 0x000ee80000100800 */
[----:B------:R4:W-:Y:S04]  /*1ac0*/  STL [R1+0x34], R230 ;  /* 0x000034e601007387 */ /* 0x0009e80000100800 */
[----:B------:R-:W3:Y:S04]  /*1ad0*/  LDL R222, [R1+0x12c] ;  /* 0x00012c0001de7983 */ /* 0x000ee80000100800 */
[----:B------:R-:W3:Y:S04]  /*1ae0*/  LDL R221, [R1+0x130] ;  /* 0x0001300001dd7983 */ /* 0x000ee80000100800 */
[----:B------:R-:W3:Y:S01]  /*1af0*/  LDL R220, [R1+0x134] ;  /* 0x0001340001dc7983 */ /* 0x000ee20000100800 */
[----:B------:R-:W-:-:S03]  /*1b00*/  FMUL.FTZ R237, R237, R19 ;  /* 0x00000013eded7220 */ /* 0x000fc60000410000 */
[----:B------:R-:W3:Y:S04]  /*1b10*/  LDL.LU R23, [R1+0x48] ;  /* 0x0000480001177983 */ /* 0x000ee80000300800 */
[----:B-1----:R-:W3:Y:S01]  /*1b20*/  LDL R22, [R1+0x118] ;  /* 0x0001180001167983 */ /* 0x002ee20000100800 */
[----:B------:R-:W-:-:S03]  /*1b30*/  FMUL.FTZ R239, R239, R233 ;  /* 0x000000e9efef7220 */ /* 0x000fc60000410000 */
[----:B------:R-:W3:Y:S01]  /*1b40*/  LDL.LU R21, [R1+0x4c] ;  /* 0x00004c0001157983 */ /* 0x000ee20000300800 */
[----:B------:R-:W-:-:S03]  /*1b50*/  FMUL.FTZ R236, R236, R17 ;  /* 0x00000011ecec7220 */ /* 0x000fc60000410000 */
[----:B--2---:R-:W2:Y:S01]  /*1b60*/  LDL R20, [R1+0x11c] ;  /* 0x00011c0001147983 */ /* 0x004ea20000100800 */
[----:B------:R-:W-:-:S03]  /*1b70*/  FMUL.FTZ R233, R229, R231 ;  /* 0x000000e7e5e97220 */ /* 0x000fc60000410000 */
[----:B------:R-:W2:Y:S01]  /*1b80*/  LDL.LU R19, [R1+0x50] ;  /* 0x0000500001137983 */ /* 0x000ea20000300800 */
[----:B------:R-:W-:-:S03]  /*1b90*/  FMUL.FTZ R231, R249, R219 ;  /* 0x000000dbf9e77220 */ /* 0x000fc60000410000 */
[----:B------:R-:W2:Y:S01]  /*1ba0*/  LDL R18, [R1+0x120] ;  /* 0x0001200001127983 */ /* 0x000ea20000100800 */
[----:B------:R-:W-:Y:S01]  /*1bb0*/  FMUL.FTZ R238, R238, R232 ;  /* 0x000000e8eeee7220 */ /* 0x000fe20000410000 */
[----:B----4-:R-:W-:Y:S02]  /*1bc0*/  FMUL.FTZ R230, R249, R218 ;  /* 0x000000daf9e67220 */ /* 0x010fe40000410000 */
[----:B------:R-:W4:Y:S01]  /*1bd0*/  LDL.LU R17, [R1+0x54] ;  /* 0x0000540001117983 */ /* 0x000f220000300800 */
[----:B------:R-:W-:Y:S01]  /*1be0*/  FMUL.FTZ R232, R227, R228 ;  /* 0x000000e4e3e87220 */ /* 0x000fe20000410000 */
[C---:B------:R-:W-:Y:S02]  /*1bf0*/  FMUL.FTZ R229, R249.reuse, R217 ;  /* 0x000000d9f9e57220 */ /* 0x040fe40000410000 */
[----:B------:R-:W4:Y:S01]  /*1c00*/  LDL R16, [R1+0x124] ;  /* 0x0001240001107983 */ /* 0x000f220000100800 */
[----:B------:R-:W-:-:S03]  /*1c10*/  FMUL.FTZ R228, R249, R216 ;  /* 0x000000d8f9e47220 */ /* 0x000fc60000410000 */
[----:B------:R-:W4:Y:S04]  /*1c20*/  LDL.LU R219, [R1+0x44] ;  /* 0x0000440001db7983 */ /* 0x000f280000300800 */
[----:B------:R-:W4:Y:S04]  /*1c30*/  LDL.LU R218, [R1+0x40] ;  /* 0x0000400001da7983 */ /* 0x000f280000300800 */
[----:B------:R-:W4:Y:S04]  /*1c40*/  LDL.LU R217, [R1+0x3c] ;  /* 0x00003c0001d97983 */ /* 0x000f280000300800 */
[----:B------:R-:W4:Y:S01]  /*1c50*/  LDL.LU R216, [R1+0x38] ;  /* 0x0000380001d87983 */ /* 0x000f220000300800 */
[C---:B------:R-:W-:Y:S01]  /*1c60*/  FMUL.FTZ R226, R249.reuse, R214 ;  /* 0x000000d6f9e27220 */ /* 0x040fe20000410000 */
[C---:B------:R-:W-:Y:S01]  /*1c70*/  FMUL.FTZ R227, R249.reuse, R215 ;  /* 0x000000d7f9e37220 */ /* 0x040fe20000410000 */
[C---:B------:R-:W-:Y:S01]  /*1c80*/  FMUL.FTZ R224, R249.reuse, R212 ;  /* 0x000000d4f9e07220 */ /* 0x040fe20000410000 */
[----:B------:R-:W-:Y:S01]  /*1c90*/  FMUL.FTZ R225, R249, R213 ;  /* 0x000000d5f9e17220 */ /* 0x000fe20000410000 */
[----:B------:R-:W-:Y:S01]  /*1ca0*/  FFMA.FTZ R101, R226, R197, R101 ;  /* 0x000000c5e2657223 */ /* 0x000fe20000010065 */
[----:B------:R-:W-:Y:S01]  /*1cb0*/  FFMA.FTZ R100, R227, R196, R100 ;  /* 0x000000c4e3647223 */ /* 0x000fe20000010064 */
[----:B------:R-:W-:Y:S01]  /*1cc0*/  FFMA.FTZ R103, R224, R195, R103 ;  /* 0x000000c3e0677223 */ /* 0x000fe20000010067 */
[----:B------:R-:W-:Y:S01]  /*1cd0*/  FFMA.FTZ R102, R225, R194, R102 ;  /* 0x000000c2e1667223 */ /* 0x000fe20000010066 */
[C---:B------:R-:W-:Y:S01]  /*1ce0*/  FMUL.FTZ R215, R249.reuse, R193 ;  /* 0x000000c1f9d77220 */ /* 0x040fe20000410000 */
[C---:B------:R-:W-:Y:S01]  /*1cf0*/  FMUL.FTZ R214, R249.reuse, R192 ;  /* 0x000000c0f9d67220 */ /* 0x040fe20000410000 */
[C---:B------:R-:W-:Y:S01]  /*1d00*/  FMUL.FTZ R213, R249.reuse, R191 ;  /* 0x000000bff9d57220 */ /* 0x040fe20000410000 */
[----:B------:R-:W-:Y:S01]  /*1d10*/  FMUL.FTZ R212, R249, R190 ;  /* 0x000000bef9d47220 */ /* 0x000fe20000410000 */
[----:B---3--:R-:W-:Y:S01]  /*1d20*/  FADD.FTZ R23, R23, R196 ;  /* 0x000000c417177221 */ /* 0x008fe20000010000 */
[----:B------:R-:W-:Y:S01]  /*1d30*/  FADD.FTZ R21, R21, R197 ;  /* 0x000000c515157221 */ /* 0x000fe20000010000 */
[----:B--2---:R-:W-:Y:S01]  /*1d40*/  FADD.FTZ R19, R19, R194 ;  /* 0x000000c213137221 */ /* 0x004fe20000010000 */
[----:B----4-:R-:W-:Y:S01]  /*1d50*/  FADD.FTZ R17, R17, R195 ;  /* 0x000000c311117221 */ /* 0x010fe20000010000 */
[----:B------:R-:W-:Y:S01]  /*1d60*/  FADD.FTZ R219, R219, R209 ;  /* 0x000000d1dbdb7221 */ /* 0x000fe20000010000 */
[----:B------:R-:W-:Y:S01]  /*1d70*/  FADD.FTZ R218, R218, R208 ;  /* 0x000000d0dada7221 */ /* 0x000fe20000010000 */
[----:B------:R-:W-:Y:S01]  /*1d80*/  FADD.FTZ R217, R217, R211 ;  /* 0x000000d3d9d97221 */ /* 0x000fe20000010000 */
[----:B------:R-:W-:-:S05]  /*1d90*/  FADD.FTZ R216, R216, R210 ;  /* 0x000000d2d8d87221 */ /* 0x000fca0000010000 */
[----:B------:R-:W-:Y:S04]  /*1da0*/  STL [R1+0x38], R216 ;  /* 0x000038d801007387 */ /* 0x000fe80000100800 */
[----:B------:R-:W-:Y:S04]  /*1db0*/  STL [R1+0x3c], R217 ;  /* 0x00003cd901007387 */ /* 0x000fe80000100800 */
[----:B------:R1:W-:Y:S04]  /*1dc0*/  STL [R1+0x40], R218 ;  /* 0x000040da01007387 */ /* 0x0003e80000100800 */
[----:B------:R2:W-:Y:S04]  /*1dd0*/  STL [R1+0x44], R219 ;  /* 0x000044db01007387 */ /* 0x0005e80000100800 */
[----:B------:R-:W-:Y:S01]  /*1de0*/  STL [R1+0x48], R23 ;  /* 0x0000481701007387 */ /* 0x000fe20000100800 */
[----:B-1----:R-:W-:-:S03]  /*1df0*/  FMUL.FTZ R218, R20, R197 ;  /* 0x000000c514da7220 */ /* 0x002fc60000410000 */
[----:B------:R-:W-:Y:S01]  /*1e00*/  STL [R1+0x4c], R21 ;  /* 0x00004c1501007387 */ /* 0x000fe20000100800 */
[----:B------:R-:W-:Y:S01]  /*1e10*/  FMUL.FTZ R216, R16, R195 ;  /* 0x000000c310d87220 */ /* 0x000fe20000410000 */
[----:B--2---:R-:W-:Y:S02]  /*1e20*/  FMUL.FTZ R219, R22, R196 ;  /* 0x000000c416db7220 */ /* 0x004fe40000410000 */
[----:B------:R-:W-:Y:S01]  /*1e30*/  STL [R1+0x50], R19 ;  /* 0x0000501301007387 */ /* 0x000fe20000100800 */
[----:B------:R-:W-:-:S03]  /*1e40*/  FMUL.FTZ R217, R18, R194 ;  /* 0x000000c212d97220 */ /* 0x000fc60000410000 */
[----:B------:R-:W2:Y:S04]  /*1e50*/  LDL R197, [R1+0x108] ;  /* 0x0001080001c57983 */ /* 0x000ea80000100800 */
[----:B------:R1:W-:Y:S04]  /*1e60*/  STL [R1+0x54], R17 ;  /* 0x0000541101007387 */ /* 0x0003e80000100800 */
[----:B------:R-:W3:Y:S04]  /*1e70*/  LDL R196, [R1+0x10c] ;  /* 0x00010c0001c47983 */ /* 0x000ee80000100800 */
[----:B------:R-:W4:Y:S04]  /*1e80*/  LDL.LU R195, [R1+0x60] ;  /* 0x0000600001c37983 */ /* 0x000f280000300800 */
[----:B------:R-:W2:Y:S04]  /*1e90*/  LDL R194, [R1+0x110] ;  /* 0x0001100001c27983 */ /* 0x000ea80000100800 */
[----:B-1----:R-:W3:Y:S04]  /*1ea0*/  LDL.LU R17, [R1+0x64] ;  /* 0x0000640001117983 */ /* 0x002ee80000300800 */
[----:B------:R-:W2:Y:S04]  /*1eb0*/  LDL R16, [R1+0x114] ;  /* 0x0001140001107983 */ /* 0x000ea80000100800 */
[----:B------:R-:W2:Y:S04]  /*1ec0*/  LDL.LU R23, [R1+0x6c] ;  /* 0x00006c0001177983 */ /* 0x000ea80000300800 */
[----:B------:R-:W2:Y:S04]  /*1ed0*/  LDL R18, [R1+0xfc] ;  /* 0x0000fc0001127983 */ /* 0x000ea80000100800 */
[----:B------:R-:W2:Y:S04]  /*1ee0*/  LDL.LU R22, [R1+0x70] ;  /* 0x0000700001167983 */ /* 0x000ea80000300800 */
[----:B------:R-:W2:Y:S04]  /*1ef0*/  LDL R21, [R1+0x100] ;  /* 0x0001000001157983 */ /* 0x000ea80000100800 */
[----:B------:R-:W2:Y:S04]  /*1f00*/  LDL.LU R20, [R1+0x74] ;  /* 0x0000740001147983 */ /* 0x000ea80000300800 */
[----:B------:R-:W2:Y:S04]  /*1f10*/  LDL R19, [R1+0x104] ;  /* 0x0001040001137983 */ /* 0x000ea80000100800 */
[----:B------:R-:W2:Y:S04]  /*1f20*/  LDL R193, [R1+0xf8] ;  /* 0x0000f80001c17983 */ /* 0x000ea80000100800 */
[----:B------:R-:W2:Y:S04]  /*1f30*/  LDL.LU R192, [R1+0x68] ;  /* 0x0000680001c07983 */ /* 0x000ea80000300800 */
[----:B------:R-:W2:Y:S04]  /*1f40*/  LDL.LU R191, [R1+0x5c] ;  /* 0x00005c0001bf7983 */ /* 0x000ea80000300800 */
[----:B------:R-:W2:Y:S01]  /*1f50*/  LDL.LU R190, [R1+0x58] ;  /* 0x0000580001be7983 */ /* 0x000ea20000300800 */
[----:B0-----:R-:W-:-:S02]  /*1f60*/  HADD2.F32 R188, -RZ, R180.H0_H0 ;  /* 0x200000b4ffbc7230 */ /* 0x001fc40000004100 */
[----:B------:R-:W-:Y:S02]  /*1f70*/  HADD2.F32 R189, -RZ, R180.H1_H1 ;  /* 0x300000b4ffbd7230 */ /* 0x000fe40000004100 */
[--C-:B------:R-:W-:Y:S02]  /*1f80*/  HADD2.F32 R186, -RZ, R181.reuse.H0_H0 ;  /* 0x200000b5ffba7230 */ /* 0x100fe40000004100 */
[----:B------:R-:W-:Y:S02]  /*1f90*/  HADD2.F32 R181, -RZ, R181.H1_H1 ;  /* 0x300000b5ffb57230 */ /* 0x000fe40000004100 */
[--C-:B------:R-:W-:Y:S02]  /*1fa0*/  HADD2.F32 R180, -RZ, R182.reuse.H0_H0 ;  /* 0x200000b6ffb47230 */ /* 0x100fe40000004100 */
[----:B------:R-:W-:Y:S02]  /*1fb0*/  HADD2.F32 R182, -RZ, R182.H1_H1 ;  /* 0x300000b6ffb67230 */ /* 0x000fe40000004100 */
[----:B------:R-:W-:-:S02]  /*1fc0*/  HADD2.F32 R27, -RZ, R183.H0_H0 ;  /* 0x200000b7ff1b7230 */ /* 0x000fc40000004100 */
[----:B------:R-:W-:Y:S02]  /*1fd0*/  HADD2.F32 R183, -RZ, R183.H1_H1 ;  /* 0x300000b7ffb77230 */ /* 0x000fe40000004100 */
[-C--:B------:R-:W-:Y:S01]  /*1fe0*/  FFMA.FTZ R97, R230, R211.reuse, R97 ;  /* 0x000000d3e6617223 */ /* 0x080fe20000010061 */
[----:B------:R-:W-:Y:S01]  /*1ff0*/  FMUL.FTZ R222, R222, R211 ;  /* 0x000000d3dede7220 */ /* 0x000fe20000410000 */
[-C--:B------:R-:W-:Y:S01]  /*2000*/  FFMA.FTZ R99, R228, R209.reuse, R99 ;  /* 0x000000d1e4637223 */ /* 0x080fe20000010063 */
[----:B------:R-:W-:Y:S01]  /*2010*/  FMUL.FTZ R220, R220, R209 ;  /* 0x000000d1dcdc7220 */ /* 0x000fe20000410000 */
[C---:B------:R-:W-:Y:S01]  /*2020*/  FMUL.FTZ R211, R249.reuse, R187 ;  /* 0x000000bbf9d37220 */ /* 0x040fe20000410000 */
[----:B------:R-:W-:Y:S01]  /*2030*/  FMUL.FTZ R209, R249, R184 ;  /* 0x000000b8f9d17220 */ /* 0x000fe20000410000 */
[-C--:B------:R-:W-:Y:S01]  /*2040*/  FFMA.FTZ R98, R229, R208.reuse, R98 ;  /* 0x000000d0e5627223 */ /* 0x080fe20000010062 */
[----:B------:R-:W-:Y:S01]  /*2050*/  FMUL.FTZ R221, R221, R208 ;  /* 0x000000d0dddd7220 */ /* 0x000fe20000410000 */
[----:B------:R-:W-:Y:S01]  /*2060*/  FMUL.FTZ R208, R249, R26 ;  /* 0x0000001af9d07220 */ /* 0x000fe20000410000 */
[----:B------:R-:W-:Y:S01]  /*2070*/  FFMA.FTZ R107, R212, R181, R107 ;  /* 0x000000b5d46b7223 */ /* 0x000fe2000001006b */
[----:B------:R-:W-:Y:S01]  /*2080*/  FFMA.FTZ R108, R211, R180, R108 ;  /* 0x000000b4d36c7223 */ /* 0x000fe2000001006c */
[----:B------:R-:W-:Y:S01]  /*2090*/  FFMA.FTZ R110, R209, R27, R110 ;  /* 0x0000001bd16e7223 */ /* 0x000fe2000001006e */
        /* <DEDUP_REMOVED lines=9> */
[----:B----4-:R-:W-:Y:S01]  /*2130*/  FADD.FTZ R195, R195, R186 ;  /* 0x000000bac3c37221 */ /* 0x010fe20000010000 */
[----:B---3--:R-:W-:Y:S01]  /*2140*/  FADD.FTZ R17, R17, R181 ;  /* 0x000000b511117221 */ /* 0x008fe20000010000 */
[----:B--2---:R-:W-:Y:S01]  /*2150*/  FADD.FTZ R23, R23, R182 ;  /* 0x000000b617177221 */ /* 0x004fe20000010000 */
[----:B------:R-:W-:Y:S01]  /*2160*/  FADD.FTZ R191, R191, R189 ;  /* 0x000000bdbfbf7221 */ /* 0x000fe20000010000 */
[----:B------:R-:W-:-:S05]  /*2170*/  FADD.FTZ R190, R190, R188 ;  /* 0x000000bcbebe7221 */ /* 0x000fca0000010000 */
[----:B------:R-:W-:Y:S04]  /*2180*/  STL [R1+0x58], R190 ;  /* 0x000058be01007387 */ /* 0x000fe80000100800 */
[----:B------:R-:W-:Y:S04]  /*2190*/  STL [R1+0x5c], R191 ;  /* 0x00005cbf01007387 */ /* 0x000fe80000100800 */
[----:B------:R0:W-:Y:S04]  /*21a0*/  STL [R1+0x60], R195 ;  /* 0x000060c301007387 */ /* 0x0001e80000100800 */
[----:B------:R1:W-:Y:S01]  /*21b0*/  STL [R1+0x64], R17 ;  /* 0x0000641101007387 */ /* 0x0003e20000100800 */
[----:B0-----:R-:W-:Y:S01]  /*21c0*/  FMUL.FTZ R195, R194, R186 ;  /* 0x000000bac2c37220 */ /* 0x001fe20000410000 */
[----:B------:R-:W-:Y:S01]  /*21d0*/  FMUL.FTZ R194, R16, R181 ;  /* 0x000000b510c27220 */ /* 0x000fe20000410000 */
[----:B------:R-:W-:Y:S01]  /*21e0*/  FFMA.FTZ R16, R0, R239, RZ ;  /* 0x000000ef00107223 */ /* 0x000fe200000100ff */
[----:B-1----:R-:W-:-:S03]  /*21f0*/  FADD.FTZ R17, RZ, R239 ;  /* 0x000000efff117221 */ /* 0x002fc60000010000 */
[----:B------:R-:W-:Y:S01]  /*2200*/  FFMA.FTZ R16, R246, R238, R16 ;  /* 0x000000eef6107223 */ /* 0x000fe20000010010 */
[----:B------:R-:W-:Y:S01]  /*2210*/  FADD.FTZ R192, R192, R180 ;  /* 0x000000b4c0c07221 */ /* 0x000fe20000010000 */
[----:B------:R-:W-:Y:S02]  /*2220*/  FADD.FTZ R17, R238, R17 ;  /* 0x00000011ee117221 */ /* 0x000fe40000010000 */
[----:B------:R-:W-:Y:S02]  /*2230*/  FFMA.FTZ R16, R245, R237, R16 ;  /* 0x000000edf5107223 */ /* 0x000fe40000010010 */
[----:B------:R-:W-:Y:S01]  /*2240*/  FADD.FTZ R17, R237, R17 ;  /* 0x00000011ed117221 */ /* 0x000fe20000010000 */
[----:B------:R0:W-:Y:S01]  /*2250*/  STL [R1+0x68], R192 ;  /* 0x000068c001007387 */ /* 0x0001e20000100800 */
[----:B------:R-:W-:Y:S01]  /*2260*/  FFMA.FTZ R16, R244, R236, R16 ;  /* 0x000000ecf4107223 */ /* 0x000fe20000010010 */
[----:B------:R-:W-:Y:S01]  /*2270*/  FADD.FTZ R22, R22, R27 ;  /* 0x0000001b16167221 */ /* 0x000fe20000010000 */
[----:B0-----:R-:W-:Y:S01]  /*2280*/  FMUL.FTZ R192, R18, R182 ;  /* 0x000000b612c07220 */ /* 0x001fe20000410000 */
[----:B------:R-:W-:Y:S01]  /*2290*/  FADD.FTZ R18, R236, R17 ;  /* 0x00000011ec127221 */ /* 0x000fe20000010000 */
[----:B------:R-:W-:-:S03]  /*22a0*/  FFMA.FTZ R17, R243, R235, R16 ;  /* 0x000000ebf3117223 */ /* 0x000fc60000010010 */
[----:B------:R-:W-:Y:S01]  /*22b0*/  FADD.FTZ R16, R235, R18 ;  /* 0x00000012eb107221 */ /* 0x000fe20000010000 */
[----:B------:R-:W-:Y:S01]  /*22c0*/  FADD.FTZ R20, R20, R183 ;  /* 0x000000b714147221 */ /* 0x000fe20000010000 */
[----:B------:R-:W-:Y:S02]  /*22d0*/  FFMA.FTZ R17, R242, R234, R17 ;  /* 0x000000eaf2117223 */ /* 0x000fe40000010011 */
[----:B------:R-:W-:Y:S01]  /*22e0*/  FADD.FTZ R16, R234, R16 ;  /* 0x00000010ea107221 */ /* 0x000fe20000010000 */
[----:B------:R0:W-:Y:S01]  /*22f0*/  STL [R1+0x6c], R23 ;  /* 0x00006c1701007387 */ /* 0x0001e20000100800 */
[----:B------:R-:W-:Y:S01]  /*2300*/  FFMA.FTZ R17, R241, R233, R17 ;  /* 0x000000e9f1117223 */ /* 0x000fe20000010011 */
[----:B------:R-:W-:Y:S01]  /*2310*/  FMUL.FTZ R193, R193, R180 ;  /* 0x000000b4c1c17220 */ /* 0x000fe20000410000 */
[----:B------:R-:W-:Y:S01]  /*2320*/  FMUL.FTZ R191, R21, R27 ;  /* 0x0000001b15bf7220 */ /* 0x000fe20000410000 */
[----:B------:R1:W-:Y:S01]  /*2330*/  STL [R1+0x70], R22 ;  /* 0x0000701601007387 */ /* 0x0003e20000100800 */
[----:B------:R-:W-:-:S03]  /*2340*/  FADD.FTZ R16, R233, R16 ;  /* 0x00000010e9107221 */ /* 0x000fc60000010000 */
[----:B------:R2:W-:Y:S01]  /*2350*/  STL [R1+0x74], R20 ;  /* 0x0000741401007387 */ /* 0x0005e20000100800 */
[----:B------:R-:W-:-:S03]  /*2360*/  FFMA.FTZ R17, R240, R232, R17 ;  /* 0x000000e8f0117223 */ /* 0x000fc60000010011 */
[----:B------:R-:W3:Y:S01]  /*2370*/  LDL R181, [R1+0xe8] ;  /* 0x0000e80001b57983 */ /* 0x000ee20000100800 */
[----:B------:R-:W-:-:S03]  /*2380*/  FADD.FTZ R16, R232, R16 ;  /* 0x00000010e8107221 */ /* 0x000fc60000010000 */
[----:B------:R-:W4:Y:S04]  /*2390*/  LDL R180, [R1+0xec] ;  /* 0x0000ec0001b47983 */ /* 0x000f280000100800 */
[----:B------:R-:W4:Y:S04]  /*23a0*/  LDL R27, [R1+0xf0] ;  /* 0x0000f000011b7983 */ /* 0x000f280000100800 */
[----:B------:R-:W4:Y:S01]  /*23b0*/  LDL R26, [R1+0xf4] ;  /* 0x0000f400011a7983 */ /* 0x000f220000100800 */
[----:B------:R-:W-:-:S03]  /*23c0*/  FMUL.FTZ R196, R196, R189 ;  /* 0x000000bdc4c47220 */ /* 0x000fc60000410000 */
[----:B0-----:R-:W4:Y:S01]  /*23d0*/  LDL.LU R23, [R1+0x8c] ;  /* 0x00008c0001177983 */ /* 0x001f220000300800 */
[----:B------:R-:W-:-:S03]  /*23e0*/  FMUL.FTZ R190, R19, R183 ;  /* 0x000000b713be7220 */ /* 0x000fc60000410000 */
[----:B-1----:R-:W4:Y:S01]  /*23f0*/  LDL R22, [R1+0xdc] ;  /* 0x0000dc0001167983 */ /* 0x002f220000100800 */
[----:B------:R-:W-:Y:S01]  /*2400*/  FMUL.FTZ R197, R197, R188 ;  /* 0x000000bcc5c57220 */ /* 0x000fe20000410000 */
[C---:B------:R-:W-:Y:S02]  /*2410*/  FMUL.FTZ R189, R249.reuse, R25 ;  /* 0x00000019f9bd7220 */ /* 0x040fe40000410000 */
[----:B------:R-:W4:Y:S01]  /*2420*/  LDL.LU R21, [R1+0x90] ;  /* 0x0000900001157983 */ /* 0x000f220000300800 */
[C---:B------:R-:W-:Y:S01]  /*2430*/  FMUL.FTZ R188, R249.reuse, R24 ;  /* 0x00000018f9bc7220 */ /* 0x040fe20000410000 */
[----:B------:R-:W-:Y:S02]  /*2440*/  FMUL.FTZ R186, R249, R14 ;  /* 0x0000000ef9ba7220 */ /* 0x000fe40000410000 */
[----:B--2---:R-:W2:Y:S01]  /*2450*/  LDL R20, [R1+0xe0] ;  /* 0x0000e00001147983 */ /* 0x004ea20000100800 */
[----:B------:R-:W-:-:S03]  /*2460*/  FFMA.FTZ R14, R231, R223, R17 ;  /* 0x000000dfe70e7223 */ /* 0x000fc60000010011 */
[----:B------:R-:W2:Y:S01]  /*2470*/  LDL.LU R19, [R1+0x94] ;  /* 0x0000940001137983 */ /* 0x000ea20000300800 */
[----:B------:R-:W-:-:S03]  /*2480*/  FADD.FTZ R15, R223, R16 ;  /* 0x00000010df0f7221 */ /* 0x000fc60000010000 */
[----:B------:R-:W2:Y:S04]  /*2490*/  LDL R18, [R1+0xe4] ;  /* 0x0000e40001127983 */ /* 0x000ea80000100800 */
[----:B------:R-:W2:Y:S04]  /*24a0*/  LDL R25, [R1+0xd8] ;  /* 0x0000d80001197983 */ /* 0x000ea80000100800 */
[----:B------:R-:W2:Y:S04]  /*24b0*/  LDL.LU R24, [R1+0x88] ;  /* 0x0000880001187983 */ /* 0x000ea80000300800 */
[----:B------:R-:W2:Y:S04]  /*24c0*/  LDL.LU R17, [R1+0x84] ;  /* 0x0000840001117983 */ /* 0x000ea80000300800 */
[----:B------:R-:W2:Y:S04]  /*24d0*/  LDL.LU R16, [R1+0x80] ;  /* 0x0000800001107983 */ /* 0x000ea80000300800 */
[----:B------:R-:W2:Y:S04]  /*24e0*/  LDL.LU R13, [R1+0x7c] ;  /* 0x00007c00010d7983 */ /* 0x000ea80000300800 */
[----:B------:R-:W2:Y:S01]  /*24f0*/  LDL.LU R12, [R1+0x78] ;  /* 0x00007800010c7983 */ /* 0x000ea20000300800 */
[----:B------:R-:W-:Y:S01]  /*2500*/  FFMA.FTZ R14, R230, R222, R14 ;  /* 0x000000dee60e7223 */ /* 0x000fe2000001000e */
[----:B------:R-:W-:Y:S01]  /*2510*/  FFMA.FTZ R111, R208, R183, R111 ;  /* 0x000000b7d06f7223 */ /* 0x000fe2000001006f */
[----:B------:R-:W-:-:S02]  /*2520*/  FMUL.FTZ R183, R249, R11 ;  /* 0x0000000bf9b77220 */ /* 0x000fc40000410000 */
[----:B------:R-:W-:Y:S01]  /*2530*/  FFMA.FTZ R11, R229, R221, R14 ;  /* 0x000000dde50b7223 */ /* 0x000fe2000001000e */
[----:B------:R-:W-:Y:S01]  /*2540*/  FADD.FTZ R15, R222, R15 ;  /* 0x0000000fde0f7221 */ /* 0x000fe20000010000 */
[----:B------:R-:W-:Y:S02]  /*2550*/  FFMA.FTZ R109, R210, R182, R109 ;  /* 0x000000b6d26d7223 */ /* 0x000fe4000001006d */
[----:B------:R-:W-:Y:S01]  /*2560*/  FFMA.FTZ R11, R228, R220, R11 ;  /* 0x000000dce40b7223 */ /* 0x000fe2000001000b */
[----:B------:R-:W-:Y:S01]  /*2570*/  FMUL.FTZ R182, R249, R10 ;  /* 0x0000000af9b67220 */ /* 0x000fe20000410000 */
[----:B------:R-:W-:Y:S01]  /*2580*/  FADD.FTZ R10, R221, R15 ;  /* 0x0000000fdd0a7221 */ /* 0x000fe20000010000 */
[----:B------:R-:W-:-:S03]  /*2590*/  FFMA.FTZ R112, R189, R9, R112 ;  /* 0x00000009bd707223 */ /* 0x000fc60000010070 */
[----:B------:R-:W-:Y:S01]  /*25a0*/  FADD.FTZ R10, R220, R10 ;  /* 0x0000000adc0a7221 */ /* 0x000fe20000010000 */
[----:B------:R-:W-:-:S03]  /*25b0*/  FFMA.FTZ R113, R188, R8, R113 ;  /* 0x00000008bc717223 */ /* 0x000fc60000010071 */
[----:B------:R-:W-:Y:S01]  /*25c0*/  FADD.FTZ R10, R219, R10 ;  /* 0x0000000adb0a7221 */ /* 0x000fe20000010000 */
[----:B------:R-:W-:Y:S01]  /*25d0*/  FFMA.FTZ R114, R187, R7, R114 ;  /* 0x00000007bb727223 */ /* 0x000fe20000010072 */
[----:B------:R-:W-:Y:S01]  /*25e0*/  FFMA.FTZ R115, R186, R6, R115 ;  /* 0x00000006ba737223 */ /* 0x000fe20000010073 */
[----:B------:R-:W-:Y:S01]  /*25f0*/  FFMA.FTZ R116, R185, R5, R116 ;  /* 0x00000005b9747223 */ /* 0x000fe20000010074 */
[----:B------:R-:W-:Y:S01]  /*2600*/  FFMA.FTZ R117, R184, R4, R117 ;  /* 0x00000004b8757223 */ /* 0x000fe20000010075 */
[----:B------:R-:W-:Y:S01]  /*2610*/  FFMA.FTZ R118, R183, R3, R118 ;  /* 0x00000003b7767223 */ /* 0x000fe20000010076 */
[C---:B------:R-:W-:Y:S01]  /*2620*/  FMUL.FTZ R15, R249.reuse, R56 ;  /* 0x00000038f90f7220 */ /* 0x040fe20000410000 */
[----:B------:R-:W-:Y:S01]  /*2630*/  FMUL.FTZ R14, R249, R55 ;  /* 0x00000037f90e7220 */ /* 0x000fe20000410000 */
[----:B------:R-:W-:Y:S01]  /*2640*/  FFMA.FTZ R119, R182, R2, R119 ;  /* 0x00000002b6777223 */ /* 0x000fe20000010077 */
[----:B---3--:R-:W-:Y:S01]  /*2650*/  FMUL.FTZ R181, R181, R9 ;  /* 0x00000009b5b57220 */ /* 0x008fe20000410000 */
[----:B----4-:R-:W-:Y:S01]  /*2660*/  FMUL.FTZ R180, R180, R8 ;  /* 0x00000008b4b47220 */ /* 0x010fe20000410000 */
[----:B------:R-:W-:Y:S01]  /*2670*/  FMUL.FTZ R27, R27, R7 ;  /* 0x000000071b1b7220 */ /* 0x000fe20000410000 */
[----:B------:R-:W-:Y:S01]  /*2680*/  FMUL.FTZ R26, R26, R6 ;  /* 0x000000061a1a7220 */ /* 0x000fe20000410000 */
[----:B------:R-:W-:Y:S01]  /*2690*/  FADD.FTZ R23, R23, R4 ;  /* 0x0000000417177221 */ /* 0x000fe20000010000 */
[----:B------:R-:W-:Y:S01]  /*26a0*/  FADD.FTZ R21, R21, R3 ;  /* 0x0000000315157221 */ /* 0x000fe20000010000 */
[----:B--2---:R-:W-:Y:S01]  /*26b0*/  FADD.FTZ R19, R19, R2 ;  /* 0x0000000213137221 */ /* 0x004fe20000010000 */
[----:B------:R-:W-:Y:S01]  /*26c0*/  FADD.FTZ R12, R12, R9 ;  /* 0x000000090c0c7221 */ /* 0x000fe20000010000 */
[----:B------:R-:W-:-:S04]  /*26d0*/  FFMA.FTZ R9, R227, R219, R11 ;  /* 0x000000dbe3097223 */ /* 0x000fc8000001000b */
[----:B------:R-:W-:Y:S01]  /*26e0*/  FFMA.FTZ R9, R226, R218, R9 ;  /* 0x000000dae2097223 */ /* 0x000fe20000010009 */
[----:B------:R-:W-:-:S03]  /*26f0*/  FADD.FTZ R13, R13, R8 ;  /* 0x000000080d0d7221 */ /* 0x000fc60000010000 */
[----:B------:R-:W-:Y:S01]  /*2700*/  FFMA.FTZ R9, R225, R217, R9 ;  /* 0x000000d9e1097223 */ /* 0x000fe20000010009 */
[----:B------:R-:W-:Y:S01]  /*2710*/  FADD.FTZ R8, R218, R10 ;  /* 0x0000000ada087221 */ /* 0x000fe20000010000 */
[----:B------:R-:W-:Y:S02]  /*2720*/  FADD.FTZ R16, R16, R7 ;  /* 0x0000000710107221 */ /* 0x000fe40000010000 */
        /* <DEDUP_REMOVED lines=8> */
[----:B------:R-:W-:Y:S01]  /*27b0*/  FMUL.FTZ R25, R25, R5 ;  /* 0x0000000519197220 */ /* 0x000fe20000410000 */
[----:B------:R-:W-:Y:S01]  /*27c0*/  STL [R1+0x78], R12 ;  /* 0x0000780c01007387 */ /* 0x000fe20000100800 */
[----:B------:R-:W-:Y:S01]  /*27d0*/  FFMA.FTZ R5, R213, R195, R7 ;  /* 0x000000c3d5057223 */ /* 0x000fe20000010007 */
[----:B------:R-:W-:-:S02]  /*27e0*/  FADD.FTZ R6, R196, R6 ;  /* 0x00000006c4067221 */ /* 0x000fc40000010000 */
[----:B------:R-:W-:Y:S01]  /*27f0*/  STL [R1+0x7c], R13 ;  /* 0x00007c0d01007387 */ /* 0x000fe20000100800 */
[----:B------:R-:W-:-:S03]  /*2800*/  FFMA.FTZ R5, R212, R194, R5 ;  /* 0x000000c2d4057223 */ /* 0x000fc60000010005 */
[----:B------:R-:W-:Y:S04]  /*2810*/  STL [R1+0x80], R16 ;  /* 0x0000801001007387 */ /* 0x000fe80000100800 */
[----:B------:R-:W-:Y:S01]  /*2820*/  STL [R1+0x84], R17 ;  /* 0x0000841101007387 */ /* 0x000fe20000100800 */
[----:B------:R-:W-:-:S03]  /*2830*/  FADD.FTZ R6, R195, R6 ;  /* 0x00000006c3067221 */ /* 0x000fc60000010000 */
[----:B------:R0:W-:Y:S01]  /*2840*/  STL [R1+0x88], R24 ;  /* 0x0000881801007387 */ /* 0x0001e20000100800 */
[----:B------:R-:W-:-:S03]  /*2850*/  FFMA.FTZ R5, R211, R193, R5 ;  /* 0x000000c1d3057223 */ /* 0x000fc60000010005 */
[----:B------:R1:W-:Y:S04]  /*2860*/  STL [R1+0x8c], R23 ;  /* 0x00008c1701007387 */ /* 0x0003e80000100800 */
[----:B------:R2:W-:Y:S01]  /*2870*/  STL [R1+0x90], R21 ;  /* 0x0000901501007387 */ /* 0x0005e20000100800 */
[----:B0-----:R-:W-:-:S03]  /*2880*/  FMUL.FTZ R24, R22, R4 ;  /* 0x0000000416187220 */ /* 0x001fc60000410000 */
[----:B------:R0:W-:Y:S01]  /*2890*/  STL [R1+0x94], R19 ;  /* 0x0000941301007387 */ /* 0x0001e20000100800 */
[----:B-1----:R-:W-:Y:S01]  /*28a0*/  FMUL.FTZ R23, R20, R3 ;  /* 0x0000000314177220 */ /* 0x002fe20000410000 */
[C---:B------:R-:W-:Y:S01]  /*28b0*/  FMUL.FTZ R20, R249.reuse, R61 ;  /* 0x0000003df9147220 */ /* 0x040fe20000410000 */
[----:B------:R-:W-:Y:S01]  /*28c0*/  FMUL.FTZ R22, R18, R2 ;  /* 0x0000000212167220 */ /* 0x000fe20000410000 */
[C---:B--2---:R-:W-:Y:S02]  /*28d0*/  FMUL.FTZ R21, R249.reuse, R62 ;  /* 0x0000003ef9157220 */ /* 0x044fe40000410000 */
[----:B------:R1:W5:Y:S01]  /*28e0*/  LDL.LU R62, [R1+0x190] ;  /* 0x00019000013e7983 */ /* 0x0003620000300800 */
[C---:B------:R-:W-:Y:S01]  /*28f0*/  FMUL.FTZ R18, R249.reuse, R59 ;  /* 0x0000003bf9127220 */ /* 0x040fe20000410000 */
[C---:B0-----:R-:W-:Y:S02]  /*2900*/  FMUL.FTZ R19, R249.reuse, R60 ;  /* 0x0000003cf9137220 */ /* 0x041fe40000410000 */
[----:B------:R1:W5:Y:S01]  /*2910*/  LDL.LU R61, [R1+0x18c] ;  /* 0x00018c00013d7983 */ /* 0x0003620000300800 */
[----:B------:R-:W-:Y:S01]  /*2920*/  FADD.FTZ R4, R194, R6 ;  /* 0x00000006c2047221 */ /* 0x000fe20000010000 */
[----:B------:R-:W-:-:S02]  /*2930*/  FMUL.FTZ R17, R249, R58 ;  /* 0x0000003af9117220 */ /* 0x000fc40000410000 */
[----:B------:R1:W5:Y:S01]  /*2940*/  LDL.LU R60, [R1+0x188] ;  /* 0x00018800013c7983 */ /* 0x0003620000300800 */
[----:B------:R-:W-:-:S03]  /*2950*/  FFMA.FTZ R3, R210, R192, R5 ;  /* 0x000000c0d2037223 */ /* 0x000fc60000010005 */
[----:B------:R1:W5:Y:S01]  /*2960*/  LDL.LU R59, [R1+0x184] ;  /* 0x00018400013b7983 */ /* 0x0003620000300800 */
[----:B------:R-:W-:-:S03]  /*2970*/  FMUL.FTZ R16, R249, R57 ;  /* 0x00000039f9107220 */ /* 0x000fc60000410000 */
[----:B------:R-:W2:Y:S01]  /*2980*/  LDL.LU R9, [R1+0x98] ;  /* 0x0000980001097983 */ /* 0x000ea20000300800 */
[----:B------:R-:W-:-:S03]  /*2990*/  FADD.FTZ R4, R193, R4 ;  /* 0x00000004c1047221 */ /* 0x000fc60000010000 */
[----:B------:R1:W5:Y:S04]  /*29a0*/  LDL.LU R58, [R1+0x180] ;  /* 0x00018000013a7983 */ /* 0x0003680000300800 */
[----:B------:R-:W3:Y:S04]  /*29b0*/  LDL R5, [R1+0xc8] ;  /* 0x0000c80001057983 */ /* 0x000ee80000100800 */
[----:B------:R1:W5:Y:S01]  /*29c0*/  LDL.LU R57, [R1+0x17c] ;  /* 0x00017c0001397983 */ /* 0x0003620000300800 */
[----:B------:R-:W-:-:S03]  /*29d0*/  FADD.FTZ R4, R192, R4 ;  /* 0x00000004c0047221 */ /* 0x000fc60000010000 */
[----:B------:R-:W4:Y:S04]  /*29e0*/  LDL.LU R10, [R1+0x9c] ;  /* 0x00009c00010a7983 */ /* 0x000f280000300800 */
[----:B------:R1:W5:Y:S04]  /*29f0*/  LDL.LU R56, [R1+0x178] ;  /* 0x0001780001387983 */ /* 0x0003680000300800 */
[----:B------:R1:W5:Y:S04]  /*2a00*/  LDL.LU R55, [R1+0x174] ;  /* 0x0001740001377983 */ /* 0x0003680000300800 */
[----:B------:R-:W4:Y:S04]  /*2a10*/  LDL R8, [R1+0xcc] ;  /* 0x0000cc0001087983 */ /* 0x000f280000100800 */
[----:B------:R-:W4:Y:S01]  /*2a20*/  LDL.LU R7, [R1+0xa0] ;  /* 0x0000a00001077983 */ /* 0x000f220000300800 */
[----:B------:R-:W-:-:S03]  /*2a30*/  FADD.FTZ R2, R191, R4 ;  /* 0x00000004bf027221 */ /* 0x000fc60000010000 */
[----:B------:R-:W4:Y:S01]  /*2a40*/  LDL R4, [R1+0xd0] ;  /* 0x0000d00001047983 */ /* 0x000f220000100800 */
[----:B------:R-:W-:-:S03]  /*2a50*/  FFMA.FTZ R120, R21, R54, R120 ;  /* 0x0000003615787223 */ /* 0x000fc60000010078 */
[----:B------:R-:W4:Y:S01]  /*2a60*/  LDL.LU R6, [R1+0xa4] ;  /* 0x0000a40001067983 */ /* 0x000f220000300800 */
[----:B------:R-:W-:Y:S01]  /*2a70*/  FFMA.FTZ R122, R19, R53, R122 ;  /* 0x00000035137a7223 */ /* 0x000fe2000001007a */
[----:B--2---:R-:W-:-:S05]  /*2a80*/  FADD.FTZ R9, R9, R54 ;  /* 0x0000003609097221 */ /* 0x004fca0000010000 */
[----:B------:R0:W-:Y:S01]  /*2a90*/  STL [R1+0x98], R9 ;  /* 0x0000980901007387 */ /* 0x0001e20000100800 */
[----:B---3--:R-:W-:-:S03]  /*2aa0*/  FMUL.FTZ R13, R5, R54 ;  /* 0x00000036050d7220 */ /* 0x008fc60000410000 */
[----:B------:R1:W5:Y:S04]  /*2ab0*/  LDL.LU R54, [R1+0x170] ;  /* 0x0001700001367983 */ /* 0x0003680000300800 */
[----:B------:R-:W2:Y:S01]  /*2ac0*/  LDL R5, [R1+0xd4] ;  /* 0x0000d40001057983 */ /* 0x000ea20000100800 */
[----:B----4-:R-:W-:-:S03]  /*2ad0*/  FADD.FTZ R10, R10, R252 ;  /* 0x000000fc0a0a7221 */ /* 0x010fc60000010000 */
[----:B0-----:R-:W3:Y:S04]  /*2ae0*/  LDL.LU R9, [R1+0xa8] ;  /* 0x0000a80001097983 */ /* 0x001ee80000300800 */
[----:B------:R2:W-:Y:S01]  /*2af0*/  STL [R1+0x9c], R10 ;  /* 0x00009c0a01007387 */ /* 0x0005e20000100800 */
[----:B------:R-:W-:Y:S01]  /*2b00*/  FADD.FTZ R7, R7, R53 ;  /* 0x0000003507077221 */ /* 0x000fe20000010000 */
[----:B------:R-:W-:-:S04]  /*2b10*/  FMUL.FTZ R11, R4, R53 ;  /* 0x00000035040b7220 */ /* 0x000fc80000410000 */
[----:B------:R0:W-:Y:S04]  /*2b20*/  STL [R1+0xa0], R7 ;  /* 0x0000a00701007387 */ /* 0x0001e80000100800 */
[----:B------:R1:W5:Y:S04]  /*2b30*/  LDL.LU R53, [R1+0x16c] ;  /* 0x00016c0001357983 */ /* 0x0003680000300800 */
[----:B------:R-:W4:Y:S01]  /*2b40*/  LDL R4, [R1+0xb8] ;  /* 0x0000b80001047983 */ /* 0x000f220000100800 */
[----:B------:R-:W-:Y:S01]  /*2b50*/  FADD.FTZ R6, R6, R52 ;  /* 0x0000003406067221 */ /* 0x000fe20000010000 */
[-C--:B------:R-:W-:Y:S01]  /*2b60*/  FFMA.FTZ R121, R20, R252.reuse, R121 ;  /* 0x000000fc14797223 */ /* 0x080fe20000010079 */
[----:B------:R-:W-:-:S02]  /*2b70*/  FMUL.FTZ R12, R8, R252 ;  /* 0x000000fc080c7220 */ /* 0x000fc40000410000 */
[----:B------:R-:W4:Y:S01]  /*2b80*/  LDL.LU R252, [R1+0xac] ;  /* 0x0000ac0001fc7983 */ /* 0x000f220000300800 */
[----:B------:R-:W-:-:S03]  /*2b90*/  FFMA.FTZ R123, R18, R52, R123 ;  /* 0x00000034127b7223 */ /* 0x000fc6000001007b */
[----:B------:R-:W4:Y:S04]  /*2ba0*/  LDL R8, [R1+0xbc] ;  /* 0x0000bc0001087983 */ /* 0x000f280000100800 */
[----:B------:R1:W-:Y:S01]  /*2bb0*/  STL [R1+0xa4], R6 ;  /* 0x0000a40601007387 */ /* 0x0003e20000100800 */
[----:B------:R-:W-:Y:S01]  /*2bc0*/  FFMA.FTZ R124, R17, R51, R124 ;  /* 0x00000033117c7223 */ /* 0x000fe2000001007c */
[----:B--2---:R-:W-:Y:S02]  /*2bd0*/  FMUL.FTZ R10, R5, R52 ;  /* 0x00000034050a7220 */ /* 0x004fe40000410000 */
[----:B------:R2:W5:Y:S01]  /*2be0*/  LDL.LU R52, [R1+0x168] ;  /* 0x0001680001347983 */ /* 0x0005620000300800 */
[----:B---3--:R-:W-:-:S03]  /*2bf0*/  FADD.FTZ R9, R9, R51 ;  /* 0x0000003309097221 */ /* 0x008fc60000010000 */
[----:B0-----:R-:W3:Y:S04]  /*2c00*/  LDL.LU R7, [R1+0xb0] ;  /* 0x0000b00001077983 */ /* 0x001ee80000300800 */
[----:B-1----:R-:W2:Y:S04]  /*2c10*/  LDL R6, [R1+0xc0] ;  /* 0x0000c00001067983 */ /* 0x002ea80000100800 */
[----:B------:R-:W2:Y:S04]  /*2c20*/  LDL.LU R5, [R1+0xb4] ;  /* 0x0000b40001057983 */ /* 0x000ea80000300800 */
[----:B------:R4:W-:Y:S02]  /*2c30*/  STL [R1+0xa8], R9 ;  /* 0x0000a80901007387 */ /* 0x0009e40000100800 */
[----:B----4-:R-:W-:-:S02]  /*2c40*/  FMUL.FTZ R9, R4, R51 ;  /* 0x0000003304097220 */ /* 0x010fc40000410000 */
[----:B------:R0:W5:Y:S04]  /*2c50*/  LDL.LU R51, [R1+0x164] ;  /* 0x0001640001337983 */ /* 0x0001680000300800 */
[----:B------:R-:W4:Y:S01]  /*2c60*/  LDL R4, [R1+0xc4] ;  /* 0x0000c40001047983 */ /* 0x000f220000100800 */
[----:B------:R-:W-:Y:S01]  /*2c70*/  FADD.FTZ R252, R252, R50 ;  /* 0x00000032fcfc7221 */ /* 0x000fe20000010000 */
[-C--:B------:R-:W-:Y:S01]  /*2c80*/  FFMA.FTZ R125, R16, R50.reuse, R125 ;  /* 0x00000032107d7223 */ /* 0x080fe2000001007d */
[----:B------:R-:W-:-:S03]  /*2c90*/  FMUL.FTZ R8, R8, R50 ;  /* 0x0000003208087220 */ /* 0x000fc60000410000 */
[----:B------:R-:W-:Y:S01]  /*2ca0*/  STL [R1+0xac], R252 ;  /* 0x0000acfc01007387 */ /* 0x000fe20000100800 */
[----:B------:R-:W-:-:S03]  /*2cb0*/  FFMA.FTZ R126, R15, R49, R126 ;  /* 0x000000310f7e7223 */ /* 0x000fc6000001007e */
[----:B------:R0:W5:Y:S01]  /*2cc0*/  LDL.LU R50, [R1+0x160] ;  /* 0x0001600001327983 */ /* 0x0001620000300800 */
[----:B------:R-:W-:Y:S01]  /*2cd0*/  FFMA.FTZ R127, R14, R48, R127 ;  /* 0x000000300e7f7223 */ /* 0x000fe2000001007f */
[----:B------:R-:W-:Y:S01]  /*2ce0*/  FFMA.FTZ R3, R209, R191, R3 ;  /* 0x000000bfd1037223 */ /* 0x000fe20000010003 */
[----:B------:R-:W-:-:S03]  /*2cf0*/  FADD.FTZ R2, R190, R2 ;  /* 0x00000002be027221 */ /* 0x000fc60000010000 */
[----:B------:R-:W-:Y:S01]  /*2d00*/  FFMA.FTZ R3, R208, R190, R3 ;  /* 0x000000bed0037223 */ /* 0x000fe20000010003 */
[----:B------:R-:W-:-:S03]  /*2d10*/  FADD.FTZ R2, R181, R2 ;  /* 0x00000002b5027221 */ /* 0x000fc60000010000 */
[----:B------:R-:W-:Y:S01]  /*2d20*/  FFMA.FTZ R3, R189, R181, R3 ;  /* 0x000000b5bd037223 */ /* 0x000fe20000010003 */
[----:B---3--:R-:W-:-:S05]  /*2d30*/  FADD.FTZ R7, R7, R49 ;  /* 0x0000003107077221 */ /* 0x008fca0000010000 */
[----:B------:R1:W-:Y:S01]  /*2d40*/  STL [R1+0xb0], R7 ;  /* 0x0000b00701007387 */ /* 0x0003e20000100800 */
[----:B--2---:R-:W-:Y:S01]  /*2d50*/  FADD.FTZ R5, R5, R48 ;  /* 0x0000003005057221 */ /* 0x004fe20000010000 */
[----:B-1----:R-:W-:Y:S02]  /*2d60*/  FMUL.FTZ R7, R6, R49 ;  /* 0x0000003106077220 */ /* 0x002fe40000410000 */
[----:B------:R0:W5:Y:S04]  /*2d70*/  LDL.LU R49, [R1+0x15c] ;  /* 0x00015c0001317983 */ /* 0x0001680000300800 */
[----:B------:R1:W-:Y:S01]  /*2d80*/  STL [R1+0xb4], R5 ;  /* 0x0000b40501007387 */ /* 0x0003e20000100800 */
[----:B----4-:R-:W-:-:S03]  /*2d90*/  FMUL.FTZ R6, R4, R48 ;  /* 0x0000003004067220 */ /* 0x010fc60000410000 */
[----:B------:R0:W5:Y:S01]  /*2da0*/  LDL.LU R48, [R1+0x158] ;  /* 0x0001580001307983 */ /* 0x0001620000300800 */
        /* <DEDUP_REMOVED lines=29> */
[----:B-1----:R-:W-:Y:S01]  /*2f80*/  FADD.FTZ R5, R2, R6 ;  /* 0x0000000602057221 */ /* 0x002fe20000010000 */
[----:B0-----:R-:W-:Y:S06]  /*2f90*/  BRA `(.L_x_14136) ;  /* 0x0000000400287947 */ /* 0x001fec0003800000 */
.L_x_14135:
        /* <DEDUP_REMOVED lines=36> */
.L_x_14137:
        /* <DEDUP_REMOVED lines=38> */
.L_x_14136:
[----:B------:R-:W-:Y:S05]  /*3440*/  BSYNC.RECONVERGENT B1 ;  /* 0x0000000000017941 */ /* 0x000fea0003800200 */
.L_x_14134:
        /* <DEDUP_REMOVED lines=22> */
.L_x_14542:
        /* <DEDUP_REMOVED lines=48> */
[----:B0-----:R-:W-:-:S04]  /*38b0*/  HADD2.F32 R2, -RZ, R168.H0_H0 ;  /* 0x200000a8ff027230 */ /* 0x001fc80000004100 */
[----:B------:R-:W-:-:S05]  /*38c0*/  FSEL R252, R252, RZ, P0 ;  /* 0x000000fffcfc7208 */ /* 0x000fca0000000000 */
[----:B------:R-:W-:-:S04]  /*38d0*/  FMUL.FTZ R252, R252, UR13 ;  /* 0x0000000dfcfc7c20 */ /* 0x000fc80008410000 */
[----:B------:R-:W-:-:S04]  /*38e0*/  FMUL.FTZ R252, R252, UR12 ;  /* 0x0000000cfcfc7c20 */ /* 0x000fc80008410000 */
[----:B------:R-:W-:Y:S02]  /*38f0*/  FMUL.FTZ R252, R2, R252 ;  /* 0x000000fc02fc7220 */ /* 0x000fe40000410000 */
[----:B------:R0:W5:Y:S05]  /*3900*/  LDL.LU R2, [R1+0x158] ;  /* 0x0001580001027983 */ /* 0x00016a0000300800 */
.L_x_14145:
[----:B------:R-:W-:Y:S05]  /*3910*/  BSYNC.RECONVERGENT B3 ;  /* 0x0000000000037941 */ /* 0x000fea0003800200 */
.L_x_14144:
        /* <DEDUP_REMOVED lines=12> */
.L_x_14143:
[----:B------:R-:W-:Y:S05]  /*39e0*/  BSYNC.RECONVERGENT B2 ;  /* 0x0000000000027941 */ /* 0x000fea0003800200 */
.L_x_14142:
        /* <DEDUP_REMOVED lines=11> */
[----:B-1----:R-:W-:-:S04]  /*3aa0*/  HADD2.F32 R0, -RZ, R168.H1_H1 ;  /* 0x300000a8ff007230 */ /* 0x002fc80000004100 */
[----:B------:R-:W-:-:S05]  /*3ab0*/  FSEL R252, R252, RZ, P1 ;  /* 0x000000fffcfc7208 */ /* 0x000fca0000800000 */
[----:B------:R-:W-:-:S04]  /*3ac0*/  FMUL.FTZ R252, R252, UR13 ;  /* 0x0000000dfcfc7c20 */ /* 0x000fc80008410000 */
[----:B------:R-:W-:-:S04]  /*3ad0*/  FMUL.FTZ R252, R252, UR12 ;  /* 0x0000000cfcfc7c20 */ /* 0x000fc80008410000 */
[----:B------:R-:W-:Y:S02]  /*3ae0*/  FMUL.FTZ R252, R0, R252 ;  /* 0x000000fc00fc7220 */ /* 0x000fe40000410000 */
[----:B------:R1:W5:Y:S05]  /*3af0*/  LDL.LU R0, [R1+0x158] ;  /* 0x0001580001007983 */ /* 0x00036a0000300800 */
.L_x_14149:
[----:B------:R-:W-:Y:S05]  /*3b00*/  BSYNC.RECONVERGENT B3 ;  /* 0x0000000000037941 */ /* 0x000fea0003800200 */
.L_x_14148:
        /* <DEDUP_REMOVED lines=12> */
.L_x_14147:
[----:B------:R-:W-:Y:S05]  /*3bd0*/  BSYNC.RECONVERGENT B2 ;  /* 0x0000000000027941 */ /* 0x000fea0003800200 */
.L_x_14146:
        /* <DEDUP_REMOVED lines=11> */
[----:B--2---:R-:W-:-:S04]  /*3c90*/  HADD2.F32 R0, -RZ, R169.H0_H0 ;  /* 0x200000a9ff007230 */ /* 0x004fc80000004100 */
[----:B------:R-:W-:-:S05]  /*3ca0*/  FSEL R252, R252, RZ, P1 ;  /* 0x000000fffcfc7208 */ /* 0x000fca0000800000 */
[----:B------:R-:W-:-:S04]  /*3cb0*/  FMUL.FTZ R252, R252, UR13 ;  /* 0x0000000dfcfc7c20 */ /* 0x000fc80008410000 */
[----:B------:R-:W-:-:S04]  /*3cc0*/  FMUL.FTZ R252, R252, UR12 ;  /* 0x0000000cfcfc7c20 */ /* 0x000fc80008410000 */
[----:B------:R-:W-:Y:S02]  /*3cd0*/  FMUL.FTZ R252, R0, R252 ;  /* 0x000000fc00fc7220 */ /* 0x000fe40000410000 */
[----:B------:R2:W5:Y:S05]  /*3ce0*/  LDL.LU R0, [R1+0x158] ;  /* 0x0001580001007983 */ /* 0x00056a0000300800 */
.L_x_14153:
[----:B------:R-:W-:Y:S05]  /*3cf0*/  BSYNC.RECONVERGENT B3 ;  /* 0x0000000000037941 */ /* 0x000fea0003800200 */
.L_x_14152:
        /* <DEDUP_REMOVED lines=12> */
.L_x_14151:
[----:B------:R-:W-:Y:S05]  /*3dc0*/  BSYNC.RECONVERGENT B2 ;  /* 0x0000000000027941 */ /* 0x000fea0003800200 */
.L_x_14150:
        /* <DEDUP_REMOVED lines=11> */
[----:B---3--:R-:W-:-:S04]  /*3e80*/  HADD2.F32 R0, -RZ, R169.H1_H1 ;  /* 0x300000a9ff007230 */ /* 0x008fc80000004100 */
[----:B------:R-:W-:-:S05]  /*3e90*/  FSEL R252, R252, RZ, P1 ;  /* 0x000000fffcfc7208 */ /* 0x000fca0000800000 */
[----:B------:R-:W-:-:S04]  /*3ea0*/  FMUL.FTZ R252, R252, UR13 ;  /* 0x0000000dfcfc7c20 */ /* 0x000fc80008410000 */
[----:B------:R-:W-:-:S04]  /*3eb0*/  FMUL.FTZ R252, R252, UR12 ;  /* 0x0000000cfcfc7c20 */ /* 0x000fc80008410000 */
[----:B------:R-:W-:Y:S02]  /*3ec0*/  FMUL.FTZ R252, R0, R252 ;  /* 0x000000fc00fc7220 */ /* 0x000fe40000410000 */
[----:B------:R3:W5:Y:S05]  /*3ed0*/  LDL.LU R0, [R1+0x158] ;  /* 0x0001580001007983 */ /* 0x00076a0000300800 */
.L_x_14157:
[----:B------:R-:W-:Y:S05]  /*3ee0*/  BSYNC.RECONVERGENT B3 ;  /* 0x0000000000037941 */ /* 0x000fea0003800200 */
.L_x_14156:
        /* <DEDUP_REMOVED lines=12> */
.L_x_14155:
[----:B------:R-:W-:Y:S05]  /*3fb0*/  BSYNC.RECONVERGENT B2 ;  /* 0x0000000000027941 */ /* 0x000fea0003800200 */
.L_x_14154:
        /* <DEDUP_REMOVED lines=11> */
[----:B----4-:R-:W-:-:S04]  /*4070*/  HADD2.F32 R0, -RZ, R170.H0_H0 ;  /* 0x200000aaff007230 */ /* 0x010fc80000004100 */
[----:B------:R-:W-:-:S05]  /*4080*/  FSEL R252, R252, RZ, P1 ;  /* 0x000000fffcfc7208 */ /* 0x000fca0000800000 */
[----:B------:R-:W-:-:S04]  /*4090*/  FMUL.FTZ R252, R252, UR13 ;  /* 0x0000000dfcfc7c20 */ /* 0x000fc80008410000 */
[----:B------:R-:W-:-:S04]  /*40a0*/  FMUL.FTZ R252, R252, UR12 ;  /* 0x0000000cfcfc7c20 */ /* 0x000fc80008410000 */
[----:B------:R-:W-:Y:S02]  /*40b0*/  FMUL.FTZ R252, R0, R252 ;  /* 0x000000fc00fc7220 */ /* 0x000fe40000410000 */
[----:B------:R4:W5:Y:S05]  /*40c0*/  LDL.LU R0, [R1+0x158] ;  /* 0x0001580001007983 */ /* 0x00096a0000300800 */
.L_x_14161:
[----:B------:R-:W-:Y:S05]  /*40d0*/  BSYNC.RECONVERGENT B3 ;  /* 0x0000000000037941 */ /* 0x000fea0003800200 */
.L_x_14160:
        /* <DEDUP_REMOVED lines=12> */
.L_x_14159:
[----:B------:R-:W-:Y:S05]  /*41a0*/  BSYNC.RECONVERGENT B2 ;  /* 0x0000000000027941 */ /* 0x000fea0003800200 */
.L_x_14158:
        /* <DEDUP_REMOVED lines=11> */
[----:B0-----:R-:W-:-:S04]  /*4260*/  HADD2.F32 R0, -RZ, R170.H1_H1 ;  /* 0x300000aaff007230 */ /* 0x001fc80000004100 */
[----:B------:R-:W-:-:S05]  /*4270*/  FSEL R252, R252, RZ, P1 ;  /* 0x000000fffcfc7208 */ /* 0x000fca0000800000 */
[----:B------:R-:W-:-:S04]  /*4280*/  FMUL.FTZ R252, R252, UR13 ;  /* 0x0000000dfcfc7c20 */ /* 0x000fc80008410000 */
[----:B------:R-:W-:-:S04]  /*4290*/  FMUL.FTZ R252, R252, UR12 ;  /* 0x0000000cfcfc7c20 */ /* 0x000fc80008410000 */
[----:B------:R-:W-:Y:S02]  /*42a0*/  FMUL.FTZ R252, R0, R252 ;  /* 0x000000fc00fc7220 */ /* 0x000fe40000410000 */
[----:B------:R0:W5:Y:S05]  /*42b0*/  LDL.LU R0, [R1+0x158] ;  /* 0x0001580001007983 */ /* 0x00016a0000300800 */
.L_x_14165:
[----:B------:R-:W-:Y:S05]  /*42c0*/  BSYNC.RECONVERGENT B3 ;  /* 0x0000000000037941 */ /* 0x000fea0003800200 */
.L_x_14164:
        /* <DEDUP_REMOVED lines=12> */
.L_x_14163:
[----:B------:R-:W-:Y:S05]  /*4390*/  BSYNC.RECONVERGENT B2 ;  /* 0x0000000000027941 */ /* 0x000fea0003800200 */
.L_x_14162:
        /* <DEDUP_REMOVED lines=17> */
.L_x_14169:
[----:B------:R-:W-:Y:S05]  /*44b0*/  BSYNC.RECONVERGENT B3 ;  /* 0x0000000000037941 */ /* 0x000fea0003800200 */
.L_x_14168:
        /* <DEDUP_REMOVED lines=12> */
.L_x_14167:
[----:B------:R-:W-:Y:S05]  /*4580*/  BSYNC.RECONVERGENT B2 ;  /* 0x0000000000027941 */ /* 0x000fea0003800200 */
.L_x_14166:
[----:B------:R-:W-:Y:S05]  /*4590*/  @!P3 BRA `(.L_x_14170) ;  /* 0x0000002000a0b947 */ /* 0x000fea0003800000 */
[----:B-----5:R-:W-:Y:S01]  /*45a0*/  ISETP.GE.U32.AND P0, PT, R206, RZ, PT ;  /* 0x000000ffce00720c */ /* 0x020fe20003f06070 */
[----:B------:R-:W-:Y:S01]  /*45b0*/  BSSY.RECONVERGENT B2, `(.L_x_14171) ;  /* 0x000000d000027945 */ /* 0x000fe20003800200 */
[----:B------:R-:W-:Y:S02]  /*45c0*/  HFMA2 R206, -RZ, RZ, 0, 0 ;  /* 0x00000000ffce7431 */ /* 0x000fe400000001ff */
        /* <DEDUP_REMOVED lines=11> */
.L_x_14172:
[----:B------:R-:W-:Y:S05]  /*4680*/  BSYNC.RECONVERGENT B2 ;  /* 0x0000000000027941 */ /* 0x000fea0003800200 */
.L_x_14171:
        /* <DEDUP_REMOVED lines=13> */
.L_x_14141:
        /* <DEDUP_REMOVED lines=17> */
[----:B0-----:R-:W-:-:S05]  /*4870*/  @P1 HADD2.F32 R178, -RZ, R168.H0_H0 ;  /* 0x200000a8ffb21230 */ /* 0x001fca0000004100 */
[-C--:B------:R-:W-:Y:S01]  /*4880*/  @P1 FMUL.FTZ R177, R178, R176.reuse ;  /* 0x000000b0b2b11220 */ /* 0x080fe20000410000 */
[----:B------:R-:W-:-:S03]  /*4890*/  FMUL.FTZ R176, R48, R176 ;  /* 0x000000b030b07220 */ /* 0x000fc60000410000 */
[----:B------:R-:W-:Y:S02]  /*48a0*/  FADD.FTZ R164, R164, R177 ;  /* 0x000000b1a4a47221 */ /* 0x000fe40000010000 */
[----:B------:R-:W-:-:S04]  /*48b0*/  FSEL R176, R176, RZ, P1 ;  /* 0x000000ffb0b07208 */ /* 0x000fc80000800000 */
[----:B------:R-:W-:-:S04]  /*48c0*/  F2FP.F16.F32.PACK_AB R176, RZ, R176 ;  /* 0x000000b0ffb0723e */ /* 0x000fc800000000ff */
[----:B------:R-:W-:-:S07]  /*48d0*/  PRMT R172, R176, 0x7610, R172 ;  /* 0x00007610b0ac7816 */ /* 0x000fce00000000ac */
.L_x_14174:
[----:B------:R-:W-:Y:S05]  /*48e0*/  BSYNC.RECONVERGENT B2 ;  /* 0x0000000000027941 */ /* 0x000fea0003800200 */
.L_x_14173:
[----:B------:R-:W-:Y:S04]  /*48f0*/  BSSY.RECONVERGENT B2, `(.L_x_14175) ;  /* 0x000000d000027945 */ /* 0x000fe80003800200 */
[----:B------:R-:W-:Y:S05]  /*4900*/  @!P3 BRA `(.L_x_14176) ;  /* 0x00000000002cb947 */ /* 0x000fea0003800000 */
[----:B------:R-:W-:Y:S01]  /*4910*/  LOP3.LUT P1, RZ, R206, 0xff00, RZ, 0xc0, !PT ;  /* 0x0000ff00ceff7812 */ /* 0x000fe2000782c0ff */
[----:B------:R-:W-:Y:S01]  /*4920*/  FMUL.FTZ R176, R179, UR13 ;  /* 0x0000000db3b07c20 */ /* 0x000fe20008410000 */
[----:B------:R-:W-:-:S03]  /*4930*/  HFMA2 R177, -RZ, RZ, 0, 0 ;  /* 0x00000000ffb17431 */ /* 0x000fc600000001ff */
[----:B------:R-:W-:-:S08]  /*4940*/  FMUL.FTZ R176, R176, UR12 ;  /* 0x0000000cb0b07c20 */ /* 0x000fd00008410000 */
[----:B0-----:R-:W-:-:S05]  /*4950*/  @P1 HADD2.F32 R178, -RZ, R168.H1_H1 ;  /* 0x300000a8ffb21230 */ /* 0x001fca0000004100 */
[-C--:B------:R-:W-:Y:S01]  /*4960*/  @P1 FMUL.FTZ R177, R178, R176.reuse ;  /* 0x000000b0b2b11220 */ /* 0x080fe20000410000 */
[----:B------:R-:W-:-:S03]  /*4970*/  FMUL.FTZ R176, R49, R176 ;  /* 0x000000b031b07220 */ /* 0x000fc60000410000 */
[----:B------:R-:W-:Y:S02]  /*4980*/  FADD.FTZ R165, R165, R177 ;  /* 0x000000b1a5a57221 */ /* 0x000fe40000010000 */
[----:B------:R-:W-:-:S04]  /*4990*/  FSEL R176, R176, RZ, P1 ;  /* 0x000000ffb0b07208 */ /* 0x000fc80000800000 */
[----:B------:R-:W-:-:S04]  /*49a0*/  F2FP.F16.F32.PACK_AB R176, RZ, R176 ;  /* 0x000000b0ffb0723e */ /* 0x000fc800000000ff */
[----:B------:R-:W-:-:S07]  /*49b0*/  PRMT R172, R172, 0x5410, R176 ;  /* 0x00005410acac7816 */ /* 0x000fce00000000b0 */
.L_x_14176:
[----:B------:R-:W-:Y:S05]  /*49c0*/  BSYNC.RECONVERGENT B2 ;  /* 0x0000000000027941 */ /* 0x000fea0003800200 */
.L_x_14175:
        /* <DEDUP_REMOVED lines=17> */
.L_x_14178:
[----:B------:R-:W-:Y:S05]  /*4ae0*/  BSYNC.RECONVERGENT B2 ;  /* 0x0000000000027941 */ /* 0x000fea0003800200 */
.L_x_14177:
        /* <DEDUP_REMOVED lines=17> */
.L_x_14180:
[----:B------:R-:W-:Y:S05]  /*4c00*/  BSYNC.RECONVERGENT B2 ;  /* 0x0000000000027941 */ /* 0x000fea0003800200 */
.L_x_14179:
        /* <DEDUP_REMOVED lines=11> */
[----:B0-----:R-:W-:-:S05]  /*4cc0*/  @P1 HADD2.F32 R0, -RZ, R170.H0_H0 ;  /* 0x200000aaff001230 */ /* 0x001fca0000004100 */
[-C--:B------:R-:W-:Y:S02]  /*4cd0*/  @P1 FMUL.FTZ R252, R0, R176.reuse ;  /* 0x000000b000fc1220 */ /* 0x080fe40000410000 */
[----:B------:R0:W5:Y:S01]  /*4ce0*/  LDL.LU R0, [R1+0x158] ;  /* 0x0001580001007983 */ /* 0x0001620000300800 */
[----:B------:R-:W-:Y:S01]  /*4cf0*/  FMUL.FTZ R176, R52, R176 ;  /* 0x000000b034b07220 */ /* 0x000fe20000410000 */
[----:B------:R-:W-:-:S04]  /*4d00*/  FADD.FTZ R160, R160, R252 ;  /* 0x000000fca0a07221 */ /* 0x000fc80000010000 */
[----:B------:R-:W-:-:S04]  /*4d10*/  FSEL R176, R176, RZ, P1 ;  /* 0x000000ffb0b07208 */ /* 0x000fc80000800000 */
[----:B------:R-:W-:-:S04]  /*4d20*/  F2FP.F16.F32.PACK_AB R176, RZ, R176 ;  /* 0x000000b0ffb0723e */ /* 0x000fc800000000ff */
[----:B0-----:R-:W-:-:S07]  /*4d30*/  PRMT R174, R176, 0x7610, R174 ;  /* 0x00007610b0ae7816 */ /* 0x001fce00000000ae */
.L_x_14182:
[----:B------:R-:W-:Y:S05]  /*4d40*/  BSYNC.RECONVERGENT B2 ;  /* 0x0000000000027941 */ /* 0x000fea0003800200 */
.L_x_14181:
        /* <DEDUP_REMOVED lines=11> */
[----:B0-----:R-:W-:Y:S02]  /*4e00*/  @P1 HADD2.F32 R2, -RZ, R170.H1_H1 ;  /* 0x300000aaff021230 */ /* 0x001fe40000004100 */
[----:B-1----:R-:W-:-:S03]  /*4e10*/  HFMA2 R0, -RZ, RZ, 0, 0 ;  /* 0x00000000ff007431 */ /* 0x002fc600000001ff */
[-C--:B------:R-:W-:Y:S02]  /*4e20*/  @P1 FMUL.FTZ R0, R2, R252.reuse ;  /* 0x000000fc02001220 */ /* 0x080fe40000410000 */
[----:B------:R0:W5:Y:S02]  /*4e30*/  LDL.LU R2, [R1+0x15c] ;  /* 0x00015c0001027983 */ /* 0x0001640000300800 */
[----:B------:R-:W-:Y:S02]  /*4e40*/  FADD.FTZ R161, R161, R0 ;  /* 0x00000000a1a17221 */ /* 0x000fe40000010000 */
[----:B------:R0:W5:Y:S01]  /*4e50*/  LDL.LU R0, [R1+0x158] ;  /* 0x0001580001007983 */ /* 0x0001620000300800 */
[----:B------:R-:W-:-:S05]  /*4e60*/  FMUL.FTZ R252, R53, R252 ;  /* 0x000000fc35fc7220 */ /* 0x000fca0000410000 */
[----:B------:R-:W-:-:S04]  /*4e70*/  FSEL R252, R252, RZ, P1 ;  /* 0x000000fffcfc7208 */ /* 0x000fc80000800000 */
[----:B------:R-:W-:-:S04]  /*4e80*/  F2FP.F16.F32.PACK_AB R252, RZ, R252 ;  /* 0x000000fcfffc723e */ /* 0x000fc800000000ff */
[----:B0-----:R-:W-:-:S07]  /*4e90*/  PRMT R174, R174, 0x5410, R252 ;  /* 0x00005410aeae7816 */ /* 0x001fce00000000fc */
.L_x_14184:
[----:B------:R-:W-:Y:S05]  /*4ea0*/  BSYNC.RECONVERGENT B2 ;  /* 0x0000000000027941 */ /* 0x000fea0003800200 */
.L_x_14183:
[----:B------:R-:W2:Y:S01]  /*4eb0*/  LDL.LU R252, [R1+0xc] ;  /* 0x00000c0001fc7983 */ /* 0x000ea20000300800 */
[----:B------:R-:W-:-:S03]  /*4ec0*/  F2FP.F16.F32.PACK_AB R178, R176, R178 ;  /* 0x000000b2b0b2723e */ /* 0x000fc600000000ff */
[----:B------:R-:W2:Y:S01]  /*4ed0*/  LDL.LU R176, [R1+0x8] ;  /* 0x0000080001b07983 */ /* 0x000ea20000300800 */
[----:B------:R-:W-:Y:S01]  /*4ee0*/  F2FP.F16.F32.PACK_AB R177, R177, R179 ;  /* 0x000000b3b1b1723e */ /* 0x000fe200000000ff */
[----:B------:R-:W-:Y:S01]  /*4ef0*/  FFMA.FTZ R179, R240, R4, R5 ;  /* 0x00000004f0b37223 */ /* 0x000fe20000010005 */
[----:B------:R-:W-:Y:S03]  /*4f00*/  BSSY.RECONVERGENT B2, `(.L_x_14185) ;  /* 0x000001a000027945 */ /* 0x000fe60003800200 */
[----:B------:R-:W-:-:S04]  /*4f10*/  FADD.FTZ R179, R232, -R179 ;  /* 0x800000b3e8b37221 */ /* 0x000fc80000010000 */
[----:B------:R-:W-:-:S05]  /*4f20*/  FMUL.FTZ R179, R249, R179 ;  /* 0x000000b3f9b37220 */ /* 0x000fca0000410000 */
[----:B------:R-:W-:-:S05]  /*4f30*/  FSEL R179, R179, RZ, P0 ;  /* 0x000000ffb3b37208 */ /* 0x000fca0000000000 */
[----:B------:R0:W-:Y:S01]  /*4f40*/  STL [R1+0x8], R179 ;  /* 0x000008b301007387 */ /* 0x0001e20000100800 */
[----:B--2---:R-:W-:Y:S01]  /*4f50*/  F2FP.F16.F32.PACK_AB R176, R176, R252 ;  /* 0x000000fcb0b0723e */ /* 0x004fe200000000ff */
        /* <DEDUP_REMOVED lines=10> */
[----:B0-----:R-:W-:Y:S01]  /*5000*/  @P0 HADD2.F32 R2, -RZ, R171.H0_H0 ;  /* 0x200000abff020230 */ /* 0x001fe20000004100 */
[----:B-1----:R-:W-:-:S04]  /*5010*/  MOV R0, RZ ;  /* 0x000000ff00007202 */ /* 0x002fc80000000f00 */
        /* <DEDUP_REMOVED lines=8> */
.L_x_14186:
[----:B------:R-:W-:Y:S05]  /*50a0*/  BSYNC.RECONVERGENT B2 ;  /* 0x0000000000027941 */ /* 0x000fea0003800200 */
.L_x_14185:
[----:B------:R-:W2:Y:S02]  /*50b0*/  LDL R252, [R1+0x8] ;  /* 0x0000080001fc7983 */ /* 0x000ea40000100800 */
[----:B--2---:R-:W-:Y:S01]  /*50c0*/  F2FP.F16.F32.PACK_AB R179, R252, R179 ;  /* 0x000000b3fcb3723e */ /* 0x004fe200000000ff */
[----:B------:R-:W-:Y:S06]  /*50d0*/  @!P3 BRA `(.L_x_14170) ;  /* 0x0000001400d0b947 */ /* 0x000fec0003800000 */
[----:B------:R-:W-:Y:S01]  /*50e0*/  ISETP.GE.U32.AND P0, PT, R206, RZ, PT ;  /* 0x000000ffce00720c */ /* 0x000fe20003f06070 */
[----:B------:R-:W-:-:S03]  /*50f0*/  FMUL.FTZ R206, R252, UR13 ;  /* 0x0000000dfcce7c20 */ /* 0x000fc60008410000 */
[----:B------:R-:W-:Y:S01]  /*5100*/  ISETP.GE.U32.AND.EX P0, PT, R207, 0x1000000, PT, P0 ;  /* 0x01000000cf00780c */ /* 0x000fe20003f06100 */
[----:B------:R-:W-:Y:S01]  /*5110*/  FMUL.FTZ R252, R206, UR12 ;  /* 0x0000000ccefc7c20 */ /* 0x000fe20008410000 */
[----:B------:R-:W-:-:S11]  /*5120*/  HFMA2 R206, -RZ, RZ, 0, 0 ;  /* 0x00000000ffce7431 */ /* 0x000fd600000001ff */
        /* <DEDUP_REMOVED lines=8> */
.L_x_14140:
        /* <DEDUP_REMOVED lines=14> */
[----:B------:R-:W-:-:S05]  /*5290*/  HADD2.F32 R252, -RZ, R44.H0_H0 ;  /* 0x2000002cfffc7230 */ /* 0x000fca0000004100 */
[----:B------:R-:W-:-:S03]  /*52a0*/  @P1 FFMA.FTZ R252, R249, R3, R252 ;  /* 0x00000003f9fc1223 */ /* 0x000fc600000100fc */
[----:B------:R-:W-:Y:S02]  /*52b0*/  @P0 HADD2.F32 R3, -RZ, R168.H0_H0 ;  /* 0x200000a8ff030230 */ /* 0x000fe40000004100 */
        /* <DEDUP_REMOVED lines=9> */
[----:B------:R-:W-:-:S04]  /*5350*/  F2FP.F16.F32.PACK_AB R252, RZ, R252 ;  /* 0x000000fcfffc723e */ /* 0x000fc800000000ff */
[----:B0-----:R-:W-:-:S07]  /*5360*/  PRMT R172, R252, 0x7610, R172 ;  /* 0x00007610fcac7816 */ /* 0x001fce00000000ac */
.L_x_14189:
[----:B------:R-:W-:Y:S05]  /*5370*/  BSYNC.RECONVERGENT B2 ;  /* 0x0000000000027941 */ /* 0x000fea0003800200 */
.L_x_14188:
[----:B------:R-:W-:Y:S04]  /*5380*/  BSSY.RECONVERGENT B2, `(.L_x_14190) ;  /* 0x0000015000027945 */ /* 0x000fe80003800200 */
[----:B------:R-:W-:Y:S05]  /*5390*/  @!P3 BRA `(.L_x_14191) ;  /* 0x00000000004cb947 */ /* 0x000fea0003800000 */
[----:B------:R-:W-:Y:S01]  /*53a0*/  @P1 FFMA.FTZ R252, R246, R4, R5 ;  /* 0x00000004f6fc1223 */ /* 0x000fe20000010005 */
[----:B-----5:R0:W-:Y:S01]  /*53b0*/  STL [R1+0x15c], R2 ;  /* 0x00015c0201007387 */ /* 0x0201e20000100800 */
[----:B------:R-:W-:-:S03]  /*53c0*/  LOP3.LUT P0, RZ, R206, 0xff00, RZ, 0xc0, !PT ;  /* 0x0000ff00ceff7812 */ /* 0x000fc6000780c0ff */
[----:B------:R1:W-:Y:S01]  /*53d0*/  STL [R1+0x158], R0 ;  /* 0x0001580001007387 */ /* 0x0003e20000100800 */
[----:B0-----:R-:W-:Y:S01]  /*53e0*/  @P1 FADD.FTZ R2, R238, -R252 ;  /* 0x800000fcee021221 */ /* 0x001fe20000010000 */
[----:B------:R-:W-:-:S05]  /*53f0*/  HADD2.F32 R252, -RZ, R44.H1_H1 ;  /* 0x3000002cfffc7230 */ /* 0x000fca0000004100 */
[----:B------:R-:W-:-:S03]  /*5400*/  @P1 FFMA.FTZ R252, R249, R2, R252 ;  /* 0x00000002f9fc1223 */ /* 0x000fc600000100fc */
[----:B------:R-:W-:Y:S02]  /*5410*/  @P0 HADD2.F32 R2, -RZ, R168.H1_H1 ;  /* 0x300000a8ff020230 */ /* 0x000fe40000004100 */
[----:B------:R-:W-:-:S04]  /*5420*/  FMUL.FTZ R252, R252, UR13 ;  /* 0x0000000dfcfc7c20 */ /* 0x000fc80008410000 */
[----:B-1----:R-:W-:Y:S01]  /*5430*/  FMUL.FTZ R0, R252, UR12 ;  /* 0x0000000cfc007c20 */ /* 0x002fe20008410000 */
[----:B------:R-:W-:-:S03]  /*5440*/  HFMA2 R252, -RZ, RZ, 0, 0 ;  /* 0x00000000fffc7431 */ /* 0x000fc600000001ff */
        /* <DEDUP_REMOVED lines=8> */
.L_x_14191:
[----:B------:R-:W-:Y:S05]  /*54d0*/  BSYNC.RECONVERGENT B2 ;  /* 0x0000000000027941 */ /* 0x000fea0003800200 */
.L_x_14190:
[----:B------:R-:W-:Y:S04]  /*54e0*/  BSSY.RECONVERGENT B2, `(.L_x_14192) ;  /* 0x0000015000027945 */ /* 0x000fe80003800200 */
[----:B------:R-:W-:Y:S05]  /*54f0*/  @!P3 BRA `(.L_x_14193) ;  /* 0x00000000004cb947 */ /* 0x000fea0003800000 */
[----:B------:R-:W-:Y:S01]  /*5500*/  @P1 FFMA.FTZ R252, R245, R4, R5 ;  /* 0x00000004f5fc1223 */ /* 0x000fe20000010005 */
[----:B-----5:R0:W-:Y:S01]  /*5510*/  STL [R1+0x15c], R2 ;  /* 0x00015c0201007387 */ /* 0x0201e20000100800 */
        /* <DEDUP_REMOVED lines=17> */
.L_x_14193:
[----:B------:R-:W-:Y:S05]  /*5630*/  BSYNC.RECONVERGENT B2 ;  /* 0x0000000000027941 */ /* 0x000fea0003800200 */
.L_x_14192:
        /* <DEDUP_REMOVED lines=21> */
.L_x_14195:
[----:B------:R-:W-:Y:S05]  /*5790*/  BSYNC.RECONVERGENT B2 ;  /* 0x0000000000027941 */ /* 0x000fea0003800200 */
.L_x_14194:
        /* <DEDUP_REMOVED lines=21> */
.L_x_14197:
[----:B------:R-:W-:Y:S05]  /*58f0*/  BSYNC.RECONVERGENT B2 ;  /* 0x0000000000027941 */ /* 0x000fea0003800200 */
.L_x_14196:
        /* <DEDUP_REMOVED lines=21> */
.L_x_14199:
[----:B------:R-:W-:Y:S05]  /*5a50*/  BSYNC.RECONVERGENT B2 ;  /* 0x0000000000027941 */ /* 0x000fea0003800200 */
.L_x_14198:
        /* <DEDUP_REMOVED lines=21> */
.L_x_14201:
[----:B------:R-:W-:Y:S05]  /*5bb0*/  BSYNC.RECONVERGENT B2 ;  /* 0x0000000000027941 */ /* 0x000fea0003800200 */
.L_x_14200:
[----:B------:R-:W-:Y:S05]  /*5bc0*/  @!P3 BRA `(.L_x_14170) ;  /* 0x0000000c0014b947 */ /* 0x000fea0003800000 */
[----:B-----5:R-:W-:Y:S01]  /*5bd0*/  ISETP.GE.U32.AND P0, PT, R206, RZ, PT ;  /* 0x000000ffce00720c */ /* 0x020fe20003f06070 */
[----:B------:R-:W-:-:S03]  /*5be0*/  HADD2.F32 R206, -RZ, R47.H1_H1 ;  /* 0x3000002fffce7230 */ /* 0x000fc60000004100 */
[----:B------:R-:W-:Y:S01]  /*5bf0*/  ISETP.GE.U32.AND.EX P0, PT, R207, 0x1000000, PT, P0 ;  /* 0x01000000cf00780c */ /* 0x000fe20003f06100 */
[----:B------:R-:W-:-:S04]  /*5c00*/  @P1 FFMA.FTZ R207, R240, R4, R5 ;  /* 0x00000004f0cf1223 */ /* 0x000fc80000010005 */
[----:B------:R-:W-:-:S04]  /*5c10*/  @P1 FADD.FTZ R207, R232, -R207 ;  /* 0x800000cfe8cf1221 */ /* 0x000fc80000010000 */
[----:B------:R-:W-:-:S04]  /*5c20*/  @P1 FFMA.FTZ R206, R249, R207, R206 ;  /* 0x000000cff9ce1223 */ /* 0x000fc800000100ce */
[----:B------:R-:W-:Y:S01]  /*5c30*/  FMUL.FTZ R206, R206, UR13 ;  /* 0x0000000dcece7c20 */ /* 0x000fe20008410000 */
[----:B------:R-:W-:-:S03]  /*5c40*/  @P0 HADD2.F32 R207, -RZ, R171.H1_H1 ;  /* 0x300000abffcf0230 */ /* 0x000fc60000004100 */
[----:B------:R-:W-:Y:S01]  /*5c50*/  FMUL.FTZ R252, R206, UR12 ;  /* 0x0000000ccefc7c20 */ /* 0x000fe20008410000 */
[----:B------:R-:W-:-:S03]  /*5c60*/  HFMA2 R206, -RZ, RZ, 0, 0 ;  /* 0x00000000ffce7431 */ /* 0x000fc600000001ff */
[----:B------:R-:W-:-:S04]  /*5c70*/  @P0 FMUL.FTZ R206, R207, R252 ;  /* 0x000000fccfce0220 */ /* 0x000fc80000410000 */
[----:B------:R-:W-:Y:S01]  /*5c80*/  FADD.FTZ R163, R163, R206 ;  /* 0x000000cea3a37221 */ /* 0x000fe20000010000 */
[----:B------:R-:W-:-:S05]  /*5c90*/  FMUL.FTZ R206, R55, R252 ;  /* 0x000000fc37ce7220 */ /* 0x000fca0000410000 */
[----:B------:R-:W-:-:S04]  /*5ca0*/  FSEL R206, R206, RZ, P0 ;  /* 0x000000ffcece7208 */ /* 0x000fc80000000000 */
[----:B------:R-:W-:-:S04]  /*5cb0*/  F2FP.F16.F32.PACK_AB R206, RZ, R206 ;  /* 0x000000ceffce723e */ /* 0x000fc800000000ff */
[----:B------:R-:W-:Y:S01]  /*5cc0*/  PRMT R175, R175, 0x5410, R206 ;  /* 0x00005410afaf7816 */ /* 0x000fe200000000ce */
[----:B------:R-:W-:Y:S06]  /*5cd0*/  BRA `(.L_x_14170) ;  /* 0x0000000800d07947 */ /* 0x000fec0003800000 */
.L_x_14187:
[----:B------:R-:W-:Y:S01]  /*5ce0*/  ISETP.GT.AND P0, PT, R250, RZ, PT ;  /* 0x000000fffa00720c */ /* 0x000fe20003f04270 */
[--C-:B-----5:R-:W-:Y:S01]  /*5cf0*/  HADD2.F32 R252, -RZ, R44.reuse.H1_H1 ;  /* 0x3000002cfffc7230 */ /* 0x120fe20000004100 */
[----:B------:R-:W-:Y:S01]  /*5d00*/  BSSY.RECONVERGENT B2, `(.L_x_14202) ;  /* 0x0000019000027945 */ /* 0x000fe20003800200 */
[----:B------:R-:W-:-:S10]  /*5d10*/  HADD2.F32 R178, -RZ, R44.H0_H0 ;  /* 0x2000002cffb27230 */ /* 0x000fd40000004100 */
[-CC-:B------:R-:W-:Y:S01]  /*5d20*/  @P0 FFMA.FTZ R176, R246, R4.reuse, R5.reuse ;  /* 0x00000004f6b00223 */ /* 0x180fe20000010005 */
[----:B------:R-:W-:-:S03]  /*5d30*/  @P0 FFMA.FTZ R177, R245, R4, R5 ;  /* 0x00000004f5b10223 */ /* 0x000fc60000010005 */
[----:B------:R-:W-:Y:S01]  /*5d40*/  @P0 FADD.FTZ R176, R238, -R176 ;  /* 0x800000b0eeb00221 */ /* 0x000fe20000010000 */
[----:B------:R-:W-:-:S03]  /*5d50*/  @P0 FADD.FTZ R177, R237, -R177 ;  /* 0x800000b1edb10221 */ /* 0x000fc60000010000 */
[----:B------:R-:W-:Y:S01]  /*5d60*/  @P0 FFMA.FTZ R252, R249, R176, R252 ;  /* 0x000000b0f9fc0223 */ /* 0x000fe200000100fc */
[----:B------:R-:W-:-:S05]  /*5d70*/  HADD2.F32 R176, -RZ, R45.H0_H0 ;  /* 0x2000002dffb07230 */ /* 0x000fca0000004100 */
        /* <DEDUP_REMOVED lines=17> */
.L_x_14203:
[----:B------:R-:W-:Y:S05]  /*5e90*/  BSYNC.RECONVERGENT B2 ;  /* 0x0000000000027941 */ /* 0x000fea0003800200 */
.L_x_14202:
[----:B------:R-:W-:Y:S04]  /*5ea0*/  BSSY.RECONVERGENT B2, `(.L_x_14204) ;  /* 0x000000d000027945 */ /* 0x000fe80003800200 */
[----:B------:R-:W-:Y:S05]  /*5eb0*/  @!P3 BRA `(.L_x_14205) ;  /* 0x00000000002cb947 */ /* 0x000fea0003800000 */
[----:B------:R-:W-:Y:S01]  /*5ec0*/  LOP3.LUT P1, RZ, R206, 0xff00, RZ, 0xc0, !PT ;  /* 0x0000ff00ceff7812 */ /* 0x000fe2000782c0ff */
[----:B------:R-:W-:Y:S01]  /*5ed0*/  FMUL.FTZ R177, R252, UR13 ;  /* 0x0000000dfcb17c20 */ /* 0x000fe20008410000 */
[----:B0-----:R-:W-:-:S03]  /*5ee0*/  HFMA2 R178, -RZ, RZ, 0, 0 ;  /* 0x00000000ffb27431 */ /* 0x001fc600000001ff */
        /* <DEDUP_REMOVED lines=8> */
.L_x_14205:
[----:B------:R-:W-:Y:S05]  /*5f70*/  BSYNC.RECONVERGENT B2 ;  /* 0x0000000000027941 */ /* 0x000fea0003800200 */
.L_x_14204:
[----:B------:R-:W-:Y:S04]  /*5f80*/  BSSY.RECONVERGENT B2, `(.L_x_14206) ;  /* 0x000000d000027945 */ /* 0x000fe80003800200 */
        /* <DEDUP_REMOVED lines=12> */
.L_x_14207:
[----:B------:R-:W-:Y:S05]  /*6050*/  BSYNC.RECONVERGENT B2 ;  /* 0x0000000000027941 */ /* 0x000fea0003800200 */
.L_x_14206:
[----:B------:R-:W-:Y:S01]  /*6060*/  @P0 FFMA.FTZ R177, R244, R4, R5 ;  /* 0x00000004f4b10223 */ /* 0x000fe20000010005 */
[----:B------:R-:W-:Y:S03]  /*6070*/  BSSY.RECONVERGENT B2, `(.L_x_14208) ;  /* 0x0000012000027945 */ /* 0x000fe60003800200 */
[----:B0-----:R-:W-:Y:S01]  /*6080*/  @P0 FADD.FTZ R178, R236, -R177 ;  /* 0x800000b1ecb20221 */ /* 0x001fe20000010000 */
[----:B------:R-:W-:-:S05]  /*6090*/  HADD2.F32 R177, -RZ, R45.H1_H1 ;  /* 0x3000002dffb17230 */ /* 0x000fca0000004100 */
[----:B------:R-:W-:Y:S01]  /*60a0*/  @P0 FFMA.FTZ R177, R249, R178, R177 ;  /* 0x000000b2f9b10223 */ /* 0x000fe200000100b1 */
[----:B------:R-:W-:Y:S06]  /*60b0*/  @!P3 BRA `(.L_x_14209) ;  /* 0x000000000034b947 */ /* 0x000fec0003800000 */
[----:B------:R-:W-:Y:S01]  /*60c0*/  LOP3.LUT P1, RZ, R206, 0xff000000, RZ, 0xc0, !PT ;  /* 0xff000000ceff7812 */ /* 0x000fe2000782c0ff */
[----:B------:R-:W-:Y:S01]  /*60d0*/  FMUL.FTZ R178, R177, UR13 ;  /* 0x0000000db1b27c20 */ /* 0x000fe20008410000 */
[----:B------:R0:W-:Y:S01]  /*60e0*/  STL [R1+0x158], R0 ;  /* 0x0001580001007387 */ /* 0x0001e20000100800 */
[----:B------:R-:W-:Y:S02]  /*60f0*/  HFMA2 R179, -RZ, RZ, 0, 0 ;  /* 0x00000000ffb37431 */ /* 0x000fe400000001ff */
[----:B------:R-:W-:-:S08]  /*6100*/  FMUL.FTZ R178, R178, UR12 ;  /* 0x0000000cb2b27c20 */ /* 0x000fd00008410000 */
[----:B0-----:R-:W-:-:S05]  /*6110*/  @P1 HADD2.F32 R0, -RZ, R169.H1_H1 ;  /* 0x300000a9ff001230 */ /* 0x001fca0000004100 */
[-C--:B------:R-:W-:Y:S02]  /*6120*/  @P1 FMUL.FTZ R179, R0, R178.reuse ;  /* 0x000000b200b31220 */ /* 0x080fe40000410000 */
[----:B------:R0:W5:Y:S01]  /*6130*/  LDL.LU R0, [R1+0x158] ;  /* 0x0001580001007983 */ /* 0x0001620000300800 */
[----:B------:R-:W-:Y:S01]  /*6140*/  FMUL.FTZ R178, R51, R178 ;  /* 0x000000b233b27220 */ /* 0x000fe20000410000 */
[----:B------:R-:W-:-:S04]  /*6150*/  FADD.FTZ R167, R167, R179 ;  /* 0x000000b3a7a77221 */ /* 0x000fc80000010000 */
[----:B------:R-:W-:-:S04]  /*6160*/  FSEL R178, R178, RZ, P1 ;  /* 0x000000ffb2b27208 */ /* 0x000fc80000800000 */
[----:B------:R-:W-:-:S04]  /*6170*/  F2FP.F16.F32.PACK_AB R178, RZ, R178 ;  /* 0x000000b2ffb2723e */ /* 0x000fc800000000ff */
[----:B0-----:R-:W-:-:S07]  /*6180*/  PRMT R173, R173, 0x5410, R178 ;  /* 0x00005410adad7816 */ /* 0x001fce00000000b2 */
.L_x_14209:
[----:B------:R-:W-:Y:S05]  /*6190*/  BSYNC.RECONVERGENT B2 ;  /* 0x0000000000027941 */ /* 0x000fea0003800200 */
.L_x_14208:
[----:B------:R-:W-:Y:S01]  /*61a0*/  @P0 FFMA.FTZ R178, R243, R4, R5 ;  /* 0x00000004f3b20223 */ /* 0x000fe20000010005 */
[----:B------:R-:W-:Y:S03]  /*61b0*/  BSSY.RECONVERGENT B2, `(.L_x_14210) ;  /* 0x0000014000027945 */ /* 0x000fe60003800200 */
[----:B------:R-:W-:Y:S01]  /*61c0*/  @P0 FADD.FTZ R179, R235, -R178 ;  /* 0x800000b2ebb30221 */ /* 0x000fe20000010000 */
[----:B------:R-:W-:-:S05]  /*61d0*/  HADD2.F32 R178, -RZ, R46.H0_H0 ;  /* 0x2000002effb27230 */ /* 0x000fca0000004100 */
[----:B------:R-:W-:Y:S01]  /*61e0*/  @P0 FFMA.FTZ R178, R249, R179, R178 ;  /* 0x000000b3f9b20223 */ /* 0x000fe200000100b2 */
[----:B------:R-:W-:Y:S06]  /*61f0*/  @!P3 BRA `(.L_x_14211) ;  /* 0x00000000003cb947 */ /* 0x000fec0003800000 */
[----:B------:R-:W-:Y:S01]  /*6200*/  LOP3.LUT P1, RZ, R207, 0xff, RZ, 0xc0, !PT ;  /* 0x000000ffcfff7812 */ /* 0x000fe2000782c0ff */
[----:B------:R-:W-:Y:S01]  /*6210*/  FMUL.FTZ R179, R178, UR13 ;  /* 0x0000000db2b37c20 */ /* 0x000fe20008410000 */
[----:B------:R0:W-:Y:S03]  /*6220*/  STL [R1+0x15c], R2 ;  /* 0x00015c0201007387 */ /* 0x0001e60000100800 */
[----:B------:R-:W-:Y:S01]  /*6230*/  FMUL.FTZ R179, R179, UR12 ;  /* 0x0000000cb3b37c20 */ /* 0x000fe20008410000 */
[----:B-----5:R1:W-:Y:S07]  /*6240*/  STL [R1+0x158], R0 ;  /* 0x0001580001007387 */ /* 0x0203ee0000100800 */
        /* <DEDUP_REMOVED lines=10> */
.L_x_14211:
[----:B------:R-:W-:Y:S05]  /*62f0*/  BSYNC.RECONVERGENT B2 ;  /* 0x0000000000027941 */ /* 0x000fea0003800200 */
.L_x_14210:
[----:B------:R-:W-:Y:S01]  /*6300*/  @P0 FFMA.FTZ R179, R242, R4, R5 ;  /* 0x00000004f2b30223 */ /* 0x000fe20000010005 */
[----:B-----5:R0:W-:Y:S03]  /*6310*/  STL [R1+0x158], R0 ;  /* 0x0001580001007387 */ /* 0x0201e60000100800 */
[----:B0-----:R-:W-:Y:S01]  /*6320*/  @P0 FADD.FTZ R0, R234, -R179 ;  /* 0x800000b3ea000221 */ /* 0x001fe20000010000 */
[----:B------:R-:W-:-:S05]  /*6330*/  HADD2.F32 R179, -RZ, R46.H1_H1 ;  /* 0x3000002effb37230 */ /* 0x000fca0000004100 */
[----:B------:R-:W-:Y:S02]  /*6340*/  @P0 FFMA.FTZ R179, R249, R0, R179 ;  /* 0x00000000f9b30223 */ /* 0x000fe400000100b3 */
[----:B------:R0:W5:Y:S01]  /*6350*/  LDL.LU R0, [R1+0x158] ;  /* 0x0001580001007983 */ /* 0x0001620000300800 */
[----:B------:R-:W-:Y:S04]  /*6360*/  BSSY.RECONVERGENT B2, `(.L_x_14212) ;  /* 0x0000018000027945 */ /* 0x000fe80003800200 */
[----:B------:R-:W-:Y:S05]  /*6370*/  @!P3 BRA `(.L_x_14213) ;  /* 0x000000000058b947 */ /* 0x000fea0003800000 */
[----:B------:R-:W-:Y:S01]  /*6380*/  LOP3.LUT P1, RZ, R207, 0xff00, RZ, 0xc0, !PT ;  /* 0x0000ff00cfff7812 */ /* 0x000fe2000782c0ff */
[----:B------:R1:W-:Y:S04]  /*6390*/  STL [R1+0x168], R5 ;  /* 0x0001680501007387 */ /* 0x0003e80000100800 */
[----:B------:R2:W-:Y:S04]  /*63a0*/  STL [R1+0x164], R4 ;  /* 0x0001640401007387 */ /* 0x0005e80000100800 */
[----:B------:R3:W-:Y:S01]  /*63b0*/  STL [R1+0x160], R3 ;  /* 0x0001600301007387 */ /* 0x0007e20000100800 */
[----:B-1----:R-:W-:-:S03]  /*63c0*/  FMUL.FTZ R5, R179, UR13 ;  /* 0x0000000db3057c20 */ /* 0x002fc60008410000 */
[----:B------:R1:W-:Y:S01]  /*63d0*/  STL [R1+0x15c], R2 ;  /* 0x00015c0201007387 */ /* 0x0003e20000100800 */
[----:B--2---:R-:W-:-:S03]  /*63e0*/  HFMA2 R4, -RZ, RZ, 0, 0 ;  /* 0x00000000ff047431 */ /* 0x004fc600000001ff */
[----:B-----5:R2:W-:Y:S01]  /*63f0*/  STL [R1+0x158], R0 ;  /* 0x0001580001007387 */ /* 0x0205e20000100800 */
[----:B---3--:R-:W-:Y:S01]  /*6400*/  FMUL.FTZ R3, R5, UR12 ;  /* 0x0000000c05037c20 */ /* 0x008fe20008410000 */
[----:B------:R-:W-:-:S05]  /*6410*/  @P1 HADD2.F32 R5, -RZ, R170.H1_H1 ;  /* 0x300000aaff051230 */ /* 0x000fca0000004100 */
[-C--:B------:R-:W-:Y:S01]  /*6420*/  @P1 FMUL.FTZ R4, R5, R3.reuse ;  /* 0x0000000305041220 */ /* 0x080fe20000410000 */
[----:B------:R-:W-:Y:S01]  /*6430*/  FMUL.FTZ R3, R53, R3 ;  /* 0x0000000335037220 */ /* 0x000fe20000410000 */
[----:B------:R3:W5:Y:S02]  /*6440*/  LDL.LU R5, [R1+0x168] ;  /* 0x0001680001057983 */ /* 0x0007640000300800 */
[----:B------:R-:W-:Y:S02]  /*6450*/  FADD.FTZ R161, R161, R4 ;  /* 0x00000004a1a17221 */ /* 0x000fe40000010000 */
[----:B------:R-:W-:Y:S01]  /*6460*/  FSEL R3, R3, RZ, P1 ;  /* 0x000000ff03037208 */ /* 0x000fe20000800000 */
[----:B------:R3:W5:Y:S03]  /*6470*/  LDL.LU R4, [R1+0x164] ;  /* 0x0001640001047983 */ /* 0x0007660000300800 */
[----:B-1----:R-:W-:-:S02]  /*6480*/  F2FP.F16.F32.PACK_AB R2, RZ, R3 ;  /* 0x00000003ff02723e */ /* 0x002fc400000000ff */
[----:B------:R3:W5:Y:S02]  /*6490*/  LDL.LU R3, [R1+0x160] ;  /* 0x0001600001037983 */ /* 0x0007640000300800 */
[----:B--2---:R-:W-:Y:S02]  /*64a0*/  PRMT R0, R2, 0x7610, R0 ;  /* 0x0000761002007816 */ /* 0x004fe40000000000 */
[----:B------:R3:W5:Y:S02]  /*64b0*/  LDL.LU R2, [R1+0x15c] ;  /* 0x00015c0001027983 */ /* 0x0007640000300800 */
[----:B------:R-:W-:Y:S02]  /*64c0*/  PRMT R174, R174, 0x5410, R0 ;  /* 0x00005410aeae7816 */ /* 0x000fe40000000000 */
[----:B------:R3:W5:Y:S05]  /*64d0*/  LDL.LU R0, [R1+0x158] ;  /* 0x0001580001007983 */ /* 0x00076a0000300800 */
.L_x_14213:
[----:B------:R-:W-:Y:S05]  /*64e0*/  BSYNC.RECONVERGENT B2 ;  /* 0x0000000000027941 */ /* 0x000fea0003800200 */
.L_x_14212:
[----:B-----5:R1:W-:Y:S04]  /*64f0*/  STL [R1+0x15c], R2 ;  /* 0x00015c0201007387 */ /* 0x0203e80000100800 */
[----:B------:R2:W-:Y:S01]  /*6500*/  STL [R1+0x158], R0 ;  /* 0x0001580001007387 */ /* 0x0005e20000100800 */
[----:B-1----:R-:W-:Y:S01]  /*6510*/  @P0 FFMA.FTZ R2, R241, R4, R5 ;  /* 0x00000004f1020223 */ /* 0x002fe20000010005 */
[----:B--2---:R-:W-:-:S03]  /*6520*/  HADD2.F32 R0, -RZ, R47.H0_H0 ;  /* 0x2000002fff007230 */ /* 0x004fc60000004100 */
[----:B------:R-:W-:Y:S01]  /*6530*/  @P0 FADD.FTZ R2, R233, -R2 ;  /* 0x80000002e9020221 */ /* 0x000fe20000010000 */
[----:B------:R-:W-:-:S03]  /*6540*/  F2FP.F16.F32.PACK_AB R177, R177, R176 ;  /* 0x000000b0b1b1723e */ /* 0x000fc600000000ff */
[----:B------:R-:W-:Y:S01]  /*6550*/  @P0 FFMA.FTZ R0, R249, R2, R0 ;  /* 0x00000002f9000223 */ /* 0x000fe20000010000 */
[----:B------:R-:W-:Y:S01]  /*6560*/  F2FP.F16.F32.PACK_AB R178, R179, R178 ;  /* 0x000000b2b3b2723e */ /* 0x000fe200000000ff */
[----:B------:R1:W5:Y:S01]  /*6570*/  LDL.LU R2, [R1+0x15c] ;  /* 0x00015c0001027983 */ /* 0x0003620000300800 */
[----:B------:R-:W-:-:S03]  /*6580*/  @P0 FFMA.FTZ R176, R240, R4, R5 ;  /* 0x00000004f0b00223 */ /* 0x000fc60000010005 */
[----:B------:R-:W2:Y:S01]  /*6590*/  LDL.LU R179, [R1] ;  /* 0x0000000001b37983 */ /* 0x000ea20000300800 */
[----:B------:R-:W-:-:S03]  /*65a0*/  @P0 FADD.FTZ R176, R232, -R176 ;  /* 0x800000b0e8b00221 */ /* 0x000fc60000010000 */
[----:B------:R4:W-:Y:S02]  /*65b0*/  STL [R1+0x8], R0 ;  /* 0x0000080001007387 */ /* 0x0009e40000100800 */
[----:B----4-:R-:W-:-:S05]  /*65c0*/  HADD2.F32 R0, -RZ, R47.H1_H1 ;  /* 0x3000002fff007230 */ /* 0x010fca0000004100 */
[----:B------:R-:W-:-:S05]  /*65d0*/  @P0 FFMA.FTZ R0, R249, R176, R0 ;  /* 0x000000b0f9000223 */ /* 0x000fca0000010000 */
[----:B------:R4:W-:Y:S04]  /*65e0*/  STL [R1+0xc], R0 ;  /* 0x00000c0001007387 */ /* 0x0009e80000100800 */
[----:B----4-:R1:W5:Y:S01]  /*65f0*/  LDL.LU R0, [R1+0x158] ;  /* 0x0001580001007983 */ /* 0x0103620000300800 */
[----:B------:R-:W-:Y:S01]  /*6600*/  BSSY.RECONVERGENT B2, `(.L_x_14214) ;  /* 0x0000011000027945 */ /* 0x000fe20003800200 */
[----:B--2---:R-:W-:-:S03]  /*6610*/  F2FP.F16.F32.PACK_AB R176, R252, R179 ;  /* 0x000000b3fcb0723e */ /* 0x004fc600000000ff */
[----:B-1----:R-:W-:Y:S05]  /*6620*/  @!P3 BRA `(.L_x_14215) ;  /* 0x000000000038b947 */ /* 0x002fea0003800000 */
[----:B------:R-:W2:Y:S01]  /*6630*/  LDL R179, [R1+0x8] ;  /* 0x0000080001b37983 */ /* 0x000ea20000100800 */
[----:B------:R-:W-:Y:S02]  /*6640*/  LOP3.LUT P0, RZ, R207, 0xff0000, RZ, 0xc0, !PT ;  /* 0x00ff0000cfff7812 */ /* 0x000fe4000780c0ff */
[----:B------:R-:W-:Y:S01]  /*6650*/  MOV R252, RZ ;  /* 0x000000ff00fc7202 */ /* 0x000fe20000000f00 */
[----:B-----5:R1:W-:Y:S10]  /*6660*/  STL [R1+0x158], R0 ;  /* 0x0001580001007387 */ /* 0x0203f40000100800 */
[----:B-1----:R-:W-:-:S02]  /*6670*/  @P0 HADD2.F32 R0, -RZ, R171.H0_H0 ;  /* 0x200000abff000230 */ /* 0x002fc40000004100 */
[----:B--2---:R-:W-:-:S04]  /*6680*/  FMUL.FTZ R179, R179, UR13 ;  /* 0x0000000db3b37c20 */ /* 0x004fc80008410000 */
[----:B------:R-:W-:-:S04]  /*6690*/  FMUL.FTZ R179, R179, UR12 ;  /* 0x0000000cb3b37c20 */ /* 0x000fc80008410000 */
[-C--:B------:R-:W-:Y:S02]  /*66a0*/  @P0 FMUL.FTZ R252, R0, R179.reuse ;  /* 0x000000b300fc0220 */ /* 0x080fe40000410000 */
[----:B------:R1:W5:Y:S01]  /*66b0*/  LDL.LU R0, [R1+0x158] ;  /* 0x0001580001007983 */ /* 0x0003620000300800 */
[----:B------:R-:W-:Y:S01]  /*66c0*/  FMUL.FTZ R179, R54, R179 ;  /* 0x000000b336b37220 */ /* 0x000fe20000410000 */
[----:B------:R-:W-:-:S04]  /*66d0*/  FADD.FTZ R162, R162, R252 ;  /* 0x000000fca2a27221 */ /* 0x000fc80000010000 */
[----:B------:R-:W-:-:S04]  /*66e0*/  FSEL R179, R179, RZ, P0 ;  /* 0x000000ffb3b37208 */ /* 0x000fc80000000000 */
[----:B------:R-:W-:-:S04]  /*66f0*/  F2FP.F16.F32.PACK_AB R179, RZ, R179 ;  /* 0x000000b3ffb3723e */ /* 0x000fc800000000ff */
[----:B-1----:R-:W-:-:S07]  /*6700*/  PRMT R175, R179, 0x7610, R175 ;  /* 0x00007610b3af7816 */ /* 0x002fce00000000af */
.L_x_14215:
[----:B------:R-:W-:Y:S05]  /*6710*/  BSYNC.RECONVERGENT B2 ;  /* 0x0000000000027941 */ /* 0x000fea0003800200 */
.L_x_14214:
[----:B------:R-:W2:Y:S04]  /*6720*/  LDL.LU R179, [R1+0x8] ;  /* 0x0000080001b37983 */ /* 0x000ea80000300800 */
        /* <DEDUP_REMOVED lines=14> */
[----:B------:R-:W-:-:S07]  /*6810*/  PRMT R175, R175, 0x5410, R206 ;  /* 0x00005410afaf7816 */ /* 0x000fce00000000ce */
.L_x_14170:
[----:B------:R-:W-:Y:S05]  /*6820*/  BSYNC.RECONVERGENT B1 ;  /* 0x0000000000017941 */ /* 0x000fea0003800200 */
.L_x_14139:
        /* <DEDUP_REMOVED lines=18> */
.L_x_14217:
[----:B------:R-:W-:Y:S05]  /*6950*/  BSYNC.RECONVERGENT B1 ;  /* 0x0000000000017941 */ /* 0x000fea0003800200 */
.L_x_14216:
[----:B------:R-:W-:Y:S04]  /*6960*/  BSSY.RECONVERGENT B1, `(.L_x_14218) ;  /* 0x00002a6000017945 */ /* 0x000fe80003800200 */
[----:B------:R-:W-:Y:S05]  /*6970*/  @!P0 BRA `(.L_x_14219) ;  /* 0x00000010009c8947 */ /* 0x000fea0003800000 */
[----:B------:R-:W-:Y:S05]  /*6980*/  @!P1 BRA `(.L_x_14220) ;  /* 0x0000000800549947 */ /* 0x000fea0003800000 */
[----:B------:R-:W-:Y:S01]  /*6990*/  ISETP.GT.AND P2, PT, R250, RZ, PT ;  /* 0x000000fffa00720c */ /* 0x000fe20003f44270 */
        /* <DEDUP_REMOVED lines=18> */
[----:B--2--5:R-:W-:-:S05]  /*6ac0*/  @P4 HADD2.F32 R206, -RZ, R168.H0_H0 ;  /* 0x200000a8ffce4230 */ /* 0x024fca0000004100 */
[-C--:B------:R-:W-:Y:S01]  /*6ad0*/  @P4 FMUL.FTZ R178, R206, R2.reuse ;  /* 0x00000002ceb24220 */ /* 0x080fe20000410000 */
[----:B------:R-:W-:-:S03]  /*6ae0*/  FMUL.FTZ R2, R56, R2 ;  /* 0x0000000238027220 */ /* 0x000fc60000410000 */
[----:B------:R-:W-:Y:S02]  /*6af0*/  FADD.FTZ R156, R156, R178 ;  /* 0x000000b29c9c7221 */ /* 0x000fe40000010000 */
[----:B------:R-:W-:-:S04]  /*6b00*/  FSEL R2, R2, RZ, P4 ;  /* 0x000000ff02027208 */ /* 0x000fc80002000000 */
[----:B------:R-:W-:-:S04]  /*6b10*/  F2FP.F16.F32.PACK_AB R2, RZ, R2 ;  /* 0x00000002ff02723e */ /* 0x000fc800000000ff */
[----:B------:R-:W-:-:S07]  /*6b20*/  PRMT R172, R2, 0x7610, R172 ;  /* 0x0000761002ac7816 */ /* 0x000fce00000000ac */
.L_x_14222:
[----:B------:R-:W-:Y:S05]  /*6b30*/  BSYNC.RECONVERGENT B2 ;  /* 0x0000000000027941 */ /* 0x000fea0003800200 */
.L_x_14221:
[----:B------:R-:W-:Y:S04]  /*6b40*/  BSSY.RECONVERGENT B2, `(.L_x_14223) ;  /* 0x000000d000027945 */ /* 0x000fe80003800200 */
[----:B------:R-:W-:Y:S05]  /*6b50*/  @!P3 BRA `(.L_x_14224) ;  /* 0x00000000002cb947 */ /* 0x000fea0003800000 */
[----:B------:R-:W-:Y:S01]  /*6b60*/  LOP3.LUT P4, RZ, R204, 0xff00, RZ, 0xc0, !PT ;  /* 0x0000ff00ccff7812 */ /* 0x000fe2000788c0ff */
[----:B------:R-:W-:Y:S01]  /*6b70*/  FMUL.FTZ R2, R176, UR13 ;  /* 0x0000000db0027c20 */ /* 0x000fe20008410000 */
[----:B------:R-:W-:-:S03]  /*6b80*/  HFMA2 R178, -RZ, RZ, 0, 0 ;  /* 0x00000000ffb27431 */ /* 0x000fc600000001ff */
[----:B------:R-:W-:-:S08]  /*6b90*/  FMUL.FTZ R2, R2, UR12 ;  /* 0x0000000c02027c20 */ /* 0x000fd00008410000 */
[----:B--2--5:R-:W-:-:S05]  /*6ba0*/  @P4 HADD2.F32 R206, -RZ, R168.H1_H1 ;  /* 0x300000a8ffce4230 */ /* 0x024fca0000004100 */
[-C--:B------:R-:W-:Y:S01]  /*6bb0*/  @P4 FMUL.FTZ R178, R206, R2.reuse ;  /* 0x00000002ceb24220 */ /* 0x080fe20000410000 */
[----:B------:R-:W-:-:S03]  /*6bc0*/  FMUL.FTZ R2, R57, R2 ;  /* 0x0000000239027220 */ /* 0x000fc60000410000 */
[----:B------:R-:W-:Y:S02]  /*6bd0*/  FADD.FTZ R157, R157, R178 ;  /* 0x000000b29d9d7221 */ /* 0x000fe40000010000 */
[----:B------:R-:W-:-:S04]  /*6be0*/  FSEL R2, R2, RZ, P4 ;  /* 0x000000ff02027208 */ /* 0x000fc80002000000 */
[----:B------:R-:W-:-:S04]  /*6bf0*/  F2FP.F16.F32.PACK_AB R2, RZ, R2 ;  /* 0x00000002ff02723e */ /* 0x000fc800000000ff */
[----:B------:R-:W-:-:S07]  /*6c00*/  PRMT R172, R172, 0x5410, R2 ;  /* 0x00005410acac7816 */ /* 0x000fce0000000002 */
.L_x_14224:
[----:B------:R-:W-:Y:S05]  /*6c10*/  BSYNC.RECONVERGENT B2 ;  /* 0x0000000000027941 */ /* 0x000fea0003800200 */
.L_x_14223:
[----:B------:R-:W-:Y:S04]  /*6c20*/  BSSY.RECONVERGENT B2, `(.L_x_14225) ;  /* 0x000000d000027945 */ /* 0x000fe80003800200 */
[----:B------:R-:W-:Y:S05]  /*6c30*/  @!P3 BRA `(.L_x_14226) ;  /* 0x00000000002cb947 */ /* 0x000fea0003800000 */
        /* <DEDUP_REMOVED lines=11> */
.L_x_14226:
[----:B------:R-:W-:Y:S05]  /*6cf0*/  BSYNC.RECONVERGENT B2 ;  /* 0x0000000000027941 */ /* 0x000fea0003800200 */
.L_x_14225:
[----:B------:R-:W-:Y:S01]  /*6d00*/  @P2 FFMA.FTZ R2, R228, R4, R5 ;  /* 0x00000004e4022223 */ /* 0x000fe20000010005 */
[----:B--2---:R-:W-:Y:S01]  /*6d10*/  HADD2.F32 R206, -RZ, R41.H1_H1 ;  /* 0x30000029ffce7230 */ /* 0x004fe20000004100 */
        /* <DEDUP_REMOVED lines=8> */
[----:B-----5:R-:W-:-:S05]  /*6da0*/  @P4 HADD2.F32 R207, -RZ, R169.H1_H1 ;  /* 0x300000a9ffcf4230 */ /* 0x020fca0000004100 */
[-C--:B------:R-:W-:Y:S01]  /*6db0*/  @P4 FMUL.FTZ R178, R207, R2.reuse ;  /* 0x00000002cfb24220 */ /* 0x080fe20000410000 */
[----:B------:R-:W-:-:S03]  /*6dc0*/  FMUL.FTZ R2, R59, R2 ;  /* 0x000000023b027220 */ /* 0x000fc60000410000 */
[----:B------:R-:W-:Y:S02]  /*6dd0*/  FADD.FTZ R159, R159, R178 ;  /* 0x000000b29f9f7221 */ /* 0x000fe40000010000 */
[----:B------:R-:W-:-:S04]  /*6de0*/  FSEL R2, R2, RZ, P4 ;  /* 0x000000ff02027208 */ /* 0x000fc80002000000 */
[----:B------:R-:W-:-:S04]  /*6df0*/  F2FP.F16.F32.PACK_AB R2, RZ, R2 ;  /* 0x00000002ff02723e */ /* 0x000fc800000000ff */
[----:B------:R-:W-:-:S07]  /*6e00*/  PRMT R173, R173, 0x5410, R2 ;  /* 0x00005410adad7816 */ /* 0x000fce0000000002 */
.L_x_14228:
[----:B------:R-:W-:Y:S05]  /*6e10*/  BSYNC.RECONVERGENT B2 ;  /* 0x0000000000027941 */ /* 0x000fea0003800200 */
.L_x_14227:
        /* <DEDUP_REMOVED lines=11> */
[-C--:B------:R-:W-:Y:S01]  /*6ed0*/  @P4 FMUL.FTZ R178, R247, R2.reuse ;  /* 0x00000002f7b24220 */ /* 0x080fe20000410000 */
[----:B------:R-:W-:-:S03]  /*6ee0*/  FMUL.FTZ R2, R60, R2 ;  /* 0x000000023c027220 */ /* 0x000fc60000410000 */
[----:B------:R-:W-:Y:S02]  /*6ef0*/  FADD.FTZ R152, R152, R178 ;  /* 0x000000b298987221 */ /* 0x000fe40000010000 */
[----:B------:R-:W-:-:S04]  /*6f00*/  FSEL R2, R2, RZ, P4 ;  /* 0x000000ff02027208 */ /* 0x000fc80002000000 */
[----:B------:R-:W-:-:S04]  /*6f10*/  F2FP.F16.F32.PACK_AB R2, RZ, R2 ;  /* 0x00000002ff02723e */ /* 0x000fc800000000ff */
[----:B------:R-:W-:-:S07]  /*6f20*/  PRMT R174, R2, 0x7610, R174 ;  /* 0x0000761002ae7816 */ /* 0x000fce00000000ae */
.L_x_14230:
[----:B------:R-:W-:Y:S05]  /*6f30*/  BSYNC.RECONVERGENT B2 ;  /* 0x0000000000027941 */ /* 0x000fea0003800200 */
.L_x_14229:
        /* <DEDUP_REMOVED lines=17> */
.L_x_14232:
[----:B------:R-:W-:Y:S05]  /*7050*/  BSYNC.RECONVERGENT B2 ;  /* 0x0000000000027941 */ /* 0x000fea0003800200 */
.L_x_14231:
        /* <DEDUP_REMOVED lines=24> */
.L_x_14234:
[----:B------:R-:W-:Y:S05]  /*71e0*/  BSYNC.RECONVERGENT B2 ;  /* 0x0000000000027941 */ /* 0x000fea0003800200 */
.L_x_14233:
[----:B------:R-:W-:Y:S01]  /*71f0*/  F2FP.F16.F32.PACK_AB R179, R206, R2 ;  /* 0x00000002ceb3723e */ /* 0x000fe200000000ff */
[----:B------:R-:W-:Y:S06]  /*7200*/  @!P3 BRA `(.L_x_14235) ;  /* 0x00000020006cb947 */ /* 0x000fec0003800000 */
[----:B------:R-:W-:Y:S01]  /*7210*/  ISETP.GE.U32.AND P2, PT, R204, RZ, PT ;  /* 0x000000ffcc00720c */ /* 0x000fe20003f46070 */
[----:B------:R-:W-:Y:S01]  /*7220*/  FMUL.FTZ R2, R206, UR13 ;  /* 0x0000000dce027c20 */ /* 0x000fe20008410000 */
[----:B------:R-:W-:Y:S02]  /*7230*/  HFMA2 R204, -RZ, RZ, 0, 0 ;  /* 0x00000000ffcc7431 */ /* 0x000fe400000001ff */
[----:B------:R-:W-:Y:S01]  /*7240*/  ISETP.GE.U32.AND.EX P2, PT, R205, 0x1000000, PT, P2 ;  /* 0x01000000cd00780c */ /* 0x000fe20003f46120 */
[----:B------:R-:W-:-:S12]  /*7250*/  FMUL.FTZ R2, R2, UR12 ;  /* 0x0000000c02027c20 */ /* 0x000fd80008410000 */
[----:B-----5:R-:W-:-:S05]  /*7260*/  @P2 HADD2.F32 R205, -RZ, R171.H1_H1 ;  /* 0x300000abffcd2230 */ /* 0x020fca0000004100 */
[-C--:B------:R-:W-:Y:S01]  /*7270*/  @P2 FMUL.FTZ R204, R205, R2.reuse ;  /* 0x00000002cdcc2220 */ /* 0x080fe20000410000 */
[----:B------:R-:W-:-:S03]  /*7280*/  FMUL.FTZ R2, R63, R2 ;  /* 0x000000023f027220 */ /* 0x000fc60000410000 */
[----:B------:R-:W-:Y:S02]  /*7290*/  FADD.FTZ R155, R155, R204 ;  /* 0x000000cc9b9b7221 */ /* 0x000fe40000010000 */
[----:B------:R-:W-:-:S04]  /*72a0*/  FSEL R2, R2, RZ, P2 ;  /* 0x000000ff02027208 */ /* 0x000fc80001000000 */
[----:B------:R-:W-:-:S04]  /*72b0*/  F2FP.F16.F32.PACK_AB R2, RZ, R2 ;  /* 0x00000002ff02723e */ /* 0x000fc800000000ff */
[----:B------:R-:W-:Y:S01]  /*72c0*/  PRMT R175, R175, 0x5410, R2 ;  /* 0x00005410afaf7816 */ /* 0x000fe20000000002 */
[----:B------:R-:W-:Y:S06]  /*72d0*/  BRA `(.L_x_14235) ;  /* 0x0000002000387947 */ /* 0x000fec0003800000 */
.L_x_14220:
[----:B------:R-:W-:Y:S01]  /*72e0*/  BSSY.RECONVERGENT B2, `(.L_x_14236) ;  /* 0x0000012000027945 */ /* 0x000fe20003800200 */
[----:B------:R-:W-:-:S03]  /*72f0*/  ISETP.GT.AND P4, PT, R250, RZ, PT ;  /* 0x000000fffa00720c */ /* 0x000fc60003f84270 */
[----:B------:R-:W-:Y:S10]  /*7300*/  @!P3 BRA `(.L_x_14237) ;  /* 0x00000000003cb947 */ /* 0x000ff40003800000 */
[----:B------:R-:W-:Y:S01]  /*7310*/  @P4 FFMA.FTZ R2, R231, R4, R5 ;  /* 0x00000004e7024223 */ /* 0x000fe20000010005 */
[----:B------:R-:W-:Y:S01]  /*7320*/  LOP3.LUT P2, RZ, R204, 0xff, RZ, 0xc0, !PT ;  /* 0x000000ffccff7812 */ /* 0x000fe2000784c0ff */
[----:B--2---:R-:W-:Y:S02]  /*7330*/  HADD2.F32 R206, -RZ, R40.H0_H0 ;  /* 0x20000028ffce7230 */ /* 0x004fe40000004100 */
[----:B------:R-:W-:-:S04]  /*7340*/  @P4 FADD.FTZ R2, R223, -R2 ;  /* 0x80000002df024221 */ /* 0x000fc80000010000 */
[----:B------:R-:W-:-:S04]  /*7350*/  @P4 FFMA.FTZ R206, R249, R2, R206 ;  /* 0x00000002f9ce4223 */ /* 0x000fc800000100ce */
[----:B------:R-:W-:Y:S02]  /*7360*/  FMUL.FTZ R2, R206, UR13 ;  /* 0x0000000dce027c20 */ /* 0x000fe40008410000 */
[----:B-----5:R-:W-:Y:S02]  /*7370*/  @P2 HADD2.F32 R206, -RZ, R168.H0_H0 ;  /* 0x200000a8ffce2230 */ /* 0x020fe40000004100 */
[----:B------:R-:W-:Y:S01]  /*7380*/  FMUL.FTZ R207, R2, UR12 ;  /* 0x0000000c02cf7c20 */ /* 0x000fe20008410000 */
[----:B------:R-:W-:-:S03]  /*7390*/  MOV R2, RZ ;  /* 0x000000ff00027202 */ /* 0x000fc60000000f00 */
[----:B------:R-:W-:-:S04]  /*73a0*/  @P2 FMUL.FTZ R2, R206, R207 ;  /* 0x000000cfce022220 */ /* 0x000fc80000410000 */
[----:B------:R-:W-:Y:S01]  /*73b0*/  FADD.FTZ R156, R156, R2 ;  /* 0x000000029c9c7221 */ /* 0x000fe20000010000 */
[----:B------:R-:W-:-:S05]  /*73c0*/  FMUL.FTZ R2, R56, R207 ;  /* 0x000000cf38027220 */ /* 0x000fca0000410000 */
[----:B------:R-:W-:-:S04]  /*73d0*/  FSEL R2, R2, RZ, P2 ;  /* 0x000000ff02027208 */ /* 0x000fc80001000000 */
[----:B------:R-:W-:-:S04]  /*73e0*/  F2FP.F16.F32.PACK_AB R2, RZ, R2 ;  /* 0x00000002ff02723e */ /* 0x000fc800000000ff */
[----:B------:R-:W-:-:S07]  /*73f0*/  PRMT R172, R2, 0x7610, R172 ;  /* 0x0000761002ac7816 */ /* 0x000fce00000000ac */
.L_x_14237:
[----:B------:R-:W-:Y:S05]  /*7400*/  BSYNC.RECONVERGENT B2 ;  /* 0x0000000000027941 */ /* 0x000fea0003800200 */
.L_x_14236:
[----:B------:R-:W-:Y:S04]  /*7410*/  BSSY.RECONVERGENT B2, `(.L_x_14238) ;  /* 0x0000011000027945 */ /* 0x000fe80003800200 */
[----:B------:R-:W-:Y:S05]  /*7420*/  @!P3 BRA `(.L_x_14239) ;  /* 0x00000000003cb947 */ /* 0x000fea0003800000 */
[----:B------:R-:W-:Y:S01]  /*7430*/  @P4 FFMA.FTZ R2, R230, R4, R5 ;  /* 0x00000004e6024223 */ /* 0x000fe20000010005 */
[----:B--2---:R-:W-:Y:S01]  /*7440*/  HADD2.F32 R206, -RZ, R40.H1_H1 ;  /* 0x30000028ffce7230 */ /* 0x004fe20000004100 */
[----:B------:R-:W-:Y:S02]  /*7450*/  LOP3.LUT P2, RZ, R204, 0xff00, RZ, 0xc0, !PT ;  /* 0x0000ff00ccff7812 */ /* 0x000fe4000784c0ff */
[----:B------:R-:W-:-:S04]  /*7460*/  @P4 FADD.FTZ R2, R222, -R2 ;  /* 0x80000002de024221 */ /* 0x000fc80000010000 */
[----:B------:R-:W-:-:S04]  /*7470*/  @P4 FFMA.FTZ R206, R249, R2, R206 ;  /* 0x00000002f9ce4223 */ /* 0x000fc800000100ce */
[----:B------:R-:W-:-:S03]  /*7480*/  FMUL.FTZ R2, R206, UR13 ;  /* 0x0000000dce027c20 */ /* 0x000fc60008410000 */
[----:B-----5:R-:W-:Y:S02]  /*7490*/  @P2 HADD2.F32 R206, -RZ, R168.H1_H1 ;  /* 0x300000a8ffce2230 */ /* 0x020fe40000004100 */
[----:B------:R-:W-:Y:S01]  /*74a0*/  FMUL.FTZ R207, R2, UR12 ;  /* 0x0000000c02cf7c20 */ /* 0x000fe20008410000 */
[----:B------:R-:W-:-:S03]  /*74b0*/  HFMA2 R2, -RZ, RZ, 0, 0 ;  /* 0x00000000ff027431 */ /* 0x000fc600000001ff */
[----:B------:R-:W-:-:S04]  /*74c0*/  @P2 FMUL.FTZ R2, R206, R207 ;  /* 0x000000cfce022220 */ /* 0x000fc80000410000 */
[----:B------:R-:W-:Y:S01]  /*74d0*/  FADD.FTZ R157, R157, R2 ;  /* 0x000000029d9d7221 */ /* 0x000fe20000010000 */
[----:B------:R-:W-:-:S05]  /*74e0*/  FMUL.FTZ R2, R57, R207 ;  /* 0x000000cf39027220 */ /* 0x000fca0000410000 */
[----:B------:R-:W-:-:S04]  /*74f0*/  FSEL R2, R2, RZ, P2 ;  /* 0x000000ff02027208 */ /* 0x000fc80001000000 */
[----:B------:R-:W-:-:S04]  /*7500*/  F2FP.F16.F32.PACK_AB R2, RZ, R2 ;  /* 0x00000002ff02723e */ /* 0x000fc800000000ff */
[----:B------:R-:W-:-:S07]  /*7510*/  PRMT R172, R172, 0x5410, R2 ;  /* 0x00005410acac7816 */ /* 0x000fce0000000002 */
.L_x_14239:
[----:B------:R-:W-:Y:S05]  /*7520*/  BSYNC.RECONVERGENT B2 ;  /* 0x0000000000027941 */ /* 0x000fea0003800200 */
.L_x_14238:
[----:B------:R-:W-:Y:S04]  /*7530*/  BSSY.RECONVERGENT B2, `(.L_x_14240) ;  /* 0x0000011000027945 */ /* 0x000fe80003800200 */
[----:B------:R-:W-:Y:S05]  /*7540*/  @!P3 BRA `(.L_x_14241) ;  /* 0x00000000003cb947 */ /* 0x000fea0003800000 */
        /* <DEDUP_REMOVED lines=15> */
.L_x_14241:
[----:B------:R-:W-:Y:S05]  /*7640*/  BSYNC.RECONVERGENT B2 ;  /* 0x0000000000027941 */ /* 0x000fea0003800200 */
.L_x_14240:
        /* <DEDUP_REMOVED lines=17> */
.L_x_14243:
[----:B------:R-:W-:Y:S05]  /*7760*/  BSYNC.RECONVERGENT B2 ;  /* 0x0000000000027941 */ /* 0x000fea0003800200 */
.L_x_14242:
        /* <DEDUP_REMOVED lines=17> */
.L_x_14245:
[----:B------:R-:W-:Y:S05]  /*7880*/  BSYNC.RECONVERGENT B2 ;  /* 0x0000000000027941 */ /* 0x000fea0003800200 */
.L_x_14244:
        /* <DEDUP_REMOVED lines=17> */
.L_x_14247:
[----:B------:R-:W-:Y:S05]  /*79a0*/  BSYNC.RECONVERGENT B2 ;  /* 0x0000000000027941 */ /* 0x000fea0003800200 */
.L_x_14246:
        /* <DEDUP_REMOVED lines=17> */
.L_x_14249:
[----:B------:R-:W-:Y:S05]  /*7ac0*/  BSYNC.RECONVERGENT B2 ;  /* 0x0000000000027941 */ /* 0x000fea0003800200 */
.L_x_14248:
[----:B------:R-:W-:Y:S05]  /*7ad0*/  @!P3 BRA `(.L_x_14235) ;  /* 0x000000180038b947 */ /* 0x000fea0003800000 */
[----:B------:R-:W-:Y:S01]  /*7ae0*/  ISETP.GE.U32.AND P2, PT, R204, RZ, PT ;  /* 0x000000ffcc00720c */ /* 0x000fe20003f46070 */
[----:B------:R-:W-:Y:S01]  /*7af0*/  @P4 FFMA.FTZ R2, R224, R4, R5 ;  /* 0x00000004e0024223 */ /* 0x000fe20000010005 */
[----:B------:R-:W-:Y:S02]  /*7b00*/  HADD2.F32 R204, -RZ, R43.H1_H1 ;  /* 0x3000002bffcc7230 */ /* 0x000fe40000004100 */
[----:B------:R-:W-:Y:S01]  /*7b10*/  ISETP.GE.U32.AND.EX P2, PT, R205, 0x1000000, PT, P2 ;  /* 0x01000000cd00780c */ /* 0x000fe20003f46120 */
[----:B------:R-:W-:-:S04]  /*7b20*/  @P4 FADD.FTZ R2, R216, -R2 ;  /* 0x80000002d8024221 */ /* 0x000fc80000010000 */
[----:B------:R-:W-:-:S04]  /*7b30*/  @P4 FFMA.FTZ R204, R249, R2, R204 ;  /* 0x00000002f9cc4223 */ /* 0x000fc800000100cc */
[----:B------:R-:W-:Y:S01]  /*7b40*/  FMUL.FTZ R2, R204, UR13 ;  /* 0x0000000dcc027c20 */ /* 0x000fe20008410000 */
[----:B------:R-:W-:-:S03]  /*7b50*/  HFMA2 R204, -RZ, RZ, 0, 0 ;  /* 0x00000000ffcc7431 */ /* 0x000fc600000001ff */
[----:B-----5:R-:W-:Y:S02]  /*7b60*/  @P2 HADD2.F32 R205, -RZ, R171.H1_H1 ;  /* 0x300000abffcd2230 */ /* 0x020fe40000004100 */
[----:B------:R-:W-:-:S04]  /*7b70*/  FMUL.FTZ R2, R2, UR12 ;  /* 0x0000000c02027c20 */ /* 0x000fc80008410000 */
[-C--:B------:R-:W-:Y:S01]  /*7b80*/  @P2 FMUL.FTZ R204, R205, R2.reuse ;  /* 0x00000002cdcc2220 */ /* 0x080fe20000410000 */
[----:B------:R-:W-:-:S03]  /*7b90*/  FMUL.FTZ R2, R63, R2 ;  /* 0x000000023f027220 */ /* 0x000fc60000410000 */
[----:B------:R-:W-:Y:S02]  /*7ba0*/  FADD.FTZ R155, R155, R204 ;  /* 0x000000cc9b9b7221 */ /* 0x000fe40000010000 */
[----:B------:R-:W-:-:S04]  /*7bb0*/  FSEL R2, R2, RZ, P2 ;  /* 0x000000ff02027208 */ /* 0x000fc80001000000 */
[----:B------:R-:W-:-:S04]  /*7bc0*/  F2FP.F16.F32.PACK_AB R2, RZ, R2 ;  /* 0x00000002ff02723e */ /* 0x000fc800000000ff */
[----:B--2---:R-:W-:Y:S01]  /*7bd0*/  PRMT R175, R175, 0x5410, R2 ;  /* 0x00005410afaf7816 */ /* 0x004fe20000000002 */
[----:B------:R-:W-:Y:S06]  /*7be0*/  BRA `(.L_x_14235) ;  /* 0x0000001400f47947 */ /* 0x000fec0003800000 */
.L_x_14219:
        /* <DEDUP_REMOVED lines=22> */
[----:B--2---:R-:W-:-:S07]  /*7d50*/  PRMT R172, R177, 0x7610, R172 ;  /* 0x00007610b1ac7816 */ /* 0x004fce00000000ac */
.L_x_14252:
[----:B------:R-:W-:Y:S05]  /*7d60*/  BSYNC.RECONVERGENT B2 ;  /* 0x0000000000027941 */ /* 0x000fea0003800200 */
.L_x_14251:
[----:B------:R-:W-:Y:S04]  /*7d70*/  BSSY.RECONVERGENT B2, `(.L_x_14253) ;  /* 0x000000d000027945 */ /* 0x000fe80003800200 */
[----:B------:R-:W-:Y:S05]  /*7d80*/  @!P3 BRA `(.L_x_14254) ;  /* 0x00000000002cb947 */ /* 0x000fea0003800000 */
        /* <DEDUP_REMOVED lines=10> */
[----:B--2---:R-:W-:-:S07]  /*7e30*/  PRMT R172, R172, 0x5410, R177 ;  /* 0x00005410acac7816 */ /* 0x004fce00000000b1 */
.L_x_14254:
[----:B------:R-:W-:Y:S05]  /*7e40*/  BSYNC.RECONVERGENT B2 ;  /* 0x0000000000027941 */ /* 0x000fea0003800200 */
.L_x_14253:
        /* <DEDUP_REMOVED lines=17> */
.L_x_14256:
[----:B------:R-:W-:Y:S05]  /*7f60*/  BSYNC.RECONVERGENT B2 ;  /* 0x0000000000027941 */ /* 0x000fea0003800200 */
.L_x_14255:
        /* <DEDUP_REMOVED lines=17> */
.L_x_14258:
[----:B------:R-:W-:Y:S05]  /*8080*/  BSYNC.RECONVERGENT B2 ;  /* 0x0000000000027941 */ /* 0x000fea0003800200 */
.L_x_14257:
[----:B------:R-:W-:Y:S01]  /*8090*/  FFMA.FTZ R178, R227, R4, R5 ;  /* 0x00000004e3b27223 */ /* 0x000fe20000010005 */
[----:B------:R-:W-:Y:S03]  /*80a0*/  BSSY.RECONVERGENT B2, `(.L_x_14259) ;  /* 0x0000010000027945 */ /* 0x000fe60003800200 */
[----:B------:R-:W-:-:S04]  /*80b0*/  FADD.FTZ R178, R219, -R178 ;  /* 0x800000b2dbb27221 */ /* 0x000fc80000010000 */
[----:B------:R-:W-:-:S05]  /*80c0*/  FMUL.FTZ R178, R249, R178 ;  /* 0x000000b2f9b27220 */ /* 0x000fca0000410000 */
[----:B------:R-:W-:Y:S01]  /*80d0*/  FSEL R178, R178, RZ, P2 ;  /* 0x000000ffb2b27208 */ /* 0x000fe20001000000 */
[----:B------:R-:W-:Y:S06]  /*80e0*/  @!P3 BRA `(.L_x_14260) ;  /* 0x00000000002cb947 */ /* 0x000fec0003800000 */
[----:B------:R-:W-:Y:S01]  /*80f0*/  LOP3.LUT P4, RZ, R205, 0xff, RZ, 0xc0, !PT ;  /* 0x000000ffcdff7812 */ /* 0x000fe2000788c0ff */
[----:B--2---:R-:W-:Y:S01]  /*8100*/  FMUL.FTZ R206, R178, UR13 ;  /* 0x0000000db2ce7c20 */ /* 0x004fe20008410000 */
        /* <DEDUP_REMOVED lines=9> */
.L_x_14260:
[----:B------:R-:W-:Y:S05]  /*81a0*/  BSYNC.RECONVERGENT B2 ;  /* 0x0000000000027941 */ /* 0x000fea0003800200 */
.L_x_14259:
[----:B--2---:R-:W-:Y:S01]  /*81b0*/  FFMA.FTZ R206, R226, R4, R5 ;  /* 0x00000004e2ce7223 */ /* 0x004fe20000010005 */
        /* <DEDUP_REMOVED lines=16> */
.L_x_14262:
[----:B------:R-:W-:Y:S05]  /*82c0*/  BSYNC.RECONVERGENT B2 ;  /* 0x0000000000027941 */ /* 0x000fea0003800200 */
.L_x_14261:
        /* <DEDUP_REMOVED lines=24> */
.L_x_14264:
[----:B------:R-:W-:Y:S05]  /*8450*/  BSYNC.RECONVERGENT B2 ;  /* 0x0000000000027941 */ /* 0x000fea0003800200 */
.L_x_14263:
        /* <DEDUP_REMOVED lines=15> */
.L_x_14250:
[----:B------:R-:W-:Y:S04]  /*8550*/  BSSY.RECONVERGENT B2, `(.L_x_14265) ;  /* 0x000001c000027945 */ /* 0x000fe80003800200 */
[----:B------:R-:W-:Y:S05]  /*8560*/  @!P3 BRA `(.L_x_14266) ;  /* 0x000000000068b947 */ /* 0x000fea0003800000 */
[----:B------:R-:W-:Y:S01]  /*8570*/  LOP3.LUT P2, RZ, R204, 0xff, RZ, 0xc0, !PT ;  /* 0x000000ffccff7812 */ /* 0x000fe2000784c0ff */
[----:B------:R-:W-:Y:S01]  /*8580*/  BSSY.RECONVERGENT B3, `(.L_x_14267) ;  /* 0x000000c000037945 */ /* 0x000fe20003800200 */
[----:B------:R-:W-:-:S11]  /*8590*/  MOV R2, RZ ;  /* 0x000000ff00027202 */ /* 0x000fd60000000f00 */
[----:B------:R-:W-:Y:S05]  /*85a0*/  @!P2 BRA `(.L_x_14268) ;  /* 0x000000000024a947 */ /* 0x000fea0003800000 */
[----:B------:R-:W-:Y:S01]  /*85b0*/  FFMA.FTZ R2, R231, R4, R5 ;  /* 0x00000004e7027223 */ /* 0x000fe20000010005 */
[----:B------:R-:W-:Y:S01]  /*85c0*/  ISETP.GT.AND P4, PT, R250, RZ, PT ;  /* 0x000000fffa00720c */ /* 0x000fe20003f84270 */
[----:B--2--5:R-:W-:Y:S02]  /*85d0*/  HADD2.F32 R206, -RZ, R168.H0_H0 ;  /* 0x200000a8ffce7230 */ /* 0x024fe40000004100 */
[----:B------:R-:W-:-:S04]  /*85e0*/  FADD.FTZ R2, R223, -R2 ;  /* 0x80000002df027221 */ /* 0x000fc80000010000 */
[----:B------:R-:W-:-:S05]  /*85f0*/  FMUL.FTZ R2, R249, R2 ;  /* 0x00000002f9027220 */ /* 0x000fca0000410000 */
[----:B------:R-:W-:-:S05]  /*8600*/  FSEL R2, R2, RZ, P4 ;  /* 0x000000ff02027208 */ /* 0x000fca0002000000 */
[----:B------:R-:W-:-:S04]  /*8610*/  FMUL.FTZ R2, R2, UR13 ;  /* 0x0000000d02027c20 */ /* 0x000fc80008410000 */
[----:B------:R-:W-:-:S04]  /*8620*/  FMUL.FTZ R2, R2, UR12 ;  /* 0x0000000c02027c20 */ /* 0x000fc80008410000 */
[----:B------:R-:W-:-:S07]  /*8630*/  FMUL.FTZ R2, R206, R2 ;  /* 0x00000002ce027220 */ /* 0x000fce0000410000 */
.L_x_14268:
[----:B------:R-:W-:Y:S05]  /*8640*/  BSYNC.RECONVERGENT B3 ;  /* 0x0000000000037941 */ /* 0x000fea0003800200 */
.L_x_14267:
        /* <DEDUP_REMOVED lines=11> */
[----:B--2---:R-:W-:-:S07]  /*8700*/  PRMT R172, R2, 0x7610, R172 ;  /* 0x0000761002ac7816 */ /* 0x004fce00000000ac */
.L_x_14266:
[----:B------:R-:W-:Y:S05]  /*8710*/  BSYNC.RECONVERGENT B2 ;  /* 0x0000000000027941 */ /* 0x000fea0003800200 */
.L_x_14265:
[----:B------:R-:W-:Y:S04]  /*8720*/  BSSY.RECONVERGENT B2, `(.L_x_14269) ;  /* 0x000001c000027945 */ /* 0x000fe80003800200 */
[----:B------:R-:W-:Y:S05]  /*8730*/  @!P3 BRA `(.L_x_14270) ;  /* 0x000000000068b947 */ /* 0x000fea0003800000 */
[----:B------:R-:W-:Y:S01]  /*8740*/  LOP3.LUT P2, RZ, R204, 0xff00, RZ, 0xc0, !PT ;  /* 0x0000ff00ccff7812 */ /* 0x000fe2000784c0ff */
[----:B------:R-:W-:Y:S01]  /*8750*/  BSSY.RECONVERGENT B3, `(.L_x_14271) ;  /* 0x000000c000037945 */ /* 0x000fe20003800200 */
[----:B------:R-:W-:-:S11]  /*8760*/  HFMA2 R2, -RZ, RZ, 0, 0 ;  /* 0x00000000ff027431 */ /* 0x000fd600000001ff */
[----:B------:R-:W-:Y:S05]  /*8770*/  @!P2 BRA `(.L_x_14272) ;  /* 0x000000000024a947 */ /* 0x000fea0003800000 */
[----:B------:R-:W-:Y:S01]  /*8780*/  FFMA.FTZ R2, R230, R4, R5 ;  /* 0x00000004e6027223 */ /* 0x000fe20000010005 */
[----:B------:R-:W-:Y:S01]  /*8790*/  ISETP.GT.AND P4, PT, R250, RZ, PT ;  /* 0x000000fffa00720c */ /* 0x000fe20003f84270 */
[----:B--2--5:R-:W-:Y:S02]  /*87a0*/  HADD2.F32 R206, -RZ, R168.H1_H1 ;  /* 0x300000a8ffce7230 */ /* 0x024fe40000004100 */
[----:B------:R-:W-:-:S04]  /*87b0*/  FADD.FTZ R2, R222, -R2 ;  /* 0x80000002de027221 */ /* 0x000fc80000010000 */
[----:B------:R-:W-:-:S05]  /*87c0*/  FMUL.FTZ R2, R249, R2 ;  /* 0x00000002f9027220 */ /* 0x000fca0000410000 */
[----:B------:R-:W-:-:S05]  /*87d0*/  FSEL R2, R2, RZ, P4 ;  /* 0x000000ff02027208 */ /* 0x000fca0002000000 */
[----:B------:R-:W-:-:S04]  /*87e0*/  FMUL.FTZ R2, R2, UR13 ;  /* 0x0000000d02027c20 */ /* 0x000fc80008410000 */
[----:B------:R-:W-:-:S04]  /*87f0*/  FMUL.FTZ R2, R2, UR12 ;  /* 0x0000000c02027c20 */ /* 0x000fc80008410000 */
[----:B------:R-:W-:-:S07]  /*8800*/  FMUL.FTZ R2, R206, R2 ;  /* 0x00000002ce027220 */ /* 0x000fce0000410000 */
.L_x_14272:
[----:B------:R-:W-:Y:S05]  /*8810*/  BSYNC.RECONVERGENT B3 ;  /* 0x0000000000037941 */ /* 0x000fea0003800200 */
.L_x_14271:
        /* <DEDUP_REMOVED lines=12> */
.L_x_14270:
[----:B------:R-:W-:Y:S05]  /*88e0*/  BSYNC.RECONVERGENT B2 ;  /* 0x0000000000027941 */ /* 0x000fea0003800200 */
.L_x_14269:
        /* <DEDUP_REMOVED lines=15> */
.L_x_14276:
[----:B------:R-:W-:Y:S05]  /*89e0*/  BSYNC.RECONVERGENT B3 ;  /* 0x0000000000037941 */ /* 0x000fea0003800200 */
.L_x_14275:
        /* <DEDUP_REMOVED lines=12> */
.L_x_14274:
[----:B------:R-:W-:Y:S05]  /*8ab0*/  BSYNC.RECONVERGENT B2 ;  /* 0x0000000000027941 */ /* 0x000fea0003800200 */
.L_x_14273:
        /* <DEDUP_REMOVED lines=15> */
.L_x_14280:
[----:B------:R-:W-:Y:S05]  /*8bb0*/  BSYNC.RECONVERGENT B3 ;  /* 0x0000000000037941 */ /* 0x000fea0003800200 */
.L_x_14279:
        /* <DEDUP_REMOVED lines=12> */
.L_x_14278:
[----:B------:R-:W-:Y:S05]  /*8c80*/  BSYNC.RECONVERGENT B2 ;  /* 0x0000000000027941 */ /* 0x000fea0003800200 */
.L_x_14277:
        /* <DEDUP_REMOVED lines=15> */
.L_x_14284:
[----:B------:R-:W-:Y:S05]  /*8d80*/  BSYNC.RECONVERGENT B3 ;  /* 0x0000000000037941 */ /* 0x000fea0003800200 */
.L_x_14283:
        /* <DEDUP_REMOVED lines=12> */
.L_x_14282:
[----:B------:R-:W-:Y:S05]  /*8e50*/  BSYNC.RECONVERGENT B2 ;  /* 0x0000000000027941 */ /* 0x000fea0003800200 */
.L_x_14281:
        /* <DEDUP_REMOVED lines=15> */
.L_x_14288:
[----:B------:R-:W-:Y:S05]  /*8f50*/  BSYNC.RECONVERGENT B3 ;  /* 0x0000000000037941 */ /* 0x000fea0003800200 */
.L_x_14287:
        /* <DEDUP_REMOVED lines=12> */
.L_x_14286:
[----:B------:R-:W-:Y:S05]  /*9020*/  BSYNC.RECONVERGENT B2 ;  /* 0x0000000000027941 */ /* 0x000fea0003800200 */
.L_x_14285:
        /* <DEDUP_REMOVED lines=15> */
.L_x_14292:
[----:B------:R-:W-:Y:S05]  /*9120*/  BSYNC.RECONVERGENT B3 ;  /* 0x0000000000037941 */ /* 0x000fea0003800200 */
.L_x_14291:
        /* <DEDUP_REMOVED lines=12> */
.L_x_14290:
[----:B------:R-:W-:Y:S05]  /*91f0*/  BSYNC.RECONVERGENT B2 ;  /* 0x0000000000027941 */ /* 0x000fea0003800200 */
.L_x_14289:
[----:B------:R-:W-:Y:S05]  /*9200*/  @!P3 BRA `(.L_x_14235) ;  /* 0x00000000006cb947 */ /* 0x000fea0003800000 */
[----:B------:R-:W-:Y:S01]  /*9210*/  ISETP.GE.U32.AND P2, PT, R204, RZ, PT ;  /* 0x000000ffcc00720c */ /* 0x000fe20003f46070 */
[----:B------:R-:W-:Y:S01]  /*9220*/  BSSY.RECONVERGENT B2, `(.L_x_14293) ;  /* 0x000000d000027945 */ /* 0x000fe20003800200 */
[----:B------:R-:W-:Y:S02]  /*9230*/  HFMA2 R2, -RZ, RZ, 0, 0 ;  /* 0x00000000ff027431 */ /* 0x000fe400000001ff */
        /* <DEDUP_REMOVED lines=11> */
.L_x_14294:
[----:B------:R-:W-:Y:S05]  /*92f0*/  BSYNC.RECONVERGENT B2 ;  /* 0x0000000000027941 */ /* 0x000fea0003800200 */
.L_x_14293:
        /* <DEDUP_REMOVED lines=12> */
.L_x_14235:
[----:B------:R-:W-:Y:S05]  /*93c0*/  BSYNC.RECONVERGENT B1 ;  /* 0x0000000000017941 */ /* 0x000fea0003800200 */
.L_x_14218:
        /* <DEDUP_REMOVED lines=14> */
.L_x_14296:
[----:B------:R-:W-:Y:S05]  /*94b0*/  BSYNC.RECONVERGENT B1 ;  /* 0x0000000000017941 */ /* 0x000fea0003800200 */
.L_x_14295:
        /* <DEDUP_REMOVED lines=22> */
[----:B---3-5:R-:W-:-:S05]  /*9620*/  @P4 HADD2.F32 R204, -RZ, R168.H0_H0 ;  /* 0x200000a8ffcc4230 */ /* 0x028fca0000004100 */
[-C--:B------:R-:W-:Y:S01]  /*9630*/  @P4 FMUL.FTZ R178, R204, R2.reuse ;  /* 0x00000002ccb24220 */ /* 0x080fe20000410000 */
[----:B------:R-:W-:-:S03]  /*9640*/  FMUL.FTZ R2, R64, R2 ;  /* 0x0000000240027220 */ /* 0x000fc60000410000 */
[----:B------:R-:W-:Y:S02]  /*9650*/  FADD.FTZ R148, R148, R178 ;  /* 0x000000b294947221 */ /* 0x000fe40000010000 */
[----:B------:R-:W-:-:S04]  /*9660*/  FSEL R2, R2, RZ, P4 ;  /* 0x000000ff02027208 */ /* 0x000fc80002000000 */
[----:B------:R-:W-:-:S04]  /*9670*/  F2FP.F16.F32.PACK_AB R2, RZ, R2 ;  /* 0x00000002ff02723e */ /* 0x000fc800000000ff */
[----:B--2---:R-:W-:-:S07]  /*9680*/  PRMT R172, R2, 0x7610, R172 ;  /* 0x0000761002ac7816 */ /* 0x004fce00000000ac */
.L_x_14301:
[----:B------:R-:W-:Y:S05]  /*9690*/  BSYNC.RECONVERGENT B2 ;  /* 0x0000000000027941 */ /* 0x000fea0003800200 */
.L_x_14300:
[----:B------:R-:W-:Y:S04]  /*96a0*/  BSSY.RECONVERGENT B2, `(.L_x_14302) ;  /* 0x000000d000027945 */ /* 0x000fe80003800200 */
[----:B------:R-:W-:Y:S05]  /*96b0*/  @!P3 BRA `(.L_x_14303) ;  /* 0x00000000002cb947 */ /* 0x000fea0003800000 */
[----:B------:R-:W-:Y:S01]  /*96c0*/  LOP3.LUT P4, RZ, R202, 0xff00, RZ, 0xc0, !PT ;  /* 0x0000ff00caff7812 */ /* 0x000fe2000788c0ff */
[----:B------:R-:W-:Y:S01]  /*96d0*/  FMUL.FTZ R2, R176, UR13 ;  /* 0x0000000db0027c20 */ /* 0x000fe20008410000 */
[----:B------:R-:W-:-:S03]  /*96e0*/  HFMA2 R178, -RZ, RZ, 0, 0 ;  /* 0x00000000ffb27431 */ /* 0x000fc600000001ff */
[----:B------:R-:W-:-:S08]  /*96f0*/  FMUL.FTZ R2, R2, UR12 ;  /* 0x0000000c02027c20 */ /* 0x000fd00008410000 */
[----:B---3-5:R-:W-:-:S05]  /*9700*/  @P4 HADD2.F32 R204, -RZ, R168.H1_H1 ;  /* 0x300000a8ffcc4230 */ /* 0x028fca0000004100 */
[-C--:B------:R-:W-:Y:S01]  /*9710*/  @P4 FMUL.FTZ R178, R204, R2.reuse ;  /* 0x00000002ccb24220 */ /* 0x080fe20000410000 */
[----:B------:R-:W-:-:S03]  /*9720*/  FMUL.FTZ R2, R65, R2 ;  /* 0x0000000241027220 */ /* 0x000fc60000410000 */
[----:B------:R-:W-:Y:S02]  /*9730*/  FADD.FTZ R149, R149, R178 ;  /* 0x000000b295957221 */ /* 0x000fe40000010000 */
[----:B------:R-:W-:-:S04]  /*9740*/  FSEL R2, R2, RZ, P4 ;  /* 0x000000ff02027208 */ /* 0x000fc80002000000 */
[----:B------:R-:W-:-:S04]  /*9750*/  F2FP.F16.F32.PACK_AB R2, RZ, R2 ;  /* 0x00000002ff02723e */ /* 0x000fc800000000ff */
[----:B--2---:R-:W-:-:S07]  /*9760*/  PRMT R172, R172, 0x5410, R2 ;  /* 0x00005410acac7816 */ /* 0x004fce0000000002 */
.L_x_14303:
[----:B------:R-:W-:Y:S05]  /*9770*/  BSYNC.RECONVERGENT B2 ;  /* 0x0000000000027941 */ /* 0x000fea0003800200 */
.L_x_14302:
[----:B------:R-:W-:Y:S04]  /*9780*/  BSSY.RECONVERGENT B2, `(.L_x_14304) ;  /* 0x000000d000027945 */ /* 0x000fe80003800200 */
[----:B------:R-:W-:Y:S05]  /*9790*/  @!P3 BRA `(.L_x_14305) ;  /* 0x00000000002cb947 */ /* 0x000fea0003800000 */
        /* <DEDUP_REMOVED lines=11> */
.L_x_14305:
[----:B------:R-:W-:Y:S05]  /*9850*/  BSYNC.RECONVERGENT B2 ;  /* 0x0000000000027941 */ /* 0x000fea0003800200 */
.L_x_14304:
[----:B------:R-:W-:Y:S01]  /*9860*/  @P2 FFMA.FTZ R2, R212, R4, R5 ;  /* 0x00000004d4022223 */ /* 0x000fe20000010005 */
[----:B---3--:R-:W-:Y:S01]  /*9870*/  HADD2.F32 R204, -RZ, R37.H1_H1 ;  /* 0x30000025ffcc7230 */ /* 0x008fe20000004100 */
        /* <DEDUP_REMOVED lines=15> */
.L_x_14307:
[----:B------:R-:W-:Y:S05]  /*9970*/  BSYNC.RECONVERGENT B2 ;  /* 0x0000000000027941 */ /* 0x000fea0003800200 */
.L_x_14306:
        /* <DEDUP_REMOVED lines=17> */
.L_x_14309:
[----:B------:R-:W-:Y:S05]  /*9a90*/  BSYNC.RECONVERGENT B2 ;  /* 0x0000000000027941 */ /* 0x000fea0003800200 */
.L_x_14308:
        /* <DEDUP_REMOVED lines=17> */
.L_x_14311:
[----:B------:R-:W-:Y:S05]  /*9bb0*/  BSYNC.RECONVERGENT B2 ;  /* 0x0000000000027941 */ /* 0x000fea0003800200 */
.L_x_14310:
[--C-:B------:R-:W-:Y:S01]  /*9bc0*/  @P2 FFMA.FTZ R2, R209, R4, R5.reuse ;  /* 0x00000004d1022223 */ /* 0x100fe20000010005 */
[----:B------:R-:W-:Y:S01]  /*9bd0*/  F2FP.F16.F32.PACK_AB R178, R205, R178 ;  /* 0x000000b2cdb2723e */ /* 0x000fe200000000ff */
[----:B------:R-:W-:Y:S01]  /*9be0*/  @P2 FFMA.FTZ R205, R208, R4, R5 ;  /* 0x00000004d0cd2223 */ /* 0x000fe20000010005 */
[----:B------:R-:W-:Y:S01]  /*9bf0*/  F2FP.F16.F32.PACK_AB R177, R204, R177 ;  /* 0x000000b1ccb1723e */ /* 0x000fe200000000ff */
[----:B--2---:R-:W-:Y:S01]  /*9c00*/  @P2 FADD.FTZ R206, R191, -R2 ;  /* 0x80000002bfce2221 */ /* 0x004fe20000010000 */
        /* <DEDUP_REMOVED lines=19> */
.L_x_14313:
[----:B------:R-:W-:Y:S05]  /*9d40*/  BSYNC.RECONVERGENT B2 ;  /* 0x0000000000027941 */ /* 0x000fea0003800200 */
.L_x_14312:
        /* <DEDUP_REMOVED lines=15> */
.L_x_14299:
[----:B------:R-:W-:Y:S01]  /*9e40*/  BSSY.RECONVERGENT B2, `(.L_x_14315) ;  /* 0x0000012000027945 */ /* 0x000fe20003800200 */
[----:B------:R-:W-:-:S03]  /*9e50*/  ISETP.GT.AND P4, PT, R250, RZ, PT ;  /* 0x000000fffa00720c */ /* 0x000fc60003f84270 */
[----:B------:R-:W-:Y:S10]  /*9e60*/  @!P3 BRA `(.L_x_14316) ;  /* 0x00000000003cb947 */ /* 0x000ff40003800000 */
[----:B------:R-:W-:Y:S01]  /*9e70*/  @P4 FFMA.FTZ R2, R215, R4, R5 ;  /* 0x00000004d7024223 */ /* 0x000fe20000010005 */
[----:B------:R-:W-:Y:S01]  /*9e80*/  LOP3.LUT P2, RZ, R202, 0xff, RZ, 0xc0, !PT ;  /* 0x000000ffcaff7812 */ /* 0x000fe2000784c0ff */
[----:B---3--:R-:W-:Y:S02]  /*9e90*/  HADD2.F32 R204, -RZ, R36.H0_H0 ;  /* 0x20000024ffcc7230 */ /* 0x008fe40000004100 */
[----:B------:R-:W-:-:S04]  /*9ea0*/  @P4 FADD.FTZ R2, R197, -R2 ;  /* 0x80000002c5024221 */ /* 0x000fc80000010000 */
[----:B------:R-:W-:-:S04]  /*9eb0*/  @P4 FFMA.FTZ R204, R249, R2, R204 ;  /* 0x00000002f9cc4223 */ /* 0x000fc800000100cc */
[----:B------:R-:W-:Y:S01]  /*9ec0*/  FMUL.FTZ R2, R204, UR13 ;  /* 0x0000000dcc027c20 */ /* 0x000fe20008410000 */
[----:B------:R-:W-:Y:S01]  /*9ed0*/  MOV R204, RZ ;  /* 0x000000ff00cc7202 */ /* 0x000fe20000000f00 */
[----:B-----5:R-:W-:Y:S02]  /*9ee0*/  @P2 HADD2.F32 R205, -RZ, R168.H0_H0 ;  /* 0x200000a8ffcd2230 */ /* 0x020fe40000004100 */
[----:B------:R-:W-:-:S04]  /*9ef0*/  FMUL.FTZ R2, R2, UR12 ;  /* 0x0000000c02027c20 */ /* 0x000fc80008410000 */
[-C--:B------:R-:W-:Y:S01]  /*9f00*/  @P2 FMUL.FTZ R204, R205, R2.reuse ;  /* 0x00000002cdcc2220 */ /* 0x080fe20000410000 */
[----:B------:R-:W-:-:S03]  /*9f10*/  FMUL.FTZ R2, R64, R2 ;  /* 0x0000000240027220 */ /* 0x000fc60000410000 */
[----:B------:R-:W-:Y:S02]  /*9f20*/  FADD.FTZ R148, R148, R204 ;  /* 0x000000cc94947221 */ /* 0x000fe40000010000 */
[----:B------:R-:W-:-:S04]  /*9f30*/  FSEL R2, R2, RZ, P2 ;  /* 0x000000ff02027208 */ /* 0x000fc80001000000 */
[----:B------:R-:W-:-:S04]  /*9f40*/  F2FP.F16.F32.PACK_AB R2, RZ, R2 ;  /* 0x00000002ff02723e */ /* 0x000fc800000000ff */
[----:B--2---:R-:W-:-:S07]  /*9f50*/  PRMT R172, R2, 0x7610, R172 ;  /* 0x0000761002ac7816 */ /* 0x004fce00000000ac */
.L_x_14316:
[----:B------:R-:W-:Y:S05]  /*9f60*/  BSYNC.RECONVERGENT B2 ;  /* 0x0000000000027941 */ /* 0x000fea0003800200 */
.L_x_14315:
[----:B------:R-:W-:Y:S04]  /*9f70*/  BSSY.RECONVERGENT B2, `(.L_x_14317) ;  /* 0x0000011000027945 */ /* 0x000fe80003800200 */
[----:B------:R-:W-:Y:S05]  /*9f80*/  @!P3 BRA `(.L_x_14318) ;  /* 0x00000000003cb947 */ /* 0x000fea0003800000 */
[----:B------:R-:W-:Y:S01]  /*9f90*/  @P4 FFMA.FTZ R2, R214, R4, R5 ;  /* 0x00000004d6024223 */ /* 0x000fe20000010005 */
[----:B------:R-:W-:Y:S01]  /*9fa0*/  LOP3.LUT P2, RZ, R202, 0xff00, RZ, 0xc0, !PT ;  /* 0x0000ff00caff7812 */ /* 0x000fe2000784c0ff */
[----:B---3--:R-:W-:Y:S02]  /*9fb0*/  HADD2.F32 R204, -RZ, R36.H1_H1 ;  /* 0x30000024ffcc7230 */ /* 0x008fe40000004100 */
[----:B------:R-:W-:-:S04]  /*9fc0*/  @P4 FADD.FTZ R2, R196, -R2 ;  /* 0x80000002c4024221 */ /* 0x000fc80000010000 */
[----:B------:R-:W-:-:S04]  /*9fd0*/  @P4 FFMA.FTZ R204, R249, R2, R204 ;  /* 0x00000002f9cc4223 */ /* 0x000fc800000100cc */
[----:B------:R-:W-:Y:S01]  /*9fe0*/  FMUL.FTZ R2, R204, UR13 ;  /* 0x0000000dcc027c20 */ /* 0x000fe20008410000 */
[----:B------:R-:W-:Y:S02]  /*9ff0*/  HFMA2 R204, -RZ, RZ, 0, 0 ;  /* 0x00000000ffcc7431 */ /* 0x000fe400000001ff */
[----:B-----5:R-:W-:Y:S02]  /*a000*/  @P2 HADD2.F32 R205, -RZ, R168.H1_H1 ;  /* 0x300000a8ffcd2230 */ /* 0x020fe40000004100 */
[----:B------:R-:W-:-:S04]  /*a010*/  FMUL.FTZ R2, R2, UR12 ;  /* 0x0000000c02027c20 */ /* 0x000fc80008410000 */
[-C--:B------:R-:W-:Y:S01]  /*a020*/  @P2 FMUL.FTZ R204, R205, R2.reuse ;  /* 0x00000002cdcc2220 */ /* 0x080fe20000410000 */
[----:B------:R-:W-:-:S03]  /*a030*/  FMUL.FTZ R2, R65, R2 ;  /* 0x0000000241027220 */ /* 0x000fc60000410000 */
[----:B------:R-:W-:Y:S02]  /*a040*/  FADD.FTZ R149, R149, R204 ;  /* 0x000000cc95957221 */ /* 0x000fe40000010000 */
[----:B------:R-:W-:-:S04]  /*a050*/  FSEL R2, R2, RZ, P2 ;  /* 0x000000ff02027208 */ /* 0x000fc80001000000 */
[----:B------:R-:W-:-:S04]  /*a060*/  F2FP.F16.F32.PACK_AB R2, RZ, R2 ;  /* 0x00000002ff02723e */ /* 0x000fc800000000ff */
[----:B--2---:R-:W-:-:S07]  /*a070*/  PRMT R172, R172, 0x5410, R2 ;  /* 0x00005410acac7816 */ /* 0x004fce0000000002 */
.L_x_14318:
[----:B------:R-:W-:Y:S05]  /*a080*/  BSYNC.RECONVERGENT B2 ;  /* 0x0000000000027941 */ /* 0x000fea0003800200 */
.L_x_14317:
[----:B------:R-:W-:Y:S04]  /*a090*/  BSSY.RECONVERGENT B2, `(.L_x_14319) ;  /* 0x0000011000027945 */ /* 0x000fe80003800200 */
[----:B------:R-:W-:Y:S05]  /*a0a0*/  @!P3 BRA `(.L_x_14320) ;  /* 0x00000000003cb947 */ /* 0x000fea0003800000 */
        /* <DEDUP_REMOVED lines=15> */
.L_x_14320:
[----:B------:R-:W-:Y:S05]  /*a1a0*/  BSYNC.RECONVERGENT B2 ;  /* 0x0000000000027941 */ /* 0x000fea0003800200 */
.L_x_14319:
        /* <DEDUP_REMOVED lines=17> */
.L_x_14322:
[----:B------:R-:W-:Y:S05]  /*a2c0*/  BSYNC.RECONVERGENT B2 ;  /* 0x0000000000027941 */ /* 0x000fea0003800200 */
.L_x_14321:
        /* <DEDUP_REMOVED lines=17> */
.L_x_14324:
[----:B------:R-:W-:Y:S05]  /*a3e0*/  BSYNC.RECONVERGENT B2 ;  /* 0x0000000000027941 */ /* 0x000fea0003800200 */
.L_x_14323:
        /* <DEDUP_REMOVED lines=17> */
.L_x_14326:
[----:B------:R-:W-:Y:S05]  /*a500*/  BSYNC.RECONVERGENT B2 ;  /* 0x0000000000027941 */ /* 0x000fea0003800200 */
.L_x_14325:
        /* <DEDUP_REMOVED lines=17> */
.L_x_14328:
[----:B------:R-:W-:Y:S05]  /*a620*/  BSYNC.RECONVERGENT B2 ;  /* 0x0000000000027941 */ /* 0x000fea0003800200 */
.L_x_14327:
        /* <DEDUP_REMOVED lines=16> */
[----:B--23--:R-:W-:Y:S01]  /*a730*/  PRMT R175, R175, 0x5410, R2 ;  /* 0x00005410afaf7816 */ /* 0x00cfe20000000002 */
[----:B------:R-:W-:Y:S06]  /*a740*/  BRA `(.L_x_14314) ;  /* 0x0000001400f47947 */ /* 0x000fec0003800000 */
.L_x_14298:
        /* <DEDUP_REMOVED lines=22> */
[----:B--23--:R-:W-:-:S07]  /*a8b0*/  PRMT R172, R177, 0x7610, R172 ;  /* 0x00007610b1ac7816 */ /* 0x00cfce00000000ac */
.L_x_14331:
[----:B------:R-:W-:Y:S05]  /*a8c0*/  BSYNC.RECONVERGENT B2 ;  /* 0x0000000000027941 */ /* 0x000fea0003800200 */
.L_x_14330:
        /* <DEDUP_REMOVED lines=12> */
[----:B--23--:R-:W-:-:S07]  /*a990*/  PRMT R172, R172, 0x5410, R177 ;  /* 0x00005410acac7816 */ /* 0x00cfce00000000b1 */
.L_x_14333:
[----:B------:R-:W-:Y:S05]  /*a9a0*/  BSYNC.RECONVERGENT B2 ;  /* 0x0000000000027941 */ /* 0x000fea0003800200 */
.L_x_14332:
        /* <DEDUP_REMOVED lines=17> */
.L_x_14335:
[----:B------:R-:W-:Y:S05]  /*aac0*/  BSYNC.RECONVERGENT B2 ;  /* 0x0000000000027941 */ /* 0x000fea0003800200 */
.L_x_14334:
        /* <DEDUP_REMOVED lines=17> */
.L_x_14337:
[----:B------:R-:W-:Y:S05]  /*abe0*/  BSYNC.RECONVERGENT B2 ;  /* 0x0000000000027941 */ /* 0x000fea0003800200 */
.L_x_14336:
        /* <DEDUP_REMOVED lines=17> */
.L_x_14339:
[----:B------:R-:W-:Y:S05]  /*ad00*/  BSYNC.RECONVERGENT B2 ;  /* 0x0000000000027941 */ /* 0x000fea0003800200 */
.L_x_14338:
        /* <DEDUP_REMOVED lines=17> */
.L_x_14341:
[----:B------:R-:W-:Y:S05]  /*ae20*/  BSYNC.RECONVERGENT B2 ;  /* 0x0000000000027941 */ /* 0x000fea0003800200 */
.L_x_14340:
        /* <DEDUP_REMOVED lines=24> */
.L_x_14343:
[----:B------:R-:W-:Y:S05]  /*afb0*/  BSYNC.RECONVERGENT B2 ;  /* 0x0000000000027941 */ /* 0x000fea0003800200 */
.L_x_14342:
        /* <DEDUP_REMOVED lines=13> */
[----:B--2---:R-:W-:Y:S01]  /*b090*/  PRMT R175, R175, 0x5410, R2 ;  /* 0x00005410afaf7816 */ /* 0x004fe20000000002 */
[----:B------:R-:W-:Y:S06]  /*b0a0*/  BRA `(.L_x_14314) ;  /* 0x0000000c009c7947 */ /* 0x000fec0003800000 */
.L_x_14329:
        /* <DEDUP_REMOVED lines=8> */
[----:B---3-5:R-:W-:Y:S02]  /*b130*/  HADD2.F32 R204, -RZ, R168.H0_H0 ;  /* 0x200000a8ffcc7230 */ /* 0x028fe40000004100 */
[----:B------:R-:W-:-:S04]  /*b140*/  FADD.FTZ R2, R197, -R2 ;  /* 0x80000002c5027221 */ /* 0x000fc80000010000 */
[----:B------:R-:W-:-:S05]  /*b150*/  FMUL.FTZ R2, R249, R2 ;  /* 0x00000002f9027220 */ /* 0x000fca0000410000 */
[----:B------:R-:W-:-:S05]  /*b160*/  FSEL R2, R2, RZ, P4 ;  /* 0x000000ff02027208 */ /* 0x000fca0002000000 */
[----:B------:R-:W-:-:S04]  /*b170*/  FMUL.FTZ R2, R2, UR13 ;  /* 0x0000000d02027c20 */ /* 0x000fc80008410000 */
[----:B------:R-:W-:-:S04]  /*b180*/  FMUL.FTZ R2, R2, UR12 ;  /* 0x0000000c02027c20 */ /* 0x000fc80008410000 */
[----:B------:R-:W-:-:S07]  /*b190*/  FMUL.FTZ R2, R204, R2 ;  /* 0x00000002cc027220 */ /* 0x000fce0000410000 */
.L_x_14347:
[----:B------:R-:W-:Y:S05]  /*b1a0*/  BSYNC.RECONVERGENT B3 ;  /* 0x0000000000037941 */ /* 0x000fea0003800200 */
.L_x_14346:
        /* <DEDUP_REMOVED lines=11> */
[----:B--23--:R-:W-:-:S07]  /*b260*/  PRMT R172, R2, 0x7610, R172 ;  /* 0x0000761002ac7816 */ /* 0x00cfce00000000ac */
.L_x_14345:
[----:B------:R-:W-:Y:S05]  /*b270*/  BSYNC.RECONVERGENT B2 ;  /* 0x0000000000027941 */ /* 0x000fea0003800200 */
.L_x_14344:
        /* <DEDUP_REMOVED lines=8> */
[----:B---3-5:R-:W-:Y:S02]  /*b300*/  HADD2.F32 R204, -RZ, R168.H1_H1 ;  /* 0x300000a8ffcc7230 */ /* 0x028fe40000004100 */
[----:B------:R-:W-:-:S04]  /*b310*/  FADD.FTZ R2, R196, -R2 ;  /* 0x80000002c4027221 */ /* 0x000fc80000010000 */
[----:B------:R-:W-:-:S05]  /*b320*/  FMUL.FTZ R2, R249, R2 ;  /* 0x00000002f9027220 */ /* 0x000fca0000410000 */
[----:B------:R-:W-:-:S05]  /*b330*/  FSEL R2, R2, RZ, P4 ;  /* 0x000000ff02027208 */ /* 0x000fca0002000000 */
[----:B------:R-:W-:-:S04]  /*b340*/  FMUL.FTZ R2, R2, UR13 ;  /* 0x0000000d02027c20 */ /* 0x000fc80008410000 */
[----:B------:R-:W-:-:S04]  /*b350*/  FMUL.FTZ R2, R2, UR12 ;  /* 0x0000000c02027c20 */ /* 0x000fc80008410000 */
[----:B------:R-:W-:-:S07]  /*b360*/  FMUL.FTZ R2, R204, R2 ;  /* 0x00000002cc027220 */ /* 0x000fce0000410000 */
.L_x_14351:
[----:B------:R-:W-:Y:S05]  /*b370*/  BSYNC.RECONVERGENT B3 ;  /* 0x0000000000037941 */ /* 0x000fea0003800200 */
.L_x_14350:
        /* <DEDUP_REMOVED lines=12> */
.L_x_14349:
[----:B------:R-:W-:Y:S05]  /*b440*/  BSYNC.RECONVERGENT B2 ;  /* 0x0000000000027941 */ /* 0x000fea0003800200 */
.L_x_14348:
        /* <DEDUP_REMOVED lines=15> */
.L_x_14355:
[----:B------:R-:W-:Y:S05]  /*b540*/  BSYNC.RECONVERGENT B3 ;  /* 0x0000000000037941 */ /* 0x000fea0003800200 */
.L_x_14354:
        /* <DEDUP_REMOVED lines=12> */
.L_x_14353:
[----:B------:R-:W-:Y:S05]  /*b610*/  BSYNC.RECONVERGENT B2 ;  /* 0x0000000000027941 */ /* 0x000fea0003800200 */
.L_x_14352:
        /* <DEDUP_REMOVED lines=15> */
.L_x_14359:
[----:B------:R-:W-:Y:S05]  /*b710*/  BSYNC.RECONVERGENT B3 ;  /* 0x0000000000037941 */ /* 0x000fea0003800200 */
.L_x_14358:
        /* <DEDUP_REMOVED lines=12> */
.L_x_14357:
[----:B------:R-:W-:Y:S05]  /*b7e0*/  BSYNC.RECONVERGENT B2 ;  /* 0x0000000000027941 */ /* 0x000fea0003800200 */
.L_x_14356:
        /* <DEDUP_REMOVED lines=15> */
.L_x_14363:
[----:B------:R-:W-:Y:S05]  /*b8e0*/  BSYNC.RECONVERGENT B3 ;  /* 0x0000000000037941 */ /* 0x000fea0003800200 */
.L_x_14362:
        /* <DEDUP_REMOVED lines=12> */
.L_x_14361:
[----:B------:R-:W-:Y:S05]  /*b9b0*/  BSYNC.RECONVERGENT B2 ;  /* 0x0000000000027941 */ /* 0x000fea0003800200 */
.L_x_14360:
        /* <DEDUP_REMOVED lines=15> */
.L_x_14367:
[----:B------:R-:W-:Y:S05]  /*bab0*/  BSYNC.RECONVERGENT B3 ;  /* 0x0000000000037941 */ /* 0x000fea0003800200 */
.L_x_14366:
        /* <DEDUP_REMOVED lines=12> */
.L_x_14365:
[----:B------:R-:W-:Y:S05]  /*bb80*/  BSYNC.RECONVERGENT B2 ;  /* 0x0000000000027941 */ /* 0x000fea0003800200 */
.L_x_14364:
        /* <DEDUP_REMOVED lines=15> */
.L_x_14371:
[----:B------:R-:W-:Y:S05]  /*bc80*/  BSYNC.RECONVERGENT B3 ;  /* 0x0000000000037941 */ /* 0x000fea0003800200 */
.L_x_14370:
        /* <DEDUP_REMOVED lines=12> */
.L_x_14369:
[----:B------:R-:W-:Y:S05]  /*bd50*/  BSYNC.RECONVERGENT B2 ;  /* 0x0000000000027941 */ /* 0x000fea0003800200 */
.L_x_14368:
        /* <DEDUP_REMOVED lines=15> */
.L_x_14373:
[----:B------:R-:W-:Y:S05]  /*be50*/  BSYNC.RECONVERGENT B2 ;  /* 0x0000000000027941 */ /* 0x000fea0003800200 */
.L_x_14372:
        /* <DEDUP_REMOVED lines=12> */
.L_x_14314:
[----:B------:R-:W-:Y:S05]  /*bf20*/  BSYNC.RECONVERGENT B1 ;  /* 0x0000000000017941 */ /* 0x000fea0003800200 */
.L_x_14297:
        /* <DEDUP_REMOVED lines=14> */
.L_x_14375:
[----:B------:R-:W-:Y:S05]  /*c010*/  BSYNC.RECONVERGENT B1 ;  /* 0x0000000000017941 */ /* 0x000fea0003800200 */
.L_x_14374:
        /* <DEDUP_REMOVED lines=22> */
[----:B0----5:R-:W-:-:S05]  /*c180*/  @P4 HADD2.F32 R202, -RZ, R168.H0_H0 ;  /* 0x200000a8ffca4230 */ /* 0x021fca0000004100 */
[-C--:B------:R-:W-:Y:S01]  /*c190*/  @P4 FMUL.FTZ R178, R202, R2.reuse ;  /* 0x00000002cab24220 */ /* 0x080fe20000410000 */
[----:B------:R-:W-:-:S03]  /*c1a0*/  FMUL.FTZ R2, R72, R2 ;  /* 0x0000000248027220 */ /* 0x000fc60000410000 */
[----:B------:R-:W-:Y:S02]  /*c1b0*/  FADD.FTZ R140, R140, R178 ;  /* 0x000000b28c8c7221 */ /* 0x000fe40000010000 */
[----:B------:R-:W-:-:S04]  /*c1c0*/  FSEL R2, R2, RZ, P4 ;  /* 0x000000ff02027208 */ /* 0x000fc80002000000 */
[----:B------:R-:W-:-:S04]  /*c1d0*/  F2FP.F16.F32.PACK_AB R2, RZ, R2 ;  /* 0x00000002ff02723e */ /* 0x000fc800000000ff */
[----:B--23--:R-:W-:-:S07]  /*c1e0*/  PRMT R172, R2, 0x7610, R172 ;  /* 0x0000761002ac7816 */ /* 0x00cfce00000000ac */
.L_x_14380:
[----:B------:R-:W-:Y:S05]  /*c1f0*/  BSYNC.RECONVERGENT B2 ;  /* 0x0000000000027941 */ /* 0x000fea0003800200 */
.L_x_14379:
[----:B------:R-:W-:Y:S04]  /*c200*/  BSSY.RECONVERGENT B2, `(.L_x_14381) ;  /* 0x000000d000027945 */ /* 0x000fe80003800200 */
[----:B------:R-:W-:Y:S05]  /*c210*/  @!P3 BRA `(.L_x_14382) ;  /* 0x00000000002cb947 */ /* 0x000fea0003800000 */
[----:B------:R-:W-:Y:S01]  /*c220*/  LOP3.LUT P4, RZ, R200, 0xff00, RZ, 0xc0, !PT ;  /* 0x0000ff00c8ff7812 */ /* 0x000fe2000788c0ff */
[----:B------:R-:W-:Y:S01]  /*c230*/  FMUL.FTZ R2, R176, UR13 ;  /* 0x0000000db0027c20 */ /* 0x000fe20008410000 */
[----:B------:R-:W-:-:S03]  /*c240*/  HFMA2 R178, -RZ, RZ, 0, 0 ;  /* 0x00000000ffb27431 */ /* 0x000fc600000001ff */
[----:B------:R-:W-:-:S08]  /*c250*/  FMUL.FTZ R2, R2, UR12 ;  /* 0x0000000c02027c20 */ /* 0x000fd00008410000 */
[----:B0----5:R-:W-:-:S05]  /*c260*/  @P4 HADD2.F32 R202, -RZ, R168.H1_H1 ;  /* 0x300000a8ffca4230 */ /* 0x021fca0000004100 */
[-C--:B------:R-:W-:Y:S01]  /*c270*/  @P4 FMUL.FTZ R178, R202, R2.reuse ;  /* 0x00000002cab24220 */ /* 0x080fe20000410000 */
[----:B------:R-:W-:-:S03]  /*c280*/  FMUL.FTZ R2, R73, R2 ;  /* 0x0000000249027220 */ /* 0x000fc60000410000 */
[----:B------:R-:W-:Y:S02]  /*c290*/  FADD.FTZ R141, R141, R178 ;  /* 0x000000b28d8d7221 */ /* 0x000fe40000010000 */
[----:B------:R-:W-:-:S04]  /*c2a0*/  FSEL R2, R2, RZ, P4 ;  /* 0x000000ff02027208 */ /* 0x000fc80002000000 */
[----:B------:R-:W-:-:S04]  /*c2b0*/  F2FP.F16.F32.PACK_AB R2, RZ, R2 ;  /* 0x00000002ff02723e */ /* 0x000fc800000000ff */
[----:B--23--:R-:W-:-:S07]  /*c2c0*/  PRMT R172, R172, 0x5410, R2 ;  /* 0x00005410acac7816 */ /* 0x00cfce0000000002 */
.L_x_14382:
[----:B------:R-:W-:Y:S05]  /*c2d0*/  BSYNC.RECONVERGENT B2 ;  /* 0x0000000000027941 */ /* 0x000fea0003800200 */
.L_x_14381:
[----:B------:R-:W-:Y:S04]  /*c2e0*/  BSSY.RECONVERGENT B2, `(.L_x_14383) ;  /* 0x000000d000027945 */ /* 0x000fe80003800200 */
[----:B------:R-:W-:Y:S05]  /*c2f0*/  @!P3 BRA `(.L_x_14384) ;  /* 0x00000000002cb947 */ /* 0x000fea0003800000 */
        /* <DEDUP_REMOVED lines=11> */
.L_x_14384:
[----:B------:R-:W-:Y:S05]  /*c3b0*/  BSYNC.RECONVERGENT B2 ;  /* 0x0000000000027941 */ /* 0x000fea0003800200 */
.L_x_14383:
[----:B------:R-:W-:Y:S01]  /*c3c0*/  @P2 FFMA.FTZ R2, R186, R4, R5 ;  /* 0x00000004ba022223 */ /* 0x000fe20000010005 */
[----:B0-----:R-:W-:Y:S01]  /*c3d0*/  HADD2.F32 R202, -RZ, R33.H1_H1 ;  /* 0x30000021ffca7230 */ /* 0x001fe20000004100 */
        /* <DEDUP_REMOVED lines=15> */
.L_x_14386:
[----:B------:R-:W-:Y:S05]  /*c4d0*/  BSYNC.RECONVERGENT B2 ;  /* 0x0000000000027941 */ /* 0x000fea0003800200 */
.L_x_14385:
        /* <DEDUP_REMOVED lines=17> */
.L_x_14388:
[----:B------:R-:W-:Y:S05]  /*c5f0*/  BSYNC.RECONVERGENT B2 ;  /* 0x0000000000027941 */ /* 0x000fea0003800200 */
.L_x_14387:
        /* <DEDUP_REMOVED lines=17> */
.L_x_14390:
[----:B------:R-:W-:Y:S05]  /*c710*/  BSYNC.RECONVERGENT B2 ;  /* 0x0000000000027941 */ /* 0x000fea0003800200 */
.L_x_14389:
[-CC-:B------:R-:W-:Y:S01]  /*c720*/  @P2 FFMA.FTZ R2, R183, R4.reuse, R5.reuse ;  /* 0x00000004b7022223 */ /* 0x180fe20000010005 */
[----:B------:R-:W-:Y:S01]  /*c730*/  F2FP.F16.F32.PACK_AB R178, R178, R203 ;  /* 0x000000cbb2b2723e */ /* 0x000fe200000000ff */
[----:B------:R-:W-:Y:S01]  /*c740*/  @P2 FFMA.FTZ R203, R182, R4, R5 ;  /* 0x00000004b6cb2223 */ /* 0x000fe20000010005 */
[----:B------:R-:W-:Y:S01]  /*c750*/  F2FP.F16.F32.PACK_AB R177, R202, R177 ;  /* 0x000000b1cab1723e */ /* 0x000fe200000000ff */
[----:B---3--:R-:W-:Y:S01]  /*c760*/  @P2 FADD.FTZ R204, R23, -R2 ;  /* 0x8000000217cc2221 */ /* 0x008fe20000010000 */
        /* <DEDUP_REMOVED lines=19> */
.L_x_14392:
[----:B------:R-:W-:Y:S05]  /*c8a0*/  BSYNC.RECONVERGENT B2 ;  /* 0x0000000000027941 */ /* 0x000fea0003800200 */
.L_x_14391:
        /* <DEDUP_REMOVED lines=15> */
.L_x_14378:
[----:B------:R-:W-:Y:S01]  /*c9a0*/  BSSY.RECONVERGENT B2, `(.L_x_14394) ;  /* 0x0000012000027945 */ /* 0x000fe20003800200 */
[----:B------:R-:W-:-:S03]  /*c9b0*/  ISETP.GT.AND P4, PT, R250, RZ, PT ;  /* 0x000000fffa00720c */ /* 0x000fc60003f84270 */
[----:B------:R-:W-:Y:S10]  /*c9c0*/  @!P3 BRA `(.L_x_14395) ;  /* 0x00000000003cb947 */ /* 0x000ff40003800000 */
[----:B------:R-:W-:Y:S01]  /*c9d0*/  @P4 FFMA.FTZ R2, R189, R4, R5 ;  /* 0x00000004bd024223 */ /* 0x000fe20000010005 */
[----:B------:R-:W-:Y:S01]  /*c9e0*/  LOP3.LUT P2, RZ, R200, 0xff, RZ, 0xc0, !PT ;  /* 0x000000ffc8ff7812 */ /* 0x000fe2000784c0ff */
[----:B0-----:R-:W-:Y:S02]  /*c9f0*/  HADD2.F32 R202, -RZ, R32.H0_H0 ;  /* 0x20000020ffca7230 */ /* 0x001fe40000004100 */
        /* <DEDUP_REMOVED lines=11> */
[----:B--23--:R-:W-:-:S07]  /*cab0*/  PRMT R172, R2, 0x7610, R172 ;  /* 0x0000761002ac7816 */ /* 0x00cfce00000000ac */
.L_x_14395:
[----:B------:R-:W-:Y:S05]  /*cac0*/  BSYNC.RECONVERGENT B2 ;  /* 0x0000000000027941 */ /* 0x000fea0003800200 */
.L_x_14394:
[----:B------:R-:W-:Y:S04]  /*cad0*/  BSSY.RECONVERGENT B2, `(.L_x_14396) ;  /* 0x0000011000027945 */ /* 0x000fe80003800200 */
[----:B------:R-:W-:Y:S05]  /*cae0*/  @!P3 BRA `(.L_x_14397) ;  /* 0x00000000003cb947 */ /* 0x000fea0003800000 */
[----:B------:R-:W-:Y:S01]  /*caf0*/  @P4 FFMA.FTZ R2, R188, R4, R5 ;  /* 0x00000004bc024223 */ /* 0x000fe20000010005 */
[----:B------:R-:W-:Y:S01]  /*cb00*/  LOP3.LUT P2, RZ, R200, 0xff00, RZ, 0xc0, !PT ;  /* 0x0000ff00c8ff7812 */ /* 0x000fe2000784c0ff */
[----:B0-----:R-:W-:Y:S02]  /*cb10*/  HADD2.F32 R202, -RZ, R32.H1_H1 ;  /* 0x30000020ffca7230 */ /* 0x001fe40000004100 */
        /* <DEDUP_REMOVED lines=11> */
[----:B--23--:R-:W-:-:S07]  /*cbd0*/  PRMT R172, R172, 0x5410, R2 ;  /* 0x00005410acac7816 */ /* 0x00cfce0000000002 */
.L_x_14397:
[----:B------:R-:W-:Y:S05]  /*cbe0*/  BSYNC.RECONVERGENT B2 ;  /* 0x0000000000027941 */ /* 0x000fea0003800200 */
.L_x_14396:
[----:B------:R-:W-:Y:S04]  /*cbf0*/  BSSY.RECONVERGENT B2, `(.L_x_14398) ;  /* 0x0000011000027945 */ /* 0x000fe80003800200 */
[----:B------:R-:W-:Y:S05]  /*cc00*/  @!P3 BRA `(.L_x_14399) ;  /* 0x00000000003cb947 */ /* 0x000fea0003800000 */
        /* <DEDUP_REMOVED lines=15> */
.L_x_14399:
[----:B------:R-:W-:Y:S05]  /*cd00*/  BSYNC.RECONVERGENT B2 ;  /* 0x0000000000027941 */ /* 0x000fea0003800200 */
.L_x_14398:
        /* <DEDUP_REMOVED lines=17> */
.L_x_14401:
[----:B------:R-:W-:Y:S05]  /*ce20*/  BSYNC.RECONVERGENT B2 ;  /* 0x0000000000027941 */ /* 0x000fea0003800200 */
.L_x_14400:
        /* <DEDUP_REMOVED lines=17> */
.L_x_14403:
[----:B------:R-:W-:Y:S05]  /*cf40*/  BSYNC.RECONVERGENT B2 ;  /* 0x0000000000027941 */ /* 0x000fea0003800200 */
.L_x_14402:
        /* <DEDUP_REMOVED lines=17> */
.L_x_14405:
[----:B------:R-:W-:Y:S05]  /*d060*/  BSYNC.RECONVERGENT B2 ;  /* 0x0000000000027941 */ /* 0x000fea0003800200 */
.L_x_14404:
        /* <DEDUP_REMOVED lines=17> */
.L_x_14407:
[----:B------:R-:W-:Y:S05]  /*d180*/  BSYNC.RECONVERGENT B2 ;  /* 0x0000000000027941 */ /* 0x000fea0003800200 */
.L_x_14406:
        /* <DEDUP_REMOVED lines=16> */
[----:B0-23--:R-:W-:Y:S01]  /*d290*/  PRMT R175, R175, 0x5410, R2 ;  /* 0x00005410afaf7816 */ /* 0x00dfe20000000002 */
[----:B------:R-:W-:Y:S06]  /*d2a0*/  BRA `(.L_x_14393) ;  /* 0x0000001400f47947 */ /* 0x000fec0003800000 */
.L_x_14377:
        /* <DEDUP_REMOVED lines=22> */
[----:B0-23--:R-:W-:-:S07]  /*d410*/  PRMT R172, R177, 0x7610, R172 ;  /* 0x00007610b1ac7816 */ /* 0x00dfce00000000ac */
.L_x_14410:
[----:B------:R-:W-:Y:S05]  /*d420*/  BSYNC.RECONVERGENT B2 ;  /* 0x0000000000027941 */ /* 0x000fea0003800200 */
.L_x_14409:
        /* <DEDUP_REMOVED lines=12> */
[----:B0-23--:R-:W-:-:S07]  /*d4f0*/  PRMT R172, R172, 0x5410, R177 ;  /* 0x00005410acac7816 */ /* 0x00dfce00000000b1 */
.L_x_14412:
[----:B------:R-:W-:Y:S05]  /*d500*/  BSYNC.RECONVERGENT B2 ;  /* 0x0000000000027941 */ /* 0x000fea0003800200 */
.L_x_14411:
        /* <DEDUP_REMOVED lines=17> */
.L_x_14414:
[----:B------:R-:W-:Y:S05]  /*d620*/  BSYNC.RECONVERGENT B2 ;  /* 0x0000000000027941 */ /* 0x000fea0003800200 */
.L_x_14413:
        /* <DEDUP_REMOVED lines=17> */
.L_x_14416:
[----:B------:R-:W-:Y:S05]  /*d740*/  BSYNC.RECONVERGENT B2 ;  /* 0x0000000000027941 */ /* 0x000fea0003800200 */
.L_x_14415:
[----:B------:R-:W-:Y:S01]  /*d750*/  FFMA.FTZ R178, R185, R4, R5 ;  /* 0x00000004b9b27223 */ /* 0x000fe20000010005 */
[----:B------:R-:W-:Y:S03]  /*d760*/  BSSY.RECONVERGENT B2, `(.L_x_14417) ;  /* 0x0000010000027945 */ /* 0x000fe60003800200 */
[----:B------:R-:W-:-:S04]  /*d770*/  FADD.FTZ R178, R25, -R178 ;  /* 0x800000b219b27221 */ /* 0x000fc80000010000 */
[----:B------:R-:W-:-:S05]  /*d780*/  FMUL.FTZ R178, R249, R178 ;  /* 0x000000b2f9b27220 */ /* 0x000fca0000410000 */
[----:B------:R-:W-:Y:S01]  /*d790*/  FSEL R178, R178, RZ, P2 ;  /* 0x000000ffb2b27208 */ /* 0x000fe20001000000 */
[----:B------:R-:W-:Y:S06]  /*d7a0*/  @!P3 BRA `(.L_x_14418) ;  /* 0x00000000002cb947 */ /* 0x000fec0003800000 */
[----:B------:R-:W-:Y:S01]  /*d7b0*/  LOP3.LUT P4, RZ, R201, 0xff, RZ, 0xc0, !PT ;  /* 0x000000ffc9ff7812 */ /* 0x000fe2000788c0ff */
[----:B0-----:R-:W-:Y:S01]  /*d7c0*/  FMUL.FTZ R202, R178, UR13 ;  /* 0x0000000db2ca7c20 */ /* 0x001fe20008410000 */
        /* <DEDUP_REMOVED lines=9> */
.L_x_14418:
[----:B------:R-:W-:Y:S05]  /*d860*/  BSYNC.RECONVERGENT B2 ;  /* 0x0000000000027941 */ /* 0x000fea0003800200 */
.L_x_14417:
[----:B0-----:R-:W-:Y:S01]  /*d870*/  FFMA.FTZ R202, R184, R4, R5 ;  /* 0x00000004b8ca7223 */ /* 0x001fe20000010005 */
        /* <DEDUP_REMOVED lines=16> */
.L_x_14420:
[----:B------:R-:W-:Y:S05]  /*d980*/  BSYNC.RECONVERGENT B2 ;  /* 0x0000000000027941 */ /* 0x000fea0003800200 */
.L_x_14419:
        /* <DEDUP_REMOVED lines=24> */
.L_x_14422:
[----:B------:R-:W-:Y:S05]  /*db10*/  BSYNC.RECONVERGENT B2 ;  /* 0x0000000000027941 */ /* 0x000fea0003800200 */
.L_x_14421:
        /* <DEDUP_REMOVED lines=13> */
[----:B--23--:R-:W-:Y:S01]  /*dbf0*/  PRMT R175, R175, 0x5410, R2 ;  /* 0x00005410afaf7816 */ /* 0x00cfe20000000002 */
[----:B------:R-:W-:Y:S06]  /*dc00*/  BRA `(.L_x_14393) ;  /* 0x0000000c009c7947 */ /* 0x000fec0003800000 */
.L_x_14408:
        /* <DEDUP_REMOVED lines=8> */
[----:B0----5:R-:W-:Y:S02]  /*dc90*/  HADD2.F32 R202, -RZ, R168.H0_H0 ;  /* 0x200000a8ffca7230 */ /* 0x021fe40000004100 */
[----:B------:R-:W-:-:S04]  /*dca0*/  FADD.FTZ R2, R181, -R2 ;  /* 0x80000002b5027221 */ /* 0x000fc80000010000 */
[----:B------:R-:W-:-:S05]  /*dcb0*/  FMUL.FTZ R2, R249, R2 ;  /* 0x00000002f9027220 */ /* 0x000fca0000410000 */
[----:B------:R-:W-:-:S05]  /*dcc0*/  FSEL R2, R2, RZ, P4 ;  /* 0x000000ff02027208 */ /* 0x000fca0002000000 */
[----:B------:R-:W-:-:S04]  /*dcd0*/  FMUL.FTZ R2, R2, UR13 ;  /* 0x0000000d02027c20 */ /* 0x000fc80008410000 */
[----:B------:R-:W-:-:S04]  /*dce0*/  FMUL.FTZ R2, R2, UR12 ;  /* 0x0000000c02027c20 */ /* 0x000fc80008410000 */
[----:B------:R-:W-:-:S07]  /*dcf0*/  FMUL.FTZ R2, R202, R2 ;  /* 0x00000002ca027220 */ /* 0x000fce0000410000 */
.L_x_14426:
[----:B------:R-:W-:Y:S05]  /*dd00*/  BSYNC.RECONVERGENT B3 ;  /* 0x0000000000037941 */ /* 0x000fea0003800200 */
.L_x_14425:
        /* <DEDUP_REMOVED lines=11> */
[----:B0-23--:R-:W-:-:S07]  /*ddc0*/  PRMT R172, R2, 0x7610, R172 ;  /* 0x0000761002ac7816 */ /* 0x00dfce00000000ac */
.L_x_14424:
[----:B------:R-:W-:Y:S05]  /*ddd0*/  BSYNC.RECONVERGENT B2 ;  /* 0x0000000000027941 */ /* 0x000fea0003800200 */
.L_x_14423:
        /* <DEDUP_REMOVED lines=8> */
[----:B0----5:R-:W-:Y:S02]  /*de60*/  HADD2.F32 R202, -RZ, R168.H1_H1 ;  /* 0x300000a8ffca7230 */ /* 0x021fe40000004100 */
[----:B------:R-:W-:-:S04]  /*de70*/  FADD.FTZ R2, R180, -R2 ;  /* 0x80000002b4027221 */ /* 0x000fc80000010000 */
[----:B------:R-:W-:-:S05]  /*de80*/  FMUL.FTZ R2, R249, R2 ;  /* 0x00000002f9027220 */ /* 0x000fca0000410000 */
[----:B------:R-:W-:-:S05]  /*de90*/  FSEL R2, R2, RZ, P4 ;  /* 0x000000ff02027208 */ /* 0x000fca0002000000 */
[----:B------:R-:W-:-:S04]  /*dea0*/  FMUL.FTZ R2, R2, UR13 ;  /* 0x0000000d02027c20 */ /* 0x000fc80008410000 */
[----:B------:R-:W-:-:S04]  /*deb0*/  FMUL.FTZ R2, R2, UR12 ;  /* 0x0000000c02027c20 */ /* 0x000fc80008410000 */
[----:B------:R-:W-:-:S07]  /*dec0*/  FMUL.FTZ R2, R202, R2 ;  /* 0x00000002ca027220 */ /* 0x000fce0000410000 */
.L_x_14430:
[----:B------:R-:W-:Y:S05]  /*ded0*/  BSYNC.RECONVERGENT B3 ;  /* 0x0000000000037941 */ /* 0x000fea0003800200 */
.L_x_14429:
        /* <DEDUP_REMOVED lines=12> */
.L_x_14428:
[----:B------:R-:W-:Y:S05]  /*dfa0*/  BSYNC.RECONVERGENT B2 ;  /* 0x0000000000027941 */ /* 0x000fea0003800200 */
.L_x_14427:
        /* <DEDUP_REMOVED lines=15> */
.L_x_14434:
[----:B------:R-:W-:Y:S05]  /*e0a0*/  BSYNC.RECONVERGENT B3 ;  /* 0x0000000000037941 */ /* 0x000fea0003800200 */
.L_x_14433:
        /* <DEDUP_REMOVED lines=12> */
.L_x_14432:
[----:B------:R-:W-:Y:S05]  /*e170*/  BSYNC.RECONVERGENT B2 ;  /* 0x0000000000027941 */ /* 0x000fea0003800200 */
.L_x_14431:
        /* <DEDUP_REMOVED lines=15> */
.L_x_14438:
[----:B------:R-:W-:Y:S05]  /*e270*/  BSYNC.RECONVERGENT B3 ;  /* 0x0000000000037941 */ /* 0x000fea0003800200 */
.L_x_14437:
        /* <DEDUP_REMOVED lines=12> */
.L_x_14436:
[----:B------:R-:W-:Y:S05]  /*e340*/  BSYNC.RECONVERGENT B2 ;  /* 0x0000000000027941 */ /* 0x000fea0003800200 */
.L_x_14435:
        /* <DEDUP_REMOVED lines=15> */
.L_x_14442:
[----:B------:R-:W-:Y:S05]  /*e440*/  BSYNC.RECONVERGENT B3 ;  /* 0x0000000000037941 */ /* 0x000fea0003800200 */
.L_x_14441:
        /* <DEDUP_REMOVED lines=12> */
.L_x_14440:
[----:B------:R-:W-:Y:S05]  /*e510*/  BSYNC.RECONVERGENT B2 ;  /* 0x0000000000027941 */ /* 0x000fea0003800200 */
.L_x_14439:
        /* <DEDUP_REMOVED lines=15> */
.L_x_14446:
[----:B------:R-:W-:Y:S05]  /*e610*/  BSYNC.RECONVERGENT B3 ;  /* 0x0000000000037941 */ /* 0x000fea0003800200 */
.L_x_14445:
        /* <DEDUP_REMOVED lines=12> */
.L_x_14444:
[----:B------:R-:W-:Y:S05]  /*e6e0*/  BSYNC.RECONVERGENT B2 ;  /* 0x0000000000027941 */ /* 0x000fea0003800200 */
.L_x_14443:
        /* <DEDUP_REMOVED lines=15> */
.L_x_14450:
[----:B------:R-:W-:Y:S05]  /*e7e0*/  BSYNC.RECONVERGENT B3 ;  /* 0x0000000000037941 */ /* 0x000fea0003800200 */
.L_x_14449:
        /* <DEDUP_REMOVED lines=12> */
.L_x_14448:
[----:B------:R-:W-:Y:S05]  /*e8b0*/  BSYNC.RECONVERGENT B2 ;  /* 0x0000000000027941 */ /* 0x000fea0003800200 */
.L_x_14447:
        /* <DEDUP_REMOVED lines=15> */
.L_x_14452:
[----:B------:R-:W-:Y:S05]  /*e9b0*/  BSYNC.RECONVERGENT B2 ;  /* 0x0000000000027941 */ /* 0x000fea0003800200 */
.L_x_14451:
        /* <DEDUP_REMOVED lines=12> */
.L_x_14393:
[----:B------:R-:W-:Y:S05]  /*ea80*/  BSYNC.RECONVERGENT B1 ;  /* 0x0000000000017941 */ /* 0x000fea0003800200 */
.L_x_14376:
        /* <DEDUP_REMOVED lines=14> */
.L_x_14454:
[----:B------:R-:W-:Y:S05]  /*eb70*/  BSYNC.RECONVERGENT B1 ;  /* 0x0000000000017941 */ /* 0x000fea0003800200 */
.L_x_14453:
        /* <DEDUP_REMOVED lines=29> */
.L_x_14459:
[----:B------:R-:W-:Y:S05]  /*ed50*/  BSYNC.RECONVERGENT B2 ;  /* 0x0000000000027941 */ /* 0x000fea0003800200 */
.L_x_14458:
        /* <DEDUP_REMOVED lines=13> */
.L_x_14461:
[----:B------:R-:W-:Y:S05]  /*ee30*/  BSYNC.RECONVERGENT B2 ;  /* 0x0000000000027941 */ /* 0x000fea0003800200 */
.L_x_14460:
[----:B------:R-:W-:Y:S04]  /*ee40*/  BSSY.RECONVERGENT B2, `(.L_x_14462) ;  /* 0x000000d000027945 */ /* 0x000fe80003800200 */
[----:B------:R-:W-:Y:S05]  /*ee50*/  @!P3 BRA `(.L_x_14463) ;  /* 0x00000000002cb947 */ /* 0x000fea0003800000 */
        /* <DEDUP_REMOVED lines=11> */
.L_x_14463:
[----:B------:R-:W-:Y:S05]  /*ef10*/  BSYNC.RECONVERGENT B2 ;  /* 0x0000000000027941 */ /* 0x000fea0003800200 */
.L_x_14462:
        /* <DEDUP_REMOVED lines=17> */
.L_x_14465:
[----:B------:R-:W-:Y:S05]  /*f030*/  BSYNC.RECONVERGENT B2 ;  /* 0x0000000000027941 */ /* 0x000fea0003800200 */
.L_x_14464:
        /* <DEDUP_REMOVED lines=29> */
.L_x_14467:
[----:B------:R-:W-:Y:S05]  /*f210*/  BSYNC.RECONVERGENT B2 ;  /* 0x0000000000027941 */ /* 0x000fea0003800200 */
.L_x_14466:
        /* <DEDUP_REMOVED lines=13> */
.L_x_14469:
[----:B------:R-:W-:Y:S05]  /*f2f0*/  BSYNC.RECONVERGENT B2 ;  /* 0x0000000000027941 */ /* 0x000fea0003800200 */
.L_x_14468:
        /* <DEDUP_REMOVED lines=16> */
.L_x_14471:
[----:B------:R-:W-:Y:S05]  /*f400*/  BSYNC.RECONVERGENT B2 ;  /* 0x0000000000027941 */ /* 0x000fea0003800200 */
.L_x_14470:
        /* <DEDUP_REMOVED lines=15> */
.L_x_14457:
[----:B------:R-:W-:Y:S01]  /*f500*/  BSSY.RECONVERGENT B2, `(.L_x_14473) ;  /* 0x0000012000027945 */ /* 0x000fe20003800200 */
[----:B------:R-:W-:-:S03]  /*f510*/  ISETP.GT.AND P0, PT, R250, RZ, PT ;  /* 0x000000fffa00720c */ /* 0x000fc60003f04270 */
[----:B------:R-:W-:Y:S10]  /*f520*/  @!P3 BRA `(.L_x_14474) ;  /* 0x00000000003cb947 */ /* 0x000ff40003800000 */
[----:B------:R-:W-:Y:S01]  /*f530*/  @P0 FFMA.FTZ R2, R21, R4, R5 ;  /* 0x0000000415020223 */ /* 0x000fe20000010005 */
        /* <DEDUP_REMOVED lines=14> */
.L_x_14474:
[----:B------:R-:W-:Y:S05]  /*f620*/  BSYNC.RECONVERGENT B2 ;  /* 0x0000000000027941 */ /* 0x000fea0003800200 */
.L_x_14473:
        /* <DEDUP_REMOVED lines=17> */
.L_x_14476:
[----:B------:R-:W-:Y:S05]  /*f740*/  BSYNC.RECONVERGENT B2 ;  /* 0x0000000000027941 */ /* 0x000fea0003800200 */
.L_x_14475:
        /* <DEDUP_REMOVED lines=17> */
.L_x_14478:
[----:B------:R-:W-:Y:S05]  /*f860*/  BSYNC.RECONVERGENT B2 ;  /* 0x0000000000027941 */ /* 0x000fea0003800200 */
.L_x_14477:
        /* <DEDUP_REMOVED lines=17> */
.L_x_14480:
[----:B------:R-:W-:Y:S05]  /*f980*/  BSYNC.RECONVERGENT B2 ;  /* 0x0000000000027941 */ /* 0x000fea0003800200 */
.L_x_14479:
        /* <DEDUP_REMOVED lines=17> */
.L_x_14482:
[----:B------:R-:W-:Y:S05]  /*faa0*/  BSYNC.RECONVERGENT B2 ;  /* 0x0000000000027941 */ /* 0x000fea0003800200 */
.L_x_14481:
        /* <DEDUP_REMOVED lines=17> */
.L_x_14484:
[----:B------:R-:W-:Y:S05]  /*fbc0*/  BSYNC.RECONVERGENT B2 ;  /* 0x0000000000027941 */ /* 0x000fea0003800200 */
.L_x_14483:
        /* <DEDUP_REMOVED lines=17> */
.L_x_14486:
[----:B------:R-:W-:Y:S05]  /*fce0*/  BSYNC.RECONVERGENT B2 ;  /* 0x0000000000027941 */ /* 0x000fea0003800200 */
.L_x_14485:
[----:B------:R-:W-:Y:S05]  /*fcf0*/  @!P3 BRA `(.L_x_14472) ;  /* 0x000000180010b947 */ /* 0x000fea0003800000 */
[----:B------:R-:W-:Y:S01]  /*fd00*/  @P0 FFMA.FTZ R2, R14, R4, R5 ;  /* 0x000000040e020223 */ /* 0x000fe20000010005 */
[----:B------:R-:W-:-:S03]  /*fd10*/  HADD2.F32 R4, -RZ, R31.H1_H1 ;  /* 0x3000001fff047230 */ /* 0x000fc60000004100 */
[----:B------:R-:W-:-:S04]  /*fd20*/  @P0 FADD.FTZ R2, R6, -R2 ;  /* 0x8000000206020221 */ /* 0x000fc80000010000 */
[----:B------:R-:W-:Y:S01]  /*fd30*/  @P0 FFMA.FTZ R4, R249, R2, R4 ;  /* 0x00000002f9040223 */ /* 0x000fe20000010004 */
[----:B------:R-:W-:-:S03]  /*fd40*/  ISETP.GE.U32.AND P0, PT, R198, RZ, PT ;  /* 0x000000ffc600720c */ /* 0x000fc60003f06070 */
[----:B------:R-:W-:Y:S01]  /*fd50*/  FMUL.FTZ R2, R4, UR13 ;  /* 0x0000000d04027c20 */ /* 0x000fe20008410000 */
[----:B------:R-:W-:-:S03]  /*fd60*/  ISETP.GE.U32.AND.EX P0, PT, R199, 0x1000000, PT, P0 ;  /* 0x01000000c700780c */ /* 0x000fc60003f06100 */
[----:B------:R-:W-:Y:S01]  /*fd70*/  FMUL.FTZ R4, R2, UR12 ;  /* 0x0000000c02047c20 */ /* 0x000fe20008410000 */
[----:B------:R-:W-:-:S09]  /*fd80*/  HFMA2 R2, -RZ, RZ, 0, 0 ;  /* 0x00000000ff027431 */ /* 0x000fd200000001ff */
        /* <DEDUP_REMOVED lines=8> */
.L_x_14456:
        /* <DEDUP_REMOVED lines=23> */
.L_x_14489:
[----:B------:R-:W-:Y:S05]  /*ff80*/  BSYNC.RECONVERGENT B2 ;  /* 0x0000000000027941 */ /* 0x000fea0003800200 */
.L_x_14488:
        /* <DEDUP_REMOVED lines=13> */
.L_x_14491:
[----:B------:R-:W-:Y:S05]  /*10060*/  BSYNC.RECONVERGENT B2 ;  /* 0x0000000000027941 */ /* 0x000fea0003800200 */
.L_x_14490:
        /* <DEDUP_REMOVED lines=17> */
.L_x_14493:
[----:B------:R-:W-:Y:S05]  /*10180*/  BSYNC.RECONVERGENT B2 ;  /* 0x0000000000027941 */ /* 0x000fea0003800200 */
.L_x_14492:
        /* <DEDUP_REMOVED lines=17> */
.L_x_14495:
[----:B------:R-:W-:Y:S05]  /*102a0*/  BSYNC.RECONVERGENT B2 ;  /* 0x0000000000027941 */ /* 0x000fea0003800200 */
.L_x_14494:
        /* <DEDUP_REMOVED lines=27> */
.L_x_14497:
[----:B------:R-:W-:Y:S05]  /*10460*/  BSYNC.RECONVERGENT B2 ;  /* 0x0000000000027941 */ /* 0x000fea0003800200 */
.L_x_14496:
        /* <DEDUP_REMOVED lines=13> */
.L_x_14499:
[----:B------:R-:W-:Y:S05]  /*10540*/  BSYNC.RECONVERGENT B2 ;  /* 0x0000000000027941 */ /* 0x000fea0003800200 */
.L_x_14498:
        /* <DEDUP_REMOVED lines=18> */
.L_x_14501:
[----:B------:R-:W-:Y:S05]  /*10670*/  BSYNC.RECONVERGENT B2 ;  /* 0x0000000000027941 */ /* 0x000fea0003800200 */
.L_x_14500:
        /* <DEDUP_REMOVED lines=15> */
.L_x_14487:
        /* <DEDUP_REMOVED lines=15> */
.L_x_14505:
[----:B------:R-:W-:Y:S05]  /*10860*/  BSYNC.RECONVERGENT B3 ;  /* 0x0000000000037941 */ /* 0x000fea0003800200 */
.L_x_14504:
        /* <DEDUP_REMOVED lines=12> */
.L_x_14503:
[----:B------:R-:W-:Y:S05]  /*10930*/  BSYNC.RECONVERGENT B2 ;  /* 0x0000000000027941 */ /* 0x000fea0003800200 */
.L_x_14502:
        /* <DEDUP_REMOVED lines=15> */
.L_x_14509:
[----:B------:R-:W-:Y:S05]  /*10a30*/  BSYNC.RECONVERGENT B3 ;  /* 0x0000000000037941 */ /* 0x000fea0003800200 */
.L_x_14508:
        /* <DEDUP_REMOVED lines=12> */
.L_x_14507:
[----:B------:R-:W-:Y:S05]  /*10b00*/  BSYNC.RECONVERGENT B2 ;  /* 0x0000000000027941 */ /* 0x000fea0003800200 */
.L_x_14506:
        /* <DEDUP_REMOVED lines=15> */
.L_x_14513:
[----:B------:R-:W-:Y:S05]  /*10c00*/  BSYNC.RECONVERGENT B3 ;  /* 0x0000000000037941 */ /* 0x000fea0003800200 */
.L_x_14512:
        /* <DEDUP_REMOVED lines=12> */
.L_x_14511:
[----:B------:R-:W-:Y:S05]  /*10cd0*/  BSYNC.RECONVERGENT B2 ;  /* 0x0000000000027941 */ /* 0x000fea0003800200 */
.L_x_14510:
        /* <DEDUP_REMOVED lines=15> */
.L_x_14517:
[----:B------:R-:W-:Y:S05]  /*10dd0*/  BSYNC.RECONVERGENT B3 ;  /* 0x0000000000037941 */ /* 0x000fea0003800200 */
.L_x_14516:
        /* <DEDUP_REMOVED lines=12> */
.L_x_14515:
[----:B------:R-:W-:Y:S05]  /*10ea0*/  BSYNC.RECONVERGENT B2 ;  /* 0x0000000000027941 */ /* 0x000fea0003800200 */
.L_x_14514:
        /* <DEDUP_REMOVED lines=15> */
.L_x_14521:
[----:B------:R-:W-:Y:S05]  /*10fa0*/  BSYNC.RECONVERGENT B3 ;  /* 0x0000000000037941 */ /* 0x000fea0003800200 */
.L_x_14520:
        /* <DEDUP_REMOVED lines=12> */
.L_x_14519:
[----:B------:R-:W-:Y:S05]  /*11070*/  BSYNC.RECONVERGENT B2 ;  /* 0x0000000000027941 */ /* 0x000fea0003800200 */
.L_x_14518:
        /* <DEDUP_REMOVED lines=15> */
.L_x_14525:
[----:B------:R-:W-:Y:S05]  /*11170*/  BSYNC.RECONVERGENT B3 ;  /* 0x0000000000037941 */ /* 0x000fea0003800200 */
.L_x_14524:
        /* <DEDUP_REMOVED lines=12> */
.L_x_14523:
[----:B------:R-:W-:Y:S05]  /*11240*/  BSYNC.RECONVERGENT B2 ;  /* 0x0000000000027941 */ /* 0x000fea0003800200 */
.L_x_14522:
        /* <DEDUP_REMOVED lines=15> */
.L_x_14529:
[----:B------:R-:W-:Y:S05]  /*11340*/  BSYNC.RECONVERGENT B3 ;  /* 0x0000000000037941 */ /* 0x000fea0003800200 */
.L_x_14528:
        /* <DEDUP_REMOVED lines=12> */
.L_x_14527:
[----:B------:R-:W-:Y:S05]  /*11410*/  BSYNC.RECONVERGENT B2 ;  /* 0x0000000000027941 */ /* 0x000fea0003800200 */
.L_x_14526:
        /* <DEDUP_REMOVED lines=9> */
[----:B-----5:R-:W-:-:S03]  /*114b0*/  @P0 HADD2.F32 R5, -RZ, R171.H1_H1 ;  /* 0x300000abff050230 */ /* 0x020fc60000004100 */
[----:B------:R-:W-:Y:S01]  /*114c0*/  FMUL.FTZ R4, R2, UR12 ;  /* 0x0000000c02047c20 */ /* 0x000fe20008410000 */
[----:B------:R-:W-:-:S03]  /*114d0*/  HFMA2 R2, -RZ, RZ, 0, 0 ;  /* 0x00000000ff027431 */ /* 0x000fc600000001ff */
[-C--:B------:R-:W-:Y:S01]  /*114e0*/  @P0 FMUL.FTZ R2, R5, R4.reuse ;  /* 0x0000000405020220 */ /* 0x080fe20000410000 */
[----:B------:R-:W-:-:S03]  /*114f0*/  FMUL.FTZ R4, R87, R4 ;  /* 0x0000000457047220 */ /* 0x000fc60000410000 */
[----:B------:R-:W-:Y:S02]  /*11500*/  FADD.FTZ R131, R131, R2 ;  /* 0x0000000283837221 */ /* 0x000fe40000010000 */
[----:B------:R-:W-:-:S04]  /*11510*/  FSEL R4, R4, RZ, P0 ;  /* 0x000000ff04047208 */ /* 0x000fc80000000000 */
[----:B------:R-:W-:-:S04]  /*11520*/  F2FP.F16.F32.PACK_AB R2, RZ, R4 ;  /* 0x00000004ff02723e */ /* 0x000fc800000000ff */
[----:B--23--:R-:W-:-:S07]  /*11530*/  PRMT R175, R175, 0x5410, R2 ;  /* 0x00005410afaf7816 */ /* 0x00cfce0000000002 */
.L_x_14472:
[----:B------:R-:W-:Y:S05]  /*11540*/  BSYNC.RECONVERGENT B1 ;  /* 0x0000000000017941 */ /* 0x000fea0003800200 */
.L_x_14455:
        /* <DEDUP_REMOVED lines=11> */
.L_x_14133:
[----:B------:R-:W-:Y:S05]  /*11600*/  BSYNC B0 ;  /* 0x0000000000007941 */ /* 0x000fea0003800000 */
.L_x_14132:
        /* <DEDUP_REMOVED lines=371> */
.L_x_14138:
[----:B01----:R-:W-:Y:S01]  /*12d40*/  HFMA2 R3, -RZ, RZ, 0, 1.847743988037109375e-06 ;  /* 0x0000001fff037431 */ /* 0x003fe200000001ff */
[----:B------:R-:W-:Y:S01]  /*12d50*/  BSSY B1, `(.L_x_14531) ;  /* 0x0000006000017945 */ /* 0x000fe20003800000 */
[----:B------:R-:W-:Y:S02]  /*12d60*/  MOV R4, 0x1 ;  /* 0x0000000100047802 */ /* 0x000fe40000000f00 */
[----:B------:R-:W-:-:S07]  /*12d70*/  MOV R2, 0xffffffff ;  /* 0xffffffff00027802 */ /* 0x000fce0000000f00 */
[----:B-----5:R-:W-:Y:S05]  /*12d80*/  WARPSYNC.COLLECTIVE R2, `(.L_x_14532) ;  /* 0x0000000002087348 */ /* 0x020fea0003c00000 */
[----:B------:R0:W1:Y:S02]  /*12d90*/  SHFL.BFLY P0, R2, R5, R4, R3 ;  /* 0x0c00000405027389 */ /* 0x0000640000000003 */
[----:B01---5:R-:W-:Y:S05]  /*12da0*/  ENDCOLLECTIVE ;  /* 0x000000000000791b */ /* 0x023fea0003800000 */
.L_x_14532:
[----:B------:R-:W-:Y:S05]  /*12db0*/  BSYNC B1 ;  /* 0x0000000000017941 */ /* 0x000fea0003800000 */
.L_x_14531:
        /* <DEDUP_REMOVED lines=9> */
.L_x_14533:
[----:B------:R-:W-:Y:S01]  /*12e50*/  HFMA2 R4, -RZ, RZ, 0, 1.1920928955078125e-07 ;  /* 0x00000002ff047431 */ /* 0x000fe200000001ff */
[----:B------:R-:W-:Y:S01]  /*12e60*/  MOV R5, R0 ;  /* 0x0000000000057202 */ /* 0x000fe20000000f00 */
[----:B------:R-:W-:Y:S01]  /*12e70*/  FADD.FTZ R252, R2, R252 ;  /* 0x000000fc02fc7221 */ /* 0x000fe20000010000 */
[----:B------:R-:W-:-:S07]  /*12e80*/  MOV R2, 0xffffffff ;  /* 0xffffffff00027802 */ /* 0x000fce0000000f00 */
[----:B------:R-:W-:Y:S05]  /*12e90*/  WARPSYNC.COLLECTIVE R2, `(.L_x_14534) ;  /* 0x0000000002087348 */ /* 0x000fea0003c00000 */
[----:B------:R0:W1:Y:S02]  /*12ea0*/  SHFL.BFLY P0, R2, R5, R4, R3 ;  /* 0x0c00000405027389 */ /* 0x0000640000000003 */
[----:B01----:R-:W-:Y:S05]  /*12eb0*/  ENDCOLLECTIVE ;  /* 0x000000000000791b */ /* 0x003fea0003800000 */
.L_x_14534:
[----:B------:R-:W-:Y:S01]  /*12ec0*/  MOV R5, R252 ;  /* 0x000000fc00057202 */ /* 0x000fe20000000f00 */
[----:B------:R-:W-:Y:S01]  /*12ed0*/  FADD.FTZ R0, R0, R2 ;  /* 0x0000000200007221 */ /* 0x000fe20000010000 */
[----:B------:R-:W-:-:S07]  /*12ee0*/  MOV R2, 0xffffffff ;  /* 0xffffffff00027802 */ /* 0x000fce0000000f00 */
[----:B------:R-:W-:Y:S05]  /*12ef0*/  WARPSYNC.COLLECTIVE R2, `(.L_x_14535) ;  /* 0x0000000002087348 */ /* 0x000fea0003c00000 */
[----:B------:R0:W1:Y:S02]  /*12f00*/  SHFL.BFLY P0, R2, R5, R4, R3 ;  /* 0x0c00000405027389 */ /* 0x0000640000000003 */
[----:B01----:R-:W-:Y:S05]  /*12f10*/  ENDCOLLECTIVE ;  /* 0x000000000000791b */ /* 0x003fea0003800000 */
.L_x_14535:
[----:B------:R-:W-:Y:S01]  /*12f20*/  HFMA2 R4, -RZ, RZ, 0, 2.384185791015625e-07 ;  /* 0x00000004ff047431 */ /* 0x000fe200000001ff */
[----:B------:R-:W-:Y:S01]  /*12f30*/  MOV R5, R0 ;  /* 0x0000000000057202 */ /* 0x000fe20000000f00 */
[----:B------:R-:W-:Y:S01]  /*12f40*/  FADD.FTZ R252, R252, R2 ;  /* 0x00000002fcfc7221 */ /* 0x000fe20000010000 */
[----:B------:R-:W-:-:S07]  /*12f50*/  MOV R2, 0xffffffff ;  /* 0xffffffff00027802 */ /* 0x000fce0000000f00 */
[----:B------:R-:W-:Y:S05]  /*12f60*/  WARPSYNC.COLLECTIVE R2, `(.L_x_14536) ;  /* 0x0000000002087348 */ /* 0x000fea0003c00000 */
[----:B------:R0:W1:Y:S02]  /*12f70*/  SHFL.BFLY P0, R2, R5, R4, R3 ;  /* 0x0c00000405027389 */ /* 0x0000640000000003 */
[----:B01----:R-:W-:Y:S05]  /*12f80*/  ENDCOLLECTIVE ;  /* 0x000000000000791b */ /* 0x003fea0003800000 */
.L_x_14536:
[----:B------:R-:W-:Y:S01]  /*12f90*/  MOV R5, R252 ;  /* 0x000000fc00057202 */ /* 0x000fe20000000f00 */
[----:B------:R-:W-:Y:S01]  /*12fa0*/  FADD.FTZ R0, R0, R2 ;  /* 0x0000000200007221 */ /* 0x000fe20000010000 */
[----:B------:R-:W-:-:S07]  /*12fb0*/  MOV R2, 0xffffffff ;  /* 0xffffffff00027802 */ /* 0x000fce0000000f00 */
[----:B------:R-:W-:Y:S05]  /*12fc0*/  WARPSYNC.COLLECTIVE R2, `(.L_x_14537) ;  /* 0x0000000002087348 */ /* 0x000fea0003c00000 */
[----:B------:R0:W1:Y:S02]  /*12fd0*/  SHFL.BFLY P0, R2, R5, R4, R3 ;  /* 0x0c00000405027389 */ /* 0x0000640000000003 */
[----:B01----:R-:W-:Y:S05]  /*12fe0*/  ENDCOLLECTIVE ;  /* 0x000000000000791b */ /* 0x003fea0003800000 */
.L_x_14537:
[----:B------:R-:W-:Y:S01]  /*12ff0*/  HFMA2 R4, -RZ, RZ, 0, 4.76837158203125e-07 ;  /* 0x00000008ff047431 */ /* 0x000fe200000001ff */
[----:B------:R-:W-:Y:S01]  /*13000*/  MOV R5, R0 ;  /* 0x0000000000057202 */ /* 0x000fe20000000f00 */
[----:B------:R-:W-:Y:S01]  /*13010*/  FADD.FTZ R252, R252, R2 ;  /* 0x00000002fcfc7221 */ /* 0x000fe20000010000 */
[----:B------:R-:W-:-:S07]  /*13020*/  MOV R2, 0xffffffff ;  /* 0xffffffff00027802 */ /* 0x000fce0000000f00 */
[----:B------:R-:W-:Y:S05]  /*13030*/  WARPSYNC.COLLECTIVE R2, `(.L_x_14538) ;  /* 0x0000000002087348 */ /* 0x000fea0003c00000 */
[----:B------:R0:W1:Y:S02]  /*13040*/  SHFL.BFLY P0, R2, R5, R4, R3 ;  /* 0x0c00000405027389 */ /* 0x0000640000000003 */
[----:B01----:R-:W-:Y:S05]  /*13050*/  ENDCOLLECTIVE ;  /* 0x000000000000791b */ /* 0x003fea0003800000 */
.L_x_14538:
[----:B------:R-:W-:Y:S01]  /*13060*/  MOV R5, R252 ;  /* 0x000000fc00057202 */ /* 0x000fe20000000f00 */
[----:B------:R-:W-:Y:S01]  /*13070*/  FADD.FTZ R0, R0, R2 ;  /* 0x0000000200007221 */ /* 0x000fe20000010000 */
[----:B------:R-:W-:-:S04]  /*13080*/  MOV R2, 0xffffffff ;  /* 0xffffffff00027802 */ /* 0x000fc80000000f00 */
[----:B------:R0:W-:Y:S03]  /*13090*/  STL [R1], R0 ;  /* 0x0000000001007387 */ /* 0x0001e60000100800 */
[----:B0-----:R-:W-:Y:S05]  /*130a0*/  WARPSYNC.COLLECTIVE R2, `(.L_x_14539) ;  /* 0x0000000002087348 */ /* 0x001fea0003c00000 */
[----:B------:R1:W2:Y:S02]  /*130b0*/  SHFL.BFLY P0, R2, R5, R4, R3 ;  /* 0x0c00000405027389 */ /* 0x0002a40000000003 */
[----:B012---:R-:W-:Y:S05]  /*130c0*/  ENDCOLLECTIVE ;  /* 0x000000000000791b */ /* 0x007fea0003800000 */
.L_x_14539:
        /* <DEDUP_REMOVED lines=8> */
.L_x_14540:
[----:B------:R-:W-:Y:S01]  /*13150*/  MOV R5, R252 ;  /* 0x000000fc00057202 */ /* 0x000fe20000000f00 */
[----:B------:R0:W-:Y:S02]  /*13160*/  STL [R1+0x8], R2 ;  /* 0x0000080201007387 */ /* 0x0001e40000100800 */
[----:B0-----:R-:W-:-:S07]  /*13170*/  MOV R2, 0xffffffff ;  /* 0xffffffff00027802 */ /* 0x001fce0000000f00 */
[----:B------:R-:W-:Y:S05]  /*13180*/  WARPSYNC.COLLECTIVE R2, `(.L_x_14541) ;  /* 0x0000000002087348 */ /* 0x000fea0003c00000 */
[----:B------:R0:W1:Y:S02]  /*13190*/  SHFL.BFLY P0, R2, R5, R4, R3 ;  /* 0x0c00000405027389 */ /* 0x0000640000000003 */
[----:B01----:R-:W-:Y:S05]  /*131a0*/  ENDCOLLECTIVE ;  /* 0x000000000000791b */ /* 0x003fea0003800000 */
.L_x_14541:
[----:B------:R-:W-:Y:S05]  /*131b0*/  BRA `(.L_x_14542) ;  /* 0xffffff0000fc7947 */ /* 0x000fea000383ffff */
.L_x_14543:
        /* <DEDUP_REMOVED lines=12> */
.L_x_25471:


//--------------------- .text._ZN10layer_norm13ln_bwd_kernelINS_13Kernel_traitsI6__halfS2_fS2_fjLj1280ELj1ELj4ELj1ELj16ENS_18Kernel_traits_baseILj1280ES2_S2_fS2_fjLj128EEEEELb0ELb0ELb0ELb0EEEvNS_9BwdParamsE --------------------------
	.section	.text._ZN10layer_norm13ln_bwd_kernelINS_13Kernel_traitsI6__halfS2_fS2_fjLj1280ELj1ELj4ELj1ELj16ENS_18Kernel_traits_baseILj1280ES2_S2_fS2_fjLj128EEEEELb0ELb0ELb0ELb0EEEvNS_9BwdParamsE,"ax",@progbits
	.align	128
        .global         _ZN10layer_norm13ln_bwd_kernelINS_13Kernel_traitsI6__halfS2_fS2_fjLj1280ELj1ELj4ELj1ELj16ENS_18Kernel_traits_baseILj1280ES2_S2_fS2_fjLj128EEEEELb0ELb0ELb0ELb0EEEvNS_9BwdParamsE
        .type           _ZN10layer_norm13ln_bwd_kernelINS_13Kernel_traitsI6__halfS2_fS2_fjLj1280ELj1ELj4ELj1ELj16ENS_18Kernel_traits_baseILj1280ES2_S2_fS2_fjLj128EEEEELb0ELb0ELb0ELb0EEEvNS_9BwdParamsE,@function
        .size           _ZN10layer_norm13ln_bwd_kernelINS_13Kernel_traitsI6__halfS2_fS2_fjLj1280ELj1ELj4ELj1ELj16ENS_18Kernel_traits_baseILj1280ES2_S2_fS2_fjLj128EEEEELb0ELb0ELb0ELb0EEEvNS_9BwdParamsE,(.L_x_25472 - _ZN10layer_norm13ln_bwd_kernelINS_13Kernel_traitsI6__halfS2_fS2_fjLj1280ELj1ELj4ELj1ELj16ENS_18Kernel_traits_baseILj1280ES2_S2_fS2_fjLj128EEEEELb0ELb0ELb0ELb0EEEvNS_9BwdParamsE)
        .other          _ZN10layer_norm13ln_bwd_kernelINS_13Kernel_traitsI6__halfS2_fS2_fjLj1280ELj1ELj4ELj1ELj16ENS_18Kernel_traits_baseILj1280ES2_S2_fS2_fjLj128EEEEELb0ELb0ELb0ELb0EEEvNS_9BwdParamsE,@"STO_CUDA_ENTRY STV_DEFAULT"
_ZN10layer_norm13ln_bwd_kernelINS_13Kernel_traitsI6__halfS2_fS2_fjLj1280ELj1ELj4ELj1ELj16ENS_18Kernel_traits_baseILj1280ES2_S2_fS2_fjLj128EEEEELb0ELb0ELb0ELb0EEEvNS_9BwdParamsE:
.text._ZN10layer_norm13ln_bwd_kernelINS_13Kernel_traitsI6__halfS2_fS2_fjLj1280ELj1ELj4ELj1ELj16ENS_18Kernel_traits_baseILj1280ES2_S2_fS2_fjLj128EEEEELb0ELb0ELb0ELb0EEEvNS_9BwdParamsE:
        /* <DEDUP_REMOVED lines=131> */
.L_x_14595:
[----:B------:R-:W0:Y:S08]  /*0830*/  @P5 LDC.64 R2, c[0x0][0x3e0] ;  /* 0x0000f800ff025b82 */ /* 0x000e300000000a00 */
[----:B-1234-:R-:W1:Y:S01]  /*0840*/  LDC.64 R172, c[0x0][0x3c0] ;  /* 0x0000f000ffac7b82 */ /* 0x01ee620000000a00 */
[----:B0-----:R-:W-:-:S05]  /*0850*/  @P5 IMAD.WIDE R2, R188, 0x2, R2 ;  /* 0x00000002bc025825 */ /* 0x001fca00078e0202 */
[----:B------:R1:W2:Y:S02]  /*0860*/  @P5 LDG.E.U16 R174, desc[UR6][R2.64] ;  /* 0x0000000602ae5981 */ /* 0x0002a4000c1e1500 */
[----:B-1----:R-:W-:-:S05]  /*0870*/  IMAD.WIDE R2, R188, 0x4, R172 ;  /* 0x00000004bc027825 */ /* 0x002fca00078e02ac */
[----:B------:R0:W3:Y:S01]  /*0880*/  LDG.E R204, desc[UR6][R2.64] ;  /* 0x0000000602cc7981 */ /* 0x0000e2000c1e1900 */
[----:B------:R-:W1:Y:S01]  /*0890*/  S2R R252, SR_TID.X ;  /* 0x0000000000fc7919 */ /* 0x000e620000002100 */
[----:B0-----:R-:W0:Y:S01]  /*08a0*/  LDC.64 R2, c[0x0][0x3c8] ;  /* 0x0000f200ff027b82 */ /* 0x001e220000000a00 */
        /* <DEDUP_REMOVED lines=8> */
[----:B0-----:R-:W-:Y:S01]  /*0930*/  IMAD.WIDE R2, R188, 0x4, R2 ;  /* 0x00000004bc027825 */ /* 0x001fe200078e0202 */
[----:B-1----:R-:W-:-:S03]  /*0940*/  LOP3.LUT R251, R252, 0x1f, RZ, 0xc0, !PT ;  /* 0x0000001ffcfb7812 */ /* 0x002fc600078ec0ff */
[----:B------:R-:W-:Y:S02]  /*0950*/  HFMA2 R214, -RZ, RZ, 0, 0 ;  /* 0x00000000ffd67431 */ /* 0x000fe400000001ff */
[----:B-----5:R0:W5:Y:S01]  /*0960*/  LDG.E R3, desc[UR6][R2.64] ;  /* 0x0000000602037981 */ /* 0x020162000c1e1900 */
[C---:B------:R-:W-:Y:S02]  /*0970*/  ISETP.GE.U32.AND P3, PT, R249.reuse, 0x40, PT ;  /* 0x00000040f900780c */ /* 0x040fe40003f66070 */
[C---:B------:R-:W-:Y:S02]  /*0980*/  ISETP.GE.U32.AND P2, PT, R249.reuse, 0x60, PT ;  /* 0x00000060f900780c */ /* 0x040fe40003f46070 */
[----:B------:R-:W-:Y:S02]  /*0990*/  ISETP.GE.U32.AND P1, PT, R249, 0x80, PT ;  /* 0x00000080f900780c */ /* 0x000fe40003f26070 */
[----:B------:R-:W-:Y:S02]  /*09a0*/  MOV R213, RZ ;  /* 0x000000ff00d57202 */ /* 0x000fe40000000f00 */
[----:B0-----:R-:W-:-:S04]  /*09b0*/  LEA.HI.SX32 R2, R172, R251, 0x1d ;  /* 0x000000fbac027211 */ /* 0x001fc800078feaff */
[----:B------:R-:W-:Y:S01]  /*09c0*/  MOV R216, R2 ;  /* 0x0000000200d87202 */ /* 0x000fe20000000f00 */
[----:B--2---:R-:W-:Y:S01]  /*09d0*/  @P5 HADD2.F32 R0, -RZ, R174.H0_H0 ;  /* 0x200000aeff005230 */ /* 0x004fe20000004100 */
[----:B---3--:R-:W-:Y:S01]  /*09e0*/  FSEL R204, R204, RZ, !P0 ;  /* 0x000000ffcccc7208 */ /* 0x008fe20004000000 */
[----:B------:R-:W-:Y:S06]  /*09f0*/  @!P4 BRA `(.L_x_14547) ;  /* 0x000000040058c947 */ /* 0x000fec0003800000 */
        /* <DEDUP_REMOVED lines=8> */
[----:B------:R-:W-:Y:S01]  /*0a80*/  ISETP.NE.AND.EX P0, PT, RZ, UR11, PT, P0 ;  /* 0x0000000bff007c0c */ /* 0x000fe2000bf05300 */
[--C-:B------:R-:W-:Y:S02]  /*0a90*/  HADD2.F32 R226, -RZ, R144.reuse.H0_H0 ;  /* 0x20000090ffe27230 */ /* 0x100fe40000004100 */
[----:B------:R-:W-:Y:S02]  /*0aa0*/  HADD2.F32 R245, -RZ, R144.H1_H1 ;  /* 0x30000090fff57230 */ /* 0x000fe40000004100 */
[----:B------:R-:W-:Y:S02]  /*0ab0*/  HADD2.F32 R241, -RZ, R145.H0_H0 ;  /* 0x20000091fff17230 */ /* 0x000fe40000004100 */
[----:B------:R-:W-:-:S06]  /*0ac0*/  HADD2.F32 R233, -RZ, R146.H0_H0 ;  /* 0x20000092ffe97230 */ /* 0x000fcc0000004100 */
[----:B------:R-:W0:Y:S01]  /*0ad0*/  @P0 LDC.64 R216, c[0x0][0x438] ;  /* 0x00010e00ffd80b82 */ /* 0x000e220000000a00 */
[----:B------:R-:W-:Y:S02]  /*0ae0*/  HADD2.F32 R220, -RZ, R146.H1_H1 ;  /* 0x30000092ffdc7230 */ /* 0x000fe40000004100 */
[----:B------:R-:W-:Y:S02]  /*0af0*/  HADD2.F32 R237, -RZ, R145.H1_H1 ;  /* 0x30000091ffed7230 */ /* 0x000fe40000004100 */
[----:B------:R-:W-:Y:S02]  /*0b00*/  HADD2.F32 R202, -RZ, R147.H1_H1 ;  /* 0x30000093ffca7230 */ /* 0x000fe40000004100 */
[----:B0-----:R-:W-:-:S05]  /*0b10*/  @P0 IMAD.WIDE.U32 R216, R2, 0x20, R216 ;  /* 0x0000002002d80825 */ /* 0x001fca00078e00d8 */
[----:B------:R-:W5:Y:S04]  /*0b20*/  @P0 LDG.E.128 R44, desc[UR6][R216.64] ;  /* 0x00000006d82c0981 */ /* 0x000f68000c1e1d00 */
[----:B------:R0:W5:Y:S02]  /*0b30*/  @P0 LDG.E.128 R40, desc[UR6][R216.64+0x10] ;  /* 0x00001006d8280981 */ /* 0x000164000c1e1d00 */
[----:B0-----:R-:W-:Y:S01]  /*0b40*/  HADD2.F32 R217, -RZ, R147.H0_H0 ;  /* 0x20000093ffd97230 */ /* 0x001fe20000004100 */
[----:B------:R-:W-:Y:S01]  /*0b50*/  IADD3 R216, PT, PT, R2, 0x20, RZ ;  /* 0x0000002002d87810 */ /* 0x000fe20007ffe0ff */
[----:B--2---:R-:W-:-:S04]  /*0b60*/  FADD.FTZ R180, -R204, R180 ;  /* 0x000000b4ccb47221 */ /* 0x004fc80000010100 */
[C---:B-----5:R-:W-:Y:S01]  /*0b70*/  FMUL.FTZ R189, R3.reuse, R180 ;  /* 0x000000b403bd7220 */ /* 0x060fe20000410000 */
[C---:B------:R-:W-:Y:S01]  /*0b80*/  FADD.FTZ R180, -R204.reuse, R181 ;  /* 0x000000b5ccb47221 */ /* 0x040fe20000010100 */
[----:B------:R-:W-:Y:S01]  /*0b90*/  FADD.FTZ R182, -R204, R182 ;  /* 0x000000b6ccb67221 */ /* 0x000fe20000010100 */
[--C-:B---3--:R-:W-:Y:S02]  /*0ba0*/  HADD2.F32 R5, -RZ, R172.reuse.H0_H0 ;  /* 0x200000acff057230 */ /* 0x108fe40000004100 */
[C---:B------:R-:W-:Y:S01]  /*0bb0*/  FMUL.FTZ R193, R3.reuse, R180 ;  /* 0x000000b403c17220 */ /* 0x040fe20000410000 */
[----:B------:R-:W-:Y:S02]  /*0bc0*/  HADD2.F32 R172, -RZ, R172.H1_H1 ;  /* 0x300000acffac7230 */ /* 0x000fe40000004100 */
[----:B------:R-:W-:Y:S01]  /*0bd0*/  FMUL.FTZ R187, R3, R182 ;  /* 0x000000b603bb7220 */ /* 0x000fe20000410000 */
[----:B------:R-:W-:Y:S01]  /*0be0*/  FADD.FTZ R84, R84, R5 ;  /* 0x0000000554547221 */ /* 0x000fe20000010000 */
[-C--:B------:R-:W-:Y:S01]  /*0bf0*/  FFMA.FTZ R124, R189, R5.reuse, R124 ;  /* 0x00000005bd7c7223 */ /* 0x080fe2000001007c */
[----:B------:R-:W-:Y:S01]  /*0c00*/  FMUL.FTZ R226, R226, R5 ;  /* 0x00000005e2e27220 */ /* 0x000fe20000410000 */
[----:B------:R-:W-:-:S02]  /*0c10*/  HADD2.F32 R5, -RZ, R173.H0_H0 ;  /* 0x200000adff057230 */ /* 0x000fc40000004100 */
[----:B------:R-:W-:Y:S01]  /*0c20*/  FADD.FTZ R85, R85, R172 ;  /* 0x000000ac55557221 */ /* 0x000fe20000010000 */
[-C--:B------:R-:W-:Y:S01]  /*0c30*/  FFMA.FTZ R125, R193, R172.reuse, R125 ;  /* 0x000000acc17d7223 */ /* 0x080fe2000001007d */
[----:B------:R-:W-:Y:S01]  /*0c40*/  FMUL.FTZ R245, R245, R172 ;  /* 0x000000acf5f57220 */ /* 0x000fe20000410000 */
[C---:B------:R-:W-:Y:S01]  /*0c50*/  FADD.FTZ R172, -R204.reuse, R183 ;  /* 0x000000b7ccac7221 */ /* 0x040fe20000010100 */
[----:B----4-:R-:W-:Y:S01]  /*0c60*/  FADD.FTZ R176, -R204, R176 ;  /* 0x000000b0ccb07221 */ /* 0x010fe20000010100 */
[----:B------:R-:W-:Y:S01]  /*0c70*/  FADD.FTZ R86, R86, R5 ;  /* 0x0000000556567221 */ /* 0x000fe20000010000 */
[-C--:B------:R-:W-:Y:S01]  /*0c80*/  FFMA.FTZ R126, R187, R5.reuse, R126 ;  /* 0x00000005bb7e7223 */ /* 0x080fe2000001007e */
[----:B------:R-:W-:Y:S01]  /*0c90*/  FMUL.FTZ R241, R241, R5 ;  /* 0x00000005f1f17220 */ /* 0x000fe20000410000 */
[--C-:B------:R-:W-:Y:S02]  /*0ca0*/  HADD2.F32 R13, -RZ, R174.reuse.H0_H0 ;  /* 0x200000aeff0d7230 */ /* 0x100fe40000004100 */
[C---:B------:R-:W-:Y:S01]  /*0cb0*/  FMUL.FTZ R5, R3.reuse, R172 ;  /* 0x000000ac03057220 */ /* 0x040fe20000410000 */
[----:B------:R-:W-:Y:S01]  /*0cc0*/  FMUL.FTZ R9, R3, R176 ;  /* 0x000000b003097220 */ /* 0x000fe20000410000 */
[----:B------:R-:W-:Y:S01]  /*0cd0*/  FADD.FTZ R172, -R204, R177 ;  /* 0x000000b1ccac7221 */ /* 0x000fe20000010100 */
[----:B------:R-:W-:-:S02]  /*0ce0*/  HADD2.F32 R174, -RZ, R174.H1_H1 ;  /* 0x300000aeffae7230 */ /* 0x000fc40000004100 */
[----:B------:R-:W-:Y:S01]  /*0cf0*/  FADD.FTZ R80, R80, R13 ;  /* 0x0000000d50507221 */ /* 0x000fe20000010000 */
[-C--:B------:R-:W-:Y:S01]  /*0d00*/  FFMA.FTZ R120, R9, R13.reuse, R120 ;  /* 0x0000000d09787223 */ /* 0x080fe20000010078 */
[----:B------:R-:W-:Y:S01]  /*0d10*/  FMUL.FTZ R233, R233, R13 ;  /* 0x0000000de9e97220 */ /* 0x000fe20000410000 */
[----:B------:R-:W-:Y:S01]  /*0d20*/  FMUL.FTZ R13, R3, R172 ;  /* 0x000000ac030d7220 */ /* 0x000fe20000410000 */
[----:B------:R-:W-:Y:S01]  /*0d30*/  FADD.FTZ R81, R81, R174 ;  /* 0x000000ae51517221 */ /* 0x000fe20000010000 */
[-C--:B------:R-:W-:Y:S01]  /*0d40*/  FMUL.FTZ R220, R220, R174.reuse ;  /* 0x000000aedcdc7220 */ /* 0x080fe20000410000 */
[----:B------:R-:W-:Y:S01]  /*0d50*/  FADD.FTZ R172, RZ, R226 ;  /* 0x000000e2ffac7221 */ /* 0x000fe20000010000 */
[----:B------:R-:W-:Y:S01]  /*0d60*/  FFMA.FTZ R121, R13, R174, R121 ;  /* 0x000000ae0d797223 */ /* 0x000fe20000010079 */
[----:B------:R-:W-:Y:S01]  /*0d70*/  FFMA.FTZ R174, R189, R226, RZ ;  /* 0x000000e2bdae7223 */ /* 0x000fe200000100ff */
[----:B------:R-:W-:Y:S02]  /*0d80*/  HADD2.F32 R180, -RZ, R173.H1_H1 ;  /* 0x300000adffb47230 */ /* 0x000fe40000004100 */
[----:B------:R-:W-:Y:S01]  /*0d90*/  FADD.FTZ R172, R172, R245 ;  /* 0x000000f5acac7221 */ /* 0x000fe20000010000 */
[----:B------:R-:W-:-:S02]  /*0da0*/  FFMA.FTZ R174, R193, R245, R174 ;  /* 0x000000f5c1ae7223 */ /* 0x000fc400000100ae */
[----:B------:R-:W-:Y:S01]  /*0db0*/  FMUL.FTZ R237, R237, R180 ;  /* 0x000000b4eded7220 */ /* 0x000fe20000410000 */
        /* <DEDUP_REMOVED lines=10> */
[-C--:B------:R-:W-:Y:S01]  /*0e60*/  FMUL.FTZ R217, R217, R21.reuse ;  /* 0x00000015d9d97220 */ /* 0x080fe20000410000 */
        /* <DEDUP_REMOVED lines=15> */
.L_x_14547:
[----:B------:R-:W-:Y:S05]  /*0f60*/  BSYNC.RECONVERGENT B1 ;  /* 0x0000000000017941 */ /* 0x000fea0003800200 */
.L_x_14546:
[----:B------:R-:W-:Y:S04]  /*0f70*/  BSSY.RECONVERGENT B1, `(.L_x_14548) ;  /* 0x0000058000017945 */ /* 0x000fe80003800200 */
        /* <DEDUP_REMOVED lines=10> */
[----:B------:R-:W0:Y:S01]  /*1020*/  @P0 LDC.64 R200, c[0x0][0x438] ;  /* 0x00010e00ffc80b82 */ /* 0x000e220000000a00 */
[--C-:B------:R-:W-:Y:S02]  /*1030*/  HADD2.F32 R236, -RZ, R141.reuse.H1_H1 ;  /* 0x3000008dffec7230 */ /* 0x100fe40000004100 */
[----:B------:R-:W-:Y:S02]  /*1040*/  HADD2.F32 R248, -RZ, R140.H0_H0 ;  /* 0x2000008cfff87230 */ /* 0x000fe40000004100 */
[----:B------:R-:W-:Y:S02]  /*1050*/  HADD2.F32 R232, -RZ, R142.H0_H0 ;  /* 0x2000008effe87230 */ /* 0x000fe40000004100 */
[----:B------:R-:W-:Y:S02]  /*1060*/  HADD2.F32 R244, -RZ, R140.H1_H1 ;  /* 0x3000008cfff47230 */ /* 0x000fe40000004100 */
[----:B------:R-:W-:Y:S02]  /*1070*/  HADD2.F32 R240, -RZ, R141.H0_H0 ;  /* 0x2000008dfff07230 */ /* 0x000fe40000004100 */
[----:B0-----:R-:W-:-:S05]  /*1080*/  @P0 IMAD.WIDE.U32 R200, R216, 0x20, R200 ;  /* 0x00000020d8c80825 */ /* 0x001fca00078e00c8 */
[----:B------:R-:W5:Y:S04]  /*1090*/  @P0 LDG.E.128 R36, desc[UR6][R200.64] ;  /* 0x00000006c8240981 */ /* 0x000f68000c1e1d00 */
[----:B------:R0:W5:Y:S01]  /*10a0*/  @P0 LDG.E.128 R32, desc[UR6][R200.64+0x10] ;  /* 0x00001006c8200981 */ /* 0x000162000c1e1d00 */
[--C-:B------:R-:W-:Y:S02]  /*10b0*/  HADD2.F32 R212, -RZ, R143.reuse.H0_H0 ;  /* 0x2000008fffd47230 */ /* 0x100fe40000004100 */
[----:B0-----:R-:W-:Y:S01]  /*10c0*/  HADD2.F32 R200, -RZ, R143.H1_H1 ;  /* 0x3000008fffc87230 */ /* 0x001fe20000004100 */
[----:B------:R-:W-:Y:S01]  /*10d0*/  IADD3 R216, PT, PT, R216, 0x20, RZ ;  /* 0x00000020d8d87810 */ /* 0x000fe20007ffe0ff */
[C---:B--2---:R-:W-:Y:S01]  /*10e0*/  FADD.FTZ R6, -R204.reuse, R183 ;  /* 0x000000b7cc067221 */ /* 0x044fe20000010100 */
[----:B------:R-:W-:-:S03]  /*10f0*/  FADD.FTZ R192, -R204, R181 ;  /* 0x000000b5ccc07221 */ /* 0x000fc60000010100 */
[----:B-----5:R-:W-:Y:S01]  /*1100*/  FMUL.FTZ R6, R3, R6 ;  /* 0x0000000603067220 */ /* 0x020fe20000410000 */
[--C-:B---3--:R-:W-:Y:S02]  /*1110*/  HADD2.F32 R181, -RZ, R173.reuse.H0_H0 ;  /* 0x200000adffb57230 */ /* 0x108fe40000004100 */
[----:B------:R-:W-:Y:S02]  /*1120*/  HADD2.F32 R173, -RZ, R173.H1_H1 ;  /* 0x300000adffad7230 */ /* 0x000fe40000004100 */
[C---:B------:R-:W-:Y:S01]  /*1130*/  FADD.FTZ R180, -R204.reuse, R180 ;  /* 0x000000b4ccb47221 */ /* 0x040fe20000010100 */
[----:B------:R-:W-:Y:S02]  /*1140*/  HADD2.F32 R227, -RZ, R172.H0_H0 ;  /* 0x200000acffe37230 */ /* 0x000fe40000004100 */
[----:B----4-:R-:W-:Y:S01]  /*1150*/  FADD.FTZ R10, -R204, R176 ;  /* 0x000000b0cc0a7221 */ /* 0x010fe20000010100 */
[----:B------:R-:W-:Y:S01]  /*1160*/  FADD.FTZ R79, R79, R173 ;  /* 0x000000ad4f4f7221 */ /* 0x000fe20000010000 */
[-C--:B------:R-:W-:Y:S01]  /*1170*/  FFMA.FTZ R119, R6, R173.reuse, R119 ;  /* 0x000000ad06777223 */ /* 0x080fe20000010077 */
[----:B------:R-:W-:Y:S01]  /*1180*/  FMUL.FTZ R236, R236, R173 ;  /* 0x000000adecec7220 */ /* 0x000fe20000410000 */
[----:B------:R-:W-:-:S02]  /*1190*/  HADD2.F32 R173, -RZ, R174.H0_H0 ;  /* 0x200000aeffad7230 */ /* 0x000fc40000004100 */
[C---:B------:R-:W-:Y:S01]  /*11a0*/  FMUL.FTZ R10, R3.reuse, R10 ;  /* 0x0000000a030a7220 */ /* 0x040fe20000410000 */
[----:B------:R-:W-:Y:S02]  /*11b0*/  HADD2.F32 R172, -RZ, R172.H1_H1 ;  /* 0x300000acffac7230 */ /* 0x000fe40000004100 */
[C---:B------:R-:W-:Y:S01]  /*11c0*/  FMUL.FTZ R201, R3.reuse, R180 ;  /* 0x000000b403c97220 */ /* 0x040fe20000410000 */
[----:B------:R-:W-:Y:S01]  /*11d0*/  FMUL.FTZ R248, R248, R227 ;  /* 0x000000e3f8f87220 */ /* 0x000fe20000410000 */
[----:B------:R-:W-:Y:S01]  /*11e0*/  FADD.FTZ R72, R72, R173 ;  /* 0x000000ad48487221 */ /* 0x000fe20000010000 */
[-C--:B------:R-:W-:Y:S01]  /*11f0*/  FFMA.FTZ R112, R10, R173.reuse, R112 ;  /* 0x000000ad0a707223 */ /* 0x080fe20000010070 */
[----:B------:R-:W-:Y:S01]  /*1200*/  FMUL.FTZ R232, R232, R173 ;  /* 0x000000ade8e87220 */ /* 0x000fe20000410000 */
[----:B------:R-:W-:Y:S01]  /*1210*/  FMUL.FTZ R192, R3, R192 ;  /* 0x000000c003c07220 */ /* 0x000fe20000410000 */
        /* <DEDUP_REMOVED lines=8> */
[----:B------:R-:W-:-:S02]  /*12a0*/  FADD.FTZ R76, R76, R227 ;  /* 0x000000e34c4c7221 */ /* 0x000fc40000010000 */
[----:B------:R-:W-:Y:S01]  /*12b0*/  FADD.FTZ R213, R213, R240 ;  /* 0x000000f0d5d57221 */ /* 0x000fe20000010000 */
[----:B------:R-:W-:Y:S01]  /*12c0*/  FFMA.FTZ R173, R186, R240, R173 ;  /* 0x000000f0baad7223 */ /* 0x000fe200000100ad */
[----:B------:R-:W-:Y:S01]  /*12d0*/  FFMA.FTZ R116, R201, R227, R116 ;  /* 0x000000e3c9747223 */ /* 0x000fe20000010074 */
[----:B------:R-:W-:Y:S01]  /*12e0*/  FADD.FTZ R14, -R204, R177 ;  /* 0x000000b1cc0e7221 */ /* 0x000fe20000010100 */
[----:B------:R-:W-:Y:S02]  /*12f0*/  HADD2.F32 R174, -RZ, R174.H1_H1 ;  /* 0x300000aeffae7230 */ /* 0x000fe40000004100 */
[----:B------:R-:W-:Y:S01]  /*1300*/  FADD.FTZ R213, R213, R236 ;  /* 0x000000ecd5d57221 */ /* 0x000fe20000010000 */
[----:B------:R-:W-:Y:S02]  /*1310*/  HADD2.F32 R227, -RZ, R142.H1_H1 ;  /* 0x3000008effe37230 */ /* 0x000fe40000004100 */
[----:B------:R-:W-:Y:S01]  /*1320*/  FFMA.FTZ R173, R6, R236, R173 ;  /* 0x000000ec06ad7223 */ /* 0x000fe200000100ad */
[----:B------:R-:W-:Y:S01]  /*1330*/  FMUL.FTZ R14, R3, R14 ;  /* 0x0000000e030e7220 */ /* 0x000fe20000410000 */
[----:B------:R-:W-:Y:S01]  /*1340*/  FADD.FTZ R77, R77, R172 ;  /* 0x000000ac4d4d7221 */ /* 0x000fe20000010000 */
[----:B------:R-:W-:Y:S01]  /*1350*/  FFMA.FTZ R117, R192, R172, R117 ;  /* 0x000000acc0757223 */ /* 0x000fe20000010075 */
[----:B------:R-:W-:-:S02]  /*1360*/  HADD2.F32 R177, -RZ, R175.H0_H0 ;  /* 0x200000afffb17230 */ /* 0x000fc40000004100 */
[----:B------:R-:W-:Y:S01]  /*1370*/  FMUL.FTZ R227, R227, R174 ;  /* 0x000000aee3e37220 */ /* 0x000fe20000410000 */
[----:B------:R-:W-:Y:S01]  /*1380*/  FADD.FTZ R18, -R204, R178 ;  /* 0x000000b2cc127221 */ /* 0x000fe20000010100 */
[----:B------:R-:W-:Y:S01]  /*1390*/  FADD.FTZ R172, R213, R232 ;  /* 0x000000e8d5ac7221 */ /* 0x000fe20000010000 */
[----:B------:R-:W-:Y:S01]  /*13a0*/  FFMA.FTZ R173, R10, R232, R173 ;  /* 0x000000e80aad7223 */ /* 0x000fe200000100ad */
[----:B------:R-:W-:Y:S01]  /*13b0*/  FADD.FTZ R73, R73, R174 ;  /* 0x000000ae49497221 */ /* 0x000fe20000010000 */
[----:B------:R-:W-:Y:S01]  /*13c0*/  FFMA.FTZ R113, R14, R174, R113 ;  /* 0x000000ae0e717223 */ /* 0x000fe20000010071 */
[----:B------:R-:W-:Y:S02]  /*13d0*/  HADD2.F32 R174, -RZ, R175.H1_H1 ;  /* 0x300000afffae7230 */ /* 0x000fe40000004100 */
[C---:B------:R-:W-:Y:S01]  /*13e0*/  FMUL.FTZ R18, R3.reuse, R18 ;  /* 0x0000001203127220 */ /* 0x040fe20000410000 */
        /* <DEDUP_REMOVED lines=16> */
.L_x_14549:
[----:B------:R-:W-:Y:S05]  /*14f0*/  BSYNC.RECONVERGENT B1 ;  /* 0x0000000000017941 */ /* 0x000fea0003800200 */
.L_x_14548:
        /* <DEDUP_REMOVED lines=12> */
[--C-:B------:R-:W-:Y:S02]  /*15c0*/  HADD2.F32 R247, -RZ, R136.reuse.H0_H0 ;  /* 0x20000088fff77230 */ /* 0x100fe40000004100 */
[----:B------:R-:W-:Y:S02]  /*15d0*/  HADD2.F32 R243, -RZ, R136.H1_H1 ;  /* 0x30000088fff37230 */ /* 0x000fe40000004100 */
[--C-:B------:R-:W-:Y:S02]  /*15e0*/  HADD2.F32 R239, -RZ, R137.reuse.H0_H0 ;  /* 0x20000089ffef7230 */ /* 0x100fe40000004100 */
[----:B------:R-:W-:Y:S02]  /*15f0*/  HADD2.F32 R235, -RZ, R137.H1_H1 ;  /* 0x30000089ffeb7230 */ /* 0x000fe40000004100 */
[----:B0-----:R-:W-:-:S05]  /*1600*/  @P0 IMAD.WIDE.U32 R198, R216, 0x20, R198 ;  /* 0x00000020d8c60825 */ /* 0x001fca00078e00c6 */
[----:B------:R-:W5:Y:S04]  /*1610*/  @P0 LDG.E.128 R28, desc[UR6][R198.64] ;  /* 0x00000006c61c0981 */ /* 0x000f68000c1e1d00 */
[----:B------:R0:W5:Y:S01]  /*1620*/  @P0 LDG.E.128 R24, desc[UR6][R198.64+0x10] ;  /* 0x00001006c6180981 */ /* 0x000162000c1e1d00 */
[--C-:B------:R-:W-:Y:S02]  /*1630*/  HADD2.F32 R231, -RZ, R138.reuse.H0_H0 ;  /* 0x2000008affe77230 */ /* 0x100fe40000004100 */
[----:B------:R-:W-:Y:S02]  /*1640*/  HADD2.F32 R225, -RZ, R138.H1_H1 ;  /* 0x3000008affe17230 */ /* 0x000fe40000004100 */
[--C-:B------:R-:W-:Y:S02]  /*1650*/  HADD2.F32 R211, -RZ, R139.reuse.H0_H0 ;  /* 0x2000008bffd37230 */ /* 0x100fe40000004100 */
[----:B0-----:R-:W-:Y:S01]  /*1660*/  HADD2.F32 R198, -RZ, R139.H1_H1 ;  /* 0x3000008bffc67230 */ /* 0x001fe20000004100 */
[----:B------:R-:W-:Y:S01]  /*1670*/  IADD3 R216, PT, PT, R216, 0x20, RZ ;  /* 0x00000020d8d87810 */ /* 0x000fe20007ffe0ff */
[C---:B--2---:R-:W-:Y:S01]  /*1680*/  FADD.FTZ R180, -R204.reuse, R180 ;  /* 0x000000b4ccb47221 */ /* 0x044fe20000010100 */
[----:B------:R-:W-:-:S03]  /*1690*/  FADD.FTZ R182, -R204, R182 ;  /* 0x000000b6ccb67221 */ /* 0x000fc60000010100 */
[----:B-----5:R-:W-:Y:S01]  /*16a0*/  FMUL.FTZ R199, R3, R180 ;  /* 0x000000b403c77220 */ /* 0x020fe20000410000 */
[----:B------:R-:W-:Y:S01]  /*16b0*/  FADD.FTZ R180, -R204, R181 ;  /* 0x000000b5ccb47221 */ /* 0x000fe20000010100 */
[----:B---3--:R-:W-:-:S03]  /*16c0*/  HADD2.F32 R7, -RZ, R172.H0_H0 ;  /* 0x200000acff077230 */ /* 0x008fc60000004100 */
[C---:B------:R-:W-:Y:S01]  /*16d0*/  FMUL.FTZ R191, R3.reuse, R180 ;  /* 0x000000b403bf7220 */ /* 0x040fe20000410000 */
[----:B------:R-:W-:Y:S02]  /*16e0*/  HADD2.F32 R172, -RZ, R172.H1_H1 ;  /* 0x300000acffac7230 */ /* 0x000fe40000004100 */
[----:B------:R-:W-:Y:S01]  /*16f0*/  FMUL.FTZ R185, R3, R182 ;  /* 0x000000b603b97220 */ /* 0x000fe20000410000 */
[----:B------:R-:W-:Y:S01]  /*1700*/  FADD.FTZ R68, R68, R7 ;  /* 0x0000000744447221 */ /* 0x000fe20000010000 */
[-C--:B------:R-:W-:Y:S01]  /*1710*/  FFMA.FTZ R108, R199, R7.reuse, R108 ;  /* 0x00000007c76c7223 */ /* 0x080fe2000001006c */
[----:B------:R-:W-:Y:S01]  /*1720*/  FMUL.FTZ R247, R247, R7 ;  /* 0x00000007f7f77220 */ /* 0x000fe20000410000 */
[--C-:B------:R-:W-:Y:S02]  /*1730*/  HADD2.F32 R7, -RZ, R173.reuse.H0_H0 ;  /* 0x200000adff077230 */ /* 0x100fe40000004100 */
[----:B------:R-:W-:Y:S01]  /*1740*/  FADD.FTZ R180, -R204, R183 ;  /* 0x000000b7ccb47221 */ /* 0x000fe20000010100 */
[----:B------:R-:W-:Y:S01]  /*1750*/  FADD.FTZ R69, R69, R172 ;  /* 0x000000ac45457221 */ /* 0x000fe20000010000 */
[-C--:B------:R-:W-:Y:S01]  /*1760*/  FFMA.FTZ R109, R191, R172.reuse, R109 ;  /* 0x000000acbf6d7223 */ /* 0x080fe2000001006d */
[----:B------:R-:W-:Y:S01]  /*1770*/  FMUL.FTZ R243, R243, R172 ;  /* 0x000000acf3f37220 */ /* 0x000fe20000410000 */
[----:B------:R-:W-:Y:S01]  /*1780*/  FADD.FTZ R70, R70, R7 ;  /* 0x0000000746467221 */ /* 0x000fe20000010000 */
[-C--:B------:R-:W-:Y:S01]  /*1790*/  FFMA.FTZ R110, R185, R7.reuse, R110 ;  /* 0x00000007b96e7223 */ /* 0x080fe2000001006e */
[----:B------:R-:W-:Y:S01]  /*17a0*/  FMUL.FTZ R239, R239, R7 ;  /* 0x00000007efef7220 */ /* 0x000fe20000410000 */
[----:B------:R-:W-:-:S02]  /*17b0*/  HADD2.F32 R172, -RZ, R173.H1_H1 ;  /* 0x300000adffac7230 */ /* 0x000fc40000004100 */
[----:B------:R-:W-:Y:S01]  /*17c0*/  FMUL.FTZ R7, R3, R180 ;  /* 0x000000b403077220 */ /* 0x000fe20000410000 */
[C---:B----4-:R-:W-:Y:S01]  /*17d0*/  FADD.FTZ R176, -R204.reuse, R176 ;  /* 0x000000b0ccb07221 */ /* 0x050fe20000010100 */
[----:B------:R-:W-:Y:S02]  /*17e0*/  HADD2.F32 R15, -RZ, R174.H0_H0 ;  /* 0x200000aeff0f7230 */ /* 0x000fe40000004100 */
[----:B------:R-:W-:Y:S01]  /*17f0*/  FADD.FTZ R71, R71, R172 ;  /* 0x000000ac47477221 */ /* 0x000fe20000010000 */
[-C--:B------:R-:W-:Y:S01]  /*1800*/  FFMA.FTZ R111, R7, R172.reuse, R111 ;  /* 0x000000ac076f7223 */ /* 0x080fe2000001006f */
[----:B------:R-:W-:Y:S01]  /*1810*/  FMUL.FTZ R235, R235, R172 ;  /* 0x000000acebeb7220 */ /* 0x000fe20000410000 */
[----:B------:R-:W-:Y:S01]  /*1820*/  FMUL.FTZ R11, R3, R176 ;  /* 0x000000b0030b7220 */ /* 0x000fe20000410000 */
[----:B------:R-:W-:Y:S01]  /*1830*/  FADD.FTZ R172, -R204, R177 ;  /* 0x000000b1ccac7221 */ /* 0x000fe20000010100 */
[----:B------:R-:W-:Y:S01]  /*1840*/  FADD.FTZ R64, R64, R15 ;  /* 0x0000000f40407221 */ /* 0x000fe20000010000 */
[-C--:B------:R-:W-:Y:S01]  /*1850*/  FMUL.FTZ R231, R231, R15.reuse ;  /* 0x0000000fe7e77220 */ /* 0x080fe20000410000 */
        /* <DEDUP_REMOVED lines=10> */
[----:B------:R-:W-:Y:S01]  /*1900*/  FFMA.FTZ R214, R7, R235, R214 ;  /* 0x000000eb07d67223 */ /* 0x000fe200000100d6 */
[----:B------:R-:W-:Y:S01]  /*1910*/  FADD.FTZ R178, -R204, R178 ;  /* 0x000000b2ccb27221 */ /* 0x000fe20000010100 */
[--C-:B------:R-:W-:Y:S02]  /*1920*/  HADD2.F32 R23, -RZ, R175.reuse.H0_H0 ;  /* 0x200000afff177230 */ /* 0x100fe40000004100 */
[-C--:B------:R-:W-:Y:S01]  /*1930*/  FMUL.FTZ R225, R225, R174.reuse ;  /* 0x000000aee1e17220 */ /* 0x080fe20000410000 */
[----:B------:R-:W-:Y:S01]  /*1940*/  FADD.FTZ R172, R172, R231 ;  /* 0x000000e7acac7221 */ /* 0x000fe20000010000 */
[----:B------:R-:W-:Y:S01]  /*1950*/  FFMA.FTZ R214, R11, R231, R214 ;  /* 0x000000e70bd67223 */ /* 0x000fe200000100d6 */
[----:B------:R-:W-:Y:S01]  /*1960*/  FADD.FTZ R65, R65, R174 ;  /* 0x000000ae41417221 */ /* 0x000fe20000010000 */
[----:B------:R-:W-:Y:S01]  /*1970*/  FFMA.FTZ R105, R15, R174, R105 ;  /* 0x000000ae0f697223 */ /* 0x000fe20000010069 */
[----:B------:R-:W-:Y:S01]  /*1980*/  FMUL.FTZ R19, R3, R178 ;  /* 0x000000b203137220 */ /* 0x000fe20000410000 */
[----:B------:R-:W-:-:S02]  /*1990*/  HADD2.F32 R174, -RZ, R175.H1_H1 ;  /* 0x300000afffae7230 */ /* 0x000fc40000004100 */
[----:B------:R-:W-:Y:S01]  /*19a0*/  FMUL.FTZ R211, R211, R23 ;  /* 0x00000017d3d37220 */ /* 0x000fe20000410000 */
[----:B------:R-:W-:Y:S01]  /*19b0*/  FADD.FTZ R176, -R204, R179 ;  /* 0x000000b3ccb07221 */ /* 0x000fe20000010100 */
        /* <DEDUP_REMOVED lines=12> */
.L_x_14551:
[----:B------:R-:W-:Y:S05]  /*1a80*/  BSYNC.RECONVERGENT B1 ;  /* 0x0000000000017941 */ /* 0x000fea0003800200 */
.L_x_14550:
        /* <DEDUP_REMOVED lines=88> */
.L_x_14553:
[----:B------:R-:W-:Y:S05]  /*2010*/  BSYNC.RECONVERGENT B1 ;  /* 0x0000000000017941 */ /* 0x000fea0003800200 */
.L_x_14552:
        /* <DEDUP_REMOVED lines=16> */
[----:B------:R-:W-:-:S02]  /*2120*/  HADD2.F32 R228, -RZ, R128.H0_H0 ;  /* 0x20000080ffe47230 */ /* 0x000fc40000004100 */
[--C-:B------:R-:W-:Y:S02]  /*2130*/  HADD2.F32 R221, -RZ, R129.reuse.H0_H0 ;  /* 0x20000081ffdd7230 */ /* 0x100fe40000004100 */
[----:B------:R-:W-:Y:S02]  /*2140*/  HADD2.F32 R223, -RZ, R128.H1_H1 ;  /* 0x30000080ffdf7230 */ /* 0x000fe40000004100 */
[----:B------:R-:W-:Y:S02]  /*2150*/  HADD2.F32 R208, -RZ, R130.H0_H0 ;  /* 0x20000082ffd07230 */ /* 0x000fe40000004100 */
[----:B------:R-:W-:Y:S02]  /*2160*/  HADD2.F32 R218, -RZ, R129.H1_H1 ;  /* 0x30000081ffda7230 */ /* 0x000fe40000004100 */
[----:B------:R-:W-:Y:S02]  /*2170*/  HADD2.F32 R203, -RZ, R131.H0_H0 ;  /* 0x20000083ffcb7230 */ /* 0x000fe40000004100 */
[C---:B--2---:R-:W-:Y:S01]  /*2180*/  FADD.FTZ R194, -R204.reuse, R172 ;  /* 0x000000acccc27221 */ /* 0x044fe20000010100 */
[----:B------:R-:W-:Y:S01]  /*2190*/  FADD.FTZ R224, -R204, R173 ;  /* 0x000000adcce07221 */ /* 0x000fe20000010100 */
[----:B---3--:R-:W-:-:S02]  /*21a0*/  HADD2.F32 R173, -RZ, R180.H0_H0 ;  /* 0x200000b4ffad7230 */ /* 0x008fc40000004100 */
[----:B-----5:R-:W-:Y:S01]  /*21b0*/  FMUL.FTZ R229, R3, R194 ;  /* 0x000000c203e57220 */ /* 0x020fe20000410000 */
[----:B------:R-:W-:Y:S02]  /*21c0*/  FADD.FTZ R222, -R204, R174 ;  /* 0x000000aeccde7221 */ /* 0x000fe40000010100 */
[----:B------:R-:W-:Y:S01]  /*21d0*/  FADD.FTZ R52, R52, R173 ;  /* 0x000000ad34347221 */ /* 0x000fe20000010000 */
[-C--:B------:R-:W-:Y:S01]  /*21e0*/  FFMA.FTZ R92, R229, R173.reuse, R92 ;  /* 0x000000ade55c7223 */ /* 0x080fe2000001005c */
[----:B------:R-:W-:Y:S01]  /*21f0*/  FMUL.FTZ R228, R228, R173 ;  /* 0x000000ade4e47220 */ /* 0x000fe20000410000 */
[----:B------:R-:W-:Y:S02]  /*2200*/  HADD2.F32 R173, -RZ, R181.H0_H0 ;  /* 0x200000b5ffad7230 */ /* 0x000fe40000004100 */
[----:B------:R-:W-:Y:S01]  /*2210*/  FMUL.FTZ R222, R3, R222 ;  /* 0x000000de03de7220 */ /* 0x000fe20000410000 */
[C---:B----4-:R-:W-:Y:S01]  /*2220*/  FADD.FTZ R174, -R204.reuse, R176 ;  /* 0x000000b0ccae7221 */ /* 0x050fe20000010100 */
[----:B------:R-:W-:Y:S01]  /*2230*/  FADD.FTZ R172, -R204, R177 ;  /* 0x000000b1ccac7221 */ /* 0x000fe20000010100 */
[----:B------:R-:W-:-:S02]  /*2240*/  HADD2.F32 R180, -RZ, R180.H1_H1 ;  /* 0x300000b4ffb47230 */ /* 0x000fc40000004100 */
[----:B------:R-:W-:Y:S01]  /*2250*/  FADD.FTZ R54, R54, R173 ;  /* 0x000000ad36367221 */ /* 0x000fe20000010000 */
[-C--:B------:R-:W-:Y:S01]  /*2260*/  FFMA.FTZ R94, R222, R173.reuse, R94 ;  /* 0x000000adde5e7223 */ /* 0x080fe2000001005e */
[----:B------:R-:W-:Y:S01]  /*2270*/  FMUL.FTZ R221, R221, R173 ;  /* 0x000000addddd7220 */ /* 0x000fe20000410000 */
[----:B------:R-:W-:Y:S02]  /*2280*/  HADD2.F32 R173, -RZ, R182.H0_H0 ;  /* 0x200000b6ffad7230 */ /* 0x000fe40000004100 */
[C---:B------:R-:W-:Y:S01]  /*2290*/  FMUL.FTZ R209, R3.reuse, R174 ;  /* 0x000000ae03d17220 */ /* 0x040fe20000410000 */
[----:B------:R-:W-:Y:S01]  /*22a0*/  FMUL.FTZ R207, R3, R172 ;  /* 0x000000ac03cf7220 */ /* 0x000fe20000410000 */
[----:B------:R-:W-:Y:S01]  /*22b0*/  FMUL.FTZ R223, R223, R180 ;  /* 0x000000b4dfdf7220 */ /* 0x000fe20000410000 */
[----:B------:R-:W-:Y:S01]  /*22c0*/  FADD.FTZ R172, R213, R228 ;  /* 0x000000e4d5ac7221 */ /* 0x000fe20000010000 */
[----:B------:R-:W-:Y:S01]  /*22d0*/  FADD.FTZ R48, R48, R173 ;  /* 0x000000ad30307221 */ /* 0x000fe20000010000 */
[-C--:B------:R-:W-:Y:S01]  /*22e0*/  FFMA.FTZ R88, R209, R173.reuse, R88 ;  /* 0x000000add1587223 */ /* 0x080fe20000010058 */
[----:B------:R-:W-:Y:S01]  /*22f0*/  FMUL.FTZ R208, R208, R173 ;  /* 0x000000add0d07220 */ /* 0x000fe20000410000 */
[----:B------:R-:W-:Y:S01]  /*2300*/  FMUL.FTZ R224, R3, R224 ;  /* 0x000000e003e07220 */ /* 0x000fe20000410000 */
[----:B------:R-:W-:Y:S01]  /*2310*/  FFMA.FTZ R173, R229, R228, R214 ;  /* 0x000000e4e5ad7223 */ /* 0x000fe200000100d6 */
[----:B------:R-:W-:-:S02]  /*2320*/  HADD2.F32 R176, -RZ, R181.H1_H1 ;  /* 0x300000b5ffb07230 */ /* 0x000fc40000004100 */
[----:B------:R-:W-:Y:S01]  /*2330*/  FADD.FTZ R172, R172, R223 ;  /* 0x000000dfacac7221 */ /* 0x000fe20000010000 */
[----:B------:R-:W-:Y:S01]  /*2340*/  FADD.FTZ R206, -R204, R175 ;  /* 0x000000afccce7221 */ /* 0x000fe20000010100 */
[----:B------:R-:W-:Y:S02]  /*2350*/  FFMA.FTZ R173, R224, R223, R173 ;  /* 0x000000dfe0ad7223 */ /* 0x000fe400000100ad */
[----:B------:R-:W-:Y:S01]  /*2360*/  FADD.FTZ R175, R172, R221 ;  /* 0x000000ddacaf7221 */ /* 0x000fe20000010000 */
[----:B------:R-:W-:Y:S01]  /*2370*/  FMUL.FTZ R219, R3, R206 ;  /* 0x000000ce03db7220 */ /* 0x000fe20000410000 */
[----:B------:R-:W-:Y:S01]  /*2380*/  FMUL.FTZ R218, R218, R176 ;  /* 0x000000b0dada7220 */ /* 0x000fe20000410000 */
[----:B------:R-:W-:Y:S01]  /*2390*/  FFMA.FTZ R172, R222, R221, R173 ;  /* 0x000000dddeac7223 */ /* 0x000fe200000100ad */
[----:B------:R-:W-:Y:S01]  /*23a0*/  FADD.FTZ R178, -R204, R178 ;  /* 0x000000b2ccb27221 */ /* 0x000fe20000010100 */
[----:B------:R-:W-:Y:S02]  /*23b0*/  HADD2.F32 R182, -RZ, R182.H1_H1 ;  /* 0x300000b6ffb67230 */ /* 0x000fe40000004100 */
[----:B------:R-:W-:Y:S01]  /*23c0*/  FADD.FTZ R175, R175, R218 ;  /* 0x000000daafaf7221 */ /* 0x000fe20000010000 */
[----:B------:R-:W-:-:S02]  /*23d0*/  HADD2.F32 R206, -RZ, R130.H1_H1 ;  /* 0x30000082ffce7230 */ /* 0x000fc40000004100 */
[----:B------:R-:W-:Y:S01]  /*23e0*/  FFMA.FTZ R172, R219, R218, R172 ;  /* 0x000000dadbac7223 */ /* 0x000fe200000100ac */
[--C-:B------:R-:W-:Y:S02]  /*23f0*/  HADD2.F32 R174, -RZ, R183.reuse.H0_H0 ;  /* 0x200000b7ffae7230 */ /* 0x100fe40000004100 */
[----:B------:R-:W-:Y:S01]  /*2400*/  FMUL.FTZ R205, R3, R178 ;  /* 0x000000b203cd7220 */ /* 0x000fe20000410000 */
[----:B------:R-:W-:Y:S01]  /*2410*/  FADD.FTZ R175, R175, R208 ;  /* 0x000000d0afaf7221 */ /* 0x000fe20000010000 */
[----:B------:R-:W-:Y:S01]  /*2420*/  FMUL.FTZ R206, R206, R182 ;  /* 0x000000b6cece7220 */ /* 0x000fe20000410000 */
[----:B------:R-:W-:Y:S01]  /*2430*/  FFMA.FTZ R172, R209, R208, R172 ;  /* 0x000000d0d1ac7223 */ /* 0x000fe200000100ac */
[----:B------:R-:W-:Y:S01]  /*2440*/  FADD.FTZ R55, R55, R176 ;  /* 0x000000b037377221 */ /* 0x000fe20000010000 */
[----:B------:R-:W-:Y:S01]  /*2450*/  FFMA.FTZ R95, R219, R176, R95 ;  /* 0x000000b0db5f7223 */ /* 0x000fe2000001005f */
[----:B------:R-:W-:Y:S01]  /*2460*/  FADD.FTZ R50, R50, R174 ;  /* 0x000000ae32327221 */ /* 0x000fe20000010000 */
[-C--:B------:R-:W-:Y:S01]  /*2470*/  FFMA.FTZ R90, R205, R174.reuse, R90 ;  /* 0x000000aecd5a7223 */ /* 0x080fe2000001005a */
[----:B------:R-:W-:Y:S01]  /*2480*/  FMUL.FTZ R203, R203, R174 ;  /* 0x000000aecbcb7220 */ /* 0x000fe20000410000 */
[----:B------:R-:W-:-:S02]  /*2490*/  HADD2.F32 R176, -RZ, R183.H1_H1 ;  /* 0x300000b7ffb07230 */ /* 0x000fc40000004100 */
[----:B------:R-:W-:Y:S01]  /*24a0*/  FADD.FTZ R204, -R204, R179 ;  /* 0x000000b3cccc7221 */ /* 0x000fe20000010100 */
[----:B------:R-:W-:Y:S02]  /*24b0*/  HADD2.F32 R194, -RZ, R131.H1_H1 ;  /* 0x30000083ffc27230 */ /* 0x000fe40000004100 */
        /* <DEDUP_REMOVED lines=14> */
.L_x_14555:
[----:B------:R-:W-:Y:S05]  /*25a0*/  BSYNC.RECONVERGENT B1 ;  /* 0x0000000000017941 */ /* 0x000fea0003800200 */
.L_x_14554:
        /* <DEDUP_REMOVED lines=23> */
.L_x_14607:
        /* <DEDUP_REMOVED lines=19> */
[-C--:B0-----:R-:W-:Y:S01]  /*2850*/  FFMA.FTZ R180, R9, R177.reuse, R176 ;  /* 0x000000b109b47223 */ /* 0x081fe200000100b0 */
        /* <DEDUP_REMOVED lines=9> */
[----:B------:R-:W-:Y:S01]  /*28f0*/  FMUL.FTZ R175, R175, R0 ;  /* 0x00000000afaf7220 */ /* 0x000fe20000410000 */
[-C--:B------:R-:W-:Y:S01]  /*2900*/  FFMA.FTZ R173, R13, R177.reuse, R176 ;  /* 0x000000b10dad7223 */ /* 0x080fe200000100b0 */
[----:B------:R-:W-:Y:S01]  /*2910*/  FADD.FTZ R174, R241, -R174 ;  /* 0x800000aef1ae7221 */ /* 0x000fe20000010000 */
[----:B------:R-:W-:Y:S01]  /*2920*/  FADD.FTZ R204, R217, -R204 ;  /* 0x800000ccd9cc7221 */ /* 0x000fe20000010000 */
[----:B------:R-:W-:Y:S01]  /*2930*/  FMUL.FTZ R179, R3, R180 ;  /* 0x000000b403b37220 */ /* 0x000fe20000410000 */
[----:B------:R-:W-:Y:S01]  /*2940*/  F2FP.F16.F32.PACK_AB R172, R175, R172 ;  /* 0x000000acafac723e */ /* 0x000fe200000000ff */
        /* <DEDUP_REMOVED lines=13> */
[----:B------:R-:W-:Y:S01]  /*2a20*/  FMUL.FTZ R180, R213, R0 ;  /* 0x00000000d5b47220 */ /* 0x000fe20000410000 */
[----:B------:R-:W-:-:S02]  /*2a30*/  F2FP.F16.F32.PACK_AB R173, R174, R173 ;  /* 0x000000adaead723e */ /* 0x000fc400000000ff */
[----:B------:R-:W-:Y:S02]  /*2a40*/  F2FP.F16.F32.PACK_AB R174, R178, R179 ;  /* 0x000000b3b2ae723e */ /* 0x000fe400000000ff */
[----:B------:R-:W-:Y:S01]  /*2a50*/  F2FP.F16.F32.PACK_AB R175, R180, R175 ;  /* 0x000000afb4af723e */ /* 0x000fe200000000ff */
[----:B------:R-:W-:Y:S06]  /*2a60*/  BRA `(.L_x_14562) ;  /* 0x0000000000907947 */ /* 0x000fec0003800000 */
.L_x_14561:
        /* <DEDUP_REMOVED lines=16> */
[----:B------:R-:W-:-:S02]  /*2b70*/  FFMA.FTZ R170, R193, R177, R176 ;  /* 0x000000b1c1aa7223 */ /* 0x000fc400000100b0 */
[----:B------:R-:W-:Y:S01]  /*2b80*/  F2FP.F16.F32.PACK_AB R175, R168, R175 ;  /* 0x000000afa8af723e */ /* 0x000fe200000000ff */
[-CC-:B------:R-:W-:Y:S01]  /*2b90*/  FFMA.FTZ R168, R187, R177.reuse, R176.reuse ;  /* 0x000000b1bba87223 */ /* 0x180fe200000100b0 */
[----:B------:R-:W-:Y:S01]  /*2ba0*/  F2FP.F16.F32.PACK_AB R174, R169, R174 ;  /* 0x000000aea9ae723e */ /* 0x000fe200000000ff */
[-C--:B------:R-:W-:Y:S01]  /*2bb0*/  FFMA.FTZ R169, R189, R177.reuse, R176 ;  /* 0x000000b1bda97223 */ /* 0x080fe200000100b0 */
[----:B------:R-:W-:Y:S01]  /*2bc0*/  FADD.FTZ R172, R245, -R170 ;  /* 0x800000aaf5ac7221 */ /* 0x000fe20000010000 */
[----:B------:R-:W-:Y:S01]  /*2bd0*/  FADD.FTZ R178, R241, -R168 ;  /* 0x800000a8f1b27221 */ /* 0x000fe20000010000 */
[----:B------:R-:W-:-:S03]  /*2be0*/  FFMA.FTZ R168, R5, R177, R176 ;  /* 0x000000b105a87223 */ /* 0x000fc600000100b0 */
[----:B------:R-:W-:Y:S01]  /*2bf0*/  FMUL.FTZ R170, R3, R178 ;  /* 0x000000b203aa7220 */ /* 0x000fe20000410000 */
[----:B0-----:R-:W-:Y:S01]  /*2c00*/  FADD.FTZ R180, R237, -R168 ;  /* 0x800000a8edb47221 */ /* 0x001fe20000010000 */
[----:B------:R-:W-:Y:S01]  /*2c10*/  FADD.FTZ R168, R226, -R169 ;  /* 0x800000a9e2a87221 */ /* 0x000fe20000010000 */
[C---:B------:R-:W-:Y:S01]  /*2c20*/  FMUL.FTZ R169, R3.reuse, R172 ;  /* 0x000000ac03a97220 */ /* 0x040fe20000410000 */
[----:B------:R-:W-:Y:S01]  /*2c30*/  FMUL.FTZ R173, R170, R0 ;  /* 0x00000000aaad7220 */ /* 0x000fe20000410000 */
[C---:B------:R-:W-:Y:S01]  /*2c40*/  FMUL.FTZ R171, R3.reuse, R180 ;  /* 0x000000b403ab7220 */ /* 0x040fe20000410000 */
[----:B------:R-:W-:Y:S01]  /*2c50*/  FMUL.FTZ R168, R3, R168 ;  /* 0x000000a803a87220 */ /* 0x000fe20000410000 */
[-C--:B------:R-:W-:Y:S02]  /*2c60*/  FMUL.FTZ R179, R169, R0.reuse ;  /* 0x00000000a9b37220 */ /* 0x080fe40000410000 */
[-C--:B------:R-:W-:Y:S01]  /*2c70*/  FMUL.FTZ R178, R171, R0.reuse ;  /* 0x00000000abb27220 */ /* 0x080fe20000410000 */
[----:B------:R-:W-:-:S04]  /*2c80*/  FMUL.FTZ R172, R168, R0 ;  /* 0x00000000a8ac7220 */ /* 0x000fc80000410000 */
[----:B------:R-:W-:Y:S02]  /*2c90*/  F2FP.F16.F32.PACK_AB R173, R178, R173 ;  /* 0x000000adb2ad723e */ /* 0x000fe400000000ff */
[----:B------:R-:W-:-:S07]  /*2ca0*/  F2FP.F16.F32.PACK_AB R172, R179, R172 ;  /* 0x000000acb3ac723e */ /* 0x000fce00000000ff */
.L_x_14562:
[----:B------:R-:W0:Y:S08]  /*2cb0*/  @P4 LDC.64 R178, c[0x0][0x478] ;  /* 0x00011e00ffb24b82 */ /* 0x000e300000000a00 */
[----:B------:R-:W1:Y:S01]  /*2cc0*/  LDC.64 R180, c[0x0][0x468] ;  /* 0x00011a00ffb47b82 */ /* 0x000e620000000a00 */
[----:B0-----:R-:W-:-:S05]  /*2cd0*/  @P4 IMAD.WIDE.U32 R178, R2, 0x20, R178 ;  /* 0x0000002002b24825 */ /* 0x001fca00078e00b2 */
[----:B------:R-:W-:Y:S04]  /*2ce0*/  @P4 STG.E.128 desc[UR6][R178.64], R168 ;  /* 0x000000a8b2004986 */ /* 0x000fe8000c101d06 */
[----:B------:R1:W-:Y:S02]  /*2cf0*/  @P4 STG.E.128 desc[UR6][R178.64+0x10], R164 ;  /* 0x000010a4b2004986 */ /* 0x0003e4000c101d06 */
[C---:B-1----:R-:W-:Y:S01]  /*2d00*/  IMAD.WIDE.U32 R178, R2.reuse, 0x10, R180 ;  /* 0x0000001002b27825 */ /* 0x042fe200078e00b4 */
[----:B------:R-:W-:-:S04]  /*2d10*/  IADD3 R2, PT, PT, R2, 0x20, RZ ;  /* 0x0000002002027810 */ /* 0x000fc80007ffe0ff */
[----:B------:R1:W-:Y:S03]  /*2d20*/  STG.E.128 desc[UR6][R178.64], R172 ;  /* 0x000000acb2007986 */ /* 0x0003e6000c101d06 */
.L_x_14560:
[----:B------:R-:W-:Y:S05]  /*2d30*/  BSYNC.RECONVERGENT B2 ;  /* 0x0000000000027941 */ /* 0x000fea0003800200 */
.L_x_14559:
        /* <DEDUP_REMOVED lines=11> */
[----:B-1----:R-:W-:Y:S01]  /*2df0*/  FADD.FTZ R172, R200, -R169 ;  /* 0x800000a9c8ac7221 */ /* 0x002fe20000010000 */
        /* <DEDUP_REMOVED lines=9> */
[-CC-:B------:R-:W-:Y:S01]  /*2e90*/  FFMA.FTZ R173, R6, R177.reuse, R176.reuse ;  /* 0x000000b106ad7223 */ /* 0x180fe200000100b0 */
[-CC-:B------:R-:W-:Y:S01]  /*2ea0*/  FFMA.FTZ R171, R192, R177.reuse, R176.reuse ;  /* 0x000000b1c0ab7223 */ /* 0x180fe200000100b0 */
[----:B------:R-:W-:Y:S01]  /*2eb0*/  F2FP.F16.F32.PACK_AB R174, R169, R174 ;  /* 0x000000aea9ae723e */ /* 0x000fe200000000ff */
[--C-:B------:R-:W-:Y:S01]  /*2ec0*/  FFMA.FTZ R169, R186, R177, R176.reuse ;  /* 0x000000b1baa97223 */ /* 0x100fe200000100b0 */
[----:B------:R-:W-:Y:S01]  /*2ed0*/  F2FP.F16.F32.PACK_AB R175, R168, R175 ;  /* 0x000000afa8af723e */ /* 0x000fe200000000ff */
[----:B------:R-:W-:Y:S01]  /*2ee0*/  FADD.FTZ R178, R236, -R173 ;  /* 0x800000adecb27221 */ /* 0x000fe20000010000 */
[----:B------:R-:W-:Y:S01]  /*2ef0*/  FADD.FTZ R172, R244, -R171 ;  /* 0x800000abf4ac7221 */ /* 0x000fe20000010000 */
[----:B------:R-:W-:Y:S01]  /*2f00*/  FADD.FTZ R170, R240, -R169 ;  /* 0x800000a9f0aa7221 */ /* 0x000fe20000010000 */
[----:B------:R-:W-:Y:S01]  /*2f10*/  FFMA.FTZ R169, R201, R177, R176 ;  /* 0x000000b1c9a97223 */ /* 0x000fe200000100b0 */
[----:B------:R-:W-:-:S02]  /*2f20*/  FMUL.FTZ R171, R3, R178 ;  /* 0x000000b203ab7220 */ /* 0x000fc40000410000 */
[C---:B------:R-:W-:Y:S01]  /*2f30*/  FMUL.FTZ R170, R3.reuse, R170 ;  /* 0x000000aa03aa7220 */ /* 0x040fe20000410000 */
[----:B------:R-:W-:Y:S01]  /*2f40*/  FADD.FTZ R168, R248, -R169 ;  /* 0x800000a9f8a87221 */ /* 0x000fe20000010000 */
[----:B------:R-:W-:Y:S01]  /*2f50*/  FMUL.FTZ R169, R3, R172 ;  /* 0x000000ac03a97220 */ /* 0x000fe20000410000 */
[-C--:B------:R-:W-:Y:S01]  /*2f60*/  FMUL.FTZ R178, R171, R0.reuse ;  /* 0x00000000abb27220 */ /* 0x080fe20000410000 */
[----:B------:R-:W-:Y:S01]  /*2f70*/  FMUL.FTZ R173, R170, R0 ;  /* 0x00000000aaad7220 */ /* 0x000fe20000410000 */
[----:B------:R-:W-:Y:S01]  /*2f80*/  FMUL.FTZ R168, R3, R168 ;  /* 0x000000a803a87220 */ /* 0x000fe20000410000 */
[----:B0-----:R-:W-:-:S03]  /*2f90*/  FMUL.FTZ R179, R169, R0 ;  /* 0x00000000a9b37220 */ /* 0x001fc60000410000 */
[----:B------:R-:W-:Y:S01]  /*2fa0*/  FMUL.FTZ R172, R168, R0 ;  /* 0x00000000a8ac7220 */ /* 0x000fe20000410000 */
[----:B------:R-:W-:-:S04]  /*2fb0*/  F2FP.F16.F32.PACK_AB R173, R178, R173 ;  /* 0x000000adb2ad723e */ /* 0x000fc800000000ff */
[----:B------:R-:W-:Y:S01]  /*2fc0*/  F2FP.F16.F32.PACK_AB R172, R179, R172 ;  /* 0x000000acb3ac723e */ /* 0x000fe200000000ff */
[----:B------:R-:W-:Y:S06]  /*2fd0*/  BRA `(.L_x_14566) ;  /* 0x0000000000907947 */ /* 0x000fec0003800000 */
.L_x_14565:
[-CC-:B-1----:R-:W-:Y:S01]  /*2fe0*/  FFMA.FTZ R173, R201, R177.reuse, R176.reuse ;  /* 0x000000b1c9ad7223 */ /* 0x182fe200000100b0 */
[-CC-:B------:R-:W-:Y:S01]  /*2ff0*/  FFMA.FTZ R175, R192, R177.reuse, R176.reuse ;  /* 0x000000b1c0af7223 */ /* 0x180fe200000100b0 */
[-CC-:B0-----:R-:W-:Y:S01]  /*3000*/  FFMA.FTZ R179, R10, R177.reuse, R176.reuse ;  /* 0x000000b10ab37223 */ /* 0x181fe200000100b0 */
        /* <DEDUP_REMOVED lines=11> */
[----:B------:R-:W-:Y:S01]  /*30c0*/  FFMA.FTZ R173, R186, R177, R176 ;  /* 0x000000b1baad7223 */ /* 0x000fe200000100b0 */
[----:B------:R-:W-:-:S03]  /*30d0*/  FMUL.FTZ R179, R179, R0 ;  /* 0x00000000b3b37220 */ /* 0x000fc60000410000 */
[----:B------:R-:W-:Y:S01]  /*30e0*/  F2FP.F16.F32.PACK_AB R172, R175, R172 ;  /* 0x000000acafac723e */ /* 0x000fe200000000ff */
[-CC-:B------:R-:W-:Y:S01]  /*30f0*/  FFMA.FTZ R175, R6, R177.reuse, R176.reuse ;  /* 0x000000b106af7223 */ /* 0x180fe200000100b0 */
[----:B------:R-:W-:Y:S01]  /*3100*/  FADD.FTZ R174, R240, -R173 ;  /* 0x800000adf0ae7221 */ /* 0x000fe20000010000 */
[-CC-:B------:R-:W-:Y:S02]  /*3110*/  FFMA.FTZ R173, R18, R177.reuse, R176.reuse ;  /* 0x000000b112ad7223 */ /* 0x180fe400000100b0 */
[----:B------:R-:W-:Y:S01]  /*3120*/  FADD.FTZ R178, R236, -R175 ;  /* 0x800000afecb27221 */ /* 0x000fe20000010000 */
[----:B------:R-:W-:Y:S01]  /*3130*/  FFMA.FTZ R175, R22, R177, R176 ;  /* 0x000000b116af7223 */ /* 0x000fe200000100b0 */
[----:B------:R-:W-:Y:S01]  /*3140*/  FADD.FTZ R204, R212, -R173 ;  /* 0x800000add4cc7221 */ /* 0x000fe20000010000 */
[C---:B------:R-:W-:Y:S02]  /*3150*/  FMUL.FTZ R173, R3.reuse, R174 ;  /* 0x000000ae03ad7220 */ /* 0x040fe40000410000 */
        /* <DEDUP_REMOVED lines=8> */
[----:B------:R-:W-:-:S02]  /*31e0*/  FMUL.FTZ R180, R213, R0 ;  /* 0x00000000d5b47220 */ /* 0x000fc40000410000 */
[----:B------:R-:W-:Y:S02]  /*31f0*/  F2FP.F16.F32.PACK_AB R173, R174, R173 ;  /* 0x000000adaead723e */ /* 0x000fe400000000ff */
[----:B------:R-:W-:Y:S02]  /*3200*/  F2FP.F16.F32.PACK_AB R174, R178, R179 ;  /* 0x000000b3b2ae723e */ /* 0x000fe400000000ff */
[----:B------:R-:W-:-:S07]  /*3210*/  F2FP.F16.F32.PACK_AB R175, R180, R175 ;  /* 0x000000afb4af723e */ /* 0x000fce00000000ff */
.L_x_14566:
        /* <DEDUP_REMOVED lines=8> */
.L_x_14564:
[----:B------:R-:W-:Y:S05]  /*32a0*/  BSYNC.RECONVERGENT B2 ;  /* 0x0000000000027941 */ /* 0x000fea0003800200 */
.L_x_14563:
        /* <DEDUP_REMOVED lines=10> */
[----:B-12---:R-:W-:Y:S01]  /*3350*/  FADD.FTZ R172, R198, -R165 ;  /* 0x800000a5c6ac7221 */ /* 0x006fe20000010000 */
        /* <DEDUP_REMOVED lines=8> */
[-CC-:B------:R-:W-:Y:S01]  /*33e0*/  FFMA.FTZ R172, R7, R177.reuse, R176.reuse ;  /* 0x000000b107ac7223 */ /* 0x180fe200000100b0 */
[--C-:B------:R-:W-:Y:S01]  /*33f0*/  FFMA.FTZ R170, R191, R177, R176.reuse ;  /* 0x000000b1bfaa7223 */ /* 0x100fe200000100b0 */
[-C--:B------:R-:W-:Y:S01]  /*3400*/  FMUL.FTZ R174, R164, R0.reuse ;  /* 0x00000000a4ae7220 */ /* 0x080fe20000410000 */
[----:B------:R-:W-:Y:S01]  /*3410*/  FMUL.FTZ R169, R165, R0 ;  /* 0x00000000a5a97220 */ /* 0x000fe20000410000 */
[----:B------:R-:W-:Y:S01]  /*3420*/  F2FP.F16.F32.PACK_AB R175, R168, R175 ;  /* 0x000000afa8af723e */ /* 0x000fe200000000ff */
[-C--:B------:R-:W-:Y:S01]  /*3430*/  FFMA.FTZ R168, R185, R177.reuse, R176 ;  /* 0x000000b1b9a87223 */ /* 0x080fe200000100b0 */
[----:B0-----:R-:W-:Y:S01]  /*3440*/  FADD.FTZ R180, R235, -R172 ;  /* 0x800000acebb47221 */ /* 0x001fe20000010000 */
[----:B------:R-:W-:Y:S01]  /*3450*/  FADD.FTZ R172, R243, -R170 ;  /* 0x800000aaf3ac7221 */ /* 0x000fe20000010000 */
[----:B------:R-:W-:Y:S01]  /*3460*/  F2FP.F16.F32.PACK_AB R174, R169, R174 ;  /* 0x000000aea9ae723e */ /* 0x000fe200000000ff */
        /* <DEDUP_REMOVED lines=11> */
[----:B------:R-:W-:-:S04]  /*3520*/  F2FP.F16.F32.PACK_AB R173, R178, R173 ;  /* 0x000000adb2ad723e */ /* 0x000fc800000000ff */
[----:B------:R-:W-:Y:S01]  /*3530*/  F2FP.F16.F32.PACK_AB R172, R179, R172 ;  /* 0x000000acb3ac723e */ /* 0x000fe200000000ff */
[----:B------:R-:W-:Y:S06]  /*3540*/  BRA `(.L_x_14570) ;  /* 0x0000000000907947 */ /* 0x000fec0003800000 */
.L_x_14569:
[-CC-:B-12---:R-:W-:Y:S01]  /*3550*/  FFMA.FTZ R172, R199, R177.reuse, R176.reuse ;  /* 0x000000b1c7ac7223 */ /* 0x186fe200000100b0 */
[-CC-:B------:R-:W-:Y:S01]  /*3560*/  FFMA.FTZ R174, R191, R177.reuse, R176.reuse ;  /* 0x000000b1bfae7223 */ /* 0x180fe200000100b0 */
[-CC-:B------:R-:W-:Y:S01]  /*3570*/  FFMA.FTZ R178, R7, R177.reuse, R176.reuse ;  /* 0x000000b107b27223 */ /* 0x180fe200000100b0 */
[-C--:B0-----:R-:W-:Y:S01]  /*3580*/  FFMA.FTZ R180, R11, R177.reuse, R176 ;  /* 0x000000b10bb47223 */ /* 0x081fe200000100b0 */
[----:B------:R-:W-:Y:S01]  /*3590*/  FADD.FTZ R172, R247, -R172 ;  /* 0x800000acf7ac7221 */ /* 0x000fe20000010000 */
[----:B------:R-:W-:Y:S01]  /*35a0*/  FADD.FTZ R174, R243, -R174 ;  /* 0x800000aef3ae7221 */ /* 0x000fe20000010000 */
[-CC-:B------:R-:W-:Y:S01]  /*35b0*/  FFMA.FTZ R182, R15, R177.reuse, R176.reuse ;  /* 0x000000b10fb67223 */ /* 0x180fe200000100b0 */
[-CC-:B------:R-:W-:Y:S01]  /*35c0*/  FFMA.FTZ R204, R19, R177.reuse, R176.reuse ;  /* 0x000000b113cc7223 */ /* 0x180fe200000100b0 */
[C---:B-----5:R-:W-:Y:S01]  /*35d0*/  FMUL.FTZ R173, R3.reuse, R172 ;  /* 0x000000ac03ad7220 */ /* 0x060fe20000410000 */
[----:B------:R-:W-:Y:S01]  /*35e0*/  FMUL.FTZ R175, R3, R174 ;  /* 0x000000ae03af7220 */ /* 0x000fe20000410000 */
[-C--:B------:R-:W-:Y:S01]  /*35f0*/  FFMA.FTZ R174, R185, R177.reuse, R176 ;  /* 0x000000b1b9ae7223 */ /* 0x080fe200000100b0 */
[----:B------:R-:W-:Y:S01]  /*3600*/  FADD.FTZ R178, R235, -R178 ;  /* 0x800000b2ebb27221 */ /* 0x000fe20000010000 */
[-C--:B------:R-:W-:Y:S01]  /*3610*/  FMUL.FTZ R172, R173, R0.reuse ;  /* 0x00000000adac7220 */ /* 0x080fe20000410000 */
[----:B------:R-:W-:Y:S01]  /*3620*/  FFMA.FTZ R173, R23, R177, R176 ;  /* 0x000000b117ad7223 */ /* 0x000fe200000100b0 */
[----:B------:R-:W-:Y:S01]  /*3630*/  FMUL.FTZ R175, R175, R0 ;  /* 0x00000000afaf7220 */ /* 0x000fe20000410000 */
[----:B------:R-:W-:Y:S01]  /*3640*/  FADD.FTZ R174, R239, -R174 ;  /* 0x800000aeefae7221 */ /* 0x000fe20000010000 */
[----:B------:R-:W-:Y:S01]  /*3650*/  FADD.FTZ R180, R231, -R180 ;  /* 0x800000b4e7b47221 */ /* 0x000fe20000010000 */
[----:B------:R-:W-:Y:S01]  /*3660*/  FADD.FTZ R182, R225, -R182 ;  /* 0x800000b6e1b67221 */ /* 0x000fe20000010000 */
[----:B------:R-:W-:Y:S01]  /*3670*/  FADD.FTZ R204, R211, -R204 ;  /* 0x800000ccd3cc7221 */ /* 0x000fe20000010000 */
[----:B------:R-:W-:Y:S01]  /*3680*/  FADD.FTZ R214, R198, -R173 ;  /* 0x800000adc6d67221 */ /* 0x000fe20000010000 */
[----:B------:R-:W-:Y:S01]  /*3690*/  F2FP.F16.F32.PACK_AB R172, R175, R172 ;  /* 0x000000acafac723e */ /* 0x000fe200000000ff */
        /* <DEDUP_REMOVED lines=15> */
.L_x_14570:
        /* <DEDUP_REMOVED lines=8> */
.L_x_14568:
[----:B------:R-:W-:Y:S05]  /*3810*/  BSYNC.RECONVERGENT B2 ;  /* 0x0000000000027941 */ /* 0x000fea0003800200 */
.L_x_14567:
        /* <DEDUP_REMOVED lines=11> */
[----:B-123--:R-:W-:Y:S01]  /*38d0*/  FADD.FTZ R172, R196, -R169 ;  /* 0x800000a9c4ac7221 */ /* 0x00efe20000010000 */
        /* <DEDUP_REMOVED lines=30> */
.L_x_14573:
[-CC-:B-123--:R-:W-:Y:S01]  /*3ac0*/  FFMA.FTZ R173, R197, R177.reuse, R176.reuse ;  /* 0x000000b1c5ad7223 */ /* 0x18efe200000100b0 */
        /* <DEDUP_REMOVED lines=35> */
.L_x_14574:
        /* <DEDUP_REMOVED lines=8> */
.L_x_14572:
[----:B------:R-:W-:Y:S05]  /*3d80*/  BSYNC.RECONVERGENT B2 ;  /* 0x0000000000027941 */ /* 0x000fea0003800200 */
.L_x_14571:
[----:B------:R-:W-:Y:S05]  /*3d90*/  @!P0 BRA `(.L_x_14575) ;  /* 0x0000002000548947 */ /* 0x000fea0003800000 */
[----:B------:R-:W-:-:S04]  /*3da0*/  ISETP.NE.U32.AND P0, PT, RZ, UR12, PT ;  /* 0x0000000cff007c0c */ /* 0x000fc8000bf05070 */
[----:B------:R-:W-:-:S13]  /*3db0*/  ISETP.NE.AND.EX P0, PT, RZ, UR13, PT, P0 ;  /* 0x0000000dff007c0c */ /* 0x000fda000bf05300 */
[----:B------:R-:W-:Y:S05]  /*3dc0*/  @!P0 BRA `(.L_x_14576) ;  /* 0x0000000000948947 */ /* 0x000fea0003800000 */
[-CC-:B------:R-:W-:Y:S01]  /*3dd0*/  FFMA.FTZ R166, R222, R177.reuse, R176.reuse ;  /* 0x000000b1dea67223 */ /* 0x180fe200000100b0 */
[-CC-:B-1234-:R-:W-:Y:S01]  /*3de0*/  FFMA.FTZ R173, R195, R177.reuse, R176.reuse ;  /* 0x000000b1c3ad7223 */ /* 0x19efe200000100b0 */
[-CC-:B------:R-:W-:Y:S01]  /*3df0*/  FFMA.FTZ R170, R205, R177.reuse, R176.reuse ;  /* 0x000000b1cdaa7223 */ /* 0x180fe200000100b0 */
[-C--:B------:R-:W-:Y:S01]  /*3e00*/  FFMA.FTZ R167, R219, R177.reuse, R176 ;  /* 0x000000b1dba77223 */ /* 0x080fe200000100b0 */
[----:B------:R-:W-:Y:S01]  /*3e10*/  FADD.FTZ R166, R221, -R166 ;  /* 0x800000a6dda67221 */ /* 0x000fe20000010000 */
[----:B0-----:R-:W-:Y:S01]  /*3e20*/  FADD.FTZ R180, R194, -R173 ;  /* 0x800000adc2b47221 */ /* 0x001fe20000010000 */
[----:B------:R-:W-:Y:S01]  /*3e30*/  FADD.FTZ R178, R203, -R170 ;  /* 0x800000aacbb27221 */ /* 0x000fe20000010000 */
[-CC-:B------:R-:W-:Y:S01]  /*3e40*/  FFMA.FTZ R164, R224, R177.reuse, R176.reuse ;  /* 0x000000b1e0a47223 */ /* 0x180fe200000100b0 */
[-CC-:B------:R-:W-:Y:S01]  /*3e50*/  FFMA.FTZ R165, R229, R177.reuse, R176.reuse ;  /* 0x000000b1e5a57223 */ /* 0x180fe200000100b0 */
[-CC-:B------:R-:W-:Y:S01]  /*3e60*/  FFMA.FTZ R169, R209, R177.reuse, R176.reuse ;  /* 0x000000b1d1a97223 */ /* 0x180fe200000100b0 */
[----:B------:R-:W-:Y:S01]  /*3e70*/  FFMA.FTZ R171, R207, R177, R176 ;  /* 0x000000b1cfab7223 */ /* 0x000fe200000100b0 */
[----:B------:R-:W-:Y:S01]  /*3e80*/  FADD.FTZ R172, R218, -R167 ;  /* 0x800000a7daac7221 */ /* 0x000fe20000010000 */
[C---:B-----5:R-:W-:Y:S01]  /*3e90*/  FMUL.FTZ R170, R3.reuse, R166 ;  /* 0x000000a603aa7220 */ /* 0x060fe20000410000 */
[C---:B------:R-:W-:Y:S01]  /*3ea0*/  FMUL.FTZ R167, R3.reuse, R180 ;  /* 0x000000b403a77220 */ /* 0x040fe20000410000 */
[----:B------:R-:W-:Y:S01]  /*3eb0*/  FMUL.FTZ R166, R3, R178 ;  /* 0x000000b203a67220 */ /* 0x000fe20000410000 */
[----:B------:R-:W-:Y:S01]  /*3ec0*/  FADD.FTZ R164, R223, -R164 ;  /* 0x800000a4dfa47221 */ /* 0x000fe20000010000 */
        /* <DEDUP_REMOVED lines=10> */
[----:B------:R-:W-:Y:S01]  /*3f70*/  F2FP.F16.F32.PACK_AB R175, R172, R175 ;  /* 0x000000afacaf723e */ /* 0x000fe200000000ff */
[-C--:B------:R-:W-:Y:S01]  /*3f80*/  FMUL.FTZ R173, R170, R0.reuse ;  /* 0x00000000aaad7220 */ /* 0x080fe20000410000 */
        /* <DEDUP_REMOVED lines=9> */
.L_x_14576:
[-CC-:B-1234-:R-:W-:Y:S01]  /*4020*/  FFMA.FTZ R173, R229, R177.reuse, R176.reuse ;  /* 0x000000b1e5ad7223 */ /* 0x19efe200000100b0 */
[-CC-:B------:R-:W-:Y:S01]  /*4030*/  FFMA.FTZ R183, R195, R177.reuse, R176.reuse ;  /* 0x000000b1c3b77223 */ /* 0x180fe200000100b0 */
[-CC-:B------:R-:W-:Y:S01]  /*4040*/  FFMA.FTZ R174, R224, R177.reuse, R176.reuse ;  /* 0x000000b1e0ae7223 */ /* 0x180fe200000100b0 */
[-CC-:B------:R-:W-:Y:S01]  /*4050*/  FFMA.FTZ R178, R222, R177.reuse, R176.reuse ;  /* 0x000000b1deb27223 */ /* 0x180fe200000100b0 */
[-CC-:B------:R-:W-:Y:S01]  /*4060*/  FFMA.FTZ R175, R219, R177.reuse, R176.reuse ;  /* 0x000000b1dbaf7223 */ /* 0x180fe200000100b0 */
[-CC-:B0-----:R-:W-:Y:S01]  /*4070*/  FFMA.FTZ R179, R209, R177.reuse, R176.reuse ;  /* 0x000000b1d1b37223 */ /* 0x181fe200000100b0 */
        /* <DEDUP_REMOVED lines=30> */
.L_x_14577:
        /* <DEDUP_REMOVED lines=8> */
.L_x_14558:
        /* <DEDUP_REMOVED lines=8> */
[----:B0-----:R-:W0:Y:S01]  /*4360*/  LDC.64 R178, c[0x0][0x468] ;  /* 0x00011a00ffb27b82 */ /* 0x001e220000000a00 */
[-C--:B------:R-:W-:Y:S01]  /*4370*/  FFMA.FTZ R183, R189, R177.reuse, R176 ;  /* 0x000000b1bdb77223 */ /* 0x080fe200000100b0 */
[----:B------:R-:W-:Y:S01]  /*4380*/  FADD.FTZ R172, R241, -R172 ;  /* 0x800000acf1ac7221 */ /* 0x000fe20000010000 */
[----:B------:R-:W-:Y:S02]  /*4390*/  FADD.FTZ R174, R237, -R174 ;  /* 0x800000aeedae7221 */ /* 0x000fe40000010000 */
[----:B------:R-:W-:Y:S01]  /*43a0*/  FADD.FTZ R204, R226, -R183 ;  /* 0x800000b7e2cc7221 */ /* 0x000fe20000010000 */
[C---:B-----5:R-:W-:Y:S01]  /*43b0*/  FFMA.FTZ R173, R3.reuse, R172, R46 ;  /* 0x000000ac03ad7223 */ /* 0x060fe2000001002e */
[----:B------:R-:W-:Y:S01]  /*43c0*/  FFMA.FTZ R175, R3, R174, R47 ;  /* 0x000000ae03af7223 */ /* 0x000fe2000001002f */
[-C--:B------:R-:W-:Y:S01]  /*43d0*/  FFMA.FTZ R174, R17, R177.reuse, R176 ;  /* 0x000000b111ae7223 */ /* 0x080fe200000100b0 */
[----:B------:R-:W-:Y:S01]  /*43e0*/  FFMA.FTZ R204, R3, R204, R44 ;  /* 0x000000cc03cc7223 */ /* 0x000fe2000001002c */
[-C--:B------:R-:W-:Y:S01]  /*43f0*/  FMUL.FTZ R173, R173, R0.reuse ;  /* 0x00000000adad7220 */ /* 0x080fe20000410000 */
[----:B------:R-:W-:Y:S01]  /*4400*/  FMUL.FTZ R172, R175, R0 ;  /* 0x00000000afac7220 */ /* 0x000fe20000410000 */
[----:B------:R-:W-:Y:S01]  /*4410*/  FFMA.FTZ R175, R13, R177, R176 ;  /* 0x000000b10daf7223 */ /* 0x000fe200000100b0 */
[----:B------:R-:W-:-:S03]  /*4420*/  FADD.FTZ R213, R217, -R174 ;  /* 0x800000aed9d57221 */ /* 0x000fc60000010000 */
[----:B------:R-:W-:Y:S01]  /*4430*/  F2FP.F16.F32.PACK_AB R173, R172, R173 ;  /* 0x000000adacad723e */ /* 0x000fe200000000ff */
[-CC-:B------:R-:W-:Y:S01]  /*4440*/  FFMA.FTZ R172, R9, R177.reuse, R176.reuse ;  /* 0x000000b109ac7223 */ /* 0x180fe200000100b0 */
[----:B------:R-:W-:Y:S01]  /*4450*/  FADD.FTZ R180, R220, -R175 ;  /* 0x800000afdcb47221 */ /* 0x000fe20000010000 */
[----:B------:R-:W-:Y:S01]  /*4460*/  FFMA.FTZ R175, R21, R177, R176 ;  /* 0x000000b115af7223 */ /* 0x000fe200000100b0 */
[----:B------:R-:W-:Y:S01]  /*4470*/  FFMA.FTZ R213, R3, R213, R42 ;  /* 0x000000d503d57223 */ /* 0x000fe2000001002a */
[----:B------:R-:W-:Y:S01]  /*4480*/  FADD.FTZ R181, R233, -R172 ;  /* 0x800000ace9b57221 */ /* 0x000fe20000010000 */
[----:B------:R-:W-:Y:S01]  /*4490*/  FFMA.FTZ R172, R193, R177, R176 ;  /* 0x000000b1c1ac7223 */ /* 0x000fe200000100b0 */
[----:B------:R-:W-:Y:S01]  /*44a0*/  FADD.FTZ R182, R202, -R175 ;  /* 0x800000afcab67221 */ /* 0x000fe20000010000 */
[C---:B------:R-:W-:Y:S01]  /*44b0*/  FFMA.FTZ R183, R3.reuse, R180, R41 ;  /* 0x000000b403b77223 */ /* 0x040fe20000010029 */
[----:B------:R-:W-:Y:S01]  /*44c0*/  FFMA.FTZ R181, R3, R181, R40 ;  /* 0x000000b503b57223 */ /* 0x000fe20000010028 */
[----:B------:R-:W-:Y:S01]  /*44d0*/  FADD.FTZ R174, R245, -R172 ;  /* 0x800000acf5ae7221 */ /* 0x000fe20000010000 */
[----:B------:R-:W-:Y:S01]  /*44e0*/  FFMA.FTZ R172, R3, R182, R43 ;  /* 0x000000b603ac7223 */ /* 0x000fe2000001002b */
[-C--:B------:R-:W-:Y:S01]  /*44f0*/  FMUL.FTZ R183, R183, R0.reuse ;  /* 0x00000000b7b77220 */ /* 0x080fe20000410000 */
[----:B------:R-:W-:Y:S01]  /*4500*/  FMUL.FTZ R213, R213, R0 ;  /* 0x00000000d5d57220 */ /* 0x000fe20000410000 */
[----:B------:R-:W-:Y:S01]  /*4510*/  FFMA.FTZ R175, R3, R174, R45 ;  /* 0x000000ae03af7223 */ /* 0x000fe2000001002d */
        /* <DEDUP_REMOVED lines=8> */
[----:B------:R-:W-:-:S03]  /*45a0*/  IADD3 R2, PT, PT, R2, 0x20, RZ ;  /* 0x0000002002027810 */ /* 0x000fc60007ffe0ff */
[----:B------:R1:W-:Y:S04]  /*45b0*/  STG.E.128 desc[UR6][R178.64], R172 ;  /* 0x000000acb2007986 */ /* 0x0003e8000c101d06 */
.L_x_14580:
[----:B------:R-:W-:Y:S05]  /*45c0*/  BSYNC.RECONVERGENT B2 ;  /* 0x0000000000027941 */ /* 0x000fea0003800200 */
.L_x_14579:
[----:B------:R-:W-:Y:S04]  /*45d0*/  BSSY.RECONVERGENT B2, `(.L_x_14581) ;  /* 0x000002a000027945 */ /* 0x000fe80003800200 */
[----:B------:R-:W-:Y:S05]  /*45e0*/  @!P3 BRA `(.L_x_14582) ;  /* 0x0000000000a0b947 */ /* 0x000fea0003800000 */
[-CC-:B-1----:R-:W-:Y:S01]  /*45f0*/  FFMA.FTZ R173, R201, R177.reuse, R176.reuse ;  /* 0x000000b1c9ad7223 */ /* 0x182fe200000100b0 */
[-CC-:B------:R-:W-:Y:S01]  /*4600*/  FFMA.FTZ R175, R192, R177.reuse, R176.reuse ;  /* 0x000000b1c0af7223 */ /* 0x180fe200000100b0 */
[-CC-:B0-----:R-:W-:Y:S01]  /*4610*/  FFMA.FTZ R179, R10, R177.reuse, R176.reuse ;  /* 0x000000b10ab37223 */ /* 0x181fe200000100b0 */
[-CC-:B------:R-:W-:Y:S01]  /*4620*/  FFMA.FTZ R180, R14, R177.reuse, R176.reuse ;  /* 0x000000b10eb47223 */ /* 0x180fe200000100b0 */
[----:B------:R-:W-:Y:S01]  /*4630*/  FADD.FTZ R173, R248, -R173 ;  /* 0x800000adf8ad7221 */ /* 0x000fe20000010000 */
[----:B------:R-:W-:Y:S01]  /*4640*/  FADD.FTZ R172, R244, -R175 ;  /* 0x800000aff4ac7221 */ /* 0x000fe20000010000 */
[----:B------:R-:W-:Y:S01]  /*4650*/  FADD.FTZ R181, R232, -R179 ;  /* 0x800000b3e8b57221 */ /* 0x000fe20000010000 */
[----:B------:R-:W-:Y:S01]  /*4660*/  FFMA.FTZ R183, R22, R177, R176 ;  /* 0x000000b116b77223 */ /* 0x000fe200000100b0 */
[C---:B-----5:R-:W-:Y:S01]  /*4670*/  FFMA.FTZ R173, R3.reuse, R173, R36 ;  /* 0x000000ad03ad7223 */ /* 0x060fe20000010024 */
[----:B------:R-:W-:Y:S01]  /*4680*/  FFMA.FTZ R175, R3, R172, R37 ;  /* 0x000000ac03af7223 */ /* 0x000fe20000010025 */
[----:B------:R-:W0:Y:S01]  /*4690*/  LDC.64 R178, c[0x0][0x468] ;  /* 0x00011a00ffb27b82 */ /* 0x000e220000000a00 */
[----:B------:R-:W-:Y:S01]  /*46a0*/  FADD.FTZ R180, R227, -R180 ;  /* 0x800000b4e3b47221 */ /* 0x000fe20000010000 */
[-C--:B------:R-:W-:Y:S01]  /*46b0*/  FMUL.FTZ R172, R173, R0.reuse ;  /* 0x00000000adac7220 */ /* 0x080fe20000410000 */
[----:B------:R-:W-:Y:S01]  /*46c0*/  FMUL.FTZ R175, R175, R0 ;  /* 0x00000000afaf7220 */ /* 0x000fe20000410000 */
[----:B------:R-:W-:Y:S01]  /*46d0*/  FFMA.FTZ R173, R186, R177, R176 ;  /* 0x000000b1baad7223 */ /* 0x000fe200000100b0 */
[----:B------:R-:W-:Y:S01]  /*46e0*/  FADD.FTZ R182, R200, -R183 ;  /* 0x800000b7c8b67221 */ /* 0x000fe20000010000 */
[C---:B------:R-:W-:Y:S01]  /*46f0*/  FFMA.FTZ R181, R3.reuse, R181, R32 ;  /* 0x000000b503b57223 */ /* 0x040fe20000010020 */
[----:B------:R-:W-:Y:S01]  /*4700*/  FFMA.FTZ R183, R3, R180, R33 ;  /* 0x000000b403b77223 */ /* 0x000fe20000010021 */
[----:B------:R-:W-:Y:S01]  /*4710*/  F2FP.F16.F32.PACK_AB R172, R175, R172 ;  /* 0x000000acafac723e */ /* 0x000fe200000000ff */
[-CC-:B------:R-:W-:Y:S01]  /*4720*/  FFMA.FTZ R175, R6, R177.reuse, R176.reuse ;  /* 0x000000b106af7223 */ /* 0x180fe200000100b0 */
[----:B------:R-:W-:Y:S01]  /*4730*/  FADD.FTZ R173, R240, -R173 ;  /* 0x800000adf0ad7221 */ /* 0x000fe20000010000 */
[----:B------:R-:W-:Y:S01]  /*4740*/  FFMA.FTZ R182, R3, R182, R35 ;  /* 0x000000b603b67223 */ /* 0x000fe20000010023 */
[-C--:B------:R-:W-:Y:S01]  /*4750*/  FMUL.FTZ R181, R181, R0.reuse ;  /* 0x00000000b5b57220 */ /* 0x080fe20000410000 */
[----:B------:R-:W-:Y:S01]  /*4760*/  FADD.FTZ R174, R236, -R175 ;  /* 0x800000afecae7221 */ /* 0x000fe20000010000 */
[----:B------:R-:W-:Y:S01]  /*4770*/  FFMA.FTZ R175, R18, R177, R176 ;  /* 0x000000b112af7223 */ /* 0x000fe200000100b0 */
[----:B------:R-:W-:Y:S01]  /*4780*/  FFMA.FTZ R173, R3, R173, R38 ;  /* 0x000000ad03ad7223 */ /* 0x000fe20000010026 */
[-C--:B------:R-:W-:Y:S01]  /*4790*/  FMUL.FTZ R180, R183, R0.reuse ;  /* 0x00000000b7b47220 */ /* 0x080fe20000410000 */
[----:B------:R-:W-:Y:S01]  /*47a0*/  FMUL.FTZ R182, R182, R0 ;  /* 0x00000000b6b67220 */ /* 0x000fe20000410000 */
[----:B------:R-:W-:Y:S01]  /*47b0*/  FADD.FTZ R213, R212, -R175 ;  /* 0x800000afd4d57221 */ /* 0x000fe20000010000 */
[----:B------:R-:W-:Y:S01]  /*47c0*/  FFMA.FTZ R175, R3, R174, R39 ;  /* 0x000000ae03af7223 */ /* 0x000fe20000010027 */
[----:B------:R-:W-:-:S02]  /*47d0*/  FMUL.FTZ R173, R173, R0 ;  /* 0x00000000adad7220 */ /* 0x000fc40000410000 */
[----:B------:R-:W-:Y:S01]  /*47e0*/  FFMA.FTZ R213, R3, R213, R34 ;  /* 0x000000d503d57223 */ /* 0x000fe20000010022 */
[----:B------:R-:W-:Y:S01]  /*47f0*/  FMUL.FTZ R174, R175, R0 ;  /* 0x00000000afae7220 */ /* 0x000fe20000410000 */
[C---:B0-----:R-:W-:Y:S01]  /*4800*/  IMAD.WIDE.U32 R178, R2.reuse, 0x10, R178 ;  /* 0x0000001002b27825 */ /* 0x041fe200078e00b2 */
[----:B------:R-:W-:-:S03]  /*4810*/  IADD3 R2, PT, PT, R2, 0x20, RZ ;  /* 0x0000002002027810 */ /* 0x000fc60007ffe0ff */
[----:B------:R-:W-:Y:S01]  /*4820*/  FMUL.FTZ R175, R213, R0 ;  /* 0x00000000d5af7220 */ /* 0x000fe20000410000 */
[----:B------:R-:W-:Y:S02]  /*4830*/  F2FP.F16.F32.PACK_AB R173, R174, R173 ;  /* 0x000000adaead723e */ /* 0x000fe400000000ff */
[----:B------:R-:W-:Y:S02]  /*4840*/  F2FP.F16.F32.PACK_AB R174, R180, R181 ;  /* 0x000000b5b4ae723e */ /* 0x000fe400000000ff */
[----:B------:R-:W-:-:S05]  /*4850*/  F2FP.F16.F32.PACK_AB R175, R182, R175 ;  /* 0x000000afb6af723e */ /* 0x000fca00000000ff */
[----:B------:R2:W-:Y:S02]  /*4860*/  STG.E.128 desc[UR6][R178.64], R172 ;  /* 0x000000acb2007986 */ /* 0x0005e4000c101d06 */
.L_x_14582:
[----:B------:R-:W-:Y:S05]  /*4870*/  BSYNC.RECONVERGENT B2 ;  /* 0x0000000000027941 */ /* 0x000fea0003800200 */
.L_x_14581:
[----:B------:R-:W-:Y:S04]  /*4880*/  BSSY.RECONVERGENT B2, `(.L_x_14583) ;  /* 0x000002a000027945 */ /* 0x000fe80003800200 */
[----:B------:R-:W-:Y:S05]  /*4890*/  @!P2 BRA `(.L_x_14584) ;  /* 0x0000000000a0a947 */ /* 0x000fea0003800000 */
[-CC-:B-12---:R-:W-:Y:S01]  /*48a0*/  FFMA.FTZ R172, R199, R177.reuse, R176.reuse ;  /* 0x000000b1c7ac7223 */ /* 0x186fe200000100b0 */
[-CC-:B------:R-:W-:Y:S01]  /*48b0*/  FFMA.FTZ R174, R191, R177.reuse, R176.reuse ;  /* 0x000000b1bfae7223 */ /* 0x180fe200000100b0 */
[-CC-:B------:R-:W-:Y:S01]  /*48c0*/  FFMA.FTZ R178, R7, R177.reuse, R176.reuse ;  /* 0x000000b107b27223 */ /* 0x180fe200000100b0 */
[-C--:B0-----:R-:W-:Y:S01]  /*48d0*/  FFMA.FTZ R180, R11, R177.reuse, R176 ;  /* 0x000000b10bb47223 */ /* 0x081fe200000100b0 */
[----:B------:R-:W-:Y:S01]  /*48e0*/  FADD.FTZ R172, R247, -R172 ;  /* 0x800000acf7ac7221 */ /* 0x000fe20000010000 */
[----:B------:R-:W-:Y:S01]  /*48f0*/  FADD.FTZ R174, R243, -R174 ;  /* 0x800000aef3ae7221 */ /* 0x000fe20000010000 */
[-C--:B------:R-:W-:Y:S01]  /*4900*/  FFMA.FTZ R182, R19, R177.reuse, R176 ;  /* 0x000000b113b67223 */ /* 0x080fe200000100b0 */
[----:B------:R-:W-:Y:S01]  /*4910*/  FADD.FTZ R181, R231, -R180 ;  /* 0x800000b4e7b57221 */ /* 0x000fe20000010000 */
[C---:B-----5:R-:W-:Y:S01]  /*4920*/  FFMA.FTZ R173, R3.reuse, R172, R28 ;  /* 0x000000ac03ad7223 */ /* 0x060fe2000001001c */
[----:B------:R-:W-:Y:S01]  /*4930*/  FFMA.FTZ R175, R3, R174, R29 ;  /* 0x000000ae03af7223 */ /* 0x000fe2000001001d */
[-CC-:B------:R-:W-:Y:S01]  /*4940*/  FFMA.FTZ R174, R185, R177.reuse, R176.reuse ;  /* 0x000000b1b9ae7223 */ /* 0x180fe200000100b0 */
[-C--:B------:R-:W-:Y:S01]  /*4950*/  FFMA.FTZ R180, R15, R177.reuse, R176 ;  /* 0x000000b10fb47223 */ /* 0x080fe200000100b0 */
[-C--:B------:R-:W-:Y:S01]  /*4960*/  FMUL.FTZ R172, R173, R0.reuse ;  /* 0x00000000adac7220 */ /* 0x080fe20000410000 */
[----:B------:R-:W-:Y:S01]  /*4970*/  FMUL.FTZ R175, R175, R0 ;  /* 0x00000000afaf7220 */ /* 0x000fe20000410000 */
[----:B------:R-:W-:Y:S01]  /*4980*/  FADD.FTZ R173, R239, -R174 ;  /* 0x800000aeefad7221 */ /* 0x000fe20000010000 */
[----:B------:R-:W-:Y:S01]  /*4990*/  FADD.FTZ R174, R235, -R178 ;  /* 0x800000b2ebae7221 */ /* 0x000fe20000010000 */
[----:B------:R-:W-:Y:S01]  /*49a0*/  FADD.FTZ R213, R211, -R182 ;  /* 0x800000b6d3d57221 */ /* 0x000fe20000010000 */
[----:B------:R-:W0:Y:S01]  /*49b0*/  LDC.64 R178, c[0x0][0x468] ;  /* 0x00011a00ffb27b82 */ /* 0x000e220000000a00 */
[----:B------:R-:W-:Y:S01]  /*49c0*/  F2FP.F16.F32.PACK_AB R172, R175, R172 ;  /* 0x000000acafac723e */ /* 0x000fe200000000ff */
[----:B------:R-:W-:Y:S01]  /*49d0*/  FFMA.FTZ R175, R23, R177, R176 ;  /* 0x000000b117af7223 */ /* 0x000fe200000100b0 */
[----:B------:R-:W-:Y:S01]  /*49e0*/  FADD.FTZ R180, R225, -R180 ;  /* 0x800000b4e1b47221 */ /* 0x000fe20000010000 */
[C---:B------:R-:W-:Y:S01]  /*49f0*/  FFMA.FTZ R173, R3.reuse, R173, R30 ;  /* 0x000000ad03ad7223 */ /* 0x040fe2000001001e */
[C---:B------:R-:W-:Y:S01]  /*4a00*/  FFMA.FTZ R181, R3.reuse, R181, R24 ;  /* 0x000000b503b57223 */ /* 0x040fe20000010018 */
        /* <DEDUP_REMOVED lines=14> */
[C---:B0-----:R-:W-:Y:S01]  /*4af0*/  IMAD.WIDE.U32 R178, R2.reuse, 0x10, R178 ;  /* 0x0000001002b27825 */ /* 0x041fe200078e00b2 */
[----:B------:R-:W-:-:S04]  /*4b00*/  IADD3 R2, PT, PT, R2, 0x20, RZ ;  /* 0x0000002002027810 */ /* 0x000fc80007ffe0ff */
[----:B------:R3:W-:Y:S03]  /*4b10*/  STG.E.128 desc[UR6][R178.64], R172 ;  /* 0x000000acb2007986 */ /* 0x0007e6000c101d06 */
.L_x_14584:
[----:B------:R-:W-:Y:S05]  /*4b20*/  BSYNC.RECONVERGENT B2 ;  /* 0x0000000000027941 */ /* 0x000fea0003800200 */
.L_x_14583:
[----:B------:R-:W-:Y:S04]  /*4b30*/  BSSY.RECONVERGENT B2, `(.L_x_14585) ;  /* 0x000002a000027945 */ /* 0x000fe80003800200 */
[----:B------:R-:W-:Y:S05]  /*4b40*/  @!P1 BRA `(.L_x_14586) ;  /* 0x0000000000a09947 */ /* 0x000fea0003800000 */
[-CC-:B-123--:R-:W-:Y:S01]  /*4b50*/  FFMA.FTZ R173, R197, R177.reuse, R176.reuse ;  /* 0x000000b1c5ad7223 */ /* 0x18efe200000100b0 */
        /* <DEDUP_REMOVED lines=39> */
.L_x_14586:
[----:B------:R-:W-:Y:S05]  /*4dd0*/  BSYNC.RECONVERGENT B2 ;  /* 0x0000000000027941 */ /* 0x000fea0003800200 */
.L_x_14585:
[----:B------:R-:W-:Y:S05]  /*4de0*/  @!P0 BRA `(.L_x_14575) ;  /* 0x0000001000408947 */ /* 0x000fea0003800000 */
[-CC-:B------:R-:W-:Y:S01]  /*4df0*/  FFMA.FTZ R181, R195, R177.reuse, R176.reuse ;  /* 0x000000b1c3b57223 */ /* 0x180fe200000100b0 */
[-CC-:B-1234-:R-:W-:Y:S01]  /*4e00*/  FFMA.FTZ R174, R222, R177.reuse, R176.reuse ;  /* 0x000000b1deae7223 */ /* 0x19efe200000100b0 */
        /* <DEDUP_REMOVED lines=10> */
[----:B-----5:R-:W-:Y:S01]  /*4eb0*/  FFMA.FTZ R175, R3, R176, R163 ;  /* 0x000000b003af7223 */ /* 0x020fe200000100a3 */
[----:B------:R-:W-:Y:S01]  /*4ec0*/  FADD.FTZ R178, R206, -R183 ;  /* 0x800000b7ceb27221 */ /* 0x000fe20000010000 */
[----:B------:R-:W0:Y:S01]  /*4ed0*/  LDC.64 R176, c[0x0][0x468] ;  /* 0x00011a00ffb07b82 */ /* 0x000e220000000a00 */
        /* <DEDUP_REMOVED lines=21> */
[----:B0-----:R-:W-:Y:S01]  /*5030*/  IMAD.WIDE.U32 R2, R2, 0x10, R176 ;  /* 0x0000001002027825 */ /* 0x001fe200078e00b0 */
[----:B------:R-:W-:-:S05]  /*5040*/  F2FP.F16.F32.PACK_AB R175, R175, R180 ;  /* 0x000000b4afaf723e */ /* 0x000fca00000000ff */
[----:B------:R0:W-:Y:S01]  /*5050*/  STG.E.128 desc[UR6][R2.64], R172 ;  /* 0x000000ac02007986 */ /* 0x0001e2000c101d06 */
[----:B------:R-:W-:Y:S05]  /*5060*/  BRA `(.L_x_14575) ;  /* 0x0000000c00a07947 */ /* 0x000fea0003800000 */
.L_x_14578:
[----:B------:R-:W-:Y:S04]  /*5070*/  BSSY.RECONVERGENT B2, `(.L_x_14587) ;  /* 0x000002e000027945 */ /* 0x000fe80003800200 */
        /* <DEDUP_REMOVED lines=8> */
[----:B------:R-:W1:Y:S01]  /*5100*/  LDC.64 R172, c[0x0][0x478] ;  /* 0x00011e00ffac7b82 */ /* 0x000e620000000a00 */
[----:B------:R-:W-:Y:S01]  /*5110*/  FADD.FTZ R178, R202, -R171 ;  /* 0x800000abcab27221 */ /* 0x000fe20000010000 */
[----:B------:R-:W-:Y:S01]  /*5120*/  FADD.FTZ R175, R233, -R170 ;  /* 0x800000aae9af7221 */ /* 0x000fe20000010000 */
[----:B0-----:R-:W-:Y:S01]  /*5130*/  FADD.FTZ R179, R217, -R168 ;  /* 0x800000a8d9b37221 */ /* 0x001fe20000010000 */
[C---:B-----5:R-:W-:Y:S01]  /*5140*/  FFMA.FTZ R170, R3.reuse, R167, R46 ;  /* 0x000000a703aa7223 */ /* 0x060fe2000001002e */
[C---:B------:R-:W-:Y:S01]  /*5150*/  FFMA.FTZ R171, R3.reuse, R166, R47 ;  /* 0x000000a603ab7223 */ /* 0x040fe2000001002f */
[C---:B------:R-:W-:Y:S01]  /*5160*/  FFMA.FTZ R167, R3.reuse, R178, R43 ;  /* 0x000000b203a77223 */ /* 0x040fe2000001002b */
[----:B------:R-:W-:Y:S01]  /*5170*/  FFMA.FTZ R166, R3, R179, R42 ;  /* 0x000000b303a67223 */ /* 0x000fe2000001002a */
[-CC-:B------:R-:W-:Y:S01]  /*5180*/  FFMA.FTZ R165, R189, R177.reuse, R176.reuse ;  /* 0x000000b1bda57223 */ /* 0x180fe200000100b0 */
[-CC-:B------:R-:W-:Y:S01]  /*5190*/  FFMA.FTZ R164, R193, R177.reuse, R176.reuse ;  /* 0x000000b1c1a47223 */ /* 0x180fe200000100b0 */
[----:B------:R-:W0:Y:S01]  /*51a0*/  LDC.64 R178, c[0x0][0x468] ;  /* 0x00011a00ffb27b82 */ /* 0x000e220000000a00 */
[----:B------:R-:W-:Y:S01]  /*51b0*/  FFMA.FTZ R169, R13, R177, R176 ;  /* 0x000000b10da97223 */ /* 0x000fe200000100b0 */
[----:B------:R-:W-:Y:S01]  /*51c0*/  FADD.FTZ R165, R226, -R165 ;  /* 0x800000a5e2a57221 */ /* 0x000fe20000010000 */
[----:B------:R-:W-:Y:S01]  /*51d0*/  FADD.FTZ R164, R245, -R164 ;  /* 0x800000a4f5a47221 */ /* 0x000fe20000010000 */
[----:B------:R-:W-:Y:S01]  /*51e0*/  FMUL.FTZ R180, R167, R0 ;  /* 0x00000000a7b47220 */ /* 0x000fe20000410000 */
        /* <DEDUP_REMOVED lines=9> */
[----:B-1----:R-:W-:Y:S01]  /*5280*/  IMAD.WIDE.U32 R172, R2, 0x20, R172 ;  /* 0x0000002002ac7825 */ /* 0x002fe200078e00ac */
[----:B------:R-:W-:-:S03]  /*5290*/  F2FP.F16.F32.PACK_AB R175, R180, R175 ;  /* 0x000000afb4af723e */ /* 0x000fc600000000ff */
[-C--:B------:R-:W-:Y:S01]  /*52a0*/  FMUL.FTZ R180, R169, R0.reuse ;  /* 0x00000000a9b47220 */ /* 0x080fe20000410000 */
[----:B------:R-:W-:Y:S01]  /*52b0*/  FMUL.FTZ R183, R168, R0 ;  /* 0x00000000a8b77220 */ /* 0x000fe20000410000 */
[----:B------:R-:W-:Y:S01]  /*52c0*/  F2FP.F16.F32.PACK_AB R174, R181, R174 ;  /* 0x000000aeb5ae723e */ /* 0x000fe200000000ff */
[----:B------:R-:W-:Y:S01]  /*52d0*/  FMUL.FTZ R181, R170, R0 ;  /* 0x00000000aab57220 */ /* 0x000fe20000410000 */
[----:B------:R-:W-:Y:S04]  /*52e0*/  STG.E.128 desc[UR6][R172.64], R168 ;  /* 0x000000a8ac007986 */ /* 0x000fe8000c101d06 */
[----:B------:R1:W-:Y:S01]  /*52f0*/  STG.E.128 desc[UR6][R172.64+0x10], R164 ;  /* 0x000010a4ac007986 */ /* 0x0003e2000c101d06 */
[C---:B0-----:R-:W-:Y:S01]  /*5300*/  IMAD.WIDE.U32 R178, R2.reuse, 0x10, R178 ;  /* 0x0000001002b27825 */ /* 0x041fe200078e00b2 */
[----:B------:R-:W-:-:S02]  /*5310*/  IADD3 R2, PT, PT, R2, 0x20, RZ ;  /* 0x0000002002027810 */ /* 0x000fc40007ffe0ff */
[----:B-1----:R-:W-:Y:S02]  /*5320*/  F2FP.F16.F32.PACK_AB R173, R182, R181 ;  /* 0x000000b5b6ad723e */ /* 0x002fe400000000ff */
[----:B------:R-:W-:-:S05]  /*5330*/  F2FP.F16.F32.PACK_AB R172, R180, R183 ;  /* 0x000000b7b4ac723e */ /* 0x000fca00000000ff */
[----:B------:R1:W-:Y:S02]  /*5340*/  STG.E.128 desc[UR6][R178.64], R172 ;  /* 0x000000acb2007986 */ /* 0x0003e4000c101d06 */
.L_x_14588:
[----:B------:R-:W-:Y:S05]  /*5350*/  BSYNC.RECONVERGENT B2 ;  /* 0x0000000000027941 */ /* 0x000fea0003800200 */
.L_x_14587:
[----:B------:R-:W-:Y:S04]  /*5360*/  BSSY.RECONVERGENT B2, `(.L_x_14589) ;  /* 0x000002e000027945 */ /* 0x000fe80003800200 */
[----:B------:R-:W-:Y:S05]  /*5370*/  @!P3 BRA `(.L_x_14590) ;  /* 0x0000000000b0b947 */ /* 0x000fea0003800000 */
[-CC-:B------:R-:W-:Y:S01]  /*5380*/  FFMA.FTZ R167, R192, R177.reuse, R176.reuse ;  /* 0x000000b1c0a77223 */ /* 0x180fe200000100b0 */
[-CC-:B------:R-:W-:Y:S01]  /*5390*/  FFMA.FTZ R169, R6, R177.reuse, R176.reuse ;  /* 0x000000b106a97223 */ /* 0x180fe200000100b0 */
[-CC-:B------:R-:W-:Y:S01]  /*53a0*/  FFMA.FTZ R171, R10, R177.reuse, R176.reuse ;  /* 0x000000b10aab7223 */ /* 0x180fe200000100b0 */
[----:B-1----:R-:W1:Y:S01]  /*53b0*/  LDC.64 R172, c[0x0][0x478] ;  /* 0x00011e00ffac7b82 */ /* 0x002e620000000a00 */
[----:B------:R-:W-:Y:S01]  /*53c0*/  FADD.FTZ R164, R244, -R167 ;  /* 0x800000a7f4a47221 */ /* 0x000fe20000010000 */
[----:B------:R-:W-:Y:S01]  /*53d0*/  FADD.FTZ R166, R236, -R169 ;  /* 0x800000a9eca67221 */ /* 0x000fe20000010000 */
[----:B------:R-:W-:Y:S01]  /*53e0*/  FADD.FTZ R175, R232, -R171 ;  /* 0x800000abe8af7221 */ /* 0x000fe20000010000 */
[-CC-:B------:R-:W-:Y:S01]  /*53f0*/  FFMA.FTZ R167, R186, R177.reuse, R176.reuse ;  /* 0x000000b1baa77223 */ /* 0x180fe200000100b0 */
[-CC-:B------:R-:W-:Y:S01]  /*5400*/  FFMA.FTZ R169, R18, R177.reuse, R176.reuse ;  /* 0x000000b112a97223 */ /* 0x180fe200000100b0 */
[-CC-:B------:R-:W-:Y:S01]  /*5410*/  FFMA.FTZ R171, R22, R177.reuse, R176.reuse ;  /* 0x000000b116ab7223 */ /* 0x180fe200000100b0 */
[----:B------:R-:W-:Y:S01]  /*5420*/  FFMA.FTZ R165, R201, R177, R176 ;  /* 0x000000b1c9a57223 */ /* 0x000fe200000100b0 */
[----:B------:R-:W-:Y:S01]  /*5430*/  FADD.FTZ R167, R240, -R167 ;  /* 0x800000a7f0a77221 */ /* 0x000fe20000010000 */
[----:B0-----:R-:W-:Y:S01]  /*5440*/  FADD.FTZ R179, R212, -R169 ;  /* 0x800000a9d4b37221 */ /* 0x001fe20000010000 */
[----:B------:R-:W-:Y:S01]  /*5450*/  FADD.FTZ R178, R200, -R171 ;  /* 0x800000abc8b27221 */ /* 0x000fe20000010000 */
[C---:B-----5:R-:W-:Y:S01]  /*5460*/  FFMA.FTZ R171, R3.reuse, R166, R39 ;  /* 0x000000a603ab7223 */ /* 0x060fe20000010027 */
[C---:B------:R-:W-:Y:S01]  /*5470*/  FFMA.FTZ R170, R3.reuse, R167, R38 ;  /* 0x000000a703aa7223 */ /* 0x040fe20000010026 */
[C---:B------:R-:W-:Y:S01]  /*5480*/  FFMA.FTZ R166, R3.reuse, R179, R34 ;  /* 0x000000b303a67223 */ /* 0x040fe20000010022 */
[C---:B------:R-:W-:Y:S01]  /*5490*/  FFMA.FTZ R167, R3.reuse, R178, R35 ;  /* 0x000000b203a77223 */ /* 0x040fe20000010023 */
[----:B------:R-:W-:Y:S01]  /*54a0*/  FFMA.FTZ R168, R14, R177, R176 ;  /* 0x000000b10ea87223 */ /* 0x000fe200000100b0 */
[----:B------:R-:W0:Y:S01]  /*54b0*/  LDC.64 R178, c[0x0][0x468] ;  /* 0x00011a00ffb27b82 */ /* 0x000e220000000a00 */
[----:B------:R-:W-:Y:S01]  /*54c0*/  FADD.FTZ R165, R248, -R165 ;  /* 0x800000a5f8a57221 */ /* 0x000fe20000010000 */
[----:B------:R-:W-:Y:S01]  /*54d0*/  FFMA.FTZ R169, R3, R164, R37 ;  /* 0x000000a403a97223 */ /* 0x000fe20000010025 */
[----:B------:R-:W-:Y:S01]  /*54e0*/  FADD.FTZ R174, R227, -R168 ;  /* 0x800000a8e3ae7221 */ /* 0x000fe20000010000 */
[C---:B------:R-:W-:Y:S01]  /*54f0*/  FFMA.FTZ R164, R3.reuse, R175, R32 ;  /* 0x000000af03a47223 */ /* 0x040fe20000010020 */
[C---:B------:R-:W-:Y:S01]  /*5500*/  FFMA.FTZ R168, R3.reuse, R165, R36 ;  /* 0x000000a503a87223 */ /* 0x040fe20000010024 */
[----:B------:R-:W-:Y:S01]  /*5510*/  FMUL.FTZ R175, R166, R0 ;  /* 0x00000000a6af7220 */ /* 0x000fe20000410000 */
[----:B------:R-:W-:Y:S01]  /*5520*/  FFMA.FTZ R165, R3, R174, R33 ;  /* 0x000000ae03a57223 */ /* 0x000fe20000010021 */
[-C--:B------:R-:W-:Y:S01]  /*5530*/  FMUL.FTZ R180, R167, R0.reuse ;  /* 0x00000000a7b47220 */ /* 0x080fe20000410000 */
[----:B------:R-:W-:Y:S01]  /*5540*/  FMUL.FTZ R174, R164, R0 ;  /* 0x00000000a4ae7220 */ /* 0x000fe20000410000 */
[----:B-1----:R-:W-:-:S04]  /*5550*/  IMAD.WIDE.U32 R172, R2, 0x20, R172 ;  /* 0x0000002002ac7825 */ /* 0x002fc800078e00ac */
[-C--:B------:R-:W-:Y:S01]  /*5560*/  FMUL.FTZ R181, R165, R0.reuse ;  /* 0x00000000a5b57220 */ /* 0x080fe20000410000 */
[-C--:B------:R-:W-:Y:S01]  /*5570*/  FMUL.FTZ R182, R170, R0.reuse ;  /* 0x00000000aab67220 */ /* 0x080fe20000410000 */
[----:B------:R-:W-:Y:S01]  /*5580*/  F2FP.F16.F32.PACK_AB R175, R180, R175 ;  /* 0x000000afb4af723e */ /* 0x000fe200000000ff */
        /* <DEDUP_REMOVED lines=11> */
.L_x_14590:
[----:B------:R-:W-:Y:S05]  /*5640*/  BSYNC.RECONVERGENT B2 ;  /* 0x0000000000027941 */ /* 0x000fea0003800200 */
.L_x_14589:
[----:B------:R-:W-:Y:S04]  /*5650*/  BSSY.RECONVERGENT B2, `(.L_x_14591) ;  /* 0x000002e000027945 */ /* 0x000fe80003800200 */
[----:B------:R-:W-:Y:S05]  /*5660*/  @!P2 BRA `(.L_x_14592) ;  /* 0x0000000000b0a947 */ /* 0x000fea0003800000 */
[-CC-:B------:R-:W-:Y:S01]  /*5670*/  FFMA.FTZ R168, R185, R177.reuse, R176.reuse ;  /* 0x000000b1b9a87223 */ /* 0x180fe200000100b0 */
[-CC-:B------:R-:W-:Y:S01]  /*5680*/  FFMA.FTZ R170, R7, R177.reuse, R176.reuse ;  /* 0x000000b107aa7223 */ /* 0x180fe200000100b0 */
[-C--:B-12---:R-:W-:Y:S01]  /*5690*/  FFMA.FTZ R178, R11, R177.reuse, R176 ;  /* 0x000000b10bb27223 */ /* 0x086fe200000100b0 */
[----:B------:R-:W1:Y:S01]  /*56a0*/  LDC.64 R172, c[0x0][0x478] ;  /* 0x00011e00ffac7b82 */ /* 0x000e620000000a00 */
        /* <DEDUP_REMOVED lines=9> */
[C---:B-----5:R-:W-:Y:S01]  /*5740*/  FFMA.FTZ R170, R3.reuse, R165, R30 ;  /* 0x000000a503aa7223 */ /* 0x060fe2000001001e */
[----:B------:R-:W-:Y:S01]  /*5750*/  FFMA.FTZ R165, R3, R178, R25 ;  /* 0x000000b203a57223 */ /* 0x000fe20000010019 */
[----:B------:R-:W-:Y:S01]  /*5760*/  FFMA.FTZ R169, R23, R177, R176 ;  /* 0x000000b117a97223 */ /* 0x000fe200000100b0 */
[----:B0-----:R-:W0:Y:S01]  /*5770*/  LDC.64 R178, c[0x0][0x468] ;  /* 0x00011a00ffb27b82 */ /* 0x001e220000000a00 */
        /* <DEDUP_REMOVED lines=13> */
[----:B-1----:R-:W-:-:S04]  /*5850*/  IMAD.WIDE.U32 R172, R2, 0x20, R172 ;  /* 0x0000002002ac7825 */ /* 0x002fc800078e00ac */
[----:B------:R-:W-:Y:S01]  /*5860*/  FMUL.FTZ R182, R170, R0 ;  /* 0x00000000aab67220 */ /* 0x000fe20000410000 */
[----:B------:R-:W-:Y:S01]  /*5870*/  F2FP.F16.F32.PACK_AB R174, R181, R174 ;  /* 0x000000aeb5ae723e */ /* 0x000fe200000000ff */
[-C--:B------:R-:W-:Y:S01]  /*5880*/  FMUL.FTZ R183, R171, R0.reuse ;  /* 0x00000000abb77220 */ /* 0x080fe20000410000 */
[----:B------:R-:W-:Y:S01]  /*5890*/  F2FP.F16.F32.PACK_AB R175, R180, R175 ;  /* 0x000000afb4af723e */ /* 0x000fe200000000ff */
[-C--:B------:R-:W-:Y:S01]  /*58a0*/  FMUL.FTZ R180, R168, R0.reuse ;  /* 0x00000000a8b47220 */ /* 0x080fe20000410000 */
[----:B------:R-:W-:Y:S01]  /*58b0*/  FMUL.FTZ R181, R169, R0 ;  /* 0x00000000a9b57220 */ /* 0x000fe20000410000 */
[----:B------:R-:W-:Y:S01]  /*58c0*/  STG.E.128 desc[UR6][R172.64], R168 ;  /* 0x000000a8ac007986 */ /* 0x000fe2000c101d06 */
[----:B0-----:R-:W-:-:S03]  /*58d0*/  IMAD.WIDE.U32 R178, R2, 0x10, R178 ;  /* 0x0000001002b27825 */ /* 0x001fc600078e00b2 */
[----:B------:R0:W-:Y:S01]  /*58e0*/  STG.E.128 desc[UR6][R172.64+0x10], R164 ;  /* 0x000010a4ac007986 */ /* 0x0001e2000c101d06 */
[----:B------:R-:W-:Y:S02]  /*58f0*/  IADD3 R2, PT, PT, R2, 0x20, RZ ;  /* 0x0000002002027810 */ /* 0x000fe40007ffe0ff */
[----:B0-----:R-:W-:Y:S02]  /*5900*/  F2FP.F16.F32.PACK_AB R173, R183, R182 ;  /* 0x000000b6b7ad723e */ /* 0x001fe400000000ff */
[----:B------:R-:W-:-:S05]  /*5910*/  F2FP.F16.F32.PACK_AB R172, R181, R180 ;  /* 0x000000b4b5ac723e */ /* 0x000fca00000000ff */
[----:B------:R3:W-:Y:S02]  /*5920*/  STG.E.128 desc[UR6][R178.64], R172 ;  /* 0x000000acb2007986 */ /* 0x0007e4000c101d06 */
.L_x_14592:
[----:B------:R-:W-:Y:S05]  /*5930*/  BSYNC.RECONVERGENT B2 ;  /* 0x0000000000027941 */ /* 0x000fea0003800200 */
.L_x_14591:
[----:B------:R-:W-:Y:S04]  /*5940*/  BSSY.RECONVERGENT B2, `(.L_x_14593) ;  /* 0x000002e000027945 */ /* 0x000fe80003800200 */
[----:B------:R-:W-:Y:S05]  /*5950*/  @!P1 BRA `(.L_x_14594) ;  /* 0x0000000000b09947 */ /* 0x000fea0003800000 */
[-CC-:B------:R-:W-:Y:S01]  /*5960*/  FFMA.FTZ R167, R190, R177.reuse, R176.reuse ;  /* 0x000000b1bea77223 */ /* 0x180fe200000100b0 */
[-CC-:B------:R-:W-:Y:S01]  /*5970*/  FFMA.FTZ R169, R8, R177.reuse, R176.reuse ;  /* 0x000000b108a97223 */ /* 0x180fe200000100b0 */
[-CC-:B------:R-:W-:Y:S01]  /*5980*/  FFMA.FTZ R171, R12, R177.reuse, R176.reuse ;  /* 0x000000b10cab7223 */ /* 0x180fe200000100b0 */
[----:B-123--:R-:W1:Y:S01]  /*5990*/  LDC.64 R172, c[0x0][0x478] ;  /* 0x00011e00ffac7b82 */ /* 0x00ee620000000a00 */
        /* <DEDUP_REMOVED lines=40> */
.L_x_14594:
[----:B------:R-:W-:Y:S05]  /*5c20*/  BSYNC.RECONVERGENT B2 ;  /* 0x0000000000027941 */ /* 0x000fea0003800200 */
.L_x_14593:
[----:B------:R-:W-:Y:S05]  /*5c30*/  @!P0 BRA `(.L_x_14575) ;  /* 0x0000000000ac8947 */ /* 0x000fea0003800000 */
[-CC-:B------:R-:W-:Y:S01]  /*5c40*/  FFMA.FTZ R171, R195, R177.reuse, R176.reuse ;  /* 0x000000b1c3ab7223 */ /* 0x180fe200000100b0 */
[-CC-:B------:R-:W-:Y:S01]  /*5c50*/  FFMA.FTZ R165, R229, R177.reuse, R176.reuse ;  /* 0x000000b1e5a57223 */ /* 0x180fe200000100b0 */
[-CC-:B------:R-:W-:Y:S01]  /*5c60*/  FFMA.FTZ R164, R224, R177.reuse, R176.reuse ;  /* 0x000000b1e0a47223 */ /* 0x180fe200000100b0 */
[-CC-:B------:R-:W-:Y:S01]  /*5c70*/  FFMA.FTZ R166, R222, R177.reuse, R176.reuse ;  /* 0x000000b1dea67223 */ /* 0x180fe200000100b0 */
[-CC-:B------:R-:W-:Y:S01]  /*5c80*/  FFMA.FTZ R167, R219, R177.reuse, R176.reuse ;  /* 0x000000b1dba77223 */ /* 0x180fe200000100b0 */
[-CC-:B------:R-:W-:Y:S01]  /*5c90*/  FFMA.FTZ R169, R209, R177.reuse, R176.reuse ;  /* 0x000000b1d1a97223 */ /* 0x180fe200000100b0 */
[-CC-:B-1234-:R-:W-:Y:S01]  /*5ca0*/  FFMA.FTZ R175, R207, R177.reuse, R176.reuse ;  /* 0x000000b1cfaf7223 */ /* 0x19efe200000100b0 */
[----:B------:R-:W-:Y:S01]  /*5cb0*/  FFMA.FTZ R176, R205, R177, R176 ;  /* 0x000000b1cdb07223 */ /* 0x000fe200000100b0 */
[----:B0-----:R-:W0:Y:S01]  /*5cc0*/  LDC.64 R178, c[0x0][0x468] ;  /* 0x00011a00ffb27b82 */ /* 0x001e220000000a00 */
[----:B------:R-:W-:Y:S01]  /*5cd0*/  FADD.FTZ R168, R194, -R171 ;  /* 0x800000abc2a87221 */ /* 0x000fe20000010000 */
[----:B------:R-:W-:Y:S01]  /*5ce0*/  FADD.FTZ R172, R206, -R175 ;  /* 0x800000afceac7221 */ /* 0x000fe20000010000 */
[----:B------:R-:W-:Y:S01]  /*5cf0*/  FADD.FTZ R175, R203, -R176 ;  /* 0x800000b0cbaf7221 */ /* 0x000fe20000010000 */
[----:B------:R-:W-:Y:S01]  /*5d00*/  FADD.FTZ R171, R221, -R166 ;  /* 0x800000a6ddab7221 */ /* 0x000fe20000010000 */
[----:B------:R-:W-:Y:S01]  /*5d10*/  FADD.FTZ R166, R218, -R167 ;  /* 0x800000a7daa67221 */ /* 0x000fe20000010000 */
[----:B------:R-:W-:Y:S01]  /*5d20*/  FADD.FTZ R165, R228, -R165 ;  /* 0x800000a5e4a57221 */ /* 0x000fe20000010000 */
[C---:B-----5:R-:W-:Y:S01]  /*5d30*/  FFMA.FTZ R167, R3.reuse, R168, R163 ;  /* 0x000000a803a77223 */ /* 0x060fe200000100a3 */
[----:B------:R-:W1:Y:S01]  /*5d40*/  LDC.64 R176, c[0x0][0x478] ;  /* 0x00011e00ffb07b82 */ /* 0x000e620000000a00 */
[C---:B------:R-:W-:Y:S01]  /*5d50*/  FFMA.FTZ R170, R3.reuse, R171, R158 ;  /* 0x000000ab03aa7223 */ /* 0x040fe2000001009e */
[C---:B------:R-:W-:Y:S01]  /*5d60*/  FFMA.FTZ R171, R3.reuse, R166, R159 ;  /* 0x000000a603ab7223 */ /* 0x040fe2000001009f */
[----:B------:R-:W-:Y:S01]  /*5d70*/  FFMA.FTZ R166, R3, R175, R162 ;  /* 0x000000af03a67223 */ /* 0x000fe200000100a2 */
[----:B------:R-:W-:Y:S01]  /*5d80*/  FADD.FTZ R164, R223, -R164 ;  /* 0x800000a4dfa47221 */ /* 0x000fe20000010000 */
[C---:B------:R-:W-:Y:S01]  /*5d90*/  FFMA.FTZ R168, R3.reuse, R165, R156 ;  /* 0x000000a503a87223 */ /* 0x040fe2000001009c */
[----:B------:R-:W-:Y:S01]  /*5da0*/  FADD.FTZ R173, R208, -R169 ;  /* 0x800000a9d0ad7221 */ /* 0x000fe20000010000 */
[----:B------:R-:W-:Y:S01]  /*5db0*/  FFMA.FTZ R165, R3, R172, R161 ;  /* 0x000000ac03a57223 */ /* 0x000fe200000100a1 */
[-C--:B------:R-:W-:Y:S01]  /*5dc0*/  FMUL.FTZ R172, R167, R0.reuse ;  /* 0x00000000a7ac7220 */ /* 0x080fe20000410000 */
[----:B------:R-:W-:Y:S01]  /*5dd0*/  FMUL.FTZ R175, R166, R0 ;  /* 0x00000000a6af7220 */ /* 0x000fe20000410000 */
[C---:B------:R-:W-:Y:S01]  /*5de0*/  FFMA.FTZ R169, R3.reuse, R164, R157 ;  /* 0x000000a403a97223 */ /* 0x040fe2000001009d */
[----:B------:R-:W-:Y:S01]  /*5df0*/  FFMA.FTZ R164, R3, R173, R160 ;  /* 0x000000ad03a47223 */ /* 0x000fe200000100a0 */
[-C--:B------:R-:W-:Y:S01]  /*5e00*/  FMUL.FTZ R181, R165, R0.reuse ;  /* 0x00000000a5b57220 */ /* 0x080fe20000410000 */
[-C--:B------:R-:W-:Y:S01]  /*5e10*/  FMUL.FTZ R173, R170, R0.reuse ;  /* 0x00000000aaad7220 */ /* 0x080fe20000410000 */
[----:B------:R-:W-:Y:S01]  /*5e20*/  F2FP.F16.F32.PACK_AB R175, R172, R175 ;  /* 0x000000afacaf723e */ /* 0x000fe200000000ff */
[-C--:B------:R-:W-:Y:S01]  /*5e30*/  FMUL.FTZ R172, R168, R0.reuse ;  /* 0x00000000a8ac7220 */ /* 0x080fe20000410000 */
[-C--:B------:R-:W-:Y:S01]  /*5e40*/  FMUL.FTZ R3, R169, R0.reuse ;  /* 0x00000000a9037220 */ /* 0x080fe20000410000 */
[-C--:B------:R-:W-:Y:S01]  /*5e50*/  FMUL.FTZ R174, R164, R0.reuse ;  /* 0x00000000a4ae7220 */ /* 0x080fe20000410000 */
[----:B------:R-:W-:-:S03]  /*5e60*/  FMUL.FTZ R180, R171, R0 ;  /* 0x00000000abb47220 */ /* 0x000fc60000410000 */
[----:B------:R-:W-:Y:S02]  /*5e70*/  F2FP.F16.F32.PACK_AB R172, R3, R172 ;  /* 0x000000ac03ac723e */ /* 0x000fe400000000ff */
[----:B------:R-:W-:Y:S01]  /*5e80*/  F2FP.F16.F32.PACK_AB R174, R181, R174 ;  /* 0x000000aeb5ae723e */ /* 0x000fe200000000ff */
[----:B-1----:R-:W-:Y:S01]  /*5e90*/  IMAD.WIDE.U32 R176, R2, 0x20, R176 ;  /* 0x0000002002b07825 */ /* 0x002fe200078e00b0 */
[----:B------:R-:W-:-:S03]  /*5ea0*/  F2FP.F16.F32.PACK_AB R173, R180, R173 ;  /* 0x000000adb4ad723e */ /* 0x000fc600000000ff */
[----:B0-----:R-:W-:Y:S01]  /*5eb0*/  IMAD.WIDE.U32 R2, R2, 0x10, R178 ;  /* 0x0000001002027825 */ /* 0x001fe200078e00b2 */
[----:B------:R0:W-:Y:S04]  /*5ec0*/  STG.E.128 desc[UR6][R176.64], R168 ;  /* 0x000000a8b0007986 */ /* 0x0001e8000c101d06 */
[----:B------:R0:W-:Y:S04]  /*5ed0*/  STG.E.128 desc[UR6][R176.64+0x10], R164 ;  /* 0x000010a4b0007986 */ /* 0x0001e8000c101d06 */
[----:B------:R0:W-:Y:S02]  /*5ee0*/  STG.E.128 desc[UR6][R2.64], R172 ;  /* 0x000000ac02007986 */ /* 0x0001e4000c101d06 */
.L_x_14575:
[----:B------:R-:W-:Y:S05]  /*5ef0*/  BSYNC.RECONVERGENT B1 ;  /* 0x0000000000017941 */ /* 0x000fea0003800200 */
.L_x_14557:
[----:B0----5:R-:W0:Y:S02]  /*5f00*/  LDC.64 R2, c[0x0][0x380] ;  /* 0x0000e000ff027b82 */ /* 0x021e240000000a00 */
[----:B0-----:R-:W-:-:S04]  /*5f10*/  LEA R188, R2, R188, 0x2 ;  /* 0x000000bc02bc7211 */ /* 0x001fc800078e10ff */
[----:B------:R-:W-:-:S13]  /*5f20*/  ISETP.GE.AND P0, PT, R188, R3, PT ;  /* 0x00000003bc00720c */ /* 0x000fda0003f06270 */
[----:B------:R-:W-:Y:S05]  /*5f30*/  @!P0 BRA `(.L_x_14595) ;  /* 0xffffffa8003c8947 */ /* 0x000fea000383ffff */
.L_x_14545:
[----:B------:R-:W-:Y:S05]  /*5f40*/  BSYNC B0 ;  /* 0x0000000000007941 */ /* 0x000fea0003800000 */
.L_x_14544:
        /* <DEDUP_REMOVED lines=16> */
[----:B------:R0:W-:Y:S04]  /*6050*/  STS.128 [R251+0xc00], R60 ;  /* 0x000c003cfb007388 */ /* 0x0001e80000000c00 */
[----:B------:R-:W-:Y:S04]  /*6060*/  STS.128 [R251+0xc10], R56 ;  /* 0x000c1038fb007388 */ /* 0x000fe80000000c00 */
[----:B------:R-:W-:Y:S04]  /*6070*/  STS.128 [R251+0x1000], R52 ;  /* 0x00100034fb007388 */ /* 0x000fe80000000c00 */
[----:B------:R1:W-:Y:S01]  /*6080*/  STS.128 [R251+0x1010], R48 ;  /* 0x00101030fb007388 */ /* 0x0003e20000000c00 */
[----:B------:R-:W-:Y:S01]  /*6090*/  BAR.SYNC.DEFER_BLOCKING 0x0 ;  /* 0x0000000000007b1d */ /* 0x000fe20000010000 */
[----:B0-----:R-:W-:Y:S01]  /*60a0*/  LOP3.LUT R63, R252, 0x7f, RZ, 0x3c, !PT ;  /* 0x0000007ffc3f7812 */ /* 0x001fe200078e3cff */
[----:B-1----:R-:W-:-:S03]  /*60b0*/  IMAD R51, R250, UR4, RZ ;  /* 0x00000004fa337c24 */ /* 0x002fc6000f8e02ff */
[----:B------:R-:W-:Y:S02]  /*60c0*/  IADD3 R250, PT, PT, R63, R250, RZ ;  /* 0x000000fa3ffa7210 */ /* 0x000fe40007ffe0ff */
[----:B------:R-:W-:Y:S02]  /*60d0*/  IADD3 R44, P0, PT, R51, R252, RZ ;  /* 0x000000fc332c7210 */ /* 0x000fe40007f1e0ff */
[C---:B------:R-:W-:Y:S02]  /*60e0*/  ISETP.GE.U32.AND P5, PT, R250.reuse, 0x180, PT ;  /* 0x00000180fa00780c */ /* 0x040fe40003fa6070 */
[----:B------:R-:W-:Y:S02]  /*60f0*/  IADD3.X R65, PT, PT, RZ, RZ, RZ, P0, !PT ;  /* 0x000000ffff417210 */ /* 0x000fe400007fe4ff */
[----:B------:R-:W-:Y:S01]  /*6100*/  ISETP.GE.U32.AND P4, PT, R250, 0x280, PT ;  /* 0x00000280fa00780c */ /* 0x000fe20003f86070 */
[----:B------:R-:W0:Y:S01]  /*6110*/  LDS R2, [R0] ;  /* 0x0000000000027984 */ /* 0x000e220000000800 */
[----:B------:R-:W-:-:S02]  /*6120*/  SHF.L.U64.HI R65, R44, 0x2, R65 ;  /* 0x000000022c417819 */ /* 0x000fc40000010241 */
[----:B------:R-:W-:Y:S01]  /*6130*/  SHF.L.U32 R44, R44, 0x2, RZ ;  /* 0x000000022c2c7819 */ /* 0x000fe200000006ff */
[----:B------:R-:W1:Y:S03]  /*6140*/  LDS R5, [R0+0x1400] ;  /* 0x0014000000057984 */ /* 0x000e660000000800 */
[C---:B--2---:R-:W-:Y:S01]  /*6150*/  IADD3 R46, P0, PT, R44.reuse, UR18, RZ ;  /* 0x000000122c2e7c10 */ /* 0x044fe2000ff1e0ff */
[----:B------:R-:W2:Y:S01]  /*6160*/  LDS R3, [R0+0x200] ;  /* 0x0002000000037984 */ /* 0x000ea20000000800 */
[----:B------:R-:W-:Y:S02]  /*6170*/  IADD3 R44, P1, PT, R44, UR16, RZ ;  /* 0x000000102c2c7c10 */ /* 0x000fe4000ff3e0ff */
[----:B------:R-:W-:Y:S01]  /*6180*/  IADD3.X R67, PT, PT, R65, UR19, RZ, P0, !PT ;  /* 0x0000001341437c10 */ /* 0x000fe200087fe4ff */
[----:B------:R-:W3:Y:S01]  /*6190*/  LDS R14, [R0+0x1600] ;  /* 0x00160000000e7984 */ /* 0x000ee20000000800 */
[----:B------:R-:W-:-:S02]  /*61a0*/  ISETP.GE.U32.AND P0, PT, R250, 0x80, PT ;  /* 0x00000080fa00780c */ /* 0x000fc40003f06070 */
[----:B------:R-:W-:Y:S01]  /*61b0*/  IADD3.X R65, PT, PT, R65, UR17, RZ, P1, !PT ;  /* 0x0000001141417c10 */ /* 0x000fe20008ffe4ff */
[----:B------:R-:W4:Y:S01]  /*61c0*/  LDS R4, [R0+0x400] ;  /* 0x0004000000047984 */ /* 0x000f220000000800 */
[----:B------:R-:W-:-:S03]  /*61d0*/  ISETP.GE.U32.AND P1, PT, R250, 0x100, PT ;  /* 0x00000100fa00780c */ /* 0x000fc60003f26070 */
        /* <DEDUP_REMOVED lines=271> */
.L_x_14556:
        /* <DEDUP_REMOVED lines=8> */
.L_x_14597:
[----:B------:R-:W-:Y:S05]  /*7350*/  BSYNC B1 ;  /* 0x0000000000017941 */ /* 0x000fea0003800000 */
.L_x_14596:
        /* <DEDUP_REMOVED lines=8> */
.L_x_14598:
[----:B------:R-:W-:Y:S01]  /*73e0*/  FADD.FTZ R172, R172, R213 ;  /* 0x000000d5acac7221 */ /* 0x000fe20000010000 */
[----:B------:R-:W-:-:S04]  /*73f0*/  HFMA2 R183, -RZ, RZ, 0, 1.1920928955078125e-07 ;  /* 0x00000002ffb77431 */ /* 0x000fc800000001ff */
[----:B------:R-:W-:Y:S02]  /*7400*/  MOV R204, R172 ;  /* 0x000000ac00cc7202 */ /* 0x000fe40000000f00 */
[----:B------:R-:W-:-:S07]  /*7410*/  MOV R173, R182 ;  /* 0x000000b600ad7202 */ /* 0x000fce0000000f00 */
[----:B------:R-:W-:Y:S05]  /*7420*/  WARPSYNC.COLLECTIVE R181, `(.L_x_14599) ;  /* 0x00000000b5087348 */ /* 0x000fea0003c00000 */
[----:B------:R0:W1:Y:S02]  /*7430*/  SHFL.BFLY P6, R182, R204, R183, R216 ;  /* 0x0c0000b7ccb67389 */ /* 0x00006400000c00d8 */
[----:B01----:R-:W-:Y:S05]  /*7440*/  ENDCOLLECTIVE ;  /* 0x000000000000791b */ /* 0x003fea0003800000 */
.L_x_14599:
[----:B------:R-:W-:-:S05]  /*7450*/  FADD.FTZ R173, R173, R214 ;  /* 0x000000d6adad7221 */ /* 0x000fca0000010000 */
[----:B------:R-:W-:Y:S02]  /*7460*/  MOV R204, R173 ;  /* 0x000000ad00cc7202 */ /* 0x000fe40000000f00 */
[----:B------:R-:W-:-:S07]  /*7470*/  MOV R175, R182 ;  /* 0x000000b600af7202 */ /* 0x000fce0000000f00 */
[----:B------:R-:W-:Y:S05]  /*7480*/  WARPSYNC.COLLECTIVE R181, `(.L_x_14600) ;  /* 0x00000000b5087348 */ /* 0x000fea0003c00000 */
[----:B------:R0:W1:Y:S02]  /*7490*/  SHFL.BFLY P6, R182, R204, R183, R216 ;  /* 0x0c0000b7ccb67389 */ /* 0x00006400000c00d8 */
[----:B01----:R-:W-:Y:S05]  /*74a0*/  ENDCOLLECTIVE ;  /* 0x000000000000791b */ /* 0x003fea0003800000 */
.L_x_14600:
[----:B------:R-:W-:Y:S01]  /*74b0*/  FADD.FTZ R175, R172, R175 ;  /* 0x000000afacaf7221 */ /* 0x000fe20000010000 */
[----:B------:R-:W-:-:S04]  /*74c0*/  HFMA2 R183, -RZ, RZ, 0, 2.384185791015625e-07 ;  /* 0x00000004ffb77431 */ /* 0x000fc800000001ff */
[----:B------:R-:W-:Y:S02]  /*74d0*/  MOV R204, R175 ;  /* 0x000000af00cc7202 */ /* 0x000fe40000000f00 */
[----:B------:R-:W-:-:S07]  /*74e0*/  MOV R174, R182 ;  /* 0x000000b600ae7202 */ /* 0x000fce0000000f00 */
[----:B------:R-:W-:Y:S05]  /*74f0*/  WARPSYNC.COLLECTIVE R181, `(.L_x_14601) ;  /* 0x00000000b5087348 */ /* 0x000fea0003c00000 */
[----:B------:R0:W1:Y:S02]  /*7500*/  SHFL.BFLY P6, R182, R204, R183, R216 ;  /* 0x0c0000b7ccb67389 */ /* 0x00006400000c00d8 */
[----:B01----:R-:W-:Y:S05]  /*7510*/  ENDCOLLECTIVE ;  /* 0x000000000000791b */ /* 0x003fea0003800000 */
.L_x_14601:
[----:B------:R-:W-:-:S05]  /*7520*/  FADD.FTZ R174, R173, R174 ;  /* 0x000000aeadae7221 */ /* 0x000fca0000010000 */
[----:B------:R-:W-:Y:S02]  /*7530*/  MOV R204, R174 ;  /* 0x000000ae00cc7202 */ /* 0x000fe40000000f00 */
[----:B------:R-:W-:-:S07]  /*7540*/  MOV R176, R182 ;  /* 0x000000b600b07202 */ /* 0x000fce0000000f00 */
[----:B------:R-:W-:Y:S05]  /*7550*/  WARPSYNC.COLLECTIVE R181, `(.L_x_14602) ;  /* 0x00000000b5087348 */ /* 0x000fea0003c00000 */
[----:B------:R0:W1:Y:S02]  /*7560*/  SHFL.BFLY P6, R182, R204, R183, R216 ;  /* 0x0c0000b7ccb67389 */ /* 0x00006400000c00d8 */
[----:B01----:R-:W-:Y:S05]  /*7570*/  ENDCOLLECTIVE ;  /* 0x000000000000791b */ /* 0x003fea0003800000 */
.L_x_14602:
[----:B------:R-:W-:Y:S01]  /*7580*/  FADD.FTZ R176, R175, R176 ;  /* 0x000000b0afb07221 */ /* 0x000fe20000010000 */
[----:B------:R-:W-:-:S04]  /*7590*/  HFMA2 R183, -RZ, RZ, 0, 4.76837158203125e-07 ;  /* 0x00000008ffb77431 */ /* 0x000fc800000001ff */
[----:B------:R-:W-:Y:S02]  /*75a0*/  MOV R204, R176 ;  /* 0x000000b000cc7202 */ /* 0x000fe40000000f00 */
[----:B------:R-:W-:-:S07]  /*75b0*/  MOV R177, R182 ;  /* 0x000000b600b17202 */ /* 0x000fce0000000f00 */
[----:B------:R-:W-:Y:S05]  /*75c0*/  WARPSYNC.COLLECTIVE R181, `(.L_x_14603) ;  /* 0x00000000b5087348 */ /* 0x000fea0003c00000 */
[----:B------:R0:W1:Y:S02]  /*75d0*/  SHFL.BFLY P6, R182, R204, R183, R216 ;  /* 0x0c0000b7ccb67389 */ /* 0x00006400000c00d8 */
[----:B01----:R-:W-:Y:S05]  /*75e0*/  ENDCOLLECTIVE ;  /* 0x000000000000791b */ /* 0x003fea0003800000 */
.L_x_14603:
[----:B------:R-:W-:-:S05]  /*75f0*/  FADD.FTZ R177, R174, R177 ;  /* 0x000000b1aeb17221 */ /* 0x000fca0000010000 */
[----:B------:R-:W-:Y:S02]  /*7600*/  MOV R204, R177 ;  /* 0x000000b100cc7202 */ /* 0x000fe40000000f00 */
[----:B------:R-:W-:-:S07]  /*7610*/  MOV R179, R182 ;  /* 0x000000b600b37202 */ /* 0x000fce0000000f00 */
[----:B------:R-:W-:Y:S05]  /*7620*/  WARPSYNC.COLLECTIVE R181, `(.L_x_14604) ;  /* 0x00000000b5087348 */ /* 0x000fea0003c00000 */
[----:B------:R0:W1:Y:S02]  /*7630*/  SHFL.BFLY P6, R182, R204, R183, R216 ;  /* 0x0c0000b7ccb67389 */ /* 0x00006400000c00d8 */
[----:B01----:R-:W-:Y:S05]  /*7640*/  ENDCOLLECTIVE ;  /* 0x000000000000791b */ /* 0x003fea0003800000 */
.L_x_14604:
[----:B------:R-:W-:Y:S01]  /*7650*/  FADD.FTZ R179, R176, R179 ;  /* 0x000000b3b0b37221 */ /* 0x000fe20000010000 */
[----:B------:R-:W-:-:S04]  /*7660*/  HFMA2 R183, -RZ, RZ, 0, 9.5367431640625e-07 ;  /* 0x00000010ffb77431 */ /* 0x000fc800000001ff */
[----:B------:R-:W-:Y:S02]  /*7670*/  MOV R204, R179 ;  /* 0x000000b300cc7202 */ /* 0x000fe40000000f00 */
[----:B------:R-:W-:-:S07]  /*7680*/  MOV R180, R182 ;  /* 0x000000b600b47202 */ /* 0x000fce0000000f00 */
[----:B------:R-:W-:Y:S05]  /*7690*/  WARPSYNC.COLLECTIVE R181, `(.L_x_14605) ;  /* 0x00000000b5087348 */ /* 0x000fea0003c00000 */
[----:B------:R0:W1:Y:S02]  /*76a0*/  SHFL.BFLY P6, R182, R204, R183, R216 ;  /* 0x0c0000b7ccb67389 */ /* 0x00006400000c00d8 */
[----:B01----:R-:W-:Y:S05]  /*76b0*/  ENDCOLLECTIVE ;  /* 0x000000000000791b */ /* 0x003fea0003800000 */
.L_x_14605:
[----:B------:R-:W-:-:S05]  /*76c0*/  FADD.FTZ R180, R177, R180 ;  /* 0x000000b4b1b47221 */ /* 0x000fca0000010000 */
[----:B------:R-:W-:Y:S02]  /*76d0*/  MOV R204, R180 ;  /* 0x000000b400cc7202 */ /* 0x000fe40000000f00 */
[----:B------:R-:W-:-:S07]  /*76e0*/  MOV R172, R182 ;  /* 0x000000b600ac7202 */ /* 0x000fce0000000f00 */
[----:B------:R-:W-:Y:S05]  /*76f0*/  WARPSYNC.COLLECTIVE R181, `(.L_x_14606) ;  /* 0x00000000b5087348 */ /* 0x000fea0003c00000 */
[----:B------:R0:W1:Y:S02]  /*7700*/  SHFL.BFLY P6, R182, R204, R183, R216 ;  /* 0x0c0000b7ccb67389 */ /* 0x00006400000c00d8 */
[----:B01----:R-:W-:Y:S05]  /*7710*/  ENDCOLLECTIVE ;  /* 0x000000000000791b */ /* 0x003fea0003800000 */
.L_x_14606:
[----:B------:R-:W-:Y:S01]  /*7720*/  MOV R173, R182 ;  /* 0x000000b600ad7202 */ /* 0x000fe20000000f00 */
[----:B------:R-:W-:Y:S06]  /*7730*/  BRA `(.L_x_14607) ;  /* 0xffffffac00f87947 */ /* 0x000fec000383ffff */
.L_x_14608:
        /* <DEDUP_REMOVED lines=12> */
.L_x_25472:


//--------------------- .text._ZN10layer_norm13ln_bwd_kernelINS_13Kernel_traitsI6__halfS2_fS2_fjLj1280ELj1ELj4ELj1ELj16ENS_18Kernel_traits_baseILj1280ES2_S2_fS2_fjLj128EEEEELb0ELb0ELb0ELb1EEEvNS_9BwdParamsE --------------------------
	.section	.text._ZN10layer_norm13ln_bwd_kernelINS_13Kernel_traitsI6__halfS2_fS2_fjLj1280ELj1ELj4ELj1ELj16ENS_18Kernel_traits_baseILj1280ES2_S2_fS2_fjLj128EEEEELb0ELb0ELb0ELb1EEEvNS_9BwdParamsE,"ax",@progbits
	.align	128
        .global         _ZN10layer_norm13ln_bwd_kernelINS_13Kernel_traitsI6__halfS2_fS2_fjLj1280ELj1ELj4ELj1ELj16ENS_18Kernel_traits_baseILj1280ES2_S2_fS2_fjLj128EEEEELb0ELb0ELb0ELb1EEEvNS_9BwdParamsE
        .type           _ZN10layer_norm13ln_bwd_kernelINS_13Kernel_traitsI6__halfS2_fS2_fjLj1280ELj1ELj4ELj1ELj16ENS_18Kernel_traits_baseILj1280ES2_S2_fS2_fjLj128EEEEELb0ELb0ELb0ELb1EEEvNS_9BwdParamsE,@function
        .size           _ZN10layer_norm13ln_bwd_kernelINS_13Kernel_traitsI6__halfS2_fS2_fjLj1280ELj1ELj4ELj1ELj16ENS_18Kernel_traits_baseILj1280ES2_S2_fS2_fjLj128EEEEELb0ELb0ELb0ELb1EEEvNS_9BwdParamsE,(.L_x_25473 - _ZN10layer_norm13ln_bwd_kernelINS_13Kernel_traitsI6__halfS2_fS2_fjLj1280ELj1ELj4ELj1ELj16ENS_18Kernel_traits_baseILj1280ES2_S2_fS2_fjLj128EEEEELb0ELb0ELb0ELb1EEEvNS_9BwdParamsE)
        .other          _ZN10layer_norm13ln_bwd_kernelINS_13Kernel_traitsI6__halfS2_fS2_fjLj1280ELj1ELj4ELj1ELj16ENS_18Kernel_traits_baseILj1280ES2_S2_fS2_fjLj128EEEEELb0ELb0ELb0ELb1EEEvNS_9BwdParamsE,@"STO_CUDA_ENTRY STV_DEFAULT"
_ZN10layer_norm13ln_bwd_kernelINS_13Kernel_traitsI6__halfS2_fS2_fjLj1280ELj1ELj4ELj1ELj16ENS_18Kernel_traits_baseILj1280ES2_S2_fS2_fjLj128EEEEELb0ELb0ELb0ELb1EEEvNS_9BwdParamsE:
.text._ZN10layer_norm13ln_bwd_kernelINS_13Kernel_traitsI6__halfS2_fS2_fjLj1280ELj1ELj4ELj1ELj16ENS_18Kernel_traits_baseILj1280ES2_S2_fS2_fjLj128EEEEELb0ELb0ELb0ELb1EEEvNS_9BwdParamsE:
        /* <DEDUP_REMOVED lines=100> */
[--C-:B--2---:R-:W-:Y:S02]  /*0640*/  HADD2.F32 R2, -RZ, R24.reuse.H0_H0 ;  /* 0x20000018ff027230 */ /* 0x104fe40000004100 */
[----:B------:R-:W-:Y:S02]  /*0650*/  HADD2.F32 R0, -RZ, R24.H1_H1 ;  /* 0x30000018ff007230 */ /* 0x000fe40000004100 */
[----:B------:R-:W-:Y:S01]  /*0660*/  HADD2.F32 R3, -RZ, R25.H0_H0 ;  /* 0x20000019ff037230 */ /* 0x000fe20000004100 */
[----:B------:R0:W-:Y:S01]  /*0670*/  STL [R1+0x1c], R2 ;  /* 0x00001c0201007387 */ /* 0x0001e20000100800 */
[----:B---3--:R-:W-:-:S02]  /*0680*/  HADD2.F32 R249, -RZ, R20.H0_H0 ;  /* 0x20000014fff97230 */ /* 0x008fc40000004100 */
[----:B------:R-:W-:Y:S01]  /*0690*/  HADD2.F32 R248, -RZ, R20.H1_H1 ;  /* 0x30000014fff87230 */ /* 0x000fe20000004100 */
[----:B------:R1:W-:Y:S01]  /*06a0*/  STL [R1+0x18], R0 ;  /* 0x0000180001007387 */ /* 0x0003e20000100800 */
[--C-:B------:R-:W-:Y:S02]  /*06b0*/  HADD2.F32 R247, -RZ, R21.reuse.H0_H0 ;  /* 0x20000015fff77230 */ /* 0x100fe40000004100 */
[----:B------:R-:W-:Y:S01]  /*06c0*/  HADD2.F32 R246, -RZ, R21.H1_H1 ;  /* 0x30000015fff67230 */ /* 0x000fe20000004100 */
[----:B------:R2:W-:Y:S01]  /*06d0*/  STL [R1+0x14], R3 ;  /* 0x0000140301007387 */ /* 0x0005e20000100800 */
[--C-:B------:R-:W-:Y:S01]  /*06e0*/  HADD2.F32 R245, -RZ, R22.reuse.H0_H0 ;  /* 0x20000016fff57230 */ /* 0x100fe20000004100 */
[----:B------:R-:W-:Y:S01]  /*06f0*/  CS2R R20, SRZ ;  /* 0x0000000000147805 */ /* 0x000fe2000001ff00 */
[----:B0-----:R-:W-:Y:S01]  /*0700*/  HADD2.F32 R2, -RZ, R25.H1_H1 ;  /* 0x30000019ff027230 */ /* 0x001fe20000004100 */
[----:B------:R-:W-:Y:S01]  /*0710*/  CS2R R24, SRZ ;  /* 0x0000000000187805 */ /* 0x000fe2000001ff00 */
[----:B------:R-:W-:-:S02]  /*0720*/  HADD2.F32 R244, -RZ, R22.H1_H1 ;  /* 0x30000016fff47230 */ /* 0x000fc40000004100 */
[--C-:B-1----:R-:W-:Y:S01]  /*0730*/  HADD2.F32 R0, -RZ, R26.reuse.H0_H0 ;  /* 0x2000001aff007230 */ /* 0x102fe20000004100 */
[----:B------:R0:W-:Y:S01]  /*0740*/  STL [R1+0x10], R2 ;  /* 0x0000100201007387 */ /* 0x0001e20000100800 */
[--C-:B------:R-:W-:Y:S02]  /*0750*/  HADD2.F32 R243, -RZ, R23.reuse.H0_H0 ;  /* 0x20000017fff37230 */ /* 0x100fe40000004100 */
[----:B--2---:R-:W-:Y:S01]  /*0760*/  HADD2.F32 R3, -RZ, R26.H1_H1 ;  /* 0x3000001aff037230 */ /* 0x004fe20000004100 */
[----:B------:R1:W-:Y:S01]  /*0770*/  STL [R1+0xc], R0 ;  /* 0x00000c0001007387 */ /* 0x0003e20000100800 */
[----:B------:R-:W-:Y:S01]  /*0780*/  HADD2.F32 R242, -RZ, R23.H1_H1 ;  /* 0x30000017fff27230 */ /* 0x000fe20000004100 */
[----:B------:R-:W-:Y:S01]  /*0790*/  CS2R R22, SRZ ;  /* 0x0000000000167805 */ /* 0x000fe2000001ff00 */
[--C-:B----4-:R-:W-:Y:S01]  /*07a0*/  HADD2.F32 R241, -RZ, R16.reuse.H0_H0 ;  /* 0x20000010fff17230 */ /* 0x110fe20000004100 */
[----:B------:R-:W-:Y:S01]  /*07b0*/  STL [R1+0x8], R3 ;  /* 0x0000080301007387 */ /* 0x000fe20000100800 */
[----:B------:R-:W-:-:S02]  /*07c0*/  HADD2.F32 R240, -RZ, R16.H1_H1 ;  /* 0x30000010fff07230 */ /* 0x000fc40000004100 */
[----:B0-----:R-:W-:Y:S02]  /*07d0*/  HADD2.F32 R2, -RZ, R27.H0_H0 ;  /* 0x2000001bff027230 */ /* 0x001fe40000004100 */
[----:B------:R-:W-:Y:S02]  /*07e0*/  HADD2.F32 R239, -RZ, R17.H0_H0 ;  /* 0x20000011ffef7230 */ /* 0x000fe40000004100 */
[----:B-1----:R-:W-:Y:S01]  /*07f0*/  HADD2.F32 R0, -RZ, R27.H1_H1 ;  /* 0x3000001bff007230 */ /* 0x002fe20000004100 */
[----:B------:R0:W-:Y:S01]  /*0800*/  STL [R1+0x4], R2 ;  /* 0x0000040201007387 */ /* 0x0001e20000100800 */
[----:B------:R-:W-:Y:S01]  /*0810*/  HADD2.F32 R238, -RZ, R17.H1_H1 ;  /* 0x30000011ffee7230 */ /* 0x000fe20000004100 */
[----:B------:R-:W-:Y:S01]  /*0820*/  CS2R R16, SRZ ;  /* 0x0000000000107805 */ /* 0x000fe2000001ff00 */
[--C-:B------:R-:W-:Y:S01]  /*0830*/  HADD2.F32 R235, -RZ, R18.reuse.H0_H0 ;  /* 0x20000012ffeb7230 */ /* 0x100fe20000004100 */
[----:B------:R1:W-:Y:S01]  /*0840*/  STL [R1], R0 ;  /* 0x0000000001007387 */ /* 0x0003e20000100800 */
[----:B------:R-:W-:Y:S01]  /*0850*/  HADD2.F32 R234, -RZ, R18.H1_H1 ;  /* 0x30000012ffea7230 */ /* 0x000fe20000004100 */
[----:B------:R-:W-:Y:S01]  /*0860*/  CS2R R26, SRZ ;  /* 0x00000000001a7805 */ /* 0x000fe2000001ff00 */
[----:B------:R-:W-:-:S02]  /*0870*/  HADD2.F32 R233, -RZ, R19.H0_H0 ;  /* 0x20000013ffe97230 */ /* 0x000fc40000004100 */
[----:B------:R-:W-:Y:S01]  /*0880*/  HADD2.F32 R232, -RZ, R19.H1_H1 ;  /* 0x30000013ffe87230 */ /* 0x000fe20000004100 */
[----:B0-----:R-:W-:Y:S01]  /*0890*/  CS2R R2, SRZ ;  /* 0x0000000000027805 */ /* 0x001fe2000001ff00 */
[--C-:B-----5:R-:W-:Y:S01]  /*08a0*/  HADD2.F32 R231, -RZ, R12.reuse.H0_H0 ;  /* 0x2000000cffe77230 */ /* 0x120fe20000004100 */
[----:B------:R-:W-:Y:S01]  /*08b0*/  CS2R R18, SRZ ;  /* 0x0000000000127805 */ /* 0x000fe2000001ff00 */
[----:B------:R-:W-:Y:S01]  /*08c0*/  HADD2.F32 R230, -RZ, R12.H1_H1 ;  /* 0x3000000cffe67230 */ /* 0x000fe20000004100 */
[----:B-1----:R-:W-:Y:S01]  /*08d0*/  MOV R0, RZ ;  /* 0x000000ff00007202 */ /* 0x002fe20000000f00 */
[--C-:B------:R-:W-:Y:S02]  /*08e0*/  HADD2.F32 R229, -RZ, R13.reuse.H0_H0 ;  /* 0x2000000dffe57230 */ /* 0x100fe40000004100 */
[----:B------:R-:W-:Y:S01]  /*08f0*/  HADD2.F32 R228, -RZ, R13.H1_H1 ;  /* 0x3000000dffe47230 */ /* 0x000fe20000004100 */
[----:B------:R-:W-:Y:S01]  /*0900*/  CS2R R12, SRZ ;  /* 0x00000000000c7805 */ /* 0x000fe2000001ff00 */
[----:B------:R-:W-:-:S02]  /*0910*/  HADD2.F32 R227, -RZ, R14.H0_H0 ;  /* 0x2000000effe37230 */ /* 0x000fc40000004100 */
[----:B------:R-:W-:Y:S02]  /*0920*/  HADD2.F32 R226, -RZ, R14.H1_H1 ;  /* 0x3000000effe27230 */ /* 0x000fe40000004100 */
[--C-:B------:R-:W-:Y:S02]  /*0930*/  HADD2.F32 R225, -RZ, R15.reuse.H0_H0 ;  /* 0x2000000fffe17230 */ /* 0x100fe40000004100 */
[----:B------:R-:W-:Y:S01]  /*0940*/  HADD2.F32 R224, -RZ, R15.H1_H1 ;  /* 0x3000000fffe07230 */ /* 0x000fe20000004100 */
[----:B------:R-:W-:Y:S01]  /*0950*/  CS2R R14, SRZ ;  /* 0x00000000000e7805 */ /* 0x000fe2000001ff00 */
[--C-:B------:R-:W-:Y:S02]  /*0960*/  HADD2.F32 R223, -RZ, R4.reuse.H0_H0 ;  /* 0x20000004ffdf7230 */ /* 0x100fe40000004100 */
[----:B------:R-:W-:Y:S02]  /*0970*/  HADD2.F32 R222, -RZ, R4.H1_H1 ;  /* 0x30000004ffde7230 */ /* 0x000fe40000004100 */
[----:B------:R-:W-:-:S02]  /*0980*/  HADD2.F32 R221, -RZ, R5.H0_H0 ;  /* 0x20000005ffdd7230 */ /* 0x000fc40000004100 */
[----:B------:R-:W-:Y:S01]  /*0990*/  HADD2.F32 R208, -RZ, R5.H1_H1 ;  /* 0x30000005ffd07230 */ /* 0x000fe20000004100 */
[----:B------:R-:W-:Y:S01]  /*09a0*/  CS2R R4, SRZ ;  /* 0x0000000000047805 */ /* 0x000fe2000001ff00 */
[--C-:B------:R-:W-:Y:S02]  /*09b0*/  HADD2.F32 R207, -RZ, R6.reuse.H0_H0 ;  /* 0x20000006ffcf7230 */ /* 0x100fe40000004100 */
[----:B------:R-:W-:Y:S02]  /*09c0*/  HADD2.F32 R206, -RZ, R6.H1_H1 ;  /* 0x30000006ffce7230 */ /* 0x000fe40000004100 */
[--C-:B------:R-:W-:Y:S02]  /*09d0*/  HADD2.F32 R205, -RZ, R7.reuse.H0_H0 ;  /* 0x20000007ffcd7230 */ /* 0x100fe40000004100 */
[----:B------:R-:W-:Y:S01]  /*09e0*/  HADD2.F32 R204, -RZ, R7.H1_H1 ;  /* 0x30000007ffcc7230 */ /* 0x000fe20000004100 */
[----:B------:R-:W-:-:S07]  /*09f0*/  CS2R R6, SRZ ;  /* 0x0000000000067805 */ /* 0x000fce000001ff00 */
.L_x_14626:
        /* <DEDUP_REMOVED lines=10> */
[----:B------:R-:W4:Y:S03]  /*0aa0*/  LDC.64 R128, c[0x0][0x3a8] ;  /* 0x0000ea00ff807b82 */ /* 0x000f260000000a00 */
[----:B------:R-:W3:Y:S05]  /*0ab0*/  LDL R250, [R1+0x10] ;  /* 0x0000100001fa7983 */ /* 0x000eea0000100800 */
        /* <DEDUP_REMOVED lines=11> */
[----:B------:R-:W-:Y:S01]  /*0b70*/  IMAD.WIDE.U32 R88, R202, 0x10, R140 ;  /* 0x00000010ca587825 */ /* 0x000fe200078e008c */
[----:B------:R-:W-:Y:S01]  /*0b80*/  ISETP.NE.AND P2, PT, RZ, UR8, PT ;  /* 0x00000008ff007c0c */ /* 0x000fe2000bf45270 */
[----:B------:R-:W3:Y:S04]  /*0b90*/  LDL R236, [R1+0x8] ;  /* 0x0000080001ec7983 */ /* 0x000ee80000100800 */
[----:B------:R-:W2:Y:S01]  /*0ba0*/  LDG.E.128 R84, desc[UR6][R92.64] ;  /* 0x000000065c547981 */ /* 0x000ea2000c1e1d00 */
[----:B------:R-:W-:-:S03]  /*0bb0*/  IMAD.WIDE R176, R9, 0x4, R176 ;  /* 0x0000000409b07825 */ /* 0x000fc600078e02b0 */
[----:B------:R-:W3:Y:S04]  /*0bc0*/  LDG.E.128 R88, desc[UR6][R88.64] ;  /* 0x0000000658587981 */ /* 0x000ee8000c1e1d00 */
[----:B------:R0:W3:Y:S01]  /*0bd0*/  LDG.E R193, desc[UR6][R176.64] ;  /* 0x00000006b0c17981 */ /* 0x0000e2000c1e1900 */
[----:B------:R-:W-:Y:S02]  /*0be0*/  ISETP.NE.AND.EX P1, PT, RZ, UR11, PT, P1 ;  /* 0x0000000bff007c0c */ /* 0x000fe4000bf25310 */
[C---:B------:R-:W-:Y:S01]  /*0bf0*/  IADD3 R178, PT, PT, R202.reuse, 0x20, RZ ;  /* 0x00000020cab27810 */ /* 0x040fe20007ffe0ff */
[----:B------:R-:W3:Y:S10]  /*0c00*/  LDG.E.128 R92, desc[UR6][R92.64+0x10] ;  /* 0x000010065c5c7981 */ /* 0x000ef4000c1e1d00 */
[----:B0-----:R-:W0:Y:S01]  /*0c10*/  @P1 LDC.64 R176, c[0x0][0x438] ;  /* 0x00010e00ffb01b82 */ /* 0x001e220000000a00 */
[----:B------:R-:W-:-:S02]  /*0c20*/  IADD3 R179, PT, PT, R202, 0x40, RZ ;  /* 0x00000040cab37810 */ /* 0x000fc40007ffe0ff */
[C---:B------:R-:W-:Y:S02]  /*0c30*/  IADD3 R180, PT, PT, R202.reuse, 0x60, RZ ;  /* 0x00000060cab47810 */ /* 0x040fe40007ffe0ff */
[----:B------:R-:W-:-:S03]  /*0c40*/  IADD3 R182, PT, PT, R202, 0x80, RZ ;  /* 0x00000080cab67810 */ /* 0x000fc60007ffe0ff */
[----:B------:R-:W1:Y:S01]  /*0c50*/  @P1 LDC.64 R216, c[0x0][0x438] ;  /* 0x00010e00ffd81b82 */ /* 0x000e620000000a00 */
[----:B------:R-:W-:-:S07]  /*0c60*/  MOV R189, 0x3f800000 ;  /* 0x3f80000000bd7802 */ /* 0x000fce0000000f00 */
[----:B------:R-:W1:Y:S01]  /*0c70*/  @P1 LDC.64 R210, c[0x0][0x438] ;  /* 0x00010e00ffd21b82 */ /* 0x000e620000000a00 */
[----:B0-----:R-:W-:-:S07]  /*0c80*/  @P1 IMAD.WIDE.U32 R176, R178, 0x20, R176 ;  /* 0x00000020b2b01825 */ /* 0x001fce00078e00b0 */
[----:B------:R-:W0:Y:S01]  /*0c90*/  @P1 LDC.64 R212, c[0x0][0x438] ;  /* 0x00010e00ffd41b82 */ /* 0x000e220000000a00 */
[----:B-----5:R-:W5:Y:S04]  /*0ca0*/  @P1 LDG.E.128 R44, desc[UR6][R176.64] ;  /* 0x00000006b02c1981 */ /* 0x020f68000c1e1d00 */
[----:B------:R3:W5:Y:S01]  /*0cb0*/  @P1 LDG.E.128 R48, desc[UR6][R176.64+0x10] ;  /* 0x00001006b0301981 */ /* 0x000762000c1e1d00 */
[C---:B------:R-:W-:Y:S02]  /*0cc0*/  IMAD.WIDE.U32 R104, R178.reuse, 0x20, R128 ;  /* 0x00000020b2687825 */ /* 0x040fe400078e0080 */
[----:B------:R-:W0:Y:S02]  /*0cd0*/  @P1 LDC.64 R214, c[0x0][0x438] ;  /* 0x00010e00ffd61b82 */ /* 0x000e240000000a00 */
[----:B------:R-:W-:Y:S01]  /*0ce0*/  IMAD.WIDE.U32 R100, R178, 0x10, R140 ;  /* 0x00000010b2647825 */ /* 0x000fe200078e008c */
[----:B------:R-:W3:Y:S05]  /*0cf0*/  LDG.E.128 R96, desc[UR6][R104.64] ;  /* 0x0000000668607981 */ /* 0x000eea000c1e1d00 */
[----:B------:R-:W3:Y:S04]  /*0d00*/  LDG.E.128 R100, desc[UR6][R100.64] ;  /* 0x0000000664647981 */ /* 0x000ee8000c1e1d00 */
[----:B------:R-:W3:Y:S01]  /*0d10*/  LDG.E.128 R104, desc[UR6][R104.64+0x10] ;  /* 0x0000100668687981 */ /* 0x000ee2000c1e1d00 */
[----:B------:R-:W-:-:S04]  /*0d20*/  IMAD.WIDE.U32 R112, R179, 0x20, R128 ;  /* 0x00000020b3707825 */ /* 0x000fc800078e0080 */
[----:B------:R-:W-:Y:S01]  /*0d30*/  IMAD.WIDE.U32 R132, R179, 0x10, R140 ;  /* 0x00000010b3847825 */ /* 0x000fe200078e008c */
[----:B------:R-:W3:Y:S05]  /*0d40*/  LDG.E.128 R108, desc[UR6][R112.64] ;  /* 0x00000006706c7981 */ /* 0x000eea000c1e1d00 */
        /* <DEDUP_REMOVED lines=8> */
[----:B------:R-:W-:-:S06]  /*0dd0*/  IMAD.WIDE.U32 R136, R180, 0x10, R140 ;  /* 0x00000010b4887825 */ /* 0x000fcc00078e008c */
[----:B------:R-:W3:Y:S01]  /*0de0*/  LDG.E.128 R136, desc[UR6][R136.64] ;  /* 0x0000000688887981 */ /* 0x000ee2000c1e1d00 */
[----:B------:R-:W-:-:S06]  /*0df0*/  IMAD.WIDE.U32 R140, R182, 0x10, R140 ;  /* 0x00000010b68c7825 */ /* 0x000fcc00078e008c */
[----:B------:R-:W3:Y:S01]  /*0e00*/  LDG.E.128 R140, desc[UR6][R140.64] ;  /* 0x000000068c8c7981 */ /* 0x000ee2000c1e1d00 */
[----:B----4-:R-:W-:-:S05]  /*0e10*/  FSEL R209, R209, RZ, !P2 ;  /* 0x000000ffd1d17208 */ /* 0x010fca0005000000 */
[----:B--2---:R-:W-:Y:S01]  /*0e20*/  FADD.FTZ R84, -R209, R84 ;  /* 0x00000054d1547221 */ /* 0x004fe20000010100 */
[----:B---3--:R-:W-:-:S03]  /*0e30*/  HADD2.F32 R176, -RZ, R88.H0_H0 ;  /* 0x20000058ffb07230 */ /* 0x008fc60000004100 */
[----:B------:R-:W-:Y:S02]  /*0e40*/  FMUL.FTZ R84, R193, R84 ;  /* 0x00000054c1547220 */ /* 0x000fe40000410000 */
[----:B------:R-:W-:Y:S02]  /*0e50*/  FADD.FTZ R12, R176, R12 ;  /* 0x0000000cb00c7221 */ /* 0x000fe40000010000 */
[-C--:B------:R-:W-:Y:S01]  /*0e60*/  FFMA.FTZ R160, R84, R176.reuse, R160 ;  /* 0x000000b054a07223 */ /* 0x080fe200000100a0 */
[----:B------:R-:W-:Y:S02]  /*0e70*/  FMUL.FTZ R176, R219, R176 ;  /* 0x000000b0dbb07220 */ /* 0x000fe40000410000 */
[----:B------:R-:W2:Y:S01]  /*0e80*/  LDL R219, [R1] ;  /* 0x0000000001db7983 */ /* 0x000ea20000100800 */
[----:B------:R-:W-:Y:S02]  /*0e90*/  @P0 HADD2.F32 R189, -RZ, R184.H0_H0 ;  /* 0x200000b8ffbd0230 */ /* 0x000fe40000004100 */
[----:B-1----:R-:W-:-:S04]  /*0ea0*/  @P1 IMAD.WIDE.U32 R184, R202, 0x20, R216 ;  /* 0x00000020cab81825 */ /* 0x002fc800078e00d8 */
[C---:B------:R-:W-:Y:S01]  /*0eb0*/  FADD.FTZ R94, -R209.reuse, R94 ;  /* 0x0000005ed15e7221 */ /* 0x040fe20000010100 */
[C---:B------:R-:W-:Y:S01]  /*0ec0*/  FADD.FTZ R95, -R209.reuse, R95 ;  /* 0x0000005fd15f7221 */ /* 0x040fe20000010100 */
[----:B------:R-:W-:Y:S01]  /*0ed0*/  HADD2.F32 R177, -RZ, R88.H1_H1 ;  /* 0x30000058ffb17230 */ /* 0x000fe20000004100 */
[----:B------:R-:W5:Y:S01]  /*0ee0*/  @P1 LDG.E.128 R36, desc[UR6][R184.64] ;  /* 0x00000006b8241981 */ /* 0x000f62000c1e1d00 */
[--C-:B------:R-:W-:Y:S02]  /*0ef0*/  HADD2.F32 R88, -RZ, R89.reuse.H0_H0 ;  /* 0x20000059ff587230 */ /* 0x100fe40000004100 */
[----:B------:R-:W-:Y:S01]  /*0f00*/  FADD.FTZ R85, -R209, R85 ;  /* 0x00000055d1557221 */ /* 0x000fe20000010100 */
[----:B------:R1:W5:Y:S01]  /*0f10*/  @P1 LDG.E.128 R40, desc[UR6][R184.64+0x10] ;  /* 0x00001006b8281981 */ /* 0x000362000c1e1d00 */
[C---:B------:R-:W-:Y:S01]  /*0f20*/  FMUL.FTZ R94, R193.reuse, R94 ;  /* 0x0000005ec15e7220 */ /* 0x040fe20000410000 */
[----:B------:R-:W-:Y:S01]  /*0f30*/  FMUL.FTZ R95, R193, R95 ;  /* 0x0000005fc15f7220 */ /* 0x000fe20000410000 */
[----:B------:R-:W-:Y:S01]  /*0f40*/  FADD.FTZ R86, -R209, R86 ;  /* 0x00000056d1567221 */ /* 0x000fe20000010100 */
[----:B------:R-:W-:Y:S01]  /*0f50*/  FMUL.FTZ R85, R193, R85 ;  /* 0x00000055c1557220 */ /* 0x000fe20000410000 */
[----:B-1----:R-:W-:-:S02]  /*0f60*/  HADD2.F32 R184, -RZ, R89.H1_H1 ;  /* 0x30000059ffb87230 */ /* 0x002fc40000004100 */
[--C-:B------:R-:W-:Y:S02]  /*0f70*/  HADD2.F32 R89, -RZ, R90.reuse.H0_H0 ;  /* 0x2000005aff597230 */ /* 0x100fe40000004100 */
[----:B------:R-:W-:Y:S02]  /*0f80*/  HADD2.F32 R185, -RZ, R90.H1_H1 ;  /* 0x3000005affb97230 */ /* 0x000fe40000004100 */
[--C-:B------:R-:W-:Y:S02]  /*0f90*/  HADD2.F32 R90, -RZ, R91.reuse.H0_H0 ;  /* 0x2000005bff5a7230 */ /* 0x100fe40000004100 */
[----:B------:R-:W-:Y:S02]  /*0fa0*/  HADD2.F32 R91, -RZ, R91.H1_H1 ;  /* 0x3000005bff5b7230 */ /* 0x000fe40000004100 */
[----:B------:R-:W-:Y:S01]  /*0fb0*/  FADD.FTZ R87, -R209, R87 ;  /* 0x00000057d1577221 */ /* 0x000fe20000010100 */
[----:B------:R-:W-:Y:S01]  /*0fc0*/  FMUL.FTZ R86, R193, R86 ;  /* 0x00000056c1567220 */ /* 0x000fe20000410000 */
[----:B------:R-:W-:Y:S01]  /*0fd0*/  FADD.FTZ R165, R90, R165 ;  /* 0x000000a55aa57221 */ /* 0x000fe20000010000 */
[-C--:B------:R-:W-:Y:S01]  /*0fe0*/  FFMA.FTZ R154, R94, R90.reuse, R154 ;  /* 0x0000005a5e9a7223 */ /* 0x080fe2000001009a */
[----:B------:R-:W-:Y:S01]  /*0ff0*/  FADD.FTZ R166, R91, R166 ;  /* 0x000000a65ba67221 */ /* 0x000fe20000010000 */
[----:B------:R-:W-:Y:S01]  /*1000*/  FFMA.FTZ R153, R95, R91, R153 ;  /* 0x0000005b5f997223 */ /* 0x000fe20000010099 */
[----:B------:R-:W-:Y:S01]  /*1010*/  FADD.FTZ R11, R177, R11 ;  /* 0x0000000bb10b7221 */ /* 0x000fe20000010000 */
[-C--:B------:R-:W-:Y:S01]  /*1020*/  FFMA.FTZ R159, R85, R177.reuse, R159 ;  /* 0x000000b1559f7223 */ /* 0x080fe2000001009f */
[----:B------:R-:W-:Y:S01]  /*1030*/  FMUL.FTZ R90, R220, R90 ;  /* 0x0000005adc5a7220 */ /* 0x000fe20000410000 */
[----:B------:R-:W-:Y:S01]  /*1040*/  FMUL.FTZ R177, R252, R177 ;  /* 0x000000b1fcb17220 */ /* 0x000fe20000410000 */
[----:B------:R-:W-:Y:S01]  /*1050*/  FFMA.FTZ R220, R84, R176, RZ ;  /* 0x000000b054dc7223 */ /* 0x000fe200000100ff */
[----:B------:R-:W-:Y:S01]  /*1060*/  FADD.FTZ R92, -R209, R92 ;  /* 0x0000005cd15c7221 */ /* 0x000fe20000010100 */
[----:B------:R-:W-:Y:S01]  /*1070*/  FMUL.FTZ R87, R193, R87 ;  /* 0x00000057c1577220 */ /* 0x000fe20000410000 */
[----:B------:R-:W-:Y:S01]  /*1080*/  FADD.FTZ R161, R88, R161 ;  /* 0x000000a158a17221 */ /* 0x000fe20000010000 */
[-C--:B------:R-:W-:Y:S01]  /*1090*/  FFMA.FTZ R158, R86, R88.reuse, R158 ;  /* 0x00000058569e7223 */ /* 0x080fe2000001009e */
[----:B------:R-:W-:Y:S01]  /*10a0*/  FMUL.FTZ R88, R251, R88 ;  /* 0x00000058fb587220 */ /* 0x000fe20000410000 */
[----:B------:R-:W-:Y:S01]  /*10b0*/  FFMA.FTZ R220, R85, R177, R220 ;  /* 0x000000b155dc7223 */ /* 0x000fe200000100dc */
[----:B------:R-:W-:Y:S01]  /*10c0*/  FADD.FTZ R93, -R209, R93 ;  /* 0x0000005dd15d7221 */ /* 0x000fe20000010100 */
        /* <DEDUP_REMOVED lines=12> */
[----:B------:R-:W-:-:S04]  /*1190*/  @P1 IMAD.WIDE.U32 R178, R179, 0x20, R210 ;  /* 0x00000020b3b21825 */ /* 0x000fc800078e00d2 */
[----:B------:R-:W-:Y:S01]  /*11a0*/  FMUL.FTZ R185, R236, R185 ;  /* 0x000000b9ecb97220 */ /* 0x000fe20000410000 */
[----:B------:R-:W-:Y:S01]  /*11b0*/  FFMA.FTZ R220, R92, R89, R220 ;  /* 0x000000595cdc7223 */ /* 0x000fe200000100dc */
[----:B------:R-:W-:Y:S01]  /*11c0*/  FADD.FTZ R96, -R209, R96 ;  /* 0x00000060d1607221 */ /* 0x000fe20000010100 */
[----:B------:R-:W5:Y:S02]  /*11d0*/  @P1 LDG.E.128 R52, desc[UR6][R178.64] ;  /* 0x00000006b2341981 */ /* 0x000f64000c1e1d00 */
[----:B------:R-:W-:Y:S01]  /*11e0*/  FFMA.FTZ R220, R93, R185, R220 ;  /* 0x000000b95ddc7223 */ /* 0x000fe200000100dc */
[----:B------:R-:W-:Y:S01]  /*11f0*/  FADD.FTZ R97, -R209, R97 ;  /* 0x00000061d1617221 */ /* 0x000fe20000010100 */
[----:B------:R1:W5:Y:S01]  /*1200*/  @P1 LDG.E.128 R56, desc[UR6][R178.64+0x10] ;  /* 0x00001006b2381981 */ /* 0x000362000c1e1d00 */
[----:B------:R-:W-:Y:S01]  /*1210*/  FMUL.FTZ R96, R193, R96 ;  /* 0x00000060c1607220 */ /* 0x000fe20000410000 */
[----:B------:R-:W-:Y:S01]  /*1220*/  FFMA.FTZ R220, R94, R90, R220 ;  /* 0x0000005a5edc7223 */ /* 0x000fe200000100dc */
[----:B------:R-:W-:Y:S01]  /*1230*/  FADD.FTZ R98, -R209, R98 ;  /* 0x00000062d1627221 */ /* 0x000fe20000010100 */
[----:B------:R-:W-:Y:S01]  /*1240*/  FMUL.FTZ R97, R193, R97 ;  /* 0x00000061c1617220 */ /* 0x000fe20000410000 */
[----:B-1----:R-:W-:-:S02]  /*1250*/  HADD2.F32 R178, -RZ, R100.H0_H0 ;  /* 0x20000064ffb27230 */ /* 0x002fc40000004100 */
[----:B------:R-:W-:Y:S02]  /*1260*/  HADD2.F32 R179, -RZ, R100.H1_H1 ;  /* 0x30000064ffb37230 */ /* 0x000fe40000004100 */
[----:B0-----:R-:W-:-:S04]  /*1270*/  @P1 IMAD.WIDE.U32 R180, R180, 0x20, R212 ;  /* 0x00000020b4b41825 */ /* 0x001fc800078e00d4 */
[----:B------:R-:W-:Y:S01]  /*1280*/  FADD.FTZ R167, R178, R167 ;  /* 0x000000a7b2a77221 */ /* 0x000fe20000010000 */
[-C--:B------:R-:W-:Y:S01]  /*1290*/  FFMA.FTZ R152, R96, R178.reuse, R152 ;  /* 0x000000b260987223 */ /* 0x080fe20000010098 */
[----:B------:R-:W-:Y:S01]  /*12a0*/  FMUL.FTZ R178, R249, R178 ;  /* 0x000000b2f9b27220 */ /* 0x000fe20000410000 */
[----:B------:R-:W-:Y:S02]  /*12b0*/  HADD2.F32 R100, -RZ, R101.H0_H0 ;  /* 0x20000065ff647230 */ /* 0x000fe40000004100 */
[----:B------:R-:W-:Y:S01]  /*12c0*/  FADD.FTZ R99, -R209, R99 ;  /* 0x00000063d1637221 */ /* 0x000fe20000010100 */
[----:B------:R-:W-:Y:S01]  /*12d0*/  FMUL.FTZ R98, R193, R98 ;  /* 0x00000062c1627220 */ /* 0x000fe20000410000 */
[----:B------:R-:W-:Y:S01]  /*12e0*/  FADD.FTZ R168, R179, R168 ;  /* 0x000000a8b3a87221 */ /* 0x000fe20000010000 */
[-C--:B------:R-:W-:Y:S01]  /*12f0*/  FFMA.FTZ R151, R97, R179.reuse, R151 ;  /* 0x000000b361977223 */ /* 0x080fe20000010097 */
[----:B------:R-:W-:Y:S01]  /*1300*/  FMUL.FTZ R179, R248, R179 ;  /* 0x000000b3f8b37220 */ /* 0x000fe20000410000 */
[----:B------:R-:W5:Y:S01]  /*1310*/  @P1 LDG.E.128 R60, desc[UR6][R180.64] ;  /* 0x00000006b43c1981 */ /* 0x000f62000c1e1d00 */
[----:B------:R-:W-:Y:S01]  /*1320*/  FADD.FTZ R104, -R209, R104 ;  /* 0x00000068d1687221 */ /* 0x000fe20000010100 */
[----:B------:R-:W-:-:S02]  /*1330*/  FMUL.FTZ R99, R193, R99 ;  /* 0x00000063c1637220 */ /* 0x000fc40000410000 */
[----:B------:R0:W5:Y:S01]  /*1340*/  @P1 LDG.E.128 R64, desc[UR6][R180.64+0x10] ;  /* 0x00001006b4401981 */ /* 0x000162000c1e1d00 */
[----:B------:R-:W-:Y:S01]  /*1350*/  FADD.FTZ R169, R100, R169 ;  /* 0x000000a964a97221 */ /* 0x000fe20000010000 */
[-C--:B------:R-:W-:Y:S01]  /*1360*/  FFMA.FTZ R150, R98, R100.reuse, R150 ;  /* 0x0000006462967223 */ /* 0x080fe20000010096 */
[----:B------:R-:W-:Y:S01]  /*1370*/  FMUL.FTZ R100, R247, R100 ;  /* 0x00000064f7647220 */ /* 0x000fe20000410000 */
[----:B------:R-:W-:Y:S01]  /*1380*/  FADD.FTZ R105, -R209, R105 ;  /* 0x00000069d1697221 */ /* 0x000fe20000010100 */
[----:B------:R-:W-:Y:S01]  /*1390*/  FMUL.FTZ R104, R193, R104 ;  /* 0x00000068c1687220 */ /* 0x000fe20000410000 */
[----:B0-----:R-:W-:Y:S02]  /*13a0*/  HADD2.F32 R180, -RZ, R101.H1_H1 ;  /* 0x30000065ffb47230 */ /* 0x001fe40000004100 */
[----:B------:R-:W-:-:S03]  /*13b0*/  HADD2.F32 R101, -RZ, R102.H0_H0 ;  /* 0x20000066ff657230 */ /* 0x000fc60000004100 */
[----:B------:R-:W-:Y:S01]  /*13c0*/  FADD.FTZ R170, R180, R170 ;  /* 0x000000aab4aa7221 */ /* 0x000fe20000010000 */
[-C--:B------:R-:W-:Y:S01]  /*13d0*/  FFMA.FTZ R149, R99, R180.reuse, R149 ;  /* 0x000000b463957223 */ /* 0x080fe20000010095 */
[----:B------:R-:W-:Y:S01]  /*13e0*/  FMUL.FTZ R180, R246, R180 ;  /* 0x000000b4f6b47220 */ /* 0x000fe20000410000 */
[----:B------:R-:W-:Y:S02]  /*13f0*/  HADD2.F32 R181, -RZ, R102.H1_H1 ;  /* 0x30000066ffb57230 */ /* 0x000fe40000004100 */
[----:B------:R-:W-:Y:S01]  /*1400*/  FADD.FTZ R106, -R209, R106 ;  /* 0x0000006ad16a7221 */ /* 0x000fe20000010100 */
[----:B------:R-:W-:Y:S01]  /*1410*/  FADD.FTZ R171, R101, R171 ;  /* 0x000000ab65ab7221 */ /* 0x000fe20000010000 */
[----:B------:R-:W-:Y:S01]  /*1420*/  FMUL.FTZ R105, R193, R105 ;  /* 0x00000069c1697220 */ /* 0x000fe20000410000 */
[-C--:B------:R-:W-:Y:S01]  /*1430*/  FFMA.FTZ R148, R104, R101.reuse, R148 ;  /* 0x0000006568947223 */ /* 0x080fe20000010094 */
[----:B------:R-:W-:Y:S01]  /*1440*/  FMUL.FTZ R101, R245, R101 ;  /* 0x00000065f5657220 */ /* 0x000fe20000410000 */
[----:B------:R-:W-:-:S02]  /*1450*/  HADD2.F32 R102, -RZ, R103.H0_H0 ;  /* 0x20000067ff667230 */ /* 0x000fc40000004100 */
[----:B------:R-:W-:Y:S01]  /*1460*/  FADD.FTZ R107, -R209, R107 ;  /* 0x0000006bd16b7221 */ /* 0x000fe20000010100 */
[----:B------:R-:W-:Y:S01]  /*1470*/  FADD.FTZ R172, R181, R172 ;  /* 0x000000acb5ac7221 */ /* 0x000fe20000010000 */
[----:B------:R-:W-:Y:S01]  /*1480*/  FMUL.FTZ R106, R193, R106 ;  /* 0x0000006ac16a7220 */ /* 0x000fe20000410000 */
[----:B------:R-:W-:Y:S01]  /*1490*/  FFMA.FTZ R147, R105, R181, R147 ;  /* 0x000000b569937223 */ /* 0x000fe20000010093 */
[----:B------:R-:W-:-:S04]  /*14a0*/  @P1 IMAD.WIDE.U32 R182, R182, 0x20, R214 ;  /* 0x00000020b6b61825 */ /* 0x000fc800078e00d6 */
[----:B------:R-:W-:Y:S01]  /*14b0*/  FMUL.FTZ R181, R244, R181 ;  /* 0x000000b5f4b57220 */ /* 0x000fe20000410000 */
[----:B------:R-:W-:Y:S01]  /*14c0*/  FADD.FTZ R108, -R209, R108 ;  /* 0x0000006cd16c7221 */ /* 0x000fe20000010100 */
[----:B------:R-:W-:Y:S01]  /*14d0*/  FADD.FTZ R173, R102, R173 ;  /* 0x000000ad66ad7221 */ /* 0x000fe20000010000 */
[----:B------:R-:W-:Y:S02]  /*14e0*/  HADD2.F32 R103, -RZ, R103.H1_H1 ;  /* 0x30000067ff677230 */ /* 0x000fe40000004100 */
[----:B------:R-:W-:Y:S01]  /*14f0*/  FMUL.FTZ R107, R193, R107 ;  /* 0x0000006bc16b7220 */ /* 0x000fe20000410000 */
[-C--:B------:R-:W-:Y:S01]  /*1500*/  FFMA.FTZ R146, R106, R102.reuse, R146 ;  /* 0x000000666a927223 */ /* 0x080fe20000010092 */
[----:B------:R-:W-:Y:S01]  /*1510*/  FMUL.FTZ R102, R243, R102 ;  /* 0x00000066f3667220 */ /* 0x000fe20000410000 */
[----:B------:R-:W5:Y:S01]  /*1520*/  @P1 LDG.E.128 R68, desc[UR6][R182.64] ;  /* 0x00000006b6441981 */ /* 0x000f62000c1e1d00 */
[----:B------:R-:W-:Y:S01]  /*1530*/  FADD.FTZ R109, -R209, R109 ;  /* 0x0000006dd16d7221 */ /* 0x000fe20000010100 */
[----:B------:R-:W-:-:S02]  /*1540*/  FADD.FTZ R174, R103, R174 ;  /* 0x000000ae67ae7221 */ /* 0x000fc40000010000 */
[----:B------:R0:W5:Y:S01]  /*1550*/  @P1 LDG.E.128 R72, desc[UR6][R182.64+0x10] ;  /* 0x00001006b6481981 */ /* 0x000162000c1e1d00 */
[-C--:B------:R-:W-:Y:S01]  /*1560*/  FFMA.FTZ R145, R107, R103.reuse, R145 ;  /* 0x000000676b917223 */ /* 0x080fe20000010091 */
[----:B------:R-:W-:Y:S01]  /*1570*/  FMUL.FTZ R108, R193, R108 ;  /* 0x0000006cc16c7220 */ /* 0x000fe20000410000 */
[----:B------:R-:W-:Y:S01]  /*1580*/  FMUL.FTZ R103, R242, R103 ;  /* 0x00000067f2677220 */ /* 0x000fe20000410000 */
[----:B------:R-:W-:Y:S01]  /*1590*/  FADD.FTZ R110, -R209, R110 ;  /* 0x0000006ed16e7221 */ /* 0x000fe20000010100 */
[----:B------:R-:W-:Y:S01]  /*15a0*/  FMUL.FTZ R109, R193, R109 ;  /* 0x0000006dc16d7220 */ /* 0x000fe20000410000 */
[--C-:B0-----:R-:W-:Y:S02]  /*15b0*/  HADD2.F32 R182, -RZ, R132.reuse.H0_H0 ;  /* 0x20000084ffb67230 */ /* 0x101fe40000004100 */
[----:B------:R-:W-:-:S03]  /*15c0*/  HADD2.F32 R132, -RZ, R132.H1_H1 ;  /* 0x30000084ff847230 */ /* 0x000fc60000004100 */
[----:B------:R-:W-:Y:S01]  /*15d0*/  FADD.FTZ R175, R182, R175 ;  /* 0x000000afb6af7221 */ /* 0x000fe20000010000 */
[-C--:B------:R-:W-:Y:S01]  /*15e0*/  FFMA.FTZ R144, R108, R182.reuse, R144 ;  /* 0x000000b66c907223 */ /* 0x080fe20000010090 */
[----:B------:R-:W-:Y:S01]  /*15f0*/  FMUL.FTZ R182, R241, R182 ;  /* 0x000000b6f1b67220 */ /* 0x000fe20000410000 */
[--C-:B------:R-:W-:Y:S02]  /*1600*/  HADD2.F32 R183, -RZ, R133.reuse.H0_H0 ;  /* 0x20000085ffb77230 */ /* 0x100fe40000004100 */
[----:B------:R-:W-:Y:S01]  /*1610*/  FADD.FTZ R111, -R209, R111 ;  /* 0x0000006fd16f7221 */ /* 0x000fe20000010100 */
[----:B------:R-:W-:Y:S01]  /*1620*/  FMUL.FTZ R110, R193, R110 ;  /* 0x0000006ec16e7220 */ /* 0x000fe20000410000 */
[----:B------:R-:W-:Y:S01]  /*1630*/  FADD.FTZ R186, R132, R186 ;  /* 0x000000ba84ba7221 */ /* 0x000fe20000010000 */
[-C--:B------:R-:W-:Y:S01]  /*1640*/  FFMA.FTZ R35, R109, R132.reuse, R35 ;  /* 0x000000846d237223 */ /* 0x080fe20000010023 */
[----:B------:R-:W-:Y:S01]  /*1650*/  FMUL.FTZ R132, R240, R132 ;  /* 0x00000084f0847220 */ /* 0x000fe20000410000 */
[----:B------:R-:W-:-:S02]  /*1660*/  HADD2.F32 R133, -RZ, R133.H1_H1 ;  /* 0x30000085ff857230 */ /* 0x000fc40000004100 */
[----:B------:R-:W-:Y:S01]  /*1670*/  FADD.FTZ R112, -R209, R112 ;  /* 0x00000070d1707221 */ /* 0x000fe20000010100 */
[----:B------:R-:W-:Y:S01]  /*1680*/  FMUL.FTZ R111, R193, R111 ;  /* 0x0000006fc16f7220 */ /* 0x000fe20000410000 */
[----:B------:R-:W-:Y:S01]  /*1690*/  FADD.FTZ R187, R183, R187 ;  /* 0x000000bbb7bb7221 */ /* 0x000fe20000010000 */
[-C--:B------:R-:W-:Y:S01]  /*16a0*/  FFMA.FTZ R34, R110, R183.reuse, R34 ;  /* 0x000000b76e227223 */ /* 0x080fe20000010022 */
[----:B------:R-:W-:Y:S01]  /*16b0*/  FMUL.FTZ R183, R239, R183 ;  /* 0x000000b7efb77220 */ /* 0x000fe20000410000 */
        /* <DEDUP_REMOVED lines=20> */
[----:B------:R-:W-:Y:S01]  /*1800*/  FADD.FTZ R188, R133, R188 ;  /* 0x000000bc85bc7221 */ /* 0x000fe20000010000 */
[----:B------:R-:W-:Y:S01]  /*1810*/  FMUL.FTZ R112, R193, R112 ;  /* 0x00000070c1707220 */ /* 0x000fe20000410000 */
[-C--:B------:R-:W-:Y:S01]  /*1820*/  FFMA.FTZ R33, R111, R133.reuse, R33 ;  /* 0x000000856f217223 */ /* 0x080fe20000010021 */
[----:B------:R-:W-:Y:S01]  /*1830*/  FMUL.FTZ R133, R238, R133 ;  /* 0x00000085ee857220 */ /* 0x000fe20000410000 */
[----:B------:R-:W-:Y:S02]  /*1840*/  HADD2.F32 R134, -RZ, R134.H1_H1 ;  /* 0x30000086ff867230 */ /* 0x000fe40000004100 */
[----:B------:R-:W-:Y:S01]  /*1850*/  FADD.FTZ R190, R209, R190 ;  /* 0x000000bed1be7221 */ /* 0x000fe20000010000 */
[----:B------:R-:W-:Y:S01]  /*1860*/  FFMA.FTZ R32, R112, R209, R32 ;  /* 0x000000d170207223 */ /* 0x000fe20000010020 */
[----:B------:R-:W-:Y:S01]  /*1870*/  FMUL.FTZ R113, R193, R113 ;  /* 0x00000071c1717220 */ /* 0x000fe20000410000 */
[----:B------:R-:W-:Y:S01]  /*1880*/  FMUL.FTZ R209, R235, R209 ;  /* 0x000000d1ebd17220 */ /* 0x000fe20000410000 */
[----:B------:R-:W-:-:S02]  /*1890*/  HADD2.F32 R210, -RZ, R135.H0_H0 ;  /* 0x20000087ffd27230 */ /* 0x000fc40000004100 */
[----:B------:R-:W-:Y:S01]  /*18a0*/  FADD.FTZ R191, R134, R191 ;  /* 0x000000bf86bf7221 */ /* 0x000fe20000010000 */
[----:B------:R-:W-:Y:S01]  /*18b0*/  FFMA.FTZ R31, R113, R134, R31 ;  /* 0x00000086711f7223 */ /* 0x000fe2000001001f */
[C---:B------:R-:W-:Y:S01]  /*18c0*/  FMUL.FTZ R114, R193.reuse, R114 ;  /* 0x00000072c1727220 */ /* 0x040fe20000410000 */
[----:B------:R-:W-:Y:S01]  /*18d0*/  FMUL.FTZ R134, R234, R134 ;  /* 0x00000086ea867220 */ /* 0x000fe20000410000 */
[----:B------:R-:W-:Y:S02]  /*18e0*/  HADD2.F32 R135, -RZ, R135.H1_H1 ;  /* 0x30000087ff877230 */ /* 0x000fe40000004100 */
[----:B------:R-:W-:Y:S01]  /*18f0*/  FADD.FTZ R192, R210, R192 ;  /* 0x000000c0d2c07221 */ /* 0x000fe20000010000 */
[-C--:B------:R-:W-:Y:S01]  /*1900*/  FFMA.FTZ R30, R114, R210.reuse, R30 ;  /* 0x000000d2721e7223 */ /* 0x080fe2000001001e */
[----:B------:R-:W-:Y:S01]  /*1910*/  FMUL.FTZ R115, R193, R115 ;  /* 0x00000073c1737220 */ /* 0x000fe20000410000 */
[----:B------:R-:W-:Y:S01]  /*1920*/  FMUL.FTZ R210, R233, R210 ;  /* 0x000000d2e9d27220 */ /* 0x000fe20000410000 */
[----:B------:R-:W-:-:S02]  /*1930*/  HADD2.F32 R211, -RZ, R136.H0_H0 ;  /* 0x20000088ffd37230 */ /* 0x000fc40000004100 */
[----:B------:R-:W-:Y:S01]  /*1940*/  FADD.FTZ R194, R135, R194 ;  /* 0x000000c287c27221 */ /* 0x000fe20000010000 */
[----:B------:R-:W-:Y:S01]  /*1950*/  FFMA.FTZ R29, R115, R135, R29 ;  /* 0x00000087731d7223 */ /* 0x000fe2000001001d */
[----:B------:R-:W-:Y:S01]  /*1960*/  FMUL.FTZ R116, R193, R116 ;  /* 0x00000074c1747220 */ /* 0x000fe20000410000 */
[----:B--2---:R-:W-:Y:S01]  /*1970*/  FMUL.FTZ R91, R219, R91 ;  /* 0x0000005bdb5b7220 */ /* 0x004fe20000410000 */
[----:B------:R-:W-:-:S04]  /*1980*/  FADD.FTZ R219, RZ, R176 ;  /* 0x000000b0ffdb7221 */ /* 0x000fc80000010000 */
        /* <DEDUP_REMOVED lines=36> */
[----:B------:R-:W-:Y:S01]  /*1bd0*/  FMUL.FTZ R135, R232, R135 ;  /* 0x00000087e8877220 */ /* 0x000fe20000410000 */
[----:B------:R-:W-:Y:S02]  /*1be0*/  FFMA.FTZ R220, R114, R210, R220 ;  /* 0x000000d272dc7223 */ /* 0x000fe400000100dc */
[----:B------:R-:W-:Y:S01]  /*1bf0*/  FADD.FTZ R219, R210, R219 ;  /* 0x000000dbd2db7221 */ /* 0x000fe20000010000 */
[----:B------:R-:W-:Y:S02]  /*1c00*/  HADD2.F32 R136, -RZ, R136.H1_H1 ;  /* 0x30000088ff887230 */ /* 0x000fe40000004100 */
[----:B------:R-:W-:Y:S01]  /*1c10*/  FMUL.FTZ R117, R193, R117 ;  /* 0x00000075c1757220 */ /* 0x000fe20000410000 */
[----:B------:R-:W-:Y:S01]  /*1c20*/  FADD.FTZ R195, R211, R195 ;  /* 0x000000c3d3c37221 */ /* 0x000fe20000010000 */
[-C--:B------:R-:W-:Y:S01]  /*1c30*/  FFMA.FTZ R28, R116, R211.reuse, R28 ;  /* 0x000000d3741c7223 */ /* 0x080fe2000001001c */
[----:B------:R-:W-:Y:S01]  /*1c40*/  FMUL.FTZ R211, R231, R211 ;  /* 0x000000d3e7d37220 */ /* 0x000fe20000410000 */
[----:B------:R-:W-:Y:S01]  /*1c50*/  FFMA.FTZ R220, R115, R135, R220 ;  /* 0x0000008773dc7223 */ /* 0x000fe200000100dc */
[----:B------:R-:W-:Y:S01]  /*1c60*/  FADD.FTZ R219, R135, R219 ;  /* 0x000000db87db7221 */ /* 0x000fe20000010000 */
[----:B------:R-:W-:-:S02]  /*1c70*/  HADD2.F32 R212, -RZ, R137.H0_H0 ;  /* 0x20000089ffd47230 */ /* 0x000fc40000004100 */
[----:B------:R-:W-:Y:S01]  /*1c80*/  FMUL.FTZ R118, R193, R118 ;  /* 0x00000076c1767220 */ /* 0x000fe20000410000 */
[----:B------:R-:W-:Y:S01]  /*1c90*/  FADD.FTZ R196, R136, R196 ;  /* 0x000000c488c47221 */ /* 0x000fe20000010000 */
[-C--:B------:R-:W-:Y:S01]  /*1ca0*/  FFMA.FTZ R27, R117, R136.reuse, R27 ;  /* 0x00000088751b7223 */ /* 0x080fe2000001001b */
[----:B------:R-:W-:Y:S01]  /*1cb0*/  FMUL.FTZ R136, R230, R136 ;  /* 0x00000088e6887220 */ /* 0x000fe20000410000 */
[----:B------:R-:W-:Y:S01]  /*1cc0*/  FFMA.FTZ R220, R116, R211, R220 ;  /* 0x000000d374dc7223 */ /* 0x000fe200000100dc */
        /* <DEDUP_REMOVED lines=9> */
[----:B------:R-:W-:Y:S01]  /*1d60*/  FADD.FTZ R198, R137, R198 ;  /* 0x000000c689c67221 */ /* 0x000fe20000010000 */
[-C--:B------:R-:W-:Y:S01]  /*1d70*/  FFMA.FTZ R25, R119, R137.reuse, R25 ;  /* 0x0000008977197223 */ /* 0x080fe20000010019 */
[----:B------:R-:W-:Y:S01]  /*1d80*/  FMUL.FTZ R120, R193, R120 ;  /* 0x00000078c1787220 */ /* 0x000fe20000410000 */
[----:B------:R-:W-:Y:S01]  /*1d90*/  FMUL.FTZ R137, R228, R137 ;  /* 0x00000089e4897220 */ /* 0x000fe20000410000 */
[----:B------:R-:W-:Y:S01]  /*1da0*/  FFMA.FTZ R220, R118, R212, R220 ;  /* 0x000000d476dc7223 */ /* 0x000fe200000100dc */
[----:B------:R-:W-:Y:S01]  /*1db0*/  FADD.FTZ R219, R219, R212 ;  /* 0x000000d4dbdb7221 */ /* 0x000fe20000010000 */
[----:B------:R-:W-:Y:S02]  /*1dc0*/  HADD2.F32 R138, -RZ, R138.H1_H1 ;  /* 0x3000008aff8a7230 */ /* 0x000fe40000004100 */
[----:B------:R-:W-:Y:S01]  /*1dd0*/  FADD.FTZ R199, R213, R199 ;  /* 0x000000c7d5c77221 */ /* 0x000fe20000010000 */
[----:B------:R-:W-:Y:S01]  /*1de0*/  FFMA.FTZ R24, R120, R213, R24 ;  /* 0x000000d578187223 */ /* 0x000fe20000010018 */
[----:B------:R-:W-:Y:S01]  /*1df0*/  FMUL.FTZ R121, R193, R121 ;  /* 0x00000079c1797220 */ /* 0x000fe20000410000 */
[----:B------:R-:W-:Y:S01]  /*1e00*/  FMUL.FTZ R213, R227, R213 ;  /* 0x000000d5e3d57220 */ /* 0x000fe20000410000 */
[----:B------:R-:W-:Y:S01]  /*1e10*/  FFMA.FTZ R220, R119, R137, R220 ;  /* 0x0000008977dc7223 */ /* 0x000fe200000100dc */
[----:B------:R-:W-:Y:S01]  /*1e20*/  FADD.FTZ R219, R219, R137 ;  /* 0x00000089dbdb7221 */ /* 0x000fe20000010000 */
[----:B------:R-:W-:-:S02]  /*1e30*/  HADD2.F32 R214, -RZ, R139.H0_H0 ;  /* 0x2000008bffd67230 */ /* 0x000fc40000004100 */
[----:B------:R-:W-:Y:S01]  /*1e40*/  FADD.FTZ R200, R138, R200 ;  /* 0x000000c88ac87221 */ /* 0x000fe20000010000 */
[----:B------:R-:W-:Y:S01]  /*1e50*/  FFMA.FTZ R23, R121, R138, R23 ;  /* 0x0000008a79177223 */ /* 0x000fe20000010017 */
[----:B------:R-:W-:Y:S01]  /*1e60*/  FMUL.FTZ R122, R193, R122 ;  /* 0x0000007ac17a7220 */ /* 0x000fe20000410000 */
[----:B------:R-:W-:Y:S01]  /*1e70*/  FMUL.FTZ R138, R226, R138 ;  /* 0x0000008ae28a7220 */ /* 0x000fe20000410000 */
[----:B------:R-:W-:Y:S01]  /*1e80*/  FFMA.FTZ R220, R120, R213, R220 ;  /* 0x000000d578dc7223 */ /* 0x000fe200000100dc */
[----:B------:R-:W-:Y:S01]  /*1e90*/  FADD.FTZ R219, R219, R213 ;  /* 0x000000d5dbdb7221 */ /* 0x000fe20000010000 */
[----:B------:R-:W-:Y:S02]  /*1ea0*/  HADD2.F32 R139, -RZ, R139.H1_H1 ;  /* 0x3000008bff8b7230 */ /* 0x000fe40000004100 */
[----:B------:R-:W-:Y:S01]  /*1eb0*/  FADD.FTZ R201, R214, R201 ;  /* 0x000000c9d6c97221 */ /* 0x000fe20000010000 */
[-C--:B------:R-:W-:Y:S01]  /*1ec0*/  FFMA.FTZ R22, R122, R214.reuse, R22 ;  /* 0x000000d67a167223 */ /* 0x080fe20000010016 */
[----:B------:R-:W-:Y:S01]  /*1ed0*/  FMUL.FTZ R123, R193, R123 ;  /* 0x0000007bc17b7220 */ /* 0x000fe20000410000 */
        /* <DEDUP_REMOVED lines=61> */
[----:B------:R-:W-:Y:S01]  /*22b0*/  UMOV UR4, 0xffffffff ;  /* 0xffffffff00047882 */ /* 0x000fe20000000000 */
[----:B------:R-:W-:Y:S01]  /*22c0*/  FMUL.FTZ R143, R204, R143 ;  /* 0x0000008fcc8f7220 */ /* 0x000fe20000410000 */
        /* <DEDUP_REMOVED lines=23> */
.L_x_14638:
        /* <DEDUP_REMOVED lines=205> */
.L_x_14614:
        /* <DEDUP_REMOVED lines=51> */
[----:B------:R-:W-:Y:S01]  /*3440*/  F2FP.F16.F32.PACK_AB R86, R101, R86 ;  /* 0x000000566556723e */ /* 0x000fe200000000ff */
[-CC-:B------:R-:W-:Y:S01]  /*3450*/  FFMA.FTZ R105, R105, R219.reuse, R220.reuse ;  /* 0x000000db69697223 */ /* 0x180fe200000100dc */
[----:B------:R-:W-:Y:S01]  /*3460*/  IADD3 R107, PT, PT, R202, 0x20, RZ ;  /* 0x00000020ca6b7810 */ /* 0x000fe20007ffe0ff */
[----:B------:R-:W-:Y:S01]  /*3470*/  FFMA.FTZ R108, R108, R219, R220 ;  /* 0x000000db6c6c7223 */ /* 0x000fe200000100dc */
[C---:B------:R-:W-:Y:S01]  /*3480*/  IADD3 R109, PT, PT, R202.reuse, 0x40, RZ ;  /* 0x00000040ca6d7810 */ /* 0x040fe20007ffe0ff */
[----:B------:R0:W-:Y:S01]  /*3490*/  STG.E.128 desc[UR6][R84.64], R76 ;  /* 0x0000004c54007986 */ /* 0x0001e2000c101d06 */
[----:B------:R-:W-:Y:S01]  /*34a0*/  IADD3 R101, PT, PT, R202, 0x60, RZ ;  /* 0x00000060ca657810 */ /* 0x000fe20007ffe0ff */
[----:B------:R-:W-:Y:S01]  /*34b0*/  FADD.FTZ R181, R181, -R105 ;  /* 0x80000069b5b57221 */ /* 0x000fe20000010000 */
[----:B------:R-:W-:Y:S01]  /*34c0*/  F2FP.F16.F32.PACK_AB R87, R100, R87 ;  /* 0x000000576457723e */ /* 0x000fe200000000ff */
        /* <DEDUP_REMOVED lines=18> */
[----:B--2---:R-:W-:Y:S01]  /*35f0*/  F2FP.F16.F32.PACK_AB R85, R97, R96 ;  /* 0x000000606155723e */ /* 0x004fe200000000ff */
[----:B------:R-:W-:Y:S01]  /*3600*/  IMAD.WIDE.U32 R96, R101, 0x20, R98 ;  /* 0x0000002065607825 */ /* 0x000fe200078e0062 */
[----:B------:R-:W-:-:S03]  /*3610*/  F2FP.F16.F32.PACK_AB R84, R89, R88 ;  /* 0x000000585954723e */ /* 0x000fc600000000ff */
        /* <DEDUP_REMOVED lines=36> */
[----:B------:R-:W-:Y:S01]  /*3860*/  F2FP.F16.F32.PACK_AB R87, R92, R87 ;  /* 0x000000575c57723e */ /* 0x000fe200000000ff */
[-C--:B------:R-:W-:Y:S01]  /*3870*/  FMUL.FTZ R112, R82, R189.reuse ;  /* 0x000000bd52707220 */ /* 0x080fe20000410000 */
[----:B------:R-:W-:Y:S01]  /*3880*/  F2FP.F16.F32.PACK_AB R86, R93, R86 ;  /* 0x000000565d56723e */ /* 0x000fe200000000ff */
[----:B------:R-:W-:Y:S01]  /*3890*/  FMUL.FTZ R113, R83, R189 ;  /* 0x000000bd53717220 */ /* 0x000fe20000410000 */
[----:B------:R-:W-:Y:S01]  /*38a0*/  F2FP.F16.F32.PACK_AB R85, R84, R85 ;  /* 0x000000555455723e */ /* 0x000fe200000000ff */
        /* <DEDUP_REMOVED lines=16> */
[-CC-:B------:R-:W-:Y:S01]  /*39b0*/  FFMA.FTZ R131, R131, R219.reuse, R220.reuse ;  /* 0x000000db83837223 */ /* 0x180fe200000100dc */
[----:B------:R-:W-:Y:S01]  /*39c0*/  F2FP.F16.F32.PACK_AB R84, R91, R90 ;  /* 0x0000005a5b54723e */ /* 0x000fe200000000ff */
        /* <DEDUP_REMOVED lines=16> */
[----:B------:R-:W-:Y:S01]  /*3ad0*/  F2FP.F16.F32.PACK_AB R91, R113, R112 ;  /* 0x00000070715b723e */ /* 0x000fe200000000ff */
[----:B------:R-:W-:Y:S01]  /*3ae0*/  FADD.FTZ R125, R140, -R125 ;  /* 0x8000007d8c7d7221 */ /* 0x000fe20000010000 */
[----:B------:R-:W-:Y:S01]  /*3af0*/  F2FP.F16.F32.PACK_AB R90, R111, R110 ;  /* 0x0000006e6f5a723e */ /* 0x000fe200000000ff */
[----:B------:R0:W-:Y:S01]  /*3b00*/  STG.E.128 desc[UR6][R106.64], R84 ;  /* 0x000000546a007986 */ /* 0x0001e2000c101d06 */
[----:B------:R-:W-:Y:S01]  /*3b10*/  F2FP.F16.F32.PACK_AB R89, R92, R89 ;  /* 0x000000595c59723e */ /* 0x000fe200000000ff */
[----:B------:R-:W-:Y:S01]  /*3b20*/  FFMA.FTZ R92, R193, R116, R60 ;  /* 0x00000074c15c7223 */ /* 0x000fe2000001003c */
[----:B------:R-:W-:Y:S01]  /*3b30*/  F2FP.F16.F32.PACK_AB R88, R93, R88 ;  /* 0x000000585d58723e */ /* 0x000fe200000000ff */
        /* <DEDUP_REMOVED lines=40> */
[----:B------:R-:W-:Y:S02]  /*3dc0*/  F2FP.F16.F32.PACK_AB R95, R106, R95 ;  /* 0x0000005f6a5f723e */ /* 0x000fe400000000ff */
[----:B------:R-:W-:Y:S01]  /*3dd0*/  F2FP.F16.F32.PACK_AB R94, R105, R94 ;  /* 0x0000005e695e723e */ /* 0x000fe200000000ff */
[----:B------:R2:W-:Y:S01]  /*3de0*/  STG.E.128 desc[UR6][R100.64], R88 ;  /* 0x0000005864007986 */ /* 0x0005e2000c101d06 */
[----:B------:R-:W-:Y:S02]  /*3df0*/  F2FP.F16.F32.PACK_AB R93, R104, R93 ;  /* 0x0000005d685d723e */ /* 0x000fe400000000ff */
[----:B------:R-:W-:Y:S01]  /*3e00*/  F2FP.F16.F32.PACK_AB R92, R189, R92 ;  /* 0x0000005cbd5c723e */ /* 0x000fe200000000ff */
[----:B------:R2:W-:Y:S04]  /*3e10*/  STG.E.128 desc[UR6][R98.64], R76 ;  /* 0x0000004c62007986 */ /* 0x0005e8000c101d06 */
[----:B------:R2:W-:Y:S04]  /*3e20*/  STG.E.128 desc[UR6][R98.64+0x10], R80 ;  /* 0x0000105062007986 */ /* 0x0005e8000c101d06 */
[----:B------:R2:W-:Y:S01]  /*3e30*/  STG.E.128 desc[UR6][R102.64], R92 ;  /* 0x0000005c66007986 */ /* 0x0005e2000c101d06 */
[----:B------:R-:W-:Y:S05]  /*3e40*/  BRA `(.L_x_14615) ;  /* 0x00000018005c7947 */ /* 0x000fea0003800000 */
.L_x_14613:
        /* <DEDUP_REMOVED lines=11> */
[-CC-:B------:R-:W-:Y:S01]  /*3f00*/  FFMA.FTZ R85, R85, R219.reuse, R220.reuse ;  /* 0x000000db55557223 */ /* 0x180fe200000100dc */
[C---:B------:R-:W-:Y:S01]  /*3f10*/  FMUL.FTZ R94, R193.reuse, R94 ;  /* 0x0000005ec15e7220 */ /* 0x040fe20000410000 */
[----:B------:R-:W-:Y:S01]  /*3f20*/  FMUL.FTZ R88, R193, R88 ;  /* 0x00000058c1587220 */ /* 0x000fe20000410000 */
[----:B------:R-:W-:Y:S01]  /*3f30*/  FADD.FTZ R184, R184, -R87 ;  /* 0x80000057b8b87221 */ /* 0x000fe20000010000 */
[-CC-:B------:R-:W-:Y:S01]  /*3f40*/  FFMA.FTZ R92, R92, R219.reuse, R220.reuse ;  /* 0x000000db5c5c7223 */ /* 0x180fe200000100dc */
[----:B------:R-:W-:Y:S01]  /*3f50*/  FFMA.FTZ R90, R93, R219, R220 ;  /* 0x000000db5d5a7223 */ /* 0x000fe200000100dc */
[-C--:B------:R-:W-:Y:S01]  /*3f60*/  FMUL.FTZ R87, R94, R189.reuse ;  /* 0x000000bd5e577220 */ /* 0x080fe20000410000 */
[----:B------:R-:W-:Y:S01]  /*3f70*/  FMUL.FTZ R94, R88, R189 ;  /* 0x000000bd585e7220 */ /* 0x000fe20000410000 */
        /* <DEDUP_REMOVED lines=17> */
[----:B------:R-:W-:Y:S02]  /*4090*/  F2FP.F16.F32.PACK_AB R86, R91, R86 ;  /* 0x000000565b56723e */ /* 0x000fe400000000ff */
[----:B------:R-:W-:Y:S02]  /*40a0*/  F2FP.F16.F32.PACK_AB R85, R184, R85 ;  /* 0x00000055b855723e */ /* 0x000fe400000000ff */
[----:B------:R-:W-:Y:S01]  /*40b0*/  F2FP.F16.F32.PACK_AB R84, R89, R88 ;  /* 0x000000585954723e */ /* 0x000fe200000000ff */
[----:B------:R-:W-:Y:S06]  /*40c0*/  BRA `(.L_x_14617) ;  /* 0x0000000000907947 */ /* 0x000fec0003800000 */
.L_x_14616:
        /* <DEDUP_REMOVED lines=10> */
[-C--:B------:R-:W-:Y:S01]  /*4170*/  FFMA.FTZ R79, R94, R219.reuse, R220 ;  /* 0x000000db5e4f7223 */ /* 0x080fe200000100dc */
[----:B------:R-:W-:Y:S01]  /*4180*/  FADD.FTZ R92, R89, -R92 ;  /* 0x8000005c595c7221 */ /* 0x000fe20000010000 */
[----:B------:R-:W-:Y:S01]  /*4190*/  FADD.FTZ R84, R185, -R80 ;  /* 0x80000050b9547221 */ /* 0x000fe20000010000 */
[----:B------:R-:W-:Y:S01]  /*41a0*/  FFMA.FTZ R87, R87, R219, R220 ;  /* 0x000000db57577223 */ /* 0x000fe200000100dc */
[----:B------:R-:W-:Y:S01]  /*41b0*/  FADD.FTZ R82, R90, -R79 ;  /* 0x8000004f5a527221 */ /* 0x000fe20000010000 */
[C---:B------:R-:W-:Y:S01]  /*41c0*/  FMUL.FTZ R80, R193.reuse, R92 ;  /* 0x0000005cc1507220 */ /* 0x040fe20000410000 */
[C---:B------:R-:W-:Y:S01]  /*41d0*/  FMUL.FTZ R81, R193.reuse, R84 ;  /* 0x00000054c1517220 */ /* 0x040fe20000410000 */
[C---:B------:R-:W-:Y:S01]  /*41e0*/  FMUL.FTZ R83, R193.reuse, R86 ;  /* 0x00000056c1537220 */ /* 0x040fe20000410000 */
[----:B------:R-:W-:Y:S01]  /*41f0*/  FMUL.FTZ R82, R193, R82 ;  /* 0x00000052c1527220 */ /* 0x000fe20000410000 */
[-C--:B------:R-:W-:Y:S01]  /*4200*/  FMUL.FTZ R86, R80, R189.reuse ;  /* 0x000000bd50567220 */ /* 0x080fe20000410000 */
[-C--:B------:R-:W-:Y:S01]  /*4210*/  FMUL.FTZ R79, R81, R189.reuse ;  /* 0x000000bd514f7220 */ /* 0x080fe20000410000 */
[----:B------:R-:W-:Y:S01]  /*4220*/  FADD.FTZ R184, R184, -R87 ;  /* 0x80000057b8b87221 */ /* 0x000fe20000010000 */
[-C--:B------:R-:W-:Y:S01]  /*4230*/  FMUL.FTZ R87, R82, R189.reuse ;  /* 0x000000bd52577220 */ /* 0x080fe20000410000 */
[----:B------:R-:W-:Y:S01]  /*4240*/  FMUL.FTZ R84, R83, R189 ;  /* 0x000000bd53547220 */ /* 0x000fe20000410000 */
[----:B------:R-:W-:Y:S01]  /*4250*/  FMUL.FTZ R78, R193, R78 ;  /* 0x0000004ec14e7220 */ /* 0x000fe20000410000 */
[----:B------:R-:W-:Y:S01]  /*4260*/  F2FP.F16.F32.PACK_AB R86, R79, R86 ;  /* 0x000000564f56723e */ /* 0x000fe200000000ff */
[C---:B------:R-:W-:Y:S01]  /*4270*/  FMUL.FTZ R79, R193.reuse, R184 ;  /* 0x000000b8c14f7220 */ /* 0x040fe20000410000 */
[C---:B------:R-:W-:Y:S01]  /*4280*/  FMUL.FTZ R76, R193.reuse, R76 ;  /* 0x0000004cc14c7220 */ /* 0x040fe20000410000 */
[----:B------:R-:W-:Y:S01]  /*4290*/  FMUL.FTZ R77, R193, R77 ;  /* 0x0000004dc14d7220 */ /* 0x000fe20000410000 */
[----:B------:R-:W-:Y:S01]  /*42a0*/  F2FP.F16.F32.PACK_AB R87, R84, R87 ;  /* 0x000000575457723e */ /* 0x000fe200000000ff */
[-C--:B------:R-:W-:Y:S01]  /*42b0*/  FMUL.FTZ R85, R78, R189.reuse ;  /* 0x000000bd4e557220 */ /* 0x080fe20000410000 */
[-C--:B------:R-:W-:Y:S01]  /*42c0*/  FMUL.FTZ R88, R79, R189.reuse ;  /* 0x000000bd4f587220 */ /* 0x080fe20000410000 */
[-C--:B------:R-:W-:Y:S01]  /*42d0*/  FMUL.FTZ R84, R76, R189.reuse ;  /* 0x000000bd4c547220 */ /* 0x080fe20000410000 */
[----:B------:R-:W-:-:S03]  /*42e0*/  FMUL.FTZ R89, R77, R189 ;  /* 0x000000bd4d597220 */ /* 0x000fc60000410000 */
[----:B------:R-:W-:Y:S02]  /*42f0*/  F2FP.F16.F32.PACK_AB R85, R88, R85 ;  /* 0x000000555855723e */ /* 0x000fe400000000ff */
[----:B------:R-:W-:-:S07]  /*4300*/  F2FP.F16.F32.PACK_AB R84, R89, R84 ;  /* 0x000000545954723e */ /* 0x000fce00000000ff */
.L_x_14617:
        /* <DEDUP_REMOVED lines=11> */
[-CC-:B------:R-:W-:Y:S01]  /*43c0*/  FFMA.FTZ R104, R104, R219.reuse, R220.reuse ;  /* 0x000000db68687223 */ /* 0x180fe200000100dc */
[----:B------:R-:W-:Y:S01]  /*43d0*/  FADD.FTZ R76, R178, -R77 ;  /* 0x8000004db24c7221 */ /* 0x000fe20000010000 */
[-CC-:B------:R-:W-:Y:S01]  /*43e0*/  FFMA.FTZ R77, R98, R219.reuse, R220.reuse ;  /* 0x000000db624d7223 */ /* 0x180fe200000100dc */
[-CC-:B------:R-:W-:Y:S01]  /*43f0*/  FFMA.FTZ R80, R105, R219.reuse, R220.reuse ;  /* 0x000000db69507223 */ /* 0x180fe200000100dc */
[-C--:B0-----:R-:W-:Y:S01]  /*4400*/  FFMA.FTZ R86, R107, R219.reuse, R220 ;  /* 0x000000db6b567223 */ /* 0x081fe200000100dc */
        /* <DEDUP_REMOVED lines=29> */
.L_x_14618:
[-CC-:B0-----:R-:W-:Y:S01]  /*45e0*/  FFMA.FTZ R85, R96, R219.reuse, R220.reuse ;  /* 0x000000db60557223 */ /* 0x181fe200000100dc */
        /* <DEDUP_REMOVED lines=33> */
[----:B------:R-:W-:Y:S02]  /*4800*/  F2FP.F16.F32.PACK_AB R85, R180, R85 ;  /* 0x00000055b455723e */ /* 0x000fe400000000ff */
[----:B------:R-:W-:-:S07]  /*4810*/  F2FP.F16.F32.PACK_AB R84, R89, R84 ;  /* 0x000000545954723e */ /* 0x000fce00000000ff */
.L_x_14619:
        /* <DEDUP_REMOVED lines=45> */
.L_x_14620:
        /* <DEDUP_REMOVED lines=36> */
.L_x_14621:
        /* <DEDUP_REMOVED lines=45> */
.L_x_14622:
        /* <DEDUP_REMOVED lines=36> */
.L_x_14623:
        /* <DEDUP_REMOVED lines=45> */
.L_x_14624:
        /* <DEDUP_REMOVED lines=36> */
.L_x_14625:
[----:B------:R-:W0:Y:S01]  /*5750*/  @P1 LDC.64 R88, c[0x0][0x478] ;  /* 0x00011e00ff581b82 */ /* 0x000e220000000a00 */
[----:B------:R-:W-:-:S05]  /*5760*/  IADD3 R91, PT, PT, R202, 0x80, RZ ;  /* 0x00000080ca5b7810 */ /* 0x000fca0007ffe0ff */
[----:B0-----:R-:W-:-:S04]  /*5770*/  @P1 IMAD.WIDE.U32 R88, R91, 0x20, R88 ;  /* 0x000000205b581825 */ /* 0x001fc800078e0058 */
[----:B------:R-:W-:Y:S01]  /*5780*/  IMAD.WIDE.U32 R90, R91, 0x10, R92 ;  /* 0x000000105b5a7825 */ /* 0x000fe200078e005c */
[----:B------:R0:W-:Y:S04]  /*5790*/  @P1 STG.E.128 desc[UR6][R88.64], R76 ;  /* 0x0000004c58001986 */ /* 0x0001e8000c101d06 */
[----:B------:R0:W-:Y:S04]  /*57a0*/  @P1 STG.E.128 desc[UR6][R88.64+0x10], R80 ;  /* 0x0000105058001986 */ /* 0x0001e8000c101d06 */
[----:B------:R0:W-:Y:S02]  /*57b0*/  STG.E.128 desc[UR6][R90.64], R84 ;  /* 0x000000545a007986 */ /* 0x0001e4000c101d06 */
.L_x_14615:
[----:B012---:R-:W0:Y:S02]  /*57c0*/  LDC.64 R84, c[0x0][0x380] ;  /* 0x0000e000ff547b82 */ /* 0x007e240000000a00 */
[----:B0-----:R-:W-:-:S04]  /*57d0*/  LEA R9, R84, R9, 0x2 ;  /* 0x0000000954097211 */ /* 0x001fc800078e10ff */
[----:B------:R-:W-:-:S13]  /*57e0*/  ISETP.GE.AND P1, PT, R9, R85, PT ;  /* 0x000000550900720c */ /* 0x000fda0003f26270 */
[----:B------:R-:W-:Y:S05]  /*57f0*/  @!P1 BRA `(.L_x_14626) ;  /* 0xffffffb000809947 */ /* 0x000fea000383ffff */
[----:B------:R-:W-:Y:S05]  /*5800*/  BSYNC B1 ;  /* 0x0000000000017941 */ /* 0x000fea0003800000 */
.L_x_14611:
        /* <DEDUP_REMOVED lines=71> */
.L_x_14610:
[----:B------:R-:W-:Y:S05]  /*5c80*/  BSYNC B0 ;  /* 0x0000000000007941 */ /* 0x000fea0003800000 */
.L_x_14609:
        /* <DEDUP_REMOVED lines=225> */
.L_x_14612:
        /* <DEDUP_REMOVED lines=8> */
.L_x_14628:
[----:B------:R-:W-:Y:S05]  /*6b20*/  BSYNC B2 ;  /* 0x0000000000027941 */ /* 0x000fea0003800000 */
.L_x_14627:
        /* <DEDUP_REMOVED lines=8> */
.L_x_14629:
[----:B------:R-:W-:Y:S01]  /*6bb0*/  HFMA2 R251, -RZ, RZ, 0, 1.1920928955078125e-07 ;  /* 0x00000002fffb7431 */ /* 0x000fe200000001ff */
[----:B------:R-:W-:Y:S01]  /*6bc0*/  MOV R252, R219 ;  /* 0x000000db00fc7202 */ /* 0x000fe20000000f00 */
[----:B------:R-:W-:Y:S01]  /*6bd0*/  FADD.FTZ R220, R220, R237 ;  /* 0x000000eddcdc7221 */ /* 0x000fe20000010000 */
[----:B------:R-:W-:-:S07]  /*6be0*/  MOV R237, 0xffffffff ;  /* 0xffffffff00ed7802 */ /* 0x000fce0000000f00 */
[----:B------:R-:W-:Y:S05]  /*6bf0*/  WARPSYNC.COLLECTIVE R237, `(.L_x_14630) ;  /* 0x00000000ed087348 */ /* 0x000fea0003c00000 */
[----:B------:R0:W1:Y:S02]  /*6c00*/  SHFL.BFLY P3, R237, R252, R251, R250 ;  /* 0x0c0000fbfced7389 */ /* 0x00006400000600fa */
[----:B01----:R-:W-:Y:S05]  /*6c10*/  ENDCOLLECTIVE ;  /* 0x000000000000791b */ /* 0x003fea0003800000 */
.L_x_14630:
[----:B------:R-:W-:Y:S01]  /*6c20*/  MOV R252, R220 ;  /* 0x000000dc00fc7202 */ /* 0x000fe20000000f00 */
[----:B------:R-:W-:Y:S01]  /*6c30*/  FADD.FTZ R219, R219, R237 ;  /* 0x000000eddbdb7221 */ /* 0x000fe20000010000 */
[----:B------:R-:W-:-:S07]  /*6c40*/  MOV R237, 0xffffffff ;  /* 0xffffffff00ed7802 */ /* 0x000fce0000000f00 */
[----:B------:R-:W-:Y:S05]  /*6c50*/  WARPSYNC.COLLECTIVE R237, `(.L_x_14631) ;  /* 0x00000000ed087348 */ /* 0x000fea0003c00000 */
[----:B------:R0:W1:Y:S02]  /*6c60*/  SHFL.BFLY P3, R237, R252, R251, R250 ;  /* 0x0c0000fbfced7389 */ /* 0x00006400000600fa */
[----:B01----:R-:W-:Y:S05]  /*6c70*/  ENDCOLLECTIVE ;  /* 0x000000000000791b */ /* 0x003fea0003800000 */
.L_x_14631:
[----:B------:R-:W-:Y:S01]  /*6c80*/  HFMA2 R251, -RZ, RZ, 0, 2.384185791015625e-07 ;  /* 0x00000004fffb7431 */ /* 0x000fe200000001ff */
[----:B------:R-:W-:Y:S01]  /*6c90*/  MOV R252, R219 ;  /* 0x000000db00fc7202 */ /* 0x000fe20000000f00 */
[----:B------:R-:W-:Y:S01]  /*6ca0*/  FADD.FTZ R220, R220, R237 ;  /* 0x000000eddcdc7221 */ /* 0x000fe20000010000 */
[----:B------:R-:W-:-:S07]  /*6cb0*/  MOV R237, 0xffffffff ;  /* 0xffffffff00ed7802 */ /* 0x000fce0000000f00 */
[----:B------:R-:W-:Y:S05]  /*6cc0*/  WARPSYNC.COLLECTIVE R237, `(.L_x_14632) ;  /* 0x00000000ed087348 */ /* 0x000fea0003c00000 */
[----:B------:R0:W1:Y:S02]  /*6cd0*/  SHFL.BFLY P3, R237, R252, R251, R250 ;  /* 0x0c0000fbfced7389 */ /* 0x00006400000600fa */
[----:B01----:R-:W-:Y:S05]  /*6ce0*/  ENDCOLLECTIVE ;  /* 0x000000000000791b */ /* 0x003fea0003800000 */
.L_x_14632:
[----:B------:R-:W-:Y:S01]  /*6cf0*/  MOV R252, R220 ;  /* 0x000000dc00fc7202 */ /* 0x000fe20000000f00 */
[----:B------:R-:W-:Y:S01]  /*6d00*/  FADD.FTZ R219, R219, R237 ;  /* 0x000000eddbdb7221 */ /* 0x000fe20000010000 */
[----:B------:R-:W-:-:S07]  /*6d10*/  MOV R237, 0xffffffff ;  /* 0xffffffff00ed7802 */ /* 0x000fce0000000f00 */
[----:B------:R-:W-:Y:S05]  /*6d20*/  WARPSYNC.COLLECTIVE R237, `(.L_x_14633) ;  /* 0x00000000ed087348 */ /* 0x000fea0003c00000 */
[----:B------:R0:W1:Y:S02]  /*6d30*/  SHFL.BFLY P3, R237, R252, R251, R250 ;  /* 0x0c0000fbfced7389 */ /* 0x00006400000600fa */
[----:B01----:R-:W-:Y:S05]  /*6d40*/  ENDCOLLECTIVE ;  /* 0x000000000000791b */ /* 0x003fea0003800000 */
.L_x_14633:
[----:B------:R-:W-:Y:S01]  /*6d50*/  HFMA2 R251, -RZ, RZ, 0, 4.76837158203125e-07 ;  /* 0x00000008fffb7431 */ /* 0x000fe200000001ff */
[----:B------:R-:W-:Y:S01]  /*6d60*/  MOV R252, R219 ;  /* 0x000000db00fc7202 */ /* 0x000fe20000000f00 */
[----:B------:R-:W-:Y:S01]  /*6d70*/  FADD.FTZ R220, R220, R237 ;  /* 0x000000eddcdc7221 */ /* 0x000fe20000010000 */
[----:B------:R-:W-:-:S07]  /*6d80*/  MOV R237, 0xffffffff ;  /* 0xffffffff00ed7802 */ /* 0x000fce0000000f00 */
[----:B------:R-:W-:Y:S05]  /*6d90*/  WARPSYNC.COLLECTIVE R237, `(.L_x_14634) ;  /* 0x00000000ed087348 */ /* 0x000fea0003c00000 */
[----:B------:R0:W1:Y:S02]  /*6da0*/  SHFL.BFLY P3, R237, R252, R251, R250 ;  /* 0x0c0000fbfced7389 */ /* 0x00006400000600fa */
[----:B01----:R-:W-:Y:S05]  /*6db0*/  ENDCOLLECTIVE ;  /* 0x000000000000791b */ /* 0x003fea0003800000 */
.L_x_14634:
[----:B------:R-:W-:Y:S01]  /*6dc0*/  MOV R252, R220 ;  /* 0x000000dc00fc7202 */ /* 0x000fe20000000f00 */
[----:B------:R-:W-:Y:S01]  /*6dd0*/  FADD.FTZ R219, R219, R237 ;  /* 0x000000eddbdb7221 */ /* 0x000fe20000010000 */
[----:B------:R-:W-:-:S07]  /*6de0*/  MOV R237, 0xffffffff ;  /* 0xffffffff00ed7802 */ /* 0x000fce0000000f00 */
[----:B------:R-:W-:Y:S05]  /*6df0*/  WARPSYNC.COLLECTIVE R237, `(.L_x_14635) ;  /* 0x00000000ed087348 */ /* 0x000fea0003c00000 */
[----:B------:R0:W1:Y:S02]  /*6e00*/  SHFL.BFLY P3, R237, R252, R251, R250 ;  /* 0x0c0000fbfced7389 */ /* 0x00006400000600fa */
[----:B01----:R-:W-:Y:S05]  /*6e10*/  ENDCOLLECTIVE ;  /* 0x000000000000791b */ /* 0x003fea0003800000 */
.L_x_14635:
[----:B------:R-:W-:Y:S01]  /*6e20*/  HFMA2 R251, -RZ, RZ, 0, 9.5367431640625e-07 ;  /* 0x00000010fffb7431 */ /* 0x000fe200000001ff */
[----:B------:R-:W-:Y:S01]  /*6e30*/  MOV R252, R219 ;  /* 0x000000db00fc7202 */ /* 0x000fe20000000f00 */
[----:B------:R-:W-:Y:S01]  /*6e40*/  FADD.FTZ R220, R220, R237 ;  /* 0x000000eddcdc7221 */ /* 0x000fe20000010000 */
[----:B------:R-:W-:-:S07]  /*6e50*/  MOV R237, 0xffffffff ;  /* 0xffffffff00ed7802 */ /* 0x000fce0000000f00 */
[----:B------:R-:W-:Y:S05]  /*6e60*/  WARPSYNC.COLLECTIVE R237, `(.L_x_14636) ;  /* 0x00000000ed087348 */ /* 0x000fea0003c00000 */
[----:B------:R0:W1:Y:S02]  /*6e70*/  SHFL.BFLY P3, R237, R252, R251, R250 ;  /* 0x0c0000fbfced7389 */ /* 0x00006400000600fa */
[----:B01----:R-:W-:Y:S05]  /*6e80*/  ENDCOLLECTIVE ;  /* 0x000000000000791b */ /* 0x003fea0003800000 */
.L_x_14636:
[----:B------:R-:W-:Y:S02]  /*6e90*/  MOV R252, R220 ;  /* 0x000000dc00fc7202 */ /* 0x000fe40000000f00 */
[----:B------:R-:W-:Y:S02]  /*6ea0*/  MOV R236, R237 ;  /* 0x000000ed00ec7202 */ /* 0x000fe40000000f00 */
[----:B------:R-:W-:-:S07]  /*6eb0*/  MOV R237, 0xffffffff ;  /* 0xffffffff00ed7802 */ /* 0x000fce0000000f00 */
[----:B------:R-:W-:Y:S05]  /*6ec0*/  WARPSYNC.COLLECTIVE R237, `(.L_x_14637) ;  /* 0x00000000ed087348 */ /* 0x000fea0003c00000 */
[----:B------:R0:W1:Y:S02]  /*6ed0*/  SHFL.BFLY P3, R237, R252, R251, R250 ;  /* 0x0c0000fbfced7389 */ /* 0x00006400000600fa */
[----:B01----:R-:W-:Y:S05]  /*6ee0*/  ENDCOLLECTIVE ;  /* 0x000000000000791b */ /* 0x003fea0003800000 */
.L_x_14637:
[----:B------:R-:W-:Y:S05]  /*6ef0*/  BRA `(.L_x_14638) ;  /* 0xffffffb400507947 */ /* 0x000fea000383ffff */
.L_x_14639:
        /* <DEDUP_REMOVED lines=16> */
.L_x_25473:


//--------------------- .text._ZN10layer_norm13ln_bwd_kernelINS_13Kernel_traitsI6__halfS2_fS2_fjLj1280ELj1ELj4ELj1ELj16ENS_18Kernel_traits_baseILj1280ES2_S2_fS2_fjLj128EEEEELb0ELb0ELb1ELb0EEEvNS_9BwdParamsE --------------------------
	.section	.text._ZN10layer_norm13ln_bwd_kernelINS_13Kernel_traitsI6__halfS2_fS2_fjLj1280ELj1ELj4ELj1ELj16ENS_18Kernel_traits_baseILj1280ES2_S2_fS2_fjLj128EEEEELb0ELb0ELb1ELb0EEEvNS_9BwdParamsE,"ax",@progbits
	.align	128
        .global         _ZN10layer_norm13ln_bwd_kernelINS_13Kernel_traitsI6__halfS2_fS2_fjLj1280ELj1ELj4ELj1ELj16ENS_18Kernel_traits_baseILj1280ES2_S2_fS2_fjLj128EEEEELb0ELb0ELb1ELb0EEEvNS_9BwdParamsE
        .type           _ZN10layer_norm13ln_bwd_kernelINS_13Kernel_traitsI6__halfS2_fS2_fjLj1280ELj1ELj4ELj1ELj16ENS_18Kernel_traits_baseILj1280ES2_S2_fS2_fjLj128EEEEELb0ELb0ELb1ELb0EEEvNS_9BwdParamsE,@function
        .size           _ZN10layer_norm13ln_bwd_kernelINS_13Kernel_traitsI6__halfS2_fS2_fjLj1280ELj1ELj4ELj1ELj16ENS_18Kernel_traits_baseILj1280ES2_S2_fS2_fjLj128EEEEELb0ELb0ELb1ELb0EEEvNS_9BwdParamsE,(.L_x_25474 - _ZN10layer_norm13ln_bwd_kernelINS_13Kernel_traitsI6__halfS2_fS2_fjLj1280ELj1ELj4ELj1ELj16ENS_18Kernel_traits_baseILj1280ES2_S2_fS2_fjLj128EEEEELb0ELb0ELb1ELb0EEEvNS_9BwdParamsE)
        .other          _ZN10layer_norm13ln_bwd_kernelINS_13Kernel_traitsI6__halfS2_fS2_fjLj1280ELj1ELj4ELj1ELj16ENS_18Kernel_traits_baseILj1280ES2_S2_fS2_fjLj128EEEEELb0ELb0ELb1ELb0EEEvNS_9BwdParamsE,@"STO_CUDA_ENTRY STV_DEFAULT"
_ZN10layer_norm13ln_bwd_kernelINS_13Kernel_traitsI6__halfS2_fS2_fjLj1280ELj1ELj4ELj1ELj16ENS_18Kernel_traits_baseILj1280ES2_S2_fS2_fjLj128EEEEELb0ELb0ELb1ELb0EEEvNS_9BwdParamsE:
.text._ZN10layer_norm13ln_bwd_kernelINS_13Kernel_traitsI6__halfS2_fS2_fjLj1280ELj1ELj4ELj1ELj16ENS_18Kernel_traits_baseILj1280ES2_S2_fS2_fjLj128EEEEELb0ELb0ELb1ELb0EEEvNS_9BwdParamsE:
        /* <DEDUP_REMOVED lines=132> */
.L_x_14829:
        /* <DEDUP_REMOVED lines=54> */
[----:B------:R-:W-:Y:S02]  /*0ba0*/  HADD2.F32 R227, -RZ, R34.H0_H0 ;  /* 0x20000022ffe37230 */ /* 0x000fe40000004100 */
[--C-:B------:R-:W-:Y:S02]  /*0bb0*/  HADD2.F32 R232, -RZ, R32.reuse.H0_H0 ;  /* 0x20000020ffe87230 */ /* 0x100fe40000004100 */
[----:B------:R-:W-:Y:S02]  /*0bc0*/  HADD2.F32 R236, -RZ, R33.H0_H0 ;  /* 0x20000021ffec7230 */ /* 0x000fe40000004100 */
[----:B------:R-:W-:Y:S02]  /*0bd0*/  HADD2.F32 R240, -RZ, R32.H1_H1 ;  /* 0x30000020fff07230 */ /* 0x000fe40000004100 */
[----:B0-----:R-:W-:-:S05]  /*0be0*/  @P0 IMAD.WIDE.U32 R22, R2, 0x20, R22 ;  /* 0x0000002002160825 */ /* 0x001fca00078e0016 */
[----:B------:R-:W5:Y:S04]  /*0bf0*/  @P0 LDG.E.128 R136, desc[UR6][R22.64] ;  /* 0x0000000616880981 */ /* 0x000f68000c1e1d00 */
[----:B------:R0:W5:Y:S01]  /*0c00*/  @P0 LDG.E.128 R140, desc[UR6][R22.64+0x10] ;  /* 0x00001006168c0981 */ /* 0x000162000c1e1d00 */
[----:B------:R-:W-:Y:S02]  /*0c10*/  HADD2.F32 R231, -RZ, R33.H1_H1 ;  /* 0x30000021ffe77230 */ /* 0x000fe40000004100 */
[----:B------:R-:W-:Y:S01]  /*0c20*/  HADD2.F32 R217, -RZ, R34.H1_H1 ;  /* 0x30000022ffd97230 */ /* 0x000fe20000004100 */
[----:B------:R-:W-:Y:S02]  /*0c30*/  IADD3 R214, PT, PT, R214, 0x20, RZ ;  /* 0x00000020d6d67810 */ /* 0x000fe40007ffe0ff */
[----:B------:R-:W-:Y:S01]  /*0c40*/  IADD3 R2, PT, PT, R2, 0x20, RZ ;  /* 0x0000002002027810 */ /* 0x000fe20007ffe0ff */
[----:B--2---:R-:W-:-:S04]  /*0c50*/  FADD.FTZ R177, -R3, R177 ;  /* 0x000000b103b17221 */ /* 0x004fc80000010100 */
[----:B-----5:R-:W-:Y:S01]  /*0c60*/  FMUL.FTZ R14, R4, R177 ;  /* 0x000000b1040e7220 */ /* 0x020fe20000410000 */
[C---:B------:R-:W-:Y:S01]  /*0c70*/  FADD.FTZ R199, -R3.reuse, R176 ;  /* 0x000000b003c77221 */ /* 0x040fe20000010100 */
[----:B----4-:R-:W-:-:S04]  /*0c80*/  FADD.FTZ R177, -R3, R184 ;  /* 0x000000b803b17221 */ /* 0x010fc80000010100 */
[C---:B------:R-:W-:Y:S01]  /*0c90*/  FMUL.FTZ R190, R4.reuse, R177 ;  /* 0x000000b104be7220 */ /* 0x040fe20000410000 */
[----:B---3--:R-:W-:Y:S02]  /*0ca0*/  HADD2.F32 R177, -RZ, R182.H0_H0 ;  /* 0x200000b6ffb17230 */ /* 0x008fe40000004100 */
[----:B------:R-:W-:Y:S01]  /*0cb0*/  FMUL.FTZ R0, R4, R199 ;  /* 0x000000c704007220 */ /* 0x000fe20000410000 */
[----:B------:R-:W-:Y:S02]  /*0cc0*/  HADD2.F32 R199, -RZ, R180.H0_H0 ;  /* 0x200000b4ffc77230 */ /* 0x000fe40000004100 */
[----:B0-----:R-:W-:Y:S01]  /*0cd0*/  FADD.FTZ R23, -R3, R178 ;  /* 0x000000b203177221 */ /* 0x001fe20000010100 */
[----:B------:R-:W-:Y:S01]  /*0ce0*/  FADD.FTZ R96, R96, R177 ;  /* 0x000000b160607221 */ /* 0x000fe20000010000 */
[-C--:B------:R-:W-:Y:S01]  /*0cf0*/  FFMA.FTZ R56, R190, R177.reuse, R56 ;  /* 0x000000b1be387223 */ /* 0x080fe20000010038 */
[----:B------:R-:W-:Y:S01]  /*0d00*/  FMUL.FTZ R227, R227, R177 ;  /* 0x000000b1e3e37220 */ /* 0x000fe20000410000 */
[----:B------:R-:W-:Y:S01]  /*0d10*/  FADD.FTZ R177, -R3, R186 ;  /* 0x000000ba03b17221 */ /* 0x000fe20000010100 */
[----:B------:R-:W-:Y:S01]  /*0d20*/  FADD.FTZ R92, R92, R199 ;  /* 0x000000c75c5c7221 */ /* 0x000fe20000010000 */
[-C--:B------:R-:W-:Y:S01]  /*0d30*/  FFMA.FTZ R52, R0, R199.reuse, R52 ;  /* 0x000000c700347223 */ /* 0x080fe20000010034 */
[----:B------:R-:W-:Y:S01]  /*0d40*/  FMUL.FTZ R232, R232, R199 ;  /* 0x000000c7e8e87220 */ /* 0x000fe20000410000 */
[C---:B------:R-:W-:Y:S01]  /*0d50*/  FMUL.FTZ R22, R4.reuse, R23 ;  /* 0x0000001704167220 */ /* 0x040fe20000410000 */
[----:B------:R-:W-:Y:S01]  /*0d60*/  FMUL.FTZ R198, R4, R177 ;  /* 0x000000b104c67220 */ /* 0x000fe20000410000 */
[----:B------:R-:W-:-:S02]  /*0d70*/  HADD2.F32 R23, -RZ, R181.H0_H0 ;  /* 0x200000b5ff177230 */ /* 0x000fc40000004100 */
[----:B------:R-:W-:Y:S02]  /*0d80*/  HADD2.F32 R177, -RZ, R183.H0_H0 ;  /* 0x200000b7ffb17230 */ /* 0x000fe40000004100 */
[----:B------:R-:W-:Y:S02]  /*0d90*/  HADD2.F32 R199, -RZ, R35.H0_H0 ;  /* 0x20000023ffc77230 */ /* 0x000fe40000004100 */
[----:B------:R-:W-:Y:S01]  /*0da0*/  FADD.FTZ R179, -R3, R179 ;  /* 0x000000b303b37221 */ /* 0x000fe20000010100 */
[----:B------:R-:W-:Y:S02]  /*0db0*/  HADD2.F32 R180, -RZ, R180.H1_H1 ;  /* 0x300000b4ffb47230 */ /* 0x000fe40000004100 */
[----:B------:R-:W-:Y:S01]  /*0dc0*/  FADD.FTZ R94, R94, R23 ;  /* 0x000000175e5e7221 */ /* 0x000fe20000010000 */
[-C--:B------:R-:W-:Y:S01]  /*0dd0*/  FFMA.FTZ R54, R22, R23.reuse, R54 ;  /* 0x0000001716367223 */ /* 0x080fe20000010036 */
[----:B------:R-:W-:Y:S01]  /*0de0*/  FMUL.FTZ R236, R236, R23 ;  /* 0x00000017ecec7220 */ /* 0x000fe20000410000 */
[----:B------:R-:W-:Y:S01]  /*0df0*/  FADD.FTZ R98, R98, R177 ;  /* 0x000000b162627221 */ /* 0x000fe20000010000 */
[-C--:B------:R-:W-:Y:S01]  /*0e00*/  FFMA.FTZ R58, R198, R177.reuse, R58 ;  /* 0x000000b1c63a7223 */ /* 0x080fe2000001003a */
[----:B------:R-:W-:Y:S01]  /*0e10*/  FMUL.FTZ R199, R199, R177 ;  /* 0x000000b1c7c77220 */ /* 0x000fe20000410000 */
[----:B------:R-:W-:Y:S01]  /*0e20*/  FMUL.FTZ R240, R240, R180 ;  /* 0x000000b4f0f07220 */ /* 0x000fe20000410000 */
[----:B------:R-:W-:Y:S01]  /*0e30*/  FMUL.FTZ R23, R4, R179 ;  /* 0x000000b304177220 */ /* 0x000fe20000410000 */
[----:B------:R-:W-:Y:S01]  /*0e40*/  FADD.FTZ R177, RZ, R232 ;  /* 0x000000e8ffb17221 */ /* 0x000fe20000010000 */
[----:B------:R-:W-:Y:S01]  /*0e50*/  FFMA.FTZ R179, R0, R232, RZ ;  /* 0x000000e800b37223 */ /* 0x000fe200000100ff */
[----:B------:R-:W-:-:S02]  /*0e60*/  HADD2.F32 R176, -RZ, R181.H1_H1 ;  /* 0x300000b5ffb07230 */ /* 0x000fc40000004100 */
[----:B------:R-:W-:Y:S01]  /*0e70*/  FADD.FTZ R177, R177, R240 ;  /* 0x000000f0b1b17221 */ /* 0x000fe20000010000 */
[C---:B------:R-:W-:Y:S01]  /*0e80*/  FFMA.FTZ R179, R14.reuse, R240, R179 ;  /* 0x000000f00eb37223 */ /* 0x040fe200000100b3 */
[----:B------:R-:W-:Y:S01]  /*0e90*/  FADD.FTZ R93, R93, R180 ;  /* 0x000000b45d5d7221 */ /* 0x000fe20000010000 */
[----:B------:R-:W-:Y:S01]  /*0ea0*/  FFMA.FTZ R53, R14, R180, R53 ;  /* 0x000000b40e357223 */ /* 0x000fe20000010035 */
[----:B------:R-:W-:Y:S01]  /*0eb0*/  FMUL.FTZ R231, R231, R176 ;  /* 0x000000b0e7e77220 */ /* 0x000fe20000410000 */
        /* <DEDUP_REMOVED lines=8> */
[----:B------:R-:W-:Y:S01]  /*0f40*/  FADD.FTZ R178, R178, R227 ;  /* 0x000000e3b2b27221 */ /* 0x000fe20000010000 */
[----:B------:R-:W-:Y:S01]  /*0f50*/  FADD.FTZ R95, R95, R176 ;  /* 0x000000b05f5f7221 */ /* 0x000fe20000010000 */
[----:B------:R-:W-:Y:S01]  /*0f60*/  FFMA.FTZ R55, R23, R176, R55 ;  /* 0x000000b017377223 */ /* 0x000fe20000010037 */
[----:B------:R-:W-:Y:S01]  /*0f70*/  FMUL.FTZ R192, R4, R185 ;  /* 0x000000b904c07220 */ /* 0x000fe20000410000 */
[----:B------:R-:W-:Y:S01]  /*0f80*/  FFMA.FTZ R177, R190, R227, R177 ;  /* 0x000000e3beb17223 */ /* 0x000fe200000100b1 */
[----:B------:R-:W-:-:S02]  /*0f90*/  HADD2.F32 R176, -RZ, R183.H1_H1 ;  /* 0x300000b7ffb07230 */ /* 0x000fc40000004100 */
[----:B------:R-:W-:Y:S02]  /*0fa0*/  HADD2.F32 R179, -RZ, R35.H1_H1 ;  /* 0x30000023ffb37230 */ /* 0x000fe40000004100 */
[----:B------:R-:W-:Y:S01]  /*0fb0*/  FMUL.FTZ R247, R4, R187 ;  /* 0x000000bb04f77220 */ /* 0x000fe20000410000 */
[----:B------:R-:W-:Y:S01]  /*0fc0*/  FADD.FTZ R178, R178, R217 ;  /* 0x000000d9b2b27221 */ /* 0x000fe20000010000 */
[----:B------:R-:W-:Y:S01]  /*0fd0*/  FFMA.FTZ R177, R192, R217, R177 ;  /* 0x000000d9c0b17223 */ /* 0x000fe200000100b1 */
[----:B------:R-:W-:Y:S01]  /*0fe0*/  FADD.FTZ R99, R99, R176 ;  /* 0x000000b063637221 */ /* 0x000fe20000010000 */
[-C--:B------:R-:W-:Y:S01]  /*0ff0*/  FMUL.FTZ R215, R179, R176.reuse ;  /* 0x000000b0b3d77220 */ /* 0x080fe20000410000 */
[----:B------:R-:W-:Y:S01]  /*1000*/  FFMA.FTZ R59, R247, R176, R59 ;  /* 0x000000b0f73b7223 */ /* 0x000fe2000001003b */
[----:B------:R-:W-:Y:S01]  /*1010*/  FADD.FTZ R178, R178, R199 ;  /* 0x000000c7b2b27221 */ /* 0x000fe20000010000 */
[----:B------:R-:W-:Y:S01]  /*1020*/  FFMA.FTZ R176, R198, R199, R177 ;  /* 0x000000c7c6b07223 */ /* 0x000fe200000100b1 */
[----:B------:R-:W-:Y:S01]  /*1030*/  FADD.FTZ R97, R97, R182 ;  /* 0x000000b661617221 */ /* 0x000fe20000010000 */
[----:B------:R0:W-:Y:S01]  /*1040*/  STL [R1], R215 ;  /* 0x000000d701007387 */ /* 0x0001e20000100800 */
[----:B------:R-:W-:Y:S01]  /*1050*/  FADD.FTZ R216, R178, R215 ;  /* 0x000000d7b2d87221 */ /* 0x000fe20000010000 */
[----:B------:R-:W-:Y:S01]  /*1060*/  FFMA.FTZ R57, R192, R182, R57 ;  /* 0x000000b6c0397223 */ /* 0x000fe20000010039 */
[----:B0-----:R-:W-:-:S07]  /*1070*/  FFMA.FTZ R215, R247, R215, R176 ;  /* 0x000000d7f7d77223 */ /* 0x001fce00000100b0 */
.L_x_14645:
[----:B------:R-:W-:Y:S05]  /*1080*/  BSYNC.RECONVERGENT B2 ;  /* 0x0000000000027941 */ /* 0x000fea0003800200 */
.L_x_14644:
        /* <DEDUP_REMOVED lines=13> */
[--C-:B------:R-:W-:Y:S02]  /*1160*/  HADD2.F32 R243, -RZ, R36.reuse.H0_H0 ;  /* 0x20000024fff37230 */ /* 0x100fe40000004100 */
[----:B------:R-:W-:Y:S02]  /*1170*/  HADD2.F32 R230, -RZ, R37.H1_H1 ;  /* 0x30000025ffe67230 */ /* 0x000fe40000004100 */
[----:B------:R-:W-:Y:S02]  /*1180*/  HADD2.F32 R239, -RZ, R36.H1_H1 ;  /* 0x30000024ffef7230 */ /* 0x000fe40000004100 */
[----:B------:R-:W-:Y:S02]  /*1190*/  HADD2.F32 R226, -RZ, R38.H0_H0 ;  /* 0x20000026ffe27230 */ /* 0x000fe40000004100 */
[----:B0-----:R-:W-:-:S05]  /*11a0*/  @P0 IMAD.WIDE.U32 R200, R2, 0x20, R200 ;  /* 0x0000002002c80825 */ /* 0x001fca00078e00c8 */
[----:B------:R-:W5:Y:S04]  /*11b0*/  @P0 LDG.E.128 R144, desc[UR6][R200.64] ;  /* 0x00000006c8900981 */ /* 0x000f68000c1e1d00 */
[----:B------:R0:W5:Y:S01]  /*11c0*/  @P0 LDG.E.128 R148, desc[UR6][R200.64+0x10] ;  /* 0x00001006c8940981 */ /* 0x000162000c1e1d00 */
[----:B------:R-:W-:Y:S02]  /*11d0*/  HADD2.F32 R222, -RZ, R38.H1_H1 ;  /* 0x30000026ffde7230 */ /* 0x000fe40000004100 */
[----:B0-----:R-:W-:Y:S01]  /*11e0*/  HADD2.F32 R201, -RZ, R39.H0_H0 ;  /* 0x20000027ffc97230 */ /* 0x001fe20000004100 */
[----:B------:R-:W-:Y:S02]  /*11f0*/  IADD3 R214, PT, PT, R214, 0x20, RZ ;  /* 0x00000020d6d67810 */ /* 0x000fe40007ffe0ff */
[----:B------:R-:W-:Y:S01]  /*1200*/  IADD3 R2, PT, PT, R2, 0x20, RZ ;  /* 0x0000002002027810 */ /* 0x000fe20007ffe0ff */
[C---:B--2---:R-:W-:Y:S01]  /*1210*/  FADD.FTZ R17, -R3.reuse, R186 ;  /* 0x000000ba03117221 */ /* 0x044fe20000010100 */
[C---:B------:R-:W-:Y:S01]  /*1220*/  FADD.FTZ R13, -R3.reuse, R184 ;  /* 0x000000b8030d7221 */ /* 0x040fe20000010100 */
[----:B------:R-:W-:-:S02]  /*1230*/  FADD.FTZ R187, -R3, R187 ;  /* 0x000000bb03bb7221 */ /* 0x000fc40000010100 */
[C---:B-----5:R-:W-:Y:S01]  /*1240*/  FMUL.FTZ R17, R4.reuse, R17 ;  /* 0x0000001104117220 */ /* 0x060fe20000410000 */
[----:B------:R-:W-:Y:S01]  /*1250*/  FMUL.FTZ R10, R4, R13 ;  /* 0x0000000d040a7220 */ /* 0x000fe20000410000 */
[--C-:B---3--:R-:W-:Y:S02]  /*1260*/  HADD2.F32 R20, -RZ, R177.reuse.H0_H0 ;  /* 0x200000b1ff147230 */ /* 0x108fe40000004100 */
[--C-:B------:R-:W-:Y:S02]  /*1270*/  HADD2.F32 R13, -RZ, R176.reuse.H0_H0 ;  /* 0x200000b0ff0d7230 */ /* 0x100fe40000004100 */
[----:B------:R-:W-:Y:S02]  /*1280*/  HADD2.F32 R177, -RZ, R177.H1_H1 ;  /* 0x300000b1ffb17230 */ /* 0x000fe40000004100 */
[----:B------:R-:W-:Y:S01]  /*1290*/  FADD.FTZ R102, R102, R20 ;  /* 0x0000001466667221 */ /* 0x000fe20000010000 */
[-C--:B------:R-:W-:Y:S01]  /*12a0*/  FFMA.FTZ R62, R17, R20.reuse, R62 ;  /* 0x00000014113e7223 */ /* 0x080fe2000001003e */
[----:B------:R-:W-:Y:S01]  /*12b0*/  FMUL.FTZ R235, R235, R20 ;  /* 0x00000014ebeb7220 */ /* 0x000fe20000410000 */
[----:B------:R-:W-:Y:S01]  /*12c0*/  FMUL.FTZ R20, R4, R187 ;  /* 0x000000bb04147220 */ /* 0x000fe20000410000 */
[C---:B------:R-:W-:Y:S01]  /*12d0*/  FADD.FTZ R185, -R3.reuse, R185 ;  /* 0x000000b903b97221 */ /* 0x040fe20000010100 */
[C---:B----4-:R-:W-:Y:S01]  /*12e0*/  FADD.FTZ R189, -R3.reuse, R180 ;  /* 0x000000b403bd7221 */ /* 0x050fe20000010100 */
[----:B------:R-:W-:Y:S01]  /*12f0*/  FADD.FTZ R181, -R3, R181 ;  /* 0x000000b503b57221 */ /* 0x000fe20000010100 */
[----:B------:R-:W-:Y:S01]  /*1300*/  FADD.FTZ R100, R100, R13 ;  /* 0x0000000d64647221 */ /* 0x000fe20000010000 */
[-C--:B------:R-:W-:Y:S01]  /*1310*/  FFMA.FTZ R60, R10, R13.reuse, R60 ;  /* 0x0000000d0a3c7223 */ /* 0x080fe2000001003c */
[----:B------:R-:W-:Y:S01]  /*1320*/  FMUL.FTZ R243, R243, R13 ;  /* 0x0000000df3f37220 */ /* 0x000fe20000410000 */
[----:B------:R-:W-:-:S02]  /*1330*/  HADD2.F32 R176, -RZ, R176.H1_H1 ;  /* 0x300000b0ffb07230 */ /* 0x000fc40000004100 */
[----:B------:R-:W-:Y:S01]  /*1340*/  FADD.FTZ R103, R103, R177 ;  /* 0x000000b167677221 */ /* 0x000fe20000010000 */
[-C--:B------:R-:W-:Y:S01]  /*1350*/  FFMA.FTZ R63, R20, R177.reuse, R63 ;  /* 0x000000b1143f7223 */ /* 0x080fe2000001003f */
[----:B------:R-:W-:Y:S01]  /*1360*/  FMUL.FTZ R230, R230, R177 ;  /* 0x000000b1e6e67220 */ /* 0x000fe20000410000 */
[C---:B------:R-:W-:Y:S01]  /*1370*/  FMUL.FTZ R13, R4.reuse, R185 ;  /* 0x000000b9040d7220 */ /* 0x040fe20000410000 */
[----:B------:R-:W-:Y:S02]  /*1380*/  HADD2.F32 R177, -RZ, R178.H0_H0 ;  /* 0x200000b2ffb17230 */ /* 0x000fe40000004100 */
[C---:B------:R-:W-:Y:S01]  /*1390*/  FMUL.FTZ R189, R4.reuse, R189 ;  /* 0x000000bd04bd7220 */ /* 0x040fe20000410000 */
[----:B------:R-:W-:Y:S01]  /*13a0*/  FMUL.FTZ R193, R4, R181 ;  /* 0x000000b504c17220 */ /* 0x000fe20000410000 */
[----:B------:R-:W-:Y:S01]  /*13b0*/  FADD.FTZ R181, -R3, R182 ;  /* 0x000000b603b57221 */ /* 0x000fe20000010100 */
[----:B------:R-:W-:Y:S01]  /*13c0*/  FADD.FTZ R101, R101, R176 ;  /* 0x000000b065657221 */ /* 0x000fe20000010000 */
[-C--:B------:R-:W-:Y:S01]  /*13d0*/  FFMA.FTZ R61, R13, R176.reuse, R61 ;  /* 0x000000b00d3d7223 */ /* 0x080fe2000001003d */
[----:B------:R-:W-:Y:S01]  /*13e0*/  FMUL.FTZ R239, R239, R176 ;  /* 0x000000b0efef7220 */ /* 0x000fe20000410000 */
[----:B------:R-:W-:Y:S01]  /*13f0*/  FADD.FTZ R216, R216, R243 ;  /* 0x000000f3d8d87221 */ /* 0x000fe20000010000 */
[----:B------:R-:W-:Y:S01]  /*1400*/  FADD.FTZ R104, R104, R177 ;  /* 0x000000b168687221 */ /* 0x000fe20000010000 */
[-C--:B------:R-:W-:Y:S01]  /*1410*/  FFMA.FTZ R64, R189, R177.reuse, R64 ;  /* 0x000000b1bd407223 */ /* 0x080fe20000010040 */
[----:B------:R-:W-:Y:S01]  /*1420*/  FMUL.FTZ R226, R226, R177 ;  /* 0x000000b1e2e27220 */ /* 0x000fe20000410000 */
        /* <DEDUP_REMOVED lines=11> */
[----:B------:R-:W-:-:S02]  /*14e0*/  HADD2.F32 R178, -RZ, R178.H1_H1 ;  /* 0x300000b2ffb27230 */ /* 0x000fc40000004100 */
        /* <DEDUP_REMOVED lines=19> */
.L_x_14647:
[----:B------:R-:W-:Y:S05]  /*1620*/  BSYNC.RECONVERGENT B2 ;  /* 0x0000000000027941 */ /* 0x000fea0003800200 */
.L_x_14646:
        /* <DEDUP_REMOVED lines=12> */
[----:B------:R-:W-:-:S10]  /*16f0*/  HADD2.F32 R238, -RZ, R40.H1_H1 ;  /* 0x30000028ffee7230 */ /* 0x000fd40000004100 */
[----:B------:R-:W0:Y:S01]  /*1700*/  @P0 LDC.64 R202, c[0x0][0x438] ;  /* 0x00010e00ffca0b82 */ /* 0x000e220000000a00 */
[--C-:B------:R-:W-:Y:S02]  /*1710*/  HADD2.F32 R225, -RZ, R42.reuse.H0_H0 ;  /* 0x2000002affe17230 */ /* 0x100fe40000004100 */
[--C-:B------:R-:W-:Y:S02]  /*1720*/  HADD2.F32 R234, -RZ, R41.reuse.H0_H0 ;  /* 0x20000029ffea7230 */ /* 0x100fe40000004100 */
[----:B------:R-:W-:Y:S02]  /*1730*/  HADD2.F32 R221, -RZ, R42.H1_H1 ;  /* 0x3000002affdd7230 */ /* 0x000fe40000004100 */
[----:B------:R-:W-:Y:S02]  /*1740*/  HADD2.F32 R229, -RZ, R41.H1_H1 ;  /* 0x30000029ffe57230 */ /* 0x000fe40000004100 */
[----:B0-----:R-:W-:-:S05]  /*1750*/  @P0 IMAD.WIDE.U32 R202, R2, 0x20, R202 ;  /* 0x0000002002ca0825 */ /* 0x001fca00078e00ca */
[----:B------:R-:W5:Y:S04]  /*1760*/  @P0 LDG.E.128 R152, desc[UR6][R202.64] ;  /* 0x00000006ca980981 */ /* 0x000f68000c1e1d00 */
[----:B------:R0:W5:Y:S01]  /*1770*/  @P0 LDG.E.128 R156, desc[UR6][R202.64+0x10] ;  /* 0x00001006ca9c0981 */ /* 0x000162000c1e1d00 */
[--C-:B------:R-:W-:Y:S02]  /*1780*/  HADD2.F32 R251, -RZ, R43.reuse.H1_H1 ;  /* 0x3000002bfffb7230 */ /* 0x100fe40000004100 */
[----:B0-----:R-:W-:Y:S01]  /*1790*/  HADD2.F32 R203, -RZ, R43.H0_H0 ;  /* 0x2000002bffcb7230 */ /* 0x001fe20000004100 */
[----:B------:R-:W-:Y:S02]  /*17a0*/  IADD3 R214, PT, PT, R214, 0x20, RZ ;  /* 0x00000020d6d67810 */ /* 0x000fe40007ffe0ff */
[----:B------:R-:W-:Y:S01]  /*17b0*/  IADD3 R2, PT, PT, R2, 0x20, RZ ;  /* 0x0000002002027810 */ /* 0x000fe20007ffe0ff */
[C---:B--2---:R-:W-:Y:S01]  /*17c0*/  FADD.FTZ R9, -R3.reuse, R184 ;  /* 0x000000b803097221 */ /* 0x044fe20000010100 */
[----:B------:R-:W-:-:S03]  /*17d0*/  FADD.FTZ R185, -R3, R185 ;  /* 0x000000b903b97221 */ /* 0x000fc60000010100 */
[C---:B-----5:R-:W-:Y:S01]  /*17e0*/  FMUL.FTZ R9, R4.reuse, R9 ;  /* 0x0000000904097220 */ /* 0x060fe20000410000 */
[--C-:B---3--:R-:W-:Y:S02]  /*17f0*/  HADD2.F32 R19, -RZ, R176.reuse.H0_H0 ;  /* 0x200000b0ff137230 */ /* 0x108fe40000004100 */
[----:B------:R-:W-:Y:S01]  /*1800*/  FMUL.FTZ R12, R4, R185 ;  /* 0x000000b9040c7220 */ /* 0x000fe20000410000 */
[----:B------:R-:W-:Y:S02]  /*1810*/  HADD2.F32 R176, -RZ, R176.H1_H1 ;  /* 0x300000b0ffb07230 */ /* 0x000fe40000004100 */
[----:B------:R-:W-:Y:S01]  /*1820*/  FADD.FTZ R108, R108, R19 ;  /* 0x000000136c6c7221 */ /* 0x000fe20000010000 */
[-C--:B------:R-:W-:Y:S01]  /*1830*/  FFMA.FTZ R68, R9, R19.reuse, R68 ;  /* 0x0000001309447223 */ /* 0x080fe20000010044 */
[----:B------:R-:W-:Y:S01]  /*1840*/  FMUL.FTZ R242, R242, R19 ;  /* 0x00000013f2f27220 */ /* 0x000fe20000410000 */
[----:B------:R-:W-:Y:S01]  /*1850*/  FADD.FTZ R19, -R3, R186 ;  /* 0x000000ba03137221 */ /* 0x000fe20000010100 */
[----:B------:R-:W-:Y:S01]  /*1860*/  FADD.FTZ R109, R109, R176 ;  /* 0x000000b06d6d7221 */ /* 0x000fe20000010000 */
[-C--:B------:R-:W-:Y:S01]  /*1870*/  FFMA.FTZ R69, R12, R176.reuse, R69 ;  /* 0x000000b00c457223 */ /* 0x080fe20000010045 */
[----:B------:R-:W-:Y:S01]  /*1880*/  FMUL.FTZ R238, R238, R176 ;  /* 0x000000b0eeee7220 */ /* 0x000fe20000410000 */
[----:B------:R-:W-:Y:S01]  /*1890*/  FMUL.FTZ R16, R4, R19 ;  /* 0x0000001304107220 */ /* 0x000fe20000410000 */
[----:B------:R-:W-:-:S02]  /*18a0*/  HADD2.F32 R19, -RZ, R177.H0_H0 ;  /* 0x200000b1ff137230 */ /* 0x000fc40000004100 */
[----:B------:R-:W-:Y:S02]  /*18b0*/  HADD2.F32 R176, -RZ, R177.H1_H1 ;  /* 0x300000b1ffb07230 */ /* 0x000fe40000004100 */
[----:B----4-:R-:W-:-:S04]  /*18c0*/  FADD.FTZ R177, -R3, R180 ;  /* 0x000000b403b17221 */ /* 0x010fc80000010100 */
[----:B------:R-:W-:Y:S01]  /*18d0*/  FMUL.FTZ R188, R4, R177 ;  /* 0x000000b104bc7220 */ /* 0x000fe20000410000 */
[----:B------:R-:W-:-:S05]  /*18e0*/  HADD2.F32 R177, -RZ, R178.H0_H0 ;  /* 0x200000b2ffb17230 */ /* 0x000fca0000004100 */
[----:B------:R-:W-:Y:S01]  /*18f0*/  FADD.FTZ R112, R112, R177 ;  /* 0x000000b170707221 */ /* 0x000fe20000010000 */
[-C--:B------:R-:W-:Y:S01]  /*1900*/  FFMA.FTZ R72, R188, R177.reuse, R72 ;  /* 0x000000b1bc487223 */ /* 0x080fe20000010048 */
[----:B------:R-:W-:Y:S01]  /*1910*/  FMUL.FTZ R225, R225, R177 ;  /* 0x000000b1e1e17220 */ /* 0x000fe20000410000 */
[C---:B------:R-:W-:Y:S01]  /*1920*/  FADD.FTZ R177, -R3.reuse, R182 ;  /* 0x000000b603b17221 */ /* 0x040fe20000010100 */
[----:B------:R-:W-:Y:S01]  /*1930*/  FADD.FTZ R181, -R3, R181 ;  /* 0x000000b503b57221 */ /* 0x000fe20000010100 */
[----:B------:R-:W-:Y:S02]  /*1940*/  FFMA.FTZ R215, R9, R242, R215 ;  /* 0x000000f209d77223 */ /* 0x000fe400000100d7 */
[----:B------:R-:W-:Y:S01]  /*1950*/  FMUL.FTZ R202, R4, R177 ;  /* 0x000000b104ca7220 */ /* 0x000fe20000410000 */
[----:B------:R-:W-:Y:S01]  /*1960*/  FADD.FTZ R177, R216, R242 ;  /* 0x000000f2d8b17221 */ /* 0x000fe20000010000 */
[----:B------:R-:W-:Y:S02]  /*1970*/  HADD2.F32 R178, -RZ, R178.H1_H1 ;  /* 0x300000b2ffb27230 */ /* 0x000fe40000004100 */
[----:B------:R-:W-:Y:S01]  /*1980*/  FMUL.FTZ R194, R4, R181 ;  /* 0x000000b504c27220 */ /* 0x000fe20000410000 */
[----:B------:R-:W-:Y:S01]  /*1990*/  FADD.FTZ R187, -R3, R187 ;  /* 0x000000bb03bb7221 */ /* 0x000fe20000010100 */
[-C--:B------:R-:W-:Y:S01]  /*19a0*/  FMUL.FTZ R234, R234, R19.reuse ;  /* 0x00000013eaea7220 */ /* 0x080fe20000410000 */
        /* <DEDUP_REMOVED lines=10> */
[----:B------:R-:W-:-:S03]  /*1a50*/  FFMA.FTZ R180, R16, R234, R215 ;  /* 0x000000ea10b47223 */ /* 0x000fc600000100d7 */
[----:B------:R-:W-:Y:S01]  /*1a60*/  FADD.FTZ R178, R178, R229 ;  /* 0x000000e5b2b27221 */ /* 0x000fe20000010000 */
[----:B------:R-:W-:Y:S01]  /*1a70*/  FFMA.FTZ R177, R19, R229, R180 ;  /* 0x000000e513b17223 */ /* 0x000fe200000100b4 */
[--C-:B------:R-:W-:Y:S02]  /*1a80*/  HADD2.F32 R181, -RZ, R179.reuse.H0_H0 ;  /* 0x200000b3ffb57230 */ /* 0x100fe40000004100 */
[----:B------:R-:W-:Y:S01]  /*1a90*/  FADD.FTZ R183, -R3, R183 ;  /* 0x000000b703b77221 */ /* 0x000fe20000010100 */
[----:B------:R-:W-:Y:S01]  /*1aa0*/  FADD.FTZ R178, R178, R225 ;  /* 0x000000e1b2b27221 */ /* 0x000fe20000010000 */
[----:B------:R-:W-:Y:S01]  /*1ab0*/  FFMA.FTZ R177, R188, R225, R177 ;  /* 0x000000e1bcb17223 */ /* 0x000fe200000100b1 */
        /* <DEDUP_REMOVED lines=16> */
.L_x_14649:
[----:B------:R-:W-:Y:S05]  /*1bc0*/  BSYNC.RECONVERGENT B2 ;  /* 0x0000000000027941 */ /* 0x000fea0003800200 */
.L_x_14648:
        /* <DEDUP_REMOVED lines=89> */
.L_x_14651:
[----:B------:R-:W-:Y:S05]  /*2160*/  BSYNC.RECONVERGENT B2 ;  /* 0x0000000000027941 */ /* 0x000fea0003800200 */
.L_x_14650:
        /* <DEDUP_REMOVED lines=12> */
[----:B------:R-:W-:Y:S02]  /*2230*/  HADD2.F32 R218, -RZ, R49.H0_H0 ;  /* 0x20000031ffda7230 */ /* 0x000fe40000004100 */
[----:B------:R-:W-:Y:S02]  /*2240*/  HADD2.F32 R219, -RZ, R48.H1_H1 ;  /* 0x30000030ffdb7230 */ /* 0x000fe40000004100 */
[----:B0-----:R-:W-:-:S05]  /*2250*/  @P0 IMAD.WIDE.U32 R196, R2, 0x20, R196 ;  /* 0x0000002002c40825 */ /* 0x001fca00078e00c4 */
[----:B------:R-:W5:Y:S04]  /*2260*/  @P0 LDG.E.128 R28, desc[UR6][R196.64] ;  /* 0x00000006c41c0981 */ /* 0x000f68000c1e1d00 */
[----:B------:R0:W5:Y:S01]  /*2270*/  @P0 LDG.E.128 R24, desc[UR6][R196.64+0x10] ;  /* 0x00001006c4180981 */ /* 0x000162000c1e1d00 */
[--C-:B------:R-:W-:Y:S02]  /*2280*/  HADD2.F32 R213, -RZ, R51.reuse.H0_H0 ;  /* 0x20000033ffd57230 */ /* 0x100fe40000004100 */
[----:B------:R-:W-:Y:S02]  /*2290*/  HADD2.F32 R248, -RZ, R51.H1_H1 ;  /* 0x30000033fff87230 */ /* 0x000fe40000004100 */
[C---:B--2---:R-:W-:Y:S01]  /*22a0*/  FADD.FTZ R209, -R3.reuse, R178 ;  /* 0x000000b203d17221 */ /* 0x044fe20000010100 */
[C---:B------:R-:W-:Y:S01]  /*22b0*/  FADD.FTZ R191, -R3.reuse, R176 ;  /* 0x000000b003bf7221 */ /* 0x040fe20000010100 */
[C---:B------:R-:W-:Y:S01]  /*22c0*/  FADD.FTZ R211, -R3.reuse, R177 ;  /* 0x000000b103d37221 */ /* 0x040fe20000010100 */
[----:B------:R-:W-:Y:S01]  /*22d0*/  FADD.FTZ R207, -R3, R179 ;  /* 0x000000b303cf7221 */ /* 0x000fe20000010100 */
[C---:B0----5:R-:W-:Y:S01]  /*22e0*/  FMUL.FTZ R197, R4.reuse, R209 ;  /* 0x000000d104c57220 */ /* 0x061fe20000410000 */
[----:B------:R-:W-:Y:S01]  /*22f0*/  FMUL.FTZ R191, R4, R191 ;  /* 0x000000bf04bf7220 */ /* 0x000fe20000410000 */
[----:B---3--:R-:W-:-:S02]  /*2300*/  HADD2.F32 R2, -RZ, R184.H0_H0 ;  /* 0x200000b8ff027230 */ /* 0x008fc40000004100 */
[C---:B----4-:R-:W-:Y:S01]  /*2310*/  FADD.FTZ R179, -R3.reuse, R180 ;  /* 0x000000b403b37221 */ /* 0x050fe20000010100 */
[C---:B------:R-:W-:Y:S01]  /*2320*/  FADD.FTZ R181, -R3.reuse, R181 ;  /* 0x000000b503b57221 */ /* 0x040fe20000010100 */
[C---:B------:R-:W-:Y:S01]  /*2330*/  FADD.FTZ R177, -R3.reuse, R182 ;  /* 0x000000b603b17221 */ /* 0x040fe20000010100 */
[----:B------:R-:W-:Y:S01]  /*2340*/  FADD.FTZ R183, -R3, R183 ;  /* 0x000000b703b77221 */ /* 0x000fe20000010100 */
[----:B------:R-:W-:Y:S02]  /*2350*/  HADD2.F32 R3, -RZ, R185.H0_H0 ;  /* 0x200000b9ff037230 */ /* 0x000fe40000004100 */
[-C--:B------:R-:W-:Y:S01]  /*2360*/  FMUL.FTZ R223, R223, R2.reuse ;  /* 0x00000002dfdf7220 */ /* 0x080fe20000410000 */
[----:B------:R-:W-:Y:S02]  /*2370*/  HADD2.F32 R184, -RZ, R184.H1_H1 ;  /* 0x300000b8ffb87230 */ /* 0x000fe40000004100 */
[----:B------:R-:W-:Y:S01]  /*2380*/  FADD.FTZ R84, R84, R2 ;  /* 0x0000000254547221 */ /* 0x000fe20000010000 */
[----:B------:R-:W-:Y:S01]  /*2390*/  FFMA.FTZ R124, R191, R2, R124 ;  /* 0x00000002bf7c7223 */ /* 0x000fe2000001007c */
[----:B------:R-:W-:Y:S01]  /*23a0*/  FADD.FTZ R86, R86, R3 ;  /* 0x0000000356567221 */ /* 0x000fe20000010000 */
[-C--:B------:R-:W-:Y:S01]  /*23b0*/  FFMA.FTZ R126, R197, R3.reuse, R126 ;  /* 0x00000003c57e7223 */ /* 0x080fe2000001007e */
[----:B------:R-:W-:Y:S01]  /*23c0*/  FMUL.FTZ R218, R218, R3 ;  /* 0x00000003dada7220 */ /* 0x000fe20000410000 */
[----:B------:R-:W-:Y:S01]  /*23d0*/  FMUL.FTZ R206, R4, R207 ;  /* 0x000000cf04ce7220 */ /* 0x000fe20000410000 */
[----:B------:R-:W-:-:S02]  /*23e0*/  HADD2.F32 R3, -RZ, R186.H0_H0 ;  /* 0x200000baff037230 */ /* 0x000fc40000004100 */
[----:B------:R-:W-:Y:S01]  /*23f0*/  FMUL.FTZ R208, R4, R179 ;  /* 0x000000b304d07220 */ /* 0x000fe20000410000 */
[----:B------:R-:W-:Y:S02]  /*2400*/  HADD2.F32 R209, -RZ, R50.H0_H0 ;  /* 0x20000032ffd17230 */ /* 0x000fe40000004100 */
[----:B------:R-:W-:Y:S01]  /*2410*/  FMUL.FTZ R219, R219, R184 ;  /* 0x000000b8dbdb7220 */ /* 0x000fe20000410000 */
[----:B------:R-:W-:Y:S02]  /*2420*/  HADD2.F32 R2, -RZ, R185.H1_H1 ;  /* 0x300000b9ff027230 */ /* 0x000fe40000004100 */
[----:B------:R-:W-:Y:S01]  /*2430*/  FADD.FTZ R216, R216, R223 ;  /* 0x000000dfd8d87221 */ /* 0x000fe20000010000 */
[----:B------:R-:W-:Y:S02]  /*2440*/  HADD2.F32 R207, -RZ, R49.H1_H1 ;  /* 0x30000031ffcf7230 */ /* 0x000fe40000004100 */
        /* <DEDUP_REMOVED lines=11> */
[----:B------:R-:W-:Y:S01]  /*2500*/  FFMA.FTZ R3, R197, R218, R2 ;  /* 0x000000dac5037223 */ /* 0x000fe20000010002 */
[----:B------:R-:W-:Y:S02]  /*2510*/  HADD2.F32 R186, -RZ, R186.H1_H1 ;  /* 0x300000baffba7230 */ /* 0x000fe40000004100 */
[----:B------:R-:W-:Y:S02]  /*2520*/  HADD2.F32 R211, -RZ, R50.H1_H1 ;  /* 0x30000032ffd37230 */ /* 0x000fe40000004100 */
        /* <DEDUP_REMOVED lines=27> */
.L_x_14643:
        /* <DEDUP_REMOVED lines=42> */
.L_x_14652:
[----:B------:R-:W-:Y:S05]  /*2980*/  BSYNC.RECONVERGENT B1 ;  /* 0x0000000000017941 */ /* 0x000fea0003800200 */
.L_x_14642:
        /* <DEDUP_REMOVED lines=22> */
.L_x_14841:
[----:B-1----:R-:W4:Y:S04]  /*2af0*/  LDL R3, [R1+0x4] ;  /* 0x0000040001037983 */ /* 0x002f280000100800 */
[----:B------:R-:W4:Y:S04]  /*2b00*/  LDL R181, [R1+0x8] ;  /* 0x0000080001b57983 */ /* 0x000f280000100800 */
[----:B------:R1:W5:Y:S01]  /*2b10*/  LDL.LU R177, [R1+0xc] ;  /* 0x00000c0001b17983 */ /* 0x0003620000300800 */
[----:B------:R-:W-:Y:S01]  /*2b20*/  @P2 IADD3 R2, PT, PT, R214, -0x1, RZ ;  /* 0xffffffffd6022810 */ /* 0x000fe20007ffe0ff */
[----:B--2---:R-:W-:Y:S01]  /*2b30*/  FADD.FTZ R182, R179, R182 ;  /* 0x000000b6b3b67221 */ /* 0x004fe20000010000 */
[----:B------:R-:W-:Y:S01]  /*2b40*/  ISETP.GE.U32.AND P3, PT, R7, 0x20, PT ;  /* 0x000000200700780c */ /* 0x000fe20003f66070 */
[----:B------:R-:W-:-:S02]  /*2b50*/  HFMA2 R176, -RZ, RZ, 0, 0 ;  /* 0x00000000ffb07431 */ /* 0x000fc400000001ff */
[----:B---3--:R-:W-:Y:S01]  /*2b60*/  FADD.FTZ R178, R180, R178 ;  /* 0x000000b2b4b27221 */ /* 0x008fe20000010000 */
[----:B------:R-:W-:Y:S01]  /*2b70*/  ISETP.NE.AND P0, PT, RZ, UR8, PT ;  /* 0x00000008ff007c0c */ /* 0x000fe2000bf05270 */
[----:B------:R-:W-:Y:S02]  /*2b80*/  BSSY.RECONVERGENT B2, `(.L_x_14654) ;  /* 0x0000172000027945 */ /* 0x000fe40003800200 */
[----:B0-----:R-:W-:Y:S01]  /*2b90*/  FMUL.FTZ R179, R178, UR9 ;  /* 0x00000009b2b37c20 */ /* 0x001fe20008410000 */
[----:B----4-:R-:W-:-:S05]  /*2ba0*/  @P2 IMAD R2, R2, R3, RZ ;  /* 0x0000000302022224 */ /* 0x010fca00078e02ff */
[----:B------:R-:W-:-:S04]  /*2bb0*/  @P2 SHF.R.S32.HI R3, RZ, 0x1f, R2 ;  /* 0x0000001fff032819 */ /* 0x000fc80000011402 */
[----:B------:R-:W-:Y:S01]  /*2bc0*/  @P2 LEA.HI R3, R3, R2, RZ, 0x3 ;  /* 0x0000000203032211 */ /* 0x000fe200078f18ff */
[----:B------:R-:W-:-:S03]  /*2bd0*/  FMUL.FTZ R2, R182, UR9 ;  /* 0x00000009b6027c20 */ /* 0x000fc60008410000 */
[----:B------:R-:W-:Y:S02]  /*2be0*/  @P2 LEA.HI.SX32 R176, R3, R181, 0x1d ;  /* 0x000000b503b02211 */ /* 0x000fe400078feaff */
[----:B------:R-:W-:Y:S01]  /*2bf0*/  FSEL R178, R2, RZ, !P0 ;  /* 0x000000ff02b27208 */ /* 0x000fe20004000000 */
        /* <DEDUP_REMOVED lines=18> */
[----:B------:R-:W-:-:S04]  /*2d20*/  F2FP.F16.F32.PACK_AB R3, RZ, R3 ;  /* 0x00000003ff03723e */ /* 0x000fc800000000ff */
[----:B------:R-:W-:-:S07]  /*2d30*/  PRMT R172, R3, 0x7610, R172 ;  /* 0x0000761003ac7816 */ /* 0x000fce00000000ac */
.L_x_14660:
[----:B------:R-:W-:Y:S05]  /*2d40*/  BSYNC.RECONVERGENT B3 ;  /* 0x0000000000037941 */ /* 0x000fea0003800200 */
.L_x_14659:
        /* <DEDUP_REMOVED lines=10> */
.L_x_14662:
[----:B------:R-:W-:Y:S05]  /*2df0*/  BSYNC.RECONVERGENT B3 ;  /* 0x0000000000037941 */ /* 0x000fea0003800200 */
.L_x_14661:
        /* <DEDUP_REMOVED lines=10> */
.L_x_14664:
[----:B------:R-:W-:Y:S05]  /*2ea0*/  BSYNC.RECONVERGENT B3 ;  /* 0x0000000000037941 */ /* 0x000fea0003800200 */
.L_x_14663:
        /* <DEDUP_REMOVED lines=10> */
.L_x_14666:
[----:B------:R-:W-:Y:S05]  /*2f50*/  BSYNC.RECONVERGENT B3 ;  /* 0x0000000000037941 */ /* 0x000fea0003800200 */
.L_x_14665:
        /* <DEDUP_REMOVED lines=10> */
.L_x_14668:
[----:B------:R-:W-:Y:S05]  /*3000*/  BSYNC.RECONVERGENT B3 ;  /* 0x0000000000037941 */ /* 0x000fea0003800200 */
.L_x_14667:
        /* <DEDUP_REMOVED lines=10> */
.L_x_14670:
[----:B------:R-:W-:Y:S05]  /*30b0*/  BSYNC.RECONVERGENT B3 ;  /* 0x0000000000037941 */ /* 0x000fea0003800200 */
.L_x_14669:
        /* <DEDUP_REMOVED lines=10> */
.L_x_14672:
[----:B------:R-:W-:Y:S05]  /*3160*/  BSYNC.RECONVERGENT B3 ;  /* 0x0000000000037941 */ /* 0x000fea0003800200 */
.L_x_14671:
        /* <DEDUP_REMOVED lines=8> */
[----:B------:R-:W-:-:S04]  /*31f0*/  F2FP.F16.F32.PACK_AB R3, RZ, R3 ;  /* 0x00000003ff03723e */ /* 0x000fc800000000ff */
[----:B------:R-:W-:Y:S01]  /*3200*/  PRMT R175, R175, 0x5410, R3 ;  /* 0x00005410afaf7816 */ /* 0x000fe20000000003 */
[----:B------:R-:W-:Y:S06]  /*3210*/  BRA `(.L_x_14673) ;  /* 0x0000000c00f07947 */ /* 0x000fec0003800000 */
.L_x_14658:
[----:B------:R-:W2:Y:S01]  /*3220*/  LDL R180, [R1] ;  /* 0x0000000001b47983 */ /* 0x000ea20000100800 */
[-CC-:B------:R-:W-:Y:S01]  /*3230*/  FFMA.FTZ R2, R198, R179.reuse, R178.reuse ;  /* 0x000000b3c6027223 */ /* 0x180fe200000100b2 */
        /* <DEDUP_REMOVED lines=42> */
.L_x_14675:
[----:B------:R-:W-:Y:S05]  /*34e0*/  BSYNC.RECONVERGENT B3 ;  /* 0x0000000000037941 */ /* 0x000fea0003800200 */
.L_x_14674:
        /* <DEDUP_REMOVED lines=10> */
.L_x_14677:
[----:B------:R-:W-:Y:S05]  /*3590*/  BSYNC.RECONVERGENT B3 ;  /* 0x0000000000037941 */ /* 0x000fea0003800200 */
.L_x_14676:
        /* <DEDUP_REMOVED lines=10> */
.L_x_14679:
[----:B------:R-:W-:Y:S05]  /*3640*/  BSYNC.RECONVERGENT B3 ;  /* 0x0000000000037941 */ /* 0x000fea0003800200 */
.L_x_14678:
        /* <DEDUP_REMOVED lines=10> */
.L_x_14681:
[----:B------:R-:W-:Y:S05]  /*36f0*/  BSYNC.RECONVERGENT B3 ;  /* 0x0000000000037941 */ /* 0x000fea0003800200 */
.L_x_14680:
        /* <DEDUP_REMOVED lines=10> */
.L_x_14683:
[----:B------:R-:W-:Y:S05]  /*37a0*/  BSYNC.RECONVERGENT B3 ;  /* 0x0000000000037941 */ /* 0x000fea0003800200 */
.L_x_14682:
        /* <DEDUP_REMOVED lines=10> */
.L_x_14685:
[----:B------:R-:W-:Y:S05]  /*3850*/  BSYNC.RECONVERGENT B3 ;  /* 0x0000000000037941 */ /* 0x000fea0003800200 */
.L_x_14684:
        /* <DEDUP_REMOVED lines=10> */
.L_x_14687:
[----:B------:R-:W-:Y:S05]  /*3900*/  BSYNC.RECONVERGENT B3 ;  /* 0x0000000000037941 */ /* 0x000fea0003800200 */
.L_x_14686:
[----:B------:R-:W-:Y:S05]  /*3910*/  @!P2 BRA `(.L_x_14673) ;  /* 0x000000080030a947 */ /* 0x000fea0003800000 */
[----:B------:R-:W-:-:S05]  /*3920*/  FMUL.FTZ R2, R135, UR12 ;  /* 0x0000000c87027c20 */ /* 0x000fca0008410000 */
[----:B------:R-:W-:-:S04]  /*3930*/  F2FP.F16.F32.PACK_AB R2, RZ, R2 ;  /* 0x00000002ff02723e */ /* 0x000fc800000000ff */
[----:B------:R-:W-:Y:S01]  /*3940*/  PRMT R175, R175, 0x5410, R2 ;  /* 0x00005410afaf7816 */ /* 0x000fe20000000002 */
[----:B------:R-:W-:Y:S06]  /*3950*/  BRA `(.L_x_14673) ;  /* 0x0000000800207947 */ /* 0x000fec0003800000 */
.L_x_14657:
[----:B------:R-:W-:Y:S02]  /*3960*/  MOV R184, UR14 ;  /* 0x0000000e00b87c02 */ /* 0x000fe40008000f00 */
[----:B------:R-:W-:Y:S02]  /*3970*/  MOV R185, UR15 ;  /* 0x0000000f00b97c02 */ /* 0x000fe40008000f00 */
[----:B------:R-:W-:-:S04]  /*3980*/  ISETP.NE.U32.AND P0, PT, R184, RZ, PT ;  /* 0x000000ffb800720c */ /* 0x000fc80003f05070 */
[----:B------:R-:W-:-:S13]  /*3990*/  ISETP.NE.AND.EX P0, PT, R185, RZ, PT, P0 ;  /* 0x000000ffb900720c */ /* 0x000fda0003f05300 */
[----:B------:R-:W-:Y:S05]  /*39a0*/  @P0 BRA `(.L_x_14688) ;  /* 0x0000000400080947 */ /* 0x000fea0003800000 */
[----:B------:R-:W-:Y:S01]  /*39b0*/  @P1 FFMA.FTZ R3, R0, R179, R178 ;  /* 0x000000b300031223 */ /* 0x000fe200000100b2 */
[----:B-----5:R-:W-:Y:S01]  /*39c0*/  MOV R2, R136 ;  /* 0x0000008800027202 */ /* 0x020fe20000000f00 */
[----:B------:R-:W0:Y:S01]  /*39d0*/  @P2 LDC R181, c[0x0][0x40c] ;  /* 0x00010300ffb52b82 */ /* 0x000e220000000800 */
[----:B------:R-:W-:Y:S01]  /*39e0*/  MOV R180, R137 ;  /* 0x0000008900b47202 */ /* 0x000fe20000000f00 */
[----:B------:R-:W-:-:S04]  /*39f0*/  @P1 FADD.FTZ R3, R232, -R3 ;  /* 0x80000003e8031221 */ /* 0x000fc80000010000 */
[----:B------:R-:W-:Y:S01]  /*3a00*/  @P1 FFMA.FTZ R2, R4, R3, R136 ;  /* 0x0000000304021223 */ /* 0x000fe20000010088 */
[----:B------:R-:W-:-:S04]  /*3a10*/  @P1 FFMA.FTZ R3, R14, R179, R178 ;  /* 0x000000b30e031223 */ /* 0x000fc800000100b2 */
[----:B------:R-:W-:-:S04]  /*3a20*/  @P1 FADD.FTZ R3, R240, -R3 ;  /* 0x80000003f0031221 */ /* 0x000fc80000010000 */
[----:B------:R-:W-:Y:S02]  /*3a30*/  @P1 FFMA.FTZ R180, R4, R3, R137 ;  /* 0x0000000304b41223 */ /* 0x000fe40000010089 */
[----:B------:R-:W1:Y:S02]  /*3a40*/  @P2 LDC R3, c[0x0][0x40c] ;  /* 0x00010300ff032b82 */ /* 0x000e640000000800 */
[----:B0-----:R-:W-:Y:S01]  /*3a50*/  @P2 FMUL.FTZ R180, R180, R181 ;  /* 0x000000b5b4b42220 */ /* 0x001fe20000410000 */
[----:B------:R-:W-:-:S04]  /*3a60*/  @P1 FFMA.FTZ R181, R22, R179, R178 ;  /* 0x000000b316b51223 */ /* 0x000fc800000100b2 */
[----:B------:R-:W-:Y:S01]  /*3a70*/  @P1 FADD.FTZ R181, R236, -R181 ;  /* 0x800000b5ecb51221 */ /* 0x000fe20000010000 */
[----:B-1----:R-:W-:Y:S01]  /*3a80*/  @P2 FMUL.FTZ R3, R2, R3 ;  /* 0x0000000302032220 */ /* 0x002fe20000410000 */
[----:B------:R-:W-:Y:S02]  /*3a90*/  MOV R2, R138 ;  /* 0x0000008a00027202 */ /* 0x000fe40000000f00 */
[----:B------:R-:W-:Y:S01]  /*3aa0*/  @P1 FFMA.FTZ R2, R4, R181, R138 ;  /* 0x000000b504021223 */ /* 0x000fe2000001008a */
[----:B------:R-:W-:Y:S01]  /*3ab0*/  @P2 F2FP.F16.F32.PACK_AB R181, RZ, R180 ;  /* 0x000000b4ffb5223e */ /* 0x000fe200000000ff */
[----:B------:R-:W-:Y:S01]  /*3ac0*/  @P1 FFMA.FTZ R180, R23, R179, R178 ;  /* 0x000000b317b41223 */ /* 0x000fe200000100b2 */
[----:B------:R-:W-:-:S03]  /*3ad0*/  @P2 F2FP.F16.F32.PACK_AB R3, RZ, R3 ;  /* 0x00000003ff03223e */ /* 0x000fc600000000ff */
[----:B------:R-:W-:Y:S01]  /*3ae0*/  @P1 FADD.FTZ R182, R231, -R180 ;  /* 0x800000b4e7b61221 */ /* 0x000fe20000010000 */
[----:B------:R-:W-:Y:S02]  /*3af0*/  @P2 PRMT R172, R3, 0x7610, R172 ;  /* 0x0000761003ac2816 */ /* 0x000fe400000000ac */
[----:B------:R-:W0:Y:S01]  /*3b00*/  @P2 LDC R3, c[0x0][0x40c] ;  /* 0x00010300ff032b82 */ /* 0x000e220000000800 */
[----:B------:R-:W-:Y:S01]  /*3b10*/  MOV R180, R139 ;  /* 0x0000008b00b47202 */ /* 0x000fe20000000f00 */
[----:B------:R-:W-:Y:S01]  /*3b20*/  @P1 FFMA.FTZ R180, R4, R182, R139 ;  /* 0x000000b604b41223 */ /* 0x000fe2000001008b */
[----:B------:R-:W-:Y:S01]  /*3b30*/  @P2 PRMT R172, R172, 0x5410, R181 ;  /* 0x00005410acac2816 */ /* 0x000fe200000000b5 */
[----:B------:R-:W-:-:S04]  /*3b40*/  @P1 FFMA.FTZ R182, R192, R179, R178 ;  /* 0x000000b3c0b61223 */ /* 0x000fc800000100b2 */
[----:B------:R-:W1:Y:S01]  /*3b50*/  @P2 LDC R181, c[0x0][0x40c] ;  /* 0x00010300ffb52b82 */ /* 0x000e620000000800 */
[----:B------:R-:W-:Y:S01]  /*3b60*/  @P1 FADD.FTZ R182, R217, -R182 ;  /* 0x800000b6d9b61221 */ /* 0x000fe20000010000 */
[----:B0-----:R-:W-:-:S05]  /*3b70*/  @P2 FMUL.FTZ R2, R2, R3 ;  /* 0x0000000302022220 */ /* 0x001fca0000410000 */
[----:B------:R-:W-:Y:S01]  /*3b80*/  @P2 F2FP.F16.F32.PACK_AB R2, RZ, R2 ;  /* 0x00000002ff02223e */ /* 0x000fe200000000ff */
[----:B-1----:R-:W-:Y:S01]  /*3b90*/  @P2 FMUL.FTZ R3, R180, R181 ;  /* 0x000000b5b4032220 */ /* 0x002fe20000410000 */
[----:B------:R-:W-:Y:S02]  /*3ba0*/  @P1 FFMA.FTZ R180, R190, R179, R178 ;  /* 0x000000b3beb41223 */ /* 0x000fe400000100b2 */
[----:B------:R-:W-:Y:S02]  /*3bb0*/  @P2 PRMT R173, R2, 0x7610, R173 ;  /* 0x0000761002ad2816 */ /* 0x000fe400000000ad */
[----:B------:R-:W-:Y:S01]  /*3bc0*/  @P1 FADD.FTZ R181, R227, -R180 ;  /* 0x800000b4e3b51221 */ /* 0x000fe20000010000 */
[----:B------:R-:W-:Y:S02]  /*3bd0*/  MOV R180, R140 ;  /* 0x0000008c00b47202 */ /* 0x000fe40000000f00 */
[----:B------:R-:W-:Y:S01]  /*3be0*/  @P2 F2FP.F16.F32.PACK_AB R3, RZ, R3 ;  /* 0x00000003ff03223e */ /* 0x000fe200000000ff */
[----:B------:R-:W-:-:S02]  /*3bf0*/  @P1 FFMA.FTZ R180, R4, R181, R140 ;  /* 0x000000b504b41223 */ /* 0x000fc4000001008c */
[----:B------:R-:W0:Y:S01]  /*3c00*/  @P2 LDC R181, c[0x0][0x40c] ;  /* 0x00010300ffb52b82 */ /* 0x000e220000000800 */
[----:B------:R-:W-:Y:S01]  /*3c10*/  @P2 PRMT R173, R173, 0x5410, R3 ;  /* 0x00005410adad2816 */ /* 0x000fe20000000003 */
[----:B0-----:R-:W-:Y:S01]  /*3c20*/  @P2 FMUL.FTZ R180, R180, R181 ;  /* 0x000000b5b4b42220 */ /* 0x001fe20000410000 */
[----:B------:R-:W-:Y:S01]  /*3c30*/  MOV R181, R141 ;  /* 0x0000008d00b57202 */ /* 0x000fe20000000f00 */
[----:B------:R-:W-:-:S04]  /*3c40*/  @P1 FFMA.FTZ R181, R4, R182, R141 ;  /* 0x000000b604b51223 */ /* 0x000fc8000001008d */
[----:B------:R-:W0:Y:S01]  /*3c50*/  @P2 LDC R182, c[0x0][0x40c] ;  /* 0x00010300ffb62b82 */ /* 0x000e220000000800 */
[----:B------:R-:W-:-:S04]  /*3c60*/  @P2 F2FP.F16.F32.PACK_AB R180, RZ, R180 ;  /* 0x000000b4ffb4223e */ /* 0x000fc800000000ff */
[----:B------:R-:W-:Y:S01]  /*3c70*/  @P2 PRMT R174, R180, 0x7610, R174 ;  /* 0x00007610b4ae2816 */ /* 0x000fe200000000ae */
[----:B0-----:R-:W-:Y:S01]  /*3c80*/  @P2 FMUL.FTZ R181, R181, R182 ;  /* 0x000000b6b5b52220 */ /* 0x001fe20000410000 */
[----:B------:R-:W-:-:S04]  /*3c90*/  @P1 FFMA.FTZ R182, R198, R179, R178 ;  /* 0x000000b3c6b61223 */ /* 0x000fc800000100b2 */
[----:B------:R-:W-:Y:S01]  /*3ca0*/  @P1 FADD.FTZ R183, R199, -R182 ;  /* 0x800000b6c7b71221 */ /* 0x000fe20000010000 */
[----:B------:R-:W-:Y:S02]  /*3cb0*/  MOV R182, R142 ;  /* 0x0000008e00b67202 */ /* 0x000fe40000000f00 */
[----:B------:R-:W-:Y:S01]  /*3cc0*/  @P2 F2FP.F16.F32.PACK_AB R181, RZ, R181 ;  /* 0x000000b5ffb5223e */ /* 0x000fe200000000ff */
[----:B------:R-:W-:Y:S02]  /*3cd0*/  @P1 FFMA.FTZ R182, R4, R183, R142 ;  /* 0x000000b704b61223 */ /* 0x000fe4000001008e */
[----:B------:R-:W0:Y:S01]  /*3ce0*/  @P2 LDC R183, c[0x0][0x40c] ;  /* 0x00010300ffb72b82 */ /* 0x000e220000000800 */
[----:B------:R-:W-:Y:S01]  /*3cf0*/  @P2 PRMT R174, R174, 0x5410, R181 ;  /* 0x00005410aeae2816 */ /* 0x000fe200000000b5 */
[----:B0-----:R-:W-:-:S05]  /*3d00*/  @P2 FMUL.FTZ R182, R182, R183 ;  /* 0x000000b7b6b62220 */ /* 0x001fca0000410000 */
[----:B------:R-:W-:-:S04]  /*3d10*/  @P2 F2FP.F16.F32.PACK_AB R182, RZ, R182 ;  /* 0x000000b6ffb6223e */ /* 0x000fc800000000ff */
        /* <DEDUP_REMOVED lines=8> */
[----:B------:R-:W-:-:S04]  /*3da0*/  F2FP.F16.F32.PACK_AB R2, RZ, R2 ;  /* 0x00000002ff02723e */ /* 0x000fc800000000ff */
[----:B------:R-:W-:Y:S01]  /*3db0*/  PRMT R175, R175, 0x5410, R2 ;  /* 0x00005410afaf7816 */ /* 0x000fe20000000002 */
[----:B------:R-:W-:Y:S06]  /*3dc0*/  BRA `(.L_x_14673) ;  /* 0x0000000400047947 */ /* 0x000fec0003800000 */
.L_x_14688:
[----:B------:R-:W2:Y:S01]  /*3dd0*/  LDL R3, [R1] ;  /* 0x0000000001037983 */ /* 0x000ea20000100800 */
[--C-:B------:R-:W-:Y:S01]  /*3de0*/  @P1 FFMA.FTZ R2, R247, R179, R178.reuse ;  /* 0x000000b3f7021223 */ /* 0x100fe200000100b2 */
[----:B-----5:R-:W-:Y:S01]  /*3df0*/  MOV R135, R143 ;  /* 0x0000008f00877202 */ /* 0x020fe20000000f00 */
[----:B------:R-:W0:Y:S01]  /*3e00*/  @P2 LDC R171, c[0x0][0x40c] ;  /* 0x00010300ffab2b82 */ /* 0x000e220000000800 */
[----:B------:R-:W-:Y:S01]  /*3e10*/  MOV R134, R142 ;  /* 0x0000008e00867202 */ /* 0x000fe20000000f00 */
[----:B------:R-:W-:Y:S01]  /*3e20*/  @P1 FFMA.FTZ R214, R192, R179, R178 ;  /* 0x000000b3c0d61223 */ /* 0x000fe200000100b2 */
[----:B------:R-:W-:Y:S02]  /*3e30*/  MOV R168, R136 ;  /* 0x0000008800a87202 */ /* 0x000fe40000000f00 */
[----:B------:R-:W-:Y:S01]  /*3e40*/  MOV R169, R137 ;  /* 0x0000008900a97202 */ /* 0x000fe20000000f00 */
[----:B------:R-:W-:Y:S01]  /*3e50*/  @P1 FADD.FTZ R214, R217, -R214 ;  /* 0x800000d6d9d61221 */ /* 0x000fe20000010000 */
[----:B------:R-:W-:Y:S01]  /*3e60*/  MOV R170, R138 ;  /* 0x0000008a00aa7202 */ /* 0x000fe20000000f00 */
[----:B------:R-:W1:Y:S08]  /*3e70*/  @P2 LDC R132, c[0x0][0x40c] ;  /* 0x00010300ff842b82 */ /* 0x000e700000000800 */
[----:B------:R-:W3:Y:S08]  /*3e80*/  @P2 LDC R181, c[0x0][0x40c] ;  /* 0x00010300ffb52b82 */ /* 0x000ef00000000800 */
[----:B------:R-:W4:Y:S08]  /*3e90*/  @P2 LDC R186, c[0x0][0x40c] ;  /* 0x00010300ffba2b82 */ /* 0x000f300000000800 */
[----:B------:R-:W0:Y:S08]  /*3ea0*/  @P2 LDC R133, c[0x0][0x40c] ;  /* 0x00010300ff852b82 */ /* 0x000e300000000800 */
[----:B------:R-:W1:Y:S01]  /*3eb0*/  @P2 LDC R182, c[0x0][0x40c] ;  /* 0x00010300ffb62b82 */ /* 0x000e620000000800 */
[----:B--2---:R-:W-:-:S04]  /*3ec0*/  @P1 FADD.FTZ R2, R3, -R2 ;  /* 0x8000000203021221 */ /* 0x004fc80000010000 */
[----:B------:R-:W-:Y:S01]  /*3ed0*/  @P1 FFMA.FTZ R135, R4, R2, R143 ;  /* 0x0000000204871223 */ /* 0x000fe2000001008f */
[----:B------:R-:W-:-:S03]  /*3ee0*/  @P1 FFMA.FTZ R2, R198, R179, R178 ;  /* 0x000000b3c6021223 */ /* 0x000fc600000100b2 */
[----:B-1----:R-:W-:Y:S01]  /*3ef0*/  @P2 FMUL.FTZ R182, R135, R182 ;  /* 0x000000b687b62220 */ /* 0x002fe20000410000 */
[----:B------:R-:W-:-:S04]  /*3f00*/  @P1 FADD.FTZ R3, R199, -R2 ;  /* 0x80000002c7031221 */ /* 0x000fc80000010000 */
[----:B------:R-:W-:Y:S01]  /*3f10*/  @P1 FFMA.FTZ R134, R4, R3, R142 ;  /* 0x0000000304861223 */ /* 0x000fe2000001008e */
[----:B------:R-:W-:Y:S01]  /*3f20*/  @P1 FFMA.FTZ R3, R0, R179, R178 ;  /* 0x000000b300031223 */ /* 0x000fe200000100b2 */
[----:B------:R-:W-:Y:S02]  /*3f30*/  @P2 F2FP.F16.F32.PACK_AB R182, RZ, R182 ;  /* 0x000000b6ffb6223e */ /* 0x000fe400000000ff */
[----:B0-----:R-:W-:Y:S01]  /*3f40*/  @P2 FMUL.FTZ R133, R134, R133 ;  /* 0x0000008586852220 */ /* 0x001fe20000410000 */
[----:B------:R-:W-:-:S04]  /*3f50*/  @P1 FADD.FTZ R3, R232, -R3 ;  /* 0x80000003e8031221 */ /* 0x000fc80000010000 */
[----:B------:R-:W-:Y:S01]  /*3f60*/  @P1 FFMA.FTZ R168, R4, R3, R136 ;  /* 0x0000000304a81223 */ /* 0x000fe20000010088 */
[--C-:B------:R-:W-:Y:S01]  /*3f70*/  @P1 FFMA.FTZ R3, R14, R179, R178.reuse ;  /* 0x000000b30e031223 */ /* 0x100fe200000100b2 */
[----:B------:R-:W-:Y:S02]  /*3f80*/  @P2 F2FP.F16.F32.PACK_AB R133, RZ, R133 ;  /* 0x00000085ff85223e */ /* 0x000fe400000000ff */
[----:B------:R-:W-:Y:S01]  /*3f90*/  @P2 FMUL.FTZ R2, R168, R171 ;  /* 0x000000aba8022220 */ /* 0x000fe20000410000 */
[----:B------:R-:W-:Y:S01]  /*3fa0*/  @P1 FADD.FTZ R3, R240, -R3 ;  /* 0x80000003f0031221 */ /* 0x000fe20000010000 */
[--C-:B------:R-:W-:Y:S01]  /*3fb0*/  @P1 FFMA.FTZ R171, R22, R179, R178.reuse ;  /* 0x000000b316ab1223 */ /* 0x100fe200000100b2 */
[----:B------:R-:W-:Y:S02]  /*3fc0*/  @P2 PRMT R175, R133, 0x7610, R175 ;  /* 0x0000761085af2816 */ /* 0x000fe400000000af */
[----:B------:R-:W-:Y:S01]  /*3fd0*/  @P1 FFMA.FTZ R169, R4, R3, R137 ;  /* 0x0000000304a91223 */ /* 0x000fe20000010089 */
[----:B------:R-:W-:Y:S01]  /*3fe0*/  @P1 FADD.FTZ R171, R236, -R171 ;  /* 0x800000abecab1221 */ /* 0x000fe20000010000 */
[----:B------:R-:W-:Y:S01]  /*3ff0*/  MOV R133, R141 ;  /* 0x0000008d00857202 */ /* 0x000fe20000000f00 */
[C---:B------:R-:W-:Y:S01]  /*4000*/  @P1 FFMA.FTZ R133, R4.reuse, R214, R141 ;  /* 0x000000d604851223 */ /* 0x040fe2000001008d */
[----:B------:R-:W-:Y:S01]  /*4010*/  @P2 FMUL.FTZ R3, R169, R132 ;  /* 0x00000084a9032220 */ /* 0x000fe20000410000 */
[----:B------:R-:W-:Y:S01]  /*4020*/  @P1 FFMA.FTZ R132, R23, R179, R178 ;  /* 0x000000b317841223 */ /* 0x000fe200000100b2 */
[----:B------:R-:W-:Y:S01]  /*4030*/  @P1 FFMA.FTZ R170, R4, R171, R138 ;  /* 0x000000ab04aa1223 */ /* 0x000fe2000001008a */
[----:B------:R-:W-:-:S02]  /*4040*/  MOV R171, R139 ;  /* 0x0000008b00ab7202 */ /* 0x000fc40000000f00 */
[----:B------:R-:W-:Y:S01]  /*4050*/  @P1 FADD.FTZ R132, R231, -R132 ;  /* 0x80000084e7841221 */ /* 0x000fe20000010000 */
[----:B---3--:R-:W-:Y:S01]  /*4060*/  @P2 FMUL.FTZ R180, R170, R181 ;  /* 0x000000b5aab42220 */ /* 0x008fe20000410000 */
[----:B------:R-:W-:Y:S02]  /*4070*/  @P2 PRMT R175, R175, 0x5410, R182 ;  /* 0x00005410afaf2816 */ /* 0x000fe400000000b6 */
[----:B------:R-:W-:Y:S01]  /*4080*/  @P1 FFMA.FTZ R171, R4, R132, R139 ;  /* 0x0000008404ab1223 */ /* 0x000fe2000001008b */
[----:B------:R-:W-:Y:S01]  /*4090*/  @P1 FFMA.FTZ R132, R190, R179, R178 ;  /* 0x000000b3be841223 */ /* 0x000fe200000100b2 */
[----:B------:R-:W-:Y:S02]  /*40a0*/  @P2 F2FP.F16.F32.PACK_AB R2, RZ, R2 ;  /* 0x00000002ff02223e */ /* 0x000fe400000000ff */
[----:B----4-:R-:W-:Y:S01]  /*40b0*/  @P2 FMUL.FTZ R181, R171, R186 ;  /* 0x000000baabb52220 */ /* 0x010fe20000410000 */
[----:B------:R-:W-:Y:S01]  /*40c0*/  @P1 FADD.FTZ R183, R227, -R132 ;  /* 0x80000084e3b71221 */ /* 0x000fe20000010000 */
[----:B------:R-:W-:Y:S01]  /*40d0*/  MOV R132, R140 ;  /* 0x0000008c00847202 */ /* 0x000fe20000000f00 */
[----:B------:R-:W0:Y:S01]  /*40e0*/  @P2 LDC R186, c[0x0][0x40c] ;  /* 0x00010300ffba2b82 */ /* 0x000e220000000800 */
[----:B------:R-:W-:Y:S01]  /*40f0*/  @P2 F2FP.F16.F32.PACK_AB R180, RZ, R180 ;  /* 0x000000b4ffb4223e */ /* 0x000fe200000000ff */
[----:B------:R-:W-:Y:S01]  /*4100*/  @P1 FFMA.FTZ R132, R4, R183, R140 ;  /* 0x000000b704841223 */ /* 0x000fe2000001008c */
[----:B------:R-:W-:-:S02]  /*4110*/  @P2 F2FP.F16.F32.PACK_AB R3, RZ, R3 ;  /* 0x00000003ff03223e */ /* 0x000fc400000000ff */
[----:B------:R-:W-:Y:S02]  /*4120*/  @P2 F2FP.F16.F32.PACK_AB R181, RZ, R181 ;  /* 0x000000b5ffb5223e */ /* 0x000fe400000000ff */
[----:B------:R-:W-:Y:S01]  /*4130*/  @P2 PRMT R172, R2, 0x7610, R172 ;  /* 0x0000761002ac2816 */ /* 0x000fe200000000ac */
[----:B------:R-:W1:Y:S01]  /*4140*/  @P2 LDC R183, c[0x0][0x40c] ;  /* 0x00010300ffb72b82 */ /* 0x000e620000000800 */
[----:B------:R-:W-:Y:S02]  /*4150*/  @P2 PRMT R173, R180, 0x7610, R173 ;  /* 0x00007610b4ad2816 */ /* 0x000fe400000000ad */
[----:B------:R-:W-:Y:S02]  /*4160*/  @P2 PRMT R172, R172, 0x5410, R3 ;  /* 0x00005410acac2816 */ /* 0x000fe40000000003 */
[----:B------:R-:W-:Y:S01]  /*4170*/  @P2 PRMT R173, R173, 0x5410, R181 ;  /* 0x00005410adad2816 */ /* 0x000fe200000000b5 */
[----:B-1----:R-:W-:Y:S01]  /*4180*/  @P2 FMUL.FTZ R182, R132, R183 ;  /* 0x000000b784b62220 */ /* 0x002fe20000410000 */
[----:B0-----:R-:W-:-:S04]  /*4190*/  @P2 FMUL.FTZ R183, R133, R186 ;  /* 0x000000ba85b72220 */ /* 0x001fc80000410000 */
[----:B------:R-:W-:Y:S02]  /*41a0*/  @P2 F2FP.F16.F32.PACK_AB R182, RZ, R182 ;  /* 0x000000b6ffb6223e */ /* 0x000fe400000000ff */
[----:B------:R-:W-:Y:S02]  /*41b0*/  @P2 F2FP.F16.F32.PACK_AB R183, RZ, R183 ;  /* 0x000000b7ffb7223e */ /* 0x000fe400000000ff */
[----:B------:R-:W-:-:S04]  /*41c0*/  @P2 PRMT R174, R182, 0x7610, R174 ;  /* 0x00007610b6ae2816 */ /* 0x000fc800000000ae */
[----:B------:R-:W-:-:S07]  /*41d0*/  @P2 PRMT R174, R174, 0x5410, R183 ;  /* 0x00005410aeae2816 */ /* 0x000fce00000000b7 */
.L_x_14673:
[----:B------:R-:W-:Y:S05]  /*41e0*/  BSYNC.RECONVERGENT B1 ;  /* 0x0000000000017941 */ /* 0x000fea0003800200 */
.L_x_14656:
        /* <DEDUP_REMOVED lines=11> */
.L_x_14655:
[----:B------:R-:W-:Y:S05]  /*42a0*/  BSYNC.RECONVERGENT B2 ;  /* 0x0000000000027941 */ /* 0x000fea0003800200 */
.L_x_14654:
        /* <DEDUP_REMOVED lines=13> */
[----:B------:R-:W0:Y:S01]  /*4380*/  @P2 LDC R132, c[0x0][0x40c] ;  /* 0x00010300ff842b82 */ /* 0x000e220000000800 */
[----:B------:R-:W-:Y:S01]  /*4390*/  MOV R168, R144 ;  /* 0x0000009000a87202 */ /* 0x000fe20000000f00 */
[----:B------:R-:W-:Y:S01]  /*43a0*/  @P1 FADD.FTZ R3, R243, -R2 ;  /* 0x80000002f3031221 */ /* 0x000fe20000010000 */
[----:B------:R-:W-:Y:S01]  /*43b0*/  @P1 FFMA.FTZ R2, R13, R179, R178 ;  /* 0x000000b30d021223 */ /* 0x000fe200000100b2 */
[----:B------:R-:W-:Y:S02]  /*43c0*/  MOV R170, R146 ;  /* 0x0000009200aa7202 */ /* 0x000fe40000000f00 */
[----:B------:R-:W-:Y:S01]  /*43d0*/  @P1 FFMA.FTZ R168, R4, R3, R144 ;  /* 0x0000000304a81223 */ /* 0x000fe20000010090 */
[----:B------:R-:W-:Y:S01]  /*43e0*/  @P1 FADD.FTZ R2, R239, -R2 ;  /* 0x80000002ef021221 */ /* 0x000fe20000010000 */
[----:B------:R-:W1:Y:S01]  /*43f0*/  @P2 LDC R133, c[0x0][0x40c] ;  /* 0x00010300ff852b82 */ /* 0x000e620000000800 */
[----:B------:R-:W-:-:S02]  /*4400*/  MOV R171, R147 ;  /* 0x0000009300ab7202 */ /* 0x000fc40000000f00 */
[----:B------:R-:W-:Y:S01]  /*4410*/  @P1 FFMA.FTZ R169, R4, R2, R145 ;  /* 0x0000000204a91223 */ /* 0x000fe20000010091 */
[----:B------:R-:W-:Y:S01]  /*4420*/  @P1 FFMA.FTZ R2, R17, R179, R178 ;  /* 0x000000b311021223 */ /* 0x000fe200000100b2 */
[----:B------:R-:W-:-:S03]  /*4430*/  MOV R134, R150 ;  /* 0x0000009600867202 */ /* 0x000fc60000000f00 */
[----:B------:R-:W-:Y:S01]  /*4440*/  @P1 FADD.FTZ R3, R235, -R2 ;  /* 0x80000002eb031221 */ /* 0x000fe20000010000 */
[----:B------:R-:W-:Y:S01]  /*4450*/  @P1 FFMA.FTZ R2, R200, R179, R178 ;  /* 0x000000b3c8021223 */ /* 0x000fe200000100b2 */
[----:B------:R-:W2:Y:S02]  /*4460*/  @P2 LDC R183, c[0x0][0x40c] ;  /* 0x00010300ffb72b82 */ /* 0x000ea40000000800 */
[----:B------:R-:W-:Y:S01]  /*4470*/  @P1 FFMA.FTZ R170, R4, R3, R146 ;  /* 0x0000000304aa1223 */ /* 0x000fe20000010092 */
[----:B------:R-:W-:Y:S01]  /*4480*/  @P1 FFMA.FTZ R3, R20, R179, R178 ;  /* 0x000000b314031223 */ /* 0x000fe200000100b2 */
[----:B------:R-:W-:Y:S01]  /*4490*/  @P1 FADD.FTZ R185, R201, -R2 ;  /* 0x80000002c9b91221 */ /* 0x000fe20000010000 */
[----:B0-----:R-:W-:Y:S02]  /*44a0*/  @P2 FMUL.FTZ R181, R169, R132 ;  /* 0x00000084a9b52220 */ /* 0x001fe40000410000 */
[----:B------:R-:W-:Y:S01]  /*44b0*/  @P1 FADD.FTZ R3, R230, -R3 ;  /* 0x80000003e6031221 */ /* 0x000fe20000010000 */
[----:B------:R-:W-:Y:S01]  /*44c0*/  MOV R132, R148 ;  /* 0x0000009400847202 */ /* 0x000fe20000000f00 */
[----:B------:R-:W0:Y:S01]  /*44d0*/  @P2 LDC R135, c[0x0][0x40c] ;  /* 0x00010300ff872b82 */ /* 0x000e220000000800 */
[C---:B------:R-:W-:Y:S01]  /*44e0*/  @P1 FFMA.FTZ R134, R4.reuse, R185, R150 ;  /* 0x000000b904861223 */ /* 0x040fe20000010096 */
[----:B------:R-:W-:Y:S01]  /*44f0*/  @P1 FFMA.FTZ R171, R4, R3, R147 ;  /* 0x0000000304ab1223 */ /* 0x000fe20000010093 */
[----:B------:R-:W-:Y:S01]  /*4500*/  @P1 FFMA.FTZ R3, R189, R179, R178 ;  /* 0x000000b3bd031223 */ /* 0x000fe200000100b2 */
[----:B------:R-:W-:Y:S01]  /*4510*/  @P2 F2FP.F16.F32.PACK_AB R181, RZ, R181 ;  /* 0x000000b5ffb5223e */ /* 0x000fe200000000ff */
[----:B-1----:R-:W-:Y:S01]  /*4520*/  @P2 FMUL.FTZ R180, R168, R133 ;  /* 0x00000085a8b42220 */ /* 0x002fe20000410000 */
[----:B------:R-:W-:Y:S01]  /*4530*/  MOV R133, R149 ;  /* 0x0000009500857202 */ /* 0x000fe20000000f00 */
[----:B------:R-:W-:Y:S01]  /*4540*/  @P1 FADD.FTZ R3, R226, -R3 ;  /* 0x80000003e2031221 */ /* 0x000fe20000010000 */
[----:B------:R-:W1:Y:S02]  /*4550*/  @P2 LDC R182, c[0x0][0x40c] ;  /* 0x00010300ffb62b82 */ /* 0x000e640000000800 */
[----:B------:R-:W-:Y:S01]  /*4560*/  @P2 F2FP.F16.F32.PACK_AB R180, RZ, R180 ;  /* 0x000000b4ffb4223e */ /* 0x000fe200000000ff */
[----:B------:R-:W-:Y:S01]  /*4570*/  @P1 FFMA.FTZ R132, R4, R3, R148 ;  /* 0x0000000304841223 */ /* 0x000fe20000010094 */
[----:B------:R-:W-:-:S02]  /*4580*/  @P1 FFMA.FTZ R3, R193, R179, R178 ;  /* 0x000000b3c1031223 */ /* 0x000fc400000100b2 */
[----:B------:R-:W-:Y:S02]  /*4590*/  @P2 PRMT R172, R180, 0x7610, R172 ;  /* 0x00007610b4ac2816 */ /* 0x000fe400000000ac */
[----:B------:R-:W-:Y:S01]  /*45a0*/  @P1 FADD.FTZ R3, R222, -R3 ;  /* 0x80000003de031221 */ /* 0x000fe20000010000 */
[----:B------:R-:W3:Y:S01]  /*45b0*/  @P2 LDC R2, c[0x0][0x40c] ;  /* 0x00010300ff022b82 */ /* 0x000ee20000000800 */
[----:B------:R-:W-:Y:S01]  /*45c0*/  @P2 PRMT R172, R172, 0x5410, R181 ;  /* 0x00005410acac2816 */ /* 0x000fe200000000b5 */
[----:B------:R-:W-:Y:S01]  /*45d0*/  @P1 FFMA.FTZ R181, R246, R179, R178 ;  /* 0x000000b3f6b51223 */ /* 0x000fe200000100b2 */
[----:B------:R-:W-:Y:S01]  /*45e0*/  @P1 FFMA.FTZ R133, R4, R3, R149 ;  /* 0x0000000304851223 */ /* 0x000fe20000010095 */
[----:B------:R-:W-:Y:S02]  /*45f0*/  MOV R180, R151 ;  /* 0x0000009700b47202 */ /* 0x000fe40000000f00 */
[----:B------:R-:W-:Y:S01]  /*4600*/  @P1 FADD.FTZ R184, R252, -R181 ;  /* 0x800000b5fcb81221 */ /* 0x000fe20000010000 */
[----:B--2---:R-:W-:Y:S01]  /*4610*/  @P2 FMUL.FTZ R181, R170, R183 ;  /* 0x000000b7aab52220 */ /* 0x004fe20000410000 */
[----:B------:R-:W2:Y:S01]  /*4620*/  @P2 LDC R3, c[0x0][0x40c] ;  /* 0x00010300ff032b82 */ /* 0x000ea20000000800 */
[----:B0-----:R-:W-:Y:S01]  /*4630*/  @P2 FMUL.FTZ R135, R132, R135 ;  /* 0x0000008784872220 */ /* 0x001fe20000410000 */
[----:B------:R-:W-:-:S02]  /*4640*/  @P1 FFMA.FTZ R180, R4, R184, R151 ;  /* 0x000000b804b41223 */ /* 0x000fc40000010097 */
[----:B------:R-:W-:Y:S02]  /*4650*/  @P2 F2FP.F16.F32.PACK_AB R181, RZ, R181 ;  /* 0x000000b5ffb5223e */ /* 0x000fe400000000ff */
[----:B------:R-:W-:Y:S01]  /*4660*/  @P2 F2FP.F16.F32.PACK_AB R135, RZ, R135 ;  /* 0x00000087ff87223e */ /* 0x000fe200000000ff */
[----:B-1----:R-:W-:Y:S01]  /*4670*/  @P2 FMUL.FTZ R182, R171, R182 ;  /* 0x000000b6abb62220 */ /* 0x002fe20000410000 */
[----:B------:R-:W-:Y:S02]  /*4680*/  @P2 PRMT R173, R181, 0x7610, R173 ;  /* 0x00007610b5ad2816 */ /* 0x000fe400000000ad */
[----:B------:R-:W-:Y:S02]  /*4690*/  @P2 PRMT R174, R135, 0x7610, R174 ;  /* 0x0000761087ae2816 */ /* 0x000fe400000000ae */
[----:B------:R-:W-:Y:S02]  /*46a0*/  @P2 F2FP.F16.F32.PACK_AB R182, RZ, R182 ;  /* 0x000000b6ffb6223e */ /* 0x000fe400000000ff */
[----:B------:R-:W-:Y:S01]  /*46b0*/  MOV R135, R180 ;  /* 0x000000b400877202 */ /* 0x000fe20000000f00 */
[----:B---3--:R-:W-:Y:S01]  /*46c0*/  @P2 FMUL.FTZ R2, R133, R2 ;  /* 0x0000000285022220 */ /* 0x008fe20000410000 */
[----:B------:R-:W-:-:S04]  /*46d0*/  @P2 PRMT R173, R173, 0x5410, R182 ;  /* 0x00005410adad2816 */ /* 0x000fc800000000b6 */
        /* <DEDUP_REMOVED lines=10> */
.L_x_14693:
[----:B------:R-:W1:Y:S01]  /*4780*/  @P2 LDC R181, c[0x0][0x40c] ;  /* 0x00010300ffb52b82 */ /* 0x000e620000000800 */
[-CC-:B0-----:R-:W-:Y:S01]  /*4790*/  @P1 FFMA.FTZ R2, R10, R179.reuse, R178.reuse ;  /* 0x000000b30a021223 */ /* 0x181fe200000100b2 */
[----:B------:R-:W-:-:S03]  /*47a0*/  @P1 FFMA.FTZ R180, R13, R179, R178 ;  /* 0x000000b30db41223 */ /* 0x000fc600000100b2 */
[----:B------:R-:W-:Y:S01]  /*47b0*/  @P1 FADD.FTZ R3, R243, -R2 ;  /* 0x80000002f3031221 */ /* 0x000fe20000010000 */
[----:B-----5:R-:W-:Y:S02]  /*47c0*/  MOV R2, R144 ;  /* 0x0000009000027202 */ /* 0x020fe40000000f00 */
[----:B------:R-:W0:Y:S01]  /*47d0*/  @P2 LDC R183, c[0x0][0x40c] ;  /* 0x00010300ffb72b82 */ /* 0x000e220000000800 */
[----:B------:R-:W-:Y:S01]  /*47e0*/  @P1 FFMA.FTZ R2, R4, R3, R144 ;  /* 0x0000000304021223 */ /* 0x000fe20000010090 */
[----:B------:R-:W-:Y:S01]  /*47f0*/  @P1 FADD.FTZ R3, R239, -R180 ;  /* 0x800000b4ef031221 */ /* 0x000fe20000010000 */
[----:B------:R-:W-:-:S03]  /*4800*/  MOV R180, R145 ;  /* 0x0000009100b47202 */ /* 0x000fc60000000f00 */
[----:B------:R-:W-:Y:S01]  /*4810*/  @P1 FFMA.FTZ R180, R4, R3, R145 ;  /* 0x0000000304b41223 */ /* 0x000fe20000010091 */
[----:B-1----:R-:W-:Y:S01]  /*4820*/  @P2 FMUL.FTZ R3, R2, R181 ;  /* 0x000000b502032220 */ /* 0x002fe20000410000 */
[----:B------:R-:W-:Y:S02]  /*4830*/  @P1 FFMA.FTZ R2, R17, R179, R178 ;  /* 0x000000b311021223 */ /* 0x000fe400000100b2 */
[----:B0-----:R-:W-:Y:S02]  /*4840*/  @P2 FMUL.FTZ R181, R180, R183 ;  /* 0x000000b7b4b52220 */ /* 0x001fe40000410000 */
[----:B------:R-:W-:Y:S01]  /*4850*/  @P2 F2FP.F16.F32.PACK_AB R180, RZ, R3 ;  /* 0x00000003ffb4223e */ /* 0x000fe200000000ff */
[----:B------:R-:W-:Y:S01]  /*4860*/  @P1 FADD.FTZ R183, R235, -R2 ;  /* 0x80000002ebb71221 */ /* 0x000fe20000010000 */
[----:B------:R-:W-:Y:S01]  /*4870*/  @P1 FFMA.FTZ R3, R20, R179, R178 ;  /* 0x000000b314031223 */ /* 0x000fe200000100b2 */
[----:B------:R-:W-:Y:S02]  /*4880*/  MOV R2, R146 ;  /* 0x0000009200027202 */ /* 0x000fe40000000f00 */
[----:B------:R-:W-:Y:S01]  /*4890*/  @P2 F2FP.F16.F32.PACK_AB R182, RZ, R181 ;  /* 0x000000b5ffb6223e */ /* 0x000fe200000000ff */
[----:B------:R-:W-:Y:S01]  /*48a0*/  @P1 FFMA.FTZ R2, R4, R183, R146 ;  /* 0x000000b704021223 */ /* 0x000fe20000010092 */
[----:B------:R-:W0:Y:S01]  /*48b0*/  @P2 LDC R181, c[0x0][0x40c] ;  /* 0x00010300ffb52b82 */ /* 0x000e220000000800 */
[----:B------:R-:W-:Y:S01]  /*48c0*/  @P2 PRMT R172, R180, 0x7610, R172 ;  /* 0x00007610b4ac2816 */ /* 0x000fe200000000ac */
[----:B------:R-:W-:Y:S01]  /*48d0*/  @P1 FADD.FTZ R183, R230, -R3 ;  /* 0x80000003e6b71221 */ /* 0x000fe20000010000 */
[----:B------:R-:W-:-:S02]  /*48e0*/  MOV R3, R147 ;  /* 0x0000009300037202 */ /* 0x000fc40000000f00 */
[----:B------:R-:W-:Y:S01]  /*48f0*/  @P2 PRMT R172, R172, 0x5410, R182 ;  /* 0x00005410acac2816 */ /* 0x000fe200000000b6 */
[----:B------:R-:W-:Y:S01]  /*4900*/  @P1 FFMA.FTZ R3, R4, R183, R147 ;  /* 0x000000b704031223 */ /* 0x000fe20000010093 */
[----:B------:R-:W-:Y:S01]  /*4910*/  @P1 FFMA.FTZ R183, R189, R179, R178 ;  /* 0x000000b3bdb71223 */ /* 0x000fe200000100b2 */
[----:B------:R-:W1:Y:S01]  /*4920*/  @P2 LDC R182, c[0x0][0x40c] ;  /* 0x00010300ffb62b82 */ /* 0x000e620000000800 */
[----:B------:R-:W-:Y:S02]  /*4930*/  MOV R180, R148 ;  /* 0x0000009400b47202 */ /* 0x000fe40000000f00 */
[----:B------:R-:W-:-:S04]  /*4940*/  @P1 FADD.FTZ R183, R226, -R183 ;  /* 0x800000b7e2b71221 */ /* 0x000fc80000010000 */
        /* <DEDUP_REMOVED lines=8> */
[----:B------:R-:W-:Y:S02]  /*49d0*/  @P2 F2FP.F16.F32.PACK_AB R2, RZ, R2 ;  /* 0x00000002ff02223e */ /* 0x000fe400000000ff */
[----:B------:R-:W-:Y:S02]  /*49e0*/  @P2 F2FP.F16.F32.PACK_AB R3, RZ, R3 ;  /* 0x00000003ff03223e */ /* 0x000fe400000000ff */
[----:B------:R-:W-:-:S03]  /*49f0*/  @P2 PRMT R173, R2, 0x7610, R173 ;  /* 0x0000761002ad2816 */ /* 0x000fc600000000ad */
[----:B------:R-:W1:Y:S01]  /*4a00*/  @P2 LDC R183, c[0x0][0x40c] ;  /* 0x00010300ffb72b82 */ /* 0x000e620000000800 */
[----:B------:R-:W-:Y:S01]  /*4a10*/  @P2 PRMT R173, R173, 0x5410, R3 ;  /* 0x00005410adad2816 */ /* 0x000fe20000000003 */
[----:B0-----:R-:W-:Y:S01]  /*4a20*/  @P2 FMUL.FTZ R181, R181, R182 ;  /* 0x000000b6b5b52220 */ /* 0x001fe20000410000 */
[----:B------:R-:W-:-:S04]  /*4a30*/  @P1 FFMA.FTZ R182, R200, R179, R178 ;  /* 0x000000b3c8b61223 */ /* 0x000fc800000100b2 */
[----:B------:R-:W-:Y:S01]  /*4a40*/  @P2 F2FP.F16.F32.PACK_AB R181, RZ, R181 ;  /* 0x000000b5ffb5223e */ /* 0x000fe200000000ff */
[----:B-1----:R-:W-:Y:S01]  /*4a50*/  @P2 FMUL.FTZ R180, R180, R183 ;  /* 0x000000b7b4b42220 */ /* 0x002fe20000410000 */
[----:B------:R-:W-:Y:S01]  /*4a60*/  @P1 FADD.FTZ R183, R201, -R182 ;  /* 0x800000b6c9b71221 */ /* 0x000fe20000010000 */
[----:B------:R-:W-:-:S03]  /*4a70*/  MOV R182, R150 ;  /* 0x0000009600b67202 */ /* 0x000fc60000000f00 */
[----:B------:R-:W-:Y:S01]  /*4a80*/  @P1 FFMA.FTZ R182, R4, R183, R150 ;  /* 0x000000b704b61223 */ /* 0x000fe20000010096 */
[----:B------:R-:W-:Y:S01]  /*4a90*/  @P2 F2FP.F16.F32.PACK_AB R180, RZ, R180 ;  /* 0x000000b4ffb4223e */ /* 0x000fe200000000ff */
[----:B------:R-:W0:Y:S03]  /*4aa0*/  @P2 LDC R183, c[0x0][0x40c] ;  /* 0x00010300ffb72b82 */ /* 0x000e260000000800 */
[----:B------:R-:W-:-:S04]  /*4ab0*/  @P2 PRMT R174, R180, 0x7610, R174 ;  /* 0x00007610b4ae2816 */ /* 0x000fc800000000ae */
[----:B------:R-:W-:Y:S01]  /*4ac0*/  @P2 PRMT R174, R174, 0x5410, R181 ;  /* 0x00005410aeae2816 */ /* 0x000fe200000000b5 */
[----:B0-----:R-:W-:-:S05]  /*4ad0*/  @P2 FMUL.FTZ R182, R182, R183 ;  /* 0x000000b7b6b62220 */ /* 0x001fca0000410000 */
[----:B------:R-:W-:-:S04]  /*4ae0*/  @P2 F2FP.F16.F32.PACK_AB R182, RZ, R182 ;  /* 0x000000b6ffb6223e */ /* 0x000fc800000000ff */
[----:B------:R-:W-:Y:S01]  /*4af0*/  @P2 PRMT R175, R182, 0x7610, R175 ;  /* 0x00007610b6af2816 */ /* 0x000fe200000000af */
[----:B------:R-:W-:Y:S06]  /*4b00*/  @!P2 BRA `(.L_x_14694) ;  /* 0x0000000c0054a947 */ /* 0x000fec0003800000 */
[----:B------:R-:W-:Y:S01]  /*4b10*/  @P1 FFMA.FTZ R3, R246, R179, R178 ;  /* 0x000000b3f6031223 */ /* 0x000fe200000100b2 */
[----:B------:R-:W-:-:S03]  /*4b20*/  MOV R2, R151 ;  /* 0x0000009700027202 */ /* 0x000fc60000000f00 */
[----:B------:R-:W-:-:S04]  /*4b30*/  @P1 FADD.FTZ R3, R252, -R3 ;  /* 0x80000003fc031221 */ /* 0x000fc80000010000 */
[----:B------:R-:W-:-:S04]  /*4b40*/  @P1 FFMA.FTZ R2, R4, R3, R151 ;  /* 0x0000000304021223 */ /* 0x000fc80000010097 */
[----:B------:R-:W-:-:S05]  /*4b50*/  FMUL.FTZ R2, R2, UR12 ;  /* 0x0000000c02027c20 */ /* 0x000fca0008410000 */
[----:B------:R-:W-:-:S04]  /*4b60*/  F2FP.F16.F32.PACK_AB R2, RZ, R2 ;  /* 0x00000002ff02723e */ /* 0x000fc800000000ff */
[----:B------:R-:W-:Y:S01]  /*4b70*/  PRMT R175, R175, 0x5410, R2 ;  /* 0x00005410afaf7816 */ /* 0x000fe20000000002 */
[----:B------:R-:W-:Y:S06]  /*4b80*/  BRA `(.L_x_14694) ;  /* 0x0000000c00347947 */ /* 0x000fec0003800000 */
.L_x_14692:
[----:B------:R-:W-:-:S04]  /*4b90*/  UISETP.NE.U32.AND UP0, UPT, UR14, URZ, UPT ;  /* 0x000000ff0e00728c */ /* 0x000fc8000bf05070 */
[----:B------:R-:W-:-:S06]  /*4ba0*/  UISETP.NE.AND.EX UP0, UPT, UR15, URZ, UPT, UP0 ;  /* 0x000000ff0f00728c */ /* 0x000fcc000bf05300 */
[----:B------:R-:W-:-:S13]  /*4bb0*/  PLOP3.LUT P0, PT, PT, PT, UP0, 0x80, 0x8 ;  /* 0x000000000008781c */ /* 0x000fda0003f0f008 */
        /* <DEDUP_REMOVED lines=44> */
.L_x_14697:
[----:B------:R-:W-:Y:S05]  /*4e80*/  BSYNC.RECONVERGENT B3 ;  /* 0x0000000000037941 */ /* 0x000fea0003800200 */
.L_x_14696:
        /* <DEDUP_REMOVED lines=10> */
.L_x_14699:
[----:B------:R-:W-:Y:S05]  /*4f30*/  BSYNC.RECONVERGENT B3 ;  /* 0x0000000000037941 */ /* 0x000fea0003800200 */
.L_x_14698:
        /* <DEDUP_REMOVED lines=10> */
.L_x_14701:
[----:B------:R-:W-:Y:S05]  /*4fe0*/  BSYNC.RECONVERGENT B3 ;  /* 0x0000000000037941 */ /* 0x000fea0003800200 */
.L_x_14700:
        /* <DEDUP_REMOVED lines=10> */
.L_x_14703:
[----:B------:R-:W-:Y:S05]  /*5090*/  BSYNC.RECONVERGENT B3 ;  /* 0x0000000000037941 */ /* 0x000fea0003800200 */
.L_x_14702:
        /* <DEDUP_REMOVED lines=10> */
.L_x_14705:
[----:B------:R-:W-:Y:S05]  /*5140*/  BSYNC.RECONVERGENT B3 ;  /* 0x0000000000037941 */ /* 0x000fea0003800200 */
.L_x_14704:
        /* <DEDUP_REMOVED lines=10> */
.L_x_14707:
[----:B------:R-:W-:Y:S05]  /*51f0*/  BSYNC.RECONVERGENT B3 ;  /* 0x0000000000037941 */ /* 0x000fea0003800200 */
.L_x_14706:
        /* <DEDUP_REMOVED lines=10> */
.L_x_14709:
[----:B------:R-:W-:Y:S05]  /*52a0*/  BSYNC.RECONVERGENT B3 ;  /* 0x0000000000037941 */ /* 0x000fea0003800200 */
.L_x_14708:
[----:B------:R-:W-:Y:S05]  /*52b0*/  @!P2 BRA `(.L_x_14694) ;  /* 0x000000040068a947 */ /* 0x000fea0003800000 */
[----:B------:R-:W-:-:S05]  /*52c0*/  FMUL.FTZ R2, R135, UR12 ;  /* 0x0000000c87027c20 */ /* 0x000fca0008410000 */
[----:B------:R-:W-:-:S04]  /*52d0*/  F2FP.F16.F32.PACK_AB R2, RZ, R2 ;  /* 0x00000002ff02723e */ /* 0x000fc800000000ff */
[----:B------:R-:W-:Y:S01]  /*52e0*/  PRMT R175, R175, 0x5410, R2 ;  /* 0x00005410afaf7816 */ /* 0x000fe20000000002 */
[----:B------:R-:W-:Y:S06]  /*52f0*/  BRA `(.L_x_14694) ;  /* 0x0000000400587947 */ /* 0x000fec0003800000 */
.L_x_14695:
        /* <DEDUP_REMOVED lines=8> */
[----:B------:R-:W-:-:S04]  /*5380*/  F2FP.F16.F32.PACK_AB R3, RZ, R3 ;  /* 0x00000003ff03723e */ /* 0x000fc800000000ff */
[----:B------:R-:W-:-:S07]  /*5390*/  PRMT R172, R3, 0x7610, R172 ;  /* 0x0000761003ac7816 */ /* 0x000fce00000000ac */
.L_x_14711:
[----:B------:R-:W-:Y:S05]  /*53a0*/  BSYNC.RECONVERGENT B3 ;  /* 0x0000000000037941 */ /* 0x000fea0003800200 */
.L_x_14710:
        /* <DEDUP_REMOVED lines=10> */
.L_x_14713:
[----:B------:R-:W-:Y:S05]  /*5450*/  BSYNC.RECONVERGENT B3 ;  /* 0x0000000000037941 */ /* 0x000fea0003800200 */
.L_x_14712:
        /* <DEDUP_REMOVED lines=10> */
.L_x_14715:
[----:B------:R-:W-:Y:S05]  /*5500*/  BSYNC.RECONVERGENT B3 ;  /* 0x0000000000037941 */ /* 0x000fea0003800200 */
.L_x_14714:
        /* <DEDUP_REMOVED lines=10> */
.L_x_14717:
[----:B------:R-:W-:Y:S05]  /*55b0*/  BSYNC.RECONVERGENT B3 ;  /* 0x0000000000037941 */ /* 0x000fea0003800200 */
.L_x_14716:
        /* <DEDUP_REMOVED lines=10> */
.L_x_14719:
[----:B------:R-:W-:Y:S05]  /*5660*/  BSYNC.RECONVERGENT B3 ;  /* 0x0000000000037941 */ /* 0x000fea0003800200 */
.L_x_14718:
        /* <DEDUP_REMOVED lines=10> */
.L_x_14721:
[----:B------:R-:W-:Y:S05]  /*5710*/  BSYNC.RECONVERGENT B3 ;  /* 0x0000000000037941 */ /* 0x000fea0003800200 */
.L_x_14720:
        /* <DEDUP_REMOVED lines=10> */
.L_x_14723:
[----:B------:R-:W-:Y:S05]  /*57c0*/  BSYNC.RECONVERGENT B3 ;  /* 0x0000000000037941 */ /* 0x000fea0003800200 */
.L_x_14722:
        /* <DEDUP_REMOVED lines=9> */
.L_x_14694:
[----:B------:R-:W-:Y:S05]  /*5860*/  BSYNC.RECONVERGENT B1 ;  /* 0x0000000000017941 */ /* 0x000fea0003800200 */
.L_x_14691:
        /* <DEDUP_REMOVED lines=9> */
.L_x_14690:
[----:B------:R-:W-:Y:S05]  /*5900*/  BSYNC.RECONVERGENT B2 ;  /* 0x0000000000027941 */ /* 0x000fea0003800200 */
.L_x_14689:
        /* <DEDUP_REMOVED lines=11> */
[----:B01----:R-:W0:Y:S01]  /*59c0*/  @P2 LDC R2, c[0x0][0x40c] ;  /* 0x00010300ff022b82 */ /* 0x003e220000000800 */
[----:B------:R-:W-:Y:S01]  /*59d0*/  @P1 FFMA.FTZ R3, R9, R179, R178 ;  /* 0x000000b309031223 */ /* 0x000fe200000100b2 */
[----:B-----5:R-:W-:Y:S02]  /*59e0*/  MOV R168, R152 ;  /* 0x0000009800a87202 */ /* 0x020fe40000000f00 */
[----:B------:R-:W-:Y:S01]  /*59f0*/  MOV R169, R153 ;  /* 0x0000009900a97202 */ /* 0x000fe20000000f00 */
[----:B------:R-:W-:Y:S01]  /*5a00*/  @P1 FADD.FTZ R3, R242, -R3 ;  /* 0x80000003f2031221 */ /* 0x000fe20000010000 */
[----:B------:R-:W-:Y:S02]  /*5a10*/  MOV R171, R155 ;  /* 0x0000009b00ab7202 */ /* 0x000fe40000000f00 */
[----:B------:R-:W1:Y:S01]  /*5a20*/  @P2 LDC R133, c[0x0][0x40c] ;  /* 0x00010300ff852b82 */ /* 0x000e620000000800 */
[----:B------:R-:W-:Y:S01]  /*5a30*/  @P1 FFMA.FTZ R168, R4, R3, R152 ;  /* 0x0000000304a81223 */ /* 0x000fe20000010098 */
[----:B------:R-:W-:Y:S01]  /*5a40*/  @P1 FFMA.FTZ R3, R12, R179, R178 ;  /* 0x000000b30c031223 */ /* 0x000fe200000100b2 */
[----:B------:R-:W-:-:S02]  /*5a50*/  MOV R170, R154 ;  /* 0x0000009a00aa7202 */ /* 0x000fc40000000f00 */
[----:B------:R-:W-:Y:S01]  /*5a60*/  MOV R132, R156 ;  /* 0x0000009c00847202 */ /* 0x000fe20000000f00 */
[----:B------:R-:W-:Y:S01]  /*5a70*/  @P1 FADD.FTZ R3, R238, -R3 ;  /* 0x80000003ee031221 */ /* 0x000fe20000010000 */
[----:B------:R-:W-:Y:S01]  /*5a80*/  MOV R134, R158 ;  /* 0x0000009e00867202 */ /* 0x000fe20000000f00 */
[----:B------:R-:W2:Y:S02]  /*5a90*/  @P2 LDC R183, c[0x0][0x40c] ;  /* 0x00010300ffb72b82 */ /* 0x000ea40000000800 */
[----:B------:R-:W-:Y:S01]  /*5aa0*/  @P1 FFMA.FTZ R169, R4, R3, R153 ;  /* 0x0000000304a91223 */ /* 0x000fe20000010099 */
[----:B------:R-:W-:-:S04]  /*5ab0*/  @P1 FFMA.FTZ R3, R16, R179, R178 ;  /* 0x000000b310031223 */ /* 0x000fc800000100b2 */
[----:B------:R-:W-:Y:S01]  /*5ac0*/  @P1 FADD.FTZ R3, R234, -R3 ;  /* 0x80000003ea031221 */ /* 0x000fe20000010000 */
[----:B0-----:R-:W-:Y:S01]  /*5ad0*/  @P2 FMUL.FTZ R181, R169, R2 ;  /* 0x00000002a9b52220 */ /* 0x001fe20000410000 */
[----:B------:R-:W-:Y:S01]  /*5ae0*/  @P1 FFMA.FTZ R2, R19, R179, R178 ;  /* 0x000000b313021223 */ /* 0x000fe200000100b2 */
[----:B------:R-:W0:Y:S01]  /*5af0*/  @P2 LDC R135, c[0x0][0x40c] ;  /* 0x00010300ff872b82 */ /* 0x000e220000000800 */
[----:B------:R-:W-:Y:S02]  /*5b00*/  @P1 FFMA.FTZ R170, R4, R3, R154 ;  /* 0x0000000304aa1223 */ /* 0x000fe4000001009a */
[----:B------:R-:W-:Y:S01]  /*5b10*/  @P1 FADD.FTZ R2, R229, -R2 ;  /* 0x80000002e5021221 */ /* 0x000fe20000010000 */
[----:B------:R-:W-:Y:S01]  /*5b20*/  @P2 F2FP.F16.F32.PACK_AB R181, RZ, R181 ;  /* 0x000000b5ffb5223e */ /* 0x000fe200000000ff */
[----:B-1----:R-:W-:Y:S02]  /*5b30*/  @P2 FMUL.FTZ R180, R168, R133 ;  /* 0x00000085a8b42220 */ /* 0x002fe40000410000 */
[----:B------:R-:W-:Y:S01]  /*5b40*/  @P1 FFMA.FTZ R171, R4, R2, R155 ;  /* 0x0000000204ab1223 */ /* 0x000fe2000001009b */
[----:B------:R-:W-:Y:S01]  /*5b50*/  @P1 FFMA.FTZ R2, R188, R179, R178 ;  /* 0x000000b3bc021223 */ /* 0x000fe200000100b2 */
[----:B------:R-:W-:Y:S01]  /*5b60*/  MOV R133, R157 ;  /* 0x0000009d00857202 */ /* 0x000fe20000000f00 */
[----:B------:R-:W1:Y:S01]  /*5b70*/  @P2 LDC R182, c[0x0][0x40c] ;  /* 0x00010300ffb62b82 */ /* 0x000e620000000800 */
[----:B------:R-:W-:Y:S01]  /*5b80*/  @P2 F2FP.F16.F32.PACK_AB R180, RZ, R180 ;  /* 0x000000b4ffb4223e */ /* 0x000fe200000000ff */
[----:B------:R-:W-:Y:S01]  /*5b90*/  @P1 FADD.FTZ R3, R225, -R2 ;  /* 0x80000002e1031221 */ /* 0x000fe20000010000 */
[----:B------:R-:W-:-:S02]  /*5ba0*/  @P1 FFMA.FTZ R2, R194, R179, R178 ;  /* 0x000000b3c2021223 */ /* 0x000fc400000100b2 */
[----:B------:R-:W-:Y:S01]  /*5bb0*/  @P2 PRMT R172, R180, 0x7610, R172 ;  /* 0x00007610b4ac2816 */ /* 0x000fe200000000ac */
[----:B------:R-:W-:Y:S01]  /*5bc0*/  @P1 FFMA.FTZ R132, R4, R3, R156 ;  /* 0x0000000304841223 */ /* 0x000fe2000001009c */
[----:B------:R-:W-:Y:S01]  /*5bd0*/  @P1 FADD.FTZ R2, R221, -R2 ;  /* 0x80000002dd021221 */ /* 0x000fe20000010000 */
[----:B------:R-:W3:Y:S01]  /*5be0*/  @P2 LDC R3, c[0x0][0x40c] ;  /* 0x00010300ff032b82 */ /* 0x000ee20000000800 */
[----:B------:R-:W-:Y:S01]  /*5bf0*/  @P2 PRMT R172, R172, 0x5410, R181 ;  /* 0x00005410acac2816 */ /* 0x000fe200000000b5 */
[-CC-:B------:R-:W-:Y:S01]  /*5c00*/  @P1 FFMA.FTZ R180, R245, R179.reuse, R178.reuse ;  /* 0x000000b3f5b41223 */ /* 0x180fe200000100b2 */
[----:B------:R-:W-:Y:S01]  /*5c10*/  @P1 FFMA.FTZ R133, R4, R2, R157 ;  /* 0x0000000204851223 */ /* 0x000fe2000001009d */
[----:B------:R-:W-:Y:S01]  /*5c20*/  @P1 FFMA.FTZ R2, R202, R179, R178 ;  /* 0x000000b3ca021223 */ /* 0x000fe200000100b2 */
[----:B--2---:R-:W-:Y:S01]  /*5c30*/  @P2 FMUL.FTZ R181, R170, R183 ;  /* 0x000000b7aab52220 */ /* 0x004fe20000410000 */
[----:B0-----:R-:W-:Y:S01]  /*5c40*/  @P2 FMUL.FTZ R135, R132, R135 ;  /* 0x0000008784872220 */ /* 0x001fe20000410000 */
[----:B------:R-:W-:Y:S01]  /*5c50*/  @P1 FADD.FTZ R184, R251, -R180 ;  /* 0x800000b4fbb81221 */ /* 0x000fe20000010000 */
[----:B------:R-:W-:Y:S01]  /*5c60*/  @P1 FADD.FTZ R185, R203, -R2 ;  /* 0x80000002cbb91221 */ /* 0x000fe20000010000 */
[----:B------:R-:W-:Y:S01]  /*5c70*/  MOV R180, R159 ;  /* 0x0000009f00b47202 */ /* 0x000fe20000000f00 */
[----:B------:R-:W0:Y:S01]  /*5c80*/  @P2 LDC R2, c[0x0][0x40c] ;  /* 0x00010300ff022b82 */ /* 0x000e220000000800 */
[----:B------:R-:W-:Y:S01]  /*5c90*/  @P2 F2FP.F16.F32.PACK_AB R181, RZ, R181 ;  /* 0x000000b5ffb5223e */ /* 0x000fe200000000ff */
[C---:B------:R-:W-:Y:S01]  /*5ca0*/  @P1 FFMA.FTZ R134, R4.reuse, R185, R158 ;  /* 0x000000b904861223 */ /* 0x040fe2000001009e */
[----:B------:R-:W-:Y:S01]  /*5cb0*/  @P2 F2FP.F16.F32.PACK_AB R135, RZ, R135 ;  /* 0x00000087ff87223e */ /* 0x000fe200000000ff */
[----:B------:R-:W-:Y:S01]  /*5cc0*/  @P1 FFMA.FTZ R180, R4, R184, R159 ;  /* 0x000000b804b41223 */ /* 0x000fe2000001009f */
[----:B------:R-:W-:Y:S01]  /*5cd0*/  @P2 PRMT R173, R181, 0x7610, R173 ;  /* 0x00007610b5ad2816 */ /* 0x000fe200000000ad */
[----:B-1----:R-:W-:Y:S01]  /*5ce0*/  @P2 FMUL.FTZ R182, R171, R182 ;  /* 0x000000b6abb62220 */ /* 0x002fe20000410000 */
[----:B------:R-:W-:-:S02]  /*5cf0*/  @P2 PRMT R174, R135, 0x7610, R174 ;  /* 0x0000761087ae2816 */ /* 0x000fc400000000ae */
[----:B------:R-:W-:Y:S02]  /*5d00*/  MOV R135, R180 ;  /* 0x000000b400877202 */ /* 0x000fe40000000f00 */
[----:B------:R-:W-:Y:S01]  /*5d10*/  @P2 F2FP.F16.F32.PACK_AB R182, RZ, R182 ;  /* 0x000000b6ffb6223e */ /* 0x000fe200000000ff */
[----:B---3--:R-:W-:-:S03]  /*5d20*/  @P2 FMUL.FTZ R3, R134, R3 ;  /* 0x0000000386032220 */ /* 0x008fc60000410000 */
[----:B------:R-:W-:Y:S02]  /*5d30*/  @P2 PRMT R173, R173, 0x5410, R182 ;  /* 0x00005410adad2816 */ /* 0x000fe400000000b6 */
[----:B------:R-:W-:-:S04]  /*5d40*/  @P2 F2FP.F16.F32.PACK_AB R3, RZ, R3 ;  /* 0x00000003ff03223e */ /* 0x000fc800000000ff */
        /* <DEDUP_REMOVED lines=9> */
.L_x_14728:
[----:B------:R-:W2:Y:S01]  /*5de0*/  @P2 LDC R181, c[0x0][0x40c] ;  /* 0x00010300ffb52b82 */ /* 0x000ea20000000800 */
[-CC-:B01----:R-:W-:Y:S01]  /*5df0*/  @P1 FFMA.FTZ R3, R9, R179.reuse, R178.reuse ;  /* 0x000000b309031223 */ /* 0x183fe200000100b2 */
[----:B-----5:R-:W-:Y:S01]  /*5e00*/  MOV R2, R152 ;  /* 0x0000009800027202 */ /* 0x020fe20000000f00 */
[----:B------:R-:W-:Y:S01]  /*5e10*/  @P1 FFMA.FTZ R184, R19, R179, R178 ;  /* 0x000000b313b81223 */ /* 0x000fe200000100b2 */
[----:B------:R-:W-:Y:S01]  /*5e20*/  MOV R180, R153 ;  /* 0x0000009900b47202 */ /* 0x000fe20000000f00 */
[----:B------:R-:W-:Y:S02]  /*5e30*/  @P1 FADD.FTZ R3, R242, -R3 ;  /* 0x80000003f2031221 */ /* 0x000fe40000010000 */
[----:B------:R-:W-:Y:S01]  /*5e40*/  @P1 FADD.FTZ R184, R229, -R184 ;  /* 0x800000b8e5b81221 */ /* 0x000fe20000010000 */
[----:B------:R-:W0:Y:S01]  /*5e50*/  @P2 LDC R183, c[0x0][0x40c] ;  /* 0x00010300ffb72b82 */ /* 0x000e220000000800 */
[----:B------:R-:W-:Y:S01]  /*5e60*/  @P1 FFMA.FTZ R2, R4, R3, R152 ;  /* 0x0000000304021223 */ /* 0x000fe20000010098 */
[----:B------:R-:W-:-:S04]  /*5e70*/  @P1 FFMA.FTZ R3, R12, R179, R178 ;  /* 0x000000b30c031223 */ /* 0x000fc800000100b2 */
[----:B------:R-:W-:-:S04]  /*5e80*/  @P1 FADD.FTZ R3, R238, -R3 ;  /* 0x80000003ee031221 */ /* 0x000fc80000010000 */
[----:B------:R-:W-:Y:S01]  /*5e90*/  @P1 FFMA.FTZ R180, R4, R3, R153 ;  /* 0x0000000304b41223 */ /* 0x000fe20000010099 */
[----:B--2---:R-:W-:Y:S01]  /*5ea0*/  @P2 FMUL.FTZ R3, R2, R181 ;  /* 0x000000b502032220 */ /* 0x004fe20000410000 */
[----:B------:R-:W-:Y:S02]  /*5eb0*/  MOV R2, R154 ;  /* 0x0000009a00027202 */ /* 0x000fe40000000f00 */
[----:B0-----:R-:W-:Y:S02]  /*5ec0*/  @P2 FMUL.FTZ R181, R180, R183 ;  /* 0x000000b7b4b52220 */ /* 0x001fe40000410000 */
[----:B------:R-:W-:Y:S01]  /*5ed0*/  @P2 F2FP.F16.F32.PACK_AB R180, RZ, R3 ;  /* 0x00000003ffb4223e */ /* 0x000fe200000000ff */
[----:B------:R-:W-:Y:S01]  /*5ee0*/  @P1 FFMA.FTZ R183, R16, R179, R178 ;  /* 0x000000b310b71223 */ /* 0x000fe200000100b2 */
[----:B------:R-:W-:Y:S01]  /*5ef0*/  MOV R3, R155 ;  /* 0x0000009b00037202 */ /* 0x000fe20000000f00 */
[----:B------:R-:W-:Y:S01]  /*5f00*/  @P1 FFMA.FTZ R3, R4, R184, R155 ;  /* 0x000000b804031223 */ /* 0x000fe2000001009b */
[----:B------:R-:W-:Y:S01]  /*5f10*/  @P2 F2FP.F16.F32.PACK_AB R182, RZ, R181 ;  /* 0x000000b5ffb6223e */ /* 0x000fe200000000ff */
[----:B------:R-:W-:Y:S01]  /*5f20*/  @P1 FADD.FTZ R183, R234, -R183 ;  /* 0x800000b7eab71221 */ /* 0x000fe20000010000 */
[----:B------:R-:W-:Y:S01]  /*5f30*/  @P2 PRMT R172, R180, 0x7610, R172 ;  /* 0x00007610b4ac2816 */ /* 0x000fe200000000ac */
[----:B------:R-:W0:Y:S01]  /*5f40*/  @P2 LDC R181, c[0x0][0x40c] ;  /* 0x00010300ffb52b82 */ /* 0x000e220000000800 */
[----:B------:R-:W-:Y:S01]  /*5f50*/  @P1 FFMA.FTZ R180, R188, R179, R178 ;  /* 0x000000b3bcb41223 */ /* 0x000fe200000100b2 */
[----:B------:R-:W-:Y:S01]  /*5f60*/  @P1 FFMA.FTZ R2, R4, R183, R154 ;  /* 0x000000b704021223 */ /* 0x000fe2000001009a */
[----:B------:R-:W-:Y:S01]  /*5f70*/  @P2 PRMT R172, R172, 0x5410, R182 ;  /* 0x00005410acac2816 */ /* 0x000fe200000000b6 */
[----:B------:R-:W-:Y:S01]  /*5f80*/  @P1 FFMA.FTZ R184, R194, R179, R178 ;  /* 0x000000b3c2b81223 */ /* 0x000fe200000100b2 */
[----:B------:R-:W-:Y:S01]  /*5f90*/  @P1 FADD.FTZ R183, R225, -R180 ;  /* 0x800000b4e1b71221 */ /* 0x000fe20000010000 */
[----:B------:R-:W-:-:S02]  /*5fa0*/  MOV R180, R156 ;  /* 0x0000009c00b47202 */ /* 0x000fc40000000f00 */
[----:B------:R-:W1:Y:S01]  /*5fb0*/  @P2 LDC R182, c[0x0][0x40c] ;  /* 0x00010300ffb62b82 */ /* 0x000e620000000800 */
[----:B------:R-:W-:Y:S01]  /*5fc0*/  @P1 FFMA.FTZ R180, R4, R183, R156 ;  /* 0x000000b704b41223 */ /* 0x000fe2000001009c */
[----:B------:R-:W-:-:S06]  /*5fd0*/  @P1 FADD.FTZ R184, R221, -R184 ;  /* 0x800000b8ddb81221 */ /* 0x000fcc0000010000 */
[----:B------:R-:W2:Y:S01]  /*5fe0*/  @P2 LDC R183, c[0x0][0x40c] ;  /* 0x00010300ffb72b82 */ /* 0x000ea20000000800 */
[----:B0-----:R-:W-:Y:S01]  /*5ff0*/  @P2 FMUL.FTZ R2, R2, R181 ;  /* 0x000000b502022220 */ /* 0x001fe20000410000 */
[----:B------:R-:W-:Y:S01]  /*6000*/  MOV R181, R157 ;  /* 0x0000009d00b57202 */ /* 0x000fe20000000f00 */
[----:B------:R-:W-:-:S03]  /*6010*/  @P1 FFMA.FTZ R181, R4, R184, R157 ;  /* 0x000000b804b51223 */ /* 0x000fc6000001009d */
[----:B------:R-:W-:Y:S01]  /*6020*/  @P2 F2FP.F16.F32.PACK_AB R2, RZ, R2 ;  /* 0x00000002ff02223e */ /* 0x000fe200000000ff */
[----:B-1----:R-:W-:-:S03]  /*6030*/  @P2 FMUL.FTZ R3, R3, R182 ;  /* 0x000000b603032220 */ /* 0x002fc60000410000 */
[----:B------:R-:W-:Y:S01]  /*6040*/  @P2 PRMT R173, R2, 0x7610, R173 ;  /* 0x0000761002ad2816 */ /* 0x000fe200000000ad */
[----:B------:R-:W0:Y:S01]  /*6050*/  @P2 LDC R182, c[0x0][0x40c] ;  /* 0x00010300ffb62b82 */ /* 0x000e220000000800 */
[----:B------:R-:W-:Y:S01]  /*6060*/  @P2 F2FP.F16.F32.PACK_AB R3, RZ, R3 ;  /* 0x00000003ff03223e */ /* 0x000fe200000000ff */
[----:B--2---:R-:W-:-:S03]  /*6070*/  @P2 FMUL.FTZ R180, R180, R183 ;  /* 0x000000b7b4b42220 */ /* 0x004fc60000410000 */
[----:B------:R-:W-:Y:S02]  /*6080*/  @P2 PRMT R173, R173, 0x5410, R3 ;  /* 0x00005410adad2816 */ /* 0x000fe40000000003 */
        /* <DEDUP_REMOVED lines=14> */
[----:B------:R-:W-:-:S04]  /*6170*/  @P1 FFMA.FTZ R2, R245, R179, R178 ;  /* 0x000000b3f5021223 */ /* 0x000fc800000100b2 */
[----:B------:R-:W-:Y:S01]  /*6180*/  @P1 FADD.FTZ R3, R251, -R2 ;  /* 0x80000002fb031221 */ /* 0x000fe20000010000 */
[----:B------:R-:W-:-:S03]  /*6190*/  MOV R2, R159 ;  /* 0x0000009f00027202 */ /* 0x000fc60000000f00 */
[----:B------:R-:W-:-:S04]  /*61a0*/  @P1 FFMA.FTZ R2, R4, R3, R159 ;  /* 0x0000000304021223 */ /* 0x000fc8000001009f */
[----:B------:R-:W-:-:S05]  /*61b0*/  FMUL.FTZ R2, R2, UR12 ;  /* 0x0000000c02027c20 */ /* 0x000fca0008410000 */
[----:B------:R-:W-:-:S04]  /*61c0*/  F2FP.F16.F32.PACK_AB R2, RZ, R2 ;  /* 0x00000002ff02723e */ /* 0x000fc800000000ff */
[----:B------:R-:W-:Y:S01]  /*61d0*/  PRMT R175, R175, 0x5410, R2 ;  /* 0x00005410afaf7816 */ /* 0x000fe20000000002 */
[----:B------:R-:W-:Y:S06]  /*61e0*/  BRA `(.L_x_14729) ;  /* 0x0000000c00347947 */ /* 0x000fec0003800000 */
.L_x_14727:
[----:B------:R-:W-:-:S04]  /*61f0*/  UISETP.NE.U32.AND UP0, UPT, UR14, URZ, UPT ;  /* 0x000000ff0e00728c */ /* 0x000fc8000bf05070 */
[----:B------:R-:W-:-:S06]  /*6200*/  UISETP.NE.AND.EX UP0, UPT, UR15, URZ, UPT, UP0 ;  /* 0x000000ff0f00728c */ /* 0x000fcc000bf05300 */
[----:B------:R-:W-:-:S13]  /*6210*/  PLOP3.LUT P0, PT, PT, PT, UP0, 0x80, 0x8 ;  /* 0x000000000008781c */ /* 0x000fda0003f0f008 */
[----:B------:R-:W-:Y:S05]  /*6220*/  @!P0 BRA `(.L_x_14730) ;  /* 0x0000000400cc8947 */ /* 0x000fea0003800000 */
[-CC-:B01----:R-:W-:Y:S01]  /*6230*/  FFMA.FTZ R2, R202, R179.reuse, R178.reuse ;  /* 0x000000b3ca027223 */ /* 0x183fe200000100b2 */
        /* <DEDUP_REMOVED lines=42> */
.L_x_14732:
[----:B------:R-:W-:Y:S05]  /*64e0*/  BSYNC.RECONVERGENT B3 ;  /* 0x0000000000037941 */ /* 0x000fea0003800200 */
.L_x_14731:
        /* <DEDUP_REMOVED lines=10> */
.L_x_14734:
[----:B------:R-:W-:Y:S05]  /*6590*/  BSYNC.RECONVERGENT B3 ;  /* 0x0000000000037941 */ /* 0x000fea0003800200 */
.L_x_14733:
        /* <DEDUP_REMOVED lines=10> */
.L_x_14736:
[----:B------:R-:W-:Y:S05]  /*6640*/  BSYNC.RECONVERGENT B3 ;  /* 0x0000000000037941 */ /* 0x000fea0003800200 */
.L_x_14735:
        /* <DEDUP_REMOVED lines=10> */
.L_x_14738:
[----:B------:R-:W-:Y:S05]  /*66f0*/  BSYNC.RECONVERGENT B3 ;  /* 0x0000000000037941 */ /* 0x000fea0003800200 */
.L_x_14737:
        /* <DEDUP_REMOVED lines=10> */
.L_x_14740:
[----:B------:R-:W-:Y:S05]  /*67a0*/  BSYNC.RECONVERGENT B3 ;  /* 0x0000000000037941 */ /* 0x000fea0003800200 */
.L_x_14739:
        /* <DEDUP_REMOVED lines=10> */
.L_x_14742:
[----:B------:R-:W-:Y:S05]  /*6850*/  BSYNC.RECONVERGENT B3 ;  /* 0x0000000000037941 */ /* 0x000fea0003800200 */
.L_x_14741:
        /* <DEDUP_REMOVED lines=10> */
.L_x_14744:
[----:B------:R-:W-:Y:S05]  /*6900*/  BSYNC.RECONVERGENT B3 ;  /* 0x0000000000037941 */ /* 0x000fea0003800200 */
.L_x_14743:
[----:B------:R-:W-:Y:S05]  /*6910*/  @!P2 BRA `(.L_x_14729) ;  /* 0x000000040068a947 */ /* 0x000fea0003800000 */
[----:B------:R-:W-:-:S05]  /*6920*/  FMUL.FTZ R2, R135, UR12 ;  /* 0x0000000c87027c20 */ /* 0x000fca0008410000 */
[----:B------:R-:W-:-:S04]  /*6930*/  F2FP.F16.F32.PACK_AB R2, RZ, R2 ;  /* 0x00000002ff02723e */ /* 0x000fc800000000ff */
[----:B------:R-:W-:Y:S01]  /*6940*/  PRMT R175, R175, 0x5410, R2 ;  /* 0x00005410afaf7816 */ /* 0x000fe20000000002 */
[----:B------:R-:W-:Y:S06]  /*6950*/  BRA `(.L_x_14729) ;  /* 0x0000000400587947 */ /* 0x000fec0003800000 */
.L_x_14730:
        /* <DEDUP_REMOVED lines=8> */
[----:B------:R-:W-:-:S04]  /*69e0*/  F2FP.F16.F32.PACK_AB R3, RZ, R3 ;  /* 0x00000003ff03723e */ /* 0x000fc800000000ff */
[----:B------:R-:W-:-:S07]  /*69f0*/  PRMT R172, R3, 0x7610, R172 ;  /* 0x0000761003ac7816 */ /* 0x000fce00000000ac */
.L_x_14746:
[----:B------:R-:W-:Y:S05]  /*6a00*/  BSYNC.RECONVERGENT B3 ;  /* 0x0000000000037941 */ /* 0x000fea0003800200 */
.L_x_14745:
        /* <DEDUP_REMOVED lines=10> */
.L_x_14748:
[----:B------:R-:W-:Y:S05]  /*6ab0*/  BSYNC.RECONVERGENT B3 ;  /* 0x0000000000037941 */ /* 0x000fea0003800200 */
.L_x_14747:
        /* <DEDUP_REMOVED lines=10> */
.L_x_14750:
[----:B------:R-:W-:Y:S05]  /*6b60*/  BSYNC.RECONVERGENT B3 ;  /* 0x0000000000037941 */ /* 0x000fea0003800200 */
.L_x_14749:
        /* <DEDUP_REMOVED lines=10> */
.L_x_14752:
[----:B------:R-:W-:Y:S05]  /*6c10*/  BSYNC.RECONVERGENT B3 ;  /* 0x0000000000037941 */ /* 0x000fea0003800200 */
.L_x_14751:
        /* <DEDUP_REMOVED lines=10> */
.L_x_14754:
[----:B------:R-:W-:Y:S05]  /*6cc0*/  BSYNC.RECONVERGENT B3 ;  /* 0x0000000000037941 */ /* 0x000fea0003800200 */
.L_x_14753:
        /* <DEDUP_REMOVED lines=10> */
.L_x_14756:
[----:B------:R-:W-:Y:S05]  /*6d70*/  BSYNC.RECONVERGENT B3 ;  /* 0x0000000000037941 */ /* 0x000fea0003800200 */
.L_x_14755:
        /* <DEDUP_REMOVED lines=10> */
.L_x_14758:
[----:B------:R-:W-:Y:S05]  /*6e20*/  BSYNC.RECONVERGENT B3 ;  /* 0x0000000000037941 */ /* 0x000fea0003800200 */
.L_x_14757:
        /* <DEDUP_REMOVED lines=9> */
.L_x_14729:
[----:B------:R-:W-:Y:S05]  /*6ec0*/  BSYNC.RECONVERGENT B1 ;  /* 0x0000000000017941 */ /* 0x000fea0003800200 */
.L_x_14726:
        /* <DEDUP_REMOVED lines=9> */
.L_x_14725:
[----:B------:R-:W-:Y:S05]  /*6f60*/  BSYNC.RECONVERGENT B2 ;  /* 0x0000000000027941 */ /* 0x000fea0003800200 */
.L_x_14724:
        /* <DEDUP_REMOVED lines=77> */
.L_x_14763:
[----:B------:R-:W3:Y:S01]  /*7440*/  @P2 LDC R181, c[0x0][0x40c] ;  /* 0x00010300ffb52b82 */ /* 0x000ee20000000800 */
[-CC-:B012---:R-:W-:Y:S01]  /*7450*/  @P1 FFMA.FTZ R2, R8, R179.reuse, R178.reuse ;  /* 0x000000b308021223 */ /* 0x187fe200000100b2 */
        /* <DEDUP_REMOVED lines=8> */
[----:B---3--:R-:W-:Y:S01]  /*74e0*/  @P2 FMUL.FTZ R3, R2, R181 ;  /* 0x000000b502032220 */ /* 0x008fe20000410000 */
        /* <DEDUP_REMOVED lines=54> */
.L_x_14762:
[----:B------:R-:W-:-:S04]  /*7850*/  UISETP.NE.U32.AND UP0, UPT, UR14, URZ, UPT ;  /* 0x000000ff0e00728c */ /* 0x000fc8000bf05070 */
[----:B------:R-:W-:-:S06]  /*7860*/  UISETP.NE.AND.EX UP0, UPT, UR15, URZ, UPT, UP0 ;  /* 0x000000ff0f00728c */ /* 0x000fcc000bf05300 */
[----:B------:R-:W-:-:S13]  /*7870*/  PLOP3.LUT P0, PT, PT, PT, UP0, 0x80, 0x8 ;  /* 0x000000000008781c */ /* 0x000fda0003f0f008 */
[----:B------:R-:W-:Y:S05]  /*7880*/  @!P0 BRA `(.L_x_14765) ;  /* 0x0000000400cc8947 */ /* 0x000fea0003800000 */
[-CC-:B012---:R-:W-:Y:S01]  /*7890*/  FFMA.FTZ R2, R204, R179.reuse, R178.reuse ;  /* 0x000000b3cc027223 */ /* 0x187fe200000100b2 */
        /* <DEDUP_REMOVED lines=42> */
.L_x_14767:
[----:B------:R-:W-:Y:S05]  /*7b40*/  BSYNC.RECONVERGENT B3 ;  /* 0x0000000000037941 */ /* 0x000fea0003800200 */
.L_x_14766:
        /* <DEDUP_REMOVED lines=10> */
.L_x_14769:
[----:B------:R-:W-:Y:S05]  /*7bf0*/  BSYNC.RECONVERGENT B3 ;  /* 0x0000000000037941 */ /* 0x000fea0003800200 */
.L_x_14768:
        /* <DEDUP_REMOVED lines=10> */
.L_x_14771:
[----:B------:R-:W-:Y:S05]  /*7ca0*/  BSYNC.RECONVERGENT B3 ;  /* 0x0000000000037941 */ /* 0x000fea0003800200 */
.L_x_14770:
        /* <DEDUP_REMOVED lines=10> */
.L_x_14773:
[----:B------:R-:W-:Y:S05]  /*7d50*/  BSYNC.RECONVERGENT B3 ;  /* 0x0000000000037941 */ /* 0x000fea0003800200 */
.L_x_14772:
        /* <DEDUP_REMOVED lines=10> */
.L_x_14775:
[----:B------:R-:W-:Y:S05]  /*7e00*/  BSYNC.RECONVERGENT B3 ;  /* 0x0000000000037941 */ /* 0x000fea0003800200 */
.L_x_14774:
        /* <DEDUP_REMOVED lines=10> */
.L_x_14777:
[----:B------:R-:W-:Y:S05]  /*7eb0*/  BSYNC.RECONVERGENT B3 ;  /* 0x0000000000037941 */ /* 0x000fea0003800200 */
.L_x_14776:
        /* <DEDUP_REMOVED lines=10> */
.L_x_14779:
[----:B------:R-:W-:Y:S05]  /*7f60*/  BSYNC.RECONVERGENT B3 ;  /* 0x0000000000037941 */ /* 0x000fea0003800200 */
.L_x_14778:
[----:B------:R-:W-:Y:S05]  /*7f70*/  @!P2 BRA `(.L_x_14764) ;  /* 0x000000040068a947 */ /* 0x000fea0003800000 */
[----:B------:R-:W-:-:S05]  /*7f80*/  FMUL.FTZ R2, R135, UR12 ;  /* 0x0000000c87027c20 */ /* 0x000fca0008410000 */
[----:B------:R-:W-:-:S04]  /*7f90*/  F2FP.F16.F32.PACK_AB R2, RZ, R2 ;  /* 0x00000002ff02723e */ /* 0x000fc800000000ff */
[----:B------:R-:W-:Y:S01]  /*7fa0*/  PRMT R175, R175, 0x5410, R2 ;  /* 0x00005410afaf7816 */ /* 0x000fe20000000002 */
[----:B------:R-:W-:Y:S06]  /*7fb0*/  BRA `(.L_x_14764) ;  /* 0x0000000400587947 */ /* 0x000fec0003800000 */
.L_x_14765:
        /* <DEDUP_REMOVED lines=8> */
[----:B------:R-:W-:-:S04]  /*8040*/  F2FP.F16.F32.PACK_AB R3, RZ, R3 ;  /* 0x00000003ff03723e */ /* 0x000fc800000000ff */
[----:B------:R-:W-:-:S07]  /*8050*/  PRMT R172, R3, 0x7610, R172 ;  /* 0x0000761003ac7816 */ /* 0x000fce00000000ac */
.L_x_14781:
[----:B------:R-:W-:Y:S05]  /*8060*/  BSYNC.RECONVERGENT B3 ;  /* 0x0000000000037941 */ /* 0x000fea0003800200 */
.L_x_14780:
        /* <DEDUP_REMOVED lines=10> */
.L_x_14783:
[----:B------:R-:W-:Y:S05]  /*8110*/  BSYNC.RECONVERGENT B3 ;  /* 0x0000000000037941 */ /* 0x000fea0003800200 */
.L_x_14782:
        /* <DEDUP_REMOVED lines=10> */
.L_x_14785:
[----:B------:R-:W-:Y:S05]  /*81c0*/  BSYNC.RECONVERGENT B3 ;  /* 0x0000000000037941 */ /* 0x000fea0003800200 */
.L_x_14784:
        /* <DEDUP_REMOVED lines=10> */
.L_x_14787:
[----:B------:R-:W-:Y:S05]  /*8270*/  BSYNC.RECONVERGENT B3 ;  /* 0x0000000000037941 */ /* 0x000fea0003800200 */
.L_x_14786:
        /* <DEDUP_REMOVED lines=10> */
.L_x_14789:
[----:B------:R-:W-:Y:S05]  /*8320*/  BSYNC.RECONVERGENT B3 ;  /* 0x0000000000037941 */ /* 0x000fea0003800200 */
.L_x_14788:
        /* <DEDUP_REMOVED lines=10> */
.L_x_14791:
[----:B------:R-:W-:Y:S05]  /*83d0*/  BSYNC.RECONVERGENT B3 ;  /* 0x0000000000037941 */ /* 0x000fea0003800200 */
.L_x_14790:
        /* <DEDUP_REMOVED lines=10> */
.L_x_14793:
[----:B------:R-:W-:Y:S05]  /*8480*/  BSYNC.RECONVERGENT B3 ;  /* 0x0000000000037941 */ /* 0x000fea0003800200 */
.L_x_14792:
        /* <DEDUP_REMOVED lines=9> */
.L_x_14764:
[----:B------:R-:W-:Y:S05]  /*8520*/  BSYNC.RECONVERGENT B1 ;  /* 0x0000000000017941 */ /* 0x000fea0003800200 */
.L_x_14761:
        /* <DEDUP_REMOVED lines=9> */
.L_x_14760:
[----:B------:R-:W-:Y:S05]  /*85c0*/  BSYNC.RECONVERGENT B2 ;  /* 0x0000000000027941 */ /* 0x000fea0003800200 */
.L_x_14759:
        /* <DEDUP_REMOVED lines=11> */
[-CC-:B0123--:R-:W-:Y:S01]  /*8680*/  @P1 FFMA.FTZ R3, R249, R179.reuse, R178.reuse ;  /* 0x000000b3f9031223 */ /* 0x18ffe200000100b2 */
[-CC-:B------:R-:W-:Y:S01]  /*8690*/  @P1 FFMA.FTZ R132, R191, R179.reuse, R178.reuse ;  /* 0x000000b3bf841223 */ /* 0x180fe200000100b2 */
[--C-:B------:R-:W-:Y:S01]  /*86a0*/  @P1 FFMA.FTZ R5, R197, R179, R178.reuse ;  /* 0x000000b3c5051223 */ /* 0x100fe200000100b2 */
[----:B-----5:R-:W-:Y:S01]  /*86b0*/  MOV R135, R27 ;  /* 0x0000001b00877202 */ /* 0x020fe20000000f00 */
[----:B------:R-:W-:Y:S01]  /*86c0*/  @P1 FADD.FTZ R3, R248, -R3 ;  /* 0x80000003f8031221 */ /* 0x000fe20000010000 */
[-CC-:B------:R-:W-:Y:S01]  /*86d0*/  @P1 FFMA.FTZ R180, R206, R179.reuse, R178.reuse ;  /* 0x000000b3ceb41223 */ /* 0x180fe200000100b2 */
[-CC-:B------:R-:W-:Y:S01]  /*86e0*/  @P1 FFMA.FTZ R182, R208, R179.reuse, R178.reuse ;  /* 0x000000b3d0b61223 */ /* 0x180fe200000100b2 */
[----:B------:R-:W-:Y:S01]  /*86f0*/  @P1 FFMA.FTZ R2, R210, R179, R178 ;  /* 0x000000b3d2021223 */ /* 0x000fe200000100b2 */
[----:B------:R-:W-:Y:S01]  /*8700*/  @P1 FFMA.FTZ R135, R4, R3, R27 ;  /* 0x0000000304871223 */ /* 0x000fe2000001001b */
[----:B------:R-:W-:Y:S01]  /*8710*/  @P1 FADD.FTZ R3, R223, -R132 ;  /* 0x80000084df031221 */ /* 0x000fe20000010000 */
[----:B------:R-:W-:Y:S01]  /*8720*/  @P1 FADD.FTZ R5, R218, -R5 ;  /* 0x80000005da051221 */ /* 0x000fe20000010000 */
[----:B------:R-:W-:Y:S01]  /*8730*/  MOV R168, R28 ;  /* 0x0000001c00a87202 */ /* 0x000fe20000000f00 */
[----:B------:R-:W-:Y:S01]  /*8740*/  @P1 FFMA.FTZ R134, R196, R179, R178 ;  /* 0x000000b3c4861223 */ /* 0x000fe200000100b2 */
[----:B------:R-:W-:Y:S01]  /*8750*/  @P1 FFMA.FTZ R168, R4, R3, R28 ;  /* 0x0000000304a81223 */ /* 0x000fe2000001001c */
[----:B------:R-:W-:Y:S01]  /*8760*/  MOV R170, R30 ;  /* 0x0000001e00aa7202 */ /* 0x000fe20000000f00 */
[----:B------:R-:W-:Y:S01]  /*8770*/  @P1 FADD.FTZ R180, R207, -R180 ;  /* 0x800000b4cfb41221 */ /* 0x000fe20000010000 */
[----:B------:R-:W-:Y:S01]  /*8780*/  @P1 FADD.FTZ R3, R209, -R182 ;  /* 0x800000b6d1031221 */ /* 0x000fe20000010000 */
[----:B------:R-:W-:Y:S01]  /*8790*/  @P1 FADD.FTZ R2, R211, -R2 ;  /* 0x80000002d3021221 */ /* 0x000fe20000010000 */
[----:B------:R-:W-:Y:S01]  /*87a0*/  @P1 FFMA.FTZ R178, R212, R179, R178 ;  /* 0x000000b3d4b21223 */ /* 0x000fe200000100b2 */
[C---:B------:R-:W-:Y:S01]  /*87b0*/  @P1 FFMA.FTZ R170, R4.reuse, R5, R30 ;  /* 0x0000000504aa1223 */ /* 0x040fe2000001001e */
[----:B------:R-:W0:Y:S01]  /*87c0*/  @P2 LDC R183, c[0x0][0x40c] ;  /* 0x00010300ffb72b82 */ /* 0x000e220000000800 */
[----:B------:R-:W-:Y:S01]  /*87d0*/  MOV R171, R31 ;  /* 0x0000001f00ab7202 */ /* 0x000fe20000000f00 */
[C---:B------:R-:W-:Y:S01]  /*87e0*/  @P1 FFMA.FTZ R171, R4.reuse, R180, R31 ;  /* 0x000000b404ab1223 */ /* 0x040fe2000001001f */
[----:B------:R-:W-:Y:S01]  /*87f0*/  MOV R132, R24 ;  /* 0x0000001800847202 */ /* 0x000fe20000000f00 */
[C---:B------:R-:W-:Y:S01]  /*8800*/  @P1 FFMA.FTZ R132, R4.reuse, R3, R24 ;  /* 0x0000000304841223 */ /* 0x040fe20000010018 */
[----:B------:R-:W-:Y:S01]  /*8810*/  MOV R133, R25 ;  /* 0x0000001900857202 */ /* 0x000fe20000000f00 */
[C---:B------:R-:W-:Y:S01]  /*8820*/  @P1 FFMA.FTZ R133, R4.reuse, R2, R25 ;  /* 0x0000000204851223 */ /* 0x040fe20000010019 */
[----:B------:R-:W-:Y:S01]  /*8830*/  @P1 FADD.FTZ R134, R219, -R134 ;  /* 0x80000086db861221 */ /* 0x000fe20000010000 */
[----:B------:R-:W1:Y:S01]  /*8840*/  @P2 LDC R179, c[0x0][0x40c] ;  /* 0x00010300ffb32b82 */ /* 0x000e620000000800 */
[----:B------:R-:W-:Y:S01]  /*8850*/  @P1 FADD.FTZ R181, R213, -R178 ;  /* 0x800000b2d5b51221 */ /* 0x000fe20000010000 */
[----:B------:R-:W-:Y:S01]  /*8860*/  MOV R169, R29 ;  /* 0x0000001d00a97202 */ /* 0x000fe20000000f00 */
[C---:B------:R-:W-:Y:S01]  /*8870*/  @P1 FFMA.FTZ R169, R4.reuse, R134, R29 ;  /* 0x0000008604a91223 */ /* 0x040fe2000001001d */
[----:B------:R-:W-:Y:S01]  /*8880*/  MOV R134, R26 ;  /* 0x0000001a00867202 */ /* 0x000fe20000000f00 */
[----:B------:R-:W-:-:S03]  /*8890*/  @P1 FFMA.FTZ R134, R4, R181, R26 ;  /* 0x000000b504861223 */ /* 0x000fc6000001001a */
[----:B------:R-:W2:Y:S08]  /*88a0*/  @P2 LDC R5, c[0x0][0x40c] ;  /* 0x00010300ff052b82 */ /* 0x000eb00000000800 */
[----:B------:R-:W3:Y:S01]  /*88b0*/  @P2 LDC R182, c[0x0][0x40c] ;  /* 0x00010300ffb62b82 */ /* 0x000ee20000000800 */
[----:B0-----:R-:W-:-:S05]  /*88c0*/  @P2 FMUL.FTZ R4, R168, R183 ;  /* 0x000000b7a8042220 */ /* 0x001fca0000410000 */
[----:B------:R-:W-:Y:S02]  /*88d0*/  @P2 F2FP.F16.F32.PACK_AB R4, RZ, R4 ;  /* 0x00000004ff04223e */ /* 0x000fe400000000ff */
[----:B------:R-:W0:Y:S01]  /*88e0*/  @P2 LDC R180, c[0x0][0x40c] ;  /* 0x00010300ffb42b82 */ /* 0x000e220000000800 */
[----:B-1----:R-:W-:Y:S01]  /*88f0*/  @P2 FMUL.FTZ R179, R170, R179 ;  /* 0x000000b3aab32220 */ /* 0x002fe20000410000 */
[----:B------:R-:W-:-:S04]  /*8900*/  @P2 PRMT R172, R4, 0x7610, R172 ;  /* 0x0000761004ac2816 */ /* 0x000fc800000000ac */
[----:B------:R-:W-:Y:S02]  /*8910*/  @P2 F2FP.F16.F32.PACK_AB R179, RZ, R179 ;  /* 0x000000b3ffb3223e */ /* 0x000fe400000000ff */
[----:B------:R-:W1:Y:S01]  /*8920*/  @P2 LDC R2, c[0x0][0x40c] ;  /* 0x00010300ff022b82 */ /* 0x000e620000000800 */
[----:B--2---:R-:W-:Y:S01]  /*8930*/  @P2 FMUL.FTZ R5, R132, R5 ;  /* 0x0000000584052220 */ /* 0x004fe20000410000 */
[----:B------:R-:W-:-:S04]  /*8940*/  @P2 PRMT R173, R179, 0x7610, R173 ;  /* 0x00007610b3ad2816 */ /* 0x000fc800000000ad */
[----:B------:R-:W-:Y:S02]  /*8950*/  @P2 F2FP.F16.F32.PACK_AB R5, RZ, R5 ;  /* 0x00000005ff05223e */ /* 0x000fe400000000ff */
[----:B------:R-:W2:Y:S01]  /*8960*/  @P2 LDC R3, c[0x0][0x40c] ;  /* 0x00010300ff032b82 */ /* 0x000ea20000000800 */
[----:B---3--:R-:W-:Y:S01]  /*8970*/  @P2 FMUL.FTZ R178, R169, R182 ;  /* 0x000000b6a9b22220 */ /* 0x008fe20000410000 */
[----:B------:R-:W-:-:S04]  /*8980*/  @P2 PRMT R174, R5, 0x7610, R174 ;  /* 0x0000761005ae2816 */ /* 0x000fc800000000ae */
[----:B------:R-:W-:Y:S01]  /*8990*/  @P2 F2FP.F16.F32.PACK_AB R178, RZ, R178 ;  /* 0x000000b2ffb2223e */ /* 0x000fe200000000ff */
[----:B0-----:R-:W-:-:S03]  /*89a0*/  @P2 FMUL.FTZ R180, R171, R180 ;  /* 0x000000b4abb42220 */ /* 0x001fc60000410000 */
[----:B------:R-:W-:Y:S02]  /*89b0*/  @P2 PRMT R172, R172, 0x5410, R178 ;  /* 0x00005410acac2816 */ /* 0x000fe400000000b2 */
        /* <DEDUP_REMOVED lines=13> */
.L_x_14798:
[----:B------:R-:W4:Y:S01]  /*8a90*/  @P2 LDC R181, c[0x0][0x40c] ;  /* 0x00010300ffb52b82 */ /* 0x000f220000000800 */
[-CC-:B0123--:R-:W-:Y:S01]  /*8aa0*/  @P1 FFMA.FTZ R2, R191, R179.reuse, R178.reuse ;  /* 0x000000b3bf021223 */ /* 0x18ffe200000100b2 */
[-CC-:B------:R-:W-:Y:S01]  /*8ab0*/  @P1 FFMA.FTZ R180, R196, R179.reuse, R178.reuse ;  /* 0x000000b3c4b41223 */ /* 0x180fe200000100b2 */
[-CC-:B------:R-:W-:Y:S01]  /*8ac0*/  @P1 FFMA.FTZ R5, R197, R179.reuse, R178.reuse ;  /* 0x000000b3c5051223 */ /* 0x180fe200000100b2 */
[----:B------:R-:W-:Y:S01]  /*8ad0*/  @P1 FFMA.FTZ R184, R212, R179, R178 ;  /* 0x000000b3d4b81223 */ /* 0x000fe200000100b2 */
[----:B------:R-:W-:Y:S01]  /*8ae0*/  @P1 FADD.FTZ R3, R223, -R2 ;  /* 0x80000002df031221 */ /* 0x000fe20000010000 */
[----:B------:R-:W-:Y:S01]  /*8af0*/  @P1 FADD.FTZ R180, R219, -R180 ;  /* 0x800000b4dbb41221 */ /* 0x000fe20000010000 */
[----:B-----5:R-:W-:Y:S01]  /*8b00*/  MOV R2, R28 ;  /* 0x0000001c00027202 */ /* 0x020fe20000000f00 */
[----:B------:R-:W0:Y:S01]  /*8b10*/  @P2 LDC R182, c[0x0][0x40c] ;  /* 0x00010300ffb62b82 */ /* 0x000e220000000800 */
[C---:B------:R-:W-:Y:S01]  /*8b20*/  @P1 FFMA.FTZ R2, R4.reuse, R3, R28 ;  /* 0x0000000304021223 */ /* 0x040fe2000001001c */
[----:B------:R-:W-:Y:S01]  /*8b30*/  MOV R3, R29 ;  /* 0x0000001d00037202 */ /* 0x000fe20000000f00 */
[----:B------:R-:W-:Y:S01]  /*8b40*/  @P1 FFMA.FTZ R3, R4, R180, R29 ;  /* 0x000000b404031223 */ /* 0x000fe2000001001d */
[----:B------:R-:W-:Y:S01]  /*8b50*/  @P1 FADD.FTZ R183, R218, -R5 ;  /* 0x80000005dab71221 */ /* 0x000fe20000010000 */
[----:B------:R-:W-:-:S03]  /*8b60*/  MOV R5, R30 ;  /* 0x0000001e00057202 */ /* 0x000fc60000000f00 */
[----:B------:R-:W1:Y:S01]  /*8b70*/  @P2 LDC R180, c[0x0][0x40c] ;  /* 0x00010300ffb42b82 */ /* 0x000e620000000800 */
[----:B------:R-:W-:Y:S01]  /*8b80*/  @P1 FFMA.FTZ R5, R4, R183, R30 ;  /* 0x000000b704051223 */ /* 0x000fe2000001001e */
[----:B----4-:R-:W-:-:S05]  /*8b90*/  @P2 FMUL.FTZ R181, R2, R181 ;  /* 0x000000b502b52220 */ /* 0x010fca0000410000 */
[----:B------:R-:W-:Y:S01]  /*8ba0*/  @P2 F2FP.F16.F32.PACK_AB R181, RZ, R181 ;  /* 0x000000b5ffb5223e */ /* 0x000fe200000000ff */
[----:B0-----:R-:W-:Y:S01]  /*8bb0*/  @P2 FMUL.FTZ R2, R3, R182 ;  /* 0x000000b603022220 */ /* 0x001fe20000410000 */
[----:B------:R-:W-:Y:S01]  /*8bc0*/  @P1 FFMA.FTZ R182, R206, R179, R178 ;  /* 0x000000b3ceb61223 */ /* 0x000fe200000100b2 */
[----:B------:R-:W-:Y:S02]  /*8bd0*/  MOV R3, R31 ;  /* 0x0000001f00037202 */ /* 0x000fe40000000f00 */
[----:B------:R-:W-:Y:S01]  /*8be0*/  @P2 PRMT R172, R181, 0x7610, R172 ;  /* 0x00007610b5ac2816 */ /* 0x000fe200000000ac */
[----:B------:R-:W-:Y:S01]  /*8bf0*/  @P1 FADD.FTZ R182, R207, -R182 ;  /* 0x800000b6cfb61221 */ /* 0x000fe20000010000 */
[----:B------:R-:W-:Y:S01]  /*8c00*/  @P2 F2FP.F16.F32.PACK_AB R183, RZ, R2 ;  /* 0x00000002ffb7223e */ /* 0x000fe200000000ff */
[----:B------:R-:W0:Y:S01]  /*8c10*/  @P2 LDC R181, c[0x0][0x40c] ;  /* 0x00010300ffb52b82 */ /* 0x000e220000000800 */
[----:B-1----:R-:W-:Y:S01]  /*8c20*/  @P2 FMUL.FTZ R5, R5, R180 ;  /* 0x000000b405052220 */ /* 0x002fe20000410000 */
[----:B------:R-:W-:Y:S01]  /*8c30*/  @P1 FFMA.FTZ R3, R4, R182, R31 ;  /* 0x000000b604031223 */ /* 0x000fe2000001001f */
[-CC-:B------:R-:W-:Y:S01]  /*8c40*/  @P1 FFMA.FTZ R180, R210, R179.reuse, R178.reuse ;  /* 0x000000b3d2b41223 */ /* 0x180fe200000100b2 */
[----:B------:R-:W-:Y:S01]  /*8c50*/  @P2 PRMT R172, R172, 0x5410, R183 ;  /* 0x00005410acac2816 */ /* 0x000fe200000000b7 */
[----:B------:R-:W-:Y:S01]  /*8c60*/  @P1 FFMA.FTZ R2, R208, R179, R178 ;  /* 0x000000b3d0021223 */ /* 0x000fe200000100b2 */
[----:B------:R-:W-:Y:S01]  /*8c70*/  @P2 F2FP.F16.F32.PACK_AB R5, RZ, R5 ;  /* 0x00000005ff05223e */ /* 0x000fe200000000ff */
[----:B------:R-:W-:Y:S01]  /*8c80*/  @P1 FADD.FTZ R183, R211, -R180 ;  /* 0x800000b4d3b71221 */ /* 0x000fe20000010000 */
[----:B------:R-:W1:Y:S01]  /*8c90*/  @P2 LDC R182, c[0x0][0x40c] ;  /* 0x00010300ffb62b82 */ /* 0x000e620000000800 */
[----:B------:R-:W-:Y:S01]  /*8ca0*/  MOV R180, R25 ;  /* 0x0000001900b47202 */ /* 0x000fe20000000f00 */
[----:B------:R-:W-:Y:S01]  /*8cb0*/  @P1 FADD.FTZ R185, R209, -R2 ;  /* 0x80000002d1b91221 */ /* 0x000fe20000010000 */
[C---:B------:R-:W-:Y:S01]  /*8cc0*/  @P1 FFMA.FTZ R180, R4.reuse, R183, R25 ;  /* 0x000000b704b41223 */ /* 0x040fe20000010019 */
[----:B------:R-:W-:Y:S01]  /*8cd0*/  @P1 FADD.FTZ R183, R213, -R184 ;  /* 0x800000b8d5b71221 */ /* 0x000fe20000010000 */
[----:B------:R-:W-:Y:S01]  /*8ce0*/  MOV R2, R24 ;  /* 0x0000001800027202 */ /* 0x000fe20000000f00 */
[----:B------:R-:W-:Y:S01]  /*8cf0*/  @P1 FFMA.FTZ R2, R4, R185, R24 ;  /* 0x000000b904021223 */ /* 0x000fe20000010018 */
[----:B------:R-:W-:Y:S01]  /*8d00*/  @P2 PRMT R173, R5, 0x7610, R173 ;  /* 0x0000761005ad2816 */ /* 0x000fe200000000ad */
[----:B------:R-:W2:Y:S02]  /*8d10*/  @P2 LDC R184, c[0x0][0x40c] ;  /* 0x00010300ffb82b82 */ /* 0x000ea40000000800 */
[----:B0-----:R-:W-:-:S05]  /*8d20*/  @P2 FMUL.FTZ R181, R2, R181 ;  /* 0x000000b502b52220 */ /* 0x001fca0000410000 */
[----:B------:R-:W-:Y:S01]  /*8d30*/  @P2 F2FP.F16.F32.PACK_AB R181, RZ, R181 ;  /* 0x000000b5ffb5223e */ /* 0x000fe200000000ff */
[----:B-1----:R-:W-:Y:S01]  /*8d40*/  @P2 FMUL.FTZ R182, R3, R182 ;  /* 0x000000b603b62220 */ /* 0x002fe20000410000 */
[----:B------:R-:W-:Y:S01]  /*8d50*/  MOV R3, R26 ;  /* 0x0000001a00037202 */ /* 0x000fe20000000f00 */
[----:B------:R-:W-:Y:S01]  /*8d60*/  @P1 FFMA.FTZ R3, R4, R183, R26 ;  /* 0x000000b704031223 */ /* 0x000fe2000001001a */
[----:B------:R-:W-:Y:S01]  /*8d70*/  @P2 PRMT R174, R181, 0x7610, R174 ;  /* 0x00007610b5ae2816 */ /* 0x000fe200000000ae */
[----:B------:R-:W0:Y:S01]  /*8d80*/  @P2 LDC R183, c[0x0][0x40c] ;  /* 0x00010300ffb72b82 */ /* 0x000e220000000800 */
[----:B------:R-:W-:Y:S01]  /*8d90*/  @P2 F2FP.F16.F32.PACK_AB R182, RZ, R182 ;  /* 0x000000b6ffb6223e */ /* 0x000fe200000000ff */
[----:B--2---:R-:W-:-:S03]  /*8da0*/  @P2 FMUL.FTZ R3, R3, R184 ;  /* 0x000000b803032220 */ /* 0x004fc60000410000 */
[----:B------:R-:W-:Y:S02]  /*8db0*/  @P2 PRMT R173, R173, 0x5410, R182 ;  /* 0x00005410adad2816 */ /* 0x000fe400000000b6 */
[----:B------:R-:W-:-:S04]  /*8dc0*/  @P2 F2FP.F16.F32.PACK_AB R3, RZ, R3 ;  /* 0x00000003ff03223e */ /* 0x000fc800000000ff */
        /* <DEDUP_REMOVED lines=13> */
.L_x_14797:
        /* <DEDUP_REMOVED lines=13> */
[----:B------:R-:W-:-:S04]  /*8f70*/  F2FP.F16.F32.PACK_AB R2, RZ, R2 ;  /* 0x00000002ff02723e */ /* 0x000fc800000000ff */
[----:B------:R-:W-:-:S07]  /*8f80*/  PRMT R172, R2, 0x7610, R172 ;  /* 0x0000761002ac7816 */ /* 0x000fce00000000ac */
.L_x_14802:
[----:B------:R-:W-:Y:S05]  /*8f90*/  BSYNC.RECONVERGENT B3 ;  /* 0x0000000000037941 */ /* 0x000fea0003800200 */
.L_x_14801:
        /* <DEDUP_REMOVED lines=10> */
.L_x_14804:
[----:B------:R-:W-:Y:S05]  /*9040*/  BSYNC.RECONVERGENT B3 ;  /* 0x0000000000037941 */ /* 0x000fea0003800200 */
.L_x_14803:
        /* <DEDUP_REMOVED lines=10> */
.L_x_14806:
[----:B------:R-:W-:Y:S05]  /*90f0*/  BSYNC.RECONVERGENT B3 ;  /* 0x0000000000037941 */ /* 0x000fea0003800200 */
.L_x_14805:
        /* <DEDUP_REMOVED lines=10> */
.L_x_14808:
[----:B------:R-:W-:Y:S05]  /*91a0*/  BSYNC.RECONVERGENT B3 ;  /* 0x0000000000037941 */ /* 0x000fea0003800200 */
.L_x_14807:
        /* <DEDUP_REMOVED lines=10> */
.L_x_14810:
[----:B------:R-:W-:Y:S05]  /*9250*/  BSYNC.RECONVERGENT B3 ;  /* 0x0000000000037941 */ /* 0x000fea0003800200 */
.L_x_14809:
        /* <DEDUP_REMOVED lines=10> */
.L_x_14812:
[----:B------:R-:W-:Y:S05]  /*9300*/  BSYNC.RECONVERGENT B3 ;  /* 0x0000000000037941 */ /* 0x000fea0003800200 */
.L_x_14811:
        /* <DEDUP_REMOVED lines=10> */
.L_x_14814:
[----:B------:R-:W-:Y:S05]  /*93b0*/  BSYNC.RECONVERGENT B3 ;  /* 0x0000000000037941 */ /* 0x000fea0003800200 */
.L_x_14813:
        /* <DEDUP_REMOVED lines=34> */
[----:B------:R-:W-:-:S04]  /*95e0*/  F2FP.F16.F32.PACK_AB R2, RZ, R2 ;  /* 0x00000002ff02723e */ /* 0x000fc800000000ff */
[----:B------:R-:W-:Y:S01]  /*95f0*/  PRMT R175, R175, 0x5410, R2 ;  /* 0x00005410afaf7816 */ /* 0x000fe20000000002 */
[----:B------:R-:W-:Y:S06]  /*9600*/  BRA `(.L_x_14799) ;  /* 0x0000000400587947 */ /* 0x000fec0003800000 */
.L_x_14800:
        /* <DEDUP_REMOVED lines=11> */
.L_x_14816:
[----:B------:R-:W-:Y:S05]  /*96c0*/  BSYNC.RECONVERGENT B3 ;  /* 0x0000000000037941 */ /* 0x000fea0003800200 */
.L_x_14815:
        /* <DEDUP_REMOVED lines=10> */
.L_x_14818:
[----:B------:R-:W-:Y:S05]  /*9770*/  BSYNC.RECONVERGENT B3 ;  /* 0x0000000000037941 */ /* 0x000fea0003800200 */
.L_x_14817:
        /* <DEDUP_REMOVED lines=10> */
.L_x_14820:
[----:B------:R-:W-:Y:S05]  /*9820*/  BSYNC.RECONVERGENT B3 ;  /* 0x0000000000037941 */ /* 0x000fea0003800200 */
.L_x_14819:
        /* <DEDUP_REMOVED lines=10> */
.L_x_14822:
[----:B------:R-:W-:Y:S05]  /*98d0*/  BSYNC.RECONVERGENT B3 ;  /* 0x0000000000037941 */ /* 0x000fea0003800200 */
.L_x_14821:
        /* <DEDUP_REMOVED lines=10> */
.L_x_14824:
[----:B------:R-:W-:Y:S05]  /*9980*/  BSYNC.RECONVERGENT B3 ;  /* 0x0000000000037941 */ /* 0x000fea0003800200 */
.L_x_14823:
        /* <DEDUP_REMOVED lines=10> */
.L_x_14826:
[----:B------:R-:W-:Y:S05]  /*9a30*/  BSYNC.RECONVERGENT B3 ;  /* 0x0000000000037941 */ /* 0x000fea0003800200 */
.L_x_14825:
        /* <DEDUP_REMOVED lines=11> */
.L_x_14828:
[----:B------:R-:W-:Y:S05]  /*9af0*/  BSYNC.RECONVERGENT B3 ;  /* 0x0000000000037941 */ /* 0x000fea0003800200 */
.L_x_14827:
[----:B------:R-:W-:Y:S01]  /*9b00*/  FADD.FTZ R181, R248, -R181 ;  /* 0x800000b5f8b57221 */ /* 0x000fe20000010000 */
[----:B------:R-:W-:-:S03]  /*9b10*/  ISETP.GT.AND P1, PT, R5, RZ, PT ;  /* 0x000000ff0500720c */ /* 0x000fc60003f24270 */
[----:B-----5:R-:W-:-:S05]  /*9b20*/  FMUL.FTZ R181, R4, R181 ;  /* 0x000000b504b57220 */ /* 0x020fca0000410000 */
[----:B------:R-:W-:-:S05]  /*9b30*/  FSEL R181, R181, RZ, P1 ;  /* 0x000000ffb5b57208 */ /* 0x000fca0000800000 */
[----:B0-----:R-:W-:-:S05]  /*9b40*/  @P2 FMUL.FTZ R2, R181, R2 ;  /* 0x00000002b5022220 */ /* 0x001fca0000410000 */
[----:B------:R-:W-:-:S04]  /*9b50*/  @P2 F2FP.F16.F32.PACK_AB R2, RZ, R2 ;  /* 0x00000002ff02223e */ /* 0x000fc800000000ff */
[----:B------:R-:W-:-:S07]  /*9b60*/  @P2 PRMT R175, R175, 0x5410, R2 ;  /* 0x00005410afaf2816 */ /* 0x000fce0000000002 */
.L_x_14799:
[----:B------:R-:W-:Y:S05]  /*9b70*/  BSYNC.RECONVERGENT B1 ;  /* 0x0000000000017941 */ /* 0x000fea0003800200 */
.L_x_14796:
[----:B------:R-:W0:Y:S08]  /*9b80*/  @P0 LDC.64 R2, c[0x0][0x478] ;  /* 0x00011e00ff020b82 */ /* 0x000e300000000a00 */
[----:B------:R-:W1:Y:S01]  /*9b90*/  @P2 LDC.64 R4, c[0x0][0x468] ;  /* 0x00011a00ff042b82 */ /* 0x000e620000000a00 */
[----:B0-----:R-:W-:-:S05]  /*9ba0*/  @P0 IMAD.WIDE.U32 R2, R177, 0x20, R2 ;  /* 0x00000020b1020825 */ /* 0x001fca00078e0002 */
[----:B------:R4:W-:Y:S01]  /*9bb0*/  @P0 STG.E.128 desc[UR6][R2.64], R168 ;  /* 0x000000a802000986 */ /* 0x0009e2000c101d06 */
[----:B-1----:R-:W-:-:S03]  /*9bc0*/  @P2 IMAD.WIDE.U32 R4, R176, 0x10, R4 ;  /* 0x00000010b0042825 */ /* 0x002fc600078e0004 */
[----:B------:R4:W-:Y:S04]  /*9bd0*/  @P0 STG.E.128 desc[UR6][R2.64+0x10], R132 ;  /* 0x0000108402000986 */ /* 0x0009e8000c101d06 */
[----:B------:R4:W-:Y:S02]  /*9be0*/  @P2 STG.E.128 desc[UR6][R4.64], R172 ;  /* 0x000000ac04002986 */ /* 0x0009e4000c101d06 */
.L_x_14795:
[----:B------:R-:W-:Y:S05]  /*9bf0*/  BSYNC.RECONVERGENT B2 ;  /* 0x0000000000027941 */ /* 0x000fea0003800200 */
.L_x_14794:
[----:B01234-:R-:W0:Y:S02]  /*9c00*/  LDC.64 R2, c[0x0][0x380] ;  /* 0x0000e000ff027b82 */ /* 0x01fe240000000a00 */
[----:B0-----:R-:W-:-:S04]  /*9c10*/  LEA R6, R2, R6, 0x2 ;  /* 0x0000000602067211 */ /* 0x001fc800078e10ff */
[----:B------:R-:W-:-:S13]  /*9c20*/  ISETP.GE.AND P0, PT, R6, R3, PT ;  /* 0x000000030600720c */ /* 0x000fda0003f06270 */
[----:B------:R-:W-:Y:S05]  /*9c30*/  @!P0 BRA `(.L_x_14829) ;  /* 0xffffff6c00008947 */ /* 0x000fea000383ffff */
.L_x_14641:
[----:B------:R-:W-:Y:S05]  /*9c40*/  BSYNC B0 ;  /* 0x0000000000007941 */ /* 0x000fea0003800000 */
.L_x_14640:
        /* <DEDUP_REMOVED lines=316> */
.L_x_14653:
        /* <DEDUP_REMOVED lines=8> */
.L_x_14831:
[----:B------:R-:W-:Y:S05]  /*b090*/  BSYNC B1 ;  /* 0x0000000000017941 */ /* 0x000fea0003800000 */
.L_x_14830:
        /* <DEDUP_REMOVED lines=8> */
.L_x_14832:
[----:B------:R-:W-:Y:S01]  /*b120*/  HFMA2 R176, -RZ, RZ, 0, 1.1920928955078125e-07 ;  /* 0x00000002ffb07431 */ /* 0x000fe200000001ff */
[----:B------:R-:W-:Y:S02]  /*b130*/  MOV R177, R181 ;  /* 0x000000b500b17202 */ /* 0x000fe40000000f00 */
[----:B------:R-:W-:-:S07]  /*b140*/  MOV R180, R178 ;  /* 0x000000b200b47202 */ /* 0x000fce0000000f00 */
[----:B------:R-:W-:Y:S05]  /*b150*/  WARPSYNC.COLLECTIVE R2, `(.L_x_14833) ;  /* 0x0000000002087348 */ /* 0x000fea0003c00000 */
[----:B------:R0:W1:Y:S02]  /*b160*/  SHFL.BFLY P0, R178, R177, R176, R3 ;  /* 0x0c0000b0b1b27389 */ /* 0x0000640000000003 */
[----:B01----:R-:W-:Y:S05]  /*b170*/  ENDCOLLECTIVE ;  /* 0x000000000000791b */ /* 0x003fea0003800000 */
.L_x_14833:
[----:B------:R-:W-:-:S05]  /*b180*/  FADD.FTZ R182, R180, R215 ;  /* 0x000000d7b4b67221 */ /* 0x000fca0000010000 */
[----:B------:R-:W-:Y:S01]  /*b190*/  MOV R177, R182 ;  /* 0x000000b600b17202 */ /* 0x000fe20000000f00 */
[----:B------:R-:W-:-:S07]  /*b1a0*/  FADD.FTZ R183, R181, R178 ;  /* 0x000000b2b5b77221 */ /* 0x000fce0000010000 */
[----:B------:R-:W-:Y:S05]  /*b1b0*/  WARPSYNC.COLLECTIVE R2, `(.L_x_14834) ;  /* 0x0000000002087348 */ /* 0x000fea0003c00000 */
[----:B------:R0:W1:Y:S02]  /*b1c0*/  SHFL.BFLY P0, R178, R177, R176, R3 ;  /* 0x0c0000b0b1b27389 */ /* 0x0000640000000003 */
[----:B01----:R-:W-:Y:S05]  /*b1d0*/  ENDCOLLECTIVE ;  /* 0x000000000000791b */ /* 0x003fea0003800000 */
.L_x_14834:
[----:B------:R-:W-:Y:S01]  /*b1e0*/  HFMA2 R176, -RZ, RZ, 0, 2.384185791015625e-07 ;  /* 0x00000004ffb07431 */ /* 0x000fe200000001ff */
[----:B------:R-:W-:Y:S02]  /*b1f0*/  MOV R177, R183 ;  /* 0x000000b700b17202 */ /* 0x000fe40000000f00 */
[----:B------:R-:W-:-:S07]  /*b200*/  MOV R179, R178 ;  /* 0x000000b200b37202 */ /* 0x000fce0000000f00 */
[----:B------:R-:W-:Y:S05]  /*b210*/  WARPSYNC.COLLECTIVE R2, `(.L_x_14835) ;  /* 0x0000000002087348 */ /* 0x000fea0003c00000 */
[----:B------:R0:W1:Y:S02]  /*b220*/  SHFL.BFLY P0, R178, R177, R176, R3 ;  /* 0x0c0000b0b1b27389 */ /* 0x0000640000000003 */
[----:B01----:R-:W-:Y:S05]  /*b230*/  ENDCOLLECTIVE ;  /* 0x000000000000791b */ /* 0x003fea0003800000 */
.L_x_14835:
[----:B------:R-:W-:-:S05]  /*b240*/  FADD.FTZ R184, R182, R179 ;  /* 0x000000b3b6b87221 */ /* 0x000fca0000010000 */
[----:B------:R-:W-:Y:S01]  /*b250*/  MOV R177, R184 ;  /* 0x000000b800b17202 */ /* 0x000fe20000000f00 */
[----:B------:R-:W-:-:S07]  /*b260*/  FADD.FTZ R185, R183, R178 ;  /* 0x000000b2b7b97221 */ /* 0x000fce0000010000 */
[----:B------:R-:W-:Y:S05]  /*b270*/  WARPSYNC.COLLECTIVE R2, `(.L_x_14836) ;  /* 0x0000000002087348 */ /* 0x000fea0003c00000 */
[----:B------:R0:W1:Y:S02]  /*b280*/  SHFL.BFLY P0, R178, R177, R176, R3 ;  /* 0x0c0000b0b1b27389 */ /* 0x0000640000000003 */
[----:B01----:R-:W-:Y:S05]  /*b290*/  ENDCOLLECTIVE ;  /* 0x000000000000791b */ /* 0x003fea0003800000 */
.L_x_14836:
[----:B------:R-:W-:Y:S01]  /*b2a0*/  HFMA2 R176, -RZ, RZ, 0, 4.76837158203125e-07 ;  /* 0x00000008ffb07431 */ /* 0x000fe200000001ff */
[----:B------:R-:W-:Y:S02]  /*b2b0*/  MOV R177, R185 ;  /* 0x000000b900b17202 */ /* 0x000fe40000000f00 */
[----:B------:R-:W-:-:S07]  /*b2c0*/  MOV R179, R178 ;  /* 0x000000b200b37202 */ /* 0x000fce0000000f00 */
[----:B------:R-:W-:Y:S05]  /*b2d0*/  WARPSYNC.COLLECTIVE R2, `(.L_x_14837) ;  /* 0x0000000002087348 */ /* 0x000fea0003c00000 */
[----:B------:R0:W1:Y:S02]  /*b2e0*/  SHFL.BFLY P0, R178, R177, R176, R3 ;  /* 0x0c0000b0b1b27389 */ /* 0x0000640000000003 */
[----:B01----:R-:W-:Y:S05]  /*b2f0*/  ENDCOLLECTIVE ;  /* 0x000000000000791b */ /* 0x003fea0003800000 */
.L_x_14837:
[----:B------:R-:W-:-:S05]  /*b300*/  FADD.FTZ R186, R184, R179 ;  /* 0x000000b3b8ba7221 */ /* 0x000fca0000010000 */
[----:B------:R-:W-:Y:S01]  /*b310*/  MOV R177, R186 ;  /* 0x000000ba00b17202 */ /* 0x000fe20000000f00 */
[----:B------:R-:W-:-:S07]  /*b320*/  FADD.FTZ R179, R185, R178 ;  /* 0x000000b2b9b37221 */ /* 0x000fce0000010000 */
[----:B------:R-:W-:Y:S05]  /*b330*/  WARPSYNC.COLLECTIVE R2, `(.L_x_14838) ;  /* 0x0000000002087348 */ /* 0x000fea0003c00000 */
[----:B------:R0:W1:Y:S02]  /*b340*/  SHFL.BFLY P0, R178, R177, R176, R3 ;  /* 0x0c0000b0b1b27389 */ /* 0x0000640000000003 */
[----:B01----:R-:W-:Y:S05]  /*b350*/  ENDCOLLECTIVE ;  /* 0x000000000000791b */ /* 0x003fea0003800000 */
.L_x_14838:
[----:B------:R-:W-:Y:S01]  /*b360*/  HFMA2 R176, -RZ, RZ, 0, 9.5367431640625e-07 ;  /* 0x00000010ffb07431 */ /* 0x000fe200000001ff */
[----:B------:R-:W-:Y:S02]  /*b370*/  MOV R177, R179 ;  /* 0x000000b300b17202 */ /* 0x000fe40000000f00 */
[----:B------:R-:W-:-:S07]  /*b380*/  MOV R187, R178 ;  /* 0x000000b200bb7202 */ /* 0x000fce0000000f00 */
[----:B------:R-:W-:Y:S05]  /*b390*/  WARPSYNC.COLLECTIVE R2, `(.L_x_14839) ;  /* 0x0000000002087348 */ /* 0x000fea0003c00000 */
[----:B------:R0:W1:Y:S02]  /*b3a0*/  SHFL.BFLY P0, R178, R177, R176, R3 ;  /* 0x0c0000b0b1b27389 */ /* 0x0000640000000003 */
[----:B01----:R-:W-:Y:S05]  /*b3b0*/  ENDCOLLECTIVE ;  /* 0x000000000000791b */ /* 0x003fea0003800000 */
.L_x_14839:
[----:B------:R-:W-:-:S05]  /*b3c0*/  FADD.FTZ R180, R186, R187 ;  /* 0x000000bbbab47221 */ /* 0x000fca0000010000 */
[----:B------:R-:W-:Y:S02]  /*b3d0*/  MOV R177, R180 ;  /* 0x000000b400b17202 */ /* 0x000fe40000000f00 */
[----:B------:R-:W-:-:S07]  /*b3e0*/  MOV R182, R178 ;  /* 0x000000b200b67202 */ /* 0x000fce0000000f00 */
[----:B------:R-:W-:Y:S05]  /*b3f0*/  WARPSYNC.COLLECTIVE R2, `(.L_x_14840) ;  /* 0x0000000002087348 */ /* 0x000fea0003c00000 */
[----:B------:R0:W1:Y:S02]  /*b400*/  SHFL.BFLY P0, R178, R177, R176, R3 ;  /* 0x0c0000b0b1b27389 */ /* 0x0000640000000003 */
[----:B01----:R-:W-:Y:S05]  /*b410*/  ENDCOLLECTIVE ;  /* 0x000000000000791b */ /* 0x003fea0003800000 */
.L_x_14840:
[----:B------:R-:W-:Y:S05]  /*b420*/  BRA `(.L_x_14841) ;  /* 0xffffff7400b07947 */ /* 0x000fea000383ffff */
.L_x_14842:
        /* <DEDUP_REMOVED lines=13> */
.L_x_25474:


//--------------------- .text._ZN10layer_norm13ln_bwd_kernelINS_13Kernel_traitsI6__halfS2_fS2_fjLj1280ELj1ELj4ELj1ELj16ENS_18Kernel_traits_baseILj1280ES2_S2_fS2_fjLj128EEEEELb0ELb0ELb1ELb1EEEvNS_9BwdParamsE --------------------------
	.section	.text._ZN10layer_norm13ln_bwd_kernelINS_13Kernel_traitsI6__halfS2_fS2_fjLj1280ELj1ELj4ELj1ELj16ENS_18Kernel_traits_baseILj1280ES2_S2_fS2_fjLj128EEEEELb0ELb0ELb1ELb1EEEvNS_9BwdParamsE,"ax",@progbits
	.align	128
        .global         _ZN10layer_norm13ln_bwd_kernelINS_13Kernel_traitsI6__halfS2_fS2_fjLj1280ELj1ELj4ELj1ELj16ENS_18Kernel_traits_baseILj1280ES2_S2_fS2_fjLj128EEEEELb0ELb0ELb1ELb1EEEvNS_9BwdParamsE
        .type           _ZN10layer_norm13ln_bwd_kernelINS_13Kernel_traitsI6__halfS2_fS2_fjLj1280ELj1ELj4ELj1ELj16ENS_18Kernel_traits_baseILj1280ES2_S2_fS2_fjLj128EEEEELb0ELb0ELb1ELb1EEEvNS_9BwdParamsE,@function
        .size           _ZN10layer_norm13ln_bwd_kernelINS_13Kernel_traitsI6__halfS2_fS2_fjLj1280ELj1ELj4ELj1ELj16ENS_18Kernel_traits_baseILj1280ES2_S2_fS2_fjLj128EEEEELb0ELb0ELb1ELb1EEEvNS_9BwdParamsE,(.L_x_25475 - _ZN10layer_norm13ln_bwd_kernelINS_13Kernel_traitsI6__halfS2_fS2_fjLj1280ELj1ELj4ELj1ELj16ENS_18Kernel_traits_baseILj1280ES2_S2_fS2_fjLj128EEEEELb0ELb0ELb1ELb1EEEvNS_9BwdParamsE)
        .other          _ZN10layer_norm13ln_bwd_kernelINS_13Kernel_traitsI6__halfS2_fS2_fjLj1280ELj1ELj4ELj1ELj16ENS_18Kernel_traits_baseILj1280ES2_S2_fS2_fjLj128EEEEELb0ELb0ELb1ELb1EEEvNS_9BwdParamsE,@"STO_CUDA_ENTRY STV_DEFAULT"
_ZN10layer_norm13ln_bwd_kernelINS_13Kernel_traitsI6__halfS2_fS2_fjLj1280ELj1ELj4ELj1ELj16ENS_18Kernel_traits_baseILj1280ES2_S2_fS2_fjLj128EEEEELb0ELb0ELb1ELb1EEEvNS_9BwdParamsE:
.text._ZN10layer_norm13ln_bwd_kernelINS_13Kernel_traitsI6__halfS2_fS2_fjLj1280ELj1ELj4ELj1ELj16ENS_18Kernel_traits_baseILj1280ES2_S2_fS2_fjLj128EEEEELb0ELb0ELb1ELb1EEEvNS_9BwdParamsE:
        /* <DEDUP_REMOVED lines=67> */
.L_x_15014:
        /* <DEDUP_REMOVED lines=17> */
[----:B------:R-:W-:Y:S02]  /*0540*/  IADD3 R10, PT, PT, R3, -0x1, RZ ;  /* 0xffffffff030a7810 */ /* 0x000fe40007ffe0ff */
[----:B------:R-:W-:Y:S02]  /*0550*/  SHF.R.S32.HI R167, RZ, 0x1f, R2 ;  /* 0x0000001fffa77819 */ /* 0x000fe40000011402 */
[----:B------:R-:W-:Y:S01]  /*0560*/  SHF.R.S32.HI R11, RZ, 0x1f, R0 ;  /* 0x0000001fff0b7819 */ /* 0x000fe20000011400 */
[----:B------:R-:W-:Y:S01]  /*0570*/  IMAD R10, R10, UR9, RZ ;  /* 0x000000090a0a7c24 */ /* 0x000fe2000f8e02ff */
[----:B------:R-:W2:Y:S01]  /*0580*/  LDC.64 R8, c[0x0][0x428] ;  /* 0x00010a00ff087b82 */ /* 0x000ea20000000a00 */
[----:B------:R-:W-:-:S02]  /*0590*/  LEA R166, P0, R2, UR10, 0x2 ;  /* 0x0000000a02a67c11 */ /* 0x000fc4000f8010ff */
[----:B------:R-:W-:Y:S02]  /*05a0*/  LEA.HI R11, R11, R0, RZ, 0x3 ;  /* 0x000000000b0b7211 */ /* 0x000fe400078f18ff */
[----:B------:R-:W-:Y:S02]  /*05b0*/  SHF.R.S32.HI R165, RZ, 0x1f, R10 ;  /* 0x0000001fffa57819 */ /* 0x000fe4000001140a */
[----:B------:R-:W-:Y:S02]  /*05c0*/  LEA.HI.X R167, R2, UR11, R167, 0x2, P0 ;  /* 0x0000000b02a77c11 */ /* 0x000fe400080f14a7 */
[----:B------:R-:W-:-:S03]  /*05d0*/  LEA.HI R165, R165, R10, RZ, 0x3 ;  /* 0x0000000aa5a57211 */ /* 0x000fc600078f18ff */
[----:B------:R-:W3:Y:S01]  /*05e0*/  LDG.E R0, desc[UR6][R166.64] ;  /* 0x00000006a6007981 */ /* 0x000ee2000c1e1900 */
[----:B0-----:R-:W-:-:S04]  /*05f0*/  LOP3.LUT R164, R164, 0x1f, RZ, 0xc0, !PT ;  /* 0x0000001fa4a47812 */ /* 0x001fc800078ec0ff */
[----:B------:R-:W-:-:S05]  /*0600*/  LEA.HI.SX32 R230, R11, R164, 0x1d ;  /* 0x000000a40be67211 */ /* 0x000fca00078feaff */
[C---:B-1----:R-:W-:Y:S01]  /*0610*/  IMAD.WIDE.U32 R10, R230.reuse, 0x20, R6 ;  /* 0x00000020e60a7825 */ /* 0x042fe200078e0006 */
[----:B------:R-:W-:Y:S02]  /*0620*/  LEA.HI.SX32 R227, R165, R164, 0x1d ;  /* 0x000000a4a5e37211 */ /* 0x000fe400078feaff */
[C---:B------:R-:W-:Y:S02]  /*0630*/  IADD3 R228, PT, PT, R230.reuse, 0x20, RZ ;  /* 0x00000020e6e47810 */ /* 0x040fe40007ffe0ff */
[----:B------:R-:W4:Y:S01]  /*0640*/  LDG.E.128 R220, desc[UR6][R10.64] ;  /* 0x000000060adc7981 */ /* 0x000f22000c1e1d00 */
[C---:B------:R-:W-:Y:S02]  /*0650*/  IADD3 R234, PT, PT, R230.reuse, 0x40, RZ ;  /* 0x00000040e6ea7810 */ /* 0x040fe40007ffe0ff */
[----:B------:R-:W-:Y:S01]  /*0660*/  IADD3 R232, PT, PT, R230, 0x60, RZ ;  /* 0x00000060e6e87810 */ /* 0x000fe20007ffe0ff */
[----:B------:R0:W4:Y:S01]  /*0670*/  LDG.E.128 R184, desc[UR6][R10.64+0x10] ;  /* 0x000010060ab87981 */ /* 0x000122000c1e1d00 */
[----:B--2---:R-:W-:-:S04]  /*0680*/  IMAD.WIDE.U32 R180, R227, 0x10, R8 ;  /* 0x00000010e3b47825 */ /* 0x004fc800078e0008 */
[--C-:B------:R-:W-:Y:S02]  /*0690*/  IMAD.WIDE.U32 R164, R228, 0x20, R6.reuse ;  /* 0x00000020e4a47825 */ /* 0x100fe400078e0006 */
[----:B------:R-:W2:Y:S01]  /*06a0*/  LDG.E.128 R180, desc[UR6][R180.64] ;  /* 0x00000006b4b47981 */ /* 0x000ea2000c1e1d00 */
[----:B0-----:R-:W-:Y:S01]  /*06b0*/  IADD3 R11, PT, PT, R230, 0x80, RZ ;  /* 0x00000080e60b7810 */ /* 0x001fe20007ffe0ff */
[--C-:B------:R-:W-:Y:S02]  /*06c0*/  IMAD.WIDE.U32 R168, R234, 0x20, R6.reuse ;  /* 0x00000020eaa87825 */ /* 0x100fe400078e0006 */
[----:B------:R-:W2:Y:S02]  /*06d0*/  LDG.E.128 R188, desc[UR6][R164.64] ;  /* 0x00000006a4bc7981 */ /* 0x000ea4000c1e1d00 */
[--C-:B------:R-:W-:Y:S02]  /*06e0*/  IMAD.WIDE.U32 R170, R232, 0x20, R6.reuse ;  /* 0x00000020e8aa7825 */ /* 0x100fe400078e0006 */
[----:B------:R0:W2:Y:S02]  /*06f0*/  LDG.E.128 R196, desc[UR6][R164.64+0x10] ;  /* 0x00001006a4c47981 */ /* 0x0000a4000c1e1d00 */
[----:B------:R-:W-:-:S02]  /*0700*/  IMAD.WIDE.U32 R224, R11, 0x20, R6 ;  /* 0x000000200be07825 */ /* 0x000fc400078e0006 */
[----:B------:R-:W2:Y:S04]  /*0710*/  LDG.E.128 R200, desc[UR6][R168.64] ;  /* 0x00000006a8c87981 */ /* 0x000ea8000c1e1d00 */
[----:B------:R1:W2:Y:S04]  /*0720*/  LDG.E.128 R176, desc[UR6][R168.64+0x10] ;  /* 0x00001006a8b07981 */ /* 0x0002a8000c1e1d00 */
[----:B------:R-:W2:Y:S04]  /*0730*/  LDG.E.128 R208, desc[UR6][R170.64] ;  /* 0x00000006aad07981 */ /* 0x000ea8000c1e1d00 */
[----:B------:R-:W2:Y:S04]  /*0740*/  LDG.E.128 R212, desc[UR6][R170.64+0x10] ;  /* 0x00001006aad47981 */ /* 0x000ea8000c1e1d00 */
[----:B------:R-:W2:Y:S04]  /*0750*/  LDG.E.128 R216, desc[UR6][R224.64] ;  /* 0x00000006e0d87981 */ /* 0x000ea8000c1e1d00 */
[----:B------:R1:W2:Y:S01]  /*0760*/  LDG.E.128 R172, desc[UR6][R224.64+0x10] ;  /* 0x00001006e0ac7981 */ /* 0x0002a2000c1e1d00 */
[----:B------:R-:W-:-:S05]  /*0770*/  IADD3 R193, PT, PT, R227, 0x20, RZ ;  /* 0x00000020e3c17810 */ /* 0x000fca0007ffe0ff */
[----:B------:R-:W-:-:S06]  /*0780*/  IMAD.WIDE.U32 R192, R193, 0x10, R8 ;  /* 0x00000010c1c07825 */ /* 0x000fcc00078e0008 */
[----:B------:R-:W2:Y:S01]  /*0790*/  LDG.E.128 R192, desc[UR6][R192.64] ;  /* 0x00000006c0c07981 */ /* 0x000ea2000c1e1d00 */
[----:B------:R-:W-:-:S05]  /*07a0*/  IADD3 R205, PT, PT, R227, 0x40, RZ ;  /* 0x00000040e3cd7810 */ /* 0x000fca0007ffe0ff */
[----:B------:R-:W-:-:S06]  /*07b0*/  IMAD.WIDE.U32 R204, R205, 0x10, R8 ;  /* 0x00000010cdcc7825 */ /* 0x000fcc00078e0008 */
[----:B------:R-:W2:Y:S01]  /*07c0*/  LDG.E.128 R204, desc[UR6][R204.64] ;  /* 0x00000006cccc7981 */ /* 0x000ea2000c1e1d00 */
[----:B0-----:R-:W-:-:S05]  /*07d0*/  IADD3 R165, PT, PT, R227, 0x60, RZ ;  /* 0x00000060e3a57810 */ /* 0x001fca0007ffe0ff */
[----:B------:R-:W-:-:S06]  /*07e0*/  IMAD.WIDE.U32 R164, R165, 0x10, R8 ;  /* 0x00000010a5a47825 */ /* 0x000fcc00078e0008 */
[----:B------:R-:W2:Y:S01]  /*07f0*/  LDG.E.128 R164, desc[UR6][R164.64] ;  /* 0x00000006a4a47981 */ /* 0x000ea2000c1e1d00 */
[----:B------:R-:W-:-:S05]  /*0800*/  IADD3 R7, PT, PT, R227, 0x80, RZ ;  /* 0x00000080e3077810 */ /* 0x000fca0007ffe0ff */
[----:B-1----:R-:W-:-:S06]  /*0810*/  IMAD.WIDE.U32 R168, R7, 0x10, R8 ;  /* 0x0000001007a87825 */ /* 0x002fcc00078e0008 */
        /* <DEDUP_REMOVED lines=14> */
[----:B------:R-:W5:Y:S01]  /*0900*/  @P0 LDG.E.128 R108, desc[UR6][R230.64+0x10] ;  /* 0x00001006e66c0981 */ /* 0x000f62000c1e1d00 */
[----:B------:R-:W-:-:S03]  /*0910*/  @P0 IMAD.WIDE.U32 R232, R232, 0x20, R8 ;  /* 0x00000020e8e80825 */ /* 0x000fc600078e0008 */
[----:B------:R-:W5:Y:S04]  /*0920*/  @P0 LDG.E.128 R120, desc[UR6][R234.64] ;  /* 0x00000006ea780981 */ /* 0x000f68000c1e1d00 */
[----:B------:R1:W5:Y:S01]  /*0930*/  @P0 LDG.E.128 R124, desc[UR6][R234.64+0x10] ;  /* 0x00001006ea7c0981 */ /* 0x000362000c1e1d00 */
[----:B------:R-:W-:-:S03]  /*0940*/  @P0 IMAD.WIDE.U32 R224, R11, 0x20, R224 ;  /* 0x000000200be00825 */ /* 0x000fc600078e00e0 */
[----:B------:R-:W5:Y:S01]  /*0950*/  @P0 LDG.E.128 R128, desc[UR6][R232.64] ;  /* 0x00000006e8800981 */ /* 0x000f62000c1e1d00 */
[----:B------:R-:W-:-:S03]  /*0960*/  HADD2.F32 R237, -RZ, R100.H1_H1 ;  /* 0x30000064ffed7230 */ /* 0x000fc60000004100 */
[----:B------:R-:W5:Y:S01]  /*0970*/  @P0 LDG.E.128 R136, desc[UR6][R224.64] ;  /* 0x00000006e0880981 */ /* 0x000f62000c1e1d00 */
[----:B-1----:R-:W-:-:S03]  /*0980*/  HADD2.F32 R235, -RZ, R100.H0_H0 ;  /* 0x20000064ffeb7230 */ /* 0x002fc60000004100 */
[----:B------:R1:W5:Y:S01]  /*0990*/  @P0 LDG.E.128 R140, desc[UR6][R224.64+0x10] ;  /* 0x00001006e08c0981 */ /* 0x000362000c1e1d00 */
[--C-:B------:R-:W-:Y:S02]  /*09a0*/  HADD2.F32 R234, -RZ, R101.reuse.H0_H0 ;  /* 0x20000065ffea7230 */ /* 0x100fe40000004100 */
[----:B0-----:R-:W-:Y:S01]  /*09b0*/  @P0 IMAD.WIDE.U32 R228, R228, 0x20, R238 ;  /* 0x00000020e4e40825 */ /* 0x001fe200078e00ee */
[----:B------:R-:W5:Y:S04]  /*09c0*/  @P0 LDG.E.128 R132, desc[UR6][R232.64+0x10] ;  /* 0x00001006e8840981 */ /* 0x000f68000c1e1d00 */
[----:B------:R-:W5:Y:S01]  /*09d0*/  @P0 LDG.E.128 R112, desc[UR6][R228.64] ;  /* 0x00000006e4700981 */ /* 0x000f62000c1e1d00 */
[----:B-1----:R-:W-:Y:S02]  /*09e0*/  HADD2.F32 R224, -RZ, R101.H1_H1 ;  /* 0x30000065ffe07230 */ /* 0x002fe40000004100 */
[----:B------:R-:W-:Y:S01]  /*09f0*/  HADD2.F32 R225, -RZ, R102.H0_H0 ;  /* 0x20000066ffe17230 */ /* 0x000fe20000004100 */
[----:B------:R0:W5:Y:S01]  /*0a00*/  @P0 LDG.E.128 R116, desc[UR6][R228.64+0x10] ;  /* 0x00001006e4740981 */ /* 0x000162000c1e1d00 */
[----:B---3--:R-:W-:-:S05]  /*0a10*/  FSEL R0, R0, RZ, !P1 ;  /* 0x000000ff00007208 */ /* 0x008fca0004800000 */
[C---:B----4-:R-:W-:Y:S01]  /*0a20*/  FADD.FTZ R9, -R0.reuse, R220 ;  /* 0x000000dc00097221 */ /* 0x050fe20000010100 */
        /* <DEDUP_REMOVED lines=8> */
[--C-:B--2---:R-:W-:Y:S02]  /*0ab0*/  HADD2.F32 R10, -RZ, R180.reuse.H0_H0 ;  /* 0x200000b4ff0a7230 */ /* 0x104fe40000004100 */
        /* <DEDUP_REMOVED lines=34> */
[----:B------:R-:W-:-:S02]  /*0ce0*/  HADD2.F32 R11, -RZ, R181.H0_H0 ;  /* 0x200000b5ff0b7230 */ /* 0x000fc40000004100 */
[C---:B------:R-:W-:Y:S01]  /*0cf0*/  FMUL.FTZ R9, R4.reuse, R8 ;  /* 0x0000000804097220 */ /* 0x040fe20000410000 */
[----:B------:R-:W-:Y:S02]  /*0d00*/  HADD2.F32 R181, -RZ, R181.H1_H1 ;  /* 0x300000b5ffb57230 */ /* 0x000fe40000004100 */
[----:B------:R-:W-:Y:S01]  /*0d10*/  FMUL.FTZ R223, R4, R223 ;  /* 0x000000df04df7220 */ /* 0x000fe20000410000 */
[--C-:B------:R-:W-:Y:S02]  /*0d20*/  HADD2.F32 R220, -RZ, R182.reuse.H0_H0 ;  /* 0x200000b6ffdc7230 */ /* 0x100fe40000004100 */
[-C--:B------:R-:W-:Y:S01]  /*0d30*/  FMUL.FTZ R8, R235, R10.reuse ;  /* 0x0000000aeb087220 */ /* 0x080fe20000410000 */
[----:B------:R-:W-:Y:S01]  /*0d40*/  FFMA.FTZ R148, R0, R10, R148 ;  /* 0x0000000a00947223 */ /* 0x000fe20000010094 */
[----:B------:R-:W-:Y:S01]  /*0d50*/  FADD.FTZ R144, R144, R10 ;  /* 0x0000000a90907221 */ /* 0x000fe20000010000 */
[----:B------:R-:W-:Y:S01]  /*0d60*/  FMUL.FTZ R184, R4, R184 ;  /* 0x000000b804b87220 */ /* 0x000fe20000410000 */
[-C--:B------:R-:W-:Y:S01]  /*0d70*/  FMUL.FTZ R10, R237, R180.reuse ;  /* 0x000000b4ed0a7220 */ /* 0x080fe20000410000 */
[----:B------:R-:W-:Y:S01]  /*0d80*/  FFMA.FTZ R149, R9, R180, R149 ;  /* 0x000000b409957223 */ /* 0x000fe20000010095 */
[----:B------:R-:W-:Y:S01]  /*0d90*/  FADD.FTZ R145, R145, R180 ;  /* 0x000000b491917221 */ /* 0x000fe20000010000 */
[-C--:B------:R-:W-:Y:S01]  /*0da0*/  FMUL.FTZ R180, R234, R11.reuse ;  /* 0x0000000beab47220 */ /* 0x080fe20000410000 */
[----:B------:R-:W-:Y:S01]  /*0db0*/  FFMA.FTZ R150, R222, R11, R150 ;  /* 0x0000000bde967223 */ /* 0x000fe20000010096 */
[----:B------:R-:W-:Y:S01]  /*0dc0*/  FADD.FTZ R146, R146, R11 ;  /* 0x0000000b92927221 */ /* 0x000fe20000010000 */
[-C--:B------:R-:W-:Y:S01]  /*0dd0*/  FMUL.FTZ R11, R224, R181.reuse ;  /* 0x000000b5e00b7220 */ /* 0x080fe20000410000 */
[----:B------:R-:W-:Y:S01]  /*0de0*/  FFMA.FTZ R151, R223, R181, R151 ;  /* 0x000000b5df977223 */ /* 0x000fe20000010097 */
[----:B------:R-:W-:Y:S01]  /*0df0*/  FADD.FTZ R147, R147, R181 ;  /* 0x000000b593937221 */ /* 0x000fe20000010000 */
[----:B------:R-:W-:-:S02]  /*0e00*/  HADD2.F32 R182, -RZ, R182.H1_H1 ;  /* 0x300000b6ffb67230 */ /* 0x000fc40000004100 */
[-C--:B------:R-:W-:Y:S01]  /*0e10*/  FMUL.FTZ R181, R225, R220.reuse ;  /* 0x000000dce1b57220 */ /* 0x080fe20000410000 */
[----:B------:R-:W-:Y:S02]  /*0e20*/  HADD2.F32 R235, -RZ, R102.H1_H1 ;  /* 0x30000066ffeb7230 */ /* 0x000fe40000004100 */
[----:B------:R-:W-:Y:S01]  /*0e30*/  FADD.FTZ R152, R152, R220 ;  /* 0x000000dc98987221 */ /* 0x000fe20000010000 */
[----:B------:R-:W-:Y:S01]  /*0e40*/  FFMA.FTZ R36, R184, R220, R36 ;  /* 0x000000dcb8247223 */ /* 0x000fe20000010024 */
[----:B------:R-:W-:Y:S02]  /*0e50*/  HADD2.F32 R221, -RZ, R183.H0_H0 ;  /* 0x200000b7ffdd7230 */ /* 0x000fe40000004100 */
[C---:B------:R-:W-:Y:S01]  /*0e60*/  FMUL.FTZ R220, R4.reuse, R185 ;  /* 0x000000b904dc7220 */ /* 0x040fe20000410000 */
[----:B------:R-:W-:Y:S02]  /*0e70*/  HADD2.F32 R224, -RZ, R103.H0_H0 ;  /* 0x20000067ffe07230 */ /* 0x000fe40000004100 */
[----:B------:R-:W-:Y:S01]  /*0e80*/  FMUL.FTZ R186, R4, R186 ;  /* 0x000000ba04ba7220 */ /* 0x000fe20000410000 */
[----:B------:R-:W-:-:S02]  /*0e90*/  HADD2.F32 R183, -RZ, R183.H1_H1 ;  /* 0x300000b7ffb77230 */ /* 0x000fc40000004100 */
        /* <DEDUP_REMOVED lines=8> */
[----:B------:R-:W-:Y:S02]  /*0f20*/  HADD2.F32 R191, -RZ, R192.H0_H0 ;  /* 0x200000c0ffbf7230 */ /* 0x000fe40000004100 */
[----:B------:R-:W-:Y:S01]  /*0f30*/  FMUL.FTZ R187, R234, R183 ;  /* 0x000000b7eabb7220 */ /* 0x000fe20000410000 */
[----:B------:R-:W-:-:S02]  /*0f40*/  HADD2.F32 R224, -RZ, R96.H0_H0 ;  /* 0x20000060ffe07230 */ /* 0x000fc40000004100 */
[----:B------:R-:W-:Y:S01]  /*0f50*/  FMUL.FTZ R188, R4, R188 ;  /* 0x000000bc04bc7220 */ /* 0x000fe20000410000 */
[----:B------:R-:W-:Y:S02]  /*0f60*/  HADD2.F32 R227, -RZ, R192.H1_H1 ;  /* 0x300000c0ffe37230 */ /* 0x000fe40000004100 */
[----:B------:R-:W-:Y:S02]  /*0f70*/  HADD2.F32 R234, -RZ, R96.H1_H1 ;  /* 0x30000060ffea7230 */ /* 0x000fe40000004100 */
[----:B------:R-:W-:Y:S02]  /*0f80*/  HADD2.F32 R192, -RZ, R193.H0_H0 ;  /* 0x200000c1ffc07230 */ /* 0x000fe40000004100 */
[----:B------:R-:W-:Y:S02]  /*0f90*/  HADD2.F32 R225, -RZ, R97.H0_H0 ;  /* 0x20000061ffe17230 */ /* 0x000fe40000004100 */
[----:B------:R-:W-:Y:S01]  /*0fa0*/  FADD.FTZ R155, R155, R183 ;  /* 0x000000b79b9b7221 */ /* 0x000fe20000010000 */
[----:B------:R-:W-:Y:S01]  /*0fb0*/  FFMA.FTZ R39, R221, R183, R39 ;  /* 0x000000b7dd277223 */ /* 0x000fe20000010027 */
[-C--:B------:R-:W-:Y:S01]  /*0fc0*/  FMUL.FTZ R183, R224, R191.reuse ;  /* 0x000000bfe0b77220 */ /* 0x080fe20000410000 */
[----:B------:R-:W-:Y:S01]  /*0fd0*/  FFMA.FTZ R156, R188, R191, R156 ;  /* 0x000000bfbc9c7223 */ /* 0x000fe2000001009c */
[----:B------:R-:W-:Y:S01]  /*0fe0*/  FADD.FTZ R160, R160, R191 ;  /* 0x000000bfa0a07221 */ /* 0x000fe20000010000 */
[----:B------:R-:W-:Y:S01]  /*0ff0*/  FMUL.FTZ R191, R234, R227 ;  /* 0x000000e3eabf7220 */ /* 0x000fe20000410000 */
[----:B------:R-:W-:-:S02]  /*1000*/  HADD2.F32 R193, -RZ, R193.H1_H1 ;  /* 0x300000c1ffc17230 */ /* 0x000fc40000004100 */
[C---:B------:R-:W-:Y:S01]  /*1010*/  FMUL.FTZ R190, R4.reuse, R190 ;  /* 0x000000be04be7220 */ /* 0x040fe20000410000 */
[----:B------:R-:W-:Y:S02]  /*1020*/  HADD2.F32 R234, -RZ, R97.H1_H1 ;  /* 0x30000061ffea7230 */ /* 0x000fe40000004100 */
[----:B------:R-:W-:Y:S01]  /*1030*/  FMUL.FTZ R224, R225, R192 ;  /* 0x000000c0e1e07220 */ /* 0x000fe20000410000 */
[----:B0-----:R-:W-:Y:S02]  /*1040*/  HADD2.F32 R228, -RZ, R194.H0_H0 ;  /* 0x200000c2ffe47230 */ /* 0x001fe40000004100 */
[C---:B------:R-:W-:Y:S01]  /*1050*/  FMUL.FTZ R189, R4.reuse, R189 ;  /* 0x000000bd04bd7220 */ /* 0x040fe20000410000 */
[C---:B------:R-:W-:Y:S01]  /*1060*/  FMUL.FTZ R226, R4.reuse, R226 ;  /* 0x000000e204e27220 */ /* 0x040fe20000410000 */
[----:B------:R-:W-:Y:S02]  /*1070*/  HADD2.F32 R225, -RZ, R98.H0_H0 ;  /* 0x20000062ffe17230 */ /* 0x000fe40000004100 */
[----:B------:R-:W-:Y:S01]  /*1080*/  FMUL.FTZ R196, R4, R196 ;  /* 0x000000c404c47220 */ /* 0x000fe20000410000 */
[----:B------:R-:W-:Y:S01]  /*1090*/  FFMA.FTZ R158, R190, R192, R158 ;  /* 0x000000c0be9e7223 */ /* 0x000fe2000001009e */
[----:B------:R-:W-:Y:S01]  /*10a0*/  FADD.FTZ R162, R162, R192 ;  /* 0x000000c0a2a27221 */ /* 0x000fe20000010000 */
        /* <DEDUP_REMOVED lines=11> */
[----:B------:R-:W-:Y:S01]  /*1160*/  FMUL.FTZ R197, R4, R197 ;  /* 0x000000c504c57220 */ /* 0x000fe20000410000 */
[----:B------:R-:W-:Y:S02]  /*1170*/  HADD2.F32 R228, -RZ, R99.H0_H0 ;  /* 0x20000063ffe47230 */ /* 0x000fe40000004100 */
[----:B------:R-:W-:-:S02]  /*1180*/  HADD2.F32 R195, -RZ, R195.H1_H1 ;  /* 0x300000c3ffc37230 */ /* 0x000fc40000004100 */
[----:B------:R-:W-:Y:S02]  /*1190*/  HADD2.F32 R234, -RZ, R99.H1_H1 ;  /* 0x30000063ffea7230 */ /* 0x000fe40000004100 */
[-C--:B------:R-:W-:Y:S01]  /*11a0*/  FMUL.FTZ R225, R227, R194.reuse ;  /* 0x000000c2e3e17220 */ /* 0x080fe20000410000 */
[----:B------:R-:W-:Y:S01]  /*11b0*/  FADD.FTZ R33, R33, R194 ;  /* 0x000000c221217221 */ /* 0x000fe20000010000 */
[----:B------:R-:W-:Y:S01]  /*11c0*/  FFMA.FTZ R41, R197, R194, R41 ;  /* 0x000000c2c5297223 */ /* 0x000fe20000010029 */
[----:B------:R-:W-:Y:S01]  /*11d0*/  FMUL.FTZ R194, R228, R229 ;  /* 0x000000e5e4c27220 */ /* 0x000fe20000410000 */
[----:B------:R-:W-:Y:S02]  /*11e0*/  HADD2.F32 R203, -RZ, R204.H0_H0 ;  /* 0x200000ccffcb7230 */ /* 0x000fe40000004100 */
[----:B------:R-:W-:Y:S01]  /*11f0*/  FMUL.FTZ R199, R4, R199 ;  /* 0x000000c704c77220 */ /* 0x000fe20000410000 */
[----:B------:R-:W-:Y:S02]  /*1200*/  HADD2.F32 R228, -RZ, R92.H0_H0 ;  /* 0x2000005cffe47230 */ /* 0x000fe40000004100 */
[----:B------:R-:W-:Y:S01]  /*1210*/  FMUL.FTZ R227, R234, R195 ;  /* 0x000000c3eae37220 */ /* 0x000fe20000410000 */
[----:B------:R-:W-:-:S02]  /*1220*/  HADD2.F32 R231, -RZ, R204.H1_H1 ;  /* 0x300000ccffe77230 */ /* 0x000fc40000004100 */
[C---:B------:R-:W-:Y:S01]  /*1230*/  FMUL.FTZ R198, R4.reuse, R198 ;  /* 0x000000c604c67220 */ /* 0x040fe20000410000 */
[----:B------:R-:W-:Y:S01]  /*1240*/  FMUL.FTZ R200, R4, R200 ;  /* 0x000000c804c87220 */ /* 0x000fe20000410000 */
[----:B------:R-:W-:Y:S02]  /*1250*/  HADD2.F32 R234, -RZ, R92.H1_H1 ;  /* 0x3000005cffea7230 */ /* 0x000fe40000004100 */
[----:B------:R-:W-:Y:S01]  /*1260*/  FADD.FTZ R35, R35, R195 ;  /* 0x000000c323237221 */ /* 0x000fe20000010000 */
[----:B------:R-:W-:Y:S01]  /*1270*/  FFMA.FTZ R43, R199, R195, R43 ;  /* 0x000000c3c72b7223 */ /* 0x000fe2000001002b */
[----:B------:R-:W-:Y:S01]  /*1280*/  FADD.FTZ R34, R34, R229 ;  /* 0x000000e522227221 */ /* 0x000fe20000010000 */
[----:B------:R-:W-:Y:S01]  /*1290*/  FFMA.FTZ R42, R198, R229, R42 ;  /* 0x000000e5c62a7223 */ /* 0x000fe2000001002a */
[-C--:B------:R-:W-:Y:S01]  /*12a0*/  FMUL.FTZ R195, R228, R203.reuse ;  /* 0x000000cbe4c37220 */ /* 0x080fe20000410000 */
[----:B------:R-:W-:Y:S01]  /*12b0*/  FFMA.FTZ R76, R200, R203, R76 ;  /* 0x000000cbc84c7223 */ /* 0x000fe2000001004c */
[----:B------:R-:W-:Y:S01]  /*12c0*/  FADD.FTZ R80, R80, R203 ;  /* 0x000000cb50507221 */ /* 0x000fe20000010000 */
[----:B------:R-:W-:-:S02]  /*12d0*/  HADD2.F32 R204, -RZ, R205.H0_H0 ;  /* 0x200000cdffcc7230 */ /* 0x000fc40000004100 */
[----:B------:R-:W-:Y:S01]  /*12e0*/  FMUL.FTZ R203, R234, R231 ;  /* 0x000000e7eacb7220 */ /* 0x000fe20000410000 */
[----:B------:R-:W-:Y:S02]  /*12f0*/  HADD2.F32 R229, -RZ, R93.H0_H0 ;  /* 0x2000005dffe57230 */ /* 0x000fe40000004100 */
[C---:B------:R-:W-:Y:S01]  /*1300*/  FMUL.FTZ R202, R4.reuse, R202 ;  /* 0x000000ca04ca7220 */ /* 0x040fe20000410000 */
[----:B------:R-:W-:Y:S02]  /*1310*/  HADD2.F32 R205, -RZ, R205.H1_H1 ;  /* 0x300000cdffcd7230 */ /* 0x000fe40000004100 */
[----:B------:R-:W-:Y:S01]  /*1320*/  FMUL.FTZ R230, R4, R230 ;  /* 0x000000e604e67220 */ /* 0x000fe20000410000 */
[----:B------:R-:W-:Y:S02]  /*1330*/  HADD2.F32 R234, -RZ, R93.H1_H1 ;  /* 0x3000005dffea7230 */ /* 0x000fe40000004100 */
[-C--:B------:R-:W-:Y:S01]  /*1340*/  FMUL.FTZ R228, R229, R204.reuse ;  /* 0x000000cce5e47220 */ /* 0x080fe20000410000 */
[----:B------:R-:W-:Y:S01]  /*1350*/  FFMA.FTZ R78, R202, R204, R78 ;  /* 0x000000ccca4e7223 */ /* 0x000fe2000001004e */
[----:B------:R-:W-:Y:S01]  /*1360*/  FADD.FTZ R82, R82, R204 ;  /* 0x000000cc52527221 */ /* 0x000fe20000010000 */
[----:B------:R-:W-:-:S02]  /*1370*/  HADD2.F32 R232, -RZ, R206.H0_H0 ;  /* 0x200000ceffe87230 */ /* 0x000fc40000004100 */
[-C--:B------:R-:W-:Y:S01]  /*1380*/  FMUL.FTZ R204, R234, R205.reuse ;  /* 0x000000cdeacc7220 */ /* 0x080fe20000410000 */
[----:B------:R-:W-:Y:S02]  /*1390*/  HADD2.F32 R229, -RZ, R94.H0_H0 ;  /* 0x2000005effe57230 */ /* 0x000fe40000004100 */
[----:B------:R-:W-:Y:S01]  /*13a0*/  FFMA.FTZ R79, R230, R205, R79 ;  /* 0x000000cde64f7223 */ /* 0x000fe2000001004f */
[----:B------:R-:W-:Y:S01]  /*13b0*/  FADD.FTZ R83, R83, R205 ;  /* 0x000000cd53537221 */ /* 0x000fe20000010000 */
[C---:B------:R-:W-:Y:S01]  /*13c0*/  FMUL.FTZ R205, R4.reuse, R176 ;  /* 0x000000b004cd7220 */ /* 0x040fe20000410000 */
[----:B------:R-:W-:Y:S01]  /*13d0*/  FMUL.FTZ R201, R4, R201 ;  /* 0x000000c904c97220 */ /* 0x000fe20000410000 */
[----:B------:R-:W-:Y:S02]  /*13e0*/  HADD2.F32 R233, -RZ, R206.H1_H1 ;  /* 0x300000ceffe97230 */ /* 0x000fe40000004100 */
[----:B------:R-:W-:Y:S01]  /*13f0*/  FMUL.FTZ R176, R229, R232 ;  /* 0x000000e8e5b07220 */ /* 0x000fe20000410000 */
[----:B------:R-:W-:-:S02]  /*1400*/  HADD2.F32 R206, -RZ, R207.H0_H0 ;  /* 0x200000cfffce7230 */ /* 0x000fc40000004100 */
[----:B------:R-:W-:Y:S01]  /*1410*/  FADD.FTZ R44, R44, R232 ;  /* 0x000000e82c2c7221 */ /* 0x000fe20000010000 */
[----:B------:R-:W-:Y:S01]  /*1420*/  FFMA.FTZ R48, R205, R232, R48 ;  /* 0x000000e8cd307223 */ /* 0x000fe20000010030 */
[----:B------:R-:W-:Y:S02]  /*1430*/  HADD2.F32 R235, -RZ, R95.H0_H0 ;  /* 0x2000005fffeb7230 */ /* 0x000fe40000004100 */
[----:B------:R-:W-:Y:S01]  /*1440*/  FFMA.FTZ R77, R201, R231, R77 ;  /* 0x000000e7c94d7223 */ /* 0x000fe2000001004d */
[----:B------:R-:W-:Y:S02]  /*1450*/  HADD2.F32 R207, -RZ, R207.H1_H1 ;  /* 0x300000cfffcf7230 */ /* 0x000fe40000004100 */
[----:B------:R-:W-:Y:S01]  /*1460*/  FADD.FTZ R81, R81, R231 ;  /* 0x000000e751517221 */ /* 0x000fe20000010000 */
[----:B------:R-:W-:Y:S02]  /*1470*/  HADD2.F32 R234, -RZ, R94.H1_H1 ;  /* 0x3000005effea7230 */ /* 0x000fe40000004100 */
[----:B------:R-:W-:Y:S01]  /*1480*/  FMUL.FTZ R178, R4, R178 ;  /* 0x000000b204b27220 */ /* 0x000fe20000410000 */
[----:B------:R-:W-:-:S02]  /*1490*/  HADD2.F32 R232, -RZ, R95.H1_H1 ;  /* 0x3000005fffe87230 */ /* 0x000fc40000004100 */
[C---:B------:R-:W-:Y:S01]  /*14a0*/  FMUL.FTZ R229, R4.reuse, R177 ;  /* 0x000000b104e57220 */ /* 0x040fe20000410000 */
[----:B------:R-:W-:Y:S01]  /*14b0*/  FMUL.FTZ R231, R4, R179 ;  /* 0x000000b304e77220 */ /* 0x000fe20000410000 */
[-C--:B------:R-:W-:Y:S01]  /*14c0*/  FMUL.FTZ R179, R235, R206.reuse ;  /* 0x000000ceebb37220 */ /* 0x080fe20000410000 */
        /* <DEDUP_REMOVED lines=8> */
[----:B------:R-:W-:-:S02]  /*1550*/  HADD2.F32 R207, -RZ, R88.H0_H0 ;  /* 0x20000058ffcf7230 */ /* 0x000fc40000004100 */
        /* <DEDUP_REMOVED lines=10> */
[----:B------:R-:W-:Y:S01]  /*1600*/  FFMA.FTZ R13, R232, R164, R13 ;  /* 0x000000a4e80d7223 */ /* 0x000fe2000001000d */
[----:B------:R-:W-:Y:S01]  /*1610*/  FADD.FTZ R17, R17, R164 ;  /* 0x000000a411117221 */ /* 0x000fe20000010000 */
[----:B------:R-:W-:Y:S02]  /*1620*/  HADD2.F32 R233, -RZ, R89.H0_H0 ;  /* 0x20000059ffe97230 */ /* 0x000fe40000004100 */
[C---:B------:R-:W-:Y:S01]  /*1630*/  FMUL.FTZ R210, R4.reuse, R210 ;  /* 0x000000d204d27220 */ /* 0x040fe20000410000 */
[----:B------:R-:W-:Y:S02]  /*1640*/  HADD2.F32 R165, -RZ, R165.H1_H1 ;  /* 0x300000a5ffa57230 */ /* 0x000fe40000004100 */
[----:B------:R-:W-:Y:S01]  /*1650*/  FMUL.FTZ R234, R4, R211 ;  /* 0x000000d304ea7220 */ /* 0x000fe20000410000 */
[----:B------:R-:W-:Y:S02]  /*1660*/  HADD2.F32 R164, -RZ, R89.H1_H1 ;  /* 0x30000059ffa47230 */ /* 0x000fe40000004100 */
[-C--:B------:R-:W-:Y:S01]  /*1670*/  FFMA.FTZ R14, R210, R235.reuse, R14 ;  /* 0x000000ebd20e7223 */ /* 0x080fe2000001000e */
[----:B------:R-:W-:Y:S01]  /*1680*/  FADD.FTZ R18, R18, R235 ;  /* 0x000000eb12127221 */ /* 0x000fe20000010000 */
[----:B------:R-:W-:Y:S01]  /*1690*/  FMUL.FTZ R233, R233, R235 ;  /* 0x000000ebe9e97220 */ /* 0x000fe20000410000 */
[-C--:B------:R-:W-:Y:S01]  /*16a0*/  FFMA.FTZ R15, R234, R165.reuse, R15 ;  /* 0x000000a5ea0f7223 */ /* 0x080fe2000001000f */
[----:B------:R-:W-:Y:S01]  /*16b0*/  FMUL.FTZ R211, R164, R165 ;  /* 0x000000a5a4d37220 */ /* 0x000fe20000410000 */
[----:B------:R-:W-:Y:S01]  /*16c0*/  FADD.FTZ R19, R19, R165 ;  /* 0x000000a513137221 */ /* 0x000fe20000010000 */
[----:B------:R-:W-:-:S02]  /*16d0*/  HADD2.F32 R165, -RZ, R166.H0_H0 ;  /* 0x200000a6ffa57230 */ /* 0x000fc40000004100 */
[C---:B------:R-:W-:Y:S01]  /*16e0*/  FMUL.FTZ R235, R4.reuse, R212 ;  /* 0x000000d404eb7220 */ /* 0x040fe20000410000 */
[----:B------:R-:W-:Y:S02]  /*16f0*/  HADD2.F32 R164, -RZ, R166.H1_H1 ;  /* 0x300000a6ffa47230 */ /* 0x000fe40000004100 */
[----:B------:R-:W-:Y:S01]  /*1700*/  FMUL.FTZ R213, R4, R213 ;  /* 0x000000d504d57220 */ /* 0x000fe20000410000 */
[--C-:B------:R-:W-:Y:S02]  /*1710*/  HADD2.F32 R212, -RZ, R90.reuse.H0_H0 ;  /* 0x2000005affd47230 */ /* 0x100fe40000004100 */
[----:B------:R-:W-:Y:S02]  /*1720*/  HADD2.F32 R166, -RZ, R90.H1_H1 ;  /* 0x3000005affa67230 */ /* 0x000fe40000004100 */
[----:B------:R-:W-:Y:S01]  /*1730*/  FADD.FTZ R52, R52, R165 ;  /* 0x000000a534347221 */ /* 0x000fe20000010000 */
[-C--:B------:R-:W-:Y:S01]  /*1740*/  FFMA.FTZ R56, R235, R165.reuse, R56 ;  /* 0x000000a5eb387223 */ /* 0x080fe20000010038 */
[----:B------:R-:W-:Y:S01]  /*1750*/  FMUL.FTZ R212, R212, R165 ;  /* 0x000000a5d4d47220 */ /* 0x000fe20000410000 */
[----:B------:R-:W-:Y:S01]  /*1760*/  FADD.FTZ R53, R53, R164 ;  /* 0x000000a435357221 */ /* 0x000fe20000010000 */
[-C--:B------:R-:W-:Y:S01]  /*1770*/  FFMA.FTZ R57, R213, R164.reuse, R57 ;  /* 0x000000a4d5397223 */ /* 0x080fe20000010039 */
[----:B------:R-:W-:Y:S01]  /*1780*/  FMUL.FTZ R166, R166, R164 ;  /* 0x000000a4a6a67220 */ /* 0x000fe20000410000 */
[----:B------:R-:W-:-:S02]  /*1790*/  HADD2.F32 R165, -RZ, R167.H0_H0 ;  /* 0x200000a7ffa57230 */ /* 0x000fc40000004100 */
[----:B------:R-:W-:Y:S02]  /*17a0*/  HADD2.F32 R164, -RZ, R91.H0_H0 ;  /* 0x2000005bffa47230 */ /* 0x000fe40000004100 */
[C---:B------:R-:W-:Y:S01]  /*17b0*/  FMUL.FTZ R214, R4.reuse, R214 ;  /* 0x000000d604d67220 */ /* 0x040fe20000410000 */
[----:B------:R-:W-:Y:S02]  /*17c0*/  HADD2.F32 R239, -RZ, R167.H1_H1 ;  /* 0x300000a7ffef7230 */ /* 0x000fe40000004100 */
[----:B------:R-:W-:Y:S01]  /*17d0*/  FMUL.FTZ R236, R4, R215 ;  /* 0x000000d704ec7220 */ /* 0x000fe20000410000 */
[-C--:B------:R-:W-:Y:S01]  /*17e0*/  FMUL.FTZ R167, R164, R165.reuse ;  /* 0x000000a5a4a77220 */ /* 0x080fe20000410000 */
[----:B------:R-:W-:Y:S01]  /*17f0*/  FFMA.FTZ R164, R0, R8, RZ ;  /* 0x0000000800a47223 */ /* 0x000fe200000100ff */
[----:B------:R-:W-:Y:S01]  /*1800*/  FADD.FTZ R215, RZ, R8 ;  /* 0x00000008ffd77221 */ /* 0x000fe20000010000 */
[----:B------:R-:W-:Y:S01]  /*1810*/  FADD.FTZ R54, R54, R165 ;  /* 0x000000a536367221 */ /* 0x000fe20000010000 */
[----:B------:R-:W-:Y:S01]  /*1820*/  FFMA.FTZ R58, R214, R165, R58 ;  /* 0x000000a5d63a7223 */ /* 0x000fe2000001003a */
[----:B------:R-:W-:-:S02]  /*1830*/  HADD2.F32 R238, -RZ, R91.H1_H1 ;  /* 0x3000005bffee7230 */ /* 0x000fc40000004100 */
[----:B------:R-:W-:Y:S01]  /*1840*/  FFMA.FTZ R165, R9, R10, R164 ;  /* 0x0000000a09a57223 */ /* 0x000fe200000100a4 */
[----:B------:R-:W-:Y:S02]  /*1850*/  FADD.FTZ R237, R10, R215 ;  /* 0x000000d70aed7221 */ /* 0x000fe40000010000 */
[----:B------:R-:W-:Y:S01]  /*1860*/  FMUL.FTZ R215, R238, R239 ;  /* 0x000000efeed77220 */ /* 0x000fe20000410000 */
        /* <DEDUP_REMOVED lines=21> */
[----:B------:R-:W-:Y:S02]  /*19c0*/  HADD2.F32 R168, -RZ, R84.H1_H1 ;  /* 0x30000054ffa87230 */ /* 0x000fe40000004100 */
        /* <DEDUP_REMOVED lines=8> */
[----:B------:R-:W-:-:S03]  /*1a50*/  FADD.FTZ R240, R193, R240 ;  /* 0x000000f0c1f07221 */ /* 0x000fc60000010000 */
[----:B------:R-:W-:Y:S01]  /*1a60*/  FFMA.FTZ R165, R197, R225, R164 ;  /* 0x000000e1c5a57223 */ /* 0x000fe200000100a4 */
[----:B------:R-:W-:Y:S01]  /*1a70*/  FADD.FTZ R239, R225, R240 ;  /* 0x000000f0e1ef7221 */ /* 0x000fe20000010000 */
[C---:B------:R-:W-:Y:S01]  /*1a80*/  FMUL.FTZ R237, R4.reuse, R216 ;  /* 0x000000d804ed7220 */ /* 0x040fe20000410000 */
[----:B------:R-:W-:Y:S02]  /*1a90*/  HADD2.F32 R216, -RZ, R84.H0_H0 ;  /* 0x20000054ffd87230 */ /* 0x000fe40000004100 */
[----:B------:R-:W-:Y:S01]  /*1aa0*/  FMUL.FTZ R238, R4, R218 ;  /* 0x000000da04ee7220 */ /* 0x000fe20000410000 */
[----:B------:R-:W-:Y:S01]  /*1ab0*/  FFMA.FTZ R164, R198, R194, R165 ;  /* 0x000000c2c6a47223 */ /* 0x000fe200000100a5 */
[----:B------:R-:W-:Y:S01]  /*1ac0*/  FADD.FTZ R218, R194, R239 ;  /* 0x000000efc2da7221 */ /* 0x000fe20000010000 */
[----:B------:R-:W-:Y:S01]  /*1ad0*/  FFMA.FTZ R68, R237, R241, R68 ;  /* 0x000000f1ed447223 */ /* 0x000fe20000010044 */
[----:B------:R-:W-:Y:S01]  /*1ae0*/  FADD.FTZ R64, R64, R241 ;  /* 0x000000f140407221 */ /* 0x000fe20000010000 */
[----:B------:R-:W-:Y:S01]  /*1af0*/  FFMA.FTZ R239, R199, R227, R164 ;  /* 0x000000e3c7ef7223 */ /* 0x000fe200000100a4 */
[----:B------:R-:W-:Y:S01]  /*1b00*/  FMUL.FTZ R216, R216, R241 ;  /* 0x000000f1d8d87220 */ /* 0x000fe20000410000 */
[----:B------:R-:W-:Y:S01]  /*1b10*/  FADD.FTZ R240, R227, R218 ;  /* 0x000000dae3f07221 */ /* 0x000fe20000010000 */
[----:B------:R-:W-:-:S02]  /*1b20*/  HADD2.F32 R241, -RZ, R169.H0_H0 ;  /* 0x200000a9fff17230 */ /* 0x000fc40000004100 */
[----:B------:R-:W-:Y:S02]  /*1b30*/  HADD2.F32 R165, -RZ, R85.H0_H0 ;  /* 0x20000055ffa57230 */ /* 0x000fe40000004100 */
[----:B------:R-:W-:Y:S01]  /*1b40*/  FFMA.FTZ R164, R200, R195, R239 ;  /* 0x000000c3c8a47223 */ /* 0x000fe200000100ef */
[----:B------:R-:W-:Y:S01]  /*1b50*/  FADD.FTZ R240, R195, R240 ;  /* 0x000000f0c3f07221 */ /* 0x000fe20000010000 */
[----:B------:R-:W-:Y:S02]  /*1b60*/  HADD2.F32 R242, -RZ, R169.H1_H1 ;  /* 0x300000a9fff27230 */ /* 0x000fe40000004100 */
        /* <DEDUP_REMOVED lines=20> */
[----:B------:R-:W-:Y:S02]  /*1cb0*/  FMUL.FTZ R219, R4, R219 ;  /* 0x000000db04db7220 */ /* 0x000fe40000410000 */
[----:B------:R-:W-:Y:S01]  /*1cc0*/  FFMA.FTZ R165, R210, R233, R165 ;  /* 0x000000e9d2a57223 */ /* 0x000fe200000100a5 */
[----:B------:R-:W-:Y:S01]  /*1cd0*/  FADD.FTZ R164, R164, R233 ;  /* 0x000000e9a4a47221 */ /* 0x000fe20000010000 */
[----:B------:R-:W-:Y:S01]  /*1ce0*/  FFMA.FTZ R70, R238, R241, R70 ;  /* 0x000000f1ee467223 */ /* 0x000fe20000010046 */
[----:B------:R-:W-:Y:S01]  /*1cf0*/  FADD.FTZ R66, R66, R241 ;  /* 0x000000f142427221 */ /* 0x000fe20000010000 */
[-C--:B------:R-:W-:Y:S01]  /*1d00*/  FFMA.FTZ R71, R219, R242.reuse, R71 ;  /* 0x000000f2db477223 */ /* 0x080fe20000010047 */
[----:B------:R-:W-:Y:S01]  /*1d10*/  FADD.FTZ R67, R67, R242 ;  /* 0x000000f243437221 */ /* 0x000fe20000010000 */
[----:B------:R-:W-:Y:S01]  /*1d20*/  FMUL.FTZ R169, R239, R242 ;  /* 0x000000f2efa97220 */ /* 0x000fe20000410000 */
[----:B------:R-:W-:-:S02]  /*1d30*/  HADD2.F32 R241, -RZ, R170.H0_H0 ;  /* 0x200000aafff17230 */ /* 0x000fc40000004100 */
[----:B------:R-:W-:Y:S02]  /*1d40*/  HADD2.F32 R242, -RZ, R170.H1_H1 ;  /* 0x300000aafff27230 */ /* 0x000fe40000004100 */
[----:B------:R-:W-:Y:S01]  /*1d50*/  FFMA.FTZ R170, R234, R211, R165 ;  /* 0x000000d3eaaa7223 */ /* 0x000fe200000100a5 */
[----:B------:R-:W-:Y:S01]  /*1d60*/  FMUL.FTZ R239, R4, R172 ;  /* 0x000000ac04ef7220 */ /* 0x000fe20000410000 */
[----:B------:R-:W-:Y:S01]  /*1d70*/  FADD.FTZ R165, R164, R211 ;  /* 0x000000d3a4a57221 */ /* 0x000fe20000010000 */
[--C-:B------:R-:W-:Y:S02]  /*1d80*/  HADD2.F32 R172, -RZ, R86.reuse.H0_H0 ;  /* 0x20000056ffac7230 */ /* 0x100fe40000004100 */
[----:B------:R-:W-:Y:S01]  /*1d90*/  FFMA.FTZ R164, R235, R212, R170 ;  /* 0x000000d4eba47223 */ /* 0x000fe200000100aa */
[----:B------:R-:W-:Y:S01]  /*1da0*/  FADD.FTZ R165, R165, R212 ;  /* 0x000000d4a5a57221 */ /* 0x000fe20000010000 */
[-C--:B------:R-:W-:Y:S01]  /*1db0*/  FFMA.FTZ R24, R239, R241.reuse, R24 ;  /* 0x000000f1ef187223 */ /* 0x080fe20000010018 */
[----:B------:R-:W-:Y:S01]  /*1dc0*/  FADD.FTZ R20, R20, R241 ;  /* 0x000000f114147221 */ /* 0x000fe20000010000 */
[----:B------:R-:W-:Y:S01]  /*1dd0*/  FMUL.FTZ R172, R172, R241 ;  /* 0x000000f1acac7220 */ /* 0x000fe20000410000 */
[----:B------:R-:W-:Y:S01]  /*1de0*/  FFMA.FTZ R241, R213, R166, R164 ;  /* 0x000000a6d5f17223 */ /* 0x000fe200000100a4 */
[----:B------:R-:W-:Y:S01]  /*1df0*/  FADD.FTZ R164, R165, R166 ;  /* 0x000000a6a5a47221 */ /* 0x000fe20000010000 */
[----:B------:R-:W-:-:S02]  /*1e00*/  HADD2.F32 R240, -RZ, R86.H1_H1 ;  /* 0x30000056fff07230 */ /* 0x000fc40000004100 */
[----:B------:R-:W-:Y:S01]  /*1e10*/  FFMA.FTZ R241, R214, R167, R241 ;  /* 0x000000a7d6f17223 */ /* 0x000fe200000100f1 */
[----:B------:R-:W-:Y:S02]  /*1e20*/  FADD.FTZ R164, R164, R167 ;  /* 0x000000a7a4a47221 */ /* 0x000fe40000010000 */
[----:B------:R-:W-:Y:S01]  /*1e30*/  FMUL.FTZ R170, R240, R242 ;  /* 0x000000f2f0aa7220 */ /* 0x000fe20000410000 */
        /* <DEDUP_REMOVED lines=14> */
[----:B------:R-:W-:Y:S02]  /*1f20*/  HADD2.F32 R243, -RZ, R171.H0_H0 ;  /* 0x200000abfff37230 */ /* 0x000fe40000004100 */
[----:B------:R-:W-:Y:S02]  /*1f30*/  HADD2.F32 R174, -RZ, R87.H0_H0 ;  /* 0x20000057ffae7230 */ /* 0x000fe40000004100 */
[----:B------:R-:W-:Y:S01]  /*1f40*/  FFMA.FTZ R242, R239, R172, R242 ;  /* 0x000000aceff27223 */ /* 0x000fe200000100f2 */
[----:B------:R-:W-:Y:S01]  /*1f50*/  FADD.FTZ R165, R165, R172 ;  /* 0x000000aca5a57221 */ /* 0x000fe20000010000 */
[----:B------:R-:W-:Y:S02]  /*1f60*/  HADD2.F32 R244, -RZ, R171.H1_H1 ;  /* 0x300000abfff47230 */ /* 0x000fe40000004100 */
[----:B------:R-:W-:-:S02]  /*1f70*/  HADD2.F32 R241, -RZ, R87.H1_H1 ;  /* 0x30000057fff17230 */ /* 0x000fc40000004100 */
[----:B------:R-:W-:Y:S01]  /*1f80*/  FMUL.FTZ R174, R174, R243 ;  /* 0x000000f3aeae7220 */ /* 0x000fe20000410000 */
        /* <DEDUP_REMOVED lines=12> */
[----:B------:R-:W-:Y:S06]  /*2050*/  BRA `(.L_x_14847) ;  /* 0x00000000007c7947 */ /* 0x000fec0003800000 */
.L_x_14846:
        /* <DEDUP_REMOVED lines=31> */
.L_x_14847:
[----:B------:R-:W-:Y:S05]  /*2250*/  BSYNC.RECONVERGENT B1 ;  /* 0x0000000000017941 */ /* 0x000fea0003800200 */
.L_x_14845:
        /* <DEDUP_REMOVED lines=21> */
.L_x_15026:
        /* <DEDUP_REMOVED lines=37> */
.L_x_14853:
[----:B------:R-:W-:Y:S05]  /*2600*/  BSYNC.RECONVERGENT B2 ;  /* 0x0000000000027941 */ /* 0x000fea0003800200 */
.L_x_14852:
        /* <DEDUP_REMOVED lines=10> */
.L_x_14855:
[----:B------:R-:W-:Y:S05]  /*26b0*/  BSYNC.RECONVERGENT B2 ;  /* 0x0000000000027941 */ /* 0x000fea0003800200 */
.L_x_14854:
        /* <DEDUP_REMOVED lines=10> */
.L_x_14857:
[----:B------:R-:W-:Y:S05]  /*2760*/  BSYNC.RECONVERGENT B2 ;  /* 0x0000000000027941 */ /* 0x000fea0003800200 */
.L_x_14856:
        /* <DEDUP_REMOVED lines=10> */
.L_x_14859:
[----:B------:R-:W-:Y:S05]  /*2810*/  BSYNC.RECONVERGENT B2 ;  /* 0x0000000000027941 */ /* 0x000fea0003800200 */
.L_x_14858:
        /* <DEDUP_REMOVED lines=10> */
.L_x_14861:
[----:B------:R-:W-:Y:S05]  /*28c0*/  BSYNC.RECONVERGENT B2 ;  /* 0x0000000000027941 */ /* 0x000fea0003800200 */
.L_x_14860:
        /* <DEDUP_REMOVED lines=10> */
.L_x_14863:
[----:B------:R-:W-:Y:S05]  /*2970*/  BSYNC.RECONVERGENT B2 ;  /* 0x0000000000027941 */ /* 0x000fea0003800200 */
.L_x_14862:
        /* <DEDUP_REMOVED lines=10> */
.L_x_14865:
[----:B------:R-:W-:Y:S05]  /*2a20*/  BSYNC.RECONVERGENT B2 ;  /* 0x0000000000027941 */ /* 0x000fea0003800200 */
.L_x_14864:
        /* <DEDUP_REMOVED lines=10> */
.L_x_14851:
        /* <DEDUP_REMOVED lines=43> */
.L_x_14868:
[----:B------:R-:W-:Y:S05]  /*2d80*/  BSYNC.RECONVERGENT B2 ;  /* 0x0000000000027941 */ /* 0x000fea0003800200 */
.L_x_14867:
        /* <DEDUP_REMOVED lines=10> */
.L_x_14870:
[----:B------:R-:W-:Y:S05]  /*2e30*/  BSYNC.RECONVERGENT B2 ;  /* 0x0000000000027941 */ /* 0x000fea0003800200 */
.L_x_14869:
        /* <DEDUP_REMOVED lines=10> */
.L_x_14872:
[----:B------:R-:W-:Y:S05]  /*2ee0*/  BSYNC.RECONVERGENT B2 ;  /* 0x0000000000027941 */ /* 0x000fea0003800200 */
.L_x_14871:
        /* <DEDUP_REMOVED lines=10> */
.L_x_14874:
[----:B------:R-:W-:Y:S05]  /*2f90*/  BSYNC.RECONVERGENT B2 ;  /* 0x0000000000027941 */ /* 0x000fea0003800200 */
.L_x_14873:
        /* <DEDUP_REMOVED lines=10> */
.L_x_14876:
[----:B------:R-:W-:Y:S05]  /*3040*/  BSYNC.RECONVERGENT B2 ;  /* 0x0000000000027941 */ /* 0x000fea0003800200 */
.L_x_14875:
        /* <DEDUP_REMOVED lines=10> */
.L_x_14878:
[----:B------:R-:W-:Y:S05]  /*30f0*/  BSYNC.RECONVERGENT B2 ;  /* 0x0000000000027941 */ /* 0x000fea0003800200 */
.L_x_14877:
        /* <DEDUP_REMOVED lines=10> */
.L_x_14880:
[----:B------:R-:W-:Y:S05]  /*31a0*/  BSYNC.RECONVERGENT B2 ;  /* 0x0000000000027941 */ /* 0x000fea0003800200 */
.L_x_14879:
[----:B------:R-:W-:Y:S05]  /*31b0*/  @!P3 BRA `(.L_x_14866) ;  /* 0x000000080028b947 */ /* 0x000fea0003800000 */
[----:B------:R-:W-:-:S05]  /*31c0*/  FMUL.FTZ R6, R63, UR13 ;  /* 0x0000000d3f067c20 */ /* 0x000fca0008410000 */
[----:B------:R-:W-:-:S04]  /*31d0*/  F2FP.F16.F32.PACK_AB R6, RZ, R6 ;  /* 0x00000006ff06723e */ /* 0x000fc800000000ff */
[----:B------:R-:W-:Y:S01]  /*31e0*/  PRMT R75, R75, 0x5410, R6 ;  /* 0x000054104b4b7816 */ /* 0x000fe20000000006 */
[----:B------:R-:W-:Y:S06]  /*31f0*/  BRA `(.L_x_14866) ;  /* 0x0000000800187947 */ /* 0x000fec0003800000 */
.L_x_14850:
[----:B------:R-:W-:Y:S02]  /*3200*/  MOV R247, UR20 ;  /* 0x0000001400f77c02 */ /* 0x000fe40008000f00 */
[----:B------:R-:W-:Y:S02]  /*3210*/  MOV R245, UR21 ;  /* 0x0000001500f57c02 */ /* 0x000fe40008000f00 */
[----:B------:R-:W-:-:S04]  /*3220*/  ISETP.NE.U32.AND P1, PT, R247, RZ, PT ;  /* 0x000000fff700720c */ /* 0x000fc80003f25070 */
[----:B------:R-:W-:-:S13]  /*3230*/  ISETP.NE.AND.EX P1, PT, R245, RZ, PT, P1 ;  /* 0x000000fff500720c */ /* 0x000fda0003f25310 */
[----:B------:R-:W-:Y:S05]  /*3240*/  @P1 BRA `(.L_x_14881) ;  /* 0x0000000400041947 */ /* 0x000fea0003800000 */
[----:B------:R-:W0:Y:S01]  /*3250*/  @P3 LDC R165, c[0x0][0x40c] ;  /* 0x00010300ffa53b82 */ /* 0x000e220000000800 */
[-CC-:B------:R-:W-:Y:S01]  /*3260*/  @P2 FFMA.FTZ R7, R0, R5.reuse, R246.reuse ;  /* 0x0000000500072223 */ /* 0x180fe200000100f6 */
[----:B------:R-:W-:Y:S01]  /*3270*/  MOV R6, R104 ;  /* 0x0000006800067202 */ /* 0x000fe20000000f00 */
[----:B------:R-:W-:Y:S01]  /*3280*/  @P2 FFMA.FTZ R250, R223, R5, R246 ;  /* 0x00000005dffa2223 */ /* 0x000fe200000100f6 */
[----:B------:R-:W-:Y:S01]  /*3290*/  MOV R164, R105 ;  /* 0x0000006900a47202 */ /* 0x000fe20000000f00 */
[----:B------:R-:W-:Y:S02]  /*32a0*/  @P2 FADD.FTZ R7, R8, -R7 ;  /* 0x8000000708072221 */ /* 0x000fe40000010000 */
[----:B------:R-:W-:Y:S01]  /*32b0*/  @P2 FADD.FTZ R250, R11, -R250 ;  /* 0x800000fa0bfa2221 */ /* 0x000fe20000010000 */
[----:B------:R-:W1:Y:S01]  /*32c0*/  @P3 LDC R249, c[0x0][0x40c] ;  /* 0x00010300fff93b82 */ /* 0x000e620000000800 */
[----:B------:R-:W-:Y:S01]  /*32d0*/  @P2 FFMA.FTZ R6, R4, R7, R104 ;  /* 0x0000000704062223 */ /* 0x000fe20000010068 */
[----:B------:R-:W-:-:S04]  /*32e0*/  @P2 FFMA.FTZ R7, R9, R5, R246 ;  /* 0x0000000509072223 */ /* 0x000fc800000100f6 */
[----:B------:R-:W-:-:S04]  /*32f0*/  @P2 FADD.FTZ R7, R10, -R7 ;  /* 0x800000070a072221 */ /* 0x000fc80000010000 */
[----:B------:R-:W-:Y:S01]  /*3300*/  @P2 FFMA.FTZ R164, R4, R7, R105 ;  /* 0x0000000704a42223 */ /* 0x000fe20000010069 */
[----:B0-----:R-:W-:Y:S01]  /*3310*/  @P3 FMUL.FTZ R7, R6, R165 ;  /* 0x000000a506073220 */ /* 0x001fe20000410000 */
[----:B------:R-:W-:Y:S02]  /*3320*/  MOV R6, R106 ;  /* 0x0000006a00067202 */ /* 0x000fe40000000f00 */
[----:B-1----:R-:W-:Y:S02]  /*3330*/  @P3 FMUL.FTZ R165, R164, R249 ;  /* 0x000000f9a4a53220 */ /* 0x002fe40000410000 */
[----:B------:R-:W-:Y:S01]  /*3340*/  @P3 F2FP.F16.F32.PACK_AB R164, RZ, R7 ;  /* 0x00000007ffa4323e */ /* 0x000fe200000000ff */
[----:B------:R-:W-:Y:S01]  /*3350*/  @P2 FFMA.FTZ R249, R222, R5, R246 ;  /* 0x00000005def92223 */ /* 0x000fe200000100f6 */
[----:B------:R-:W-:Y:S01]  /*3360*/  MOV R7, R107 ;  /* 0x0000006b00077202 */ /* 0x000fe20000000f00 */
[----:B------:R-:W-:Y:S01]  /*3370*/  @P2 FFMA.FTZ R7, R4, R250, R107 ;  /* 0x000000fa04072223 */ /* 0x000fe2000001006b */
[----:B------:R-:W-:Y:S01]  /*3380*/  @P3 F2FP.F16.F32.PACK_AB R248, RZ, R165 ;  /* 0x000000a5fff8323e */ /* 0x000fe200000000ff */
[----:B------:R-:W-:Y:S01]  /*3390*/  @P2 FADD.FTZ R249, R180, -R249 ;  /* 0x800000f9b4f92221 */ /* 0x000fe20000010000 */
[----:B------:R-:W-:Y:S01]  /*33a0*/  @P3 PRMT R72, R164, 0x7610, R72 ;  /* 0x00007610a4483816 */ /* 0x000fe20000000048 */
[----:B------:R-:W-:Y:S01]  /*33b0*/  @P2 FFMA.FTZ R164, R184, R5, R246 ;  /* 0x00000005b8a42223 */ /* 0x000fe200000100f6 */
[----:B------:R-:W0:Y:S01]  /*33c0*/  @P3 LDC R165, c[0x0][0x40c] ;  /* 0x00010300ffa53b82 */ /* 0x000e220000000800 */
[----:B------:R-:W-:Y:S01]  /*33d0*/  @P2 FFMA.FTZ R6, R4, R249, R106 ;  /* 0x000000f904062223 */ /* 0x000fe2000001006a */
[----:B------:R-:W-:Y:S01]  /*33e0*/  @P3 PRMT R72, R72, 0x5410, R248 ;  /* 0x0000541048483816 */ /* 0x000fe200000000f8 */
[----:B------:R-:W-:Y:S01]  /*33f0*/  @P2 FADD.FTZ R249, R181, -R164 ;  /* 0x800000a4b5f92221 */ /* 0x000fe20000010000 */
[----:B------:R-:W-:Y:S01]  /*3400*/  MOV R164, R108 ;  /* 0x0000006c00a47202 */ /* 0x000fe20000000f00 */
[----:B------:R-:W-:-:S02]  /*3410*/  @P2 FFMA.FTZ R250, R220, R5, R246 ;  /* 0x00000005dcfa2223 */ /* 0x000fc400000100f6 */
[----:B------:R-:W-:Y:S01]  /*3420*/  @P2 FFMA.FTZ R164, R4, R249, R108 ;  /* 0x000000f904a42223 */ /* 0x000fe2000001006c */
[----:B------:R-:W1:Y:S01]  /*3430*/  @P3 LDC R248, c[0x0][0x40c] ;  /* 0x00010300fff83b82 */ /* 0x000e620000000800 */
[----:B------:R-:W-:-:S07]  /*3440*/  @P2 FADD.FTZ R250, R185, -R250 ;  /* 0x800000fab9fa2221 */ /* 0x000fce0000010000 */
        /* <DEDUP_REMOVED lines=9> */
[----:B--2---:R-:W-:Y:S01]  /*34e0*/  @P3 FMUL.FTZ R164, R164, R249 ;  /* 0x000000f9a4a43220 */ /* 0x004fe20000410000 */
[----:B------:R-:W-:Y:S02]  /*34f0*/  @P2 FFMA.FTZ R249, R186, R5, R246 ;  /* 0x00000005baf92223 */ /* 0x000fe400000100f6 */
[----:B------:R-:W-:Y:S02]  /*3500*/  @P3 PRMT R73, R73, 0x5410, R7 ;  /* 0x0000541049493816 */ /* 0x000fe40000000007 */
[----:B------:R-:W-:Y:S01]  /*3510*/  @P2 FADD.FTZ R249, R182, -R249 ;  /* 0x800000f9b6f92221 */ /* 0x000fe20000010000 */
[----:B------:R-:W-:-:S04]  /*3520*/  @P3 F2FP.F16.F32.PACK_AB R164, RZ, R164 ;  /* 0x000000a4ffa4323e */ /* 0x000fc800000000ff */
[----:B------:R-:W-:Y:S01]  /*3530*/  @P3 PRMT R74, R164, 0x7610, R74 ;  /* 0x00007610a44a3816 */ /* 0x000fe2000000004a */
[----:B0-----:R-:W-:Y:S01]  /*3540*/  @P3 FMUL.FTZ R165, R165, R248 ;  /* 0x000000f8a5a53220 */ /* 0x001fe20000410000 */
[----:B------:R-:W-:Y:S01]  /*3550*/  MOV R248, R110 ;  /* 0x0000006e00f87202 */ /* 0x000fe20000000f00 */
[----:B------:R-:W-:Y:S02]  /*3560*/  @P2 FFMA.FTZ R248, R4, R249, R110 ;  /* 0x000000f904f82223 */ /* 0x000fe4000001006e */
[----:B------:R-:W0:Y:S01]  /*3570*/  @P3 LDC R249, c[0x0][0x40c] ;  /* 0x00010300fff93b82 */ /* 0x000e220000000800 */
[----:B------:R-:W-:-:S04]  /*3580*/  @P3 F2FP.F16.F32.PACK_AB R165, RZ, R165 ;  /* 0x000000a5ffa5323e */ /* 0x000fc800000000ff */
        /* <DEDUP_REMOVED lines=13> */
.L_x_14881:
[----:B------:R-:W0:Y:S01]  /*3660*/  @P3 LDC R31, c[0x0][0x40c] ;  /* 0x00010300ff1f3b82 */ /* 0x000e220000000800 */
        /* <DEDUP_REMOVED lines=8> */
[----:B------:R-:W-:Y:S01]  /*36f0*/  @P2 FFMA.FTZ R62, R4, R7, R110 ;  /* 0x00000007043e2223 */ /* 0x000fe2000001006e */
[----:B------:R-:W-:Y:S01]  /*3700*/  @P2 FFMA.FTZ R7, R0, R5, R246 ;  /* 0x0000000500072223 */ /* 0x000fe200000100f6 */
[----:B------:R-:W-:Y:S01]  /*3710*/  @P2 FFMA.FTZ R63, R4, R6, R111 ;  /* 0x00000006043f2223 */ /* 0x000fe2000001006f */
[----:B------:R-:W-:-:S02]  /*3720*/  MOV R30, R106 ;  /* 0x0000006a001e7202 */ /* 0x000fc40000000f00 */
[----:B------:R-:W-:Y:S01]  /*3730*/  @P2 FADD.FTZ R29, R8, -R7 ;  /* 0x80000007081d2221 */ /* 0x000fe20000010000 */
[----:B------:R-:W-:Y:S01]  /*3740*/  MOV R60, R108 ;  /* 0x0000006c003c7202 */ /* 0x000fe20000000f00 */
[----:B------:R-:W2:Y:S02]  /*3750*/  @P3 LDC R164, c[0x0][0x40c] ;  /* 0x00010300ffa43b82 */ /* 0x000ea40000000800 */
[----:B------:R-:W-:Y:S01]  /*3760*/  @P2 FFMA.FTZ R28, R4, R29, R104 ;  /* 0x0000001d041c2223 */ /* 0x000fe20000010068 */
[----:B------:R-:W-:-:S04]  /*3770*/  @P2 FFMA.FTZ R29, R9, R5, R246 ;  /* 0x00000005091d2223 */ /* 0x000fc800000100f6 */
[----:B------:R-:W-:Y:S01]  /*3780*/  @P2 FADD.FTZ R6, R10, -R29 ;  /* 0x8000001d0a062221 */ /* 0x000fe20000010000 */
[----:B0-----:R-:W-:Y:S01]  /*3790*/  @P3 FMUL.FTZ R7, R62, R31 ;  /* 0x0000001f3e073220 */ /* 0x001fe20000410000 */
[----:B------:R-:W-:Y:S01]  /*37a0*/  MOV R29, R105 ;  /* 0x00000069001d7202 */ /* 0x000fe20000000f00 */
[-CC-:B------:R-:W-:Y:S01]  /*37b0*/  @P2 FFMA.FTZ R31, R222, R5.reuse, R246.reuse ;  /* 0x00000005de1f2223 */ /* 0x180fe200000100f6 */
[----:B------:R-:W-:Y:S01]  /*37c0*/  @P2 FFMA.FTZ R29, R4, R6, R105 ;  /* 0x00000006041d2223 */ /* 0x000fe20000010069 */
[----:B------:R-:W-:Y:S01]  /*37d0*/  @P2 FFMA.FTZ R6, R223, R5, R246 ;  /* 0x00000005df062223 */ /* 0x000fe200000100f6 */
[----:B------:R-:W0:Y:S01]  /*37e0*/  @P3 LDC R249, c[0x0][0x40c] ;  /* 0x00010300fff93b82 */ /* 0x000e220000000800 */
[----:B------:R-:W-:Y:S01]  /*37f0*/  @P2 FADD.FTZ R31, R180, -R31 ;  /* 0x8000001fb41f2221 */ /* 0x000fe20000010000 */
[----:B------:R-:W-:Y:S01]  /*3800*/  @P3 F2FP.F16.F32.PACK_AB R7, RZ, R7 ;  /* 0x00000007ff07323e */ /* 0x000fe200000000ff */
[----:B------:R-:W-:Y:S02]  /*3810*/  @P2 FADD.FTZ R6, R11, -R6 ;  /* 0x800000060b062221 */ /* 0x000fe40000010000 */
[C---:B------:R-:W-:Y:S01]  /*3820*/  @P2 FFMA.FTZ R30, R4.reuse, R31, R106 ;  /* 0x0000001f041e2223 */ /* 0x040fe2000001006a */
[----:B------:R-:W-:Y:S01]  /*3830*/  MOV R31, R107 ;  /* 0x0000006b001f7202 */ /* 0x000fe20000000f00 */
[----:B------:R-:W-:Y:S01]  /*3840*/  @P2 FFMA.FTZ R31, R4, R6, R107 ;  /* 0x00000006041f2223 */ /* 0x000fe2000001006b */
[-C--:B------:R-:W-:Y:S01]  /*3850*/  @P2 FFMA.FTZ R6, R184, R5.reuse, R246 ;  /* 0x00000005b8062223 */ /* 0x080fe200000100f6 */
[----:B------:R-:W3:Y:S01]  /*3860*/  @P3 LDC R252, c[0x0][0x40c] ;  /* 0x00010300fffc3b82 */ /* 0x000ee20000000800 */
[----:B------:R-:W-:Y:S01]  /*3870*/  @P3 PRMT R75, R7, 0x7610, R75 ;  /* 0x00007610074b3816 */ /* 0x000fe2000000004b */
[----:B--2---:R-:W-:Y:S01]  /*3880*/  @P3 FMUL.FTZ R164, R63, R164 ;  /* 0x000000a43fa43220 */ /* 0x004fe20000410000 */
[----:B------:R-:W-:Y:S01]  /*3890*/  @P2 FADD.FTZ R61, R181, -R6 ;  /* 0x80000006b53d2221 */ /* 0x000fe20000010000 */
[----:B------:R-:W-:-:S03]  /*38a0*/  @P2 FFMA.FTZ R6, R220, R5, R246 ;  /* 0x00000005dc062223 */ /* 0x000fc600000100f6 */
[C---:B------:R-:W-:Y:S01]  /*38b0*/  @P2 FFMA.FTZ R60, R4.reuse, R61, R108 ;  /* 0x0000003d043c2223 */ /* 0x040fe2000001006c */
[----:B------:R-:W-:Y:S01]  /*38c0*/  @P2 FADD.FTZ R6, R185, -R6 ;  /* 0x80000006b9062221 */ /* 0x000fe20000010000 */
[----:B------:R-:W-:Y:S01]  /*38d0*/  MOV R61, R109 ;  /* 0x0000006d003d7202 */ /* 0x000fe20000000f00 */
[----:B------:R-:W2:Y:S01]  /*38e0*/  @P3 LDC R250, c[0x0][0x40c] ;  /* 0x00010300fffa3b82 */ /* 0x000ea20000000800 */
[----:B------:R-:W-:Y:S01]  /*38f0*/  @P3 F2FP.F16.F32.PACK_AB R164, RZ, R164 ;  /* 0x000000a4ffa4323e */ /* 0x000fe200000000ff */
[----:B------:R-:W-:Y:S01]  /*3900*/  @P2 FFMA.FTZ R61, R4, R6, R109 ;  /* 0x00000006043d2223 */ /* 0x000fe2000001006d */
[----:B-1----:R-:W-:Y:S02]  /*3910*/  @P3 FMUL.FTZ R6, R28, R165 ;  /* 0x000000a51c063220 */ /* 0x002fe40000410000 */
[----:B------:R-:W-:Y:S01]  /*3920*/  @P3 PRMT R75, R75, 0x5410, R164 ;  /* 0x000054104b4b3816 */ /* 0x000fe200000000a4 */
[----:B0-----:R-:W-:Y:S02]  /*3930*/  @P3 FMUL.FTZ R164, R30, R249 ;  /* 0x000000f91ea43220 */ /* 0x001fe40000410000 */
[----:B------:R-:W0:Y:S01]  /*3940*/  @P3 LDC R165, c[0x0][0x40c] ;  /* 0x00010300ffa53b82 */ /* 0x000e220000000800 */
[----:B------:R-:W-:-:S02]  /*3950*/  @P3 F2FP.F16.F32.PACK_AB R6, RZ, R6 ;  /* 0x00000006ff06323e */ /* 0x000fc400000000ff */
[----:B------:R-:W-:Y:S02]  /*3960*/  @P3 F2FP.F16.F32.PACK_AB R164, RZ, R164 ;  /* 0x000000a4ffa4323e */ /* 0x000fe400000000ff */
[----:B------:R-:W-:Y:S01]  /*3970*/  @P3 PRMT R72, R6, 0x7610, R72 ;  /* 0x0000761006483816 */ /* 0x000fe20000000048 */
[----:B---3--:R-:W-:Y:S01]  /*3980*/  @P3 FMUL.FTZ R7, R29, R252 ;  /* 0x000000fc1d073220 */ /* 0x008fe20000410000 */
[----:B------:R-:W-:Y:S01]  /*3990*/  @P3 PRMT R73, R164, 0x7610, R73 ;  /* 0x00007610a4493816 */ /* 0x000fe20000000049 */
[----:B------:R-:W1:Y:S03]  /*39a0*/  @P3 LDC R248, c[0x0][0x40c] ;  /* 0x00010300fff83b82 */ /* 0x000e660000000800 */
[----:B------:R-:W-:-:S04]  /*39b0*/  @P3 F2FP.F16.F32.PACK_AB R7, RZ, R7 ;  /* 0x00000007ff07323e */ /* 0x000fc800000000ff */
[----:B------:R-:W-:Y:S01]  /*39c0*/  @P3 PRMT R72, R72, 0x5410, R7 ;  /* 0x0000541048483816 */ /* 0x000fe20000000007 */
[----:B--2---:R-:W-:Y:S01]  /*39d0*/  @P3 FMUL.FTZ R250, R31, R250 ;  /* 0x000000fa1ffa3220 */ /* 0x004fe20000410000 */
[----:B0-----:R-:W-:-:S04]  /*39e0*/  @P3 FMUL.FTZ R249, R60, R165 ;  /* 0x000000a53cf93220 */ /* 0x001fc80000410000 */
[----:B------:R-:W-:Y:S02]  /*39f0*/  @P3 F2FP.F16.F32.PACK_AB R165, RZ, R250 ;  /* 0x000000faffa5323e */ /* 0x000fe400000000ff */
[----:B------:R-:W-:Y:S02]  /*3a00*/  @P3 F2FP.F16.F32.PACK_AB R249, RZ, R249 ;  /* 0x000000f9fff9323e */ /* 0x000fe400000000ff */
[----:B------:R-:W-:Y:S01]  /*3a10*/  @P3 PRMT R73, R73, 0x5410, R165 ;  /* 0x0000541049493816 */ /* 0x000fe200000000a5 */
[----:B-1----:R-:W-:Y:S01]  /*3a20*/  @P3 FMUL.FTZ R248, R61, R248 ;  /* 0x000000f83df83220 */ /* 0x002fe20000410000 */
[----:B------:R-:W-:-:S04]  /*3a30*/  @P3 PRMT R74, R249, 0x7610, R74 ;  /* 0x00007610f94a3816 */ /* 0x000fc8000000004a */
[----:B------:R-:W-:-:S04]  /*3a40*/  @P3 F2FP.F16.F32.PACK_AB R248, RZ, R248 ;  /* 0x000000f8fff8323e */ /* 0x000fc800000000ff */
[----:B------:R-:W-:-:S07]  /*3a50*/  @P3 PRMT R74, R74, 0x5410, R248 ;  /* 0x000054104a4a3816 */ /* 0x000fce00000000f8 */
.L_x_14866:
[----:B------:R-:W-:Y:S05]  /*3a60*/  BSYNC.RECONVERGENT B1 ;  /* 0x0000000000017941 */ /* 0x000fea0003800200 */
.L_x_14849:
        /* <DEDUP_REMOVED lines=12> */
[----:B0-----:R-:W-:Y:S01]  /*3b30*/  @P2 FFMA.FTZ R6, R188, R5, R246 ;  /* 0x00000005bc062223 */ /* 0x001fe200000100f6 */
[----:B------:R-:W-:Y:S01]  /*3b40*/  MOV R28, R112 ;  /* 0x00000070001c7202 */ /* 0x000fe20000000f00 */
[----:B------:R-:W0:Y:S01]  /*3b50*/  @P3 LDC R60, c[0x0][0x40c] ;  /* 0x00010300ff3c3b82 */ /* 0x000e220000000800 */
[----:B------:R-:W-:Y:S01]  /*3b60*/  MOV R29, R113 ;  /* 0x00000071001d7202 */ /* 0x000fe20000000f00 */
[----:B------:R-:W-:Y:S01]  /*3b70*/  @P2 FADD.FTZ R7, R183, -R6 ;  /* 0x80000006b7072221 */ /* 0x000fe20000010000 */
[-CC-:B------:R-:W-:Y:S01]  /*3b80*/  @P2 FFMA.FTZ R6, R189, R5.reuse, R246.reuse ;  /* 0x00000005bd062223 */ /* 0x180fe200000100f6 */
[----:B------:R-:W-:Y:S01]  /*3b90*/  @P2 FFMA.FTZ R31, R190, R5, R246 ;  /* 0x00000005be1f2223 */ /* 0x000fe200000100f6 */
[----:B------:R-:W-:Y:S01]  /*3ba0*/  MOV R63, R119 ;  /* 0x00000077003f7202 */ /* 0x000fe20000000f00 */
[----:B------:R-:W-:Y:S01]  /*3bb0*/  @P2 FFMA.FTZ R28, R4, R7, R112 ;  /* 0x00000007041c2223 */ /* 0x000fe20000010070 */
[----:B------:R-:W-:Y:S01]  /*3bc0*/  @P2 FADD.FTZ R6, R191, -R6 ;  /* 0x80000006bf062221 */ /* 0x000fe20000010000 */
[----:B------:R-:W1:Y:S01]  /*3bd0*/  @P3 LDC R7, c[0x0][0x40c] ;  /* 0x00010300ff073b82 */ /* 0x000e620000000800 */
[----:B------:R-:W-:Y:S01]  /*3be0*/  @P2 FADD.FTZ R31, R224, -R31 ;  /* 0x8000001fe01f2221 */ /* 0x000fe20000010000 */
[-CC-:B------:R-:W-:Y:S01]  /*3bf0*/  @P2 FFMA.FTZ R62, R197, R5.reuse, R246.reuse ;  /* 0x00000005c53e2223 */ /* 0x180fe200000100f6 */
[----:B------:R-:W-:Y:S01]  /*3c00*/  @P2 FFMA.FTZ R29, R4, R6, R113 ;  /* 0x00000006041d2223 */ /* 0x000fe20000010071 */
[-CC-:B------:R-:W-:Y:S01]  /*3c10*/  @P2 FFMA.FTZ R6, R199, R5.reuse, R246.reuse ;  /* 0x00000005c7062223 */ /* 0x180fe200000100f6 */
[----:B------:R-:W-:Y:S01]  /*3c20*/  @P2 FFMA.FTZ R247, R198, R5, R246 ;  /* 0x00000005c6f72223 */ /* 0x000fe200000100f6 */
[----:B------:R-:W-:-:S02]  /*3c30*/  @P2 FADD.FTZ R62, R225, -R62 ;  /* 0x8000003ee13e2221 */ /* 0x000fc40000010000 */
[----:B------:R-:W-:Y:S01]  /*3c40*/  @P2 FADD.FTZ R30, R227, -R6 ;  /* 0x80000006e31e2221 */ /* 0x000fe20000010000 */
[----:B------:R-:W2:Y:S01]  /*3c50*/  @P3 LDC R249, c[0x0][0x40c] ;  /* 0x00010300fff93b82 */ /* 0x000ea20000000800 */
[----:B------:R-:W-:Y:S02]  /*3c60*/  @P2 FADD.FTZ R247, R194, -R247 ;  /* 0x800000f7c2f72221 */ /* 0x000fe40000010000 */
[C---:B------:R-:W-:Y:S01]  /*3c70*/  @P2 FFMA.FTZ R63, R4.reuse, R30, R119 ;  /* 0x0000001e043f2223 */ /* 0x040fe20000010077 */
[----:B------:R-:W-:Y:S01]  /*3c80*/  MOV R30, R114 ;  /* 0x00000072001e7202 */ /* 0x000fe20000000f00 */
[----:B------:R-:W-:Y:S01]  /*3c90*/  @P2 FFMA.FTZ R30, R4, R31, R114 ;  /* 0x0000001f041e2223 */ /* 0x000fe20000010072 */
[----:B------:R-:W-:Y:S02]  /*3ca0*/  @P2 FFMA.FTZ R31, R226, R5, R246 ;  /* 0x00000005e21f2223 */ /* 0x000fe400000100f6 */
[----:B------:R-:W3:Y:S01]  /*3cb0*/  @P3 LDC R245, c[0x0][0x40c] ;  /* 0x00010300fff53b82 */ /* 0x000ee20000000800 */
[----:B-1----:R-:W-:-:S07]  /*3cc0*/  @P3 FMUL.FTZ R6, R28, R7 ;  /* 0x000000071c063220 */ /* 0x002fce0000410000 */
[----:B------:R-:W1:Y:S01]  /*3cd0*/  @P3 LDC R248, c[0x0][0x40c] ;  /* 0x00010300fff83b82 */ /* 0x000e620000000800 */
[----:B0-----:R-:W-:Y:S01]  /*3ce0*/  @P3 FMUL.FTZ R7, R29, R60 ;  /* 0x0000003c1d073220 */ /* 0x001fe20000410000 */
[----:B------:R-:W-:Y:S01]  /*3cf0*/  @P2 FADD.FTZ R60, R192, -R31 ;  /* 0x8000001fc03c2221 */ /* 0x000fe20000010000 */
[----:B------:R-:W-:Y:S02]  /*3d00*/  MOV R31, R115 ;  /* 0x00000073001f7202 */ /* 0x000fe40000000f00 */
[----:B------:R-:W-:Y:S01]  /*3d10*/  @P3 F2FP.F16.F32.PACK_AB R6, RZ, R6 ;  /* 0x00000006ff06323e */ /* 0x000fe200000000ff */
[----:B------:R-:W-:Y:S01]  /*3d20*/  @P2 FFMA.FTZ R31, R4, R60, R115 ;  /* 0x0000003c041f2223 */ /* 0x000fe20000010073 */
[----:B------:R-:W-:Y:S01]  /*3d30*/  @P2 FFMA.FTZ R60, R196, R5, R246 ;  /* 0x00000005c43c2223 */ /* 0x000fe200000100f6 */
[----:B------:R-:W0:Y:S01]  /*3d40*/  @P3 LDC R164, c[0x0][0x40c] ;  /* 0x00010300ffa43b82 */ /* 0x000e220000000800 */
[----:B------:R-:W-:Y:S02]  /*3d50*/  @P3 F2FP.F16.F32.PACK_AB R7, RZ, R7 ;  /* 0x00000007ff07323e */ /* 0x000fe400000000ff */
[----:B------:R-:W-:Y:S01]  /*3d60*/  @P2 FADD.FTZ R61, R193, -R60 ;  /* 0x8000003cc13d2221 */ /* 0x000fe20000010000 */
[----:B------:R-:W-:-:S02]  /*3d70*/  MOV R60, R116 ;  /* 0x00000074003c7202 */ /* 0x000fc40000000f00 */
[----:B------:R-:W-:Y:S01]  /*3d80*/  @P3 PRMT R72, R6, 0x7610, R72 ;  /* 0x0000761006483816 */ /* 0x000fe20000000048 */
[C---:B------:R-:W-:Y:S01]  /*3d90*/  @P2 FFMA.FTZ R60, R4.reuse, R61, R116 ;  /* 0x0000003d043c2223 */ /* 0x040fe20000010074 */
[----:B------:R-:W4:Y:S01]  /*3da0*/  @P3 LDC R165, c[0x0][0x40c] ;  /* 0x00010300ffa53b82 */ /* 0x000f220000000800 */
[----:B------:R-:W-:Y:S01]  /*3db0*/  MOV R61, R117 ;  /* 0x00000075003d7202 */ /* 0x000fe20000000f00 */
[C---:B------:R-:W-:Y:S01]  /*3dc0*/  @P2 FFMA.FTZ R61, R4.reuse, R62, R117 ;  /* 0x0000003e043d2223 */ /* 0x040fe20000010075 */
[----:B------:R-:W-:Y:S01]  /*3dd0*/  MOV R62, R118 ;  /* 0x00000076003e7202 */ /* 0x000fe20000000f00 */
[----:B------:R-:W-:Y:S01]  /*3de0*/  @P2 FFMA.FTZ R62, R4, R247, R118 ;  /* 0x000000f7043e2223 */ /* 0x000fe20000010076 */
[----:B--2---:R-:W-:Y:S01]  /*3df0*/  @P3 FMUL.FTZ R247, R30, R249 ;  /* 0x000000f91ef73220 */ /* 0x004fe20000410000 */
[----:B---3--:R-:W-:Y:S01]  /*3e00*/  @P3 FMUL.FTZ R245, R60, R245 ;  /* 0x000000f53cf53220 */ /* 0x008fe20000410000 */
[----:B------:R-:W-:Y:S01]  /*3e10*/  @P3 PRMT R72, R72, 0x5410, R7 ;  /* 0x0000541048483816 */ /* 0x000fe20000000007 */
[----:B-1----:R-:W-:-:S02]  /*3e20*/  @P3 FMUL.FTZ R248, R31, R248 ;  /* 0x000000f81ff83220 */ /* 0x002fc40000410000 */
[----:B------:R-:W-:Y:S02]  /*3e30*/  @P3 F2FP.F16.F32.PACK_AB R6, RZ, R247 ;  /* 0x000000f7ff06323e */ /* 0x000fe400000000ff */
[----:B------:R-:W-:Y:S02]  /*3e40*/  @P3 F2FP.F16.F32.PACK_AB R245, RZ, R245 ;  /* 0x000000f5fff5323e */ /* 0x000fe400000000ff */
[----:B------:R-:W-:Y:S01]  /*3e50*/  @P3 F2FP.F16.F32.PACK_AB R7, RZ, R248 ;  /* 0x000000f8ff07323e */ /* 0x000fe200000000ff */
[----:B0-----:R-:W-:Y:S01]  /*3e60*/  @P3 FMUL.FTZ R164, R61, R164 ;  /* 0x000000a43da43220 */ /* 0x001fe20000410000 */
[----:B------:R-:W-:Y:S02]  /*3e70*/  @P3 PRMT R73, R6, 0x7610, R73 ;  /* 0x0000761006493816 */ /* 0x000fe40000000049 */
[----:B------:R-:W-:Y:S02]  /*3e80*/  @P3 PRMT R74, R245, 0x7610, R74 ;  /* 0x00007610f54a3816 */ /* 0x000fe4000000004a */
[----:B------:R-:W-:-:S02]  /*3e90*/  @P3 F2FP.F16.F32.PACK_AB R164, RZ, R164 ;  /* 0x000000a4ffa4323e */ /* 0x000fc400000000ff */
[----:B------:R-:W-:Y:S01]  /*3ea0*/  @P3 PRMT R73, R73, 0x5410, R7 ;  /* 0x0000541049493816 */ /* 0x000fe20000000007 */
[----:B----4-:R-:W-:Y:S01]  /*3eb0*/  @P3 FMUL.FTZ R165, R62, R165 ;  /* 0x000000a53ea53220 */ /* 0x010fe20000410000 */
[----:B------:R-:W-:-:S04]  /*3ec0*/  @P3 PRMT R74, R74, 0x5410, R164 ;  /* 0x000054104a4a3816 */ /* 0x000fc800000000a4 */
[----:B------:R-:W-:-:S04]  /*3ed0*/  @P3 F2FP.F16.F32.PACK_AB R165, RZ, R165 ;  /* 0x000000a5ffa5323e */ /* 0x000fc800000000ff */
[----:B------:R-:W-:Y:S01]  /*3ee0*/  @P3 PRMT R75, R165, 0x7610, R75 ;  /* 0x00007610a54b3816 */ /* 0x000fe2000000004b */
[----:B------:R-:W-:Y:S06]  /*3ef0*/  @!P3 BRA `(.L_x_14885) ;  /* 0x00000010003cb947 */ /* 0x000fec0003800000 */
[----:B------:R-:W-:-:S05]  /*3f00*/  FMUL.FTZ R6, R63, UR13 ;  /* 0x0000000d3f067c20 */ /* 0x000fca0008410000 */
[----:B------:R-:W-:-:S04]  /*3f10*/  F2FP.F16.F32.PACK_AB R6, RZ, R6 ;  /* 0x00000006ff06723e */ /* 0x000fc800000000ff */
[----:B------:R-:W-:Y:S01]  /*3f20*/  PRMT R75, R75, 0x5410, R6 ;  /* 0x000054104b4b7816 */ /* 0x000fe20000000006 */
[----:B------:R-:W-:Y:S06]  /*3f30*/  BRA `(.L_x_14885) ;  /* 0x00000010002c7947 */ /* 0x000fec0003800000 */
.L_x_14884:
[----:B------:R-:W1:Y:S01]  /*3f40*/  @P3 LDC R248, c[0x0][0x40c] ;  /* 0x00010300fff83b82 */ /* 0x000e620000000800 */
[--C-:B0-----:R-:W-:Y:S01]  /*3f50*/  @P2 FFMA.FTZ R6, R188, R5, R246.reuse ;  /* 0x00000005bc062223 */ /* 0x101fe200000100f6 */
[----:B------:R-:W-:Y:S01]  /*3f60*/  MOV R165, R113 ;  /* 0x0000007100a57202 */ /* 0x000fe20000000f00 */
[-C--:B------:R-:W-:Y:S01]  /*3f70*/  @P2 FFMA.FTZ R250, R197, R5.reuse, R246 ;  /* 0x00000005c5fa2223 */ /* 0x080fe200000100f6 */
[----:B------:R-:W-:Y:S01]  /*3f80*/  MOV R164, R112 ;  /* 0x0000007000a47202 */ /* 0x000fe20000000f00 */
[----:B------:R-:W-:Y:S01]  /*3f90*/  @P2 FADD.FTZ R7, R183, -R6 ;  /* 0x80000006b7072221 */ /* 0x000fe20000010000 */
[----:B------:R-:W-:Y:S01]  /*3fa0*/  @P2 FFMA.FTZ R6, R189, R5, R246 ;  /* 0x00000005bd062223 */ /* 0x000fe200000100f6 */
[----:B------:R-:W-:Y:S01]  /*3fb0*/  @P2 FADD.FTZ R250, R225, -R250 ;  /* 0x800000fae1fa2221 */ /* 0x000fe20000010000 */
[----:B------:R-:W0:Y:S01]  /*3fc0*/  @P3 LDC R245, c[0x0][0x40c] ;  /* 0x00010300fff53b82 */ /* 0x000e220000000800 */
[----:B------:R-:W-:Y:S01]  /*3fd0*/  @P2 FFMA.FTZ R164, R4, R7, R112 ;  /* 0x0000000704a42223 */ /* 0x000fe20000010070 */
[----:B------:R-:W-:Y:S01]  /*3fe0*/  @P2 FADD.FTZ R6, R191, -R6 ;  /* 0x80000006bf062221 */ /* 0x000fe20000010000 */
[----:B------:R-:W-:-:S03]  /*3ff0*/  @P2 FFMA.FTZ R7, R190, R5, R246 ;  /* 0x00000005be072223 */ /* 0x000fc600000100f6 */
[----:B------:R-:W-:Y:S01]  /*4000*/  @P2 FFMA.FTZ R165, R4, R6, R113 ;  /* 0x0000000604a52223 */ /* 0x000fe20000010071 */
[----:B------:R-:W-:Y:S01]  /*4010*/  @P2 FADD.FTZ R247, R224, -R7 ;  /* 0x80000007e0f72221 */ /* 0x000fe20000010000 */
[----:B------:R-:W-:Y:S02]  /*4020*/  MOV R7, R114 ;  /* 0x0000007200077202 */ /* 0x000fe40000000f00 */
[----:B------:R-:W-:Y:S01]  /*4030*/  MOV R6, R115 ;  /* 0x0000007300067202 */ /* 0x000fe20000000f00 */
[----:B------:R-:W-:Y:S01]  /*4040*/  @P2 FFMA.FTZ R7, R4, R247, R114 ;  /* 0x000000f704072223 */ /* 0x000fe20000010072 */
[----:B------:R-:W-:Y:S01]  /*4050*/  @P2 FFMA.FTZ R247, R226, R5, R246 ;  /* 0x00000005e2f72223 */ /* 0x000fe200000100f6 */
[----:B-1----:R-:W-:-:S03]  /*4060*/  @P3 FMUL.FTZ R165, R165, R248 ;  /* 0x000000f8a5a53220 */ /* 0x002fc60000410000 */
[----:B------:R-:W-:Y:S01]  /*4070*/  @P2 FADD.FTZ R247, R192, -R247 ;  /* 0x800000f7c0f72221 */ /* 0x000fe20000010000 */
[----:B------:R-:W1:Y:S01]  /*4080*/  @P3 LDC R248, c[0x0][0x40c] ;  /* 0x00010300fff83b82 */ /* 0x000e620000000800 */
[----:B------:R-:W-:Y:S02]  /*4090*/  @P3 F2FP.F16.F32.PACK_AB R249, RZ, R165 ;  /* 0x000000a5fff9323e */ /* 0x000fe400000000ff */
[----:B------:R-:W-:Y:S01]  /*40a0*/  @P2 FFMA.FTZ R6, R4, R247, R115 ;  /* 0x000000f704062223 */ /* 0x000fe20000010073 */
[----:B------:R-:W-:Y:S01]  /*40b0*/  MOV R165, R117 ;  /* 0x0000007500a57202 */ /* 0x000fe20000000f00 */
[----:B0-----:R-:W-:Y:S01]  /*40c0*/  @P3 FMUL.FTZ R245, R164, R245 ;  /* 0x000000f5a4f53220 */ /* 0x001fe20000410000 */
[----:B------:R-:W-:Y:S01]  /*40d0*/  @P2 FFMA.FTZ R164, R196, R5, R246 ;  /* 0x00000005c4a42223 */ /* 0x000fe200000100f6 */
[----:B------:R-:W-:Y:S02]  /*40e0*/  @P2 FFMA.FTZ R165, R4, R250, R117 ;  /* 0x000000fa04a52223 */ /* 0x000fe40000010075 */
[----:B------:R-:W0:Y:S01]  /*40f0*/  @P3 LDC R250, c[0x0][0x40c] ;  /* 0x00010300fffa3b82 */ /* 0x000e220000000800 */
[----:B------:R-:W-:Y:S01]  /*4100*/  @P3 F2FP.F16.F32.PACK_AB R245, RZ, R245 ;  /* 0x000000f5fff5323e */ /* 0x000fe200000000ff */
[----:B------:R-:W-:Y:S01]  /*4110*/  @P2 FADD.FTZ R247, R193, -R164 ;  /* 0x800000a4c1f72221 */ /* 0x000fe20000010000 */
[----:B------:R-:W-:-:S02]  /*4120*/  MOV R164, R116 ;  /* 0x0000007400a47202 */ /* 0x000fc40000000f00 */
[----:B------:R-:W-:Y:S01]  /*4130*/  @P3 PRMT R72, R245, 0x7610, R72 ;  /* 0x00007610f5483816 */ /* 0x000fe20000000048 */
[----:B------:R-:W-:Y:S01]  /*4140*/  @P2 FFMA.FTZ R245, R198, R5, R246 ;  /* 0x00000005c6f52223 */ /* 0x000fe200000100f6 */
[----:B------:R-:W-:Y:S02]  /*4150*/  @P2 FFMA.FTZ R164, R4, R247, R116 ;  /* 0x000000f704a42223 */ /* 0x000fe40000010074 */
[----:B------:R-:W-:Y:S01]  /*4160*/  @P3 PRMT R72, R72, 0x5410, R249 ;  /* 0x0000541048483816 */ /* 0x000fe200000000f9 */
[----:B------:R-:W-:Y:S01]  /*4170*/  @P2 FADD.FTZ R249, R194, -R245 ;  /* 0x800000f5c2f92221 */ /* 0x000fe20000010000 */
[----:B------:R-:W-:Y:S01]  /*4180*/  MOV R245, R118 ;  /* 0x0000007600f57202 */ /* 0x000fe20000000f00 */
[----:B------:R-:W2:Y:S02]  /*4190*/  @P3 LDC R247, c[0x0][0x40c] ;  /* 0x00010300fff73b82 */ /* 0x000ea40000000800 */
[----:B------:R-:W-:Y:S01]  /*41a0*/  @P2 FFMA.FTZ R245, R4, R249, R118 ;  /* 0x000000f904f52223 */ /* 0x000fe20000010076 */
[----:B-1----:R-:W-:-:S05]  /*41b0*/  @P3 FMUL.FTZ R7, R7, R248 ;  /* 0x000000f807073220 */ /* 0x002fca0000410000 */
[----:B------:R-:W1:Y:S01]  /*41c0*/  @P3 LDC R249, c[0x0][0x40c] ;  /* 0x00010300fff93b82 */ /* 0x000e620000000800 */
[----:B------:R-:W-:-:S04]  /*41d0*/  @P3 F2FP.F16.F32.PACK_AB R7, RZ, R7 ;  /* 0x00000007ff07323e */ /* 0x000fc800000000ff */
[----:B------:R-:W-:-:S03]  /*41e0*/  @P3 PRMT R73, R7, 0x7610, R73 ;  /* 0x0000761007493816 */ /* 0x000fc60000000049 */
[----:B------:R-:W3:Y:S01]  /*41f0*/  @P3 LDC R248, c[0x0][0x40c] ;  /* 0x00010300fff83b82 */ /* 0x000ee20000000800 */
[----:B--2---:R-:W-:-:S05]  /*4200*/  @P3 FMUL.FTZ R247, R6, R247 ;  /* 0x000000f706f73220 */ /* 0x004fca0000410000 */
[----:B------:R-:W-:Y:S01]  /*4210*/  @P3 F2FP.F16.F32.PACK_AB R247, RZ, R247 ;  /* 0x000000f7fff7323e */ /* 0x000fe200000000ff */
[----:B-1----:R-:W-:-:S03]  /*4220*/  @P3 FMUL.FTZ R6, R164, R249 ;  /* 0x000000f9a4063220 */ /* 0x002fc60000410000 */
[----:B------:R-:W-:Y:S02]  /*4230*/  @P3 PRMT R73, R73, 0x5410, R247 ;  /* 0x0000541049493816 */ /* 0x000fe400000000f7 */
[----:B------:R-:W-:Y:S01]  /*4240*/  @P3 F2FP.F16.F32.PACK_AB R6, RZ, R6 ;  /* 0x00000006ff06323e */ /* 0x000fe200000000ff */
[----:B---3--:R-:W-:Y:S01]  /*4250*/  @P3 FMUL.FTZ R164, R165, R248 ;  /* 0x000000f8a5a43220 */ /* 0x008fe20000410000 */
[----:B0-----:R-:W-:Y:S02]  /*4260*/  @P3 FMUL.FTZ R165, R245, R250 ;  /* 0x000000faf5a53220 */ /* 0x001fe40000410000 */
[----:B------:R-:W-:Y:S02]  /*4270*/  @P3 PRMT R74, R6, 0x7610, R74 ;  /* 0x00007610064a3816 */ /* 0x000fe4000000004a */
[----:B------:R-:W-:Y:S02]  /*4280*/  @P3 F2FP.F16.F32.PACK_AB R164, RZ, R164 ;  /* 0x000000a4ffa4323e */ /* 0x000fe400000000ff */
[----:B------:R-:W-:-:S02]  /*4290*/  @P3 F2FP.F16.F32.PACK_AB R165, RZ, R165 ;  /* 0x000000a5ffa5323e */ /* 0x000fc400000000ff */
[----:B------:R-:W-:Y:S02]  /*42a0*/  @P3 PRMT R74, R74, 0x5410, R164 ;  /* 0x000054104a4a3816 */ /* 0x000fe400000000a4 */
        /* <DEDUP_REMOVED lines=10> */
.L_x_14883:
        /* <DEDUP_REMOVED lines=44> */
.L_x_14888:
[----:B------:R-:W-:Y:S05]  /*4610*/  BSYNC.RECONVERGENT B2 ;  /* 0x0000000000027941 */ /* 0x000fea0003800200 */
.L_x_14887:
        /* <DEDUP_REMOVED lines=10> */
.L_x_14890:
[----:B------:R-:W-:Y:S05]  /*46c0*/  BSYNC.RECONVERGENT B2 ;  /* 0x0000000000027941 */ /* 0x000fea0003800200 */
.L_x_14889:
        /* <DEDUP_REMOVED lines=10> */
.L_x_14892:
[----:B------:R-:W-:Y:S05]  /*4770*/  BSYNC.RECONVERGENT B2 ;  /* 0x0000000000027941 */ /* 0x000fea0003800200 */
.L_x_14891:
        /* <DEDUP_REMOVED lines=10> */
.L_x_14894:
[----:B------:R-:W-:Y:S05]  /*4820*/  BSYNC.RECONVERGENT B2 ;  /* 0x0000000000027941 */ /* 0x000fea0003800200 */
.L_x_14893:
        /* <DEDUP_REMOVED lines=10> */
.L_x_14896:
[----:B------:R-:W-:Y:S05]  /*48d0*/  BSYNC.RECONVERGENT B2 ;  /* 0x0000000000027941 */ /* 0x000fea0003800200 */
.L_x_14895:
        /* <DEDUP_REMOVED lines=10> */
.L_x_14898:
[----:B------:R-:W-:Y:S05]  /*4980*/  BSYNC.RECONVERGENT B2 ;  /* 0x0000000000027941 */ /* 0x000fea0003800200 */
.L_x_14897:
        /* <DEDUP_REMOVED lines=10> */
.L_x_14900:
[----:B------:R-:W-:Y:S05]  /*4a30*/  BSYNC.RECONVERGENT B2 ;  /* 0x0000000000027941 */ /* 0x000fea0003800200 */
.L_x_14899:
[----:B------:R-:W-:Y:S05]  /*4a40*/  @!P3 BRA `(.L_x_14885) ;  /* 0x000000040068b947 */ /* 0x000fea0003800000 */
[----:B------:R-:W-:-:S05]  /*4a50*/  FMUL.FTZ R6, R63, UR13 ;  /* 0x0000000d3f067c20 */ /* 0x000fca0008410000 */
[----:B------:R-:W-:-:S04]  /*4a60*/  F2FP.F16.F32.PACK_AB R6, RZ, R6 ;  /* 0x00000006ff06723e */ /* 0x000fc800000000ff */
[----:B------:R-:W-:Y:S01]  /*4a70*/  PRMT R75, R75, 0x5410, R6 ;  /* 0x000054104b4b7816 */ /* 0x000fe20000000006 */
[----:B------:R-:W-:Y:S06]  /*4a80*/  BRA `(.L_x_14885) ;  /* 0x0000000400587947 */ /* 0x000fec0003800000 */
.L_x_14886:
        /* <DEDUP_REMOVED lines=10> */
.L_x_14902:
[----:B------:R-:W-:Y:S05]  /*4b30*/  BSYNC.RECONVERGENT B2 ;  /* 0x0000000000027941 */ /* 0x000fea0003800200 */
.L_x_14901:
        /* <DEDUP_REMOVED lines=10> */
.L_x_14904:
[----:B------:R-:W-:Y:S05]  /*4be0*/  BSYNC.RECONVERGENT B2 ;  /* 0x0000000000027941 */ /* 0x000fea0003800200 */
.L_x_14903:
        /* <DEDUP_REMOVED lines=10> */
.L_x_14906:
[----:B------:R-:W-:Y:S05]  /*4c90*/  BSYNC.RECONVERGENT B2 ;  /* 0x0000000000027941 */ /* 0x000fea0003800200 */
.L_x_14905:
        /* <DEDUP_REMOVED lines=10> */
.L_x_14908:
[----:B------:R-:W-:Y:S05]  /*4d40*/  BSYNC.RECONVERGENT B2 ;  /* 0x0000000000027941 */ /* 0x000fea0003800200 */
.L_x_14907:
        /* <DEDUP_REMOVED lines=10> */
.L_x_14910:
[----:B------:R-:W-:Y:S05]  /*4df0*/  BSYNC.RECONVERGENT B2 ;  /* 0x0000000000027941 */ /* 0x000fea0003800200 */
.L_x_14909:
        /* <DEDUP_REMOVED lines=10> */
.L_x_14912:
[----:B------:R-:W-:Y:S05]  /*4ea0*/  BSYNC.RECONVERGENT B2 ;  /* 0x0000000000027941 */ /* 0x000fea0003800200 */
.L_x_14911:
        /* <DEDUP_REMOVED lines=10> */
.L_x_14914:
[----:B------:R-:W-:Y:S05]  /*4f50*/  BSYNC.RECONVERGENT B2 ;  /* 0x0000000000027941 */ /* 0x000fea0003800200 */
.L_x_14913:
        /* <DEDUP_REMOVED lines=9> */
.L_x_14885:
[----:B------:R-:W-:Y:S05]  /*4ff0*/  BSYNC.RECONVERGENT B1 ;  /* 0x0000000000017941 */ /* 0x000fea0003800200 */
.L_x_14882:
        /* <DEDUP_REMOVED lines=18> */
[----:B------:R-:W-:Y:S01]  /*5120*/  @P2 FFMA.FTZ R6, R201, R5, R246 ;  /* 0x00000005c9062223 */ /* 0x000fe200000100f6 */
[----:B------:R-:W-:Y:S01]  /*5130*/  MOV R63, R127 ;  /* 0x0000007f003f7202 */ /* 0x000fe20000000f00 */
[----:B------:R-:W1:Y:S01]  /*5140*/  @P3 LDC R60, c[0x0][0x40c] ;  /* 0x00010300ff3c3b82 */ /* 0x000e620000000800 */
[----:B------:R-:W-:Y:S01]  /*5150*/  @P2 FFMA.FTZ R28, R4, R7, R120 ;  /* 0x00000007041c2223 */ /* 0x000fe20000010078 */
[----:B------:R-:W-:Y:S01]  /*5160*/  @P2 FADD.FTZ R6, R203, -R6 ;  /* 0x80000006cb062221 */ /* 0x000fe20000010000 */
[-CC-:B------:R-:W-:Y:S01]  /*5170*/  @P2 FFMA.FTZ R7, R231, R5.reuse, R246.reuse ;  /* 0x00000005e7072223 */ /* 0x180fe200000100f6 */
[----:B------:R-:W-:Y:S01]  /*5180*/  @P2 FFMA.FTZ R62, R229, R5, R246 ;  /* 0x00000005e53e2223 */ /* 0x000fe200000100f6 */
[----:B------:R-:W-:Y:S01]  /*5190*/  @P2 FADD.FTZ R61, R176, -R61 ;  /* 0x8000003db03d2221 */ /* 0x000fe20000010000 */
[----:B------:R-:W-:Y:S01]  /*51a0*/  @P2 FFMA.FTZ R29, R4, R6, R121 ;  /* 0x00000006041d2223 */ /* 0x000fe20000010079 */
[----:B------:R-:W-:Y:S01]  /*51b0*/  @P2 FADD.FTZ R30, R206, -R7 ;  /* 0x80000007ce1e2221 */ /* 0x000fe20000010000 */
[----:B------:R-:W2:Y:S01]  /*51c0*/  @P3 LDC R249, c[0x0][0x40c] ;  /* 0x00010300fff93b82 */ /* 0x000ea20000000800 */
[----:B------:R-:W-:-:S02]  /*51d0*/  @P2 FADD.FTZ R62, R177, -R62 ;  /* 0x8000003eb13e2221 */ /* 0x000fc40000010000 */
[----:B------:R-:W-:Y:S01]  /*51e0*/  @P2 FFMA.FTZ R63, R4, R30, R127 ;  /* 0x0000001e043f2223 */ /* 0x000fe2000001007f */
[----:B------:R-:W-:Y:S01]  /*51f0*/  MOV R30, R122 ;  /* 0x0000007a001e7202 */ /* 0x000fe20000000f00 */
[----:B0-----:R-:W-:Y:S01]  /*5200*/  @P3 FMUL.FTZ R6, R28, R31 ;  /* 0x0000001f1c063220 */ /* 0x001fe20000410000 */
[----:B------:R-:W-:Y:S02]  /*5210*/  @P2 FFMA.FTZ R31, R202, R5, R246 ;  /* 0x00000005ca1f2223 */ /* 0x000fe400000100f6 */
[----:B------:R-:W0:Y:S02]  /*5220*/  @P3 LDC R245, c[0x0][0x40c] ;  /* 0x00010300fff53b82 */ /* 0x000e240000000800 */
[----:B------:R-:W-:Y:S01]  /*5230*/  @P2 FADD.FTZ R31, R228, -R31 ;  /* 0x8000001fe41f2221 */ /* 0x000fe20000010000 */
[----:B------:R-:W-:Y:S01]  /*5240*/  @P3 F2FP.F16.F32.PACK_AB R6, RZ, R6 ;  /* 0x00000006ff06323e */ /* 0x000fe200000000ff */
[----:B-1----:R-:W-:Y:S02]  /*5250*/  @P3 FMUL.FTZ R7, R29, R60 ;  /* 0x0000003c1d073220 */ /* 0x002fe40000410000 */
[----:B------:R-:W-:Y:S01]  /*5260*/  @P2 FFMA.FTZ R30, R4, R31, R122 ;  /* 0x0000001f041e2223 */ /* 0x000fe2000001007a */
[----:B------:R-:W-:Y:S01]  /*5270*/  @P2 FFMA.FTZ R31, R230, R5, R246 ;  /* 0x00000005e61f2223 */ /* 0x000fe200000100f6 */
[----:B------:R-:W1:Y:S01]  /*5280*/  @P3 LDC R248, c[0x0][0x40c] ;  /* 0x00010300fff83b82 */ /* 0x000e620000000800 */
[----:B------:R-:W-:-:S02]  /*5290*/  @P3 PRMT R72, R6, 0x7610, R72 ;  /* 0x0000761006483816 */ /* 0x000fc40000000048 */
[----:B------:R-:W-:Y:S01]  /*52a0*/  @P2 FADD.FTZ R60, R204, -R31 ;  /* 0x8000001fcc3c2221 */ /* 0x000fe20000010000 */
[----:B------:R-:W-:Y:S02]  /*52b0*/  MOV R31, R123 ;  /* 0x0000007b001f7202 */ /* 0x000fe40000000f00 */
[----:B------:R-:W-:Y:S01]  /*52c0*/  @P3 F2FP.F16.F32.PACK_AB R7, RZ, R7 ;  /* 0x00000007ff07323e */ /* 0x000fe200000000ff */
[C---:B------:R-:W-:Y:S01]  /*52d0*/  @P2 FFMA.FTZ R31, R4.reuse, R60, R123 ;  /* 0x0000003c041f2223 */ /* 0x040fe2000001007b */
[----:B------:R-:W3:Y:S01]  /*52e0*/  @P3 LDC R164, c[0x0][0x40c] ;  /* 0x00010300ffa43b82 */ /* 0x000ee20000000800 */
[----:B------:R-:W-:Y:S01]  /*52f0*/  MOV R60, R124 ;  /* 0x0000007c003c7202 */ /* 0x000fe20000000f00 */
[C---:B------:R-:W-:Y:S01]  /*5300*/  @P2 FFMA.FTZ R60, R4.reuse, R61, R124 ;  /* 0x0000003d043c2223 */ /* 0x040fe2000001007c */
[----:B------:R-:W-:Y:S01]  /*5310*/  MOV R61, R125 ;  /* 0x0000007d003d7202 */ /* 0x000fe20000000f00 */
[----:B------:R-:W-:Y:S01]  /*5320*/  @P2 FFMA.FTZ R61, R4, R62, R125 ;  /* 0x0000003e043d2223 */ /* 0x000fe2000001007d */
[----:B------:R-:W-:Y:S01]  /*5330*/  @P2 FFMA.FTZ R62, R178, R5, R246 ;  /* 0x00000005b23e2223 */ /* 0x000fe200000100f6 */
[----:B------:R-:W-:Y:S01]  /*5340*/  @P3 PRMT R72, R72, 0x5410, R7 ;  /* 0x0000541048483816 */ /* 0x000fe20000000007 */
[----:B0-----:R-:W-:Y:S01]  /*5350*/  @P3 FMUL.FTZ R245, R60, R245 ;  /* 0x000000f53cf53220 */ /* 0x001fe20000410000 */
[----:B------:R-:W0:Y:S01]  /*5360*/  @P3 LDC R165, c[0x0][0x40c] ;  /* 0x00010300ffa53b82 */ /* 0x000e220000000800 */
[----:B------:R-:W-:Y:S01]  /*5370*/  @P2 FADD.FTZ R247, R179, -R62 ;  /* 0x8000003eb3f72221 */ /* 0x000fe20000010000 */
[----:B------:R-:W-:-:S02]  /*5380*/  MOV R62, R126 ;  /* 0x0000007e003e7202 */ /* 0x000fc40000000f00 */
[----:B------:R-:W-:Y:S01]  /*5390*/  @P3 F2FP.F16.F32.PACK_AB R245, RZ, R245 ;  /* 0x000000f5fff5323e */ /* 0x000fe200000000ff */
[----:B------:R-:W-:Y:S01]  /*53a0*/  @P2 FFMA.FTZ R62, R4, R247, R126 ;  /* 0x000000f7043e2223 */ /* 0x000fe2000001007e */
[----:B--2---:R-:W-:Y:S01]  /*53b0*/  @P3 FMUL.FTZ R247, R30, R249 ;  /* 0x000000f91ef73220 */ /* 0x004fe20000410000 */
[----:B-1----:R-:W-:Y:S01]  /*53c0*/  @P3 FMUL.FTZ R248, R31, R248 ;  /* 0x000000f81ff83220 */ /* 0x002fe20000410000 */
[----:B------:R-:W-:-:S03]  /*53d0*/  @P3 PRMT R74, R245, 0x7610, R74 ;  /* 0x00007610f54a3816 */ /* 0x000fc6000000004a */
[----:B------:R-:W-:Y:S02]  /*53e0*/  @P3 F2FP.F16.F32.PACK_AB R6, RZ, R247 ;  /* 0x000000f7ff06323e */ /* 0x000fe400000000ff */
[----:B------:R-:W-:Y:S02]  /*53f0*/  @P3 F2FP.F16.F32.PACK_AB R7, RZ, R248 ;  /* 0x000000f8ff07323e */ /* 0x000fe400000000ff */
[----:B------:R-:W-:Y:S01]  /*5400*/  @P3 PRMT R73, R6, 0x7610, R73 ;  /* 0x0000761006493816 */ /* 0x000fe20000000049 */
[----:B---3--:R-:W-:-:S03]  /*5410*/  @P3 FMUL.FTZ R164, R61, R164 ;  /* 0x000000a43da43220 */ /* 0x008fc60000410000 */
[----:B------:R-:W-:Y:S02]  /*5420*/  @P3 PRMT R73, R73, 0x5410, R7 ;  /* 0x0000541049493816 */ /* 0x000fe40000000007 */
        /* <DEDUP_REMOVED lines=10> */
.L_x_14917:
[----:B------:R-:W1:Y:S01]  /*54d0*/  @P3 LDC R248, c[0x0][0x40c] ;  /* 0x00010300fff83b82 */ /* 0x000e620000000800 */
[-CC-:B0-----:R-:W-:Y:S01]  /*54e0*/  @P2 FFMA.FTZ R6, R200, R5.reuse, R246.reuse ;  /* 0x00000005c8062223 */ /* 0x181fe200000100f6 */
[----:B------:R-:W-:Y:S01]  /*54f0*/  MOV R164, R120 ;  /* 0x0000007800a47202 */ /* 0x000fe20000000f00 */
[----:B------:R-:W-:Y:S01]  /*5500*/  @P2 FFMA.FTZ R250, R229, R5, R246 ;  /* 0x00000005e5fa2223 */ /* 0x000fe200000100f6 */
        /* <DEDUP_REMOVED lines=21> */
[-CC-:B------:R-:W-:Y:S01]  /*5660*/  @P2 FFMA.FTZ R247, R205, R5.reuse, R246.reuse ;  /* 0x00000005cdf72223 */ /* 0x180fe200000100f6 */
[----:B------:R-:W-:Y:S01]  /*5670*/  @P2 FFMA.FTZ R165, R4, R250, R125 ;  /* 0x000000fa04a52223 */ /* 0x000fe2000001007d */
[----:B------:R-:W-:Y:S01]  /*5680*/  @P2 FFMA.FTZ R250, R178, R5, R246 ;  /* 0x00000005b2fa2223 */ /* 0x000fe200000100f6 */
[----:B------:R-:W-:Y:S01]  /*5690*/  MOV R164, R124 ;  /* 0x0000007c00a47202 */ /* 0x000fe20000000f00 */
[----:B------:R-:W-:Y:S01]  /*56a0*/  @P2 FADD.FTZ R247, R176, -R247 ;  /* 0x800000f7b0f72221 */ /* 0x000fe20000010000 */
[----:B------:R-:W-:-:S03]  /*56b0*/  @P3 F2FP.F16.F32.PACK_AB R245, RZ, R245 ;  /* 0x000000f5fff5323e */ /* 0x000fc600000000ff */
[----:B------:R-:W-:Y:S01]  /*56c0*/  @P2 FFMA.FTZ R164, R4, R247, R124 ;  /* 0x000000f704a42223 */ /* 0x000fe2000001007c */
[----:B------:R-:W-:Y:S01]  /*56d0*/  @P3 PRMT R72, R245, 0x7610, R72 ;  /* 0x00007610f5483816 */ /* 0x000fe20000000048 */
[----:B------:R-:W0:Y:S01]  /*56e0*/  @P3 LDC R247, c[0x0][0x40c] ;  /* 0x00010300fff73b82 */ /* 0x000e220000000800 */
[----:B------:R-:W-:Y:S02]  /*56f0*/  MOV R245, R126 ;  /* 0x0000007e00f57202 */ /* 0x000fe40000000f00 */
[----:B------:R-:W-:Y:S01]  /*5700*/  @P3 PRMT R72, R72, 0x5410, R249 ;  /* 0x0000541048483816 */ /* 0x000fe200000000f9 */
[----:B------:R-:W-:Y:S01]  /*5710*/  @P2 FADD.FTZ R249, R179, -R250 ;  /* 0x800000fab3f92221 */ /* 0x000fe20000010000 */
[----:B-1----:R-:W-:-:S03]  /*5720*/  @P3 FMUL.FTZ R7, R7, R248 ;  /* 0x000000f807073220 */ /* 0x002fc60000410000 */
[----:B------:R-:W-:Y:S01]  /*5730*/  @P2 FFMA.FTZ R245, R4, R249, R126 ;  /* 0x000000f904f52223 */ /* 0x000fe2000001007e */
[----:B------:R-:W1:Y:S01]  /*5740*/  @P3 LDC R248, c[0x0][0x40c] ;  /* 0x00010300fff83b82 */ /* 0x000e620000000800 */
[----:B------:R-:W-:-:S04]  /*5750*/  @P3 F2FP.F16.F32.PACK_AB R7, RZ, R7 ;  /* 0x00000007ff07323e */ /* 0x000fc800000000ff */
[----:B------:R-:W-:-:S03]  /*5760*/  @P3 PRMT R73, R7, 0x7610, R73 ;  /* 0x0000761007493816 */ /* 0x000fc60000000049 */
[----:B------:R-:W2:Y:S01]  /*5770*/  @P3 LDC R249, c[0x0][0x40c] ;  /* 0x00010300fff93b82 */ /* 0x000ea20000000800 */
[----:B0-----:R-:W-:-:S07]  /*5780*/  @P3 FMUL.FTZ R247, R6, R247 ;  /* 0x000000f706f73220 */ /* 0x001fce0000410000 */
[----:B------:R-:W0:Y:S01]  /*5790*/  @P3 LDC R250, c[0x0][0x40c] ;  /* 0x00010300fffa3b82 */ /* 0x000e220000000800 */
[----:B------:R-:W-:-:S04]  /*57a0*/  @P3 F2FP.F16.F32.PACK_AB R247, RZ, R247 ;  /* 0x000000f7fff7323e */ /* 0x000fc800000000ff */
[----:B------:R-:W-:Y:S01]  /*57b0*/  @P3 PRMT R73, R73, 0x5410, R247 ;  /* 0x0000541049493816 */ /* 0x000fe200000000f7 */
[----:B--2---:R-:W-:Y:S01]  /*57c0*/  @P3 FMUL.FTZ R6, R164, R249 ;  /* 0x000000f9a4063220 */ /* 0x004fe20000410000 */
[----:B-1----:R-:W-:-:S04]  /*57d0*/  @P3 FMUL.FTZ R164, R165, R248 ;  /* 0x000000f8a5a43220 */ /* 0x002fc80000410000 */
[----:B------:R-:W-:Y:S02]  /*57e0*/  @P3 F2FP.F16.F32.PACK_AB R6, RZ, R6 ;  /* 0x00000006ff06323e */ /* 0x000fe400000000ff */
[----:B------:R-:W-:Y:S01]  /*57f0*/  @P3 F2FP.F16.F32.PACK_AB R164, RZ, R164 ;  /* 0x000000a4ffa4323e */ /* 0x000fe200000000ff */
[----:B0-----:R-:W-:Y:S01]  /*5800*/  @P3 FMUL.FTZ R165, R245, R250 ;  /* 0x000000faf5a53220 */ /* 0x001fe20000410000 */
[----:B------:R-:W-:-:S04]  /*5810*/  @P3 PRMT R74, R6, 0x7610, R74 ;  /* 0x00007610064a3816 */ /* 0x000fc8000000004a */
[----:B------:R-:W-:Y:S02]  /*5820*/  @P3 F2FP.F16.F32.PACK_AB R165, RZ, R165 ;  /* 0x000000a5ffa5323e */ /* 0x000fe400000000ff */
        /* <DEDUP_REMOVED lines=11> */
.L_x_14916:
        /* <DEDUP_REMOVED lines=44> */
.L_x_14921:
[----:B------:R-:W-:Y:S05]  /*5ba0*/  BSYNC.RECONVERGENT B2 ;  /* 0x0000000000027941 */ /* 0x000fea0003800200 */
.L_x_14920:
        /* <DEDUP_REMOVED lines=10> */
.L_x_14923:
[----:B------:R-:W-:Y:S05]  /*5c50*/  BSYNC.RECONVERGENT B2 ;  /* 0x0000000000027941 */ /* 0x000fea0003800200 */
.L_x_14922:
        /* <DEDUP_REMOVED lines=10> */
.L_x_14925:
[----:B------:R-:W-:Y:S05]  /*5d00*/  BSYNC.RECONVERGENT B2 ;  /* 0x0000000000027941 */ /* 0x000fea0003800200 */
.L_x_14924:
        /* <DEDUP_REMOVED lines=10> */
.L_x_14927:
[----:B------:R-:W-:Y:S05]  /*5db0*/  BSYNC.RECONVERGENT B2 ;  /* 0x0000000000027941 */ /* 0x000fea0003800200 */
.L_x_14926:
        /* <DEDUP_REMOVED lines=10> */
.L_x_14929:
[----:B------:R-:W-:Y:S05]  /*5e60*/  BSYNC.RECONVERGENT B2 ;  /* 0x0000000000027941 */ /* 0x000fea0003800200 */
.L_x_14928:
        /* <DEDUP_REMOVED lines=10> */
.L_x_14931:
[----:B------:R-:W-:Y:S05]  /*5f10*/  BSYNC.RECONVERGENT B2 ;  /* 0x0000000000027941 */ /* 0x000fea0003800200 */
.L_x_14930:
        /* <DEDUP_REMOVED lines=10> */
.L_x_14933:
[----:B------:R-:W-:Y:S05]  /*5fc0*/  BSYNC.RECONVERGENT B2 ;  /* 0x0000000000027941 */ /* 0x000fea0003800200 */
.L_x_14932:
[----:B------:R-:W-:Y:S05]  /*5fd0*/  @!P3 BRA `(.L_x_14918) ;  /* 0x000000040068b947 */ /* 0x000fea0003800000 */
[----:B------:R-:W-:-:S05]  /*5fe0*/  FMUL.FTZ R6, R63, UR13 ;  /* 0x0000000d3f067c20 */ /* 0x000fca0008410000 */
[----:B------:R-:W-:-:S04]  /*5ff0*/  F2FP.F16.F32.PACK_AB R6, RZ, R6 ;  /* 0x00000006ff06723e */ /* 0x000fc800000000ff */
[----:B------:R-:W-:Y:S01]  /*6000*/  PRMT R75, R75, 0x5410, R6 ;  /* 0x000054104b4b7816 */ /* 0x000fe20000000006 */
[----:B------:R-:W-:Y:S06]  /*6010*/  BRA `(.L_x_14918) ;  /* 0x0000000400587947 */ /* 0x000fec0003800000 */
.L_x_14919:
        /* <DEDUP_REMOVED lines=10> */
.L_x_14935:
[----:B------:R-:W-:Y:S05]  /*60c0*/  BSYNC.RECONVERGENT B2 ;  /* 0x0000000000027941 */ /* 0x000fea0003800200 */
.L_x_14934:
        /* <DEDUP_REMOVED lines=10> */
.L_x_14937:
[----:B------:R-:W-:Y:S05]  /*6170*/  BSYNC.RECONVERGENT B2 ;  /* 0x0000000000027941 */ /* 0x000fea0003800200 */
.L_x_14936:
        /* <DEDUP_REMOVED lines=10> */
.L_x_14939:
[----:B------:R-:W-:Y:S05]  /*6220*/  BSYNC.RECONVERGENT B2 ;  /* 0x0000000000027941 */ /* 0x000fea0003800200 */
.L_x_14938:
        /* <DEDUP_REMOVED lines=10> */
.L_x_14941:
[----:B------:R-:W-:Y:S05]  /*62d0*/  BSYNC.RECONVERGENT B2 ;  /* 0x0000000000027941 */ /* 0x000fea0003800200 */
.L_x_14940:
        /* <DEDUP_REMOVED lines=10> */
.L_x_14943:
[----:B------:R-:W-:Y:S05]  /*6380*/  BSYNC.RECONVERGENT B2 ;  /* 0x0000000000027941 */ /* 0x000fea0003800200 */
.L_x_14942:
        /* <DEDUP_REMOVED lines=10> */
.L_x_14945:
[----:B------:R-:W-:Y:S05]  /*6430*/  BSYNC.RECONVERGENT B2 ;  /* 0x0000000000027941 */ /* 0x000fea0003800200 */
.L_x_14944:
        /* <DEDUP_REMOVED lines=10> */
.L_x_14947:
[----:B------:R-:W-:Y:S05]  /*64e0*/  BSYNC.RECONVERGENT B2 ;  /* 0x0000000000027941 */ /* 0x000fea0003800200 */
.L_x_14946:
        /* <DEDUP_REMOVED lines=9> */
.L_x_14918:
[----:B------:R-:W-:Y:S05]  /*6580*/  BSYNC.RECONVERGENT B1 ;  /* 0x0000000000017941 */ /* 0x000fea0003800200 */
.L_x_14915:
        /* <DEDUP_REMOVED lines=17> */
[--C-:B------:R-:W-:Y:S01]  /*66a0*/  @P2 FFMA.FTZ R6, R232, R5, R246.reuse ;  /* 0x00000005e8062223 */ /* 0x100fe200000100f6 */
[----:B------:R-:W-:Y:S01]  /*66b0*/  MOV R63, R135 ;  /* 0x00000087003f7202 */ /* 0x000fe20000000f00 */
[----:B------:R-:W-:Y:S01]  /*66c0*/  @P2 FFMA.FTZ R61, R235, R5, R246 ;  /* 0x00000005eb3d2223 */ /* 0x000fe200000100f6 */
[----:B------:R-:W-:Y:S01]  /*66d0*/  @P2 FFMA.FTZ R28, R4, R7, R128 ;  /* 0x00000007041c2223 */ /* 0x000fe20000010080 */
[----:B------:R-:W-:Y:S01]  /*66e0*/  @P2 FADD.FTZ R6, R207, -R6 ;  /* 0x80000006cf062221 */ /* 0x000fe20000010000 */
[----:B------:R-:W1:Y:S01]  /*66f0*/  @P3 LDC R7, c[0x0][0x40c] ;  /* 0x00010300ff073b82 */ /* 0x000e620000000800 */
[----:B------:R-:W-:-:S02]  /*6700*/  @P2 FADD.FTZ R61, R212, -R61 ;  /* 0x8000003dd43d2221 */ /* 0x000fc40000010000 */
[----:B------:R-:W-:Y:S01]  /*6710*/  @P2 FFMA.FTZ R29, R4, R6, R129 ;  /* 0x00000006041d2223 */ /* 0x000fe20000010081 */
[----:B------:R-:W-:-:S04]  /*6720*/  @P2 FFMA.FTZ R6, R236, R5, R246 ;  /* 0x00000005ec062223 */ /* 0x000fc800000100f6 */
[----:B------:R-:W-:Y:S01]  /*6730*/  @P2 FADD.FTZ R30, R215, -R6 ;  /* 0x80000006d71e2221 */ /* 0x000fe20000010000 */
[----:B------:R-:W2:Y:S03]  /*6740*/  @P3 LDC R249, c[0x0][0x40c] ;  /* 0x00010300fff93b82 */ /* 0x000ea60000000800 */
        /* <DEDUP_REMOVED lines=11> */
[----:B------:R-:W-:Y:S01]  /*6800*/  @P3 F2FP.F16.F32.PACK_AB R6, RZ, R6 ;  /* 0x00000006ff06323e */ /* 0x000fe200000000ff */
[----:B------:R-:W-:Y:S01]  /*6810*/  @P2 FADD.FTZ R60, R211, -R60 ;  /* 0x8000003cd33c2221 */ /* 0x000fe20000010000 */
[----:B------:R-:W-:-:S02]  /*6820*/  @P3 F2FP.F16.F32.PACK_AB R7, RZ, R7 ;  /* 0x00000007ff07323e */ /* 0x000fc400000000ff */
[----:B------:R-:W-:Y:S01]  /*6830*/  @P3 PRMT R72, R6, 0x7610, R72 ;  /* 0x0000761006483816 */ /* 0x000fe20000000048 */
[C---:B------:R-:W-:Y:S01]  /*6840*/  @P2 FFMA.FTZ R31, R4.reuse, R60, R131 ;  /* 0x0000003c041f2223 */ /* 0x040fe20000010083 */
[----:B------:R-:W-:Y:S01]  /*6850*/  MOV R60, R132 ;  /* 0x00000084003c7202 */ /* 0x000fe20000000f00 */
[----:B------:R-:W1:Y:S01]  /*6860*/  @P3 LDC R164, c[0x0][0x40c] ;  /* 0x00010300ffa43b82 */ /* 0x000e620000000800 */
[----:B------:R-:W-:Y:S01]  /*6870*/  @P2 FFMA.FTZ R60, R4, R61, R132 ;  /* 0x0000003d043c2223 */ /* 0x000fe20000010084 */
[----:B------:R-:W-:Y:S01]  /*6880*/  @P2 FFMA.FTZ R61, R213, R5, R246 ;  /* 0x00000005d53d2223 */ /* 0x000fe200000100f6 */
[----:B------:R-:W-:-:S03]  /*6890*/  @P3 PRMT R72, R72, 0x5410, R7 ;  /* 0x0000541048483816 */ /* 0x000fc60000000007 */
[----:B------:R-:W-:Y:S01]  /*68a0*/  @P2 FADD.FTZ R62, R166, -R61 ;  /* 0x8000003da63e2221 */ /* 0x000fe20000010000 */
[----:B------:R-:W-:Y:S01]  /*68b0*/  MOV R61, R133 ;  /* 0x00000085003d7202 */ /* 0x000fe20000000f00 */
[----:B------:R-:W4:Y:S01]  /*68c0*/  @P3 LDC R165, c[0x0][0x40c] ;  /* 0x00010300ffa53b82 */ /* 0x000f220000000800 */
[----:B---3--:R-:W-:Y:S01]  /*68d0*/  @P3 FMUL.FTZ R245, R60, R245 ;  /* 0x000000f53cf53220 */ /* 0x008fe20000410000 */
[----:B------:R-:W-:Y:S01]  /*68e0*/  @P2 FFMA.FTZ R61, R4, R62, R133 ;  /* 0x0000003e043d2223 */ /* 0x000fe20000010085 */
[----:B------:R-:W-:-:S03]  /*68f0*/  @P2 FFMA.FTZ R62, R214, R5, R246 ;  /* 0x00000005d63e2223 */ /* 0x000fc600000100f6 */
[----:B------:R-:W-:Y:S01]  /*6900*/  @P3 F2FP.F16.F32.PACK_AB R245, RZ, R245 ;  /* 0x000000f5fff5323e */ /* 0x000fe200000000ff */
[----:B------:R-:W-:Y:S01]  /*6910*/  @P2 FADD.FTZ R247, R167, -R62 ;  /* 0x8000003ea7f72221 */ /* 0x000fe20000010000 */
[----:B------:R-:W-:Y:S01]  /*6920*/  MOV R62, R134 ;  /* 0x00000086003e7202 */ /* 0x000fe20000000f00 */
[----:B0-----:R-:W-:Y:S01]  /*6930*/  @P3 FMUL.FTZ R248, R31, R248 ;  /* 0x000000f81ff83220 */ /* 0x001fe20000410000 */
[----:B------:R-:W-:Y:S01]  /*6940*/  @P3 PRMT R74, R245, 0x7610, R74 ;  /* 0x00007610f54a3816 */ /* 0x000fe2000000004a */
[----:B------:R-:W-:Y:S01]  /*6950*/  @P2 FFMA.FTZ R62, R4, R247, R134 ;  /* 0x000000f7043e2223 */ /* 0x000fe20000010086 */
[----:B--2---:R-:W-:Y:S02]  /*6960*/  @P3 FMUL.FTZ R247, R30, R249 ;  /* 0x000000f91ef73220 */ /* 0x004fe40000410000 */
[----:B------:R-:W-:Y:S01]  /*6970*/  @P3 F2FP.F16.F32.PACK_AB R7, RZ, R248 ;  /* 0x000000f8ff07323e */ /* 0x000fe200000000ff */
[----:B-1----:R-:W-:Y:S02]  /*6980*/  @P3 FMUL.FTZ R164, R61, R164 ;  /* 0x000000a43da43220 */ /* 0x002fe40000410000 */
[----:B------:R-:W-:-:S03]  /*6990*/  @P3 F2FP.F16.F32.PACK_AB R6, RZ, R247 ;  /* 0x000000f7ff06323e */ /* 0x000fc600000000ff */
[----:B------:R-:W-:Y:S02]  /*69a0*/  @P3 F2FP.F16.F32.PACK_AB R164, RZ, R164 ;  /* 0x000000a4ffa4323e */ /* 0x000fe400000000ff */
[----:B------:R-:W-:Y:S01]  /*69b0*/  @P3 PRMT R73, R6, 0x7610, R73 ;  /* 0x0000761006493816 */ /* 0x000fe20000000049 */
[----:B----4-:R-:W-:Y:S01]  /*69c0*/  @P3 FMUL.FTZ R165, R62, R165 ;  /* 0x000000a53ea53220 */ /* 0x010fe20000410000 */
[----:B------:R-:W-:Y:S02]  /*69d0*/  @P3 PRMT R74, R74, 0x5410, R164 ;  /* 0x000054104a4a3816 */ /* 0x000fe400000000a4 */
        /* <DEDUP_REMOVED lines=8> */
.L_x_14950:
[----:B------:R-:W1:Y:S01]  /*6a60*/  @P3 LDC R248, c[0x0][0x40c] ;  /* 0x00010300fff83b82 */ /* 0x000e620000000800 */
[----:B0-----:R-:W-:Y:S01]  /*6a70*/  @P2 FFMA.FTZ R6, R208, R5, R246 ;  /* 0x00000005d0062223 */ /* 0x001fe200000100f6 */
[----:B------:R-:W-:Y:S02]  /*6a80*/  MOV R165, R129 ;  /* 0x0000008100a57202 */ /* 0x000fe40000000f00 */
[----:B------:R-:W-:Y:S01]  /*6a90*/  MOV R164, R128 ;  /* 0x0000008000a47202 */ /* 0x000fe20000000f00 */
[----:B------:R-:W-:Y:S01]  /*6aa0*/  @P2 FADD.FTZ R7, R209, -R6 ;  /* 0x80000006d1072221 */ /* 0x000fe20000010000 */
[----:B------:R-:W-:Y:S02]  /*6ab0*/  @P2 FFMA.FTZ R6, R232, R5, R246 ;  /* 0x00000005e8062223 */ /* 0x000fe400000100f6 */
[----:B------:R-:W0:Y:S01]  /*6ac0*/  @P3 LDC R245, c[0x0][0x40c] ;  /* 0x00010300fff53b82 */ /* 0x000e220000000800 */
[----:B------:R-:W-:Y:S01]  /*6ad0*/  @P2 FFMA.FTZ R164, R4, R7, R128 ;  /* 0x0000000704a42223 */ /* 0x000fe20000010080 */
[----:B------:R-:W-:Y:S01]  /*6ae0*/  @P2 FADD.FTZ R6, R207, -R6 ;  /* 0x80000006cf062221 */ /* 0x000fe20000010000 */
[----:B------:R-:W-:-:S03]  /*6af0*/  MOV R7, R130 ;  /* 0x0000008200077202 */ /* 0x000fc60000000f00 */
[----:B------:R-:W-:Y:S01]  /*6b00*/  @P2 FFMA.FTZ R165, R4, R6, R129 ;  /* 0x0000000604a52223 */ /* 0x000fe20000010081 */
[----:B------:R-:W-:-:S04]  /*6b10*/  @P2 FFMA.FTZ R6, R210, R5, R246 ;  /* 0x00000005d2062223 */ /* 0x000fc800000100f6 */
[----:B------:R-:W-:Y:S01]  /*6b20*/  @P2 FADD.FTZ R247, R233, -R6 ;  /* 0x80000006e9f72221 */ /* 0x000fe20000010000 */
[----:B------:R-:W-:-:S03]  /*6b30*/  @P2 FFMA.FTZ R6, R234, R5, R246 ;  /* 0x00000005ea062223 */ /* 0x000fc600000100f6 */
[C---:B------:R-:W-:Y:S01]  /*6b40*/  @P2 FFMA.FTZ R7, R4.reuse, R247, R130 ;  /* 0x000000f704072223 */ /* 0x040fe20000010082 */
[----:B-1----:R-:W-:Y:S01]  /*6b50*/  @P3 FMUL.FTZ R165, R165, R248 ;  /* 0x000000f8a5a53220 */ /* 0x002fe20000410000 */
[----:B------:R-:W-:Y:S01]  /*6b60*/  @P2 FADD.FTZ R247, R211, -R6 ;  /* 0x80000006d3f72221 */ /* 0x000fe20000010000 */
[----:B------:R-:W1:Y:S01]  /*6b70*/  @P3 LDC R248, c[0x0][0x40c] ;  /* 0x00010300fff83b82 */ /* 0x000e620000000800 */
[----:B------:R-:W-:Y:S02]  /*6b80*/  MOV R6, R131 ;  /* 0x0000008300067202 */ /* 0x000fe40000000f00 */
[----:B------:R-:W-:Y:S01]  /*6b90*/  @P3 F2FP.F16.F32.PACK_AB R249, RZ, R165 ;  /* 0x000000a5fff9323e */ /* 0x000fe200000000ff */
[--C-:B------:R-:W-:Y:S01]  /*6ba0*/  @P2 FFMA.FTZ R165, R213, R5, R246.reuse ;  /* 0x00000005d5a52223 */ /* 0x100fe200000100f6 */
[----:B------:R-:W-:Y:S01]  /*6bb0*/  @P2 FFMA.FTZ R6, R4, R247, R131 ;  /* 0x000000f704062223 */ /* 0x000fe20000010083 */
[----:B0-----:R-:W-:Y:S01]  /*6bc0*/  @P3 FMUL.FTZ R245, R164, R245 ;  /* 0x000000f5a4f53220 */ /* 0x001fe20000410000 */
[----:B------:R-:W-:Y:S01]  /*6bd0*/  @P2 FFMA.FTZ R247, R235, R5, R246 ;  /* 0x00000005ebf72223 */ /* 0x000fe200000100f6 */
[----:B------:R-:W-:Y:S01]  /*6be0*/  @P2 FADD.FTZ R250, R166, -R165 ;  /* 0x800000a5a6fa2221 */ /* 0x000fe20000010000 */
[----:B------:R-:W-:-:S02]  /*6bf0*/  MOV R165, R133 ;  /* 0x0000008500a57202 */ /* 0x000fc40000000f00 */
[----:B------:R-:W-:Y:S01]  /*6c00*/  @P3 F2FP.F16.F32.PACK_AB R245, RZ, R245 ;  /* 0x000000f5fff5323e */ /* 0x000fe200000000ff */
[----:B------:R-:W-:Y:S01]  /*6c10*/  @P2 FFMA.FTZ R165, R4, R250, R133 ;  /* 0x000000fa04a52223 */ /* 0x000fe20000010085 */
[----:B------:R-:W-:Y:S01]  /*6c20*/  @P2 FFMA.FTZ R250, R214, R5, R246 ;  /* 0x00000005d6fa2223 */ /* 0x000fe200000100f6 */
[----:B------:R-:W-:Y:S01]  /*6c30*/  @P2 FADD.FTZ R247, R212, -R247 ;  /* 0x800000f7d4f72221 */ /* 0x000fe20000010000 */
[----:B------:R-:W-:Y:S02]  /*6c40*/  @P3 PRMT R72, R245, 0x7610, R72 ;  /* 0x00007610f5483816 */ /* 0x000fe40000000048 */
[----:B------:R-:W-:Y:S01]  /*6c50*/  MOV R164, R132 ;  /* 0x0000008400a47202 */ /* 0x000fe20000000f00 */
[----:B------:R-:W-:Y:S01]  /*6c60*/  @P2 FFMA.FTZ R164, R4, R247, R132 ;  /* 0x000000f704a42223 */ /* 0x000fe20000010084 */
[----:B------:R-:W-:Y:S01]  /*6c70*/  @P3 PRMT R72, R72, 0x5410, R249 ;  /* 0x0000541048483816 */ /* 0x000fe200000000f9 */
[----:B------:R-:W-:Y:S01]  /*6c80*/  @P2 FADD.FTZ R249, R167, -R250 ;  /* 0x800000faa7f92221 */ /* 0x000fe20000010000 */
[----:B------:R-:W-:Y:S01]  /*6c90*/  MOV R245, R134 ;  /* 0x0000008600f57202 */ /* 0x000fe20000000f00 */
[----:B------:R-:W0:Y:S02]  /*6ca0*/  @P3 LDC R247, c[0x0][0x40c] ;  /* 0x00010300fff73b82 */ /* 0x000e240000000800 */
[----:B------:R-:W-:Y:S01]  /*6cb0*/  @P2 FFMA.FTZ R245, R4, R249, R134 ;  /* 0x000000f904f52223 */ /* 0x000fe20000010086 */
[----:B-1----:R-:W-:-:S05]  /*6cc0*/  @P3 FMUL.FTZ R7, R7, R248 ;  /* 0x000000f807073220 */ /* 0x002fca0000410000 */
[----:B------:R-:W1:Y:S01]  /*6cd0*/  @P3 LDC R249, c[0x0][0x40c] ;  /* 0x00010300fff93b82 */ /* 0x000e620000000800 */
[----:B------:R-:W-:-:S04]  /*6ce0*/  @P3 F2FP.F16.F32.PACK_AB R7, RZ, R7 ;  /* 0x00000007ff07323e */ /* 0x000fc800000000ff */
[----:B------:R-:W-:-:S03]  /*6cf0*/  @P3 PRMT R73, R7, 0x7610, R73 ;  /* 0x0000761007493816 */ /* 0x000fc60000000049 */
[----:B------:R-:W2:Y:S08]  /*6d00*/  @P3 LDC R248, c[0x0][0x40c] ;  /* 0x00010300fff83b82 */ /* 0x000eb00000000800 */
[----:B------:R-:W3:Y:S01]  /*6d10*/  @P3 LDC R250, c[0x0][0x40c] ;  /* 0x00010300fffa3b82 */ /* 0x000ee20000000800 */
[----:B0-----:R-:W-:-:S05]  /*6d20*/  @P3 FMUL.FTZ R247, R6, R247 ;  /* 0x000000f706f73220 */ /* 0x001fca0000410000 */
[----:B------:R-:W-:Y:S01]  /*6d30*/  @P3 F2FP.F16.F32.PACK_AB R247, RZ, R247 ;  /* 0x000000f7fff7323e */ /* 0x000fe200000000ff */
[----:B-1----:R-:W-:-:S03]  /*6d40*/  @P3 FMUL.FTZ R6, R164, R249 ;  /* 0x000000f9a4063220 */ /* 0x002fc60000410000 */
[----:B------:R-:W-:Y:S02]  /*6d50*/  @P3 PRMT R73, R73, 0x5410, R247 ;  /* 0x0000541049493816 */ /* 0x000fe400000000f7 */
[----:B------:R-:W-:Y:S01]  /*6d60*/  @P3 F2FP.F16.F32.PACK_AB R6, RZ, R6 ;  /* 0x00000006ff06323e */ /* 0x000fe200000000ff */
[----:B--2---:R-:W-:-:S03]  /*6d70*/  @P3 FMUL.FTZ R164, R165, R248 ;  /* 0x000000f8a5a43220 */ /* 0x004fc60000410000 */
[----:B------:R-:W-:Y:S02]  /*6d80*/  @P3 PRMT R74, R6, 0x7610, R74 ;  /* 0x00007610064a3816 */ /* 0x000fe4000000004a */
[----:B------:R-:W-:Y:S01]  /*6d90*/  @P3 F2FP.F16.F32.PACK_AB R164, RZ, R164 ;  /* 0x000000a4ffa4323e */ /* 0x000fe200000000ff */
[----:B---3--:R-:W-:-:S03]  /*6da0*/  @P3 FMUL.FTZ R165, R245, R250 ;  /* 0x000000faf5a53220 */ /* 0x008fc60000410000 */
[----:B------:R-:W-:Y:S02]  /*6db0*/  @P3 PRMT R74, R74, 0x5410, R164 ;  /* 0x000054104a4a3816 */ /* 0x000fe400000000a4 */
        /* <DEDUP_REMOVED lines=11> */
.L_x_14949:
        /* <DEDUP_REMOVED lines=44> */
.L_x_14954:
[----:B------:R-:W-:Y:S05]  /*7130*/  BSYNC.RECONVERGENT B2 ;  /* 0x0000000000027941 */ /* 0x000fea0003800200 */
.L_x_14953:
        /* <DEDUP_REMOVED lines=10> */
.L_x_14956:
[----:B------:R-:W-:Y:S05]  /*71e0*/  BSYNC.RECONVERGENT B2 ;  /* 0x0000000000027941 */ /* 0x000fea0003800200 */
.L_x_14955:
        /* <DEDUP_REMOVED lines=10> */
.L_x_14958:
[----:B------:R-:W-:Y:S05]  /*7290*/  BSYNC.RECONVERGENT B2 ;  /* 0x0000000000027941 */ /* 0x000fea0003800200 */
.L_x_14957:
        /* <DEDUP_REMOVED lines=10> */
.L_x_14960:
[----:B------:R-:W-:Y:S05]  /*7340*/  BSYNC.RECONVERGENT B2 ;  /* 0x0000000000027941 */ /* 0x000fea0003800200 */
.L_x_14959:
        /* <DEDUP_REMOVED lines=10> */
.L_x_14962:
[----:B------:R-:W-:Y:S05]  /*73f0*/  BSYNC.RECONVERGENT B2 ;  /* 0x0000000000027941 */ /* 0x000fea0003800200 */
.L_x_14961:
        /* <DEDUP_REMOVED lines=10> */
.L_x_14964:
[----:B------:R-:W-:Y:S05]  /*74a0*/  BSYNC.RECONVERGENT B2 ;  /* 0x0000000000027941 */ /* 0x000fea0003800200 */
.L_x_14963:
        /* <DEDUP_REMOVED lines=10> */
.L_x_14966:
[----:B------:R-:W-:Y:S05]  /*7550*/  BSYNC.RECONVERGENT B2 ;  /* 0x0000000000027941 */ /* 0x000fea0003800200 */
.L_x_14965:
[----:B------:R-:W-:Y:S05]  /*7560*/  @!P3 BRA `(.L_x_14951) ;  /* 0x000000040068b947 */ /* 0x000fea0003800000 */
[----:B------:R-:W-:-:S05]  /*7570*/  FMUL.FTZ R6, R63, UR13 ;  /* 0x0000000d3f067c20 */ /* 0x000fca0008410000 */
[----:B------:R-:W-:-:S04]  /*7580*/  F2FP.F16.F32.PACK_AB R6, RZ, R6 ;  /* 0x00000006ff06723e */ /* 0x000fc800000000ff */
[----:B------:R-:W-:Y:S01]  /*7590*/  PRMT R75, R75, 0x5410, R6 ;  /* 0x000054104b4b7816 */ /* 0x000fe20000000006 */
[----:B------:R-:W-:Y:S06]  /*75a0*/  BRA `(.L_x_14951) ;  /* 0x0000000400587947 */ /* 0x000fec0003800000 */
.L_x_14952:
        /* <DEDUP_REMOVED lines=10> */
.L_x_14968:
[----:B------:R-:W-:Y:S05]  /*7650*/  BSYNC.RECONVERGENT B2 ;  /* 0x0000000000027941 */ /* 0x000fea0003800200 */
.L_x_14967:
        /* <DEDUP_REMOVED lines=10> */
.L_x_14970:
[----:B------:R-:W-:Y:S05]  /*7700*/  BSYNC.RECONVERGENT B2 ;  /* 0x0000000000027941 */ /* 0x000fea0003800200 */
.L_x_14969:
        /* <DEDUP_REMOVED lines=10> */
.L_x_14972:
[----:B------:R-:W-:Y:S05]  /*77b0*/  BSYNC.RECONVERGENT B2 ;  /* 0x0000000000027941 */ /* 0x000fea0003800200 */
.L_x_14971:
        /* <DEDUP_REMOVED lines=10> */
.L_x_14974:
[----:B------:R-:W-:Y:S05]  /*7860*/  BSYNC.RECONVERGENT B2 ;  /* 0x0000000000027941 */ /* 0x000fea0003800200 */
.L_x_14973:
        /* <DEDUP_REMOVED lines=10> */
.L_x_14976:
[----:B------:R-:W-:Y:S05]  /*7910*/  BSYNC.RECONVERGENT B2 ;  /* 0x0000000000027941 */ /* 0x000fea0003800200 */
.L_x_14975:
        /* <DEDUP_REMOVED lines=10> */
.L_x_14978:
[----:B------:R-:W-:Y:S05]  /*79c0*/  BSYNC.RECONVERGENT B2 ;  /* 0x0000000000027941 */ /* 0x000fea0003800200 */
.L_x_14977:
        /* <DEDUP_REMOVED lines=10> */
.L_x_14980:
[----:B------:R-:W-:Y:S05]  /*7a70*/  BSYNC.RECONVERGENT B2 ;  /* 0x0000000000027941 */ /* 0x000fea0003800200 */
.L_x_14979:
        /* <DEDUP_REMOVED lines=9> */
.L_x_14951:
[----:B------:R-:W-:Y:S05]  /*7b10*/  BSYNC.RECONVERGENT B1 ;  /* 0x0000000000017941 */ /* 0x000fea0003800200 */
.L_x_14948:
        /* <DEDUP_REMOVED lines=16> */
[----:B------:R-:W-:Y:S01]  /*7c20*/  @P2 FADD.FTZ R31, R218, -R31 ;  /* 0x8000001fda1f2221 */ /* 0x000fe20000010000 */
[-C--:B------:R-:W-:Y:S01]  /*7c30*/  @P2 FFMA.FTZ R165, R173, R5.reuse, R246 ;  /* 0x00000005ada52223 */ /* 0x080fe200000100f6 */
[----:B------:R-:W-:Y:S01]  /*7c40*/  @P2 FADD.FTZ R60, R169, -R60 ;  /* 0x8000003ca93c2221 */ /* 0x000fe20000010000 */
[----:B------:R-:W-:Y:S01]  /*7c50*/  MOV R30, R138 ;  /* 0x0000008a001e7202 */ /* 0x000fe20000000f00 */
[-CC-:B------:R-:W-:Y:S01]  /*7c60*/  @P2 FFMA.FTZ R3, R237, R5.reuse, R246.reuse ;  /* 0x00000005ed032223 */ /* 0x180fe200000100f6 */
[----:B------:R-:W-:Y:S01]  /*7c70*/  @P2 FFMA.FTZ R7, R217, R5, R246 ;  /* 0x00000005d9072223 */ /* 0x000fe200000100f6 */
[----:B------:R-:W-:Y:S01]  /*7c80*/  @P2 FADD.FTZ R6, R241, -R6 ;  /* 0x80000006f1062221 */ /* 0x000fe20000010000 */
[----:B------:R-:W-:Y:S01]  /*7c90*/  @P2 FFMA.FTZ R30, R4, R31, R138 ;  /* 0x0000001f041e2223 */ /* 0x000fe2000001008a */
[----:B------:R-:W-:Y:S01]  /*7ca0*/  @P2 FADD.FTZ R61, R172, -R61 ;  /* 0x8000003dac3d2221 */ /* 0x000fe20000010000 */
[----:B------:R-:W-:Y:S01]  /*7cb0*/  @P2 FFMA.FTZ R5, R240, R5, R246 ;  /* 0x00000005f0052223 */ /* 0x000fe200000100f6 */
[----:B------:R-:W-:Y:S01]  /*7cc0*/  MOV R31, R139 ;  /* 0x0000008b001f7202 */ /* 0x000fe20000000f00 */
[----:B------:R-:W-:Y:S01]  /*7cd0*/  @P2 FADD.FTZ R165, R170, -R165 ;  /* 0x800000a5aaa52221 */ /* 0x000fe20000010000 */
        /* <DEDUP_REMOVED lines=8> */
[----:B------:R-:W0:Y:S01]  /*7d60*/  @P3 LDC R164, c[0x0][0x40c] ;  /* 0x00010300ffa43b82 */ /* 0x000e220000000800 */
[----:B------:R-:W-:Y:S01]  /*7d70*/  @P2 FFMA.FTZ R61, R4, R165, R141 ;  /* 0x000000a5043d2223 */ /* 0x000fe2000001008d */
[----:B------:R-:W-:Y:S01]  /*7d80*/  @P2 FADD.FTZ R7, R174, -R5 ;  /* 0x80000005ae072221 */ /* 0x000fe20000010000 */
[----:B------:R-:W-:Y:S01]  /*7d90*/  MOV R28, R136 ;  /* 0x00000088001c7202 */ /* 0x000fe20000000f00 */
[C---:B------:R-:W-:Y:S01]  /*7da0*/  @P2 FFMA.FTZ R28, R4.reuse, R3, R136 ;  /* 0x00000003041c2223 */ /* 0x040fe20000010088 */
[----:B------:R-:W-:Y:S01]  /*7db0*/  MOV R29, R137 ;  /* 0x00000089001d7202 */ /* 0x000fe20000000f00 */
[C---:B------:R-:W-:Y:S01]  /*7dc0*/  @P2 FFMA.FTZ R29, R4.reuse, R6, R137 ;  /* 0x00000006041d2223 */ /* 0x040fe20000010089 */
[----:B------:R-:W-:Y:S01]  /*7dd0*/  MOV R62, R142 ;  /* 0x0000008e003e7202 */ /* 0x000fe20000000f00 */
[----:B------:R-:W1:Y:S01]  /*7de0*/  @P3 LDC R245, c[0x0][0x40c] ;  /* 0x00010300fff53b82 */ /* 0x000e620000000800 */
[----:B------:R-:W-:-:S07]  /*7df0*/  @P2 FFMA.FTZ R62, R4, R7, R142 ;  /* 0x00000007043e2223 */ /* 0x000fce000001008e */
[----:B------:R-:W2:Y:S08]  /*7e00*/  @P3 LDC R165, c[0x0][0x40c] ;  /* 0x00010300ffa53b82 */ /* 0x000eb00000000800 */
[----:B------:R-:W3:Y:S01]  /*7e10*/  @P3 LDC R5, c[0x0][0x40c] ;  /* 0x00010300ff053b82 */ /* 0x000ee20000000800 */
[----:B0-----:R-:W-:-:S05]  /*7e20*/  @P3 FMUL.FTZ R7, R29, R164 ;  /* 0x000000a41d073220 */ /* 0x001fca0000410000 */
[----:B------:R-:W-:Y:S02]  /*7e30*/  @P3 F2FP.F16.F32.PACK_AB R7, RZ, R7 ;  /* 0x00000007ff07323e */ /* 0x000fe400000000ff */
[----:B------:R-:W0:Y:S01]  /*7e40*/  @P3 LDC R246, c[0x0][0x40c] ;  /* 0x00010300fff63b82 */ /* 0x000e220000000800 */
[----:B-1----:R-:W-:-:S05]  /*7e50*/  @P3 FMUL.FTZ R4, R28, R245 ;  /* 0x000000f51c043220 */ /* 0x002fca0000410000 */
[----:B------:R-:W-:Y:S02]  /*7e60*/  @P3 F2FP.F16.F32.PACK_AB R4, RZ, R4 ;  /* 0x00000004ff04323e */ /* 0x000fe400000000ff */
[----:B------:R-:W1:Y:S01]  /*7e70*/  @P3 LDC R6, c[0x0][0x40c] ;  /* 0x00010300ff063b82 */ /* 0x000e620000000800 */
[----:B--2---:R-:W-:Y:S01]  /*7e80*/  @P3 FMUL.FTZ R164, R30, R165 ;  /* 0x000000a51ea43220 */ /* 0x004fe20000410000 */
[----:B------:R-:W-:-:S04]  /*7e90*/  @P3 PRMT R72, R4, 0x7610, R72 ;  /* 0x0000761004483816 */ /* 0x000fc80000000048 */
[----:B------:R-:W-:Y:S02]  /*7ea0*/  @P3 F2FP.F16.F32.PACK_AB R164, RZ, R164 ;  /* 0x000000a4ffa4323e */ /* 0x000fe400000000ff */
[----:B------:R-:W2:Y:S01]  /*7eb0*/  @P3 LDC R3, c[0x0][0x40c] ;  /* 0x00010300ff033b82 */ /* 0x000ea20000000800 */
[----:B---3--:R-:W-:Y:S01]  /*7ec0*/  @P3 FMUL.FTZ R5, R60, R5 ;  /* 0x000000053c053220 */ /* 0x008fe20000410000 */
[----:B------:R-:W-:Y:S02]  /*7ed0*/  @P3 PRMT R73, R164, 0x7610, R73 ;  /* 0x00007610a4493816 */ /* 0x000fe40000000049 */
[----:B------:R-:W-:Y:S02]  /*7ee0*/  @P3 PRMT R72, R72, 0x5410, R7 ;  /* 0x0000541048483816 */ /* 0x000fe40000000007 */
        /* <DEDUP_REMOVED lines=16> */
.L_x_14983:
        /* <DEDUP_REMOVED lines=12> */
[----:B------:R-:W-:-:S04]  /*80b0*/  @P2 FFMA.FTZ R3, R238, R5, R246 ;  /* 0x00000005ee032223 */ /* 0x000fc800000100f6 */
[----:B------:R-:W-:-:S04]  /*80c0*/  @P2 FADD.FTZ R3, R218, -R3 ;  /* 0x80000003da032221 */ /* 0x000fc80000010000 */
[C---:B------:R-:W-:Y:S01]  /*80d0*/  @P2 FFMA.FTZ R164, R4.reuse, R3, R138 ;  /* 0x0000000304a42223 */ /* 0x040fe2000001008a */
[----:B------:R-:W-:Y:S01]  /*80e0*/  @P2 FADD.FTZ R3, R169, -R6 ;  /* 0x80000006a9032221 */ /* 0x000fe20000010000 */
[----:B------:R-:W-:Y:S01]  /*80f0*/  MOV R6, R139 ;  /* 0x0000008b00067202 */ /* 0x000fe20000000f00 */
[----:B0-----:R-:W-:Y:S02]  /*8100*/  @P3 FMUL.FTZ R247, R7, R248 ;  /* 0x000000f807f73220 */ /* 0x001fe40000410000 */
[----:B------:R-:W-:Y:S01]  /*8110*/  @P2 FFMA.FTZ R6, R4, R3, R139 ;  /* 0x0000000304062223 */ /* 0x000fe2000001008b */
[-CC-:B------:R-:W-:Y:S01]  /*8120*/  @P2 FFMA.FTZ R3, R239, R5.reuse, R246.reuse ;  /* 0x00000005ef032223 */ /* 0x180fe200000100f6 */
[----:B------:R-:W-:Y:S01]  /*8130*/  @P2 FFMA.FTZ R7, R173, R5, R246 ;  /* 0x00000005ad072223 */ /* 0x000fe200000100f6 */
[----:B------:R-:W-:Y:S02]  /*8140*/  @P3 F2FP.F16.F32.PACK_AB R247, RZ, R247 ;  /* 0x000000f7fff7323e */ /* 0x000fe400000000ff */
[----:B------:R-:W-:Y:S01]  /*8150*/  @P2 FADD.FTZ R245, R172, -R3 ;  /* 0x80000003acf52221 */ /* 0x000fe20000010000 */
[----:B------:R-:W-:Y:S01]  /*8160*/  MOV R3, R140 ;  /* 0x0000008c00037202 */ /* 0x000fe20000000f00 */
[----:B-1----:R-:W-:Y:S01]  /*8170*/  @P3 FMUL.FTZ R165, R165, R250 ;  /* 0x000000faa5a53220 */ /* 0x002fe20000410000 */
[----:B------:R-:W-:Y:S01]  /*8180*/  @P2 FADD.FTZ R248, R170, -R7 ;  /* 0x80000007aaf82221 */ /* 0x000fe20000010000 */
[C---:B------:R-:W-:Y:S01]  /*8190*/  @P2 FFMA.FTZ R3, R4.reuse, R245, R140 ;  /* 0x000000f504032223 */ /* 0x040fe2000001008c */
[----:B------:R-:W-:Y:S01]  /*81a0*/  MOV R7, R141 ;  /* 0x0000008d00077202 */ /* 0x000fe20000000f00 */
[----:B------:R-:W0:Y:S01]  /*81b0*/  @P3 LDC R245, c[0x0][0x40c] ;  /* 0x00010300fff53b82 */ /* 0x000e220000000800 */
[----:B------:R-:W-:Y:S01]  /*81c0*/  @P2 FFMA.FTZ R7, R4, R248, R141 ;  /* 0x000000f804072223 */ /* 0x000fe2000001008d */
[----:B------:R-:W-:Y:S01]  /*81d0*/  @P3 F2FP.F16.F32.PACK_AB R248, RZ, R165 ;  /* 0x000000a5fff8323e */ /* 0x000fe200000000ff */
[----:B------:R-:W-:Y:S01]  /*81e0*/  @P2 FFMA.FTZ R165, R240, R5, R246 ;  /* 0x00000005f0a52223 */ /* 0x000fe200000100f6 */
[----:B------:R-:W-:-:S03]  /*81f0*/  @P3 PRMT R72, R247, 0x7610, R72 ;  /* 0x00007610f7483816 */ /* 0x000fc60000000048 */
[----:B------:R-:W-:Y:S01]  /*8200*/  @P2 FADD.FTZ R249, R174, -R165 ;  /* 0x800000a5aef92221 */ /* 0x000fe20000010000 */
[----:B------:R-:W-:Y:S01]  /*8210*/  @P3 PRMT R72, R72, 0x5410, R248 ;  /* 0x0000541048483816 */ /* 0x000fe200000000f8 */
[----:B------:R-:W1:Y:S01]  /*8220*/  @P3 LDC R247, c[0x0][0x40c] ;  /* 0x00010300fff73b82 */ /* 0x000e620000000800 */
[----:B------:R-:W-:Y:S01]  /*8230*/  MOV R165, R142 ;  /* 0x0000008e00a57202 */ /* 0x000fe20000000f00 */
[----:B------:R-:W-:-:S06]  /*8240*/  @P2 FFMA.FTZ R165, R4, R249, R142 ;  /* 0x000000f904a52223 */ /* 0x000fcc000001008e */
[----:B------:R-:W2:Y:S01]  /*8250*/  @P3 LDC R248, c[0x0][0x40c] ;  /* 0x00010300fff83b82 */ /* 0x000ea20000000800 */
[----:B0-----:R-:W-:-:S07]  /*8260*/  @P3 FMUL.FTZ R245, R164, R245 ;  /* 0x000000f5a4f53220 */ /* 0x001fce0000410000 */
[----:B------:R-:W0:Y:S01]  /*8270*/  @P3 LDC R250, c[0x0][0x40c] ;  /* 0x00010300fffa3b82 */ /* 0x000e220000000800 */
[----:B------:R-:W-:-:S07]  /*8280*/  @P3 F2FP.F16.F32.PACK_AB R245, RZ, R245 ;  /* 0x000000f5fff5323e */ /* 0x000fce00000000ff */
[----:B------:R-:W3:Y:S01]  /*8290*/  @P3 LDC R164, c[0x0][0x40c] ;  /* 0x00010300ffa43b82 */ /* 0x000ee20000000800 */
[----:B-1----:R-:W-:Y:S01]  /*82a0*/  @P3 FMUL.FTZ R6, R6, R247 ;  /* 0x000000f706063220 */ /* 0x002fe20000410000 */
[----:B------:R-:W-:-:S04]  /*82b0*/  @P3 PRMT R73, R245, 0x7610, R73 ;  /* 0x00007610f5493816 */ /* 0x000fc80000000049 */
[----:B------:R-:W-:Y:S01]  /*82c0*/  @P3 F2FP.F16.F32.PACK_AB R6, RZ, R6 ;  /* 0x00000006ff06323e */ /* 0x000fe200000000ff */
[----:B--2---:R-:W-:-:S03]  /*82d0*/  @P3 FMUL.FTZ R7, R7, R248 ;  /* 0x000000f807073220 */ /* 0x004fc60000410000 */
[----:B------:R-:W-:Y:S02]  /*82e0*/  @P3 PRMT R73, R73, 0x5410, R6 ;  /* 0x0000541049493816 */ /* 0x000fe40000000006 */
[----:B------:R-:W-:Y:S01]  /*82f0*/  @P3 F2FP.F16.F32.PACK_AB R7, RZ, R7 ;  /* 0x00000007ff07323e */ /* 0x000fe200000000ff */
[----:B---3--:R-:W-:Y:S01]  /*8300*/  @P3 FMUL.FTZ R3, R3, R164 ;  /* 0x000000a403033220 */ /* 0x008fe20000410000 */
[----:B0-----:R-:W-:-:S04]  /*8310*/  @P3 FMUL.FTZ R164, R165, R250 ;  /* 0x000000faa5a43220 */ /* 0x001fc80000410000 */
[----:B------:R-:W-:Y:S02]  /*8320*/  @P3 F2FP.F16.F32.PACK_AB R3, RZ, R3 ;  /* 0x00000003ff03323e */ /* 0x000fe400000000ff */
[----:B------:R-:W-:Y:S02]  /*8330*/  @P3 F2FP.F16.F32.PACK_AB R164, RZ, R164 ;  /* 0x000000a4ffa4323e */ /* 0x000fe400000000ff */
        /* <DEDUP_REMOVED lines=12> */
.L_x_14982:
        /* <DEDUP_REMOVED lines=12> */
.L_x_14987:
[----:B------:R-:W-:Y:S05]  /*84c0*/  BSYNC.RECONVERGENT B2 ;  /* 0x0000000000027941 */ /* 0x000fea0003800200 */
.L_x_14986:
        /* <DEDUP_REMOVED lines=10> */
.L_x_14989:
[----:B------:R-:W-:Y:S05]  /*8570*/  BSYNC.RECONVERGENT B2 ;  /* 0x0000000000027941 */ /* 0x000fea0003800200 */
.L_x_14988:
        /* <DEDUP_REMOVED lines=10> */
.L_x_14991:
[----:B------:R-:W-:Y:S05]  /*8620*/  BSYNC.RECONVERGENT B2 ;  /* 0x0000000000027941 */ /* 0x000fea0003800200 */
.L_x_14990:
        /* <DEDUP_REMOVED lines=10> */
.L_x_14993:
[----:B------:R-:W-:Y:S05]  /*86d0*/  BSYNC.RECONVERGENT B2 ;  /* 0x0000000000027941 */ /* 0x000fea0003800200 */
.L_x_14992:
        /* <DEDUP_REMOVED lines=10> */
.L_x_14995:
[----:B------:R-:W-:Y:S05]  /*8780*/  BSYNC.RECONVERGENT B2 ;  /* 0x0000000000027941 */ /* 0x000fea0003800200 */
.L_x_14994:
        /* <DEDUP_REMOVED lines=10> */
.L_x_14997:
[----:B------:R-:W-:Y:S05]  /*8830*/  BSYNC.RECONVERGENT B2 ;  /* 0x0000000000027941 */ /* 0x000fea0003800200 */
.L_x_14996:
        /* <DEDUP_REMOVED lines=10> */
.L_x_14999:
[----:B------:R-:W-:Y:S05]  /*88e0*/  BSYNC.RECONVERGENT B2 ;  /* 0x0000000000027941 */ /* 0x000fea0003800200 */
.L_x_14998:
        /* <DEDUP_REMOVED lines=37> */
.L_x_14985:
        /* <DEDUP_REMOVED lines=11> */
.L_x_15001:
[----:B------:R-:W-:Y:S05]  /*8bf0*/  BSYNC.RECONVERGENT B2 ;  /* 0x0000000000027941 */ /* 0x000fea0003800200 */
.L_x_15000:
        /* <DEDUP_REMOVED lines=10> */
.L_x_15003:
[----:B------:R-:W-:Y:S05]  /*8ca0*/  BSYNC.RECONVERGENT B2 ;  /* 0x0000000000027941 */ /* 0x000fea0003800200 */
.L_x_15002:
        /* <DEDUP_REMOVED lines=10> */
.L_x_15005:
[----:B------:R-:W-:Y:S05]  /*8d50*/  BSYNC.RECONVERGENT B2 ;  /* 0x0000000000027941 */ /* 0x000fea0003800200 */
.L_x_15004:
        /* <DEDUP_REMOVED lines=10> */
.L_x_15007:
[----:B------:R-:W-:Y:S05]  /*8e00*/  BSYNC.RECONVERGENT B2 ;  /* 0x0000000000027941 */ /* 0x000fea0003800200 */
.L_x_15006:
        /* <DEDUP_REMOVED lines=10> */
.L_x_15009:
[----:B------:R-:W-:Y:S05]  /*8eb0*/  BSYNC.RECONVERGENT B2 ;  /* 0x0000000000027941 */ /* 0x000fea0003800200 */
.L_x_15008:
        /* <DEDUP_REMOVED lines=10> */
.L_x_15011:
[----:B------:R-:W-:Y:S05]  /*8f60*/  BSYNC.RECONVERGENT B2 ;  /* 0x0000000000027941 */ /* 0x000fea0003800200 */
.L_x_15010:
        /* <DEDUP_REMOVED lines=11> */
.L_x_15013:
[----:B------:R-:W-:Y:S05]  /*9020*/  BSYNC.RECONVERGENT B2 ;  /* 0x0000000000027941 */ /* 0x000fea0003800200 */
.L_x_15012:
[----:B------:R-:W-:Y:S01]  /*9030*/  FADD.FTZ R5, R241, -R164 ;  /* 0x800000a4f1057221 */ /* 0x000fe20000010000 */
[----:B------:R-:W-:-:S03]  /*9040*/  ISETP.GT.AND P0, PT, R3, RZ, PT ;  /* 0x000000ff0300720c */ /* 0x000fc60003f04270 */
[----:B------:R-:W-:-:S05]  /*9050*/  FMUL.FTZ R5, R4, R5 ;  /* 0x0000000504057220 */ /* 0x000fca0000410000 */
[----:B------:R-:W-:-:S05]  /*9060*/  FSEL R5, R5, RZ, P0 ;  /* 0x000000ff05057208 */ /* 0x000fca0000000000 */
[----:B0-----:R-:W-:-:S05]  /*9070*/  @P3 FMUL.FTZ R6, R5, R6 ;  /* 0x0000000605063220 */ /* 0x001fca0000410000 */
[----:B------:R-:W-:-:S04]  /*9080*/  @P3 F2FP.F16.F32.PACK_AB R6, RZ, R6 ;  /* 0x00000006ff06323e */ /* 0x000fc800000000ff */
[----:B------:R-:W-:-:S07]  /*9090*/  @P3 PRMT R75, R75, 0x5410, R6 ;  /* 0x000054104b4b3816 */ /* 0x000fce0000000006 */
.L_x_14984:
[----:B------:R-:W-:Y:S05]  /*90a0*/  BSYNC.RECONVERGENT B1 ;  /* 0x0000000000017941 */ /* 0x000fea0003800200 */
.L_x_14981:
        /* <DEDUP_REMOVED lines=13> */
.L_x_14844:
[----:B------:R-:W-:Y:S05]  /*9180*/  BSYNC B0 ;  /* 0x0000000000007941 */ /* 0x000fea0003800000 */
.L_x_14843:
        /* <DEDUP_REMOVED lines=67> */
[----:B-----5:R-:W-:Y:S01]  /*95c0*/  FADD.FTZ R6, RZ, R6 ;  /* 0x00000006ff067221 */ /* 0x020fe20000010000 */
[----:B------:R-:W-:Y:S02]  /*95d0*/  FADD.FTZ R5, R5, R18 ;  /* 0x0000001205057221 */ /* 0x000fe40000010000 */
[----:B------:R-:W5:Y:S01]  /*95e0*/  LDS R45, [R0+0x3c00] ;  /* 0x003c0000002d7984 */ /* 0x000f620000000800 */
[----:B------:R-:W2:Y:S01]  /*95f0*/  LDC R18, c[0x0][0x388] ;  /* 0x0000e200ff127b82 */ /* 0x000ea20000000800 */
[----:B------:R-:W-:Y:S01]  /*9600*/  FADD.FTZ R6, R6, R21 ;  /* 0x0000001506067221 */ /* 0x000fe20000010000 */
[----:B------:R-:W-:Y:S01]  /*9610*/  FADD.FTZ R7, RZ, R7 ;  /* 0x00000007ff077221 */ /* 0x000fe20000010000 */
[----:B------:R-:W5:Y:S01]  /*9620*/  LDS R44, [R0+0x3e00] ;  /* 0x003e0000002c7984 */ /* 0x000f620000000800 */
[----:B------:R-:W-:Y:S02]  /*9630*/  FADD.FTZ R9, R9, R22 ;  /* 0x0000001609097221 */ /* 0x000fe40000010000 */
[----:B------:R-:W-:Y:S01]  /*9640*/  FADD.FTZ R7, R7, R20 ;  /* 0x0000001407077221 */ /* 0x000fe20000010000 */
[----:B------:R-:W5:Y:S01]  /*9650*/  LDS R46, [R0+0x4000] ;  /* 0x00400000002e7984 */ /* 0x000f620000000800 */
[----:B------:R-:W-:-:S03]  /*9660*/  FADD.FTZ R11, R11, R28 ;  /* 0x0000001c0b0b7221 */ /* 0x000fc60000010000 */
[----:B------:R-:W5:Y:S01]  /*9670*/  LDS R47, [R0+0x4200] ;  /* 0x00420000002f7984 */ /* 0x000f620000000800 */
[----:B------:R-:W-:-:S03]  /*9680*/  FADD.FTZ R10, R10, R29 ;  /* 0x0000001d0a0a7221 */ /* 0x000fc60000010000 */
[----:B------:R-:W5:Y:S01]  /*9690*/  LDS R53, [R0+0x4400] ;  /* 0x0044000000357984 */ /* 0x000f620000000800 */
[----:B------:R-:W-:-:S03]  /*96a0*/  FADD.FTZ R2, R2, R31 ;  /* 0x0000001f02027221 */ /* 0x000fc60000010000 */
[----:B------:R-:W-:Y:S01]  /*96b0*/  LDS R52, [R0+0x4600] ;  /* 0x0046000000347984 */ /* 0x000fe20000000800 */
[----:B0-----:R-:W-:-:S03]  /*96c0*/  FADD.FTZ R3, R3, R30 ;  /* 0x0000001e03037221 */ /* 0x001fc60000010000 */
[----:B------:R-:W0:Y:S01]  /*96d0*/  LDS R55, [R0+0x4800] ;  /* 0x0048000000377984 */ /* 0x000e220000000800 */
[----:B-1----:R-:W-:Y:S01]  /*96e0*/  FADD.FTZ R4, R4, R33 ;  /* 0x0000002104047221 */ /* 0x002fe20000010000 */
[----:B--2---:R-:W-:Y:S02]  /*96f0*/  IMAD R18, R18, UR4, RZ ;  /* 0x0000000412127c24 */ /* 0x004fe4000f8e02ff */
[----:B------:R-:W-:Y:S01]  /*9700*/  LDS R54, [R0+0x4a00] ;  /* 0x004a000000367984 */ /* 0x000fe20000000800 */
[----:B------:R-:W-:Y:S02]  /*9710*/  FADD.FTZ R5, R5, R32 ;  /* 0x0000002005057221 */ /* 0x000fe40000010000 */
[----:B------:R-:W-:Y:S01]  /*9720*/  IADD3 R171, P0, PT, R18, R171, RZ ;  /* 0x000000ab12ab7210 */ /* 0x000fe20007f1e0ff */
[----:B------:R-:W1:Y:S01]  /*9730*/  LDS R61, [R0+0x4c00] ;  /* 0x004c0000003d7984 */ /* 0x000e620000000800 */
[----:B---3--:R-:W-:-:S03]  /*9740*/  FADD.FTZ R6, R6, R35 ;  /* 0x0000002306067221 */ /* 0x008fc60000010000 */
[----:B------:R-:W2:Y:S01]  /*9750*/  LDS R60, [R0+0x4e00] ;  /* 0x004e0000003c7984 */ /* 0x000ea20000000800 */
[----:B----4-:R-:W-:Y:S01]  /*9760*/  FADD.FTZ R7, R7, R34 ;  /* 0x0000002207077221 */ /* 0x010fe20000010000 */
[----:B------:R-:W-:Y:S01]  /*9770*/  BAR.SYNC.DEFER_BLOCKING 0x0 ;  /* 0x0000000000007b1d */ /* 0x000fe20000010000 */
[----:B-----5:R-:W-:Y:S01]  /*9780*/  FADD.FTZ R45, R8, R45 ;  /* 0x0000002d082d7221 */ /* 0x020fe20000010000 */
[----:B------:R-:W-:Y:S01]  /*9790*/  FADD.FTZ R9, R9, R44 ;  /* 0x0000002c09097221 */ /* 0x000fe20000010000 */
[----:B------:R-:W-:Y:S01]  /*97a0*/  FADD.FTZ R11, R11, R46 ;  /* 0x0000002e0b0b7221 */ /* 0x000fe20000010000 */
[----:B------:R-:W-:Y:S01]  /*97b0*/  FADD.FTZ R47, R10, R47 ;  /* 0x0000002f0a2f7221 */ /* 0x000fe20000010000 */
[----:B------:R-:W-:Y:S01]  /*97c0*/  FADD.FTZ R53, R2, R53 ;  /* 0x0000003502357221 */ /* 0x000fe20000010000 */
[----:B------:R-:W-:Y:S01]  /*97d0*/  IADD3.X R2, PT, PT, RZ, RZ, RZ, P0, !PT ;  /* 0x000000ffff027210 */ /* 0x000fe200007fe4ff */
[----:B------:R-:W-:Y:S01]  /*97e0*/  STS.128 [R243], R148 ;  /* 0x00000094f3007388 */ /* 0x000fe20000000c00 */
[----:B0-----:R-:W-:Y:S01]  /*97f0*/  FADD.FTZ R55, R4, R55 ;  /* 0x0000003704377221 */ /* 0x001fe20000010000 */
[----:B------:R-:W-:-:S02]  /*9800*/  SHF.L.U32 R4, R171, 0x2, RZ ;  /* 0x00000002ab047819 */ /* 0x000fc400000006ff */
[----:B------:R-:W-:Y:S04]  /*9810*/  STS.128 [R243+0x10], R36 ;  /* 0x00001024f3007388 */ /* 0x000fe80000000c00 */
[----:B------:R-:W-:Y:S01]  /*9820*/  STS.128 [R243+0x400], R156 ;  /* 0x0004009cf3007388 */ /* 0x000fe20000000c00 */
[----:B-1----:R-:W-:-:S03]  /*9830*/  FADD.FTZ R61, R6, R61 ;  /* 0x0000003d063d7221 */ /* 0x002fc60000010000 */
[----:B------:R-:W-:Y:S01]  /*9840*/  STS.128 [R243+0x410], R40 ;  /* 0x00041028f3007388 */ /* 0x000fe20000000c00 */
[----:B--2---:R-:W-:-:S03]  /*9850*/  FADD.FTZ R7, R7, R60 ;  /* 0x0000003c07077221 */ /* 0x004fc60000010000 */
[----:B------:R-:W-:Y:S04]  /*9860*/  STS.128 [R243+0x800], R76 ;  /* 0x0008004cf3007388 */ /* 0x000fe80000000c00 */
[----:B------:R-:W-:Y:S04]  /*9870*/  STS.128 [R243+0x810], R48 ;  /* 0x00081030f3007388 */ /* 0x000fe80000000c00 */
[----:B------:R0:W-:Y:S04]  /*9880*/  STS.128 [R243+0xc00], R12 ;  /* 0x000c000cf3007388 */ /* 0x0001e80000000c00 */
[----:B------:R-:W-:Y:S04]  /*9890*/  STS.128 [R243+0xc10], R56 ;  /* 0x000c1038f3007388 */ /* 0x000fe80000000c00 */
[----:B------:R-:W-:Y:S04]  /*98a0*/  STS.128 [R243+0x1000], R68 ;  /* 0x00100044f3007388 */ /* 0x000fe80000000c00 */
[----:B------:R-:W-:Y:S01]  /*98b0*/  STS.128 [R243+0x1010], R24 ;  /* 0x00101018f3007388 */ /* 0x000fe20000000c00 */
[----:B------:R-:W-:Y:S01]  /*98c0*/  BAR.SYNC.DEFER_BLOCKING 0x0 ;  /* 0x0000000000007b1d */ /* 0x000fe20000010000 */
[----:B0-----:R-:W-:Y:S01]  /*98d0*/  FADD.FTZ R15, R5, R54 ;  /* 0x00000036050f7221 */ /* 0x001fe20000010000 */
[----:B------:R-:W-:-:S04]  /*98e0*/  FADD.FTZ R13, R3, R52 ;  /* 0x00000034030d7221 */ /* 0x000fc80000010000 */
        /* <DEDUP_REMOVED lines=20> */
[----:B-----5:R-:W-:Y:S01]  /*9a30*/  FADD.FTZ R31, R14, R27 ;  /* 0x0000001b0e1f7221 */ /* 0x020fe20000010000 */
[----:B------:R-:W-:Y:S02]  /*9a40*/  SHF.L.U64.HI R14, R171, 0x2, R2 ;  /* 0x00000002ab0e7819 */ /* 0x000fe40000010202 */
[----:B------:R-:W4:Y:S01]  /*9a50*/  LDS R35, [R0+0x2e00] ;  /* 0x002e000000237984 */ /* 0x000f220000000800 */
[----:B------:R-:W-:Y:S01]  /*9a60*/  IADD3 R2, P0, PT, R4, UR18, RZ ;  /* 0x0000001204027c10 */ /* 0x000fe2000ff1e0ff */
[----:B------:R-:W-:Y:S01]  /*9a70*/  FADD.FTZ R5, R12, R25 ;  /* 0x000000190c057221 */ /* 0x000fe20000010000 */
[----:B------:R-:W-:Y:S01]  /*9a80*/  IADD3 R4, P1, PT, R4, UR16, RZ ;  /* 0x0000001004047c10 */ /* 0x000fe2000ff3e0ff */
[----:B------:R-:W5:Y:S01]  /*9a90*/  LDS R12, [R0+0xa00] ;  /* 0x000a0000000c7984 */ /* 0x000f620000000800 */
[C---:B------:R-:W-:Y:S01]  /*9aa0*/  IADD3.X R3, PT, PT, R14.reuse, UR19, RZ, P0, !PT ;  /* 0x000000130e037c10 */ /* 0x040fe200087fe4ff */
[----:B------:R-:W-:Y:S01]  /*9ab0*/  FADD.FTZ R49, R5, R16 ;  /* 0x0000001005317221 */ /* 0x000fe20000010000 */
[----:B------:R-:W-:Y:S01]  /*9ac0*/  IADD3.X R5, PT, PT, R14, UR17, RZ, P1, !PT ;  /* 0x000000110e057c10 */ /* 0x000fe20008ffe4ff */
        /* <DEDUP_REMOVED lines=14> */
[----:B------:R-:W3:Y:S04]  /*9bb0*/  LDS R57, [R0+0x4200] ;  /* 0x0042000000397984 */ /* 0x000ee80000000800 */
        /* <DEDUP_REMOVED lines=21> */
[----:B------:R-:W-:-:S03]  /*9d10*/  FADD.FTZ R12, R12, R39 ;  /* 0x000000270c0c7221 */ /* 0x000fc60000010000 */
[----:B------:R-:W3:Y:S01]  /*9d20*/  LDS R22, [R0+0x3800] ;  /* 0x0038000000167984 */ /* 0x000ee20000000800 */
[----:B----4-:R-:W-:-:S03]  /*9d30*/  FADD.FTZ R16, R16, R29 ;  /* 0x0000001d10107221 */ /* 0x010fc60000010000 */
[----:B------:R-:W-:Y:S01]  /*9d40*/  STG.E desc[UR6][R4.64], R45 ;  /* 0x0000002d04007986 */ /* 0x000fe2000c101906 */
[----:B-----5:R-:W-:-:S03]  /*9d50*/  FADD.FTZ R18, RZ, R18 ;  /* 0x00000012ff127221 */ /* 0x020fc60000010000 */
[----:B------:R-:W4:Y:S01]  /*9d60*/  LDS R45, [R0+0x4a00] ;  /* 0x004a0000002d7984 */ /* 0x000f220000000800 */
        /* <DEDUP_REMOVED lines=16> */
[----:B------:R-:W-:Y:S04]  /*9e70*/  STG.E desc[UR6][R4.64+0x600], R47 ;  /* 0x0006002f04007986 */ /* 0x000fe8000c101906 */
        /* <DEDUP_REMOVED lines=17> */
.L_x_14848:
        /* <DEDUP_REMOVED lines=8> */
.L_x_15016:
[----:B------:R-:W-:Y:S05]  /*a010*/  BSYNC B1 ;  /* 0x0000000000017941 */ /* 0x000fea0003800000 */
.L_x_15015:
        /* <DEDUP_REMOVED lines=9> */
.L_x_15017:
[----:B------:R-:W-:Y:S01]  /*a0b0*/  HFMA2 R164, -RZ, RZ, 0, 1.1920928955078125e-07 ;  /* 0x00000002ffa47431 */ /* 0x000fe200000001ff */
[----:B------:R-:W-:Y:S02]  /*a0c0*/  MOV R252, R245 ;  /* 0x000000f500fc7202 */ /* 0x000fe40000000f00 */
[----:B------:R-:W-:-:S07]  /*a0d0*/  MOV R244, R250 ;  /* 0x000000fa00f47202 */ /* 0x000fce0000000f00 */
[----:B------:R-:W-:Y:S05]  /*a0e0*/  WARPSYNC.COLLECTIVE R243, `(.L_x_15018) ;  /* 0x00000000f3087348 */ /* 0x000fea0003c00000 */
[----:B------:R0:W1:Y:S02]  /*a0f0*/  SHFL.BFLY P1, R250, R252, R164, R165 ;  /* 0x0c0000a4fcfa7389 */ /* 0x00006400000200a5 */
[----:B01----:R-:W-:Y:S05]  /*a100*/  ENDCOLLECTIVE ;  /* 0x000000000000791b */ /* 0x003fea0003800000 */
.L_x_15018:
[----:B------:R-:W-:-:S05]  /*a110*/  FADD.FTZ R244, R244, R171 ;  /* 0x000000abf4f47221 */ /* 0x000fca0000010000 */
[----:B------:R-:W-:Y:S02]  /*a120*/  MOV R252, R244 ;  /* 0x000000f400fc7202 */ /* 0x000fe40000000f00 */
[----:B------:R-:W-:-:S07]  /*a130*/  MOV R246, R250 ;  /* 0x000000fa00f67202 */ /* 0x000fce0000000f00 */
[----:B------:R-:W-:Y:S05]  /*a140*/  WARPSYNC.COLLECTIVE R243, `(.L_x_15019) ;  /* 0x00000000f3087348 */ /* 0x000fea0003c00000 */
[----:B------:R0:W1:Y:S02]  /*a150*/  SHFL.BFLY P1, R250, R252, R164, R165 ;  /* 0x0c0000a4fcfa7389 */ /* 0x00006400000200a5 */
[----:B01----:R-:W-:Y:S05]  /*a160*/  ENDCOLLECTIVE ;  /* 0x000000000000791b */ /* 0x003fea0003800000 */
.L_x_15019:
[----:B------:R-:W-:Y:S01]  /*a170*/  FADD.FTZ R246, R245, R246 ;  /* 0x000000f6f5f67221 */ /* 0x000fe20000010000 */
[----:B------:R-:W-:-:S04]  /*a180*/  HFMA2 R164, -RZ, RZ, 0, 2.384185791015625e-07 ;  /* 0x00000004ffa47431 */ /* 0x000fc800000001ff */
[----:B------:R-:W-:Y:S02]  /*a190*/  MOV R252, R246 ;  /* 0x000000f600fc7202 */ /* 0x000fe40000000f00 */
[----:B------:R-:W-:-:S07]  /*a1a0*/  MOV R247, R250 ;  /* 0x000000fa00f77202 */ /* 0x000fce0000000f00 */
[----:B------:R-:W-:Y:S05]  /*a1b0*/  WARPSYNC.COLLECTIVE R243, `(.L_x_15020) ;  /* 0x00000000f3087348 */ /* 0x000fea0003c00000 */
[----:B------:R0:W1:Y:S02]  /*a1c0*/  SHFL.BFLY P1, R250, R252, R164, R165 ;  /* 0x0c0000a4fcfa7389 */ /* 0x00006400000200a5 */
[----:B01----:R-:W-:Y:S05]  /*a1d0*/  ENDCOLLECTIVE ;  /* 0x000000000000791b */ /* 0x003fea0003800000 */
.L_x_15020:
[----:B------:R-:W-:-:S05]  /*a1e0*/  FADD.FTZ R247, R244, R247 ;  /* 0x000000f7f4f77221 */ /* 0x000fca0000010000 */
[----:B------:R-:W-:Y:S02]  /*a1f0*/  MOV R252, R247 ;  /* 0x000000f700fc7202 */ /* 0x000fe40000000f00 */
[----:B------:R-:W-:-:S07]  /*a200*/  MOV R249, R250 ;  /* 0x000000fa00f97202 */ /* 0x000fce0000000f00 */
[----:B------:R-:W-:Y:S05]  /*a210*/  WARPSYNC.COLLECTIVE R243, `(.L_x_15021) ;  /* 0x00000000f3087348 */ /* 0x000fea0003c00000 */
[----:B------:R0:W1:Y:S02]  /*a220*/  SHFL.BFLY P1, R250, R252, R164, R165 ;  /* 0x0c0000a4fcfa7389 */ /* 0x00006400000200a5 */
[----:B01----:R-:W-:Y:S05]  /*a230*/  ENDCOLLECTIVE ;  /* 0x000000000000791b */ /* 0x003fea0003800000 */
.L_x_15021:
[----:B------:R-:W-:Y:S01]  /*a240*/  FADD.FTZ R249, R246, R249 ;  /* 0x000000f9f6f97221 */ /* 0x000fe20000010000 */
[----:B------:R-:W-:-:S04]  /*a250*/  HFMA2 R164, -RZ, RZ, 0, 4.76837158203125e-07 ;  /* 0x00000008ffa47431 */ /* 0x000fc800000001ff */
[----:B------:R-:W-:Y:S02]  /*a260*/  MOV R252, R249 ;  /* 0x000000f900fc7202 */ /* 0x000fe40000000f00 */
[----:B------:R-:W-:-:S07]  /*a270*/  MOV R248, R250 ;  /* 0x000000fa00f87202 */ /* 0x000fce0000000f00 */
[----:B------:R-:W-:Y:S05]  /*a280*/  WARPSYNC.COLLECTIVE R243, `(.L_x_15022) ;  /* 0x00000000f3087348 */ /* 0x000fea0003c00000 */
[----:B------:R0:W1:Y:S02]  /*a290*/  SHFL.BFLY P1, R250, R252, R164, R165 ;  /* 0x0c0000a4fcfa7389 */ /* 0x00006400000200a5 */
[----:B01----:R-:W-:Y:S05]  /*a2a0*/  ENDCOLLECTIVE ;  /* 0x000000000000791b */ /* 0x003fea0003800000 */
.L_x_15022:
[----:B------:R-:W-:-:S05]  /*a2b0*/  FADD.FTZ R248, R247, R248 ;  /* 0x000000f8f7f87221 */ /* 0x000fca0000010000 */
[----:B------:R-:W-:Y:S02]  /*a2c0*/  MOV R252, R248 ;  /* 0x000000f800fc7202 */ /* 0x000fe40000000f00 */
[----:B------:R-:W-:-:S07]  /*a2d0*/  MOV R242, R250 ;  /* 0x000000fa00f27202 */ /* 0x000fce0000000f00 */
[----:B------:R-:W-:Y:S05]  /*a2e0*/  WARPSYNC.COLLECTIVE R243, `(.L_x_15023) ;  /* 0x00000000f3087348 */ /* 0x000fea0003c00000 */
[----:B------:R0:W1:Y:S02]  /*a2f0*/  SHFL.BFLY P1, R250, R252, R164, R165 ;  /* 0x0c0000a4fcfa7389 */ /* 0x00006400000200a5 */
[----:B01----:R-:W-:Y:S05]  /*a300*/  ENDCOLLECTIVE ;  /* 0x000000000000791b */ /* 0x003fea0003800000 */
.L_x_15023:
[----:B------:R-:W-:Y:S01]  /*a310*/  FADD.FTZ R242, R249, R242 ;  /* 0x000000f2f9f27221 */ /* 0x000fe20000010000 */
[----:B------:R-:W-:-:S04]  /*a320*/  HFMA2 R164, -RZ, RZ, 0, 9.5367431640625e-07 ;  /* 0x00000010ffa47431 */ /* 0x000fc800000001ff */
[----:B------:R-:W-:Y:S02]  /*a330*/  MOV R252, R242 ;  /* 0x000000f200fc7202 */ /* 0x000fe40000000f00 */
[----:B------:R-:W-:-:S07]  /*a340*/  MOV R171, R250 ;  /* 0x000000fa00ab7202 */ /* 0x000fce0000000f00 */
[----:B------:R-:W-:Y:S05]  /*a350*/  WARPSYNC.COLLECTIVE R243, `(.L_x_15024) ;  /* 0x00000000f3087348 */ /* 0x000fea0003c00000 */
[----:B------:R0:W1:Y:S02]  /*a360*/  SHFL.BFLY P1, R250, R252, R164, R165 ;  /* 0x0c0000a4fcfa7389 */ /* 0x00006400000200a5 */
[----:B01----:R-:W-:Y:S05]  /*a370*/  ENDCOLLECTIVE ;  /* 0x000000000000791b */ /* 0x003fea0003800000 */
.L_x_15024:
[----:B------:R-:W-:-:S05]  /*a380*/  FADD.FTZ R245, R248, R171 ;  /* 0x000000abf8f57221 */ /* 0x000fca0000010000 */
[----:B------:R-:W-:Y:S02]  /*a390*/  MOV R252, R245 ;  /* 0x000000f500fc7202 */ /* 0x000fe40000000f00 */
[----:B------:R-:W-:-:S07]  /*a3a0*/  MOV R251, R250 ;  /* 0x000000fa00fb7202 */ /* 0x000fce0000000f00 */
[----:B------:R-:W-:Y:S05]  /*a3b0*/  WARPSYNC.COLLECTIVE R243, `(.L_x_15025) ;  /* 0x00000000f3087348 */ /* 0x000fea0003c00000 */
[----:B------:R0:W1:Y:S02]  /*a3c0*/  SHFL.BFLY P1, R250, R252, R164, R165 ;  /* 0x0c0000a4fcfa7389 */ /* 0x00006400000200a5 */
[----:B01----:R-:W-:Y:S05]  /*a3d0*/  ENDCOLLECTIVE ;  /* 0x000000000000791b */ /* 0x003fea0003800000 */
.L_x_15025:
[----:B------:R-:W-:Y:S01]  /*a3e0*/  MOV R244, R250 ;  /* 0x000000fa00f47202 */ /* 0x000fe20000000f00 */
[----:B------:R-:W-:Y:S06]  /*a3f0*/  BRA `(.L_x_15026) ;  /* 0xffffff7c00ec7947 */ /* 0x000fec000383ffff */
.L_x_15027:
        /* <DEDUP_REMOVED lines=16> */
.L_x_25475:


//--------------------- .text._ZN10layer_norm13ln_bwd_kernelINS_13Kernel_traitsI6__halfS2_fS2_fjLj1280ELj1ELj4ELj1ELj16ENS_18Kernel_traits_baseILj1280ES2_S2_fS2_fjLj128EEEEELb0ELb1ELb0ELb0EEEvNS_9BwdParamsE --------------------------
	.section	.text._ZN10layer_norm13ln_bwd_kernelINS_13Kernel_traitsI6__halfS2_fS2_fjLj1280ELj1ELj4ELj1ELj16ENS_18Kernel_traits_baseILj1280ES2_S2_fS2_fjLj128EEEEELb0ELb1ELb0ELb0EEEvNS_9BwdParamsE,"ax",@progbits
	.align	128
        .global         _ZN10layer_norm13ln_bwd_kernelINS_13Kernel_traitsI6__halfS2_fS2_fjLj1280ELj1ELj4ELj1ELj16ENS_18Kernel_traits_baseILj1280ES2_S2_fS2_fjLj128EEEEELb0ELb1ELb0ELb0EEEvNS_9BwdParamsE
        .type           _ZN10layer_norm13ln_bwd_kernelINS_13Kernel_traitsI6__halfS2_fS2_fjLj1280ELj1ELj4ELj1ELj16ENS_18Kernel_traits_baseILj1280ES2_S2_fS2_fjLj128EEEEELb0ELb1ELb0ELb0EEEvNS_9BwdParamsE,@function
        .size           _ZN10layer_norm13ln_bwd_kernelINS_13Kernel_traitsI6__halfS2_fS2_fjLj1280ELj1ELj4ELj1ELj16ENS_18Kernel_traits_baseILj1280ES2_S2_fS2_fjLj128EEEEELb0ELb1ELb0ELb0EEEvNS_9BwdParamsE,(.L_x_25476 - _ZN10layer_norm13ln_bwd_kernelINS_13Kernel_traitsI6__halfS2_fS2_fjLj1280ELj1ELj4ELj1ELj16ENS_18Kernel_traits_baseILj1280ES2_S2_fS2_fjLj128EEEEELb0ELb1ELb0ELb0EEEvNS_9BwdParamsE)
        .other          _ZN10layer_norm13ln_bwd_kernelINS_13Kernel_traitsI6__halfS2_fS2_fjLj1280ELj1ELj4ELj1ELj16ENS_18Kernel_traits_baseILj1280ES2_S2_fS2_fjLj128EEEEELb0ELb1ELb0ELb0EEEvNS_9BwdParamsE,@"STO_CUDA_ENTRY STV_DEFAULT"
_ZN10layer_norm13ln_bwd_kernelINS_13Kernel_traitsI6__halfS2_fS2_fjLj1280ELj1ELj4ELj1ELj16ENS_18Kernel_traits_baseILj1280ES2_S2_fS2_fjLj128EEEEELb0ELb1ELb0ELb0EEEvNS_9BwdParamsE:
.text._ZN10layer_norm13ln_bwd_kernelINS_13Kernel_traitsI6__halfS2_fS2_fjLj1280ELj1ELj4ELj1ELj16ENS_18Kernel_traits_baseILj1280ES2_S2_fS2_fjLj128EEEEELb0ELb1ELb0ELb0EEEvNS_9BwdParamsE:
        /* <DEDUP_REMOVED lines=30> */
[C---:B---3--:R-:W-:Y:S01]  /*01e0*/  @P0 IMAD.WIDE.U32 R2, R27.reuse, 0x10, R2 ;  /* 0x000000101b020825 */ /* 0x048fe200078e0002 */
[----:B------:R3:W-:Y:S06]  /*01f0*/  STL [R1+0xdc], RZ ;  /* 0x0000dcff01007387 */ /* 0x0007ec0000100800 */
[----:B------:R-:W3:Y:S01]  /*0200*/  @P2 LDC.64 R14, c[0x0][0x3d0] ;  /* 0x0000f400ff0e2b82 */ /* 0x000ee20000000a00 */
[C---:B----4-:R-:W-:Y:S01]  /*0210*/  @P0 IMAD.WIDE.U32 R4, R27.reuse, 0x10, R4 ;  /* 0x000000101b040825 */ /* 0x050fe200078e0004 */
[----:B------:R-:W-:-:S06]  /*0220*/  @P0 LOP3.LUT R27, R27, 0x20, RZ, 0xfc, !PT ;  /* 0x000000201b1b0812 */ /* 0x000fcc00078efcff */
[----:B------:R-:W4:Y:S01]  /*0230*/  @P2 LDC.64 R16, c[0x0][0x3e8] ;  /* 0x0000fa00ff102b82 */ /* 0x000f220000000a00 */
[----:B-1----:R-:W-:-:S07]  /*0240*/  @P1 IMAD.WIDE.U32 R10, R27, 0x10, R6 ;  /* 0x000000101b0a1825 */ /* 0x002fce00078e0006 */
[----:B------:R-:W1:Y:S01]  /*0250*/  @P3 LDC.64 R18, c[0x0][0x3d0] ;  /* 0x0000f400ff123b82 */ /* 0x000e620000000a00 */
[C---:B--2---:R-:W-:Y:S01]  /*0260*/  @P1 IMAD.WIDE.U32 R12, R27.reuse, 0x10, R8 ;  /* 0x000000101b0c1825 */ /* 0x044fe200078e0008 */
[----:B------:R-:W-:Y:S01]  /*0270*/  @P1 IADD3 R27, PT, PT, R27, 0x20, RZ ;  /* 0x000000201b1b1810 */ /* 0x000fe20007ffe0ff */
[----:B0-----:R0:W5:Y:S04]  /*0280*/  @P1 LDG.E.128 R172, desc[UR6][R10.64] ;  /* 0x000000060aac1981 */ /* 0x001168000c1e1d00 */
[----:B------:R0:W5:Y:S01]  /*0290*/  @P1 LDG.E.128 R168, desc[UR6][R12.64] ;  /* 0x000000060ca81981 */ /* 0x000162000c1e1d00 */
[----:B------:R-:W2:Y:S01]  /*02a0*/  @P3 LDC.64 R20, c[0x0][0x3e8] ;  /* 0x0000fa00ff143b82 */ /* 0x000ea20000000a00 */
[----:B---3--:R-:W-:-:S07]  /*02b0*/  @P2 IMAD.WIDE.U32 R14, R27, 0x10, R14 ;  /* 0x000000101b0e2825 */ /* 0x008fce00078e000e */
[----:B------:R-:W3:Y:S01]  /*02c0*/  @P4 LDC.64 R22, c[0x0][0x3d0] ;  /* 0x0000f400ff164b82 */ /* 0x000ee20000000a00 */
[C---:B----4-:R-:W-:Y:S01]  /*02d0*/  @P2 IMAD.WIDE.U32 R16, R27.reuse, 0x10, R16 ;  /* 0x000000101b102825 */ /* 0x050fe200078e0010 */
[----:B------:R-:W-:Y:S01]  /*02e0*/  @P2 IADD3 R27, PT, PT, R27, 0x20, RZ ;  /* 0x000000201b1b2810 */ /* 0x000fe20007ffe0ff */
[----:B------:R0:W5:Y:S04]  /*02f0*/  @P2 LDG.E.128 R164, desc[UR6][R14.64] ;  /* 0x000000060ea42981 */ /* 0x000168000c1e1d00 */
[----:B------:R0:W5:Y:S01]  /*0300*/  @P2 LDG.E.128 R160, desc[UR6][R16.64] ;  /* 0x0000000610a02981 */ /* 0x000162000c1e1d00 */
[----:B------:R-:W4:Y:S01]  /*0310*/  @P4 LDC.64 R24, c[0x0][0x3e8] ;  /* 0x0000fa00ff184b82 */ /* 0x000f220000000a00 */
[C---:B-1----:R-:W-:Y:S02]  /*0320*/  @P3 IMAD.WIDE.U32 R18, R27.reuse, 0x10, R18 ;  /* 0x000000101b123825 */ /* 0x042fe400078e0012 */
[----:B------:R0:W-:Y:S04]  /*0330*/  STL [R1+0xe0], RZ ;  /* 0x0000e0ff01007387 */ /* 0x0001e80000100800 */
[----:B------:R0:W5:Y:S01]  /*0340*/  @P3 LDG.E.128 R156, desc[UR6][R18.64] ;  /* 0x00000006129c3981 */ /* 0x000162000c1e1d00 */
[C---:B--2---:R-:W-:Y:S01]  /*0350*/  @P3 IMAD.WIDE.U32 R20, R27.reuse, 0x10, R20 ;  /* 0x000000101b143825 */ /* 0x044fe200078e0014 */
[----:B------:R-:W-:Y:S01]  /*0360*/  @P3 IADD3 R27, PT, PT, R27, 0x20, RZ ;  /* 0x000000201b1b3810 */ /* 0x000fe20007ffe0ff */
[----:B------:R-:W1:Y:S01]  /*0370*/  S2UR UR4, SR_CTAID.X ;  /* 0x00000000000479c3 */ /* 0x000e620000002500 */
[----:B------:R-:W-:Y:S01]  /*0380*/  SHF.R.U32.HI R240, RZ, 0x5, R26 ;  /* 0x00000005fff07819 */ /* 0x000fe2000001161a */
[----:B------:R0:W5:Y:S02]  /*0390*/  @P0 LDG.E.128 R180, desc[UR6][R2.64] ;  /* 0x0000000602b40981 */ /* 0x000164000c1e1d00 */
[----:B---3--:R-:W-:-:S02]  /*03a0*/  @P4 IMAD.WIDE.U32 R6, R27, 0x10, R22 ;  /* 0x000000101b064825 */ /* 0x008fc400078e0016 */
        /* <DEDUP_REMOVED lines=42> */
[----:B-1----:R-:W-:-:S03]  /*0650*/  USHF.L.U32 UR4, UR4, 0x2, URZ ;  /* 0x0000000204047899 */ /* 0x002fc600080006ff */
        /* <DEDUP_REMOVED lines=136> */
.L_x_15080:
[----:B------:R-:W1:Y:S01]  /*0ee0*/  @P5 LDC.64 R18, c[0x0][0x3e0] ;  /* 0x0000f800ff125b82 */ /* 0x000e620000000a00 */
[----:B------:R-:W2:Y:S01]  /*0ef0*/  LDL R186, [R1+0x20] ;  /* 0x0000200001ba7983 */ /* 0x000ea20000100800 */
[----:B-1----:R-:W-:-:S05]  /*0f00*/  @P5 IMAD.WIDE R18, R240, 0x2, R18 ;  /* 0x00000002f0125825 */ /* 0x002fca00078e0212 */
[----:B------:R1:W3:Y:S02]  /*0f10*/  @P5 LDG.E.U16 R20, desc[UR6][R18.64] ;  /* 0x0000000612145981 */ /* 0x0002e4000c1e1500 */
[----:B-1----:R-:W1:Y:S02]  /*0f20*/  LDC.64 R18, c[0x0][0x3c0] ;  /* 0x0000f000ff127b82 */ /* 0x002e640000000a00 */
[----:B-1----:R-:W-:-:S05]  /*0f30*/  IMAD.WIDE R18, R240, 0x4, R18 ;  /* 0x00000004f0127825 */ /* 0x002fca00078e0212 */
[----:B------:R1:W4:Y:S02]  /*0f40*/  LDG.E R184, desc[UR6][R18.64] ;  /* 0x0000000612b87981 */ /* 0x000324000c1e1900 */
[----:B-1----:R-:W1:Y:S01]  /*0f50*/  LDC.64 R18, c[0x0][0x3c8] ;  /* 0x0000f200ff127b82 */ /* 0x002e620000000a00 */
[----:B------:R-:W0:Y:S01]  /*0f60*/  S2R R185, SR_TID.X ;  /* 0x0000000000b97919 */ /* 0x000e220000002100 */
[----:B------:R-:W-:Y:S01]  /*0f70*/  MOV R187, UR15 ;  /* 0x0000000f00bb7c02 */ /* 0x000fe20008000f00 */
[----:B------:R-:W-:Y:S01]  /*0f80*/  HFMA2 R21, -RZ, RZ, 1.875, 0 ;  /* 0x3f800000ff157431 */ /* 0x000fe200000001ff */
[----:B------:R-:W-:Y:S01]  /*0f90*/  ISETP.NE.AND P0, PT, RZ, UR8, PT ;  /* 0x00000008ff007c0c */ /* 0x000fe2000bf05270 */
[----:B-1----:R-:W-:-:S05]  /*0fa0*/  IMAD.WIDE R18, R240, 0x4, R18 ;  /* 0x00000004f0127825 */ /* 0x002fca00078e0212 */
[----:B-----5:R1:W5:Y:S01]  /*0fb0*/  LDG.E R22, desc[UR6][R18.64] ;  /* 0x0000000612167981 */ /* 0x020362000c1e1900 */
[----:B------:R-:W-:Y:S01]  /*0fc0*/  BSSY.RECONVERGENT B1, `(.L_x_15030) ;  /* 0x000008a000017945 */ /* 0x000fe20003800200 */
[----:B------:R-:W-:Y:S02]  /*0fd0*/  MOV R216, RZ ;  /* 0x000000ff00d87202 */ /* 0x000fe40000000f00 */
[----:B------:R-:W-:Y:S01]  /*0fe0*/  STL [R1+0x24], R187 ;  /* 0x000024bb01007387 */ /* 0x000fe20000100800 */
[----:B-1----:R-:W-:-:S05]  /*0ff0*/  IMAD R18, R240, R187, RZ ;  /* 0x000000bbf0127224 */ /* 0x002fca00078e02ff */
[----:B------:R-:W-:-:S04]  /*1000*/  SHF.R.S32.HI R19, RZ, 0x1f, R18 ;  /* 0x0000001fff137819 */ /* 0x000fc80000011412 */
[----:B------:R-:W-:Y:S02]  /*1010*/  LEA.HI R18, R19, R18, RZ, 0x3 ;  /* 0x0000001213127211 */ /* 0x000fe400078f18ff */
[----:B0-----:R-:W-:-:S04]  /*1020*/  LOP3.LUT R19, R185, 0x1f, RZ, 0xc0, !PT ;  /* 0x0000001fb9137812 */ /* 0x001fc800078ec0ff */
[----:B------:R-:W-:Y:S01]  /*1030*/  LEA.HI.SX32 R18, R18, R19, 0x1d ;  /* 0x0000001312127211 */ /* 0x000fe200078feaff */
[----:B------:R4:W-:Y:S03]  /*1040*/  STL [R1+0x28], R19 ;  /* 0x0000281301007387 */ /* 0x0009e60000100800 */
[----:B------:R-:W-:Y:S02]  /*1050*/  MOV R221, R18 ;  /* 0x0000001200dd7202 */ /* 0x000fe40000000f00 */
[C---:B--2---:R-:W-:Y:S02]  /*1060*/  ISETP.GE.U32.AND P4, PT, R186.reuse, 0x20, PT ;  /* 0x00000020ba00780c */ /* 0x044fe40003f86070 */
[C---:B------:R-:W-:Y:S02]  /*1070*/  ISETP.GE.U32.AND P3, PT, R186.reuse, 0x40, PT ;  /* 0x00000040ba00780c */ /* 0x040fe40003f66070 */
[----:B------:R-:W-:-:S02]  /*1080*/  ISETP.GE.U32.AND P2, PT, R186, 0x60, PT ;  /* 0x00000060ba00780c */ /* 0x000fc40003f46070 */
[----:B------:R-:W-:Y:S01]  /*1090*/  ISETP.GE.U32.AND P1, PT, R186, 0x80, PT ;  /* 0x00000080ba00780c */ /* 0x000fe20003f26070 */
[----:B---3--:R-:W-:Y:S02]  /*10a0*/  @P5 HADD2.F32 R21, -RZ, R20.H0_H0 ;  /* 0x20000014ff155230 */ /* 0x008fe40000004100 */
[----:B------:R-:W-:Y:S01]  /*10b0*/  HFMA2 R20, -RZ, RZ, 0, 0 ;  /* 0x00000000ff147431 */ /* 0x000fe200000001ff */
[----:B----4-:R-:W-:-:S03]  /*10c0*/  FSEL R19, R184, RZ, !P0 ;  /* 0x000000ffb8137208 */ /* 0x010fc60004000000 */
[----:B------:R-:W-:Y:S06]  /*10d0*/  @!P4 BRA `(.L_x_15031) ;  /* 0x0000000400e0c947 */ /* 0x000fec0003800000 */
[----:B------:R-:W0:Y:S01]  /*10e0*/  LDC.64 R184, c[0x0][0x428] ;  /* 0x00010a00ffb87b82 */ /* 0x000e220000000a00 */
[----:B------:R-:W2:Y:S04]  /*10f0*/  LDL.LU R233, [R1+0x3c] ;  /* 0x00003c0001e97983 */ /* 0x000ea80000300800 */
[----:B------:R-:W3:Y:S03]  /*1100*/  LDL.LU R213, [R1+0xdc] ;  /* 0x0000dc0001d57983 */ /* 0x000ee60000300800 */
[----:B------:R-:W1:Y:S01]  /*1110*/  LDC.64 R16, c[0x0][0x3a8] ;  /* 0x0000ea00ff107b82 */ /* 0x000e620000000a00 */
[----:B------:R-:W4:Y:S04]  /*1120*/  LDL.LU R221, [R1+0x40] ;  /* 0x0000400001dd7983 */ /* 0x000f280000300800 */
[----:B------:R-:W4:Y:S04]  /*1130*/  LDL.LU R209, [R1+0xe0] ;  /* 0x0000e00001d17983 */ /* 0x000f280000300800 */
[----:B------:R-:W4:Y:S04]  /*1140*/  LDL.LU R216, [R1+0x44] ;  /* 0x0000440001d87983 */ /* 0x000f280000300800 */
[----:B------:R-:W4:Y:S01]  /*1150*/  LDL.LU R204, [R1+0xe4] ;  /* 0x0000e40001cc7983 */ /* 0x000f220000300800 */
[----:B0-----:R-:W-:Y:S01]  /*1160*/  IMAD.WIDE.U32 R184, R18, 0x10, R184 ;  /* 0x0000001012b87825 */ /* 0x001fe200078e00b8 */
[----:B------:R-:W-:-:S02]  /*1170*/  ISETP.NE.U32.AND P0, PT, RZ, UR10, PT ;  /* 0x0000000aff007c0c */ /* 0x000fc4000bf05070 */
[----:B------:R-:W4:Y:S04]  /*1180*/  LDL.LU R249, [R1+0x48] ;  /* 0x0000480001f97983 */ /* 0x000f280000300800 */
[----:B------:R-:W2:Y:S01]  /*1190*/  LDG.E.128 R184, desc[UR6][R184.64] ;  /* 0x00000006b8b87981 */ /* 0x000ea2000c1e1d00 */
[C---:B-1----:R-:W-:Y:S01]  /*11a0*/  IMAD.WIDE.U32 R16, R18.reuse, 0x20, R16 ;  /* 0x0000002012107825 */ /* 0x042fe200078e0010 */
[----:B------:R-:W-:Y:S02]  /*11b0*/  ISETP.NE.AND.EX P0, PT, RZ, UR11, PT, P0 ;  /* 0x0000000bff007c0c */ /* 0x000fe4000bf05300 */
[----:B------:R-:W4:Y:S04]  /*11c0*/  LDL.LU R23, [R1+0xe8] ;  /* 0x0000e80001177983 */ /* 0x000f280000300800 */
[----:B------:R-:W3:Y:S04]  /*11d0*/  LDG.E.128 R196, desc[UR6][R16.64] ;  /* 0x0000000610c47981 */ /* 0x000ee8000c1e1d00 */
[----:B------:R0:W4:Y:S04]  /*11e0*/  LDG.E.128 R188, desc[UR6][R16.64+0x10] ;  /* 0x0000100610bc7981 */ /* 0x000128000c1e1d00 */
[----:B------:R-:W4:Y:S04]  /*11f0*/  LDL.LU R20, [R1+0x2c] ;  /* 0x00002c0001147983 */ /* 0x000f280000300800 */
[----:B------:R-:W4:Y:S01]  /*1200*/  LDL.LU R245, [R1+0xcc] ;  /* 0x0000cc0001f57983 */ /* 0x000f220000300800 */
[----:B0-----:R-:W0:Y:S03]  /*1210*/  @P0 LDC.64 R16, c[0x0][0x438] ;  /* 0x00010e00ff100b82 */ /* 0x001e260000000a00 */
[----:B------:R-:W4:Y:S04]  /*1220*/  LDL.LU R232, [R1+0xd0] ;  /* 0x0000d00001e87983 */ /* 0x000f280000300800 */
[----:B------:R-:W4:Y:S04]  /*1230*/  LDL.LU R231, [R1+0x34] ;  /* 0x0000340001e77983 */ /* 0x000f280000300800 */
[----:B------:R-:W4:Y:S01]  /*1240*/  LDL.LU R224, [R1+0xd4] ;  /* 0x0000d40001e07983 */ /* 0x000f220000300800 */
[----:B0-----:R-:W-:-:S05]  /*1250*/  @P0 IMAD.WIDE.U32 R16, R18, 0x20, R16 ;  /* 0x0000002012100825 */ /* 0x001fca00078e0010 */
[----:B------:R-:W5:Y:S04]  /*1260*/  @P0 LDG.E.128 R68, desc[UR6][R16.64] ;  /* 0x0000000610440981 */ /* 0x000f68000c1e1d00 */
[----:B------:R0:W5:Y:S02]  /*1270*/  @P0 LDG.E.128 R64, desc[UR6][R16.64+0x10] ;  /* 0x0000100610400981 */ /* 0x000164000c1e1d00 */
[----:B0-----:R-:W-:Y:S02]  /*1280*/  HADD2.F32 R17, -RZ, R180.H0_H0 ;  /* 0x200000b4ff117230 */ /* 0x001fe40000004100 */
[----:B--2---:R-:W-:-:S05]  /*1290*/  HADD2.F32 R16, -RZ, R184.H0_H0 ;  /* 0x200000b8ff107230 */ /* 0x004fca0000004100 */
[----:B------:R-:W-:Y:S01]  /*12a0*/  FADD.FTZ R233, R233, R16 ;  /* 0x00000010e9e97221 */ /* 0x000fe20000010000 */
[----:B---3--:R-:W-:-:S04]  /*12b0*/  FADD.FTZ R15, -R19, R196 ;  /* 0x000000c4130f7221 */ /* 0x008fc80000010100 */
[----:B-----5:R-:W-:Y:S01]  /*12c0*/  FMUL.FTZ R208, R22, R15 ;  /* 0x0000000f16d07220 */ /* 0x020fe20000410000 */
[----:B------:R-:W-:Y:S02]  /*12d0*/  FADD.FTZ R15, -R19, R197 ;  /* 0x000000c5130f7221 */ /* 0x000fe40000010100 */
[----:B------:R-:W2:Y:S01]  /*12e0*/  LDL.LU R197, [R1+0x30] ;  /* 0x0000300001c57983 */ /* 0x000ea20000300800 */
[----:B------:R-:W-:-:S03]  /*12f0*/  FFMA.FTZ R213, R208, R16, R213 ;  /* 0x00000010d0d57223 */ /* 0x000fc600000100d5 */
[----:B------:R0:W-:Y:S04]  /*1300*/  STL [R1+0x3c], R233 ;  /* 0x00003ce901007387 */ /* 0x0001e80000100800 */
[----:B------:R1:W-:Y:S01]  /*1310*/  STL [R1+0xdc], R213 ;  /* 0x0000dcd501007387 */ /* 0x0003e20000100800 */
[----:B0-----:R-:W-:Y:S01]  /*1320*/  FMUL.FTZ R233, R17, R16 ;  /* 0x0000001011e97220 */ /* 0x001fe20000410000 */
[----:B------:R-:W-:Y:S02]  /*1330*/  HADD2.F32 R16, -RZ, R184.H1_H1 ;  /* 0x300000b8ff107230 */ /* 0x000fe40000004100 */
[----:B-1----:R-:W-:Y:S01]  /*1340*/  FMUL.FTZ R213, R22, R15 ;  /* 0x0000000f16d57220 */ /* 0x002fe20000410000 */
[----:B------:R-:W-:Y:S02]  /*1350*/  HADD2.F32 R15, -RZ, R180.H1_H1 ;  /* 0x300000b4ff0f7230 */ /* 0x000fe40000004100 */
[----:B----4-:R-:W-:Y:S01]  /*1360*/  FADD.FTZ R221, R221, R16 ;  /* 0x00000010dddd7221 */ /* 0x010fe20000010000 */
[----:B------:R-:W-:-:S04]  /*1370*/  FFMA.FTZ R209, R213, R16, R209 ;  /* 0x00000010d5d17223 */ /* 0x000fc800000100d1 */
[----:B------:R0:W-:Y:S01]  /*1380*/  STL [R1+0x40], R221 ;  /* 0x000040dd01007387 */ /* 0x0001e20000100800 */
[----:B------:R-:W-:-:S03]  /*1390*/  FADD.FTZ R17, -R19, R198 ;  /* 0x000000c613117221 */ /* 0x000fc60000010100 */
[----:B------:R1:W-:Y:S01]  /*13a0*/  STL [R1+0xe0], R209 ;  /* 0x0000e0d101007387 */ /* 0x0003e20000100800 */
[----:B0-----:R-:W-:Y:S01]  /*13b0*/  FMUL.FTZ R221, R15, R16 ;  /* 0x000000100fdd7220 */ /* 0x001fe20000410000 */
[----:B------:R-:W-:Y:S02]  /*13c0*/  HADD2.F32 R16, -RZ, R185.H0_H0 ;  /* 0x200000b9ff107230 */ /* 0x000fe40000004100 */
[----:B-1----:R-:W-:Y:S01]  /*13d0*/  FMUL.FTZ R209, R22, R17 ;  /* 0x0000001116d17220 */ /* 0x002fe20000410000 */
[----:B------:R-:W-:Y:S02]  /*13e0*/  HADD2.F32 R17, -RZ, R181.H0_H0 ;  /* 0x200000b5ff117230 */ /* 0x000fe40000004100 */
[----:B------:R-:W-:Y:S01]  /*13f0*/  FADD.FTZ R216, R216, R16 ;  /* 0x00000010d8d87221 */ /* 0x000fe20000010000 */
[----:B------:R-:W-:Y:S01]  /*1400*/  STL [R1+0x10], R221 ;  /* 0x000010dd01007387 */ /* 0x000fe20000100800 */
[----:B------:R-:W-:-:S03]  /*1410*/  FFMA.FTZ R204, R209, R16, R204 ;  /* 0x00000010d1cc7223 */ /* 0x000fc600000100cc */
[----:B------:R0:W-:Y:S04]  /*1420*/  STL [R1+0x44], R216 ;  /* 0x000044d801007387 */ /* 0x0001e80000100800 */
[----:B------:R1:W-:Y:S01]  /*1430*/  STL [R1+0xe4], R204 ;  /* 0x0000e4cc01007387 */ /* 0x0003e20000100800 */
[----:B0-----:R-:W-:Y:S01]  /*1440*/  FMUL.FTZ R216, R17, R16 ;  /* 0x0000001011d87220 */ /* 0x001fe20000410000 */
[----:B------:R-:W-:-:S04]  /*1450*/  FADD.FTZ R17, -R19, R188 ;  /* 0x000000bc13117221 */ /* 0x000fc80000010100 */
[----:B------:R-:W-:Y:S04]  /*1460*/  STL [R1], R216 ;  /* 0x000000d801007387 */ /* 0x000fe80000100800 */
[----:B------:R-:W3:Y:S04]  /*1470*/  LDL.LU R196, [R1+0x38] ;  /* 0x0000380001c47983 */ /* 0x000ee80000300800 */
[----:B------:R-:W4:Y:S01]  /*1480*/  LDL.LU R188, [R1+0xd8] ;  /* 0x0000d80001bc7983 */ /* 0x000f220000300800 */
[----:B------:R-:W-:Y:S01]  /*1490*/  FADD.FTZ R15, -R19, R199 ;  /* 0x000000c7130f7221 */ /* 0x000fe20000010100 */
[----:B------:R-:W-:-:S03]  /*14a0*/  HADD2.F32 R16, -RZ, R185.H1_H1 ;  /* 0x300000b9ff107230 */ /* 0x000fc60000004100 */
[----:B-1----:R-:W-:Y:S01]  /*14b0*/  FMUL.FTZ R204, R22, R15 ;  /* 0x0000000f16cc7220 */ /* 0x002fe20000410000 */
[----:B------:R-:W-:Y:S02]  /*14c0*/  HADD2.F32 R15, -RZ, R181.H1_H1 ;  /* 0x300000b5ff0f7230 */ /* 0x000fe40000004100 */
[----:B------:R-:W-:Y:S01]  /*14d0*/  FADD.FTZ R249, R249, R16 ;  /* 0x00000010f9f97221 */ /* 0x000fe20000010000 */
[----:B------:R-:W-:-:S04]  /*14e0*/  FFMA.FTZ R23, R204, R16, R23 ;  /* 0x00000010cc177223 */ /* 0x000fc80000010017 */
[----:B------:R0:W-:Y:S04]  /*14f0*/  STL [R1+0x48], R249 ;  /* 0x000048f901007387 */ /* 0x0001e80000100800 */
[----:B------:R1:W-:Y:S01]  /*1500*/  STL [R1+0xe8], R23 ;  /* 0x0000e81701007387 */ /* 0x0003e20000100800 */
[----:B0-----:R-:W-:Y:S01]  /*1510*/  FMUL.FTZ R249, R15, R16 ;  /* 0x000000100ff97220 */ /* 0x001fe20000410000 */
[----:B------:R-:W-:Y:S02]  /*1520*/  HADD2.F32 R16, -RZ, R186.H0_H0 ;  /* 0x200000baff107230 */ /* 0x000fe40000004100 */
[----:B-1----:R-:W-:Y:S01]  /*1530*/  FMUL.FTZ R23, R22, R17 ;  /* 0x0000001116177220 */ /* 0x002fe20000410000 */
[----:B------:R-:W-:-:S03]  /*1540*/  HADD2.F32 R17, -RZ, R182.H0_H0 ;  /* 0x200000b6ff117230 */ /* 0x000fc60000004100 */
[----:B------:R-:W-:Y:S01]  /*1550*/  FFMA.FTZ R245, R23, R16, R245 ;  /* 0x0000001017f57223 */ /* 0x000fe200000100f5 */
[----:B------:R-:W-:Y:S01]  /*1560*/  FADD.FTZ R15, -R19, R189 ;  /* 0x000000bd130f7221 */ /* 0x000fe20000010100 */
[----:B------:R-:W-:-:S03]  /*1570*/  FADD.FTZ R20, R20, R16 ;  /* 0x0000001014147221 */ /* 0x000fc60000010000 */
[----:B------:R0:W-:Y:S02]  /*1580*/  STL [R1+0xcc], R245 ;  /* 0x0000ccf501007387 */ /* 0x0001e40000100800 */
[----:B0-----:R-:W-:Y:S01]  /*1590*/  FMUL.FTZ R245, R17, R16 ;  /* 0x0000001011f57220 */ /* 0x001fe20000410000 */
[----:B------:R-:W-:Y:S02]  /*15a0*/  HADD2.F32 R16, -RZ, R186.H1_H1 ;  /* 0x300000baff107230 */ /* 0x000fe40000004100 */
[----:B------:R-:W-:Y:S01]  /*15b0*/  FMUL.FTZ R17, R22, R15 ;  /* 0x0000000f16117220 */ /* 0x000fe20000410000 */
[----:B------:R-:W-:-:S03]  /*15c0*/  HADD2.F32 R15, -RZ, R182.H1_H1 ;  /* 0x300000b6ff0f7230 */ /* 0x000fc60000004100 */
[-C--:B------:R-:W-:Y:S01]  /*15d0*/  FFMA.FTZ R232, R17, R16.reuse, R232 ;  /* 0x0000001011e87223 */ /* 0x080fe200000100e8 */
[----:B------:R0:W-:Y:S04]  /*15e0*/  STL [R1+0x2c], R20 ;  /* 0x00002c1401007387 */ /* 0x0001e80000100800 */
[----:B------:R1:W-:Y:S01]  /*15f0*/  STL [R1+0xd0], R232 ;  /* 0x0000d0e801007387 */ /* 0x0003e20000100800 */
[----:B0-----:R-:W-:Y:S01]  /*1600*/  FADD.FTZ R20, -R19, R190 ;  /* 0x000000be13147221 */ /* 0x001fe20000010100 */
[----:B-1----:R-:W-:Y:S01]  /*1610*/  FMUL.FTZ R232, R15, R16 ;  /* 0x000000100fe87220 */ /* 0x002fe20000410000 */
[----:B------:R-:W-:-:S05]  /*1620*/  HADD2.F32 R15, -RZ, R187.H0_H0 ;  /* 0x200000bbff0f7230 */ /* 0x000fca0000004100 */
[----:B------:R-:W-:Y:S01]  /*1630*/  FADD.FTZ R231, R231, R15 ;  /* 0x0000000fe7e77221 */ /* 0x000fe20000010000 */
[----:B------:R-:W-:Y:S01]  /*1640*/  FADD.FTZ R186, -R19, R191 ;  /* 0x000000bf13ba7221 */ /* 0x000fe20000010100 */
[----:B--2---:R-:W-:Y:S01]  /*1650*/  FADD.FTZ R197, R197, R16 ;  /* 0x00000010c5c57221 */ /* 0x004fe20000010000 */
[----:B------:R-:W-:Y:S01]  /*1660*/  FMUL.FTZ R16, R22, R20 ;  /* 0x0000001416107220 */ /* 0x000fe20000410000 */
[----:B------:R-:W-:-:S03]  /*1670*/  HADD2.F32 R20, -RZ, R183.H0_H0 ;  /* 0x200000b7ff147230 */ /* 0x000fc60000004100 */
[----:B------:R-:W-:Y:S01]  /*1680*/  STL [R1+0x30], R197 ;  /* 0x000030c501007387 */ /* 0x000fe20000100800 */
[----:B------:R-:W-:-:S03]  /*1690*/  FFMA.FTZ R224, R16, R15, R224 ;  /* 0x0000000f10e07223 */ /* 0x000fc600000100e0 */
[----:B------:R0:W-:Y:S02]  /*16a0*/  STL [R1+0x34], R231 ;  /* 0x000034e701007387 */ /* 0x0001e40000100800 */
[----:B0-----:R-:W-:Y:S01]  /*16b0*/  FMUL.FTZ R231, R20, R15 ;  /* 0x0000000f14e77220 */ /* 0x001fe20000410000 */
[----:B------:R-:W-:Y:S01]  /*16c0*/  FFMA.FTZ R15, R208, R233, RZ ;  /* 0x000000e9d00f7223 */ /* 0x000fe200000100ff */
[----:B------:R-:W-:-:S03]  /*16d0*/  FADD.FTZ R20, RZ, R233 ;  /* 0x000000e9ff147221 */ /* 0x000fc60000010000 */
[----:B------:R-:W-:Y:S01]  /*16e0*/  FFMA.FTZ R15, R213, R221, R15 ;  /* 0x000000ddd50f7223 */ /* 0x000fe2000001000f */
[----:B------:R-:W-:-:S03]  /*16f0*/  FADD.FTZ R184, R20, R221 ;  /* 0x000000dd14b87221 */ /* 0x000fc60000010000 */
[----:B------:R-:W-:Y:S01]  /*1700*/  FFMA.FTZ R15, R209, R216, R15 ;  /* 0x000000d8d10f7223 */ /* 0x000fe2000001000f */
[----:B------:R-:W-:-:S03]  /*1710*/  HADD2.F32 R20, -RZ, R187.H1_H1 ;  /* 0x300000bbff147230 */ /* 0x000fc60000004100 */
[----:B------:R-:W-:Y:S01]  /*1720*/  FFMA.FTZ R185, R204, R249, R15 ;  /* 0x000000f9ccb97223 */ /* 0x000fe2000001000f */
[----:B------:R-:W-:Y:S01]  /*1730*/  FMUL.FTZ R15, R22, R186 ;  /* 0x000000ba160f7220 */ /* 0x000fe20000410000 */
[----:B------:R0:W-:Y:S01]  /*1740*/  STL [R1+0xd4], R224 ;  /* 0x0000d4e001007387 */ /* 0x0001e20000100800 */
[----:B------:R-:W-:-:S04]  /*1750*/  FADD.FTZ R184, R184, R216 ;  /* 0x000000d8b8b87221 */ /* 0x000fc80000010000 */
[----:B------:R-:W-:Y:S01]  /*1760*/  FADD.FTZ R184, R184, R249 ;  /* 0x000000f9b8b87221 */ /* 0x000fe20000010000 */
[----:B------:R-:W-:Y:S01]  /*1770*/  FFMA.FTZ R185, R23, R245, R185 ;  /* 0x000000f517b97223 */ /* 0x000fe200000100b9 */
[----:B------:R-:W-:Y:S02]  /*1780*/  HADD2.F32 R186, -RZ, R183.H1_H1 ;  /* 0x300000b7ffba7230 */ /* 0x000fe40000004100 */
[----:B------:R-:W-:Y:S01]  /*1790*/  FADD.FTZ R184, R184, R245 ;  /* 0x000000f5b8b87221 */ /* 0x000fe20000010000 */
[----:B------:R-:W-:-:S03]  /*17a0*/  FFMA.FTZ R185, R17, R232, R185 ;  /* 0x000000e811b97223 */ /* 0x000fc600000100b9 */
[----:B------:R-:W-:Y:S01]  /*17b0*/  FADD.FTZ R184, R184, R232 ;  /* 0x000000e8b8b87221 */ /* 0x000fe20000010000 */
[----:B---3--:R-:W-:Y:S01]  /*17c0*/  FADD.FTZ R196, R196, R20 ;  /* 0x00000014c4c47221 */ /* 0x008fe20000010000 */
[----:B----4-:R-:W-:-:S04]  /*17d0*/  FFMA.FTZ R188, R15, R20, R188 ;  /* 0x000000140fbc7223 */ /* 0x010fc800000100bc */
[----:B------:R1:W-:Y:S04]  /*17e0*/  STL [R1+0x38], R196 ;  /* 0x000038c401007387 */ /* 0x0003e80000100800 */
[----:B------:R1:W-:Y:S01]  /*17f0*/  STL [R1+0xd8], R188 ;  /* 0x0000d8bc01007387 */ /* 0x0003e20000100800 */
[----:B0-----:R-:W-:Y:S01]  /*1800*/  FMUL.FTZ R224, R186, R20 ;  /* 0x00000014bae07220 */ /* 0x001fe20000410000 */
[----:B------:R-:W-:Y:S01]  /*1810*/  FADD.FTZ R20, R184, R231 ;  /* 0x000000e7b8147221 */ /* 0x000fe20000010000 */
[----:B------:R-:W-:Y:S01]  /*1820*/  FFMA.FTZ R185, R16, R231, R185 ;  /* 0x000000e710b97223 */ /* 0x000fe200000100b9 */
[----:B------:R-:W-:Y:S02]  /*1830*/  IADD3 R221, PT, PT, R18, 0x20, RZ ;  /* 0x0000002012dd7810 */ /* 0x000fe40007ffe0ff */
[----:B------:R-:W-:Y:S01]  /*1840*/  FADD.FTZ R216, R20, R224 ;  /* 0x000000e014d87221 */ /* 0x000fe20000010000 */
[----:B------:R-:W-:-:S07]  /*1850*/  FFMA.FTZ R20, R15, R224, R185 ;  /* 0x000000e00f147223 */ /* 0x000fce00000100b9 */
.L_x_15031:
[----:B------:R-:W-:Y:S05]  /*1860*/  BSYNC.RECONVERGENT B1 ;  /* 0x0000000000017941 */ /* 0x000fea0003800200 */
.L_x_15030:
[----:B------:R-:W-:Y:S04]  /*1870*/  BSSY.RECONVERGENT B1, `(.L_x_15032) ;  /* 0x000006a000017945 */ /* 0x000fe80003800200 */
[----:B------:R-:W-:Y:S05]  /*1880*/  @!P3 BRA `(.L_x_15033) ;  /* 0x0000000400a0b947 */ /* 0x000fea0003800000 */
[----:B------:R-:W0:Y:S01]  /*1890*/  LDC.64 R12, c[0x0][0x3a8] ;  /* 0x0000ea00ff0c7b82 */ /* 0x000e220000000a00 */
[----:B------:R-:W2:Y:S04]  /*18a0*/  LDL.LU R203, [R1+0xbc] ;  /* 0x0000bc0001cb7983 */ /* 0x000ea80000300800 */
[----:B------:R-:W3:Y:S03]  /*18b0*/  LDL.LU R220, [R1+0xc0] ;  /* 0x0000c00001dc7983 */ /* 0x000ee60000300800 */
[----:B------:R-:W4:Y:S01]  /*18c0*/  LDC.64 R184, c[0x0][0x428] ;  /* 0x00010a00ffb87b82 */ /* 0x000f220000000a00 */
[----:B------:R-:W3:Y:S01]  /*18d0*/  LDL.LU R14, [R1+0xc4] ;  /* 0x0000c400010e7983 */ /* 0x000ee20000300800 */
[----:B------:R-:W-:-:S03]  /*18e0*/  ISETP.NE.U32.AND P0, PT, RZ, UR10, PT ;  /* 0x0000000aff007c0c */ /* 0x000fc6000bf05070 */
[----:B------:R-:W3:Y:S01]  /*18f0*/  LDL.LU R248, [R1+0xc8] ;  /* 0x0000c80001f87983 */ /* 0x000ee20000300800 */
[----:B0-----:R-:W-:-:S04]  /*1900*/  IMAD.WIDE.U32 R12, R221, 0x20, R12 ;  /* 0x00000020dd0c7825 */ /* 0x001fc800078e000c */
[----:B----4-:R-:W-:Y:S01]  /*1910*/  IMAD.WIDE.U32 R184, R221, 0x10, R184 ;  /* 0x00000010ddb87825 */ /* 0x010fe200078e00b8 */
[----:B-1----:R-:W4:Y:S04]  /*1920*/  LDG.E.128 R196, desc[UR6][R12.64] ;  /* 0x000000060cc47981 */ /* 0x002f28000c1e1d00 */
[----:B------:R0:W3:Y:S04]  /*1930*/  LDG.E.128 R188, desc[UR6][R12.64+0x10] ;  /* 0x000010060cbc7981 */ /* 0x0000e8000c1e1d00 */
[----:B------:R-:W2:Y:S01]  /*1940*/  LDG.E.128 R184, desc[UR6][R184.64] ;  /* 0x00000006b8b87981 */ /* 0x000ea2000c1e1d00 */
[----:B------:R-:W-:-:S03]  /*1950*/  ISETP.NE.AND.EX P0, PT, RZ, UR11, PT, P0 ;  /* 0x0000000bff007c0c */ /* 0x000fc6000bf05300 */
[----:B------:R-:W3:Y:S04]  /*1960*/  LDL.LU R244, [R1+0xac] ;  /* 0x0000ac0001f47983 */ /* 0x000ee80000300800 */
[----:B------:R-:W3:Y:S04]  /*1970*/  LDL.LU R239, [R1+0xb0] ;  /* 0x0000b00001ef7983 */ /* 0x000ee80000300800 */
[----:B------:R-:W3:Y:S02]  /*1980*/  LDL.LU R230, [R1+0xb4] ;  /* 0x0000b40001e67983 */ /* 0x000ee40000300800 */
[----:B0-----:R-:W0:Y:S02]  /*1990*/  @P0 LDC.64 R12, c[0x0][0x438] ;  /* 0x00010e00ff0c0b82 */ /* 0x001e240000000a00 */
[----:B0-----:R-:W-:-:S05]  /*19a0*/  @P0 IMAD.WIDE.U32 R12, R221, 0x20, R12 ;  /* 0x00000020dd0c0825 */ /* 0x001fca00078e000c */
[----:B------:R-:W5:Y:S04]  /*19b0*/  @P0 LDG.E.128 R60, desc[UR6][R12.64] ;  /* 0x000000060c3c0981 */ /* 0x000f68000c1e1d00 */
[----:B------:R0:W5:Y:S02]  /*19c0*/  @P0 LDG.E.128 R56, desc[UR6][R12.64+0x10] ;  /* 0x000010060c380981 */ /* 0x000164000c1e1d00 */
[----:B0-----:R-:W-:Y:S02]  /*19d0*/  HADD2.F32 R13, -RZ, R172.H0_H0 ;  /* 0x200000acff0d7230 */ /* 0x001fe40000004100 */
[----:B----4-:R-:W-:-:S04]  /*19e0*/  FADD.FTZ R11, -R19, R196 ;  /* 0x000000c4130b7221 */ /* 0x010fc80000010100 */
[----:B-----5:R-:W-:Y:S01]  /*19f0*/  FMUL.FTZ R217, R22, R11 ;  /* 0x0000000b16d97220 */ /* 0x020fe20000410000 */
[----:B------:R-:W-:Y:S01]  /*1a00*/  FADD.FTZ R11, -R19, R197 ;  /* 0x000000c5130b7221 */ /* 0x000fe20000010100 */
[----:B--2---:R-:W-:-:S03]  /*1a10*/  HADD2.F32 R12, -RZ, R184.H0_H0 ;  /* 0x200000b8ff0c7230 */ /* 0x004fc60000004100 */
[----:B------:R-:W-:Y:S02]  /*1a20*/  FMUL.FTZ R212, R22, R11 ;  /* 0x0000000b16d47220 */ /* 0x000fe40000410000 */
[----:B------:R-:W-:Y:S01]  /*1a30*/  FADD.FTZ R140, R140, R12 ;  /* 0x0000000c8c8c7221 */ /* 0x000fe20000010000 */
[-C--:B------:R-:W-:Y:S01]  /*1a40*/  FFMA.FTZ R203, R217, R12.reuse, R203 ;  /* 0x0000000cd9cb7223 */ /* 0x080fe200000100cb */
[----:B------:R-:W-:Y:S01]  /*1a50*/  FMUL.FTZ R196, R13, R12 ;  /* 0x0000000c0dc47220 */ /* 0x000fe20000410000 */
[----:B------:R-:W-:Y:S02]  /*1a60*/  HADD2.F32 R12, -RZ, R184.H1_H1 ;  /* 0x300000b8ff0c7230 */ /* 0x000fe40000004100 */
[----:B------:R-:W-:-:S03]  /*1a70*/  HADD2.F32 R11, -RZ, R172.H1_H1 ;  /* 0x300000acff0b7230 */ /* 0x000fc60000004100 */
[----:B---3--:R-:W-:Y:S01]  /*1a80*/  FFMA.FTZ R220, R212, R12, R220 ;  /* 0x0000000cd4dc7223 */ /* 0x008fe200000100dc */
[----:B------:R-:W-:Y:S01]  /*1a90*/  STL [R1+0xbc], R203 ;  /* 0x0000bccb01007387 */ /* 0x000fe20000100800 */
[----:B------:R-:W-:Y:S01]  /*1aa0*/  FADD.FTZ R13, -R19, R198 ;  /* 0x000000c6130d7221 */ /* 0x000fe20000010100 */
[----:B------:R-:W-:Y:S02]  /*1ab0*/  FADD.FTZ R141, R141, R12 ;  /* 0x0000000c8d8d7221 */ /* 0x000fe40000010000 */
[----:B------:R-:W-:Y:S01]  /*1ac0*/  STL [R1+0x1c], R196 ;  /* 0x00001cc401007387 */ /* 0x000fe20000100800 */
[----:B------:R-:W-:-:S03]  /*1ad0*/  FMUL.FTZ R207, R22, R13 ;  /* 0x0000000d16cf7220 */ /* 0x000fc60000410000 */
[----:B------:R0:W-:Y:S02]  /*1ae0*/  STL [R1+0xc0], R220 ;  /* 0x0000c0dc01007387 */ /* 0x0001e40000100800 */
[----:B0-----:R-:W-:Y:S01]  /*1af0*/  FMUL.FTZ R220, R11, R12 ;  /* 0x0000000c0bdc7220 */ /* 0x001fe20000410000 */
[----:B------:R-:W-:-:S05]  /*1b00*/  HADD2.F32 R12, -RZ, R185.H0_H0 ;  /* 0x200000b9ff0c7230 */ /* 0x000fca0000004100 */
[----:B------:R-:W-:Y:S01]  /*1b10*/  FFMA.FTZ R14, R207, R12, R14 ;  /* 0x0000000ccf0e7223 */ /* 0x000fe2000001000e */
[----:B------:R-:W-:Y:S04]  /*1b20*/  STL [R1+0xc], R220 ;  /* 0x00000cdc01007387 */ /* 0x000fe80000100800 */
[----:B------:R0:W-:Y:S02]  /*1b30*/  STL [R1+0xc4], R14 ;  /* 0x0000c40e01007387 */ /* 0x0001e40000100800 */
[----:B0-----:R-:W-:Y:S02]  /*1b40*/  FADD.FTZ R14, -R19, R188 ;  /* 0x000000bc130e7221 */ /* 0x001fe40000010100 */
[----:B------:R-:W2:Y:S01]  /*1b50*/  LDL.LU R188, [R1+0xb8] ;  /* 0x0000b80001bc7983 */ /* 0x000ea20000300800 */
[----:B------:R-:W-:-:S02]  /*1b60*/  HADD2.F32 R13, -RZ, R173.H0_H0 ;  /* 0x200000adff0d7230 */ /* 0x000fc40000004100 */
[----:B------:R-:W-:Y:S01]  /*1b70*/  FADD.FTZ R11, -R19, R199 ;  /* 0x000000c7130b7221 */ /* 0x000fe20000010100 */
[----:B------:R-:W-:Y:S02]  /*1b80*/  FADD.FTZ R142, R142, R12 ;  /* 0x0000000c8e8e7221 */ /* 0x000fe40000010000 */
[----:B------:R-:W-:Y:S01]  /*1b90*/  FMUL.FTZ R252, R13, R12 ;  /* 0x0000000c0dfc7220 */ /* 0x000fe20000410000 */
[----:B------:R-:W-:Y:S02]  /*1ba0*/  HADD2.F32 R12, -RZ, R185.H1_H1 ;  /* 0x300000b9ff0c7230 */ /* 0x000fe40000004100 */
[----:B------:R-:W-:Y:S01]  /*1bb0*/  FMUL.FTZ R203, R22, R11 ;  /* 0x0000000b16cb7220 */ /* 0x000fe20000410000 */
[----:B------:R-:W-:-:S03]  /*1bc0*/  HADD2.F32 R11, -RZ, R173.H1_H1 ;  /* 0x300000adff0b7230 */ /* 0x000fc60000004100 */
[----:B------:R-:W-:Y:S01]  /*1bd0*/  FFMA.FTZ R248, R203, R12, R248 ;  /* 0x0000000ccbf87223 */ /* 0x000fe200000100f8 */
[----:B------:R-:W-:Y:S01]  /*1be0*/  FADD.FTZ R143, R143, R12 ;  /* 0x0000000c8f8f7221 */ /* 0x000fe20000010000 */
[----:B------:R-:W-:-:S03]  /*1bf0*/  FMUL.FTZ R14, R22, R14 ;  /* 0x0000000e160e7220 */ /* 0x000fc60000410000 */
[----:B------:R0:W-:Y:S01]  /*1c00*/  STL [R1+0xc8], R248 ;  /* 0x0000c8f801007387 */ /* 0x0001e20000100800 */
[----:B------:R-:W-:Y:S02]  /*1c10*/  HADD2.F32 R13, -RZ, R174.H0_H0 ;  /* 0x200000aeff0d7230 */ /* 0x000fe40000004100 */
[----:B0-----:R-:W-:Y:S01]  /*1c20*/  FMUL.FTZ R248, R11, R12 ;  /* 0x0000000c0bf87220 */ /* 0x001fe20000410000 */
[----:B------:R-:W-:Y:S02]  /*1c30*/  HADD2.F32 R12, -RZ, R186.H0_H0 ;  /* 0x200000baff0c7230 */ /* 0x000fe40000004100 */
[----:B------:R-:W-:-:S03]  /*1c40*/  FADD.FTZ R11, -R19, R189 ;  /* 0x000000bd130b7221 */ /* 0x000fc60000010100 */
[----:B------:R-:W-:Y:S01]  /*1c50*/  FFMA.FTZ R244, R14, R12, R244 ;  /* 0x0000000c0ef47223 */ /* 0x000fe200000100f4 */
[----:B------:R-:W-:-:S04]  /*1c60*/  FADD.FTZ R136, R136, R12 ;  /* 0x0000000c88887221 */ /* 0x000fc80000010000 */
[----:B------:R0:W-:Y:S02]  /*1c70*/  STL [R1+0xac], R244 ;  /* 0x0000acf401007387 */ /* 0x0001e40000100800 */
[----:B0-----:R-:W-:Y:S01]  /*1c80*/  FMUL.FTZ R244, R13, R12 ;  /* 0x0000000c0df47220 */ /* 0x001fe20000410000 */
[----:B------:R-:W-:Y:S02]  /*1c90*/  HADD2.F32 R12, -RZ, R186.H1_H1 ;  /* 0x300000baff0c7230 */ /* 0x000fe40000004100 */
[----:B------:R-:W-:Y:S01]  /*1ca0*/  FMUL.FTZ R13, R22, R11 ;  /* 0x0000000b160d7220 */ /* 0x000fe20000410000 */
[----:B------:R-:W-:-:S03]  /*1cb0*/  HADD2.F32 R11, -RZ, R174.H1_H1 ;  /* 0x300000aeff0b7230 */ /* 0x000fc60000004100 */
[----:B------:R-:W-:Y:S01]  /*1cc0*/  FFMA.FTZ R239, R13, R12, R239 ;  /* 0x0000000c0def7223 */ /* 0x000fe200000100ef */
[----:B------:R-:W-:-:S04]  /*1cd0*/  FADD.FTZ R137, R137, R12 ;  /* 0x0000000c89897221 */ /* 0x000fc80000010000 */
[----:B------:R0:W-:Y:S02]  /*1ce0*/  STL [R1+0xb0], R239 ;  /* 0x0000b0ef01007387 */ /* 0x0001e40000100800 */
[----:B0-----:R-:W-:Y:S01]  /*1cf0*/  FMUL.FTZ R239, R11, R12 ;  /* 0x0000000c0bef7220 */ /* 0x001fe20000410000 */
[----:B------:R-:W-:Y:S01]  /*1d00*/  FADD.FTZ R12, -R19, R190 ;  /* 0x000000be130c7221 */ /* 0x000fe20000010100 */
[----:B------:R-:W-:-:S03]  /*1d10*/  HADD2.F32 R11, -RZ, R187.H0_H0 ;  /* 0x200000bbff0b7230 */ /* 0x000fc60000004100 */
[----:B------:R-:W-:Y:S01]  /*1d20*/  FMUL.FTZ R12, R22, R12 ;  /* 0x0000000c160c7220 */ /* 0x000fe20000410000 */
[----:B------:R-:W-:-:S03]  /*1d30*/  HADD2.F32 R184, -RZ, R175.H0_H0 ;  /* 0x200000afffb87230 */ /* 0x000fc60000004100 */
[----:B------:R-:W-:Y:S01]  /*1d40*/  FFMA.FTZ R230, R12, R11, R230 ;  /* 0x0000000b0ce67223 */ /* 0x000fe200000100e6 */
[----:B------:R-:W-:Y:S01]  /*1d50*/  FADD.FTZ R185, R216, R196 ;  /* 0x000000c4d8b97221 */ /* 0x000fe20000010000 */
[----:B------:R-:W-:-:S03]  /*1d60*/  FADD.FTZ R138, R138, R11 ;  /* 0x0000000b8a8a7221 */ /* 0x000fc60000010000 */
[----:B------:R0:W-:Y:S01]  /*1d70*/  STL [R1+0xb4], R230 ;  /* 0x0000b4e601007387 */ /* 0x0001e20000100800 */
[----:B------:R-:W-:Y:S01]  /*1d80*/  FFMA.FTZ R20, R217, R196, R20 ;  /* 0x000000c4d9147223 */ /* 0x000fe20000010014 */
[----:B0-----:R-:W-:Y:S01]  /*1d90*/  FMUL.FTZ R230, R184, R11 ;  /* 0x0000000bb8e67220 */ /* 0x001fe20000410000 */
[----:B------:R-:W-:Y:S01]  /*1da0*/  FADD.FTZ R11, R185, R220 ;  /* 0x000000dcb90b7221 */ /* 0x000fe20000010000 */
[----:B------:R-:W-:-:S03]  /*1db0*/  FADD.FTZ R185, -R19, R191 ;  /* 0x000000bf13b97221 */ /* 0x000fc60000010100 */
[----:B------:R-:W-:Y:S01]  /*1dc0*/  FADD.FTZ R11, R11, R252 ;  /* 0x000000fc0b0b7221 */ /* 0x000fe20000010000 */
[----:B------:R-:W-:Y:S01]  /*1dd0*/  FFMA.FTZ R184, R212, R220, R20 ;  /* 0x000000dcd4b87223 */ /* 0x000fe20000010014 */
[----:B------:R-:W-:Y:S02]  /*1de0*/  HADD2.F32 R20, -RZ, R187.H1_H1 ;  /* 0x300000bbff147230 */ /* 0x000fe40000004100 */
[----:B------:R-:W-:Y:S01]  /*1df0*/  FADD.FTZ R186, R11, R248 ;  /* 0x000000f80bba7221 */ /* 0x000fe20000010000 */
[----:B------:R-:W-:Y:S01]  /*1e00*/  FMUL.FTZ R11, R22, R185 ;  /* 0x000000b9160b7220 */ /* 0x000fe20000410000 */
[----:B------:R-:W-:-:S04]  /*1e10*/  FFMA.FTZ R184, R207, R252, R184 ;  /* 0x000000fccfb87223 */ /* 0x000fc800000100b8 */
[----:B------:R-:W-:Y:S01]  /*1e20*/  FFMA.FTZ R184, R203, R248, R184 ;  /* 0x000000f8cbb87223 */ /* 0x000fe200000100b8 */
[----:B------:R-:W-:Y:S01]  /*1e30*/  FADD.FTZ R185, R186, R244 ;  /* 0x000000f4bab97221 */ /* 0x000fe20000010000 */
[----:B------:R-:W-:Y:S02]  /*1e40*/  HADD2.F32 R186, -RZ, R175.H1_H1 ;  /* 0x300000afffba7230 */ /* 0x000fe40000004100 */
[----:B------:R-:W-:Y:S01]  /*1e50*/  FFMA.FTZ R187, R14, R244, R184 ;  /* 0x000000f40ebb7223 */ /* 0x000fe200000100b8 */
[----:B------:R-:W-:Y:S01]  /*1e60*/  FADD.FTZ R184, R185, R239 ;  /* 0x000000efb9b87221 */ /* 0x000fe20000010000 */
[----:B------:R-:W-:Y:S02]  /*1e70*/  FADD.FTZ R139, R139, R20 ;  /* 0x000000148b8b7221 */ /* 0x000fe40000010000 */
[----:B------:R-:W-:Y:S01]  /*1e80*/  FFMA.FTZ R185, R13, R239, R187 ;  /* 0x000000ef0db97223 */ /* 0x000fe200000100bb */
[----:B------:R-:W-:-:S03]  /*1e90*/  FMUL.FTZ R220, R186, R20 ;  /* 0x00000014badc7220 */ /* 0x000fc60000410000 */
[----:B------:R-:W-:Y:S01]  /*1ea0*/  FFMA.FTZ R185, R12, R230, R185 ;  /* 0x000000e60cb97223 */ /* 0x000fe200000100b9 */
[----:B------:R-:W-:Y:S01]  /*1eb0*/  IADD3 R221, PT, PT, R221, 0x20, RZ ;  /* 0x00000020dddd7810 */ /* 0x000fe20007ffe0ff */
[----:B--2---:R-:W-:-:S05]  /*1ec0*/  FFMA.FTZ R188, R11, R20, R188 ;  /* 0x000000140bbc7223 */ /* 0x004fca00000100bc */
[----:B------:R0:W-:Y:S01]  /*1ed0*/  STL [R1+0xb8], R188 ;  /* 0x0000b8bc01007387 */ /* 0x0001e20000100800 */
[----:B------:R-:W-:-:S04]  /*1ee0*/  FADD.FTZ R20, R184, R230 ;  /* 0x000000e6b8147221 */ /* 0x000fc80000010000 */
[----:B------:R-:W-:Y:S01]  /*1ef0*/  FADD.FTZ R216, R20, R220 ;  /* 0x000000dc14d87221 */ /* 0x000fe20000010000 */
[----:B------:R-:W-:-:S07]  /*1f00*/  FFMA.FTZ R20, R11, R220, R185 ;  /* 0x000000dc0b147223 */ /* 0x000fce00000100b9 */
.L_x_15033:
[----:B------:R-:W-:Y:S05]  /*1f10*/  BSYNC.RECONVERGENT B1 ;  /* 0x0000000000017941 */ /* 0x000fea0003800200 */
.L_x_15032:
        /* <DEDUP_REMOVED lines=9> */
[----:B--2---:R-:W-:-:S04]  /*1fb0*/  IMAD.WIDE.U32 R8, R221, 0x20, R8 ;  /* 0x00000020dd087825 */ /* 0x004fc800078e0008 */
[----:B0-----:R-:W-:Y:S01]  /*1fc0*/  IMAD.WIDE.U32 R184, R221, 0x10, R184 ;  /* 0x00000010ddb87825 */ /* 0x001fe200078e00b8 */
[----:B-1----:R-:W2:Y:S04]  /*1fd0*/  LDG.E.128 R196, desc[UR6][R8.64] ;  /* 0x0000000608c47981 */ /* 0x002ea8000c1e1d00 */
[----:B------:R0:W4:Y:S04]  /*1fe0*/  LDG.E.128 R188, desc[UR6][R8.64+0x10] ;  /* 0x0000100608bc7981 */ /* 0x000128000c1e1d00 */
[----:B------:R-:W3:Y:S01]  /*1ff0*/  LDG.E.128 R184, desc[UR6][R184.64] ;  /* 0x00000006b8b87981 */ /* 0x000ee2000c1e1d00 */
[----:B------:R-:W-:-:S03]  /*2000*/  ISETP.NE.AND.EX P0, PT, RZ, UR11, PT, P0 ;  /* 0x0000000bff007c0c */ /* 0x000fc6000bf05300 */
[----:B------:R-:W4:Y:S04]  /*2010*/  LDL.LU R243, [R1+0x8c] ;  /* 0x00008c0001f37983 */ /* 0x000f280000300800 */
[----:B------:R-:W4:Y:S04]  /*2020*/  LDL.LU R238, [R1+0x90] ;  /* 0x0000900001ee7983 */ /* 0x000f280000300800 */
[----:B------:R-:W4:Y:S02]  /*2030*/  LDL.LU R229, [R1+0x94] ;  /* 0x0000940001e57983 */ /* 0x000f240000300800 */
[----:B0-----:R-:W0:Y:S02]  /*2040*/  @P0 LDC.64 R8, c[0x0][0x438] ;  /* 0x00010e00ff080b82 */ /* 0x001e240000000a00 */
[----:B0-----:R-:W-:-:S05]  /*2050*/  @P0 IMAD.WIDE.U32 R8, R221, 0x20, R8 ;  /* 0x00000020dd080825 */ /* 0x001fca00078e0008 */
[----:B------:R-:W5:Y:S04]  /*2060*/  @P0 LDG.E.128 R52, desc[UR6][R8.64] ;  /* 0x0000000608340981 */ /* 0x000f68000c1e1d00 */
[----:B------:R0:W5:Y:S02]  /*2070*/  @P0 LDG.E.128 R48, desc[UR6][R8.64+0x10] ;  /* 0x0000100608300981 */ /* 0x000164000c1e1d00 */
[----:B0-----:R-:W-:Y:S02]  /*2080*/  HADD2.F32 R9, -RZ, R164.H0_H0 ;  /* 0x200000a4ff097230 */ /* 0x001fe40000004100 */
[----:B--2---:R-:W-:-:S04]  /*2090*/  FADD.FTZ R7, -R19, R196 ;  /* 0x000000c413077221 */ /* 0x004fc80000010100 */
[----:B-----5:R-:W-:Y:S01]  /*20a0*/  FMUL.FTZ R215, R22, R7 ;  /* 0x0000000716d77220 */ /* 0x020fe20000410000 */
[----:B------:R-:W-:Y:S01]  /*20b0*/  FADD.FTZ R7, -R19, R197 ;  /* 0x000000c513077221 */ /* 0x000fe20000010100 */
[----:B---3--:R-:W-:-:S03]  /*20c0*/  HADD2.F32 R8, -RZ, R184.H0_H0 ;  /* 0x200000b8ff087230 */ /* 0x008fc60000004100 */
[----:B------:R-:W-:Y:S02]  /*20d0*/  FMUL.FTZ R211, R22, R7 ;  /* 0x0000000716d37220 */ /* 0x000fe40000410000 */
[----:B------:R-:W-:Y:S01]  /*20e0*/  FADD.FTZ R132, R132, R8 ;  /* 0x0000000884847221 */ /* 0x000fe20000010000 */
[-C--:B------:R-:W-:Y:S01]  /*20f0*/  FFMA.FTZ R202, R215, R8.reuse, R202 ;  /* 0x00000008d7ca7223 */ /* 0x080fe200000100ca */
[----:B------:R-:W-:Y:S01]  /*2100*/  FMUL.FTZ R196, R9, R8 ;  /* 0x0000000809c47220 */ /* 0x000fe20000410000 */
[----:B------:R-:W-:Y:S02]  /*2110*/  HADD2.F32 R8, -RZ, R184.H1_H1 ;  /* 0x300000b8ff087230 */ /* 0x000fe40000004100 */
[----:B------:R-:W-:-:S03]  /*2120*/  HADD2.F32 R7, -RZ, R164.H1_H1 ;  /* 0x300000a4ff077230 */ /* 0x000fc60000004100 */
[----:B----4-:R-:W-:Y:S01]  /*2130*/  FFMA.FTZ R219, R211, R8, R219 ;  /* 0x00000008d3db7223 */ /* 0x010fe200000100db */
        /* <DEDUP_REMOVED lines=72> */
.L_x_15035:
[----:B------:R-:W-:Y:S05]  /*25c0*/  BSYNC.RECONVERGENT B1 ;  /* 0x0000000000017941 */ /* 0x000fea0003800200 */
.L_x_15034:
        /* <DEDUP_REMOVED lines=8> */
[----:B------:R-:W4:Y:S01]  /*2650*/  LDL.LU R246, [R1+0x88] ;  /* 0x0000880001f67983 */ /* 0x000f220000300800 */
[----:B---3--:R-:W-:-:S04]  /*2660*/  IMAD.WIDE.U32 R4, R221, 0x20, R4 ;  /* 0x00000020dd047825 */ /* 0x008fc800078e0004 */
[----:B0-----:R-:W-:Y:S01]  /*2670*/  IMAD.WIDE.U32 R184, R221, 0x10, R184 ;  /* 0x00000010ddb87825 */ /* 0x001fe200078e00b8 */
[----:B-1----:R-:W3:Y:S04]  /*2680*/  LDG.E.128 R196, desc[UR6][R4.64] ;  /* 0x0000000604c47981 */ /* 0x002ee8000c1e1d00 */
[----:B--2---:R0:W2:Y:S04]  /*2690*/  LDG.E.128 R188, desc[UR6][R4.64+0x10] ;  /* 0x0000100604bc7981 */ /* 0x0040a8000c1e1d00 */
[----:B------:R-:W4:Y:S01]  /*26a0*/  LDG.E.128 R184, desc[UR6][R184.64] ;  /* 0x00000006b8b87981 */ /* 0x000f22000c1e1d00 */
[----:B------:R-:W-:-:S03]  /*26b0*/  ISETP.NE.AND.EX P0, PT, RZ, UR11, PT, P0 ;  /* 0x0000000bff007c0c */ /* 0x000fc6000bf05300 */
[----:B------:R-:W2:Y:S04]  /*26c0*/  LDL.LU R242, [R1+0x6c] ;  /* 0x00006c0001f27983 */ /* 0x000ea80000300800 */
[----:B------:R-:W2:Y:S04]  /*26d0*/  LDL.LU R237, [R1+0x70] ;  /* 0x0000700001ed7983 */ /* 0x000ea80000300800 */
[----:B------:R-:W2:Y:S02]  /*26e0*/  LDL.LU R223, [R1+0x74] ;  /* 0x0000740001df7983 */ /* 0x000ea40000300800 */
[----:B0-----:R-:W0:Y:S02]  /*26f0*/  @P0 LDC.64 R4, c[0x0][0x438] ;  /* 0x00010e00ff040b82 */ /* 0x001e240000000a00 */
[----:B0-----:R-:W-:-:S05]  /*2700*/  @P0 IMAD.WIDE.U32 R4, R221, 0x20, R4 ;  /* 0x00000020dd040825 */ /* 0x001fca00078e0004 */
[----:B------:R-:W5:Y:S04]  /*2710*/  @P0 LDG.E.128 R44, desc[UR6][R4.64] ;  /* 0x00000006042c0981 */ /* 0x000f68000c1e1d00 */
[----:B------:R0:W5:Y:S02]  /*2720*/  @P0 LDG.E.128 R40, desc[UR6][R4.64+0x10] ;  /* 0x0000100604280981 */ /* 0x000164000c1e1d00 */
[----:B0-----:R-:W-:Y:S02]  /*2730*/  HADD2.F32 R5, -RZ, R156.H0_H0 ;  /* 0x2000009cff057230 */ /* 0x001fe40000004100 */
[----:B---3--:R-:W-:-:S04]  /*2740*/  FADD.FTZ R3, -R19, R196 ;  /* 0x000000c413037221 */ /* 0x008fc80000010100 */
[----:B-----5:R-:W-:Y:S01]  /*2750*/  FMUL.FTZ R214, R22, R3 ;  /* 0x0000000316d67220 */ /* 0x020fe20000410000 */
[----:B------:R-:W-:Y:S01]  /*2760*/  FADD.FTZ R3, -R19, R197 ;  /* 0x000000c513037221 */ /* 0x000fe20000010100 */
[----:B----4-:R-:W-:-:S03]  /*2770*/  HADD2.F32 R4, -RZ, R184.H0_H0 ;  /* 0x200000b8ff047230 */ /* 0x010fc60000004100 */
[----:B------:R-:W-:Y:S02]  /*2780*/  FMUL.FTZ R210, R22, R3 ;  /* 0x0000000316d27220 */ /* 0x000fe40000410000 */
[----:B------:R-:W-:Y:S01]  /*2790*/  FADD.FTZ R124, R124, R4 ;  /* 0x000000047c7c7221 */ /* 0x000fe20000010000 */
[-C--:B------:R-:W-:Y:S01]  /*27a0*/  FFMA.FTZ R201, R214, R4.reuse, R201 ;  /* 0x00000004d6c97223 */ /* 0x080fe200000100c9 */
[----:B------:R-:W-:Y:S01]  /*27b0*/  FMUL.FTZ R196, R5, R4 ;  /* 0x0000000405c47220 */ /* 0x000fe20000410000 */
[----:B------:R-:W-:Y:S02]  /*27c0*/  HADD2.F32 R4, -RZ, R184.H1_H1 ;  /* 0x300000b8ff047230 */ /* 0x000fe40000004100 */
[----:B------:R-:W-:-:S03]  /*27d0*/  HADD2.F32 R3, -RZ, R156.H1_H1 ;  /* 0x3000009cff037230 */ /* 0x000fc60000004100 */
[----:B------:R-:W-:Y:S01]  /*27e0*/  FFMA.FTZ R218, R210, R4, R218 ;  /* 0x00000004d2da7223 */ /* 0x000fe200000100da */
        /* <DEDUP_REMOVED lines=11> */
[----:B--2---:R-:W-:Y:S02]  /*28a0*/  FADD.FTZ R6, -R19, R188 ;  /* 0x000000bc13067221 */ /* 0x004fe40000010100 */
        /* <DEDUP_REMOVED lines=60> */
.L_x_15037:
[----:B------:R-:W-:Y:S05]  /*2c70*/  BSYNC.RECONVERGENT B1 ;  /* 0x0000000000017941 */ /* 0x000fea0003800200 */
.L_x_15036:
[----:B------:R-:W4:Y:S01]  /*2c80*/  LDL R184, [R1+0x20] ;  /* 0x0000200001b87983 */ /* 0x000f220000100800 */
[----:B------:R-:W-:Y:S01]  /*2c90*/  BSSY.RECONVERGENT B1, `(.L_x_15038) ;  /* 0x0000068000017945 */ /* 0x000fe20003800200 */
[----:B----4-:R-:W-:-:S13]  /*2ca0*/  ISETP.GE.U32.AND P0, PT, R184, 0xa0, PT ;  /* 0x000000a0b800780c */ /* 0x010fda0003f06070 */
[----:B------:R-:W-:Y:S05]  /*2cb0*/  @!P0 BRA `(.L_x_15039) ;  /* 0x0000000400948947 */ /* 0x000fea0003800000 */
[----:B------:R-:W-:Y:S01]  /*2cc0*/  ISETP.NE.U32.AND P6, PT, RZ, UR10, PT ;  /* 0x0000000aff007c0c */ /* 0x000fe2000bfc5070 */
[----:B------:R-:W4:Y:S01]  /*2cd0*/  LDC.64 R186, c[0x0][0x428] ;  /* 0x00010a00ffba7b82 */ /* 0x000f220000000a00 */
[----:B------:R-:W2:Y:S02]  /*2ce0*/  LDL.LU R228, [R1+0x5c] ;  /* 0x00005c0001e47983 */ /* 0x000ea40000300800 */
[----:B------:R-:W-:Y:S02]  /*2cf0*/  ISETP.NE.AND.EX P6, PT, RZ, UR11, PT, P6 ;  /* 0x0000000bff007c0c */ /* 0x000fe4000bfc5360 */
[----:B------:R-:W2:Y:S04]  /*2d00*/  LDL.LU R227, [R1+0x60] ;  /* 0x0000600001e37983 */ /* 0x000ea80000300800 */
[----:B------:R-:W2:Y:S04]  /*2d10*/  LDL.LU R226, [R1+0x64] ;  /* 0x0000640001e27983 */ /* 0x000ea80000300800 */
[----:B------:R-:W2:Y:S03]  /*2d20*/  LDL.LU R225, [R1+0x68] ;  /* 0x0000680001e17983 */ /* 0x000ea60000300800 */
[----:B------:R-:W0:Y:S01]  /*2d30*/  @P6 LDC.64 R184, c[0x0][0x438] ;  /* 0x00010e00ffb86b82 */ /* 0x000e220000000a00 */
[----:B------:R-:W2:Y:S04]  /*2d40*/  LDL.LU R222, [R1+0x4c] ;  /* 0x00004c0001de7983 */ /* 0x000ea80000300800 */
[----:B------:R-:W2:Y:S01]  /*2d50*/  LDL.LU R199, [R1+0x50] ;  /* 0x0000500001c77983 */ /* 0x000ea20000300800 */
[----:B----4-:R-:W-:-:S03]  /*2d60*/  IMAD.WIDE.U32 R186, R221, 0x10, R186 ;  /* 0x00000010ddba7825 */ /* 0x010fc600078e00ba */
[----:B------:R-:W4:Y:S01]  /*2d70*/  LDL.LU R198, [R1+0x54] ;  /* 0x0000540001c67983 */ /* 0x000f220000300800 */
[----:B0-----:R-:W-:-:S05]  /*2d80*/  @P6 IMAD.WIDE.U32 R184, R221, 0x20, R184 ;  /* 0x00000020ddb86825 */ /* 0x001fca00078e00b8 */
[----:B------:R-:W5:Y:S04]  /*2d90*/  @P6 LDG.E.128 R36, desc[UR6][R184.64] ;  /* 0x00000006b8246981 */ /* 0x000f68000c1e1d00 */
[----:B------:R0:W5:Y:S02]  /*2da0*/  @P6 LDG.E.128 R32, desc[UR6][R184.64+0x10] ;  /* 0x00001006b8206981 */ /* 0x000164000c1e1d00 */
[----:B0-----:R-:W0:Y:S02]  /*2db0*/  LDC.64 R184, c[0x0][0x3a8] ;  /* 0x0000ea00ffb87b82 */ /* 0x001e240000000a00 */
[----:B0-----:R-:W-:-:S05]  /*2dc0*/  IMAD.WIDE.U32 R184, R221, 0x20, R184 ;  /* 0x00000020ddb87825 */ /* 0x001fca00078e00b8 */
[----:B-123--:R-:W2:Y:S04]  /*2dd0*/  LDG.E.128 R188, desc[UR6][R184.64] ;  /* 0x00000006b8bc7981 */ /* 0x00eea8000c1e1d00 */
[----:B------:R-:W3:Y:S04]  /*2de0*/  LDG.E.128 R192, desc[UR6][R184.64+0x10] ;  /* 0x00001006b8c07981 */ /* 0x000ee8000c1e1d00 */
[----:B------:R-:W4:Y:S01]  /*2df0*/  LDG.E.128 R184, desc[UR6][R186.64] ;  /* 0x00000006bab87981 */ /* 0x000f22000c1e1d00 */
[C---:B--2---:R-:W-:Y:S01]  /*2e00*/  FADD.FTZ R197, -R19.reuse, R188 ;  /* 0x000000bc13c57221 */ /* 0x044fe20000010100 */
[C---:B------:R-:W-:Y:S01]  /*2e10*/  FADD.FTZ R196, -R19.reuse, R189 ;  /* 0x000000bd13c47221 */ /* 0x040fe20000010100 */
[C---:B------:R-:W-:Y:S01]  /*2e20*/  FADD.FTZ R190, -R19.reuse, R190 ;  /* 0x000000be13be7221 */ /* 0x040fe20000010100 */
[C---:B------:R-:W-:Y:S01]  /*2e30*/  FADD.FTZ R191, -R19.reuse, R191 ;  /* 0x000000bf13bf7221 */ /* 0x040fe20000010100 */
[C---:B---3--:R-:W-:Y:S01]  /*2e40*/  FADD.FTZ R189, -R19.reuse, R192 ;  /* 0x000000c013bd7221 */ /* 0x048fe20000010100 */
[C---:B------:R-:W-:Y:S01]  /*2e50*/  FADD.FTZ R188, -R19.reuse, R193 ;  /* 0x000000c113bc7221 */ /* 0x040fe20000010100 */
[C---:B------:R-:W-:Y:S01]  /*2e60*/  FADD.FTZ R2, -R19.reuse, R194 ;  /* 0x000000c213027221 */ /* 0x040fe20000010100 */
[----:B------:R-:W-:Y:S01]  /*2e70*/  FADD.FTZ R0, -R19, R195 ;  /* 0x000000c313007221 */ /* 0x000fe20000010100 */
[----:B------:R-:W-:-:S02]  /*2e80*/  HADD2.F32 R192, -RZ, R148.H0_H0 ;  /* 0x20000094ffc07230 */ /* 0x000fc40000004100 */
[C---:B-----5:R-:W-:Y:S01]  /*2e90*/  FMUL.FTZ R200, R22.reuse, R197 ;  /* 0x000000c516c87220 */ /* 0x060fe20000410000 */
[C---:B------:R-:W-:Y:S01]  /*2ea0*/  FMUL.FTZ R236, R22.reuse, R196 ;  /* 0x000000c416ec7220 */ /* 0x040fe20000410000 */
[C---:B------:R-:W-:Y:S01]  /*2eb0*/  FMUL.FTZ R195, R22.reuse, R190 ;  /* 0x000000be16c37220 */ /* 0x040fe20000410000 */
[----:B------:R-:W-:Y:S01]  /*2ec0*/  FMUL.FTZ R194, R22, R191 ;  /* 0x000000bf16c27220 */ /* 0x000fe20000410000 */
[----:B----4-:R-:W-:-:S05]  /*2ed0*/  HADD2.F32 R19, -RZ, R184.H0_H0 ;  /* 0x200000b8ff137230 */ /* 0x010fca0000004100 */
[----:B------:R-:W-:Y:S01]  /*2ee0*/  FADD.FTZ R116, R116, R19 ;  /* 0x0000001374747221 */ /* 0x000fe20000010000 */
[-C--:B------:R-:W-:Y:S01]  /*2ef0*/  FFMA.FTZ R228, R200, R19.reuse, R228 ;  /* 0x00000013c8e47223 */ /* 0x080fe200000100e4 */
[----:B------:R-:W-:Y:S01]  /*2f00*/  FMUL.FTZ R241, R192, R19 ;  /* 0x00000013c0f17220 */ /* 0x000fe20000410000 */
[----:B------:R-:W-:Y:S02]  /*2f10*/  HADD2.F32 R19, -RZ, R184.H1_H1 ;  /* 0x300000b8ff137230 */ /* 0x000fe40000004100 */
[----:B------:R-:W-:Y:S01]  /*2f20*/  HADD2.F32 R184, -RZ, R148.H1_H1 ;  /* 0x30000094ffb87230 */ /* 0x000fe20000004100 */
[----:B------:R0:W-:Y:S02]  /*2f30*/  STL [R1+0x5c], R228 ;  /* 0x00005ce401007387 */ /* 0x0001e40000100800 */
[----:B------:R-:W-:Y:S01]  /*2f40*/  FADD.FTZ R117, R117, R19 ;  /* 0x0000001375757221 */ /* 0x000fe20000010000 */
[-C--:B------:R-:W-:Y:S01]  /*2f50*/  FFMA.FTZ R227, R236, R19.reuse, R227 ;  /* 0x00000013ece37223 */ /* 0x080fe200000100e3 */
[----:B------:R-:W-:Y:S01]  /*2f60*/  FMUL.FTZ R235, R184, R19 ;  /* 0x00000013b8eb7220 */ /* 0x000fe20000410000 */
[----:B------:R-:W-:-:S02]  /*2f70*/  HADD2.F32 R19, -RZ, R185.H0_H0 ;  /* 0x200000b9ff137230 */ /* 0x000fc40000004100 */
[----:B------:R-:W-:Y:S01]  /*2f80*/  HADD2.F32 R184, -RZ, R149.H0_H0 ;  /* 0x20000095ffb87230 */ /* 0x000fe20000004100 */
[----:B------:R1:W-:Y:S02]  /*2f90*/  STL [R1+0x60], R227 ;  /* 0x000060e301007387 */ /* 0x0003e40000100800 */
[-C--:B------:R-:W-:Y:S01]  /*2fa0*/  FFMA.FTZ R226, R195, R19.reuse, R226 ;  /* 0x00000013c3e27223 */ /* 0x080fe200000100e2 */
[----:B------:R-:W-:Y:S01]  /*2fb0*/  FADD.FTZ R118, R118, R19 ;  /* 0x0000001376767221 */ /* 0x000fe20000010000 */
[----:B------:R-:W-:Y:S01]  /*2fc0*/  FMUL.FTZ R234, R184, R19 ;  /* 0x00000013b8ea7220 */ /* 0x000fe20000410000 */
[----:B------:R-:W-:Y:S02]  /*2fd0*/  HADD2.F32 R19, -RZ, R185.H1_H1 ;  /* 0x300000b9ff137230 */ /* 0x000fe40000004100 */
[----:B------:R2:W-:Y:S01]  /*2fe0*/  STL [R1+0x64], R226 ;  /* 0x000064e201007387 */ /* 0x0005e20000100800 */
[----:B------:R-:W-:Y:S02]  /*2ff0*/  HADD2.F32 R184, -RZ, R149.H1_H1 ;  /* 0x30000095ffb87230 */ /* 0x000fe40000004100 */
[----:B------:R-:W-:Y:S01]  /*3000*/  FADD.FTZ R119, R119, R19 ;  /* 0x0000001377777221 */ /* 0x000fe20000010000 */
[----:B------:R-:W3:Y:S01]  /*3010*/  LDL.LU R190, [R1+0x58] ;  /* 0x0000580001be7983 */ /* 0x000ee20000300800 */
[-C--:B------:R-:W-:Y:S01]  /*3020*/  FFMA.FTZ R225, R194, R19.reuse, R225 ;  /* 0x00000013c2e17223 */ /* 0x080fe200000100e1 */
[----:B0-----:R-:W-:Y:S01]  /*3030*/  FMUL.FTZ R228, R184, R19 ;  /* 0x00000013b8e47220 */ /* 0x001fe20000410000 */
[----:B------:R-:W-:-:S02]  /*3040*/  HADD2.F32 R19, -RZ, R186.H0_H0 ;  /* 0x200000baff137230 */ /* 0x000fc40000004100 */
[----:B------:R-:W-:Y:S01]  /*3050*/  FMUL.FTZ R193, R22, R189 ;  /* 0x000000bd16c17220 */ /* 0x000fe20000410000 */
[----:B------:R-:W-:Y:S02]  /*3060*/  HADD2.F32 R184, -RZ, R150.H0_H0 ;  /* 0x20000096ffb87230 */ /* 0x000fe40000004100 */
[----:B------:R-:W-:Y:S01]  /*3070*/  FADD.FTZ R112, R112, R19 ;  /* 0x0000001370707221 */ /* 0x000fe20000010000 */
[-C--:B------:R-:W-:Y:S02]  /*3080*/  FFMA.FTZ R222, R193, R19.reuse, R222 ;  /* 0x00000013c1de7223 */ /* 0x080fe400000100de */
[----:B-1----:R-:W-:Y:S01]  /*3090*/  FMUL.FTZ R227, R184, R19 ;  /* 0x00000013b8e37220 */ /* 0x002fe20000410000 */
[----:B------:R-:W-:Y:S02]  /*30a0*/  HADD2.F32 R19, -RZ, R186.H1_H1 ;  /* 0x300000baff137230 */ /* 0x000fe40000004100 */
[----:B------:R-:W-:Y:S02]  /*30b0*/  HADD2.F32 R184, -RZ, R150.H1_H1 ;  /* 0x30000096ffb87230 */ /* 0x000fe40000004100 */
[----:B------:R-:W-:Y:S01]  /*30c0*/  FMUL.FTZ R192, R22, R188 ;  /* 0x000000bc16c07220 */ /* 0x000fe20000410000 */
[----:B------:R-:W-:-:S02]  /*30d0*/  HADD2.F32 R185, -RZ, R151.H0_H0 ;  /* 0x20000097ffb97230 */ /* 0x000fc40000004100 */
[----:B------:R-:W-:Y:S01]  /*30e0*/  FADD.FTZ R113, R113, R19 ;  /* 0x0000001371717221 */ /* 0x000fe20000010000 */
[-C--:B--2---:R-:W-:Y:S01]  /*30f0*/  FMUL.FTZ R226, R184, R19.reuse ;  /* 0x00000013b8e27220 */ /* 0x084fe20000410000 */
[----:B------:R-:W-:Y:S01]  /*3100*/  FADD.FTZ R184, R216, R241 ;  /* 0x000000f1d8b87221 */ /* 0x000fe20000010000 */
[----:B------:R-:W-:Y:S01]  /*3110*/  FFMA.FTZ R199, R192, R19, R199 ;  /* 0x00000013c0c77223 */ /* 0x000fe200000100c7 */
[--C-:B------:R-:W-:Y:S02]  /*3120*/  HADD2.F32 R19, -RZ, R187.reuse.H0_H0 ;  /* 0x200000bbff137230 */ /* 0x100fe40000004100 */
[----:B------:R-:W-:Y:S01]  /*3130*/  FMUL.FTZ R2, R22, R2 ;  /* 0x0000000216027220 */ /* 0x000fe20000410000 */
[----:B------:R-:W-:Y:S01]  /*3140*/  FFMA.FTZ R186, R200, R241, R20 ;  /* 0x000000f1c8ba7223 */ /* 0x000fe20000010014 */
[----:B------:R-:W-:Y:S01]  /*3150*/  FADD.FTZ R20, R184, R235 ;  /* 0x000000ebb8147221 */ /* 0x000fe20000010000 */
[----:B------:R0:W-:Y:S01]  /*3160*/  STL [R1+0x68], R225 ;  /* 0x000068e101007387 */ /* 0x0001e20000100800 */
[----:B------:R-:W-:Y:S01]  /*3170*/  FADD.FTZ R114, R114, R19 ;  /* 0x0000001372727221 */ /* 0x000fe20000010000 */
[-C--:B------:R-:W-:Y:S01]  /*3180*/  FFMA.FTZ R198, R2, R19.reuse, R198 ;  /* 0x0000001302c67223 */ /* 0x080fe200000100c6 */
[----:B------:R-:W-:Y:S01]  /*3190*/  FMUL.FTZ R0, R22, R0 ;  /* 0x0000000016007220 */ /* 0x000fe20000410000 */
[----:B0-----:R-:W-:Y:S01]  /*31a0*/  FMUL.FTZ R225, R185, R19 ;  /* 0x00000013b9e17220 */ /* 0x001fe20000410000 */
[----:B------:R-:W-:Y:S01]  /*31b0*/  FADD.FTZ R19, R20, R234 ;  /* 0x000000ea14137221 */ /* 0x000fe20000010000 */
[----:B------:R-:W-:-:S02]  /*31c0*/  HADD2.F32 R20, -RZ, R187.H1_H1 ;  /* 0x300000bbff147230 */ /* 0x000fc40000004100 */
[----:B------:R-:W-:Y:S01]  /*31d0*/  FFMA.FTZ R184, R236, R235, R186 ;  /* 0x000000ebecb87223 */ /* 0x000fe200000100ba */
[----:B------:R0:W-:Y:S04]  /*31e0*/  STL [R1+0x4c], R222 ;  /* 0x00004cde01007387 */ /* 0x0001e80000100800 */
        /* <DEDUP_REMOVED lines=9> */
[----:B------:R-:W-:Y:S01]  /*3280*/  FFMA.FTZ R185, R192, R226, R185 ;  /* 0x000000e2c0b97223 */ /* 0x000fe200000100b9 */
[----:B------:R-:W-:Y:S01]  /*3290*/  FADD.FTZ R115, R115, R20 ;  /* 0x0000001473737221 */ /* 0x000fe20000010000 */
[----:B0-----:R-:W-:Y:S01]  /*32a0*/  FMUL.FTZ R222, R184, R20 ;  /* 0x00000014b8de7220 */ /* 0x001fe20000410000 */
[----:B------:R-:W-:-:S04]  /*32b0*/  FADD.FTZ R19, R19, R225 ;  /* 0x000000e113137221 */ /* 0x000fc80000010000 */
[----:B------:R-:W-:Y:S01]  /*32c0*/  FADD.FTZ R216, R19, R222 ;  /* 0x000000de13d87221 */ /* 0x000fe20000010000 */
[----:B---3--:R-:W-:-:S05]  /*32d0*/  FFMA.FTZ R190, R0, R20, R190 ;  /* 0x0000001400be7223 */ /* 0x008fca00000100be */
[----:B------:R4:W-:Y:S01]  /*32e0*/  STL [R1+0x58], R190 ;  /* 0x000058be01007387 */ /* 0x0009e20000100800 */
[----:B------:R-:W-:-:S04]  /*32f0*/  FFMA.FTZ R20, R2, R225, R185 ;  /* 0x000000e102147223 */ /* 0x000fc800000100b9 */
[----:B------:R-:W-:-:S07]  /*3300*/  FFMA.FTZ R20, R0, R222, R20 ;  /* 0x000000de00147223 */ /* 0x000fce0000010014 */
.L_x_15039:
[----:B------:R-:W-:Y:S05]  /*3310*/  BSYNC.RECONVERGENT B1 ;  /* 0x0000000000017941 */ /* 0x000fea0003800200 */
.L_x_15038:
[----:B------:R-:W-:Y:S01]  /*3320*/  ISETP.NE.U32.AND P6, PT, RZ, UR10, PT ;  /* 0x0000000aff007c0c */ /* 0x000fe2000bfc5070 */
[----:B------:R-:W-:-:S03]  /*3330*/  UMOV UR4, 0xffffffff ;  /* 0xffffffff00047882 */ /* 0x000fc60000000000 */
[----:B------:R-:W-:-:S04]  /*3340*/  ISETP.NE.AND.EX P6, PT, RZ, UR11, PT, P6 ;  /* 0x0000000bff007c0c */ /* 0x000fc8000bfc5360 */
[----:B----4-:R-:W-:Y:S01]  /*3350*/  P2R R190, PR, RZ, 0x40 ;  /* 0x00000040ffbe7803 */ /* 0x010fe20000000000 */
[----:B------:R-:W-:Y:S08]  /*3360*/  BRA.DIV UR4, `(.L_x_15040) ;  /* 0x0000008a04307947 */ /* 0x000ff0000b800000 */
[----:B------:R-:W0:Y:S02]  /*3370*/  SHFL.BFLY PT, R19, R216, 0x1, 0x1f ;  /* 0x0c201f00d8137f89 */ /* 0x000e2400000e0000 */
[----:B0123--:R-:W-:Y:S02]  /*3380*/  FADD.FTZ R188, R19, R216 ;  /* 0x000000d813bc7221 */ /* 0x00ffe40000010000 */
        /* <DEDUP_REMOVED lines=16> */
.L_x_15110:
        /* <DEDUP_REMOVED lines=15> */
[----:B------:R1:W5:Y:S01]  /*3580*/  LDL R196, [R1] ;  /* 0x0000000001c47983 */ /* 0x0003620000100800 */
[----:B0-----:R-:W-:-:S06]  /*3590*/  IMAD.WIDE.U32 R184, R18, 0x10, R184 ;  /* 0x0000001012b87825 */ /* 0x001fcc00078e00b8 */
[----:B------:R-:W5:Y:S01]  /*35a0*/  LDG.E.128 R184, desc[UR6][R184.64] ;  /* 0x00000006b8b87981 */ /* 0x000f62000c1e1d00 */
[----:B------:R-:W-:-:S04]  /*35b0*/  ISETP.NE.U32.AND P4, PT, RZ, UR12, PT ;  /* 0x0000000cff007c0c */ /* 0x000fc8000bf85070 */
[----:B------:R-:W-:-:S13]  /*35c0*/  ISETP.NE.AND.EX P4, PT, RZ, UR13, PT, P4 ;  /* 0x0000000dff007c0c */ /* 0x000fda000bf85340 */
[----:B-1----:R-:W-:Y:S05]  /*35d0*/  @P4 BRA `(.L_x_15045) ;  /* 0x0000000400144947 */ /* 0x002fea0003800000 */
        /* <DEDUP_REMOVED lines=69> */
.L_x_15045:
[----:B------:R-:W-:Y:S01]  /*3a30*/  FFMA.FTZ R24, R16, R19, R20 ;  /* 0x0000001310187223 */ /* 0x000fe20000010014 */
[----:B-----5:R-:W-:Y:S02]  /*3a40*/  HADD2.F32 R27, -RZ, R187.H0_H0 ;  /* 0x200000bbff1b7230 */ /* 0x020fe40000004100 */
[----:B------:R-:W-:Y:S02]  /*3a50*/  HADD2.F32 R25, -RZ, R179.H0_H0 ;  /* 0x200000b3ff197230 */ /* 0x000fe40000004100 */
[----:B------:R-:W-:-:S04]  /*3a60*/  FADD.FTZ R24, R231, -R24 ;  /* 0x80000018e7187221 */ /* 0x000fc80000010000 */
[----:B------:R-:W-:Y:S01]  /*3a70*/  FMUL.FTZ R30, R22, R24 ;  /* 0x00000018161e7220 */ /* 0x000fe20000410000 */
[----:B------:R-:W-:-:S03]  /*3a80*/  FFMA.FTZ R24, R15, R19, R20 ;  /* 0x000000130f187223 */ /* 0x000fc60000010014 */
[----:B------:R-:W-:Y:S01]  /*3a90*/  FMUL.FTZ R26, R30, R21 ;  /* 0x000000151e1a7220 */ /* 0x000fe20000410000 */
[----:B------:R-:W-:-:S03]  /*3aa0*/  FADD.FTZ R24, R224, -R24 ;  /* 0x80000018e0187221 */ /* 0x000fc60000010000 */
[----:B------:R-:W-:Y:S01]  /*3ab0*/  FFMA.FTZ R189, R26, R27, R106 ;  /* 0x0000001b1abd7223 */ /* 0x000fe2000001006a */
[----:B------:R-:W-:Y:S01]  /*3ac0*/  FMUL.FTZ R31, R22, R24 ;  /* 0x00000018161f7220 */ /* 0x000fe20000410000 */
[----:B------:R-:W-:Y:S01]  /*3ad0*/  FMUL.FTZ R25, R26, R25 ;  /* 0x000000191a197220 */ /* 0x000fe20000410000 */
[----:B------:R-:W-:Y:S02]  /*3ae0*/  HADD2.F32 R27, -RZ, R187.H1_H1 ;  /* 0x300000bbff1b7230 */ /* 0x000fe40000004100 */
[----:B------:R-:W-:Y:S02]  /*3af0*/  HADD2.F32 R24, -RZ, R179.H1_H1 ;  /* 0x300000b3ff187230 */ /* 0x000fe40000004100 */
[----:B------:R-:W-:-:S04]  /*3b00*/  FMUL.FTZ R26, R31, R21 ;  /* 0x000000151f1a7220 */ /* 0x000fc80000410000 */
[C---:B------:R-:W-:Y:S01]  /*3b10*/  FFMA.FTZ R188, R26.reuse, R27, R107 ;  /* 0x0000001b1abc7223 */ /* 0x040fe2000001006b */
[----:B------:R-:W-:Y:S01]  /*3b20*/  FMUL.FTZ R26, R26, R24 ;  /* 0x000000181a1a7220 */ /* 0x000fe20000410000 */
[----:B------:R-:W-:Y:S01]  /*3b30*/  FFMA.FTZ R24, R23, R19, R20 ;  /* 0x0000001317187223 */ /* 0x000fe20000010014 */
[----:B------:R-:W-:-:S03]  /*3b40*/  HADD2.F32 R27, -RZ, R186.H0_H0 ;  /* 0x200000baff1b7230 */ /* 0x000fc60000004100 */
[----:B------:R-:W-:Y:S01]  /*3b50*/  FADD.FTZ R24, R245, -R24 ;  /* 0x80000018f5187221 */ /* 0x000fe20000010000 */
[----:B------:R-:W-:Y:S01]  /*3b60*/  F2FP.F16.F32.PACK_AB R107, R26, R25 ;  /* 0x000000191a6b723e */ /* 0x000fe200000000ff */
[----:B------:R-:W-:Y:S02]  /*3b70*/  FFMA.FTZ R25, R17, R19, R20 ;  /* 0x0000001311197223 */ /* 0x000fe40000010014 */
[----:B------:R-:W-:Y:S01]  /*3b80*/  FMUL.FTZ R28, R22, R24 ;  /* 0x00000018161c7220 */ /* 0x000fe20000410000 */
[----:B------:R-:W-:Y:S02]  /*3b90*/  HADD2.F32 R24, -RZ, R178.H0_H0 ;  /* 0x200000b2ff187230 */ /* 0x000fe40000004100 */
[----:B------:R-:W-:Y:S01]  /*3ba0*/  FADD.FTZ R25, R232, -R25 ;  /* 0x80000019e8197221 */ /* 0x000fe20000010000 */
[----:B------:R-:W-:-:S03]  /*3bb0*/  FMUL.FTZ R26, R28, R21 ;  /* 0x000000151c1a7220 */ /* 0x000fc60000410000 */
[----:B------:R-:W-:Y:S01]  /*3bc0*/  FMUL.FTZ R29, R22, R25 ;  /* 0x00000019161d7220 */ /* 0x000fe20000410000 */
[----:B------:R-:W-:Y:S02]  /*3bd0*/  HADD2.F32 R25, -RZ, R178.H1_H1 ;  /* 0x300000b2ff197230 */ /* 0x000fe40000004100 */
[C---:B------:R-:W-:Y:S01]  /*3be0*/  FFMA.FTZ R187, R26.reuse, R27, R104 ;  /* 0x0000001b1abb7223 */ /* 0x040fe20000010068 */
[----:B------:R-:W-:Y:S01]  /*3bf0*/  FMUL.FTZ R24, R26, R24 ;  /* 0x000000181a187220 */ /* 0x000fe20000410000 */
[----:B------:R-:W-:Y:S02]  /*3c00*/  HADD2.F32 R27, -RZ, R186.H1_H1 ;  /* 0x300000baff1b7230 */ /* 0x000fe40000004100 */
[----:B------:R-:W-:Y:S01]  /*3c10*/  FMUL.FTZ R26, R29, R21 ;  /* 0x000000151d1a7220 */ /* 0x000fe20000410000 */
[----:B------:R-:W-:-:S03]  /*3c20*/  HADD2.F32 R104, -RZ, R185.H1_H1 ;  /* 0x300000b9ff687230 */ /* 0x000fc60000004100 */
[C---:B------:R-:W-:Y:S01]  /*3c30*/  FFMA.FTZ R186, R26.reuse, R27, R105 ;  /* 0x0000001b1aba7223 */ /* 0x040fe20000010069 */
        /* <DEDUP_REMOVED lines=33> */
[----:B------:R-:W-:-:S05]  /*3e50*/  FMUL.FTZ R109, R108, R109 ;  /* 0x0000006d6c6d7220 */ /* 0x000fca0000410000 */
[----:B------:R-:W-:-:S07]  /*3e60*/  F2FP.F16.F32.PACK_AB R104, R109, R104 ;  /* 0x000000686d68723e */ /* 0x000fce00000000ff */
.L_x_15046:
        /* <DEDUP_REMOVED lines=14> */
.L_x_15044:
[----:B------:R-:W-:Y:S05]  /*3f50*/  BSYNC.RECONVERGENT B2 ;  /* 0x0000000000027941 */ /* 0x000fea0003800200 */
.L_x_15043:
        /* <DEDUP_REMOVED lines=79> */
.L_x_15049:
        /* <DEDUP_REMOVED lines=68> */
.L_x_15050:
        /* <DEDUP_REMOVED lines=14> */
.L_x_15048:
[----:B------:R-:W-:Y:S05]  /*4970*/  BSYNC.RECONVERGENT B2 ;  /* 0x0000000000027941 */ /* 0x000fea0003800200 */
.L_x_15047:
        /* <DEDUP_REMOVED lines=79> */
.L_x_15053:
        /* <DEDUP_REMOVED lines=68> */
.L_x_15054:
        /* <DEDUP_REMOVED lines=14> */
.L_x_15052:
[----:B------:R-:W-:Y:S05]  /*5390*/  BSYNC.RECONVERGENT B2 ;  /* 0x0000000000027941 */ /* 0x000fea0003800200 */
.L_x_15051:
        /* <DEDUP_REMOVED lines=79> */
.L_x_15057:
        /* <DEDUP_REMOVED lines=68> */
.L_x_15058:
        /* <DEDUP_REMOVED lines=14> */
.L_x_15056:
[----:B------:R-:W-:Y:S05]  /*5db0*/  BSYNC.RECONVERGENT B2 ;  /* 0x0000000000027941 */ /* 0x000fea0003800200 */
.L_x_15055:
        /* <DEDUP_REMOVED lines=9> */
[----:B-----5:R-:W-:Y:S02]  /*5e50*/  HADD2.F32 R25, -RZ, R187.H1_H1 ;  /* 0x300000bbff197230 */ /* 0x020fe40000004100 */
[----:B------:R-:W-:Y:S01]  /*5e60*/  FADD.FTZ R24, R222, -R24 ;  /* 0x80000018de187221 */ /* 0x000fe20000010000 */
[----:B------:R-:W-:Y:S01]  /*5e70*/  FADD.FTZ R26, R225, -R26 ;  /* 0x8000001ae11a7221 */ /* 0x000fe20000010000 */
[----:B------:R-:W-:Y:S02]  /*5e80*/  HADD2.F32 R27, -RZ, R147.H0_H0 ;  /* 0x20000093ff1b7230 */ /* 0x000fe40000004100 */
[C---:B------:R-:W-:Y:S01]  /*5e90*/  FMUL.FTZ R31, R22.reuse, R24 ;  /* 0x00000018161f7220 */ /* 0x040fe20000410000 */
[----:B------:R-:W-:Y:S01]  /*5ea0*/  FMUL.FTZ R30, R22, R26 ;  /* 0x0000001a161e7220 */ /* 0x000fe20000410000 */
[----:B------:R-:W-:-:S02]  /*5eb0*/  HADD2.F32 R26, -RZ, R187.H0_H0 ;  /* 0x200000bbff1a7230 */ /* 0x000fc40000004100 */
[----:B------:R-:W-:-:S04]  /*5ec0*/  FMUL.FTZ R24, R31, R21 ;  /* 0x000000151f187220 */ /* 0x000fc80000410000 */
[----:B------:R-:W-:Y:S01]  /*5ed0*/  FFMA.FTZ R190, R24, R25, R75 ;  /* 0x0000001918be7223 */ /* 0x000fe2000001004b */
[----:B------:R-:W-:-:S04]  /*5ee0*/  FMUL.FTZ R25, R30, R21 ;  /* 0x000000151e197220 */ /* 0x000fc80000410000 */
[C---:B------:R-:W-:Y:S01]  /*5ef0*/  FFMA.FTZ R188, R25.reuse, R26, R74 ;  /* 0x0000001a19bc7223 */ /* 0x040fe2000001004a */
[----:B------:R-:W-:Y:S02]  /*5f00*/  HADD2.F32 R26, -RZ, R147.H1_H1 ;  /* 0x30000093ff1a7230 */ /* 0x000fe40000004100 */
[----:B------:R-:W-:Y:S01]  /*5f10*/  FMUL.FTZ R27, R25, R27 ;  /* 0x0000001b191b7220 */ /* 0x000fe20000410000 */
[----:B------:R-:W-:Y:S02]  /*5f20*/  HADD2.F32 R25, -RZ, R186.H0_H0 ;  /* 0x200000baff197230 */ /* 0x000fe40000004100 */
[----:B------:R-:W-:Y:S01]  /*5f30*/  FMUL.FTZ R26, R24, R26 ;  /* 0x0000001a181a7220 */ /* 0x000fe20000410000 */
[----:B------:R-:W-:-:S04]  /*5f40*/  FFMA.FTZ R24, R193, R19, R20 ;  /* 0x00000013c1187223 */ /* 0x000fc80000010014 */
[----:B------:R-:W-:Y:S01]  /*5f50*/  FADD.FTZ R24, R227, -R24 ;  /* 0x80000018e3187221 */ /* 0x000fe20000010000 */
[----:B------:R-:W-:Y:S01]  /*5f60*/  F2FP.F16.F32.PACK_AB R75, R26, R27 ;  /* 0x0000001b1a4b723e */ /* 0x000fe200000000ff */
[----:B------:R-:W-:Y:S02]  /*5f70*/  FFMA.FTZ R26, R192, R19, R20 ;  /* 0x00000013c01a7223 */ /* 0x000fe40000010014 */
[----:B------:R-:W-:Y:S02]  /*5f80*/  FMUL.FTZ R28, R22, R24 ;  /* 0x00000018161c7220 */ /* 0x000fe40000410000 */
[----:B------:R-:W-:Y:S02]  /*5f90*/  FADD.FTZ R26, R226, -R26 ;  /* 0x8000001ae21a7221 */ /* 0x000fe40000010000 */
[----:B------:R-:W-:Y:S02]  /*5fa0*/  FMUL.FTZ R24, R28, R21 ;  /* 0x000000151c187220 */ /* 0x000fe40000410000 */
[----:B------:R-:W-:Y:S01]  /*5fb0*/  FMUL.FTZ R29, R22, R26 ;  /* 0x0000001a161d7220 */ /* 0x000fe20000410000 */
[----:B------:R-:W-:-:S02]  /*5fc0*/  HADD2.F32 R26, -RZ, R186.H1_H1 ;  /* 0x300000baff1a7230 */ /* 0x000fc40000004100 */
[----:B------:R-:W-:Y:S01]  /*5fd0*/  FFMA.FTZ R187, R24, R25, R72 ;  /* 0x0000001918bb7223 */ /* 0x000fe20000010048 */
[----:B------:R-:W-:Y:S02]  /*5fe0*/  HADD2.F32 R25, -RZ, R146.H0_H0 ;  /* 0x20000092ff197230 */ /* 0x000fe40000004100 */
[----:B------:R-:W-:-:S03]  /*5ff0*/  HADD2.F32 R72, -RZ, R185.H1_H1 ;  /* 0x300000b9ff487230 */ /* 0x000fc60000004100 */
[----:B------:R-:W-:Y:S01]  /*6000*/  FMUL.FTZ R24, R24, R25 ;  /* 0x0000001918187220 */ /* 0x000fe20000410000 */
        /* <DEDUP_REMOVED lines=27> */
[----:B------:R-:W-:-:S04]  /*61c0*/  FMUL.FTZ R24, R22, R24 ;  /* 0x0000001816187220 */ /* 0x000fc80000410000 */
[----:B------:R-:W-:-:S04]  /*61d0*/  FMUL.FTZ R25, R24, R21 ;  /* 0x0000001518197220 */ /* 0x000fc80000410000 */
[----:B------:R-:W-:Y:S01]  /*61e0*/  FFMA.FTZ R76, R25, R72, R76 ;  /* 0x00000048194c7223 */ /* 0x000fe2000001004c */
[----:B------:R-:W-:-:S05]  /*61f0*/  HADD2.F32 R72, -RZ, R144.H0_H0 ;  /* 0x20000090ff487230 */ /* 0x000fca0000004100 */
[----:B------:R-:W-:Y:S01]  /*6200*/  FMUL.FTZ R72, R25, R72 ;  /* 0x0000004819487220 */ /* 0x000fe20000410000 */
[----:B------:R-:W-:Y:S01]  /*6210*/  FMUL.FTZ R25, R22, R19 ;  /* 0x0000001316197220 */ /* 0x000fe20000410000 */
[----:B------:R-:W-:-:S03]  /*6220*/  HADD2.F32 R22, -RZ, R184.H1_H1 ;  /* 0x300000b8ff167230 */ /* 0x000fc60000004100 */
[----:B------:R-:W-:-:S04]  /*6230*/  FMUL.FTZ R19, R25, R21 ;  /* 0x0000001519137220 */ /* 0x000fc80000410000 */
[C---:B------:R-:W-:Y:S01]  /*6240*/  FFMA.FTZ R22, R19.reuse, R22, R77 ;  /* 0x0000001613167223 */ /* 0x040fe2000001004d */
[----:B------:R-:W-:-:S05]  /*6250*/  FMUL.FTZ R19, R19, R20 ;  /* 0x0000001413137220 */ /* 0x000fca0000410000 */
[----:B------:R-:W-:Y:S01]  /*6260*/  F2FP.F16.F32.PACK_AB R72, R19, R72 ;  /* 0x000000481348723e */ /* 0x000fe200000000ff */
[----:B------:R-:W-:Y:S06]  /*6270*/  BRA `(.L_x_15061) ;  /* 0x0000000400107947 */ /* 0x000fec0003800000 */
.L_x_15060:
        /* <DEDUP_REMOVED lines=68> */
.L_x_15061:
        /* <DEDUP_REMOVED lines=13> */
.L_x_15042:
[----:B------:R-:W-:Y:S04]  /*6790*/  BSSY.RECONVERGENT B2, `(.L_x_15062) ;  /* 0x00000a3000027945 */ /* 0x000fe80003800200 */
[----:B------:R-:W-:Y:S05]  /*67a0*/  @!P4 BRA `(.L_x_15063) ;  /* 0x000000080084c947 */ /* 0x000fea0003800000 */
[----:B------:R-:W0:Y:S01]  /*67b0*/  LDC.64 R184, c[0x0][0x390] ;  /* 0x0000e400ffb87b82 */ /* 0x000e220000000a00 */
[----:B------:R1:W5:Y:S04]  /*67c0*/  LDL R196, [R1] ;  /* 0x0000000001c47983 */ /* 0x0003680000100800 */
[----:B------:R1:W5:Y:S01]  /*67d0*/  LDL R191, [R1+0x10] ;  /* 0x0000100001bf7983 */ /* 0x0003620000100800 */
[----:B0-----:R-:W-:-:S06]  /*67e0*/  IMAD.WIDE.U32 R184, R18, 0x10, R184 ;  /* 0x0000001012b87825 */ /* 0x001fcc00078e00b8 */
[----:B------:R-:W5:Y:S01]  /*67f0*/  LDG.E.128 R184, desc[UR6][R184.64] ;  /* 0x00000006b8b87981 */ /* 0x000f62000c1e1d00 */
[----:B------:R-:W-:-:S04]  /*6800*/  UISETP.NE.U32.AND UP0, UPT, UR12, URZ, UPT ;  /* 0x000000ff0c00728c */ /* 0x000fc8000bf05070 */
[----:B------:R-:W-:-:S09]  /*6810*/  UISETP.NE.AND.EX UP0, UPT, UR13, URZ, UPT, UP0 ;  /* 0x000000ff0d00728c */ /* 0x000fd2000bf05300 */
[----:B-1----:R-:W-:Y:S05]  /*6820*/  BRA.U UP0, `(.L_x_15064) ;  /* 0x0000000500147547 */ /* 0x002fea000b800000 */
[----:B------:R-:W-:Y:S01]  /*6830*/  FFMA.FTZ R188, R16, R19, R20 ;  /* 0x0000001310bc7223 */ /* 0x000fe20000010014 */
[--C-:B-----5:R-:W-:Y:S02]  /*6840*/  HADD2.F32 R189, -RZ, R187.reuse.H0_H0 ;  /* 0x200000bbffbd7230 */ /* 0x120fe40000004100 */
[----:B------:R-:W-:Y:S02]  /*6850*/  HADD2.F32 R187, -RZ, R187.H1_H1 ;  /* 0x300000bbffbb7230 */ /* 0x000fe40000004100 */
[----:B------:R-:W-:-:S04]  /*6860*/  FADD.FTZ R188, R231, -R188 ;  /* 0x800000bce7bc7221 */ /* 0x000fc80000010000 */
[----:B------:R-:W-:-:S04]  /*6870*/  FFMA.FTZ R188, R22, R188, R66 ;  /* 0x000000bc16bc7223 */ /* 0x000fc80000010042 */
[----:B------:R-:W-:-:S04]  /*6880*/  FMUL.FTZ R190, R188, R21 ;  /* 0x00000015bcbe7220 */ /* 0x000fc80000410000 */
[----:B------:R-:W-:Y:S01]  /*6890*/  FFMA.FTZ R189, R190, R189, R106 ;  /* 0x000000bdbebd7223 */ /* 0x000fe2000001006a */
[----:B------:R-:W-:-:S05]  /*68a0*/  HADD2.F32 R106, -RZ, R179.H0_H0 ;  /* 0x200000b3ff6a7230 */ /* 0x000fca0000004100 */
[----:B------:R-:W-:Y:S01]  /*68b0*/  FMUL.FTZ R190, R106, R190 ;  /* 0x000000be6abe7220 */ /* 0x000fe20000410000 */
[----:B------:R-:W-:-:S04]  /*68c0*/  FFMA.FTZ R106, R15, R19, R20 ;  /* 0x000000130f6a7223 */ /* 0x000fc80000010014 */
[----:B------:R-:W-:-:S04]  /*68d0*/  FADD.FTZ R106, R224, -R106 ;  /* 0x8000006ae06a7221 */ /* 0x000fc80000010000 */
[----:B------:R-:W-:-:S04]  /*68e0*/  FFMA.FTZ R106, R22, R106, R67 ;  /* 0x0000006a166a7223 */ /* 0x000fc80000010043 */
        /* <DEDUP_REMOVED lines=8> */
[----:B------:R-:W-:-:S04]  /*6970*/  FFMA.FTZ R106, R22, R106, R64 ;  /* 0x0000006a166a7223 */ /* 0x000fc80000010040 */
[----:B------:R-:W-:-:S04]  /*6980*/  FMUL.FTZ R106, R106, R21 ;  /* 0x000000156a6a7220 */ /* 0x000fc80000410000 */
[----:B------:R-:W-:Y:S01]  /*6990*/  FFMA.FTZ R187, R106, R187, R104 ;  /* 0x000000bb6abb7223 */ /* 0x000fe20000010068 */
[----:B------:R-:W-:-:S05]  /*69a0*/  HADD2.F32 R104, -RZ, R178.H0_H0 ;  /* 0x200000b2ff687230 */ /* 0x000fca0000004100 */
[----:B------:R-:W-:Y:S01]  /*69b0*/  FMUL.FTZ R190, R104, R106 ;  /* 0x0000006a68be7220 */ /* 0x000fe20000410000 */
[----:B------:R-:W-:Y:S01]  /*69c0*/  FFMA.FTZ R104, R17, R19, R20 ;  /* 0x0000001311687223 */ /* 0x000fe20000010014 */
[----:B------:R-:W-:-:S03]  /*69d0*/  HADD2.F32 R106, -RZ, R186.H1_H1 ;  /* 0x300000baff6a7230 */ /* 0x000fc60000004100 */
[----:B------:R-:W-:-:S04]  /*69e0*/  FADD.FTZ R104, R232, -R104 ;  /* 0x80000068e8687221 */ /* 0x000fc80000010000 */
[----:B------:R-:W-:-:S04]  /*69f0*/  FFMA.FTZ R104, R22, R104, R65 ;  /* 0x0000006816687223 */ /* 0x000fc80000010041 */
        /* <DEDUP_REMOVED lines=8> */
[----:B------:R-:W-:-:S04]  /*6a80*/  FFMA.FTZ R104, R22, R104, R70 ;  /* 0x0000006816687223 */ /* 0x000fc80000010046 */
        /* <DEDUP_REMOVED lines=28> */
[----:B------:R-:W-:-:S05]  /*6c50*/  FMUL.FTZ R104, R108, R104 ;  /* 0x000000686c687220 */ /* 0x000fca0000410000 */
[----:B------:R-:W-:Y:S01]  /*6c60*/  F2FP.F16.F32.PACK_AB R104, R104, R190 ;  /* 0x000000be6868723e */ /* 0x000fe200000000ff */
[----:B------:R-:W-:Y:S06]  /*6c70*/  BRA `(.L_x_15065) ;  /* 0x0000000400107947 */ /* 0x000fec0003800000 */
.L_x_15064:
[----:B------:R-:W-:Y:S01]  /*6c80*/  FFMA.FTZ R24, R16, R19, R20 ;  /* 0x0000001310187223 */ /* 0x000fe20000010014 */
[----:B-----5:R-:W-:Y:S02]  /*6c90*/  HADD2.F32 R27, -RZ, R187.H0_H0 ;  /* 0x200000bbff1b7230 */ /* 0x020fe40000004100 */
[----:B------:R-:W-:Y:S02]  /*6ca0*/  HADD2.F32 R25, -RZ, R179.H0_H0 ;  /* 0x200000b3ff197230 */ /* 0x000fe40000004100 */
[----:B------:R-:W-:-:S04]  /*6cb0*/  FADD.FTZ R24, R231, -R24 ;  /* 0x80000018e7187221 */ /* 0x000fc80000010000 */
[----:B------:R-:W-:Y:S01]  /*6cc0*/  FFMA.FTZ R30, R22, R24, R66 ;  /* 0x00000018161e7223 */ /* 0x000fe20000010042 */
[----:B------:R-:W-:-:S03]  /*6cd0*/  FFMA.FTZ R24, R15, R19, R20 ;  /* 0x000000130f187223 */ /* 0x000fc60000010014 */
[----:B------:R-:W-:Y:S01]  /*6ce0*/  FMUL.FTZ R26, R30, R21 ;  /* 0x000000151e1a7220 */ /* 0x000fe20000410000 */
[----:B------:R-:W-:-:S03]  /*6cf0*/  FADD.FTZ R24, R224, -R24 ;  /* 0x80000018e0187221 */ /* 0x000fc60000010000 */
[----:B------:R-:W-:Y:S01]  /*6d00*/  FFMA.FTZ R189, R26, R27, R106 ;  /* 0x0000001b1abd7223 */ /* 0x000fe2000001006a */
[----:B------:R-:W-:Y:S01]  /*6d10*/  FFMA.FTZ R31, R22, R24, R67 ;  /* 0x00000018161f7223 */ /* 0x000fe20000010043 */
[----:B------:R-:W-:Y:S01]  /*6d20*/  FMUL.FTZ R25, R25, R26 ;  /* 0x0000001a19197220 */ /* 0x000fe20000410000 */
[----:B------:R-:W-:Y:S02]  /*6d30*/  HADD2.F32 R27, -RZ, R187.H1_H1 ;  /* 0x300000bbff1b7230 */ /* 0x000fe40000004100 */
[----:B------:R-:W-:Y:S02]  /*6d40*/  HADD2.F32 R24, -RZ, R179.H1_H1 ;  /* 0x300000b3ff187230 */ /* 0x000fe40000004100 */
[----:B------:R-:W-:-:S04]  /*6d50*/  FMUL.FTZ R26, R31, R21 ;  /* 0x000000151f1a7220 */ /* 0x000fc80000410000 */
[----:B------:R-:W-:Y:S01]  /*6d60*/  FFMA.FTZ R188, R26, R27, R107 ;  /* 0x0000001b1abc7223 */ /* 0x000fe2000001006b */
[----:B------:R-:W-:Y:S01]  /*6d70*/  FMUL.FTZ R26, R24, R26 ;  /* 0x0000001a181a7220 */ /* 0x000fe20000410000 */
[----:B------:R-:W-:Y:S01]  /*6d80*/  FFMA.FTZ R24, R23, R19, R20 ;  /* 0x0000001317187223 */ /* 0x000fe20000010014 */
[----:B------:R-:W-:-:S03]  /*6d90*/  HADD2.F32 R27, -RZ, R186.H0_H0 ;  /* 0x200000baff1b7230 */ /* 0x000fc60000004100 */
[----:B------:R-:W-:Y:S01]  /*6da0*/  FADD.FTZ R24, R245, -R24 ;  /* 0x80000018f5187221 */ /* 0x000fe20000010000 */
[----:B------:R-:W-:Y:S01]  /*6db0*/  F2FP.F16.F32.PACK_AB R107, R26, R25 ;  /* 0x000000191a6b723e */ /* 0x000fe200000000ff */
[----:B------:R-:W-:Y:S02]  /*6dc0*/  FFMA.FTZ R25, R17, R19, R20 ;  /* 0x0000001311197223 */ /* 0x000fe40000010014 */
[----:B------:R-:W-:Y:S01]  /*6dd0*/  FFMA.FTZ R28, R22, R24, R64 ;  /* 0x00000018161c7223 */ /* 0x000fe20000010040 */
[----:B------:R-:W-:Y:S02]  /*6de0*/  HADD2.F32 R24, -RZ, R178.H0_H0 ;  /* 0x200000b2ff187230 */ /* 0x000fe40000004100 */
[----:B------:R-:W-:Y:S01]  /*6df0*/  FADD.FTZ R25, R232, -R25 ;  /* 0x80000019e8197221 */ /* 0x000fe20000010000 */
[----:B------:R-:W-:-:S03]  /*6e00*/  FMUL.FTZ R26, R28, R21 ;  /* 0x000000151c1a7220 */ /* 0x000fc60000410000 */
[----:B------:R-:W-:Y:S01]  /*6e10*/  FFMA.FTZ R29, R22, R25, R65 ;  /* 0x00000019161d7223 */ /* 0x000fe20000010041 */
[----:B------:R-:W-:Y:S02]  /*6e20*/  HADD2.F32 R25, -RZ, R178.H1_H1 ;  /* 0x300000b2ff197230 */ /* 0x000fe40000004100 */
[----:B------:R-:W-:Y:S01]  /*6e30*/  FFMA.FTZ R187, R26, R27, R104 ;  /* 0x0000001b1abb7223 */ /* 0x000fe20000010068 */
[----:B------:R-:W-:Y:S01]  /*6e40*/  FMUL.FTZ R24, R24, R26 ;  /* 0x0000001a18187220 */ /* 0x000fe20000410000 */
[----:B------:R-:W-:Y:S02]  /*6e50*/  HADD2.F32 R27, -RZ, R186.H1_H1 ;  /* 0x300000baff1b7230 */ /* 0x000fe40000004100 */
[----:B------:R-:W-:Y:S01]  /*6e60*/  FMUL.FTZ R26, R29, R21 ;  /* 0x000000151d1a7220 */ /* 0x000fe20000410000 */
[----:B------:R-:W-:-:S03]  /*6e70*/  HADD2.F32 R104, -RZ, R185.H1_H1 ;  /* 0x300000b9ff687230 */ /* 0x000fc60000004100 */
[----:B------:R-:W-:Y:S01]  /*6e80*/  FFMA.FTZ R186, R26, R27, R105 ;  /* 0x0000001b1aba7223 */ /* 0x000fe20000010069 */
        /* <DEDUP_REMOVED lines=33> */
[----:B------:R-:W-:-:S05]  /*70a0*/  FMUL.FTZ R109, R109, R108 ;  /* 0x0000006c6d6d7220 */ /* 0x000fca0000410000 */
[----:B------:R-:W-:-:S07]  /*70b0*/  F2FP.F16.F32.PACK_AB R104, R109, R104 ;  /* 0x000000686d68723e */ /* 0x000fce00000000ff */
.L_x_15065:
        /* <DEDUP_REMOVED lines=16> */
.L_x_15063:
[----:B------:R-:W-:Y:S05]  /*71c0*/  BSYNC.RECONVERGENT B2 ;  /* 0x0000000000027941 */ /* 0x000fea0003800200 */
.L_x_15062:
        /* <DEDUP_REMOVED lines=79> */
.L_x_15068:
        /* <DEDUP_REMOVED lines=67> */
[----:B------:R-:W-:-:S07]  /*7af0*/  F2FP.F16.F32.PACK_AB R96, R96, R190 ;  /* 0x000000be6060723e */ /* 0x000fce00000000ff */
.L_x_15069:
        /* <DEDUP_REMOVED lines=14> */
.L_x_15067:
[----:B------:R-:W-:Y:S05]  /*7be0*/  BSYNC.RECONVERGENT B2 ;  /* 0x0000000000027941 */ /* 0x000fea0003800200 */
.L_x_15066:
        /* <DEDUP_REMOVED lines=79> */
.L_x_15072:
        /* <DEDUP_REMOVED lines=68> */
.L_x_15073:
        /* <DEDUP_REMOVED lines=14> */
.L_x_15071:
[----:B------:R-:W-:Y:S05]  /*8600*/  BSYNC.RECONVERGENT B2 ;  /* 0x0000000000027941 */ /* 0x000fea0003800200 */
.L_x_15070:
        /* <DEDUP_REMOVED lines=79> */
.L_x_15076:
        /* <DEDUP_REMOVED lines=68> */
.L_x_15077:
        /* <DEDUP_REMOVED lines=14> */
.L_x_15075:
[----:B------:R-:W-:Y:S05]  /*9020*/  BSYNC.RECONVERGENT B2 ;  /* 0x0000000000027941 */ /* 0x000fea0003800200 */
.L_x_15074:
        /* <DEDUP_REMOVED lines=13> */
[C---:B------:R-:W-:Y:S01]  /*9100*/  FFMA.FTZ R31, R22.reuse, R24, R35 ;  /* 0x00000018161f7223 */ /* 0x040fe20000010023 */
[----:B------:R-:W-:Y:S01]  /*9110*/  FFMA.FTZ R30, R22, R26, R34 ;  /* 0x0000001a161e7223 */ /* 0x000fe20000010022 */
[----:B------:R-:W-:-:S02]  /*9120*/  HADD2.F32 R26, -RZ, R187.H0_H0 ;  /* 0x200000bbff1a7230 */ /* 0x000fc40000004100 */
[----:B------:R-:W-:-:S04]  /*9130*/  FMUL.FTZ R24, R31, R21 ;  /* 0x000000151f187220 */ /* 0x000fc80000410000 */
[----:B------:R-:W-:Y:S01]  /*9140*/  FFMA.FTZ R190, R24, R25, R75 ;  /* 0x0000001918be7223 */ /* 0x000fe2000001004b */
[----:B------:R-:W-:-:S04]  /*9150*/  FMUL.FTZ R25, R30, R21 ;  /* 0x000000151e197220 */ /* 0x000fc80000410000 */
[----:B------:R-:W-:Y:S01]  /*9160*/  FFMA.FTZ R188, R25, R26, R74 ;  /* 0x0000001a19bc7223 */ /* 0x000fe2000001004a */
        /* <DEDUP_REMOVED lines=8> */
[----:B------:R-:W-:Y:S02]  /*91f0*/  FFMA.FTZ R28, R22, R24, R32 ;  /* 0x00000018161c7223 */ /* 0x000fe40000010020 */
[----:B------:R-:W-:Y:S02]  /*9200*/  FADD.FTZ R26, R226, -R26 ;  /* 0x8000001ae21a7221 */ /* 0x000fe40000010000 */
[----:B------:R-:W-:Y:S02]  /*9210*/  FMUL.FTZ R24, R28, R21 ;  /* 0x000000151c187220 */ /* 0x000fe40000410000 */
[----:B------:R-:W-:Y:S01]  /*9220*/  FFMA.FTZ R29, R22, R26, R33 ;  /* 0x0000001a161d7223 */ /* 0x000fe20000010021 */
        /* <DEDUP_REMOVED lines=32> */
[----:B------:R-:W-:-:S04]  /*9430*/  FFMA.FTZ R24, R22, R24, R36 ;  /* 0x0000001816187223 */ /* 0x000fc80000010024 */
[----:B------:R-:W-:-:S04]  /*9440*/  FMUL.FTZ R25, R24, R21 ;  /* 0x0000001518197220 */ /* 0x000fc80000410000 */
[----:B------:R-:W-:Y:S01]  /*9450*/  FFMA.FTZ R76, R25, R72, R76 ;  /* 0x00000048194c7223 */ /* 0x000fe2000001004c */
[----:B------:R-:W-:-:S05]  /*9460*/  HADD2.F32 R72, -RZ, R144.H0_H0 ;  /* 0x20000090ff487230 */ /* 0x000fca0000004100 */
[----:B------:R-:W-:Y:S01]  /*9470*/  FMUL.FTZ R72, R72, R25 ;  /* 0x0000001948487220 */ /* 0x000fe20000410000 */
[----:B------:R-:W-:Y:S01]  /*9480*/  FFMA.FTZ R25, R22, R19, R37 ;  /* 0x0000001316197223 */ /* 0x000fe20000010025 */
[----:B------:R-:W-:-:S03]  /*9490*/  HADD2.F32 R22, -RZ, R184.H1_H1 ;  /* 0x300000b8ff167230 */ /* 0x000fc60000004100 */
[----:B------:R-:W-:-:S04]  /*94a0*/  FMUL.FTZ R19, R25, R21 ;  /* 0x0000001519137220 */ /* 0x000fc80000410000 */
[----:B------:R-:W-:Y:S01]  /*94b0*/  FFMA.FTZ R22, R19, R22, R77 ;  /* 0x0000001613167223 */ /* 0x000fe2000001004d */
[----:B------:R-:W-:-:S05]  /*94c0*/  FMUL.FTZ R19, R20, R19 ;  /* 0x0000001314137220 */ /* 0x000fca0000410000 */
[----:B------:R-:W-:Y:S01]  /*94d0*/  F2FP.F16.F32.PACK_AB R72, R19, R72 ;  /* 0x000000481348723e */ /* 0x000fe200000000ff */
[----:B------:R-:W-:Y:S06]  /*94e0*/  BRA `(.L_x_15079) ;  /* 0x0000000400107947 */ /* 0x000fec0003800000 */
.L_x_15078:
[----:B------:R-:W-:Y:S01]  /*94f0*/  FFMA.FTZ R188, R0, R19, R20 ;  /* 0x0000001300bc7223 */ /* 0x000fe20000010014 */
[--C-:B-----5:R-:W-:Y:S02]  /*9500*/  HADD2.F32 R190, -RZ, R187.reuse.H1_H1 ;  /* 0x300000bbffbe7230 */ /* 0x120fe40000004100 */
[----:B------:R-:W-:Y:S02]  /*9510*/  HADD2.F32 R187, -RZ, R187.H0_H0 ;  /* 0x200000bbffbb7230 */ /* 0x000fe40000004100 */
        /* <DEDUP_REMOVED lines=54> */
[C---:B------:R-:W-:Y:S01]  /*9880*/  FFMA.FTZ R72, R22.reuse, R72, R36 ;  /* 0x0000004816487223 */ /* 0x040fe20000010024 */
[----:B------:R-:W-:Y:S01]  /*9890*/  FFMA.FTZ R19, R22, R19, R37 ;  /* 0x0000001316137223 */ /* 0x000fe20000010025 */
[----:B------:R-:W-:-:S02]  /*98a0*/  HADD2.F32 R22, -RZ, R184.H1_H1 ;  /* 0x300000b8ff167230 */ /* 0x000fc40000004100 */
[-C--:B------:R-:W-:Y:S01]  /*98b0*/  FMUL.FTZ R72, R72, R21.reuse ;  /* 0x0000001548487220 */ /* 0x080fe20000410000 */
[----:B------:R-:W-:-:S03]  /*98c0*/  FMUL.FTZ R19, R19, R21 ;  /* 0x0000001513137220 */ /* 0x000fc60000410000 */
[----:B------:R-:W-:Y:S01]  /*98d0*/  FFMA.FTZ R76, R72, R185, R76 ;  /* 0x000000b9484c7223 */ /* 0x000fe2000001004c */
[----:B------:R-:W-:Y:S02]  /*98e0*/  HADD2.F32 R185, -RZ, R144.H0_H0 ;  /* 0x20000090ffb97230 */ /* 0x000fe40000004100 */
[----:B------:R-:W-:Y:S01]  /*98f0*/  FMUL.FTZ R20, R20, R19 ;  /* 0x0000001314147220 */ /* 0x000fe20000410000 */
[----:B------:R-:W-:Y:S02]  /*9900*/  FFMA.FTZ R22, R19, R22, R77 ;  /* 0x0000001613167223 */ /* 0x000fe4000001004d */
[----:B------:R-:W-:-:S05]  /*9910*/  FMUL.FTZ R72, R185, R72 ;  /* 0x00000048b9487220 */ /* 0x000fca0000410000 */
[----:B------:R-:W-:-:S07]  /*9920*/  F2FP.F16.F32.PACK_AB R72, R20, R72 ;  /* 0x000000481448723e */ /* 0x000fce00000000ff */
.L_x_15079:
        /* <DEDUP_REMOVED lines=12> */
.L_x_15059:
[----:B------:R-:W-:Y:S05]  /*99f0*/  BSYNC.RECONVERGENT B1 ;  /* 0x0000000000017941 */ /* 0x000fea0003800200 */
.L_x_15041:
[----:B------:R-:W0:Y:S02]  /*9a00*/  LDC.64 R18, c[0x0][0x380] ;  /* 0x0000e000ff127b82 */ /* 0x000e240000000a00 */
[----:B0-----:R-:W-:-:S04]  /*9a10*/  LEA R240, R18, R240, 0x2 ;  /* 0x000000f012f07211 */ /* 0x001fc800078e10ff */
[----:B------:R-:W-:-:S13]  /*9a20*/  ISETP.GE.AND P0, PT, R240, R19, PT ;  /* 0x00000013f000720c */ /* 0x000fda0003f06270 */
[----:B------:R-:W-:Y:S05]  /*9a30*/  @!P0 BRA `(.L_x_15080) ;  /* 0xffffff7400288947 */ /* 0x000fea000383ffff */
.L_x_15029:
[----:B------:R-:W-:Y:S05]  /*9a40*/  BSYNC B0 ;  /* 0x0000000000007941 */ /* 0x000fea0003800000 */
.L_x_15028:
        /* <DEDUP_REMOVED lines=11> */
[----:B------:R-:W3:Y:S01]  /*9b00*/  LDL.LU R185, [R1+0x54] ;  /* 0x0000540001b97983 */ /* 0x000ee20000300800 */
[----:B------:R-:W0:Y:S03]  /*9b10*/  S2R R184, SR_TID.X ;  /* 0x0000000000b87919 */ /* 0x000e260000002100 */
        /* <DEDUP_REMOVED lines=8> */
[----:B------:R-:W3:Y:S01]  /*9ba0*/  LDL.LU R194, [R1+0x74] ;  /* 0x0000740001c27983 */ /* 0x000ee20000300800 */
[----:B0-----:R-:W-:-:S03]  /*9bb0*/  SHF.R.U32.HI R0, RZ, 0x5, R184 ;  /* 0x00000005ff007819 */ /* 0x001fc600000116b8 */
        /* <DEDUP_REMOVED lines=17> */
[----:B------:R-:W0:Y:S02]  /*9cd0*/  S2R R3, SR_CgaCtaId ;  /* 0x0000000000037919 */ /* 0x000e240000008800 */
[----:B0-----:R-:W-:Y:S01]  /*9ce0*/  LEA R3, R3, R2, 0x18 ;  /* 0x0000000203037211 */ /* 0x001fe200078ec0ff */
[----:B--2---:R-:W-:-:S02]  /*9cf0*/  IMAD R0, R0, 0xa0, R216 ;  /* 0x000000a000007824 */ /* 0x004fc400078e02d8 */
[----:B------:R-:W2:Y:S03]  /*9d00*/  LDL.LU R216, [R1+0xbc] ;  /* 0x0000bc0001d87983 */ /* 0x000ea60000300800 */
[-C--:B------:R-:W-:Y:S01]  /*9d10*/  LEA R33, R0, R3.reuse, 0x5 ;  /* 0x0000000300217211 */ /* 0x080fe200078e28ff */
        /* <DEDUP_REMOVED lines=11> */
[----:B----4-:R0:W-:Y:S01]  /*9dd0*/  STS.128 [R33+0x10], R188 ;  /* 0x000010bc21007388 */ /* 0x0101e20000000c00 */
[----:B------:R-:W-:Y:S05]  /*9de0*/  WARPSYNC.ALL ;  /* 0x0000000000007948 */ /* 0x000fea0003800000 */
[----:B---3--:R1:W-:Y:S01]  /*9df0*/  STS.128 [R33], R196 ;  /* 0x000000c421007388 */ /* 0x0083e20000000c00 */
[----:B------:R-:W-:Y:S01]  /*9e00*/  LEA R0, R184, R3, 0x2 ;  /* 0x00000003b8007211 */ /* 0x000fe200078e10ff */
[----:B------:R-:W3:Y:S02]  /*9e10*/  LDCU.128 UR16, c[0x0][0x440] ;  /* 0x00008800ff1077ac */ /* 0x000ee40008000c00 */
[----:B------:R-:W-:Y:S01]  /*9e20*/  STS.128 [R33+0x400], R140 ;  /* 0x0004008c21007388 */ /* 0x000fe20000000c00 */
[----:B------:R-:W4:Y:S01]  /*9e30*/  LDCU.64 UR4, c[0x0][0x460] ;  /* 0x00008c00ff0477ac */ /* 0x000f220008000a00 */
[----:B0-----:R-:W-:-:S02]  /*9e40*/  MOV R190, R185 ;  /* 0x000000b900be7202 */ /* 0x001fc40000000f00 */
[----:B------:R-:W4:Y:S01]  /*9e50*/  LDL.LU R185, [R1+0x24] ;  /* 0x0000240001b97983 */ /* 0x000f220000300800 */
[----:B------:R-:W-:Y:S02]  /*9e60*/  MOV R191, R22 ;  /* 0x0000001600bf7202 */ /* 0x000fe40000000f00 */
[----:B------:R-:W-:Y:S01]  /*9e70*/  MOV R188, R187 ;  /* 0x000000bb00bc7202 */ /* 0x000fe20000000f00 */
[----:B------:R-:W-:Y:S01]  /*9e80*/  STS.128 [R33+0x410], R136 ;  /* 0x0004108821007388 */ /* 0x000fe20000000c00 */
[----:B-1----:R-:W-:Y:S02]  /*9e90*/  MOV R196, R21 ;  /* 0x0000001500c47202 */ /* 0x002fe40000000f00 */
[----:B------:R-:W-:Y:S01]  /*9ea0*/  MOV R197, R20 ;  /* 0x0000001400c57202 */ /* 0x000fe20000000f00 */
[----:B------:R-:W-:Y:S01]  /*9eb0*/  STS.128 [R33+0x800], R132 ;  /* 0x0008008421007388 */ /* 0x000fe20000000c00 */
[----:B------:R-:W-:Y:S02]  /*9ec0*/  MOV R198, R19 ;  /* 0x0000001300c67202 */ /* 0x000fe40000000f00 */
[----:B------:R-:W-:Y:S01]  /*9ed0*/  MOV R189, R186 ;  /* 0x000000ba00bd7202 */ /* 0x000fe20000000f00 */
[----:B------:R-:W-:Y:S01]  /*9ee0*/  STS.128 [R33+0x810], R128 ;  /* 0x0008108021007388 */ /* 0x000fe20000000c00 */
[----:B------:R-:W-:-:S03]  /*9ef0*/  MOV R199, R18 ;  /* 0x0000001200c77202 */ /* 0x000fc60000000f00 */
        /* <DEDUP_REMOVED lines=111> */
[----:B---3--:R-:W-:Y:S01]  /*a5f0*/  FADD.FTZ R34, RZ, R34 ;  /* 0x00000022ff227221 */ /* 0x008fe20000010000 */
[----:B------:R-:W-:-:S06]  /*a600*/  FADD.FTZ R36, R36, R39 ;  /* 0x0000002724247221 */ /* 0x000fcc0000010000 */
[----:B------:R-:W3:Y:S01]  /*a610*/  S2UR UR14, SR_CTAID.X ;  /* 0x00000000000e79c3 */ /* 0x000ee20000002500 */
[----:B------:R-:W-:-:S07]  /*a620*/  FADD.FTZ R34, R34, R37 ;  /* 0x0000002522227221 */ /* 0x000fce0000010000 */
[----:B----4-:R-:W3:Y:S01]  /*a630*/  LDC R77, c[0x0][0x388] ;  /* 0x0000e200ff4d7b82 */ /* 0x010ee20000000800 */
        /* <DEDUP_REMOVED lines=12> */
[----:B0-----:R-:W-:Y:S01]  /*a700*/  LOP3.LUT R33, R184, 0x7f, RZ, 0x3c, !PT ;  /* 0x0000007fb8217812 */ /* 0x001fe200078e3cff */
[----:B------:R-:W-:Y:S01]  /*a710*/  FADD.FTZ R35, RZ, R35 ;  /* 0x00000023ff237221 */ /* 0x000fe20000010000 */
[----:B------:R-:W-:Y:S01]  /*a720*/  FADD.FTZ R52, RZ, R52 ;  /* 0x00000034ff347221 */ /* 0x000fe20000010000 */
        /* <DEDUP_REMOVED lines=63> */
.L_x_15082:
[----:B------:R-:W-:Y:S05]  /*ab20*/  BSYNC.RECONVERGENT B0 ;  /* 0x0000000000007941 */ /* 0x000fea0003800200 */
.L_x_15081:
        /* <DEDUP_REMOVED lines=17> */
.L_x_15084:
[----:B------:R-:W-:Y:S05]  /*ac40*/  BSYNC.RECONVERGENT B0 ;  /* 0x0000000000007941 */ /* 0x000fea0003800200 */
.L_x_15083:
        /* <DEDUP_REMOVED lines=17> */
.L_x_15086:
[----:B------:R-:W-:Y:S05]  /*ad60*/  BSYNC.RECONVERGENT B0 ;  /* 0x0000000000007941 */ /* 0x000fea0003800200 */
.L_x_15085:
        /* <DEDUP_REMOVED lines=134> */
.L_x_15088:
[----:B------:R-:W-:Y:S05]  /*b5d0*/  BSYNC.RECONVERGENT B0 ;  /* 0x0000000000007941 */ /* 0x000fea0003800200 */
.L_x_15087:
        /* <DEDUP_REMOVED lines=17> */
.L_x_15090:
[----:B------:R-:W-:Y:S05]  /*b6f0*/  BSYNC.RECONVERGENT B0 ;  /* 0x0000000000007941 */ /* 0x000fea0003800200 */
.L_x_15089:
        /* <DEDUP_REMOVED lines=17> */
.L_x_15092:
[----:B------:R-:W-:Y:S05]  /*b810*/  BSYNC.RECONVERGENT B0 ;  /* 0x0000000000007941 */ /* 0x000fea0003800200 */
.L_x_15091:
        /* <DEDUP_REMOVED lines=17> */
.L_x_15094:
[----:B------:R-:W-:Y:S05]  /*b930*/  BSYNC.RECONVERGENT B0 ;  /* 0x0000000000007941 */ /* 0x000fea0003800200 */
.L_x_15093:
        /* <DEDUP_REMOVED lines=17> */
.L_x_15096:
[----:B------:R-:W-:Y:S05]  /*ba50*/  BSYNC.RECONVERGENT B0 ;  /* 0x0000000000007941 */ /* 0x000fea0003800200 */
.L_x_15095:
        /* <DEDUP_REMOVED lines=17> */
.L_x_15098:
[----:B------:R-:W-:Y:S05]  /*bb70*/  BSYNC.RECONVERGENT B0 ;  /* 0x0000000000007941 */ /* 0x000fea0003800200 */
.L_x_15097:
        /* <DEDUP_REMOVED lines=11> */
.L_x_15040:
        /* <DEDUP_REMOVED lines=8> */
.L_x_15100:
[----:B------:R-:W-:Y:S05]  /*bcb0*/  BSYNC B1 ;  /* 0x0000000000017941 */ /* 0x000fea0003800000 */
.L_x_15099:
        /* <DEDUP_REMOVED lines=9> */
.L_x_15101:
        /* <DEDUP_REMOVED lines=8> */
.L_x_15102:
[----:B------:R-:W-:Y:S02]  /*bdd0*/  MOV R186, R187 ;  /* 0x000000bb00ba7202 */ /* 0x000fe40000000f00 */
[----:B------:R-:W-:-:S05]  /*bde0*/  MOV R19, R189 ;  /* 0x000000bd00137202 */ /* 0x000fca0000000f00 */
[----:B------:R-:W-:Y:S01]  /*bdf0*/  FADD.FTZ R20, R188, R19 ;  /* 0x00000013bc147221 */ /* 0x000fe20000010000 */
[----:B------:R-:W-:-:S07]  /*be00*/  MOV R19, 0xffffffff ;  /* 0xffffffff00137802 */ /* 0x000fce0000000f00 */
[----:B------:R-:W-:Y:S05]  /*be10*/  WARPSYNC.COLLECTIVE R19, `(.L_x_15103) ;  /* 0x0000000013087348 */ /* 0x000fea0003c00000 */
[----:B------:R0:W1:Y:S02]  /*be20*/  SHFL.BFLY P6, R189, R186, R185, R184 ;  /* 0x0c0000b9babd7389 */ /* 0x00006400000c00b8 */
[----:B01----:R-:W-:Y:S05]  /*be30*/  ENDCOLLECTIVE ;  /* 0x000000000000791b */ /* 0x003fea0003800000 */
.L_x_15103:
        /* <DEDUP_REMOVED lines=8> */
.L_x_15104:
[----:B------:R-:W-:Y:S02]  /*bec0*/  MOV R186, R187 ;  /* 0x000000bb00ba7202 */ /* 0x000fe40000000f00 */
[----:B------:R-:W-:-:S05]  /*bed0*/  MOV R19, R189 ;  /* 0x000000bd00137202 */ /* 0x000fca0000000f00 */
[----:B------:R-:W-:Y:S01]  /*bee0*/  FADD.FTZ R20, R20, R19 ;  /* 0x0000001314147221 */ /* 0x000fe20000010000 */
[----:B------:R-:W-:-:S07]  /*bef0*/  MOV R19, 0xffffffff ;  /* 0xffffffff00137802 */ /* 0x000fce0000000f00 */
[----:B------:R-:W-:Y:S05]  /*bf00*/  WARPSYNC.COLLECTIVE R19, `(.L_x_15105) ;  /* 0x0000000013087348 */ /* 0x000fea0003c00000 */
[----:B------:R0:W1:Y:S02]  /*bf10*/  SHFL.BFLY P6, R189, R186, R185, R184 ;  /* 0x0c0000b9babd7389 */ /* 0x00006400000c00b8 */
[----:B01----:R-:W-:Y:S05]  /*bf20*/  ENDCOLLECTIVE ;  /* 0x000000000000791b */ /* 0x003fea0003800000 */
.L_x_15105:
        /* <DEDUP_REMOVED lines=8> */
.L_x_15106:
[----:B------:R-:W-:Y:S02]  /*bfb0*/  MOV R186, R187 ;  /* 0x000000bb00ba7202 */ /* 0x000fe40000000f00 */
[----:B------:R-:W-:-:S05]  /*bfc0*/  MOV R19, R189 ;  /* 0x000000bd00137202 */ /* 0x000fca0000000f00 */
[----:B------:R-:W-:Y:S01]  /*bfd0*/  FADD.FTZ R20, R20, R19 ;  /* 0x0000001314147221 */ /* 0x000fe20000010000 */
[----:B------:R-:W-:-:S07]  /*bfe0*/  MOV R19, 0xffffffff ;  /* 0xffffffff00137802 */ /* 0x000fce0000000f00 */
[----:B------:R-:W-:Y:S05]  /*bff0*/  WARPSYNC.COLLECTIVE R19, `(.L_x_15107) ;  /* 0x0000000013087348 */ /* 0x000fea0003c00000 */
[----:B------:R0:W1:Y:S02]  /*c000*/  SHFL.BFLY P6, R189, R186, R185, R184 ;  /* 0x0c0000b9babd7389 */ /* 0x00006400000c00b8 */
[----:B01----:R-:W-:Y:S05]  /*c010*/  ENDCOLLECTIVE ;  /* 0x000000000000791b */ /* 0x003fea0003800000 */
.L_x_15107:
        /* <DEDUP_REMOVED lines=8> */
.L_x_15108:
[----:B------:R-:W-:Y:S02]  /*c0a0*/  MOV R186, R188 ;  /* 0x000000bc00ba7202 */ /* 0x000fe40000000f00 */
[----:B------:R-:W-:-:S07]  /*c0b0*/  MOV R187, R189 ;  /* 0x000000bd00bb7202 */ /* 0x000fce0000000f00 */
[----:B------:R-:W-:Y:S05]  /*c0c0*/  WARPSYNC.COLLECTIVE R19, `(.L_x_15109) ;  /* 0x0000000013087348 */ /* 0x000fea0003c00000 */
[----:B------:R0:W1:Y:S02]  /*c0d0*/  SHFL.BFLY P6, R189, R186, R185, R184 ;  /* 0x0c0000b9babd7389 */ /* 0x00006400000c00b8 */
[----:B01----:R-:W-:Y:S05]  /*c0e0*/  ENDCOLLECTIVE ;  /* 0x000000000000791b */ /* 0x003fea0003800000 */
.L_x_15109:
[----:B------:R-:W-:Y:S01]  /*c0f0*/  MOV R184, R189 ;  /* 0x000000bd00b87202 */ /* 0x000fe20000000f00 */
[----:B------:R-:W-:Y:S06]  /*c100*/  BRA `(.L_x_15110) ;  /* 0xffffff7000e07947 */ /* 0x000fec000383ffff */
.L_x_15111:
        /* <DEDUP_REMOVED lines=15> */
.L_x_25476:


//--------------------- .text._ZN10layer_norm13ln_bwd_kernelINS_13Kernel_traitsI6__halfS2_fS2_fjLj1280ELj1ELj4ELj1ELj16ENS_18Kernel_traits_baseILj1280ES2_S2_fS2_fjLj128EEEEELb0ELb1ELb0ELb1EEEvNS_9BwdParamsE --------------------------
	.section	.text._ZN10layer_norm13ln_bwd_kernelINS_13Kernel_traitsI6__halfS2_fS2_fjLj1280ELj1ELj4ELj1ELj16ENS_18Kernel_traits_baseILj1280ES2_S2_fS2_fjLj128EEEEELb0ELb1ELb0ELb1EEEvNS_9BwdParamsE,"ax",@progbits
	.align	128
        .global         _ZN10layer_norm13ln_bwd_kernelINS_13Kernel_traitsI6__halfS2_fS2_fjLj1280ELj1ELj4ELj1ELj16ENS_18Kernel_traits_baseILj1280ES2_S2_fS2_fjLj128EEEEELb0ELb1ELb0ELb1EEEvNS_9BwdParamsE
        .type           _ZN10layer_norm13ln_bwd_kernelINS_13Kernel_traitsI6__halfS2_fS2_fjLj1280ELj1ELj4ELj1ELj16ENS_18Kernel_traits_baseILj1280ES2_S2_fS2_fjLj128EEEEELb0ELb1ELb0ELb1EEEvNS_9BwdParamsE,@function
        .size           _ZN10layer_norm13ln_bwd_kernelINS_13Kernel_traitsI6__halfS2_fS2_fjLj1280ELj1ELj4ELj1ELj16ENS_18Kernel_traits_baseILj1280ES2_S2_fS2_fjLj128EEEEELb0ELb1ELb0ELb1EEEvNS_9BwdParamsE,(.L_x_25477 - _ZN10layer_norm13ln_bwd_kernelINS_13Kernel_traitsI6__halfS2_fS2_fjLj1280ELj1ELj4ELj1ELj16ENS_18Kernel_traits_baseILj1280ES2_S2_fS2_fjLj128EEEEELb0ELb1ELb0ELb1EEEvNS_9BwdParamsE)
        .other          _ZN10layer_norm13ln_bwd_kernelINS_13Kernel_traitsI6__halfS2_fS2_fjLj1280ELj1ELj4ELj1ELj16ENS_18Kernel_traits_baseILj1280ES2_S2_fS2_fjLj128EEEEELb0ELb1ELb0ELb1EEEvNS_9BwdParamsE,@"STO_CUDA_ENTRY STV_DEFAULT"
_ZN10layer_norm13ln_bwd_kernelINS_13Kernel_traitsI6__halfS2_fS2_fjLj1280ELj1ELj4ELj1ELj16ENS_18Kernel_traits_baseILj1280ES2_S2_fS2_fjLj128EEEEELb0ELb1ELb0ELb1EEEvNS_9BwdParamsE:
.text._ZN10layer_norm13ln_bwd_kernelINS_13Kernel_traitsI6__halfS2_fS2_fjLj1280ELj1ELj4ELj1ELj16ENS_18Kernel_traits_baseILj1280ES2_S2_fS2_fjLj128EEEEELb0ELb1ELb0ELb1EEEvNS_9BwdParamsE:
        /* <DEDUP_REMOVED lines=86> */
[----:B------:R-:W4:Y:S04]  /*0560*/  LDG.E.128 R16, desc[UR6][R2.64+0x400] ;  /* 0x0004000602107981 */ /* 0x000f28000c1e1d00 */
[----:B------:R-:W4:Y:S04]  /*0570*/  LDG.E.128 R12, desc[UR6][R2.64+0x600] ;  /* 0x00060006020c7981 */ /* 0x000f28000c1e1d00 */
[----:B------:R3:W4:Y:S01]  /*0580*/  LDG.E.128 R8, desc[UR6][R2.64+0x800] ;  /* 0x0008000602087981 */ /* 0x000722000c1e1d00 */
[----:B--2---:R-:W-:-:S05]  /*0590*/  IMAD.WIDE.U32 R172, R172, 0x10, R4 ;  /* 0x00000010acac7825 */ /* 0x004fca00078e0004 */
        /* <DEDUP_REMOVED lines=24> */
[----:B------:R-:W-:Y:S02]  /*0720*/  MOV R252, RZ ;  /* 0x000000ff00fc7202 */ /* 0x000fe40000000f00 */
[----:B------:R-:W-:-:S02]  /*0730*/  CS2R R198, SRZ ;  /* 0x0000000000c67805 */ /* 0x000fc4000001ff00 */
[----:B------:R-:W-:Y:S02]  /*0740*/  MOV R200, RZ ;  /* 0x000000ff00c87202 */ /* 0x000fe40000000f00 */
        /* <DEDUP_REMOVED lines=10> */
[----:B------:R-:W-:-:S02]  /*07f0*/  MOV R191, RZ ;  /* 0x000000ff00bf7202 */ /* 0x000fc40000000f00 */
[----:B------:R-:W-:Y:S02]  /*0800*/  CS2R R6, SRZ ;  /* 0x0000000000067805 */ /* 0x000fe4000001ff00 */
[----:B------:R-:W-:Y:S01]  /*0810*/  CS2R R4, SRZ ;  /* 0x0000000000047805 */ /* 0x000fe2000001ff00 */
[--C-:B---3--:R-:W-:Y:S02]  /*0820*/  HADD2.F32 R2, -RZ, R24.reuse.H0_H0 ;  /* 0x20000018ff027230 */ /* 0x108fe40000004100 */
[----:B------:R-:W-:Y:S02]  /*0830*/  HADD2.F32 R0, -RZ, R24.H1_H1 ;  /* 0x30000018ff007230 */ /* 0x000fe40000004100 */
[--C-:B------:R-:W-:Y:S01]  /*0840*/  HADD2.F32 R3, -RZ, R25.reuse.H0_H0 ;  /* 0x20000019ff037230 */ /* 0x100fe20000004100 */
[----:B------:R1:W-:Y:S04]  /*0850*/  STL [R1+0x144], R2 ;  /* 0x0001440201007387 */ /* 0x0003e80000100800 */
[----:B------:R2:W-:Y:S04]  /*0860*/  STL [R1+0x140], R0 ;  /* 0x0001400001007387 */ /* 0x0005e80000100800 */
[----:B------:R3:W-:Y:S01]  /*0870*/  STL [R1+0x13c], R3 ;  /* 0x00013c0301007387 */ /* 0x0007e20000100800 */
[----:B-1----:R-:W-:Y:S01]  /*0880*/  HADD2.F32 R2, -RZ, R25.H1_H1 ;  /* 0x30000019ff027230 */ /* 0x002fe20000004100 */
[----:B------:R-:W-:Y:S01]  /*0890*/  CS2R R24, SRZ ;  /* 0x0000000000187805 */ /* 0x000fe2000001ff00 */
[----:B--2---:R-:W-:-:S03]  /*08a0*/  HADD2.F32 R0, -RZ, R26.H0_H0 ;  /* 0x2000001aff007230 */ /* 0x004fc60000004100 */
[----:B------:R1:W-:Y:S01]  /*08b0*/  STL [R1+0x138], R2 ;  /* 0x0001380201007387 */ /* 0x0003e20000100800 */
[----:B---3--:R-:W-:-:S03]  /*08c0*/  HADD2.F32 R3, -RZ, R26.H1_H1 ;  /* 0x3000001aff037230 */ /* 0x008fc60000004100 */
[----:B------:R2:W-:Y:S04]  /*08d0*/  STL [R1+0x134], R0 ;  /* 0x0001340001007387 */ /* 0x0005e80000100800 */
[----:B------:R4:W-:Y:S01]  /*08e0*/  STL [R1+0x130], R3 ;  /* 0x0001300301007387 */ /* 0x0009e20000100800 */
[--C-:B-1----:R-:W-:Y:S02]  /*08f0*/  HADD2.F32 R2, -RZ, R27.reuse.H0_H0 ;  /* 0x2000001bff027230 */ /* 0x102fe40000004100 */
[----:B--2---:R-:W-:-:S03]  /*0900*/  HADD2.F32 R0, -RZ, R27.H1_H1 ;  /* 0x3000001bff007230 */ /* 0x004fc60000004100 */
[----:B------:R1:W-:Y:S01]  /*0910*/  STL [R1+0x12c], R2 ;  /* 0x00012c0201007387 */ /* 0x0003e20000100800 */
[----:B------:R-:W-:Y:S01]  /*0920*/  CS2R R26, SRZ ;  /* 0x00000000001a7805 */ /* 0x000fe2000001ff00 */
[--C-:B----4-:R-:W-:Y:S02]  /*0930*/  HADD2.F32 R3, -RZ, R20.reuse.H0_H0 ;  /* 0x20000014ff037230 */ /* 0x110fe40000004100 */
[----:B------:R2:W-:Y:S04]  /*0940*/  STL [R1+0x128], R0 ;  /* 0x0001280001007387 */ /* 0x0005e80000100800 */
[----:B------:R3:W-:Y:S01]  /*0950*/  STL [R1+0x124], R3 ;  /* 0x0001240301007387 */ /* 0x0007e20000100800 */
[----:B-1----:R-:W-:Y:S02]  /*0960*/  HADD2.F32 R2, -RZ, R20.H1_H1 ;  /* 0x30000014ff027230 */ /* 0x002fe40000004100 */
[----:B--2---:R-:W-:-:S03]  /*0970*/  HADD2.F32 R0, -RZ, R21.H0_H0 ;  /* 0x20000015ff007230 */ /* 0x004fc60000004100 */
[----:B------:R1:W-:Y:S01]  /*0980*/  STL [R1+0x120], R2 ;  /* 0x0001200201007387 */ /* 0x0003e20000100800 */
[----:B---3--:R-:W-:-:S03]  /*0990*/  HADD2.F32 R3, -RZ, R21.H1_H1 ;  /* 0x30000015ff037230 */ /* 0x008fc60000004100 */
[----:B------:R2:W-:Y:S01]  /*09a0*/  STL [R1+0x11c], R0 ;  /* 0x00011c0001007387 */ /* 0x0005e20000100800 */
[----:B------:R-:W-:-:S03]  /*09b0*/  CS2R R20, SRZ ;  /* 0x0000000000147805 */ /* 0x000fc6000001ff00 */
[----:B------:R3:W-:Y:S01]  /*09c0*/  STL [R1+0x118], R3 ;  /* 0x0001180301007387 */ /* 0x0007e20000100800 */
[--C-:B-1----:R-:W-:Y:S02]  /*09d0*/  HADD2.F32 R2, -RZ, R22.reuse.H0_H0 ;  /* 0x20000016ff027230 */ /* 0x102fe40000004100 */
[----:B--2---:R-:W-:-:S03]  /*09e0*/  HADD2.F32 R0, -RZ, R22.H1_H1 ;  /* 0x30000016ff007230 */ /* 0x004fc60000004100 */
[----:B------:R1:W-:Y:S01]  /*09f0*/  STL [R1+0x114], R2 ;  /* 0x0001140201007387 */ /* 0x0003e20000100800 */
[----:B---3--:R-:W-:-:S03]  /*0a00*/  HADD2.F32 R3, -RZ, R23.H0_H0 ;  /* 0x20000017ff037230 */ /* 0x008fc60000004100 */
        /* <DEDUP_REMOVED lines=13> */
[--C-:B---3--:R-:W-:Y:S02]  /*0ae0*/  HADD2.F32 R3, -RZ, R18.reuse.H0_H0 ;  /* 0x20000012ff037230 */ /* 0x108fe40000004100 */
        /* <DEDUP_REMOVED lines=26> */
[----:B---3--:R-:W-:Y:S02]  /*0c90*/  HADD2.F32 R3, -RZ, R9.H0_H0 ;  /* 0x20000009ff037230 */ /* 0x008fe40000004100 */
[----:B------:R2:W-:Y:S01]  /*0ca0*/  STL [R1+0xc8], R0 ;  /* 0x0000c80001007387 */ /* 0x0005e20000100800 */
[--C-:B-1----:R-:W-:Y:S02]  /*0cb0*/  HADD2.F32 R2, -RZ, R8.reuse.H0_H0 ;  /* 0x20000008ff027230 */ /* 0x102fe40000004100 */
[----:B--2---:R-:W-:-:S03]  /*0cc0*/  HADD2.F32 R0, -RZ, R8.H1_H1 ;  /* 0x30000008ff007230 */ /* 0x004fc60000004100 */
        /* <DEDUP_REMOVED lines=9> */
[----:B------:R-:W-:Y:S01]  /*0d60*/  STL [R1+0xb0], R3 ;  /* 0x0000b00301007387 */ /* 0x000fe20000100800 */
[--C-:B-1----:R-:W-:Y:S02]  /*0d70*/  HADD2.F32 R2, -RZ, R11.reuse.H0_H0 ;  /* 0x2000000bff027230 */ /* 0x102fe40000004100 */
[----:B--2---:R-:W-:-:S03]  /*0d80*/  HADD2.F32 R0, -RZ, R11.H1_H1 ;  /* 0x3000000bff007230 */ /* 0x004fc60000004100 */
[----:B------:R1:W-:Y:S01]  /*0d90*/  STL [R1+0xac], R2 ;  /* 0x0000ac0201007387 */ /* 0x0003e20000100800 */
[----:B------:R-:W-:-:S03]  /*0da0*/  CS2R R10, SRZ ;  /* 0x00000000000a7805 */ /* 0x000fc6000001ff00 */
[----:B------:R0:W-:Y:S04]  /*0db0*/  STL [R1+0xa8], R0 ;  /* 0x0000a80001007387 */ /* 0x0001e80000100800 */
[----:B------:R0:W-:Y:S01]  /*0dc0*/  STL [R1], RZ ;  /* 0x000000ff01007387 */ /* 0x0001e20000100800 */
[----:B-1----:R-:W-:-:S03]  /*0dd0*/  CS2R R2, SRZ ;  /* 0x0000000000027805 */ /* 0x002fc6000001ff00 */
        /* <DEDUP_REMOVED lines=41> */
.L_x_15138:
[----:B-1----:R-:W1:Y:S01]  /*1070*/  S2R R104, SR_TID.X ;  /* 0x0000000000687919 */ /* 0x002e620000002100 */
[----:B------:R-:W2:Y:S01]  /*1080*/  LDC.64 R102, c[0x0][0x3c0] ;  /* 0x0000f000ff667b82 */ /* 0x000ea20000000a00 */
[----:B0-----:R-:W-:-:S05]  /*1090*/  IMAD R0, R171, UR9, RZ ;  /* 0x00000009ab007c24 */ /* 0x001fca000f8e02ff */
[----:B------:R-:W-:Y:S02]  /*10a0*/  SHF.R.S32.HI R105, RZ, 0x1f, R0 ;  /* 0x0000001fff697819 */ /* 0x000fe40000011400 */
[----:B------:R-:W0:Y:S02]  /*10b0*/  @P0 LDC.64 R100, c[0x0][0x3e0] ;  /* 0x0000f800ff640b82 */ /* 0x000e240000000a00 */
[----:B------:R-:W-:-:S06]  /*10c0*/  LEA.HI R105, R105, R0, RZ, 0x3 ;  /* 0x0000000069697211 */ /* 0x000fcc00078f18ff */
[----:B------:R-:W3:Y:S01]  /*10d0*/  LDC.64 R140, c[0x0][0x3a8] ;  /* 0x0000ea00ff8c7b82 */ /* 0x000ee20000000a00 */
[----:B--2---:R-:W-:-:S07]  /*10e0*/  IMAD.WIDE R102, R171, 0x4, R102 ;  /* 0x00000004ab667825 */ /* 0x004fce00078e0266 */
[----:B------:R-:W2:Y:S01]  /*10f0*/  LDC.64 R156, c[0x0][0x428] ;  /* 0x00010a00ff9c7b82 */ /* 0x000ea20000000a00 */
[----:B------:R-:W4:Y:S01]  /*1100*/  LDG.E R208, desc[UR6][R102.64] ;  /* 0x0000000666d07981 */ /* 0x000f22000c1e1900 */
[----:B-1----:R-:W-:Y:S01]  /*1110*/  LOP3.LUT R172, R104, 0x1f, RZ, 0xc0, !PT ;  /* 0x0000001f68ac7812 */ /* 0x002fe200078ec0ff */
[----:B0-----:R-:W-:-:S05]  /*1120*/  @P0 IMAD.WIDE R100, R171, 0x2, R100 ;  /* 0x00000002ab640825 */ /* 0x001fca00078e0264 */
[----:B------:R-:W0:Y:S01]  /*1130*/  LDC.64 R180, c[0x0][0x3c8] ;  /* 0x0000f200ffb47b82 */ /* 0x000e220000000a00 */
[----:B------:R-:W-:Y:S01]  /*1140*/  LEA.HI.SX32 R178, R105, R172, 0x1d ;  /* 0x000000ac69b27211 */ /* 0x000fe200078feaff */
[----:B------:R-:W4:Y:S04]  /*1150*/  @P0 LDG.E.U16 R179, desc[UR6][R100.64] ;  /* 0x0000000664b30981 */ /* 0x000f28000c1e1500 */
[----:B---3--:R-:W-:-:S05]  /*1160*/  IMAD.WIDE.U32 R108, R178, 0x20, R140 ;  /* 0x00000020b26c7825 */ /* 0x008fca00078e008c */
[----:B------:R1:W3:Y:S04]  /*1170*/  LDG.E.128 R100, desc[UR6][R108.64] ;  /* 0x000000066c647981 */ /* 0x0002e8000c1e1d00 */
[----:B------:R-:W3:Y:S01]  /*1180*/  LDG.E.128 R108, desc[UR6][R108.64+0x10] ;  /* 0x000010066c6c7981 */ /* 0x000ee2000c1e1d00 */
[C---:B------:R-:W-:Y:S02]  /*1190*/  IADD3 R177, PT, PT, R178.reuse, 0x20, RZ ;  /* 0x00000020b2b17810 */ /* 0x040fe40007ffe0ff */
[C---:B------:R-:W-:Y:S02]  /*11a0*/  IADD3 R176, PT, PT, R178.reuse, 0x40, RZ ;  /* 0x00000040b2b07810 */ /* 0x040fe40007ffe0ff */
[C---:B------:R-:W-:Y:S02]  /*11b0*/  IADD3 R174, PT, PT, R178.reuse, 0x60, RZ ;  /* 0x00000060b2ae7810 */ /* 0x040fe40007ffe0ff */
[C---:B------:R-:W-:Y:S01]  /*11c0*/  IADD3 R0, PT, PT, R178.reuse, 0x80, RZ ;  /* 0x00000080b2007810 */ /* 0x040fe20007ffe0ff */
[----:B--2---:R-:W-:-:S04]  /*11d0*/  IMAD.WIDE.U32 R104, R178, 0x10, R156 ;  /* 0x00000010b2687825 */ /* 0x004fc800078e009c */
[C-C-:B------:R-:W-:Y:S02]  /*11e0*/  IMAD.WIDE.U32 R116, R177.reuse, 0x20, R140.reuse ;  /* 0x00000020b1747825 */ /* 0x140fe400078e008c */
        /* <DEDUP_REMOVED lines=8> */
[----:B------:R-:W2:Y:S02]  /*1270*/  LDG.E.128 R116, desc[UR6][R116.64+0x10] ;  /* 0x0000100674747981 */ /* 0x000ea4000c1e1d00 */
[----:B------:R-:W-:Y:S02]  /*1280*/  IMAD.WIDE.U32 R148, R176, 0x10, R156 ;  /* 0x00000010b0947825 */ /* 0x000fe400078e009c */
[----:B------:R-:W2:Y:S01]  /*1290*/  LDG.E.128 R136, desc[UR6][R140.64] ;  /* 0x000000068c887981 */ /* 0x000ea2000c1e1d00 */
[----:B------:R-:W-:-:S03]  /*12a0*/  ISETP.NE.AND P2, PT, RZ, UR8, PT ;  /* 0x00000008ff007c0c */ /* 0x000fc6000bf45270 */
[----:B------:R-:W2:Y:S04]  /*12b0*/  LDG.E.128 R132, desc[UR6][R132.64+0x10] ;  /* 0x0000100684847981 */ /* 0x000ea8000c1e1d00 */
[----:B------:R-:W2:Y:S01]  /*12c0*/  LDG.E.128 R144, desc[UR6][R144.64] ;  /* 0x0000000690907981 */ /* 0x000ea2000c1e1d00 */
[----:B0-----:R-:W-:-:S03]  /*12d0*/  IMAD.WIDE R180, R171, 0x4, R180 ;  /* 0x00000004abb47825 */ /* 0x001fc600078e02b4 */
[----:B------:R-:W2:Y:S04]  /*12e0*/  LDG.E.128 R124, desc[UR6][R124.64+0x10] ;  /* 0x000010067c7c7981 */ /* 0x000ea8000c1e1d00 */
[----:B------:R-:W2:Y:S04]  /*12f0*/  LDG.E.128 R140, desc[UR6][R140.64+0x10] ;  /* 0x000010068c8c7981 */ /* 0x000ea8000c1e1d00 */
[----:B------:R-:W2:Y:S01]  /*1300*/  LDG.E.128 R148, desc[UR6][R148.64] ;  /* 0x0000000694947981 */ /* 0x000ea2000c1e1d00 */
[----:B------:R-:W-:-:S03]  /*1310*/  IMAD.WIDE.U32 R152, R174, 0x10, R156 ;  /* 0x00000010ae987825 */ /* 0x000fc600078e009c */
[----:B------:R0:W2:Y:S04]  /*1320*/  LDG.E R175, desc[UR6][R180.64] ;  /* 0x00000006b4af7981 */ /* 0x0000a8000c1e1900 */
[----:B------:R-:W2:Y:S01]  /*1330*/  LDG.E.128 R152, desc[UR6][R152.64] ;  /* 0x0000000698987981 */ /* 0x000ea2000c1e1d00 */
[----:B------:R-:W-:Y:S02]  /*1340*/  ISETP.NE.U32.AND P1, PT, RZ, UR10, PT ;  /* 0x0000000aff007c0c */ /* 0x000fe4000bf25070 */
[----:B----4-:R-:W-:-:S05]  /*1350*/  FSEL R208, R208, RZ, !P2 ;  /* 0x000000ffd0d07208 */ /* 0x010fca0005000000 */
[C---:B---3--:R-:W-:Y:S01]  /*1360*/  FADD.FTZ R207, -R208.reuse, R108 ;  /* 0x0000006cd0cf7221 */ /* 0x048fe20000010100 */
[C---:B-1----:R-:W-:Y:S01]  /*1370*/  FADD.FTZ R108, -R208.reuse, R109 ;  /* 0x0000006dd06c7221 */ /* 0x042fe20000010100 */
[----:B------:R-:W-:Y:S02]  /*1380*/  FADD.FTZ R109, -R208, R110 ;  /* 0x0000006ed06d7221 */ /* 0x000fe40000010100 */
[----:B------:R-:W3:Y:S01]  /*1390*/  LDL R110, [R1+0x144] ;  /* 0x00014400016e7983 */ /* 0x000ee20000100800 */
[----:B------:R-:W-:-:S13]  /*13a0*/  ISETP.NE.AND.EX P1, PT, RZ, UR11, PT, P1 ;  /* 0x0000000bff007c0c */ /* 0x000fda000bf25310 */
[----:B0-----:R-:W0:Y:S08]  /*13b0*/  @P1 LDC.64 R180, c[0x0][0x438] ;  /* 0x00010e00ffb41b82 */ /* 0x001e300000000a00 */
[----:B------:R-:W1:Y:S08]  /*13c0*/  @P1 LDC.64 R182, c[0x0][0x438] ;  /* 0x00010e00ffb61b82 */ /* 0x000e700000000a00 */
[----:B------:R-:W4:Y:S08]  /*13d0*/  @P1 LDC.64 R184, c[0x0][0x438] ;  /* 0x00010e00ffb81b82 */ /* 0x000f300000000a00 */
[----:B------:R-:W2:Y:S01]  /*13e0*/  @P1 LDC.64 R186, c[0x0][0x438] ;  /* 0x00010e00ffba1b82 */ /* 0x000ea20000000a00 */
[----:B0-----:R-:W-:-:S04]  /*13f0*/  @P1 IMAD.WIDE.U32 R180, R178, 0x20, R180 ;  /* 0x00000020b2b41825 */ /* 0x001fc800078e00b4 */
[----:B------:R-:W-:Y:S01]  /*1400*/  FADD.FTZ R214, -R208, R101 ;  /* 0x00000065d0d67221 */ /* 0x000fe20000010100 */
[----:B-----5:R-:W5:Y:S04]  /*1410*/  @P1 LDG.E.128 R52, desc[UR6][R180.64] ;  /* 0x00000006b4341981 */ /* 0x020f68000c1e1d00 */
[----:B------:R1:W5:Y:S02]  /*1420*/  @P1 LDG.E.128 R56, desc[UR6][R180.64+0x10] ;  /* 0x00001006b4381981 */ /* 0x000364000c1e1d00 */
[----:B-1----:R-:W-:-:S04]  /*1430*/  @P1 IMAD.WIDE.U32 R180, R177, 0x20, R182 ;  /* 0x00000020b1b41825 */ /* 0x002fc800078e00b6 */
[----:B----4-:R-:W-:-:S04]  /*1440*/  @P1 IMAD.WIDE.U32 R182, R176, 0x20, R184 ;  /* 0x00000020b0b61825 */ /* 0x010fc800078e00b8 */
[C---:B------:R-:W-:Y:S01]  /*1450*/  FADD.FTZ R184, -R208.reuse, R100 ;  /* 0x00000064d0b87221 */ /* 0x040fe20000010100 */
[----:B------:R-:W-:Y:S01]  /*1460*/  MOV R173, 0x3f800000 ;  /* 0x3f80000000ad7802 */ /* 0x000fe20000000f00 */
[----:B------:R-:W-:Y:S01]  /*1470*/  FADD.FTZ R213, -R208, R102 ;  /* 0x00000066d0d57221 */ /* 0x000fe20000010100 */
[----:B--2---:R-:W-:Y:S01]  /*1480*/  @P1 IMAD.WIDE.U32 R100, R174, 0x20, R186 ;  /* 0x00000020ae641825 */ /* 0x004fe200078e00ba */
[----:B------:R-:W5:Y:S04]  /*1490*/  @P1 LDG.E.128 R68, desc[UR6][R182.64] ;  /* 0x00000006b6441981 */ /* 0x000f68000c1e1d00 */
[----:B------:R-:W5:Y:S04]  /*14a0*/  @P1 LDG.E.128 R76, desc[UR6][R100.64] ;  /* 0x00000006644c1981 */ /* 0x000f68000c1e1d00 */
[----:B------:R0:W5:Y:S01]  /*14b0*/  @P1 LDG.E.128 R80, desc[UR6][R100.64+0x10] ;  /* 0x0000100664501981 */ /* 0x000162000c1e1d00 */
[----:B------:R-:W-:-:S02]  /*14c0*/  HADD2.F32 R209, -RZ, R105.H0_H0 ;  /* 0x20000069ffd17230 */ /* 0x000fc40000004100 */
[----:B------:R-:W-:Y:S01]  /*14d0*/  HADD2.F32 R205, -RZ, R105.H1_H1 ;  /* 0x30000069ffcd7230 */ /* 0x000fe20000004100 */
[----:B------:R1:W5:Y:S01]  /*14e0*/  @P1 LDG.E.128 R72, desc[UR6][R182.64+0x10] ;  /* 0x00001006b6481981 */ /* 0x000362000c1e1d00 */
[--C-:B------:R-:W-:Y:S02]  /*14f0*/  HADD2.F32 R188, -RZ, R106.reuse.H0_H0 ;  /* 0x2000006affbc7230 */ /* 0x100fe40000004100 */
[C---:B------:R-:W-:Y:S01]  /*1500*/  FADD.FTZ R212, -R208.reuse, R103 ;  /* 0x00000067d0d47221 */ /* 0x040fe20000010100 */
[----:B------:R-:W-:Y:S01]  /*1510*/  FADD.FTZ R189, -R208, R112 ;  /* 0x00000070d0bd7221 */ /* 0x000fe20000010100 */
[----:B------:R-:W5:Y:S01]  /*1520*/  @P1 LDG.E.128 R60, desc[UR6][R180.64] ;  /* 0x00000006b43c1981 */ /* 0x000f62000c1e1d00 */
[----:B0-----:R-:W0:Y:S01]  /*1530*/  @P1 LDC.64 R100, c[0x0][0x438] ;  /* 0x00010e00ff641b82 */ /* 0x001e220000000a00 */
[----:B------:R-:W-:Y:S02]  /*1540*/  HADD2.F32 R186, -RZ, R106.H1_H1 ;  /* 0x3000006affba7230 */ /* 0x000fe40000004100 */
[----:B------:R2:W5:Y:S01]  /*1550*/  @P1 LDG.E.128 R64, desc[UR6][R180.64+0x10] ;  /* 0x00001006b4401981 */ /* 0x000562000c1e1d00 */
[----:B------:R-:W-:-:S02]  /*1560*/  HADD2.F32 R106, -RZ, R107.H0_H0 ;  /* 0x2000006bff6a7230 */ /* 0x000fc40000004100 */
[C---:B------:R-:W-:Y:S01]  /*1570*/  FADD.FTZ R190, -R208.reuse, R113 ;  /* 0x00000071d0be7221 */ /* 0x040fe20000010100 */
[----:B------:R-:W-:Y:S02]  /*1580*/  HADD2.F32 R105, -RZ, R107.H1_H1 ;  /* 0x3000006bff697230 */ /* 0x000fe40000004100 */
[C---:B------:R-:W-:Y:S01]  /*1590*/  FADD.FTZ R107, -R208.reuse, R111 ;  /* 0x0000006fd06b7221 */ /* 0x040fe20000010100 */
[----:B------:R-:W-:Y:S02]  /*15a0*/  @P0 HADD2.F32 R173, -RZ, R179.H0_H0 ;  /* 0x200000b3ffad0230 */ /* 0x000fe40000004100 */
[C---:B------:R-:W-:Y:S01]  /*15b0*/  FADD.FTZ R201, -R208.reuse, R114 ;  /* 0x00000072d0c97221 */ /* 0x040fe20000010100 */
[C---:B------:R-:W-:Y:S01]  /*15c0*/  FADD.FTZ R203, -R208.reuse, R115 ;  /* 0x00000073d0cb7221 */ /* 0x040fe20000010100 */
[C---:B-1----:R-:W-:Y:S01]  /*15d0*/  FADD.FTZ R183, -R208.reuse, R116 ;  /* 0x00000074d0b77221 */ /* 0x042fe20000010100 */
[C---:B------:R-:W-:Y:S01]  /*15e0*/  FADD.FTZ R202, -R208.reuse, R117 ;  /* 0x00000075d0ca7221 */ /* 0x040fe20000010100 */
[C---:B------:R-:W-:Y:S01]  /*15f0*/  FADD.FTZ R204, -R208.reuse, R118 ;  /* 0x00000076d0cc7221 */ /* 0x040fe20000010100 */
[----:B------:R-:W-:Y:S01]  /*1600*/  FADD.FTZ R102, -R208, R131 ;  /* 0x00000083d0667221 */ /* 0x000fe20000010100 */
[----:B------:R-:W-:-:S02]  /*1610*/  HADD2.F32 R232, -RZ, R144.H0_H0 ;  /* 0x20000090ffe87230 */ /* 0x000fc40000004100 */
[----:B------:R-:W-:Y:S01]  /*1620*/  FADD.FTZ R206, -R208, R119 ;  /* 0x00000077d0ce7221 */ /* 0x000fe20000010100 */
[----:B------:R-:W-:Y:S02]  /*1630*/  HADD2.F32 R233, -RZ, R144.H1_H1 ;  /* 0x30000090ffe97230 */ /* 0x000fe40000004100 */
[----:B0-----:R-:W-:-:S04]  /*1640*/  @P1 IMAD.WIDE.U32 R100, R0, 0x20, R100 ;  /* 0x0000002000641825 */ /* 0x001fc800078e0064 */
[C---:B------:R-:W-:Y:S01]  /*1650*/  FADD.FTZ R103, -R208.reuse, R120 ;  /* 0x00000078d0677221 */ /* 0x040fe20000010100 */
[C---:B------:R-:W-:Y:S01]  /*1660*/  FADD.FTZ R179, -R208.reuse, R121 ;  /* 0x00000079d0b37221 */ /* 0x040fe20000010100 */
[----:B------:R-:W5:Y:S01]  /*1670*/  @P1 LDG.E.128 R84, desc[UR6][R100.64] ;  /* 0x0000000664541981 */ /* 0x000f62000c1e1d00 */
[----:B--2---:R-:W-:-:S03]  /*1680*/  FADD.FTZ R180, -R208, R122 ;  /* 0x0000007ad0b47221 */ /* 0x004fc60000010100 */
        /* <DEDUP_REMOVED lines=11> */
[----:B------:R-:W2:Y:S01]  /*1740*/  LDL.LU R129, [R1+0x38] ;  /* 0x0000380001817983 */ /* 0x000ea20000300800 */
        /* <DEDUP_REMOVED lines=10> */
[----:B------:R-:W4:Y:S01]  /*17f0*/  LDL R144, [R1+0x138] ;  /* 0x0001380001907983 */ /* 0x000f220000100800 */
[----:B------:R-:W-:-:S02]  /*1800*/  HADD2.F32 R231, -RZ, R145.H0_H0 ;  /* 0x20000091ffe77230 */ /* 0x000fc40000004100 */
[----:B------:R-:W-:Y:S02]  /*1810*/  HADD2.F32 R230, -RZ, R145.H1_H1 ;  /* 0x30000091ffe67230 */ /* 0x000fe40000004100 */
[----:B------:R-:W4:Y:S01]  /*1820*/  LDL.LU R145, [R1+0x30] ;  /* 0x0000300001917983 */ /* 0x000f220000300800 */
[--C-:B------:R-:W-:Y:S02]  /*1830*/  HADD2.F32 R229, -RZ, R146.reuse.H0_H0 ;  /* 0x20000092ffe57230 */ /* 0x100fe40000004100 */
[----:B------:R-:W-:Y:S02]  /*1840*/  HADD2.F32 R228, -RZ, R146.H1_H1 ;  /* 0x30000092ffe47230 */ /* 0x000fe40000004100 */
[--C-:B------:R-:W-:Y:S02]  /*1850*/  HADD2.F32 R208, -RZ, R147.reuse.H0_H0 ;  /* 0x20000093ffd07230 */ /* 0x100fe40000004100 */
[----:B------:R-:W-:Y:S02]  /*1860*/  HADD2.F32 R226, -RZ, R147.H1_H1 ;  /* 0x30000093ffe27230 */ /* 0x000fe40000004100 */
[----:B------:R-:W-:-:S02]  /*1870*/  HADD2.F32 R221, -RZ, R148.H0_H0 ;  /* 0x20000094ffdd7230 */ /* 0x000fc40000004100 */
[----:B------:R-:W-:Y:S02]  /*1880*/  HADD2.F32 R222, -RZ, R148.H1_H1 ;  /* 0x30000094ffde7230 */ /* 0x000fe40000004100 */
[----:B------:R-:W4:Y:S01]  /*1890*/  LDL R148, [R1+0x13c] ;  /* 0x00013c0001947983 */ /* 0x000f220000100800 */
[--C-:B------:R-:W-:Y:S02]  /*18a0*/  HADD2.F32 R147, -RZ, R149.reuse.H0_H0 ;  /* 0x20000095ff937230 */ /* 0x100fe40000004100 */
[----:B------:R-:W-:Y:S02]  /*18b0*/  HADD2.F32 R146, -RZ, R149.H1_H1 ;  /* 0x30000095ff927230 */ /* 0x000fe40000004100 */
[----:B------:R-:W4:Y:S01]  /*18c0*/  LDL.LU R149, [R1+0x2c] ;  /* 0x00002c0001957983 */ /* 0x000f220000300800 */
[--C-:B------:R-:W-:Y:S02]  /*18d0*/  HADD2.F32 R143, -RZ, R150.reuse.H0_H0 ;  /* 0x20000096ff8f7230 */ /* 0x100fe40000004100 */
[----:B------:R-:W-:-:S02]  /*18e0*/  HADD2.F32 R142, -RZ, R150.H1_H1 ;  /* 0x30000096ff8e7230 */ /* 0x000fc40000004100 */
[----:B------:R-:W4:Y:S01]  /*18f0*/  LDL R150, [R1+0x140] ;  /* 0x0001400001967983 */ /* 0x000f220000100800 */
[--C-:B------:R-:W-:Y:S02]  /*1900*/  HADD2.F32 R137, -RZ, R151.reuse.H0_H0 ;  /* 0x20000097ff897230 */ /* 0x100fe40000004100 */
[----:B------:R-:W-:Y:S02]  /*1910*/  HADD2.F32 R135, -RZ, R151.H1_H1 ;  /* 0x30000097ff877230 */ /* 0x000fe40000004100 */
[----:B------:R-:W4:Y:S01]  /*1920*/  LDL.LU R151, [R1+0x28] ;  /* 0x0000280001977983 */ /* 0x000f220000300800 */
[--C-:B------:R-:W-:Y:S02]  /*1930*/  HADD2.F32 R211, -RZ, R104.reuse.H0_H0 ;  /* 0x20000068ffd37230 */ /* 0x100fe40000004100 */
[----:B------:R-:W-:Y:S02]  /*1940*/  HADD2.F32 R210, -RZ, R104.H1_H1 ;  /* 0x30000068ffd27230 */ /* 0x000fe40000004100 */
[----:B------:R-:W-:Y:S01]  /*1950*/  FMUL.FTZ R104, R175, R184 ;  /* 0x000000b8af687220 */ /* 0x000fe20000410000 */
[----:B------:R-:W-:-:S04]  /*1960*/  IMAD.WIDE.U32 R156, R0, 0x10, R156 ;  /* 0x00000010009c7825 */ /* 0x000fc800078e009c */
[----:B------:R-:W-:Y:S01]  /*1970*/  FADD.FTZ R197, R211, R197 ;  /* 0x000000c5d3c57221 */ /* 0x000fe20000010000 */
[-C--:B------:R-:W-:Y:S01]  /*1980*/  FFMA.FTZ R2, R104, R211.reuse, R2 ;  /* 0x000000d368027223 */ /* 0x080fe20000010002 */
[--C-:B------:R-:W-:Y:S02]  /*1990*/  HADD2.F32 R141, -RZ, R152.reuse.H0_H0 ;  /* 0x20000098ff8d7230 */ /* 0x100fe40000004100 */
[----:B------:R-:W-:Y:S01]  /*19a0*/  HADD2.F32 R140, -RZ, R152.H1_H1 ;  /* 0x30000098ff8c7230 */ /* 0x000fe20000004100 */
[----:B------:R-:W4:Y:S01]  /*19b0*/  LDG.E.128 R156, desc[UR6][R156.64] ;  /* 0x000000069c9c7981 */ /* 0x000f22000c1e1d00 */
[----:B---3--:R-:W-:-:S03]  /*19c0*/  FMUL.FTZ R211, R110, R211 ;  /* 0x000000d36ed37220 */ /* 0x008fc60000410000 */
[----:B------:R-:W3:Y:S04]  /*19d0*/  LDL R110, [R1+0x134] ;  /* 0x00013400016e7983 */ /* 0x000ee80000100800 */
[----:B------:R-:W3:Y:S01]  /*19e0*/  LDL.LU R152, [R1+0x3c] ;  /* 0x00003c0001987983 */ /* 0x000ee20000300800 */
[C---:B------:R-:W-:Y:S01]  /*19f0*/  FMUL.FTZ R214, R175.reuse, R214 ;  /* 0x000000d6afd67220 */ /* 0x040fe20000410000 */
[--C-:B------:R-:W-:Y:S02]  /*1a00*/  HADD2.F32 R139, -RZ, R153.reuse.H0_H0 ;  /* 0x20000099ff8b7230 */ /* 0x100fe40000004100 */
[----:B------:R-:W-:Y:S01]  /*1a10*/  FMUL.FTZ R213, R175, R213 ;  /* 0x000000d5afd57220 */ /* 0x000fe20000410000 */
[----:B------:R-:W-:Y:S02]  /*1a20*/  HADD2.F32 R138, -RZ, R153.H1_H1 ;  /* 0x30000099ff8a7230 */ /* 0x000fe40000004100 */
[-C--:B------:R-:W-:Y:S01]  /*1a30*/  FFMA.FTZ R3, R214, R210.reuse, R3 ;  /* 0x000000d2d6037223 */ /* 0x080fe20000010003 */
[----:B------:R-:W-:Y:S01]  /*1a40*/  FFMA.FTZ R4, R213, R209, R4 ;  /* 0x000000d1d5047223 */ /* 0x000fe20000010004 */
[----:B--2---:R-:W-:Y:S01]  /*1a50*/  FADD.FTZ R129, R188, R129 ;  /* 0x00000081bc817221 */ /* 0x004fe20000010000 */
[----:B----4-:R-:W-:Y:S01]  /*1a60*/  FADD.FTZ R145, R205, R145 ;  /* 0x00000091cd917221 */ /* 0x010fe20000010000 */
[----:B------:R-:W-:Y:S01]  /*1a70*/  FADD.FTZ R149, R209, R149 ;  /* 0x00000095d1957221 */ /* 0x000fe20000010000 */
[----:B------:R-:W-:Y:S01]  /*1a80*/  FADD.FTZ R151, R210, R151 ;  /* 0x00000097d2977221 */ /* 0x000fe20000010000 */
[----:B------:R-:W-:-:S04]  /*1a90*/  FMUL.FTZ R210, R150, R210 ;  /* 0x000000d296d27220 */ /* 0x000fc80000410000 */
[----:B------:R0:W-:Y:S04]  /*1aa0*/  STL [R1+0x28], R151 ;  /* 0x0000289701007387 */ /* 0x0001e80000100800 */
[----:B------:R-:W2:Y:S04]  /*1ab0*/  LDL R153, [R1+0x130] ;  /* 0x0001300001997983 */ /* 0x000ea80000100800 */
[----:B------:R1:W-:Y:S01]  /*1ac0*/  STL [R1+0x2c], R149 ;  /* 0x00002c9501007387 */ /* 0x0003e20000100800 */
[----:B------:R-:W-:-:S03]  /*1ad0*/  FMUL.FTZ R209, R148, R209 ;  /* 0x000000d194d17220 */ /* 0x000fc60000410000 */
[----:B0-----:R-:W4:Y:S04]  /*1ae0*/  LDL.LU R151, [R1+0x40] ;  /* 0x0000400001977983 */ /* 0x001f280000300800 */
[----:B------:R-:W4:Y:S01]  /*1af0*/  LDL R150, [R1+0x12c] ;  /* 0x00012c0001967983 */ /* 0x000f220000100800 */
[----:B------:R-:W-:-:S03]  /*1b00*/  HADD2.F32 R123, -RZ, R158.H0_H0 ;  /* 0x2000009eff7b7230 */ /* 0x000fc60000004100 */
[----:B-1----:R-:W4:Y:S01]  /*1b10*/  LDL.LU R149, [R1+0x44] ;  /* 0x0000440001957983 */ /* 0x002f220000300800 */
[----:B------:R-:W-:-:S03]  /*1b20*/  HADD2.F32 R124, -RZ, R158.H1_H1 ;  /* 0x3000009eff7c7230 */ /* 0x000fc60000004100 */
[----:B------:R-:W-:Y:S04]  /*1b30*/  STL [R1+0x30], R145 ;  /* 0x0000309101007387 */ /* 0x000fe80000100800 */
[----:B------:R-:W4:Y:S01]  /*1b40*/  LDL R148, [R1+0x128] ;  /* 0x0001280001947983 */ /* 0x000f220000100800 */
[----:B------:R-:W-:-:S03]  /*1b50*/  HADD2.F32 R121, -RZ, R157.H0_H0 ;  /* 0x2000009dff797230 */ /* 0x000fc60000004100 */
[----:B------:R-:W-:Y:S01]  /*1b60*/  STL [R1+0x38], R129 ;  /* 0x0000388101007387 */ /* 0x000fe20000100800 */
[----:B------:R-:W-:-:S03]  /*1b70*/  HADD2.F32 R122, -RZ, R157.H1_H1 ;  /* 0x3000009dff7a7230 */ /* 0x000fc60000004100 */
[----:B------:R-:W4:Y:S01]  /*1b80*/  LDL.LU R158, [R1+0x48] ;  /* 0x00004800019e7983 */ /* 0x000f220000300800 */
[----:B---3--:R-:W-:-:S05]  /*1b90*/  FADD.FTZ R152, R186, R152 ;  /* 0x00000098ba987221 */ /* 0x008fca0000010000 */
[----:B------:R0:W-:Y:S04]  /*1ba0*/  STL [R1+0x3c], R152 ;  /* 0x00003c9801007387 */ /* 0x0001e80000100800 */
[----:B0-----:R-:W3:Y:S04]  /*1bb0*/  LDL R152, [R1+0x124] ;  /* 0x0001240001987983 */ /* 0x001ee80000100800 */
[----:B------:R-:W3:Y:S01]  /*1bc0*/  LDL.LU R157, [R1+0x4c] ;  /* 0x00004c00019d7983 */ /* 0x000ee20000300800 */
[----:B------:R-:W-:Y:S01]  /*1bd0*/  FMUL.FTZ R129, R175, R108 ;  /* 0x0000006caf817220 */ /* 0x000fe20000410000 */
[----:B------:R-:W-:-:S02]  /*1be0*/  HADD2.F32 R119, -RZ, R156.H0_H0 ;  /* 0x2000009cff777230 */ /* 0x000fc40000004100 */
[C---:B------:R-:W-:Y:S01]  /*1bf0*/  FMUL.FTZ R107, R175.reuse, R107 ;  /* 0x0000006baf6b7220 */ /* 0x040fe20000410000 */
[----:B------:R-:W-:Y:S02]  /*1c00*/  HADD2.F32 R120, -RZ, R156.H1_H1 ;  /* 0x3000009cff787230 */ /* 0x000fe40000004100 */
[----:B------:R-:W-:Y:S01]  /*1c10*/  FMUL.FTZ R145, R175, R207 ;  /* 0x000000cfaf917220 */ /* 0x000fe20000410000 */
[--C-:B------:R-:W-:Y:S02]  /*1c20*/  HADD2.F32 R136, -RZ, R154.reuse.H0_H0 ;  /* 0x2000009aff887230 */ /* 0x100fe40000004100 */
[----:B------:R-:W-:Y:S02]  /*1c30*/  HADD2.F32 R134, -RZ, R154.H1_H1 ;  /* 0x3000009aff867230 */ /* 0x000fe40000004100 */
[----:B------:R-:W-:Y:S01]  /*1c40*/  FFMA.FTZ R9, R107, R105, R9 ;  /* 0x000000696b097223 */ /* 0x000fe20000010009 */
[--C-:B------:R-:W-:Y:S02]  /*1c50*/  HADD2.F32 R216, -RZ, R155.reuse.H0_H0 ;  /* 0x2000009bffd87230 */ /* 0x100fe40000004100 */
[----:B------:R-:W-:-:S02]  /*1c60*/  HADD2.F32 R215, -RZ, R155.H1_H1 ;  /* 0x3000009bffd77230 */ /* 0x000fc40000004100 */
[-C--:B------:R-:W-:Y:S01]  /*1c70*/  FFMA.FTZ R6, R145, R188.reuse, R6 ;  /* 0x000000bc91067223 */ /* 0x080fe20000010006 */
[----:B------:R-:W-:Y:S01]  /*1c80*/  FMUL.FTZ R110, R110, R188 ;  /* 0x000000bc6e6e7220 */ /* 0x000fe20000410000 */
[-C--:B------:R-:W-:Y:S01]  /*1c90*/  FFMA.FTZ R7, R129, R186.reuse, R7 ;  /* 0x000000ba81077223 */ /* 0x080fe20000010007 */
[--C-:B------:R-:W-:Y:S02]  /*1ca0*/  HADD2.F32 R125, -RZ, R159.reuse.H0_H0 ;  /* 0x2000009fff7d7230 */ /* 0x100fe40000004100 */
[----:B------:R-:W-:Y:S02]  /*1cb0*/  HADD2.F32 R126, -RZ, R159.H1_H1 ;  /* 0x3000009fff7e7230 */ /* 0x000fe40000004100 */
[----:B--2---:R-:W-:Y:S02]  /*1cc0*/  FMUL.FTZ R108, R153, R186 ;  /* 0x000000ba996c7220 */ /* 0x004fe40000410000 */
[----:B------:R-:W2:Y:S01]  /*1cd0*/  LDL R153, [R1+0x120] ;  /* 0x0001200001997983 */ /* 0x000ea20000100800 */
[----:B----4-:R-:W-:-:S05]  /*1ce0*/  FADD.FTZ R151, R106, R151 ;  /* 0x000000976a977221 */ /* 0x010fca0000010000 */
[----:B------:R-:W-:Y:S01]  /*1cf0*/  STL [R1+0x40], R151 ;  /* 0x0000409701007387 */ /* 0x000fe20000100800 */
[----:B------:R-:W-:-:S03]  /*1d00*/  FADD.FTZ R149, R105, R149 ;  /* 0x0000009569957221 */ /* 0x000fc60000010000 */
[----:B------:R-:W4:Y:S04]  /*1d10*/  LDL.LU R156, [R1+0x50] ;  /* 0x00005000019c7983 */ /* 0x000f280000300800 */
[----:B------:R0:W-:Y:S04]  /*1d20*/  STL [R1+0x44], R149 ;  /* 0x0000449501007387 */ /* 0x0001e80000100800 */
[----:B------:R-:W2:Y:S01]  /*1d30*/  LDL R154, [R1+0x11c] ;  /* 0x00011c00019a7983 */ /* 0x000ea20000100800 */
[----:B------:R-:W-:Y:S01]  /*1d40*/  FMUL.FTZ R105, R148, R105 ;  /* 0x0000006994697220 */ /* 0x000fe20000410000 */
[----:B------:R-:W-:-:S02]  /*1d50*/  FMUL.FTZ R148, R175, R189 ;  /* 0x000000bdaf947220 */ /* 0x000fc40000410000 */
[----:B------:R-:W2:Y:S01]  /*1d60*/  LDL.LU R155, [R1+0x54] ;  /* 0x00005400019b7983 */ /* 0x000ea20000300800 */
[----:B------:R-:W-:Y:S01]  /*1d70*/  FADD.FTZ R158, R232, R158 ;  /* 0x0000009ee89e7221 */ /* 0x000fe20000010000 */
[----:B0-----:R-:W-:Y:S02]  /*1d80*/  FMUL.FTZ R149, R175, R190 ;  /* 0x000000beaf957220 */ /* 0x001fe40000410000 */
[----:B------:R-:W2:Y:S04]  /*1d90*/  LDL R190, [R1+0x118] ;  /* 0x0001180001be7983 */ /* 0x000ea80000100800 */
[----:B------:R0:W-:Y:S04]  /*1da0*/  STL [R1+0x48], R158 ;  /* 0x0000489e01007387 */ /* 0x0001e80000100800 */
[----:B------:R-:W2:Y:S04]  /*1db0*/  LDL.LU R189, [R1+0x58] ;  /* 0x0000580001bd7983 */ /* 0x000ea80000300800 */
[----:B------:R-:W2:Y:S01]  /*1dc0*/  LDL R188, [R1+0x114] ;  /* 0x0001140001bc7983 */ /* 0x000ea20000100800 */
[----:B---3--:R-:W-:-:S05]  /*1dd0*/  FADD.FTZ R157, R233, R157 ;  /* 0x0000009de99d7221 */ /* 0x008fca0000010000 */
[----:B------:R1:W-:Y:S04]  /*1de0*/  STL [R1+0x4c], R157 ;  /* 0x00004c9d01007387 */ /* 0x0003e80000100800 */
[----:B------:R-:W3:Y:S04]  /*1df0*/  LDL.LU R186, [R1+0x5c] ;  /* 0x00005c0001ba7983 */ /* 0x000ee80000300800 */
[----:B------:R-:W3:Y:S04]  /*1e00*/  LDL R184, [R1+0x110] ;  /* 0x0001100001b87983 */ /* 0x000ee80000100800 */
[----:B------:R-:W3:Y:S01]  /*1e10*/  LDL.LU R159, [R1+0x60] ;  /* 0x00006000019f7983 */ /* 0x000ee20000300800 */
[----:B------:R-:W-:Y:S01]  /*1e20*/  FMUL.FTZ R212, R175, R212 ;  /* 0x000000d4afd47220 */ /* 0x000fe20000410000 */
[----:B------:R-:W-:-:S03]  /*1e30*/  FMUL.FTZ R144, R144, R205 ;  /* 0x000000cd90907220 */ /* 0x000fc60000410000 */
[----:B------:R-:W-:Y:S01]  /*1e40*/  FFMA.FTZ R5, R212, R205, R5 ;  /* 0x000000cdd4057223 */ /* 0x000fe20000010005 */
[C---:B------:R-:W-:Y:S01]  /*1e50*/  FMUL.FTZ R109, R175.reuse, R109 ;  /* 0x0000006daf6d7220 */ /* 0x040fe20000410000 */
[----:B------:R-:W-:-:S03]  /*1e60*/  FMUL.FTZ R151, R175, R203 ;  /* 0x000000cbaf977220 */ /* 0x000fc60000410000 */
[-C--:B------:R-:W-:Y:S01]  /*1e70*/  FFMA.FTZ R8, R109, R106.reuse, R8 ;  /* 0x0000006a6d087223 */ /* 0x080fe20000010008 */
[----:B------:R-:W-:Y:S01]  /*1e80*/  FMUL.FTZ R106, R150, R106 ;  /* 0x0000006a966a7220 */ /* 0x000fe20000410000 */
[----:B------:R-:W-:Y:S01]  /*1e90*/  FMUL.FTZ R150, R175, R201 ;  /* 0x000000c9af967220 */ /* 0x000fe20000410000 */
[----:B----4-:R-:W-:-:S05]  /*1ea0*/  FADD.FTZ R156, R231, R156 ;  /* 0x0000009ce79c7221 */ /* 0x010fca0000010000 */
[----:B------:R4:W-:Y:S04]  /*1eb0*/  STL [R1+0x50], R156 ;  /* 0x0000509c01007387 */ /* 0x0009e80000100800 */
[----:B0-----:R-:W3:Y:S01]  /*1ec0*/  LDL R158, [R1+0x10c] ;  /* 0x00010c00019e7983 */ /* 0x001ee20000100800 */
[----:B--2---:R-:W-:-:S03]  /*1ed0*/  FADD.FTZ R155, R230, R155 ;  /* 0x0000009be69b7221 */ /* 0x004fc60000010000 */
[----:B-1----:R-:W2:Y:S04]  /*1ee0*/  LDL.LU R157, [R1+0x64] ;  /* 0x00006400019d7983 */ /* 0x002ea80000300800 */
[----:B----4-:R-:W4:Y:S04]  /*1ef0*/  LDL R156, [R1+0x108] ;  /* 0x00010800019c7983 */ /* 0x010f280000100800 */
[----:B------:R-:W-:Y:S01]  /*1f00*/  STL [R1+0x54], R155 ;  /* 0x0000549b01007387 */ /* 0x000fe20000100800 */
[----:B------:R-:W-:-:S05]  /*1f10*/  FADD.FTZ R189, R229, R189 ;  /* 0x000000bde5bd7221 */ /* 0x000fca0000010000 */
[----:B------:R0:W-:Y:S01]  /*1f20*/  STL [R1+0x58], R189 ;  /* 0x000058bd01007387 */ /* 0x0001e20000100800 */
[----:B------:R-:W-:Y:S01]  /*1f30*/  FMUL.FTZ R203, R188, R229 ;  /* 0x000000e5bccb7220 */ /* 0x000fe20000410000 */
[----:B------:R-:W-:Y:S01]  /*1f40*/  FMUL.FTZ R201, R190, R230 ;  /* 0x000000e6bec97220 */ /* 0x000fe20000410000 */
[----:B---3--:R-:W-:Y:S01]  /*1f50*/  FADD.FTZ R186, R228, R186 ;  /* 0x000000bae4ba7221 */ /* 0x008fe20000010000 */
[----:B------:R-:W-:-:S04]  /*1f60*/  FMUL.FTZ R205, R184, R228 ;  /* 0x000000e4b8cd7220 */ /* 0x000fc80000410000 */
[----:B------:R1:W-:Y:S04]  /*1f70*/  STL [R1+0x5c], R186 ;  /* 0x00005cba01007387 */ /* 0x0003e80000100800 */
[----:B------:R-:W3:Y:S01]  /*1f80*/  LDL.LU R184, [R1+0x68] ;  /* 0x0000680001b87983 */ /* 0x000ee20000300800 */
[----:B------:R-:W-:-:S03]  /*1f90*/  FADD.FTZ R159, R208, R159 ;  /* 0x0000009fd09f7221 */ /* 0x000fc60000010000 */
[----:B0-----:R-:W3:Y:S04]  /*1fa0*/  LDL R189, [R1+0x104] ;  /* 0x0001040001bd7983 */ /* 0x001ee80000100800 */
[----:B-1----:R-:W3:Y:S04]  /*1fb0*/  LDL.LU R186, [R1+0x6c] ;  /* 0x00006c0001ba7983 */ /* 0x002ee80000300800 */
[----:B------:R-:W-:Y:S04]  /*1fc0*/  STL [R1+0x60], R159 ;  /* 0x0000609f01007387 */ /* 0x000fe80000100800 */
[----:B------:R-:W3:Y:S04]  /*1fd0*/  LDL R188, [R1+0x100] ;  /* 0x0001000001bc7983 */ /* 0x000ee80000100800 */
[----:B------:R-:W3:Y:S01]  /*1fe0*/  LDL.LU R190, [R1+0x70] ;  /* 0x0000700001be7983 */ /* 0x000ee20000300800 */
[C---:B------:R-:W-:Y:S01]  /*1ff0*/  FMUL.FTZ R155, R175.reuse, R183 ;  /* 0x000000b7af9b7220 */ /* 0x040fe20000410000 */
[----:B------:R-:W-:-:S03]  /*2000*/  FMUL.FTZ R202, R175, R202 ;  /* 0x000000caafca7220 */ /* 0x000fc60000410000 */
[----:B------:R-:W-:Y:S01]  /*2010*/  FFMA.FTZ R14, R155, R229, R14 ;  /* 0x000000e59b0e7223 */ /* 0x000fe2000001000e */
[----:B------:R-:W-:Y:S01]  /*2020*/  FFMA.FTZ R15, R202, R228, R15 ;  /* 0x000000e4ca0f7223 */ /* 0x000fe2000001000f */
[----:B------:R-:W-:-:S04]  /*2030*/  FMUL.FTZ R204, R175, R204 ;  /* 0x000000ccafcc7220 */ /* 0x000fc80000410000 */
[----:B------:R-:W-:Y:S01]  /*2040*/  FFMA.FTZ R16, R204, R208, R16 ;  /* 0x000000d0cc107223 */ /* 0x000fe20000010010 */
[----:B--2---:R-:W-:-:S05]  /*2050*/  FADD.FTZ R157, R226, R157 ;  /* 0x0000009de29d7221 */ /* 0x004fca0000010000 */
[----:B------:R0:W-:Y:S04]  /*2060*/  STL [R1+0x64], R157 ;  /* 0x0000649d01007387 */ /* 0x0001e80000100800 */
[----:B------:R-:W2:Y:S04]  /*2070*/  LDL R229, [R1+0xfc] ;  /* 0x0000fc0001e57983 */ /* 0x000ea80000100800 */
[----:B------:R-:W2:Y:S04]  /*2080*/  LDL.LU R228, [R1+0x74] ;  /* 0x0000740001e47983 */ /* 0x000ea80000300800 */
[----:B------:R-:W2:Y:S01]  /*2090*/  LDL R183, [R1+0xf8] ;  /* 0x0000f80001b77983 */ /* 0x000ea20000100800 */
[----:B------:R-:W-:Y:S01]  /*20a0*/  FMUL.FTZ R207, R158, R208 ;  /* 0x000000d09ecf7220 */ /* 0x000fe20000410000 */
[----:B----4-:R-:W-:Y:S01]  /*20b0*/  FMUL.FTZ R208, R156, R226 ;  /* 0x000000e29cd07220 */ /* 0x010fe20000410000 */
[C---:B------:R-:W-:Y:S01]  /*20c0*/  FMUL.FTZ R156, R175.reuse, R103 ;  /* 0x00000067af9c7220 */ /* 0x040fe20000410000 */
[----:B0-----:R-:W-:-:S03]  /*20d0*/  FMUL.FTZ R157, R175, R179 ;  /* 0x000000b3af9d7220 */ /* 0x001fc60000410000 */
[----:B------:R-:W-:Y:S01]  /*20e0*/  FFMA.FTZ R18, R156, R221, R18 ;  /* 0x000000dd9c127223 */ /* 0x000fe20000010012 */
[----:B------:R-:W-:Y:S01]  /*20f0*/  FMUL.FTZ R158, R175, R180 ;  /* 0x000000b4af9e7220 */ /* 0x000fe20000410000 */
[----:B---3--:R-:W-:-:S05]  /*2100*/  FADD.FTZ R184, R221, R184 ;  /* 0x000000b8ddb87221 */ /* 0x008fca0000010000 */
[----:B------:R0:W-:Y:S01]  /*2110*/  STL [R1+0x68], R184 ;  /* 0x000068b801007387 */ /* 0x0001e20000100800 */
[----:B------:R-:W-:-:S03]  /*2120*/  FADD.FTZ R186, R222, R186 ;  /* 0x000000badeba7221 */ /* 0x000fc60000010000 */
[----:B0-----:R-:W3:Y:S01]  /*2130*/  LDL.LU R184, [R1+0x78] ;  /* 0x0000780001b87983 */ /* 0x001ee20000300800 */
[----:B------:R-:W-:-:S03]  /*2140*/  FMUL.FTZ R179, R189, R221 ;  /* 0x000000ddbdb37220 */ /* 0x000fc60000410000 */
[----:B------:R-:W4:Y:S01]  /*2150*/  LDL R103, [R1+0xf4] ;  /* 0x0000f40001677983 */ /* 0x000f220000100800 */
[----:B------:R-:W-:-:S03]  /*2160*/  FADD.FTZ R190, R147, R190 ;  /* 0x000000be93be7221 */ /* 0x000fc60000010000 */
[----:B------:R-:W4:Y:S01]  /*2170*/  LDL.LU R221, [R1+0x7c] ;  /* 0x00007c0001dd7983 */ /* 0x000f220000300800 */
[----:B------:R-:W-:-:S03]  /*2180*/  FMUL.FTZ R180, R188, R222 ;  /* 0x000000debcb47220 */ /* 0x000fc60000410000 */
[----:B------:R0:W-:Y:S04]  /*2190*/  STL [R1+0x6c], R186 ;  /* 0x00006cba01007387 */ /* 0x0001e80000100800 */
[----:B0-----:R-:W4:Y:S04]  /*21a0*/  LDL R186, [R1+0xf0] ;  /* 0x0000f00001ba7983 */ /* 0x001f280000100800 */
[----:B------:R-:W4:Y:S04]  /*21b0*/  LDL.LU R189, [R1+0x80] ;  /* 0x0000800001bd7983 */ /* 0x000f280000300800 */
[----:B------:R-:W4:Y:S04]  /*21c0*/  LDL R188, [R1+0xec] ;  /* 0x0000ec0001bc7983 */ /* 0x000f280000100800 */
[----:B------:R0:W-:Y:S04]  /*21d0*/  STL [R1+0x70], R190 ;  /* 0x000070be01007387 */ /* 0x0001e80000100800 */
[----:B0-----:R-:W4:Y:S01]  /*21e0*/  LDL.LU R190, [R1+0x84] ;  /* 0x0000840001be7983 */ /* 0x001f220000300800 */
[C---:B------:R-:W-:Y:S01]  /*21f0*/  FMUL.FTZ R159, R175.reuse, R181 ;  /* 0x000000b5af9f7220 */ /* 0x040fe20000410000 */
[----:B------:R-:W-:-:S03]  /*2200*/  FMUL.FTZ R182, R175, R182 ;  /* 0x000000b6afb67220 */ /* 0x000fc60000410000 */
[----:B------:R-:W-:Y:S01]  /*2210*/  FFMA.FTZ R21, R159, R146, R21 ;  /* 0x000000929f157223 */ /* 0x000fe20000010015 */
[----:B------:R-:W-:Y:S01]  /*2220*/  FFMA.FTZ R22, R182, R143, R22 ;  /* 0x0000008fb6167223 */ /* 0x000fe20000010016 */
[----:B------:R-:W-:-:S04]  /*2230*/  FMUL.FTZ R185, R175, R185 ;  /* 0x000000b9afb97220 */ /* 0x000fc80000410000 */
[----:B------:R-:W-:Y:S01]  /*2240*/  FFMA.FTZ R23, R185, R142, R23 ;  /* 0x0000008eb9177223 */ /* 0x000fe20000010017 */
[-C--:B------:R-:W-:Y:S01]  /*2250*/  FFMA.FTZ R10, R148, R232.reuse, R10 ;  /* 0x000000e8940a7223 */ /* 0x080fe2000001000a */
[----:B------:R-:W-:Y:S01]  /*2260*/  FMUL.FTZ R152, R152, R232 ;  /* 0x000000e898987220 */ /* 0x000fe20000410000 */
[----:B------:R-:W-:Y:S01]  /*2270*/  FMUL.FTZ R187, R175, R187 ;  /* 0x000000bbafbb7220 */ /* 0x000fe20000410000 */
[-C--:B------:R-:W-:Y:S01]  /*2280*/  FFMA.FTZ R12, R150, R231.reuse, R12 ;  /* 0x000000e7960c7223 */ /* 0x080fe2000001000c */
[----:B------:R-:W-:Y:S01]  /*2290*/  FMUL.FTZ R154, R154, R231 ;  /* 0x000000e79a9a7220 */ /* 0x000fe20000410000 */
[----:B------:R-:W-:Y:S01]  /*22a0*/  FFMA.FTZ R13, R151, R230, R13 ;  /* 0x000000e6970d7223 */ /* 0x000fe2000001000d */
[----:B------:R-:W-:Y:S01]  /*22b0*/  FMUL.FTZ R206, R175, R206 ;  /* 0x000000ceafce7220 */ /* 0x000fe20000410000 */
[----:B------:R-:W-:Y:S01]  /*22c0*/  FFMA.FTZ R24, R187, R137, R24 ;  /* 0x00000089bb187223 */ /* 0x000fe20000010018 */
[----:B------:R-:W-:Y:S02]  /*22d0*/  FFMA.FTZ R19, R157, R222, R19 ;  /* 0x000000de9d137223 */ /* 0x000fe40000010013 */
[----:B------:R-:W-:Y:S01]  /*22e0*/  FFMA.FTZ R17, R206, R226, R17 ;  /* 0x000000e2ce117223 */ /* 0x000fe20000010011 */
[----:B--2---:R-:W-:Y:S01]  /*22f0*/  FADD.FTZ R228, R146, R228 ;  /* 0x000000e492e47221 */ /* 0x004fe20000010000 */
[----:B------:R-:W-:-:S04]  /*2300*/  FMUL.FTZ R183, R183, R146 ;  /* 0x00000092b7b77220 */ /* 0x000fc80000410000 */
[----:B------:R-:W-:Y:S04]  /*2310*/  STL [R1+0x74], R228 ;  /* 0x000074e401007387 */ /* 0x000fe80000100800 */
[----:B------:R-:W2:Y:S01]  /*2320*/  LDL R146, [R1+0xe8] ;  /* 0x0000e80001927983 */ /* 0x000ea20000100800 */
[----:B------:R-:W-:Y:S01]  /*2330*/  FMUL.FTZ R181, R229, R147 ;  /* 0x00000093e5b57220 */ /* 0x000fe20000410000 */
[----:B---3--:R-:W-:-:S05]  /*2340*/  FADD.FTZ R184, R143, R184 ;  /* 0x000000b88fb87221 */ /* 0x008fca0000010000 */
[----:B------:R0:W-:Y:S01]  /*2350*/  STL [R1+0x78], R184 ;  /* 0x000078b801007387 */ /* 0x0001e20000100800 */
[----:B----4-:R-:W-:Y:S01]  /*2360*/  FADD.FTZ R221, R142, R221 ;  /* 0x000000dd8edd7221 */ /* 0x010fe20000010000 */
[----:B0-----:R-:W-:Y:S01]  /*2370*/  FMUL.FTZ R184, R103, R143 ;  /* 0x0000008f67b87220 */ /* 0x001fe20000410000 */
[----:B------:R-:W-:-:S04]  /*2380*/  FFMA.FTZ R143, R104, R211, RZ ;  /* 0x000000d3688f7223 */ /* 0x000fc800000100ff */
[----:B------:R-:W-:Y:S01]  /*2390*/  FFMA.FTZ R143, R214, R210, R143 ;  /* 0x000000d2d68f7223 */ /* 0x000fe2000001008f */
[----:B------:R-:W-:-:S03]  /*23a0*/  FMUL.FTZ R186, R186, R142 ;  /* 0x0000008ebaba7220 */ /* 0x000fc60000410000 */
[----:B------:R-:W-:Y:S01]  /*23b0*/  FFMA.FTZ R142, R213, R209, R143 ;  /* 0x000000d1d58e7223 */ /* 0x000fe2000001008f */
[----:B------:R-:W-:Y:S01]  /*23c0*/  FADD.FTZ R189, R137, R189 ;  /* 0x000000bd89bd7221 */ /* 0x000fe20000010000 */
[----:B------:R-:W-:Y:S02]  /*23d0*/  STL [R1+0x7c], R221 ;  /* 0x00007cdd01007387 */ /* 0x000fe40000100800 */
[----:B------:R-:W-:Y:S02]  /*23e0*/  FFMA.FTZ R142, R212, R144, R142 ;  /* 0x00000090d48e7223 */ /* 0x000fe4000001008e */
[----:B------:R0:W-:Y:S01]  /*23f0*/  STL [R1+0x80], R189 ;  /* 0x000080bd01007387 */ /* 0x0001e20000100800 */
[----:B------:R-:W-:-:S03]  /*2400*/  FMUL.FTZ R188, R188, R137 ;  /* 0x00000089bcbc7220 */ /* 0x000fc60000410000 */
[----:B------:R-:W3:Y:S01]  /*2410*/  LDL.LU R232, [R1+0x88] ;  /* 0x0000880001e87983 */ /* 0x000ee20000300800 */
[----:B------:R-:W-:-:S03]  /*2420*/  FFMA.FTZ R137, R145, R110, R142 ;  /* 0x0000006e91897223 */ /* 0x000fc6000001008e */
[----:B------:R-:W4:Y:S04]  /*2430*/  LDL R231, [R1+0xe4] ;  /* 0x0000e40001e77983 */ /* 0x000f280000100800 */
[----:B------:R-:W4:Y:S01]  /*2440*/  LDL.LU R230, [R1+0x8c] ;  /* 0x00008c0001e67983 */ /* 0x000f220000300800 */
[----:B------:R-:W-:-:S05]  /*2450*/  FADD.FTZ R190, R135, R190 ;  /* 0x000000be87be7221 */ /* 0x000fca0000010000 */
[----:B------:R2:W-:Y:S04]  /*2460*/  STL [R1+0x84], R190 ;  /* 0x000084be01007387 */ /* 0x0005e80000100800 */
[----:B------:R-:W4:Y:S01]  /*2470*/  LDL R229, [R1+0xe0] ;  /* 0x0000e00001e57983 */ /* 0x000f220000100800 */
[----:B0-----:R-:W-:-:S03]  /*2480*/  FMUL.FTZ R189, R175, R127 ;  /* 0x0000007fafbd7220 */ /* 0x001fc60000410000 */
[----:B------:R-:W4:Y:S01]  /*2490*/  LDL.LU R228, [R1+0x90] ;  /* 0x0000900001e47983 */ /* 0x000f220000300800 */
[----:B------:R-:W-:-:S03]  /*24a0*/  FFMA.FTZ R127, R129, R108, R137 ;  /* 0x0000006c817f7223 */ /* 0x000fc60000010089 */
[----:B------:R-:W4:Y:S04]  /*24b0*/  LDL R226, [R1+0xdc] ;  /* 0x0000dc0001e27983 */ /* 0x000f280000100800 */
[----:B------:R-:W4:Y:S04]  /*24c0*/  LDL.LU R222, [R1+0x94] ;  /* 0x0000940001de7983 */ /* 0x000f280000300800 */
[----:B------:R-:W4:Y:S04]  /*24d0*/  LDL R137, [R1+0xd8] ;  /* 0x0000d80001897983 */ /* 0x000f280000100800 */
[----:B------:R-:W4:Y:S01]  /*24e0*/  LDL.LU R221, [R1+0x98] ;  /* 0x0000980001dd7983 */ /* 0x000f220000300800 */
[----:B------:R-:W-:-:S04]  /*24f0*/  FADD.FTZ R103, RZ, R211 ;  /* 0x000000d3ff677221 */ /* 0x000fc80000010000 */
[----:B------:R-:W-:-:S04]  /*2500*/  FADD.FTZ R103, R210, R103 ;  /* 0x00000067d2677221 */ /* 0x000fc80000010000 */
[----:B------:R-:W-:-:S04]  /*2510*/  FADD.FTZ R103, R209, R103 ;  /* 0x00000067d1677221 */ /* 0x000fc80000010000 */
[----:B------:R-:W-:-:S04]  /*2520*/  FADD.FTZ R103, R144, R103 ;  /* 0x0000006790677221 */ /* 0x000fc80000010000 */
[----:B------:R-:W-:Y:S01]  /*2530*/  FADD.FTZ R103, R110, R103 ;  /* 0x000000676e677221 */ /* 0x000fe20000010000 */
[----:B------:R-:W-:-:S03]  /*2540*/  FFMA.FTZ R127, R109, R106, R127 ;  /* 0x0000006a6d7f7223 */ /* 0x000fc6000001007f */
[----:B------:R-:W-:-:S04]  /*2550*/  FADD.FTZ R103, R108, R103 ;  /* 0x000000676c677221 */ /* 0x000fc80000010000 */
[----:B------:R-:W-:Y:S01]  /*2560*/  FADD.FTZ R103, R106, R103 ;  /* 0x000000676a677221 */ /* 0x000fe20000010000 */
[----:B------:R-:W-:-:S03]  /*2570*/  FMUL.FTZ R153, R153, R233 ;  /* 0x000000e999997220 */ /* 0x000fc60000410000 */
[----:B------:R-:W-:Y:S01]  /*2580*/  FADD.FTZ R103, R105, R103 ;  /* 0x0000006769677221 */ /* 0x000fe20000010000 */
[----:B------:R-:W-:-:S03]  /*2590*/  FMUL.FTZ R142, R175, R102 ;  /* 0x00000066af8e7220 */ /* 0x000fc60000410000 */
[----:B------:R-:W-:Y:S01]  /*25a0*/  FADD.FTZ R103, R152, R103 ;  /* 0x0000006798677221 */ /* 0x000fe20000010000 */
[----:B------:R-:W-:Y:S01]  /*25b0*/  FFMA.FTZ R20, R158, R147, R20 ;  /* 0x000000939e147223 */ /* 0x000fe20000010014 */
[C---:B------:R-:W-:Y:S01]  /*25c0*/  FMUL.FTZ R147, R175.reuse, R128 ;  /* 0x00000080af937220 */ /* 0x040fe20000410000 */
[----:B------:R-:W-:Y:S02]  /*25d0*/  FMUL.FTZ R143, R175, R130 ;  /* 0x00000082af8f7220 */ /* 0x000fe40000410000 */
[----:B------:R-:W4:Y:S01]  /*25e0*/  LDL R130, [R1+0xd4] ;  /* 0x0000d40001827983 */ /* 0x000f220000100800 */
[----:B------:R-:W-:Y:S01]  /*25f0*/  FFMA.FTZ R26, R147, R141, R26 ;  /* 0x0000008d931a7223 */ /* 0x000fe2000001001a */
[----:B--2---:R-:W-:Y:S01]  /*2600*/  FMUL.FTZ R190, R146, R135 ;  /* 0x0000008792be7220 */ /* 0x004fe20000410000 */
[----:B------:R-:W-:Y:S01]  /*2610*/  FMUL.FTZ R146, R175, R101 ;  /* 0x00000065af927220 */ /* 0x000fe20000410000 */
[----:B------:R-:W-:-:S04]  /*2620*/  FFMA.FTZ R101, R107, R105, R127 ;  /* 0x000000696b657223 */ /* 0x000fc8000001007f */
        /* <DEDUP_REMOVED lines=9> */
[----:B------:R-:W-:Y:S01]  /*26c0*/  FFMA.FTZ R191, R146, R140, R191 ;  /* 0x0000008c92bf7223 */ /* 0x000fe200000100bf */
[----:B---3--:R-:W-:Y:S01]  /*26d0*/  FADD.FTZ R232, R141, R232 ;  /* 0x000000e88de87221 */ /* 0x008fe20000010000 */
[----:B----4-:R-:W-:-:S04]  /*26e0*/  FADD.FTZ R230, R140, R230 ;  /* 0x000000e68ce67221 */ /* 0x010fc80000010000 */
[----:B------:R-:W-:Y:S01]  /*26f0*/  STL [R1+0x88], R232 ;  /* 0x000088e801007387 */ /* 0x000fe20000100800 */
[----:B------:R-:W-:-:S03]  /*2700*/  FMUL.FTZ R141, R231, R141 ;  /* 0x0000008de78d7220 */ /* 0x000fc60000410000 */
[----:B------:R0:W-:Y:S04]  /*2710*/  STL [R1+0x8c], R230 ;  /* 0x00008ce601007387 */ /* 0x0001e80000100800 */
[----:B------:R-:W2:Y:S01]  /*2720*/  LDL R128, [R1+0xd0] ;  /* 0x0000d00001807983 */ /* 0x000ea20000100800 */
[----:B------:R-:W-:-:S05]  /*2730*/  FADD.FTZ R228, R139, R228 ;  /* 0x000000e48be47221 */ /* 0x000fca0000010000 */
[----:B------:R1:W-:Y:S01]  /*2740*/  STL [R1+0x90], R228 ;  /* 0x000090e401007387 */ /* 0x0003e20000100800 */
[----:B------:R-:W-:-:S03]  /*2750*/  FADD.FTZ R222, R138, R222 ;  /* 0x000000de8ade7221 */ /* 0x000fc60000010000 */
[----:B------:R-:W3:Y:S04]  /*2760*/  LDL.LU R231, [R1+0x9c] ;  /* 0x00009c0001e77983 */ /* 0x000ee80000300800 */
[----:B------:R-:W4:Y:S01]  /*2770*/  LDL R103, [R1+0xcc] ;  /* 0x0000cc0001677983 */ /* 0x000f220000100800 */
[----:B------:R-:W-:-:S03]  /*2780*/  FADD.FTZ R221, R136, R221 ;  /* 0x000000dd88dd7221 */ /* 0x000fc60000010000 */
[----:B------:R-:W-:Y:S01]  /*2790*/  STL [R1+0x94], R222 ;  /* 0x000094de01007387 */ /* 0x000fe20000100800 */
[----:B------:R-:W-:-:S03]  /*27a0*/  FMUL.FTZ R140, R229, R140 ;  /* 0x0000008ce58c7220 */ /* 0x000fc60000410000 */
[----:B0-----:R-:W2:Y:S04]  /*27b0*/  LDL.LU R230, [R1+0xa0] ;  /* 0x0000a00001e67983 */ /* 0x001ea80000300800 */
[----:B------:R-:W2:Y:S04]  /*27c0*/  LDL R127, [R1+0xc8] ;  /* 0x0000c800017f7983 */ /* 0x000ea80000100800 */
[----:B------:R0:W-:Y:S04]  /*27d0*/  STL [R1+0x98], R221 ;  /* 0x000098dd01007387 */ /* 0x0001e80000100800 */
[----:B------:R-:W2:Y:S04]  /*27e0*/  LDL.LU R229, [R1+0x34] ;  /* 0x0000340001e57983 */ /* 0x000ea80000300800 */
[----:B-1----:R-:W2:Y:S01]  /*27f0*/  LDL.LU R228, [R1+0xa4] ;  /* 0x0000a40001e47983 */ /* 0x002ea20000300800 */
[----:B------:R-:W-:-:S04]  /*2800*/  FADD.FTZ R102, R205, R102 ;  /* 0x00000066cd667221 */ /* 0x000fc80000010000 */
[----:B------:R-:W-:Y:S01]  /*2810*/  FADD.FTZ R102, R207, R102 ;  /* 0x00000066cf667221 */ /* 0x000fe20000010000 */
[----:B------:R-:W-:-:S03]  /*2820*/  FFMA.FTZ R193, R142, R138, R193 ;  /* 0x0000008a8ec17223 */ /* 0x000fc600000100c1 */
[----:B------:R-:W-:Y:S01]  /*2830*/  FADD.FTZ R102, R208, R102 ;  /* 0x00000066d0667221 */ /* 0x000fe20000010000 */
[----:B------:R-:W-:Y:S01]  /*2840*/  FMUL.FTZ R138, R137, R138 ;  /* 0x0000008a898a7220 */ /* 0x000fe20000410000 */
[----:B------:R-:W-:Y:S02]  /*2850*/  FMUL.FTZ R137, R175, R132 ;  /* 0x00000084af897220 */ /* 0x000fe40000410000 */
[----:B------:R-:W-:Y:S01]  /*2860*/  FADD.FTZ R102, R179, R102 ;  /* 0x00000066b3667221 */ /* 0x000fe20000010000 */
[----:B------:R-:W-:Y:S01]  /*2870*/  FFMA.FTZ R25, R189, R135, R25 ;  /* 0x00000087bd197223 */ /* 0x000fe20000010019 */
[----:B------:R-:W-:Y:S02]  /*2880*/  FMUL.FTZ R135, R175, R100 ;  /* 0x00000064af877220 */ /* 0x000fe40000410000 */
[----:B------:R-:W-:Y:S01]  /*2890*/  FADD.FTZ R100, R180, R102 ;  /* 0x00000066b4647221 */ /* 0x000fe20000010000 */
[----:B---3--:R-:W-:Y:S01]  /*28a0*/  FADD.FTZ R231, R134, R231 ;  /* 0x000000e786e77221 */ /* 0x008fe20000010000 */
[----:B----4-:R-:W-:-:S04]  /*28b0*/  FMUL.FTZ R132, R103, R216 ;  /* 0x000000d867847220 */ /* 0x010fc80000410000 */
[----:B------:R1:W-:Y:S01]  /*28c0*/  STL [R1+0x9c], R231 ;  /* 0x00009ce701007387 */ /* 0x0003e20000100800 */
[----:B--2---:R-:W-:-:S05]  /*28d0*/  FADD.FTZ R230, R216, R230 ;  /* 0x000000e6d8e67221 */ /* 0x004fca0000010000 */
[----:B------:R1:W-:Y:S04]  /*28e0*/  STL [R1+0xa0], R230 ;  /* 0x0000a0e601007387 */ /* 0x0003e80000100800 */
[----:B------:R-:W2:Y:S01]  /*28f0*/  LDL R103, [R1+0xc4] ;  /* 0x0000c40001677983 */ /* 0x000ea20000100800 */
[----:B------:R-:W-:-:S05]  /*2900*/  FADD.FTZ R228, R215, R228 ;  /* 0x000000e4d7e47221 */ /* 0x000fca0000010000 */
[----:B------:R1:W-:Y:S04]  /*2910*/  STL [R1+0xa4], R228 ;  /* 0x0000a4e401007387 */ /* 0x0003e80000100800 */
[----:B------:R-:W3:Y:S01]  /*2920*/  LDL R102, [R1+0xc0] ;  /* 0x0000c00001667983 */ /* 0x000ee20000100800 */
[C---:B------:R-:W-:Y:S01]  /*2930*/  FMUL.FTZ R133, R175.reuse, R133 ;  /* 0x00000085af857220 */ /* 0x040fe20000410000 */
[----:B------:R-:W-:Y:S02]  /*2940*/  FMUL.FTZ R131, R175, R131 ;  /* 0x00000083af837220 */ /* 0x000fe40000410000 */
[----:B0-----:R-:W4:Y:S01]  /*2950*/  LDL R221, [R1+0xbc] ;  /* 0x0000bc0001dd7983 */ /* 0x001f220000100800 */
[----:B------:R-:W-:Y:S01]  /*2960*/  FFMA.FTZ R196, R133, R216, R196 ;  /* 0x000000d885c47223 */ /* 0x000fe200000100c4 */
[----:B------:R-:W-:-:S02]  /*2970*/  FFMA.FTZ R195, R135, R134, R195 ;  /* 0x0000008687c37223 */ /* 0x000fc400000100c3 */
[----:B------:R-:W4:Y:S01]  /*2980*/  LDL R216, [R1+0xb8] ;  /* 0x0000b80001d87983 */ /* 0x000f220000100800 */
[----:B------:R-:W-:Y:S01]  /*2990*/  FFMA.FTZ R229, R131, R215, R229 ;  /* 0x000000d783e57223 */ /* 0x000fe200000100e5 */
[----:B------:R-:W-:Y:S01]  /*29a0*/  FMUL.FTZ R134, R128, R134 ;  /* 0x0000008680867220 */ /* 0x000fe20000410000 */
[-C--:B------:R-:W-:Y:S01]  /*29b0*/  FFMA.FTZ R194, R137, R136.reuse, R194 ;  /* 0x0000008889c27223 */ /* 0x080fe200000100c2 */
[----:B------:R-:W4:Y:S01]  /*29c0*/  LDL R128, [R1+0xb4] ;  /* 0x0000b40001807983 */ /* 0x000f220000100800 */
[----:B------:R-:W-:Y:S01]  /*29d0*/  FMUL.FTZ R136, R130, R136 ;  /* 0x0000008882887220 */ /* 0x000fe20000410000 */
[----:B------:R-:W-:Y:S01]  /*29e0*/  FMUL.FTZ R111, R175, R111 ;  /* 0x0000006faf6f7220 */ /* 0x000fe20000410000 */
[----:B------:R-:W-:Y:S01]  /*29f0*/  FMUL.FTZ R130, R127, R215 ;  /* 0x000000d77f827220 */ /* 0x000fe20000410000 */
[----:B------:R1:W-:Y:S01]  /*2a00*/  STL [R1+0x34], R229 ;  /* 0x000034e501007387 */ /* 0x0003e20000100800 */
[----:B------:R-:W-:Y:S01]  /*2a10*/  FMUL.FTZ R112, R175, R112 ;  /* 0x00000070af707220 */ /* 0x000fe20000410000 */
[----:B------:R-:W-:-:S02]  /*2a20*/  FADD.FTZ R163, R119, R163 ;  /* 0x000000a377a37221 */ /* 0x000fc40000010000 */
[----:B------:R-:W4:Y:S01]  /*2a30*/  LDL R127, [R1+0xb0] ;  /* 0x0000b000017f7983 */ /* 0x000f220000100800 */
[----:B------:R-:W-:Y:S01]  /*2a40*/  FFMA.FTZ R27, R111, R119, R27 ;  /* 0x000000776f1b7223 */ /* 0x000fe2000001001b */
[----:B------:R-:W-:Y:S01]  /*2a50*/  FADD.FTZ R164, R120, R164 ;  /* 0x000000a478a47221 */ /* 0x000fe20000010000 */
[----:B------:R-:W-:Y:S01]  /*2a60*/  FFMA.FTZ R28, R112, R120, R28 ;  /* 0x00000078701c7223 */ /* 0x000fe2000001001c */
        /* <DEDUP_REMOVED lines=10> */
[----:B--2---:R-:W-:Y:S02]  /*2b10*/  FMUL.FTZ R119, R103, R119 ;  /* 0x0000007767777220 */ /* 0x004fe40000410000 */
[----:B------:R-:W2:Y:S01]  /*2b20*/  LDL R103, [R1+0xac] ;  /* 0x0000ac0001677983 */ /* 0x000ea20000100800 */
[----:B---3--:R-:W-:-:S03]  /*2b30*/  FMUL.FTZ R120, R102, R120 ;  /* 0x0000007866787220 */ /* 0x008fc60000410000 */
[----:B------:R-:W3:Y:S01]  /*2b40*/  LDL R102, [R1+0xa8] ;  /* 0x0000a80001667983 */ /* 0x000ee20000100800 */
        /* <DEDUP_REMOVED lines=29> */
[----:B------:R-:W-:Y:S01]  /*2d20*/  FADD.FTZ R165, R121, R165 ;  /* 0x000000a579a57221 */ /* 0x000fe20000010000 */
[-C--:B------:R-:W-:Y:S01]  /*2d30*/  FFMA.FTZ R29, R113, R121.reuse, R29 ;  /* 0x00000079711d7223 */ /* 0x080fe2000001001d */
[----:B----4-:R-:W-:Y:S01]  /*2d40*/  FMUL.FTZ R121, R221, R121 ;  /* 0x00000079dd797220 */ /* 0x010fe20000410000 */
        /* <DEDUP_REMOVED lines=22> */
[----:B------:R-:W-:Y:S01]  /*2eb0*/  FFMA.FTZ R161, R117, R125, R161 ;  /* 0x0000007d75a17223 */ /* 0x000fe200000100a1 */
[----:B------:R-:W-:Y:S01]  /*2ec0*/  FFMA.FTZ R101, R116, R124, R101 ;  /* 0x0000007c74657223 */ /* 0x000fe20000010065 */
[----:B------:R-:W-:Y:S01]  /*2ed0*/  FADD.FTZ R100, R100, R124 ;  /* 0x0000007c64647221 */ /* 0x000fe20000010000 */
[----:B------:R-:W-:Y:S01]  /*2ee0*/  FADD.FTZ R170, R126, R170 ;  /* 0x000000aa7eaa7221 */ /* 0x000fe20000010000 */
[----:B------:R-:W-:Y:S01]  /*2ef0*/  FFMA.FTZ R162, R118, R126, R162 ;  /* 0x0000007e76a27223 */ /* 0x000fe200000100a2 */
[----:B------:R-:W-:Y:S01]  /*2f00*/  UMOV UR4, 0xffffffff ;  /* 0xffffffff00047882 */ /* 0x000fe20000000000 */
[----:B------:R-:W-:Y:S01]  /*2f10*/  ISETP.NE.U32.AND P1, PT, RZ, UR10, PT ;  /* 0x0000000aff007c0c */ /* 0x000fe2000bf25070 */
[----:B------:R-:W-:-:S03]  /*2f20*/  FFMA.FTZ R11, R149, R233, R11 ;  /* 0x000000e9950b7223 */ /* 0x000fc6000001000b */
[----:B------:R-:W-:Y:S01]  /*2f30*/  ISETP.NE.AND.EX P1, PT, RZ, UR11, PT, P1 ;  /* 0x0000000bff007c0c */ /* 0x000fe2000bf25310 */
[----:B--2---:R-:W-:-:S04]  /*2f40*/  FMUL.FTZ R125, R103, R125 ;  /* 0x0000007d677d7220 */ /* 0x004fc80000410000 */
[----:B------:R-:W-:Y:S01]  /*2f50*/  FFMA.FTZ R101, R117, R125, R101 ;  /* 0x0000007d75657223 */ /* 0x000fe20000010065 */
[----:B------:R-:W-:Y:S01]  /*2f60*/  FADD.FTZ R100, R100, R125 ;  /* 0x0000007d64647221 */ /* 0x000fe20000010000 */
[----:B---3--:R-:W-:-:S04]  /*2f70*/  FMUL.FTZ R126, R102, R126 ;  /* 0x0000007e667e7220 */ /* 0x008fc80000410000 */
        /* <DEDUP_REMOVED lines=21> */
.L_x_15150:
        /* <DEDUP_REMOVED lines=20> */
[----:B------:R-:W-:Y:S01]  /*3210*/  FMUL.FTZ R109, R175, R109 ;  /* 0x0000006daf6d7220 */ /* 0x000fe20000410000 */
[----:B------:R-:W-:Y:S01]  /*3220*/  FADD.FTZ R106, R105, -R106 ;  /* 0x8000006a696a7221 */ /* 0x000fe20000010000 */
[----:B-----5:R-:W-:-:S02]  /*3230*/  HADD2.F32 R104, -RZ, R103.H0_H0 ;  /* 0x20000067ff687230 */ /* 0x020fc40000004100 */
[----:B------:R-:W-:Y:S01]  /*3240*/  FADD.FTZ R110, R110, -R145 ;  /* 0x800000916e6e7221 */ /* 0x000fe20000010000 */
[----:B------:R-:W-:Y:S01]  /*3250*/  FMUL.FTZ R212, R109, R173 ;  /* 0x000000ad6dd47220 */ /* 0x000fe20000410000 */
[----:B------:R-:W-:Y:S02]  /*3260*/  HADD2.F32 R105, -RZ, R35.H0_H0 ;  /* 0x20000023ff697230 */ /* 0x000fe40000004100 */
[----:B------:R-:W-:Y:S01]  /*3270*/  FMUL.FTZ R106, R175, R106 ;  /* 0x0000006aaf6a7220 */ /* 0x000fe20000410000 */
[----:B------:R-:W-:Y:S01]  /*3280*/  FFMA.FTZ R129, R129, R127, R128 ;  /* 0x0000007f81817223 */ /* 0x000fe20000010080 */
[C---:B------:R-:W-:Y:S01]  /*3290*/  FMUL.FTZ R104, R212.reuse, R104 ;  /* 0x00000068d4687220 */ /* 0x040fe20000410000 */
[----:B------:R-:W-:Y:S01]  /*32a0*/  FMUL.FTZ R110, R175, R110 ;  /* 0x0000006eaf6e7220 */ /* 0x000fe20000410000 */
[----:B------:R-:W-:Y:S01]  /*32b0*/  FMUL.FTZ R212, R212, R105 ;  /* 0x00000069d4d47220 */ /* 0x000fe20000410000 */
[----:B------:R-:W-:Y:S02]  /*32c0*/  HADD2.F32 R105, -RZ, R103.H1_H1 ;  /* 0x30000067ff697230 */ /* 0x000fe40000004100 */
[----:B------:R-:W-:Y:S01]  /*32d0*/  FMUL.FTZ R103, R106, R173 ;  /* 0x000000ad6a677220 */ /* 0x000fe20000410000 */
[----:B------:R-:W-:-:S02]  /*32e0*/  HADD2.F32 R106, -RZ, R35.H1_H1 ;  /* 0x30000023ff6a7230 */ /* 0x000fc40000004100 */
[----:B------:R-:W-:Y:S01]  /*32f0*/  FFMA.FTZ R213, R213, R127, R128 ;  /* 0x0000007fd5d57223 */ /* 0x000fe20000010080 */
[----:B------:R-:W-:Y:S01]  /*3300*/  FADD.FTZ R108, R108, -R129 ;  /* 0x800000816c6c7221 */ /* 0x000fe20000010000 */
[C---:B------:R-:W-:Y:S01]  /*3310*/  FMUL.FTZ R105, R103.reuse, R105 ;  /* 0x0000006967697220 */ /* 0x040fe20000410000 */
[----:B------:R-:W-:Y:S01]  /*3320*/  FMUL.FTZ R145, R110, R173 ;  /* 0x000000ad6e917220 */ /* 0x000fe20000410000 */
[----:B------:R-:W-:Y:S01]  /*3330*/  FMUL.FTZ R103, R103, R106 ;  /* 0x0000006a67677220 */ /* 0x000fe20000410000 */
[----:B------:R-:W-:Y:S02]  /*3340*/  HADD2.F32 R106, -RZ, R102.H0_H0 ;  /* 0x20000066ff6a7230 */ /* 0x000fe40000004100 */
[----:B------:R-:W-:Y:S01]  /*3350*/  FADD.FTZ R209, R209, -R213 ;  /* 0x800000d5d1d17221 */ /* 0x000fe20000010000 */
[----:B------:R-:W-:Y:S02]  /*3360*/  HADD2.F32 R107, -RZ, R34.H0_H0 ;  /* 0x20000022ff6b7230 */ /* 0x000fe40000004100 */
[----:B------:R-:W-:Y:S01]  /*3370*/  FMUL.FTZ R108, R175, R108 ;  /* 0x0000006caf6c7220 */ /* 0x000fe20000410000 */
[----:B------:R-:W-:-:S02]  /*3380*/  HADD2.F32 R110, -RZ, R33.H0_H0 ;  /* 0x20000021ff6e7230 */ /* 0x000fc40000004100 */
[----:B------:R-:W-:Y:S01]  /*3390*/  FMUL.FTZ R106, R145, R106 ;  /* 0x0000006a916a7220 */ /* 0x000fe20000410000 */
[----:B------:R-:W-:Y:S01]  /*33a0*/  FMUL.FTZ R109, R175, R209 ;  /* 0x000000d1af6d7220 */ /* 0x000fe20000410000 */
[----:B------:R-:W-:Y:S01]  /*33b0*/  FMUL.FTZ R145, R145, R107 ;  /* 0x0000006b91917220 */ /* 0x000fe20000410000 */
[----:B------:R-:W-:Y:S02]  /*33c0*/  HADD2.F32 R107, -RZ, R102.H1_H1 ;  /* 0x30000066ff6b7230 */ /* 0x000fe40000004100 */
[-C--:B------:R-:W-:Y:S01]  /*33d0*/  FMUL.FTZ R102, R108, R173.reuse ;  /* 0x000000ad6c667220 */ /* 0x080fe20000410000 */
[----:B------:R-:W-:Y:S02]  /*33e0*/  HADD2.F32 R108, -RZ, R34.H1_H1 ;  /* 0x30000022ff6c7230 */ /* 0x000fe40000004100 */
[----:B------:R-:W-:Y:S01]  /*33f0*/  FMUL.FTZ R109, R109, R173 ;  /* 0x000000ad6d6d7220 */ /* 0x000fe20000410000 */
[----:B------:R-:W-:Y:S01]  /*3400*/  FMUL.FTZ R129, R175, R144 ;  /* 0x00000090af817220 */ /* 0x000fe20000410000 */
[----:B------:R-:W-:Y:S01]  /*3410*/  FMUL.FTZ R107, R102, R107 ;  /* 0x0000006b666b7220 */ /* 0x000fe20000410000 */
[----:B------:R-:W-:Y:S01]  /*3420*/  FFMA.FTZ R214, R214, R127, R128 ;  /* 0x0000007fd6d67223 */ /* 0x000fe20000010080 */
[----:B------:R-:W-:Y:S01]  /*3430*/  FMUL.FTZ R102, R102, R108 ;  /* 0x0000006c66667220 */ /* 0x000fe20000410000 */
[----:B------:R-:W-:-:S02]  /*3440*/  HADD2.F32 R108, -RZ, R101.H0_H0 ;  /* 0x20000065ff6c7230 */ /* 0x000fc40000004100 */
[----:B------:R-:W-:Y:S01]  /*3450*/  FMUL.FTZ R144, R109, R110 ;  /* 0x0000006e6d907220 */ /* 0x000fe20000410000 */
[----:B------:R-:W-:Y:S02]  /*3460*/  HADD2.F32 R101, -RZ, R101.H1_H1 ;  /* 0x30000065ff657230 */ /* 0x000fe40000004100 */
[----:B------:R-:W-:Y:S01]  /*3470*/  FMUL.FTZ R129, R129, R173 ;  /* 0x000000ad81817220 */ /* 0x000fe20000410000 */
[----:B------:R-:W-:Y:S02]  /*3480*/  HADD2.F32 R110, -RZ, R33.H1_H1 ;  /* 0x30000021ff6e7230 */ /* 0x000fe40000004100 */
[----:B------:R-:W-:Y:S01]  /*3490*/  FADD.FTZ R210, R210, -R214 ;  /* 0x800000d6d2d27221 */ /* 0x000fe20000010000 */
[----:B------:R-:W-:Y:S01]  /*34a0*/  FMUL.FTZ R108, R109, R108 ;  /* 0x0000006c6d6c7220 */ /* 0x000fe20000410000 */
[----:B------:R-:W-:Y:S01]  /*34b0*/  FMUL.FTZ R211, R175, R211 ;  /* 0x000000d3afd37220 */ /* 0x000fe20000410000 */
[C---:B------:R-:W-:Y:S01]  /*34c0*/  FMUL.FTZ R109, R129.reuse, R101 ;  /* 0x00000065816d7220 */ /* 0x040fe20000410000 */
[----:B------:R-:W-:Y:S01]  /*34d0*/  FMUL.FTZ R101, R129, R110 ;  /* 0x0000006e81657220 */ /* 0x000fe20000410000 */
[----:B------:R-:W-:Y:S01]  /*34e0*/  FMUL.FTZ R210, R175, R210 ;  /* 0x000000d2afd27220 */ /* 0x000fe20000410000 */
[--C-:B------:R-:W-:Y:S01]  /*34f0*/  HADD2.F32 R110, -RZ, R100.reuse.H0_H0 ;  /* 0x20000064ff6e7230 */ /* 0x100fe20000004100 */
[----:B------:R-:W-:Y:S01]  /*3500*/  F2FP.F16.F32.PACK_AB R103, R103, R212 ;  /* 0x000000d46767723e */ /* 0x000fe200000000ff */
[----:B------:R-:W-:-:S02]  /*3510*/  HADD2.F32 R129, -RZ, R100.H1_H1 ;  /* 0x30000064ff817230 */ /* 0x000fc40000004100 */
[-C--:B------:R-:W-:Y:S01]  /*3520*/  FMUL.FTZ R100, R211, R173.reuse ;  /* 0x000000add3647220 */ /* 0x080fe20000410000 */
[--C-:B------:R-:W-:Y:S02]  /*3530*/  HADD2.F32 R211, -RZ, R32.reuse.H0_H0 ;  /* 0x20000020ffd37230 */ /* 0x100fe40000004100 */
[----:B------:R-:W-:Y:S01]  /*3540*/  FMUL.FTZ R210, R210, R173 ;  /* 0x000000add2d27220 */ /* 0x000fe20000410000 */
[----:B------:R-:W-:Y:S02]  /*3550*/  HADD2.F32 R209, -RZ, R32.H1_H1 ;  /* 0x30000020ffd17230 */ /* 0x000fe40000004100 */
[----:B------:R-:W-:Y:S01]  /*3560*/  FMUL.FTZ R110, R100, R110 ;  /* 0x0000006e646e7220 */ /* 0x000fe20000410000 */
[----:B------:R-:W-:Y:S01]  /*3570*/  F2FP.F16.F32.PACK_AB R102, R102, R145 ;  /* 0x000000916666723e */ /* 0x000fe200000000ff */
[----:B------:R-:W-:Y:S01]  /*3580*/  FMUL.FTZ R100, R100, R211 ;  /* 0x000000d364647220 */ /* 0x000fe20000410000 */
[C---:B------:R-:W-:Y:S01]  /*3590*/  FMUL.FTZ R129, R210.reuse, R129 ;  /* 0x00000081d2817220 */ /* 0x040fe20000410000 */
[----:B------:R-:W-:Y:S01]  /*35a0*/  FMUL.FTZ R209, R210, R209 ;  /* 0x000000d1d2d17220 */ /* 0x000fe20000410000 */
[----:B------:R-:W-:-:S04]  /*35b0*/  F2FP.F16.F32.PACK_AB R101, R101, R144 ;  /* 0x000000906565723e */ /* 0x000fc800000000ff */
[----:B------:R-:W-:Y:S01]  /*35c0*/  F2FP.F16.F32.PACK_AB R100, R209, R100 ;  /* 0x00000064d164723e */ /* 0x000fe200000000ff */
[----:B------:R-:W-:Y:S06]  /*35d0*/  BRA `(.L_x_15118) ;  /* 0x0000000400107947 */ /* 0x000fec0003800000 */
.L_x_15117:
[-CC-:B------:R-:W-:Y:S01]  /*35e0*/  FFMA.FTZ R94, R109, R127.reuse, R128.reuse ;  /* 0x0000007f6d5e7223 */ /* 0x180fe20000010080 */
[-CC-:B------:R-:W-:Y:S01]  /*35f0*/  FFMA.FTZ R107, R107, R127.reuse, R128.reuse ;  /* 0x0000007f6b6b7223 */ /* 0x180fe20000010080 */
[-CC-:B------:R-:W-:Y:S01]  /*3600*/  FFMA.FTZ R93, R129, R127.reuse, R128.reuse ;  /* 0x0000007f815d7223 */ /* 0x180fe20000010080 */
[-C--:B------:R-:W-:Y:S01]  /*3610*/  FFMA.FTZ R96, R104, R127.reuse, R128 ;  /* 0x0000007f68607223 */ /* 0x080fe20000010080 */
[----:B------:R-:W-:Y:S01]  /*3620*/  FADD.FTZ R94, R106, -R94 ;  /* 0x8000005e6a5e7221 */ /* 0x000fe20000010000 */
[----:B------:R-:W-:Y:S01]  /*3630*/  FADD.FTZ R107, R105, -R107 ;  /* 0x8000006b696b7221 */ /* 0x000fe20000010000 */
[----:B------:R-:W-:Y:S01]  /*3640*/  FFMA.FTZ R92, R145, R127, R128 ;  /* 0x0000007f915c7223 */ /* 0x000fe20000010080 */
[--C-:B------:R-:W-:Y:S02]  /*3650*/  HADD2.F32 R109, -RZ, R35.reuse.H0_H0 ;  /* 0x20000023ff6d7230 */ /* 0x100fe40000004100 */
[C---:B------:R-:W-:Y:S01]  /*3660*/  FMUL.FTZ R94, R175.reuse, R94 ;  /* 0x0000005eaf5e7220 */ /* 0x040fe20000410000 */
[----:B------:R-:W-:Y:S01]  /*3670*/  FMUL.FTZ R95, R175, R107 ;  /* 0x0000006baf5f7220 */ /* 0x000fe20000410000 */
[----:B------:R-:W-:-:S02]  /*3680*/  HADD2.F32 R106, -RZ, R35.H1_H1 ;  /* 0x30000023ff6a7230 */ /* 0x000fc40000004100 */
[----:B------:R-:W-:Y:S01]  /*3690*/  FADD.FTZ R93, R108, -R93 ;  /* 0x8000005d6c5d7221 */ /* 0x000fe20000010000 */
[-C--:B------:R-:W-:Y:S01]  /*36a0*/  FMUL.FTZ R104, R94, R173.reuse ;  /* 0x000000ad5e687220 */ /* 0x080fe20000410000 */
[----:B------:R-:W-:Y:S01]  /*36b0*/  FMUL.FTZ R105, R95, R173 ;  /* 0x000000ad5f697220 */ /* 0x000fe20000410000 */
[----:B------:R-:W-:Y:S01]  /*36c0*/  FADD.FTZ R92, R110, -R92 ;  /* 0x8000005c6e5c7221 */ /* 0x000fe20000010000 */
[--C-:B-----5:R-:W-:Y:S02]  /*36d0*/  HADD2.F32 R107, -RZ, R103.reuse.H0_H0 ;  /* 0x20000067ff6b7230 */ /* 0x120fe40000004100 */
[----:B------:R-:W-:Y:S01]  /*36e0*/  FFMA.FTZ R98, R213, R127, R128 ;  /* 0x0000007fd5627223 */ /* 0x000fe20000010080 */
[----:B------:R-:W-:Y:S02]  /*36f0*/  HADD2.F32 R108, -RZ, R103.H1_H1 ;  /* 0x30000067ff6c7230 */ /* 0x000fe40000004100 */
[C---:B------:R-:W-:Y:S01]  /*3700*/  FMUL.FTZ R103, R104.reuse, R109 ;  /* 0x0000006d68677220 */ /* 0x040fe20000410000 */
[----:B------:R-:W-:Y:S01]  /*3710*/  FMUL.FTZ R106, R105, R106 ;  /* 0x0000006a696a7220 */ /* 0x000fe20000410000 */
[----:B------:R-:W-:Y:S01]  /*3720*/  FMUL.FTZ R92, R175, R92 ;  /* 0x0000005caf5c7220 */ /* 0x000fe20000410000 */
[----:B------:R-:W-:Y:S01]  /*3730*/  FMUL.FTZ R104, R104, R107 ;  /* 0x0000006b68687220 */ /* 0x000fe20000410000 */
[----:B------:R-:W-:-:S02]  /*3740*/  HADD2.F32 R110, -RZ, R34.H0_H0 ;  /* 0x20000022ff6e7230 */ /* 0x000fc40000004100 */
[----:B------:R-:W-:Y:S01]  /*3750*/  FMUL.FTZ R93, R175, R93 ;  /* 0x0000005daf5d7220 */ /* 0x000fe20000410000 */
[----:B------:R-:W-:Y:S01]  /*3760*/  F2FP.F16.F32.PACK_AB R103, R106, R103 ;  /* 0x000000676a67723e */ /* 0x000fe200000000ff */
[--C-:B------:R-:W-:Y:S02]  /*3770*/  HADD2.F32 R106, -RZ, R102.reuse.H0_H0 ;  /* 0x20000066ff6a7230 */ /* 0x100fe40000004100 */
[-C--:B------:R-:W-:Y:S01]  /*3780*/  FMUL.FTZ R107, R92, R173.reuse ;  /* 0x000000ad5c6b7220 */ /* 0x080fe20000410000 */
[----:B------:R-:W-:Y:S01]  /*3790*/  FADD.FTZ R98, R209, -R98 ;  /* 0x80000062d1627221 */ /* 0x000fe20000010000 */
[----:B------:R-:W-:Y:S01]  /*37a0*/  FMUL.FTZ R105, R105, R108 ;  /* 0x0000006c69697220 */ /* 0x000fe20000410000 */
[----:B------:R-:W-:Y:S01]  /*37b0*/  FMUL.FTZ R108, R93, R173 ;  /* 0x000000ad5d6c7220 */ /* 0x000fe20000410000 */
[C---:B------:R-:W-:Y:S01]  /*37c0*/  FMUL.FTZ R106, R107.reuse, R106 ;  /* 0x0000006a6b6a7220 */ /* 0x040fe20000410000 */
[----:B------:R-:W-:Y:S01]  /*37d0*/  FMUL.FTZ R110, R107, R110 ;  /* 0x0000006e6b6e7220 */ /* 0x000fe20000410000 */
[----:B------:R-:W-:-:S02]  /*37e0*/  HADD2.F32 R107, -RZ, R102.H1_H1 ;  /* 0x30000066ff6b7230 */ /* 0x000fc40000004100 */
[----:B------:R-:W-:Y:S01]  /*37f0*/  FFMA.FTZ R99, R212, R127, R128 ;  /* 0x0000007fd4637223 */ /* 0x000fe20000010080 */
[----:B------:R-:W-:Y:S02]  /*3800*/  HADD2.F32 R102, -RZ, R34.H1_H1 ;  /* 0x30000022ff667230 */ /* 0x000fe40000004100 */
[C---:B------:R-:W-:Y:S01]  /*3810*/  FMUL.FTZ R98, R175.reuse, R98 ;  /* 0x00000062af627220 */ /* 0x040fe20000410000 */
[----:B------:R-:W-:Y:S02]  /*3820*/  HADD2.F32 R129, -RZ, R33.H0_H0 ;  /* 0x20000021ff817230 */ /* 0x000fe40000004100 */
[----:B------:R-:W-:Y:S01]  /*3830*/  FMUL.FTZ R107, R108, R107 ;  /* 0x0000006b6c6b7220 */ /* 0x000fe20000410000 */
[----:B------:R-:W-:Y:S01]  /*3840*/  FADD.FTZ R99, R144, -R99 ;  /* 0x8000006390637221 */ /* 0x000fe20000010000 */
[----:B------:R-:W-:Y:S01]  /*3850*/  FMUL.FTZ R102, R108, R102 ;  /* 0x000000666c667220 */ /* 0x000fe20000410000 */
[--C-:B------:R-:W-:Y:S02]  /*3860*/  HADD2.F32 R108, -RZ, R101.reuse.H0_H0 ;  /* 0x20000065ff6c7230 */ /* 0x100fe40000004100 */
[----:B------:R-:W-:Y:S01]  /*3870*/  FMUL.FTZ R109, R98, R173 ;  /* 0x000000ad626d7220 */ /* 0x000fe20000410000 */
[----:B------:R-:W-:Y:S01]  /*3880*/  FMUL.FTZ R99, R175, R99 ;  /* 0x00000063af637220 */ /* 0x000fe20000410000 */
[----:B------:R-:W-:Y:S01]  /*3890*/  FADD.FTZ R96, R211, -R96 ;  /* 0x80000060d3607221 */ /* 0x000fe20000010000 */
[----:B------:R-:W-:Y:S01]  /*38a0*/  FFMA.FTZ R97, R214, R127, R128 ;  /* 0x0000007fd6617223 */ /* 0x000fe20000010080 */
[C---:B------:R-:W-:Y:S01]  /*38b0*/  FMUL.FTZ R108, R109.reuse, R108 ;  /* 0x0000006c6d6c7220 */ /* 0x040fe20000410000 */
[----:B------:R-:W-:Y:S01]  /*38c0*/  FMUL.FTZ R129, R109, R129 ;  /* 0x000000816d817220 */ /* 0x000fe20000410000 */
[----:B------:R-:W-:-:S02]  /*38d0*/  HADD2.F32 R109, -RZ, R101.H1_H1 ;  /* 0x30000065ff6d7230 */ /* 0x000fc40000004100 */
[----:B------:R-:W-:Y:S01]  /*38e0*/  FMUL.FTZ R144, R99, R173 ;  /* 0x000000ad63907220 */ /* 0x000fe20000410000 */
[----:B------:R-:W-:Y:S02]  /*38f0*/  HADD2.F32 R101, -RZ, R33.H1_H1 ;  /* 0x30000021ff657230 */ /* 0x000fe40000004100 */
[----:B------:R-:W-:Y:S01]  /*3900*/  FMUL.FTZ R96, R175, R96 ;  /* 0x00000060af607220 */ /* 0x000fe20000410000 */
[----:B------:R-:W-:Y:S01]  /*3910*/  F2FP.F16.F32.PACK_AB R102, R102, R110 ;  /* 0x0000006e6666723e */ /* 0x000fe200000000ff */
[----:B------:R-:W-:Y:S01]  /*3920*/  FMUL.FTZ R109, R144, R109 ;  /* 0x0000006d906d7220 */ /* 0x000fe20000410000 */
[----:B------:R-:W-:Y:S01]  /*3930*/  FADD.FTZ R97, R210, -R97 ;  /* 0x80000061d2617221 */ /* 0x000fe20000010000 */
[----:B------:R-:W-:Y:S01]  /*3940*/  FMUL.FTZ R101, R144, R101 ;  /* 0x0000006590657220 */ /* 0x000fe20000410000 */
[----:B------:R-:W-:Y:S02]  /*3950*/  HADD2.F32 R110, -RZ, R100.H0_H0 ;  /* 0x20000064ff6e7230 */ /* 0x000fe40000004100 */
[----:B------:R-:W-:-:S02]  /*3960*/  HADD2.F32 R144, -RZ, R32.H0_H0 ;  /* 0x20000020ff907230 */ /* 0x000fc40000004100 */
[----:B------:R-:W-:Y:S01]  /*3970*/  FMUL.FTZ R97, R175, R97 ;  /* 0x00000061af617220 */ /* 0x000fe20000410000 */
[----:B------:R-:W-:Y:S01]  /*3980*/  F2FP.F16.F32.PACK_AB R101, R101, R129 ;  /* 0x000000816565723e */ /* 0x000fe200000000ff */
[-C--:B------:R-:W-:Y:S02]  /*3990*/  FMUL.FTZ R129, R96, R173.reuse ;  /* 0x000000ad60817220 */ /* 0x080fe40000410000 */
[----:B------:R-:W-:Y:S02]  /*39a0*/  FMUL.FTZ R145, R97, R173 ;  /* 0x000000ad61917220 */ /* 0x000fe40000410000 */
[C---:B------:R-:W-:Y:S01]  /*39b0*/  FMUL.FTZ R110, R129.reuse, R110 ;  /* 0x0000006e816e7220 */ /* 0x040fe20000410000 */
[----:B------:R-:W-:Y:S01]  /*39c0*/  FMUL.FTZ R144, R129, R144 ;  /* 0x0000009081907220 */ /* 0x000fe20000410000 */
[----:B------:R-:W-:Y:S02]  /*39d0*/  HADD2.F32 R129, -RZ, R100.H1_H1 ;  /* 0x30000064ff817230 */ /* 0x000fe40000004100 */
[----:B------:R-:W-:-:S03]  /*39e0*/  HADD2.F32 R100, -RZ, R32.H1_H1 ;  /* 0x30000020ff647230 */ /* 0x000fc60000004100 */
[C---:B------:R-:W-:Y:S02]  /*39f0*/  FMUL.FTZ R129, R145.reuse, R129 ;  /* 0x0000008191817220 */ /* 0x040fe40000410000 */
[----:B------:R-:W-:-:S05]  /*3a00*/  FMUL.FTZ R100, R145, R100 ;  /* 0x0000006491647220 */ /* 0x000fca0000410000 */
[----:B------:R-:W-:-:S07]  /*3a10*/  F2FP.F16.F32.PACK_AB R100, R100, R144 ;  /* 0x000000906464723e */ /* 0x000fce00000000ff */
.L_x_15118:
        /* <DEDUP_REMOVED lines=17> */
[----:B-----5:R-:W-:Y:S02]  /*3b30*/  HADD2.F32 R148, -RZ, R103.H0_H0 ;  /* 0x20000067ff947230 */ /* 0x020fe40000004100 */
[----:B------:R-:W-:Y:S01]  /*3b40*/  FFMA.FTZ R98, R150, R127, R128 ;  /* 0x0000007f96627223 */ /* 0x000fe20000010080 */
[----:B------:R-:W-:Y:S01]  /*3b50*/  FMUL.FTZ R94, R175, R204 ;  /* 0x000000ccaf5e7220 */ /* 0x000fe20000410000 */
[----:B------:R-:W-:-:S02]  /*3b60*/  HADD2.F32 R144, -RZ, R39.H0_H0 ;  /* 0x20000027ff907230 */ /* 0x000fc40000004100 */
[----:B------:R-:W-:Y:S01]  /*3b70*/  FMUL.FTZ R95, R175, R95 ;  /* 0x0000005faf5f7220 */ /* 0x000fe20000410000 */
[----:B------:R-:W-:Y:S01]  /*3b80*/  FADD.FTZ R92, R203, -R92 ;  /* 0x8000005ccb5c7221 */ /* 0x000fe20000010000 */
[----:B------:R-:W-:Y:S01]  /*3b90*/  FMUL.FTZ R145, R94, R173 ;  /* 0x000000ad5e917220 */ /* 0x000fe20000410000 */
[----:B------:R-:W-:Y:S02]  /*3ba0*/  HADD2.F32 R150, -RZ, R103.H1_H1 ;  /* 0x30000067ff967230 */ /* 0x000fe40000004100 */
[--C-:B------:R-:W-:Y:S01]  /*3bb0*/  FFMA.FTZ R93, R202, R127, R128.reuse ;  /* 0x0000007fca5d7223 */ /* 0x100fe20000010080 */
[----:B------:R-:W-:Y:S02]  /*3bc0*/  HADD2.F32 R103, -RZ, R39.H1_H1 ;  /* 0x30000027ff677230 */ /* 0x000fe40000004100 */
[C---:B------:R-:W-:Y:S01]  /*3bd0*/  FMUL.FTZ R148, R145.reuse, R148 ;  /* 0x0000009491947220 */ /* 0x040fe20000410000 */
[----:B------:R-:W-:Y:S01]  /*3be0*/  FMUL.FTZ R144, R145, R144 ;  /* 0x0000009091907220 */ /* 0x000fe20000410000 */
[----:B------:R-:W-:Y:S01]  /*3bf0*/  FMUL.FTZ R145, R95, R173 ;  /* 0x000000ad5f917220 */ /* 0x000fe20000410000 */
[----:B------:R-:W-:Y:S01]  /*3c00*/  FMUL.FTZ R92, R175, R92 ;  /* 0x0000005caf5c7220 */ /* 0x000fe20000410000 */
[----:B------:R-:W-:Y:S01]  /*3c10*/  FADD.FTZ R93, R205, -R93 ;  /* 0x8000005dcd5d7221 */ /* 0x000fe20000010000 */
[--C-:B------:R-:W-:Y:S01]  /*3c20*/  FFMA.FTZ R97, R149, R127, R128.reuse ;  /* 0x0000007f95617223 */ /* 0x100fe20000010080 */
[C---:B------:R-:W-:Y:S01]  /*3c30*/  FMUL.FTZ R150, R145.reuse, R150 ;  /* 0x0000009691967220 */ /* 0x040fe20000410000 */
[----:B------:R-:W-:Y:S01]  /*3c40*/  FMUL.FTZ R103, R145, R103 ;  /* 0x0000006791677220 */ /* 0x000fe20000410000 */
[----:B------:R-:W-:Y:S01]  /*3c50*/  FFMA.FTZ R99, R151, R127, R128 ;  /* 0x0000007f97637223 */ /* 0x000fe20000010080 */
[----:B------:R-:W-:-:S02]  /*3c60*/  HADD2.F32 R149, -RZ, R102.H0_H0 ;  /* 0x20000066ff957230 */ /* 0x000fc40000004100 */
[----:B------:R-:W-:Y:S01]  /*3c70*/  FMUL.FTZ R151, R92, R173 ;  /* 0x000000ad5c977220 */ /* 0x000fe20000410000 */
[--C-:B------:R-:W-:Y:S02]  /*3c80*/  HADD2.F32 R145, -RZ, R38.reuse.H0_H0 ;  /* 0x20000026ff917230 */ /* 0x100fe40000004100 */
[----:B------:R-:W-:Y:S01]  /*3c90*/  FMUL.FTZ R93, R175, R93 ;  /* 0x0000005daf5d7220 */ /* 0x000fe20000410000 */
[----:B------:R-:W-:Y:S01]  /*3ca0*/  FADD.FTZ R96, R152, -R96 ;  /* 0x8000006098607221 */ /* 0x000fe20000010000 */
[C---:B------:R-:W-:Y:S01]  /*3cb0*/  FMUL.FTZ R149, R151.reuse, R149 ;  /* 0x0000009597957220 */ /* 0x040fe20000410000 */
[----:B------:R-:W-:Y:S02]  /*3cc0*/  HADD2.F32 R152, -RZ, R38.H1_H1 ;  /* 0x30000026ff987230 */ /* 0x000fe40000004100 */
[----:B------:R-:W-:Y:S01]  /*3cd0*/  FMUL.FTZ R145, R151, R145 ;  /* 0x0000009197917220 */ /* 0x000fe20000410000 */
[----:B------:R-:W-:Y:S01]  /*3ce0*/  FMUL.FTZ R151, R93, R173 ;  /* 0x000000ad5d977220 */ /* 0x000fe20000410000 */
[----:B------:R-:W-:Y:S01]  /*3cf0*/  FADD.FTZ R97, R153, -R97 ;  /* 0x8000006199617221 */ /* 0x000fe20000010000 */
[----:B------:R-:W-:Y:S01]  /*3d00*/  FADD.FTZ R98, R154, -R98 ;  /* 0x800000629a627221 */ /* 0x000fe20000010000 */
[----:B------:R-:W-:-:S02]  /*3d10*/  HADD2.F32 R153, -RZ, R102.H1_H1 ;  /* 0x30000066ff997230 */ /* 0x000fc40000004100 */
[----:B------:R-:W-:Y:S01]  /*3d20*/  FMUL.FTZ R102, R151, R152 ;  /* 0x0000009897667220 */ /* 0x000fe20000410000 */
[----:B------:R-:W-:Y:S01]  /*3d30*/  FADD.FTZ R99, R201, -R99 ;  /* 0x80000063c9637221 */ /* 0x000fe20000010000 */
[----:B------:R-:W-:Y:S01]  /*3d40*/  FMUL.FTZ R98, R175, R98 ;  /* 0x00000062af627220 */ /* 0x000fe20000410000 */
[----:B------:R-:W-:Y:S01]  /*3d50*/  F2FP.F16.F32.PACK_AB R103, R103, R144 ;  /* 0x000000906767723e */ /* 0x000fe200000000ff */
[----:B------:R-:W-:Y:S01]  /*3d60*/  HADD2.F32 R152, -RZ, R101.H0_H0 ;  /* 0x20000065ff987230 */ /* 0x000fe20000004100 */
[----:B------:R-:W-:Y:S01]  /*3d70*/  F2FP.F16.F32.PACK_AB R102, R102, R145 ;  /* 0x000000916666723e */ /* 0x000fe200000000ff */
[----:B------:R-:W-:Y:S02]  /*3d80*/  HADD2.F32 R144, -RZ, R37.H0_H0 ;  /* 0x20000025ff907230 */ /* 0x000fe40000004100 */
[----:B------:R-:W-:Y:S01]  /*3d90*/  FMUL.FTZ R145, R98, R173 ;  /* 0x000000ad62917220 */ /* 0x000fe20000410000 */
[----:B------:R-:W-:Y:S01]  /*3da0*/  FMUL.FTZ R99, R175, R99 ;  /* 0x00000063af637220 */ /* 0x000fe20000410000 */
[----:B------:R-:W-:Y:S01]  /*3db0*/  FMUL.FTZ R151, R151, R153 ;  /* 0x0000009997977220 */ /* 0x000fe20000410000 */
[----:B------:R-:W-:-:S02]  /*3dc0*/  HADD2.F32 R153, -RZ, R101.H1_H1 ;  /* 0x30000065ff997230 */ /* 0x000fc40000004100 */
[C---:B------:R-:W-:Y:S01]  /*3dd0*/  FMUL.FTZ R152, R145.reuse, R152 ;  /* 0x0000009891987220 */ /* 0x040fe20000410000 */
[----:B------:R-:W-:Y:S01]  /*3de0*/  FMUL.FTZ R144, R145, R144 ;  /* 0x0000009091907220 */ /* 0x000fe20000410000 */
[----:B------:R-:W-:Y:S02]  /*3df0*/  HADD2.F32 R101, -RZ, R37.H1_H1 ;  /* 0x30000025ff657230 */ /* 0x000fe40000004100 */
[----:B------:R-:W-:Y:S01]  /*3e00*/  FMUL.FTZ R145, R99, R173 ;  /* 0x000000ad63917220 */ /* 0x000fe20000410000 */
[C---:B------:R-:W-:Y:S01]  /*3e10*/  FMUL.FTZ R96, R175.reuse, R96 ;  /* 0x00000060af607220 */ /* 0x040fe20000410000 */
[--C-:B------:R-:W-:Y:S02]  /*3e20*/  HADD2.F32 R154, -RZ, R100.reuse.H0_H0 ;  /* 0x20000064ff9a7230 */ /* 0x100fe40000004100 */
[----:B------:R-:W-:Y:S01]  /*3e30*/  FMUL.FTZ R97, R175, R97 ;  /* 0x00000061af617220 */ /* 0x000fe20000410000 */
[C---:B------:R-:W-:Y:S01]  /*3e40*/  FMUL.FTZ R101, R145.reuse, R101 ;  /* 0x0000006591657220 */ /* 0x040fe20000410000 */
[----:B------:R-:W-:Y:S01]  /*3e50*/  FMUL.FTZ R153, R145, R153 ;  /* 0x0000009991997220 */ /* 0x000fe20000410000 */
[----:B------:R-:W-:Y:S01]  /*3e60*/  FMUL.FTZ R145, R96, R173 ;  /* 0x000000ad60917220 */ /* 0x000fe20000410000 */
[----:B------:R-:W-:-:S02]  /*3e70*/  HADD2.F32 R155, -RZ, R100.H1_H1 ;  /* 0x30000064ff9b7230 */ /* 0x000fc40000004100 */
[----:B------:R-:W-:Y:S01]  /*3e80*/  F2FP.F16.F32.PACK_AB R101, R101, R144 ;  /* 0x000000906565723e */ /* 0x000fe200000000ff */
[--C-:B------:R-:W-:Y:S02]  /*3e90*/  HADD2.F32 R144, -RZ, R36.reuse.H0_H0 ;  /* 0x20000024ff907230 */ /* 0x100fe40000004100 */
[C---:B------:R-:W-:Y:S01]  /*3ea0*/  FMUL.FTZ R154, R145.reuse, R154 ;  /* 0x0000009a919a7220 */ /* 0x040fe20000410000 */
[----:B------:R-:W-:Y:S02]  /*3eb0*/  HADD2.F32 R100, -RZ, R36.H1_H1 ;  /* 0x30000024ff647230 */ /* 0x000fe40000004100 */
[----:B------:R-:W-:Y:S01]  /*3ec0*/  FMUL.FTZ R144, R145, R144 ;  /* 0x0000009091907220 */ /* 0x000fe20000410000 */
[----:B------:R-:W-:-:S04]  /*3ed0*/  FMUL.FTZ R145, R97, R173 ;  /* 0x000000ad61917220 */ /* 0x000fc80000410000 */
[C---:B------:R-:W-:Y:S01]  /*3ee0*/  FMUL.FTZ R100, R145.reuse, R100 ;  /* 0x0000006491647220 */ /* 0x040fe20000410000 */
[----:B------:R-:W-:-:S04]  /*3ef0*/  FMUL.FTZ R155, R145, R155 ;  /* 0x0000009b919b7220 */ /* 0x000fc80000410000 */
[----:B------:R-:W-:Y:S01]  /*3f00*/  F2FP.F16.F32.PACK_AB R100, R100, R144 ;  /* 0x000000906464723e */ /* 0x000fe200000000ff */
[----:B------:R-:W-:Y:S06]  /*3f10*/  BRA `(.L_x_15120) ;  /* 0x0000000400107947 */ /* 0x000fec0003800000 */
.L_x_15119:
        /* <DEDUP_REMOVED lines=8> */
[----:B------:R-:W-:Y:S01]  /*3fa0*/  FMUL.FTZ R202, R175, R204 ;  /* 0x000000ccafca7220 */ /* 0x000fe20000410000 */
[----:B------:R-:W-:Y:S01]  /*3fb0*/  FADD.FTZ R154, R154, -R150 ;  /* 0x800000969a9a7221 */ /* 0x000fe20000010000 */
[----:B------:R-:W-:Y:S01]  /*3fc0*/  FADD.FTZ R149, R208, -R149 ;  /* 0x80000095d0957221 */ /* 0x000fe20000010000 */
[----:B-----5:R-:W-:-:S02]  /*3fd0*/  HADD2.F32 R148, -RZ, R103.H0_H0 ;  /* 0x20000067ff947230 */ /* 0x020fc40000004100 */
[----:B------:R-:W-:Y:S01]  /*3fe0*/  FMUL.FTZ R202, R202, R173 ;  /* 0x000000adcaca7220 */ /* 0x000fe20000410000 */
[----:B------:R-:W-:Y:S02]  /*3ff0*/  HADD2.F32 R150, -RZ, R39.H0_H0 ;  /* 0x20000027ff967230 */ /* 0x000fe40000004100 */
[--C-:B------:R-:W-:Y:S01]  /*4000*/  FFMA.FTZ R155, R155, R127, R128.reuse ;  /* 0x0000007f9b9b7223 */ /* 0x100fe20000010080 */
[----:B------:R-:W-:Y:S01]  /*4010*/  FMUL.FTZ R149, R175, R149 ;  /* 0x00000095af957220 */ /* 0x000fe20000410000 */
[C---:B------:R-:W-:Y:S01]  /*4020*/  FMUL.FTZ R148, R202.reuse, R148 ;  /* 0x00000094ca947220 */ /* 0x040fe20000410000 */
[----:B------:R-:W-:Y:S01]  /*4030*/  FFMA.FTZ R151, R151, R127, R128 ;  /* 0x0000007f97977223 */ /* 0x000fe20000010080 */
[----:B------:R-:W-:Y:S01]  /*4040*/  FMUL.FTZ R202, R202, R150 ;  /* 0x00000096caca7220 */ /* 0x000fe20000410000 */
[----:B------:R-:W-:Y:S02]  /*4050*/  HADD2.F32 R150, -RZ, R103.H1_H1 ;  /* 0x30000067ff967230 */ /* 0x000fe40000004100 */
[----:B------:R-:W-:Y:S01]  /*4060*/  FADD.FTZ R203, R203, -R155 ;  /* 0x8000009bcbcb7221 */ /* 0x000fe20000010000 */
[----:B------:R-:W-:Y:S01]  /*4070*/  FMUL.FTZ R103, R149, R173 ;  /* 0x000000ad95677220 */ /* 0x000fe20000410000 */
[----:B------:R-:W-:-:S02]  /*4080*/  HADD2.F32 R149, -RZ, R39.H1_H1 ;  /* 0x30000027ff957230 */ /* 0x000fc40000004100 */
[----:B------:R-:W-:Y:S01]  /*4090*/  FADD.FTZ R201, R201, -R151 ;  /* 0x80000097c9c97221 */ /* 0x000fe20000010000 */
[----:B------:R-:W-:Y:S01]  /*40a0*/  FMUL.FTZ R178, R175, R203 ;  /* 0x000000cbafb27220 */ /* 0x000fe20000410000 */
[C---:B------:R-:W-:Y:S01]  /*40b0*/  FMUL.FTZ R150, R103.reuse, R150 ;  /* 0x0000009667967220 */ /* 0x040fe20000410000 */
[----:B------:R-:W-:Y:S02]  /*40c0*/  HADD2.F32 R151, -RZ, R38.H0_H0 ;  /* 0x20000026ff977230 */ /* 0x000fe40000004100 */
[----:B------:R-:W-:Y:S01]  /*40d0*/  FMUL.FTZ R103, R103, R149 ;  /* 0x0000009567677220 */ /* 0x000fe20000410000 */
[----:B------:R-:W-:Y:S02]  /*40e0*/  HADD2.F32 R149, -RZ, R102.H0_H0 ;  /* 0x20000066ff957230 */ /* 0x000fe40000004100 */
[----:B------:R-:W-:Y:S01]  /*40f0*/  FMUL.FTZ R178, R178, R173 ;  /* 0x000000adb2b27220 */ /* 0x000fe20000410000 */
[----:B------:R-:W-:Y:S01]  /*4100*/  FMUL.FTZ R205, R175, R205 ;  /* 0x000000cdafcd7220 */ /* 0x000fe20000410000 */
[----:B------:R-:W-:Y:S01]  /*4110*/  FADD.FTZ R144, R152, -R144 ;  /* 0x8000009098907221 */ /* 0x000fe20000010000 */
[----:B------:R-:W-:-:S02]  /*4120*/  HADD2.F32 R152, -RZ, R38.H1_H1 ;  /* 0x30000026ff987230 */ /* 0x000fc40000004100 */
[C---:B------:R-:W-:Y:S01]  /*4130*/  FMUL.FTZ R149, R178.reuse, R149 ;  /* 0x00000095b2957220 */ /* 0x040fe20000410000 */
[----:B------:R-:W-:Y:S01]  /*4140*/  FMUL.FTZ R178, R178, R151 ;  /* 0x00000097b2b27220 */ /* 0x000fe20000410000 */
[----:B------:R-:W-:Y:S02]  /*4150*/  HADD2.F32 R151, -RZ, R102.H1_H1 ;  /* 0x30000066ff977230 */ /* 0x000fe40000004100 */
[----:B------:R-:W-:Y:S01]  /*4160*/  FMUL.FTZ R102, R205, R173 ;  /* 0x000000adcd667220 */ /* 0x000fe20000410000 */
[----:B------:R-:W-:Y:S01]  /*4170*/  FADD.FTZ R145, R153, -R145 ;  /* 0x8000009199917221 */ /* 0x000fe20000010000 */
[----:B------:R-:W-:Y:S01]  /*4180*/  FMUL.FTZ R153, R175, R154 ;  /* 0x0000009aaf997220 */ /* 0x000fe20000410000 */
[----:B------:R-:W-:Y:S02]  /*4190*/  HADD2.F32 R155, -RZ, R37.H0_H0 ;  /* 0x20000025ff9b7230 */ /* 0x000fe40000004100 */
[C---:B------:R-:W-:Y:S01]  /*41a0*/  FMUL.FTZ R151, R102.reuse, R151 ;  /* 0x0000009766977220 */ /* 0x040fe20000410000 */
[----:B------:R-:W-:Y:S01]  /*41b0*/  FMUL.FTZ R102, R102, R152 ;  /* 0x0000009866667220 */ /* 0x000fe20000410000 */
[----:B------:R-:W-:-:S02]  /*41c0*/  HADD2.F32 R152, -RZ, R101.H0_H0 ;  /* 0x20000065ff987230 */ /* 0x000fc40000004100 */
[----:B------:R-:W-:Y:S01]  /*41d0*/  FMUL.FTZ R153, R153, R173 ;  /* 0x000000ad99997220 */ /* 0x000fe20000410000 */
[C---:B------:R-:W-:Y:S01]  /*41e0*/  FMUL.FTZ R154, R175.reuse, R201 ;  /* 0x000000c9af9a7220 */ /* 0x040fe20000410000 */
[C---:B------:R-:W-:Y:S01]  /*41f0*/  FMUL.FTZ R144, R175.reuse, R144 ;  /* 0x00000090af907220 */ /* 0x040fe20000410000 */
[----:B------:R-:W-:Y:S01]  /*4200*/  FMUL.FTZ R145, R175, R145 ;  /* 0x00000091af917220 */ /* 0x000fe20000410000 */
[C---:B------:R-:W-:Y:S01]  /*4210*/  FMUL.FTZ R152, R153.reuse, R152 ;  /* 0x0000009899987220 */ /* 0x040fe20000410000 */
[----:B------:R-:W-:Y:S01]  /*4220*/  FMUL.FTZ R201, R153, R155 ;  /* 0x0000009b99c97220 */ /* 0x000fe20000410000 */
[----:B------:R-:W-:Y:S02]  /*4230*/  HADD2.F32 R153, -RZ, R101.H1_H1 ;  /* 0x30000065ff997230 */ /* 0x000fe40000004100 */
[-C--:B------:R-:W-:Y:S01]  /*4240*/  FMUL.FTZ R101, R154, R173.reuse ;  /* 0x000000ad9a657220 */ /* 0x080fe20000410000 */
[----:B------:R-:W-:Y:S02]  /*4250*/  HADD2.F32 R154, -RZ, R37.H1_H1 ;  /* 0x30000025ff9a7230 */ /* 0x000fe40000004100 */
[----:B------:R-:W-:Y:S01]  /*4260*/  FMUL.FTZ R144, R144, R173 ;  /* 0x000000ad90907220 */ /* 0x000fe20000410000 */
[----:B------:R-:W-:-:S02]  /*4270*/  HADD2.F32 R155, -RZ, R36.H0_H0 ;  /* 0x20000024ff9b7230 */ /* 0x000fc40000004100 */
[----:B------:R-:W-:Y:S01]  /*4280*/  FMUL.FTZ R153, R101, R153 ;  /* 0x0000009965997220 */ /* 0x000fe20000410000 */
[----:B------:R-:W-:Y:S01]  /*4290*/  FMUL.FTZ R145, R145, R173 ;  /* 0x000000ad91917220 */ /* 0x000fe20000410000 */
[----:B------:R-:W-:Y:S01]  /*42a0*/  FMUL.FTZ R101, R101, R154 ;  /* 0x0000009a65657220 */ /* 0x000fe20000410000 */
[--C-:B------:R-:W-:Y:S01]  /*42b0*/  HADD2.F32 R154, -RZ, R100.reuse.H0_H0 ;  /* 0x20000064ff9a7230 */ /* 0x100fe20000004100 */
[----:B------:R-:W-:Y:S02]  /*42c0*/  F2FP.F16.F32.PACK_AB R103, R103, R202 ;  /* 0x000000ca6767723e */ /* 0x000fe400000000ff */
[----:B------:R-:W-:Y:S02]  /*42d0*/  F2FP.F16.F32.PACK_AB R102, R102, R178 ;  /* 0x000000b26666723e */ /* 0x000fe400000000ff */
[C---:B------:R-:W-:Y:S01]  /*42e0*/  FMUL.FTZ R154, R144.reuse, R154 ;  /* 0x0000009a909a7220 */ /* 0x040fe20000410000 */
[----:B------:R-:W-:Y:S01]  /*42f0*/  FMUL.FTZ R144, R144, R155 ;  /* 0x0000009b90907220 */ /* 0x000fe20000410000 */
[----:B------:R-:W-:Y:S01]  /*4300*/  HADD2.F32 R155, -RZ, R100.H1_H1 ;  /* 0x30000064ff9b7230 */ /* 0x000fe20000004100 */
[----:B------:R-:W-:Y:S01]  /*4310*/  F2FP.F16.F32.PACK_AB R101, R101, R201 ;  /* 0x000000c96565723e */ /* 0x000fe200000000ff */
[----:B------:R-:W-:-:S03]  /*4320*/  HADD2.F32 R100, -RZ, R36.H1_H1 ;  /* 0x30000024ff647230 */ /* 0x000fc60000004100 */
[C---:B------:R-:W-:Y:S02]  /*4330*/  FMUL.FTZ R155, R145.reuse, R155 ;  /* 0x0000009b919b7220 */ /* 0x040fe40000410000 */
[----:B------:R-:W-:-:S05]  /*4340*/  FMUL.FTZ R100, R145, R100 ;  /* 0x0000006491647220 */ /* 0x000fca0000410000 */
[----:B------:R-:W-:-:S07]  /*4350*/  F2FP.F16.F32.PACK_AB R100, R100, R144 ;  /* 0x000000906464723e */ /* 0x000fce00000000ff */
.L_x_15120:
        /* <DEDUP_REMOVED lines=14> */
[-CC-:B------:R-:W-:Y:S01]  /*4440*/  FFMA.FTZ R92, R182, R127.reuse, R128.reuse ;  /* 0x0000007fb65c7223 */ /* 0x180fe20000010080 */
        /* <DEDUP_REMOVED lines=16> */
[--C-:B------:R-:W-:Y:S01]  /*4550*/  FFMA.FTZ R97, R157, R127, R128.reuse ;  /* 0x0000007f9d617223 */ /* 0x100fe20000010080 */
[----:B------:R-:W-:Y:S01]  /*4560*/  FADD.FTZ R93, R186, -R93 ;  /* 0x8000005dba5d7221 */ /* 0x000fe20000010000 */
[C---:B------:R-:W-:Y:S01]  /*4570*/  FMUL.FTZ R158, R145.reuse, R158 ;  /* 0x0000009e919e7220 */ /* 0x040fe20000410000 */
[----:B------:R-:W-:Y:S01]  /*4580*/  FMUL.FTZ R103, R145, R103 ;  /* 0x0000006791677220 */ /* 0x000fe20000410000 */
[----:B------:R-:W-:Y:S01]  /*4590*/  FFMA.FTZ R99, R159, R127, R128 ;  /* 0x0000007f9f637223 */ /* 0x000fe20000010080 */
[----:B------:R-:W-:-:S02]  /*45a0*/  HADD2.F32 R157, -RZ, R102.H0_H0 ;  /* 0x20000066ff9d7230 */ /* 0x000fc40000004100 */
[----:B------:R-:W-:Y:S01]  /*45b0*/  FMUL.FTZ R159, R92, R173 ;  /* 0x000000ad5c9f7220 */ /* 0x000fe20000410000 */
[----:B------:R-:W-:Y:S02]  /*45c0*/  HADD2.F32 R145, -RZ, R42.H0_H0 ;  /* 0x2000002aff917230 */ /* 0x000fe40000004100 */
[----:B------:R-:W-:Y:S01]  /*45d0*/  FMUL.FTZ R93, R175, R93 ;  /* 0x0000005daf5d7220 */ /* 0x000fe20000410000 */
[----:B------:R-:W-:Y:S01]  /*45e0*/  FADD.FTZ R98, R181, -R98 ;  /* 0x80000062b5627221 */ /* 0x000fe20000010000 */
[C---:B------:R-:W-:Y:S01]  /*45f0*/  FMUL.FTZ R157, R159.reuse, R157 ;  /* 0x0000009d9f9d7220 */ /* 0x040fe20000410000 */
[----:B------:R-:W-:Y:S02]  /*4600*/  HADD2.F32 R177, -RZ, R102.H1_H1 ;  /* 0x30000066ffb17230 */ /* 0x000fe40000004100 */
[----:B------:R-:W-:Y:S01]  /*4610*/  FMUL.FTZ R145, R159, R145 ;  /* 0x000000919f917220 */ /* 0x000fe20000410000 */
[----:B------:R-:W-:Y:S02]  /*4620*/  HADD2.F32 R159, -RZ, R42.H1_H1 ;  /* 0x3000002aff9f7230 */ /* 0x000fe40000004100 */
[----:B------:R-:W-:Y:S01]  /*4630*/  FMUL.FTZ R178, R93, R173 ;  /* 0x000000ad5db27220 */ /* 0x000fe20000410000 */
[----:B------:R-:W-:Y:S01]  /*4640*/  FMUL.FTZ R98, R175, R98 ;  /* 0x00000062af627220 */ /* 0x000fe20000410000 */
[----:B------:R-:W-:Y:S01]  /*4650*/  FADD.FTZ R99, R183, -R99 ;  /* 0x80000063b7637221 */ /* 0x000fe20000010000 */
[----:B------:R-:W-:Y:S01]  /*4660*/  F2FP.F16.F32.PACK_AB R103, R103, R144 ;  /* 0x000000906767723e */ /* 0x000fe200000000ff */
[----:B------:R-:W-:Y:S01]  /*4670*/  FMUL.FTZ R102, R178, R159 ;  /* 0x0000009fb2667220 */ /* 0x000fe20000410000 */
[----:B------:R-:W-:-:S02]  /*4680*/  HADD2.F32 R159, -RZ, R101.H0_H0 ;  /* 0x20000065ff9f7230 */ /* 0x000fc40000004100 */
[----:B------:R-:W-:Y:S01]  /*4690*/  FMUL.FTZ R99, R175, R99 ;  /* 0x00000063af637220 */ /* 0x000fe20000410000 */
[----:B------:R-:W-:Y:S02]  /*46a0*/  HADD2.F32 R144, -RZ, R41.H0_H0 ;  /* 0x20000029ff907230 */ /* 0x000fe40000004100 */
[----:B------:R-:W-:Y:S01]  /*46b0*/  FADD.FTZ R96, R179, -R96 ;  /* 0x80000060b3607221 */ /* 0x000fe20000010000 */
[----:B------:R-:W-:Y:S01]  /*46c0*/  F2FP.F16.F32.PACK_AB R102, R102, R145 ;  /* 0x000000916666723e */ /* 0x000fe200000000ff */
[----:B------:R-:W-:Y:S01]  /*46d0*/  FMUL.FTZ R145, R98, R173 ;  /* 0x000000ad62917220 */ /* 0x000fe20000410000 */
[----:B------:R-:W-:Y:S02]  /*46e0*/  HADD2.F32 R179, -RZ, R101.H1_H1 ;  /* 0x30000065ffb37230 */ /* 0x000fe40000004100 */
[----:B------:R-:W-:Y:S01]  /*46f0*/  FMUL.FTZ R96, R175, R96 ;  /* 0x00000060af607220 */ /* 0x000fe20000410000 */
[----:B------:R-:W-:Y:S02]  /*4700*/  HADD2.F32 R101, -RZ, R41.H1_H1 ;  /* 0x30000029ff657230 */ /* 0x000fe40000004100 */
[C---:B------:R-:W-:Y:S01]  /*4710*/  FMUL.FTZ R159, R145.reuse, R159 ;  /* 0x0000009f919f7220 */ /* 0x040fe20000410000 */
[----:B------:R-:W-:Y:S01]  /*4720*/  FMUL.FTZ R144, R145, R144 ;  /* 0x0000009091907220 */ /* 0x000fe20000410000 */
[----:B------:R-:W-:Y:S01]  /*4730*/  FMUL.FTZ R145, R99, R173 ;  /* 0x000000ad63917220 */ /* 0x000fe20000410000 */
[----:B------:R-:W-:Y:S01]  /*4740*/  FADD.FTZ R97, R180, -R97 ;  /* 0x80000061b4617221 */ /* 0x000fe20000010000 */
[----:B------:R-:W-:-:S02]  /*4750*/  HADD2.F32 R180, -RZ, R100.H0_H0 ;  /* 0x20000064ffb47230 */ /* 0x000fc40000004100 */
[----:B------:R-:W-:Y:S01]  /*4760*/  FMUL.FTZ R178, R178, R177 ;  /* 0x000000b1b2b27220 */ /* 0x000fe20000410000 */
[C---:B------:R-:W-:Y:S01]  /*4770*/  FMUL.FTZ R101, R145.reuse, R101 ;  /* 0x0000006591657220 */ /* 0x040fe20000410000 */
[----:B------:R-:W-:Y:S01]  /*4780*/  FMUL.FTZ R179, R145, R179 ;  /* 0x000000b391b37220 */ /* 0x000fe20000410000 */
[----:B------:R-:W-:Y:S01]  /*4790*/  FMUL.FTZ R145, R96, R173 ;  /* 0x000000ad60917220 */ /* 0x000fe20000410000 */
[----:B------:R-:W-:Y:S01]  /*47a0*/  FMUL.FTZ R97, R175, R97 ;  /* 0x00000061af617220 */ /* 0x000fe20000410000 */
[----:B------:R-:W-:Y:S01]  /*47b0*/  HADD2.F32 R181, -RZ, R100.H1_H1 ;  /* 0x30000064ffb57230 */ /* 0x000fe20000004100 */
[----:B------:R-:W-:Y:S01]  /*47c0*/  F2FP.F16.F32.PACK_AB R101, R101, R144 ;  /* 0x000000906565723e */ /* 0x000fe200000000ff */
[--C-:B------:R-:W-:Y:S02]  /*47d0*/  HADD2.F32 R144, -RZ, R40.reuse.H0_H0 ;  /* 0x20000028ff907230 */ /* 0x100fe40000004100 */
[----:B------:R-:W-:Y:S01]  /*47e0*/  FMUL.FTZ R180, R145, R180 ;  /* 0x000000b491b47220 */ /* 0x000fe20000410000 */
[----:B------:R-:W-:-:S02]  /*47f0*/  HADD2.F32 R100, -RZ, R40.H1_H1 ;  /* 0x30000028ff647230 */ /* 0x000fc40000004100 */
[----:B------:R-:W-:Y:S01]  /*4800*/  FMUL.FTZ R144, R145, R144 ;  /* 0x0000009091907220 */ /* 0x000fe20000410000 */
[----:B------:R-:W-:-:S04]  /*4810*/  FMUL.FTZ R145, R97, R173 ;  /* 0x000000ad61917220 */ /* 0x000fc80000410000 */
[C---:B------:R-:W-:Y:S01]  /*4820*/  FMUL.FTZ R100, R145.reuse, R100 ;  /* 0x0000006491647220 */ /* 0x040fe20000410000 */
[----:B------:R-:W-:-:S04]  /*4830*/  FMUL.FTZ R181, R145, R181 ;  /* 0x000000b591b57220 */ /* 0x000fc80000410000 */
[----:B------:R-:W-:Y:S01]  /*4840*/  F2FP.F16.F32.PACK_AB R100, R100, R144 ;  /* 0x000000906464723e */ /* 0x000fe200000000ff */
[----:B------:R-:W-:Y:S06]  /*4850*/  BRA `(.L_x_15122) ;  /* 0x0000000400107947 */ /* 0x000fec0003800000 */
.L_x_15121:
        /* <DEDUP_REMOVED lines=12> */
[----:B------:R-:W-:Y:S01]  /*4920*/  FADD.FTZ R180, R180, -R157 ;  /* 0x8000009db4b47221 */ /* 0x000fe20000010000 */
[----:B------:R-:W-:Y:S01]  /*4930*/  FADD.FTZ R184, R184, -R182 ;  /* 0x800000b6b8b87221 */ /* 0x000fe20000010000 */
[----:B-----5:R-:W-:-:S02]  /*4940*/  HADD2.F32 R156, -RZ, R103.H0_H0 ;  /* 0x20000067ff9c7230 */ /* 0x020fc40000004100 */
[-C--:B------:R-:W-:Y:S01]  /*4950*/  FMUL.FTZ R145, R145, R173.reuse ;  /* 0x000000ad91917220 */ /* 0x080fe20000410000 */
[----:B------:R-:W-:Y:S02]  /*4960*/  HADD2.F32 R158, -RZ, R103.H1_H1 ;  /* 0x30000067ff9e7230 */ /* 0x000fe40000004100 */
[----:B------:R-:W-:Y:S01]  /*4970*/  FMUL.FTZ R103, R144, R173 ;  /* 0x000000ad90677220 */ /* 0x000fe20000410000 */
[--C-:B------:R-:W-:Y:S02]  /*4980*/  HADD2.F32 R157, -RZ, R43.reuse.H0_H0 ;  /* 0x2000002bff9d7230 */ /* 0x100fe40000004100 */
[-CC-:B------:R-:W-:Y:S01]  /*4990*/  FFMA.FTZ R185, R185, R127.reuse, R128.reuse ;  /* 0x0000007fb9b97223 */ /* 0x180fe20000010080 */
[----:B------:R-:W-:Y:S02]  /*49a0*/  HADD2.F32 R144, -RZ, R43.H1_H1 ;  /* 0x3000002bff907230 */ /* 0x000fe40000004100 */
[----:B------:R-:W-:Y:S01]  /*49b0*/  FFMA.FTZ R159, R159, R127, R128 ;  /* 0x0000007f9f9f7223 */ /* 0x000fe20000010080 */
[----:B------:R-:W-:Y:S01]  /*49c0*/  FMUL.FTZ R184, R175, R184 ;  /* 0x000000b8afb87220 */ /* 0x000fe20000410000 */
[C---:B------:R-:W-:Y:S01]  /*49d0*/  FMUL.FTZ R156, R145.reuse, R156 ;  /* 0x0000009c919c7220 */ /* 0x040fe20000410000 */
[----:B------:R-:W-:Y:S01]  /*49e0*/  FADD.FTZ R186, R186, -R185 ;  /* 0x800000b9baba7221 */ /* 0x000fe20000010000 */
[----:B------:R-:W-:Y:S01]  /*49f0*/  FMUL.FTZ R145, R145, R157 ;  /* 0x0000009d91917220 */ /* 0x000fe20000410000 */
[----:B------:R-:W-:Y:S01]  /*4a00*/  FMUL.FTZ R158, R103, R158 ;  /* 0x0000009e679e7220 */ /* 0x000fe20000410000 */
[----:B------:R-:W-:Y:S01]  /*4a10*/  FADD.FTZ R183, R183, -R159 ;  /* 0x8000009fb7b77221 */ /* 0x000fe20000010000 */
[----:B------:R-:W-:Y:S01]  /*4a20*/  FMUL.FTZ R103, R103, R144 ;  /* 0x0000009067677220 */ /* 0x000fe20000410000 */
[----:B------:R-:W-:-:S02]  /*4a30*/  HADD2.F32 R157, -RZ, R102.H0_H0 ;  /* 0x20000066ff9d7230 */ /* 0x000fc40000004100 */
[----:B------:R-:W-:Y:S01]  /*4a40*/  FMUL.FTZ R144, R184, R173 ;  /* 0x000000adb8907220 */ /* 0x000fe20000410000 */
[----:B------:R-:W-:Y:S02]  /*4a50*/  HADD2.F32 R159, -RZ, R42.H0_H0 ;  /* 0x2000002aff9f7230 */ /* 0x000fe40000004100 */
[C---:B------:R-:W-:Y:S01]  /*4a60*/  FMUL.FTZ R186, R175.reuse, R186 ;  /* 0x000000baafba7220 */ /* 0x040fe20000410000 */
[----:B------:R-:W-:Y:S02]  /*4a70*/  HADD2.F32 R178, -RZ, R102.H1_H1 ;  /* 0x30000066ffb27230 */ /* 0x000fe40000004100 */
[C---:B------:R-:W-:Y:S01]  /*4a80*/  FMUL.FTZ R157, R144.reuse, R157 ;  /* 0x0000009d909d7220 */ /* 0x040fe20000410000 */
[----:B------:R-:W-:Y:S01]  /*4a90*/  FMUL.FTZ R177, R175, R181 ;  /* 0x000000b5afb17220 */ /* 0x000fe20000410000 */
[----:B------:R-:W-:Y:S01]  /*4aa0*/  FMUL.FTZ R144, R144, R159 ;  /* 0x0000009f90907220 */ /* 0x000fe20000410000 */
[----:B------:R-:W-:Y:S01]  /*4ab0*/  FMUL.FTZ R102, R186, R173 ;  /* 0x000000adba667220 */ /* 0x000fe20000410000 */
[----:B------:R-:W-:-:S02]  /*4ac0*/  HADD2.F32 R159, -RZ, R42.H1_H1 ;  /* 0x3000002aff9f7230 */ /* 0x000fc40000004100 */
[----:B------:R-:W-:Y:S01]  /*4ad0*/  FMUL.FTZ R181, R175, R183 ;  /* 0x000000b7afb57220 */ /* 0x000fe20000410000 */
[----:B------:R-:W-:Y:S01]  /*4ae0*/  FMUL.FTZ R177, R177, R173 ;  /* 0x000000adb1b17220 */ /* 0x000fe20000410000 */
[C---:B------:R-:W-:Y:S01]  /*4af0*/  FMUL.FTZ R178, R102.reuse, R178 ;  /* 0x000000b266b27220 */ /* 0x040fe20000410000 */
[----:B------:R-:W-:Y:S02]  /*4b00*/  HADD2.F32 R182, -RZ, R41.H0_H0 ;  /* 0x20000029ffb67230 */ /* 0x000fe40000004100 */
[----:B------:R-:W-:Y:S01]  /*4b10*/  FMUL.FTZ R102, R102, R159 ;  /* 0x0000009f66667220 */ /* 0x000fe20000410000 */
[--C-:B------:R-:W-:Y:S01]  /*4b20*/  HADD2.F32 R159, -RZ, R101.reuse.H0_H0 ;  /* 0x20000065ff9f7230 */ /* 0x100fe20000004100 */
[----:B------:R-:W-:Y:S01]  /*4b30*/  F2FP.F16.F32.PACK_AB R103, R103, R145 ;  /* 0x000000916767723e */ /* 0x000fe200000000ff */
[----:B------:R-:W-:Y:S02]  /*4b40*/  HADD2.F32 R183, -RZ, R101.H1_H1 ;  /* 0x30000065ffb77230 */ /* 0x000fe40000004100 */
[----:B------:R-:W-:Y:S01]  /*4b50*/  FMUL.FTZ R101, R181, R173 ;  /* 0x000000adb5657220 */ /* 0x000fe20000410000 */
[----:B------:R-:W-:-:S02]  /*4b60*/  HADD2.F32 R181, -RZ, R41.H1_H1 ;  /* 0x30000029ffb57230 */ /* 0x000fc40000004100 */
[C---:B------:R-:W-:Y:S01]  /*4b70*/  FMUL.FTZ R159, R177.reuse, R159 ;  /* 0x0000009fb19f7220 */ /* 0x040fe20000410000 */
[----:B------:R-:W-:Y:S01]  /*4b80*/  FMUL.FTZ R177, R177, R182 ;  /* 0x000000b6b1b17220 */ /* 0x000fe20000410000 */
[----:B------:R-:W-:Y:S01]  /*4b90*/  FMUL.FTZ R182, R175, R179 ;  /* 0x000000b3afb67220 */ /* 0x000fe20000410000 */
[C---:B------:R-:W-:Y:S01]  /*4ba0*/  FMUL.FTZ R179, R101.reuse, R183 ;  /* 0x000000b765b37220 */ /* 0x040fe20000410000 */
[----:B------:R-:W-:Y:S01]  /*4bb0*/  FMUL.FTZ R101, R101, R181 ;  /* 0x000000b565657220 */ /* 0x000fe20000410000 */
[----:B------:R-:W-:Y:S02]  /*4bc0*/  HADD2.F32 R184, -RZ, R100.H0_H0 ;  /* 0x20000064ffb87230 */ /* 0x000fe40000004100 */
[----:B------:R-:W-:Y:S01]  /*4bd0*/  FMUL.FTZ R182, R182, R173 ;  /* 0x000000adb6b67220 */ /* 0x000fe20000410000 */
[----:B------:R-:W-:Y:S02]  /*4be0*/  HADD2.F32 R181, -RZ, R40.H0_H0 ;  /* 0x20000028ffb57230 */ /* 0x000fe40000004100 */
[----:B------:R-:W-:Y:S01]  /*4bf0*/  FMUL.FTZ R183, R175, R180 ;  /* 0x000000b4afb77220 */ /* 0x000fe20000410000 */
[----:B------:R-:W-:Y:S01]  /*4c00*/  F2FP.F16.F32.PACK_AB R102, R102, R144 ;  /* 0x000000906666723e */ /* 0x000fe200000000ff */
[C---:B------:R-:W-:Y:S01]  /*4c10*/  FMUL.FTZ R180, R182.reuse, R184 ;  /* 0x000000b8b6b47220 */ /* 0x040fe20000410000 */
[----:B------:R-:W-:Y:S01]  /*4c20*/  F2FP.F16.F32.PACK_AB R101, R101, R177 ;  /* 0x000000b16565723e */ /* 0x000fe200000000ff */
[----:B------:R-:W-:Y:S01]  /*4c30*/  FMUL.FTZ R182, R182, R181 ;  /* 0x000000b5b6b67220 */ /* 0x000fe20000410000 */
[----:B------:R-:W-:-:S02]  /*4c40*/  HADD2.F32 R181, -RZ, R100.H1_H1 ;  /* 0x30000064ffb57230 */ /* 0x000fc40000004100 */
[----:B------:R-:W-:Y:S01]  /*4c50*/  FMUL.FTZ R183, R183, R173 ;  /* 0x000000adb7b77220 */ /* 0x000fe20000410000 */
[----:B------:R-:W-:-:S03]  /*4c60*/  HADD2.F32 R100, -RZ, R40.H1_H1 ;  /* 0x30000028ff647230 */ /* 0x000fc60000004100 */
[C---:B------:R-:W-:Y:S02]  /*4c70*/  FMUL.FTZ R181, R183.reuse, R181 ;  /* 0x000000b5b7b57220 */ /* 0x040fe40000410000 */
[----:B------:R-:W-:-:S05]  /*4c80*/  FMUL.FTZ R100, R183, R100 ;  /* 0x00000064b7647220 */ /* 0x000fca0000410000 */
[----:B------:R-:W-:-:S07]  /*4c90*/  F2FP.F16.F32.PACK_AB R100, R100, R182 ;  /* 0x000000b66464723e */ /* 0x000fce00000000ff */
.L_x_15122:
        /* <DEDUP_REMOVED lines=17> */
[----:B-----5:R-:W-:Y:S02]  /*4db0*/  HADD2.F32 R132, -RZ, R103.H0_H0 ;  /* 0x20000067ff847230 */ /* 0x020fe40000004100 */
[----:B------:R-:W-:Y:S01]  /*4dc0*/  FADD.FTZ R93, R134, -R93 ;  /* 0x8000005d865d7221 */ /* 0x000fe20000010000 */
[----:B------:R-:W-:Y:S01]  /*4dd0*/  FMUL.FTZ R94, R175, R133 ;  /* 0x00000085af5e7220 */ /* 0x000fe20000410000 */
[----:B------:R-:W-:-:S02]  /*4de0*/  HADD2.F32 R130, -RZ, R47.H0_H0 ;  /* 0x2000002fff827230 */ /* 0x000fc40000004100 */
[C---:B------:R-:W-:Y:S01]  /*4df0*/  FMUL.FTZ R95, R175.reuse, R95 ;  /* 0x0000005faf5f7220 */ /* 0x040fe20000410000 */
[----:B------:R-:W-:Y:S01]  /*4e00*/  FADD.FTZ R92, R136, -R92 ;  /* 0x8000005c885c7221 */ /* 0x000fe20000010000 */
[----:B------:R-:W-:Y:S01]  /*4e10*/  FMUL.FTZ R131, R94, R173 ;  /* 0x000000ad5e837220 */ /* 0x000fe20000410000 */
[----:B------:R-:W-:Y:S02]  /*4e20*/  HADD2.F32 R134, -RZ, R103.H1_H1 ;  /* 0x30000067ff867230 */ /* 0x000fe40000004100 */
[----:B------:R-:W-:Y:S01]  /*4e30*/  FMUL.FTZ R93, R175, R93 ;  /* 0x0000005daf5d7220 */ /* 0x000fe20000410000 */
[----:B------:R-:W-:Y:S02]  /*4e40*/  HADD2.F32 R103, -RZ, R47.H1_H1 ;  /* 0x3000002fff677230 */ /* 0x000fe40000004100 */
[C---:B------:R-:W-:Y:S01]  /*4e50*/  FMUL.FTZ R132, R131.reuse, R132 ;  /* 0x0000008483847220 */ /* 0x040fe20000410000 */
[----:B------:R-:W-:Y:S01]  /*4e60*/  FMUL.FTZ R130, R131, R130 ;  /* 0x0000008283827220 */ /* 0x000fe20000410000 */
[----:B------:R-:W-:Y:S01]  /*4e70*/  FMUL.FTZ R131, R95, R173 ;  /* 0x000000ad5f837220 */ /* 0x000fe20000410000 */
[----:B------:R-:W-:Y:S01]  /*4e80*/  FMUL.FTZ R92, R175, R92 ;  /* 0x0000005caf5c7220 */ /* 0x000fe20000410000 */
[----:B------:R-:W-:-:S02]  /*4e90*/  HADD2.F32 R133, -RZ, R102.H0_H0 ;  /* 0x20000066ff857230 */ /* 0x000fc40000004100 */
[----:B------:R-:W-:Y:S01]  /*4ea0*/  FFMA.FTZ R98, R143, R127, R128 ;  /* 0x0000007f8f627223 */ /* 0x000fe20000010080 */
[C---:B------:R-:W-:Y:S01]  /*4eb0*/  FMUL.FTZ R134, R131.reuse, R134 ;  /* 0x0000008683867220 */ /* 0x040fe20000410000 */
[----:B------:R-:W-:Y:S01]  /*4ec0*/  FMUL.FTZ R103, R131, R103 ;  /* 0x0000006783677220 */ /* 0x000fe20000410000 */
[--C-:B------:R-:W-:Y:S02]  /*4ed0*/  HADD2.F32 R131, -RZ, R46.reuse.H0_H0 ;  /* 0x2000002eff837230 */ /* 0x100fe40000004100 */
[-C--:B------:R-:W-:Y:S01]  /*4ee0*/  FMUL.FTZ R135, R92, R173.reuse ;  /* 0x000000ad5c877220 */ /* 0x080fe20000410000 */
        /* <DEDUP_REMOVED lines=8> */
[----:B------:R-:W-:Y:S01]  /*4f70*/  FADD.FTZ R99, R138, -R99 ;  /* 0x800000638a637221 */ /* 0x000fe20000010000 */
[----:B------:R-:W-:Y:S01]  /*4f80*/  F2FP.F16.F32.PACK_AB R103, R103, R130 ;  /* 0x000000826767723e */ /* 0x000fe200000000ff */
[C---:B------:R-:W-:Y:S01]  /*4f90*/  FMUL.FTZ R102, R136.reuse, R135 ;  /* 0x0000008788667220 */ /* 0x040fe20000410000 */
[----:B------:R-:W-:Y:S02]  /*4fa0*/  HADD2.F32 R135, -RZ, R101.H0_H0 ;  /* 0x20000065ff877230 */ /* 0x000fe40000004100 */
[----:B------:R-:W-:Y:S01]  /*4fb0*/  FMUL.FTZ R99, R175, R99 ;  /* 0x00000063af637220 */ /* 0x000fe20000410000 */
[----:B------:R-:W-:Y:S02]  /*4fc0*/  HADD2.F32 R130, -RZ, R45.H0_H0 ;  /* 0x2000002dff827230 */ /* 0x000fe40000004100 */
[----:B------:R-:W-:Y:S01]  /*4fd0*/  FMUL.FTZ R136, R136, R137 ;  /* 0x0000008988887220 */ /* 0x000fe20000410000 */
[----:B------:R-:W-:Y:S01]  /*4fe0*/  F2FP.F16.F32.PACK_AB R102, R102, R131 ;  /* 0x000000836666723e */ /* 0x000fe200000000ff */
[----:B------:R-:W-:Y:S01]  /*4ff0*/  FMUL.FTZ R131, R98, R173 ;  /* 0x000000ad62837220 */ /* 0x000fe20000410000 */
[----:B------:R-:W-:-:S02]  /*5000*/  HADD2.F32 R137, -RZ, R101.H1_H1 ;  /* 0x30000065ff897230 */ /* 0x000fc40000004100 */
[----:B------:R-:W-:Y:S01]  /*5010*/  FFMA.FTZ R96, R147, R127, R128 ;  /* 0x0000007f93607223 */ /* 0x000fe20000010080 */
[----:B------:R-:W-:Y:S02]  /*5020*/  HADD2.F32 R101, -RZ, R45.H1_H1 ;  /* 0x3000002dff657230 */ /* 0x000fe40000004100 */
[C---:B------:R-:W-:Y:S01]  /*5030*/  FMUL.FTZ R135, R131.reuse, R135 ;  /* 0x0000008783877220 */ /* 0x040fe20000410000 */
[----:B------:R-:W-:Y:S01]  /*5040*/  FMUL.FTZ R130, R131, R130 ;  /* 0x0000008283827220 */ /* 0x000fe20000410000 */
[----:B------:R-:W-:Y:S01]  /*5050*/  FMUL.FTZ R131, R99, R173 ;  /* 0x000000ad63837220 */ /* 0x000fe20000410000 */
[----:B------:R-:W-:Y:S01]  /*5060*/  FADD.FTZ R96, R141, -R96 ;  /* 0x800000608d607221 */ /* 0x000fe20000010000 */
[----:B------:R-:W-:Y:S01]  /*5070*/  FFMA.FTZ R97, R146, R127, R128 ;  /* 0x0000007f92617223 */ /* 0x000fe20000010080 */
[--C-:B------:R-:W-:Y:S02]  /*5080*/  HADD2.F32 R138, -RZ, R100.reuse.H0_H0 ;  /* 0x20000064ff8a7230 */ /* 0x100fe40000004100 */
[----:B------:R-:W-:Y:S01]  /*5090*/  FMUL.FTZ R101, R131, R101 ;  /* 0x0000006583657220 */ /* 0x000fe20000410000 */
[----:B------:R-:W-:Y:S01]  /*50a0*/  FMUL.FTZ R96, R175, R96 ;  /* 0x00000060af607220 */ /* 0x000fe20000410000 */
[----:B------:R-:W-:Y:S01]  /*50b0*/  FADD.FTZ R97, R140, -R97 ;  /* 0x800000618c617221 */ /* 0x000fe20000010000 */
[----:B------:R-:W-:Y:S01]  /*50c0*/  FMUL.FTZ R137, R131, R137 ;  /* 0x0000008983897220 */ /* 0x000fe20000410000 */
[----:B------:R-:W-:Y:S01]  /*50d0*/  HADD2.F32 R139, -RZ, R100.H1_H1 ;  /* 0x30000064ff8b7230 */ /* 0x000fe20000004100 */
[----:B------:R-:W-:Y:S01]  /*50e0*/  F2FP.F16.F32.PACK_AB R101, R101, R130 ;  /* 0x000000826565723e */ /* 0x000fe200000000ff */
[----:B------:R-:W-:-:S02]  /*50f0*/  HADD2.F32 R130, -RZ, R44.H0_H0 ;  /* 0x2000002cff827230 */ /* 0x000fc40000004100 */
[----:B------:R-:W-:Y:S01]  /*5100*/  FMUL.FTZ R131, R96, R173 ;  /* 0x000000ad60837220 */ /* 0x000fe20000410000 */
[----:B------:R-:W-:Y:S01]  /*5110*/  FMUL.FTZ R97, R175, R97 ;  /* 0x00000061af617220 */ /* 0x000fe20000410000 */
[----:B------:R-:W-:Y:S02]  /*5120*/  HADD2.F32 R100, -RZ, R44.H1_H1 ;  /* 0x3000002cff647230 */ /* 0x000fe40000004100 */
[C---:B------:R-:W-:Y:S01]  /*5130*/  FMUL.FTZ R138, R131.reuse, R138 ;  /* 0x0000008a838a7220 */ /* 0x040fe20000410000 */
[----:B------:R-:W-:Y:S01]  /*5140*/  FMUL.FTZ R130, R131, R130 ;  /* 0x0000008283827220 */ /* 0x000fe20000410000 */
[----:B------:R-:W-:-:S04]  /*5150*/  FMUL.FTZ R131, R97, R173 ;  /* 0x000000ad61837220 */ /* 0x000fc80000410000 */
[C---:B------:R-:W-:Y:S01]  /*5160*/  FMUL.FTZ R100, R131.reuse, R100 ;  /* 0x0000006483647220 */ /* 0x040fe20000410000 */
[----:B------:R-:W-:-:S04]  /*5170*/  FMUL.FTZ R139, R131, R139 ;  /* 0x0000008b838b7220 */ /* 0x000fc80000410000 */
[----:B------:R-:W-:Y:S01]  /*5180*/  F2FP.F16.F32.PACK_AB R100, R100, R130 ;  /* 0x000000826464723e */ /* 0x000fe200000000ff */
[----:B------:R-:W-:Y:S06]  /*5190*/  BRA `(.L_x_15124) ;  /* 0x0000000400107947 */ /* 0x000fec0003800000 */
.L_x_15123:
        /* <DEDUP_REMOVED lines=9> */
[----:B------:R-:W-:Y:S01]  /*5230*/  FMUL.FTZ R130, R175, R130 ;  /* 0x00000082af827220 */ /* 0x000fe20000410000 */
[----:B-----5:R-:W-:-:S02]  /*5240*/  HADD2.F32 R132, -RZ, R103.H0_H0 ;  /* 0x20000067ff847230 */ /* 0x020fc40000004100 */
[----:B------:R-:W-:Y:S01]  /*5250*/  FMUL.FTZ R136, R175, R136 ;  /* 0x00000088af887220 */ /* 0x000fe20000410000 */
[----:B------:R-:W-:Y:S02]  /*5260*/  HADD2.F32 R134, -RZ, R103.H1_H1 ;  /* 0x30000067ff867230 */ /* 0x000fe40000004100 */
[-C--:B------:R-:W-:Y:S01]  /*5270*/  FMUL.FTZ R131, R133, R173.reuse ;  /* 0x000000ad85837220 */ /* 0x080fe20000410000 */
[----:B------:R-:W-:Y:S01]  /*5280*/  FMUL.FTZ R103, R130, R173 ;  /* 0x000000ad82677220 */ /* 0x000fe20000410000 */
[--C-:B------:R-:W-:Y:S02]  /*5290*/  HADD2.F32 R133, -RZ, R47.reuse.H0_H0 ;  /* 0x2000002fff857230 */ /* 0x100fe40000004100 */
[----:B------:R-:W-:Y:S01]  /*52a0*/  FFMA.FTZ R143, R143, R127, R128 ;  /* 0x0000007f8f8f7223 */ /* 0x000fe20000010080 */
[----:B------:R-:W-:Y:S02]  /*52b0*/  HADD2.F32 R130, -RZ, R47.H1_H1 ;  /* 0x3000002fff827230 */ /* 0x000fe40000004100 */
[----:B------:R-:W-:Y:S01]  /*52c0*/  FMUL.FTZ R132, R131, R132 ;  /* 0x0000008483847220 */ /* 0x000fe20000410000 */
[----:B------:R-:W-:Y:S01]  /*52d0*/  FMUL.FTZ R134, R103, R134 ;  /* 0x0000008667867220 */ /* 0x000fe20000410000 */
[----:B------:R-:W-:Y:S01]  /*52e0*/  FMUL.FTZ R131, R131, R133 ;  /* 0x0000008583837220 */ /* 0x000fe20000410000 */
[----:B------:R-:W-:-:S02]  /*52f0*/  HADD2.F32 R133, -RZ, R102.H0_H0 ;  /* 0x20000066ff857230 */ /* 0x000fc40000004100 */
[----:B------:R-:W-:Y:S01]  /*5300*/  FMUL.FTZ R103, R103, R130 ;  /* 0x0000008267677220 */ /* 0x000fe20000410000 */
[----:B------:R-:W-:Y:S01]  /*5310*/  FMUL.FTZ R130, R136, R173 ;  /* 0x000000ad88827220 */ /* 0x000fe20000410000 */
[----:B------:R-:W-:Y:S02]  /*5320*/  HADD2.F32 R136, -RZ, R46.H0_H0 ;  /* 0x2000002eff887230 */ /* 0x000fe40000004100 */
[----:B------:R-:W-:Y:S01]  /*5330*/  FMUL.FTZ R135, R175, R135 ;  /* 0x00000087af877220 */ /* 0x000fe20000410000 */
[----:B------:R-:W-:Y:S01]  /*5340*/  FADD.FTZ R139, R139, -R143 ;  /* 0x8000008f8b8b7221 */ /* 0x000fe20000010000 */
[----:B------:R-:W-:Y:S01]  /*5350*/  FMUL.FTZ R133, R130, R133 ;  /* 0x0000008582857220 */ /* 0x000fe20000410000 */
[----:B------:R-:W-:Y:S01]  /*5360*/  FFMA.FTZ R142, R142, R127, R128 ;  /* 0x0000007f8e8e7223 */ /* 0x000fe20000010080 */
[----:B------:R-:W-:Y:S01]  /*5370*/  FMUL.FTZ R130, R130, R136 ;  /* 0x0000008882827220 */ /* 0x000fe20000410000 */
[----:B------:R-:W-:Y:S02]  /*5380*/  HADD2.F32 R136, -RZ, R102.H1_H1 ;  /* 0x30000066ff887230 */ /* 0x000fe40000004100 */
[----:B------:R-:W-:Y:S01]  /*5390*/  FMUL.FTZ R102, R135, R173 ;  /* 0x000000ad87667220 */ /* 0x000fe20000410000 */
[----:B------:R-:W-:-:S02]  /*53a0*/  HADD2.F32 R135, -RZ, R46.H1_H1 ;  /* 0x3000002eff877230 */ /* 0x000fc40000004100 */
[----:B------:R-:W-:Y:S01]  /*53b0*/  FMUL.FTZ R139, R175, R139 ;  /* 0x0000008baf8b7220 */ /* 0x000fe20000410000 */
[----:B------:R-:W-:Y:S01]  /*53c0*/  FADD.FTZ R138, R138, -R142 ;  /* 0x8000008e8a8a7221 */ /* 0x000fe20000010000 */
[C---:B------:R-:W-:Y:S01]  /*53d0*/  FMUL.FTZ R136, R102.reuse, R136 ;  /* 0x0000008866887220 */ /* 0x040fe20000410000 */
[----:B------:R-:W-:Y:S02]  /*53e0*/  HADD2.F32 R137, -RZ, R45.H0_H0 ;  /* 0x2000002dff897230 */ /* 0x000fe40000004100 */
[----:B------:R-:W-:Y:S01]  /*53f0*/  FMUL.FTZ R102, R102, R135 ;  /* 0x0000008766667220 */ /* 0x000fe20000410000 */
[--C-:B------:R-:W-:Y:S02]  /*5400*/  HADD2.F32 R135, -RZ, R101.reuse.H0_H0 ;  /* 0x20000065ff877230 */ /* 0x100fe40000004100 */
[----:B------:R-:W-:Y:S01]  /*5410*/  FMUL.FTZ R142, R139, R173 ;  /* 0x000000ad8b8e7220 */ /* 0x000fe20000410000 */
[-CC-:B------:R-:W-:Y:S01]  /*5420*/  FFMA.FTZ R147, R147, R127.reuse, R128.reuse ;  /* 0x0000007f93937223 */ /* 0x180fe20000010080 */
[----:B------:R-:W-:Y:S01]  /*5430*/  FMUL.FTZ R138, R175, R138 ;  /* 0x0000008aaf8a7220 */ /* 0x000fe20000410000 */
[----:B------:R-:W-:Y:S01]  /*5440*/  FFMA.FTZ R146, R146, R127, R128 ;  /* 0x0000007f92927223 */ /* 0x000fe20000010080 */
[C---:B------:R-:W-:Y:S01]  /*5450*/  FMUL.FTZ R135, R142.reuse, R135 ;  /* 0x000000878e877220 */ /* 0x040fe20000410000 */
[----:B------:R-:W-:Y:S01]  /*5460*/  FMUL.FTZ R142, R142, R137 ;  /* 0x000000898e8e7220 */ /* 0x000fe20000410000 */
[----:B------:R-:W-:-:S02]  /*5470*/  HADD2.F32 R137, -RZ, R101.H1_H1 ;  /* 0x30000065ff897230 */ /* 0x000fc40000004100 */
[----:B------:R-:W-:Y:S01]  /*5480*/  FADD.FTZ R141, R141, -R147 ;  /* 0x800000938d8d7221 */ /* 0x000fe20000010000 */
[----:B------:R-:W-:Y:S01]  /*5490*/  FMUL.FTZ R101, R138, R173 ;  /* 0x000000ad8a657220 */ /* 0x000fe20000410000 */
[----:B------:R-:W-:Y:S02]  /*54a0*/  HADD2.F32 R138, -RZ, R45.H1_H1 ;  /* 0x3000002dff8a7230 */ /* 0x000fe40000004100 */
[----:B------:R-:W-:Y:S01]  /*54b0*/  FADD.FTZ R140, R140, -R146 ;  /* 0x800000928c8c7221 */ /* 0x000fe20000010000 */
[----:B------:R-:W-:Y:S01]  /*54c0*/  FMUL.FTZ R139, R175, R141 ;  /* 0x0000008daf8b7220 */ /* 0x000fe20000410000 */
[C---:B------:R-:W-:Y:S01]  /*54d0*/  FMUL.FTZ R137, R101.reuse, R137 ;  /* 0x0000008965897220 */ /* 0x040fe20000410000 */
[----:B------:R-:W-:Y:S02]  /*54e0*/  HADD2.F32 R141, -RZ, R44.H0_H0 ;  /* 0x2000002cff8d7230 */ /* 0x000fe40000004100 */
        /* <DEDUP_REMOVED lines=15> */
.L_x_15124:
        /* <DEDUP_REMOVED lines=16> */
[----:B-----5:R-:W-:Y:S02]  /*56e0*/  HADD2.F32 R111, -RZ, R103.H0_H0 ;  /* 0x20000067ff6f7230 */ /* 0x020fe40000004100 */
[----:B------:R-:W-:Y:S01]  /*56f0*/  FADD.FTZ R118, R126, -R118 ;  /* 0x800000767e767221 */ /* 0x000fe20000010000 */
[----:B------:R-:W-:Y:S02]  /*5700*/  HADD2.F32 R112, -RZ, R51.H0_H0 ;  /* 0x20000033ff707230 */ /* 0x000fe40000004100 */
[----:B------:R-:W-:Y:S01]  /*5710*/  FMUL.FTZ R94, R175, R117 ;  /* 0x00000075af5e7220 */ /* 0x000fe20000410000 */
[-CC-:B------:R-:W-:Y:S01]  /*5720*/  FFMA.FTZ R99, R114, R127.reuse, R128.reuse ;  /* 0x0000007f72637223 */ /* 0x180fe20000010080 */
[----:B------:R-:W-:Y:S01]  /*5730*/  FFMA.FTZ R92, R115, R127, R128 ;  /* 0x0000007f735c7223 */ /* 0x000fe20000010080 */
[----:B------:R-:W-:-:S02]  /*5740*/  HADD2.F32 R114, -RZ, R103.H1_H1 ;  /* 0x30000067ff727230 */ /* 0x000fc40000004100 */
[----:B------:R-:W-:Y:S01]  /*5750*/  FMUL.FTZ R95, R94, R173 ;  /* 0x000000ad5e5f7220 */ /* 0x000fe20000410000 */
[----:B------:R-:W-:Y:S01]  /*5760*/  FFMA.FTZ R98, R113, R127, R128 ;  /* 0x0000007f71627223 */ /* 0x000fe20000010080 */
[----:B------:R-:W-:Y:S02]  /*5770*/  HADD2.F32 R103, -RZ, R51.H1_H1 ;  /* 0x30000033ff677230 */ /* 0x000fe40000004100 */
[----:B------:R-:W-:Y:S01]  /*5780*/  FADD.FTZ R92, R123, -R92 ;  /* 0x8000005c7b5c7221 */ /* 0x000fe20000010000 */
[C---:B------:R-:W-:Y:S01]  /*5790*/  FMUL.FTZ R111, R95.reuse, R111 ;  /* 0x0000006f5f6f7220 */ /* 0x040fe20000410000 */
[----:B------:R-:W-:Y:S01]  /*57a0*/  FMUL.FTZ R112, R95, R112 ;  /* 0x000000705f707220 */ /* 0x000fe20000410000 */
[C---:B------:R-:W-:Y:S01]  /*57b0*/  FMUL.FTZ R95, R175.reuse, R118 ;  /* 0x00000076af5f7220 */ /* 0x040fe20000410000 */
[----:B------:R-:W-:Y:S01]  /*57c0*/  FFMA.FTZ R93, R116, R127, R128 ;  /* 0x0000007f745d7223 */ /* 0x000fe20000010080 */
[----:B------:R-:W-:Y:S01]  /*57d0*/  FMUL.FTZ R92, R175, R92 ;  /* 0x0000005caf5c7220 */ /* 0x000fe20000410000 */
[----:B------:R-:W-:-:S02]  /*57e0*/  HADD2.F32 R115, -RZ, R102.H0_H0 ;  /* 0x20000066ff737230 */ /* 0x000fc40000004100 */
[----:B------:R-:W-:Y:S01]  /*57f0*/  FMUL.FTZ R113, R95, R173 ;  /* 0x000000ad5f717220 */ /* 0x000fe20000410000 */
[----:B------:R-:W-:Y:S01]  /*5800*/  FADD.FTZ R93, R124, -R93 ;  /* 0x8000005d7c5d7221 */ /* 0x000fe20000010000 */
[----:B------:R-:W-:Y:S01]  /*5810*/  FADD.FTZ R98, R121, -R98 ;  /* 0x8000006279627221 */ /* 0x000fe20000010000 */
[----:B------:R-:W-:Y:S02]  /*5820*/  HADD2.F32 R117, -RZ, R102.H1_H1 ;  /* 0x30000066ff757230 */ /* 0x000fe40000004100 */
[C---:B------:R-:W-:Y:S01]  /*5830*/  FMUL.FTZ R103, R113.reuse, R103 ;  /* 0x0000006771677220 */ /* 0x040fe20000410000 */
[----:B------:R-:W-:Y:S01]  /*5840*/  FMUL.FTZ R114, R113, R114 ;  /* 0x0000007271727220 */ /* 0x000fe20000410000 */
[--C-:B------:R-:W-:Y:S02]  /*5850*/  HADD2.F32 R113, -RZ, R50.reuse.H0_H0 ;  /* 0x20000032ff717230 */ /* 0x100fe40000004100 */
[----:B------:R-:W-:Y:S01]  /*5860*/  FMUL.FTZ R93, R175, R93 ;  /* 0x0000005daf5d7220 */ /* 0x000fe20000410000 */
[----:B------:R-:W-:Y:S01]  /*5870*/  HADD2.F32 R102, -RZ, R50.H1_H1 ;  /* 0x30000032ff667230 */ /* 0x000fe20000004100 */
[----:B------:R-:W-:Y:S01]  /*5880*/  F2FP.F16.F32.PACK_AB R103, R103, R112 ;  /* 0x000000706767723e */ /* 0x000fe200000000ff */
[----:B------:R-:W-:Y:S01]  /*5890*/  FMUL.FTZ R112, R92, R173 ;  /* 0x000000ad5c707220 */ /* 0x000fe20000410000 */
[----:B------:R-:W-:Y:S01]  /*58a0*/  FMUL.FTZ R98, R175, R98 ;  /* 0x00000062af627220 */ /* 0x000fe20000410000 */
[----:B------:R-:W-:Y:S01]  /*58b0*/  FADD.FTZ R99, R122, -R99 ;  /* 0x800000637a637221 */ /* 0x000fe20000010000 */
[----:B------:R-:W-:-:S02]  /*58c0*/  HADD2.F32 R116, -RZ, R101.H0_H0 ;  /* 0x20000065ff747230 */ /* 0x000fc40000004100 */
[C---:B------:R-:W-:Y:S01]  /*58d0*/  FMUL.FTZ R115, R112.reuse, R115 ;  /* 0x0000007370737220 */ /* 0x040fe20000410000 */
[----:B------:R-:W-:Y:S01]  /*58e0*/  FMUL.FTZ R113, R112, R113 ;  /* 0x0000007170717220 */ /* 0x000fe20000410000 */
[-C--:B------:R-:W-:Y:S01]  /*58f0*/  FMUL.FTZ R112, R93, R173.reuse ;  /* 0x000000ad5d707220 */ /* 0x080fe20000410000 */
[----:B------:R-:W-:Y:S01]  /*5900*/  FMUL.FTZ R118, R98, R173 ;  /* 0x000000ad62767220 */ /* 0x000fe20000410000 */
[----:B------:R-:W-:Y:S01]  /*5910*/  FMUL.FTZ R99, R175, R99 ;  /* 0x00000063af637220 */ /* 0x000fe20000410000 */
[----:B------:R-:W-:Y:S01]  /*5920*/  FADD.FTZ R96, R119, -R96 ;  /* 0x8000006077607221 */ /* 0x000fe20000010000 */
[C---:B------:R-:W-:Y:S01]  /*5930*/  FMUL.FTZ R117, R112.reuse, R117 ;  /* 0x0000007570757220 */ /* 0x040fe20000410000 */
[----:B------:R-:W-:Y:S01]  /*5940*/  FMUL.FTZ R102, R112, R102 ;  /* 0x0000006670667220 */ /* 0x000fe20000410000 */
[----:B------:R-:W-:Y:S02]  /*5950*/  HADD2.F32 R112, -RZ, R49.H0_H0 ;  /* 0x20000031ff707230 */ /* 0x000fe40000004100 */
[----:B------:R-:W-:Y:S01]  /*5960*/  FMUL.FTZ R116, R118, R116 ;  /* 0x0000007476747220 */ /* 0x000fe20000410000 */
[----:B------:R-:W-:Y:S01]  /*5970*/  FMUL.FTZ R119, R99, R173 ;  /* 0x000000ad63777220 */ /* 0x000fe20000410000 */
[----:B------:R-:W-:Y:S01]  /*5980*/  FMUL.FTZ R96, R175, R96 ;  /* 0x00000060af607220 */ /* 0x000fe20000410000 */
[----:B------:R-:W-:Y:S01]  /*5990*/  FADD.FTZ R97, R120, -R97 ;  /* 0x8000006178617221 */ /* 0x000fe20000010000 */
[----:B------:R-:W-:Y:S01]  /*59a0*/  FMUL.FTZ R112, R118, R112 ;  /* 0x0000007076707220 */ /* 0x000fe20000410000 */
[----:B------:R-:W-:Y:S01]  /*59b0*/  HADD2.F32 R118, -RZ, R101.H1_H1 ;  /* 0x30000065ff767230 */ /* 0x000fe20000004100 */
[----:B------:R-:W-:Y:S01]  /*59c0*/  F2FP.F16.F32.PACK_AB R102, R102, R113 ;  /* 0x000000716666723e */ /* 0x000fe200000000ff */
[----:B------:R-:W-:-:S02]  /*59d0*/  HADD2.F32 R101, -RZ, R49.H1_H1 ;  /* 0x30000031ff657230 */ /* 0x000fc40000004100 */
[----:B------:R-:W-:Y:S01]  /*59e0*/  FMUL.FTZ R113, R96, R173 ;  /* 0x000000ad60717220 */ /* 0x000fe20000410000 */
[----:B------:R-:W-:Y:S01]  /*59f0*/  FMUL.FTZ R97, R175, R97 ;  /* 0x00000061af617220 */ /* 0x000fe20000410000 */
[C---:B------:R-:W-:Y:S01]  /*5a00*/  FMUL.FTZ R118, R119.reuse, R118 ;  /* 0x0000007677767220 */ /* 0x040fe20000410000 */
[----:B------:R-:W-:Y:S01]  /*5a10*/  FMUL.FTZ R101, R119, R101 ;  /* 0x0000006577657220 */ /* 0x000fe20000410000 */
[--C-:B------:R-:W-:Y:S02]  /*5a20*/  HADD2.F32 R119, -RZ, R100.reuse.H0_H0 ;  /* 0x20000064ff777230 */ /* 0x100fe40000004100 */
[----:B------:R-:W-:Y:S01]  /*5a30*/  FMUL.FTZ R173, R97, R173 ;  /* 0x000000ad61ad7220 */ /* 0x000fe20000410000 */
[----:B------:R-:W-:Y:S01]  /*5a40*/  HADD2.F32 R100, -RZ, R100.H1_H1 ;  /* 0x30000064ff647230 */ /* 0x000fe20000004100 */
[----:B------:R-:W-:Y:S01]  /*5a50*/  F2FP.F16.F32.PACK_AB R101, R101, R112 ;  /* 0x000000706565723e */ /* 0x000fe200000000ff */
[----:B------:R-:W-:Y:S02]  /*5a60*/  HADD2.F32 R112, -RZ, R48.H0_H0 ;  /* 0x20000030ff707230 */ /* 0x000fe40000004100 */
[----:B------:R-:W-:Y:S01]  /*5a70*/  FMUL.FTZ R119, R113, R119 ;  /* 0x0000007771777220 */ /* 0x000fe20000410000 */
[----:B------:R-:W-:-:S02]  /*5a80*/  FMUL.FTZ R120, R173, R100 ;  /* 0x00000064ad787220 */ /* 0x000fc40000410000 */
[----:B------:R-:W-:Y:S01]  /*5a90*/  FMUL.FTZ R112, R113, R112 ;  /* 0x0000007071707220 */ /* 0x000fe20000410000 */
[----:B------:R-:W-:-:S05]  /*5aa0*/  HADD2.F32 R113, -RZ, R48.H1_H1 ;  /* 0x30000030ff717230 */ /* 0x000fca0000004100 */
[----:B------:R-:W-:-:S05]  /*5ab0*/  FMUL.FTZ R100, R173, R113 ;  /* 0x00000071ad647220 */ /* 0x000fca0000410000 */
[----:B------:R-:W-:Y:S01]  /*5ac0*/  F2FP.F16.F32.PACK_AB R100, R100, R112 ;  /* 0x000000706464723e */ /* 0x000fe200000000ff */
[----:B------:R-:W-:Y:S06]  /*5ad0*/  BRA `(.L_x_15126) ;  /* 0x0000000400107947 */ /* 0x000fec0003800000 */
.L_x_15125:
[-CC-:B------:R-:W-:Y:S01]  /*5ae0*/  FFMA.FTZ R111, R111, R127.reuse, R128.reuse ;  /* 0x0000007f6f6f7223 */ /* 0x180fe20000010080 */
[-CC-:B------:R-:W-:Y:S01]  /*5af0*/  FFMA.FTZ R117, R117, R127.reuse, R128.reuse ;  /* 0x0000007f75757223 */ /* 0x180fe20000010080 */
[-CC-:B------:R-:W-:Y:S01]  /*5b00*/  FFMA.FTZ R115, R115, R127.reuse, R128.reuse ;  /* 0x0000007f73737223 */ /* 0x180fe20000010080 */
[-CC-:B------:R-:W-:Y:S01]  /*5b10*/  FFMA.FTZ R112, R112, R127.reuse, R128.reuse ;  /* 0x0000007f70707223 */ /* 0x180fe20000010080 */
[----:B------:R-:W-:Y:S01]  /*5b20*/  FADD.FTZ R111, R119, -R111 ;  /* 0x8000006f776f7221 */ /* 0x000fe20000010000 */
[----:B------:R-:W-:Y:S01]  /*5b30*/  FADD.FTZ R117, R125, -R117 ;  /* 0x800000757d757221 */ /* 0x000fe20000010000 */
[-CC-:B------:R-:W-:Y:S01]  /*5b40*/  FFMA.FTZ R114, R114, R127.reuse, R128.reuse ;  /* 0x0000007f72727223 */ /* 0x180fe20000010080 */
[----:B------:R-:W-:Y:S01]  /*5b50*/  FFMA.FTZ R113, R113, R127, R128 ;  /* 0x0000007f71717223 */ /* 0x000fe20000010080 */
[----:B------:R-:W-:Y:S01]  /*5b60*/  FMUL.FTZ R111, R175, R111 ;  /* 0x0000006faf6f7220 */ /* 0x000fe20000410000 */
[----:B------:R-:W-:Y:S01]  /*5b70*/  FADD.FTZ R115, R123, -R115 ;  /* 0x800000737b737221 */ /* 0x000fe20000010000 */
[----:B------:R-:W-:Y:S01]  /*5b80*/  FMUL.FTZ R117, R175, R117 ;  /* 0x00000075af757220 */ /* 0x000fe20000410000 */
[----:B------:R-:W-:Y:S01]  /*5b90*/  FADD.FTZ R112, R120, -R112 ;  /* 0x8000007078707221 */ /* 0x000fe20000010000 */
[----:B------:R-:W-:Y:S01]  /*5ba0*/  FADD.FTZ R114, R122, -R114 ;  /* 0x800000727a727221 */ /* 0x000fe20000010000 */
[----:B------:R-:W-:Y:S01]  /*5bb0*/  FADD.FTZ R113, R121, -R113 ;  /* 0x8000007179717221 */ /* 0x000fe20000010000 */
[----:B------:R-:W-:Y:S01]  /*5bc0*/  FMUL.FTZ R122, R111, R173 ;  /* 0x000000ad6f7a7220 */ /* 0x000fe20000410000 */
[----:B------:R-:W-:Y:S01]  /*5bd0*/  FMUL.FTZ R115, R175, R115 ;  /* 0x00000073af737220 */ /* 0x000fe20000410000 */
[----:B-----5:R-:W-:-:S02]  /*5be0*/  HADD2.F32 R111, -RZ, R103.H0_H0 ;  /* 0x20000067ff6f7230 */ /* 0x020fc40000004100 */
[----:B------:R-:W-:Y:S01]  /*5bf0*/  FMUL.FTZ R117, R117, R173 ;  /* 0x000000ad75757220 */ /* 0x000fe20000410000 */
[----:B------:R-:W-:Y:S02]  /*5c00*/  HADD2.F32 R121, -RZ, R51.H0_H0 ;  /* 0x20000033ff797230 */ /* 0x000fe40000004100 */
[-CC-:B------:R-:W-:Y:S01]  /*5c10*/  FFMA.FTZ R116, R116, R127.reuse, R128.reuse ;  /* 0x0000007f74747223 */ /* 0x180fe20000010080 */
[C---:B------:R-:W-:Y:S01]  /*5c20*/  FMUL.FTZ R120, R175.reuse, R112 ;  /* 0x00000070af787220 */ /* 0x040fe20000410000 */
[----:B------:R-:W-:Y:S01]  /*5c30*/  FFMA.FTZ R118, R118, R127, R128 ;  /* 0x0000007f76767223 */ /* 0x000fe20000010080 */
[----:B------:R-:W-:Y:S01]  /*5c40*/  FMUL.FTZ R112, R175, R113 ;  /* 0x00000071af707220 */ /* 0x000fe20000410000 */
[----:B------:R-:W-:Y:S01]  /*5c50*/  FMUL.FTZ R113, R115, R173 ;  /* 0x000000ad73717220 */ /* 0x000fe20000410000 */
[C---:B------:R-:W-:Y:S01]  /*5c60*/  FMUL.FTZ R111, R117.reuse, R111 ;  /* 0x0000006f756f7220 */ /* 0x040fe20000410000 */
[----:B------:R-:W-:Y:S01]  /*5c70*/  FMUL.FTZ R121, R117, R121 ;  /* 0x0000007975797220 */ /* 0x000fe20000410000 */
[----:B------:R-:W-:-:S02]  /*5c80*/  HADD2.F32 R115, -RZ, R102.H0_H0 ;  /* 0x20000066ff737230 */ /* 0x000fc40000004100 */
[----:B------:R-:W-:Y:S01]  /*5c90*/  FADD.FTZ R116, R124, -R116 ;  /* 0x800000747c747221 */ /* 0x000fe20000010000 */
[----:B------:R-:W-:Y:S02]  /*5ca0*/  HADD2.F32 R117, -RZ, R50.H0_H0 ;  /* 0x20000032ff757230 */ /* 0x000fe40000004100 */
[----:B------:R-:W-:Y:S01]  /*5cb0*/  FADD.FTZ R118, R126, -R118 ;  /* 0x800000767e767221 */ /* 0x000fe20000010000 */
[C---:B------:R-:W-:Y:S01]  /*5cc0*/  FMUL.FTZ R114, R175.reuse, R114 ;  /* 0x00000072af727220 */ /* 0x040fe20000410000 */
[----:B------:R-:W-:Y:S01]  /*5cd0*/  FMUL.FTZ R116, R175, R116 ;  /* 0x00000074af747220 */ /* 0x000fe20000410000 */
[----:B------:R-:W-:Y:S01]  /*5ce0*/  FMUL.FTZ R115, R113, R115 ;  /* 0x0000007371737220 */ /* 0x000fe20000410000 */
[----:B------:R-:W-:Y:S01]  /*5cf0*/  FMUL.FTZ R118, R175, R118 ;  /* 0x00000076af767220 */ /* 0x000fe20000410000 */
[----:B------:R-:W-:Y:S01]  /*5d00*/  FMUL.FTZ R113, R113, R117 ;  /* 0x0000007571717220 */ /* 0x000fe20000410000 */
[----:B------:R-:W-:Y:S01]  /*5d10*/  FMUL.FTZ R119, R114, R173 ;  /* 0x000000ad72777220 */ /* 0x000fe20000410000 */
[----:B------:R-:W-:-:S02]  /*5d20*/  HADD2.F32 R117, -RZ, R102.H1_H1 ;  /* 0x30000066ff757230 */ /* 0x000fc40000004100 */
[-C--:B------:R-:W-:Y:S01]  /*5d30*/  FMUL.FTZ R116, R116, R173.reuse ;  /* 0x000000ad74747220 */ /* 0x080fe20000410000 */
[----:B------:R-:W-:Y:S02]  /*5d40*/  HADD2.F32 R114, -RZ, R103.H1_H1 ;  /* 0x30000067ff727230 */ /* 0x000fe40000004100 */
[----:B------:R-:W-:Y:S01]  /*5d50*/  FMUL.FTZ R118, R118, R173 ;  /* 0x000000ad76767220 */ /* 0x000fe20000410000 */
[----:B------:R-:W-:Y:S02]  /*5d60*/  HADD2.F32 R102, -RZ, R50.H1_H1 ;  /* 0x30000032ff667230 */ /* 0x000fe40000004100 */
        /* <DEDUP_REMOVED lines=9> */
[----:B------:R-:W-:Y:S02]  /*5e00*/  HADD2.F32 R123, -RZ, R100.H1_H1 ;  /* 0x30000064ff7b7230 */ /* 0x000fe40000004100 */
[C---:B------:R-:W-:Y:S01]  /*5e10*/  FMUL.FTZ R116, R112.reuse, R116 ;  /* 0x0000007470747220 */ /* 0x040fe20000410000 */
[----:B------:R-:W-:Y:S02]  /*5e20*/  HADD2.F32 R124, -RZ, R48.H1_H1 ;  /* 0x30000030ff7c7230 */ /* 0x000fe40000004100 */
[----:B------:R-:W-:Y:S01]  /*5e30*/  FMUL.FTZ R112, R112, R118 ;  /* 0x0000007670707220 */ /* 0x000fe20000410000 */
[----:B------:R-:W-:Y:S01]  /*5e40*/  HADD2.F32 R118, -RZ, R101.H1_H1 ;  /* 0x30000065ff767230 */ /* 0x000fe20000004100 */
[----:B------:R-:W-:Y:S01]  /*5e50*/  F2FP.F16.F32.PACK_AB R103, R103, R121 ;  /* 0x000000796767723e */ /* 0x000fe200000000ff */
[----:B------:R-:W-:Y:S01]  /*5e60*/  HADD2.F32 R101, -RZ, R49.H1_H1 ;  /* 0x30000031ff657230 */ /* 0x000fe20000004100 */
[----:B------:R-:W-:-:S02]  /*5e70*/  F2FP.F16.F32.PACK_AB R102, R102, R113 ;  /* 0x000000716666723e */ /* 0x000fc400000000ff */
[C---:B------:R-:W-:Y:S02]  /*5e80*/  FMUL.FTZ R118, R119.reuse, R118 ;  /* 0x0000007677767220 */ /* 0x040fe40000410000 */
[----:B------:R-:W-:Y:S01]  /*5e90*/  FMUL.FTZ R101, R119, R101 ;  /* 0x0000006577657220 */ /* 0x000fe20000410000 */
[----:B------:R-:W-:Y:S02]  /*5ea0*/  HADD2.F32 R119, -RZ, R100.H0_H0 ;  /* 0x20000064ff777230 */ /* 0x000fe40000004100 */
[----:B------:R-:W-:Y:S02]  /*5eb0*/  HADD2.F32 R100, -RZ, R48.H0_H0 ;  /* 0x20000030ff647230 */ /* 0x000fe40000004100 */
[----:B------:R-:W-:Y:S01]  /*5ec0*/  F2FP.F16.F32.PACK_AB R101, R101, R112 ;  /* 0x000000706565723e */ /* 0x000fe200000000ff */
[C---:B------:R-:W-:Y:S02]  /*5ed0*/  FMUL.FTZ R119, R122.reuse, R119 ;  /* 0x000000777a777220 */ /* 0x040fe40000410000 */
[----:B------:R-:W-:Y:S01]  /*5ee0*/  FMUL.FTZ R100, R122, R100 ;  /* 0x000000647a647220 */ /* 0x000fe20000410000 */
[C---:B------:R-:W-:Y:S01]  /*5ef0*/  FMUL.FTZ R122, R120.reuse, R124 ;  /* 0x0000007c787a7220 */ /* 0x040fe20000410000 */
[----:B------:R-:W-:-:S04]  /*5f00*/  FMUL.FTZ R120, R120, R123 ;  /* 0x0000007b78787220 */ /* 0x000fc80000410000 */
[----:B------:R-:W-:-:S07]  /*5f10*/  F2FP.F16.F32.PACK_AB R100, R122, R100 ;  /* 0x000000647a64723e */ /* 0x000fce00000000ff */
.L_x_15126:
        /* <DEDUP_REMOVED lines=8> */
.L_x_15116:
[----:B-1----:R-:W-:-:S05]  /*5fa0*/  HFMA2 R100, -RZ, RZ, 0, 9.5367431640625e-07 ;  /* 0x00000010ff647431 */ /* 0x002fca00000001ff */
        /* <DEDUP_REMOVED lines=13> */
[----:B-----5:R-:W-:Y:S01]  /*6080*/  FFMA.FTZ R109, R175, R109, R58 ;  /* 0x0000006daf6d7223 */ /* 0x020fe2000001003a */
[----:B------:R-:W-:Y:S01]  /*6090*/  FADD.FTZ R106, R105, -R106 ;  /* 0x8000006a696a7221 */ /* 0x000fe20000010000 */
[----:B------:R-:W-:-:S02]  /*60a0*/  HADD2.F32 R104, -RZ, R103.H0_H0 ;  /* 0x20000067ff687230 */ /* 0x000fc40000004100 */
[----:B------:R-:W-:Y:S01]  /*60b0*/  FADD.FTZ R110, R110, -R145 ;  /* 0x800000916e6e7221 */ /* 0x000fe20000010000 */
[----:B------:R-:W-:Y:S01]  /*60c0*/  FMUL.FTZ R212, R109, R173 ;  /* 0x000000ad6dd47220 */ /* 0x000fe20000410000 */
[----:B------:R-:W-:Y:S02]  /*60d0*/  HADD2.F32 R105, -RZ, R35.H0_H0 ;  /* 0x20000023ff697230 */ /* 0x000fe40000004100 */
[----:B------:R-:W-:Y:S01]  /*60e0*/  FFMA.FTZ R106, R175, R106, R59 ;  /* 0x0000006aaf6a7223 */ /* 0x000fe2000001003b */
[----:B------:R-:W-:Y:S01]  /*60f0*/  FFMA.FTZ R129, R129, R127, R128 ;  /* 0x0000007f81817223 */ /* 0x000fe20000010080 */
[----:B------:R-:W-:Y:S01]  /*6100*/  FMUL.FTZ R104, R212, R104 ;  /* 0x00000068d4687220 */ /* 0x000fe20000410000 */
[----:B------:R-:W-:Y:S01]  /*6110*/  FFMA.FTZ R110, R175, R110, R56 ;  /* 0x0000006eaf6e7223 */ /* 0x000fe20000010038 */
[----:B------:R-:W-:Y:S01]  /*6120*/  FMUL.FTZ R212, R105, R212 ;  /* 0x000000d469d47220 */ /* 0x000fe20000410000 */
[----:B------:R-:W-:Y:S02]  /*6130*/  HADD2.F32 R105, -RZ, R103.H1_H1 ;  /* 0x30000067ff697230 */ /* 0x000fe40000004100 */
[----:B------:R-:W-:Y:S01]  /*6140*/  FMUL.FTZ R103, R106, R173 ;  /* 0x000000ad6a677220 */ /* 0x000fe20000410000 */
[----:B------:R-:W-:-:S02]  /*6150*/  HADD2.F32 R106, -RZ, R35.H1_H1 ;  /* 0x30000023ff6a7230 */ /* 0x000fc40000004100 */
[----:B------:R-:W-:Y:S01]  /*6160*/  FFMA.FTZ R213, R213, R127, R128 ;  /* 0x0000007fd5d57223 */ /* 0x000fe20000010080 */
[----:B------:R-:W-:Y:S01]  /*6170*/  FADD.FTZ R108, R108, -R129 ;  /* 0x800000816c6c7221 */ /* 0x000fe20000010000 */
[----:B------:R-:W-:Y:S01]  /*6180*/  FMUL.FTZ R105, R103, R105 ;  /* 0x0000006967697220 */ /* 0x000fe20000410000 */
[----:B------:R-:W-:Y:S01]  /*6190*/  FMUL.FTZ R145, R110, R173 ;  /* 0x000000ad6e917220 */ /* 0x000fe20000410000 */
[----:B------:R-:W-:Y:S01]  /*61a0*/  FMUL.FTZ R103, R106, R103 ;  /* 0x000000676a677220 */ /* 0x000fe20000410000 */
[----:B------:R-:W-:Y:S02]  /*61b0*/  HADD2.F32 R106, -RZ, R102.H0_H0 ;  /* 0x20000066ff6a7230 */ /* 0x000fe40000004100 */
[----:B------:R-:W-:Y:S01]  /*61c0*/  FADD.FTZ R209, R209, -R213 ;  /* 0x800000d5d1d17221 */ /* 0x000fe20000010000 */
[----:B------:R-:W-:Y:S02]  /*61d0*/  HADD2.F32 R107, -RZ, R34.H0_H0 ;  /* 0x20000022ff6b7230 */ /* 0x000fe40000004100 */
[----:B------:R-:W-:Y:S01]  /*61e0*/  FFMA.FTZ R108, R175, R108, R57 ;  /* 0x0000006caf6c7223 */ /* 0x000fe20000010039 */
[----:B------:R-:W-:-:S02]  /*61f0*/  HADD2.F32 R110, -RZ, R33.H0_H0 ;  /* 0x20000021ff6e7230 */ /* 0x000fc40000004100 */
[----:B------:R-:W-:Y:S01]  /*6200*/  FMUL.FTZ R106, R145, R106 ;  /* 0x0000006a916a7220 */ /* 0x000fe20000410000 */
[----:B------:R-:W-:Y:S01]  /*6210*/  FFMA.FTZ R109, R175, R209, R54 ;  /* 0x000000d1af6d7223 */ /* 0x000fe20000010036 */
[----:B------:R-:W-:Y:S01]  /*6220*/  FMUL.FTZ R145, R107, R145 ;  /* 0x000000916b917220 */ /* 0x000fe20000410000 */
[----:B------:R-:W-:Y:S02]  /*6230*/  HADD2.F32 R107, -RZ, R102.H1_H1 ;  /* 0x30000066ff6b7230 */ /* 0x000fe40000004100 */
[-C--:B------:R-:W-:Y:S01]  /*6240*/  FMUL.FTZ R102, R108, R173.reuse ;  /* 0x000000ad6c667220 */ /* 0x080fe20000410000 */
[----:B------:R-:W-:Y:S02]  /*6250*/  HADD2.F32 R108, -RZ, R34.H1_H1 ;  /* 0x30000022ff6c7230 */ /* 0x000fe40000004100 */
[----:B------:R-:W-:Y:S01]  /*6260*/  FMUL.FTZ R109, R109, R173 ;  /* 0x000000ad6d6d7220 */ /* 0x000fe20000410000 */
[----:B------:R-:W-:Y:S01]  /*6270*/  FFMA.FTZ R129, R175, R144, R55 ;  /* 0x00000090af817223 */ /* 0x000fe20000010037 */
        /* <DEDUP_REMOVED lines=10> */
[----:B------:R-:W-:Y:S01]  /*6320*/  FFMA.FTZ R211, R175, R211, R52 ;  /* 0x000000d3afd37223 */ /* 0x000fe20000010034 */
[----:B------:R-:W-:Y:S01]  /*6330*/  FMUL.FTZ R109, R129, R101 ;  /* 0x00000065816d7220 */ /* 0x000fe20000410000 */
[----:B------:R-:W-:Y:S01]  /*6340*/  FMUL.FTZ R101, R110, R129 ;  /* 0x000000816e657220 */ /* 0x000fe20000410000 */
[----:B------:R-:W-:Y:S01]  /*6350*/  FFMA.FTZ R210, R175, R210, R53 ;  /* 0x000000d2afd27223 */ /* 0x000fe20000010035 */
        /* <DEDUP_REMOVED lines=10> */
[----:B------:R-:W-:Y:S01]  /*6400*/  FMUL.FTZ R129, R210, R129 ;  /* 0x00000081d2817220 */ /* 0x000fe20000410000 */
[----:B------:R-:W-:Y:S01]  /*6410*/  FMUL.FTZ R209, R209, R210 ;  /* 0x000000d2d1d17220 */ /* 0x000fe20000410000 */
[----:B------:R-:W-:-:S04]  /*6420*/  F2FP.F16.F32.PACK_AB R101, R101, R144 ;  /* 0x000000906565723e */ /* 0x000fc800000000ff */
[----:B------:R-:W-:Y:S01]  /*6430*/  F2FP.F16.F32.PACK_AB R100, R209, R100 ;  /* 0x00000064d164723e */ /* 0x000fe200000000ff */
[----:B------:R-:W-:Y:S06]  /*6440*/  BRA `(.L_x_15129) ;  /* 0x0000000400107947 */ /* 0x000fec0003800000 */
.L_x_15128:
        /* <DEDUP_REMOVED lines=8> */
[C---:B-----5:R-:W-:Y:S01]  /*64d0*/  FFMA.FTZ R94, R175.reuse, R94, R58 ;  /* 0x0000005eaf5e7223 */ /* 0x060fe2000001003a */
[----:B------:R-:W-:Y:S01]  /*64e0*/  FFMA.FTZ R95, R175, R107, R59 ;  /* 0x0000006baf5f7223 */ /* 0x000fe2000001003b */
[----:B------:R-:W-:-:S02]  /*64f0*/  HADD2.F32 R106, -RZ, R35.H1_H1 ;  /* 0x30000023ff6a7230 */ /* 0x000fc40000004100 */
[----:B------:R-:W-:Y:S01]  /*6500*/  FADD.FTZ R93, R108, -R93 ;  /* 0x8000005d6c5d7221 */ /* 0x000fe20000010000 */
[-C--:B------:R-:W-:Y:S01]  /*6510*/  FMUL.FTZ R104, R94, R173.reuse ;  /* 0x000000ad5e687220 */ /* 0x080fe20000410000 */
[----:B------:R-:W-:Y:S01]  /*6520*/  FMUL.FTZ R105, R95, R173 ;  /* 0x000000ad5f697220 */ /* 0x000fe20000410000 */
[----:B------:R-:W-:Y:S01]  /*6530*/  FADD.FTZ R92, R110, -R92 ;  /* 0x8000005c6e5c7221 */ /* 0x000fe20000010000 */
[--C-:B------:R-:W-:Y:S02]  /*6540*/  HADD2.F32 R107, -RZ, R103.reuse.H0_H0 ;  /* 0x20000067ff6b7230 */ /* 0x100fe40000004100 */
[----:B------:R-:W-:Y:S01]  /*6550*/  FFMA.FTZ R98, R213, R127, R128 ;  /* 0x0000007fd5627223 */ /* 0x000fe20000010080 */
[----:B------:R-:W-:Y:S02]  /*6560*/  HADD2.F32 R108, -RZ, R103.H1_H1 ;  /* 0x30000067ff6c7230 */ /* 0x000fe40000004100 */
[----:B------:R-:W-:Y:S01]  /*6570*/  FMUL.FTZ R103, R109, R104 ;  /* 0x000000686d677220 */ /* 0x000fe20000410000 */
[----:B------:R-:W-:Y:S01]  /*6580*/  FMUL.FTZ R106, R106, R105 ;  /* 0x000000696a6a7220 */ /* 0x000fe20000410000 */
[----:B------:R-:W-:Y:S01]  /*6590*/  FFMA.FTZ R92, R175, R92, R56 ;  /* 0x0000005caf5c7223 */ /* 0x000fe20000010038 */
[----:B------:R-:W-:Y:S01]  /*65a0*/  FMUL.FTZ R104, R104, R107 ;  /* 0x0000006b68687220 */ /* 0x000fe20000410000 */
[----:B------:R-:W-:-:S02]  /*65b0*/  HADD2.F32 R110, -RZ, R34.H0_H0 ;  /* 0x20000022ff6e7230 */ /* 0x000fc40000004100 */
[----:B------:R-:W-:Y:S01]  /*65c0*/  FFMA.FTZ R93, R175, R93, R57 ;  /* 0x0000005daf5d7223 */ /* 0x000fe20000010039 */
[----:B------:R-:W-:Y:S01]  /*65d0*/  F2FP.F16.F32.PACK_AB R103, R106, R103 ;  /* 0x000000676a67723e */ /* 0x000fe200000000ff */
[--C-:B------:R-:W-:Y:S02]  /*65e0*/  HADD2.F32 R106, -RZ, R102.reuse.H0_H0 ;  /* 0x20000066ff6a7230 */ /* 0x100fe40000004100 */
[-C--:B------:R-:W-:Y:S01]  /*65f0*/  FMUL.FTZ R107, R92, R173.reuse ;  /* 0x000000ad5c6b7220 */ /* 0x080fe20000410000 */
[----:B------:R-:W-:Y:S01]  /*6600*/  FADD.FTZ R98, R209, -R98 ;  /* 0x80000062d1627221 */ /* 0x000fe20000010000 */
[----:B------:R-:W-:Y:S01]  /*6610*/  FMUL.FTZ R105, R105, R108 ;  /* 0x0000006c69697220 */ /* 0x000fe20000410000 */
[----:B------:R-:W-:Y:S01]  /*6620*/  FMUL.FTZ R108, R93, R173 ;  /* 0x000000ad5d6c7220 */ /* 0x000fe20000410000 */
[----:B------:R-:W-:Y:S01]  /*6630*/  FMUL.FTZ R106, R107, R106 ;  /* 0x0000006a6b6a7220 */ /* 0x000fe20000410000 */
[----:B------:R-:W-:Y:S01]  /*6640*/  FMUL.FTZ R110, R110, R107 ;  /* 0x0000006b6e6e7220 */ /* 0x000fe20000410000 */
[----:B------:R-:W-:-:S02]  /*6650*/  HADD2.F32 R107, -RZ, R102.H1_H1 ;  /* 0x30000066ff6b7230 */ /* 0x000fc40000004100 */
[----:B------:R-:W-:Y:S01]  /*6660*/  FFMA.FTZ R99, R212, R127, R128 ;  /* 0x0000007fd4637223 */ /* 0x000fe20000010080 */
[----:B------:R-:W-:Y:S02]  /*6670*/  HADD2.F32 R102, -RZ, R34.H1_H1 ;  /* 0x30000022ff667230 */ /* 0x000fe40000004100 */
[C---:B------:R-:W-:Y:S01]  /*6680*/  FFMA.FTZ R98, R175.reuse, R98, R54 ;  /* 0x00000062af627223 */ /* 0x040fe20000010036 */
[----:B------:R-:W-:Y:S02]  /*6690*/  HADD2.F32 R129, -RZ, R33.H0_H0 ;  /* 0x20000021ff817230 */ /* 0x000fe40000004100 */
[----:B------:R-:W-:Y:S01]  /*66a0*/  FMUL.FTZ R107, R108, R107 ;  /* 0x0000006b6c6b7220 */ /* 0x000fe20000410000 */
[----:B------:R-:W-:Y:S01]  /*66b0*/  FADD.FTZ R99, R144, -R99 ;  /* 0x8000006390637221 */ /* 0x000fe20000010000 */
[----:B------:R-:W-:Y:S01]  /*66c0*/  FMUL.FTZ R102, R102, R108 ;  /* 0x0000006c66667220 */ /* 0x000fe20000410000 */
[--C-:B------:R-:W-:Y:S02]  /*66d0*/  HADD2.F32 R108, -RZ, R101.reuse.H0_H0 ;  /* 0x20000065ff6c7230 */ /* 0x100fe40000004100 */
[----:B------:R-:W-:Y:S01]  /*66e0*/  FMUL.FTZ R109, R98, R173 ;  /* 0x000000ad626d7220 */ /* 0x000fe20000410000 */
[----:B------:R-:W-:Y:S01]  /*66f0*/  FFMA.FTZ R99, R175, R99, R55 ;  /* 0x00000063af637223 */ /* 0x000fe20000010037 */
[----:B------:R-:W-:Y:S01]  /*6700*/  FADD.FTZ R96, R211, -R96 ;  /* 0x80000060d3607221 */ /* 0x000fe20000010000 */
[----:B------:R-:W-:Y:S01]  /*6710*/  FFMA.FTZ R97, R214, R127, R128 ;  /* 0x0000007fd6617223 */ /* 0x000fe20000010080 */
[----:B------:R-:W-:Y:S01]  /*6720*/  FMUL.FTZ R108, R109, R108 ;  /* 0x0000006c6d6c7220 */ /* 0x000fe20000410000 */
[----:B------:R-:W-:Y:S01]  /*6730*/  FMUL.FTZ R129, R129, R109 ;  /* 0x0000006d81817220 */ /* 0x000fe20000410000 */
[----:B------:R-:W-:-:S02]  /*6740*/  HADD2.F32 R109, -RZ, R101.H1_H1 ;  /* 0x30000065ff6d7230 */ /* 0x000fc40000004100 */
[----:B------:R-:W-:Y:S01]  /*6750*/  FMUL.FTZ R144, R99, R173 ;  /* 0x000000ad63907220 */ /* 0x000fe20000410000 */
[----:B------:R-:W-:Y:S02]  /*6760*/  HADD2.F32 R101, -RZ, R33.H1_H1 ;  /* 0x30000021ff657230 */ /* 0x000fe40000004100 */
[----:B------:R-:W-:Y:S01]  /*6770*/  FFMA.FTZ R96, R175, R96, R52 ;  /* 0x00000060af607223 */ /* 0x000fe20000010034 */
[----:B------:R-:W-:Y:S01]  /*6780*/  F2FP.F16.F32.PACK_AB R102, R102, R110 ;  /* 0x0000006e6666723e */ /* 0x000fe200000000ff */
[----:B------:R-:W-:Y:S01]  /*6790*/  FMUL.FTZ R109, R144, R109 ;  /* 0x0000006d906d7220 */ /* 0x000fe20000410000 */
[----:B------:R-:W-:Y:S01]  /*67a0*/  FADD.FTZ R97, R210, -R97 ;  /* 0x80000061d2617221 */ /* 0x000fe20000010000 */
[----:B------:R-:W-:Y:S01]  /*67b0*/  FMUL.FTZ R101, R101, R144 ;  /* 0x0000009065657220 */ /* 0x000fe20000410000 */
[----:B------:R-:W-:Y:S02]  /*67c0*/  HADD2.F32 R110, -RZ, R100.H0_H0 ;  /* 0x20000064ff6e7230 */ /* 0x000fe40000004100 */
[----:B------:R-:W-:-:S02]  /*67d0*/  HADD2.F32 R144, -RZ, R32.H0_H0 ;  /* 0x20000020ff907230 */ /* 0x000fc40000004100 */
[----:B------:R-:W-:Y:S01]  /*67e0*/  FFMA.FTZ R97, R175, R97, R53 ;  /* 0x00000061af617223 */ /* 0x000fe20000010035 */
[----:B------:R-:W-:Y:S01]  /*67f0*/  F2FP.F16.F32.PACK_AB R101, R101, R129 ;  /* 0x000000816565723e */ /* 0x000fe200000000ff */
[-C--:B------:R-:W-:Y:S02]  /*6800*/  FMUL.FTZ R129, R96, R173.reuse ;  /* 0x000000ad60817220 */ /* 0x080fe40000410000 */
[----:B------:R-:W-:Y:S02]  /*6810*/  FMUL.FTZ R145, R97, R173 ;  /* 0x000000ad61917220 */ /* 0x000fe40000410000 */
[----:B------:R-:W-:Y:S01]  /*6820*/  FMUL.FTZ R110, R129, R110 ;  /* 0x0000006e816e7220 */ /* 0x000fe20000410000 */
[----:B------:R-:W-:Y:S01]  /*6830*/  FMUL.FTZ R144, R144, R129 ;  /* 0x0000008190907220 */ /* 0x000fe20000410000 */
[----:B------:R-:W-:Y:S02]  /*6840*/  HADD2.F32 R129, -RZ, R100.H1_H1 ;  /* 0x30000064ff817230 */ /* 0x000fe40000004100 */
[----:B------:R-:W-:-:S03]  /*6850*/  HADD2.F32 R100, -RZ, R32.H1_H1 ;  /* 0x30000020ff647230 */ /* 0x000fc60000004100 */
[----:B------:R-:W-:Y:S02]  /*6860*/  FMUL.FTZ R129, R145, R129 ;  /* 0x0000008191817220 */ /* 0x000fe40000410000 */
[----:B------:R-:W-:-:S05]  /*6870*/  FMUL.FTZ R100, R100, R145 ;  /* 0x0000009164647220 */ /* 0x000fca0000410000 */
[----:B------:R-:W-:-:S07]  /*6880*/  F2FP.F16.F32.PACK_AB R100, R100, R144 ;  /* 0x000000906464723e */ /* 0x000fce00000000ff */
.L_x_15129:
        /* <DEDUP_REMOVED lines=21> */
[----:B------:R-:W-:Y:S01]  /*69e0*/  FFMA.FTZ R94, R175, R204, R66 ;  /* 0x000000ccaf5e7223 */ /* 0x000fe20000010042 */
[----:B------:R-:W-:-:S02]  /*69f0*/  HADD2.F32 R144, -RZ, R39.H0_H0 ;  /* 0x20000027ff907230 */ /* 0x000fc40000004100 */
[----:B------:R-:W-:Y:S01]  /*6a00*/  FFMA.FTZ R95, R175, R95, R67 ;  /* 0x0000005faf5f7223 */ /* 0x000fe20000010043 */
[----:B------:R-:W-:Y:S01]  /*6a10*/  FADD.FTZ R92, R203, -R92 ;  /* 0x8000005ccb5c7221 */ /* 0x000fe20000010000 */
[----:B------:R-:W-:Y:S01]  /*6a20*/  FMUL.FTZ R145, R94, R173 ;  /* 0x000000ad5e917220 */ /* 0x000fe20000410000 */
[----:B------:R-:W-:Y:S02]  /*6a30*/  HADD2.F32 R150, -RZ, R103.H1_H1 ;  /* 0x30000067ff967230 */ /* 0x000fe40000004100 */
[----:B------:R-:W-:Y:S01]  /*6a40*/  FFMA.FTZ R93, R202, R127, R128 ;  /* 0x0000007fca5d7223 */ /* 0x000fe20000010080 */
[----:B------:R-:W-:Y:S02]  /*6a50*/  HADD2.F32 R103, -RZ, R39.H1_H1 ;  /* 0x30000027ff677230 */ /* 0x000fe40000004100 */
[----:B------:R-:W-:Y:S01]  /*6a60*/  FMUL.FTZ R148, R145, R148 ;  /* 0x0000009491947220 */ /* 0x000fe20000410000 */
[----:B------:R-:W-:Y:S01]  /*6a70*/  FMUL.FTZ R144, R144, R145 ;  /* 0x0000009190907220 */ /* 0x000fe20000410000 */
[----:B------:R-:W-:Y:S01]  /*6a80*/  FMUL.FTZ R145, R95, R173 ;  /* 0x000000ad5f917220 */ /* 0x000fe20000410000 */
[----:B------:R-:W-:Y:S01]  /*6a90*/  FFMA.FTZ R92, R175, R92, R64 ;  /* 0x0000005caf5c7223 */ /* 0x000fe20000010040 */
[----:B------:R-:W-:Y:S01]  /*6aa0*/  FADD.FTZ R93, R205, -R93 ;  /* 0x8000005dcd5d7221 */ /* 0x000fe20000010000 */
[--C-:B------:R-:W-:Y:S01]  /*6ab0*/  FFMA.FTZ R97, R149, R127, R128.reuse ;  /* 0x0000007f95617223 */ /* 0x100fe20000010080 */
[----:B------:R-:W-:Y:S01]  /*6ac0*/  FMUL.FTZ R150, R145, R150 ;  /* 0x0000009691967220 */ /* 0x000fe20000410000 */
[----:B------:R-:W-:Y:S01]  /*6ad0*/  FMUL.FTZ R103, R103, R145 ;  /* 0x0000009167677220 */ /* 0x000fe20000410000 */
[----:B------:R-:W-:Y:S01]  /*6ae0*/  FFMA.FTZ R99, R151, R127, R128 ;  /* 0x0000007f97637223 */ /* 0x000fe20000010080 */
[----:B------:R-:W-:-:S02]  /*6af0*/  HADD2.F32 R149, -RZ, R102.H0_H0 ;  /* 0x20000066ff957230 */ /* 0x000fc40000004100 */
[----:B------:R-:W-:Y:S01]  /*6b00*/  FMUL.FTZ R151, R92, R173 ;  /* 0x000000ad5c977220 */ /* 0x000fe20000410000 */
[--C-:B------:R-:W-:Y:S02]  /*6b10*/  HADD2.F32 R145, -RZ, R38.reuse.H0_H0 ;  /* 0x20000026ff917230 */ /* 0x100fe40000004100 */
[----:B------:R-:W-:Y:S01]  /*6b20*/  FFMA.FTZ R93, R175, R93, R65 ;  /* 0x0000005daf5d7223 */ /* 0x000fe20000010041 */
[----:B------:R-:W-:Y:S01]  /*6b30*/  FADD.FTZ R96, R152, -R96 ;  /* 0x8000006098607221 */ /* 0x000fe20000010000 */
[----:B------:R-:W-:Y:S01]  /*6b40*/  FMUL.FTZ R149, R151, R149 ;  /* 0x0000009597957220 */ /* 0x000fe20000410000 */
        /* <DEDUP_REMOVED lines=8> */
[----:B------:R-:W-:Y:S01]  /*6bd0*/  FFMA.FTZ R98, R175, R98, R62 ;  /* 0x00000062af627223 */ /* 0x000fe2000001003e */
[----:B------:R-:W-:Y:S01]  /*6be0*/  F2FP.F16.F32.PACK_AB R103, R103, R144 ;  /* 0x000000906767723e */ /* 0x000fe200000000ff */
[----:B------:R-:W-:Y:S01]  /*6bf0*/  HADD2.F32 R152, -RZ, R101.H0_H0 ;  /* 0x20000065ff987230 */ /* 0x000fe20000004100 */
[----:B------:R-:W-:Y:S01]  /*6c00*/  F2FP.F16.F32.PACK_AB R102, R102, R145 ;  /* 0x000000916666723e */ /* 0x000fe200000000ff */
[----:B------:R-:W-:Y:S02]  /*6c10*/  HADD2.F32 R144, -RZ, R37.H0_H0 ;  /* 0x20000025ff907230 */ /* 0x000fe40000004100 */
[----:B------:R-:W-:Y:S01]  /*6c20*/  FMUL.FTZ R145, R98, R173 ;  /* 0x000000ad62917220 */ /* 0x000fe20000410000 */
[----:B------:R-:W-:Y:S01]  /*6c30*/  FFMA.FTZ R99, R175, R99, R63 ;  /* 0x00000063af637223 */ /* 0x000fe2000001003f */
[----:B------:R-:W-:Y:S01]  /*6c40*/  FMUL.FTZ R151, R151, R153 ;  /* 0x0000009997977220 */ /* 0x000fe20000410000 */
[----:B------:R-:W-:-:S02]  /*6c50*/  HADD2.F32 R153, -RZ, R101.H1_H1 ;  /* 0x30000065ff997230 */ /* 0x000fc40000004100 */
[----:B------:R-:W-:Y:S01]  /*6c60*/  FMUL.FTZ R152, R145, R152 ;  /* 0x0000009891987220 */ /* 0x000fe20000410000 */
[----:B------:R-:W-:Y:S01]  /*6c70*/  FMUL.FTZ R144, R144, R145 ;  /* 0x0000009190907220 */ /* 0x000fe20000410000 */
[----:B------:R-:W-:Y:S02]  /*6c80*/  HADD2.F32 R101, -RZ, R37.H1_H1 ;  /* 0x30000025ff657230 */ /* 0x000fe40000004100 */
[----:B------:R-:W-:Y:S01]  /*6c90*/  FMUL.FTZ R145, R99, R173 ;  /* 0x000000ad63917220 */ /* 0x000fe20000410000 */
[C---:B------:R-:W-:Y:S01]  /*6ca0*/  FFMA.FTZ R96, R175.reuse, R96, R60 ;  /* 0x00000060af607223 */ /* 0x040fe2000001003c */
[--C-:B------:R-:W-:Y:S02]  /*6cb0*/  HADD2.F32 R154, -RZ, R100.reuse.H0_H0 ;  /* 0x20000064ff9a7230 */ /* 0x100fe40000004100 */
[----:B------:R-:W-:Y:S01]  /*6cc0*/  FFMA.FTZ R97, R175, R97, R61 ;  /* 0x00000061af617223 */ /* 0x000fe2000001003d */
[----:B------:R-:W-:Y:S01]  /*6cd0*/  FMUL.FTZ R101, R101, R145 ;  /* 0x0000009165657220 */ /* 0x000fe20000410000 */
[----:B------:R-:W-:Y:S01]  /*6ce0*/  FMUL.FTZ R153, R145, R153 ;  /* 0x0000009991997220 */ /* 0x000fe20000410000 */
[----:B------:R-:W-:Y:S01]  /*6cf0*/  FMUL.FTZ R145, R96, R173 ;  /* 0x000000ad60917220 */ /* 0x000fe20000410000 */
[----:B------:R-:W-:-:S02]  /*6d00*/  HADD2.F32 R155, -RZ, R100.H1_H1 ;  /* 0x30000064ff9b7230 */ /* 0x000fc40000004100 */
[----:B------:R-:W-:Y:S01]  /*6d10*/  F2FP.F16.F32.PACK_AB R101, R101, R144 ;  /* 0x000000906565723e */ /* 0x000fe200000000ff */
[--C-:B------:R-:W-:Y:S02]  /*6d20*/  HADD2.F32 R144, -RZ, R36.reuse.H0_H0 ;  /* 0x20000024ff907230 */ /* 0x100fe40000004100 */
[----:B------:R-:W-:Y:S01]  /*6d30*/  FMUL.FTZ R154, R145, R154 ;  /* 0x0000009a919a7220 */ /* 0x000fe20000410000 */
[----:B------:R-:W-:Y:S02]  /*6d40*/  HADD2.F32 R100, -RZ, R36.H1_H1 ;  /* 0x30000024ff647230 */ /* 0x000fe40000004100 */
[----:B------:R-:W-:Y:S01]  /*6d50*/  FMUL.FTZ R144, R144, R145 ;  /* 0x0000009190907220 */ /* 0x000fe20000410000 */
[----:B------:R-:W-:-:S04]  /*6d60*/  FMUL.FTZ R145, R97, R173 ;  /* 0x000000ad61917220 */ /* 0x000fc80000410000 */
[----:B------:R-:W-:Y:S01]  /*6d70*/  FMUL.FTZ R100, R100, R145 ;  /* 0x0000009164647220 */ /* 0x000fe20000410000 */
[----:B------:R-:W-:-:S04]  /*6d80*/  FMUL.FTZ R155, R145, R155 ;  /* 0x0000009b919b7220 */ /* 0x000fc80000410000 */
[----:B------:R-:W-:Y:S01]  /*6d90*/  F2FP.F16.F32.PACK_AB R100, R100, R144 ;  /* 0x000000906464723e */ /* 0x000fe200000000ff */
[----:B------:R-:W-:Y:S06]  /*6da0*/  BRA `(.L_x_15131) ;  /* 0x0000000400107947 */ /* 0x000fec0003800000 */
.L_x_15130:
        /* <DEDUP_REMOVED lines=8> */
[----:B------:R-:W-:Y:S01]  /*6e30*/  FFMA.FTZ R202, R175, R204, R66 ;  /* 0x000000ccafca7223 */ /* 0x000fe20000010042 */
[----:B------:R-:W-:Y:S01]  /*6e40*/  FADD.FTZ R154, R154, -R150 ;  /* 0x800000969a9a7221 */ /* 0x000fe20000010000 */
[----:B------:R-:W-:Y:S01]  /*6e50*/  FADD.FTZ R149, R208, -R149 ;  /* 0x80000095d0957221 */ /* 0x000fe20000010000 */
[----:B-----5:R-:W-:-:S02]  /*6e60*/  HADD2.F32 R148, -RZ, R103.H0_H0 ;  /* 0x20000067ff947230 */ /* 0x020fc40000004100 */
[----:B------:R-:W-:Y:S01]  /*6e70*/  FMUL.FTZ R202, R202, R173 ;  /* 0x000000adcaca7220 */ /* 0x000fe20000410000 */
[----:B------:R-:W-:Y:S02]  /*6e80*/  HADD2.F32 R150, -RZ, R39.H0_H0 ;  /* 0x20000027ff967230 */ /* 0x000fe40000004100 */
[--C-:B------:R-:W-:Y:S01]  /*6e90*/  FFMA.FTZ R155, R155, R127, R128.reuse ;  /* 0x0000007f9b9b7223 */ /* 0x100fe20000010080 */
[----:B------:R-:W-:Y:S01]  /*6ea0*/  FFMA.FTZ R149, R175, R149, R67 ;  /* 0x00000095af957223 */ /* 0x000fe20000010043 */
[----:B------:R-:W-:Y:S01]  /*6eb0*/  FMUL.FTZ R148, R202, R148 ;  /* 0x00000094ca947220 */ /* 0x000fe20000410000 */
[----:B------:R-:W-:Y:S01]  /*6ec0*/  FFMA.FTZ R151, R151, R127, R128 ;  /* 0x0000007f97977223 */ /* 0x000fe20000010080 */
[----:B------:R-:W-:Y:S01]  /*6ed0*/  FMUL.FTZ R202, R150, R202 ;  /* 0x000000ca96ca7220 */ /* 0x000fe20000410000 */
[----:B------:R-:W-:Y:S02]  /*6ee0*/  HADD2.F32 R150, -RZ, R103.H1_H1 ;  /* 0x30000067ff967230 */ /* 0x000fe40000004100 */
[----:B------:R-:W-:Y:S01]  /*6ef0*/  FADD.FTZ R203, R203, -R155 ;  /* 0x8000009bcbcb7221 */ /* 0x000fe20000010000 */
[----:B------:R-:W-:Y:S01]  /*6f00*/  FMUL.FTZ R103, R149, R173 ;  /* 0x000000ad95677220 */ /* 0x000fe20000410000 */
[----:B------:R-:W-:-:S02]  /*6f10*/  HADD2.F32 R149, -RZ, R39.H1_H1 ;  /* 0x30000027ff957230 */ /* 0x000fc40000004100 */
[----:B------:R-:W-:Y:S01]  /*6f20*/  FADD.FTZ R201, R201, -R151 ;  /* 0x80000097c9c97221 */ /* 0x000fe20000010000 */
[----:B------:R-:W-:Y:S01]  /*6f30*/  FFMA.FTZ R178, R175, R203, R64 ;  /* 0x000000cbafb27223 */ /* 0x000fe20000010040 */
[----:B------:R-:W-:Y:S01]  /*6f40*/  FMUL.FTZ R150, R103, R150 ;  /* 0x0000009667967220 */ /* 0x000fe20000410000 */
[----:B------:R-:W-:Y:S02]  /*6f50*/  HADD2.F32 R151, -RZ, R38.H0_H0 ;  /* 0x20000026ff977230 */ /* 0x000fe40000004100 */
[----:B------:R-:W-:Y:S01]  /*6f60*/  FMUL.FTZ R103, R149, R103 ;  /* 0x0000006795677220 */ /* 0x000fe20000410000 */
[----:B------:R-:W-:Y:S02]  /*6f70*/  HADD2.F32 R149, -RZ, R102.H0_H0 ;  /* 0x20000066ff957230 */ /* 0x000fe40000004100 */
[----:B------:R-:W-:Y:S01]  /*6f80*/  FMUL.FTZ R178, R178, R173 ;  /* 0x000000adb2b27220 */ /* 0x000fe20000410000 */
[----:B------:R-:W-:Y:S01]  /*6f90*/  FFMA.FTZ R205, R175, R205, R65 ;  /* 0x000000cdafcd7223 */ /* 0x000fe20000010041 */
[----:B------:R-:W-:Y:S01]  /*6fa0*/  FADD.FTZ R144, R152, -R144 ;  /* 0x8000009098907221 */ /* 0x000fe20000010000 */
[----:B------:R-:W-:-:S02]  /*6fb0*/  HADD2.F32 R152, -RZ, R38.H1_H1 ;  /* 0x30000026ff987230 */ /* 0x000fc40000004100 */
[----:B------:R-:W-:Y:S01]  /*6fc0*/  FMUL.FTZ R149, R178, R149 ;  /* 0x00000095b2957220 */ /* 0x000fe20000410000 */
[----:B------:R-:W-:Y:S01]  /*6fd0*/  FMUL.FTZ R178, R151, R178 ;  /* 0x000000b297b27220 */ /* 0x000fe20000410000 */
[----:B------:R-:W-:Y:S02]  /*6fe0*/  HADD2.F32 R151, -RZ, R102.H1_H1 ;  /* 0x30000066ff977230 */ /* 0x000fe40000004100 */
[----:B------:R-:W-:Y:S01]  /*6ff0*/  FMUL.FTZ R102, R205, R173 ;  /* 0x000000adcd667220 */ /* 0x000fe20000410000 */
[----:B------:R-:W-:Y:S01]  /*7000*/  FADD.FTZ R145, R153, -R145 ;  /* 0x8000009199917221 */ /* 0x000fe20000010000 */
[----:B------:R-:W-:Y:S01]  /*7010*/  FFMA.FTZ R153, R175, R154, R62 ;  /* 0x0000009aaf997223 */ /* 0x000fe2000001003e */
[----:B------:R-:W-:Y:S02]  /*7020*/  HADD2.F32 R155, -RZ, R37.H0_H0 ;  /* 0x20000025ff9b7230 */ /* 0x000fe40000004100 */
[----:B------:R-:W-:Y:S01]  /*7030*/  FMUL.FTZ R151, R102, R151 ;  /* 0x0000009766977220 */ /* 0x000fe20000410000 */
[----:B------:R-:W-:Y:S01]  /*7040*/  FMUL.FTZ R102, R152, R102 ;  /* 0x0000006698667220 */ /* 0x000fe20000410000 */
[----:B------:R-:W-:-:S02]  /*7050*/  HADD2.F32 R152, -RZ, R101.H0_H0 ;  /* 0x20000065ff987230 */ /* 0x000fc40000004100 */
[----:B------:R-:W-:Y:S01]  /*7060*/  FMUL.FTZ R153, R153, R173 ;  /* 0x000000ad99997220 */ /* 0x000fe20000410000 */
[C---:B------:R-:W-:Y:S01]  /*7070*/  FFMA.FTZ R154, R175.reuse, R201, R63 ;  /* 0x000000c9af9a7223 */ /* 0x040fe2000001003f */
[C---:B------:R-:W-:Y:S01]  /*7080*/  FFMA.FTZ R144, R175.reuse, R144, R60 ;  /* 0x00000090af907223 */ /* 0x040fe2000001003c */
[----:B------:R-:W-:Y:S01]  /*7090*/  FFMA.FTZ R145, R175, R145, R61 ;  /* 0x00000091af917223 */ /* 0x000fe2000001003d */
[----:B------:R-:W-:Y:S01]  /*70a0*/  FMUL.FTZ R152, R153, R152 ;  /* 0x0000009899987220 */ /* 0x000fe20000410000 */
        /* <DEDUP_REMOVED lines=12> */
[----:B------:R-:W-:Y:S01]  /*7170*/  FMUL.FTZ R154, R144, R154 ;  /* 0x0000009a909a7220 */ /* 0x000fe20000410000 */
[----:B------:R-:W-:Y:S01]  /*7180*/  FMUL.FTZ R144, R155, R144 ;  /* 0x000000909b907220 */ /* 0x000fe20000410000 */
[----:B------:R-:W-:Y:S01]  /*7190*/  HADD2.F32 R155, -RZ, R100.H1_H1 ;  /* 0x30000064ff9b7230 */ /* 0x000fe20000004100 */
[----:B------:R-:W-:Y:S01]  /*71a0*/  F2FP.F16.F32.PACK_AB R101, R101, R201 ;  /* 0x000000c96565723e */ /* 0x000fe200000000ff */
[----:B------:R-:W-:-:S03]  /*71b0*/  HADD2.F32 R100, -RZ, R36.H1_H1 ;  /* 0x30000024ff647230 */ /* 0x000fc60000004100 */
[----:B------:R-:W-:Y:S02]  /*71c0*/  FMUL.FTZ R155, R145, R155 ;  /* 0x0000009b919b7220 */ /* 0x000fe40000410000 */
[----:B------:R-:W-:-:S05]  /*71d0*/  FMUL.FTZ R100, R100, R145 ;  /* 0x0000009164647220 */ /* 0x000fca0000410000 */
[----:B------:R-:W-:-:S07]  /*71e0*/  F2FP.F16.F32.PACK_AB R100, R100, R144 ;  /* 0x000000906464723e */ /* 0x000fce00000000ff */
.L_x_15131:
        /* <DEDUP_REMOVED lines=31> */
[--C-:B------:R-:W-:Y:S01]  /*73e0*/  FFMA.FTZ R97, R157, R127, R128.reuse ;  /* 0x0000007f9d617223 */ /* 0x100fe20000010080 */
[----:B------:R-:W-:Y:S01]  /*73f0*/  FADD.FTZ R93, R186, -R93 ;  /* 0x8000005dba5d7221 */ /* 0x000fe20000010000 */
[----:B------:R-:W-:Y:S01]  /*7400*/  FMUL.FTZ R158, R145, R158 ;  /* 0x0000009e919e7220 */ /* 0x000fe20000410000 */
[----:B------:R-:W-:Y:S01]  /*7410*/  FMUL.FTZ R103, R103, R145 ;  /* 0x0000009167677220 */ /* 0x000fe20000410000 */
[----:B------:R-:W-:Y:S01]  /*7420*/  FFMA.FTZ R99, R159, R127, R128 ;  /* 0x0000007f9f637223 */ /* 0x000fe20000010080 */
[----:B------:R-:W-:-:S02]  /*7430*/  HADD2.F32 R157, -RZ, R102.H0_H0 ;  /* 0x20000066ff9d7230 */ /* 0x000fc40000004100 */
[----:B------:R-:W-:Y:S01]  /*7440*/  FMUL.FTZ R159, R92, R173 ;  /* 0x000000ad5c9f7220 */ /* 0x000fe20000410000 */
[----:B------:R-:W-:Y:S02]  /*7450*/  HADD2.F32 R145, -RZ, R42.H0_H0 ;  /* 0x2000002aff917230 */ /* 0x000fe40000004100 */
[----:B------:R-:W-:Y:S01]  /*7460*/  FFMA.FTZ R93, R175, R93, R73 ;  /* 0x0000005daf5d7223 */ /* 0x000fe20000010049 */
[----:B------:R-:W-:Y:S01]  /*7470*/  FADD.FTZ R98, R181, -R98 ;  /* 0x80000062b5627221 */ /* 0x000fe20000010000 */
[----:B------:R-:W-:Y:S01]  /*7480*/  FMUL.FTZ R157, R159, R157 ;  /* 0x0000009d9f9d7220 */ /* 0x000fe20000410000 */
[----:B------:R-:W-:Y:S02]  /*7490*/  HADD2.F32 R177, -RZ, R102.H1_H1 ;  /* 0x30000066ffb17230 */ /* 0x000fe40000004100 */
[----:B------:R-:W-:Y:S01]  /*74a0*/  FMUL.FTZ R145, R145, R159 ;  /* 0x0000009f91917220 */ /* 0x000fe20000410000 */
[----:B------:R-:W-:Y:S02]  /*74b0*/  HADD2.F32 R159, -RZ, R42.H1_H1 ;  /* 0x3000002aff9f7230 */ /* 0x000fe40000004100 */
[----:B------:R-:W-:Y:S01]  /*74c0*/  FMUL.FTZ R178, R93, R173 ;  /* 0x000000ad5db27220 */ /* 0x000fe20000410000 */
[----:B------:R-:W-:Y:S01]  /*74d0*/  FFMA.FTZ R98, R175, R98, R70 ;  /* 0x00000062af627223 */ /* 0x000fe20000010046 */
[----:B------:R-:W-:Y:S01]  /*74e0*/  FADD.FTZ R99, R183, -R99 ;  /* 0x80000063b7637221 */ /* 0x000fe20000010000 */
[----:B------:R-:W-:Y:S01]  /*74f0*/  F2FP.F16.F32.PACK_AB R103, R103, R144 ;  /* 0x000000906767723e */ /* 0x000fe200000000ff */
[----:B------:R-:W-:Y:S01]  /*7500*/  FMUL.FTZ R102, R159, R178 ;  /* 0x000000b29f667220 */ /* 0x000fe20000410000 */
[----:B------:R-:W-:-:S02]  /*7510*/  HADD2.F32 R159, -RZ, R101.H0_H0 ;  /* 0x20000065ff9f7230 */ /* 0x000fc40000004100 */
[----:B------:R-:W-:Y:S01]  /*7520*/  FFMA.FTZ R99, R175, R99, R71 ;  /* 0x00000063af637223 */ /* 0x000fe20000010047 */
[----:B------:R-:W-:Y:S02]  /*7530*/  HADD2.F32 R144, -RZ, R41.H0_H0 ;  /* 0x20000029ff907230 */ /* 0x000fe40000004100 */
[----:B------:R-:W-:Y:S01]  /*7540*/  FADD.FTZ R96, R179, -R96 ;  /* 0x80000060b3607221 */ /* 0x000fe20000010000 */
[----:B------:R-:W-:Y:S01]  /*7550*/  F2FP.F16.F32.PACK_AB R102, R102, R145 ;  /* 0x000000916666723e */ /* 0x000fe200000000ff */
[----:B------:R-:W-:Y:S01]  /*7560*/  FMUL.FTZ R145, R98, R173 ;  /* 0x000000ad62917220 */ /* 0x000fe20000410000 */
[----:B------:R-:W-:Y:S02]  /*7570*/  HADD2.F32 R179, -RZ, R101.H1_H1 ;  /* 0x30000065ffb37230 */ /* 0x000fe40000004100 */
[----:B------:R-:W-:Y:S01]  /*7580*/  FFMA.FTZ R96, R175, R96, R68 ;  /* 0x00000060af607223 */ /* 0x000fe20000010044 */
[----:B------:R-:W-:Y:S02]  /*7590*/  HADD2.F32 R101, -RZ, R41.H1_H1 ;  /* 0x30000029ff657230 */ /* 0x000fe40000004100 */
[----:B------:R-:W-:Y:S01]  /*75a0*/  FMUL.FTZ R159, R145, R159 ;  /* 0x0000009f919f7220 */ /* 0x000fe20000410000 */
[----:B------:R-:W-:Y:S01]  /*75b0*/  FMUL.FTZ R144, R144, R145 ;  /* 0x0000009190907220 */ /* 0x000fe20000410000 */
[----:B------:R-:W-:Y:S01]  /*75c0*/  FMUL.FTZ R145, R99, R173 ;  /* 0x000000ad63917220 */ /* 0x000fe20000410000 */
[----:B------:R-:W-:Y:S01]  /*75d0*/  FADD.FTZ R97, R180, -R97 ;  /* 0x80000061b4617221 */ /* 0x000fe20000010000 */
[----:B------:R-:W-:-:S02]  /*75e0*/  HADD2.F32 R180, -RZ, R100.H0_H0 ;  /* 0x20000064ffb47230 */ /* 0x000fc40000004100 */
[----:B------:R-:W-:Y:S01]  /*75f0*/  FMUL.FTZ R178, R178, R177 ;  /* 0x000000b1b2b27220 */ /* 0x000fe20000410000 */
[----:B------:R-:W-:Y:S01]  /*7600*/  FMUL.FTZ R101, R101, R145 ;  /* 0x0000009165657220 */ /* 0x000fe20000410000 */
[----:B------:R-:W-:Y:S01]  /*7610*/  FMUL.FTZ R179, R145, R179 ;  /* 0x000000b391b37220 */ /* 0x000fe20000410000 */
[----:B------:R-:W-:Y:S01]  /*7620*/  FMUL.FTZ R145, R96, R173 ;  /* 0x000000ad60917220 */ /* 0x000fe20000410000 */
[----:B------:R-:W-:Y:S01]  /*7630*/  FFMA.FTZ R97, R175, R97, R69 ;  /* 0x00000061af617223 */ /* 0x000fe20000010045 */
[----:B------:R-:W-:Y:S01]  /*7640*/  HADD2.F32 R181, -RZ, R100.H1_H1 ;  /* 0x30000064ffb57230 */ /* 0x000fe20000004100 */
[----:B------:R-:W-:Y:S01]  /*7650*/  F2FP.F16.F32.PACK_AB R101, R101, R144 ;  /* 0x000000906565723e */ /* 0x000fe200000000ff */
[--C-:B------:R-:W-:Y:S02]  /*7660*/  HADD2.F32 R144, -RZ, R40.reuse.H0_H0 ;  /* 0x20000028ff907230 */ /* 0x100fe40000004100 */
[----:B------:R-:W-:Y:S01]  /*7670*/  FMUL.FTZ R180, R145, R180 ;  /* 0x000000b491b47220 */ /* 0x000fe20000410000 */
[----:B------:R-:W-:-:S02]  /*7680*/  HADD2.F32 R100, -RZ, R40.H1_H1 ;  /* 0x30000028ff647230 */ /* 0x000fc40000004100 */
[----:B------:R-:W-:Y:S01]  /*7690*/  FMUL.FTZ R144, R144, R145 ;  /* 0x0000009190907220 */ /* 0x000fe20000410000 */
[----:B------:R-:W-:-:S04]  /*76a0*/  FMUL.FTZ R145, R97, R173 ;  /* 0x000000ad61917220 */ /* 0x000fc80000410000 */
[----:B------:R-:W-:Y:S01]  /*76b0*/  FMUL.FTZ R100, R100, R145 ;  /* 0x0000009164647220 */ /* 0x000fe20000410000 */
[----:B------:R-:W-:-:S04]  /*76c0*/  FMUL.FTZ R181, R145, R181 ;  /* 0x000000b591b57220 */ /* 0x000fc80000410000 */
[----:B------:R-:W-:Y:S01]  /*76d0*/  F2FP.F16.F32.PACK_AB R100, R100, R144 ;  /* 0x000000906464723e */ /* 0x000fe200000000ff */
[----:B------:R-:W-:Y:S06]  /*76e0*/  BRA `(.L_x_15133) ;  /* 0x0000000400107947 */ /* 0x000fec0003800000 */
.L_x_15132:
        /* <DEDUP_REMOVED lines=8> */
[C---:B------:R-:W-:Y:S01]  /*7770*/  FFMA.FTZ R145, R175.reuse, R187, R74 ;  /* 0x000000bbaf917223 */ /* 0x040fe2000001004a */
[----:B------:R-:W-:Y:S01]  /*7780*/  FFMA.FTZ R144, R175, R144, R75 ;  /* 0x00000090af907223 */ /* 0x000fe2000001004b */
        /* <DEDUP_REMOVED lines=12> */
[----:B------:R-:W-:Y:S01]  /*7850*/  FFMA.FTZ R184, R175, R184, R72 ;  /* 0x000000b8afb87223 */ /* 0x000fe20000010048 */
[----:B------:R-:W-:Y:S01]  /*7860*/  FMUL.FTZ R156, R145, R156 ;  /* 0x0000009c919c7220 */ /* 0x000fe20000410000 */
        /* <DEDUP_REMOVED lines=8> */
[C---:B------:R-:W-:Y:S01]  /*78f0*/  FFMA.FTZ R186, R175.reuse, R186, R73 ;  /* 0x000000baafba7223 */ /* 0x040fe20000010049 */
[----:B------:R-:W-:Y:S02]  /*7900*/  HADD2.F32 R178, -RZ, R102.H1_H1 ;  /* 0x30000066ffb27230 */ /* 0x000fe40000004100 */
[----:B------:R-:W-:Y:S01]  /*7910*/  FMUL.FTZ R157, R144, R157 ;  /* 0x0000009d909d7220 */ /* 0x000fe20000410000 */
[----:B------:R-:W-:Y:S01]  /*7920*/  FFMA.FTZ R177, R175, R181, R70 ;  /* 0x000000b5afb17223 */ /* 0x000fe20000010046 */
[----:B------:R-:W-:Y:S01]  /*7930*/  FMUL.FTZ R144, R159, R144 ;  /* 0x000000909f907220 */ /* 0x000fe20000410000 */
[----:B------:R-:W-:Y:S01]  /*7940*/  FMUL.FTZ R102, R186, R173 ;  /* 0x000000adba667220 */ /* 0x000fe20000410000 */
[----:B------:R-:W-:-:S02]  /*7950*/  HADD2.F32 R159, -RZ, R42.H1_H1 ;  /* 0x3000002aff9f7230 */ /* 0x000fc40000004100 */
[----:B------:R-:W-:Y:S01]  /*7960*/  FFMA.FTZ R181, R175, R183, R71 ;  /* 0x000000b7afb57223 */ /* 0x000fe20000010047 */
[----:B------:R-:W-:Y:S01]  /*7970*/  FMUL.FTZ R177, R177, R173 ;  /* 0x000000adb1b17220 */ /* 0x000fe20000410000 */
[----:B------:R-:W-:Y:S01]  /*7980*/  FMUL.FTZ R178, R102, R178 ;  /* 0x000000b266b27220 */ /* 0x000fe20000410000 */
[----:B------:R-:W-:Y:S02]  /*7990*/  HADD2.F32 R182, -RZ, R41.H0_H0 ;  /* 0x20000029ffb67230 */ /* 0x000fe40000004100 */
[----:B------:R-:W-:Y:S01]  /*79a0*/  FMUL.FTZ R102, R159, R102 ;  /* 0x000000669f667220 */ /* 0x000fe20000410000 */
[--C-:B------:R-:W-:Y:S01]  /*79b0*/  HADD2.F32 R159, -RZ, R101.reuse.H0_H0 ;  /* 0x20000065ff9f7230 */ /* 0x100fe20000004100 */
[----:B------:R-:W-:Y:S01]  /*79c0*/  F2FP.F16.F32.PACK_AB R103, R103, R145 ;  /* 0x000000916767723e */ /* 0x000fe200000000ff */
[----:B------:R-:W-:Y:S02]  /*79d0*/  HADD2.F32 R183, -RZ, R101.H1_H1 ;  /* 0x30000065ffb77230 */ /* 0x000fe40000004100 */
[----:B------:R-:W-:Y:S01]  /*79e0*/  FMUL.FTZ R101, R181, R173 ;  /* 0x000000adb5657220 */ /* 0x000fe20000410000 */
[----:B------:R-:W-:-:S02]  /*79f0*/  HADD2.F32 R181, -RZ, R41.H1_H1 ;  /* 0x30000029ffb57230 */ /* 0x000fc40000004100 */
[----:B------:R-:W-:Y:S01]  /*7a00*/  FMUL.FTZ R159, R177, R159 ;  /* 0x0000009fb19f7220 */ /* 0x000fe20000410000 */
[----:B------:R-:W-:Y:S01]  /*7a10*/  FMUL.FTZ R177, R182, R177 ;  /* 0x000000b1b6b17220 */ /* 0x000fe20000410000 */
[----:B------:R-:W-:Y:S01]  /*7a20*/  FFMA.FTZ R182, R175, R179, R68 ;  /* 0x000000b3afb67223 */ /* 0x000fe20000010044 */
[----:B------:R-:W-:Y:S01]  /*7a30*/  FMUL.FTZ R179, R101, R183 ;  /* 0x000000b765b37220 */ /* 0x000fe20000410000 */
[----:B------:R-:W-:Y:S01]  /*7a40*/  FMUL.FTZ R101, R181, R101 ;  /* 0x00000065b5657220 */ /* 0x000fe20000410000 */
[----:B------:R-:W-:Y:S02]  /*7a50*/  HADD2.F32 R184, -RZ, R100.H0_H0 ;  /* 0x20000064ffb87230 */ /* 0x000fe40000004100 */
[----:B------:R-:W-:Y:S01]  /*7a60*/  FMUL.FTZ R182, R182, R173 ;  /* 0x000000adb6b67220 */ /* 0x000fe20000410000 */
[----:B------:R-:W-:Y:S02]  /*7a70*/  HADD2.F32 R181, -RZ, R40.H0_H0 ;  /* 0x20000028ffb57230 */ /* 0x000fe40000004100 */
[----:B------:R-:W-:Y:S01]  /*7a80*/  FFMA.FTZ R183, R175, R180, R69 ;  /* 0x000000b4afb77223 */ /* 0x000fe20000010045 */
[----:B------:R-:W-:Y:S01]  /*7a90*/  F2FP.F16.F32.PACK_AB R102, R102, R144 ;  /* 0x000000906666723e */ /* 0x000fe200000000ff */
[----:B------:R-:W-:Y:S01]  /*7aa0*/  FMUL.FTZ R180, R182, R184 ;  /* 0x000000b8b6b47220 */ /* 0x000fe20000410000 */
[----:B------:R-:W-:Y:S01]  /*7ab0*/  F2FP.F16.F32.PACK_AB R101, R101, R177 ;  /* 0x000000b16565723e */ /* 0x000fe200000000ff */
[----:B------:R-:W-:Y:S01]  /*7ac0*/  FMUL.FTZ R182, R181, R182 ;  /* 0x000000b6b5b67220 */ /* 0x000fe20000410000 */
[----:B------:R-:W-:-:S02]  /*7ad0*/  HADD2.F32 R181, -RZ, R100.H1_H1 ;  /* 0x30000064ffb57230 */ /* 0x000fc40000004100 */
[----:B------:R-:W-:Y:S01]  /*7ae0*/  FMUL.FTZ R183, R183, R173 ;  /* 0x000000adb7b77220 */ /* 0x000fe20000410000 */
[----:B------:R-:W-:-:S03]  /*7af0*/  HADD2.F32 R100, -RZ, R40.H1_H1 ;  /* 0x30000028ff647230 */ /* 0x000fc60000004100 */
[----:B------:R-:W-:Y:S02]  /*7b00*/  FMUL.FTZ R181, R183, R181 ;  /* 0x000000b5b7b57220 */ /* 0x000fe40000410000 */
[----:B------:R-:W-:-:S05]  /*7b10*/  FMUL.FTZ R100, R100, R183 ;  /* 0x000000b764647220 */ /* 0x000fca0000410000 */
[----:B------:R-:W-:-:S07]  /*7b20*/  F2FP.F16.F32.PACK_AB R100, R100, R182 ;  /* 0x000000b66464723e */ /* 0x000fce00000000ff */
.L_x_15133:
        /* <DEDUP_REMOVED lines=19> */
[----:B------:R-:W-:Y:S01]  /*7c60*/  FFMA.FTZ R94, R175, R133, R82 ;  /* 0x00000085af5e7223 */ /* 0x000fe20000010052 */
[----:B------:R-:W-:-:S02]  /*7c70*/  HADD2.F32 R130, -RZ, R47.H0_H0 ;  /* 0x2000002fff827230 */ /* 0x000fc40000004100 */
[C---:B------:R-:W-:Y:S01]  /*7c80*/  FFMA.FTZ R95, R175.reuse, R95, R83 ;  /* 0x0000005faf5f7223 */ /* 0x040fe20000010053 */
        /* <DEDUP_REMOVED lines=9> */
[----:B------:R-:W-:-:S02]  /*7d20*/  HADD2.F32 R133, -RZ, R102.H0_H0 ;  /* 0x20000066ff857230 */ /* 0x000fc40000004100 */
[----:B------:R-:W-:Y:S01]  /*7d30*/  FFMA.FTZ R98, R143, R127, R128 ;  /* 0x0000007f8f627223 */ /* 0x000fe20000010080 */
[----:B------:R-:W-:Y:S01]  /*7d40*/  FMUL.FTZ R134, R131, R134 ;  /* 0x0000008683867220 */ /* 0x000fe20000410000 */
[----:B------:R-:W-:Y:S01]  /*7d50*/  FMUL.FTZ R103, R103, R131 ;  /* 0x0000008367677220 */ /* 0x000fe20000410000 */
[--C-:B------:R-:W-:Y:S02]  /*7d60*/  HADD2.F32 R131, -RZ, R46.reuse.H0_H0 ;  /* 0x2000002eff837230 */ /* 0x100fe40000004100 */
[-C--:B------:R-:W-:Y:S01]  /*7d70*/  FMUL.FTZ R135, R92, R173.reuse ;  /* 0x000000ad5c877220 */ /* 0x080fe20000410000 */
[----:B------:R-:W-:Y:S01]  /*7d80*/  FMUL.FTZ R136, R93, R173 ;  /* 0x000000ad5d887220 */ /* 0x000fe20000410000 */
[----:B------:R-:W-:Y:S01]  /*7d90*/  FADD.FTZ R98, R139, -R98 ;  /* 0x800000628b627221 */ /* 0x000fe20000010000 */
[----:B------:R-:W-:Y:S01]  /*7da0*/  FFMA.FTZ R99, R142, R127, R128 ;  /* 0x0000007f8e637223 */ /* 0x000fe20000010080 */
[----:B------:R-:W-:Y:S01]  /*7db0*/  FMUL.FTZ R133, R135, R133 ;  /* 0x0000008587857220 */ /* 0x000fe20000410000 */
[----:B------:R-:W-:Y:S01]  /*7dc0*/  FMUL.FTZ R131, R131, R135 ;  /* 0x0000008783837220 */ /* 0x000fe20000410000 */
[----:B------:R-:W-:-:S02]  /*7dd0*/  HADD2.F32 R135, -RZ, R46.H1_H1 ;  /* 0x3000002eff877230 */ /* 0x000fc40000004100 */
[----:B------:R-:W-:Y:S01]  /*7de0*/  FFMA.FTZ R98, R175, R98, R78 ;  /* 0x00000062af627223 */ /* 0x000fe2000001004e */
[----:B------:R-:W-:Y:S02]  /*7df0*/  HADD2.F32 R137, -RZ, R102.H1_H1 ;  /* 0x30000066ff897230 */ /* 0x000fe40000004100 */
[----:B------:R-:W-:Y:S01]  /*7e00*/  FADD.FTZ R99, R138, -R99 ;  /* 0x800000638a637221 */ /* 0x000fe20000010000 */
[----:B------:R-:W-:Y:S01]  /*7e10*/  F2FP.F16.F32.PACK_AB R103, R103, R130 ;  /* 0x000000826767723e */ /* 0x000fe200000000ff */
[----:B------:R-:W-:Y:S01]  /*7e20*/  FMUL.FTZ R102, R135, R136 ;  /* 0x0000008887667220 */ /* 0x000fe20000410000 */
[----:B------:R-:W-:Y:S02]  /*7e30*/  HADD2.F32 R135, -RZ, R101.H0_H0 ;  /* 0x20000065ff877230 */ /* 0x000fe40000004100 */
[----:B------:R-:W-:Y:S01]  /*7e40*/  FFMA.FTZ R99, R175, R99, R79 ;  /* 0x00000063af637223 */ /* 0x000fe2000001004f */
[----:B------:R-:W-:Y:S02]  /*7e50*/  HADD2.F32 R130, -RZ, R45.H0_H0 ;  /* 0x2000002dff827230 */ /* 0x000fe40000004100 */
[----:B------:R-:W-:Y:S01]  /*7e60*/  FMUL.FTZ R136, R136, R137 ;  /* 0x0000008988887220 */ /* 0x000fe20000410000 */
[----:B------:R-:W-:Y:S01]  /*7e70*/  F2FP.F16.F32.PACK_AB R102, R102, R131 ;  /* 0x000000836666723e */ /* 0x000fe200000000ff */
[----:B------:R-:W-:Y:S01]  /*7e80*/  FMUL.FTZ R131, R98, R173 ;  /* 0x000000ad62837220 */ /* 0x000fe20000410000 */
[----:B------:R-:W-:-:S02]  /*7e90*/  HADD2.F32 R137, -RZ, R101.H1_H1 ;  /* 0x30000065ff897230 */ /* 0x000fc40000004100 */
[----:B------:R-:W-:Y:S01]  /*7ea0*/  FFMA.FTZ R96, R147, R127, R128 ;  /* 0x0000007f93607223 */ /* 0x000fe20000010080 */
[----:B------:R-:W-:Y:S02]  /*7eb0*/  HADD2.F32 R101, -RZ, R45.H1_H1 ;  /* 0x3000002dff657230 */ /* 0x000fe40000004100 */
[----:B------:R-:W-:Y:S01]  /*7ec0*/  FMUL.FTZ R135, R131, R135 ;  /* 0x0000008783877220 */ /* 0x000fe20000410000 */
[----:B------:R-:W-:Y:S01]  /*7ed0*/  FMUL.FTZ R130, R130, R131 ;  /* 0x0000008382827220 */ /* 0x000fe20000410000 */
[----:B------:R-:W-:Y:S01]  /*7ee0*/  FMUL.FTZ R131, R99, R173 ;  /* 0x000000ad63837220 */ /* 0x000fe20000410000 */
[----:B------:R-:W-:Y:S01]  /*7ef0*/  FADD.FTZ R96, R141, -R96 ;  /* 0x800000608d607221 */ /* 0x000fe20000010000 */
[----:B------:R-:W-:Y:S01]  /*7f00*/  FFMA.FTZ R97, R146, R127, R128 ;  /* 0x0000007f92617223 */ /* 0x000fe20000010080 */
[--C-:B------:R-:W-:Y:S02]  /*7f10*/  HADD2.F32 R138, -RZ, R100.reuse.H0_H0 ;  /* 0x20000064ff8a7230 */ /* 0x100fe40000004100 */
[----:B------:R-:W-:Y:S01]  /*7f20*/  FMUL.FTZ R101, R101, R131 ;  /* 0x0000008365657220 */ /* 0x000fe20000410000 */
[----:B------:R-:W-:Y:S01]  /*7f30*/  FFMA.FTZ R96, R175, R96, R76 ;  /* 0x00000060af607223 */ /* 0x000fe2000001004c */
[----:B------:R-:W-:Y:S01]  /*7f40*/  FADD.FTZ R97, R140, -R97 ;  /* 0x800000618c617221 */ /* 0x000fe20000010000 */
[----:B------:R-:W-:Y:S01]  /*7f50*/  FMUL.FTZ R137, R131, R137 ;  /* 0x0000008983897220 */ /* 0x000fe20000410000 */
[----:B------:R-:W-:Y:S01]  /*7f60*/  HADD2.F32 R139, -RZ, R100.H1_H1 ;  /* 0x30000064ff8b7230 */ /* 0x000fe20000004100 */
[----:B------:R-:W-:Y:S01]  /*7f70*/  F2FP.F16.F32.PACK_AB R101, R101, R130 ;  /* 0x000000826565723e */ /* 0x000fe200000000ff */
[----:B------:R-:W-:-:S02]  /*7f80*/  HADD2.F32 R130, -RZ, R44.H0_H0 ;  /* 0x2000002cff827230 */ /* 0x000fc40000004100 */
[----:B------:R-:W-:Y:S01]  /*7f90*/  FMUL.FTZ R131, R96, R173 ;  /* 0x000000ad60837220 */ /* 0x000fe20000410000 */
[----:B------:R-:W-:Y:S01]  /*7fa0*/  FFMA.FTZ R97, R175, R97, R77 ;  /* 0x00000061af617223 */ /* 0x000fe2000001004d */
[----:B------:R-:W-:Y:S02]  /*7fb0*/  HADD2.F32 R100, -RZ, R44.H1_H1 ;  /* 0x3000002cff647230 */ /* 0x000fe40000004100 */
[----:B------:R-:W-:Y:S01]  /*7fc0*/  FMUL.FTZ R138, R131, R138 ;  /* 0x0000008a838a7220 */ /* 0x000fe20000410000 */
[----:B------:R-:W-:Y:S01]  /*7fd0*/  FMUL.FTZ R130, R130, R131 ;  /* 0x0000008382827220 */ /* 0x000fe20000410000 */
[----:B------:R-:W-:-:S04]  /*7fe0*/  FMUL.FTZ R131, R97, R173 ;  /* 0x000000ad61837220 */ /* 0x000fc80000410000 */
[----:B------:R-:W-:Y:S01]  /*7ff0*/  FMUL.FTZ R100, R100, R131 ;  /* 0x0000008364647220 */ /* 0x000fe20000410000 */
[----:B------:R-:W-:-:S04]  /*8000*/  FMUL.FTZ R139, R131, R139 ;  /* 0x0000008b838b7220 */ /* 0x000fc80000410000 */
[----:B------:R-:W-:Y:S01]  /*8010*/  F2FP.F16.F32.PACK_AB R100, R100, R130 ;  /* 0x000000826464723e */ /* 0x000fe200000000ff */
[----:B------:R-:W-:Y:S06]  /*8020*/  BRA `(.L_x_15135) ;  /* 0x0000000400107947 */ /* 0x000fec0003800000 */
.L_x_15134:
        /* <DEDUP_REMOVED lines=8> */
[C---:B------:R-:W-:Y:S01]  /*80b0*/  FFMA.FTZ R133, R175.reuse, R133, R82 ;  /* 0x00000085af857223 */ /* 0x040fe20000010052 */
[----:B------:R-:W-:Y:S01]  /*80c0*/  FFMA.FTZ R130, R175, R130, R83 ;  /* 0x00000082af827223 */ /* 0x000fe20000010053 */
[----:B-----5:R-:W-:-:S02]  /*80d0*/  HADD2.F32 R132, -RZ, R103.H0_H0 ;  /* 0x20000067ff847230 */ /* 0x020fc40000004100 */
[----:B------:R-:W-:Y:S01]  /*80e0*/  FFMA.FTZ R136, R175, R136, R80 ;  /* 0x00000088af887223 */ /* 0x000fe20000010050 */
        /* <DEDUP_REMOVED lines=13> */
[----:B------:R-:W-:Y:S01]  /*81c0*/  FFMA.FTZ R135, R175, R135, R81 ;  /* 0x00000087af877223 */ /* 0x000fe20000010051 */
[----:B------:R-:W-:Y:S01]  /*81d0*/  FADD.FTZ R139, R139, -R143 ;  /* 0x8000008f8b8b7221 */ /* 0x000fe20000010000 */
        /* <DEDUP_REMOVED lines=9> */
[----:B------:R-:W-:Y:S02]  /*8270*/  HADD2.F32 R137, -RZ, R45.H0_H0 ;  /* 0x2000002dff897230 */ /* 0x000fe40000004100 */
[----:B------:R-:W-:Y:S01]  /*8280*/  FMUL.FTZ R102, R135, R102 ;  /* 0x0000006687667220 */ /* 0x000fe20000410000 */
[--C-:B------:R-:W-:Y:S02]  /*8290*/  HADD2.F32 R135, -RZ, R101.reuse.H0_H0 ;  /* 0x20000065ff877230 */ /* 0x100fe40000004100 */
[----:B------:R-:W-:Y:S01]  /*82a0*/  FMUL.FTZ R142, R139, R173 ;  /* 0x000000ad8b8e7220 */ /* 0x000fe20000410000 */
[-CC-:B------:R-:W-:Y:S01]  /*82b0*/  FFMA.FTZ R147, R147, R127.reuse, R128.reuse ;  /* 0x0000007f93937223 */ /* 0x180fe20000010080 */
[----:B------:R-:W-:Y:S01]  /*82c0*/  FFMA.FTZ R138, R175, R138, R79 ;  /* 0x0000008aaf8a7223 */ /* 0x000fe2000001004f */
[----:B------:R-:W-:Y:S01]  /*82d0*/  FFMA.FTZ R146, R146, R127, R128 ;  /* 0x0000007f92927223 */ /* 0x000fe20000010080 */
[----:B------:R-:W-:Y:S01]  /*82e0*/  FMUL.FTZ R135, R142, R135 ;  /* 0x000000878e877220 */ /* 0x000fe20000410000 */
[----:B------:R-:W-:Y:S01]  /*82f0*/  FMUL.FTZ R142, R137, R142 ;  /* 0x0000008e898e7220 */ /* 0x000fe20000410000 */
[----:B------:R-:W-:-:S02]  /*8300*/  HADD2.F32 R137, -RZ, R101.H1_H1 ;  /* 0x30000065ff897230 */ /* 0x000fc40000004100 */
[----:B------:R-:W-:Y:S01]  /*8310*/  FADD.FTZ R141, R141, -R147 ;  /* 0x800000938d8d7221 */ /* 0x000fe20000010000 */
[----:B------:R-:W-:Y:S01]  /*8320*/  FMUL.FTZ R101, R138, R173 ;  /* 0x000000ad8a657220 */ /* 0x000fe20000410000 */
[----:B------:R-:W-:Y:S02]  /*8330*/  HADD2.F32 R138, -RZ, R45.H1_H1 ;  /* 0x3000002dff8a7230 */ /* 0x000fe40000004100 */
[----:B------:R-:W-:Y:S01]  /*8340*/  FADD.FTZ R140, R140, -R146 ;  /* 0x800000928c8c7221 */ /* 0x000fe20000010000 */
[----:B------:R-:W-:Y:S01]  /*8350*/  FFMA.FTZ R139, R175, R141, R76 ;  /* 0x0000008daf8b7223 */ /* 0x000fe2000001004c */
[----:B------:R-:W-:Y:S01]  /*8360*/  FMUL.FTZ R137, R101, R137 ;  /* 0x0000008965897220 */ /* 0x000fe20000410000 */
[----:B------:R-:W-:Y:S02]  /*8370*/  HADD2.F32 R141, -RZ, R44.H0_H0 ;  /* 0x2000002cff8d7230 */ /* 0x000fe40000004100 */
[----:B------:R-:W-:Y:S01]  /*8380*/  FMUL.FTZ R101, R138, R101 ;  /* 0x000000658a657220 */ /* 0x000fe20000410000 */
[----:B------:R-:W-:-:S02]  /*8390*/  HADD2.F32 R138, -RZ, R100.H0_H0 ;  /* 0x20000064ff8a7230 */ /* 0x000fc40000004100 */
[----:B------:R-:W-:Y:S01]  /*83a0*/  FMUL.FTZ R139, R139, R173 ;  /* 0x000000ad8b8b7220 */ /* 0x000fe20000410000 */
[----:B------:R-:W-:Y:S01]  /*83b0*/  FFMA.FTZ R143, R175, R140, R77 ;  /* 0x0000008caf8f7223 */ /* 0x000fe2000001004d */
[----:B------:R-:W-:Y:S02]  /*83c0*/  F2FP.F16.F32.PACK_AB R103, R103, R131 ;  /* 0x000000836767723e */ /* 0x000fe400000000ff */
[----:B------:R-:W-:Y:S01]  /*83d0*/  FMUL.FTZ R138, R139, R138 ;  /* 0x0000008a8b8a7220 */ /* 0x000fe20000410000 */
        /* <DEDUP_REMOVED lines=9> */
.L_x_15135:
        /* <DEDUP_REMOVED lines=19> */
[----:B------:R-:W-:Y:S01]  /*85a0*/  FFMA.FTZ R94, R175, R117, R90 ;  /* 0x00000075af5e7223 */ /* 0x000fe2000001005a */
[-CC-:B------:R-:W-:Y:S01]  /*85b0*/  FFMA.FTZ R99, R114, R127.reuse, R128.reuse ;  /* 0x0000007f72637223 */ /* 0x180fe20000010080 */
[----:B------:R-:W-:Y:S01]  /*85c0*/  FFMA.FTZ R92, R115, R127, R128 ;  /* 0x0000007f735c7223 */ /* 0x000fe20000010080 */
[----:B------:R-:W-:-:S02]  /*85d0*/  HADD2.F32 R114, -RZ, R103.H1_H1 ;  /* 0x30000067ff727230 */ /* 0x000fc40000004100 */
[----:B------:R-:W-:Y:S01]  /*85e0*/  FMUL.FTZ R95, R94, R173 ;  /* 0x000000ad5e5f7220 */ /* 0x000fe20000410000 */
[----:B------:R-:W-:Y:S01]  /*85f0*/  FFMA.FTZ R98, R113, R127, R128 ;  /* 0x0000007f71627223 */ /* 0x000fe20000010080 */
[----:B------:R-:W-:Y:S02]  /*8600*/  HADD2.F32 R103, -RZ, R51.H1_H1 ;  /* 0x30000033ff677230 */ /* 0x000fe40000004100 */
[----:B------:R-:W-:Y:S01]  /*8610*/  FADD.FTZ R92, R123, -R92 ;  /* 0x8000005c7b5c7221 */ /* 0x000fe20000010000 */
[----:B------:R-:W-:Y:S01]  /*8620*/  FMUL.FTZ R111, R95, R111 ;  /* 0x0000006f5f6f7220 */ /* 0x000fe20000410000 */
[----:B------:R-:W-:Y:S01]  /*8630*/  FMUL.FTZ R112, R112, R95 ;  /* 0x0000005f70707220 */ /* 0x000fe20000410000 */
[C---:B------:R-:W-:Y:S01]  /*8640*/  FFMA.FTZ R95, R175.reuse, R118, R91 ;  /* 0x00000076af5f7223 */ /* 0x040fe2000001005b */
[----:B------:R-:W-:Y:S01]  /*8650*/  FFMA.FTZ R93, R116, R127, R128 ;  /* 0x0000007f745d7223 */ /* 0x000fe20000010080 */
[----:B------:R-:W-:Y:S01]  /*8660*/  FFMA.FTZ R92, R175, R92, R88 ;  /* 0x0000005caf5c7223 */ /* 0x000fe20000010058 */
[----:B------:R-:W-:-:S02]  /*8670*/  HADD2.F32 R115, -RZ, R102.H0_H0 ;  /* 0x20000066ff737230 */ /* 0x000fc40000004100 */
[----:B------:R-:W-:Y:S01]  /*8680*/  FMUL.FTZ R113, R95, R173 ;  /* 0x000000ad5f717220 */ /* 0x000fe20000410000 */
[----:B------:R-:W-:Y:S01]  /*8690*/  FADD.FTZ R93, R124, -R93 ;  /* 0x8000005d7c5d7221 */ /* 0x000fe20000010000 */
[----:B------:R-:W-:Y:S01]  /*86a0*/  FADD.FTZ R98, R121, -R98 ;  /* 0x8000006279627221 */ /* 0x000fe20000010000 */
[----:B------:R-:W-:Y:S02]  /*86b0*/  HADD2.F32 R117, -RZ, R102.H1_H1 ;  /* 0x30000066ff757230 */ /* 0x000fe40000004100 */
[----:B------:R-:W-:Y:S01]  /*86c0*/  FMUL.FTZ R103, R103, R113 ;  /* 0x0000007167677220 */ /* 0x000fe20000410000 */
[----:B------:R-:W-:Y:S01]  /*86d0*/  FMUL.FTZ R114, R113, R114 ;  /* 0x0000007271727220 */ /* 0x000fe20000410000 */
[--C-:B------:R-:W-:Y:S02]  /*86e0*/  HADD2.F32 R113, -RZ, R50.reuse.H0_H0 ;  /* 0x20000032ff717230 */ /* 0x100fe40000004100 */
[----:B------:R-:W-:Y:S01]  /*86f0*/  FFMA.FTZ R93, R175, R93, R89 ;  /* 0x0000005daf5d7223 */ /* 0x000fe20000010059 */
[----:B------:R-:W-:Y:S01]  /*8700*/  HADD2.F32 R102, -RZ, R50.H1_H1 ;  /* 0x30000032ff667230 */ /* 0x000fe20000004100 */
[----:B------:R-:W-:Y:S01]  /*8710*/  F2FP.F16.F32.PACK_AB R103, R103, R112 ;  /* 0x000000706767723e */ /* 0x000fe200000000ff */
[----:B------:R-:W-:Y:S01]  /*8720*/  FMUL.FTZ R112, R92, R173 ;  /* 0x000000ad5c707220 */ /* 0x000fe20000410000 */
[----:B------:R-:W-:Y:S01]  /*8730*/  FFMA.FTZ R98, R175, R98, R86 ;  /* 0x00000062af627223 */ /* 0x000fe20000010056 */
[----:B------:R-:W-:Y:S01]  /*8740*/  FADD.FTZ R99, R122, -R99 ;  /* 0x800000637a637221 */ /* 0x000fe20000010000 */
[----:B------:R-:W-:-:S02]  /*8750*/  HADD2.F32 R116, -RZ, R101.H0_H0 ;  /* 0x20000065ff747230 */ /* 0x000fc40000004100 */
[----:B------:R-:W-:Y:S01]  /*8760*/  FMUL.FTZ R115, R112, R115 ;  /* 0x0000007370737220 */ /* 0x000fe20000410000 */
[----:B------:R-:W-:Y:S01]  /*8770*/  FMUL.FTZ R113, R113, R112 ;  /* 0x0000007071717220 */ /* 0x000fe20000410000 */
[-C--:B------:R-:W-:Y:S01]  /*8780*/  FMUL.FTZ R112, R93, R173.reuse ;  /* 0x000000ad5d707220 */ /* 0x080fe20000410000 */
[----:B------:R-:W-:Y:S01]  /*8790*/  FMUL.FTZ R118, R98, R173 ;  /* 0x000000ad62767220 */ /* 0x000fe20000410000 */
[----:B------:R-:W-:Y:S01]  /*87a0*/  FFMA.FTZ R99, R175, R99, R87 ;  /* 0x00000063af637223 */ /* 0x000fe20000010057 */
[----:B------:R-:W-:Y:S01]  /*87b0*/  FADD.FTZ R96, R119, -R96 ;  /* 0x8000006077607221 */ /* 0x000fe20000010000 */
[----:B------:R-:W-:Y:S01]  /*87c0*/  FMUL.FTZ R117, R112, R117 ;  /* 0x0000007570757220 */ /* 0x000fe20000410000 */
[----:B------:R-:W-:Y:S01]  /*87d0*/  FMUL.FTZ R102, R102, R112 ;  /* 0x0000007066667220 */ /* 0x000fe20000410000 */
[----:B------:R-:W-:Y:S02]  /*87e0*/  HADD2.F32 R112, -RZ, R49.H0_H0 ;  /* 0x20000031ff707230 */ /* 0x000fe40000004100 */
[----:B------:R-:W-:Y:S01]  /*87f0*/  FMUL.FTZ R116, R118, R116 ;  /* 0x0000007476747220 */ /* 0x000fe20000410000 */
[----:B------:R-:W-:Y:S01]  /*8800*/  FMUL.FTZ R119, R99, R173 ;  /* 0x000000ad63777220 */ /* 0x000fe20000410000 */
[----:B------:R-:W-:Y:S01]  /*8810*/  FFMA.FTZ R96, R175, R96, R84 ;  /* 0x00000060af607223 */ /* 0x000fe20000010054 */
[----:B------:R-:W-:Y:S01]  /*8820*/  FADD.FTZ R97, R120, -R97 ;  /* 0x8000006178617221 */ /* 0x000fe20000010000 */
[----:B------:R-:W-:Y:S01]  /*8830*/  FMUL.FTZ R112, R112, R118 ;  /* 0x0000007670707220 */ /* 0x000fe20000410000 */
[----:B------:R-:W-:Y:S01]  /*8840*/  HADD2.F32 R118, -RZ, R101.H1_H1 ;  /* 0x30000065ff767230 */ /* 0x000fe20000004100 */
[----:B------:R-:W-:Y:S01]  /*8850*/  F2FP.F16.F32.PACK_AB R102, R102, R113 ;  /* 0x000000716666723e */ /* 0x000fe200000000ff */
[----:B------:R-:W-:-:S02]  /*8860*/  HADD2.F32 R101, -RZ, R49.H1_H1 ;  /* 0x30000031ff657230 */ /* 0x000fc40000004100 */
[----:B------:R-:W-:Y:S01]  /*8870*/  FMUL.FTZ R113, R96, R173 ;  /* 0x000000ad60717220 */ /* 0x000fe20000410000 */
[----:B------:R-:W-:Y:S01]  /*8880*/  FFMA.FTZ R97, R175, R97, R85 ;  /* 0x00000061af617223 */ /* 0x000fe20000010055 */
[----:B------:R-:W-:Y:S01]  /*8890*/  FMUL.FTZ R118, R119, R118 ;  /* 0x0000007677767220 */ /* 0x000fe20000410000 */
        /* <DEDUP_REMOVED lines=13> */
.L_x_15136:
        /* <DEDUP_REMOVED lines=8> */
[----:B------:R-:W-:Y:S01]  /*89f0*/  FFMA.FTZ R114, R114, R127, R128 ;  /* 0x0000007f72727223 */ /* 0x000fe20000010080 */
[----:B------:R-:W-:Y:S01]  /*8a00*/  FADD.FTZ R113, R121, -R113 ;  /* 0x8000007179717221 */ /* 0x000fe20000010000 */
[----:B------:R-:W-:Y:S01]  /*8a10*/  FFMA.FTZ R111, R175, R111, R84 ;  /* 0x0000006faf6f7223 */ /* 0x000fe20000010054 */
[----:B------:R-:W-:Y:S01]  /*8a20*/  FADD.FTZ R115, R123, -R115 ;  /* 0x800000737b737221 */ /* 0x000fe20000010000 */
[C---:B------:R-:W-:Y:S01]  /*8a30*/  FFMA.FTZ R117, R175.reuse, R117, R90 ;  /* 0x00000075af757223 */ /* 0x040fe2000001005a */
[----:B------:R-:W-:Y:S01]  /*8a40*/  FADD.FTZ R114, R122, -R114 ;  /* 0x800000727a727221 */ /* 0x000fe20000010000 */
[C---:B------:R-:W-:Y:S01]  /*8a50*/  FFMA.FTZ R112, R175.reuse, R112, R85 ;  /* 0x00000070af707223 */ /* 0x040fe20000010055 */
[----:B------:R-:W-:Y:S01]  /*8a60*/  FFMA.FTZ R113, R175, R113, R86 ;  /* 0x00000071af717223 */ /* 0x000fe20000010056 */
[----:B------:R-:W-:Y:S01]  /*8a70*/  FMUL.FTZ R122, R111, R173 ;  /* 0x000000ad6f7a7220 */ /* 0x000fe20000410000 */
[----:B------:R-:W-:Y:S01]  /*8a80*/  FFMA.FTZ R115, R175, R115, R88 ;  /* 0x00000073af737223 */ /* 0x000fe20000010058 */
[----:B-----5:R-:W-:-:S02]  /*8a90*/  HADD2.F32 R111, -RZ, R103.H0_H0 ;  /* 0x20000067ff6f7230 */ /* 0x020fc40000004100 */
[----:B------:R-:W-:Y:S01]  /*8aa0*/  FMUL.FTZ R117, R117, R173 ;  /* 0x000000ad75757220 */ /* 0x000fe20000410000 */
[----:B------:R-:W-:Y:S02]  /*8ab0*/  HADD2.F32 R121, -RZ, R51.H0_H0 ;  /* 0x20000033ff797230 */ /* 0x000fe40000004100 */
[--C-:B------:R-:W-:Y:S01]  /*8ac0*/  FFMA.FTZ R116, R116, R127, R128.reuse ;  /* 0x0000007f74747223 */ /* 0x100fe20000010080 */
[----:B------:R-:W-:Y:S01]  /*8ad0*/  FMUL.FTZ R120, R112, R173 ;  /* 0x000000ad70787220 */ /* 0x000fe20000410000 */
[----:B------:R-:W-:Y:S01]  /*8ae0*/  FFMA.FTZ R118, R118, R127, R128 ;  /* 0x0000007f76767223 */ /* 0x000fe20000010080 */
[-C--:B------:R-:W-:Y:S01]  /*8af0*/  FMUL.FTZ R112, R113, R173.reuse ;  /* 0x000000ad71707220 */ /* 0x080fe20000410000 */
[----:B------:R-:W-:Y:S01]  /*8b00*/  FMUL.FTZ R113, R115, R173 ;  /* 0x000000ad73717220 */ /* 0x000fe20000410000 */
[----:B------:R-:W-:Y:S01]  /*8b10*/  FMUL.FTZ R111, R117, R111 ;  /* 0x0000006f756f7220 */ /* 0x000fe20000410000 */
[----:B------:R-:W-:Y:S01]  /*8b20*/  FMUL.FTZ R121, R121, R117 ;  /* 0x0000007579797220 */ /* 0x000fe20000410000 */
[----:B------:R-:W-:-:S02]  /*8b30*/  HADD2.F32 R115, -RZ, R102.H0_H0 ;  /* 0x20000066ff737230 */ /* 0x000fc40000004100 */
[----:B------:R-:W-:Y:S01]  /*8b40*/  FADD.FTZ R116, R124, -R116 ;  /* 0x800000747c747221 */ /* 0x000fe20000010000 */
[----:B------:R-:W-:Y:S02]  /*8b50*/  HADD2.F32 R117, -RZ, R50.H0_H0 ;  /* 0x20000032ff757230 */ /* 0x000fe40000004100 */
[----:B------:R-:W-:Y:S01]  /*8b60*/  FADD.FTZ R118, R126, -R118 ;  /* 0x800000767e767221 */ /* 0x000fe20000010000 */
[C---:B------:R-:W-:Y:S01]  /*8b70*/  FFMA.FTZ R114, R175.reuse, R114, R87 ;  /* 0x00000072af727223 */ /* 0x040fe20000010057 */
[----:B------:R-:W-:Y:S01]  /*8b80*/  FFMA.FTZ R116, R175, R116, R89 ;  /* 0x00000074af747223 */ /* 0x000fe20000010059 */
[----:B------:R-:W-:Y:S01]  /*8b90*/  FMUL.FTZ R115, R113, R115 ;  /* 0x0000007371737220 */ /* 0x000fe20000410000 */
[----:B------:R-:W-:Y:S01]  /*8ba0*/  FFMA.FTZ R118, R175, R118, R91 ;  /* 0x00000076af767223 */ /* 0x000fe2000001005b */
        /* <DEDUP_REMOVED lines=15> */
[----:B------:R-:W-:Y:S02]  /*8ca0*/  HADD2.F32 R124, -RZ, R48.H1_H1 ;  /* 0x30000030ff7c7230 */ /* 0x000fe40000004100 */
[----:B------:R-:W-:Y:S01]  /*8cb0*/  FMUL.FTZ R116, R112, R116 ;  /* 0x0000007470747220 */ /* 0x000fe20000410000 */
[----:B------:R-:W-:Y:S01]  /*8cc0*/  F2FP.F16.F32.PACK_AB R103, R103, R121 ;  /* 0x000000796767723e */ /* 0x000fe200000000ff */
[----:B------:R-:W-:Y:S01]  /*8cd0*/  FMUL.FTZ R112, R118, R112 ;  /* 0x0000007076707220 */ /* 0x000fe20000410000 */
[----:B------:R-:W-:Y:S01]  /*8ce0*/  HADD2.F32 R118, -RZ, R101.H1_H1 ;  /* 0x30000065ff767230 */ /* 0x000fe20000004100 */
[----:B------:R-:W-:Y:S01]  /*8cf0*/  F2FP.F16.F32.PACK_AB R102, R102, R113 ;  /* 0x000000716666723e */ /* 0x000fe200000000ff */
[----:B------:R-:W-:-:S03]  /*8d00*/  HADD2.F32 R101, -RZ, R49.H1_H1 ;  /* 0x30000031ff657230 */ /* 0x000fc60000004100 */
[----:B------:R-:W-:Y:S02]  /*8d10*/  FMUL.FTZ R118, R119, R118 ;  /* 0x0000007677767220 */ /* 0x000fe40000410000 */
[----:B------:R-:W-:Y:S01]  /*8d20*/  FMUL.FTZ R101, R101, R119 ;  /* 0x0000007765657220 */ /* 0x000fe20000410000 */
[----:B------:R-:W-:Y:S02]  /*8d30*/  HADD2.F32 R119, -RZ, R100.H0_H0 ;  /* 0x20000064ff777230 */ /* 0x000fe40000004100 */
[----:B------:R-:W-:Y:S02]  /*8d40*/  HADD2.F32 R100, -RZ, R48.H0_H0 ;  /* 0x20000030ff647230 */ /* 0x000fe40000004100 */
[----:B------:R-:W-:Y:S01]  /*8d50*/  F2FP.F16.F32.PACK_AB R101, R101, R112 ;  /* 0x000000706565723e */ /* 0x000fe200000000ff */
[----:B------:R-:W-:Y:S02]  /*8d60*/  FMUL.FTZ R119, R122, R119 ;  /* 0x000000777a777220 */ /* 0x000fe40000410000 */
[----:B------:R-:W-:Y:S01]  /*8d70*/  FMUL.FTZ R100, R100, R122 ;  /* 0x0000007a64647220 */ /* 0x000fe20000410000 */
[----:B------:R-:W-:Y:S01]  /*8d80*/  FMUL.FTZ R122, R124, R120 ;  /* 0x000000787c7a7220 */ /* 0x000fe20000410000 */
[----:B------:R-:W-:-:S04]  /*8d90*/  FMUL.FTZ R120, R120, R123 ;  /* 0x0000007b78787220 */ /* 0x000fc80000410000 */
[----:B------:R-:W-:-:S07]  /*8da0*/  F2FP.F16.F32.PACK_AB R100, R122, R100 ;  /* 0x000000647a64723e */ /* 0x000fce00000000ff */
.L_x_15137:
[----:B------:R-:W0:Y:S02]  /*8db0*/  @P1 LDC.64 R112, c[0x0][0x478] ;  /* 0x00011e00ff701b82 */ /* 0x000e240000000a00 */
[----:B0-----:R-:W-:-:S05]  /*8dc0*/  @P1 IMAD.WIDE.U32 R112, R0, 0x20, R112 ;  /* 0x0000002000701825 */ /* 0x001fca00078e0070 */
[----:B------:R-:W-:Y:S04]  /*8dd0*/  @P1 STG.E.128 desc[UR6][R112.64], R96 ;  /* 0x0000006070001986 */ /* 0x000fe8000c101d06 */
[----:B------:R0:W-:Y:S02]  /*8de0*/  @P1 STG.E.128 desc[UR6][R112.64+0x10], R92 ;  /* 0x0000105c70001986 */ /* 0x0001e4000c101d06 */
[----:B0-----:R-:W-:-:S05]  /*8df0*/  MOV R112, 0x10 ;  /* 0x0000001000707802 */ /* 0x001fca0000000f00 */
[----:B------:R-:W-:-:S05]  /*8e00*/  IMAD.WIDE.U32 R112, R0, R112, UR18 ;  /* 0x0000001200707e25 */ /* 0x000fca000f8e0070 */
[----:B------:R0:W-:Y:S02]  /*8e10*/  STG.E.128 desc[UR6][R112.64], R100 ;  /* 0x0000006470007986 */ /* 0x0001e4000c101d06 */
.L_x_15127:
[----:B------:R-:W2:Y:S01]  /*8e20*/  LDL.LU R125, [R1] ;  /* 0x00000000017d7983 */ /* 0x000ea20000300800 */
        /* <DEDUP_REMOVED lines=61> */
[----:B------:R1:W-:Y:S01]  /*9200*/  STL [R1], R125 ;  /* 0x0000007d01007387 */ /* 0x0003e20000100800 */
[----:B------:R-:W-:Y:S05]  /*9210*/  @!P1 BRA `(.L_x_15138) ;  /* 0xffffff7c00949947 */ /* 0x000fea000383ffff */
[----:B------:R-:W-:Y:S05]  /*9220*/  BSYNC B1 ;  /* 0x0000000000017941 */ /* 0x000fea0003800000 */
.L_x_15114:
        /* <DEDUP_REMOVED lines=98> */
[----:B-1----:R-:W-:Y:S02]  /*9850*/  MOV R102, R230 ;  /* 0x000000e600667202 */ /* 0x002fe40000000f00 */
        /* <DEDUP_REMOVED lines=13> */
.L_x_15113:
[----:B------:R-:W-:Y:S05]  /*9930*/  BSYNC B0 ;  /* 0x0000000000007941 */ /* 0x000fea0003800000 */
.L_x_15112:
        /* <DEDUP_REMOVED lines=103> */
[----:B------:R0:W-:Y:S01]  /*9fb0*/  STS.128 [R172+0x400], R8 ;  /* 0x00040008ac007388 */ /* 0x0001e20000000c00 */
[----:B------:R-:W-:-:S03]  /*9fc0*/  FADD.FTZ R101, R62, R101 ;  /* 0x000000653e657221 */ /* 0x000fc60000010000 */
[----:B------:R-:W-:Y:S01]  /*9fd0*/  STS.128 [R172+0x410], R12 ;  /* 0x0004100cac007388 */ /* 0x000fe20000000c00 */
[----:B------:R-:W-:-:S03]  /*9fe0*/  FADD.FTZ R63, R63, R100 ;  /* 0x000000643f3f7221 */ /* 0x000fc60000010000 */
[----:B------:R-:W-:Y:S04]  /*9ff0*/  STS.128 [R172+0x800], R16 ;  /* 0x00080010ac007388 */ /* 0x000fe80000000c00 */
[----:B------:R-:W-:Y:S04]  /*a000*/  STS.128 [R172+0x810], R20 ;  /* 0x00081014ac007388 */ /* 0x000fe80000000c00 */
[----:B------:R-:W-:Y:S01]  /*a010*/  STS.128 [R172+0xc00], R80 ;  /* 0x000c0050ac007388 */ /* 0x000fe20000000c00 */
[----:B0-----:R-:W-:-:S03]  /*a020*/  FADD.FTZ R9, R3, R92 ;  /* 0x0000005c03097221 */ /* 0x001fc60000010000 */
        /* <DEDUP_REMOVED lines=44> */
[----:B---3--:R-:W-:Y:S01]  /*a2f0*/  FADD.FTZ R5, RZ, R5 ;  /* 0x00000005ff057221 */ /* 0x008fe20000010000 */
[----:B------:R-:W-:Y:S02]  /*a300*/  FADD.FTZ R4, R4, R17 ;  /* 0x0000001104047221 */ /* 0x000fe40000010000 */
[----:B------:R-:W3:Y:S01]  /*a310*/  LDS R24, [R0+0x3600] ;  /* 0x0036000000187984 */ /* 0x000ee20000000800 */
[----:B------:R-:W-:Y:S01]  /*a320*/  FADD.FTZ R5, R5, R14 ;  /* 0x0000000e05057221 */ /* 0x000fe20000010000 */
[----:B----4-:R-:W-:Y:S01]  /*a330*/  FADD.FTZ R6, RZ, R6 ;  /* 0x00000006ff067221 */ /* 0x010fe20000010000 */
[----:B------:R-:W4:Y:S01]  /*a340*/  LDC R14, c[0x0][0x388] ;  /* 0x0000e200ff0e7b82 */ /* 0x000f220000000800 */
[----:B------:R-:W3:Y:S01]  /*a350*/  LDS R29, [R0+0x3800] ;  /* 0x00380000001d7984 */ /* 0x000ee20000000800 */
        /* <DEDUP_REMOVED lines=14> */
[----:B------:R-:W1:Y:S01]  /*a440*/  LDS R52, [R0+0x4600] ;  /* 0x0046000000347984 */ /* 0x000e620000000800 */
[----:B------:R-:W-:-:S03]  /*a450*/  FADD.FTZ R3, R3, R22 ;  /* 0x0000001603037221 */ /* 0x000fc60000010000 */
[----:B------:R-:W1:Y:S01]  /*a460*/  LDS R65, [R0+0x4800] ;  /* 0x0048000000417984 */ /* 0x000e620000000800 */
[----:B--2---:R-:W-:-:S03]  /*a470*/  FADD.FTZ R4, R4, R27 ;  /* 0x0000001b04047221 */ /* 0x004fc60000010000 */
[----:B------:R-:W2:Y:S01]  /*a480*/  LDS R54, [R0+0x4a00] ;  /* 0x004a000000367984 */ /* 0x000ea20000000800 */
[----:B---3--:R-:W-:-:S03]  /*a490*/  FADD.FTZ R5, R5, R24 ;  /* 0x0000001805057221 */ /* 0x008fc60000010000 */
[----:B------:R-:W3:Y:S01]  /*a4a0*/  LDS R67, [R0+0x4c00] ;  /* 0x004c000000437984 */ /* 0x000ee20000000800 */
[----:B------:R-:W-:-:S03]  /*a4b0*/  FADD.FTZ R6, R6, R29 ;  /* 0x0000001d06067221 */ /* 0x000fc60000010000 */
[----:B------:R-:W3:Y:S01]  /*a4c0*/  LDS R56, [R0+0x4e00] ;  /* 0x004e000000387984 */ /* 0x000ee20000000800 */
[----:B----4-:R-:W-:Y:S01]  /*a4d0*/  FADD.FTZ R7, R7, R26 ;  /* 0x0000001a07077221 */ /* 0x010fe20000010000 */
[----:B------:R-:W-:Y:S01]  /*a4e0*/  BAR.SYNC.DEFER_BLOCKING 0x0 ;  /* 0x0000000000007b1d */ /* 0x000fe20000010000 */
[----:B------:R-:W-:Y:S01]  /*a4f0*/  FADD.FTZ R11, R11, R28 ;  /* 0x0000001c0b0b7221 */ /* 0x000fe20000010000 */
[----:B------:R-:W-:Y:S01]  /*a500*/  FADD.FTZ R31, R8, R31 ;  /* 0x0000001f081f7221 */ /* 0x000fe20000010000 */
[----:B0-----:R-:W-:Y:S01]  /*a510*/  FADD.FTZ R13, R13, R30 ;  /* 0x0000001e0d0d7221 */ /* 0x001fe20000010000 */
[----:B-1----:R-:W-:Y:S01]  /*a520*/  FADD.FTZ R53, R10, R53 ;  /* 0x000000350a357221 */ /* 0x002fe20000010000 */
[----:B------:R-:W-:Y:S01]  /*a530*/  FADD.FTZ R55, R2, R55 ;  /* 0x0000003702377221 */ /* 0x000fe20000010000 */
[----:B------:R-:W-:Y:S02]  /*a540*/  IMAD R2, R14, UR13, RZ ;  /* 0x0000000d0e027c24 */ /* 0x000fe4000f8e02ff */
[----:B------:R-:W-:-:S03]  /*a550*/  FADD.FTZ R15, R3, R52 ;  /* 0x00000034030f7221 */ /* 0x000fc60000010000 */
[----:B------:R-:W-:Y:S01]  /*a560*/  IADD3 R2, P0, PT, R2, R104, RZ ;  /* 0x0000006802027210 */ /* 0x000fe20007f1e0ff */
[----:B------:R-:W-:Y:S01]  /*a570*/  STS.128 [R172], R48 ;  /* 0x00000030ac007388 */ /* 0x000fe20000000c00 */
[----:B------:R-:W-:-:S03]  /*a580*/  FADD.FTZ R65, R4, R65 ;  /* 0x0000004104417221 */ /* 0x000fc60000010000 */
[----:B------:R-:W-:Y:S01]  /*a590*/  STS.128 [R172+0x10], R44 ;  /* 0x0000102cac007388 */ /* 0x000fe20000000c00 */
[----:B--2---:R-:W-:-:S03]  /*a5a0*/  FADD.FTZ R17, R5, R54 ;  /* 0x0000003605117221 */ /* 0x004fc60000010000 */
[----:B------:R-:W-:Y:S01]  /*a5b0*/  STS.128 [R172+0x400], R200 ;  /* 0x000400c8ac007388 */ /* 0x000fe20000000c00 */
[----:B---3--:R-:W-:Y:S01]  /*a5c0*/  FADD.FTZ R67, R6, R67 ;  /* 0x0000004306437221 */ /* 0x008fe20000010000 */
        /* <DEDUP_REMOVED lines=39> */
[----:B------:R-:W3:Y:S01]  /*a840*/  LDS R27, [R0+0x1c00] ;  /* 0x001c0000001b7984 */ /* 0x000ee20000000800 */
[----:B------:R-:W-:-:S03]  /*a850*/  FADD.FTZ R10, RZ, R10 ;  /* 0x0000000aff0a7221 */ /* 0x000fc60000010000 */
[----:B------:R-:W4:Y:S01]  /*a860*/  LDS R8, [R0+0xa00] ;  /* 0x000a000000087984 */ /* 0x000f220000000800 */
[----:B------:R-:W-:-:S03]  /*a870*/  FADD.FTZ R16, R21, R16 ;  /* 0x0000001015107221 */ /* 0x000fc60000010000 */
[----:B------:R-:W-:Y:S01]  /*a880*/  STG.E desc[UR6][R2.64], R11 ;  /* 0x0000000b02007986 */ /* 0x000fe2000c101906 */
[----:B------:R-:W-:-:S03]  /*a890*/  FADD.FTZ R23, R10, R23 ;  /* 0x000000170a177221 */ /* 0x000fc60000010000 */
[----:B------:R-:W4:Y:S01]  /*a8a0*/  LDS R29, [R0+0x2e00] ;  /* 0x002e0000001d7984 */ /* 0x000f220000000800 */
[----:B------:R-:W-:-:S03]  /*a8b0*/  FADD.FTZ R37, R16, R37 ;  /* 0x0000002510257221 */ /* 0x000fc60000010000 */
[----:B------:R-:W4:Y:S01]  /*a8c0*/  LDS R11, [R0+0xc00] ;  /* 0x000c0000000b7984 */ /* 0x000f220000000800 */
[----:B------:R-:W-:-:S03]  /*a8d0*/  FADD.FTZ R18, R23, R18 ;  /* 0x0000001217127221 */ /* 0x000fc60000010000 */
[----:B------:R-:W4:Y:S01]  /*a8e0*/  LDS R21, [R0+0x1e00] ;  /* 0x001e000000157984 */ /* 0x000f220000000800 */
[----:B0-----:R-:W-:-:S03]  /*a8f0*/  FADD.FTZ R39, R18, R39 ;  /* 0x0000002712277221 */ /* 0x001fc60000010000 */
[----:B------:R-:W-:Y:S01]  /*a900*/  STG.E desc[UR6][R4.64], R93 ;  /* 0x0000005d04007986 */ /* 0x000fe2000c101906 */
[----:B-1----:R-:W-:-:S03]  /*a910*/  FADD.FTZ R14, RZ, R14 ;  /* 0x0000000eff0e7221 */ /* 0x002fc60000010000 */
[----:B------:R-:W0:Y:S04]  /*a920*/  LDS R33, [R0+0x3000] ;  /* 0x0030000000217984 */ /* 0x000e280000000800 */
[----:B------:R-:W-:Y:S04]  /*a930*/  STG.E desc[UR6][R6.64], R35 ;  /* 0x0000002306007986 */ /* 0x000fe8000c101906 */
[----:B------:R-:W1:Y:S01]  /*a940*/  LDS R41, [R0+0x4200] ;  /* 0x0042000000297984 */ /* 0x000e620000000800 */
[----:B--2---:R-:W-:-:S03]  /*a950*/  FADD.FTZ R12, RZ, R12 ;  /* 0x0000000cff0c7221 */ /* 0x004fc60000010000 */
[----:B------:R-:W2:Y:S01]  /*a960*/  LDS R10, [R0+0xe00] ;  /* 0x000e0000000a7984 */ /* 0x000ea20000000800 */
[----:B------:R-:W-:Y:S01]  /*a970*/  FADD.FTZ R12, R12, R25 ;  /* 0x000000190c0c7221 */ /* 0x000fe20000010000 */
[----:B---3--:R-:W-:Y:S02]  /*a980*/  FADD.FTZ R14, R14, R27 ;  /* 0x0000001b0e0e7221 */ /* 0x008fe40000010000 */
[----:B------:R-:W-:Y:S01]  /*a990*/  STG.E desc[UR6][R2.64+0x200], R31 ;  /* 0x0002001f02007986 */ /* 0x000fe2000c101906 */
[----:B----4-:R-:W-:-:S03]  /*a9a0*/  FADD.FTZ R8, RZ, R8 ;  /* 0x00000008ff087221 */ /* 0x010fc60000010000 */
[----:B------:R-:W3:Y:S04]  /*a9b0*/  LDS R16, [R0+0x2000] ;  /* 0x0020000000107984 */ /* 0x000ee80000000800 */
[----:B------:R-:W-:Y:S01]  /*a9c0*/  STG.E desc[UR6][R4.64+0x200], R9 ;  /* 0x0002000904007986 */ /* 0x000fe2000c101906 */
[----:B------:R-:W-:-:S03]  /*a9d0*/  FADD.FTZ R12, R12, R29 ;  /* 0x0000001d0c0c7221 */ /* 0x000fc60000010000 */
[----:B------:R-:W4:Y:S01]  /*a9e0*/  LDS R35, [R0+0x3200] ;  /* 0x0032000000237984 */ /* 0x000f220000000800 */
[----:B------:R-:W-:-:S03]  /*a9f0*/  FADD.FTZ R11, RZ, R11 ;  /* 0x0000000bff0b7221 */ /* 0x000fc60000010000 */
[----:B------:R-:W4:Y:S01]  /*aa00*/  LDS R43, [R0+0x4400] ;  /* 0x00440000002b7984 */ /* 0x000f220000000800 */
[----:B------:R-:W-:-:S03]  /*aa10*/  FADD.FTZ R8, R8, R21 ;  /* 0x0000001508087221 */ /* 0x000fc60000010000 */
[----:B------:R-:W4:Y:S04]  /*aa20*/  LDS R9, [R0+0x1000] ;  /* 0x0010000000097984 */ /* 0x000f280000000800 */
[----:B------:R-:W-:Y:S01]  /*aa30*/  STG.E desc[UR6][R6.64+0x200], R37 ;  /* 0x0002002506007986 */ /* 0x000fe2000c101906 */
[----:B0-----:R-:W-:-:S03]  /*aa40*/  FADD.FTZ R14, R14, R33 ;  /* 0x000000210e0e7221 */ /* 0x001fc60000010000 */
[----:B------:R-:W0:Y:S04]  /*aa50*/  LDS R23, [R0+0x2200] ;  /* 0x0022000000177984 */ /* 0x000e280000000800 */
[----:B------:R-:W-:Y:S01]  /*aa60*/  STG.E desc[UR6][R2.64+0x400], R13 ;  /* 0x0004000d02007986 */ /* 0x000fe2000c101906 */
[----:B-1----:R-:W-:-:S03]  /*aa70*/  FADD.FTZ R41, R12, R41 ;  /* 0x000000290c297221 */ /* 0x002fc60000010000 */
[----:B------:R-:W1:Y:S01]  /*aa80*/  LDS R22, [R0+0x3400] ;  /* 0x0034000000167984 */ /* 0x000e620000000800 */
[----:B--2---:R-:W-:-:S03]  /*aa90*/  FADD.FTZ R10, RZ, R10 ;  /* 0x0000000aff0a7221 */ /* 0x004fc60000010000 */
[----:B------:R-:W2:Y:S04]  /*aaa0*/  LDS R45, [R0+0x4600] ;  /* 0x00460000002d7984 */ /* 0x000ea80000000800 */
[----:B------:R-:W2:Y:S01]  /*aab0*/  LDS R13, [R0+0x1200] ;  /* 0x00120000000d7984 */ /* 0x000ea20000000800 */
[----:B---3--:R-:W-:-:S03]  /*aac0*/  FADD.FTZ R11, R11, R16 ;  /* 0x000000100b0b7221 */ /* 0x008fc60000010000 */
[----:B------:R-:W3:Y:S04]  /*aad0*/  LDS R18, [R0+0x2400] ;  /* 0x0024000000127984 */ /* 0x000ee80000000800 */
[----:B------:R-:W3:Y:S01]  /*aae0*/  LDS R31, [R0+0x3600] ;  /* 0x00360000001f7984 */ /* 0x000ee20000000800 */
[----:B----4-:R-:W-:-:S03]  /*aaf0*/  FADD.FTZ R8, R8, R35 ;  /* 0x0000002308087221 */ /* 0x010fc60000010000 */
[----:B------:R-:W4:Y:S01]  /*ab00*/  LDS R28, [R0+0x4800] ;  /* 0x00480000001c7984 */ /* 0x000f220000000800 */
[----:B------:R-:W-:-:S03]  /*ab10*/  FADD.FTZ R43, R14, R43 ;  /* 0x0000002b0e2b7221 */ /* 0x000fc60000010000 */
[----:B------:R-:W4:Y:S01]  /*ab20*/  LDS R20, [R0+0x2600] ;  /* 0x0026000000147984 */ /* 0x000f220000000800 */
[----:B------:R-:W-:-:S03]  /*ab30*/  FADD.FTZ R9, RZ, R9 ;  /* 0x00000009ff097221 */ /* 0x000fc60000010000 */
[----:B------:R-:W4:Y:S04]  /*ab40*/  LDS R24, [R0+0x3800] ;  /* 0x0038000000187984 */ /* 0x000f280000000800 */
[----:B------:R-:W4:Y:S01]  /*ab50*/  LDS R37, [R0+0x4a00] ;  /* 0x004a000000257984 */ /* 0x000f220000000800 */
[----:B0-----:R-:W-:-:S03]  /*ab60*/  FADD.FTZ R10, R10, R23 ;  /* 0x000000170a0a7221 */ /* 0x001fc60000010000 */
[----:B------:R-:W0:Y:S04]  /*ab70*/  LDS R26, [R0+0x3a00] ;  /* 0x003a0000001a7984 */ /* 0x000e280000000800 */
[----:B------:R-:W0:Y:S01]  /*ab80*/  LDS R30, [R0+0x4c00] ;  /* 0x004c0000001e7984 */ /* 0x000e220000000800 */
[----:B-1----:R-:W-:-:S03]  /*ab90*/  FADD.FTZ R11, R11, R22 ;  /* 0x000000160b0b7221 */ /* 0x002fc60000010000 */
[----:B------:R-:W1:Y:S01]  /*aba0*/  LDS R32, [R0+0x4e00] ;  /* 0x004e000000207984 */ /* 0x000e620000000800 */
[----:B--2---:R-:W-:-:S03]  /*abb0*/  FADD.FTZ R45, R8, R45 ;  /* 0x0000002d082d7221 */ /* 0x004fc60000010000 */
[----:B------:R-:W-:Y:S01]  /*abc0*/  STG.E desc[UR6][R4.64+0x400], R95 ;  /* 0x0004005f04007986 */ /* 0x000fe2000c101906 */
[----:B------:R-:W-:-:S03]  /*abd0*/  FADD.FTZ R13, RZ, R13 ;  /* 0x0000000dff0d7221 */ /* 0x000fc60000010000 */
[----:B------:R-:W-:Y:S01]  /*abe0*/  STG.E desc[UR6][R6.64+0x400], R39 ;  /* 0x0004002706007986 */ /* 0x000fe2000c101906 */
[----:B---3--:R-:W-:-:S03]  /*abf0*/  FADD.FTZ R9, R9, R18 ;  /* 0x0000001209097221 */ /* 0x008fc60000010000 */
[----:B------:R-:W-:Y:S01]  /*ac00*/  STG.E desc[UR6][R2.64+0x600], R53 ;  /* 0x0006003502007986 */ /* 0x000fe2000c101906 */
[----:B------:R-:W-:-:S03]  /*ac10*/  FADD.FTZ R10, R10, R31 ;  /* 0x0000001f0a0a7221 */ /* 0x000fc60000010000 */
        /* <DEDUP_REMOVED lines=9> */
[----:B0-----:R-:W-:-:S03]  /*acb0*/  FADD.FTZ R13, R13, R26 ;  /* 0x0000001a0d0d7221 */ /* 0x001fc60000010000 */
        /* <DEDUP_REMOVED lines=18> */
.L_x_15115:
        /* <DEDUP_REMOVED lines=8> */
.L_x_15140:
[----:B------:R-:W-:Y:S05]  /*ae60*/  BSYNC B2 ;  /* 0x0000000000027941 */ /* 0x000fea0003800000 */
.L_x_15139:
        /* <DEDUP_REMOVED lines=8> */
.L_x_15141:
[----:B------:R-:W-:Y:S01]  /*aef0*/  HFMA2 R128, -RZ, RZ, 0, 1.1920928955078125e-07 ;  /* 0x00000002ff807431 */ /* 0x000fe200000001ff */
[----:B------:R-:W-:Y:S01]  /*af00*/  MOV R215, R100 ;  /* 0x0000006400d77202 */ /* 0x000fe20000000f00 */
[----:B------:R-:W-:-:S07]  /*af10*/  FADD.FTZ R101, R101, R216 ;  /* 0x000000d865657221 */ /* 0x000fce0000010000 */
[----:B------:R-:W-:Y:S05]  /*af20*/  WARPSYNC.COLLECTIVE R103, `(.L_x_15142) ;  /* 0x0000000067087348 */ /* 0x000fea0003c00000 */
[----:B------:R0:W1:Y:S02]  /*af30*/  SHFL.BFLY P3, R216, R215, R128, R127 ;  /* 0x0c000080d7d87389 */ /* 0x000064000006007f */
[----:B01----:R-:W-:Y:S05]  /*af40*/  ENDCOLLECTIVE ;  /* 0x000000000000791b */ /* 0x003fea0003800000 */
.L_x_15142:
[----:B------:R-:W-:Y:S01]  /*af50*/  MOV R215, R101 ;  /* 0x0000006500d77202 */ /* 0x000fe20000000f00 */
[----:B------:R-:W-:-:S07]  /*af60*/  FADD.FTZ R100, R100, R216 ;  /* 0x000000d864647221 */ /* 0x000fce0000010000 */
[----:B------:R-:W-:Y:S05]  /*af70*/  WARPSYNC.COLLECTIVE R103, `(.L_x_15143) ;  /* 0x0000000067087348 */ /* 0x000fea0003c00000 */
[----:B------:R0:W1:Y:S02]  /*af80*/  SHFL.BFLY P3, R216, R215, R128, R127 ;  /* 0x0c000080d7d87389 */ /* 0x000064000006007f */
[----:B01----:R-:W-:Y:S05]  /*af90*/  ENDCOLLECTIVE ;  /* 0x000000000000791b */ /* 0x003fea0003800000 */
.L_x_15143:
[----:B------:R-:W-:Y:S01]  /*afa0*/  HFMA2 R128, -RZ, RZ, 0, 2.384185791015625e-07 ;  /* 0x00000004ff807431 */ /* 0x000fe200000001ff */
[----:B------:R-:W-:Y:S01]  /*afb0*/  MOV R215, R100 ;  /* 0x0000006400d77202 */ /* 0x000fe20000000f00 */
[----:B------:R-:W-:-:S07]  /*afc0*/  FADD.FTZ R101, R101, R216 ;  /* 0x000000d865657221 */ /* 0x000fce0000010000 */
[----:B------:R-:W-:Y:S05]  /*afd0*/  WARPSYNC.COLLECTIVE R103, `(.L_x_15144) ;  /* 0x0000000067087348 */ /* 0x000fea0003c00000 */
[----:B------:R0:W1:Y:S02]  /*afe0*/  SHFL.BFLY P3, R216, R215, R128, R127 ;  /* 0x0c000080d7d87389 */ /* 0x000064000006007f */
[----:B01----:R-:W-:Y:S05]  /*aff0*/  ENDCOLLECTIVE ;  /* 0x000000000000791b */ /* 0x003fea0003800000 */
.L_x_15144:
[----:B------:R-:W-:Y:S01]  /*b000*/  MOV R215, R101 ;  /* 0x0000006500d77202 */ /* 0x000fe20000000f00 */
[----:B------:R-:W-:-:S07]  /*b010*/  FADD.FTZ R100, R100, R216 ;  /* 0x000000d864647221 */ /* 0x000fce0000010000 */
[----:B------:R-:W-:Y:S05]  /*b020*/  WARPSYNC.COLLECTIVE R103, `(.L_x_15145) ;  /* 0x0000000067087348 */ /* 0x000fea0003c00000 */
[----:B------:R0:W1:Y:S02]  /*b030*/  SHFL.BFLY P3, R216, R215, R128, R127 ;  /* 0x0c000080d7d87389 */ /* 0x000064000006007f */
[----:B01----:R-:W-:Y:S05]  /*b040*/  ENDCOLLECTIVE ;  /* 0x000000000000791b */ /* 0x003fea0003800000 */
.L_x_15145:
[----:B------:R-:W-:Y:S01]  /*b050*/  HFMA2 R128, -RZ, RZ, 0, 4.76837158203125e-07 ;  /* 0x00000008ff807431 */ /* 0x000fe200000001ff */
[----:B------:R-:W-:Y:S01]  /*b060*/  MOV R215, R100 ;  /* 0x0000006400d77202 */ /* 0x000fe20000000f00 */
[----:B------:R-:W-:-:S07]  /*b070*/  FADD.FTZ R101, R101, R216 ;  /* 0x000000d865657221 */ /* 0x000fce0000010000 */
[----:B------:R-:W-:Y:S05]  /*b080*/  WARPSYNC.COLLECTIVE R103, `(.L_x_15146) ;  /* 0x0000000067087348 */ /* 0x000fea0003c00000 */
[----:B------:R0:W1:Y:S02]  /*b090*/  SHFL.BFLY P3, R216, R215, R128, R127 ;  /* 0x0c000080d7d87389 */ /* 0x000064000006007f */
[----:B01----:R-:W-:Y:S05]  /*b0a0*/  ENDCOLLECTIVE ;  /* 0x000000000000791b */ /* 0x003fea0003800000 */
.L_x_15146:
[----:B------:R-:W-:Y:S01]  /*b0b0*/  MOV R215, R101 ;  /* 0x0000006500d77202 */ /* 0x000fe20000000f00 */
[----:B------:R-:W-:-:S07]  /*b0c0*/  FADD.FTZ R100, R100, R216 ;  /* 0x000000d864647221 */ /* 0x000fce0000010000 */
[----:B------:R-:W-:Y:S05]  /*b0d0*/  WARPSYNC.COLLECTIVE R103, `(.L_x_15147) ;  /* 0x0000000067087348 */ /* 0x000fea0003c00000 */
[----:B------:R0:W1:Y:S02]  /*b0e0*/  SHFL.BFLY P3, R216, R215, R128, R127 ;  /* 0x0c000080d7d87389 */ /* 0x000064000006007f */
[----:B01----:R-:W-:Y:S05]  /*b0f0*/  ENDCOLLECTIVE ;  /* 0x000000000000791b */ /* 0x003fea0003800000 */
.L_x_15147:
[----:B------:R-:W-:Y:S01]  /*b100*/  HFMA2 R128, -RZ, RZ, 0, 9.5367431640625e-07 ;  /* 0x00000010ff807431 */ /* 0x000fe200000001ff */
[----:B------:R-:W-:Y:S01]  /*b110*/  MOV R215, R100 ;  /* 0x0000006400d77202 */ /* 0x000fe20000000f00 */
[----:B------:R-:W-:-:S07]  /*b120*/  FADD.FTZ R101, R101, R216 ;  /* 0x000000d865657221 */ /* 0x000fce0000010000 */
[----:B------:R-:W-:Y:S05]  /*b130*/  WARPSYNC.COLLECTIVE R103, `(.L_x_15148) ;  /* 0x0000000067087348 */ /* 0x000fea0003c00000 */
[----:B------:R0:W1:Y:S02]  /*b140*/  SHFL.BFLY P3, R216, R215, R128, R127 ;  /* 0x0c000080d7d87389 */ /* 0x000064000006007f */
[----:B01----:R-:W-:Y:S05]  /*b150*/  ENDCOLLECTIVE ;  /* 0x000000000000791b */ /* 0x003fea0003800000 */
.L_x_15148:
[----:B------:R-:W-:Y:S02]  /*b160*/  MOV R215, R101 ;  /* 0x0000006500d77202 */ /* 0x000fe40000000f00 */
[----:B------:R-:W-:-:S07]  /*b170*/  MOV R102, R216 ;  /* 0x000000d800667202 */ /* 0x000fce0000000f00 */
[----:B------:R-:W-:Y:S05]  /*b180*/  WARPSYNC.COLLECTIVE R103, `(.L_x_15149) ;  /* 0x0000000067087348 */ /* 0x000fea0003c00000 */
[----:B------:R0:W1:Y:S02]  /*b190*/  SHFL.BFLY P3, R216, R215, R128, R127 ;  /* 0x0c000080d7d87389 */ /* 0x000064000006007f */
[----:B01----:R-:W-:Y:S05]  /*b1a0*/  ENDCOLLECTIVE ;  /* 0x000000000000791b */ /* 0x003fea0003800000 */
.L_x_15149:
[----:B------:R-:W-:Y:S01]  /*b1b0*/  MOV R103, R216 ;  /* 0x000000d800677202 */ /* 0x000fe20000000f00 */
[----:B------:R-:W-:Y:S06]  /*b1c0*/  BRA `(.L_x_15150) ;  /* 0xffffff7c00c07947 */ /* 0x000fec000383ffff */
.L_x_15151:
        /* <DEDUP_REMOVED lines=11> */
.L_x_25477:


//--------------------- .text._ZN10layer_norm13ln_bwd_kernelINS_13Kernel_traitsI6__halfS2_fS2_fjLj1280ELj1ELj4ELj1ELj16ENS_18Kernel_traits_baseILj1280ES2_S2_fS2_fjLj128EEEEELb0ELb1ELb1ELb0EEEvNS_9BwdParamsE --------------------------
	.section	.text._ZN10layer_norm13ln_bwd_kernelINS_13Kernel_traitsI6__halfS2_fS2_fjLj1280ELj1ELj4ELj1ELj16ENS_18Kernel_traits_baseILj1280ES2_S2_fS2_fjLj128EEEEELb0ELb1ELb1ELb0EEEvNS_9BwdParamsE,"ax",@progbits
	.align	128
        .global         _ZN10layer_norm13ln_bwd_kernelINS_13Kernel_traitsI6__halfS2_fS2_fjLj1280ELj1ELj4ELj1ELj16ENS_18Kernel_traits_baseILj1280ES2_S2_fS2_fjLj128EEEEELb0ELb1ELb1ELb0EEEvNS_9BwdParamsE
        .type           _ZN10layer_norm13ln_bwd_kernelINS_13Kernel_traitsI6__halfS2_fS2_fjLj1280ELj1ELj4ELj1ELj16ENS_18Kernel_traits_baseILj1280ES2_S2_fS2_fjLj128EEEEELb0ELb1ELb1ELb0EEEvNS_9BwdParamsE,@function
        .size           _ZN10layer_norm13ln_bwd_kernelINS_13Kernel_traitsI6__halfS2_fS2_fjLj1280ELj1ELj4ELj1ELj16ENS_18Kernel_traits_baseILj1280ES2_S2_fS2_fjLj128EEEEELb0ELb1ELb1ELb0EEEvNS_9BwdParamsE,(.L_x_25478 - _ZN10layer_norm13ln_bwd_kernelINS_13Kernel_traitsI6__halfS2_fS2_fjLj1280ELj1ELj4ELj1ELj16ENS_18Kernel_traits_baseILj1280ES2_S2_fS2_fjLj128EEEEELb0ELb1ELb1ELb0EEEvNS_9BwdParamsE)
        .other          _ZN10layer_norm13ln_bwd_kernelINS_13Kernel_traitsI6__halfS2_fS2_fjLj1280ELj1ELj4ELj1ELj16ENS_18Kernel_traits_baseILj1280ES2_S2_fS2_fjLj128EEEEELb0ELb1ELb1ELb0EEEvNS_9BwdParamsE,@"STO_CUDA_ENTRY STV_DEFAULT"
_ZN10layer_norm13ln_bwd_kernelINS_13Kernel_traitsI6__halfS2_fS2_fjLj1280ELj1ELj4ELj1ELj16ENS_18Kernel_traits_baseILj1280ES2_S2_fS2_fjLj128EEEEELb0ELb1ELb1ELb0EEEvNS_9BwdParamsE:
.text._ZN10layer_norm13ln_bwd_kernelINS_13Kernel_traitsI6__halfS2_fS2_fjLj1280ELj1ELj4ELj1ELj16ENS_18Kernel_traits_baseILj1280ES2_S2_fS2_fjLj128EEEEELb0ELb1ELb1ELb0EEEvNS_9BwdParamsE:
        /* <DEDUP_REMOVED lines=243> */
.L_x_15351:
        /* <DEDUP_REMOVED lines=59> */
[----:B----4-:R-:W-:-:S03]  /*12e0*/  IMAD.WIDE.U32 R184, R214, 0x10, R184 ;  /* 0x00000010d6b87825 */ /* 0x010fc600078e00b8 */
[----:B------:R-:W4:Y:S04]  /*12f0*/  LDL.LU R235, [R1+0x54] ;  /* 0x0000540001eb7983 */ /* 0x000f280000300800 */
[----:B------:R-:W4:Y:S04]  /*1300*/  LDL.LU R200, [R1+0xf4] ;  /* 0x0000f40001c87983 */ /* 0x000f280000300800 */
[----:B------:R-:W3:Y:S01]  /*1310*/  LDG.E.128 R184, desc[UR6][R184.64] ;  /* 0x00000006b8b87981 */ /* 0x000ee2000c1e1d00 */
[----:B0-----:R-:W-:-:S03]  /*1320*/  @P0 IMAD.WIDE.U32 R224, R2, 0x20, R224 ;  /* 0x0000002002e00825 */ /* 0x001fc600078e00e0 */
[----:B------:R-:W4:Y:S04]  /*1330*/  LDL.LU R206, [R1+0xf8] ;  /* 0x0000f80001ce7983 */ /* 0x000f280000300800 */
[----:B------:R-:W4:Y:S04]  /*1340*/  LDL.LU R215, [R1+0xfc] ;  /* 0x0000fc0001d77983 */ /* 0x000f280000300800 */
[----:B------:R-:W5:Y:S04]  /*1350*/  @P0 LDG.E.128 R140, desc[UR6][R224.64] ;  /* 0x00000006e08c0981 */ /* 0x000f68000c1e1d00 */
[----:B------:R0:W5:Y:S04]  /*1360*/  @P0 LDG.E.128 R144, desc[UR6][R224.64+0x10] ;  /* 0x00001006e0900981 */ /* 0x000168000c1e1d00 */
[----:B------:R-:W4:Y:S04]  /*1370*/  LDG.E.128 R188, desc[UR6][R188.64+0x10] ;  /* 0x00001006bcbc7981 */ /* 0x000f28000c1e1d00 */
[----:B------:R-:W0:Y:S01]  /*1380*/  LDL.LU R225, [R1+0x64] ;  /* 0x0000640001e17983 */ /* 0x000e220000300800 */
[----:B------:R-:W-:-:S02]  /*1390*/  HADD2.F32 R192, -RZ, R28.H0_H0 ;  /* 0x2000001cffc07230 */ /* 0x000fc40000004100 */
[----:B--2---:R-:W-:-:S04]  /*13a0*/  FADD.FTZ R0, -R3, R180 ;  /* 0x000000b403007221 */ /* 0x004fc80000010100 */
[----:B-----5:R-:W-:Y:S01]  /*13b0*/  FMUL.FTZ R0, R4, R0 ;  /* 0x0000000004007220 */ /* 0x020fe20000410000 */
[----:B---3--:R-:W-:Y:S02]  /*13c0*/  HADD2.F32 R180, -RZ, R184.H0_H0 ;  /* 0x200000b8ffb47230 */ /* 0x008fe40000004100 */
[----:B------:R-:W-:-:S03]  /*13d0*/  FADD.FTZ R13, -R3, R181 ;  /* 0x000000b5030d7221 */ /* 0x000fc60000010100 */
[----:B------:R-:W-:Y:S01]  /*13e0*/  FFMA.FTZ R240, R0, R180, R240 ;  /* 0x000000b400f07223 */ /* 0x000fe200000100f0 */
[----:B------:R-:W-:-:S04]  /*13f0*/  FMUL.FTZ R13, R4, R13 ;  /* 0x0000000d040d7220 */ /* 0x000fc80000410000 */
[----:B------:R1:W-:Y:S01]  /*1400*/  STL [R1+0x104], R240 ;  /* 0x000104f001007387 */ /* 0x0003e20000100800 */
[----:B------:R-:W-:Y:S02]  /*1410*/  HADD2.F32 R181, -RZ, R28.H1_H1 ;  /* 0x3000001cffb57230 */ /* 0x000fe40000004100 */
[----:B-1----:R-:W-:Y:S01]  /*1420*/  FMUL.FTZ R240, R192, R180 ;  /* 0x000000b4c0f07220 */ /* 0x002fe20000410000 */
[----:B0-----:R-:W-:Y:S01]  /*1430*/  FADD.FTZ R225, R225, R180 ;  /* 0x000000b4e1e17221 */ /* 0x001fe20000010000 */
[----:B------:R-:W-:-:S05]  /*1440*/  HADD2.F32 R180, -RZ, R184.H1_H1 ;  /* 0x300000b8ffb47230 */ /* 0x000fca0000004100 */
[----:B------:R-:W-:Y:S01]  /*1450*/  FFMA.FTZ R248, R13, R180, R248 ;  /* 0x000000b40df87223 */ /* 0x000fe200000100f8 */
[----:B------:R-:W-:Y:S01]  /*1460*/  STL [R1+0x64], R225 ;  /* 0x000064e101007387 */ /* 0x000fe20000100800 */
[C---:B------:R-:W-:Y:S01]  /*1470*/  FADD.FTZ R182, -R3.reuse, R182 ;  /* 0x000000b603b67221 */ /* 0x040fe20000010100 */
[----:B------:R-:W-:Y:S02]  /*1480*/  FADD.FTZ R216, R216, R180 ;  /* 0x000000b4d8d87221 */ /* 0x000fe40000010000 */
[----:B------:R0:W-:Y:S01]  /*1490*/  STL [R1+0x108], R248 ;  /* 0x000108f801007387 */ /* 0x0001e20000100800 */
[----:B------:R-:W-:Y:S01]  /*14a0*/  FMUL.FTZ R192, R4, R182 ;  /* 0x000000b604c07220 */ /* 0x000fe20000410000 */
[----:B------:R-:W-:Y:S01]  /*14b0*/  FADD.FTZ R183, -R3, R183 ;  /* 0x000000b703b77221 */ /* 0x000fe20000010100 */
[----:B0-----:R-:W-:Y:S01]  /*14c0*/  FMUL.FTZ R248, R181, R180 ;  /* 0x000000b4b5f87220 */ /* 0x001fe20000410000 */
[----:B------:R-:W-:Y:S02]  /*14d0*/  HADD2.F32 R180, -RZ, R185.H0_H0 ;  /* 0x200000b9ffb47230 */ /* 0x000fe40000004100 */
[----:B------:R-:W-:-:S03]  /*14e0*/  HADD2.F32 R181, -RZ, R29.H0_H0 ;  /* 0x2000001dffb57230 */ /* 0x000fc60000004100 */
[----:B------:R-:W-:Y:S01]  /*14f0*/  FADD.FTZ R244, R244, R180 ;  /* 0x000000b4f4f47221 */ /* 0x000fe20000010000 */
[-C--:B------:R-:W-:Y:S01]  /*1500*/  FFMA.FTZ R194, R192, R180.reuse, R194 ;  /* 0x000000b4c0c27223 */ /* 0x080fe200000100c2 */
[----:B------:R-:W-:Y:S04]  /*1510*/  STL [R1+0x68], R216 ;  /* 0x000068d801007387 */ /* 0x000fe80000100800 */
[----:B------:R0:W-:Y:S04]  /*1520*/  STL [R1+0x6c], R244 ;  /* 0x00006cf401007387 */ /* 0x0001e80000100800 */
[----:B------:R1:W-:Y:S04]  /*1530*/  STL [R1+0x10c], R194 ;  /* 0x00010cc201007387 */ /* 0x0003e80000100800 */
[----:B------:R-:W2:Y:S01]  /*1540*/  LDL.LU R184, [R1+0x58] ;  /* 0x0000580001b87983 */ /* 0x000ea20000300800 */
[----:B0-----:R-:W-:Y:S01]  /*1550*/  FMUL.FTZ R244, R181, R180 ;  /* 0x000000b4b5f47220 */ /* 0x001fe20000410000 */
[----:B------:R-:W-:-:S02]  /*1560*/  HADD2.F32 R180, -RZ, R185.H1_H1 ;  /* 0x300000b9ffb47230 */ /* 0x000fc40000004100 */
[----:B-1----:R-:W-:Y:S02]  /*1570*/  FMUL.FTZ R194, R4, R183 ;  /* 0x000000b704c27220 */ /* 0x002fe40000410000 */
[----:B------:R-:W3:Y:S01]  /*1580*/  LDL.LU R183, [R1+0x5c] ;  /* 0x00005c0001b77983 */ /* 0x000ee20000300800 */
[----:B------:R-:W-:Y:S01]  /*1590*/  FADD.FTZ R239, R239, R180 ;  /* 0x000000b4efef7221 */ /* 0x000fe20000010000 */
[----:B----4-:R-:W-:-:S04]  /*15a0*/  FADD.FTZ R182, -R3, R188 ;  /* 0x000000bc03b67221 */ /* 0x010fc80000010100 */
[----:B------:R0:W-:Y:S04]  /*15b0*/  STL [R1+0x70], R239 ;  /* 0x000070ef01007387 */ /* 0x0001e80000100800 */
[----:B------:R-:W4:Y:S04]  /*15c0*/  LDL.LU R188, [R1+0x60] ;  /* 0x0000600001bc7983 */ /* 0x000f280000300800 */
[----:B------:R-:W4:Y:S01]  /*15d0*/  LDL.LU R185, [R1+0x100] ;  /* 0x0001000001b97983 */ /* 0x000f220000300800 */
[----:B------:R-:W-:Y:S02]  /*15e0*/  HADD2.F32 R181, -RZ, R29.H1_H1 ;  /* 0x3000001dffb57230 */ /* 0x000fe40000004100 */
[----:B------:R-:W-:-:S03]  /*15f0*/  FFMA.FTZ R198, R194, R180, R198 ;  /* 0x000000b4c2c67223 */ /* 0x000fc600000100c6 */
[----:B0-----:R-:W-:Y:S01]  /*1600*/  FMUL.FTZ R239, R181, R180 ;  /* 0x000000b4b5ef7220 */ /* 0x001fe20000410000 */
[----:B------:R-:W-:Y:S01]  /*1610*/  HADD2.F32 R181, -RZ, R186.H0_H0 ;  /* 0x200000baffb57230 */ /* 0x000fe20000004100 */
[----:B------:R0:W-:Y:S01]  /*1620*/  STL [R1+0x110], R198 ;  /* 0x000110c601007387 */ /* 0x0001e20000100800 */
[----:B------:R-:W-:-:S03]  /*1630*/  FADD.FTZ R180, -R3, R189 ;  /* 0x000000bd03b47221 */ /* 0x000fc60000010100 */
[----:B------:R-:W-:Y:S01]  /*1640*/  FADD.FTZ R235, R235, R181 ;  /* 0x000000b5ebeb7221 */ /* 0x000fe20000010000 */
[----:B0-----:R-:W-:Y:S01]  /*1650*/  FMUL.FTZ R198, R4, R182 ;  /* 0x000000b604c67220 */ /* 0x001fe20000410000 */
[----:B------:R-:W-:-:S03]  /*1660*/  HADD2.F32 R182, -RZ, R30.H0_H0 ;  /* 0x2000001effb67230 */ /* 0x000fc60000004100 */
[-C--:B------:R-:W-:Y:S01]  /*1670*/  FFMA.FTZ R200, R198, R181.reuse, R200 ;  /* 0x000000b5c6c87223 */ /* 0x080fe200000100c8 */
[----:B------:R0:W-:Y:S04]  /*1680*/  STL [R1+0x54], R235 ;  /* 0x000054eb01007387 */ /* 0x0001e80000100800 */
[----:B------:R1:W-:Y:S01]  /*1690*/  STL [R1+0xf4], R200 ;  /* 0x0000f4c801007387 */ /* 0x0003e20000100800 */
[----:B0-----:R-:W-:Y:S01]  /*16a0*/  FMUL.FTZ R235, R182, R181 ;  /* 0x000000b5b6eb7220 */ /* 0x001fe20000410000 */
[----:B------:R-:W-:Y:S02]  /*16b0*/  HADD2.F32 R181, -RZ, R186.H1_H1 ;  /* 0x300000baffb57230 */ /* 0x000fe40000004100 */
[----:B-1----:R-:W-:Y:S01]  /*16c0*/  FMUL.FTZ R200, R4, R180 ;  /* 0x000000b404c87220 */ /* 0x002fe20000410000 */
[----:B------:R-:W-:-:S02]  /*16d0*/  HADD2.F32 R180, -RZ, R30.H1_H1 ;  /* 0x3000001effb47230 */ /* 0x000fc40000004100 */
[C---:B------:R-:W-:Y:S01]  /*16e0*/  FADD.FTZ R182, -R3.reuse, R190 ;  /* 0x000000be03b67221 */ /* 0x040fe20000010100 */
[-C--:B------:R-:W-:Y:S02]  /*16f0*/  FFMA.FTZ R206, R200, R181.reuse, R206 ;  /* 0x000000b5c8ce7223 */ /* 0x080fe400000100ce */
[----:B------:R-:W-:Y:S01]  /*1700*/  FMUL.FTZ R225, R180, R181 ;  /* 0x000000b5b4e17220 */ /* 0x000fe20000410000 */
[----:B------:R-:W-:Y:S02]  /*1710*/  HADD2.F32 R180, -RZ, R187.H0_H0 ;  /* 0x200000bbffb47230 */ /* 0x000fe40000004100 */
[----:B------:R0:W-:Y:S02]  /*1720*/  STL [R1+0xf8], R206 ;  /* 0x0000f8ce01007387 */ /* 0x0001e40000100800 */
[----:B0-----:R-:W-:Y:S01]  /*1730*/  FMUL.FTZ R206, R4, R182 ;  /* 0x000000b604ce7220 */ /* 0x001fe20000410000 */
[----:B------:R-:W-:-:S03]  /*1740*/  FADD.FTZ R182, -R3, R191 ;  /* 0x000000bf03b67221 */ /* 0x000fc60000010100 */
[-C--:B------:R-:W-:Y:S01]  /*1750*/  FFMA.FTZ R215, R206, R180.reuse, R215 ;  /* 0x000000b4ced77223 */ /* 0x080fe200000100d7 */
[----:B------:R-:W-:Y:S02]  /*1760*/  IADD3 R214, PT, PT, R214, 0x20, RZ ;  /* 0x00000020d6d67810 */ /* 0x000fe40007ffe0ff */
[----:B------:R-:W-:Y:S01]  /*1770*/  IADD3 R2, PT, PT, R2, 0x20, RZ ;  /* 0x0000002002027810 */ /* 0x000fe20007ffe0ff */
[----:B--2---:R-:W-:Y:S01]  /*1780*/  FADD.FTZ R184, R184, R181 ;  /* 0x000000b5b8b87221 */ /* 0x004fe20000010000 */
[--C-:B------:R-:W-:Y:S02]  /*1790*/  HADD2.F32 R181, -RZ, R31.reuse.H0_H0 ;  /* 0x2000001fffb57230 */ /* 0x100fe40000004100 */
[----:B---3--:R-:W-:Y:S02]  /*17a0*/  FADD.FTZ R183, R183, R180 ;  /* 0x000000b4b7b77221 */ /* 0x008fe40000010000 */
[----:B------:R0:W-:Y:S04]  /*17b0*/  STL [R1+0x58], R184 ;  /* 0x000058b801007387 */ /* 0x0001e80000100800 */
[----:B------:R1:W-:Y:S01]  /*17c0*/  STL [R1+0x5c], R183 ;  /* 0x00005cb701007387 */ /* 0x0003e20000100800 */
[----:B------:R-:W-:Y:S01]  /*17d0*/  FMUL.FTZ R224, R181, R180 ;  /* 0x000000b4b5e07220 */ /* 0x000fe20000410000 */
[----:B------:R-:W-:Y:S01]  /*17e0*/  FADD.FTZ R181, RZ, R240 ;  /* 0x000000f0ffb57221 */ /* 0x000fe20000010000 */
[----:B------:R-:W-:Y:S01]  /*17f0*/  FFMA.FTZ R180, R0, R240, RZ ;  /* 0x000000f000b47223 */ /* 0x000fe200000100ff */
[----:B0-----:R-:W-:Y:S01]  /*1800*/  FMUL.FTZ R184, R4, R182 ;  /* 0x000000b604b87220 */ /* 0x001fe20000410000 */
[----:B------:R-:W-:-:S02]  /*1810*/  HADD2.F32 R182, -RZ, R31.H1_H1 ;  /* 0x3000001fffb67230 */ /* 0x000fc40000004100 */
[----:B-1----:R-:W-:Y:S01]  /*1820*/  HADD2.F32 R183, -RZ, R187.H1_H1 ;  /* 0x300000bbffb77230 */ /* 0x002fe20000004100 */
[----:B------:R0:W-:Y:S01]  /*1830*/  STL [R1+0xfc], R215 ;  /* 0x0000fcd701007387 */ /* 0x0001e20000100800 */
[----:B------:R-:W-:-:S03]  /*1840*/  FADD.FTZ R181, R181, R248 ;  /* 0x000000f8b5b57221 */ /* 0x000fc60000010000 */
[----:B----4-:R-:W-:Y:S01]  /*1850*/  FADD.FTZ R188, R188, R183 ;  /* 0x000000b7bcbc7221 */ /* 0x010fe20000010000 */
[-C--:B------:R-:W-:Y:S01]  /*1860*/  FFMA.FTZ R185, R184, R183.reuse, R185 ;  /* 0x000000b7b8b97223 */ /* 0x080fe200000100b9 */
[----:B------:R-:W-:Y:S01]  /*1870*/  FMUL.FTZ R182, R182, R183 ;  /* 0x000000b7b6b67220 */ /* 0x000fe20000410000 */
[----:B------:R-:W-:Y:S01]  /*1880*/  FFMA.FTZ R180, R13, R248, R180 ;  /* 0x000000f80db47223 */ /* 0x000fe200000100b4 */
[----:B------:R1:W-:Y:S01]  /*1890*/  STL [R1+0x8], R184 ;  /* 0x000008b801007387 */ /* 0x0003e20000100800 */
[----:B------:R-:W-:-:S03]  /*18a0*/  FADD.FTZ R181, R181, R244 ;  /* 0x000000f4b5b57221 */ /* 0x000fc60000010000 */
        /* <DEDUP_REMOVED lines=13> */
[----:B01----:R-:W-:-:S07]  /*1980*/  FFMA.FTZ R215, R184, R182, R180 ;  /* 0x000000b6b8d77223 */ /* 0x003fce00000100b4 */
.L_x_15157:
[----:B------:R-:W-:Y:S05]  /*1990*/  BSYNC.RECONVERGENT B2 ;  /* 0x0000000000027941 */ /* 0x000fea0003800200 */
.L_x_15156:
[----:B------:R-:W-:Y:S04]  /*19a0*/  BSSY.RECONVERGENT B2, `(.L_x_15158) ;  /* 0x000007d000027945 */ /* 0x000fe80003800200 */
[----:B------:R-:W-:Y:S05]  /*19b0*/  @!P5 BRA `(.L_x_15159) ;  /* 0x0000000400ecd947 */ /* 0x000fea0003800000 */
[----:B------:R-:W-:Y:S01]  /*19c0*/  ISETP.NE.U32.AND P0, PT, RZ, UR10, PT ;  /* 0x0000000aff007c0c */ /* 0x000fe2000bf05070 */
[----:B------:R-:W1:Y:S01]  /*19d0*/  LDC.64 R188, c[0x0][0x3a8] ;  /* 0x0000ea00ffbc7b82 */ /* 0x000e620000000a00 */
[----:B------:R2:W-:Y:S02]  /*19e0*/  STL.64 [R1+0x118], R6 ;  /* 0x0001180601007387 */ /* 0x0005e40000100a00 */
[----:B------:R-:W-:Y:S02]  /*19f0*/  ISETP.NE.AND.EX P0, PT, RZ, UR11, PT, P0 ;  /* 0x0000000bff007c0c */ /* 0x000fe4000bf05300 */
[----:B------:R-:W3:Y:S03]  /*1a00*/  LDL.LU R247, [R1+0x44] ;  /* 0x0000440001f77983 */ /* 0x000ee60000300800 */
[----:B------:R-:W4:Y:S01]  /*1a10*/  LDC.64 R184, c[0x0][0x428] ;  /* 0x00010a00ffb87b82 */ /* 0x000f220000000a00 */
[----:B------:R-:W3:Y:S07]  /*1a20*/  LDL.LU R243, [R1+0xe4] ;  /* 0x0000e40001f37983 */ /* 0x000eee0000300800 */
[----:B--2---:R-:W2:Y:S01]  /*1a30*/  @P0 LDC.64 R6, c[0x0][0x438] ;  /* 0x00010e00ff060b82 */ /* 0x004ea20000000a00 */
[----:B-1----:R-:W-:-:S05]  /*1a40*/  IMAD.WIDE.U32 R188, R2, 0x20, R188 ;  /* 0x0000002002bc7825 */ /* 0x002fca00078e00bc */
[----:B------:R-:W3:Y:S01]  /*1a50*/  LDG.E.128 R180, desc[UR6][R188.64] ;  /* 0x00000006bcb47981 */ /* 0x000ee2000c1e1d00 */
[----:B----4-:R-:W-:-:S06]  /*1a60*/  IMAD.WIDE.U32 R184, R214, 0x10, R184 ;  /* 0x00000010d6b87825 */ /* 0x010fcc00078e00b8 */
[----:B------:R-:W4:Y:S01]  /*1a70*/  LDG.E.128 R184, desc[UR6][R184.64] ;  /* 0x00000006b8b87981 */ /* 0x000f22000c1e1d00 */
[----:B--2---:R-:W-:-:S03]  /*1a80*/  @P0 IMAD.WIDE.U32 R6, R2, 0x20, R6 ;  /* 0x0000002002060825 */ /* 0x004fc600078e0006 */
[----:B------:R-:W2:Y:S04]  /*1a90*/  LDG.E.128 R188, desc[UR6][R188.64+0x10] ;  /* 0x00001006bcbc7981 */ /* 0x000ea8000c1e1d00 */
[----:B------:R1:W5:Y:S04]  /*1aa0*/  @P0 LDG.E.128 R24, desc[UR6][R6.64] ;  /* 0x0000000606180981 */ /* 0x000368000c1e1d00 */
[----:B------:R1:W5:Y:S04]  /*1ab0*/  @P0 LDG.E.128 R20, desc[UR6][R6.64+0x10] ;  /* 0x0000100606140981 */ /* 0x000368000c1e1d00 */
[----:B------:R1:W5:Y:S04]  /*1ac0*/  LDL.LU.64 R6, [R1+0x118] ;  /* 0x0001180001067983 */ /* 0x0003680000300a00 */
        /* <DEDUP_REMOVED lines=8> */
[----:B---3--:R-:W-:Y:S01]  /*1b50*/  FADD.FTZ R8, -R3, R180 ;  /* 0x000000b403087221 */ /* 0x008fe20000010100 */
[----:B------:R-:W-:-:S02]  /*1b60*/  HADD2.F32 R180, -RZ, R36.H0_H0 ;  /* 0x20000024ffb47230 */ /* 0x000fc40000004100 */
[C---:B------:R-:W-:Y:S01]  /*1b70*/  FADD.FTZ R12, -R3.reuse, R181 ;  /* 0x000000b5030c7221 */ /* 0x040fe20000010100 */
[C---:B-----5:R-:W-:Y:S01]  /*1b80*/  FMUL.FTZ R8, R4.reuse, R8 ;  /* 0x0000000804087220 */ /* 0x060fe20000410000 */
[--C-:B----4-:R-:W-:Y:S02]  /*1b90*/  HADD2.F32 R17, -RZ, R184.reuse.H0_H0 ;  /* 0x200000b8ff117230 */ /* 0x110fe40000004100 */
[----:B------:R-:W-:Y:S01]  /*1ba0*/  FMUL.FTZ R12, R4, R12 ;  /* 0x0000000c040c7220 */ /* 0x000fe20000410000 */
[----:B------:R-:W-:Y:S02]  /*1bb0*/  FADD.FTZ R182, -R3, R182 ;  /* 0x000000b603b67221 */ /* 0x000fe40000010100 */
[----:B------:R-:W-:Y:S01]  /*1bc0*/  FADD.FTZ R247, R247, R17 ;  /* 0x00000011f7f77221 */ /* 0x000fe20000010000 */
[-C--:B------:R-:W-:Y:S01]  /*1bd0*/  FFMA.FTZ R243, R8, R17.reuse, R243 ;  /* 0x0000001108f37223 */ /* 0x080fe200000100f3 */
[----:B------:R-:W-:Y:S01]  /*1be0*/  FMUL.FTZ R251, R180, R17 ;  /* 0x00000011b4fb7220 */ /* 0x000fe20000410000 */
[----:B------:R-:W-:-:S02]  /*1bf0*/  HADD2.F32 R17, -RZ, R184.H1_H1 ;  /* 0x300000b8ff117230 */ /* 0x000fc40000004100 */
[----:B------:R-:W-:Y:S01]  /*1c00*/  HADD2.F32 R180, -RZ, R36.H1_H1 ;  /* 0x30000024ffb47230 */ /* 0x000fe20000004100 */
[----:B------:R3:W-:Y:S01]  /*1c10*/  STL [R1+0x44], R247 ;  /* 0x000044f701007387 */ /* 0x0007e20000100800 */
[--C-:B------:R-:W-:Y:S02]  /*1c20*/  HADD2.F32 R181, -RZ, R185.reuse.H0_H0 ;  /* 0x200000b9ffb57230 */ /* 0x100fe40000004100 */
[----:B------:R-:W-:Y:S01]  /*1c30*/  FADD.FTZ R183, -R3, R183 ;  /* 0x000000b703b77221 */ /* 0x000fe20000010100 */
[-C--:B---3--:R-:W-:Y:S01]  /*1c40*/  FMUL.FTZ R247, R180, R17.reuse ;  /* 0x00000011b4f77220 */ /* 0x088fe20000410000 */
[----:B--2---:R-:W-:Y:S01]  /*1c50*/  FADD.FTZ R238, R238, R17 ;  /* 0x00000011eeee7221 */ /* 0x004fe20000010000 */
[----:B------:R-:W-:Y:S01]  /*1c60*/  FFMA.FTZ R234, R12, R17, R234 ;  /* 0x000000110cea7223 */ /* 0x000fe200000100ea */
[----:B------:R-:W-:Y:S01]  /*1c70*/  FMUL.FTZ R17, R4, R182 ;  /* 0x000000b604117220 */ /* 0x000fe20000410000 */
[----:B------:R-:W-:Y:S02]  /*1c80*/  HADD2.F32 R182, -RZ, R185.H1_H1 ;  /* 0x300000b9ffb67230 */ /* 0x000fe40000004100 */
[----:B------:R-:W-:Y:S01]  /*1c90*/  FADD.FTZ R223, R223, R181 ;  /* 0x000000b5dfdf7221 */ /* 0x000fe20000010000 */
[----:B------:R-:W-:Y:S01]  /*1ca0*/  STL [R1+0xe4], R243 ;  /* 0x0000e4f301007387 */ /* 0x000fe20000100800 */
[----:B------:R-:W-:-:S03]  /*1cb0*/  FFMA.FTZ R193, R17, R181, R193 ;  /* 0x000000b511c17223 */ /* 0x000fc600000100c1 */
[----:B------:R-:W-:Y:S01]  /*1cc0*/  STL [R1+0x48], R238 ;  /* 0x000048ee01007387 */ /* 0x000fe20000100800 */
[----:B------:R-:W-:-:S03]  /*1cd0*/  FADD.FTZ R207, R207, R182 ;  /* 0x000000b6cfcf7221 */ /* 0x000fc60000010000 */
[----:B------:R-:W-:Y:S04]  /*1ce0*/  STL [R1+0xe8], R234 ;  /* 0x0000e8ea01007387 */ /* 0x000fe80000100800 */
[----:B------:R-:W-:Y:S04]  /*1cf0*/  STL [R1+0x4c], R223 ;  /* 0x00004cdf01007387 */ /* 0x000fe80000100800 */
[----:B------:R2:W-:Y:S04]  /*1d00*/  STL [R1+0xec], R193 ;  /* 0x0000ecc101007387 */ /* 0x0005e80000100800 */
[----:B------:R3:W-:Y:S01]  /*1d10*/  STL [R1+0x50], R207 ;  /* 0x000050cf01007387 */ /* 0x0007e20000100800 */
[----:B--2---:R-:W-:-:S03]  /*1d20*/  FMUL.FTZ R193, R4, R183 ;  /* 0x000000b704c17220 */ /* 0x004fc60000410000 */
[----:B---3--:R-:W2:Y:S04]  /*1d30*/  LDL.LU R207, [R1+0x38] ;  /* 0x0000380001cf7983 */ /* 0x008ea80000300800 */
[----:B------:R-:W3:Y:S04]  /*1d40*/  LDL.LU R183, [R1+0xd8] ;  /* 0x0000d80001b77983 */ /* 0x000ee80000300800 */
[----:B------:R-:W4:Y:S01]  /*1d50*/  LDL.LU R223, [R1+0x3c] ;  /* 0x00003c0001df7983 */ /* 0x000f220000300800 */
[----:B------:R-:W-:-:S05]  /*1d60*/  FFMA.FTZ R197, R193, R182, R197 ;  /* 0x000000b6c1c57223 */ /* 0x000fca00000100c5 */
[----:B------:R0:W-:Y:S04]  /*1d70*/  STL [R1+0xf0], R197 ;  /* 0x0000f0c501007387 */ /* 0x0001e80000100800 */
[----:B------:R-:W4:Y:S01]  /*1d80*/  LDL.LU R184, [R1+0xdc] ;  /* 0x0000dc0001b87983 */ /* 0x000f220000300800 */
[----:B------:R-:W-:-:S05]  /*1d90*/  HADD2.F32 R180, -RZ, R37.H0_H0 ;  /* 0x20000025ffb47230 */ /* 0x000fca0000004100 */
[----:B------:R-:W-:Y:S01]  /*1da0*/  FMUL.FTZ R243, R180, R181 ;  /* 0x000000b5b4f37220 */ /* 0x000fe20000410000 */
[----:B------:R-:W-:Y:S02]  /*1db0*/  FADD.FTZ R181, -R3, R188 ;  /* 0x000000bc03b57221 */ /* 0x000fe40000010100 */
[----:B------:R-:W4:Y:S04]  /*1dc0*/  LDL.LU R188, [R1+0x40] ;  /* 0x0000400001bc7983 */ /* 0x000f280000300800 */
[----:B------:R-:W4:Y:S01]  /*1dd0*/  LDL.LU R185, [R1+0xe0] ;  /* 0x0000e00001b97983 */ /* 0x000f220000300800 */
[----:B------:R-:W-:Y:S02]  /*1de0*/  HADD2.F32 R180, -RZ, R37.H1_H1 ;  /* 0x30000025ffb47230 */ /* 0x000fe40000004100 */
[----:B0-----:R-:W-:-:S03]  /*1df0*/  FMUL.FTZ R197, R4, R181 ;  /* 0x000000b504c57220 */ /* 0x001fc60000410000 */
[----:B------:R-:W-:Y:S01]  /*1e00*/  FMUL.FTZ R238, R180, R182 ;  /* 0x000000b6b4ee7220 */ /* 0x000fe20000410000 */
[----:B------:R-:W-:Y:S02]  /*1e10*/  HADD2.F32 R182, -RZ, R186.H0_H0 ;  /* 0x200000baffb67230 */ /* 0x000fe40000004100 */
[----:B------:R-:W-:-:S03]  /*1e20*/  HADD2.F32 R180, -RZ, R38.H0_H0 ;  /* 0x20000026ffb47230 */ /* 0x000fc60000004100 */
[----:B------:R-:W-:Y:S01]  /*1e30*/  FADD.FTZ R230, R230, R182 ;  /* 0x000000b6e6e67221 */ /* 0x000fe20000010000 */
[-C--:B------:R-:W-:Y:S01]  /*1e40*/  FFMA.FTZ R201, R197, R182.reuse, R201 ;  /* 0x000000b6c5c97223 */ /* 0x080fe200000100c9 */
[----:B------:R-:W-:Y:S01]  /*1e50*/  FADD.FTZ R181, -R3, R189 ;  /* 0x000000bd03b57221 */ /* 0x000fe20000010100 */
[----:B------:R-:W-:Y:S01]  /*1e60*/  FMUL.FTZ R234, R180, R182 ;  /* 0x000000b6b4ea7220 */ /* 0x000fe20000410000 */
[----:B------:R-:W-:Y:S01]  /*1e70*/  HADD2.F32 R182, -RZ, R186.H1_H1 ;  /* 0x300000baffb67230 */ /* 0x000fe20000004100 */
[----:B------:R-:W-:Y:S04]  /*1e80*/  STL [R1+0x34], R230 ;  /* 0x000034e601007387 */ /* 0x000fe80000100800 */
[----:B------:R0:W-:Y:S01]  /*1e90*/  STL [R1+0xd4], R201 ;  /* 0x0000d4c901007387 */ /* 0x0001e20000100800 */
[----:B------:R-:W-:-:S02]  /*1ea0*/  HADD2.F32 R180, -RZ, R38.H1_H1 ;  /* 0x30000026ffb47230 */ /* 0x000fc40000004100 */
[----:B0-----:R-:W-:-:S03]  /*1eb0*/  FMUL.FTZ R201, R4, R181 ;  /* 0x000000b504c97220 */ /* 0x001fc60000410000 */
[----:B------:R-:W-:Y:S01]  /*1ec0*/  FMUL.FTZ R230, R180, R182 ;  /* 0x000000b6b4e67220 */ /* 0x000fe20000410000 */
[----:B------:R-:W-:Y:S01]  /*1ed0*/  FADD.FTZ R180, -R3, R190 ;  /* 0x000000be03b47221 */ /* 0x000fe20000010100 */
[----:B------:R-:W-:-:S04]  /*1ee0*/  FFMA.FTZ R181, R8, R251, R215 ;  /* 0x000000fb08b57223 */ /* 0x000fc800000100d7 */
[----:B------:R-:W-:-:S04]  /*1ef0*/  FFMA.FTZ R181, R12, R247, R181 ;  /* 0x000000f70cb57223 */ /* 0x000fc800000100b5 */
[----:B------:R-:W-:-:S04]  /*1f00*/  FFMA.FTZ R181, R17, R243, R181 ;  /* 0x000000f311b57223 */ /* 0x000fc800000100b5 */
[----:B------:R-:W-:Y:S01]  /*1f10*/  FFMA.FTZ R181, R193, R238, R181 ;  /* 0x000000eec1b57223 */ /* 0x000fe200000100b5 */
[----:B------:R-:W-:Y:S02]  /*1f20*/  IADD3 R214, PT, PT, R214, 0x20, RZ ;  /* 0x00000020d6d67810 */ /* 0x000fe40007ffe0ff */
[----:B------:R-:W-:Y:S01]  /*1f30*/  IADD3 R2, PT, PT, R2, 0x20, RZ ;  /* 0x0000002002027810 */ /* 0x000fe20007ffe0ff */
[----:B--2---:R-:W-:Y:S01]  /*1f40*/  FADD.FTZ R207, R207, R182 ;  /* 0x000000b6cfcf7221 */ /* 0x004fe20000010000 */
[----:B---3--:R-:W-:-:S04]  /*1f50*/  FFMA.FTZ R183, R201, R182, R183 ;  /* 0x000000b6c9b77223 */ /* 0x008fc800000100b7 */
[----:B------:R-:W-:Y:S04]  /*1f60*/  STL [R1+0x38], R207 ;  /* 0x000038cf01007387 */ /* 0x000fe80000100800 */
[----:B------:R0:W-:Y:S01]  /*1f70*/  STL [R1+0xd8], R183 ;  /* 0x0000d8b701007387 */ /* 0x0001e20000100800 */
[----:B------:R-:W-:Y:S01]  /*1f80*/  FADD.FTZ R182, R216, R251 ;  /* 0x000000fbd8b67221 */ /* 0x000fe20000010000 */
[----:B0-----:R-:W-:Y:S02]  /*1f90*/  HADD2.F32 R183, -RZ, R187.H0_H0 ;  /* 0x200000bbffb77230 */ /* 0x001fe40000004100 */
[----:B------:R-:W-:Y:S01]  /*1fa0*/  FMUL.FTZ R207, R4, R180 ;  /* 0x000000b404cf7220 */ /* 0x000fe20000410000 */
[----:B------:R-:W-:Y:S02]  /*1fb0*/  HADD2.F32 R180, -RZ, R39.H0_H0 ;  /* 0x20000027ffb47230 */ /* 0x000fe40000004100 */
[----:B----4-:R-:W-:-:S05]  /*1fc0*/  FADD.FTZ R223, R223, R183 ;  /* 0x000000b7dfdf7221 */ /* 0x010fca0000010000 */
[----:B------:R0:W-:Y:S01]  /*1fd0*/  STL [R1+0x3c], R223 ;  /* 0x00003cdf01007387 */ /* 0x0001e20000100800 */
[-C--:B------:R-:W-:Y:S01]  /*1fe0*/  FFMA.FTZ R184, R207, R183.reuse, R184 ;  /* 0x000000b7cfb87223 */ /* 0x080fe200000100b8 */
[----:B0-----:R-:W-:Y:S01]  /*1ff0*/  FMUL.FTZ R223, R180, R183 ;  /* 0x000000b7b4df7220 */ /* 0x001fe20000410000 */
[----:B------:R-:W-:Y:S01]  /*2000*/  FADD.FTZ R180, R182, R247 ;  /* 0x000000f7b6b47221 */ /* 0x000fe20000010000 */
[----:B------:R-:W-:-:S03]  /*2010*/  FADD.FTZ R182, -R3, R191 ;  /* 0x000000bf03b67221 */ /* 0x000fc60000010100 */
[----:B------:R-:W-:Y:S01]  /*2020*/  FADD.FTZ R180, R180, R243 ;  /* 0x000000f3b4b47221 */ /* 0x000fe20000010000 */
[----:B------:R0:W-:Y:S03]  /*2030*/  STL [R1+0xdc], R184 ;  /* 0x0000dcb801007387 */ /* 0x0001e60000100800 */
[----:B------:R-:W-:Y:S01]  /*2040*/  FADD.FTZ R180, R180, R238 ;  /* 0x000000eeb4b47221 */ /* 0x000fe20000010000 */
[----:B------:R-:W-:-:S03]  /*2050*/  HADD2.F32 R187, -RZ, R187.H1_H1 ;  /* 0x300000bbffbb7230 */ /* 0x000fc60000004100 */
[----:B------:R-:W-:Y:S01]  /*2060*/  FADD.FTZ R180, R180, R234 ;  /* 0x000000eab4b47221 */ /* 0x000fe20000010000 */
[----:B0-----:R-:W-:Y:S01]  /*2070*/  FMUL.FTZ R184, R4, R182 ;  /* 0x000000b604b87220 */ /* 0x001fe20000410000 */
[----:B------:R-:W-:Y:S01]  /*2080*/  FFMA.FTZ R182, R197, R234, R181 ;  /* 0x000000eac5b67223 */ /* 0x000fe200000100b5 */
[----:B------:R-:W-:Y:S02]  /*2090*/  HADD2.F32 R181, -RZ, R39.H1_H1 ;  /* 0x30000027ffb57230 */ /* 0x000fe40000004100 */
[----:B------:R-:W-:Y:S01]  /*20a0*/  FADD.FTZ R188, R188, R187 ;  /* 0x000000bbbcbc7221 */ /* 0x000fe20000010000 */
[----:B------:R-:W-:Y:S01]  /*20b0*/  FADD.FTZ R183, R180, R230 ;  /* 0x000000e6b4b77221 */ /* 0x000fe20000010000 */
[----:B------:R-:W-:Y:S01]  /*20c0*/  FFMA.FTZ R180, R201, R230, R182 ;  /* 0x000000e6c9b47223 */ /* 0x000fe200000100b6 */
[-C--:B------:R-:W-:Y:S01]  /*20d0*/  FFMA.FTZ R185, R184, R187.reuse, R185 ;  /* 0x000000bbb8b97223 */ /* 0x080fe200000100b9 */
[----:B------:R-:W-:Y:S01]  /*20e0*/  FMUL.FTZ R182, R181, R187 ;  /* 0x000000bbb5b67220 */ /* 0x000fe20000410000 */
[----:B------:R1:W-:Y:S04]  /*20f0*/  STL [R1+0x4], R184 ;  /* 0x000004b801007387 */ /* 0x0003e80000100800 */
[----:B------:R1:W-:Y:S04]  /*2100*/  STL [R1+0x40], R188 ;  /* 0x000040bc01007387 */ /* 0x0003e80000100800 */
[----:B------:R1:W-:Y:S04]  /*2110*/  STL [R1+0xe0], R185 ;  /* 0x0000e0b901007387 */ /* 0x0003e80000100800 */
[----:B------:R1:W-:Y:S01]  /*2120*/  STL [R1+0x1c], R182 ;  /* 0x00001cb601007387 */ /* 0x0003e20000100800 */
[----:B------:R-:W-:Y:S01]  /*2130*/  FADD.FTZ R181, R183, R223 ;  /* 0x000000dfb7b57221 */ /* 0x000fe20000010000 */
[----:B------:R-:W-:-:S03]  /*2140*/  FFMA.FTZ R180, R207, R223, R180 ;  /* 0x000000dfcfb47223 */ /* 0x000fc600000100b4 */
[----:B------:R-:W-:Y:S01]  /*2150*/  FADD.FTZ R216, R181, R182 ;  /* 0x000000b6b5d87221 */ /* 0x000fe20000010000 */
[----:B------:R-:W-:-:S07]  /*2160*/  FFMA.FTZ R215, R184, R182, R180 ;  /* 0x000000b6b8d77223 */ /* 0x000fce00000100b4 */
.L_x_15159:
[----:B------:R-:W-:Y:S05]  /*2170*/  BSYNC.RECONVERGENT B2 ;  /* 0x0000000000027941 */ /* 0x000fea0003800200 */
.L_x_15158:
[----:B------:R-:W-:Y:S04]  /*2180*/  BSSY.RECONVERGENT B2, `(.L_x_15160) ;  /* 0x000006d000027945 */ /* 0x000fe80003800200 */
[----:B------:R-:W-:Y:S05]  /*2190*/  @!P2 BRA `(.L_x_15161) ;  /* 0x0000000400aca947 */ /* 0x000fea0003800000 */
[----:B------:R-:W-:Y:S01]  /*21a0*/  ISETP.NE.U32.AND P0, PT, RZ, UR10, PT ;  /* 0x0000000aff007c0c */ /* 0x000fe2000bf05070 */
[----:B-1----:R-:W1:Y:S01]  /*21b0*/  LDC.64 R184, c[0x0][0x3a8] ;  /* 0x0000ea00ffb87b82 */ /* 0x002e620000000a00 */
[----:B------:R2:W-:Y:S02]  /*21c0*/  STL.64 [R1+0x118], R6 ;  /* 0x0001180601007387 */ /* 0x0005e40000100a00 */
[----:B------:R-:W-:Y:S02]  /*21d0*/  ISETP.NE.AND.EX P0, PT, RZ, UR11, PT, P0 ;  /* 0x0000000bff007c0c */ /* 0x000fe4000bf05300 */
[----:B------:R-:W3:Y:S03]  /*21e0*/  LDL.LU R237, [R1+0xc4] ;  /* 0x0000c40001ed7983 */ /* 0x000ee60000300800 */
[----:B------:R-:W4:Y:S08]  /*21f0*/  LDC.64 R180, c[0x0][0x428] ;  /* 0x00010a00ffb47b82 */ /* 0x000f300000000a00 */
        /* <DEDUP_REMOVED lines=14> */
[----:B------:R-:W2:Y:S01]  /*22e0*/  LDL.LU R208, [R1+0xb8] ;  /* 0x0000b80001d07983 */ /* 0x000ea20000300800 */
[----:B------:R-:W-:-:S03]  /*22f0*/  HADD2.F32 R19, -RZ, R44.H0_H0 ;  /* 0x2000002cff137230 */ /* 0x000fc60000004100 */
[----:B------:R-:W2:Y:S01]  /*2300*/  LDL.LU R222, [R1+0xbc] ;  /* 0x0000bc0001de7983 */ /* 0x000ea20000300800 */
[C---:B---3--:R-:W-:Y:S01]  /*2310*/  FADD.FTZ R9, -R3.reuse, R188 ;  /* 0x000000bc03097221 */ /* 0x048fe20000010100 */
[----:B------:R-:W-:-:S03]  /*2320*/  FADD.FTZ R11, -R3, R189 ;  /* 0x000000bd030b7221 */ /* 0x000fc60000010100 */
[C---:B-----5:R-:W-:Y:S01]  /*2330*/  FMUL.FTZ R9, R4.reuse, R9 ;  /* 0x0000000904097220 */ /* 0x060fe20000410000 */
[----:B----4-:R-:W-:Y:S02]  /*2340*/  HADD2.F32 R16, -RZ, R180.H0_H0 ;  /* 0x200000b4ff107230 */ /* 0x010fe40000004100 */
[----:B------:R-:W-:-:S03]  /*2350*/  FMUL.FTZ R11, R4, R11 ;  /* 0x0000000b040b7220 */ /* 0x000fc60000410000 */
[----:B------:R-:W-:Y:S01]  /*2360*/  FADD.FTZ R76, R76, R16 ;  /* 0x000000104c4c7221 */ /* 0x000fe20000010000 */
[-C--:B------:R-:W-:Y:S01]  /*2370*/  FFMA.FTZ R237, R9, R16.reuse, R237 ;  /* 0x0000001009ed7223 */ /* 0x080fe200000100ed */
[----:B------:R-:W-:Y:S01]  /*2380*/  FMUL.FTZ R250, R19, R16 ;  /* 0x0000001013fa7220 */ /* 0x000fe20000410000 */
[----:B------:R-:W-:Y:S02]  /*2390*/  HADD2.F32 R16, -RZ, R180.H1_H1 ;  /* 0x300000b4ff107230 */ /* 0x000fe40000004100 */
[----:B------:R-:W-:Y:S02]  /*23a0*/  HADD2.F32 R19, -RZ, R44.H1_H1 ;  /* 0x3000002cff137230 */ /* 0x000fe40000004100 */
[----:B------:R-:W-:Y:S01]  /*23b0*/  FADD.FTZ R180, -R3, R190 ;  /* 0x000000be03b47221 */ /* 0x000fe20000010100 */
[----:B------:R-:W-:Y:S02]  /*23c0*/  HADD2.F32 R188, -RZ, R181.H0_H0 ;  /* 0x200000b5ffbc7230 */ /* 0x000fe40000004100 */
[----:B------:R-:W-:Y:S01]  /*23d0*/  FADD.FTZ R77, R77, R16 ;  /* 0x000000104d4d7221 */ /* 0x000fe20000010000 */
[-C--:B------:R-:W-:Y:S01]  /*23e0*/  FMUL.FTZ R246, R19, R16.reuse ;  /* 0x0000001013f67220 */ /* 0x080fe20000410000 */
[----:B------:R3:W-:Y:S01]  /*23f0*/  STL [R1+0xc4], R237 ;  /* 0x0000c4ed01007387 */ /* 0x0007e20000100800 */
[----:B--2---:R-:W-:Y:S01]  /*2400*/  FFMA.FTZ R233, R11, R16, R233 ;  /* 0x000000100be97223 */ /* 0x004fe200000100e9 */
[----:B------:R-:W-:-:S04]  /*2410*/  FMUL.FTZ R16, R4, R180 ;  /* 0x000000b404107220 */ /* 0x000fc80000410000 */
[----:B------:R-:W-:Y:S01]  /*2420*/  FFMA.FTZ R229, R16, R188, R229 ;  /* 0x000000bc10e57223 */ /* 0x000fe200000100e5 */
[----:B------:R-:W-:Y:S04]  /*2430*/  STL [R1+0xc8], R233 ;  /* 0x0000c8e901007387 */ /* 0x000fe80000100800 */
[----:B------:R-:W-:Y:S04]  /*2440*/  STL [R1+0xcc], R229 ;  /* 0x0000cce501007387 */ /* 0x000fe80000100800 */
[----:B------:R-:W2:Y:S01]  /*2450*/  LDL.LU R190, [R1+0xc0] ;  /* 0x0000c00001be7983 */ /* 0x000ea20000300800 */
[----:B------:R-:W-:-:S02]  /*2460*/  HADD2.F32 R19, -RZ, R45.H0_H0 ;  /* 0x2000002dff137230 */ /* 0x000fc40000004100 */
[----:B------:R-:W-:Y:S01]  /*2470*/  FADD.FTZ R180, -R3, R191 ;  /* 0x000000bf03b47221 */ /* 0x000fe20000010100 */
[----:B------:R-:W-:Y:S02]  /*2480*/  FADD.FTZ R78, R78, R188 ;  /* 0x000000bc4e4e7221 */ /* 0x000fe40000010000 */
[----:B------:R-:W-:Y:S01]  /*2490*/  FMUL.FTZ R242, R19, R188 ;  /* 0x000000bc13f27220 */ /* 0x000fe20000410000 */
[----:B------:R-:W-:Y:S02]  /*24a0*/  HADD2.F32 R188, -RZ, R181.H1_H1 ;  /* 0x300000b5ffbc7230 */ /* 0x000fe40000004100 */
[----:B------:R-:W-:Y:S01]  /*24b0*/  FMUL.FTZ R19, R4, R180 ;  /* 0x000000b404137220 */ /* 0x000fe20000410000 */
[----:B------:R-:W-:-:S03]  /*24c0*/  FADD.FTZ R181, -R3, R184 ;  /* 0x000000b803b57221 */ /* 0x000fc60000010100 */
[-C--:B------:R-:W-:Y:S01]  /*24d0*/  FFMA.FTZ R196, R19, R188.reuse, R196 ;  /* 0x000000bc13c47223 */ /* 0x080fe200000100c4 */
[----:B------:R-:W-:Y:S02]  /*24e0*/  HADD2.F32 R180, -RZ, R45.H1_H1 ;  /* 0x3000002dffb47230 */ /* 0x000fe40000004100 */
[----:B------:R-:W-:Y:S02]  /*24f0*/  HADD2.F32 R184, -RZ, R182.H0_H0 ;  /* 0x200000b6ffb87230 */ /* 0x000fe40000004100 */
[----:B------:R4:W-:Y:S01]  /*2500*/  STL [R1+0xd0], R196 ;  /* 0x0000d0c401007387 */ /* 0x0009e20000100800 */
[----:B---3--:R-:W-:Y:S01]  /*2510*/  FMUL.FTZ R237, R180, R188 ;  /* 0x000000bcb4ed7220 */ /* 0x008fe20000410000 */
[----:B------:R-:W-:Y:S02]  /*2520*/  HADD2.F32 R180, -RZ, R46.H0_H0 ;  /* 0x2000002effb47230 */ /* 0x000fe40000004100 */
[----:B----4-:R-:W-:Y:S01]  /*2530*/  FMUL.FTZ R196, R4, R181 ;  /* 0x000000b504c47220 */ /* 0x010fe20000410000 */
[----:B------:R-:W-:-:S03]  /*2540*/  FADD.FTZ R181, -R3, R185 ;  /* 0x000000b903b57221 */ /* 0x000fc60000010100 */
[-C--:B------:R-:W-:Y:S01]  /*2550*/  FFMA.FTZ R202, R196, R184.reuse, R202 ;  /* 0x000000b8c4ca7223 */ /* 0x080fe200000100ca */
[----:B------:R-:W-:Y:S01]  /*2560*/  FMUL.FTZ R233, R180, R184 ;  /* 0x000000b8b4e97220 */ /* 0x000fe20000410000 */
[----:B------:R-:W-:Y:S02]  /*2570*/  HADD2.F32 R182, -RZ, R182.H1_H1 ;  /* 0x300000b6ffb67230 */ /* 0x000fe40000004100 */
[----:B------:R-:W-:Y:S01]  /*2580*/  HADD2.F32 R180, -RZ, R46.H1_H1 ;  /* 0x3000002effb47230 */ /* 0x000fe20000004100 */
[----:B------:R3:W-:Y:S01]  /*2590*/  STL [R1+0xb4], R202 ;  /* 0x0000b4ca01007387 */ /* 0x0007e20000100800 */
[----:B------:R-:W-:-:S03]  /*25a0*/  FADD.FTZ R80, R80, R184 ;  /* 0x000000b850507221 */ /* 0x000fc60000010000 */
[----:B------:R-:W-:Y:S01]  /*25b0*/  FMUL.FTZ R229, R180, R182 ;  /* 0x000000b6b4e57220 */ /* 0x000fe20000410000 */
[----:B---3--:R-:W-:Y:S01]  /*25c0*/  FMUL.FTZ R202, R4, R181 ;  /* 0x000000b504ca7220 */ /* 0x008fe20000410000 */
[----:B------:R-:W-:-:S03]  /*25d0*/  FADD.FTZ R180, -R3, R186 ;  /* 0x000000ba03b47221 */ /* 0x000fc60000010100 */
[----:B------:R-:W-:Y:S01]  /*25e0*/  FFMA.FTZ R208, R202, R182, R208 ;  /* 0x000000b6cad07223 */ /* 0x000fe200000100d0 */
[----:B------:R-:W-:-:S04]  /*25f0*/  HADD2.F32 R184, -RZ, R183.H0_H0 ;  /* 0x200000b7ffb87230 */ /* 0x000fc80000004100 */
[----:B------:R3:W-:Y:S01]  /*2600*/  STL [R1+0xb8], R208 ;  /* 0x0000b8d001007387 */ /* 0x0007e20000100800 */
[----:B------:R-:W-:Y:S01]  /*2610*/  FADD.FTZ R81, R81, R182 ;  /* 0x000000b651517221 */ /* 0x000fe20000010000 */
[----:B------:R-:W-:Y:S01]  /*2620*/  FADD.FTZ R182, R216, R250 ;  /* 0x000000fad8b67221 */ /* 0x000fe20000010000 */
[----:B------:R-:W-:Y:S01]  /*2630*/  FFMA.FTZ R181, R9, R250, R215 ;  /* 0x000000fa09b57223 */ /* 0x000fe200000100d7 */
[----:B---3--:R-:W-:Y:S01]  /*2640*/  FMUL.FTZ R208, R4, R180 ;  /* 0x000000b404d07220 */ /* 0x008fe20000410000 */
[----:B------:R-:W-:-:S03]  /*2650*/  HADD2.F32 R180, -RZ, R47.H0_H0 ;  /* 0x2000002fffb47230 */ /* 0x000fc60000004100 */
[----:B------:R-:W-:Y:S01]  /*2660*/  FFMA.FTZ R222, R208, R184, R222 ;  /* 0x000000b8d0de7223 */ /* 0x000fe200000100de */
[----:B------:R-:W-:-:S04]  /*2670*/  FFMA.FTZ R181, R11, R246, R181 ;  /* 0x000000f60bb57223 */ /* 0x000fc800000100b5 */
[----:B------:R3:W-:Y:S01]  /*2680*/  STL [R1+0xbc], R222 ;  /* 0x0000bcde01007387 */ /* 0x0007e20000100800 */
[----:B------:R-:W-:Y:S01]  /*2690*/  FFMA.FTZ R181, R16, R242, R181 ;  /* 0x000000f210b57223 */ /* 0x000fe200000100b5 */
[----:B---3--:R-:W-:Y:S01]  /*26a0*/  FMUL.FTZ R222, R180, R184 ;  /* 0x000000b8b4de7220 */ /* 0x008fe20000410000 */
[----:B------:R-:W-:Y:S01]  /*26b0*/  FADD.FTZ R180, R182, R246 ;  /* 0x000000f6b6b47221 */ /* 0x000fe20000010000 */
[----:B------:R-:W-:-:S03]  /*26c0*/  FADD.FTZ R182, -R3, R187 ;  /* 0x000000bb03b67221 */ /* 0x000fc60000010100 */
[----:B------:R-:W-:Y:S01]  /*26d0*/  FADD.FTZ R180, R180, R242 ;  /* 0x000000f2b4b47221 */ /* 0x000fe20000010000 */
[----:B------:R-:W-:-:S03]  /*26e0*/  FFMA.FTZ R181, R19, R237, R181 ;  /* 0x000000ed13b57223 */ /* 0x000fc600000100b5 */
[----:B------:R-:W-:Y:S01]  /*26f0*/  FADD.FTZ R180, R180, R237 ;  /* 0x000000edb4b47221 */ /* 0x000fe20000010000 */
[----:B------:R-:W-:Y:S01]  /*2700*/  FADD.FTZ R82, R82, R184 ;  /* 0x000000b852527221 */ /* 0x000fe20000010000 */
[----:B------:R-:W-:Y:S01]  /*2710*/  FMUL.FTZ R189, R4, R182 ;  /* 0x000000b604bd7220 */ /* 0x000fe20000410000 */
[----:B------:R-:W-:Y:S02]  /*2720*/  HADD2.F32 R184, -RZ, R183.H1_H1 ;  /* 0x300000b7ffb87230 */ /* 0x000fe40000004100 */
[----:B------:R-:W-:Y:S01]  /*2730*/  FADD.FTZ R180, R180, R233 ;  /* 0x000000e9b4b47221 */ /* 0x000fe20000010000 */
[----:B------:R-:W-:Y:S01]  /*2740*/  FFMA.FTZ R182, R196, R233, R181 ;  /* 0x000000e9c4b67223 */ /* 0x000fe200000100b5 */
[----:B------:R-:W-:Y:S02]  /*2750*/  HADD2.F32 R181, -RZ, R47.H1_H1 ;  /* 0x3000002fffb57230 */ /* 0x000fe40000004100 */
[----:B------:R-:W-:Y:S01]  /*2760*/  FADD.FTZ R183, R180, R229 ;  /* 0x000000e5b4b77221 */ /* 0x000fe20000010000 */
[----:B------:R-:W-:-:S02]  /*2770*/  FFMA.FTZ R180, R202, R229, R182 ;  /* 0x000000e5cab47223 */ /* 0x000fc400000100b6 */
[----:B------:R-:W-:Y:S01]  /*2780*/  FMUL.FTZ R182, R181, R184 ;  /* 0x000000b8b5b67220 */ /* 0x000fe20000410000 */
[----:B------:R1:W-:Y:S01]  /*2790*/  STL [R1], R189 ;  /* 0x000000bd01007387 */ /* 0x0003e20000100800 */
[----:B------:R-:W-:Y:S01]  /*27a0*/  FADD.FTZ R181, R183, R222 ;  /* 0x000000deb7b57221 */ /* 0x000fe20000010000 */
[----:B------:R-:W-:Y:S01]  /*27b0*/  FFMA.FTZ R180, R208, R222, R180 ;  /* 0x000000ded0b47223 */ /* 0x000fe200000100b4 */
[----:B------:R-:W-:Y:S01]  /*27c0*/  FADD.FTZ R79, R79, R188 ;  /* 0x000000bc4f4f7221 */ /* 0x000fe20000010000 */
[----:B------:R-:W-:Y:S01]  /*27d0*/  FADD.FTZ R83, R83, R184 ;  /* 0x000000b853537221 */ /* 0x000fe20000010000 */
[----:B------:R-:W-:Y:S01]  /*27e0*/  IADD3 R214, PT, PT, R214, 0x20, RZ ;  /* 0x00000020d6d67810 */ /* 0x000fe20007ffe0ff */
[----:B------:R-:W-:Y:S01]  /*27f0*/  FADD.FTZ R216, R181, R182 ;  /* 0x000000b6b5d87221 */ /* 0x000fe20000010000 */
[----:B------:R-:W-:Y:S01]  /*2800*/  IADD3 R2, PT, PT, R2, 0x20, RZ ;  /* 0x0000002002027810 */ /* 0x000fe20007ffe0ff */
[C---:B------:R-:W-:Y:S01]  /*2810*/  FFMA.FTZ R215, R189.reuse, R182, R180 ;  /* 0x000000b6bdd77223 */ /* 0x040fe200000100b4 */
[----:B--2---:R-:W-:-:S05]  /*2820*/  FFMA.FTZ R190, R189, R184, R190 ;  /* 0x000000b8bdbe7223 */ /* 0x004fca00000100be */
[----:B------:R1:W-:Y:S04]  /*2830*/  STL [R1+0xc0], R190 ;  /* 0x0000c0be01007387 */ /* 0x0003e80000100800 */
[----:B------:R1:W-:Y:S02]  /*2840*/  STL [R1+0x18], R182 ;  /* 0x000018b601007387 */ /* 0x0003e40000100800 */
.L_x_15161:
[----:B------:R-:W-:Y:S05]  /*2850*/  BSYNC.RECONVERGENT B2 ;  /* 0x0000000000027941 */ /* 0x000fea0003800200 */
.L_x_15160:
        /* <DEDUP_REMOVED lines=11> */
[----:B-1----:R-:W2:Y:S01]  /*2910*/  LDG.E.128 R188, desc[UR6][R14.64] ;  /* 0x000000060ebc7981 */ /* 0x002ea2000c1e1d00 */
[----:B------:R-:W-:-:S03]  /*2920*/  ISETP.NE.AND.EX P0, PT, RZ, UR11, PT, P0 ;  /* 0x0000000bff007c0c */ /* 0x000fc6000bf05300 */
[----:B------:R0:W4:Y:S04]  /*2930*/  LDG.E.128 R184, desc[UR6][R14.64+0x10] ;  /* 0x000010060eb87981 */ /* 0x000128000c1e1d00 */
[----:B------:R-:W3:Y:S04]  /*2940*/  LDG.E.128 R180, desc[UR6][R180.64] ;  /* 0x00000006b4b47981 */ /* 0x000ee8000c1e1d00 */
[----:B------:R-:W4:Y:S02]  /*2950*/  LDL.LU R209, [R1+0x94] ;  /* 0x0000940001d17983 */ /* 0x000f240000300800 */
[----:B0-----:R-:W0:Y:S02]  /*2960*/  @P0 LDC.64 R14, c[0x0][0x438] ;  /* 0x00010e00ff0e0b82 */ /* 0x001e240000000a00 */
[----:B------:R-:W4:Y:S01]  /*2970*/  LDL.LU R221, [R1+0x98] ;  /* 0x0000980001dd7983 */ /* 0x000f220000300800 */
[----:B------:R-:W-:-:S03]  /*2980*/  HADD2.F32 R18, -RZ, R52.H0_H0 ;  /* 0x20000034ff127230 */ /* 0x000fc60000004100 */
[----:B------:R-:W4:Y:S01]  /*2990*/  LDL.LU R252, [R1+0x9c] ;  /* 0x00009c0001fc7983 */ /* 0x000f220000300800 */
[----:B0-----:R-:W-:-:S05]  /*29a0*/  @P0 IMAD.WIDE.U32 R14, R2, 0x20, R14 ;  /* 0x00000020020e0825 */ /* 0x001fca00078e000e */
[----:B------:R-:W5:Y:S04]  /*29b0*/  @P0 LDG.E.128 R156, desc[UR6][R14.64] ;  /* 0x000000060e9c0981 */ /* 0x000f68000c1e1d00 */
[----:B------:R0:W5:Y:S01]  /*29c0*/  @P0 LDG.E.128 R160, desc[UR6][R14.64+0x10] ;  /* 0x000010060ea00981 */ /* 0x000162000c1e1d00 */
[C---:B--2---:R-:W-:Y:S01]  /*29d0*/  FADD.FTZ R10, -R3.reuse, R188 ;  /* 0x000000bc030a7221 */ /* 0x044fe20000010100 */
[----:B0-----:R-:W-:-:S03]  /*29e0*/  FADD.FTZ R14, -R3, R189 ;  /* 0x000000bd030e7221 */ /* 0x001fc60000010100 */
[C---:B-----5:R-:W-:Y:S01]  /*29f0*/  FMUL.FTZ R10, R4.reuse, R10 ;  /* 0x0000000a040a7220 */ /* 0x060fe20000410000 */
[----:B---3--:R-:W-:Y:S02]  /*2a00*/  HADD2.F32 R15, -RZ, R180.H0_H0 ;  /* 0x200000b4ff0f7230 */ /* 0x008fe40000004100 */
        /* <DEDUP_REMOVED lines=9> */
[-C--:B----4-:R-:W-:Y:S01]  /*2aa0*/  FFMA.FTZ R232, R14, R15.reuse, R232 ;  /* 0x0000000f0ee87223 */ /* 0x090fe200000100e8 */
[----:B------:R-:W-:Y:S01]  /*2ab0*/  FMUL.FTZ R245, R18, R15 ;  /* 0x0000000f12f57220 */ /* 0x000fe20000410000 */
[----:B------:R-:W-:Y:S01]  /*2ac0*/  FMUL.FTZ R15, R4, R180 ;  /* 0x000000b4040f7220 */ /* 0x000fe20000410000 */
[----:B------:R0:W-:Y:S03]  /*2ad0*/  STL [R1+0xa4], R195 ;  /* 0x0000a4c301007387 */ /* 0x0001e60000100800 */
[----:B------:R-:W-:Y:S01]  /*2ae0*/  FFMA.FTZ R203, R15, R188, R203 ;  /* 0x000000bc0fcb7223 */ /* 0x000fe200000100cb */
[----:B------:R1:W-:Y:S04]  /*2af0*/  STL [R1+0xa8], R232 ;  /* 0x0000a8e801007387 */ /* 0x0003e80000100800 */
[----:B------:R2:W-:Y:S04]  /*2b00*/  STL [R1+0xac], R203 ;  /* 0x0000accb01007387 */ /* 0x0005e80000100800 */
[----:B------:R-:W3:Y:S01]  /*2b10*/  LDL.LU R189, [R1+0xa0] ;  /* 0x0000a00001bd7983 */ /* 0x000ee20000300800 */
[----:B------:R-:W-:-:S02]  /*2b20*/  HADD2.F32 R18, -RZ, R53.H0_H0 ;  /* 0x20000035ff127230 */ /* 0x000fc40000004100 */
[C---:B------:R-:W-:Y:S01]  /*2b30*/  FADD.FTZ R180, -R3.reuse, R191 ;  /* 0x000000bf03b47221 */ /* 0x040fe20000010100 */
[----:B------:R-:W-:Y:S02]  /*2b40*/  FADD.FTZ R86, R86, R188 ;  /* 0x000000bc56567221 */ /* 0x000fe40000010000 */
[----:B------:R-:W-:Y:S01]  /*2b50*/  FMUL.FTZ R241, R18, R188 ;  /* 0x000000bc12f17220 */ /* 0x000fe20000410000 */
[----:B------:R-:W-:Y:S01]  /*2b60*/  FMUL.FTZ R18, R4, R180 ;  /* 0x000000b404127220 */ /* 0x000fe20000410000 */
[----:B------:R-:W-:Y:S02]  /*2b70*/  HADD2.F32 R188, -RZ, R181.H1_H1 ;  /* 0x300000b5ffbc7230 */ /* 0x000fe40000004100 */
[----:B------:R-:W-:Y:S02]  /*2b80*/  HADD2.F32 R180, -RZ, R53.H1_H1 ;  /* 0x30000035ffb47230 */ /* 0x000fe40000004100 */
[----:B------:R-:W-:Y:S01]  /*2b90*/  FADD.FTZ R181, -R3, R184 ;  /* 0x000000b803b57221 */ /* 0x000fe20000010100 */
[----:B------:R-:W-:-:S02]  /*2ba0*/  HADD2.F32 R184, -RZ, R182.H0_H0 ;  /* 0x200000b6ffb87230 */ /* 0x000fc40000004100 */
[-C--:B------:R-:W-:Y:S01]  /*2bb0*/  FMUL.FTZ R236, R180, R188.reuse ;  /* 0x000000bcb4ec7220 */ /* 0x080fe20000410000 */
[----:B------:R-:W-:Y:S02]  /*2bc0*/  HADD2.F32 R180, -RZ, R54.H0_H0 ;  /* 0x20000036ffb47230 */ /* 0x000fe40000004100 */
[----:B------:R-:W-:Y:S01]  /*2bd0*/  FFMA.FTZ R228, R18, R188, R228 ;  /* 0x000000bc12e47223 */ /* 0x000fe200000100e4 */
[----:B0-----:R-:W-:Y:S01]  /*2be0*/  FMUL.FTZ R195, R4, R181 ;  /* 0x000000b504c37220 */ /* 0x001fe20000410000 */
[----:B------:R-:W-:Y:S02]  /*2bf0*/  HADD2.F32 R182, -RZ, R182.H1_H1 ;  /* 0x300000b6ffb67230 */ /* 0x000fe40000004100 */
[-C--:B-1----:R-:W-:Y:S01]  /*2c00*/  FMUL.FTZ R232, R180, R184.reuse ;  /* 0x000000b8b4e87220 */ /* 0x082fe20000410000 */
[----:B------:R-:W-:Y:S02]  /*2c10*/  HADD2.F32 R180, -RZ, R54.H1_H1 ;  /* 0x30000036ffb47230 */ /* 0x000fe40000004100 */
[----:B------:R-:W-:Y:S01]  /*2c20*/  FADD.FTZ R181, -R3, R185 ;  /* 0x000000b903b57221 */ /* 0x000fe20000010100 */
[----:B------:R0:W-:Y:S01]  /*2c30*/  STL [R1+0xb0], R228 ;  /* 0x0000b0e401007387 */ /* 0x0001e20000100800 */
[----:B------:R-:W-:-:S02]  /*2c40*/  FFMA.FTZ R209, R195, R184, R209 ;  /* 0x000000b8c3d17223 */ /* 0x000fc400000100d1 */
[----:B--2---:R-:W-:Y:S01]  /*2c50*/  FMUL.FTZ R203, R4, R181 ;  /* 0x000000b504cb7220 */ /* 0x004fe20000410000 */
[----:B------:R-:W-:Y:S02]  /*2c60*/  FADD.FTZ R88, R88, R184 ;  /* 0x000000b858587221 */ /* 0x000fe40000010000 */
[----:B------:R1:W-:Y:S01]  /*2c70*/  STL [R1+0x94], R209 ;  /* 0x000094d101007387 */ /* 0x0003e20000100800 */
[-C--:B0-----:R-:W-:Y:S01]  /*2c80*/  FMUL.FTZ R228, R180, R182.reuse ;  /* 0x000000b6b4e47220 */ /* 0x081fe20000410000 */
[----:B------:R-:W-:Y:S01]  /*2c90*/  FADD.FTZ R180, -R3, R186 ;  /* 0x000000ba03b47221 */ /* 0x000fe20000010100 */
[----:B------:R-:W-:Y:S01]  /*2ca0*/  FFMA.FTZ R221, R203, R182, R221 ;  /* 0x000000b6cbdd7223 */ /* 0x000fe200000100dd */
[----:B------:R-:W-:Y:S02]  /*2cb0*/  HADD2.F32 R184, -RZ, R183.H0_H0 ;  /* 0x200000b7ffb87230 */ /* 0x000fe40000004100 */
[----:B------:R-:W-:Y:S01]  /*2cc0*/  FADD.FTZ R89, R89, R182 ;  /* 0x000000b659597221 */ /* 0x000fe20000010000 */
[----:B-1----:R-:W-:Y:S01]  /*2cd0*/  FMUL.FTZ R209, R4, R180 ;  /* 0x000000b404d17220 */ /* 0x002fe20000410000 */
[----:B------:R-:W-:-:S02]  /*2ce0*/  HADD2.F32 R180, -RZ, R55.H0_H0 ;  /* 0x20000037ffb47230 */ /* 0x000fc40000004100 */
[----:B------:R-:W-:Y:S01]  /*2cf0*/  FADD.FTZ R182, R216, R249 ;  /* 0x000000f9d8b67221 */ /* 0x000fe20000010000 */
[----:B------:R-:W-:Y:S01]  /*2d00*/  FFMA.FTZ R181, R10, R249, R215 ;  /* 0x000000f90ab57223 */ /* 0x000fe200000100d7 */
[----:B------:R0:W-:Y:S03]  /*2d10*/  STL [R1+0x98], R221 ;  /* 0x000098dd01007387 */ /* 0x0001e60000100800 */
[----:B------:R-:W-:Y:S01]  /*2d20*/  FFMA.FTZ R181, R14, R245, R181 ;  /* 0x000000f50eb57223 */ /* 0x000fe200000100b5 */
[-C--:B------:R-:W-:Y:S01]  /*2d30*/  FFMA.FTZ R252, R209, R184.reuse, R252 ;  /* 0x000000b8d1fc7223 */ /* 0x080fe200000100fc */
[----:B0-----:R-:W-:Y:S01]  /*2d40*/  FMUL.FTZ R221, R180, R184 ;  /* 0x000000b8b4dd7220 */ /* 0x001fe20000410000 */
[----:B------:R-:W-:Y:S01]  /*2d50*/  FADD.FTZ R180, R182, R245 ;  /* 0x000000f5b6b47221 */ /* 0x000fe20000010000 */
[----:B------:R-:W-:-:S03]  /*2d60*/  FFMA.FTZ R181, R15, R241, R181 ;  /* 0x000000f10fb57223 */ /* 0x000fc600000100b5 */
[----:B------:R-:W-:Y:S01]  /*2d70*/  FADD.FTZ R180, R180, R241 ;  /* 0x000000f1b4b47221 */ /* 0x000fe20000010000 */
[----:B------:R-:W-:Y:S01]  /*2d80*/  FADD.FTZ R182, -R3, R187 ;  /* 0x000000bb03b67221 */ /* 0x000fe20000010100 */
[----:B------:R-:W-:Y:S02]  /*2d90*/  FFMA.FTZ R181, R18, R236, R181 ;  /* 0x000000ec12b57223 */ /* 0x000fe400000100b5 */
[----:B------:R-:W-:Y:S01]  /*2da0*/  FADD.FTZ R180, R180, R236 ;  /* 0x000000ecb4b47221 */ /* 0x000fe20000010000 */
[----:B------:R0:W-:Y:S01]  /*2db0*/  STL [R1+0x9c], R252 ;  /* 0x00009cfc01007387 */ /* 0x0001e20000100800 */
[----:B------:R-:W-:Y:S01]  /*2dc0*/  FADD.FTZ R90, R90, R184 ;  /* 0x000000b85a5a7221 */ /* 0x000fe20000010000 */
[----:B------:R-:W-:Y:S02]  /*2dd0*/  HADD2.F32 R184, -RZ, R183.H1_H1 ;  /* 0x300000b7ffb87230 */ /* 0x000fe40000004100 */
[----:B------:R-:W-:Y:S01]  /*2de0*/  FADD.FTZ R180, R180, R232 ;  /* 0x000000e8b4b47221 */ /* 0x000fe20000010000 */
[----:B0-----:R-:W-:Y:S01]  /*2df0*/  FMUL.FTZ R252, R4, R182 ;  /* 0x000000b604fc7220 */ /* 0x001fe20000410000 */
[----:B------:R-:W-:Y:S01]  /*2e00*/  FFMA.FTZ R182, R195, R232, R181 ;  /* 0x000000e8c3b67223 */ /* 0x000fe200000100b5 */
[----:B------:R-:W-:-:S02]  /*2e10*/  HADD2.F32 R181, -RZ, R55.H1_H1 ;  /* 0x30000037ffb57230 */ /* 0x000fc40000004100 */
[----:B------:R-:W-:Y:S01]  /*2e20*/  FADD.FTZ R183, R180, R228 ;  /* 0x000000e4b4b77221 */ /* 0x000fe20000010000 */
[----:B------:R-:W-:Y:S02]  /*2e30*/  FFMA.FTZ R180, R203, R228, R182 ;  /* 0x000000e4cbb47223 */ /* 0x000fe400000100b6 */
[----:B------:R-:W-:Y:S01]  /*2e40*/  FMUL.FTZ R182, R181, R184 ;  /* 0x000000b8b5b67220 */ /* 0x000fe20000410000 */
        /* <DEDUP_REMOVED lines=8> */
[----:B---3--:R-:W-:-:S05]  /*2ed0*/  FFMA.FTZ R189, R252, R184, R189 ;  /* 0x000000b8fcbd7223 */ /* 0x008fca00000100bd */
[----:B------:R2:W-:Y:S04]  /*2ee0*/  STL [R1+0xa0], R189 ;  /* 0x0000a0bd01007387 */ /* 0x0005e80000100800 */
[----:B------:R2:W-:Y:S02]  /*2ef0*/  STL [R1+0x14], R182 ;  /* 0x000014b601007387 */ /* 0x0005e40000100800 */
.L_x_15163:
[----:B------:R-:W-:Y:S05]  /*2f00*/  BSYNC.RECONVERGENT B2 ;  /* 0x0000000000027941 */ /* 0x000fea0003800200 */
.L_x_15162:
[----:B------:R-:W-:Y:S05]  /*2f10*/  @!P4 BRA `(.L_x_15164) ;  /* 0x000000080048c947 */ /* 0x000fea0003800000 */
[----:B-1----:R-:W1:Y:S01]  /*2f20*/  LDC.64 R184, c[0x0][0x3a8] ;  /* 0x0000ea00ffb87b82 */ /* 0x002e620000000a00 */
[----:B------:R-:W3:Y:S04]  /*2f30*/  LDL.LU R220, [R1+0x84] ;  /* 0x0000840001dc7983 */ /* 0x000ee80000300800 */
[----:B------:R-:W4:Y:S03]  /*2f40*/  LDL.LU R211, [R1+0x88] ;  /* 0x0000880001d37983 */ /* 0x000f260000300800 */
[----:B--2---:R-:W2:Y:S01]  /*2f50*/  LDC.64 R188, c[0x0][0x428] ;  /* 0x00010a00ffbc7b82 */ /* 0x004ea20000000a00 */
[----:B------:R-:W4:Y:S01]  /*2f60*/  LDL.LU R219, [R1+0x8c] ;  /* 0x00008c0001db7983 */ /* 0x000f220000300800 */
[----:B------:R-:W-:-:S03]  /*2f70*/  ISETP.NE.U32.AND P0, PT, RZ, UR10, PT ;  /* 0x0000000aff007c0c */ /* 0x000fc6000bf05070 */
[----:B------:R-:W4:Y:S01]  /*2f80*/  LDL.LU R212, [R1+0x90] ;  /* 0x0000900001d47983 */ /* 0x000f220000300800 */
[----:B-1----:R-:W-:-:S04]  /*2f90*/  IMAD.WIDE.U32 R184, R2, 0x20, R184 ;  /* 0x0000002002b87825 */ /* 0x002fc800078e00b8 */
[----:B--2---:R-:W-:Y:S01]  /*2fa0*/  IMAD.WIDE.U32 R188, R214, 0x10, R188 ;  /* 0x00000010d6bc7825 */ /* 0x004fe200078e00bc */
[----:B------:R-:W2:Y:S01]  /*2fb0*/  LDG.E.128 R180, desc[UR6][R184.64] ;  /* 0x00000006b8b47981 */ /* 0x000ea2000c1e1d00 */
[----:B------:R-:W-:-:S03]  /*2fc0*/  ISETP.NE.AND.EX P0, PT, RZ, UR11, PT, P0 ;  /* 0x0000000bff007c0c */ /* 0x000fc6000bf05300 */
[----:B------:R-:W4:Y:S04]  /*2fd0*/  LDL.LU R218, [R1+0x74] ;  /* 0x0000740001da7983 */ /* 0x000f280000300800 */
[----:B------:R-:W3:Y:S04]  /*2fe0*/  LDG.E.128 R188, desc[UR6][R188.64] ;  /* 0x00000006bcbc7981 */ /* 0x000ee8000c1e1d00 */
[----:B------:R-:W4:Y:S02]  /*2ff0*/  LDG.E.128 R184, desc[UR6][R184.64+0x10] ;  /* 0x00001006b8b87981 */ /* 0x000f24000c1e1d00 */
[----:B------:R-:W1:Y:S02]  /*3000*/  @P0 LDC.64 R204, c[0x0][0x438] ;  /* 0x00010e00ffcc0b82 */ /* 0x000e640000000a00 */
[----:B------:R-:W3:Y:S04]  /*3010*/  LDL.LU R213, [R1+0x78] ;  /* 0x0000780001d57983 */ /* 0x000ee80000300800 */
[----:B------:R-:W3:Y:S01]  /*3020*/  LDL.LU R217, [R1+0x7c] ;  /* 0x00007c0001d97983 */ /* 0x000ee20000300800 */
[----:B-1----:R-:W-:-:S05]  /*3030*/  @P0 IMAD.WIDE.U32 R204, R2, 0x20, R204 ;  /* 0x0000002002cc0825 */ /* 0x002fca00078e00cc */
[----:B------:R-:W5:Y:S04]  /*3040*/  @P0 LDG.E.128 R164, desc[UR6][R204.64] ;  /* 0x00000006cca40981 */ /* 0x000f68000c1e1d00 */
[----:B------:R1:W5:Y:S01]  /*3050*/  @P0 LDG.E.128 R168, desc[UR6][R204.64+0x10] ;  /* 0x00001006cca80981 */ /* 0x000362000c1e1d00 */
[C---:B--2---:R-:W-:Y:S01]  /*3060*/  FADD.FTZ R199, -R3.reuse, R180 ;  /* 0x000000b403c77221 */ /* 0x044fe20000010100 */
[----:B------:R-:W-:-:S03]  /*3070*/  FADD.FTZ R181, -R3, R181 ;  /* 0x000000b503b57221 */ /* 0x000fc60000010100 */
[C---:B-----5:R-:W-:Y:S01]  /*3080*/  FMUL.FTZ R199, R4.reuse, R199 ;  /* 0x000000c704c77220 */ /* 0x060fe20000410000 */
[----:B-1----:R-:W-:Y:S01]  /*3090*/  FMUL.FTZ R204, R4, R181 ;  /* 0x000000b504cc7220 */ /* 0x002fe20000410000 */
[C---:B----4-:R-:W-:Y:S01]  /*30a0*/  FADD.FTZ R180, -R3.reuse, R184 ;  /* 0x000000b803b47221 */ /* 0x050fe20000010100 */
[----:B------:R-:W-:Y:S01]  /*30b0*/  FADD.FTZ R2, -R3, R185 ;  /* 0x000000b903027221 */ /* 0x000fe20000010100 */
[----:B---3--:R-:W-:Y:S02]  /*30c0*/  HADD2.F32 R184, -RZ, R188.H0_H0 ;  /* 0x200000bcffb87230 */ /* 0x008fe40000004100 */
[--C-:B------:R-:W-:Y:S02]  /*30d0*/  HADD2.F32 R185, -RZ, R60.reuse.H0_H0 ;  /* 0x2000003cffb97230 */ /* 0x100fe40000004100 */
[----:B------:R-:W-:Y:S02]  /*30e0*/  HADD2.F32 R181, -RZ, R60.H1_H1 ;  /* 0x3000003cffb57230 */ /* 0x000fe40000004100 */
[----:B------:R-:W-:Y:S01]  /*30f0*/  FADD.FTZ R92, R92, R184 ;  /* 0x000000b85c5c7221 */ /* 0x000fe20000010000 */
[-C--:B------:R-:W-:Y:S01]  /*3100*/  FFMA.FTZ R220, R199, R184.reuse, R220 ;  /* 0x000000b8c7dc7223 */ /* 0x080fe200000100dc */
[----:B------:R-:W-:Y:S01]  /*3110*/  FMUL.FTZ R231, R185, R184 ;  /* 0x000000b8b9e77220 */ /* 0x000fe20000410000 */
[----:B------:R-:W-:-:S02]  /*3120*/  HADD2.F32 R184, -RZ, R188.H1_H1 ;  /* 0x300000bcffb87230 */ /* 0x000fc40000004100 */
[----:B------:R-:W-:-:S03]  /*3130*/  FADD.FTZ R182, -R3, R182 ;  /* 0x000000b603b67221 */ /* 0x000fc60000010100 */
[----:B------:R-:W-:Y:S01]  /*3140*/  FMUL.FTZ R227, R181, R184 ;  /* 0x000000b8b5e37220 */ /* 0x000fe20000410000 */
[----:B------:R-:W-:Y:S02]  /*3150*/  HADD2.F32 R181, -RZ, R189.H0_H0 ;  /* 0x200000bdffb57230 */ /* 0x000fe40000004100 */
[----:B------:R-:W-:Y:S01]  /*3160*/  FMUL.FTZ R205, R4, R182 ;  /* 0x000000b604cd7220 */ /* 0x000fe20000410000 */
[----:B------:R-:W-:-:S03]  /*3170*/  FFMA.FTZ R211, R204, R184, R211 ;  /* 0x000000b8ccd37223 */ /* 0x000fc600000100d3 */
[----:B------:R-:W-:Y:S01]  /*3180*/  FFMA.FTZ R219, R205, R181, R219 ;  /* 0x000000b5cddb7223 */ /* 0x000fe200000100db */
[----:B------:R-:W-:Y:S01]  /*3190*/  STL [R1+0x84], R220 ;  /* 0x000084dc01007387 */ /* 0x000fe20000100800 */
[----:B------:R-:W-:-:S03]  /*31a0*/  FADD.FTZ R93, R93, R184 ;  /* 0x000000b85d5d7221 */ /* 0x000fc60000010000 */
[----:B------:R1:W-:Y:S04]  /*31b0*/  STL [R1+0x88], R211 ;  /* 0x000088d301007387 */ /* 0x0003e80000100800 */
[----:B------:R2:W-:Y:S04]  /*31c0*/  STL [R1+0x8c], R219 ;  /* 0x00008cdb01007387 */ /* 0x0005e80000100800 */
[----:B------:R-:W3:Y:S01]  /*31d0*/  LDL.LU R184, [R1+0x80] ;  /* 0x0000800001b87983 */ /* 0x000ee20000300800 */
[----:B------:R-:W-:Y:S02]  /*31e0*/  HADD2.F32 R182, -RZ, R61.H0_H0 ;  /* 0x2000003dffb67230 */ /* 0x000fe40000004100 */
[----:B------:R-:W-:Y:S01]  /*31f0*/  FADD.FTZ R183, -R3, R183 ;  /* 0x000000b703b77221 */ /* 0x000fe20000010100 */
[----:B------:R-:W-:-:S02]  /*3200*/  FADD.FTZ R94, R94, R181 ;  /* 0x000000b55e5e7221 */ /* 0x000fc40000010000 */
[----:B------:R-:W-:Y:S01]  /*3210*/  FMUL.FTZ R226, R182, R181 ;  /* 0x000000b5b6e27220 */ /* 0x000fe20000410000 */
[----:B------:R-:W-:Y:S02]  /*3220*/  HADD2.F32 R181, -RZ, R189.H1_H1 ;  /* 0x300000bdffb57230 */ /* 0x000fe40000004100 */
[C---:B------:R-:W-:Y:S01]  /*3230*/  FMUL.FTZ R210, R4.reuse, R183 ;  /* 0x000000b704d27220 */ /* 0x040fe20000410000 */
[----:B------:R-:W-:Y:S02]  /*3240*/  HADD2.F32 R182, -RZ, R61.H1_H1 ;  /* 0x3000003dffb67230 */ /* 0x000fe40000004100 */
[----:B-1----:R-:W-:Y:S01]  /*3250*/  FMUL.FTZ R211, R4, R180 ;  /* 0x000000b404d37220 */ /* 0x002fe20000410000 */
[----:B------:R-:W-:Y:S02]  /*3260*/  HADD2.F32 R180, -RZ, R190.H0_H0 ;  /* 0x200000beffb47230 */ /* 0x000fe40000004100 */
[----:B------:R-:W-:Y:S01]  /*3270*/  FADD.FTZ R95, R95, R181 ;  /* 0x000000b55f5f7221 */ /* 0x000fe20000010000 */
[-C--:B------:R-:W-:Y:S01]  /*3280*/  FFMA.FTZ R212, R210, R181.reuse, R212 ;  /* 0x000000b5d2d47223 */ /* 0x080fe200000100d4 */
[----:B------:R-:W-:Y:S01]  /*3290*/  FMUL.FTZ R220, R182, R181 ;  /* 0x000000b5b6dc7220 */ /* 0x000fe20000410000 */
[----:B------:R-:W-:-:S02]  /*32a0*/  HADD2.F32 R181, -RZ, R62.H0_H0 ;  /* 0x2000003effb57230 */ /* 0x000fc40000004100 */
[----:B------:R-:W-:Y:S01]  /*32b0*/  FADD.FTZ R96, R96, R180 ;  /* 0x000000b460607221 */ /* 0x000fe20000010000 */
[-C--:B------:R-:W-:Y:S01]  /*32c0*/  FFMA.FTZ R218, R211, R180.reuse, R218 ;  /* 0x000000b4d3da7223 */ /* 0x080fe200000100da */
[----:B------:R1:W-:Y:S01]  /*32d0*/  STL [R1+0x90], R212 ;  /* 0x000090d401007387 */ /* 0x0003e20000100800 */
[----:B--2---:R-:W-:Y:S01]  /*32e0*/  FMUL.FTZ R219, R181, R180 ;  /* 0x000000b4b5db7220 */ /* 0x004fe20000410000 */
[----:B------:R-:W-:Y:S02]  /*32f0*/  HADD2.F32 R180, -RZ, R190.H1_H1 ;  /* 0x300000beffb47230 */ /* 0x000fe40000004100 */
[----:B------:R2:W-:Y:S01]  /*3300*/  STL [R1+0x74], R218 ;  /* 0x000074da01007387 */ /* 0x0005e20000100800 */
[----:B-1----:R-:W-:Y:S01]  /*3310*/  FMUL.FTZ R212, R4, R2 ;  /* 0x0000000204d47220 */ /* 0x002fe20000410000 */
[----:B------:R-:W-:Y:S02]  /*3320*/  HADD2.F32 R2, -RZ, R62.H1_H1 ;  /* 0x3000003eff027230 */ /* 0x000fe40000004100 */
[----:B------:R-:W-:Y:S01]  /*3330*/  FADD.FTZ R97, R97, R180 ;  /* 0x000000b461617221 */ /* 0x000fe20000010000 */
[----:B------:R-:W-:-:S02]  /*3340*/  FFMA.FTZ R213, R212, R180, R213 ;  /* 0x000000b4d4d57223 */ /* 0x000fc400000100d5 */
[----:B--2---:R-:W-:Y:S01]  /*3350*/  FMUL.FTZ R218, R2, R180 ;  /* 0x000000b402da7220 */ /* 0x004fe20000410000 */
[----:B------:R-:W-:Y:S01]  /*3360*/  FADD.FTZ R180, R216, R231 ;  /* 0x000000e7d8b47221 */ /* 0x000fe20000010000 */
[----:B------:R-:W-:Y:S01]  /*3370*/  FFMA.FTZ R181, R199, R231, R215 ;  /* 0x000000e7c7b57223 */ /* 0x000fe200000100d7 */
[----:B------:R-:W-:Y:S01]  /*3380*/  FADD.FTZ R186, -R3, R186 ;  /* 0x000000ba03ba7221 */ /* 0x000fe20000010100 */
[----:B------:R-:W-:Y:S02]  /*3390*/  HADD2.F32 R2, -RZ, R191.H0_H0 ;  /* 0x200000bfff027230 */ /* 0x000fe40000004100 */
[----:B------:R-:W-:Y:S01]  /*33a0*/  FADD.FTZ R180, R180, R227 ;  /* 0x000000e3b4b47221 */ /* 0x000fe20000010000 */
[----:B------:R1:W-:Y:S01]  /*33b0*/  STL [R1+0x78], R213 ;  /* 0x000078d501007387 */ /* 0x0003e20000100800 */
[----:B------:R-:W-:Y:S02]  /*33c0*/  FFMA.FTZ R181, R204, R227, R181 ;  /* 0x000000e3ccb57223 */ /* 0x000fe400000100b5 */
[----:B------:R-:W-:-:S02]  /*33d0*/  FADD.FTZ R180, R180, R226 ;  /* 0x000000e2b4b47221 */ /* 0x000fc40000010000 */
[----:B------:R-:W-:Y:S01]  /*33e0*/  FFMA.FTZ R181, R205, R226, R181 ;  /* 0x000000e2cdb57223 */ /* 0x000fe200000100b5 */
[----:B-1----:R-:W-:Y:S01]  /*33f0*/  FMUL.FTZ R213, R4, R186 ;  /* 0x000000ba04d57220 */ /* 0x002fe20000410000 */
[----:B------:R-:W-:Y:S01]  /*3400*/  FADD.FTZ R3, -R3, R187 ;  /* 0x000000bb03037221 */ /* 0x000fe20000010100 */
[--C-:B------:R-:W-:Y:S02]  /*3410*/  HADD2.F32 R182, -RZ, R63.reuse.H0_H0 ;  /* 0x2000003fffb67230 */ /* 0x100fe40000004100 */
[----:B------:R-:W-:Y:S01]  /*3420*/  FFMA.FTZ R217, R213, R2, R217 ;  /* 0x00000002d5d97223 */ /* 0x000fe200000100d9 */
[----:B------:R-:W-:Y:S01]  /*3430*/  FADD.FTZ R180, R180, R220 ;  /* 0x000000dcb4b47221 */ /* 0x000fe20000010000 */
[----:B------:R-:W-:Y:S01]  /*3440*/  FFMA.FTZ R181, R210, R220, R181 ;  /* 0x000000dcd2b57223 */ /* 0x000fe200000100b5 */
[----:B------:R-:W-:Y:S01]  /*3450*/  FMUL.FTZ R183, R4, R3 ;  /* 0x0000000304b77220 */ /* 0x000fe20000410000 */
[----:B------:R-:W-:Y:S01]  /*3460*/  FADD.FTZ R98, R98, R2 ;  /* 0x0000000262627221 */ /* 0x000fe20000010000 */
[----:B------:R1:W-:Y:S01]  /*3470*/  STL [R1+0x7c], R217 ;  /* 0x00007cd901007387 */ /* 0x0003e20000100800 */
[----:B------:R-:W-:Y:S01]  /*3480*/  FADD.FTZ R3, R180, R219 ;  /* 0x000000dbb4037221 */ /* 0x000fe20000010000 */
[----:B------:R-:W-:Y:S01]  /*3490*/  FFMA.FTZ R180, R211, R219, R181 ;  /* 0x000000dbd3b47223 */ /* 0x000fe200000100b5 */
[----:B------:R-:W-:-:S02]  /*34a0*/  HADD2.F32 R181, -RZ, R63.H1_H1 ;  /* 0x3000003fffb57230 */ /* 0x000fc40000004100 */
[----:B-1----:R-:W-:Y:S01]  /*34b0*/  FMUL.FTZ R217, R182, R2 ;  /* 0x00000002b6d97220 */ /* 0x002fe20000410000 */
[----:B------:R-:W-:Y:S01]  /*34c0*/  HADD2.F32 R2, -RZ, R191.H1_H1 ;  /* 0x300000bfff027230 */ /* 0x000fe20000004100 */
[----:B------:R4:W-:Y:S04]  /*34d0*/  STL [R1+0x10], R183 ;  /* 0x000010b701007387 */ /* 0x0009e80000100800 */
[----:B------:R-:W-:Y:S01]  /*34e0*/  FMUL.FTZ R181, R181, R2 ;  /* 0x00000002b5b57220 */ /* 0x000fe20000410000 */
[----:B------:R-:W-:Y:S01]  /*34f0*/  FADD.FTZ R3, R3, R218 ;  /* 0x000000da03037221 */ /* 0x000fe20000010000 */
[----:B------:R-:W-:Y:S01]  /*3500*/  FFMA.FTZ R180, R212, R218, R180 ;  /* 0x000000dad4b47223 */ /* 0x000fe200000100b4 */
[----:B------:R-:W-:Y:S02]  /*3510*/  FADD.FTZ R99, R99, R2 ;  /* 0x0000000263637221 */ /* 0x000fe40000010000 */
[----:B------:R-:W-:-:S04]  /*3520*/  FADD.FTZ R3, R3, R217 ;  /* 0x000000d903037221 */ /* 0x000fc80000010000 */
[----:B------:R-:W-:Y:S01]  /*3530*/  FADD.FTZ R216, R3, R181 ;  /* 0x000000b503d87221 */ /* 0x000fe20000010000 */
[----:B---3--:R-:W-:-:S05]  /*3540*/  FFMA.FTZ R184, R183, R2, R184 ;  /* 0x00000002b7b87223 */ /* 0x008fca00000100b8 */
[----:B------:R4:W-:Y:S04]  /*3550*/  STL [R1+0x80], R184 ;  /* 0x000080b801007387 */ /* 0x0009e80000100800 */
[----:B------:R4:W-:Y:S01]  /*3560*/  STL [R1+0xc], R181 ;  /* 0x00000cb501007387 */ /* 0x0009e20000100800 */
[----:B------:R-:W-:-:S04]  /*3570*/  FFMA.FTZ R2, R213, R217, R180 ;  /* 0x000000d9d5027223 */ /* 0x000fc800000100b4 */
[----:B------:R-:W-:Y:S01]  /*3580*/  FFMA.FTZ R215, R183, R181, R2 ;  /* 0x000000b5b7d77223 */ /* 0x000fe20000010002 */
[----:B------:R-:W-:Y:S06]  /*3590*/  BRA `(.L_x_15164) ;  /* 0x0000000000a87947 */ /* 0x000fec0003800000 */
.L_x_15155:
        /* <DEDUP_REMOVED lines=42> */
.L_x_15164:
[----:B------:R-:W-:Y:S05]  /*3840*/  BSYNC.RECONVERGENT B1 ;  /* 0x0000000000017941 */ /* 0x000fea0003800200 */
.L_x_15154:
[----:B------:R-:W2:Y:S01]  /*3850*/  LDL R187, [R1+0x30] ;  /* 0x0000300001bb7983 */ /* 0x000ea20000100800 */
[----:B------:R-:W-:Y:S01]  /*3860*/  UMOV UR4, 0xffffffff ;  /* 0xffffffff00047882 */ /* 0x000fe20000000000 */
[----:B--2---:R-:W-:Y:S02]  /*3870*/  ISETP.GE.AND P2, PT, R187, 0x1, PT ;  /* 0x00000001bb00780c */ /* 0x004fe40003f46270 */
[----:B------:R-:W-:Y:S11]  /*3880*/  BRA.DIV UR4, `(.L_x_15165) ;  /* 0x000000c204647947 */ /* 0x000ff6000b800000 */
[----:B-1-3--:R-:W1:Y:S02]  /*3890*/  SHFL.BFLY PT, R2, R216, 0x1, 0x1f ;  /* 0x0c201f00d8027f89 */ /* 0x00ae6400000e0000 */
[----:B-1----:R-:W-:Y:S02]  /*38a0*/  FADD.FTZ R182, R2, R216 ;  /* 0x000000d802b67221 */ /* 0x002fe40000010000 */
[----:B------:R-:W4:Y:S02]  /*38b0*/  SHFL.BFLY PT, R2, R215, 0x1, 0x1f ;  /* 0x0c201f00d7027f89 */ /* 0x000f2400000e0000 */
[----:B----4-:R-:W-:Y:S02]  /*38c0*/  FADD.FTZ R183, R2, R215 ;  /* 0x000000d702b77221 */ /* 0x010fe40000010000 */
        /* <DEDUP_REMOVED lines=14> */
.L_x_15381:
        /* <DEDUP_REMOVED lines=9> */
[----:B------:R-:W-:Y:S04]  /*3a40*/  BSSY.RECONVERGENT B1, `(.L_x_15166) ;  /* 0x00001ff000017945 */ /* 0x000fe80003800200 */
[----:B--2---:R-:W-:Y:S01]  /*3a50*/  FSEL R182, R3, RZ, !P0 ;  /* 0x000000ff03b67208 */ /* 0x004fe20004000000 */
[----:B---3--:R-:W-:-:S05]  /*3a60*/  @P2 IMAD R180, R180, R181, RZ ;  /* 0x000000b5b4b42224 */ /* 0x008fca00078e02ff */
[----:B------:R-:W-:Y:S02]  /*3a70*/  @P2 SHF.R.S32.HI R181, RZ, 0x1f, R180 ;  /* 0x0000001fffb52819 */ /* 0x000fe400000114b4 */
[----:B----4-:R-:W-:Y:S02]  /*3a80*/  MOV R183, R184 ;  /* 0x000000b800b77202 */ /* 0x010fe40000000f00 */
[----:B------:R-:W-:Y:S01]  /*3a90*/  @P2 LEA.HI R181, R181, R180, RZ, 0x3 ;  /* 0x000000b4b5b52211 */ /* 0x000fe200078f18ff */
[----:B------:R-:W-:-:S03]  /*3aa0*/  HFMA2 R180, -RZ, RZ, 0, 0 ;  /* 0x00000000ffb47431 */ /* 0x000fc600000001ff */
[----:B------:R-:W-:Y:S01]  /*3ab0*/  @P2 LEA.HI.SX32 R180, R181, R186, 0x1d ;  /* 0x000000bab5b42211 */ /* 0x000fe200078feaff */
[----:B------:R-:W-:Y:S01]  /*3ac0*/  FMUL.FTZ R181, R2, UR9 ;  /* 0x0000000902b57c20 */ /* 0x000fe20008410000 */
[----:B------:R-:W-:Y:S06]  /*3ad0*/  @!P3 BRA `(.L_x_15167) ;  /* 0x0000001c00d4b947 */ /* 0x000fec0003800000 */
[----:B------:R-:W-:Y:S04]  /*3ae0*/  BSSY.RECONVERGENT B2, `(.L_x_15168) ;  /* 0x0000005000027945 */ /* 0x000fe80003800200 */
[----:B------:R-:W-:Y:S05]  /*3af0*/  @!P2 BRA `(.L_x_15169) ;  /* 0x00000000000ca947 */ /* 0x000fea0003800000 */
[----:B------:R-:W1:Y:S02]  /*3b00*/  LDC.64 R2, c[0x0][0x390] ;  /* 0x0000e400ff027b82 */ /* 0x000e640000000a00 */
[----:B-1----:R-:W-:-:S05]  /*3b10*/  IMAD.WIDE.U32 R2, R180, 0x10, R2 ;  /* 0x00000010b4027825 */ /* 0x002fca00078e0002 */
[----:B------:R1:W5:Y:S02]  /*3b20*/  LDG.E.128 R172, desc[UR6][R2.64] ;  /* 0x0000000602ac7981 */ /* 0x000364000c1e1d00 */
.L_x_15169:
[----:B------:R-:W-:Y:S05]  /*3b30*/  BSYNC.RECONVERGENT B2 ;  /* 0x0000000000027941 */ /* 0x000fea0003800200 */
.L_x_15168:
        /* <DEDUP_REMOVED lines=23> */
.L_x_15174:
[----:B------:R-:W-:Y:S05]  /*3cb0*/  BSYNC.RECONVERGENT B3 ;  /* 0x0000000000037941 */ /* 0x000fea0003800200 */
.L_x_15173:
        /* <DEDUP_REMOVED lines=14> */
.L_x_15176:
[----:B------:R-:W-:Y:S05]  /*3da0*/  BSYNC.RECONVERGENT B3 ;  /* 0x0000000000037941 */ /* 0x000fea0003800200 */
.L_x_15175:
        /* <DEDUP_REMOVED lines=14> */
.L_x_15178:
[----:B------:R-:W-:Y:S05]  /*3e90*/  BSYNC.RECONVERGENT B3 ;  /* 0x0000000000037941 */ /* 0x000fea0003800200 */
.L_x_15177:
        /* <DEDUP_REMOVED lines=14> */
.L_x_15180:
[----:B------:R-:W-:Y:S05]  /*3f80*/  BSYNC.RECONVERGENT B3 ;  /* 0x0000000000037941 */ /* 0x000fea0003800200 */
.L_x_15179:
        /* <DEDUP_REMOVED lines=14> */
.L_x_15182:
[----:B------:R-:W-:Y:S05]  /*4070*/  BSYNC.RECONVERGENT B3 ;  /* 0x0000000000037941 */ /* 0x000fea0003800200 */
.L_x_15181:
        /* <DEDUP_REMOVED lines=14> */
.L_x_15184:
[----:B------:R-:W-:Y:S05]  /*4160*/  BSYNC.RECONVERGENT B3 ;  /* 0x0000000000037941 */ /* 0x000fea0003800200 */
.L_x_15183:
        /* <DEDUP_REMOVED lines=14> */
.L_x_15186:
[----:B------:R-:W-:Y:S05]  /*4250*/  BSYNC.RECONVERGENT B3 ;  /* 0x0000000000037941 */ /* 0x000fea0003800200 */
.L_x_15185:
[----:B------:R-:W-:Y:S05]  /*4260*/  @!P2 BRA `(.L_x_15187) ;  /* 0x0000001400c0a947 */ /* 0x000fea0003800000 */
[----:B------:R-:W2:Y:S04]  /*4270*/  LDL R184, [R1+0x8] ;  /* 0x0000080001b87983 */ /* 0x000ea80000100800 */
[----:B------:R-:W3:Y:S01]  /*4280*/  LDL R185, [R1+0x20] ;  /* 0x0000200001b97983 */ /* 0x000ee20000100800 */
[----:B------:R-:W-:Y:S01]  /*4290*/  ISETP.GT.AND P0, PT, R5, RZ, PT ;  /* 0x000000ff0500720c */ /* 0x000fe20003f04270 */
[----:B--2---:R-:W-:-:S04]  /*42a0*/  FFMA.FTZ R184, R184, R181, R182 ;  /* 0x000000b5b8b87223 */ /* 0x004fc800000100b6 */
[----:B---3--:R-:W-:-:S04]  /*42b0*/  FADD.FTZ R184, R185, -R184 ;  /* 0x800000b8b9b87221 */ /* 0x008fc80000010000 */
[----:B-----5:R-:W-:Y:S01]  /*42c0*/  FMUL.FTZ R184, R4, R184 ;  /* 0x000000b804b87220 */ /* 0x020fe20000410000 */
[----:B------:R-:W-:-:S04]  /*42d0*/  HADD2.F32 R185, -RZ, R175.H1_H1 ;  /* 0x300000afffb97230 */ /* 0x000fc80000004100 */
        /* <DEDUP_REMOVED lines=8> */
.L_x_15172:
[----:B------:R-:W2:Y:S04]  /*4360*/  LDL R185, [R1+0x8] ;  /* 0x0000080001b97983 */ /* 0x000ea80000100800 */
[----:B------:R-:W3:Y:S01]  /*4370*/  LDL R184, [R1+0x20] ;  /* 0x0000200001b87983 */ /* 0x000ee20000100800 */
        /* <DEDUP_REMOVED lines=47> */
.L_x_15189:
[----:B------:R-:W-:Y:S05]  /*4670*/  BSYNC.RECONVERGENT B3 ;  /* 0x0000000000037941 */ /* 0x000fea0003800200 */
.L_x_15188:
[----:B------:R-:W-:Y:S04]  /*4680*/  BSSY.RECONVERGENT B3, `(.L_x_15190) ;  /* 0x000000e000037945 */ /* 0x000fe80003800200 */
        /* <DEDUP_REMOVED lines=13> */
.L_x_15191:
[----:B------:R-:W-:Y:S05]  /*4760*/  BSYNC.RECONVERGENT B3 ;  /* 0x0000000000037941 */ /* 0x000fea0003800200 */
.L_x_15190:
[----:B------:R-:W-:Y:S04]  /*4770*/  BSSY.RECONVERGENT B3, `(.L_x_15192) ;  /* 0x000000e000037945 */ /* 0x000fe80003800200 */
        /* <DEDUP_REMOVED lines=13> */
.L_x_15193:
[----:B------:R-:W-:Y:S05]  /*4850*/  BSYNC.RECONVERGENT B3 ;  /* 0x0000000000037941 */ /* 0x000fea0003800200 */
.L_x_15192:
        /* <DEDUP_REMOVED lines=14> */
.L_x_15195:
[----:B------:R-:W-:Y:S05]  /*4940*/  BSYNC.RECONVERGENT B3 ;  /* 0x0000000000037941 */ /* 0x000fea0003800200 */
.L_x_15194:
        /* <DEDUP_REMOVED lines=14> */
.L_x_15197:
[----:B------:R-:W-:Y:S05]  /*4a30*/  BSYNC.RECONVERGENT B3 ;  /* 0x0000000000037941 */ /* 0x000fea0003800200 */
.L_x_15196:
        /* <DEDUP_REMOVED lines=14> */
.L_x_15199:
[----:B------:R-:W-:Y:S05]  /*4b20*/  BSYNC.RECONVERGENT B3 ;  /* 0x0000000000037941 */ /* 0x000fea0003800200 */
.L_x_15198:
        /* <DEDUP_REMOVED lines=14> */
.L_x_15201:
[----:B------:R-:W-:Y:S05]  /*4c10*/  BSYNC.RECONVERGENT B3 ;  /* 0x0000000000037941 */ /* 0x000fea0003800200 */
.L_x_15200:
[----:B------:R-:W-:Y:S01]  /*4c20*/  MOV R70, R184 ;  /* 0x000000b800467202 */ /* 0x000fe20000000f00 */
[----:B------:R-:W-:Y:S06]  /*4c30*/  @!P2 BRA `(.L_x_15187) ;  /* 0x0000000c004ca947 */ /* 0x000fec0003800000 */
[----:B------:R-:W-:Y:S02]  /*4c40*/  HADD2.F32 R185, -RZ, R175.H1_H1 ;  /* 0x300000afffb97230 */ /* 0x000fe40000004100 */
[----:B------:R-:W-:-:S04]  /*4c50*/  FMUL.FTZ R70, R71, UR12 ;  /* 0x0000000c47467c20 */ /* 0x000fc80008410000 */
[----:B------:R-:W-:Y:S01]  /*4c60*/  FFMA.FTZ R107, R185, R70, R107 ;  /* 0x00000046b96b7223 */ /* 0x000fe2000001006b */
[----:B------:R-:W-:-:S05]  /*4c70*/  HADD2.F32 R185, -RZ, R35.H1_H1 ;  /* 0x30000023ffb97230 */ /* 0x000fca0000004100 */
[----:B------:R-:W-:-:S05]  /*4c80*/  FMUL.FTZ R70, R185, R70 ;  /* 0x00000046b9467220 */ /* 0x000fca0000410000 */
[----:B------:R-:W-:-:S04]  /*4c90*/  F2FP.F16.F32.PACK_AB R70, RZ, R70 ;  /* 0x00000046ff46723e */ /* 0x000fc800000000ff */
[----:B------:R-:W-:Y:S02]  /*4ca0*/  PRMT R179, R179, 0x5410, R70 ;  /* 0x00005410b3b37816 */ /* 0x000fe40000000046 */
[----:B------:R-:W-:Y:S01]  /*4cb0*/  MOV R70, R184 ;  /* 0x000000b800467202 */ /* 0x000fe20000000f00 */
[----:B------:R-:W-:Y:S06]  /*4cc0*/  BRA `(.L_x_15187) ;  /* 0x0000000c00287947 */ /* 0x000fec0003800000 */
.L_x_15171:
[----:B-1----:R-:W-:Y:S02]  /*4cd0*/  MOV R2, UR20 ;  /* 0x0000001400027c02 */ /* 0x002fe40008000f00 */
[----:B------:R-:W-:Y:S02]  /*4ce0*/  MOV R3, UR21 ;  /* 0x0000001500037c02 */ /* 0x000fe40008000f00 */
[----:B------:R-:W-:-:S04]  /*4cf0*/  ISETP.NE.U32.AND P0, PT, R2, RZ, PT ;  /* 0x000000ff0200720c */ /* 0x000fc80003f05070 */
[----:B------:R-:W-:-:S13]  /*4d00*/  ISETP.NE.AND.EX P0, PT, R3, RZ, PT, P0 ;  /* 0x000000ff0300720c */ /* 0x000fda0003f05300 */
[----:B------:R-:W-:Y:S05]  /*4d10*/  @P0 BRA `(.L_x_15202) ;  /* 0x00000004008c0947 */ /* 0x000fea0003800000 */
[----:B------:R-:W-:-:S04]  /*4d20*/  @P1 FFMA.FTZ R184, R0, R181, R182 ;  /* 0x000000b500b81223 */ /* 0x000fc800000100b6 */
[----:B------:R-:W-:Y:S01]  /*4d30*/  @P1 FADD.FTZ R185, R240, -R184 ;  /* 0x800000b8f0b91221 */ /* 0x000fe20000010000 */
[----:B-----5:R-:W-:-:S03]  /*4d40*/  MOV R184, R140 ;  /* 0x0000008c00b87202 */ /* 0x020fc60000000f00 */
        /* <DEDUP_REMOVED lines=9> */
[----:B------:R-:W-:-:S04]  /*4de0*/  @P1 FFMA.FTZ R184, R13, R181, R182 ;  /* 0x000000b50db81223 */ /* 0x000fc800000100b6 */
[----:B------:R-:W-:Y:S01]  /*4df0*/  @P1 FADD.FTZ R185, R248, -R184 ;  /* 0x800000b8f8b91221 */ /* 0x000fe20000010000 */
[----:B------:R-:W-:-:S03]  /*4e00*/  MOV R184, R141 ;  /* 0x0000008d00b87202 */ /* 0x000fc60000000f00 */
[----:B------:R-:W-:Y:S02]  /*4e10*/  @P1 FFMA.FTZ R184, R4, R185, R141 ;  /* 0x000000b904b81223 */ /* 0x000fe4000001008d */
[----:B------:R-:W1:Y:S02]  /*4e20*/  @P2 LDC R185, c[0x0][0x40c] ;  /* 0x00010300ffb92b82 */ /* 0x000e640000000800 */
[----:B-1----:R-:W-:Y:S01]  /*4e30*/  @P2 FMUL.FTZ R184, R184, R185 ;  /* 0x000000b9b8b82220 */ /* 0x002fe20000410000 */
[----:B------:R-:W-:-:S05]  /*4e40*/  @P2 HADD2.F32 R185, -RZ, R172.H1_H1 ;  /* 0x300000acffb92230 */ /* 0x000fca0000004100 */
[----:B------:R-:W-:Y:S01]  /*4e50*/  @P2 FFMA.FTZ R101, R185, R184, R101 ;  /* 0x000000b8b9652223 */ /* 0x000fe20000010065 */
[----:B------:R-:W-:-:S05]  /*4e60*/  @P2 HADD2.F32 R185, -RZ, R32.H1_H1 ;  /* 0x30000020ffb92230 */ /* 0x000fca0000004100 */
        /* <DEDUP_REMOVED lines=78> */
.L_x_15202:
[----:B------:R-:W2:Y:S01]  /*5350*/  LDL R186, [R1+0x8] ;  /* 0x0000080001ba7983 */ /* 0x000ea20000100800 */
[----:B------:R-:W1:Y:S03]  /*5360*/  @P2 LDC R69, c[0x0][0x40c] ;  /* 0x00010300ff452b82 */ /* 0x000e660000000800 */
[----:B------:R-:W3:Y:S01]  /*5370*/  LDL R185, [R1+0x20] ;  /* 0x0000200001b97983 */ /* 0x000ee20000100800 */
[----:B------:R-:W-:-:S04]  /*5380*/  @P1 FFMA.FTZ R68, R0, R181, R182 ;  /* 0x000000b500441223 */ /* 0x000fc800000100b6 */
[----:B------:R-:W4:Y:S01]  /*5390*/  @P2 LDC R70, c[0x0][0x40c] ;  /* 0x00010300ff462b82 */ /* 0x000f220000000800 */
[----:B------:R-:W-:Y:S01]  /*53a0*/  @P1 FADD.FTZ R68, R240, -R68 ;  /* 0x80000044f0441221 */ /* 0x000fe20000010000 */
[----:B-----5:R-:W-:-:S03]  /*53b0*/  MOV R72, R140 ;  /* 0x0000008c00487202 */ /* 0x020fc60000000f00 */
[----:B------:R-:W-:Y:S01]  /*53c0*/  @P1 FFMA.FTZ R72, R4, R68, R140 ;  /* 0x0000004404481223 */ /* 0x000fe2000001008c */
[----:B------:R-:W-:Y:S01]  /*53d0*/  @P1 FFMA.FTZ R68, R13, R181, R182 ;  /* 0x000000b50d441223 */ /* 0x000fe200000100b6 */
[----:B------:R-:W-:-:S03]  /*53e0*/  MOV R73, R141 ;  /* 0x0000008d00497202 */ /* 0x000fc60000000f00 */
[----:B------:R-:W-:Y:S01]  /*53f0*/  @P1 FADD.FTZ R68, R248, -R68 ;  /* 0x80000044f8441221 */ /* 0x000fe20000010000 */
[----:B------:R-:W-:-:S03]  /*5400*/  @P2 HADD2.F32 R71, -RZ, R32.H0_H0 ;  /* 0x20000020ff472230 */ /* 0x000fc60000004100 */
[----:B------:R-:W-:Y:S01]  /*5410*/  @P1 FFMA.FTZ R73, R4, R68, R141 ;  /* 0x0000004404491223 */ /* 0x000fe2000001008d */
[----:B------:R-:W-:Y:S02]  /*5420*/  @P2 HADD2.F32 R68, -RZ, R172.H0_H0 ;  /* 0x200000acff442230 */ /* 0x000fe40000004100 */
[----:B-1----:R-:W-:-:S04]  /*5430*/  @P2 FMUL.FTZ R69, R72, R69 ;  /* 0x0000004548452220 */ /* 0x002fc80000410000 */
[-C--:B------:R-:W-:Y:S01]  /*5440*/  @P2 FFMA.FTZ R100, R68, R69.reuse, R100 ;  /* 0x0000004544642223 */ /* 0x080fe20000010064 */
[----:B------:R-:W-:Y:S01]  /*5450*/  @P2 FMUL.FTZ R69, R71, R69 ;  /* 0x0000004547452220 */ /* 0x000fe20000410000 */
[----:B------:R-:W-:Y:S02]  /*5460*/  @P2 HADD2.F32 R68, -RZ, R32.H1_H1 ;  /* 0x30000020ff442230 */ /* 0x000fe40000004100 */
[----:B------:R-:W-:Y:S02]  /*5470*/  @P2 HADD2.F32 R71, -RZ, R172.H1_H1 ;  /* 0x300000acff472230 */ /* 0x000fe40000004100 */
[----:B----4-:R-:W-:-:S04]  /*5480*/  @P2 FMUL.FTZ R70, R73, R70 ;  /* 0x0000004649462220 */ /* 0x010fc80000410000 */
[-C--:B------:R-:W-:Y:S01]  /*5490*/  @P2 FMUL.FTZ R68, R68, R70.reuse ;  /* 0x0000004644442220 */ /* 0x080fe20000410000 */
[----:B------:R-:W-:Y:S01]  /*54a0*/  @P2 FFMA.FTZ R101, R71, R70, R101 ;  /* 0x0000004647652223 */ /* 0x000fe20000010065 */
[----:B------:R-:W-:-:S04]  /*54b0*/  @P1 FFMA.FTZ R70, R192, R181, R182 ;  /* 0x000000b5c0461223 */ /* 0x000fc800000100b6 */
[----:B------:R-:W-:Y:S01]  /*54c0*/  @P1 FADD.FTZ R70, R244, -R70 ;  /* 0x80000046f4461221 */ /* 0x000fe20000010000 */
[----:B------:R-:W-:-:S03]  /*54d0*/  MOV R74, R142 ;  /* 0x0000008e004a7202 */ /* 0x000fc60000000f00 */
[----:B------:R-:W-:Y:S02]  /*54e0*/  @P1 FFMA.FTZ R74, R4, R70, R142 ;  /* 0x00000046044a1223 */ /* 0x000fe4000001008e */
[----:B------:R-:W1:Y:S01]  /*54f0*/  @P2 LDC R70, c[0x0][0x40c] ;  /* 0x00010300ff462b82 */ /* 0x000e620000000800 */
[----:B------:R-:W-:-:S04]  /*5500*/  @P1 FFMA.FTZ R71, R194, R181, R182 ;  /* 0x000000b5c2471223 */ /* 0x000fc800000100b6 */
[----:B------:R-:W-:Y:S01]  /*5510*/  @P1 FADD.FTZ R71, R239, -R71 ;  /* 0x80000047ef471221 */ /* 0x000fe20000010000 */
[----:B------:R-:W-:-:S03]  /*5520*/  MOV R75, R143 ;  /* 0x0000008f004b7202 */ /* 0x000fc60000000f00 */
[----:B------:R-:W-:Y:S02]  /*5530*/  @P1 FFMA.FTZ R75, R4, R71, R143 ;  /* 0x00000047044b1223 */ /* 0x000fe4000001008f */
[----:B------:R-:W4:Y:S01]  /*5540*/  @P2 LDC R71, c[0x0][0x40c] ;  /* 0x00010300ff472b82 */ /* 0x000f220000000800 */
[----:B------:R-:W-:Y:S02]  /*5550*/  @P2 F2FP.F16.F32.PACK_AB R69, RZ, R69 ;  /* 0x00000045ff45223e */ /* 0x000fe400000000ff */
[----:B------:R-:W-:Y:S02]  /*5560*/  @P2 F2FP.F16.F32.PACK_AB R68, RZ, R68 ;  /* 0x00000044ff44223e */ /* 0x000fe400000000ff */
[----:B------:R-:W-:-:S04]  /*5570*/  @P2 PRMT R176, R69, 0x7610, R176 ;  /* 0x0000761045b02816 */ /* 0x000fc800000000b0 */
[----:B------:R-:W-:Y:S01]  /*5580*/  @P2 PRMT R176, R176, 0x5410, R68 ;  /* 0x00005410b0b02816 */ /* 0x000fe20000000044 */
[----:B------:R-:W-:Y:S02]  /*5590*/  @P2 HADD2.F32 R68, -RZ, R173.H0_H0 ;  /* 0x200000adff442230 */ /* 0x000fe40000004100 */
[----:B-1----:R-:W-:-:S04]  /*55a0*/  @P2 FMUL.FTZ R70, R74, R70 ;  /* 0x000000464a462220 */ /* 0x002fc80000410000 */
[----:B------:R-:W-:Y:S01]  /*55b0*/  @P2 FFMA.FTZ R102, R68, R70, R102 ;  /* 0x0000004644662223 */ /* 0x000fe20000010066 */
[----:B------:R-:W-:-:S05]  /*55c0*/  @P2 HADD2.F32 R68, -RZ, R33.H0_H0 ;  /* 0x20000021ff442230 */ /* 0x000fca0000004100 */
[----:B------:R-:W-:Y:S01]  /*55d0*/  @P2 FMUL.FTZ R69, R68, R70 ;  /* 0x0000004644452220 */ /* 0x000fe20000410000 */
[----:B------:R-:W-:Y:S02]  /*55e0*/  @P2 HADD2.F32 R68, -RZ, R173.H1_H1 ;  /* 0x300000adff442230 */ /* 0x000fe40000004100 */
[----:B----4-:R-:W-:-:S04]  /*55f0*/  @P2 FMUL.FTZ R71, R75, R71 ;  /* 0x000000474b472220 */ /* 0x010fc80000410000 */
[----:B------:R-:W-:Y:S01]  /*5600*/  @P2 FFMA.FTZ R103, R68, R71, R103 ;  /* 0x0000004744672223 */ /* 0x000fe20000010067 */
[----:B------:R-:W-:-:S05]  /*5610*/  @P2 HADD2.F32 R68, -RZ, R33.H1_H1 ;  /* 0x30000021ff442230 */ /* 0x000fca0000004100 */
[----:B------:R-:W-:Y:S01]  /*5620*/  @P2 FMUL.FTZ R70, R68, R71 ;  /* 0x0000004744462220 */ /* 0x000fe20000410000 */
[----:B------:R-:W-:-:S04]  /*5630*/  @P1 FFMA.FTZ R71, R198, R181, R182 ;  /* 0x000000b5c6471223 */ /* 0x000fc800000100b6 */
[----:B------:R-:W-:Y:S01]  /*5640*/  @P1 FADD.FTZ R71, R235, -R71 ;  /* 0x80000047eb471221 */ /* 0x000fe20000010000 */
[----:B------:R-:W-:-:S03]  /*5650*/  MOV R68, R144 ;  /* 0x0000009000447202 */ /* 0x000fc60000000f00 */
[----:B------:R-:W-:Y:S02]  /*5660*/  @P1 FFMA.FTZ R68, R4, R71, R144 ;  /* 0x0000004704441223 */ /* 0x000fe40000010090 */
[----:B------:R-:W1:Y:S01]  /*5670*/  @P2 LDC R71, c[0x0][0x40c] ;  /* 0x00010300ff472b82 */ /* 0x000e620000000800 */
[----:B------:R-:W-:-:S04]  /*5680*/  @P2 F2FP.F16.F32.PACK_AB R69, RZ, R69 ;  /* 0x00000045ff45223e */ /* 0x000fc800000000ff */
[----:B------:R-:W-:Y:S01]  /*5690*/  @P2 PRMT R177, R69, 0x7610, R177 ;  /* 0x0000761045b12816 */ /* 0x000fe200000000b1 */
[----:B------:R-:W-:Y:S01]  /*56a0*/  @P2 HADD2.F32 R69, -RZ, R174.H0_H0 ;  /* 0x200000aeff452230 */ /* 0x000fe20000004100 */
[----:B------:R-:W-:-:S04]  /*56b0*/  @P2 F2FP.F16.F32.PACK_AB R70, RZ, R70 ;  /* 0x00000046ff46223e */ /* 0x000fc800000000ff */
[----:B------:R-:W-:Y:S01]  /*56c0*/  @P2 PRMT R177, R177, 0x5410, R70 ;  /* 0x00005410b1b12816 */ /* 0x000fe20000000046 */
[----:B------:R-:W-:Y:S01]  /*56d0*/  @P1 FFMA.FTZ R70, R200, R181, R182 ;  /* 0x000000b5c8461223 */ /* 0x000fe200000100b6 */
[----:B-1----:R-:W-:-:S04]  /*56e0*/  @P2 FMUL.FTZ R71, R68, R71 ;  /* 0x0000004744472220 */ /* 0x002fc80000410000 */
[----:B------:R-:W-:Y:S01]  /*56f0*/  @P2 FFMA.FTZ R104, R69, R71, R104 ;  /* 0x0000004745682223 */ /* 0x000fe20000010068 */
[----:B------:R-:W-:-:S05]  /*5700*/  @P2 HADD2.F32 R69, -RZ, R34.H0_H0 ;  /* 0x20000022ff452230 */ /* 0x000fca0000004100 */
[----:B------:R-:W-:Y:S01]  /*5710*/  @P2 FMUL.FTZ R69, R69, R71 ;  /* 0x0000004745452220 */ /* 0x000fe20000410000 */
[----:B------:R-:W-:-:S04]  /*5720*/  @P1 FADD.FTZ R70, R225, -R70 ;  /* 0x80000046e1461221 */ /* 0x000fc80000010000 */
[----:B------:R-:W-:-:S04]  /*5730*/  @P2 F2FP.F16.F32.PACK_AB R69, RZ, R69 ;  /* 0x00000045ff45223e */ /* 0x000fc800000000ff */
[----:B------:R-:W-:Y:S02]  /*5740*/  @P2 PRMT R178, R69, 0x7610, R178 ;  /* 0x0000761045b22816 */ /* 0x000fe400000000b2 */
[----:B------:R-:W-:Y:S01]  /*5750*/  MOV R69, R145 ;  /* 0x0000009100457202 */ /* 0x000fe20000000f00 */
[----:B------:R-:W-:Y:S02]  /*5760*/  @P1 FFMA.FTZ R69, R4, R70, R145 ;  /* 0x0000004604451223 */ /* 0x000fe40000010091 */
[----:B------:R-:W1:Y:S01]  /*5770*/  @P2 LDC R70, c[0x0][0x40c] ;  /* 0x00010300ff462b82 */ /* 0x000e620000000800 */
[----:B------:R-:W-:Y:S02]  /*5780*/  @P2 HADD2.F32 R71, -RZ, R174.H1_H1 ;  /* 0x300000aeff472230 */ /* 0x000fe40000004100 */
[----:B-1----:R-:W-:-:S04]  /*5790*/  @P2 FMUL.FTZ R70, R69, R70 ;  /* 0x0000004645462220 */ /* 0x002fc80000410000 */
[----:B------:R-:W-:Y:S01]  /*57a0*/  @P2 FFMA.FTZ R105, R71, R70, R105 ;  /* 0x0000004647692223 */ /* 0x000fe20000010069 */
[----:B------:R-:W-:-:S05]  /*57b0*/  @P2 HADD2.F32 R71, -RZ, R34.H1_H1 ;  /* 0x30000022ff472230 */ /* 0x000fca0000004100 */
[----:B------:R-:W-:Y:S01]  /*57c0*/  @P2 FMUL.FTZ R70, R71, R70 ;  /* 0x0000004647462220 */ /* 0x000fe20000410000 */
[----:B------:R-:W-:-:S04]  /*57d0*/  @P1 FFMA.FTZ R71, R206, R181, R182 ;  /* 0x000000b5ce471223 */ /* 0x000fc800000100b6 */
[----:B------:R-:W-:Y:S01]  /*57e0*/  @P2 F2FP.F16.F32.PACK_AB R70, RZ, R70 ;  /* 0x00000046ff46223e */ /* 0x000fe200000000ff */
[----:B------:R-:W-:-:S03]  /*57f0*/  @P1 FADD.FTZ R71, R224, -R71 ;  /* 0x80000047e0471221 */ /* 0x000fc60000010000 */
[----:B------:R-:W-:Y:S02]  /*5800*/  @P2 PRMT R178, R178, 0x5410, R70 ;  /* 0x00005410b2b22816 */ /* 0x000fe40000000046 */
[----:B------:R-:W-:Y:S01]  /*5810*/  MOV R70, R146 ;  /* 0x0000009200467202 */ /* 0x000fe20000000f00 */
[----:B------:R-:W-:Y:S02]  /*5820*/  @P1 FFMA.FTZ R70, R4, R71, R146 ;  /* 0x0000004704461223 */ /* 0x000fe40000010092 */
[----:B------:R-:W1:Y:S01]  /*5830*/  @P2 LDC R71, c[0x0][0x40c] ;  /* 0x00010300ff472b82 */ /* 0x000e620000000800 */
[----:B------:R-:W-:Y:S02]  /*5840*/  @P2 HADD2.F32 R184, -RZ, R175.H0_H0 ;  /* 0x200000afffb82230 */ /* 0x000fe40000004100 */
[----:B-1----:R-:W-:-:S04]  /*5850*/  @P2 FMUL.FTZ R71, R70, R71 ;  /* 0x0000004746472220 */ /* 0x002fc80000410000 */
[----:B------:R-:W-:Y:S01]  /*5860*/  @P2 FFMA.FTZ R106, R184, R71, R106 ;  /* 0x00000047b86a2223 */ /* 0x000fe2000001006a */
[----:B------:R-:W-:-:S05]  /*5870*/  @P2 HADD2.F32 R184, -RZ, R35.H0_H0 ;  /* 0x20000023ffb82230 */ /* 0x000fca0000004100 */
[----:B------:R-:W-:-:S05]  /*5880*/  @P2 FMUL.FTZ R71, R184, R71 ;  /* 0x00000047b8472220 */ /* 0x000fca0000410000 */
[----:B------:R-:W-:-:S04]  /*5890*/  @P2 F2FP.F16.F32.PACK_AB R71, RZ, R71 ;  /* 0x00000047ff47223e */ /* 0x000fc800000000ff */
[----:B------:R-:W-:Y:S01]  /*58a0*/  @P2 PRMT R179, R71, 0x7610, R179 ;  /* 0x0000761047b32816 */ /* 0x000fe200000000b3 */
[----:B--2---:R-:W-:-:S04]  /*58b0*/  @P1 FFMA.FTZ R71, R186, R181, R182 ;  /* 0x000000b5ba471223 */ /* 0x004fc800000100b6 */
[----:B---3--:R-:W-:Y:S01]  /*58c0*/  @P1 FADD.FTZ R184, R185, -R71 ;  /* 0x80000047b9b81221 */ /* 0x008fe20000010000 */
[----:B------:R-:W-:-:S03]  /*58d0*/  MOV R71, R147 ;  /* 0x0000009300477202 */ /* 0x000fc60000000f00 */
[----:B------:R-:W-:Y:S02]  /*58e0*/  @P1 FFMA.FTZ R71, R4, R184, R147 ;  /* 0x000000b804471223 */ /* 0x000fe40000010093 */
[----:B------:R-:W1:Y:S01]  /*58f0*/  @P2 LDC R184, c[0x0][0x40c] ;  /* 0x00010300ffb82b82 */ /* 0x000e620000000800 */
[----:B------:R-:W-:Y:S02]  /*5900*/  @P2 HADD2.F32 R185, -RZ, R175.H1_H1 ;  /* 0x300000afffb92230 */ /* 0x000fe40000004100 */
[----:B-1----:R-:W-:-:S04]  /*5910*/  @P2 FMUL.FTZ R184, R71, R184 ;  /* 0x000000b847b82220 */ /* 0x002fc80000410000 */
[----:B------:R-:W-:Y:S01]  /*5920*/  @P2 FFMA.FTZ R107, R185, R184, R107 ;  /* 0x000000b8b96b2223 */ /* 0x000fe2000001006b */
[----:B------:R-:W-:-:S05]  /*5930*/  @P2 HADD2.F32 R185, -RZ, R35.H1_H1 ;  /* 0x30000023ffb92230 */ /* 0x000fca0000004100 */
[----:B------:R-:W-:-:S05]  /*5940*/  @P2 FMUL.FTZ R184, R185, R184 ;  /* 0x000000b8b9b82220 */ /* 0x000fca0000410000 */
[----:B------:R-:W-:-:S04]  /*5950*/  @P2 F2FP.F16.F32.PACK_AB R184, RZ, R184 ;  /* 0x000000b8ffb8223e */ /* 0x000fc800000000ff */
[----:B------:R-:W-:-:S07]  /*5960*/  @P2 PRMT R179, R179, 0x5410, R184 ;  /* 0x00005410b3b32816 */ /* 0x000fce00000000b8 */
.L_x_15187:
[----:B------:R-:W-:Y:S05]  /*5970*/  BSYNC.RECONVERGENT B2 ;  /* 0x0000000000027941 */ /* 0x000fea0003800200 */
.L_x_15170:
[----:B------:R-:W-:-:S04]  /*5980*/  ISETP.NE.U32.AND P0, PT, R2, RZ, PT ;  /* 0x000000ff0200720c */ /* 0x000fc80003f05070 */
[----:B------:R-:W-:-:S13]  /*5990*/  ISETP.NE.AND.EX P0, PT, R3, RZ, PT, P0 ;  /* 0x000000ff0300720c */ /* 0x000fda0003f05300 */
[----:B------:R-:W1:Y:S02]  /*59a0*/  @P0 LDC.64 R2, c[0x0][0x478] ;  /* 0x00011e00ff020b82 */ /* 0x000e640000000a00 */
[C---:B-1----:R-:W-:Y:S01]  /*59b0*/  @P0 IMAD.WIDE.U32 R2, R183.reuse, 0x20, R2 ;  /* 0x00000020b7020825 */ /* 0x042fe200078e0002 */
[----:B------:R-:W-:-:S04]  /*59c0*/  IADD3 R183, PT, PT, R183, 0x20, RZ ;  /* 0x00000020b7b77810 */ /* 0x000fc80007ffe0ff */
[----:B------:R-:W-:Y:S04]  /*59d0*/  @P0 STG.E.128 desc[UR6][R2.64], R72 ;  /* 0x0000004802000986 */ /* 0x000fe8000c101d06 */
[----:B------:R1:W-:Y:S02]  /*59e0*/  @P0 STG.E.128 desc[UR6][R2.64+0x10], R68 ;  /* 0x0000104402000986 */ /* 0x0003e4000c101d06 */
[----:B-1----:R-:W1:Y:S02]  /*59f0*/  @P2 LDC.64 R2, c[0x0][0x468] ;  /* 0x00011a00ff022b82 */ /* 0x002e640000000a00 */
[C---:B-1----:R-:W-:Y:S01]  /*5a00*/  @P2 IMAD.WIDE.U32 R2, R180.reuse, 0x10, R2 ;  /* 0x00000010b4022825 */ /* 0x042fe200078e0002 */
[----:B------:R-:W-:-:S04]  /*5a10*/  IADD3 R180, PT, PT, R180, 0x20, RZ ;  /* 0x00000020b4b47810 */ /* 0x000fc80007ffe0ff */
[----:B------:R1:W-:Y:S03]  /*5a20*/  @P2 STG.E.128 desc[UR6][R2.64], R176 ;  /* 0x000000b002002986 */ /* 0x0003e6000c101d06 */
.L_x_15167:
[----:B------:R-:W-:Y:S05]  /*5a30*/  BSYNC.RECONVERGENT B1 ;  /* 0x0000000000017941 */ /* 0x000fea0003800200 */
.L_x_15166:
        /* <DEDUP_REMOVED lines=8> */
.L_x_15206:
[----:B------:R-:W-:Y:S05]  /*5ac0*/  BSYNC.RECONVERGENT B2 ;  /* 0x0000000000027941 */ /* 0x000fea0003800200 */
.L_x_15205:
        /* <DEDUP_REMOVED lines=9> */
[----:B-12---:R-:W1:Y:S03]  /*5b60*/  @P2 LDC R2, c[0x0][0x40c] ;  /* 0x00010300ff022b82 */ /* 0x006e660000000800 */
[----:B------:R-:W2:Y:S01]  /*5b70*/  LDL R184, [R1+0x1c] ;  /* 0x00001c0001b87983 */ /* 0x000ea20000100800 */
[----:B------:R-:W-:Y:S01]  /*5b80*/  @P1 FFMA.FTZ R3, R8, R181, R182 ;  /* 0x000000b508031223 */ /* 0x000fe200000100b6 */
[----:B-----5:R-:W-:-:S03]  /*5b90*/  MOV R72, R24 ;  /* 0x0000001800487202 */ /* 0x020fc60000000f00 */
[----:B------:R-:W-:-:S04]  /*5ba0*/  @P1 FADD.FTZ R3, R251, -R3 ;  /* 0x80000003fb031221 */ /* 0x000fc80000010000 */
        /* <DEDUP_REMOVED lines=8> */
[----:B------:R-:W-:Y:S01]  /*5c30*/  @P2 FFMA.FTZ R108, R3, R2, R108 ;  /* 0x00000002036c2223 */ /* 0x000fe2000001006c */
[----:B------:R-:W-:Y:S01]  /*5c40*/  @P2 FMUL.FTZ R2, R2, R68 ;  /* 0x0000004402022220 */ /* 0x000fe20000410000 */
[----:B------:R-:W1:Y:S01]  /*5c50*/  @P2 LDC R3, c[0x0][0x40c] ;  /* 0x00010300ff032b82 */ /* 0x000e620000000800 */
[----:B------:R-:W-:-:S04]  /*5c60*/  @P1 FFMA.FTZ R68, R17, R181, R182 ;  /* 0x000000b511441223 */ /* 0x000fc800000100b6 */
[----:B------:R-:W-:Y:S01]  /*5c70*/  @P1 FADD.FTZ R68, R243, -R68 ;  /* 0x80000044f3441221 */ /* 0x000fe20000010000 */
[----:B------:R-:W-:-:S03]  /*5c80*/  MOV R74, R26 ;  /* 0x0000001a004a7202 */ /* 0x000fc60000000f00 */
[----:B------:R-:W-:Y:S02]  /*5c90*/  @P1 FFMA.FTZ R74, R4, R68, R26 ;  /* 0x00000044044a1223 */ /* 0x000fe4000001001a */
[----:B------:R-:W4:Y:S01]  /*5ca0*/  @P2 LDC R68, c[0x0][0x40c] ;  /* 0x00010300ff442b82 */ /* 0x000f220000000800 */
[----:B------:R-:W-:-:S04]  /*5cb0*/  @P2 F2FP.F16.F32.PACK_AB R2, RZ, R2 ;  /* 0x00000002ff02223e */ /* 0x000fc800000000ff */
[----:B------:R-:W-:Y:S01]  /*5cc0*/  @P2 PRMT R176, R2, 0x7610, R176 ;  /* 0x0000761002b02816 */ /* 0x000fe200000000b0 */
[----:B------:R-:W-:Y:S02]  /*5cd0*/  @P2 HADD2.F32 R2, -RZ, R172.H1_H1 ;  /* 0x300000acff022230 */ /* 0x000fe40000004100 */
[----:B-1----:R-:W-:-:S04]  /*5ce0*/  @P2 FMUL.FTZ R3, R73, R3 ;  /* 0x0000000349032220 */ /* 0x002fc80000410000 */
[----:B------:R-:W-:Y:S01]  /*5cf0*/  @P2 FFMA.FTZ R109, R2, R3, R109 ;  /* 0x00000003026d2223 */ /* 0x000fe2000001006d */
[----:B------:R-:W-:-:S05]  /*5d00*/  @P2 HADD2.F32 R2, -RZ, R40.H1_H1 ;  /* 0x30000028ff022230 */ /* 0x000fca0000004100 */
[----:B------:R-:W-:Y:S01]  /*5d10*/  @P2 FMUL.FTZ R2, R3, R2 ;  /* 0x0000000203022220 */ /* 0x000fe20000410000 */
[----:B----4-:R-:W-:Y:S01]  /*5d20*/  @P2 FMUL.FTZ R3, R74, R68 ;  /* 0x000000444a032220 */ /* 0x010fe20000410000 */
[----:B------:R-:W-:-:S05]  /*5d30*/  @P2 HADD2.F32 R68, -RZ, R173.H0_H0 ;  /* 0x200000adff442230 */ /* 0x000fca0000004100 */
[----:B------:R-:W-:Y:S01]  /*5d40*/  @P2 FFMA.FTZ R110, R68, R3, R110 ;  /* 0x00000003446e2223 */ /* 0x000fe2000001006e */
[----:B------:R-:W-:-:S05]  /*5d50*/  @P2 HADD2.F32 R68, -RZ, R41.H0_H0 ;  /* 0x20000029ff442230 */ /* 0x000fca0000004100 */
[----:B------:R-:W-:Y:S01]  /*5d60*/  @P2 FMUL.FTZ R3, R3, R68 ;  /* 0x0000004403032220 */ /* 0x000fe20000410000 */
[----:B------:R-:W-:-:S04]  /*5d70*/  @P1 FFMA.FTZ R68, R193, R181, R182 ;  /* 0x000000b5c1441223 */ /* 0x000fc800000100b6 */
[----:B------:R-:W-:Y:S01]  /*5d80*/  @P1 FADD.FTZ R68, R238, -R68 ;  /* 0x80000044ee441221 */ /* 0x000fe20000010000 */
[----:B------:R-:W-:-:S03]  /*5d90*/  MOV R75, R27 ;  /* 0x0000001b004b7202 */ /* 0x000fc60000000f00 */
[----:B------:R-:W-:Y:S02]  /*5da0*/  @P1 FFMA.FTZ R75, R4, R68, R27 ;  /* 0x00000044044b1223 */ /* 0x000fe4000001001b */
[----:B------:R-:W1:Y:S01]  /*5db0*/  @P2 LDC R68, c[0x0][0x40c] ;  /* 0x00010300ff442b82 */ /* 0x000e620000000800 */
[----:B------:R-:W-:Y:S02]  /*5dc0*/  @P2 F2FP.F16.F32.PACK_AB R3, RZ, R3 ;  /* 0x00000003ff03223e */ /* 0x000fe400000000ff */
[----:B------:R-:W-:Y:S02]  /*5dd0*/  @P2 F2FP.F16.F32.PACK_AB R2, RZ, R2 ;  /* 0x00000002ff02223e */ /* 0x000fe400000000ff */
[----:B------:R-:W-:Y:S01]  /*5de0*/  @P2 PRMT R177, R3, 0x7610, R177 ;  /* 0x0000761003b12816 */ /* 0x000fe200000000b1 */
[----:B------:R-:W-:Y:S01]  /*5df0*/  @P2 HADD2.F32 R3, -RZ, R173.H1_H1 ;  /* 0x300000adff032230 */ /* 0x000fe20000004100 */
[----:B------:R-:W-:Y:S01]  /*5e00*/  @P2 PRMT R176, R176, 0x5410, R2 ;  /* 0x00005410b0b02816 */ /* 0x000fe20000000002 */
        /* <DEDUP_REMOVED lines=42> */
[----:B---3--:R-:W-:Y:S01]  /*60b0*/  @P1 FFMA.FTZ R3, R185, R181, R182 ;  /* 0x000000b5b9031223 */ /* 0x008fe200000100b6 */
[----:B------:R-:W-:-:S03]  /*60c0*/  MOV R2, R23 ;  /* 0x0000001700027202 */ /* 0x000fc60000000f00 */
[----:B--2---:R-:W-:-:S04]  /*60d0*/  @P1 FADD.FTZ R3, R184, -R3 ;  /* 0x80000003b8031221 */ /* 0x004fc80000010000 */
[----:B------:R-:W-:-:S05]  /*60e0*/  @P1 FFMA.FTZ R2, R4, R3, R23 ;  /* 0x0000000304021223 */ /* 0x000fca0000010017 */
        /* <DEDUP_REMOVED lines=10> */
.L_x_15209:
[----:B-12---:R-:W-:Y:S01]  /*6190*/  @P1 FFMA.FTZ R3, R8, R181, R182 ;  /* 0x000000b508031223 */ /* 0x006fe200000100b6 */
[----:B-----5:R-:W-:-:S03]  /*61a0*/  MOV R2, R24 ;  /* 0x0000001800027202 */ /* 0x020fc60000000f00 */
        /* <DEDUP_REMOVED lines=11> */
[----:B------:R-:W-:Y:S02]  /*6260*/  @P2 PRMT R176, R2, 0x7610, R176 ;  /* 0x0000761002b02816 */ /* 0x000fe400000000b0 */
[----:B------:R-:W-:Y:S01]  /*6270*/  MOV R2, R25 ;  /* 0x0000001900027202 */ /* 0x000fe20000000f00 */
        /* <DEDUP_REMOVED lines=72> */
[----:B------:R-:W-:Y:S01]  /*6700*/  MOV R3, R23 ;  /* 0x0000001700037202 */ /* 0x000fe20000000f00 */
[----:B--2---:R-:W-:-:S04]  /*6710*/  @P1 FFMA.FTZ R2, R185, R181, R182 ;  /* 0x000000b5b9021223 */ /* 0x004fc800000100b6 */
[----:B---3--:R-:W-:-:S04]  /*6720*/  @P1 FADD.FTZ R2, R184, -R2 ;  /* 0x80000002b8021221 */ /* 0x008fc80000010000 */
[----:B------:R-:W-:-:S04]  /*6730*/  @P1 FFMA.FTZ R3, R4, R2, R23 ;  /* 0x0000000204031223 */ /* 0x000fc80000010017 */
[----:B------:R-:W-:Y:S01]  /*6740*/  FMUL.FTZ R2, R3, UR12 ;  /* 0x0000000c03027c20 */ /* 0x000fe20008410000 */
[----:B------:R-:W-:-:S05]  /*6750*/  HADD2.F32 R3, -RZ, R175.H1_H1 ;  /* 0x300000afff037230 */ /* 0x000fca0000004100 */
[----:B------:R-:W-:Y:S01]  /*6760*/  FFMA.FTZ R115, R3, R2, R115 ;  /* 0x0000000203737223 */ /* 0x000fe20000010073 */
[----:B------:R-:W-:-:S05]  /*6770*/  HADD2.F32 R3, -RZ, R43.H1_H1 ;  /* 0x3000002bff037230 */ /* 0x000fca0000004100 */
[----:B------:R-:W-:-:S05]  /*6780*/  FMUL.FTZ R2, R3, R2 ;  /* 0x0000000203027220 */ /* 0x000fca0000410000 */
[----:B------:R-:W-:-:S04]  /*6790*/  F2FP.F16.F32.PACK_AB R2, RZ, R2 ;  /* 0x00000002ff02723e */ /* 0x000fc800000000ff */
[----:B------:R-:W-:Y:S01]  /*67a0*/  PRMT R179, R179, 0x5410, R2 ;  /* 0x00005410b3b37816 */ /* 0x000fe20000000002 */
[----:B------:R-:W-:Y:S06]  /*67b0*/  BRA `(.L_x_15210) ;  /* 0x0000001000547947 */ /* 0x000fec0003800000 */
.L_x_15208:
[----:B------:R-:W-:-:S04]  /*67c0*/  UISETP.NE.U32.AND UP0, UPT, UR20, URZ, UPT ;  /* 0x000000ff1400728c */ /* 0x000fc8000bf05070 */
[----:B------:R-:W-:-:S06]  /*67d0*/  UISETP.NE.AND.EX UP0, UPT, UR21, URZ, UPT, UP0 ;  /* 0x000000ff1500728c */ /* 0x000fcc000bf05300 */
[----:B------:R-:W-:-:S13]  /*67e0*/  PLOP3.LUT P0, PT, PT, PT, UP0, 0x80, 0x8 ;  /* 0x000000000008781c */ /* 0x000fda0003f0f008 */
[----:B------:R-:W-:Y:S05]  /*67f0*/  @!P0 BRA `(.L_x_15211) ;  /* 0x0000000800648947 */ /* 0x000fea0003800000 */
[----:B------:R-:W3:Y:S04]  /*6800*/  LDL R185, [R1+0x4] ;  /* 0x0000040001b97983 */ /* 0x000ee80000100800 */
[----:B------:R-:W4:Y:S01]  /*6810*/  LDL R184, [R1+0x1c] ;  /* 0x00001c0001b87983 */ /* 0x000f220000100800 */
[-CC-:B-12---:R-:W-:Y:S01]  /*6820*/  FFMA.FTZ R3, R207, R181.reuse, R182.reuse ;  /* 0x000000b5cf037223 */ /* 0x186fe200000100b6 */
        /* <DEDUP_REMOVED lines=46> */
.L_x_15213:
[----:B------:R-:W-:Y:S05]  /*6b10*/  BSYNC.RECONVERGENT B3 ;  /* 0x0000000000037941 */ /* 0x000fea0003800200 */
.L_x_15212:
        /* <DEDUP_REMOVED lines=14> */
.L_x_15215:
[----:B------:R-:W-:Y:S05]  /*6c00*/  BSYNC.RECONVERGENT B3 ;  /* 0x0000000000037941 */ /* 0x000fea0003800200 */
.L_x_15214:
        /* <DEDUP_REMOVED lines=14> */
.L_x_15217:
[----:B------:R-:W-:Y:S05]  /*6cf0*/  BSYNC.RECONVERGENT B3 ;  /* 0x0000000000037941 */ /* 0x000fea0003800200 */
.L_x_15216:
        /* <DEDUP_REMOVED lines=14> */
.L_x_15219:
[----:B------:R-:W-:Y:S05]  /*6de0*/  BSYNC.RECONVERGENT B3 ;  /* 0x0000000000037941 */ /* 0x000fea0003800200 */
.L_x_15218:
        /* <DEDUP_REMOVED lines=14> */
.L_x_15221:
[----:B------:R-:W-:Y:S05]  /*6ed0*/  BSYNC.RECONVERGENT B3 ;  /* 0x0000000000037941 */ /* 0x000fea0003800200 */
.L_x_15220:
        /* <DEDUP_REMOVED lines=14> */
.L_x_15223:
[----:B------:R-:W-:Y:S05]  /*6fc0*/  BSYNC.RECONVERGENT B3 ;  /* 0x0000000000037941 */ /* 0x000fea0003800200 */
.L_x_15222:
        /* <DEDUP_REMOVED lines=14> */
.L_x_15225:
[----:B------:R-:W-:Y:S05]  /*70b0*/  BSYNC.RECONVERGENT B3 ;  /* 0x0000000000037941 */ /* 0x000fea0003800200 */
.L_x_15224:
[----:B------:R-:W-:Y:S02]  /*70c0*/  MOV R73, R2 ;  /* 0x0000000200497202 */ /* 0x000fe40000000f00 */
[----:B------:R-:W-:Y:S01]  /*70d0*/  MOV R72, R3 ;  /* 0x0000000300487202 */ /* 0x000fe20000000f00 */
[----:B------:R-:W-:Y:S06]  /*70e0*/  @!P2 BRA `(.L_x_15210) ;  /* 0x000000080008a947 */ /* 0x000fec0003800000 */
[----:B------:R-:W-:Y:S02]  /*70f0*/  HADD2.F32 R73, -RZ, R175.H1_H1 ;  /* 0x300000afff497230 */ /* 0x000fe40000004100 */
[----:B------:R-:W-:-:S04]  /*7100*/  FMUL.FTZ R72, R71, UR12 ;  /* 0x0000000c47487c20 */ /* 0x000fc80008410000 */
[----:B------:R-:W-:Y:S01]  /*7110*/  FFMA.FTZ R115, R73, R72, R115 ;  /* 0x0000004849737223 */ /* 0x000fe20000010073 */
[----:B------:R-:W-:-:S05]  /*7120*/  HADD2.F32 R73, -RZ, R43.H1_H1 ;  /* 0x3000002bff497230 */ /* 0x000fca0000004100 */
[----:B------:R-:W-:Y:S01]  /*7130*/  FMUL.FTZ R72, R73, R72 ;  /* 0x0000004849487220 */ /* 0x000fe20000410000 */
[----:B------:R-:W-:-:S04]  /*7140*/  MOV R73, R2 ;  /* 0x0000000200497202 */ /* 0x000fc80000000f00 */
[----:B------:R-:W-:-:S04]  /*7150*/  F2FP.F16.F32.PACK_AB R72, RZ, R72 ;  /* 0x00000048ff48723e */ /* 0x000fc800000000ff */
[----:B------:R-:W-:Y:S02]  /*7160*/  PRMT R179, R179, 0x5410, R72 ;  /* 0x00005410b3b37816 */ /* 0x000fe40000000048 */
[----:B------:R-:W-:Y:S01]  /*7170*/  MOV R72, R3 ;  /* 0x0000000300487202 */ /* 0x000fe20000000f00 */
[----:B------:R-:W-:Y:S06]  /*7180*/  BRA `(.L_x_15210) ;  /* 0x0000000400e07947 */ /* 0x000fec0003800000 */
.L_x_15211:
        /* <DEDUP_REMOVED lines=14> */
.L_x_15227:
[----:B------:R-:W-:Y:S05]  /*7270*/  BSYNC.RECONVERGENT B3 ;  /* 0x0000000000037941 */ /* 0x000fea0003800200 */
.L_x_15226:
        /* <DEDUP_REMOVED lines=14> */
.L_x_15229:
[----:B------:R-:W-:Y:S05]  /*7360*/  BSYNC.RECONVERGENT B3 ;  /* 0x0000000000037941 */ /* 0x000fea0003800200 */
.L_x_15228:
        /* <DEDUP_REMOVED lines=14> */
.L_x_15231:
[----:B------:R-:W-:Y:S05]  /*7450*/  BSYNC.RECONVERGENT B3 ;  /* 0x0000000000037941 */ /* 0x000fea0003800200 */
.L_x_15230:
        /* <DEDUP_REMOVED lines=14> */
.L_x_15233:
[----:B------:R-:W-:Y:S05]  /*7540*/  BSYNC.RECONVERGENT B3 ;  /* 0x0000000000037941 */ /* 0x000fea0003800200 */
.L_x_15232:
        /* <DEDUP_REMOVED lines=14> */
.L_x_15235:
[----:B------:R-:W-:Y:S05]  /*7630*/  BSYNC.RECONVERGENT B3 ;  /* 0x0000000000037941 */ /* 0x000fea0003800200 */
.L_x_15234:
        /* <DEDUP_REMOVED lines=14> */
.L_x_15237:
[----:B------:R-:W-:Y:S05]  /*7720*/  BSYNC.RECONVERGENT B3 ;  /* 0x0000000000037941 */ /* 0x000fea0003800200 */
.L_x_15236:
        /* <DEDUP_REMOVED lines=14> */
.L_x_15239:
[----:B------:R-:W-:Y:S05]  /*7810*/  BSYNC.RECONVERGENT B3 ;  /* 0x0000000000037941 */ /* 0x000fea0003800200 */
.L_x_15238:
[----:B------:R-:W-:Y:S05]  /*7820*/  @!P2 BRA `(.L_x_15210) ;  /* 0x000000000038a947 */ /* 0x000fea0003800000 */
[----:B-12---:R-:W2:Y:S04]  /*7830*/  LDL R2, [R1+0x4] ;  /* 0x0000040001027983 */ /* 0x006ea80000100800 */
        /* <DEDUP_REMOVED lines=12> */
[----:B------:R-:W-:-:S07]  /*7900*/  PRMT R179, R179, 0x5410, R2 ;  /* 0x00005410b3b37816 */ /* 0x000fce0000000002 */
.L_x_15210:
[----:B------:R-:W-:Y:S05]  /*7910*/  BSYNC.RECONVERGENT B2 ;  /* 0x0000000000027941 */ /* 0x000fea0003800200 */
.L_x_15207:
[----:B-12---:R-:W1:Y:S02]  /*7920*/  @P0 LDC.64 R2, c[0x0][0x478] ;  /* 0x00011e00ff020b82 */ /* 0x006e640000000a00 */
        /* <DEDUP_REMOVED lines=8> */
.L_x_15204:
[----:B------:R-:W-:Y:S05]  /*79b0*/  BSYNC.RECONVERGENT B1 ;  /* 0x0000000000017941 */ /* 0x000fea0003800200 */
.L_x_15203:
        /* <DEDUP_REMOVED lines=8> */
.L_x_15243:
[----:B------:R-:W-:Y:S05]  /*7a40*/  BSYNC.RECONVERGENT B2 ;  /* 0x0000000000027941 */ /* 0x000fea0003800200 */
.L_x_15242:
        /* <DEDUP_REMOVED lines=8> */
[----:B------:R-:W4:Y:S01]  /*7ad0*/  LDL R185, [R1] ;  /* 0x0000000001b97983 */ /* 0x000f220000100800 */
[----:B-123--:R-:W1:Y:S03]  /*7ae0*/  @P2 LDC R2, c[0x0][0x40c] ;  /* 0x00010300ff022b82 */ /* 0x00ee660000000800 */
        /* <DEDUP_REMOVED lines=19> */
[----:B------:R-:W3:Y:S01]  /*7c20*/  @P2 LDC R68, c[0x0][0x40c] ;  /* 0x00010300ff442b82 */ /* 0x000ee20000000800 */
[----:B------:R-:W-:-:S04]  /*7c30*/  @P2 F2FP.F16.F32.PACK_AB R2, RZ, R2 ;  /* 0x00000002ff02223e */ /* 0x000fc800000000ff */
[----:B------:R-:W-:Y:S01]  /*7c40*/  @P2 PRMT R176, R2, 0x7610, R176 ;  /* 0x0000761002b02816 */ /* 0x000fe200000000b0 */
[----:B------:R-:W-:Y:S02]  /*7c50*/  @P2 HADD2.F32 R2, -RZ, R172.H1_H1 ;  /* 0x300000acff022230 */ /* 0x000fe40000004100 */
[----:B-1----:R-:W-:-:S04]  /*7c60*/  @P2 FMUL.FTZ R3, R73, R3 ;  /* 0x0000000349032220 */ /* 0x002fc80000410000 */
[----:B------:R-:W-:Y:S01]  /*7c70*/  @P2 FFMA.FTZ R117, R2, R3, R117 ;  /* 0x0000000302752223 */ /* 0x000fe20000010075 */
[----:B------:R-:W-:-:S05]  /*7c80*/  @P2 HADD2.F32 R2, -RZ, R48.H1_H1 ;  /* 0x30000030ff022230 */ /* 0x000fca0000004100 */
[----:B------:R-:W-:Y:S01]  /*7c90*/  @P2 FMUL.FTZ R2, R3, R2 ;  /* 0x0000000203022220 */ /* 0x000fe20000410000 */
[----:B---3--:R-:W-:Y:S01]  /*7ca0*/  @P2 FMUL.FTZ R3, R74, R68 ;  /* 0x000000444a032220 */ /* 0x008fe20000410000 */
        /* <DEDUP_REMOVED lines=56> */
[----:B----4-:R-:W-:Y:S01]  /*8030*/  @P1 FFMA.FTZ R3, R185, R181, R182 ;  /* 0x000000b5b9031223 */ /* 0x010fe200000100b6 */
        /* <DEDUP_REMOVED lines=13> */
.L_x_15246:
[----:B-123--:R-:W-:Y:S01]  /*8110*/  @P1 FFMA.FTZ R3, R9, R181, R182 ;  /* 0x000000b509031223 */ /* 0x00efe200000100b6 */
        /* <DEDUP_REMOVED lines=84> */
[----:B------:R-:W2:Y:S04]  /*8660*/  LDL R185, [R1] ;  /* 0x0000000001b97983 */ /* 0x000ea80000100800 */
        /* <DEDUP_REMOVED lines=13> */
.L_x_15245:
[----:B------:R-:W-:-:S04]  /*8740*/  UISETP.NE.U32.AND UP0, UPT, UR20, URZ, UPT ;  /* 0x000000ff1400728c */ /* 0x000fc8000bf05070 */
[----:B------:R-:W-:-:S06]  /*8750*/  UISETP.NE.AND.EX UP0, UPT, UR21, URZ, UPT, UP0 ;  /* 0x000000ff1500728c */ /* 0x000fcc000bf05300 */
[----:B------:R-:W-:-:S13]  /*8760*/  PLOP3.LUT P0, PT, PT, PT, UP0, 0x80, 0x8 ;  /* 0x000000000008781c */ /* 0x000fda0003f0f008 */
[----:B------:R-:W-:Y:S05]  /*8770*/  @!P0 BRA `(.L_x_15248) ;  /* 0x0000000800648947 */ /* 0x000fea0003800000 */
[----:B------:R-:W4:Y:S04]  /*8780*/  LDL R185, [R1] ;  /* 0x0000000001b97983 */ /* 0x000f280000100800 */
[----:B------:R-:W4:Y:S01]  /*8790*/  LDL R184, [R1+0x18] ;  /* 0x0000180001b87983 */ /* 0x000f220000100800 */
[-CC-:B-123--:R-:W-:Y:S01]  /*87a0*/  FFMA.FTZ R3, R208, R181.reuse, R182.reuse ;  /* 0x000000b5d0037223 */ /* 0x18efe200000100b6 */
        /* <DEDUP_REMOVED lines=29> */
[----:B----4-:R-:W-:-:S04]  /*8980*/  FFMA.FTZ R71, R185, R181, R182 ;  /* 0x000000b5b9477223 */ /* 0x010fc800000100b6 */
[----:B------:R-:W-:-:S04]  /*8990*/  FADD.FTZ R71, R184, -R71 ;  /* 0x80000047b8477221 */ /* 0x000fc80000010000 */
        /* <DEDUP_REMOVED lines=15> */
.L_x_15250:
[----:B------:R-:W-:Y:S05]  /*8a90*/  BSYNC.RECONVERGENT B3 ;  /* 0x0000000000037941 */ /* 0x000fea0003800200 */
.L_x_15249:
        /* <DEDUP_REMOVED lines=14> */
.L_x_15252:
[----:B------:R-:W-:Y:S05]  /*8b80*/  BSYNC.RECONVERGENT B3 ;  /* 0x0000000000037941 */ /* 0x000fea0003800200 */
.L_x_15251:
        /* <DEDUP_REMOVED lines=14> */
.L_x_15254:
[----:B------:R-:W-:Y:S05]  /*8c70*/  BSYNC.RECONVERGENT B3 ;  /* 0x0000000000037941 */ /* 0x000fea0003800200 */
.L_x_15253:
        /* <DEDUP_REMOVED lines=14> */
.L_x_15256:
[----:B------:R-:W-:Y:S05]  /*8d60*/  BSYNC.RECONVERGENT B3 ;  /* 0x0000000000037941 */ /* 0x000fea0003800200 */
.L_x_15255:
        /* <DEDUP_REMOVED lines=14> */
.L_x_15258:
[----:B------:R-:W-:Y:S05]  /*8e50*/  BSYNC.RECONVERGENT B3 ;  /* 0x0000000000037941 */ /* 0x000fea0003800200 */
.L_x_15257:
        /* <DEDUP_REMOVED lines=14> */
.L_x_15260:
[----:B------:R-:W-:Y:S05]  /*8f40*/  BSYNC.RECONVERGENT B3 ;  /* 0x0000000000037941 */ /* 0x000fea0003800200 */
.L_x_15259:
        /* <DEDUP_REMOVED lines=14> */
.L_x_15262:
[----:B------:R-:W-:Y:S05]  /*9030*/  BSYNC.RECONVERGENT B3 ;  /* 0x0000000000037941 */ /* 0x000fea0003800200 */
.L_x_15261:
        /* <DEDUP_REMOVED lines=13> */
.L_x_15248:
        /* <DEDUP_REMOVED lines=14> */
.L_x_15264:
[----:B------:R-:W-:Y:S05]  /*91f0*/  BSYNC.RECONVERGENT B3 ;  /* 0x0000000000037941 */ /* 0x000fea0003800200 */
.L_x_15263:
        /* <DEDUP_REMOVED lines=14> */
.L_x_15266:
[----:B------:R-:W-:Y:S05]  /*92e0*/  BSYNC.RECONVERGENT B3 ;  /* 0x0000000000037941 */ /* 0x000fea0003800200 */
.L_x_15265:
        /* <DEDUP_REMOVED lines=14> */
.L_x_15268:
[----:B------:R-:W-:Y:S05]  /*93d0*/  BSYNC.RECONVERGENT B3 ;  /* 0x0000000000037941 */ /* 0x000fea0003800200 */
.L_x_15267:
        /* <DEDUP_REMOVED lines=14> */
.L_x_15270:
[----:B------:R-:W-:Y:S05]  /*94c0*/  BSYNC.RECONVERGENT B3 ;  /* 0x0000000000037941 */ /* 0x000fea0003800200 */
.L_x_15269:
        /* <DEDUP_REMOVED lines=14> */
.L_x_15272:
[----:B------:R-:W-:Y:S05]  /*95b0*/  BSYNC.RECONVERGENT B3 ;  /* 0x0000000000037941 */ /* 0x000fea0003800200 */
.L_x_15271:
        /* <DEDUP_REMOVED lines=14> */
.L_x_15274:
[----:B------:R-:W-:Y:S05]  /*96a0*/  BSYNC.RECONVERGENT B3 ;  /* 0x0000000000037941 */ /* 0x000fea0003800200 */
.L_x_15273:
        /* <DEDUP_REMOVED lines=14> */
.L_x_15276:
[----:B------:R-:W-:Y:S05]  /*9790*/  BSYNC.RECONVERGENT B3 ;  /* 0x0000000000037941 */ /* 0x000fea0003800200 */
.L_x_15275:
[----:B------:R-:W-:Y:S05]  /*97a0*/  @!P2 BRA `(.L_x_15247) ;  /* 0x000000000038a947 */ /* 0x000fea0003800000 */
[----:B-123--:R-:W2:Y:S04]  /*97b0*/  LDL R2, [R1] ;  /* 0x0000000001027983 */ /* 0x00eea80000100800 */
        /* <DEDUP_REMOVED lines=13> */
.L_x_15247:
[----:B------:R-:W-:Y:S05]  /*9890*/  BSYNC.RECONVERGENT B2 ;  /* 0x0000000000027941 */ /* 0x000fea0003800200 */
.L_x_15244:
[----:B-123--:R-:W1:Y:S02]  /*98a0*/  @P0 LDC.64 R2, c[0x0][0x478] ;  /* 0x00011e00ff020b82 */ /* 0x00ee640000000a00 */
        /* <DEDUP_REMOVED lines=8> */
.L_x_15241:
[----:B------:R-:W-:Y:S05]  /*9930*/  BSYNC.RECONVERGENT B1 ;  /* 0x0000000000017941 */ /* 0x000fea0003800200 */
.L_x_15240:
        /* <DEDUP_REMOVED lines=8> */
.L_x_15280:
[----:B------:R-:W-:Y:S05]  /*99c0*/  BSYNC.RECONVERGENT B2 ;  /* 0x0000000000027941 */ /* 0x000fea0003800200 */
.L_x_15279:
        /* <DEDUP_REMOVED lines=8> */
[----:B------:R-:W2:Y:S02]  /*9a50*/  LDL R184, [R1+0x14] ;  /* 0x0000140001b87983 */ /* 0x000ea40000100800 */
[----:B-1234-:R-:W1:Y:S01]  /*9a60*/  @P2 LDC R2, c[0x0][0x40c] ;  /* 0x00010300ff022b82 */ /* 0x01ee620000000800 */
[----:B------:R-:W-:Y:S01]  /*9a70*/  @P1 FFMA.FTZ R3, R10, R181, R182 ;  /* 0x000000b50a031223 */ /* 0x000fe200000100b6 */
[----:B-----5:R-:W-:Y:S01]  /*9a80*/  MOV R72, R156 ;  /* 0x0000009c00487202 */ /* 0x020fe20000000f00 */
[----:B------:R-:W-:Y:S01]  /*9a90*/  @P2 HADD2.F32 R68, -RZ, R56.H0_H0 ;  /* 0x20000038ff442230 */ /* 0x000fe20000004100 */
        /* <DEDUP_REMOVED lines=8> */
[----:B------:R-:W-:-:S04]  /*9b20*/  @P1 FADD.FTZ R3, R245, -R3 ;  /* 0x80000003f5031221 */ /* 0x000fc80000010000 */
[----:B------:R-:W-:Y:S01]  /*9b30*/  @P1 FFMA.FTZ R73, R4, R3, R157 ;  /* 0x0000000304491223 */ /* 0x000fe2000001009d */
[----:B------:R-:W-:Y:S02]  /*9b40*/  @P2 HADD2.F32 R3, -RZ, R172.H0_H0 ;  /* 0x200000acff032230 */ /* 0x000fe40000004100 */
[----:B-1----:R-:W-:-:S04]  /*9b50*/  @P2 FMUL.FTZ R2, R72, R2 ;  /* 0x0000000248022220 */ /* 0x002fc80000410000 */
        /* <DEDUP_REMOVED lines=14> */
[----:B--2---:R-:W-:Y:S01]  /*9c40*/  @P2 FMUL.FTZ R3, R74, R68 ;  /* 0x000000444a032220 */ /* 0x004fe20000410000 */
[----:B------:R-:W-:-:S03]  /*9c50*/  @P2 HADD2.F32 R68, -RZ, R173.H0_H0 ;  /* 0x200000adff442230 */ /* 0x000fc60000004100 */
[----:B------:R-:W-:Y:S02]  /*9c60*/  @P2 F2FP.F16.F32.PACK_AB R2, RZ, R2 ;  /* 0x00000002ff02223e */ /* 0x000fe400000000ff */
[----:B------:R-:W-:Y:S01]  /*9c70*/  @P2 FFMA.FTZ R126, R68, R3, R126 ;  /* 0x00000003447e2223 */ /* 0x000fe2000001007e */
[----:B------:R-:W-:Y:S01]  /*9c80*/  @P2 HADD2.F32 R68, -RZ, R57.H0_H0 ;  /* 0x20000039ff442230 */ /* 0x000fe20000004100 */
[----:B------:R-:W-:-:S04]  /*9c90*/  @P2 PRMT R176, R176, 0x5410, R2 ;  /* 0x00005410b0b02816 */ /* 0x000fc80000000002 */
[----:B------:R-:W-:Y:S01]  /*9ca0*/  @P2 FMUL.FTZ R3, R3, R68 ;  /* 0x0000004403032220 */ /* 0x000fe20000410000 */
[----:B------:R-:W-:-:S04]  /*9cb0*/  @P1 FFMA.FTZ R68, R18, R181, R182 ;  /* 0x000000b512441223 */ /* 0x000fc800000100b6 */
[----:B------:R-:W-:Y:S01]  /*9cc0*/  @P1 FADD.FTZ R68, R236, -R68 ;  /* 0x80000044ec441221 */ /* 0x000fe20000010000 */
[----:B------:R-:W-:-:S03]  /*9cd0*/  @P2 F2FP.F16.F32.PACK_AB R3, RZ, R3 ;  /* 0x00000003ff03223e */ /* 0x000fc600000000ff */
[----:B------:R-:W-:Y:S01]  /*9ce0*/  @P1 FFMA.FTZ R75, R4, R68, R159 ;  /* 0x00000044044b1223 */ /* 0x000fe2000001009f */
[----:B------:R-:W-:Y:S01]  /*9cf0*/  @P2 PRMT R177, R3, 0x7610, R177 ;  /* 0x0000761003b12816 */ /* 0x000fe200000000b1 */
[----:B------:R-:W1:Y:S01]  /*9d00*/  @P2 LDC R68, c[0x0][0x40c] ;  /* 0x00010300ff442b82 */ /* 0x000e620000000800 */
[----:B------:R-:W-:Y:S02]  /*9d10*/  @P2 HADD2.F32 R3, -RZ, R173.H1_H1 ;  /* 0x300000adff032230 */ /* 0x000fe40000004100 */
[----:B-1----:R-:W-:Y:S01]  /*9d20*/  @P2 FMUL.FTZ R2, R75, R68 ;  /* 0x000000444b022220 */ /* 0x002fe20000410000 */
[----:B------:R-:W-:-:S03]  /*9d30*/  MOV R68, R160 ;  /* 0x000000a000447202 */ /* 0x000fc60000000f00 */
        /* <DEDUP_REMOVED lines=36> */
[----:B------:R-:W-:-:S04]  /*9f80*/  @P1 FFMA.FTZ R3, R252, R181, R182 ;  /* 0x000000b5fc031223 */ /* 0x000fc800000100b6 */
[----:B------:R-:W-:-:S04]  /*9f90*/  @P2 F2FP.F16.F32.PACK_AB R2, RZ, R2 ;  /* 0x00000002ff02223e */ /* 0x000fc800000000ff */
[----:B------:R-:W-:Y:S02]  /*9fa0*/  @P2 PRMT R179, R2, 0x7610, R179 ;  /* 0x0000761002b32816 */ /* 0x000fe400000000b3 */
[----:B------:R-:W-:Y:S01]  /*9fb0*/  MOV R2, R163 ;  /* 0x000000a300027202 */ /* 0x000fe20000000f00 */
[----:B------:R-:W-:-:S04]  /*9fc0*/  @P1 FADD.FTZ R3, R184, -R3 ;  /* 0x80000003b8031221 */ /* 0x000fc80000010000 */
        /* <DEDUP_REMOVED lines=11> */
.L_x_15283:
[----:B-1234-:R-:W-:Y:S01]  /*a080*/  @P1 FFMA.FTZ R3, R10, R181, R182 ;  /* 0x000000b50a031223 */ /* 0x01efe200000100b6 */
        /* <DEDUP_REMOVED lines=84> */
[----:B------:R-:W2:Y:S01]  /*a5d0*/  LDL R184, [R1+0x14] ;  /* 0x0000140001b87983 */ /* 0x000ea20000100800 */
[----:B------:R-:W-:Y:S01]  /*a5e0*/  @P1 FFMA.FTZ R2, R252, R181, R182 ;  /* 0x000000b5fc021223 */ /* 0x000fe200000100b6 */
[----:B------:R-:W-:-:S03]  /*a5f0*/  MOV R3, R163 ;  /* 0x000000a300037202 */ /* 0x000fc60000000f00 */
[----:B--2---:R-:W-:-:S04]  /*a600*/  @P1 FADD.FTZ R2, R184, -R2 ;  /* 0x80000002b8021221 */ /* 0x004fc80000010000 */
        /* <DEDUP_REMOVED lines=9> */
.L_x_15282:
[----:B------:R-:W-:-:S04]  /*a6a0*/  UISETP.NE.U32.AND UP0, UPT, UR20, URZ, UPT ;  /* 0x000000ff1400728c */ /* 0x000fc8000bf05070 */
[----:B------:R-:W-:-:S06]  /*a6b0*/  UISETP.NE.AND.EX UP0, UPT, UR21, URZ, UPT, UP0 ;  /* 0x000000ff1500728c */ /* 0x000fcc000bf05300 */
[----:B------:R-:W-:-:S13]  /*a6c0*/  PLOP3.LUT P0, PT, PT, PT, UP0, 0x80, 0x8 ;  /* 0x000000000008781c */ /* 0x000fda0003f0f008 */
[----:B------:R-:W-:Y:S05]  /*a6d0*/  @!P0 BRA `(.L_x_15285) ;  /* 0x0000000800608947 */ /* 0x000fea0003800000 */
[----:B------:R-:W2:Y:S02]  /*a6e0*/  LDL R184, [R1+0x14] ;  /* 0x0000140001b87983 */ /* 0x000ea40000100800 */
[-CC-:B-1234-:R-:W-:Y:S01]  /*a6f0*/  FFMA.FTZ R3, R209, R181.reuse, R182.reuse ;  /* 0x000000b5d1037223 */ /* 0x19efe200000100b6 */
        /* <DEDUP_REMOVED lines=46> */
.L_x_15287:
[----:B------:R-:W-:Y:S05]  /*a9e0*/  BSYNC.RECONVERGENT B3 ;  /* 0x0000000000037941 */ /* 0x000fea0003800200 */
.L_x_15286:
        /* <DEDUP_REMOVED lines=14> */
.L_x_15289:
[----:B------:R-:W-:Y:S05]  /*aad0*/  BSYNC.RECONVERGENT B3 ;  /* 0x0000000000037941 */ /* 0x000fea0003800200 */
.L_x_15288:
        /* <DEDUP_REMOVED lines=14> */
.L_x_15291:
[----:B------:R-:W-:Y:S05]  /*abc0*/  BSYNC.RECONVERGENT B3 ;  /* 0x0000000000037941 */ /* 0x000fea0003800200 */
.L_x_15290:
        /* <DEDUP_REMOVED lines=14> */
.L_x_15293:
[----:B------:R-:W-:Y:S05]  /*acb0*/  BSYNC.RECONVERGENT B3 ;  /* 0x0000000000037941 */ /* 0x000fea0003800200 */
.L_x_15292:
        /* <DEDUP_REMOVED lines=14> */
.L_x_15295:
[----:B------:R-:W-:Y:S05]  /*ada0*/  BSYNC.RECONVERGENT B3 ;  /* 0x0000000000037941 */ /* 0x000fea0003800200 */
.L_x_15294:
        /* <DEDUP_REMOVED lines=14> */
.L_x_15297:
[----:B------:R-:W-:Y:S05]  /*ae90*/  BSYNC.RECONVERGENT B3 ;  /* 0x0000000000037941 */ /* 0x000fea0003800200 */
.L_x_15296:
        /* <DEDUP_REMOVED lines=14> */
.L_x_15299:
[----:B------:R-:W-:Y:S05]  /*af80*/  BSYNC.RECONVERGENT B3 ;  /* 0x0000000000037941 */ /* 0x000fea0003800200 */
.L_x_15298:
        /* <DEDUP_REMOVED lines=13> */
.L_x_15285:
        /* <DEDUP_REMOVED lines=14> */
.L_x_15301:
[----:B------:R-:W-:Y:S05]  /*b140*/  BSYNC.RECONVERGENT B3 ;  /* 0x0000000000037941 */ /* 0x000fea0003800200 */
.L_x_15300:
        /* <DEDUP_REMOVED lines=14> */
.L_x_15303:
[----:B------:R-:W-:Y:S05]  /*b230*/  BSYNC.RECONVERGENT B3 ;  /* 0x0000000000037941 */ /* 0x000fea0003800200 */
.L_x_15302:
        /* <DEDUP_REMOVED lines=14> */
.L_x_15305:
[----:B------:R-:W-:Y:S05]  /*b320*/  BSYNC.RECONVERGENT B3 ;  /* 0x0000000000037941 */ /* 0x000fea0003800200 */
.L_x_15304:
        /* <DEDUP_REMOVED lines=14> */
.L_x_15307:
[----:B------:R-:W-:Y:S05]  /*b410*/  BSYNC.RECONVERGENT B3 ;  /* 0x0000000000037941 */ /* 0x000fea0003800200 */
.L_x_15306:
        /* <DEDUP_REMOVED lines=14> */
.L_x_15309:
[----:B------:R-:W-:Y:S05]  /*b500*/  BSYNC.RECONVERGENT B3 ;  /* 0x0000000000037941 */ /* 0x000fea0003800200 */
.L_x_15308:
        /* <DEDUP_REMOVED lines=14> */
.L_x_15311:
[----:B------:R-:W-:Y:S05]  /*b5f0*/  BSYNC.RECONVERGENT B3 ;  /* 0x0000000000037941 */ /* 0x000fea0003800200 */
.L_x_15310:
        /* <DEDUP_REMOVED lines=14> */
.L_x_15313:
[----:B------:R-:W-:Y:S05]  /*b6e0*/  BSYNC.RECONVERGENT B3 ;  /* 0x0000000000037941 */ /* 0x000fea0003800200 */
.L_x_15312:
[----:B------:R-:W-:Y:S05]  /*b6f0*/  @!P2 BRA `(.L_x_15284) ;  /* 0x000000000034a947 */ /* 0x000fea0003800000 */
[----:B-1234-:R-:W2:Y:S01]  /*b700*/  LDL R3, [R1+0x14] ;  /* 0x0000140001037983 */ /* 0x01eea20000100800 */
[----:B------:R-:W-:Y:S01]  /*b710*/  FFMA.FTZ R2, R252, R181, R182 ;  /* 0x000000b5fc027223 */ /* 0x000fe200000100b6 */
[----:B------:R-:W-:-:S03]  /*b720*/  ISETP.GT.AND P3, PT, R5, RZ, PT ;  /* 0x000000ff0500720c */ /* 0x000fc60003f64270 */
[----:B--2---:R-:W-:Y:S01]  /*b730*/  FADD.FTZ R2, R3, -R2 ;  /* 0x8000000203027221 */ /* 0x004fe20000010000 */
[----:B-----5:R-:W-:-:S03]  /*b740*/  HADD2.F32 R3, -RZ, R175.H1_H1 ;  /* 0x300000afff037230 */ /* 0x020fc60000004100 */
        /* <DEDUP_REMOVED lines=8> */
.L_x_15284:
[----:B------:R-:W-:Y:S05]  /*b7d0*/  BSYNC.RECONVERGENT B2 ;  /* 0x0000000000027941 */ /* 0x000fea0003800200 */
.L_x_15281:
[----:B-1234-:R-:W1:Y:S02]  /*b7e0*/  @P0 LDC.64 R2, c[0x0][0x478] ;  /* 0x00011e00ff020b82 */ /* 0x01ee640000000a00 */
        /* <DEDUP_REMOVED lines=8> */
.L_x_15278:
[----:B------:R-:W-:Y:S05]  /*b870*/  BSYNC.RECONVERGENT B1 ;  /* 0x0000000000017941 */ /* 0x000fea0003800200 */
.L_x_15277:
        /* <DEDUP_REMOVED lines=8> */
.L_x_15317:
[----:B------:R-:W-:Y:S05]  /*b900*/  BSYNC.RECONVERGENT B2 ;  /* 0x0000000000027941 */ /* 0x000fea0003800200 */
.L_x_15316:
        /* <DEDUP_REMOVED lines=9> */
[----:B-1234-:R-:W1:Y:S02]  /*b9a0*/  @P2 LDC R2, c[0x0][0x40c] ;  /* 0x00010300ff022b82 */ /* 0x01ee640000000800 */
        /* <DEDUP_REMOVED lines=13> */
[----:B------:R-:W-:Y:S02]  /*ba80*/  @P2 FMUL.FTZ R5, R2, R5 ;  /* 0x0000000502052220 */ /* 0x000fe40000410000 */
        /* <DEDUP_REMOVED lines=13> */
[----:B------:R-:W-:Y:S02]  /*bb60*/  @P2 HADD2.F32 R5, -RZ, R173.H0_H0 ;  /* 0x200000adff052230 */ /* 0x000fe40000004100 */
[----:B---3--:R-:W-:-:S04]  /*bb70*/  @P2 FMUL.FTZ R3, R74, R3 ;  /* 0x000000034a032220 */ /* 0x008fc80000410000 */
        /* <DEDUP_REMOVED lines=55> */
[----:B------:R-:W-:Y:S01]  /*bef0*/  @P1 FFMA.FTZ R3, R185, R181, R182 ;  /* 0x000000b5b9031223 */ /* 0x000fe200000100b6 */
        /* <DEDUP_REMOVED lines=13> */
.L_x_15320:
        /* <DEDUP_REMOVED lines=99> */
.L_x_15319:
[----:B------:R-:W-:-:S04]  /*c600*/  UISETP.NE.U32.AND UP0, UPT, UR20, URZ, UPT ;  /* 0x000000ff1400728c */ /* 0x000fc8000bf05070 */
[----:B------:R-:W-:-:S06]  /*c610*/  UISETP.NE.AND.EX UP0, UPT, UR21, URZ, UPT, UP0 ;  /* 0x000000ff1500728c */ /* 0x000fcc000bf05300 */
[----:B------:R-:W-:-:S13]  /*c620*/  PLOP3.LUT P0, PT, PT, PT, UP0, 0x80, 0x8 ;  /* 0x000000000008781c */ /* 0x000fda0003f0f008 */
[----:B------:R-:W-:Y:S05]  /*c630*/  @!P0 BRA `(.L_x_15322) ;  /* 0x00000008005c8947 */ /* 0x000fea0003800000 */
[----:B------:R-:W-:Y:S01]  /*c640*/  BSSY.RECONVERGENT B3, `(.L_x_15323) ;  /* 0x000000f000037945 */ /* 0x000fe20003800200 */
[----:B------:R-:W-:-:S03]  /*c650*/  ISETP.GT.AND P1, PT, R5, RZ, PT ;  /* 0x000000ff0500720c */ /* 0x000fc60003f24270 */
[----:B------:R-:W-:Y:S10]  /*c660*/  @!P2 BRA `(.L_x_15324) ;  /* 0x000000000030a947 */ /* 0x000ff40003800000 */
        /* <DEDUP_REMOVED lines=12> */
.L_x_15324:
[----:B------:R-:W-:Y:S05]  /*c730*/  BSYNC.RECONVERGENT B3 ;  /* 0x0000000000037941 */ /* 0x000fea0003800200 */
.L_x_15323:
        /* <DEDUP_REMOVED lines=14> */
.L_x_15326:
[----:B------:R-:W-:Y:S05]  /*c820*/  BSYNC.RECONVERGENT B3 ;  /* 0x0000000000037941 */ /* 0x000fea0003800200 */
.L_x_15325:
        /* <DEDUP_REMOVED lines=14> */
.L_x_15328:
[----:B------:R-:W-:Y:S05]  /*c910*/  BSYNC.RECONVERGENT B3 ;  /* 0x0000000000037941 */ /* 0x000fea0003800200 */
.L_x_15327:
        /* <DEDUP_REMOVED lines=14> */
.L_x_15330:
[----:B------:R-:W-:Y:S05]  /*ca00*/  BSYNC.RECONVERGENT B3 ;  /* 0x0000000000037941 */ /* 0x000fea0003800200 */
.L_x_15329:
        /* <DEDUP_REMOVED lines=14> */
.L_x_15332:
[----:B------:R-:W-:Y:S05]  /*caf0*/  BSYNC.RECONVERGENT B3 ;  /* 0x0000000000037941 */ /* 0x000fea0003800200 */
.L_x_15331:
        /* <DEDUP_REMOVED lines=14> */
.L_x_15334:
[----:B------:R-:W-:Y:S05]  /*cbe0*/  BSYNC.RECONVERGENT B3 ;  /* 0x0000000000037941 */ /* 0x000fea0003800200 */
.L_x_15333:
        /* <DEDUP_REMOVED lines=14> */
.L_x_15336:
[----:B------:R-:W-:Y:S05]  /*ccd0*/  BSYNC.RECONVERGENT B3 ;  /* 0x0000000000037941 */ /* 0x000fea0003800200 */
.L_x_15335:
[----:B-1234-:R-:W2:Y:S04]  /*cce0*/  LDL R3, [R1+0xc] ;  /* 0x00000c0001037983 */ /* 0x01eea80000100800 */
        /* <DEDUP_REMOVED lines=29> */
[C---:B------:R-:W-:Y:S01]  /*cec0*/  FMUL.FTZ R2, R4.reuse, R2 ;  /* 0x0000000204027220 */ /* 0x040fe20000410000 */
[----:B------:R-:W-:-:S03]  /*ced0*/  FMUL.FTZ R4, R4, R72 ;  /* 0x0000004804047220 */ /* 0x000fc60000410000 */
[----:B------:R-:W-:Y:S02]  /*cee0*/  FSEL R73, R3, RZ, P1 ;  /* 0x000000ff03497208 */ /* 0x000fe40000800000 */
[----:B------:R-:W-:Y:S02]  /*cef0*/  FSEL R2, R2, RZ, P1 ;  /* 0x000000ff02027208 */ /* 0x000fe40000800000 */
[----:B------:R-:W-:Y:S02]  /*cf00*/  FSEL R72, R4, RZ, P1 ;  /* 0x000000ff04487208 */ /* 0x000fe40000800000 */
        /* <DEDUP_REMOVED lines=10> */
.L_x_15322:
        /* <DEDUP_REMOVED lines=14> */
.L_x_15338:
[----:B------:R-:W-:Y:S05]  /*d090*/  BSYNC.RECONVERGENT B3 ;  /* 0x0000000000037941 */ /* 0x000fea0003800200 */
.L_x_15337:
        /* <DEDUP_REMOVED lines=14> */
.L_x_15340:
[----:B------:R-:W-:Y:S05]  /*d180*/  BSYNC.RECONVERGENT B3 ;  /* 0x0000000000037941 */ /* 0x000fea0003800200 */
.L_x_15339:
        /* <DEDUP_REMOVED lines=14> */
.L_x_15342:
[----:B------:R-:W-:Y:S05]  /*d270*/  BSYNC.RECONVERGENT B3 ;  /* 0x0000000000037941 */ /* 0x000fea0003800200 */
.L_x_15341:
        /* <DEDUP_REMOVED lines=14> */
.L_x_15344:
[----:B------:R-:W-:Y:S05]  /*d360*/  BSYNC.RECONVERGENT B3 ;  /* 0x0000000000037941 */ /* 0x000fea0003800200 */
.L_x_15343:
        /* <DEDUP_REMOVED lines=14> */
.L_x_15346:
[----:B------:R-:W-:Y:S05]  /*d450*/  BSYNC.RECONVERGENT B3 ;  /* 0x0000000000037941 */ /* 0x000fea0003800200 */
.L_x_15345:
        /* <DEDUP_REMOVED lines=14> */
.L_x_15348:
[----:B------:R-:W-:Y:S05]  /*d540*/  BSYNC.RECONVERGENT B3 ;  /* 0x0000000000037941 */ /* 0x000fea0003800200 */
.L_x_15347:
        /* <DEDUP_REMOVED lines=14> */
.L_x_15350:
[----:B------:R-:W-:Y:S05]  /*d630*/  BSYNC.RECONVERGENT B3 ;  /* 0x0000000000037941 */ /* 0x000fea0003800200 */
.L_x_15349:
[----:B-1234-:R-:W2:Y:S04]  /*d640*/  LDL R2, [R1+0x10] ;  /* 0x0000100001027983 */ /* 0x01eea80000100800 */
[----:B------:R-:W3:Y:S01]  /*d650*/  LDL R3, [R1+0xc] ;  /* 0x00000c0001037983 */ /* 0x000ee20000100800 */
[----:B------:R-:W-:Y:S01]  /*d660*/  ISETP.GT.AND P1, PT, R5, RZ, PT ;  /* 0x000000ff0500720c */ /* 0x000fe20003f24270 */
[----:B--2---:R-:W-:-:S04]  /*d670*/  FFMA.FTZ R2, R2, R181, R182 ;  /* 0x000000b502027223 */ /* 0x004fc800000100b6 */
[----:B---3--:R-:W-:-:S04]  /*d680*/  FADD.FTZ R2, R3, -R2 ;  /* 0x8000000203027221 */ /* 0x008fc80000010000 */
        /* <DEDUP_REMOVED lines=10> */
.L_x_15321:
[----:B------:R-:W-:Y:S05]  /*d730*/  BSYNC.RECONVERGENT B2 ;  /* 0x0000000000027941 */ /* 0x000fea0003800200 */
.L_x_15318:
[----:B------:R-:W1:Y:S02]  /*d740*/  @P0 LDC.64 R2, c[0x0][0x478] ;  /* 0x00011e00ff020b82 */ /* 0x000e640000000a00 */
[----:B-1----:R-:W-:-:S05]  /*d750*/  @P0 IMAD.WIDE.U32 R2, R183, 0x20, R2 ;  /* 0x00000020b7020825 */ /* 0x002fca00078e0002 */
[----:B------:R-:W-:Y:S04]  /*d760*/  @P0 STG.E.128 desc[UR6][R2.64], R72 ;  /* 0x0000004802000986 */ /* 0x000fe8000c101d06 */
[----:B------:R1:W-:Y:S02]  /*d770*/  @P0 STG.E.128 desc[UR6][R2.64+0x10], R68 ;  /* 0x0000104402000986 */ /* 0x0003e4000c101d06 */
[----:B-1----:R-:W1:Y:S02]  /*d780*/  @P2 LDC.64 R2, c[0x0][0x468] ;  /* 0x00011a00ff022b82 */ /* 0x002e640000000a00 */
[----:B-1----:R-:W-:-:S05]  /*d790*/  @P2 IMAD.WIDE.U32 R2, R180, 0x10, R2 ;  /* 0x00000010b4022825 */ /* 0x002fca00078e0002 */
[----:B------:R1:W-:Y:S02]  /*d7a0*/  @P2 STG.E.128 desc[UR6][R2.64], R176 ;  /* 0x000000b002002986 */ /* 0x0003e4000c101d06 */
.L_x_15315:
[----:B------:R-:W-:Y:S05]  /*d7b0*/  BSYNC.RECONVERGENT B1 ;  /* 0x0000000000017941 */ /* 0x000fea0003800200 */
.L_x_15314:
[----:B-1234-:R-:W1:Y:S02]  /*d7c0*/  LDC.64 R2, c[0x0][0x380] ;  /* 0x0000e000ff027b82 */ /* 0x01ee640000000a00 */
[----:B-1----:R-:W-:-:S04]  /*d7d0*/  LEA R6, R2, R6, 0x2 ;  /* 0x0000000602067211 */ /* 0x002fc800078e10ff */
[----:B------:R-:W-:-:S13]  /*d7e0*/  ISETP.GE.AND P0, PT, R6, R3, PT ;  /* 0x000000030600720c */ /* 0x000fda0003f06270 */
[----:B------:R-:W-:Y:S05]  /*d7f0*/  @!P0 BRA `(.L_x_15351) ;  /* 0xffffff3400cc8947 */ /* 0x000fea000383ffff */
.L_x_15153:
[----:B------:R-:W-:Y:S05]  /*d800*/  BSYNC B0 ;  /* 0x0000000000007941 */ /* 0x000fea0003800000 */
.L_x_15152:
        /* <DEDUP_REMOVED lines=20> */
[----:B------:R-:W-:Y:S01]  /*d950*/  MOV R2, 0x400 ;  /* 0x0000040000027802 */ /* 0x000fe20000000f00 */
[----:B------:R-:W4:Y:S04]  /*d960*/  LDL.LU R5, [R1+0x78] ;  /* 0x0000780001057983 */ /* 0x000f280000300800 */
[----:B-----5:R-:W4:Y:S01]  /*d970*/  LDL.LU R4, [R1+0x7c] ;  /* 0x00007c0001047983 */ /* 0x020f220000300800 */
[----:B-1----:R-:W-:-:S02]  /*d980*/  SHF.R.U32.HI R0, RZ, 0x5, R180 ;  /* 0x00000005ff007819 */ /* 0x002fc400000116b4 */
[----:B0-----:R-:W-:-:S03]  /*d990*/  LEA R3, R3, R2, 0x18 ;  /* 0x0000000203037211 */ /* 0x001fc600078ec0ff */
[----:B--2---:R-:W-:-:S05]  /*d9a0*/  IMAD R0, R0, 0xa0, R182 ;  /* 0x000000a000007824 */ /* 0x004fca00078e02b6 */
[----:B------:R-:W-:-:S05]  /*d9b0*/  LEA R33, R0, R3, 0x5 ;  /* 0x0000000300217211 */ /* 0x000fca00078e28ff */
[----:B---3--:R-:W-:Y:S04]  /*d9c0*/  STS.128 [R33], R68 ;  /* 0x0000004421007388 */ /* 0x008fe80000000c00 */
[----:B----4-:R-:W-:Y:S04]  /*d9d0*/  STS.128 [R33+0x10], R72 ;  /* 0x0000104821007388 */ /* 0x010fe80000000c00 */
[----:B------:R-:W-:Y:S04]  /*d9e0*/  STS.128 [R33+0x400], R188 ;  /* 0x000400bc21007388 */ /* 0x000fe80000000c00 */
[----:B------:R0:W-:Y:S04]  /*d9f0*/  STS.128 [R33+0x410], R184 ;  /* 0x000410b821007388 */ /* 0x0001e80000000c00 */
[----:B0-----:R-:W2:Y:S01]  /*da00*/  LDL.LU R187, [R1+0x80] ;  /* 0x0000800001bb7983 */ /* 0x001ea20000300800 */
[----:B------:R-:W-:Y:S01]  /*da10*/  MOV R184, R181 ;  /* 0x000000b500b87202 */ /* 0x000fe20000000f00 */
[----:B------:R-:W-:Y:S05]  /*da20*/  WARPSYNC.ALL ;  /* 0x0000000000007948 */ /* 0x000fea0003800000 */
[----:B------:R-:W3:Y:S01]  /*da30*/  LDL.LU R188, [R1+0x84] ;  /* 0x0000840001bc7983 */ /* 0x000ee20000300800 */
[----:B------:R-:W-:Y:S01]  /*da40*/  LEA R0, R180, R3, 0x2 ;  /* 0x00000003b4007211 */ /* 0x000fe200078e10ff */
[----:B------:R-:W0:Y:S01]  /*da50*/  LDCU.128 UR16, c[0x0][0x440] ;  /* 0x00008800ff1077ac */ /* 0x000e220008000c00 */
[----:B------:R-:W-:Y:S01]  /*da60*/  MOV R185, R5 ;  /* 0x0000000500b97202 */ /* 0x000fe20000000f00 */
[----:B------:R-:W3:Y:S01]  /*da70*/  LDL.LU R189, [R1+0x88] ;  /* 0x0000880001bd7983 */ /* 0x000ee20000300800 */
[----:B------:R-:W-:Y:S01]  /*da80*/  MOV R186, R4 ;  /* 0x0000000400ba7202 */ /* 0x000fe20000000f00 */
[----:B------:R-:W1:Y:S02]  /*da90*/  LDCU.64 UR4, c[0x0][0x460] ;  /* 0x00008c00ff0477ac */ /* 0x000e640008000a00 */
        /* <DEDUP_REMOVED lines=35> */
[----:B------:R-:W-:Y:S04]  /*dcd0*/  STS.128 [R33+0x800], R76 ;  /* 0x0008004c21007388 */ /* 0x000fe80000000c00 */
[----:B------:R-:W-:Y:S04]  /*dce0*/  STS.128 [R33+0x810], R80 ;  /* 0x0008105021007388 */ /* 0x000fe80000000c00 */
[----:B------:R0:W-:Y:S04]  /*dcf0*/  STS.128 [R33+0xc00], R84 ;  /* 0x000c005421007388 */ /* 0x0001e80000000c00 */
[----:B------:R-:W-:Y:S04]  /*dd00*/  STS.128 [R33+0xc10], R88 ;  /* 0x000c105821007388 */ /* 0x000fe80000000c00 */
[----:B------:R-:W-:Y:S04]  /*dd10*/  STS.128 [R33+0x1000], R92 ;  /* 0x0010005c21007388 */ /* 0x000fe80000000c00 */
[----:B------:R-:W-:Y:S01]  /*dd20*/  STS.128 [R33+0x1010], R96 ;  /* 0x0010106021007388 */ /* 0x000fe20000000c00 */
[----:B------:R-:W-:Y:S08]  /*dd30*/  BAR.SYNC.DEFER_BLOCKING 0x0 ;  /* 0x0000000000007b1d */ /* 0x000ff00000010000 */
[----:B0-----:R-:W0:Y:S01]  /*dd40*/  LDC R84, c[0x0][0x388] ;  /* 0x0000e200ff547b82 */ /* 0x001e220000000800 */
        /* <DEDUP_REMOVED lines=188> */
.L_x_15353:
[----:B------:R-:W-:Y:S05]  /*e910*/  BSYNC.RECONVERGENT B0 ;  /* 0x0000000000007941 */ /* 0x000fea0003800200 */
.L_x_15352:
        /* <DEDUP_REMOVED lines=17> */
.L_x_15355:
[----:B------:R-:W-:Y:S05]  /*ea30*/  BSYNC.RECONVERGENT B0 ;  /* 0x0000000000007941 */ /* 0x000fea0003800200 */
.L_x_15354:
        /* <DEDUP_REMOVED lines=17> */
.L_x_15357:
[----:B------:R-:W-:Y:S05]  /*eb50*/  BSYNC.RECONVERGENT B0 ;  /* 0x0000000000007941 */ /* 0x000fea0003800200 */
.L_x_15356:
        /* <DEDUP_REMOVED lines=134> */
.L_x_15359:
[----:B------:R-:W-:Y:S05]  /*f3c0*/  BSYNC.RECONVERGENT B0 ;  /* 0x0000000000007941 */ /* 0x000fea0003800200 */
.L_x_15358:
        /* <DEDUP_REMOVED lines=17> */
.L_x_15361:
[----:B------:R-:W-:Y:S05]  /*f4e0*/  BSYNC.RECONVERGENT B0 ;  /* 0x0000000000007941 */ /* 0x000fea0003800200 */
.L_x_15360:
        /* <DEDUP_REMOVED lines=17> */
.L_x_15363:
[----:B------:R-:W-:Y:S05]  /*f600*/  BSYNC.RECONVERGENT B0 ;  /* 0x0000000000007941 */ /* 0x000fea0003800200 */
.L_x_15362:
        /* <DEDUP_REMOVED lines=17> */
.L_x_15365:
[----:B------:R-:W-:Y:S05]  /*f720*/  BSYNC.RECONVERGENT B0 ;  /* 0x0000000000007941 */ /* 0x000fea0003800200 */
.L_x_15364:
        /* <DEDUP_REMOVED lines=17> */
.L_x_15367:
[----:B------:R-:W-:Y:S05]  /*f840*/  BSYNC.RECONVERGENT B0 ;  /* 0x0000000000007941 */ /* 0x000fea0003800200 */
.L_x_15366:
        /* <DEDUP_REMOVED lines=17> */
.L_x_15369:
[----:B------:R-:W-:Y:S05]  /*f960*/  BSYNC.RECONVERGENT B0 ;  /* 0x0000000000007941 */ /* 0x000fea0003800200 */
.L_x_15368:
        /* <DEDUP_REMOVED lines=11> */
.L_x_15165:
[----:B---3--:R-:W-:Y:S01]  /*fa20*/  HFMA2 R180, -RZ, RZ, 0, 5.9604644775390625e-08 ;  /* 0x00000001ffb47431 */ /* 0x008fe200000001ff */
[----:B------:R-:W-:Y:S01]  /*fa30*/  BSSY B1, `(.L_x_15370) ;  /* 0x0000007000017945 */ /* 0x000fe20003800000 */
[----:B----4-:R-:W-:Y:S02]  /*fa40*/  MOV R181, R216 ;  /* 0x000000d800b57202 */ /* 0x010fe40000000f00 */
[----:B-1----:R-:W-:Y:S02]  /*fa50*/  MOV R3, 0x1f ;  /* 0x0000001f00037802 */ /* 0x002fe40000000f00 */
[----:B------:R-:W-:-:S07]  /*fa60*/  MOV R2, 0xffffffff ;  /* 0xffffffff00027802 */ /* 0x000fce0000000f00 */
[----:B0----5:R-:W-:Y:S05]  /*fa70*/  WARPSYNC.COLLECTIVE R2, `(.L_x_15371) ;  /* 0x0000000002087348 */ /* 0x021fea0003c00000 */
[----:B------:R1:W2:Y:S02]  /*fa80*/  SHFL.BFLY P0, R184, R181, R180, R3 ;  /* 0x0c0000b4b5b87389 */ /* 0x0002a40000000003 */
[----:B012--5:R-:W-:Y:S05]  /*fa90*/  ENDCOLLECTIVE ;  /* 0x000000000000791b */ /* 0x027fea0003800000 */
.L_x_15371:
[----:B------:R-:W-:Y:S05]  /*faa0*/  BSYNC B1 ;  /* 0x0000000000017941 */ /* 0x000fea0003800000 */
.L_x_15370:
        /* <DEDUP_REMOVED lines=9> */
.L_x_15372:
        /* <DEDUP_REMOVED lines=8> */
.L_x_15373:
[----:B------:R-:W-:Y:S02]  /*fbc0*/  MOV R181, R183 ;  /* 0x000000b700b57202 */ /* 0x000fe40000000f00 */
[----:B------:R-:W-:-:S05]  /*fbd0*/  MOV R2, R184 ;  /* 0x000000b800027202 */ /* 0x000fca0000000f00 */
[----:B------:R-:W-:Y:S01]  /*fbe0*/  FADD.FTZ R182, R182, R2 ;  /* 0x00000002b6b67221 */ /* 0x000fe20000010000 */
[----:B------:R-:W-:-:S07]  /*fbf0*/  MOV R2, 0xffffffff ;  /* 0xffffffff00027802 */ /* 0x000fce0000000f00 */
[----:B------:R-:W-:Y:S05]  /*fc00*/  WARPSYNC.COLLECTIVE R2, `(.L_x_15374) ;  /* 0x0000000002087348 */ /* 0x000fea0003c00000 */
[----:B------:R0:W1:Y:S02]  /*fc10*/  SHFL.BFLY P0, R184, R181, R180, R3 ;  /* 0x0c0000b4b5b87389 */ /* 0x0000640000000003 */
[----:B01----:R-:W-:Y:S05]  /*fc20*/  ENDCOLLECTIVE ;  /* 0x000000000000791b */ /* 0x003fea0003800000 */
.L_x_15374:
        /* <DEDUP_REMOVED lines=8> */
.L_x_15375:
[----:B------:R-:W-:Y:S02]  /*fcb0*/  MOV R181, R183 ;  /* 0x000000b700b57202 */ /* 0x000fe40000000f00 */
[----:B------:R-:W-:-:S05]  /*fcc0*/  MOV R2, R184 ;  /* 0x000000b800027202 */ /* 0x000fca0000000f00 */
[----:B------:R-:W-:Y:S01]  /*fcd0*/  FADD.FTZ R182, R182, R2 ;  /* 0x00000002b6b67221 */ /* 0x000fe20000010000 */
[----:B------:R-:W-:-:S07]  /*fce0*/  MOV R2, 0xffffffff ;  /* 0xffffffff00027802 */ /* 0x000fce0000000f00 */
[----:B------:R-:W-:Y:S05]  /*fcf0*/  WARPSYNC.COLLECTIVE R2, `(.L_x_15376) ;  /* 0x0000000002087348 */ /* 0x000fea0003c00000 */
[----:B------:R0:W1:Y:S02]  /*fd00*/  SHFL.BFLY P0, R184, R181, R180, R3 ;  /* 0x0c0000b4b5b87389 */ /* 0x0000640000000003 */
[----:B01----:R-:W-:Y:S05]  /*fd10*/  ENDCOLLECTIVE ;  /* 0x000000000000791b */ /* 0x003fea0003800000 */
.L_x_15376:
        /* <DEDUP_REMOVED lines=8> */
.L_x_15377:
[----:B------:R-:W-:Y:S02]  /*fda0*/  MOV R181, R183 ;  /* 0x000000b700b57202 */ /* 0x000fe40000000f00 */
[----:B------:R-:W-:-:S05]  /*fdb0*/  MOV R2, R184 ;  /* 0x000000b800027202 */ /* 0x000fca0000000f00 */
[----:B------:R-:W-:Y:S01]  /*fdc0*/  FADD.FTZ R182, R182, R2 ;  /* 0x00000002b6b67221 */ /* 0x000fe20000010000 */
[----:B------:R-:W-:-:S07]  /*fdd0*/  MOV R2, 0xffffffff ;  /* 0xffffffff00027802 */ /* 0x000fce0000000f00 */
[----:B------:R-:W-:Y:S05]  /*fde0*/  WARPSYNC.COLLECTIVE R2, `(.L_x_15378) ;  /* 0x0000000002087348 */ /* 0x000fea0003c00000 */
[----:B------:R0:W1:Y:S02]  /*fdf0*/  SHFL.BFLY P0, R184, R181, R180, R3 ;  /* 0x0c0000b4b5b87389 */ /* 0x0000640000000003 */
[----:B01----:R-:W-:Y:S05]  /*fe00*/  ENDCOLLECTIVE ;  /* 0x000000000000791b */ /* 0x003fea0003800000 */
.L_x_15378:
        /* <DEDUP_REMOVED lines=8> */
.L_x_15379:
[----:B------:R-:W-:Y:S02]  /*fe90*/  MOV R181, R183 ;  /* 0x000000b700b57202 */ /* 0x000fe40000000f00 */
[----:B------:R-:W-:-:S07]  /*fea0*/  MOV R185, R184 ;  /* 0x000000b800b97202 */ /* 0x000fce0000000f00 */
[----:B------:R-:W-:Y:S05]  /*feb0*/  WARPSYNC.COLLECTIVE R2, `(.L_x_15380) ;  /* 0x0000000002087348 */ /* 0x000fea0003c00000 */
[----:B------:R0:W1:Y:S02]  /*fec0*/  SHFL.BFLY P0, R184, R181, R180, R3 ;  /* 0x0c0000b4b5b87389 */ /* 0x0000640000000003 */
[----:B01----:R-:W-:Y:S05]  /*fed0*/  ENDCOLLECTIVE ;  /* 0x000000000000791b */ /* 0x003fea0003800000 */
.L_x_15380:
[----:B------:R-:W-:Y:S01]  /*fee0*/  MOV R2, R184 ;  /* 0x000000b800027202 */ /* 0x000fe20000000f00 */
[----:B------:R-:W-:Y:S06]  /*fef0*/  BRA `(.L_x_15381) ;  /* 0xffffff3800ac7947 */ /* 0x000fec000383ffff */
.L_x_15382:
        /* <DEDUP_REMOVED lines=16> */
.L_x_25478:


//--------------------- .text._ZN10layer_norm13ln_bwd_kernelINS_13Kernel_traitsI6__halfS2_fS2_fjLj1280ELj1ELj4ELj1ELj16ENS_18Kernel_traits_baseILj1280ES2_S2_fS2_fjLj128EEEEELb0ELb1ELb1ELb1EEEvNS_9BwdParamsE --------------------------
	.section	.text._ZN10layer_norm13ln_bwd_kernelINS_13Kernel_traitsI6__halfS2_fS2_fjLj1280ELj1ELj4ELj1ELj16ENS_18Kernel_traits_baseILj1280ES2_S2_fS2_fjLj128EEEEELb0ELb1ELb1ELb1EEEvNS_9BwdParamsE,"ax",@progbits
	.align	128
        .global         _ZN10layer_norm13ln_bwd_kernelINS_13Kernel_traitsI6__halfS2_fS2_fjLj1280ELj1ELj4ELj1ELj16ENS_18Kernel_traits_baseILj1280ES2_S2_fS2_fjLj128EEEEELb0ELb1ELb1ELb1EEEvNS_9BwdParamsE
        .type           _ZN10layer_norm13ln_bwd_kernelINS_13Kernel_traitsI6__halfS2_fS2_fjLj1280ELj1ELj4ELj1ELj16ENS_18Kernel_traits_baseILj1280ES2_S2_fS2_fjLj128EEEEELb0ELb1ELb1ELb1EEEvNS_9BwdParamsE,@function
        .size           _ZN10layer_norm13ln_bwd_kernelINS_13Kernel_traitsI6__halfS2_fS2_fjLj1280ELj1ELj4ELj1ELj16ENS_18Kernel_traits_baseILj1280ES2_S2_fS2_fjLj128EEEEELb0ELb1ELb1ELb1EEEvNS_9BwdParamsE,(.L_x_25479 - _ZN10layer_norm13ln_bwd_kernelINS_13Kernel_traitsI6__halfS2_fS2_fjLj1280ELj1ELj4ELj1ELj16ENS_18Kernel_traits_baseILj1280ES2_S2_fS2_fjLj128EEEEELb0ELb1ELb1ELb1EEEvNS_9BwdParamsE)
        .other          _ZN10layer_norm13ln_bwd_kernelINS_13Kernel_traitsI6__halfS2_fS2_fjLj1280ELj1ELj4ELj1ELj16ENS_18Kernel_traits_baseILj1280ES2_S2_fS2_fjLj128EEEEELb0ELb1ELb1ELb1EEEvNS_9BwdParamsE,@"STO_CUDA_ENTRY STV_DEFAULT"
_ZN10layer_norm13ln_bwd_kernelINS_13Kernel_traitsI6__halfS2_fS2_fjLj1280ELj1ELj4ELj1ELj16ENS_18Kernel_traits_baseILj1280ES2_S2_fS2_fjLj128EEEEELb0ELb1ELb1ELb1EEEvNS_9BwdParamsE:
.text._ZN10layer_norm13ln_bwd_kernelINS_13Kernel_traitsI6__halfS2_fS2_fjLj1280ELj1ELj4ELj1ELj16ENS_18Kernel_traits_baseILj1280ES2_S2_fS2_fjLj128EEEEELb0ELb1ELb1ELb1EEEvNS_9BwdParamsE:
        /* <DEDUP_REMOVED lines=122> */
.L_x_15562:
[----:B------:R-:W1:Y:S08]  /*07a0*/  LDC.64 R18, c[0x0][0x3f8] ;  /* 0x0000fe00ff127b82 */ /* 0x000e700000000a00 */
[----:B------:R-:W2:Y:S01]  /*07b0*/  LDC.64 R248, c[0x0][0x3f0] ;  /* 0x0000fc00fff87b82 */ /* 0x000ea20000000a00 */
[----:B-1----:R-:W-:-:S05]  /*07c0*/  IMAD.WIDE R18, R197, 0x4, R18 ;  /* 0x00000004c5127825 */ /* 0x002fca00078e0212 */
[----:B------:R1:W4:Y:S01]  /*07d0*/  LDG.E R196, desc[UR6][R18.64] ;  /* 0x0000000612c47981 */ /* 0x000322000c1e1900 */
[C---:B--2---:R-:W-:Y:S01]  /*07e0*/  IMAD.WIDE R248, R197.reuse, 0x4, R248 ;  /* 0x00000004c5f87825 */ /* 0x044fe200078e02f8 */
[----:B-1----:R-:W1:Y:S03]  /*07f0*/  LDC.64 R18, c[0x0][0x3c8] ;  /* 0x0000f200ff127b82 */ /* 0x002e660000000a00 */
[----:B-1----:R-:W-:-:S06]  /*0800*/  IMAD.WIDE R18, R197, 0x4, R18 ;  /* 0x00000004c5127825 */ /* 0x002fcc00078e0212 */
[----:B-----5:R1:W5:Y:S04]  /*0810*/  LDG.E R19, desc[UR6][R18.64] ;  /* 0x0000000612137981 */ /* 0x020368000c1e1900 */
[----:B------:R-:W2:Y:S01]  /*0820*/  LDG.E R18, desc[UR6][R248.64] ;  /* 0x00000006f8127981 */ /* 0x000ea2000c1e1900 */
[----:B------:R-:W-:Y:S01]  /*0830*/  BSSY.RECONVERGENT B1, `(.L_x_15385) ;  /* 0x0000266000017945 */ /* 0x000fe20003800200 */
[----:B------:R-:W-:Y:S02]  /*0840*/  MOV R244, RZ ;  /* 0x000000ff00f47202 */ /* 0x000fe40000000f00 */
[----:B------:R-:W-:Y:S02]  /*0850*/  MOV R195, RZ ;  /* 0x000000ff00c37202 */ /* 0x000fe40000000f00 */
[----:B----4-:R-:W-:Y:S01]  /*0860*/  ISETP.GE.AND P2, PT, R196, 0x1, PT ;  /* 0x00000001c400780c */ /* 0x010fe20003f46270 */
[----:B--2---:R1:W-:-:S12]  /*0870*/  STL [R1+0x4], R18 ;  /* 0x0000041201007387 */ /* 0x0043d80000100800 */
[----:B------:R-:W-:Y:S05]  /*0880*/  @!P2 BRA `(.L_x_15386) ;  /* 0x000000240004a947 */ /* 0x000fea0003800000 */
[----:B------:R-:W2:Y:S01]  /*0890*/  S2R R8, SR_TID.X ;  /* 0x0000000000087919 */ /* 0x000ea20000002100 */
[----:B0-----:R-:W0:Y:S01]  /*08a0*/  LDC.64 R2, c[0x0][0x3c0] ;  /* 0x0000f000ff027b82 */ /* 0x001e220000000a00 */
[----:B------:R-:W-:Y:S01]  /*08b0*/  IADD3 R4, PT, PT, R196, -0x1, RZ ;  /* 0xffffffffc4047810 */ /* 0x000fe20007ffe0ff */
[----:B------:R-:W-:-:S04]  /*08c0*/  IMAD R0, R197, UR9, RZ ;  /* 0x00000009c5007c24 */ /* 0x000fc8000f8e02ff */
[----:B------:R-:W-:Y:S01]  /*08d0*/  IMAD R4, R4, UR9, RZ ;  /* 0x0000000904047c24 */ /* 0x000fe2000f8e02ff */
[----:B------:R-:W-:Y:S01]  /*08e0*/  SHF.R.S32.HI R5, RZ, 0x1f, R0 ;  /* 0x0000001fff057819 */ /* 0x000fe20000011400 */
[----:B------:R-:W4:Y:S03]  /*08f0*/  LDC.64 R198, c[0x0][0x428] ;  /* 0x00010a00ffc67b82 */ /* 0x000f260000000a00 */
[----:B------:R-:W-:Y:S02]  /*0900*/  SHF.R.S32.HI R9, RZ, 0x1f, R4 ;  /* 0x0000001fff097819 */ /* 0x000fe40000011404 */
[----:B------:R-:W-:Y:S02]  /*0910*/  LEA.HI R5, R5, R0, RZ, 0x3 ;  /* 0x0000000005057211 */ /* 0x000fe400078f18ff */
[----:B------:R-:W-:Y:S01]  /*0920*/  LEA.HI R9, R9, R4, RZ, 0x3 ;  /* 0x0000000409097211 */ /* 0x000fe200078f18ff */
[----:B------:R-:W3:Y:S01]  /*0930*/  LDC.64 R6, c[0x0][0x3a8] ;  /* 0x0000ea00ff067b82 */ /* 0x000ee20000000a00 */
[----:B0-----:R-:W-:-:S05]  /*0940*/  IMAD.WIDE R2, R197, 0x4, R2 ;  /* 0x00000004c5027825 */ /* 0x001fca00078e0202 */
[----:B------:R0:W3:Y:S01]  /*0950*/  LDG.E R0, desc[UR6][R2.64] ;  /* 0x0000000602007981 */ /* 0x0000e2000c1e1900 */
[----:B--2---:R-:W-:-:S04]  /*0960*/  LOP3.LUT R8, R8, 0x1f, RZ, 0xc0, !PT ;  /* 0x0000001f08087812 */ /* 0x004fc800078ec0ff */
[-C--:B------:R-:W-:Y:S02]  /*0970*/  LEA.HI.SX32 R195, R5, R8.reuse, 0x1d ;  /* 0x0000000805c37211 */ /* 0x080fe400078feaff */
[----:B------:R-:W-:Y:S02]  /*0980*/  LEA.HI.SX32 R194, R9, R8, 0x1d ;  /* 0x0000000809c27211 */ /* 0x000fe400078feaff */
[C---:B------:R-:W-:Y:S02]  /*0990*/  IADD3 R233, PT, PT, R195.reuse, 0x20, RZ ;  /* 0x00000020c3e97810 */ /* 0x040fe40007ffe0ff */
[C---:B------:R-:W-:Y:S01]  /*09a0*/  IADD3 R17, PT, PT, R195.reuse, 0x40, RZ ;  /* 0x00000040c3117810 */ /* 0x040fe20007ffe0ff */
[----:B----4-:R-:W-:Y:S01]  /*09b0*/  IMAD.WIDE.U32 R224, R194, 0x10, R198 ;  /* 0x00000010c2e07825 */ /* 0x010fe200078e00c6 */
[----:B------:R-:W-:-:S03]  /*09c0*/  IADD3 R16, PT, PT, R195, 0x60, RZ ;  /* 0x00000060c3107810 */ /* 0x000fc60007ffe0ff */
[--C-:B---3--:R-:W-:Y:S01]  /*09d0*/  IMAD.WIDE.U32 R4, R233, 0x20, R6.reuse ;  /* 0x00000020e9047825 */ /* 0x108fe200078e0006 */
[C---:B------:R-:W-:Y:S01]  /*09e0*/  IADD3 R232, PT, PT, R195.reuse, 0x80, RZ ;  /* 0x00000080c3e87810 */ /* 0x040fe20007ffe0ff */
[----:B------:R-:W2:Y:S02]  /*09f0*/  LDG.E.128 R224, desc[UR6][R224.64] ;  /* 0x00000006e0e07981 */ /* 0x000ea4000c1e1d00 */
[--C-:B------:R-:W-:Y:S02]  /*0a00*/  IMAD.WIDE.U32 R180, R195, 0x20, R6.reuse ;  /* 0x00000020c3b47825 */ /* 0x100fe400078e0006 */
[----:B------:R-:W3:Y:S02]  /*0a10*/  LDG.E.128 R200, desc[UR6][R4.64] ;  /* 0x0000000604c87981 */ /* 0x000ee4000c1e1d00 */
[--C-:B0-----:R-:W-:Y:S02]  /*0a20*/  IMAD.WIDE.U32 R2, R17, 0x20, R6.reuse ;  /* 0x0000002011027825 */ /* 0x101fe400078e0006 */
[----:B------:R0:W4:Y:S04]  /*0a30*/  LDG.E.128 R204, desc[UR6][R4.64+0x10] ;  /* 0x0000100604cc7981 */ /* 0x000128000c1e1d00 */
[----:B------:R-:W3:Y:S04]  /*0a40*/  LDG.E.128 R220, desc[UR6][R180.64+0x10] ;  /* 0x00001006b4dc7981 */ /* 0x000ee8000c1e1d00 */
[----:B------:R-:W4:Y:S01]  /*0a50*/  LDG.E.128 R8, desc[UR6][R2.64] ;  /* 0x0000000602087981 */ /* 0x000f22000c1e1d00 */
[----:B0-----:R-:W-:-:S03]  /*0a60*/  IMAD.WIDE.U32 R4, R16, 0x20, R6 ;  /* 0x0000002010047825 */ /* 0x001fc600078e0006 */
[----:B------:R0:W4:Y:S04]  /*0a70*/  LDG.E.128 R12, desc[UR6][R2.64+0x10] ;  /* 0x00001006020c7981 */ /* 0x000128000c1e1d00 */
[----:B------:R-:W4:Y:S04]  /*0a80*/  LDG.E.128 R208, desc[UR6][R4.64] ;  /* 0x0000000604d07981 */ /* 0x000f28000c1e1d00 */
[----:B------:R-:W4:Y:S01]  /*0a90*/  LDG.E.128 R212, desc[UR6][R4.64+0x10] ;  /* 0x0000100604d47981 */ /* 0x000f22000c1e1d00 */
[----:B0-----:R-:W-:Y:S01]  /*0aa0*/  IMAD.WIDE.U32 R2, R232, 0x20, R6 ;  /* 0x00000020e8027825 */ /* 0x001fe200078e0006 */
[----:B-1----:R-:W-:-:S02]  /*0ab0*/  MOV R18, UR18 ;  /* 0x0000001200127c02 */ /* 0x002fc40008000f00 */
[----:B------:R-:W4:Y:S04]  /*0ac0*/  LDG.E.128 R228, desc[UR6][R180.64] ;  /* 0x00000006b4e47981 */ /* 0x000f28000c1e1d00 */
[----:B------:R-:W4:Y:S01]  /*0ad0*/  LDG.E.128 R216, desc[UR6][R2.64] ;  /* 0x0000000602d87981 */ /* 0x000f22000c1e1d00 */
[----:B------:R-:W-:Y:S02]  /*0ae0*/  MOV R247, UR19 ;  /* 0x0000001300f77c02 */ /* 0x000fe40008000f00 */
[----:B------:R-:W-:Y:S01]  /*0af0*/  ISETP.NE.U32.AND P0, PT, R18, RZ, PT ;  /* 0x000000ff1200720c */ /* 0x000fe20003f05070 */
[----:B------:R0:W4:Y:S03]  /*0b00*/  LDG.E.128 R4, desc[UR6][R2.64+0x10] ;  /* 0x0000100602047981 */ /* 0x000126000c1e1d00 */
[----:B------:R-:W-:-:S02]  /*0b10*/  ISETP.NE.AND.EX P0, PT, R247, RZ, PT, P0 ;  /* 0x000000fff700720c */ /* 0x000fc40003f05300 */
[----:B0-----:R-:W-:-:S11]  /*0b20*/  IADD3 R2, PT, PT, R194, 0x20, RZ ;  /* 0x00000020c2027810 */ /* 0x001fd60007ffe0ff */
[----:B------:R-:W0:Y:S01]  /*0b30*/  @P0 LDC.64 R192, c[0x0][0x438] ;  /* 0x00010e00ffc00b82 */ /* 0x000e220000000a00 */
[----:B------:R-:W-:-:S05]  /*0b40*/  IMAD.WIDE.U32 R2, R2, 0x10, R198 ;  /* 0x0000001002027825 */ /* 0x000fca00078e00c6 */
[----:B------:R1:W4:Y:S01]  /*0b50*/  LDG.E.128 R180, desc[UR6][R2.64] ;  /* 0x0000000602b47981 */ /* 0x000322000c1e1d00 */
[----:B------:R-:W-:Y:S01]  /*0b60*/  ISETP.NE.AND P1, PT, RZ, UR8, PT ;  /* 0x00000008ff007c0c */ /* 0x000fe2000bf25270 */
[----:B------:R-:W4:Y:S01]  /*0b70*/  @P0 LDC.64 R234, c[0x0][0x438] ;  /* 0x00010e00ffea0b82 */ /* 0x000f220000000a00 */
[----:B-1----:R-:W-:-:S07]  /*0b80*/  IADD3 R2, PT, PT, R194, 0x40, RZ ;  /* 0x00000040c2027810 */ /* 0x002fce0007ffe0ff */
[----:B------:R-:W1:Y:S01]  /*0b90*/  @P0 LDC.64 R236, c[0x0][0x438] ;  /* 0x00010e00ffec0b82 */ /* 0x000e620000000a00 */
[----:B------:R-:W-:-:S05]  /*0ba0*/  IMAD.WIDE.U32 R2, R2, 0x10, R198 ;  /* 0x0000001002027825 */ /* 0x000fca00078e00c6 */
[----:B------:R0:W4:Y:S02]  /*0bb0*/  LDG.E.128 R184, desc[UR6][R2.64] ;  /* 0x0000000602b87981 */ /* 0x000124000c1e1d00 */
[----:B0-----:R-:W-:-:S05]  /*0bc0*/  @P0 IMAD.WIDE.U32 R192, R195, 0x20, R192 ;  /* 0x00000020c3c00825 */ /* 0x001fca00078e00c0 */
[----:B------:R-:W5:Y:S01]  /*0bd0*/  @P0 LDG.E.128 R124, desc[UR6][R192.64] ;  /* 0x00000006c07c0981 */ /* 0x000f62000c1e1d00 */
[----:B------:R-:W-:-:S03]  /*0be0*/  IADD3 R2, PT, PT, R194, 0x60, RZ ;  /* 0x00000060c2027810 */ /* 0x000fc60007ffe0ff */
[----:B------:R-:W5:Y:S01]  /*0bf0*/  @P0 LDG.E.128 R128, desc[UR6][R192.64+0x10] ;  /* 0x00001006c0800981 */ /* 0x000f62000c1e1d00 */
[----:B------:R-:W-:Y:S01]  /*0c00*/  IADD3 R194, PT, PT, R194, 0x80, RZ ;  /* 0x00000080c2c27810 */ /* 0x000fe20007ffe0ff */
[----:B------:R-:W-:-:S04]  /*0c10*/  IMAD.WIDE.U32 R2, R2, 0x10, R198 ;  /* 0x0000001002027825 */ /* 0x000fc800078e00c6 */
[----:B------:R-:W-:Y:S01]  /*0c20*/  IMAD.WIDE.U32 R194, R194, 0x10, R198 ;  /* 0x00000010c2c27825 */ /* 0x000fe200078e00c6 */
[----:B------:R0:W4:Y:S01]  /*0c30*/  LDG.E.128 R188, desc[UR6][R2.64] ;  /* 0x0000000602bc7981 */ /* 0x000122000c1e1d00 */
[----:B------:R-:W1:Y:S04]  /*0c40*/  @P0 LDC.64 R198, c[0x0][0x438] ;  /* 0x00010e00ffc60b82 */ /* 0x000e680000000a00 */
[----:B------:R-:W4:Y:S04]  /*0c50*/  LDG.E.128 R192, desc[UR6][R194.64] ;  /* 0x00000006c2c07981 */ /* 0x000f28000c1e1d00 */
[----:B0-----:R-:W0:Y:S01]  /*0c60*/  @P0 LDC.64 R2, c[0x0][0x438] ;  /* 0x00010e00ff020b82 */ /* 0x001e220000000a00 */
[----:B-1----:R-:W-:-:S05]  /*0c70*/  @P0 IMAD.WIDE.U32 R198, R17, 0x20, R198 ;  /* 0x0000002011c60825 */ /* 0x002fca00078e00c6 */
[----:B------:R-:W5:Y:S01]  /*0c80*/  @P0 LDG.E.128 R140, desc[UR6][R198.64] ;  /* 0x00000006c68c0981 */ /* 0x000f62000c1e1d00 */
[----:B0-----:R-:W-:-:S03]  /*0c90*/  @P0 IMAD.WIDE.U32 R2, R233, 0x20, R2 ;  /* 0x00000020e9020825 */ /* 0x001fc600078e0002 */
[----:B------:R2:W5:Y:S04]  /*0ca0*/  @P0 LDG.E.128 R144, desc[UR6][R198.64+0x10] ;  /* 0x00001006c6900981 */ /* 0x000568000c1e1d00 */
[----:B------:R-:W5:Y:S04]  /*0cb0*/  @P0 LDG.E.128 R132, desc[UR6][R2.64] ;  /* 0x0000000602840981 */ /* 0x000f68000c1e1d00 */
[----:B------:R0:W5:Y:S01]  /*0cc0*/  @P0 LDG.E.128 R136, desc[UR6][R2.64+0x10] ;  /* 0x0000100602880981 */ /* 0x000162000c1e1d00 */
[----:B------:R-:W-:Y:S01]  /*0cd0*/  FSEL R0, R0, RZ, !P1 ;  /* 0x000000ff00007208 */ /* 0x000fe20004800000 */
[----:B--2---:R-:W-:-:S02]  /*0ce0*/  HADD2.F32 R199, -RZ, R226.H0_H0 ;  /* 0x200000e2ffc77230 */ /* 0x004fc40000004100 */
[----:B------:R-:W-:Y:S02]  /*0cf0*/  HADD2.F32 R198, -RZ, R226.H1_H1 ;  /* 0x300000e2ffc67230 */ /* 0x000fe40000004100 */
[--C-:B0-----:R-:W-:Y:S02]  /*0d00*/  HADD2.F32 R3, -RZ, R227.reuse.H0_H0 ;  /* 0x200000e3ff037230 */ /* 0x101fe40000004100 */
[----:B------:R-:W-:Y:S02]  /*0d10*/  HADD2.F32 R2, -RZ, R227.H1_H1 ;  /* 0x300000e3ff027230 */ /* 0x000fe40000004100 */
[C---:B---3--:R-:W-:Y:S01]  /*0d20*/  FADD.FTZ R226, -R0.reuse, R220 ;  /* 0x000000dc00e27221 */ /* 0x048fe20000010100 */
[C---:B------:R-:W-:Y:S01]  /*0d30*/  FADD.FTZ R220, -R0.reuse, R201 ;  /* 0x000000c900dc7221 */ /* 0x040fe20000010100 */
[C---:B------:R-:W-:Y:S01]  /*0d40*/  FADD.FTZ R201, -R0.reuse, R202 ;  /* 0x000000ca00c97221 */ /* 0x040fe20000010100 */
[C---:B------:R-:W-:Y:S01]  /*0d50*/  FADD.FTZ R202, -R0.reuse, R203 ;  /* 0x000000cb00ca7221 */ /* 0x040fe20000010100 */
[C---:B----4-:R-:W-:Y:S01]  /*0d60*/  FADD.FTZ R227, -R0.reuse, R8 ;  /* 0x0000000800e37221 */ /* 0x050fe20000010100 */
[----:B------:R-:W2:Y:S04]  /*0d70*/  LDL.LU R203, [R1+0xe0] ;  /* 0x0000e00001cb7983 */ /* 0x000ea80000300800 */
[----:B------:R-:W3:Y:S01]  /*0d80*/  LDL.LU R8, [R1+0xd8] ;  /* 0x0000d80001087983 */ /* 0x000ee20000300800 */
[C---:B------:R-:W-:Y:S01]  /*0d90*/  FADD.FTZ R243, -R0.reuse, R208 ;  /* 0x000000d000f37221 */ /* 0x040fe20000010100 */
[----:B------:R-:W-:-:S02]  /*0da0*/  FADD.FTZ R244, -R0, R209 ;  /* 0x000000d100f47221 */ /* 0x000fc40000010100 */
[----:B------:R-:W4:Y:S01]  /*0db0*/  LDL.LU R208, [R1+0xc8] ;  /* 0x0000c80001d07983 */ /* 0x000f220000300800 */
[C---:B------:R-:W-:Y:S01]  /*0dc0*/  FADD.FTZ R246, -R0.reuse, R211 ;  /* 0x000000d300f67221 */ /* 0x040fe20000010100 */
[C---:B------:R-:W-:Y:S01]  /*0dd0*/  FADD.FTZ R250, -R0.reuse, R214 ;  /* 0x000000d600fa7221 */ /* 0x040fe20000010100 */
[C---:B------:R-:W-:Y:S01]  /*0de0*/  FADD.FTZ R251, -R0.reuse, R215 ;  /* 0x000000d700fb7221 */ /* 0x040fe20000010100 */
[----:B------:R-:W4:Y:S04]  /*0df0*/  LDL.LU R209, [R1+0xd0] ;  /* 0x0000d00001d17983 */ /* 0x000f280000300800 */
[----:B------:R-:W4:Y:S01]  /*0e00*/  LDL.LU R211, [R1+0xcc] ;  /* 0x0000cc0001d37983 */ /* 0x000f220000300800 */
[----:B------:R-:W-:-:S03]  /*0e10*/  FADD.FTZ R214, -R0, R218 ;  /* 0x000000da00d67221 */ /* 0x000fc60000010100 */
[----:B------:R-:W4:Y:S04]  /*0e20*/  LDL.LU R215, [R1+0xe4] ;  /* 0x0000e40001d77983 */ /* 0x000f280000300800 */
[----:B------:R-:W4:Y:S01]  /*0e30*/  LDL.LU R218, [R1+0xdc] ;  /* 0x0000dc0001da7983 */ /* 0x000f220000300800 */
[----:B------:R-:W-:-:S04]  /*0e40*/  @P0 IMAD.WIDE.U32 R232, R232, 0x20, R234 ;  /* 0x00000020e8e80825 */ /* 0x000fc800078e00ea */
[C---:B------:R-:W-:Y:S01]  /*0e50*/  FADD.FTZ R245, -R0.reuse, R210 ;  /* 0x000000d200f57221 */ /* 0x040fe20000010100 */
[----:B------:R-:W-:Y:S01]  /*0e60*/  FADD.FTZ R210, -R0, R217 ;  /* 0x000000d900d27221 */ /* 0x000fe20000010100 */
[----:B------:R-:W5:Y:S04]  /*0e70*/  @P0 LDG.E.128 R156, desc[UR6][R232.64] ;  /* 0x00000006e89c0981 */ /* 0x000f68000c1e1d00 */
[----:B------:R0:W5:Y:S02]  /*0e80*/  @P0 LDG.E.128 R160, desc[UR6][R232.64+0x10] ;  /* 0x00001006e8a00981 */ /* 0x000164000c1e1d00 */
[----:B0-----:R-:W-:Y:S01]  /*0e90*/  MOV R232, R210 ;  /* 0x000000d200e87202 */ /* 0x001fe20000000f00 */
[----:B--2---:R-:W-:Y:S01]  /*0ea0*/  FADD.FTZ R203, R203, R3 ;  /* 0x00000003cbcb7221 */ /* 0x004fe20000010000 */
[----:B---3--:R-:W-:-:S05]  /*0eb0*/  FADD.FTZ R8, R8, R199 ;  /* 0x000000c708087221 */ /* 0x008fca0000010000 */
[----:B------:R-:W-:Y:S01]  /*0ec0*/  STL [R1+0xd8], R8 ;  /* 0x0000d80801007387 */ /* 0x000fe20000100800 */
[----:B----4-:R-:W-:-:S05]  /*0ed0*/  FADD.FTZ R218, R218, R198 ;  /* 0x000000c6dada7221 */ /* 0x010fca0000010000 */
[----:B------:R-:W-:Y:S04]  /*0ee0*/  STL [R1+0xdc], R218 ;  /* 0x0000dcda01007387 */ /* 0x000fe80000100800 */
[----:B------:R0:W-:Y:S04]  /*0ef0*/  STL [R1+0xe0], R203 ;  /* 0x0000e0cb01007387 */ /* 0x0001e80000100800 */
[----:B------:R-:W2:Y:S01]  /*0f00*/  LDL.LU R210, [R1+0xd4] ;  /* 0x0000d40001d27983 */ /* 0x000ea20000300800 */
[----:B------:R-:W-:-:S04]  /*0f10*/  @P0 IMAD.WIDE.U32 R16, R16, 0x20, R236 ;  /* 0x0000002010100825 */ /* 0x000fc800078e00ec */
[C---:B------:R-:W-:Y:S01]  /*0f20*/  FADD.FTZ R234, -R0.reuse, R229 ;  /* 0x000000e500ea7221 */ /* 0x040fe20000010100 */
[C---:B------:R-:W-:Y:S01]  /*0f30*/  FADD.FTZ R217, -R0.reuse, R4 ;  /* 0x0000000400d97221 */ /* 0x040fe20000010100 */
[----:B------:R-:W-:Y:S02]  /*0f40*/  HADD2.F32 R229, -RZ, R224.H0_H0 ;  /* 0x200000e0ffe57230 */ /* 0x000fe40000004100 */
[----:B------:R-:W-:Y:S01]  /*0f50*/  FADD.FTZ R235, -R0, R228 ;  /* 0x000000e400eb7221 */ /* 0x000fe20000010100 */
[----:B------:R-:W-:Y:S01]  /*0f60*/  HADD2.F32 R4, -RZ, R40.H0_H0 ;  /* 0x20000028ff047230 */ /* 0x000fe20000004100 */
[----:B------:R-:W5:Y:S01]  /*0f70*/  @P0 LDG.E.128 R148, desc[UR6][R16.64] ;  /* 0x0000000610940981 */ /* 0x000f62000c1e1d00 */
[----:B------:R-:W-:-:S03]  /*0f80*/  HADD2.F32 R228, -RZ, R224.H1_H1 ;  /* 0x300000e0ffe47230 */ /* 0x000fc60000004100 */
[----:B------:R1:W5:Y:S01]  /*0f90*/  @P0 LDG.E.128 R152, desc[UR6][R16.64+0x10] ;  /* 0x0000100610980981 */ /* 0x000362000c1e1d00 */
[----:B------:R-:W-:Y:S02]  /*0fa0*/  HADD2.F32 R224, -RZ, R225.H0_H0 ;  /* 0x200000e1ffe07230 */ /* 0x000fe40000004100 */
[C---:B------:R-:W-:Y:S01]  /*0fb0*/  FADD.FTZ R230, -R0.reuse, R230 ;  /* 0x000000e600e67221 */ /* 0x040fe20000010100 */
[----:B------:R-:W-:Y:S01]  /*0fc0*/  FADD.FTZ R239, -R0, R12 ;  /* 0x0000000c00ef7221 */ /* 0x000fe20000010100 */
[----:B-1----:R-:W-:Y:S01]  /*0fd0*/  FMUL.FTZ R16, R4, R229 ;  /* 0x000000e504107220 */ /* 0x002fe20000410000 */
[----:B------:R-:W-:Y:S02]  /*0fe0*/  HADD2.F32 R4, -RZ, R41.H0_H0 ;  /* 0x20000029ff047230 */ /* 0x000fe40000004100 */
[----:B------:R-:W-:Y:S01]  /*0ff0*/  FADD.FTZ R241, -R0, R14 ;  /* 0x0000000e00f17221 */ /* 0x000fe20000010100 */
[----:B0-----:R-:W-:Y:S02]  /*1000*/  HADD2.F32 R203, -RZ, R180.H0_H0 ;  /* 0x200000b4ffcb7230 */ /* 0x001fe40000004100 */
[----:B------:R-:W-:Y:S01]  /*1010*/  FADD.FTZ R215, R215, R2 ;  /* 0x00000002d7d77221 */ /* 0x000fe20000010000 */
[----:B------:R-:W-:Y:S01]  /*1020*/  FMUL.FTZ R12, R4, R224 ;  /* 0x000000e0040c7220 */ /* 0x000fe20000410000 */
[----:B------:R-:W-:-:S02]  /*1030*/  HADD2.F32 R4, -RZ, R42.H0_H0 ;  /* 0x2000002aff047230 */ /* 0x000fc40000004100 */
[C---:B------:R-:W-:Y:S01]  /*1040*/  FADD.FTZ R223, -R0.reuse, R223 ;  /* 0x000000df00df7221 */ /* 0x040fe20000010100 */
[C---:B-----5:R-:W-:Y:S01]  /*1050*/  FMUL.FTZ R14, R19.reuse, R230 ;  /* 0x000000e6130e7220 */ /* 0x060fe20000410000 */
[C---:B------:R-:W-:Y:S01]  /*1060*/  FADD.FTZ R222, -R0.reuse, R222 ;  /* 0x000000de00de7221 */ /* 0x040fe20000010100 */
[C---:B------:R-:W-:Y:S01]  /*1070*/  FADD.FTZ R221, -R0.reuse, R221 ;  /* 0x000000dd00dd7221 */ /* 0x040fe20000010100 */
[C---:B------:R-:W-:Y:S01]  /*1080*/  FADD.FTZ R236, -R0.reuse, R9 ;  /* 0x0000000900ec7221 */ /* 0x040fe20000010100 */
[----:B------:R-:W-:Y:S01]  /*1090*/  FADD.FTZ R248, -R0, R212 ;  /* 0x000000d400f87221 */ /* 0x000fe20000010100 */
[----:B------:R-:W-:Y:S01]  /*10a0*/  FFMA.FTZ R62, R14, R224, R62 ;  /* 0x000000e00e3e7223 */ /* 0x000fe2000001003e */
[----:B------:R-:W-:Y:S01]  /*10b0*/  FADD.FTZ R122, R122, R224 ;  /* 0x000000e07a7a7221 */ /* 0x000fe20000010000 */
[----:B------:R-:W-:Y:S01]  /*10c0*/  FMUL.FTZ R9, R4, R199 ;  /* 0x000000c704097220 */ /* 0x000fe20000410000 */
[----:B------:R-:W-:Y:S01]  /*10d0*/  STL [R1+0xe4], R215 ;  /* 0x0000e4d701007387 */ /* 0x000fe20000100800 */
[----:B------:R-:W-:Y:S01]  /*10e0*/  FADD.FTZ R208, R208, R203 ;  /* 0x000000cbd0d07221 */ /* 0x000fe20000010000 */
[----:B------:R-:W-:Y:S01]  /*10f0*/  FADD.FTZ R212, -R0, R6 ;  /* 0x0000000600d47221 */ /* 0x000fe20000010100 */
[C---:B------:R-:W-:Y:S01]  /*1100*/  FMUL.FTZ R4, R19.reuse, R223 ;  /* 0x000000df13047220 */ /* 0x040fe20000410000 */
[----:B------:R-:W3:Y:S01]  /*1110*/  LDL.LU R224, [R1+0xb8] ;  /* 0x0000b80001e07983 */ /* 0x000ee20000300800 */
[C---:B------:R-:W-:Y:S01]  /*1120*/  FMUL.FTZ R6, R19.reuse, R222 ;  /* 0x000000de13067220 */ /* 0x040fe20000410000 */
[----:B------:R-:W-:-:S02]  /*1130*/  FMUL.FTZ R8, R19, R221 ;  /* 0x000000dd13087220 */ /* 0x000fc40000410000 */
[----:B------:R-:W4:Y:S01]  /*1140*/  LDL.LU R223, [R1+0xbc] ;  /* 0x0000bc0001df7983 */ /* 0x000f220000300800 */
[----:B------:R-:W-:-:S03]  /*1150*/  HADD2.F32 R180, -RZ, R180.H1_H1 ;  /* 0x300000b4ffb47230 */ /* 0x000fc60000004100 */
[----:B------:R-:W4:Y:S04]  /*1160*/  LDL.LU R222, [R1+0xc0] ;  /* 0x0000c00001de7983 */ /* 0x000f280000300800 */
[----:B------:R-:W4:Y:S04]  /*1170*/  LDL.LU R221, [R1+0xc4] ;  /* 0x0000c40001dd7983 */ /* 0x000f280000300800 */
[----:B------:R0:W-:Y:S01]  /*1180*/  STL [R1+0xc8], R208 ;  /* 0x0000c8d001007387 */ /* 0x0001e20000100800 */
[C---:B------:R-:W-:Y:S01]  /*1190*/  FADD.FTZ R249, -R0.reuse, R213 ;  /* 0x000000d500f97221 */ /* 0x040fe20000010100 */
[----:B------:R-:W-:Y:S01]  /*11a0*/  FADD.FTZ R211, R211, R180 ;  /* 0x000000b4d3d37221 */ /* 0x000fe20000010000 */
[----:B------:R-:W-:Y:S01]  /*11b0*/  FADD.FTZ R213, -R0, R7 ;  /* 0x0000000700d57221 */ /* 0x000fe20000010100 */
[----:B0-----:R-:W-:-:S03]  /*11c0*/  HADD2.F32 R208, -RZ, R181.H0_H0 ;  /* 0x200000b5ffd07230 */ /* 0x001fc60000004100 */
[----:B------:R0:W-:Y:S02]  /*11d0*/  STL [R1+0xcc], R211 ;  /* 0x0000ccd301007387 */ /* 0x0001e40000100800 */
[----:B------:R-:W-:Y:S01]  /*11e0*/  FADD.FTZ R209, R209, R208 ;  /* 0x000000d0d1d17221 */ /* 0x000fe20000010000 */
[----:B------:R-:W-:Y:S01]  /*11f0*/  MOV R233, R213 ;  /* 0x000000d500e97202 */ /* 0x000fe20000000f00 */
[C---:B------:R-:W-:Y:S01]  /*1200*/  FADD.FTZ R252, -R0.reuse, R216 ;  /* 0x000000d800fc7221 */ /* 0x040fe20000010100 */
[C---:B------:R-:W-:Y:S02]  /*1210*/  FADD.FTZ R231, -R0.reuse, R231 ;  /* 0x000000e700e77221 */ /* 0x040fe40000010100 */
[----:B------:R1:W-:Y:S01]  /*1220*/  STL [R1+0xd0], R209 ;  /* 0x0000d0d101007387 */ /* 0x0003e20000100800 */
[C---:B------:R-:W-:Y:S01]  /*1230*/  FADD.FTZ R200, -R0.reuse, R200 ;  /* 0x000000c800c87221 */ /* 0x040fe20000010100 */
[C---:B------:R-:W-:Y:S01]  /*1240*/  FADD.FTZ R204, -R0.reuse, R204 ;  /* 0x000000cc00cc7221 */ /* 0x040fe20000010100 */
[C---:B------:R-:W-:Y:S01]  /*1250*/  FADD.FTZ R205, -R0.reuse, R205 ;  /* 0x000000cd00cd7221 */ /* 0x040fe20000010100 */
[----:B------:R-:W4:Y:S01]  /*1260*/  LDL.LU R213, [R1+0xa8] ;  /* 0x0000a80001d57983 */ /* 0x000f220000300800 */
        /* <DEDUP_REMOVED lines=9> */
[----:B------:R-:W-:-:S02]  /*1300*/  MOV R235, R212 ;  /* 0x000000d400eb7202 */ /* 0x000fc40000000f00 */
[----:B------:R-:W4:Y:S01]  /*1310*/  LDL.LU R212, [R1+0xac] ;  /* 0x0000ac0001d47983 */ /* 0x000f220000300800 */
[----:B------:R-:W-:-:S03]  /*1320*/  HADD2.F32 R181, -RZ, R181.H1_H1 ;  /* 0x300000b5ffb57230 */ /* 0x000fc60000004100 */
[----:B------:R-:W4:Y:S02]  /*1330*/  LDL.LU R215, [R1+0xb0] ;  /* 0x0000b00001d77983 */ /* 0x000f240000300800 */
[----:B--2---:R-:W-:-:S05]  /*1340*/  FADD.FTZ R210, R210, R181 ;  /* 0x000000b5d2d27221 */ /* 0x004fca0000010000 */
[----:B------:R2:W-:Y:S04]  /*1350*/  STL [R1+0xd4], R210 ;  /* 0x0000d4d201007387 */ /* 0x0005e80000100800 */
[----:B------:R-:W4:Y:S01]  /*1360*/  LDL.LU R218, [R1+0xb4] ;  /* 0x0000b40001da7983 */ /* 0x000f220000300800 */
[----:B------:R-:W-:Y:S02]  /*1370*/  HADD2.F32 R5, -RZ, R40.H1_H1 ;  /* 0x30000028ff057230 */ /* 0x000fe40000004100 */
[----:B------:R-:W-:-:S03]  /*1380*/  HADD2.F32 R225, -RZ, R225.H1_H1 ;  /* 0x300000e1ffe17230 */ /* 0x000fc60000004100 */
[----:B------:R-:W-:Y:S01]  /*1390*/  FMUL.FTZ R15, R5, R228 ;  /* 0x000000e4050f7220 */ /* 0x000fe20000410000 */
[----:B------:R-:W-:Y:S02]  /*13a0*/  HADD2.F32 R5, -RZ, R41.H1_H1 ;  /* 0x30000029ff057230 */ /* 0x000fe40000004100 */
[----:B------:R-:W-:Y:S02]  /*13b0*/  HADD2.F32 R7, -RZ, R42.H1_H1 ;  /* 0x3000002aff077230 */ /* 0x000fe40000004100 */
[----:B------:R-:W-:Y:S01]  /*13c0*/  FMUL.FTZ R10, R19, R226 ;  /* 0x000000e2130a7220 */ /* 0x000fe20000410000 */
[-C--:B------:R-:W-:Y:S01]  /*13d0*/  FFMA.FTZ R65, R8, R198.reuse, R65 ;  /* 0x000000c608417223 */ /* 0x080fe20000010041 */
[----:B------:R-:W-:Y:S01]  /*13e0*/  FMUL.FTZ R11, R5, R225 ;  /* 0x000000e1050b7220 */ /* 0x000fe20000410000 */
[--C-:B------:R-:W-:Y:S02]  /*13f0*/  HADD2.F32 R5, -RZ, R43.reuse.H0_H0 ;  /* 0x2000002bff057230 */ /* 0x100fe40000004100 */
[----:B------:R-:W-:Y:S01]  /*1400*/  FMUL.FTZ R7, R7, R198 ;  /* 0x000000c607077220 */ /* 0x000fe20000410000 */
[----:B------:R-:W-:-:S02]  /*1410*/  HADD2.F32 R198, -RZ, R43.H1_H1 ;  /* 0x3000002bffc67230 */ /* 0x000fc40000004100 */
[----:B------:R-:W-:Y:S01]  /*1420*/  FFMA.FTZ R64, R10, R199, R64 ;  /* 0x000000c70a407223 */ /* 0x000fe20000010040 */
[--C-:B------:R-:W-:Y:S02]  /*1430*/  HADD2.F32 R199, -RZ, R44.reuse.H0_H0 ;  /* 0x2000002cffc77230 */ /* 0x100fe40000004100 */
[-C--:B------:R-:W-:Y:S01]  /*1440*/  FMUL.FTZ R5, R5, R3.reuse ;  /* 0x0000000305057220 */ /* 0x080fe20000410000 */
[----:B------:R-:W-:Y:S01]  /*1450*/  FFMA.FTZ R66, R6, R3, R66 ;  /* 0x0000000306427223 */ /* 0x000fe20000010042 */
[-C--:B------:R-:W-:Y:S01]  /*1460*/  FMUL.FTZ R3, R198, R2.reuse ;  /* 0x00000002c6037220 */ /* 0x080fe20000410000 */
[----:B------:R-:W-:Y:S01]  /*1470*/  FFMA.FTZ R67, R4, R2, R67 ;  /* 0x0000000204437223 */ /* 0x000fe20000010043 */
[----:B------:R-:W-:Y:S01]  /*1480*/  FMUL.FTZ R2, R19, R200 ;  /* 0x000000c813027220 */ /* 0x000fe20000410000 */
[----:B------:R-:W-:Y:S02]  /*1490*/  HADD2.F32 R198, -RZ, R44.H1_H1 ;  /* 0x3000002cffc67230 */ /* 0x000fe40000004100 */
[-C--:B------:R-:W-:Y:S01]  /*14a0*/  FMUL.FTZ R200, R199, R203.reuse ;  /* 0x000000cbc7c87220 */ /* 0x080fe20000410000 */
[----:B------:R-:W-:Y:S01]  /*14b0*/  FMUL.FTZ R199, R19, R220 ;  /* 0x000000dc13c77220 */ /* 0x000fe20000410000 */
[----:B------:R-:W-:Y:S01]  /*14c0*/  FFMA.FTZ R68, R2, R203, R68 ;  /* 0x000000cb02447223 */ /* 0x000fe20000010044 */
[----:B------:R-:W-:-:S02]  /*14d0*/  FMUL.FTZ R198, R198, R180 ;  /* 0x000000b4c6c67220 */ /* 0x000fc40000410000 */
[----:B------:R-:W-:Y:S01]  /*14e0*/  FFMA.FTZ R69, R199, R180, R69 ;  /* 0x000000b4c7457223 */ /* 0x000fe20000010045 */
[C---:B------:R-:W-:Y:S01]  /*14f0*/  FMUL.FTZ R180, R19.reuse, R201 ;  /* 0x000000c913b47220 */ /* 0x040fe20000410000 */
[--C-:B------:R-:W-:Y:S02]  /*1500*/  HADD2.F32 R201, -RZ, R45.reuse.H1_H1 ;  /* 0x3000002dffc97230 */ /* 0x100fe40000004100 */
[----:B------:R-:W-:Y:S01]  /*1510*/  FMUL.FTZ R202, R19, R202 ;  /* 0x000000ca13ca7220 */ /* 0x000fe20000410000 */
[----:B------:R-:W-:Y:S02]  /*1520*/  HADD2.F32 R203, -RZ, R45.H0_H0 ;  /* 0x2000002dffcb7230 */ /* 0x000fe40000004100 */
[----:B------:R-:W-:Y:S01]  /*1530*/  FFMA.FTZ R70, R180, R208, R70 ;  /* 0x000000d0b4467223 */ /* 0x000fe20000010046 */
[----:B0-----:R-:W-:Y:S02]  /*1540*/  HADD2.F32 R211, -RZ, R46.H0_H0 ;  /* 0x2000002effd37230 */ /* 0x001fe40000004100 */
[----:B------:R-:W-:Y:S01]  /*1550*/  FMUL.FTZ R201, R201, R181 ;  /* 0x000000b5c9c97220 */ /* 0x000fe20000410000 */
[----:B-1----:R-:W-:-:S02]  /*1560*/  HADD2.F32 R209, -RZ, R182.H0_H0 ;  /* 0x200000b6ffd17230 */ /* 0x002fc40000004100 */
[----:B------:R-:W-:Y:S01]  /*1570*/  FFMA.FTZ R71, R202, R181, R71 ;  /* 0x000000b5ca477223 */ /* 0x000fe20000010047 */
[----:B------:R-:W-:Y:S01]  /*1580*/  FMUL.FTZ R203, R203, R208 ;  /* 0x000000d0cbcb7220 */ /* 0x000fe20000410000 */
[C---:B------:R-:W-:Y:S01]  /*1590*/  FMUL.FTZ R181, R19.reuse, R204 ;  /* 0x000000cc13b57220 */ /* 0x040fe20000410000 */
[----:B--2---:R-:W-:Y:S02]  /*15a0*/  HADD2.F32 R210, -RZ, R46.H1_H1 ;  /* 0x3000002effd27230 */ /* 0x004fe40000004100 */
[----:B------:R-:W-:Y:S02]  /*15b0*/  HADD2.F32 R208, -RZ, R182.H1_H1 ;  /* 0x300000b6ffd07230 */ /* 0x000fe40000004100 */
[----:B------:R-:W-:Y:S01]  /*15c0*/  FMUL.FTZ R182, R19, R205 ;  /* 0x000000cd13b67220 */ /* 0x000fe20000410000 */
[-C--:B------:R-:W-:Y:S01]  /*15d0*/  FMUL.FTZ R204, R211, R209.reuse ;  /* 0x000000d1d3cc7220 */ /* 0x080fe20000410000 */
[----:B---3--:R-:W-:Y:S01]  /*15e0*/  FADD.FTZ R224, R224, R209 ;  /* 0x000000d1e0e07221 */ /* 0x008fe20000010000 */
[----:B------:R-:W-:Y:S01]  /*15f0*/  FFMA.FTZ R72, R181, R209, R72 ;  /* 0x000000d1b5487223 */ /* 0x000fe20000010048 */
[----:B------:R-:W-:-:S02]  /*1600*/  HADD2.F32 R211, -RZ, R183.H0_H0 ;  /* 0x200000b7ffd37230 */ /* 0x000fc40000004100 */
[----:B------:R-:W-:Y:S01]  /*1610*/  FMUL.FTZ R209, R19, R206 ;  /* 0x000000ce13d17220 */ /* 0x000fe20000410000 */
[----:B------:R-:W-:Y:S02]  /*1620*/  HADD2.F32 R183, -RZ, R183.H1_H1 ;  /* 0x300000b7ffb77230 */ /* 0x000fe40000004100 */
[-C--:B------:R-:W-:Y:S01]  /*1630*/  FMUL.FTZ R210, R210, R208.reuse ;  /* 0x000000d0d2d27220 */ /* 0x080fe20000410000 */
[----:B----4-:R-:W-:Y:S01]  /*1640*/  FADD.FTZ R223, R223, R208 ;  /* 0x000000d0dfdf7221 */ /* 0x010fe20000010000 */
[----:B------:R-:W-:Y:S01]  /*1650*/  FFMA.FTZ R73, R182, R208, R73 ;  /* 0x000000d0b6497223 */ /* 0x000fe20000010049 */
[--C-:B------:R-:W-:Y:S02]  /*1660*/  HADD2.F32 R206, -RZ, R47.reuse.H1_H1 ;  /* 0x3000002fffce7230 */ /* 0x100fe40000004100 */
[----:B------:R-:W-:Y:S01]  /*1670*/  FMUL.FTZ R208, R19, R207 ;  /* 0x000000cf13d07220 */ /* 0x000fe20000410000 */
[----:B------:R-:W-:Y:S02]  /*1680*/  HADD2.F32 R205, -RZ, R47.H0_H0 ;  /* 0x2000002fffcd7230 */ /* 0x000fe40000004100 */
[----:B------:R-:W-:Y:S01]  /*1690*/  FADD.FTZ R221, R221, R183 ;  /* 0x000000b7dddd7221 */ /* 0x000fe20000010000 */
[-C--:B------:R-:W-:Y:S01]  /*16a0*/  FMUL.FTZ R206, R206, R183.reuse ;  /* 0x000000b7cece7220 */ /* 0x080fe20000410000 */
[----:B------:R-:W-:Y:S01]  /*16b0*/  FFMA.FTZ R75, R208, R183, R75 ;  /* 0x000000b7d04b7223 */ /* 0x000fe2000001004b */
[----:B------:R-:W-:-:S02]  /*16c0*/  HADD2.F32 R183, -RZ, R184.H0_H0 ;  /* 0x200000b8ffb77230 */ /* 0x000fc40000004100 */
[----:B------:R-:W-:Y:S01]  /*16d0*/  FADD.FTZ R222, R222, R211 ;  /* 0x000000d3dede7221 */ /* 0x000fe20000010000 */
[-C--:B------:R-:W-:Y:S01]  /*16e0*/  FFMA.FTZ R74, R209, R211.reuse, R74 ;  /* 0x000000d3d14a7223 */ /* 0x080fe2000001004a */
[----:B------:R-:W-:Y:S01]  /*16f0*/  FMUL.FTZ R207, R205, R211 ;  /* 0x000000d3cdcf7220 */ /* 0x000fe20000410000 */
[----:B------:R-:W-:Y:S01]  /*1700*/  FMUL.FTZ R205, R19, R227 ;  /* 0x000000e313cd7220 */ /* 0x000fe20000410000 */
[----:B------:R-:W-:Y:S02]  /*1710*/  HADD2.F32 R211, -RZ, R48.H0_H0 ;  /* 0x20000030ffd37230 */ /* 0x000fe40000004100 */
[----:B------:R-:W-:Y:S01]  /*1720*/  HADD2.F32 R184, -RZ, R184.H1_H1 ;  /* 0x300000b8ffb87230 */ /* 0x000fe20000004100 */
[----:B------:R-:W-:Y:S01]  /*1730*/  STL [R1+0xb8], R224 ;  /* 0x0000b8e001007387 */ /* 0x000fe20000100800 */
[-C--:B------:R-:W-:Y:S01]  /*1740*/  FFMA.FTZ R76, R205, R183.reuse, R76 ;  /* 0x000000b7cd4c7223 */ /* 0x080fe2000001004c */
[----:B------:R-:W-:Y:S02]  /*1750*/  FADD.FTZ R213, R213, R183 ;  /* 0x000000b7d5d57221 */ /* 0x000fe40000010000 */
[----:B------:R-:W-:Y:S01]  /*1760*/  STL [R1+0xbc], R223 ;  /* 0x0000bcdf01007387 */ /* 0x000fe20000100800 */
[----:B------:R-:W-:Y:S01]  /*1770*/  FMUL.FTZ R183, R211, R183 ;  /* 0x000000b7d3b77220 */ /* 0x000fe20000410000 */
[----:B------:R-:W-:-:S02]  /*1780*/  HADD2.F32 R211, -RZ, R48.H1_H1 ;  /* 0x30000030ffd37230 */ /* 0x000fc40000004100 */
[----:B------:R-:W-:Y:S04]  /*1790*/  STL [R1+0xc0], R222 ;  /* 0x0000c0de01007387 */ /* 0x000fe80000100800 */
[----:B------:R-:W-:Y:S01]  /*17a0*/  STL [R1+0xc4], R221 ;  /* 0x0000c4dd01007387 */ /* 0x000fe20000100800 */
[----:B------:R-:W-:-:S03]  /*17b0*/  FADD.FTZ R212, R212, R184 ;  /* 0x000000b8d4d47221 */ /* 0x000fc60000010000 */
[----:B------:R0:W-:Y:S04]  /*17c0*/  STL [R1+0xa8], R213 ;  /* 0x0000a8d501007387 */ /* 0x0001e80000100800 */
[----:B------:R1:W-:Y:S01]  /*17d0*/  STL [R1+0xac], R212 ;  /* 0x0000acd401007387 */ /* 0x0003e20000100800 */
[----:B0-----:R-:W-:-:S04]  /*17e0*/  FMUL.FTZ R213, R19, R236 ;  /* 0x000000ec13d57220 */ /* 0x001fc80000410000 */
[-C--:B------:R-:W-:Y:S01]  /*17f0*/  FFMA.FTZ R77, R213, R184.reuse, R77 ;  /* 0x000000b8d54d7223 */ /* 0x080fe2000001004d */
[----:B-1----:R-:W-:Y:S01]  /*1800*/  FMUL.FTZ R212, R211, R184 ;  /* 0x000000b8d3d47220 */ /* 0x002fe20000410000 */
[--C-:B------:R-:W-:Y:S02]  /*1810*/  HADD2.F32 R184, -RZ, R185.reuse.H0_H0 ;  /* 0x200000b9ffb87230 */ /* 0x100fe40000004100 */
[----:B------:R-:W-:Y:S02]  /*1820*/  HADD2.F32 R185, -RZ, R185.H1_H1 ;  /* 0x300000b9ffb97230 */ /* 0x000fe40000004100 */
[----:B------:R-:W-:Y:S01]  /*1830*/  FMUL.FTZ R17, R19, R234 ;  /* 0x000000ea13117220 */ /* 0x000fe20000410000 */
[----:B------:R-:W-:Y:S01]  /*1840*/  FADD.FTZ R215, R215, R184 ;  /* 0x000000b8d7d77221 */ /* 0x000fe20000010000 */
[----:B------:R-:W-:Y:S02]  /*1850*/  FADD.FTZ R121, R121, R228 ;  /* 0x000000e479797221 */ /* 0x000fe40000010000 */
[----:B------:R-:W-:Y:S01]  /*1860*/  FFMA.FTZ R61, R17, R228, R61 ;  /* 0x000000e4113d7223 */ /* 0x000fe2000001003d */
[----:B------:R-:W-:Y:S01]  /*1870*/  MOV R228, R219 ;  /* 0x000000db00e47202 */ /* 0x000fe20000000f00 */
[----:B------:R-:W-:Y:S04]  /*1880*/  STL [R1+0xb0], R215 ;  /* 0x0000b0d701007387 */ /* 0x000fe80000100800 */
[----:B------:R-:W2:Y:S01]  /*1890*/  LDL.LU R219, [R1+0x98] ;  /* 0x0000980001db7983 */ /* 0x000ea20000300800 */
[----:B------:R-:W-:Y:S01]  /*18a0*/  FMUL.FTZ R13, R19, R231 ;  /* 0x000000e7130d7220 */ /* 0x000fe20000410000 */
[----:B------:R-:W-:-:S03]  /*18b0*/  FADD.FTZ R123, R123, R225 ;  /* 0x000000e17b7b7221 */ /* 0x000fc60000010000 */
[----:B------:R-:W-:Y:S01]  /*18c0*/  FFMA.FTZ R63, R13, R225, R63 ;  /* 0x000000e10d3f7223 */ /* 0x000fe2000001003f */
[----:B------:R-:W-:-:S05]  /*18d0*/  FADD.FTZ R218, R218, R185 ;  /* 0x000000b9dada7221 */ /* 0x000fca0000010000 */
        /* <DEDUP_REMOVED lines=8> */
[----:B------:R-:W-:Y:S01]  /*1960*/  FFMA.FTZ R60, R0, R229, R60 ;  /* 0x000000e5003c7223 */ /* 0x000fe2000001003c */
[----:B------:R-:W-:Y:S01]  /*1970*/  FADD.FTZ R120, R120, R229 ;  /* 0x000000e578787221 */ /* 0x000fe20000010000 */
[----:B------:R-:W-:Y:S01]  /*1980*/  MOV R229, R235 ;  /* 0x000000eb00e57202 */ /* 0x000fe20000000f00 */
[----:B------:R-:W-:Y:S01]  /*1990*/  HADD2.F32 R215, -RZ, R49.H1_H1 ;  /* 0x30000031ffd77230 */ /* 0x000fe20000004100 */
[----:B------:R-:W-:-:S02]  /*19a0*/  MOV R235, R232 ;  /* 0x000000e800eb7202 */ /* 0x000fc40000000f00 */
[----:B------:R-:W-:Y:S01]  /*19b0*/  MOV R234, R216 ;  /* 0x000000d800ea7202 */ /* 0x000fe20000000f00 */
[C---:B------:R-:W-:Y:S01]  /*19c0*/  FMUL.FTZ R216, R19.reuse, R238 ;  /* 0x000000ee13d87220 */ /* 0x040fe20000410000 */
[----:B------:R-:W-:Y:S01]  /*19d0*/  MOV R232, R214 ;  /* 0x000000d600e87202 */ /* 0x000fe20000000f00 */
[----:B------:R-:W-:Y:S01]  /*19e0*/  FMUL.FTZ R211, R19, R237 ;  /* 0x000000ed13d37220 */ /* 0x000fe20000410000 */
[----:B------:R-:W-:Y:S02]  /*19f0*/  HADD2.F32 R214, -RZ, R49.H0_H0 ;  /* 0x20000031ffd67230 */ /* 0x000fe40000004100 */
[-C--:B------:R-:W-:Y:S01]  /*1a00*/  FFMA.FTZ R79, R216, R185.reuse, R79 ;  /* 0x000000b9d84f7223 */ /* 0x080fe2000001004f */
[----:B------:R-:W-:Y:S01]  /*1a10*/  FMUL.FTZ R215, R215, R185 ;  /* 0x000000b9d7d77220 */ /* 0x000fe20000410000 */
[-C--:B------:R-:W-:Y:S01]  /*1a20*/  FFMA.FTZ R78, R211, R184.reuse, R78 ;  /* 0x000000b8d34e7223 */ /* 0x080fe2000001004e */
[--C-:B------:R-:W-:Y:S02]  /*1a30*/  HADD2.F32 R185, -RZ, R186.reuse.H0_H0 ;  /* 0x200000baffb97230 */ /* 0x100fe40000004100 */
[----:B------:R-:W-:Y:S01]  /*1a40*/  FMUL.FTZ R184, R214, R184 ;  /* 0x000000b8d6b87220 */ /* 0x000fe20000410000 */
[----:B------:R-:W-:Y:S01]  /*1a50*/  FMUL.FTZ R214, R19, R239 ;  /* 0x000000ef13d67220 */ /* 0x000fe20000410000 */
[----:B------:R-:W-:Y:S01]  /*1a60*/  HADD2.F32 R186, -RZ, R186.H1_H1 ;  /* 0x300000baffba7230 */ /* 0x000fe20000004100 */
[----:B------:R-:W-:-:S02]  /*1a70*/  MOV R231, R229 ;  /* 0x000000e500e77202 */ /* 0x000fc40000000f00 */
[----:B------:R-:W-:Y:S01]  /*1a80*/  MOV R229, R217 ;  /* 0x000000d900e57202 */ /* 0x000fe20000000f00 */
[----:B------:R-:W-:Y:S01]  /*1a90*/  HADD2.F32 R217, -RZ, R50.H0_H0 ;  /* 0x20000032ffd97230 */ /* 0x000fe20000004100 */
[----:B------:R-:W-:Y:S01]  /*1aa0*/  MOV R230, R228 ;  /* 0x000000e400e67202 */ /* 0x000fe20000000f00 */
[----:B--2---:R-:W-:-:S05]  /*1ab0*/  FADD.FTZ R219, R219, R185 ;  /* 0x000000b9dbdb7221 */ /* 0x004fca0000010000 */
[----:B------:R0:W-:Y:S02]  /*1ac0*/  STL [R1+0x98], R219 ;  /* 0x000098db01007387 */ /* 0x0001e40000100800 */
[----:B0-----:R-:W-:Y:S01]  /*1ad0*/  FMUL.FTZ R219, R19, R240 ;  /* 0x000000f013db7220 */ /* 0x001fe20000410000 */
[----:B------:R-:W-:Y:S01]  /*1ae0*/  MOV R238, R231 ;  /* 0x000000e700ee7202 */ /* 0x000fe20000000f00 */
[----:B---3--:R-:W-:-:S05]  /*1af0*/  FFMA.FTZ R218, R214, R185, R218 ;  /* 0x000000b9d6da7223 */ /* 0x008fca00000100da */
[----:B------:R0:W-:Y:S02]  /*1b00*/  STL [R1+0x8], R218 ;  /* 0x000008da01007387 */ /* 0x0001e40000100800 */
[----:B0-----:R-:W-:Y:S02]  /*1b10*/  HADD2.F32 R218, -RZ, R50.H1_H1 ;  /* 0x30000032ffda7230 */ /* 0x001fe40000004100 */
[----:B----4-:R-:W-:Y:S01]  /*1b20*/  FADD.FTZ R225, R225, R186 ;  /* 0x000000bae1e17221 */ /* 0x010fe20000010000 */
[-C--:B------:R-:W-:Y:S02]  /*1b30*/  FFMA.FTZ R220, R219, R186.reuse, R220 ;  /* 0x000000badbdc7223 */ /* 0x080fe400000100dc */
[----:B------:R-:W-:Y:S01]  /*1b40*/  FMUL.FTZ R218, R218, R186 ;  /* 0x000000badada7220 */ /* 0x000fe20000410000 */
[----:B------:R-:W-:Y:S02]  /*1b50*/  HADD2.F32 R186, -RZ, R187.H0_H0 ;  /* 0x200000bbffba7230 */ /* 0x000fe40000004100 */
[----:B------:R-:W-:Y:S01]  /*1b60*/  FMUL.FTZ R185, R217, R185 ;  /* 0x000000b9d9b97220 */ /* 0x000fe20000410000 */
[----:B------:R-:W-:-:S02]  /*1b70*/  FMUL.FTZ R217, R19, R241 ;  /* 0x000000f113d97220 */ /* 0x000fc40000410000 */
[----:B------:R-:W-:Y:S01]  /*1b80*/  FADD.FTZ R222, R222, R186 ;  /* 0x000000badede7221 */ /* 0x000fe20000010000 */
[----:B------:R-:W-:Y:S01]  /*1b90*/  STL [R1+0x9c], R225 ;  /* 0x00009ce101007387 */ /* 0x000fe20000100800 */
[----:B------:R-:W-:-:S03]  /*1ba0*/  HADD2.F32 R187, -RZ, R187.H1_H1 ;  /* 0x300000bbffbb7230 */ /* 0x000fc60000004100 */
[----:B------:R-:W-:Y:S01]  /*1bb0*/  STL [R1+0xc], R220 ;  /* 0x00000cdc01007387 */ /* 0x000fe20000100800 */
[----:B------:R-:W-:-:S03]  /*1bc0*/  FFMA.FTZ R221, R217, R186, R221 ;  /* 0x000000bad9dd7223 */ /* 0x000fc600000100dd */
[----:B------:R0:W-:Y:S01]  /*1bd0*/  STL [R1+0xa0], R222 ;  /* 0x0000a0de01007387 */ /* 0x0001e20000100800 */
[----:B------:R-:W-:-:S03]  /*1be0*/  FADD.FTZ R224, R224, R187 ;  /* 0x000000bbe0e07221 */ /* 0x000fc60000010000 */
[----:B------:R-:W-:Y:S01]  /*1bf0*/  STL [R1+0x10], R221 ;  /* 0x000010dd01007387 */ /* 0x000fe20000100800 */
[----:B0-----:R-:W-:-:S03]  /*1c00*/  FMUL.FTZ R222, R19, R242 ;  /* 0x000000f213de7220 */ /* 0x001fc60000410000 */
[----:B------:R0:W-:Y:S01]  /*1c10*/  STL [R1+0xa4], R224 ;  /* 0x0000a4e001007387 */ /* 0x0001e20000100800 */
[----:B------:R-:W-:-:S03]  /*1c20*/  FFMA.FTZ R223, R222, R187, R223 ;  /* 0x000000bbdedf7223 */ /* 0x000fc600000100df */
[----:B------:R-:W2:Y:S04]  /*1c30*/  LDL.LU R237, [R1+0x18] ;  /* 0x0000180001ed7983 */ /* 0x000ea80000300800 */
[----:B------:R1:W-:Y:S04]  /*1c40*/  STL [R1+0x14], R223 ;  /* 0x000014df01007387 */ /* 0x0003e80000100800 */
[----:B------:R-:W3:Y:S04]  /*1c50*/  LDL.LU R225, [R1+0x88] ;  /* 0x0000880001e17983 */ /* 0x000ee80000300800 */
[----:B0-----:R-:W4:Y:S04]  /*1c60*/  LDL.LU R224, [R1+0x8c] ;  /* 0x00008c0001e07983 */ /* 0x001f280000300800 */
[----:B------:R-:W4:Y:S04]  /*1c70*/  LDL.LU R227, [R1+0x90] ;  /* 0x0000900001e37983 */ /* 0x000f280000300800 */
[----:B------:R-:W4:Y:S04]  /*1c80*/  LDL.LU R226, [R1+0x1c] ;  /* 0x00001c0001e27983 */ /* 0x000f280000300800 */
[----:B------:R-:W4:Y:S04]  /*1c90*/  LDL.LU R228, [R1+0x20] ;  /* 0x0000200001e47983 */ /* 0x000f280000300800 */
[----:B------:R-:W4:Y:S04]  /*1ca0*/  LDL.LU R236, [R1+0x24] ;  /* 0x0000240001ec7983 */ /* 0x000f280000300800 */
[----:B------:R-:W4:Y:S01]  /*1cb0*/  LDL.LU R231, [R1+0x94] ;  /* 0x0000940001e77983 */ /* 0x000f220000300800 */
[----:B------:R-:W-:-:S02]  /*1cc0*/  HADD2.F32 R221, -RZ, R51.H1_H1 ;  /* 0x30000033ffdd7230 */ /* 0x000fc40000004100 */
[----:B------:R-:W-:-:S03]  /*1cd0*/  HADD2.F32 R220, -RZ, R51.H0_H0 ;  /* 0x20000033ffdc7230 */ /* 0x000fc60000004100 */
[----:B------:R-:W-:Y:S01]  /*1ce0*/  FMUL.FTZ R221, R221, R187 ;  /* 0x000000bbdddd7220 */ /* 0x000fe20000410000 */
[----:B------:R-:W-:Y:S02]  /*1cf0*/  HADD2.F32 R187, -RZ, R188.H0_H0 ;  /* 0x200000bcffbb7230 */ /* 0x000fe40000004100 */
[----:B------:R-:W-:Y:S01]  /*1d00*/  FMUL.FTZ R186, R220, R186 ;  /* 0x000000badcba7220 */ /* 0x000fe20000410000 */
[----:B------:R-:W-:Y:S01]  /*1d10*/  FMUL.FTZ R220, R19, R243 ;  /* 0x000000f313dc7220 */ /* 0x000fe20000410000 */
[----:B-1----:R-:W-:Y:S02]  /*1d20*/  HADD2.F32 R223, -RZ, R52.H0_H0 ;  /* 0x20000034ffdf7230 */ /* 0x002fe40000004100 */
[----:B------:R-:W-:Y:S01]  /*1d30*/  HADD2.F32 R188, -RZ, R188.H1_H1 ;  /* 0x300000bcffbc7230 */ /* 0x000fe20000004100 */
[----:B------:R-:W-:Y:S01]  /*1d40*/  MOV R239, R230 ;  /* 0x000000e600ef7202 */ /* 0x000fe20000000f00 */
[-C--:B--2---:R-:W-:Y:S01]  /*1d50*/  FFMA.FTZ R237, R220, R187.reuse, R237 ;  /* 0x000000bbdced7223 */ /* 0x084fe200000100ed */
[----:B---3--:R-:W-:Y:S01]  /*1d60*/  FADD.FTZ R225, R225, R187 ;  /* 0x000000bbe1e17221 */ /* 0x008fe20000010000 */
[----:B------:R-:W-:-:S03]  /*1d70*/  FMUL.FTZ R187, R223, R187 ;  /* 0x000000bbdfbb7220 */ /* 0x000fc60000410000 */
[----:B------:R-:W-:Y:S01]  /*1d80*/  STL [R1+0x18], R237 ;  /* 0x000018ed01007387 */ /* 0x000fe20000100800 */
[----:B------:R-:W-:Y:S02]  /*1d90*/  HADD2.F32 R223, -RZ, R52.H1_H1 ;  /* 0x30000034ffdf7230 */ /* 0x000fe40000004100 */
[----:B----4-:R-:W-:Y:S01]  /*1da0*/  FADD.FTZ R224, R224, R188 ;  /* 0x000000bce0e07221 */ /* 0x010fe20000010000 */
[----:B------:R0:W-:Y:S04]  /*1db0*/  STL [R1+0x88], R225 ;  /* 0x000088e101007387 */ /* 0x0001e80000100800 */
[----:B------:R1:W-:Y:S01]  /*1dc0*/  STL [R1+0x8c], R224 ;  /* 0x00008ce001007387 */ /* 0x0003e20000100800 */
[----:B0-----:R-:W-:-:S04]  /*1dd0*/  FMUL.FTZ R225, R19, R244 ;  /* 0x000000f413e17220 */ /* 0x001fc80000410000 */
[-C--:B------:R-:W-:Y:S01]  /*1de0*/  FFMA.FTZ R226, R225, R188.reuse, R226 ;  /* 0x000000bce1e27223 */ /* 0x080fe200000100e2 */
[----:B-1----:R-:W-:Y:S01]  /*1df0*/  FMUL.FTZ R224, R223, R188 ;  /* 0x000000bcdfe07220 */ /* 0x002fe20000410000 */
[----:B------:R-:W-:Y:S02]  /*1e00*/  HADD2.F32 R188, -RZ, R189.H0_H0 ;  /* 0x200000bdffbc7230 */ /* 0x000fe40000004100 */
[----:B------:R-:W-:-:S04]  /*1e10*/  FMUL.FTZ R223, R19, R245 ;  /* 0x000000f513df7220 */ /* 0x000fc80000410000 */
[----:B------:R-:W-:Y:S01]  /*1e20*/  FFMA.FTZ R228, R223, R188, R228 ;  /* 0x000000bcdfe47223 */ /* 0x000fe200000100e4 */
[----:B------:R-:W-:Y:S01]  /*1e30*/  STL [R1+0x1c], R226 ;  /* 0x00001ce201007387 */ /* 0x000fe20000100800 */
[----:B------:R-:W-:-:S03]  /*1e40*/  HADD2.F32 R189, -RZ, R189.H1_H1 ;  /* 0x300000bdffbd7230 */ /* 0x000fc60000004100 */
[----:B------:R0:W-:Y:S01]  /*1e50*/  STL [R1+0x20], R228 ;  /* 0x000020e401007387 */ /* 0x0001e20000100800 */
[----:B------:R-:W-:Y:S01]  /*1e60*/  FADD.FTZ R227, R227, R188 ;  /* 0x000000bce3e37221 */ /* 0x000fe20000010000 */
[----:B------:R-:W-:Y:S01]  /*1e70*/  MOV R237, R234 ;  /* 0x000000ea00ed7202 */ /* 0x000fe20000000f00 */
[----:B0-----:R-:W-:-:S04]  /*1e80*/  FMUL.FTZ R228, R19, R246 ;  /* 0x000000f613e47220 */ /* 0x001fc80000410000 */
[----:B------:R-:W-:Y:S01]  /*1e90*/  FFMA.FTZ R236, R228, R189, R236 ;  /* 0x000000bde4ec7223 */ /* 0x000fe200000100ec */
[----:B------:R-:W-:Y:S01]  /*1ea0*/  STL [R1+0x90], R227 ;  /* 0x000090e301007387 */ /* 0x000fe20000100800 */
[----:B------:R-:W-:-:S03]  /*1eb0*/  MOV R234, R233 ;  /* 0x000000e900ea7202 */ /* 0x000fc60000000f00 */
[----:B------:R0:W-:Y:S04]  /*1ec0*/  STL [R1+0x24], R236 ;  /* 0x000024ec01007387 */ /* 0x0001e80000100800 */
[----:B------:R-:W2:Y:S04]  /*1ed0*/  LDL.LU R233, [R1+0x78] ;  /* 0x0000780001e97983 */ /* 0x000ea80000300800 */
[----:B------:R-:W3:Y:S01]  /*1ee0*/  LDL.LU R230, [R1+0x28] ;  /* 0x0000280001e67983 */ /* 0x000ee20000300800 */
[----:B------:R-:W-:Y:S01]  /*1ef0*/  FADD.FTZ R231, R231, R189 ;  /* 0x000000bde7e77221 */ /* 0x000fe20000010000 */
[----:B0-----:R-:W-:-:S02]  /*1f00*/  MOV R236, R232 ;  /* 0x000000e800ec7202 */ /* 0x001fc40000000f00 */
[----:B------:R-:W4:Y:S04]  /*1f10*/  LDL.LU R232, [R1+0x7c] ;  /* 0x00007c0001e87983 */ /* 0x000f280000300800 */
[----:B------:R0:W-:Y:S04]  /*1f20*/  STL [R1+0x94], R231 ;  /* 0x000094e701007387 */ /* 0x0001e80000100800 */
[----:B0-----:R-:W4:Y:S04]  /*1f30*/  LDL.LU R231, [R1+0x2c] ;  /* 0x00002c0001e77983 */ /* 0x001f280000300800 */
[----:B------:R-:W4:Y:S04]  /*1f40*/  LDL.LU R240, [R1+0x84] ;  /* 0x0000840001f07983 */ /* 0x000f280000300800 */
[----:B------:R-:W4:Y:S04]  /*1f50*/  LDL.LU R242, [R1+0x30] ;  /* 0x0000300001f27983 */ /* 0x000f280000300800 */
[----:B------:R-:W4:Y:S01]  /*1f60*/  LDL.LU R243, [R1+0x80] ;  /* 0x0000800001f37983 */ /* 0x000f220000300800 */
[----:B------:R-:W-:-:S02]  /*1f70*/  HADD2.F32 R227, -RZ, R53.H1_H1 ;  /* 0x30000035ffe37230 */ /* 0x000fc40000004100 */
[----:B------:R-:W-:Y:S01]  /*1f80*/  HADD2.F32 R226, -RZ, R53.H0_H0 ;  /* 0x20000035ffe27230 */ /* 0x000fe20000004100 */
[----:B------:R-:W4:Y:S02]  /*1f90*/  LDL.LU R244, [R1+0x34] ;  /* 0x0000340001f47983 */ /* 0x000f240000300800 */
[----:B------:R-:W-:Y:S01]  /*1fa0*/  FMUL.FTZ R227, R227, R189 ;  /* 0x000000bde3e37220 */ /* 0x000fe20000410000 */
[--C-:B------:R-:W-:Y:S02]  /*1fb0*/  HADD2.F32 R189, -RZ, R190.reuse.H0_H0 ;  /* 0x200000beffbd7230 */ /* 0x100fe40000004100 */
[----:B------:R-:W-:Y:S01]  /*1fc0*/  FMUL.FTZ R188, R226, R188 ;  /* 0x000000bce2bc7220 */ /* 0x000fe20000410000 */
[----:B------:R-:W-:Y:S01]  /*1fd0*/  FMUL.FTZ R226, R19, R248 ;  /* 0x000000f813e27220 */ /* 0x000fe20000410000 */
[----:B------:R-:W-:Y:S01]  /*1fe0*/  HADD2.F32 R190, -RZ, R190.H1_H1 ;  /* 0x300000beffbe7230 */ /* 0x000fe20000004100 */
[----:B------:R-:W-:Y:S01]  /*1ff0*/  MOV R241, R229 ;  /* 0x000000e500f17202 */ /* 0x000fe20000000f00 */
[----:B------:R-:W-:-:S02]  /*2000*/  HADD2.F32 R229, -RZ, R54.H0_H0 ;  /* 0x20000036ffe57230 */ /* 0x000fc40000004100 */
[----:B--2---:R-:W-:Y:S01]  /*2010*/  FADD.FTZ R233, R233, R189 ;  /* 0x000000bde9e97221 */ /* 0x004fe20000010000 */
[----:B---3--:R-:W-:-:S04]  /*2020*/  FFMA.FTZ R230, R226, R189, R230 ;  /* 0x000000bde2e67223 */ /* 0x008fc800000100e6 */
[----:B------:R-:W-:Y:S04]  /*2030*/  STL [R1+0x78], R233 ;  /* 0x000078e901007387 */ /* 0x000fe80000100800 */
[----:B------:R0:W-:Y:S01]  /*2040*/  STL [R1+0x28], R230 ;  /* 0x000028e601007387 */ /* 0x0001e20000100800 */
[----:B----4-:R-:W-:Y:S01]  /*2050*/  FADD.FTZ R232, R232, R190 ;  /* 0x000000bee8e87221 */ /* 0x010fe20000010000 */
[----:B------:R-:W-:Y:S01]  /*2060*/  FMUL.FTZ R189, R229, R189 ;  /* 0x000000bde5bd7220 */ /* 0x000fe20000410000 */
[----:B------:R-:W-:Y:S02]  /*2070*/  HADD2.F32 R229, -RZ, R54.H1_H1 ;  /* 0x30000036ffe57230 */ /* 0x000fe40000004100 */
[----:B0-----:R-:W-:-:S04]  /*2080*/  FMUL.FTZ R230, R19, R249 ;  /* 0x000000f913e67220 */ /* 0x001fc80000410000 */
[-C--:B------:R-:W-:Y:S01]  /*2090*/  FFMA.FTZ R231, R230, R190.reuse, R231 ;  /* 0x000000bee6e77223 */ /* 0x080fe200000100e7 */
[----:B------:R0:W-:Y:S01]  /*20a0*/  STL [R1+0x7c], R232 ;  /* 0x00007ce801007387 */ /* 0x0001e20000100800 */
[----:B------:R-:W-:-:S03]  /*20b0*/  FMUL.FTZ R229, R229, R190 ;  /* 0x000000bee5e57220 */ /* 0x000fc60000410000 */
[----:B------:R1:W-:Y:S01]  /*20c0*/  STL [R1+0x2c], R231 ;  /* 0x00002ce701007387 */ /* 0x0003e20000100800 */
[----:B------:R-:W-:Y:S01]  /*20d0*/  FMUL.FTZ R190, R19, R250 ;  /* 0x000000fa13be7220 */ /* 0x000fe20000410000 */
[--C-:B0-----:R-:W-:Y:S02]  /*20e0*/  HADD2.F32 R232, -RZ, R191.reuse.H1_H1 ;  /* 0x300000bfffe87230 */ /* 0x101fe40000004100 */
[----:B-1----:R-:W-:-:S03]  /*20f0*/  HADD2.F32 R231, -RZ, R191.H0_H0 ;  /* 0x200000bfffe77230 */ /* 0x002fc60000004100 */
[----:B------:R-:W-:Y:S02]  /*2100*/  FADD.FTZ R240, R240, R232 ;  /* 0x000000e8f0f07221 */ /* 0x000fe40000010000 */
[----:B------:R-:W-:Y:S01]  /*2110*/  FADD.FTZ R243, R243, R231 ;  /* 0x000000e7f3f37221 */ /* 0x000fe20000010000 */
[----:B------:R-:W-:-:S04]  /*2120*/  FFMA.FTZ R242, R190, R231, R242 ;  /* 0x000000e7bef27223 */ /* 0x000fc800000100f2 */
[----:B------:R-:W-:Y:S04]  /*2130*/  STL [R1+0x80], R243 ;  /* 0x000080f301007387 */ /* 0x000fe80000100800 */
[----:B------:R-:W-:Y:S04]  /*2140*/  STL [R1+0x30], R242 ;  /* 0x000030f201007387 */ /* 0x000fe80000100800 */
[----:B------:R0:W-:Y:S02]  /*2150*/  STL [R1+0x84], R240 ;  /* 0x000084f001007387 */ /* 0x0001e40000100800 */
[----:B0-----:R-:W-:-:S02]  /*2160*/  MOV R240, R237 ;  /* 0x000000ed00f07202 */ /* 0x001fc40000000f00 */
[----:B------:R-:W2:Y:S04]  /*2170*/  LDL.LU R237, [R1+0x38] ;  /* 0x0000380001ed7983 */ /* 0x000ea80000300800 */
[----:B------:R-:W3:Y:S01]  /*2180*/  LDL.LU R245, [R1+0x68] ;  /* 0x0000680001f57983 */ /* 0x000ee20000300800 */
[----:B------:R-:W-:Y:S01]  /*2190*/  MOV R242, R234 ;  /* 0x000000ea00f27202 */ /* 0x000fe20000000f00 */
[----:B------:R-:W-:Y:S01]  /*21a0*/  FADD.FTZ R234, RZ, R16 ;  /* 0x00000010ffea7221 */ /* 0x000fe20000010000 */
[----:B------:R-:W-:-:S03]  /*21b0*/  HADD2.F32 R233, -RZ, R55.H0_H0 ;  /* 0x20000037ffe97230 */ /* 0x000fc60000004100 */
[----:B------:R-:W-:Y:S02]  /*21c0*/  FADD.FTZ R234, R15, R234 ;  /* 0x000000ea0fea7221 */ /* 0x000fe40000010000 */
[----:B------:R-:W-:Y:S01]  /*21d0*/  FMUL.FTZ R191, R233, R231 ;  /* 0x000000e7e9bf7220 */ /* 0x000fe20000410000 */
[----:B------:R-:W-:Y:S01]  /*21e0*/  FMUL.FTZ R231, R19, R251 ;  /* 0x000000fb13e77220 */ /* 0x000fe20000410000 */
[----:B------:R-:W-:Y:S02]  /*21f0*/  HADD2.F32 R233, -RZ, R55.H1_H1 ;  /* 0x30000037ffe97230 */ /* 0x000fe40000004100 */
[----:B------:R-:W-:Y:S01]  /*2200*/  FADD.FTZ R234, R12, R234 ;  /* 0x000000ea0cea7221 */ /* 0x000fe20000010000 */
[----:B------:R-:W-:Y:S01]  /*2210*/  MOV R246, R236 ;  /* 0x000000ec00f67202 */ /* 0x000fe20000000f00 */
[-C--:B------:R-:W-:Y:S02]  /*2220*/  FFMA.FTZ R244, R231, R232.reuse, R244 ;  /* 0x000000e8e7f47223 */ /* 0x080fe400000100f4 */
[----:B------:R-:W-:Y:S01]  /*2230*/  FADD.FTZ R236, R11, R234 ;  /* 0x000000ea0bec7221 */ /* 0x000fe20000010000 */
[----:B------:R-:W-:Y:S01]  /*2240*/  FMUL.FTZ R232, R233, R232 ;  /* 0x000000e8e9e87220 */ /* 0x000fe20000410000 */
[----:B------:R-:W-:-:S02]  /*2250*/  HADD2.F32 R234, -RZ, R192.H0_H0 ;  /* 0x200000c0ffea7230 */ /* 0x000fc40000004100 */
[----:B------:R-:W-:Y:S01]  /*2260*/  FMUL.FTZ R233, R19, R252 ;  /* 0x000000fc13e97220 */ /* 0x000fe20000410000 */
[----:B------:R0:W-:Y:S02]  /*2270*/  STL [R1+0x34], R244 ;  /* 0x000034f401007387 */ /* 0x0001e40000100800 */
[----:B0-----:R-:W-:Y:S02]  /*2280*/  MOV R244, R241 ;  /* 0x000000f100f47202 */ /* 0x001fe40000000f00 */
[----:B------:R-:W-:Y:S02]  /*2290*/  MOV R241, R238 ;  /* 0x000000ee00f17202 */ /* 0x000fe40000000f00 */
[----:B------:R-:W4:Y:S01]  /*22a0*/  LDL.LU R238, [R1+0x3c] ;  /* 0x00003c0001ee7983 */ /* 0x000f220000300800 */
[----:B--2---:R-:W-:Y:S01]  /*22b0*/  FFMA.FTZ R237, R233, R234, R237 ;  /* 0x000000eae9ed7223 */ /* 0x004fe200000100ed */
[----:B---3--:R-:W-:-:S04]  /*22c0*/  FADD.FTZ R245, R245, R234 ;  /* 0x000000eaf5f57221 */ /* 0x008fc80000010000 */
[----:B------:R-:W-:Y:S04]  /*22d0*/  STL [R1+0x38], R237 ;  /* 0x000038ed01007387 */ /* 0x000fe80000100800 */
[----:B------:R0:W-:Y:S04]  /*22e0*/  STL [R1+0x68], R245 ;  /* 0x000068f501007387 */ /* 0x0001e80000100800 */
[----:B0-----:R-:W2:Y:S01]  /*22f0*/  LDL.LU R245, [R1+0x6c] ;  /* 0x00006c0001f57983 */ /* 0x001ea20000300800 */
[----:B------:R-:W-:Y:S01]  /*2300*/  HADD2.F32 R237, -RZ, R56.H0_H0 ;  /* 0x20000038ffed7230 */ /* 0x000fe20000004100 */
[----:B------:R-:W-:-:S04]  /*2310*/  MOV R243, R235 ;  /* 0x000000eb00f37202 */ /* 0x000fc80000000f00 */
[----:B------:R-:W-:Y:S01]  /*2320*/  FMUL.FTZ R234, R237, R234 ;  /* 0x000000eaedea7220 */ /* 0x000fe20000410000 */
[----:B------:R-:W-:Y:S02]  /*2330*/  HADD2.F32 R237, -RZ, R192.H1_H1 ;  /* 0x300000c0ffed7230 */ /* 0x000fe40000004100 */
[----:B------:R-:W-:Y:S01]  /*2340*/  FMUL.FTZ R192, R19, R243 ;  /* 0x000000f313c07220 */ /* 0x000fe20000410000 */
[----:B------:R-:W-:Y:S02]  /*2350*/  MOV R243, R240 ;  /* 0x000000f000f37202 */ /* 0x000fe40000000f00 */
[----:B------:R-:W3:Y:S01]  /*2360*/  LDL.LU R240, [R1+0x40] ;  /* 0x0000400001f07983 */ /* 0x000ee20000300800 */
[----:B----4-:R-:W-:-:S05]  /*2370*/  FFMA.FTZ R238, R192, R237, R238 ;  /* 0x000000edc0ee7223 */ /* 0x010fca00000100ee */
[----:B------:R-:W-:Y:S01]  /*2380*/  STL [R1+0x3c], R238 ;  /* 0x00003cee01007387 */ /* 0x000fe20000100800 */
[----:B------:R-:W-:-:S04]  /*2390*/  FFMA.FTZ R235, R0, R16, RZ ;  /* 0x0000001000eb7223 */ /* 0x000fc800000100ff */
[----:B------:R-:W-:-:S04]  /*23a0*/  FFMA.FTZ R235, R17, R15, R235 ;  /* 0x0000000f11eb7223 */ /* 0x000fc800000100eb */
[----:B------:R-:W-:Y:S01]  /*23b0*/  FFMA.FTZ R235, R14, R12, R235 ;  /* 0x0000000c0eeb7223 */ /* 0x000fe200000100eb */
[----:B--2---:R-:W-:-:S05]  /*23c0*/  FADD.FTZ R245, R245, R237 ;  /* 0x000000edf5f57221 */ /* 0x004fca0000010000 */
[----:B------:R0:W-:Y:S04]  /*23d0*/  STL [R1+0x6c], R245 ;  /* 0x00006cf501007387 */ /* 0x0001e80000100800 */
[----:B0-----:R-:W2:Y:S01]  /*23e0*/  LDL.LU R245, [R1+0x70] ;  /* 0x0000700001f57983 */ /* 0x001ea20000300800 */
        /* <DEDUP_REMOVED lines=11> */
[----:B------:R-:W-:Y:S01]  /*24a0*/  MOV R248, R239 ;  /* 0x000000ef00f87202 */ /* 0x000fe20000000f00 */
[----:B------:R-:W-:Y:S02]  /*24b0*/  FADD.FTZ R239, R198, R236 ;  /* 0x000000ecc6ef7221 */ /* 0x000fe40000010000 */
[----:B------:R-:W-:Y:S01]  /*24c0*/  FFMA.FTZ R238, R199, R198, R235 ;  /* 0x000000c6c7ee7223 */ /* 0x000fe200000100eb */
[----:B------:R-:W-:Y:S02]  /*24d0*/  HADD2.F32 R235, -RZ, R56.H1_H1 ;  /* 0x30000038ffeb7230 */ /* 0x000fe40000004100 */
[----:B------:R-:W-:Y:S02]  /*24e0*/  FMUL.FTZ R236, R19, R246 ;  /* 0x000000f613ec7220 */ /* 0x000fe40000410000 */
[----:B------:R-:W4:Y:S01]  /*24f0*/  LDL.LU R246, [R1+0x44] ;  /* 0x0000440001f67983 */ /* 0x000f220000300800 */
[----:B------:R-:W-:Y:S01]  /*2500*/  FMUL.FTZ R235, R235, R237 ;  /* 0x000000edebeb7220 */ /* 0x000fe20000410000 */
[----:B------:R-:W-:-:S05]  /*2510*/  HADD2.F32 R237, -RZ, R193.H0_H0 ;  /* 0x200000c1ffed7230 */ /* 0x000fca0000004100 */
[----:B---3--:R-:W-:-:S05]  /*2520*/  FFMA.FTZ R240, R236, R237, R240 ;  /* 0x000000edecf07223 */ /* 0x008fca00000100f0 */
[----:B------:R-:W-:Y:S01]  /*2530*/  STL [R1+0x40], R240 ;  /* 0x000040f001007387 */ /* 0x000fe20000100800 */
[----:B--2---:R-:W-:-:S05]  /*2540*/  FADD.FTZ R245, R245, R237 ;  /* 0x000000edf5f57221 */ /* 0x004fca0000010000 */
[----:B------:R0:W-:Y:S04]  /*2550*/  STL [R1+0x70], R245 ;  /* 0x000070f501007387 */ /* 0x0001e80000100800 */
[----:B0-----:R-:W2:Y:S01]  /*2560*/  LDL.LU R245, [R1+0x74] ;  /* 0x0000740001f57983 */ /* 0x001ea20000300800 */
[----:B------:R-:W-:Y:S02]  /*2570*/  HADD2.F32 R240, -RZ, R57.H0_H0 ;  /* 0x20000039fff07230 */ /* 0x000fe40000004100 */
[----:B------:R-:W-:-:S03]  /*2580*/  HADD2.F32 R193, -RZ, R193.H1_H1 ;  /* 0x300000c1ffc17230 */ /* 0x000fc60000004100 */
[----:B------:R-:W-:Y:S01]  /*2590*/  FMUL.FTZ R237, R240, R237 ;  /* 0x000000edf0ed7220 */ /* 0x000fe20000410000 */
[----:B------:R-:W-:Y:S01]  /*25a0*/  FMUL.FTZ R240, R19, R248 ;  /* 0x000000f813f07220 */ /* 0x000fe20000410000 */
[----:B------:R-:W-:-:S03]  /*25b0*/  MOV R249, R243 ;  /* 0x000000f300f97202 */ /* 0x000fc60000000f00 */
[----:B----4-:R-:W-:-:S05]  /*25c0*/  FFMA.FTZ R246, R240, R193, R246 ;  /* 0x000000c1f0f67223 */ /* 0x010fca00000100f6 */
[----:B------:R-:W-:Y:S04]  /*25d0*/  STL [R1+0x44], R246 ;  /* 0x000044f601007387 */ /* 0x000fe80000100800 */
[----:B------:R-:W3:Y:S04]  /*25e0*/  LDL.LU R243, [R1+0x48] ;  /* 0x0000480001f37983 */ /* 0x000ee80000300800 */
        /* <DEDUP_REMOVED lines=10> */
[----:B--2---:R-:W-:-:S05]  /*2690*/  FADD.FTZ R245, R245, R193 ;  /* 0x000000c1f5f57221 */ /* 0x004fca0000010000 */
[----:B------:R0:W-:Y:S04]  /*26a0*/  STL [R1+0x74], R245 ;  /* 0x000074f501007387 */ /* 0x0001e80000100800 */
[----:B0-----:R-:W2:Y:S04]  /*26b0*/  LDL.LU R245, [R1+0x4c] ;  /* 0x00004c0001f57983 */ /* 0x001ea80000300800 */
[----:B------:R-:W2:Y:S01]  /*26c0*/  LDL.LU R248, [R1+0x5c] ;  /* 0x00005c0001f87983 */ /* 0x000ea20000300800 */
[----:B------:R-:W-:Y:S01]  /*26d0*/  FADD.FTZ R239, R207, R239 ;  /* 0x000000efcfef7221 */ /* 0x000fe20000010000 */
[----:B------:R-:W-:-:S03]  /*26e0*/  FFMA.FTZ R238, R208, R206, R238 ;  /* 0x000000ced0ee7223 */ /* 0x000fc600000100ee */
[----:B------:R-:W-:Y:S01]  /*26f0*/  FADD.FTZ R239, R206, R239 ;  /* 0x000000efceef7221 */ /* 0x000fe20000010000 */
[----:B------:R-:W-:-:S03]  /*2700*/  FFMA.FTZ R238, R205, R183, R238 ;  /* 0x000000b7cdee7223 */ /* 0x000fc600000100ee */
[----:B------:R-:W-:Y:S01]  /*2710*/  FADD.FTZ R239, R183, R239 ;  /* 0x000000efb7ef7221 */ /* 0x000fe20000010000 */
[----:B------:R-:W-:Y:S01]  /*2720*/  FFMA.FTZ R238, R213, R212, R238 ;  /* 0x000000d4d5ee7223 */ /* 0x000fe200000100ee */
[----:B------:R-:W-:Y:S02]  /*2730*/  MOV R246, R242 ;  /* 0x000000f200f67202 */ /* 0x000fe40000000f00 */
[----:B------:R-:W-:Y:S01]  /*2740*/  FADD.FTZ R239, R212, R239 ;  /* 0x000000efd4ef7221 */ /* 0x000fe20000010000 */
[----:B------:R-:W-:-:S03]  /*2750*/  FFMA.FTZ R242, R211, R184, R238 ;  /* 0x000000b8d3f27223 */ /* 0x000fc600000100ee */
[----:B------:R-:W-:Y:S01]  /*2760*/  FADD.FTZ R238, R184, R239 ;  /* 0x000000efb8ee7221 */ /* 0x000fe20000010000 */
[----:B------:R-:W-:-:S03]  /*2770*/  HADD2.F32 R239, -RZ, R57.H1_H1 ;  /* 0x30000039ffef7230 */ /* 0x000fc60000004100 */
[----:B------:R-:W-:Y:S02]  /*2780*/  FADD.FTZ R238, R215, R238 ;  /* 0x000000eed7ee7221 */ /* 0x000fe40000010000 */
[----:B------:R-:W-:Y:S02]  /*2790*/  FMUL.FTZ R239, R239, R193 ;  /* 0x000000c1efef7220 */ /* 0x000fe40000410000 */
[----:B------:R-:W-:Y:S01]  /*27a0*/  FADD.FTZ R193, R185, R238 ;  /* 0x000000eeb9c17221 */ /* 0x000fe20000010000 */
[----:B------:R-:W-:Y:S01]  /*27b0*/  FMUL.FTZ R238, R19, R244 ;  /* 0x000000f413ee7220 */ /* 0x000fe20000410000 */
[----:B------:R-:W-:Y:S02]  /*27c0*/  MOV R244, R241 ;  /* 0x000000f100f47202 */ /* 0x000fe40000000f00 */
[----:B------:R-:W-:Y:S01]  /*27d0*/  FADD.FTZ R241, R218, R193 ;  /* 0x000000c1daf17221 */ /* 0x000fe20000010000 */
[----:B------:R-:W-:-:S05]  /*27e0*/  HADD2.F32 R193, -RZ, R194.H0_H0 ;  /* 0x200000c2ffc17230 */ /* 0x000fca0000004100 */
[----:B---3--:R-:W-:-:S05]  /*27f0*/  FFMA.FTZ R243, R238, R193, R243 ;  /* 0x000000c1eef37223 */ /* 0x008fca00000100f3 */
[----:B------:R0:W-:Y:S01]  /*2800*/  STL [R1+0x48], R243 ;  /* 0x000048f301007387 */ /* 0x0001e20000100800 */
[----:B----4-:R-:W-:Y:S01]  /*2810*/  FADD.FTZ R250, R250, R193 ;  /* 0x000000c1fafa7221 */ /* 0x010fe20000010000 */
[----:B------:R-:W-:Y:S02]  /*2820*/  HADD2.F32 R194, -RZ, R194.H1_H1 ;  /* 0x300000c2ffc27230 */ /* 0x000fe40000004100 */
[----:B0-----:R-:W-:-:S05]  /*2830*/  HADD2.F32 R243, -RZ, R58.H0_H0 ;  /* 0x2000003afff37230 */ /* 0x001fca0000004100 */
[----:B------:R-:W-:Y:S01]  /*2840*/  FMUL.FTZ R193, R243, R193 ;  /* 0x000000c1f3c17220 */ /* 0x000fe20000410000 */
[----:B------:R-:W-:Y:S01]  /*2850*/  FMUL.FTZ R243, R19, R249 ;  /* 0x000000f913f37220 */ /* 0x000fe20000410000 */
[----:B------:R-:W-:Y:S01]  /*2860*/  STL [R1+0x58], R250 ;  /* 0x000058fa01007387 */ /* 0x000fe20000100800 */
[----:B------:R-:W-:-:S03]  /*2870*/  MOV R251, R246 ;  /* 0x000000f600fb7202 */ /* 0x000fc60000000f00 */
[----:B------:R-:W3:Y:S01]  /*2880*/  LDL.LU R246, [R1+0x50] ;  /* 0x0000500001f67983 */ /* 0x000ee20000300800 */
[----:B--2---:R-:W-:Y:S01]  /*2890*/  FFMA.FTZ R245, R243, R194, R245 ;  /* 0x000000c2f3f57223 */ /* 0x004fe200000100f5 */
[----:B------:R-:W-:-:S04]  /*28a0*/  FADD.FTZ R248, R248, R194 ;  /* 0x000000c2f8f87221 */ /* 0x000fc80000010000 */
[----:B------:R-:W-:Y:S04]  /*28b0*/  STL [R1+0x4c], R245 ;  /* 0x00004cf501007387 */ /* 0x000fe80000100800 */
[----:B------:R0:W-:Y:S04]  /*28c0*/  STL [R1+0x5c], R248 ;  /* 0x00005cf801007387 */ /* 0x0001e80000100800 */
[----:B0-----:R-:W2:Y:S04]  /*28d0*/  LDL.LU R248, [R1+0x60] ;  /* 0x0000600001f87983 */ /* 0x001ea80000300800 */
[----:B------:R-:W4:Y:S04]  /*28e0*/  LDL.LU R250, [R1+0x54] ;  /* 0x0000540001fa7983 */ /* 0x000f280000300800 */
        /* <DEDUP_REMOVED lines=17> */
[----:B------:R-:W-:-:S03]  /*2a00*/  HADD2.F32 R242, -RZ, R58.H1_H1 ;  /* 0x3000003afff27230 */ /* 0x000fc60000004100 */
[----:B------:R-:W-:Y:S02]  /*2a10*/  FFMA.FTZ R245, R226, R189, R245 ;  /* 0x000000bde2f57223 */ /* 0x000fe400000100f5 */
[----:B------:R-:W-:Y:S01]  /*2a20*/  FMUL.FTZ R242, R242, R194 ;  /* 0x000000c2f2f27220 */ /* 0x000fe20000410000 */
[----:B------:R-:W-:Y:S01]  /*2a30*/  FADD.FTZ R194, R241, R229 ;  /* 0x000000e5f1c27221 */ /* 0x000fe20000010000 */
[----:B------:R-:W-:Y:S01]  /*2a40*/  FFMA.FTZ R245, R230, R229, R245 ;  /* 0x000000e5e6f57223 */ /* 0x000fe200000100f5 */
[----:B------:R-:W-:Y:S02]  /*2a50*/  FMUL.FTZ R241, R19, R244 ;  /* 0x000000f413f17220 */ /* 0x000fe40000410000 */
[----:B------:R-:W-:Y:S01]  /*2a60*/  FADD.FTZ R244, R194, R191 ;  /* 0x000000bfc2f47221 */ /* 0x000fe20000010000 */
[----:B------:R-:W-:Y:S02]  /*2a70*/  HADD2.F32 R194, -RZ, R195.H0_H0 ;  /* 0x200000c3ffc27230 */ /* 0x000fe40000004100 */
[----:B------:R-:W-:-:S04]  /*2a80*/  FFMA.FTZ R245, R190, R191, R245 ;  /* 0x000000bfbef57223 */ /* 0x000fc800000100f5 */
[----:B------:R-:W-:Y:S01]  /*2a90*/  FFMA.FTZ R245, R231, R232, R245 ;  /* 0x000000e8e7f57223 */ /* 0x000fe200000100f5 */
[----:B---3--:R-:W-:-:S03]  /*2aa0*/  FFMA.FTZ R246, R241, R194, R246 ;  /* 0x000000c2f1f67223 */ /* 0x008fc600000100f6 */
[----:B------:R-:W-:Y:S02]  /*2ab0*/  FFMA.FTZ R245, R233, R234, R245 ;  /* 0x000000eae9f57223 */ /* 0x000fe400000100f5 */
[----:B------:R0:W-:Y:S02]  /*2ac0*/  STL [R1+0x50], R246 ;  /* 0x000050f601007387 */ /* 0x0001e40000100800 */
[----:B------:R-:W-:Y:S01]  /*2ad0*/  FFMA.FTZ R245, R192, R235, R245 ;  /* 0x000000ebc0f57223 */ /* 0x000fe200000100f5 */
[----:B------:R-:W-:Y:S01]  /*2ae0*/  FADD.FTZ R244, R244, R232 ;  /* 0x000000e8f4f47221 */ /* 0x000fe20000010000 */
[----:B0-----:R-:W-:-:S03]  /*2af0*/  HADD2.F32 R246, -RZ, R59.H0_H0 ;  /* 0x2000003bfff67230 */ /* 0x001fc60000004100 */
[----:B------:R-:W-:-:S04]  /*2b00*/  FADD.FTZ R244, R244, R234 ;  /* 0x000000eaf4f47221 */ /* 0x000fc80000010000 */
[----:B------:R-:W-:-:S04]  /*2b10*/  FADD.FTZ R244, R244, R235 ;  /* 0x000000ebf4f47221 */ /* 0x000fc80000010000 */
[----:B------:R-:W-:-:S04]  /*2b20*/  FADD.FTZ R244, R244, R237 ;  /* 0x000000edf4f47221 */ /* 0x000fc80000010000 */
[----:B------:R-:W-:-:S04]  /*2b30*/  FADD.FTZ R244, R244, R239 ;  /* 0x000000eff4f47221 */ /* 0x000fc80000010000 */
[----:B------:R-:W-:-:S04]  /*2b40*/  FADD.FTZ R244, R244, R193 ;  /* 0x000000c1f4f47221 */ /* 0x000fc80000010000 */
[----:B------:R-:W-:Y:S01]  /*2b50*/  FADD.FTZ R244, R244, R242 ;  /* 0x000000f2f4f47221 */ /* 0x000fe20000010000 */
[----:B--2---:R-:W-:Y:S01]  /*2b60*/  FADD.FTZ R248, R248, R194 ;  /* 0x000000c2f8f87221 */ /* 0x004fe20000010000 */
[----:B------:R-:W-:Y:S01]  /*2b70*/  FMUL.FTZ R194, R246, R194 ;  /* 0x000000c2f6c27220 */ /* 0x000fe20000410000 */
[----:B------:R-:W-:-:S03]  /*2b80*/  HADD2.F32 R246, -RZ, R195.H1_H1 ;  /* 0x300000c3fff67230 */ /* 0x000fc60000004100 */
[----:B------:R0:W-:Y:S02]  /*2b90*/  STL [R1+0x60], R248 ;  /* 0x000060f801007387 */ /* 0x0001e40000100800 */
[----:B----4-:R-:W-:Y:S01]  /*2ba0*/  FADD.FTZ R249, R249, R246 ;  /* 0x000000f6f9f97221 */ /* 0x010fe20000010000 */
[----:B0-----:R-:W-:Y:S01]  /*2bb0*/  FFMA.FTZ R248, R236, R237, R245 ;  /* 0x000000edecf87223 */ /* 0x001fe200000100f5 */
[----:B------:R-:W-:-:S04]  /*2bc0*/  FMUL.FTZ R245, R19, R251 ;  /* 0x000000fb13f57220 */ /* 0x000fc80000410000 */
[----:B------:R-:W-:-:S05]  /*2bd0*/  FFMA.FTZ R250, R245, R246, R250 ;  /* 0x000000f6f5fa7223 */ /* 0x000fca00000100fa */
[----:B------:R0:W-:Y:S04]  /*2be0*/  STL [R1+0x54], R250 ;  /* 0x000054fa01007387 */ /* 0x0001e80000100800 */
[----:B------:R0:W-:Y:S01]  /*2bf0*/  STL [R1+0x64], R249 ;  /* 0x000064f901007387 */ /* 0x0001e20000100800 */
[----:B------:R-:W-:Y:S01]  /*2c00*/  FFMA.FTZ R195, R240, R239, R248 ;  /* 0x000000eff0c37223 */ /* 0x000fe200000100f8 */
[----:B------:R-:W-:-:S03]  /*2c10*/  HADD2.F32 R248, -RZ, R59.H1_H1 ;  /* 0x3000003bfff87230 */ /* 0x000fc60000004100 */
[----:B------:R-:W-:-:S04]  /*2c20*/  FFMA.FTZ R195, R238, R193, R195 ;  /* 0x000000c1eec37223 */ /* 0x000fc800000100c3 */
[----:B------:R-:W-:Y:S01]  /*2c30*/  FFMA.FTZ R195, R243, R242, R195 ;  /* 0x000000f2f3c37223 */ /* 0x000fe200000100c3 */
[----:B------:R-:W-:Y:S01]  /*2c40*/  FMUL.FTZ R246, R248, R246 ;  /* 0x000000f6f8f67220 */ /* 0x000fe20000410000 */
[----:B------:R-:W-:Y:S02]  /*2c50*/  FADD.FTZ R244, R244, R194 ;  /* 0x000000c2f4f47221 */ /* 0x000fe40000010000 */
[----:B------:R-:W-:Y:S02]  /*2c60*/  FFMA.FTZ R195, R241, R194, R195 ;  /* 0x000000c2f1c37223 */ /* 0x000fe400000100c3 */
[----:B------:R-:W-:Y:S02]  /*2c70*/  FADD.FTZ R244, R244, R246 ;  /* 0x000000f6f4f47221 */ /* 0x000fe40000010000 */
[----:B------:R-:W-:Y:S01]  /*2c80*/  FFMA.FTZ R195, R245, R246, R195 ;  /* 0x000000f6f5c37223 */ /* 0x000fe200000100c3 */
[----:B0-----:R-:W-:Y:S06]  /*2c90*/  BRA `(.L_x_15387) ;  /* 0x00000000007c7947 */ /* 0x001fec0003800000 */
.L_x_15386:
[----:B-1----:R-:W-:Y:S02]  /*2ca0*/  MOV R18, UR18 ;  /* 0x0000001200127c02 */ /* 0x002fe40008000f00 */
        /* <DEDUP_REMOVED lines=13> */
[C---:B------:R-:W-:Y:S01]  /*2d80*/  IADD3 R125, PT, PT, R128.reuse, 0x60, RZ ;  /* 0x00000060807d7810 */ /* 0x040fe20007ffe0ff */
[----:B--2---:R-:W-:Y:S01]  /*2d90*/  IMAD.WIDE.U32 R136, R127, 0x20, R160 ;  /* 0x000000207f887825 */ /* 0x004fe200078e00a0 */
        /* <DEDUP_REMOVED lines=14> */
[----:B-1----:R-:W5:Y:S02]  /*2e80*/  LDG.E.128 R160, desc[UR6][R160.64+0x10] ;  /* 0x00001006a0a07981 */ /* 0x002f64000c1e1d00 */
.L_x_15387:
[----:B------:R-:W-:Y:S05]  /*2e90*/  BSYNC.RECONVERGENT B1 ;  /* 0x0000000000017941 */ /* 0x000fea0003800200 */
.L_x_15385:
[----:B------:R-:W2:Y:S01]  /*2ea0*/  LDL R248, [R1+0x4] ;  /* 0x0000040001f87983 */ /* 0x000ea20000100800 */
        /* <DEDUP_REMOVED lines=19> */
[----:B------:R-:W1:Y:S04]  /*2fe0*/  SHFL.BFLY PT, R244, R251, 0x10, 0x1f ;  /* 0x0e001f00fbf47f89 */ /* 0x000e6800000e0000 */
[----:B------:R2:W4:Y:S04]  /*2ff0*/  SHFL.BFLY PT, R248, R195, 0x10, 0x1f ;  /* 0x0e001f00c3f87f89 */ /* 0x00052800000e0000 */
[----:B-1----:R2:W-:Y:S02]  /*3000*/  STL [R1], R244 ;  /* 0x000000f401007387 */ /* 0x0025e40000100800 */
.L_x_15574:
[----:B--2---:R-:W2:Y:S04]  /*3010*/  LDL.LU R244, [R1] ;  /* 0x0000000001f47983 */ /* 0x004ea80000300800 */
[----:B------:R-:W3:Y:S01]  /*3020*/  LDL.LU R250, [R1+0x4] ;  /* 0x0000040001fa7983 */ /* 0x000ee20000300800 */
[----:B------:R-:W-:Y:S01]  /*3030*/  ISETP.NE.U32.AND P1, PT, R18, RZ, PT ;  /* 0x000000ff1200720c */ /* 0x000fe20003f25070 */
[----:B----4-:R-:W-:Y:S01]  /*3040*/  FADD.FTZ R195, R195, R248 ;  /* 0x000000f8c3c37221 */ /* 0x010fe20000010000 */
[----:B------:R-:W1:Y:S02]  /*3050*/  S2R R249, SR_TID.X ;  /* 0x0000000000f97919 */ /* 0x000e640000002100 */
[----:B------:R-:W-:Y:S02]  /*3060*/  ISETP.NE.AND.EX P1, PT, R247, RZ, PT, P1 ;  /* 0x000000fff700720c */ /* 0x000fe40003f25310 */
[----:B-1----:R-:W-:-:S02]  /*3070*/  LOP3.LUT R252, R249, 0x1f, RZ, 0xc0, !PT ;  /* 0x0000001ff9fc7812 */ /* 0x002fc400078ec0ff */
[----:B------:R-:W1:Y:S01]  /*3080*/  @P3 LDC.64 R248, c[0x0][0x390] ;  /* 0x0000e400fff83b82 */ /* 0x000e620000000a00 */
[----:B------:R-:W-:Y:S01]  /*3090*/  ISETP.NE.AND P4, PT, RZ, UR8, PT ;  /* 0x00000008ff007c0c */ /* 0x000fe2000bf85270 */
[----:B------:R-:W-:Y:S01]  /*30a0*/  BSSY.RECONVERGENT B1, `(.L_x_15389) ;  /* 0x00001e7000017945 */ /* 0x000fe20003800200 */
[----:B------:R-:W-:Y:S01]  /*30b0*/  FMUL.FTZ R195, R195, UR10 ;  /* 0x0000000ac3c37c20 */ /* 0x000fe20008410000 */
[----:B--2---:R-:W-:Y:S01]  /*30c0*/  FADD.FTZ R244, R251, R244 ;  /* 0x000000f4fbf47221 */ /* 0x004fe20000010000 */
[----:B---3--:R-:W-:-:S05]  /*30d0*/  @P3 IADD3 R18, PT, PT, R250, -0x1, RZ ;  /* 0xfffffffffa123810 */ /* 0x008fca0007ffe0ff */
[----:B------:R-:W-:-:S05]  /*30e0*/  @P3 IMAD R18, R18, UR9, RZ ;  /* 0x0000000912123c24 */ /* 0x000fca000f8e02ff */
[----:B------:R-:W-:-:S04]  /*30f0*/  @P3 SHF.R.S32.HI R247, RZ, 0x1f, R18 ;  /* 0x0000001ffff73819 */ /* 0x000fc80000011412 */
[----:B------:R-:W-:Y:S01]  /*3100*/  @P3 LEA.HI R247, R247, R18, RZ, 0x3 ;  /* 0x00000012f7f73211 */ /* 0x000fe200078f18ff */
[----:B------:R-:W-:-:S03]  /*3110*/  HFMA2 R18, -RZ, RZ, 0, 0 ;  /* 0x00000000ff127431 */ /* 0x000fc600000001ff */
[----:B------:R-:W-:Y:S01]  /*3120*/  @P3 LEA.HI.SX32 R18, R247, R252, 0x1d ;  /* 0x000000fcf7123211 */ /* 0x000fe200078feaff */
[----:B------:R-:W-:-:S04]  /*3130*/  IMAD R247, R197, UR9, RZ ;  /* 0x00000009c5f77c24 */ /* 0x000fc8000f8e02ff */
[----:B-1----:R-:W-:-:S04]  /*3140*/  @P3 IMAD.WIDE.U32 R248, R18, 0x10, R248 ;  /* 0x0000001012f83825 */ /* 0x002fc800078e00f8 */
[----:B------:R-:W-:Y:S01]  /*3150*/  FMUL.FTZ R244, R244, UR10 ;  /* 0x0000000af4f47c20 */ /* 0x000fe20008410000 */
[----:B------:R1:W5:Y:S04]  /*3160*/  @P3 LDG.E.128 R164, desc[UR6][R248.64] ;  /* 0x00000006f8a43981 */ /* 0x000368000c1e1d00 */
[----:B------:R-:W-:Y:S02]  /*3170*/  FSEL R244, R244, RZ, !P4 ;  /* 0x000000fff4f47208 */ /* 0x000fe40006000000 */
[----:B-1----:R-:W-:-:S04]  /*3180*/  SHF.R.S32.HI R248, RZ, 0x1f, R247 ;  /* 0x0000001ffff87819 */ /* 0x002fc800000114f7 */
[----:B------:R-:W-:-:S04]  /*3190*/  LEA.HI R247, R248, R247, RZ, 0x3 ;  /* 0x000000f7f8f77211 */ /* 0x000fc800078f18ff */
        /* <DEDUP_REMOVED lines=21> */
.L_x_15393:
[----:B------:R-:W-:Y:S05]  /*32f0*/  BSYNC.RECONVERGENT B2 ;  /* 0x0000000000027941 */ /* 0x000fea0003800200 */
.L_x_15392:
        /* <DEDUP_REMOVED lines=14> */
.L_x_15395:
[----:B------:R-:W-:Y:S05]  /*33e0*/  BSYNC.RECONVERGENT B2 ;  /* 0x0000000000027941 */ /* 0x000fea0003800200 */
.L_x_15394:
        /* <DEDUP_REMOVED lines=14> */
.L_x_15397:
[----:B------:R-:W-:Y:S05]  /*34d0*/  BSYNC.RECONVERGENT B2 ;  /* 0x0000000000027941 */ /* 0x000fea0003800200 */
.L_x_15396:
        /* <DEDUP_REMOVED lines=14> */
.L_x_15399:
[----:B------:R-:W-:Y:S05]  /*35c0*/  BSYNC.RECONVERGENT B2 ;  /* 0x0000000000027941 */ /* 0x000fea0003800200 */
.L_x_15398:
        /* <DEDUP_REMOVED lines=14> */
.L_x_15401:
[----:B------:R-:W-:Y:S05]  /*36b0*/  BSYNC.RECONVERGENT B2 ;  /* 0x0000000000027941 */ /* 0x000fea0003800200 */
.L_x_15400:
        /* <DEDUP_REMOVED lines=14> */
.L_x_15403:
[----:B------:R-:W-:Y:S05]  /*37a0*/  BSYNC.RECONVERGENT B2 ;  /* 0x0000000000027941 */ /* 0x000fea0003800200 */
.L_x_15402:
        /* <DEDUP_REMOVED lines=14> */
.L_x_15405:
[----:B------:R-:W-:Y:S05]  /*3890*/  BSYNC.RECONVERGENT B2 ;  /* 0x0000000000027941 */ /* 0x000fea0003800200 */
.L_x_15404:
        /* <DEDUP_REMOVED lines=14> */
.L_x_15391:
        /* <DEDUP_REMOVED lines=47> */
.L_x_15408:
[----:B------:R-:W-:Y:S05]  /*3c70*/  BSYNC.RECONVERGENT B2 ;  /* 0x0000000000027941 */ /* 0x000fea0003800200 */
.L_x_15407:
        /* <DEDUP_REMOVED lines=14> */
.L_x_15410:
[----:B------:R-:W-:Y:S05]  /*3d60*/  BSYNC.RECONVERGENT B2 ;  /* 0x0000000000027941 */ /* 0x000fea0003800200 */
.L_x_15409:
        /* <DEDUP_REMOVED lines=14> */
.L_x_15412:
[----:B------:R-:W-:Y:S05]  /*3e50*/  BSYNC.RECONVERGENT B2 ;  /* 0x0000000000027941 */ /* 0x000fea0003800200 */
.L_x_15411:
        /* <DEDUP_REMOVED lines=14> */
.L_x_15414:
[----:B------:R-:W-:Y:S05]  /*3f40*/  BSYNC.RECONVERGENT B2 ;  /* 0x0000000000027941 */ /* 0x000fea0003800200 */
.L_x_15413:
        /* <DEDUP_REMOVED lines=14> */
.L_x_15416:
[----:B------:R-:W-:Y:S05]  /*4030*/  BSYNC.RECONVERGENT B2 ;  /* 0x0000000000027941 */ /* 0x000fea0003800200 */
.L_x_15415:
        /* <DEDUP_REMOVED lines=14> */
.L_x_15418:
[----:B------:R-:W-:Y:S05]  /*4120*/  BSYNC.RECONVERGENT B2 ;  /* 0x0000000000027941 */ /* 0x000fea0003800200 */
.L_x_15417:
        /* <DEDUP_REMOVED lines=14> */
.L_x_15420:
[----:B------:R-:W-:Y:S05]  /*4210*/  BSYNC.RECONVERGENT B2 ;  /* 0x0000000000027941 */ /* 0x000fea0003800200 */
.L_x_15419:
[----:B------:R-:W-:Y:S05]  /*4220*/  @!P3 BRA `(.L_x_15406) ;  /* 0x0000000c0038b947 */ /* 0x000fea0003800000 */
        /* <DEDUP_REMOVED lines=8> */
.L_x_15390:
        /* <DEDUP_REMOVED lines=91> */
[----:B------:R-:W-:-:S03]  /*4860*/  MOV R251, R131 ;  /* 0x0000008300fb7202 */ /* 0x000fc60000000f00 */
[----:B------:R-:W-:-:S04]  /*4870*/  @P2 FADD.FTZ R250, R3, -R250 ;  /* 0x800000fa03fa2221 */ /* 0x000fc80000010000 */
        /* <DEDUP_REMOVED lines=9> */
.L_x_15421:
[----:B------:R-:W1:Y:S01]  /*4910*/  @P3 LDC R175, c[0x0][0x40c] ;  /* 0x00010300ffaf3b82 */ /* 0x000e620000000800 */
[----:B------:R-:W-:Y:S01]  /*4920*/  @P2 FFMA.FTZ R173, R0, R195, R244 ;  /* 0x000000c300ad2223 */ /* 0x000fe200000100f4 */
[----:B-----5:R-:W-:Y:S01]  /*4930*/  MOV R172, R124 ;  /* 0x0000007c00ac7202 */ /* 0x020fe20000000f00 */
[----:B------:R-:W-:Y:S02]  /*4940*/  @P3 HADD2.F32 R177, -RZ, R20.H0_H0 ;  /* 0x20000014ffb13230 */ /* 0x000fe40000004100 */
[----:B------:R-:W-:Y:S01]  /*4950*/  @P2 FADD.FTZ R173, R16, -R173 ;  /* 0x800000ad10ad2221 */ /* 0x000fe20000010000 */
[--C-:B------:R-:W-:Y:S02]  /*4960*/  @P3 HADD2.F32 R250, -RZ, R167.reuse.H0_H0 ;  /* 0x200000a7fffa3230 */ /* 0x100fe40000004100 */
[----:B------:R-:W2:Y:S01]  /*4970*/  @P3 LDC R174, c[0x0][0x40c] ;  /* 0x00010300ffae3b82 */ /* 0x000ea20000000800 */
[----:B------:R-:W-:Y:S01]  /*4980*/  @P2 FFMA.FTZ R172, R19, R173, R124 ;  /* 0x000000ad13ac2223 */ /* 0x000fe2000001007c */
[----:B------:R-:W-:Y:S01]  /*4990*/  @P2 FFMA.FTZ R173, R17, R195, R244 ;  /* 0x000000c311ad2223 */ /* 0x000fe200000100f4 */
[----:B------:R-:W-:-:S03]  /*49a0*/  @P3 HADD2.F32 R251, -RZ, R167.H1_H1 ;  /* 0x300000a7fffb3230 */ /* 0x000fc60000004100 */
[----:B------:R-:W-:Y:S01]  /*49b0*/  @P2 FADD.FTZ R176, R15, -R173 ;  /* 0x800000ad0fb02221 */ /* 0x000fe20000010000 */
[----:B------:R-:W-:Y:S01]  /*49c0*/  MOV R173, R125 ;  /* 0x0000007d00ad7202 */ /* 0x000fe20000000f00 */
[----:B------:R-:W3:Y:S02]  /*49d0*/  @P3 LDC R178, c[0x0][0x40c] ;  /* 0x00010300ffb23b82 */ /* 0x000ee40000000800 */
[----:B------:R-:W-:Y:S01]  /*49e0*/  @P2 FFMA.FTZ R173, R19, R176, R125 ;  /* 0x000000b013ad2223 */ /* 0x000fe2000001007d */
[----:B------:R-:W-:Y:S02]  /*49f0*/  @P3 HADD2.F32 R176, -RZ, R164.H0_H0 ;  /* 0x200000a4ffb03230 */ /* 0x000fe40000004100 */
[----:B-1----:R-:W-:-:S04]  /*4a00*/  @P3 FMUL.FTZ R175, R172, R175 ;  /* 0x000000afacaf3220 */ /* 0x002fc80000410000 */
[-C--:B------:R-:W-:Y:S01]  /*4a10*/  @P3 FFMA.FTZ R116, R176, R175.reuse, R116 ;  /* 0x000000afb0743223 */ /* 0x080fe20000010074 */
[----:B------:R-:W-:Y:S01]  /*4a20*/  @P3 FMUL.FTZ R175, R177, R175 ;  /* 0x000000afb1af3220 */ /* 0x000fe20000410000 */
[----:B------:R-:W-:Y:S02]  /*4a30*/  @P3 HADD2.F32 R177, -RZ, R164.H1_H1 ;  /* 0x300000a4ffb13230 */ /* 0x000fe40000004100 */
[----:B--2---:R-:W-:Y:S01]  /*4a40*/  @P3 FMUL.FTZ R176, R173, R174 ;  /* 0x000000aeadb03220 */ /* 0x004fe20000410000 */
[----:B------:R-:W-:-:S03]  /*4a50*/  @P3 HADD2.F32 R174, -RZ, R20.H1_H1 ;  /* 0x30000014ffae3230 */ /* 0x000fc60000004100 */
[-C--:B------:R-:W-:Y:S02]  /*4a60*/  @P3 FFMA.FTZ R117, R177, R176.reuse, R117 ;  /* 0x000000b0b1753223 */ /* 0x080fe40000010075 */
[----:B------:R-:W-:Y:S01]  /*4a70*/  @P3 FMUL.FTZ R174, R174, R176 ;  /* 0x000000b0aeae3220 */ /* 0x000fe20000410000 */
[----:B------:R-:W-:Y:S01]  /*4a80*/  @P3 F2FP.F16.F32.PACK_AB R176, RZ, R175 ;  /* 0x000000afffb0323e */ /* 0x000fe200000000ff */
[----:B------:R-:W-:-:S03]  /*4a90*/  @P2 FFMA.FTZ R175, R14, R195, R244 ;  /* 0x000000c30eaf2223 */ /* 0x000fc600000100f4 */
[----:B------:R-:W-:Y:S01]  /*4aa0*/  @P3 F2FP.F16.F32.PACK_AB R177, RZ, R174 ;  /* 0x000000aeffb1323e */ /* 0x000fe200000000ff */
[----:B------:R-:W-:Y:S01]  /*4ab0*/  @P2 FADD.FTZ R175, R12, -R175 ;  /* 0x800000af0caf2221 */ /* 0x000fe20000010000 */
[----:B------:R-:W-:Y:S02]  /*4ac0*/  MOV R174, R126 ;  /* 0x0000007e00ae7202 */ /* 0x000fe40000000f00 */
[----:B------:R-:W-:Y:S01]  /*4ad0*/  @P3 PRMT R168, R176, 0x7610, R168 ;  /* 0x00007610b0a83816 */ /* 0x000fe200000000a8 */
[----:B------:R-:W-:Y:S01]  /*4ae0*/  @P2 FFMA.FTZ R174, R19, R175, R126 ;  /* 0x000000af13ae2223 */ /* 0x000fe2000001007e */
[----:B------:R-:W-:Y:S01]  /*4af0*/  @P2 FFMA.FTZ R175, R13, R195, R244 ;  /* 0x000000c30daf2223 */ /* 0x000fe200000100f4 */
[----:B------:R-:W-:Y:S01]  /*4b00*/  @P3 HADD2.F32 R176, -RZ, R165.H0_H0 ;  /* 0x200000a5ffb03230 */ /* 0x000fe20000004100 */
[----:B------:R-:W-:Y:S01]  /*4b10*/  @P3 PRMT R168, R168, 0x5410, R177 ;  /* 0x00005410a8a83816 */ /* 0x000fe200000000b1 */
[----:B---3--:R-:W-:Y:S01]  /*4b20*/  @P3 FMUL.FTZ R178, R174, R178 ;  /* 0x000000b2aeb23220 */ /* 0x008fe20000410000 */
[----:B------:R-:W-:Y:S01]  /*4b30*/  @P2 FADD.FTZ R179, R11, -R175 ;  /* 0x800000af0bb32221 */ /* 0x000fe20000010000 */
[----:B------:R-:W-:-:S02]  /*4b40*/  MOV R175, R127 ;  /* 0x0000007f00af7202 */ /* 0x000fc40000000f00 */
[-C--:B------:R-:W-:Y:S01]  /*4b50*/  @P3 FFMA.FTZ R118, R176, R178.reuse, R118 ;  /* 0x000000b2b0763223 */ /* 0x080fe20000010076 */
[----:B------:R-:W-:Y:S01]  /*4b60*/  @P2 FFMA.FTZ R175, R19, R179, R127 ;  /* 0x000000b313af2223 */ /* 0x000fe2000001007f */
[----:B------:R-:W-:Y:S01]  /*4b70*/  @P3 HADD2.F32 R176, -RZ, R21.H0_H0 ;  /* 0x20000015ffb03230 */ /* 0x000fe20000004100 */
[----:B------:R-:W1:Y:S04]  /*4b80*/  @P3 LDC R179, c[0x0][0x40c] ;  /* 0x00010300ffb33b82 */ /* 0x000e680000000800 */
[----:B------:R-:W-:Y:S01]  /*4b90*/  @P3 FMUL.FTZ R177, R176, R178 ;  /* 0x000000b2b0b13220 */ /* 0x000fe20000410000 */
[----:B------:R-:W-:-:S04]  /*4ba0*/  @P3 HADD2.F32 R176, -RZ, R165.H1_H1 ;  /* 0x300000a5ffb03230 */ /* 0x000fc80000004100 */
[----:B------:R-:W-:-:S04]  /*4bb0*/  @P3 F2FP.F16.F32.PACK_AB R177, RZ, R177 ;  /* 0x000000b1ffb1323e */ /* 0x000fc800000000ff */
[----:B------:R-:W-:Y:S01]  /*4bc0*/  @P3 PRMT R169, R177, 0x7610, R169 ;  /* 0x00007610b1a93816 */ /* 0x000fe200000000a9 */
[----:B------:R-:W-:Y:S02]  /*4bd0*/  @P3 HADD2.F32 R177, -RZ, R166.H0_H0 ;  /* 0x200000a6ffb13230 */ /* 0x000fe40000004100 */
[----:B-1----:R-:W-:-:S04]  /*4be0*/  @P3 FMUL.FTZ R179, R175, R179 ;  /* 0x000000b3afb33220 */ /* 0x002fc80000410000 */
[----:B------:R-:W-:Y:S01]  /*4bf0*/  @P3 FFMA.FTZ R119, R176, R179, R119 ;  /* 0x000000b3b0773223 */ /* 0x000fe20000010077 */
[----:B------:R-:W-:-:S05]  /*4c00*/  @P3 HADD2.F32 R176, -RZ, R21.H1_H1 ;  /* 0x30000015ffb03230 */ /* 0x000fca0000004100 */
[----:B------:R-:W-:Y:S01]  /*4c10*/  @P3 FMUL.FTZ R178, R176, R179 ;  /* 0x000000b3b0b23220 */ /* 0x000fe20000410000 */
[----:B------:R-:W-:Y:S01]  /*4c20*/  @P2 FFMA.FTZ R179, R10, R195, R244 ;  /* 0x000000c30ab32223 */ /* 0x000fe200000100f4 */
[----:B------:R-:W-:-:S03]  /*4c30*/  MOV R176, R128 ;  /* 0x0000008000b07202 */ /* 0x000fc60000000f00 */
[----:B------:R-:W-:Y:S01]  /*4c40*/  @P2 FADD.FTZ R179, R9, -R179 ;  /* 0x800000b309b32221 */ /* 0x000fe20000010000 */
[----:B------:R-:W-:-:S03]  /*4c50*/  @P3 F2FP.F16.F32.PACK_AB R178, RZ, R178 ;  /* 0x000000b2ffb2323e */ /* 0x000fc600000000ff */
[----:B------:R-:W-:Y:S01]  /*4c60*/  @P2 FFMA.FTZ R176, R19, R179, R128 ;  /* 0x000000b313b02223 */ /* 0x000fe20000010080 */
[----:B------:R-:W-:Y:S01]  /*4c70*/  @P3 PRMT R169, R169, 0x5410, R178 ;  /* 0x00005410a9a93816 */ /* 0x000fe200000000b2 */
[----:B------:R-:W1:Y:S01]  /*4c80*/  @P3 LDC R179, c[0x0][0x40c] ;  /* 0x00010300ffb33b82 */ /* 0x000e620000000800 */
[----:B------:R-:W-:-:S04]  /*4c90*/  @P2 FFMA.FTZ R178, R8, R195, R244 ;  /* 0x000000c308b22223 */ /* 0x000fc800000100f4 */
[----:B------:R-:W-:Y:S01]  /*4ca0*/  @P2 FADD.FTZ R178, R7, -R178 ;  /* 0x800000b207b22221 */ /* 0x000fe20000010000 */
[----:B-1----:R-:W-:-:S04]  /*4cb0*/  @P3 FMUL.FTZ R179, R176, R179 ;  /* 0x000000b3b0b33220 */ /* 0x002fc80000410000 */
[----:B------:R-:W-:Y:S01]  /*4cc0*/  @P3 FFMA.FTZ R112, R177, R179, R112 ;  /* 0x000000b3b1703223 */ /* 0x000fe20000010070 */
[----:B------:R-:W-:-:S05]  /*4cd0*/  @P3 HADD2.F32 R177, -RZ, R22.H0_H0 ;  /* 0x20000016ffb13230 */ /* 0x000fca0000004100 */
[----:B------:R-:W-:Y:S01]  /*4ce0*/  @P3 FMUL.FTZ R177, R177, R179 ;  /* 0x000000b3b1b13220 */ /* 0x000fe20000410000 */
[----:B------:R-:W-:-:S04]  /*4cf0*/  @P3 HADD2.F32 R179, -RZ, R166.H1_H1 ;  /* 0x300000a6ffb33230 */ /* 0x000fc80000004100 */
[----:B------:R-:W-:-:S04]  /*4d00*/  @P3 F2FP.F16.F32.PACK_AB R177, RZ, R177 ;  /* 0x000000b1ffb1323e */ /* 0x000fc800000000ff */
[----:B------:R-:W-:Y:S02]  /*4d10*/  @P3 PRMT R170, R177, 0x7610, R170 ;  /* 0x00007610b1aa3816 */ /* 0x000fe400000000aa */
[----:B------:R-:W-:Y:S01]  /*4d20*/  MOV R177, R129 ;  /* 0x0000008100b17202 */ /* 0x000fe20000000f00 */
[----:B------:R-:W-:Y:S02]  /*4d30*/  @P2 FFMA.FTZ R177, R19, R178, R129 ;  /* 0x000000b213b12223 */ /* 0x000fe40000010081 */
[----:B------:R-:W1:Y:S02]  /*4d40*/  @P3 LDC R178, c[0x0][0x40c] ;  /* 0x00010300ffb23b82 */ /* 0x000e640000000800 */
        /* <DEDUP_REMOVED lines=22> */
[----:B-1----:R-:W-:-:S04]  /*4eb0*/  @P3 FMUL.FTZ R250, R179, R250 ;  /* 0x000000fab3fa3220 */ /* 0x002fc80000410000 */
[----:B------:R-:W-:Y:S01]  /*4ec0*/  @P3 FFMA.FTZ R115, R251, R250, R115 ;  /* 0x000000fafb733223 */ /* 0x000fe20000010073 */
[----:B------:R-:W-:-:S05]  /*4ed0*/  @P3 HADD2.F32 R251, -RZ, R23.H1_H1 ;  /* 0x30000017fffb3230 */ /* 0x000fca0000004100 */
[----:B------:R-:W-:-:S05]  /*4ee0*/  @P3 FMUL.FTZ R250, R251, R250 ;  /* 0x000000fafbfa3220 */ /* 0x000fca0000410000 */
[----:B------:R-:W-:-:S04]  /*4ef0*/  @P3 F2FP.F16.F32.PACK_AB R250, RZ, R250 ;  /* 0x000000fafffa323e */ /* 0x000fc800000000ff */
[----:B------:R-:W-:-:S07]  /*4f00*/  @P3 PRMT R171, R171, 0x5410, R250 ;  /* 0x00005410abab3816 */ /* 0x000fce00000000fa */
.L_x_15406:
[----:B------:R-:W-:Y:S05]  /*4f10*/  BSYNC.RECONVERGENT B1 ;  /* 0x0000000000017941 */ /* 0x000fea0003800200 */
.L_x_15389:
[----:B------:R-:W-:Y:S01]  /*4f20*/  ISETP.NE.U32.AND P1, PT, R249, RZ, PT ;  /* 0x000000fff900720c */ /* 0x000fe20003f25070 */
[----:B------:R-:W-:Y:S03]  /*4f30*/  BSSY.RECONVERGENT B1, `(.L_x_15422) ;  /* 0x000000e000017945 */ /* 0x000fe60003800200 */
[----:B------:R-:W-:-:S13]  /*4f40*/  ISETP.NE.AND.EX P1, PT, R248, RZ, PT, P1 ;  /* 0x000000fff800720c */ /* 0x000fda0003f25310 */
[----:B------:R-:W1:Y:S02]  /*4f50*/  @P1 LDC.64 R248, c[0x0][0x478] ;  /* 0x00011e00fff81b82 */ /* 0x000e640000000a00 */
[----:B-1----:R-:W-:-:S05]  /*4f60*/  @P1 IMAD.WIDE.U32 R248, R247, 0x20, R248 ;  /* 0x00000020f7f81825 */ /* 0x002fca00078e00f8 */
[----:B------:R-:W-:Y:S04]  /*4f70*/  @P1 STG.E.128 desc[UR6][R248.64], R172 ;  /* 0x000000acf8001986 */ /* 0x000fe8000c101d06 */
        /* <DEDUP_REMOVED lines=9> */
.L_x_15423:
[----:B------:R-:W-:Y:S05]  /*5010*/  BSYNC.RECONVERGENT B1 ;  /* 0x0000000000017941 */ /* 0x000fea0003800200 */
.L_x_15422:
[----:B------:R-:W-:Y:S04]  /*5020*/  BSSY.RECONVERGENT B1, `(.L_x_15424) ;  /* 0x00001cf000017945 */ /* 0x000fe80003800200 */
[----:B------:R-:W-:Y:S05]  /*5030*/  @!P0 BRA `(.L_x_15425) ;  /* 0x0000000c000c8947 */ /* 0x000fea0003800000 */
[----:B------:R-:W-:Y:S05]  /*5040*/  @!P1 BRA `(.L_x_15426) ;  /* 0x0000000400849947 */ /* 0x000fea0003800000 */
[----:B------:R-:W2:Y:S01]  /*5050*/  @P3 LDC R174, c[0x0][0x40c] ;  /* 0x00010300ffae3b82 */ /* 0x000ea20000000800 */
[-CC-:B------:R-:W-:Y:S01]  /*5060*/  @P2 FFMA.FTZ R173, R2, R195.reuse, R244.reuse ;  /* 0x000000c302ad2223 */ /* 0x180fe200000100f4 */
[----:B------:R-:W-:Y:S01]  /*5070*/  @P2 FFMA.FTZ R175, R199, R195, R244 ;  /* 0x000000c3c7af2223 */ /* 0x000fe200000100f4 */
[----:B-----5:R-:W-:Y:S01]  /*5080*/  MOV R172, R132 ;  /* 0x0000008400ac7202 */ /* 0x020fe20000000f00 */
[----:B------:R-:W-:Y:S02]  /*5090*/  @P3 HADD2.F32 R177, -RZ, R24.H0_H0 ;  /* 0x20000018ffb13230 */ /* 0x000fe40000004100 */
[----:B------:R-:W-:Y:S01]  /*50a0*/  @P2 FADD.FTZ R173, R200, -R173 ;  /* 0x800000adc8ad2221 */ /* 0x000fe20000010000 */
[----:B------:R-:W-:Y:S01]  /*50b0*/  @P2 FADD.FTZ R175, R198, -R175 ;  /* 0x800000afc6af2221 */ /* 0x000fe20000010000 */
[----:B------:R-:W-:Y:S01]  /*50c0*/  @P3 HADD2.F32 R179, -RZ, R166.H1_H1 ;  /* 0x300000a6ffb33230 */ /* 0x000fe20000004100 */
[----:B------:R-:W3:Y:S01]  /*50d0*/  @P3 LDC R176, c[0x0][0x40c] ;  /* 0x00010300ffb03b82 */ /* 0x000ee20000000800 */
[C---:B------:R-:W-:Y:S01]  /*50e0*/  @P2 FFMA.FTZ R172, R19.reuse, R173, R132 ;  /* 0x000000ad13ac2223 */ /* 0x040fe20000010084 */
[----:B------:R-:W-:Y:S01]  /*50f0*/  MOV R173, R133 ;  /* 0x0000008500ad7202 */ /* 0x000fe20000000f00 */
[----:B------:R-:W-:Y:S01]  /*5100*/  @P2 FFMA.FTZ R173, R19, R175, R133 ;  /* 0x000000af13ad2223 */ /* 0x000fe20000010085 */
[----:B------:R-:W-:-:S02]  /*5110*/  @P3 HADD2.F32 R175, -RZ, R164.H0_H0 ;  /* 0x200000a4ffaf3230 */ /* 0x000fc40000004100 */
[----:B-1----:R-:W-:Y:S02]  /*5120*/  @P3 HADD2.F32 R248, -RZ, R167.H0_H0 ;  /* 0x200000a7fff83230 */ /* 0x002fe40000004100 */
[----:B--2---:R-:W-:-:S04]  /*5130*/  @P3 FMUL.FTZ R174, R172, R174 ;  /* 0x000000aeacae3220 */ /* 0x004fc80000410000 */
[----:B------:R-:W-:Y:S01]  /*5140*/  @P3 FFMA.FTZ R108, R175, R174, R108 ;  /* 0x000000aeaf6c3223 */ /* 0x000fe2000001006c */
[----:B------:R-:W-:Y:S01]  /*5150*/  @P2 FFMA.FTZ R175, R180, R195, R244 ;  /* 0x000000c3b4af2223 */ /* 0x000fe200000100f4 */
[----:B------:R-:W-:Y:S01]  /*5160*/  @P3 FMUL.FTZ R177, R174, R177 ;  /* 0x000000b1aeb13220 */ /* 0x000fe20000410000 */
[----:B------:R-:W-:Y:S01]  /*5170*/  MOV R174, R134 ;  /* 0x0000008600ae7202 */ /* 0x000fe20000000f00 */
[----:B---3--:R-:W-:Y:S01]  /*5180*/  @P3 FMUL.FTZ R176, R173, R176 ;  /* 0x000000b0adb03220 */ /* 0x008fe20000410000 */
[----:B------:R-:W-:Y:S02]  /*5190*/  @P2 FADD.FTZ R175, R203, -R175 ;  /* 0x800000afcbaf2221 */ /* 0x000fe40000010000 */
[----:B------:R-:W-:Y:S02]  /*51a0*/  @P3 F2FP.F16.F32.PACK_AB R177, RZ, R177 ;  /* 0x000000b1ffb1323e */ /* 0x000fe400000000ff */
[----:B------:R-:W-:Y:S02]  /*51b0*/  @P2 FFMA.FTZ R174, R19, R175, R134 ;  /* 0x000000af13ae2223 */ /* 0x000fe40000010086 */
[----:B------:R-:W1:Y:S01]  /*51c0*/  @P3 LDC R175, c[0x0][0x40c] ;  /* 0x00010300ffaf3b82 */ /* 0x000e620000000800 */
[----:B------:R-:W-:Y:S01]  /*51d0*/  @P3 PRMT R168, R177, 0x7610, R168 ;  /* 0x00007610b1a83816 */ /* 0x000fe200000000a8 */
[----:B------:R-:W-:-:S05]  /*51e0*/  @P3 HADD2.F32 R177, -RZ, R164.H1_H1 ;  /* 0x300000a4ffb13230 */ /* 0x000fca0000004100 */
[----:B------:R-:W-:Y:S01]  /*51f0*/  @P3 FFMA.FTZ R109, R177, R176, R109 ;  /* 0x000000b0b16d3223 */ /* 0x000fe2000001006d */
[----:B------:R-:W-:-:S05]  /*5200*/  @P3 HADD2.F32 R177, -RZ, R24.H1_H1 ;  /* 0x30000018ffb13230 */ /* 0x000fca0000004100 */
[----:B------:R-:W-:Y:S01]  /*5210*/  @P3 FMUL.FTZ R176, R176, R177 ;  /* 0x000000b1b0b03220 */ /* 0x000fe20000410000 */
[----:B------:R-:W-:-:S04]  /*5220*/  @P3 HADD2.F32 R177, -RZ, R165.H0_H0 ;  /* 0x200000a5ffb13230 */ /* 0x000fc80000004100 */
[----:B------:R-:W-:-:S04]  /*5230*/  @P3 F2FP.F16.F32.PACK_AB R176, RZ, R176 ;  /* 0x000000b0ffb0323e */ /* 0x000fc800000000ff */
[----:B------:R-:W-:Y:S01]  /*5240*/  @P3 PRMT R168, R168, 0x5410, R176 ;  /* 0x00005410a8a83816 */ /* 0x000fe200000000b0 */
[----:B------:R-:W-:Y:S02]  /*5250*/  @P3 HADD2.F32 R176, -RZ, R165.H1_H1 ;  /* 0x300000a5ffb03230 */ /* 0x000fe40000004100 */
[----:B-1----:R-:W-:-:S04]  /*5260*/  @P3 FMUL.FTZ R175, R174, R175 ;  /* 0x000000afaeaf3220 */ /* 0x002fc80000410000 */
[----:B------:R-:W-:Y:S01]  /*5270*/  @P3 FFMA.FTZ R110, R177, R175, R110 ;  /* 0x000000afb16e3223 */ /* 0x000fe2000001006e */
[----:B------:R-:W-:-:S05]  /*5280*/  @P3 HADD2.F32 R177, -RZ, R25.H0_H0 ;  /* 0x20000019ffb13230 */ /* 0x000fca0000004100 */
[----:B------:R-:W-:-:S05]  /*5290*/  @P3 FMUL.FTZ R175, R175, R177 ;  /* 0x000000b1afaf3220 */ /* 0x000fca0000410000 */
[----:B------:R-:W-:Y:S01]  /*52a0*/  @P3 F2FP.F16.F32.PACK_AB R177, RZ, R175 ;  /* 0x000000afffb1323e */ /* 0x000fe200000000ff */
[----:B------:R-:W-:-:S03]  /*52b0*/  @P2 FFMA.FTZ R175, R202, R195, R244 ;  /* 0x000000c3caaf2223 */ /* 0x000fc600000100f4 */
[----:B------:R-:W-:Y:S01]  /*52c0*/  @P3 PRMT R169, R177, 0x7610, R169 ;  /* 0x00007610b1a93816 */ /* 0x000fe200000000a9 */
[----:B------:R-:W-:Y:S01]  /*52d0*/  @P2 FADD.FTZ R178, R201, -R175 ;  /* 0x800000afc9b22221 */ /* 0x000fe20000010000 */
[----:B------:R-:W-:Y:S01]  /*52e0*/  MOV R175, R135 ;  /* 0x0000008700af7202 */ /* 0x000fe20000000f00 */
[----:B------:R-:W-:Y:S02]  /*52f0*/  @P2 FFMA.FTZ R177, R181, R195, R244 ;  /* 0x000000c3b5b12223 */ /* 0x000fe400000100f4 */
[----:B------:R-:W-:Y:S02]  /*5300*/  @P2 FFMA.FTZ R175, R19, R178, R135 ;  /* 0x000000b213af2223 */ /* 0x000fe40000010087 */
[----:B------:R-:W1:Y:S01]  /*5310*/  @P3 LDC R178, c[0x0][0x40c] ;  /* 0x00010300ffb23b82 */ /* 0x000e620000000800 */
[----:B------:R-:W-:Y:S01]  /*5320*/  @P2 FADD.FTZ R177, R204, -R177 ;  /* 0x800000b1ccb12221 */ /* 0x000fe20000010000 */
[----:B-1----:R-:W-:-:S04]  /*5330*/  @P3 FMUL.FTZ R178, R175, R178 ;  /* 0x000000b2afb23220 */ /* 0x002fc80000410000 */
[----:B------:R-:W-:Y:S01]  /*5340*/  @P3 FFMA.FTZ R111, R176, R178, R111 ;  /* 0x000000b2b06f3223 */ /* 0x000fe2000001006f */
[----:B------:R-:W-:-:S05]  /*5350*/  @P3 HADD2.F32 R176, -RZ, R25.H1_H1 ;  /* 0x30000019ffb03230 */ /* 0x000fca0000004100 */
[----:B------:R-:W-:Y:S01]  /*5360*/  @P3 FMUL.FTZ R176, R178, R176 ;  /* 0x000000b0b2b03220 */ /* 0x000fe20000410000 */
[----:B------:R-:W-:-:S04]  /*5370*/  @P3 HADD2.F32 R178, -RZ, R166.H0_H0 ;  /* 0x200000a6ffb23230 */ /* 0x000fc80000004100 */
[----:B------:R-:W-:-:S04]  /*5380*/  @P3 F2FP.F16.F32.PACK_AB R176, RZ, R176 ;  /* 0x000000b0ffb0323e */ /* 0x000fc800000000ff */
[----:B------:R-:W-:Y:S02]  /*5390*/  @P3 PRMT R169, R169, 0x5410, R176 ;  /* 0x00005410a9a93816 */ /* 0x000fe400000000b0 */
[----:B------:R-:W-:Y:S01]  /*53a0*/  MOV R176, R136 ;  /* 0x0000008800b07202 */ /* 0x000fe20000000f00 */
[----:B------:R-:W-:Y:S02]  /*53b0*/  @P2 FFMA.FTZ R176, R19, R177, R136 ;  /* 0x000000b113b02223 */ /* 0x000fe40000010088 */
[----:B------:R-:W1:Y:S02]  /*53c0*/  @P3 LDC R177, c[0x0][0x40c] ;  /* 0x00010300ffb13b82 */ /* 0x000e640000000800 */
[----:B-1----:R-:W-:-:S04]  /*53d0*/  @P3 FMUL.FTZ R177, R176, R177 ;  /* 0x000000b1b0b13220 */ /* 0x002fc80000410000 */
        /* <DEDUP_REMOVED lines=30> */
[----:B------:R-:W-:Y:S01]  /*55c0*/  @P2 FFMA.FTZ R179, R19, R248, R139 ;  /* 0x000000f813b32223 */ /* 0x000fe2000001008b */
        /* <DEDUP_REMOVED lines=9> */
.L_x_15426:
[----:B-1----:R-:W-:Y:S01]  /*5660*/  @P2 FFMA.FTZ R249, R2, R195, R244 ;  /* 0x000000c302f92223 */ /* 0x002fe200000100f4 */
        /* <DEDUP_REMOVED lines=96> */
.L_x_15425:
        /* <DEDUP_REMOVED lines=48> */
.L_x_15430:
[----:B------:R-:W-:Y:S05]  /*5f70*/  BSYNC.RECONVERGENT B2 ;  /* 0x0000000000027941 */ /* 0x000fea0003800200 */
.L_x_15429:
[----:B------:R-:W-:Y:S04]  /*5f80*/  BSSY.RECONVERGENT B2, `(.L_x_15431) ;  /* 0x000000e000027945 */ /* 0x000fe80003800200 */
[----:B------:R-:W-:Y:S05]  /*5f90*/  @!P3 BRA `(.L_x_15432) ;  /* 0x000000000030b947 */ /* 0x000fea0003800000 */
[----:B-1----:R-:W-:Y:S01]  /*5fa0*/  FFMA.FTZ R248, R199, R195, R244 ;  /* 0x000000c3c7f87223 */ /* 0x002fe200000100f4 */
        /* <DEDUP_REMOVED lines=11> */
.L_x_15432:
[----:B------:R-:W-:Y:S05]  /*6060*/  BSYNC.RECONVERGENT B2 ;  /* 0x0000000000027941 */ /* 0x000fea0003800200 */
.L_x_15431:
[----:B------:R-:W-:Y:S04]  /*6070*/  BSSY.RECONVERGENT B2, `(.L_x_15433) ;  /* 0x000000e000027945 */ /* 0x000fe80003800200 */
[----:B------:R-:W-:Y:S05]  /*6080*/  @!P3 BRA `(.L_x_15434) ;  /* 0x000000000030b947 */ /* 0x000fea0003800000 */
        /* <DEDUP_REMOVED lines=12> */
.L_x_15434:
[----:B------:R-:W-:Y:S05]  /*6150*/  BSYNC.RECONVERGENT B2 ;  /* 0x0000000000027941 */ /* 0x000fea0003800200 */
.L_x_15433:
        /* <DEDUP_REMOVED lines=14> */
.L_x_15436:
[----:B------:R-:W-:Y:S05]  /*6240*/  BSYNC.RECONVERGENT B2 ;  /* 0x0000000000027941 */ /* 0x000fea0003800200 */
.L_x_15435:
        /* <DEDUP_REMOVED lines=14> */
.L_x_15438:
[----:B------:R-:W-:Y:S05]  /*6330*/  BSYNC.RECONVERGENT B2 ;  /* 0x0000000000027941 */ /* 0x000fea0003800200 */
.L_x_15437:
        /* <DEDUP_REMOVED lines=14> */
.L_x_15440:
[----:B------:R-:W-:Y:S05]  /*6420*/  BSYNC.RECONVERGENT B2 ;  /* 0x0000000000027941 */ /* 0x000fea0003800200 */
.L_x_15439:
        /* <DEDUP_REMOVED lines=14> */
.L_x_15442:
[----:B------:R-:W-:Y:S05]  /*6510*/  BSYNC.RECONVERGENT B2 ;  /* 0x0000000000027941 */ /* 0x000fea0003800200 */
.L_x_15441:
[----:B------:R-:W-:Y:S05]  /*6520*/  @!P3 BRA `(.L_x_15427) ;  /* 0x0000000400f8b947 */ /* 0x000fea0003800000 */
[----:B-1----:R-:W-:Y:S02]  /*6530*/  HADD2.F32 R249, -RZ, R167.H1_H1 ;  /* 0x300000a7fff97230 */ /* 0x002fe40000004100 */
[----:B------:R-:W-:-:S04]  /*6540*/  FMUL.FTZ R248, R179, UR11 ;  /* 0x0000000bb3f87c20 */ /* 0x000fc80008410000 */
[----:B------:R-:W-:Y:S01]  /*6550*/  FFMA.FTZ R107, R249, R248, R107 ;  /* 0x000000f8f96b7223 */ /* 0x000fe2000001006b */
[----:B------:R-:W-:-:S05]  /*6560*/  HADD2.F32 R249, -RZ, R27.H1_H1 ;  /* 0x3000001bfff97230 */ /* 0x000fca0000004100 */
[----:B------:R-:W-:-:S05]  /*6570*/  FMUL.FTZ R248, R249, R248 ;  /* 0x000000f8f9f87220 */ /* 0x000fca0000410000 */
[----:B------:R-:W-:-:S04]  /*6580*/  F2FP.F16.F32.PACK_AB R248, RZ, R248 ;  /* 0x000000f8fff8723e */ /* 0x000fc800000000ff */
[----:B------:R-:W-:Y:S01]  /*6590*/  PRMT R171, R171, 0x5410, R248 ;  /* 0x00005410abab7816 */ /* 0x000fe200000000f8 */
[----:B------:R-:W-:Y:S06]  /*65a0*/  BRA `(.L_x_15427) ;  /* 0x0000000400d87947 */ /* 0x000fec0003800000 */
.L_x_15428:
        /* <DEDUP_REMOVED lines=14> */
.L_x_15444:
[----:B------:R-:W-:Y:S05]  /*6690*/  BSYNC.RECONVERGENT B2 ;  /* 0x0000000000027941 */ /* 0x000fea0003800200 */
.L_x_15443:
        /* <DEDUP_REMOVED lines=14> */
.L_x_15446:
[----:B------:R-:W-:Y:S05]  /*6780*/  BSYNC.RECONVERGENT B2 ;  /* 0x0000000000027941 */ /* 0x000fea0003800200 */
.L_x_15445:
        /* <DEDUP_REMOVED lines=14> */
.L_x_15448:
[----:B------:R-:W-:Y:S05]  /*6870*/  BSYNC.RECONVERGENT B2 ;  /* 0x0000000000027941 */ /* 0x000fea0003800200 */
.L_x_15447:
        /* <DEDUP_REMOVED lines=14> */
.L_x_15450:
[----:B------:R-:W-:Y:S05]  /*6960*/  BSYNC.RECONVERGENT B2 ;  /* 0x0000000000027941 */ /* 0x000fea0003800200 */
.L_x_15449:
        /* <DEDUP_REMOVED lines=14> */
.L_x_15452:
[----:B------:R-:W-:Y:S05]  /*6a50*/  BSYNC.RECONVERGENT B2 ;  /* 0x0000000000027941 */ /* 0x000fea0003800200 */
.L_x_15451:
        /* <DEDUP_REMOVED lines=14> */
.L_x_15454:
[----:B------:R-:W-:Y:S05]  /*6b40*/  BSYNC.RECONVERGENT B2 ;  /* 0x0000000000027941 */ /* 0x000fea0003800200 */
.L_x_15453:
        /* <DEDUP_REMOVED lines=14> */
.L_x_15456:
[----:B------:R-:W-:Y:S05]  /*6c30*/  BSYNC.RECONVERGENT B2 ;  /* 0x0000000000027941 */ /* 0x000fea0003800200 */
.L_x_15455:
        /* <DEDUP_REMOVED lines=13> */
.L_x_15427:
[----:B------:R-:W-:Y:S05]  /*6d10*/  BSYNC.RECONVERGENT B1 ;  /* 0x0000000000017941 */ /* 0x000fea0003800200 */
.L_x_15424:
        /* <DEDUP_REMOVED lines=15> */
.L_x_15458:
[----:B------:R-:W-:Y:S05]  /*6e10*/  BSYNC.RECONVERGENT B1 ;  /* 0x0000000000017941 */ /* 0x000fea0003800200 */
.L_x_15457:
        /* <DEDUP_REMOVED lines=100> */
.L_x_15461:
        /* <DEDUP_REMOVED lines=97> */
.L_x_15460:
        /* <DEDUP_REMOVED lines=48> */
.L_x_15465:
[----:B------:R-:W-:Y:S05]  /*7d70*/  BSYNC.RECONVERGENT B2 ;  /* 0x0000000000027941 */ /* 0x000fea0003800200 */
.L_x_15464:
        /* <DEDUP_REMOVED lines=14> */
.L_x_15467:
[----:B------:R-:W-:Y:S05]  /*7e60*/  BSYNC.RECONVERGENT B2 ;  /* 0x0000000000027941 */ /* 0x000fea0003800200 */
.L_x_15466:
        /* <DEDUP_REMOVED lines=14> */
.L_x_15469:
[----:B------:R-:W-:Y:S05]  /*7f50*/  BSYNC.RECONVERGENT B2 ;  /* 0x0000000000027941 */ /* 0x000fea0003800200 */
.L_x_15468:
        /* <DEDUP_REMOVED lines=14> */
.L_x_15471:
[----:B------:R-:W-:Y:S05]  /*8040*/  BSYNC.RECONVERGENT B2 ;  /* 0x0000000000027941 */ /* 0x000fea0003800200 */
.L_x_15470:
        /* <DEDUP_REMOVED lines=14> */
.L_x_15473:
[----:B------:R-:W-:Y:S05]  /*8130*/  BSYNC.RECONVERGENT B2 ;  /* 0x0000000000027941 */ /* 0x000fea0003800200 */
.L_x_15472:
        /* <DEDUP_REMOVED lines=14> */
.L_x_15475:
[----:B------:R-:W-:Y:S05]  /*8220*/  BSYNC.RECONVERGENT B2 ;  /* 0x0000000000027941 */ /* 0x000fea0003800200 */
.L_x_15474:
        /* <DEDUP_REMOVED lines=14> */
.L_x_15477:
[----:B------:R-:W-:Y:S05]  /*8310*/  BSYNC.RECONVERGENT B2 ;  /* 0x0000000000027941 */ /* 0x000fea0003800200 */
.L_x_15476:
        /* <DEDUP_REMOVED lines=9> */
.L_x_15463:
        /* <DEDUP_REMOVED lines=14> */
.L_x_15479:
[----:B------:R-:W-:Y:S05]  /*8490*/  BSYNC.RECONVERGENT B2 ;  /* 0x0000000000027941 */ /* 0x000fea0003800200 */
.L_x_15478:
        /* <DEDUP_REMOVED lines=14> */
.L_x_15481:
[----:B------:R-:W-:Y:S05]  /*8580*/  BSYNC.RECONVERGENT B2 ;  /* 0x0000000000027941 */ /* 0x000fea0003800200 */
.L_x_15480:
        /* <DEDUP_REMOVED lines=14> */
.L_x_15483:
[----:B------:R-:W-:Y:S05]  /*8670*/  BSYNC.RECONVERGENT B2 ;  /* 0x0000000000027941 */ /* 0x000fea0003800200 */
.L_x_15482:
        /* <DEDUP_REMOVED lines=14> */
.L_x_15485:
[----:B------:R-:W-:Y:S05]  /*8760*/  BSYNC.RECONVERGENT B2 ;  /* 0x0000000000027941 */ /* 0x000fea0003800200 */
.L_x_15484:
        /* <DEDUP_REMOVED lines=14> */
.L_x_15487:
[----:B------:R-:W-:Y:S05]  /*8850*/  BSYNC.RECONVERGENT B2 ;  /* 0x0000000000027941 */ /* 0x000fea0003800200 */
.L_x_15486:
        /* <DEDUP_REMOVED lines=14> */
.L_x_15489:
[----:B------:R-:W-:Y:S05]  /*8940*/  BSYNC.RECONVERGENT B2 ;  /* 0x0000000000027941 */ /* 0x000fea0003800200 */
.L_x_15488:
        /* <DEDUP_REMOVED lines=14> */
.L_x_15491:
[----:B------:R-:W-:Y:S05]  /*8a30*/  BSYNC.RECONVERGENT B2 ;  /* 0x0000000000027941 */ /* 0x000fea0003800200 */
.L_x_15490:
        /* <DEDUP_REMOVED lines=13> */
.L_x_15462:
[----:B------:R-:W-:Y:S05]  /*8b10*/  BSYNC.RECONVERGENT B1 ;  /* 0x0000000000017941 */ /* 0x000fea0003800200 */
.L_x_15459:
        /* <DEDUP_REMOVED lines=15> */
.L_x_15493:
[----:B------:R-:W-:Y:S05]  /*8c10*/  BSYNC.RECONVERGENT B1 ;  /* 0x0000000000017941 */ /* 0x000fea0003800200 */
.L_x_15492:
        /* <DEDUP_REMOVED lines=100> */
.L_x_15496:
        /* <DEDUP_REMOVED lines=97> */
.L_x_15495:
        /* <DEDUP_REMOVED lines=48> */
.L_x_15500:
[----:B------:R-:W-:Y:S05]  /*9b70*/  BSYNC.RECONVERGENT B2 ;  /* 0x0000000000027941 */ /* 0x000fea0003800200 */
.L_x_15499:
        /* <DEDUP_REMOVED lines=14> */
.L_x_15502:
[----:B------:R-:W-:Y:S05]  /*9c60*/  BSYNC.RECONVERGENT B2 ;  /* 0x0000000000027941 */ /* 0x000fea0003800200 */
.L_x_15501:
        /* <DEDUP_REMOVED lines=14> */
.L_x_15504:
[----:B------:R-:W-:Y:S05]  /*9d50*/  BSYNC.RECONVERGENT B2 ;  /* 0x0000000000027941 */ /* 0x000fea0003800200 */
.L_x_15503:
        /* <DEDUP_REMOVED lines=14> */
.L_x_15506:
[----:B------:R-:W-:Y:S05]  /*9e40*/  BSYNC.RECONVERGENT B2 ;  /* 0x0000000000027941 */ /* 0x000fea0003800200 */
.L_x_15505:
        /* <DEDUP_REMOVED lines=14> */
.L_x_15508:
[----:B------:R-:W-:Y:S05]  /*9f30*/  BSYNC.RECONVERGENT B2 ;  /* 0x0000000000027941 */ /* 0x000fea0003800200 */
.L_x_15507:
        /* <DEDUP_REMOVED lines=14> */
.L_x_15510:
[----:B------:R-:W-:Y:S05]  /*a020*/  BSYNC.RECONVERGENT B2 ;  /* 0x0000000000027941 */ /* 0x000fea0003800200 */
.L_x_15509:
        /* <DEDUP_REMOVED lines=14> */
.L_x_15512:
[----:B------:R-:W-:Y:S05]  /*a110*/  BSYNC.RECONVERGENT B2 ;  /* 0x0000000000027941 */ /* 0x000fea0003800200 */
.L_x_15511:
        /* <DEDUP_REMOVED lines=9> */
.L_x_15498:
        /* <DEDUP_REMOVED lines=14> */
.L_x_15514:
[----:B------:R-:W-:Y:S05]  /*a290*/  BSYNC.RECONVERGENT B2 ;  /* 0x0000000000027941 */ /* 0x000fea0003800200 */
.L_x_15513:
        /* <DEDUP_REMOVED lines=14> */
.L_x_15516:
[----:B------:R-:W-:Y:S05]  /*a380*/  BSYNC.RECONVERGENT B2 ;  /* 0x0000000000027941 */ /* 0x000fea0003800200 */
.L_x_15515:
        /* <DEDUP_REMOVED lines=14> */
.L_x_15518:
[----:B------:R-:W-:Y:S05]  /*a470*/  BSYNC.RECONVERGENT B2 ;  /* 0x0000000000027941 */ /* 0x000fea0003800200 */
.L_x_15517:
        /* <DEDUP_REMOVED lines=14> */
.L_x_15520:
[----:B------:R-:W-:Y:S05]  /*a560*/  BSYNC.RECONVERGENT B2 ;  /* 0x0000000000027941 */ /* 0x000fea0003800200 */
.L_x_15519:
        /* <DEDUP_REMOVED lines=14> */
.L_x_15522:
[----:B------:R-:W-:Y:S05]  /*a650*/  BSYNC.RECONVERGENT B2 ;  /* 0x0000000000027941 */ /* 0x000fea0003800200 */
.L_x_15521:
        /* <DEDUP_REMOVED lines=14> */
.L_x_15524:
[----:B------:R-:W-:Y:S05]  /*a740*/  BSYNC.RECONVERGENT B2 ;  /* 0x0000000000027941 */ /* 0x000fea0003800200 */
.L_x_15523:
        /* <DEDUP_REMOVED lines=14> */
.L_x_15526:
[----:B------:R-:W-:Y:S05]  /*a830*/  BSYNC.RECONVERGENT B2 ;  /* 0x0000000000027941 */ /* 0x000fea0003800200 */
.L_x_15525:
        /* <DEDUP_REMOVED lines=13> */
.L_x_15497:
[----:B------:R-:W-:Y:S05]  /*a910*/  BSYNC.RECONVERGENT B1 ;  /* 0x0000000000017941 */ /* 0x000fea0003800200 */
.L_x_15494:
        /* <DEDUP_REMOVED lines=9> */
[----:B------:R1:W-:Y:S02]  /*a9b0*/  @P3 STG.E.128 desc[UR6][R248.64], R168 ;  /* 0x000000a8f8003986 */ /* 0x0003e4000c101d06 */
[----:B-1----:R-:W-:Y:S01]  /*a9c0*/  IADD3 R248, PT, PT, R18, 0x80, RZ ;  /* 0x0000008012f87810 */ /* 0x002fe20007ffe0ff */
[----:B------:R-:W-:Y:S06]  /*a9d0*/  @!P3 BRA `(.L_x_15528) ;  /* 0x00000000000cb947 */ /* 0x000fec0003800000 */
[----:B-----5:R-:W1:Y:S02]  /*a9e0*/  LDC.64 R164, c[0x0][0x390] ;  /* 0x0000e400ffa47b82 */ /* 0x020e640000000a00 */
[----:B-1----:R-:W-:-:S06]  /*a9f0*/  IMAD.WIDE.U32 R164, R248, 0x10, R164 ;  /* 0x00000010f8a47825 */ /* 0x002fcc00078e00a4 */
[----:B------:R-:W5:Y:S02]  /*aa00*/  LDG.E.128 R164, desc[UR6][R164.64] ;  /* 0x00000006a4a47981 */ /* 0x000f64000c1e1d00 */
.L_x_15528:
[----:B------:R-:W-:Y:S05]  /*aa10*/  BSYNC.RECONVERGENT B1 ;  /* 0x0000000000017941 */ /* 0x000fea0003800200 */
.L_x_15527:
[----:B------:R-:W-:Y:S04]  /*aa20*/  BSSY.RECONVERGENT B1, `(.L_x_15529) ;  /* 0x00001d1000017945 */ /* 0x000fe80003800200 */
[----:B------:R-:W-:Y:S05]  /*aa30*/  @!P0 BRA `(.L_x_15530) ;  /* 0x0000000c00108947 */ /* 0x000fea0003800000 */
[----:B------:R-:W-:Y:S05]  /*aa40*/  @!P1 BRA `(.L_x_15531) ;  /* 0x0000000400889947 */ /* 0x000fea0003800000 */
[----:B------:R-:W1:Y:S01]  /*aa50*/  @P3 LDC R18, c[0x0][0x40c] ;  /* 0x00010300ff123b82 */ /* 0x000e620000000800 */
[-CC-:B------:R-:W-:Y:S01]  /*aa60*/  @P2 FFMA.FTZ R173, R233, R195.reuse, R244.reuse ;  /* 0x000000c3e9ad2223 */ /* 0x180fe200000100f4 */
[----:B------:R-:W-:Y:S01]  /*aa70*/  @P2 FFMA.FTZ R174, R192, R195, R244 ;  /* 0x000000c3c0ae2223 */ /* 0x000fe200000100f4 */
[----:B-----5:R-:W-:Y:S01]  /*aa80*/  MOV R172, R156 ;  /* 0x0000009c00ac7202 */ /* 0x020fe20000000f00 */
[----:B------:R-:W-:Y:S02]  /*aa90*/  @P3 HADD2.F32 R175, -RZ, R36.H0_H0 ;  /* 0x20000024ffaf3230 */ /* 0x000fe40000004100 */
[----:B------:R-:W-:Y:S01]  /*aaa0*/  @P2 FADD.FTZ R173, R234, -R173 ;  /* 0x800000adeaad2221 */ /* 0x000fe20000010000 */
[----:B------:R-:W-:Y:S01]  /*aab0*/  @P2 FADD.FTZ R174, R235, -R174 ;  /* 0x800000aeebae2221 */ /* 0x000fe20000010000 */
[----:B------:R-:W-:Y:S02]  /*aac0*/  @P3 HADD2.F32 R178, -RZ, R166.H1_H1 ;  /* 0x300000a6ffb23230 */ /* 0x000fe40000004100 */
[C---:B------:R-:W-:Y:S01]  /*aad0*/  @P2 FFMA.FTZ R172, R19.reuse, R173, R156 ;  /* 0x000000ad13ac2223 */ /* 0x040fe2000001009c */
[----:B------:R-:W-:Y:S01]  /*aae0*/  MOV R173, R157 ;  /* 0x0000009d00ad7202 */ /* 0x000fe20000000f00 */
[----:B------:R-:W-:Y:S01]  /*aaf0*/  @P2 FFMA.FTZ R173, R19, R174, R157 ;  /* 0x000000ae13ad2223 */ /* 0x000fe2000001009d */
[----:B------:R-:W-:-:S02]  /*ab00*/  @P3 HADD2.F32 R174, -RZ, R164.H0_H0 ;  /* 0x200000a4ffae3230 */ /* 0x000fc40000004100 */
[----:B------:R-:W-:Y:S02]  /*ab10*/  @P3 HADD2.F32 R179, -RZ, R167.H0_H0 ;  /* 0x200000a7ffb33230 */ /* 0x000fe40000004100 */
[----:B-1----:R-:W-:-:S04]  /*ab20*/  @P3 FMUL.FTZ R18, R172, R18 ;  /* 0x00000012ac123220 */ /* 0x002fc80000410000 */
[----:B------:R-:W-:Y:S01]  /*ab30*/  @P3 FFMA.FTZ R84, R174, R18, R84 ;  /* 0x00000012ae543223 */ /* 0x000fe20000010054 */
[----:B------:R-:W-:Y:S01]  /*ab40*/  @P3 FMUL.FTZ R18, R18, R175 ;  /* 0x000000af12123220 */ /* 0x000fe20000410000 */
[----:B------:R-:W-:Y:S01]  /*ab50*/  @P2 FFMA.FTZ R174, R236, R195, R244 ;  /* 0x000000c3ecae2223 */ /* 0x000fe200000100f4 */
[----:B------:R-:W1:Y:S03]  /*ab60*/  @P3 LDC R175, c[0x0][0x40c] ;  /* 0x00010300ffaf3b82 */ /* 0x000e660000000800 */
[----:B------:R-:W-:Y:S01]  /*ab70*/  @P2 FADD.FTZ R176, R237, -R174 ;  /* 0x800000aeedb02221 */ /* 0x000fe20000010000 */
[----:B------:R-:W-:Y:S02]  /*ab80*/  MOV R174, R158 ;  /* 0x0000009e00ae7202 */ /* 0x000fe40000000f00 */
[----:B------:R-:W-:Y:S01]  /*ab90*/  @P3 F2FP.F16.F32.PACK_AB R18, RZ, R18 ;  /* 0x00000012ff12323e */ /* 0x000fe200000000ff */
[----:B------:R-:W-:-:S02]  /*aba0*/  @P2 FFMA.FTZ R174, R19, R176, R158 ;  /* 0x000000b013ae2223 */ /* 0x000fc4000001009e */
[----:B------:R-:W2:Y:S01]  /*abb0*/  @P3 LDC R176, c[0x0][0x40c] ;  /* 0x00010300ffb03b82 */ /* 0x000ea20000000800 */
[----:B------:R-:W-:Y:S01]  /*abc0*/  @P3 PRMT R168, R18, 0x7610, R168 ;  /* 0x0000761012a83816 */ /* 0x000fe200000000a8 */
[----:B-1----:R-:W-:Y:S01]  /*abd0*/  @P3 FMUL.FTZ R18, R173, R175 ;  /* 0x000000afad123220 */ /* 0x002fe20000410000 */
[----:B------:R-:W-:-:S05]  /*abe0*/  @P3 HADD2.F32 R175, -RZ, R164.H1_H1 ;  /* 0x300000a4ffaf3230 */ /* 0x000fca0000004100 */
        /* <DEDUP_REMOVED lines=9> */
[----:B------:R-:W-:-:S05]  /*ac80*/  @P3 FMUL.FTZ R175, R175, R176 ;  /* 0x000000b0afaf3220 */ /* 0x000fca0000410000 */
[----:B------:R-:W-:Y:S01]  /*ac90*/  @P3 F2FP.F16.F32.PACK_AB R176, RZ, R175 ;  /* 0x000000afffb0323e */ /* 0x000fe200000000ff */
[----:B------:R-:W-:-:S03]  /*aca0*/  @P2 FFMA.FTZ R175, R240, R195, R244 ;  /* 0x000000c3f0af2223 */ /* 0x000fc600000100f4 */
[----:B------:R-:W-:Y:S01]  /*acb0*/  @P3 PRMT R169, R176, 0x7610, R169 ;  /* 0x00007610b0a93816 */ /* 0x000fe200000000a9 */
[----:B------:R-:W-:Y:S01]  /*acc0*/  @P2 FADD.FTZ R177, R239, -R175 ;  /* 0x800000afefb12221 */ /* 0x000fe20000010000 */
[----:B------:R-:W-:Y:S01]  /*acd0*/  MOV R175, R159 ;  /* 0x0000009f00af7202 */ /* 0x000fe20000000f00 */
[----:B------:R-:W-:Y:S02]  /*ace0*/  @P3 HADD2.F32 R176, -RZ, R165.H1_H1 ;  /* 0x300000a5ffb03230 */ /* 0x000fe40000004100 */
[----:B------:R-:W-:Y:S02]  /*acf0*/  @P2 FFMA.FTZ R175, R19, R177, R159 ;  /* 0x000000b113af2223 */ /* 0x000fe4000001009f */
[----:B------:R-:W1:Y:S02]  /*ad00*/  @P3 LDC R177, c[0x0][0x40c] ;  /* 0x00010300ffb13b82 */ /* 0x000e640000000800 */
[----:B-1----:R-:W-:Y:S01]  /*ad10*/  @P3 FMUL.FTZ R18, R175, R177 ;  /* 0x000000b1af123220 */ /* 0x002fe20000410000 */
[----:B------:R-:W-:-:S03]  /*ad20*/  @P3 HADD2.F32 R177, -RZ, R166.H0_H0 ;  /* 0x200000a6ffb13230 */ /* 0x000fc60000004100 */
[----:B------:R-:W-:Y:S01]  /*ad30*/  @P3 FFMA.FTZ R87, R176, R18, R87 ;  /* 0x00000012b0573223 */ /* 0x000fe20000010057 */
[----:B------:R-:W-:-:S05]  /*ad40*/  @P3 HADD2.F32 R176, -RZ, R37.H1_H1 ;  /* 0x30000025ffb03230 */ /* 0x000fca0000004100 */
[----:B------:R-:W-:Y:S01]  /*ad50*/  @P3 FMUL.FTZ R18, R18, R176 ;  /* 0x000000b012123220 */ /* 0x000fe20000410000 */
[----:B------:R-:W-:-:S04]  /*ad60*/  MOV R176, R160 ;  /* 0x000000a000b07202 */ /* 0x000fc80000000f00 */
        /* <DEDUP_REMOVED lines=48> */
.L_x_15531:
        /* <DEDUP_REMOVED lines=97> */
.L_x_15530:
[----:B------:R-:W-:Y:S05]  /*b680*/  @!P1 BRA `(.L_x_15533) ;  /* 0x0000000800509947 */ /* 0x000fea0003800000 */
[----:B------:R-:W-:Y:S01]  /*b690*/  BSSY.RECONVERGENT B2, `(.L_x_15534) ;  /* 0x000000f000027945 */ /* 0x000fe20003800200 */
[----:B------:R-:W-:-:S03]  /*b6a0*/  ISETP.GT.AND P0, PT, R196, RZ, PT ;  /* 0x000000ffc400720c */ /* 0x000fc60003f04270 */
[----:B------:R-:W-:Y:S10]  /*b6b0*/  @!P3 BRA `(.L_x_15535) ;  /* 0x000000000030b947 */ /* 0x000ff40003800000 */
        /* <DEDUP_REMOVED lines=12> */
.L_x_15535:
[----:B------:R-:W-:Y:S05]  /*b780*/  BSYNC.RECONVERGENT B2 ;  /* 0x0000000000027941 */ /* 0x000fea0003800200 */
.L_x_15534:
        /* <DEDUP_REMOVED lines=14> */
.L_x_15537:
[----:B------:R-:W-:Y:S05]  /*b870*/  BSYNC.RECONVERGENT B2 ;  /* 0x0000000000027941 */ /* 0x000fea0003800200 */
.L_x_15536:
        /* <DEDUP_REMOVED lines=14> */
.L_x_15539:
[----:B------:R-:W-:Y:S05]  /*b960*/  BSYNC.RECONVERGENT B2 ;  /* 0x0000000000027941 */ /* 0x000fea0003800200 */
.L_x_15538:
        /* <DEDUP_REMOVED lines=14> */
.L_x_15541:
[----:B------:R-:W-:Y:S05]  /*ba50*/  BSYNC.RECONVERGENT B2 ;  /* 0x0000000000027941 */ /* 0x000fea0003800200 */
.L_x_15540:
        /* <DEDUP_REMOVED lines=14> */
.L_x_15543:
[----:B------:R-:W-:Y:S05]  /*bb40*/  BSYNC.RECONVERGENT B2 ;  /* 0x0000000000027941 */ /* 0x000fea0003800200 */
.L_x_15542:
        /* <DEDUP_REMOVED lines=14> */
.L_x_15545:
[----:B------:R-:W-:Y:S05]  /*bc30*/  BSYNC.RECONVERGENT B2 ;  /* 0x0000000000027941 */ /* 0x000fea0003800200 */
.L_x_15544:
        /* <DEDUP_REMOVED lines=14> */
.L_x_15547:
[----:B------:R-:W-:Y:S05]  /*bd20*/  BSYNC.RECONVERGENT B2 ;  /* 0x0000000000027941 */ /* 0x000fea0003800200 */
.L_x_15546:
        /* <DEDUP_REMOVED lines=42> */
.L_x_15533:
        /* <DEDUP_REMOVED lines=14> */
.L_x_15549:
[----:B------:R-:W-:Y:S05]  /*c0b0*/  BSYNC.RECONVERGENT B2 ;  /* 0x0000000000027941 */ /* 0x000fea0003800200 */
.L_x_15548:
        /* <DEDUP_REMOVED lines=14> */
.L_x_15551:
[----:B------:R-:W-:Y:S05]  /*c1a0*/  BSYNC.RECONVERGENT B2 ;  /* 0x0000000000027941 */ /* 0x000fea0003800200 */
.L_x_15550:
        /* <DEDUP_REMOVED lines=14> */
.L_x_15553:
[----:B------:R-:W-:Y:S05]  /*c290*/  BSYNC.RECONVERGENT B2 ;  /* 0x0000000000027941 */ /* 0x000fea0003800200 */
.L_x_15552:
        /* <DEDUP_REMOVED lines=14> */
.L_x_15555:
[----:B------:R-:W-:Y:S05]  /*c380*/  BSYNC.RECONVERGENT B2 ;  /* 0x0000000000027941 */ /* 0x000fea0003800200 */
.L_x_15554:
        /* <DEDUP_REMOVED lines=14> */
.L_x_15557:
[----:B------:R-:W-:Y:S05]  /*c470*/  BSYNC.RECONVERGENT B2 ;  /* 0x0000000000027941 */ /* 0x000fea0003800200 */
.L_x_15556:
        /* <DEDUP_REMOVED lines=14> */
.L_x_15559:
[----:B------:R-:W-:Y:S05]  /*c560*/  BSYNC.RECONVERGENT B2 ;  /* 0x0000000000027941 */ /* 0x000fea0003800200 */
.L_x_15558:
        /* <DEDUP_REMOVED lines=14> */
.L_x_15561:
[----:B------:R-:W-:Y:S05]  /*c650*/  BSYNC.RECONVERGENT B2 ;  /* 0x0000000000027941 */ /* 0x000fea0003800200 */
.L_x_15560:
[----:B------:R-:W-:Y:S01]  /*c660*/  FFMA.FTZ R18, R245, R195, R244 ;  /* 0x000000c3f5127223 */ /* 0x000fe200000100f4 */
        /* <DEDUP_REMOVED lines=12> */
.L_x_15532:
[----:B------:R-:W-:Y:S05]  /*c730*/  BSYNC.RECONVERGENT B1 ;  /* 0x0000000000017941 */ /* 0x000fea0003800200 */
.L_x_15529:
        /* <DEDUP_REMOVED lines=12> */
.L_x_15384:
[----:B------:R-:W-:Y:S05]  /*c800*/  BSYNC B0 ;  /* 0x0000000000007941 */ /* 0x000fea0003800000 */
.L_x_15383:
        /* <DEDUP_REMOVED lines=37> */
[----:B------:R-:W1:Y:S01]  /*ca60*/  S2R R195, SR_TID.X ;  /* 0x0000000000c37919 */ /* 0x000e620000002100 */
[----:B0-----:R-:W0:Y:S01]  /*ca70*/  S2R R3, SR_CgaCtaId ;  /* 0x0000000000037919 */ /* 0x001e220000008800 */
[----:B-1----:R-:W-:-:S02]  /*ca80*/  SHF.R.U32.HI R5, RZ, 0x5, R195 ;  /* 0x00000005ff057819 */ /* 0x002fc400000116c3 */
[----:B0-----:R-:W-:-:S03]  /*ca90*/  LEA R3, R3, R0, 0x18 ;  /* 0x0000000003037211 */ /* 0x001fc600078ec0ff */
[----:B------:R-:W-:-:S05]  /*caa0*/  IMAD R252, R5, 0xa0, R252 ;  /* 0x000000a005fc7824 */ /* 0x000fca00078e02fc */
[-C--:B------:R-:W-:Y:S01]  /*cab0*/  LEA R252, R252, R3.reuse, 0x5 ;  /* 0x00000003fcfc7211 */ /* 0x080fe200078e28ff */
[----:B------:R-:W-:Y:S05]  /*cac0*/  WARPSYNC.ALL ;  /* 0x0000000000007948 */ /* 0x000fea0003800000 */
[----:B------:R-:W-:Y:S01]  /*cad0*/  STS.128 [R252], R120 ;  /* 0x00000078fc007388 */ /* 0x000fe20000000c00 */
[----:B------:R-:W-:-:S03]  /*cae0*/  LEA R0, R195, R3, 0x2 ;  /* 0x00000003c3007211 */ /* 0x000fc600078e10ff */
        /* <DEDUP_REMOVED lines=119> */
[----:B---3--:R-:W-:Y:S04]  /*d260*/  STS.128 [R252+0x1010], R248 ;  /* 0x001010f8fc007388 */ /* 0x008fe80000000c00 */
[----:B----4-:R-:W-:Y:S04]  /*d270*/  STS.128 [R252+0x1000], R172 ;  /* 0x001000acfc007388 */ /* 0x010fe80000000c00 */
[----:B-----5:R-:W-:Y:S04]  /*d280*/  STS.128 [R252+0xc10], R176 ;  /* 0x000c10b0fc007388 */ /* 0x020fe80000000c00 */
[----:B--2---:R-:W-:Y:S04]  /*d290*/  STS.128 [R252+0xc00], R168 ;  /* 0x000c00a8fc007388 */ /* 0x004fe80000000c00 */
        /* <DEDUP_REMOVED lines=217> */
.L_x_15388:
[----:B------:R-:W-:Y:S01]  /*e030*/  HFMA2 R250, -RZ, RZ, 0, 5.9604644775390625e-08 ;  /* 0x00000001fffa7431 */ /* 0x000fe200000001ff */
[----:B------:R-:W-:Y:S01]  /*e040*/  BSSY B1, `(.L_x_15563) ;  /* 0x0000006000017945 */ /* 0x000fe20003800000 */
[----:B------:R-:W-:Y:S02]  /*e050*/  MOV R249, 0x1f ;  /* 0x0000001f00f97802 */ /* 0x000fe40000000f00 */
[----:B------:R-:W-:-:S07]  /*e060*/  MOV R248, 0xffffffff ;  /* 0xffffffff00f87802 */ /* 0x000fce0000000f00 */
[----:B0--3-5:R-:W-:Y:S05]  /*e070*/  WARPSYNC.COLLECTIVE R248, `(.L_x_15564) ;  /* 0x00000000f8087348 */ /* 0x029fea0003c00000 */
[----:B------:R1:W2:Y:S02]  /*e080*/  SHFL.BFLY P1, R252, R244, R250, R249 ;  /* 0x0c0000faf4fc7389 */ /* 0x0002a400000200f9 */
[----:B0123-5:R-:W-:Y:S05]  /*e090*/  ENDCOLLECTIVE ;  /* 0x000000000000791b */ /* 0x02ffea0003800000 */
.L_x_15564:
[----:B------:R-:W-:Y:S05]  /*e0a0*/  BSYNC B1 ;  /* 0x0000000000017941 */ /* 0x000fea0003800000 */
.L_x_15563:
        /* <DEDUP_REMOVED lines=9> */
.L_x_15565:
[----:B------:R-:W-:Y:S01]  /*e140*/  HFMA2 R250, -RZ, RZ, 0, 1.1920928955078125e-07 ;  /* 0x00000002fffa7431 */ /* 0x000fe200000001ff */
[----:B------:R-:W-:-:S05]  /*e150*/  MOV R244, R252 ;  /* 0x000000fc00f47202 */ /* 0x000fca0000000f00 */
[----:B------:R-:W-:Y:S01]  /*e160*/  FADD.FTZ R195, R244, R195 ;  /* 0x000000c3f4c37221 */ /* 0x000fe20000010000 */
[----:B------:R-:W-:-:S07]  /*e170*/  MOV R244, R251 ;  /* 0x000000fb00f47202 */ /* 0x000fce0000000f00 */
[----:B------:R-:W-:Y:S05]  /*e180*/  WARPSYNC.COLLECTIVE R248, `(.L_x_15566) ;  /* 0x00000000f8087348 */ /* 0x000fea0003c00000 */
[----:B------:R0:W1:Y:S02]  /*e190*/  SHFL.BFLY P1, R252, R244, R250, R249 ;  /* 0x0c0000faf4fc7389 */ /* 0x00006400000200f9 */
[----:B01----:R-:W-:Y:S05]  /*e1a0*/  ENDCOLLECTIVE ;  /* 0x000000000000791b */ /* 0x003fea0003800000 */
.L_x_15566:
[----:B------:R-:W-:-:S05]  /*e1b0*/  MOV R244, R252 ;  /* 0x000000fc00f47202 */ /* 0x000fca0000000f00 */
[----:B------:R-:W-:Y:S01]  /*e1c0*/  FADD.FTZ R251, R251, R244 ;  /* 0x000000f4fbfb7221 */ /* 0x000fe20000010000 */
[----:B------:R-:W-:-:S07]  /*e1d0*/  MOV R244, R195 ;  /* 0x000000c300f47202 */ /* 0x000fce0000000f00 */
[----:B------:R-:W-:Y:S05]  /*e1e0*/  WARPSYNC.COLLECTIVE R248, `(.L_x_15567) ;  /* 0x00000000f8087348 */ /* 0x000fea0003c00000 */
[----:B------:R0:W1:Y:S02]  /*e1f0*/  SHFL.BFLY P1, R252, R244, R250, R249 ;  /* 0x0c0000faf4fc7389 */ /* 0x00006400000200f9 */
[----:B01----:R-:W-:Y:S05]  /*e200*/  ENDCOLLECTIVE ;  /* 0x000000000000791b */ /* 0x003fea0003800000 */
.L_x_15567:
[----:B------:R-:W-:Y:S01]  /*e210*/  HFMA2 R250, -RZ, RZ, 0, 2.384185791015625e-07 ;  /* 0x00000004fffa7431 */ /* 0x000fe200000001ff */
[----:B------:R-:W-:-:S05]  /*e220*/  MOV R244, R252 ;  /* 0x000000fc00f47202 */ /* 0x000fca0000000f00 */
[----:B------:R-:W-:Y:S01]  /*e230*/  FADD.FTZ R195, R195, R244 ;  /* 0x000000f4c3c37221 */ /* 0x000fe20000010000 */
[----:B------:R-:W-:-:S07]  /*e240*/  MOV R244, R251 ;  /* 0x000000fb00f47202 */ /* 0x000fce0000000f00 */
[----:B------:R-:W-:Y:S05]  /*e250*/  WARPSYNC.COLLECTIVE R248, `(.L_x_15568) ;  /* 0x00000000f8087348 */ /* 0x000fea0003c00000 */
[----:B------:R0:W1:Y:S02]  /*e260*/  SHFL.BFLY P1, R252, R244, R250, R249 ;  /* 0x0c0000faf4fc7389 */ /* 0x00006400000200f9 */
[----:B01----:R-:W-:Y:S05]  /*e270*/  ENDCOLLECTIVE ;  /* 0x000000000000791b */ /* 0x003fea0003800000 */
.L_x_15568:
[----:B------:R-:W-:-:S05]  /*e280*/  MOV R244, R252 ;  /* 0x000000fc00f47202 */ /* 0x000fca0000000f00 */
[----:B------:R-:W-:Y:S01]  /*e290*/  FADD.FTZ R251, R251, R244 ;  /* 0x000000f4fbfb7221 */ /* 0x000fe20000010000 */
[----:B------:R-:W-:-:S07]  /*e2a0*/  MOV R244, R195 ;  /* 0x000000c300f47202 */ /* 0x000fce0000000f00 */
[----:B------:R-:W-:Y:S05]  /*e2b0*/  WARPSYNC.COLLECTIVE R248, `(.L_x_15569) ;  /* 0x00000000f8087348 */ /* 0x000fea0003c00000 */
[----:B------:R0:W1:Y:S02]  /*e2c0*/  SHFL.BFLY P1, R252, R244, R250, R249 ;  /* 0x0c0000faf4fc7389 */ /* 0x00006400000200f9 */
[----:B01----:R-:W-:Y:S05]  /*e2d0*/  ENDCOLLECTIVE ;  /* 0x000000000000791b */ /* 0x003fea0003800000 */
.L_x_15569:
[----:B------:R-:W-:Y:S01]  /*e2e0*/  HFMA2 R250, -RZ, RZ, 0, 4.76837158203125e-07 ;  /* 0x00000008fffa7431 */ /* 0x000fe200000001ff */
[----:B------:R-:W-:-:S05]  /*e2f0*/  MOV R244, R252 ;  /* 0x000000fc00f47202 */ /* 0x000fca0000000f00 */
[----:B------:R-:W-:Y:S01]  /*e300*/  FADD.FTZ R195, R195, R244 ;  /* 0x000000f4c3c37221 */ /* 0x000fe20000010000 */
[----:B------:R-:W-:-:S07]  /*e310*/  MOV R244, R251 ;  /* 0x000000fb00f47202 */ /* 0x000fce0000000f00 */
[----:B------:R-:W-:Y:S05]  /*e320*/  WARPSYNC.COLLECTIVE R248, `(.L_x_15570) ;  /* 0x00000000f8087348 */ /* 0x000fea0003c00000 */
[----:B------:R0:W1:Y:S02]  /*e330*/  SHFL.BFLY P1, R252, R244, R250, R249 ;  /* 0x0c0000faf4fc7389 */ /* 0x00006400000200f9 */
[----:B01----:R-:W-:Y:S05]  /*e340*/  ENDCOLLECTIVE ;  /* 0x000000000000791b */ /* 0x003fea0003800000 */
.L_x_15570:
[----:B------:R-:W-:-:S05]  /*e350*/  MOV R244, R252 ;  /* 0x000000fc00f47202 */ /* 0x000fca0000000f00 */
[----:B------:R-:W-:Y:S01]  /*e360*/  FADD.FTZ R251, R251, R244 ;  /* 0x000000f4fbfb7221 */ /* 0x000fe20000010000 */
[----:B------:R-:W-:-:S07]  /*e370*/  MOV R244, R195 ;  /* 0x000000c300f47202 */ /* 0x000fce0000000f00 */
[----:B------:R-:W-:Y:S05]  /*e380*/  WARPSYNC.COLLECTIVE R248, `(.L_x_15571) ;  /* 0x00000000f8087348 */ /* 0x000fea0003c00000 */
[----:B------:R0:W1:Y:S02]  /*e390*/  SHFL.BFLY P1, R252, R244, R250, R249 ;  /* 0x0c0000faf4fc7389 */ /* 0x00006400000200f9 */
[----:B01----:R-:W-:Y:S05]  /*e3a0*/  ENDCOLLECTIVE ;  /* 0x000000000000791b */ /* 0x003fea0003800000 */
.L_x_15571:
[----:B------:R-:W-:Y:S01]  /*e3b0*/  HFMA2 R250, -RZ, RZ, 0, 9.5367431640625e-07 ;  /* 0x00000010fffa7431 */ /* 0x000fe200000001ff */
[----:B------:R-:W-:-:S05]  /*e3c0*/  MOV R244, R252 ;  /* 0x000000fc00f47202 */ /* 0x000fca0000000f00 */
[----:B------:R-:W-:Y:S01]  /*e3d0*/  FADD.FTZ R195, R195, R244 ;  /* 0x000000f4c3c37221 */ /* 0x000fe20000010000 */
[----:B------:R-:W-:-:S07]  /*e3e0*/  MOV R244, R251 ;  /* 0x000000fb00f47202 */ /* 0x000fce0000000f00 */
[----:B------:R-:W-:Y:S05]  /*e3f0*/  WARPSYNC.COLLECTIVE R248, `(.L_x_15572) ;  /* 0x00000000f8087348 */ /* 0x000fea0003c00000 */
[----:B------:R0:W1:Y:S02]  /*e400*/  SHFL.BFLY P1, R252, R244, R250, R249 ;  /* 0x0c0000faf4fc7389 */ /* 0x00006400000200f9 */
[----:B01----:R-:W-:Y:S05]  /*e410*/  ENDCOLLECTIVE ;  /* 0x000000000000791b */ /* 0x003fea0003800000 */
.L_x_15572:
[----:B------:R-:W-:Y:S01]  /*e420*/  MOV R244, R195 ;  /* 0x000000c300f47202 */ /* 0x000fe20000000f00 */
[----:B------:R0:W-:Y:S06]  /*e430*/  STL [R1], R252 ;  /* 0x000000fc01007387 */ /* 0x0001ec0000100800 */
[----:B0-----:R-:W-:Y:S05]  /*e440*/  WARPSYNC.COLLECTIVE R248, `(.L_x_15573) ;  /* 0x00000000f8087348 */ /* 0x001fea0003c00000 */
[----:B0-----:R0:W1:Y:S02]  /*e450*/  SHFL.BFLY P1, R252, R244, R250, R249 ;  /* 0x0c0000faf4fc7389 */ /* 0x00106400000200f9 */
[----:B01----:R-:W-:Y:S05]  /*e460*/  ENDCOLLECTIVE ;  /* 0x000000000000791b */ /* 0x003fea0003800000 */
.L_x_15573:
[----:B------:R-:W-:Y:S01]  /*e470*/  MOV R248, R252 ;  /* 0x000000fc00f87202 */ /* 0x000fe20000000f00 */
[----:B------:R-:W-:Y:S06]  /*e480*/  BRA `(.L_x_15574) ;  /* 0xffffff4800e07947 */ /* 0x000fec000383ffff */
.L_x_15575:
        /* <DEDUP_REMOVED lines=15> */
.L_x_25479:


//--------------------- .text._ZN10layer_norm13ln_bwd_kernelINS_13Kernel_traitsI6__halfS2_fS2_fjLj1280ELj1ELj4ELj1ELj16ENS_18Kernel_traits_baseILj1280ES2_S2_fS2_fjLj128EEEEELb1ELb0ELb0ELb0EEEvNS_9BwdParamsE --------------------------
	.section	.text._ZN10layer_norm13ln_bwd_kernelINS_13Kernel_traitsI6__halfS2_fS2_fjLj1280ELj1ELj4ELj1ELj16ENS_18Kernel_traits_baseILj1280ES2_S2_fS2_fjLj128EEEEELb1ELb0ELb0ELb0EEEvNS_9BwdParamsE,"ax",@progbits
	.align	128
        .global         _ZN10layer_norm13ln_bwd_kernelINS_13Kernel_traitsI6__halfS2_fS2_fjLj1280ELj1ELj4ELj1ELj16ENS_18Kernel_traits_baseILj1280ES2_S2_fS2_fjLj128EEEEELb1ELb0ELb0ELb0EEEvNS_9BwdParamsE
        .type           _ZN10layer_norm13ln_bwd_kernelINS_13Kernel_traitsI6__halfS2_fS2_fjLj1280ELj1ELj4ELj1ELj16ENS_18Kernel_traits_baseILj1280ES2_S2_fS2_fjLj128EEEEELb1ELb0ELb0ELb0EEEvNS_9BwdParamsE,@function
        .size           _ZN10layer_norm13ln_bwd_kernelINS_13Kernel_traitsI6__halfS2_fS2_fjLj1280ELj1ELj4ELj1ELj16ENS_18Kernel_traits_baseILj1280ES2_S2_fS2_fjLj128EEEEELb1ELb0ELb0ELb0EEEvNS_9BwdParamsE,(.L_x_25480 - _ZN10layer_norm13ln_bwd_kernelINS_13Kernel_traitsI6__halfS2_fS2_fjLj1280ELj1ELj4ELj1ELj16ENS_18Kernel_traits_baseILj1280ES2_S2_fS2_fjLj128EEEEELb1ELb0ELb0ELb0EEEvNS_9BwdParamsE)
        .other          _ZN10layer_norm13ln_bwd_kernelINS_13Kernel_traitsI6__halfS2_fS2_fjLj1280ELj1ELj4ELj1ELj16ENS_18Kernel_traits_baseILj1280ES2_S2_fS2_fjLj128EEEEELb1ELb0ELb0ELb0EEEvNS_9BwdParamsE,@"STO_CUDA_ENTRY STV_DEFAULT"
_ZN10layer_norm13ln_bwd_kernelINS_13Kernel_traitsI6__halfS2_fS2_fjLj1280ELj1ELj4ELj1ELj16ENS_18Kernel_traits_baseILj1280ES2_S2_fS2_fjLj128EEEEELb1ELb0ELb0ELb0EEEvNS_9BwdParamsE:
.text._ZN10layer_norm13ln_bwd_kernelINS_13Kernel_traitsI6__halfS2_fS2_fjLj1280ELj1ELj4ELj1ELj16ENS_18Kernel_traits_baseILj1280ES2_S2_fS2_fjLj128EEEEELb1ELb0ELb0ELb0EEEvNS_9BwdParamsE:
        /* <DEDUP_REMOVED lines=32> */
[----:B------:R-:W-:-:S02]  /*0200*/  @P0 LOP3.LUT R15, R15, 0x20, RZ, 0xfc, !PT ;  /* 0x000000200f0f0812 */ /* 0x000fc400078efcff */
[----:B------:R-:W-:Y:S02]  /*0210*/  SHF.R.U32.HI R238, RZ, 0x5, R14 ;  /* 0x00000005ffee7819 */ /* 0x000fe4000001160e */
[----:B0-----:R0:W5:Y:S02]  /*0220*/  @P0 LDG.E.128 R168, desc[UR6][R2.64] ;  /* 0x0000000602a80981 */ /* 0x001164000c1e1d00 */
[----:B------:R-:W3:Y:S01]  /*0230*/  @P4 LDC.64 R12, c[0x0][0x3d0] ;  /* 0x0000f400ff0c4b82 */ /* 0x000ee20000000a00 */
[C---:B----4-:R-:W-:Y:S01]  /*0240*/  @P1 IMAD.WIDE.U32 R6, R15.reuse, 0x10, R4 ;  /* 0x000000100f061825 */ /* 0x050fe200078e0004 */
[----:B------:R-:W-:-:S04]  /*0250*/  @P1 IADD3 R15, PT, PT, R15, 0x20, RZ ;  /* 0x000000200f0f1810 */ /* 0x000fc80007ffe0ff */
[----:B------:R0:W5:Y:S01]  /*0260*/  @P1 LDG.E.128 R164, desc[UR6][R6.64] ;  /* 0x0000000606a41981 */ /* 0x000162000c1e1d00 */
[C---:B--2---:R-:W-:Y:S01]  /*0270*/  @P2 IMAD.WIDE.U32 R8, R15.reuse, 0x10, R8 ;  /* 0x000000100f082825 */ /* 0x044fe200078e0008 */
[----:B------:R-:W-:-:S04]  /*0280*/  @P2 IADD3 R15, PT, PT, R15, 0x20, RZ ;  /* 0x000000200f0f2810 */ /* 0x000fc80007ffe0ff */
[----:B------:R0:W5:Y:S01]  /*0290*/  @P2 LDG.E.128 R160, desc[UR6][R8.64] ;  /* 0x0000000608a02981 */ /* 0x000162000c1e1d00 */
[C---:B-1----:R-:W-:Y:S01]  /*02a0*/  @P3 IMAD.WIDE.U32 R10, R15.reuse, 0x10, R10 ;  /* 0x000000100f0a3825 */ /* 0x042fe200078e000a */
        /* <DEDUP_REMOVED lines=93> */
.L_x_15627:
[----:B------:R-:W0:Y:S01]  /*0880*/  @P5 LDC.64 R2, c[0x0][0x3e0] ;  /* 0x0000f800ff025b82 */ /* 0x000e220000000a00 */
[----:B-123--:R-:W2:Y:S01]  /*0890*/  LDL R183, [R1+0x18] ;  /* 0x0000180001b77983 */ /* 0x00eea20000100800 */
[----:B0-----:R-:W-:-:S05]  /*08a0*/  @P5 IMAD.WIDE R2, R238, 0x2, R2 ;  /* 0x00000002ee025825 */ /* 0x001fca00078e0202 */
[----:B------:R0:W3:Y:S02]  /*08b0*/  @P5 LDG.E.U16 R180, desc[UR6][R2.64] ;  /* 0x0000000602b45981 */ /* 0x0000e4000c1e1500 */
[----:B0-----:R-:W0:Y:S02]  /*08c0*/  LDC.64 R2, c[0x0][0x3c0] ;  /* 0x0000f000ff027b82 */ /* 0x001e240000000a00 */
[----:B0-----:R-:W-:-:S05]  /*08d0*/  IMAD.WIDE R2, R238, 0x4, R2 ;  /* 0x00000004ee027825 */ /* 0x001fca00078e0202 */
[----:B------:R0:W4:Y:S01]  /*08e0*/  LDG.E R204, desc[UR6][R2.64] ;  /* 0x0000000602cc7981 */ /* 0x000122000c1e1900 */
[----:B------:R-:W1:Y:S01]  /*08f0*/  S2R R182, SR_TID.X ;  /* 0x0000000000b67919 */ /* 0x000e620000002100 */
[----:B0-----:R-:W0:Y:S01]  /*0900*/  LDC.64 R2, c[0x0][0x3c8] ;  /* 0x0000f200ff027b82 */ /* 0x001e220000000a00 */
[----:B------:R-:W-:Y:S01]  /*0910*/  HFMA2 R0, -RZ, RZ, 1.875, 0 ;  /* 0x3f800000ff007431 */ /* 0x000fe200000001ff */
[----:B------:R-:W-:-:S05]  /*0920*/  MOV R181, UR15 ;  /* 0x0000000f00b57c02 */ /* 0x000fca0008000f00 */
[----:B------:R3:W-:Y:S01]  /*0930*/  STL [R1+0x1c], R181 ;  /* 0x00001cb501007387 */ /* 0x0007e20000100800 */
[----:B------:R-:W-:Y:S01]  /*0940*/  ISETP.NE.AND P0, PT, RZ, UR8, PT ;  /* 0x00000008ff007c0c */ /* 0x000fe2000bf05270 */
[----:B------:R-:W-:Y:S01]  /*0950*/  BSSY.RECONVERGENT B1, `(.L_x_15578) ;  /* 0x000006d000017945 */ /* 0x000fe20003800200 */
[----:B0-----:R-:W-:-:S06]  /*0960*/  IMAD.WIDE R2, R238, 0x4, R2 ;  /* 0x00000004ee027825 */ /* 0x001fcc00078e0202 */
[----:B-----5:R1:W5:Y:S01]  /*0970*/  LDG.E R3, desc[UR6][R2.64] ;  /* 0x0000000602037981 */ /* 0x020362000c1e1900 */
[----:B------:R-:W-:Y:S01]  /*0980*/  HFMA2 R215, -RZ, RZ, 0, 0 ;  /* 0x00000000ffd77431 */ /* 0x000fe200000001ff */
[----:B------:R-:W-:Y:S02]  /*0990*/  MOV R216, RZ ;  /* 0x000000ff00d87202 */ /* 0x000fe40000000f00 */
[----:B-1----:R-:W-:-:S05]  /*09a0*/  LOP3.LUT R2, R182, 0x1f, RZ, 0xc0, !PT ;  /* 0x0000001fb6027812 */ /* 0x002fca00078ec0ff */
[----:B------:R0:W-:Y:S01]  /*09b0*/  STL [R1+0x20], R2 ;  /* 0x0000200201007387 */ /* 0x0001e20000100800 */
[C---:B--2---:R-:W-:Y:S02]  /*09c0*/  ISETP.GE.U32.AND P4, PT, R183.reuse, 0x20, PT ;  /* 0x00000020b700780c */ /* 0x044fe40003f86070 */
[C---:B------:R-:W-:Y:S02]  /*09d0*/  ISETP.GE.U32.AND P3, PT, R183.reuse, 0x40, PT ;  /* 0x00000040b700780c */ /* 0x040fe40003f66070 */
[C---:B------:R-:W-:Y:S02]  /*09e0*/  ISETP.GE.U32.AND P2, PT, R183.reuse, 0x60, PT ;  /* 0x00000060b700780c */ /* 0x040fe40003f46070 */
[----:B------:R-:W-:Y:S01]  /*09f0*/  ISETP.GE.U32.AND P1, PT, R183, 0x80, PT ;  /* 0x00000080b700780c */ /* 0x000fe20003f26070 */
[----:B---3--:R-:W-:Y:S02]  /*0a00*/  @P5 HADD2.F32 R0, -RZ, R180.H0_H0 ;  /* 0x200000b4ff005230 */ /* 0x008fe40000004100 */
[----:B------:R-:W-:-:S05]  /*0a10*/  IMAD R180, R238, R181, RZ ;  /* 0x000000b5eeb47224 */ /* 0x000fca00078e02ff */
[----:B------:R-:W-:-:S04]  /*0a20*/  SHF.R.S32.HI R181, RZ, 0x1f, R180 ;  /* 0x0000001fffb57819 */ /* 0x000fc800000114b4 */
[----:B------:R-:W-:-:S04]  /*0a30*/  LEA.HI R181, R181, R180, RZ, 0x3 ;  /* 0x000000b4b5b57211 */ /* 0x000fc800078f18ff */
[----:B0-----:R-:W-:-:S04]  /*0a40*/  LEA.HI.SX32 R2, R181, R2, 0x1d ;  /* 0x00000002b5027211 */ /* 0x001fc800078feaff */
[----:B------:R-:W-:Y:S02]  /*0a50*/  MOV R214, R2 ;  /* 0x0000000200d67202 */ /* 0x000fe40000000f00 */
[----:B----4-:R-:W-:Y:S01]  /*0a60*/  FSEL R204, R204, RZ, !P0 ;  /* 0x000000ffcccc7208 */ /* 0x010fe20004000000 */
[----:B------:R-:W-:Y:S06]  /*0a70*/  @!P4 BRA `(.L_x_15579) ;  /* 0x000000040068c947 */ /* 0x000fec0003800000 */
[----:B------:R-:W0:Y:S08]  /*0a80*/  LDC.64 R180, c[0x0][0x428] ;  /* 0x00010a00ffb47b82 */ /* 0x000e300000000a00 */
[----:B------:R-:W1:Y:S01]  /*0a90*/  LDC.64 R184, c[0x0][0x3a8] ;  /* 0x0000ea00ffb87b82 */ /* 0x000e620000000a00 */
[----:B------:R-:W-:-:S07]  /*0aa0*/  ISETP.NE.U32.AND P0, PT, RZ, UR10, PT ;  /* 0x0000000aff007c0c */ /* 0x000fce000bf05070 */
[----:B------:R-:W2:Y:S01]  /*0ab0*/  LDC.64 R214, c[0x0][0x3b0] ;  /* 0x0000ec00ffd67b82 */ /* 0x000ea20000000a00 */
[----:B0-----:R-:W-:-:S06]  /*0ac0*/  IMAD.WIDE.U32 R180, R2, 0x10, R180 ;  /* 0x0000001002b47825 */ /* 0x001fcc00078e00b4 */
[----:B------:R-:W3:Y:S01]  /*0ad0*/  LDG.E.128 R180, desc[UR6][R180.64] ;  /* 0x00000006b4b47981 */ /* 0x000ee2000c1e1d00 */
[----:B-1----:R-:W-:-:S05]  /*0ae0*/  IMAD.WIDE.U32 R184, R2, 0x20, R184 ;  /* 0x0000002002b87825 */ /* 0x002fca00078e00b8 */
[----:B------:R-:W4:Y:S01]  /*0af0*/  LDG.E.128 R188, desc[UR6][R184.64] ;  /* 0x00000006b8bc7981 */ /* 0x000f22000c1e1d00 */
[----:B------:R-:W-:-:S03]  /*0b00*/  ISETP.NE.AND.EX P0, PT, RZ, UR11, PT, P0 ;  /* 0x0000000bff007c0c */ /* 0x000fc6000bf05300 */
[----:B------:R-:W4:Y:S10]  /*0b10*/  LDG.E.128 R184, desc[UR6][R184.64+0x10] ;  /* 0x00001006b8b87981 */ /* 0x000f34000c1e1d00 */
[----:B------:R-:W0:Y:S02]  /*0b20*/  @P0 LDC.64 R22, c[0x0][0x438] ;  /* 0x00010e00ff160b82 */ /* 0x000e240000000a00 */
[----:B0-----:R-:W-:-:S05]  /*0b30*/  @P0 IMAD.WIDE.U32 R22, R2, 0x20, R22 ;  /* 0x0000002002160825 */ /* 0x001fca00078e0016 */
[----:B------:R-:W5:Y:S04]  /*0b40*/  @P0 LDG.E.128 R68, desc[UR6][R22.64] ;  /* 0x0000000616440981 */ /* 0x000f68000c1e1d00 */
[----:B------:R2:W5:Y:S02]  /*0b50*/  @P0 LDG.E.128 R64, desc[UR6][R22.64+0x10] ;  /* 0x0000100616400981 */ /* 0x000564000c1e1d00 */
[----:B--2---:R-:W-:-:S06]  /*0b60*/  IMAD.WIDE.U32 R22, R2, 0x8, R214 ;  /* 0x0000000802167825 */ /* 0x004fcc00078e00d6 */
[----:B------:R-:W5:Y:S01]  /*0b70*/  LDG.E.64 R22, desc[UR6][R22.64] ;  /* 0x0000000616167981 */ /* 0x000f62000c1e1b00 */
[--C-:B------:R-:W-:Y:S02]  /*0b80*/  HADD2.F32 R6, -RZ, R168.reuse.H1_H1 ;  /* 0x300000a8ff067230 */ /* 0x100fe40000004100 */
[--C-:B------:R-:W-:Y:S02]  /*0b90*/  HADD2.F32 R251, -RZ, R169.reuse.H0_H0 ;  /* 0x200000a9fffb7230 */ /* 0x100fe40000004100 */
[----:B------:R-:W-:Y:S02]  /*0ba0*/  HADD2.F32 R247, -RZ, R169.H1_H1 ;  /* 0x300000a9fff77230 */ /* 0x000fe40000004100 */
[----:B------:R-:W-:Y:S02]  /*0bb0*/  HADD2.F32 R236, -RZ, R168.H0_H0 ;  /* 0x200000a8ffec7230 */ /* 0x000fe40000004100 */
[----:B------:R-:W-:Y:S02]  /*0bc0*/  HADD2.F32 R243, -RZ, R170.H0_H0 ;  /* 0x200000aafff37230 */ /* 0x000fe40000004100 */
[----:B------:R-:W-:-:S02]  /*0bd0*/  HADD2.F32 R230, -RZ, R171.H0_H0 ;  /* 0x200000abffe67230 */ /* 0x000fc40000004100 */
[----:B------:R-:W-:Y:S01]  /*0be0*/  HADD2.F32 R231, -RZ, R170.H1_H1 ;  /* 0x300000aaffe77230 */ /* 0x000fe20000004100 */
[----:B------:R-:W-:Y:S01]  /*0bf0*/  IADD3 R214, PT, PT, R2, 0x20, RZ ;  /* 0x0000002002d67810 */ /* 0x000fe20007ffe0ff */
[--C-:B---3--:R-:W-:Y:S02]  /*0c00*/  HADD2.F32 R31, -RZ, R180.reuse.H0_H0 ;  /* 0x200000b4ff1f7230 */ /* 0x108fe40000004100 */
[----:B------:R-:W-:Y:S02]  /*0c10*/  HADD2.F32 R180, -RZ, R180.H1_H1 ;  /* 0x300000b4ffb47230 */ /* 0x000fe40000004100 */
[----:B----4-:R-:W-:-:S03]  /*0c20*/  FADD.FTZ R190, -R204, R190 ;  /* 0x000000beccbe7221 */ /* 0x010fc60000010100 */
[----:B------:R-:W-:Y:S01]  /*0c30*/  FMUL.FTZ R216, R6, R180 ;  /* 0x000000b406d87220 */ /* 0x000fe20000410000 */
[--C-:B------:R-:W-:Y:S02]  /*0c40*/  HADD2.F32 R6, -RZ, R181.reuse.H0_H0 ;  /* 0x200000b5ff067230 */ /* 0x100fe40000004100 */
[----:B-----5:R-:W-:Y:S01]  /*0c50*/  FMUL.FTZ R203, R3, R190 ;  /* 0x000000be03cb7220 */ /* 0x020fe20000410000 */
[C---:B------:R-:W-:Y:S01]  /*0c60*/  FADD.FTZ R196, -R204.reuse, R191 ;  /* 0x000000bfccc47221 */ /* 0x040fe20000010100 */
[----:B------:R-:W-:Y:S01]  /*0c70*/  FADD.FTZ R188, -R204, R188 ;  /* 0x000000bcccbc7221 */ /* 0x000fe20000010100 */
[----:B------:R-:W-:Y:S01]  /*0c80*/  FADD.FTZ R110, R110, R6 ;  /* 0x000000066e6e7221 */ /* 0x000fe20000010000 */
[-C--:B------:R-:W-:Y:S01]  /*0c90*/  FFMA.FTZ R150, R203, R6.reuse, R150 ;  /* 0x00000006cb967223 */ /* 0x080fe20000010096 */
[----:B------:R-:W-:Y:S01]  /*0ca0*/  FMUL.FTZ R251, R251, R6 ;  /* 0x00000006fbfb7220 */ /* 0x000fe20000410000 */
[----:B------:R-:W-:Y:S02]  /*0cb0*/  HADD2.F32 R6, -RZ, R181.H1_H1 ;  /* 0x300000b5ff067230 */ /* 0x000fe40000004100 */
[C---:B------:R-:W-:Y:S01]  /*0cc0*/  FMUL.FTZ R196, R3.reuse, R196 ;  /* 0x000000c403c47220 */ /* 0x040fe20000410000 */
[----:B------:R-:W-:Y:S01]  /*0cd0*/  FMUL.FTZ R205, R3, R188 ;  /* 0x000000bc03cd7220 */ /* 0x000fe20000410000 */
[----:B------:R-:W-:Y:S01]  /*0ce0*/  FADD.FTZ R184, -R204, R184 ;  /* 0x000000b8ccb87221 */ /* 0x000fe20000010100 */
[----:B------:R-:W-:Y:S01]  /*0cf0*/  FADD.FTZ R108, R108, R31 ;  /* 0x0000001f6c6c7221 */ /* 0x000fe20000010000 */
[----:B------:R-:W-:Y:S01]  /*0d00*/  FADD.FTZ R111, R111, R6 ;  /* 0x000000066f6f7221 */ /* 0x000fe20000010000 */
[-C--:B------:R-:W-:Y:S01]  /*0d10*/  FFMA.FTZ R151, R196, R6.reuse, R151 ;  /* 0x00000006c4977223 */ /* 0x080fe20000010097 */
[----:B------:R-:W-:Y:S01]  /*0d20*/  FMUL.FTZ R247, R247, R6 ;  /* 0x00000006f7f77220 */ /* 0x000fe20000410000 */
[-C--:B------:R-:W-:Y:S01]  /*0d30*/  FFMA.FTZ R148, R205, R31.reuse, R148 ;  /* 0x0000001fcd947223 */ /* 0x080fe20000010094 */
[----:B------:R-:W-:Y:S01]  /*0d40*/  FMUL.FTZ R236, R236, R31 ;  /* 0x0000001fecec7220 */ /* 0x000fe20000410000 */
[----:B------:R-:W-:-:S02]  /*0d50*/  HADD2.F32 R6, -RZ, R182.H0_H0 ;  /* 0x200000b6ff067230 */ /* 0x000fc40000004100 */
[----:B------:R-:W-:Y:S01]  /*0d60*/  FMUL.FTZ R31, R3, R184 ;  /* 0x000000b8031f7220 */ /* 0x000fe20000410000 */
[----:B------:R-:W-:Y:S02]  /*0d70*/  FADD.FTZ R10, -R204, R185 ;  /* 0x000000b9cc0a7221 */ /* 0x000fe40000010100 */
[----:B------:R-:W-:Y:S01]  /*0d80*/  FADD.FTZ R104, R104, R6 ;  /* 0x0000000668687221 */ /* 0x000fe20000010000 */
[-C--:B------:R-:W-:Y:S01]  /*0d90*/  FFMA.FTZ R144, R31, R6.reuse, R144 ;  /* 0x000000061f907223 */ /* 0x080fe20000010090 */
[----:B------:R-:W-:Y:S01]  /*0da0*/  FMUL.FTZ R243, R243, R6 ;  /* 0x00000006f3f37220 */ /* 0x000fe20000410000 */
[C---:B------:R-:W-:Y:S01]  /*0db0*/  FMUL.FTZ R6, R3.reuse, R10 ;  /* 0x0000000a03067220 */ /* 0x040fe20000410000 */
[C---:B------:R-:W-:Y:S01]  /*0dc0*/  FADD.FTZ R10, -R204.reuse, R186 ;  /* 0x000000bacc0a7221 */ /* 0x040fe20000010100 */
[----:B------:R-:W-:Y:S02]  /*0dd0*/  HADD2.F32 R181, -RZ, R183.H0_H0 ;  /* 0x200000b7ffb57230 */ /* 0x000fe40000004100 */
[----:B------:R-:W-:Y:S01]  /*0de0*/  FADD.FTZ R210, -R204, R189 ;  /* 0x000000bdccd27221 */ /* 0x000fe20000010100 */
[----:B------:R-:W-:Y:S01]  /*0df0*/  FMUL.FTZ R10, R3, R10 ;  /* 0x0000000a030a7220 */ /* 0x000fe20000410000 */
[----:B------:R-:W-:-:S02]  /*0e00*/  FADD.FTZ R14, RZ, R236 ;  /* 0x000000ecff0e7221 */ /* 0x000fc40000010000 */
[----:B------:R-:W-:Y:S01]  /*0e10*/  FMUL.FTZ R210, R3, R210 ;  /* 0x000000d203d27220 */ /* 0x000fe20000410000 */
[----:B------:R-:W-:Y:S01]  /*0e20*/  FADD.FTZ R106, R106, R181 ;  /* 0x000000b56a6a7221 */ /* 0x000fe20000010000 */
[-C--:B------:R-:W-:Y:S01]  /*0e30*/  FFMA.FTZ R146, R10, R181.reuse, R146 ;  /* 0x000000b50a927223 */ /* 0x080fe20000010092 */
[----:B------:R-:W-:Y:S01]  /*0e40*/  FMUL.FTZ R230, R230, R181 ;  /* 0x000000b5e6e67220 */ /* 0x000fe20000410000 */
[----:B------:R-:W-:Y:S01]  /*0e50*/  FFMA.FTZ R181, R205, R236, RZ ;  /* 0x000000eccdb57223 */ /* 0x000fe200000100ff */
[----:B------:R-:W-:Y:S01]  /*0e60*/  FADD.FTZ R109, R109, R180 ;  /* 0x000000b46d6d7221 */ /* 0x000fe20000010000 */
[----:B------:R-:W-:Y:S01]  /*0e70*/  FFMA.FTZ R149, R210, R180, R149 ;  /* 0x000000b4d2957223 */ /* 0x000fe20000010095 */
[----:B------:R-:W-:Y:S01]  /*0e80*/  FADD.FTZ R14, R14, R216 ;  /* 0x000000d80e0e7221 */ /* 0x000fe20000010000 */
[----:B------:R-:W-:Y:S01]  /*0e90*/  FFMA.FTZ R180, R210, R216, R181 ;  /* 0x000000d8d2b47223 */ /* 0x000fe200000100b5 */
[----:B------:R-:W-:Y:S02]  /*0ea0*/  HADD2.F32 R182, -RZ, R182.H1_H1 ;  /* 0x300000b6ffb67230 */ /* 0x000fe40000004100 */
        /* <DEDUP_REMOVED lines=10> */
[----:B------:R-:W-:Y:S02]  /*0f50*/  HADD2.F32 R224, -RZ, R183.H1_H1 ;  /* 0x300000b7ffe07230 */ /* 0x000fe40000004100 */
[----:B------:R-:W-:Y:S01]  /*0f60*/  FMUL.FTZ R14, R3, R184 ;  /* 0x000000b8030e7220 */ /* 0x000fe20000410000 */
[----:B------:R-:W-:-:S02]  /*0f70*/  HADD2.F32 R185, -RZ, R171.H1_H1 ;  /* 0x300000abffb97230 */ /* 0x000fc40000004100 */
[----:B------:R-:W-:Y:S01]  /*0f80*/  FADD.FTZ R183, R180, R231 ;  /* 0x000000e7b4b77221 */ /* 0x000fe20000010000 */
[----:B------:R-:W-:Y:S01]  /*0f90*/  FFMA.FTZ R181, R6, R231, R181 ;  /* 0x000000e706b57223 */ /* 0x000fe200000100b5 */
[----:B------:R-:W-:Y:S01]  /*0fa0*/  FADD.FTZ R107, R107, R224 ;  /* 0x000000e06b6b7221 */ /* 0x000fe20000010000 */
[-C--:B------:R-:W-:Y:S01]  /*0fb0*/  FFMA.FTZ R147, R14, R224.reuse, R147 ;  /* 0x000000e00e937223 */ /* 0x080fe20000010093 */
[----:B------:R-:W-:Y:S01]  /*0fc0*/  FMUL.FTZ R224, R185, R224 ;  /* 0x000000e0b9e07220 */ /* 0x000fe20000410000 */
[----:B------:R-:W-:Y:S01]  /*0fd0*/  FADD.FTZ R183, R183, R230 ;  /* 0x000000e6b7b77221 */ /* 0x000fe20000010000 */
[----:B------:R-:W-:Y:S01]  /*0fe0*/  FFMA.FTZ R181, R10, R230, R181 ;  /* 0x000000e60ab57223 */ /* 0x000fe200000100b5 */
[----:B------:R0:W-:Y:S03]  /*0ff0*/  STL [R1+0x8], R216 ;  /* 0x000008d801007387 */ /* 0x0001e60000100800 */
[----:B------:R-:W-:Y:S01]  /*1000*/  FFMA.FTZ R215, R14, R224, R181 ;  /* 0x000000e00ed77223 */ /* 0x000fe200000100b5 */
[----:B0-----:R-:W-:-:S07]  /*1010*/  FADD.FTZ R216, R183, R224 ;  /* 0x000000e0b7d87221 */ /* 0x001fce0000010000 */
.L_x_15579:
[----:B------:R-:W-:Y:S05]  /*1020*/  BSYNC.RECONVERGENT B1 ;  /* 0x0000000000017941 */ /* 0x000fea0003800200 */
.L_x_15578:
[----:B------:R-:W-:Y:S04]  /*1030*/  BSSY.RECONVERGENT B1, `(.L_x_15580) ;  /* 0x000005d000017945 */ /* 0x000fe80003800200 */
[----:B------:R-:W-:Y:S05]  /*1040*/  @!P3 BRA `(.L_x_15581) ;  /* 0x00000004006cb947 */ /* 0x000fea0003800000 */
[----:B------:R-:W0:Y:S08]  /*1050*/  LDC.64 R180, c[0x0][0x428] ;  /* 0x00010a00ffb47b82 */ /* 0x000e300000000a00 */
[----:B------:R-:W1:Y:S01]  /*1060*/  LDC.64 R184, c[0x0][0x3a8] ;  /* 0x0000ea00ffb87b82 */ /* 0x000e620000000a00 */
[----:B------:R-:W-:-:S04]  /*1070*/  ISETP.NE.U32.AND P0, PT, RZ, UR10, PT ;  /* 0x0000000aff007c0c */ /* 0x000fc8000bf05070 */
[----:B------:R-:W-:Y:S01]  /*1080*/  ISETP.NE.AND.EX P0, PT, RZ, UR11, PT, P0 ;  /* 0x0000000bff007c0c */ /* 0x000fe2000bf05300 */
[----:B0-----:R-:W-:-:S12]  /*1090*/  IMAD.WIDE.U32 R180, R214, 0x10, R180 ;  /* 0x00000010d6b47825 */ /* 0x001fd800078e00b4 */
[----:B------:R-:W0:Y:S01]  /*10a0*/  @P0 LDC.64 R24, c[0x0][0x438] ;  /* 0x00010e00ff180b82 */ /* 0x000e220000000a00 */
[----:B------:R-:W2:Y:S01]  /*10b0*/  LDG.E.128 R180, desc[UR6][R180.64] ;  /* 0x00000006b4b47981 */ /* 0x000ea2000c1e1d00 */
[----:B-1----:R-:W-:-:S05]  /*10c0*/  IMAD.WIDE.U32 R184, R214, 0x20, R184 ;  /* 0x00000020d6b87825 */ /* 0x002fca00078e00b8 */
[----:B------:R-:W3:Y:S04]  /*10d0*/  LDG.E.128 R188, desc[UR6][R184.64] ;  /* 0x00000006b8bc7981 */ /* 0x000ee8000c1e1d00 */
[----:B------:R-:W4:Y:S01]  /*10e0*/  LDG.E.128 R184, desc[UR6][R184.64+0x10] ;  /* 0x00001006b8b87981 */ /* 0x000f22000c1e1d00 */
[----:B0-----:R-:W-:-:S05]  /*10f0*/  @P0 IMAD.WIDE.U32 R24, R214, 0x20, R24 ;  /* 0x00000020d6180825 */ /* 0x001fca00078e0018 */
[----:B------:R-:W5:Y:S04]  /*1100*/  @P0 LDG.E.128 R60, desc[UR6][R24.64] ;  /* 0x00000006183c0981 */ /* 0x000f68000c1e1d00 */
[----:B------:R0:W5:Y:S02]  /*1110*/  @P0 LDG.E.128 R56, desc[UR6][R24.64+0x10] ;  /* 0x0000100618380981 */ /* 0x000164000c1e1d00 */
[----:B0-----:R-:W0:Y:S02]  /*1120*/  LDC.64 R24, c[0x0][0x3b0] ;  /* 0x0000ec00ff187b82 */ /* 0x001e240000000a00 */
[----:B0-----:R-:W-:-:S06]  /*1130*/  IMAD.WIDE.U32 R24, R214, 0x8, R24 ;  /* 0x00000008d6187825 */ /* 0x001fcc00078e0018 */
[----:B------:R-:W5:Y:S01]  /*1140*/  LDG.E.64 R24, desc[UR6][R24.64] ;  /* 0x0000000618187981 */ /* 0x000f62000c1e1b00 */
[----:B------:R-:W-:Y:S02]  /*1150*/  HADD2.F32 R7, -RZ, R164.H0_H0 ;  /* 0x200000a4ff077230 */ /* 0x000fe40000004100 */
[--C-:B------:R-:W-:Y:S02]  /*1160*/  HADD2.F32 R250, -RZ, R165.reuse.H0_H0 ;  /* 0x200000a5fffa7230 */ /* 0x100fe40000004100 */
[----:B------:R-:W-:Y:S02]  /*1170*/  HADD2.F32 R246, -RZ, R165.H1_H1 ;  /* 0x300000a5fff67230 */ /* 0x000fe40000004100 */
[--C-:B------:R-:W-:Y:S02]  /*1180*/  HADD2.F32 R242, -RZ, R166.reuse.H0_H0 ;  /* 0x200000a6fff27230 */ /* 0x100fe40000004100 */
[----:B------:R-:W-:Y:S01]  /*1190*/  HADD2.F32 R237, -RZ, R166.H1_H1 ;  /* 0x300000a6ffed7230 */ /* 0x000fe20000004100 */
[----:B------:R-:W-:Y:S01]  /*11a0*/  IADD3 R214, PT, PT, R214, 0x20, RZ ;  /* 0x00000020d6d67810 */ /* 0x000fe20007ffe0ff */
[----:B--2---:R-:W-:-:S02]  /*11b0*/  HADD2.F32 R11, -RZ, R180.H0_H0 ;  /* 0x200000b4ff0b7230 */ /* 0x004fc40000004100 */
[----:B------:R-:W-:-:S03]  /*11c0*/  HADD2.F32 R180, -RZ, R180.H1_H1 ;  /* 0x300000b4ffb47230 */ /* 0x000fc60000004100 */
[----:B------:R-:W-:Y:S01]  /*11d0*/  FMUL.FTZ R15, R7, R11 ;  /* 0x0000000b070f7220 */ /* 0x000fe20000410000 */
[----:B------:R-:W-:Y:S02]  /*11e0*/  HADD2.F32 R7, -RZ, R164.H1_H1 ;  /* 0x300000a4ff077230 */ /* 0x000fe40000004100 */
[C---:B---3--:R-:W-:Y:S01]  /*11f0*/  FADD.FTZ R30, -R204.reuse, R189 ;  /* 0x000000bdcc1e7221 */ /* 0x048fe20000010100 */
[----:B------:R-:W-:-:S03]  /*1200*/  FADD.FTZ R190, -R204, R190 ;  /* 0x000000beccbe7221 */ /* 0x000fc60000010100 */
[----:B-----5:R-:W-:Y:S01]  /*1210*/  FMUL.FTZ R209, R3, R30 ;  /* 0x0000001e03d17220 */ /* 0x020fe20000410000 */
[C---:B------:R-:W-:Y:S01]  /*1220*/  FADD.FTZ R30, -R204.reuse, R191 ;  /* 0x000000bfcc1e7221 */ /* 0x040fe20000010100 */
[-C--:B------:R-:W-:Y:S01]  /*1230*/  FMUL.FTZ R220, R7, R180.reuse ;  /* 0x000000b407dc7220 */ /* 0x080fe20000410000 */
[--C-:B------:R-:W-:Y:S02]  /*1240*/  HADD2.F32 R7, -RZ, R181.reuse.H0_H0 ;  /* 0x200000b5ff077230 */ /* 0x100fe40000004100 */
[----:B------:R-:W-:Y:S01]  /*1250*/  FADD.FTZ R101, R101, R180 ;  /* 0x000000b465657221 */ /* 0x000fe20000010000 */
[----:B------:R-:W-:Y:S01]  /*1260*/  FFMA.FTZ R141, R209, R180, R141 ;  /* 0x000000b4d18d7223 */ /* 0x000fe2000001008d */
[C---:B------:R-:W-:Y:S01]  /*1270*/  FMUL.FTZ R202, R3.reuse, R190 ;  /* 0x000000be03ca7220 */ /* 0x040fe20000410000 */
[----:B------:R-:W-:Y:S02]  /*1280*/  HADD2.F32 R180, -RZ, R181.H1_H1 ;  /* 0x300000b5ffb47230 */ /* 0x000fe40000004100 */
[----:B------:R-:W-:Y:S01]  /*1290*/  FMUL.FTZ R195, R3, R30 ;  /* 0x0000001e03c37220 */ /* 0x000fe20000410000 */
[----:B----4-:R-:W-:Y:S01]  /*12a0*/  FADD.FTZ R30, -R204, R184 ;  /* 0x000000b8cc1e7221 */ /* 0x010fe20000010100 */
[----:B------:R-:W-:Y:S01]  /*12b0*/  FADD.FTZ R102, R102, R7 ;  /* 0x0000000766667221 */ /* 0x000fe20000010000 */
[-C--:B------:R-:W-:Y:S01]  /*12c0*/  FFMA.FTZ R142, R202, R7.reuse, R142 ;  /* 0x00000007ca8e7223 */ /* 0x080fe2000001008e */
[----:B------:R-:W-:Y:S01]  /*12d0*/  FMUL.FTZ R250, R250, R7 ;  /* 0x00000007fafa7220 */ /* 0x000fe20000410000 */
[----:B------:R-:W-:-:S02]  /*12e0*/  HADD2.F32 R7, -RZ, R182.H0_H0 ;  /* 0x200000b6ff077230 */ /* 0x000fc40000004100 */
[----:B------:R-:W-:Y:S01]  /*12f0*/  FADD.FTZ R103, R103, R180 ;  /* 0x000000b467677221 */ /* 0x000fe20000010000 */
[-C--:B------:R-:W-:Y:S01]  /*1300*/  FFMA.FTZ R143, R195, R180.reuse, R143 ;  /* 0x000000b4c38f7223 */ /* 0x080fe2000001008f */
[----:B------:R-:W-:Y:S01]  /*1310*/  FMUL.FTZ R246, R246, R180 ;  /* 0x000000b4f6f67220 */ /* 0x000fe20000410000 */
[C---:B------:R-:W-:Y:S01]  /*1320*/  FMUL.FTZ R30, R3.reuse, R30 ;  /* 0x0000001e031e7220 */ /* 0x040fe20000410000 */
        /* <DEDUP_REMOVED lines=13> */
[C---:B------:R-:W-:Y:S01]  /*1400*/  FFMA.FTZ R182, R217.reuse, R15, R215 ;  /* 0x0000000fd9b67223 */ /* 0x040fe200000100d7 */
[----:B------:R-:W-:Y:S01]  /*1410*/  FADD.FTZ R100, R100, R11 ;  /* 0x0000000b64647221 */ /* 0x000fe20000010000 */
[----:B------:R-:W-:Y:S01]  /*1420*/  FFMA.FTZ R140, R217, R11, R140 ;  /* 0x0000000bd98c7223 */ /* 0x000fe2000001008c */
[----:B------:R-:W-:-:S02]  /*1430*/  HADD2.F32 R225, -RZ, R183.H0_H0 ;  /* 0x200000b7ffe17230 */ /* 0x000fc40000004100 */
[----:B------:R-:W-:Y:S01]  /*1440*/  FMUL.FTZ R11, R3, R186 ;  /* 0x000000ba030b7220 */ /* 0x000fe20000410000 */
[----:B------:R-:W-:Y:S01]  /*1450*/  HADD2.F32 R180, -RZ, R167.H0_H0 ;  /* 0x200000a7ffb47230 */ /* 0x000fe20000004100 */
[----:B------:R0:W-:Y:S01]  /*1460*/  STL [R1+0x14], R15 ;  /* 0x0000140f01007387 */ /* 0x0001e20000100800 */
[----:B------:R-:W-:Y:S01]  /*1470*/  FFMA.FTZ R181, R209, R220, R182 ;  /* 0x000000dcd1b57223 */ /* 0x000fe200000100b6 */
[----:B------:R-:W-:Y:S01]  /*1480*/  FADD.FTZ R98, R98, R225 ;  /* 0x000000e162627221 */ /* 0x000fe20000010000 */
[-C--:B------:R-:W-:Y:S01]  /*1490*/  FFMA.FTZ R138, R11, R225.reuse, R138 ;  /* 0x000000e10b8a7223 */ /* 0x080fe2000001008a */
[----:B------:R-:W-:Y:S01]  /*14a0*/  FMUL.FTZ R225, R180, R225 ;  /* 0x000000e1b4e17220 */ /* 0x000fe20000410000 */
[----:B------:R-:W-:Y:S01]  /*14b0*/  FFMA.FTZ R180, R202, R250, R181 ;  /* 0x000000facab47223 */ /* 0x000fe200000100b5 */
[----:B0-----:R-:W-:Y:S01]  /*14c0*/  FADD.FTZ R15, R216, R220 ;  /* 0x000000dcd80f7221 */ /* 0x001fe20000010000 */
[----:B------:R0:W-:Y:S03]  /*14d0*/  STL [R1+0x4], R220 ;  /* 0x000004dc01007387 */ /* 0x0001e60000100800 */
[----:B------:R-:W-:Y:S01]  /*14e0*/  FADD.FTZ R15, R15, R250 ;  /* 0x000000fa0f0f7221 */ /* 0x000fe20000010000 */
[----:B------:R-:W-:-:S03]  /*14f0*/  FADD.FTZ R182, -R204, R187 ;  /* 0x000000bbccb67221 */ /* 0x000fc60000010100 */
[----:B------:R-:W-:Y:S01]  /*1500*/  FADD.FTZ R181, R15, R246 ;  /* 0x000000f60fb57221 */ /* 0x000fe20000010000 */
[----:B0-----:R-:W-:Y:S02]  /*1510*/  HADD2.F32 R220, -RZ, R183.H1_H1 ;  /* 0x300000b7ffdc7230 */ /* 0x001fe40000004100 */
[----:B------:R-:W-:Y:S01]  /*1520*/  FFMA.FTZ R183, R195, R246, R180 ;  /* 0x000000f6c3b77223 */ /* 0x000fe200000100b4 */
[----:B------:R-:W-:Y:S01]  /*1530*/  FMUL.FTZ R15, R3, R182 ;  /* 0x000000b6030f7220 */ /* 0x000fe20000410000 */
[----:B------:R-:W-:Y:S02]  /*1540*/  FADD.FTZ R180, R181, R242 ;  /* 0x000000f2b5b47221 */ /* 0x000fe40000010000 */
[----:B------:R-:W-:Y:S01]  /*1550*/  FFMA.FTZ R182, R30, R242, R183 ;  /* 0x000000f21eb67223 */ /* 0x000fe200000100b7 */
        /* <DEDUP_REMOVED lines=10> */
.L_x_15581:
[----:B------:R-:W-:Y:S05]  /*1600*/  BSYNC.RECONVERGENT B1 ;  /* 0x0000000000017941 */ /* 0x000fea0003800200 */
.L_x_15580:
[----:B------:R-:W-:Y:S04]  /*1610*/  BSSY.RECONVERGENT B1, `(.L_x_15582) ;  /* 0x000005d000017945 */ /* 0x000fe80003800200 */
[----:B------:R-:W-:Y:S05]  /*1620*/  @!P2 BRA `(.L_x_15583) ;  /* 0x00000004006ca947 */ /* 0x000fea0003800000 */
[----:B------:R-:W0:Y:S01]  /*1630*/  LDC.64 R180, c[0x0][0x428] ;  /* 0x00010a00ffb47b82 */ /* 0x000e220000000a00 */
[----:B------:R-:W-:-:S07]  /*1640*/  ISETP.NE.U32.AND P0, PT, RZ, UR10, PT ;  /* 0x0000000aff007c0c */ /* 0x000fce000bf05070 */
[----:B------:R-:W1:Y:S01]  /*1650*/  LDC.64 R184, c[0x0][0x3a8] ;  /* 0x0000ea00ffb87b82 */ /* 0x000e620000000a00 */
[----:B------:R-:W-:-:S13]  /*1660*/  ISETP.NE.AND.EX P0, PT, RZ, UR11, PT, P0 ;  /* 0x0000000bff007c0c */ /* 0x000fda000bf05300 */
[----:B------:R-:W2:Y:S01]  /*1670*/  @P0 LDC.64 R26, c[0x0][0x438] ;  /* 0x00010e00ff1a0b82 */ /* 0x000ea20000000a00 */
[----:B0-----:R-:W-:-:S06]  /*1680*/  IMAD.WIDE.U32 R180, R214, 0x10, R180 ;  /* 0x00000010d6b47825 */ /* 0x001fcc00078e00b4 */
[----:B------:R-:W3:Y:S01]  /*1690*/  LDG.E.128 R180, desc[UR6][R180.64] ;  /* 0x00000006b4b47981 */ /* 0x000ee2000c1e1d00 */
[----:B-1----:R-:W-:-:S05]  /*16a0*/  IMAD.WIDE.U32 R184, R214, 0x20, R184 ;  /* 0x00000020d6b87825 */ /* 0x002fca00078e00b8 */
[----:B------:R-:W4:Y:S04]  /*16b0*/  LDG.E.128 R188, desc[UR6][R184.64] ;  /* 0x00000006b8bc7981 */ /* 0x000f28000c1e1d00 */
[----:B------:R-:W4:Y:S01]  /*16c0*/  LDG.E.128 R184, desc[UR6][R184.64+0x10] ;  /* 0x00001006b8b87981 */ /* 0x000f22000c1e1d00 */
[----:B--2---:R-:W-:-:S05]  /*16d0*/  @P0 IMAD.WIDE.U32 R26, R214, 0x20, R26 ;  /* 0x00000020d61a0825 */ /* 0x004fca00078e001a */
        /* <DEDUP_REMOVED lines=9> */
[----:B------:R-:W-:Y:S02]  /*1770*/  HADD2.F32 R222, -RZ, R163.H0_H0 ;  /* 0x200000a3ffde7230 */ /* 0x000fe40000004100 */
[----:B------:R-:W-:Y:S01]  /*1780*/  HADD2.F32 R235, -RZ, R162.H1_H1 ;  /* 0x300000a2ffeb7230 */ /* 0x000fe20000004100 */
[----:B------:R-:W-:Y:S01]  /*1790*/  IADD3 R214, PT, PT, R214, 0x20, RZ ;  /* 0x00000020d6d67810 */ /* 0x000fe20007ffe0ff */
[----:B---3--:R-:W-:-:S02]  /*17a0*/  HADD2.F32 R201, -RZ, R180.H0_H0 ;  /* 0x200000b4ffc97230 */ /* 0x008fc40000004100 */
[----:B------:R-:W-:-:S03]  /*17b0*/  HADD2.F32 R180, -RZ, R180.H1_H1 ;  /* 0x300000b4ffb47230 */ /* 0x000fc60000004100 */
[-C--:B------:R-:W-:Y:S01]  /*17c0*/  FMUL.FTZ R219, R4, R201.reuse ;  /* 0x000000c904db7220 */ /* 0x080fe20000410000 */
[C---:B----4-:R-:W-:Y:S01]  /*17d0*/  FADD.FTZ R188, -R204.reuse, R188 ;  /* 0x000000bcccbc7221 */ /* 0x050fe20000010100 */
[----:B------:R-:W-:Y:S02]  /*17e0*/  HADD2.F32 R4, -RZ, R160.H1_H1 ;  /* 0x300000a0ff047230 */ /* 0x000fe40000004100 */
[----:B------:R-:W-:Y:S01]  /*17f0*/  FADD.FTZ R190, -R204, R190 ;  /* 0x000000beccbe7221 */ /* 0x000fe20000010100 */
[----:B-----5:R-:W-:Y:S01]  /*1800*/  FMUL.FTZ R213, R3, R188 ;  /* 0x000000bc03d57220 */ /* 0x020fe20000410000 */
[----:B------:R-:W-:Y:S01]  /*1810*/  FADD.FTZ R92, R92, R201 ;  /* 0x000000c95c5c7221 */ /* 0x000fe20000010000 */
[----:B------:R-:W-:Y:S01]  /*1820*/  FMUL.FTZ R16, R4, R180 ;  /* 0x000000b404107220 */ /* 0x000fe20000410000 */
[----:B------:R-:W-:Y:S02]  /*1830*/  HADD2.F32 R4, -RZ, R181.H0_H0 ;  /* 0x200000b5ff047230 */ /* 0x000fe40000004100 */
[----:B------:R-:W-:Y:S01]  /*1840*/  FFMA.FTZ R132, R213, R201, R132 ;  /* 0x000000c9d5847223 */ /* 0x000fe20000010084 */
[----:B------:R-:W-:Y:S01]  /*1850*/  FMUL.FTZ R201, R3, R190 ;  /* 0x000000be03c97220 */ /* 0x000fe20000410000 */
[----:B------:R-:W-:Y:S01]  /*1860*/  FADD.FTZ R194, -R204, R191 ;  /* 0x000000bfccc27221 */ /* 0x000fe20000010100 */
[----:B------:R-:W-:-:S02]  /*1870*/  FADD.FTZ R94, R94, R4 ;  /* 0x000000045e5e7221 */ /* 0x000fc40000010000 */
[-C--:B------:R-:W-:Y:S01]  /*1880*/  FFMA.FTZ R134, R201, R4.reuse, R134 ;  /* 0x00000004c9867223 */ /* 0x080fe20000010086 */
[----:B------:R-:W-:Y:S01]  /*1890*/  FMUL.FTZ R249, R249, R4 ;  /* 0x00000004f9f97220 */ /* 0x000fe20000410000 */
[----:B------:R-:W-:Y:S02]  /*18a0*/  HADD2.F32 R4, -RZ, R181.H1_H1 ;  /* 0x300000b5ff047230 */ /* 0x000fe40000004100 */
[----:B------:R-:W-:Y:S01]  /*18b0*/  FMUL.FTZ R194, R3, R194 ;  /* 0x000000c203c27220 */ /* 0x000fe20000410000 */
[C---:B------:R-:W-:Y:S01]  /*18c0*/  FADD.FTZ R184, -R204.reuse, R184 ;  /* 0x000000b8ccb87221 */ /* 0x040fe20000010100 */
[----:B------:R-:W-:Y:S01]  /*18d0*/  FADD.FTZ R208, -R204, R189 ;  /* 0x000000bdccd07221 */ /* 0x000fe20000010100 */
[----:B------:R-:W-:Y:S02]  /*18e0*/  HADD2.F32 R181, -RZ, R182.H0_H0 ;  /* 0x200000b6ffb57230 */ /* 0x000fe40000004100 */
[----:B------:R-:W-:Y:S01]  /*18f0*/  FADD.FTZ R95, R95, R4 ;  /* 0x000000045f5f7221 */ /* 0x000fe20000010000 */
[-C--:B------:R-:W-:Y:S01]  /*1900*/  FFMA.FTZ R135, R194, R4.reuse, R135 ;  /* 0x00000004c2877223 */ /* 0x080fe20000010087 */
[----:B------:R-:W-:Y:S01]  /*1910*/  FMUL.FTZ R245, R245, R4 ;  /* 0x00000004f5f57220 */ /* 0x000fe20000410000 */
[C---:B------:R-:W-:Y:S01]  /*1920*/  FMUL.FTZ R4, R3.reuse, R184 ;  /* 0x000000b803047220 */ /* 0x040fe20000410000 */
[----:B------:R-:W-:Y:S01]  /*1930*/  FADD.FTZ R12, -R204, R186 ;  /* 0x000000bacc0c7221 */ /* 0x000fe20000010100 */
[----:B------:R-:W-:Y:S01]  /*1940*/  FADD.FTZ R216, R216, R219 ;  /* 0x000000dbd8d87221 */ /* 0x000fe20000010000 */
[----:B------:R-:W-:Y:S01]  /*1950*/  FMUL.FTZ R208, R3, R208 ;  /* 0x000000d003d07220 */ /* 0x000fe20000410000 */
[----:B------:R-:W-:Y:S01]  /*1960*/  FFMA.FTZ R215, R213, R219, R215 ;  /* 0x000000dbd5d77223 */ /* 0x000fe200000100d7 */
[----:B------:R-:W-:Y:S01]  /*1970*/  FADD.FTZ R88, R88, R181 ;  /* 0x000000b558587221 */ /* 0x000fe20000010000 */
[-C--:B------:R-:W-:Y:S01]  /*1980*/  FFMA.FTZ R128, R4, R181.reuse, R128 ;  /* 0x000000b504807223 */ /* 0x080fe20000010080 */
[----:B------:R-:W-:Y:S01]  /*1990*/  FMUL.FTZ R241, R241, R181 ;  /* 0x000000b5f1f17220 */ /* 0x000fe20000410000 */
[----:B------:R-:W-:Y:S01]  /*19a0*/  STL [R1+0x10], R219 ;  /* 0x000010db01007387 */ /* 0x000fe20000100800 */
[----:B------:R-:W-:-:S02]  /*19b0*/  HADD2.F32 R181, -RZ, R183.H0_H0 ;  /* 0x200000b7ffb57230 */ /* 0x000fc40000004100 */
[----:B------:R-:W-:Y:S01]  /*19c0*/  FMUL.FTZ R12, R3, R12 ;  /* 0x0000000c030c7220 */ /* 0x000fe20000410000 */
[----:B------:R-:W-:Y:S01]  /*19d0*/  FADD.FTZ R216, R216, R16 ;  /* 0x00000010d8d87221 */ /* 0x000fe20000010000 */
[----:B------:R0:W-:Y:S01]  /*19e0*/  STL [R1], R16 ;  /* 0x0000001001007387 */ /* 0x0001e20000100800 */
[----:B------:R-:W-:Y:S01]  /*19f0*/  FADD.FTZ R90, R90, R181 ;  /* 0x000000b55a5a7221 */ /* 0x000fe20000010000 */
[-C--:B------:R-:W-:Y:S01]  /*1a00*/  FFMA.FTZ R130, R12, R181.reuse, R130 ;  /* 0x000000b50c827223 */ /* 0x080fe20000010082 */
[----:B------:R-:W-:Y:S01]  /*1a10*/  FMUL.FTZ R222, R222, R181 ;  /* 0x000000b5dede7220 */ /* 0x000fe20000410000 */
[----:B------:R-:W-:Y:S01]  /*1a20*/  FADD.FTZ R216, R216, R249 ;  /* 0x000000f9d8d87221 */ /* 0x000fe20000010000 */
[----:B0-----:R-:W-:Y:S01]  /*1a30*/  FFMA.FTZ R16, R208, R16, R215 ;  /* 0x00000010d0107223 */ /* 0x001fe200000100d7 */
[----:B------:R-:W-:-:S03]  /*1a40*/  HADD2.F32 R182, -RZ, R182.H1_H1 ;  /* 0x300000b6ffb67230 */ /* 0x000fc60000004100 */
[----:B------:R-:W-:Y:S01]  /*1a50*/  FFMA.FTZ R181, R201, R249, R16 ;  /* 0x000000f9c9b57223 */ /* 0x000fe20000010010 */
[----:B------:R-:W-:Y:S01]  /*1a60*/  FADD.FTZ R8, -R204, R185 ;  /* 0x000000b9cc087221 */ /* 0x000fe20000010100 */
[----:B------:R-:W-:Y:S02]  /*1a70*/  FADD.FTZ R216, R216, R245 ;  /* 0x000000f5d8d87221 */ /* 0x000fe40000010000 */
        /* <DEDUP_REMOVED lines=8> */
[----:B------:R-:W-:-:S02]  /*1b00*/  HADD2.F32 R219, -RZ, R163.H1_H1 ;  /* 0x300000a3ffdb7230 */ /* 0x000fc40000004100 */
[----:B------:R-:W-:Y:S01]  /*1b10*/  FADD.FTZ R16, -R204, R187 ;  /* 0x000000bbcc107221 */ /* 0x000fe20000010100 */
[----:B------:R-:W-:Y:S01]  /*1b20*/  FADD.FTZ R181, R216, R235 ;  /* 0x000000ebd8b57221 */ /* 0x000fe20000010000 */
[----:B------:R-:W-:Y:S02]  /*1b30*/  FFMA.FTZ R183, R8, R235, R183 ;  /* 0x000000eb08b77223 */ /* 0x000fe400000100b7 */
        /* <DEDUP_REMOVED lines=10> */
.L_x_15583:
[----:B------:R-:W-:Y:S05]  /*1be0*/  BSYNC.RECONVERGENT B1 ;  /* 0x0000000000017941 */ /* 0x000fea0003800200 */
.L_x_15582:
[----:B------:R-:W-:Y:S04]  /*1bf0*/  BSSY.RECONVERGENT B1, `(.L_x_15584) ;  /* 0x000005c000017945 */ /* 0x000fe80003800200 */
[----:B------:R-:W-:Y:S05]  /*1c00*/  @!P1 BRA `(.L_x_15585) ;  /* 0x0000000400689947 */ /* 0x000fea0003800000 */
[----:B------:R-:W0:Y:S01]  /*1c10*/  LDC.64 R184, c[0x0][0x3a8] ;  /* 0x0000ea00ffb87b82 */ /* 0x000e220000000a00 */
[----:B------:R-:W-:-:S07]  /*1c20*/  ISETP.NE.U32.AND P0, PT, RZ, UR10, PT ;  /* 0x0000000aff007c0c */ /* 0x000fce000bf05070 */
[----:B------:R-:W1:Y:S01]  /*1c30*/  LDC.64 R180, c[0x0][0x428] ;  /* 0x00010a00ffb47b82 */ /* 0x000e620000000a00 */
[----:B------:R-:W-:-:S13]  /*1c40*/  ISETP.NE.AND.EX P0, PT, RZ, UR11, PT, P0 ;  /* 0x0000000bff007c0c */ /* 0x000fda000bf05300 */
[----:B------:R-:W2:Y:S01]  /*1c50*/  @P0 LDC.64 R20, c[0x0][0x438] ;  /* 0x00010e00ff140b82 */ /* 0x000ea20000000a00 */
[----:B0-----:R-:W-:-:S05]  /*1c60*/  IMAD.WIDE.U32 R184, R214, 0x20, R184 ;  /* 0x00000020d6b87825 */ /* 0x001fca00078e00b8 */
[----:B------:R-:W3:Y:S01]  /*1c70*/  LDG.E.128 R188, desc[UR6][R184.64] ;  /* 0x00000006b8bc7981 */ /* 0x000ee2000c1e1d00 */
[----:B-1----:R-:W-:-:S06]  /*1c80*/  IMAD.WIDE.U32 R180, R214, 0x10, R180 ;  /* 0x00000010d6b47825 */ /* 0x002fcc00078e00b4 */
        /* <DEDUP_REMOVED lines=8> */
[--C-:B------:R-:W-:Y:S02]  /*1d10*/  HADD2.F32 R5, -RZ, R156.reuse.H0_H0 ;  /* 0x2000009cff057230 */ /* 0x100fe40000004100 */
[----:B------:R-:W-:Y:S02]  /*1d20*/  HADD2.F32 R252, -RZ, R156.H1_H1 ;  /* 0x3000009cfffc7230 */ /* 0x000fe40000004100 */
[--C-:B------:R-:W-:Y:S02]  /*1d30*/  HADD2.F32 R248, -RZ, R157.reuse.H0_H0 ;  /* 0x2000009dfff87230 */ /* 0x100fe40000004100 */
[----:B------:R-:W-:Y:S02]  /*1d40*/  HADD2.F32 R244, -RZ, R157.H1_H1 ;  /* 0x3000009dfff47230 */ /* 0x000fe40000004100 */
[--C-:B------:R-:W-:Y:S02]  /*1d50*/  HADD2.F32 R240, -RZ, R158.reuse.H0_H0 ;  /* 0x2000009efff07230 */ /* 0x100fe40000004100 */
[----:B------:R-:W-:Y:S01]  /*1d60*/  HADD2.F32 R234, -RZ, R158.H1_H1 ;  /* 0x3000009effea7230 */ /* 0x000fe20000004100 */
[----:B------:R-:W-:Y:S01]  /*1d70*/  IADD3 R214, PT, PT, R214, 0x20, RZ ;  /* 0x00000020d6d67810 */ /* 0x000fe20007ffe0ff */
[----:B---3--:R-:W-:-:S04]  /*1d80*/  FADD.FTZ R188, -R204, R188 ;  /* 0x000000bcccbc7221 */ /* 0x008fc80000010100 */
[C---:B-----5:R-:W-:Y:S01]  /*1d90*/  FMUL.FTZ R212, R3.reuse, R188 ;  /* 0x000000bc03d47220 */ /* 0x060fe20000410000 */
[C---:B------:R-:W-:Y:S01]  /*1da0*/  FADD.FTZ R188, -R204.reuse, R189 ;  /* 0x000000bdccbc7221 */ /* 0x040fe20000010100 */
[C---:B------:R-:W-:Y:S01]  /*1db0*/  FADD.FTZ R190, -R204.reuse, R190 ;  /* 0x000000beccbe7221 */ /* 0x040fe20000010100 */
[--C-:B----4-:R-:W-:Y:S02]  /*1dc0*/  HADD2.F32 R9, -RZ, R180.reuse.H0_H0 ;  /* 0x200000b4ff097230 */ /* 0x110fe40000004100 */
[----:B------:R-:W-:Y:S01]  /*1dd0*/  FMUL.FTZ R207, R3, R188 ;  /* 0x000000bc03cf7220 */ /* 0x000fe20000410000 */
[----:B------:R-:W-:Y:S02]  /*1de0*/  HADD2.F32 R180, -RZ, R180.H1_H1 ;  /* 0x300000b4ffb47230 */ /* 0x000fe40000004100 */
[----:B------:R-:W-:Y:S01]  /*1df0*/  FADD.FTZ R188, -R204, R191 ;  /* 0x000000bfccbc7221 */ /* 0x000fe20000010100 */
[----:B------:R-:W-:Y:S01]  /*1e00*/  FMUL.FTZ R218, R5, R9 ;  /* 0x0000000905da7220 */ /* 0x000fe20000410000 */
[----:B------:R-:W-:-:S02]  /*1e10*/  HADD2.F32 R5, -RZ, R181.H0_H0 ;  /* 0x200000b5ff057230 */ /* 0x000fc40000004100 */
[----:B------:R-:W-:Y:S01]  /*1e20*/  FADD.FTZ R85, R85, R180 ;  /* 0x000000b455557221 */ /* 0x000fe20000010000 */
[-C--:B------:R-:W-:Y:S01]  /*1e30*/  FFMA.FTZ R125, R207, R180.reuse, R125 ;  /* 0x000000b4cf7d7223 */ /* 0x080fe2000001007d */
[----:B------:R-:W-:Y:S01]  /*1e40*/  FMUL.FTZ R252, R252, R180 ;  /* 0x000000b4fcfc7220 */ /* 0x000fe20000410000 */
[C---:B------:R-:W-:Y:S01]  /*1e50*/  FMUL.FTZ R200, R3.reuse, R190 ;  /* 0x000000be03c87220 */ /* 0x040fe20000410000 */
[----:B------:R-:W-:Y:S02]  /*1e60*/  HADD2.F32 R180, -RZ, R181.H1_H1 ;  /* 0x300000b5ffb47230 */ /* 0x000fe40000004100 */
[----:B------:R-:W-:Y:S01]  /*1e70*/  FMUL.FTZ R193, R3, R188 ;  /* 0x000000bc03c17220 */ /* 0x000fe20000410000 */
[----:B------:R-:W-:Y:S01]  /*1e80*/  FADD.FTZ R184, -R204, R184 ;  /* 0x000000b8ccb87221 */ /* 0x000fe20000010100 */
[----:B------:R-:W-:Y:S01]  /*1e90*/  FADD.FTZ R84, R84, R9 ;  /* 0x0000000954547221 */ /* 0x000fe20000010000 */
[----:B------:R-:W-:Y:S01]  /*1ea0*/  FFMA.FTZ R124, R212, R9, R124 ;  /* 0x00000009d47c7223 */ /* 0x000fe2000001007c */
[----:B------:R-:W-:Y:S01]  /*1eb0*/  FADD.FTZ R86, R86, R5 ;  /* 0x0000000556567221 */ /* 0x000fe20000010000 */
[-C--:B------:R-:W-:Y:S01]  /*1ec0*/  FFMA.FTZ R126, R200, R5.reuse, R126 ;  /* 0x00000005c87e7223 */ /* 0x080fe2000001007e */
[----:B------:R-:W-:Y:S01]  /*1ed0*/  FMUL.FTZ R248, R248, R5 ;  /* 0x00000005f8f87220 */ /* 0x000fe20000410000 */
[----:B------:R-:W-:-:S02]  /*1ee0*/  HADD2.F32 R9, -RZ, R182.H0_H0 ;  /* 0x200000b6ff097230 */ /* 0x000fc40000004100 */
        /* <DEDUP_REMOVED lines=8> */
[----:B------:R-:W-:Y:S02]  /*1f70*/  HADD2.F32 R182, -RZ, R182.H1_H1 ;  /* 0x300000b6ffb67230 */ /* 0x000fe40000004100 */
[----:B------:R-:W-:Y:S01]  /*1f80*/  FMUL.FTZ R9, R3, R180 ;  /* 0x000000b403097220 */ /* 0x000fe20000410000 */
[----:B------:R-:W-:Y:S01]  /*1f90*/  FADD.FTZ R186, -R204, R186 ;  /* 0x000000baccba7221 */ /* 0x000fe20000010100 */
[----:B------:R-:W-:Y:S01]  /*1fa0*/  FADD.FTZ R17, R216, R218 ;  /* 0x000000dad8117221 */ /* 0x000fe20000010000 */
[----:B------:R-:W-:Y:S01]  /*1fb0*/  FADD.FTZ R81, R81, R182 ;  /* 0x000000b651517221 */ /* 0x000fe20000010000 */
[-C--:B------:R-:W-:Y:S01]  /*1fc0*/  FFMA.FTZ R121, R9, R182.reuse, R121 ;  /* 0x000000b609797223 */ /* 0x080fe20000010079 */
[----:B------:R-:W-:Y:S01]  /*1fd0*/  FMUL.FTZ R234, R234, R182 ;  /* 0x000000b6eaea7220 */ /* 0x000fe20000410000 */
[----:B------:R-:W-:Y:S01]  /*1fe0*/  FFMA.FTZ R182, R212, R218, R215 ;  /* 0x000000dad4b67223 */ /* 0x000fe200000100d7 */
[----:B------:R-:W-:-:S02]  /*1ff0*/  HADD2.F32 R221, -RZ, R183.H0_H0 ;  /* 0x200000b7ffdd7230 */ /* 0x000fc40000004100 */
[----:B------:R-:W-:Y:S01]  /*2000*/  FMUL.FTZ R13, R3, R186 ;  /* 0x000000ba030d7220 */ /* 0x000fe20000410000 */
[----:B------:R-:W-:Y:S02]  /*2010*/  HADD2.F32 R180, -RZ, R159.H0_H0 ;  /* 0x2000009fffb47230 */ /* 0x000fe40000004100 */
[----:B------:R-:W-:Y:S01]  /*2020*/  FADD.FTZ R17, R17, R252 ;  /* 0x000000fc11117221 */ /* 0x000fe20000010000 */
[----:B------:R-:W-:Y:S01]  /*2030*/  FFMA.FTZ R181, R207, R252, R182 ;  /* 0x000000fccfb57223 */ /* 0x000fe200000100b6 */
[----:B------:R-:W-:Y:S01]  /*2040*/  FADD.FTZ R82, R82, R221 ;  /* 0x000000dd52527221 */ /* 0x000fe20000010000 */
[-C--:B------:R-:W-:Y:S01]  /*2050*/  FFMA.FTZ R122, R13, R221.reuse, R122 ;  /* 0x000000dd0d7a7223 */ /* 0x080fe2000001007a */
[----:B------:R-:W-:Y:S01]  /*2060*/  FMUL.FTZ R221, R180, R221 ;  /* 0x000000ddb4dd7220 */ /* 0x000fe20000410000 */
[----:B------:R-:W-:Y:S01]  /*2070*/  FADD.FTZ R17, R17, R248 ;  /* 0x000000f811117221 */ /* 0x000fe20000010000 */
[----:B------:R-:W-:Y:S01]  /*2080*/  FFMA.FTZ R180, R200, R248, R181 ;  /* 0x000000f8c8b47223 */ /* 0x000fe200000100b5 */
[----:B------:R-:W-:-:S02]  /*2090*/  FADD.FTZ R182, -R204, R187 ;  /* 0x000000bbccb67221 */ /* 0x000fc40000010100 */
[----:B------:R-:W-:Y:S01]  /*20a0*/  FADD.FTZ R181, R17, R244 ;  /* 0x000000f411b57221 */ /* 0x000fe20000010000 */
[----:B------:R-:W-:Y:S01]  /*20b0*/  FFMA.FTZ R180, R193, R244, R180 ;  /* 0x000000f4c1b47223 */ /* 0x000fe200000100b4 */
[----:B------:R0:W-:Y:S01]  /*20c0*/  STL [R1+0xc], R218 ;  /* 0x00000cda01007387 */ /* 0x0001e20000100800 */
[----:B------:R-:W-:Y:S02]  /*20d0*/  FMUL.FTZ R17, R3, R182 ;  /* 0x000000b603117220 */ /* 0x000fe40000410000 */
[----:B------:R-:W-:Y:S01]  /*20e0*/  FFMA.FTZ R182, R5, R240, R180 ;  /* 0x000000f005b67223 */ /* 0x000fe200000100b4 */
[----:B0-----:R-:W-:Y:S02]  /*20f0*/  HADD2.F32 R218, -RZ, R183.H1_H1 ;  /* 0x300000b7ffda7230 */ /* 0x001fe40000004100 */
[----:B------:R-:W-:Y:S01]  /*2100*/  FADD.FTZ R183, R181, R240 ;  /* 0x000000f0b5b77221 */ /* 0x000fe20000010000 */
[----:B------:R-:W-:Y:S02]  /*2110*/  HADD2.F32 R181, -RZ, R159.H1_H1 ;  /* 0x3000009fffb57230 */ /* 0x000fe40000004100 */
[----:B------:R-:W-:Y:S01]  /*2120*/  FFMA.FTZ R182, R9, R234, R182 ;  /* 0x000000ea09b67223 */ /* 0x000fe200000100b6 */
[----:B------:R-:W-:Y:S01]  /*2130*/  FADD.FTZ R180, R183, R234 ;  /* 0x000000eab7b47221 */ /* 0x000fe20000010000 */
[----:B------:R-:W-:Y:S01]  /*2140*/  FADD.FTZ R83, R83, R218 ;  /* 0x000000da53537221 */ /* 0x000fe20000010000 */
[-C--:B------:R-:W-:Y:S01]  /*2150*/  FFMA.FTZ R123, R17, R218.reuse, R123 ;  /* 0x000000da117b7223 */ /* 0x080fe2000001007b */
[----:B------:R-:W-:Y:S01]  /*2160*/  FMUL.FTZ R218, R181, R218 ;  /* 0x000000dab5da7220 */ /* 0x000fe20000410000 */
[----:B------:R-:W-:Y:S01]  /*2170*/  FADD.FTZ R181, R180, R221 ;  /* 0x000000ddb4b57221 */ /* 0x000fe20000010000 */
[----:B------:R-:W-:-:S03]  /*2180*/  FFMA.FTZ R182, R13, R221, R182 ;  /* 0x000000dd0db67223 */ /* 0x000fc600000100b6 */
[----:B------:R-:W-:Y:S01]  /*2190*/  FADD.FTZ R216, R181, R218 ;  /* 0x000000dab5d87221 */ /* 0x000fe20000010000 */
[----:B------:R-:W-:-:S07]  /*21a0*/  FFMA.FTZ R215, R17, R218, R182 ;  /* 0x000000da11d77223 */ /* 0x000fce00000100b6 */
.L_x_15585:
[----:B------:R-:W-:Y:S05]  /*21b0*/  BSYNC.RECONVERGENT B1 ;  /* 0x0000000000017941 */ /* 0x000fea0003800200 */
.L_x_15584:
[----:B------:R-:W2:Y:S01]  /*21c0*/  LDL R180, [R1+0x18] ;  /* 0x0000180001b47983 */ /* 0x000ea20000100800 */
[----:B------:R-:W-:Y:S01]  /*21d0*/  BSSY.RECONVERGENT B1, `(.L_x_15586) ;  /* 0x000005b000017945 */ /* 0x000fe20003800200 */
[----:B--2---:R-:W-:-:S13]  /*21e0*/  ISETP.GE.U32.AND P0, PT, R180, 0xa0, PT ;  /* 0x000000a0b400780c */ /* 0x004fda0003f06070 */
[----:B------:R-:W-:Y:S05]  /*21f0*/  @!P0 BRA `(.L_x_15587) ;  /* 0x0000000400608947 */ /* 0x000fea0003800000 */
[----:B------:R-:W0:Y:S01]  /*2200*/  LDC.64 R188, c[0x0][0x3a8] ;  /* 0x0000ea00ffbc7b82 */ /* 0x000e220000000a00 */
[----:B------:R-:W-:-:S04]  /*2210*/  ISETP.NE.U32.AND P6, PT, RZ, UR10, PT ;  /* 0x0000000aff007c0c */ /* 0x000fc8000bfc5070 */
[----:B------:R-:W-:-:S03]  /*2220*/  ISETP.NE.AND.EX P6, PT, RZ, UR11, PT, P6 ;  /* 0x0000000bff007c0c */ /* 0x000fc6000bfc5360 */
[----:B------:R-:W1:Y:S08]  /*2230*/  LDC.64 R180, c[0x0][0x428] ;  /* 0x00010a00ffb47b82 */ /* 0x000e700000000a00 */
[----:B------:R-:W2:Y:S01]  /*2240*/  LDC.64 R28, c[0x0][0x3b0] ;  /* 0x0000ec00ff1c7b82 */ /* 0x000ea20000000a00 */
[----:B0-----:R-:W-:-:S07]  /*2250*/  IMAD.WIDE.U32 R188, R214, 0x20, R188 ;  /* 0x00000020d6bc7825 */ /* 0x001fce00078e00bc */
[----:B------:R-:W0:Y:S01]  /*2260*/  @P6 LDC.64 R18, c[0x0][0x438] ;  /* 0x00010e00ff126b82 */ /* 0x000e220000000a00 */
[----:B------:R-:W3:Y:S01]  /*2270*/  LDG.E.128 R184, desc[UR6][R188.64] ;  /* 0x00000006bcb87981 */ /* 0x000ee2000c1e1d00 */
[----:B-1----:R-:W-:-:S06]  /*2280*/  IMAD.WIDE.U32 R180, R214, 0x10, R180 ;  /* 0x00000010d6b47825 */ /* 0x002fcc00078e00b4 */
[----:B------:R-:W4:Y:S04]  /*2290*/  LDG.E.128 R180, desc[UR6][R180.64] ;  /* 0x00000006b4b47981 */ /* 0x000f28000c1e1d00 */
[----:B------:R-:W4:Y:S01]  /*22a0*/  LDG.E.128 R188, desc[UR6][R188.64+0x10] ;  /* 0x00001006bcbc7981 */ /* 0x000f22000c1e1d00 */
[----:B--2---:R-:W-:-:S06]  /*22b0*/  IMAD.WIDE.U32 R28, R214, 0x8, R28 ;  /* 0x00000008d61c7825 */ /* 0x004fcc00078e001c */
[----:B------:R-:W5:Y:S01]  /*22c0*/  LDG.E.64 R28, desc[UR6][R28.64] ;  /* 0x000000061c1c7981 */ /* 0x000f62000c1e1b00 */
[----:B0-----:R-:W-:-:S04]  /*22d0*/  @P6 IMAD.WIDE.U32 R18, R214, 0x20, R18 ;  /* 0x00000020d6126825 */ /* 0x001fc800078e0012 */
[--C-:B------:R-:W-:Y:S01]  /*22e0*/  HADD2.F32 R239, -RZ, R152.reuse.H0_H0 ;  /* 0x20000098ffef7230 */ /* 0x100fe20000004100 */
[----:B------:R-:W5:Y:S01]  /*22f0*/  @P6 LDG.E.128 R36, desc[UR6][R18.64] ;  /* 0x0000000612246981 */ /* 0x000f62000c1e1d00 */
[----:B------:R-:W-:-:S03]  /*2300*/  HADD2.F32 R233, -RZ, R152.H1_H1 ;  /* 0x30000098ffe97230 */ /* 0x000fc60000004100 */
[----:B------:R4:W5:Y:S01]  /*2310*/  @P6 LDG.E.128 R32, desc[UR6][R18.64+0x10] ;  /* 0x0000100612206981 */ /* 0x000962000c1e1d00 */
[--C-:B------:R-:W-:Y:S02]  /*2320*/  HADD2.F32 R232, -RZ, R153.reuse.H0_H0 ;  /* 0x20000099ffe87230 */ /* 0x100fe40000004100 */
[--C-:B------:R-:W-:Y:S02]  /*2330*/  HADD2.F32 R228, -RZ, R154.reuse.H0_H0 ;  /* 0x2000009affe47230 */ /* 0x100fe40000004100 */
[----:B------:R-:W-:Y:S02]  /*2340*/  HADD2.F32 R227, -RZ, R154.H1_H1 ;  /* 0x3000009affe37230 */ /* 0x000fe40000004100 */
[----:B------:R-:W-:Y:S02]  /*2350*/  HADD2.F32 R229, -RZ, R153.H1_H1 ;  /* 0x30000099ffe57230 */ /* 0x000fe40000004100 */
[--C-:B------:R-:W-:Y:S02]  /*2360*/  HADD2.F32 R226, -RZ, R155.reuse.H0_H0 ;  /* 0x2000009bffe27230 */ /* 0x100fe40000004100 */
[----:B------:R-:W-:-:S02]  /*2370*/  HADD2.F32 R223, -RZ, R155.H1_H1 ;  /* 0x3000009bffdf7230 */ /* 0x000fc40000004100 */
[C---:B---3--:R-:W-:Y:S01]  /*2380*/  FADD.FTZ R214, -R204.reuse, R184 ;  /* 0x000000b8ccd67221 */ /* 0x048fe20000010100 */
[----:B------:R-:W-:-:S03]  /*2390*/  FADD.FTZ R206, -R204, R185 ;  /* 0x000000b9ccce7221 */ /* 0x000fc60000010100 */
[C---:B-----5:R-:W-:Y:S01]  /*23a0*/  FMUL.FTZ R211, R3.reuse, R214 ;  /* 0x000000d603d37220 */ /* 0x060fe20000410000 */
[----:B------:R-:W-:Y:S01]  /*23b0*/  FMUL.FTZ R206, R3, R206 ;  /* 0x000000ce03ce7220 */ /* 0x000fe20000410000 */
[--C-:B----4-:R-:W-:Y:S02]  /*23c0*/  HADD2.F32 R19, -RZ, R180.reuse.H0_H0 ;  /* 0x200000b4ff137230 */ /* 0x110fe40000004100 */
[----:B------:R-:W-:Y:S02]  /*23d0*/  HADD2.F32 R180, -RZ, R180.H1_H1 ;  /* 0x300000b4ffb47230 */ /* 0x000fe40000004100 */
[----:B------:R-:W-:Y:S01]  /*23e0*/  FADD.FTZ R184, -R204, R188 ;  /* 0x000000bcccb87221 */ /* 0x000fe20000010100 */
[-C--:B------:R-:W-:Y:S01]  /*23f0*/  FMUL.FTZ R239, R239, R19.reuse ;  /* 0x00000013efef7220 */ /* 0x080fe20000410000 */
[----:B------:R-:W-:Y:S01]  /*2400*/  FADD.FTZ R76, R76, R19 ;  /* 0x000000134c4c7221 */ /* 0x000fe20000010000 */
[----:B------:R-:W-:Y:S01]  /*2410*/  FFMA.FTZ R116, R211, R19, R116 ;  /* 0x00000013d3747223 */ /* 0x000fe20000010074 */
[----:B------:R-:W-:Y:S01]  /*2420*/  FADD.FTZ R77, R77, R180 ;  /* 0x000000b44d4d7221 */ /* 0x000fe20000010000 */
[-C--:B------:R-:W-:Y:S01]  /*2430*/  FFMA.FTZ R117, R206, R180.reuse, R117 ;  /* 0x000000b4ce757223 */ /* 0x080fe20000010075 */
[----:B------:R-:W-:Y:S01]  /*2440*/  FMUL.FTZ R233, R233, R180 ;  /* 0x000000b4e9e97220 */ /* 0x000fe20000410000 */
[----:B------:R-:W-:Y:S01]  /*2450*/  FADD.FTZ R198, -R204, R189 ;  /* 0x000000bdccc67221 */ /* 0x000fe20000010100 */
[----:B------:R-:W-:-:S02]  /*2460*/  HADD2.F32 R19, -RZ, R181.H0_H0 ;  /* 0x200000b5ff137230 */ /* 0x000fc40000004100 */
[----:B------:R-:W-:Y:S01]  /*2470*/  FADD.FTZ R18, -R204, R186 ;  /* 0x000000bacc127221 */ /* 0x000fe20000010100 */
[----:B------:R-:W-:Y:S02]  /*2480*/  HADD2.F32 R180, -RZ, R181.H1_H1 ;  /* 0x300000b5ffb47230 */ /* 0x000fe40000004100 */
[----:B------:R-:W-:Y:S01]  /*2490*/  FADD.FTZ R216, R216, R239 ;  /* 0x000000efd8d87221 */ /* 0x000fe20000010000 */
[--C-:B------:R-:W-:Y:S02]  /*24a0*/  HADD2.F32 R181, -RZ, R182.reuse.H0_H0 ;  /* 0x200000b6ffb57230 */ /* 0x100fe40000004100 */
[----:B------:R-:W-:Y:S01]  /*24b0*/  FMUL.FTZ R199, R3, R184 ;  /* 0x000000b803c77220 */ /* 0x000fe20000410000 */
[----:B------:R-:W-:Y:S01]  /*24c0*/  FFMA.FTZ R215, R211, R239, R215 ;  /* 0x000000efd3d77223 */ /* 0x000fe200000100d7 */
[----:B------:R-:W-:Y:S02]  /*24d0*/  HADD2.F32 R182, -RZ, R182.H1_H1 ;  /* 0x300000b6ffb67230 */ /* 0x000fe40000004100 */
[----:B------:R-:W-:Y:S01]  /*24e0*/  FADD.FTZ R190, -R204, R190 ;  /* 0x000000beccbe7221 */ /* 0x000fe20000010100 */
[C---:B------:R-:W-:Y:S01]  /*24f0*/  FMUL.FTZ R198, R3.reuse, R198 ;  /* 0x000000c603c67220 */ /* 0x040fe20000410000 */
[----:B------:R-:W-:Y:S01]  /*2500*/  FMUL.FTZ R18, R3, R18 ;  /* 0x0000001203127220 */ /* 0x000fe20000410000 */
[----:B------:R-:W-:Y:S01]  /*2510*/  FMUL.FTZ R232, R232, R19 ;  /* 0x00000013e8e87220 */ /* 0x000fe20000410000 */
[----:B------:R-:W-:Y:S01]  /*2520*/  FADD.FTZ R185, R216, R233 ;  /* 0x000000e9d8b97221 */ /* 0x000fe20000010000 */
[----:B------:R-:W-:Y:S01]  /*2530*/  FADD.FTZ R186, -R204, R187 ;  /* 0x000000bbccba7221 */ /* 0x000fe20000010100 */
[----:B------:R-:W-:Y:S01]  /*2540*/  FADD.FTZ R72, R72, R181 ;  /* 0x000000b548487221 */ /* 0x000fe20000010000 */
[-C--:B------:R-:W-:Y:S01]  /*2550*/  FFMA.FTZ R112, R199, R181.reuse, R112 ;  /* 0x000000b5c7707223 */ /* 0x080fe20000010070 */
[----:B------:R-:W-:Y:S01]  /*2560*/  FMUL.FTZ R228, R228, R181 ;  /* 0x000000b5e4e47220 */ /* 0x000fe20000410000 */
[----:B------:R-:W-:Y:S01]  /*2570*/  FFMA.FTZ R215, R206, R233, R215 ;  /* 0x000000e9ced77223 */ /* 0x000fe200000100d7 */
[----:B------:R-:W-:-:S02]  /*2580*/  HADD2.F32 R181, -RZ, R183.H0_H0 ;  /* 0x200000b7ffb57230 */ /* 0x000fc40000004100 */
[----:B------:R-:W-:Y:S01]  /*2590*/  FADD.FTZ R73, R73, R182 ;  /* 0x000000b649497221 */ /* 0x000fe20000010000 */
[-C--:B------:R-:W-:Y:S01]  /*25a0*/  FFMA.FTZ R113, R198, R182.reuse, R113 ;  /* 0x000000b6c6717223 */ /* 0x080fe20000010071 */
[----:B------:R-:W-:Y:S01]  /*25b0*/  FMUL.FTZ R227, R227, R182 ;  /* 0x000000b6e3e37220 */ /* 0x000fe20000410000 */
[----:B------:R-:W-:Y:S01]  /*25c0*/  FMUL.FTZ R197, R3, R190 ;  /* 0x000000be03c57220 */ /* 0x000fe20000410000 */
[----:B------:R-:W-:Y:S01]  /*25d0*/  FADD.FTZ R78, R78, R19 ;  /* 0x000000134e4e7221 */ /* 0x000fe20000010000 */
[C---:B------:R-:W-:Y:S01]  /*25e0*/  FFMA.FTZ R118, R18.reuse, R19, R118 ;  /* 0x0000001312767223 */ /* 0x040fe20000010076 */
        /* <DEDUP_REMOVED lines=13> */
[----:B------:R-:W-:Y:S02]  /*26c0*/  HADD2.F32 R180, -RZ, R183.H1_H1 ;  /* 0x300000b7ffb47230 */ /* 0x000fe40000004100 */
[----:B------:R-:W-:Y:S01]  /*26d0*/  FADD.FTZ R183, R182, R227 ;  /* 0x000000e3b6b77221 */ /* 0x000fe20000010000 */
[----:B------:R-:W-:Y:S01]  /*26e0*/  FADD.FTZ R192, -R204, R191 ;  /* 0x000000bfccc07221 */ /* 0x000fe20000010100 */
        /* <DEDUP_REMOVED lines=8> */
[----:B------:R-:W-:-:S07]  /*2770*/  FFMA.FTZ R215, R192, R223, R215 ;  /* 0x000000dfc0d77223 */ /* 0x000fce00000100d7 */
.L_x_15587:
[----:B------:R-:W-:Y:S05]  /*2780*/  BSYNC.RECONVERGENT B1 ;  /* 0x0000000000017941 */ /* 0x000fea0003800200 */
.L_x_15586:
        /* <DEDUP_REMOVED lines=23> */
.L_x_15639:
[----:B------:R-:W-:Y:S01]  /*2900*/  ISETP.NE.AND P6, PT, R183, RZ, PT ;  /* 0x000000ffb700720c */ /* 0x000fe20003fc5270 */
[----:B------:R-:W-:Y:S01]  /*2910*/  FADD.FTZ R188, R186, R188 ;  /* 0x000000bcbabc7221 */ /* 0x000fe20000010000 */
[----:B------:R-:W-:Y:S01]  /*2920*/  P2R R181, PR, RZ, 0x1 ;  /* 0x00000001ffb57803 */ /* 0x000fe20000000000 */
[----:B01----:R-:W-:Y:S01]  /*2930*/  FADD.FTZ R185, R185, R180 ;  /* 0x000000b4b9b97221 */ /* 0x003fe20000010000 */
        /* <DEDUP_REMOVED lines=9> */
[----:B------:R0:W5:Y:S01]  /*29d0*/  LDL R189, [R1+0x8] ;  /* 0x0000080001bd7983 */ /* 0x0001620000100800 */
[----:B------:R-:W-:-:S04]  /*29e0*/  ISETP.NE.U32.AND P4, PT, RZ, UR12, PT ;  /* 0x0000000cff007c0c */ /* 0x000fc8000bf85070 */
[----:B------:R-:W-:-:S13]  /*29f0*/  ISETP.NE.AND.EX P4, PT, RZ, UR13, PT, P4 ;  /* 0x0000000dff007c0c */ /* 0x000fda000bf85340 */
[----:B0-----:R-:W-:Y:S05]  /*2a00*/  @P4 BRA `(.L_x_15593) ;  /* 0x0000000000f84947 */ /* 0x001fea0003800000 */
[-CC-:B------:R-:W-:Y:S01]  /*2a10*/  FFMA.FTZ R181, R10, R185.reuse, R184.reuse ;  /* 0x000000b90ab57223 */ /* 0x180fe200000100b8 */
[-CC-:B------:R-:W-:Y:S01]  /*2a20*/  FFMA.FTZ R183, R14, R185.reuse, R184.reuse ;  /* 0x000000b90eb77223 */ /* 0x180fe200000100b8 */
[----:B------:R-:W-:Y:S01]  /*2a30*/  LOP3.LUT P6, RZ, R23, 0xff0000, RZ, 0xc0, !PT ;  /* 0x00ff000017ff7812 */ /* 0x000fe200078cc0ff */
[-CC-:B------:R-:W-:Y:S01]  /*2a40*/  FFMA.FTZ R182, R6, R185.reuse, R184.reuse ;  /* 0x000000b906b67223 */ /* 0x180fe200000100b8 */
[----:B------:R-:W-:Y:S01]  /*2a50*/  FADD.FTZ R180, R230, -R181 ;  /* 0x800000b5e6b47221 */ /* 0x000fe20000010000 */
[----:B------:R-:W-:Y:S02]  /*2a60*/  FFMA.FTZ R186, R203, R185, R184 ;  /* 0x000000b9cbba7223 */ /* 0x000fe400000100b8 */
[----:B------:R-:W-:Y:S01]  /*2a70*/  FADD.FTZ R182, R231, -R182 ;  /* 0x800000b6e7b67221 */ /* 0x000fe20000010000 */
[----:B-----5:R-:W-:Y:S01]  /*2a80*/  FMUL.FTZ R181, R3, R180 ;  /* 0x000000b403b57220 */ /* 0x020fe20000410000 */
[----:B------:R-:W-:Y:S01]  /*2a90*/  FADD.FTZ R180, R224, -R183 ;  /* 0x800000b7e0b47221 */ /* 0x000fe20000010000 */
[----:B------:R-:W-:Y:S01]  /*2aa0*/  FADD.FTZ R186, R251, -R186 ;  /* 0x800000bafbba7221 */ /* 0x000fe20000010000 */
[----:B------:R-:W-:Y:S01]  /*2ab0*/  FMUL.FTZ R187, R3, R182 ;  /* 0x000000b603bb7220 */ /* 0x000fe20000410000 */
[----:B------:R-:W-:Y:S01]  /*2ac0*/  FMUL.FTZ R181, R181, R0 ;  /* 0x00000000b5b57220 */ /* 0x000fe20000410000 */
[----:B------:R-:W-:-:S02]  /*2ad0*/  FMUL.FTZ R183, R3, R180 ;  /* 0x000000b403b77220 */ /* 0x000fc40000410000 */
[-C--:B------:R-:W-:Y:S01]  /*2ae0*/  FMUL.FTZ R187, R187, R0.reuse ;  /* 0x00000000bbbb7220 */ /* 0x080fe20000410000 */
[----:B------:R-:W-:Y:S01]  /*2af0*/  FMUL.FTZ R181, R181, UR14 ;  /* 0x0000000eb5b57c20 */ /* 0x000fe20008410000 */
[----:B------:R-:W-:Y:S02]  /*2b00*/  FMUL.FTZ R183, R183, R0 ;  /* 0x00000000b7b77220 */ /* 0x000fe40000410000 */
[----:B------:R-:W-:Y:S02]  /*2b10*/  FMUL.FTZ R187, R187, UR14 ;  /* 0x0000000ebbbb7c20 */ /* 0x000fe40008410000 */
[----:B------:R-:W-:Y:S01]  /*2b20*/  FSEL R181, R181, RZ, P6 ;  /* 0x000000ffb5b57208 */ /* 0x000fe20003000000 */
[----:B------:R-:W-:Y:S01]  /*2b30*/  FMUL.FTZ R183, R183, UR14 ;  /* 0x0000000eb7b77c20 */ /* 0x000fe20008410000 */
[----:B------:R-:W-:-:S04]  /*2b40*/  ISETP.GE.U32.AND P6, PT, R22, RZ, PT ;  /* 0x000000ff1600720c */ /* 0x000fc80003fc6070 */
[----:B------:R-:W-:-:S04]  /*2b50*/  ISETP.GE.U32.AND.EX P6, PT, R23, 0x1000000, PT, P6 ;  /* 0x010000001700780c */ /* 0x000fc80003fc6160 */
[----:B------:R-:W-:Y:S02]  /*2b60*/  FSEL R180, R183, RZ, P6 ;  /* 0x000000ffb7b47208 */ /* 0x000fe40003000000 */
[----:B------:R-:W-:Y:S02]  /*2b70*/  LOP3.LUT P6, RZ, R23, 0xff, RZ, 0xc0, !PT ;  /* 0x000000ff17ff7812 */ /* 0x000fe400078cc0ff */
[----:B------:R-:W-:Y:S01]  /*2b80*/  F2FP.F16.F32.PACK_AB R183, R180, R181 ;  /* 0x000000b5b4b7723e */ /* 0x000fe200000000ff */
[----:B------:R-:W-:-:S04]  /*2b90*/  FFMA.FTZ R180, R31, R185, R184 ;  /* 0x000000b91fb47223 */ /* 0x000fc800000100b8 */
[----:B------:R-:W-:-:S04]  /*2ba0*/  FADD.FTZ R180, R243, -R180 ;  /* 0x800000b4f3b47221 */ /* 0x000fc80000010000 */
[----:B------:R-:W-:Y:S01]  /*2bb0*/  FMUL.FTZ R181, R3, R180 ;  /* 0x000000b403b57220 */ /* 0x000fe20000410000 */
[----:B------:R-:W-:-:S03]  /*2bc0*/  FFMA.FTZ R180, R196, R185, R184 ;  /* 0x000000b9c4b47223 */ /* 0x000fc600000100b8 */
[----:B------:R-:W-:Y:S01]  /*2bd0*/  FMUL.FTZ R181, R181, R0 ;  /* 0x00000000b5b57220 */ /* 0x000fe20000410000 */
[----:B------:R-:W-:-:S03]  /*2be0*/  FADD.FTZ R180, R247, -R180 ;  /* 0x800000b4f7b47221 */ /* 0x000fc60000010000 */
[----:B------:R-:W-:-:S05]  /*2bf0*/  FMUL.FTZ R181, R181, UR14 ;  /* 0x0000000eb5b57c20 */ /* 0x000fca0008410000 */
[----:B------:R-:W-:Y:S02]  /*2c00*/  FSEL R181, R181, RZ, P6 ;  /* 0x000000ffb5b57208 */ /* 0x000fe40003000000 */
[----:B------:R-:W-:-:S04]  /*2c10*/  LOP3.LUT P6, RZ, R23, 0xff00, RZ, 0xc0, !PT ;  /* 0x0000ff0017ff7812 */ /* 0x000fc800078cc0ff */
[----:B------:R-:W-:Y:S01]  /*2c20*/  FSEL R182, R187, RZ, P6 ;  /* 0x000000ffbbb67208 */ /* 0x000fe20003000000 */
[C---:B------:R-:W-:Y:S01]  /*2c30*/  FMUL.FTZ R187, R3.reuse, R186 ;  /* 0x000000ba03bb7220 */ /* 0x040fe20000410000 */
[----:B------:R-:W-:Y:S01]  /*2c40*/  LOP3.LUT P6, RZ, R22, 0xff0000, RZ, 0xc0, !PT ;  /* 0x00ff000016ff7812 */ /* 0x000fe200078cc0ff */
[----:B------:R-:W-:Y:S01]  /*2c50*/  FFMA.FTZ R186, R210, R185, R184 ;  /* 0x000000b9d2ba7223 */ /* 0x000fe200000100b8 */
[----:B------:R-:W-:Y:S01]  /*2c60*/  F2FP.F16.F32.PACK_AB R182, R182, R181 ;  /* 0x000000b5b6b6723e */ /* 0x000fe200000000ff */
[----:B------:R-:W-:Y:S01]  /*2c70*/  FMUL.FTZ R181, R3, R180 ;  /* 0x000000b403b57220 */ /* 0x000fe20000410000 */
[-C--:B------:R-:W-:Y:S01]  /*2c80*/  FMUL.FTZ R180, R187, R0.reuse ;  /* 0x00000000bbb47220 */ /* 0x080fe20000410000 */
[----:B------:R-:W-:Y:S02]  /*2c90*/  FADD.FTZ R186, R189, -R186 ;  /* 0x800000babdba7221 */ /* 0x000fe40000010000 */
[----:B------:R-:W-:Y:S01]  /*2ca0*/  FMUL.FTZ R181, R181, R0 ;  /* 0x00000000b5b57220 */ /* 0x000fe20000410000 */
[----:B------:R-:W-:Y:S01]  /*2cb0*/  FMUL.FTZ R180, R180, UR14 ;  /* 0x0000000eb4b47c20 */ /* 0x000fe20008410000 */
[----:B------:R-:W-:-:S02]  /*2cc0*/  FMUL.FTZ R186, R3, R186 ;  /* 0x000000ba03ba7220 */ /* 0x000fc40000410000 */
[----:B------:R-:W-:Y:S02]  /*2cd0*/  FMUL.FTZ R181, R181, UR14 ;  /* 0x0000000eb5b57c20 */ /* 0x000fe40008410000 */
[----:B------:R-:W-:Y:S01]  /*2ce0*/  FSEL R180, R180, RZ, P6 ;  /* 0x000000ffb4b47208 */ /* 0x000fe20003000000 */
[----:B------:R-:W-:Y:S01]  /*2cf0*/  FMUL.FTZ R186, R186, R0 ;  /* 0x00000000baba7220 */ /* 0x000fe20000410000 */
[----:B------:R-:W-:-:S03]  /*2d00*/  LOP3.LUT P6, RZ, R22, 0xff000000, RZ, 0xc0, !PT ;  /* 0xff00000016ff7812 */ /* 0x000fc600078cc0ff */
[----:B------:R-:W-:Y:S01]  /*2d10*/  FMUL.FTZ R186, R186, UR14 ;  /* 0x0000000ebaba7c20 */ /* 0x000fe20008410000 */
[----:B------:R-:W-:Y:S02]  /*2d20*/  FSEL R181, R181, RZ, P6 ;  /* 0x000000ffb5b57208 */ /* 0x000fe40003000000 */
[----:B------:R-:W-:Y:S02]  /*2d30*/  LOP3.LUT P6, RZ, R22, 0xff00, RZ, 0xc0, !PT ;  /* 0x0000ff0016ff7812 */ /* 0x000fe400078cc0ff */
[----:B------:R-:W-:Y:S01]  /*2d40*/  F2FP.F16.F32.PACK_AB R181, R181, R180 ;  /* 0x000000b4b5b5723e */ /* 0x000fe200000000ff */
[----:B------:R-:W-:Y:S01]  /*2d50*/  FFMA.FTZ R180, R205, R185, R184 ;  /* 0x000000b9cdb47223 */ /* 0x000fe200000100b8 */
[----:B------:R-:W-:Y:S02]  /*2d60*/  FSEL R186, R186, RZ, P6 ;  /* 0x000000ffbaba7208 */ /* 0x000fe40003000000 */
[----:B------:R-:W-:Y:S01]  /*2d70*/  LOP3.LUT P6, RZ, R22, 0xff, RZ, 0xc0, !PT ;  /* 0x000000ff16ff7812 */ /* 0x000fe200078cc0ff */
[----:B------:R-:W-:-:S04]  /*2d80*/  FADD.FTZ R180, R236, -R180 ;  /* 0x800000b4ecb47221 */ /* 0x000fc80000010000 */
[----:B------:R-:W-:-:S04]  /*2d90*/  FMUL.FTZ R180, R3, R180 ;  /* 0x000000b403b47220 */ /* 0x000fc80000410000 */
[----:B------:R-:W-:-:S04]  /*2da0*/  FMUL.FTZ R180, R180, R0 ;  /* 0x00000000b4b47220 */ /* 0x000fc80000410000 */
[----:B------:R-:W-:-:S05]  /*2db0*/  FMUL.FTZ R180, R180, UR14 ;  /* 0x0000000eb4b47c20 */ /* 0x000fca0008410000 */
[----:B------:R-:W-:-:S04]  /*2dc0*/  FSEL R180, R180, RZ, P6 ;  /* 0x000000ffb4b47208 */ /* 0x000fc80003000000 */
[----:B------:R-:W-:Y:S01]  /*2dd0*/  F2FP.F16.F32.PACK_AB R180, R186, R180 ;  /* 0x000000b4bab4723e */ /* 0x000fe200000000ff */
[----:B------:R-:W-:Y:S06]  /*2de0*/  BRA `(.L_x_15594) ;  /* 0x0000000000f47947 */ /* 0x000fec0003800000 */
.L_x_15593:
[-CC-:B------:R-:W-:Y:S01]  /*2df0*/  FFMA.FTZ R173, R205, R185.reuse, R184.reuse ;  /* 0x000000b9cdad7223 */ /* 0x180fe200000100b8 */
[-CC-:B------:R-:W-:Y:S01]  /*2e00*/  FFMA.FTZ R178, R203, R185.reuse, R184.reuse ;  /* 0x000000b9cbb27223 */ /* 0x180fe200000100b8 */
[----:B------:R-:W-:Y:S02]  /*2e10*/  LOP3.LUT P6, RZ, R22, 0xff, RZ, 0xc0, !PT ;  /* 0x000000ff16ff7812 */ /* 0x000fe400078cc0ff */
[----:B------:R-:W-:Y:S01]  /*2e20*/  FADD.FTZ R172, R236, -R173 ;  /* 0x800000adecac7221 */ /* 0x000fe20000010000 */
[----:B------:R-:W-:Y:S01]  /*2e30*/  FFMA.FTZ R173, R210, R185, R184 ;  /* 0x000000b9d2ad7223 */ /* 0x000fe200000100b8 */
[----:B------:R-:W-:Y:S02]  /*2e40*/  FADD.FTZ R178, R251, -R178 ;  /* 0x800000b2fbb27221 */ /* 0x000fe40000010000 */
[----:B-----5:R-:W-:Y:S01]  /*2e50*/  FMUL.FTZ R172, R3, R172 ;  /* 0x000000ac03ac7220 */ /* 0x020fe20000410000 */
[----:B------:R-:W-:-:S03]  /*2e60*/  FADD.FTZ R176, R189, -R173 ;  /* 0x800000adbdb07221 */ /* 0x000fc60000010000 */
[----:B------:R-:W-:Y:S01]  /*2e70*/  FMUL.FTZ R174, R172, R0 ;  /* 0x00000000acae7220 */ /* 0x000fe20000410000 */
[----:B------:R-:W-:-:S03]  /*2e80*/  FMUL.FTZ R173, R3, R176 ;  /* 0x000000b003ad7220 */ /* 0x000fc60000410000 */
[----:B------:R-:W-:Y:S01]  /*2e90*/  FMUL.FTZ R180, R174, UR14 ;  /* 0x0000000eaeb47c20 */ /* 0x000fe20008410000 */
[----:B------:R-:W-:Y:S01]  /*2ea0*/  FFMA.FTZ R174, R196, R185, R184 ;  /* 0x000000b9c4ae7223 */ /* 0x000fe200000100b8 */
[----:B------:R-:W-:-:S03]  /*2eb0*/  FMUL.FTZ R175, R173, R0 ;  /* 0x00000000adaf7220 */ /* 0x000fc60000410000 */
[----:B------:R-:W-:Y:S01]  /*2ec0*/  FADD.FTZ R182, R247, -R174 ;  /* 0x800000aef7b67221 */ /* 0x000fe20000010000 */
[----:B------:R-:W-:Y:S01]  /*2ed0*/  FMUL.FTZ R174, R3, R178 ;  /* 0x000000b203ae7220 */ /* 0x000fe20000410000 */
[----:B------:R-:W-:Y:S01]  /*2ee0*/  FMUL.FTZ R176, R175, UR14 ;  /* 0x0000000eafb07c20 */ /* 0x000fe20008410000 */
[----:B------:R-:W-:Y:S01]  /*2ef0*/  FSEL R180, R180, RZ, P6 ;  /* 0x000000ffb4b47208 */ /* 0x000fe20003000000 */
[----:B------:R-:W-:Y:S01]  /*2f00*/  FMUL.FTZ R175, R3, R182 ;  /* 0x000000b603af7220 */ /* 0x000fe20000410000 */
[----:B------:R-:W-:Y:S01]  /*2f10*/  LOP3.LUT P6, RZ, R22, 0xff00, RZ, 0xc0, !PT ;  /* 0x0000ff0016ff7812 */ /* 0x000fe200078cc0ff */
[----:B------:R-:W-:-:S03]  /*2f20*/  FMUL.FTZ R178, R174, R0 ;  /* 0x00000000aeb27220 */ /* 0x000fc60000410000 */
[----:B------:R-:W-:Y:S01]  /*2f30*/  FSEL R177, R176, RZ, P6 ;  /* 0x000000ffb0b17208 */ /* 0x000fe20003000000 */
[----:B------:R-:W-:Y:S01]  /*2f40*/  FMUL.FTZ R178, R178, UR14 ;  /* 0x0000000eb2b27c20 */ /* 0x000fe20008410000 */
[----:B------:R-:W-:Y:S01]  /*2f50*/  LOP3.LUT P6, RZ, R22, 0xff0000, RZ, 0xc0, !PT ;  /* 0x00ff000016ff7812 */ /* 0x000fe200078cc0ff */
[----:B------:R-:W-:Y:S01]  /*2f60*/  FMUL.FTZ R176, R175, R0 ;  /* 0x00000000afb07220 */ /* 0x000fe20000410000 */
[----:B------:R-:W-:Y:S02]  /*2f70*/  F2FP.F16.F32.PACK_AB R180, R177, R180 ;  /* 0x000000b4b1b4723e */ /* 0x000fe400000000ff */
[----:B------:R-:W-:Y:S01]  /*2f80*/  FSEL R178, R178, RZ, P6 ;  /* 0x000000ffb2b27208 */ /* 0x000fe20003000000 */
[----:B------:R-:W-:Y:S01]  /*2f90*/  FMUL.FTZ R176, R176, UR14 ;  /* 0x0000000eb0b07c20 */ /* 0x000fe20008410000 */
[----:B------:R-:W-:-:S04]  /*2fa0*/  LOP3.LUT P6, RZ, R22, 0xff000000, RZ, 0xc0, !PT ;  /* 0xff00000016ff7812 */ /* 0x000fc800078cc0ff */
[----:B------:R-:W-:Y:S01]  /*2fb0*/  FSEL R181, R176, RZ, P6 ;  /* 0x000000ffb0b57208 */ /* 0x000fe20003000000 */
[-CC-:B------:R-:W-:Y:S01]  /*2fc0*/  FFMA.FTZ R176, R31, R185.reuse, R184.reuse ;  /* 0x000000b91fb07223 */ /* 0x180fe200000100b8 */
[----:B------:R-:W-:Y:S02]  /*2fd0*/  LOP3.LUT P6, RZ, R23, 0xff, RZ, 0xc0, !PT ;  /* 0x000000ff17ff7812 */ /* 0x000fe400078cc0ff */
[----:B------:R-:W-:Y:S01]  /*2fe0*/  F2FP.F16.F32.PACK_AB R181, R181, R178 ;  /* 0x000000b2b5b5723e */ /* 0x000fe200000000ff */
[----:B------:R-:W-:Y:S01]  /*2ff0*/  FFMA.FTZ R178, R6, R185, R184 ;  /* 0x000000b906b27223 */ /* 0x000fe200000100b8 */
[----:B------:R-:W-:-:S03]  /*3000*/  FADD.FTZ R176, R243, -R176 ;  /* 0x800000b0f3b07221 */ /* 0x000fc60000010000 */
[----:B------:R-:W-:Y:S01]  /*3010*/  FADD.FTZ R178, R231, -R178 ;  /* 0x800000b2e7b27221 */ /* 0x000fe20000010000 */
[----:B------:R-:W-:-:S03]  /*3020*/  FMUL.FTZ R176, R3, R176 ;  /* 0x000000b003b07220 */ /* 0x000fc60000410000 */
[----:B------:R-:W-:Y:S01]  /*3030*/  FMUL.FTZ R177, R3, R178 ;  /* 0x000000b203b17220 */ /* 0x000fe20000410000 */
[----:B------:R-:W-:-:S03]  /*3040*/  FMUL.FTZ R178, R176, R0 ;  /* 0x00000000b0b27220 */ /* 0x000fc60000410000 */
[----:B------:R-:W-:Y:S01]  /*3050*/  FMUL.FTZ R179, R177, R0 ;  /* 0x00000000b1b37220 */ /* 0x000fe20000410000 */
[----:B------:R-:W-:-:S03]  /*3060*/  FMUL.FTZ R178, R178, UR14 ;  /* 0x0000000eb2b27c20 */ /* 0x000fc60008410000 */
[----:B------:R-:W-:Y:S02]  /*3070*/  FMUL.FTZ R179, R179, UR14 ;  /* 0x0000000eb3b37c20 */ /* 0x000fe40008410000 */
[----:B------:R-:W-:Y:S02]  /*3080*/  FSEL R178, R178, RZ, P6 ;  /* 0x000000ffb2b27208 */ /* 0x000fe40003000000 */
[----:B------:R-:W-:-:S04]  /*3090*/  LOP3.LUT P6, RZ, R23, 0xff00, RZ, 0xc0, !PT ;  /* 0x0000ff0017ff7812 */ /* 0x000fc800078cc0ff */
[----:B------:R-:W-:Y:S02]  /*30a0*/  FSEL R179, R179, RZ, P6 ;  /* 0x000000ffb3b37208 */ /* 0x000fe40003000000 */
[----:B------:R-:W-:Y:S02]  /*30b0*/  LOP3.LUT P6, RZ, R23, 0xff0000, RZ, 0xc0, !PT ;  /* 0x00ff000017ff7812 */ /* 0x000fe400078cc0ff */
[----:B------:R-:W-:Y:S01]  /*30c0*/  F2FP.F16.F32.PACK_AB R182, R179, R178 ;  /* 0x000000b2b3b6723e */ /* 0x000fe200000000ff */
[----:B------:R-:W-:-:S04]  /*30d0*/  FFMA.FTZ R179, R10, R185, R184 ;  /* 0x000000b90ab37223 */ /* 0x000fc800000100b8 */
[----:B------:R-:W-:Y:S01]  /*30e0*/  FADD.FTZ R178, R230, -R179 ;  /* 0x800000b3e6b27221 */ /* 0x000fe20000010000 */
[----:B------:R-:W-:-:S03]  /*30f0*/  FFMA.FTZ R179, R14, R185, R184 ;  /* 0x000000b90eb37223 */ /* 0x000fc600000100b8 */
[----:B------:R-:W-:Y:S01]  /*3100*/  FMUL.FTZ R178, R3, R178 ;  /* 0x000000b203b27220 */ /* 0x000fe20000410000 */
[----:B------:R-:W-:-:S03]  /*3110*/  FADD.FTZ R188, R224, -R179 ;  /* 0x800000b3e0bc7221 */ /* 0x000fc60000010000 */
[----:B------:R-:W-:Y:S01]  /*3120*/  FMUL.FTZ R186, R178, R0 ;  /* 0x00000000b2ba7220 */ /* 0x000fe20000410000 */
[----:B------:R-:W-:-:S03]  /*3130*/  FMUL.FTZ R179, R3, R188 ;  /* 0x000000bc03b37220 */ /* 0x000fc60000410000 */
[----:B------:R-:W-:Y:S01]  /*3140*/  FMUL.FTZ R186, R186, UR14 ;  /* 0x0000000ebaba7c20 */ /* 0x000fe20008410000 */
[----:B------:R-:W-:-:S04]  /*3150*/  FMUL.FTZ R183, R179, R0 ;  /* 0x00000000b3b77220 */ /* 0x000fc80000410000 */
[----:B------:R-:W-:Y:S01]  /*3160*/  FSEL R186, R186, RZ, P6 ;  /* 0x000000ffbaba7208 */ /* 0x000fe20003000000 */
[----:B------:R-:W-:Y:S01]  /*3170*/  FMUL.FTZ R183, R183, UR14 ;  /* 0x0000000eb7b77c20 */ /* 0x000fe20008410000 */
[----:B------:R-:W-:-:S04]  /*3180*/  ISETP.GE.U32.AND P6, PT, R22, RZ, PT ;  /* 0x000000ff1600720c */ /* 0x000fc80003fc6070 */
[----:B------:R-:W-:-:S04]  /*3190*/  ISETP.GE.U32.AND.EX P6, PT, R23, 0x1000000, PT, P6 ;  /* 0x010000001700780c */ /* 0x000fc80003fc6160 */
[----:B------:R-:W-:-:S04]  /*31a0*/  FSEL R183, R183, RZ, P6 ;  /* 0x000000ffb7b77208 */ /* 0x000fc80003000000 */
[----:B------:R-:W-:-:S07]  /*31b0*/  F2FP.F16.F32.PACK_AB R183, R183, R186 ;  /* 0x000000bab7b7723e */ /* 0x000fce00000000ff */
.L_x_15594:
        /* <DEDUP_REMOVED lines=8> */
.L_x_15592:
[----:B------:R-:W-:Y:S05]  /*3240*/  BSYNC.RECONVERGENT B2 ;  /* 0x0000000000027941 */ /* 0x000fea0003800200 */
.L_x_15591:
[----:B------:R-:W-:Y:S04]  /*3250*/  BSSY.RECONVERGENT B2, `(.L_x_15595) ;  /* 0x000008a000027945 */ /* 0x000fe80003800200 */
[----:B------:R-:W-:Y:S05]  /*3260*/  @!P3 BRA `(.L_x_15596) ;  /* 0x000000080020b947 */ /* 0x000fea0003800000 */
[----:B------:R1:W5:Y:S04]  /*3270*/  LDL R189, [R1+0x4] ;  /* 0x0000040001bd7983 */ /* 0x0003680000100800 */
[----:B------:R1:W5:Y:S01]  /*3280*/  LDL R188, [R1+0x14] ;  /* 0x0000140001bc7983 */ /* 0x0003620000100800 */
[----:B------:R-:W-:-:S04]  /*3290*/  ISETP.NE.U32.AND P3, PT, RZ, UR12, PT ;  /* 0x0000000cff007c0c */ /* 0x000fc8000bf65070 */
[----:B------:R-:W-:-:S13]  /*32a0*/  ISETP.NE.AND.EX P3, PT, RZ, UR13, PT, P3 ;  /* 0x0000000dff007c0c */ /* 0x000fda000bf65330 */
[----:B-1----:R-:W-:Y:S05]  /*32b0*/  @!P3 BRA `(.L_x_15597) ;  /* 0x0000000000f8b947 */ /* 0x002fea0003800000 */
[-CC-:B------:R-:W-:Y:S01]  /*32c0*/  FFMA.FTZ R172, R217, R185.reuse, R184.reuse ;  /* 0x000000b9d9ac7223 */ /* 0x180fe200000100b8 */
[-CC-:B------:R-:W-:Y:S01]  /*32d0*/  FFMA.FTZ R173, R209, R185.reuse, R184.reuse ;  /* 0x000000b9d1ad7223 */ /* 0x180fe200000100b8 */
[-CC-:B------:R-:W-:Y:S01]  /*32e0*/  FFMA.FTZ R175, R202, R185.reuse, R184.reuse ;  /* 0x000000b9caaf7223 */ /* 0x180fe200000100b8 */
[----:B------:R-:W-:Y:S01]  /*32f0*/  FFMA.FTZ R177, R195, R185, R184 ;  /* 0x000000b9c3b17223 */ /* 0x000fe200000100b8 */
[----:B-----5:R-:W-:Y:S01]  /*3300*/  FADD.FTZ R172, R188, -R172 ;  /* 0x800000acbcac7221 */ /* 0x020fe20000010000 */
[----:B------:R-:W-:Y:S01]  /*3310*/  FADD.FTZ R174, R189, -R173 ;  /* 0x800000adbdae7221 */ /* 0x000fe20000010000 */
[----:B------:R-:W-:Y:S01]  /*3320*/  FADD.FTZ R178, R250, -R175 ;  /* 0x800000affab27221 */ /* 0x000fe20000010000 */
[----:B0-----:R-:W-:Y:S01]  /*3330*/  FADD.FTZ R182, R246, -R177 ;  /* 0x800000b1f6b67221 */ /* 0x001fe20000010000 */
[C---:B------:R-:W-:Y:S01]  /*3340*/  FMUL.FTZ R172, R3.reuse, R172 ;  /* 0x000000ac03ac7220 */ /* 0x040fe20000410000 */
        /* <DEDUP_REMOVED lines=8> */
[----:B------:R-:W-:Y:S01]  /*33d0*/  FMUL.FTZ R174, R3, R178 ;  /* 0x000000b203ae7220 */ /* 0x000fe20000410000 */
[----:B------:R-:W-:Y:S01]  /*33e0*/  FMUL.FTZ R176, R176, UR14 ;  /* 0x0000000eb0b07c20 */ /* 0x000fe20008410000 */
[----:B------:R-:W-:-:S02]  /*33f0*/  FMUL.FTZ R179, R179, UR14 ;  /* 0x0000000eb3b37c20 */ /* 0x000fc40008410000 */
[----:B------:R-:W-:Y:S01]  /*3400*/  FMUL.FTZ R177, R174, R0 ;  /* 0x00000000aeb17220 */ /* 0x000fe20000410000 */
[----:B------:R-:W-:Y:S02]  /*3410*/  FSEL R180, R180, RZ, P6 ;  /* 0x000000ffb4b47208 */ /* 0x000fe40003000000 */
[----:B------:R-:W-:Y:S01]  /*3420*/  LOP3.LUT P6, RZ, R24, 0xff0000, RZ, 0xc0, !PT ;  /* 0x00ff000018ff7812 */ /* 0x000fe200078cc0ff */
[----:B------:R-:W-:Y:S01]  /*3430*/  FMUL.FTZ R178, R177, UR14 ;  /* 0x0000000eb1b27c20 */ /* 0x000fe20008410000 */
[----:B------:R-:W-:Y:S02]  /*3440*/  FSEL R177, R176, RZ, P4 ;  /* 0x000000ffb0b17208 */ /* 0x000fe40002000000 */
[----:B------:R-:W-:Y:S02]  /*3450*/  LOP3.LUT P4, RZ, R24, 0xff000000, RZ, 0xc0, !PT ;  /* 0xff00000018ff7812 */ /* 0x000fe4000788c0ff */
[----:B------:R-:W-:Y:S02]  /*3460*/  FSEL R178, R178, RZ, P6 ;  /* 0x000000ffb2b27208 */ /* 0x000fe40003000000 */
[----:B------:R-:W-:-:S02]  /*3470*/  FSEL R179, R179, RZ, P4 ;  /* 0x000000ffb3b37208 */ /* 0x000fc40002000000 */
[----:B------:R-:W-:Y:S01]  /*3480*/  F2FP.F16.F32.PACK_AB R180, R177, R180 ;  /* 0x000000b4b1b4723e */ /* 0x000fe200000000ff */
[-CC-:B------:R-:W-:Y:S01]  /*3490*/  FFMA.FTZ R177, R30, R185.reuse, R184.reuse ;  /* 0x000000b91eb17223 */ /* 0x180fe200000100b8 */
[----:B------:R-:W-:Y:S01]  /*34a0*/  F2FP.F16.F32.PACK_AB R181, R179, R178 ;  /* 0x000000b2b3b5723e */ /* 0x000fe200000000ff */
[----:B------:R-:W-:Y:S01]  /*34b0*/  FFMA.FTZ R178, R7, R185, R184 ;  /* 0x000000b907b27223 */ /* 0x000fe200000100b8 */
[C---:B------:R-:W-:Y:S01]  /*34c0*/  LOP3.LUT P4, RZ, R25.reuse, 0xff, RZ, 0xc0, !PT ;  /* 0x000000ff19ff7812 */ /* 0x040fe2000788c0ff */
[----:B------:R-:W-:Y:S01]  /*34d0*/  FADD.FTZ R176, R242, -R177 ;  /* 0x800000b1f2b07221 */ /* 0x000fe20000010000 */
[----:B------:R-:W-:Y:S01]  /*34e0*/  LOP3.LUT P6, RZ, R25, 0xff00, RZ, 0xc0, !PT ;  /* 0x0000ff0019ff7812 */ /* 0x000fe200078cc0ff */
[----:B------:R-:W-:Y:S02]  /*34f0*/  FADD.FTZ R178, R237, -R178 ;  /* 0x800000b2edb27221 */ /* 0x000fe40000010000 */
[C---:B------:R-:W-:Y:S02]  /*3500*/  FMUL.FTZ R176, R3.reuse, R176 ;  /* 0x000000b003b07220 */ /* 0x040fe40000410000 */
[----:B------:R-:W-:-:S02]  /*3510*/  FMUL.FTZ R177, R3, R178 ;  /* 0x000000b203b17220 */ /* 0x000fc40000410000 */
[-C--:B------:R-:W-:Y:S02]  /*3520*/  FMUL.FTZ R178, R176, R0.reuse ;  /* 0x00000000b0b27220 */ /* 0x080fe40000410000 */
[----:B------:R-:W-:Y:S02]  /*3530*/  FMUL.FTZ R179, R177, R0 ;  /* 0x00000000b1b37220 */ /* 0x000fe40000410000 */
[----:B------:R-:W-:Y:S02]  /*3540*/  FMUL.FTZ R178, R178, UR14 ;  /* 0x0000000eb2b27c20 */ /* 0x000fe40008410000 */
[----:B------:R-:W-:-:S03]  /*3550*/  FMUL.FTZ R179, R179, UR14 ;  /* 0x0000000eb3b37c20 */ /* 0x000fc60008410000 */
[----:B------:R-:W-:Y:S02]  /*3560*/  FSEL R178, R178, RZ, P4 ;  /* 0x000000ffb2b27208 */ /* 0x000fe40002000000 */
[----:B------:R-:W-:Y:S02]  /*3570*/  FSEL R179, R179, RZ, P6 ;  /* 0x000000ffb3b37208 */ /* 0x000fe40003000000 */
[----:B------:R-:W-:Y:S02]  /*3580*/  ISETP.GE.U32.AND P4, PT, R24, RZ, PT ;  /* 0x000000ff1800720c */ /* 0x000fe40003f86070 */
[----:B------:R-:W-:Y:S01]  /*3590*/  F2FP.F16.F32.PACK_AB R182, R179, R178 ;  /* 0x000000b2b3b6723e */ /* 0x000fe200000000ff */
        /* <DEDUP_REMOVED lines=14> */
[----:B------:R-:W-:Y:S01]  /*3680*/  F2FP.F16.F32.PACK_AB R183, R186, R183 ;  /* 0x000000b7bab7723e */ /* 0x000fe200000000ff */
[----:B------:R-:W-:Y:S06]  /*3690*/  BRA `(.L_x_15598) ;  /* 0x0000000000f47947 */ /* 0x000fec0003800000 */
.L_x_15597:
[-CC-:B0-----:R-:W-:Y:S01]  /*36a0*/  FFMA.FTZ R180, R11, R185.reuse, R184.reuse ;  /* 0x000000b90bb47223 */ /* 0x181fe200000100b8 */
[-C--:B------:R-:W-:Y:S01]  /*36b0*/  FFMA.FTZ R181, R15, R185.reuse, R184 ;  /* 0x000000b90fb57223 */ /* 0x080fe200000100b8 */
[----:B------:R-:W-:Y:S02]  /*36c0*/  ISETP.GE.U32.AND P4, PT, R24, RZ, PT ;  /* 0x000000ff1800720c */ /* 0x000fe40003f86070 */
[----:B------:R-:W-:Y:S01]  /*36d0*/  FADD.FTZ R180, R225, -R180 ;  /* 0x800000b4e1b47221 */ /* 0x000fe20000010000 */
[----:B------:R-:W-:Y:S01]  /*36e0*/  FADD.FTZ R182, R220, -R181 ;  /* 0x800000b5dcb67221 */ /* 0x000fe20000010000 */
[----:B------:R-:W-:Y:S02]  /*36f0*/  LOP3.LUT P6, RZ, R25, 0xff0000, RZ, 0xc0, !PT ;  /* 0x00ff000019ff7812 */ /* 0x000fe400078cc0ff */
[C---:B-----5:R-:W-:Y:S01]  /*3700*/  FMUL.FTZ R181, R3.reuse, R180 ;  /* 0x000000b403b57220 */ /* 0x060fe20000410000 */
[----:B------:R-:W-:Y:S01]  /*3710*/  FMUL.FTZ R183, R3, R182 ;  /* 0x000000b603b77220 */ /* 0x000fe20000410000 */
[----:B------:R-:W-:Y:S01]  /*3720*/  ISETP.GE.U32.AND.EX P4, PT, R25, 0x1000000, PT, P4 ;  /* 0x010000001900780c */ /* 0x000fe20003f86140 */
[----:B------:R-:W-:Y:S01]  /*3730*/  FFMA.FTZ R182, R7, R185, R184 ;  /* 0x000000b907b67223 */ /* 0x000fe200000100b8 */
[-C--:B------:R-:W-:Y:S01]  /*3740*/  FMUL.FTZ R181, R181, R0.reuse ;  /* 0x00000000b5b57220 */ /* 0x080fe20000410000 */
[----:B------:R-:W-:-:S02]  /*3750*/  FMUL.FTZ R183, R183, R0 ;  /* 0x00000000b7b77220 */ /* 0x000fc40000410000 */
[----:B------:R-:W-:Y:S01]  /*3760*/  FADD.FTZ R182, R237, -R182 ;  /* 0x800000b6edb67221 */ /* 0x000fe20000010000 */
[----:B------:R-:W-:Y:S01]  /*3770*/  FMUL.FTZ R181, R181, UR14 ;  /* 0x0000000eb5b57c20 */ /* 0x000fe20008410000 */
[----:B------:R-:W-:Y:S02]  /*3780*/  FMUL.FTZ R183, R183, UR14 ;  /* 0x0000000eb7b77c20 */ /* 0x000fe40008410000 */
[----:B------:R-:W-:Y:S02]  /*3790*/  FMUL.FTZ R187, R3, R182 ;  /* 0x000000b603bb7220 */ /* 0x000fe40000410000 */
[----:B------:R-:W-:Y:S02]  /*37a0*/  FSEL R181, R181, RZ, P6 ;  /* 0x000000ffb5b57208 */ /* 0x000fe40003000000 */
[----:B------:R-:W-:Y:S01]  /*37b0*/  FSEL R180, R183, RZ, P4 ;  /* 0x000000ffb7b47208 */ /* 0x000fe20002000000 */
[----:B------:R-:W-:Y:S01]  /*37c0*/  FMUL.FTZ R187, R187, R0 ;  /* 0x00000000bbbb7220 */ /* 0x000fe20000410000 */
[----:B------:R-:W-:-:S02]  /*37d0*/  LOP3.LUT P4, RZ, R25, 0xff, RZ, 0xc0, !PT ;  /* 0x000000ff19ff7812 */ /* 0x000fc4000788c0ff */
[----:B------:R-:W-:Y:S01]  /*37e0*/  F2FP.F16.F32.PACK_AB R183, R180, R181 ;  /* 0x000000b5b4b7723e */ /* 0x000fe200000000ff */
[-CC-:B------:R-:W-:Y:S01]  /*37f0*/  FFMA.FTZ R181, R30, R185.reuse, R184.reuse ;  /* 0x000000b91eb57223 */ /* 0x180fe200000100b8 */
[----:B------:R-:W-:Y:S01]  /*3800*/  FMUL.FTZ R187, R187, UR14 ;  /* 0x0000000ebbbb7c20 */ /* 0x000fe20008410000 */
[----:B------:R-:W-:Y:S02]  /*3810*/  LOP3.LUT P6, RZ, R25, 0xff00, RZ, 0xc0, !PT ;  /* 0x0000ff0019ff7812 */ /* 0x000fe400078cc0ff */
[----:B------:R-:W-:Y:S02]  /*3820*/  FADD.FTZ R180, R242, -R181 ;  /* 0x800000b5f2b47221 */ /* 0x000fe40000010000 */
[----:B------:R-:W-:Y:S01]  /*3830*/  FSEL R182, R187, RZ, P6 ;  /* 0x000000ffbbb67208 */ /* 0x000fe20003000000 */
[----:B------:R-:W-:Y:S01]  /*3840*/  FFMA.FTZ R187, R202, R185, R184 ;  /* 0x000000b9cabb7223 */ /* 0x000fe200000100b8 */
[----:B------:R-:W-:Y:S01]  /*3850*/  FMUL.FTZ R181, R3, R180 ;  /* 0x000000b403b57220 */ /* 0x000fe20000410000 */
[----:B------:R-:W-:-:S02]  /*3860*/  LOP3.LUT P6, RZ, R24, 0xff000000, RZ, 0xc0, !PT ;  /* 0xff00000018ff7812 */ /* 0x000fc400078cc0ff */
[----:B------:R-:W-:Y:S01]  /*3870*/  FADD.FTZ R186, R250, -R187 ;  /* 0x800000bbfaba7221 */ /* 0x000fe20000010000 */
[----:B------:R-:W-:-:S03]  /*3880*/  FMUL.FTZ R181, R181, R0 ;  /* 0x00000000b5b57220 */ /* 0x000fc60000410000 */
[----:B------:R-:W-:Y:S01]  /*3890*/  FMUL.FTZ R187, R3, R186 ;  /* 0x000000ba03bb7220 */ /* 0x000fe20000410000 */
[----:B------:R-:W-:Y:S01]  /*38a0*/  FMUL.FTZ R181, R181, UR14 ;  /* 0x0000000eb5b57c20 */ /* 0x000fe20008410000 */
[----:B------:R-:W-:-:S04]  /*38b0*/  FFMA.FTZ R186, R217, R185, R184 ;  /* 0x000000b9d9ba7223 */ /* 0x000fc800000100b8 */
[----:B------:R-:W-:Y:S01]  /*38c0*/  FSEL R181, R181, RZ, P4 ;  /* 0x000000ffb5b57208 */ /* 0x000fe20002000000 */
[----:B------:R-:W-:Y:S01]  /*38d0*/  FADD.FTZ R186, R188, -R186 ;  /* 0x800000babcba7221 */ /* 0x000fe20000010000 */
[----:B------:R-:W-:Y:S02]  /*38e0*/  LOP3.LUT P4, RZ, R24, 0xff0000, RZ, 0xc0, !PT ;  /* 0x00ff000018ff7812 */ /* 0x000fe4000788c0ff */
[----:B------:R-:W-:Y:S01]  /*38f0*/  F2FP.F16.F32.PACK_AB R182, R182, R181 ;  /* 0x000000b5b6b6723e */ /* 0x000fe200000000ff */
[----:B------:R-:W-:Y:S01]  /*3900*/  FFMA.FTZ R181, R195, R185, R184 ;  /* 0x000000b9c3b57223 */ /* 0x000fe200000100b8 */
[----:B------:R-:W-:-:S03]  /*3910*/  FMUL.FTZ R186, R3, R186 ;  /* 0x000000ba03ba7220 */ /* 0x000fc60000410000 */
[----:B------:R-:W-:Y:S01]  /*3920*/  FADD.FTZ R180, R246, -R181 ;  /* 0x800000b5f6b47221 */ /* 0x000fe20000010000 */
[----:B------:R-:W-:-:S03]  /*3930*/  FMUL.FTZ R186, R186, R0 ;  /* 0x00000000baba7220 */ /* 0x000fc60000410000 */
[----:B------:R-:W-:Y:S01]  /*3940*/  FMUL.FTZ R181, R3, R180 ;  /* 0x000000b403b57220 */ /* 0x000fe20000410000 */
[-C--:B------:R-:W-:Y:S01]  /*3950*/  FMUL.FTZ R180, R187, R0.reuse ;  /* 0x00000000bbb47220 */ /* 0x080fe20000410000 */
[----:B------:R-:W-:Y:S02]  /*3960*/  FMUL.FTZ R186, R186, UR14 ;  /* 0x0000000ebaba7c20 */ /* 0x000fe40008410000 */
[----:B------:R-:W-:Y:S01]  /*3970*/  FMUL.FTZ R181, R181, R0 ;  /* 0x00000000b5b57220 */ /* 0x000fe20000410000 */
[----:B------:R-:W-:-:S03]  /*3980*/  FMUL.FTZ R180, R180, UR14 ;  /* 0x0000000eb4b47c20 */ /* 0x000fc60008410000 */
[----:B------:R-:W-:Y:S02]  /*3990*/  FMUL.FTZ R181, R181, UR14 ;  /* 0x0000000eb5b57c20 */ /* 0x000fe40008410000 */
[----:B------:R-:W-:Y:S02]  /*39a0*/  FSEL R180, R180, RZ, P4 ;  /* 0x000000ffb4b47208 */ /* 0x000fe40002000000 */
[C---:B------:R-:W-:Y:S02]  /*39b0*/  LOP3.LUT P4, RZ, R24.reuse, 0xff, RZ, 0xc0, !PT ;  /* 0x000000ff18ff7812 */ /* 0x040fe4000788c0ff */
[----:B------:R-:W-:Y:S02]  /*39c0*/  FSEL R181, R181, RZ, P6 ;  /* 0x000000ffb5b57208 */ /* 0x000fe40003000000 */
[----:B------:R-:W-:Y:S02]  /*39d0*/  LOP3.LUT P6, RZ, R24, 0xff00, RZ, 0xc0, !PT ;  /* 0x0000ff0018ff7812 */ /* 0x000fe400078cc0ff */
[----:B------:R-:W-:Y:S01]  /*39e0*/  F2FP.F16.F32.PACK_AB R181, R181, R180 ;  /* 0x000000b4b5b5723e */ /* 0x000fe200000000ff */
[----:B------:R-:W-:Y:S01]  /*39f0*/  FFMA.FTZ R180, R209, R185, R184 ;  /* 0x000000b9d1b47223 */ /* 0x000fe200000100b8 */
[----:B------:R-:W-:-:S03]  /*3a00*/  FSEL R186, R186, RZ, P4 ;  /* 0x000000ffbaba7208 */ /* 0x000fc60002000000 */
[----:B------:R-:W-:-:S04]  /*3a10*/  FADD.FTZ R180, R189, -R180 ;  /* 0x800000b4bdb47221 */ /* 0x000fc80000010000 */
[----:B------:R-:W-:-:S04]  /*3a20*/  FMUL.FTZ R180, R3, R180 ;  /* 0x000000b403b47220 */ /* 0x000fc80000410000 */
[----:B------:R-:W-:-:S04]  /*3a30*/  FMUL.FTZ R180, R180, R0 ;  /* 0x00000000b4b47220 */ /* 0x000fc80000410000 */
[----:B------:R-:W-:-:S05]  /*3a40*/  FMUL.FTZ R180, R180, UR14 ;  /* 0x0000000eb4b47c20 */ /* 0x000fca0008410000 */
[----:B------:R-:W-:-:S04]  /*3a50*/  FSEL R180, R180, RZ, P6 ;  /* 0x000000ffb4b47208 */ /* 0x000fc80003000000 */
[----:B------:R-:W-:-:S07]  /*3a60*/  F2FP.F16.F32.PACK_AB R180, R180, R186 ;  /* 0x000000bab4b4723e */ /* 0x000fce00000000ff */
.L_x_15598:
        /* <DEDUP_REMOVED lines=8> */
.L_x_15596:
[----:B------:R-:W-:Y:S05]  /*3af0*/  BSYNC.RECONVERGENT B2 ;  /* 0x0000000000027941 */ /* 0x000fea0003800200 */
.L_x_15595:
[----:B------:R-:W-:Y:S04]  /*3b00*/  BSSY.RECONVERGENT B2, `(.L_x_15599) ;  /* 0x000008a000027945 */ /* 0x000fe80003800200 */
[----:B------:R-:W-:Y:S05]  /*3b10*/  @!P2 BRA `(.L_x_15600) ;  /* 0x000000080020a947 */ /* 0x000fea0003800000 */
[----:B------:R2:W5:Y:S04]  /*3b20*/  LDL R189, [R1] ;  /* 0x0000000001bd7983 */ /* 0x0005680000100800 */
[----:B------:R2:W5:Y:S01]  /*3b30*/  LDL R188, [R1+0x10] ;  /* 0x0000100001bc7983 */ /* 0x0005620000100800 */
[----:B------:R-:W-:-:S04]  /*3b40*/  ISETP.NE.U32.AND P2, PT, RZ, UR12, PT ;  /* 0x0000000cff007c0c */ /* 0x000fc8000bf45070 */
[----:B------:R-:W-:-:S13]  /*3b50*/  ISETP.NE.AND.EX P2, PT, RZ, UR13, PT, P2 ;  /* 0x0000000dff007c0c */ /* 0x000fda000bf45320 */
[----:B--2---:R-:W-:Y:S05]  /*3b60*/  @!P2 BRA `(.L_x_15601) ;  /* 0x0000000000f8a947 */ /* 0x004fea0003800000 */
[-CC-:B------:R-:W-:Y:S01]  /*3b70*/  FFMA.FTZ R172, R213, R185.reuse, R184.reuse ;  /* 0x000000b9d5ac7223 */ /* 0x180fe200000100b8 */
[-CC-:B------:R-:W-:Y:S01]  /*3b80*/  FFMA.FTZ R173, R208, R185.reuse, R184.reuse ;  /* 0x000000b9d0ad7223 */ /* 0x180fe200000100b8 */
[-CC-:B------:R-:W-:Y:S01]  /*3b90*/  FFMA.FTZ R176, R201, R185.reuse, R184.reuse ;  /* 0x000000b9c9b07223 */ /* 0x180fe200000100b8 */
[-C--:B01----:R-:W-:Y:S01]  /*3ba0*/  FFMA.FTZ R180, R194, R185.reuse, R184 ;  /* 0x000000b9c2b47223 */ /* 0x083fe200000100b8 */
[----:B-----5:R-:W-:Y:S01]  /*3bb0*/  FADD.FTZ R172, R188, -R172 ;  /* 0x800000acbcac7221 */ /* 0x020fe20000010000 */
        /* <DEDUP_REMOVED lines=17> */
[----:B------:R-:W-:Y:S01]  /*3cd0*/  FSEL R176, R176, RZ, P6 ;  /* 0x000000ffb0b07208 */ /* 0x000fe20003000000 */
[----:B------:R-:W-:Y:S01]  /*3ce0*/  FFMA.FTZ R186, R16, R185, R184 ;  /* 0x000000b910ba7223 */ /* 0x000fe200000100b8 */
[----:B------:R-:W-:-:S02]  /*3cf0*/  LOP3.LUT P3, RZ, R26, 0xff0000, RZ, 0xc0, !PT ;  /* 0x00ff00001aff7812 */ /* 0x000fc4000786c0ff */
[----:B------:R-:W-:Y:S01]  /*3d00*/  LOP3.LUT P6, RZ, R26, 0xff000000, RZ, 0xc0, !PT ;  /* 0xff0000001aff7812 */ /* 0x000fe200078cc0ff */
[----:B------:R-:W-:Y:S01]  /*3d10*/  FADD.FTZ R186, R219, -R186 ;  /* 0x800000badbba7221 */ /* 0x000fe20000010000 */
[----:B------:R-:W-:Y:S02]  /*3d20*/  FSEL R177, R177, RZ, P4 ;  /* 0x000000ffb1b17208 */ /* 0x000fe40002000000 */
[----:B------:R-:W-:Y:S02]  /*3d30*/  FSEL R178, R178, RZ, P3 ;  /* 0x000000ffb2b27208 */ /* 0x000fe40001800000 */
[----:B------:R-:W-:Y:S02]  /*3d40*/  FSEL R179, R179, RZ, P6 ;  /* 0x000000ffb3b37208 */ /* 0x000fe40003000000 */
[----:B------:R-:W-:Y:S01]  /*3d50*/  F2FP.F16.F32.PACK_AB R180, R177, R176 ;  /* 0x000000b0b1b4723e */ /* 0x000fe200000000ff */
[-CC-:B------:R-:W-:Y:S01]  /*3d60*/  FFMA.FTZ R176, R4, R185.reuse, R184.reuse ;  /* 0x000000b904b07223 */ /* 0x180fe200000100b8 */
[----:B------:R-:W-:Y:S01]  /*3d70*/  F2FP.F16.F32.PACK_AB R181, R179, R178 ;  /* 0x000000b2b3b5723e */ /* 0x000fe200000000ff */
        /* <DEDUP_REMOVED lines=15> */
[----:B------:R-:W-:Y:S01]  /*3e70*/  FFMA.FTZ R179, R12, R185, R184 ;  /* 0x000000b90cb37223 */ /* 0x000fe200000100b8 */
[C---:B------:R-:W-:Y:S02]  /*3e80*/  LOP3.LUT P4, RZ, R27.reuse, 0xff0000, RZ, 0xc0, !PT ;  /* 0x00ff00001bff7812 */ /* 0x040fe4000788c0ff */
[----:B------:R-:W-:Y:S01]  /*3e90*/  ISETP.GE.U32.AND.EX P3, PT, R27, 0x1000000, PT, P3 ;  /* 0x010000001b00780c */ /* 0x000fe20003f66130 */
[----:B------:R-:W-:Y:S01]  /*3ea0*/  FADD.FTZ R178, R222, -R179 ;  /* 0x800000b3deb27221 */ /* 0x000fe20000010000 */
[----:B------:R-:W-:-:S03]  /*3eb0*/  FMUL.FTZ R179, R3, R186 ;  /* 0x000000ba03b37220 */ /* 0x000fc60000410000 */
[----:B------:R-:W-:Y:S01]  /*3ec0*/  FMUL.FTZ R178, R3, R178 ;  /* 0x000000b203b27220 */ /* 0x000fe20000410000 */
[----:B------:R-:W-:-:S03]  /*3ed0*/  FMUL.FTZ R186, R179, R0 ;  /* 0x00000000b3ba7220 */ /* 0x000fc60000410000 */
[----:B------:R-:W-:Y:S01]  /*3ee0*/  FMUL.FTZ R183, R178, R0 ;  /* 0x00000000b2b77220 */ /* 0x000fe20000410000 */
[----:B------:R-:W-:-:S03]  /*3ef0*/  FMUL.FTZ R186, R186, UR14 ;  /* 0x0000000ebaba7c20 */ /* 0x000fc60008410000 */
[----:B------:R-:W-:Y:S02]  /*3f00*/  FMUL.FTZ R183, R183, UR14 ;  /* 0x0000000eb7b77c20 */ /* 0x000fe40008410000 */
[----:B------:R-:W-:-:S03]  /*3f10*/  FSEL R186, R186, RZ, P3 ;  /* 0x000000ffbaba7208 */ /* 0x000fc60001800000 */
[----:B------:R-:W-:-:S04]  /*3f20*/  FSEL R183, R183, RZ, P4 ;  /* 0x000000ffb7b77208 */ /* 0x000fc80002000000 */
[----:B------:R-:W-:Y:S01]  /*3f30*/  F2FP.F16.F32.PACK_AB R183, R186, R183 ;  /* 0x000000b7bab7723e */ /* 0x000fe200000000ff */
[----:B------:R-:W-:Y:S06]  /*3f40*/  BRA `(.L_x_15602) ;  /* 0x0000000000f47947 */ /* 0x000fec0003800000 */
.L_x_15601:
[-CC-:B01----:R-:W-:Y:S01]  /*3f50*/  FFMA.FTZ R181, R12, R185.reuse, R184.reuse ;  /* 0x000000b90cb57223 */ /* 0x183fe200000100b8 */
[-CC-:B------:R-:W-:Y:S01]  /*3f60*/  FFMA.FTZ R182, R16, R185.reuse, R184.reuse ;  /* 0x000000b910b67223 */ /* 0x180fe200000100b8 */
[----:B------:R-:W-:Y:S01]  /*3f70*/  ISETP.GE.U32.AND P3, PT, R26, RZ, PT ;  /* 0x000000ff1a00720c */ /* 0x000fe20003f66070 */
[-C--:B------:R-:W-:Y:S01]  /*3f80*/  FFMA.FTZ R186, R201, R185.reuse, R184 ;  /* 0x000000b9c9ba7223 */ /* 0x080fe200000100b8 */
[----:B------:R-:W-:Y:S01]  /*3f90*/  FADD.FTZ R180, R222, -R181 ;  /* 0x800000b5deb47221 */ /* 0x000fe20000010000 */
[----:B------:R-:W-:Y:S01]  /*3fa0*/  FADD.FTZ R182, R219, -R182 ;  /* 0x800000b6dbb67221 */ /* 0x000fe20000010000 */
[----:B------:R-:W-:Y:S01]  /*3fb0*/  LOP3.LUT P4, RZ, R27, 0xff0000, RZ, 0xc0, !PT ;  /* 0x00ff00001bff7812 */ /* 0x000fe2000788c0ff */
[----:B------:R-:W-:Y:S01]  /*3fc0*/  FADD.FTZ R186, R249, -R186 ;  /* 0x800000baf9ba7221 */ /* 0x000fe20000010000 */
        /* <DEDUP_REMOVED lines=15> */
[-C--:B------:R-:W-:Y:S01]  /*40c0*/  FFMA.FTZ R180, R4, R185.reuse, R184 ;  /* 0x000000b904b47223 */ /* 0x080fe200000100b8 */
[----:B------:R-:W-:Y:S01]  /*40d0*/  FMUL.FTZ R187, R187, UR14 ;  /* 0x0000000ebbbb7c20 */ /* 0x000fe20008410000 */
[----:B------:R-:W-:Y:S02]  /*40e0*/  LOP3.LUT P4, RZ, R27, 0xff00, RZ, 0xc0, !PT ;  /* 0x0000ff001bff7812 */ /* 0x000fe4000788c0ff */
[----:B------:R-:W-:Y:S02]  /*40f0*/  FADD.FTZ R180, R241, -R180 ;  /* 0x800000b4f1b47221 */ /* 0x000fe40000010000 */
[----:B------:R-:W-:Y:S01]  /*4100*/  FSEL R182, R187, RZ, P4 ;  /* 0x000000ffbbb67208 */ /* 0x000fe20002000000 */
[C---:B------:R-:W-:Y:S01]  /*4110*/  FMUL.FTZ R187, R3.reuse, R186 ;  /* 0x000000ba03bb7220 */ /* 0x040fe20000410000 */
[----:B------:R-:W-:Y:S01]  /*4120*/  FMUL.FTZ R181, R3, R180 ;  /* 0x000000b403b57220 */ /* 0x000fe20000410000 */
[-CC-:B------:R-:W-:Y:S01]  /*4130*/  FFMA.FTZ R180, R194, R185.reuse, R184.reuse ;  /* 0x000000b9c2b47223 */ /* 0x180fe200000100b8 */
[----:B------:R-:W-:Y:S01]  /*4140*/  LOP3.LUT P4, RZ, R26, 0xff000000, RZ, 0xc0, !PT ;  /* 0xff0000001aff7812 */ /* 0x000fe2000788c0ff */
[----:B------:R-:W-:Y:S01]  /*4150*/  FFMA.FTZ R186, R213, R185, R184 ;  /* 0x000000b9d5ba7223 */ /* 0x000fe200000100b8 */
[----:B------:R-:W-:Y:S01]  /*4160*/  FMUL.FTZ R181, R181, R0 ;  /* 0x00000000b5b57220 */ /* 0x000fe20000410000 */
[----:B------:R-:W-:-:S02]  /*4170*/  FADD.FTZ R180, R245, -R180 ;  /* 0x800000b4f5b47221 */ /* 0x000fc40000010000 */
[----:B------:R-:W-:Y:S01]  /*4180*/  FADD.FTZ R186, R188, -R186 ;  /* 0x800000babcba7221 */ /* 0x000fe20000010000 */
[----:B------:R-:W-:-:S03]  /*4190*/  FMUL.FTZ R181, R181, UR14 ;  /* 0x0000000eb5b57c20 */ /* 0x000fc60008410000 */
[----:B------:R-:W-:Y:S02]  /*41a0*/  FMUL.FTZ R186, R3, R186 ;  /* 0x000000ba03ba7220 */ /* 0x000fe40000410000 */
[----:B------:R-:W-:Y:S02]  /*41b0*/  FSEL R181, R181, RZ, P3 ;  /* 0x000000ffb5b57208 */ /* 0x000fe40001800000 */
[----:B------:R-:W-:Y:S01]  /*41c0*/  LOP3.LUT P3, RZ, R26, 0xff0000, RZ, 0xc0, !PT ;  /* 0x00ff00001aff7812 */ /* 0x000fe2000786c0ff */
[----:B------:R-:W-:Y:S01]  /*41d0*/  FMUL.FTZ R186, R186, R0 ;  /* 0x00000000baba7220 */ /* 0x000fe20000410000 */
[----:B------:R-:W-:Y:S01]  /*41e0*/  F2FP.F16.F32.PACK_AB R182, R182, R181 ;  /* 0x000000b5b6b6723e */ /* 0x000fe200000000ff */
        /* <DEDUP_REMOVED lines=19> */
.L_x_15602:
        /* <DEDUP_REMOVED lines=8> */
.L_x_15600:
[----:B------:R-:W-:Y:S05]  /*43a0*/  BSYNC.RECONVERGENT B2 ;  /* 0x0000000000027941 */ /* 0x000fea0003800200 */
.L_x_15599:
[----:B------:R-:W-:Y:S04]  /*43b0*/  BSSY.RECONVERGENT B2, `(.L_x_15603) ;  /* 0x0000089000027945 */ /* 0x000fe80003800200 */
[----:B------:R-:W-:Y:S05]  /*43c0*/  @!P1 BRA `(.L_x_15604) ;  /* 0x00000008001c9947 */ /* 0x000fea0003800000 */
[----:B------:R3:W5:Y:S01]  /*43d0*/  LDL R188, [R1+0xc] ;  /* 0x00000c0001bc7983 */ /* 0x0007620000100800 */
[----:B------:R-:W-:-:S04]  /*43e0*/  ISETP.NE.U32.AND P1, PT, RZ, UR12, PT ;  /* 0x0000000cff007c0c */ /* 0x000fc8000bf25070 */
[----:B------:R-:W-:-:S13]  /*43f0*/  ISETP.NE.AND.EX P1, PT, RZ, UR13, PT, P1 ;  /* 0x0000000dff007c0c */ /* 0x000fda000bf25310 */
[----:B---3--:R-:W-:Y:S05]  /*4400*/  @!P1 BRA `(.L_x_15605) ;  /* 0x0000000000f89947 */ /* 0x008fea0003800000 */
[-CC-:B------:R-:W-:Y:S01]  /*4410*/  FFMA.FTZ R173, R207, R185.reuse, R184.reuse ;  /* 0x000000b9cfad7223 */ /* 0x180fe200000100b8 */
[-CC-:B------:R-:W-:Y:S01]  /*4420*/  FFMA.FTZ R172, R212, R185.reuse, R184.reuse ;  /* 0x000000b9d4ac7223 */ /* 0x180fe200000100b8 */
[-CC-:B------:R-:W-:Y:S01]  /*4430*/  FFMA.FTZ R175, R193, R185.reuse, R184.reuse ;  /* 0x000000b9c1af7223 */ /* 0x180fe200000100b8 */
[----:B------:R-:W-:Y:S01]  /*4440*/  LOP3.LUT P2, RZ, R20, 0xff, RZ, 0xc0, !PT ;  /* 0x000000ff14ff7812 */ /* 0x000fe2000784c0ff */
[----:B------:R-:W-:Y:S01]  /*4450*/  FADD.FTZ R174, R252, -R173 ;  /* 0x800000adfcae7221 */ /* 0x000fe20000010000 */
[----:B------:R-:W-:Y:S01]  /*4460*/  FFMA.FTZ R173, R200, R185, R184 ;  /* 0x000000b9c8ad7223 */ /* 0x000fe200000100b8 */
[----:B-----5:R-:W-:Y:S01]  /*4470*/  FADD.FTZ R172, R188, -R172 ;  /* 0x800000acbcac7221 */ /* 0x020fe20000010000 */
[----:B012---:R-:W-:Y:S01]  /*4480*/  FADD.FTZ R180, R244, -R175 ;  /* 0x800000aff4b47221 */ /* 0x007fe20000010000 */
[----:B------:R-:W-:Y:S01]  /*4490*/  LOP3.LUT P3, RZ, R20, 0xff00, RZ, 0xc0, !PT ;  /* 0x0000ff0014ff7812 */ /* 0x000fe2000786c0ff */
        /* <DEDUP_REMOVED lines=14> */
[----:B------:R-:W-:Y:S02]  /*4580*/  LOP3.LUT P6, RZ, R20, 0xff000000, RZ, 0xc0, !PT ;  /* 0xff00000014ff7812 */ /* 0x000fe400078cc0ff */
[----:B------:R-:W-:Y:S02]  /*4590*/  FSEL R176, R176, RZ, P2 ;  /* 0x000000ffb0b07208 */ /* 0x000fe40001000000 */
[----:B------:R-:W-:Y:S02]  /*45a0*/  FSEL R177, R177, RZ, P3 ;  /* 0x000000ffb1b17208 */ /* 0x000fe40001800000 */
[----:B------:R-:W-:Y:S02]  /*45b0*/  FSEL R178, R178, RZ, P4 ;  /* 0x000000ffb2b27208 */ /* 0x000fe40002000000 */
[----:B------:R-:W-:Y:S02]  /*45c0*/  FSEL R179, R179, RZ, P6 ;  /* 0x000000ffb3b37208 */ /* 0x000fe40003000000 */
[----:B------:R-:W-:Y:S01]  /*45d0*/  F2FP.F16.F32.PACK_AB R180, R177, R176 ;  /* 0x000000b0b1b4723e */ /* 0x000fe200000000ff */
[-CC-:B------:R-:W-:Y:S01]  /*45e0*/  FFMA.FTZ R177, R5, R185.reuse, R184.reuse ;  /* 0x000000b905b17223 */ /* 0x180fe200000100b8 */
[----:B------:R-:W-:Y:S01]  /*45f0*/  F2FP.F16.F32.PACK_AB R181, R179, R178 ;  /* 0x000000b2b3b5723e */ /* 0x000fe200000000ff */
        /* <DEDUP_REMOVED lines=31> */
.L_x_15605:
[-CC-:B012---:R-:W-:Y:S01]  /*47f0*/  FFMA.FTZ R180, R13, R185.reuse, R184.reuse ;  /* 0x000000b90db47223 */ /* 0x187fe200000100b8 */
[-CC-:B------:R-:W-:Y:S01]  /*4800*/  FFMA.FTZ R181, R17, R185.reuse, R184.reuse ;  /* 0x000000b911b57223 */ /* 0x180fe200000100b8 */
[----:B------:R-:W-:Y:S01]  /*4810*/  ISETP.GE.U32.AND P2, PT, R20, RZ, PT ;  /* 0x000000ff1400720c */ /* 0x000fe20003f46070 */
[----:B------:R-:W-:Y:S01]  /*4820*/  FFMA.FTZ R187, R9, R185, R184 ;  /* 0x000000b909bb7223 */ /* 0x000fe200000100b8 */
[----:B------:R-:W-:Y:S01]  /*4830*/  FADD.FTZ R180, R221, -R180 ;  /* 0x800000b4ddb47221 */ /* 0x000fe20000010000 */
[----:B------:R-:W-:Y:S01]  /*4840*/  FADD.FTZ R182, R218, -R181 ;  /* 0x800000b5dab67221 */ /* 0x000fe20000010000 */
[----:B------:R-:W-:Y:S02]  /*4850*/  LOP3.LUT P3, RZ, R21, 0xff0000, RZ, 0xc0, !PT ;  /* 0x00ff000015ff7812 */ /* 0x000fe4000786c0ff */
[C---:B-----5:R-:W-:Y:S01]  /*4860*/  FMUL.FTZ R181, R3.reuse, R180 ;  /* 0x000000b403b57220 */ /* 0x060fe20000410000 */
[----:B------:R-:W-:Y:S01]  /*4870*/  FMUL.FTZ R183, R3, R182 ;  /* 0x000000b603b77220 */ /* 0x000fe20000410000 */
[----:B------:R-:W-:Y:S01]  /*4880*/  ISETP.GE.U32.AND.EX P2, PT, R21, 0x1000000, PT, P2 ;  /* 0x010000001500780c */ /* 0x000fe20003f46120 */
[----:B------:R-:W-:Y:S01]  /*4890*/  FADD.FTZ R182, R234, -R187 ;  /* 0x800000bbeab67221 */ /* 0x000fe20000010000 */
[-C--:B------:R-:W-:Y:S01]  /*48a0*/  FMUL.FTZ R181, R181, R0.reuse ;  /* 0x00000000b5b57220 */ /* 0x080fe20000410000 */
[----:B------:R-:W-:-:S02]  /*48b0*/  FMUL.FTZ R183, R183, R0 ;  /* 0x00000000b7b77220 */ /* 0x000fc40000410000 */
[----:B------:R-:W-:Y:S01]  /*48c0*/  FMUL.FTZ R187, R3, R182 ;  /* 0x000000b603bb7220 */ /* 0x000fe20000410000 */
[----:B------:R-:W-:Y:S01]  /*48d0*/  FMUL.FTZ R181, R181, UR14 ;  /* 0x0000000eb5b57c20 */ /* 0x000fe20008410000 */
[----:B------:R-:W-:Y:S02]  /*48e0*/  FMUL.FTZ R183, R183, UR14 ;  /* 0x0000000eb7b77c20 */ /* 0x000fe40008410000 */
[----:B------:R-:W-:Y:S02]  /*48f0*/  FMUL.FTZ R187, R187, R0 ;  /* 0x00000000bbbb7220 */ /* 0x000fe40000410000 */
[----:B------:R-:W-:Y:S02]  /*4900*/  FSEL R181, R181, RZ, P3 ;  /* 0x000000ffb5b57208 */ /* 0x000fe40001800000 */
[----:B------:R-:W-:Y:S01]  /*4910*/  FSEL R180, R183, RZ, P2 ;  /* 0x000000ffb7b47208 */ /* 0x000fe20001000000 */
[----:B------:R-:W-:Y:S01]  /*4920*/  FMUL.FTZ R187, R187, UR14 ;  /* 0x0000000ebbbb7c20 */ /* 0x000fe20008410000 */
[----:B------:R-:W-:-:S02]  /*4930*/  LOP3.LUT P2, RZ, R21, 0xff, RZ, 0xc0, !PT ;  /* 0x000000ff15ff7812 */ /* 0x000fc4000784c0ff */
[----:B------:R-:W-:Y:S01]  /*4940*/  F2FP.F16.F32.PACK_AB R183, R180, R181 ;  /* 0x000000b5b4b7723e */ /* 0x000fe200000000ff */
[----:B------:R-:W-:Y:S01]  /*4950*/  FFMA.FTZ R181, R5, R185, R184 ;  /* 0x000000b905b57223 */ /* 0x000fe200000100b8 */
[----:B------:R-:W-:-:S03]  /*4960*/  LOP3.LUT P3, RZ, R21, 0xff00, RZ, 0xc0, !PT ;  /* 0x0000ff0015ff7812 */ /* 0x000fc6000786c0ff */
[----:B------:R-:W-:Y:S01]  /*4970*/  FADD.FTZ R180, R240, -R181 ;  /* 0x800000b5f0b47221 */ /* 0x000fe20000010000 */
[----:B------:R-:W-:Y:S01]  /*4980*/  FSEL R182, R187, RZ, P3 ;  /* 0x000000ffbbb67208 */ /* 0x000fe20001800000 */
[-CC-:B------:R-:W-:Y:S01]  /*4990*/  FFMA.FTZ R187, R200, R185.reuse, R184.reuse ;  /* 0x000000b9c8bb7223 */ /* 0x180fe200000100b8 */
[----:B------:R-:W-:Y:S01]  /*49a0*/  LOP3.LUT P3, RZ, R20, 0xff000000, RZ, 0xc0, !PT ;  /* 0xff00000014ff7812 */ /* 0x000fe2000786c0ff */
[----:B------:R-:W-:Y:S02]  /*49b0*/  FMUL.FTZ R181, R3, R180 ;  /* 0x000000b403b57220 */ /* 0x000fe40000410000 */
[----:B------:R-:W-:Y:S02]  /*49c0*/  FADD.FTZ R186, R248, -R187 ;  /* 0x800000bbf8ba7221 */ /* 0x000fe40000010000 */
[----:B------:R-:W-:Y:S02]  /*49d0*/  FMUL.FTZ R181, R181, R0 ;  /* 0x00000000b5b57220 */ /* 0x000fe40000410000 */
[----:B------:R-:W-:Y:S01]  /*49e0*/  FMUL.FTZ R187, R3, R186 ;  /* 0x000000ba03bb7220 */ /* 0x000fe20000410000 */
[----:B------:R-:W-:Y:S01]  /*49f0*/  FFMA.FTZ R186, R212, R185, R184 ;  /* 0x000000b9d4ba7223 */ /* 0x000fe200000100b8 */
[----:B------:R-:W-:-:S03]  /*4a00*/  FMUL.FTZ R181, R181, UR14 ;  /* 0x0000000eb5b57c20 */ /* 0x000fc60008410000 */
[----:B------:R-:W-:Y:S02]  /*4a10*/  FADD.FTZ R186, R188, -R186 ;  /* 0x800000babcba7221 */ /* 0x000fe40000010000 */
[----:B------:R-:W-:Y:S02]  /*4a20*/  FSEL R181, R181, RZ, P2 ;  /* 0x000000ffb5b57208 */ /* 0x000fe40001000000 */
[----:B------:R-:W-:Y:S01]  /*4a30*/  LOP3.LUT P2, RZ, R20, 0xff0000, RZ, 0xc0, !PT ;  /* 0x00ff000014ff7812 */ /* 0x000fe2000784c0ff */
[----:B------:R-:W-:Y:S01]  /*4a40*/  FMUL.FTZ R186, R3, R186 ;  /* 0x000000ba03ba7220 */ /* 0x000fe20000410000 */
[----:B------:R-:W-:Y:S01]  /*4a50*/  F2FP.F16.F32.PACK_AB R182, R182, R181 ;  /* 0x000000b5b6b6723e */ /* 0x000fe200000000ff */
[----:B------:R-:W-:Y:S02]  /*4a60*/  FFMA.FTZ R181, R193, R185, R184 ;  /* 0x000000b9c1b57223 */ /* 0x000fe400000100b8 */
[----:B------:R-:W-:Y:S02]  /*4a70*/  FMUL.FTZ R186, R186, R0 ;  /* 0x00000000baba7220 */ /* 0x000fe40000410000 */
[----:B------:R-:W-:-:S02]  /*4a80*/  FADD.FTZ R180, R244, -R181 ;  /* 0x800000b5f4b47221 */ /* 0x000fc40000010000 */
[----:B------:R-:W-:Y:S02]  /*4a90*/  FMUL.FTZ R186, R186, UR14 ;  /* 0x0000000ebaba7c20 */ /* 0x000fe40008410000 */
[----:B------:R-:W-:Y:S01]  /*4aa0*/  FMUL.FTZ R181, R3, R180 ;  /* 0x000000b403b57220 */ /* 0x000fe20000410000 */
[----:B------:R-:W-:-:S03]  /*4ab0*/  FMUL.FTZ R180, R187, R0 ;  /* 0x00000000bbb47220 */ /* 0x000fc60000410000 */
        /* <DEDUP_REMOVED lines=16> */
.L_x_15606:
        /* <DEDUP_REMOVED lines=8> */
.L_x_15604:
[----:B------:R-:W-:Y:S05]  /*4c40*/  BSYNC.RECONVERGENT B2 ;  /* 0x0000000000027941 */ /* 0x000fea0003800200 */
.L_x_15603:
[----:B------:R-:W-:Y:S05]  /*4c50*/  @!P0 BRA `(.L_x_15607) ;  /* 0x0000003400388947 */ /* 0x000fea0003800000 */
[----:B------:R-:W-:-:S04]  /*4c60*/  ISETP.NE.U32.AND P0, PT, RZ, UR12, PT ;  /* 0x0000000cff007c0c */ /* 0x000fc8000bf05070 */
[----:B------:R-:W-:-:S13]  /*4c70*/  ISETP.NE.AND.EX P0, PT, RZ, UR13, PT, P0 ;  /* 0x0000000dff007c0c */ /* 0x000fda000bf05300 */
        /* <DEDUP_REMOVED lines=8> */
[----:B------:R-:W-:Y:S01]  /*4d00*/  FADD.FTZ R176, R229, -R176 ;  /* 0x800000b0e5b07221 */ /* 0x000fe20000010000 */
[C---:B-----5:R-:W-:Y:S01]  /*4d10*/  FMUL.FTZ R172, R3.reuse, R172 ;  /* 0x000000ac03ac7220 */ /* 0x060fe20000410000 */
[----:B------:R-:W-:Y:S01]  /*4d20*/  FMUL.FTZ R173, R3, R174 ;  /* 0x000000ae03ad7220 */ /* 0x000fe20000410000 */
[----:B------:R-:W-:-:S02]  /*4d30*/  FFMA.FTZ R178, R192, R185, R184 ;  /* 0x000000b9c0b27223 */ /* 0x000fc400000100b8 */
[-C--:B------:R-:W-:Y:S01]  /*4d40*/  FMUL.FTZ R174, R172, R0.reuse ;  /* 0x00000000acae7220 */ /* 0x080fe20000410000 */
[----:B------:R-:W-:-:S03]  /*4d50*/  FMUL.FTZ R175, R173, R0 ;  /* 0x00000000adaf7220 */ /* 0x000fc60000410000 */
[----:B------:R-:W-:Y:S01]  /*4d60*/  FMUL.FTZ R174, R174, UR14 ;  /* 0x0000000eaeae7c20 */ /* 0x000fe20008410000 */
[----:B------:R-:W-:-:S04]  /*4d70*/  FMUL.FTZ R175, R175, UR14 ;  /* 0x0000000eafaf7c20 */ /* 0x000fc80008410000 */
[----:B------:R-:W-:Y:S02]  /*4d80*/  FSEL R174, R174, RZ, P1 ;  /* 0x000000ffaeae7208 */ /* 0x000fe40000800000 */
[----:B------:R-:W-:Y:S02]  /*4d90*/  FSEL R175, R175, RZ, P2 ;  /* 0x000000ffafaf7208 */ /* 0x000fe40001000000 */
[----:B------:R-:W-:Y:S02]  /*4da0*/  LOP3.LUT P1, RZ, R28, 0xff0000, RZ, 0xc0, !PT ;  /* 0x00ff00001cff7812 */ /* 0x000fe4000782c0ff */
[----:B0123--:R-:W-:Y:S01]  /*4db0*/  F2FP.F16.F32.PACK_AB R180, R175, R174 ;  /* 0x000000aeafb4723e */ /* 0x00ffe200000000ff */
[----:B------:R-:W-:Y:S01]  /*4dc0*/  FFMA.FTZ R175, R18, R185, R184 ;  /* 0x000000b912af7223 */ /* 0x000fe200000100b8 */
[----:B------:R-:W-:-:S03]  /*4dd0*/  LOP3.LUT P2, RZ, R28, 0xff000000, RZ, 0xc0, !PT ;  /* 0xff0000001cff7812 */ /* 0x000fc6000784c0ff */
[----:B------:R-:W-:Y:S01]  /*4de0*/  FADD.FTZ R174, R232, -R175 ;  /* 0x800000afe8ae7221 */ /* 0x000fe20000010000 */
[----:B------:R-:W-:-:S03]  /*4df0*/  FMUL.FTZ R175, R3, R176 ;  /* 0x000000b003af7220 */ /* 0x000fc60000410000 */
[----:B------:R-:W-:Y:S01]  /*4e00*/  FMUL.FTZ R174, R3, R174 ;  /* 0x000000ae03ae7220 */ /* 0x000fe20000410000 */
[----:B------:R-:W-:-:S03]  /*4e10*/  FMUL.FTZ R177, R175, R0 ;  /* 0x00000000afb17220 */ /* 0x000fc60000410000 */
[----:B------:R-:W-:Y:S01]  /*4e20*/  FMUL.FTZ R176, R174, R0 ;  /* 0x00000000aeb07220 */ /* 0x000fe20000410000 */
[----:B------:R-:W-:-:S03]  /*4e30*/  FMUL.FTZ R177, R177, UR14 ;  /* 0x0000000eb1b17c20 */ /* 0x000fc60008410000 */
[----:B------:R-:W-:Y:S02]  /*4e40*/  FMUL.FTZ R176, R176, UR14 ;  /* 0x0000000eb0b07c20 */ /* 0x000fe40008410000 */
[----:B------:R-:W-:Y:S01]  /*4e50*/  FSEL R182, R177, RZ, P2 ;  /* 0x000000ffb1b67208 */ /* 0x000fe20001000000 */
[-CC-:B------:R-:W-:Y:S01]  /*4e60*/  FFMA.FTZ R177, R199, R185.reuse, R184.reuse ;  /* 0x000000b9c7b17223 */ /* 0x180fe200000100b8 */
[----:B------:R-:W-:Y:S02]  /*4e70*/  LOP3.LUT P2, RZ, R29, 0xff00, RZ, 0xc0, !PT ;  /* 0x0000ff001dff7812 */ /* 0x000fe4000784c0ff */
[----:B------:R-:W-:Y:S01]  /*4e80*/  FSEL R181, R176, RZ, P1 ;  /* 0x000000ffb0b57208 */ /* 0x000fe20000800000 */
[-CC-:B------:R-:W-:Y:S01]  /*4e90*/  FFMA.FTZ R176, R198, R185.reuse, R184.reuse ;  /* 0x000000b9c6b07223 */ /* 0x180fe200000100b8 */
[----:B------:R-:W-:Y:S01]  /*4ea0*/  FFMA.FTZ R185, R197, R185, R184 ;  /* 0x000000b9c5b97223 */ /* 0x000fe200000100b8 */
[----:B------:R-:W-:Y:S02]  /*4eb0*/  LOP3.LUT P1, RZ, R29, 0xff, RZ, 0xc0, !PT ;  /* 0x000000ff1dff7812 */ /* 0x000fe4000782c0ff */
[----:B------:R-:W-:Y:S01]  /*4ec0*/  FADD.FTZ R184, R227, -R176 ;  /* 0x800000b0e3b87221 */ /* 0x000fe20000010000 */
[----:B------:R-:W-:Y:S01]  /*4ed0*/  F2FP.F16.F32.PACK_AB R181, R182, R181 ;  /* 0x000000b5b6b5723e */ /* 0x000fe200000000ff */
[----:B------:R-:W-:-:S02]  /*4ee0*/  FADD.FTZ R182, R228, -R177 ;  /* 0x800000b1e4b67221 */ /* 0x000fc40000010000 */
[----:B------:R-:W-:Y:S01]  /*4ef0*/  FMUL.FTZ R177, R3, R184 ;  /* 0x000000b803b17220 */ /* 0x000fe20000410000 */
[----:B------:R-:W-:Y:S01]  /*4f00*/  FADD.FTZ R184, R223, -R178 ;  /* 0x800000b2dfb87221 */ /* 0x000fe20000010000 */
[----:B------:R-:W-:Y:S01]  /*4f10*/  FMUL.FTZ R176, R3, R182 ;  /* 0x000000b603b07220 */ /* 0x000fe20000410000 */
[----:B------:R-:W-:Y:S01]  /*4f20*/  FADD.FTZ R178, R226, -R185 ;  /* 0x800000b9e2b27221 */ /* 0x000fe20000010000 */
[-C--:B------:R-:W-:Y:S02]  /*4f30*/  FMUL.FTZ R179, R177, R0.reuse ;  /* 0x00000000b1b37220 */ /* 0x080fe40000410000 */
[----:B------:R-:W-:Y:S01]  /*4f40*/  FMUL.FTZ R182, R176, R0 ;  /* 0x00000000b0b67220 */ /* 0x000fe20000410000 */
[----:B------:R-:W-:Y:S01]  /*4f50*/  FMUL.FTZ R178, R3, R178 ;  /* 0x000000b203b27220 */ /* 0x000fe20000410000 */
[----:B------:R-:W-:Y:S02]  /*4f60*/  FMUL.FTZ R179, R179, UR14 ;  /* 0x0000000eb3b37c20 */ /* 0x000fe40008410000 */
[----:B------:R-:W-:-:S03]  /*4f70*/  FMUL.FTZ R182, R182, UR14 ;  /* 0x0000000eb6b67c20 */ /* 0x000fc60008410000 */
[----:B------:R-:W-:Y:S01]  /*4f80*/  FSEL R183, R179, RZ, P2 ;  /* 0x000000ffb3b77208 */ /* 0x000fe20001000000 */
[----:B------:R-:W-:Y:S01]  /*4f90*/  FMUL.FTZ R179, R3, R184 ;  /* 0x000000b803b37220 */ /* 0x000fe20000410000 */
[----:B------:R-:W-:Y:S02]  /*4fa0*/  FSEL R182, R182, RZ, P1 ;  /* 0x000000ffb6b67208 */ /* 0x000fe40000800000 */
[----:B------:R-:W-:Y:S01]  /*4fb0*/  ISETP.GE.U32.AND P1, PT, R28, RZ, PT ;  /* 0x000000ff1c00720c */ /* 0x000fe20003f26070 */
[-C--:B------:R-:W-:Y:S01]  /*4fc0*/  FMUL.FTZ R3, R179, R0.reuse ;  /* 0x00000000b3037220 */ /* 0x080fe20000410000 */
[----:B------:R-:W-:Y:S01]  /*4fd0*/  FMUL.FTZ R0, R178, R0 ;  /* 0x00000000b2007220 */ /* 0x000fe20000410000 */
[----:B------:R-:W-:Y:S02]  /*4fe0*/  LOP3.LUT P2, RZ, R29, 0xff0000, RZ, 0xc0, !PT ;  /* 0x00ff00001dff7812 */ /* 0x000fe4000784c0ff */
[----:B------:R-:W-:Y:S01]  /*4ff0*/  FMUL.FTZ R3, R3, UR14 ;  /* 0x0000000e03037c20 */ /* 0x000fe20008410000 */
[----:B------:R-:W-:Y:S01]  /*5000*/  FMUL.FTZ R0, R0, UR14 ;  /* 0x0000000e00007c20 */ /* 0x000fe20008410000 */
[----:B------:R-:W-:-:S02]  /*5010*/  ISETP.GE.U32.AND.EX P1, PT, R29, 0x1000000, PT, P1 ;  /* 0x010000001d00780c */ /* 0x000fc40003f26110 */
[----:B------:R-:W-:Y:S02]  /*5020*/  F2FP.F16.F32.PACK_AB R182, R183, R182 ;  /* 0x000000b6b7b6723e */ /* 0x000fe400000000ff */
[----:B------:R-:W-:Y:S02]  /*5030*/  FSEL R3, R3, RZ, P1 ;  /* 0x000000ff03037208 */ /* 0x000fe40000800000 */
[----:B------:R-:W-:-:S04]  /*5040*/  FSEL R0, R0, RZ, P2 ;  /* 0x000000ff00007208 */ /* 0x000fc80001000000 */
[----:B------:R-:W-:Y:S01]  /*5050*/  F2FP.F16.F32.PACK_AB R183, R3, R0 ;  /* 0x0000000003b7723e */ /* 0x000fe200000000ff */
[----:B------:R-:W-:Y:S06]  /*5060*/  BRA `(.L_x_15609) ;  /* 0x0000000000f47947 */ /* 0x000fec0003800000 */
.L_x_15608:
[-CC-:B0123--:R-:W-:Y:S01]  /*5070*/  FFMA.FTZ R181, R197, R185.reuse, R184.reuse ;  /* 0x000000b9c5b57223 */ /* 0x18ffe200000100b8 */
        /* <DEDUP_REMOVED lines=24> */
[----:B------:R-:W-:Y:S02]  /*5200*/  FSEL R182, R187, RZ, P2 ;  /* 0x000000ffbbb67208 */ /* 0x000fe40001000000 */
[----:B------:R-:W-:Y:S01]  /*5210*/  FMUL.FTZ R181, R3, R180 ;  /* 0x000000b403b57220 */ /* 0x000fe20000410000 */
[----:B------:R-:W-:Y:S01]  /*5220*/  FFMA.FTZ R180, R19, R185, R184 ;  /* 0x000000b913b47223 */ /* 0x000fe200000100b8 */
[----:B------:R-:W-:-:S02]  /*5230*/  LOP3.LUT P2, RZ, R28, 0xff000000, RZ, 0xc0, !PT ;  /* 0xff0000001cff7812 */ /* 0x000fc4000784c0ff */
[----:B------:R-:W-:Y:S01]  /*5240*/  FMUL.FTZ R181, R181, R0 ;  /* 0x00000000b5b57220 */ /* 0x000fe20000410000 */
[----:B------:R-:W-:-:S03]  /*5250*/  FADD.FTZ R180, R229, -R180 ;  /* 0x800000b4e5b47221 */ /* 0x000fc60000010000 */
[----:B------:R-:W-:-:S05]  /*5260*/  FMUL.FTZ R181, R181, UR14 ;  /* 0x0000000eb5b57c20 */ /* 0x000fca0008410000 */
[----:B------:R-:W-:Y:S02]  /*5270*/  FSEL R181, R181, RZ, P1 ;  /* 0x000000ffb5b57208 */ /* 0x000fe40000800000 */
[----:B------:R-:W-:Y:S02]  /*5280*/  LOP3.LUT P1, RZ, R28, 0xff0000, RZ, 0xc0, !PT ;  /* 0x00ff00001cff7812 */ /* 0x000fe4000782c0ff */
[----:B------:R-:W-:Y:S01]  /*5290*/  F2FP.F16.F32.PACK_AB R182, R182, R181 ;  /* 0x000000b5b6b6723e */ /* 0x000fe200000000ff */
[----:B------:R-:W-:-:S04]  /*52a0*/  FFMA.FTZ R181, R18, R185, R184 ;  /* 0x000000b912b57223 */ /* 0x000fc800000100b8 */
        /* <DEDUP_REMOVED lines=8> */
[----:B------:R-:W-:Y:S02]  /*5330*/  LOP3.LUT P2, RZ, R28, 0xff00, RZ, 0xc0, !PT ;  /* 0x0000ff001cff7812 */ /* 0x000fe4000784c0ff */
[----:B------:R-:W-:Y:S02]  /*5340*/  FSEL R180, R180, RZ, P1 ;  /* 0x000000ffb4b47208 */ /* 0x000fe40000800000 */
[----:B------:R-:W-:Y:S02]  /*5350*/  LOP3.LUT P1, RZ, R28, 0xff, RZ, 0xc0, !PT ;  /* 0x000000ff1cff7812 */ /* 0x000fe4000782c0ff */
[----:B------:R-:W-:Y:S01]  /*5360*/  F2FP.F16.F32.PACK_AB R181, R181, R180 ;  /* 0x000000b4b5b5723e */ /* 0x000fe200000000ff */
        /* <DEDUP_REMOVED lines=12> */
[----:B------:R-:W-:-:S07]  /*5430*/  F2FP.F16.F32.PACK_AB R180, R180, R3 ;  /* 0x00000003b4b4723e */ /* 0x000fce00000000ff */
.L_x_15609:
        /* <DEDUP_REMOVED lines=8> */
.L_x_15590:
[----:B------:R-:W-:-:S04]  /*54c0*/  UISETP.NE.U32.AND UP0, UPT, UR12, URZ, UPT ;  /* 0x000000ff0c00728c */ /* 0x000fc8000bf05070 */
[----:B------:R-:W-:-:S09]  /*54d0*/  UISETP.NE.AND.EX UP0, UPT, UR13, URZ, UPT, UP0 ;  /* 0x000000ff0d00728c */ /* 0x000fd2000bf05300 */
[----:B------:R-:W-:Y:S05]  /*54e0*/  BRA.U UP0, `(.L_x_15610) ;  /* 0x0000001500687547 */ /* 0x000fea000b800000 */
[----:B------:R-:W2:Y:S01]  /*54f0*/  LDL R180, [R1+0x18] ;  /* 0x0000180001b47983 */ /* 0x000ea20000100800 */
[----:B------:R-:W-:Y:S01]  /*5500*/  BSSY.RECONVERGENT B2, `(.L_x_15611) ;  /* 0x0000045000027945 */ /* 0x000fe20003800200 */
[----:B--2---:R-:W-:-:S13]  /*5510*/  ISETP.GT.U32.AND P4, PT, R180, 0x1f, PT ;  /* 0x0000001fb400780c */ /* 0x004fda0003f84070 */
[----:B------:R-:W-:Y:S05]  /*5520*/  @!P4 BRA `(.L_x_15612) ;  /* 0x000000040008c947 */ /* 0x000fea0003800000 */
[----:B------:R-:W2:Y:S01]  /*5530*/  LDL R188, [R1+0x8] ;  /* 0x0000080001bc7983 */ /* 0x000ea20000100800 */
        /* <DEDUP_REMOVED lines=13> */
[-C--:B------:R-:W-:Y:S01]  /*5610*/  FMUL.FTZ R183, R183, R0.reuse ;  /* 0x00000000b7b77220 */ /* 0x080fe20000410000 */
[----:B------:R-:W-:Y:S01]  /*5620*/  FFMA.FTZ R186, R203, R185, R184 ;  /* 0x000000b9cbba7223 */ /* 0x000fe200000100b8 */
[----:B------:R-:W-:Y:S01]  /*5630*/  FMUL.FTZ R187, R187, R0 ;  /* 0x00000000bbbb7220 */ /* 0x000fe20000410000 */
[----:B------:R-:W-:Y:S01]  /*5640*/  FMUL.FTZ R181, R181, UR14 ;  /* 0x0000000eb5b57c20 */ /* 0x000fe20008410000 */
[----:B------:R-:W-:-:S02]  /*5650*/  FMUL.FTZ R183, R183, UR14 ;  /* 0x0000000eb7b77c20 */ /* 0x000fc40008410000 */
[----:B------:R-:W-:Y:S02]  /*5660*/  FMUL.FTZ R187, R187, UR14 ;  /* 0x0000000ebbbb7c20 */ /* 0x000fe40008410000 */
[----:B------:R-:W-:Y:S02]  /*5670*/  FSEL R181, R181, RZ, P6 ;  /* 0x000000ffb5b57208 */ /* 0x000fe40003000000 */
[----:B------:R-:W-:Y:S02]  /*5680*/  FSEL R180, R183, RZ, P4 ;  /* 0x000000ffb7b47208 */ /* 0x000fe40002000000 */
[----:B------:R-:W-:Y:S02]  /*5690*/  LOP3.LUT P4, RZ, R23, 0xff, RZ, 0xc0, !PT ;  /* 0x000000ff17ff7812 */ /* 0x000fe4000788c0ff */
[----:B------:R-:W-:Y:S01]  /*56a0*/  F2FP.F16.F32.PACK_AB R183, R180, R181 ;  /* 0x000000b5b4b7723e */ /* 0x000fe200000000ff */
[----:B------:R-:W-:Y:S01]  /*56b0*/  FFMA.FTZ R180, R31, R185, R184 ;  /* 0x000000b91fb47223 */ /* 0x000fe200000100b8 */
[----:B------:R-:W-:-:S03]  /*56c0*/  LOP3.LUT P6, RZ, R23, 0xff00, RZ, 0xc0, !PT ;  /* 0x0000ff0017ff7812 */ /* 0x000fc600078cc0ff */
[----:B------:R-:W-:Y:S01]  /*56d0*/  FADD.FTZ R180, R243, -R180 ;  /* 0x800000b4f3b47221 */ /* 0x000fe20000010000 */
[----:B------:R-:W-:Y:S01]  /*56e0*/  FSEL R182, R187, RZ, P6 ;  /* 0x000000ffbbb67208 */ /* 0x000fe20003000000 */
[----:B------:R-:W-:Y:S01]  /*56f0*/  FADD.FTZ R187, R251, -R186 ;  /* 0x800000bafbbb7221 */ /* 0x000fe20000010000 */
[----:B------:R-:W-:Y:S01]  /*5700*/  LOP3.LUT P6, RZ, R22, 0xff000000, RZ, 0xc0, !PT ;  /* 0xff00000016ff7812 */ /* 0x000fe200078cc0ff */
[C---:B------:R-:W-:Y:S01]  /*5710*/  FFMA.FTZ R181, R3.reuse, R180, R64 ;  /* 0x000000b403b57223 */ /* 0x040fe20000010040 */
[----:B------:R-:W-:Y:S01]  /*5720*/  FFMA.FTZ R180, R196, R185, R184 ;  /* 0x000000b9c4b47223 */ /* 0x000fe200000100b8 */
[----:B------:R-:W-:Y:S01]  /*5730*/  FFMA.FTZ R187, R3, R187, R70 ;  /* 0x000000bb03bb7223 */ /* 0x000fe20000010046 */
[----:B------:R-:W-:Y:S01]  /*5740*/  FFMA.FTZ R186, R205, R185, R184 ;  /* 0x000000b9cdba7223 */ /* 0x000fe200000100b8 */
[----:B------:R-:W-:Y:S01]  /*5750*/  FMUL.FTZ R181, R181, R0 ;  /* 0x00000000b5b57220 */ /* 0x000fe20000410000 */
[----:B------:R-:W-:Y:S02]  /*5760*/  FADD.FTZ R180, R247, -R180 ;  /* 0x800000b4f7b47221 */ /* 0x000fe40000010000 */
[----:B------:R-:W-:Y:S01]  /*5770*/  FADD.FTZ R186, R236, -R186 ;  /* 0x800000baecba7221 */ /* 0x000fe20000010000 */
[----:B------:R-:W-:-:S03]  /*5780*/  FMUL.FTZ R181, R181, UR14 ;  /* 0x0000000eb5b57c20 */ /* 0x000fc60008410000 */
[----:B------:R-:W-:Y:S02]  /*5790*/  FFMA.FTZ R186, R3, R186, R68 ;  /* 0x000000ba03ba7223 */ /* 0x000fe40000010044 */
[----:B------:R-:W-:Y:S02]  /*57a0*/  FSEL R181, R181, RZ, P4 ;  /* 0x000000ffb5b57208 */ /* 0x000fe40002000000 */
[----:B------:R-:W-:Y:S01]  /*57b0*/  LOP3.LUT P4, RZ, R22, 0xff0000, RZ, 0xc0, !PT ;  /* 0x00ff000016ff7812 */ /* 0x000fe2000788c0ff */
[----:B------:R-:W-:Y:S01]  /*57c0*/  FMUL.FTZ R186, R186, R0 ;  /* 0x00000000baba7220 */ /* 0x000fe20000410000 */
[----:B------:R-:W-:Y:S01]  /*57d0*/  F2FP.F16.F32.PACK_AB R182, R182, R181 ;  /* 0x000000b5b6b6723e */ /* 0x000fe200000000ff */
[----:B------:R-:W-:Y:S01]  /*57e0*/  FFMA.FTZ R181, R3, R180, R71 ;  /* 0x000000b403b57223 */ /* 0x000fe20000010047 */
        /* <DEDUP_REMOVED lines=12> */
[----:B--2---:R-:W-:-:S04]  /*58b0*/  FADD.FTZ R180, R188, -R180 ;  /* 0x800000b4bcb47221 */ /* 0x004fc80000010000 */
[----:B------:R-:W-:-:S04]  /*58c0*/  FFMA.FTZ R180, R3, R180, R69 ;  /* 0x000000b403b47223 */ /* 0x000fc80000010045 */
[----:B------:R-:W-:-:S04]  /*58d0*/  FMUL.FTZ R180, R180, R0 ;  /* 0x00000000b4b47220 */ /* 0x000fc80000410000 */
[----:B------:R-:W-:-:S05]  /*58e0*/  FMUL.FTZ R180, R180, UR14 ;  /* 0x0000000eb4b47c20 */ /* 0x000fca0008410000 */
[----:B------:R-:W-:-:S04]  /*58f0*/  FSEL R180, R180, RZ, P6 ;  /* 0x000000ffb4b47208 */ /* 0x000fc80003000000 */
[----:B------:R-:W-:Y:S02]  /*5900*/  F2FP.F16.F32.PACK_AB R180, R180, R186 ;  /* 0x000000bab4b4723e */ /* 0x000fe400000000ff */
[----:B------:R-:W0:Y:S02]  /*5910*/  LDC.64 R186, c[0x0][0x468] ;  /* 0x00011a00ffba7b82 */ /* 0x000e240000000a00 */
[C---:B0-----:R-:W-:Y:S01]  /*5920*/  IMAD.WIDE.U32 R186, R2.reuse, 0x10, R186 ;  /* 0x0000001002ba7825 */ /* 0x041fe200078e00ba */
[----:B------:R-:W-:-:S04]  /*5930*/  IADD3 R2, PT, PT, R2, 0x20, RZ ;  /* 0x0000002002027810 */ /* 0x000fc80007ffe0ff */
[----:B------:R0:W-:Y:S03]  /*5940*/  STG.E.128 desc[UR6][R186.64], R180 ;  /* 0x000000b4ba007986 */ /* 0x0001e6000c101d06 */
.L_x_15612:
[----:B------:R-:W-:Y:S05]  /*5950*/  BSYNC.RECONVERGENT B2 ;  /* 0x0000000000027941 */ /* 0x000fea0003800200 */
.L_x_15611:
[----:B------:R-:W-:Y:S04]  /*5960*/  BSSY.RECONVERGENT B2, `(.L_x_15613) ;  /* 0x0000045000027945 */ /* 0x000fe80003800200 */
[----:B------:R-:W-:Y:S05]  /*5970*/  @!P3 BRA `(.L_x_15614) ;  /* 0x00000004000cb947 */ /* 0x000fea0003800000 */
[----:B------:R-:W2:Y:S04]  /*5980*/  LDL R188, [R1+0x14] ;  /* 0x0000140001bc7983 */ /* 0x000ea80000100800 */
[----:B------:R-:W3:Y:S01]  /*5990*/  LDL R189, [R1+0x4] ;  /* 0x0000040001bd7983 */ /* 0x000ee20000100800 */
[-CC-:B0-----:R-:W-:Y:S01]  /*59a0*/  FFMA.FTZ R180, R11, R185.reuse, R184.reuse ;  /* 0x000000b90bb47223 */ /* 0x181fe200000100b8 */
[----:B------:R-:W-:-:S03]  /*59b0*/  FFMA.FTZ R181, R15, R185, R184 ;  /* 0x000000b90fb57223 */ /* 0x000fc600000100b8 */
[----:B------:R-:W-:Y:S01]  /*59c0*/  FADD.FTZ R180, R225, -R180 ;  /* 0x800000b4e1b47221 */ /* 0x000fe20000010000 */
[----:B------:R-:W-:-:S03]  /*59d0*/  FADD.FTZ R182, R220, -R181 ;  /* 0x800000b5dcb67221 */ /* 0x000fc60000010000 */
[C---:B-----5:R-:W-:Y:S01]  /*59e0*/  FFMA.FTZ R181, R3.reuse, R180, R58 ;  /* 0x000000b403b57223 */ /* 0x060fe2000001003a */
[----:B------:R-:W-:Y:S01]  /*59f0*/  FFMA.FTZ R183, R3, R182, R59 ;  /* 0x000000b603b77223 */ /* 0x000fe2000001003b */
[----:B------:R-:W-:Y:S02]  /*5a00*/  ISETP.GE.U32.AND P3, PT, R24, RZ, PT ;  /* 0x000000ff1800720c */ /* 0x000fe40003f66070 */
[-C--:B------:R-:W-:Y:S01]  /*5a10*/  FMUL.FTZ R181, R181, R0.reuse ;  /* 0x00000000b5b57220 */ /* 0x080fe20000410000 */
[----:B------:R-:W-:Y:S01]  /*5a20*/  FMUL.FTZ R183, R183, R0 ;  /* 0x00000000b7b77220 */ /* 0x000fe20000410000 */
[----:B------:R-:W-:Y:S02]  /*5a30*/  LOP3.LUT P4, RZ, R25, 0xff0000, RZ, 0xc0, !PT ;  /* 0x00ff000019ff7812 */ /* 0x000fe4000788c0ff */
[----:B------:R-:W-:Y:S01]  /*5a40*/  FMUL.FTZ R181, R181, UR14 ;  /* 0x0000000eb5b57c20 */ /* 0x000fe20008410000 */
[----:B------:R-:W-:Y:S01]  /*5a50*/  FMUL.FTZ R183, R183, UR14 ;  /* 0x0000000eb7b77c20 */ /* 0x000fe20008410000 */
[----:B------:R-:W-:-:S03]  /*5a60*/  ISETP.GE.U32.AND.EX P3, PT, R25, 0x1000000, PT, P3 ;  /* 0x010000001900780c */ /* 0x000fc60003f66130 */
[----:B------:R-:W-:Y:S02]  /*5a70*/  FSEL R181, R181, RZ, P4 ;  /* 0x000000ffb5b57208 */ /* 0x000fe40002000000 */
[----:B------:R-:W-:-:S04]  /*5a80*/  FSEL R180, R183, RZ, P3 ;  /* 0x000000ffb7b47208 */ /* 0x000fc80001800000 */
[----:B------:R-:W-:Y:S01]  /*5a90*/  F2FP.F16.F32.PACK_AB R183, R180, R181 ;  /* 0x000000b5b4b7723e */ /* 0x000fe200000000ff */
[-CC-:B------:R-:W-:Y:S01]  /*5aa0*/  FFMA.FTZ R181, R30, R185.reuse, R184.reuse ;  /* 0x000000b91eb57223 */ /* 0x180fe200000100b8 */
[----:B------:R-:W-:-:S03]  /*5ab0*/  FFMA.FTZ R180, R7, R185, R184 ;  /* 0x000000b907b47223 */ /* 0x000fc600000100b8 */
[----:B------:R-:W-:Y:S01]  /*5ac0*/  FADD.FTZ R181, R242, -R181 ;  /* 0x800000b5f2b57221 */ /* 0x000fe20000010000 */
[----:B------:R-:W-:-:S03]  /*5ad0*/  FADD.FTZ R180, R237, -R180 ;  /* 0x800000b4edb47221 */ /* 0x000fc60000010000 */
[C---:B------:R-:W-:Y:S01]  /*5ae0*/  FFMA.FTZ R181, R3.reuse, R181, R56 ;  /* 0x000000b503b57223 */ /* 0x040fe20000010038 */
[----:B------:R-:W-:-:S03]  /*5af0*/  FFMA.FTZ R187, R3, R180, R57 ;  /* 0x000000b403bb7223 */ /* 0x000fc60000010039 */
[-C--:B------:R-:W-:Y:S01]  /*5b00*/  FMUL.FTZ R181, R181, R0.reuse ;  /* 0x00000000b5b57220 */ /* 0x080fe20000410000 */
[----:B------:R-:W-:Y:S01]  /*5b10*/  FMUL.FTZ R187, R187, R0 ;  /* 0x00000000bbbb7220 */ /* 0x000fe20000410000 */
[----:B------:R-:W-:Y:S02]  /*5b20*/  LOP3.LUT P3, RZ, R25, 0xff, RZ, 0xc0, !PT ;  /* 0x000000ff19ff7812 */ /* 0x000fe4000786c0ff */
[----:B------:R-:W-:Y:S01]  /*5b30*/  FMUL.FTZ R181, R181, UR14 ;  /* 0x0000000eb5b57c20 */ /* 0x000fe20008410000 */
[----:B------:R-:W-:Y:S01]  /*5b40*/  FMUL.FTZ R187, R187, UR14 ;  /* 0x0000000ebbbb7c20 */ /* 0x000fe20008410000 */
[----:B------:R-:W-:-:S03]  /*5b50*/  LOP3.LUT P4, RZ, R25, 0xff00, RZ, 0xc0, !PT ;  /* 0x0000ff0019ff7812 */ /* 0x000fc6000788c0ff */
[----:B------:R-:W-:Y:S02]  /*5b60*/  FSEL R181, R181, RZ, P3 ;  /* 0x000000ffb5b57208 */ /* 0x000fe40001800000 */
[----:B------:R-:W-:Y:S01]  /*5b70*/  FSEL R182, R187, RZ, P4 ;  /* 0x000000ffbbb67208 */ /* 0x000fe20002000000 */
[----:B------:R-:W-:-:S03]  /*5b80*/  FFMA.FTZ R187, R202, R185, R184 ;  /* 0x000000b9cabb7223 */ /* 0x000fc600000100b8 */
[----:B------:R-:W-:Y:S01]  /*5b90*/  F2FP.F16.F32.PACK_AB R182, R182, R181 ;  /* 0x000000b5b6b6723e */ /* 0x000fe200000000ff */
[----:B------:R-:W-:Y:S01]  /*5ba0*/  FFMA.FTZ R181, R195, R185, R184 ;  /* 0x000000b9c3b57223 */ /* 0x000fe200000100b8 */
[----:B------:R-:W-:-:S03]  /*5bb0*/  FADD.FTZ R187, R250, -R187 ;  /* 0x800000bbfabb7221 */ /* 0x000fc60000010000 */
[----:B------:R-:W-:Y:S01]  /*5bc0*/  FADD.FTZ R180, R246, -R181 ;  /* 0x800000b5f6b47221 */ /* 0x000fe20000010000 */
[----:B------:R-:W-:-:S03]  /*5bd0*/  FFMA.FTZ R187, R3, R187, R62 ;  /* 0x000000bb03bb7223 */ /* 0x000fc6000001003e */
[----:B------:R-:W-:Y:S01]  /*5be0*/  FFMA.FTZ R181, R3, R180, R63 ;  /* 0x000000b403b57223 */ /* 0x000fe2000001003f */
[----:B------:R-:W-:-:S03]  /*5bf0*/  FMUL.FTZ R180, R187, R0 ;  /* 0x00000000bbb47220 */ /* 0x000fc60000410000 */
[----:B------:R-:W-:Y:S01]  /*5c00*/  FMUL.FTZ R181, R181, R0 ;  /* 0x00000000b5b57220 */ /* 0x000fe20000410000 */
[----:B------:R-:W-:Y:S01]  /*5c10*/  FMUL.FTZ R180, R180, UR14 ;  /* 0x0000000eb4b47c20 */ /* 0x000fe20008410000 */
[C---:B------:R-:W-:Y:S02]  /*5c20*/  LOP3.LUT P3, RZ, R24.reuse, 0xff0000, RZ, 0xc0, !PT ;  /* 0x00ff000018ff7812 */ /* 0x040fe4000786c0ff */
[----:B------:R-:W-:Y:S01]  /*5c30*/  FMUL.FTZ R181, R181, UR14 ;  /* 0x0000000eb5b57c20 */ /* 0x000fe20008410000 */
[----:B------:R-:W-:Y:S02]  /*5c40*/  LOP3.LUT P4, RZ, R24, 0xff000000, RZ, 0xc0, !PT ;  /* 0xff00000018ff7812 */ /* 0x000fe4000788c0ff */
[----:B------:R-:W-:Y:S02]  /*5c50*/  FSEL R180, R180, RZ, P3 ;  /* 0x000000ffb4b47208 */ /* 0x000fe40001800000 */
[----:B------:R-:W-:Y:S01]  /*5c60*/  FSEL R181, R181, RZ, P4 ;  /* 0x000000ffb5b57208 */ /* 0x000fe20002000000 */
[----:B------:R-:W-:-:S03]  /*5c70*/  FFMA.FTZ R186, R217, R185, R184 ;  /* 0x000000b9d9ba7223 */ /* 0x000fc600000100b8 */
[----:B------:R-:W-:Y:S01]  /*5c80*/  F2FP.F16.F32.PACK_AB R181, R181, R180 ;  /* 0x000000b4b5b5723e */ /* 0x000fe200000000ff */
[----:B------:R-:W-:Y:S01]  /*5c90*/  FFMA.FTZ R180, R209, R185, R184 ;  /* 0x000000b9d1b47223 */ /* 0x000fe200000100b8 */
[C---:B------:R-:W-:Y:S02]  /*5ca0*/  LOP3.LUT P3, RZ, R24.reuse, 0xff, RZ, 0xc0, !PT ;  /* 0x000000ff18ff7812 */ /* 0x040fe4000786c0ff */
[----:B------:R-:W-:Y:S01]  /*5cb0*/  LOP3.LUT P4, RZ, R24, 0xff00, RZ, 0xc0, !PT ;  /* 0x0000ff0018ff7812 */ /* 0x000fe2000788c0ff */
[----:B--2---:R-:W-:Y:S01]  /*5cc0*/  FADD.FTZ R186, R188, -R186 ;  /* 0x800000babcba7221 */ /* 0x004fe20000010000 */
[----:B---3--:R-:W-:-:S03]  /*5cd0*/  FADD.FTZ R180, R189, -R180 ;  /* 0x800000b4bdb47221 */ /* 0x008fc60000010000 */
        /* <DEDUP_REMOVED lines=8> */
[----:B------:R-:W-:Y:S02]  /*5d60*/  F2FP.F16.F32.PACK_AB R180, R180, R186 ;  /* 0x000000bab4b4723e */ /* 0x000fe400000000ff */
[----:B------:R-:W0:Y:S02]  /*5d70*/  LDC.64 R186, c[0x0][0x468] ;  /* 0x00011a00ffba7b82 */ /* 0x000e240000000a00 */
[----:B0-----:R-:W-:-:S05]  /*5d80*/  IMAD.WIDE.U32 R186, R2, 0x10, R186 ;  /* 0x0000001002ba7825 */ /* 0x001fca00078e00ba */
[----:B------:R1:W-:Y:S01]  /*5d90*/  STG.E.128 desc[UR6][R186.64], R180 ;  /* 0x000000b4ba007986 */ /* 0x0003e2000c101d06 */
[----:B------:R-:W-:-:S07]  /*5da0*/  IADD3 R2, PT, PT, R2, 0x20, RZ ;  /* 0x0000002002027810 */ /* 0x000fce0007ffe0ff */
.L_x_15614:
[----:B------:R-:W-:Y:S05]  /*5db0*/  BSYNC.RECONVERGENT B2 ;  /* 0x0000000000027941 */ /* 0x000fea0003800200 */
.L_x_15613:
[----:B------:R-:W-:Y:S04]  /*5dc0*/  BSSY.RECONVERGENT B2, `(.L_x_15615) ;  /* 0x0000045000027945 */ /* 0x000fe80003800200 */
[----:B------:R-:W-:Y:S05]  /*5dd0*/  @!P2 BRA `(.L_x_15616) ;  /* 0x00000004000ca947 */ /* 0x000fea0003800000 */
[----:B------:R-:W2:Y:S04]  /*5de0*/  LDL R188, [R1+0x10] ;  /* 0x0000100001bc7983 */ /* 0x000ea80000100800 */
[----:B------:R-:W3:Y:S01]  /*5df0*/  LDL R189, [R1] ;  /* 0x0000000001bd7983 */ /* 0x000ee20000100800 */
[-CC-:B01----:R-:W-:Y:S01]  /*5e00*/  FFMA.FTZ R181, R12, R185.reuse, R184.reuse ;  /* 0x000000b90cb57223 */ /* 0x183fe200000100b8 */
        /* <DEDUP_REMOVED lines=24> */
[----:B------:R-:W-:Y:S02]  /*5f90*/  LOP3.LUT P2, RZ, R27, 0xff, RZ, 0xc0, !PT ;  /* 0x000000ff1bff7812 */ /* 0x000fe4000784c0ff */
[----:B------:R-:W-:Y:S01]  /*5fa0*/  FMUL.FTZ R181, R181, UR14 ;  /* 0x0000000eb5b57c20 */ /* 0x000fe20008410000 */
[----:B------:R-:W-:Y:S01]  /*5fb0*/  LOP3.LUT P3, RZ, R27, 0xff00, RZ, 0xc0, !PT ;  /* 0x0000ff001bff7812 */ /* 0x000fe2000786c0ff */
[-CC-:B------:R-:W-:Y:S01]  /*5fc0*/  FFMA.FTZ R186, R201, R185.reuse, R184.reuse ;  /* 0x000000b9c9ba7223 */ /* 0x180fe200000100b8 */
[----:B------:R-:W-:Y:S02]  /*5fd0*/  FFMA.FTZ R180, R194, R185, R184 ;  /* 0x000000b9c2b47223 */ /* 0x000fe400000100b8 */
[----:B------:R-:W-:Y:S02]  /*5fe0*/  FSEL R181, R181, RZ, P2 ;  /* 0x000000ffb5b57208 */ /* 0x000fe40001000000 */
[----:B------:R-:W-:Y:S01]  /*5ff0*/  FSEL R182, R187, RZ, P3 ;  /* 0x000000ffbbb67208 */ /* 0x000fe20001800000 */
[----:B------:R-:W-:Y:S01]  /*6000*/  FADD.FTZ R187, R249, -R186 ;  /* 0x800000baf9bb7221 */ /* 0x000fe20000010000 */
[----:B------:R-:W-:-:S02]  /*6010*/  FADD.FTZ R180, R245, -R180 ;  /* 0x800000b4f5b47221 */ /* 0x000fc40000010000 */
[----:B------:R-:W-:Y:S01]  /*6020*/  F2FP.F16.F32.PACK_AB R182, R182, R181 ;  /* 0x000000b5b6b6723e */ /* 0x000fe200000000ff */
        /* <DEDUP_REMOVED lines=30> */
.L_x_15616:
[----:B------:R-:W-:Y:S05]  /*6210*/  BSYNC.RECONVERGENT B2 ;  /* 0x0000000000027941 */ /* 0x000fea0003800200 */
.L_x_15615:
[----:B------:R-:W-:Y:S04]  /*6220*/  BSSY.RECONVERGENT B2, `(.L_x_15617) ;  /* 0x0000044000027945 */ /* 0x000fe80003800200 */
[----:B------:R-:W-:Y:S05]  /*6230*/  @!P1 BRA `(.L_x_15618) ;  /* 0x0000000400089947 */ /* 0x000fea0003800000 */
[----:B------:R-:W3:Y:S01]  /*6240*/  LDL R188, [R1+0xc] ;  /* 0x00000c0001bc7983 */ /* 0x000ee20000100800 */
[-CC-:B012---:R-:W-:Y:S01]  /*6250*/  FFMA.FTZ R180, R13, R185.reuse, R184.reuse ;  /* 0x000000b90db47223 */ /* 0x187fe200000100b8 */
[-CC-:B------:R-:W-:Y:S01]  /*6260*/  FFMA.FTZ R181, R17, R185.reuse, R184.reuse ;  /* 0x000000b911b57223 */ /* 0x180fe200000100b8 */
[----:B------:R-:W-:Y:S01]  /*6270*/  ISETP.GE.U32.AND P1, PT, R20, RZ, PT ;  /* 0x000000ff1400720c */ /* 0x000fe20003f26070 */
[-C--:B------:R-:W-:Y:S01]  /*6280*/  FFMA.FTZ R187, R9, R185.reuse, R184 ;  /* 0x000000b909bb7223 */ /* 0x080fe200000100b8 */
[----:B------:R-:W-:Y:S01]  /*6290*/  FADD.FTZ R180, R221, -R180 ;  /* 0x800000b4ddb47221 */ /* 0x000fe20000010000 */
[----:B------:R-:W-:Y:S01]  /*62a0*/  FADD.FTZ R182, R218, -R181 ;  /* 0x800000b5dab67221 */ /* 0x000fe20000010000 */
[----:B------:R-:W-:Y:S01]  /*62b0*/  LOP3.LUT P2, RZ, R21, 0xff0000, RZ, 0xc0, !PT ;  /* 0x00ff000015ff7812 */ /* 0x000fe2000784c0ff */
[----:B------:R-:W-:Y:S01]  /*62c0*/  FFMA.FTZ R186, R212, R185, R184 ;  /* 0x000000b9d4ba7223 */ /* 0x000fe200000100b8 */
        /* <DEDUP_REMOVED lines=10> */
[----:B------:R-:W-:Y:S01]  /*6370*/  F2FP.F16.F32.PACK_AB R183, R180, R181 ;  /* 0x000000b5b4b7723e */ /* 0x000fe200000000ff */
[----:B------:R-:W-:Y:S01]  /*6380*/  FFMA.FTZ R181, R5, R185, R184 ;  /* 0x000000b905b57223 */ /* 0x000fe200000100b8 */
[----:B------:R-:W-:Y:S01]  /*6390*/  FADD.FTZ R180, R234, -R187 ;  /* 0x800000bbeab47221 */ /* 0x000fe20000010000 */
[----:B------:R-:W-:Y:S02]  /*63a0*/  LOP3.LUT P2, RZ, R21, 0xff00, RZ, 0xc0, !PT ;  /* 0x0000ff0015ff7812 */ /* 0x000fe4000784c0ff */
[----:B------:R-:W-:Y:S01]  /*63b0*/  FADD.FTZ R181, R240, -R181 ;  /* 0x800000b5f0b57221 */ /* 0x000fe20000010000 */
[----:B------:R-:W-:-:S03]  /*63c0*/  FFMA.FTZ R187, R3, R180, R41 ;  /* 0x000000b403bb7223 */ /* 0x000fc60000010029 */
[----:B------:R-:W-:Y:S01]  /*63d0*/  FFMA.FTZ R181, R3, R181, R40 ;  /* 0x000000b503b57223 */ /* 0x000fe20000010028 */
[----:B------:R-:W-:-:S03]  /*63e0*/  FMUL.FTZ R187, R187, R0 ;  /* 0x00000000bbbb7220 */ /* 0x000fc60000410000 */
[----:B------:R-:W-:Y:S01]  /*63f0*/  FMUL.FTZ R181, R181, R0 ;  /* 0x00000000b5b57220 */ /* 0x000fe20000410000 */
[----:B------:R-:W-:-:S03]  /*6400*/  FMUL.FTZ R187, R187, UR14 ;  /* 0x0000000ebbbb7c20 */ /* 0x000fc60008410000 */
[----:B------:R-:W-:Y:S02]  /*6410*/  FMUL.FTZ R181, R181, UR14 ;  /* 0x0000000eb5b57c20 */ /* 0x000fe40008410000 */
[----:B------:R-:W-:Y:S01]  /*6420*/  FSEL R182, R187, RZ, P2 ;  /* 0x000000ffbbb67208 */ /* 0x000fe20001000000 */
[--C-:B------:R-:W-:Y:S01]  /*6430*/  FFMA.FTZ R187, R200, R185, R184.reuse ;  /* 0x000000b9c8bb7223 */ /* 0x100fe200000100b8 */
[----:B------:R-:W-:Y:S02]  /*6440*/  LOP3.LUT P2, RZ, R20, 0xff000000, RZ, 0xc0, !PT ;  /* 0xff00000014ff7812 */ /* 0x000fe4000784c0ff */
[----:B------:R-:W-:Y:S01]  /*6450*/  FSEL R181, R181, RZ, P1 ;  /* 0x000000ffb5b57208 */ /* 0x000fe20000800000 */
[----:B------:R-:W-:Y:S01]  /*6460*/  FADD.FTZ R187, R248, -R187 ;  /* 0x800000bbf8bb7221 */ /* 0x000fe20000010000 */
[----:B------:R-:W-:Y:S02]  /*6470*/  LOP3.LUT P1, RZ, R20, 0xff0000, RZ, 0xc0, !PT ;  /* 0x00ff000014ff7812 */ /* 0x000fe4000782c0ff */
[----:B------:R-:W-:Y:S01]  /*6480*/  F2FP.F16.F32.PACK_AB R182, R182, R181 ;  /* 0x000000b5b6b6723e */ /* 0x000fe200000000ff */
[----:B------:R-:W-:Y:S01]  /*6490*/  FFMA.FTZ R181, R193, R185, R184 ;  /* 0x000000b9c1b57223 */ /* 0x000fe200000100b8 */
[----:B------:R-:W-:-:S03]  /*64a0*/  FFMA.FTZ R187, R3, R187, R46 ;  /* 0x000000bb03bb7223 */ /* 0x000fc6000001002e */
[----:B------:R-:W-:-:S04]  /*64b0*/  FADD.FTZ R180, R244, -R181 ;  /* 0x800000b5f4b47221 */ /* 0x000fc80000010000 */
[----:B------:R-:W-:Y:S01]  /*64c0*/  FFMA.FTZ R181, R3, R180, R47 ;  /* 0x000000b403b57223 */ /* 0x000fe2000001002f */
        /* <DEDUP_REMOVED lines=9> */
[----:B------:R-:W-:-:S04]  /*6560*/  FFMA.FTZ R180, R207, R185, R184 ;  /* 0x000000b9cfb47223 */ /* 0x000fc800000100b8 */
[----:B------:R-:W-:-:S04]  /*6570*/  FADD.FTZ R180, R252, -R180 ;  /* 0x800000b4fcb47221 */ /* 0x000fc80000010000 */
[----:B------:R-:W-:-:S04]  /*6580*/  FFMA.FTZ R180, R3, R180, R45 ;  /* 0x000000b403b47223 */ /* 0x000fc8000001002d */
[----:B------:R-:W-:-:S04]  /*6590*/  FMUL.FTZ R180, R180, R0 ;  /* 0x00000000b4b47220 */ /* 0x000fc80000410000 */
[----:B------:R-:W-:-:S05]  /*65a0*/  FMUL.FTZ R180, R180, UR14 ;  /* 0x0000000eb4b47c20 */ /* 0x000fca0008410000 */
[----:B------:R-:W-:Y:S01]  /*65b0*/  FSEL R180, R180, RZ, P2 ;  /* 0x000000ffb4b47208 */ /* 0x000fe20001000000 */
[----:B---3--:R-:W-:-:S04]  /*65c0*/  FADD.FTZ R186, R188, -R186 ;  /* 0x800000babcba7221 */ /* 0x008fc80000010000 */
        /* <DEDUP_REMOVED lines=9> */
.L_x_15618:
[----:B------:R-:W-:Y:S05]  /*6660*/  BSYNC.RECONVERGENT B2 ;  /* 0x0000000000027941 */ /* 0x000fea0003800200 */
.L_x_15617:
        /* <DEDUP_REMOVED lines=18> */
[-CC-:B------:R-:W-:Y:S01]  /*6790*/  FFMA.FTZ R180, R198, R185.reuse, R184.reuse ;  /* 0x000000b9c6b47223 */ /* 0x180fe200000100b8 */
[----:B------:R-:W-:Y:S01]  /*67a0*/  FFMA.FTZ R181, R199, R185, R184 ;  /* 0x000000b9c7b57223 */ /* 0x000fe200000100b8 */
[----:B------:R-:W-:Y:S02]  /*67b0*/  LOP3.LUT P0, RZ, R29, 0xff, RZ, 0xc0, !PT ;  /* 0x000000ff1dff7812 */ /* 0x000fe4000780c0ff */
[----:B------:R-:W-:Y:S01]  /*67c0*/  FADD.FTZ R180, R227, -R180 ;  /* 0x800000b4e3b47221 */ /* 0x000fe20000010000 */
[----:B------:R-:W-:-:S03]  /*67d0*/  FADD.FTZ R181, R228, -R181 ;  /* 0x800000b5e4b57221 */ /* 0x000fc60000010000 */
[C---:B------:R-:W-:Y:S01]  /*67e0*/  FFMA.FTZ R187, R3.reuse, R180, R33 ;  /* 0x000000b403bb7223 */ /* 0x040fe20000010021 */
[----:B------:R-:W-:Y:S01]  /*67f0*/  FFMA.FTZ R181, R3, R181, R32 ;  /* 0x000000b503b57223 */ /* 0x000fe20000010020 */
[----:B------:R-:W-:Y:S02]  /*6800*/  FFMA.FTZ R180, R19, R185, R184 ;  /* 0x000000b913b47223 */ /* 0x000fe400000100b8 */
[-C--:B------:R-:W-:Y:S01]  /*6810*/  FMUL.FTZ R187, R187, R0.reuse ;  /* 0x00000000bbbb7220 */ /* 0x080fe20000410000 */
[----:B------:R-:W-:Y:S01]  /*6820*/  FMUL.FTZ R181, R181, R0 ;  /* 0x00000000b5b57220 */ /* 0x000fe20000410000 */
[----:B------:R-:W-:Y:S02]  /*6830*/  FADD.FTZ R180, R229, -R180 ;  /* 0x800000b4e5b47221 */ /* 0x000fe40000010000 */
[----:B------:R-:W-:Y:S01]  /*6840*/  FMUL.FTZ R187, R187, UR14 ;  /* 0x0000000ebbbb7c20 */ /* 0x000fe20008410000 */
[----:B------:R-:W-:-:S04]  /*6850*/  FMUL.FTZ R181, R181, UR14 ;  /* 0x0000000eb5b57c20 */ /* 0x000fc80008410000 */
[----:B------:R-:W-:Y:S01]  /*6860*/  FSEL R182, R187, RZ, P1 ;  /* 0x000000ffbbb67208 */ /* 0x000fe20000800000 */
[----:B------:R-:W-:Y:S01]  /*6870*/  FFMA.FTZ R187, R18, R185, R184 ;  /* 0x000000b912bb7223 */ /* 0x000fe200000100b8 */
[----:B------:R-:W-:Y:S02]  /*6880*/  FSEL R181, R181, RZ, P0 ;  /* 0x000000ffb5b57208 */ /* 0x000fe40000000000 */
[----:B------:R-:W-:Y:S01]  /*6890*/  LOP3.LUT P0, RZ, R28, 0xff0000, RZ, 0xc0, !PT ;  /* 0x00ff00001cff7812 */ /* 0x000fe2000780c0ff */
[----:B------:R-:W-:Y:S01]  /*68a0*/  FADD.FTZ R187, R232, -R187 ;  /* 0x800000bbe8bb7221 */ /* 0x000fe20000010000 */
[----:B------:R-:W-:Y:S01]  /*68b0*/  F2FP.F16.F32.PACK_AB R182, R182, R181 ;  /* 0x000000b5b6b6723e */ /* 0x000fe200000000ff */
[C---:B------:R-:W-:Y:S01]  /*68c0*/  FFMA.FTZ R181, R3.reuse, R180, R39 ;  /* 0x000000b403b57223 */ /* 0x040fe20000010027 */
[----:B------:R-:W-:Y:S01]  /*68d0*/  LOP3.LUT P1, RZ, R28, 0xff000000, RZ, 0xc0, !PT ;  /* 0xff0000001cff7812 */ /* 0x000fe2000782c0ff */
[----:B------:R-:W-:Y:S02]  /*68e0*/  FFMA.FTZ R187, R3, R187, R38 ;  /* 0x000000bb03bb7223 */ /* 0x000fe40000010026 */
[----:B------:R-:W-:-:S02]  /*68f0*/  FMUL.FTZ R181, R181, R0 ;  /* 0x00000000b5b57220 */ /* 0x000fc40000410000 */
[----:B------:R-:W-:Y:S02]  /*6900*/  FMUL.FTZ R180, R187, R0 ;  /* 0x00000000bbb47220 */ /* 0x000fe40000410000 */
[----:B------:R-:W-:Y:S02]  /*6910*/  FMUL.FTZ R181, R181, UR14 ;  /* 0x0000000eb5b57c20 */ /* 0x000fe40008410000 */
[----:B------:R-:W-:-:S03]  /*6920*/  FMUL.FTZ R180, R180, UR14 ;  /* 0x0000000eb4b47c20 */ /* 0x000fc60008410000 */
        /* <DEDUP_REMOVED lines=16> */
[----:B------:R-:W0:Y:S01]  /*6a30*/  LDC.64 R184, c[0x0][0x468] ;  /* 0x00011a00ffb87b82 */ /* 0x000e220000000a00 */
[----:B------:R-:W-:-:S04]  /*6a40*/  FSEL R3, R3, RZ, P0 ;  /* 0x000000ff03037208 */ /* 0x000fc80000000000 */
[----:B------:R-:W-:Y:S01]  /*6a50*/  F2FP.F16.F32.PACK_AB R180, R180, R3 ;  /* 0x00000003b4b4723e */ /* 0x000fe200000000ff */
[----:B0-----:R-:W-:-:S05]  /*6a60*/  IMAD.WIDE.U32 R2, R2, 0x10, R184 ;  /* 0x0000001002027825 */ /* 0x001fca00078e00b8 */
[----:B------:R4:W-:Y:S01]  /*6a70*/  STG.E.128 desc[UR6][R2.64], R180 ;  /* 0x000000b402007986 */ /* 0x0009e2000c101d06 */
[----:B------:R-:W-:Y:S05]  /*6a80*/  BRA `(.L_x_15607) ;  /* 0x0000001400ac7947 */ /* 0x000fea0003800000 */
.L_x_15610:
[----:B------:R-:W-:Y:S04]  /*6a90*/  BSSY.RECONVERGENT B2, `(.L_x_15619) ;  /* 0x0000048000027945 */ /* 0x000fe80003800200 */
[----:B------:R-:W-:Y:S05]  /*6aa0*/  @!P4 BRA `(.L_x_15620) ;  /* 0x000000040018c947 */ /* 0x000fea0003800000 */
[----:B------:R-:W2:Y:S01]  /*6ab0*/  LDL R180, [R1+0x8] ;  /* 0x0000080001b47983 */ /* 0x000ea20000100800 */
[-CC-:B------:R-:W-:Y:S01]  /*6ac0*/  FFMA.FTZ R173, R205, R185.reuse, R184.reuse ;  /* 0x000000b9cdad7223 */ /* 0x180fe200000100b8 */
[-CC-:B------:R-:W-:Y:S01]  /*6ad0*/  FFMA.FTZ R172, R210, R185.reuse, R184.reuse ;  /* 0x000000b9d2ac7223 */ /* 0x180fe200000100b8 */
[----:B------:R-:W-:Y:S01]  /*6ae0*/  LOP3.LUT P4, RZ, R22, 0xff, RZ, 0xc0, !PT ;  /* 0x000000ff16ff7812 */ /* 0x000fe2000788c0ff */
[-CC-:B------:R-:W-:Y:S01]  /*6af0*/  FFMA.FTZ R176, R196, R185.reuse, R184.reuse ;  /* 0x000000b9c4b07223 */ /* 0x180fe200000100b8 */
[----:B------:R-:W-:Y:S01]  /*6b00*/  FADD.FTZ R173, R236, -R173 ;  /* 0x800000adecad7221 */ /* 0x000fe20000010000 */
[----:B------:R-:W-:Y:S01]  /*6b10*/  LOP3.LUT P6, RZ, R22, 0xff00, RZ, 0xc0, !PT ;  /* 0x0000ff0016ff7812 */ /* 0x000fe200078cc0ff */
[-C--:B------:R-:W-:Y:S01]  /*6b20*/  FFMA.FTZ R178, R31, R185.reuse, R184 ;  /* 0x000000b91fb27223 */ /* 0x080fe200000100b8 */
[----:B------:R-:W-:Y:S01]  /*6b30*/  FADD.FTZ R176, R247, -R176 ;  /* 0x800000b0f7b07221 */ /* 0x000fe20000010000 */
[-CC-:B------:R-:W-:Y:S01]  /*6b40*/  FFMA.FTZ R182, R6, R185.reuse, R184.reuse ;  /* 0x000000b906b67223 */ /* 0x180fe200000100b8 */
[----:B------:R-:W-:Y:S01]  /*6b50*/  FFMA.FTZ R183, R14, R185, R184 ;  /* 0x000000b90eb77223 */ /* 0x000fe200000100b8 */
[----:B------:R-:W-:-:S02]  /*6b60*/  FADD.FTZ R178, R243, -R178 ;  /* 0x800000b2f3b27221 */ /* 0x000fc40000010000 */
[----:B------:R-:W-:-:S04]  /*6b70*/  FADD.FTZ R182, R231, -R182 ;  /* 0x800000b6e7b67221 */ /* 0x000fc80000010000 */
[C---:B-----5:R-:W-:Y:S01]  /*6b80*/  FFMA.FTZ R177, R3.reuse, R182, R65 ;  /* 0x000000b603b17223 */ /* 0x060fe20000010041 */
[----:B--2---:R-:W-:Y:S01]  /*6b90*/  FADD.FTZ R174, R180, -R172 ;  /* 0x800000acb4ae7221 */ /* 0x004fe20000010000 */
[----:B------:R-:W-:-:S03]  /*6ba0*/  FFMA.FTZ R172, R3, R173, R68 ;  /* 0x000000ad03ac7223 */ /* 0x000fc60000010044 */
        /* <DEDUP_REMOVED lines=11> */
[----:B------:R-:W-:-:S03]  /*6c60*/  FFMA.FTZ R175, R3, R176, R71 ;  /* 0x000000b003af7223 */ /* 0x000fc60000010047 */
[----:B------:R-:W-:Y:S01]  /*6c70*/  FADD.FTZ R174, R251, -R174 ;  /* 0x800000aefbae7221 */ /* 0x000fe20000010000 */
[----:B------:R-:W-:-:S03]  /*6c80*/  FMUL.FTZ R179, R175, R0 ;  /* 0x00000000afb37220 */ /* 0x000fc60000410000 */
[----:B------:R-:W-:Y:S01]  /*6c90*/  FFMA.FTZ R174, R3, R174, R70 ;  /* 0x000000ae03ae7223 */ /* 0x000fe20000010046 */
[----:B------:R-:W-:-:S03]  /*6ca0*/  FMUL.FTZ R179, R179, UR14 ;  /* 0x0000000eb3b37c20 */ /* 0x000fc60008410000 */
[----:B------:R-:W-:Y:S02]  /*6cb0*/  FMUL.FTZ R176, R174, R0 ;  /* 0x00000000aeb07220 */ /* 0x000fe40000410000 */
[----:B------:R-:W-:Y:S02]  /*6cc0*/  FSEL R186, R179, RZ, P4 ;  /* 0x000000ffb3ba7208 */ /* 0x000fe40002000000 */
[----:B------:R-:W-:Y:S01]  /*6cd0*/  FMUL.FTZ R181, R176, UR14 ;  /* 0x0000000eb0b57c20 */ /* 0x000fe20008410000 */
[----:B------:R-:W-:Y:S01]  /*6ce0*/  FFMA.FTZ R176, R3, R178, R64 ;  /* 0x000000b203b07223 */ /* 0x000fe20000010040 */
[-C--:B------:R-:W-:Y:S01]  /*6cf0*/  FMUL.FTZ R178, R177, R0.reuse ;  /* 0x00000000b1b27220 */ /* 0x080fe20000410000 */
[----:B------:R-:W-:Y:S02]  /*6d00*/  LOP3.LUT P4, RZ, R23, 0xff00, RZ, 0xc0, !PT ;  /* 0x0000ff0017ff7812 */ /* 0x000fe4000788c0ff */
[----:B------:R-:W-:Y:S01]  /*6d10*/  FMUL.FTZ R182, R176, R0 ;  /* 0x00000000b0b67220 */ /* 0x000fe20000410000 */
[----:B------:R-:W-:Y:S01]  /*6d20*/  FSEL R181, R181, RZ, P6 ;  /* 0x000000ffb5b57208 */ /* 0x000fe20003000000 */
[----:B------:R-:W-:Y:S01]  /*6d30*/  FMUL.FTZ R178, R178, UR14 ;  /* 0x0000000eb2b27c20 */ /* 0x000fe20008410000 */
[----:B------:R-:W-:Y:S01]  /*6d40*/  LOP3.LUT P6, RZ, R23, 0xff, RZ, 0xc0, !PT ;  /* 0x000000ff17ff7812 */ /* 0x000fe200078cc0ff */
[----:B------:R-:W-:Y:S01]  /*6d50*/  FMUL.FTZ R182, R182, UR14 ;  /* 0x0000000eb6b67c20 */ /* 0x000fe20008410000 */
[----:B------:R-:W-:Y:S01]  /*6d60*/  F2FP.F16.F32.PACK_AB R181, R186, R181 ;  /* 0x000000b5bab5723e */ /* 0x000fe200000000ff */
[----:B------:R-:W-:Y:S01]  /*6d70*/  FADD.FTZ R186, R224, -R183 ;  /* 0x800000b7e0ba7221 */ /* 0x000fe20000010000 */
[----:B------:R-:W-:-:S02]  /*6d80*/  FSEL R179, R178, RZ, P4 ;  /* 0x000000ffb2b37208 */ /* 0x000fc40002000000 */
[----:B------:R-:W-:Y:S02]  /*6d90*/  FSEL R182, R182, RZ, P6 ;  /* 0x000000ffb6b67208 */ /* 0x000fe40003000000 */
[----:B------:R-:W-:Y:S02]  /*6da0*/  ISETP.GE.U32.AND P4, PT, R22, RZ, PT ;  /* 0x000000ff1600720c */ /* 0x000fe40003f86070 */
[----:B------:R-:W-:Y:S01]  /*6db0*/  F2FP.F16.F32.PACK_AB R182, R179, R182 ;  /* 0x000000b6b3b6723e */ /* 0x000fe200000000ff */
[----:B------:R-:W-:Y:S01]  /*6dc0*/  FFMA.FTZ R179, R10, R185, R184 ;  /* 0x000000b90ab37223 */ /* 0x000fe200000100b8 */
[C---:B------:R-:W-:Y:S02]  /*6dd0*/  ISETP.GE.U32.AND.EX P4, PT, R23.reuse, 0x1000000, PT, P4 ;  /* 0x010000001700780c */ /* 0x040fe40003f86140 */
[----:B------:R-:W-:Y:S01]  /*6de0*/  LOP3.LUT P6, RZ, R23, 0xff0000, RZ, 0xc0, !PT ;  /* 0x00ff000017ff7812 */ /* 0x000fe200078cc0ff */
[----:B------:R-:W-:-:S04]  /*6df0*/  FADD.FTZ R179, R230, -R179 ;  /* 0x800000b3e6b37221 */ /* 0x000fc80000010000 */
        /* <DEDUP_REMOVED lines=17> */
.L_x_15620:
[----:B------:R-:W-:Y:S05]  /*6f10*/  BSYNC.RECONVERGENT B2 ;  /* 0x0000000000027941 */ /* 0x000fea0003800200 */
.L_x_15619:
[----:B------:R-:W-:Y:S04]  /*6f20*/  BSSY.RECONVERGENT B2, `(.L_x_15621) ;  /* 0x0000049000027945 */ /* 0x000fe80003800200 */
[----:B------:R-:W-:Y:S05]  /*6f30*/  @!P3 BRA `(.L_x_15622) ;  /* 0x00000004001cb947 */ /* 0x000fea0003800000 */
[----:B0-----:R-:W2:Y:S04]  /*6f40*/  LDL R181, [R1+0x14] ;  /* 0x0000140001b57983 */ /* 0x001ea80000100800 */
[----:B------:R-:W3:Y:S01]  /*6f50*/  LDL R180, [R1+0x4] ;  /* 0x0000040001b47983 */ /* 0x000ee20000100800 */
[-CC-:B------:R-:W-:Y:S01]  /*6f60*/  FFMA.FTZ R172, R217, R185.reuse, R184.reuse ;  /* 0x000000b9d9ac7223 */ /* 0x180fe200000100b8 */
[-CC-:B------:R-:W-:Y:S01]  /*6f70*/  FFMA.FTZ R173, R209, R185.reuse, R184.reuse ;  /* 0x000000b9d1ad7223 */ /* 0x180fe200000100b8 */
[C---:B------:R-:W-:Y:S01]  /*6f80*/  LOP3.LUT P3, RZ, R24.reuse, 0xff, RZ, 0xc0, !PT ;  /* 0x000000ff18ff7812 */ /* 0x040fe2000786c0ff */
[-CC-:B------:R-:W-:Y:S01]  /*6f90*/  FFMA.FTZ R177, R195, R185.reuse, R184.reuse ;  /* 0x000000b9c3b17223 */ /* 0x180fe200000100b8 */
[C---:B------:R-:W-:Y:S01]  /*6fa0*/  LOP3.LUT P4, RZ, R24.reuse, 0xff00, RZ, 0xc0, !PT ;  /* 0x0000ff0018ff7812 */ /* 0x040fe2000788c0ff */
[-CC-:B------:R-:W-:Y:S01]  /*6fb0*/  FFMA.FTZ R178, R7, R185.reuse, R184.reuse ;  /* 0x000000b907b27223 */ /* 0x180fe200000100b8 */
[----:B------:R-:W-:Y:S01]  /*6fc0*/  LOP3.LUT P6, RZ, R24, 0xff0000, RZ, 0xc0, !PT ;  /* 0x00ff000018ff7812 */ /* 0x000fe200078cc0ff */
[----:B------:R-:W-:Y:S01]  /*6fd0*/  FADD.FTZ R176, R246, -R177 ;  /* 0x800000b1f6b07221 */ /* 0x000fe20000010000 */
[----:B------:R-:W-:Y:S01]  /*6fe0*/  FFMA.FTZ R177, R30, R185, R184 ;  /* 0x000000b91eb17223 */ /* 0x000fe200000100b8 */
[----:B------:R-:W-:-:S03]  /*6ff0*/  FADD.FTZ R178, R237, -R178 ;  /* 0x800000b2edb27221 */ /* 0x000fc60000010000 */
[----:B------:R-:W-:Y:S01]  /*7000*/  FADD.FTZ R177, R242, -R177 ;  /* 0x800000b1f2b17221 */ /* 0x000fe20000010000 */
[----:B--2---:R-:W-:Y:S01]  /*7010*/  FADD.FTZ R172, R181, -R172 ;  /* 0x800000acb5ac7221 */ /* 0x004fe20000010000 */
[----:B---3--:R-:W-:-:S03]  /*7020*/  FADD.FTZ R174, R180, -R173 ;  /* 0x800000adb4ae7221 */ /* 0x008fc60000010000 */
[C---:B-----5:R-:W-:Y:S01]  /*7030*/  FFMA.FTZ R172, R3.reuse, R172, R60 ;  /* 0x000000ac03ac7223 */ /* 0x060fe2000001003c */
[----:B------:R-:W-:-:S03]  /*7040*/  FFMA.FTZ R173, R3, R174, R61 ;  /* 0x000000ae03ad7223 */ /* 0x000fc6000001003d */
[-C--:B------:R-:W-:Y:S01]  /*7050*/  FMUL.FTZ R174, R172, R0.reuse ;  /* 0x00000000acae7220 */ /* 0x080fe20000410000 */
[----:B------:R-:W-:-:S03]  /*7060*/  FMUL.FTZ R175, R173, R0 ;  /* 0x00000000adaf7220 */ /* 0x000fc60000410000 */
[----:B------:R-:W-:Y:S01]  /*7070*/  FMUL.FTZ R174, R174, UR14 ;  /* 0x0000000eaeae7c20 */ /* 0x000fe20008410000 */
[----:B------:R-:W-:-:S04]  /*7080*/  FMUL.FTZ R175, R175, UR14 ;  /* 0x0000000eafaf7c20 */ /* 0x000fc80008410000 */
[----:B------:R-:W-:Y:S02]  /*7090*/  FSEL R174, R174, RZ, P3 ;  /* 0x000000ffaeae7208 */ /* 0x000fe40001800000 */
[----:B------:R-:W-:Y:S02]  /*70a0*/  LOP3.LUT P3, RZ, R25, 0xff, RZ, 0xc0, !PT ;  /* 0x000000ff19ff7812 */ /* 0x000fe4000786c0ff */
[----:B------:R-:W-:Y:S02]  /*70b0*/  FSEL R175, R175, RZ, P4 ;  /* 0x000000ffafaf7208 */ /* 0x000fe40002000000 */
[----:B------:R-:W-:Y:S02]  /*70c0*/  LOP3.LUT P4, RZ, R24, 0xff000000, RZ, 0xc0, !PT ;  /* 0xff00000018ff7812 */ /* 0x000fe4000788c0ff */
[----:B------:R-:W-:Y:S01]  /*70d0*/  F2FP.F16.F32.PACK_AB R180, R175, R174 ;  /* 0x000000aeafb4723e */ /* 0x000fe200000000ff */
[----:B------:R-:W-:-:S04]  /*70e0*/  FFMA.FTZ R175, R202, R185, R184 ;  /* 0x000000b9caaf7223 */ /* 0x000fc800000100b8 */
[----:B------:R-:W-:-:S04]  /*70f0*/  FADD.FTZ R175, R250, -R175 ;  /* 0x800000affaaf7221 */ /* 0x000fc80000010000 */
        /* <DEDUP_REMOVED lines=13> */
[----:B------:R-:W-:Y:S02]  /*71d0*/  LOP3.LUT P6, RZ, R25, 0xff00, RZ, 0xc0, !PT ;  /* 0x0000ff0019ff7812 */ /* 0x000fe400078cc0ff */
[----:B------:R-:W-:Y:S02]  /*71e0*/  FSEL R183, R178, RZ, P4 ;  /* 0x000000ffb2b77208 */ /* 0x000fe40002000000 */
[----:B------:R-:W-:Y:S02]  /*71f0*/  FSEL R179, R179, RZ, P3 ;  /* 0x000000ffb3b37208 */ /* 0x000fe40001800000 */
[----:B------:R-:W-:Y:S02]  /*7200*/  FSEL R178, R181, RZ, P6 ;  /* 0x000000ffb5b27208 */ /* 0x000fe40003000000 */
[----:B------:R-:W-:-:S02]  /*7210*/  F2FP.F16.F32.PACK_AB R181, R183, R182 ;  /* 0x000000b6b7b5723e */ /* 0x000fc400000000ff */
[----:B------:R-:W-:Y:S01]  /*7220*/  F2FP.F16.F32.PACK_AB R182, R178, R179 ;  /* 0x000000b3b2b6723e */ /* 0x000fe200000000ff */
[-CC-:B------:R-:W-:Y:S01]  /*7230*/  FFMA.FTZ R179, R15, R185.reuse, R184.reuse ;  /* 0x000000b90fb37223 */ /* 0x180fe200000100b8 */
[----:B------:R-:W-:Y:S01]  /*7240*/  FFMA.FTZ R178, R11, R185, R184 ;  /* 0x000000b90bb27223 */ /* 0x000fe200000100b8 */
[----:B------:R-:W-:Y:S02]  /*7250*/  ISETP.GE.U32.AND P3, PT, R24, RZ, PT ;  /* 0x000000ff1800720c */ /* 0x000fe40003f66070 */
[----:B------:R-:W-:Y:S01]  /*7260*/  FADD.FTZ R186, R220, -R179 ;  /* 0x800000b3dcba7221 */ /* 0x000fe20000010000 */
[----:B------:R-:W-:Y:S01]  /*7270*/  FADD.FTZ R178, R225, -R178 ;  /* 0x800000b2e1b27221 */ /* 0x000fe20000010000 */
[----:B------:R-:W-:Y:S02]  /*7280*/  ISETP.GE.U32.AND.EX P3, PT, R25, 0x1000000, PT, P3 ;  /* 0x010000001900780c */ /* 0x000fe40003f66130 */
[C---:B------:R-:W-:Y:S01]  /*7290*/  FFMA.FTZ R179, R3.reuse, R186, R59 ;  /* 0x000000ba03b37223 */ /* 0x040fe2000001003b */
[----:B------:R-:W-:Y:S01]  /*72a0*/  FFMA.FTZ R178, R3, R178, R58 ;  /* 0x000000b203b27223 */ /* 0x000fe2000001003a */
[----:B------:R-:W-:-:S02]  /*72b0*/  LOP3.LUT P4, RZ, R25, 0xff0000, RZ, 0xc0, !PT ;  /* 0x00ff000019ff7812 */ /* 0x000fc4000788c0ff */
        /* <DEDUP_REMOVED lines=15> */
.L_x_15622:
[----:B------:R-:W-:Y:S05]  /*73b0*/  BSYNC.RECONVERGENT B2 ;  /* 0x0000000000027941 */ /* 0x000fea0003800200 */
.L_x_15621:
[----:B------:R-:W-:Y:S04]  /*73c0*/  BSSY.RECONVERGENT B2, `(.L_x_15623) ;  /* 0x0000049000027945 */ /* 0x000fe80003800200 */
[----:B------:R-:W-:Y:S05]  /*73d0*/  @!P2 BRA `(.L_x_15624) ;  /* 0x00000004001ca947 */ /* 0x000fea0003800000 */
[----:B01----:R-:W2:Y:S04]  /*73e0*/  LDL R181, [R1+0x10] ;  /* 0x0000100001b57983 */ /* 0x003ea80000100800 */
[----:B------:R-:W3:Y:S01]  /*73f0*/  LDL R180, [R1] ;  /* 0x0000000001b47983 */ /* 0x000ee20000100800 */
[-CC-:B------:R-:W-:Y:S01]  /*7400*/  FFMA.FTZ R172, R213, R185.reuse, R184.reuse ;  /* 0x000000b9d5ac7223 */ /* 0x180fe200000100b8 */
[-CC-:B------:R-:W-:Y:S01]  /*7410*/  FFMA.FTZ R173, R208, R185.reuse, R184.reuse ;  /* 0x000000b9d0ad7223 */ /* 0x180fe200000100b8 */
[----:B------:R-:W-:Y:S01]  /*7420*/  LOP3.LUT P2, RZ, R26, 0xff, RZ, 0xc0, !PT ;  /* 0x000000ff1aff7812 */ /* 0x000fe2000784c0ff */
[-CC-:B------:R-:W-:Y:S01]  /*7430*/  FFMA.FTZ R176, R194, R185.reuse, R184.reuse ;  /* 0x000000b9c2b07223 */ /* 0x180fe200000100b8 */
[----:B------:R-:W-:Y:S01]  /*7440*/  LOP3.LUT P3, RZ, R26, 0xff00, RZ, 0xc0, !PT ;  /* 0x0000ff001aff7812 */ /* 0x000fe2000786c0ff */
[-CC-:B------:R-:W-:Y:S01]  /*7450*/  FFMA.FTZ R178, R4, R185.reuse, R184.reuse ;  /* 0x000000b904b27223 */ /* 0x180fe200000100b8 */
[----:B------:R-:W-:Y:S01]  /*7460*/  FFMA.FTZ R182, R8, R185, R184 ;  /* 0x000000b908b67223 */ /* 0x000fe200000100b8 */
[----:B------:R-:W-:Y:S01]  /*7470*/  FADD.FTZ R176, R245, -R176 ;  /* 0x800000b0f5b07221 */ /* 0x000fe20000010000 */
[----:B------:R-:W-:Y:S01]  /*7480*/  LOP3.LUT P4, RZ, R27, 0xff, RZ, 0xc0, !PT ;  /* 0x000000ff1bff7812 */ /* 0x000fe2000788c0ff */
[----:B------:R-:W-:Y:S01]  /*7490*/  FADD.FTZ R177, R241, -R178 ;  /* 0x800000b2f1b17221 */ /* 0x000fe20000010000 */
[----:B------:R-:W-:Y:S01]  /*74a0*/  FADD.FTZ R178, R235, -R182 ;  /* 0x800000b6ebb27221 */ /* 0x000fe20000010000 */
[----:B------:R-:W-:Y:S01]  /*74b0*/  LOP3.LUT P6, RZ, R27, 0xff00, RZ, 0xc0, !PT ;  /* 0x0000ff001bff7812 */ /* 0x000fe200078cc0ff */
        /* <DEDUP_REMOVED lines=9> */
[C---:B------:R-:W-:Y:S02]  /*7550*/  LOP3.LUT P2, RZ, R26.reuse, 0xff0000, RZ, 0xc0, !PT ;  /* 0x00ff00001aff7812 */ /* 0x040fe4000784c0ff */
[----:B------:R-:W-:Y:S02]  /*7560*/  FSEL R175, R175, RZ, P3 ;  /* 0x000000ffafaf7208 */ /* 0x000fe40001800000 */
[----:B------:R-:W-:Y:S02]  /*7570*/  LOP3.LUT P3, RZ, R26, 0xff000000, RZ, 0xc0, !PT ;  /* 0xff0000001aff7812 */ /* 0x000fe4000786c0ff */
[----:B------:R-:W-:Y:S01]  /*7580*/  F2FP.F16.F32.PACK_AB R180, R175, R174 ;  /* 0x000000aeafb4723e */ /* 0x000fe200000000ff */
[----:B------:R-:W-:Y:S01]  /*7590*/  FFMA.FTZ R174, R201, R185, R184 ;  /* 0x000000b9c9ae7223 */ /* 0x000fe200000100b8 */
[C---:B------:R-:W-:Y:S01]  /*75a0*/  FFMA.FTZ R175, R3.reuse, R176, R55 ;  /* 0x000000b003af7223 */ /* 0x040fe20000010037 */
[C---:B------:R-:W-:Y:S01]  /*75b0*/  FFMA.FTZ R176, R3.reuse, R177, R48 ;  /* 0x000000b103b07223 */ /* 0x040fe20000010030 */
[----:B------:R-:W-:Y:S01]  /*75c0*/  FFMA.FTZ R177, R3, R178, R49 ;  /* 0x000000b203b17223 */ /* 0x000fe20000010031 */
[----:B------:R-:W-:Y:S01]  /*75d0*/  FADD.FTZ R174, R249, -R174 ;  /* 0x800000aef9ae7221 */ /* 0x000fe20000010000 */
[-C--:B------:R-:W-:Y:S01]  /*75e0*/  FMUL.FTZ R178, R175, R0.reuse ;  /* 0x00000000afb27220 */ /* 0x080fe20000410000 */
[-C--:B------:R-:W-:Y:S01]  /*75f0*/  FMUL.FTZ R179, R176, R0.reuse ;  /* 0x00000000b0b37220 */ /* 0x080fe20000410000 */
[----:B------:R-:W-:Y:S01]  /*7600*/  FMUL.FTZ R181, R177, R0 ;  /* 0x00000000b1b57220 */ /* 0x000fe20000410000 */
[----:B------:R-:W-:Y:S01]  /*7610*/  FFMA.FTZ R174, R3, R174, R54 ;  /* 0x000000ae03ae7223 */ /* 0x000fe20000010036 */
[----:B------:R-:W-:Y:S01]  /*7620*/  FMUL.FTZ R178, R178, UR14 ;  /* 0x0000000eb2b27c20 */ /* 0x000fe20008410000 */
[----:B------:R-:W-:Y:S01]  /*7630*/  FMUL.FTZ R179, R179, UR14 ;  /* 0x0000000eb3b37c20 */ /* 0x000fe20008410000 */
[----:B------:R-:W-:Y:S01]  /*7640*/  FMUL.FTZ R181, R181, UR14 ;  /* 0x0000000eb5b57c20 */ /* 0x000fe20008410000 */
[----:B------:R-:W-:-:S02]  /*7650*/  FMUL.FTZ R182, R174, R0 ;  /* 0x00000000aeb67220 */ /* 0x000fc40000410000 */
[----:B------:R-:W-:Y:S02]  /*7660*/  FSEL R183, R178, RZ, P3 ;  /* 0x000000ffb2b77208 */ /* 0x000fe40001800000 */
[----:B------:R-:W-:Y:S01]  /*7670*/  FMUL.FTZ R182, R182, UR14 ;  /* 0x0000000eb6b67c20 */ /* 0x000fe20008410000 */
[----:B------:R-:W-:Y:S02]  /*7680*/  FSEL R179, R179, RZ, P4 ;  /* 0x000000ffb3b37208 */ /* 0x000fe40002000000 */
[----:B------:R-:W-:Y:S02]  /*7690*/  FSEL R178, R181, RZ, P6 ;  /* 0x000000ffb5b27208 */ /* 0x000fe40003000000 */
[----:B------:R-:W-:Y:S02]  /*76a0*/  FSEL R182, R182, RZ, P2 ;  /* 0x000000ffb6b67208 */ /* 0x000fe40001000000 */
[----:B------:R-:W-:Y:S02]  /*76b0*/  ISETP.GE.U32.AND P2, PT, R26, RZ, PT ;  /* 0x000000ff1a00720c */ /* 0x000fe40003f46070 */
[----:B------:R-:W-:-:S02]  /*76c0*/  F2FP.F16.F32.PACK_AB R181, R183, R182 ;  /* 0x000000b6b7b5723e */ /* 0x000fc400000000ff */
[----:B------:R-:W-:Y:S01]  /*76d0*/  F2FP.F16.F32.PACK_AB R182, R178, R179 ;  /* 0x000000b3b2b6723e */ /* 0x000fe200000000ff */
[-CC-:B------:R-:W-:Y:S01]  /*76e0*/  FFMA.FTZ R179, R12, R185.reuse, R184.reuse ;  /* 0x000000b90cb37223 */ /* 0x180fe200000100b8 */
[----:B------:R-:W-:Y:S01]  /*76f0*/  FFMA.FTZ R178, R16, R185, R184 ;  /* 0x000000b910b27223 */ /* 0x000fe200000100b8 */
[----:B------:R-:W-:Y:S02]  /*7700*/  ISETP.GE.U32.AND.EX P2, PT, R27, 0x1000000, PT, P2 ;  /* 0x010000001b00780c */ /* 0x000fe40003f46120 */
[----:B------:R-:W-:Y:S01]  /*7710*/  FADD.FTZ R179, R222, -R179 ;  /* 0x800000b3deb37221 */ /* 0x000fe20000010000 */
[----:B------:R-:W-:Y:S01]  /*7720*/  FADD.FTZ R186, R219, -R178 ;  /* 0x800000b2dbba7221 */ /* 0x000fe20000010000 */
[----:B------:R-:W-:Y:S02]  /*7730*/  LOP3.LUT P3, RZ, R27, 0xff0000, RZ, 0xc0, !PT ;  /* 0x00ff00001bff7812 */ /* 0x000fe4000786c0ff */
        /* <DEDUP_REMOVED lines=17> */
.L_x_15624:
[----:B------:R-:W-:Y:S05]  /*7850*/  BSYNC.RECONVERGENT B2 ;  /* 0x0000000000027941 */ /* 0x000fea0003800200 */
.L_x_15623:
[----:B------:R-:W-:Y:S04]  /*7860*/  BSSY.RECONVERGENT B2, `(.L_x_15625) ;  /* 0x0000048000027945 */ /* 0x000fe80003800200 */
[----:B------:R-:W-:Y:S05]  /*7870*/  @!P1 BRA `(.L_x_15626) ;  /* 0x0000000400189947 */ /* 0x000fea0003800000 */
[----:B012---:R-:W2:Y:S01]  /*7880*/  LDL R180, [R1+0xc] ;  /* 0x00000c0001b47983 */ /* 0x007ea20000100800 */
[-CC-:B------:R-:W-:Y:S01]  /*7890*/  FFMA.FTZ R172, R212, R185.reuse, R184.reuse ;  /* 0x000000b9d4ac7223 */ /* 0x180fe200000100b8 */
[-CC-:B------:R-:W-:Y:S01]  /*78a0*/  FFMA.FTZ R173, R207, R185.reuse, R184.reuse ;  /* 0x000000b9cfad7223 */ /* 0x180fe200000100b8 */
[C---:B------:R-:W-:Y:S01]  /*78b0*/  LOP3.LUT P1, RZ, R20.reuse, 0xff, RZ, 0xc0, !PT ;  /* 0x000000ff14ff7812 */ /* 0x040fe2000782c0ff */
[-CC-:B------:R-:W-:Y:S01]  /*78c0*/  FFMA.FTZ R177, R193, R185.reuse, R184.reuse ;  /* 0x000000b9c1b17223 */ /* 0x180fe200000100b8 */
[----:B------:R-:W-:Y:S01]  /*78d0*/  LOP3.LUT P2, RZ, R20, 0xff00, RZ, 0xc0, !PT ;  /* 0x0000ff0014ff7812 */ /* 0x000fe2000784c0ff */
[----:B------:R-:W-:Y:S01]  /*78e0*/  FADD.FTZ R174, R252, -R173 ;  /* 0x800000adfcae7221 */ /* 0x000fe20000010000 */
[-CC-:B------:R-:W-:Y:S01]  /*78f0*/  FFMA.FTZ R179, R9, R185.reuse, R184.reuse ;  /* 0x000000b909b37223 */ /* 0x180fe200000100b8 */
[----:B------:R-:W-:Y:S01]  /*7900*/  FADD.FTZ R176, R244, -R177 ;  /* 0x800000b1f4b07221 */ /* 0x000fe20000010000 */
[----:B------:R-:W-:Y:S01]  /*7910*/  FFMA.FTZ R177, R5, R185, R184 ;  /* 0x000000b905b17223 */ /* 0x000fe200000100b8 */
[----:B-----5:R-:W-:Y:S01]  /*7920*/  FFMA.FTZ R173, R3, R174, R45 ;  /* 0x000000ae03ad7223 */ /* 0x020fe2000001002d */
[----:B------:R-:W-:Y:S01]  /*7930*/  FADD.FTZ R178, R234, -R179 ;  /* 0x800000b3eab27221 */ /* 0x000fe20000010000 */
[----:B------:R-:W-:Y:S01]  /*7940*/  LOP3.LUT P3, RZ, R21, 0xff, RZ, 0xc0, !PT ;  /* 0x000000ff15ff7812 */ /* 0x000fe2000786c0ff */
[----:B------:R-:W-:Y:S01]  /*7950*/  FADD.FTZ R177, R240, -R177 ;  /* 0x800000b1f0b17221 */ /* 0x000fe20000010000 */
[----:B------:R-:W-:Y:S01]  /*7960*/  FMUL.FTZ R175, R173, R0 ;  /* 0x00000000adaf7220 */ /* 0x000fe20000410000 */
[----:B------:R-:W-:-:S03]  /*7970*/  LOP3.LUT P4, RZ, R21, 0xff00, RZ, 0xc0, !PT ;  /* 0x0000ff0015ff7812 */ /* 0x000fc6000788c0ff */
[----:B------:R-:W-:-:S05]  /*7980*/  FMUL.FTZ R175, R175, UR14 ;  /* 0x0000000eafaf7c20 */ /* 0x000fca0008410000 */
[----:B------:R-:W-:Y:S02]  /*7990*/  FSEL R175, R175, RZ, P2 ;  /* 0x000000ffafaf7208 */ /* 0x000fe40001000000 */
[----:B------:R-:W-:Y:S01]  /*79a0*/  LOP3.LUT P2, RZ, R20, 0xff000000, RZ, 0xc0, !PT ;  /* 0xff00000014ff7812 */ /* 0x000fe2000784c0ff */
[----:B--2---:R-:W-:-:S04]  /*79b0*/  FADD.FTZ R172, R180, -R172 ;  /* 0x800000acb4ac7221 */ /* 0x004fc80000010000 */
[----:B------:R-:W-:-:S04]  /*79c0*/  FFMA.FTZ R172, R3, R172, R44 ;  /* 0x000000ac03ac7223 */ /* 0x000fc8000001002c */
[----:B------:R-:W-:-:S04]  /*79d0*/  FMUL.FTZ R174, R172, R0 ;  /* 0x00000000acae7220 */ /* 0x000fc80000410000 */
[----:B------:R-:W-:-:S05]  /*79e0*/  FMUL.FTZ R174, R174, UR14 ;  /* 0x0000000eaeae7c20 */ /* 0x000fca0008410000 */
        /* <DEDUP_REMOVED lines=21> */
[----:B------:R-:W-:Y:S02]  /*7b40*/  F2FP.F16.F32.PACK_AB R181, R183, R182 ;  /* 0x000000b6b7b5723e */ /* 0x000fe400000000ff */
[----:B------:R-:W-:Y:S01]  /*7b50*/  F2FP.F16.F32.PACK_AB R182, R178, R179 ;  /* 0x000000b3b2b6723e */ /* 0x000fe200000000ff */
[-CC-:B------:R-:W-:Y:S01]  /*7b60*/  FFMA.FTZ R179, R17, R185.reuse, R184.reuse ;  /* 0x000000b911b37223 */ /* 0x180fe200000100b8 */
[----:B------:R-:W-:Y:S01]  /*7b70*/  FFMA.FTZ R178, R13, R185, R184 ;  /* 0x000000b90db27223 */ /* 0x000fe200000100b8 */
[----:B------:R-:W-:-:S02]  /*7b80*/  ISETP.GE.U32.AND P1, PT, R20, RZ, PT ;  /* 0x000000ff1400720c */ /* 0x000fc40003f26070 */
[----:B------:R-:W-:Y:S01]  /*7b90*/  FADD.FTZ R186, R218, -R179 ;  /* 0x800000b3daba7221 */ /* 0x000fe20000010000 */
[----:B------:R-:W-:Y:S01]  /*7ba0*/  FADD.FTZ R178, R221, -R178 ;  /* 0x800000b2ddb27221 */ /* 0x000fe20000010000 */
[----:B------:R-:W-:Y:S02]  /*7bb0*/  ISETP.GE.U32.AND.EX P1, PT, R21, 0x1000000, PT, P1 ;  /* 0x010000001500780c */ /* 0x000fe40003f26110 */
[C---:B------:R-:W-:Y:S01]  /*7bc0*/  FFMA.FTZ R179, R3.reuse, R186, R43 ;  /* 0x000000ba03b37223 */ /* 0x040fe2000001002b */
[----:B------:R-:W-:Y:S01]  /*7bd0*/  FFMA.FTZ R178, R3, R178, R42 ;  /* 0x000000b203b27223 */ /* 0x000fe2000001002a */
[----:B------:R-:W-:Y:S02]  /*7be0*/  LOP3.LUT P2, RZ, R21, 0xff0000, RZ, 0xc0, !PT ;  /* 0x00ff000015ff7812 */ /* 0x000fe4000784c0ff */
        /* <DEDUP_REMOVED lines=15> */
.L_x_15626:
[----:B------:R-:W-:Y:S05]  /*7ce0*/  BSYNC.RECONVERGENT B2 ;  /* 0x0000000000027941 */ /* 0x000fea0003800200 */
.L_x_15625:
[----:B------:R-:W-:Y:S05]  /*7cf0*/  @!P0 BRA `(.L_x_15607) ;  /* 0x0000000400108947 */ /* 0x000fea0003800000 */
[-CC-:B------:R-:W-:Y:S01]  /*7d00*/  FFMA.FTZ R172, R211, R185.reuse, R184.reuse ;  /* 0x000000b9d3ac7223 */ /* 0x180fe200000100b8 */
[-CC-:B------:R-:W-:Y:S01]  /*7d10*/  FFMA.FTZ R174, R206, R185.reuse, R184.reuse ;  /* 0x000000b9ceae7223 */ /* 0x180fe200000100b8 */
[----:B------:R-:W-:Y:S01]  /*7d20*/  LOP3.LUT P0, RZ, R28, 0xff, RZ, 0xc0, !PT ;  /* 0x000000ff1cff7812 */ /* 0x000fe2000780c0ff */
[----:B------:R-:W-:Y:S01]  /*7d30*/  FFMA.FTZ R178, R192, R185, R184 ;  /* 0x000000b9c0b27223 */ /* 0x000fe200000100b8 */
[----:B------:R-:W-:Y:S01]  /*7d40*/  FADD.FTZ R172, R239, -R172 ;  /* 0x800000acefac7221 */ /* 0x000fe20000010000 */
[----:B------:R-:W-:Y:S01]  /*7d50*/  FADD.FTZ R174, R233, -R174 ;  /* 0x800000aee9ae7221 */ /* 0x000fe20000010000 */
[----:B------:R-:W-:Y:S01]  /*7d60*/  LOP3.LUT P1, RZ, R28, 0xff00, RZ, 0xc0, !PT ;  /* 0x0000ff001cff7812 */ /* 0x000fe2000782c0ff */
[----:B------:R-:W-:Y:S01]  /*7d70*/  FADD.FTZ R178, R223, -R178 ;  /* 0x800000b2dfb27221 */ /* 0x000fe20000010000 */
[C---:B-----5:R-:W-:Y:S01]  /*7d80*/  FFMA.FTZ R172, R3.reuse, R172, R36 ;  /* 0x000000ac03ac7223 */ /* 0x060fe20000010024 */
        /* <DEDUP_REMOVED lines=20> */
[----:B------:R-:W-:Y:S01]  /*7ed0*/  FSEL R181, R176, RZ, P0 ;  /* 0x000000ffb0b57208 */ /* 0x000fe20000000000 */
[-CC-:B------:R-:W-:Y:S01]  /*7ee0*/  FFMA.FTZ R176, R198, R185.reuse, R184.reuse ;  /* 0x000000b9c6b07223 */ /* 0x180fe200000100b8 */
[----:B------:R-:W-:Y:S01]  /*7ef0*/  FSEL R182, R177, RZ, P1 ;  /* 0x000000ffb1b67208 */ /* 0x000fe20000800000 */
[-CC-:B------:R-:W-:Y:S01]  /*7f00*/  FFMA.FTZ R177, R199, R185.reuse, R184.reuse ;  /* 0x000000b9c7b17223 */ /* 0x180fe200000100b8 */
[----:B------:R-:W-:Y:S01]  /*7f10*/  FFMA.FTZ R185, R197, R185, R184 ;  /* 0x000000b9c5b97223 */ /* 0x000fe200000100b8 */
[----:B------:R-:W-:Y:S02]  /*7f20*/  LOP3.LUT P1, RZ, R29, 0xff00, RZ, 0xc0, !PT ;  /* 0x0000ff001dff7812 */ /* 0x000fe4000782c0ff */
[----:B------:R-:W-:Y:S01]  /*7f30*/  F2FP.F16.F32.PACK_AB R181, R182, R181 ;  /* 0x000000b5b6b5723e */ /* 0x000fe200000000ff */
[----:B------:R-:W-:Y:S01]  /*7f40*/  FADD.FTZ R177, R228, -R177 ;  /* 0x800000b1e4b17221 */ /* 0x000fe20000010000 */
[----:B------:R-:W-:Y:S01]  /*7f50*/  FADD.FTZ R182, R227, -R176 ;  /* 0x800000b0e3b67221 */ /* 0x000fe20000010000 */
[----:B------:R-:W-:Y:S01]  /*7f60*/  FADD.FTZ R185, R226, -R185 ;  /* 0x800000b9e2b97221 */ /* 0x000fe20000010000 */
[----:B------:R-:W-:Y:S01]  /*7f70*/  LOP3.LUT P0, RZ, R29, 0xff, RZ, 0xc0, !PT ;  /* 0x000000ff1dff7812 */ /* 0x000fe2000780c0ff */
        /* <DEDUP_REMOVED lines=8> */
[C---:B------:R-:W-:Y:S01]  /*8000*/  FFMA.FTZ R179, R3.reuse, R178, R35 ;  /* 0x000000b203b37223 */ /* 0x040fe20000010023 */
[----:B------:R-:W-:Y:S01]  /*8010*/  FFMA.FTZ R178, R3, R185, R34 ;  /* 0x000000b903b27223 */ /* 0x000fe20000010022 */
[----:B------:R-:W-:Y:S01]  /*8020*/  ISETP.GE.U32.AND P0, PT, R28, RZ, PT ;  /* 0x000000ff1c00720c */ /* 0x000fe20003f06070 */
[----:B------:R-:W0:Y:S01]  /*8030*/  LDC.64 R184, c[0x0][0x478] ;  /* 0x00011e00ffb87b82 */ /* 0x000e220000000a00 */
[-C--:B------:R-:W-:Y:S01]  /*8040*/  FMUL.FTZ R3, R179, R0.reuse ;  /* 0x00000000b3037220 */ /* 0x080fe20000410000 */
[----:B------:R-:W-:Y:S01]  /*8050*/  FMUL.FTZ R0, R178, R0 ;  /* 0x00000000b2007220 */ /* 0x000fe20000410000 */
[----:B------:R-:W-:Y:S02]  /*8060*/  ISETP.GE.U32.AND.EX P0, PT, R29, 0x1000000, PT, P0 ;  /* 0x010000001d00780c */ /* 0x000fe40003f06100 */
[----:B------:R-:W-:Y:S01]  /*8070*/  FMUL.FTZ R3, R3, UR14 ;  /* 0x0000000e03037c20 */ /* 0x000fe20008410000 */
[----:B------:R-:W-:Y:S01]  /*8080*/  FMUL.FTZ R0, R0, UR14 ;  /* 0x0000000e00007c20 */ /* 0x000fe20008410000 */
[----:B------:R-:W-:-:S02]  /*8090*/  LOP3.LUT P1, RZ, R29, 0xff0000, RZ, 0xc0, !PT ;  /* 0x00ff00001dff7812 */ /* 0x000fc4000782c0ff */
[----:B------:R-:W-:Y:S02]  /*80a0*/  F2FP.F16.F32.PACK_AB R182, R183, R182 ;  /* 0x000000b6b7b6723e */ /* 0x000fe400000000ff */
[----:B------:R-:W-:Y:S02]  /*80b0*/  FSEL R3, R3, RZ, P0 ;  /* 0x000000ff03037208 */ /* 0x000fe40000000000 */
[----:B------:R-:W-:-:S04]  /*80c0*/  FSEL R0, R0, RZ, P1 ;  /* 0x000000ff00007208 */ /* 0x000fc80000800000 */
[----:B------:R-:W-:Y:S01]  /*80d0*/  F2FP.F16.F32.PACK_AB R183, R3, R0 ;  /* 0x0000000003b7723e */ /* 0x000fe200000000ff */
[----:B0-----:R-:W-:-:S05]  /*80e0*/  IMAD.WIDE.U32 R184, R2, 0x20, R184 ;  /* 0x0000002002b87825 */ /* 0x001fca00078e00b8 */
[----:B------:R-:W-:Y:S04]  /*80f0*/  STG.E.128 desc[UR6][R184.64], R172 ;  /* 0x000000acb8007986 */ /* 0x000fe8000c101d06 */
[----:B------:R0:W-:Y:S02]  /*8100*/  STG.E.128 desc[UR6][R184.64+0x10], R176 ;  /* 0x000010b0b8007986 */ /* 0x0001e4000c101d06 */
[----:B0-----:R-:W0:Y:S02]  /*8110*/  LDC.64 R184, c[0x0][0x468] ;  /* 0x00011a00ffb87b82 */ /* 0x001e240000000a00 */
[----:B0-----:R-:W-:-:S05]  /*8120*/  IMAD.WIDE.U32 R2, R2, 0x10, R184 ;  /* 0x0000001002027825 */ /* 0x001fca00078e00b8 */
[----:B------:R0:W-:Y:S02]  /*8130*/  STG.E.128 desc[UR6][R2.64], R180 ;  /* 0x000000b402007986 */ /* 0x0001e4000c101d06 */
.L_x_15607:
[----:B------:R-:W-:Y:S05]  /*8140*/  BSYNC.RECONVERGENT B1 ;  /* 0x0000000000017941 */ /* 0x000fea0003800200 */
.L_x_15589:
[----:B0---45:R-:W0:Y:S02]  /*8150*/  LDC.64 R2, c[0x0][0x380] ;  /* 0x0000e000ff027b82 */ /* 0x031e240000000a00 */
[----:B0-----:R-:W-:-:S04]  /*8160*/  LEA R238, R2, R238, 0x2 ;  /* 0x000000ee02ee7211 */ /* 0x001fc800078e10ff */
[----:B------:R-:W-:-:S13]  /*8170*/  ISETP.GE.AND P0, PT, R238, R3, PT ;  /* 0x00000003ee00720c */ /* 0x000fda0003f06270 */
[----:B------:R-:W-:Y:S05]  /*8180*/  @!P0 BRA `(.L_x_15627) ;  /* 0xffffff8400bc8947 */ /* 0x000fea000383ffff */
.L_x_15577:
[----:B------:R-:W-:Y:S05]  /*8190*/  BSYNC B0 ;  /* 0x0000000000007941 */ /* 0x000fea0003800000 */
.L_x_15576:
[----:B-123--:R-:W2:Y:S04]  /*81a0*/  LDL.LU R182, [R1+0x20] ;  /* 0x0000200001b67983 */ /* 0x00eea80000300800 */
[----:B------:R-:W3:Y:S01]  /*81b0*/  LDL.LU R180, [R1+0x1c] ;  /* 0x00001c0001b47983 */ /* 0x000ee20000300800 */
[----:B------:R-:W-:Y:S01]  /*81c0*/  MOV R2, 0x400 ;  /* 0x0000040000027802 */ /* 0x000fe20000000f00 */
[----:B------:R-:W-:Y:S05]  /*81d0*/  WARPSYNC.ALL ;  /* 0x0000000000007948 */ /* 0x000fea0003800000 */
[----:B------:R-:W0:Y:S01]  /*81e0*/  S2R R181, SR_TID.X ;  /* 0x0000000000b57919 */ /* 0x000e220000002100 */
[----:B------:R-:W3:Y:S01]  /*81f0*/  S2UR UR4, SR_CTAID.X ;  /* 0x00000000000479c3 */ /* 0x000ee20000002500 */
[----:B------:R-:W1:Y:S01]  /*8200*/  LDCU.128 UR16, c[0x0][0x440] ;  /* 0x00008800ff1077ac */ /* 0x000e620008000c00 */
[----:B------:R-:W4:Y:S01]  /*8210*/  S2R R3, SR_CgaCtaId ;  /* 0x0000000000037919 */ /* 0x000f220000008800 */
[----:B0-----:R-:W-:-:S02]  /*8220*/  SHF.R.U32.HI R0, RZ, 0x5, R181 ;  /* 0x00000005ff007819 */ /* 0x001fc400000116b5 */
[----:B------:R-:W-:Y:S02]  /*8230*/  LOP3.LUT R52, R181, 0x7f, RZ, 0x3c, !PT ;  /* 0x0000007fb5347812 */ /* 0x000fe400078e3cff */
[----:B----4-:R-:W-:-:S04]  /*8240*/  LEA R3, R3, R2, 0x18 ;  /* 0x0000000203037211 */ /* 0x010fc800078ec0ff */
[----:B------:R-:W-:Y:S01]  /*8250*/  LEA R6, R181, R3, 0x2 ;  /* 0x00000003b5067211 */ /* 0x000fe200078e10ff */
[----:B--2---:R-:W-:Y:S02]  /*8260*/  IMAD R0, R0, 0xa0, R182 ;  /* 0x000000a000007824 */ /* 0x004fe400078e02b6 */
[----:B---3--:R-:W-:-:S03]  /*8270*/  IMAD R54, R180, UR4, RZ ;  /* 0x00000004b4367c24 */ /* 0x008fc6000f8e02ff */
[----:B------:R-:W-:Y:S02]  /*8280*/  LEA R0, R0, R3, 0x5 ;  /* 0x0000000300007211 */ /* 0x000fe400078e28ff */
[----:B------:R-:W-:Y:S02]  /*8290*/  IADD3 R52, PT, PT, R52, R180, RZ ;  /* 0x000000b434347210 */ /* 0x000fe40007ffe0ff */
[----:B------:R-:W-:Y:S01]  /*82a0*/  IADD3 R54, P0, PT, R54, R181, RZ ;  /* 0x000000b536367210 */ /* 0x000fe20007f1e0ff */
[----:B------:R-:W-:Y:S01]  /*82b0*/  STS.128 [R0], R108 ;  /* 0x0000006c00007388 */ /* 0x000fe20000000c00 */
[C---:B------:R-:W-:Y:S02]  /*82c0*/  ISETP.GE.U32.AND P5, PT, R52.reuse, 0x180, PT ;  /* 0x000001803400780c */ /* 0x040fe40003fa6070 */
[----:B------:R-:W-:Y:S01]  /*82d0*/  IADD3.X R57, PT, PT, RZ, RZ, RZ, P0, !PT ;  /* 0x000000ffff397210 */ /* 0x000fe200007fe4ff */
[----:B------:R-:W-:Y:S01]  /*82e0*/  STS.128 [R0+0x10], R104 ;  /* 0x0000106800007388 */ /* 0x000fe20000000c00 */
[----:B------:R-:W-:-:S02]  /*82f0*/  ISETP.GE.U32.AND P4, PT, R52, 0x280, PT ;  /* 0x000002803400780c */ /* 0x000fc40003f86070 */
[C---:B------:R-:W-:Y:S01]  /*8300*/  SHF.L.U64.HI R57, R54.reuse, 0x2, R57 ;  /* 0x0000000236397819 */ /* 0x040fe20000010239 */
[----:B------:R-:W-:Y:S01]  /*8310*/  STS.128 [R0+0x400], R100 ;  /* 0x0004006400007388 */ /* 0x000fe20000000c00 */
[----:B------:R-:W-:-:S03]  /*8320*/  SHF.L.U32 R54, R54, 0x2, RZ ;  /* 0x0000000236367819 */ /* 0x000fc600000006ff */
[----:B------:R-:W-:Y:S01]  /*8330*/  STS.128 [R0+0x410], R96 ;  /* 0x0004106000007388 */ /* 0x000fe20000000c00 */
[C---:B-1----:R-:W-:Y:S02]  /*8340*/  IADD3 R56, P0, PT, R54.reuse, UR18, RZ ;  /* 0x0000001236387c10 */ /* 0x042fe4000ff1e0ff */
        /* <DEDUP_REMOVED lines=288> */
.L_x_15588:
        /* <DEDUP_REMOVED lines=8> */
.L_x_15629:
[----:B------:R-:W-:Y:S05]  /*95d0*/  BSYNC B1 ;  /* 0x0000000000017941 */ /* 0x000fea0003800000 */
.L_x_15628:
        /* <DEDUP_REMOVED lines=8> */
.L_x_15630:
[----:B------:R-:W-:Y:S01]  /*9660*/  HFMA2 R182, -RZ, RZ, 0, 1.1920928955078125e-07 ;  /* 0x00000002ffb67431 */ /* 0x000fe200000001ff */
[----:B------:R-:W-:Y:S01]  /*9670*/  MOV R184, R216 ;  /* 0x000000d800b87202 */ /* 0x000fe20000000f00 */
[----:B------:R-:W-:-:S07]  /*9680*/  FADD.FTZ R215, R187, R215 ;  /* 0x000000d7bbd77221 */ /* 0x000fce0000010000 */
[----:B------:R-:W-:Y:S05]  /*9690*/  WARPSYNC.COLLECTIVE R180, `(.L_x_15631) ;  /* 0x00000000b4087348 */ /* 0x000fea0003c00000 */
[----:B------:R0:W1:Y:S02]  /*96a0*/  SHFL.BFLY P6, R187, R184, R182, R181 ;  /* 0x0c0000b6b8bb7389 */ /* 0x00006400000c00b5 */
[----:B01----:R-:W-:Y:S05]  /*96b0*/  ENDCOLLECTIVE ;  /* 0x000000000000791b */ /* 0x003fea0003800000 */
.L_x_15631:
[----:B------:R-:W-:Y:S01]  /*96c0*/  MOV R184, R215 ;  /* 0x000000d700b87202 */ /* 0x000fe20000000f00 */
[----:B------:R-:W-:-:S07]  /*96d0*/  FADD.FTZ R216, R216, R187 ;  /* 0x000000bbd8d87221 */ /* 0x000fce0000010000 */
[----:B------:R-:W-:Y:S05]  /*96e0*/  WARPSYNC.COLLECTIVE R180, `(.L_x_15632) ;  /* 0x00000000b4087348 */ /* 0x000fea0003c00000 */
[----:B------:R0:W1:Y:S02]  /*96f0*/  SHFL.BFLY P6, R187, R184, R182, R181 ;  /* 0x0c0000b6b8bb7389 */ /* 0x00006400000c00b5 */
[----:B01----:R-:W-:Y:S05]  /*9700*/  ENDCOLLECTIVE ;  /* 0x000000000000791b */ /* 0x003fea0003800000 */
.L_x_15632:
[----:B------:R-:W-:Y:S01]  /*9710*/  HFMA2 R182, -RZ, RZ, 0, 2.384185791015625e-07 ;  /* 0x00000004ffb67431 */ /* 0x000fe200000001ff */
[----:B------:R-:W-:Y:S01]  /*9720*/  MOV R184, R216 ;  /* 0x000000d800b87202 */ /* 0x000fe20000000f00 */
[----:B------:R-:W-:-:S07]  /*9730*/  FADD.FTZ R215, R215, R187 ;  /* 0x000000bbd7d77221 */ /* 0x000fce0000010000 */
[----:B------:R-:W-:Y:S05]  /*9740*/  WARPSYNC.COLLECTIVE R180, `(.L_x_15633) ;  /* 0x00000000b4087348 */ /* 0x000fea0003c00000 */
[----:B------:R0:W1:Y:S02]  /*9750*/  SHFL.BFLY P6, R187, R184, R182, R181 ;  /* 0x0c0000b6b8bb7389 */ /* 0x00006400000c00b5 */
[----:B01----:R-:W-:Y:S05]  /*9760*/  ENDCOLLECTIVE ;  /* 0x000000000000791b */ /* 0x003fea0003800000 */
.L_x_15633:
[----:B------:R-:W-:Y:S01]  /*9770*/  MOV R184, R215 ;  /* 0x000000d700b87202 */ /* 0x000fe20000000f00 */
[----:B------:R-:W-:-:S07]  /*9780*/  FADD.FTZ R186, R216, R187 ;  /* 0x000000bbd8ba7221 */ /* 0x000fce0000010000 */
[----:B------:R-:W-:Y:S05]  /*9790*/  WARPSYNC.COLLECTIVE R180, `(.L_x_15634) ;  /* 0x00000000b4087348 */ /* 0x000fea0003c00000 */
[----:B------:R0:W1:Y:S02]  /*97a0*/  SHFL.BFLY P6, R187, R184, R182, R181 ;  /* 0x0c0000b6b8bb7389 */ /* 0x00006400000c00b5 */
[----:B01----:R-:W-:Y:S05]  /*97b0*/  ENDCOLLECTIVE ;  /* 0x000000000000791b */ /* 0x003fea0003800000 */
.L_x_15634:
[----:B------:R-:W-:Y:S01]  /*97c0*/  HFMA2 R182, -RZ, RZ, 0, 4.76837158203125e-07 ;  /* 0x00000008ffb67431 */ /* 0x000fe200000001ff */
[----:B------:R-:W-:Y:S01]  /*97d0*/  MOV R184, R186 ;  /* 0x000000ba00b87202 */ /* 0x000fe20000000f00 */
[----:B------:R-:W-:-:S07]  /*97e0*/  FADD.FTZ R185, R215, R187 ;  /* 0x000000bbd7b97221 */ /* 0x000fce0000010000 */
[----:B------:R-:W-:Y:S05]  /*97f0*/  WARPSYNC.COLLECTIVE R180, `(.L_x_15635) ;  /* 0x00000000b4087348 */ /* 0x000fea0003c00000 */
[----:B------:R0:W1:Y:S02]  /*9800*/  SHFL.BFLY P6, R187, R184, R182, R181 ;  /* 0x0c0000b6b8bb7389 */ /* 0x00006400000c00b5 */
[----:B01----:R-:W-:Y:S05]  /*9810*/  ENDCOLLECTIVE ;  /* 0x000000000000791b */ /* 0x003fea0003800000 */
.L_x_15635:
[----:B------:R-:W-:Y:S01]  /*9820*/  MOV R184, R185 ;  /* 0x000000b900b87202 */ /* 0x000fe20000000f00 */
[----:B------:R-:W-:-:S07]  /*9830*/  FADD.FTZ R186, R186, R187 ;  /* 0x000000bbbaba7221 */ /* 0x000fce0000010000 */
[----:B------:R-:W-:Y:S05]  /*9840*/  WARPSYNC.COLLECTIVE R180, `(.L_x_15636) ;  /* 0x00000000b4087348 */ /* 0x000fea0003c00000 */
[----:B------:R0:W1:Y:S02]  /*9850*/  SHFL.BFLY P6, R187, R184, R182, R181 ;  /* 0x0c0000b6b8bb7389 */ /* 0x00006400000c00b5 */
[----:B01----:R-:W-:Y:S05]  /*9860*/  ENDCOLLECTIVE ;  /* 0x000000000000791b */ /* 0x003fea0003800000 */
.L_x_15636:
[----:B------:R-:W-:Y:S01]  /*9870*/  HFMA2 R182, -RZ, RZ, 0, 9.5367431640625e-07 ;  /* 0x00000010ffb67431 */ /* 0x000fe200000001ff */
[----:B------:R-:W-:Y:S01]  /*9880*/  MOV R184, R186 ;  /* 0x000000ba00b87202 */ /* 0x000fe20000000f00 */
[----:B------:R-:W-:-:S07]  /*9890*/  FADD.FTZ R185, R185, R187 ;  /* 0x000000bbb9b97221 */ /* 0x000fce0000010000 */
[----:B------:R-:W-:Y:S05]  /*98a0*/  WARPSYNC.COLLECTIVE R180, `(.L_x_15637) ;  /* 0x00000000b4087348 */ /* 0x000fea0003c00000 */
[----:B------:R0:W1:Y:S02]  /*98b0*/  SHFL.BFLY P6, R187, R184, R182, R181 ;  /* 0x0c0000b6b8bb7389 */ /* 0x00006400000c00b5 */
[----:B01----:R-:W-:Y:S05]  /*98c0*/  ENDCOLLECTIVE ;  /* 0x000000000000791b */ /* 0x003fea0003800000 */
.L_x_15637:
[----:B------:R-:W-:Y:S02]  /*98d0*/  MOV R184, R185 ;  /* 0x000000b900b87202 */ /* 0x000fe40000000f00 */
[----:B------:R-:W-:-:S07]  /*98e0*/  MOV R188, R187 ;  /* 0x000000bb00bc7202 */ /* 0x000fce0000000f00 */
[----:B------:R-:W-:Y:S05]  /*98f0*/  WARPSYNC.COLLECTIVE R180, `(.L_x_15638) ;  /* 0x00000000b4087348 */ /* 0x000fea0003c00000 */
[----:B------:R0:W1:Y:S02]  /*9900*/  SHFL.BFLY P6, R187, R184, R182, R181 ;  /* 0x0c0000b6b8bb7389 */ /* 0x00006400000c00b5 */
[----:B01----:R-:W-:Y:S05]  /*9910*/  ENDCOLLECTIVE ;  /* 0x000000000000791b */ /* 0x003fea0003800000 */
.L_x_15638:
[----:B------:R-:W-:Y:S01]  /*9920*/  MOV R180, R187 ;  /* 0x000000bb00b47202 */ /* 0x000fe20000000f00 */
[----:B------:R-:W-:Y:S06]  /*9930*/  BRA `(.L_x_15639) ;  /* 0xffffff8c00f07947 */ /* 0x000fec000383ffff */
.L_x_15640:
        /* <DEDUP_REMOVED lines=12> */
.L_x_25480:


//--------------------- .text._ZN10layer_norm13ln_bwd_kernelINS_13Kernel_traitsI6__halfS2_fS2_fjLj1280ELj1ELj4ELj1ELj16ENS_18Kernel_traits_baseILj1280ES2_S2_fS2_fjLj128EEEEELb1ELb0ELb0ELb1EEEvNS_9BwdParamsE --------------------------
	.section	.text._ZN10layer_norm13ln_bwd_kernelINS_13Kernel_traitsI6__halfS2_fS2_fjLj1280ELj1ELj4ELj1ELj16ENS_18Kernel_traits_baseILj1280ES2_S2_fS2_fjLj128EEEEELb1ELb0ELb0ELb1EEEvNS_9BwdParamsE,"ax",@progbits
	.align	128
        .global         _ZN10layer_norm13ln_bwd_kernelINS_13Kernel_traitsI6__halfS2_fS2_fjLj1280ELj1ELj4ELj1ELj16ENS_18Kernel_traits_baseILj1280ES2_S2_fS2_fjLj128EEEEELb1ELb0ELb0ELb1EEEvNS_9BwdParamsE
        .type           _ZN10layer_norm13ln_bwd_kernelINS_13Kernel_traitsI6__halfS2_fS2_fjLj1280ELj1ELj4ELj1ELj16ENS_18Kernel_traits_baseILj1280ES2_S2_fS2_fjLj128EEEEELb1ELb0ELb0ELb1EEEvNS_9BwdParamsE,@function
        .size           _ZN10layer_norm13ln_bwd_kernelINS_13Kernel_traitsI6__halfS2_fS2_fjLj1280ELj1ELj4ELj1ELj16ENS_18Kernel_traits_baseILj1280ES2_S2_fS2_fjLj128EEEEELb1ELb0ELb0ELb1EEEvNS_9BwdParamsE,(.L_x_25481 - _ZN10layer_norm13ln_bwd_kernelINS_13Kernel_traitsI6__halfS2_fS2_fjLj1280ELj1ELj4ELj1ELj16ENS_18Kernel_traits_baseILj1280ES2_S2_fS2_fjLj128EEEEELb1ELb0ELb0ELb1EEEvNS_9BwdParamsE)
        .other          _ZN10layer_norm13ln_bwd_kernelINS_13Kernel_traitsI6__halfS2_fS2_fjLj1280ELj1ELj4ELj1ELj16ENS_18Kernel_traits_baseILj1280ES2_S2_fS2_fjLj128EEEEELb1ELb0ELb0ELb1EEEvNS_9BwdParamsE,@"STO_CUDA_ENTRY STV_DEFAULT"
_ZN10layer_norm13ln_bwd_kernelINS_13Kernel_traitsI6__halfS2_fS2_fjLj1280ELj1ELj4ELj1ELj16ENS_18Kernel_traits_baseILj1280ES2_S2_fS2_fjLj128EEEEELb1ELb0ELb0ELb1EEEvNS_9BwdParamsE:
.text._ZN10layer_norm13ln_bwd_kernelINS_13Kernel_traitsI6__halfS2_fS2_fjLj1280ELj1ELj4ELj1ELj16ENS_18Kernel_traits_baseILj1280ES2_S2_fS2_fjLj128EEEEELb1ELb0ELb0ELb1EEEvNS_9BwdParamsE:
        /* <DEDUP_REMOVED lines=66> */
[----:B------:R0:W3:Y:S01]  /*0420*/  LDG.E.128 R4, desc[UR6][R10.64+0x800] ;  /* 0x000800060a047981 */ /* 0x0000e2000c1e1d00 */
        /* <DEDUP_REMOVED lines=10> */
[----:B------:R-:W-:Y:S02]  /*04d0*/  CS2R R216, SRZ ;  /* 0x0000000000d87805 */ /* 0x000fe4000001ff00 */
[----:B------:R-:W-:Y:S02]  /*04e0*/  CS2R R214, SRZ ;  /* 0x0000000000d67805 */ /* 0x000fe4000001ff00 */
        /* <DEDUP_REMOVED lines=24> */
[--C-:B--2---:R-:W-:Y:S02]  /*0670*/  HADD2.F32 R2, -RZ, R20.reuse.H0_H0 ;  /* 0x20000014ff027230 */ /* 0x104fe40000004100 */
[----:B------:R-:W-:-:S02]  /*0680*/  HADD2.F32 R0, -RZ, R20.H1_H1 ;  /* 0x30000014ff007230 */ /* 0x000fc40000004100 */
[----:B------:R-:W-:Y:S01]  /*0690*/  HADD2.F32 R3, -RZ, R21.H0_H0 ;  /* 0x20000015ff037230 */ /* 0x000fe20000004100 */
[----:B------:R0:W-:Y:S01]  /*06a0*/  STL [R1+0x48], R2 ;  /* 0x0000480201007387 */ /* 0x0001e20000100800 */
[----:B----4-:R-:W-:-:S03]  /*06b0*/  HADD2.F32 R247, -RZ, R250.H1_H1 ;  /* 0x300000fafff77230 */ /* 0x010fc60000004100 */
[----:B------:R1:W-:Y:S01]  /*06c0*/  STL [R1+0x44], R0 ;  /* 0x0000440001007387 */ /* 0x0003e20000100800 */
[----:B------:R-:W-:Y:S02]  /*06d0*/  HADD2.F32 R246, -RZ, R251.H0_H0 ;  /* 0x200000fbfff67230 */ /* 0x000fe40000004100 */
[--C-:B-----5:R-:W-:Y:S01]  /*06e0*/  HADD2.F32 R244, -RZ, R12.reuse.H0_H0 ;  /* 0x2000000cfff47230 */ /* 0x120fe20000004100 */
[----:B------:R2:W-:Y:S01]  /*06f0*/  STL [R1+0x40], R3 ;  /* 0x0000400301007387 */ /* 0x0005e20000100800 */
[----:B------:R-:W-:Y:S02]  /*0700*/  HADD2.F32 R243, -RZ, R12.H1_H1 ;  /* 0x3000000cfff37230 */ /* 0x000fe40000004100 */
[----:B0-----:R-:W-:Y:S01]  /*0710*/  HADD2.F32 R2, -RZ, R21.H1_H1 ;  /* 0x30000015ff027230 */ /* 0x001fe20000004100 */
[----:B------:R-:W-:Y:S01]  /*0720*/  CS2R R20, SRZ ;  /* 0x0000000000147805 */ /* 0x000fe2000001ff00 */
[--C-:B------:R-:W-:Y:S02]  /*0730*/  HADD2.F32 R242, -RZ, R13.reuse.H0_H0 ;  /* 0x2000000dfff27230 */ /* 0x100fe40000004100 */
[--C-:B-1----:R-:W-:Y:S01]  /*0740*/  HADD2.F32 R0, -RZ, R22.reuse.H0_H0 ;  /* 0x20000016ff007230 */ /* 0x102fe20000004100 */
[----:B------:R0:W-:Y:S01]  /*0750*/  STL [R1+0x3c], R2 ;  /* 0x00003c0201007387 */ /* 0x0001e20000100800 */
[----:B------:R-:W-:Y:S01]  /*0760*/  HADD2.F32 R241, -RZ, R13.H1_H1 ;  /* 0x3000000dfff17230 */ /* 0x000fe20000004100 */
[----:B------:R-:W-:Y:S01]  /*0770*/  CS2R R12, SRZ ;  /* 0x00000000000c7805 */ /* 0x000fe2000001ff00 */
[----:B--2---:R-:W-:Y:S01]  /*0780*/  HADD2.F32 R3, -RZ, R22.H1_H1 ;  /* 0x30000016ff037230 */ /* 0x004fe20000004100 */
[----:B------:R1:W-:Y:S01]  /*0790*/  STL [R1+0x38], R0 ;  /* 0x0000380001007387 */ /* 0x0003e20000100800 */
[----:B------:R-:W-:-:S02]  /*07a0*/  HADD2.F32 R240, -RZ, R14.H0_H0 ;  /* 0x2000000efff07230 */ /* 0x000fc40000004100 */
[----:B------:R-:W-:Y:S01]  /*07b0*/  HADD2.F32 R239, -RZ, R14.H1_H1 ;  /* 0x3000000effef7230 */ /* 0x000fe20000004100 */
[----:B------:R2:W-:Y:S01]  /*07c0*/  STL [R1+0x34], R3 ;  /* 0x0000340301007387 */ /* 0x0005e20000100800 */
[----:B------:R-:W-:Y:S02]  /*07d0*/  HADD2.F32 R238, -RZ, R15.H0_H0 ;  /* 0x2000000fffee7230 */ /* 0x000fe40000004100 */
[----:B0-----:R-:W-:Y:S02]  /*07e0*/  HADD2.F32 R2, -RZ, R23.H0_H0 ;  /* 0x20000017ff027230 */ /* 0x001fe40000004100 */
[----:B------:R-:W-:Y:S01]  /*07f0*/  HADD2.F32 R236, -RZ, R15.H1_H1 ;  /* 0x3000000fffec7230 */ /* 0x000fe20000004100 */
[----:B------:R-:W-:Y:S01]  /*0800*/  CS2R R14, SRZ ;  /* 0x00000000000e7805 */ /* 0x000fe2000001ff00 */
[----:B-1----:R-:W-:Y:S01]  /*0810*/  HADD2.F32 R0, -RZ, R23.H1_H1 ;  /* 0x30000017ff007230 */ /* 0x002fe20000004100 */
[----:B------:R0:W-:Y:S01]  /*0820*/  STL [R1+0x30], R2 ;  /* 0x0000300201007387 */ /* 0x0001e20000100800 */
[--C-:B---3--:R-:W-:Y:S01]  /*0830*/  HADD2.F32 R235, -RZ, R4.reuse.H0_H0 ;  /* 0x20000004ffeb7230 */ /* 0x108fe20000004100 */
[----:B------:R-:W-:Y:S01]  /*0840*/  CS2R R22, SRZ ;  /* 0x0000000000167805 */ /* 0x000fe2000001ff00 */
[----:B--2---:R-:W-:Y:S01]  /*0850*/  HADD2.F32 R3, -RZ, R17.H0_H0 ;  /* 0x20000011ff037230 */ /* 0x004fe20000004100 */
[----:B------:R1:W-:Y:S01]  /*0860*/  STL [R1+0x2c], R0 ;  /* 0x00002c0001007387 */ /* 0x0003e20000100800 */
[----:B------:R-:W-:-:S02]  /*0870*/  HADD2.F32 R234, -RZ, R4.H1_H1 ;  /* 0x30000004ffea7230 */ /* 0x000fc40000004100 */
[--C-:B------:R-:W-:Y:S02]  /*0880*/  HADD2.F32 R233, -RZ, R5.reuse.H0_H0 ;  /* 0x20000005ffe97230 */ /* 0x100fe40000004100 */
[----:B------:R-:W-:Y:S01]  /*0890*/  HADD2.F32 R232, -RZ, R5.H1_H1 ;  /* 0x30000005ffe87230 */ /* 0x000fe20000004100 */
[----:B------:R-:W-:Y:S01]  /*08a0*/  CS2R R4, SRZ ;  /* 0x0000000000047805 */ /* 0x000fe2000001ff00 */
[----:B0-----:R-:W-:Y:S02]  /*08b0*/  HADD2.F32 R2, -RZ, R16.H0_H0 ;  /* 0x20000010ff027230 */ /* 0x001fe40000004100 */
[----:B------:R-:W-:Y:S02]  /*08c0*/  HADD2.F32 R231, -RZ, R6.H0_H0 ;  /* 0x20000006ffe77230 */ /* 0x000fe40000004100 */
[----:B-1----:R-:W-:Y:S01]  /*08d0*/  HADD2.F32 R0, -RZ, R16.H1_H1 ;  /* 0x30000010ff007230 */ /* 0x002fe20000004100 */
[----:B------:R0:W-:Y:S01]  /*08e0*/  STL [R1+0x28], R2 ;  /* 0x0000280201007387 */ /* 0x0001e20000100800 */
[----:B------:R-:W-:-:S02]  /*08f0*/  HADD2.F32 R230, -RZ, R6.H1_H1 ;  /* 0x30000006ffe67230 */ /* 0x000fc40000004100 */
[--C-:B------:R-:W-:Y:S01]  /*0900*/  HADD2.F32 R229, -RZ, R7.reuse.H0_H0 ;  /* 0x20000007ffe57230 */ /* 0x100fe20000004100 */
[----:B------:R1:W-:Y:S01]  /*0910*/  STL [R1+0x24], R0 ;  /* 0x0000240001007387 */ /* 0x0003e20000100800 */
[----:B------:R-:W-:Y:S01]  /*0920*/  HADD2.F32 R228, -RZ, R7.H1_H1 ;  /* 0x30000007ffe47230 */ /* 0x000fe20000004100 */
[----:B------:R-:W-:Y:S01]  /*0930*/  CS2R R6, SRZ ;  /* 0x0000000000067805 */ /* 0x000fe2000001ff00 */
[----:B------:R-:W-:Y:S01]  /*0940*/  HADD2.F32 R245, -RZ, R251.H1_H1 ;  /* 0x300000fbfff57230 */ /* 0x000fe20000004100 */
[----:B------:R2:W-:Y:S01]  /*0950*/  STL [R1+0x20], R3 ;  /* 0x0000200301007387 */ /* 0x0005e20000100800 */
[----:B0-----:R-:W-:Y:S01]  /*0960*/  HADD2.F32 R2, -RZ, R17.H1_H1 ;  /* 0x30000011ff027230 */ /* 0x001fe20000004100 */
[----:B------:R-:W-:Y:S01]  /*0970*/  CS2R R16, SRZ ;  /* 0x0000000000107805 */ /* 0x000fe2000001ff00 */
[----:B-1----:R-:W-:-:S03]  /*0980*/  HADD2.F32 R0, -RZ, R18.H0_H0 ;  /* 0x20000012ff007230 */ /* 0x002fc60000004100 */
[----:B------:R0:W-:Y:S01]  /*0990*/  STL [R1+0x1c], R2 ;  /* 0x00001c0201007387 */ /* 0x0001e20000100800 */
[----:B--2---:R-:W-:-:S03]  /*09a0*/  HADD2.F32 R3, -RZ, R18.H1_H1 ;  /* 0x30000012ff037230 */ /* 0x004fc60000004100 */
[----:B------:R1:W-:Y:S04]  /*09b0*/  STL [R1+0x18], R0 ;  /* 0x0000180001007387 */ /* 0x0003e80000100800 */
[----:B------:R2:W-:Y:S01]  /*09c0*/  STL [R1+0x14], R3 ;  /* 0x0000140301007387 */ /* 0x0005e20000100800 */
[--C-:B0-----:R-:W-:Y:S02]  /*09d0*/  HADD2.F32 R2, -RZ, R19.reuse.H0_H0 ;  /* 0x20000013ff027230 */ /* 0x101fe40000004100 */
[----:B-1----:R-:W-:-:S03]  /*09e0*/  HADD2.F32 R0, -RZ, R19.H1_H1 ;  /* 0x30000013ff007230 */ /* 0x002fc60000004100 */
[----:B------:R0:W-:Y:S01]  /*09f0*/  STL [R1+0x10], R2 ;  /* 0x0000100201007387 */ /* 0x0001e20000100800 */
[----:B------:R-:W-:Y:S01]  /*0a00*/  CS2R R18, SRZ ;  /* 0x0000000000127805 */ /* 0x000fe2000001ff00 */
[--C-:B--2---:R-:W-:Y:S02]  /*0a10*/  HADD2.F32 R3, -RZ, R248.reuse.H0_H0 ;  /* 0x200000f8ff037230 */ /* 0x104fe40000004100 */
[----:B------:R1:W-:Y:S04]  /*0a20*/  STL [R1+0xc], R0 ;  /* 0x00000c0001007387 */ /* 0x0003e80000100800 */
[----:B------:R-:W-:Y:S01]  /*0a30*/  STL [R1+0x8], R3 ;  /* 0x0000080301007387 */ /* 0x000fe20000100800 */
[----:B0-----:R-:W-:Y:S02]  /*0a40*/  HADD2.F32 R2, -RZ, R248.H1_H1 ;  /* 0x300000f8ff027230 */ /* 0x001fe40000004100 */
[----:B------:R-:W-:-:S02]  /*0a50*/  HADD2.F32 R248, -RZ, R250.H0_H0 ;  /* 0x200000fafff87230 */ /* 0x000fc40000004100 */
[--C-:B-1----:R-:W-:Y:S01]  /*0a60*/  HADD2.F32 R0, -RZ, R249.reuse.H0_H0 ;  /* 0x200000f9ff007230 */ /* 0x102fe20000004100 */
[----:B------:R0:W-:Y:S01]  /*0a70*/  STL [R1+0x4], R2 ;  /* 0x0000040201007387 */ /* 0x0001e20000100800 */
[----:B------:R-:W-:-:S03]  /*0a80*/  HADD2.F32 R249, -RZ, R249.H1_H1 ;  /* 0x300000f9fff97230 */ /* 0x000fc60000004100 */
[----:B------:R1:W-:Y:S01]  /*0a90*/  STL [R1], R0 ;  /* 0x0000000001007387 */ /* 0x0003e20000100800 */
[----:B0-----:R-:W-:Y:S02]  /*0aa0*/  CS2R R2, SRZ ;  /* 0x0000000000027805 */ /* 0x001fe4000001ff00 */
[----:B-1----:R-:W-:-:S07]  /*0ab0*/  MOV R0, RZ ;  /* 0x000000ff00007202 */ /* 0x002fce0000000f00 */
.L_x_15658:
        /* <DEDUP_REMOVED lines=11> */
[----:B------:R-:W4:Y:S01]  /*0b70*/  LDC.64 R166, c[0x0][0x3c8] ;  /* 0x0000f200ffa67b82 */ /* 0x000f220000000a00 */
[----:B-1----:R-:W-:-:S07]  /*0b80*/  IMAD.WIDE R86, R9, 0x4, R86 ;  /* 0x0000000409567825 */ /* 0x002fce00078e0256 */
[----:B------:R-:W1:Y:S01]  /*0b90*/  LDC.64 R140, c[0x0][0x428] ;  /* 0x00010a00ff8c7b82 */ /* 0x000e620000000a00 */
[----:B0-----:R-:W-:Y:S01]  /*0ba0*/  LOP3.LUT R10, R88, 0x1f, RZ, 0xc0, !PT ;  /* 0x0000001f580a7812 */ /* 0x001fe200078ec0ff */
[----:B----4-:R-:W-:Y:S01]  /*0bb0*/  @P0 IMAD.WIDE R84, R9, 0x2, R84 ;  /* 0x0000000209540825 */ /* 0x010fe200078e0254 */
[----:B------:R-:W4:Y:S02]  /*0bc0*/  LDG.E R183, desc[UR6][R86.64] ;  /* 0x0000000656b77981 */ /* 0x000f24000c1e1900 */
[----:B------:R-:W-:Y:S02]  /*0bd0*/  LEA.HI.SX32 R182, R89, R10, 0x1d ;  /* 0x0000000a59b67211 */ /* 0x000fe400078feaff */
[----:B------:R-:W2:Y:S01]  /*0be0*/  @P0 LDG.E.U16 R184, desc[UR6][R84.64] ;  /* 0x0000000654b80981 */ /* 0x000ea2000c1e1500 */
[----:B------:R-:W-:Y:S01]  /*0bf0*/  ISETP.NE.U32.AND P1, PT, RZ, UR12, PT ;  /* 0x0000000cff007c0c */ /* 0x000fe2000bf25070 */
[----:B------:R-:W0:Y:S01]  /*0c00*/  LDC.64 R204, c[0x0][0x3b0] ;  /* 0x0000ec00ffcc7b82 */ /* 0x000e220000000a00 */
[----:B------:R-:W-:Y:S01]  /*0c10*/  IMAD.WIDE.U32 R92, R182, 0x20, R128 ;  /* 0x00000020b65c7825 */ /* 0x000fe200078e0080 */
[----:B------:R-:W-:Y:S01]  /*0c20*/  ISETP.NE.AND P2, PT, RZ, UR10, PT ;  /* 0x0000000aff007c0c */ /* 0x000fe2000bf45270 */
[----:B------:R-:W3:Y:S01]  /*0c30*/  LDL R252, [R1+0x14] ;  /* 0x0000140001fc7983 */ /* 0x000ee20000100800 */
[----:B------:R-:W-:-:S03]  /*0c40*/  MOV R179, 0x3f800000 ;  /* 0x3f80000000b37802 */ /* 0x000fc60000000f00 */
[----:B------:R-:W3:Y:S04]  /*0c50*/  LDL R251, [R1+0x10] ;  /* 0x0000100001fb7983 */ /* 0x000ee80000100800 */
[----:B------:R-:W3:Y:S01]  /*0c60*/  LDG.E.128 R84, desc[UR6][R92.64] ;  /* 0x000000065c547981 */ /* 0x000ee2000c1e1d00 */
[----:B------:R-:W-:-:S05]  /*0c70*/  IMAD.WIDE R166, R9, 0x4, R166 ;  /* 0x0000000409a67825 */ /* 0x000fca00078e02a6 */
[----:B------:R4:W3:Y:S01]  /*0c80*/  LDG.E R181, desc[UR6][R166.64] ;  /* 0x00000006a6b57981 */ /* 0x0008e2000c1e1900 */
[C---:B-1----:R-:W-:Y:S01]  /*0c90*/  IMAD.WIDE.U32 R88, R182.reuse, 0x10, R140 ;  /* 0x00000010b6587825 */ /* 0x042fe200078e008c */
[----:B------:R-:W-:Y:S02]  /*0ca0*/  ISETP.NE.AND.EX P1, PT, RZ, UR13, PT, P1 ;  /* 0x0000000dff007c0c */ /* 0x000fe4000bf25310 */
[C---:B------:R-:W-:Y:S01]  /*0cb0*/  IADD3 R201, PT, PT, R182.reuse, 0x40, RZ ;  /* 0x00000040b6c97810 */ /* 0x040fe20007ffe0ff */
[----:B------:R-:W3:Y:S04]  /*0cc0*/  LDG.E.128 R92, desc[UR6][R92.64+0x10] ;  /* 0x000010065c5c7981 */ /* 0x000ee8000c1e1d00 */
[----:B------:R-:W3:Y:S01]  /*0cd0*/  LDG.E.128 R88, desc[UR6][R88.64] ;  /* 0x0000000658587981 */ /* 0x000ee2000c1e1d00 */
[----:B------:R-:W-:-:S02]  /*0ce0*/  IADD3 R202, PT, PT, R182, 0x20, RZ ;  /* 0x00000020b6ca7810 */ /* 0x000fc40007ffe0ff */
[----:B----4-:R-:W-:-:S03]  /*0cf0*/  FSEL R183, R183, RZ, !P2 ;  /* 0x000000ffb7b77208 */ /* 0x010fc60005000000 */
[----:B------:R-:W1:Y:S01]  /*0d00*/  @P1 LDC.64 R166, c[0x0][0x438] ;  /* 0x00010e00ffa61b82 */ /* 0x000e620000000a00 */
[----:B--2---:R-:W-:Y:S01]  /*0d10*/  @P0 HADD2.F32 R179, -RZ, R184.H0_H0 ;  /* 0x200000b8ffb30230 */ /* 0x004fe20000004100 */
[C---:B------:R-:W-:Y:S02]  /*0d20*/  IADD3 R200, PT, PT, R182.reuse, 0x60, RZ ;  /* 0x00000060b6c87810 */ /* 0x040fe40007ffe0ff */
[----:B------:R-:W-:-:S04]  /*0d30*/  IADD3 R180, PT, PT, R182, 0x80, RZ ;  /* 0x00000080b6b47810 */ /* 0x000fc80007ffe0ff */
[----:B------:R-:W2:Y:S01]  /*0d40*/  @P1 LDC.64 R172, c[0x0][0x438] ;  /* 0x00010e00ffac1b82 */ /* 0x000ea20000000a00 */
[C---:B---3--:R-:W-:Y:S01]  /*0d50*/  FADD.FTZ R184, -R183.reuse, R84 ;  /* 0x00000054b7b87221 */ /* 0x048fe20000010100 */
[----:B------:R-:W-:-:S06]  /*0d60*/  FADD.FTZ R185, -R183, R85 ;  /* 0x00000055b7b97221 */ /* 0x000fcc0000010100 */
[----:B------:R-:W3:Y:S02]  /*0d70*/  @P1 LDC.64 R84, c[0x0][0x438] ;  /* 0x00010e00ff541b82 */ /* 0x000ee40000000a00 */
[----:B---3--:R-:W-:-:S05]  /*0d80*/  @P1 IMAD.WIDE.U32 R84, R201, 0x20, R84 ;  /* 0x00000020c9541825 */ /* 0x008fca00078e0054 */
[----:B------:R-:W5:Y:S04]  /*0d90*/  @P1 LDG.E.128 R52, desc[UR6][R84.64] ;  /* 0x0000000654341981 */ /* 0x000f68000c1e1d00 */
[----:B------:R3:W5:Y:S02]  /*0da0*/  @P1 LDG.E.128 R56, desc[UR6][R84.64+0x10] ;  /* 0x0000100654381981 */ /* 0x000764000c1e1d00 */
[----:B---3--:R-:W-:Y:S02]  /*0db0*/  FMUL.FTZ R84, R181, R184 ;  /* 0x000000b8b5547220 */ /* 0x008fe40000410000 */
[----:B------:R-:W3:Y:S01]  /*0dc0*/  LDL R184, [R1+0x38] ;  /* 0x0000380001b87983 */ /* 0x000ee20000100800 */
[----:B------:R-:W-:Y:S02]  /*0dd0*/  HADD2.F32 R190, -RZ, R88.H1_H1 ;  /* 0x30000058ffbe7230 */ /* 0x000fe40000004100 */
[----:B------:R-:W-:Y:S01]  /*0de0*/  FADD.FTZ R188, -R183, R87 ;  /* 0x00000057b7bc7221 */ /* 0x000fe20000010100 */
[----:B------:R-:W-:Y:S01]  /*0df0*/  FMUL.FTZ R185, R181, R185 ;  /* 0x000000b9b5b97220 */ /* 0x000fe20000410000 */
[----:B------:R-:W-:-:S02]  /*0e00*/  HADD2.F32 R192, -RZ, R89.H1_H1 ;  /* 0x30000059ffc07230 */ /* 0x000fc40000004100 */
[----:B------:R-:W-:Y:S01]  /*0e10*/  FMUL.FTZ R188, R181, R188 ;  /* 0x000000bcb5bc7220 */ /* 0x000fe20000410000 */
[----:B------:R-:W-:Y:S01]  /*0e20*/  FADD.FTZ R11, R190, R11 ;  /* 0x0000000bbe0b7221 */ /* 0x000fe20000010000 */
[-C--:B------:R-:W-:Y:S01]  /*0e30*/  FFMA.FTZ R159, R185, R190.reuse, R159 ;  /* 0x000000beb99f7223 */ /* 0x080fe2000001009f */
[----:B------:R-:W-:Y:S02]  /*0e40*/  FMUL.FTZ R190, R237, R190 ;  /* 0x000000beedbe7220 */ /* 0x000fe40000410000 */
[----:B------:R-:W4:Y:S01]  /*0e50*/  LDL R237, [R1+0x34] ;  /* 0x0000340001ed7983 */ /* 0x000f220000100800 */
[----:B------:R-:W-:Y:S01]  /*0e60*/  FADD.FTZ R162, R192, R162 ;  /* 0x000000a2c0a27221 */ /* 0x000fe20000010000 */
[-C--:B------:R-:W-:Y:S01]  /*0e70*/  FFMA.FTZ R157, R188, R192.reuse, R157 ;  /* 0x000000c0bc9d7223 */ /* 0x080fe2000001009d */
[----:B------:R-:W-:Y:S02]  /*0e80*/  FMUL.FTZ R192, R218, R192 ;  /* 0x000000c0dac07220 */ /* 0x000fe40000410000 */
[----:B------:R-:W2:Y:S01]  /*0e90*/  LDL R218, [R1+0x2c] ;  /* 0x00002c0001da7983 */ /* 0x000ea20000100800 */
[----:B------:R-:W-:Y:S01]  /*0ea0*/  FADD.FTZ R186, -R183, R86 ;  /* 0x00000056b7ba7221 */ /* 0x000fe20000010100 */
[----:B------:R-:W-:-:S04]  /*0eb0*/  IMAD.WIDE.U32 R104, R202, 0x20, R128 ;  /* 0x00000020ca687825 */ /* 0x000fc800078e0080 */
[----:B------:R-:W-:Y:S01]  /*0ec0*/  FADD.FTZ R92, -R183, R92 ;  /* 0x0000005cb75c7221 */ /* 0x000fe20000010100 */
[----:B------:R-:W-:-:S04]  /*0ed0*/  IMAD.WIDE.U32 R100, R202, 0x10, R140 ;  /* 0x00000010ca647825 */ /* 0x000fc800078e008c */
[C---:B------:R-:W-:Y:S01]  /*0ee0*/  FMUL.FTZ R186, R181.reuse, R186 ;  /* 0x000000bab5ba7220 */ /* 0x040fe20000410000 */
[----:B------:R-:W2:Y:S01]  /*0ef0*/  LDG.E.128 R96, desc[UR6][R104.64] ;  /* 0x0000000668607981 */ /* 0x000ea2000c1e1d00 */
[----:B------:R-:W-:Y:S02]  /*0f00*/  HADD2.F32 R189, -RZ, R89.H0_H0 ;  /* 0x20000059ffbd7230 */ /* 0x000fe40000004100 */
[----:B------:R-:W-:Y:S01]  /*0f10*/  FMUL.FTZ R92, R181, R92 ;  /* 0x0000005cb55c7220 */ /* 0x000fe20000410000 */
[----:B------:R-:W-:Y:S01]  /*0f20*/  HADD2.F32 R191, -RZ, R90.H0_H0 ;  /* 0x2000005affbf7230 */ /* 0x000fe20000004100 */
[----:B------:R-:W2:Y:S01]  /*0f30*/  LDG.E.128 R100, desc[UR6][R100.64] ;  /* 0x0000000664647981 */ /* 0x000ea2000c1e1d00 */
[----:B------:R-:W-:Y:S01]  /*0f40*/  FADD.FTZ R94, -R183, R94 ;  /* 0x0000005eb75e7221 */ /* 0x000fe20000010100 */
[----:B------:R-:W-:Y:S01]  /*0f50*/  FADD.FTZ R161, R189, R161 ;  /* 0x000000a1bda17221 */ /* 0x000fe20000010000 */
[-C--:B------:R-:W-:Y:S01]  /*0f60*/  FFMA.FTZ R158, R186, R189.reuse, R158 ;  /* 0x000000bdba9e7223 */ /* 0x080fe2000001009e */
[----:B------:R-:W-:Y:S01]  /*0f70*/  FMUL.FTZ R189, R210, R189 ;  /* 0x000000bdd2bd7220 */ /* 0x000fe20000410000 */
[----:B------:R-:W2:Y:S01]  /*0f80*/  LDG.E.128 R104, desc[UR6][R104.64+0x10] ;  /* 0x0000100668687981 */ /* 0x000ea2000c1e1d00 */
[----:B------:R-:W-:Y:S01]  /*0f90*/  FADD.FTZ R163, R191, R163 ;  /* 0x000000a3bfa37221 */ /* 0x000fe20000010000 */
[----:B------:R-:W-:Y:S01]  /*0fa0*/  FFMA.FTZ R156, R92, R191, R156 ;  /* 0x000000bf5c9c7223 */ /* 0x000fe2000001009c */
[----:B------:R-:W-:Y:S01]  /*0fb0*/  HADD2.F32 R187, -RZ, R88.H0_H0 ;  /* 0x20000058ffbb7230 */ /* 0x000fe20000004100 */
[----:B------:R-:W2:Y:S01]  /*0fc0*/  LDL R210, [R1+0x30] ;  /* 0x0000300001d27983 */ /* 0x000ea20000100800 */
[----:B------:R-:W-:Y:S01]  /*0fd0*/  FADD.FTZ R93, -R183, R93 ;  /* 0x0000005db75d7221 */ /* 0x000fe20000010100 */
[----:B------:R-:W-:-:S02]  /*0fe0*/  HADD2.F32 R194, -RZ, R90.H1_H1 ;  /* 0x3000005affc27230 */ /* 0x000fc40000004100 */
[----:B------:R-:W-:Y:S01]  /*0ff0*/  FADD.FTZ R95, -R183, R95 ;  /* 0x0000005fb75f7221 */ /* 0x000fe20000010100 */
[----:B------:R-:W-:Y:S01]  /*1000*/  FADD.FTZ R12, R187, R12 ;  /* 0x0000000cbb0c7221 */ /* 0x000fe20000010000 */
[-C--:B------:R-:W-:Y:S01]  /*1010*/  FFMA.FTZ R160, R84, R187.reuse, R160 ;  /* 0x000000bb54a07223 */ /* 0x080fe200000100a0 */
[----:B------:R-:W-:Y:S01]  /*1020*/  FMUL.FTZ R187, R250, R187 ;  /* 0x000000bbfabb7220 */ /* 0x000fe20000410000 */
[----:B------:R-:W-:Y:S01]  /*1030*/  HADD2.F32 R195, -RZ, R91.H1_H1 ;  /* 0x3000005bffc37230 */ /* 0x000fe20000004100 */
[----:B------:R-:W2:Y:S01]  /*1040*/  LDL R250, [R1+0x28] ;  /* 0x0000280001fa7983 */ /* 0x000ea20000100800 */
[C---:B------:R-:W-:Y:S01]  /*1050*/  FMUL.FTZ R93, R181.reuse, R93 ;  /* 0x0000005db55d7220 */ /* 0x040fe20000410000 */
[----:B------:R-:W-:Y:S01]  /*1060*/  FADD.FTZ R164, R194, R164 ;  /* 0x000000a4c2a47221 */ /* 0x000fe20000010000 */
[----:B------:R-:W-:Y:S01]  /*1070*/  FMUL.FTZ R95, R181, R95 ;  /* 0x0000005fb55f7220 */ /* 0x000fe20000410000 */
[----:B------:R-:W-:-:S04]  /*1080*/  IMAD.WIDE.U32 R112, R201, 0x20, R128 ;  /* 0x00000020c9707825 */ /* 0x000fc800078e0080 */
[----:B------:R-:W-:Y:S01]  /*1090*/  FFMA.FTZ R155, R93, R194, R155 ;  /* 0x000000c25d9b7223 */ /* 0x000fe2000001009b */
[----:B------:R-:W-:Y:S01]  /*10a0*/  FADD.FTZ R168, R195, R168 ;  /* 0x000000a8c3a87221 */ /* 0x000fe20000010000 */
[----:B------:R-:W-:Y:S01]  /*10b0*/  FFMA.FTZ R153, R95, R195, R153 ;  /* 0x000000c35f997223 */ /* 0x000fe20000010099 */
[----:B------:R-:W-:Y:S01]  /*10c0*/  HADD2.F32 R193, -RZ, R91.H0_H0 ;  /* 0x2000005bffc17230 */ /* 0x000fe20000004100 */
[----:B------:R-:W2:Y:S01]  /*10d0*/  LDG.E.128 R108, desc[UR6][R112.64] ;  /* 0x00000006706c7981 */ /* 0x000ea2000c1e1d00 */
[----:B------:R-:W-:Y:S01]  /*10e0*/  IMAD.WIDE.U32 R132, R201, 0x10, R140 ;  /* 0x00000010c9847825 */ /* 0x000fe200078e008c */
[----:B------:R-:W0:Y:S03]  /*10f0*/  @P1 LDC.64 R86, c[0x0][0x438] ;  /* 0x00010e00ff561b82 */ /* 0x000e260000000a00 */
[----:B---3--:R-:W-:Y:S01]  /*1100*/  FMUL.FTZ R191, R184, R191 ;  /* 0x000000bfb8bf7220 */ /* 0x008fe20000410000 */
[----:B------:R-:W-:Y:S01]  /*1110*/  FMUL.FTZ R184, R181, R94 ;  /* 0x0000005eb5b87220 */ /* 0x000fe20000410000 */
[----:B------:R-:W-:Y:S01]  /*1120*/  IMAD.WIDE.U32 R120, R200, 0x20, R128 ;  /* 0x00000020c8787825 */ /* 0x000fe200078e0080 */
[----:B------:R-:W3:Y:S02]  /*1130*/  LDL R94, [R1+0x20] ;  /* 0x00002000015e7983 */ /* 0x000ee40000100800 */
[----:B------:R-:W0:Y:S01]  /*1140*/  @P1 LDC.64 R88, c[0x0][0x438] ;  /* 0x00010e00ff581b82 */ /* 0x000e220000000a00 */
[----:B----4-:R-:W-:Y:S01]  /*1150*/  FMUL.FTZ R194, R237, R194 ;  /* 0x000000c2edc27220 */ /* 0x010fe20000410000 */
[----:B--2---:R-:W-:Y:S01]  /*1160*/  FMUL.FTZ R195, R218, R195 ;  /* 0x000000c3dac37220 */ /* 0x004fe20000410000 */
[----:B------:R-:W2:Y:S04]  /*1170*/  LDL R237, [R1+0x24] ;  /* 0x0000240001ed7983 */ /* 0x000ea80000100800 */
[----:B------:R-:W4:Y:S01]  /*1180*/  LDL R218, [R1+0x1c] ;  /* 0x00001c0001da7983 */ /* 0x000f220000100800 */
[----:B------:R-:W-:Y:S01]  /*1190*/  FADD.FTZ R98, -R183, R98 ;  /* 0x00000062b7627221 */ /* 0x000fe20000010100 */
[----:B------:R-:W-:Y:S01]  /*11a0*/  FADD.FTZ R165, R193, R165 ;  /* 0x000000a5c1a57221 */ /* 0x000fe20000010000 */
[----:B------:R-:W-:Y:S01]  /*11b0*/  FFMA.FTZ R154, R184, R193, R154 ;  /* 0x000000c1b89a7223 */ /* 0x000fe2000001009a */
[----:B------:R-:W4:Y:S01]  /*11c0*/  LDG.E.128 R132, desc[UR6][R132.64] ;  /* 0x0000000684847981 */ /* 0x000f22000c1e1d00 */
[----:B------:R-:W-:-:S02]  /*11d0*/  HADD2.F32 R196, -RZ, R100.H0_H0 ;  /* 0x20000064ffc47230 */ /* 0x000fc40000004100 */
[----:B------:R-:W-:Y:S02]  /*11e0*/  HADD2.F32 R197, -RZ, R100.H1_H1 ;  /* 0x30000064ffc57230 */ /* 0x000fe40000004100 */
[C---:B------:R-:W-:Y:S01]  /*11f0*/  FADD.FTZ R96, -R183.reuse, R96 ;  /* 0x00000060b7607221 */ /* 0x040fe20000010100 */
[----:B------:R-:W-:Y:S02]  /*1200*/  HADD2.F32 R100, -RZ, R101.H0_H0 ;  /* 0x20000065ff647230 */ /* 0x000fe40000004100 */
[----:B------:R-:W-:Y:S01]  /*1210*/  FADD.FTZ R105, -R183, R105 ;  /* 0x00000069b7697221 */ /* 0x000fe20000010100 */
[----:B------:R-:W-:Y:S01]  /*1220*/  FMUL.FTZ R210, R210, R193 ;  /* 0x000000c1d2d27220 */ /* 0x000fe20000410000 */
[----:B------:R-:W-:Y:S01]  /*1230*/  FMUL.FTZ R193, R181, R98 ;  /* 0x00000062b5c17220 */ /* 0x000fe20000410000 */
[----:B------:R-:W-:Y:S01]  /*1240*/  FADD.FTZ R171, R100, R171 ;  /* 0x000000ab64ab7221 */ /* 0x000fe20000010000 */
[----:B------:R-:W4:Y:S02]  /*1250*/  LDL R98, [R1+0x18] ;  /* 0x0000180001627983 */ /* 0x000f240000100800 */
[----:B------:R-:W-:Y:S01]  /*1260*/  FFMA.FTZ R150, R193, R100, R150 ;  /* 0x00000064c1967223 */ /* 0x000fe20000010096 */
[----:B------:R-:W-:Y:S01]  /*1270*/  FMUL.FTZ R96, R181, R96 ;  /* 0x00000060b5607220 */ /* 0x000fe20000410000 */
[----:B------:R-:W-:-:S04]  /*1280*/  IMAD.WIDE.U32 R128, R180, 0x20, R128 ;  /* 0x00000020b4807825 */ /* 0x000fc800078e0080 */
[C---:B------:R-:W-:Y:S01]  /*1290*/  FADD.FTZ R97, -R183.reuse, R97 ;  /* 0x00000061b7617221 */ /* 0x040fe20000010100 */
[----:B------:R-:W-:Y:S01]  /*12a0*/  FADD.FTZ R169, R196, R169 ;  /* 0x000000a9c4a97221 */ /* 0x000fe20000010000 */
[-C--:B------:R-:W-:Y:S01]  /*12b0*/  FFMA.FTZ R152, R96, R196.reuse, R152 ;  /* 0x000000c460987223 */ /* 0x080fe20000010098 */
[----:B------:R-:W-:Y:S01]  /*12c0*/  FMUL.FTZ R196, R250, R196 ;  /* 0x000000c4fac47220 */ /* 0x000fe20000410000 */
[----:B------:R-:W4:Y:S01]  /*12d0*/  LDG.E.128 R116, desc[UR6][R120.64] ;  /* 0x0000000678747981 */ /* 0x000f22000c1e1d00 */
[----:B------:R-:W-:Y:S01]  /*12e0*/  FADD.FTZ R99, -R183, R99 ;  /* 0x00000063b7637221 */ /* 0x000fe20000010100 */
[----:B------:R-:W-:Y:S02]  /*12f0*/  FMUL.FTZ R97, R181, R97 ;  /* 0x00000061b5617220 */ /* 0x000fe40000410000 */
[----:B------:R-:W4:Y:S04]  /*1300*/  LDG.E.128 R124, desc[UR6][R128.64] ;  /* 0x00000006807c7981 */ /* 0x000f28000c1e1d00 */
[----:B------:R-:W4:Y:S04]  /*1310*/  LDL R250, [R1+0xc] ;  /* 0x00000c0001fa7983 */ /* 0x000f280000100800 */
[----:B------:R-:W4:Y:S04]  /*1320*/  LDG.E.128 R112, desc[UR6][R112.64+0x10] ;  /* 0x0000100670707981 */ /* 0x000f28000c1e1d00 */
[----:B------:R-:W4:Y:S04]  /*1330*/  LDG.E.128 R120, desc[UR6][R120.64+0x10] ;  /* 0x0000100678787981 */ /* 0x000f28000c1e1d00 */
[----:B------:R-:W4:Y:S01]  /*1340*/  LDG.E.128 R128, desc[UR6][R128.64+0x10] ;  /* 0x0000100680807981 */ /* 0x000f22000c1e1d00 */
[----:B------:R-:W-:-:S02]  /*1350*/  HADD2.F32 R198, -RZ, R101.H1_H1 ;  /* 0x30000065ffc67230 */ /* 0x000fc40000004100 */
[----:B------:R-:W-:Y:S01]  /*1360*/  FMUL.FTZ R99, R181, R99 ;  /* 0x00000063b5637220 */ /* 0x000fe20000410000 */
[----:B------:R-:W-:Y:S01]  /*1370*/  FADD.FTZ R170, R197, R170 ;  /* 0x000000aac5aa7221 */ /* 0x000fe20000010000 */
[----:B------:R-:W-:Y:S01]  /*1380*/  FFMA.FTZ R151, R97, R197, R151 ;  /* 0x000000c561977223 */ /* 0x000fe20000010097 */
[----:B------:R-:W-:Y:S01]  /*1390*/  FADD.FTZ R174, R198, R174 ;  /* 0x000000aec6ae7221 */ /* 0x000fe20000010000 */
[----:B------:R-:W-:Y:S01]  /*13a0*/  FFMA.FTZ R149, R99, R198, R149 ;  /* 0x000000c663957223 */ /* 0x000fe20000010095 */
[----:B------:R-:W-:-:S06]  /*13b0*/  IMAD.WIDE.U32 R136, R200, 0x10, R140 ;  /* 0x00000010c8887825 */ /* 0x000fcc00078e008c */
[----:B------:R-:W4:Y:S01]  /*13c0*/  LDG.E.128 R136, desc[UR6][R136.64] ;  /* 0x0000000688887981 */ /* 0x000f22000c1e1d00 */
[----:B------:R-:W-:-:S06]  /*13d0*/  IMAD.WIDE.U32 R140, R180, 0x10, R140 ;  /* 0x00000010b48c7825 */ /* 0x000fcc00078e008c */
[----:B------:R-:W4:Y:S01]  /*13e0*/  LDG.E.128 R140, desc[UR6][R140.64] ;  /* 0x000000068c8c7981 */ /* 0x000f22000c1e1d00 */
[----:B-1----:R-:W-:-:S04]  /*13f0*/  @P1 IMAD.WIDE.U32 R166, R182, 0x20, R166 ;  /* 0x00000020b6a61825 */ /* 0x002fc800078e00a6 */
[----:B------:R-:W-:Y:S01]  /*1400*/  @P1 IMAD.WIDE.U32 R172, R202, 0x20, R172 ;  /* 0x00000020caac1825 */ /* 0x000fe200078e00ac */
[----:B------:R-:W5:Y:S03]  /*1410*/  @P1 LDG.E.128 R36, desc[UR6][R166.64] ;  /* 0x00000006a6241981 */ /* 0x000f66000c1e1d00 */
[----:B0-----:R-:W-:Y:S01]  /*1420*/  @P1 IMAD.WIDE.U32 R86, R200, 0x20, R86 ;  /* 0x00000020c8561825 */ /* 0x001fe200078e0056 */
[----:B------:R0:W5:Y:S03]  /*1430*/  @P1 LDG.E.128 R40, desc[UR6][R166.64+0x10] ;  /* 0x00001006a6281981 */ /* 0x000166000c1e1d00 */
[----:B------:R-:W-:Y:S01]  /*1440*/  @P1 IMAD.WIDE.U32 R88, R180, 0x20, R88 ;  /* 0x00000020b4581825 */ /* 0x000fe200078e0058 */
[----:B------:R-:W5:Y:S03]  /*1450*/  @P1 LDG.E.128 R44, desc[UR6][R172.64] ;  /* 0x00000006ac2c1981 */ /* 0x000f66000c1e1d00 */
[--C-:B------:R-:W-:Y:S01]  /*1460*/  IMAD.WIDE.U32 R90, R202, 0x8, R204.reuse ;  /* 0x00000008ca5a7825 */ /* 0x100fe200078e00cc */
[----:B------:R1:W5:Y:S03]  /*1470*/  @P1 LDG.E.128 R48, desc[UR6][R172.64+0x10] ;  /* 0x00001006ac301981 */ /* 0x000366000c1e1d00 */
[--C-:B0-----:R-:W-:Y:S01]  /*1480*/  IMAD.WIDE.U32 R166, R180, 0x8, R204.reuse ;  /* 0x00000008b4a67825 */ /* 0x101fe200078e00cc */
[----:B------:R-:W5:Y:S04]  /*1490*/  @P1 LDG.E.128 R60, desc[UR6][R86.64] ;  /* 0x00000006563c1981 */ /* 0x000f68000c1e1d00 */
[----:B------:R0:W5:Y:S01]  /*14a0*/  @P1 LDG.E.128 R64, desc[UR6][R86.64+0x10] ;  /* 0x0000100656401981 */ /* 0x000162000c1e1d00 */
[----:B-1----:R-:W-:-:S03]  /*14b0*/  IMAD.WIDE.U32 R172, R200, 0x8, R204 ;  /* 0x00000008c8ac7825 */ /* 0x002fc600078e00cc */
[----:B------:R-:W5:Y:S04]  /*14c0*/  @P1 LDG.E.128 R68, desc[UR6][R88.64] ;  /* 0x0000000658441981 */ /* 0x000f68000c1e1d00 */
[----:B------:R1:W5:Y:S01]  /*14d0*/  @P1 LDG.E.128 R72, desc[UR6][R88.64+0x10] ;  /* 0x0000100658481981 */ /* 0x000362000c1e1d00 */
[----:B0-----:R-:W-:-:S03]  /*14e0*/  IMAD.WIDE.U32 R86, R182, 0x8, R204 ;  /* 0x00000008b6567825 */ /* 0x001fc600078e00cc */
[----:B------:R-:W5:Y:S04]  /*14f0*/  LDG.E.64 R90, desc[UR6][R90.64] ;  /* 0x000000065a5a7981 */ /* 0x000f68000c1e1b00 */
[----:B------:R-:W5:Y:S01]  /*1500*/  LDG.E.64 R86, desc[UR6][R86.64] ;  /* 0x0000000656567981 */ /* 0x000f62000c1e1b00 */
[----:B-1----:R-:W-:-:S03]  /*1510*/  IMAD.WIDE.U32 R88, R201, 0x8, R204 ;  /* 0x00000008c9587825 */ /* 0x002fc600078e00cc */
[----:B------:R-:W5:Y:S04]  /*1520*/  LDG.E.64 R172, desc[UR6][R172.64] ;  /* 0x00000006acac7981 */ /* 0x000f68000c1e1b00 */
[----:B------:R-:W5:Y:S04]  /*1530*/  LDG.E.64 R88, desc[UR6][R88.64] ;  /* 0x0000000658587981 */ /* 0x000f68000c1e1b00 */
[----:B------:R-:W5:Y:S01]  /*1540*/  LDG.E.64 R166, desc[UR6][R166.64] ;  /* 0x00000006a6a67981 */ /* 0x000f62000c1e1b00 */
[----:B---3--:R-:W-:Y:S01]  /*1550*/  FMUL.FTZ R94, R94, R100 ;  /* 0x000000645e5e7220 */ /* 0x008fe20000410000 */
[----:B------:R-:W-:-:S02]  /*1560*/  FMUL.FTZ R100, R181, R105 ;  /* 0x00000069b5647220 */ /* 0x000fc40000410000 */
[----:B------:R-:W3:Y:S01]  /*1570*/  LDL R105, [R1+0x8] ;  /* 0x0000080001697983 */ /* 0x000ee20000100800 */
[----:B--2---:R-:W-:-:S03]  /*1580*/  FMUL.FTZ R197, R237, R197 ;  /* 0x000000c5edc57220 */ /* 0x004fc60000410000 */
[----:B------:R-:W2:Y:S01]  /*1590*/  LDL R237, [R1+0x4] ;  /* 0x0000040001ed7983 */ /* 0x000ea20000100800 */
[----:B----4-:R-:W-:-:S03]  /*15a0*/  FMUL.FTZ R198, R218, R198 ;  /* 0x000000c6dac67220 */ /* 0x010fc60000410000 */
[----:B------:R-:W4:Y:S01]  /*15b0*/  LDL R218, [R1] ;  /* 0x0000000001da7983 */ /* 0x000f220000100800 */
[C---:B------:R-:W-:Y:S01]  /*15c0*/  FADD.FTZ R104, -R183.reuse, R104 ;  /* 0x00000068b7687221 */ /* 0x040fe20000010100 */
[----:B------:R-:W-:Y:S01]  /*15d0*/  FADD.FTZ R108, -R183, R108 ;  /* 0x0000006cb76c7221 */ /* 0x000fe20000010100 */
[----:B------:R-:W-:Y:S02]  /*15e0*/  HADD2.F32 R101, -RZ, R102.H0_H0 ;  /* 0x20000066ff657230 */ /* 0x000fe40000004100 */
[----:B------:R-:W-:Y:S02]  /*15f0*/  HADD2.F32 R85, -RZ, R132.H0_H0 ;  /* 0x20000084ff557230 */ /* 0x000fe40000004100 */
[C---:B------:R-:W-:Y:S01]  /*1600*/  FMUL.FTZ R104, R181.reuse, R104 ;  /* 0x00000068b5687220 */ /* 0x040fe20000410000 */
[----:B------:R-:W-:Y:S01]  /*1610*/  FMUL.FTZ R108, R181, R108 ;  /* 0x0000006cb56c7220 */ /* 0x000fe20000410000 */
[----:B------:R-:W-:Y:S02]  /*1620*/  FADD.FTZ R175, R101, R175 ;  /* 0x000000af65af7221 */ /* 0x000fe40000010000 */
[----:B------:R-:W-:Y:S01]  /*1630*/  FFMA.FTZ R148, R104, R101, R148 ;  /* 0x0000006568947223 */ /* 0x000fe20000010094 */
[----:B------:R-:W-:Y:S01]  /*1640*/  FADD.FTZ R211, R85, R211 ;  /* 0x000000d355d37221 */ /* 0x000fe20000010000 */
[----:B------:R-:W-:Y:S01]  /*1650*/  FFMA.FTZ R144, R108, R85, R144 ;  /* 0x000000556c907223 */ /* 0x000fe20000010090 */
[----:B------:R-:W-:Y:S01]  /*1660*/  FMUL.FTZ R98, R98, R101 ;  /* 0x0000006562627220 */ /* 0x000fe20000410000 */
        /* <DEDUP_REMOVED lines=10> */
[----:B------:R-:W-:-:S03]  /*1710*/  HADD2.F32 R199, -RZ, R102.H1_H1 ;  /* 0x30000066ffc77230 */ /* 0x000fc60000004100 */
[----:B------:R-:W-:Y:S01]  /*1720*/  FFMA.FTZ R101, R193, R94, R101 ;  /* 0x0000005ec1657223 */ /* 0x000fe20000010065 */
[----:B------:R-:W-:Y:S01]  /*1730*/  FADD.FTZ R106, -R183, R106 ;  /* 0x0000006ab76a7221 */ /* 0x000fe20000010100 */
[--C-:B------:R-:W-:Y:S02]  /*1740*/  HADD2.F32 R102, -RZ, R103.reuse.H0_H0 ;  /* 0x20000067ff667230 */ /* 0x100fe40000004100 */
[----:B------:R-:W-:Y:S01]  /*1750*/  FFMA.FTZ R101, R99, R198, R101 ;  /* 0x000000c663657223 */ /* 0x000fe20000010065 */
[----:B------:R-:W-:Y:S01]  /*1760*/  FADD.FTZ R107, -R183, R107 ;  /* 0x0000006bb76b7221 */ /* 0x000fe20000010100 */
[----:B------:R-:W-:Y:S01]  /*1770*/  FADD.FTZ R176, R199, R176 ;  /* 0x000000b0c7b07221 */ /* 0x000fe20000010000 */
[----:B------:R-:W-:Y:S01]  /*1780*/  FMUL.FTZ R106, R181, R106 ;  /* 0x0000006ab56a7220 */ /* 0x000fe20000410000 */
[-C--:B------:R-:W-:Y:S01]  /*1790*/  FFMA.FTZ R147, R100, R199.reuse, R147 ;  /* 0x000000c764937223 */ /* 0x080fe20000010093 */
[----:B------:R-:W-:Y:S01]  /*17a0*/  FMUL.FTZ R199, R252, R199 ;  /* 0x000000c7fcc77220 */ /* 0x000fe20000410000 */
[----:B------:R-:W-:Y:S01]  /*17b0*/  FFMA.FTZ R101, R104, R98, R101 ;  /* 0x0000006268657223 */ /* 0x000fe20000010065 */
[----:B------:R-:W-:-:S02]  /*17c0*/  HADD2.F32 R103, -RZ, R103.H1_H1 ;  /* 0x30000067ff677230 */ /* 0x000fc40000004100 */
[----:B------:R-:W-:Y:S01]  /*17d0*/  FADD.FTZ R177, R102, R177 ;  /* 0x000000b166b17221 */ /* 0x000fe20000010000 */
[----:B------:R-:W-:Y:S01]  /*17e0*/  FMUL.FTZ R107, R181, R107 ;  /* 0x0000006bb56b7220 */ /* 0x000fe20000410000 */
[-C--:B------:R-:W-:Y:S01]  /*17f0*/  FFMA.FTZ R146, R106, R102.reuse, R146 ;  /* 0x000000666a927223 */ /* 0x080fe20000010092 */
[----:B------:R-:W-:Y:S01]  /*1800*/  FMUL.FTZ R102, R251, R102 ;  /* 0x00000066fb667220 */ /* 0x000fe20000410000 */
[----:B------:R-:W-:Y:S01]  /*1810*/  FFMA.FTZ R101, R100, R199, R101 ;  /* 0x000000c764657223 */ /* 0x000fe20000010065 */
[----:B------:R-:W-:Y:S01]  /*1820*/  FADD.FTZ R109, -R183, R109 ;  /* 0x0000006db76d7221 */ /* 0x000fe20000010100 */
[----:B------:R-:W-:Y:S01]  /*1830*/  FADD.FTZ R178, R103, R178 ;  /* 0x000000b267b27221 */ /* 0x000fe20000010000 */
[-C--:B------:R-:W-:Y:S01]  /*1840*/  FFMA.FTZ R145, R107, R103.reuse, R145 ;  /* 0x000000676b917223 */ /* 0x080fe20000010091 */
[----:B------:R-:W-:Y:S01]  /*1850*/  FMUL.FTZ R103, R250, R103 ;  /* 0x00000067fa677220 */ /* 0x000fe20000410000 */
        /* <DEDUP_REMOVED lines=46> */
[-C--:B------:R-:W-:Y:S01]  /*1b40*/  FFMA.FTZ R31, R113, R201.reuse, R31 ;  /* 0x000000c9711f7223 */ /* 0x080fe2000001001f */
[----:B------:R-:W-:Y:S01]  /*1b50*/  FMUL.FTZ R114, R181, R114 ;  /* 0x00000072b5727220 */ /* 0x000fe20000410000 */
        /* <DEDUP_REMOVED lines=12> */
[----:B------:R-:W-:Y:S01]  /*1c20*/  FMUL.FTZ R117, R181, R117 ;  /* 0x00000075b5757220 */ /* 0x000fe20000410000 */
[----:B------:R-:W-:Y:S01]  /*1c30*/  FADD.FTZ R220, R202, R220 ;  /* 0x000000dccadc7221 */ /* 0x000fe20000010000 */
[-C--:B------:R-:W-:Y:S01]  /*1c40*/  FFMA.FTZ R28, R116, R202.reuse, R28 ;  /* 0x000000ca741c7223 */ /* 0x080fe2000001001c */
[----:B------:R-:W-:Y:S01]  /*1c50*/  FMUL.FTZ R202, R244, R202 ;  /* 0x000000caf4ca7220 */ /* 0x000fe20000410000 */
[----:B------:R-:W-:-:S02]  /*1c60*/  HADD2.F32 R136, -RZ, R137.H0_H0 ;  /* 0x20000089ff887230 */ /* 0x000fc40000004100 */
[----:B------:R-:W-:Y:S01]  /*1c70*/  FMUL.FTZ R118, R181, R118 ;  /* 0x00000076b5767220 */ /* 0x000fe20000410000 */
[----:B------:R-:W-:Y:S01]  /*1c80*/  FADD.FTZ R221, R203, R221 ;  /* 0x000000ddcbdd7221 */ /* 0x000fe20000010000 */
[-C--:B------:R-:W-:Y:S01]  /*1c90*/  FFMA.FTZ R27, R117, R203.reuse, R27 ;  /* 0x000000cb751b7223 */ /* 0x080fe2000001001b */
[----:B------:R-:W-:Y:S01]  /*1ca0*/  FMUL.FTZ R203, R243, R203 ;  /* 0x000000cbf3cb7220 */ /* 0x000fe20000410000 */
[----:B------:R-:W-:Y:S02]  /*1cb0*/  HADD2.F32 R204, -RZ, R137.H1_H1 ;  /* 0x30000089ffcc7230 */ /* 0x000fe40000004100 */
[----:B------:R-:W-:Y:S01]  /*1cc0*/  FMUL.FTZ R119, R181, R119 ;  /* 0x00000077b5777220 */ /* 0x000fe20000410000 */
[----:B------:R-:W-:Y:S01]  /*1cd0*/  FADD.FTZ R222, R136, R222 ;  /* 0x000000de88de7221 */ /* 0x000fe20000010000 */
[-C--:B------:R-:W-:Y:S01]  /*1ce0*/  FFMA.FTZ R26, R118, R136.reuse, R26 ;  /* 0x00000088761a7223 */ /* 0x080fe2000001001a */
[----:B------:R-:W-:Y:S01]  /*1cf0*/  FMUL.FTZ R136, R242, R136 ;  /* 0x00000088f2887220 */ /* 0x000fe20000410000 */
[----:B------:R-:W-:-:S02]  /*1d00*/  HADD2.F32 R137, -RZ, R138.H0_H0 ;  /* 0x2000008aff897230 */ /* 0x000fc40000004100 */
[----:B------:R-:W-:Y:S01]  /*1d10*/  FADD.FTZ R223, R204, R223 ;  /* 0x000000dfccdf7221 */ /* 0x000fe20000010000 */
[----:B------:R-:W-:Y:S01]  /*1d20*/  FFMA.FTZ R25, R119, R204, R25 ;  /* 0x000000cc77197223 */ /* 0x000fe20000010019 */
        /* <DEDUP_REMOVED lines=10> */
[----:B------:R-:W-:Y:S01]  /*1dd0*/  FMUL.FTZ R122, R181, R122 ;  /* 0x0000007ab57a7220 */ /* 0x000fe20000410000 */
[----:B------:R-:W-:Y:S01]  /*1de0*/  FMUL.FTZ R138, R239, R138 ;  /* 0x0000008aef8a7220 */ /* 0x000fe20000410000 */
[----:B---3--:R-:W-:Y:S01]  /*1df0*/  FMUL.FTZ R105, R105, R85 ;  /* 0x0000005569697220 */ /* 0x008fe20000410000 */
        /* <DEDUP_REMOVED lines=16> */
[----:B--2---:R-:W-:Y:S01]  /*1f00*/  FMUL.FTZ R183, R237, R183 ;  /* 0x000000b7edb77220 */ /* 0x004fe20000410000 */
[----:B------:R-:W-:Y:S02]  /*1f10*/  FFMA.FTZ R101, R108, R105, R101 ;  /* 0x000000696c657223 */ /* 0x000fe40000010065 */
[----:B------:R-:W-:Y:S01]  /*1f20*/  FADD.FTZ R85, R105, R85 ;  /* 0x0000005569557221 */ /* 0x000fe20000010000 */
[----:B----4-:R-:W-:Y:S01]  /*1f30*/  FMUL.FTZ R132, R218, R132 ;  /* 0x00000084da847220 */ /* 0x010fe20000410000 */
[----:B------:R-:W-:Y:S02]  /*1f40*/  FFMA.FTZ R101, R109, R183, R101 ;  /* 0x000000b76d657223 */ /* 0x000fe40000010065 */
[----:B------:R-:W-:Y:S02]  /*1f50*/  FADD.FTZ R85, R183, R85 ;  /* 0x00000055b7557221 */ /* 0x000fe40000010000 */
[----:B------:R-:W-:-:S02]  /*1f60*/  FFMA.FTZ R101, R110, R132, R101 ;  /* 0x000000846e657223 */ /* 0x000fc40000010065 */
[----:B------:R-:W-:Y:S02]  /*1f70*/  FADD.FTZ R85, R132, R85 ;  /* 0x0000005584557221 */ /* 0x000fe40000010000 */
[----:B------:R-:W-:Y:S02]  /*1f80*/  FFMA.FTZ R101, R111, R200, R101 ;  /* 0x000000c86f657223 */ /* 0x000fe40000010065 */
[----:B------:R-:W-:Y:S02]  /*1f90*/  FADD.FTZ R85, R200, R85 ;  /* 0x00000055c8557221 */ /* 0x000fe40000010000 */
        /* <DEDUP_REMOVED lines=108> */
.L_x_15670:
        /* <DEDUP_REMOVED lines=17> */
[----:B-----5:R-:W-:Y:S01]  /*2770*/  FFMA.FTZ R187, R181, R187, R36 ;  /* 0x000000bbb5bb7223 */ /* 0x020fe20000010024 */
[----:B------:R-:W-:Y:S01]  /*2780*/  FADD.FTZ R186, R189, -R186 ;  /* 0x800000babdba7221 */ /* 0x000fe20000010000 */
[----:B------:R-:W-:Y:S01]  /*2790*/  FADD.FTZ R192, R192, -R188 ;  /* 0x800000bcc0c07221 */ /* 0x000fe20000010000 */
[----:B------:R-:W-:Y:S01]  /*27a0*/  FFMA.FTZ R97, R97, R101, R218 ;  /* 0x0000006561617223 */ /* 0x000fe200000100da */
[----:B------:R-:W-:Y:S01]  /*27b0*/  FADD.FTZ R92, R191, -R92 ;  /* 0x8000005cbf5c7221 */ /* 0x000fe20000010000 */
[----:B------:R-:W-:Y:S01]  /*27c0*/  FADD.FTZ R93, R194, -R93 ;  /* 0x8000005dc25d7221 */ /* 0x000fe20000010000 */
[----:B------:R-:W-:Y:S01]  /*27d0*/  FADD.FTZ R195, R195, -R95 ;  /* 0x8000005fc3c37221 */ /* 0x000fe20000010000 */
[----:B------:R-:W-:Y:S01]  /*27e0*/  FADD.FTZ R185, R190, -R185 ;  /* 0x800000b9beb97221 */ /* 0x000fe20000010000 */
[C---:B------:R-:W-:Y:S01]  /*27f0*/  LOP3.LUT P3, RZ, R86.reuse, 0xff, RZ, 0xc0, !PT ;  /* 0x000000ff56ff7812 */ /* 0x040fe2000786c0ff */
[----:B------:R-:W-:Y:S01]  /*2800*/  FMUL.FTZ R187, R187, R179 ;  /* 0x000000b3bbbb7220 */ /* 0x000fe20000410000 */
[C---:B------:R-:W-:Y:S01]  /*2810*/  LOP3.LUT P6, RZ, R86.reuse, 0xff00, RZ, 0xc0, !PT ;  /* 0x0000ff0056ff7812 */ /* 0x040fe200078cc0ff */
[----:B------:R-:W-:Y:S01]  /*2820*/  FADD.FTZ R97, R197, -R97 ;  /* 0x80000061c5617221 */ /* 0x000fe20000010000 */
[C---:B------:R-:W-:Y:S01]  /*2830*/  LOP3.LUT P2, RZ, R86.reuse, 0xff0000, RZ, 0xc0, !PT ;  /* 0x00ff000056ff7812 */ /* 0x040fe2000784c0ff */
[C---:B------:R-:W-:Y:S01]  /*2840*/  FFMA.FTZ R186, R181.reuse, R186, R38 ;  /* 0x000000bab5ba7223 */ /* 0x040fe20000010026 */
[C---:B------:R-:W-:Y:S01]  /*2850*/  LOP3.LUT P5, RZ, R86.reuse, 0xff000000, RZ, 0xc0, !PT ;  /* 0xff00000056ff7812 */ /* 0x040fe200078ac0ff */
[C---:B------:R-:W-:Y:S01]  /*2860*/  FFMA.FTZ R192, R181.reuse, R192, R39 ;  /* 0x000000c0b5c07223 */ /* 0x040fe20000010027 */
[----:B------:R-:W-:Y:S01]  /*2870*/  ISETP.GE.U32.AND P1, PT, R86, RZ, PT ;  /* 0x000000ff5600720c */ /* 0x000fe20003f26070 */
[C---:B------:R-:W-:Y:S01]  /*2880*/  FFMA.FTZ R92, R181.reuse, R92, R40 ;  /* 0x0000005cb55c7223 */ /* 0x040fe20000010028 */
[C---:B------:R-:W-:Y:S01]  /*2890*/  FFMA.FTZ R86, R181.reuse, R93, R41 ;  /* 0x0000005db5567223 */ /* 0x040fe20000010029 */
[C---:B------:R-:W-:Y:S01]  /*28a0*/  FFMA.FTZ R195, R181.reuse, R195, R43 ;  /* 0x000000c3b5c37223 */ /* 0x040fe2000001002b */
[-CC-:B------:R-:W-:Y:S01]  /*28b0*/  FFMA.FTZ R184, R184, R101.reuse, R218.reuse ;  /* 0x00000065b8b87223 */ /* 0x180fe200000100da */
[----:B------:R-:W-:Y:S01]  /*28c0*/  FFMA.FTZ R96, R96, R101, R218 ;  /* 0x0000006560607223 */ /* 0x000fe200000100da */
[----:B------:R-:W-:Y:S01]  /*28d0*/  FFMA.FTZ R185, R181, R185, R37 ;  /* 0x000000b9b5b97223 */ /* 0x000fe20000010025 */
[----:B------:R-:W-:Y:S01]  /*28e0*/  FMUL.FTZ R84, R187, UR5 ;  /* 0x00000005bb547c20 */ /* 0x000fe20008410000 */
[-C--:B------:R-:W-:Y:S01]  /*28f0*/  FMUL.FTZ R186, R186, R179.reuse ;  /* 0x000000b3baba7220 */ /* 0x080fe20000410000 */
[-C--:B------:R-:W-:Y:S01]  /*2900*/  FMUL.FTZ R192, R192, R179.reuse ;  /* 0x000000b3c0c07220 */ /* 0x080fe20000410000 */
[-C--:B------:R-:W-:Y:S01]  /*2910*/  FMUL.FTZ R92, R92, R179.reuse ;  /* 0x000000b35c5c7220 */ /* 0x080fe20000410000 */
[----:B------:R-:W-:Y:S01]  /*2920*/  FMUL.FTZ R86, R86, R179 ;  /* 0x000000b356567220 */ /* 0x000fe20000410000 */
[----:B------:R-:W-:Y:S01]  /*2930*/  FFMA.FTZ R97, R181, R97, R45 ;  /* 0x00000061b5617223 */ /* 0x000fe2000001002d */
[-C--:B------:R-:W-:Y:S01]  /*2940*/  FMUL.FTZ R195, R195, R179.reuse ;  /* 0x000000b3c3c37220 */ /* 0x080fe20000410000 */
[----:B------:R-:W-:Y:S01]  /*2950*/  FADD.FTZ R184, R210, -R184 ;  /* 0x800000b8d2b87221 */ /* 0x000fe20000010000 */
[----:B------:R-:W-:Y:S01]  /*2960*/  FADD.FTZ R196, R196, -R96 ;  /* 0x80000060c4c47221 */ /* 0x000fe20000010000 */
[-C--:B------:R-:W-:Y:S01]  /*2970*/  FMUL.FTZ R185, R185, R179.reuse ;  /* 0x000000b3b9b97220 */ /* 0x080fe20000410000 */
[----:B------:R-:W-:Y:S01]  /*2980*/  FSEL R84, R84, RZ, P3 ;  /* 0x000000ff54547208 */ /* 0x000fe20001800000 */
[----:B------:R-:W-:Y:S01]  /*2990*/  FMUL.FTZ R95, R186, UR5 ;  /* 0x00000005ba5f7c20 */ /* 0x000fe20008410000 */
[----:B------:R-:W-:Y:S01]  /*29a0*/  FMUL.FTZ R85, R192, UR5 ;  /* 0x00000005c0557c20 */ /* 0x000fe20008410000 */
[----:B------:R-:W-:Y:S01]  /*29b0*/  FMUL.FTZ R96, R92, UR5 ;  /* 0x000000055c607c20 */ /* 0x000fe20008410000 */
[----:B------:R-:W-:Y:S01]  /*29c0*/  FMUL.FTZ R86, R86, UR5 ;  /* 0x0000000556567c20 */ /* 0x000fe20008410000 */
[----:B------:R-:W-:Y:S01]  /*29d0*/  FMUL.FTZ R97, R97, R179 ;  /* 0x000000b361617220 */ /* 0x000fe20000410000 */
[----:B------:R-:W-:Y:S01]  /*29e0*/  FMUL.FTZ R195, R195, UR5 ;  /* 0x00000005c3c37c20 */ /* 0x000fe20008410000 */
[-CC-:B------:R-:W-:Y:S01]  /*29f0*/  FFMA.FTZ R99, R99, R101.reuse, R218.reuse ;  /* 0x0000006563637223 */ /* 0x180fe200000100da */
[----:B------:R-:W-:Y:S01]  /*2a00*/  LOP3.LUT P4, RZ, R87, 0xff, RZ, 0xc0, !PT ;  /* 0x000000ff57ff7812 */ /* 0x000fe2000788c0ff */
[-CC-:B------:R-:W-:Y:S01]  /*2a10*/  FFMA.FTZ R193, R193, R101.reuse, R218.reuse ;  /* 0x00000065c1c17223 */ /* 0x180fe200000100da */
[C---:B------:R-:W-:Y:S01]  /*2a20*/  LOP3.LUT P3, RZ, R87.reuse, 0xff00, RZ, 0xc0, !PT ;  /* 0x0000ff0057ff7812 */ /* 0x040fe2000786c0ff */
[-CC-:B------:R-:W-:Y:S01]  /*2a30*/  FFMA.FTZ R104, R104, R101.reuse, R218.reuse ;  /* 0x0000006568687223 */ /* 0x180fe200000100da */
[----:B------:R-:W-:Y:S01]  /*2a40*/  ISETP.GE.U32.AND.EX P1, PT, R87, 0x1000000, PT, P1 ;  /* 0x010000005700780c */ /* 0x000fe20003f26110 */
        /* <DEDUP_REMOVED lines=27> */
[C---:B------:R-:W-:Y:S01]  /*2c00*/  FFMA.FTZ R184, R181.reuse, R184, R42 ;  /* 0x000000b8b5b87223 */ /* 0x040fe2000001002a */
[----:B------:R-:W-:Y:S01]  /*2c10*/  FFMA.FTZ R196, R181, R196, R44 ;  /* 0x000000c4b5c47223 */ /* 0x000fe2000001002c */
[----:B------:R-:W-:Y:S01]  /*2c20*/  FMUL.FTZ R101, R185, UR5 ;  /* 0x00000005b9657c20 */ /* 0x000fe20008410000 */
[----:B------:R-:W-:Y:S01]  /*2c30*/  FMUL.FTZ R93, R97, UR5 ;  /* 0x00000005615d7c20 */ /* 0x000fe20008410000 */
[----:B------:R-:W-:Y:S01]  /*2c40*/  FSEL R95, R95, RZ, P2 ;  /* 0x000000ff5f5f7208 */ /* 0x000fe20001000000 */
[----:B------:R-:W-:Y:S01]  /*2c50*/  FADD.FTZ R198, R198, -R99 ;  /* 0x80000063c6c67221 */ /* 0x000fe20000010000 */
[----:B------:R-:W-:Y:S01]  /*2c60*/  FSEL R85, R85, RZ, P5 ;  /* 0x000000ff55557208 */ /* 0x000fe20002800000 */
[-C--:B------:R-:W-:Y:S01]  /*2c70*/  FMUL.FTZ R184, R184, R179.reuse ;  /* 0x000000b3b8b87220 */ /* 0x080fe20000410000 */
[----:B------:R-:W-:Y:S01]  /*2c80*/  FSEL R96, R96, RZ, P4 ;  /* 0x000000ff60607208 */ /* 0x000fe20002000000 */
[----:B------:R-:W-:Y:S01]  /*2c90*/  FMUL.FTZ R196, R196, R179 ;  /* 0x000000b3c4c47220 */ /* 0x000fe20000410000 */
[----:B------:R-:W-:Y:S01]  /*2ca0*/  FSEL R86, R86, RZ, P3 ;  /* 0x000000ff56567208 */ /* 0x000fe20001800000 */
[----:B------:R-:W-:Y:S01]  /*2cb0*/  FADD.FTZ R193, R94, -R193 ;  /* 0x800000c15ec17221 */ /* 0x000fe20000010000 */
[----:B------:R-:W-:Y:S01]  /*2cc0*/  FSEL R97, R195, RZ, P1 ;  /* 0x000000ffc3617208 */ /* 0x000fe20000800000 */
[----:B------:R-:W-:Y:S01]  /*2cd0*/  FADD.FTZ R99, R98, -R104 ;  /* 0x8000006862637221 */ /* 0x000fe20000010000 */
[C---:B------:R-:W-:Y:S01]  /*2ce0*/  LOP3.LUT P2, RZ, R90.reuse, 0xff, RZ, 0xc0, !PT ;  /* 0x000000ff5aff7812 */ /* 0x040fe2000784c0ff */
[----:B------:R-:W-:Y:S01]  /*2cf0*/  FADD.FTZ R98, R103, -R107 ;  /* 0x8000006b67627221 */ /* 0x000fe20000010000 */
[----:B------:R-:W-:Y:S01]  /*2d00*/  LOP3.LUT P5, RZ, R90, 0xff00, RZ, 0xc0, !PT ;  /* 0x0000ff005aff7812 */ /* 0x000fe200078ac0ff */
[----:B------:R-:W-:Y:S01]  /*2d10*/  FMUL.FTZ R92, R196, UR5 ;  /* 0x00000005c45c7c20 */ /* 0x000fe20008410000 */
[C---:B------:R-:W-:Y:S01]  /*2d20*/  LOP3.LUT P4, RZ, R90.reuse, 0xff0000, RZ, 0xc0, !PT ;  /* 0x00ff00005aff7812 */ /* 0x040fe2000788c0ff */
[C---:B------:R-:W-:Y:S01]  /*2d30*/  FFMA.FTZ R94, R181.reuse, R193, R46 ;  /* 0x000000c1b55e7223 */ /* 0x040fe2000001002e */
[C---:B------:R-:W-:Y:S01]  /*2d40*/  LOP3.LUT P3, RZ, R90.reuse, 0xff000000, RZ, 0xc0, !PT ;  /* 0xff0000005aff7812 */ /* 0x040fe2000786c0ff */
[----:B------:R-:W-:Y:S01]  /*2d50*/  FFMA.FTZ R198, R181, R198, R47 ;  /* 0x000000c6b5c67223 */ /* 0x000fe2000001002f */
[----:B------:R-:W-:Y:S01]  /*2d60*/  ISETP.GE.U32.AND P1, PT, R90, RZ, PT ;  /* 0x000000ff5a00720c */ /* 0x000fe20003f26070 */
[----:B------:R-:W-:Y:S01]  /*2d70*/  FADD.FTZ R90, R199, -R100 ;  /* 0x80000064c75a7221 */ /* 0x000fe20000010000 */
[----:B------:R-:W-:Y:S01]  /*2d80*/  FSEL R101, R101, RZ, P6 ;  /* 0x000000ff65657208 */ /* 0x000fe20003000000 */
[----:B------:R-:W-:Y:S01]  /*2d90*/  FFMA.FTZ R100, R181, R99, R48 ;  /* 0x00000063b5647223 */ /* 0x000fe20000010030 */
[----:B------:R-:W-:Y:S01]  /*2da0*/  LOP3.LUT P6, RZ, R87, 0xff0000, RZ, 0xc0, !PT ;  /* 0x00ff000057ff7812 */ /* 0x000fe200078cc0ff */
[----:B------:R-:W-:Y:S01]  /*2db0*/  FMUL.FTZ R87, R184, UR5 ;  /* 0x00000005b8577c20 */ /* 0x000fe20008410000 */
[C---:B------:R-:W-:Y:S01]  /*2dc0*/  FFMA.FTZ R90, R181.reuse, R90, R49 ;  /* 0x0000005ab55a7223 */ /* 0x040fe20000010031 */
[----:B------:R-:W-:Y:S01]  /*2dd0*/  FFMA.FTZ R98, R181, R98, R51 ;  /* 0x00000062b5627223 */ /* 0x000fe20000010033 */
[-C--:B------:R-:W-:Y:S01]  /*2de0*/  FMUL.FTZ R94, R94, R179.reuse ;  /* 0x000000b35e5e7220 */ /* 0x080fe20000410000 */
[----:B------:R-:W-:Y:S01]  /*2df0*/  FSEL R92, R92, RZ, P2 ;  /* 0x000000ff5c5c7208 */ /* 0x000fe20001000000 */
[-C--:B------:R-:W-:Y:S01]  /*2e00*/  FMUL.FTZ R198, R198, R179.reuse ;  /* 0x000000b3c6c67220 */ /* 0x080fe20000410000 */
[----:B------:R-:W-:Y:S01]  /*2e10*/  FSEL R87, R87, RZ, P6 ;  /* 0x000000ff57577208 */ /* 0x000fe20003000000 */
[-C--:B------:R-:W-:Y:S01]  /*2e20*/  FMUL.FTZ R100, R100, R179.reuse ;  /* 0x000000b364647220 */ /* 0x080fe20000410000 */
[----:B------:R-:W-:Y:S01]  /*2e30*/  FSEL R93, R93, RZ, P5 ;  /* 0x000000ff5d5d7208 */ /* 0x000fe20002800000 */
[-C--:B------:R-:W-:Y:S01]  /*2e40*/  FMUL.FTZ R90, R90, R179.reuse ;  /* 0x000000b35a5a7220 */ /* 0x080fe20000410000 */
[----:B------:R-:W-:Y:S01]  /*2e50*/  FMUL.FTZ R98, R98, R179 ;  /* 0x000000b362627220 */ /* 0x000fe20000410000 */
[----:B------:R-:W-:Y:S01]  /*2e60*/  LOP3.LUT P6, RZ, R91, 0xff, RZ, 0xc0, !PT ;  /* 0x000000ff5bff7812 */ /* 0x000fe200078cc0ff */
[----:B------:R-:W-:Y:S01]  /*2e70*/  FADD.FTZ R105, R105, -R108 ;  /* 0x8000006c69697221 */ /* 0x000fe20000010000 */
[----:B------:R-:W-:Y:S01]  /*2e80*/  LOP3.LUT P2, RZ, R91, 0xff00, RZ, 0xc0, !PT ;  /* 0x0000ff005bff7812 */ /* 0x000fe2000784c0ff */
[----:B------:R-:W-:Y:S01]  /*2e90*/  FADD.FTZ R104, R183, -R109 ;  /* 0x8000006db7687221 */ /* 0x000fe20000010000 */
[C---:B------:R-:W-:Y:S01]  /*2ea0*/  LOP3.LUT P5, RZ, R91.reuse, 0xff0000, RZ, 0xc0, !PT ;  /* 0x00ff00005bff7812 */ /* 0x040fe200078ac0ff */
[----:B------:R-:W-:Y:S01]  /*2eb0*/  FMUL.FTZ R94, R94, UR5 ;  /* 0x000000055e5e7c20 */ /* 0x000fe20008410000 */
[----:B------:R-:W-:Y:S01]  /*2ec0*/  ISETP.GE.U32.AND.EX P1, PT, R91, 0x1000000, PT, P1 ;  /* 0x010000005b00780c */ /* 0x000fe20003f26110 */
[----:B------:R-:W-:Y:S01]  /*2ed0*/  FADD.FTZ R91, R102, -R106 ;  /* 0x8000006a665b7221 */ /* 0x000fe20000010000 */
[----:B------:R-:W-:Y:S01]  /*2ee0*/  FMUL.FTZ R198, R198, UR5 ;  /* 0x00000005c6c67c20 */ /* 0x000fe20008410000 */
[----:B------:R-:W-:Y:S01]  /*2ef0*/  FMUL.FTZ R102, R100, UR5 ;  /* 0x0000000564667c20 */ /* 0x000fe20008410000 */
[----:B------:R-:W-:Y:S01]  /*2f00*/  FMUL.FTZ R90, R90, UR5 ;  /* 0x000000055a5a7c20 */ /* 0x000fe20008410000 */
[----:B------:R-:W-:Y:S01]  /*2f10*/  FMUL.FTZ R98, R98, UR5 ;  /* 0x0000000562627c20 */ /* 0x000fe20008410000 */
[C---:B------:R-:W-:Y:S01]  /*2f20*/  FFMA.FTZ R106, R181.reuse, R91, R50 ;  /* 0x0000005bb56a7223 */ /* 0x040fe20000010032 */
[C---:B------:R-:W-:Y:S01]  /*2f30*/  FFMA.FTZ R108, R181.reuse, R105, R52 ;  /* 0x00000069b56c7223 */ /* 0x040fe20000010034 */
[----:B------:R-:W-:Y:S01]  /*2f40*/  FFMA.FTZ R104, R181, R104, R53 ;  /* 0x00000068b5687223 */ /* 0x000fe20000010035 */
[----:B------:R-:W-:Y:S01]  /*2f50*/  FADD.FTZ R133, R133, -R112 ;  /* 0x8000007085857221 */ /* 0x000fe20000010000 */
[----:B------:R-:W-:Y:S01]  /*2f60*/  FSEL R100, R94, RZ, P4 ;  /* 0x000000ff5e647208 */ /* 0x000fe20002000000 */
[-C--:B------:R-:W-:Y:S01]  /*2f70*/  FMUL.FTZ R106, R106, R179.reuse ;  /* 0x000000b36a6a7220 */ /* 0x080fe20000410000 */
[----:B------:R-:W-:Y:S01]  /*2f80*/  FSEL R94, R198, RZ, P3 ;  /* 0x000000ffc65e7208 */ /* 0x000fe20001800000 */
[-C--:B------:R-:W-:Y:S01]  /*2f90*/  FMUL.FTZ R108, R108, R179.reuse ;  /* 0x000000b36c6c7220 */ /* 0x080fe20000410000 */
[----:B------:R-:W-:Y:S01]  /*2fa0*/  FSEL R102, R102, RZ, P6 ;  /* 0x000000ff66667208 */ /* 0x000fe20003000000 */
[----:B------:R-:W-:Y:S01]  /*2fb0*/  FMUL.FTZ R104, R104, R179 ;  /* 0x000000b368687220 */ /* 0x000fe20000410000 */
[----:B------:R-:W-:Y:S01]  /*2fc0*/  FSEL R90, R90, RZ, P2 ;  /* 0x000000ff5a5a7208 */ /* 0x000fe20001000000 */
[----:B------:R-:W-:Y:S01]  /*2fd0*/  FMUL.FTZ R91, R106, UR5 ;  /* 0x000000056a5b7c20 */ /* 0x000fe20008410000 */
[----:B------:R-:W-:Y:S01]  /*2fe0*/  FSEL R103, R98, RZ, P1 ;  /* 0x000000ff62677208 */ /* 0x000fe20000800000 */
[----:B------:R-:W-:Y:S01]  /*2ff0*/  FMUL.FTZ R108, R108, UR5 ;  /* 0x000000056c6c7c20 */ /* 0x000fe20008410000 */
[----:B------:R-:W-:Y:S01]  /*3000*/  LOP3.LUT P4, RZ, R88, 0xff, RZ, 0xc0, !PT ;  /* 0x000000ff58ff7812 */ /* 0x000fe2000788c0ff */
[----:B------:R-:W-:Y:S01]  /*3010*/  FMUL.FTZ R99, R104, UR5 ;  /* 0x0000000568637c20 */ /* 0x000fe20008410000 */
[----:B------:R-:W-:Y:S01]  /*3020*/  LOP3.LUT P3, RZ, R88, 0xff00, RZ, 0xc0, !PT ;  /* 0x0000ff0058ff7812 */ /* 0x000fe2000786c0ff */
[----:B------:R-:W-:Y:S01]  /*3030*/  FADD.FTZ R105, R202, -R116 ;  /* 0x80000074ca697221 */ /* 0x000fe20000010000 */
[C---:B------:R-:W-:Y:S01]  /*3040*/  LOP3.LUT P6, RZ, R88.reuse, 0xff0000, RZ, 0xc0, !PT ;  /* 0x00ff000058ff7812 */ /* 0x040fe200078cc0ff */
[----:B------:R-:W-:Y:S01]  /*3050*/  FADD.FTZ R112, R203, -R117 ;  /* 0x80000075cb707221 */ /* 0x000fe20000010000 */
[C---:B------:R-:W-:Y:S01]  /*3060*/  LOP3.LUT P2, RZ, R88.reuse, 0xff000000, RZ, 0xc0, !PT ;  /* 0xff00000058ff7812 */ /* 0x040fe2000784c0ff */
[----:B------:R-:W-:Y:S01]  /*3070*/  FADD.FTZ R137, R137, -R120 ;  /* 0x8000007889897221 */ /* 0x000fe20000010000 */
[----:B------:R-:W-:Y:S01]  /*3080*/  ISETP.GE.U32.AND P1, PT, R88, RZ, PT ;  /* 0x000000ff5800720c */ /* 0x000fe20003f26070 */
[----:B------:R-:W-:Y:S01]  /*3090*/  FFMA.FTZ R88, R181, R133, R56 ;  /* 0x00000085b5587223 */ /* 0x000fe20000010038 */
[----:B------:R-:W-:Y:S01]  /*30a0*/  FSEL R91, R91, RZ, P5 ;  /* 0x000000ff5b5b7208 */ /* 0x000fe20002800000 */
[----:B------:R-:W-:Y:S01]  /*30b0*/  FFMA.FTZ R112, R181, R112, R61 ;  /* 0x00000070b5707223 */ /* 0x000fe2000001003d */
[----:B------:R-:W-:Y:S01]  /*30c0*/  FSEL R98, R108, RZ, P4 ;  /* 0x000000ff6c627208 */ /* 0x000fe20002000000 */
[----:B------:R-:W-:Y:S01]  /*30d0*/  FMUL.FTZ R88, R88, R179 ;  /* 0x000000b358587220 */ /* 0x000fe20000410000 */
[----:B------:R-:W-:Y:S01]  /*30e0*/  FSEL R99, R99, RZ, P3 ;  /* 0x000000ff63637208 */ /* 0x000fe20001800000 */
[----:B------:R-:W-:Y:S01]  /*30f0*/  FADD.FTZ R200, R200, -R111 ;  /* 0x8000006fc8c87221 */ /* 0x000fe20000010000 */
[C---:B------:R-:W-:Y:S01]  /*3100*/  LOP3.LUT P5, RZ, R89.reuse, 0xff, RZ, 0xc0, !PT ;  /* 0x000000ff59ff7812 */ /* 0x040fe200078ac0ff */
[----:B------:R-:W-:Y:S01]  /*3110*/  FMUL.FTZ R88, R88, UR5 ;  /* 0x0000000558587c20 */ /* 0x000fe20008410000 */
[----:B------:R-:W-:Y:S01]  /*3120*/  LOP3.LUT P4, RZ, R89, 0xff00, RZ, 0xc0, !PT ;  /* 0x0000ff0059ff7812 */ /* 0x000fe2000788c0ff */
[----:B------:R-:W-:Y:S01]  /*3130*/  FADD.FTZ R104, R201, -R113 ;  /* 0x80000071c9687221 */ /* 0x000fe20000010000 */
[C---:B------:R-:W-:Y:S01]  /*3140*/  LOP3.LUT P3, RZ, R89.reuse, 0xff0000, RZ, 0xc0, !PT ;  /* 0x00ff000059ff7812 */ /* 0x040fe2000786c0ff */
[----:B------:R-:W-:Y:S01]  /*3150*/  FADD.FTZ R110, R132, -R110 ;  /* 0x8000006e846e7221 */ /* 0x000fe20000010000 */
[----:B------:R-:W-:Y:S01]  /*3160*/  ISETP.GE.U32.AND.EX P1, PT, R89, 0x1000000, PT, P1 ;  /* 0x010000005900780c */ /* 0x000fe20003f26110 */
[----:B------:R-:W-:Y:S01]  /*3170*/  FADD.FTZ R89, R134, -R114 ;  /* 0x8000007286597221 */ /* 0x000fe20000010000 */
[----:B------:R-:W-:Y:S01]  /*3180*/  FSEL R116, R88, RZ, P5 ;  /* 0x000000ff58747208 */ /* 0x000fe20002800000 */
[C---:B------:R-:W-:Y:S01]  /*3190*/  FFMA.FTZ R200, R181.reuse, R200, R55 ;  /* 0x000000c8b5c87223 */ /* 0x040fe20000010037 */
[C---:B------:R-:W-:Y:S01]  /*31a0*/  FFMA.FTZ R104, R181.reuse, R104, R57 ;  /* 0x00000068b5687223 */ /* 0x040fe20000010039 */
[C---:B------:R-:W-:Y:S01]  /*31b0*/  FFMA.FTZ R88, R181.reuse, R89, R58 ;  /* 0x00000059b5587223 */ /* 0x040fe2000001003a */
[-C--:B------:R-:W-:Y:S01]  /*31c0*/  FMUL.FTZ R89, R112, R179.reuse ;  /* 0x000000b370597220 */ /* 0x080fe20000410000 */
[----:B------:R-:W-:Y:S01]  /*31d0*/  FFMA.FTZ R110, R181, R110, R54 ;  /* 0x0000006eb56e7223 */ /* 0x000fe20000010036 */
[-C--:B------:R-:W-:Y:S01]  /*31e0*/  FMUL.FTZ R200, R200, R179.reuse ;  /* 0x000000b3c8c87220 */ /* 0x080fe20000410000 */
[-C--:B------:R-:W-:Y:S01]  /*31f0*/  FMUL.FTZ R88, R88, R179.reuse ;  /* 0x000000b358587220 */ /* 0x080fe20000410000 */
[----:B------:R-:W-:Y:S01]  /*3200*/  FADD.FTZ R106, R135, -R115 ;  /* 0x80000073876a7221 */ /* 0x000fe20000010000 */
[-C--:B------:R-:W-:Y:S01]  /*3210*/  FMUL.FTZ R104, R104, R179.reuse ;  /* 0x000000b368687220 */ /* 0x080fe20000410000 */
[----:B------:R-:W-:Y:S01]  /*3220*/  FADD.FTZ R205, R205, -R122 ;  /* 0x8000007acdcd7221 */ /* 0x000fe20000010000 */
[----:B------:R-:W-:Y:S01]  /*3230*/  FMUL.FTZ R88, R88, UR5 ;  /* 0x0000000558587c20 */ /* 0x000fe20008410000 */
[----:B------:R-:W-:Y:S01]  /*3240*/  FMUL.FTZ R110, R110, R179 ;  /* 0x000000b36e6e7220 */ /* 0x000fe20000410000 */
[----:B------:R-:W-:Y:S01]  /*3250*/  FMUL.FTZ R113, R200, UR5 ;  /* 0x00000005c8717c20 */ /* 0x000fe20008410000 */
[C---:B------:R-:W-:Y:S01]  /*3260*/  FFMA.FTZ R106, R181.reuse, R106, R59 ;  /* 0x0000006ab56a7223 */ /* 0x040fe2000001003b */
[----:B------:R-:W-:Y:S01]  /*3270*/  FMUL.FTZ R104, R104, UR5 ;  /* 0x0000000568687c20 */ /* 0x000fe20008410000 */
[----:B------:R-:W-:Y:S01]  /*3280*/  FSEL R112, R88, RZ, P3 ;  /* 0x000000ff58707208 */ /* 0x000fe20001800000 */
[----:B------:R-:W-:Y:S01]  /*3290*/  FFMA.FTZ R88, R181, R137, R64 ;  /* 0x00000089b5587223 */ /* 0x000fe20000010040 */
[----:B------:R-:W-:Y:S01]  /*32a0*/  LOP3.LUT P3, RZ, R173, 0xff, RZ, 0xc0, !PT ;  /* 0x000000ffadff7812 */ /* 0x000fe2000786c0ff */
[----:B------:R-:W-:Y:S01]  /*32b0*/  FFMA.FTZ R108, R181, R105, R60 ;  /* 0x00000069b56c7223 */ /* 0x000fe2000001003c */
[----:B------:R-:W-:Y:S01]  /*32c0*/  FMUL.FTZ R110, R110, UR5 ;  /* 0x000000056e6e7c20 */ /* 0x000fe20008410000 */
[-C--:B------:R-:W-:Y:S01]  /*32d0*/  FMUL.FTZ R88, R88, R179.reuse ;  /* 0x000000b358587220 */ /* 0x080fe20000410000 */
[----:B------:R-:W-:Y:S01]  /*32e0*/  FSEL R113, R113, RZ, P2 ;  /* 0x000000ff71717208 */ /* 0x000fe20001000000 */
[-C--:B------:R-:W-:Y:S01]  /*32f0*/  FMUL.FTZ R106, R106, R179.reuse ;  /* 0x000000b36a6a7220 */ /* 0x080fe20000410000 */
[----:B------:R-:W-:Y:S01]  /*3300*/  FMUL.FTZ R89, R89, UR5 ;  /* 0x0000000559597c20 */ /* 0x000fe20008410000 */
[----:B------:R-:W-:Y:S01]  /*3310*/  FMUL.FTZ R88, R88, UR5 ;  /* 0x0000000558587c20 */ /* 0x000fe20008410000 */
[----:B------:R-:W-:Y:S01]  /*3320*/  LOP3.LUT P2, RZ, R172, 0xff00, RZ, 0xc0, !PT ;  /* 0x0000ff00acff7812 */ /* 0x000fe2000784c0ff */
[----:B------:R-:W-:Y:S01]  /*3330*/  FADD.FTZ R118, R136, -R118 ;  /* 0x8000007688767221 */ /* 0x000fe20000010000 */
[----:B------:R-:W-:Y:S01]  /*3340*/  FMUL.FTZ R108, R108, R179 ;  /* 0x000000b36c6c7220 */ /* 0x000fe20000410000 */
[----:B------:R-:W-:Y:S01]  /*3350*/  FSEL R115, R104, RZ, P4 ;  /* 0x000000ff68737208 */ /* 0x000fe20002000000 */
[----:B------:R-:W-:Y:S01]  /*3360*/  FADD.FTZ R104, R139, -R123 ;  /* 0x8000007b8b687221 */ /* 0x000fe20000010000 */
[----:B------:R-:W-:Y:S01]  /*3370*/  FSEL R122, R88, RZ, P3 ;  /* 0x000000ff587a7208 */ /* 0x000fe20001800000 */
[----:B------:R-:W-:Y:S01]  /*3380*/  FFMA.FTZ R88, R181, R205, R66 ;  /* 0x000000cdb5587223 */ /* 0x000fe20000010042 */
[----:B------:R-:W-:Y:S01]  /*3390*/  FSEL R114, R110, RZ, P6 ;  /* 0x000000ff6e727208 */ /* 0x000fe20003000000 */
[----:B------:R-:W-:Y:S01]  /*33a0*/  FMUL.FTZ R106, R106, UR5 ;  /* 0x000000056a6a7c20 */ /* 0x000fe20008410000 */
[----:B------:R-:W-:Y:S01]  /*33b0*/  FSEL R110, R89, RZ, P2 ;  /* 0x000000ff596e7208 */ /* 0x000fe20001000000 */
[-C--:B------:R-:W-:Y:S01]  /*33c0*/  FMUL.FTZ R88, R88, R179.reuse ;  /* 0x000000b358587220 */ /* 0x080fe20000410000 */
[C---:B------:R-:W-:Y:S01]  /*33d0*/  FFMA.FTZ R118, R181.reuse, R118, R62 ;  /* 0x00000076b5767223 */ /* 0x040fe2000001003e */
[----:B------:R-:W-:Y:S01]  /*33e0*/  FMUL.FTZ R108, R108, UR5 ;  /* 0x000000056c6c7c20 */ /* 0x000fe20008410000 */
[----:B------:R-:W-:Y:S01]  /*33f0*/  FADD.FTZ R89, R206, -R124 ;  /* 0x8000007cce597221 */ /* 0x000fe20000010000 */
[----:B------:R-:W-:Y:S01]  /*3400*/  FMUL.FTZ R88, R88, UR5 ;  /* 0x0000000558587c20 */ /* 0x000fe20008410000 */
[----:B------:R-:W-:Y:S01]  /*3410*/  LOP3.LUT P6, RZ, R172, 0xff, RZ, 0xc0, !PT ;  /* 0x000000ffacff7812 */ /* 0x000fe200078cc0ff */
[----:B------:R-:W-:Y:S01]  /*3420*/  FFMA.FTZ R104, R181, R104, R67 ;  /* 0x00000068b5687223 */ /* 0x000fe20000010043 */
[----:B------:R-:W-:Y:S01]  /*3430*/  LOP3.LUT P2, RZ, R173, 0xff0000, RZ, 0xc0, !PT ;  /* 0x00ff0000adff7812 */ /* 0x000fe2000784c0ff */
[----:B------:R-:W-:Y:S01]  /*3440*/  FADD.FTZ R207, R207, -R126 ;  /* 0x8000007ecfcf7221 */ /* 0x000fe20000010000 */
[----:B------:R-:W-:Y:S01]  /*3450*/  FSEL R117, R106, RZ, P1 ;  /* 0x000000ff6a757208 */ /* 0x000fe20000800000 */
[----:B------:R-:W-:Y:S01]  /*3460*/  FMUL.FTZ R118, R118, R179 ;  /* 0x000000b376767220 */ /* 0x000fe20000410000 */
[C---:B------:R-:W-:Y:S01]  /*3470*/  FFMA.FTZ R106, R181.reuse, R89, R68 ;  /* 0x00000059b56a7223 */ /* 0x040fe20000010044 */
[----:B------:R-:W-:Y:S01]  /*3480*/  FSEL R111, R108, RZ, P6 ;  /* 0x000000ff6c6f7208 */ /* 0x000fe20003000000 */
[----:B------:R-:W-:Y:S01]  /*3490*/  FMUL.FTZ R104, R104, R179 ;  /* 0x000000b368687220 */ /* 0x000fe20000410000 */
[----:B------:R-:W-:Y:S01]  /*34a0*/  FSEL R124, R88, RZ, P2 ;  /* 0x000000ff587c7208 */ /* 0x000fe20001000000 */
[----:B------:R-:W-:Y:S01]  /*34b0*/  FFMA.FTZ R108, R181, R207, R70 ;  /* 0x000000cfb56c7223 */ /* 0x000fe20000010046 */
[----:B------:R-:W-:Y:S01]  /*34c0*/  ISETP.GE.U32.AND P1, PT, R172, RZ, PT ;  /* 0x000000ffac00720c */ /* 0x000fe20003f26070 */
[----:B------:R-:W0:Y:S01]  /*34d0*/  LDC.64 R88, c[0x0][0x468] ;  /* 0x00011a00ff587b82 */ /* 0x000e220000000a00 */
[----:B------:R-:W-:Y:S01]  /*34e0*/  FMUL.FTZ R118, R118, UR5 ;  /* 0x0000000576767c20 */ /* 0x000fe20008410000 */
[----:B------:R-:W-:Y:S01]  /*34f0*/  LOP3.LUT P5, RZ, R172, 0xff0000, RZ, 0xc0, !PT ;  /* 0x00ff0000acff7812 */ /* 0x000fe200078ac0ff */
[-C--:B------:R-:W-:Y:S01]  /*3500*/  FMUL.FTZ R106, R106, R179.reuse ;  /* 0x000000b36a6a7220 */ /* 0x080fe20000410000 */
[----:B------:R-:W-:Y:S01]  /*3510*/  FMUL.FTZ R104, R104, UR5 ;  /* 0x0000000568687c20 */ /* 0x000fe20008410000 */
[----:B------:R-:W-:Y:S01]  /*3520*/  ISETP.GE.U32.AND.EX P1, PT, R173, 0x1000000, PT, P1 ;  /* 0x01000000ad00780c */ /* 0x000fe20003f26110 */
[----:B------:R-:W-:Y:S01]  /*3530*/  FADD.FTZ R138, R138, -R121 ;  /* 0x800000798a8a7221 */ /* 0x000fe20000010000 */
[-C--:B------:R-:W-:Y:S01]  /*3540*/  FMUL.FTZ R108, R108, R179.reuse ;  /* 0x000000b36c6c7220 */ /* 0x080fe20000410000 */
[----:B------:R-:W-:Y:S01]  /*3550*/  FADD.FTZ R204, R204, -R119 ;  /* 0x80000077cccc7221 */ /* 0x000fe20000010000 */
[----:B------:R-:W-:Y:S01]  /*3560*/  FSEL R120, R118, RZ, P5 ;  /* 0x000000ff76787208 */ /* 0x000fe20002800000 */
[----:B------:R-:W-:Y:S01]  /*3570*/  FMUL.FTZ R106, R106, UR5 ;  /* 0x000000056a6a7c20 */ /* 0x000fe20008410000 */
[----:B------:R-:W-:Y:S01]  /*3580*/  LOP3.LUT P5, RZ, R166, 0xff, RZ, 0xc0, !PT ;  /* 0x000000ffa6ff7812 */ /* 0x000fe200078ac0ff */
[C---:B------:R-:W-:Y:S01]  /*3590*/  FFMA.FTZ R138, R181.reuse, R138, R65 ;  /* 0x0000008ab58a7223 */ /* 0x040fe20000010041 */
[----:B------:R-:W-:Y:S01]  /*35a0*/  FMUL.FTZ R108, R108, UR5 ;  /* 0x000000056c6c7c20 */ /* 0x000fe20008410000 */
[----:B------:R-:W-:Y:S01]  /*35b0*/  FSEL R133, R104, RZ, P1 ;  /* 0x000000ff68857208 */ /* 0x000fe20000800000 */
[----:B------:R-:W-:Y:S01]  /*35c0*/  FADD.FTZ R105, R208, -R128 ;  /* 0x80000080d0697221 */ /* 0x000fe20000010000 */
[----:B------:R-:W-:Y:S01]  /*35d0*/  FADD.FTZ R142, R142, -R129 ;  /* 0x800000818e8e7221 */ /* 0x000fe20000010000 */
[----:B------:R-:W-:Y:S01]  /*35e0*/  FFMA.FTZ R204, R181, R204, R63 ;  /* 0x000000ccb5cc7223 */ /* 0x000fe2000001003f */
[----:B------:R-:W-:Y:S01]  /*35f0*/  LOP3.LUT P3, RZ, R166, 0xff0000, RZ, 0xc0, !PT ;  /* 0x00ff0000a6ff7812 */ /* 0x000fe2000786c0ff */
[----:B------:R-:W-:Y:S01]  /*3600*/  FADD.FTZ R104, R141, -R127 ;  /* 0x8000007f8d687221 */ /* 0x000fe20000010000 */
[----:B------:R-:W-:Y:S01]  /*3610*/  FADD.FTZ R140, R140, -R125 ;  /* 0x8000007d8c8c7221 */ /* 0x000fe20000010000 */
[----:B------:R-:W-:Y:S01]  /*3620*/  FADD.FTZ R209, R209, -R130 ;  /* 0x80000082d1d17221 */ /* 0x000fe20000010000 */
[----:B------:R-:W-:Y:S01]  /*3630*/  FADD.FTZ R126, R143, -R131 ;  /* 0x800000838f7e7221 */ /* 0x000fe20000010000 */
[----:B------:R-:W-:Y:S01]  /*3640*/  FSEL R118, R106, RZ, P5 ;  /* 0x000000ff6a767208 */ /* 0x000fe20002800000 */
[----:B------:R-:W-:Y:S01]  /*3650*/  FMUL.FTZ R138, R138, R179 ;  /* 0x000000b38a8a7220 */ /* 0x000fe20000410000 */
[C---:B------:R-:W-:Y:S01]  /*3660*/  FFMA.FTZ R106, R181.reuse, R105, R72 ;  /* 0x00000069b56a7223 */ /* 0x040fe20000010048 */
[C---:B------:R-:W-:Y:S01]  /*3670*/  FFMA.FTZ R142, R181.reuse, R142, R73 ;  /* 0x0000008eb58e7223 */ /* 0x040fe20000010049 */
[----:B------:R-:W-:Y:S01]  /*3680*/  FMUL.FTZ R204, R204, R179 ;  /* 0x000000b3cccc7220 */ /* 0x000fe20000410000 */
[----:B------:R-:W-:Y:S01]  /*3690*/  FSEL R119, R108, RZ, P3 ;  /* 0x000000ff6c777208 */ /* 0x000fe20001800000 */
[C---:B------:R-:W-:Y:S01]  /*36a0*/  FFMA.FTZ R104, R181.reuse, R104, R71 ;  /* 0x00000068b5687223 */ /* 0x040fe20000010047 */
[C---:B------:R-:W-:Y:S01]  /*36b0*/  FFMA.FTZ R140, R181.reuse, R140, R69 ;  /* 0x0000008cb58c7223 */ /* 0x040fe20000010045 */
[C---:B------:R-:W-:Y:S01]  /*36c0*/  FFMA.FTZ R108, R181.reuse, R209, R74 ;  /* 0x000000d1b56c7223 */ /* 0x040fe2000001004a */
[----:B------:R-:W-:Y:S01]  /*36d0*/  FFMA.FTZ R128, R181, R126, R75 ;  /* 0x0000007eb5807223 */ /* 0x000fe2000001004b */
[----:B------:R-:W-:Y:S01]  /*36e0*/  FMUL.FTZ R123, R138, UR5 ;  /* 0x000000058a7b7c20 */ /* 0x000fe20008410000 */
[-C--:B------:R-:W-:Y:S01]  /*36f0*/  FMUL.FTZ R126, R106, R179.reuse ;  /* 0x000000b36a7e7220 */ /* 0x080fe20000410000 */
[-C--:B------:R-:W-:Y:S01]  /*3700*/  FMUL.FTZ R142, R142, R179.reuse ;  /* 0x000000b38e8e7220 */ /* 0x080fe20000410000 */
[----:B------:R-:W-:Y:S01]  /*3710*/  LOP3.LUT P6, RZ, R173, 0xff00, RZ, 0xc0, !PT ;  /* 0x0000ff00adff7812 */ /* 0x000fe200078cc0ff */
[----:B------:R-:W-:Y:S01]  /*3720*/  FMUL.FTZ R121, R204, UR5 ;  /* 0x00000005cc797c20 */ /* 0x000fe20008410000 */
[-C--:B------:R-:W-:Y:S01]  /*3730*/  FMUL.FTZ R125, R104, R179.reuse ;  /* 0x000000b3687d7220 */ /* 0x080fe20000410000 */
[----:B------:R-:W-:Y:S01]  /*3740*/  LOP3.LUT P4, RZ, R172, 0xff000000, RZ, 0xc0, !PT ;  /* 0xff000000acff7812 */ /* 0x000fe2000788c0ff */
[-C--:B------:R-:W-:Y:S01]  /*3750*/  FMUL.FTZ R140, R140, R179.reuse ;  /* 0x000000b38c8c7220 */ /* 0x080fe20000410000 */
[-C--:B------:R-:W-:Y:S01]  /*3760*/  FMUL.FTZ R127, R108, R179.reuse ;  /* 0x000000b36c7f7220 */ /* 0x080fe20000410000 */
[----:B------:R-:W-:Y:S01]  /*3770*/  FMUL.FTZ R128, R128, R179 ;  /* 0x000000b380807220 */ /* 0x000fe20000410000 */
[----:B------:R-:W-:Y:S01]  /*3780*/  ISETP.GE.U32.AND P5, PT, R166, RZ, PT ;  /* 0x000000ffa600720c */ /* 0x000fe20003fa6070 */
[----:B------:R-:W-:Y:S01]  /*3790*/  FMUL.FTZ R126, R126, UR5 ;  /* 0x000000057e7e7c20 */ /* 0x000fe20008410000 */
[----:B------:R-:W-:Y:S01]  /*37a0*/  IADD3 R109, PT, PT, R182, 0x20, RZ ;  /* 0x00000020b66d7810 */ /* 0x000fe20007ffe0ff */
[----:B------:R-:W-:Y:S01]  /*37b0*/  FMUL.FTZ R142, R142, UR5 ;  /* 0x000000058e8e7c20 */ /* 0x000fe20008410000 */
[C---:B------:R-:W-:Y:S01]  /*37c0*/  IADD3 R107, PT, PT, R182.reuse, 0x40, RZ ;  /* 0x00000040b66b7810 */ /* 0x040fe20007ffe0ff */
[----:B------:R-:W-:Y:S01]  /*37d0*/  FMUL.FTZ R125, R125, UR5 ;  /* 0x000000057d7d7c20 */ /* 0x000fe20008410000 */
[----:B------:R-:W-:Y:S01]  /*37e0*/  IADD3 R105, PT, PT, R182, 0x60, RZ ;  /* 0x00000060b6697810 */ /* 0x000fe20007ffe0ff */
[----:B------:R-:W-:Y:S01]  /*37f0*/  FMUL.FTZ R140, R140, UR5 ;  /* 0x000000058c8c7c20 */ /* 0x000fe20008410000 */
[----:B------:R-:W-:Y:S01]  /*3800*/  FSEL R123, R123, RZ, P6 ;  /* 0x000000ff7b7b7208 */ /* 0x000fe20003000000 */
[----:B------:R-:W-:Y:S01]  /*3810*/  FMUL.FTZ R127, R127, UR5 ;  /* 0x000000057f7f7c20 */ /* 0x000fe20008410000 */
[C---:B------:R-:W-:Y:S01]  /*3820*/  LOP3.LUT P2, RZ, R167.reuse, 0xff, RZ, 0xc0, !PT ;  /* 0x000000ffa7ff7812 */ /* 0x040fe2000784c0ff */
[----:B------:R-:W-:Y:S01]  /*3830*/  FMUL.FTZ R128, R128, UR5 ;  /* 0x0000000580807c20 */ /* 0x000fe20008410000 */
[----:B------:R-:W-:Y:S01]  /*3840*/  LOP3.LUT P1, RZ, R167, 0xff00, RZ, 0xc0, !PT ;  /* 0x0000ff00a7ff7812 */ /* 0x000fe2000782c0ff */
[----:B0-----:R-:W-:Y:S01]  /*3850*/  IMAD.WIDE.U32 R182, R182, 0x10, R88 ;  /* 0x00000010b6b67825 */ /* 0x001fe200078e0058 */
[----:B------:R-:W-:-:S02]  /*3860*/  FSEL R121, R121, RZ, P4 ;  /* 0x000000ff79797208 */ /* 0x000fc40002000000 */
[C---:B------:R-:W-:Y:S01]  /*3870*/  LOP3.LUT P6, RZ, R166.reuse, 0xff000000, RZ, 0xc0, !PT ;  /* 0xff000000a6ff7812 */ /* 0x040fe200078cc0ff */
[--C-:B------:R-:W-:Y:S01]  /*3880*/  IMAD.WIDE.U32 R108, R109, 0x10, R88.reuse ;  /* 0x000000106d6c7825 */ /* 0x100fe200078e0058 */
[----:B------:R-:W-:Y:S02]  /*3890*/  LOP3.LUT P4, RZ, R166, 0xff00, RZ, 0xc0, !PT ;  /* 0x0000ff00a6ff7812 */ /* 0x000fe4000788c0ff */
        /* <DEDUP_REMOVED lines=9> */
[----:B------:R-:W-:Y:S02]  /*3930*/  FSEL R102, R126, RZ, P2 ;  /* 0x000000ff7e667208 */ /* 0x000fe40001000000 */
[----:B------:R-:W-:Y:S02]  /*3940*/  FSEL R101, R142, RZ, P1 ;  /* 0x000000ff8e657208 */ /* 0x000fe40000800000 */
        /* <DEDUP_REMOVED lines=9> */
[----:B------:R-:W-:Y:S02]  /*39e0*/  F2FP.F16.F32.PACK_AB R88, R93, R92 ;  /* 0x0000005c5d58723e */ /* 0x000fe400000000ff */
[----:B------:R-:W-:Y:S02]  /*39f0*/  F2FP.F16.F32.PACK_AB R95, R117, R112 ;  /* 0x00000070755f723e */ /* 0x000fe400000000ff */
        /* <DEDUP_REMOVED lines=12> */
[----:B------:R-:W-:-:S05]  /*3ac0*/  F2FP.F16.F32.PACK_AB R100, R111, R118 ;  /* 0x000000766f64723e */ /* 0x000fca00000000ff */
[----:B------:R1:W-:Y:S01]  /*3ad0*/  STG.E.128 desc[UR6][R180.64], R100 ;  /* 0x00000064b4007986 */ /* 0x0003e2000c101d06 */
[----:B------:R-:W-:Y:S05]  /*3ae0*/  BRA `(.L_x_15647) ;  /* 0x0000003c00987947 */ /* 0x000fea0003800000 */
.L_x_15646:
        /* <DEDUP_REMOVED lines=14> */
[----:B------:R-:W-:Y:S01]  /*3bd0*/  FFMA.FTZ R95, R95, R101, R218 ;  /* 0x000000655f5f7223 */ /* 0x000fe200000100da */
[----:B------:R-:W-:Y:S01]  /*3be0*/  FFMA.FTZ R76, R181, R76, R36 ;  /* 0x0000004cb54c7223 */ /* 0x000fe20000010024 */
[----:B------:R-:W-:Y:S01]  /*3bf0*/  ISETP.GE.U32.AND P6, PT, R86, RZ, PT ;  /* 0x000000ff5600720c */ /* 0x000fe20003fc6070 */
[----:B------:R-:W-:Y:S01]  /*3c00*/  FADD.FTZ R81, R194, -R93 ;  /* 0x8000005dc2517221 */ /* 0x000fe20000010000 */
[----:B------:R-:W-:Y:S01]  /*3c10*/  FADD.FTZ R82, R210, -R184 ;  /* 0x800000b8d2527221 */ /* 0x000fe20000010000 */
[----:B------:R-:W-:Y:S01]  /*3c20*/  FMUL.FTZ R80, R76, R179 ;  /* 0x000000b34c507220 */ /* 0x000fe20000410000 */
[----:B------:R-:W-:Y:S01]  /*3c30*/  FADD.FTZ R83, R195, -R95 ;  /* 0x8000005fc3537221 */ /* 0x000fe20000010000 */
[----:B------:R-:W-:Y:S01]  /*3c40*/  LOP3.LUT P5, RZ, R86, 0xff0000, RZ, 0xc0, !PT ;  /* 0x00ff000056ff7812 */ /* 0x000fe200078ac0ff */
[-CC-:B------:R-:W-:Y:S01]  /*3c50*/  FFMA.FTZ R96, R96, R101.reuse, R218.reuse ;  /* 0x0000006560607223 */ /* 0x180fe200000100da */
[----:B------:R-:W-:Y:S01]  /*3c60*/  FMUL.FTZ R80, R80, UR5 ;  /* 0x0000000550507c20 */ /* 0x000fe20008410000 */
[----:B------:R-:W-:Y:S01]  /*3c70*/  LOP3.LUT P4, RZ, R86, 0xff000000, RZ, 0xc0, !PT ;  /* 0xff00000056ff7812 */ /* 0x000fe2000788c0ff */
[-CC-:B------:R-:W-:Y:S01]  /*3c80*/  FFMA.FTZ R97, R97, R101.reuse, R218.reuse ;  /* 0x0000006561617223 */ /* 0x180fe200000100da */
[----:B------:R-:W-:Y:S01]  /*3c90*/  LOP3.LUT P1, RZ, R87, 0xff, RZ, 0xc0, !PT ;  /* 0x000000ff57ff7812 */ /* 0x000fe2000782c0ff */
[--C-:B------:R-:W-:Y:S01]  /*3ca0*/  FFMA.FTZ R86, R104, R101, R218.reuse ;  /* 0x0000006568567223 */ /* 0x100fe200000100da */
[----:B------:R-:W-:Y:S01]  /*3cb0*/  FSEL R185, R80, RZ, P0 ;  /* 0x000000ff50b97208 */ /* 0x000fe20000000000 */
[----:B------:R-:W-:Y:S01]  /*3cc0*/  FMUL.FTZ R80, R77, R179 ;  /* 0x000000b34d507220 */ /* 0x000fe20000410000 */
[----:B------:R-:W-:Y:S01]  /*3cd0*/  ISETP.NE.AND P0, PT, R78, RZ, PT ;  /* 0x000000ff4e00720c */ /* 0x000fe20003f05270 */
[-C--:B------:R-:W-:Y:S01]  /*3ce0*/  FFMA.FTZ R78, R186, R101.reuse, R218 ;  /* 0x00000065ba4e7223 */ /* 0x080fe200000100da */
[C---:B------:R-:W-:Y:S01]  /*3cf0*/  LOP3.LUT P3, RZ, R87.reuse, 0xff00, RZ, 0xc0, !PT ;  /* 0x0000ff0057ff7812 */ /* 0x040fe2000786c0ff */
[----:B------:R-:W-:Y:S01]  /*3d00*/  FMUL.FTZ R80, R80, UR5 ;  /* 0x0000000550507c20 */ /* 0x000fe20008410000 */
[----:B------:R-:W-:Y:S01]  /*3d10*/  LOP3.LUT P2, RZ, R87, 0xff0000, RZ, 0xc0, !PT ;  /* 0x00ff000057ff7812 */ /* 0x000fe2000784c0ff */
[----:B------:R-:W-:Y:S01]  /*3d20*/  FADD.FTZ R78, R189, -R78 ;  /* 0x8000004ebd4e7221 */ /* 0x000fe20000010000 */
[----:B------:R-:W-:Y:S01]  /*3d30*/  ISETP.GE.U32.AND.EX P6, PT, R87, 0x1000000, PT, P6 ;  /* 0x010000005700780c */ /* 0x000fe20003fc6160 */
[-CC-:B------:R-:W-:Y:S01]  /*3d40*/  FFMA.FTZ R193, R193, R101.reuse, R218.reuse ;  /* 0x00000065c1c17223 */ /* 0x180fe200000100da */
[----:B------:R-:W-:Y:S01]  /*3d50*/  FSEL R186, R80, RZ, P0 ;  /* 0x000000ff50ba7208 */ /* 0x000fe20000000000 */
[-C--:B------:R-:W-:Y:S01]  /*3d60*/  FFMA.FTZ R80, R92, R101.reuse, R218 ;  /* 0x000000655c507223 */ /* 0x080fe200000100da */
[----:B------:R-:W-:Y:S01]  /*3d70*/  ISETP.NE.AND P0, PT, R79, RZ, PT ;  /* 0x000000ff4f00720c */ /* 0x000fe20003f05270 */
[----:B------:R-:W-:Y:S01]  /*3d80*/  FFMA.FTZ R78, R181, R78, R38 ;  /* 0x0000004eb54e7223 */ /* 0x000fe20000010026 */
[-C--:B------:R-:W-:Y:S01]  /*3d90*/  FFMA.FTZ R79, R188, R101.reuse, R218 ;  /* 0x00000065bc4f7223 */ /* 0x080fe200000100da */
[----:B------:R-:W-:Y:S01]  /*3da0*/  FADD.FTZ R80, R191, -R80 ;  /* 0x80000050bf507221 */ /* 0x000fe20000010000 */
[--C-:B------:R-:W-:Y:S01]  /*3db0*/  FFMA.FTZ R99, R99, R101, R218.reuse ;  /* 0x0000006563637223 */ /* 0x100fe200000100da */
[----:B------:R-:W-:Y:S01]  /*3dc0*/  FMUL.FTZ R93, R78, R179 ;  /* 0x000000b34e5d7220 */ /* 0x000fe20000410000 */
        /* <DEDUP_REMOVED lines=29> */
[C---:B------:R-:W-:Y:S01]  /*3fa0*/  FFMA.FTZ R81, R181.reuse, R81, R41 ;  /* 0x00000051b5517223 */ /* 0x040fe20000010029 */
[C---:B------:R-:W-:Y:S01]  /*3fb0*/  FFMA.FTZ R82, R181.reuse, R82, R42 ;  /* 0x00000052b5527223 */ /* 0x040fe2000001002a */
[----:B------:R-:W-:Y:S01]  /*3fc0*/  FFMA.FTZ R83, R181, R83, R43 ;  /* 0x00000053b5537223 */ /* 0x000fe2000001002b */
[----:B0-----:R-:W-:-:S04]  /*3fd0*/  IMAD.WIDE.U32 R84, R182, 0x20, R250 ;  /* 0x00000020b6547825 */ /* 0x001fc800078e00fa */
[----:B------:R-:W-:Y:S01]  /*3fe0*/  FMUL.FTZ R101, R93, UR5 ;  /* 0x000000055d657c20 */ /* 0x000fe20008410000 */
[----:B------:R-:W-:Y:S01]  /*3ff0*/  FFMA.FTZ R79, R181, R79, R39 ;  /* 0x0000004fb54f7223 */ /* 0x000fe20000010027 */
[----:B------:R-:W-:Y:S01]  /*4000*/  FADD.FTZ R100, R196, -R96 ;  /* 0x80000060c4647221 */ /* 0x000fe20000010000 */
[----:B------:R-:W-:Y:S01]  /*4010*/  FADD.FTZ R96, R197, -R97 ;  /* 0x80000061c5607221 */ /* 0x000fe20000010000 */
[----:B------:R0:W-:Y:S01]  /*4020*/  STG.E.128 desc[UR6][R84.64+0x10], R80 ;  /* 0x0000105054007986 */ /* 0x0001e2000c101d06 */
[-C--:B------:R-:W-:Y:S01]  /*4030*/  FMUL.FTZ R97, R81, R179.reuse ;  /* 0x000000b351617220 */ /* 0x080fe20000410000 */
[-C--:B------:R-:W-:Y:S01]  /*4040*/  FMUL.FTZ R108, R79, R179.reuse ;  /* 0x000000b34f6c7220 */ /* 0x080fe20000410000 */
[-C--:B------:R-:W-:Y:S01]  /*4050*/  FMUL.FTZ R126, R80, R179.reuse ;  /* 0x000000b3507e7220 */ /* 0x080fe20000410000 */
[----:B------:R1:W-:Y:S01]  /*4060*/  STG.E.128 desc[UR6][R84.64], R76 ;  /* 0x0000004c54007986 */ /* 0x0003e2000c101d06 */
[----:B------:R-:W-:Y:S01]  /*4070*/  FFMA.FTZ R100, R181, R100, R44 ;  /* 0x00000064b5647223 */ /* 0x000fe2000001002c */
[----:B------:R-:W-:Y:S01]  /*4080*/  FMUL.FTZ R108, R108, UR5 ;  /* 0x000000056c6c7c20 */ /* 0x000fe20008410000 */
[----:B------:R-:W-:Y:S01]  /*4090*/  FMUL.FTZ R126, R126, UR5 ;  /* 0x000000057e7e7c20 */ /* 0x000fe20008410000 */
[----:B------:R-:W-:Y:S01]  /*40a0*/  FADD.FTZ R193, R94, -R193 ;  /* 0x800000c15ec17221 */ /* 0x000fe20000010000 */
[----:B------:R-:W-:Y:S01]  /*40b0*/  FMUL.FTZ R97, R97, UR5 ;  /* 0x0000000561617c20 */ /* 0x000fe20008410000 */
[-C--:B------:R-:W-:Y:S01]  /*40c0*/  FMUL.FTZ R93, R82, R179.reuse ;  /* 0x000000b3525d7220 */ /* 0x080fe20000410000 */
[-C--:B------:R-:W-:Y:S01]  /*40d0*/  FMUL.FTZ R95, R83, R179.reuse ;  /* 0x000000b3535f7220 */ /* 0x080fe20000410000 */
[----:B------:R-:W-:Y:S01]  /*40e0*/  FSEL R194, R126, RZ, P1 ;  /* 0x000000ff7ec27208 */ /* 0x000fe20000800000 */
[----:B------:R-:W-:Y:S01]  /*40f0*/  FADD.FTZ R198, R198, -R99 ;  /* 0x80000063c6c67221 */ /* 0x000fe20000010000 */
[----:B------:R-:W-:Y:S01]  /*4100*/  FADD.FTZ R105, R105, -R92 ;  /* 0x8000005c69697221 */ /* 0x000fe20000010000 */
[----:B------:R-:W-:Y:S01]  /*4110*/  LOP3.LUT P1, RZ, R90, 0xff0000, RZ, 0xc0, !PT ;  /* 0x00ff00005aff7812 */ /* 0x000fe2000782c0ff */
[----:B------:R-:W-:Y:S01]  /*4120*/  FMUL.FTZ R93, R93, UR5 ;  /* 0x000000055d5d7c20 */ /* 0x000fe20008410000 */
[----:B------:R-:W-:Y:S01]  /*4130*/  FSEL R192, R97, RZ, P3 ;  /* 0x000000ff61c07208 */ /* 0x000fe20001800000 */
[----:B0-----:R-:W-:Y:S01]  /*4140*/  FADD.FTZ R82, R199, -R87 ;  /* 0x80000057c7527221 */ /* 0x001fe20000010000 */
[----:B------:R-:W-:Y:S01]  /*4150*/  FSEL R81, R101, RZ, P5 ;  /* 0x000000ff65517208 */ /* 0x000fe20002800000 */
[----:B------:R-:W-:Y:S01]  /*4160*/  FFMA.FTZ R101, R181, R96, R45 ;  /* 0x00000060b5657223 */ /* 0x000fe2000001002d */
[----:B------:R-:W-:Y:S01]  /*4170*/  FSEL R80, R108, RZ, P4 ;  /* 0x000000ff6c507208 */ /* 0x000fe20002000000 */
[-C--:B-1----:R-:W-:Y:S01]  /*4180*/  FMUL.FTZ R76, R100, R179.reuse ;  /* 0x000000b3644c7220 */ /* 0x082fe20000410000 */
[C---:B------:R-:W-:Y:S01]  /*4190*/  LOP3.LUT P4, RZ, R90.reuse, 0xff00, RZ, 0xc0, !PT ;  /* 0x0000ff005aff7812 */ /* 0x040fe2000788c0ff */
[----:B------:R-:W-:Y:S01]  /*41a0*/  FMUL.FTZ R77, R101, R179 ;  /* 0x000000b3654d7220 */ /* 0x000fe20000410000 */
[----:B------:R-:W-:Y:S01]  /*41b0*/  LOP3.LUT P5, RZ, R90, 0xff, RZ, 0xc0, !PT ;  /* 0x000000ff5aff7812 */ /* 0x000fe200078ac0ff */
[----:B------:R-:W-:Y:S01]  /*41c0*/  FMUL.FTZ R76, R76, UR5 ;  /* 0x000000054c4c7c20 */ /* 0x000fe20008410000 */
[----:B------:R-:W-:Y:S01]  /*41d0*/  FMUL.FTZ R95, R95, UR5 ;  /* 0x000000055f5f7c20 */ /* 0x000fe20008410000 */
[----:B------:R-:W-:Y:S01]  /*41e0*/  FMUL.FTZ R77, R77, UR5 ;  /* 0x000000054d4d7c20 */ /* 0x000fe20008410000 */
[----:B------:R-:W-:Y:S01]  /*41f0*/  FFMA.FTZ R97, R181, R82, R49 ;  /* 0x00000052b5617223 */ /* 0x000fe20000010031 */
[----:B------:R-:W-:Y:S01]  /*4200*/  FADD.FTZ R78, R183, -R109 ;  /* 0x8000006db74e7221 */ /* 0x000fe20000010000 */
[----:B------:R-:W-:Y:S01]  /*4210*/  FSEL R108, R76, RZ, P5 ;  /* 0x000000ff4c6c7208 */ /* 0x000fe20002800000 */
[----:B------:R-:W-:Y:S01]  /*4220*/  FADD.FTZ R76, R103, -R107 ;  /* 0x8000006b674c7221 */ /* 0x000fe20000010000 */
[----:B------:R-:W-:Y:S01]  /*4230*/  FSEL R126, R77, RZ, P4 ;  /* 0x000000ff4d7e7208 */ /* 0x000fe20002000000 */
[----:B------:R-:W-:Y:S01]  /*4240*/  FADD.FTZ R77, R98, -R86 ;  /* 0x80000056624d7221 */ /* 0x000fe20000010000 */
[----:B------:R-:W-:Y:S01]  /*4250*/  FADD.FTZ R98, R102, -R106 ;  /* 0x8000006a66627221 */ /* 0x000fe20000010000 */
[C---:B------:R-:W-:Y:S01]  /*4260*/  FFMA.FTZ R102, R181.reuse, R193, R46 ;  /* 0x000000c1b5667223 */ /* 0x040fe2000001002e */
[C---:B------:R-:W-:Y:S01]  /*4270*/  FFMA.FTZ R103, R181.reuse, R198, R47 ;  /* 0x000000c6b5677223 */ /* 0x040fe2000001002f */
[C---:B------:R-:W-:Y:S01]  /*4280*/  FFMA.FTZ R96, R181.reuse, R77, R48 ;  /* 0x0000004db5607223 */ /* 0x040fe20000010030 */
[C---:B------:R-:W-:Y:S01]  /*4290*/  FFMA.FTZ R98, R181.reuse, R98, R50 ;  /* 0x00000062b5627223 */ /* 0x040fe20000010032 */
[----:B------:R-:W-:Y:S01]  /*42a0*/  FMUL.FTZ R77, R102, R179 ;  /* 0x000000b3664d7220 */ /* 0x000fe20000410000 */
[C---:B------:R-:W-:Y:S01]  /*42b0*/  FFMA.FTZ R99, R181.reuse, R76, R51 ;  /* 0x0000004cb5637223 */ /* 0x040fe20000010033 */
[----:B------:R-:W-:Y:S01]  /*42c0*/  FFMA.FTZ R92, R181, R105, R52 ;  /* 0x00000069b55c7223 */ /* 0x000fe20000010034 */
[----:B------:R-:W-:Y:S01]  /*42d0*/  FSEL R195, R93, RZ, P2 ;  /* 0x000000ff5dc37208 */ /* 0x000fe20001000000 */
[----:B------:R-:W-:Y:S01]  /*42e0*/  FMUL.FTZ R77, R77, UR5 ;  /* 0x000000054d4d7c20 */ /* 0x000fe20008410000 */
[----:B------:R-:W-:Y:S01]  /*42f0*/  FSEL R196, R95, RZ, P6 ;  /* 0x000000ff5fc47208 */ /* 0x000fe20003000000 */
[-C--:B------:R-:W-:Y:S01]  /*4300*/  FMUL.FTZ R79, R103, R179.reuse ;  /* 0x000000b3674f7220 */ /* 0x080fe20000410000 */
[-C--:B------:R-:W-:Y:S01]  /*4310*/  FMUL.FTZ R82, R96, R179.reuse ;  /* 0x000000b360527220 */ /* 0x080fe20000410000 */
[-C--:B------:R-:W-:Y:S01]  /*4320*/  FMUL.FTZ R83, R97, R179.reuse ;  /* 0x000000b361537220 */ /* 0x080fe20000410000 */
[----:B------:R-:W-:Y:S01]  /*4330*/  FSEL R109, R77, RZ, P1 ;  /* 0x000000ff4d6d7208 */ /* 0x000fe20000800000 */
[-C--:B------:R-:W-:Y:S01]  /*4340*/  FMUL.FTZ R76, R98, R179.reuse ;  /* 0x000000b3624c7220 */ /* 0x080fe20000410000 */
[-C--:B------:R-:W-:Y:S01]  /*4350*/  FMUL.FTZ R77, R99, R179.reuse ;  /* 0x000000b3634d7220 */ /* 0x080fe20000410000 */
[----:B------:R-:W-:Y:S01]  /*4360*/  ISETP.GE.U32.AND P6, PT, R90, RZ, PT ;  /* 0x000000ff5a00720c */ /* 0x000fe20003fc6070 */
[----:B------:R-:W-:Y:S01]  /*4370*/  FFMA.FTZ R93, R181, R78, R53 ;  /* 0x0000004eb55d7223 */ /* 0x000fe20000010035 */
[-C--:B------:R-:W-:Y:S01]  /*4380*/  FMUL.FTZ R78, R92, R179.reuse ;  /* 0x000000b35c4e7220 */ /* 0x080fe20000410000 */
[----:B------:R-:W-:Y:S01]  /*4390*/  FMUL.FTZ R79, R79, UR5 ;  /* 0x000000054f4f7c20 */ /* 0x000fe20008410000 */
[----:B------:R-:W-:Y:S01]  /*43a0*/  FMUL.FTZ R82, R82, UR5 ;  /* 0x0000000552527c20 */ /* 0x000fe20008410000 */
[----:B------:R-:W-:Y:S01]  /*43b0*/  FMUL.FTZ R83, R83, UR5 ;  /* 0x0000000553537c20 */ /* 0x000fe20008410000 */
[----:B------:R-:W-:Y:S01]  /*43c0*/  FMUL.FTZ R76, R76, UR5 ;  /* 0x000000054c4c7c20 */ /* 0x000fe20008410000 */
        /* <DEDUP_REMOVED lines=9> */
[----:B------:R-:W-:Y:S01]  /*4460*/  ISETP.GE.U32.AND.EX P6, PT, R91, 0x1000000, PT, P6 ;  /* 0x010000005b00780c */ /* 0x000fe20003fc6160 */
[----:B------:R-:W-:Y:S01]  /*4470*/  FADD.FTZ R200, R200, -R111 ;  /* 0x8000006fc8c87221 */ /* 0x000fe20000010000 */
[----:B------:R-:W-:Y:S01]  /*4480*/  LOP3.LUT P1, RZ, R88, 0xff, RZ, 0xc0, !PT ;  /* 0x000000ff58ff7812 */ /* 0x000fe2000782c0ff */
[----:B------:R-:W-:Y:S01]  /*4490*/  FFMA.FTZ R90, R181, R90, R58 ;  /* 0x0000005ab55a7223 */ /* 0x000fe2000001003a */
[----:B------:R-:W-:Y:S01]  /*44a0*/  FSEL R187, R79, RZ, P3 ;  /* 0x000000ff4fbb7208 */ /* 0x000fe20001800000 */
[----:B------:R-:W-:Y:S01]  /*44b0*/  FMUL.FTZ R79, R93, R179 ;  /* 0x000000b35d4f7220 */ /* 0x000fe20000410000 */
[----:B------:R-:W-:Y:S01]  /*44c0*/  FSEL R188, R82, RZ, P2 ;  /* 0x000000ff52bc7208 */ /* 0x000fe20001000000 */
[----:B------:R-:W-:Y:S01]  /*44d0*/  FFMA.FTZ R94, R181, R94, R54 ;  /* 0x0000005eb55e7223 */ /* 0x000fe20000010036 */
[----:B------:R-:W-:Y:S01]  /*44e0*/  FSEL R189, R83, RZ, P5 ;  /* 0x000000ff53bd7208 */ /* 0x000fe20002800000 */
[----:B------:R-:W-:Y:S01]  /*44f0*/  FMUL.FTZ R79, R79, UR5 ;  /* 0x000000054f4f7c20 */ /* 0x000fe20008410000 */
[----:B------:R-:W-:Y:S01]  /*4500*/  FSEL R190, R76, RZ, P4 ;  /* 0x000000ff4cbe7208 */ /* 0x000fe20002000000 */
[----:B------:R-:W-:Y:S01]  /*4510*/  FADD.FTZ R76, R135, -R115 ;  /* 0x80000073874c7221 */ /* 0x000fe20000010000 */
[----:B------:R-:W-:Y:S01]  /*4520*/  FSEL R191, R77, RZ, P6 ;  /* 0x000000ff4dbf7208 */ /* 0x000fe20003000000 */
[----:B------:R-:W-:Y:S01]  /*4530*/  FADD.FTZ R77, R202, -R116 ;  /* 0x80000074ca4d7221 */ /* 0x000fe20000010000 */
[C---:B------:R-:W-:Y:S01]  /*4540*/  LOP3.LUT P3, RZ, R88.reuse, 0xff00, RZ, 0xc0, !PT ;  /* 0x0000ff0058ff7812 */ /* 0x040fe2000786c0ff */
[C---:B------:R-:W-:Y:S01]  /*4550*/  FFMA.FTZ R91, R181.reuse, R76, R59 ;  /* 0x0000004cb55b7223 */ /* 0x040fe2000001003b */
[C---:B------:R-:W-:Y:S01]  /*4560*/  LOP3.LUT P2, RZ, R88.reuse, 0xff0000, RZ, 0xc0, !PT ;  /* 0x00ff000058ff7812 */ /* 0x040fe2000784c0ff */
[C---:B------:R-:W-:Y:S01]  /*4570*/  FFMA.FTZ R76, R181.reuse, R77, R60 ;  /* 0x0000004db54c7223 */ /* 0x040fe2000001003c */
[C---:B------:R-:W-:Y:S01]  /*4580*/  LOP3.LUT P5, RZ, R88.reuse, 0xff000000, RZ, 0xc0, !PT ;  /* 0xff00000058ff7812 */ /* 0x040fe200078ac0ff */
[C---:B------:R-:W-:Y:S01]  /*4590*/  FFMA.FTZ R95, R181.reuse, R200, R55 ;  /* 0x000000c8b55f7223 */ /* 0x040fe20000010037 */
[----:B------:R-:W-:Y:S01]  /*45a0*/  ISETP.GE.U32.AND P6, PT, R88, RZ, PT ;  /* 0x000000ff5800720c */ /* 0x000fe20003fc6070 */
[----:B------:R-:W-:Y:S01]  /*45b0*/  FFMA.FTZ R88, R181, R133, R56 ;  /* 0x00000085b5587223 */ /* 0x000fe20000010038 */
[----:B------:R-:W-:Y:S01]  /*45c0*/  FSEL R183, R78, RZ, P1 ;  /* 0x000000ff4eb77208 */ /* 0x000fe20000800000 */
[----:B------:R-:W-:Y:S01]  /*45d0*/  FADD.FTZ R78, R203, -R117 ;  /* 0x80000075cb4e7221 */ /* 0x000fe20000010000 */
[----:B------:R-:W-:Y:S01]  /*45e0*/  FSEL R184, R79, RZ, P3 ;  /* 0x000000ff4fb87208 */ /* 0x000fe20001800000 */
[-C--:B------:R-:W-:Y:S01]  /*45f0*/  FMUL.FTZ R83, R88, R179.reuse ;  /* 0x000000b358537220 */ /* 0x080fe20000410000 */
[----:B------:R-:W-:Y:S01]  /*4600*/  LOP3.LUT P4, RZ, R89, 0xff, RZ, 0xc0, !PT ;  /* 0x000000ff59ff7812 */ /* 0x000fe2000788c0ff */
[----:B------:R-:W-:Y:S01]  /*4610*/  FFMA.FTZ R77, R181, R78, R61 ;  /* 0x0000004eb54d7223 */ /* 0x000fe2000001003d */
[-C--:B------:R-:W-:Y:S01]  /*4620*/  FMUL.FTZ R78, R90, R179.reuse ;  /* 0x000000b35a4e7220 */ /* 0x080fe20000410000 */
[----:B------:R-:W-:Y:S01]  /*4630*/  FMUL.FTZ R83, R83, UR5 ;  /* 0x0000000553537c20 */ /* 0x000fe20008410000 */
[-C--:B------:R-:W-:Y:S01]  /*4640*/  FMUL.FTZ R79, R94, R179.reuse ;  /* 0x000000b35e4f7220 */ /* 0x080fe20000410000 */
[-C--:B------:R-:W-:Y:S01]  /*4650*/  FMUL.FTZ R82, R95, R179.reuse ;  /* 0x000000b35f527220 */ /* 0x080fe20000410000 */
[----:B------:R-:W-:Y:S01]  /*4660*/  FMUL.FTZ R78, R78, UR5 ;  /* 0x000000054e4e7c20 */ /* 0x000fe20008410000 */
[----:B------:R-:W-:Y:S01]  /*4670*/  LOP3.LUT P3, RZ, R89, 0xff0000, RZ, 0xc0, !PT ;  /* 0x00ff000059ff7812 */ /* 0x000fe2000786c0ff */
[----:B------:R-:W-:Y:S01]  /*4680*/  FMUL.FTZ R79, R79, UR5 ;  /* 0x000000054f4f7c20 */ /* 0x000fe20008410000 */
[----:B------:R-:W-:Y:S01]  /*4690*/  FMUL.FTZ R82, R82, UR5 ;  /* 0x0000000552527c20 */ /* 0x000fe20008410000 */
[----:B------:R-:W-:Y:S01]  /*46a0*/  FSEL R197, R83, RZ, P4 ;  /* 0x000000ff53c57208 */ /* 0x000fe20002000000 */
[----:B------:R-:W-:Y:S01]  /*46b0*/  FADD.FTZ R84, R201, -R113 ;  /* 0x80000071c9547221 */ /* 0x000fe20000010000 */
[-C--:B------:R-:W-:Y:S01]  /*46c0*/  FMUL.FTZ R83, R77, R179.reuse ;  /* 0x000000b34d537220 */ /* 0x080fe20000410000 */
[----:B------:R-:W-:Y:S01]  /*46d0*/  FSEL R199, R78, RZ, P3 ;  /* 0x000000ff4ec77208 */ /* 0x000fe20001800000 */
[----:B------:R-:W-:Y:S01]  /*46e0*/  FADD.FTZ R78, R136, -R118 ;  /* 0x80000076884e7221 */ /* 0x000fe20000010000 */
[----:B------:R-:W-:Y:S01]  /*46f0*/  LOP3.LUT P1, RZ, R89, 0xff00, RZ, 0xc0, !PT ;  /* 0x0000ff0059ff7812 */ /* 0x000fe2000782c0ff */
[----:B------:R-:W-:Y:S01]  /*4700*/  FMUL.FTZ R83, R83, UR5 ;  /* 0x0000000553537c20 */ /* 0x000fe20008410000 */
[----:B------:R-:W-:Y:S01]  /*4710*/  ISETP.GE.U32.AND.EX P6, PT, R89, 0x1000000, PT, P6 ;  /* 0x010000005900780c */ /* 0x000fe20003fc6160 */
[----:B------:R-:W-:Y:S01]  /*4720*/  FFMA.FTZ R89, R181, R84, R57 ;  /* 0x00000054b5597223 */ /* 0x000fe20000010039 */
[----:B------:R-:W-:Y:S01]  /*4730*/  FSEL R135, R79, RZ, P2 ;  /* 0x000000ff4f877208 */ /* 0x000fe20001000000 */
[-C--:B------:R-:W-:Y:S01]  /*4740*/  FMUL.FTZ R79, R91, R179.reuse ;  /* 0x000000b35b4f7220 */ /* 0x080fe20000410000 */
[----:B------:R-:W-:Y:S01]  /*4750*/  FSEL R134, R82, RZ, P5 ;  /* 0x000000ff52867208 */ /* 0x000fe20002800000 */
[----:B------:R-:W-:Y:S01]  /*4760*/  FFMA.FTZ R78, R181, R78, R62 ;  /* 0x0000004eb54e7223 */ /* 0x000fe2000001003e */
[----:B------:R-:W-:Y:S01]  /*4770*/  LOP3.LUT P5, RZ, R172, 0xff00, RZ, 0xc0, !PT ;  /* 0x0000ff00acff7812 */ /* 0x000fe200078ac0ff */
[-C--:B------:R-:W-:Y:S01]  /*4780*/  FMUL.FTZ R84, R89, R179.reuse ;  /* 0x000000b359547220 */ /* 0x080fe20000410000 */
[----:B------:R-:W-:Y:S01]  /*4790*/  FMUL.FTZ R79, R79, UR5 ;  /* 0x000000054f4f7c20 */ /* 0x000fe20008410000 */
[----:B------:R-:W-:Y:S01]  /*47a0*/  FADD.FTZ R204, R204, -R119 ;  /* 0x80000077cccc7221 */ /* 0x000fe20000010000 */
[----:B------:R-:W-:Y:S01]  /*47b0*/  FSEL R133, R83, RZ, P5 ;  /* 0x000000ff53857208 */ /* 0x000fe20002800000 */
[-C--:B------:R-:W-:Y:S01]  /*47c0*/  FMUL.FTZ R83, R78, R179.reuse ;  /* 0x000000b34e537220 */ /* 0x080fe20000410000 */
[----:B------:R-:W-:Y:S01]  /*47d0*/  FMUL.FTZ R84, R84, UR5 ;  /* 0x0000000554547c20 */ /* 0x000fe20008410000 */
[----:B------:R-:W-:Y:S01]  /*47e0*/  FADD.FTZ R138, R138, -R121 ;  /* 0x800000798a8a7221 */ /* 0x000fe20000010000 */
[----:B------:R-:W-:Y:S01]  /*47f0*/  FSEL R198, R79, RZ, P6 ;  /* 0x000000ff4fc67208 */ /* 0x000fe20003000000 */
[----:B------:R-:W-:Y:S01]  /*4800*/  FADD.FTZ R137, R137, -R120 ;  /* 0x8000007889897221 */ /* 0x000fe20000010000 */
[----:B------:R-:W-:Y:S01]  /*4810*/  FMUL.FTZ R83, R83, UR5 ;  /* 0x0000000553537c20 */ /* 0x000fe20008410000 */
[----:B------:R-:W-:Y:S01]  /*4820*/  LOP3.LUT P4, RZ, R172, 0xff0000, RZ, 0xc0, !PT ;  /* 0x00ff0000acff7812 */ /* 0x000fe2000788c0ff */
[----:B------:R-:W-:Y:S01]  /*4830*/  FMUL.FTZ R82, R76, R179 ;  /* 0x000000b34c527220 */ /* 0x000fe20000410000 */
[----:B------:R-:W-:Y:S01]  /*4840*/  FFMA.FTZ R79, R181, R204, R63 ;  /* 0x000000ccb54f7223 */ /* 0x000fe2000001003f */
[----:B------:R-:W-:Y:S01]  /*4850*/  FADD.FTZ R205, R205, -R122 ;  /* 0x8000007acdcd7221 */ /* 0x000fe20000010000 */
[C---:B------:R-:W-:Y:S01]  /*4860*/  FFMA.FTZ R85, R181.reuse, R138, R65 ;  /* 0x0000008ab5557223 */ /* 0x040fe20000010041 */
[----:B------:R-:W-:Y:S01]  /*4870*/  FSEL R193, R84, RZ, P1 ;  /* 0x000000ff54c17208 */ /* 0x000fe20000800000 */
[----:B------:R-:W-:Y:S01]  /*4880*/  FFMA.FTZ R84, R181, R137, R64 ;  /* 0x00000089b5547223 */ /* 0x000fe20000010040 */
[----:B------:R-:W-:Y:S01]  /*4890*/  FMUL.FTZ R82, R82, UR5 ;  /* 0x0000000552527c20 */ /* 0x000fe20008410000 */
[----:B------:R-:W-:Y:S01]  /*48a0*/  FMUL.FTZ R87, R79, R179 ;  /* 0x000000b34f577220 */ /* 0x000fe20000410000 */
[----:B------:R-:W-:Y:S01]  /*48b0*/  FSEL R137, R83, RZ, P4 ;  /* 0x000000ff53897208 */ /* 0x000fe20002000000 */
[----:B------:R-:W-:Y:S01]  /*48c0*/  FFMA.FTZ R86, R181, R205, R66 ;  /* 0x000000cdb5567223 */ /* 0x000fe20000010042 */
[----:B------:R-:W-:Y:S01]  /*48d0*/  LOP3.LUT P2, RZ, R172, 0xff, RZ, 0xc0, !PT ;  /* 0x000000ffacff7812 */ /* 0x000fe2000784c0ff */
[-C--:B------:R-:W-:Y:S01]  /*48e0*/  FMUL.FTZ R83, R85, R179.reuse ;  /* 0x000000b355537220 */ /* 0x080fe20000410000 */
[----:B------:R-:W0:Y:S01]  /*48f0*/  LDC.64 R118, c[0x0][0x468] ;  /* 0x00011a00ff767b82 */ /* 0x000e220000000a00 */
[-C--:B------:R-:W-:Y:S01]  /*4900*/  FMUL.FTZ R105, R84, R179.reuse ;  /* 0x000000b354697220 */ /* 0x080fe20000410000 */
[----:B------:R-:W-:Y:S01]  /*4910*/  FMUL.FTZ R87, R87, UR5 ;  /* 0x0000000557577c20 */ /* 0x000fe20008410000 */
[----:B------:R-:W-:Y:S01]  /*4920*/  LOP3.LUT P1, RZ, R172, 0xff000000, RZ, 0xc0, !PT ;  /* 0xff000000acff7812 */ /* 0x000fe2000782c0ff */
[-C--:B------:R-:W-:Y:S01]  /*4930*/  FMUL.FTZ R107, R86, R179.reuse ;  /* 0x000000b3566b7220 */ /* 0x080fe20000410000 */
[----:B------:R-:W-:Y:S01]  /*4940*/  FSEL R132, R82, RZ, P2 ;  /* 0x000000ff52847208 */ /* 0x000fe20001000000 */
[----:B------:R-:W-:Y:S01]  /*4950*/  FMUL.FTZ R83, R83, UR5 ;  /* 0x0000000553537c20 */ /* 0x000fe20008410000 */
[----:B------:R-:W-:Y:S01]  /*4960*/  LOP3.LUT P2, RZ, R173, 0xff00, RZ, 0xc0, !PT ;  /* 0x0000ff00adff7812 */ /* 0x000fe2000784c0ff */
[----:B------:R-:W-:Y:S01]  /*4970*/  FADD.FTZ R82, R139, -R123 ;  /* 0x8000007b8b527221 */ /* 0x000fe20000010000 */
[----:B------:R-:W-:Y:S01]  /*4980*/  FADD.FTZ R130, R209, -R130 ;  /* 0x80000082d1827221 */ /* 0x000fe20000010000 */
[----:B------:R-:W-:Y:S01]  /*4990*/  FADD.FTZ R106, R143, -R131 ;  /* 0x800000838f6a7221 */ /* 0x000fe20000010000 */
[----:B------:R-:W-:Y:S01]  /*49a0*/  FMUL.FTZ R105, R105, UR5 ;  /* 0x0000000569697c20 */ /* 0x000fe20008410000 */
[----:B------:R-:W-:Y:S01]  /*49b0*/  LOP3.LUT P3, RZ, R173, 0xff, RZ, 0xc0, !PT ;  /* 0x000000ffadff7812 */ /* 0x000fe2000786c0ff */
[----:B------:R-:W-:Y:S01]  /*49c0*/  FMUL.FTZ R107, R107, UR5 ;  /* 0x000000056b6b7c20 */ /* 0x000fe20008410000 */
[----:B------:R-:W-:Y:S01]  /*49d0*/  FSEL R136, R87, RZ, P1 ;  /* 0x000000ff57887208 */ /* 0x000fe20000800000 */
[----:B------:R-:W-:Y:S01]  /*49e0*/  FFMA.FTZ R87, R181, R82, R67 ;  /* 0x00000052b5577223 */ /* 0x000fe20000010043 */
[----:B------:R-:W-:Y:S01]  /*49f0*/  LOP3.LUT P5, RZ, R173, 0xff0000, RZ, 0xc0, !PT ;  /* 0x00ff0000adff7812 */ /* 0x000fe200078ac0ff */
[----:B------:R-:W-:Y:S01]  /*4a00*/  FFMA.FTZ R82, R181, R130, R74 ;  /* 0x00000082b5527223 */ /* 0x000fe2000001004a */
[----:B------:R-:W-:Y:S01]  /*4a10*/  FSEL R138, R83, RZ, P2 ;  /* 0x000000ff538a7208 */ /* 0x000fe20001000000 */
[----:B------:R-:W-:Y:S01]  /*4a20*/  FFMA.FTZ R83, R181, R106, R75 ;  /* 0x0000006ab5537223 */ /* 0x000fe2000001004b */
[----:B------:R-:W-:Y:S01]  /*4a30*/  FSEL R139, R105, RZ, P3 ;  /* 0x000000ff698b7208 */ /* 0x000fe20001800000 */
[-C--:B------:R-:W-:Y:S01]  /*4a40*/  FMUL.FTZ R105, R87, R179.reuse ;  /* 0x000000b357697220 */ /* 0x080fe20000410000 */
[----:B------:R-:W-:Y:S01]  /*4a50*/  FSEL R143, R107, RZ, P5 ;  /* 0x000000ff6b8f7208 */ /* 0x000fe20002800000 */
[-C--:B------:R-:W-:Y:S01]  /*4a60*/  FMUL.FTZ R107, R83, R179.reuse ;  /* 0x000000b3536b7220 */ /* 0x080fe20000410000 */
[----:B------:R-:W-:Y:S01]  /*4a70*/  ISETP.GE.U32.AND P6, PT, R172, RZ, PT ;  /* 0x000000ffac00720c */ /* 0x000fe20003fc6070 */
[----:B------:R-:W-:Y:S01]  /*4a80*/  FMUL.FTZ R106, R82, R179 ;  /* 0x000000b3526a7220 */ /* 0x000fe20000410000 */
[----:B------:R-:W-:Y:S01]  /*4a90*/  ISETP.GE.U32.AND P5, PT, R166, RZ, PT ;  /* 0x000000ffa600720c */ /* 0x000fe20003fa6070 */
[----:B------:R-:W-:Y:S01]  /*4aa0*/  FMUL.FTZ R105, R105, UR5 ;  /* 0x0000000569697c20 */ /* 0x000fe20008410000 */
[----:B------:R-:W-:Y:S01]  /*4ab0*/  ISETP.GE.U32.AND.EX P6, PT, R173, 0x1000000, PT, P6 ;  /* 0x01000000ad00780c */ /* 0x000fe20003fc6160 */
        /* <DEDUP_REMOVED lines=12> */
[----:B------:R-:W-:Y:S01]  /*4b80*/  F2FP.F16.F32.PACK_AB R105, R80, R81 ;  /* 0x000000515069723e */ /* 0x000fe200000000ff */
[----:B0-----:R-:W-:Y:S01]  /*4b90*/  IMAD.WIDE.U32 R80, R182, 0x10, R118 ;  /* 0x00000010b6507825 */ /* 0x001fe200078e0076 */
[----:B------:R-:W-:-:S03]  /*4ba0*/  F2FP.F16.F32.PACK_AB R107, R196, R195 ;  /* 0x000000c3c46b723e */ /* 0x000fc600000000ff */
[----:B------:R-:W-:Y:S01]  /*4bb0*/  FADD.FTZ R129, R142, -R129 ;  /* 0x800000818e817221 */ /* 0x000fe20000010000 */
[----:B------:R-:W-:Y:S01]  /*4bc0*/  F2FP.F16.F32.PACK_AB R106, R192, R194 ;  /* 0x000000c2c06a723e */ /* 0x000fe200000000ff */
[--C-:B------:R-:W-:Y:S01]  /*4bd0*/  IMAD.WIDE.U32 R114, R180, 0x20, R250.reuse ;  /* 0x00000020b4727825 */ /* 0x100fe200078e00fa */
[----:B------:R-:W-:Y:S02]  /*4be0*/  F2FP.F16.F32.PACK_AB R104, R186, R185 ;  /* 0x000000b9ba68723e */ /* 0x000fe400000000ff */
[C---:B------:R-:W-:Y:S02]  /*4bf0*/  IADD3 R123, PT, PT, R182.reuse, 0x20, RZ ;  /* 0x00000020b67b7810 */ /* 0x040fe40007ffe0ff */
[C---:B------:R-:W-:Y:S01]  /*4c00*/  IADD3 R125, PT, PT, R182.reuse, 0x40, RZ ;  /* 0x00000040b67d7810 */ /* 0x040fe20007ffe0ff */
[----:B------:R0:W-:Y:S01]  /*4c10*/  STG.E.128 desc[UR6][R80.64], R104 ;  /* 0x0000006850007986 */ /* 0x0001e2000c101d06 */
[----:B------:R-:W-:Y:S02]  /*4c20*/  IADD3 R117, PT, PT, R182, 0x60, RZ ;  /* 0x00000060b6757810 */ /* 0x000fe40007ffe0ff */
[----:B------:R-:W-:Y:S01]  /*4c30*/  F2FP.F16.F32.PACK_AB R111, R191, R190 ;  /* 0x000000bebf6f723e */ /* 0x000fe200000000ff */
[----:B------:R-:W-:Y:S01]  /*4c40*/  IMAD.WIDE.U32 R120, R125, 0x20, R250 ;  /* 0x000000207d787825 */ /* 0x000fe200078e00fa */
[----:B------:R-:W-:-:S02]  /*4c50*/  F2FP.F16.F32.PACK_AB R110, R189, R188 ;  /* 0x000000bcbd6e723e */ /* 0x000fc400000000ff */
[----:B------:R-:W-:Y:S01]  /*4c60*/  F2FP.F16.F32.PACK_AB R109, R187, R109 ;  /* 0x0000006dbb6d723e */ /* 0x000fe200000000ff */
[----:B------:R-:W-:Y:S01]  /*4c70*/  IMAD.WIDE.U32 R124, R125, 0x10, R118 ;  /* 0x000000107d7c7825 */ /* 0x000fe200078e0076 */
[----:B------:R-:W-:Y:S02]  /*4c80*/  F2FP.F16.F32.PACK_AB R108, R126, R108 ;  /* 0x0000006c7e6c723e */ /* 0x000fe400000000ff */
[----:B------:R-:W-:Y:S01]  /*4c90*/  LOP3.LUT P2, RZ, R167, 0xff00, RZ, 0xc0, !PT ;  /* 0x0000ff00a7ff7812 */ /* 0x000fe2000784c0ff */
[C---:B------:R-:W-:Y:S01]  /*4ca0*/  IMAD.WIDE.U32 R112, R117.reuse, 0x20, R250 ;  /* 0x0000002075707825 */ /* 0x040fe200078e00fa */
[C---:B------:R-:W-:Y:S02]  /*4cb0*/  LOP3.LUT P4, RZ, R166.reuse, 0xff, RZ, 0xc0, !PT ;  /* 0x000000ffa6ff7812 */ /* 0x040fe4000788c0ff */
[C---:B------:R-:W-:Y:S01]  /*4cc0*/  LOP3.LUT P1, RZ, R166.reuse, 0xff00, RZ, 0xc0, !PT ;  /* 0x0000ff00a6ff7812 */ /* 0x040fe2000782c0ff */
[----:B------:R-:W-:Y:S01]  /*4cd0*/  IMAD.WIDE.U32 R116, R117, 0x10, R118 ;  /* 0x0000001075747825 */ /* 0x000fe200078e0076 */
[----:B------:R-:W-:-:S02]  /*4ce0*/  LOP3.LUT P3, RZ, R166, 0xff0000, RZ, 0xc0, !PT ;  /* 0x00ff0000a6ff7812 */ /* 0x000fc4000786c0ff */
[----:B0-----:R-:W-:Y:S01]  /*4cf0*/  F2FP.F16.F32.PACK_AB R107, R198, R199 ;  /* 0x000000c7c66b723e */ /* 0x001fe200000000ff */
[----:B------:R-:W-:Y:S01]  /*4d00*/  IMAD.WIDE.U32 R80, R123, 0x20, R250 ;  /* 0x000000207b507825 */ /* 0x000fe200078e00fa */
[----:B------:R-:W-:Y:S02]  /*4d10*/  F2FP.F16.F32.PACK_AB R106, R193, R197 ;  /* 0x000000c5c16a723e */ /* 0x000fe400000000ff */
[----:B------:R-:W-:Y:S01]  /*4d20*/  F2FP.F16.F32.PACK_AB R105, R134, R135 ;  /* 0x000000878669723e */ /* 0x000fe200000000ff */
[--C-:B------:R-:W-:Y:S01]  /*4d30*/  IMAD.WIDE.U32 R122, R123, 0x10, R118.reuse ;  /* 0x000000107b7a7825 */ /* 0x100fe200078e0076 */
[----:B------:R-:W-:Y:S01]  /*4d40*/  F2FP.F16.F32.PACK_AB R104, R184, R183 ;  /* 0x000000b7b868723e */ /* 0x000fe200000000ff */
[----:B------:R-:W-:Y:S01]  /*4d50*/  STG.E.128 desc[UR6][R80.64], R100 ;  /* 0x0000006450007986 */ /* 0x000fe2000c101d06 */
[----:B------:R-:W-:Y:S01]  /*4d60*/  LOP3.LUT P6, RZ, R166, 0xff000000, RZ, 0xc0, !PT ;  /* 0xff000000a6ff7812 */ /* 0x000fe200078cc0ff */
[----:B------:R-:W-:Y:S01]  /*4d70*/  IMAD.WIDE.U32 R118, R180, 0x10, R118 ;  /* 0x00000010b4767825 */ /* 0x000fe200078e0076 */
[----:B------:R-:W-:Y:S01]  /*4d80*/  LOP3.LUT P5, RZ, R167, 0xff, RZ, 0xc0, !PT ;  /* 0x000000ffa7ff7812 */ /* 0x000fe200078ac0ff */
        /* <DEDUP_REMOVED lines=13> */
[----:B--2---:R-:W-:Y:S02]  /*4e60*/  F2FP.F16.F32.PACK_AB R91, R172, R143 ;  /* 0x0000008fac5b723e */ /* 0x004fe400000000ff */
[----:B------:R-:W-:Y:S02]  /*4e70*/  FSEL R98, R96, RZ, P2 ;  /* 0x000000ff60627208 */ /* 0x000fe40001000000 */
[----:B------:R-:W-:Y:S02]  /*4e80*/  FSEL R97, R95, RZ, P5 ;  /* 0x000000ff5f617208 */ /* 0x000fe40002800000 */
[----:B------:R-:W-:Y:S01]  /*4e90*/  F2FP.F16.F32.PACK_AB R90, R138, R139 ;  /* 0x0000008b8a5a723e */ /* 0x000fe200000000ff */
        /* <DEDUP_REMOVED lines=12> */
[----:B------:R-:W-:-:S02]  /*4f60*/  F2FP.F16.F32.PACK_AB R89, R136, R137 ;  /* 0x000000898859723e */ /* 0x000fc400000000ff */
[----:B------:R-:W-:Y:S02]  /*4f70*/  FSEL R93, R93, RZ, P3 ;  /* 0x000000ff5d5d7208 */ /* 0x000fe40001800000 */
[----:B------:R-:W-:Y:S02]  /*4f80*/  FSEL R96, R94, RZ, P6 ;  /* 0x000000ff5e607208 */ /* 0x000fe40003000000 */
[----:B------:R-:W-:Y:S02]  /*4f90*/  FSEL R92, R92, RZ, P4 ;  /* 0x000000ff5c5c7208 */ /* 0x000fe40002000000 */
[----:B------:R-:W-:Y:S02]  /*4fa0*/  FSEL R179, R179, RZ, P1 ;  /* 0x000000ffb3b37208 */ /* 0x000fe40000800000 */
[----:B------:R-:W-:Y:S02]  /*4fb0*/  F2FP.F16.F32.PACK_AB R88, R133, R132 ;  /* 0x000000848558723e */ /* 0x000fe400000000ff */
[----:B------:R-:W-:-:S02]  /*4fc0*/  F2FP.F16.F32.PACK_AB R95, R130, R131 ;  /* 0x00000083825f723e */ /* 0x000fc400000000ff */
        /* <DEDUP_REMOVED lines=8> */
.L_x_15645:
        /* <DEDUP_REMOVED lines=15> */
[----:B------:R-:W-:Y:S01]  /*5140*/  FMUL.FTZ R92, R92, R179 ;  /* 0x000000b35c5c7220 */ /* 0x000fe20000410000 */
[-CC-:B------:R-:W-:Y:S01]  /*5150*/  FFMA.FTZ R185, R185, R101.reuse, R218.reuse ;  /* 0x00000065b9b97223 */ /* 0x180fe200000100da */
[-CC-:B------:R-:W-:Y:S01]  /*5160*/  FFMA.FTZ R186, R186, R101.reuse, R218.reuse ;  /* 0x00000065baba7223 */ /* 0x180fe200000100da */
[-CC-:B------:R-:W-:Y:S01]  /*5170*/  FFMA.FTZ R188, R188, R101.reuse, R218.reuse ;  /* 0x00000065bcbc7223 */ /* 0x180fe200000100da */
[----:B------:R-:W-:Y:S01]  /*5180*/  FMUL.FTZ R92, R92, UR5 ;  /* 0x000000055c5c7c20 */ /* 0x000fe20008410000 */
[----:B------:R-:W-:Y:S01]  /*5190*/  FFMA.FTZ R84, R84, R101, R218 ;  /* 0x0000006554547223 */ /* 0x000fe200000100da */
[-C--:B------:R-:W-:Y:S01]  /*51a0*/  FMUL.FTZ R184, R184, R179.reuse ;  /* 0x000000b3b8b87220 */ /* 0x080fe20000410000 */
[----:B------:R-:W-:Y:S01]  /*51b0*/  FMUL.FTZ R85, R95, R179 ;  /* 0x000000b35f557220 */ /* 0x000fe20000410000 */
        /* <DEDUP_REMOVED lines=24> */
[----:B------:R-:W-:Y:S01]  /*5340*/  F2FP.F16.F32.PACK_AB R87, R85, R184 ;  /* 0x000000b85557723e */ /* 0x000fe200000000ff */
        /* <DEDUP_REMOVED lines=15> */
[----:B------:R-:W-:Y:S01]  /*5440*/  F2FP.F16.F32.PACK_AB R84, R84, R92 ;  /* 0x0000005c5454723e */ /* 0x000fe200000000ff */
[----:B------:R-:W-:Y:S06]  /*5450*/  BRA `(.L_x_15649) ;  /* 0x0000000000f47947 */ /* 0x000fec0003800000 */
.L_x_15648:
        /* <DEDUP_REMOVED lines=45> */
[----:B------:R-:W-:Y:S01]  /*5730*/  F2FP.F16.F32.PACK_AB R87, R85, R76 ;  /* 0x0000004c5557723e */ /* 0x000fe200000000ff */
[----:B------:R-:W-:Y:S01]  /*5740*/  FMUL.FTZ R76, R181, R187 ;  /* 0x000000bbb54c7220 */ /* 0x000fe20000410000 */
[----:B------:R-:W-:Y:S01]  /*5750*/  F2FP.F16.F32.PACK_AB R86, R84, R86 ;  /* 0x000000565456723e */ /* 0x000fe200000000ff */
        /* <DEDUP_REMOVED lines=12> */
[----:B------:R-:W-:-:S07]  /*5820*/  F2FP.F16.F32.PACK_AB R84, R84, R92 ;  /* 0x0000005c5454723e */ /* 0x000fce00000000ff */
.L_x_15649:
        /* <DEDUP_REMOVED lines=11> */
[----:B------:R-:W-:Y:S01]  /*58e0*/  ISETP.GE.U32.AND P2, PT, R90, RZ, PT ;  /* 0x000000ff5a00720c */ /* 0x000fe20003f46070 */
[----:B------:R-:W-:Y:S01]  /*58f0*/  FADD.FTZ R80, R98, -R77 ;  /* 0x8000004d62507221 */ /* 0x000fe20000010000 */
[----:B------:R-:W-:Y:S01]  /*5900*/  FFMA.FTZ R77, R106, R101, R218 ;  /* 0x000000656a4d7223 */ /* 0x000fe200000100da */
[----:B------:R-:W-:Y:S01]  /*5910*/  FADD.FTZ R76, R103, -R76 ;  /* 0x8000004c674c7221 */ /* 0x000fe20000010000 */
[----:B------:R-:W-:Y:S01]  /*5920*/  FADD.FTZ R100, R199, -R100 ;  /* 0x80000064c7647221 */ /* 0x000fe20000010000 */
[C---:B------:R-:W-:Y:S01]  /*5930*/  FMUL.FTZ R80, R181.reuse, R80 ;  /* 0x00000050b5507220 */ /* 0x040fe20000410000 */
[----:B------:R-:W-:Y:S01]  /*5940*/  FADD.FTZ R82, R102, -R77 ;  /* 0x8000004d66527221 */ /* 0x000fe20000010000 */
[----:B------:R-:W-:Y:S01]  /*5950*/  FMUL.FTZ R83, R181, R76 ;  /* 0x0000004cb5537220 */ /* 0x000fe20000410000 */
[----:B------:R-:W-:Y:S01]  /*5960*/  ISETP.GE.U32.AND.EX P2, PT, R91, 0x1000000, PT, P2 ;  /* 0x010000005b00780c */ /* 0x000fe20003f46120 */
[C---:B------:R-:W-:Y:S01]  /*5970*/  FMUL.FTZ R81, R181.reuse, R100 ;  /* 0x00000064b5517220 */ /* 0x040fe20000410000 */
[----:B------:R-:W-:Y:S01]  /*5980*/  FMUL.FTZ R82, R181, R82 ;  /* 0x00000052b5527220 */ /* 0x000fe20000410000 */
[----:B------:R-:W-:Y:S01]  /*5990*/  FMUL.FTZ R77, R83, R179 ;  /* 0x000000b3534d7220 */ /* 0x000fe20000410000 */
[----:B------:R-:W-:Y:S01]  /*59a0*/  LOP3.LUT P5, RZ, R91, 0xff, RZ, 0xc0, !PT ;  /* 0x000000ff5bff7812 */ /* 0x000fe200078ac0ff */
[--C-:B------:R-:W-:Y:S01]  /*59b0*/  FFMA.FTZ R193, R193, R101, R218.reuse ;  /* 0x00000065c1c17223 */ /* 0x100fe200000100da */
[-C--:B------:R-:W-:Y:S01]  /*59c0*/  FMUL.FTZ R76, R82, R179.reuse ;  /* 0x000000b3524c7220 */ /* 0x080fe20000410000 */
[----:B------:R-:W-:Y:S01]  /*59d0*/  FMUL.FTZ R77, R77, UR5 ;  /* 0x000000054d4d7c20 */ /* 0x000fe20008410000 */
[----:B------:R-:W-:Y:S01]  /*59e0*/  LOP3.LUT P6, RZ, R91, 0xff0000, RZ, 0xc0, !PT ;  /* 0x00ff00005bff7812 */ /* 0x000fe200078cc0ff */
[----:B------:R-:W-:Y:S01]  /*59f0*/  FADD.FTZ R78, R94, -R193 ;  /* 0x800000c15e4e7221 */ /* 0x000fe20000010000 */
[----:B0-----:R-:W-:Y:S01]  /*5a00*/  FMUL.FTZ R87, R76, UR5 ;  /* 0x000000054c577c20 */ /* 0x001fe20008410000 */
[----:B------:R-:W-:Y:S01]  /*5a10*/  FMUL.FTZ R76, R80, R179 ;  /* 0x000000b3504c7220 */ /* 0x000fe20000410000 */
[-CC-:B------:R-:W-:Y:S01]  /*5a20*/  FFMA.FTZ R99, R99, R101.reuse, R218.reuse ;  /* 0x0000006563637223 */ /* 0x180fe200000100da */
[-CC-:B------:R-:W-:Y:S01]  /*5a30*/  FFMA.FTZ R84, R97, R101.reuse, R218.reuse ;  /* 0x0000006561547223 */ /* 0x180fe200000100da */
[----:B------:R-:W-:Y:S01]  /*5a40*/  FFMA.FTZ R79, R96, R101, R218 ;  /* 0x00000065604f7223 */ /* 0x000fe200000100da */
[----:B------:R-:W-:Y:S01]  /*5a50*/  FMUL.FTZ R86, R76, UR5 ;  /* 0x000000054c567c20 */ /* 0x000fe20008410000 */
[----:B------:R-:W-:Y:S01]  /*5a60*/  FSEL R76, R77, RZ, P2 ;  /* 0x000000ff4d4c7208 */ /* 0x000fe20001000000 */
[----:B------:R-:W-:Y:S01]  /*5a70*/  FMUL.FTZ R77, R81, R179 ;  /* 0x000000b3514d7220 */ /* 0x000fe20000410000 */
[----:B------:R-:W-:Y:S01]  /*5a80*/  FSEL R87, R87, RZ, P6 ;  /* 0x000000ff57577208 */ /* 0x000fe20003000000 */
[----:B------:R-:W-:Y:S01]  /*5a90*/  FADD.FTZ R198, R198, -R99 ;  /* 0x80000063c6c67221 */ /* 0x000fe20000010000 */
[----:B------:R-:W-:Y:S01]  /*5aa0*/  FSEL R86, R86, RZ, P5 ;  /* 0x000000ff56567208 */ /* 0x000fe20002800000 */
[----:B------:R-:W-:Y:S01]  /*5ab0*/  FMUL.FTZ R77, R77, UR5 ;  /* 0x000000054d4d7c20 */ /* 0x000fe20008410000 */
[----:B------:R-:W-:Y:S01]  /*5ac0*/  LOP3.LUT P5, RZ, R91, 0xff00, RZ, 0xc0, !PT ;  /* 0x0000ff005bff7812 */ /* 0x000fe200078ac0ff */
[----:B------:R-:W-:Y:S01]  /*5ad0*/  FMUL.FTZ R78, R181, R78 ;  /* 0x0000004eb54e7220 */ /* 0x000fe20000410000 */
[----:B------:R-:W-:Y:S01]  /*5ae0*/  FADD.FTZ R84, R197, -R84 ;  /* 0x80000054c5547221 */ /* 0x000fe20000010000 */
[----:B------:R-:W-:Y:S01]  /*5af0*/  FADD.FTZ R196, R196, -R79 ;  /* 0x8000004fc4c47221 */ /* 0x000fe20000010000 */
[----:B------:R-:W-:Y:S01]  /*5b00*/  FSEL R77, R77, RZ, P5 ;  /* 0x000000ff4d4d7208 */ /* 0x000fe20002800000 */
[----:B------:R-:W-:Y:S01]  /*5b10*/  FMUL.FTZ R79, R181, R198 ;  /* 0x000000c6b54f7220 */ /* 0x000fe20000410000 */
[----:B------:R-:W-:Y:S01]  /*5b20*/  F2FP.F16.F32.PACK_AB R87, R76, R87 ;  /* 0x000000574c57723e */ /* 0x000fe200000000ff */
[-C--:B------:R-:W-:Y:S01]  /*5b30*/  FMUL.FTZ R85, R78, R179.reuse ;  /* 0x000000b34e557220 */ /* 0x080fe20000410000 */
[----:B------:R-:W-:Y:S01]  /*5b40*/  F2FP.F16.F32.PACK_AB R86, R77, R86 ;  /* 0x000000564d56723e */ /* 0x000fe200000000ff */
[C---:B------:R-:W-:Y:S01]  /*5b50*/  FMUL.FTZ R77, R181.reuse, R84 ;  /* 0x00000054b54d7220 */ /* 0x040fe20000410000 */
[----:B------:R-:W-:Y:S01]  /*5b60*/  FMUL.FTZ R76, R181, R196 ;  /* 0x000000c4b54c7220 */ /* 0x000fe20000410000 */
[C---:B------:R-:W-:Y:S01]  /*5b70*/  LOP3.LUT P3, RZ, R90.reuse, 0xff, RZ, 0xc0, !PT ;  /* 0x000000ff5aff7812 */ /* 0x040fe2000786c0ff */
[-C--:B------:R-:W-:Y:S01]  /*5b80*/  FMUL.FTZ R91, R79, R179.reuse ;  /* 0x000000b34f5b7220 */ /* 0x080fe20000410000 */
[----:B------:R-:W-:Y:S01]  /*5b90*/  LOP3.LUT P4, RZ, R90, 0xff00, RZ, 0xc0, !PT ;  /* 0x0000ff005aff7812 */ /* 0x000fe2000788c0ff */
        /* <DEDUP_REMOVED lines=12> */
[----:B------:R-:W-:Y:S02]  /*5c60*/  F2FP.F16.F32.PACK_AB R85, R93, R90 ;  /* 0x0000005a5d55723e */ /* 0x000fe400000000ff */
[----:B------:R-:W-:Y:S01]  /*5c70*/  F2FP.F16.F32.PACK_AB R84, R91, R84 ;  /* 0x000000545b54723e */ /* 0x000fe200000000ff */
[----:B------:R-:W-:Y:S06]  /*5c80*/  BRA `(.L_x_15651) ;  /* 0x0000000000f47947 */ /* 0x000fec0003800000 */
.L_x_15650:
[-CC-:B0-----:R-:W-:Y:S01]  /*5c90*/  FFMA.FTZ R85, R104, R101.reuse, R218.reuse ;  /* 0x0000006568557223 */ /* 0x181fe200000100da */
[----:B------:R-:W-:Y:S01]  /*5ca0*/  LOP3.LUT P2, RZ, R91, 0xff, RZ, 0xc0, !PT ;  /* 0x000000ff5bff7812 */ /* 0x000fe2000784c0ff */
[-CC-:B------:R-:W-:Y:S01]  /*5cb0*/  FFMA.FTZ R86, R107, R101.reuse, R218.reuse ;  /* 0x000000656b567223 */ /* 0x180fe200000100da */
[-CC-:B------:R-:W-:Y:S01]  /*5cc0*/  FFMA.FTZ R100, R100, R101.reuse, R218.reuse ;  /* 0x0000006564647223 */ /* 0x180fe200000100da */
[----:B------:R-:W-:Y:S01]  /*5cd0*/  FADD.FTZ R98, R98, -R85 ;  /* 0x8000005562627221 */ /* 0x000fe20000010000 */
[-C--:B------:R-:W-:Y:S01]  /*5ce0*/  FFMA.FTZ R85, R106, R101.reuse, R218 ;  /* 0x000000656a557223 */ /* 0x080fe200000100da */
[----:B------:R-:W-:Y:S01]  /*5cf0*/  FADD.FTZ R86, R103, -R86 ;  /* 0x8000005667567221 */ /* 0x000fe20000010000 */
[----:B------:R-:W-:Y:S01]  /*5d00*/  FFMA.FTZ R84, R97, R101, R218 ;  /* 0x0000006561547223 */ /* 0x000fe200000100da */
[----:B------:R-:W-:Y:S01]  /*5d10*/  FMUL.FTZ R98, R181, R98 ;  /* 0x00000062b5627220 */ /* 0x000fe20000410000 */
[----:B------:R-:W-:Y:S01]  /*5d20*/  FADD.FTZ R102, R102, -R85 ;  /* 0x8000005566667221 */ /* 0x000fe20000010000 */
[----:B------:R-:W-:Y:S01]  /*5d30*/  FADD.FTZ R100, R199, -R100 ;  /* 0x80000064c7647221 */ /* 0x000fe20000010000 */
[C---:B------:R-:W-:Y:S01]  /*5d40*/  LOP3.LUT P4, RZ, R91.reuse, 0xff00, RZ, 0xc0, !PT ;  /* 0x0000ff005bff7812 */ /* 0x040fe2000788c0ff */
[----:B------:R-:W-:Y:S01]  /*5d50*/  FMUL.FTZ R98, R98, R179 ;  /* 0x000000b362627220 */ /* 0x000fe20000410000 */
[----:B------:R-:W-:Y:S01]  /*5d60*/  LOP3.LUT P3, RZ, R91, 0xff0000, RZ, 0xc0, !PT ;  /* 0x00ff00005bff7812 */ /* 0x000fe2000786c0ff */
[-CC-:B------:R-:W-:Y:S01]  /*5d70*/  FFMA.FTZ R193, R193, R101.reuse, R218.reuse ;  /* 0x00000065c1c17223 */ /* 0x180fe200000100da */
[----:B------:R-:W-:Y:S01]  /*5d80*/  FFMA.FTZ R99, R99, R101, R218 ;  /* 0x0000006563637223 */ /* 0x000fe200000100da */
[----:B------:R-:W-:Y:S01]  /*5d90*/  FMUL.FTZ R85, R98, UR5 ;  /* 0x0000000562557c20 */ /* 0x000fe20008410000 */
[C---:B------:R-:W-:Y:S01]  /*5da0*/  FMUL.FTZ R102, R181.reuse, R102 ;  /* 0x00000066b5667220 */ /* 0x040fe20000410000 */
[----:B------:R-:W-:Y:S01]  /*5db0*/  FMUL.FTZ R86, R181, R86 ;  /* 0x00000056b5567220 */ /* 0x000fe20000410000 */
[----:B------:R-:W-:Y:S01]  /*5dc0*/  FADD.FTZ R84, R197, -R84 ;  /* 0x80000054c5547221 */ /* 0x000fe20000010000 */
[----:B------:R-:W-:Y:S01]  /*5dd0*/  FMUL.FTZ R100, R181, R100 ;  /* 0x00000064b5647220 */ /* 0x000fe20000410000 */
[----:B------:R-:W-:Y:S01]  /*5de0*/  FSEL R85, R85, RZ, P2 ;  /* 0x000000ff55557208 */ /* 0x000fe20001000000 */
[----:B------:R-:W-:Y:S01]  /*5df0*/  FADD.FTZ R94, R94, -R193 ;  /* 0x800000c15e5e7221 */ /* 0x000fe20000010000 */
[----:B------:R-:W-:Y:S01]  /*5e00*/  ISETP.GE.U32.AND P2, PT, R90, RZ, PT ;  /* 0x000000ff5a00720c */ /* 0x000fe20003f46070 */
[----:B------:R-:W-:Y:S01]  /*5e10*/  FADD.FTZ R198, R198, -R99 ;  /* 0x80000063c6c67221 */ /* 0x000fe20000010000 */
[-C--:B------:R-:W-:Y:S01]  /*5e20*/  FMUL.FTZ R102, R102, R179.reuse ;  /* 0x000000b366667220 */ /* 0x080fe20000410000 */
[----:B------:R-:W-:Y:S01]  /*5e30*/  FMUL.FTZ R86, R86, R179 ;  /* 0x000000b356567220 */ /* 0x000fe20000410000 */
[----:B------:R-:W-:Y:S01]  /*5e40*/  ISETP.GE.U32.AND.EX P2, PT, R91, 0x1000000, PT, P2 ;  /* 0x010000005b00780c */ /* 0x000fe20003f46120 */
[----:B------:R-:W-:Y:S01]  /*5e50*/  FFMA.FTZ R91, R96, R101, R218 ;  /* 0x00000065605b7223 */ /* 0x000fe200000100da */
[-C--:B------:R-:W-:Y:S01]  /*5e60*/  FMUL.FTZ R100, R100, R179.reuse ;  /* 0x000000b364647220 */ /* 0x080fe20000410000 */
[C---:B------:R-:W-:Y:S01]  /*5e70*/  FMUL.FTZ R84, R181.reuse, R84 ;  /* 0x00000054b5547220 */ /* 0x040fe20000410000 */
[C---:B------:R-:W-:Y:S01]  /*5e80*/  FMUL.FTZ R94, R181.reuse, R94 ;  /* 0x0000005eb55e7220 */ /* 0x040fe20000410000 */
[----:B------:R-:W-:Y:S01]  /*5e90*/  FADD.FTZ R196, R196, -R91 ;  /* 0x8000005bc4c47221 */ /* 0x000fe20000010000 */
[C---:B------:R-:W-:Y:S01]  /*5ea0*/  FMUL.FTZ R198, R181.reuse, R198 ;  /* 0x000000c6b5c67220 */ /* 0x040fe20000410000 */
[----:B------:R-:W-:Y:S01]  /*5eb0*/  FMUL.FTZ R87, R102, UR5 ;  /* 0x0000000566577c20 */ /* 0x000fe20008410000 */
[----:B------:R-:W-:Y:S01]  /*5ec0*/  FMUL.FTZ R86, R86, UR5 ;  /* 0x0000000556567c20 */ /* 0x000fe20008410000 */
[----:B------:R-:W-:Y:S01]  /*5ed0*/  FMUL.FTZ R196, R181, R196 ;  /* 0x000000c4b5c47220 */ /* 0x000fe20000410000 */
[----:B------:R-:W-:Y:S01]  /*5ee0*/  FMUL.FTZ R92, R100, UR5 ;  /* 0x00000005645c7c20 */ /* 0x000fe20008410000 */
        /* <DEDUP_REMOVED lines=8> */
[----:B------:R-:W-:Y:S01]  /*5f70*/  LOP3.LUT P6, RZ, R90, 0xff00, RZ, 0xc0, !PT ;  /* 0x0000ff005aff7812 */ /* 0x000fe200078cc0ff */
[----:B------:R-:W-:Y:S01]  /*5f80*/  FMUL.FTZ R198, R198, UR5 ;  /* 0x00000005c6c67c20 */ /* 0x000fe20008410000 */
[----:B------:R-:W-:Y:S01]  /*5f90*/  FSEL R92, R92, RZ, P4 ;  /* 0x000000ff5c5c7208 */ /* 0x000fe20002000000 */
[----:B------:R-:W-:Y:S01]  /*5fa0*/  FMUL.FTZ R196, R196, UR5 ;  /* 0x00000005c4c47c20 */ /* 0x000fe20008410000 */
[----:B------:R-:W-:-:S02]  /*5fb0*/  LOP3.LUT P5, RZ, R90, 0xff0000, RZ, 0xc0, !PT ;  /* 0x00ff00005aff7812 */ /* 0x000fc400078ac0ff */
[C---:B------:R-:W-:Y:S02]  /*5fc0*/  LOP3.LUT P4, RZ, R90.reuse, 0xff000000, RZ, 0xc0, !PT ;  /* 0xff0000005aff7812 */ /* 0x040fe4000788c0ff */
[----:B------:R-:W-:Y:S02]  /*5fd0*/  LOP3.LUT P3, RZ, R90, 0xff, RZ, 0xc0, !PT ;  /* 0x000000ff5aff7812 */ /* 0x000fe4000786c0ff */
[----:B------:R-:W-:Y:S02]  /*5fe0*/  F2FP.F16.F32.PACK_AB R87, R86, R87 ;  /* 0x000000575657723e */ /* 0x000fe400000000ff */
[----:B------:R-:W-:Y:S02]  /*5ff0*/  F2FP.F16.F32.PACK_AB R86, R92, R85 ;  /* 0x000000555c56723e */ /* 0x000fe400000000ff */
[----:B------:R-:W-:Y:S02]  /*6000*/  FSEL R91, R84, RZ, P6 ;  /* 0x000000ff545b7208 */ /* 0x000fe40003000000 */
[----:B------:R-:W-:-:S02]  /*6010*/  FSEL R85, R94, RZ, P5 ;  /* 0x000000ff5e557208 */ /* 0x000fc40002800000 */
[----:B------:R-:W-:Y:S02]  /*6020*/  FSEL R198, R198, RZ, P4 ;  /* 0x000000ffc6c67208 */ /* 0x000fe40002000000 */
[----:B------:R-:W-:Y:S02]  /*6030*/  FSEL R84, R196, RZ, P3 ;  /* 0x000000ffc4547208 */ /* 0x000fe40001800000 */
[----:B------:R-:W-:Y:S02]  /*6040*/  F2FP.F16.F32.PACK_AB R85, R198, R85 ;  /* 0x00000055c655723e */ /* 0x000fe400000000ff */
[----:B------:R-:W-:-:S07]  /*6050*/  F2FP.F16.F32.PACK_AB R84, R91, R84 ;  /* 0x000000545b54723e */ /* 0x000fce00000000ff */
.L_x_15651:
        /* <DEDUP_REMOVED lines=10> */
[----:B------:R-:W-:Y:S01]  /*6100*/  FFMA.FTZ R76, R115, R101, R218 ;  /* 0x00000065734c7223 */ /* 0x000fe200000100da */
        /* <DEDUP_REMOVED lines=16> */
[-CC-:B0-----:R-:W-:Y:S01]  /*6210*/  FFMA.FTZ R90, R109, R101.reuse, R218.reuse ;  /* 0x000000656d5a7223 */ /* 0x181fe200000100da */
[-CC-:B------:R-:W-:Y:S01]  /*6220*/  FFMA.FTZ R111, R111, R101.reuse, R218.reuse ;  /* 0x000000656f6f7223 */ /* 0x180fe200000100da */
[----:B------:R-:W-:Y:S01]  /*6230*/  FSEL R87, R77, RZ, P6 ;  /* 0x000000ff4d577208 */ /* 0x000fe20003000000 */
[-CC-:B------:R-:W-:Y:S01]  /*6240*/  FFMA.FTZ R77, R110, R101.reuse, R218.reuse ;  /* 0x000000656e4d7223 */ /* 0x180fe200000100da */
[----:B------:R-:W-:Y:S01]  /*6250*/  FSEL R86, R76, RZ, P5 ;  /* 0x000000ff4c567208 */ /* 0x000fe20002800000 */
[-CC-:B------:R-:W-:Y:S01]  /*6260*/  FFMA.FTZ R76, R113, R101.reuse, R218.reuse ;  /* 0x00000065714c7223 */ /* 0x180fe200000100da */
[----:B------:R-:W-:Y:S01]  /*6270*/  FFMA.FTZ R108, R108, R101, R218 ;  /* 0x000000656c6c7223 */ /* 0x000fe200000100da */
[----:B------:R-:W-:Y:S01]  /*6280*/  FSEL R84, R78, RZ, P2 ;  /* 0x000000ff4e547208 */ /* 0x000fe20001000000 */
        /* <DEDUP_REMOVED lines=35> */
.L_x_15652:
[-CC-:B0-----:R-:W-:Y:S01]  /*64c0*/  FFMA.FTZ R84, R109, R101.reuse, R218.reuse ;  /* 0x000000656d547223 */ /* 0x181fe200000100da */
[-CC-:B------:R-:W-:Y:S01]  /*64d0*/  FFMA.FTZ R112, R112, R101.reuse, R218.reuse ;  /* 0x0000006570707223 */ /* 0x180fe200000100da */
[----:B------:R-:W-:Y:S01]  /*64e0*/  LOP3.LUT P2, RZ, R88, 0xff00, RZ, 0xc0, !PT ;  /* 0x0000ff0058ff7812 */ /* 0x000fe2000784c0ff */
        /* <DEDUP_REMOVED lines=8> */
[--C-:B------:R-:W-:Y:S01]  /*6570*/  FFMA.FTZ R111, R111, R101, R218.reuse ;  /* 0x000000656f6f7223 */ /* 0x100fe200000100da */
[-C--:B------:R-:W-:Y:S01]  /*6580*/  FMUL.FTZ R84, R84, R179.reuse ;  /* 0x000000b354547220 */ /* 0x080fe20000410000 */
[----:B------:R-:W-:Y:S01]  /*6590*/  FMUL.FTZ R112, R112, R179 ;  /* 0x000000b370707220 */ /* 0x000fe20000410000 */
[----:B------:R-:W-:Y:S01]  /*65a0*/  LOP3.LUT P4, RZ, R88, 0xff000000, RZ, 0xc0, !PT ;  /* 0xff00000058ff7812 */ /* 0x000fe2000788c0ff */
[-CC-:B------:R-:W-:Y:S01]  /*65b0*/  FFMA.FTZ R87, R114, R101.reuse, R218.reuse ;  /* 0x0000006572577223 */ /* 0x180fe200000100da */
[----:B------:R-:W-:Y:S01]  /*65c0*/  FMUL.FTZ R84, R84, UR5 ;  /* 0x0000000554547c20 */ /* 0x000fe20008410000 */
[----:B------:R-:W-:Y:S01]  /*65d0*/  FMUL.FTZ R86, R112, UR5 ;  /* 0x0000000570567c20 */ /* 0x000fe20008410000 */
[-CC-:B------:R-:W-:Y:S01]  /*65e0*/  FFMA.FTZ R90, R115, R101.reuse, R218.reuse ;  /* 0x00000065735a7223 */ /* 0x180fe200000100da */
[-C--:B------:R-:W-:Y:S01]  /*65f0*/  FFMA.FTZ R108, R108, R101.reuse, R218 ;  /* 0x000000656c6c7223 */ /* 0x080fe200000100da */
[----:B------:R-:W-:Y:S01]  /*6600*/  FMUL.FTZ R132, R181, R132 ;  /* 0x00000084b5847220 */ /* 0x000fe20000410000 */
[----:B------:R-:W-:Y:S01]  /*6610*/  FSEL R84, R84, RZ, P2 ;  /* 0x000000ff54547208 */ /* 0x000fe20001000000 */
[----:B------:R-:W-:Y:S01]  /*6620*/  FADD.FTZ R200, R200, -R111 ;  /* 0x8000006fc8c87221 */ /* 0x000fe20000010000 */
[----:B------:R-:W-:Y:S01]  /*6630*/  FSEL R86, R86, RZ, P3 ;  /* 0x000000ff56567208 */ /* 0x000fe20001800000 */
[----:B------:R-:W-:Y:S01]  /*6640*/  FADD.FTZ R134, R134, -R87 ;  /* 0x8000005786867221 */ /* 0x000fe20000010000 */
[C---:B------:R-:W-:Y:S01]  /*6650*/  ISETP.GE.U32.AND P2, PT, R88.reuse, RZ, PT ;  /* 0x000000ff5800720c */ /* 0x040fe20003f46070 */
[----:B------:R-:W-:Y:S01]  /*6660*/  FADD.FTZ R90, R135, -R90 ;  /* 0x8000005a875a7221 */ /* 0x000fe20000010000 */
[----:B------:R-:W-:Y:S01]  /*6670*/  LOP3.LUT P3, RZ, R88, 0xff, RZ, 0xc0, !PT ;  /* 0x000000ff58ff7812 */ /* 0x000fe2000786c0ff */
[----:B------:R-:W-:Y:S01]  /*6680*/  FFMA.FTZ R88, R113, R101, R218 ;  /* 0x0000006571587223 */ /* 0x000fe200000100da */
[----:B------:R-:W-:Y:S01]  /*6690*/  FADD.FTZ R108, R105, -R108 ;  /* 0x8000006c696c7221 */ /* 0x000fe20000010000 */
[-C--:B------:R-:W-:Y:S01]  /*66a0*/  FMUL.FTZ R132, R132, R179.reuse ;  /* 0x000000b384847220 */ /* 0x080fe20000410000 */
[----:B------:R-:W-:Y:S01]  /*66b0*/  FMUL.FTZ R200, R181, R200 ;  /* 0x000000c8b5c87220 */ /* 0x000fe20000410000 */
[----:B------:R-:W-:Y:S01]  /*66c0*/  FADD.FTZ R88, R201, -R88 ;  /* 0x80000058c9587221 */ /* 0x000fe20000010000 */
        /* <DEDUP_REMOVED lines=15> */
[----:B------:R-:W-:Y:S01]  /*67c0*/  FMUL.FTZ R108, R108, UR5 ;  /* 0x000000056c6c7c20 */ /* 0x000fe20008410000 */
[----:B------:R-:W-:-:S02]  /*67d0*/  LOP3.LUT P5, RZ, R89, 0xff00, RZ, 0xc0, !PT ;  /* 0x0000ff0059ff7812 */ /* 0x000fc400078ac0ff */
[C---:B------:R-:W-:Y:S02]  /*67e0*/  LOP3.LUT P6, RZ, R89.reuse, 0xff0000, RZ, 0xc0, !PT ;  /* 0x00ff000059ff7812 */ /* 0x040fe400078cc0ff */
[----:B------:R-:W-:Y:S02]  /*67f0*/  ISETP.GE.U32.AND.EX P2, PT, R89, 0x1000000, PT, P2 ;  /* 0x010000005900780c */ /* 0x000fe40003f46120 */
        /* <DEDUP_REMOVED lines=9> */
.L_x_15653:
        /* <DEDUP_REMOVED lines=10> */
[----:B0-----:R-:W-:Y:S01]  /*6930*/  FFMA.FTZ R76, R123, R101, R218 ;  /* 0x000000657b4c7223 */ /* 0x001fe200000100da */
        /* <DEDUP_REMOVED lines=16> */
[-CC-:B------:R-:W-:Y:S01]  /*6a40*/  FFMA.FTZ R121, R121, R101.reuse, R218.reuse ;  /* 0x0000006579797223 */ /* 0x180fe200000100da */
[-CC-:B------:R-:W-:Y:S01]  /*6a50*/  FFMA.FTZ R84, R117, R101.reuse, R218.reuse ;  /* 0x0000006575547223 */ /* 0x180fe200000100da */
[----:B------:R-:W-:Y:S01]  /*6a60*/  FSEL R92, R77, RZ, P6 ;  /* 0x000000ff4d5c7208 */ /* 0x000fe20003000000 */
[-CC-:B------:R-:W-:Y:S01]  /*6a70*/  FFMA.FTZ R79, R118, R101.reuse, R218.reuse ;  /* 0x00000065764f7223 */ /* 0x180fe200000100da */
        /* <DEDUP_REMOVED lines=39> */
.L_x_15654:
[-CC-:B0-----:R-:W-:Y:S01]  /*6cf0*/  FFMA.FTZ R84, R117, R101.reuse, R218.reuse ;  /* 0x0000006575547223 */ /* 0x181fe200000100da */
[----:B------:R-:W-:Y:S01]  /*6d00*/  LOP3.LUT P2, RZ, R172, 0xff00, RZ, 0xc0, !PT ;  /* 0x0000ff00acff7812 */ /* 0x000fe2000784c0ff */
[-CC-:B------:R-:W-:Y:S01]  /*6d10*/  FFMA.FTZ R85, R118, R101.reuse, R218.reuse ;  /* 0x0000006576557223 */ /* 0x180fe200000100da */
[-C--:B------:R-:W-:Y:S01]  /*6d20*/  FFMA.FTZ R120, R120, R101.reuse, R218 ;  /* 0x0000006578787223 */ /* 0x080fe200000100da */
[----:B------:R-:W-:Y:S01]  /*6d30*/  FADD.FTZ R84, R203, -R84 ;  /* 0x80000054cb547221 */ /* 0x000fe20000010000 */
[-C--:B------:R-:W-:Y:S01]  /*6d40*/  FFMA.FTZ R119, R119, R101.reuse, R218 ;  /* 0x0000006577777223 */ /* 0x080fe200000100da */
[----:B------:R-:W-:Y:S01]  /*6d50*/  FADD.FTZ R136, R136, -R85 ;  /* 0x8000005588887221 */ /* 0x000fe20000010000 */
[----:B------:R-:W-:Y:S01]  /*6d60*/  FADD.FTZ R120, R137, -R120 ;  /* 0x8000007889787221 */ /* 0x000fe20000010000 */
[----:B------:R-:W-:Y:S01]  /*6d70*/  FMUL.FTZ R84, R181, R84 ;  /* 0x00000054b5547220 */ /* 0x000fe20000410000 */
[-CC-:B------:R-:W-:Y:S01]  /*6d80*/  FFMA.FTZ R121, R121, R101.reuse, R218.reuse ;  /* 0x0000006579797223 */ /* 0x180fe200000100da */
[-CC-:B------:R-:W-:Y:S01]  /*6d90*/  FFMA.FTZ R122, R122, R101.reuse, R218.reuse ;  /* 0x000000657a7a7223 */ /* 0x180fe200000100da */
[----:B------:R-:W-:Y:S01]  /*6da0*/  FFMA.FTZ R85, R116, R101, R218 ;  /* 0x0000006574557223 */ /* 0x000fe200000100da */
[-C--:B------:R-:W-:Y:S01]  /*6db0*/  FMUL.FTZ R84, R84, R179.reuse ;  /* 0x000000b354547220 */ /* 0x080fe20000410000 */
[C---:B------:R-:W-:Y:S01]  /*6dc0*/  FMUL.FTZ R136, R181.reuse, R136 ;  /* 0x00000088b5887220 */ /* 0x040fe20000410000 */
[----:B------:R-:W-:Y:S01]  /*6dd0*/  FMUL.FTZ R120, R181, R120 ;  /* 0x00000078b5787220 */ /* 0x000fe20000410000 */
[----:B------:R-:W-:Y:S01]  /*6de0*/  FADD.FTZ R204, R204, -R119 ;  /* 0x80000077cccc7221 */ /* 0x000fe20000010000 */
[----:B------:R-:W-:Y:S01]  /*6df0*/  FMUL.FTZ R84, R84, UR5 ;  /* 0x0000000554547c20 */ /* 0x000fe20008410000 */
[----:B------:R-:W-:Y:S01]  /*6e00*/  FADD.FTZ R138, R138, -R121 ;  /* 0x800000798a8a7221 */ /* 0x000fe20000010000 */
[----:B------:R-:W-:Y:S01]  /*6e10*/  FADD.FTZ R122, R205, -R122 ;  /* 0x8000007acd7a7221 */ /* 0x000fe20000010000 */
[----:B------:R-:W-:Y:S01]  /*6e20*/  FADD.FTZ R202, R202, -R85 ;  /* 0x80000055caca7221 */ /* 0x000fe20000010000 */
[----:B------:R-:W-:Y:S01]  /*6e30*/  FMUL.FTZ R136, R136, R179 ;  /* 0x000000b388887220 */ /* 0x000fe20000410000 */
[----:B------:R-:W-:Y:S01]  /*6e40*/  FSEL R89, R84, RZ, P2 ;  /* 0x000000ff54597208 */ /* 0x000fe20001000000 */
[----:B------:R-:W-:Y:S01]  /*6e50*/  FFMA.FTZ R84, R123, R101, R218 ;  /* 0x000000657b547223 */ /* 0x000fe200000100da */
[-C--:B------:R-:W-:Y:S01]  /*6e60*/  FMUL.FTZ R120, R120, R179.reuse ;  /* 0x000000b378787220 */ /* 0x080fe20000410000 */
[C---:B------:R-:W-:Y:S01]  /*6e70*/  FMUL.FTZ R204, R181.reuse, R204 ;  /* 0x000000ccb5cc7220 */ /* 0x040fe20000410000 */
[----:B------:R-:W-:Y:S01]  /*6e80*/  FMUL.FTZ R138, R181, R138 ;  /* 0x0000008ab58a7220 */ /* 0x000fe20000410000 */
[----:B------:R-:W-:Y:S01]  /*6e90*/  FADD.FTZ R84, R139, -R84 ;  /* 0x800000548b547221 */ /* 0x000fe20000010000 */
[C---:B------:R-:W-:Y:S01]  /*6ea0*/  FMUL.FTZ R122, R181.reuse, R122 ;  /* 0x0000007ab57a7220 */ /* 0x040fe20000410000 */
[C---:B------:R-:W-:Y:S01]  /*6eb0*/  FMUL.FTZ R202, R181.reuse, R202 ;  /* 0x000000cab5ca7220 */ /* 0x040fe20000410000 */
[----:B------:R-:W-:Y:S01]  /*6ec0*/  FMUL.FTZ R136, R136, UR5 ;  /* 0x0000000588887c20 */ /* 0x000fe20008410000 */
[----:B------:R-:W-:Y:S01]  /*6ed0*/  FMUL.FTZ R84, R181, R84 ;  /* 0x00000054b5547220 */ /* 0x000fe20000410000 */
[----:B------:R-:W-:Y:S01]  /*6ee0*/  FMUL.FTZ R120, R120, UR5 ;  /* 0x0000000578787c20 */ /* 0x000fe20008410000 */
[----:B------:R-:W-:Y:S01]  /*6ef0*/  LOP3.LUT P6, RZ, R172, 0xff0000, RZ, 0xc0, !PT ;  /* 0x00ff0000acff7812 */ /* 0x000fe200078cc0ff */
[-C--:B------:R-:W-:Y:S01]  /*6f00*/  FMUL.FTZ R204, R204, R179.reuse ;  /* 0x000000b3cccc7220 */ /* 0x080fe20000410000 */
[-C--:B------:R-:W-:Y:S01]  /*6f10*/  FMUL.FTZ R84, R84, R179.reuse ;  /* 0x000000b354547220 */ /* 0x080fe20000410000 */
[C---:B------:R-:W-:Y:S01]  /*6f20*/  LOP3.LUT P3, RZ, R173.reuse, 0xff, RZ, 0xc0, !PT ;  /* 0x000000ffadff7812 */ /* 0x040fe2000786c0ff */
[-C--:B------:R-:W-:Y:S01]  /*6f30*/  FMUL.FTZ R122, R122, R179.reuse ;  /* 0x000000b37a7a7220 */ /* 0x080fe20000410000 */
[----:B------:R-:W-:Y:S01]  /*6f40*/  ISETP.GE.U32.AND P2, PT, R172, RZ, PT ;  /* 0x000000ffac00720c */ /* 0x000fe20003f46070 */
[-C--:B------:R-:W-:Y:S01]  /*6f50*/  FMUL.FTZ R138, R138, R179.reuse ;  /* 0x000000b38a8a7220 */ /* 0x080fe20000410000 */
[----:B------:R-:W-:Y:S01]  /*6f60*/  FMUL.FTZ R202, R202, R179 ;  /* 0x000000b3caca7220 */ /* 0x000fe20000410000 */
[----:B------:R-:W-:Y:S01]  /*6f70*/  FMUL.FTZ R84, R84, UR5 ;  /* 0x0000000554547c20 */ /* 0x000fe20008410000 */
[----:B------:R-:W-:Y:S01]  /*6f80*/  FSEL R136, R136, RZ, P6 ;  /* 0x000000ff88887208 */ /* 0x000fe20003000000 */
[----:B------:R-:W-:Y:S01]  /*6f90*/  FMUL.FTZ R122, R122, UR5 ;  /* 0x000000057a7a7c20 */ /* 0x000fe20008410000 */
[----:B------:R-:W-:Y:S01]  /*6fa0*/  FSEL R86, R120, RZ, P3 ;  /* 0x000000ff78567208 */ /* 0x000fe20001800000 */
[----:B------:R-:W-:Y:S01]  /*6fb0*/  FMUL.FTZ R138, R138, UR5 ;  /* 0x000000058a8a7c20 */ /* 0x000fe20008410000 */
[----:B------:R-:W-:Y:S01]  /*6fc0*/  ISETP.GE.U32.AND.EX P2, PT, R173, 0x1000000, PT, P2 ;  /* 0x01000000ad00780c */ /* 0x000fe20003f46120 */
        /* <DEDUP_REMOVED lines=15> */
.L_x_15655:
        /* <DEDUP_REMOVED lines=19> */
[--C-:B------:R-:W-:Y:S01]  /*71f0*/  FFMA.FTZ R125, R125, R101, R218.reuse ;  /* 0x000000657d7d7223 */ /* 0x100fe200000100da */
[-C--:B------:R-:W-:Y:S01]  /*7200*/  FMUL.FTZ R76, R80, R179.reuse ;  /* 0x000000b3504c7220 */ /* 0x080fe20000410000 */
[-C--:B------:R-:W-:Y:S01]  /*7210*/  FMUL.FTZ R78, R83, R179.reuse ;  /* 0x000000b3534e7220 */ /* 0x080fe20000410000 */
[----:B------:R-:W-:Y:S01]  /*7220*/  FMUL.FTZ R77, R82, R179 ;  /* 0x000000b3524d7220 */ /* 0x000fe20000410000 */
[-CC-:B------:R-:W-:Y:S01]  /*7230*/  FFMA.FTZ R126, R126, R101.reuse, R218.reuse ;  /* 0x000000657e7e7223 */ /* 0x180fe200000100da */
[----:B------:R-:W-:Y:S01]  /*7240*/  FMUL.FTZ R76, R76, UR5 ;  /* 0x000000054c4c7c20 */ /* 0x000fe20008410000 */
[-CC-:B------:R-:W-:Y:S01]  /*7250*/  FFMA.FTZ R129, R129, R101.reuse, R218.reuse ;  /* 0x0000006581817223 */ /* 0x180fe200000100da */
[----:B------:R-:W-:Y:S01]  /*7260*/  FMUL.FTZ R78, R78, UR5 ;  /* 0x000000054e4e7c20 */ /* 0x000fe20008410000 */
[----:B------:R-:W-:Y:S01]  /*7270*/  FMUL.FTZ R77, R77, UR5 ;  /* 0x000000054d4d7c20 */ /* 0x000fe20008410000 */
[----:B------:R-:W-:Y:S01]  /*7280*/  ISETP.GE.U32.AND.EX P2, PT, R167, 0x1000000, PT, P2 ;  /* 0x01000000a700780c */ /* 0x000fe20003f46120 */
[----:B------:R-:W-:Y:S01]  /*7290*/  FADD.FTZ R140, R140, -R125 ;  /* 0x8000007d8c8c7221 */ /* 0x000fe20000010000 */
[----:B------:R-:W-:Y:S01]  /*72a0*/  FSEL R90, R76, RZ, P5 ;  /* 0x000000ff4c5a7208 */ /* 0x000fe20002800000 */
[-CC-:B------:R-:W-:Y:S01]  /*72b0*/  FFMA.FTZ R76, R127, R101.reuse, R218.reuse ;  /* 0x000000657f4c7223 */ /* 0x180fe200000100da */
        /* <DEDUP_REMOVED lines=38> */
.L_x_15656:
[-CC-:B------:R-:W-:Y:S01]  /*7520*/  FFMA.FTZ R125, R125, R101.reuse, R218.reuse ;  /* 0x000000657d7d7223 */ /* 0x180fe200000100da */
[-CC-:B------:R-:W-:Y:S01]  /*7530*/  FFMA.FTZ R126, R126, R101.reuse, R218.reuse ;  /* 0x000000657e7e7223 */ /* 0x180fe200000100da */
[-CC-:B0-----:R-:W-:Y:S01]  /*7540*/  FFMA.FTZ R85, R128, R101.reuse, R218.reuse ;  /* 0x0000006580557223 */ /* 0x181fe200000100da */
[-CC-:B------:R-:W-:Y:S01]  /*7550*/  FFMA.FTZ R88, R131, R101.reuse, R218.reuse ;  /* 0x0000006583587223 */ /* 0x180fe200000100da */
[----:B------:R-:W-:Y:S01]  /*7560*/  FADD.FTZ R140, R140, -R125 ;  /* 0x8000007d8c8c7221 */ /* 0x000fe20000010000 */
[-CC-:B------:R-:W-:Y:S01]  /*7570*/  FFMA.FTZ R84, R127, R101.reuse, R218.reuse ;  /* 0x000000657f547223 */ /* 0x180fe200000100da */
[-CC-:B------:R-:W-:Y:S01]  /*7580*/  FFMA.FTZ R129, R129, R101.reuse, R218.reuse ;  /* 0x0000006581817223 */ /* 0x180fe200000100da */
[-C--:B------:R-:W-:Y:S01]  /*7590*/  FFMA.FTZ R130, R130, R101.reuse, R218 ;  /* 0x0000006582827223 */ /* 0x080fe200000100da */
[----:B------:R-:W-:Y:S01]  /*75a0*/  FMUL.FTZ R140, R181, R140 ;  /* 0x0000008cb58c7220 */ /* 0x000fe20000410000 */
[----:B------:R-:W-:Y:S01]  /*75b0*/  FADD.FTZ R126, R207, -R126 ;  /* 0x8000007ecf7e7221 */ /* 0x000fe20000010000 */
[----:B------:R-:W-:Y:S01]  /*75c0*/  FADD.FTZ R208, R208, -R85 ;  /* 0x80000055d0d07221 */ /* 0x000fe20000010000 */
[----:B------:R-:W-:Y:S01]  /*75d0*/  FFMA.FTZ R101, R124, R101, R218 ;  /* 0x000000657c657223 */ /* 0x000fe200000100da */
[-C--:B------:R-:W-:Y:S01]  /*75e0*/  FMUL.FTZ R140, R140, R179.reuse ;  /* 0x000000b38c8c7220 */ /* 0x080fe20000410000 */
[----:B------:R-:W-:Y:S01]  /*75f0*/  FADD.FTZ R88, R143, -R88 ;  /* 0x800000588f587221 */ /* 0x000fe20000010000 */
[C---:B------:R-:W-:Y:S01]  /*7600*/  FMUL.FTZ R126, R181.reuse, R126 ;  /* 0x0000007eb57e7220 */ /* 0x040fe20000410000 */
[----:B------:R-:W-:Y:S01]  /*7610*/  FMUL.FTZ R208, R181, R208 ;  /* 0x000000d0b5d07220 */ /* 0x000fe20000410000 */
[----:B------:R-:W-:Y:S01]  /*7620*/  FADD.FTZ R84, R141, -R84 ;  /* 0x800000548d547221 */ /* 0x000fe20000010000 */
[----:B------:R-:W-:Y:S01]  /*7630*/  FADD.FTZ R142, R142, -R129 ;  /* 0x800000818e8e7221 */ /* 0x000fe20000010000 */
[----:B------:R-:W-:Y:S01]  /*7640*/  FADD.FTZ R130, R209, -R130 ;  /* 0x80000082d1827221 */ /* 0x000fe20000010000 */
[----:B------:R-:W-:Y:S01]  /*7650*/  FADD.FTZ R206, R206, -R101 ;  /* 0x80000065cece7221 */ /* 0x000fe20000010000 */
[----:B------:R-:W-:Y:S01]  /*7660*/  FMUL.FTZ R140, R140, UR5 ;  /* 0x000000058c8c7c20 */ /* 0x000fe20008410000 */
[----:B------:R-:W-:Y:S01]  /*7670*/  LOP3.LUT P2, RZ, R166, 0xff00, RZ, 0xc0, !PT ;  /* 0x0000ff00a6ff7812 */ /* 0x000fe2000784c0ff */
[C---:B------:R-:W-:Y:S01]  /*7680*/  FMUL.FTZ R88, R181.reuse, R88 ;  /* 0x00000058b5587220 */ /* 0x040fe20000410000 */
[-C--:B------:R-:W-:Y:S01]  /*7690*/  FMUL.FTZ R126, R126, R179.reuse ;  /* 0x000000b37e7e7220 */ /* 0x080fe20000410000 */
[-C--:B------:R-:W-:Y:S01]  /*76a0*/  FMUL.FTZ R208, R208, R179.reuse ;  /* 0x000000b3d0d07220 */ /* 0x080fe20000410000 */
[C---:B------:R-:W-:Y:S01]  /*76b0*/  FMUL.FTZ R84, R181.reuse, R84 ;  /* 0x00000054b5547220 */ /* 0x040fe20000410000 */
[C---:B------:R-:W-:Y:S01]  /*76c0*/  FMUL.FTZ R142, R181.reuse, R142 ;  /* 0x0000008eb58e7220 */ /* 0x040fe20000410000 */
[C---:B------:R-:W-:Y:S01]  /*76d0*/  FMUL.FTZ R130, R181.reuse, R130 ;  /* 0x00000082b5827220 */ /* 0x040fe20000410000 */
[----:B------:R-:W-:Y:S01]  /*76e0*/  FMUL.FTZ R206, R181, R206 ;  /* 0x000000ceb5ce7220 */ /* 0x000fe20000410000 */
[----:B------:R-:W-:Y:S01]  /*76f0*/  FSEL R89, R140, RZ, P2 ;  /* 0x000000ff8c597208 */ /* 0x000fe20001000000 */
[-C--:B------:R-:W-:Y:S01]  /*7700*/  FMUL.FTZ R88, R88, R179.reuse ;  /* 0x000000b358587220 */ /* 0x080fe20000410000 */
[----:B------:R-:W-:Y:S01]  /*7710*/  FMUL.FTZ R126, R126, UR5 ;  /* 0x000000057e7e7c20 */ /* 0x000fe20008410000 */
[----:B------:R-:W-:Y:S01]  /*7720*/  FMUL.FTZ R208, R208, UR5 ;  /* 0x00000005d0d07c20 */ /* 0x000fe20008410000 */
[----:B------:R-:W-:Y:S01]  /*7730*/  ISETP.GE.U32.AND P2, PT, R166, RZ, PT ;  /* 0x000000ffa600720c */ /* 0x000fe20003f46070 */
[-C--:B------:R-:W-:Y:S01]  /*7740*/  FMUL.FTZ R84, R84, R179.reuse ;  /* 0x000000b354547220 */ /* 0x080fe20000410000 */
[----:B------:R-:W-:Y:S01]  /*7750*/  LOP3.LUT P6, RZ, R166, 0xff0000, RZ, 0xc0, !PT ;  /* 0x00ff0000a6ff7812 */ /* 0x000fe200078cc0ff */
[-C--:B------:R-:W-:Y:S01]  /*7760*/  FMUL.FTZ R130, R130, R179.reuse ;  /* 0x000000b382827220 */ /* 0x080fe20000410000 */
[C---:B------:R-:W-:Y:S01]  /*7770*/  LOP3.LUT P3, RZ, R167.reuse, 0xff, RZ, 0xc0, !PT ;  /* 0x000000ffa7ff7812 */ /* 0x040fe2000786c0ff */
[-C--:B------:R-:W-:Y:S01]  /*7780*/  FMUL.FTZ R142, R142, R179.reuse ;  /* 0x000000b38e8e7220 */ /* 0x080fe20000410000 */
[----:B------:R-:W-:Y:S01]  /*7790*/  FMUL.FTZ R206, R206, R179 ;  /* 0x000000b3cece7220 */ /* 0x000fe20000410000 */
[----:B------:R-:W-:Y:S01]  /*77a0*/  FMUL.FTZ R88, R88, UR5 ;  /* 0x0000000558587c20 */ /* 0x000fe20008410000 */
[C---:B------:R-:W-:Y:S01]  /*77b0*/  ISETP.GE.U32.AND.EX P2, PT, R167.reuse, 0x1000000, PT, P2 ;  /* 0x01000000a700780c */ /* 0x040fe20003f46120 */
[----:B------:R-:W-:Y:S01]  /*77c0*/  FMUL.FTZ R84, R84, UR5 ;  /* 0x0000000554547c20 */ /* 0x000fe20008410000 */
[----:B------:R-:W-:Y:S01]  /*77d0*/  LOP3.LUT P4, RZ, R166, 0xff000000, RZ, 0xc0, !PT ;  /* 0xff000000a6ff7812 */ /* 0x000fe2000788c0ff */
[----:B------:R-:W-:Y:S01]  /*77e0*/  FMUL.FTZ R130, R130, UR5 ;  /* 0x0000000582827c20 */ /* 0x000fe20008410000 */
[----:B------:R-:W-:Y:S01]  /*77f0*/  FSEL R85, R126, RZ, P6 ;  /* 0x000000ff7e557208 */ /* 0x000fe20003000000 */
        /* <DEDUP_REMOVED lines=15> */
.L_x_15657:
[----:B------:R-:W0:Y:S02]  /*78f0*/  @P1 LDC.64 R88, c[0x0][0x478] ;  /* 0x00011e00ff581b82 */ /* 0x000e240000000a00 */
[----:B0-----:R-:W-:-:S04]  /*7900*/  @P1 IMAD.WIDE.U32 R88, R180, 0x20, R88 ;  /* 0x00000020b4581825 */ /* 0x001fc800078e0058 */
[----:B------:R-:W-:Y:S01]  /*7910*/  IMAD.WIDE.U32 R180, R180, 0x10, R184 ;  /* 0x00000010b4b47825 */ /* 0x000fe200078e00b8 */
[----:B------:R0:W-:Y:S04]  /*7920*/  @P1 STG.E.128 desc[UR6][R88.64], R76 ;  /* 0x0000004c58001986 */ /* 0x0001e8000c101d06 */
[----:B------:R0:W-:Y:S04]  /*7930*/  @P1 STG.E.128 desc[UR6][R88.64+0x10], R80 ;  /* 0x0000105058001986 */ /* 0x0001e8000c101d06 */
[----:B------:R0:W-:Y:S02]  /*7940*/  STG.E.128 desc[UR6][R180.64], R84 ;  /* 0x00000054b4007986 */ /* 0x0001e4000c101d06 */
.L_x_15647:
[----:B01-3--:R-:W0:Y:S02]  /*7950*/  LDC.64 R84, c[0x0][0x380] ;  /* 0x0000e000ff547b82 */ /* 0x00be240000000a00 */
[----:B0-----:R-:W-:-:S04]  /*7960*/  LEA R9, R84, R9, 0x2 ;  /* 0x0000000954097211 */ /* 0x001fc800078e10ff */
[----:B------:R-:W-:-:S13]  /*7970*/  ISETP.GE.AND P1, PT, R9, R85, PT ;  /* 0x000000550900720c */ /* 0x000fda0003f26270 */
[----:B------:R-:W-:Y:S05]  /*7980*/  @!P1 BRA `(.L_x_15658) ;  /* 0xffffff90004c9947 */ /* 0x000fea000383ffff */
[----:B------:R-:W-:Y:S05]  /*7990*/  BSYNC B1 ;  /* 0x0000000000017941 */ /* 0x000fea0003800000 */
.L_x_15643:
        /* <DEDUP_REMOVED lines=62> */
[----:B------:R-:W-:-:S07]  /*7d80*/  MOV R7, R8 ;  /* 0x0000000800077202 */ /* 0x000fce0000000f00 */
.L_x_15642:
[----:B------:R-:W-:Y:S05]  /*7d90*/  BSYNC B0 ;  /* 0x0000000000007941 */ /* 0x000fea0003800000 */
.L_x_15641:
        /* <DEDUP_REMOVED lines=225> */
.L_x_15644:
        /* <DEDUP_REMOVED lines=8> */
.L_x_15660:
[----:B------:R-:W-:Y:S05]  /*8c30*/  BSYNC B2 ;  /* 0x0000000000027941 */ /* 0x000fea0003800000 */
.L_x_15659:
        /* <DEDUP_REMOVED lines=8> */
.L_x_15661:
[----:B------:R-:W-:Y:S01]  /*8cc0*/  HFMA2 R251, -RZ, RZ, 0, 1.1920928955078125e-07 ;  /* 0x00000002fffb7431 */ /* 0x000fe200000001ff */
[----:B------:R-:W-:Y:S01]  /*8cd0*/  MOV R252, R85 ;  /* 0x0000005500fc7202 */ /* 0x000fe20000000f00 */
[----:B------:R-:W-:Y:S01]  /*8ce0*/  FADD.FTZ R101, R101, R237 ;  /* 0x000000ed65657221 */ /* 0x000fe20000010000 */
[----:B------:R-:W-:-:S07]  /*8cf0*/  MOV R237, 0xffffffff ;  /* 0xffffffff00ed7802 */ /* 0x000fce0000000f00 */
[----:B------:R-:W-:Y:S05]  /*8d00*/  WARPSYNC.COLLECTIVE R237, `(.L_x_15662) ;  /* 0x00000000ed087348 */ /* 0x000fea0003c00000 */
[----:B------:R0:W1:Y:S02]  /*8d10*/  SHFL.BFLY P3, R237, R252, R251, R250 ;  /* 0x0c0000fbfced7389 */ /* 0x00006400000600fa */
[----:B01----:R-:W-:Y:S05]  /*8d20*/  ENDCOLLECTIVE ;  /* 0x000000000000791b */ /* 0x003fea0003800000 */
.L_x_15662:
[----:B------:R-:W-:Y:S01]  /*8d30*/  MOV R252, R101 ;  /* 0x0000006500fc7202 */ /* 0x000fe20000000f00 */
[----:B------:R-:W-:Y:S01]  /*8d40*/  FADD.FTZ R85, R85, R237 ;  /* 0x000000ed55557221 */ /* 0x000fe20000010000 */
[----:B------:R-:W-:-:S07]  /*8d50*/  MOV R237, 0xffffffff ;  /* 0xffffffff00ed7802 */ /* 0x000fce0000000f00 */
[----:B------:R-:W-:Y:S05]  /*8d60*/  WARPSYNC.COLLECTIVE R237, `(.L_x_15663) ;  /* 0x00000000ed087348 */ /* 0x000fea0003c00000 */
[----:B------:R0:W1:Y:S02]  /*8d70*/  SHFL.BFLY P3, R237, R252, R251, R250 ;  /* 0x0c0000fbfced7389 */ /* 0x00006400000600fa */
[----:B01----:R-:W-:Y:S05]  /*8d80*/  ENDCOLLECTIVE ;  /* 0x000000000000791b */ /* 0x003fea0003800000 */
.L_x_15663:
[----:B------:R-:W-:Y:S01]  /*8d90*/  HFMA2 R251, -RZ, RZ, 0, 2.384185791015625e-07 ;  /* 0x00000004fffb7431 */ /* 0x000fe200000001ff */
[----:B------:R-:W-:Y:S01]  /*8da0*/  MOV R252, R85 ;  /* 0x0000005500fc7202 */ /* 0x000fe20000000f00 */
[----:B------:R-:W-:Y:S01]  /*8db0*/  FADD.FTZ R101, R101, R237 ;  /* 0x000000ed65657221 */ /* 0x000fe20000010000 */
[----:B------:R-:W-:-:S07]  /*8dc0*/  MOV R237, 0xffffffff ;  /* 0xffffffff00ed7802 */ /* 0x000fce0000000f00 */
[----:B------:R-:W-:Y:S05]  /*8dd0*/  WARPSYNC.COLLECTIVE R237, `(.L_x_15664) ;  /* 0x00000000ed087348 */ /* 0x000fea0003c00000 */
[----:B------:R0:W1:Y:S02]  /*8de0*/  SHFL.BFLY P3, R237, R252, R251, R250 ;  /* 0x0c0000fbfced7389 */ /* 0x00006400000600fa */
[----:B01----:R-:W-:Y:S05]  /*8df0*/  ENDCOLLECTIVE ;  /* 0x000000000000791b */ /* 0x003fea0003800000 */
.L_x_15664:
[----:B------:R-:W-:Y:S01]  /*8e00*/  MOV R252, R101 ;  /* 0x0000006500fc7202 */ /* 0x000fe20000000f00 */
[----:B------:R-:W-:Y:S01]  /*8e10*/  FADD.FTZ R85, R85, R237 ;  /* 0x000000ed55557221 */ /* 0x000fe20000010000 */
[----:B------:R-:W-:-:S07]  /*8e20*/  MOV R237, 0xffffffff ;  /* 0xffffffff00ed7802 */ /* 0x000fce0000000f00 */
[----:B------:R-:W-:Y:S05]  /*8e30*/  WARPSYNC.COLLECTIVE R237, `(.L_x_15665) ;  /* 0x00000000ed087348 */ /* 0x000fea0003c00000 */
[----:B------:R0:W1:Y:S02]  /*8e40*/  SHFL.BFLY P3, R237, R252, R251, R250 ;  /* 0x0c0000fbfced7389 */ /* 0x00006400000600fa */
[----:B01----:R-:W-:Y:S05]  /*8e50*/  ENDCOLLECTIVE ;  /* 0x000000000000791b */ /* 0x003fea0003800000 */
.L_x_15665:
[----:B------:R-:W-:Y:S01]  /*8e60*/  HFMA2 R251, -RZ, RZ, 0, 4.76837158203125e-07 ;  /* 0x00000008fffb7431 */ /* 0x000fe200000001ff */
[----:B------:R-:W-:Y:S01]  /*8e70*/  MOV R252, R85 ;  /* 0x0000005500fc7202 */ /* 0x000fe20000000f00 */
[----:B------:R-:W-:Y:S01]  /*8e80*/  FADD.FTZ R101, R101, R237 ;  /* 0x000000ed65657221 */ /* 0x000fe20000010000 */
[----:B------:R-:W-:-:S07]  /*8e90*/  MOV R237, 0xffffffff ;  /* 0xffffffff00ed7802 */ /* 0x000fce0000000f00 */
[----:B------:R-:W-:Y:S05]  /*8ea0*/  WARPSYNC.COLLECTIVE R237, `(.L_x_15666) ;  /* 0x00000000ed087348 */ /* 0x000fea0003c00000 */
[----:B------:R0:W1:Y:S02]  /*8eb0*/  SHFL.BFLY P3, R237, R252, R251, R250 ;  /* 0x0c0000fbfced7389 */ /* 0x00006400000600fa */
[----:B01----:R-:W-:Y:S05]  /*8ec0*/  ENDCOLLECTIVE ;  /* 0x000000000000791b */ /* 0x003fea0003800000 */
.L_x_15666:
[----:B------:R-:W-:Y:S01]  /*8ed0*/  MOV R252, R101 ;  /* 0x0000006500fc7202 */ /* 0x000fe20000000f00 */
[----:B------:R-:W-:Y:S01]  /*8ee0*/  FADD.FTZ R85, R85, R237 ;  /* 0x000000ed55557221 */ /* 0x000fe20000010000 */
[----:B------:R-:W-:-:S07]  /*8ef0*/  MOV R237, 0xffffffff ;  /* 0xffffffff00ed7802 */ /* 0x000fce0000000f00 */
[----:B------:R-:W-:Y:S05]  /*8f00*/  WARPSYNC.COLLECTIVE R237, `(.L_x_15667) ;  /* 0x00000000ed087348 */ /* 0x000fea0003c00000 */
[----:B------:R0:W1:Y:S02]  /*8f10*/  SHFL.BFLY P3, R237, R252, R251, R250 ;  /* 0x0c0000fbfced7389 */ /* 0x00006400000600fa */
[----:B01----:R-:W-:Y:S05]  /*8f20*/  ENDCOLLECTIVE ;  /* 0x000000000000791b */ /* 0x003fea0003800000 */
.L_x_15667:
[----:B------:R-:W-:Y:S01]  /*8f30*/  HFMA2 R251, -RZ, RZ, 0, 9.5367431640625e-07 ;  /* 0x00000010fffb7431 */ /* 0x000fe200000001ff */
[----:B------:R-:W-:Y:S01]  /*8f40*/  MOV R252, R85 ;  /* 0x0000005500fc7202 */ /* 0x000fe20000000f00 */
[----:B------:R-:W-:Y:S01]  /*8f50*/  FADD.FTZ R101, R101, R237 ;  /* 0x000000ed65657221 */ /* 0x000fe20000010000 */
[----:B------:R-:W-:-:S07]  /*8f60*/  MOV R237, 0xffffffff ;  /* 0xffffffff00ed7802 */ /* 0x000fce0000000f00 */
[----:B------:R-:W-:Y:S05]  /*8f70*/  WARPSYNC.COLLECTIVE R237, `(.L_x_15668) ;  /* 0x00000000ed087348 */ /* 0x000fea0003c00000 */
[----:B------:R0:W1:Y:S02]  /*8f80*/  SHFL.BFLY P3, R237, R252, R251, R250 ;  /* 0x0c0000fbfced7389 */ /* 0x00006400000600fa */
[----:B01----:R-:W-:Y:S05]  /*8f90*/  ENDCOLLECTIVE ;  /* 0x000000000000791b */ /* 0x003fea0003800000 */
.L_x_15668:
[----:B------:R-:W-:Y:S02]  /*8fa0*/  MOV R252, R101 ;  /* 0x0000006500fc7202 */ /* 0x000fe40000000f00 */
[----:B------:R-:W-:Y:S02]  /*8fb0*/  MOV R218, R237 ;  /* 0x000000ed00da7202 */ /* 0x000fe40000000f00 */
[----:B------:R-:W-:-:S07]  /*8fc0*/  MOV R237, 0xffffffff ;  /* 0xffffffff00ed7802 */ /* 0x000fce0000000f00 */
[----:B------:R-:W-:Y:S05]  /*8fd0*/  WARPSYNC.COLLECTIVE R237, `(.L_x_15669) ;  /* 0x00000000ed087348 */ /* 0x000fea0003c00000 */
[----:B------:R0:W1:Y:S02]  /*8fe0*/  SHFL.BFLY P3, R237, R252, R251, R250 ;  /* 0x0c0000fbfced7389 */ /* 0x00006400000600fa */
[----:B01----:R-:W-:Y:S05]  /*8ff0*/  ENDCOLLECTIVE ;  /* 0x000000000000791b */ /* 0x003fea0003800000 */
.L_x_15669:
[----:B------:R-:W-:Y:S05]  /*9000*/  BRA `(.L_x_15670) ;  /* 0xffffff9400947947 */ /* 0x000fea000383ffff */
.L_x_15671:
        /* <DEDUP_REMOVED lines=15> */
.L_x_25481:


//--------------------- .text._ZN10layer_norm22ln_bwd_finalize_kernelINS_22Kernel_traits_finalizeILj1280E6__halfS2_fS2_fjLb0ELj1024ELj4ENS_18Kernel_traits_baseILj1280ES2_S2_fS2_fjLj1024EEEEELb0ELb0EEEvNS_9BwdParamsE --------------------------
	.section	.text._ZN10layer_norm22ln_bwd_finalize_kernelINS_22Kernel_traits_finalizeILj1280E6__halfS2_fS2_fjLb0ELj1024ELj4ENS_18Kernel_traits_baseILj1280ES2_S2_fS2_fjLj1024EEEEELb0ELb0EEEvNS_9BwdParamsE,"ax",@progbits
	.align	128
        .global         _ZN10layer_norm22ln_bwd_finalize_kernelINS_22Kernel_traits_finalizeILj1280E6__halfS2_fS2_fjLb0ELj1024ELj4ENS_18Kernel_traits_baseILj1280ES2_S2_fS2_fjLj1024EEEEELb0ELb0EEEvNS_9BwdParamsE
        .type           _ZN10layer_norm22ln_bwd_finalize_kernelINS_22Kernel_traits_finalizeILj1280E6__halfS2_fS2_fjLb0ELj1024ELj4ENS_18Kernel_traits_baseILj1280ES2_S2_fS2_fjLj1024EEEEELb0ELb0EEEvNS_9BwdParamsE,@function
        .size           _ZN10layer_norm22ln_bwd_finalize_kernelINS_22Kernel_traits_finalizeILj1280E6__halfS2_fS2_fjLb0ELj1024ELj4ENS_18Kernel_traits_baseILj1280ES2_S2_fS2_fjLj1024EEEEELb0ELb0EEEvNS_9BwdParamsE,(.L_x_25482 - _ZN10layer_norm22ln_bwd_finalize_kernelINS_22Kernel_traits_finalizeILj1280E6__halfS2_fS2_fjLb0ELj1024ELj4ENS_18Kernel_traits_baseILj1280ES2_S2_fS2_fjLj1024EEEEELb0ELb0EEEvNS_9BwdParamsE)
        .other          _ZN10layer_norm22ln_bwd_finalize_kernelINS_22Kernel_traits_finalizeILj1280E6__halfS2_fS2_fjLb0ELj1024ELj4ENS_18Kernel_traits_baseILj1280ES2_S2_fS2_fjLj1024EEEEELb0ELb0EEEvNS_9BwdParamsE,@"STO_CUDA_ENTRY STV_DEFAULT"
_ZN10layer_norm22ln_bwd_finalize_kernelINS_22Kernel_traits_finalizeILj1280E6__halfS2_fS2_fjLb0ELj1024ELj4ENS_18Kernel_traits_baseILj1280ES2_S2_fS2_fjLj1024EEEEELb0ELb0EEEvNS_9BwdParamsE:
.text._ZN10layer_norm22ln_bwd_finalize_kernelINS_22Kernel_traits_finalizeILj1280E6__halfS2_fS2_fjLb0ELj1024ELj4ENS_18Kernel_traits_baseILj1280ES2_S2_fS2_fjLj1024EEEEELb0ELb0EEEvNS_9BwdParamsE:
        /* <DEDUP_REMOVED lines=78> */
.L_x_15676:
        /* <DEDUP_REMOVED lines=118> */
.L_x_15675:
[----:B------:R-:W-:Y:S05]  /*0c40*/  BSYNC.RECONVERGENT B1 ;  /* 0x0000000000017941 */ /* 0x000fea0003800200 */
.L_x_15674:
        /* <DEDUP_REMOVED lines=68> */
.L_x_15678:
[----:B------:R-:W-:Y:S05]  /*1090*/  BSYNC.RECONVERGENT B1 ;  /* 0x0000000000017941 */ /* 0x000fea0003800200 */
.L_x_15677:
        /* <DEDUP_REMOVED lines=37> */
.L_x_15680:
[----:B------:R-:W-:Y:S05]  /*12f0*/  BSYNC.RECONVERGENT B1 ;  /* 0x0000000000017941 */ /* 0x000fea0003800200 */
.L_x_15679:
[----:B------:R-:W-:Y:S05]  /*1300*/  @!P1 BRA `(.L_x_15673) ;  /* 0x00000000003c9947 */ /* 0x000fea0003800000 */
[----:B------:R-:W0:Y:S01]  /*1310*/  LDC.64 R8, c[0x0][0x440] ;  /* 0x00011000ff087b82 */ /* 0x000e220000000a00 */
[----:B------:R-:W-:Y:S01]  /*1320*/  IMAD R2, R2, R54, R7 ;  /* 0x0000003602027224 */ /* 0x000fe200078e0207 */
[----:B------:R-:W-:-:S04]  /*1330*/  IADD3 R0, PT, PT, -R0, RZ, RZ ;  /* 0x000000ff00007210 */ /* 0x000fc80007ffe1ff */
[----:B------:R-:W-:Y:S02]  /*1340*/  IADD3 R13, PT, PT, R57, R2, RZ ;  /* 0x00000002390d7210 */ /* 0x000fe40007ffe0ff */
[----:B------:R-:W1:Y:S05]  /*1350*/  LDC.64 R10, c[0x0][0x448] ;  /* 0x00011200ff0a7b82 */ /* 0x000e6a0000000a00 */
.L_x_15681:
        /* <DEDUP_REMOVED lines=10> */
.L_x_15673:
[----:B------:R-:W-:Y:S05]  /*1400*/  BSYNC.RECONVERGENT B0 ;  /* 0x0000000000007941 */ /* 0x000fea0003800200 */
.L_x_15672:
        /* <DEDUP_REMOVED lines=62> */
.L_x_15682:
        /* <DEDUP_REMOVED lines=9> */
.L_x_25482:


//--------------------- .text._ZN10layer_norm13ln_bwd_kernelINS_13Kernel_traitsI6__halfS2_fS2_fjLj1280ELj1ELj4ELj1ELj16ENS_18Kernel_traits_baseILj1280ES2_S2_fS2_fjLj128EEEEELb1ELb0ELb1ELb0EEEvNS_9BwdParamsE --------------------------
	.section	.text._ZN10layer_norm13ln_bwd_kernelINS_13Kernel_traitsI6__halfS2_fS2_fjLj1280ELj1ELj4ELj1ELj16ENS_18Kernel_traits_baseILj1280ES2_S2_fS2_fjLj128EEEEELb1ELb0ELb1ELb0EEEvNS_9BwdParamsE,"ax",@progbits
	.align	128
        .global         _ZN10layer_norm13ln_bwd_kernelINS_13Kernel_traitsI6__halfS2_fS2_fjLj1280ELj1ELj4ELj1ELj16ENS_18Kernel_traits_baseILj1280ES2_S2_fS2_fjLj128EEEEELb1ELb0ELb1ELb0EEEvNS_9BwdParamsE
        .type           _ZN10layer_norm13ln_bwd_kernelINS_13Kernel_traitsI6__halfS2_fS2_fjLj1280ELj1ELj4ELj1ELj16ENS_18Kernel_traits_baseILj1280ES2_S2_fS2_fjLj128EEEEELb1ELb0ELb1ELb0EEEvNS_9BwdParamsE,@function
        .size           _ZN10layer_norm13ln_bwd_kernelINS_13Kernel_traitsI6__halfS2_fS2_fjLj1280ELj1ELj4ELj1ELj16ENS_18Kernel_traits_baseILj1280ES2_S2_fS2_fjLj128EEEEELb1ELb0ELb1ELb0EEEvNS_9BwdParamsE,(.L_x_25483 - _ZN10layer_norm13ln_bwd_kernelINS_13Kernel_traitsI6__halfS2_fS2_fjLj1280ELj1ELj4ELj1ELj16ENS_18Kernel_traits_baseILj1280ES2_S2_fS2_fjLj128EEEEELb1ELb0ELb1ELb0EEEvNS_9BwdParamsE)
        .other          _ZN10layer_norm13ln_bwd_kernelINS_13Kernel_traitsI6__halfS2_fS2_fjLj1280ELj1ELj4ELj1ELj16ENS_18Kernel_traits_baseILj1280ES2_S2_fS2_fjLj128EEEEELb1ELb0ELb1ELb0EEEvNS_9BwdParamsE,@"STO_CUDA_ENTRY STV_DEFAULT"
_ZN10layer_norm13ln_bwd_kernelINS_13Kernel_traitsI6__halfS2_fS2_fjLj1280ELj1ELj4ELj1ELj16ENS_18Kernel_traits_baseILj1280ES2_S2_fS2_fjLj128EEEEELb1ELb0ELb1ELb0EEEvNS_9BwdParamsE:
.text._ZN10layer_norm13ln_bwd_kernelINS_13Kernel_traitsI6__halfS2_fS2_fjLj1280ELj1ELj4ELj1ELj16ENS_18Kernel_traits_baseILj1280ES2_S2_fS2_fjLj128EEEEELb1ELb0ELb1ELb0EEEvNS_9BwdParamsE:
        /* <DEDUP_REMOVED lines=134> */
.L_x_15873:
        /* <DEDUP_REMOVED lines=27> */
[----:B------:R-:W-:Y:S02]  /*0a10*/  LEA.HI R177, R178, R177, RZ, 0x3 ;  /* 0x000000b1b2b17211 */ /* 0x000fe400078f18ff */
[----:B0-----:R-:W-:Y:S02]  /*0a20*/  @P4 IADD3 R3, PT, PT, R219, -0x1, RZ ;  /* 0xffffffffdb034810 */ /* 0x001fe40007ffe0ff */
[----:B------:R-:W-:Y:S02]  /*0a30*/  SHF.R.S32.HI R178, RZ, 0x1f, R176 ;  /* 0x0000001fffb27819 */ /* 0x000fe400000114b0 */
[----:B------:R-:W-:Y:S01]  /*0a40*/  ISETP.GE.U32.AND P1, PT, R7, 0x60, PT ;  /* 0x000000600700780c */ /* 0x000fe20003f26070 */
[----:B------:R-:W-:Y:S01]  /*0a50*/  @P4 IMAD R3, R3, R8, RZ ;  /* 0x0000000803034224 */ /* 0x000fe200078e02ff */
[----:B------:R-:W-:-:S02]  /*0a60*/  LEA.HI R176, R178, R176, RZ, 0x3 ;  /* 0x000000b0b2b07211 */ /* 0x000fc400078f18ff */
[----:B------:R-:W-:Y:S02]  /*0a70*/  ISETP.GE.U32.AND P0, PT, R7, 0x80, PT ;  /* 0x000000800700780c */ /* 0x000fe40003f06070 */
        /* <DEDUP_REMOVED lines=19> */
[----:B0-----:R-:W-:-:S05]  /*0bb0*/  IMAD.WIDE.U32 R20, R213, 0x20, R20 ;  /* 0x00000020d5147825 */ /* 0x001fca00078e0014 */
[----:B------:R-:W2:Y:S01]  /*0bc0*/  LDG.E.128 R176, desc[UR6][R20.64] ;  /* 0x0000000614b07981 */ /* 0x000ea2000c1e1d00 */
[----:B-1----:R-:W-:-:S03]  /*0bd0*/  IMAD.WIDE.U32 R180, R216, 0x10, R180 ;  /* 0x00000010d8b47825 */ /* 0x002fc600078e00b4 */
[----:B------:R0:W4:Y:S04]  /*0be0*/  LDG.E.128 R184, desc[UR6][R20.64+0x10] ;  /* 0x0000100614b87981 */ /* 0x000128000c1e1d00 */
[----:B------:R-:W3:Y:S01]  /*0bf0*/  LDG.E.128 R180, desc[UR6][R180.64] ;  /* 0x00000006b4b47981 */ /* 0x000ee2000c1e1d00 */
[----:B------:R-:W-:-:S13]  /*0c00*/  ISETP.NE.AND.EX P6, PT, RZ, UR11, PT, P6 ;  /* 0x0000000bff007c0c */ /* 0x000fda000bfc5360 */
[----:B0-----:R-:W0:Y:S02]  /*0c10*/  @P6 LDC.64 R20, c[0x0][0x438] ;  /* 0x00010e00ff146b82 */ /* 0x001e240000000a00 */
[----:B0-----:R-:W-:-:S05]  /*0c20*/  @P6 IMAD.WIDE.U32 R20, R213, 0x20, R20 ;  /* 0x00000020d5146825 */ /* 0x001fca00078e0014 */
[----:B------:R-:W5:Y:S04]  /*0c30*/  @P6 LDG.E.128 R132, desc[UR6][R20.64] ;  /* 0x0000000614846981 */ /* 0x000f68000c1e1d00 */
[----:B------:R0:W5:Y:S02]  /*0c40*/  @P6 LDG.E.128 R136, desc[UR6][R20.64+0x10] ;  /* 0x0000100614886981 */ /* 0x000164000c1e1d00 */
[----:B0-----:R-:W-:-:S06]  /*0c50*/  IMAD.WIDE.U32 R20, R3, 0x8, R214 ;  /* 0x0000000803147825 */ /* 0x001fcc00078e00d6 */
[----:B------:R-:W5:Y:S01]  /*0c60*/  LDG.E.64 R20, desc[UR6][R20.64] ;  /* 0x0000000614147981 */ /* 0x000f62000c1e1b00 */
[----:B------:R-:W-:Y:S01]  /*0c70*/  HADD2.F32 R189, -RZ, R36.H0_H0 ;  /* 0x20000024ffbd7230 */ /* 0x000fe20000004100 */
[----:B------:R-:W-:Y:S02]  /*0c80*/  IADD3 R216, PT, PT, R216, 0x20, RZ ;  /* 0x00000020d8d87810 */ /* 0x000fe40007ffe0ff */
[----:B------:R-:W-:Y:S02]  /*0c90*/  IADD3 R3, PT, PT, R3, 0x20, RZ ;  /* 0x0000002003037810 */ /* 0x000fe40007ffe0ff */
[----:B------:R-:W-:Y:S01]  /*0ca0*/  IADD3 R213, PT, PT, R213, 0x20, RZ ;  /* 0x00000020d5d57810 */ /* 0x000fe20007ffe0ff */
[----:B--2---:R-:W-:-:S04]  /*0cb0*/  FADD.FTZ R15, -R2, R176 ;  /* 0x000000b0020f7221 */ /* 0x004fc80000010100 */
[----:B------:R-:W-:Y:S01]  /*0cc0*/  FMUL.FTZ R0, R4, R15 ;  /* 0x0000000f04007220 */ /* 0x000fe20000410000 */
[----:B------:R-:W-:Y:S01]  /*0cd0*/  FADD.FTZ R15, -R2, R177 ;  /* 0x000000b1020f7221 */ /* 0x000fe20000010100 */
[----:B---3--:R-:W-:-:S03]  /*0ce0*/  HADD2.F32 R176, -RZ, R180.H0_H0 ;  /* 0x200000b4ffb07230 */ /* 0x008fc60000004100 */
[----:B------:R-:W-:Y:S01]  /*0cf0*/  FMUL.FTZ R15, R4, R15 ;  /* 0x0000000f040f7220 */ /* 0x000fe20000410000 */
[----:B------:R-:W-:Y:S02]  /*0d00*/  HADD2.F32 R177, -RZ, R36.H1_H1 ;  /* 0x30000024ffb17230 */ /* 0x000fe40000004100 */
[----:B------:R-:W-:Y:S01]  /*0d10*/  FADD.FTZ R92, R92, R176 ;  /* 0x000000b05c5c7221 */ /* 0x000fe20000010000 */
[-C--:B------:R-:W-:Y:S01]  /*0d20*/  FFMA.FTZ R199, R0, R176.reuse, R199 ;  /* 0x000000b000c77223 */ /* 0x080fe200000100c7 */
[----:B------:R-:W-:Y:S01]  /*0d30*/  FMUL.FTZ R231, R189, R176 ;  /* 0x000000b0bde77220 */ /* 0x000fe20000410000 */
[----:B------:R-:W-:Y:S02]  /*0d40*/  HADD2.F32 R176, -RZ, R180.H1_H1 ;  /* 0x300000b4ffb07230 */ /* 0x000fe40000004100 */
[----:B------:R-:W-:-:S03]  /*0d50*/  FADD.FTZ R178, -R2, R178 ;  /* 0x000000b202b27221 */ /* 0x000fc60000010100 */
[----:B------:R-:W-:Y:S01]  /*0d60*/  FADD.FTZ R93, R93, R176 ;  /* 0x000000b05d5d7221 */ /* 0x000fe20000010000 */
[-C--:B------:R-:W-:Y:S01]  /*0d70*/  FFMA.FTZ R230, R15, R176.reuse, R230 ;  /* 0x000000b00fe67223 */ /* 0x080fe200000100e6 */
[----:B------:R-:W-:Y:S01]  /*0d80*/  FMUL.FTZ R250, R177, R176 ;  /* 0x000000b0b1fa7220 */ /* 0x000fe20000410000 */
[----:B------:R-:W-:Y:S02]  /*0d90*/  HADD2.F32 R176, -RZ, R181.H0_H0 ;  /* 0x200000b5ffb07230 */ /* 0x000fe40000004100 */
[----:B------:R-:W-:Y:S01]  /*0da0*/  FMUL.FTZ R189, R4, R178 ;  /* 0x000000b204bd7220 */ /* 0x000fe20000410000 */
[----:B------:R-:W-:Y:S02]  /*0db0*/  HADD2.F32 R177, -RZ, R37.H0_H0 ;  /* 0x20000025ffb17230 */ /* 0x000fe40000004100 */
[----:B------:R-:W-:Y:S01]  /*0dc0*/  FADD.FTZ R179, -R2, R179 ;  /* 0x000000b302b37221 */ /* 0x000fe20000010100 */
[----:B------:R-:W-:Y:S01]  /*0dd0*/  FADD.FTZ R94, R94, R176 ;  /* 0x000000b05e5e7221 */ /* 0x000fe20000010000 */
[-C--:B----4-:R-:W-:Y:S01]  /*0de0*/  FFMA.FTZ R205, R189, R176.reuse, R205 ;  /* 0x000000b0bdcd7223 */ /* 0x090fe200000100cd */
[----:B------:R-:W-:Y:S01]  /*0df0*/  FMUL.FTZ R246, R177, R176 ;  /* 0x000000b0b1f67220 */ /* 0x000fe20000410000 */
[----:B------:R-:W-:-:S02]  /*0e00*/  HADD2.F32 R176, -RZ, R181.H1_H1 ;  /* 0x300000b5ffb07230 */ /* 0x000fc40000004100 */
[----:B------:R-:W-:Y:S01]  /*0e10*/  FADD.FTZ R178, -R2, R184 ;  /* 0x000000b802b27221 */ /* 0x000fe20000010100 */
[----:B------:R-:W-:Y:S02]  /*0e20*/  HADD2.F32 R177, -RZ, R37.H1_H1 ;  /* 0x30000025ffb17230 */ /* 0x000fe40000004100 */
[C---:B------:R-:W-:Y:S01]  /*0e30*/  FMUL.FTZ R193, R4.reuse, R179 ;  /* 0x000000b304c17220 */ /* 0x040fe20000410000 */
[----:B------:R-:W-:Y:S01]  /*0e40*/  FMUL.FTZ R197, R4, R178 ;  /* 0x000000b204c57220 */ /* 0x000fe20000410000 */
[----:B------:R-:W-:Y:S01]  /*0e50*/  FADD.FTZ R95, R95, R176 ;  /* 0x000000b05f5f7221 */ /* 0x000fe20000010000 */
[-C--:B------:R-:W-:Y:S01]  /*0e60*/  FMUL.FTZ R242, R177, R176.reuse ;  /* 0x000000b0b1f27220 */ /* 0x080fe20000410000 */
[----:B------:R-:W-:Y:S01]  /*0e70*/  FFMA.FTZ R229, R193, R176, R229 ;  /* 0x000000b0c1e57223 */ /* 0x000fe200000100e5 */
[----:B------:R-:W-:Y:S02]  /*0e80*/  HADD2.F32 R177, -RZ, R182.H0_H0 ;  /* 0x200000b6ffb17230 */ /* 0x000fe40000004100 */
[----:B------:R-:W-:Y:S01]  /*0e90*/  FADD.FTZ R176, -R2, R185 ;  /* 0x000000b902b07221 */ /* 0x000fe20000010100 */
[----:B------:R-:W-:Y:S01]  /*0ea0*/  HADD2.F32 R178, -RZ, R38.H0_H0 ;  /* 0x20000026ffb27230 */ /* 0x000fe20000004100 */
[----:B------:R0:W-:Y:S01]  /*0eb0*/  STL [R1+0x30], R199 ;  /* 0x000030c701007387 */ /* 0x0001e20000100800 */
[----:B------:R-:W-:Y:S01]  /*0ec0*/  FADD.FTZ R96, R96, R177 ;  /* 0x000000b160607221 */ /* 0x000fe20000010000 */
[----:B------:R-:W-:-:S02]  /*0ed0*/  FFMA.FTZ R56, R197, R177, R56 ;  /* 0x000000b1c5387223 */ /* 0x000fc40000010038 */
[----:B------:R-:W-:Y:S01]  /*0ee0*/  FMUL.FTZ R238, R178, R177 ;  /* 0x000000b1b2ee7220 */ /* 0x000fe20000410000 */
[----:B------:R-:W-:Y:S02]  /*0ef0*/  HADD2.F32 R177, -RZ, R182.H1_H1 ;  /* 0x300000b6ffb17230 */ /* 0x000fe40000004100 */
[----:B------:R-:W-:Y:S01]  /*0f00*/  FADD.FTZ R178, -R2, R186 ;  /* 0x000000ba02b27221 */ /* 0x000fe20000010100 */
[----:B------:R1:W-:Y:S01]  /*0f10*/  STL [R1+0x34], R230 ;  /* 0x000034e601007387 */ /* 0x0003e20000100800 */
[----:B0-----:R-:W-:Y:S01]  /*0f20*/  FMUL.FTZ R199, R4, R176 ;  /* 0x000000b004c77220 */ /* 0x001fe20000410000 */
[----:B------:R-:W-:Y:S02]  /*0f30*/  HADD2.F32 R176, -RZ, R38.H1_H1 ;  /* 0x30000026ffb07230 */ /* 0x000fe40000004100 */
[----:B------:R0:W-:Y:S01]  /*0f40*/  STL [R1+0x38], R205 ;  /* 0x000038cd01007387 */ /* 0x0001e20000100800 */
[----:B------:R-:W-:Y:S01]  /*0f50*/  FADD.FTZ R97, R97, R177 ;  /* 0x000000b161617221 */ /* 0x000fe20000010000 */
[-C--:B------:R-:W-:Y:S01]  /*0f60*/  FFMA.FTZ R57, R199, R177.reuse, R57 ;  /* 0x000000b1c7397223 */ /* 0x080fe20000010039 */
[----:B-1----:R-:W-:Y:S01]  /*0f70*/  FMUL.FTZ R230, R176, R177 ;  /* 0x000000b1b0e67220 */ /* 0x002fe20000410000 */
[----:B------:R-:W-:-:S02]  /*0f80*/  HADD2.F32 R176, -RZ, R183.H0_H0 ;  /* 0x200000b7ffb07230 */ /* 0x000fc40000004100 */
[----:B------:R-:W-:Y:S02]  /*0f90*/  HADD2.F32 R177, -RZ, R39.H0_H0 ;  /* 0x20000027ffb17230 */ /* 0x000fe40000004100 */
[----:B0-----:R-:W-:Y:S01]  /*0fa0*/  FMUL.FTZ R205, R4, R178 ;  /* 0x000000b204cd7220 */ /* 0x001fe20000410000 */
[----:B------:R-:W-:Y:S01]  /*0fb0*/  FADD.FTZ R178, -R2, R187 ;  /* 0x000000bb02b27221 */ /* 0x000fe20000010100 */
[----:B------:R0:W-:Y:S01]  /*0fc0*/  STL [R1+0x3c], R229 ;  /* 0x00003ce501007387 */ /* 0x0001e20000100800 */
[----:B------:R-:W-:Y:S02]  /*0fd0*/  HADD2.F32 R179, -RZ, R183.H1_H1 ;  /* 0x300000b7ffb37230 */ /* 0x000fe40000004100 */
[----:B------:R-:W-:Y:S01]  /*0fe0*/  FMUL.FTZ R180, R4, R178 ;  /* 0x000000b204b47220 */ /* 0x000fe20000410000 */
[----:B------:R-:W-:Y:S02]  /*0ff0*/  HADD2.F32 R178, -RZ, R39.H1_H1 ;  /* 0x30000027ffb27230 */ /* 0x000fe40000004100 */
[----:B------:R-:W-:Y:S01]  /*1000*/  FADD.FTZ R98, R98, R176 ;  /* 0x000000b062627221 */ /* 0x000fe20000010000 */
[-C--:B------:R-:W-:Y:S01]  /*1010*/  FFMA.FTZ R58, R205, R176.reuse, R58 ;  /* 0x000000b0cd3a7223 */ /* 0x080fe2000001003a */
[----:B0-----:R-:W-:Y:S01]  /*1020*/  FMUL.FTZ R229, R177, R176 ;  /* 0x000000b0b1e57220 */ /* 0x001fe20000410000 */
[----:B------:R-:W-:Y:S01]  /*1030*/  FADD.FTZ R177, RZ, R231 ;  /* 0x000000e7ffb17221 */ /* 0x000fe20000010000 */
[----:B------:R-:W-:Y:S01]  /*1040*/  FFMA.FTZ R176, R0, R231, RZ ;  /* 0x000000e700b07223 */ /* 0x000fe200000100ff */
[----:B------:R-:W-:-:S02]  /*1050*/  FMUL.FTZ R181, R178, R179 ;  /* 0x000000b3b2b57220 */ /* 0x000fc40000410000 */
[----:B------:R-:W-:Y:S01]  /*1060*/  FADD.FTZ R177, R177, R250 ;  /* 0x000000fab1b17221 */ /* 0x000fe20000010000 */
[----:B------:R-:W-:Y:S01]  /*1070*/  FFMA.FTZ R176, R15, R250, R176 ;  /* 0x000000fa0fb07223 */ /* 0x000fe200000100b0 */
[----:B------:R0:W-:Y:S02]  /*1080*/  STL [R1+0x10], R180 ;  /* 0x000010b401007387 */ /* 0x0001e40000100800 */
        /* <DEDUP_REMOVED lines=12> */
[C---:B------:R-:W-:Y:S01]  /*1150*/  FFMA.FTZ R59, R180.reuse, R179, R59 ;  /* 0x000000b3b43b7223 */ /* 0x040fe2000001003b */
[----:B------:R-:W-:Y:S01]  /*1160*/  FADD.FTZ R215, R177, R181 ;  /* 0x000000b5b1d77221 */ /* 0x000fe20000010000 */
[----:B0-----:R-:W-:-:S07]  /*1170*/  FFMA.FTZ R214, R180, R181, R176 ;  /* 0x000000b5b4d67223 */ /* 0x001fce00000100b0 */
.L_x_15688:
[----:B------:R-:W-:Y:S05]  /*1180*/  BSYNC.RECONVERGENT B2 ;  /* 0x0000000000027941 */ /* 0x000fea0003800200 */
.L_x_15687:
[----:B------:R-:W-:Y:S04]  /*1190*/  BSSY.RECONVERGENT B2, `(.L_x_15689) ;  /* 0x0000061000027945 */ /* 0x000fe80003800200 */
[----:B------:R-:W-:Y:S05]  /*11a0*/  @!P2 BRA `(.L_x_15690) ;  /* 0x00000004007ca947 */ /* 0x000fea0003800000 */
[----:B------:R-:W0:Y:S08]  /*11b0*/  LDC.64 R22, c[0x0][0x3a8] ;  /* 0x0000ea00ff167b82 */ /* 0x000e300000000a00 */
[----:B------:R-:W1:Y:S01]  /*11c0*/  LDC.64 R180, c[0x0][0x428] ;  /* 0x00010a00ffb47b82 */ /* 0x000e620000000a00 */
[----:B0-----:R-:W-:-:S05]  /*11d0*/  IMAD.WIDE.U32 R22, R213, 0x20, R22 ;  /* 0x00000020d5167825 */ /* 0x001fca00078e0016 */
[----:B------:R-:W2:Y:S01]  /*11e0*/  LDG.E.128 R176, desc[UR6][R22.64] ;  /* 0x0000000616b07981 */ /* 0x000ea2000c1e1d00 */
[----:B-1----:R-:W-:Y:S01]  /*11f0*/  IMAD.WIDE.U32 R180, R216, 0x10, R180 ;  /* 0x00000010d8b47825 */ /* 0x002fe200078e00b4 */
[----:B------:R-:W-:Y:S02]  /*1200*/  ISETP.NE.U32.AND P6, PT, RZ, UR10, PT ;  /* 0x0000000aff007c0c */ /* 0x000fe4000bfc5070 */
[----:B------:R0:W3:Y:S04]  /*1210*/  LDG.E.128 R184, desc[UR6][R22.64+0x10] ;  /* 0x0000100616b87981 */ /* 0x0000e8000c1e1d00 */
[----:B------:R-:W4:Y:S01]  /*1220*/  LDG.E.128 R180, desc[UR6][R180.64] ;  /* 0x00000006b4b47981 */ /* 0x000f22000c1e1d00 */
        /* <DEDUP_REMOVED lines=8> */
[----:B------:R-:W-:Y:S01]  /*12b0*/  HADD2.F32 R188, -RZ, R40.H0_H0 ;  /* 0x20000028ffbc7230 */ /* 0x000fe20000004100 */
[----:B------:R-:W-:Y:S02]  /*12c0*/  IADD3 R216, PT, PT, R216, 0x20, RZ ;  /* 0x00000020d8d87810 */ /* 0x000fe40007ffe0ff */
[----:B------:R-:W-:Y:S02]  /*12d0*/  IADD3 R3, PT, PT, R3, 0x20, RZ ;  /* 0x0000002003037810 */ /* 0x000fe40007ffe0ff */
[----:B------:R-:W-:Y:S01]  /*12e0*/  IADD3 R213, PT, PT, R213, 0x20, RZ ;  /* 0x00000020d5d57810 */ /* 0x000fe20007ffe0ff */
[C---:B--2---:R-:W-:Y:S01]  /*12f0*/  FADD.FTZ R9, -R2.reuse, R176 ;  /* 0x000000b002097221 */ /* 0x044fe20000010100 */
[----:B------:R-:W-:-:S03]  /*1300*/  FADD.FTZ R14, -R2, R177 ;  /* 0x000000b1020e7221 */ /* 0x000fc60000010100 */
[C---:B------:R-:W-:Y:S01]  /*1310*/  FMUL.FTZ R9, R4.reuse, R9 ;  /* 0x0000000904097220 */ /* 0x040fe20000410000 */
[----:B----4-:R-:W-:Y:S02]  /*1320*/  HADD2.F32 R176, -RZ, R180.H0_H0 ;  /* 0x200000b4ffb07230 */ /* 0x010fe40000004100 */
        /* <DEDUP_REMOVED lines=14> */
[----:B------:R0:W-:Y:S01]  /*1410*/  STL [R1], R192 ;  /* 0x000000c001007387 */ /* 0x0001e20000100800 */
[----:B------:R-:W-:Y:S01]  /*1420*/  FADD.FTZ R62, R62, R176 ;  /* 0x000000b03e3e7221 */ /* 0x000fe20000010000 */
[-C--:B------:R-:W-:Y:S01]  /*1430*/  FFMA.FTZ R102, R188, R176.reuse, R102 ;  /* 0x000000b0bc667223 */ /* 0x080fe20000010066 */
[----:B------:R-:W-:Y:S01]  /*1440*/  FMUL.FTZ R245, R177, R176 ;  /* 0x000000b0b1f57220 */ /* 0x000fe20000410000 */
[----:B------:R-:W-:Y:S01]  /*1450*/  MOV R180, R192 ;  /* 0x000000c000b47202 */ /* 0x000fe20000000f00 */
[----:B------:R-:W-:-:S02]  /*1460*/  HADD2.F32 R176, -RZ, R181.H1_H1 ;  /* 0x300000b5ffb07230 */ /* 0x000fc40000004100 */
[----:B---3--:R-:W-:Y:S01]  /*1470*/  FADD.FTZ R178, -R2, R184 ;  /* 0x000000b802b27221 */ /* 0x008fe20000010100 */
[----:B------:R-:W-:Y:S02]  /*1480*/  HADD2.F32 R177, -RZ, R41.H1_H1 ;  /* 0x30000029ffb17230 */ /* 0x000fe40000004100 */
[C---:B0-----:R-:W-:Y:S01]  /*1490*/  FMUL.FTZ R192, R4.reuse, R179 ;  /* 0x000000b304c07220 */ /* 0x041fe20000410000 */
[----:B------:R-:W-:Y:S02]  /*14a0*/  FADD.FTZ R63, R63, R176 ;  /* 0x000000b03f3f7221 */ /* 0x000fe40000010000 */
[----:B------:R-:W-:Y:S01]  /*14b0*/  FMUL.FTZ R241, R177, R176 ;  /* 0x000000b0b1f17220 */ /* 0x000fe20000410000 */
[----:B------:R-:W-:Y:S01]  /*14c0*/  FMUL.FTZ R196, R4, R178 ;  /* 0x000000b204c47220 */ /* 0x000fe20000410000 */
[----:B------:R-:W-:Y:S01]  /*14d0*/  FFMA.FTZ R103, R192, R176, R103 ;  /* 0x000000b0c0677223 */ /* 0x000fe20000010067 */
        /* <DEDUP_REMOVED lines=8> */
[----:B------:R-:W-:Y:S02]  /*1560*/  HADD2.F32 R176, -RZ, R42.H1_H1 ;  /* 0x3000002affb07230 */ /* 0x000fe40000004100 */
[----:B------:R-:W-:-:S03]  /*1570*/  FADD.FTZ R177, -R2, R186 ;  /* 0x000000ba02b17221 */ /* 0x000fc60000010100 */
[----:B------:R-:W-:Y:S01]  /*1580*/  FMUL.FTZ R228, R176, R178 ;  /* 0x000000b2b0e47220 */ /* 0x000fe20000410000 */
[----:B------:R-:W-:Y:S01]  /*1590*/  FMUL.FTZ R206, R4, R177 ;  /* 0x000000b104ce7220 */ /* 0x000fe20000410000 */
[----:B------:R-:W-:Y:S02]  /*15a0*/  HADD2.F32 R177, -RZ, R183.H0_H0 ;  /* 0x200000b7ffb17230 */ /* 0x000fe40000004100 */
[----:B------:R-:W-:-:S03]  /*15b0*/  HADD2.F32 R176, -RZ, R43.H0_H0 ;  /* 0x2000002bffb07230 */ /* 0x000fc60000004100 */
[----:B------:R-:W-:Y:S01]  /*15c0*/  FADD.FTZ R66, R66, R177 ;  /* 0x000000b142427221 */ /* 0x000fe20000010000 */
[-C--:B------:R-:W-:Y:S01]  /*15d0*/  FFMA.FTZ R106, R206, R177.reuse, R106 ;  /* 0x000000b1ce6a7223 */ /* 0x080fe2000001006a */
[----:B------:R-:W-:Y:S01]  /*15e0*/  FMUL.FTZ R223, R176, R177 ;  /* 0x000000b1b0df7220 */ /* 0x000fe20000410000 */
[----:B------:R-:W-:Y:S01]  /*15f0*/  FFMA.FTZ R177, R9, R180, R214 ;  /* 0x000000b409b17223 */ /* 0x000fe200000100d6 */
[----:B------:R-:W-:Y:S01]  /*1600*/  FADD.FTZ R65, R65, R178 ;  /* 0x000000b241417221 */ /* 0x000fe20000010000 */
[----:B------:R-:W-:Y:S02]  /*1610*/  FFMA.FTZ R105, R200, R178, R105 ;  /* 0x000000b2c8697223 */ /* 0x000fe40000010069 */
[----:B------:R-:W-:Y:S01]  /*1620*/  FFMA.FTZ R177, R14, R249, R177 ;  /* 0x000000f90eb17223 */ /* 0x000fe200000100b1 */
[----:B------:R-:W-:Y:S01]  /*1630*/  FADD.FTZ R178, -R2, R187 ;  /* 0x000000bb02b27221 */ /* 0x000fe20000010100 */
[----:B------:R-:W-:Y:S02]  /*1640*/  FADD.FTZ R176, R215, R180 ;  /* 0x000000b4d7b07221 */ /* 0x000fe40000010000 */
[----:B------:R-:W-:Y:S01]  /*1650*/  FFMA.FTZ R177, R188, R245, R177 ;  /* 0x000000f5bcb17223 */ /* 0x000fe200000100b1 */
[----:B------:R-:W-:Y:S01]  /*1660*/  FMUL.FTZ R180, R4, R178 ;  /* 0x000000b204b47220 */ /* 0x000fe20000410000 */
[----:B------:R-:W-:-:S02]  /*1670*/  HADD2.F32 R183, -RZ, R183.H1_H1 ;  /* 0x300000b7ffb77230 */ /* 0x000fc40000004100 */
[----:B------:R-:W-:Y:S01]  /*1680*/  FFMA.FTZ R178, R192, R241, R177 ;  /* 0x000000f1c0b27223 */ /* 0x000fe200000100b1 */
[----:B------:R-:W-:Y:S02]  /*1690*/  HADD2.F32 R177, -RZ, R43.H1_H1 ;  /* 0x3000002bffb17230 */ /* 0x000fe40000004100 */
[----:B------:R-:W-:-:S03]  /*16a0*/  FADD.FTZ R176, R176, R249 ;  /* 0x000000f9b0b07221 */ /* 0x000fc60000010000 */
[----:B------:R-:W-:Y:S01]  /*16b0*/  FMUL.FTZ R181, R177, R183 ;  /* 0x000000b7b1b57220 */ /* 0x000fe20000410000 */
[----:B------:R-:W-:Y:S01]  /*16c0*/  FADD.FTZ R176, R176, R245 ;  /* 0x000000f5b0b07221 */ /* 0x000fe20000010000 */
[----:B------:R0:W-:Y:S04]  /*16d0*/  STL [R1+0xc], R180 ;  /* 0x00000cb401007387 */ /* 0x0001e80000100800 */
[----:B------:R0:W-:Y:S01]  /*16e0*/  STL [R1+0x28], R181 ;  /* 0x000028b501007387 */ /* 0x0001e20000100800 */
[----:B------:R-:W-:-:S04]  /*16f0*/  FADD.FTZ R176, R176, R241 ;  /* 0x000000f1b0b07221 */ /* 0x000fc80000010000 */
        /* <DEDUP_REMOVED lines=10> */
.L_x_15690:
[----:B------:R-:W-:Y:S05]  /*17a0*/  BSYNC.RECONVERGENT B2 ;  /* 0x0000000000027941 */ /* 0x000fea0003800200 */
.L_x_15689:
[----:B------:R-:W-:Y:S04]  /*17b0*/  BSSY.RECONVERGENT B2, `(.L_x_15691) ;  /* 0x000005f000027945 */ /* 0x000fe80003800200 */
[----:B------:R-:W-:Y:S05]  /*17c0*/  @!P1 BRA `(.L_x_15692) ;  /* 0x0000000400749947 */ /* 0x000fea0003800000 */
[----:B------:R-:W0:Y:S08]  /*17d0*/  LDC.64 R24, c[0x0][0x3a8] ;  /* 0x0000ea00ff187b82 */ /* 0x000e300000000a00 */
[----:B------:R-:W1:Y:S01]  /*17e0*/  LDC.64 R180, c[0x0][0x428] ;  /* 0x00010a00ffb47b82 */ /* 0x000e620000000a00 */
[----:B------:R-:W-:-:S07]  /*17f0*/  ISETP.NE.U32.AND P6, PT, RZ, UR10, PT ;  /* 0x0000000aff007c0c */ /* 0x000fce000bfc5070 */
[----:B------:R-:W2:Y:S01]  /*1800*/  LDC.64 R220, c[0x0][0x3b0] ;  /* 0x0000ec00ffdc7b82 */ /* 0x000ea20000000a00 */
[----:B0-----:R-:W-:-:S05]  /*1810*/  IMAD.WIDE.U32 R24, R213, 0x20, R24 ;  /* 0x00000020d5187825 */ /* 0x001fca00078e0018 */
[----:B------:R-:W3:Y:S01]  /*1820*/  LDG.E.128 R176, desc[UR6][R24.64] ;  /* 0x0000000618b07981 */ /* 0x000ee2000c1e1d00 */
[----:B-1----:R-:W-:-:S03]  /*1830*/  IMAD.WIDE.U32 R180, R216, 0x10, R180 ;  /* 0x00000010d8b47825 */ /* 0x002fc600078e00b4 */
[----:B------:R0:W4:Y:S04]  /*1840*/  LDG.E.128 R184, desc[UR6][R24.64+0x10] ;  /* 0x0000100618b87981 */ /* 0x000128000c1e1d00 */
[----:B------:R-:W4:Y:S01]  /*1850*/  LDG.E.128 R180, desc[UR6][R180.64] ;  /* 0x00000006b4b47981 */ /* 0x000f22000c1e1d00 */
[----:B------:R-:W-:-:S13]  /*1860*/  ISETP.NE.AND.EX P6, PT, RZ, UR11, PT, P6 ;  /* 0x0000000bff007c0c */ /* 0x000fda000bfc5360 */
[----:B0-----:R-:W0:Y:S02]  /*1870*/  @P6 LDC.64 R24, c[0x0][0x438] ;  /* 0x00010e00ff186b82 */ /* 0x001e240000000a00 */
[----:B0-----:R-:W-:-:S05]  /*1880*/  @P6 IMAD.WIDE.U32 R24, R213, 0x20, R24 ;  /* 0x00000020d5186825 */ /* 0x001fca00078e0018 */
[----:B------:R-:W5:Y:S04]  /*1890*/  @P6 LDG.E.128 R152, desc[UR6][R24.64] ;  /* 0x0000000618986981 */ /* 0x000f68000c1e1d00 */
[----:B------:R2:W5:Y:S02]  /*18a0*/  @P6 LDG.E.128 R156, desc[UR6][R24.64+0x10] ;  /* 0x00001006189c6981 */ /* 0x000564000c1e1d00 */
[----:B--2---:R-:W-:-:S06]  /*18b0*/  IMAD.WIDE.U32 R24, R3, 0x8, R220 ;  /* 0x0000000803187825 */ /* 0x004fcc00078e00dc */
[----:B------:R-:W5:Y:S01]  /*18c0*/  LDG.E.64 R24, desc[UR6][R24.64] ;  /* 0x0000000618187981 */ /* 0x000f62000c1e1b00 */
[----:B------:R-:W-:Y:S02]  /*18d0*/  IADD3 R216, PT, PT, R216, 0x20, RZ ;  /* 0x00000020d8d87810 */ /* 0x000fe40007ffe0ff */
[----:B------:R-:W-:Y:S02]  /*18e0*/  IADD3 R3, PT, PT, R3, 0x20, RZ ;  /* 0x0000002003037810 */ /* 0x000fe40007ffe0ff */
[----:B------:R-:W-:Y:S01]  /*18f0*/  IADD3 R213, PT, PT, R213, 0x20, RZ ;  /* 0x00000020d5d57810 */ /* 0x000fe20007ffe0ff */
[----:B---3--:R-:W-:Y:S01]  /*1900*/  FADD.FTZ R10, -R2, R176 ;  /* 0x000000b0020a7221 */ /* 0x008fe20000010100 */
[----:B------:R-:W-:-:S03]  /*1910*/  HADD2.F32 R176, -RZ, R44.H0_H0 ;  /* 0x2000002cffb07230 */ /* 0x000fc60000004100 */
[----:B------:R-:W-:Y:S01]  /*1920*/  FMUL.FTZ R10, R4, R10 ;  /* 0x0000000a040a7220 */ /* 0x000fe20000410000 */
[----:B------:R-:W-:Y:S01]  /*1930*/  FADD.FTZ R13, -R2, R177 ;  /* 0x000000b1020d7221 */ /* 0x000fe20000010100 */
[----:B----4-:R-:W-:-:S03]  /*1940*/  HADD2.F32 R17, -RZ, R180.H0_H0 ;  /* 0x200000b4ff117230 */ /* 0x010fc60000004100 */
[----:B------:R-:W-:Y:S02]  /*1950*/  FMUL.FTZ R13, R4, R13 ;  /* 0x0000000d040d7220 */ /* 0x000fe40000410000 */
[----:B------:R-:W-:Y:S01]  /*1960*/  FADD.FTZ R108, R108, R17 ;  /* 0x000000116c6c7221 */ /* 0x000fe20000010000 */
[-C--:B------:R-:W-:Y:S01]  /*1970*/  FFMA.FTZ R68, R10, R17.reuse, R68 ;  /* 0x000000110a447223 */ /* 0x080fe20000010044 */
[----:B------:R-:W-:Y:S01]  /*1980*/  FMUL.FTZ R252, R176, R17 ;  /* 0x00000011b0fc7220 */ /* 0x000fe20000410000 */
[----:B------:R-:W-:Y:S02]  /*1990*/  HADD2.F32 R17, -RZ, R180.H1_H1 ;  /* 0x300000b4ff117230 */ /* 0x000fe40000004100 */
[----:B------:R-:W-:Y:S02]  /*19a0*/  HADD2.F32 R176, -RZ, R44.H1_H1 ;  /* 0x3000002cffb07230 */ /* 0x000fe40000004100 */
[----:B------:R-:W-:Y:S01]  /*19b0*/  FADD.FTZ R178, -R2, R178 ;  /* 0x000000b202b27221 */ /* 0x000fe20000010100 */
[----:B------:R-:W-:-:S02]  /*19c0*/  HADD2.F32 R177, -RZ, R45.H0_H0 ;  /* 0x2000002dffb17230 */ /* 0x000fc40000004100 */
[----:B------:R-:W-:Y:S01]  /*19d0*/  FADD.FTZ R109, R109, R17 ;  /* 0x000000116d6d7221 */ /* 0x000fe20000010000 */
[-C--:B------:R-:W-:Y:S01]  /*19e0*/  FFMA.FTZ R69, R13, R17.reuse, R69 ;  /* 0x000000110d457223 */ /* 0x080fe20000010045 */
[----:B------:R-:W-:Y:S01]  /*19f0*/  FMUL.FTZ R248, R176, R17 ;  /* 0x00000011b0f87220 */ /* 0x000fe20000410000 */
[--C-:B------:R-:W-:Y:S02]  /*1a00*/  HADD2.F32 R176, -RZ, R181.reuse.H0_H0 ;  /* 0x200000b5ffb07230 */ /* 0x100fe40000004100 */
[----:B------:R-:W-:Y:S01]  /*1a10*/  FMUL.FTZ R17, R4, R178 ;  /* 0x000000b204117220 */ /* 0x000fe20000410000 */
[C---:B------:R-:W-:Y:S01]  /*1a20*/  FADD.FTZ R179, -R2.reuse, R179 ;  /* 0x000000b302b37221 */ /* 0x040fe20000010100 */
[----:B------:R-:W-:Y:S01]  /*1a30*/  FADD.FTZ R178, -R2, R184 ;  /* 0x000000b802b27221 */ /* 0x000fe20000010100 */
[----:B------:R-:W-:Y:S01]  /*1a40*/  FADD.FTZ R110, R110, R176 ;  /* 0x000000b06e6e7221 */ /* 0x000fe20000010000 */
[-C--:B------:R-:W-:Y:S01]  /*1a50*/  FFMA.FTZ R70, R17, R176.reuse, R70 ;  /* 0x000000b011467223 */ /* 0x080fe20000010046 */
[----:B------:R-:W-:Y:S01]  /*1a60*/  FMUL.FTZ R244, R177, R176 ;  /* 0x000000b0b1f47220 */ /* 0x000fe20000410000 */
[----:B------:R-:W-:-:S02]  /*1a70*/  HADD2.F32 R176, -RZ, R181.H1_H1 ;  /* 0x300000b5ffb07230 */ /* 0x000fc40000004100 */
[C---:B------:R-:W-:Y:S01]  /*1a80*/  FMUL.FTZ R191, R4.reuse, R179 ;  /* 0x000000b304bf7220 */ /* 0x040fe20000410000 */
[----:B------:R-:W-:Y:S02]  /*1a90*/  HADD2.F32 R177, -RZ, R45.H1_H1 ;  /* 0x3000002dffb17230 */ /* 0x000fe40000004100 */
[----:B------:R-:W-:Y:S01]  /*1aa0*/  FMUL.FTZ R195, R4, R178 ;  /* 0x000000b204c37220 */ /* 0x000fe20000410000 */
[----:B------:R-:W-:Y:S02]  /*1ab0*/  HADD2.F32 R178, -RZ, R182.H0_H0 ;  /* 0x200000b6ffb27230 */ /* 0x000fe40000004100 */
[----:B------:R-:W-:Y:S01]  /*1ac0*/  FADD.FTZ R111, R111, R176 ;  /* 0x000000b06f6f7221 */ /* 0x000fe20000010000 */
[-C--:B------:R-:W-:Y:S01]  /*1ad0*/  FFMA.FTZ R71, R191, R176.reuse, R71 ;  /* 0x000000b0bf477223 */ /* 0x080fe20000010047 */
[----:B------:R-:W-:Y:S01]  /*1ae0*/  FMUL.FTZ R240, R177, R176 ;  /* 0x000000b0b1f07220 */ /* 0x000fe20000410000 */
[----:B------:R-:W-:Y:S02]  /*1af0*/  HADD2.F32 R176, -RZ, R46.H0_H0 ;  /* 0x2000002effb07230 */ /* 0x000fe40000004100 */
[----:B------:R-:W-:Y:S01]  /*1b00*/  FADD.FTZ R177, -R2, R185 ;  /* 0x000000b902b17221 */ /* 0x000fe20000010100 */
[----:B------:R-:W-:Y:S01]  /*1b10*/  FADD.FTZ R112, R112, R178 ;  /* 0x000000b270707221 */ /* 0x000fe20000010000 */
[-C--:B------:R-:W-:Y:S01]  /*1b20*/  FFMA.FTZ R72, R195, R178.reuse, R72 ;  /* 0x000000b2c3487223 */ /* 0x080fe20000010048 */
[----:B------:R-:W-:Y:S01]  /*1b30*/  FMUL.FTZ R236, R176, R178 ;  /* 0x000000b2b0ec7220 */ /* 0x000fe20000410000 */
[----:B------:R-:W-:-:S02]  /*1b40*/  HADD2.F32 R178, -RZ, R182.H1_H1 ;  /* 0x300000b6ffb27230 */ /* 0x000fc40000004100 */
        /* <DEDUP_REMOVED lines=14> */
[----:B------:R-:W-:-:S03]  /*1c30*/  FADD.FTZ R178, -R2, R187 ;  /* 0x000000bb02b27221 */ /* 0x000fc60000010100 */
[----:B------:R-:W-:Y:S01]  /*1c40*/  FFMA.FTZ R177, R17, R244, R177 ;  /* 0x000000f411b17223 */ /* 0x000fe200000100b1 */
[----:B------:R-:W-:Y:S01]  /*1c50*/  FMUL.FTZ R180, R4, R178 ;  /* 0x000000b204b47220 */ /* 0x000fe20000410000 */
[----:B------:R-:W-:Y:S02]  /*1c60*/  HADD2.F32 R183, -RZ, R183.H1_H1 ;  /* 0x300000b7ffb77230 */ /* 0x000fe40000004100 */
[----:B------:R-:W-:Y:S01]  /*1c70*/  FFMA.FTZ R178, R191, R240, R177 ;  /* 0x000000f0bfb27223 */ /* 0x000fe200000100b1 */
[----:B------:R-:W-:Y:S02]  /*1c80*/  HADD2.F32 R177, -RZ, R47.H1_H1 ;  /* 0x3000002fffb17230 */ /* 0x000fe40000004100 */
[----:B------:R-:W-:-:S04]  /*1c90*/  FADD.FTZ R176, R215, R252 ;  /* 0x000000fcd7b07221 */ /* 0x000fc80000010000 */
[----:B------:R-:W-:Y:S01]  /*1ca0*/  FADD.FTZ R176, R176, R248 ;  /* 0x000000f8b0b07221 */ /* 0x000fe20000010000 */
[----:B------:R-:W-:Y:S01]  /*1cb0*/  FMUL.FTZ R181, R177, R183 ;  /* 0x000000b7b1b57220 */ /* 0x000fe20000410000 */
[----:B------:R0:W-:Y:S02]  /*1cc0*/  STL [R1+0x8], R180 ;  /* 0x000008b401007387 */ /* 0x0001e40000100800 */
[----:B------:R-:W-:Y:S02]  /*1cd0*/  FADD.FTZ R176, R176, R244 ;  /* 0x000000f4b0b07221 */ /* 0x000fe40000010000 */
[----:B------:R0:W-:Y:S02]  /*1ce0*/  STL [R1+0x24], R181 ;  /* 0x000024b501007387 */ /* 0x0001e40000100800 */
        /* <DEDUP_REMOVED lines=11> */
.L_x_15692:
[----:B------:R-:W-:Y:S05]  /*1da0*/  BSYNC.RECONVERGENT B2 ;  /* 0x0000000000027941 */ /* 0x000fea0003800200 */
.L_x_15691:
        /* <DEDUP_REMOVED lines=18> */
[----:B------:R-:W-:Y:S02]  /*1ed0*/  IADD3 R216, PT, PT, R216, 0x20, RZ ;  /* 0x00000020d8d87810 */ /* 0x000fe40007ffe0ff */
[----:B------:R-:W-:Y:S02]  /*1ee0*/  IADD3 R3, PT, PT, R3, 0x20, RZ ;  /* 0x0000002003037810 */ /* 0x000fe40007ffe0ff */
[----:B------:R-:W-:Y:S01]  /*1ef0*/  IADD3 R213, PT, PT, R213, 0x20, RZ ;  /* 0x00000020d5d57810 */ /* 0x000fe20007ffe0ff */
[----:B--2---:R-:W-:Y:S01]  /*1f00*/  FADD.FTZ R11, -R2, R176 ;  /* 0x000000b0020b7221 */ /* 0x004fe20000010100 */
        /* <DEDUP_REMOVED lines=18> */
[----:B---3--:R-:W-:Y:S01]  /*2030*/  FADD.FTZ R178, -R2, R184 ;  /* 0x000000b802b27221 */ /* 0x008fe20000010100 */
        /* <DEDUP_REMOVED lines=54> */
.L_x_15694:
[----:B------:R-:W-:Y:S05]  /*23a0*/  BSYNC.RECONVERGENT B2 ;  /* 0x0000000000027941 */ /* 0x000fea0003800200 */
.L_x_15693:
        /* <DEDUP_REMOVED lines=20> */
[--C-:B------:R-:W-:Y:S02]  /*24f0*/  HADD2.F32 R234, -RZ, R52.reuse.H0_H0 ;  /* 0x20000034ffea7230 */ /* 0x100fe40000004100 */
[----:B------:R-:W-:Y:S02]  /*2500*/  HADD2.F32 R233, -RZ, R52.H1_H1 ;  /* 0x30000034ffe97230 */ /* 0x000fe40000004100 */
[----:B------:R-:W-:Y:S02]  /*2510*/  HADD2.F32 R227, -RZ, R53.H1_H1 ;  /* 0x30000035ffe37230 */ /* 0x000fe40000004100 */
[----:B------:R-:W-:Y:S02]  /*2520*/  HADD2.F32 R225, -RZ, R54.H1_H1 ;  /* 0x30000036ffe17230 */ /* 0x000fe40000004100 */
[----:B---3--:R-:W-:Y:S02]  /*2530*/  HADD2.F32 R226, -RZ, R186.H0_H0 ;  /* 0x200000baffe27230 */ /* 0x008fe40000004100 */
[----:B------:R-:W-:-:S03]  /*2540*/  HADD2.F32 R232, -RZ, R185.H0_H0 ;  /* 0x200000b9ffe87230 */ /* 0x000fc60000004100 */
[----:B------:R-:W-:Y:S02]  /*2550*/  FADD.FTZ R128, R128, R226 ;  /* 0x000000e280807221 */ /* 0x000fe40000010000 */
[----:B------:R-:W-:Y:S01]  /*2560*/  FADD.FTZ R126, R126, R232 ;  /* 0x000000e87e7e7221 */ /* 0x000fe20000010000 */
[----:B------:R-:W-:-:S05]  /*2570*/  HADD2.F32 R185, -RZ, R185.H1_H1 ;  /* 0x300000b9ffb97230 */ /* 0x000fca0000004100 */
[----:B------:R-:W-:Y:S01]  /*2580*/  FMUL.FTZ R227, R227, R185 ;  /* 0x000000b9e3e37220 */ /* 0x000fe20000410000 */
[C---:B--2---:R-:W-:Y:S01]  /*2590*/  FADD.FTZ R198, -R2.reuse, R176 ;  /* 0x000000b002c67221 */ /* 0x044fe20000010100 */
[C---:B------:R-:W-:Y:S01]  /*25a0*/  FADD.FTZ R203, -R2.reuse, R177 ;  /* 0x000000b102cb7221 */ /* 0x040fe20000010100 */
[C---:B------:R-:W-:Y:S01]  /*25b0*/  FADD.FTZ R178, -R2.reuse, R178 ;  /* 0x000000b202b27221 */ /* 0x040fe20000010100 */
[C---:B----4-:R-:W-:Y:S01]  /*25c0*/  FADD.FTZ R177, -R2.reuse, R180 ;  /* 0x000000b402b17221 */ /* 0x050fe20000010100 */
[C---:B------:R-:W-:Y:S01]  /*25d0*/  FADD.FTZ R176, -R2.reuse, R181 ;  /* 0x000000b502b07221 */ /* 0x040fe20000010100 */
[--C-:B------:R-:W-:Y:S02]  /*25e0*/  HADD2.F32 R181, -RZ, R184.reuse.H0_H0 ;  /* 0x200000b8ffb57230 */ /* 0x100fe40000004100 */
[----:B------:R-:W-:Y:S01]  /*25f0*/  FADD.FTZ R3, -R2, R182 ;  /* 0x000000b602037221 */ /* 0x000fe20000010100 */
[----:B------:R-:W-:Y:S01]  /*2600*/  FMUL.FTZ R210, R4, R177 ;  /* 0x000000b104d27220 */ /* 0x000fe20000410000 */
[----:B------:R-:W-:-:S02]  /*2610*/  HADD2.F32 R184, -RZ, R184.H1_H1 ;  /* 0x300000b8ffb87230 */ /* 0x000fc40000004100 */
[----:B------:R-:W-:Y:S01]  /*2620*/  FMUL.FTZ R204, R4, R178 ;  /* 0x000000b204cc7220 */ /* 0x000fe20000410000 */
[----:B------:R-:W-:Y:S02]  /*2630*/  HADD2.F32 R177, -RZ, R54.H0_H0 ;  /* 0x20000036ffb17230 */ /* 0x000fe40000004100 */
[----:B------:R-:W-:Y:S01]  /*2640*/  FMUL.FTZ R234, R234, R181 ;  /* 0x000000b5eaea7220 */ /* 0x000fe20000410000 */
[----:B------:R-:W-:Y:S02]  /*2650*/  HADD2.F32 R178, -RZ, R53.H0_H0 ;  /* 0x20000035ffb27230 */ /* 0x000fe40000004100 */
[----:B------:R-:W-:Y:S01]  /*2660*/  FMUL.FTZ R198, R4, R198 ;  /* 0x000000c604c67220 */ /* 0x000fe20000410000 */
[----:B------:R-:W-:Y:S01]  /*2670*/  FFMA.FTZ R88, R210, R226, R88 ;  /* 0x000000e2d2587223 */ /* 0x000fe20000010058 */
[----:B------:R-:W-:Y:S01]  /*2680*/  FMUL.FTZ R212, R4, R3 ;  /* 0x0000000304d47220 */ /* 0x000fe20000410000 */
[----:B------:R-:W-:Y:S01]  /*2690*/  FMUL.FTZ R233, R233, R184 ;  /* 0x000000b8e9e97220 */ /* 0x000fe20000410000 */
[----:B------:R-:W-:Y:S01]  /*26a0*/  FFMA.FTZ R86, R204, R232, R86 ;  /* 0x000000e8cc567223 */ /* 0x000fe20000010056 */
[----:B------:R-:W-:Y:S01]  /*26b0*/  FMUL.FTZ R226, R177, R226 ;  /* 0x000000e2b1e27220 */ /* 0x000fe20000410000 */
[----:B------:R-:W-:Y:S01]  /*26c0*/  FADD.FTZ R3, R215, R234 ;  /* 0x000000ead7037221 */ /* 0x000fe20000010000 */
[----:B------:R-:W-:Y:S01]  /*26d0*/  FMUL.FTZ R203, R4, R203 ;  /* 0x000000cb04cb7220 */ /* 0x000fe20000410000 */
[----:B------:R-:W-:Y:S01]  /*26e0*/  FMUL.FTZ R232, R178, R232 ;  /* 0x000000e8b2e87220 */ /* 0x000fe20000410000 */
[----:B------:R-:W-:Y:S01]  /*26f0*/  FMUL.FTZ R211, R4, R176 ;  /* 0x000000b004d37220 */ /* 0x000fe20000410000 */
[----:B------:R-:W-:Y:S01]  /*2700*/  FFMA.FTZ R177, R198, R234, R214 ;  /* 0x000000eac6b17223 */ /* 0x000fe200000100d6 */
[----:B------:R-:W-:-:S02]  /*2710*/  HADD2.F32 R176, -RZ, R187.H0_H0 ;  /* 0x200000bbffb07230 */ /* 0x000fc40000004100 */
[----:B------:R-:W-:Y:S02]  /*2720*/  HADD2.F32 R178, -RZ, R55.H0_H0 ;  /* 0x20000037ffb27230 */ /* 0x000fe40000004100 */
[----:B------:R-:W-:Y:S01]  /*2730*/  FADD.FTZ R3, R3, R233 ;  /* 0x000000e903037221 */ /* 0x000fe20000010000 */
[----:B------:R-:W-:Y:S01]  /*2740*/  FADD.FTZ R179, -R2, R179 ;  /* 0x000000b302b37221 */ /* 0x000fe20000010100 */
[----:B------:R-:W-:Y:S01]  /*2750*/  FFMA.FTZ R177, R203, R233, R177 ;  /* 0x000000e9cbb17223 */ /* 0x000fe200000100b1 */
[----:B------:R-:W-:Y:S01]  /*2760*/  FADD.FTZ R130, R130, R176 ;  /* 0x000000b082827221 */ /* 0x000fe20000010000 */
[-C--:B------:R-:W-:Y:S01]  /*2770*/  FFMA.FTZ R90, R212, R176.reuse, R90 ;  /* 0x000000b0d45a7223 */ /* 0x080fe2000001005a */
[----:B------:R-:W-:Y:S01]  /*2780*/  FMUL.FTZ R224, R178, R176 ;  /* 0x000000b0b2e07220 */ /* 0x000fe20000410000 */
[----:B------:R-:W-:Y:S01]  /*2790*/  FADD.FTZ R176, R3, R232 ;  /* 0x000000e803b07221 */ /* 0x000fe20000010000 */
[----:B------:R-:W-:Y:S01]  /*27a0*/  FMUL.FTZ R209, R4, R179 ;  /* 0x000000b304d17220 */ /* 0x000fe20000410000 */
[----:B------:R-:W-:Y:S01]  /*27b0*/  FFMA.FTZ R177, R204, R232, R177 ;  /* 0x000000e8ccb17223 */ /* 0x000fe200000100b1 */
[----:B------:R-:W-:Y:S01]  /*27c0*/  FADD.FTZ R2, -R2, R183 ;  /* 0x000000b702027221 */ /* 0x000fe20000010100 */
[----:B------:R-:W-:-:S02]  /*27d0*/  FADD.FTZ R176, R176, R227 ;  /* 0x000000e3b0b07221 */ /* 0x000fc40000010000 */
[----:B------:R-:W-:Y:S01]  /*27e0*/  FFMA.FTZ R177, R209, R227, R177 ;  /* 0x000000e3d1b17223 */ /* 0x000fe200000100b1 */
[----:B------:R-:W-:Y:S01]  /*27f0*/  FMUL.FTZ R213, R4, R2 ;  /* 0x0000000204d57220 */ /* 0x000fe20000410000 */
[----:B------:R-:W-:Y:S01]  /*2800*/  FADD.FTZ R2, R176, R226 ;  /* 0x000000e2b0027221 */ /* 0x000fe20000010000 */
[----:B------:R-:W-:Y:S02]  /*2810*/  HADD2.F32 R3, -RZ, R187.H1_H1 ;  /* 0x300000bbff037230 */ /* 0x000fe40000004100 */
[----:B------:R-:W-:Y:S01]  /*2820*/  FFMA.FTZ R176, R210, R226, R177 ;  /* 0x000000e2d2b07223 */ /* 0x000fe200000100b1 */
[----:B------:R-:W-:Y:S01]  /*2830*/  HADD2.F32 R177, -RZ, R55.H1_H1 ;  /* 0x30000037ffb17230 */ /* 0x000fe20000004100 */
[----:B------:R1:W-:Y:S04]  /*2840*/  STL [R1+0x18], R213 ;  /* 0x000018d501007387 */ /* 0x0003e80000100800 */
[----:B------:R-:W-:Y:S01]  /*2850*/  FMUL.FTZ R216, R177, R3 ;  /* 0x00000003b1d87220 */ /* 0x000fe20000410000 */
[----:B------:R-:W-:-:S04]  /*2860*/  HADD2.F32 R186, -RZ, R186.H1_H1 ;  /* 0x300000baffba7230 */ /* 0x000fc80000004100 */
[----:B------:R1:W-:Y:S01]  /*2870*/  STL [R1+0x1c], R216 ;  /* 0x00001cd801007387 */ /* 0x0003e20000100800 */
[----:B------:R-:W-:Y:S01]  /*2880*/  FMUL.FTZ R225, R225, R186 ;  /* 0x000000bae1e17220 */ /* 0x000fe20000410000 */
[----:B------:R-:W-:-:S03]  /*2890*/  FADD.FTZ R131, R131, R3 ;  /* 0x0000000383837221 */ /* 0x000fc60000010000 */
[----:B------:R-:W-:Y:S01]  /*28a0*/  FADD.FTZ R2, R2, R225 ;  /* 0x000000e102027221 */ /* 0x000fe20000010000 */
[----:B------:R-:W-:Y:S01]  /*28b0*/  FFMA.FTZ R176, R211, R225, R176 ;  /* 0x000000e1d3b07223 */ /* 0x000fe200000100b0 */
[----:B------:R-:W-:Y:S02]  /*28c0*/  FFMA.FTZ R91, R213, R3, R91 ;  /* 0x00000003d55b7223 */ /* 0x000fe4000001005b */
        /* <DEDUP_REMOVED lines=12> */
[----:B-1----:R-:W-:Y:S06]  /*2990*/  BRA `(.L_x_15695) ;  /* 0x00000004008c7947 */ /* 0x002fec0003800000 */
.L_x_15686:
        /* <DEDUP_REMOVED lines=17> */
[----:B------:R0:W-:Y:S01]  /*2ab0*/  STL [R1+0x14], R3 ;  /* 0x0000140301007387 */ /* 0x0001e20000100800 */
[----:B------:R-:W-:Y:S05]  /*2ac0*/  BRA.U UP0, `(.L_x_15696) ;  /* 0x0000000100747547 */ /* 0x000fea000b800000 */
        /* <DEDUP_REMOVED lines=29> */
.L_x_15696:
        /* <DEDUP_REMOVED lines=51> */
.L_x_15695:
[----:B------:R-:W-:Y:S05]  /*2fd0*/  BSYNC.RECONVERGENT B1 ;  /* 0x0000000000017941 */ /* 0x000fea0003800200 */
.L_x_15685:
        /* <DEDUP_REMOVED lines=20> */
.L_x_15885:
[----:B------:R-:W3:Y:S01]  /*3120*/  LDL.LU R177, [R1+0x14] ;  /* 0x0000140001b17983 */ /* 0x000ee20000300800 */
[----:B------:R-:W-:Y:S01]  /*3130*/  FADD.FTZ R3, R178, R181 ;  /* 0x000000b5b2037221 */ /* 0x000fe20000010000 */
[----:B-12---:R-:W-:Y:S01]  /*3140*/  FADD.FTZ R178, R179, R2 ;  /* 0x00000002b3b27221 */ /* 0x006fe20000010000 */
[----:B------:R-:W-:Y:S01]  /*3150*/  @P4 IADD3 R2, PT, PT, R219, -0x1, RZ ;  /* 0xffffffffdb024810 */ /* 0x000fe20007ffe0ff */
[----:B------:R-:W-:Y:S01]  /*3160*/  BSSY.RECONVERGENT B2, `(.L_x_15698) ;  /* 0x00001dd000027945 */ /* 0x000fe20003800200 */
[----:B------:R-:W-:Y:S01]  /*3170*/  FMUL.FTZ R3, R3, UR9 ;  /* 0x0000000903037c20 */ /* 0x000fe20008410000 */
[----:B------:R-:W-:Y:S01]  /*3180*/  ISETP.NE.AND P6, PT, RZ, UR8, PT ;  /* 0x00000008ff007c0c */ /* 0x000fe2000bfc5270 */
[----:B------:R-:W-:Y:S01]  /*3190*/  FMUL.FTZ R178, R178, UR9 ;  /* 0x00000009b2b27c20 */ /* 0x000fe20008410000 */
[----:B------:R-:W-:Y:S02]  /*31a0*/  @P4 IMAD R2, R2, R8, RZ ;  /* 0x0000000802024224 */ /* 0x000fe400078e02ff */
[----:B------:R-:W-:-:S03]  /*31b0*/  FSEL R3, R3, RZ, !P6 ;  /* 0x000000ff03037208 */ /* 0x000fc60007000000 */
[----:B0-----:R-:W-:-:S04]  /*31c0*/  @P4 SHF.R.S32.HI R176, RZ, 0x1f, R2 ;  /* 0x0000001fffb04819 */ /* 0x001fc80000011402 */
        /* <DEDUP_REMOVED lines=27> */
.L_x_15704:
[----:B------:R-:W-:Y:S05]  /*3380*/  BSYNC.RECONVERGENT B3 ;  /* 0x0000000000037941 */ /* 0x000fea0003800200 */
.L_x_15703:
        /* <DEDUP_REMOVED lines=13> */
.L_x_15706:
[----:B------:R-:W-:Y:S05]  /*3460*/  BSYNC.RECONVERGENT B3 ;  /* 0x0000000000037941 */ /* 0x000fea0003800200 */
.L_x_15705:
        /* <DEDUP_REMOVED lines=13> */
.L_x_15708:
[----:B------:R-:W-:Y:S05]  /*3540*/  BSYNC.RECONVERGENT B3 ;  /* 0x0000000000037941 */ /* 0x000fea0003800200 */
.L_x_15707:
        /* <DEDUP_REMOVED lines=13> */
.L_x_15710:
[----:B------:R-:W-:Y:S05]  /*3620*/  BSYNC.RECONVERGENT B3 ;  /* 0x0000000000037941 */ /* 0x000fea0003800200 */
.L_x_15709:
        /* <DEDUP_REMOVED lines=13> */
.L_x_15712:
[----:B------:R-:W-:Y:S05]  /*3700*/  BSYNC.RECONVERGENT B3 ;  /* 0x0000000000037941 */ /* 0x000fea0003800200 */
.L_x_15711:
        /* <DEDUP_REMOVED lines=13> */
.L_x_15714:
[----:B------:R-:W-:Y:S05]  /*37e0*/  BSYNC.RECONVERGENT B3 ;  /* 0x0000000000037941 */ /* 0x000fea0003800200 */
.L_x_15713:
        /* <DEDUP_REMOVED lines=13> */
.L_x_15716:
[----:B------:R-:W-:Y:S05]  /*38c0*/  BSYNC.RECONVERGENT B3 ;  /* 0x0000000000037941 */ /* 0x000fea0003800200 */
.L_x_15715:
        /* <DEDUP_REMOVED lines=16> */
.L_x_15702:
[----:B------:R-:W2:Y:S04]  /*39d0*/  LDL R181, [R1+0x10] ;  /* 0x0000100001b57983 */ /* 0x000ea80000100800 */
[----:B------:R-:W3:Y:S01]  /*39e0*/  LDL R180, [R1+0x2c] ;  /* 0x00002c0001b47983 */ /* 0x000ee20000100800 */
        /* <DEDUP_REMOVED lines=46> */
.L_x_15719:
[----:B------:R-:W-:Y:S05]  /*3cd0*/  BSYNC.RECONVERGENT B3 ;  /* 0x0000000000037941 */ /* 0x000fea0003800200 */
.L_x_15718:
        /* <DEDUP_REMOVED lines=13> */
.L_x_15721:
[----:B------:R-:W-:Y:S05]  /*3db0*/  BSYNC.RECONVERGENT B3 ;  /* 0x0000000000037941 */ /* 0x000fea0003800200 */
.L_x_15720:
        /* <DEDUP_REMOVED lines=13> */
.L_x_15723:
[----:B------:R-:W-:Y:S05]  /*3e90*/  BSYNC.RECONVERGENT B3 ;  /* 0x0000000000037941 */ /* 0x000fea0003800200 */
.L_x_15722:
        /* <DEDUP_REMOVED lines=13> */
.L_x_15725:
[----:B------:R-:W-:Y:S05]  /*3f70*/  BSYNC.RECONVERGENT B3 ;  /* 0x0000000000037941 */ /* 0x000fea0003800200 */
.L_x_15724:
        /* <DEDUP_REMOVED lines=13> */
.L_x_15727:
[----:B------:R-:W-:Y:S05]  /*4050*/  BSYNC.RECONVERGENT B3 ;  /* 0x0000000000037941 */ /* 0x000fea0003800200 */
.L_x_15726:
        /* <DEDUP_REMOVED lines=13> */
.L_x_15729:
[----:B------:R-:W-:Y:S05]  /*4130*/  BSYNC.RECONVERGENT B3 ;  /* 0x0000000000037941 */ /* 0x000fea0003800200 */
.L_x_15728:
        /* <DEDUP_REMOVED lines=13> */
.L_x_15731:
[----:B------:R-:W-:Y:S05]  /*4210*/  BSYNC.RECONVERGENT B3 ;  /* 0x0000000000037941 */ /* 0x000fea0003800200 */
.L_x_15730:
[----:B------:R-:W-:Y:S05]  /*4220*/  @!P4 BRA `(.L_x_15717) ;  /* 0x0000000c0010c947 */ /* 0x000fea0003800000 */
[----:B------:R-:W-:Y:S01]  /*4230*/  FMUL.FTZ R180, R143, UR13 ;  /* 0x0000000d8fb47c20 */ /* 0x000fe20008410000 */
[----:B-----5:R-:W-:-:S03]  /*4240*/  ISETP.GE.U32.AND P3, PT, R20, RZ, PT ;  /* 0x000000ff1400720c */ /* 0x020fc60003f66070 */
[----:B------:R-:W-:Y:S01]  /*4250*/  FMUL.FTZ R180, R180, UR12 ;  /* 0x0000000cb4b47c20 */ /* 0x000fe20008410000 */
[----:B------:R-:W-:-:S04]  /*4260*/  ISETP.GE.U32.AND.EX P3, PT, R21, 0x1000000, PT, P3 ;  /* 0x010000001500780c */ /* 0x000fc80003f66130 */
[----:B------:R-:W-:-:S04]  /*4270*/  FSEL R180, R180, RZ, P3 ;  /* 0x000000ffb4b47208 */ /* 0x000fc80001800000 */
[----:B------:R-:W-:-:S04]  /*4280*/  F2FP.F16.F32.PACK_AB R180, RZ, R180 ;  /* 0x000000b4ffb4723e */ /* 0x000fc800000000ff */
[----:B------:R-:W-:Y:S01]  /*4290*/  PRMT R147, R147, 0x5410, R180 ;  /* 0x0000541093937816 */ /* 0x000fe200000000b4 */
[----:B------:R-:W-:Y:S06]  /*42a0*/  BRA `(.L_x_15717) ;  /* 0x0000000800f07947 */ /* 0x000fec0003800000 */
.L_x_15701:
        /* <DEDUP_REMOVED lines=94> */
[----:B------:R-:W-:-:S04]  /*4890*/  F2FP.F16.F32.PACK_AB R180, RZ, R180 ;  /* 0x000000b4ffb4723e */ /* 0x000fc800000000ff */
[----:B------:R-:W-:Y:S01]  /*48a0*/  PRMT R147, R147, 0x5410, R180 ;  /* 0x0000541093937816 */ /* 0x000fe200000000b4 */
[----:B------:R-:W-:Y:S06]  /*48b0*/  BRA `(.L_x_15717) ;  /* 0x00000004006c7947 */ /* 0x000fec0003800000 */
.L_x_15732:
[----:B------:R-:W2:Y:S01]  /*48c0*/  LDL R182, [R1+0x10] ;  /* 0x0000100001b67983 */ /* 0x000ea20000100800 */
[----:B------:R-:W0:Y:S03]  /*48d0*/  @P4 LDC.64 R142, c[0x0][0x408] ;  /* 0x00010200ff8e4b82 */ /* 0x000e260000000a00 */
[----:B------:R-:W3:Y:S01]  /*48e0*/  LDL R181, [R1+0x2c] ;  /* 0x00002c0001b57983 */ /* 0x000ee20000100800 */
[----:B------:R-:W-:Y:S01]  /*48f0*/  @P5 FFMA.FTZ R141, R189, R178, R3 ;  /* 0x000000b2bd8d5223 */ /* 0x000fe20000010003 */
[----:B-----5:R-:W-:-:S03]  /*4900*/  MOV R150, R134 ;  /* 0x0000008600967202 */ /* 0x020fc60000000f00 */
[----:B------:R-:W-:Y:S01]  /*4910*/  @P5 FADD.FTZ R141, R246, -R141 ;  /* 0x8000008df68d5221 */ /* 0x000fe20000010000 */
[----:B------:R-:W-:Y:S01]  /*4920*/  MOV R151, R135 ;  /* 0x0000008700977202 */ /* 0x000fe20000000f00 */
[----:B------:R-:W1:Y:S02]  /*4930*/  @P4 LDC.64 R148, c[0x0][0x408] ;  /* 0x00010200ff944b82 */ /* 0x000e640000000a00 */
[----:B------:R-:W-:Y:S01]  /*4940*/  @P5 FFMA.FTZ R150, R4, R141, R134 ;  /* 0x0000008d04965223 */ /* 0x000fe20000010086 */
[----:B------:R-:W-:-:S04]  /*4950*/  @P5 FFMA.FTZ R141, R193, R178, R3 ;  /* 0x000000b2c18d5223 */ /* 0x000fc80000010003 */
[----:B------:R-:W-:Y:S01]  /*4960*/  @P5 FADD.FTZ R140, R242, -R141 ;  /* 0x8000008df28c5221 */ /* 0x000fe20000010000 */
[----:B------:R-:W-:-:S04]  /*4970*/  @P5 FFMA.FTZ R141, R197, R178, R3 ;  /* 0x000000b2c58d5223 */ /* 0x000fc80000010003 */
[----:B------:R-:W-:Y:S01]  /*4980*/  @P5 FADD.FTZ R141, R238, -R141 ;  /* 0x8000008dee8d5221 */ /* 0x000fe20000010000 */
[----:B0-----:R-:W-:Y:S01]  /*4990*/  @P4 FMUL.FTZ R143, R150, R143 ;  /* 0x0000008f968f4220 */ /* 0x001fe20000410000 */
[C---:B------:R-:W-:Y:S01]  /*49a0*/  @P5 FFMA.FTZ R151, R4.reuse, R140, R135 ;  /* 0x0000008c04975223 */ /* 0x040fe20000010087 */
[----:B------:R-:W-:Y:S01]  /*49b0*/  MOV R140, R136 ;  /* 0x00000088008c7202 */ /* 0x000fe20000000f00 */
[----:B------:R-:W-:Y:S01]  /*49c0*/  @P5 FFMA.FTZ R140, R4, R141, R136 ;  /* 0x0000008d048c5223 */ /* 0x000fe20000010088 */
[----:B------:R-:W-:Y:S02]  /*49d0*/  @P4 FMUL.FTZ R141, R143, R142 ;  /* 0x0000008e8f8d4220 */ /* 0x000fe40000410000 */
[----:B------:R-:W0:Y:S01]  /*49e0*/  @P4 LDC.64 R142, c[0x0][0x408] ;  /* 0x00010200ff8e4b82 */ /* 0x000e220000000a00 */
[----:B------:R-:W-:Y:S01]  /*49f0*/  @P4 LOP3.LUT P3, RZ, R20, 0xff0000, RZ, 0xc0, !PT ;  /* 0x00ff000014ff4812 */ /* 0x000fe2000786c0ff */
[----:B0-----:R-:W-:-:S04]  /*4a00*/  @P4 FMUL.FTZ R143, R151, R143 ;  /* 0x0000008f978f4220 */ /* 0x001fc80000410000 */
[----:B------:R-:W-:Y:S01]  /*4a10*/  @P4 FMUL.FTZ R180, R143, R142 ;  /* 0x0000008e8fb44220 */ /* 0x000fe20000410000 */
[----:B-1----:R-:W-:Y:S01]  /*4a20*/  @P4 FMUL.FTZ R142, R140, R149 ;  /* 0x000000958c8e4220 */ /* 0x002fe20000410000 */
[----:B------:R-:W-:-:S03]  /*4a30*/  @P5 FFMA.FTZ R143, R199, R178, R3 ;  /* 0x000000b2c78f5223 */ /* 0x000fc60000010003 */
[----:B------:R-:W-:Y:S01]  /*4a40*/  @P4 FMUL.FTZ R148, R142, R148 ;  /* 0x000000948e944220 */ /* 0x000fe20000410000 */
[----:B------:R-:W-:Y:S01]  /*4a50*/  @P4 FSEL R142, R141, RZ, P3 ;  /* 0x000000ff8d8e4208 */ /* 0x000fe20001800000 */
[----:B------:R-:W-:-:S03]  /*4a60*/  @P5 FADD.FTZ R143, R230, -R143 ;  /* 0x8000008fe68f5221 */ /* 0x000fc60000010000 */
[----:B------:R-:W-:Y:S02]  /*4a70*/  @P4 F2FP.F16.F32.PACK_AB R142, RZ, R142 ;  /* 0x0000008eff8e423e */ /* 0x000fe400000000ff */
[----:B------:R-:W-:Y:S01]  /*4a80*/  MOV R141, R137 ;  /* 0x00000089008d7202 */ /* 0x000fe20000000f00 */
[----:B------:R-:W-:Y:S01]  /*4a90*/  @P5 FFMA.FTZ R141, R4, R143, R137 ;  /* 0x0000008f048d5223 */ /* 0x000fe20000010089 */
[----:B------:R-:W-:Y:S02]  /*4aa0*/  @P4 PRMT R145, R142, 0x7610, R145 ;  /* 0x000076108e914816 */ /* 0x000fe40000000091 */
[----:B------:R-:W0:Y:S01]  /*4ab0*/  @P4 LDC.64 R142, c[0x0][0x408] ;  /* 0x00010200ff8e4b82 */ /* 0x000e220000000a00 */
[----:B------:R-:W-:-:S04]  /*4ac0*/  @P4 LOP3.LUT P3, RZ, R20, 0xff000000, RZ, 0xc0, !PT ;  /* 0xff00000014ff4812 */ /* 0x000fc8000786c0ff */
[----:B------:R-:W-:Y:S02]  /*4ad0*/  @P4 FSEL R149, R180, RZ, P3 ;  /* 0x000000ffb4954208 */ /* 0x000fe40001800000 */
[----:B------:R-:W-:Y:S02]  /*4ae0*/  @P4 LOP3.LUT P3, RZ, R21, 0xff, RZ, 0xc0, !PT ;  /* 0x000000ff15ff4812 */ /* 0x000fe4000786c0ff */
[----:B------:R-:W-:Y:S01]  /*4af0*/  @P4 F2FP.F16.F32.PACK_AB R149, RZ, R149 ;  /* 0x00000095ff95423e */ /* 0x000fe200000000ff */
[----:B0-----:R-:W-:-:S04]  /*4b00*/  @P4 FMUL.FTZ R143, R141, R143 ;  /* 0x0000008f8d8f4220 */ /* 0x001fc80000410000 */
[----:B------:R-:W-:Y:S01]  /*4b10*/  @P4 FMUL.FTZ R143, R143, R142 ;  /* 0x0000008e8f8f4220 */ /* 0x000fe20000410000 */
[----:B------:R-:W-:-:S04]  /*4b20*/  @P4 FSEL R142, R148, RZ, P3 ;  /* 0x000000ff948e4208 */ /* 0x000fc80001800000 */
[----:B------:R-:W-:Y:S02]  /*4b30*/  @P4 F2FP.F16.F32.PACK_AB R148, RZ, R142 ;  /* 0x0000008eff94423e */ /* 0x000fe400000000ff */
[----:B------:R-:W-:Y:S02]  /*4b40*/  @P4 PRMT R145, R145, 0x5410, R149 ;  /* 0x0000541091914816 */ /* 0x000fe40000000095 */
[----:B------:R-:W-:Y:S02]  /*4b50*/  @P4 PRMT R146, R148, 0x7610, R146 ;  /* 0x0000761094924816 */ /* 0x000fe40000000092 */
[----:B------:R-:W0:Y:S01]  /*4b60*/  @P4 LDC.64 R148, c[0x0][0x408] ;  /* 0x00010200ff944b82 */ /* 0x000e220000000a00 */
[----:B------:R-:W-:-:S04]  /*4b70*/  @P5 FFMA.FTZ R142, R205, R178, R3 ;  /* 0x000000b2cd8e5223 */ /* 0x000fc80000010003 */
[----:B------:R-:W-:Y:S01]  /*4b80*/  @P5 FADD.FTZ R180, R229, -R142 ;  /* 0x8000008ee5b45221 */ /* 0x000fe20000010000 */
[----:B------:R-:W-:-:S03]  /*4b90*/  MOV R142, R138 ;  /* 0x0000008a008e7202 */ /* 0x000fc60000000f00 */
[----:B------:R-:W-:Y:S01]  /*4ba0*/  @P5 FFMA.FTZ R142, R4, R180, R138 ;  /* 0x000000b4048e5223 */ /* 0x000fe2000001008a */
[----:B------:R-:W-:-:S04]  /*4bb0*/  @P4 LOP3.LUT P3, RZ, R21, 0xff00, RZ, 0xc0, !PT ;  /* 0x0000ff0015ff4812 */ /* 0x000fc8000786c0ff */
[----:B------:R-:W-:Y:S02]  /*4bc0*/  @P4 FSEL R143, R143, RZ, P3 ;  /* 0x000000ff8f8f4208 */ /* 0x000fe40001800000 */
[----:B------:R-:W-:Y:S01]  /*4bd0*/  @P4 LOP3.LUT P3, RZ, R21, 0xff0000, RZ, 0xc0, !PT ;  /* 0x00ff000015ff4812 */ /* 0x000fe2000786c0ff */
[----:B0-----:R-:W-:-:S04]  /*4be0*/  @P4 FMUL.FTZ R149, R142, R149 ;  /* 0x000000958e954220 */ /* 0x001fc80000410000 */
[----:B------:R-:W-:-:S05]  /*4bf0*/  @P4 FMUL.FTZ R148, R149, R148 ;  /* 0x0000009495944220 */ /* 0x000fca0000410000 */
[----:B------:R-:W-:Y:S02]  /*4c00*/  @P4 FSEL R149, R148, RZ, P3 ;  /* 0x000000ff94954208 */ /* 0x000fe40001800000 */
[----:B------:R-:W-:Y:S02]  /*4c10*/  @P4 F2FP.F16.F32.PACK_AB R148, RZ, R143 ;  /* 0x0000008fff94423e */ /* 0x000fe400000000ff */
[----:B------:R-:W-:Y:S02]  /*4c20*/  @P4 F2FP.F16.F32.PACK_AB R149, RZ, R149 ;  /* 0x00000095ff95423e */ /* 0x000fe400000000ff */
        /* <DEDUP_REMOVED lines=15> */
[----:B------:R-:W-:-:S04]  /*4d20*/  @P4 F2FP.F16.F32.PACK_AB R148, RZ, R148 ;  /* 0x00000094ff94423e */ /* 0x000fc800000000ff */
[----:B------:R-:W-:Y:S02]  /*4d30*/  @P4 PRMT R147, R147, 0x5410, R148 ;  /* 0x0000541093934816 */ /* 0x000fe40000000094 */
[----:B------:R-:W-:Y:S01]  /*4d40*/  MOV R148, R132 ;  /* 0x0000008400947202 */ /* 0x000fe20000000f00 */
[----:B------:R-:W-:-:S04]  /*4d50*/  @P5 FFMA.FTZ R148, R4, R149, R132 ;  /* 0x0000009504945223 */ /* 0x000fc80000010084 */
[----:B-1----:R-:W-:-:S04]  /*4d60*/  @P4 FMUL.FTZ R149, R148, R181 ;  /* 0x000000b594954220 */ /* 0x002fc80000410000 */
[----:B------:R-:W-:Y:S01]  /*4d70*/  @P4 FMUL.FTZ R182, R149, R180 ;  /* 0x000000b495b64220 */ /* 0x000fe20000410000 */
[----:B------:R-:W-:-:S04]  /*4d80*/  @P5 FFMA.FTZ R149, R15, R178, R3 ;  /* 0x000000b20f955223 */ /* 0x000fc80000010003 */
[----:B------:R-:W-:Y:S01]  /*4d90*/  @P5 FADD.FTZ R180, R250, -R149 ;  /* 0x80000095fab45221 */ /* 0x000fe20000010000 */
        /* <DEDUP_REMOVED lines=9> */
[----:B------:R-:W-:Y:S02]  /*4e30*/  @P4 F2FP.F16.F32.PACK_AB R181, RZ, R181 ;  /* 0x000000b5ffb5423e */ /* 0x000fe400000000ff */
[----:B------:R-:W-:Y:S02]  /*4e40*/  @P4 F2FP.F16.F32.PACK_AB R180, RZ, R180 ;  /* 0x000000b4ffb4423e */ /* 0x000fe400000000ff */
[----:B------:R-:W-:-:S04]  /*4e50*/  @P4 PRMT R144, R181, 0x7610, R144 ;  /* 0x00007610b5904816 */ /* 0x000fc80000000090 */
[----:B------:R-:W-:-:S07]  /*4e60*/  @P4 PRMT R144, R144, 0x5410, R180 ;  /* 0x0000541090904816 */ /* 0x000fce00000000b4 */
.L_x_15717:
[----:B------:R-:W-:Y:S05]  /*4e70*/  BSYNC.RECONVERGENT B1 ;  /* 0x0000000000017941 */ /* 0x000fea0003800200 */
.L_x_15700:
        /* <DEDUP_REMOVED lines=11> */
.L_x_15699:
[----:B------:R-:W-:Y:S05]  /*4f30*/  BSYNC.RECONVERGENT B2 ;  /* 0x0000000000027941 */ /* 0x000fea0003800200 */
.L_x_15698:
        /* <DEDUP_REMOVED lines=10> */
[----:B0-----:R-:W2:Y:S04]  /*4fe0*/  LDL R180, [R1] ;  /* 0x0000000001b47983 */ /* 0x001ea80000100800 */
[----:B------:R-:W3:Y:S04]  /*4ff0*/  LDL R177, [R1+0xc] ;  /* 0x00000c0001b17983 */ /* 0x000ee80000100800 */
[----:B------:R-:W4:Y:S01]  /*5000*/  LDL R179, [R1+0x28] ;  /* 0x0000280001b37983 */ /* 0x000f220000100800 */
[--C-:B------:R-:W-:Y:S01]  /*5010*/  @P5 FFMA.FTZ R140, R9, R178, R3.reuse ;  /* 0x000000b2098c5223 */ /* 0x100fe20000010003 */
[----:B-----5:R-:W-:Y:S01]  /*5020*/  MOV R148, R32 ;  /* 0x0000002000947202 */ /* 0x020fe20000000f00 */
[----:B------:R-:W0:Y:S01]  /*5030*/  @P4 LDC.64 R142, c[0x0][0x408] ;  /* 0x00010200ff8e4b82 */ /* 0x000e220000000a00 */
[----:B------:R-:W-:Y:S01]  /*5040*/  MOV R149, R33 ;  /* 0x0000002100957202 */ /* 0x000fe20000000f00 */
[----:B------:R-:W-:Y:S01]  /*5050*/  @P5 FFMA.FTZ R150, R188, R178, R3 ;  /* 0x000000b2bc965223 */ /* 0x000fe20000010003 */
[----:B------:R-:W-:-:S02]  /*5060*/  @P4 LOP3.LUT P2, RZ, R22, 0xff, RZ, 0xc0, !PT ;  /* 0x000000ff16ff4812 */ /* 0x000fc4000784c0ff */
[----:B------:R-:W-:Y:S01]  /*5070*/  MOV R151, R35 ;  /* 0x0000002300977202 */ /* 0x000fe20000000f00 */
[----:B--2---:R-:W-:Y:S01]  /*5080*/  @P5 FADD.FTZ R141, R180, -R140 ;  /* 0x8000008cb48d5221 */ /* 0x004fe20000010000 */
[----:B------:R-:W-:-:S04]  /*5090*/  @P5 FFMA.FTZ R140, R14, R178, R3 ;  /* 0x000000b20e8c5223 */ /* 0x000fc80000010003 */
[----:B------:R-:W-:Y:S01]  /*50a0*/  @P5 FADD.FTZ R140, R249, -R140 ;  /* 0x8000008cf98c5221 */ /* 0x000fe20000010000 */
[----:B------:R-:W-:-:S03]  /*50b0*/  @P5 FFMA.FTZ R148, R4, R141, R32 ;  /* 0x0000008d04945223 */ /* 0x000fc60000010020 */
[----:B------:R-:W-:Y:S02]  /*50c0*/  @P5 FFMA.FTZ R149, R4, R140, R33 ;  /* 0x0000008c04955223 */ /* 0x000fe40000010021 */
[----:B------:R-:W1:Y:S02]  /*50d0*/  @P4 LDC.64 R140, c[0x0][0x408] ;  /* 0x00010200ff8c4b82 */ /* 0x000e640000000a00 */
[----:B0-----:R-:W-:-:S04]  /*50e0*/  @P4 FMUL.FTZ R143, R149, R143 ;  /* 0x0000008f958f4220 */ /* 0x001fc80000410000 */
[----:B------:R-:W-:Y:S01]  /*50f0*/  @P4 FMUL.FTZ R142, R143, R142 ;  /* 0x0000008e8f8e4220 */ /* 0x000fe20000410000 */
[----:B-1----:R-:W-:-:S04]  /*5100*/  @P4 FMUL.FTZ R141, R148, R141 ;  /* 0x0000008d948d4220 */ /* 0x002fc80000410000 */
[----:B------:R-:W-:Y:S01]  /*5110*/  @P4 FMUL.FTZ R140, R141, R140 ;  /* 0x0000008c8d8c4220 */ /* 0x000fe20000410000 */
[----:B------:R-:W-:Y:S01]  /*5120*/  @P5 FADD.FTZ R141, R245, -R150 ;  /* 0x80000096f58d5221 */ /* 0x000fe20000010000 */
[----:B------:R-:W-:-:S03]  /*5130*/  MOV R150, R34 ;  /* 0x0000002200967202 */ /* 0x000fc60000000f00 */
[----:B------:R-:W-:Y:S01]  /*5140*/  @P4 FSEL R143, R140, RZ, P2 ;  /* 0x000000ff8c8f4208 */ /* 0x000fe20001000000 */
[----:B------:R-:W-:Y:S02]  /*5150*/  @P5 FFMA.FTZ R150, R4, R141, R34 ;  /* 0x0000008d04965223 */ /* 0x000fe40000010022 */
[----:B------:R-:W0:Y:S01]  /*5160*/  @P4 LDC.64 R140, c[0x0][0x408] ;  /* 0x00010200ff8c4b82 */ /* 0x000e220000000a00 */
[----:B------:R-:W-:-:S04]  /*5170*/  @P4 LOP3.LUT P2, RZ, R22, 0xff00, RZ, 0xc0, !PT ;  /* 0x0000ff0016ff4812 */ /* 0x000fc8000784c0ff */
[----:B------:R-:W-:Y:S02]  /*5180*/  @P4 FSEL R142, R142, RZ, P2 ;  /* 0x000000ff8e8e4208 */ /* 0x000fe40001000000 */
[----:B------:R-:W-:Y:S01]  /*5190*/  @P4 LOP3.LUT P2, RZ, R22, 0xff0000, RZ, 0xc0, !PT ;  /* 0x00ff000016ff4812 */ /* 0x000fe2000784c0ff */
[----:B------:R-:W-:Y:S01]  /*51a0*/  @P5 FFMA.FTZ R180, R192, R178, R3 ;  /* 0x000000b2c0b45223 */ /* 0x000fe20000010003 */
[----:B0-----:R-:W-:-:S04]  /*51b0*/  @P4 FMUL.FTZ R141, R150, R141 ;  /* 0x0000008d968d4220 */ /* 0x001fc80000410000 */
[----:B------:R-:W-:Y:S01]  /*51c0*/  @P4 FMUL.FTZ R140, R141, R140 ;  /* 0x0000008c8d8c4220 */ /* 0x000fe20000410000 */
[----:B------:R-:W-:Y:S01]  /*51d0*/  @P5 FADD.FTZ R141, R241, -R180 ;  /* 0x800000b4f18d5221 */ /* 0x000fe20000010000 */
[----:B------:R-:W-:Y:S01]  /*51e0*/  @P4 F2FP.F16.F32.PACK_AB R143, RZ, R143 ;  /* 0x0000008fff8f423e */ /* 0x000fe200000000ff */
[----:B------:R-:W0:Y:S02]  /*51f0*/  @P4 LDC.64 R180, c[0x0][0x408] ;  /* 0x00010200ffb44b82 */ /* 0x000e240000000a00 */
[----:B------:R-:W-:-:S04]  /*5200*/  @P4 FSEL R140, R140, RZ, P2 ;  /* 0x000000ff8c8c4208 */ /* 0x000fc80001000000 */
[----:B------:R-:W-:Y:S01]  /*5210*/  @P4 F2FP.F16.F32.PACK_AB R140, RZ, R140 ;  /* 0x0000008cff8c423e */ /* 0x000fe200000000ff */
[----:B------:R-:W-:-:S03]  /*5220*/  @P5 FFMA.FTZ R151, R4, R141, R35 ;  /* 0x0000008d04975223 */ /* 0x000fc60000010023 */
[----:B------:R-:W-:Y:S02]  /*5230*/  @P4 PRMT R145, R140, 0x7610, R145 ;  /* 0x000076108c914816 */ /* 0x000fe40000000091 */
[----:B------:R-:W1:Y:S01]  /*5240*/  @P4 LDC.64 R140, c[0x0][0x408] ;  /* 0x00010200ff8c4b82 */ /* 0x000e620000000a00 */
[----:B------:R-:W-:Y:S02]  /*5250*/  @P4 F2FP.F16.F32.PACK_AB R142, RZ, R142 ;  /* 0x0000008eff8e423e */ /* 0x000fe400000000ff */
[----:B------:R-:W-:Y:S02]  /*5260*/  @P4 PRMT R144, R143, 0x7610, R144 ;  /* 0x000076108f904816 */ /* 0x000fe40000000090 */
[----:B------:R-:W-:Y:S02]  /*5270*/  @P4 LOP3.LUT P2, RZ, R22, 0xff000000, RZ, 0xc0, !PT ;  /* 0xff00000016ff4812 */ /* 0x000fe4000784c0ff */
[----:B------:R-:W-:Y:S02]  /*5280*/  @P4 PRMT R144, R144, 0x5410, R142 ;  /* 0x0000541090904816 */ /* 0x000fe4000000008e */
[----:B------:R-:W2:Y:S01]  /*5290*/  @P4 LDC.64 R142, c[0x0][0x408] ;  /* 0x00010200ff8e4b82 */ /* 0x000ea20000000a00 */
[----:B-1----:R-:W-:-:S04]  /*52a0*/  @P4 FMUL.FTZ R141, R151, R141 ;  /* 0x0000008d978d4220 */ /* 0x002fc80000410000 */
[----:B------:R-:W-:-:S05]  /*52b0*/  @P4 FMUL.FTZ R140, R141, R140 ;  /* 0x0000008c8d8c4220 */ /* 0x000fca0000410000 */
[----:B------:R-:W-:-:S04]  /*52c0*/  @P4 FSEL R140, R140, RZ, P2 ;  /* 0x000000ff8c8c4208 */ /* 0x000fc80001000000 */
[----:B------:R-:W-:-:S04]  /*52d0*/  @P4 F2FP.F16.F32.PACK_AB R140, RZ, R140 ;  /* 0x0000008cff8c423e */ /* 0x000fc800000000ff */
        /* <DEDUP_REMOVED lines=9> */
[----:B------:R-:W-:-:S04]  /*5370*/  @P4 F2FP.F16.F32.PACK_AB R141, RZ, R141 ;  /* 0x0000008dff8d423e */ /* 0x000fc800000000ff */
        /* <DEDUP_REMOVED lines=16> */
[----:B0-----:R-:W-:Y:S01]  /*5480*/  @P4 FMUL.FTZ R143, R142, R181 ;  /* 0x000000b58e8f4220 */ /* 0x001fe20000410000 */
[----:B------:R-:W-:-:S03]  /*5490*/  @P4 LOP3.LUT P2, RZ, R23, 0xff0000, RZ, 0xc0, !PT ;  /* 0x00ff000017ff4812 */ /* 0x000fc6000784c0ff */
[----:B------:R-:W-:Y:S01]  /*54a0*/  @P4 FMUL.FTZ R143, R143, R180 ;  /* 0x000000b48f8f4220 */ /* 0x000fe20000410000 */
[----:B---3--:R-:W-:-:S04]  /*54b0*/  @P5 FFMA.FTZ R177, R177, R178, R3 ;  /* 0x000000b2b1b15223 */ /* 0x008fc80000010003 */
[----:B------:R-:W-:Y:S01]  /*54c0*/  @P4 FSEL R143, R143, RZ, P2 ;  /* 0x000000ff8f8f4208 */ /* 0x000fe20001000000 */
[----:B----4-:R-:W-:-:S03]  /*54d0*/  @P5 FADD.FTZ R177, R179, -R177 ;  /* 0x800000b1b3b15221 */ /* 0x010fc60000010000 */
[----:B------:R-:W-:-:S04]  /*54e0*/  @P4 F2FP.F16.F32.PACK_AB R143, RZ, R143 ;  /* 0x0000008fff8f423e */ /* 0x000fc800000000ff */
[----:B------:R-:W-:Y:S02]  /*54f0*/  @P4 PRMT R147, R143, 0x7610, R147 ;  /* 0x000076108f934816 */ /* 0x000fe40000000093 */
[----:B------:R-:W-:Y:S01]  /*5500*/  MOV R143, R31 ;  /* 0x0000001f008f7202 */ /* 0x000fe20000000f00 */
[----:B------:R-:W-:Y:S01]  /*5510*/  @P5 FFMA.FTZ R143, R4, R177, R31 ;  /* 0x000000b1048f5223 */ /* 0x000fe2000001001f */
        /* <DEDUP_REMOVED lines=9> */
.L_x_15737:
[----:B------:R-:W2:Y:S01]  /*55b0*/  LDL R177, [R1] ;  /* 0x0000000001b17983 */ /* 0x000ea20000100800 */
[----:B0-----:R-:W0:Y:S01]  /*55c0*/  @P4 LDC.64 R180, c[0x0][0x408] ;  /* 0x00010200ffb44b82 */ /* 0x001e220000000a00 */
[----:B------:R-:W-:Y:S01]  /*55d0*/  @P5 FFMA.FTZ R179, R9, R178, R3 ;  /* 0x000000b209b35223 */ /* 0x000fe20000010003 */
[----:B-----5:R-:W-:-:S03]  /*55e0*/  @P4 LOP3.LUT P2, RZ, R22, 0xff, RZ, 0xc0, !PT ;  /* 0x000000ff16ff4812 */ /* 0x020fc6000784c0ff */
[----:B--2---:R-:W-:Y:S01]  /*55f0*/  @P5 FADD.FTZ R179, R177, -R179 ;  /* 0x800000b3b1b35221 */ /* 0x004fe20000010000 */
[----:B------:R-:W-:-:S03]  /*5600*/  MOV R177, R32 ;  /* 0x0000002000b17202 */ /* 0x000fc60000000f00 */
[----:B------:R-:W-:Y:S01]  /*5610*/  @P5 FFMA.FTZ R177, R4, R179, R32 ;  /* 0x000000b304b15223 */ /* 0x000fe20000010020 */
[----:B------:R-:W-:-:S03]  /*5620*/  @P5 FFMA.FTZ R179, R14, R178, R3 ;  /* 0x000000b20eb35223 */ /* 0x000fc60000010003 */
[----:B0-----:R-:W-:Y:S01]  /*5630*/  @P4 FMUL.FTZ R177, R177, R181 ;  /* 0x000000b5b1b14220 */ /* 0x001fe20000410000 */
[----:B------:R-:W-:-:S03]  /*5640*/  @P5 FADD.FTZ R179, R249, -R179 ;  /* 0x800000b3f9b35221 */ /* 0x000fc60000010000 */
[----:B------:R-:W-:Y:S02]  /*5650*/  @P4 FMUL.FTZ R177, R177, R180 ;  /* 0x000000b4b1b14220 */ /* 0x000fe40000410000 */
[----:B------:R-:W0:Y:S03]  /*5660*/  @P4 LDC.64 R180, c[0x0][0x408] ;  /* 0x00010200ffb44b82 */ /* 0x000e260000000a00 */
[----:B------:R-:W-:Y:S02]  /*5670*/  @P4 FSEL R177, R177, RZ, P2 ;  /* 0x000000ffb1b14208 */ /* 0x000fe40001000000 */
[----:B------:R-:W-:Y:S02]  /*5680*/  @P4 LOP3.LUT P2, RZ, R22, 0xff00, RZ, 0xc0, !PT ;  /* 0x0000ff0016ff4812 */ /* 0x000fe4000784c0ff */
[----:B------:R-:W-:-:S04]  /*5690*/  @P4 F2FP.F16.F32.PACK_AB R177, RZ, R177 ;  /* 0x000000b1ffb1423e */ /* 0x000fc800000000ff */
        /* <DEDUP_REMOVED lines=57> */
[----:B------:R-:W-:-:S04]  /*5a30*/  @P5 FFMA.FTZ R177, R4, R179, R30 ;  /* 0x000000b304b15223 */ /* 0x000fc8000001001e */
        /* <DEDUP_REMOVED lines=20> */
.L_x_15736:
[----:B------:R-:W-:-:S04]  /*5b80*/  UISETP.NE.U32.AND UP0, UPT, UR20, URZ, UPT ;  /* 0x000000ff1400728c */ /* 0x000fc8000bf05070 */
[----:B------:R-:W-:-:S06]  /*5b90*/  UISETP.NE.AND.EX UP0, UPT, UR21, URZ, UPT, UP0 ;  /* 0x000000ff1500728c */ /* 0x000fcc000bf05300 */
[----:B------:R-:W-:-:S13]  /*5ba0*/  PLOP3.LUT P3, PT, PT, PT, UP0, 0x80, 0x8 ;  /* 0x000000000008781c */ /* 0x000fda0003f6f008 */
[----:B------:R-:W-:Y:S05]  /*5bb0*/  @!P3 BRA `(.L_x_15739) ;  /* 0x00000008003cb947 */ /* 0x000fea0003800000 */
[----:B0-----:R-:W2:Y:S04]  /*5bc0*/  LDL R180, [R1+0xc] ;  /* 0x00000c0001b47983 */ /* 0x001ea80000100800 */
[----:B------:R-:W3:Y:S04]  /*5bd0*/  LDL R177, [R1+0x28] ;  /* 0x0000280001b17983 */ /* 0x000ee80000100800 */
[----:B------:R-:W4:Y:S01]  /*5be0*/  LDL R179, [R1] ;  /* 0x0000000001b37983 */ /* 0x000f220000100800 */
[-CC-:B------:R-:W-:Y:S01]  /*5bf0*/  FFMA.FTZ R148, R192, R178.reuse, R3.reuse ;  /* 0x000000b2c0947223 */ /* 0x180fe20000010003 */
[-CC-:B------:R-:W-:Y:S01]  /*5c00*/  FFMA.FTZ R142, R206, R178.reuse, R3.reuse ;  /* 0x000000b2ce8e7223 */ /* 0x180fe20000010003 */
[-CC-:B------:R-:W-:Y:S01]  /*5c10*/  FFMA.FTZ R141, R200, R178.reuse, R3.reuse ;  /* 0x000000b2c88d7223 */ /* 0x180fe20000010003 */
        /* <DEDUP_REMOVED lines=43> */
.L_x_15741:
[----:B------:R-:W-:Y:S05]  /*5ed0*/  BSYNC.RECONVERGENT B3 ;  /* 0x0000000000037941 */ /* 0x000fea0003800200 */
.L_x_15740:
        /* <DEDUP_REMOVED lines=13> */
.L_x_15743:
[----:B------:R-:W-:Y:S05]  /*5fb0*/  BSYNC.RECONVERGENT B3 ;  /* 0x0000000000037941 */ /* 0x000fea0003800200 */
.L_x_15742:
        /* <DEDUP_REMOVED lines=13> */
.L_x_15745:
[----:B------:R-:W-:Y:S05]  /*6090*/  BSYNC.RECONVERGENT B3 ;  /* 0x0000000000037941 */ /* 0x000fea0003800200 */
.L_x_15744:
        /* <DEDUP_REMOVED lines=13> */
.L_x_15747:
[----:B------:R-:W-:Y:S05]  /*6170*/  BSYNC.RECONVERGENT B3 ;  /* 0x0000000000037941 */ /* 0x000fea0003800200 */
.L_x_15746:
        /* <DEDUP_REMOVED lines=13> */
.L_x_15749:
[----:B------:R-:W-:Y:S05]  /*6250*/  BSYNC.RECONVERGENT B3 ;  /* 0x0000000000037941 */ /* 0x000fea0003800200 */
.L_x_15748:
        /* <DEDUP_REMOVED lines=13> */
.L_x_15751:
[----:B------:R-:W-:Y:S05]  /*6330*/  BSYNC.RECONVERGENT B3 ;  /* 0x0000000000037941 */ /* 0x000fea0003800200 */
.L_x_15750:
        /* <DEDUP_REMOVED lines=13> */
.L_x_15753:
[----:B------:R-:W-:Y:S05]  /*6410*/  BSYNC.RECONVERGENT B3 ;  /* 0x0000000000037941 */ /* 0x000fea0003800200 */
.L_x_15752:
        /* <DEDUP_REMOVED lines=9> */
.L_x_15739:
        /* <DEDUP_REMOVED lines=12> */
[----:B------:R-:W-:-:S04]  /*6570*/  F2FP.F16.F32.PACK_AB R177, RZ, R177 ;  /* 0x000000b1ffb1723e */ /* 0x000fc800000000ff */
[----:B0-----:R-:W-:-:S07]  /*6580*/  PRMT R144, R177, 0x7610, R144 ;  /* 0x00007610b1907816 */ /* 0x001fce0000000090 */
.L_x_15755:
[----:B------:R-:W-:Y:S05]  /*6590*/  BSYNC.RECONVERGENT B3 ;  /* 0x0000000000037941 */ /* 0x000fea0003800200 */
.L_x_15754:
        /* <DEDUP_REMOVED lines=13> */
.L_x_15757:
[----:B------:R-:W-:Y:S05]  /*6670*/  BSYNC.RECONVERGENT B3 ;  /* 0x0000000000037941 */ /* 0x000fea0003800200 */
.L_x_15756:
        /* <DEDUP_REMOVED lines=13> */
.L_x_15759:
[----:B------:R-:W-:Y:S05]  /*6750*/  BSYNC.RECONVERGENT B3 ;  /* 0x0000000000037941 */ /* 0x000fea0003800200 */
.L_x_15758:
        /* <DEDUP_REMOVED lines=13> */
.L_x_15761:
[----:B------:R-:W-:Y:S05]  /*6830*/  BSYNC.RECONVERGENT B3 ;  /* 0x0000000000037941 */ /* 0x000fea0003800200 */
.L_x_15760:
        /* <DEDUP_REMOVED lines=13> */
.L_x_15763:
[----:B------:R-:W-:Y:S05]  /*6910*/  BSYNC.RECONVERGENT B3 ;  /* 0x0000000000037941 */ /* 0x000fea0003800200 */
.L_x_15762:
        /* <DEDUP_REMOVED lines=13> */
.L_x_15765:
[----:B------:R-:W-:Y:S05]  /*69f0*/  BSYNC.RECONVERGENT B3 ;  /* 0x0000000000037941 */ /* 0x000fea0003800200 */
.L_x_15764:
        /* <DEDUP_REMOVED lines=13> */
.L_x_15767:
[----:B------:R-:W-:Y:S05]  /*6ad0*/  BSYNC.RECONVERGENT B3 ;  /* 0x0000000000037941 */ /* 0x000fea0003800200 */
.L_x_15766:
        /* <DEDUP_REMOVED lines=14> */
[----:B0-----:R-:W-:-:S07]  /*6bc0*/  PRMT R147, R147, 0x5410, R177 ;  /* 0x0000541093937816 */ /* 0x001fce00000000b1 */
.L_x_15738:
[----:B------:R-:W-:Y:S05]  /*6bd0*/  BSYNC.RECONVERGENT B1 ;  /* 0x0000000000017941 */ /* 0x000fea0003800200 */
.L_x_15735:
        /* <DEDUP_REMOVED lines=9> */
.L_x_15734:
[----:B------:R-:W-:Y:S05]  /*6c70*/  BSYNC.RECONVERGENT B2 ;  /* 0x0000000000027941 */ /* 0x000fea0003800200 */
.L_x_15733:
        /* <DEDUP_REMOVED lines=13> */
[----:B-----5:R-:W-:Y:S01]  /*6d50*/  MOV R148, R152 ;  /* 0x0000009800947202 */ /* 0x020fe20000000f00 */
[----:B------:R-:W4:Y:S02]  /*6d60*/  @P4 LDC.64 R142, c[0x0][0x408] ;  /* 0x00010200ff8e4b82 */ /* 0x000f240000000a00 */
[----:B------:R-:W-:-:S04]  /*6d70*/  @P5 FADD.FTZ R141, R252, -R141 ;  /* 0x8000008dfc8d5221 */ /* 0x000fc80000010000 */
[----:B------:R-:W-:Y:S01]  /*6d80*/  @P5 FFMA.FTZ R148, R4, R141, R152 ;  /* 0x0000008d04945223 */ /* 0x000fe20000010098 */
[----:B------:R-:W-:Y:S01]  /*6d90*/  @P5 FFMA.FTZ R141, R13, R178, R3 ;  /* 0x000000b20d8d5223 */ /* 0x000fe20000010003 */
[----:B------:R-:W-:Y:S01]  /*6da0*/  MOV R149, R153 ;  /* 0x0000009900957202 */ /* 0x000fe20000000f00 */
[----:B01----:R-:W0:Y:S02]  /*6db0*/  @P4 LDC.64 R180, c[0x0][0x408] ;  /* 0x00010200ffb44b82 */ /* 0x003e240000000a00 */
[----:B------:R-:W-:-:S04]  /*6dc0*/  @P5 FADD.FTZ R141, R248, -R141 ;  /* 0x8000008df88d5221 */ /* 0x000fc80000010000 */
[----:B------:R-:W-:Y:S02]  /*6dd0*/  @P5 FFMA.FTZ R149, R4, R141, R153 ;  /* 0x0000008d04955223 */ /* 0x000fe40000010099 */
[----:B------:R-:W1:Y:S01]  /*6de0*/  @P4 LDC.64 R140, c[0x0][0x408] ;  /* 0x00010200ff8c4b82 */ /* 0x000e620000000a00 */
[----:B------:R-:W-:Y:S02]  /*6df0*/  @P4 LOP3.LUT P1, RZ, R24, 0xff, RZ, 0xc0, !PT ;  /* 0x000000ff18ff4812 */ /* 0x000fe4000782c0ff */
[----:B------:R-:W-:Y:S01]  /*6e00*/  MOV R150, R154 ;  /* 0x0000009a00967202 */ /* 0x000fe20000000f00 */
[----:B----4-:R-:W-:-:S04]  /*6e10*/  @P4 FMUL.FTZ R143, R149, R143 ;  /* 0x0000008f958f4220 */ /* 0x010fc80000410000 */
[----:B------:R-:W-:Y:S01]  /*6e20*/  @P4 FMUL.FTZ R142, R143, R142 ;  /* 0x0000008e8f8e4220 */ /* 0x000fe20000410000 */
[----:B-1----:R-:W-:-:S04]  /*6e30*/  @P4 FMUL.FTZ R141, R148, R141 ;  /* 0x0000008d948d4220 */ /* 0x002fc80000410000 */
[----:B------:R-:W-:Y:S01]  /*6e40*/  @P4 FMUL.FTZ R140, R141, R140 ;  /* 0x0000008c8d8c4220 */ /* 0x000fe20000410000 */
[----:B------:R-:W-:-:S04]  /*6e50*/  @P5 FFMA.FTZ R141, R17, R178, R3 ;  /* 0x000000b2118d5223 */ /* 0x000fc80000010003 */
[----:B------:R-:W-:Y:S01]  /*6e60*/  @P5 FADD.FTZ R141, R244, -R141 ;  /* 0x8000008df48d5221 */ /* 0x000fe20000010000 */
[----:B------:R-:W-:-:S03]  /*6e70*/  @P4 FSEL R143, R140, RZ, P1 ;  /* 0x000000ff8c8f4208 */ /* 0x000fc60000800000 */
[----:B------:R-:W-:Y:S02]  /*6e80*/  @P5 FFMA.FTZ R150, R4, R141, R154 ;  /* 0x0000008d04965223 */ /* 0x000fe4000001009a */
[----:B------:R-:W1:Y:S01]  /*6e90*/  @P4 LDC.64 R140, c[0x0][0x408] ;  /* 0x00010200ff8c4b82 */ /* 0x000e620000000a00 */
[----:B------:R-:W-:Y:S02]  /*6ea0*/  @P4 LOP3.LUT P1, RZ, R24, 0xff0000, RZ, 0xc0, !PT ;  /* 0x00ff000018ff4812 */ /* 0x000fe4000782c0ff */
[----:B------:R-:W-:Y:S01]  /*6eb0*/  MOV R151, R155 ;  /* 0x0000009b00977202 */ /* 0x000fe20000000f00 */
[----:B-1----:R-:W-:-:S04]  /*6ec0*/  @P4 FMUL.FTZ R141, R150, R141 ;  /* 0x0000008d968d4220 */ /* 0x002fc80000410000 */
[----:B------:R-:W-:Y:S01]  /*6ed0*/  @P4 FMUL.FTZ R140, R141, R140 ;  /* 0x0000008c8d8c4220 */ /* 0x000fe20000410000 */
[----:B------:R-:W-:-:S04]  /*6ee0*/  @P5 FFMA.FTZ R141, R191, R178, R3 ;  /* 0x000000b2bf8d5223 */ /* 0x000fc80000010003 */
[----:B------:R-:W-:Y:S01]  /*6ef0*/  @P4 FSEL R140, R140, RZ, P1 ;  /* 0x000000ff8c8c4208 */ /* 0x000fe20000800000 */
[----:B------:R-:W-:-:S03]  /*6f00*/  @P5 FADD.FTZ R141, R240, -R141 ;  /* 0x8000008df08d5221 */ /* 0x000fc60000010000 */
[----:B------:R-:W-:Y:S01]  /*6f10*/  @P4 F2FP.F16.F32.PACK_AB R140, RZ, R140 ;  /* 0x0000008cff8c423e */ /* 0x000fe200000000ff */
[----:B------:R-:W-:-:S03]  /*6f20*/  @P5 FFMA.FTZ R151, R4, R141, R155 ;  /* 0x0000008d04975223 */ /* 0x000fc6000001009b */
[----:B------:R-:W-:Y:S02]  /*6f30*/  @P4 PRMT R145, R140, 0x7610, R145 ;  /* 0x000076108c914816 */ /* 0x000fe40000000091 */
[----:B------:R-:W1:Y:S01]  /*6f40*/  @P4 LDC.64 R140, c[0x0][0x408] ;  /* 0x00010200ff8c4b82 */ /* 0x000e620000000a00 */
[----:B------:R-:W-:Y:S02]  /*6f50*/  @P4 LOP3.LUT P3, RZ, R24, 0xff00, RZ, 0xc0, !PT ;  /* 0x0000ff0018ff4812 */ /* 0x000fe4000786c0ff */
[----:B------:R-:W-:Y:S02]  /*6f60*/  @P4 F2FP.F16.F32.PACK_AB R143, RZ, R143 ;  /* 0x0000008fff8f423e */ /* 0x000fe400000000ff */
[----:B------:R-:W-:Y:S02]  /*6f70*/  @P4 FSEL R142, R142, RZ, P3 ;  /* 0x000000ff8e8e4208 */ /* 0x000fe40001800000 */
[----:B------:R-:W-:Y:S02]  /*6f80*/  @P4 PRMT R144, R143, 0x7610, R144 ;  /* 0x000076108f904816 */ /* 0x000fe40000000090 */
[----:B------:R-:W-:-:S04]  /*6f90*/  @P4 F2FP.F16.F32.PACK_AB R142, RZ, R142 ;  /* 0x0000008eff8e423e */ /* 0x000fc800000000ff */
[----:B------:R-:W-:Y:S02]  /*6fa0*/  @P4 PRMT R144, R144, 0x5410, R142 ;  /* 0x0000541090904816 */ /* 0x000fe4000000008e */
[----:B------:R-:W4:Y:S01]  /*6fb0*/  @P4 LDC.64 R142, c[0x0][0x408] ;  /* 0x00010200ff8e4b82 */ /* 0x000f220000000a00 */
        /* <DEDUP_REMOVED lines=15> */
[----:B------:R-:W-:Y:S01]  /*70b0*/  @P4 F2FP.F16.F32.PACK_AB R141, RZ, R141 ;  /* 0x0000008dff8d423e */ /* 0x000fe200000000ff */
        /* <DEDUP_REMOVED lines=17> */
[----:B------:R-:W-:-:S05]  /*71d0*/  @P4 FMUL.FTZ R143, R143, R180 ;  /* 0x000000b48f8f4220 */ /* 0x000fca0000410000 */
[----:B------:R-:W-:-:S04]  /*71e0*/  @P4 FSEL R143, R143, RZ, P1 ;  /* 0x000000ff8f8f4208 */ /* 0x000fc80000800000 */
[----:B------:R-:W-:-:S04]  /*71f0*/  @P4 F2FP.F16.F32.PACK_AB R143, RZ, R143 ;  /* 0x0000008fff8f423e */ /* 0x000fc800000000ff */
        /* <DEDUP_REMOVED lines=14> */
.L_x_15772:
[----:B01----:R-:W0:Y:S01]  /*72e0*/  @P4 LDC.64 R180, c[0x0][0x408] ;  /* 0x00010200ffb44b82 */ /* 0x003e220000000a00 */
[----:B------:R-:W-:Y:S01]  /*72f0*/  @P5 FFMA.FTZ R179, R10, R178, R3 ;  /* 0x000000b20ab35223 */ /* 0x000fe20000010003 */
[----:B-----5:R-:W-:Y:S02]  /*7300*/  MOV R177, R152 ;  /* 0x0000009800b17202 */ /* 0x020fe40000000f00 */
[----:B------:R-:W-:Y:S01]  /*7310*/  @P4 LOP3.LUT P1, RZ, R24, 0xff, RZ, 0xc0, !PT ;  /* 0x000000ff18ff4812 */ /* 0x000fe2000782c0ff */
        /* <DEDUP_REMOVED lines=88> */
.L_x_15771:
[----:B------:R-:W-:-:S04]  /*78a0*/  UISETP.NE.U32.AND UP0, UPT, UR20, URZ, UPT ;  /* 0x000000ff1400728c */ /* 0x000fc8000bf05070 */
[----:B------:R-:W-:-:S06]  /*78b0*/  UISETP.NE.AND.EX UP0, UPT, UR21, URZ, UPT, UP0 ;  /* 0x000000ff1500728c */ /* 0x000fcc000bf05300 */
[----:B------:R-:W-:-:S13]  /*78c0*/  PLOP3.LUT P2, PT, PT, PT, UP0, 0x80, 0x8 ;  /* 0x000000000008781c */ /* 0x000fda0003f4f008 */
[----:B------:R-:W-:Y:S05]  /*78d0*/  @!P2 BRA `(.L_x_15774) ;  /* 0x000000080038a947 */ /* 0x000fea0003800000 */
        /* <DEDUP_REMOVED lines=11> */
[-CC-:B------:R-:W-:Y:S01]  /*7990*/  FFMA.FTZ R149, R13, R178.reuse, R3.reuse ;  /* 0x000000b20d957223 */ /* 0x180fe20000010003 */
[----:B------:R-:W-:Y:S01]  /*79a0*/  FFMA.FTZ R148, R10, R178, R3 ;  /* 0x000000b20a947223 */ /* 0x000fe20000010003 */
[----:B------:R-:W-:Y:S01]  /*79b0*/  FMUL.FTZ R142, R4, R142 ;  /* 0x0000008e048e7220 */ /* 0x000fe20000410000 */
        /* <DEDUP_REMOVED lines=33> */
[----:B01----:R-:W-:-:S07]  /*7bd0*/  PRMT R144, R177, 0x7610, R144 ;  /* 0x00007610b1907816 */ /* 0x003fce0000000090 */
.L_x_15776:
[----:B------:R-:W-:Y:S05]  /*7be0*/  BSYNC.RECONVERGENT B3 ;  /* 0x0000000000037941 */ /* 0x000fea0003800200 */
.L_x_15775:
        /* <DEDUP_REMOVED lines=13> */
.L_x_15778:
[----:B------:R-:W-:Y:S05]  /*7cc0*/  BSYNC.RECONVERGENT B3 ;  /* 0x0000000000037941 */ /* 0x000fea0003800200 */
.L_x_15777:
        /* <DEDUP_REMOVED lines=13> */
.L_x_15780:
[----:B------:R-:W-:Y:S05]  /*7da0*/  BSYNC.RECONVERGENT B3 ;  /* 0x0000000000037941 */ /* 0x000fea0003800200 */
.L_x_15779:
        /* <DEDUP_REMOVED lines=13> */
.L_x_15782:
[----:B------:R-:W-:Y:S05]  /*7e80*/  BSYNC.RECONVERGENT B3 ;  /* 0x0000000000037941 */ /* 0x000fea0003800200 */
.L_x_15781:
        /* <DEDUP_REMOVED lines=13> */
.L_x_15784:
[----:B------:R-:W-:Y:S05]  /*7f60*/  BSYNC.RECONVERGENT B3 ;  /* 0x0000000000037941 */ /* 0x000fea0003800200 */
.L_x_15783:
        /* <DEDUP_REMOVED lines=13> */
.L_x_15786:
[----:B------:R-:W-:Y:S05]  /*8040*/  BSYNC.RECONVERGENT B3 ;  /* 0x0000000000037941 */ /* 0x000fea0003800200 */
.L_x_15785:
        /* <DEDUP_REMOVED lines=13> */
.L_x_15788:
[----:B------:R-:W-:Y:S05]  /*8120*/  BSYNC.RECONVERGENT B3 ;  /* 0x0000000000037941 */ /* 0x000fea0003800200 */
.L_x_15787:
[----:B------:R-:W-:Y:S05]  /*8130*/  @!P4 BRA `(.L_x_15773) ;  /* 0x0000000400e4c947 */ /* 0x000fea0003800000 */
[----:B------:R-:W-:Y:S01]  /*8140*/  FMUL.FTZ R177, R143, UR13 ;  /* 0x0000000d8fb17c20 */ /* 0x000fe20008410000 */
[----:B-----5:R-:W-:-:S03]  /*8150*/  ISETP.GE.U32.AND P1, PT, R24, RZ, PT ;  /* 0x000000ff1800720c */ /* 0x020fc60003f26070 */
[----:B------:R-:W-:Y:S01]  /*8160*/  FMUL.FTZ R177, R177, UR12 ;  /* 0x0000000cb1b17c20 */ /* 0x000fe20008410000 */
[----:B------:R-:W-:-:S04]  /*8170*/  ISETP.GE.U32.AND.EX P1, PT, R25, 0x1000000, PT, P1 ;  /* 0x010000001900780c */ /* 0x000fc80003f26110 */
[----:B------:R-:W-:-:S04]  /*8180*/  FSEL R177, R177, RZ, P1 ;  /* 0x000000ffb1b17208 */ /* 0x000fc80000800000 */
[----:B------:R-:W-:-:S04]  /*8190*/  F2FP.F16.F32.PACK_AB R177, RZ, R177 ;  /* 0x000000b1ffb1723e */ /* 0x000fc800000000ff */
[----:B01----:R-:W-:Y:S01]  /*81a0*/  PRMT R147, R147, 0x5410, R177 ;  /* 0x0000541093937816 */ /* 0x003fe200000000b1 */
[----:B------:R-:W-:Y:S06]  /*81b0*/  BRA `(.L_x_15773) ;  /* 0x0000000400c47947 */ /* 0x000fec0003800000 */
.L_x_15774:
        /* <DEDUP_REMOVED lines=13> */
.L_x_15790:
[----:B------:R-:W-:Y:S05]  /*8290*/  BSYNC.RECONVERGENT B3 ;  /* 0x0000000000037941 */ /* 0x000fea0003800200 */
.L_x_15789:
        /* <DEDUP_REMOVED lines=13> */
.L_x_15792:
[----:B------:R-:W-:Y:S05]  /*8370*/  BSYNC.RECONVERGENT B3 ;  /* 0x0000000000037941 */ /* 0x000fea0003800200 */
.L_x_15791:
        /* <DEDUP_REMOVED lines=13> */
.L_x_15794:
[----:B------:R-:W-:Y:S05]  /*8450*/  BSYNC.RECONVERGENT B3 ;  /* 0x0000000000037941 */ /* 0x000fea0003800200 */
.L_x_15793:
        /* <DEDUP_REMOVED lines=13> */
.L_x_15796:
[----:B------:R-:W-:Y:S05]  /*8530*/  BSYNC.RECONVERGENT B3 ;  /* 0x0000000000037941 */ /* 0x000fea0003800200 */
.L_x_15795:
        /* <DEDUP_REMOVED lines=13> */
.L_x_15798:
[----:B------:R-:W-:Y:S05]  /*8610*/  BSYNC.RECONVERGENT B3 ;  /* 0x0000000000037941 */ /* 0x000fea0003800200 */
.L_x_15797:
        /* <DEDUP_REMOVED lines=13> */
.L_x_15800:
[----:B------:R-:W-:Y:S05]  /*86f0*/  BSYNC.RECONVERGENT B3 ;  /* 0x0000000000037941 */ /* 0x000fea0003800200 */
.L_x_15799:
        /* <DEDUP_REMOVED lines=13> */
.L_x_15802:
[----:B------:R-:W-:Y:S05]  /*87d0*/  BSYNC.RECONVERGENT B3 ;  /* 0x0000000000037941 */ /* 0x000fea0003800200 */
.L_x_15801:
        /* <DEDUP_REMOVED lines=14> */
[----:B01----:R-:W-:-:S07]  /*88c0*/  PRMT R147, R147, 0x5410, R177 ;  /* 0x0000541093937816 */ /* 0x003fce00000000b1 */
.L_x_15773:
[----:B------:R-:W-:Y:S05]  /*88d0*/  BSYNC.RECONVERGENT B1 ;  /* 0x0000000000017941 */ /* 0x000fea0003800200 */
.L_x_15770:
        /* <DEDUP_REMOVED lines=9> */
.L_x_15769:
[----:B------:R-:W-:Y:S05]  /*8970*/  BSYNC.RECONVERGENT B2 ;  /* 0x0000000000027941 */ /* 0x000fea0003800200 */
.L_x_15768:
        /* <DEDUP_REMOVED lines=12> */
[--C-:B------:R-:W-:Y:S01]  /*8a40*/  @P5 FFMA.FTZ R140, R11, R178, R3.reuse ;  /* 0x000000b20b8c5223 */ /* 0x100fe20000010003 */
[----:B-----5:R-:W-:Y:S01]  /*8a50*/  MOV R148, R160 ;  /* 0x000000a000947202 */ /* 0x020fe20000000f00 */
[----:B------:R-:W0:Y:S02]  /*8a60*/  @P4 LDC.64 R142, c[0x0][0x408] ;  /* 0x00010200ff8e4b82 */ /* 0x000e240000000a00 */
[----:B------:R-:W-:Y:S01]  /*8a70*/  @P5 FADD.FTZ R141, R251, -R140 ;  /* 0x8000008cfb8d5221 */ /* 0x000fe20000010000 */
[----:B------:R-:W-:-:S04]  /*8a80*/  @P5 FFMA.FTZ R140, R12, R178, R3 ;  /* 0x000000b20c8c5223 */ /* 0x000fc80000010003 */
[----:B------:R-:W-:Y:S01]  /*8a90*/  @P5 FADD.FTZ R140, R247, -R140 ;  /* 0x8000008cf78c5221 */ /* 0x000fe20000010000 */
[----:B------:R-:W-:Y:S01]  /*8aa0*/  MOV R149, R161 ;  /* 0x000000a100957202 */ /* 0x000fe20000000f00 */
[C---:B------:R-:W-:Y:S02]  /*8ab0*/  @P5 FFMA.FTZ R148, R4.reuse, R141, R160 ;  /* 0x0000008d04945223 */ /* 0x040fe400000100a0 */
[----:B------:R-:W-:Y:S02]  /*8ac0*/  @P5 FFMA.FTZ R149, R4, R140, R161 ;  /* 0x0000008c04955223 */ /* 0x000fe400000100a1 */
[----:B------:R-:W1:Y:S01]  /*8ad0*/  @P4 LDC.64 R140, c[0x0][0x408] ;  /* 0x00010200ff8c4b82 */ /* 0x000e620000000a00 */
[----:B------:R-:W-:Y:S01]  /*8ae0*/  @P5 FFMA.FTZ R150, R16, R178, R3 ;  /* 0x000000b210965223 */ /* 0x000fe20000010003 */
[----:B------:R-:W-:Y:S01]  /*8af0*/  @P4 LOP3.LUT P0, RZ, R26, 0xff, RZ, 0xc0, !PT ;  /* 0x000000ff1aff4812 */ /* 0x000fe2000780c0ff */
[----:B0-----:R-:W-:-:S04]  /*8b00*/  @P4 FMUL.FTZ R143, R149, R143 ;  /* 0x0000008f958f4220 */ /* 0x001fc80000410000 */
[----:B------:R-:W-:Y:S01]  /*8b10*/  @P4 FMUL.FTZ R142, R143, R142 ;  /* 0x0000008e8f8e4220 */ /* 0x000fe20000410000 */
[----:B-1----:R-:W-:-:S04]  /*8b20*/  @P4 FMUL.FTZ R141, R148, R141 ;  /* 0x0000008d948d4220 */ /* 0x002fc80000410000 */
[----:B------:R-:W-:Y:S01]  /*8b30*/  @P4 FMUL.FTZ R140, R141, R140 ;  /* 0x0000008c8d8c4220 */ /* 0x000fe20000410000 */
[----:B------:R-:W-:Y:S01]  /*8b40*/  @P5 FADD.FTZ R141, R243, -R150 ;  /* 0x80000096f38d5221 */ /* 0x000fe20000010000 */
[----:B------:R-:W-:-:S03]  /*8b50*/  MOV R150, R162 ;  /* 0x000000a200967202 */ /* 0x000fc60000000f00 */
[----:B------:R-:W-:Y:S01]  /*8b60*/  @P5 FFMA.FTZ R150, R4, R141, R162 ;  /* 0x0000008d04965223 */ /* 0x000fe200000100a2 */
[----:B------:R-:W-:Y:S02]  /*8b70*/  @P4 FSEL R143, R140, RZ, P0 ;  /* 0x000000ff8c8f4208 */ /* 0x000fe40000000000 */
[----:B------:R-:W0:Y:S01]  /*8b80*/  @P4 LDC.64 R140, c[0x0][0x408] ;  /* 0x00010200ff8c4b82 */ /* 0x000e220000000a00 */
[----:B------:R-:W-:Y:S01]  /*8b90*/  @P4 LOP3.LUT P0, RZ, R26, 0xff0000, RZ, 0xc0, !PT ;  /* 0x00ff00001aff4812 */ /* 0x000fe2000780c0ff */
[----:B--2---:R-:W-:Y:S01]  /*8ba0*/  @P5 FFMA.FTZ R180, R190, R178, R3 ;  /* 0x000000b2beb45223 */ /* 0x004fe20000010003 */
[----:B------:R-:W-:Y:S01]  /*8bb0*/  MOV R151, R163 ;  /* 0x000000a300977202 */ /* 0x000fe20000000f00 */
[----:B0-----:R-:W-:-:S04]  /*8bc0*/  @P4 FMUL.FTZ R141, R150, R141 ;  /* 0x0000008d968d4220 */ /* 0x001fc80000410000 */
[----:B------:R-:W-:Y:S01]  /*8bd0*/  @P4 FMUL.FTZ R140, R141, R140 ;  /* 0x0000008c8d8c4220 */ /* 0x000fe20000410000 */
[----:B------:R-:W-:Y:S01]  /*8be0*/  @P5 FADD.FTZ R141, R239, -R180 ;  /* 0x800000b4ef8d5221 */ /* 0x000fe20000010000 */
[----:B------:R-:W-:Y:S01]  /*8bf0*/  @P4 LOP3.LUT P2, RZ, R26, 0xff00, RZ, 0xc0, !PT ;  /* 0x0000ff001aff4812 */ /* 0x000fe2000784c0ff */
[----:B------:R-:W0:Y:S02]  /*8c00*/  @P4 LDC.64 R180, c[0x0][0x408] ;  /* 0x00010200ffb44b82 */ /* 0x000e240000000a00 */
[----:B------:R-:W-:-:S04]  /*8c10*/  @P4 FSEL R140, R140, RZ, P0 ;  /* 0x000000ff8c8c4208 */ /* 0x000fc80000000000 */
[----:B------:R-:W-:Y:S01]  /*8c20*/  @P4 F2FP.F16.F32.PACK_AB R140, RZ, R140 ;  /* 0x0000008cff8c423e */ /* 0x000fe200000000ff */
[----:B------:R-:W-:-:S03]  /*8c30*/  @P5 FFMA.FTZ R151, R4, R141, R163 ;  /* 0x0000008d04975223 */ /* 0x000fc600000100a3 */
[----:B------:R-:W-:Y:S02]  /*8c40*/  @P4 PRMT R145, R140, 0x7610, R145 ;  /* 0x000076108c914816 */ /* 0x000fe40000000091 */
[----:B------:R-:W1:Y:S01]  /*8c50*/  @P4 LDC.64 R140, c[0x0][0x408] ;  /* 0x00010200ff8c4b82 */ /* 0x000e620000000a00 */
[----:B------:R-:W-:Y:S02]  /*8c60*/  @P4 FSEL R142, R142, RZ, P2 ;  /* 0x000000ff8e8e4208 */ /* 0x000fe40001000000 */
[----:B------:R-:W-:Y:S02]  /*8c70*/  @P4 F2FP.F16.F32.PACK_AB R143, RZ, R143 ;  /* 0x0000008fff8f423e */ /* 0x000fe400000000ff */
[----:B------:R-:W-:Y:S02]  /*8c80*/  @P4 F2FP.F16.F32.PACK_AB R142, RZ, R142 ;  /* 0x0000008eff8e423e */ /* 0x000fe400000000ff */
[----:B------:R-:W-:Y:S02]  /*8c90*/  @P4 PRMT R144, R143, 0x7610, R144 ;  /* 0x000076108f904816 */ /* 0x000fe40000000090 */
[----:B------:R-:W-:-:S02]  /*8ca0*/  @P4 LOP3.LUT P0, RZ, R26, 0xff000000, RZ, 0xc0, !PT ;  /* 0xff0000001aff4812 */ /* 0x000fc4000780c0ff */
        /* <DEDUP_REMOVED lines=51> */
.L_x_15807:
[----:B012---:R-:W0:Y:S01]  /*8fe0*/  @P4 LDC.64 R180, c[0x0][0x408] ;  /* 0x00010200ffb44b82 */ /* 0x007e220000000a00 */
        /* <DEDUP_REMOVED lines=91> */
.L_x_15806:
[----:B------:R-:W-:-:S04]  /*95a0*/  UISETP.NE.U32.AND UP0, UPT, UR20, URZ, UPT ;  /* 0x000000ff1400728c */ /* 0x000fc8000bf05070 */
[----:B------:R-:W-:-:S06]  /*95b0*/  UISETP.NE.AND.EX UP0, UPT, UR21, URZ, UPT, UP0 ;  /* 0x000000ff1500728c */ /* 0x000fcc000bf05300 */
[----:B------:R-:W-:-:S13]  /*95c0*/  PLOP3.LUT P1, PT, PT, PT, UP0, 0x80, 0x8 ;  /* 0x000000000008781c */ /* 0x000fda0003f2f008 */
[----:B------:R-:W-:Y:S05]  /*95d0*/  @!P1 BRA `(.L_x_15809) ;  /* 0x0000000800389947 */ /* 0x000fea0003800000 */
[----:B------:R-:W3:Y:S04]  /*95e0*/  LDL R179, [R1+0x4] ;  /* 0x0000040001b37983 */ /* 0x000ee80000100800 */
[----:B------:R-:W4:Y:S01]  /*95f0*/  LDL R177, [R1+0x20] ;  /* 0x0000200001b17983 */ /* 0x000f220000100800 */
        /* <DEDUP_REMOVED lines=45> */
[----:B012---:R-:W-:-:S07]  /*98d0*/  PRMT R144, R177, 0x7610, R144 ;  /* 0x00007610b1907816 */ /* 0x007fce0000000090 */
.L_x_15811:
[----:B------:R-:W-:Y:S05]  /*98e0*/  BSYNC.RECONVERGENT B3 ;  /* 0x0000000000037941 */ /* 0x000fea0003800200 */
.L_x_15810:
        /* <DEDUP_REMOVED lines=13> */
.L_x_15813:
[----:B------:R-:W-:Y:S05]  /*99c0*/  BSYNC.RECONVERGENT B3 ;  /* 0x0000000000037941 */ /* 0x000fea0003800200 */
.L_x_15812:
        /* <DEDUP_REMOVED lines=13> */
.L_x_15815:
[----:B------:R-:W-:Y:S05]  /*9aa0*/  BSYNC.RECONVERGENT B3 ;  /* 0x0000000000037941 */ /* 0x000fea0003800200 */
.L_x_15814:
        /* <DEDUP_REMOVED lines=13> */
.L_x_15817:
[----:B------:R-:W-:Y:S05]  /*9b80*/  BSYNC.RECONVERGENT B3 ;  /* 0x0000000000037941 */ /* 0x000fea0003800200 */
.L_x_15816:
        /* <DEDUP_REMOVED lines=13> */
.L_x_15819:
[----:B------:R-:W-:Y:S05]  /*9c60*/  BSYNC.RECONVERGENT B3 ;  /* 0x0000000000037941 */ /* 0x000fea0003800200 */
.L_x_15818:
        /* <DEDUP_REMOVED lines=13> */
.L_x_15821:
[----:B------:R-:W-:Y:S05]  /*9d40*/  BSYNC.RECONVERGENT B3 ;  /* 0x0000000000037941 */ /* 0x000fea0003800200 */
.L_x_15820:
        /* <DEDUP_REMOVED lines=13> */
.L_x_15823:
[----:B------:R-:W-:Y:S05]  /*9e20*/  BSYNC.RECONVERGENT B3 ;  /* 0x0000000000037941 */ /* 0x000fea0003800200 */
.L_x_15822:
[----:B------:R-:W-:Y:S05]  /*9e30*/  @!P4 BRA `(.L_x_15808) ;  /* 0x0000000400e4c947 */ /* 0x000fea0003800000 */
[----:B------:R-:W-:Y:S01]  /*9e40*/  FMUL.FTZ R177, R143, UR13 ;  /* 0x0000000d8fb17c20 */ /* 0x000fe20008410000 */
[----:B-----5:R-:W-:-:S03]  /*9e50*/  ISETP.GE.U32.AND P0, PT, R26, RZ, PT ;  /* 0x000000ff1a00720c */ /* 0x020fc60003f06070 */
[----:B------:R-:W-:Y:S01]  /*9e60*/  FMUL.FTZ R177, R177, UR12 ;  /* 0x0000000cb1b17c20 */ /* 0x000fe20008410000 */
[----:B------:R-:W-:-:S04]  /*9e70*/  ISETP.GE.U32.AND.EX P0, PT, R27, 0x1000000, PT, P0 ;  /* 0x010000001b00780c */ /* 0x000fc80003f06100 */
[----:B------:R-:W-:-:S04]  /*9e80*/  FSEL R177, R177, RZ, P0 ;  /* 0x000000ffb1b17208 */ /* 0x000fc80000000000 */
[----:B------:R-:W-:-:S04]  /*9e90*/  F2FP.F16.F32.PACK_AB R177, RZ, R177 ;  /* 0x000000b1ffb1723e */ /* 0x000fc800000000ff */
[----:B012---:R-:W-:Y:S01]  /*9ea0*/  PRMT R147, R147, 0x5410, R177 ;  /* 0x0000541093937816 */ /* 0x007fe200000000b1 */
[----:B------:R-:W-:Y:S06]  /*9eb0*/  BRA `(.L_x_15808) ;  /* 0x0000000400c47947 */ /* 0x000fec0003800000 */
.L_x_15809:
        /* <DEDUP_REMOVED lines=13> */
.L_x_15825:
[----:B------:R-:W-:Y:S05]  /*9f90*/  BSYNC.RECONVERGENT B3 ;  /* 0x0000000000037941 */ /* 0x000fea0003800200 */
.L_x_15824:
        /* <DEDUP_REMOVED lines=13> */
.L_x_15827:
[----:B------:R-:W-:Y:S05]  /*a070*/  BSYNC.RECONVERGENT B3 ;  /* 0x0000000000037941 */ /* 0x000fea0003800200 */
.L_x_15826:
        /* <DEDUP_REMOVED lines=13> */
.L_x_15829:
[----:B------:R-:W-:Y:S05]  /*a150*/  BSYNC.RECONVERGENT B3 ;  /* 0x0000000000037941 */ /* 0x000fea0003800200 */
.L_x_15828:
        /* <DEDUP_REMOVED lines=13> */
.L_x_15831:
[----:B------:R-:W-:Y:S05]  /*a230*/  BSYNC.RECONVERGENT B3 ;  /* 0x0000000000037941 */ /* 0x000fea0003800200 */
.L_x_15830:
        /* <DEDUP_REMOVED lines=13> */
.L_x_15833:
[----:B------:R-:W-:Y:S05]  /*a310*/  BSYNC.RECONVERGENT B3 ;  /* 0x0000000000037941 */ /* 0x000fea0003800200 */
.L_x_15832:
        /* <DEDUP_REMOVED lines=13> */
.L_x_15835:
[----:B------:R-:W-:Y:S05]  /*a3f0*/  BSYNC.RECONVERGENT B3 ;  /* 0x0000000000037941 */ /* 0x000fea0003800200 */
.L_x_15834:
        /* <DEDUP_REMOVED lines=13> */
.L_x_15837:
[----:B------:R-:W-:Y:S05]  /*a4d0*/  BSYNC.RECONVERGENT B3 ;  /* 0x0000000000037941 */ /* 0x000fea0003800200 */
.L_x_15836:
[----:B------:R-:W-:Y:S05]  /*a4e0*/  @!P4 BRA `(.L_x_15808) ;  /* 0x000000000038c947 */ /* 0x000fea0003800000 */
[----:B------:R-:W3:Y:S04]  /*a4f0*/  LDL R177, [R1+0x4] ;  /* 0x0000040001b17983 */ /* 0x000ee80000100800 */
[----:B------:R-:W4:Y:S01]  /*a500*/  LDL R179, [R1+0x20] ;  /* 0x0000200001b37983 */ /* 0x000f220000100800 */
[----:B------:R-:W-:Y:S01]  /*a510*/  ISETP.GT.AND P0, PT, R5, RZ, PT ;  /* 0x000000ff0500720c */ /* 0x000fe20003f04270 */
[----:B---3--:R-:W-:-:S04]  /*a520*/  FFMA.FTZ R177, R177, R178, R3 ;  /* 0x000000b2b1b17223 */ /* 0x008fc80000010003 */
[----:B----4-:R-:W-:-:S04]  /*a530*/  FADD.FTZ R177, R179, -R177 ;  /* 0x800000b1b3b17221 */ /* 0x010fc80000010000 */
        /* <DEDUP_REMOVED lines=8> */
[----:B012---:R-:W-:-:S07]  /*a5c0*/  PRMT R147, R147, 0x5410, R177 ;  /* 0x0000541093937816 */ /* 0x007fce00000000b1 */
.L_x_15808:
[----:B------:R-:W-:Y:S05]  /*a5d0*/  BSYNC.RECONVERGENT B1 ;  /* 0x0000000000017941 */ /* 0x000fea0003800200 */
.L_x_15805:
        /* <DEDUP_REMOVED lines=9> */
.L_x_15804:
[----:B------:R-:W-:Y:S05]  /*a670*/  BSYNC.RECONVERGENT B2 ;  /* 0x0000000000027941 */ /* 0x000fea0003800200 */
.L_x_15803:
        /* <DEDUP_REMOVED lines=13> */
[----:B------:R-:W0:Y:S03]  /*a750*/  @P4 LDC.64 R140, c[0x0][0x408] ;  /* 0x00010200ff8c4b82 */ /* 0x000e260000000a00 */
[----:B------:R-:W2:Y:S01]  /*a760*/  LDL R177, [R1+0x1c] ;  /* 0x00001c0001b17983 */ /* 0x000ea20000100800 */
[----:B-----5:R-:W-:Y:S01]  /*a770*/  MOV R148, R168 ;  /* 0x000000a800947202 */ /* 0x020fe20000000f00 */
[----:B------:R-:W-:Y:S01]  /*a780*/  @P5 FFMA.FTZ R142, R203, R178, R3 ;  /* 0x000000b2cb8e5223 */ /* 0x000fe20000010003 */
[----:B------:R-:W-:Y:S02]  /*a790*/  MOV R149, R169 ;  /* 0x000000a900957202 */ /* 0x000fe40000000f00 */
[C---:B------:R-:W-:Y:S01]  /*a7a0*/  @P4 LOP3.LUT P0, RZ, R18.reuse, 0xff, RZ, 0xc0, !PT ;  /* 0x000000ff12ff4812 */ /* 0x040fe2000780c0ff */
[----:B------:R-:W-:Y:S01]  /*a7b0*/  @P5 FADD.FTZ R142, R233, -R142 ;  /* 0x8000008ee98e5221 */ /* 0x000fe20000010000 */
[----:B------:R-:W-:-:S02]  /*a7c0*/  @P4 LOP3.LUT P2, RZ, R18, 0xff00, RZ, 0xc0, !PT ;  /* 0x0000ff0012ff4812 */ /* 0x000fc4000784c0ff */
[----:B------:R-:W-:Y:S01]  /*a7d0*/  MOV R150, R170 ;  /* 0x000000aa00967202 */ /* 0x000fe20000000f00 */
[----:B------:R-:W-:Y:S01]  /*a7e0*/  @P5 FFMA.FTZ R149, R4, R142, R169 ;  /* 0x0000008e04955223 */ /* 0x000fe200000100a9 */
[----:B------:R-:W-:Y:S01]  /*a7f0*/  MOV R151, R171 ;  /* 0x000000ab00977202 */ /* 0x000fe20000000f00 */
[----:B------:R-:W1:Y:S01]  /*a800*/  @P4 LDC.64 R142, c[0x0][0x408] ;  /* 0x00010200ff8e4b82 */ /* 0x000e620000000a00 */
[----:B----4-:R-:W-:-:S04]  /*a810*/  @P5 FFMA.FTZ R5, R179, R178, R3 ;  /* 0x000000b2b3055223 */ /* 0x010fc80000010003 */
[----:B--2---:R-:W-:Y:S01]  /*a820*/  @P5 FADD.FTZ R5, R177, -R5 ;  /* 0x80000005b1055221 */ /* 0x004fe20000010000 */
[----:B------:R-:W-:-:S03]  /*a830*/  MOV R177, R175 ;  /* 0x000000af00b17202 */ /* 0x000fc60000000f00 */
[----:B------:R-:W-:Y:S01]  /*a840*/  @P5 FFMA.FTZ R177, R4, R5, R175 ;  /* 0x0000000504b15223 */ /* 0x000fe200000100af */
[----:B------:R-:W-:-:S04]  /*a850*/  @P5 FFMA.FTZ R5, R198, R178, R3 ;  /* 0x000000b2c6055223 */ /* 0x000fc80000010003 */
[----:B------:R-:W-:-:S04]  /*a860*/  @P5 FADD.FTZ R5, R234, -R5 ;  /* 0x80000005ea055221 */ /* 0x000fc80000010000 */
[----:B------:R-:W-:-:S04]  /*a870*/  @P5 FFMA.FTZ R148, R4, R5, R168 ;  /* 0x0000000504945223 */ /* 0x000fc800000100a8 */
[----:B0-----:R-:W-:-:S04]  /*a880*/  @P4 FMUL.FTZ R141, R148, R141 ;  /* 0x0000008d948d4220 */ /* 0x001fc80000410000 */
[----:B------:R-:W-:Y:S02]  /*a890*/  @P4 FMUL.FTZ R5, R141, R140 ;  /* 0x0000008c8d054220 */ /* 0x000fe40000410000 */
[----:B------:R-:W0:Y:S03]  /*a8a0*/  @P4 LDC.64 R140, c[0x0][0x408] ;  /* 0x00010200ff8c4b82 */ /* 0x000e260000000a00 */
[----:B------:R-:W-:Y:S02]  /*a8b0*/  @P4 FSEL R5, R5, RZ, P0 ;  /* 0x000000ff05054208 */ /* 0x000fe40000000000 */
[----:B------:R-:W-:Y:S02]  /*a8c0*/  @P4 LOP3.LUT P0, RZ, R18, 0xff0000, RZ, 0xc0, !PT ;  /* 0x00ff000012ff4812 */ /* 0x000fe4000780c0ff */
[----:B------:R-:W-:-:S04]  /*a8d0*/  @P4 F2FP.F16.F32.PACK_AB R5, RZ, R5 ;  /* 0x00000005ff05423e */ /* 0x000fc800000000ff */
[----:B-1-3--:R-:W-:Y:S01]  /*a8e0*/  @P4 PRMT R144, R5, 0x7610, R144 ;  /* 0x0000761005904816 */ /* 0x00afe20000000090 */
[----:B------:R-:W-:-:S04]  /*a8f0*/  @P5 FFMA.FTZ R5, R210, R178, R3 ;  /* 0x000000b2d2055223 */ /* 0x000fc80000010003 */
[----:B------:R-:W-:Y:S01]  /*a900*/  @P5 FADD.FTZ R5, R226, -R5 ;  /* 0x80000005e2055221 */ /* 0x000fe20000010000 */
[----:B0-----:R-:W-:-:S04]  /*a910*/  @P4 FMUL.FTZ R141, R149, R141 ;  /* 0x0000008d958d4220 */ /* 0x001fc80000410000 */
[----:B------:R-:W-:Y:S01]  /*a920*/  @P4 FMUL.FTZ R140, R141, R140 ;  /* 0x0000008c8d8c4220 */ /* 0x000fe20000410000 */
[----:B------:R-:W-:-:S04]  /*a930*/  @P5 FFMA.FTZ R141, R204, R178, R3 ;  /* 0x000000b2cc8d5223 */ /* 0x000fc80000010003 */
[----:B------:R-:W-:Y:S01]  /*a940*/  @P4 FSEL R140, R140, RZ, P2 ;  /* 0x000000ff8c8c4208 */ /* 0x000fe20001000000 */
[----:B------:R-:W-:-:S03]  /*a950*/  @P5 FADD.FTZ R141, R232, -R141 ;  /* 0x8000008de88d5221 */ /* 0x000fc60000010000 */
        /* <DEDUP_REMOVED lines=19> */
[----:B------:R-:W-:-:S04]  /*aa90*/  @P4 F2FP.F16.F32.PACK_AB R140, RZ, R140 ;  /* 0x0000008cff8c423e */ /* 0x000fc800000000ff */
[----:B------:R-:W-:Y:S02]  /*aaa0*/  @P4 PRMT R145, R145, 0x5410, R140 ;  /* 0x0000541091914816 */ /* 0x000fe4000000008c */
[----:B------:R-:W-:Y:S01]  /*aab0*/  MOV R140, R172 ;  /* 0x000000ac008c7202 */ /* 0x000fe20000000f00 */
[----:B------:R-:W-:-:S04]  /*aac0*/  @P5 FFMA.FTZ R140, R4, R5, R172 ;  /* 0x00000005048c5223 */ /* 0x000fc800000100ac */
[----:B------:R-:W-:-:S04]  /*aad0*/  @P4 FMUL.FTZ R143, R140, R143 ;  /* 0x0000008f8c8f4220 */ /* 0x000fc80000410000 */
[----:B------:R-:W-:-:S05]  /*aae0*/  @P4 FMUL.FTZ R142, R143, R142 ;  /* 0x0000008e8f8e4220 */ /* 0x000fca0000410000 */
[----:B------:R-:W-:Y:S02]  /*aaf0*/  @P4 FSEL R142, R142, RZ, P0 ;  /* 0x000000ff8e8e4208 */ /* 0x000fe40000000000 */
[----:B------:R-:W-:Y:S02]  /*ab00*/  @P4 LOP3.LUT P0, RZ, R19, 0xff00, RZ, 0xc0, !PT ;  /* 0x0000ff0013ff4812 */ /* 0x000fe4000780c0ff */
[----:B------:R-:W-:-:S04]  /*ab10*/  @P4 F2FP.F16.F32.PACK_AB R142, RZ, R142 ;  /* 0x0000008eff8e423e */ /* 0x000fc800000000ff */
[----:B------:R-:W-:Y:S01]  /*ab20*/  @P4 PRMT R146, R142, 0x7610, R146 ;  /* 0x000076108e924816 */ /* 0x000fe20000000092 */
[-CC-:B------:R-:W-:Y:S01]  /*ab30*/  @P5 FFMA.FTZ R142, R211, R178.reuse, R3.reuse ;  /* 0x000000b2d38e5223 */ /* 0x180fe20000010003 */
[----:B------:R-:W-:-:S03]  /*ab40*/  @P5 FFMA.FTZ R3, R212, R178, R3 ;  /* 0x000000b2d4035223 */ /* 0x000fc60000010003 */
[----:B------:R-:W-:Y:S01]  /*ab50*/  @P5 FADD.FTZ R142, R225, -R142 ;  /* 0x8000008ee18e5221 */ /* 0x000fe20000010000 */
[----:B------:R-:W-:-:S03]  /*ab60*/  @P5 FADD.FTZ R3, R224, -R3 ;  /* 0x80000003e0035221 */ /* 0x000fc60000010000 */
[----:B------:R-:W-:Y:S02]  /*ab70*/  @P5 FFMA.FTZ R141, R4, R142, R173 ;  /* 0x0000008e048d5223 */ /* 0x000fe400000100ad */
[----:B------:R-:W0:Y:S02]  /*ab80*/  @P4 LDC.64 R142, c[0x0][0x408] ;  /* 0x00010200ff8e4b82 */ /* 0x000e240000000a00 */
[----:B0-----:R-:W-:-:S04]  /*ab90*/  @P4 FMUL.FTZ R143, R141, R143 ;  /* 0x0000008f8d8f4220 */ /* 0x001fc80000410000 */
[----:B------:R-:W-:Y:S01]  /*aba0*/  @P4 FMUL.FTZ R142, R143, R142 ;  /* 0x0000008e8f8e4220 */ /* 0x000fe20000410000 */
[----:B------:R-:W-:-:S04]  /*abb0*/  MOV R143, R177 ;  /* 0x000000b1008f7202 */ /* 0x000fc80000000f00 */
[----:B------:R-:W-:Y:S02]  /*abc0*/  @P4 FSEL R5, R142, RZ, P0 ;  /* 0x000000ff8e054208 */ /* 0x000fe40000000000 */
[----:B------:R-:W-:Y:S01]  /*abd0*/  MOV R142, R174 ;  /* 0x000000ae008e7202 */ /* 0x000fe20000000f00 */
[----:B------:R-:W-:Y:S01]  /*abe0*/  @P5 FFMA.FTZ R142, R4, R3, R174 ;  /* 0x00000003048e5223 */ /* 0x000fe200000100ae */
[----:B------:R-:W-:Y:S02]  /*abf0*/  @P4 F2FP.F16.F32.PACK_AB R5, RZ, R5 ;  /* 0x00000005ff05423e */ /* 0x000fe400000000ff */
[----:B------:R-:W-:Y:S02]  /*ac00*/  @P4 LOP3.LUT P0, RZ, R19, 0xff0000, RZ, 0xc0, !PT ;  /* 0x00ff000013ff4812 */ /* 0x000fe4000780c0ff */
        /* <DEDUP_REMOVED lines=16> */
.L_x_15842:
[----:B0123--:R-:W0:Y:S01]  /*ad10*/  @P4 LDC.64 R180, c[0x0][0x408] ;  /* 0x00010200ffb44b82 */ /* 0x00fe220000000a00 */
        /* <DEDUP_REMOVED lines=88> */
[----:B------:R-:W-:-:S04]  /*b2a0*/  F2FP.F16.F32.PACK_AB R3, RZ, R3 ;  /* 0x00000003ff03723e */ /* 0x000fc800000000ff */
[----:B------:R-:W-:Y:S01]  /*b2b0*/  PRMT R147, R147, 0x5410, R3 ;  /* 0x0000541093937816 */ /* 0x000fe20000000003 */
[----:B------:R-:W-:Y:S06]  /*b2c0*/  BRA `(.L_x_15843) ;  /* 0x0000001000107947 */ /* 0x000fec0003800000 */
.L_x_15841:
        /* <DEDUP_REMOVED lines=17> */
[----:B0123--:R-:W-:-:S07]  /*b3e0*/  PRMT R144, R140, 0x7610, R144 ;  /* 0x000076108c907816 */ /* 0x00ffce0000000090 */
.L_x_15846:
[----:B------:R-:W-:Y:S05]  /*b3f0*/  BSYNC.RECONVERGENT B3 ;  /* 0x0000000000037941 */ /* 0x000fea0003800200 */
.L_x_15845:
        /* <DEDUP_REMOVED lines=13> */
.L_x_15848:
[----:B------:R-:W-:Y:S05]  /*b4d0*/  BSYNC.RECONVERGENT B3 ;  /* 0x0000000000037941 */ /* 0x000fea0003800200 */
.L_x_15847:
        /* <DEDUP_REMOVED lines=13> */
.L_x_15850:
[----:B------:R-:W-:Y:S05]  /*b5b0*/  BSYNC.RECONVERGENT B3 ;  /* 0x0000000000037941 */ /* 0x000fea0003800200 */
.L_x_15849:
        /* <DEDUP_REMOVED lines=13> */
.L_x_15852:
[----:B------:R-:W-:Y:S05]  /*b690*/  BSYNC.RECONVERGENT B3 ;  /* 0x0000000000037941 */ /* 0x000fea0003800200 */
.L_x_15851:
        /* <DEDUP_REMOVED lines=13> */
.L_x_15854:
[----:B------:R-:W-:Y:S05]  /*b770*/  BSYNC.RECONVERGENT B3 ;  /* 0x0000000000037941 */ /* 0x000fea0003800200 */
.L_x_15853:
        /* <DEDUP_REMOVED lines=13> */
.L_x_15856:
[----:B------:R-:W-:Y:S05]  /*b850*/  BSYNC.RECONVERGENT B3 ;  /* 0x0000000000037941 */ /* 0x000fea0003800200 */
.L_x_15855:
        /* <DEDUP_REMOVED lines=13> */
.L_x_15858:
[----:B------:R-:W-:Y:S05]  /*b930*/  BSYNC.RECONVERGENT B3 ;  /* 0x0000000000037941 */ /* 0x000fea0003800200 */
.L_x_15857:
[----:B------:R-:W4:Y:S04]  /*b940*/  LDL R140, [R1+0x1c] ;  /* 0x00001c00018c7983 */ /* 0x000f280000100800 */
[----:B------:R-:W2:Y:S01]  /*b950*/  LDL R5, [R1+0x18] ;  /* 0x0000180001057983 */ /* 0x000ea20000100800 */
[-CC-:B------:R-:W-:Y:S01]  /*b960*/  FFMA.FTZ R179, R212, R178.reuse, R3.reuse ;  /* 0x000000b2d4b37223 */ /* 0x180fe20000010003 */
[-CC-:B------:R-:W-:Y:S01]  /*b970*/  FFMA.FTZ R148, R211, R178.reuse, R3.reuse ;  /* 0x000000b2d3947223 */ /* 0x180fe20000010003 */
[-CC-:B------:R-:W-:Y:S01]  /*b980*/  FFMA.FTZ R177, R210, R178.reuse, R3.reuse ;  /* 0x000000b2d2b17223 */ /* 0x180fe20000010003 */
[----:B------:R-:W-:Y:S01]  /*b990*/  FFMA.FTZ R142, R209, R178, R3 ;  /* 0x000000b2d18e7223 */ /* 0x000fe20000010003 */
[----:B------:R-:W-:Y:S02]  /*b9a0*/  FADD.FTZ R179, R224, -R179 ;  /* 0x800000b3e0b37221 */ /* 0x000fe40000010000 */
[----:B------:R-:W-:Y:S01]  /*b9b0*/  FADD.FTZ R177, R226, -R177 ;  /* 0x800000b1e2b17221 */ /* 0x000fe20000010000 */
[----:B------:R-:W-:Y:S01]  /*b9c0*/  FADD.FTZ R151, R227, -R142 ;  /* 0x8000008ee3977221 */ /* 0x000fe20000010000 */
[----:B------:R-:W-:-:S03]  /*b9d0*/  FMUL.FTZ R142, R4, R179 ;  /* 0x000000b3048e7220 */ /* 0x000fc60000410000 */
[----:B------:R-:W-:Y:S02]  /*b9e0*/  FMUL.FTZ R151, R4, R151 ;  /* 0x0000009704977220 */ /* 0x000fe40000410000 */
[----:B------:R-:W-:-:S03]  /*b9f0*/  FSEL R142, R142, RZ, P0 ;  /* 0x000000ff8e8e7208 */ /* 0x000fc60000000000 */
[----:B------:R-:W-:Y:S02]  /*ba00*/  FSEL R151, R151, RZ, P0 ;  /* 0x000000ff97977208 */ /* 0x000fe40000000000 */
[----:B----4-:R-:W-:Y:S01]  /*ba10*/  MOV R141, R140 ;  /* 0x0000008c008d7202 */ /* 0x010fe20000000f00 */
[-CC-:B------:R-:W-:Y:S01]  /*ba20*/  FFMA.FTZ R140, R203, R178.reuse, R3.reuse ;  /* 0x000000b2cb8c7223 */ /* 0x180fe20000010003 */
[-CC-:B--2---:R-:W-:Y:S01]  /*ba30*/  FFMA.FTZ R143, R5, R178.reuse, R3.reuse ;  /* 0x000000b2058f7223 */ /* 0x184fe20000010003 */
        /* <DEDUP_REMOVED lines=25> */
[----:B------:R-:W-:-:S04]  /*bbd0*/  F2FP.F16.F32.PACK_AB R3, RZ, R3 ;  /* 0x00000003ff03723e */ /* 0x000fc800000000ff */
[----:B01-3--:R-:W-:Y:S01]  /*bbe0*/  PRMT R147, R147, 0x5410, R3 ;  /* 0x0000541093937816 */ /* 0x00bfe20000000003 */
[----:B------:R-:W-:Y:S06]  /*bbf0*/  BRA `(.L_x_15843) ;  /* 0x0000000400c47947 */ /* 0x000fec0003800000 */
.L_x_15844:
        /* <DEDUP_REMOVED lines=13> */
.L_x_15860:
[----:B------:R-:W-:Y:S05]  /*bcd0*/  BSYNC.RECONVERGENT B3 ;  /* 0x0000000000037941 */ /* 0x000fea0003800200 */
.L_x_15859:
        /* <DEDUP_REMOVED lines=13> */
.L_x_15862:
[----:B------:R-:W-:Y:S05]  /*bdb0*/  BSYNC.RECONVERGENT B3 ;  /* 0x0000000000037941 */ /* 0x000fea0003800200 */
.L_x_15861:
        /* <DEDUP_REMOVED lines=13> */
.L_x_15864:
[----:B------:R-:W-:Y:S05]  /*be90*/  BSYNC.RECONVERGENT B3 ;  /* 0x0000000000037941 */ /* 0x000fea0003800200 */
.L_x_15863:
        /* <DEDUP_REMOVED lines=13> */
.L_x_15866:
[----:B------:R-:W-:Y:S05]  /*bf70*/  BSYNC.RECONVERGENT B3 ;  /* 0x0000000000037941 */ /* 0x000fea0003800200 */
.L_x_15865:
        /* <DEDUP_REMOVED lines=13> */
.L_x_15868:
[----:B------:R-:W-:Y:S05]  /*c050*/  BSYNC.RECONVERGENT B3 ;  /* 0x0000000000037941 */ /* 0x000fea0003800200 */
.L_x_15867:
        /* <DEDUP_REMOVED lines=13> */
.L_x_15870:
[----:B------:R-:W-:Y:S05]  /*c130*/  BSYNC.RECONVERGENT B3 ;  /* 0x0000000000037941 */ /* 0x000fea0003800200 */
.L_x_15869:
        /* <DEDUP_REMOVED lines=13> */
.L_x_15872:
[----:B------:R-:W-:Y:S05]  /*c210*/  BSYNC.RECONVERGENT B3 ;  /* 0x0000000000037941 */ /* 0x000fea0003800200 */
.L_x_15871:
[----:B------:R-:W4:Y:S04]  /*c220*/  LDL R179, [R1+0x18] ;  /* 0x0000180001b37983 */ /* 0x000f280000100800 */
[----:B------:R-:W2:Y:S01]  /*c230*/  LDL R177, [R1+0x1c] ;  /* 0x00001c0001b17983 */ /* 0x000ea20000100800 */
[----:B------:R-:W-:Y:S01]  /*c240*/  ISETP.GT.AND P0, PT, R5, RZ, PT ;  /* 0x000000ff0500720c */ /* 0x000fe20003f04270 */
[----:B----4-:R-:W-:-:S04]  /*c250*/  FFMA.FTZ R3, R179, R178, R3 ;  /* 0x000000b2b3037223 */ /* 0x010fc80000010003 */
[----:B--2---:R-:W-:-:S04]  /*c260*/  FADD.FTZ R3, R177, -R3 ;  /* 0x80000003b1037221 */ /* 0x004fc80000010000 */
[----:B------:R-:W-:Y:S02]  /*c270*/  FMUL.FTZ R3, R4, R3 ;  /* 0x0000000304037220 */ /* 0x000fe40000410000 */
[----:B------:R-:W2:Y:S03]  /*c280*/  @P4 LDC.64 R4, c[0x0][0x408] ;  /* 0x00010200ff044b82 */ /* 0x000ea60000000a00 */
[----:B------:R-:W-:Y:S02]  /*c290*/  FSEL R178, R3, RZ, P0 ;  /* 0x000000ff03b27208 */ /* 0x000fe40000000000 */
[----:B-----5:R-:W-:-:S04]  /*c2a0*/  @P4 ISETP.GE.U32.AND P0, PT, R18, RZ, PT ;  /* 0x000000ff1200420c */ /* 0x020fc80003f06070 */
[----:B------:R-:W-:Y:S01]  /*c2b0*/  @P4 ISETP.GE.U32.AND.EX P0, PT, R19, 0x1000000, PT, P0 ;  /* 0x010000001300480c */ /* 0x000fe20003f06100 */
[----:B--2---:R-:W-:-:S04]  /*c2c0*/  @P4 FMUL.FTZ R5, R178, R5 ;  /* 0x00000005b2054220 */ /* 0x004fc80000410000 */
[----:B------:R-:W-:-:S05]  /*c2d0*/  @P4 FMUL.FTZ R4, R5, R4 ;  /* 0x0000000405044220 */ /* 0x000fca0000410000 */
[----:B------:R-:W-:-:S04]  /*c2e0*/  @P4 FSEL R4, R4, RZ, P0 ;  /* 0x000000ff04044208 */ /* 0x000fc80000000000 */
[----:B------:R-:W-:-:S04]  /*c2f0*/  @P4 F2FP.F16.F32.PACK_AB R4, RZ, R4 ;  /* 0x00000004ff04423e */ /* 0x000fc800000000ff */
[----:B01-3--:R-:W-:-:S07]  /*c300*/  @P4 PRMT R147, R147, 0x5410, R4 ;  /* 0x0000541093934816 */ /* 0x00bfce0000000004 */
.L_x_15843:
[----:B------:R-:W-:Y:S05]  /*c310*/  BSYNC.RECONVERGENT B1 ;  /* 0x0000000000017941 */ /* 0x000fea0003800200 */
.L_x_15840:
[----:B------:R-:W2:Y:S02]  /*c320*/  @P1 LDC.64 R4, c[0x0][0x478] ;  /* 0x00011e00ff041b82 */ /* 0x000ea40000000a00 */
[----:B--2---:R-:W-:-:S05]  /*c330*/  @P1 IMAD.WIDE.U32 R4, R176, 0x20, R4 ;  /* 0x00000020b0041825 */ /* 0x004fca00078e0004 */
[----:B------:R-:W-:Y:S04]  /*c340*/  @P1 STG.E.128 desc[UR6][R4.64], R148 ;  /* 0x0000009404001986 */ /* 0x000fe8000c101d06 */
[----:B------:R2:W-:Y:S02]  /*c350*/  @P1 STG.E.128 desc[UR6][R4.64+0x10], R140 ;  /* 0x0000108c04001986 */ /* 0x0005e4000c101d06 */
[----:B--2---:R-:W2:Y:S02]  /*c360*/  @P4 LDC.64 R4, c[0x0][0x468] ;  /* 0x00011a00ff044b82 */ /* 0x004ea40000000a00 */
[----:B--2---:R-:W-:-:S05]  /*c370*/  @P4 IMAD.WIDE.U32 R2, R2, 0x10, R4 ;  /* 0x0000001002024825 */ /* 0x004fca00078e0004 */
[----:B------:R4:W-:Y:S02]  /*c380*/  @P4 STG.E.128 desc[UR6][R2.64], R144 ;  /* 0x0000009002004986 */ /* 0x0009e4000c101d06 */
.L_x_15839:
[----:B------:R-:W-:Y:S05]  /*c390*/  BSYNC.RECONVERGENT B2 ;  /* 0x0000000000027941 */ /* 0x000fea0003800200 */
.L_x_15838:
[----:B----4-:R-:W4:Y:S02]  /*c3a0*/  LDC.64 R2, c[0x0][0x380] ;  /* 0x0000e000ff027b82 */ /* 0x010f240000000a00 */
[----:B----4-:R-:W-:-:S04]  /*c3b0*/  LEA R6, R2, R6, 0x2 ;  /* 0x0000000602067211 */ /* 0x010fc800078e10ff */
[----:B------:R-:W-:-:S13]  /*c3c0*/  ISETP.GE.AND P0, PT, R6, R3, PT ;  /* 0x000000030600720c */ /* 0x000fda0003f06270 */
[----:B------:R-:W-:Y:S05]  /*c3d0*/  @!P0 BRA `(.L_x_15873) ;  /* 0xffffff4400208947 */ /* 0x000fea000383ffff */
.L_x_15684:
[----:B------:R-:W-:Y:S05]  /*c3e0*/  BSYNC B0 ;  /* 0x0000000000007941 */ /* 0x000fea0003800000 */
.L_x_15683:
[----:B0123--:R-:W2:Y:S04]  /*c3f0*/  LDL.LU R180, [R1+0x30] ;  /* 0x0000300001b47983 */ /* 0x00fea80000300800 */
[----:B------:R-:W2:Y:S04]  /*c400*/  LDL.LU R181, [R1+0x34] ;  /* 0x0000340001b57983 */ /* 0x000ea80000300800 */
[----:B------:R-:W2:Y:S04]  /*c410*/  LDL.LU R182, [R1+0x38] ;  /* 0x0000380001b67983 */ /* 0x000ea80000300800 */
[----:B------:R-:W2:Y:S01]  /*c420*/  LDL.LU R183, [R1+0x3c] ;  /* 0x00003c0001b77983 */ /* 0x000ea20000300800 */
[----:B------:R-:W-:Y:S01]  /*c430*/  MOV R0, 0x400 ;  /* 0x0000040000007802 */ /* 0x000fe20000000f00 */
[----:B------:R-:W-:Y:S05]  /*c440*/  WARPSYNC.ALL ;  /* 0x0000000000007948 */ /* 0x000fea0003800000 */
[----:B------:R-:W0:Y:S01]  /*c450*/  S2R R176, SR_TID.X ;  /* 0x0000000000b07919 */ /* 0x000e220000002100 */
[----:B------:R-:W1:Y:S01]  /*c460*/  S2UR UR4, SR_CTAID.X ;  /* 0x00000000000479c3 */ /* 0x000e620000002500 */
[----:B------:R-:W3:Y:S01]  /*c470*/  LDCU.128 UR16, c[0x0][0x440] ;  /* 0x00008800ff1077ac */ /* 0x000ee20008000c00 */
[----:B------:R-:W4:Y:S01]  /*c480*/  S2R R3, SR_CgaCtaId ;  /* 0x0000000000037919 */ /* 0x000f220000008800 */
[----:B-1---5:R-:W-:Y:S01]  /*c490*/  IMAD R55, R8, UR4, RZ ;  /* 0x0000000408377c24 */ /* 0x022fe2000f8e02ff */
[----:B0-----:R-:W-:-:S02]  /*c4a0*/  SHF.R.U32.HI R5, RZ, 0x5, R176 ;  /* 0x00000005ff057819 */ /* 0x001fc400000116b0 */
[C---:B------:R-:W-:Y:S02]  /*c4b0*/  LOP3.LUT R53, R176.reuse, 0x7f, RZ, 0x3c, !PT ;  /* 0x0000007fb0357812 */ /* 0x040fe400078e3cff */
[----:B----4-:R-:W-:Y:S01]  /*c4c0*/  LEA R3, R3, R0, 0x18 ;  /* 0x0000000003037211 */ /* 0x010fe200078ec0ff */
[----:B------:R-:W-:Y:S01]  /*c4d0*/  IMAD R222, R5, 0xa0, R222 ;  /* 0x000000a005de7824 */ /* 0x000fe200078e02de */
[----:B------:R-:W-:Y:S02]  /*c4e0*/  IADD3 R53, PT, PT, R53, R8, RZ ;  /* 0x0000000835357210 */ /* 0x000fe40007ffe0ff */
[-C--:B------:R-:W-:Y:S02]  /*c4f0*/  LEA R0, R176, R3.reuse, 0x2 ;  /* 0x00000003b0007211 */ /* 0x080fe400078e10ff */
[----:B------:R-:W-:Y:S02]  /*c500*/  LEA R222, R222, R3, 0x5 ;  /* 0x00000003dede7211 */ /* 0x000fe400078e28ff */
[----:B------:R-:W-:-:S02]  /*c510*/  IADD3 R55, P0, PT, R55, R176, RZ ;  /* 0x000000b037377210 */ /* 0x000fc40007f1e0ff */
[C---:B------:R-:W-:Y:S01]  /*c520*/  ISETP.GE.U32.AND P5, PT, R53.reuse, 0x180, PT ;  /* 0x000001803500780c */ /* 0x040fe20003fa6070 */
        /* <DEDUP_REMOVED lines=25> */
[----:B-1----:R-:W-:-:S03]  /*c6c0*/  FADD.FTZ R2, R2, R5 ;  /* 0x0000000502027221 */ /* 0x002fc60000010000 */
[----:B------:R-:W1:Y:S01]  /*c6d0*/  LDS R10, [R0+0xc00] ;  /* 0x000c0000000a7984 */ /* 0x000e620000000800 */
        /* <DEDUP_REMOVED lines=61> */
[----:B----4-:R-:W-:Y:S01]  /*cab0*/  FADD.FTZ R9, R9, R38 ;  /* 0x0000002609097221 */ /* 0x010fe20000010000 */
[----:B--2---:R-:W-:Y:S01]  /*cac0*/  STS.128 [R222], R180 ;  /* 0x000000b4de007388 */ /* 0x004fe20000000c00 */
[----:B---3--:R-:W-:-:S03]  /*cad0*/  FADD.FTZ R39, R10, R39 ;  /* 0x000000270a277221 */ /* 0x008fc60000010000 */
        /* <DEDUP_REMOVED lines=57> */
[-C--:B------:R-:W-:Y:S01]  /*ce70*/  @P0 MOV R3, R56.reuse ;  /* 0x0000003800030202 */ /* 0x080fe20000000f00 */
[----:B------:R-:W-:Y:S01]  /*ce80*/  FADD.FTZ R44, R44, R49 ;  /* 0x000000312c2c7221 */ /* 0x000fe20000010000 */
[----:B------:R-:W-:Y:S01]  /*ce90*/  @P0 IADD3 R55, P3, PT, R55, 0x200, RZ ;  /* 0x0000020037370810 */ /* 0x000fe20007f7e0ff */
[----:B------:R-:W-:Y:S02]  /*cea0*/  LDS R22, [R0+0x4600] ;  /* 0x0046000000167984 */ /* 0x000fe40000000800 */
[----:B0-----:R-:W-:Y:S01]  /*ceb0*/  FADD.FTZ R51, R44, R51 ;  /* 0x000000332c337221 */ /* 0x001fe20000010000 */
[----:B------:R-:W-:Y:S01]  /*cec0*/  @P0 IADD3.X R56, PT, PT, RZ, R56, RZ, P3, !PT ;  /* 0x00000038ff380210 */ /* 0x000fe20001ffe4ff */
[----:B------:R0:W-:Y:S01]  /*ced0*/  @P0 STG.E desc[UR6][R2.64], R33 ;  /* 0x0000002102000986 */ /* 0x0001e2000c101906 */
[----:B------:R-:W-:-:S02]  /*cee0*/  @P1 MOV R4, R55 ;  /* 0x0000003700041202 */ /* 0x000fc40000000f00 */
[----:B------:R-:W-:Y:S01]  /*cef0*/  @P1 IADD3 R55, P2, PT, R55, 0x200, RZ ;  /* 0x0000020037371810 */ /* 0x000fe20007f5e0ff */
[----:B------:R-:W3:Y:S01]  /*cf00*/  LDS R33, [R0+0x2e00] ;  /* 0x002e000000217984 */ /* 0x000ee20000000800 */
[-C--:B------:R-:W-:Y:S01]  /*cf10*/  @P1 MOV R5, R56.reuse ;  /* 0x0000003800051202 */ /* 0x080fe20000000f00 */
[----:B-1----:R-:W-:Y:S01]  /*cf20*/  FADD.FTZ R14, RZ, R14 ;  /* 0x0000000eff0e7221 */ /* 0x002fe20000010000 */
[----:B------:R-:W-:Y:S01]  /*cf30*/  @P1 IADD3.X R56, PT, PT, RZ, R56, RZ, P2, !PT ;  /* 0x00000038ff381210 */ /* 0x000fe200017fe4ff */
[----:B------:R-:W1:Y:S01]  /*cf40*/  LDS R16, [R0+0xc00] ;  /* 0x000c000000107984 */ /* 0x000e620000000800 */
[C---:B------:R-:W-:Y:S01]  /*cf50*/  ISETP.GE.U32.AND P3, PT, R53.reuse, 0x300, PT ;  /* 0x000003003500780c */ /* 0x040fe20003f66070 */
[----:B--2---:R-:W-:Y:S01]  /*cf60*/  FADD.FTZ R14, R14, R25 ;  /* 0x000000190e0e7221 */ /* 0x004fe20000010000 */
[----:B------:R-:W-:Y:S01]  /*cf70*/  ISETP.GE.U32.AND P2, PT, R53, 0x380, PT ;  /* 0x000003803500780c */ /* 0x000fe20003f46070 */
[----:B------:R-:W2:Y:S01]  /*cf80*/  LDS R17, [R0+0x2000] ;  /* 0x0020000000117984 */ /* 0x000ea20000000800 */
[----:B0-----:R-:W-:-:S02]  /*cf90*/  @P1 MOV R2, R57 ;  /* 0x0000003900021202 */ /* 0x001fc40000000f00 */
[----:B------:R-:W-:Y:S01]  /*cfa0*/  @P1 IADD3 R57, P0, PT, R57, 0x200, RZ ;  /* 0x0000020039391810 */ /* 0x000fe20007f1e0ff */
[----:B------:R-:W-:Y:S01]  /*cfb0*/  LDS R29, [R0+0x4800] ;  /* 0x00480000001d7984 */ /* 0x000fe20000000800 */
[-C--:B------:R-:W-:Y:S02]  /*cfc0*/  @P1 MOV R3, R58.reuse ;  /* 0x0000003a00031202 */ /* 0x080fe40000000f00 */
        /* <DEDUP_REMOVED lines=22> */
[----:B---3--:R-:W-:-:S02]  /*d130*/  @P5 MOV R2, R55 ;  /* 0x0000003700025202 */ /* 0x008fc40000000f00 */
[----:B------:R-:W2:Y:S01]  /*d140*/  LDS R25, [R0+0x3600] ;  /* 0x0036000000197984 */ /* 0x000ea20000000800 */
[-C--:B------:R-:W-:Y:S01]  /*d150*/  @P5 MOV R3, R56.reuse ;  /* 0x0000003800035202 */ /* 0x080fe20000000f00 */
[----:B0-----:R-:W-:Y:S01]  /*d160*/  FADD.FTZ R6, RZ, R6 ;  /* 0x00000006ff067221 */ /* 0x001fe20000010000 */
        /* <DEDUP_REMOVED lines=9> */
[----:B------:R-:W4:Y:S02]  /*d200*/  LDS R31, [R0+0x4a00] ;  /* 0x004a0000001f7984 */ /* 0x000f240000000800 */
[----:B------:R-:W-:Y:S01]  /*d210*/  FADD.FTZ R15, R15, R18 ;  /* 0x000000120f0f7221 */ /* 0x000fe20000010000 */
        /* <DEDUP_REMOVED lines=10> */
[----:B------:R2:W-:Y:S01]  /*d2c0*/  @P0 STG.E desc[UR6][R2.64], R43 ;  /* 0x0000002b02000986 */ /* 0x0005e2000c101906 */
[----:B------:R-:W-:-:S02]  /*d2d0*/  FADD.FTZ R6, R6, R19 ;  /* 0x0000001306067221 */ /* 0x000fc40000010000 */
[----:B------:R-:W-:Y:S01]  /*d2e0*/  @P0 IADD3.X R56, PT, PT, RZ, R56, RZ, P6, !PT ;  /* 0x00000038ff380210 */ /* 0x000fe200037fe4ff */
[----:B------:R0:W-:Y:S01]  /*d2f0*/  @P0 STG.E desc[UR6][R4.64], R37 ;  /* 0x0000002504000986 */ /* 0x0001e2000c101906 */
[----:B------:R-:W-:Y:S01]  /*d300*/  ISETP.GE.U32.AND P6, PT, R53, 0x500, PT ;  /* 0x000005003500780c */ /* 0x000fe20003fc6070 */
[----:B-1----:R-:W-:Y:S02]  /*d310*/  FADD.FTZ R8, RZ, R8 ;  /* 0x00000008ff087221 */ /* 0x002fe40000010000 */
[----:B------:R-:W1:Y:S01]  /*d320*/  LDS R33, [R0+0x4c00] ;  /* 0x004c000000217984 */ /* 0x000e620000000800 */
[----:B--2---:R-:W-:Y:S01]  /*d330*/  FADD.FTZ R6, R6, R25 ;  /* 0x0000001906067221 */ /* 0x004fe20000010000 */
[----:B------:R-:W-:Y:S02]  /*d340*/  @P4 MOV R2, R57 ;  /* 0x0000003900024202 */ /* 0x000fe40000000f00 */
[----:B------:R-:W-:Y:S01]  /*d350*/  LDS R17, [R0+0x3a00] ;  /* 0x003a000000117984 */ /* 0x000fe20000000800 */
[-C--:B------:R-:W-:Y:S01]  /*d360*/  @P4 MOV R3, R58.reuse ;  /* 0x0000003a00034202 */ /* 0x080fe20000000f00 */
[----:B0-----:R-:W-:Y:S01]  /*d370*/  FADD.FTZ R8, R8, R21 ;  /* 0x0000001508087221 */ /* 0x001fe20000010000 */
[----:B------:R-:W-:Y:S01]  /*d380*/  @P4 IADD3 R57, P0, PT, R57, 0x200, RZ ;  /* 0x0000020039394810 */ /* 0x000fe20007f1e0ff */
[----:B------:R-:W-:Y:S01]  /*d390*/  FADD.FTZ R5, R15, R22 ;  /* 0x000000160f057221 */ /* 0x000fe20000010000 */
[----:B------:R-:W-:Y:S02]  /*d3a0*/  LDS R23, [R0+0x4e00] ;  /* 0x004e000000177984 */ /* 0x000fe40000000800 */
[----:B------:R-:W-:-:S02]  /*d3b0*/  @P4 IADD3.X R58, PT, PT, RZ, R58, RZ, P0, !PT ;  /* 0x0000003aff3a4210 */ /* 0x000fc400007fe4ff */
[----:B------:R-:W0:Y:S01]  /*d3c0*/  LDS R15, [R0+0x2600] ;  /* 0x00260000000f7984 */ /* 0x000e220000000800 */
[----:B------:R-:W-:-:S04]  /*d3d0*/  FADD.FTZ R14, R14, R35 ;  /* 0x000000230e0e7221 */ /* 0x000fc80000010000 */
[----:B------:R-:W-:Y:S01]  /*d3e0*/  FADD.FTZ R45, R14, R45 ;  /* 0x0000002d0e2d7221 */ /* 0x000fe20000010000 */
[----:B----4-:R-:W-:-:S04]  /*d3f0*/  FADD.FTZ R31, R6, R31 ;  /* 0x0000001f061f7221 */ /* 0x010fc80000010000 */
[----:B------:R2:W-:Y:S01]  /*d400*/  @P4 STG.E desc[UR6][R2.64], R45 ;  /* 0x0000002d02004986 */ /* 0x0005e2000c101906 */
[----:B---3--:R-:W-:Y:S01]  /*d410*/  FADD.FTZ R8, R8, R27 ;  /* 0x0000001b08087221 */ /* 0x008fe20000010000 */
[----:B------:R-:W-:Y:S01]  /*d420*/  FADD.FTZ R10, RZ, R10 ;  /* 0x0000000aff0a7221 */ /* 0x000fe20000010000 */
[----:B--2---:R-:W-:Y:S02]  /*d430*/  @P4 MOV R2, R55 ;  /* 0x0000003700024202 */ /* 0x004fe40000000f00 */
[-C--:B------:R-:W-:Y:S02]  /*d440*/  @P4 MOV R3, R56.reuse ;  /* 0x0000003800034202 */ /* 0x080fe40000000f00 */
[----:B------:R-:W-:Y:S01]  /*d450*/  @P4 IADD3 R55, P0, PT, R55, 0x200, RZ ;  /* 0x0000020037374810 */ /* 0x000fe20007f1e0ff */
[----:B-1----:R-:W-:Y:S02]  /*d460*/  FADD.FTZ R33, R8, R33 ;  /* 0x0000002108217221 */ /* 0x002fe40000010000 */
[----:B------:R1:W-:Y:S01]  /*d470*/  @P4 STG.E desc[UR6][R2.64], R7 ;  /* 0x0000000702004986 */ /* 0x0003e2000c101906 */
[----:B------:R-:W-:Y:S01]  /*d480*/  @P4 IADD3.X R56, PT, PT, RZ, R56, RZ, P0, !PT ;  /* 0x00000038ff384210 */ /* 0x000fe200007fe4ff */
[----:B0-----:R-:W-:Y:S01]  /*d490*/  FADD.FTZ R10, R10, R15 ;  /* 0x0000000f0a0a7221 */ /* 0x001fe20000010000 */
[----:B-1----:R-:W-:-:S02]  /*d4a0*/  @P3 MOV R2, R57 ;  /* 0x0000003900023202 */ /* 0x002fc40000000f00 */
        /* <DEDUP_REMOVED lines=49> */
.L_x_15697:
        /* <DEDUP_REMOVED lines=8> */
.L_x_15875:
[----:B------:R-:W-:Y:S05]  /*d840*/  BSYNC B1 ;  /* 0x0000000000017941 */ /* 0x000fea0003800000 */
.L_x_15874:
        /* <DEDUP_REMOVED lines=9> */
.L_x_15876:
        /* <DEDUP_REMOVED lines=8> */
.L_x_15877:
[----:B------:R-:W-:Y:S02]  /*d960*/  MOV R177, R179 ;  /* 0x000000b300b17202 */ /* 0x000fe40000000f00 */
[----:B------:R-:W-:-:S05]  /*d970*/  MOV R2, R180 ;  /* 0x000000b400027202 */ /* 0x000fca0000000f00 */
[----:B------:R-:W-:Y:S01]  /*d980*/  FADD.FTZ R178, R178, R2 ;  /* 0x00000002b2b27221 */ /* 0x000fe20000010000 */
[----:B------:R-:W-:-:S07]  /*d990*/  MOV R2, 0xffffffff ;  /* 0xffffffff00027802 */ /* 0x000fce0000000f00 */
[----:B------:R-:W-:Y:S05]  /*d9a0*/  WARPSYNC.COLLECTIVE R2, `(.L_x_15878) ;  /* 0x0000000002087348 */ /* 0x000fea0003c00000 */
[----:B------:R0:W1:Y:S02]  /*d9b0*/  SHFL.BFLY P6, R180, R177, R176, R3 ;  /* 0x0c0000b0b1b47389 */ /* 0x00006400000c0003 */
[----:B01----:R-:W-:Y:S05]  /*d9c0*/  ENDCOLLECTIVE ;  /* 0x000000000000791b */ /* 0x003fea0003800000 */
.L_x_15878:
        /* <DEDUP_REMOVED lines=8> */
.L_x_15879:
[----:B------:R-:W-:Y:S02]  /*da50*/  MOV R177, R179 ;  /* 0x000000b300b17202 */ /* 0x000fe40000000f00 */
[----:B------:R-:W-:-:S05]  /*da60*/  MOV R2, R180 ;  /* 0x000000b400027202 */ /* 0x000fca0000000f00 */
[----:B------:R-:W-:Y:S01]  /*da70*/  FADD.FTZ R178, R178, R2 ;  /* 0x00000002b2b27221 */ /* 0x000fe20000010000 */
[----:B------:R-:W-:-:S07]  /*da80*/  MOV R2, 0xffffffff ;  /* 0xffffffff00027802 */ /* 0x000fce0000000f00 */
[----:B------:R-:W-:Y:S05]  /*da90*/  WARPSYNC.COLLECTIVE R2, `(.L_x_15880) ;  /* 0x0000000002087348 */ /* 0x000fea0003c00000 */
[----:B------:R0:W1:Y:S02]  /*daa0*/  SHFL.BFLY P6, R180, R177, R176, R3 ;  /* 0x0c0000b0b1b47389 */ /* 0x00006400000c0003 */
[----:B01----:R-:W-:Y:S05]  /*dab0*/  ENDCOLLECTIVE ;  /* 0x000000000000791b */ /* 0x003fea0003800000 */
.L_x_15880:
        /* <DEDUP_REMOVED lines=8> */
.L_x_15881:
[----:B------:R-:W-:Y:S02]  /*db40*/  MOV R177, R179 ;  /* 0x000000b300b17202 */ /* 0x000fe40000000f00 */
[----:B------:R-:W-:-:S05]  /*db50*/  MOV R2, R180 ;  /* 0x000000b400027202 */ /* 0x000fca0000000f00 */
[----:B------:R-:W-:Y:S01]  /*db60*/  FADD.FTZ R178, R178, R2 ;  /* 0x00000002b2b27221 */ /* 0x000fe20000010000 */
[----:B------:R-:W-:-:S07]  /*db70*/  MOV R2, 0xffffffff ;  /* 0xffffffff00027802 */ /* 0x000fce0000000f00 */
[----:B------:R-:W-:Y:S05]  /*db80*/  WARPSYNC.COLLECTIVE R2, `(.L_x_15882) ;  /* 0x0000000002087348 */ /* 0x000fea0003c00000 */
[----:B------:R0:W1:Y:S02]  /*db90*/  SHFL.BFLY P6, R180, R177, R176, R3 ;  /* 0x0c0000b0b1b47389 */ /* 0x00006400000c0003 */
[----:B01----:R-:W-:Y:S05]  /*dba0*/  ENDCOLLECTIVE ;  /* 0x000000000000791b */ /* 0x003fea0003800000 */
.L_x_15882:
        /* <DEDUP_REMOVED lines=8> */
.L_x_15883:
[----:B------:R-:W-:Y:S02]  /*dc30*/  MOV R177, R179 ;  /* 0x000000b300b17202 */ /* 0x000fe40000000f00 */
[----:B------:R-:W-:-:S07]  /*dc40*/  MOV R181, R180 ;  /* 0x000000b400b57202 */ /* 0x000fce0000000f00 */
[----:B------:R-:W-:Y:S05]  /*dc50*/  WARPSYNC.COLLECTIVE R2, `(.L_x_15884) ;  /* 0x0000000002087348 */ /* 0x000fea0003c00000 */
[----:B------:R0:W1:Y:S02]  /*dc60*/  SHFL.BFLY P6, R180, R177, R176, R3 ;  /* 0x0c0000b0b1b47389 */ /* 0x00006400000c0003 */
[----:B01----:R-:W-:Y:S05]  /*dc70*/  ENDCOLLECTIVE ;  /* 0x000000000000791b */ /* 0x003fea0003800000 */
.L_x_15884:
[----:B------:R-:W-:Y:S01]  /*dc80*/  MOV R2, R180 ;  /* 0x000000b400027202 */ /* 0x000fe20000000f00 */
[----:B------:R-:W-:Y:S06]  /*dc90*/  BRA `(.L_x_15885) ;  /* 0xffffff5400207947 */ /* 0x000fec000383ffff */
.L_x_15886:
        /* <DEDUP_REMOVED lines=14> */
.L_x_25483:


//--------------------- .text._ZN10layer_norm22ln_bwd_finalize_kernelINS_22Kernel_traits_finalizeILj1280E6__halfS2_fS2_fjLb0ELj1024ELj4ENS_18Kernel_traits_baseILj1280ES2_S2_fS2_fjLj1024EEEEELb0ELb1EEEvNS_9BwdParamsE --------------------------
	.section	.text._ZN10layer_norm22ln_bwd_finalize_kernelINS_22Kernel_traits_finalizeILj1280E6__halfS2_fS2_fjLb0ELj1024ELj4ENS_18Kernel_traits_baseILj1280ES2_S2_fS2_fjLj1024EEEEELb0ELb1EEEvNS_9BwdParamsE,"ax",@progbits
	.align	128
        .global         _ZN10layer_norm22ln_bwd_finalize_kernelINS_22Kernel_traits_finalizeILj1280E6__halfS2_fS2_fjLb0ELj1024ELj4ENS_18Kernel_traits_baseILj1280ES2_S2_fS2_fjLj1024EEEEELb0ELb1EEEvNS_9BwdParamsE
        .type           _ZN10layer_norm22ln_bwd_finalize_kernelINS_22Kernel_traits_finalizeILj1280E6__halfS2_fS2_fjLb0ELj1024ELj4ENS_18Kernel_traits_baseILj1280ES2_S2_fS2_fjLj1024EEEEELb0ELb1EEEvNS_9BwdParamsE,@function
        .size           _ZN10layer_norm22ln_bwd_finalize_kernelINS_22Kernel_traits_finalizeILj1280E6__halfS2_fS2_fjLb0ELj1024ELj4ENS_18Kernel_traits_baseILj1280ES2_S2_fS2_fjLj1024EEEEELb0ELb1EEEvNS_9BwdParamsE,(.L_x_25484 - _ZN10layer_norm22ln_bwd_finalize_kernelINS_22Kernel_traits_finalizeILj1280E6__halfS2_fS2_fjLb0ELj1024ELj4ENS_18Kernel_traits_baseILj1280ES2_S2_fS2_fjLj1024EEEEELb0ELb1EEEvNS_9BwdParamsE)
        .other          _ZN10layer_norm22ln_bwd_finalize_kernelINS_22Kernel_traits_finalizeILj1280E6__halfS2_fS2_fjLb0ELj1024ELj4ENS_18Kernel_traits_baseILj1280ES2_S2_fS2_fjLj1024EEEEELb0ELb1EEEvNS_9BwdParamsE,@"STO_CUDA_ENTRY STV_DEFAULT"
_ZN10layer_norm22ln_bwd_finalize_kernelINS_22Kernel_traits_finalizeILj1280E6__halfS2_fS2_fjLb0ELj1024ELj4ENS_18Kernel_traits_baseILj1280ES2_S2_fS2_fjLj1024EEEEELb0ELb1EEEvNS_9BwdParamsE:
.text._ZN10layer_norm22ln_bwd_finalize_kernelINS_22Kernel_traits_finalizeILj1280E6__halfS2_fS2_fjLb0ELj1024ELj4ENS_18Kernel_traits_baseILj1280ES2_S2_fS2_fjLj1024EEEEELb0ELb1EEEvNS_9BwdParamsE:
        /* <DEDUP_REMOVED lines=77> */
.L_x_15891:
        /* <DEDUP_REMOVED lines=118> */
.L_x_15890:
[----:B------:R-:W-:Y:S05]  /*0c30*/  BSYNC.RECONVERGENT B1 ;  /* 0x0000000000017941 */ /* 0x000fea0003800200 */
.L_x_15889:
        /* <DEDUP_REMOVED lines=69> */
.L_x_15893:
[----:B------:R-:W-:Y:S05]  /*1090*/  BSYNC.RECONVERGENT B1 ;  /* 0x0000000000017941 */ /* 0x000fea0003800200 */
.L_x_15892:
        /* <DEDUP_REMOVED lines=38> */
.L_x_15895:
[----:B------:R-:W-:Y:S05]  /*1300*/  BSYNC.RECONVERGENT B1 ;  /* 0x0000000000017941 */ /* 0x000fea0003800200 */
.L_x_15894:
[----:B------:R-:W-:Y:S05]  /*1310*/  @!P1 BRA `(.L_x_15888) ;  /* 0x0000000000409947 */ /* 0x000fea0003800000 */
[----:B------:R-:W0:Y:S01]  /*1320*/  LDC R12, c[0x0][0x388] ;  /* 0x0000e200ff0c7b82 */ /* 0x000e220000000800 */
[----:B------:R-:W-:-:S07]  /*1330*/  IADD3 R0, PT, PT, -R0, RZ, RZ ;  /* 0x000000ff00007210 */ /* 0x000fce0007ffe1ff */
[----:B------:R-:W1:Y:S08]  /*1340*/  LDC.64 R8, c[0x0][0x440] ;  /* 0x00011000ff087b82 */ /* 0x000e700000000a00 */
[----:B------:R-:W2:Y:S01]  /*1350*/  LDC.64 R10, c[0x0][0x448] ;  /* 0x00011200ff0a7b82 */ /* 0x000ea20000000a00 */
[----:B0-----:R-:W-:-:S05]  /*1360*/  IMAD R2, R2, R12, R5 ;  /* 0x0000000c02027224 */ /* 0x001fca00078e0205 */
[----:B------:R-:W-:-:S07]  /*1370*/  IADD3 R13, PT, PT, R57, R2, RZ ;  /* 0x00000002390d7210 */ /* 0x000fce0007ffe0ff */
.L_x_15896:
        /* <DEDUP_REMOVED lines=10> */
.L_x_15888:
[----:B------:R-:W-:Y:S05]  /*1420*/  BSYNC.RECONVERGENT B0 ;  /* 0x0000000000007941 */ /* 0x000fea0003800200 */
.L_x_15887:
        /* <DEDUP_REMOVED lines=59> */
.L_x_15897:
        /* <DEDUP_REMOVED lines=10> */
.L_x_25484:


//--------------------- .text._ZN10layer_norm13ln_bwd_kernelINS_13Kernel_traitsI6__halfS2_fS2_fjLj1280ELj1ELj4ELj1ELj16ENS_18Kernel_traits_baseILj1280ES2_S2_fS2_fjLj128EEEEELb1ELb0ELb1ELb1EEEvNS_9BwdParamsE --------------------------
	.section	.text._ZN10layer_norm13ln_bwd_kernelINS_13Kernel_traitsI6__halfS2_fS2_fjLj1280ELj1ELj4ELj1ELj16ENS_18Kernel_traits_baseILj1280ES2_S2_fS2_fjLj128EEEEELb1ELb0ELb1ELb1EEEvNS_9BwdParamsE,"ax",@progbits
	.align	128
        .global         _ZN10layer_norm13ln_bwd_kernelINS_13Kernel_traitsI6__halfS2_fS2_fjLj1280ELj1ELj4ELj1ELj16ENS_18Kernel_traits_baseILj1280ES2_S2_fS2_fjLj128EEEEELb1ELb0ELb1ELb1EEEvNS_9BwdParamsE
        .type           _ZN10layer_norm13ln_bwd_kernelINS_13Kernel_traitsI6__halfS2_fS2_fjLj1280ELj1ELj4ELj1ELj16ENS_18Kernel_traits_baseILj1280ES2_S2_fS2_fjLj128EEEEELb1ELb0ELb1ELb1EEEvNS_9BwdParamsE,@function
        .size           _ZN10layer_norm13ln_bwd_kernelINS_13Kernel_traitsI6__halfS2_fS2_fjLj1280ELj1ELj4ELj1ELj16ENS_18Kernel_traits_baseILj1280ES2_S2_fS2_fjLj128EEEEELb1ELb0ELb1ELb1EEEvNS_9BwdParamsE,(.L_x_25485 - _ZN10layer_norm13ln_bwd_kernelINS_13Kernel_traitsI6__halfS2_fS2_fjLj1280ELj1ELj4ELj1ELj16ENS_18Kernel_traits_baseILj1280ES2_S2_fS2_fjLj128EEEEELb1ELb0ELb1ELb1EEEvNS_9BwdParamsE)
        .other          _ZN10layer_norm13ln_bwd_kernelINS_13Kernel_traitsI6__halfS2_fS2_fjLj1280ELj1ELj4ELj1ELj16ENS_18Kernel_traits_baseILj1280ES2_S2_fS2_fjLj128EEEEELb1ELb0ELb1ELb1EEEvNS_9BwdParamsE,@"STO_CUDA_ENTRY STV_DEFAULT"
_ZN10layer_norm13ln_bwd_kernelINS_13Kernel_traitsI6__halfS2_fS2_fjLj1280ELj1ELj4ELj1ELj16ENS_18Kernel_traits_baseILj1280ES2_S2_fS2_fjLj128EEEEELb1ELb0ELb1ELb1EEEvNS_9BwdParamsE:
.text._ZN10layer_norm13ln_bwd_kernelINS_13Kernel_traitsI6__halfS2_fS2_fjLj1280ELj1ELj4ELj1ELj16ENS_18Kernel_traits_baseILj1280ES2_S2_fS2_fjLj128EEEEELb1ELb0ELb1ELb1EEEvNS_9BwdParamsE:
        /* <DEDUP_REMOVED lines=68> */
.L_x_16070:
        /* <DEDUP_REMOVED lines=16> */
[----:B------:R-:W-:-:S03]  /*0540*/  IMAD.WIDE R6, R194, 0x4, R182 ;  /* 0x00000004c2067825 */ /* 0x000fc600078e02b6 */
[----:B------:R-:W-:Y:S02]  /*0550*/  SHF.R.S32.HI R3, RZ, 0x1f, R2 ;  /* 0x0000001fff037819 */ /* 0x000fe40000011402 */
[----:B------:R-:W0:Y:S01]  /*0560*/  LDC.64 R184, c[0x0][0x428] ;  /* 0x00010a00ffb87b82 */ /* 0x000e220000000a00 */
[----:B------:R3:W4:Y:S01]  /*0570*/  LDG.E R6, desc[UR6][R6.64] ;  /* 0x0000000606067981 */ /* 0x000722000c1e1900 */
[----:B------:R-:W-:Y:S02]  /*0580*/  LEA.HI R3, R3, R2, RZ, 0x3 ;  /* 0x0000000203037211 */ /* 0x000fe400078f18ff */
[----:B-1----:R-:W-:-:S04]  /*0590*/  LOP3.LUT R0, R0, 0x1f, RZ, 0xc0, !PT ;  /* 0x0000001f00007812 */ /* 0x002fc800078ec0ff */
[----:B------:R-:W-:-:S04]  /*05a0*/  LEA.HI.SX32 R239, R3, R0, 0x1d ;  /* 0x0000000003ef7211 */ /* 0x000fc800078feaff */
[C---:B------:R-:W-:Y:S02]  /*05b0*/  IADD3 R233, PT, PT, R239.reuse, 0x20, RZ ;  /* 0x00000020efe97810 */ /* 0x040fe40007ffe0ff */
[C---:B------:R-:W-:Y:S01]  /*05c0*/  IADD3 R235, PT, PT, R239.reuse, 0x40, RZ ;  /* 0x00000040efeb7810 */ /* 0x040fe20007ffe0ff */
[----:B--2---:R-:W-:-:S04]  /*05d0*/  IMAD.WIDE.U32 R2, R239, 0x20, R14 ;  /* 0x00000020ef027825 */ /* 0x004fc800078e000e */
[--C-:B------:R-:W-:Y:S01]  /*05e0*/  IMAD.WIDE.U32 R4, R233, 0x20, R14.reuse ;  /* 0x00000020e9047825 */ /* 0x100fe200078e000e */
[----:B------:R-:W2:Y:S03]  /*05f0*/  LDG.E.128 R220, desc[UR6][R2.64] ;  /* 0x0000000602dc7981 */ /* 0x000ea6000c1e1d00 */
[----:B------:R-:W-:Y:S01]  /*0600*/  IMAD.WIDE.U32 R12, R235, 0x20, R14 ;  /* 0x00000020eb0c7825 */ /* 0x000fe200078e000e */
[----:B------:R-:W2:Y:S04]  /*0610*/  LDG.E.128 R200, desc[UR6][R4.64+0x10] ;  /* 0x0000100604c87981 */ /* 0x000ea8000c1e1d00 */
[----:B------:R-:W2:Y:S04]  /*0620*/  LDG.E.128 R204, desc[UR6][R12.64] ;  /* 0x000000060ccc7981 */ /* 0x000ea8000c1e1d00 */
[----:B------:R-:W2:Y:S04]  /*0630*/  LDG.E.128 R208, desc[UR6][R12.64+0x10] ;  /* 0x000010060cd07981 */ /* 0x000ea8000c1e1d00 */
[----:B------:R1:W2:Y:S04]  /*0640*/  LDG.E.128 R216, desc[UR6][R2.64+0x10] ;  /* 0x0000100602d87981 */ /* 0x0002a8000c1e1d00 */
[----:B------:R0:W2:Y:S01]  /*0650*/  LDG.E.128 R8, desc[UR6][R4.64] ;  /* 0x0000000604087981 */ /* 0x0000a2000c1e1d00 */
[----:B---3--:R-:W-:-:S05]  /*0660*/  IADD3 R7, PT, PT, R232, -0x1, RZ ;  /* 0xffffffffe8077810 */ /* 0x008fca0007ffe0ff */
[----:B------:R-:W-:-:S05]  /*0670*/  IMAD R16, R7, UR8, RZ ;  /* 0x0000000807107c24 */ /* 0x000fca000f8e02ff */
[----:B------:R-:W-:Y:S02]  /*0680*/  SHF.R.S32.HI R17, RZ, 0x1f, R16 ;  /* 0x0000001fff117819 */ /* 0x000fe40000011410 */
[----:B------:R-:W-:Y:S02]  /*0690*/  IADD3 R237, PT, PT, R239, 0x60, RZ ;  /* 0x00000060efed7810 */ /* 0x000fe40007ffe0ff */
[----:B------:R-:W-:Y:S02]  /*06a0*/  LEA.HI R17, R17, R16, RZ, 0x3 ;  /* 0x0000001011117211 */ /* 0x000fe400078f18ff */
[----:B------:R-:W-:Y:S02]  /*06b0*/  IADD3 R7, PT, PT, R239, 0x80, RZ ;  /* 0x00000080ef077810 */ /* 0x000fe40007ffe0ff */
[----:B------:R-:W-:Y:S01]  /*06c0*/  LEA.HI.SX32 R187, R17, R0, 0x1d ;  /* 0x0000000011bb7211 */ /* 0x000fe200078feaff */
[----:B-1----:R-:W-:-:S04]  /*06d0*/  IMAD.WIDE.U32 R2, R237, 0x20, R14 ;  /* 0x00000020ed027825 */ /* 0x002fc800078e000e */
[----:B0-----:R-:W-:Y:S01]  /*06e0*/  IMAD.WIDE.U32 R4, R7, 0x20, R14 ;  /* 0x0000002007047825 */ /* 0x001fe200078e000e */
[C---:B------:R-:W-:Y:S01]  /*06f0*/  IADD3 R21, PT, PT, R187.reuse, 0x20, RZ ;  /* 0x00000020bb157810 */ /* 0x040fe20007ffe0ff */
[----:B------:R-:W3:Y:S02]  /*0700*/  LDG.E.128 R188, desc[UR6][R2.64] ;  /* 0x0000000602bc7981 */ /* 0x000ee4000c1e1d00 */
[--C-:B------:R-:W-:Y:S02]  /*0710*/  IMAD.WIDE.U32 R16, R187, 0x10, R184.reuse ;  /* 0x00000010bb107825 */ /* 0x100fe400078e00b8 */
[----:B------:R-:W3:Y:S02]  /*0720*/  LDG.E.128 R212, desc[UR6][R4.64] ;  /* 0x0000000604d47981 */ /* 0x000ee4000c1e1d00 */
[----:B------:R-:W-:Y:S02]  /*0730*/  IMAD.WIDE.U32 R20, R21, 0x10, R184 ;  /* 0x0000001015147825 */ /* 0x000fe400078e00b8 */
[----:B------:R0:W3:Y:S04]  /*0740*/  LDG.E.128 R12, desc[UR6][R4.64+0x10] ;  /* 0x00001006040c7981 */ /* 0x0000e8000c1e1d00 */
[----:B------:R-:W3:Y:S04]  /*0750*/  LDG.E.128 R16, desc[UR6][R16.64] ;  /* 0x0000000610107981 */ /* 0x000ee8000c1e1d00 */
[----:B------:R-:W3:Y:S04]  /*0760*/  LDG.E.128 R20, desc[UR6][R20.64] ;  /* 0x0000000614147981 */ /* 0x000ee8000c1e1d00 */
[----:B------:R1:W3:Y:S01]  /*0770*/  LDG.E.128 R196, desc[UR6][R2.64+0x10] ;  /* 0x0000100602c47981 */ /* 0x0002e2000c1e1d00 */
[----:B------:R-:W-:-:S05]  /*0780*/  IADD3 R177, PT, PT, R187, 0x40, RZ ;  /* 0x00000040bbb17810 */ /* 0x000fca0007ffe0ff */
[----:B------:R-:W-:-:S06]  /*0790*/  IMAD.WIDE.U32 R176, R177, 0x10, R184 ;  /* 0x00000010b1b07825 */ /* 0x000fcc00078e00b8 */
[----:B------:R-:W3:Y:S01]  /*07a0*/  LDG.E.128 R176, desc[UR6][R176.64] ;  /* 0x00000006b0b07981 */ /* 0x000ee2000c1e1d00 */
[----:B------:R-:W-:-:S05]  /*07b0*/  IADD3 R181, PT, PT, R187, 0x60, RZ ;  /* 0x00000060bbb57810 */ /* 0x000fca0007ffe0ff */
[----:B------:R-:W-:-:S06]  /*07c0*/  IMAD.WIDE.U32 R180, R181, 0x10, R184 ;  /* 0x00000010b5b47825 */ /* 0x000fcc00078e00b8 */
[----:B------:R-:W3:Y:S01]  /*07d0*/  LDG.E.128 R180, desc[UR6][R180.64] ;  /* 0x00000006b4b47981 */ /* 0x000ee2000c1e1d00 */
[----:B-----5:R-:W-:Y:S02]  /*07e0*/  ISETP.GE.AND P3, PT, R231, 0x1, PT ;  /* 0x00000001e700780c */ /* 0x020fe40003f66270 */
[----:B------:R-:W-:-:S11]  /*07f0*/  IADD3 R187, PT, PT, R187, 0x80, RZ ;  /* 0x00000080bbbb7810 */ /* 0x000fd60007ffe0ff */
[----:B------:R-:W-:Y:S01]  /*0800*/  @P3 IADD3 R186, PT, PT, R231, -0x1, RZ ;  /* 0xffffffffe7ba3810 */ /* 0x000fe20007ffe0ff */
[----:B------:R-:W-:-:S04]  /*0810*/  IMAD.WIDE.U32 R184, R187, 0x10, R184 ;  /* 0x00000010bbb87825 */ /* 0x000fc800078e00b8 */
[----:B------:R-:W-:-:S05]  /*0820*/  @P3 IMAD R186, R186, UR8, RZ ;  /* 0x00000008baba3c24 */ /* 0x000fca000f8e02ff */
[----:B------:R-:W-:-:S04]  /*0830*/  @P3 SHF.R.S32.HI R187, RZ, 0x1f, R186 ;  /* 0x0000001fffbb3819 */ /* 0x000fc800000114ba */
[----:B------:R-:W-:Y:S02]  /*0840*/  @P3 LEA.HI R241, R187, R186, RZ, 0x3 ;  /* 0x000000babbf13211 */ /* 0x000fe400078f18ff */
[----:B------:R-:W3:Y:S01]  /*0850*/  LDG.E.128 R184, desc[UR6][R184.64] ;  /* 0x00000006b8b87981 */ /* 0x000ee2000c1e1d00 */
[----:B------:R-:W-:Y:S02]  /*0860*/  MOV R230, UR14 ;  /* 0x0000000e00e67c02 */ /* 0x000fe40008000f00 */
[----:B------:R-:W-:Y:S02]  /*0870*/  MOV R229, UR15 ;  /* 0x0000000f00e57c02 */ /* 0x000fe40008000f00 */
[----:B------:R-:W-:-:S04]  /*0880*/  ISETP.NE.U32.AND P0, PT, R230, RZ, PT ;  /* 0x000000ffe600720c */ /* 0x000fc80003f05070 */
[----:B------:R-:W-:Y:S02]  /*0890*/  ISETP.NE.AND.EX P0, PT, R229, RZ, PT, P0 ;  /* 0x000000ffe500720c */ /* 0x000fe40003f05300 */
[----:B------:R-:W-:Y:S02]  /*08a0*/  MOV R238, RZ ;  /* 0x000000ff00ee7202 */ /* 0x000fe40000000f00 */
[----:B------:R-:W-:Y:S02]  /*08b0*/  @P3 LEA.HI.SX32 R238, R241, R0, 0x1d ;  /* 0x00000000f1ee3211 */ /* 0x000fe400078feaff */
[----:B------:R-:W2:Y:S08]  /*08c0*/  LDC.64 R240, c[0x0][0x3b0] ;  /* 0x0000ec00fff07b82 */ /* 0x000eb00000000a00 */
[----:B0-----:R-:W0:Y:S08]  /*08d0*/  @P0 LDC.64 R4, c[0x0][0x438] ;  /* 0x00010e00ff040b82 */ /* 0x001e300000000a00 */
[----:B------:R-:W0:Y:S08]  /*08e0*/  @P0 LDC.64 R192, c[0x0][0x438] ;  /* 0x00010e00ffc00b82 */ /* 0x000e300000000a00 */
[----:B------:R-:W0:Y:S08]  /*08f0*/  @P0 LDC.64 R226, c[0x0][0x438] ;  /* 0x00010e00ffe20b82 */ /* 0x000e300000000a00 */
[----:B-1----:R-:W1:Y:S01]  /*0900*/  @P0 LDC.64 R2, c[0x0][0x438] ;  /* 0x00010e00ff020b82 */ /* 0x002e620000000a00 */
[----:B------:R-:W-:Y:S01]  /*0910*/  ISETP.NE.AND P1, PT, RZ, UR9, PT ;  /* 0x00000009ff007c0c */ /* 0x000fe2000bf25270 */
[----:B0-----:R-:W-:-:S05]  /*0920*/  @P0 IMAD.WIDE.U32 R4, R239, 0x20, R4 ;  /* 0x00000020ef040825 */ /* 0x001fca00078e0004 */
[----:B------:R-:W5:Y:S01]  /*0930*/  @P0 LDG.E.128 R60, desc[UR6][R4.64] ;  /* 0x00000006043c0981 */ /* 0x000f62000c1e1d00 */
[----:B------:R-:W-:Y:S01]  /*0940*/  @P0 IMAD.WIDE.U32 R192, R233, 0x20, R192 ;  /* 0x00000020e9c00825 */ /* 0x000fe200078e00c0 */
[----:B------:R-:W0:Y:S02]  /*0950*/  @P0 LDC.64 R224, c[0x0][0x438] ;  /* 0x00010e00ffe00b82 */ /* 0x000e240000000a00 */
[----:B------:R-:W5:Y:S04]  /*0960*/  @P0 LDG.E.128 R56, desc[UR6][R4.64+0x10] ;  /* 0x0000100604380981 */ /* 0x000f68000c1e1d00 */
[----:B------:R-:W5:Y:S01]  /*0970*/  @P0 LDG.E.128 R52, desc[UR6][R192.64] ;  /* 0x00000006c0340981 */ /* 0x000f62000c1e1d00 */
[----:B------:R-:W-:-:S03]  /*0980*/  @P0 IMAD.WIDE.U32 R226, R235, 0x20, R226 ;  /* 0x00000020ebe20825 */ /* 0x000fc600078e00e2 */
[----:B------:R-:W5:Y:S04]  /*0990*/  @P0 LDG.E.128 R48, desc[UR6][R192.64+0x10] ;  /* 0x00001006c0300981 */ /* 0x000f68000c1e1d00 */
[----:B------:R-:W5:Y:S01]  /*09a0*/  @P0 LDG.E.128 R44, desc[UR6][R226.64] ;  /* 0x00000006e22c0981 */ /* 0x000f62000c1e1d00 */
[----:B-1----:R-:W-:-:S03]  /*09b0*/  @P0 IMAD.WIDE.U32 R2, R237, 0x20, R2 ;  /* 0x00000020ed020825 */ /* 0x002fc600078e0002 */
[----:B------:R-:W5:Y:S04]  /*09c0*/  @P0 LDG.E.128 R40, desc[UR6][R226.64+0x10] ;  /* 0x00001006e2280981 */ /* 0x000f68000c1e1d00 */
[----:B------:R-:W5:Y:S01]  /*09d0*/  @P0 LDG.E.128 R36, desc[UR6][R2.64] ;  /* 0x0000000602240981 */ /* 0x000f62000c1e1d00 */
[----:B----4-:R-:W-:Y:S01]  /*09e0*/  FSEL R0, R6, RZ, !P1 ;  /* 0x000000ff06007208 */ /* 0x010fe20004800000 */
[----:B0-----:R-:W-:Y:S02]  /*09f0*/  @P0 IMAD.WIDE.U32 R224, R7, 0x20, R224 ;  /* 0x0000002007e00825 */ /* 0x001fe400078e00e0 */
[----:B------:R0:W5:Y:S04]  /*0a00*/  @P0 LDG.E.128 R32, desc[UR6][R2.64+0x10] ;  /* 0x0000100602200981 */ /* 0x000168000c1e1d00 */
[----:B------:R-:W5:Y:S04]  /*0a10*/  @P0 LDG.E.128 R28, desc[UR6][R224.64] ;  /* 0x00000006e01c0981 */ /* 0x000f68000c1e1d00 */
[----:B------:R1:W5:Y:S01]  /*0a20*/  @P0 LDG.E.128 R24, desc[UR6][R224.64+0x10] ;  /* 0x00001006e0180981 */ /* 0x000362000c1e1d00 */
[C---:B--2---:R-:W-:Y:S01]  /*0a30*/  FADD.FTZ R228, -R0.reuse, R220 ;  /* 0x000000dc00e47221 */ /* 0x044fe20000010100 */
[C---:B------:R-:W-:Y:S01]  /*0a40*/  FADD.FTZ R6, -R0.reuse, R201 ;  /* 0x000000c900067221 */ /* 0x040fe20000010100 */
[----:B------:R-:W-:Y:S01]  /*0a50*/  FADD.FTZ R247, -R0, R203 ;  /* 0x000000cb00f77221 */ /* 0x000fe20000010100 */
[----:B------:R-:W-:Y:S01]  /*0a60*/  IADD3 R203, PT, PT, R238, 0x80, RZ ;  /* 0x00000080eecb7810 */ /* 0x000fe20007ffe0ff */
        /* <DEDUP_REMOVED lines=25> */
[C---:B---3--:R-:W-:Y:S01]  /*0c00*/  FADD.FTZ R240, -R0.reuse, R189 ;  /* 0x000000bd00f07221 */ /* 0x048fe20000010100 */
[C---:B------:R-:W-:Y:S01]  /*0c10*/  FADD.FTZ R7, -R0.reuse, R10 ;  /* 0x0000000a00077221 */ /* 0x040fe20000010100 */
[C---:B------:R-:W-:Y:S01]  /*0c20*/  FADD.FTZ R189, -R0.reuse, R214 ;  /* 0x000000d600bd7221 */ /* 0x040fe20000010100 */
[C---:B------:R-:W-:Y:S01]  /*0c30*/  FADD.FTZ R10, -R0.reuse, R11 ;  /* 0x0000000b000a7221 */ /* 0x040fe20000010100 */
[C---:B------:R-:W-:Y:S01]  /*0c40*/  FADD.FTZ R238, -R0.reuse, R188 ;  /* 0x000000bc00ee7221 */ /* 0x040fe20000010100 */
[C---:B------:R-:W-:Y:S01]  /*0c50*/  FADD.FTZ R214, -R0.reuse, R12 ;  /* 0x0000000c00d67221 */ /* 0x040fe20000010100 */
[----:B------:R-:W-:Y:S01]  /*0c60*/  FADD.FTZ R241, -R0, R190 ;  /* 0x000000be00f17221 */ /* 0x000fe20000010100 */
[----:B------:R-:W-:-:S02]  /*0c70*/  HADD2.F32 R12, -RZ, R19.H0_H0 ;  /* 0x20000013ff0c7230 */ /* 0x000fc40000004100 */
[----:B------:R-:W-:Y:S02]  /*0c80*/  HADD2.F32 R11, -RZ, R19.H1_H1 ;  /* 0x30000013ff0b7230 */ /* 0x000fe40000004100 */
[----:B------:R-:W-:Y:S02]  /*0c90*/  HADD2.F32 R188, -RZ, R16.H0_H0 ;  /* 0x20000010ffbc7230 */ /* 0x000fe40000004100 */
[----:B------:R-:W-:Y:S02]  /*0ca0*/  HADD2.F32 R19, -RZ, R64.H0_H0 ;  /* 0x20000040ff137230 */ /* 0x000fe40000004100 */
[C---:B------:R-:W-:Y:S01]  /*0cb0*/  FADD.FTZ R223, -R0.reuse, R223 ;  /* 0x000000df00df7221 */ /* 0x040fe20000010100 */
[C---:B------:R-:W-:Y:S01]  /*0cc0*/  FADD.FTZ R190, -R0.reuse, R15 ;  /* 0x0000000f00be7221 */ /* 0x040fe20000010100 */
[C---:B------:R-:W-:Y:S01]  /*0cd0*/  FADD.FTZ R217, -R0.reuse, R217 ;  /* 0x000000d900d97221 */ /* 0x040fe20000010100 */
[--C-:B------:R-:W-:Y:S02]  /*0ce0*/  HADD2.F32 R15, -RZ, R17.reuse.H0_H0 ;  /* 0x20000011ff0f7230 */ /* 0x100fe40000004100 */
[----:B------:R-:W-:Y:S01]  /*0cf0*/  FADD.FTZ R248, -R0, R14 ;  /* 0x0000000e00f87221 */ /* 0x000fe20000010100 */
[----:B------:R-:W-:-:S02]  /*0d00*/  HADD2.F32 R17, -RZ, R17.H1_H1 ;  /* 0x30000011ff117230 */ /* 0x000fc40000004100 */
[C---:B------:R-:W-:Y:S01]  /*0d10*/  FADD.FTZ R250, -R0.reuse, R212 ;  /* 0x000000d400fa7221 */ /* 0x040fe20000010100 */
[----:B0-----:R-:W-:Y:S02]  /*0d20*/  HADD2.F32 R2, -RZ, R65.H1_H1 ;  /* 0x30000041ff027230 */ /* 0x001fe40000004100 */
[----:B------:R-:W-:Y:S01]  /*0d30*/  FADD.FTZ R251, -R0, R13 ;  /* 0x0000000d00fb7221 */ /* 0x000fe20000010100 */
[--C-:B------:R-:W-:Y:S01]  /*0d40*/  HADD2.F32 R14, -RZ, R18.reuse.H0_H0 ;  /* 0x20000012ff0e7230 */ /* 0x100fe20000004100 */
[----:B-1----:R-:W-:Y:S01]  /*0d50*/  MOV R224, R189 ;  /* 0x000000bd00e07202 */ /* 0x002fe20000000f00 */
[----:B------:R-:W-:Y:S01]  /*0d60*/  FMUL.FTZ R192, R19, R188 ;  /* 0x000000bc13c07220 */ /* 0x000fe20000410000 */
[----:B------:R-:W-:Y:S02]  /*0d70*/  HADD2.F32 R18, -RZ, R18.H1_H1 ;  /* 0x30000012ff127230 */ /* 0x000fe40000004100 */
[----:B------:R-:W-:Y:S01]  /*0d80*/  FMUL.FTZ R189, R195, R223 ;  /* 0x000000dfc3bd7220 */ /* 0x000fe20000410000 */
[----:B------:R-:W-:-:S02]  /*0d90*/  HADD2.F32 R13, -RZ, R20.H0_H0 ;  /* 0x20000014ff0d7230 */ /* 0x000fc40000004100 */
[C---:B------:R-:W-:Y:S01]  /*0da0*/  FADD.FTZ R243, -R0.reuse, R196 ;  /* 0x000000c400f37221 */ /* 0x040fe20000010100 */
[----:B------:R-:W-:Y:S02]  /*0db0*/  HADD2.F32 R212, -RZ, R20.H1_H1 ;  /* 0x30000014ffd47230 */ /* 0x000fe40000004100 */
[C---:B------:R-:W-:Y:S01]  /*0dc0*/  FADD.FTZ R244, -R0.reuse, R197 ;  /* 0x000000c500f47221 */ /* 0x040fe20000010100 */
[----:B------:R-:W-:Y:S02]  /*0dd0*/  HADD2.F32 R19, -RZ, R66.H1_H1 ;  /* 0x30000042ff137230 */ /* 0x000fe40000004100 */
[----:B------:R-:W-:Y:S01]  /*0de0*/  FMUL.FTZ R20, R195, R217 ;  /* 0x000000d9c3147220 */ /* 0x000fe20000410000 */
[C---:B------:R-:W-:Y:S01]  /*0df0*/  FADD.FTZ R218, -R0.reuse, R218 ;  /* 0x000000da00da7221 */ /* 0x040fe20000010100 */
[--C-:B------:R-:W-:Y:S02]  /*0e00*/  HADD2.F32 R196, -RZ, R23.reuse.H0_H0 ;  /* 0x20000017ffc47230 */ /* 0x100fe40000004100 */
[----:B------:R-:W-:Y:S01]  /*0e10*/  FADD.FTZ R221, -R0, R221 ;  /* 0x000000dd00dd7221 */ /* 0x000fe20000010100 */
[----:B------:R-:W-:-:S02]  /*0e20*/  HADD2.F32 R197, -RZ, R23.H1_H1 ;  /* 0x30000017ffc57230 */ /* 0x000fc40000004100 */
[-C--:B------:R-:W-:Y:S01]  /*0e30*/  FMUL.FTZ R23, R2, R17.reuse ;  /* 0x0000001102177220 */ /* 0x080fe20000410000 */
        /* <DEDUP_REMOVED lines=8> */
[----:B------:R-:W-:Y:S01]  /*0ec0*/  FFMA.FTZ R87, R189, R17, R87 ;  /* 0x00000011bd577223 */ /* 0x000fe20000010057 */
[----:B------:R-:W-:Y:S01]  /*0ed0*/  FADD.FTZ R143, R143, R17 ;  /* 0x000000118f8f7221 */ /* 0x000fe20000010000 */
[----:B------:R-:W-:-:S02]  /*0ee0*/  HADD2.F32 R2, -RZ, R67.H1_H1 ;  /* 0x30000043ff027230 */ /* 0x000fc40000004100 */
[----:B------:R-:W-:Y:S01]  /*0ef0*/  FMUL.FTZ R0, R195, R228 ;  /* 0x000000e4c3007220 */ /* 0x000fe20000410000 */
[----:B------:R-:W-:Y:S02]  /*0f00*/  HADD2.F32 R17, -RZ, R67.H0_H0 ;  /* 0x20000043ff117230 */ /* 0x000fe40000004100 */
[-C--:B------:R-:W-:Y:S01]  /*0f10*/  FMUL.FTZ R19, R19, R18.reuse ;  /* 0x0000001213137220 */ /* 0x080fe20000410000 */
[----:B------:R-:W-:Y:S01]  /*0f20*/  FADD.FTZ R137, R137, R18 ;  /* 0x0000001289897221 */ /* 0x000fe20000010000 */
[----:B------:R-:W-:Y:S01]  /*0f30*/  FFMA.FTZ R89, R20, R18, R89 ;  /* 0x0000001214597223 */ /* 0x000fe20000010059 */
[----:B------:R-:W-:Y:S02]  /*0f40*/  HADD2.F32 R16, -RZ, R16.H1_H1 ;  /* 0x30000010ff107230 */ /* 0x000fe40000004100 */
[C---:B------:R-:W-:Y:S01]  /*0f50*/  FMUL.FTZ R18, R195.reuse, R218 ;  /* 0x000000dac3127220 */ /* 0x040fe20000410000 */
[----:B------:R-:W-:Y:S02]  /*0f60*/  HADD2.F32 R191, -RZ, R64.H1_H1 ;  /* 0x30000040ffbf7230 */ /* 0x000fe40000004100 */
[----:B------:R-:W-:Y:S01]  /*0f70*/  FMUL.FTZ R193, R195, R221 ;  /* 0x000000ddc3c17220 */ /* 0x000fe20000410000 */
[----:B------:R-:W-:Y:S01]  /*0f80*/  MOV R226, R251 ;  /* 0x000000fb00e27202 */ /* 0x000fe20000000f00 */
[----:B------:R-:W-:Y:S01]  /*0f90*/  FFMA.FTZ R84, R0, R188, R84 ;  /* 0x000000bc00547223 */ /* 0x000fe20000010054 */
[----:B------:R-:W-:Y:S01]  /*0fa0*/  MOV R221, R248 ;  /* 0x000000f800dd7202 */ /* 0x000fe20000000f00 */
[----:B------:R-:W-:Y:S01]  /*0fb0*/  FADD.FTZ R140, R140, R188 ;  /* 0x000000bc8c8c7221 */ /* 0x000fe20000010000 */
[----:B------:R-:W-:Y:S01]  /*0fc0*/  FMUL.FTZ R251, R2, R11 ;  /* 0x0000000b02fb7220 */ /* 0x000fe20000410000 */
[----:B------:R-:W-:Y:S01]  /*0fd0*/  HADD2.F32 R199, -RZ, R21.H0_H0 ;  /* 0x20000015ffc77230 */ /* 0x000fe20000004100 */
[----:B------:R-:W-:Y:S01]  /*0fe0*/  MOV R228, R190 ;  /* 0x000000be00e47202 */ /* 0x000fe20000000f00 */
[----:B------:R-:W-:-:S02]  /*0ff0*/  HADD2.F32 R188, -RZ, R65.H0_H0 ;  /* 0x20000041ffbc7230 */ /* 0x000fc40000004100 */
[-C--:B------:R-:W-:Y:S01]  /*1000*/  FMUL.FTZ R17, R17, R12.reuse ;  /* 0x0000000c11117220 */ /* 0x080fe20000410000 */
[----:B------:R-:W-:Y:S01]  /*1010*/  FADD.FTZ R138, R138, R12 ;  /* 0x0000000c8a8a7221 */ /* 0x000fe20000010000 */
[----:B------:R-:W-:Y:S01]  /*1020*/  FFMA.FTZ R90, R18, R12, R90 ;  /* 0x0000000c125a7223 */ /* 0x000fe2000001005a */
[----:B------:R-:W-:Y:S01]  /*1030*/  FMUL.FTZ R248, R195, R219 ;  /* 0x000000dbc3f87220 */ /* 0x000fe20000410000 */
[----:B------:R-:W-:Y:S02]  /*1040*/  HADD2.F32 R2, -RZ, R69.H0_H0 ;  /* 0x20000045ff027230 */ /* 0x000fe40000004100 */
[-C--:B------:R-:W-:Y:S01]  /*1050*/  FMUL.FTZ R191, R191, R16.reuse ;  /* 0x00000010bfbf7220 */ /* 0x080fe20000410000 */
[----:B------:R-:W-:Y:S01]  /*1060*/  FFMA.FTZ R85, R193, R16, R85 ;  /* 0x00000010c1557223 */ /* 0x000fe20000010055 */
[----:B------:R-:W-:Y:S01]  /*1070*/  FADD.FTZ R141, R141, R16 ;  /* 0x000000108d8d7221 */ /* 0x000fe20000010000 */
[----:B------:R-:W-:Y:S01]  /*1080*/  FMUL.FTZ R190, R195, R222 ;  /* 0x000000dec3be7220 */ /* 0x000fe20000410000 */
[----:B------:R-:W-:-:S02]  /*1090*/  HADD2.F32 R12, -RZ, R68.H0_H0 ;  /* 0x20000044ff0c7230 */ /* 0x000fc40000004100 */
[----:B------:R-:W-:Y:S01]  /*10a0*/  FMUL.FTZ R16, R195, R216 ;  /* 0x000000d8c3107220 */ /* 0x000fe20000410000 */
[----:B------:R-:W-:Y:S02]  /*10b0*/  HADD2.F32 R3, -RZ, R68.H1_H1 ;  /* 0x30000044ff037230 */ /* 0x000fe40000004100 */
[----:B------:R-:W-:Y:S01]  /*10c0*/  FADD.FTZ R139, R139, R11 ;  /* 0x0000000b8b8b7221 */ /* 0x000fe20000010000 */
[----:B------:R-:W-:Y:S01]  /*10d0*/  FFMA.FTZ R91, R248, R11, R91 ;  /* 0x0000000bf85b7223 */ /* 0x000fe2000001005b */
[-C--:B------:R-:W-:Y:S01]  /*10e0*/  FMUL.FTZ R188, R188, R15.reuse ;  /* 0x0000000fbcbc7220 */ /* 0x080fe20000410000 */
[----:B------:R-:W-:Y:S01]  /*10f0*/  FFMA.FTZ R86, R190, R15, R86 ;  /* 0x0000000fbe567223 */ /* 0x000fe20000010056 */
[----:B------:R-:W-:Y:S01]  /*1100*/  FADD.FTZ R142, R142, R15 ;  /* 0x0000000f8e8e7221 */ /* 0x000fe20000010000 */
[----:B------:R-:W-:Y:S01]  /*1110*/  FMUL.FTZ R11, R2, R199 ;  /* 0x000000c7020b7220 */ /* 0x000fe20000410000 */
[----:B------:R-:W-:Y:S02]  /*1120*/  HADD2.F32 R198, -RZ, R21.H1_H1 ;  /* 0x30000015ffc67230 */ /* 0x000fe40000004100 */
[----:B------:R-:W-:Y:S01]  /*1130*/  FMUL.FTZ R15, R12, R13 ;  /* 0x0000000d0c0f7220 */ /* 0x000fe20000410000 */
[----:B------:R-:W-:-:S02]  /*1140*/  HADD2.F32 R5, -RZ, R22.H0_H0 ;  /* 0x20000016ff057230 */ /* 0x000fc40000004100 */
[----:B------:R-:W-:Y:S01]  /*1150*/  FFMA.FTZ R92, R16, R13, R92 ;  /* 0x0000000d105c7223 */ /* 0x000fe2000001005c */
[----:B------:R-:W-:Y:S01]  /*1160*/  FADD.FTZ R132, R132, R13 ;  /* 0x0000000d84847221 */ /* 0x000fe20000010000 */
[----:B------:R-:W-:Y:S02]  /*1170*/  HADD2.F32 R2, -RZ, R70.H0_H0 ;  /* 0x20000046ff027230 */ /* 0x000fe40000004100 */
[----:B------:R-:W-:Y:S01]  /*1180*/  FMUL.FTZ R13, R195, R7 ;  /* 0x00000007c30d7220 */ /* 0x000fe20000410000 */
[----:B------:R-:W-:Y:S02]  /*1190*/  HADD2.F32 R4, -RZ, R22.H1_H1 ;  /* 0x30000016ff047230 */ /* 0x000fe40000004100 */
[----:B------:R-:W-:Y:S01]  /*11a0*/  FMUL.FTZ R12, R3, R212 ;  /* 0x000000d4030c7220 */ /* 0x000fe20000410000 */
[----:B------:R-:W-:Y:S02]  /*11b0*/  HADD2.F32 R21, -RZ, R66.H0_H0 ;  /* 0x20000042ff157230 */ /* 0x000fe40000004100 */
[C---:B------:R-:W-:Y:S01]  /*11c0*/  FMUL.FTZ R22, R195.reuse, R220 ;  /* 0x000000dcc3167220 */ /* 0x040fe20000410000 */
[----:B------:R-:W-:Y:S01]  /*11d0*/  FMUL.FTZ R8, R195, R8 ;  /* 0x00000008c3087220 */ /* 0x000fe20000410000 */
[----:B------:R-:W-:-:S02]  /*11e0*/  HADD2.F32 R3, -RZ, R70.H1_H1 ;  /* 0x30000046ff037230 */ /* 0x000fc40000004100 */
[----:B------:R-:W-:Y:S01]  /*11f0*/  FMUL.FTZ R6, R195, R6 ;  /* 0x00000006c3067220 */ /* 0x000fe20000410000 */
[----:B------:R-:W-:Y:S01]  /*1200*/  FFMA.FTZ R94, R13, R199, R94 ;  /* 0x000000c70d5e7223 */ /* 0x000fe2000001005e */
[----:B------:R-:W-:Y:S01]  /*1210*/  FADD.FTZ R134, R134, R199 ;  /* 0x000000c786867221 */ /* 0x000fe20000010000 */
[-C--:B------:R-:W-:Y:S01]  /*1220*/  FMUL.FTZ R7, R2, R5.reuse ;  /* 0x0000000502077220 */ /* 0x080fe20000410000 */
[-C--:B------:R-:W-:Y:S01]  /*1230*/  FMUL.FTZ R21, R21, R14.reuse ;  /* 0x0000000e15157220 */ /* 0x080fe20000410000 */
[----:B------:R-:W-:Y:S01]  /*1240*/  FADD.FTZ R136, R136, R14 ;  /* 0x0000000e88887221 */ /* 0x000fe20000010000 */
[----:B------:R-:W-:Y:S01]  /*1250*/  FFMA.FTZ R88, R22, R14, R88 ;  /* 0x0000000e16587223 */ /* 0x000fe20000010058 */
[----:B------:R-:W-:Y:S01]  /*1260*/  FADD.FTZ R128, R128, R5 ;  /* 0x0000000580807221 */ /* 0x000fe20000010000 */
[----:B------:R-:W-:Y:S01]  /*1270*/  FFMA.FTZ R96, R8, R5, R96 ;  /* 0x0000000508607223 */ /* 0x000fe20000010060 */
[--C-:B------:R-:W-:Y:S02]  /*1280*/  HADD2.F32 R199, -RZ, R71.reuse.H0_H0 ;  /* 0x20000047ffc77230 */ /* 0x100fe40000004100 */
[----:B------:R-:W-:Y:S01]  /*1290*/  FMUL.FTZ R14, R195, R9 ;  /* 0x00000009c30e7220 */ /* 0x000fe20000410000 */
[----:B------:R-:W-:-:S02]  /*12a0*/  HADD2.F32 R2, -RZ, R71.H1_H1 ;  /* 0x30000047ff027230 */ /* 0x000fc40000004100 */
[-C--:B------:R-:W-:Y:S01]  /*12b0*/  FMUL.FTZ R5, R3, R4.reuse ;  /* 0x0000000403057220 */ /* 0x080fe20000410000 */
[----:B------:R-:W-:Y:S01]  /*12c0*/  FADD.FTZ R129, R129, R4 ;  /* 0x0000000481817221 */ /* 0x000fe20000010000 */
[----:B------:R-:W-:Y:S01]  /*12d0*/  FFMA.FTZ R97, R6, R4, R97 ;  /* 0x0000000406617223 */ /* 0x000fe20000010061 */
[C---:B------:R-:W-:Y:S01]  /*12e0*/  FMUL.FTZ R247, R195.reuse, R247 ;  /* 0x000000f7c3f77220 */ /* 0x040fe20000410000 */
[----:B------:R-:W-:Y:S02]  /*12f0*/  HADD2.F32 R9, -RZ, R69.H1_H1 ;  /* 0x30000045ff097230 */ /* 0x000fe40000004100 */
[C---:B------:R-:W-:Y:S01]  /*1300*/  FMUL.FTZ R4, R195.reuse, R200 ;  /* 0x000000c8c3047220 */ /* 0x040fe20000410000 */
[----:B------:R-:W-:Y:S01]  /*1310*/  FMUL.FTZ R10, R195, R10 ;  /* 0x0000000ac30a7220 */ /* 0x000fe20000410000 */
[-C--:B------:R-:W-:Y:S01]  /*1320*/  FMUL.FTZ R3, R199, R196.reuse ;  /* 0x000000c4c7037220 */ /* 0x080fe20000410000 */
[-C--:B------:R-:W-:Y:S01]  /*1330*/  FMUL.FTZ R227, R2, R197.reuse ;  /* 0x000000c502e37220 */ /* 0x080fe20000410000 */
[----:B------:R-:W-:Y:S01]  /*1340*/  FADD.FTZ R131, R131, R197 ;  /* 0x000000c583837221 */ /* 0x000fe20000010000 */
[----:B------:R-:W-:Y:S01]  /*1350*/  FFMA.FTZ R99, R247, R197, R99 ;  /* 0x000000c5f7637223 */ /* 0x000fe20000010063 */
[----:B------:R-:W-:Y:S01]  /*1360*/  FADD.FTZ R130, R130, R196 ;  /* 0x000000c482827221 */ /* 0x000fe20000010000 */
[----:B------:R-:W-:Y:S01]  /*1370*/  FFMA.FTZ R98, R4, R196, R98 ;  /* 0x000000c404627223 */ /* 0x000fe20000010062 */
[----:B------:R-:W-:-:S02]  /*1380*/  HADD2.F32 R197, -RZ, R72.H0_H0 ;  /* 0x20000048ffc57230 */ /* 0x000fc40000004100 */
[-C--:B------:R-:W-:Y:S01]  /*1390*/  FMUL.FTZ R9, R9, R198.reuse ;  /* 0x000000c609097220 */ /* 0x080fe20000410000 */
[----:B------:R-:W-:Y:S02]  /*13a0*/  HADD2.F32 R199, -RZ, R176.H0_H0 ;  /* 0x200000b0ffc77230 */ /* 0x000fe40000004100 */
[----:B------:R-:W-:Y:S01]  /*13b0*/  FFMA.FTZ R95, R10, R198, R95 ;  /* 0x000000c60a5f7223 */ /* 0x000fe2000001005f */
[----:B------:R-:W-:Y:S01]  /*13c0*/  FADD.FTZ R135, R135, R198 ;  /* 0x000000c687877221 */ /* 0x000fe20000010000 */
[----:B------:R-:W-:Y:S02]  /*13d0*/  HADD2.F32 R196, -RZ, R72.H1_H1 ;  /* 0x30000048ffc47230 */ /* 0x000fe40000004100 */
[C---:B------:R-:W-:Y:S01]  /*13e0*/  FMUL.FTZ R2, R195.reuse, R233 ;  /* 0x000000e9c3027220 */ /* 0x040fe20000410000 */
[----:B------:R-:W-:Y:S02]  /*13f0*/  HADD2.F32 R176, -RZ, R176.H1_H1 ;  /* 0x300000b0ffb07230 */ /* 0x000fe40000004100 */
[----:B------:R-:W-:Y:S01]  /*1400*/  FMUL.FTZ R198, R195, R201 ;  /* 0x000000c9c3c67220 */ /* 0x000fe20000410000 */
[-C--:B------:R-:W-:Y:S01]  /*1410*/  FMUL.FTZ R197, R197, R199.reuse ;  /* 0x000000c7c5c57220 */ /* 0x080fe20000410000 */
[----:B------:R-:W-:Y:S01]  /*1420*/  FFMA.FTZ R100, R2, R199, R100 ;  /* 0x000000c702647223 */ /* 0x000fe20000010064 */
[----:B------:R-:W-:Y:S01]  /*1430*/  FADD.FTZ R124, R124, R199 ;  /* 0x000000c77c7c7221 */ /* 0x000fe20000010000 */
[----:B------:R-:W-:Y:S01]  /*1440*/  FFMA.FTZ R93, R14, R212, R93 ;  /* 0x000000d40e5d7223 */ /* 0x000fe2000001005d */
[----:B------:R-:W-:Y:S01]  /*1450*/  FADD.FTZ R133, R133, R212 ;  /* 0x000000d485857221 */ /* 0x000fe20000010000 */
[-C--:B------:R-:W-:Y:S01]  /*1460*/  FMUL.FTZ R196, R196, R176.reuse ;  /* 0x000000b0c4c47220 */ /* 0x080fe20000410000 */
[----:B------:R-:W-:Y:S01]  /*1470*/  FFMA.FTZ R101, R198, R176, R101 ;  /* 0x000000b0c6657223 */ /* 0x000fe20000010065 */
[----:B------:R-:W-:Y:S01]  /*1480*/  FADD.FTZ R125, R125, R176 ;  /* 0x000000b07d7d7221 */ /* 0x000fe20000010000 */
[----:B------:R-:W-:-:S02]  /*1490*/  HADD2.F32 R199, -RZ, R73.H0_H0 ;  /* 0x20000049ffc77230 */ /* 0x000fc40000004100 */
[C---:B------:R-:W-:Y:S01]  /*14a0*/  FMUL.FTZ R176, R195.reuse, R235 ;  /* 0x000000ebc3b07220 */ /* 0x040fe20000410000 */
[----:B------:R-:W-:Y:S02]  /*14b0*/  HADD2.F32 R201, -RZ, R177.H0_H0 ;  /* 0x200000b1ffc97230 */ /* 0x000fe40000004100 */
[----:B------:R-:W-:Y:S02]  /*14c0*/  HADD2.F32 R212, -RZ, R73.H1_H1 ;  /* 0x30000049ffd47230 */ /* 0x000fe40000004100 */
[----:B------:R-:W-:Y:S02]  /*14d0*/  HADD2.F32 R213, -RZ, R177.H1_H1 ;  /* 0x300000b1ffd57230 */ /* 0x000fe40000004100 */
[----:B------:R-:W-:Y:S01]  /*14e0*/  FMUL.FTZ R200, R195, R234 ;  /* 0x000000eac3c87220 */ /* 0x000fe20000410000 */
[----:B------:R-:W-:Y:S01]  /*14f0*/  MOV R225, R215 ;  /* 0x000000d700e17202 */ /* 0x000fe20000000f00 */
[-C--:B------:R-:W-:Y:S01]  /*1500*/  FMUL.FTZ R199, R199, R201.reuse ;  /* 0x000000c9c7c77220 */ /* 0x080fe20000410000 */
[----:B------:R-:W-:Y:S01]  /*1510*/  FFMA.FTZ R102, R176, R201, R102 ;  /* 0x000000c9b0667223 */ /* 0x000fe20000010066 */
[----:B------:R-:W-:Y:S01]  /*1520*/  FADD.FTZ R126, R126, R201 ;  /* 0x000000c97e7e7221 */ /* 0x000fe20000010000 */
[----:B------:R-:W-:Y:S01]  /*1530*/  FMUL.FTZ R177, R212, R213 ;  /* 0x000000d5d4b17220 */ /* 0x000fe20000410000 */
[----:B------:R-:W-:-:S02]  /*1540*/  HADD2.F32 R201, -RZ, R178.H0_H0 ;  /* 0x200000b2ffc97230 */ /* 0x000fc40000004100 */
[----:B------:R-:W-:Y:S01]  /*1550*/  FMUL.FTZ R215, R195, R237 ;  /* 0x000000edc3d77220 */ /* 0x000fe20000410000 */
[----:B------:R-:W-:Y:S01]  /*1560*/  FFMA.FTZ R103, R200, R213, R103 ;  /* 0x000000d5c8677223 */ /* 0x000fe20000010067 */
[----:B------:R-:W-:Y:S01]  /*1570*/  FADD.FTZ R127, R127, R213 ;  /* 0x000000d57f7f7221 */ /* 0x000fe20000010000 */
[----:B------:R-:W-:Y:S01]  /*1580*/  HADD2.F32 R178, -RZ, R178.H1_H1 ;  /* 0x300000b2ffb27230 */ /* 0x000fe20000004100 */
[----:B------:R-:W-:Y:S01]  /*1590*/  MOV R237, R214 ;  /* 0x000000d600ed7202 */ /* 0x000fe20000000f00 */
[--C-:B------:R-:W-:Y:S02]  /*15a0*/  HADD2.F32 R212, -RZ, R74.reuse.H1_H1 ;  /* 0x3000004affd47230 */ /* 0x100fe40000004100 */
[----:B------:R-:W-:Y:S01]  /*15b0*/  FMUL.FTZ R214, R195, R236 ;  /* 0x000000ecc3d67220 */ /* 0x000fe20000410000 */
[----:B------:R-:W-:Y:S02]  /*15c0*/  HADD2.F32 R213, -RZ, R74.H0_H0 ;  /* 0x2000004affd57230 */ /* 0x000fe40000004100 */
[----:B------:R-:W-:Y:S01]  /*15d0*/  FADD.FTZ R121, R121, R178 ;  /* 0x000000b279797221 */ /* 0x000fe20000010000 */
[----:B------:R-:W-:Y:S01]  /*15e0*/  FADD.FTZ R120, R120, R201 ;  /* 0x000000c978787221 */ /* 0x000fe20000010000 */
[-C--:B------:R-:W-:Y:S01]  /*15f0*/  FMUL.FTZ R212, R212, R178.reuse ;  /* 0x000000b2d4d47220 */ /* 0x080fe20000410000 */
[----:B------:R-:W-:Y:S01]  /*1600*/  FFMA.FTZ R161, R214, R178, R161 ;  /* 0x000000b2d6a17223 */ /* 0x000fe200000100a1 */
[-C--:B------:R-:W-:Y:S01]  /*1610*/  FFMA.FTZ R160, R215, R201.reuse, R160 ;  /* 0x000000c9d7a07223 */ /* 0x080fe200000100a0 */
[----:B------:R-:W-:Y:S01]  /*1620*/  FMUL.FTZ R213, R213, R201 ;  /* 0x000000c9d5d57220 */ /* 0x000fe20000410000 */
[----:B------:R-:W-:-:S02]  /*1630*/  HADD2.F32 R217, -RZ, R179.H0_H0 ;  /* 0x200000b3ffd97230 */ /* 0x000fc40000004100 */
[C---:B------:R-:W-:Y:S01]  /*1640*/  FMUL.FTZ R201, R195.reuse, R239 ;  /* 0x000000efc3c97220 */ /* 0x040fe20000410000 */
[----:B------:R-:W-:Y:S02]  /*1650*/  HADD2.F32 R178, -RZ, R75.H0_H0 ;  /* 0x2000004bffb27230 */ /* 0x000fe40000004100 */
[----:B------:R-:W-:Y:S02]  /*1660*/  HADD2.F32 R216, -RZ, R179.H1_H1 ;  /* 0x300000b3ffd87230 */ /* 0x000fe40000004100 */
[----:B------:R-:W-:Y:S02]  /*1670*/  HADD2.F32 R179, -RZ, R75.H1_H1 ;  /* 0x3000004bffb37230 */ /* 0x000fe40000004100 */
[----:B------:R-:W-:Y:S01]  /*1680*/  FMUL.FTZ R246, R195, R246 ;  /* 0x000000f6c3f67220 */ /* 0x000fe20000410000 */
[----:B------:R-:W-:Y:S01]  /*1690*/  FADD.FTZ R122, R122, R217 ;  /* 0x000000d97a7a7221 */ /* 0x000fe20000010000 */
[-C--:B------:R-:W-:Y:S01]  /*16a0*/  FFMA.FTZ R162, R201, R217.reuse, R162 ;  /* 0x000000d9c9a27223 */ /* 0x080fe200000100a2 */
[----:B------:R-:W-:Y:S01]  /*16b0*/  FMUL.FTZ R178, R178, R217 ;  /* 0x000000d9b2b27220 */ /* 0x000fe20000410000 */
[----:B------:R-:W-:-:S02]  /*16c0*/  HADD2.F32 R217, -RZ, R180.H0_H0 ;  /* 0x200000b4ffd97230 */ /* 0x000fc40000004100 */
[-C--:B------:R-:W-:Y:S01]  /*16d0*/  FMUL.FTZ R220, R179, R216.reuse ;  /* 0x000000d8b3dc7220 */ /* 0x080fe20000410000 */
[----:B------:R-:W-:Y:S02]  /*16e0*/  HADD2.F32 R180, -RZ, R180.H1_H1 ;  /* 0x300000b4ffb47230 */ /* 0x000fe40000004100 */
[----:B------:R-:W-:Y:S01]  /*16f0*/  FADD.FTZ R123, R123, R216 ;  /* 0x000000d87b7b7221 */ /* 0x000fe20000010000 */
[--C-:B------:R-:W-:Y:S02]  /*1700*/  HADD2.F32 R218, -RZ, R76.reuse.H1_H1 ;  /* 0x3000004cffda7230 */ /* 0x100fe40000004100 */
[----:B------:R-:W-:Y:S01]  /*1710*/  FFMA.FTZ R163, R246, R216, R163 ;  /* 0x000000d8f6a37223 */ /* 0x000fe200000100a3 */
[----:B------:R-:W-:Y:S02]  /*1720*/  HADD2.F32 R179, -RZ, R76.H0_H0 ;  /* 0x2000004cffb37230 */ /* 0x000fe40000004100 */
[C---:B------:R-:W-:Y:S01]  /*1730*/  FMUL.FTZ R219, R195.reuse, R240 ;  /* 0x000000f0c3db7220 */ /* 0x040fe20000410000 */
[----:B------:R-:W-:Y:S01]  /*1740*/  FMUL.FTZ R216, R195, R238 ;  /* 0x000000eec3d87220 */ /* 0x000fe20000410000 */
[----:B------:R-:W-:Y:S01]  /*1750*/  MOV R236, R221 ;  /* 0x000000dd00ec7202 */ /* 0x000fe20000000f00 */
[----:B------:R-:W-:Y:S01]  /*1760*/  FADD.FTZ R117, R117, R180 ;  /* 0x000000b475757221 */ /* 0x000fe20000010000 */
[-C--:B------:R-:W-:Y:S01]  /*1770*/  FFMA.FTZ R157, R219, R180.reuse, R157 ;  /* 0x000000b4db9d7223 */ /* 0x080fe2000001009d */
[----:B------:R-:W-:Y:S01]  /*1780*/  FMUL.FTZ R218, R218, R180 ;  /* 0x000000b4dada7220 */ /* 0x000fe20000410000 */
[-C--:B------:R-:W-:Y:S01]  /*1790*/  FFMA.FTZ R156, R216, R217.reuse, R156 ;  /* 0x000000d9d89c7223 */ /* 0x080fe2000001009c */
[----:B------:R-:W-:Y:S01]  /*17a0*/  FADD.FTZ R116, R116, R217 ;  /* 0x000000d974747221 */ /* 0x000fe20000010000 */
[----:B------:R-:W-:Y:S01]  /*17b0*/  FMUL.FTZ R179, R179, R217 ;  /* 0x000000d9b3b37220 */ /* 0x000fe20000410000 */
[----:B------:R-:W-:-:S02]  /*17c0*/  HADD2.F32 R221, -RZ, R181.H0_H0 ;  /* 0x200000b5ffdd7230 */ /* 0x000fc40000004100 */
[----:B------:R-:W-:Y:S01]  /*17d0*/  FMUL.FTZ R217, R195, R241 ;  /* 0x000000f1c3d97220 */ /* 0x000fe20000410000 */
[--C-:B------:R-:W-:Y:S01]  /*17e0*/  HADD2.F32 R180, -RZ, R77.reuse.H0_H0 ;  /* 0x2000004dffb47230 */ /* 0x100fe20000004100 */
[----:B------:R-:W-:Y:S01]  /*17f0*/  STL [R1+0x8], R251 ;  /* 0x000008fb01007387 */ /* 0x000fe20000100800 */
[----:B------:R-:W-:Y:S01]  /*1800*/  MOV R241, R220 ;  /* 0x000000dc00f17202 */ /* 0x000fe20000000f00 */
[-C--:B------:R-:W-:Y:S01]  /*1810*/  FFMA.FTZ R158, R217, R221.reuse, R158 ;  /* 0x000000ddd99e7223 */ /* 0x080fe2000001009e */
[----:B------:R-:W-:Y:S01]  /*1820*/  FADD.FTZ R118, R118, R221 ;  /* 0x000000dd76767221 */ /* 0x000fe20000010000 */
[----:B------:R-:W-:Y:S01]  /*1830*/  STL [R1+0x4], R227 ;  /* 0x000004e301007387 */ /* 0x000fe20000100800 */
[----:B------:R-:W-:Y:S01]  /*1840*/  FMUL.FTZ R180, R180, R221 ;  /* 0x000000ddb4b47220 */ /* 0x000fe20000410000 */
[----:B------:R-:W-:Y:S02]  /*1850*/  HADD2.F32 R221, -RZ, R77.H1_H1 ;  /* 0x3000004dffdd7230 */ /* 0x000fe40000004100 */
[----:B------:R0:W-:Y:S01]  /*1860*/  STL [R1], R220 ;  /* 0x000000dc01007387 */ /* 0x0001e20000100800 */
[----:B------:R-:W-:Y:S01]  /*1870*/  FMUL.FTZ R222, R195, R242 ;  /* 0x000000f2c3de7220 */ /* 0x000fe20000410000 */
[----:B------:R-:W-:-:S02]  /*1880*/  HADD2.F32 R223, -RZ, R182.H0_H0 ;  /* 0x200000b6ffdf7230 */ /* 0x000fc40000004100 */
[----:B0-----:R-:W-:Y:S01]  /*1890*/  HADD2.F32 R220, -RZ, R181.H1_H1 ;  /* 0x300000b5ffdc7230 */ /* 0x001fe20000004100 */
[----:B------:R-:W-:Y:S01]  /*18a0*/  MOV R235, R225 ;  /* 0x000000e100eb7202 */ /* 0x000fe20000000f00 */
[----:B------:R-:W-:-:S03]  /*18b0*/  HADD2.F32 R181, -RZ, R78.H0_H0 ;  /* 0x2000004effb57230 */ /* 0x000fc60000004100 */
[-C--:B------:R-:W-:Y:S01]  /*18c0*/  FFMA.FTZ R159, R222, R220.reuse, R159 ;  /* 0x000000dcde9f7223 */ /* 0x080fe2000001009f */
[----:B------:R-:W-:Y:S01]  /*18d0*/  FADD.FTZ R119, R119, R220 ;  /* 0x000000dc77777221 */ /* 0x000fe20000010000 */
[----:B------:R-:W-:Y:S01]  /*18e0*/  FMUL.FTZ R221, R221, R220 ;  /* 0x000000dcdddd7220 */ /* 0x000fe20000410000 */
[C---:B------:R-:W-:Y:S01]  /*18f0*/  FMUL.FTZ R220, R195.reuse, R243 ;  /* 0x000000f3c3dc7220 */ /* 0x040fe20000410000 */
[----:B------:R-:W-:Y:S01]  /*1900*/  MOV R243, R224 ;  /* 0x000000e000f37202 */ /* 0x000fe20000000f00 */
[----:B------:R-:W-:Y:S02]  /*1910*/  HADD2.F32 R182, -RZ, R182.H1_H1 ;  /* 0x300000b6ffb67230 */ /* 0x000fe40000004100 */
[----:B------:R-:W-:Y:S01]  /*1920*/  FMUL.FTZ R225, R195, R244 ;  /* 0x000000f4c3e17220 */ /* 0x000fe20000410000 */
[----:B------:R-:W-:Y:S01]  /*1930*/  HADD2.F32 R224, -RZ, R78.H1_H1 ;  /* 0x3000004effe07230 */ /* 0x000fe20000004100 */
[----:B------:R-:W-:Y:S01]  /*1940*/  MOV R240, R228 ;  /* 0x000000e400f07202 */ /* 0x000fe20000000f00 */
[----:B------:R-:W-:Y:S01]  /*1950*/  FADD.FTZ R112, R112, R223 ;  /* 0x000000df70707221 */ /* 0x000fe20000010000 */
[----:B------:R-:W-:Y:S01]  /*1960*/  MOV R238, R227 ;  /* 0x000000e300ee7202 */ /* 0x000fe20000000f00 */
[-C--:B------:R-:W-:Y:S01]  /*1970*/  FFMA.FTZ R152, R220, R223.reuse, R152 ;  /* 0x000000dfdc987223 */ /* 0x080fe20000010098 */
[----:B------:R-:W-:Y:S01]  /*1980*/  FMUL.FTZ R181, R181, R223 ;  /* 0x000000dfb5b57220 */ /* 0x000fe20000410000 */
[----:B------:R-:W-:Y:S01]  /*1990*/  FADD.FTZ R113, R113, R182 ;  /* 0x000000b671717221 */ /* 0x000fe20000010000 */
[-C--:B------:R-:W-:Y:S01]  /*19a0*/  FFMA.FTZ R153, R225, R182.reuse, R153 ;  /* 0x000000b6e1997223 */ /* 0x080fe20000010099 */
[----:B------:R-:W-:Y:S01]  /*19b0*/  FMUL.FTZ R224, R224, R182 ;  /* 0x000000b6e0e07220 */ /* 0x000fe20000410000 */
[----:B------:R-:W-:Y:S01]  /*19c0*/  HADD2.F32 R227, -RZ, R183.H0_H0 ;  /* 0x200000b7ffe37230 */ /* 0x000fe20000004100 */
[----:B------:R-:W-:Y:S01]  /*19d0*/  MOV R239, R226 ;  /* 0x000000e200ef7202 */ /* 0x000fe20000000f00 */
[----:B------:R-:W-:-:S02]  /*19e0*/  HADD2.F32 R228, -RZ, R79.H0_H0 ;  /* 0x2000004fffe47230 */ /* 0x000fc40000004100 */
[----:B------:R-:W-:Y:S01]  /*19f0*/  FMUL.FTZ R223, R195, R245 ;  /* 0x000000f5c3df7220 */ /* 0x000fe20000410000 */
[----:B------:R-:W-:Y:S01]  /*1a00*/  FFMA.FTZ R182, R0, R192, RZ ;  /* 0x000000c000b67223 */ /* 0x000fe200000100ff */
[----:B------:R-:W-:Y:S01]  /*1a10*/  FADD.FTZ R226, RZ, R192 ;  /* 0x000000c0ffe27221 */ /* 0x000fe20000010000 */
[----:B------:R-:W-:Y:S02]  /*1a20*/  HADD2.F32 R234, -RZ, R183.H1_H1 ;  /* 0x300000b7ffea7230 */ /* 0x000fe40000004100 */
        /* <DEDUP_REMOVED lines=9> */
[----:B------:R-:W-:Y:S01]  /*1ac0*/  MOV R242, R251 ;  /* 0x000000fb00f27202 */ /* 0x000fe20000000f00 */
[----:B------:R-:W-:Y:S02]  /*1ad0*/  HADD2.F32 R251, -RZ, R79.H1_H1 ;  /* 0x3000004ffffb7230 */ /* 0x000fe40000004100 */
        /* <DEDUP_REMOVED lines=8> */
[----:B------:R-:W-:-:S02]  /*1b60*/  HADD2.F32 R183, -RZ, R184.H0_H0 ;  /* 0x200000b8ffb77230 */ /* 0x000fc40000004100 */
[----:B------:R-:W-:Y:S01]  /*1b70*/  FMUL.FTZ R227, R195, R250 ;  /* 0x000000fac3e37220 */ /* 0x000fe20000410000 */
[----:B------:R-:W-:Y:S02]  /*1b80*/  HADD2.F32 R234, -RZ, R80.H0_H0 ;  /* 0x20000050ffea7230 */ /* 0x000fe40000004100 */
        /* <DEDUP_REMOVED lines=13> */
[----:B------:R-:W-:Y:S02]  /*1c60*/  MOV R242, R238 ;  /* 0x000000ee00f27202 */ /* 0x000fe40000000f00 */
[----:B------:R-:W-:Y:S01]  /*1c70*/  FFMA.FTZ R183, R10, R9, R183 ;  /* 0x000000090ab77223 */ /* 0x000fe200000100b7 */
[----:B------:R-:W-:Y:S01]  /*1c80*/  FADD.FTZ R182, R9, R182 ;  /* 0x000000b609b67221 */ /* 0x000fe20000010000 */
[----:B------:R-:W-:Y:S01]  /*1c90*/  MOV R238, R235 ;  /* 0x000000eb00ee7202 */ /* 0x000fe20000000f00 */
[----:B------:R-:W-:Y:S01]  /*1ca0*/  HADD2.F32 R184, -RZ, R184.H1_H1 ;  /* 0x300000b8ffb87230 */ /* 0x000fe20000004100 */
[----:B------:R-:W-:Y:S01]  /*1cb0*/  MOV R244, R237 ;  /* 0x000000ed00f47202 */ /* 0x000fe20000000f00 */
[----:B------:R-:W-:Y:S02]  /*1cc0*/  HADD2.F32 R233, -RZ, R80.H1_H1 ;  /* 0x30000050ffe97230 */ /* 0x000fe40000004100 */
        /* <DEDUP_REMOVED lines=8> */
[----:B------:R-:W-:Y:S01]  /*1d50*/  FMUL.FTZ R233, R195, R243 ;  /* 0x000000f3c3e97220 */ /* 0x000fe20000410000 */
[----:B------:R-:W-:Y:S01]  /*1d60*/  MOV R243, R241 ;  /* 0x000000f100f37202 */ /* 0x000fe20000000f00 */
[----:B------:R-:W-:Y:S01]  /*1d70*/  FFMA.FTZ R182, R4, R3, R237 ;  /* 0x0000000304b67223 */ /* 0x000fe200000100ed */
[----:B------:R-:W-:Y:S01]  /*1d80*/  MOV R241, R236 ;  /* 0x000000ec00f17202 */ /* 0x000fe20000000f00 */
[----:B------:R-:W-:Y:S01]  /*1d90*/  FADD.FTZ R184, R3, R184 ;  /* 0x000000b803b87221 */ /* 0x000fe20000010000 */
[----:B------:R-:W-:-:S02]  /*1da0*/  HADD2.F32 R183, -RZ, R185.H0_H0 ;  /* 0x200000b9ffb77230 */ /* 0x000fc40000004100 */
        /* <DEDUP_REMOVED lines=17> */
[----:B------:R-:W-:Y:S01]  /*1ec0*/  MOV R242, R239 ;  /* 0x000000ef00f27202 */ /* 0x000fe20000000f00 */
[-C--:B------:R-:W-:Y:S01]  /*1ed0*/  FFMA.FTZ R151, R185, R236.reuse, R151 ;  /* 0x000000ecb9977223 */ /* 0x080fe20000010097 */
[----:B------:R-:W-:Y:S01]  /*1ee0*/  FFMA.FTZ R183, R215, R213, R182 ;  /* 0x000000d5d7b77223 */ /* 0x000fe200000100b6 */
[----:B------:R-:W-:Y:S01]  /*1ef0*/  FADD.FTZ R111, R111, R236 ;  /* 0x000000ec6f6f7221 */ /* 0x000fe20000010000 */
[----:B------:R-:W-:Y:S01]  /*1f00*/  FADD.FTZ R239, R213, R238 ;  /* 0x000000eed5ef7221 */ /* 0x000fe20000010000 */
[----:B------:R-:W-:Y:S01]  /*1f10*/  FMUL.FTZ R236, R237, R236 ;  /* 0x000000ecedec7220 */ /* 0x000fe20000410000 */
[----:B------:R-:W-:Y:S01]  /*1f20*/  FMUL.FTZ R237, R195, R244 ;  /* 0x000000f4c3ed7220 */ /* 0x000fe20000410000 */
[----:B------:R-:W-:Y:S01]  /*1f30*/  MOV R244, R241 ;  /* 0x000000f100f47202 */ /* 0x000fe20000000f00 */
        /* <DEDUP_REMOVED lines=9> */
[----:B------:R-:W-:Y:S02]  /*1fd0*/  HADD2.F32 R183, -RZ, R186.H0_H0 ;  /* 0x200000baffb77230 */ /* 0x000fe40000004100 */
[----:B------:R-:W-:Y:S02]  /*1fe0*/  HADD2.F32 R238, -RZ, R82.H0_H0 ;  /* 0x20000052ffee7230 */ /* 0x000fe40000004100 */
        /* <DEDUP_REMOVED lines=9> */
[----:B------:R-:W-:Y:S01]  /*2080*/  FADD.FTZ R240, R240, R221 ;  /* 0x000000ddf0f07221 */ /* 0x000fe20000010000 */
[----:B------:R-:W-:Y:S02]  /*2090*/  FMUL.FTZ R186, R195, R242 ;  /* 0x000000f2c3ba7220 */ /* 0x000fe40000410000 */
[----:B------:R-:W-:Y:S01]  /*20a0*/  FFMA.FTZ R242, R220, R181, R183 ;  /* 0x000000b5dcf27223 */ /* 0x000fe200000100b7 */
[----:B------:R-:W-:Y:S01]  /*20b0*/  FADD.FTZ R183, R240, R181 ;  /* 0x000000b5f0b77221 */ /* 0x000fe20000010000 */
        /* <DEDUP_REMOVED lines=14> */
[----:B------:R-:W-:Y:S02]  /*21a0*/  HADD2.F32 R241, -RZ, R187.H0_H0 ;  /* 0x200000bbfff17230 */ /* 0x000fe40000004100 */
[----:B------:R-:W-:Y:S01]  /*21b0*/  FMUL.FTZ R240, R195, R244 ;  /* 0x000000f4c3f07220 */ /* 0x000fe20000410000 */
[----:B------:R-:W-:Y:S01]  /*21c0*/  FFMA.FTZ R182, R233, R184, R182 ;  /* 0x000000b8e9b67223 */ /* 0x000fe200000100b6 */
[----:B------:R-:W-:Y:S02]  /*21d0*/  HADD2.F32 R242, -RZ, R83.H0_H0 ;  /* 0x20000053fff27230 */ /* 0x000fe40000004100 */
[----:B------:R-:W-:Y:S01]  /*21e0*/  FADD.FTZ R183, R183, R184 ;  /* 0x000000b8b7b77221 */ /* 0x000fe20000010000 */
[-C--:B------:R-:W-:Y:S01]  /*21f0*/  FFMA.FTZ R146, R240, R241.reuse, R146 ;  /* 0x000000f1f0927223 */ /* 0x080fe20000010092 */
[----:B------:R-:W-:Y:S01]  /*2200*/  FFMA.FTZ R182, R185, R236, R182 ;  /* 0x000000ecb9b67223 */ /* 0x000fe200000100b6 */
[----:B------:R-:W-:Y:S01]  /*2210*/  FADD.FTZ R106, R106, R241 ;  /* 0x000000f16a6a7221 */ /* 0x000fe20000010000 */
[----:B------:R-:W-:Y:S01]  /*2220*/  FADD.FTZ R183, R183, R236 ;  /* 0x000000ecb7b77221 */ /* 0x000fe20000010000 */
[----:B------:R-:W-:Y:S01]  /*2230*/  FMUL.FTZ R241, R242, R241 ;  /* 0x000000f1f2f17220 */ /* 0x000fe20000410000 */
[----:B------:R-:W-:-:S02]  /*2240*/  HADD2.F32 R242, -RZ, R187.H1_H1 ;  /* 0x300000bbfff27230 */ /* 0x000fc40000004100 */
[----:B------:R-:W-:Y:S01]  /*2250*/  FFMA.FTZ R187, R237, R238, R182 ;  /* 0x000000eeedbb7223 */ /* 0x000fe200000100b6 */
[----:B------:R-:W-:Y:S01]  /*2260*/  FADD.FTZ R182, R183, R238 ;  /* 0x000000eeb7b67221 */ /* 0x000fe20000010000 */
        /* <DEDUP_REMOVED lines=12> */
.L_x_15901:
        /* <DEDUP_REMOVED lines=32> */
.L_x_15903:
        /* <DEDUP_REMOVED lines=41> */
.L_x_15902:
[----:B------:R-:W-:Y:S05]  /*27c0*/  BSYNC.RECONVERGENT B1 ;  /* 0x0000000000017941 */ /* 0x000fea0003800200 */
.L_x_15900:
        /* <DEDUP_REMOVED lines=21> */
.L_x_16082:
[----:B-1----:R-:W3:Y:S01]  /*2920*/  LDL.LU R187, [R1+0xc] ;  /* 0x00000c0001bb7983 */ /* 0x002ee20000300800 */
[----:B--2---:R-:W-:Y:S01]  /*2930*/  FADD.FTZ R183, R182, R183 ;  /* 0x000000b7b6b77221 */ /* 0x004fe20000010000 */
[----:B------:R-:W-:Y:S01]  /*2940*/  @P3 IADD3 R182, PT, PT, R231, -0x1, RZ ;  /* 0xffffffffe7b63810 */ /* 0x000fe20007ffe0ff */
[----:B------:R-:W-:Y:S01]  /*2950*/  IMAD R252, R194, UR8, RZ ;  /* 0x00000008c2fc7c24 */ /* 0x000fe2000f8e02ff */
[----:B------:R-:W1:Y:S01]  /*2960*/  S2R R243, SR_TID.X ;  /* 0x0000000000f37919 */ /* 0x000e620000002100 */
[----:B------:R-:W-:Y:S01]  /*2970*/  ISETP.NE.U32.AND P0, PT, R230, RZ, PT ;  /* 0x000000ffe600720c */ /* 0x000fe20003f05070 */
[----:B------:R-:W-:Y:S01]  /*2980*/  BSSY.RECONVERGENT B1, `(.L_x_15905) ;  /* 0x00001d1000017945 */ /* 0x000fe20003800200 */
[----:B------:R-:W-:Y:S01]  /*2990*/  @P3 IMAD R182, R182, UR8, RZ ;  /* 0x00000008b6b63c24 */ /* 0x000fe2000f8e02ff */
[----:B------:R-:W-:Y:S02]  /*29a0*/  ISETP.NE.AND P1, PT, RZ, UR9, PT ;  /* 0x00000009ff007c0c */ /* 0x000fe4000bf25270 */
[----:B------:R-:W-:-:S02]  /*29b0*/  ISETP.NE.AND.EX P0, PT, R229, RZ, PT, P0 ;  /* 0x000000ffe500720c */ /* 0x000fc40003f05300 */
[----:B-1----:R-:W-:-:S05]  /*29c0*/  LOP3.LUT R231, R243, 0x1f, RZ, 0xc0, !PT ;  /* 0x0000001ff3e77812 */ /* 0x002fca00078ec0ff */
[----:B------:R1:W-:Y:S01]  /*29d0*/  STL [R1+0x10], R231 ;  /* 0x000010e701007387 */ /* 0x0003e20000100800 */
[----:B---3--:R-:W-:Y:S01]  /*29e0*/  FADD.FTZ R244, R244, R187 ;  /* 0x000000bbf4f47221 */ /* 0x008fe20000010000 */
[----:B------:R-:W-:-:S03]  /*29f0*/  SHF.R.S32.HI R187, RZ, 0x1f, R252 ;  /* 0x0000001fffbb7819 */ /* 0x000fc600000114fc */
[----:B------:R-:W-:Y:S01]  /*2a00*/  FMUL.FTZ R242, R244, UR10 ;  /* 0x0000000af4f27c20 */ /* 0x000fe20008410000 */
[----:B------:R-:W-:Y:S01]  /*2a10*/  LEA.HI R252, R187, R252, RZ, 0x3 ;  /* 0x000000fcbbfc7211 */ /* 0x000fe200078f18ff */
[----:B------:R-:W-:Y:S01]  /*2a20*/  HFMA2 R244, -RZ, RZ, 0, 0 ;  /* 0x00000000fff47431 */ /* 0x000fe200000001ff */
[----:B------:R-:W-:Y:S02]  /*2a30*/  @P3 SHF.R.S32.HI R187, RZ, 0x1f, R182 ;  /* 0x0000001fffbb3819 */ /* 0x000fe400000114b6 */
[----:B------:R-:W-:Y:S02]  /*2a40*/  FSEL R242, R242, RZ, !P1 ;  /* 0x000000fff2f27208 */ /* 0x000fe40004800000 */
[----:B------:R-:W-:Y:S01]  /*2a50*/  @P3 LEA.HI R182, R187, R182, RZ, 0x3 ;  /* 0x000000b6bbb63211 */ /* 0x000fe200078f18ff */
[----:B------:R-:W-:Y:S01]  /*2a60*/  FMUL.FTZ R187, R183, UR10 ;  /* 0x0000000ab7bb7c20 */ /* 0x000fe20008410000 */
[-C--:B------:R-:W-:Y:S02]  /*2a70*/  LEA.HI.SX32 R252, R252, R231.reuse, 0x1d ;  /* 0x000000e7fcfc7211 */ /* 0x080fe400078feaff */
[----:B------:R-:W-:Y:S01]  /*2a80*/  @P3 LEA.HI.SX32 R244, R182, R231, 0x1d ;  /* 0x000000e7b6f43211 */ /* 0x000fe200078feaff */
        /* <DEDUP_REMOVED lines=19> */
.L_x_15909:
[----:B------:R-:W-:Y:S05]  /*2bc0*/  BSYNC.RECONVERGENT B2 ;  /* 0x0000000000027941 */ /* 0x000fea0003800200 */
.L_x_15908:
        /* <DEDUP_REMOVED lines=13> */
.L_x_15911:
[----:B------:R-:W-:Y:S05]  /*2ca0*/  BSYNC.RECONVERGENT B2 ;  /* 0x0000000000027941 */ /* 0x000fea0003800200 */
.L_x_15910:
        /* <DEDUP_REMOVED lines=13> */
.L_x_15913:
[----:B------:R-:W-:Y:S05]  /*2d80*/  BSYNC.RECONVERGENT B2 ;  /* 0x0000000000027941 */ /* 0x000fea0003800200 */
.L_x_15912:
        /* <DEDUP_REMOVED lines=13> */
.L_x_15915:
[----:B------:R-:W-:Y:S05]  /*2e60*/  BSYNC.RECONVERGENT B2 ;  /* 0x0000000000027941 */ /* 0x000fea0003800200 */
.L_x_15914:
        /* <DEDUP_REMOVED lines=13> */
.L_x_15917:
[----:B------:R-:W-:Y:S05]  /*2f40*/  BSYNC.RECONVERGENT B2 ;  /* 0x0000000000027941 */ /* 0x000fea0003800200 */
.L_x_15916:
        /* <DEDUP_REMOVED lines=13> */
.L_x_15919:
[----:B------:R-:W-:Y:S05]  /*3020*/  BSYNC.RECONVERGENT B2 ;  /* 0x0000000000027941 */ /* 0x000fea0003800200 */
.L_x_15918:
        /* <DEDUP_REMOVED lines=13> */
.L_x_15921:
[----:B------:R-:W-:Y:S05]  /*3100*/  BSYNC.RECONVERGENT B2 ;  /* 0x0000000000027941 */ /* 0x000fea0003800200 */
.L_x_15920:
        /* <DEDUP_REMOVED lines=15> */
.L_x_15907:
[----:B------:R-:W2:Y:S01]  /*3200*/  LDL R182, [R1+0x8] ;  /* 0x0000080001b67983 */ /* 0x000ea20000100800 */
        /* <DEDUP_REMOVED lines=46> */
.L_x_15924:
[----:B------:R-:W-:Y:S05]  /*34f0*/  BSYNC.RECONVERGENT B2 ;  /* 0x0000000000027941 */ /* 0x000fea0003800200 */
.L_x_15923:
        /* <DEDUP_REMOVED lines=13> */
.L_x_15926:
[----:B------:R-:W-:Y:S05]  /*35d0*/  BSYNC.RECONVERGENT B2 ;  /* 0x0000000000027941 */ /* 0x000fea0003800200 */
.L_x_15925:
        /* <DEDUP_REMOVED lines=13> */
.L_x_15928:
[----:B------:R-:W-:Y:S05]  /*36b0*/  BSYNC.RECONVERGENT B2 ;  /* 0x0000000000027941 */ /* 0x000fea0003800200 */
.L_x_15927:
        /* <DEDUP_REMOVED lines=13> */
.L_x_15930:
[----:B------:R-:W-:Y:S05]  /*3790*/  BSYNC.RECONVERGENT B2 ;  /* 0x0000000000027941 */ /* 0x000fea0003800200 */
.L_x_15929:
        /* <DEDUP_REMOVED lines=13> */
.L_x_15932:
[----:B------:R-:W-:Y:S05]  /*3870*/  BSYNC.RECONVERGENT B2 ;  /* 0x0000000000027941 */ /* 0x000fea0003800200 */
.L_x_15931:
        /* <DEDUP_REMOVED lines=13> */
.L_x_15934:
[----:B------:R-:W-:Y:S05]  /*3950*/  BSYNC.RECONVERGENT B2 ;  /* 0x0000000000027941 */ /* 0x000fea0003800200 */
.L_x_15933:
        /* <DEDUP_REMOVED lines=13> */
.L_x_15936:
[----:B------:R-:W-:Y:S05]  /*3a30*/  BSYNC.RECONVERGENT B2 ;  /* 0x0000000000027941 */ /* 0x000fea0003800200 */
.L_x_15935:
        /* <DEDUP_REMOVED lines=9> */
.L_x_15906:
[----:B------:R-:W-:Y:S02]  /*3ad0*/  MOV R231, UR20 ;  /* 0x0000001400e77c02 */ /* 0x000fe40008000f00 */
        /* <DEDUP_REMOVED lines=70> */
[----:B------:R-:W-:-:S04]  /*3f40*/  @P3 F2FP.F16.F32.PACK_AB R182, RZ, R182 ;  /* 0x000000b6ffb6323e */ /* 0x000fc800000000ff */
        /* <DEDUP_REMOVED lines=10> */
[----:B------:R-:W-:-:S04]  /*3ff0*/  @P3 F2FP.F16.F32.PACK_AB R182, RZ, R182 ;  /* 0x000000b6ffb6323e */ /* 0x000fc800000000ff */
        /* <DEDUP_REMOVED lines=15> */
.L_x_15937:
[-CC-:B------:R-:W-:Y:S01]  /*40f0*/  @P2 FFMA.FTZ R169, R0, R187.reuse, R242.reuse ;  /* 0x000000bb00a92223 */ /* 0x180fe200000100f2 */
[----:B------:R-:W-:Y:S01]  /*4100*/  @P2 FFMA.FTZ R170, R193, R187, R242 ;  /* 0x000000bbc1aa2223 */ /* 0x000fe200000100f2 */
[----:B-----5:R-:W-:Y:S01]  /*4110*/  MOV R168, R60 ;  /* 0x0000003c00a87202 */ /* 0x020fe20000000f00 */
[----:B------:R-:W1:Y:S01]  /*4120*/  @P3 LDC.64 R172, c[0x0][0x408] ;  /* 0x00010200ffac3b82 */ /* 0x000e620000000a00 */
[----:B------:R-:W-:Y:S01]  /*4130*/  @P2 FADD.FTZ R169, R192, -R169 ;  /* 0x800000a9c0a92221 */ /* 0x000fe20000010000 */
[----:B------:R-:W-:Y:S01]  /*4140*/  @P2 FADD.FTZ R170, R191, -R170 ;  /* 0x800000aabfaa2221 */ /* 0x000fe20000010000 */
[C---:B------:R-:W-:Y:S02]  /*4150*/  @P3 LOP3.LUT P0, RZ, R210.reuse, 0xff, RZ, 0xc0, !PT ;  /* 0x000000ffd2ff3812 */ /* 0x040fe4000780c0ff */
        /* <DEDUP_REMOVED lines=18> */
[----:B------:R-:W-:Y:S02]  /*4280*/  @P3 F2FP.F16.F32.PACK_AB R171, RZ, R171 ;  /* 0x000000abffab323e */ /* 0x000fe400000000ff */
[----:B------:R-:W-:Y:S02]  /*4290*/  @P3 F2FP.F16.F32.PACK_AB R174, RZ, R174 ;  /* 0x000000aeffae323e */ /* 0x000fe400000000ff */
[----:B------:R-:W-:-:S02]  /*42a0*/  @P3 PRMT R164, R171, 0x7610, R164 ;  /* 0x00007610aba43816 */ /* 0x000fc400000000a4 */
[----:B------:R-:W-:Y:S02]  /*42b0*/  MOV R171, R63 ;  /* 0x0000003f00ab7202 */ /* 0x000fe40000000f00 */
[----:B------:R-:W-:Y:S02]  /*42c0*/  @P3 PRMT R164, R164, 0x5410, R174 ;  /* 0x00005410a4a43816 */ /* 0x000fe400000000ae */
[----:B------:R-:W2:Y:S01]  /*42d0*/  @P3 LDC.64 R174, c[0x0][0x408] ;  /* 0x00010200ffae3b82 */ /* 0x000ea20000000a00 */
        /* <DEDUP_REMOVED lines=9> */
[----:B------:R-:W1:Y:S02]  /*4370*/  @P3 LDC.64 R172, c[0x0][0x408] ;  /* 0x00010200ffac3b82 */ /* 0x000e640000000a00 */
[----:B-1----:R-:W-:-:S04]  /*4380*/  @P3 FMUL.FTZ R173, R171, R173 ;  /* 0x000000adabad3220 */ /* 0x002fc80000410000 */
[----:B------:R-:W-:-:S05]  /*4390*/  @P3 FMUL.FTZ R172, R173, R172 ;  /* 0x000000acadac3220 */ /* 0x000fca0000410000 */
[----:B------:R-:W-:Y:S02]  /*43a0*/  @P3 FSEL R172, R172, RZ, P0 ;  /* 0x000000ffacac3208 */ /* 0x000fe40000000000 */
[----:B------:R-:W-:Y:S02]  /*43b0*/  @P3 LOP3.LUT P0, RZ, R211, 0xff, RZ, 0xc0, !PT ;  /* 0x000000ffd3ff3812 */ /* 0x000fe4000780c0ff */
[----:B------:R-:W-:-:S04]  /*43c0*/  @P3 F2FP.F16.F32.PACK_AB R172, RZ, R172 ;  /* 0x000000acffac323e */ /* 0x000fc800000000ff */
[----:B------:R-:W-:Y:S01]  /*43d0*/  @P3 PRMT R165, R165, 0x5410, R172 ;  /* 0x00005410a5a53816 */ /* 0x000fe200000000ac */
[----:B------:R-:W-:-:S04]  /*43e0*/  @P2 FFMA.FTZ R172, R22, R187, R242 ;  /* 0x000000bb16ac2223 */ /* 0x000fc800000100f2 */
[----:B------:R-:W-:Y:S01]  /*43f0*/  @P2 FADD.FTZ R173, R21, -R172 ;  /* 0x800000ac15ad2221 */ /* 0x000fe20000010000 */
[----:B------:R-:W-:-:S03]  /*4400*/  MOV R172, R56 ;  /* 0x0000003800ac7202 */ /* 0x000fc60000000f00 */
[----:B------:R-:W-:-:S04]  /*4410*/  @P2 FFMA.FTZ R172, R195, R173, R56 ;  /* 0x000000adc3ac2223 */ /* 0x000fc80000010038 */
[----:B--2---:R-:W-:-:S04]  /*4420*/  @P3 FMUL.FTZ R175, R172, R175 ;  /* 0x000000afacaf3220 */ /* 0x004fc80000410000 */
[----:B------:R-:W-:-:S05]  /*4430*/  @P3 FMUL.FTZ R174, R175, R174 ;  /* 0x000000aeafae3220 */ /* 0x000fca0000410000 */
[----:B------:R-:W-:Y:S01]  /*4440*/  @P3 FSEL R173, R174, RZ, P0 ;  /* 0x000000ffaead3208 */ /* 0x000fe20000000000 */
[----:B------:R-:W-:Y:S01]  /*4450*/  @P2 FFMA.FTZ R174, R20, R187, R242 ;  /* 0x000000bb14ae2223 */ /* 0x000fe200000100f2 */
[----:B------:R-:W-:Y:S02]  /*4460*/  @P3 LOP3.LUT P0, RZ, R211, 0xff00, RZ, 0xc0, !PT ;  /* 0x0000ff00d3ff3812 */ /* 0x000fe4000780c0ff */
[----:B------:R-:W-:Y:S01]  /*4470*/  @P3 F2FP.F16.F32.PACK_AB R173, RZ, R173 ;  /* 0x000000adffad323e */ /* 0x000fe200000000ff */
        /* <DEDUP_REMOVED lines=14> */
[----:B---3--:R-:W-:Y:S02]  /*4560*/  @P3 FMUL.FTZ R175, R174, R183 ;  /* 0x000000b7aeaf3220 */ /* 0x008fe40000410000 */
[----:B------:R-:W2:Y:S01]  /*4570*/  LDL R183, [R1+0x8] ;  /* 0x0000080001b77983 */ /* 0x000ea20000100800 */
[----:B------:R-:W-:Y:S01]  /*4580*/  @P3 LOP3.LUT P0, RZ, R211, 0xff0000, RZ, 0xc0, !PT ;  /* 0x00ff0000d3ff3812 */ /* 0x000fe2000780c0ff */
[----:B------:R-:W-:Y:S01]  /*4590*/  @P3 FMUL.FTZ R175, R175, R182 ;  /* 0x000000b6afaf3220 */ /* 0x000fe20000410000 */
[----:B------:R-:W-:-:S04]  /*45a0*/  @P2 FFMA.FTZ R182, R248, R187, R242 ;  /* 0x000000bbf8b62223 */ /* 0x000fc800000100f2 */
[----:B------:R-:W-:Y:S02]  /*45b0*/  @P3 FSEL R175, R175, RZ, P0 ;  /* 0x000000ffafaf3208 */ /* 0x000fe40000000000 */
[----:B------:R-:W-:Y:S02]  /*45c0*/  @P3 ISETP.GE.U32.AND P0, PT, R210, RZ, PT ;  /* 0x000000ffd200320c */ /* 0x000fe40003f06070 */
[----:B------:R-:W-:Y:S02]  /*45d0*/  @P3 F2FP.F16.F32.PACK_AB R175, RZ, R175 ;  /* 0x000000afffaf323e */ /* 0x000fe400000000ff */
        /* <DEDUP_REMOVED lines=9> */
[----:B------:R-:W-:-:S04]  /*4670*/  @P3 F2FP.F16.F32.PACK_AB R182, RZ, R182 ;  /* 0x000000b6ffb6323e */ /* 0x000fc800000000ff */
[----:B------:R-:W-:-:S07]  /*4680*/  @P3 PRMT R167, R167, 0x5410, R182 ;  /* 0x00005410a7a73816 */ /* 0x000fce00000000b6 */
.L_x_15922:
[----:B------:R-:W-:Y:S05]  /*4690*/  BSYNC.RECONVERGENT B1 ;  /* 0x0000000000017941 */ /* 0x000fea0003800200 */
.L_x_15905:
        /* <DEDUP_REMOVED lines=14> */
[----:B-----5:R-:W2:Y:S01]  /*4780*/  LDL R210, [R1+0x4] ;  /* 0x0000040001d27983 */ /* 0x020ea20000100800 */
[-CC-:B------:R-:W-:Y:S01]  /*4790*/  @P2 FFMA.FTZ R168, R16, R187.reuse, R242.reuse ;  /* 0x000000bb10a82223 */ /* 0x180fe200000100f2 */
[----:B------:R-:W3:Y:S01]  /*47a0*/  @P3 LDC.64 R172, c[0x0][0x408] ;  /* 0x00010200ffac3b82 */ /* 0x000ee20000000a00 */
[----:B------:R-:W-:Y:S01]  /*47b0*/  @P3 LOP3.LUT P4, RZ, R208, 0xff, RZ, 0xc0, !PT ;  /* 0x000000ffd0ff3812 */ /* 0x000fe2000788c0ff */
[----:B-1----:R-:W-:Y:S01]  /*47c0*/  @P2 FFMA.FTZ R182, R10, R187, R242 ;  /* 0x000000bb0ab62223 */ /* 0x002fe200000100f2 */
[----:B------:R-:W-:Y:S01]  /*47d0*/  @P2 FADD.FTZ R169, R15, -R168 ;  /* 0x800000a80fa92221 */ /* 0x000fe20000010000 */
[----:B------:R-:W-:Y:S02]  /*47e0*/  MOV R168, R52 ;  /* 0x0000003400a87202 */ /* 0x000fe40000000f00 */
[----:B------:R-:W-:Y:S01]  /*47f0*/  @P3 LOP3.LUT P5, RZ, R208, 0xff0000, RZ, 0xc0, !PT ;  /* 0x00ff0000d0ff3812 */ /* 0x000fe200078ac0ff */
[----:B------:R-:W-:Y:S01]  /*4800*/  @P2 FFMA.FTZ R168, R195, R169, R52 ;  /* 0x000000a9c3a82223 */ /* 0x000fe20000010034 */
[----:B------:R-:W-:Y:S01]  /*4810*/  @P2 FFMA.FTZ R169, R14, R187, R242 ;  /* 0x000000bb0ea92223 */ /* 0x000fe200000100f2 */
[----:B------:R-:W-:-:S03]  /*4820*/  @P2 FADD.FTZ R182, R9, -R182 ;  /* 0x800000b609b62221 */ /* 0x000fc60000010000 */
[----:B------:R-:W-:Y:S01]  /*4830*/  @P2 FADD.FTZ R170, R12, -R169 ;  /* 0x800000a90caa2221 */ /* 0x000fe20000010000 */
[----:B------:R-:W-:-:S03]  /*4840*/  MOV R169, R53 ;  /* 0x0000003500a97202 */ /* 0x000fc60000000f00 */
[----:B------:R-:W-:Y:S01]  /*4850*/  @P2 FFMA.FTZ R169, R195, R170, R53 ;  /* 0x000000aac3a92223 */ /* 0x000fe20000010035 */
[----:B------:R-:W-:-:S04]  /*4860*/  @P2 FFMA.FTZ R170, R13, R187, R242 ;  /* 0x000000bb0daa2223 */ /* 0x000fc800000100f2 */
[----:B------:R-:W-:Y:S01]  /*4870*/  @P2 FADD.FTZ R174, R11, -R170 ;  /* 0x800000aa0bae2221 */ /* 0x000fe20000010000 */
[----:B------:R-:W-:Y:S01]  /*4880*/  MOV R170, R54 ;  /* 0x0000003600aa7202 */ /* 0x000fe20000000f00 */
[----:B---3--:R-:W-:Y:S02]  /*4890*/  @P3 FMUL.FTZ R171, R168, R173 ;  /* 0x000000ada8ab3220 */ /* 0x008fe40000410000 */
[----:B------:R-:W-:Y:S02]  /*48a0*/  @P2 FFMA.FTZ R170, R195, R174, R54 ;  /* 0x000000aec3aa2223 */ /* 0x000fe40000010036 */
[----:B------:R-:W1:Y:S01]  /*48b0*/  @P3 LDC.64 R174, c[0x0][0x408] ;  /* 0x00010200ffae3b82 */ /* 0x000e620000000a00 */
[----:B------:R-:W-:-:S05]  /*48c0*/  @P3 FMUL.FTZ R171, R171, R172 ;  /* 0x000000acabab3220 */ /* 0x000fca0000410000 */
[----:B------:R-:W-:Y:S02]  /*48d0*/  @P3 FSEL R171, R171, RZ, P4 ;  /* 0x000000ffabab3208 */ /* 0x000fe40002000000 */
[----:B------:R-:W3:Y:S01]  /*48e0*/  @P3 LDC.64 R172, c[0x0][0x408] ;  /* 0x00010200ffac3b82 */ /* 0x000ee20000000a00 */
[----:B------:R-:W-:Y:S01]  /*48f0*/  @P3 LOP3.LUT P4, RZ, R208, 0xff00, RZ, 0xc0, !PT ;  /* 0x0000ff00d0ff3812 */ /* 0x000fe2000788c0ff */
[----:B-1----:R-:W-:-:S04]  /*4900*/  @P3 FMUL.FTZ R175, R169, R175 ;  /* 0x000000afa9af3220 */ /* 0x002fc80000410000 */
[----:B------:R-:W-:Y:S01]  /*4910*/  @P3 FMUL.FTZ R174, R175, R174 ;  /* 0x000000aeafae3220 */ /* 0x000fe20000410000 */
[----:B---3--:R-:W-:-:S04]  /*4920*/  @P3 FMUL.FTZ R173, R170, R173 ;  /* 0x000000adaaad3220 */ /* 0x008fc80000410000 */
[----:B------:R-:W-:Y:S02]  /*4930*/  @P3 FSEL R174, R174, RZ, P4 ;  /* 0x000000ffaeae3208 */ /* 0x000fe40002000000 */
[----:B------:R-:W-:Y:S01]  /*4940*/  @P3 LOP3.LUT P4, RZ, R208, 0xff000000, RZ, 0xc0, !PT ;  /* 0xff000000d0ff3812 */ /* 0x000fe2000788c0ff */
[----:B------:R-:W-:Y:S01]  /*4950*/  @P3 FMUL.FTZ R175, R173, R172 ;  /* 0x000000acadaf3220 */ /* 0x000fe20000410000 */
[----:B------:R-:W-:Y:S02]  /*4960*/  @P3 F2FP.F16.F32.PACK_AB R172, RZ, R171 ;  /* 0x000000abffac323e */ /* 0x000fe400000000ff */
[----:B------:R-:W-:Y:S02]  /*4970*/  @P3 F2FP.F16.F32.PACK_AB R174, RZ, R174 ;  /* 0x000000aeffae323e */ /* 0x000fe400000000ff */
[----:B------:R-:W-:Y:S02]  /*4980*/  @P3 PRMT R164, R172, 0x7610, R164 ;  /* 0x00007610aca43816 */ /* 0x000fe400000000a4 */
[----:B------:R-:W1:Y:S01]  /*4990*/  @P3 LDC.64 R172, c[0x0][0x408] ;  /* 0x00010200ffac3b82 */ /* 0x000e620000000a00 */
[----:B------:R-:W-:-:S02]  /*49a0*/  @P3 FSEL R175, R175, RZ, P5 ;  /* 0x000000ffafaf3208 */ /* 0x000fc40002800000 */
[----:B------:R-:W-:Y:S02]  /*49b0*/  @P3 PRMT R164, R164, 0x5410, R174 ;  /* 0x00005410a4a43816 */ /* 0x000fe400000000ae */
[----:B------:R-:W-:Y:S02]  /*49c0*/  @P3 F2FP.F16.F32.PACK_AB R175, RZ, R175 ;  /* 0x000000afffaf323e */ /* 0x000fe400000000ff */
[----:B------:R-:W-:Y:S01]  /*49d0*/  MOV R171, R55 ;  /* 0x0000003700ab7202 */ /* 0x000fe20000000f00 */
[----:B------:R-:W-:Y:S01]  /*49e0*/  @P2 FFMA.FTZ R171, R195, R182, R55 ;  /* 0x000000b6c3ab2223 */ /* 0x000fe20000010037 */
[----:B------:R-:W-:Y:S02]  /*49f0*/  @P3 PRMT R165, R175, 0x7610, R165 ;  /* 0x00007610afa53816 */ /* 0x000fe400000000a5 */
[----:B------:R-:W3:Y:S01]  /*4a00*/  @P3 LDC.64 R174, c[0x0][0x408] ;  /* 0x00010200ffae3b82 */ /* 0x000ee20000000a00 */
[----:B------:R-:W-:Y:S01]  /*4a10*/  @P3 LOP3.LUT P5, RZ, R209, 0xff, RZ, 0xc0, !PT ;  /* 0x000000ffd1ff3812 */ /* 0x000fe200078ac0ff */
[----:B-1----:R-:W-:-:S04]  /*4a20*/  @P3 FMUL.FTZ R173, R171, R173 ;  /* 0x000000adabad3220 */ /* 0x002fc80000410000 */
[----:B------:R-:W-:Y:S01]  /*4a30*/  @P3 FMUL.FTZ R173, R173, R172 ;  /* 0x000000acadad3220 */ /* 0x000fe20000410000 */
[----:B------:R-:W-:-:S04]  /*4a40*/  @P2 FFMA.FTZ R172, R8, R187, R242 ;  /* 0x000000bb08ac2223 */ /* 0x000fc800000100f2 */
[----:B------:R-:W-:Y:S01]  /*4a50*/  @P2 FADD.FTZ R182, R7, -R172 ;  /* 0x800000ac07b62221 */ /* 0x000fe20000010000 */
[----:B------:R-:W-:-:S03]  /*4a60*/  MOV R172, R48 ;  /* 0x0000003000ac7202 */ /* 0x000fc60000000f00 */
[----:B------:R-:W-:Y:S01]  /*4a70*/  @P2 FFMA.FTZ R172, R195, R182, R48 ;  /* 0x000000b6c3ac2223 */ /* 0x000fe20000010030 */
[----:B------:R-:W-:-:S03]  /*4a80*/  @P2 FFMA.FTZ R182, R6, R187, R242 ;  /* 0x000000bb06b62223 */ /* 0x000fc600000100f2 */
[----:B---3--:R-:W-:Y:S01]  /*4a90*/  @P3 FMUL.FTZ R175, R172, R175 ;  /* 0x000000afacaf3220 */ /* 0x008fe20000410000 */
[----:B------:R-:W-:-:S03]  /*4aa0*/  @P2 FADD.FTZ R182, R5, -R182 ;  /* 0x800000b605b62221 */ /* 0x000fc60000010000 */
[----:B------:R-:W-:Y:S01]  /*4ab0*/  @P3 FMUL.FTZ R175, R175, R174 ;  /* 0x000000aeafaf3220 */ /* 0x000fe20000410000 */
[----:B------:R-:W-:Y:S02]  /*4ac0*/  @P3 FSEL R174, R173, RZ, P4 ;  /* 0x000000ffadae3208 */ /* 0x000fe40002000000 */
[----:B------:R-:W-:Y:S01]  /*4ad0*/  MOV R173, R49 ;  /* 0x0000003100ad7202 */ /* 0x000fe20000000f00 */
[----:B------:R-:W-:Y:S01]  /*4ae0*/  @P2 FFMA.FTZ R173, R195, R182, R49 ;  /* 0x000000b6c3ad2223 */ /* 0x000fe20000010031 */
[----:B------:R-:W-:Y:S01]  /*4af0*/  @P3 FSEL R175, R175, RZ, P5 ;  /* 0x000000ffafaf3208 */ /* 0x000fe20002800000 */
[----:B------:R-:W1:Y:S01]  /*4b00*/  @P3 LDC.64 R182, c[0x0][0x408] ;  /* 0x00010200ffb63b82 */ /* 0x000e620000000a00 */
[----:B------:R-:W-:Y:S02]  /*4b10*/  @P3 F2FP.F16.F32.PACK_AB R174, RZ, R174 ;  /* 0x000000aeffae323e */ /* 0x000fe400000000ff */
[----:B------:R-:W-:Y:S02]  /*4b20*/  @P3 F2FP.F16.F32.PACK_AB R175, RZ, R175 ;  /* 0x000000afffaf323e */ /* 0x000fe400000000ff */
[----:B------:R-:W-:-:S02]  /*4b30*/  @P3 PRMT R165, R165, 0x5410, R174 ;  /* 0x00005410a5a53816 */ /* 0x000fc400000000ae */
[----:B------:R-:W-:Y:S02]  /*4b40*/  @P3 PRMT R166, R175, 0x7610, R166 ;  /* 0x00007610afa63816 */ /* 0x000fe400000000a6 */
[----:B------:R-:W3:Y:S01]  /*4b50*/  @P3 LDC.64 R174, c[0x0][0x408] ;  /* 0x00010200ffae3b82 */ /* 0x000ee20000000a00 */
[----:B------:R-:W-:Y:S01]  /*4b60*/  @P3 LOP3.LUT P4, RZ, R209, 0xff00, RZ, 0xc0, !PT ;  /* 0x0000ff00d1ff3812 */ /* 0x000fe2000788c0ff */
[----:B---3--:R-:W-:-:S04]  /*4b70*/  @P3 FMUL.FTZ R175, R173, R175 ;  /* 0x000000afadaf3220 */ /* 0x008fc80000410000 */
        /* <DEDUP_REMOVED lines=8> */
[----:B------:R-:W-:Y:S01]  /*4c00*/  @P2 FFMA.FTZ R174, R195, R175, R50 ;  /* 0x000000afc3ae2223 */ /* 0x000fe20000010032 */
[----:B------:R-:W-:-:S03]  /*4c10*/  @P2 FFMA.FTZ R175, R247, R187, R242 ;  /* 0x000000bbf7af2223 */ /* 0x000fc600000100f2 */
[----:B-1----:R-:W-:-:S04]  /*4c20*/  @P3 FMUL.FTZ R183, R174, R183 ;  /* 0x000000b7aeb73220 */ /* 0x002fc80000410000 */
[----:B------:R-:W-:-:S05]  /*4c30*/  @P3 FMUL.FTZ R182, R183, R182 ;  /* 0x000000b6b7b63220 */ /* 0x000fca0000410000 */
[----:B------:R-:W-:-:S04]  /*4c40*/  @P3 FSEL R182, R182, RZ, P4 ;  /* 0x000000ffb6b63208 */ /* 0x000fc80002000000 */
[----:B------:R-:W-:-:S04]  /*4c50*/  @P3 F2FP.F16.F32.PACK_AB R182, RZ, R182 ;  /* 0x000000b6ffb6323e */ /* 0x000fc800000000ff */
        /* <DEDUP_REMOVED lines=13> */
.L_x_15940:
[----:B-1----:R-:W-:Y:S01]  /*4d30*/  @P2 FFMA.FTZ R182, R16, R187, R242 ;  /* 0x000000bb10b62223 */ /* 0x002fe200000100f2 */
[----:B-----5:R-:W-:Y:S02]  /*4d40*/  MOV R210, R52 ;  /* 0x0000003400d27202 */ /* 0x020fe40000000f00 */
        /* <DEDUP_REMOVED lines=73> */
[----:B------:R-:W-:-:S04]  /*51e0*/  @P3 F2FP.F16.F32.PACK_AB R182, RZ, R182 ;  /* 0x000000b6ffb6323e */ /* 0x000fc800000000ff */
        /* <DEDUP_REMOVED lines=15> */
.L_x_15939:
        /* <DEDUP_REMOVED lines=15> */
[----:B-----5:R-:W-:Y:S01]  /*53d0*/  FADD.FTZ R210, R12, -R169 ;  /* 0x800000a90cd27221 */ /* 0x020fe20000010000 */
        /* <DEDUP_REMOVED lines=32> */
.L_x_15944:
[----:B------:R-:W-:Y:S05]  /*55e0*/  BSYNC.RECONVERGENT B2 ;  /* 0x0000000000027941 */ /* 0x000fea0003800200 */
.L_x_15943:
        /* <DEDUP_REMOVED lines=13> */
.L_x_15946:
[----:B------:R-:W-:Y:S05]  /*56c0*/  BSYNC.RECONVERGENT B2 ;  /* 0x0000000000027941 */ /* 0x000fea0003800200 */
.L_x_15945:
        /* <DEDUP_REMOVED lines=13> */
.L_x_15948:
[----:B------:R-:W-:Y:S05]  /*57a0*/  BSYNC.RECONVERGENT B2 ;  /* 0x0000000000027941 */ /* 0x000fea0003800200 */
.L_x_15947:
        /* <DEDUP_REMOVED lines=13> */
.L_x_15950:
[----:B------:R-:W-:Y:S05]  /*5880*/  BSYNC.RECONVERGENT B2 ;  /* 0x0000000000027941 */ /* 0x000fea0003800200 */
.L_x_15949:
        /* <DEDUP_REMOVED lines=13> */
.L_x_15952:
[----:B------:R-:W-:Y:S05]  /*5960*/  BSYNC.RECONVERGENT B2 ;  /* 0x0000000000027941 */ /* 0x000fea0003800200 */
.L_x_15951:
        /* <DEDUP_REMOVED lines=13> */
.L_x_15954:
[----:B------:R-:W-:Y:S05]  /*5a40*/  BSYNC.RECONVERGENT B2 ;  /* 0x0000000000027941 */ /* 0x000fea0003800200 */
.L_x_15953:
        /* <DEDUP_REMOVED lines=13> */
.L_x_15956:
[----:B------:R-:W-:Y:S05]  /*5b20*/  BSYNC.RECONVERGENT B2 ;  /* 0x0000000000027941 */ /* 0x000fea0003800200 */
.L_x_15955:
[----:B------:R-:W-:Y:S05]  /*5b30*/  @!P3 BRA `(.L_x_15941) ;  /* 0x0000000400e0b947 */ /* 0x000fea0003800000 */
        /* <DEDUP_REMOVED lines=8> */
.L_x_15942:
        /* <DEDUP_REMOVED lines=13> */
.L_x_15958:
[----:B------:R-:W-:Y:S05]  /*5c90*/  BSYNC.RECONVERGENT B2 ;  /* 0x0000000000027941 */ /* 0x000fea0003800200 */
.L_x_15957:
        /* <DEDUP_REMOVED lines=13> */
.L_x_15960:
[----:B------:R-:W-:Y:S05]  /*5d70*/  BSYNC.RECONVERGENT B2 ;  /* 0x0000000000027941 */ /* 0x000fea0003800200 */
.L_x_15959:
        /* <DEDUP_REMOVED lines=13> */
.L_x_15962:
[----:B------:R-:W-:Y:S05]  /*5e50*/  BSYNC.RECONVERGENT B2 ;  /* 0x0000000000027941 */ /* 0x000fea0003800200 */
.L_x_15961:
        /* <DEDUP_REMOVED lines=13> */
.L_x_15964:
[----:B------:R-:W-:Y:S05]  /*5f30*/  BSYNC.RECONVERGENT B2 ;  /* 0x0000000000027941 */ /* 0x000fea0003800200 */
.L_x_15963:
        /* <DEDUP_REMOVED lines=13> */
.L_x_15966:
[----:B------:R-:W-:Y:S05]  /*6010*/  BSYNC.RECONVERGENT B2 ;  /* 0x0000000000027941 */ /* 0x000fea0003800200 */
.L_x_15965:
        /* <DEDUP_REMOVED lines=13> */
.L_x_15968:
[----:B------:R-:W-:Y:S05]  /*60f0*/  BSYNC.RECONVERGENT B2 ;  /* 0x0000000000027941 */ /* 0x000fea0003800200 */
.L_x_15967:
        /* <DEDUP_REMOVED lines=13> */
.L_x_15970:
[----:B------:R-:W-:Y:S05]  /*61d0*/  BSYNC.RECONVERGENT B2 ;  /* 0x0000000000027941 */ /* 0x000fea0003800200 */
.L_x_15969:
[----:B------:R-:W-:Y:S05]  /*61e0*/  @!P3 BRA `(.L_x_15941) ;  /* 0x000000000034b947 */ /* 0x000fea0003800000 */
[----:B-1----:R-:W2:Y:S01]  /*61f0*/  LDL R183, [R1+0x4] ;  /* 0x0000040001b77983 */ /* 0x002ea20000100800 */
        /* <DEDUP_REMOVED lines=11> */
[----:B------:R-:W-:-:S07]  /*62b0*/  PRMT R167, R167, 0x5410, R182 ;  /* 0x00005410a7a77816 */ /* 0x000fce00000000b6 */
.L_x_15941:
[----:B------:R-:W-:Y:S05]  /*62c0*/  BSYNC.RECONVERGENT B1 ;  /* 0x0000000000017941 */ /* 0x000fea0003800200 */
.L_x_15938:
[----:B-1----:R-:W1:Y:S01]  /*62d0*/  @P0 LDC.64 R182, c[0x0][0x478] ;  /* 0x00011e00ffb60b82 */ /* 0x002e620000000a00 */
[----:B-----5:R-:W-:Y:S01]  /*62e0*/  @P0 IADD3 R209, PT, PT, R252, 0x20, RZ ;  /* 0x00000020fcd10810 */ /* 0x020fe20007ffe0ff */
        /* <DEDUP_REMOVED lines=12> */
[----:B------:R-:W-:Y:S01]  /*63b0*/  @P2 FFMA.FTZ R168, R2, R187, R242 ;  /* 0x000000bb02a82223 */ /* 0x000fe200000100f2 */
        /* <DEDUP_REMOVED lines=16> */
[----:B------:R-:W-:Y:S01]  /*64c0*/  MOV R171, R47 ;  /* 0x0000002f00ab7202 */ /* 0x000fe20000000f00 */
[----:B------:R-:W3:Y:S01]  /*64d0*/  @P3 LDC.64 R174, c[0x0][0x408] ;  /* 0x00010200ffae3b82 */ /* 0x000ee20000000a00 */
[----:B----4-:R-:W-:Y:S02]  /*64e0*/  @P3 FMUL.FTZ R173, R169, R173 ;  /* 0x000000ada9ad3220 */ /* 0x010fe40000410000 */
[----:B------:R-:W-:-:S02]  /*64f0*/  @P3 FSEL R209, R209, RZ, P4 ;  /* 0x000000ffd1d13208 */ /* 0x000fc40002000000 */
[----:B------:R-:W-:Y:S01]  /*6500*/  @P3 LOP3.LUT P4, RZ, R206, 0xff00, RZ, 0xc0, !PT ;  /* 0x0000ff00ceff3812 */ /* 0x000fe2000788c0ff */
[----:B-1----:R-:W-:Y:S01]  /*6510*/  @P3 FMUL.FTZ R182, R173, R172 ;  /* 0x000000acadb63220 */ /* 0x002fe20000410000 */
[----:B------:R-:W-:Y:S01]  /*6520*/  @P2 FFMA.FTZ R172, R200, R187, R242 ;  /* 0x000000bbc8ac2223 */ /* 0x000fe200000100f2 */
[----:B------:R-:W-:-:S03]  /*6530*/  @P3 F2FP.F16.F32.PACK_AB R209, RZ, R209 ;  /* 0x000000d1ffd1323e */ /* 0x000fc600000000ff */
[----:B------:R-:W-:Y:S01]  /*6540*/  @P2 FADD.FTZ R172, R177, -R172 ;  /* 0x800000acb1ac2221 */ /* 0x000fe20000010000 */
[----:B------:R-:W-:-:S03]  /*6550*/  @P3 PRMT R164, R209, 0x7610, R164 ;  /* 0x00007610d1a43816 */ /* 0x000fc600000000a4 */
[----:B------:R-:W-:Y:S02]  /*6560*/  @P2 FFMA.FTZ R171, R195, R172, R47 ;  /* 0x000000acc3ab2223 */ /* 0x000fe4000001002f */
[----:B------:R-:W1:Y:S01]  /*6570*/  @P3 LDC.64 R172, c[0x0][0x408] ;  /* 0x00010200ffac3b82 */ /* 0x000e620000000a00 */
[----:B---3--:R-:W-:-:S04]  /*6580*/  @P3 FMUL.FTZ R175, R170, R175 ;  /* 0x000000afaaaf3220 */ /* 0x008fc80000410000 */
[----:B------:R-:W-:-:S03]  /*6590*/  @P3 FMUL.FTZ R208, R175, R174 ;  /* 0x000000aeafd03220 */ /* 0x000fc60000410000 */
[----:B------:R-:W3:Y:S02]  /*65a0*/  @P3 LDC.64 R174, c[0x0][0x408] ;  /* 0x00010200ffae3b82 */ /* 0x000ee40000000a00 */
[----:B------:R-:W-:Y:S02]  /*65b0*/  @P3 FSEL R208, R208, RZ, P5 ;  /* 0x000000ffd0d03208 */ /* 0x000fe40002800000 */
[----:B------:R-:W-:Y:S02]  /*65c0*/  @P3 LOP3.LUT P5, RZ, R207, 0xff, RZ, 0xc0, !PT ;  /* 0x000000ffcfff3812 */ /* 0x000fe400078ac0ff */
[----:B------:R-:W-:Y:S01]  /*65d0*/  @P3 F2FP.F16.F32.PACK_AB R208, RZ, R208 ;  /* 0x000000d0ffd0323e */ /* 0x000fe200000000ff */
[----:B-1----:R-:W-:-:S03]  /*65e0*/  @P3 FMUL.FTZ R173, R171, R173 ;  /* 0x000000adabad3220 */ /* 0x002fc60000410000 */
[----:B------:R-:W-:Y:S01]  /*65f0*/  @P3 PRMT R165, R208, 0x7610, R165 ;  /* 0x00007610d0a53816 */ /* 0x000fe200000000a5 */
[----:B------:R-:W-:Y:S01]  /*6600*/  @P3 FMUL.FTZ R183, R173, R172 ;  /* 0x000000acadb73220 */ /* 0x000fe20000410000 */
[----:B------:R-:W-:-:S04]  /*6610*/  @P2 FFMA.FTZ R172, R215, R187, R242 ;  /* 0x000000bbd7ac2223 */ /* 0x000fc800000100f2 */
        /* <DEDUP_REMOVED lines=8> */
[----:B------:R-:W-:Y:S02]  /*66a0*/  @P3 LOP3.LUT P4, RZ, R206, 0xff000000, RZ, 0xc0, !PT ;  /* 0xff000000ceff3812 */ /* 0x000fe4000788c0ff */
[----:B------:R-:W-:Y:S02]  /*66b0*/  @P3 F2FP.F16.F32.PACK_AB R174, RZ, R174 ;  /* 0x000000aeffae323e */ /* 0x000fe400000000ff */
[----:B------:R-:W-:Y:S01]  /*66c0*/  MOV R173, R41 ;  /* 0x0000002900ad7202 */ /* 0x000fe20000000f00 */
[----:B------:R-:W-:Y:S01]  /*66d0*/  @P2 FFMA.FTZ R173, R195, R182, R41 ;  /* 0x000000b6c3ad2223 */ /* 0x000fe20000010029 */
[----:B------:R-:W-:Y:S02]  /*66e0*/  @P3 PRMT R164, R164, 0x5410, R174 ;  /* 0x00005410a4a43816 */ /* 0x000fe400000000ae */
[----:B------:R-:W1:Y:S01]  /*66f0*/  @P3 LDC.64 R174, c[0x0][0x408] ;  /* 0x00010200ffae3b82 */ /* 0x000e620000000a00 */
[----:B------:R-:W-:Y:S01]  /*6700*/  @P3 FSEL R182, R183, RZ, P4 ;  /* 0x000000ffb7b63208 */ /* 0x000fe20002000000 */
[----:B------:R-:W-:Y:S01]  /*6710*/  @P2 FFMA.FTZ R183, R201, R187, R242 ;  /* 0x000000bbc9b72223 */ /* 0x000fe200000100f2 */
[----:B------:R-:W-:-:S02]  /*6720*/  @P3 FSEL R209, R209, RZ, P5 ;  /* 0x000000ffd1d13208 */ /* 0x000fc40002800000 */
[----:B------:R-:W-:Y:S01]  /*6730*/  @P3 F2FP.F16.F32.PACK_AB R182, RZ, R182 ;  /* 0x000000b6ffb6323e */ /* 0x000fe200000000ff */
[----:B------:R-:W-:Y:S01]  /*6740*/  @P2 FADD.FTZ R183, R178, -R183 ;  /* 0x800000b7b2b72221 */ /* 0x000fe20000010000 */
[----:B------:R-:W-:Y:S02]  /*6750*/  @P3 LOP3.LUT P4, RZ, R207, 0xff00, RZ, 0xc0, !PT ;  /* 0x0000ff00cfff3812 */ /* 0x000fe4000788c0ff */
[----:B------:R-:W-:Y:S02]  /*6760*/  @P3 PRMT R165, R165, 0x5410, R182 ;  /* 0x00005410a5a53816 */ /* 0x000fe400000000b6 */
[----:B------:R-:W-:Y:S02]  /*6770*/  @P3 LOP3.LUT P5, RZ, R207, 0xff0000, RZ, 0xc0, !PT ;  /* 0x00ff0000cfff3812 */ /* 0x000fe400078ac0ff */
[----:B------:R-:W-:-:S04]  /*6780*/  @P3 F2FP.F16.F32.PACK_AB R209, RZ, R209 ;  /* 0x000000d1ffd1323e */ /* 0x000fc800000000ff */
[----:B------:R-:W-:Y:S01]  /*6790*/  @P3 PRMT R166, R209, 0x7610, R166 ;  /* 0x00007610d1a63816 */ /* 0x000fe200000000a6 */
[----:B-1----:R-:W-:-:S04]  /*67a0*/  @P3 FMUL.FTZ R175, R173, R175 ;  /* 0x000000afadaf3220 */ /* 0x002fc80000410000 */
[----:B------:R-:W-:Y:S01]  /*67b0*/  @P3 FMUL.FTZ R175, R175, R174 ;  /* 0x000000aeafaf3220 */ /* 0x000fe20000410000 */
[----:B------:R-:W-:Y:S01]  /*67c0*/  MOV R174, R42 ;  /* 0x0000002a00ae7202 */ /* 0x000fe20000000f00 */
[----:B------:R-:W-:Y:S02]  /*67d0*/  @P2 FFMA.FTZ R174, R195, R183, R42 ;  /* 0x000000b7c3ae2223 */ /* 0x000fe4000001002a */
[----:B------:R-:W1:Y:S01]  /*67e0*/  @P3 LDC.64 R182, c[0x0][0x408] ;  /* 0x00010200ffb63b82 */ /* 0x000e620000000a00 */
[----:B------:R-:W-:-:S04]  /*67f0*/  @P3 FSEL R175, R175, RZ, P4 ;  /* 0x000000ffafaf3208 */ /* 0x000fc80002000000 */
[----:B------:R-:W-:-:S04]  /*6800*/  @P3 F2FP.F16.F32.PACK_AB R175, RZ, R175 ;  /* 0x000000afffaf323e */ /* 0x000fc800000000ff */
[----:B------:R-:W-:Y:S01]  /*6810*/  @P3 PRMT R166, R166, 0x5410, R175 ;  /* 0x00005410a6a63816 */ /* 0x000fe200000000af */
[----:B-1----:R-:W-:-:S04]  /*6820*/  @P3 FMUL.FTZ R183, R174, R183 ;  /* 0x000000b7aeb73220 */ /* 0x002fc80000410000 */
[----:B------:R-:W-:Y:S01]  /*6830*/  @P3 FMUL.FTZ R182, R183, R182 ;  /* 0x000000b6b7b63220 */ /* 0x000fe20000410000 */
[----:B------:R-:W-:-:S04]  /*6840*/  @P2 FFMA.FTZ R183, R246, R187, R242 ;  /* 0x000000bbf6b72223 */ /* 0x000fc800000100f2 */
[----:B------:R-:W-:-:S04]  /*6850*/  @P3 FSEL R182, R182, RZ, P5 ;  /* 0x000000ffb6b63208 */ /* 0x000fc80002800000 */
[----:B------:R-:W-:-:S04]  /*6860*/  @P3 F2FP.F16.F32.PACK_AB R182, RZ, R182 ;  /* 0x000000b6ffb6323e */ /* 0x000fc800000000ff */
        /* <DEDUP_REMOVED lines=14> */
.L_x_15973:
        /* <DEDUP_REMOVED lines=74> */
[----:B------:R-:W-:-:S04]  /*6df0*/  @P3 FSEL R182, R182, RZ, P4 ;  /* 0x000000ffb6b63208 */ /* 0x000fc80002000000 */
[----:B------:R-:W-:-:S04]  /*6e00*/  @P3 F2FP.F16.F32.PACK_AB R182, RZ, R182 ;  /* 0x000000b6ffb6323e */ /* 0x000fc800000000ff */
        /* <DEDUP_REMOVED lines=15> */
.L_x_15972:
[----:B------:R-:W-:Y:S05]  /*6f00*/  @!P0 BRA `(.L_x_15975) ;  /* 0x0000000800348947 */ /* 0x000fea0003800000 */
[----:B-1----:R-:W2:Y:S01]  /*6f10*/  LDL R183, [R1] ;  /* 0x0000000001b77983 */ /* 0x002ea20000100800 */
        /* <DEDUP_REMOVED lines=46> */
.L_x_15977:
[----:B------:R-:W-:Y:S05]  /*7200*/  BSYNC.RECONVERGENT B2 ;  /* 0x0000000000027941 */ /* 0x000fea0003800200 */
.L_x_15976:
        /* <DEDUP_REMOVED lines=13> */
.L_x_15979:
[----:B------:R-:W-:Y:S05]  /*72e0*/  BSYNC.RECONVERGENT B2 ;  /* 0x0000000000027941 */ /* 0x000fea0003800200 */
.L_x_15978:
        /* <DEDUP_REMOVED lines=13> */
.L_x_15981:
[----:B------:R-:W-:Y:S05]  /*73c0*/  BSYNC.RECONVERGENT B2 ;  /* 0x0000000000027941 */ /* 0x000fea0003800200 */
.L_x_15980:
        /* <DEDUP_REMOVED lines=13> */
.L_x_15983:
[----:B------:R-:W-:Y:S05]  /*74a0*/  BSYNC.RECONVERGENT B2 ;  /* 0x0000000000027941 */ /* 0x000fea0003800200 */
.L_x_15982:
        /* <DEDUP_REMOVED lines=13> */
.L_x_15985:
[----:B------:R-:W-:Y:S05]  /*7580*/  BSYNC.RECONVERGENT B2 ;  /* 0x0000000000027941 */ /* 0x000fea0003800200 */
.L_x_15984:
        /* <DEDUP_REMOVED lines=13> */
.L_x_15987:
[----:B------:R-:W-:Y:S05]  /*7660*/  BSYNC.RECONVERGENT B2 ;  /* 0x0000000000027941 */ /* 0x000fea0003800200 */
.L_x_15986:
        /* <DEDUP_REMOVED lines=13> */
.L_x_15989:
[----:B------:R-:W-:Y:S05]  /*7740*/  BSYNC.RECONVERGENT B2 ;  /* 0x0000000000027941 */ /* 0x000fea0003800200 */
.L_x_15988:
        /* <DEDUP_REMOVED lines=9> */
.L_x_15975:
        /* <DEDUP_REMOVED lines=13> */
.L_x_15991:
[----:B------:R-:W-:Y:S05]  /*78b0*/  BSYNC.RECONVERGENT B2 ;  /* 0x0000000000027941 */ /* 0x000fea0003800200 */
.L_x_15990:
        /* <DEDUP_REMOVED lines=13> */
.L_x_15993:
[----:B------:R-:W-:Y:S05]  /*7990*/  BSYNC.RECONVERGENT B2 ;  /* 0x0000000000027941 */ /* 0x000fea0003800200 */
.L_x_15992:
        /* <DEDUP_REMOVED lines=13> */
.L_x_15995:
[----:B------:R-:W-:Y:S05]  /*7a70*/  BSYNC.RECONVERGENT B2 ;  /* 0x0000000000027941 */ /* 0x000fea0003800200 */
.L_x_15994:
        /* <DEDUP_REMOVED lines=13> */
.L_x_15997:
[----:B------:R-:W-:Y:S05]  /*7b50*/  BSYNC.RECONVERGENT B2 ;  /* 0x0000000000027941 */ /* 0x000fea0003800200 */
.L_x_15996:
        /* <DEDUP_REMOVED lines=13> */
.L_x_15999:
[----:B------:R-:W-:Y:S05]  /*7c30*/  BSYNC.RECONVERGENT B2 ;  /* 0x0000000000027941 */ /* 0x000fea0003800200 */
.L_x_15998:
        /* <DEDUP_REMOVED lines=13> */
.L_x_16001:
[----:B------:R-:W-:Y:S05]  /*7d10*/  BSYNC.RECONVERGENT B2 ;  /* 0x0000000000027941 */ /* 0x000fea0003800200 */
.L_x_16000:
        /* <DEDUP_REMOVED lines=13> */
.L_x_16003:
[----:B------:R-:W-:Y:S05]  /*7df0*/  BSYNC.RECONVERGENT B2 ;  /* 0x0000000000027941 */ /* 0x000fea0003800200 */
.L_x_16002:
        /* <DEDUP_REMOVED lines=14> */
.L_x_15974:
[----:B------:R-:W-:Y:S05]  /*7ee0*/  BSYNC.RECONVERGENT B1 ;  /* 0x0000000000017941 */ /* 0x000fea0003800200 */
.L_x_15971:
        /* <DEDUP_REMOVED lines=13> */
[-CC-:B------:R-:W-:Y:S01]  /*7fc0*/  @P2 FFMA.FTZ R168, R216, R187.reuse, R242.reuse ;  /* 0x000000bbd8a82223 */ /* 0x180fe200000100f2 */
[----:B------:R-:W-:Y:S01]  /*7fd0*/  @P2 FFMA.FTZ R171, R217, R187, R242 ;  /* 0x000000bbd9ab2223 */ /* 0x000fe200000100f2 */
[----:B------:R-:W-:Y:S02]  /*7fe0*/  @P3 LOP3.LUT P4, RZ, R204, 0xff, RZ, 0xc0, !PT ;  /* 0x000000ffccff3812 */ /* 0x000fe4000788c0ff */
[----:B------:R-:W-:Y:S01]  /*7ff0*/  @P2 FADD.FTZ R169, R179, -R168 ;  /* 0x800000a8b3a92221 */ /* 0x000fe20000010000 */
[----:B------:R-:W-:Y:S01]  /*8000*/  MOV R168, R36 ;  /* 0x0000002400a87202 */ /* 0x000fe20000000f00 */
[----:B------:R-:W-:Y:S01]  /*8010*/  @P2 FADD.FTZ R171, R180, -R171 ;  /* 0x800000abb4ab2221 */ /* 0x000fe20000010000 */
[----:B------:R-:W3:Y:S01]  /*8020*/  @P3 LDC.64 R172, c[0x0][0x408] ;  /* 0x00010200ffac3b82 */ /* 0x000ee20000000a00 */
[----:B------:R-:W-:Y:S01]  /*8030*/  @P2 FFMA.FTZ R168, R195, R169, R36 ;  /* 0x000000a9c3a82223 */ /* 0x000fe20000010024 */
[----:B------:R-:W-:Y:S01]  /*8040*/  @P2 FFMA.FTZ R169, R219, R187, R242 ;  /* 0x000000bbdba92223 */ /* 0x000fe200000100f2 */
[----:B------:R-:W-:-:S03]  /*8050*/  @P3 LOP3.LUT P5, RZ, R204, 0xff0000, RZ, 0xc0, !PT ;  /* 0x00ff0000ccff3812 */ /* 0x000fc600078ac0ff */
[----:B------:R-:W-:Y:S01]  /*8060*/  @P2 FADD.FTZ R170, R218, -R169 ;  /* 0x800000a9daaa2221 */ /* 0x000fe20000010000 */
[----:B------:R-:W-:Y:S01]  /*8070*/  MOV R169, R37 ;  /* 0x0000002500a97202 */ /* 0x000fe20000000f00 */
[----:B-1----:R-:W1:Y:S02]  /*8080*/  @P3 LDC.64 R182, c[0x0][0x408] ;  /* 0x00010200ffb63b82 */ /* 0x002e640000000a00 */
[C---:B------:R-:W-:Y:S01]  /*8090*/  @P2 FFMA.FTZ R169, R195.reuse, R170, R37 ;  /* 0x000000aac3a92223 */ /* 0x040fe20000010025 */
[----:B------:R-:W-:Y:S01]  /*80a0*/  MOV R170, R38 ;  /* 0x0000002600aa7202 */ /* 0x000fe20000000f00 */
[----:B------:R-:W-:Y:S01]  /*80b0*/  @P2 FFMA.FTZ R170, R195, R171, R38 ;  /* 0x000000abc3aa2223 */ /* 0x000fe20000010026 */
[----:B------:R-:W-:Y:S01]  /*80c0*/  MOV R171, R39 ;  /* 0x0000002700ab7202 */ /* 0x000fe20000000f00 */
[----:B--2---:R-:W-:-:S04]  /*80d0*/  @P3 FMUL.FTZ R175, R169, R175 ;  /* 0x000000afa9af3220 */ /* 0x004fc80000410000 */
[----:B------:R-:W-:Y:S02]  /*80e0*/  @P3 FMUL.FTZ R206, R175, R174 ;  /* 0x000000aeafce3220 */ /* 0x000fe40000410000 */
[----:B------:R-:W2:Y:S01]  /*80f0*/  @P3 LDC.64 R174, c[0x0][0x408] ;  /* 0x00010200ffae3b82 */ /* 0x000ea20000000a00 */
[----:B---3--:R-:W-:-:S04]  /*8100*/  @P3 FMUL.FTZ R173, R170, R173 ;  /* 0x000000adaaad3220 */ /* 0x008fc80000410000 */
[----:B------:R-:W-:Y:S01]  /*8110*/  @P3 FMUL.FTZ R208, R173, R172 ;  /* 0x000000acadd03220 */ /* 0x000fe20000410000 */
[----:B------:R-:W-:Y:S01]  /*8120*/  @P2 FFMA.FTZ R172, R222, R187, R242 ;  /* 0x000000bbdeac2223 */ /* 0x000fe200000100f2 */
[----:B-1----:R-:W-:-:S03]  /*8130*/  @P3 FMUL.FTZ R183, R168, R183 ;  /* 0x000000b7a8b73220 */ /* 0x002fc60000410000 */
[----:B------:R-:W-:Y:S01]  /*8140*/  @P2 FADD.FTZ R172, R221, -R172 ;  /* 0x800000acddac2221 */ /* 0x000fe20000010000 */
[----:B------:R-:W-:-:S03]  /*8150*/  @P3 FMUL.FTZ R207, R183, R182 ;  /* 0x000000b6b7cf3220 */ /* 0x000fc60000410000 */
[----:B------:R-:W-:Y:S01]  /*8160*/  @P2 FFMA.FTZ R171, R195, R172, R39 ;  /* 0x000000acc3ab2223 */ /* 0x000fe20000010027 */
[----:B------:R-:W1:Y:S01]  /*8170*/  @P3 LDC.64 R182, c[0x0][0x408] ;  /* 0x00010200ffb63b82 */ /* 0x000e620000000a00 */
[----:B------:R-:W-:Y:S01]  /*8180*/  @P2 FFMA.FTZ R172, R220, R187, R242 ;  /* 0x000000bbdcac2223 */ /* 0x000fe200000100f2 */
[----:B------:R-:W-:-:S03]  /*8190*/  @P3 FSEL R207, R207, RZ, P4 ;  /* 0x000000ffcfcf3208 */ /* 0x000fc60002000000 */
[----:B------:R-:W-:Y:S01]  /*81a0*/  @P2 FADD.FTZ R173, R181, -R172 ;  /* 0x800000acb5ad2221 */ /* 0x000fe20000010000 */
[----:B------:R-:W-:Y:S02]  /*81b0*/  MOV R172, R32 ;  /* 0x0000002000ac7202 */ /* 0x000fe40000000f00 */
[----:B------:R-:W-:Y:S01]  /*81c0*/  @P3 LOP3.LUT P4, RZ, R204, 0xff00, RZ, 0xc0, !PT ;  /* 0x0000ff00ccff3812 */ /* 0x000fe2000788c0ff */
[----:B------:R-:W-:Y:S01]  /*81d0*/  @P2 FFMA.FTZ R172, R195, R173, R32 ;  /* 0x000000adc3ac2223 */ /* 0x000fe20000010020 */
[----:B------:R-:W-:Y:S01]  /*81e0*/  @P2 FFMA.FTZ R173, R225, R187, R242 ;  /* 0x000000bbe1ad2223 */ /* 0x000fe200000100f2 */
[----:B------:R-:W-:Y:S02]  /*81f0*/  @P3 F2FP.F16.F32.PACK_AB R207, RZ, R207 ;  /* 0x000000cfffcf323e */ /* 0x000fe400000000ff */
[----:B--2---:R-:W-:Y:S02]  /*8200*/  @P3 FMUL.FTZ R175, R172, R175 ;  /* 0x000000afacaf3220 */ /* 0x004fe40000410000 */
[----:B------:R-:W-:Y:S01]  /*8210*/  @P3 PRMT R164, R207, 0x7610, R164 ;  /* 0x00007610cfa43816 */ /* 0x000fe200000000a4 */
[----:B------:R-:W-:Y:S01]  /*8220*/  @P2 FFMA.FTZ R207, R223, R187, R242 ;  /* 0x000000bbdfcf2223 */ /* 0x000fe200000100f2 */
[----:B------:R-:W-:Y:S01]  /*8230*/  @P3 FMUL.FTZ R209, R175, R174 ;  /* 0x000000aeafd13220 */ /* 0x000fe20000410000 */
[----:B------:R-:W-:Y:S01]  /*8240*/  @P2 FADD.FTZ R174, R224, -R173 ;  /* 0x800000ade0ae2221 */ /* 0x000fe20000010000 */
[----:B------:R-:W-:-:S03]  /*8250*/  MOV R173, R33 ;  /* 0x0000002100ad7202 */ /* 0x000fc60000000f00 */
[----:B------:R-:W-:Y:S01]  /*8260*/  @P2 FFMA.FTZ R173, R195, R174, R33 ;  /* 0x000000aec3ad2223 */ /* 0x000fe20000010021 */
[----:B-1----:R-:W-:Y:S01]  /*8270*/  @P3 FMUL.FTZ R183, R171, R183 ;  /* 0x000000b7abb73220 */ /* 0x002fe20000410000 */
[----:B------:R-:W1:Y:S03]  /*8280*/  @P3 LDC.64 R174, c[0x0][0x408] ;  /* 0x00010200ffae3b82 */ /* 0x000e660000000a00 */
[----:B------:R-:W-:Y:S01]  /*8290*/  @P3 FMUL.FTZ R182, R183, R182 ;  /* 0x000000b6b7b63220 */ /* 0x000fe20000410000 */
[----:B------:R-:W-:Y:S02]  /*82a0*/  @P3 FSEL R183, R206, RZ, P4 ;  /* 0x000000ffceb73208 */ /* 0x000fe40002000000 */
[----:B------:R-:W-:Y:S02]  /*82b0*/  @P3 LOP3.LUT P4, RZ, R204, 0xff000000, RZ, 0xc0, !PT ;  /* 0xff000000ccff3812 */ /* 0x000fe4000788c0ff */
[----:B------:R-:W-:-:S02]  /*82c0*/  @P3 F2FP.F16.F32.PACK_AB R183, RZ, R183 ;  /* 0x000000b7ffb7323e */ /* 0x000fc400000000ff */
[----:B------:R-:W-:Y:S01]  /*82d0*/  @P3 FSEL R206, R208, RZ, P5 ;  /* 0x000000ffd0ce3208 */ /* 0x000fe20002800000 */
[----:B------:R-:W-:Y:S01]  /*82e0*/  @P2 FADD.FTZ R208, R228, -R207 ;  /* 0x800000cfe4d02221 */ /* 0x000fe20000010000 */
[----:B------:R-:W-:Y:S02]  /*82f0*/  @P3 FSEL R207, R182, RZ, P4 ;  /* 0x000000ffb6cf3208 */ /* 0x000fe40002000000 */
[----:B------:R-:W-:Y:S02]  /*8300*/  @P3 PRMT R164, R164, 0x5410, R183 ;  /* 0x00005410a4a43816 */ /* 0x000fe400000000b7 */
[----:B------:R-:W2:Y:S01]  /*8310*/  @P3 LDC.64 R182, c[0x0][0x408] ;  /* 0x00010200ffb63b82 */ /* 0x000ea20000000a00 */
[C---:B------:R-:W-:Y:S02]  /*8320*/  @P3 LOP3.LUT P4, RZ, R205.reuse, 0xff, RZ, 0xc0, !PT ;  /* 0x000000ffcdff3812 */ /* 0x040fe4000788c0ff */
[----:B------:R-:W-:Y:S02]  /*8330*/  @P3 LOP3.LUT P5, RZ, R205, 0xff00, RZ, 0xc0, !PT ;  /* 0x0000ff00cdff3812 */ /* 0x000fe400078ac0ff */
[----:B------:R-:W-:-:S02]  /*8340*/  @P3 FSEL R209, R209, RZ, P4 ;  /* 0x000000ffd1d13208 */ /* 0x000fc40002000000 */
[----:B------:R-:W-:Y:S01]  /*8350*/  @P3 LOP3.LUT P4, RZ, R205, 0xff0000, RZ, 0xc0, !PT ;  /* 0x00ff0000cdff3812 */ /* 0x000fe2000788c0ff */
[----:B-1----:R-:W-:Y:S01]  /*8360*/  @P3 FMUL.FTZ R175, R173, R175 ;  /* 0x000000afadaf3220 */ /* 0x002fe20000410000 */
[----:B------:R-:W-:Y:S02]  /*8370*/  @P3 F2FP.F16.F32.PACK_AB R206, RZ, R206 ;  /* 0x000000ceffce323e */ /* 0x000fe400000000ff */
[----:B------:R-:W-:Y:S01]  /*8380*/  @P3 F2FP.F16.F32.PACK_AB R207, RZ, R207 ;  /* 0x000000cfffcf323e */ /* 0x000fe200000000ff */
[----:B------:R-:W-:Y:S01]  /*8390*/  @P3 FMUL.FTZ R175, R175, R174 ;  /* 0x000000aeafaf3220 */ /* 0x000fe20000410000 */
[----:B------:R-:W-:Y:S01]  /*83a0*/  MOV R174, R34 ;  /* 0x0000002200ae7202 */ /* 0x000fe20000000f00 */
[----:B------:R-:W-:Y:S01]  /*83b0*/  @P2 FFMA.FTZ R174, R195, R208, R34 ;  /* 0x000000d0c3ae2223 */ /* 0x000fe20000010022 */
[----:B------:R-:W-:Y:S01]  /*83c0*/  @P2 FFMA.FTZ R208, R245, R187, R242 ;  /* 0x000000bbf5d02223 */ /* 0x000fe200000100f2 */
[----:B------:R-:W-:-:S03]  /*83d0*/  @P3 PRMT R165, R206, 0x7610, R165 ;  /* 0x00007610cea53816 */ /* 0x000fc600000000a5 */
[----:B------:R-:W-:Y:S01]  /*83e0*/  @P2 FADD.FTZ R210, R251, -R208 ;  /* 0x800000d0fbd22221 */ /* 0x000fe20000010000 */
[----:B------:R-:W-:Y:S02]  /*83f0*/  MOV R208, R35 ;  /* 0x0000002300d07202 */ /* 0x000fe40000000f00 */
[----:B------:R-:W-:Y:S01]  /*8400*/  @P3 PRMT R165, R165, 0x5410, R207 ;  /* 0x00005410a5a53816 */ /* 0x000fe200000000cf */
[----:B------:R-:W-:Y:S01]  /*8410*/  @P2 FFMA.FTZ R208, R195, R210, R35 ;  /* 0x000000d2c3d02223 */ /* 0x000fe20000010023 */
[----:B--2---:R-:W-:-:S04]  /*8420*/  @P3 FMUL.FTZ R183, R174, R183 ;  /* 0x000000b7aeb73220 */ /* 0x004fc80000410000 */
[----:B------:R-:W-:Y:S01]  /*8430*/  @P3 FMUL.FTZ R182, R183, R182 ;  /* 0x000000b6b7b63220 */ /* 0x000fe20000410000 */
[----:B------:R-:W-:Y:S02]  /*8440*/  @P3 FSEL R183, R175, RZ, P5 ;  /* 0x000000ffafb73208 */ /* 0x000fe40002800000 */
[----:B------:R-:W-:Y:S02]  /*8450*/  @P3 F2FP.F16.F32.PACK_AB R175, RZ, R209 ;  /* 0x000000d1ffaf323e */ /* 0x000fe400000000ff */
[----:B------:R-:W-:Y:S02]  /*8460*/  @P3 FSEL R182, R182, RZ, P4 ;  /* 0x000000ffb6b63208 */ /* 0x000fe40002000000 */
[----:B------:R-:W-:Y:S02]  /*8470*/  @P3 F2FP.F16.F32.PACK_AB R183, RZ, R183 ;  /* 0x000000b7ffb7323e */ /* 0x000fe400000000ff */
[----:B------:R-:W-:Y:S02]  /*8480*/  @P3 F2FP.F16.F32.PACK_AB R182, RZ, R182 ;  /* 0x000000b6ffb6323e */ /* 0x000fe400000000ff */
[----:B------:R-:W-:-:S02]  /*8490*/  @P3 PRMT R166, R175, 0x7610, R166 ;  /* 0x00007610afa63816 */ /* 0x000fc400000000a6 */
        /* <DEDUP_REMOVED lines=12> */
.L_x_16006:
[----:B-1----:R-:W1:Y:S01]  /*8560*/  @P3 LDC.64 R182, c[0x0][0x408] ;  /* 0x00010200ffb63b82 */ /* 0x002e620000000a00 */
[----:B------:R-:W-:Y:S01]  /*8570*/  @P2 FFMA.FTZ R206, R216, R187, R242 ;  /* 0x000000bbd8ce2223 */ /* 0x000fe200000100f2 */
[C---:B------:R-:W-:Y:S02]  /*8580*/  @P3 LOP3.LUT P5, RZ, R204.reuse, 0xff00, RZ, 0xc0, !PT ;  /* 0x0000ff00ccff3812 */ /* 0x040fe400078ac0ff */
[----:B------:R-:W-:Y:S01]  /*8590*/  MOV R210, R39 ;  /* 0x0000002700d27202 */ /* 0x000fe20000000f00 */
        /* <DEDUP_REMOVED lines=13> */
[----:B------:R-:W-:-:S04]  /*8670*/  @P3 F2FP.F16.F32.PACK_AB R207, RZ, R207 ;  /* 0x000000cfffcf323e */ /* 0x000fc800000000ff */
[----:B------:R-:W-:Y:S01]  /*8680*/  @P3 PRMT R164, R207, 0x7610, R164 ;  /* 0x00007610cfa43816 */ /* 0x000fe200000000a4 */
[----:B-1----:R-:W-:Y:S01]  /*8690*/  @P3 FMUL.FTZ R183, R206, R183 ;  /* 0x000000b7ceb73220 */ /* 0x002fe20000410000 */
[----:B------:R-:W-:-:S03]  /*86a0*/  MOV R206, R38 ;  /* 0x0000002600ce7202 */ /* 0x000fc60000000f00 */
        /* <DEDUP_REMOVED lines=9> */
[----:B------:R-:W-:Y:S01]  /*8740*/  @P2 FFMA.FTZ R208, R220, R187, R242 ;  /* 0x000000bbdcd02223 */ /* 0x000fe200000100f2 */
[----:B-1----:R-:W-:-:S04]  /*8750*/  @P3 FMUL.FTZ R183, R206, R183 ;  /* 0x000000b7ceb73220 */ /* 0x002fc80000410000 */
        /* <DEDUP_REMOVED lines=8> */
[----:B------:R-:W-:Y:S02]  /*87e0*/  @P3 PRMT R165, R206, 0x7610, R165 ;  /* 0x00007610cea53816 */ /* 0x000fe400000000a5 */
[----:B------:R-:W-:Y:S01]  /*87f0*/  MOV R206, R33 ;  /* 0x0000002100ce7202 */ /* 0x000fe20000000f00 */
[----:B-1----:R-:W-:-:S04]  /*8800*/  @P3 FMUL.FTZ R183, R210, R183 ;  /* 0x000000b7d2b73220 */ /* 0x002fc80000410000 */
[----:B------:R-:W-:Y:S01]  /*8810*/  @P3 FMUL.FTZ R182, R183, R182 ;  /* 0x000000b6b7b63220 */ /* 0x000fe20000410000 */
[----:B------:R-:W-:Y:S01]  /*8820*/  @P2 FADD.FTZ R183, R181, -R208 ;  /* 0x800000d0b5b72221 */ /* 0x000fe20000010000 */
[----:B------:R-:W-:-:S03]  /*8830*/  MOV R208, R32 ;  /* 0x0000002000d07202 */ /* 0x000fc60000000f00 */
[----:B------:R-:W-:Y:S01]  /*8840*/  @P3 FSEL R182, R182, RZ, P5 ;  /* 0x000000ffb6b63208 */ /* 0x000fe20002800000 */
[----:B------:R-:W-:Y:S01]  /*8850*/  @P2 FFMA.FTZ R208, R195, R183, R32 ;  /* 0x000000b7c3d02223 */ /* 0x000fe20000010020 */
[----:B------:R-:W-:Y:S02]  /*8860*/  @P3 LOP3.LUT P5, RZ, R205, 0xff00, RZ, 0xc0, !PT ;  /* 0x0000ff00cdff3812 */ /* 0x000fe400078ac0ff */
[----:B------:R-:W-:Y:S02]  /*8870*/  @P3 F2FP.F16.F32.PACK_AB R207, RZ, R182 ;  /* 0x000000b6ffcf323e */ /* 0x000fe400000000ff */
        /* <DEDUP_REMOVED lines=17> */
[----:B------:R-:W-:-:S03]  /*8990*/  @P3 FSEL R208, R182, RZ, P5 ;  /* 0x000000ffb6d03208 */ /* 0x000fc60002800000 */
[----:B------:R-:W-:Y:S01]  /*89a0*/  @P2 FFMA.FTZ R206, R195, R183, R34 ;  /* 0x000000b7c3ce2223 */ /* 0x000fe20000010022 */
[----:B------:R-:W-:Y:S01]  /*89b0*/  @P3 F2FP.F16.F32.PACK_AB R208, RZ, R208 ;  /* 0x000000d0ffd0323e */ /* 0x000fe200000000ff */
[----:B------:R-:W1:Y:S03]  /*89c0*/  @P3 LDC.64 R182, c[0x0][0x408] ;  /* 0x00010200ffb63b82 */ /* 0x000e660000000a00 */
[----:B------:R-:W-:Y:S01]  /*89d0*/  @P3 PRMT R166, R166, 0x5410, R208 ;  /* 0x00005410a6a63816 */ /* 0x000fe200000000d0 */
[----:B-1----:R-:W-:-:S04]  /*89e0*/  @P3 FMUL.FTZ R183, R206, R183 ;  /* 0x000000b7ceb73220 */ /* 0x002fc80000410000 */
[----:B------:R-:W-:-:S05]  /*89f0*/  @P3 FMUL.FTZ R182, R183, R182 ;  /* 0x000000b6b7b63220 */ /* 0x000fca0000410000 */
[----:B------:R-:W-:-:S04]  /*8a00*/  @P3 FSEL R182, R182, RZ, P4 ;  /* 0x000000ffb6b63208 */ /* 0x000fc80002000000 */
[----:B------:R-:W-:-:S04]  /*8a10*/  @P3 F2FP.F16.F32.PACK_AB R182, RZ, R182 ;  /* 0x000000b6ffb6323e */ /* 0x000fc800000000ff */
        /* <DEDUP_REMOVED lines=11> */
[----:B------:R-:W-:-:S04]  /*8ad0*/  F2FP.F16.F32.PACK_AB R182, RZ, R182 ;  /* 0x000000b6ffb6723e */ /* 0x000fc800000000ff */
[----:B------:R-:W-:Y:S01]  /*8ae0*/  PRMT R167, R167, 0x5410, R182 ;  /* 0x00005410a7a77816 */ /* 0x000fe200000000b6 */
[----:B------:R-:W-:Y:S06]  /*8af0*/  BRA `(.L_x_16007) ;  /* 0x0000000c00f07947 */ /* 0x000fec0003800000 */
.L_x_16005:
        /* <DEDUP_REMOVED lines=9> */
[----:B------:R-:W-:Y:S01]  /*8b90*/  FADD.FTZ R170, R224, -R171 ;  /* 0x800000abe0aa7221 */ /* 0x000fe20000010000 */
[----:B-1----:R-:W-:Y:S01]  /*8ba0*/  FADD.FTZ R182, R180, -R169 ;  /* 0x800000a9b4b67221 */ /* 0x002fe20000010000 */
        /* <DEDUP_REMOVED lines=36> */
.L_x_16010:
[----:B------:R-:W-:Y:S05]  /*8df0*/  BSYNC.RECONVERGENT B2 ;  /* 0x0000000000027941 */ /* 0x000fea0003800200 */
.L_x_16009:
        /* <DEDUP_REMOVED lines=13> */
.L_x_16012:
[----:B------:R-:W-:Y:S05]  /*8ed0*/  BSYNC.RECONVERGENT B2 ;  /* 0x0000000000027941 */ /* 0x000fea0003800200 */
.L_x_16011:
        /* <DEDUP_REMOVED lines=13> */
.L_x_16014:
[----:B------:R-:W-:Y:S05]  /*8fb0*/  BSYNC.RECONVERGENT B2 ;  /* 0x0000000000027941 */ /* 0x000fea0003800200 */
.L_x_16013:
        /* <DEDUP_REMOVED lines=13> */
.L_x_16016:
[----:B------:R-:W-:Y:S05]  /*9090*/  BSYNC.RECONVERGENT B2 ;  /* 0x0000000000027941 */ /* 0x000fea0003800200 */
.L_x_16015:
        /* <DEDUP_REMOVED lines=13> */
.L_x_16018:
[----:B------:R-:W-:Y:S05]  /*9170*/  BSYNC.RECONVERGENT B2 ;  /* 0x0000000000027941 */ /* 0x000fea0003800200 */
.L_x_16017:
        /* <DEDUP_REMOVED lines=13> */
.L_x_16020:
[----:B------:R-:W-:Y:S05]  /*9250*/  BSYNC.RECONVERGENT B2 ;  /* 0x0000000000027941 */ /* 0x000fea0003800200 */
.L_x_16019:
        /* <DEDUP_REMOVED lines=13> */
.L_x_16022:
[----:B------:R-:W-:Y:S05]  /*9330*/  BSYNC.RECONVERGENT B2 ;  /* 0x0000000000027941 */ /* 0x000fea0003800200 */
.L_x_16021:
        /* <DEDUP_REMOVED lines=9> */
.L_x_16008:
        /* <DEDUP_REMOVED lines=13> */
.L_x_16024:
[----:B------:R-:W-:Y:S05]  /*94a0*/  BSYNC.RECONVERGENT B2 ;  /* 0x0000000000027941 */ /* 0x000fea0003800200 */
.L_x_16023:
        /* <DEDUP_REMOVED lines=13> */
.L_x_16026:
[----:B------:R-:W-:Y:S05]  /*9580*/  BSYNC.RECONVERGENT B2 ;  /* 0x0000000000027941 */ /* 0x000fea0003800200 */
.L_x_16025:
        /* <DEDUP_REMOVED lines=13> */
.L_x_16028:
[----:B------:R-:W-:Y:S05]  /*9660*/  BSYNC.RECONVERGENT B2 ;  /* 0x0000000000027941 */ /* 0x000fea0003800200 */
.L_x_16027:
        /* <DEDUP_REMOVED lines=13> */
.L_x_16030:
[----:B------:R-:W-:Y:S05]  /*9740*/  BSYNC.RECONVERGENT B2 ;  /* 0x0000000000027941 */ /* 0x000fea0003800200 */
.L_x_16029:
        /* <DEDUP_REMOVED lines=13> */
.L_x_16032:
[----:B------:R-:W-:Y:S05]  /*9820*/  BSYNC.RECONVERGENT B2 ;  /* 0x0000000000027941 */ /* 0x000fea0003800200 */
.L_x_16031:
        /* <DEDUP_REMOVED lines=13> */
.L_x_16034:
[----:B------:R-:W-:Y:S05]  /*9900*/  BSYNC.RECONVERGENT B2 ;  /* 0x0000000000027941 */ /* 0x000fea0003800200 */
.L_x_16033:
        /* <DEDUP_REMOVED lines=13> */
.L_x_16036:
[----:B------:R-:W-:Y:S05]  /*99e0*/  BSYNC.RECONVERGENT B2 ;  /* 0x0000000000027941 */ /* 0x000fea0003800200 */
.L_x_16035:
        /* <DEDUP_REMOVED lines=13> */
.L_x_16007:
[----:B------:R-:W-:Y:S05]  /*9ac0*/  BSYNC.RECONVERGENT B1 ;  /* 0x0000000000017941 */ /* 0x000fea0003800200 */
.L_x_16004:
        /* <DEDUP_REMOVED lines=14> */
[-CC-:B------:R-:W-:Y:S01]  /*9bb0*/  @P2 FFMA.FTZ R175, R235, R187.reuse, R242.reuse ;  /* 0x000000bbebaf2223 */ /* 0x180fe200000100f2 */
[----:B------:R-:W-:Y:S01]  /*9bc0*/  MOV R168, R28 ;  /* 0x0000001c00a87202 */ /* 0x000fe20000000f00 */
[----:B------:R-:W-:Y:S01]  /*9bd0*/  @P2 FFMA.FTZ R205, R185, R187, R242 ;  /* 0x000000bbb9cd2223 */ /* 0x000fe200000100f2 */
[----:B------:R-:W-:Y:S01]  /*9be0*/  @P2 FADD.FTZ R169, R226, -R169 ;  /* 0x800000a9e2a92221 */ /* 0x000fe20000010000 */
[----:B------:R-:W-:Y:S01]  /*9bf0*/  @P2 FADD.FTZ R182, R234, -R175 ;  /* 0x800000afeab62221 */ /* 0x000fe20000010000 */
[----:B------:R-:W-:Y:S01]  /*9c00*/  @P3 LOP3.LUT P4, RZ, R202, 0xff00, RZ, 0xc0, !PT ;  /* 0x0000ff00caff3812 */ /* 0x000fe2000788c0ff */
[----:B------:R-:W2:Y:S01]  /*9c10*/  @P3 LDC.64 R170, c[0x0][0x408] ;  /* 0x00010200ffaa3b82 */ /* 0x000ea20000000a00 */
[C---:B------:R-:W-:Y:S01]  /*9c20*/  @P2 FFMA.FTZ R168, R195.reuse, R169, R28 ;  /* 0x000000a9c3a82223 */ /* 0x040fe2000001001c */
[----:B------:R-:W-:Y:S01]  /*9c30*/  MOV R169, R29 ;  /* 0x0000001d00a97202 */ /* 0x000fe20000000f00 */
[----:B------:R-:W-:Y:S01]  /*9c40*/  @P2 FFMA.FTZ R169, R195, R182, R29 ;  /* 0x000000b6c3a92223 */ /* 0x000fe2000001001d */
[-CC-:B------:R-:W-:Y:S01]  /*9c50*/  @P2 FFMA.FTZ R204, R250, R187.reuse, R242.reuse ;  /* 0x000000bbfacc2223 */ /* 0x180fe200000100f2 */
[-CC-:B------:R-:W-:Y:S01]  /*9c60*/  @P2 FFMA.FTZ R207, R233, R187.reuse, R242.reuse ;  /* 0x000000bbe9cf2223 */ /* 0x180fe200000100f2 */
[-CC-:B------:R-:W-:Y:S01]  /*9c70*/  @P2 FFMA.FTZ R183, R237, R187.reuse, R242.reuse ;  /* 0x000000bbedb72223 */ /* 0x180fe200000100f2 */
[-CC-:B------:R-:W-:Y:S01]  /*9c80*/  @P2 FFMA.FTZ R174, R186, R187.reuse, R242.reuse ;  /* 0x000000bbbaae2223 */ /* 0x180fe200000100f2 */
[----:B------:R-:W-:Y:S01]  /*9c90*/  @P2 FFMA.FTZ R242, R240, R187, R242 ;  /* 0x000000bbf0f22223 */ /* 0x000fe200000100f2 */
[----:B------:R-:W-:Y:S01]  /*9ca0*/  @P3 LOP3.LUT P1, RZ, R202, 0xff, RZ, 0xc0, !PT ;  /* 0x000000ffcaff3812 */ /* 0x000fe2000782c0ff */
[----:B------:R-:W-:Y:S01]  /*9cb0*/  @P2 FADD.FTZ R183, R238, -R183 ;  /* 0x800000b7eeb72221 */ /* 0x000fe20000010000 */
[----:B------:R-:W-:Y:S01]  /*9cc0*/  @P2 FADD.FTZ R207, R184, -R207 ;  /* 0x800000cfb8cf2221 */ /* 0x000fe20000010000 */
[----:B------:R-:W3:Y:S01]  /*9cd0*/  @P3 LDC.64 R210, c[0x0][0x408] ;  /* 0x00010200ffd23b82 */ /* 0x000ee20000000a00 */
[----:B------:R-:W-:Y:S01]  /*9ce0*/  @P2 FADD.FTZ R174, R239, -R174 ;  /* 0x800000aeefae2221 */ /* 0x000fe20000010000 */
[----:B------:R-:W-:Y:S01]  /*9cf0*/  @P2 FADD.FTZ R204, R249, -R204 ;  /* 0x800000ccf9cc2221 */ /* 0x000fe20000010000 */
[----:B------:R-:W-:Y:S01]  /*9d00*/  MOV R175, R27 ;  /* 0x0000001b00af7202 */ /* 0x000fe20000000f00 */
[----:B-1----:R-:W-:-:S02]  /*9d10*/  @P3 FMUL.FTZ R173, R169, R173 ;  /* 0x000000ada9ad3220 */ /* 0x002fc40000410000 */
[----:B------:R-:W-:Y:S02]  /*9d20*/  @P2 FFMA.FTZ R175, R195, R204, R27 ;  /* 0x000000ccc3af2223 */ /* 0x000fe4000001001b */
[----:B------:R-:W-:Y:S01]  /*9d30*/  @P3 FMUL.FTZ R172, R173, R172 ;  /* 0x000000acadac3220 */ /* 0x000fe20000410000 */
[----:B------:R-:W1:Y:S01]  /*9d40*/  @P3 LDC.64 R208, c[0x0][0x408] ;  /* 0x00010200ffd03b82 */ /* 0x000e620000000a00 */
[----:B------:R-:W-:Y:S01]  /*9d50*/  MOV R173, R25 ;  /* 0x0000001900ad7202 */ /* 0x000fe20000000f00 */
[----:B------:R-:W-:Y:S01]  /*9d60*/  @P2 FFMA.FTZ R173, R195, R174, R25 ;  /* 0x000000aec3ad2223 */ /* 0x000fe20000010019 */
[----:B--2---:R-:W-:Y:S01]  /*9d70*/  @P3 FMUL.FTZ R171, R168, R171 ;  /* 0x000000aba8ab3220 */ /* 0x004fe20000410000 */
[----:B------:R-:W-:Y:S01]  /*9d80*/  @P3 FSEL R187, R172, RZ, P4 ;  /* 0x000000ffacbb3208 */ /* 0x000fe20002000000 */
[----:B------:R-:W-:Y:S01]  /*9d90*/  @P2 FADD.FTZ R172, R236, -R205 ;  /* 0x800000cdecac2221 */ /* 0x000fe20000010000 */
[----:B------:R-:W-:Y:S01]  /*9da0*/  MOV R174, R26 ;  /* 0x0000001a00ae7202 */ /* 0x000fe20000000f00 */
[----:B------:R-:W-:Y:S01]  /*9db0*/  @P3 FMUL.FTZ R170, R171, R170 ;  /* 0x000000aaabaa3220 */ /* 0x000fe20000410000 */
[----:B------:R-:W-:Y:S01]  /*9dc0*/  MOV R171, R31 ;  /* 0x0000001f00ab7202 */ /* 0x000fe20000000f00 */
[C---:B------:R-:W-:Y:S01]  /*9dd0*/  @P2 FFMA.FTZ R171, R195.reuse, R172, R31 ;  /* 0x000000acc3ab2223 */ /* 0x040fe2000001001f */
[----:B------:R-:W-:Y:S01]  /*9de0*/  MOV R172, R24 ;  /* 0x0000001800ac7202 */ /* 0x000fe20000000f00 */
[----:B------:R-:W-:Y:S01]  /*9df0*/  @P2 FFMA.FTZ R172, R195, R183, R24 ;  /* 0x000000b7c3ac2223 */ /* 0x000fe20000010018 */
[----:B------:R-:W-:Y:S01]  /*9e00*/  @P3 FSEL R182, R170, RZ, P1 ;  /* 0x000000ffaab63208 */ /* 0x000fe20000800000 */
[----:B------:R-:W-:Y:S01]  /*9e10*/  @P2 FADD.FTZ R183, R241, -R242 ;  /* 0x800000f2f1b72221 */ /* 0x000fe20000010000 */
[----:B------:R-:W-:Y:S01]  /*9e20*/  MOV R170, R30 ;  /* 0x0000001e00aa7202 */ /* 0x000fe20000000f00 */
[C---:B------:R-:W-:Y:S01]  /*9e30*/  @P2 FFMA.FTZ R170, R195.reuse, R207, R30 ;  /* 0x000000cfc3aa2223 */ /* 0x040fe2000001001e */
[----:B------:R-:W-:Y:S01]  /*9e40*/  @P3 F2FP.F16.F32.PACK_AB R182, RZ, R182 ;  /* 0x000000b6ffb6323e */ /* 0x000fe200000000ff */
[----:B------:R-:W2:Y:S01]  /*9e50*/  @P3 LDC.64 R206, c[0x0][0x408] ;  /* 0x00010200ffce3b82 */ /* 0x000ea20000000a00 */
[----:B------:R-:W-:Y:S01]  /*9e60*/  @P2 FFMA.FTZ R174, R195, R183, R26 ;  /* 0x000000b7c3ae2223 */ /* 0x000fe2000001001a */
[----:B---3--:R-:W-:Y:S01]  /*9e70*/  @P3 FMUL.FTZ R211, R170, R211 ;  /* 0x000000d3aad33220 */ /* 0x008fe20000410000 */
[----:B------:R-:W-:-:S02]  /*9e80*/  @P3 PRMT R164, R182, 0x7610, R164 ;  /* 0x00007610b6a43816 */ /* 0x000fc400000000a4 */
[C---:B------:R-:W-:Y:S01]  /*9e90*/  @P3 LOP3.LUT P1, RZ, R202.reuse, 0xff0000, RZ, 0xc0, !PT ;  /* 0x00ff0000caff3812 */ /* 0x040fe2000782c0ff */
[----:B------:R-:W-:Y:S01]  /*9ea0*/  @P3 FMUL.FTZ R210, R211, R210 ;  /* 0x000000d2d3d23220 */ /* 0x000fe20000410000 */
[----:B-1----:R-:W-:Y:S01]  /*9eb0*/  @P3 FMUL.FTZ R209, R171, R209 ;  /* 0x000000d1abd13220 */ /* 0x002fe20000410000 */
[----:B------:R-:W1:Y:S01]  /*9ec0*/  @P3 LDC.64 R204, c[0x0][0x408] ;  /* 0x00010200ffcc3b82 */ /* 0x000e620000000a00 */
[----:B------:R-:W-:Y:S02]  /*9ed0*/  @P3 LOP3.LUT P2, RZ, R202, 0xff000000, RZ, 0xc0, !PT ;  /* 0xff000000caff3812 */ /* 0x000fe4000784c0ff */
[----:B------:R-:W-:Y:S01]  /*9ee0*/  @P3 FMUL.FTZ R208, R209, R208 ;  /* 0x000000d0d1d03220 */ /* 0x000fe20000410000 */
[----:B------:R-:W-:Y:S02]  /*9ef0*/  @P3 FSEL R210, R210, RZ, P1 ;  /* 0x000000ffd2d23208 */ /* 0x000fe40000800000 */
[----:B------:R-:W-:Y:S02]  /*9f00*/  @P3 LOP3.LUT P1, RZ, R203, 0xff, RZ, 0xc0, !PT ;  /* 0x000000ffcbff3812 */ /* 0x000fe4000782c0ff */
[----:B------:R-:W3:Y:S01]  /*9f10*/  @P3 LDC.64 R182, c[0x0][0x408] ;  /* 0x00010200ffb63b82 */ /* 0x000ee20000000a00 */
[----:B------:R-:W-:-:S02]  /*9f20*/  @P3 FSEL R208, R208, RZ, P2 ;  /* 0x000000ffd0d03208 */ /* 0x000fc40001000000 */
[C---:B------:R-:W-:Y:S02]  /*9f30*/  @P3 LOP3.LUT P2, RZ, R203.reuse, 0xff00, RZ, 0xc0, !PT ;  /* 0x0000ff00cbff3812 */ /* 0x040fe4000784c0ff */
[----:B------:R-:W-:Y:S02]  /*9f40*/  @P3 LOP3.LUT P4, RZ, R203, 0xff0000, RZ, 0xc0, !PT ;  /* 0x00ff0000cbff3812 */ /* 0x000fe4000788c0ff */
[----:B------:R-:W-:Y:S01]  /*9f50*/  @P3 F2FP.F16.F32.PACK_AB R210, RZ, R210 ;  /* 0x000000d2ffd2323e */ /* 0x000fe200000000ff */
[----:B--2---:R-:W-:Y:S01]  /*9f60*/  @P3 FMUL.FTZ R207, R172, R207 ;  /* 0x000000cfaccf3220 */ /* 0x004fe20000410000 */
[----:B------:R-:W-:Y:S02]  /*9f70*/  @P3 F2FP.F16.F32.PACK_AB R187, RZ, R187 ;  /* 0x000000bbffbb323e */ /* 0x000fe400000000ff */
[----:B------:R-:W-:Y:S01]  /*9f80*/  @P3 F2FP.F16.F32.PACK_AB R208, RZ, R208 ;  /* 0x000000d0ffd0323e */ /* 0x000fe200000000ff */
[----:B------:R-:W-:Y:S01]  /*9f90*/  @P3 FMUL.FTZ R206, R207, R206 ;  /* 0x000000cecfce3220 */ /* 0x000fe20000410000 */
[----:B------:R-:W-:-:S02]  /*9fa0*/  @P3 PRMT R165, R210, 0x7610, R165 ;  /* 0x00007610d2a53816 */ /* 0x000fc400000000a5 */
[----:B------:R-:W-:Y:S01]  /*9fb0*/  @P3 PRMT R164, R164, 0x5410, R187 ;  /* 0x00005410a4a43816 */ /* 0x000fe200000000bb */
[----:B-1----:R-:W-:Y:S01]  /*9fc0*/  @P3 FMUL.FTZ R205, R173, R205 ;  /* 0x000000cdadcd3220 */ /* 0x002fe20000410000 */
[----:B------:R-:W-:Y:S02]  /*9fd0*/  @P3 FSEL R206, R206, RZ, P1 ;  /* 0x000000ffcece3208 */ /* 0x000fe40000800000 */
[----:B------:R-:W-:Y:S01]  /*9fe0*/  @P3 PRMT R165, R165, 0x5410, R208 ;  /* 0x00005410a5a53816 */ /* 0x000fe200000000d0 */
[----:B------:R-:W-:Y:S01]  /*9ff0*/  @P3 FMUL.FTZ R204, R205, R204 ;  /* 0x000000cccdcc3220 */ /* 0x000fe20000410000 */
[----:B------:R-:W-:Y:S01]  /*a000*/  @P3 F2FP.F16.F32.PACK_AB R206, RZ, R206 ;  /* 0x000000ceffce323e */ /* 0x000fe200000000ff */
[----:B---3--:R-:W-:-:S03]  /*a010*/  @P3 FMUL.FTZ R183, R174, R183 ;  /* 0x000000b7aeb73220 */ /* 0x008fc60000410000 */
        /* <DEDUP_REMOVED lines=17> */
.L_x_16039:
[-CC-:B-1----:R-:W-:Y:S01]  /*a130*/  @P2 FFMA.FTZ R183, R227, R187.reuse, R242.reuse ;  /* 0x000000bbe3b72223 */ /* 0x182fe200000100f2 */
[----:B------:R-:W1:Y:S01]  /*a140*/  @P3 LDC.64 R204, c[0x0][0x408] ;  /* 0x00010200ffcc3b82 */ /* 0x000e620000000a00 */
[----:B------:R-:W-:Y:S01]  /*a150*/  MOV R206, R28 ;  /* 0x0000001c00ce7202 */ /* 0x000fe20000000f00 */
[----:B------:R-:W-:Y:S01]  /*a160*/  @P2 FFMA.FTZ R207, R235, R187, R242 ;  /* 0x000000bbebcf2223 */ /* 0x000fe200000100f2 */
[----:B------:R-:W-:Y:S01]  /*a170*/  @P2 FADD.FTZ R183, R226, -R183 ;  /* 0x800000b7e2b72221 */ /* 0x000fe20000010000 */
[----:B------:R-:W-:Y:S02]  /*a180*/  MOV R208, R29 ;  /* 0x0000001d00d07202 */ /* 0x000fe40000000f00 */
[----:B------:R-:W-:Y:S01]  /*a190*/  @P2 FADD.FTZ R210, R234, -R207 ;  /* 0x800000cfead22221 */ /* 0x000fe20000010000 */
[----:B------:R-:W-:Y:S01]  /*a1a0*/  @P2 FFMA.FTZ R206, R195, R183, R28 ;  /* 0x000000b7c3ce2223 */ /* 0x000fe2000001001c */
[----:B------:R-:W-:Y:S01]  /*a1b0*/  @P2 FFMA.FTZ R207, R233, R187, R242 ;  /* 0x000000bbe9cf2223 */ /* 0x000fe200000100f2 */
[----:B------:R-:W2:Y:S01]  /*a1c0*/  @P3 LDC.64 R182, c[0x0][0x408] ;  /* 0x00010200ffb63b82 */ /* 0x000ea20000000a00 */
[----:B------:R-:W-:Y:S01]  /*a1d0*/  @P2 FFMA.FTZ R208, R195, R210, R29 ;  /* 0x000000d2c3d02223 */ /* 0x000fe2000001001d */
[----:B------:R-:W-:Y:S01]  /*a1e0*/  @P3 LOP3.LUT P1, RZ, R202, 0xff, RZ, 0xc0, !PT ;  /* 0x000000ffcaff3812 */ /* 0x000fe2000782c0ff */
[----:B------:R-:W-:Y:S01]  /*a1f0*/  @P2 FADD.FTZ R207, R184, -R207 ;  /* 0x800000cfb8cf2221 */ /* 0x000fe20000010000 */
[----:B------:R-:W-:-:S02]  /*a200*/  @P3 LOP3.LUT P4, RZ, R202, 0xff00, RZ, 0xc0, !PT ;  /* 0x0000ff00caff3812 */ /* 0x000fc4000788c0ff */
[----:B------:R-:W-:Y:S01]  /*a210*/  @P3 LOP3.LUT P5, RZ, R203, 0xff0000, RZ, 0xc0, !PT ;  /* 0x00ff0000cbff3812 */ /* 0x000fe200078ac0ff */
[----:B-1----:R-:W-:Y:S01]  /*a220*/  @P3 FMUL.FTZ R205, R206, R205 ;  /* 0x000000cdcecd3220 */ /* 0x002fe20000410000 */
[----:B------:R-:W-:Y:S01]  /*a230*/  MOV R206, R30 ;  /* 0x0000001e00ce7202 */ /* 0x000fe20000000f00 */
[----:B------:R-:W-:Y:S01]  /*a240*/  @P2 FFMA.FTZ R206, R195, R207, R30 ;  /* 0x000000cfc3ce2223 */ /* 0x000fe2000001001e */
[----:B--2---:R-:W-:Y:S01]  /*a250*/  @P3 FMUL.FTZ R207, R208, R183 ;  /* 0x000000b7d0cf3220 */ /* 0x004fe20000410000 */
[----:B------:R-:W-:Y:S01]  /*a260*/  @P2 FFMA.FTZ R183, R185, R187, R242 ;  /* 0x000000bbb9b72223 */ /* 0x000fe200000100f2 */
[----:B------:R-:W-:Y:S02]  /*a270*/  MOV R208, R31 ;  /* 0x0000001f00d07202 */ /* 0x000fe40000000f00 */
[----:B------:R-:W-:Y:S01]  /*a280*/  @P3 FMUL.FTZ R182, R207, R182 ;  /* 0x000000b6cfb63220 */ /* 0x000fe20000410000 */
[----:B------:R-:W-:Y:S01]  /*a290*/  @P2 FADD.FTZ R210, R236, -R183 ;  /* 0x800000b7ecd22221 */ /* 0x000fe20000010000 */
[----:B------:R-:W-:-:S02]  /*a2a0*/  @P3 FMUL.FTZ R183, R205, R204 ;  /* 0x000000cccdb73220 */ /* 0x000fc40000410000 */
[----:B------:R-:W1:Y:S01]  /*a2b0*/  @P3 LDC.64 R204, c[0x0][0x408] ;  /* 0x00010200ffcc3b82 */ /* 0x000e620000000a00 */
[----:B------:R-:W-:Y:S01]  /*a2c0*/  @P3 FSEL R182, R182, RZ, P4 ;  /* 0x000000ffb6b63208 */ /* 0x000fe20002000000 */
[----:B------:R-:W-:Y:S01]  /*a2d0*/  @P2 FFMA.FTZ R208, R195, R210, R31 ;  /* 0x000000d2c3d02223 */ /* 0x000fe2000001001f */
[----:B------:R-:W-:Y:S02]  /*a2e0*/  @P3 FSEL R183, R183, RZ, P1 ;  /* 0x000000ffb7b73208 */ /* 0x000fe40000800000 */
[----:B------:R-:W-:Y:S02]  /*a2f0*/  @P3 F2FP.F16.F32.PACK_AB R209, RZ, R182 ;  /* 0x000000b6ffd1323e */ /* 0x000fe400000000ff */
[----:B------:R-:W-:Y:S02]  /*a300*/  @P3 F2FP.F16.F32.PACK_AB R207, RZ, R183 ;  /* 0x000000b7ffcf323e */ /* 0x000fe400000000ff */
[----:B------:R-:W2:Y:S01]  /*a310*/  @P3 LDC.64 R182, c[0x0][0x408] ;  /* 0x00010200ffb63b82 */ /* 0x000ea20000000a00 */
[----:B------:R-:W-:-:S02]  /*a320*/  MOV R210, R24 ;  /* 0x0000001800d27202 */ /* 0x000fc40000000f00 */
        /* <DEDUP_REMOVED lines=19> */
[----:B--2---:R-:W-:Y:S01]  /*a460*/  @P3 FMUL.FTZ R183, R208, R183 ;  /* 0x000000b7d0b73220 */ /* 0x004fe20000410000 */
[----:B------:R-:W-:-:S04]  /*a470*/  @P2 FFMA.FTZ R208, R240, R187, R242 ;  /* 0x000000bbf0d02223 */ /* 0x000fc800000100f2 */
[----:B------:R-:W-:Y:S01]  /*a480*/  @P2 FADD.FTZ R207, R241, -R208 ;  /* 0x800000d0f1cf2221 */ /* 0x000fe20000010000 */
[----:B------:R-:W-:-:S03]  /*a490*/  MOV R208, R26 ;  /* 0x0000001a00d07202 */ /* 0x000fc60000000f00 */
        /* <DEDUP_REMOVED lines=35> */
.L_x_16038:
        /* <DEDUP_REMOVED lines=15> */
.L_x_16043:
[----:B------:R-:W-:Y:S05]  /*a7c0*/  BSYNC.RECONVERGENT B2 ;  /* 0x0000000000027941 */ /* 0x000fea0003800200 */
.L_x_16042:
        /* <DEDUP_REMOVED lines=13> */
.L_x_16045:
[----:B------:R-:W-:Y:S05]  /*a8a0*/  BSYNC.RECONVERGENT B2 ;  /* 0x0000000000027941 */ /* 0x000fea0003800200 */
.L_x_16044:
        /* <DEDUP_REMOVED lines=13> */
.L_x_16047:
[----:B------:R-:W-:Y:S05]  /*a980*/  BSYNC.RECONVERGENT B2 ;  /* 0x0000000000027941 */ /* 0x000fea0003800200 */
.L_x_16046:
        /* <DEDUP_REMOVED lines=13> */
.L_x_16049:
[----:B------:R-:W-:Y:S05]  /*aa60*/  BSYNC.RECONVERGENT B2 ;  /* 0x0000000000027941 */ /* 0x000fea0003800200 */
.L_x_16048:
        /* <DEDUP_REMOVED lines=13> */
.L_x_16051:
[----:B------:R-:W-:Y:S05]  /*ab40*/  BSYNC.RECONVERGENT B2 ;  /* 0x0000000000027941 */ /* 0x000fea0003800200 */
.L_x_16050:
        /* <DEDUP_REMOVED lines=13> */
.L_x_16053:
[----:B------:R-:W-:Y:S05]  /*ac20*/  BSYNC.RECONVERGENT B2 ;  /* 0x0000000000027941 */ /* 0x000fea0003800200 */
.L_x_16052:
        /* <DEDUP_REMOVED lines=13> */
.L_x_16055:
[----:B------:R-:W-:Y:S05]  /*ad00*/  BSYNC.RECONVERGENT B2 ;  /* 0x0000000000027941 */ /* 0x000fea0003800200 */
.L_x_16054:
        /* <DEDUP_REMOVED lines=41> */
.L_x_16041:
        /* <DEDUP_REMOVED lines=14> */
.L_x_16057:
[----:B------:R-:W-:Y:S05]  /*b080*/  BSYNC.RECONVERGENT B2 ;  /* 0x0000000000027941 */ /* 0x000fea0003800200 */
.L_x_16056:
        /* <DEDUP_REMOVED lines=13> */
.L_x_16059:
[----:B------:R-:W-:Y:S05]  /*b160*/  BSYNC.RECONVERGENT B2 ;  /* 0x0000000000027941 */ /* 0x000fea0003800200 */
.L_x_16058:
        /* <DEDUP_REMOVED lines=13> */
.L_x_16061:
[----:B------:R-:W-:Y:S05]  /*b240*/  BSYNC.RECONVERGENT B2 ;  /* 0x0000000000027941 */ /* 0x000fea0003800200 */
.L_x_16060:
        /* <DEDUP_REMOVED lines=13> */
.L_x_16063:
[----:B------:R-:W-:Y:S05]  /*b320*/  BSYNC.RECONVERGENT B2 ;  /* 0x0000000000027941 */ /* 0x000fea0003800200 */
.L_x_16062:
        /* <DEDUP_REMOVED lines=13> */
.L_x_16065:
[----:B------:R-:W-:Y:S05]  /*b400*/  BSYNC.RECONVERGENT B2 ;  /* 0x0000000000027941 */ /* 0x000fea0003800200 */
.L_x_16064:
        /* <DEDUP_REMOVED lines=13> */
.L_x_16067:
[----:B------:R-:W-:Y:S05]  /*b4e0*/  BSYNC.RECONVERGENT B2 ;  /* 0x0000000000027941 */ /* 0x000fea0003800200 */
.L_x_16066:
        /* <DEDUP_REMOVED lines=14> */
.L_x_16069:
[----:B------:R-:W-:Y:S05]  /*b5d0*/  BSYNC.RECONVERGENT B2 ;  /* 0x0000000000027941 */ /* 0x000fea0003800200 */
.L_x_16068:
        /* <DEDUP_REMOVED lines=9> */
[----:B------:R-:W-:-:S04]  /*b670*/  @P3 F2FP.F16.F32.PACK_AB R182, RZ, R182 ;  /* 0x000000b6ffb6323e */ /* 0x000fc800000000ff */
[----:B------:R-:W-:-:S07]  /*b680*/  @P3 PRMT R167, R167, 0x5410, R182 ;  /* 0x00005410a7a73816 */ /* 0x000fce00000000b6 */
.L_x_16040:
[----:B------:R-:W-:Y:S05]  /*b690*/  BSYNC.RECONVERGENT B1 ;  /* 0x0000000000017941 */ /* 0x000fea0003800200 */
.L_x_16037:
        /* <DEDUP_REMOVED lines=13> */
.L_x_15899:
[----:B------:R-:W-:Y:S05]  /*b770*/  BSYNC B0 ;  /* 0x0000000000007941 */ /* 0x000fea0003800000 */
.L_x_15898:
        /* <DEDUP_REMOVED lines=226> */
.L_x_15904:
[----:B------:R-:W-:Y:S01]  /*c5a0*/  HFMA2 R243, -RZ, RZ, 0, 5.9604644775390625e-08 ;  /* 0x00000001fff37431 */ /* 0x000fe200000001ff */
[----:B------:R-:W-:Y:S01]  /*c5b0*/  BSSY B1, `(.L_x_16071) ;  /* 0x0000006000017945 */ /* 0x000fe20003800000 */
[----:B------:R-:W-:Y:S02]  /*c5c0*/  MOV R242, 0x1f ;  /* 0x0000001f00f27802 */ /* 0x000fe40000000f00 */
[----:B------:R-:W-:-:S07]  /*c5d0*/  MOV R187, 0xffffffff ;  /* 0xffffffff00bb7802 */ /* 0x000fce0000000f00 */
[----:B0----5:R-:W-:Y:S05]  /*c5e0*/  WARPSYNC.COLLECTIVE R187, `(.L_x_16072) ;  /* 0x00000000bb087348 */ /* 0x021fea0003c00000 */
[----:B------:R1:W2:Y:S02]  /*c5f0*/  SHFL.BFLY P0, R252, R183, R243, R242 ;  /* 0x0c0000f3b7fc7389 */ /* 0x0002a400000000f2 */
[----:B012--5:R-:W-:Y:S05]  /*c600*/  ENDCOLLECTIVE ;  /* 0x000000000000791b */ /* 0x027fea0003800000 */
.L_x_16072:
[----:B------:R-:W-:Y:S05]  /*c610*/  BSYNC B1 ;  /* 0x0000000000017941 */ /* 0x000fea0003800000 */
.L_x_16071:
        /* <DEDUP_REMOVED lines=8> */
.L_x_16073:
[----:B------:R-:W-:Y:S01]  /*c6a0*/  HFMA2 R243, -RZ, RZ, 0, 1.1920928955078125e-07 ;  /* 0x00000002fff37431 */ /* 0x000fe200000001ff */
[----:B------:R-:W-:Y:S01]  /*c6b0*/  MOV R183, R244 ;  /* 0x000000f400b77202 */ /* 0x000fe20000000f00 */
[----:B------:R-:W-:-:S07]  /*c6c0*/  FADD.FTZ R182, R252, R182 ;  /* 0x000000b6fcb67221 */ /* 0x000fce0000010000 */
[----:B------:R-:W-:Y:S05]  /*c6d0*/  WARPSYNC.COLLECTIVE R187, `(.L_x_16074) ;  /* 0x00000000bb087348 */ /* 0x000fea0003c00000 */
[----:B------:R0:W1:Y:S02]  /*c6e0*/  SHFL.BFLY P0, R252, R183, R243, R242 ;  /* 0x0c0000f3b7fc7389 */ /* 0x00006400000000f2 */
[----:B01----:R-:W-:Y:S05]  /*c6f0*/  ENDCOLLECTIVE ;  /* 0x000000000000791b */ /* 0x003fea0003800000 */
.L_x_16074:
[----:B------:R-:W-:Y:S01]  /*c700*/  MOV R183, R182 ;  /* 0x000000b600b77202 */ /* 0x000fe20000000f00 */
[----:B------:R-:W-:-:S07]  /*c710*/  FADD.FTZ R244, R244, R252 ;  /* 0x000000fcf4f47221 */ /* 0x000fce0000010000 */
[----:B------:R-:W-:Y:S05]  /*c720*/  WARPSYNC.COLLECTIVE R187, `(.L_x_16075) ;  /* 0x00000000bb087348 */ /* 0x000fea0003c00000 */
[----:B------:R0:W1:Y:S02]  /*c730*/  SHFL.BFLY P0, R252, R183, R243, R242 ;  /* 0x0c0000f3b7fc7389 */ /* 0x00006400000000f2 */
[----:B01----:R-:W-:Y:S05]  /*c740*/  ENDCOLLECTIVE ;  /* 0x000000000000791b */ /* 0x003fea0003800000 */
.L_x_16075:
[----:B------:R-:W-:Y:S01]  /*c750*/  HFMA2 R243, -RZ, RZ, 0, 2.384185791015625e-07 ;  /* 0x00000004fff37431 */ /* 0x000fe200000001ff */
[----:B------:R-:W-:Y:S01]  /*c760*/  MOV R183, R244 ;  /* 0x000000f400b77202 */ /* 0x000fe20000000f00 */
[----:B------:R-:W-:-:S07]  /*c770*/  FADD.FTZ R182, R182, R252 ;  /* 0x000000fcb6b67221 */ /* 0x000fce0000010000 */
[----:B------:R-:W-:Y:S05]  /*c780*/  WARPSYNC.COLLECTIVE R187, `(.L_x_16076) ;  /* 0x00000000bb087348 */ /* 0x000fea0003c00000 */
[----:B------:R0:W1:Y:S02]  /*c790*/  SHFL.BFLY P0, R252, R183, R243, R242 ;  /* 0x0c0000f3b7fc7389 */ /* 0x00006400000000f2 */
[----:B01----:R-:W-:Y:S05]  /*c7a0*/  ENDCOLLECTIVE ;  /* 0x000000000000791b */ /* 0x003fea0003800000 */
.L_x_16076:
[----:B------:R-:W-:Y:S01]  /*c7b0*/  MOV R183, R182 ;  /* 0x000000b600b77202 */ /* 0x000fe20000000f00 */
[----:B------:R-:W-:-:S07]  /*c7c0*/  FADD.FTZ R244, R244, R252 ;  /* 0x000000fcf4f47221 */ /* 0x000fce0000010000 */
[----:B------:R-:W-:Y:S05]  /*c7d0*/  WARPSYNC.COLLECTIVE R187, `(.L_x_16077) ;  /* 0x00000000bb087348 */ /* 0x000fea0003c00000 */
[----:B------:R0:W1:Y:S02]  /*c7e0*/  SHFL.BFLY P0, R252, R183, R243, R242 ;  /* 0x0c0000f3b7fc7389 */ /* 0x00006400000000f2 */
[----:B01----:R-:W-:Y:S05]  /*c7f0*/  ENDCOLLECTIVE ;  /* 0x000000000000791b */ /* 0x003fea0003800000 */
.L_x_16077:
[----:B------:R-:W-:Y:S01]  /*c800*/  HFMA2 R243, -RZ, RZ, 0, 4.76837158203125e-07 ;  /* 0x00000008fff37431 */ /* 0x000fe200000001ff */
[----:B------:R-:W-:Y:S01]  /*c810*/  MOV R183, R244 ;  /* 0x000000f400b77202 */ /* 0x000fe20000000f00 */
[----:B------:R-:W-:-:S07]  /*c820*/  FADD.FTZ R182, R182, R252 ;  /* 0x000000fcb6b67221 */ /* 0x000fce0000010000 */
[----:B------:R-:W-:Y:S05]  /*c830*/  WARPSYNC.COLLECTIVE R187, `(.L_x_16078) ;  /* 0x00000000bb087348 */ /* 0x000fea0003c00000 */
[----:B------:R0:W1:Y:S02]  /*c840*/  SHFL.BFLY P0, R252, R183, R243, R242 ;  /* 0x0c0000f3b7fc7389 */ /* 0x00006400000000f2 */
[----:B01----:R-:W-:Y:S05]  /*c850*/  ENDCOLLECTIVE ;  /* 0x000000000000791b */ /* 0x003fea0003800000 */
.L_x_16078:
[----:B------:R-:W-:Y:S01]  /*c860*/  MOV R183, R182 ;  /* 0x000000b600b77202 */ /* 0x000fe20000000f00 */
[----:B------:R-:W-:-:S07]  /*c870*/  FADD.FTZ R244, R244, R252 ;  /* 0x000000fcf4f47221 */ /* 0x000fce0000010000 */
[----:B------:R-:W-:Y:S05]  /*c880*/  WARPSYNC.COLLECTIVE R187, `(.L_x_16079) ;  /* 0x00000000bb087348 */ /* 0x000fea0003c00000 */
[----:B------:R0:W1:Y:S02]  /*c890*/  SHFL.BFLY P0, R252, R183, R243, R242 ;  /* 0x0c0000f3b7fc7389 */ /* 0x00006400000000f2 */
[----:B01----:R-:W-:Y:S05]  /*c8a0*/  ENDCOLLECTIVE ;  /* 0x000000000000791b */ /* 0x003fea0003800000 */
.L_x_16079:
[----:B------:R-:W-:Y:S01]  /*c8b0*/  HFMA2 R243, -RZ, RZ, 0, 9.5367431640625e-07 ;  /* 0x00000010fff37431 */ /* 0x000fe200000001ff */
[----:B------:R-:W-:Y:S01]  /*c8c0*/  MOV R183, R244 ;  /* 0x000000f400b77202 */ /* 0x000fe20000000f00 */
[----:B------:R-:W-:-:S07]  /*c8d0*/  FADD.FTZ R182, R182, R252 ;  /* 0x000000fcb6b67221 */ /* 0x000fce0000010000 */
[----:B------:R-:W-:Y:S05]  /*c8e0*/  WARPSYNC.COLLECTIVE R187, `(.L_x_16080) ;  /* 0x00000000bb087348 */ /* 0x000fea0003c00000 */
[----:B------:R0:W1:Y:S02]  /*c8f0*/  SHFL.BFLY P0, R252, R183, R243, R242 ;  /* 0x0c0000f3b7fc7389 */ /* 0x00006400000000f2 */
[----:B01----:R-:W-:Y:S05]  /*c900*/  ENDCOLLECTIVE ;  /* 0x000000000000791b */ /* 0x003fea0003800000 */
.L_x_16080:
[----:B------:R-:W-:Y:S01]  /*c910*/  MOV R183, R182 ;  /* 0x000000b600b77202 */ /* 0x000fe20000000f00 */
[----:B------:R0:W-:Y:S06]  /*c920*/  STL [R1+0xc], R252 ;  /* 0x00000cfc01007387 */ /* 0x0001ec0000100800 */
[----:B0-----:R-:W-:Y:S05]  /*c930*/  WARPSYNC.COLLECTIVE R187, `(.L_x_16081) ;  /* 0x00000000bb087348 */ /* 0x001fea0003c00000 */
[----:B0-----:R0:W1:Y:S02]  /*c940*/  SHFL.BFLY P0, R252, R183, R243, R242 ;  /* 0x0c0000f3b7fc7389 */ /* 0x00106400000000f2 */
[----:B01----:R-:W-:Y:S05]  /*c950*/  ENDCOLLECTIVE ;  /* 0x000000000000791b */ /* 0x003fea0003800000 */
.L_x_16081:
[----:B------:R-:W-:Y:S01]  /*c960*/  MOV R183, R252 ;  /* 0x000000fc00b77202 */ /* 0x000fe20000000f00 */
[----:B------:R-:W-:Y:S06]  /*c970*/  BRA `(.L_x_16082) ;  /* 0xffffff5c00e87947 */ /* 0x000fec000383ffff */
.L_x_16083:
        /* <DEDUP_REMOVED lines=16> */
.L_x_25485:


//--------------------- .text._ZN10layer_norm13ln_bwd_kernelINS_13Kernel_traitsI6__halfS2_fS2_fjLj1280ELj1ELj4ELj1ELj16ENS_18Kernel_traits_baseILj1280ES2_S2_fS2_fjLj128EEEEELb1ELb1ELb0ELb0EEEvNS_9BwdParamsE --------------------------
	.section	.text._ZN10layer_norm13ln_bwd_kernelINS_13Kernel_traitsI6__halfS2_fS2_fjLj1280ELj1ELj4ELj1ELj16ENS_18Kernel_traits_baseILj1280ES2_S2_fS2_fjLj128EEEEELb1ELb1ELb0ELb0EEEvNS_9BwdParamsE,"ax",@progbits
	.align	128
        .global         _ZN10layer_norm13ln_bwd_kernelINS_13Kernel_traitsI6__halfS2_fS2_fjLj1280ELj1ELj4ELj1ELj16ENS_18Kernel_traits_baseILj1280ES2_S2_fS2_fjLj128EEEEELb1ELb1ELb0ELb0EEEvNS_9BwdParamsE
        .type           _ZN10layer_norm13ln_bwd_kernelINS_13Kernel_traitsI6__halfS2_fS2_fjLj1280ELj1ELj4ELj1ELj16ENS_18Kernel_traits_baseILj1280ES2_S2_fS2_fjLj128EEEEELb1ELb1ELb0ELb0EEEvNS_9BwdParamsE,@function
        .size           _ZN10layer_norm13ln_bwd_kernelINS_13Kernel_traitsI6__halfS2_fS2_fjLj1280ELj1ELj4ELj1ELj16ENS_18Kernel_traits_baseILj1280ES2_S2_fS2_fjLj128EEEEELb1ELb1ELb0ELb0EEEvNS_9BwdParamsE,(.L_x_25486 - _ZN10layer_norm13ln_bwd_kernelINS_13Kernel_traitsI6__halfS2_fS2_fjLj1280ELj1ELj4ELj1ELj16ENS_18Kernel_traits_baseILj1280ES2_S2_fS2_fjLj128EEEEELb1ELb1ELb0ELb0EEEvNS_9BwdParamsE)
        .other          _ZN10layer_norm13ln_bwd_kernelINS_13Kernel_traitsI6__halfS2_fS2_fjLj1280ELj1ELj4ELj1ELj16ENS_18Kernel_traits_baseILj1280ES2_S2_fS2_fjLj128EEEEELb1ELb1ELb0ELb0EEEvNS_9BwdParamsE,@"STO_CUDA_ENTRY STV_DEFAULT"
_ZN10layer_norm13ln_bwd_kernelINS_13Kernel_traitsI6__halfS2_fS2_fjLj1280ELj1ELj4ELj1ELj16ENS_18Kernel_traits_baseILj1280ES2_S2_fS2_fjLj128EEEEELb1ELb1ELb0ELb0EEEvNS_9BwdParamsE:
.text._ZN10layer_norm13ln_bwd_kernelINS_13Kernel_traitsI6__halfS2_fS2_fjLj1280ELj1ELj4ELj1ELj16ENS_18Kernel_traits_baseILj1280ES2_S2_fS2_fjLj128EEEEELb1ELb1ELb0ELb0EEEvNS_9BwdParamsE:
        /* <DEDUP_REMOVED lines=256> */
.L_x_16136:
        /* <DEDUP_REMOVED lines=10> */
[----:B------:R-:W-:Y:S01]  /*10a0*/  HFMA2 R5, -RZ, RZ, 1.875, 0 ;  /* 0x3f800000ff057431 */ /* 0x000fe200000001ff */
[----:B------:R-:W-:Y:S02]  /*10b0*/  MOV R182, UR20 ;  /* 0x0000001400b67c02 */ /* 0x000fe40008000f00 */
[----:B---3--:R-:W-:-:S03]  /*10c0*/  ISETP.GE.U32.AND P5, PT, R180, 0x40, PT ;  /* 0x00000040b400780c */ /* 0x008fc60003fa6070 */
[----:B------:R3:W-:Y:S01]  /*10d0*/  STL [R1+0x110], R182 ;  /* 0x000110b601007387 */ /* 0x0007e20000100800 */
[----:B--2---:R-:W-:-:S05]  /*10e0*/  IMAD.WIDE R176, R181, 0x4, R176 ;  /* 0x00000004b5b07825 */ /* 0x004fca00078e02b0 */
        /* <DEDUP_REMOVED lines=8> */
[----:B--2---:R-:W-:Y:S01]  /*1170*/  P2R R177, PR, RZ, 0x20 ;  /* 0x00000020ffb17803 */ /* 0x004fe20000000000 */
[----:B----4-:R-:W-:-:S02]  /*1180*/  @P0 HADD2.F32 R5, -RZ, R0.H0_H0 ;  /* 0x20000000ff050230 */ /* 0x010fc40000004100 */
[----:B------:R-:W-:-:S05]  /*1190*/  IMAD R0, R181, R182, RZ ;  /* 0x000000b6b5007224 */ /* 0x000fca00078e02ff */
[----:B------:R-:W-:-:S04]  /*11a0*/  SHF.R.S32.HI R176, RZ, 0x1f, R0 ;  /* 0x0000001fffb07819 */ /* 0x000fc80000011400 */
[----:B------:R-:W-:Y:S02]  /*11b0*/  LEA.HI R0, R176, R0, RZ, 0x3 ;  /* 0x00000000b0007211 */ /* 0x000fe400078f18ff */
[----:B-1----:R-:W-:-:S04]  /*11c0*/  LOP3.LUT R176, R179, 0x1f, RZ, 0xc0, !PT ;  /* 0x0000001fb3b07812 */ /* 0x002fc800078ec0ff */
[----:B------:R-:W-:Y:S01]  /*11d0*/  LEA.HI.SX32 R0, R0, R176, 0x1d ;  /* 0x000000b000007211 */ /* 0x000fe200078feaff */
[----:B------:R3:W-:Y:S03]  /*11e0*/  STL [R1+0x114], R176 ;  /* 0x000114b001007387 */ /* 0x0007e60000100800 */
[----:B------:R-:W-:Y:S01]  /*11f0*/  MOV R214, R0 ;  /* 0x0000000000d67202 */ /* 0x000fe20000000f00 */
[----:B------:R3:W-:Y:S01]  /*1200*/  STL [R1+0xc], R177 ;  /* 0x00000cb101007387 */ /* 0x0007e20000100800 */
[----:B------:R-:W-:Y:S01]  /*1210*/  FSEL R205, R178, RZ, !P3 ;  /* 0x000000ffb2cd7208 */ /* 0x000fe20005800000 */
[----:B---3--:R-:W-:Y:S06]  /*1220*/  @!P4 BRA `(.L_x_16087) ;  /* 0x0000000400e4c947 */ /* 0x008fec0003800000 */
        /* <DEDUP_REMOVED lines=8> */
[----:B-1----:R-:W-:Y:S01]  /*12b0*/  IMAD.WIDE.U32 R24, R0, 0x10, R24 ;  /* 0x0000001000187825 */ /* 0x002fe200078e0018 */
[----:B------:R-:W-:-:S02]  /*12c0*/  ISETP.NE.U32.AND P3, PT, RZ, UR10, PT ;  /* 0x0000000aff007c0c */ /* 0x000fc4000bf65070 */
[----:B------:R-:W3:Y:S04]  /*12d0*/  LDL.LU R240, [R1+0x6c] ;  /* 0x00006c0001f07983 */ /* 0x000ee80000300800 */
[----:B------:R1:W2:Y:S01]  /*12e0*/  LDG.E.128 R176, desc[UR6][R24.64] ;  /* 0x0000000618b07981 */ /* 0x0002a2000c1e1d00 */
[C---:B----4-:R-:W-:Y:S01]  /*12f0*/  IMAD.WIDE.U32 R20, R0.reuse, 0x20, R20 ;  /* 0x0000002000147825 */ /* 0x050fe200078e0014 */
[----:B------:R-:W-:Y:S02]  /*1300*/  ISETP.NE.AND.EX P3, PT, RZ, UR11, PT, P3 ;  /* 0x0000000bff007c0c */ /* 0x000fe4000bf65330 */
[----:B------:R-:W4:Y:S04]  /*1310*/  LDL.LU R235, [R1+0x10c] ;  /* 0x00010c0001eb7983 */ /* 0x000f280000300800 */
[----:B------:R-:W3:Y:S01]  /*1320*/  LDG.E.128 R184, desc[UR6][R20.64] ;  /* 0x0000000614b87981 */ /* 0x000ee2000c1e1d00 */
[----:B-1----:R-:W1:Y:S03]  /*1330*/  LDC.64 R24, c[0x0][0x3b0] ;  /* 0x0000ec00ff187b82 */ /* 0x002e660000000a00 */
[----:B------:R0:W4:Y:S04]  /*1340*/  LDG.E.128 R180, desc[UR6][R20.64+0x10] ;  /* 0x0000100614b47981 */ /* 0x000128000c1e1d00 */
[----:B------:R-:W4:Y:S04]  /*1350*/  LDL.LU R224, [R1+0x50] ;  /* 0x0000500001e07983 */ /* 0x000f280000300800 */
[----:B------:R-:W4:Y:S01]  /*1360*/  LDL.LU R223, [R1+0xf0] ;  /* 0x0000f00001df7983 */ /* 0x000f220000300800 */
[----:B0-----:R-:W0:Y:S03]  /*1370*/  @P3 LDC.64 R20, c[0x0][0x438] ;  /* 0x00010e00ff143b82 */ /* 0x001e260000000a00 */
[----:B------:R-:W4:Y:S04]  /*1380*/  LDL.LU R191, [R1+0x54] ;  /* 0x0000540001bf7983 */ /* 0x000f280000300800 */
[----:B------:R-:W4:Y:S04]  /*1390*/  LDL.LU R190, [R1+0xf4] ;  /* 0x0000f40001be7983 */ /* 0x000f280000300800 */
[----:B------:R-:W4:Y:S04]  /*13a0*/  LDL.LU R189, [R1+0x58] ;  /* 0x0000580001bd7983 */ /* 0x000f280000300800 */
[----:B------:R-:W4:Y:S01]  /*13b0*/  LDL.LU R188, [R1+0xf8] ;  /* 0x0000f80001bc7983 */ /* 0x000f220000300800 */
[----:B0-----:R-:W-:-:S05]  /*13c0*/  @P3 IMAD.WIDE.U32 R20, R0, 0x20, R20 ;  /* 0x0000002000143825 */ /* 0x001fca00078e0014 */
[----:B------:R-:W5:Y:S04]  /*13d0*/  @P3 LDG.E.128 R36, desc[UR6][R20.64] ;  /* 0x0000000614243981 */ /* 0x000f68000c1e1d00 */
[----:B------:R1:W5:Y:S02]  /*13e0*/  @P3 LDG.E.128 R32, desc[UR6][R20.64+0x10] ;  /* 0x0000100614203981 */ /* 0x000364000c1e1d00 */
[----:B-1----:R-:W-:-:S05]  /*13f0*/  IMAD.WIDE.U32 R20, R0, 0x8, R24 ;  /* 0x0000000800147825 */ /* 0x002fca00078e0018 */
[----:B------:R2:W5:Y:S02]  /*1400*/  LDG.E.64 R24, desc[UR6][R20.64] ;  /* 0x0000000614187981 */ /* 0x000564000c1e1b00 */
[----:B--2---:R-:W-:Y:S02]  /*1410*/  HADD2.F32 R21, -RZ, R176.H0_H0 ;  /* 0x200000b0ff157230 */ /* 0x004fe40000004100 */
[----:B---3--:R-:W-:-:S03]  /*1420*/  FADD.FTZ R20, -R205, R184 ;  /* 0x000000b8cd147221 */ /* 0x008fc60000010100 */
[----:B------:R-:W-:Y:S01]  /*1430*/  FADD.FTZ R236, R236, R21 ;  /* 0x00000015ecec7221 */ /* 0x000fe20000010000 */
[----:B------:R-:W-:Y:S02]  /*1440*/  HADD2.F32 R184, -RZ, R40.H0_H0 ;  /* 0x20000028ffb87230 */ /* 0x000fe40000004100 */
[----:B-----5:R-:W-:Y:S01]  /*1450*/  FMUL.FTZ R201, R3, R20 ;  /* 0x0000001403c97220 */ /* 0x020fe20000410000 */
[----:B------:R-:W-:Y:S01]  /*1460*/  FADD.FTZ R20, -R205, R185 ;  /* 0x000000b9cd147221 */ /* 0x000fe20000010100 */
[----:B------:R0:W-:Y:S02]  /*1470*/  STL [R1+0x60], R236 ;  /* 0x000060ec01007387 */ /* 0x0001e40000100800 */
[----:B------:R-:W-:-:S05]  /*1480*/  FFMA.FTZ R206, R201, R21, R206 ;  /* 0x00000015c9ce7223 */ /* 0x000fca00000100ce */
[----:B------:R1:W-:Y:S01]  /*1490*/  STL [R1+0x100], R206 ;  /* 0x000100ce01007387 */ /* 0x0003e20000100800 */
[----:B0-----:R-:W-:Y:S01]  /*14a0*/  FMUL.FTZ R236, R184, R21 ;  /* 0x00000015b8ec7220 */ /* 0x001fe20000410000 */
[----:B------:R-:W-:Y:S02]  /*14b0*/  HADD2.F32 R21, -RZ, R176.H1_H1 ;  /* 0x300000b0ff157230 */ /* 0x000fe40000004100 */
[----:B-1----:R-:W-:-:S03]  /*14c0*/  FMUL.FTZ R206, R3, R20 ;  /* 0x0000001403ce7220 */ /* 0x002fc60000410000 */
[----:B------:R-:W-:Y:S01]  /*14d0*/  FADD.FTZ R248, R248, R21 ;  /* 0x00000015f8f87221 */ /* 0x000fe20000010000 */
[----:B------:R-:W-:Y:S02]  /*14e0*/  HADD2.F32 R20, -RZ, R40.H1_H1 ;  /* 0x30000028ff147230 */ /* 0x000fe40000004100 */
[-C--:B------:R-:W-:Y:S01]  /*14f0*/  FFMA.FTZ R200, R206, R21.reuse, R200 ;  /* 0x00000015cec87223 */ /* 0x080fe200000100c8 */
[----:B------:R-:W-:Y:S01]  /*1500*/  FADD.FTZ R176, -R205, R186 ;  /* 0x000000bacdb07221 */ /* 0x000fe20000010100 */
[----:B------:R0:W-:Y:S04]  /*1510*/  STL [R1+0x64], R248 ;  /* 0x000064f801007387 */ /* 0x0001e80000100800 */
[----:B------:R1:W-:Y:S01]  /*1520*/  STL [R1+0x104], R200 ;  /* 0x000104c801007387 */ /* 0x0003e20000100800 */
[----:B0-----:R-:W-:Y:S01]  /*1530*/  FMUL.FTZ R248, R20, R21 ;  /* 0x0000001514f87220 */ /* 0x001fe20000410000 */
[----:B------:R-:W-:-:S02]  /*1540*/  HADD2.F32 R21, -RZ, R177.H0_H0 ;  /* 0x200000b1ff157230 */ /* 0x000fc40000004100 */
[----:B-1----:R-:W-:Y:S01]  /*1550*/  FMUL.FTZ R200, R3, R176 ;  /* 0x000000b003c87220 */ /* 0x002fe20000410000 */
[----:B------:R-:W-:Y:S02]  /*1560*/  HADD2.F32 R176, -RZ, R41.H0_H0 ;  /* 0x20000029ffb07230 */ /* 0x000fe40000004100 */
[----:B------:R-:W-:Y:S01]  /*1570*/  FADD.FTZ R214, R214, R21 ;  /* 0x00000015d6d67221 */ /* 0x000fe20000010000 */
[----:B------:R-:W-:Y:S01]  /*1580*/  FFMA.FTZ R244, R200, R21, R244 ;  /* 0x00000015c8f47223 */ /* 0x000fe200000100f4 */
[----:B------:R-:W-:-:S04]  /*1590*/  FADD.FTZ R20, -R205, R187 ;  /* 0x000000bbcd147221 */ /* 0x000fc80000010100 */
[----:B------:R0:W-:Y:S04]  /*15a0*/  STL [R1+0x108], R244 ;  /* 0x000108f401007387 */ /* 0x0001e80000100800 */
[----:B------:R-:W-:Y:S04]  /*15b0*/  STL [R1+0x68], R214 ;  /* 0x000068d601007387 */ /* 0x000fe80000100800 */
[----:B------:R-:W2:Y:S01]  /*15c0*/  LDL.LU R187, [R1+0x5c] ;  /* 0x00005c0001bb7983 */ /* 0x000ea20000300800 */
[----:B0-----:R-:W-:Y:S01]  /*15d0*/  FMUL.FTZ R244, R176, R21 ;  /* 0x00000015b0f47220 */ /* 0x001fe20000410000 */
[----:B----4-:R-:W-:-:S02]  /*15e0*/  FADD.FTZ R176, -R205, R180 ;  /* 0x000000b4cdb07221 */ /* 0x010fc40000010100 */
[----:B------:R-:W3:Y:S01]  /*15f0*/  LDL.LU R180, [R1+0xfc] ;  /* 0x0000fc0001b47983 */ /* 0x000ee20000300800 */
[----:B------:R-:W-:Y:S02]  /*1600*/  HADD2.F32 R21, -RZ, R177.H1_H1 ;  /* 0x300000b1ff157230 */ /* 0x000fe40000004100 */
[C---:B------:R-:W-:Y:S01]  /*1610*/  FMUL.FTZ R186, R3.reuse, R20 ;  /* 0x0000001403ba7220 */ /* 0x040fe20000410000 */
[----:B------:R-:W-:Y:S02]  /*1620*/  HADD2.F32 R20, -RZ, R41.H1_H1 ;  /* 0x30000029ff147230 */ /* 0x000fe40000004100 */
[----:B------:R-:W-:Y:S01]  /*1630*/  FADD.FTZ R240, R240, R21 ;  /* 0x00000015f0f07221 */ /* 0x000fe20000010000 */
[-C--:B------:R-:W-:Y:S01]  /*1640*/  FFMA.FTZ R235, R186, R21.reuse, R235 ;  /* 0x00000015baeb7223 */ /* 0x080fe200000100eb */
[----:B------:R-:W-:Y:S01]  /*1650*/  FMUL.FTZ R185, R3, R176 ;  /* 0x000000b003b97220 */ /* 0x000fe20000410000 */
[----:B------:R-:W-:Y:S02]  /*1660*/  HADD2.F32 R176, -RZ, R42.H0_H0 ;  /* 0x2000002affb07230 */ /* 0x000fe40000004100 */
[----:B------:R0:W-:Y:S04]  /*1670*/  STL [R1+0x6c], R240 ;  /* 0x00006cf001007387 */ /* 0x0001e80000100800 */
[----:B------:R1:W-:Y:S01]  /*1680*/  STL [R1+0x10c], R235 ;  /* 0x00010ceb01007387 */ /* 0x0003e20000100800 */
[----:B0-----:R-:W-:Y:S01]  /*1690*/  FMUL.FTZ R240, R20, R21 ;  /* 0x0000001514f07220 */ /* 0x001fe20000410000 */
[----:B------:R-:W-:-:S02]  /*16a0*/  HADD2.F32 R21, -RZ, R178.H0_H0 ;  /* 0x200000b2ff157230 */ /* 0x000fc40000004100 */
[C---:B------:R-:W-:Y:S01]  /*16b0*/  FADD.FTZ R20, -R205.reuse, R181 ;  /* 0x000000b5cd147221 */ /* 0x040fe20000010100 */
[----:B------:R-:W-:Y:S02]  /*16c0*/  FADD.FTZ R177, -R205, R182 ;  /* 0x000000b6cdb17221 */ /* 0x000fe40000010100 */
[----:B------:R-:W-:Y:S01]  /*16d0*/  FADD.FTZ R224, R224, R21 ;  /* 0x00000015e0e07221 */ /* 0x000fe20000010000 */
[-C--:B------:R-:W-:Y:S01]  /*16e0*/  FFMA.FTZ R223, R185, R21.reuse, R223 ;  /* 0x00000015b9df7223 */ /* 0x080fe200000100df */
[----:B-1----:R-:W-:Y:S01]  /*16f0*/  FMUL.FTZ R235, R176, R21 ;  /* 0x00000015b0eb7220 */ /* 0x002fe20000410000 */
[----:B------:R-:W-:Y:S02]  /*1700*/  HADD2.F32 R21, -RZ, R178.H1_H1 ;  /* 0x300000b2ff157230 */ /* 0x000fe40000004100 */
[----:B------:R-:W-:Y:S01]  /*1710*/  FMUL.FTZ R20, R3, R20 ;  /* 0x0000001403147220 */ /* 0x000fe20000410000 */
[----:B------:R-:W-:Y:S01]  /*1720*/  HADD2.F32 R176, -RZ, R42.H1_H1 ;  /* 0x3000002affb07230 */ /* 0x000fe20000004100 */
[----:B------:R0:W-:Y:S01]  /*1730*/  STL [R1+0x50], R224 ;  /* 0x000050e001007387 */ /* 0x0001e20000100800 */
[----:B------:R-:W-:Y:S01]  /*1740*/  FADD.FTZ R191, R191, R21 ;  /* 0x00000015bfbf7221 */ /* 0x000fe20000010000 */
[-C--:B------:R-:W-:Y:S01]  /*1750*/  FFMA.FTZ R190, R20, R21.reuse, R190 ;  /* 0x0000001514be7223 */ /* 0x080fe200000100be */
[----:B------:R-:W-:Y:S01]  /*1760*/  FADD.FTZ R178, -R205, R183 ;  /* 0x000000b7cdb27221 */ /* 0x000fe20000010100 */
[----:B0-----:R-:W-:Y:S01]  /*1770*/  FMUL.FTZ R224, R176, R21 ;  /* 0x00000015b0e07220 */ /* 0x001fe20000410000 */
        /* <DEDUP_REMOVED lines=8> */
[----:B------:R-:W-:Y:S01]  /*1800*/  STL [R1+0x54], R191 ;  /* 0x000054bf01007387 */ /* 0x000fe20000100800 */
[----:B0-----:R-:W-:Y:S01]  /*1810*/  FMUL.FTZ R223, R177, R176 ;  /* 0x000000b0b1df7220 */ /* 0x001fe20000410000 */
[----:B------:R-:W-:Y:S01]  /*1820*/  FADD.FTZ R176, RZ, R236 ;  /* 0x000000ecffb07221 */ /* 0x000fe20000010000 */
[----:B------:R-:W-:Y:S01]  /*1830*/  FFMA.FTZ R177, R201, R236, RZ ;  /* 0x000000ecc9b17223 */ /* 0x000fe200000100ff */
[----:B------:R-:W-:Y:S02]  /*1840*/  STL [R1+0xf4], R190 ;  /* 0x0000f4be01007387 */ /* 0x000fe40000100800 */
[----:B------:R-:W-:Y:S01]  /*1850*/  FADD.FTZ R176, R176, R248 ;  /* 0x000000f8b0b07221 */ /* 0x000fe20000010000 */
[----:B------:R-:W-:Y:S01]  /*1860*/  FFMA.FTZ R177, R206, R248, R177 ;  /* 0x000000f8ceb17223 */ /* 0x000fe200000100b1 */
[----:B------:R-:W-:Y:S02]  /*1870*/  STL [R1+0x58], R189 ;  /* 0x000058bd01007387 */ /* 0x000fe40000100800 */
[----:B------:R-:W-:-:S02]  /*1880*/  FADD.FTZ R176, R176, R244 ;  /* 0x000000f4b0b07221 */ /* 0x000fc40000010000 */
[----:B------:R-:W-:Y:S01]  /*1890*/  STL [R1+0xf8], R188 ;  /* 0x0000f8bc01007387 */ /* 0x000fe20000100800 */
[----:B------:R-:W-:Y:S01]  /*18a0*/  FFMA.FTZ R177, R200, R244, R177 ;  /* 0x000000f4c8b17223 */ /* 0x000fe200000100b1 */
[----:B------:R-:W-:-:S03]  /*18b0*/  FADD.FTZ R176, R176, R240 ;  /* 0x000000f0b0b07221 */ /* 0x000fc60000010000 */
[----:B------:R-:W-:Y:S01]  /*18c0*/  FFMA.FTZ R177, R186, R240, R177 ;  /* 0x000000f0bab17223 */ /* 0x000fe200000100b1 */
[----:B------:R-:W-:-:S03]  /*18d0*/  FADD.FTZ R176, R176, R235 ;  /* 0x000000ebb0b07221 */ /* 0x000fc60000010000 */
[----:B------:R-:W-:Y:S01]  /*18e0*/  FFMA.FTZ R177, R185, R235, R177 ;  /* 0x000000ebb9b17223 */ /* 0x000fe200000100b1 */
[----:B------:R-:W-:Y:S02]  /*18f0*/  HADD2.F32 R178, -RZ, R43.H1_H1 ;  /* 0x3000002bffb27230 */ /* 0x000fe40000004100 */
[----:B------:R-:W-:Y:S01]  /*1900*/  FADD.FTZ R176, R176, R224 ;  /* 0x000000e0b0b07221 */ /* 0x000fe20000010000 */
[----:B------:R-:W-:-:S03]  /*1910*/  FFMA.FTZ R177, R20, R224, R177 ;  /* 0x000000e014b17223 */ /* 0x000fc600000100b1 */
[----:B------:R-:W-:Y:S01]  /*1920*/  FADD.FTZ R176, R176, R223 ;  /* 0x000000dfb0b07221 */ /* 0x000fe20000010000 */
[----:B------:R-:W-:Y:S01]  /*1930*/  FFMA.FTZ R177, R21, R223, R177 ;  /* 0x000000df15b17223 */ /* 0x000fe200000100b1 */
[----:B------:R-:W-:Y:S01]  /*1940*/  IADD3 R214, PT, PT, R0, 0x20, RZ ;  /* 0x0000002000d67810 */ /* 0x000fe20007ffe0ff */
[----:B--2---:R-:W-:Y:S01]  /*1950*/  FADD.FTZ R187, R187, R179 ;  /* 0x000000b3bbbb7221 */ /* 0x004fe20000010000 */
[----:B---3--:R-:W-:-:S04]  /*1960*/  FFMA.FTZ R180, R184, R179, R180 ;  /* 0x000000b3b8b47223 */ /* 0x008fc800000100b4 */
[----:B------:R0:W-:Y:S04]  /*1970*/  STL [R1+0x5c], R187 ;  /* 0x00005cbb01007387 */ /* 0x0001e80000100800 */
[----:B------:R1:W-:Y:S01]  /*1980*/  STL [R1+0xfc], R180 ;  /* 0x0000fcb401007387 */ /* 0x0003e20000100800 */
[----:B0-----:R-:W-:-:S04]  /*1990*/  FMUL.FTZ R187, R178, R179 ;  /* 0x000000b3b2bb7220 */ /* 0x001fc80000410000 */
[----:B------:R-:W-:Y:S01]  /*19a0*/  FADD.FTZ R216, R176, R187 ;  /* 0x000000bbb0d87221 */ /* 0x000fe20000010000 */
[----:B-1----:R-:W-:-:S07]  /*19b0*/  FFMA.FTZ R215, R184, R187, R177 ;  /* 0x000000bbb8d77223 */ /* 0x002fce00000100b1 */
.L_x_16087:
[----:B------:R-:W-:Y:S05]  /*19c0*/  BSYNC.RECONVERGENT B1 ;  /* 0x0000000000017941 */ /* 0x000fea0003800200 */
.L_x_16086:
        /* <DEDUP_REMOVED lines=11> */
[----:B------:R-:W3:Y:S01]  /*1a80*/  LDL.LU R239, [R1+0x4c] ;  /* 0x00004c0001ef7983 */ /* 0x000ee20000300800 */
[----:B------:R-:W-:-:S03]  /*1a90*/  ISETP.NE.U32.AND P3, PT, RZ, UR10, PT ;  /* 0x0000000aff007c0c */ /* 0x000fc6000bf65070 */
[----:B------:R-:W3:Y:S01]  /*1aa0*/  LDL.LU R19, [R1+0xec] ;  /* 0x0000ec0001137983 */ /* 0x000ee20000300800 */
[----:B----4-:R-:W-:-:S03]  /*1ab0*/  IMAD.WIDE.U32 R22, R214, 0x20, R22 ;  /* 0x00000020d6167825 */ /* 0x010fc600078e0016 */
[----:B------:R-:W4:Y:S04]  /*1ac0*/  LDG.E.128 R176, desc[UR6][R176.64] ;  /* 0x00000006b0b07981 */ /* 0x000f28000c1e1d00 */
[----:B------:R-:W2:Y:S04]  /*1ad0*/  LDG.E.128 R188, desc[UR6][R22.64] ;  /* 0x0000000616bc7981 */ /* 0x000ea8000c1e1d00 */
[----:B------:R1:W3:Y:S01]  /*1ae0*/  LDG.E.128 R180, desc[UR6][R22.64+0x10] ;  /* 0x0000100616b47981 */ /* 0x0002e2000c1e1d00 */
[----:B------:R-:W-:Y:S01]  /*1af0*/  ISETP.NE.AND.EX P3, PT, RZ, UR11, PT, P3 ;  /* 0x0000000bff007c0c */ /* 0x000fe2000bf65330 */
[----:B------:R-:W-:-:S02]  /*1b00*/  HADD2.F32 R16, -RZ, R48.H0_H0 ;  /* 0x20000030ff107230 */ /* 0x000fc40000004100 */
[----:B------:R-:W3:Y:S04]  /*1b10*/  LDL.LU R234, [R1+0xd0] ;  /* 0x0000d00001ea7983 */ /* 0x000ee80000300800 */
[----:B------:R-:W3:Y:S04]  /*1b20*/  LDL.LU R229, [R1+0xd4] ;  /* 0x0000d40001e57983 */ /* 0x000ee80000300800 */
[----:B------:R-:W3:Y:S02]  /*1b30*/  LDL.LU R222, [R1+0x38] ;  /* 0x0000380001de7983 */ /* 0x000ee40000300800 */
[----:B-1----:R-:W1:Y:S02]  /*1b40*/  @P3 LDC.64 R22, c[0x0][0x438] ;  /* 0x00010e00ff163b82 */ /* 0x002e640000000a00 */
[----:B------:R-:W3:Y:S01]  /*1b50*/  LDL.LU R212, [R1+0xd8] ;  /* 0x0000d80001d47983 */ /* 0x000ee20000300800 */
[----:B-1----:R-:W-:-:S05]  /*1b60*/  @P3 IMAD.WIDE.U32 R22, R214, 0x20, R22 ;  /* 0x00000020d6163825 */ /* 0x002fca00078e0016 */
[----:B------:R-:W5:Y:S04]  /*1b70*/  @P3 LDG.E.128 R144, desc[UR6][R22.64] ;  /* 0x0000000616903981 */ /* 0x000f68000c1e1d00 */
[----:B------:R1:W5:Y:S02]  /*1b80*/  @P3 LDG.E.128 R148, desc[UR6][R22.64+0x10] ;  /* 0x0000100616943981 */ /* 0x000364000c1e1d00 */
[----:B-1----:R-:W1:Y:S02]  /*1b90*/  LDC.64 R22, c[0x0][0x3b0] ;  /* 0x0000ec00ff167b82 */ /* 0x002e640000000a00 */
[----:B-1----:R-:W-:-:S06]  /*1ba0*/  IMAD.WIDE.U32 R22, R214, 0x8, R22 ;  /* 0x00000008d6167825 */ /* 0x002fcc00078e0016 */
[----:B------:R-:W5:Y:S01]  /*1bb0*/  LDG.E.64 R22, desc[UR6][R22.64] ;  /* 0x0000000616167981 */ /* 0x000f62000c1e1b00 */
[----:B----4-:R-:W-:Y:S02]  /*1bc0*/  HADD2.F32 R13, -RZ, R176.H0_H0 ;  /* 0x200000b0ff0d7230 */ /* 0x010fe40000004100 */
[----:B--2---:R-:W-:-:S03]  /*1bd0*/  FADD.FTZ R10, -R205, R188 ;  /* 0x000000bccd0a7221 */ /* 0x004fc60000010100 */
[----:B------:R-:W-:Y:S01]  /*1be0*/  FADD.FTZ R251, R251, R13 ;  /* 0x0000000dfbfb7221 */ /* 0x000fe20000010000 */
[----:B-----5:R-:W-:Y:S01]  /*1bf0*/  FMUL.FTZ R209, R3, R10 ;  /* 0x0000000a03d17220 */ /* 0x020fe20000410000 */
[----:B------:R-:W-:Y:S02]  /*1c00*/  FADD.FTZ R10, -R205, R189 ;  /* 0x000000bdcd0a7221 */ /* 0x000fe40000010100 */
[----:B------:R-:W2:Y:S01]  /*1c10*/  LDL.LU R189, [R1+0x34] ;  /* 0x0000340001bd7983 */ /* 0x000ea20000300800 */
[----:B---3--:R-:W-:-:S03]  /*1c20*/  FFMA.FTZ R204, R209, R13, R204 ;  /* 0x0000000dd1cc7223 */ /* 0x008fc600000100cc */
[----:B------:R1:W-:Y:S02]  /*1c30*/  STL [R1+0x40], R251 ;  /* 0x000040fb01007387 */ /* 0x0003e40000100800 */
[----:B-1----:R-:W-:Y:S01]  /*1c40*/  FMUL.FTZ R251, R16, R13 ;  /* 0x0000000d10fb7220 */ /* 0x002fe20000410000 */
[----:B------:R-:W-:Y:S02]  /*1c50*/  HADD2.F32 R13, -RZ, R176.H1_H1 ;  /* 0x300000b0ff0d7230 */ /* 0x000fe40000004100 */
[----:B------:R-:W3:Y:S04]  /*1c60*/  LDL.LU R176, [R1+0x30] ;  /* 0x0000300001b07983 */ /* 0x000ee80000300800 */
[----:B------:R1:W-:Y:S01]  /*1c70*/  STL [R1+0xe0], R204 ;  /* 0x0000e0cc01007387 */ /* 0x0003e20000100800 */
[----:B------:R-:W-:Y:S01]  /*1c80*/  FADD.FTZ R247, R247, R13 ;  /* 0x0000000df7f77221 */ /* 0x000fe20000010000 */
[----:B------:R-:W-:Y:S01]  /*1c90*/  FADD.FTZ R16, -R205, R190 ;  /* 0x000000becd107221 */ /* 0x000fe20000010100 */
[----:B-1----:R-:W-:Y:S01]  /*1ca0*/  FMUL.FTZ R204, R3, R10 ;  /* 0x0000000a03cc7220 */ /* 0x002fe20000410000 */
[----:B------:R-:W-:-:S02]  /*1cb0*/  HADD2.F32 R10, -RZ, R48.H1_H1 ;  /* 0x30000030ff0a7230 */ /* 0x000fc40000004100 */
[----:B------:R1:W-:Y:S01]  /*1cc0*/  STL [R1+0x44], R247 ;  /* 0x000044f701007387 */ /* 0x0003e20000100800 */
[----:B------:R-:W-:-:S05]  /*1cd0*/  FFMA.FTZ R199, R204, R13, R199 ;  /* 0x0000000dccc77223 */ /* 0x000fca00000100c7 */
[----:B------:R4:W-:Y:S01]  /*1ce0*/  STL [R1+0xe4], R199 ;  /* 0x0000e4c701007387 */ /* 0x0009e20000100800 */
[----:B-1----:R-:W-:Y:S01]  /*1cf0*/  FMUL.FTZ R247, R10, R13 ;  /* 0x0000000d0af77220 */ /* 0x002fe20000410000 */
[----:B------:R-:W-:Y:S02]  /*1d00*/  HADD2.F32 R13, -RZ, R177.H0_H0 ;  /* 0x200000b1ff0d7230 */ /* 0x000fe40000004100 */
[----:B----4-:R-:W-:-:S03]  /*1d10*/  FMUL.FTZ R199, R3, R16 ;  /* 0x0000001003c77220 */ /* 0x010fc60000410000 */
[----:B------:R-:W-:Y:S01]  /*1d20*/  FADD.FTZ R243, R243, R13 ;  /* 0x0000000df3f37221 */ /* 0x000fe20000010000 */
[----:B------:R-:W-:Y:S02]  /*1d30*/  HADD2.F32 R16, -RZ, R49.H0_H0 ;  /* 0x20000031ff107230 */ /* 0x000fe40000004100 */
[-C--:B------:R-:W-:Y:S02]  /*1d40*/  FFMA.FTZ R196, R199, R13.reuse, R196 ;  /* 0x0000000dc7c47223 */ /* 0x080fe400000100c4 */
[----:B------:R1:W-:Y:S04]  /*1d50*/  STL [R1+0x48], R243 ;  /* 0x000048f301007387 */ /* 0x0003e80000100800 */
[----:B------:R4:W-:Y:S04]  /*1d60*/  STL [R1+0xe8], R196 ;  /* 0x0000e8c401007387 */ /* 0x0009e80000100800 */
[----:B------:R-:W3:Y:S01]  /*1d70*/  LDL.LU R188, [R1+0x3c] ;  /* 0x00003c0001bc7983 */ /* 0x000ee20000300800 */
[----:B-1----:R-:W-:Y:S01]  /*1d80*/  FMUL.FTZ R243, R16, R13 ;  /* 0x0000000d10f37220 */ /* 0x002fe20000410000 */
[----:B------:R-:W-:-:S02]  /*1d90*/  FADD.FTZ R16, -R205, R180 ;  /* 0x000000b4cd107221 */ /* 0x000fc40000010100 */
[----:B------:R-:W3:Y:S01]  /*1da0*/  LDL.LU R180, [R1+0xdc] ;  /* 0x0000dc0001b47983 */ /* 0x000ee20000300800 */
[----:B------:R-:W-:Y:S02]  /*1db0*/  HADD2.F32 R13, -RZ, R177.H1_H1 ;  /* 0x300000b1ff0d7230 */ /* 0x000fe40000004100 */
[----:B------:R-:W-:-:S04]  /*1dc0*/  FADD.FTZ R10, -R205, R191 ;  /* 0x000000bfcd0a7221 */ /* 0x000fc80000010100 */
[----:B----4-:R-:W-:Y:S01]  /*1dd0*/  FMUL.FTZ R196, R3, R10 ;  /* 0x0000000a03c47220 */ /* 0x010fe20000410000 */
[----:B------:R-:W-:Y:S01]  /*1de0*/  FADD.FTZ R239, R239, R13 ;  /* 0x0000000defef7221 */ /* 0x000fe20000010000 */
[----:B------:R-:W-:Y:S02]  /*1df0*/  HADD2.F32 R10, -RZ, R49.H1_H1 ;  /* 0x30000031ff0a7230 */ /* 0x000fe40000004100 */
[-C--:B------:R-:W-:Y:S02]  /*1e00*/  FFMA.FTZ R19, R196, R13.reuse, R19 ;  /* 0x0000000dc4137223 */ /* 0x080fe40000010013 */
[----:B------:R1:W-:Y:S02]  /*1e10*/  STL [R1+0x4c], R239 ;  /* 0x00004cef01007387 */ /* 0x0003e40000100800 */
[----:B-1----:R-:W-:Y:S01]  /*1e20*/  FMUL.FTZ R239, R10, R13 ;  /* 0x0000000d0aef7220 */ /* 0x002fe20000410000 */
[----:B------:R-:W-:Y:S02]  /*1e30*/  HADD2.F32 R13, -RZ, R178.H0_H0 ;  /* 0x200000b2ff0d7230 */ /* 0x000fe40000004100 */
[----:B------:R-:W-:Y:S01]  /*1e40*/  FMUL.FTZ R10, R3, R16 ;  /* 0x00000010030a7220 */ /* 0x000fe20000410000 */
[----:B------:R-:W-:-:S03]  /*1e50*/  HADD2.F32 R16, -RZ, R50.H0_H0 ;  /* 0x20000032ff107230 */ /* 0x000fc60000004100 */
[-C--:B------:R-:W-:Y:S01]  /*1e60*/  FFMA.FTZ R234, R10, R13.reuse, R234 ;  /* 0x0000000d0aea7223 */ /* 0x080fe200000100ea */
[----:B------:R1:W-:Y:S04]  /*1e70*/  STL [R1+0xec], R19 ;  /* 0x0000ec1301007387 */ /* 0x0003e80000100800 */
[----:B------:R4:W-:Y:S01]  /*1e80*/  STL [R1+0xd0], R234 ;  /* 0x0000d0ea01007387 */ /* 0x0009e20000100800 */
[----:B-1----:R-:W-:Y:S01]  /*1e90*/  FADD.FTZ R19, -R205, R181 ;  /* 0x000000b5cd137221 */ /* 0x002fe20000010100 */
[----:B----4-:R-:W-:Y:S01]  /*1ea0*/  FMUL.FTZ R234, R16, R13 ;  /* 0x0000000d10ea7220 */ /* 0x010fe20000410000 */
[----:B------:R-:W-:Y:S02]  /*1eb0*/  HADD2.F32 R16, -RZ, R178.H1_H1 ;  /* 0x300000b2ff107230 */ /* 0x000fe40000004100 */
[----:B------:R-:W-:Y:S01]  /*1ec0*/  FADD.FTZ R177, R216, R251 ;  /* 0x000000fbd8b17221 */ /* 0x000fe20000010000 */
[----:B------:R-:W-:-:S04]  /*1ed0*/  FFMA.FTZ R178, R209, R251, R215 ;  /* 0x000000fbd1b27223 */ /* 0x000fc800000100d7 */
[----:B------:R-:W-:-:S04]  /*1ee0*/  FFMA.FTZ R178, R204, R247, R178 ;  /* 0x000000f7ccb27223 */ /* 0x000fc800000100b2 */
[----:B------:R-:W-:-:S04]  /*1ef0*/  FFMA.FTZ R178, R199, R243, R178 ;  /* 0x000000f3c7b27223 */ /* 0x000fc800000100b2 */
[----:B------:R-:W-:Y:S01]  /*1f00*/  FFMA.FTZ R178, R196, R239, R178 ;  /* 0x000000efc4b27223 */ /* 0x000fe200000100b2 */
[----:B------:R-:W-:Y:S01]  /*1f10*/  IADD3 R214, PT, PT, R214, 0x20, RZ ;  /* 0x00000020d6d67810 */ /* 0x000fe20007ffe0ff */
[----:B--2---:R-:W-:Y:S01]  /*1f20*/  FADD.FTZ R189, R189, R16 ;  /* 0x00000010bdbd7221 */ /* 0x004fe20000010000 */
[----:B---3--:R-:W-:Y:S01]  /*1f30*/  FADD.FTZ R176, R176, R13 ;  /* 0x0000000db0b07221 */ /* 0x008fe20000010000 */
[----:B------:R-:W-:Y:S01]  /*1f40*/  FMUL.FTZ R13, R3, R19 ;  /* 0x00000013030d7220 */ /* 0x000fe20000410000 */
[----:B------:R-:W-:-:S03]  /*1f50*/  HADD2.F32 R19, -RZ, R50.H1_H1 ;  /* 0x30000032ff137230 */ /* 0x000fc60000004100 */
[-C--:B------:R-:W-:Y:S01]  /*1f60*/  FFMA.FTZ R229, R13, R16.reuse, R229 ;  /* 0x000000100de57223 */ /* 0x080fe200000100e5 */
[----:B------:R-:W-:Y:S04]  /*1f70*/  STL [R1+0x30], R176 ;  /* 0x000030b001007387 */ /* 0x000fe80000100800 */
[----:B------:R1:W-:Y:S02]  /*1f80*/  STL [R1+0xd4], R229 ;  /* 0x0000d4e501007387 */ /* 0x0003e40000100800 */
[----:B-1----:R-:W-:Y:S01]  /*1f90*/  FMUL.FTZ R229, R19, R16 ;  /* 0x0000001013e57220 */ /* 0x002fe20000410000 */
[----:B------:R-:W-:Y:S02]  /*1fa0*/  HADD2.F32 R19, -RZ, R179.H0_H0 ;  /* 0x200000b3ff137230 */ /* 0x000fe40000004100 */
[----:B------:R-:W-:Y:S01]  /*1fb0*/  FADD.FTZ R16, -R205, R182 ;  /* 0x000000b6cd107221 */ /* 0x000fe20000010100 */
[----:B------:R-:W-:-:S02]  /*1fc0*/  HADD2.F32 R176, -RZ, R51.H0_H0 ;  /* 0x20000033ffb07230 */ /* 0x000fc40000004100 */
[----:B------:R-:W-:Y:S01]  /*1fd0*/  FADD.FTZ R222, R222, R19 ;  /* 0x00000013dede7221 */ /* 0x000fe20000010000 */
[----:B------:R-:W-:Y:S01]  /*1fe0*/  FMUL.FTZ R16, R3, R16 ;  /* 0x0000001003107220 */ /* 0x000fe20000410000 */
[----:B------:R-:W-:Y:S03]  /*1ff0*/  STL [R1+0x34], R189 ;  /* 0x000034bd01007387 */ /* 0x000fe60000100800 */
[-C--:B------:R-:W-:Y:S01]  /*2000*/  FFMA.FTZ R212, R16, R19.reuse, R212 ;  /* 0x0000001310d47223 */ /* 0x080fe200000100d4 */
[----:B------:R1:W-:Y:S01]  /*2010*/  STL [R1+0x38], R222 ;  /* 0x000038de01007387 */ /* 0x0003e20000100800 */
[----:B------:R-:W-:Y:S02]  /*2020*/  HADD2.F32 R179, -RZ, R179.H1_H1 ;  /* 0x300000b3ffb37230 */ /* 0x000fe40000004100 */
[----:B-1----:R-:W-:Y:S01]  /*2030*/  FMUL.FTZ R222, R176, R19 ;  /* 0x00000013b0de7220 */ /* 0x002fe20000410000 */
[----:B------:R-:W-:Y:S01]  /*2040*/  FADD.FTZ R19, R177, R247 ;  /* 0x000000f7b1137221 */ /* 0x000fe20000010000 */
[----:B------:R-:W-:-:S03]  /*2050*/  FADD.FTZ R176, -R205, R183 ;  /* 0x000000b7cdb07221 */ /* 0x000fc60000010100 */
[----:B------:R-:W-:-:S04]  /*2060*/  FADD.FTZ R19, R19, R243 ;  /* 0x000000f313137221 */ /* 0x000fc80000010000 */
[----:B------:R-:W-:Y:S01]  /*2070*/  FADD.FTZ R177, R19, R239 ;  /* 0x000000ef13b17221 */ /* 0x000fe20000010000 */
[----:B------:R-:W-:Y:S01]  /*2080*/  FMUL.FTZ R19, R3, R176 ;  /* 0x000000b003137220 */ /* 0x000fe20000410000 */
[----:B------:R-:W-:-:S03]  /*2090*/  FADD.FTZ R188, R188, R179 ;  /* 0x000000b3bcbc7221 */ /* 0x000fc60000010000 */
[----:B------:R-:W-:Y:S01]  /*20a0*/  FFMA.FTZ R180, R19, R179, R180 ;  /* 0x000000b313b47223 */ /* 0x000fe200000100b4 */
[----:B------:R1:W-:Y:S04]  /*20b0*/  STL [R1+0xd8], R212 ;  /* 0x0000d8d401007387 */ /* 0x0003e80000100800 */
[----:B------:R2:W-:Y:S04]  /*20c0*/  STL [R1+0x3c], R188 ;  /* 0x00003cbc01007387 */ /* 0x0005e80000100800 */
[----:B------:R2:W-:Y:S01]  /*20d0*/  STL [R1+0xdc], R180 ;  /* 0x0000dcb401007387 */ /* 0x0005e20000100800 */
[----:B------:R-:W-:Y:S01]  /*20e0*/  FADD.FTZ R176, R177, R234 ;  /* 0x000000eab1b07221 */ /* 0x000fe20000010000 */
[----:B------:R-:W-:Y:S01]  /*20f0*/  FFMA.FTZ R177, R10, R234, R178 ;  /* 0x000000ea0ab17223 */ /* 0x000fe200000100b2 */
[----:B------:R-:W-:-:S02]  /*2100*/  HADD2.F32 R178, -RZ, R51.H1_H1 ;  /* 0x30000033ffb27230 */ /* 0x000fc40000004100 */
[----:B------:R-:W-:Y:S01]  /*2110*/  FADD.FTZ R176, R176, R229 ;  /* 0x000000e5b0b07221 */ /* 0x000fe20000010000 */
[----:B------:R-:W-:Y:S02]  /*2120*/  FFMA.FTZ R177, R13, R229, R177 ;  /* 0x000000e50db17223 */ /* 0x000fe400000100b1 */
[----:B-1----:R-:W-:Y:S01]  /*2130*/  FMUL.FTZ R212, R178, R179 ;  /* 0x000000b3b2d47220 */ /* 0x002fe20000410000 */
[----:B------:R-:W-:Y:S01]  /*2140*/  FADD.FTZ R176, R176, R222 ;  /* 0x000000deb0b07221 */ /* 0x000fe20000010000 */
[----:B------:R-:W-:-:S03]  /*2150*/  FFMA.FTZ R177, R16, R222, R177 ;  /* 0x000000de10b17223 */ /* 0x000fc600000100b1 */
[----:B------:R-:W-:Y:S01]  /*2160*/  FADD.FTZ R216, R176, R212 ;  /* 0x000000d4b0d87221 */ /* 0x000fe20000010000 */
[----:B--2---:R-:W-:-:S07]  /*2170*/  FFMA.FTZ R215, R19, R212, R177 ;  /* 0x000000d413d77223 */ /* 0x004fce00000100b1 */
.L_x_16089:
[----:B------:R-:W-:Y:S05]  /*2180*/  BSYNC.RECONVERGENT B1 ;  /* 0x0000000000017941 */ /* 0x000fea0003800200 */
.L_x_16088:
        /* <DEDUP_REMOVED lines=123> */
.L_x_16091:
[----:B------:R-:W-:Y:S05]  /*2940*/  BSYNC.RECONVERGENT B1 ;  /* 0x0000000000017941 */ /* 0x000fea0003800200 */
.L_x_16090:
[----:B------:R-:W-:Y:S04]  /*2950*/  BSSY.RECONVERGENT B1, `(.L_x_16092) ;  /* 0x000006b000017945 */ /* 0x000fe80003800200 */
[----:B------:R-:W-:Y:S05]  /*2960*/  @!P2 BRA `(.L_x_16093) ;  /* 0x0000000400a4a947 */ /* 0x000fea0003800000 */
[----:B------:R-:W1:Y:S01]  /*2970*/  LDC.64 R28, c[0x0][0x3a8] ;  /* 0x0000ea00ff1c7b82 */ /* 0x000e620000000a00 */
[----:B------:R-:W2:Y:S04]  /*2980*/  LDL.LU R232, [R1+0xa0] ;  /* 0x0000a00001e87983 */ /* 0x000ea80000300800 */
[----:B------:R-:W3:Y:S03]  /*2990*/  LDL.LU R197, [R1+0xa4] ;  /* 0x0000a40001c57983 */ /* 0x000ee60000300800 */
[----:B------:R-:W4:Y:S01]  /*29a0*/  LDC.64 R176, c[0x0][0x428] ;  /* 0x00010a00ffb07b82 */ /* 0x000f220000000a00 */
[----:B------:R-:W3:Y:S01]  /*29b0*/  LDL.LU R194, [R1+0xa8] ;  /* 0x0000a80001c27983 */ /* 0x000ee20000300800 */
[----:B------:R-:W-:-:S03]  /*29c0*/  ISETP.NE.U32.AND P3, PT, RZ, UR10, PT ;  /* 0x0000000aff007c0c */ /* 0x000fc6000bf65070 */
[----:B------:R-:W3:Y:S01]  /*29d0*/  LDL.LU R17, [R1+0xac] ;  /* 0x0000ac0001117983 */ /* 0x000ee20000300800 */
[----:B-1----:R-:W-:-:S04]  /*29e0*/  IMAD.WIDE.U32 R28, R214, 0x20, R28 ;  /* 0x00000020d61c7825 */ /* 0x002fc800078e001c */
[----:B----4-:R-:W-:Y:S01]  /*29f0*/  IMAD.WIDE.U32 R176, R214, 0x10, R176 ;  /* 0x00000010d6b07825 */ /* 0x010fe200078e00b0 */
[----:B------:R-:W4:Y:S04]  /*2a00*/  LDG.E.128 R188, desc[UR6][R28.64] ;  /* 0x000000061cbc7981 */ /* 0x000f28000c1e1d00 */
[----:B------:R1:W3:Y:S04]  /*2a10*/  LDG.E.128 R180, desc[UR6][R28.64+0x10] ;  /* 0x000010061cb47981 */ /* 0x0002e8000c1e1d00 */
[----:B------:R-:W2:Y:S01]  /*2a20*/  LDG.E.128 R176, desc[UR6][R176.64] ;  /* 0x00000006b0b07981 */ /* 0x000ea2000c1e1d00 */
[----:B------:R-:W-:-:S03]  /*2a30*/  ISETP.NE.AND.EX P3, PT, RZ, UR11, PT, P3 ;  /* 0x0000000bff007c0c */ /* 0x000fc6000bf65330 */
[----:B------:R-:W3:Y:S01]  /*2a40*/  LDL.LU R227, [R1+0x90] ;  /* 0x0000900001e37983 */ /* 0x000ee20000300800 */
[----:B------:R-:W-:-:S03]  /*2a50*/  HADD2.F32 R14, -RZ, R64.H0_H0 ;  /* 0x20000040ff0e7230 */ /* 0x000fc60000004100 */
[----:B------:R-:W3:Y:S04]  /*2a60*/  LDL.LU R220, [R1+0x94] ;  /* 0x0000940001dc7983 */ /* 0x000ee80000300800 */
[----:B------:R-:W3:Y:S02]  /*2a70*/  LDL.LU R210, [R1+0x98] ;  /* 0x0000980001d27983 */ /* 0x000ee40000300800 */
[----:B-1----:R-:W1:Y:S02]  /*2a80*/  @P3 LDC.64 R28, c[0x0][0x438] ;  /* 0x00010e00ff1c3b82 */ /* 0x002e640000000a00 */
[----:B-1----:R-:W-:-:S05]  /*2a90*/  @P3 IMAD.WIDE.U32 R28, R214, 0x20, R28 ;  /* 0x00000020d61c3825 */ /* 0x002fca00078e001c */
[----:B------:R-:W5:Y:S04]  /*2aa0*/  @P3 LDG.E.128 R160, desc[UR6][R28.64] ;  /* 0x000000061ca03981 */ /* 0x000f68000c1e1d00 */
[----:B------:R1:W5:Y:S02]  /*2ab0*/  @P3 LDG.E.128 R164, desc[UR6][R28.64+0x10] ;  /* 0x000010061ca43981 */ /* 0x000364000c1e1d00 */
[----:B-1----:R-:W1:Y:S02]  /*2ac0*/  LDC.64 R28, c[0x0][0x3b0] ;  /* 0x0000ec00ff1c7b82 */ /* 0x002e640000000a00 */
[----:B-1----:R-:W-:-:S06]  /*2ad0*/  IMAD.WIDE.U32 R28, R214, 0x8, R28 ;  /* 0x00000008d61c7825 */ /* 0x002fcc00078e001c */
[----:B------:R-:W5:Y:S01]  /*2ae0*/  LDG.E.64 R28, desc[UR6][R28.64] ;  /* 0x000000061c1c7981 */ /* 0x000f62000c1e1b00 */
        /* <DEDUP_REMOVED lines=9> */
[----:B------:R-:W-:Y:S02]  /*2b80*/  HADD2.F32 R8, -RZ, R64.H1_H1 ;  /* 0x30000040ff087230 */ /* 0x000fe40000004100 */
[----:B------:R-:W-:Y:S01]  /*2b90*/  FADD.FTZ R14, -R205, R190 ;  /* 0x000000becd0e7221 */ /* 0x000fe20000010100 */
[-C--:B---3--:R-:W-:Y:S01]  /*2ba0*/  FFMA.FTZ R197, R202, R11.reuse, R197 ;  /* 0x0000000bcac57223 */ /* 0x088fe200000100c5 */
[----:B------:R-:W-:Y:S01]  /*2bb0*/  STL [R1+0xa0], R232 ;  /* 0x0000a0e801007387 */ /* 0x000fe20000100800 */
[----:B------:R-:W-:Y:S01]  /*2bc0*/  FADD.FTZ R85, R85, R11 ;  /* 0x0000000b55557221 */ /* 0x000fe20000010000 */
[----:B------:R-:W-:Y:S01]  /*2bd0*/  FMUL.FTZ R245, R8, R11 ;  /* 0x0000000b08f57220 */ /* 0x000fe20000410000 */
[----:B------:R-:W-:Y:S01]  /*2be0*/  HADD2.F32 R11, -RZ, R177.H0_H0 ;  /* 0x200000b1ff0b7230 */ /* 0x000fe20000004100 */
[----:B------:R1:W-:Y:S02]  /*2bf0*/  STL [R1+0xa4], R197 ;  /* 0x0000a4c501007387 */ /* 0x0003e40000100800 */
[----:B-1----:R-:W-:Y:S01]  /*2c00*/  FMUL.FTZ R197, R3, R14 ;  /* 0x0000000e03c57220 */ /* 0x002fe20000410000 */
[----:B------:R-:W-:-:S03]  /*2c10*/  HADD2.F32 R14, -RZ, R65.H0_H0 ;  /* 0x20000041ff0e7230 */ /* 0x000fc60000004100 */
[-C--:B------:R-:W-:Y:S02]  /*2c20*/  FFMA.FTZ R194, R197, R11.reuse, R194 ;  /* 0x0000000bc5c27223 */ /* 0x080fe400000100c2 */
[----:B------:R-:W-:Y:S01]  /*2c30*/  FMUL.FTZ R241, R14, R11 ;  /* 0x0000000b0ef17220 */ /* 0x000fe20000410000 */
[C---:B------:R-:W-:Y:S02]  /*2c40*/  FADD.FTZ R14, -R205.reuse, R180 ;  /* 0x000000b4cd0e7221 */ /* 0x040fe40000010100 */
[----:B------:R1:W-:Y:S04]  /*2c50*/  STL [R1+0xa8], R194 ;  /* 0x0000a8c201007387 */ /* 0x0003e80000100800 */
[----:B------:R-:W2:Y:S01]  /*2c60*/  LDL.LU R180, [R1+0x9c] ;  /* 0x00009c0001b47983 */ /* 0x000ea20000300800 */
[----:B------:R-:W-:Y:S01]  /*2c70*/  FADD.FTZ R8, -R205, R191 ;  /* 0x000000bfcd087221 */ /* 0x000fe20000010100 */
[----:B------:R-:W-:Y:S01]  /*2c80*/  FADD.FTZ R86, R86, R11 ;  /* 0x0000000b56567221 */ /* 0x000fe20000010000 */
[----:B------:R-:W-:-:S02]  /*2c90*/  HADD2.F32 R11, -RZ, R177.H1_H1 ;  /* 0x300000b1ff0b7230 */ /* 0x000fc40000004100 */
[----:B-1----:R-:W-:Y:S01]  /*2ca0*/  FMUL.FTZ R194, R3, R8 ;  /* 0x0000000803c27220 */ /* 0x002fe20000410000 */
[----:B------:R-:W-:-:S03]  /*2cb0*/  HADD2.F32 R8, -RZ, R65.H1_H1 ;  /* 0x30000041ff087230 */ /* 0x000fc60000004100 */
[-C--:B------:R-:W-:Y:S01]  /*2cc0*/  FFMA.FTZ R17, R194, R11.reuse, R17 ;  /* 0x0000000bc2117223 */ /* 0x080fe20000010011 */
[----:B------:R-:W-:Y:S01]  /*2cd0*/  FADD.FTZ R87, R87, R11 ;  /* 0x0000000b57577221 */ /* 0x000fe20000010000 */
[----:B------:R-:W-:Y:S01]  /*2ce0*/  FMUL.FTZ R237, R8, R11 ;  /* 0x0000000b08ed7220 */ /* 0x000fe20000410000 */
[----:B------:R-:W-:Y:S01]  /*2cf0*/  FMUL.FTZ R8, R3, R14 ;  /* 0x0000000e03087220 */ /* 0x000fe20000410000 */
[----:B------:R-:W-:Y:S01]  /*2d00*/  HADD2.F32 R11, -RZ, R178.H0_H0 ;  /* 0x200000b2ff0b7230 */ /* 0x000fe20000004100 */
[----:B------:R1:W-:Y:S01]  /*2d10*/  STL [R1+0xac], R17 ;  /* 0x0000ac1101007387 */ /* 0x0003e20000100800 */
[----:B------:R-:W-:-:S03]  /*2d20*/  HADD2.F32 R14, -RZ, R66.H0_H0 ;  /* 0x20000042ff0e7230 */ /* 0x000fc60000004100 */
[----:B------:R-:W-:Y:S01]  /*2d30*/  FADD.FTZ R88, R88, R11 ;  /* 0x0000000b58587221 */ /* 0x000fe20000010000 */
[-C--:B------:R-:W-:Y:S01]  /*2d40*/  FFMA.FTZ R227, R8, R11.reuse, R227 ;  /* 0x0000000b08e37223 */ /* 0x080fe200000100e3 */
[----:B------:R-:W-:Y:S01]  /*2d50*/  FMUL.FTZ R232, R14, R11 ;  /* 0x0000000b0ee87220 */ /* 0x000fe20000410000 */
[----:B-1----:R-:W-:Y:S01]  /*2d60*/  FADD.FTZ R17, -R205, R181 ;  /* 0x000000b5cd117221 */ /* 0x002fe20000010100 */
[----:B------:R-:W-:-:S03]  /*2d70*/  HADD2.F32 R14, -RZ, R178.H1_H1 ;  /* 0x300000b2ff0e7230 */ /* 0x000fc60000004100 */
[----:B------:R-:W-:Y:S01]  /*2d80*/  FMUL.FTZ R11, R3, R17 ;  /* 0x00000011030b7220 */ /* 0x000fe20000410000 */
[----:B------:R-:W-:Y:S01]  /*2d90*/  HADD2.F32 R17, -RZ, R66.H1_H1 ;  /* 0x30000042ff117230 */ /* 0x000fe20000004100 */
[----:B------:R1:W-:Y:S01]  /*2da0*/  STL [R1+0x90], R227 ;  /* 0x000090e301007387 */ /* 0x0003e20000100800 */
[----:B------:R-:W-:Y:S01]  /*2db0*/  FADD.FTZ R89, R89, R14 ;  /* 0x0000000e59597221 */ /* 0x000fe20000010000 */
[-C--:B------:R-:W-:Y:S01]  /*2dc0*/  FFMA.FTZ R220, R11, R14.reuse, R220 ;  /* 0x0000000e0bdc7223 */ /* 0x080fe200000100dc */
[----:B------:R-:W-:Y:S02]  /*2dd0*/  HADD2.F32 R176, -RZ, R67.H0_H0 ;  /* 0x20000043ffb07230 */ /* 0x000fe40000004100 */
[----:B------:R-:W-:Y:S01]  /*2de0*/  FADD.FTZ R177, R216, R249 ;  /* 0x000000f9d8b17221 */ /* 0x000fe20000010000 */
[----:B-1----:R-:W-:Y:S01]  /*2df0*/  FMUL.FTZ R227, R17, R14 ;  /* 0x0000000e11e37220 */ /* 0x002fe20000410000 */
[----:B------:R-:W-:Y:S01]  /*2e00*/  FADD.FTZ R14, -R205, R182 ;  /* 0x000000b6cd0e7221 */ /* 0x000fe20000010100 */
[----:B------:R-:W-:-:S03]  /*2e10*/  HADD2.F32 R17, -RZ, R179.H0_H0 ;  /* 0x200000b3ff117230 */ /* 0x000fc60000004100 */
[----:B------:R-:W-:Y:S01]  /*2e20*/  FMUL.FTZ R14, R3, R14 ;  /* 0x0000000e030e7220 */ /* 0x000fe20000410000 */
[----:B------:R1:W-:Y:S01]  /*2e30*/  STL [R1+0x94], R220 ;  /* 0x000094dc01007387 */ /* 0x0003e20000100800 */
[----:B------:R-:W-:Y:S02]  /*2e40*/  FADD.FTZ R90, R90, R17 ;  /* 0x000000115a5a7221 */ /* 0x000fe40000010000 */
        /* <DEDUP_REMOVED lines=8> */
[----:B------:R-:W-:Y:S02]  /*2ed0*/  FMUL.FTZ R17, R3, R176 ;  /* 0x000000b003117220 */ /* 0x000fe40000410000 */
[----:B------:R-:W-:Y:S01]  /*2ee0*/  FFMA.FTZ R178, R202, R245, R178 ;  /* 0x000000f5cab27223 */ /* 0x000fe200000100b2 */
[----:B------:R1:W-:Y:S03]  /*2ef0*/  STL [R1+0x98], R210 ;  /* 0x000098d201007387 */ /* 0x0003e60000100800 */
[----:B------:R-:W-:Y:S01]  /*2f00*/  FFMA.FTZ R178, R197, R241, R178 ;  /* 0x000000f1c5b27223 */ /* 0x000fe200000100b2 */
[----:B------:R-:W-:-:S03]  /*2f10*/  FADD.FTZ R176, R177, R232 ;  /* 0x000000e8b1b07221 */ /* 0x000fc60000010000 */
[----:B------:R-:W-:-:S04]  /*2f20*/  FFMA.FTZ R178, R194, R237, R178 ;  /* 0x000000edc2b27223 */ /* 0x000fc800000100b2 */
[----:B------:R-:W-:Y:S01]  /*2f30*/  FFMA.FTZ R177, R8, R232, R178 ;  /* 0x000000e808b17223 */ /* 0x000fe200000100b2 */
[----:B------:R-:W-:Y:S02]  /*2f40*/  HADD2.F32 R178, -RZ, R67.H1_H1 ;  /* 0x30000043ffb27230 */ /* 0x000fe40000004100 */
[----:B------:R-:W-:Y:S01]  /*2f50*/  FADD.FTZ R176, R176, R227 ;  /* 0x000000e3b0b07221 */ /* 0x000fe20000010000 */
[----:B------:R-:W-:Y:S02]  /*2f60*/  FFMA.FTZ R177, R11, R227, R177 ;  /* 0x000000e30bb17223 */ /* 0x000fe400000100b1 */
[-C--:B-1----:R-:W-:Y:S01]  /*2f70*/  FMUL.FTZ R210, R178, R179.reuse ;  /* 0x000000b3b2d27220 */ /* 0x082fe20000410000 */
        /* <DEDUP_REMOVED lines=8> */
.L_x_16093:
[----:B------:R-:W-:Y:S05]  /*3000*/  BSYNC.RECONVERGENT B1 ;  /* 0x0000000000017941 */ /* 0x000fea0003800200 */
.L_x_16092:
[----:B------:R-:W2:Y:S01]  /*3010*/  LDL R176, [R1+0x8] ;  /* 0x0000080001b07983 */ /* 0x000ea20000100800 */
[----:B------:R-:W-:Y:S01]  /*3020*/  BSSY.RECONVERGENT B1, `(.L_x_16094) ;  /* 0x000006c000017945 */ /* 0x000fe20003800200 */
[----:B--2---:R-:W-:-:S13]  /*3030*/  ISETP.GE.U32.AND P3, PT, R176, 0xa0, PT ;  /* 0x000000a0b000780c */ /* 0x004fda0003f66070 */
[----:B------:R-:W-:Y:S05]  /*3040*/  @!P3 BRA `(.L_x_16095) ;  /* 0x0000000400a4b947 */ /* 0x000fea0003800000 */
[----:B------:R-:W-:Y:S01]  /*3050*/  ISETP.NE.U32.AND P5, PT, RZ, UR10, PT ;  /* 0x0000000aff007c0c */ /* 0x000fe2000bfa5070 */
[----:B------:R-:W2:Y:S01]  /*3060*/  LDC.64 R30, c[0x0][0x428] ;  /* 0x00010a00ff1e7b82 */ /* 0x000ea20000000a00 */
[----:B------:R-:W3:Y:S02]  /*3070*/  LDL.LU R226, [R1+0x80] ;  /* 0x0000800001e27983 */ /* 0x000ee40000300800 */
[----:B------:R-:W-:Y:S02]  /*3080*/  ISETP.NE.AND.EX P5, PT, RZ, UR11, PT, P5 ;  /* 0x0000000bff007c0c */ /* 0x000fe4000bfa5350 */
[----:B------:R-:W4:Y:S04]  /*3090*/  LDL.LU R225, [R1+0x84] ;  /* 0x0000840001e17983 */ /* 0x000f280000300800 */
[----:B------:R-:W4:Y:S04]  /*30a0*/  LDL.LU R219, [R1+0x88] ;  /* 0x0000880001db7983 */ /* 0x000f280000300800 */
[----:B------:R-:W4:Y:S03]  /*30b0*/  LDL.LU R218, [R1+0x8c] ;  /* 0x00008c0001da7983 */ /* 0x000f260000300800 */
[----:B------:R-:W0:Y:S01]  /*30c0*/  @P5 LDC.64 R6, c[0x0][0x438] ;  /* 0x00010e00ff065b82 */ /* 0x000e220000000a00 */
[----:B------:R-:W4:Y:S04]  /*30d0*/  LDL.LU R217, [R1+0x70] ;  /* 0x0000700001d97983 */ /* 0x000f280000300800 */
[----:B------:R-:W4:Y:S01]  /*30e0*/  LDL.LU R213, [R1+0x74] ;  /* 0x0000740001d57983 */ /* 0x000f220000300800 */
[----:B--2---:R-:W-:-:S03]  /*30f0*/  IMAD.WIDE.U32 R30, R214, 0x10, R30 ;  /* 0x00000010d61e7825 */ /* 0x004fc600078e001e */
[----:B------:R-:W2:Y:S04]  /*3100*/  LDL.LU R252, [R1+0x78] ;  /* 0x0000780001fc7983 */ /* 0x000ea80000300800 */
[----:B------:R-:W3:Y:S01]  /*3110*/  LDG.E.128 R176, desc[UR6][R30.64] ;  /* 0x000000061eb07981 */ /* 0x000ee2000c1e1d00 */
[----:B0-----:R-:W-:-:S05]  /*3120*/  @P5 IMAD.WIDE.U32 R6, R214, 0x20, R6 ;  /* 0x00000020d6065825 */ /* 0x001fca00078e0006 */
[----:B------:R-:W5:Y:S04]  /*3130*/  @P5 LDG.E.128 R168, desc[UR6][R6.64] ;  /* 0x0000000606a85981 */ /* 0x000f68000c1e1d00 */
[----:B------:R0:W5:Y:S02]  /*3140*/  @P5 LDG.E.128 R172, desc[UR6][R6.64+0x10] ;  /* 0x0000100606ac5981 */ /* 0x000164000c1e1d00 */
[----:B0-----:R-:W0:Y:S02]  /*3150*/  LDC.64 R6, c[0x0][0x3a8] ;  /* 0x0000ea00ff067b82 */ /* 0x001e240000000a00 */
[----:B0-----:R-:W-:-:S05]  /*3160*/  IMAD.WIDE.U32 R6, R214, 0x20, R6 ;  /* 0x00000020d6067825 */ /* 0x001fca00078e0006 */
[----:B-1----:R-:W4:Y:S04]  /*3170*/  LDG.E.128 R180, desc[UR6][R6.64] ;  /* 0x0000000606b47981 */ /* 0x002f28000c1e1d00 */
[----:B------:R0:W2:Y:S02]  /*3180*/  LDG.E.128 R188, desc[UR6][R6.64+0x10] ;  /* 0x0000100606bc7981 */ /* 0x0000a4000c1e1d00 */
[----:B0-----:R-:W0:Y:S01]  /*3190*/  LDC.64 R6, c[0x0][0x3b0] ;  /* 0x0000ec00ff067b82 */ /* 0x001e220000000a00 */
[C---:B----4-:R-:W-:Y:S01]  /*31a0*/  FADD.FTZ R192, -R205.reuse, R180 ;  /* 0x000000b4cdc07221 */ /* 0x050fe20000010100 */
[C---:B------:R-:W-:Y:S01]  /*31b0*/  FADD.FTZ R2, -R205.reuse, R183 ;  /* 0x000000b7cd027221 */ /* 0x040fe20000010100 */
[--C-:B---3--:R-:W-:Y:S02]  /*31c0*/  HADD2.F32 R183, -RZ, R176.reuse.H0_H0 ;  /* 0x200000b0ffb77230 */ /* 0x108fe40000004100 */
[----:B------:R-:W-:Y:S01]  /*31d0*/  FADD.FTZ R181, -R205, R181 ;  /* 0x000000b5cdb57221 */ /* 0x000fe20000010100 */
[----:B-----5:R-:W-:Y:S01]  /*31e0*/  FMUL.FTZ R231, R3, R192 ;  /* 0x000000c003e77220 */ /* 0x020fe20000410000 */
[----:B------:R-:W-:-:S02]  /*31f0*/  HADD2.F32 R176, -RZ, R176.H1_H1 ;  /* 0x300000b0ffb07230 */ /* 0x000fc40000004100 */
[----:B------:R-:W-:Y:S01]  /*3200*/  FMUL.FTZ R193, R3, R181 ;  /* 0x000000b503c17220 */ /* 0x000fe20000410000 */
[----:B------:R-:W-:Y:S01]  /*3210*/  FFMA.FTZ R226, R231, R183, R226 ;  /* 0x000000b7e7e27223 */ /* 0x000fe200000100e2 */
[----:B------:R-:W-:Y:S02]  /*3220*/  HADD2.F32 R181, -RZ, R72.H1_H1 ;  /* 0x30000048ffb57230 */ /* 0x000fe40000004100 */
[----:B------:R-:W-:Y:S01]  /*3230*/  FADD.FTZ R182, -R205, R182 ;  /* 0x000000b6cdb67221 */ /* 0x000fe20000010100 */
[----:B------:R-:W-:Y:S01]  /*3240*/  FADD.FTZ R93, R93, R176 ;  /* 0x000000b05d5d7221 */ /* 0x000fe20000010000 */
[----:B------:R-:W-:Y:S01]  /*3250*/  FFMA.FTZ R225, R193, R176, R225 ;  /* 0x000000b0c1e17223 */ /* 0x000fe200000100e1 */
[----:B------:R1:W-:Y:S01]  /*3260*/  STL [R1+0x80], R226 ;  /* 0x000080e201007387 */ /* 0x0003e20000100800 */
[----:B------:R-:W-:Y:S01]  /*3270*/  FMUL.FTZ R192, R3, R182 ;  /* 0x000000b603c07220 */ /* 0x000fe20000410000 */
[----:B-1----:R-:W-:Y:S01]  /*3280*/  FMUL.FTZ R226, R181, R176 ;  /* 0x000000b0b5e27220 */ /* 0x002fe20000410000 */
[----:B------:R-:W-:Y:S01]  /*3290*/  HADD2.F32 R176, -RZ, R177.H0_H0 ;  /* 0x200000b1ffb07230 */ /* 0x000fe20000004100 */
[----:B------:R1:W-:Y:S04]  /*32a0*/  STL [R1+0x84], R225 ;  /* 0x000084e101007387 */ /* 0x0003e80000100800 */
[----:B------:R-:W-:-:S05]  /*32b0*/  FFMA.FTZ R219, R192, R176, R219 ;  /* 0x000000b0c0db7223 */ /* 0x000fca00000100db */
[----:B------:R3:W-:Y:S04]  /*32c0*/  STL [R1+0x88], R219 ;  /* 0x000088db01007387 */ /* 0x0007e80000100800 */
[----:B------:R-:W4:Y:S01]  /*32d0*/  LDL.LU R182, [R1+0x7c] ;  /* 0x00007c0001b67983 */ /* 0x000f220000300800 */
[----:B------:R-:W-:Y:S02]  /*32e0*/  HADD2.F32 R181, -RZ, R73.H0_H0 ;  /* 0x20000049ffb57230 */ /* 0x000fe40000004100 */
[----:B------:R-:W-:Y:S01]  /*32f0*/  FADD.FTZ R94, R94, R176 ;  /* 0x000000b05e5e7221 */ /* 0x000fe20000010000 */
[----:B------:R-:W-:Y:S02]  /*3300*/  HADD2.F32 R177, -RZ, R177.H1_H1 ;  /* 0x300000b1ffb17230 */ /* 0x000fe40000004100 */
[----:B------:R-:W-:Y:S01]  /*3310*/  FMUL.FTZ R2, R3, R2 ;  /* 0x0000000203027220 */ /* 0x000fe20000410000 */
[----:B-1----:R-:W-:Y:S01]  /*3320*/  FMUL.FTZ R225, R181, R176 ;  /* 0x000000b0b5e17220 */ /* 0x002fe20000410000 */
[----:B------:R-:W-:-:S02]  /*3330*/  HADD2.F32 R176, -RZ, R73.H1_H1 ;  /* 0x30000049ffb07230 */ /* 0x000fc40000004100 */
[----:B--2---:R-:W-:Y:S01]  /*3340*/  FADD.FTZ R4, -R205, R188 ;  /* 0x000000bccd047221 */ /* 0x004fe20000010100 */
[----:B0-----:R-:W-:-:S04]  /*3350*/  IMAD.WIDE.U32 R6, R214, 0x8, R6 ;  /* 0x00000008d6067825 */ /* 0x001fc800078e0006 */
[----:B------:R-:W-:Y:S01]  /*3360*/  FADD.FTZ R95, R95, R177 ;  /* 0x000000b15f5f7221 */ /* 0x000fe20000010000 */
[-C--:B------:R-:W-:Y:S01]  /*3370*/  FFMA.FTZ R218, R2, R177.reuse, R218 ;  /* 0x000000b102da7223 */ /* 0x080fe200000100da */
[----:B---3--:R-:W-:Y:S01]  /*3380*/  FMUL.FTZ R219, R176, R177 ;  /* 0x000000b1b0db7220 */ /* 0x008fe20000410000 */
[----:B------:R-:W-:Y:S02]  /*3390*/  HADD2.F32 R176, -RZ, R178.H0_H0 ;  /* 0x200000b2ffb07230 */ /* 0x000fe40000004100 */
[----:B------:R-:W-:Y:S01]  /*33a0*/  FMUL.FTZ R4, R3, R4 ;  /* 0x0000000403047220 */ /* 0x000fe20000410000 */
[----:B------:R-:W-:Y:S01]  /*33b0*/  HADD2.F32 R177, -RZ, R74.H0_H0 ;  /* 0x2000004affb17230 */ /* 0x000fe20000004100 */
[----:B------:R0:W5:Y:S01]  /*33c0*/  LDG.E.64 R30, desc[UR6][R6.64] ;  /* 0x00000006061e7981 */ /* 0x000162000c1e1b00 */
[----:B------:R-:W-:Y:S02]  /*33d0*/  HADD2.F32 R188, -RZ, R72.H0_H0 ;  /* 0x20000048ffbc7230 */ /* 0x000fe40000004100 */
[----:B------:R-:W-:Y:S01]  /*33e0*/  FADD.FTZ R96, R96, R176 ;  /* 0x000000b060607221 */ /* 0x000fe20000010000 */
[----:B------:R-:W-:Y:S01]  /*33f0*/  FFMA.FTZ R217, R4, R176, R217 ;  /* 0x000000b004d97223 */ /* 0x000fe200000100d9 */
[----:B------:R1:W-:Y:S01]  /*3400*/  STL [R1+0x8c], R218 ;  /* 0x00008cda01007387 */ /* 0x0003e20000100800 */
[----:B------:R-:W-:-:S02]  /*3410*/  HADD2.F32 R178, -RZ, R178.H1_H1 ;  /* 0x300000b2ffb27230 */ /* 0x000fc40000004100 */
[----:B------:R-:W-:Y:S01]  /*3420*/  FMUL.FTZ R230, R188, R183 ;  /* 0x000000b7bce67220 */ /* 0x000fe20000410000 */
[----:B0-----:R-:W-:Y:S01]  /*3430*/  FADD.FTZ R7, -R205, R189 ;  /* 0x000000bdcd077221 */ /* 0x001fe20000010100 */
[----:B-1----:R-:W-:Y:S01]  /*3440*/  FMUL.FTZ R218, R177, R176 ;  /* 0x000000b0b1da7220 */ /* 0x002fe20000410000 */
[----:B------:R-:W-:Y:S02]  /*3450*/  HADD2.F32 R176, -RZ, R74.H1_H1 ;  /* 0x3000004affb07230 */ /* 0x000fe40000004100 */
[----:B------:R-:W-:Y:S01]  /*3460*/  FMUL.FTZ R7, R3, R7 ;  /* 0x0000000703077220 */ /* 0x000fe20000410000 */
[----:B------:R0:W-:Y:S01]  /*3470*/  STL [R1+0x70], R217 ;  /* 0x000070d901007387 */ /* 0x0001e20000100800 */
[----:B------:R-:W-:Y:S01]  /*3480*/  FADD.FTZ R97, R97, R178 ;  /* 0x000000b261617221 */ /* 0x000fe20000010000 */
[----:B------:R-:W-:Y:S01]  /*3490*/  FADD.FTZ R177, R216, R230 ;  /* 0x000000e6d8b17221 */ /* 0x000fe20000010000 */
[----:B------:R-:W-:Y:S01]  /*34a0*/  FFMA.FTZ R213, R7, R178, R213 ;  /* 0x000000b207d57223 */ /* 0x000fe200000100d5 */
[----:B------:R-:W-:-:S02]  /*34b0*/  FADD.FTZ R6, -R205, R190 ;  /* 0x000000becd067221 */ /* 0x000fc40000010100 */
[----:B------:R-:W-:Y:S01]  /*34c0*/  FADD.FTZ R177, R177, R226 ;  /* 0x000000e2b1b17221 */ /* 0x000fe20000010000 */
[----:B0-----:R-:W-:Y:S01]  /*34d0*/  FMUL.FTZ R217, R176, R178 ;  /* 0x000000b2b0d97220 */ /* 0x001fe20000410000 */
[----:B------:R-:W-:Y:S01]  /*34e0*/  FFMA.FTZ R178, R231, R230, R215 ;  /* 0x000000e6e7b27223 */ /* 0x000fe200000100d7 */
[----:B------:R-:W-:-:S03]  /*34f0*/  HADD2.F32 R176, -RZ, R179.H0_H0 ;  /* 0x200000b3ffb07230 */ /* 0x000fc60000004100 */
[----:B------:R-:W-:Y:S01]  /*3500*/  FFMA.FTZ R178, R193, R226, R178 ;  /* 0x000000e2c1b27223 */ /* 0x000fe200000100b2 */
[----:B------:R-:W-:Y:S01]  /*3510*/  FMUL.FTZ R6, R3, R6 ;  /* 0x0000000603067220 */ /* 0x000fe20000410000 */
[----:B------:R-:W-:Y:S01]  /*3520*/  FADD.FTZ R177, R177, R225 ;  /* 0x000000e1b1b17221 */ /* 0x000fe20000010000 */
[----:B------:R-:W-:Y:S02]  /*3530*/  HADD2.F32 R181, -RZ, R75.H0_H0 ;  /* 0x2000004bffb57230 */ /* 0x000fe40000004100 */
[----:B------:R-:W-:Y:S01]  /*3540*/  FFMA.FTZ R178, R192, R225, R178 ;  /* 0x000000e1c0b27223 */ /* 0x000fe200000100b2 */
[----:B------:R-:W-:Y:S01]  /*3550*/  FFMA.FTZ R252, R6, R176, R252 ;  /* 0x000000b006fc7223 */ /* 0x000fe200000100fc */
[----:B------:R-:W-:Y:S01]  /*3560*/  FADD.FTZ R177, R177, R219 ;  /* 0x000000dbb1b17221 */ /* 0x000fe20000010000 */
[----:B------:R-:W-:Y:S01]  /*3570*/  FADD.FTZ R180, -R205, R191 ;  /* 0x000000bfcdb47221 */ /* 0x000fe20000010100 */
[----:B------:R-:W-:Y:S01]  /*3580*/  FFMA.FTZ R178, R2, R219, R178 ;  /* 0x000000db02b27223 */ /* 0x000fe200000100b2 */
[----:B------:R0:W-:Y:S01]  /*3590*/  STL [R1+0x74], R213 ;  /* 0x000074d501007387 */ /* 0x0001e20000100800 */
[----:B------:R-:W-:Y:S01]  /*35a0*/  FADD.FTZ R98, R98, R176 ;  /* 0x000000b062627221 */ /* 0x000fe20000010000 */
[----:B------:R-:W-:-:S02]  /*35b0*/  HADD2.F32 R179, -RZ, R179.H1_H1 ;  /* 0x300000b3ffb37230 */ /* 0x000fc40000004100 */
[----:B------:R1:W-:Y:S01]  /*35c0*/  STL [R1+0x78], R252 ;  /* 0x000078fc01007387 */ /* 0x0003e20000100800 */
[----:B0-----:R-:W-:Y:S01]  /*35d0*/  FMUL.FTZ R213, R181, R176 ;  /* 0x000000b0b5d57220 */ /* 0x001fe20000410000 */
[----:B------:R-:W-:Y:S01]  /*35e0*/  FADD.FTZ R176, R177, R218 ;  /* 0x000000dab1b07221 */ /* 0x000fe20000010000 */
[----:B------:R-:W-:Y:S01]  /*35f0*/  FFMA.FTZ R177, R4, R218, R178 ;  /* 0x000000da04b17223 */ /* 0x000fe200000100b2 */
[----:B------:R-:W-:Y:S02]  /*3600*/  HADD2.F32 R178, -RZ, R75.H1_H1 ;  /* 0x3000004bffb27230 */ /* 0x000fe40000004100 */
[----:B-1----:R-:W-:-:S03]  /*3610*/  FMUL.FTZ R252, R3, R180 ;  /* 0x000000b403fc7220 */ /* 0x002fc60000410000 */
[----:B------:R-:W-:Y:S01]  /*3620*/  FMUL.FTZ R178, R178, R179 ;  /* 0x000000b3b2b27220 */ /* 0x000fe20000410000 */
[----:B------:R-:W-:Y:S01]  /*3630*/  FADD.FTZ R176, R176, R217 ;  /* 0x000000d9b0b07221 */ /* 0x000fe20000010000 */
[----:B------:R-:W-:-:S03]  /*3640*/  FFMA.FTZ R177, R7, R217, R177 ;  /* 0x000000d907b17223 */ /* 0x000fc600000100b1 */
[----:B------:R-:W-:Y:S01]  /*3650*/  FADD.FTZ R176, R176, R213 ;  /* 0x000000d5b0b07221 */ /* 0x000fe20000010000 */
[----:B------:R-:W-:Y:S01]  /*3660*/  FFMA.FTZ R177, R6, R213, R177 ;  /* 0x000000d506b17223 */ /* 0x000fe200000100b1 */
[----:B------:R-:W-:Y:S01]  /*3670*/  FADD.FTZ R92, R92, R183 ;  /* 0x000000b75c5c7221 */ /* 0x000fe20000010000 */
[----:B------:R-:W-:Y:S01]  /*3680*/  FADD.FTZ R99, R99, R179 ;  /* 0x000000b363637221 */ /* 0x000fe20000010000 */
[----:B------:R-:W-:Y:S01]  /*3690*/  FADD.FTZ R216, R176, R178 ;  /* 0x000000b2b0d87221 */ /* 0x000fe20000010000 */
[C---:B------:R-:W-:Y:S01]  /*36a0*/  FFMA.FTZ R215, R252.reuse, R178, R177 ;  /* 0x000000b2fcd77223 */ /* 0x040fe200000100b1 */
[----:B----4-:R-:W-:-:S05]  /*36b0*/  FFMA.FTZ R182, R252, R179, R182 ;  /* 0x000000b3fcb67223 */ /* 0x010fca00000100b6 */
[----:B------:R2:W-:Y:S04]  /*36c0*/  STL [R1+0x7c], R182 ;  /* 0x00007cb601007387 */ /* 0x0005e80000100800 */
[----:B------:R2:W-:Y:S02]  /*36d0*/  STL [R1], R178 ;  /* 0x000000b201007387 */ /* 0x0005e40000100800 */
.L_x_16095:
[----:B------:R-:W-:Y:S05]  /*36e0*/  BSYNC.RECONVERGENT B1 ;  /* 0x0000000000017941 */ /* 0x000fea0003800200 */
.L_x_16094:
[----:B------:R-:W-:Y:S01]  /*36f0*/  UMOV UR4, 0xffffffff ;  /* 0xffffffff00047882 */ /* 0x000fe20000000000 */
[----:B------:R-:W-:-:S04]  /*3700*/  ISETP.NE.U32.AND P6, PT, RZ, UR10, PT ;  /* 0x0000000aff007c0c */ /* 0x000fc8000bfc5070 */
[----:B------:R-:W-:Y:S01]  /*3710*/  ISETP.NE.AND.EX P6, PT, RZ, UR11, PT, P6 ;  /* 0x0000000bff007c0c */ /* 0x000fe2000bfc5360 */
[----:B------:R-:W-:-:S12]  /*3720*/  BRA.DIV UR4, `(.L_x_16096) ;  /* 0x000000f204787947 */ /* 0x000fd8000b800000 */
        /* <DEDUP_REMOVED lines=18> */
.L_x_16166:
[----:B------:R-:W-:Y:S01]  /*3850*/  FADD.FTZ R177, R180, R183 ;  /* 0x000000b7b4b17221 */ /* 0x000fe20000010000 */
[----:B------:R-:W-:Y:S01]  /*3860*/  ISETP.NE.AND P5, PT, RZ, UR8, PT ;  /* 0x00000008ff007c0c */ /* 0x000fe2000bfa5270 */
[----:B-1----:R-:W-:Y:S01]  /*3870*/  FADD.FTZ R176, R181, R176 ;  /* 0x000000b0b5b07221 */ /* 0x002fe20000010000 */
[----:B------:R-:W-:Y:S01]  /*3880*/  BSSY.RECONVERGENT B1, `(.L_x_16097) ;  /* 0x0000cc8000017945 */ /* 0x000fe20003800200 */
[----:B------:R-:W-:Y:S02]  /*3890*/  FMUL.FTZ R177, R177, UR9 ;  /* 0x00000009b1b17c20 */ /* 0x000fe40008410000 */
[----:B---3--:R-:W-:-:S03]  /*38a0*/  FMUL.FTZ R180, R176, UR9 ;  /* 0x00000009b0b47c20 */ /* 0x008fc60008410000 */
[----:B------:R-:W-:Y:S01]  /*38b0*/  FSEL R181, R177, RZ, !P5 ;  /* 0x000000ffb1b57208 */ /* 0x000fe20006800000 */
[----:B------:R-:W-:Y:S06]  /*38c0*/  @P6 BRA `(.L_x_16098) ;  /* 0x0000006400846947 */ /* 0x000fec0003800000 */
[----:B------:R-:W-:Y:S04]  /*38d0*/  BSSY.RECONVERGENT B2, `(.L_x_16099) ;  /* 0x0000148000027945 */ /* 0x000fe80003800200 */
[----:B------:R-:W-:Y:S05]  /*38e0*/  @!P4 BRA `(.L_x_16100) ;  /* 0x000000140018c947 */ /* 0x000fea0003800000 */
[----:B------:R-:W1:Y:S02]  /*38f0*/  LDC.64 R176, c[0x0][0x390] ;  /* 0x0000e400ffb07b82 */ /* 0x000e640000000a00 */
[----:B-1----:R-:W-:-:S06]  /*3900*/  IMAD.WIDE.U32 R176, R0, 0x10, R176 ;  /* 0x0000001000b07825 */ /* 0x002fcc00078e00b0 */
[----:B--2---:R-:W5:Y:S01]  /*3910*/  LDG.E.128 R176, desc[UR6][R176.64] ;  /* 0x00000006b0b07981 */ /* 0x004f62000c1e1d00 */
[----:B------:R-:W-:-:S04]  /*3920*/  ISETP.NE.U32.AND P4, PT, RZ, UR12, PT ;  /* 0x0000000cff007c0c */ /* 0x000fc8000bf85070 */
[----:B------:R-:W-:-:S13]  /*3930*/  ISETP.NE.AND.EX P4, PT, RZ, UR13, PT, P4 ;  /* 0x0000000dff007c0c */ /* 0x000fda000bf85340 */
[----:B------:R-:W-:Y:S05]  /*3940*/  @P4 BRA `(.L_x_16101) ;  /* 0x0000000800944947 */ /* 0x000fea0003800000 */
[----:B------:R-:W-:Y:S01]  /*3950*/  LOP3.LUT P5, RZ, R24, 0xff00, RZ, 0xc0, !PT ;  /* 0x0000ff0018ff7812 */ /* 0x000fe200078ac0ff */
[----:B------:R-:W-:Y:S01]  /*3960*/  HFMA2 R188, -RZ, RZ, 0, 0 ;  /* 0x00000000ffbc7431 */ /* 0x000fe200000001ff */
[----:B------:R-:W-:Y:S02]  /*3970*/  CS2R R190, SRZ ;  /* 0x0000000000be7805 */ /* 0x000fe4000001ff00 */
[----:B------:R-:W-:-:S09]  /*3980*/  MOV R205, RZ ;  /* 0x000000ff00cd7202 */ /* 0x000fd20000000f00 */
[----:B------:R-:W1:Y:S01]  /*3990*/  @P5 LDC R183, c[0x0][0x408] ;  /* 0x00010200ffb75b82 */ /* 0x000e620000000800 */
[----:B------:R-:W-:Y:S01]  /*39a0*/  @P5 FFMA.FTZ R182, R206, R180, R181 ;  /* 0x000000b4ceb65223 */ /* 0x000fe200000100b5 */
[----:B-----5:R-:W-:-:S03]  /*39b0*/  @P5 HADD2.F32 R189, -RZ, R176.H1_H1 ;  /* 0x300000b0ffbd5230 */ /* 0x020fc60000004100 */
[----:B------:R-:W-:-:S04]  /*39c0*/  @P5 FADD.FTZ R182, R248, -R182 ;  /* 0x800000b6f8b65221 */ /* 0x000fc80000010000 */
[----:B------:R-:W-:-:S04]  /*39d0*/  @P5 FMUL.FTZ R182, R3, R182 ;  /* 0x000000b603b65220 */ /* 0x000fc80000410000 */
[----:B------:R-:W-:-:S04]  /*39e0*/  @P5 FMUL.FTZ R182, R182, R5 ;  /* 0x00000005b6b65220 */ /* 0x000fc80000410000 */
[----:B-1----:R-:W-:Y:S02]  /*39f0*/  @P5 FMUL.FTZ R183, R182, R183 ;  /* 0x000000b7b6b75220 */ /* 0x002fe40000410000 */
[----:B------:R-:W1:Y:S02]  /*3a00*/  @P5 LDC R182, c[0x0][0x408] ;  /* 0x00010200ffb65b82 */ /* 0x000e640000000800 */
[----:B------:R-:W-:Y:S01]  /*3a10*/  @P5 FMUL.FTZ R188, R189, R183 ;  /* 0x000000b7bdbc5220 */ /* 0x000fe20000410000 */
[----:B------:R-:W-:Y:S01]  /*3a20*/  @P5 FFMA.FTZ R183, R206, R180, R181 ;  /* 0x000000b4ceb75223 */ /* 0x000fe200000100b5 */
[----:B------:R-:W-:Y:S02]  /*3a30*/  @P5 HADD2.F32 R189, -RZ, R44.H1_H1 ;  /* 0x3000002cffbd5230 */ /* 0x000fe40000004100 */
[----:B------:R-:W-:Y:S01]  /*3a40*/  FADD.FTZ R188, R101, R188 ;  /* 0x000000bc65bc7221 */ /* 0x000fe20000010000 */
[----:B------:R-:W-:-:S04]  /*3a50*/  @P5 FADD.FTZ R183, R248, -R183 ;  /* 0x800000b7f8b75221 */ /* 0x000fc80000010000 */
[----:B------:R-:W-:-:S04]  /*3a60*/  @P5 FMUL.FTZ R183, R3, R183 ;  /* 0x000000b703b75220 */ /* 0x000fc80000410000 */
[----:B------:R-:W-:-:S04]  /*3a70*/  @P5 FMUL.FTZ R183, R183, R5 ;  /* 0x00000005b7b75220 */ /* 0x000fc80000410000 */
[----:B-1----:R-:W-:Y:S01]  /*3a80*/  @P5 FMUL.FTZ R182, R183, R182 ;  /* 0x000000b6b7b65220 */ /* 0x002fe20000410000 */
[----:B------:R-:W-:-:S03]  /*3a90*/  MOV R183, RZ ;  /* 0x000000ff00b77202 */ /* 0x000fc60000000f00 */
[----:B------:R-:W-:Y:S01]  /*3aa0*/  @P5 FMUL.FTZ R183, R182, R189 ;  /* 0x000000bdb6b75220 */ /* 0x000fe20000410000 */
[----:B------:R-:W-:-:S13]  /*3ab0*/  LOP3.LUT P5, RZ, R24, 0xff0000, RZ, 0xc0, !PT ;  /* 0x00ff000018ff7812 */ /* 0x000fda00078ac0ff */
[----:B------:R-:W1:Y:S01]  /*3ac0*/  @P5 LDC R182, c[0x0][0x408] ;  /* 0x00010200ffb65b82 */ /* 0x000e620000000800 */
[----:B------:R-:W-:-:S04]  /*3ad0*/  @P5 FFMA.FTZ R189, R200, R180, R181 ;  /* 0x000000b4c8bd5223 */ /* 0x000fc800000100b5 */
[----:B------:R-:W-:-:S04]  /*3ae0*/  @P5 FADD.FTZ R189, R244, -R189 ;  /* 0x800000bdf4bd5221 */ /* 0x000fc80000010000 */
[----:B------:R-:W-:-:S04]  /*3af0*/  @P5 FMUL.FTZ R189, R3, R189 ;  /* 0x000000bd03bd5220 */ /* 0x000fc80000410000 */
[----:B------:R-:W-:-:S04]  /*3b00*/  @P5 FMUL.FTZ R189, R189, R5 ;  /* 0x00000005bdbd5220 */ /* 0x000fc80000410000 */
[----:B-1----:R-:W-:Y:S01]  /*3b10*/  @P5 FMUL.FTZ R101, R189, R182 ;  /* 0x000000b6bd655220 */ /* 0x002fe20000410000 */
[----:B------:R-:W-:Y:S02]  /*3b20*/  HFMA2 R189, -RZ, RZ, 0, 0 ;  /* 0x00000000ffbd7431 */ /* 0x000fe400000001ff */
[----:B------:R-:W-:-:S05]  /*3b30*/  @P5 HADD2.F32 R182, -RZ, R177.H0_H0 ;  /* 0x200000b1ffb65230 */ /* 0x000fca0000004100 */
[----:B------:R-:W-:Y:S01]  /*3b40*/  @P5 FMUL.FTZ R189, R182, R101 ;  /* 0x00000065b6bd5220 */ /* 0x000fe20000410000 */
[----:B------:R-:W-:Y:S01]  /*3b50*/  @P5 FFMA.FTZ R182, R200, R180, R181 ;  /* 0x000000b4c8b65223 */ /* 0x000fe200000100b5 */
[----:B------:R-:W1:Y:S02]  /*3b60*/  @P5 LDC R101, c[0x0][0x408] ;  /* 0x00010200ff655b82 */ /* 0x000e640000000800 */
[----:B------:R-:W-:Y:S01]  /*3b70*/  FADD.FTZ R102, R102, R189 ;  /* 0x000000bd66667221 */ /* 0x000fe20000010000 */
[----:B------:R-:W-:Y:S01]  /*3b80*/  @P5 FADD.FTZ R182, R244, -R182 ;  /* 0x800000b6f4b65221 */ /* 0x000fe20000010000 */
[----:B------:R-:W-:-:S03]  /*3b90*/  @P5 HADD2.F32 R189, -RZ, R45.H0_H0 ;  /* 0x2000002dffbd5230 */ /* 0x000fc60000004100 */
[----:B------:R-:W-:-:S04]  /*3ba0*/  @P5 FMUL.FTZ R182, R3, R182 ;  /* 0x000000b603b65220 */ /* 0x000fc80000410000 */
[----:B------:R-:W-:-:S04]  /*3bb0*/  @P5 FMUL.FTZ R182, R182, R5 ;  /* 0x00000005b6b65220 */ /* 0x000fc80000410000 */
[----:B-1----:R-:W-:Y:S01]  /*3bc0*/  @P5 FMUL.FTZ R182, R182, R101 ;  /* 0x00000065b6b65220 */ /* 0x002fe20000410000 */
[----:B------:R-:W-:-:S03]  /*3bd0*/  MOV R101, RZ ;  /* 0x000000ff00657202 */ /* 0x000fc60000000f00 */
[----:B------:R-:W-:Y:S01]  /*3be0*/  @P5 FMUL.FTZ R101, R182, R189 ;  /* 0x000000bdb6655220 */ /* 0x000fe20000410000 */
[----:B------:R-:W-:-:S13]  /*3bf0*/  LOP3.LUT P5, RZ, R24, 0xff000000, RZ, 0xc0, !PT ;  /* 0xff00000018ff7812 */ /* 0x000fda00078ac0ff */
[----:B------:R-:W1:Y:S01]  /*3c00*/  @P5 LDC R182, c[0x0][0x408] ;  /* 0x00010200ffb65b82 */ /* 0x000e620000000800 */
[----:B------:R-:W-:Y:S01]  /*3c10*/  @P5 FFMA.FTZ R189, R186, R180, R181 ;  /* 0x000000b4babd5223 */ /* 0x000fe200000100b5 */
[----:B------:R-:W-:-:S03]  /*3c20*/  @P5 HADD2.F32 R177, -RZ, R177.H1_H1 ;  /* 0x300000b1ffb15230 */ /* 0x000fc60000004100 */
[----:B------:R-:W-:-:S04]  /*3c30*/  @P5 FADD.FTZ R189, R240, -R189 ;  /* 0x800000bdf0bd5221 */ /* 0x000fc80000010000 */
[----:B------:R-:W-:-:S04]  /*3c40*/  @P5 FMUL.FTZ R189, R3, R189 ;  /* 0x000000bd03bd5220 */ /* 0x000fc80000410000 */
[----:B------:R-:W-:-:S04]  /*3c50*/  @P5 FMUL.FTZ R189, R189, R5 ;  /* 0x00000005bdbd5220 */ /* 0x000fc80000410000 */
[----:B-1----:R-:W-:Y:S01]  /*3c60*/  @P5 FMUL.FTZ R182, R189, R182 ;  /* 0x000000b6bdb65220 */ /* 0x002fe20000410000 */
[----:B------:R-:W-:-:S03]  /*3c70*/  HFMA2 R189, -RZ, RZ, 0, 0 ;  /* 0x00000000ffbd7431 */ /* 0x000fc600000001ff */
[----:B------:R-:W-:Y:S01]  /*3c80*/  @P5 FMUL.FTZ R189, R177, R182 ;  /* 0x000000b6b1bd5220 */ /* 0x000fe20000410000 */
[----:B------:R-:W-:Y:S01]  /*3c90*/  @P5 FFMA.FTZ R182, R186, R180, R181 ;  /* 0x000000b4bab65223 */ /* 0x000fe200000100b5 */
[----:B------:R-:W1:Y:S02]  /*3ca0*/  @P5 LDC R177, c[0x0][0x408] ;  /* 0x00010200ffb15b82 */ /* 0x000e640000000800 */
[----:B------:R-:W-:Y:S01]  /*3cb0*/  FADD.FTZ R103, R103, R189 ;  /* 0x000000bd67677221 */ /* 0x000fe20000010000 */
[----:B------:R-:W-:-:S04]  /*3cc0*/  @P5 FADD.FTZ R182, R240, -R182 ;  /* 0x800000b6f0b65221 */ /* 0x000fc80000010000 */
[----:B------:R-:W-:-:S04]  /*3cd0*/  @P5 FMUL.FTZ R182, R3, R182 ;  /* 0x000000b603b65220 */ /* 0x000fc80000410000 */
[----:B------:R-:W-:-:S04]  /*3ce0*/  @P5 FMUL.FTZ R182, R182, R5 ;  /* 0x00000005b6b65220 */ /* 0x000fc80000410000 */
[----:B-1----:R-:W-:Y:S01]  /*3cf0*/  @P5 FMUL.FTZ R177, R182, R177 ;  /* 0x000000b1b6b15220 */ /* 0x002fe20000410000 */
[----:B------:R-:W-:-:S05]  /*3d00*/  @P5 HADD2.F32 R182, -RZ, R45.H1_H1 ;  /* 0x3000002dffb65230 */ /* 0x000fca0000004100 */
[----:B------:R-:W-:Y:S01]  /*3d10*/  @P5 FMUL.FTZ R190, R177, R182 ;  /* 0x000000b6b1be5220 */ /* 0x000fe20000410000 */
[----:B------:R-:W-:-:S13]  /*3d20*/  LOP3.LUT P5, RZ, R25, 0xff, RZ, 0xc0, !PT ;  /* 0x000000ff19ff7812 */ /* 0x000fda00078ac0ff */
[----:B------:R-:W1:Y:S01]  /*3d30*/  @P5 LDC R177, c[0x0][0x408] ;  /* 0x00010200ffb15b82 */ /* 0x000e620000000800 */
[----:B------:R-:W-:Y:S01]  /*3d40*/  @P5 FFMA.FTZ R182, R185, R180, R181 ;  /* 0x000000b4b9b65223 */ /* 0x000fe200000100b5 */
[----:B------:R-:W-:-:S03]  /*3d50*/  @P5 HADD2.F32 R189, -RZ, R178.H0_H0 ;  /* 0x200000b2ffbd5230 */ /* 0x000fc60000004100 */
[----:B------:R-:W-:-:S04]  /*3d60*/  @P5 FADD.FTZ R182, R235, -R182 ;  /* 0x800000b6ebb65221 */ /* 0x000fc80000010000 */
[----:B------:R-:W-:-:S04]  /*3d70*/  @P5 FMUL.FTZ R182, R3, R182 ;  /* 0x000000b603b65220 */ /* 0x000fc80000410000 */
[----:B------:R-:W-:-:S04]  /*3d80*/  @P5 FMUL.FTZ R182, R182, R5 ;  /* 0x00000005b6b65220 */ /* 0x000fc80000410000 */
[----:B-1----:R-:W-:Y:S01]  /*3d90*/  @P5 FMUL.FTZ R182, R182, R177 ;  /* 0x000000b1b6b65220 */ /* 0x002fe20000410000 */
[----:B------:R-:W-:-:S03]  /*3da0*/  MOV R177, RZ ;  /* 0x000000ff00b17202 */ /* 0x000fc60000000f00 */
[----:B------:R-:W-:Y:S01]  /*3db0*/  @P5 FMUL.FTZ R177, R189, R182 ;  /* 0x000000b6bdb15220 */ /* 0x000fe20000410000 */
[----:B------:R-:W-:Y:S01]  /*3dc0*/  @P5 HADD2.F32 R189, -RZ, R46.H0_H0 ;  /* 0x2000002effbd5230 */ /* 0x000fe20000004100 */
[----:B------:R-:W1:Y:S02]  /*3dd0*/  @P5 LDC R182, c[0x0][0x408] ;  /* 0x00010200ffb65b82 */ /* 0x000e640000000800 */
[----:B------:R-:W-:Y:S01]  /*3de0*/  FADD.FTZ R177, R104, R177 ;  /* 0x000000b168b17221 */ /* 0x000fe20000010000 */
[----:B------:R-:W-:-:S04]  /*3df0*/  @P5 FFMA.FTZ R104, R185, R180, R181 ;  /* 0x000000b4b9685223 */ /* 0x000fc800000100b5 */
[----:B------:R-:W-:-:S04]  /*3e00*/  @P5 FADD.FTZ R104, R235, -R104 ;  /* 0x80000068eb685221 */ /* 0x000fc80000010000 */
[----:B------:R-:W-:-:S04]  /*3e10*/  @P5 FMUL.FTZ R104, R3, R104 ;  /* 0x0000006803685220 */ /* 0x000fc80000410000 */
[----:B------:R-:W-:-:S04]  /*3e20*/  @P5 FMUL.FTZ R104, R104, R5 ;  /* 0x0000000568685220 */ /* 0x000fc80000410000 */
[----:B-1----:R-:W-:Y:S01]  /*3e30*/  @P5 FMUL.FTZ R182, R104, R182 ;  /* 0x000000b668b65220 */ /* 0x002fe20000410000 */
[----:B------:R-:W-:-:S03]  /*3e40*/  HFMA2 R104, -RZ, RZ, 0, 0 ;  /* 0x00000000ff687431 */ /* 0x000fc600000001ff */
        /* <DEDUP_REMOVED lines=9> */
[----:B------:R-:W-:-:S03]  /*3ee0*/  MOV R189, RZ ;  /* 0x000000ff00bd7202 */ /* 0x000fc60000000f00 */
[----:B------:R-:W-:Y:S02]  /*3ef0*/  @P5 FMUL.FTZ R189, R178, R182 ;  /* 0x000000b6b2bd5220 */ /* 0x000fe40000410000 */
[----:B------:R-:W1:Y:S02]  /*3f00*/  @P5 LDC R178, c[0x0][0x408] ;  /* 0x00010200ffb25b82 */ /* 0x000e640000000800 */
[----:B------:R-:W-:Y:S01]  /*3f10*/  FADD.FTZ R182, R105, R189 ;  /* 0x000000bd69b67221 */ /* 0x000fe20000010000 */
[----:B------:R-:W-:-:S04]  /*3f20*/  @P5 FFMA.FTZ R105, R20, R180, R181 ;  /* 0x000000b414695223 */ /* 0x000fc800000100b5 */
        /* <DEDUP_REMOVED lines=14> */
[----:B------:R-:W-:-:S03]  /*4010*/  HFMA2 R178, -RZ, RZ, 0, 0 ;  /* 0x00000000ffb27431 */ /* 0x000fc600000001ff */
        /* <DEDUP_REMOVED lines=8> */
[----:B------:R-:W-:-:S05]  /*40a0*/  @P5 HADD2.F32 R106, -RZ, R47.H0_H0 ;  /* 0x2000002fff6a5230 */ /* 0x000fca0000004100 */
[----:B------:R-:W-:Y:S01]  /*40b0*/  @P5 FMUL.FTZ R205, R105, R106 ;  /* 0x0000006a69cd5220 */ /* 0x000fe20000410000 */
[----:B------:R-:W-:-:S04]  /*40c0*/  ISETP.GE.U32.AND P5, PT, R24, RZ, PT ;  /* 0x000000ff1800720c */ /* 0x000fc80003fa6070 */
[----:B------:R-:W-:-:S13]  /*40d0*/  ISETP.GE.U32.AND.EX P5, PT, R25, 0x1000000, PT, P5 ;  /* 0x010000001900780c */ /* 0x000fda0003fa6150 */
[----:B------:R-:W1:Y:S01]  /*40e0*/  @P5 LDC R105, c[0x0][0x408] ;  /* 0x00010200ff695b82 */ /* 0x000e620000000800 */
[----:B------:R-:W-:-:S04]  /*40f0*/  @P5 FFMA.FTZ R106, R184, R180, R181 ;  /* 0x000000b4b86a5223 */ /* 0x000fc800000100b5 */
[----:B------:R-:W-:-:S04]  /*4100*/  @P5 FADD.FTZ R106, R187, -R106 ;  /* 0x8000006abb6a5221 */ /* 0x000fc80000010000 */
[----:B------:R-:W-:-:S04]  /*4110*/  @P5 FMUL.FTZ R106, R3, R106 ;  /* 0x0000006a036a5220 */ /* 0x000fc80000410000 */
[----:B------:R-:W-:-:S04]  /*4120*/  @P5 FMUL.FTZ R106, R106, R5 ;  /* 0x000000056a6a5220 */ /* 0x000fc80000410000 */
[----:B-1----:R-:W-:Y:S01]  /*4130*/  @P5 FMUL.FTZ R105, R106, R105 ;  /* 0x000000696a695220 */ /* 0x002fe20000410000 */
[----:B------:R-:W-:Y:S02]  /*4140*/  @P5 HADD2.F32 R106, -RZ, R179.H1_H1 ;  /* 0x300000b3ff6a5230 */ /* 0x000fe40000004100 */
[----:B------:R-:W-:-:S03]  /*4150*/  HFMA2 R179, -RZ, RZ, 0, 0 ;  /* 0x00000000ffb37431 */ /* 0x000fc600000001ff */
[----:B------:R-:W-:Y:S01]  /*4160*/  @P5 FMUL.FTZ R179, R106, R105 ;  /* 0x000000696ab35220 */ /* 0x000fe20000410000 */
[----:B------:R-:W-:Y:S01]  /*4170*/  @P5 FFMA.FTZ R106, R184, R180, R181 ;  /* 0x000000b4b86a5223 */ /* 0x000fe200000100b5 */
[----:B------:R-:W1:Y:S02]  /*4180*/  @P5 LDC R105, c[0x0][0x408] ;  /* 0x00010200ff695b82 */ /* 0x000e640000000800 */
[----:B------:R-:W-:Y:S01]  /*4190*/  FADD.FTZ R179, R107, R179 ;  /* 0x000000b36bb37221 */ /* 0x000fe20000010000 */
[----:B------:R-:W-:Y:S01]  /*41a0*/  @P5 FADD.FTZ R106, R187, -R106 ;  /* 0x8000006abb6a5221 */ /* 0x000fe20000010000 */
[----:B------:R-:W-:-:S03]  /*41b0*/  MOV R107, RZ ;  /* 0x000000ff006b7202 */ /* 0x000fc60000000f00 */
[----:B------:R-:W-:-:S04]  /*41c0*/  @P5 FMUL.FTZ R106, R3, R106 ;  /* 0x0000006a036a5220 */ /* 0x000fc80000410000 */
[----:B------:R-:W-:-:S04]  /*41d0*/  @P5 FMUL.FTZ R106, R106, R5 ;  /* 0x000000056a6a5220 */ /* 0x000fc80000410000 */
[----:B-1----:R-:W-:Y:S01]  /*41e0*/  @P5 FMUL.FTZ R105, R106, R105 ;  /* 0x000000696a695220 */ /* 0x002fe20000410000 */
[----:B------:R-:W-:-:S05]  /*41f0*/  @P5 HADD2.F32 R106, -RZ, R47.H1_H1 ;  /* 0x3000002fff6a5230 */ /* 0x000fca0000004100 */
[----:B------:R-:W-:Y:S01]  /*4200*/  @P5 FMUL.FTZ R107, R105, R106 ;  /* 0x0000006a696b5220 */ /* 0x000fe20000410000 */
[----:B------:R-:W-:-:S04]  /*4210*/  LOP3.LUT P5, RZ, R24, 0xff, RZ, 0xc0, !PT ;  /* 0x000000ff18ff7812 */ /* 0x000fc800078ac0ff */
[----:B------:R-:W-:-:S09]  /*4220*/  F2FP.F16.F32.PACK_AB R107, R107, R205 ;  /* 0x000000cd6b6b723e */ /* 0x000fd200000000ff */
[----:B------:R-:W1:Y:S01]  /*4230*/  @P5 LDC R105, c[0x0][0x408] ;  /* 0x00010200ff695b82 */ /* 0x000e620000000800 */
[----:B------:R-:W-:-:S04]  /*4240*/  @P5 FFMA.FTZ R106, R201, R180, R181 ;  /* 0x000000b4c96a5223 */ /* 0x000fc800000100b5 */
[----:B------:R-:W-:-:S04]  /*4250*/  @P5 FADD.FTZ R106, R236, -R106 ;  /* 0x8000006aec6a5221 */ /* 0x000fc80000010000 */
[----:B------:R-:W-:-:S04]  /*4260*/  @P5 FMUL.FTZ R106, R3, R106 ;  /* 0x0000006a036a5220 */ /* 0x000fc80000410000 */
[----:B------:R-:W-:-:S04]  /*4270*/  @P5 FMUL.FTZ R106, R106, R5 ;  /* 0x000000056a6a5220 */ /* 0x000fc80000410000 */
[----:B-1----:R-:W-:Y:S01]  /*4280*/  @P5 FMUL.FTZ R105, R106, R105 ;  /* 0x000000696a695220 */ /* 0x002fe20000410000 */
[----:B------:R-:W-:Y:S02]  /*4290*/  @P5 HADD2.F32 R106, -RZ, R176.H0_H0 ;  /* 0x200000b0ff6a5230 */ /* 0x000fe40000004100 */
[----:B------:R-:W-:-:S03]  /*42a0*/  HFMA2 R176, -RZ, RZ, 0, 0 ;  /* 0x00000000ffb07431 */ /* 0x000fc600000001ff */
[----:B------:R-:W-:Y:S01]  /*42b0*/  @P5 FMUL.FTZ R176, R106, R105 ;  /* 0x000000696ab05220 */ /* 0x000fe20000410000 */
[----:B------:R-:W-:Y:S01]  /*42c0*/  @P5 FFMA.FTZ R105, R201, R180, R181 ;  /* 0x000000b4c9695223 */ /* 0x000fe200000100b5 */
[----:B------:R-:W-:Y:S02]  /*42d0*/  @P5 HADD2.F32 R106, -RZ, R44.H0_H0 ;  /* 0x2000002cff6a5230 */ /* 0x000fe40000004100 */
[----:B------:R-:W-:Y:S01]  /*42e0*/  FADD.FTZ R189, R100, R176 ;  /* 0x000000b064bd7221 */ /* 0x000fe20000010000 */
[----:B------:R-:W-:Y:S01]  /*42f0*/  @P5 FADD.FTZ R105, R236, -R105 ;  /* 0x80000069ec695221 */ /* 0x000fe20000010000 */
[----:B------:R-:W1:Y:S03]  /*4300*/  @P5 LDC R100, c[0x0][0x408] ;  /* 0x00010200ff645b82 */ /* 0x000e660000000800 */
[----:B------:R-:W-:-:S04]  /*4310*/  @P5 FMUL.FTZ R105, R3, R105 ;  /* 0x0000006903695220 */ /* 0x000fc80000410000 */
[----:B------:R-:W-:-:S04]  /*4320*/  @P5 FMUL.FTZ R105, R105, R5 ;  /* 0x0000000569695220 */ /* 0x000fc80000410000 */
[----:B-1----:R-:W-:Y:S01]  /*4330*/  @P5 FMUL.FTZ R105, R105, R100 ;  /* 0x0000006469695220 */ /* 0x002fe20000410000 */
[----:B------:R-:W-:-:S03]  /*4340*/  MOV R100, RZ ;  /* 0x000000ff00647202 */ /* 0x000fc60000000f00 */
[----:B------:R-:W-:Y:S01]  /*4350*/  @P5 FMUL.FTZ R100, R105, R106 ;  /* 0x0000006a69645220 */ /* 0x000fe20000410000 */
[----:B------:R-:W-:Y:S02]  /*4360*/  F2FP.F16.F32.PACK_AB R106, R191, R104 ;  /* 0x00000068bf6a723e */ /* 0x000fe400000000ff */
[----:B------:R-:W-:Y:S02]  /*4370*/  F2FP.F16.F32.PACK_AB R105, R190, R101 ;  /* 0x00000065be69723e */ /* 0x000fe400000000ff */
[----:B------:R-:W-:Y:S01]  /*4380*/  F2FP.F16.F32.PACK_AB R104, R183, R100 ;  /* 0x00000064b768723e */ /* 0x000fe200000000ff */
[----:B------:R-:W-:Y:S06]  /*4390*/  BRA `(.L_x_16102) ;  /* 0x0000000800347947 */ /* 0x000fec0003800000 */
.L_x_16101:
[----:B------:R-:W-:Y:S01]  /*43a0*/  LOP3.LUT P5, RZ, R24, 0xff0000, RZ, 0xc0, !PT ;  /* 0x00ff000018ff7812 */ /* 0x000fe200078ac0ff */
[----:B------:R-:W-:Y:S01]  /*43b0*/  FFMA.FTZ R82, R200, R180, R181 ;  /* 0x000000b4c8527223 */ /* 0x000fe200000100b5 */
[----:B------:R-:W-:Y:S01]  /*43c0*/  HFMA2 R142, -RZ, RZ, 0, 0 ;  /* 0x00000000ff8e7431 */ /* 0x000fe200000001ff */
[----:B------:R-:W-:Y:S02]  /*43d0*/  MOV R183, RZ ;  /* 0x000000ff00b77202 */ /* 0x000fe40000000f00 */
[----:B------:R-:W-:Y:S01]  /*43e0*/  FADD.FTZ R82, R244, -R82 ;  /* 0x80000052f4527221 */ /* 0x000fe20000010000 */
[----:B------:R-:W-:Y:S02]  /*43f0*/  MOV R188, RZ ;  /* 0x000000ff00bc7202 */ /* 0x000fe40000000f00 */
[----:B------:R-:W-:Y:S01]  /*4400*/  LOP3.LUT P6, RZ, R24, 0xff00, RZ, 0xc0, !PT ;  /* 0x0000ff0018ff7812 */ /* 0x000fe200078cc0ff */
[----:B-----5:R-:W-:-:S04]  /*4410*/  FMUL.FTZ R82, R3, R82 ;  /* 0x0000005203527220 */ /* 0x020fc80000410000 */
[----:B------:R-:W1:Y:S01]  /*4420*/  @P5 LDC R81, c[0x0][0x408] ;  /* 0x00010200ff515b82 */ /* 0x000e620000000800 */
[----:B------:R-:W-:-:S07]  /*4430*/  @P5 FMUL.FTZ R83, R82, R5 ;  /* 0x0000000552535220 */ /* 0x000fce0000410000 */
[----:B------:R-:W2:Y:S01]  /*4440*/  @P5 LDC R80, c[0x0][0x408] ;  /* 0x00010200ff505b82 */ /* 0x000ea20000000800 */
[----:B-1----:R-:W-:Y:S01]  /*4450*/  @P5 FMUL.FTZ R81, R83, R81 ;  /* 0x0000005153515220 */ /* 0x002fe20000410000 */
[----:B------:R-:W-:-:S05]  /*4460*/  @P5 HADD2.F32 R83, -RZ, R177.H0_H0 ;  /* 0x200000b1ff535230 */ /* 0x000fca0000004100 */
[----:B------:R-:W-:Y:S01]  /*4470*/  @P5 FMUL.FTZ R142, R83, R81 ;  /* 0x00000051538e5220 */ /* 0x000fe20000410000 */
[----:B------:R-:W-:Y:S01]  /*4480*/  @P5 FMUL.FTZ R81, R82, R5 ;  /* 0x0000000552515220 */ /* 0x000fe20000410000 */
[----:B------:R-:W-:Y:S02]  /*4490*/  @P5 HADD2.F32 R83, -RZ, R45.H0_H0 ;  /* 0x2000002dff535230 */ /* 0x000fe40000004100 */
[----:B------:R-:W-:Y:S01]  /*44a0*/  FADD.FTZ R102, R102, R142 ;  /* 0x0000008e66667221 */ /* 0x000fe20000010000 */
[----:B--2---:R-:W-:Y:S01]  /*44b0*/  @P5 FMUL.FTZ R81, R81, R80 ;  /* 0x0000005051515220 */ /* 0x004fe20000410000 */
[----:B------:R-:W-:-:S03]  /*44c0*/  MOV R80, RZ ;  /* 0x000000ff00507202 */ /* 0x000fc60000000f00 */
[----:B------:R-:W-:Y:S01]  /*44d0*/  @P5 FMUL.FTZ R80, R81, R83 ;  /* 0x0000005351505220 */ /* 0x000fe20000410000 */
[----:B------:R-:W-:Y:S01]  /*44e0*/  LOP3.LUT P5, RZ, R24, 0xff000000, RZ, 0xc0, !PT ;  /* 0xff00000018ff7812 */ /* 0x000fe200078ac0ff */
[----:B------:R-:W-:-:S04]  /*44f0*/  FFMA.FTZ R83, R186, R180, R181 ;  /* 0x000000b4ba537223 */ /* 0x000fc800000100b5 */
[----:B------:R-:W-:-:S04]  /*4500*/  FADD.FTZ R83, R240, -R83 ;  /* 0x80000053f0537221 */ /* 0x000fc80000010000 */
[----:B------:R-:W-:-:S04]  /*4510*/  FMUL.FTZ R83, R3, R83 ;  /* 0x0000005303537220 */ /* 0x000fc80000410000 */
[----:B------:R-:W1:Y:S01]  /*4520*/  @P5 LDC R140, c[0x0][0x408] ;  /* 0x00010200ff8c5b82 */ /* 0x000e620000000800 */
[----:B------:R-:W-:Y:S01]  /*4530*/  @P5 FMUL.FTZ R141, R83, R5 ;  /* 0x00000005538d5220 */ /* 0x000fe20000410000 */
[----:B------:R-:W-:-:S06]  /*4540*/  @P5 HADD2.F32 R143, -RZ, R177.H1_H1 ;  /* 0x300000b1ff8f5230 */ /* 0x000fcc0000004100 */
[----:B------:R-:W2:Y:S01]  /*4550*/  @P5 LDC R81, c[0x0][0x408] ;  /* 0x00010200ff515b82 */ /* 0x000ea20000000800 */
[----:B-1----:R-:W-:Y:S01]  /*4560*/  @P5 FMUL.FTZ R140, R141, R140 ;  /* 0x0000008c8d8c5220 */ /* 0x002fe20000410000 */
[----:B------:R-:W-:-:S03]  /*4570*/  HFMA2 R141, -RZ, RZ, 0, 0 ;  /* 0x00000000ff8d7431 */ /* 0x000fc600000001ff */
[----:B------:R-:W-:Y:S01]  /*4580*/  @P5 FMUL.FTZ R141, R143, R140 ;  /* 0x0000008c8f8d5220 */ /* 0x000fe20000410000 */
[----:B------:R-:W-:Y:S01]  /*4590*/  @P5 FMUL.FTZ R140, R83, R5 ;  /* 0x00000005538c5220 */ /* 0x000fe20000410000 */
[----:B------:R-:W-:Y:S02]  /*45a0*/  @P5 HADD2.F32 R143, -RZ, R45.H1_H1 ;  /* 0x3000002dff8f5230 */ /* 0x000fe40000004100 */
        /* <DEDUP_REMOVED lines=9> */
[CC--:B------:R-:W-:Y:S01]  /*4640*/  @P5 FMUL.FTZ R142, R140.reuse, R5.reuse ;  /* 0x000000058c8e5220 */ /* 0x0c0fe20000410000 */
[----:B------:R-:W-:Y:S02]  /*4650*/  @P5 HADD2.F32 R177, -RZ, R178.H0_H0 ;  /* 0x200000b2ffb15230 */ /* 0x000fe40000004100 */
[----:B------:R-:W-:Y:S01]  /*4660*/  @P5 FMUL.FTZ R141, R140, R5 ;  /* 0x000000058c8d5220 */ /* 0x000fe20000410000 */
[----:B-1----:R-:W-:Y:S01]  /*4670*/  @P5 FMUL.FTZ R143, R142, R143 ;  /* 0x0000008f8e8f5220 */ /* 0x002fe20000410000 */
[----:B------:R-:W-:-:S03]  /*4680*/  HFMA2 R142, -RZ, RZ, 0, 0 ;  /* 0x00000000ff8e7431 */ /* 0x000fc600000001ff */
[----:B------:R-:W-:Y:S02]  /*4690*/  @P5 FMUL.FTZ R142, R177, R143 ;  /* 0x0000008fb18e5220 */ /* 0x000fe40000410000 */
[----:B------:R-:W1:Y:S02]  /*46a0*/  @P5 LDC R143, c[0x0][0x408] ;  /* 0x00010200ff8f5b82 */ /* 0x000e640000000800 */
[----:B------:R-:W-:Y:S01]  /*46b0*/  FADD.FTZ R177, R104, R142 ;  /* 0x0000008e68b17221 */ /* 0x000fe20000010000 */
[----:B------:R-:W-:Y:S02]  /*46c0*/  HFMA2 R142, -RZ, RZ, 0, 0 ;  /* 0x00000000ff8e7431 */ /* 0x000fe400000001ff */
[----:B-1----:R-:W-:Y:S01]  /*46d0*/  @P5 FMUL.FTZ R143, R141, R143 ;  /* 0x0000008f8d8f5220 */ /* 0x002fe20000410000 */
[----:B------:R-:W-:-:S05]  /*46e0*/  @P5 HADD2.F32 R141, -RZ, R46.H0_H0 ;  /* 0x2000002eff8d5230 */ /* 0x000fca0000004100 */
[----:B------:R-:W-:Y:S01]  /*46f0*/  @P5 FMUL.FTZ R183, R143, R141 ;  /* 0x0000008d8fb75220 */ /* 0x000fe20000410000 */
[----:B------:R-:W-:Y:S01]  /*4700*/  LOP3.LUT P5, RZ, R25, 0xff00, RZ, 0xc0, !PT ;  /* 0x0000ff0019ff7812 */ /* 0x000fe200078ac0ff */
[----:B------:R-:W-:-:S04]  /*4710*/  FFMA.FTZ R141, R20, R180, R181 ;  /* 0x000000b4148d7223 */ /* 0x000fc800000100b5 */
[----:B------:R-:W-:-:S04]  /*4720*/  FADD.FTZ R141, R224, -R141 ;  /* 0x8000008de08d7221 */ /* 0x000fc80000010000 */
[----:B------:R-:W-:-:S04]  /*4730*/  FMUL.FTZ R141, R3, R141 ;  /* 0x0000008d038d7220 */ /* 0x000fc80000410000 */
[----:B------:R-:W1:Y:S01]  /*4740*/  @P5 LDC R143, c[0x0][0x408] ;  /* 0x00010200ff8f5b82 */ /* 0x000e620000000800 */
[----:B------:R-:W-:-:S04]  /*4750*/  @P5 FMUL.FTZ R104, R141, R5 ;  /* 0x000000058d685220 */ /* 0x000fc80000410000 */
[----:B-1----:R-:W-:Y:S01]  /*4760*/  @P5 FMUL.FTZ R104, R104, R143 ;  /* 0x0000008f68685220 */ /* 0x002fe20000410000 */
[----:B------:R-:W-:-:S05]  /*4770*/  @P5 HADD2.F32 R143, -RZ, R178.H1_H1 ;  /* 0x300000b2ff8f5230 */ /* 0x000fca0000004100 */
[----:B------:R-:W-:Y:S02]  /*4780*/  @P5 FMUL.FTZ R142, R143, R104 ;  /* 0x000000688f8e5220 */ /* 0x000fe40000410000 */
[----:B------:R-:W1:Y:S02]  /*4790*/  @P5 LDC R104, c[0x0][0x408] ;  /* 0x00010200ff685b82 */ /* 0x000e640000000800 */
[----:B------:R-:W-:Y:S01]  /*47a0*/  FADD.FTZ R182, R105, R142 ;  /* 0x0000008e69b67221 */ /* 0x000fe20000010000 */
[----:B------:R-:W-:Y:S01]  /*47b0*/  @P5 FMUL.FTZ R105, R141, R5 ;  /* 0x000000058d695220 */ /* 0x000fe20000410000 */
[----:B------:R-:W-:-:S03]  /*47c0*/  @P5 HADD2.F32 R142, -RZ, R46.H1_H1 ;  /* 0x3000002eff8e5230 */ /* 0x000fc60000004100 */
[----:B-1----:R-:W-:Y:S01]  /*47d0*/  @P5 FMUL.FTZ R105, R105, R104 ;  /* 0x0000006869695220 */ /* 0x002fe20000410000 */
        /* <DEDUP_REMOVED lines=8> */
[----:B------:R-:W-:-:S03]  /*4860*/  @P5 HADD2.F32 R178, -RZ, R179.H0_H0 ;  /* 0x200000b3ffb25230 */ /* 0x000fc60000004100 */
[----:B-1----:R-:W-:Y:S01]  /*4870*/  @P5 FMUL.FTZ R105, R143, R105 ;  /* 0x000000698f695220 */ /* 0x002fe20000410000 */
[----:B------:R-:W-:-:S03]  /*4880*/  HFMA2 R143, -RZ, RZ, 0, 0 ;  /* 0x00000000ff8f7431 */ /* 0x000fc600000001ff */
[----:B------:R-:W-:Y:S02]  /*4890*/  @P5 FMUL.FTZ R143, R178, R105 ;  /* 0x00000069b28f5220 */ /* 0x000fe40000410000 */
[----:B------:R-:W1:Y:S02]  /*48a0*/  @P5 LDC R105, c[0x0][0x408] ;  /* 0x00010200ff695b82 */ /* 0x000e640000000800 */
[----:B------:R-:W-:Y:S01]  /*48b0*/  FADD.FTZ R178, R106, R143 ;  /* 0x0000008f6ab27221 */ /* 0x000fe20000010000 */
[----:B------:R-:W-:-:S04]  /*48c0*/  @P5 FMUL.FTZ R106, R142, R5 ;  /* 0x000000058e6a5220 */ /* 0x000fc80000410000 */
[----:B-1----:R-:W-:Y:S01]  /*48d0*/  @P5 FMUL.FTZ R105, R106, R105 ;  /* 0x000000696a695220 */ /* 0x002fe20000410000 */
[----:B------:R-:W-:-:S05]  /*48e0*/  @P5 HADD2.F32 R106, -RZ, R47.H0_H0 ;  /* 0x2000002fff6a5230 */ /* 0x000fca0000004100 */
[----:B------:R-:W-:Y:S01]  /*48f0*/  @P5 FMUL.FTZ R188, R105, R106 ;  /* 0x0000006a69bc5220 */ /* 0x000fe20000410000 */
[----:B------:R-:W-:Y:S01]  /*4900*/  ISETP.GE.U32.AND P5, PT, R24, RZ, PT ;  /* 0x000000ff1800720c */ /* 0x000fe20003fa6070 */
[----:B------:R-:W-:-:S03]  /*4910*/  FFMA.FTZ R106, R184, R180, R181 ;  /* 0x000000b4b86a7223 */ /* 0x000fc600000100b5 */
[----:B------:R-:W-:Y:S01]  /*4920*/  ISETP.GE.U32.AND.EX P5, PT, R25, 0x1000000, PT, P5 ;  /* 0x010000001900780c */ /* 0x000fe20003fa6150 */
[----:B------:R-:W-:-:S04]  /*4930*/  FADD.FTZ R106, R187, -R106 ;  /* 0x8000006abb6a7221 */ /* 0x000fc80000010000 */
[----:B------:R-:W-:-:S08]  /*4940*/  FMUL.FTZ R143, R3, R106 ;  /* 0x0000006a038f7220 */ /* 0x000fd00000410000 */
[----:B------:R-:W1:Y:S01]  /*4950*/  @P5 LDC R105, c[0x0][0x408] ;  /* 0x00010200ff695b82 */ /* 0x000e620000000800 */
[----:B------:R-:W-:-:S04]  /*4960*/  @P5 FMUL.FTZ R106, R143, R5 ;  /* 0x000000058f6a5220 */ /* 0x000fc80000410000 */
[----:B-1----:R-:W-:Y:S01]  /*4970*/  @P5 FMUL.FTZ R105, R106, R105 ;  /* 0x000000696a695220 */ /* 0x002fe20000410000 */
[----:B------:R-:W-:Y:S02]  /*4980*/  @P5 HADD2.F32 R106, -RZ, R179.H1_H1 ;  /* 0x300000b3ff6a5230 */ /* 0x000fe40000004100 */
[----:B------:R-:W-:-:S03]  /*4990*/  HFMA2 R179, -RZ, RZ, 0, 0 ;  /* 0x00000000ffb37431 */ /* 0x000fc600000001ff */
[----:B------:R-:W-:Y:S01]  /*49a0*/  @P5 FMUL.FTZ R179, R106, R105 ;  /* 0x000000696ab35220 */ /* 0x000fe20000410000 */
[----:B------:R-:W-:Y:S01]  /*49b0*/  @P5 FMUL.FTZ R106, R143, R5 ;  /* 0x000000058f6a5220 */ /* 0x000fe20000410000 */
[----:B------:R-:W1:Y:S02]  /*49c0*/  @P5 LDC R105, c[0x0][0x408] ;  /* 0x00010200ff695b82 */ /* 0x000e640000000800 */
[----:B------:R-:W-:Y:S01]  /*49d0*/  FADD.FTZ R179, R107, R179 ;  /* 0x000000b36bb37221 */ /* 0x000fe20000010000 */
[----:B------:R-:W-:Y:S01]  /*49e0*/  MOV R107, RZ ;  /* 0x000000ff006b7202 */ /* 0x000fe20000000f00 */
[----:B-1----:R-:W-:Y:S01]  /*49f0*/  @P5 FMUL.FTZ R105, R106, R105 ;  /* 0x000000696a695220 */ /* 0x002fe20000410000 */
[----:B------:R-:W-:-:S05]  /*4a00*/  @P5 HADD2.F32 R106, -RZ, R47.H1_H1 ;  /* 0x3000002fff6a5230 */ /* 0x000fca0000004100 */
[----:B------:R-:W-:Y:S01]  /*4a10*/  @P5 FMUL.FTZ R107, R105, R106 ;  /* 0x0000006a696b5220 */ /* 0x000fe20000410000 */
[----:B------:R-:W-:Y:S02]  /*4a20*/  LOP3.LUT P5, RZ, R24, 0xff, RZ, 0xc0, !PT ;  /* 0x000000ff18ff7812 */ /* 0x000fe400078ac0ff */
[----:B------:R-:W-:Y:S01]  /*4a30*/  F2FP.F16.F32.PACK_AB R105, R81, R80 ;  /* 0x000000505169723e */ /* 0x000fe200000000ff */
[----:B------:R-:W-:Y:S01]  /*4a40*/  FFMA.FTZ R80, R201, R180, R181 ;  /* 0x000000b4c9507223 */ /* 0x000fe200000100b5 */
[----:B------:R-:W-:Y:S02]  /*4a50*/  F2FP.F16.F32.PACK_AB R106, R104, R183 ;  /* 0x000000b7686a723e */ /* 0x000fe400000000ff */
[----:B------:R-:W-:Y:S01]  /*4a60*/  F2FP.F16.F32.PACK_AB R107, R107, R188 ;  /* 0x000000bc6b6b723e */ /* 0x000fe200000000ff */
[----:B------:R-:W-:-:S04]  /*4a70*/  FADD.FTZ R80, R236, -R80 ;  /* 0x80000050ec507221 */ /* 0x000fc80000010000 */
[----:B------:R-:W-:Y:S02]  /*4a80*/  FMUL.FTZ R80, R3, R80 ;  /* 0x0000005003507220 */ /* 0x000fe40000410000 */
[----:B------:R-:W1:Y:S01]  /*4a90*/  @P5 LDC R81, c[0x0][0x408] ;  /* 0x00010200ff515b82 */ /* 0x000e620000000800 */
[----:B------:R-:W-:Y:S02]  /*4aa0*/  @P5 HADD2.F32 R183, -RZ, R176.H0_H0 ;  /* 0x200000b0ffb75230 */ /* 0x000fe40000004100 */
[----:B------:R-:W-:-:S04]  /*4ab0*/  @P5 FMUL.FTZ R104, R80, R5 ;  /* 0x0000000550685220 */ /* 0x000fc80000410000 */
[----:B-1----:R-:W-:Y:S01]  /*4ac0*/  @P5 FMUL.FTZ R81, R104, R81 ;  /* 0x0000005168515220 */ /* 0x002fe20000410000 */
[----:B------:R-:W-:-:S03]  /*4ad0*/  HFMA2 R104, -RZ, RZ, 0, 0 ;  /* 0x00000000ff687431 */ /* 0x000fc600000001ff */
[----:B------:R-:W-:Y:S01]  /*4ae0*/  @P5 FMUL.FTZ R104, R183, R81 ;  /* 0x00000051b7685220 */ /* 0x000fe20000410000 */
[----:B------:R-:W-:-:S03]  /*4af0*/  FFMA.FTZ R81, R206, R180, R181 ;  /* 0x000000b4ce517223 */ /* 0x000fc600000100b5 */
[----:B------:R-:W-:Y:S01]  /*4b00*/  FADD.FTZ R189, R100, R104 ;  /* 0x0000006864bd7221 */ /* 0x000fe20000010000 */
[----:B------:R-:W-:Y:S01]  /*4b10*/  FADD.FTZ R81, R248, -R81 ;  /* 0x80000051f8517221 */ /* 0x000fe20000010000 */
[----:B------:R-:W1:Y:S03]  /*4b20*/  @P6 LDC R100, c[0x0][0x408] ;  /* 0x00010200ff646b82 */ /* 0x000e660000000800 */
[----:B------:R-:W-:-:S04]  /*4b30*/  FMUL.FTZ R81, R3, R81 ;  /* 0x0000005103517220 */ /* 0x000fc80000410000 */
[----:B------:R-:W-:-:S04]  /*4b40*/  @P6 FMUL.FTZ R104, R81, R5 ;  /* 0x0000000551686220 */ /* 0x000fc80000410000 */
[----:B-1----:R-:W-:Y:S01]  /*4b50*/  @P6 FMUL.FTZ R100, R104, R100 ;  /* 0x0000006468646220 */ /* 0x002fe20000410000 */
[----:B------:R-:W-:Y:S01]  /*4b60*/  @P6 HADD2.F32 R104, -RZ, R176.H1_H1 ;  /* 0x300000b0ff686230 */ /* 0x000fe20000004100 */
[----:B------:R-:W-:-:S04]  /*4b70*/  MOV R176, RZ ;  /* 0x000000ff00b07202 */ /* 0x000fc80000000f00 */
[----:B------:R-:W-:Y:S01]  /*4b80*/  @P6 FMUL.FTZ R176, R104, R100 ;  /* 0x0000006468b06220 */ /* 0x000fe20000410000 */
[----:B------:R-:W-:Y:S01]  /*4b90*/  @P6 FMUL.FTZ R100, R81, R5 ;  /* 0x0000000551646220 */ /* 0x000fe20000410000 */
[--C-:B------:R-:W-:Y:S02]  /*4ba0*/  @P6 HADD2.F32 R104, -RZ, R44.reuse.H1_H1 ;  /* 0x3000002cff686230 */ /* 0x100fe40000004100 */
[----:B------:R-:W-:Y:S01]  /*4bb0*/  FADD.FTZ R188, R101, R176 ;  /* 0x000000b065bc7221 */ /* 0x000fe20000010000 */
[----:B------:R-:W-:Y:S01]  /*4bc0*/  @P5 HADD2.F32 R176, -RZ, R44.H0_H0 ;  /* 0x2000002cffb05230 */ /* 0x000fe20000004100 */
[----:B------:R-:W1:Y:S02]  /*4bd0*/  @P6 LDC R101, c[0x0][0x408] ;  /* 0x00010200ff656b82 */ /* 0x000e640000000800 */
[----:B-1----:R-:W-:Y:S01]  /*4be0*/  @P6 FMUL.FTZ R101, R100, R101 ;  /* 0x0000006564656220 */ /* 0x002fe20000410000 */
[----:B------:R-:W-:-:S03]  /*4bf0*/  HFMA2 R100, -RZ, RZ, 0, 0 ;  /* 0x00000000ff647431 */ /* 0x000fc600000001ff */
[----:B------:R-:W-:Y:S01]  /*4c00*/  @P6 FMUL.FTZ R100, R101, R104 ;  /* 0x0000006865646220 */ /* 0x000fe20000410000 */
[----:B------:R-:W-:Y:S01]  /*4c10*/  @P5 FMUL.FTZ R104, R80, R5 ;  /* 0x0000000550685220 */ /* 0x000fe20000410000 */
[----:B------:R-:W1:Y:S03]  /*4c20*/  @P5 LDC R101, c[0x0][0x408] ;  /* 0x00010200ff655b82 */ /* 0x000e660000000800 */
[----:B-1----:R-:W-:Y:S01]  /*4c30*/  @P5 FMUL.FTZ R101, R104, R101 ;  /* 0x0000006568655220 */ /* 0x002fe20000410000 */
[----:B------:R-:W-:-:S03]  /*4c40*/  MOV R104, RZ ;  /* 0x000000ff00687202 */ /* 0x000fc60000000f00 */
[----:B------:R-:W-:-:S05]  /*4c50*/  @P5 FMUL.FTZ R104, R101, R176 ;  /* 0x000000b065685220 */ /* 0x000fca0000410000 */
[----:B------:R-:W-:-:S07]  /*4c60*/  F2FP.F16.F32.PACK_AB R104, R100, R104 ;  /* 0x000000686468723e */ /* 0x000fce00000000ff */
.L_x_16102:
        /* <DEDUP_REMOVED lines=14> */
.L_x_16100:
[----:B------:R-:W-:Y:S05]  /*4d50*/  BSYNC.RECONVERGENT B2 ;  /* 0x0000000000027941 */ /* 0x000fea0003800200 */
.L_x_16099:
[----:B------:R-:W3:Y:S01]  /*4d60*/  LDL.LU R176, [R1+0xc] ;  /* 0x00000c0001b07983 */ /* 0x000ee20000300800 */
[----:B------:R-:W-:Y:S01]  /*4d70*/  BSSY.RECONVERGENT B2, `(.L_x_16103) ;  /* 0x0000149000027945 */ /* 0x000fe20003800200 */
[----:B---3--:R-:W-:-:S13]  /*4d80*/  ISETP.NE.AND P4, PT, R176, RZ, PT ;  /* 0x000000ffb000720c */ /* 0x008fda0003f85270 */
[----:B------:R-:W-:Y:S05]  /*4d90*/  @!P4 BRA `(.L_x_16104) ;  /* 0x000000140018c947 */ /* 0x000fea0003800000 */
[----:B------:R-:W1:Y:S02]  /*4da0*/  LDC.64 R176, c[0x0][0x390] ;  /* 0x0000e400ffb07b82 */ /* 0x000e640000000a00 */
[----:B-1----:R-:W-:-:S06]  /*4db0*/  IMAD.WIDE.U32 R176, R0, 0x10, R176 ;  /* 0x0000001000b07825 */ /* 0x002fcc00078e00b0 */
[----:B--2---:R-:W5:Y:S01]  /*4dc0*/  LDG.E.128 R176, desc[UR6][R176.64] ;  /* 0x00000006b0b07981 */ /* 0x004f62000c1e1d00 */
        /* <DEDUP_REMOVED lines=8> */
[----:B------:R-:W-:Y:S02]  /*4e50*/  MOV R189, RZ ;  /* 0x000000ff00bd7202 */ /* 0x000fe40000000f00 */
[----:B------:R-:W-:Y:S01]  /*4e60*/  MOV R190, RZ ;  /* 0x000000ff00be7202 */ /* 0x000fe20000000f00 */
[----:B-----5:R-:W-:-:S04]  /*4e70*/  FMUL.FTZ R81, R3, R81 ;  /* 0x0000005103517220 */ /* 0x020fc80000410000 */
[----:B------:R-:W1:Y:S01]  /*4e80*/  @P5 LDC R83, c[0x0][0x408] ;  /* 0x00010200ff535b82 */ /* 0x000e620000000800 */
[----:B------:R-:W-:Y:S01]  /*4e90*/  @P5 FMUL.FTZ R80, R81, R5 ;  /* 0x0000000551505220 */ /* 0x000fe20000410000 */
[----:B------:R-:W-:Y:S02]  /*4ea0*/  @P5 HADD2.F32 R140, -RZ, R176.H1_H1 ;  /* 0x300000b0ff8c5230 */ /* 0x000fe40000004100 */
[----:B------:R-:W-:-:S04]  /*4eb0*/  @P6 HADD2.F32 R142, -RZ, R177.H0_H0 ;  /* 0x200000b1ff8e6230 */ /* 0x000fc80000004100 */
[----:B------:R-:W2:Y:S01]  /*4ec0*/  @P5 LDC R82, c[0x0][0x408] ;  /* 0x00010200ff525b82 */ /* 0x000ea20000000800 */
[----:B-1----:R-:W-:Y:S01]  /*4ed0*/  @P5 FMUL.FTZ R83, R80, R83 ;  /* 0x0000005350535220 */ /* 0x002fe20000410000 */
[----:B------:R-:W-:-:S03]  /*4ee0*/  HFMA2 R80, -RZ, RZ, 0, 0 ;  /* 0x00000000ff507431 */ /* 0x000fc600000001ff */
[----:B------:R-:W-:Y:S01]  /*4ef0*/  @P5 FMUL.FTZ R80, R140, R83 ;  /* 0x000000538c505220 */ /* 0x000fe20000410000 */
[----:B------:R-:W-:Y:S02]  /*4f00*/  @P5 FMUL.FTZ R83, R81, R5 ;  /* 0x0000000551535220 */ /* 0x000fe40000410000 */
[----:B------:R-:W1:Y:S01]  /*4f10*/  @P6 LDC R140, c[0x0][0x408] ;  /* 0x00010200ff8c6b82 */ /* 0x000e620000000800 */
[----:B------:R-:W-:Y:S01]  /*4f20*/  FADD.FTZ R191, R109, R80 ;  /* 0x000000506dbf7221 */ /* 0x000fe20000010000 */
[----:B--2---:R-:W-:Y:S01]  /*4f30*/  @P5 FMUL.FTZ R82, R83, R82 ;  /* 0x0000005253525220 */ /* 0x004fe20000410000 */
[----:B------:R-:W-:-:S05]  /*4f40*/  @P5 HADD2.F32 R83, -RZ, R52.H1_H1 ;  /* 0x30000034ff535230 */ /* 0x000fca0000004100 */
[----:B------:R-:W-:Y:S01]  /*4f50*/  @P5 FMUL.FTZ R182, R82, R83 ;  /* 0x0000005352b65220 */ /* 0x000fe20000410000 */
[----:B------:R-:W-:Y:S01]  /*4f60*/  FFMA.FTZ R82, R199, R180, R181 ;  /* 0x000000b4c7527223 */ /* 0x000fe200000100b5 */
[----:B------:R-:W2:Y:S01]  /*4f70*/  @P6 LDC R83, c[0x0][0x408] ;  /* 0x00010200ff536b82 */ /* 0x000ea20000000800 */
[----:B------:R-:W-:Y:S02]  /*4f80*/  LOP3.LUT P5, RZ, R22, 0xff000000, RZ, 0xc0, !PT ;  /* 0xff00000016ff7812 */ /* 0x000fe400078ac0ff */
[----:B------:R-:W-:-:S04]  /*4f90*/  FADD.FTZ R82, R243, -R82 ;  /* 0x80000052f3527221 */ /* 0x000fc80000010000 */
[----:B------:R-:W-:-:S04]  /*4fa0*/  FMUL.FTZ R82, R3, R82 ;  /* 0x0000005203527220 */ /* 0x000fc80000410000 */
[----:B------:R-:W-:-:S03]  /*4fb0*/  @P6 FMUL.FTZ R141, R82, R5 ;  /* 0x00000005528d6220 */ /* 0x000fc60000410000 */
[----:B------:R-:W3:Y:S01]  /*4fc0*/  @P5 LDC R143, c[0x0][0x408] ;  /* 0x00010200ff8f5b82 */ /* 0x000ee20000000800 */
[----:B-1----:R-:W-:Y:S01]  /*4fd0*/  @P6 FMUL.FTZ R140, R141, R140 ;  /* 0x0000008c8d8c6220 */ /* 0x002fe20000410000 */
[----:B------:R-:W-:Y:S02]  /*4fe0*/  HFMA2 R141, -RZ, RZ, 0, 0 ;  /* 0x00000000ff8d7431 */ /* 0x000fe400000001ff */
[----:B------:R-:W-:Y:S02]  /*4ff0*/  @P5 HADD2.F32 R177, -RZ, R177.H1_H1 ;  /* 0x300000b1ffb15230 */ /* 0x000fe40000004100 */
[----:B------:R-:W-:Y:S01]  /*5000*/  @P6 FMUL.FTZ R141, R142, R140 ;  /* 0x0000008c8e8d6220 */ /* 0x000fe20000410000 */
[----:B------:R-:W-:-:S03]  /*5010*/  @P6 FMUL.FTZ R140, R82, R5 ;  /* 0x00000005528c6220 */ /* 0x000fc60000410000 */
[----:B------:R-:W-:Y:S01]  /*5020*/  FADD.FTZ R188, R110, R141 ;  /* 0x0000008d6ebc7221 */ /* 0x000fe20000010000 */
[----:B--2---:R-:W-:Y:S01]  /*5030*/  @P6 FMUL.FTZ R83, R140, R83 ;  /* 0x000000538c536220 */ /* 0x004fe20000410000 */
[----:B------:R-:W-:-:S05]  /*5040*/  @P6 HADD2.F32 R140, -RZ, R53.H0_H0 ;  /* 0x20000035ff8c6230 */ /* 0x000fca0000004100 */
[----:B------:R-:W-:Y:S01]  /*5050*/  @P6 FMUL.FTZ R189, R83, R140 ;  /* 0x0000008c53bd6220 */ /* 0x000fe20000410000 */
[----:B------:R-:W-:Y:S01]  /*5060*/  FFMA.FTZ R83, R196, R180, R181 ;  /* 0x000000b4c4537223 */ /* 0x000fe200000100b5 */
[----:B------:R-:W1:Y:S01]  /*5070*/  @P5 LDC R140, c[0x0][0x408] ;  /* 0x00010200ff8c5b82 */ /* 0x000e620000000800 */
[----:B------:R-:W-:Y:S02]  /*5080*/  LOP3.LUT P6, RZ, R23, 0xff, RZ, 0xc0, !PT ;  /* 0x000000ff17ff7812 */ /* 0x000fe400078cc0ff */
[----:B------:R-:W-:-:S04]  /*5090*/  FADD.FTZ R83, R239, -R83 ;  /* 0x80000053ef537221 */ /* 0x000fc80000010000 */
[----:B------:R-:W-:-:S04]  /*50a0*/  FMUL.FTZ R83, R3, R83 ;  /* 0x0000005303537220 */ /* 0x000fc80000410000 */
[----:B------:R-:W-:-:S03]  /*50b0*/  @P5 FMUL.FTZ R142, R83, R5 ;  /* 0x00000005538e5220 */ /* 0x000fc60000410000 */
[----:B------:R-:W-:Y:S02]  /*50c0*/  @P6 HADD2.F32 R141, -RZ, R54.H0_H0 ;  /* 0x20000036ff8d6230 */ /* 0x000fe40000004100 */
[----:B---3--:R-:W-:Y:S01]  /*50d0*/  @P5 FMUL.FTZ R143, R142, R143 ;  /* 0x0000008f8e8f5220 */ /* 0x008fe20000410000 */
[----:B------:R-:W-:-:S03]  /*50e0*/  HFMA2 R142, -RZ, RZ, 0, 0 ;  /* 0x00000000ff8e7431 */ /* 0x000fc600000001ff */
[----:B------:R-:W-:Y:S01]  /*50f0*/  @P5 FMUL.FTZ R142, R177, R143 ;  /* 0x0000008fb18e5220 */ /* 0x000fe20000410000 */
[----:B------:R-:W-:Y:S01]  /*5100*/  @P5 FMUL.FTZ R143, R83, R5 ;  /* 0x00000005538f5220 */ /* 0x000fe20000410000 */
[----:B------:R-:W-:Y:S02]  /*5110*/  @P5 HADD2.F32 R177, -RZ, R53.H1_H1 ;  /* 0x30000035ffb15230 */ /* 0x000fe40000004100 */
[----:B------:R-:W-:Y:S01]  /*5120*/  FADD.FTZ R183, R111, R142 ;  /* 0x0000008e6fb77221 */ /* 0x000fe20000010000 */
[----:B-1----:R-:W-:Y:S02]  /*5130*/  @P5 FMUL.FTZ R140, R143, R140 ;  /* 0x0000008c8f8c5220 */ /* 0x002fe40000410000 */
[----:B------:R-:W1:Y:S02]  /*5140*/  @P6 LDC R143, c[0x0][0x408] ;  /* 0x00010200ff8f6b82 */ /* 0x000e640000000800 */
[----:B------:R-:W-:Y:S01]  /*5150*/  @P5 FMUL.FTZ R190, R140, R177 ;  /* 0x000000b18cbe5220 */ /* 0x000fe20000410000 */
[----:B------:R-:W-:Y:S01]  /*5160*/  FFMA.FTZ R140, R10, R180, R181 ;  /* 0x000000b40a8c7223 */ /* 0x000fe200000100b5 */
[----:B------:R-:W-:-:S03]  /*5170*/  LOP3.LUT P5, RZ, R23, 0xff00, RZ, 0xc0, !PT ;  /* 0x0000ff0017ff7812 */ /* 0x000fc600078ac0ff */
[----:B------:R-:W-:-:S04]  /*5180*/  FADD.FTZ R140, R234, -R140 ;  /* 0x8000008cea8c7221 */ /* 0x000fc80000010000 */
[----:B------:R-:W-:-:S04]  /*5190*/  FMUL.FTZ R140, R3, R140 ;  /* 0x0000008c038c7220 */ /* 0x000fc80000410000 */
[CC--:B------:R-:W-:Y:S01]  /*51a0*/  @P6 FMUL.FTZ R80, R140.reuse, R5.reuse ;  /* 0x000000058c506220 */ /* 0x0c0fe20000410000 */
[----:B------:R-:W-:Y:S01]  /*51b0*/  @P6 FMUL.FTZ R110, R140, R5 ;  /* 0x000000058c6e6220 */ /* 0x000fe20000410000 */
[--C-:B------:R-:W-:Y:S02]  /*51c0*/  @P5 HADD2.F32 R142, -RZ, R178.reuse.H1_H1 ;  /* 0x300000b2ff8e5230 */ /* 0x100fe40000004100 */
[----:B-1----:R-:W-:Y:S01]  /*51d0*/  @P6 FMUL.FTZ R109, R80, R143 ;  /* 0x0000008f506d6220 */ /* 0x002fe20000410000 */
[----:B------:R-:W-:Y:S02]  /*51e0*/  HFMA2 R80, -RZ, RZ, 0, 0 ;  /* 0x00000000ff507431 */ /* 0x000fe400000001ff */
[----:B------:R-:W-:-:S05]  /*51f0*/  @P6 HADD2.F32 R143, -RZ, R178.H0_H0 ;  /* 0x200000b2ff8f6230 */ /* 0x000fca0000004100 */
[----:B------:R-:W-:Y:S02]  /*5200*/  @P6 FMUL.FTZ R80, R143, R109 ;  /* 0x0000006d8f506220 */ /* 0x000fe40000410000 */
[----:B------:R-:W1:Y:S02]  /*5210*/  @P6 LDC R109, c[0x0][0x408] ;  /* 0x00010200ff6d6b82 */ /* 0x000e640000000800 */
[----:B------:R-:W-:Y:S01]  /*5220*/  FADD.FTZ R177, R112, R80 ;  /* 0x0000005070b17221 */ /* 0x000fe20000010000 */
[----:B------:R-:W-:Y:S02]  /*5230*/  @P5 HADD2.F32 R112, -RZ, R54.H1_H1 ;  /* 0x30000036ff705230 */ /* 0x000fe40000004100 */
[----:B-1----:R-:W-:Y:S01]  /*5240*/  @P6 FMUL.FTZ R109, R110, R109 ;  /* 0x0000006d6e6d6220 */ /* 0x002fe20000410000 */
[----:B------:R-:W-:-:S03]  /*5250*/  MOV R110, RZ ;  /* 0x000000ff006e7202 */ /* 0x000fc60000000f00 */
[----:B------:R-:W-:Y:S01]  /*5260*/  @P6 FMUL.FTZ R110, R109, R141 ;  /* 0x0000008d6d6e6220 */ /* 0x000fe20000410000 */
[----:B------:R-:W-:Y:S01]  /*5270*/  FFMA.FTZ R141, R13, R180, R181 ;  /* 0x000000b40d8d7223 */ /* 0x000fe200000100b5 */
[----:B------:R-:W1:Y:S01]  /*5280*/  @P5 LDC R109, c[0x0][0x408] ;  /* 0x00010200ff6d5b82 */ /* 0x000e620000000800 */
[----:B------:R-:W-:Y:S02]  /*5290*/  LOP3.LUT P6, RZ, R23, 0xff0000, RZ, 0xc0, !PT ;  /* 0x00ff000017ff7812 */ /* 0x000fe400078cc0ff */
[----:B------:R-:W-:-:S04]  /*52a0*/  FADD.FTZ R141, R229, -R141 ;  /* 0x8000008de58d7221 */ /* 0x000fc80000010000 */
[----:B------:R-:W-:-:S04]  /*52b0*/  FMUL.FTZ R141, R3, R141 ;  /* 0x0000008d038d7220 */ /* 0x000fc80000410000 */
[CC--:B------:R-:W-:Y:S01]  /*52c0*/  @P5 FMUL.FTZ R111, R141.reuse, R5.reuse ;  /* 0x000000058d6f5220 */ /* 0x0c0fe20000410000 */
[----:B------:R-:W-:-:S03]  /*52d0*/  @P5 FMUL.FTZ R80, R141, R5 ;  /* 0x000000058d505220 */ /* 0x000fc60000410000 */
[----:B-1----:R-:W-:Y:S01]  /*52e0*/  @P5 FMUL.FTZ R111, R111, R109 ;  /* 0x0000006d6f6f5220 */ /* 0x002fe20000410000 */
[----:B------:R-:W-:-:S03]  /*52f0*/  HFMA2 R109, -RZ, RZ, 0, 0 ;  /* 0x00000000ff6d7431 */ /* 0x000fc600000001ff */
[----:B------:R-:W-:Y:S02]  /*5300*/  @P5 FMUL.FTZ R109, R142, R111 ;  /* 0x0000006f8e6d5220 */ /* 0x000fe40000410000 */
[----:B------:R-:W1:Y:S02]  /*5310*/  @P5 LDC R111, c[0x0][0x408] ;  /* 0x00010200ff6f5b82 */ /* 0x000e640000000800 */
[----:B------:R-:W-:Y:S01]  /*5320*/  FADD.FTZ R178, R113, R109 ;  /* 0x0000006d71b27221 */ /* 0x000fe20000010000 */
[----:B-1----:R-:W-:Y:S01]  /*5330*/  @P5 FMUL.FTZ R80, R80, R111 ;  /* 0x0000006f50505220 */ /* 0x002fe20000410000 */
[----:B------:R-:W-:-:S03]  /*5340*/  MOV R111, RZ ;  /* 0x000000ff006f7202 */ /* 0x000fc60000000f00 */
[----:B------:R-:W-:Y:S01]  /*5350*/  @P5 FMUL.FTZ R111, R80, R112 ;  /* 0x00000070506f5220 */ /* 0x000fe20000410000 */
[----:B------:R-:W-:Y:S01]  /*5360*/  FFMA.FTZ R112, R16, R180, R181 ;  /* 0x000000b410707223 */ /* 0x000fe200000100b5 */
[----:B------:R-:W1:Y:S01]  /*5370*/  @P6 LDC R80, c[0x0][0x408] ;  /* 0x00010200ff506b82 */ /* 0x000e620000000800 */
[----:B------:R-:W-:Y:S02]  /*5380*/  ISETP.GE.U32.AND P5, PT, R22, RZ, PT ;  /* 0x000000ff1600720c */ /* 0x000fe40003fa6070 */
[----:B------:R-:W-:Y:S01]  /*5390*/  FADD.FTZ R112, R222, -R112 ;  /* 0x80000070de707221 */ /* 0x000fe20000010000 */
[----:B------:R-:W-:Y:S02]  /*53a0*/  F2FP.F16.F32.PACK_AB R110, R111, R110 ;  /* 0x0000006e6f6e723e */ /* 0x000fe400000000ff */
[----:B------:R-:W-:Y:S01]  /*53b0*/  ISETP.GE.U32.AND.EX P5, PT, R23, 0x1000000, PT, P5 ;  /* 0x010000001700780c */ /* 0x000fe20003fa6150 */
[----:B------:R-:W-:Y:S01]  /*53c0*/  FMUL.FTZ R142, R3, R112 ;  /* 0x00000070038e7220 */ /* 0x000fe20000410000 */
[----:B------:R-:W-:-:S03]  /*53d0*/  @P6 HADD2.F32 R112, -RZ, R179.H0_H0 ;  /* 0x200000b3ff706230 */ /* 0x000fc60000004100 */
[----:B------:R-:W-:-:S04]  /*53e0*/  @P6 FMUL.FTZ R109, R142, R5 ;  /* 0x000000058e6d6220 */ /* 0x000fc80000410000 */
[----:B-1----:R-:W-:Y:S01]  /*53f0*/  @P6 FMUL.FTZ R109, R109, R80 ;  /* 0x000000506d6d6220 */ /* 0x002fe20000410000 */
[----:B------:R-:W-:-:S03]  /*5400*/  HFMA2 R80, -RZ, RZ, 0, 0 ;  /* 0x00000000ff507431 */ /* 0x000fc600000001ff */
[----:B------:R-:W-:Y:S01]  /*5410*/  @P6 FMUL.FTZ R80, R112, R109 ;  /* 0x0000006d70506220 */ /* 0x000fe20000410000 */
[----:B------:R-:W-:Y:S01]  /*5420*/  CS2R R112, SRZ ;  /* 0x0000000000707805 */ /* 0x000fe2000001ff00 */
[----:B------:R-:W1:Y:S02]  /*5430*/  @P6 LDC R109, c[0x0][0x408] ;  /* 0x00010200ff6d6b82 */ /* 0x000e640000000800 */
[----:B------:R-:W-:Y:S01]  /*5440*/  FADD.FTZ R114, R114, R80 ;  /* 0x0000005072727221 */ /* 0x000fe20000010000 */
[----:B------:R-:W-:-:S04]  /*5450*/  @P6 FMUL.FTZ R80, R142, R5 ;  /* 0x000000058e506220 */ /* 0x000fc80000410000 */
[----:B-1----:R-:W-:Y:S01]  /*5460*/  @P6 FMUL.FTZ R80, R80, R109 ;  /* 0x0000006d50506220 */ /* 0x002fe20000410000 */
[----:B------:R-:W-:-:S05]  /*5470*/  @P6 HADD2.F32 R109, -RZ, R55.H0_H0 ;  /* 0x20000037ff6d6230 */ /* 0x000fca0000004100 */
[----:B------:R-:W-:Y:S01]  /*5480*/  @P6 FMUL.FTZ R112, R80, R109 ;  /* 0x0000006d50706220 */ /* 0x000fe20000410000 */
[----:B------:R-:W-:Y:S01]  /*5490*/  FFMA.FTZ R109, R19, R180, R181 ;  /* 0x000000b4136d7223 */ /* 0x000fe200000100b5 */
[----:B------:R-:W1:Y:S03]  /*54a0*/  @P5 LDC R80, c[0x0][0x408] ;  /* 0x00010200ff505b82 */ /* 0x000e660000000800 */
[----:B------:R-:W-:-:S04]  /*54b0*/  FADD.FTZ R109, R212, -R109 ;  /* 0x8000006dd46d7221 */ /* 0x000fc80000010000 */
[----:B------:R-:W-:-:S04]  /*54c0*/  FMUL.FTZ R143, R3, R109 ;  /* 0x0000006d038f7220 */ /* 0x000fc80000410000 */
[----:B------:R-:W-:-:S04]  /*54d0*/  @P5 FMUL.FTZ R109, R143, R5 ;  /* 0x000000058f6d5220 */ /* 0x000fc80000410000 */
[----:B-1----:R-:W-:Y:S01]  /*54e0*/  @P5 FMUL.FTZ R80, R109, R80 ;  /* 0x000000506d505220 */ /* 0x002fe20000410000 */
[----:B------:R-:W-:-:S05]  /*54f0*/  @P5 HADD2.F32 R109, -RZ, R179.H1_H1 ;  /* 0x300000b3ff6d5230 */ /* 0x000fca0000004100 */
        /* <DEDUP_REMOVED lines=8> */
[----:B------:R-:W-:Y:S01]  /*5580*/  LOP3.LUT P5, RZ, R22, 0xff, RZ, 0xc0, !PT ;  /* 0x000000ff16ff7812 */ /* 0x000fe200078ac0ff */
[----:B------:R-:W-:-:S03]  /*5590*/  FFMA.FTZ R80, R209, R180, R181 ;  /* 0x000000b4d1507223 */ /* 0x000fc600000100b5 */
[----:B------:R-:W-:Y:S01]  /*55a0*/  F2FP.F16.F32.PACK_AB R111, R113, R112 ;  /* 0x00000070716f723e */ /* 0x000fe200000000ff */
[----:B------:R-:W-:-:S04]  /*55b0*/  FADD.FTZ R80, R251, -R80 ;  /* 0x80000050fb507221 */ /* 0x000fc80000010000 */
[----:B------:R-:W-:-:S04]  /*55c0*/  FMUL.FTZ R80, R3, R80 ;  /* 0x0000005003507220 */ /* 0x000fc80000410000 */
[----:B------:R-:W1:Y:S01]  /*55d0*/  @P5 LDC R109, c[0x0][0x408] ;  /* 0x00010200ff6d5b82 */ /* 0x000e620000000800 */
[----:B------:R-:W-:Y:S01]  /*55e0*/  @P5 FMUL.FTZ R179, R80, R5 ;  /* 0x0000000550b35220 */ /* 0x000fe20000410000 */
[----:B------:R-:W-:-:S03]  /*55f0*/  @P5 HADD2.F32 R176, -RZ, R176.H0_H0 ;  /* 0x200000b0ffb05230 */ /* 0x000fc60000004100 */
[----:B-1----:R-:W-:Y:S01]  /*5600*/  @P5 FMUL.FTZ R109, R179, R109 ;  /* 0x0000006db36d5220 */ /* 0x002fe20000410000 */
[----:B------:R-:W-:-:S03]  /*5610*/  HFMA2 R179, -RZ, RZ, 0, 0 ;  /* 0x00000000ffb37431 */ /* 0x000fc600000001ff */
[----:B------:R-:W-:Y:S01]  /*5620*/  @P5 FMUL.FTZ R179, R176, R109 ;  /* 0x0000006db0b35220 */ /* 0x000fe20000410000 */
[----:B------:R-:W-:Y:S01]  /*5630*/  F2FP.F16.F32.PACK_AB R109, R190, R189 ;  /* 0x000000bdbe6d723e */ /* 0x000fe200000000ff */
[----:B------:R-:W-:Y:S02]  /*5640*/  @P5 HADD2.F32 R189, -RZ, R52.H0_H0 ;  /* 0x20000034ffbd5230 */ /* 0x000fe40000004100 */
[----:B------:R-:W-:Y:S01]  /*5650*/  FADD.FTZ R176, R108, R179 ;  /* 0x000000b36cb07221 */ /* 0x000fe20000010000 */
[----:B------:R-:W-:Y:S01]  /*5660*/  @P5 FMUL.FTZ R179, R80, R5 ;  /* 0x0000000550b35220 */ /* 0x000fe20000410000 */
[----:B------:R-:W1:Y:S03]  /*5670*/  @P5 LDC R108, c[0x0][0x408] ;  /* 0x00010200ff6c5b82 */ /* 0x000e660000000800 */
[----:B-1----:R-:W-:Y:S01]  /*5680*/  @P5 FMUL.FTZ R179, R179, R108 ;  /* 0x0000006cb3b35220 */ /* 0x002fe20000410000 */
[----:B------:R-:W-:-:S03]  /*5690*/  MOV R108, RZ ;  /* 0x000000ff006c7202 */ /* 0x000fc60000000f00 */
[----:B------:R-:W-:-:S05]  /*56a0*/  @P5 FMUL.FTZ R108, R179, R189 ;  /* 0x000000bdb36c5220 */ /* 0x000fca0000410000 */
[----:B------:R-:W-:Y:S01]  /*56b0*/  F2FP.F16.F32.PACK_AB R108, R182, R108 ;  /* 0x0000006cb66c723e */ /* 0x000fe200000000ff */
[----:B------:R-:W-:Y:S06]  /*56c0*/  BRA `(.L_x_16106) ;  /* 0x0000000800947947 */ /* 0x000fec0003800000 */
.L_x_16105:
[C---:B------:R-:W-:Y:S01]  /*56d0*/  LOP3.LUT P6, RZ, R22.reuse, 0xff00, RZ, 0xc0, !PT ;  /* 0x0000ff0016ff7812 */ /* 0x040fe200078cc0ff */
[----:B------:R-:W-:Y:S01]  /*56e0*/  HFMA2 R191, -RZ, RZ, 0, 0 ;  /* 0x00000000ffbf7431 */ /* 0x000fe200000001ff */
[----:B------:R-:W-:-:S11]  /*56f0*/  LOP3.LUT P5, RZ, R22, 0xff0000, RZ, 0xc0, !PT ;  /* 0x00ff000016ff7812 */ /* 0x000fd600078ac0ff */
        /* <DEDUP_REMOVED lines=18> */
[----:B------:R-:W-:Y:S01]  /*5820*/  @P5 FFMA.FTZ R188, R199, R180, R181 ;  /* 0x000000b4c7bc5223 */ /* 0x000fe200000100b5 */
[----:B------:R-:W1:Y:S01]  /*5830*/  @P5 LDC R183, c[0x0][0x408] ;  /* 0x00010200ffb75b82 */ /* 0x000e620000000800 */
[----:B------:R-:W-:Y:S02]  /*5840*/  LOP3.LUT P6, RZ, R22, 0xff000000, RZ, 0xc0, !PT ;  /* 0xff00000016ff7812 */ /* 0x000fe400078cc0ff */
[----:B------:R-:W-:-:S04]  /*5850*/  @P5 FADD.FTZ R188, R243, -R188 ;  /* 0x800000bcf3bc5221 */ /* 0x000fc80000010000 */
[----:B------:R-:W-:-:S04]  /*5860*/  @P5 FMUL.FTZ R188, R3, R188 ;  /* 0x000000bc03bc5220 */ /* 0x000fc80000410000 */
[----:B------:R-:W-:-:S04]  /*5870*/  @P5 FMUL.FTZ R188, R188, R5 ;  /* 0x00000005bcbc5220 */ /* 0x000fc80000410000 */
[----:B-1----:R-:W-:Y:S01]  /*5880*/  @P5 FMUL.FTZ R109, R188, R183 ;  /* 0x000000b7bc6d5220 */ /* 0x002fe20000410000 */
[----:B------:R-:W-:Y:S02]  /*5890*/  HFMA2 R188, -RZ, RZ, 0, 0 ;  /* 0x00000000ffbc7431 */ /* 0x000fe400000001ff */
[--C-:B------:R-:W-:Y:S02]  /*58a0*/  @P5 HADD2.F32 R183, -RZ, R177.reuse.H0_H0 ;  /* 0x200000b1ffb75230 */ /* 0x100fe40000004100 */
[----:B------:R-:W-:-:S03]  /*58b0*/  @P6 HADD2.F32 R177, -RZ, R177.H1_H1 ;  /* 0x300000b1ffb16230 */ /* 0x000fc60000004100 */
        /* <DEDUP_REMOVED lines=8> */
[----:B------:R-:W-:Y:S01]  /*5940*/  @P5 HADD2.F32 R183, -RZ, R53.H0_H0 ;  /* 0x20000035ffb75230 */ /* 0x000fe20000004100 */
[----:B------:R-:W-:-:S04]  /*5950*/  MOV R109, RZ ;  /* 0x000000ff006d7202 */ /* 0x000fc80000000f00 */
[----:B------:R-:W-:Y:S01]  /*5960*/  @P5 FMUL.FTZ R109, R110, R183 ;  /* 0x000000b76e6d5220 */ /* 0x000fe20000410000 */
[----:B------:R-:W-:Y:S01]  /*5970*/  @P6 FFMA.FTZ R183, R196, R180, R181 ;  /* 0x000000b4c4b76223 */ /* 0x000fe200000100b5 */
[----:B------:R-:W1:Y:S01]  /*5980*/  @P6 LDC R110, c[0x0][0x408] ;  /* 0x00010200ff6e6b82 */ /* 0x000e620000000800 */
[----:B------:R-:W-:Y:S02]  /*5990*/  LOP3.LUT P5, RZ, R23, 0xff, RZ, 0xc0, !PT ;  /* 0x000000ff17ff7812 */ /* 0x000fe400078ac0ff */
[----:B------:R-:W-:-:S04]  /*59a0*/  @P6 FADD.FTZ R183, R239, -R183 ;  /* 0x800000b7efb76221 */ /* 0x000fc80000010000 */
[----:B------:R-:W-:-:S04]  /*59b0*/  @P6 FMUL.FTZ R183, R3, R183 ;  /* 0x000000b703b76220 */ /* 0x000fc80000410000 */
[----:B------:R-:W-:-:S03]  /*59c0*/  @P6 FMUL.FTZ R183, R183, R5 ;  /* 0x00000005b7b76220 */ /* 0x000fc60000410000 */
[----:B------:R-:W-:Y:S02]  /*59d0*/  @P5 HADD2.F32 R189, -RZ, R178.H0_H0 ;  /* 0x200000b2ffbd5230 */ /* 0x000fe40000004100 */
        /* <DEDUP_REMOVED lines=10> */
[----:B------:R-:W-:Y:S01]  /*5a80*/  @P6 HADD2.F32 R177, -RZ, R53.H1_H1 ;  /* 0x30000035ffb16230 */ /* 0x000fe20000004100 */
[----:B------:R-:W-:-:S04]  /*5a90*/  MOV R110, RZ ;  /* 0x000000ff006e7202 */ /* 0x000fc80000000f00 */
[----:B------:R-:W-:Y:S01]  /*5aa0*/  @P6 FMUL.FTZ R110, R111, R177 ;  /* 0x000000b16f6e6220 */ /* 0x000fe20000410000 */
[----:B------:R-:W-:Y:S01]  /*5ab0*/  @P5 FFMA.FTZ R177, R10, R180, R181 ;  /* 0x000000b40ab15223 */ /* 0x000fe200000100b5 */
[----:B------:R-:W1:Y:S03]  /*5ac0*/  @P5 LDC R111, c[0x0][0x408] ;  /* 0x00010200ff6f5b82 */ /* 0x000e660000000800 */
[----:B------:R-:W-:Y:S01]  /*5ad0*/  @P5 FADD.FTZ R177, R234, -R177 ;  /* 0x800000b1eab15221 */ /* 0x000fe20000010000 */
[----:B------:R-:W-:-:S03]  /*5ae0*/  F2FP.F16.F32.PACK_AB R109, R110, R109 ;  /* 0x0000006d6e6d723e */ /* 0x000fc600000000ff */
[----:B------:R-:W-:-:S04]  /*5af0*/  @P5 FMUL.FTZ R177, R3, R177 ;  /* 0x000000b103b15220 */ /* 0x000fc80000410000 */
[----:B------:R-:W-:-:S04]  /*5b00*/  @P5 FMUL.FTZ R177, R177, R5 ;  /* 0x00000005b1b15220 */ /* 0x000fc80000410000 */
[----:B-1----:R-:W-:Y:S01]  /*5b10*/  @P5 FMUL.FTZ R111, R177, R111 ;  /* 0x0000006fb16f5220 */ /* 0x002fe20000410000 */
[----:B------:R-:W-:-:S03]  /*5b20*/  HFMA2 R177, -RZ, RZ, 0, 0 ;  /* 0x00000000ffb17431 */ /* 0x000fc600000001ff */
        /* <DEDUP_REMOVED lines=21> */
[----:B------:R-:W-:Y:S01]  /*5c80*/  @P5 HADD2.F32 R189, -RZ, R54.H1_H1 ;  /* 0x30000036ffbd5230 */ /* 0x000fe20000004100 */
        /* <DEDUP_REMOVED lines=9> */
[----:B------:R-:W-:-:S04]  /*5d20*/  LOP3.LUT P5, RZ, R23, 0xff0000, RZ, 0xc0, !PT ;  /* 0x00ff000017ff7812 */ /* 0x000fc800078ac0ff */
[----:B------:R-:W-:-:S09]  /*5d30*/  F2FP.F16.F32.PACK_AB R110, R112, R111 ;  /* 0x0000006f706e723e */ /* 0x000fd200000000ff */
        /* <DEDUP_REMOVED lines=19> */
[----:B------:R-:W-:-:S04]  /*5e70*/  ISETP.GE.U32.AND P5, PT, R22, RZ, PT ;  /* 0x000000ff1600720c */ /* 0x000fc80003fa6070 */
[----:B------:R-:W-:-:S13]  /*5e80*/  ISETP.GE.U32.AND.EX P5, PT, R23, 0x1000000, PT, P5 ;  /* 0x010000001700780c */ /* 0x000fda0003fa6150 */
        /* <DEDUP_REMOVED lines=12> */
[----:B------:R-:W-:Y:S01]  /*5f50*/  @P5 FADD.FTZ R189, R212, -R189 ;  /* 0x800000bdd4bd5221 */ /* 0x000fe20000010000 */
[----:B------:R-:W-:-:S03]  /*5f60*/  @P5 HADD2.F32 R190, -RZ, R55.H1_H1 ;  /* 0x30000037ffbe5230 */ /* 0x000fc60000004100 */
        /* <DEDUP_REMOVED lines=16> */
[----:B------:R-:W-:-:S03]  /*6070*/  @P5 FFMA.FTZ R189, R209, R180, R181 ;  /* 0x000000b4d1bd5223 */ /* 0x000fc600000100b5 */
[----:B------:R-:W-:Y:S01]  /*6080*/  FADD.FTZ R176, R108, R190 ;  /* 0x000000be6cb07221 */ /* 0x000fe20000010000 */
[----:B------:R-:W-:Y:S01]  /*6090*/  @P5 FADD.FTZ R189, R251, -R189 ;  /* 0x800000bdfbbd5221 */ /* 0x000fe20000010000 */
[----:B------:R-:W1:Y:S01]  /*60a0*/  @P5 LDC R108, c[0x0][0x408] ;  /* 0x00010200ff6c5b82 */ /* 0x000e620000000800 */
[----:B------:R-:W-:Y:S02]  /*60b0*/  @P5 HADD2.F32 R190, -RZ, R52.H0_H0 ;  /* 0x20000034ffbe5230 */ /* 0x000fe40000004100 */
[----:B------:R-:W-:-:S04]  /*60c0*/  @P5 FMUL.FTZ R189, R3, R189 ;  /* 0x000000bd03bd5220 */ /* 0x000fc80000410000 */
[----:B------:R-:W-:-:S04]  /*60d0*/  @P5 FMUL.FTZ R189, R189, R5 ;  /* 0x00000005bdbd5220 */ /* 0x000fc80000410000 */
[----:B-1----:R-:W-:Y:S01]  /*60e0*/  @P5 FMUL.FTZ R189, R189, R108 ;  /* 0x0000006cbdbd5220 */ /* 0x002fe20000410000 */
[----:B------:R-:W-:-:S03]  /*60f0*/  MOV R108, RZ ;  /* 0x000000ff006c7202 */ /* 0x000fc60000000f00 */
[----:B------:R-:W-:-:S05]  /*6100*/  @P5 FMUL.FTZ R108, R189, R190 ;  /* 0x000000bebd6c5220 */ /* 0x000fca0000410000 */
[----:B------:R-:W-:-:S07]  /*6110*/  F2FP.F16.F32.PACK_AB R108, R182, R108 ;  /* 0x0000006cb66c723e */ /* 0x000fce00000000ff */
.L_x_16106:
        /* <DEDUP_REMOVED lines=14> */
.L_x_16104:
[----:B------:R-:W-:Y:S05]  /*6200*/  BSYNC.RECONVERGENT B2 ;  /* 0x0000000000027941 */ /* 0x000fea0003800200 */
.L_x_16103:
[----:B------:R-:W-:Y:S04]  /*6210*/  BSSY.RECONVERGENT B2, `(.L_x_16107) ;  /* 0x0000148000027945 */ /* 0x000fe80003800200 */
[----:B------:R-:W-:Y:S05]  /*6220*/  @!P1 BRA `(.L_x_16108) ;  /* 0x0000001400189947 */ /* 0x000fea0003800000 */
[----:B------:R-:W1:Y:S02]  /*6230*/  LDC.64 R176, c[0x0][0x390] ;  /* 0x0000e400ffb07b82 */ /* 0x000e640000000a00 */
[----:B-1----:R-:W-:-:S06]  /*6240*/  IMAD.WIDE.U32 R176, R0, 0x10, R176 ;  /* 0x0000001000b07825 */ /* 0x002fcc00078e00b0 */
[----:B--2---:R-:W5:Y:S01]  /*6250*/  LDG.E.128 R176, desc[UR6][R176.64] ;  /* 0x00000006b0b07981 */ /* 0x004f62000c1e1d00 */
        /* <DEDUP_REMOVED lines=144> */
.L_x_16109:
        /* <DEDUP_REMOVED lines=63> */
[----:B------:R-:W1:Y:S01]  /*6f50*/  @P5 LDC R119, c[0x0][0x408] ;  /* 0x00010200ff775b82 */ /* 0x000e620000000800 */
[----:B------:R-:W-:Y:S02]  /*6f60*/  LOP3.LUT P4, RZ, R27, 0xff00, RZ, 0xc0, !PT ;  /* 0x0000ff001bff7812 */ /* 0x000fe4000788c0ff */
        /* <DEDUP_REMOVED lines=17> */
[----:B------:R-:W-:Y:S01]  /*7080*/  @P4 FFMA.FTZ R189, R12, R180, R181 ;  /* 0x000000b40cbd4223 */ /* 0x000fe200000100b5 */
[----:B------:R-:W1:Y:S03]  /*7090*/  @P4 LDC R120, c[0x0][0x408] ;  /* 0x00010200ff784b82 */ /* 0x000e660000000800 */
        /* <DEDUP_REMOVED lines=81> */
.L_x_16110:
        /* <DEDUP_REMOVED lines=14> */
.L_x_16108:
[----:B------:R-:W-:Y:S05]  /*7690*/  BSYNC.RECONVERGENT B2 ;  /* 0x0000000000027941 */ /* 0x000fea0003800200 */
.L_x_16107:
        /* <DEDUP_REMOVED lines=130> */
[----:B------:R-:W-:Y:S01]  /*7ec0*/  FFMA.FTZ R80, R207, R180, R181 ;  /* 0x000000b4cf507223 */ /* 0x000fe200000100b5 */
[----:B------:R-:W1:Y:S03]  /*7ed0*/  @P4 LDC R125, c[0x0][0x408] ;  /* 0x00010200ff7d4b82 */ /* 0x000e660000000800 */
[----:B------:R-:W-:Y:S01]  /*7ee0*/  FADD.FTZ R80, R249, -R80 ;  /* 0x80000050f9507221 */ /* 0x000fe20000010000 */
[----:B------:R-:W-:-:S03]  /*7ef0*/  F2FP.F16.F32.PACK_AB R127, R129, R128 ;  /* 0x00000080817f723e */ /* 0x000fc600000000ff */
[----:B------:R-:W-:-:S04]  /*7f00*/  FMUL.FTZ R80, R3, R80 ;  /* 0x0000005003507220 */ /* 0x000fc80000410000 */
[----:B------:R-:W-:-:S04]  /*7f10*/  @P4 FMUL.FTZ R179, R80, R5 ;  /* 0x0000000550b34220 */ /* 0x000fc80000410000 */
        /* <DEDUP_REMOVED lines=13> */
.L_x_16113:
        /* <DEDUP_REMOVED lines=165> */
.L_x_16114:
        /* <DEDUP_REMOVED lines=14> */
.L_x_16112:
[----:B------:R-:W-:Y:S05]  /*8b20*/  BSYNC.RECONVERGENT B2 ;  /* 0x0000000000027941 */ /* 0x000fea0003800200 */
.L_x_16111:
[----:B------:R-:W-:Y:S05]  /*8b30*/  @!P3 BRA `(.L_x_16115) ;  /* 0x000000780070b947 */ /* 0x000fea0003800000 */
[----:B------:R-:W1:Y:S01]  /*8b40*/  LDC.64 R176, c[0x0][0x390] ;  /* 0x0000e400ffb07b82 */ /* 0x000e620000000a00 */
[----:B------:R3:W5:Y:S01]  /*8b50*/  LDL R205, [R1] ;  /* 0x0000000001cd7983 */ /* 0x0007620000100800 */
[----:B-1----:R-:W-:-:S06]  /*8b60*/  IMAD.WIDE.U32 R176, R0, 0x10, R176 ;  /* 0x0000001000b07825 */ /* 0x002fcc00078e00b0 */
[----:B--2---:R-:W5:Y:S01]  /*8b70*/  LDG.E.128 R176, desc[UR6][R176.64] ;  /* 0x00000006b0b07981 */ /* 0x004f62000c1e1d00 */
[----:B------:R-:W-:-:S04]  /*8b80*/  ISETP.NE.U32.AND P1, PT, RZ, UR12, PT ;  /* 0x0000000cff007c0c */ /* 0x000fc8000bf25070 */
[----:B------:R-:W-:-:S13]  /*8b90*/  ISETP.NE.AND.EX P1, PT, RZ, UR13, PT, P1 ;  /* 0x0000000dff007c0c */ /* 0x000fda000bf25310 */
[----:B---3--:R-:W-:Y:S05]  /*8ba0*/  @!P1 BRA `(.L_x_16116) ;  /* 0x0000000800209947 */ /* 0x008fea0003800000 */
[C---:B-----5:R-:W-:Y:S01]  /*8bb0*/  LOP3.LUT P2, RZ, R30.reuse, 0xff00, RZ, 0xc0, !PT ;  /* 0x0000ff001eff7812 */ /* 0x060fe2000784c0ff */
[----:B------:R-:W-:Y:S01]  /*8bc0*/  FFMA.FTZ R81, R193, R180, R181 ;  /* 0x000000b4c1517223 */ /* 0x000fe200000100b5 */
[----:B------:R-:W-:Y:S02]  /*8bd0*/  LOP3.LUT P3, RZ, R30, 0xff0000, RZ, 0xc0, !PT ;  /* 0x00ff00001eff7812 */ /* 0x000fe4000786c0ff */
[----:B------:R-:W-:Y:S01]  /*8be0*/  MOV R182, RZ ;  /* 0x000000ff00b67202 */ /* 0x000fe20000000f00 */
[----:B------:R-:W-:Y:S01]  /*8bf0*/  FADD.FTZ R81, R226, -R81 ;  /* 0x80000051e2517221 */ /* 0x000fe20000010000 */
[----:B------:R-:W-:Y:S02]  /*8c00*/  MOV R189, RZ ;  /* 0x000000ff00bd7202 */ /* 0x000fe40000000f00 */
[----:B------:R-:W-:Y:S01]  /*8c10*/  MOV R190, RZ ;  /* 0x000000ff00be7202 */ /* 0x000fe20000000f00 */
[----:B------:R-:W-:-:S04]  /*8c20*/  FMUL.FTZ R81, R3, R81 ;  /* 0x0000005103517220 */ /* 0x000fc80000410000 */
        /* <DEDUP_REMOVED lines=98> */
[----:B------:R-:W-:-:S03]  /*9250*/  LOP3.LUT P3, RZ, R30, 0xff, RZ, 0xc0, !PT ;  /* 0x000000ff1eff7812 */ /* 0x000fc6000786c0ff */
[----:B------:R-:W-:-:S04]  /*9260*/  FADD.FTZ R80, R205, -R80 ;  /* 0x80000050cd507221 */ /* 0x000fc80000010000 */
[----:B------:R-:W-:Y:S01]  /*9270*/  FMUL.FTZ R143, R3, R80 ;  /* 0x00000050038f7220 */ /* 0x000fe20000410000 */
[----:B------:R-:W-:-:S03]  /*9280*/  @P2 HADD2.F32 R80, -RZ, R179.H1_H1 ;  /* 0x300000b3ff502230 */ /* 0x000fc60000004100 */
[----:B------:R-:W-:-:S04]  /*9290*/  FMUL.FTZ R133, R143, R5 ;  /* 0x000000058f857220 */ /* 0x000fc80000410000 */
[----:B------:R-:W-:-:S04]  /*92a0*/  FMUL.FTZ R133, R133, UR14 ;  /* 0x0000000e85857c20 */ /* 0x000fc80008410000 */
[----:B------:R-:W-:Y:S01]  /*92b0*/  @P2 FMUL.FTZ R137, R133, R80 ;  /* 0x0000005085892220 */ /* 0x000fe20000410000 */
[----:B------:R-:W-:-:S03]  /*92c0*/  FFMA.FTZ R80, R231, R180, R181 ;  /* 0x000000b4e7507223 */ /* 0x000fc600000100b5 */
[----:B------:R-:W-:Y:S01]  /*92d0*/  FADD.FTZ R139, R139, R137 ;  /* 0x000000898b8b7221 */ /* 0x000fe20000010000 */
[----:B------:R-:W-:Y:S01]  /*92e0*/  FADD.FTZ R80, R230, -R80 ;  /* 0x80000050e6507221 */ /* 0x000fe20000010000 */
[----:B------:R-:W-:-:S03]  /*92f0*/  MOV R137, RZ ;  /* 0x000000ff00897202 */ /* 0x000fc60000000f00 */
[----:B------:R-:W-:Y:S01]  /*9300*/  FMUL.FTZ R80, R3, R80 ;  /* 0x0000005003507220 */ /* 0x000fe20000410000 */
[----:B------:R-:W-:-:S05]  /*9310*/  @P2 HADD2.F32 R3, -RZ, R79.H1_H1 ;  /* 0x3000004fff032230 */ /* 0x000fca0000004100 */
[----:B------:R-:W-:Y:S01]  /*9320*/  @P2 FMUL.FTZ R137, R133, R3 ;  /* 0x0000000385892220 */ /* 0x000fe20000410000 */
[CC--:B------:R-:W-:Y:S01]  /*9330*/  @P3 FMUL.FTZ R3, R80.reuse, R5.reuse ;  /* 0x0000000550033220 */ /* 0x0c0fe20000410000 */
[----:B------:R-:W-:Y:S02]  /*9340*/  @P3 HADD2.F32 R133, -RZ, R176.H0_H0 ;  /* 0x200000b0ff853230 */ /* 0x000fe40000004100 */
[----:B------:R-:W-:Y:S01]  /*9350*/  @P3 FMUL.FTZ R5, R80, R5 ;  /* 0x0000000550053220 */ /* 0x000fe20000410000 */
[----:B------:R-:W-:Y:S01]  /*9360*/  @P3 FMUL.FTZ R176, R3, UR14 ;  /* 0x0000000e03b03c20 */ /* 0x000fe20008410000 */
[----:B------:R-:W-:Y:S01]  /*9370*/  HFMA2 R3, -RZ, RZ, 0, 0 ;  /* 0x00000000ff037431 */ /* 0x000fe200000001ff */
[----:B------:R-:W-:Y:S02]  /*9380*/  F2FP.F16.F32.PACK_AB R135, R137, R136 ;  /* 0x000000888987723e */ /* 0x000fe400000000ff */
[----:B------:R-:W-:Y:S01]  /*9390*/  @P3 FMUL.FTZ R3, R133, R176 ;  /* 0x000000b085033220 */ /* 0x000fe20000410000 */
[----:B------:R-:W-:Y:S01]  /*93a0*/  @P3 HADD2.F32 R176, -RZ, R76.H0_H0 ;  /* 0x2000004cffb03230 */ /* 0x000fe20000004100 */
[----:B------:R-:W1:Y:S02]  /*93b0*/  @P3 LDC R133, c[0x0][0x408] ;  /* 0x00010200ff853b82 */ /* 0x000e640000000800 */
[----:B------:R-:W-:Y:S01]  /*93c0*/  FADD.FTZ R3, R132, R3 ;  /* 0x0000000384037221 */ /* 0x000fe20000010000 */
[----:B-1----:R-:W-:Y:S01]  /*93d0*/  @P3 FMUL.FTZ R133, R5, R133 ;  /* 0x0000008505853220 */ /* 0x002fe20000410000 */
[----:B------:R-:W-:-:S03]  /*93e0*/  MOV R5, RZ ;  /* 0x000000ff00057202 */ /* 0x000fc60000000f00 */
[----:B------:R-:W-:Y:S01]  /*93f0*/  @P3 FMUL.FTZ R5, R133, R176 ;  /* 0x000000b085053220 */ /* 0x000fe20000410000 */
[----:B------:R-:W-:-:S04]  /*9400*/  F2FP.F16.F32.PACK_AB R133, R190, R189 ;  /* 0x000000bdbe85723e */ /* 0x000fc800000000ff */
[----:B------:R-:W-:Y:S01]  /*9410*/  F2FP.F16.F32.PACK_AB R132, R182, R5 ;  /* 0x00000005b684723e */ /* 0x000fe200000000ff */
[----:B------:R-:W-:Y:S06]  /*9420*/  BRA `(.L_x_16117) ;  /* 0x0000000800747947 */ /* 0x000fec0003800000 */
.L_x_16116:
[C---:B-----5:R-:W-:Y:S01]  /*9430*/  LOP3.LUT P2, RZ, R30.reuse, 0xff00, RZ, 0xc0, !PT ;  /* 0x0000ff001eff7812 */ /* 0x060fe2000784c0ff */
[----:B------:R-:W-:Y:S01]  /*9440*/  HFMA2 R191, -RZ, RZ, 0, 0 ;  /* 0x00000000ffbf7431 */ /* 0x000fe200000001ff */
[----:B------:R-:W-:-:S11]  /*9450*/  LOP3.LUT P3, RZ, R30, 0xff0000, RZ, 0xc0, !PT ;  /* 0x00ff00001eff7812 */ /* 0x000fd6000786c0ff */
[----:B------:R-:W1:Y:S01]  /*9460*/  @P2 LDC R182, c[0x0][0x408] ;  /* 0x00010200ffb62b82 */ /* 0x000e620000000800 */
[----:B------:R-:W-:Y:S01]  /*9470*/  @P2 FFMA.FTZ R183, R193, R180, R181 ;  /* 0x000000b4c1b72223 */ /* 0x000fe200000100b5 */
[----:B------:R-:W-:-:S03]  /*9480*/  @P2 HADD2.F32 R188, -RZ, R176.H1_H1 ;  /* 0x300000b0ffbc2230 */ /* 0x000fc60000004100 */
        /* <DEDUP_REMOVED lines=118> */
[----:B------:R-:W-:Y:S01]  /*9bf0*/  ISETP.GE.U32.AND P2, PT, R30, RZ, PT ;  /* 0x000000ff1e00720c */ /* 0x000fe20003f46070 */
[----:B------:R-:W-:Y:S01]  /*9c00*/  FFMA.FTZ R189, R252, R180, R181 ;  /* 0x000000b4fcbd7223 */ /* 0x000fe200000100b5 */
[----:B------:R-:W-:Y:S02]  /*9c10*/  HFMA2 R190, -RZ, RZ, 0, 0 ;  /* 0x00000000ffbe7431 */ /* 0x000fe400000001ff */
[----:B------:R-:W-:Y:S01]  /*9c20*/  ISETP.GE.U32.AND.EX P2, PT, R31, 0x1000000, PT, P2 ;  /* 0x010000001f00780c */ /* 0x000fe20003f46120 */
[----:B------:R-:W-:-:S04]  /*9c30*/  FADD.FTZ R189, R205, -R189 ;  /* 0x800000bdcdbd7221 */ /* 0x000fc80000010000 */
[----:B------:R-:W-:-:S04]  /*9c40*/  FMUL.FTZ R189, R3, R189 ;  /* 0x000000bd03bd7220 */ /* 0x000fc80000410000 */
[----:B------:R-:W-:-:S04]  /*9c50*/  FMUL.FTZ R189, R5, R189 ;  /* 0x000000bd05bd7220 */ /* 0x000fc80000410000 */
[----:B------:R-:W-:Y:S02]  /*9c60*/  @P2 HADD2.F32 R179, -RZ, R179.H1_H1 ;  /* 0x300000b3ffb32230 */ /* 0x000fe40000004100 */
[----:B------:R-:W-:-:S04]  /*9c70*/  FMUL.FTZ R189, R189, UR14 ;  /* 0x0000000ebdbd7c20 */ /* 0x000fc80008410000 */
[----:B------:R-:W-:Y:S01]  /*9c80*/  @P2 FMUL.FTZ R190, R179, R189 ;  /* 0x000000bdb3be2220 */ /* 0x000fe20000410000 */
[----:B------:R-:W-:-:S03]  /*9c90*/  MOV R179, RZ ;  /* 0x000000ff00b37202 */ /* 0x000fc60000000f00 */
[----:B------:R-:W-:Y:S01]  /*9ca0*/  FADD.FTZ R139, R139, R190 ;  /* 0x000000be8b8b7221 */ /* 0x000fe20000010000 */
[----:B------:R-:W-:-:S05]  /*9cb0*/  @P2 HADD2.F32 R190, -RZ, R79.H1_H1 ;  /* 0x3000004fffbe2230 */ /* 0x000fca0000004100 */
[----:B------:R-:W-:Y:S01]  /*9cc0*/  @P2 FMUL.FTZ R179, R190, R189 ;  /* 0x000000bdbeb32220 */ /* 0x000fe20000410000 */
[CCC-:B------:R-:W-:Y:S01]  /*9cd0*/  @P3 FFMA.FTZ R189, R231.reuse, R180.reuse, R181.reuse ;  /* 0x000000b4e7bd3223 */ /* 0x1c0fe200000100b5 */
[----:B------:R-:W-:-:S03]  /*9ce0*/  @P3 FFMA.FTZ R180, R231, R180, R181 ;  /* 0x000000b4e7b43223 */ /* 0x000fc600000100b5 */
[C---:B------:R-:W-:Y:S01]  /*9cf0*/  @P3 FADD.FTZ R181, R230.reuse, -R189 ;  /* 0x800000bde6b53221 */ /* 0x040fe20000010000 */
[----:B------:R-:W-:Y:S01]  /*9d00*/  @P3 FADD.FTZ R180, R230, -R180 ;  /* 0x800000b4e6b43221 */ /* 0x000fe20000010000 */
[----:B------:R-:W-:Y:S02]  /*9d10*/  F2FP.F16.F32.PACK_AB R135, R179, R137 ;  /* 0x00000089b387723e */ /* 0x000fe400000000ff */
[C---:B------:R-:W-:Y:S01]  /*9d20*/  @P3 FMUL.FTZ R181, R3.reuse, R181 ;  /* 0x000000b503b53220 */ /* 0x040fe20000410000 */
[----:B------:R-:W-:Y:S02]  /*9d30*/  @P3 FMUL.FTZ R180, R3, R180 ;  /* 0x000000b403b43220 */ /* 0x000fe40000410000 */
[----:B------:R-:W1:Y:S01]  /*9d40*/  @P3 LDC R3, c[0x0][0x408] ;  /* 0x00010200ff033b82 */ /* 0x000e620000000800 */
[C---:B------:R-:W-:Y:S01]  /*9d50*/  @P3 FMUL.FTZ R181, R5.reuse, R181 ;  /* 0x000000b505b53220 */ /* 0x040fe20000410000 */
[----:B------:R-:W-:Y:S01]  /*9d60*/  @P3 FMUL.FTZ R5, R5, R180 ;  /* 0x000000b405053220 */ /* 0x000fe20000410000 */
[----:B------:R-:W-:-:S02]  /*9d70*/  HFMA2 R180, -RZ, RZ, 0, 0 ;  /* 0x00000000ffb47431 */ /* 0x000fc400000001ff */
[----:B------:R-:W-:-:S04]  /*9d80*/  @P3 FMUL.FTZ R181, R181, UR14 ;  /* 0x0000000eb5b53c20 */ /* 0x000fc80008410000 */
[----:B------:R-:W-:Y:S01]  /*9d90*/  @P3 FMUL.FTZ R180, R176, R181 ;  /* 0x000000b5b0b43220 */ /* 0x000fe20000410000 */
[----:B------:R-:W-:Y:S02]  /*9da0*/  @P3 HADD2.F32 R176, -RZ, R76.H0_H0 ;  /* 0x2000004cffb03230 */ /* 0x000fe40000004100 */
[----:B-1----:R-:W-:Y:S01]  /*9db0*/  @P3 FMUL.FTZ R3, R5, R3 ;  /* 0x0000000305033220 */ /* 0x002fe20000410000 */
[----:B------:R-:W-:-:S03]  /*9dc0*/  MOV R5, RZ ;  /* 0x000000ff00057202 */ /* 0x000fc60000000f00 */
[----:B------:R-:W-:Y:S01]  /*9dd0*/  @P3 FMUL.FTZ R5, R176, R3 ;  /* 0x00000003b0053220 */ /* 0x000fe20000410000 */
[----:B------:R-:W-:-:S04]  /*9de0*/  FADD.FTZ R3, R132, R180 ;  /* 0x000000b484037221 */ /* 0x000fc80000010000 */
[----:B------:R-:W-:-:S07]  /*9df0*/  F2FP.F16.F32.PACK_AB R132, R182, R5 ;  /* 0x00000005b684723e */ /* 0x000fce00000000ff */
.L_x_16117:
[----:B------:R-:W1:Y:S02]  /*9e00*/  @P1 LDC.64 R136, c[0x0][0x478] ;  /* 0x00011e00ff881b82 */ /* 0x000e640000000a00 */
[----:B-1----:R-:W-:-:S05]  /*9e10*/  @P1 IMAD.WIDE.U32 R136, R0, 0x20, R136 ;  /* 0x0000002000881825 */ /* 0x002fca00078e0088 */
[----:B------:R-:W-:Y:S04]  /*9e20*/  @P1 STG.E.128 desc[UR6][R136.64], R80 ;  /* 0x0000005088001986 */ /* 0x000fe8000c101d06 */
[----:B------:R1:W-:Y:S02]  /*9e30*/  @P1 STG.E.128 desc[UR6][R136.64+0x10], R140 ;  /* 0x0000108c88001986 */ /* 0x0003e4000c101d06 */
[----:B-1----:R-:W1:Y:S02]  /*9e40*/  LDC.64 R136, c[0x0][0x468] ;  /* 0x00011a00ff887b82 */ /* 0x002e640000000a00 */
[----:B-1----:R-:W-:-:S05]  /*9e50*/  IMAD.WIDE.U32 R136, R0, 0x10, R136 ;  /* 0x0000001000887825 */ /* 0x002fca00078e0088 */
[----:B------:R1:W-:Y:S02]  /*9e60*/  STG.E.128 desc[UR6][R136.64], R132 ;  /* 0x0000008488007986 */ /* 0x0003e4000c101d06 */
[----:B-1----:R-:W-:Y:S02]  /*9e70*/  MOV R132, R3 ;  /* 0x0000000300847202 */ /* 0x002fe40000000f00 */
[----:B------:R-:W-:Y:S02]  /*9e80*/  MOV R133, R191 ;  /* 0x000000bf00857202 */ /* 0x000fe40000000f00 */
[----:B------:R-:W-:Y:S02]  /*9e90*/  MOV R134, R188 ;  /* 0x000000bc00867202 */ /* 0x000fe40000000f00 */
[----:B------:R-:W-:Y:S02]  /*9ea0*/  MOV R135, R183 ;  /* 0x000000b700877202 */ /* 0x000fe40000000f00 */
[----:B------:R-:W-:-:S02]  /*9eb0*/  MOV R136, R177 ;  /* 0x000000b100887202 */ /* 0x000fc40000000f00 */
[----:B------:R-:W-:Y:S01]  /*9ec0*/  MOV R137, R178 ;  /* 0x000000b200897202 */ /* 0x000fe20000000f00 */
[----:B------:R-:W-:Y:S06]  /*9ed0*/  BRA `(.L_x_16115) ;  /* 0x0000006400887947 */ /* 0x000fec0003800000 */
.L_x_16098:
[----:B------:R-:W-:Y:S04]  /*9ee0*/  BSSY.RECONVERGENT B2, `(.L_x_16118) ;  /* 0x000014a000027945 */ /* 0x000fe80003800200 */
[----:B------:R-:W-:Y:S05]  /*9ef0*/  @!P4 BRA `(.L_x_16119) ;  /* 0x000000140020c947 */ /* 0x000fea0003800000 */
[----:B------:R-:W1:Y:S02]  /*9f00*/  LDC.64 R176, c[0x0][0x390] ;  /* 0x0000e400ffb07b82 */ /* 0x000e640000000a00 */
[----:B-1----:R-:W-:-:S06]  /*9f10*/  IMAD.WIDE.U32 R176, R0, 0x10, R176 ;  /* 0x0000001000b07825 */ /* 0x002fcc00078e00b0 */
[----:B--2---:R-:W5:Y:S01]  /*9f20*/  LDG.E.128 R176, desc[UR6][R176.64] ;  /* 0x00000006b0b07981 */ /* 0x004f62000c1e1d00 */
[----:B------:R-:W-:-:S04]  /*9f30*/  UISETP.NE.U32.AND UP0, UPT, UR12, URZ, UPT ;  /* 0x000000ff0c00728c */ /* 0x000fc8000bf05070 */
[----:B------:R-:W-:-:S09]  /*9f40*/  UISETP.NE.AND.EX UP0, UPT, UR13, URZ, UPT, UP0 ;  /* 0x000000ff0d00728c */ /* 0x000fd2000bf05300 */
[----:B------:R-:W-:Y:S05]  /*9f50*/  BRA.U UP0, `(.L_x_16120) ;  /* 0x0000000900987547 */ /* 0x000fea000b800000 */
[C---:B------:R-:W-:Y:S01]  /*9f60*/  LOP3.LUT P5, RZ, R24.reuse, 0xff00, RZ, 0xc0, !PT ;  /* 0x0000ff0018ff7812 */ /* 0x040fe200078ac0ff */
[----:B------:R-:W-:Y:S01]  /*9f70*/  HFMA2 R191, -RZ, RZ, 0, 0 ;  /* 0x00000000ffbf7431 */ /* 0x000fe200000001ff */
[----:B------:R-:W-:-:S11]  /*9f80*/  LOP3.LUT P4, RZ, R24, 0xff0000, RZ, 0xc0, !PT ;  /* 0x00ff000018ff7812 */ /* 0x000fd6000788c0ff */
[----:B------:R-:W1:Y:S01]  /*9f90*/  @P5 LDC R183, c[0x0][0x408] ;  /* 0x00010200ffb75b82 */ /* 0x000e620000000800 */
[----:B------:R-:W-:Y:S01]  /*9fa0*/  @P5 FFMA.FTZ R182, R206, R180, R181 ;  /* 0x000000b4ceb65223 */ /* 0x000fe200000100b5 */
[----:B-----5:R-:W-:-:S03]  /*9fb0*/  @P5 HADD2.F32 R188, -RZ, R176.H1_H1 ;  /* 0x300000b0ffbc5230 */ /* 0x020fc60000004100 */
[----:B------:R-:W-:-:S04]  /*9fc0*/  @P5 FADD.FTZ R182, R248, -R182 ;  /* 0x800000b6f8b65221 */ /* 0x000fc80000010000 */
[----:B------:R-:W-:-:S04]  /*9fd0*/  @P5 FFMA.FTZ R182, R3, R182, R37 ;  /* 0x000000b603b65223 */ /* 0x000fc80000010025 */
        /* <DEDUP_REMOVED lines=8> */
[----:B------:R-:W-:-:S04]  /*a060*/  @P5 FFMA.FTZ R183, R3, R183, R37 ;  /* 0x000000b703b75223 */ /* 0x000fc80000010025 */
        /* <DEDUP_REMOVED lines=8> */
[----:B------:R-:W-:-:S04]  /*a0f0*/  @P4 FFMA.FTZ R188, R3, R188, R38 ;  /* 0x000000bc03bc4223 */ /* 0x000fc80000010026 */
        /* <DEDUP_REMOVED lines=10> */
[----:B------:R-:W-:-:S04]  /*a1a0*/  @P4 FFMA.FTZ R183, R3, R183, R38 ;  /* 0x000000b703b74223 */ /* 0x000fc80000010026 */
        /* <DEDUP_REMOVED lines=9> */
[----:B------:R-:W-:-:S04]  /*a240*/  @P5 FFMA.FTZ R183, R3, R183, R39 ;  /* 0x000000b703b75223 */ /* 0x000fc80000010027 */
        /* <DEDUP_REMOVED lines=19> */
[----:B------:R-:W-:-:S04]  /*a380*/  @P4 FFMA.FTZ R177, R3, R177, R32 ;  /* 0x000000b103b14223 */ /* 0x000fc80000010020 */
        /* <DEDUP_REMOVED lines=9> */
[----:B------:R-:W-:-:S04]  /*a420*/  @P4 FFMA.FTZ R104, R3, R104, R32 ;  /* 0x0000006803684223 */ /* 0x000fc80000010020 */
        /* <DEDUP_REMOVED lines=8> */
[----:B------:R-:W-:-:S04]  /*a4b0*/  @P4 FFMA.FTZ R189, R3, R189, R33 ;  /* 0x000000bd03bd4223 */ /* 0x000fc80000010021 */
        /* <DEDUP_REMOVED lines=42> */
[----:B------:R-:W-:-:S04]  /*a760*/  @P4 FFMA.FTZ R190, R3, R190, R35 ;  /* 0x000000be03be4223 */ /* 0x000fc80000010023 */
        /* <DEDUP_REMOVED lines=30> */
[----:B------:R-:W-:-:S04]  /*a950*/  @P4 FFMA.FTZ R189, R3, R189, R36 ;  /* 0x000000bd03bd4223 */ /* 0x000fc80000010024 */
[----:B------:R-:W-:-:S04]  /*a960*/  @P4 FMUL.FTZ R189, R189, R5 ;  /* 0x00000005bdbd4220 */ /* 0x000fc80000410000 */
[----:B-1----:R-:W-:Y:S01]  /*a970*/  @P4 FMUL.FTZ R189, R189, R100 ;  /* 0x00000064bdbd4220 */ /* 0x002fe20000410000 */
[----:B------:R-:W-:-:S03]  /*a980*/  MOV R100, RZ ;  /* 0x000000ff00647202 */ /* 0x000fc60000000f00 */
[----:B------:R-:W-:-:S05]  /*a990*/  @P4 FMUL.FTZ R100, R190, R189 ;  /* 0x000000bdbe644220 */ /* 0x000fca0000410000 */
[----:B------:R-:W-:Y:S01]  /*a9a0*/  F2FP.F16.F32.PACK_AB R100, R182, R100 ;  /* 0x00000064b664723e */ /* 0x000fe200000000ff */
[----:B------:R-:W-:Y:S06]  /*a9b0*/  BRA `(.L_x_16121) ;  /* 0x0000000800307947 */ /* 0x000fec0003800000 */
.L_x_16120:
[----:B------:R-:W-:Y:S01]  /*a9c0*/  LOP3.LUT P4, RZ, R24, 0xff00, RZ, 0xc0, !PT ;  /* 0x0000ff0018ff7812 */ /* 0x000fe2000788c0ff */
[----:B------:R-:W-:Y:S01]  /*a9d0*/  FFMA.FTZ R81, R206, R180, R181 ;  /* 0x000000b4ce517223 */ /* 0x000fe200000100b5 */
[----:B------:R-:W-:Y:S02]  /*a9e0*/  LOP3.LUT P5, RZ, R24, 0xff0000, RZ, 0xc0, !PT ;  /* 0x00ff000018ff7812 */ /* 0x000fe400078ac0ff */
[----:B------:R-:W-:Y:S01]  /*a9f0*/  MOV R182, RZ ;  /* 0x000000ff00b67202 */ /* 0x000fe20000000f00 */
[----:B------:R-:W-:Y:S01]  /*aa00*/  FADD.FTZ R81, R248, -R81 ;  /* 0x80000051f8517221 */ /* 0x000fe20000010000 */
[----:B------:R-:W-:Y:S02]  /*aa10*/  MOV R189, RZ ;  /* 0x000000ff00bd7202 */ /* 0x000fe40000000f00 */
[----:B------:R-:W-:Y:S01]  /*aa20*/  MOV R190, RZ ;  /* 0x000000ff00be7202 */ /* 0x000fe20000000f00 */
[----:B-----5:R-:W-:-:S04]  /*aa30*/  FFMA.FTZ R81, R3, R81, R37 ;  /* 0x0000005103517223 */ /* 0x020fc80000010025 */
        /* <DEDUP_REMOVED lines=18> */
[----:B------:R-:W-:-:S04]  /*ab60*/  FFMA.FTZ R82, R3, R82, R38 ;  /* 0x0000005203527223 */ /* 0x000fc80000010026 */
        /* <DEDUP_REMOVED lines=15> */
[----:B------:R-:W-:-:S04]  /*ac60*/  FFMA.FTZ R83, R3, R83, R39 ;  /* 0x0000005303537223 */ /* 0x000fc80000010027 */
        /* <DEDUP_REMOVED lines=14> */
[----:B------:R-:W-:-:S04]  /*ad50*/  FFMA.FTZ R140, R3, R140, R32 ;  /* 0x0000008c038c7223 */ /* 0x000fc80000010020 */
        /* <DEDUP_REMOVED lines=17> */
[----:B------:R-:W-:-:S04]  /*ae70*/  FFMA.FTZ R141, R3, R141, R33 ;  /* 0x0000008d038d7223 */ /* 0x000fc80000010021 */
        /* <DEDUP_REMOVED lines=16> */
[----:B------:R-:W-:Y:S01]  /*af80*/  FFMA.FTZ R142, R3, R104, R34 ;  /* 0x00000068038e7223 */ /* 0x000fe20000010022 */
        /* <DEDUP_REMOVED lines=15> */
[----:B------:R-:W-:-:S04]  /*b080*/  FFMA.FTZ R143, R3, R101, R35 ;  /* 0x00000065038f7223 */ /* 0x000fc80000010023 */
        /* <DEDUP_REMOVED lines=15> */
[----:B------:R-:W-:-:S04]  /*b180*/  FFMA.FTZ R80, R3, R80, R36 ;  /* 0x0000005003507223 */ /* 0x000fc80000010024 */
        /* <DEDUP_REMOVED lines=14> */
[----:B------:R-:W-:-:S07]  /*b270*/  F2FP.F16.F32.PACK_AB R100, R182, R100 ;  /* 0x00000064b664723e */ /* 0x000fce00000000ff */
.L_x_16121:
        /* <DEDUP_REMOVED lines=16> */
.L_x_16119:
[----:B------:R-:W-:Y:S05]  /*b380*/  BSYNC.RECONVERGENT B2 ;  /* 0x0000000000027941 */ /* 0x000fea0003800200 */
.L_x_16118:
        /* <DEDUP_REMOVED lines=151> */
.L_x_16124:
        /* <DEDUP_REMOVED lines=164> */
[----:B------:R-:W-:-:S07]  /*c740*/  F2FP.F16.F32.PACK_AB R108, R182, R108 ;  /* 0x0000006cb66c723e */ /* 0x000fce00000000ff */
.L_x_16125:
        /* <DEDUP_REMOVED lines=14> */
.L_x_16123:
[----:B------:R-:W-:Y:S05]  /*c830*/  BSYNC.RECONVERGENT B2 ;  /* 0x0000000000027941 */ /* 0x000fea0003800200 */
.L_x_16122:
        /* <DEDUP_REMOVED lines=149> */
.L_x_16128:
        /* <DEDUP_REMOVED lines=82> */
[----:B------:R-:W-:Y:S01]  /*d6b0*/  @P4 FFMA.FTZ R189, R12, R180, R181 ;  /* 0x000000b40cbd4223 */ /* 0x000fe200000100b5 */
[----:B------:R-:W1:Y:S03]  /*d6c0*/  @P4 LDC R120, c[0x0][0x408] ;  /* 0x00010200ff784b82 */ /* 0x000e660000000800 */
        /* <DEDUP_REMOVED lines=81> */
.L_x_16129:
        /* <DEDUP_REMOVED lines=14> */
.L_x_16127:
[----:B------:R-:W-:Y:S05]  /*dcc0*/  BSYNC.RECONVERGENT B2 ;  /* 0x0000000000027941 */ /* 0x000fea0003800200 */
.L_x_16126:
        /* <DEDUP_REMOVED lines=134> */
[----:B------:R-:W-:-:S04]  /*e530*/  FFMA.FTZ R80, R3, R80, R160 ;  /* 0x0000005003507223 */ /* 0x000fc800000100a0 */
        /* <DEDUP_REMOVED lines=14> */
.L_x_16132:
        /* <DEDUP_REMOVED lines=165> */
.L_x_16133:
        /* <DEDUP_REMOVED lines=14> */
.L_x_16131:
[----:B------:R-:W-:Y:S05]  /*f150*/  BSYNC.RECONVERGENT B2 ;  /* 0x0000000000027941 */ /* 0x000fea0003800200 */
.L_x_16130:
        /* <DEDUP_REMOVED lines=15> */
[----:B------:R-:W-:-:S04]  /*f250*/  FFMA.FTZ R81, R3, R81, R169 ;  /* 0x0000005103517223 */ /* 0x000fc800000100a9 */
        /* <DEDUP_REMOVED lines=100> */
[----:B------:R-:W-:Y:S01]  /*f8a0*/  FFMA.FTZ R143, R3, R80, R175 ;  /* 0x00000050038f7223 */ /* 0x000fe200000100af */
        /* <DEDUP_REMOVED lines=8> */
[----:B------:R-:W-:Y:S01]  /*f930*/  FFMA.FTZ R80, R3, R80, R168 ;  /* 0x0000005003507223 */ /* 0x000fe200000100a8 */
        /* <DEDUP_REMOVED lines=18> */
.L_x_16134:
[C---:B-----5:R-:W-:Y:S01]  /*fa60*/  LOP3.LUT P2, RZ, R30.reuse, 0xff00, RZ, 0xc0, !PT ;  /* 0x0000ff001eff7812 */ /* 0x060fe2000784c0ff */
[----:B------:R-:W-:Y:S01]  /*fa70*/  HFMA2 R191, -RZ, RZ, 0, 0 ;  /* 0x00000000ffbf7431 */ /* 0x000fe200000001ff */
[----:B------:R-:W-:-:S11]  /*fa80*/  LOP3.LUT P3, RZ, R30, 0xff0000, RZ, 0xc0, !PT ;  /* 0x00ff00001eff7812 */ /* 0x000fd6000786c0ff */
[----:B------:R-:W1:Y:S01]  /*fa90*/  @P2 LDC R182, c[0x0][0x408] ;  /* 0x00010200ffb62b82 */ /* 0x000e620000000800 */
[----:B------:R-:W-:Y:S01]  /*faa0*/  @P2 FFMA.FTZ R183, R193, R180, R181 ;  /* 0x000000b4c1b72223 */ /* 0x000fe200000100b5 */
[----:B------:R-:W-:-:S03]  /*fab0*/  @P2 HADD2.F32 R188, -RZ, R176.H1_H1 ;  /* 0x300000b0ffbc2230 */ /* 0x000fc60000004100 */
        /* <DEDUP_REMOVED lines=123> */
[----:B------:R-:W-:-:S04]  /*10270*/  FFMA.FTZ R189, R3, R189, R175 ;  /* 0x000000bd03bd7223 */ /* 0x000fc800000100af */
        /* <DEDUP_REMOVED lines=13> */
[C-C-:B------:R-:W-:Y:S01]  /*10350*/  @P3 FFMA.FTZ R181, R3.reuse, R181, R168.reuse ;  /* 0x000000b503b53223 */ /* 0x140fe200000100a8 */
[----:B------:R-:W-:Y:S02]  /*10360*/  @P3 FFMA.FTZ R180, R3, R180, R168 ;  /* 0x000000b403b43223 */ /* 0x000fe400000100a8 */
        /* <DEDUP_REMOVED lines=12> */
.L_x_16135:
        /* <DEDUP_REMOVED lines=12> */
[----:B------:R-:W-:-:S07]  /*104f0*/  MOV R137, R178 ;  /* 0x000000b200897202 */ /* 0x000fce0000000f00 */
.L_x_16115:
[----:B------:R-:W-:Y:S05]  /*10500*/  BSYNC.RECONVERGENT B1 ;  /* 0x0000000000017941 */ /* 0x000fea0003800200 */
.L_x_16097:
[----:B------:R-:W3:Y:S01]  /*10510*/  LDL.LU R0, [R1+0x4] ;  /* 0x0000040001007983 */ /* 0x000ee20000300800 */
[----:B------:R-:W3:Y:S02]  /*10520*/  LDC.64 R176, c[0x0][0x380] ;  /* 0x0000e000ffb07b82 */ /* 0x000ee40000000a00 */
[----:B---3--:R-:W-:-:S04]  /*10530*/  LEA R0, R176, R0, 0x2 ;  /* 0x00000000b0007211 */ /* 0x008fc800078e10ff */
[----:B------:R-:W-:Y:S01]  /*10540*/  ISETP.GE.AND P1, PT, R0, R177, PT ;  /* 0x000000b10000720c */ /* 0x000fe20003f26270 */
[----:B------:R1:W-:-:S12]  /*10550*/  STL [R1+0x4], R0 ;  /* 0x0000040001007387 */ /* 0x0003d80000100800 */
[----:B-1----:R-:W-:Y:S05]  /*10560*/  @!P1 BRA `(.L_x_16136) ;  /* 0xffffff0800a49947 */ /* 0x002fea000383ffff */
.L_x_16085:
[----:B------:R-:W-:Y:S05]  /*10570*/  BSYNC B0 ;  /* 0x0000000000007941 */ /* 0x000fea0003800000 */
.L_x_16084:
        /* <DEDUP_REMOVED lines=13> */
[----:B--2---:R-:W2:Y:S04]  /*10650*/  LDL.LU R182, [R1+0x34] ;  /* 0x0000340001b67983 */ /* 0x004ea80000300800 */
[----:B------:R-:W2:Y:S04]  /*10660*/  LDL.LU R181, [R1+0x38] ;  /* 0x0000380001b57983 */ /* 0x000ea80000300800 */
[----:B------:R-:W2:Y:S04]  /*10670*/  LDL.LU R180, [R1+0x3c] ;  /* 0x00003c0001b47983 */ /* 0x000ea80000300800 */
[----:B------:R-:W2:Y:S04]  /*10680*/  LDL.LU R179, [R1+0x20] ;  /* 0x0000200001b37983 */ /* 0x000ea80000300800 */
[----:B------:R-:W2:Y:S04]  /*10690*/  LDL.LU R178, [R1+0x24] ;  /* 0x0000240001b27983 */ /* 0x000ea80000300800 */
[----:B------:R-:W2:Y:S04]  /*106a0*/  LDL.LU R176, [R1+0x28] ;  /* 0x0000280001b07983 */ /* 0x000ea80000300800 */
[----:B-----5:R-:W2:Y:S04]  /*106b0*/  LDL.LU R3, [R1+0x2c] ;  /* 0x00002c0001037983 */ /* 0x020ea80000300800 */
[----:B------:R-:W2:Y:S04]  /*106c0*/  LDL.LU R0, [R1+0x10] ;  /* 0x0000100001007983 */ /* 0x000ea80000300800 */
[----:B------:R-:W2:Y:S01]  /*106d0*/  LDL.LU R177, [R1+0x114] ;  /* 0x0001140001b17983 */ /* 0x000ea20000300800 */
[----:B------:R-:W-:-:S02]  /*106e0*/  MOV R2, 0x400 ;  /* 0x0000040000027802 */ /* 0x000fc40000000f00 */
[----:B----4-:R-:W-:Y:S02]  /*106f0*/  MOV R217, R143 ;  /* 0x0000008f00d97202 */ /* 0x010fe40000000f00 */
[----:B---3--:R-:W-:Y:S02]  /*10700*/  MOV R218, R80 ;  /* 0x0000005000da7202 */ /* 0x008fe40000000f00 */
        /* <DEDUP_REMOVED lines=9> */
[----:B--2---:R-:W-:-:S02]  /*107a0*/  MOV R141, R182 ;  /* 0x000000b6008d7202 */ /* 0x004fc40000000f00 */
[----:B------:R-:W-:Y:S02]  /*107b0*/  MOV R142, R181 ;  /* 0x000000b5008e7202 */ /* 0x000fe40000000f00 */
[----:B------:R-:W2:Y:S01]  /*107c0*/  LDL.LU R181, [R1+0x14] ;  /* 0x0000140001b57983 */ /* 0x000ea20000300800 */
[----:B------:R-:W-:-:S03]  /*107d0*/  MOV R143, R180 ;  /* 0x000000b4008f7202 */ /* 0x000fc60000000f00 */
[----:B------:R-:W2:Y:S01]  /*107e0*/  LDL.LU R182, [R1+0x18] ;  /* 0x0000180001b67983 */ /* 0x000ea20000300800 */
[----:B------:R-:W-:-:S03]  /*107f0*/  MOV R188, R179 ;  /* 0x000000b300bc7202 */ /* 0x000fc60000000f00 */
[----:B------:R-:W2:Y:S01]  /*10800*/  LDL.LU R183, [R1+0x1c] ;  /* 0x00001c0001b77983 */ /* 0x000ea20000300800 */
[----:B------:R-:W-:Y:S02]  /*10810*/  MOV R189, R178 ;  /* 0x000000b200bd7202 */ /* 0x000fe40000000f00 */
[----:B------:R-:W-:Y:S02]  /*10820*/  MOV R190, R176 ;  /* 0x000000b000be7202 */ /* 0x000fe40000000f00 */
[----:B------:R-:W1:Y:S01]  /*10830*/  S2R R176, SR_TID.X ;  /* 0x0000000000b07919 */ /* 0x000e620000002100 */
[----:B------:R-:W-:Y:S02]  /*10840*/  MOV R191, R3 ;  /* 0x0000000300bf7202 */ /* 0x000fe40000000f00 */
[----:B------:R-:W3:Y:S01]  /*10850*/  S2R R3, SR_CgaCtaId ;  /* 0x0000000000037919 */ /* 0x000ee20000008800 */
[----:B------:R-:W-:Y:S02]  /*10860*/  MOV R180, R0 ;  /* 0x0000000000b47202 */ /* 0x000fe40000000f00 */
[----:B-1----:R-:W-:-:S02]  /*10870*/  SHF.R.U32.HI R0, RZ, 0x5, R176 ;  /* 0x00000005ff007819 */ /* 0x002fc400000116b0 */
[----:B---3--:R-:W-:-:S03]  /*10880*/  LEA R3, R3, R2, 0x18 ;  /* 0x0000000203037211 */ /* 0x008fc600078ec0ff */
[----:B------:R-:W-:-:S05]  /*10890*/  IMAD R0, R0, 0xa0, R177 ;  /* 0x000000a000007824 */ /* 0x000fca00078e02b1 */
[----:B------:R-:W-:-:S05]  /*108a0*/  LEA R33, R0, R3, 0x5 ;  /* 0x0000000300217211 */ /* 0x000fca00078e28ff */
[----:B------:R-:W-:Y:S04]  /*108b0*/  STS.128 [R33+0x800], R188 ;  /* 0x000800bc21007388 */ /* 0x000fe80000000c00 */
[----:B------:R-:W-:Y:S04]  /*108c0*/  STS.128 [R33+0x410], R140 ;  /* 0x0004108c21007388 */ /* 0x000fe80000000c00 */
[----:B------:R-:W-:Y:S04]  /*108d0*/  STS.128 [R33+0x400], R80 ;  /* 0x0004005021007388 */ /* 0x000fe80000000c00 */
[----:B------:R-:W-:Y:S04]  /*108e0*/  STS.128 [R33+0x10], R4 ;  /* 0x0000100421007388 */ /* 0x000fe80000000c00 */
[----:B------:R-:W-:Y:S04]  /*108f0*/  STS.128 [R33], R216 ;  /* 0x000000d821007388 */ /* 0x000fe80000000c00 */
[----:B--2---:R1:W-:Y:S04]  /*10900*/  STS.128 [R33+0x810], R180 ;  /* 0x000810b421007388 */ /* 0x0043e80000000c00 */
[----:B-1----:R-:W2:Y:S04]  /*10910*/  LDL.LU R180, [R1+0x70] ;  /* 0x0000700001b47983 */ /* 0x002ea80000300800 */
        /* <DEDUP_REMOVED lines=41> */
[----:B------:R1:W-:Y:S04]  /*10bb0*/  STS.128 [R33+0xc00], R84 ;  /* 0x000c005421007388 */ /* 0x0003e80000000c00 */
[----:B------:R-:W-:Y:S04]  /*10bc0*/  STS.128 [R33+0xc10], R88 ;  /* 0x000c105821007388 */ /* 0x000fe80000000c00 */
[----:B------:R-:W-:Y:S04]  /*10bd0*/  STS.128 [R33+0x1000], R92 ;  /* 0x0010005c21007388 */ /* 0x000fe80000000c00 */
[----:B------:R-:W-:Y:S01]  /*10be0*/  STS.128 [R33+0x1010], R96 ;  /* 0x0010106021007388 */ /* 0x000fe20000000c00 */
[----:B------:R-:W-:Y:S01]  /*10bf0*/  LEA R0, R176, R3, 0x2 ;  /* 0x00000003b0007211 */ /* 0x000fe200078e10ff */
[----:B------:R-:W0:Y:S01]  /*10c00*/  LDCU.128 UR16, c[0x0][0x440] ;  /* 0x00008800ff1077ac */ /* 0x000e220008000c00 */
[----:B------:R-:W-:Y:S08]  /*10c10*/  BAR.SYNC.DEFER_BLOCKING 0x0 ;  /* 0x0000000000007b1d */ /* 0x000ff00000010000 */
[----:B-1----:R-:W1:Y:S01]  /*10c20*/  LDC R84, c[0x0][0x388] ;  /* 0x0000e200ff547b82 */ /* 0x002e620000000800 */
[----:B------:R-:W0:Y:S01]  /*10c30*/  LDCU.64 UR4, c[0x0][0x460] ;  /* 0x00008c00ff0477ac */ /* 0x000e220008000a00 */
        /* <DEDUP_REMOVED lines=188> */
.L_x_16138:
[----:B------:R-:W-:Y:S05]  /*11800*/  BSYNC.RECONVERGENT B0 ;  /* 0x0000000000007941 */ /* 0x000fea0003800200 */
.L_x_16137:
        /* <DEDUP_REMOVED lines=17> */
.L_x_16140:
[----:B------:R-:W-:Y:S05]  /*11920*/  BSYNC.RECONVERGENT B0 ;  /* 0x0000000000007941 */ /* 0x000fea0003800200 */
.L_x_16139:
        /* <DEDUP_REMOVED lines=17> */
.L_x_16142:
[----:B------:R-:W-:Y:S05]  /*11a40*/  BSYNC.RECONVERGENT B0 ;  /* 0x0000000000007941 */ /* 0x000fea0003800200 */
.L_x_16141:
        /* <DEDUP_REMOVED lines=134> */
.L_x_16144:
[----:B------:R-:W-:Y:S05]  /*122b0*/  BSYNC.RECONVERGENT B0 ;  /* 0x0000000000007941 */ /* 0x000fea0003800200 */
.L_x_16143:
        /* <DEDUP_REMOVED lines=17> */
.L_x_16146:
[----:B------:R-:W-:Y:S05]  /*123d0*/  BSYNC.RECONVERGENT B0 ;  /* 0x0000000000007941 */ /* 0x000fea0003800200 */
.L_x_16145:
        /* <DEDUP_REMOVED lines=17> */
.L_x_16148:
[----:B------:R-:W-:Y:S05]  /*124f0*/  BSYNC.RECONVERGENT B0 ;  /* 0x0000000000007941 */ /* 0x000fea0003800200 */
.L_x_16147:
        /* <DEDUP_REMOVED lines=17> */
.L_x_16150:
[----:B------:R-:W-:Y:S05]  /*12610*/  BSYNC.RECONVERGENT B0 ;  /* 0x0000000000007941 */ /* 0x000fea0003800200 */
.L_x_16149:
        /* <DEDUP_REMOVED lines=17> */
.L_x_16152:
[----:B------:R-:W-:Y:S05]  /*12730*/  BSYNC.RECONVERGENT B0 ;  /* 0x0000000000007941 */ /* 0x000fea0003800200 */
.L_x_16151:
        /* <DEDUP_REMOVED lines=17> */
.L_x_16154:
[----:B------:R-:W-:Y:S05]  /*12850*/  BSYNC.RECONVERGENT B0 ;  /* 0x0000000000007941 */ /* 0x000fea0003800200 */
.L_x_16153:
        /* <DEDUP_REMOVED lines=11> */
.L_x_16096:
[----:B--2---:R-:W-:Y:S01]  /*12910*/  HFMA2 R178, -RZ, RZ, 0, 5.9604644775390625e-08 ;  /* 0x00000001ffb27431 */ /* 0x004fe200000001ff */
[----:B------:R-:W-:Y:S01]  /*12920*/  BSSY B1, `(.L_x_16155) ;  /* 0x0000007000017945 */ /* 0x000fe20003800000 */
[----:B------:R-:W-:Y:S02]  /*12930*/  MOV R179, R216 ;  /* 0x000000d800b37202 */ /* 0x000fe40000000f00 */
[----:B------:R-:W-:Y:S02]  /*12940*/  MOV R177, 0x1f ;  /* 0x0000001f00b17802 */ /* 0x000fe40000000f00 */
[----:B------:R-:W-:-:S07]  /*12950*/  MOV R176, 0xffffffff ;  /* 0xffffffff00b07802 */ /* 0x000fce0000000f00 */
[----:B01---5:R-:W-:Y:S05]  /*12960*/  WARPSYNC.COLLECTIVE R176, `(.L_x_16156) ;  /* 0x00000000b0087348 */ /* 0x023fea0003c00000 */
[----:B------:R2:W3:Y:S02]  /*12970*/  SHFL.BFLY P5, R182, R179, R178, R177 ;  /* 0x0c0000b2b3b67389 */ /* 0x0004e400000a00b1 */
[----:B0123-5:R-:W-:Y:S05]  /*12980*/  ENDCOLLECTIVE ;  /* 0x000000000000791b */ /* 0x02ffea0003800000 */
.L_x_16156:
[----:B------:R-:W-:Y:S05]  /*12990*/  BSYNC B1 ;  /* 0x0000000000017941 */ /* 0x000fea0003800000 */
.L_x_16155:
        /* <DEDUP_REMOVED lines=9> */
.L_x_16157:
        /* <DEDUP_REMOVED lines=8> */
.L_x_16158:
[----:B------:R-:W-:Y:S02]  /*12ab0*/  MOV R179, R181 ;  /* 0x000000b500b37202 */ /* 0x000fe40000000f00 */
[----:B------:R-:W-:-:S05]  /*12ac0*/  MOV R176, R182 ;  /* 0x000000b600b07202 */ /* 0x000fca0000000f00 */
[----:B------:R-:W-:Y:S01]  /*12ad0*/  FADD.FTZ R180, R180, R176 ;  /* 0x000000b0b4b47221 */ /* 0x000fe20000010000 */
[----:B------:R-:W-:-:S07]  /*12ae0*/  MOV R176, 0xffffffff ;  /* 0xffffffff00b07802 */ /* 0x000fce0000000f00 */
[----:B------:R-:W-:Y:S05]  /*12af0*/  WARPSYNC.COLLECTIVE R176, `(.L_x_16159) ;  /* 0x00000000b0087348 */ /* 0x000fea0003c00000 */
[----:B------:R0:W1:Y:S02]  /*12b00*/  SHFL.BFLY P5, R182, R179, R178, R177 ;  /* 0x0c0000b2b3b67389 */ /* 0x00006400000a00b1 */
[----:B01----:R-:W-:Y:S05]  /*12b10*/  ENDCOLLECTIVE ;  /* 0x000000000000791b */ /* 0x003fea0003800000 */
.L_x_16159:
        /* <DEDUP_REMOVED lines=8> */
.L_x_16160:
[----:B------:R-:W-:Y:S02]  /*12ba0*/  MOV R179, R181 ;  /* 0x000000b500b37202 */ /* 0x000fe40000000f00 */
[----:B------:R-:W-:-:S05]  /*12bb0*/  MOV R176, R182 ;  /* 0x000000b600b07202 */ /* 0x000fca0000000f00 */
[----:B------:R-:W-:Y:S01]  /*12bc0*/  FADD.FTZ R180, R180, R176 ;  /* 0x000000b0b4b47221 */ /* 0x000fe20000010000 */
[----:B------:R-:W-:-:S07]  /*12bd0*/  MOV R176, 0xffffffff ;  /* 0xffffffff00b07802 */ /* 0x000fce0000000f00 */
[----:B------:R-:W-:Y:S05]  /*12be0*/  WARPSYNC.COLLECTIVE R176, `(.L_x_16161) ;  /* 0x00000000b0087348 */ /* 0x000fea0003c00000 */
[----:B------:R0:W1:Y:S02]  /*12bf0*/  SHFL.BFLY P5, R182, R179, R178, R177 ;  /* 0x0c0000b2b3b67389 */ /* 0x00006400000a00b1 */
[----:B01----:R-:W-:Y:S05]  /*12c00*/  ENDCOLLECTIVE ;  /* 0x000000000000791b */ /* 0x003fea0003800000 */
.L_x_16161:
        /* <DEDUP_REMOVED lines=8> */
.L_x_16162:
[----:B------:R-:W-:Y:S02]  /*12c90*/  MOV R179, R181 ;  /* 0x000000b500b37202 */ /* 0x000fe40000000f00 */
[----:B------:R-:W-:-:S05]  /*12ca0*/  MOV R176, R182 ;  /* 0x000000b600b07202 */ /* 0x000fca0000000f00 */
[----:B------:R-:W-:Y:S01]  /*12cb0*/  FADD.FTZ R180, R180, R176 ;  /* 0x000000b0b4b47221 */ /* 0x000fe20000010000 */
[----:B------:R-:W-:-:S07]  /*12cc0*/  MOV R176, 0xffffffff ;  /* 0xffffffff00b07802 */ /* 0x000fce0000000f00 */
[----:B------:R-:W-:Y:S05]  /*12cd0*/  WARPSYNC.COLLECTIVE R176, `(.L_x_16163) ;  /* 0x00000000b0087348 */ /* 0x000fea0003c00000 */
[----:B------:R0:W1:Y:S02]  /*12ce0*/  SHFL.BFLY P5, R182, R179, R178, R177 ;  /* 0x0c0000b2b3b67389 */ /* 0x00006400000a00b1 */
[----:B01----:R-:W-:Y:S05]  /*12cf0*/  ENDCOLLECTIVE ;  /* 0x000000000000791b */ /* 0x003fea0003800000 */
.L_x_16163:
        /* <DEDUP_REMOVED lines=8> */
.L_x_16164:
[----:B------:R-:W-:Y:S02]  /*12d80*/  MOV R179, R181 ;  /* 0x000000b500b37202 */ /* 0x000fe40000000f00 */
[----:B------:R-:W-:-:S07]  /*12d90*/  MOV R183, R182 ;  /* 0x000000b600b77202 */ /* 0x000fce0000000f00 */
[----:B------:R-:W-:Y:S05]  /*12da0*/  WARPSYNC.COLLECTIVE R176, `(.L_x_16165) ;  /* 0x00000000b0087348 */ /* 0x000fea0003c00000 */
[----:B------:R0:W1:Y:S02]  /*12db0*/  SHFL.BFLY P5, R182, R179, R178, R177 ;  /* 0x0c0000b2b3b67389 */ /* 0x00006400000a00b1 */
[----:B01----:R-:W-:Y:S05]  /*12dc0*/  ENDCOLLECTIVE ;  /* 0x000000000000791b */ /* 0x003fea0003800000 */
.L_x_16165:
[----:B------:R-:W-:Y:S01]  /*12dd0*/  MOV R176, R182 ;  /* 0x000000b600b07202 */ /* 0x000fe20000000f00 */
[----:B------:R-:W-:Y:S06]  /*12de0*/  BRA `(.L_x_16166) ;  /* 0xffffff0800987947 */ /* 0x000fec000383ffff */
.L_x_16167:
        /* <DEDUP_REMOVED lines=9> */
.L_x_25486:


//--------------------- .text._ZN10layer_norm13ln_bwd_kernelINS_13Kernel_traitsI6__halfS2_fS2_fjLj1280ELj1ELj4ELj1ELj16ENS_18Kernel_traits_baseILj1280ES2_S2_fS2_fjLj128EEEEELb1ELb1ELb0ELb1EEEvNS_9BwdParamsE --------------------------
	.section	.text._ZN10layer_norm13ln_bwd_kernelINS_13Kernel_traitsI6__halfS2_fS2_fjLj1280ELj1ELj4ELj1ELj16ENS_18Kernel_traits_baseILj1280ES2_S2_fS2_fjLj128EEEEELb1ELb1ELb0ELb1EEEvNS_9BwdParamsE,"ax",@progbits
	.align	128
        .global         _ZN10layer_norm13ln_bwd_kernelINS_13Kernel_traitsI6__halfS2_fS2_fjLj1280ELj1ELj4ELj1ELj16ENS_18Kernel_traits_baseILj1280ES2_S2_fS2_fjLj128EEEEELb1ELb1ELb0ELb1EEEvNS_9BwdParamsE
        .type           _ZN10layer_norm13ln_bwd_kernelINS_13Kernel_traitsI6__halfS2_fS2_fjLj1280ELj1ELj4ELj1ELj16ENS_18Kernel_traits_baseILj1280ES2_S2_fS2_fjLj128EEEEELb1ELb1ELb0ELb1EEEvNS_9BwdParamsE,@function
        .size           _ZN10layer_norm13ln_bwd_kernelINS_13Kernel_traitsI6__halfS2_fS2_fjLj1280ELj1ELj4ELj1ELj16ENS_18Kernel_traits_baseILj1280ES2_S2_fS2_fjLj128EEEEELb1ELb1ELb0ELb1EEEvNS_9BwdParamsE,(.L_x_25487 - _ZN10layer_norm13ln_bwd_kernelINS_13Kernel_traitsI6__halfS2_fS2_fjLj1280ELj1ELj4ELj1ELj16ENS_18Kernel_traits_baseILj1280ES2_S2_fS2_fjLj128EEEEELb1ELb1ELb0ELb1EEEvNS_9BwdParamsE)
        .other          _ZN10layer_norm13ln_bwd_kernelINS_13Kernel_traitsI6__halfS2_fS2_fjLj1280ELj1ELj4ELj1ELj16ENS_18Kernel_traits_baseILj1280ES2_S2_fS2_fjLj128EEEEELb1ELb1ELb0ELb1EEEvNS_9BwdParamsE,@"STO_CUDA_ENTRY STV_DEFAULT"
_ZN10layer_norm13ln_bwd_kernelINS_13Kernel_traitsI6__halfS2_fS2_fjLj1280ELj1ELj4ELj1ELj16ENS_18Kernel_traits_baseILj1280ES2_S2_fS2_fjLj128EEEEELb1ELb1ELb0ELb1EEEvNS_9BwdParamsE:
.text._ZN10layer_norm13ln_bwd_kernelINS_13Kernel_traitsI6__halfS2_fS2_fjLj1280ELj1ELj4ELj1ELj16ENS_18Kernel_traits_baseILj1280ES2_S2_fS2_fjLj128EEEEELb1ELb1ELb0ELb1EEEvNS_9BwdParamsE:
        /* <DEDUP_REMOVED lines=107> */
[----:B------:R-:W-:Y:S02]  /*06b0*/  MOV R160, RZ ;  /* 0x000000ff00a07202 */ /* 0x000fe40000000f00 */
        /* <DEDUP_REMOVED lines=10> */
[----:B------:R-:W-:Y:S02]  /*0760*/  CS2R R186, SRZ ;  /* 0x0000000000ba7805 */ /* 0x000fe4000001ff00 */
[----:B------:R-:W-:Y:S02]  /*0770*/  CS2R R6, SRZ ;  /* 0x0000000000067805 */ /* 0x000fe4000001ff00 */
[----:B------:R-:W-:Y:S01]  /*0780*/  MOV R4, RZ ;  /* 0x000000ff00047202 */ /* 0x000fe20000000f00 */
[----:B---3--:R-:W-:-:S02]  /*0790*/  HADD2.F32 R2, -RZ, R24.H0_H0 ;  /* 0x20000018ff027230 */ /* 0x008fc40000004100 */
        /* <DEDUP_REMOVED lines=89> */
[----:B------:R0:W-:Y:S01]  /*0d30*/  STL [R1+0x4], RZ ;  /* 0x000004ff01007387 */ /* 0x0001e20000100800 */
[----:B-1----:R-:W-:-:S03]  /*0d40*/  HFMA2 R2, -RZ, RZ, 0, 0 ;  /* 0x00000000ff027431 */ /* 0x002fc600000001ff */
        /* <DEDUP_REMOVED lines=60> */
.L_x_16194:
[----:B-1----:R-:W1:Y:S01]  /*1110*/  S2R R5, SR_TID.X ;  /* 0x0000000000057919 */ /* 0x002e620000002100 */
[----:B------:R-:W2:Y:S01]  /*1120*/  LDC.64 R102, c[0x0][0x3c0] ;  /* 0x0000f000ff667b82 */ /* 0x000ea20000000a00 */
[----:B0-----:R-:W-:Y:S01]  /*1130*/  IMAD R0, R161, UR9, RZ ;  /* 0x00000009a1007c24 */ /* 0x001fe2000f8e02ff */
[----:B------:R-:W3:Y:S04]  /*1140*/  LDL.LU R213, [R1+0x74] ;  /* 0x0000740001d57983 */ /* 0x000ee80000300800 */
[----:B------:R-:W-:Y:S01]  /*1150*/  SHF.R.S32.HI R3, RZ, 0x1f, R0 ;  /* 0x0000001fff037819 */ /* 0x000fe20000011400 */
[----:B------:R-:W4:Y:S01]  /*1160*/  LDL R211, [R1+0x18c] ;  /* 0x00018c0001d37983 */ /* 0x000f220000100800 */
[----:B------:R-:W0:Y:S02]  /*1170*/  LDC.64 R140, c[0x0][0x3a8] ;  /* 0x0000ea00ff8c7b82 */ /* 0x000e240000000a00 */
[----:B------:R-:W-:Y:S01]  /*1180*/  LEA.HI R3, R3, R0, RZ, 0x3 ;  /* 0x0000000003037211 */ /* 0x000fe200078f18ff */
[----:B------:R-:W4:Y:S05]  /*1190*/  LDL.LU R210, [R1+0x78] ;  /* 0x0000780001d27983 */ /* 0x000f2a0000300800 */
[----:B------:R-:W0:Y:S08]  /*11a0*/  @P0 LDC.64 R100, c[0x0][0x3e0] ;  /* 0x0000f800ff640b82 */ /* 0x000e300000000a00 */
[----:B------:R-:W0:Y:S01]  /*11b0*/  LDC.64 R156, c[0x0][0x428] ;  /* 0x00010a00ff9c7b82 */ /* 0x000e220000000a00 */
[----:B-1----:R-:W-:Y:S01]  /*11c0*/  LOP3.LUT R162, R5, 0x1f, RZ, 0xc0, !PT ;  /* 0x0000001f05a27812 */ /* 0x002fe200078ec0ff */
[----:B--2---:R-:W-:-:S06]  /*11d0*/  IMAD.WIDE R102, R161, 0x4, R102 ;  /* 0x00000004a1667825 */ /* 0x004fcc00078e0266 */
[----:B------:R-:W1:Y:S01]  /*11e0*/  LDC.64 R168, c[0x0][0x3c8] ;  /* 0x0000f200ffa87b82 */ /* 0x000e620000000a00 */
[----:B------:R-:W-:Y:S01]  /*11f0*/  ISETP.NE.AND P2, PT, RZ, UR8, PT ;  /* 0x00000008ff007c0c */ /* 0x000fe2000bf45270 */
[----:B------:R-:W2:Y:S01]  /*1200*/  LDL R208, [R1+0x188] ;  /* 0x0001880001d07983 */ /* 0x000ea20000100800 */
[----:B------:R-:W-:-:S03]  /*1210*/  LEA.HI.SX32 R166, R3, R162, 0x1d ;  /* 0x000000a203a67211 */ /* 0x000fc600078feaff */
[----:B------:R-:W3:Y:S01]  /*1220*/  LDG.E R167, desc[UR6][R102.64] ;  /* 0x0000000666a77981 */ /* 0x000ee2000c1e1900 */
[C---:B------:R-:W-:Y:S01]  /*1230*/  IADD3 R163, PT, PT, R166.reuse, 0x60, RZ ;  /* 0x00000060a6a37810 */ /* 0x040fe20007ffe0ff */
[----:B0-----:R-:W-:Y:S02]  /*1240*/  @P0 IMAD.WIDE R100, R161, 0x2, R100 ;  /* 0x00000002a1640825 */ /* 0x001fe400078e0264 */
[----:B------:R-:W2:Y:S02]  /*1250*/  LDL.LU R205, [R1+0x7c] ;  /* 0x00007c0001cd7983 */ /* 0x000ea40000300800 */
[--C-:B------:R-:W-:Y:S02]  /*1260*/  IMAD.WIDE.U32 R132, R163, 0x20, R140.reuse ;  /* 0x00000020a3847825 */ /* 0x100fe400078e008c */
[----:B------:R0:W2:Y:S04]  /*1270*/  @P0 LDG.E.U16 R170, desc[UR6][R100.64] ;  /* 0x0000000664aa0981 */ /* 0x0000a8000c1e1500 */
[----:B------:R-:W4:Y:S01]  /*1280*/  LDG.E.128 R128, desc[UR6][R132.64] ;  /* 0x0000000684807981 */ /* 0x000f22000c1e1d00 */
[C---:B------:R-:W-:Y:S01]  /*1290*/  IMAD.WIDE.U32 R108, R166.reuse, 0x20, R140 ;  /* 0x00000020a66c7825 */ /* 0x040fe200078e008c */
[----:B------:R-:W-:-:S02]  /*12a0*/  IADD3 R165, PT, PT, R166, 0x20, RZ ;  /* 0x00000020a6a57810 */ /* 0x000fc40007ffe0ff */
[C---:B------:R-:W-:Y:S01]  /*12b0*/  IADD3 R164, PT, PT, R166.reuse, 0x40, RZ ;  /* 0x00000040a6a47810 */ /* 0x040fe20007ffe0ff */
[C---:B------:R-:W-:Y:S01]  /*12c0*/  IMAD.WIDE.U32 R104, R166.reuse, 0x10, R156 ;  /* 0x00000010a6687825 */ /* 0x040fe200078e009c */
[----:B------:R-:W2:Y:S04]  /*12d0*/  LDG.E.128 R100, desc[UR6][R108.64] ;  /* 0x000000066c647981 */ /* 0x000ea8000c1e1d00 */
[----:B------:R-:W4:Y:S01]  /*12e0*/  LDG.E.128 R132, desc[UR6][R132.64+0x10] ;  /* 0x0000100684847981 */ /* 0x000f22000c1e1d00 */
[----:B------:R-:W-:Y:S01]  /*12f0*/  IADD3 R0, PT, PT, R166, 0x80, RZ ;  /* 0x00000080a6007810 */ /* 0x000fe20007ffe0ff */
[----:B-1----:R-:W-:Y:S02]  /*1300*/  IMAD.WIDE R168, R161, 0x4, R168 ;  /* 0x00000004a1a87825 */ /* 0x002fe400078e02a8 */
[----:B------:R-:W2:Y:S04]  /*1310*/  LDG.E.128 R104, desc[UR6][R104.64] ;  /* 0x0000000668687981 */ /* 0x000ea8000c1e1d00 */
[----:B------:R-:W2:Y:S01]  /*1320*/  LDG.E.128 R108, desc[UR6][R108.64+0x10] ;  /* 0x000010066c6c7981 */ /* 0x000ea2000c1e1d00 */
[----:B------:R-:W-:-:S03]  /*1330*/  IMAD.WIDE.U32 R144, R165, 0x10, R156 ;  /* 0x00000010a5907825 */ /* 0x000fc600078e009c */
[----:B------:R-:W2:Y:S01]  /*1340*/  LDL R193, [R1+0x184] ;  /* 0x0001840001c17983 */ /* 0x000ea20000100800 */
[----:B------:R-:W-:-:S03]  /*1350*/  IMAD.WIDE.U32 R148, R164, 0x10, R156 ;  /* 0x00000010a4947825 */ /* 0x000fc600078e009c */
[----:B------:R-:W2:Y:S01]  /*1360*/  LDG.E R5, desc[UR6][R168.64] ;  /* 0x00000006a8057981 */ /* 0x000ea2000c1e1900 */
[----:B------:R-:W-:-:S03]  /*1370*/  IMAD.WIDE.U32 R152, R163, 0x10, R156 ;  /* 0x00000010a3987825 */ /* 0x000fc600078e009c */
[----:B------:R-:W2:Y:S01]  /*1380*/  LDL.LU R192, [R1+0x84] ;  /* 0x0000840001c07983 */ /* 0x000ea20000300800 */
[----:B------:R-:W-:-:S03]  /*1390*/  IMAD.WIDE.U32 R156, R0, 0x10, R156 ;  /* 0x00000010009c7825 */ /* 0x000fc600078e009c */
[----:B------:R-:W2:Y:S01]  /*13a0*/  LDL R191, [R1+0x180] ;  /* 0x0001800001bf7983 */ /* 0x000ea20000100800 */
[----:B------:R-:W-:-:S03]  /*13b0*/  IMAD.WIDE.U32 R116, R165, 0x20, R140 ;  /* 0x00000020a5747825 */ /* 0x000fc600078e008c */
[----:B------:R-:W2:Y:S01]  /*13c0*/  LDL.LU R190, [R1+0x88] ;  /* 0x0000880001be7983 */ /* 0x000ea20000300800 */
[----:B------:R-:W-:-:S03]  /*13d0*/  IMAD.WIDE.U32 R124, R164, 0x20, R140 ;  /* 0x00000020a47c7825 */ /* 0x000fc600078e008c */
[----:B------:R-:W2:Y:S01]  /*13e0*/  LDG.E.128 R156, desc[UR6][R156.64] ;  /* 0x000000069c9c7981 */ /* 0x000ea2000c1e1d00 */
[----:B------:R-:W-:-:S03]  /*13f0*/  IMAD.WIDE.U32 R140, R0, 0x20, R140 ;  /* 0x00000020008c7825 */ /* 0x000fc600078e008c */
[----:B------:R-:W2:Y:S04]  /*1400*/  LDG.E.128 R144, desc[UR6][R144.64] ;  /* 0x0000000690907981 */ /* 0x000ea8000c1e1d00 */
[----:B------:R-:W2:Y:S04]  /*1410*/  LDG.E.128 R136, desc[UR6][R140.64] ;  /* 0x000000068c887981 */ /* 0x000ea8000c1e1d00 */
[----:B------:R-:W2:Y:S04]  /*1420*/  LDG.E.128 R148, desc[UR6][R148.64] ;  /* 0x0000000694947981 */ /* 0x000ea8000c1e1d00 */
[----:B------:R-:W2:Y:S04]  /*1430*/  LDG.E.128 R152, desc[UR6][R152.64] ;  /* 0x0000000698987981 */ /* 0x000ea8000c1e1d00 */
[----:B------:R-:W2:Y:S01]  /*1440*/  LDG.E.128 R140, desc[UR6][R140.64+0x10] ;  /* 0x000010068c8c7981 */ /* 0x000ea2000c1e1d00 */
[----:B------:R-:W-:-:S03]  /*1450*/  ISETP.NE.U32.AND P1, PT, RZ, UR10, PT ;  /* 0x0000000aff007c0c */ /* 0x000fc6000bf25070 */
[----:B------:R-:W2:Y:S01]  /*1460*/  LDG.E.128 R112, desc[UR6][R116.64] ;  /* 0x0000000674707981 */ /* 0x000ea2000c1e1d00 */
[----:B---3--:R-:W-:-:S03]  /*1470*/  FSEL R167, R167, RZ, !P2 ;  /* 0x000000ffa7a77208 */ /* 0x008fc60005000000 */
[----:B------:R-:W3:Y:S04]  /*1480*/  LDG.E.128 R116, desc[UR6][R116.64+0x10] ;  /* 0x0000100674747981 */ /* 0x000ee8000c1e1d00 */
[----:B------:R-:W3:Y:S01]  /*1490*/  LDG.E.128 R120, desc[UR6][R124.64] ;  /* 0x000000067c787981 */ /* 0x000ee2000c1e1d00 */
[C---:B----4-:R-:W-:Y:S01]  /*14a0*/  FADD.FTZ R214, -R167.reuse, R132 ;  /* 0x00000084a7d67221 */ /* 0x050fe20000010100 */
[----:B------:R-:W-:Y:S02]  /*14b0*/  ISETP.NE.AND.EX P1, PT, RZ, UR11, PT, P1 ;  /* 0x0000000bff007c0c */ /* 0x000fe4000bf25310 */
[----:B------:R-:W4:Y:S01]  /*14c0*/  LDL R132, [R1+0x190] ;  /* 0x0001900001847983 */ /* 0x000f220000100800 */
[C---:B--2---:R-:W-:Y:S01]  /*14d0*/  FADD.FTZ R180, -R167.reuse, R108 ;  /* 0x0000006ca7b47221 */ /* 0x044fe20000010100 */
[C---:B------:R-:W-:Y:S01]  /*14e0*/  FADD.FTZ R181, -R167.reuse, R109 ;  /* 0x0000006da7b57221 */ /* 0x040fe20000010100 */
[C---:B------:R-:W-:Y:S01]  /*14f0*/  FADD.FTZ R182, -R167.reuse, R110 ;  /* 0x0000006ea7b67221 */ /* 0x040fe20000010100 */
[----:B------:R-:W-:Y:S01]  /*1500*/  FADD.FTZ R183, -R167, R111 ;  /* 0x0000006fa7b77221 */ /* 0x000fe20000010100 */
[----:B------:R-:W-:-:S02]  /*1510*/  HADD2.F32 R173, -RZ, R104.H1_H1 ;  /* 0x30000068ffad7230 */ /* 0x000fc40000004100 */
[----:B------:R-:W-:-:S04]  /*1520*/  FADD.FTZ R172, -R167, R103 ;  /* 0x00000067a7ac7221 */ /* 0x000fc80000010100 */
[----:B------:R-:W1:Y:S01]  /*1530*/  @P1 LDC.64 R108, c[0x0][0x438] ;  /* 0x00010e00ff6c1b82 */ /* 0x000e620000000a00 */
[C---:B0-----:R-:W-:Y:S01]  /*1540*/  FADD.FTZ R100, -R167.reuse, R100 ;  /* 0x00000064a7647221 */ /* 0x041fe20000010100 */
[C---:B------:R-:W-:Y:S01]  /*1550*/  FADD.FTZ R218, -R167.reuse, R128 ;  /* 0x00000080a7da7221 */ /* 0x040fe20000010100 */
[----:B------:R-:W-:Y:S02]  /*1560*/  HADD2.F32 R174, -RZ, R105.H1_H1 ;  /* 0x30000069ffae7230 */ /* 0x000fe40000004100 */
[C---:B------:R-:W-:Y:S01]  /*1570*/  FADD.FTZ R217, -R167.reuse, R131 ;  /* 0x00000083a7d97221 */ /* 0x040fe20000010100 */
[C---:B------:R-:W-:Y:S01]  /*1580*/  FADD.FTZ R102, -R167.reuse, R102 ;  /* 0x00000066a7667221 */ /* 0x040fe20000010100 */
[C---:B------:R-:W-:Y:S01]  /*1590*/  FADD.FTZ R101, -R167.reuse, R101 ;  /* 0x00000065a7657221 */ /* 0x040fe20000010100 */
[C---:B------:R-:W-:Y:S01]  /*15a0*/  FADD.FTZ R206, -R167.reuse, R135 ;  /* 0x00000087a7ce7221 */ /* 0x040fe20000010100 */
[----:B------:R-:W0:Y:S01]  /*15b0*/  @P1 LDC.64 R110, c[0x0][0x438] ;  /* 0x00010e00ff6e1b82 */ /* 0x000e220000000a00 */
[C---:B------:R-:W-:Y:S01]  /*15c0*/  FADD.FTZ R215, -R167.reuse, R130 ;  /* 0x00000082a7d77221 */ /* 0x040fe20000010100 */
[----:B------:R-:W-:Y:S01]  /*15d0*/  FADD.FTZ R216, -R167, R129 ;  /* 0x00000081a7d87221 */ /* 0x000fe20000010100 */
[----:B------:R-:W-:-:S02]  /*15e0*/  HADD2.F32 R175, -RZ, R106.H1_H1 ;  /* 0x3000006affaf7230 */ /* 0x000fc40000004100 */
[----:B------:R-:W-:-:S03]  /*15f0*/  HADD2.F32 R219, -RZ, R159.H0_H0 ;  /* 0x2000009fffdb7230 */ /* 0x000fc60000004100 */
[----:B------:R-:W2:Y:S01]  /*1600*/  @P1 LDC.64 R176, c[0x0][0x438] ;  /* 0x00010e00ffb01b82 */ /* 0x000ea20000000a00 */
[----:B------:R-:W-:Y:S02]  /*1610*/  HADD2.F32 R103, -RZ, R104.H0_H0 ;  /* 0x20000068ff677230 */ /* 0x000fe40000004100 */
        /* <DEDUP_REMOVED lines=8> */
[----:B------:R-:W-:Y:S02]  /*16a0*/  HADD2.F32 R189, -RZ, R147.H0_H0 ;  /* 0x20000093ffbd7230 */ /* 0x000fe40000004100 */
[----:B------:R-:W-:Y:S01]  /*16b0*/  FADD.FTZ R204, -R167, R142 ;  /* 0x0000008ea7cc7221 */ /* 0x000fe20000010100 */
[----:B------:R-:W-:Y:S02]  /*16c0*/  HADD2.F32 R104, -RZ, R105.H0_H0 ;  /* 0x20000069ff687230 */ /* 0x000fe40000004100 */
[----:B------:R-:W-:Y:S01]  /*16d0*/  FADD.FTZ R213, R173, R213 ;  /* 0x000000d5add57221 */ /* 0x000fe20000010000 */
[C---:B------:R-:W-:Y:S01]  /*16e0*/  FMUL.FTZ R128, R5.reuse, R100 ;  /* 0x0000006405807220 */ /* 0x040fe20000410000 */
[----:B------:R-:W-:Y:S01]  /*16f0*/  FMUL.FTZ R131, R5, R172 ;  /* 0x000000ac05837220 */ /* 0x000fe20000410000 */
[----:B------:R-:W-:Y:S01]  /*1700*/  FADD.FTZ R207, -R167, R143 ;  /* 0x0000008fa7cf7221 */ /* 0x000fe20000010100 */
[----:B------:R-:W-:Y:S01]  /*1710*/  FADD.FTZ R210, R104, R210 ;  /* 0x000000d268d27221 */ /* 0x000fe20000010000 */
[----:B------:R-:W3:Y:S01]  /*1720*/  LDL R172, [R1+0x17c] ;  /* 0x00017c0001ac7983 */ /* 0x000ee20000100800 */
[----:B-1----:R-:W-:-:S04]  /*1730*/  @P1 IMAD.WIDE.U32 R108, R164, 0x20, R108 ;  /* 0x00000020a46c1825 */ /* 0x002fc800078e006c */
[----:B------:R-:W-:Y:S01]  /*1740*/  FADD.FTZ R241, R103, R241 ;  /* 0x000000f167f17221 */ /* 0x000fe20000010000 */
[----:B------:R-:W-:Y:S01]  /*1750*/  FFMA.FTZ R2, R128, R103, R2 ;  /* 0x0000006780027223 */ /* 0x000fe20000010002 */
[----:B------:R-:W-:Y:S01]  /*1760*/  STL [R1+0x74], R213 ;  /* 0x000074d501007387 */ /* 0x000fe20000100800 */
[----:B0-----:R-:W-:-:S04]  /*1770*/  @P1 IMAD.WIDE.U32 R110, R163, 0x20, R110 ;  /* 0x00000020a36e1825 */ /* 0x001fc800078e006e */
[----:B------:R-:W-:Y:S01]  /*1780*/  FADD.FTZ R205, R174, R205 ;  /* 0x000000cdaecd7221 */ /* 0x000fe20000010000 */
[C---:B------:R-:W-:Y:S01]  /*1790*/  FMUL.FTZ R130, R5.reuse, R102 ;  /* 0x0000006605827220 */ /* 0x040fe20000410000 */
[----:B------:R-:W-:Y:S01]  /*17a0*/  FMUL.FTZ R129, R5, R101 ;  /* 0x0000006505817220 */ /* 0x000fe20000410000 */
[----:B------:R-:W-:Y:S01]  /*17b0*/  HADD2.F32 R105, -RZ, R106.H0_H0 ;  /* 0x2000006aff697230 */ /* 0x000fe20000004100 */
[----:B-----5:R-:W5:Y:S01]  /*17c0*/  @P1 LDG.E.128 R68, desc[UR6][R108.64] ;  /* 0x000000066c441981 */ /* 0x020f62000c1e1d00 */
[----:B--2---:R-:W-:-:S04]  /*17d0*/  @P1 IMAD.WIDE.U32 R176, R0, 0x20, R176 ;  /* 0x0000002000b01825 */ /* 0x004fc800078e00b0 */
[C---:B------:R-:W-:Y:S01]  /*17e0*/  FADD.FTZ R202, -R167.reuse, R140 ;  /* 0x0000008ca7ca7221 */ /* 0x040fe20000010100 */
[----:B------:R-:W-:Y:S01]  /*17f0*/  FADD.FTZ R203, -R167, R141 ;  /* 0x0000008da7cb7221 */ /* 0x000fe20000010100 */
[----:B------:R0:W5:Y:S01]  /*1800*/  @P1 LDG.E.128 R72, desc[UR6][R108.64+0x10] ;  /* 0x000010066c481981 */ /* 0x000162000c1e1d00 */
[----:B------:R-:W-:Y:S01]  /*1810*/  FADD.FTZ R192, R105, R192 ;  /* 0x000000c069c07221 */ /* 0x000fe20000010000 */
[----:B------:R-:W-:Y:S02]  /*1820*/  HADD2.F32 R144, -RZ, R149.H0_H0 ;  /* 0x20000095ff907230 */ /* 0x000fe40000004100 */
[----:B------:R-:W-:Y:S01]  /*1830*/  FADD.FTZ R212, -R167, R133 ;  /* 0x00000085a7d47221 */ /* 0x000fe20000010100 */
[----:B------:R-:W5:Y:S01]  /*1840*/  @P1 LDG.E.128 R76, desc[UR6][R110.64] ;  /* 0x000000066e4c1981 */ /* 0x000f62000c1e1d00 */
[----:B------:R-:W-:Y:S02]  /*1850*/  HADD2.F32 R146, -RZ, R147.H1_H1 ;  /* 0x30000093ff927230 */ /* 0x000fe40000004100 */
[--C-:B------:R-:W-:Y:S01]  /*1860*/  HADD2.F32 R225, -RZ, R156.reuse.H0_H0 ;  /* 0x2000009cffe17230 */ /* 0x100fe20000004100 */
[----:B------:R1:W5:Y:S01]  /*1870*/  @P1 LDG.E.128 R80, desc[UR6][R110.64+0x10] ;  /* 0x000010066e501981 */ /* 0x000362000c1e1d00 */
[----:B------:R-:W-:-:S02]  /*1880*/  HADD2.F32 R226, -RZ, R156.H1_H1 ;  /* 0x3000009cffe27230 */ /* 0x000fc40000004100 */
[C---:B0-----:R-:W-:Y:S01]  /*1890*/  FADD.FTZ R108, -R167.reuse, R136 ;  /* 0x00000088a76c7221 */ /* 0x041fe20000010100 */
[C---:B------:R-:W-:Y:S01]  /*18a0*/  FADD.FTZ R109, -R167.reuse, R137 ;  /* 0x00000089a76d7221 */ /* 0x040fe20000010100 */
[----:B------:R-:W5:Y:S01]  /*18b0*/  @P1 LDG.E.128 R84, desc[UR6][R176.64] ;  /* 0x00000006b0541981 */ /* 0x000f62000c1e1d00 */
[--C-:B------:R-:W-:Y:S02]  /*18c0*/  HADD2.F32 R137, -RZ, R151.reuse.H0_H0 ;  /* 0x20000097ff897230 */ /* 0x100fe40000004100 */
[C---:B------:R-:W-:Y:S01]  /*18d0*/  FADD.FTZ R198, -R167.reuse, R113 ;  /* 0x00000071a7c67221 */ /* 0x040fe20000010100 */
[----:B------:R-:W-:Y:S01]  /*18e0*/  HADD2.F32 R136, -RZ, R151.H1_H1 ;  /* 0x30000097ff887230 */ /* 0x000fe20000004100 */
[----:B------:R0:W5:Y:S01]  /*18f0*/  @P1 LDG.E.128 R88, desc[UR6][R176.64+0x10] ;  /* 0x00001006b0581981 */ /* 0x000162000c1e1d00 */
[C---:B------:R-:W-:Y:S01]  /*1900*/  FADD.FTZ R197, -R167.reuse, R114 ;  /* 0x00000072a7c57221 */ /* 0x040fe20000010100 */
[----:B-1----:R-:W-:Y:S01]  /*1910*/  FADD.FTZ R111, -R167, R139 ;  /* 0x0000008ba76f7221 */ /* 0x002fe20000010100 */
[----:B------:R-:W-:Y:S01]  /*1920*/  HADD2.F32 R139, -RZ, R149.H1_H1 ;  /* 0x30000095ff8b7230 */ /* 0x000fe20000004100 */
[----:B------:R-:W2:Y:S01]  /*1930*/  LDG.E.128 R124, desc[UR6][R124.64+0x10] ;  /* 0x000010067c7c7981 */ /* 0x000ea2000c1e1d00 */
[----:B------:R-:W-:-:S02]  /*1940*/  HADD2.F32 R149, -RZ, R155.H0_H0 ;  /* 0x2000009bff957230 */ /* 0x000fc40000004100 */
[C---:B------:R-:W-:Y:S01]  /*1950*/  FADD.FTZ R200, -R167.reuse, R112 ;  /* 0x00000070a7c87221 */ /* 0x040fe20000010100 */
[----:B------:R-:W-:Y:S02]  /*1960*/  HADD2.F32 R151, -RZ, R155.H1_H1 ;  /* 0x3000009bff977230 */ /* 0x000fe40000004100 */
[C---:B------:R-:W-:Y:S01]  /*1970*/  FADD.FTZ R195, -R167.reuse, R115 ;  /* 0x00000073a7c37221 */ /* 0x040fe20000010100 */
[--C-:B------:R-:W-:Y:S02]  /*1980*/  HADD2.F32 R147, -RZ, R154.reuse.H1_H1 ;  /* 0x3000009aff937230 */ /* 0x100fe40000004100 */
[----:B------:R-:W-:Y:S01]  /*1990*/  FADD.FTZ R209, -R167, R134 ;  /* 0x00000086a7d17221 */ /* 0x000fe20000010100 */
[----:B0-----:R-:W-:Y:S02]  /*19a0*/  HADD2.F32 R176, -RZ, R145.H1_H1 ;  /* 0x30000091ffb07230 */ /* 0x001fe40000004100 */
[----:B------:R-:W-:Y:S01]  /*19b0*/  FADD.FTZ R190, R175, R190 ;  /* 0x000000beafbe7221 */ /* 0x000fe20000010000 */
[----:B------:R-:W-:Y:S01]  /*19c0*/  HADD2.F32 R145, -RZ, R154.H0_H0 ;  /* 0x2000009aff917230 */ /* 0x000fe20000004100 */
[----:B------:R-:W-:Y:S01]  /*19d0*/  MOV R3, 0x3f800000 ;  /* 0x3f80000000037802 */ /* 0x000fe20000000f00 */
[--C-:B------:R-:W-:Y:S01]  /*19e0*/  HADD2.F32 R142, -RZ, R153.reuse.H0_H0 ;  /* 0x20000099ff8e7230 */ /* 0x100fe20000004100 */
[----:B------:R-:W0:Y:S01]  /*19f0*/  @P1 LDC.64 R168, c[0x0][0x438] ;  /* 0x00010e00ffa81b82 */ /* 0x000e220000000a00 */
[----:B------:R-:W-:-:S02]  /*1a00*/  HADD2.F32 R143, -RZ, R153.H1_H1 ;  /* 0x30000099ff8f7230 */ /* 0x000fc40000004100 */
[--C-:B------:R-:W-:Y:S02]  /*1a10*/  HADD2.F32 R140, -RZ, R152.reuse.H0_H0 ;  /* 0x20000098ff8c7230 */ /* 0x100fe40000004100 */
[----:B------:R-:W-:Y:S02]  /*1a20*/  HADD2.F32 R141, -RZ, R152.H1_H1 ;  /* 0x30000098ff8d7230 */ /* 0x000fe40000004100 */
[-C--:B------:R-:W-:Y:S01]  /*1a30*/  FFMA.FTZ R6, R130, R104.reuse, R6 ;  /* 0x0000006882067223 */ /* 0x080fe20000010006 */
[----:B------:R-:W-:Y:S01]  /*1a40*/  FMUL.FTZ R133, R208, R104 ;  /* 0x00000068d0857220 */ /* 0x000fe20000410000 */
[----:B----4-:R-:W-:Y:S01]  /*1a50*/  FMUL.FTZ R135, R132, R103 ;  /* 0x0000006784877220 */ /* 0x010fe20000410000 */
[----:B------:R-:W-:Y:S01]  /*1a60*/  HADD2.F32 R106, -RZ, R107.H0_H0 ;  /* 0x2000006bff6a7230 */ /* 0x000fe20000004100 */
[----:B------:R-:W4:Y:S01]  /*1a70*/  LDL.LU R103, [R1+0x8c] ;  /* 0x00008c0001677983 */ /* 0x000f220000300800 */
[C---:B------:R-:W-:Y:S01]  /*1a80*/  FMUL.FTZ R156, R5.reuse, R182 ;  /* 0x000000b6059c7220 */ /* 0x040fe20000410000 */
[C---:B------:R-:W-:Y:S01]  /*1a90*/  FMUL.FTZ R198, R5.reuse, R198 ;  /* 0x000000c605c67220 */ /* 0x040fe20000410000 */
[----:B------:R-:W-:Y:S01]  /*1aa0*/  FMUL.FTZ R197, R5, R197 ;  /* 0x000000c505c57220 */ /* 0x000fe20000410000 */
[----:B------:R-:W2:Y:S01]  /*1ab0*/  LDL R159, [R1+0x178] ;  /* 0x00017800019f7983 */ /* 0x000ea20000100800 */
[C---:B---3--:R-:W-:Y:S01]  /*1ac0*/  FADD.FTZ R116, -R167.reuse, R116 ;  /* 0x00000074a7747221 */ /* 0x048fe20000010100 */
[C---:B------:R-:W-:Y:S01]  /*1ad0*/  FADD.FTZ R117, -R167.reuse, R117 ;  /* 0x00000075a7757221 */ /* 0x040fe20000010100 */
[----:B------:R-:W-:Y:S01]  /*1ae0*/  FADD.FTZ R118, -R167, R118 ;  /* 0x00000076a7767221 */ /* 0x000fe20000010100 */
[----:B------:R-:W-:Y:S01]  /*1af0*/  STL [R1+0x78], R210 ;  /* 0x000078d201007387 */ /* 0x000fe20000100800 */
[----:B------:R-:W-:Y:S01]  /*1b00*/  FMUL.FTZ R132, R5, R180 ;  /* 0x000000b405847220 */ /* 0x000fe20000410000 */
[C---:B------:R-:W-:Y:S01]  /*1b10*/  FADD.FTZ R119, -R167.reuse, R119 ;  /* 0x00000077a7777221 */ /* 0x040fe20000010100 */
[C---:B------:R-:W-:Y:S01]  /*1b20*/  FADD.FTZ R120, -R167.reuse, R120 ;  /* 0x00000078a7787221 */ /* 0x040fe20000010100 */
[----:B------:R-:W3:Y:S01]  /*1b30*/  LDL.LU R102, [R1+0x90] ;  /* 0x0000900001667983 */ /* 0x000ee20000300800 */
[C---:B------:R-:W-:Y:S01]  /*1b40*/  FADD.FTZ R121, -R167.reuse, R121 ;  /* 0x00000079a7797221 */ /* 0x040fe20000010100 */
[C---:B------:R-:W-:Y:S01]  /*1b50*/  FADD.FTZ R179, -R167.reuse, R122 ;  /* 0x0000007aa7b37221 */ /* 0x040fe20000010100 */
[C---:B------:R-:W-:Y:S01]  /*1b60*/  FADD.FTZ R178, -R167.reuse, R123 ;  /* 0x0000007ba7b27221 */ /* 0x040fe20000010100 */
[----:B------:R-:W3:Y:S01]  /*1b70*/  LDL R101, [R1+0x174] ;  /* 0x0001740001657983 */ /* 0x000ee20000100800 */
[----:B------:R-:W-:Y:S01]  /*1b80*/  FADD.FTZ R110, -R167, R138 ;  /* 0x0000008aa76e7221 */ /* 0x000fe20000010100 */
[----:B------:R-:W-:-:S02]  /*1b90*/  HADD2.F32 R177, -RZ, R148.H0_H0 ;  /* 0x20000094ffb17230 */ /* 0x000fc40000004100 */
[----:B------:R-:W-:Y:S01]  /*1ba0*/  FFMA.FTZ R4, R129, R173, R4 ;  /* 0x000000ad81047223 */ /* 0x000fe20000010004 */
[----:B------:R-:W3:Y:S01]  /*1bb0*/  LDL.LU R100, [R1+0x94] ;  /* 0x0000940001647983 */ /* 0x000ee20000300800 */
[--C-:B------:R-:W-:Y:S02]  /*1bc0*/  HADD2.F32 R223, -RZ, R157.reuse.H0_H0 ;  /* 0x2000009dffdf7230 */ /* 0x100fe40000004100 */
[----:B------:R-:W-:Y:S01]  /*1bd0*/  HADD2.F32 R224, -RZ, R157.H1_H1 ;  /* 0x3000009dffe07230 */ /* 0x000fe20000004100 */
[----:B------:R1:W-:Y:S01]  /*1be0*/  STL [R1+0x7c], R205 ;  /* 0x00007ccd01007387 */ /* 0x0003e20000100800 */
[-C--:B------:R-:W-:Y:S01]  /*1bf0*/  FFMA.FTZ R8, R132, R105.reuse, R8 ;  /* 0x0000006984087223 */ /* 0x080fe20000010008 */
[----:B------:R-:W-:Y:S01]  /*1c00*/  FFMA.FTZ R7, R131, R174, R7 ;  /* 0x000000ae83077223 */ /* 0x000fe20000010007 */
[----:B------:R-:W0:Y:S01]  /*1c10*/  LDC.64 R112, c[0x0][0x3b0] ;  /* 0x0000ec00ff707b82 */ /* 0x000e220000000a00 */
[----:B------:R-:W3:Y:S04]  /*1c20*/  LDL R158, [R1+0x170] ;  /* 0x00017000019e7983 */ /* 0x000ee80000100800 */
[----:B------:R-:W3:Y:S01]  /*1c30*/  LDL.LU R155, [R1+0x98] ;  /* 0x00009800019b7983 */ /* 0x000ee20000300800 */
[----:B-1----:R-:W-:-:S03]  /*1c40*/  FMUL.FTZ R205, R191, R105 ;  /* 0x00000069bfcd7220 */ /* 0x002fc60000410000 */
[----:B------:R-:W3:Y:S04]  /*1c50*/  LDL R154, [R1+0x16c] ;  /* 0x00016c00019a7983 */ /* 0x000ee80000100800 */
[----:B------:R-:W-:Y:S04]  /*1c60*/  STL [R1+0x84], R192 ;  /* 0x000084c001007387 */ /* 0x000fe80000100800 */
[----:B------:R-:W3:Y:S04]  /*1c70*/  LDL.LU R105, [R1+0x9c] ;  /* 0x00009c0001697983 */ /* 0x000ee80000300800 */
[----:B------:R-:W3:Y:S04]  /*1c80*/  LDL R153, [R1+0x168] ;  /* 0x0001680001997983 */ /* 0x000ee80000100800 */
[----:B------:R-:W3:Y:S04]  /*1c90*/  LDL.LU R152, [R1+0xa0] ;  /* 0x0000a00001987983 */ /* 0x000ee80000300800 */
[----:B------:R-:W-:Y:S04]  /*1ca0*/  STL [R1+0x88], R190 ;  /* 0x000088be01007387 */ /* 0x000fe80000100800 */
[----:B------:R-:W3:Y:S01]  /*1cb0*/  LDL R104, [R1+0x164] ;  /* 0x0001640001687983 */ /* 0x000ee20000100800 */
[----:B------:R-:W-:-:S02]  /*1cc0*/  HADD2.F32 R107, -RZ, R107.H1_H1 ;  /* 0x3000006bff6b7230 */ /* 0x000fc40000004100 */
[----:B------:R-:W-:Y:S01]  /*1cd0*/  FFMA.FTZ R10, R156, R106, R10 ;  /* 0x0000006a9c0a7223 */ /* 0x000fe2000001000a */
[----:B------:R-:W-:Y:S01]  /*1ce0*/  FMUL.FTZ R208, R5, R183 ;  /* 0x000000b705d07220 */ /* 0x000fe20000410000 */
[----:B------:R-:W-:-:S03]  /*1cf0*/  FFMA.FTZ R13, R198, R199, R13 ;  /* 0x000000c7c60d7223 */ /* 0x000fc6000001000d */
[----:B------:R-:W-:Y:S01]  /*1d00*/  FFMA.FTZ R11, R208, R107, R11 ;  /* 0x0000006bd00b7223 */ /* 0x000fe2000001000b */
[----:B----4-:R-:W-:Y:S01]  /*1d10*/  FADD.FTZ R103, R106, R103 ;  /* 0x000000676a677221 */ /* 0x010fe20000010000 */
[----:B--2---:R-:W-:-:S04]  /*1d20*/  FMUL.FTZ R210, R159, R106 ;  /* 0x0000006a9fd27220 */ /* 0x004fc80000410000 */
[----:B------:R1:W-:Y:S01]  /*1d30*/  STL [R1+0x8c], R103 ;  /* 0x00008c6701007387 */ /* 0x0003e20000100800 */
[----:B---3--:R-:W-:-:S03]  /*1d40*/  FADD.FTZ R102, R107, R102 ;  /* 0x000000666b667221 */ /* 0x008fc60000010000 */
[----:B-1----:R-:W2:Y:S01]  /*1d50*/  LDL.LU R103, [R1+0xa4] ;  /* 0x0000a40001677983 */ /* 0x002ea20000300800 */
[----:B------:R-:W-:-:S03]  /*1d60*/  FMUL.FTZ R213, R101, R107 ;  /* 0x0000006b65d57220 */ /* 0x000fc60000410000 */
[----:B------:R-:W3:Y:S01]  /*1d70*/  LDL R106, [R1+0x160] ;  /* 0x00016000016a7983 */ /* 0x000ee20000100800 */
[----:B------:R-:W-:-:S03]  /*1d80*/  FADD.FTZ R100, R201, R100 ;  /* 0x00000064c9647221 */ /* 0x000fc60000010000 */
[----:B------:R1:W-:Y:S01]  /*1d90*/  STL [R1+0x90], R102 ;  /* 0x0000906601007387 */ /* 0x0003e20000100800 */
[----:B------:R-:W-:-:S03]  /*1da0*/  FADD.FTZ R155, R199, R155 ;  /* 0x0000009bc79b7221 */ /* 0x000fc60000010000 */
[----:B-1----:R-:W4:Y:S04]  /*1db0*/  LDL.LU R102, [R1+0xa8] ;  /* 0x0000a80001667983 */ /* 0x002f280000300800 */
[----:B------:R-:W4:Y:S01]  /*1dc0*/  LDL R101, [R1+0x15c] ;  /* 0x00015c0001657983 */ /* 0x000f220000100800 */
[----:B------:R-:W-:-:S03]  /*1dd0*/  FMUL.FTZ R199, R154, R199 ;  /* 0x000000c79ac77220 */ /* 0x000fc60000410000 */
[----:B------:R1:W-:Y:S01]  /*1de0*/  STL [R1+0x94], R100 ;  /* 0x0000946401007387 */ /* 0x0003e20000100800 */
[----:B------:R-:W-:-:S03]  /*1df0*/  FADD.FTZ R105, R196, R105 ;  /* 0x00000069c4697221 */ /* 0x000fc60000010000 */
[----:B-1----:R-:W4:Y:S01]  /*1e00*/  LDL.LU R100, [R1+0xac] ;  /* 0x0000ac0001647983 */ /* 0x002f220000300800 */
[----:B------:R-:W-:-:S03]  /*1e10*/  FADD.FTZ R152, R176, R152 ;  /* 0x00000098b0987221 */ /* 0x000fc60000010000 */
[----:B------:R-:W4:Y:S04]  /*1e20*/  LDL R154, [R1+0x158] ;  /* 0x00015800019a7983 */ /* 0x000f280000100800 */
[----:B------:R-:W-:Y:S01]  /*1e30*/  STL [R1+0x98], R155 ;  /* 0x0000989b01007387 */ /* 0x000fe20000100800 */
[----:B------:R-:W-:-:S03]  /*1e40*/  FMUL.FTZ R182, R104, R176 ;  /* 0x000000b068b67220 */ /* 0x000fc60000410000 */
[----:B------:R-:W4:Y:S04]  /*1e50*/  LDL.LU R107, [R1+0xb0] ;  /* 0x0000b000016b7983 */ /* 0x000f280000300800 */
[----:B------:R1:W-:Y:S04]  /*1e60*/  STL [R1+0x9c], R105 ;  /* 0x00009c6901007387 */ /* 0x0003e80000100800 */
[----:B-1----:R-:W4:Y:S04]  /*1e70*/  LDL R105, [R1+0x154] ;  /* 0x0001540001697983 */ /* 0x002f280000100800 */
[----:B------:R1:W-:Y:S04]  /*1e80*/  STL [R1+0xa0], R152 ;  /* 0x0000a09801007387 */ /* 0x0003e80000100800 */
[----:B------:R-:W4:Y:S01]  /*1e90*/  LDL.LU R104, [R1+0xb4] ;  /* 0x0000b40001687983 */ /* 0x000f220000300800 */
[-C--:B------:R-:W-:Y:S01]  /*1ea0*/  FFMA.FTZ R14, R197, R196.reuse, R14 ;  /* 0x000000c4c50e7223 */ /* 0x080fe2000001000e */
[----:B------:R-:W-:Y:S01]  /*1eb0*/  FMUL.FTZ R196, R153, R196 ;  /* 0x000000c499c47220 */ /* 0x000fe20000410000 */
[C---:B------:R-:W-:Y:S01]  /*1ec0*/  FADD.FTZ R124, -R167.reuse, R124 ;  /* 0x0000007ca77c7221 */ /* 0x040fe20000010100 */
[C---:B------:R-:W-:Y:S01]  /*1ed0*/  FADD.FTZ R125, -R167.reuse, R125 ;  /* 0x0000007da77d7221 */ /* 0x040fe20000010100 */
[C---:B------:R-:W-:Y:S01]  /*1ee0*/  FADD.FTZ R126, -R167.reuse, R126 ;  /* 0x0000007ea77e7221 */ /* 0x040fe20000010100 */
[----:B------:R-:W-:Y:S01]  /*1ef0*/  FADD.FTZ R127, -R167, R127 ;  /* 0x0000007fa77f7221 */ /* 0x000fe20000010100 */
[----:B------:R-:W4:Y:S01]  /*1f00*/  LDL R153, [R1+0x150] ;  /* 0x0001500001997983 */ /* 0x000f220000100800 */
[----:B------:R-:W-:Y:S01]  /*1f10*/  FMUL.FTZ R167, R193, R174 ;  /* 0x000000aec1a77220 */ /* 0x000fe20000410000 */
[----:B------:R-:W-:-:S02]  /*1f20*/  FMUL.FTZ R193, R5, R116 ;  /* 0x0000007405c17220 */ /* 0x000fc40000410000 */
[----:B-1----:R-:W4:Y:S01]  /*1f30*/  LDL.LU R152, [R1+0xb8] ;  /* 0x0000b80001987983 */ /* 0x002f220000300800 */
[----:B------:R-:W-:Y:S01]  /*1f40*/  FMUL.FTZ R192, R5, R117 ;  /* 0x0000007505c07220 */ /* 0x000fe20000410000 */
[----:B------:R-:W-:-:S03]  /*1f50*/  FFMA.FTZ R16, R193, R184, R16 ;  /* 0x000000b8c1107223 */ /* 0x000fc60000010010 */
[----:B------:R-:W-:Y:S01]  /*1f60*/  FFMA.FTZ R185, R192, R194, R185 ;  /* 0x000000c2c0b97223 */ /* 0x000fe200000100b9 */
[----:B--2---:R-:W-:-:S05]  /*1f70*/  FADD.FTZ R103, R184, R103 ;  /* 0x00000067b8677221 */ /* 0x004fca0000010000 */
[----:B------:R1:W-:Y:S01]  /*1f80*/  STL [R1+0xa4], R103 ;  /* 0x0000a46701007387 */ /* 0x0003e20000100800 */
[----:B---3--:R-:W-:-:S03]  /*1f90*/  FMUL.FTZ R184, R106, R184 ;  /* 0x000000b86ab87220 */ /* 0x008fc60000410000 */
[----:B-1----:R-:W2:Y:S01]  /*1fa0*/  LDL R103, [R1+0x14c] ;  /* 0x00014c0001677983 */ /* 0x002ea20000100800 */
[----:B----4-:R-:W-:-:S03]  /*1fb0*/  FADD.FTZ R102, R194, R102 ;  /* 0x00000066c2667221 */ /* 0x010fc60000010000 */
[----:B------:R-:W3:Y:S04]  /*1fc0*/  LDL.LU R117, [R1+0xbc] ;  /* 0x0000bc0001757983 */ /* 0x000ee80000300800 */
[----:B------:R-:W4:Y:S01]  /*1fd0*/  LDL R116, [R1+0x148] ;  /* 0x0001480001747983 */ /* 0x000f220000100800 */
[----:B------:R-:W-:-:S03]  /*1fe0*/  FMUL.FTZ R194, R101, R194 ;  /* 0x000000c265c27220 */ /* 0x000fc60000410000 */
[----:B------:R1:W-:Y:S01]  /*1ff0*/  STL [R1+0xa8], R102 ;  /* 0x0000a86601007387 */ /* 0x0003e20000100800 */
[----:B------:R-:W-:-:S03]  /*2000*/  FADD.FTZ R100, R189, R100 ;  /* 0x00000064bd647221 */ /* 0x000fc60000010000 */
[----:B-1----:R-:W4:Y:S04]  /*2010*/  LDL.LU R102, [R1+0xc0] ;  /* 0x0000c00001667983 */ /* 0x002f280000300800 */
[----:B------:R-:W4:Y:S04]  /*2020*/  LDL R106, [R1+0x144] ;  /* 0x00014400016a7983 */ /* 0x000f280000100800 */
[----:B------:R-:W4:Y:S01]  /*2030*/  LDL.LU R101, [R1+0xc4] ;  /* 0x0000c40001657983 */ /* 0x000f220000300800 */
[----:B------:R-:W-:-:S03]  /*2040*/  FADD.FTZ R107, R146, R107 ;  /* 0x0000006b926b7221 */ /* 0x000fc60000010000 */
[----:B------:R1:W-:Y:S04]  /*2050*/  STL [R1+0xac], R100 ;  /* 0x0000ac6401007387 */ /* 0x0003e80000100800 */
[----:B-1----:R-:W4:Y:S01]  /*2060*/  LDL R100, [R1+0x140] ;  /* 0x0001400001647983 */ /* 0x002f220000100800 */
[----:B------:R-:W-:-:S03]  /*2070*/  FMUL.FTZ R183, R105, R146 ;  /* 0x0000009269b77220 */ /* 0x000fc60000410000 */
[----:B------:R1:W-:Y:S01]  /*2080*/  STL [R1+0xb0], R107 ;  /* 0x0000b06b01007387 */ /* 0x0003e20000100800 */
[----:B------:R-:W-:-:S03]  /*2090*/  FADD.FTZ R104, R177, R104 ;  /* 0x00000068b1687221 */ /* 0x000fc60000010000 */
[----:B-1----:R-:W4:Y:S04]  /*20a0*/  LDL.LU R107, [R1+0xc8] ;  /* 0x0000c800016b7983 */ /* 0x002f280000300800 */
[----:B------:R-:W4:Y:S04]  /*20b0*/  LDL R105, [R1+0x13c] ;  /* 0x00013c0001697983 */ /* 0x000f280000100800 */
[----:B------:R1:W-:Y:S04]  /*20c0*/  STL [R1+0xb4], R104 ;  /* 0x0000b46801007387 */ /* 0x0003e80000100800 */
[----:B-1----:R-:W4:Y:S01]  /*20d0*/  LDL.LU R104, [R1+0xcc] ;  /* 0x0000cc0001687983 */ /* 0x002f220000300800 */
[----:B------:R-:W-:-:S02]  /*20e0*/  HADD2.F32 R148, -RZ, R148.H1_H1 ;  /* 0x30000094ff947230 */ /* 0x000fc40000004100 */
[----:B------:R-:W-:Y:S01]  /*20f0*/  FMUL.FTZ R195, R5, R195 ;  /* 0x000000c305c37220 */ /* 0x000fe20000410000 */
[--C-:B------:R-:W-:Y:S02]  /*2100*/  HADD2.F32 R138, -RZ, R150.reuse.H0_H0 ;  /* 0x20000096ff8a7230 */ /* 0x100fe40000004100 */
[----:B------:R-:W-:Y:S02]  /*2110*/  HADD2.F32 R150, -RZ, R150.H1_H1 ;  /* 0x30000096ff967230 */ /* 0x000fe40000004100 */
[----:B------:R-:W-:Y:S01]  /*2120*/  FADD.FTZ R152, R148, R152 ;  /* 0x0000009894987221 */ /* 0x000fe20000010000 */
[----:B------:R-:W-:Y:S01]  /*2130*/  FFMA.FTZ R15, R195, R176, R15 ;  /* 0x000000b0c30f7223 */ /* 0x000fe2000001000f */
[----:B------:R-:W-:Y:S01]  /*2140*/  FMUL.FTZ R200, R5, R200 ;  /* 0x000000c805c87220 */ /* 0x000fe20000410000 */
[----:B------:R-:W-:-:S03]  /*2150*/  FMUL.FTZ R134, R211, R173 ;  /* 0x000000add3867220 */ /* 0x000fc60000410000 */
[-C--:B------:R-:W-:Y:S01]  /*2160*/  FFMA.FTZ R12, R200, R201.reuse, R12 ;  /* 0x000000c9c80c7223 */ /* 0x080fe2000001000c */
[----:B------:R-:W-:Y:S01]  /*2170*/  FMUL.FTZ R201, R158, R201 ;  /* 0x000000c99ec97220 */ /* 0x000fe20000410000 */
[----:B--2---:R-:W-:Y:S02]  /*2180*/  FMUL.FTZ R176, R103, R148 ;  /* 0x0000009467b07220 */ /* 0x004fe40000410000 */
[----:B------:R-:W2:Y:S01]  /*2190*/  LDL R103, [R1+0x138] ;  /* 0x0001380001677983 */ /* 0x000ea20000100800 */
[----:B---3--:R-:W-:-:S03]  /*21a0*/  FADD.FTZ R117, R144, R117 ;  /* 0x0000007590757221 */ /* 0x008fc60000010000 */
[----:B------:R-:W-:Y:S04]  /*21b0*/  STL [R1+0xb8], R152 ;  /* 0x0000b89801007387 */ /* 0x000fe80000100800 */
[----:B------:R-:W-:Y:S01]  /*21c0*/  STL [R1+0xbc], R117 ;  /* 0x0000bc7501007387 */ /* 0x000fe20000100800 */
[----:B----4-:R-:W-:Y:S01]  /*21d0*/  FADD.FTZ R102, R139, R102 ;  /* 0x000000668b667221 */ /* 0x010fe20000010000 */
[----:B------:R-:W-:-:S04]  /*21e0*/  FMUL.FTZ R173, R106, R139 ;  /* 0x0000008b6aad7220 */ /* 0x000fc80000410000 */
[----:B------:R1:W-:Y:S01]  /*21f0*/  STL [R1+0xc0], R102 ;  /* 0x0000c06601007387 */ /* 0x0003e20000100800 */
[----:B------:R-:W-:-:S03]  /*2200*/  FADD.FTZ R101, R138, R101 ;  /* 0x000000658a657221 */ /* 0x000fc60000010000 */
[----:B-1----:R-:W3:Y:S04]  /*2210*/  LDL.LU R102, [R1+0xd0] ;  /* 0x0000d00001667983 */ /* 0x002ee80000300800 */
[----:B------:R-:W4:Y:S04]  /*2220*/  LDL R106, [R1+0x134] ;  /* 0x00013400016a7983 */ /* 0x000f280000100800 */
[----:B------:R-:W-:Y:S01]  /*2230*/  STL [R1+0xc4], R101 ;  /* 0x0000c46501007387 */ /* 0x000fe20000100800 */
[----:B------:R-:W-:Y:S01]  /*2240*/  FADD.FTZ R107, R150, R107 ;  /* 0x0000006b966b7221 */ /* 0x000fe20000010000 */
[----:B------:R-:W-:-:S04]  /*2250*/  FMUL.FTZ R158, R105, R150 ;  /* 0x00000096699e7220 */ /* 0x000fc80000410000 */
[----:B------:R-:W-:Y:S04]  /*2260*/  STL [R1+0xc8], R107 ;  /* 0x0000c86b01007387 */ /* 0x000fe80000100800 */
[----:B------:R-:W4:Y:S04]  /*2270*/  LDL.LU R117, [R1+0xd4] ;  /* 0x0000d40001757983 */ /* 0x000f280000300800 */
[----:B------:R-:W4:Y:S01]  /*2280*/  LDL R105, [R1+0x130] ;  /* 0x0001300001697983 */ /* 0x000f220000100800 */
[----:B------:R-:W-:-:S05]  /*2290*/  FADD.FTZ R104, R137, R104 ;  /* 0x0000006889687221 */ /* 0x000fca0000010000 */
[----:B------:R1:W-:Y:S04]  /*22a0*/  STL [R1+0xcc], R104 ;  /* 0x0000cc6801007387 */ /* 0x0003e80000100800 */
[----:B-1----:R-:W4:Y:S01]  /*22b0*/  LDL.LU R104, [R1+0xd8] ;  /* 0x0000d80001687983 */ /* 0x002f220000300800 */
[C---:B------:R-:W-:Y:S01]  /*22c0*/  FMUL.FTZ R157, R5.reuse, R181 ;  /* 0x000000b5059d7220 */ /* 0x040fe20000410000 */
[C---:B------:R-:W-:Y:S01]  /*22d0*/  FMUL.FTZ R181, R5.reuse, R120 ;  /* 0x0000007805b57220 */ /* 0x040fe20000410000 */
[----:B------:R-:W-:-:S03]  /*22e0*/  FMUL.FTZ R191, R5, R118 ;  /* 0x0000007605bf7220 */ /* 0x000fc60000410000 */
[-C--:B------:R-:W-:Y:S01]  /*22f0*/  FFMA.FTZ R188, R181, R177.reuse, R188 ;  /* 0x000000b1b5bc7223 */ /* 0x080fe200000100bc */
[----:B------:R-:W-:Y:S01]  /*2300*/  FMUL.FTZ R177, R153, R177 ;  /* 0x000000b199b17220 */ /* 0x000fe20000410000 */
[----:B------:R-:W-:Y:S01]  /*2310*/  FMUL.FTZ R153, R5, R127 ;  /* 0x0000007f05997220 */ /* 0x000fe20000410000 */
[-C--:B------:R-:W-:Y:S01]  /*2320*/  FFMA.FTZ R186, R191, R189.reuse, R186 ;  /* 0x000000bdbfba7223 */ /* 0x080fe200000100ba */
[----:B------:R-:W-:Y:S01]  /*2330*/  FMUL.FTZ R189, R154, R189 ;  /* 0x000000bd9abd7220 */ /* 0x000fe20000410000 */
[-C--:B------:R-:W-:Y:S01]  /*2340*/  FFMA.FTZ R9, R157, R175.reuse, R9 ;  /* 0x000000af9d097223 */ /* 0x080fe20000010009 */
[----:B------:R-:W-:Y:S01]  /*2350*/  FFMA.FTZ R233, R153, R136, R233 ;  /* 0x0000008899e97223 */ /* 0x000fe200000100e9 */
[----:B------:R-:W-:Y:S01]  /*2360*/  FMUL.FTZ R211, R172, R175 ;  /* 0x000000afacd37220 */ /* 0x000fe20000410000 */
[----:B------:R-:W-:Y:S01]  /*2370*/  FMUL.FTZ R175, R116, R144 ;  /* 0x0000009074af7220 */ /* 0x000fe20000410000 */
[----:B--2---:R-:W-:Y:S02]  /*2380*/  FMUL.FTZ R154, R103, R137 ;  /* 0x00000089679a7220 */ /* 0x004fe40000410000 */
[----:B------:R-:W2:Y:S01]  /*2390*/  LDL R103, [R1+0x12c] ;  /* 0x00012c0001677983 */ /* 0x000ea20000100800 */
[----:B---3--:R-:W-:Y:S01]  /*23a0*/  FADD.FTZ R102, R136, R102 ;  /* 0x0000006688667221 */ /* 0x008fe20000010000 */
[----:B----4-:R-:W-:-:S04]  /*23b0*/  FMUL.FTZ R152, R106, R136 ;  /* 0x000000886a987220 */ /* 0x010fc80000410000 */
[----:B------:R1:W-:Y:S01]  /*23c0*/  STL [R1+0xd0], R102 ;  /* 0x0000d06601007387 */ /* 0x0003e20000100800 */
[----:B------:R-:W-:-:S04]  /*23d0*/  FMUL.FTZ R136, R5, R218 ;  /* 0x000000da05887220 */ /* 0x000fc80000410000 */
[-C--:B------:R-:W-:Y:S01]  /*23e0*/  FFMA.FTZ R234, R136, R140.reuse, R234 ;  /* 0x0000008c88ea7223 */ /* 0x080fe200000100ea */
[----:B-1----:R-:W3:Y:S04]  /*23f0*/  LDL.LU R102, [R1+0xdc] ;  /* 0x0000dc0001667983 */ /* 0x002ee80000300800 */
[----:B------:R-:W4:Y:S04]  /*2400*/  LDL R116, [R1+0x128] ;  /* 0x0001280001747983 */ /* 0x000f280000100800 */
[----:B------:R-:W4:Y:S04]  /*2410*/  LDL.LU R107, [R1+0xe0] ;  /* 0x0000e000016b7983 */ /* 0x000f280000300800 */
[----:B------:R-:W4:Y:S01]  /*2420*/  LDL R106, [R1+0x124] ;  /* 0x00012400016a7983 */ /* 0x000f220000100800 */
[----:B------:R-:W-:Y:S01]  /*2430*/  FADD.FTZ R117, R140, R117 ;  /* 0x000000758c757221 */ /* 0x000fe20000010000 */
[----:B------:R-:W-:-:S04]  /*2440*/  FMUL.FTZ R140, R105, R140 ;  /* 0x0000008c698c7220 */ /* 0x000fc80000410000 */
[----:B------:R-:W-:Y:S04]  /*2450*/  STL [R1+0xd4], R117 ;  /* 0x0000d47501007387 */ /* 0x000fe80000100800 */
[----:B------:R-:W4:Y:S01]  /*2460*/  LDL R105, [R1+0x120] ;  /* 0x0001200001697983 */ /* 0x000f220000100800 */
[----:B------:R-:W-:-:S05]  /*2470*/  FADD.FTZ R104, R141, R104 ;  /* 0x000000688d687221 */ /* 0x000fca0000010000 */
[----:B------:R1:W-:Y:S04]  /*2480*/  STL [R1+0xd8], R104 ;  /* 0x0000d86801007387 */ /* 0x0003e80000100800 */
[----:B------:R-:W4:Y:S01]  /*2490*/  LDL.LU R218, [R1+0xe4] ;  /* 0x0000e40001da7983 */ /* 0x000f220000300800 */
[----:B------:R-:W-:Y:S01]  /*24a0*/  FMUL.FTZ R172, R100, R138 ;  /* 0x0000008a64ac7220 */ /* 0x000fe20000410000 */
[----:B------:R-:W-:Y:S01]  /*24b0*/  FFMA.FTZ R101, R128, R135, RZ ;  /* 0x0000008780657223 */ /* 0x000fe200000100ff */
[----:B------:R-:W-:-:S03]  /*24c0*/  FADD.FTZ R100, RZ, R135 ;  /* 0x00000087ff647221 */ /* 0x000fc60000010000 */
[----:B------:R-:W-:Y:S01]  /*24d0*/  FFMA.FTZ R101, R129, R134, R101 ;  /* 0x0000008681657223 */ /* 0x000fe20000010065 */
[----:B------:R-:W-:Y:S01]  /*24e0*/  FADD.FTZ R100, R134, R100 ;  /* 0x0000006486647221 */ /* 0x000fe20000010000 */
[C---:B------:R-:W-:Y:S01]  /*24f0*/  FMUL.FTZ R155, R5.reuse, R126 ;  /* 0x0000007e059b7220 */ /* 0x040fe20000410000 */
[----:B------:R-:W-:Y:S01]  /*2500*/  FMUL.FTZ R178, R5, R178 ;  /* 0x000000b205b27220 */ /* 0x000fe20000410000 */
[----:B------:R-:W-:Y:S01]  /*2510*/  FFMA.FTZ R101, R130, R133, R101 ;  /* 0x0000008582657223 */ /* 0x000fe20000010065 */
[----:B------:R-:W-:Y:S01]  /*2520*/  FADD.FTZ R100, R133, R100 ;  /* 0x0000006485647221 */ /* 0x000fe20000010000 */
[----:B-1----:R-:W4:Y:S02]  /*2530*/  LDL R104, [R1+0x11c] ;  /* 0x00011c0001687983 */ /* 0x002f240000100800 */
        /* <DEDUP_REMOVED lines=16> */
[----:B------:R-:W-:Y:S01]  /*2640*/  FADD.FTZ R100, R196, R100 ;  /* 0x00000064c4647221 */ /* 0x000fe20000010000 */
[----:B------:R-:W-:Y:S02]  /*2650*/  FMUL.FTZ R137, R5, R216 ;  /* 0x000000d805897220 */ /* 0x000fe40000410000 */
[----:B------:R-:W-:Y:S01]  /*2660*/  FFMA.FTZ R101, R195, R182, R101 ;  /* 0x000000b6c3657223 */ /* 0x000fe20000010065 */
[----:B------:R-:W-:Y:S01]  /*2670*/  FADD.FTZ R100, R182, R100 ;  /* 0x00000064b6647221 */ /* 0x000fe20000010000 */
[----:B------:R-:W-:Y:S01]  /*2680*/  FFMA.FTZ R229, R178, R139, R229 ;  /* 0x0000008bb2e57223 */ /* 0x000fe200000100e5 */
[----:B------:R-:W-:Y:S01]  /*2690*/  FMUL.FTZ R139, R5, R217 ;  /* 0x000000d9058b7220 */ /* 0x000fe20000410000 */
[----:B------:R-:W-:Y:S01]  /*26a0*/  FFMA.FTZ R235, R137, R141, R235 ;  /* 0x0000008d89eb7223 */ /* 0x000fe200000100eb */
[C---:B------:R-:W-:Y:S01]  /*26b0*/  FMUL.FTZ R174, R5.reuse, R124 ;  /* 0x0000007c05ae7220 */ /* 0x040fe20000410000 */
[----:B------:R-:W-:-:S03]  /*26c0*/  FMUL.FTZ R179, R5, R179 ;  /* 0x000000b305b37220 */ /* 0x000fc60000410000 */
[----:B------:R-:W-:Y:S01]  /*26d0*/  FFMA.FTZ R230, R174, R138, R230 ;  /* 0x0000008aaee67223 */ /* 0x000fe200000100e6 */
[----:B------:R-:W-:Y:S01]  /*26e0*/  FFMA.FTZ R228, R179, R144, R228 ;  /* 0x00000090b3e47223 */ /* 0x000fe200000100e4 */
[C---:B------:R-:W-:Y:S01]  /*26f0*/  FMUL.FTZ R138, R5.reuse, R215 ;  /* 0x000000d7058a7220 */ /* 0x040fe20000410000 */
[----:B------:R-:W-:Y:S01]  /*2700*/  FMUL.FTZ R144, R5, R214 ;  /* 0x000000d605907220 */ /* 0x000fe20000410000 */
[----:B--2---:R-:W-:Y:S01]  /*2710*/  FMUL.FTZ R141, R103, R141 ;  /* 0x0000008d678d7220 */ /* 0x004fe20000410000 */
[----:B------:R-:W-:Y:S01]  /*2720*/  FFMA.FTZ R103, R193, R184, R101 ;  /* 0x000000b8c1677223 */ /* 0x000fe20000010065 */
[----:B---3--:R-:W-:-:S05]  /*2730*/  FADD.FTZ R102, R142, R102 ;  /* 0x000000668e667221 */ /* 0x008fca0000010000 */
[----:B------:R1:W-:Y:S01]  /*2740*/  STL [R1+0xdc], R102 ;  /* 0x0000dc6601007387 */ /* 0x0003e20000100800 */
[----:B----4-:R-:W-:-:S03]  /*2750*/  FADD.FTZ R107, R143, R107 ;  /* 0x0000006b8f6b7221 */ /* 0x010fc60000010000 */
[----:B------:R-:W2:Y:S04]  /*2760*/  LDL.LU R217, [R1+0xe8] ;  /* 0x0000e80001d97983 */ /* 0x000ea80000300800 */
[----:B------:R3:W-:Y:S01]  /*2770*/  STL [R1+0xe0], R107 ;  /* 0x0000e06b01007387 */ /* 0x0007e20000100800 */
[----:B-1----:R-:W-:-:S03]  /*2780*/  FADD.FTZ R102, R184, R100 ;  /* 0x00000064b8667221 */ /* 0x002fc60000010000 */
[----:B------:R-:W4:Y:S04]  /*2790*/  LDL R101, [R1+0x118] ;  /* 0x0001180001657983 */ /* 0x000f280000100800 */
[----:B------:R-:W3:Y:S04]  /*27a0*/  LDL R100, [R1+0x114] ;  /* 0x0001140001647983 */ /* 0x000ee80000100800 */
[----:B------:R-:W4:Y:S01]  /*27b0*/  LDL.LU R216, [R1+0xec] ;  /* 0x0000ec0001d87983 */ /* 0x000f220000300800 */
[----:B------:R-:W-:-:S05]  /*27c0*/  FADD.FTZ R218, R145, R218 ;  /* 0x000000da91da7221 */ /* 0x000fca0000010000 */
[----:B------:R1:W-:Y:S04]  /*27d0*/  STL [R1+0xe4], R218 ;  /* 0x0000e4da01007387 */ /* 0x0003e80000100800 */
[----:B------:R-:W3:Y:S04]  /*27e0*/  LDL.LU R215, [R1+0x80] ;  /* 0x0000800001d77983 */ /* 0x000ee80000300800 */
[----:B------:R-:W3:Y:S01]  /*27f0*/  LDL.LU R214, [R1+0xf0] ;  /* 0x0000f00001d67983 */ /* 0x000ee20000300800 */
[----:B------:R-:W-:Y:S01]  /*2800*/  FFMA.FTZ R103, R192, R194, R103 ;  /* 0x000000c2c0677223 */ /* 0x000fe20000010067 */
[----:B------:R-:W-:Y:S01]  /*2810*/  FMUL.FTZ R190, R5, R119 ;  /* 0x0000007705be7220 */ /* 0x000fe20000410000 */
[----:B------:R-:W-:-:S02]  /*2820*/  FADD.FTZ R102, R194, R102 ;  /* 0x00000066c2667221 */ /* 0x000fc40000010000 */
[----:B------:R-:W-:Y:S02]  /*2830*/  FFMA.FTZ R103, R191, R189, R103 ;  /* 0x000000bdbf677223 */ /* 0x000fe40000010067 */
[----:B------:R-:W-:Y:S02]  /*2840*/  FADD.FTZ R102, R189, R102 ;  /* 0x00000066bd667221 */ /* 0x000fe40000010000 */
[----:B------:R-:W-:Y:S01]  /*2850*/  FFMA.FTZ R103, R190, R183, R103 ;  /* 0x000000b7be677223 */ /* 0x000fe20000010067 */
[----:B------:R-:W-:Y:S01]  /*2860*/  FMUL.FTZ R180, R5, R121 ;  /* 0x0000007905b47220 */ /* 0x000fe20000410000 */
[----:B------:R-:W-:Y:S02]  /*2870*/  FADD.FTZ R102, R183, R102 ;  /* 0x00000066b7667221 */ /* 0x000fe40000010000 */
[----:B------:R-:W-:Y:S01]  /*2880*/  FFMA.FTZ R103, R181, R177, R103 ;  /* 0x000000b1b5677223 */ /* 0x000fe20000010067 */
[----:B------:R-:W-:Y:S02]  /*2890*/  @P0 HADD2.F32 R3, -RZ, R170.H0_H0 ;  /* 0x200000aaff030230 */ /* 0x000fe40000004100 */
[----:B------:R-:W-:Y:S01]  /*28a0*/  FFMA.FTZ R236, R138, R142, R236 ;  /* 0x0000008e8aec7223 */ /* 0x000fe200000100ec */
[----:B------:R-:W-:Y:S01]  /*28b0*/  FADD.FTZ R102, R177, R102 ;  /* 0x00000066b1667221 */ /* 0x000fe20000010000 */
[----:B------:R-:W-:Y:S01]  /*28c0*/  FFMA.FTZ R103, R180, R176, R103 ;  /* 0x000000b0b4677223 */ /* 0x000fe20000010067 */
[----:B------:R-:W1:Y:S01]  /*28d0*/  @P1 LDC.64 R170, c[0x0][0x438] ;  /* 0x00010e00ffaa1b82 */ /* 0x000e620000000a00 */
[----:B------:R-:W-:Y:S01]  /*28e0*/  FMUL.FTZ R142, R116, R142 ;  /* 0x0000008e748e7220 */ /* 0x000fe20000410000 */
[----:B------:R-:W-:Y:S01]  /*28f0*/  FADD.FTZ R102, R176, R102 ;  /* 0x00000066b0667221 */ /* 0x000fe20000010000 */
[----:B------:R-:W-:Y:S01]  /*2900*/  FFMA.FTZ R103, R179, R175, R103 ;  /* 0x000000afb3677223 */ /* 0x000fe20000010067 */
[----:B------:R-:W-:-:S02]  /*2910*/  FMUL.FTZ R159, R5, R125 ;  /* 0x0000007d059f7220 */ /* 0x000fc40000410000 */
[----:B------:R-:W-:Y:S01]  /*2920*/  FADD.FTZ R102, R175, R102 ;  /* 0x00000066af667221 */ /* 0x000fe20000010000 */
[----:B------:R-:W-:Y:S01]  /*2930*/  FFMA.FTZ R103, R178, R173, R103 ;  /* 0x000000adb2677223 */ /* 0x000fe20000010067 */
[----:B------:R-:W-:Y:S01]  /*2940*/  FFMA.FTZ R231, R159, R150, R231 ;  /* 0x000000969fe77223 */ /* 0x000fe200000100e7 */
[----:B------:R-:W-:Y:S01]  /*2950*/  FMUL.FTZ R150, R5, R206 ;  /* 0x000000ce05967220 */ /* 0x000fe20000410000 */
[----:B------:R-:W-:Y:S01]  /*2960*/  FADD.FTZ R102, R173, R102 ;  /* 0x00000066ad667221 */ /* 0x000fe20000010000 */
[----:B------:R-:W-:Y:S01]  /*2970*/  FFMA.FTZ R103, R174, R172, R103 ;  /* 0x000000acae677223 */ /* 0x000fe20000010067 */
[----:B------:R-:W-:Y:S01]  /*2980*/  FFMA.FTZ R227, R180, R148, R227 ;  /* 0x00000094b4e37223 */ /* 0x000fe200000100e3 */
[----:B------:R-:W-:Y:S01]  /*2990*/  FMUL.FTZ R148, R5, R209 ;  /* 0x000000d105947220 */ /* 0x000fe20000410000 */
[----:B------:R-:W-:Y:S01]  /*29a0*/  FADD.FTZ R102, R172, R102 ;  /* 0x00000066ac667221 */ /* 0x000fe20000010000 */
[----:B------:R-:W-:Y:S02]  /*29b0*/  FFMA.FTZ R103, R159, R158, R103 ;  /* 0x0000009e9f677223 */ /* 0x000fe40000010067 */
[----:B------:R-:W-:Y:S01]  /*29c0*/  FFMA.FTZ R240, R148, R149, R240 ;  /* 0x0000009594f07223 */ /* 0x000fe200000100f0 */
[----:B------:R-:W-:Y:S01]  /*29d0*/  FADD.FTZ R102, R158, R102 ;  /* 0x000000669e667221 */ /* 0x000fe20000010000 */
[----:B------:R-:W-:Y:S01]  /*29e0*/  FFMA.FTZ R103, R155, R154, R103 ;  /* 0x0000009a9b677223 */ /* 0x000fe20000010067 */
[----:B0-----:R-:W-:-:S04]  /*29f0*/  @P1 IMAD.WIDE.U32 R168, R165, 0x20, R168 ;  /* 0x00000020a5a81825 */ /* 0x001fc800078e00a8 */
[----:B------:R-:W-:Y:S01]  /*2a00*/  FADD.FTZ R102, R154, R102 ;  /* 0x000000669a667221 */ /* 0x000fe20000010000 */
[----:B-1----:R-:W-:Y:S01]  /*2a10*/  @P1 IMAD.WIDE.U32 R170, R166, 0x20, R170 ;  /* 0x00000020a6aa1825 */ /* 0x002fe200078e00aa */
[----:B------:R-:W5:Y:S03]  /*2a20*/  @P1 LDG.E.128 R60, desc[UR6][R168.64] ;  /* 0x00000006a83c1981 */ /* 0x000f66000c1e1d00 */
[--C-:B------:R-:W-:Y:S01]  /*2a30*/  IMAD.WIDE.U32 R122, R164, 0x8, R112.reuse ;  /* 0x00000008a47a7825 */ /* 0x100fe200078e0070 */
[----:B------:R-:W5:Y:S03]  /*2a40*/  @P1 LDG.E.128 R52, desc[UR6][R170.64] ;  /* 0x00000006aa341981 */ /* 0x000f66000c1e1d00 */
[--C-:B------:R-:W-:Y:S01]  /*2a50*/  IMAD.WIDE.U32 R114, R163, 0x8, R112.reuse ;  /* 0x00000008a3727825 */ /* 0x100fe200078e0070 */
[----:B------:R0:W5:Y:S04]  /*2a60*/  @P1 LDG.E.128 R56, desc[UR6][R170.64+0x10] ;  /* 0x00001006aa381981 */ /* 0x000168000c1e1d00 */
[----:B------:R1:W5:Y:S04]  /*2a70*/  @P1 LDG.E.128 R64, desc[UR6][R168.64+0x10] ;  /* 0x00001006a8401981 */ /* 0x000368000c1e1d00 */
[----:B------:R-:W5:Y:S01]  /*2a80*/  LDG.E.64 R122, desc[UR6][R122.64] ;  /* 0x000000067a7a7981 */ /* 0x000f62000c1e1b00 */
[----:B0-----:R-:W-:-:S03]  /*2a90*/  IMAD.WIDE.U32 R170, R166, 0x8, R112 ;  /* 0x00000008a6aa7825 */ /* 0x001fc600078e0070 */
[----:B------:R-:W5:Y:S01]  /*2aa0*/  LDG.E.64 R114, desc[UR6][R114.64] ;  /* 0x0000000672727981 */ /* 0x000f62000c1e1b00 */
[----:B-1----:R-:W-:-:S03]  /*2ab0*/  IMAD.WIDE.U32 R168, R165, 0x8, R112 ;  /* 0x00000008a5a87825 */ /* 0x002fc600078e0070 */
[----:B------:R-:W5:Y:S01]  /*2ac0*/  LDG.E.64 R170, desc[UR6][R170.64] ;  /* 0x00000006aaaa7981 */ /* 0x000f62000c1e1b00 */
[----:B------:R-:W-:-:S03]  /*2ad0*/  IMAD.WIDE.U32 R112, R0, 0x8, R112 ;  /* 0x0000000800707825 */ /* 0x000fc600078e0070 */
[----:B------:R-:W5:Y:S04]  /*2ae0*/  LDG.E.64 R168, desc[UR6][R168.64] ;  /* 0x00000006a8a87981 */ /* 0x000f68000c1e1b00 */
[----:B------:R-:W5:Y:S01]  /*2af0*/  LDG.E.64 R112, desc[UR6][R112.64] ;  /* 0x0000000670707981 */ /* 0x000f62000c1e1b00 */
[----:B--2---:R-:W-:-:S05]  /*2b00*/  FADD.FTZ R217, R147, R217 ;  /* 0x000000d993d97221 */ /* 0x004fca0000010000 */
[----:B------:R0:W-:Y:S01]  /*2b10*/  STL [R1+0xe8], R217 ;  /* 0x0000e8d901007387 */ /* 0x0001e20000100800 */
[----:B----4-:R-:W-:-:S05]  /*2b20*/  FADD.FTZ R216, R149, R216 ;  /* 0x000000d895d87221 */ /* 0x010fca0000010000 */
[----:B------:R0:W-:Y:S04]  /*2b30*/  STL [R1+0xec], R216 ;  /* 0x0000ecd801007387 */ /* 0x0001e80000100800 */
[----:B------:R-:W2:Y:S01]  /*2b40*/  LDL R116, [R1+0x110] ;  /* 0x0001100001747983 */ /* 0x000ea20000100800 */
[----:B------:R-:W-:Y:S01]  /*2b50*/  FMUL.FTZ R149, R101, R149 ;  /* 0x0000009565957220 */ /* 0x000fe20000410000 */
[----:B------:R-:W-:Y:S01]  /*2b60*/  FMUL.FTZ R101, R5, R109 ;  /* 0x0000006d05657220 */ /* 0x000fe20000410000 */
[----:B------:R-:W-:Y:S01]  /*2b70*/  FFMA.FTZ R109, R153, R152, R103 ;  /* 0x00000098996d7223 */ /* 0x000fe20000010067 */
[----:B---3--:R-:W-:-:S05]  /*2b80*/  FADD.FTZ R214, R151, R214 ;  /* 0x000000d697d67221 */ /* 0x008fca0000010000 */
[----:B------:R0:W-:Y:S04]  /*2b90*/  STL [R1+0xf0], R214 ;  /* 0x0000f0d601007387 */ /* 0x0001e80000100800 */
[----:B------:R-:W3:Y:S04]  /*2ba0*/  LDL R117, [R1+0x10c] ;  /* 0x00010c0001757983 */ /* 0x000ee80000100800 */
[----:B------:R-:W4:Y:S01]  /*2bb0*/  LDL R118, [R1+0x108] ;  /* 0x0001080001767983 */ /* 0x000f220000100800 */
[----:B------:R-:W-:-:S03]  /*2bc0*/  FFMA.FTZ R215, R150, R151, R215 ;  /* 0x0000009796d77223 */ /* 0x000fc600000100d7 */
[----:B------:R-:W4:Y:S04]  /*2bd0*/  LDL R119, [R1+0x104] ;  /* 0x0001040001777983 */ /* 0x000f280000100800 */
[----:B------:R-:W4:Y:S04]  /*2be0*/  LDL R120, [R1+0x100] ;  /* 0x0001000001787983 */ /* 0x000f280000100800 */
[----:B------:R0:W-:Y:S01]  /*2bf0*/  STL [R1+0x80], R215 ;  /* 0x000080d701007387 */ /* 0x0001e20000100800 */
[----:B------:R-:W-:-:S03]  /*2c00*/  FMUL.FTZ R103, R5, R111 ;  /* 0x0000006f05677220 */ /* 0x000fc60000410000 */
[----:B------:R-:W4:Y:S01]  /*2c10*/  LDL R121, [R1+0xfc] ;  /* 0x0000fc0001797983 */ /* 0x000f220000100800 */
[----:B------:R-:W-:Y:S01]  /*2c20*/  FMUL.FTZ R151, R100, R151 ;  /* 0x0000009764977220 */ /* 0x000fe20000410000 */
[C---:B------:R-:W-:Y:S02]  /*2c30*/  FMUL.FTZ R100, R5.reuse, R108 ;  /* 0x0000006c05647220 */ /* 0x040fe40000410000 */
[----:B------:R-:W4:Y:S01]  /*2c40*/  LDL R111, [R1+0xf8] ;  /* 0x0000f800016f7983 */ /* 0x000f220000100800 */
[----:B------:R-:W-:Y:S01]  /*2c50*/  FADD.FTZ R108, R152, R102 ;  /* 0x00000066986c7221 */ /* 0x000fe20000010000 */
[----:B------:R-:W-:Y:S02]  /*2c60*/  FMUL.FTZ R102, R5, R110 ;  /* 0x0000006e05667220 */ /* 0x000fe40000410000 */
[----:B------:R-:W4:Y:S01]  /*2c70*/  LDL R110, [R1+0xf4] ;  /* 0x0000f400016e7983 */ /* 0x000f220000100800 */
[----:B------:R-:W-:Y:S01]  /*2c80*/  FFMA.FTZ R109, R136, R140, R109 ;  /* 0x0000008c886d7223 */ /* 0x000fe2000001006d */
[----:B------:R-:W-:-:S03]  /*2c90*/  FADD.FTZ R108, R140, R108 ;  /* 0x0000006c8c6c7221 */ /* 0x000fc60000010000 */
[----:B------:R-:W-:Y:S01]  /*2ca0*/  FFMA.FTZ R109, R137, R141, R109 ;  /* 0x0000008d896d7223 */ /* 0x000fe2000001006d */
[----:B------:R-:W-:Y:S01]  /*2cb0*/  FADD.FTZ R108, R108, R141 ;  /* 0x0000008d6c6c7221 */ /* 0x000fe20000010000 */
[-C--:B------:R-:W-:Y:S01]  /*2cc0*/  FFMA.FTZ R237, R139, R143.reuse, R237 ;  /* 0x0000008f8bed7223 */ /* 0x080fe200000100ed */
[----:B------:R-:W-:Y:S01]  /*2cd0*/  FMUL.FTZ R143, R106, R143 ;  /* 0x0000008f6a8f7220 */ /* 0x000fe20000410000 */
[----:B------:R-:W-:Y:S01]  /*2ce0*/  FFMA.FTZ R109, R138, R142, R109 ;  /* 0x0000008e8a6d7223 */ /* 0x000fe2000001006d */
[----:B------:R-:W-:Y:S01]  /*2cf0*/  FADD.FTZ R108, R108, R142 ;  /* 0x0000008e6c6c7221 */ /* 0x000fe20000010000 */
[----:B------:R-:W-:Y:S01]  /*2d00*/  FFMA.FTZ R187, R190, R146, R187 ;  /* 0x00000092bebb7223 */ /* 0x000fe200000100bb */
[-C--:B------:R-:W-:Y:S01]  /*2d10*/  FFMA.FTZ R238, R144, R145.reuse, R238 ;  /* 0x0000009190ee7223 */ /* 0x080fe200000100ee */
[----:B------:R-:W-:Y:S01]  /*2d20*/  FMUL.FTZ R146, R5, R212 ;  /* 0x000000d405927220 */ /* 0x000fe20000410000 */
[----:B------:R-:W-:Y:S01]  /*2d30*/  FMUL.FTZ R145, R105, R145 ;  /* 0x0000009169917220 */ /* 0x000fe20000410000 */
[----:B------:R-:W-:Y:S01]  /*2d40*/  FFMA.FTZ R109, R139, R143, R109 ;  /* 0x0000008f8b6d7223 */ /* 0x000fe2000001006d */
        /* <DEDUP_REMOVED lines=11> */
[C---:B------:R-:W-:Y:S01]  /*2e00*/  FMUL.FTZ R104, R5.reuse, R202 ;  /* 0x000000ca05687220 */ /* 0x040fe20000410000 */
[C---:B------:R-:W-:Y:S01]  /*2e10*/  FMUL.FTZ R105, R5.reuse, R203 ;  /* 0x000000cb05697220 */ /* 0x040fe20000410000 */
[C---:B------:R-:W-:Y:S01]  /*2e20*/  FMUL.FTZ R106, R5.reuse, R204 ;  /* 0x000000cc056a7220 */ /* 0x040fe20000410000 */
[----:B------:R-:W-:Y:S01]  /*2e30*/  UMOV UR4, 0xffffffff ;  /* 0xffffffff00047882 */ /* 0x000fe20000000000 */
[----:B------:R-:W-:Y:S01]  /*2e40*/  ISETP.NE.U32.AND P1, PT, RZ, UR10, PT ;  /* 0x0000000aff007c0c */ /* 0x000fe2000bf25070 */
[----:B------:R-:W-:Y:S01]  /*2e50*/  FMUL.FTZ R107, R5, R207 ;  /* 0x000000cf056b7220 */ /* 0x000fe20000410000 */
[----:B------:R-:W-:Y:S01]  /*2e60*/  FADD.FTZ R25, R225, R25 ;  /* 0x00000019e1197221 */ /* 0x000fe20000010000 */
[----:B------:R-:W-:Y:S01]  /*2e70*/  FFMA.FTZ R17, R100, R225, R17 ;  /* 0x000000e164117223 */ /* 0x000fe20000010011 */
[----:B------:R-:W-:Y:S01]  /*2e80*/  ISETP.NE.AND.EX P1, PT, RZ, UR11, PT, P1 ;  /* 0x0000000bff007c0c */ /* 0x000fe2000bf25310 */
        /* <DEDUP_REMOVED lines=14> */
[----:B--2---:R-:W-:-:S04]  /*2f70*/  FMUL.FTZ R116, R116, R225 ;  /* 0x000000e174747220 */ /* 0x004fc80000410000 */
[----:B------:R-:W-:Y:S01]  /*2f80*/  FFMA.FTZ R109, R100, R116, R109 ;  /* 0x00000074646d7223 */ /* 0x000fe2000001006d */
[----:B------:R-:W-:Y:S01]  /*2f90*/  FADD.FTZ R108, R108, R116 ;  /* 0x000000746c6c7221 */ /* 0x000fe20000010000 */
[----:B---3--:R-:W-:Y:S01]  /*2fa0*/  FMUL.FTZ R117, R117, R226 ;  /* 0x000000e275757220 */ /* 0x008fe20000410000 */
[----:B----4-:R-:W-:-:S03]  /*2fb0*/  FMUL.FTZ R118, R118, R223 ;  /* 0x000000df76767220 */ /* 0x010fc60000410000 */
        /* <DEDUP_REMOVED lines=10> */
[----:B------:R-:W-:Y:S01]  /*3060*/  FMUL.FTZ R121, R121, R222 ;  /* 0x000000de79797220 */ /* 0x000fe20000410000 */
        /* <DEDUP_REMOVED lines=27> */
.L_x_16206:
        /* <DEDUP_REMOVED lines=22> */
[C---:B------:R-:W-:Y:S01]  /*3380*/  FMUL.FTZ R129, R5.reuse, R129 ;  /* 0x0000008105817220 */ /* 0x040fe20000410000 */
[----:B------:R-:W-:Y:S01]  /*3390*/  FMUL.FTZ R130, R5, R130 ;  /* 0x0000008205827220 */ /* 0x000fe20000410000 */
[----:B------:R-:W-:Y:S01]  /*33a0*/  FMUL.FTZ R128, R128, R3 ;  /* 0x0000000380807220 */ /* 0x000fe20000410000 */
[----:B------:R-:W-:Y:S01]  /*33b0*/  LOP3.LUT P6, RZ, R170, 0xff000000, RZ, 0xc0, !PT ;  /* 0xff000000aaff7812 */ /* 0x000fe200078cc0ff */
[----:B------:R-:W-:-:S02]  /*33c0*/  @P2 HADD2.F32 R202, -RZ, R108.H0_H0 ;  /* 0x2000006cffca2230 */ /* 0x000fc40000004100 */
[-C--:B------:R-:W-:Y:S01]  /*33d0*/  FMUL.FTZ R134, R129, R3.reuse ;  /* 0x0000000381867220 */ /* 0x080fe20000410000 */
[----:B------:R-:W-:Y:S01]  /*33e0*/  FMUL.FTZ R135, R128, UR13 ;  /* 0x0000000d80877c20 */ /* 0x000fe20008410000 */
[----:B------:R-:W-:Y:S02]  /*33f0*/  HFMA2 R128, -RZ, RZ, 0, 0 ;  /* 0x00000000ff807431 */ /* 0x000fe400000001ff */
[----:B------:R-:W-:Y:S02]  /*3400*/  @P2 HADD2.F32 R203, -RZ, R32.H0_H0 ;  /* 0x20000020ffcb2230 */ /* 0x000fe40000004100 */
[----:B------:R-:W-:Y:S02]  /*3410*/  HFMA2 R129, -RZ, RZ, 0, 0 ;  /* 0x00000000ff817431 */ /* 0x000fe400000001ff */
[----:B------:R-:W-:Y:S01]  /*3420*/  FMUL.FTZ R134, R134, UR13 ;  /* 0x0000000d86867c20 */ /* 0x000fe20008410000 */
[----:B------:R-:W-:Y:S01]  /*3430*/  FMUL.FTZ R130, R130, R3 ;  /* 0x0000000382827220 */ /* 0x000fe20000410000 */
[----:B------:R-:W-:Y:S01]  /*3440*/  FMUL.FTZ R131, R5, R131 ;  /* 0x0000008305837220 */ /* 0x000fe20000410000 */
[C---:B------:R-:W-:Y:S01]  /*3450*/  @P2 FMUL.FTZ R128, R135.reuse, R202 ;  /* 0x000000ca87802220 */ /* 0x040fe20000410000 */
[----:B------:R-:W-:Y:S01]  /*3460*/  MOV R202, RZ ;  /* 0x000000ff00ca7202 */ /* 0x000fe20000000f00 */
[----:B------:R-:W-:Y:S01]  /*3470*/  @P2 FMUL.FTZ R202, R135, R203 ;  /* 0x000000cb87ca2220 */ /* 0x000fe20000410000 */
[----:B------:R-:W-:Y:S01]  /*3480*/  LOP3.LUT P2, RZ, R170, 0xff00, RZ, 0xc0, !PT ;  /* 0x0000ff00aaff7812 */ /* 0x000fe2000784c0ff */
[----:B------:R-:W-:Y:S01]  /*3490*/  FMUL.FTZ R133, R130, UR13 ;  /* 0x0000000d82857c20 */ /* 0x000fe20008410000 */
[----:B------:R-:W-:-:S02]  /*34a0*/  HFMA2 R130, -RZ, RZ, 0, 0 ;  /* 0x00000000ff827431 */ /* 0x000fc400000001ff */
[-CC-:B------:R-:W-:Y:S01]  /*34b0*/  FFMA.FTZ R132, R132, R126.reuse, R127.reuse ;  /* 0x0000007e84847223 */ /* 0x180fe2000001007f */
[----:B------:R-:W-:Y:S01]  /*34c0*/  FMUL.FTZ R131, R131, R3 ;  /* 0x0000000383837220 */ /* 0x000fe20000410000 */
[----:B------:R-:W-:Y:S01]  /*34d0*/  LOP3.LUT P5, RZ, R171, 0xff, RZ, 0xc0, !PT ;  /* 0x000000ffabff7812 */ /* 0x000fe200078ac0ff */
[----:B------:R-:W-:Y:S01]  /*34e0*/  FFMA.FTZ R157, R157, R126, R127 ;  /* 0x0000007e9d9d7223 */ /* 0x000fe2000001007f */
[----:B------:R-:W-:Y:S01]  /*34f0*/  FADD.FTZ R205, R205, -R132 ;  /* 0x80000084cdcd7221 */ /* 0x000fe20000010000 */
[----:B------:R-:W-:Y:S01]  /*3500*/  FMUL.FTZ R132, R131, UR13 ;  /* 0x0000000d83847c20 */ /* 0x000fe20008410000 */
[----:B------:R-:W-:Y:S01]  /*3510*/  HFMA2 R131, -RZ, RZ, 0, 0 ;  /* 0x00000000ff837431 */ /* 0x000fe200000001ff */
[----:B------:R-:W-:Y:S01]  /*3520*/  MOV R203, RZ ;  /* 0x000000ff00cb7202 */ /* 0x000fe20000000f00 */
[----:B------:R-:W-:Y:S01]  /*3530*/  FMUL.FTZ R205, R5, R205 ;  /* 0x000000cd05cd7220 */ /* 0x000fe20000410000 */
[----:B------:R-:W-:Y:S01]  /*3540*/  LOP3.LUT P4, RZ, R171, 0xff00, RZ, 0xc0, !PT ;  /* 0x0000ff00abff7812 */ /* 0x000fe2000788c0ff */
[----:B------:R-:W-:-:S02]  /*3550*/  @P2 HADD2.F32 R108, -RZ, R108.H1_H1 ;  /* 0x3000006cff6c2230 */ /* 0x000fc40000004100 */
[----:B------:R-:W-:Y:S01]  /*3560*/  FADD.FTZ R211, R211, -R157 ;  /* 0x8000009dd3d37221 */ /* 0x000fe20000010000 */
[----:B------:R-:W-:Y:S01]  /*3570*/  @P2 HADD2.F32 R135, -RZ, R32.H1_H1 ;  /* 0x30000020ff872230 */ /* 0x000fe20000004100 */
[----:B------:R-:W-:Y:S01]  /*3580*/  MOV R157, RZ ;  /* 0x000000ff009d7202 */ /* 0x000fe20000000f00 */
[----:B------:R-:W-:Y:S01]  /*3590*/  FFMA.FTZ R156, R156, R126, R127 ;  /* 0x0000007e9c9c7223 */ /* 0x000fe2000001007f */
[C---:B------:R-:W-:Y:S01]  /*35a0*/  @P2 FMUL.FTZ R129, R134.reuse, R108 ;  /* 0x0000006c86812220 */ /* 0x040fe20000410000 */
[----:B------:R-:W-:Y:S01]  /*35b0*/  MOV R108, RZ ;  /* 0x000000ff006c7202 */ /* 0x000fe20000000f00 */
[----:B------:R-:W-:Y:S01]  /*35c0*/  @P2 FMUL.FTZ R108, R134, R135 ;  /* 0x00000087866c2220 */ /* 0x000fe20000410000 */
[----:B------:R-:W-:Y:S01]  /*35d0*/  LOP3.LUT P2, RZ, R170, 0xff0000, RZ, 0xc0, !PT ;  /* 0x00ff0000aaff7812 */ /* 0x000fe2000784c0ff */
[----:B------:R-:W-:Y:S01]  /*35e0*/  FMUL.FTZ R211, R5, R211 ;  /* 0x000000d305d37220 */ /* 0x000fe20000410000 */
[----:B------:R-:W-:Y:S01]  /*35f0*/  LOP3.LUT P3, RZ, R171, 0xff0000, RZ, 0xc0, !PT ;  /* 0x00ff0000abff7812 */ /* 0x000fe2000786c0ff */
[----:B------:R-:W-:Y:S01]  /*3600*/  FADD.FTZ R210, R210, -R156 ;  /* 0x8000009cd2d27221 */ /* 0x000fe20000010000 */
[----:B------:R-:W-:-:S02]  /*3610*/  @P4 HADD2.F32 R135, -RZ, R34.H1_H1 ;  /* 0x30000022ff874230 */ /* 0x000fc40000004100 */
[----:B------:R-:W-:Y:S01]  /*3620*/  FFMA.FTZ R208, R208, R126, R127 ;  /* 0x0000007ed0d07223 */ /* 0x000fe2000001007f */
[----:B------:R-:W-:Y:S01]  /*3630*/  MOV R156, RZ ;  /* 0x000000ff009c7202 */ /* 0x000fe20000000f00 */
[----:B------:R-:W-:Y:S01]  /*3640*/  FMUL.FTZ R210, R5, R210 ;  /* 0x000000d205d27220 */ /* 0x000fe20000410000 */
[----:B------:R-:W-:Y:S01]  /*3650*/  F2FP.F16.F32.PACK_AB R108, R108, R202 ;  /* 0x000000ca6c6c723e */ /* 0x000fe200000000ff */
[----:B------:R-:W-:-:S03]  /*3660*/  FADD.FTZ R213, R213, -R208 ;  /* 0x800000d0d5d57221 */ /* 0x000fc60000010000 */
[--C-:B------:R-:W-:Y:S02]  /*3670*/  @P2 HADD2.F32 R134, -RZ, R109.reuse.H0_H0 ;  /* 0x2000006dff862230 */ /* 0x100fe40000004100 */
[----:B------:R-:W-:Y:S02]  /*3680*/  @P6 HADD2.F32 R109, -RZ, R109.H1_H1 ;  /* 0x3000006dff6d6230 */ /* 0x000fe40000004100 */
[----:B------:R-:W-:Y:S02]  /*3690*/  @P3 HADD2.F32 R167, -RZ, R111.H0_H0 ;  /* 0x2000006fffa73230 */ /* 0x000fe40000004100 */
[----:B------:R-:W-:Y:S01]  /*36a0*/  @P2 FMUL.FTZ R130, R133, R134 ;  /* 0x0000008685822220 */ /* 0x000fe20000410000 */
[----:B------:R-:W-:Y:S02]  /*36b0*/  @P2 HADD2.F32 R134, -RZ, R33.H0_H0 ;  /* 0x20000021ff862230 */ /* 0x000fe40000004100 */
[----:B------:R-:W-:Y:S01]  /*36c0*/  @P6 FMUL.FTZ R131, R132, R109 ;  /* 0x0000006d84836220 */ /* 0x000fe20000410000 */
[----:B------:R-:W-:-:S02]  /*36d0*/  MOV R109, RZ ;  /* 0x000000ff006d7202 */ /* 0x000fc40000000f00 */
[----:B------:R-:W-:Y:S01]  /*36e0*/  @P2 FMUL.FTZ R203, R133, R134 ;  /* 0x0000008685cb2220 */ /* 0x000fe20000410000 */
[----:B------:R-:W-:Y:S01]  /*36f0*/  @P6 HADD2.F32 R133, -RZ, R33.H1_H1 ;  /* 0x30000021ff856230 */ /* 0x000fe20000004100 */
[----:B------:R-:W-:Y:S01]  /*3700*/  ISETP.GE.U32.AND P2, PT, R170, RZ, PT ;  /* 0x000000ffaa00720c */ /* 0x000fe20003f46070 */
[--C-:B------:R-:W-:Y:S02]  /*3710*/  @P5 HADD2.F32 R134, -RZ, R110.reuse.H0_H0 ;  /* 0x2000006eff865230 */ /* 0x100fe40000004100 */
[----:B------:R-:W-:Y:S02]  /*3720*/  @P4 HADD2.F32 R110, -RZ, R110.H1_H1 ;  /* 0x3000006eff6e4230 */ /* 0x000fe40000004100 */
[----:B------:R-:W-:Y:S01]  /*3730*/  @P6 FMUL.FTZ R109, R132, R133 ;  /* 0x00000085846d6220 */ /* 0x000fe20000410000 */
[----:B------:R-:W-:Y:S01]  /*3740*/  FMUL.FTZ R133, R205, R3 ;  /* 0x00000003cd857220 */ /* 0x000fe20000410000 */
[----:B------:R-:W-:Y:S01]  /*3750*/  HFMA2 R132, -RZ, RZ, 0, 0 ;  /* 0x00000000ff847431 */ /* 0x000fe200000001ff */
[----:B------:R-:W-:Y:S01]  /*3760*/  ISETP.GE.U32.AND.EX P2, PT, R171, 0x1000000, PT, P2 ;  /* 0x01000000ab00780c */ /* 0x000fe20003f46120 */
[----:B------:R-:W-:-:S02]  /*3770*/  @P3 HADD2.F32 R170, -RZ, R35.H0_H0 ;  /* 0x20000023ffaa3230 */ /* 0x000fc40000004100 */
[----:B------:R-:W-:Y:S01]  /*3780*/  FMUL.FTZ R133, R133, UR13 ;  /* 0x0000000d85857c20 */ /* 0x000fe20008410000 */
[----:B------:R-:W-:-:S03]  /*3790*/  F2FP.F16.F32.PACK_AB R109, R109, R203 ;  /* 0x000000cb6d6d723e */ /* 0x000fc600000000ff */
[----:B------:R-:W-:Y:S01]  /*37a0*/  @P5 FMUL.FTZ R132, R133, R134 ;  /* 0x0000008685845220 */ /* 0x000fe20000410000 */
[----:B------:R-:W-:-:S05]  /*37b0*/  @P5 HADD2.F32 R134, -RZ, R34.H0_H0 ;  /* 0x20000022ff865230 */ /* 0x000fca0000004100 */
[----:B------:R-:W-:Y:S01]  /*37c0*/  @P5 FMUL.FTZ R157, R133, R134 ;  /* 0x00000086859d5220 */ /* 0x000fe20000410000 */
[----:B------:R-:W-:Y:S01]  /*37d0*/  FMUL.FTZ R134, R211, R3 ;  /* 0x00000003d3867220 */ /* 0x000fe20000410000 */
[----:B------:R-:W-:Y:S02]  /*37e0*/  HFMA2 R133, -RZ, RZ, 0, 0 ;  /* 0x00000000ff857431 */ /* 0x000fe400000001ff */
[----:B------:R-:W-:Y:S02]  /*37f0*/  @P2 HADD2.F32 R171, -RZ, R35.H1_H1 ;  /* 0x30000023ffab2230 */ /* 0x000fe40000004100 */
[----:B------:R-:W-:-:S04]  /*3800*/  FMUL.FTZ R134, R134, UR13 ;  /* 0x0000000d86867c20 */ /* 0x000fc80008410000 */
[C---:B------:R-:W-:Y:S01]  /*3810*/  @P4 FMUL.FTZ R133, R134.reuse, R110 ;  /* 0x0000006e86854220 */ /* 0x040fe20000410000 */
[----:B------:R-:W-:Y:S01]  /*3820*/  MOV R110, RZ ;  /* 0x000000ff006e7202 */ /* 0x000fe20000000f00 */
[----:B------:R-:W-:Y:S01]  /*3830*/  @P4 FMUL.FTZ R110, R134, R135 ;  /* 0x00000087866e4220 */ /* 0x000fe20000410000 */
[----:B------:R-:W-:Y:S01]  /*3840*/  FMUL.FTZ R135, R210, R3 ;  /* 0x00000003d2877220 */ /* 0x000fe20000410000 */
[----:B------:R-:W-:-:S03]  /*3850*/  HFMA2 R134, -RZ, RZ, 0, 0 ;  /* 0x00000000ff867431 */ /* 0x000fc600000001ff */
[----:B------:R-:W-:Y:S01]  /*3860*/  FMUL.FTZ R135, R135, UR13 ;  /* 0x0000000d87877c20 */ /* 0x000fe20008410000 */
[----:B------:R-:W-:-:S03]  /*3870*/  F2FP.F16.F32.PACK_AB R110, R110, R157 ;  /* 0x0000009d6e6e723e */ /* 0x000fc600000000ff */
[----:B------:R-:W-:Y:S01]  /*3880*/  @P3 FMUL.FTZ R156, R135, R170 ;  /* 0x000000aa879c3220 */ /* 0x000fe20000410000 */
[----:B------:R-:W-:Y:S01]  /*3890*/  FMUL.FTZ R170, R5, R213 ;  /* 0x000000d505aa7220 */ /* 0x000fe20000410000 */
[----:B------:R-:W-:Y:S01]  /*38a0*/  @P3 FMUL.FTZ R134, R135, R167 ;  /* 0x000000a787863220 */ /* 0x000fe20000410000 */
[----:B------:R-:W-:Y:S02]  /*38b0*/  @P2 HADD2.F32 R167, -RZ, R111.H1_H1 ;  /* 0x3000006fffa72230 */ /* 0x000fe40000004100 */
[----:B------:R-:W-:Y:S02]  /*38c0*/  HFMA2 R111, -RZ, RZ, 0, 0 ;  /* 0x00000000ff6f7431 */ /* 0x000fe400000001ff */
[----:B------:R-:W-:Y:S01]  /*38d0*/  FMUL.FTZ R170, R170, R3 ;  /* 0x00000003aaaa7220 */ /* 0x000fe20000410000 */
[----:B------:R-:W-:-:S03]  /*38e0*/  MOV R135, RZ ;  /* 0x000000ff00877202 */ /* 0x000fc60000000f00 */
[----:B------:R-:W-:-:S04]  /*38f0*/  FMUL.FTZ R170, R170, UR13 ;  /* 0x0000000daaaa7c20 */ /* 0x000fc80008410000 */
[C---:B------:R-:W-:Y:S01]  /*3900*/  @P2 FMUL.FTZ R111, R170.reuse, R171 ;  /* 0x000000abaa6f2220 */ /* 0x040fe20000410000 */
[----:B------:R-:W-:-:S04]  /*3910*/  @P2 FMUL.FTZ R135, R170, R167 ;  /* 0x000000a7aa872220 */ /* 0x000fc80000410000 */
[----:B------:R-:W-:Y:S01]  /*3920*/  F2FP.F16.F32.PACK_AB R111, R111, R156 ;  /* 0x0000009c6f6f723e */ /* 0x000fe200000000ff */
[----:B------:R-:W-:Y:S06]  /*3930*/  BRA `(.L_x_16174) ;  /* 0x0000000800087947 */ /* 0x000fec0003800000 */
.L_x_16173:
[----:B-----5:R-:W-:Y:S01]  /*3940*/  LOP3.LUT P2, RZ, R170, 0xff, RZ, 0xc0, !PT ;  /* 0x000000ffaaff7812 */ /* 0x020fe2000784c0ff */
[-CC-:B------:R-:W-:Y:S01]  /*3950*/  FFMA.FTZ R128, R128, R126.reuse, R127.reuse ;  /* 0x0000007e80807223 */ /* 0x180fe2000001007f */
[----:B------:R-:W-:Y:S01]  /*3960*/  LOP3.LUT P3, RZ, R170, 0xff00, RZ, 0xc0, !PT ;  /* 0x0000ff00aaff7812 */ /* 0x000fe2000786c0ff */
[-CC-:B------:R-:W-:Y:S01]  /*3970*/  FFMA.FTZ R129, R129, R126.reuse, R127.reuse ;  /* 0x0000007e81817223 */ /* 0x180fe2000001007f */
[----:B------:R-:W-:Y:S01]  /*3980*/  MOV R202, RZ ;  /* 0x000000ff00ca7202 */ /* 0x000fe20000000f00 */
[----:B------:R-:W-:Y:S01]  /*3990*/  FADD.FTZ R128, R135, -R128 ;  /* 0x8000008087807221 */ /* 0x000fe20000010000 */
[----:B------:R-:W-:Y:S01]  /*39a0*/  FFMA.FTZ R130, R130, R126, R127 ;  /* 0x0000007e82827223 */ /* 0x000fe2000001007f */
[----:B------:R-:W-:Y:S01]  /*39b0*/  FADD.FTZ R134, R134, -R129 ;  /* 0x8000008186867221 */ /* 0x000fe20000010000 */
[----:B------:R-:W-:Y:S02]  /*39c0*/  HFMA2 R129, -RZ, RZ, 0, 0 ;  /* 0x00000000ff817431 */ /* 0x000fe400000001ff */
[----:B------:R-:W-:Y:S01]  /*39d0*/  FMUL.FTZ R92, R5, R128 ;  /* 0x00000080055c7220 */ /* 0x000fe20000410000 */
[----:B------:R-:W-:-:S02]  /*39e0*/  HFMA2 R128, -RZ, RZ, 0, 0 ;  /* 0x00000000ff807431 */ /* 0x000fc400000001ff */
[----:B------:R-:W-:Y:S01]  /*39f0*/  FADD.FTZ R133, R133, -R130 ;  /* 0x8000008285857221 */ /* 0x000fe20000010000 */
[----:B------:R-:W-:Y:S01]  /*3a00*/  HFMA2 R130, -RZ, RZ, 0, 0 ;  /* 0x00000000ff827431 */ /* 0x000fe200000001ff */
[----:B------:R-:W0:Y:S01]  /*3a10*/  @P2 LDC R94, c[0x0][0x408] ;  /* 0x00010200ff5e2b82 */ /* 0x000e220000000800 */
[----:B------:R-:W-:Y:S01]  /*3a20*/  @P2 FMUL.FTZ R93, R92, R3 ;  /* 0x000000035c5d2220 */ /* 0x000fe20000410000 */
[--C-:B------:R-:W-:Y:S02]  /*3a30*/  @P2 HADD2.F32 R95, -RZ, R108.reuse.H0_H0 ;  /* 0x2000006cff5f2230 */ /* 0x100fe40000004100 */
[-CC-:B------:R-:W-:Y:S01]  /*3a40*/  FFMA.FTZ R132, R132, R126.reuse, R127.reuse ;  /* 0x0000007e84847223 */ /* 0x180fe2000001007f */
[----:B------:R-:W-:Y:S02]  /*3a50*/  @P3 HADD2.F32 R108, -RZ, R108.H1_H1 ;  /* 0x3000006cff6c3230 */ /* 0x000fe40000004100 */
[----:B------:R-:W-:Y:S01]  /*3a60*/  FFMA.FTZ R157, R157, R126, R127 ;  /* 0x0000007e9d9d7223 */ /* 0x000fe2000001007f */
[----:B------:R-:W-:-:S03]  /*3a70*/  FADD.FTZ R132, R205, -R132 ;  /* 0x80000084cd847221 */ /* 0x000fc60000010000 */
[----:B------:R-:W-:Y:S01]  /*3a80*/  FADD.FTZ R211, R211, -R157 ;  /* 0x8000009dd3d37221 */ /* 0x000fe20000010000 */
[----:B------:R-:W-:Y:S02]  /*3a90*/  HFMA2 R157, -RZ, RZ, 0, 0 ;  /* 0x00000000ff9d7431 */ /* 0x000fe400000001ff */
[----:B0-----:R-:W-:Y:S02]  /*3aa0*/  @P2 FMUL.FTZ R94, R93, R94 ;  /* 0x0000005e5d5e2220 */ /* 0x001fe40000410000 */
[----:B------:R-:W0:Y:S02]  /*3ab0*/  @P2 LDC R93, c[0x0][0x408] ;  /* 0x00010200ff5d2b82 */ /* 0x000e240000000800 */
[----:B------:R-:W-:Y:S01]  /*3ac0*/  @P2 FMUL.FTZ R128, R94, R95 ;  /* 0x0000005f5e802220 */ /* 0x000fe20000410000 */
[----:B------:R-:W-:-:S05]  /*3ad0*/  @P2 FMUL.FTZ R94, R92, R3 ;  /* 0x000000035c5e2220 */ /* 0x000fca0000410000 */
[----:B------:R-:W1:Y:S01]  /*3ae0*/  @P3 LDC R95, c[0x0][0x408] ;  /* 0x00010200ff5f3b82 */ /* 0x000e620000000800 */
[----:B0-----:R-:W-:Y:S01]  /*3af0*/  @P2 FMUL.FTZ R93, R94, R93 ;  /* 0x0000005d5e5d2220 */ /* 0x001fe20000410000 */
[----:B------:R-:W-:-:S05]  /*3b00*/  @P2 HADD2.F32 R94, -RZ, R32.H0_H0 ;  /* 0x20000020ff5e2230 */ /* 0x000fca0000004100 */
        /* <DEDUP_REMOVED lines=8> */
[----:B------:R-:W-:-:S05]  /*3b90*/  MOV R108, RZ ;  /* 0x000000ff006c7202 */ /* 0x000fca0000000f00 */
[----:B------:R-:W1:Y:S01]  /*3ba0*/  @P2 LDC R95, c[0x0][0x408] ;  /* 0x00010200ff5f2b82 */ /* 0x000e620000000800 */
[----:B0-----:R-:W-:Y:S01]  /*3bb0*/  @P3 FMUL.FTZ R94, R96, R94 ;  /* 0x0000005e605e3220 */ /* 0x001fe20000410000 */
[----:B------:R-:W-:-:S05]  /*3bc0*/  @P3 HADD2.F32 R96, -RZ, R32.H1_H1 ;  /* 0x30000020ff603230 */ /* 0x000fca0000004100 */
[----:B------:R-:W-:Y:S01]  /*3bd0*/  @P3 FMUL.FTZ R108, R94, R96 ;  /* 0x000000605e6c3220 */ /* 0x000fe20000410000 */
[----:B------:R-:W-:Y:S01]  /*3be0*/  FMUL.FTZ R94, R5, R133 ;  /* 0x00000085055e7220 */ /* 0x000fe20000410000 */
[----:B------:R-:W-:-:S03]  /*3bf0*/  LOP3.LUT P3, RZ, R170, 0xff000000, RZ, 0xc0, !PT ;  /* 0xff000000aaff7812 */ /* 0x000fc6000786c0ff */
[CC--:B------:R-:W-:Y:S01]  /*3c00*/  @P2 FMUL.FTZ R96, R94.reuse, R3.reuse ;  /* 0x000000035e602220 */ /* 0x0c0fe20000410000 */
[----:B------:R-:W-:Y:S01]  /*3c10*/  @P2 FMUL.FTZ R97, R94, R3 ;  /* 0x000000035e612220 */ /* 0x000fe20000410000 */
[----:B------:R-:W-:Y:S02]  /*3c20*/  F2FP.F16.F32.PACK_AB R108, R108, R202 ;  /* 0x000000ca6c6c723e */ /* 0x000fe400000000ff */
[----:B-1----:R-:W-:Y:S01]  /*3c30*/  @P2 FMUL.FTZ R95, R96, R95 ;  /* 0x0000005f605f2220 */ /* 0x002fe20000410000 */
[----:B------:R-:W-:-:S05]  /*3c40*/  @P2 HADD2.F32 R96, -RZ, R109.H0_H0 ;  /* 0x2000006dff602230 */ /* 0x000fca0000004100 */
[----:B------:R-:W-:Y:S01]  /*3c50*/  @P2 FMUL.FTZ R130, R95, R96 ;  /* 0x000000605f822220 */ /* 0x000fe20000410000 */
[----:B------:R-:W-:Y:S01]  /*3c60*/  FFMA.FTZ R95, R131, R126, R127 ;  /* 0x0000007e835f7223 */ /* 0x000fe2000001007f */
[----:B------:R-:W0:Y:S01]  /*3c70*/  @P2 LDC R96, c[0x0][0x408] ;  /* 0x00010200ff602b82 */ /* 0x000e220000000800 */
[----:B------:R-:W-:Y:S02]  /*3c80*/  HFMA2 R131, -RZ, RZ, 0, 0 ;  /* 0x00000000ff837431 */ /* 0x000fe400000001ff */
[----:B------:R-:W-:Y:S02]  /*3c90*/  @P3 HADD2.F32 R109, -RZ, R109.H1_H1 ;  /* 0x3000006dff6d3230 */ /* 0x000fe40000004100 */
[----:B------:R-:W-:Y:S01]  /*3ca0*/  FADD.FTZ R95, R167, -R95 ;  /* 0x8000005fa75f7221 */ /* 0x000fe20000010000 */
[----:B------:R-:W-:-:S03]  /*3cb0*/  MOV R167, RZ ;  /* 0x000000ff00a77202 */ /* 0x000fc60000000f00 */
[----:B------:R-:W-:Y:S01]  /*3cc0*/  FMUL.FTZ R95, R5, R95 ;  /* 0x0000005f055f7220 */ /* 0x000fe20000410000 */
[----:B0-----:R-:W-:Y:S01]  /*3cd0*/  @P2 FMUL.FTZ R96, R97, R96 ;  /* 0x0000006061602220 */ /* 0x001fe20000410000 */
[----:B------:R-:W-:-:S05]  /*3ce0*/  @P2 HADD2.F32 R97, -RZ, R33.H0_H0 ;  /* 0x20000021ff612230 */ /* 0x000fca0000004100 */
        /* <DEDUP_REMOVED lines=9> */
[----:B------:R-:W-:-:S05]  /*3d80*/  @P3 HADD2.F32 R97, -RZ, R33.H1_H1 ;  /* 0x30000021ff613230 */ /* 0x000fca0000004100 */
[----:B------:R-:W-:Y:S01]  /*3d90*/  @P3 FMUL.FTZ R109, R96, R97 ;  /* 0x00000061606d3220 */ /* 0x000fe20000410000 */
[----:B------:R-:W-:Y:S01]  /*3da0*/  FMUL.FTZ R96, R5, R132 ;  /* 0x0000008405607220 */ /* 0x000fe20000410000 */
[----:B------:R-:W0:Y:S01]  /*3db0*/  @P2 LDC R97, c[0x0][0x408] ;  /* 0x00010200ff612b82 */ /* 0x000e220000000800 */
[----:B------:R-:W-:Y:S02]  /*3dc0*/  CS2R R132, SRZ ;  /* 0x0000000000847805 */ /* 0x000fe4000001ff00 */
[----:B------:R-:W-:Y:S01]  /*3dd0*/  @P2 FMUL.FTZ R98, R96, R3 ;  /* 0x0000000360622220 */ /* 0x000fe20000410000 */
[----:B------:R-:W-:-:S03]  /*3de0*/  F2FP.F16.F32.PACK_AB R109, R109, R167 ;  /* 0x000000a76d6d723e */ /* 0x000fc600000000ff */
[----:B0-----:R-:W-:Y:S01]  /*3df0*/  @P2 FMUL.FTZ R97, R98, R97 ;  /* 0x0000006162612220 */ /* 0x001fe20000410000 */
[----:B------:R-:W-:-:S05]  /*3e00*/  @P2 HADD2.F32 R98, -RZ, R110.H0_H0 ;  /* 0x2000006eff622230 */ /* 0x000fca0000004100 */
[----:B------:R-:W-:Y:S01]  /*3e10*/  @P2 FMUL.FTZ R132, R97, R98 ;  /* 0x0000006261842220 */ /* 0x000fe20000410000 */
[----:B------:R-:W-:Y:S01]  /*3e20*/  @P2 FMUL.FTZ R98, R96, R3 ;  /* 0x0000000360622220 */ /* 0x000fe20000410000 */
[----:B------:R-:W0:Y:S03]  /*3e30*/  @P2 LDC R97, c[0x0][0x408] ;  /* 0x00010200ff612b82 */ /* 0x000e260000000800 */
[----:B0-----:R-:W-:Y:S01]  /*3e40*/  @P2 FMUL.FTZ R97, R98, R97 ;  /* 0x0000006162612220 */ /* 0x001fe20000410000 */
[----:B------:R-:W-:-:S05]  /*3e50*/  @P2 HADD2.F32 R98, -RZ, R34.H0_H0 ;  /* 0x20000022ff622230 */ /* 0x000fca0000004100 */
[----:B------:R-:W-:Y:S01]  /*3e60*/  @P2 FMUL.FTZ R157, R97, R98 ;  /* 0x00000062619d2220 */ /* 0x000fe20000410000 */
[----:B------:R-:W-:Y:S01]  /*3e70*/  LOP3.LUT P2, RZ, R171, 0xff00, RZ, 0xc0, !PT ;  /* 0x0000ff00abff7812 */ /* 0x000fe2000784c0ff */
[----:B------:R-:W-:-:S12]  /*3e80*/  FMUL.FTZ R97, R5, R211 ;  /* 0x000000d305617220 */ /* 0x000fd80000410000 */
[----:B------:R-:W0:Y:S01]  /*3e90*/  @P2 LDC R98, c[0x0][0x408] ;  /* 0x00010200ff622b82 */ /* 0x000e220000000800 */
[----:B------:R-:W-:Y:S01]  /*3ea0*/  @P2 FMUL.FTZ R99, R97, R3 ;  /* 0x0000000361632220 */ /* 0x000fe20000410000 */
[----:B------:R-:W-:-:S03]  /*3eb0*/  @P2 HADD2.F32 R110, -RZ, R110.H1_H1 ;  /* 0x3000006eff6e2230 */ /* 0x000fc60000004100 */
[----:B0-----:R-:W-:-:S04]  /*3ec0*/  @P2 FMUL.FTZ R98, R99, R98 ;  /* 0x0000006263622220 */ /* 0x001fc80000410000 */
[----:B------:R-:W-:Y:S01]  /*3ed0*/  @P2 FMUL.FTZ R133, R98, R110 ;  /* 0x0000006e62852220 */ /* 0x000fe20000410000 */
[----:B------:R-:W-:Y:S01]  /*3ee0*/  MOV R110, RZ ;  /* 0x000000ff006e7202 */ /* 0x000fe20000000f00 */
[----:B------:R-:W0:Y:S02]  /*3ef0*/  @P2 LDC R98, c[0x0][0x408] ;  /* 0x00010200ff622b82 */ /* 0x000e240000000800 */
[----:B0-----:R-:W-:Y:S01]  /*3f00*/  @P2 FMUL.FTZ R98, R99, R98 ;  /* 0x0000006263622220 */ /* 0x001fe20000410000 */
[----:B------:R-:W-:-:S05]  /*3f10*/  @P2 HADD2.F32 R99, -RZ, R34.H1_H1 ;  /* 0x30000022ff632230 */ /* 0x000fca0000004100 */
[----:B------:R-:W-:Y:S01]  /*3f20*/  @P2 FMUL.FTZ R110, R98, R99 ;  /* 0x00000063626e2220 */ /* 0x000fe20000410000 */
[----:B------:R-:W-:Y:S01]  /*3f30*/  LOP3.LUT P2, RZ, R171, 0xff0000, RZ, 0xc0, !PT ;  /* 0x00ff0000abff7812 */ /* 0x000fe2000784c0ff */
[-CC-:B------:R-:W-:Y:S01]  /*3f40*/  FFMA.FTZ R98, R156, R126.reuse, R127.reuse ;  /* 0x0000007e9c627223 */ /* 0x180fe2000001007f */
[----:B------:R-:W-:Y:S02]  /*3f50*/  FFMA.FTZ R99, R208, R126, R127 ;  /* 0x0000007ed0637223 */ /* 0x000fe4000001007f */
[----:B------:R-:W-:Y:S01]  /*3f60*/  F2FP.F16.F32.PACK_AB R110, R110, R157 ;  /* 0x0000009d6e6e723e */ /* 0x000fe200000000ff */
[----:B------:R-:W-:Y:S01]  /*3f70*/  FADD.FTZ R98, R210, -R98 ;  /* 0x80000062d2627221 */ /* 0x000fe20000010000 */
[----:B------:R-:W-:-:S03]  /*3f80*/  FADD.FTZ R99, R213, -R99 ;  /* 0x80000063d5637221 */ /* 0x000fc60000010000 */
[C---:B------:R-:W-:Y:S01]  /*3f90*/  FMUL.FTZ R98, R5.reuse, R98 ;  /* 0x0000006205627220 */ /* 0x040fe20000410000 */
[----:B------:R-:W-:-:S03]  /*3fa0*/  FMUL.FTZ R99, R5, R99 ;  /* 0x0000006305637220 */ /* 0x000fc60000410000 */
[----:B------:R-:W0:Y:S01]  /*3fb0*/  @P2 LDC R134, c[0x0][0x408] ;  /* 0x00010200ff862b82 */ /* 0x000e220000000800 */
[----:B------:R-:W-:Y:S01]  /*3fc0*/  @P2 FMUL.FTZ R135, R98, R3 ;  /* 0x0000000362872220 */ /* 0x000fe20000410000 */
[----:B------:R-:W-:Y:S02]  /*3fd0*/  @P2 HADD2.F32 R156, -RZ, R111.H0_H0 ;  /* 0x2000006fff9c2230 */ /* 0x000fe40000004100 */
[----:B------:R-:W-:Y:S02]  /*3fe0*/  @P2 HADD2.F32 R203, -RZ, R35.H0_H0 ;  /* 0x20000023ffcb2230 */ /* 0x000fe40000004100 */
        /* <DEDUP_REMOVED lines=12> */
[----:B------:R-:W-:Y:S02]  /*40b0*/  @P2 HADD2.F32 R111, -RZ, R111.H1_H1 ;  /* 0x3000006fff6f2230 */ /* 0x000fe40000004100 */
[----:B------:R-:W-:Y:S02]  /*40c0*/  @P2 HADD2.F32 R171, -RZ, R35.H1_H1 ;  /* 0x30000023ffab2230 */ /* 0x000fe40000004100 */
        /* <DEDUP_REMOVED lines=8> */
[----:B------:R-:W-:-:S07]  /*4150*/  F2FP.F16.F32.PACK_AB R111, R111, R156 ;  /* 0x0000009c6f6f723e */ /* 0x000fce00000000ff */
.L_x_16174:
        /* <DEDUP_REMOVED lines=15> */
[--C-:B------:R-:W-:Y:S01]  /*4250*/  FFMA.FTZ R198, R198, R126, R127.reuse ;  /* 0x0000007ec6c67223 */ /* 0x100fe2000001007f */
[----:B------:R-:W-:Y:S01]  /*4260*/  FADD.FTZ R200, R201, -R200 ;  /* 0x800000c8c9c87221 */ /* 0x000fe20000010000 */
[----:B------:R-:W-:Y:S02]  /*4270*/  CS2R R156, SRZ ;  /* 0x00000000009c7805 */ /* 0x000fe4000001ff00 */
[----:B------:R-:W-:Y:S01]  /*4280*/  CS2R R170, SRZ ;  /* 0x0000000000aa7805 */ /* 0x000fe2000001ff00 */
[----:B------:R-:W-:Y:S01]  /*4290*/  FADD.FTZ R199, R199, -R198 ;  /* 0x800000c6c7c77221 */ /* 0x000fe20000010000 */
[----:B------:R-:W-:Y:S01]  /*42a0*/  FMUL.FTZ R92, R5, R200 ;  /* 0x000000c8055c7220 */ /* 0x000fe20000410000 */
[-CC-:B------:R-:W-:Y:S01]  /*42b0*/  FFMA.FTZ R197, R197, R126.reuse, R127.reuse ;  /* 0x0000007ec5c57223 */ /* 0x180fe2000001007f */
[-CC-:B------:R-:W-:Y:S01]  /*42c0*/  FFMA.FTZ R193, R193, R126.reuse, R127.reuse ;  /* 0x0000007ec1c17223 */ /* 0x180fe2000001007f */
[----:B------:R-:W-:Y:S01]  /*42d0*/  FFMA.FTZ R192, R192, R126, R127 ;  /* 0x0000007ec0c07223 */ /* 0x000fe2000001007f */
[----:B------:R-:W0:Y:S01]  /*42e0*/  @P2 LDC R94, c[0x0][0x408] ;  /* 0x00010200ff5e2b82 */ /* 0x000e220000000800 */
[----:B------:R-:W-:Y:S01]  /*42f0*/  @P2 FMUL.FTZ R93, R92, R3 ;  /* 0x000000035c5d2220 */ /* 0x000fe20000410000 */
[----:B-----5:R-:W-:-:S02]  /*4300*/  @P2 HADD2.F32 R95, -RZ, R108.H0_H0 ;  /* 0x2000006cff5f2230 */ /* 0x020fc40000004100 */
[----:B------:R-:W-:Y:S01]  /*4310*/  FADD.FTZ R196, R196, -R197 ;  /* 0x800000c5c4c47221 */ /* 0x000fe20000010000 */
[----:B------:R-:W-:Y:S02]  /*4320*/  @P3 HADD2.F32 R108, -RZ, R108.H1_H1 ;  /* 0x3000006cff6c3230 */ /* 0x000fe40000004100 */
[----:B------:R-:W-:Y:S01]  /*4330*/  FADD.FTZ R193, R184, -R193 ;  /* 0x800000c1b8c17221 */ /* 0x000fe20000010000 */
[----:B------:R-:W-:Y:S01]  /*4340*/  FADD.FTZ R194, R194, -R192 ;  /* 0x800000c0c2c27221 */ /* 0x000fe20000010000 */
[----:B------:R-:W-:Y:S01]  /*4350*/  MOV R192, RZ ;  /* 0x000000ff00c07202 */ /* 0x000fe20000000f00 */
        /* <DEDUP_REMOVED lines=16> */
[----:B------:R-:W-:-:S05]  /*4460*/  HFMA2 R108, -RZ, RZ, 0, 0 ;  /* 0x00000000ff6c7431 */ /* 0x000fca00000001ff */
        /* <DEDUP_REMOVED lines=29> */
[----:B------:R-:W-:-:S05]  /*4640*/  @P3 HADD2.F32 R97, -RZ, R37.H1_H1 ;  /* 0x30000025ff613230 */ /* 0x000fca0000004100 */
[----:B------:R-:W-:Y:S01]  /*4650*/  @P3 FMUL.FTZ R109, R96, R97 ;  /* 0x00000061606d3220 */ /* 0x000fe20000410000 */
[----:B------:R-:W-:Y:S01]  /*4660*/  FMUL.FTZ R96, R5, R193 ;  /* 0x000000c105607220 */ /* 0x000fe20000410000 */
[----:B------:R-:W0:Y:S03]  /*4670*/  @P2 LDC R97, c[0x0][0x408] ;  /* 0x00010200ff612b82 */ /* 0x000e260000000800 */
        /* <DEDUP_REMOVED lines=56> */
[----:B------:R-:W-:Y:S01]  /*4a00*/  F2FP.F16.F32.PACK_AB R111, R111, R189 ;  /* 0x000000bd6f6f723e */ /* 0x000fe200000000ff */
[----:B------:R-:W-:Y:S06]  /*4a10*/  BRA `(.L_x_16176) ;  /* 0x0000000400947947 */ /* 0x000fec0003800000 */
.L_x_16175:
[-CC-:B------:R-:W-:Y:S01]  /*4a20*/  FFMA.FTZ R200, R200, R126.reuse, R127.reuse ;  /* 0x0000007ec8c87223 */ /* 0x180fe2000001007f */
[----:B------:R-:W-:Y:S01]  /*4a30*/  LOP3.LUT P2, RZ, R168, 0xff, RZ, 0xc0, !PT ;  /* 0x000000ffa8ff7812 */ /* 0x000fe2000784c0ff */
[----:B------:R-:W-:Y:S02]  /*4a40*/  HFMA2 R166, -RZ, RZ, 0, 0 ;  /* 0x00000000ffa67431 */ /* 0x000fe400000001ff */
[-CC-:B------:R-:W-:Y:S01]  /*4a50*/  FFMA.FTZ R198, R198, R126.reuse, R127.reuse ;  /* 0x0000007ec6c67223 */ /* 0x180fe2000001007f */
[----:B------:R-:W-:Y:S01]  /*4a60*/  FADD.FTZ R200, R201, -R200 ;  /* 0x800000c8c9c87221 */ /* 0x000fe20000010000 */
[----:B------:R-:W-:Y:S02]  /*4a70*/  HFMA2 R170, -RZ, RZ, 0, 0 ;  /* 0x00000000ffaa7431 */ /* 0x000fe400000001ff */
[--C-:B------:R-:W-:Y:S01]  /*4a80*/  FFMA.FTZ R197, R197, R126, R127.reuse ;  /* 0x0000007ec5c57223 */ /* 0x100fe2000001007f */
[----:B------:R-:W-:Y:S01]  /*4a90*/  FADD.FTZ R198, R199, -R198 ;  /* 0x800000c6c7c67221 */ /* 0x000fe20000010000 */
[----:B------:R-:W-:Y:S01]  /*4aa0*/  FMUL.FTZ R200, R5, R200 ;  /* 0x000000c805c87220 */ /* 0x000fe20000410000 */
[----:B------:R-:W-:Y:S01]  /*4ab0*/  FFMA.FTZ R195, R195, R126, R127 ;  /* 0x0000007ec3c37223 */ /* 0x000fe2000001007f */
[----:B------:R-:W-:Y:S01]  /*4ac0*/  FADD.FTZ R197, R196, -R197 ;  /* 0x800000c5c4c57221 */ /* 0x000fe20000010000 */
[----:B------:R-:W-:Y:S01]  /*4ad0*/  LOP3.LUT P6, RZ, R168, 0xff000000, RZ, 0xc0, !PT ;  /* 0xff000000a8ff7812 */ /* 0x000fe200078cc0ff */
[----:B------:R-:W-:Y:S01]  /*4ae0*/  FMUL.FTZ R157, R3, R200 ;  /* 0x000000c8039d7220 */ /* 0x000fe20000410000 */
[----:B------:R-:W-:Y:S01]  /*4af0*/  FADD.FTZ R195, R182, -R195 ;  /* 0x800000c3b6c37221 */ /* 0x000fe20000010000 */
[----:B-----5:R-:W-:-:S02]  /*4b00*/  @P2 HADD2.F32 R156, -RZ, R108.H0_H0 ;  /* 0x2000006cff9c2230 */ /* 0x020fc40000004100 */
[----:B------:R-:W-:Y:S01]  /*4b10*/  FMUL.FTZ R197, R5, R197 ;  /* 0x000000c505c57220 */ /* 0x000fe20000410000 */
[----:B------:R-:W-:Y:S01]  /*4b20*/  FMUL.FTZ R157, R157, UR13 ;  /* 0x0000000d9d9d7c20 */ /* 0x000fe20008410000 */
[----:B------:R-:W-:Y:S02]  /*4b30*/  @P2 HADD2.F32 R167, -RZ, R36.H0_H0 ;  /* 0x20000024ffa72230 */ /* 0x000fe40000004100 */
[----:B------:R-:W-:Y:S01]  /*4b40*/  FMUL.FTZ R195, R5, R195 ;  /* 0x000000c305c37220 */ /* 0x000fe20000410000 */
[----:B------:R-:W-:Y:S01]  /*4b50*/  FMUL.FTZ R171, R3, R197 ;  /* 0x000000c503ab7220 */ /* 0x000fe20000410000 */
[-C--:B------:R-:W-:Y:S01]  /*4b60*/  @P2 FMUL.FTZ R166, R156, R157.reuse ;  /* 0x0000009d9ca62220 */ /* 0x080fe20000410000 */
[----:B------:R-:W-:Y:S01]  /*4b70*/  MOV R156, RZ ;  /* 0x000000ff009c7202 */ /* 0x000fe20000000f00 */
[----:B------:R-:W-:Y:S01]  /*4b80*/  @P2 FMUL.FTZ R156, R167, R157 ;  /* 0x0000009da79c2220 */ /* 0x000fe20000410000 */
[----:B------:R-:W-:Y:S01]  /*4b90*/  LOP3.LUT P2, RZ, R168, 0xff00, RZ, 0xc0, !PT ;  /* 0x0000ff00a8ff7812 */ /* 0x000fe2000784c0ff */
[----:B------:R-:W-:Y:S01]  /*4ba0*/  FMUL.FTZ R157, R5, R198 ;  /* 0x000000c6059d7220 */ /* 0x000fe20000410000 */
[----:B------:R-:W-:Y:S01]  /*4bb0*/  FMUL.FTZ R171, R171, UR13 ;  /* 0x0000000dabab7c20 */ /* 0x000fe20008410000 */
[----:B------:R-:W-:Y:S01]  /*4bc0*/  FFMA.FTZ R193, R193, R126, R127 ;  /* 0x0000007ec1c17223 */ /* 0x000fe2000001007f */
[----:B------:R-:W-:Y:S01]  /*4bd0*/  LOP3.LUT P5, RZ, R169, 0xff, RZ, 0xc0, !PT ;  /* 0x000000ffa9ff7812 */ /* 0x000fe200078ac0ff */
[----:B------:R-:W-:Y:S01]  /*4be0*/  FMUL.FTZ R157, R3, R157 ;  /* 0x0000009d039d7220 */ /* 0x000fe20000410000 */
[----:B------:R-:W-:-:S02]  /*4bf0*/  HFMA2 R182, -RZ, RZ, 0, 0 ;  /* 0x00000000ffb67431 */ /* 0x000fc400000001ff */
[----:B------:R-:W-:Y:S01]  /*4c00*/  FADD.FTZ R184, R184, -R193 ;  /* 0x800000c1b8b87221 */ /* 0x000fe20000010000 */
[----:B------:R-:W-:Y:S01]  /*4c10*/  LOP3.LUT P4, RZ, R169, 0xff00, RZ, 0xc0, !PT ;  /* 0x0000ff00a9ff7812 */ /* 0x000fe2000788c0ff */
[----:B------:R-:W-:Y:S01]  /*4c20*/  FMUL.FTZ R157, R157, UR13 ;  /* 0x0000000d9d9d7c20 */ /* 0x000fe20008410000 */
[----:B------:R-:W-:Y:S01]  /*4c30*/  LOP3.LUT P3, RZ, R169, 0xff0000, RZ, 0xc0, !PT ;  /* 0x00ff0000a9ff7812 */ /* 0x000fe2000786c0ff */
[----:B------:R-:W-:Y:S01]  /*4c40*/  FMUL.FTZ R184, R5, R184 ;  /* 0x000000b805b87220 */ /* 0x000fe20000410000 */
[-CC-:B------:R-:W-:Y:S01]  /*4c50*/  FFMA.FTZ R192, R192, R126.reuse, R127.reuse ;  /* 0x0000007ec0c07223 */ /* 0x180fe2000001007f */
[----:B------:R-:W-:Y:S02]  /*4c60*/  @P2 HADD2.F32 R108, -RZ, R108.H1_H1 ;  /* 0x3000006cff6c2230 */ /* 0x000fe40000004100 */
[----:B------:R-:W-:Y:S01]  /*4c70*/  FFMA.FTZ R191, R191, R126, R127 ;  /* 0x0000007ebfbf7223 */ /* 0x000fe2000001007f */
[----:B------:R-:W-:Y:S02]  /*4c80*/  @P2 HADD2.F32 R167, -RZ, R36.H1_H1 ;  /* 0x30000024ffa72230 */ /* 0x000fe40000004100 */
[----:B------:R-:W-:Y:S01]  /*4c90*/  FADD.FTZ R194, R194, -R192 ;  /* 0x800000c0c2c27221 */ /* 0x000fe20000010000 */
[-C--:B------:R-:W-:Y:S01]  /*4ca0*/  @P2 FMUL.FTZ R170, R108, R157.reuse ;  /* 0x0000009d6caa2220 */ /* 0x080fe20000410000 */
[----:B------:R-:W-:Y:S01]  /*4cb0*/  MOV R108, RZ ;  /* 0x000000ff006c7202 */ /* 0x000fe20000000f00 */
[----:B------:R-:W-:Y:S01]  /*4cc0*/  @P2 FMUL.FTZ R108, R167, R157 ;  /* 0x0000009da76c2220 */ /* 0x000fe20000410000 */
[----:B------:R-:W-:Y:S01]  /*4cd0*/  LOP3.LUT P2, RZ, R168, 0xff0000, RZ, 0xc0, !PT ;  /* 0x00ff0000a8ff7812 */ /* 0x000fe2000784c0ff */
[----:B------:R-:W-:-:S02]  /*4ce0*/  HFMA2 R167, -RZ, RZ, 0, 0 ;  /* 0x00000000ffa77431 */ /* 0x000fc400000001ff */
[----:B------:R-:W-:Y:S01]  /*4cf0*/  FMUL.FTZ R194, R5, R194 ;  /* 0x000000c205c27220 */ /* 0x000fe20000410000 */
[----:B------:R-:W-:Y:S01]  /*4d00*/  FADD.FTZ R189, R189, -R191 ;  /* 0x800000bfbdbd7221 */ /* 0x000fe20000010000 */
[----:B------:R-:W-:Y:S01]  /*4d10*/  @P4 HADD2.F32 R191, -RZ, R38.H1_H1 ;  /* 0x30000026ffbf4230 */ /* 0x000fe20000004100 */
[----:B------:R-:W-:Y:S01]  /*4d20*/  F2FP.F16.F32.PACK_AB R108, R108, R156 ;  /* 0x0000009c6c6c723e */ /* 0x000fe200000000ff */
[----:B------:R-:W-:Y:S02]  /*4d30*/  @P3 HADD2.F32 R192, -RZ, R39.H0_H0 ;  /* 0x20000027ffc03230 */ /* 0x000fe40000004100 */
[----:B------:R-:W-:-:S04]  /*4d40*/  FMUL.FTZ R189, R5, R189 ;  /* 0x000000bd05bd7220 */ /* 0x000fc80000410000 */
[----:B------:R-:W-:Y:S01]  /*4d50*/  FMUL.FTZ R189, R3, R189 ;  /* 0x000000bd03bd7220 */ /* 0x000fe20000410000 */
[----:B------:R-:W-:Y:S02]  /*4d60*/  @P2 HADD2.F32 R157, -RZ, R109.H0_H0 ;  /* 0x2000006dff9d2230 */ /* 0x000fe40000004100 */
[----:B------:R-:W-:Y:S02]  /*4d70*/  @P2 HADD2.F32 R196, -RZ, R37.H0_H0 ;  /* 0x20000025ffc42230 */ /* 0x000fe40000004100 */
[----:B------:R-:W-:Y:S02]  /*4d80*/  @P6 HADD2.F32 R109, -RZ, R109.H1_H1 ;  /* 0x3000006dff6d6230 */ /* 0x000fe40000004100 */
[-C--:B------:R-:W-:Y:S01]  /*4d90*/  @P2 FMUL.FTZ R167, R157, R171.reuse ;  /* 0x000000ab9da72220 */ /* 0x080fe20000410000 */
[----:B------:R-:W-:Y:S01]  /*4da0*/  MOV R157, RZ ;  /* 0x000000ff009d7202 */ /* 0x000fe20000000f00 */
[----:B------:R-:W-:Y:S01]  /*4db0*/  @P2 FMUL.FTZ R157, R196, R171 ;  /* 0x000000abc49d2220 */ /* 0x000fe20000410000 */
[----:B------:R-:W-:Y:S01]  /*4dc0*/  ISETP.GE.U32.AND P2, PT, R168, RZ, PT ;  /* 0x000000ffa800720c */ /* 0x000fe20003f46070 */
[----:B------:R-:W-:Y:S01]  /*4dd0*/  FMUL.FTZ R168, R3, R195 ;  /* 0x000000c303a87220 */ /* 0x000fe20000410000 */
[----:B------:R-:W-:-:S02]  /*4de0*/  HFMA2 R171, -RZ, RZ, 0, 0 ;  /* 0x00000000ffab7431 */ /* 0x000fc400000001ff */
[----:B------:R-:W-:Y:S01]  /*4df0*/  ISETP.GE.U32.AND.EX P2, PT, R169, 0x1000000, PT, P2 ;  /* 0x01000000a900780c */ /* 0x000fe20003f46120 */
[----:B------:R-:W-:Y:S01]  /*4e00*/  FMUL.FTZ R168, R168, UR13 ;  /* 0x0000000da8a87c20 */ /* 0x000fe20008410000 */
[----:B------:R-:W-:-:S03]  /*4e10*/  @P6 HADD2.F32 R169, -RZ, R37.H1_H1 ;  /* 0x30000025ffa96230 */ /* 0x000fc60000004100 */
[-C--:B------:R-:W-:Y:S01]  /*4e20*/  @P6 FMUL.FTZ R182, R109, R168.reuse ;  /* 0x000000a86db66220 */ /* 0x080fe20000410000 */
[----:B------:R-:W-:Y:S01]  /*4e30*/  MOV R109, RZ ;  /* 0x000000ff006d7202 */ /* 0x000fe20000000f00 */
[----:B------:R-:W-:Y:S01]  /*4e40*/  @P6 FMUL.FTZ R109, R169, R168 ;  /* 0x000000a8a96d6220 */ /* 0x000fe20000410000 */
[----:B------:R-:W-:Y:S01]  /*4e50*/  FMUL.FTZ R168, R3, R184 ;  /* 0x000000b803a87220 */ /* 0x000fe20000410000 */
[----:B------:R-:W-:Y:S02]  /*4e60*/  @P5 HADD2.F32 R169, -RZ, R110.H0_H0 ;  /* 0x2000006effa95230 */ /* 0x000fe40000004100 */
[----:B------:R-:W-:Y:S02]  /*4e70*/  @P5 HADD2.F32 R184, -RZ, R38.H0_H0 ;  /* 0x20000026ffb85230 */ /* 0x000fe40000004100 */
[----:B------:R-:W-:Y:S01]  /*4e80*/  FMUL.FTZ R168, R168, UR13 ;  /* 0x0000000da8a87c20 */ /* 0x000fe20008410000 */
[----:B------:R-:W-:Y:S01]  /*4e90*/  @P4 HADD2.F32 R110, -RZ, R110.H1_H1 ;  /* 0x3000006eff6e4230 */ /* 0x000fe20000004100 */
[----:B------:R-:W-:-:S02]  /*4ea0*/  F2FP.F16.F32.PACK_AB R109, R109, R157 ;  /* 0x0000009d6d6d723e */ /* 0x000fc400000000ff */
[-C--:B------:R-:W-:Y:S01]  /*4eb0*/  @P5 FMUL.FTZ R171, R169, R168.reuse ;  /* 0x000000a8a9ab5220 */ /* 0x080fe20000410000 */
[----:B------:R-:W-:Y:S01]  /*4ec0*/  MOV R169, RZ ;  /* 0x000000ff00a97202 */ /* 0x000fe20000000f00 */
[----:B------:R-:W-:Y:S01]  /*4ed0*/  @P5 FMUL.FTZ R169, R184, R168 ;  /* 0x000000a8b8a95220 */ /* 0x000fe20000410000 */
[----:B------:R-:W-:Y:S01]  /*4ee0*/  FMUL.FTZ R168, R3, R194 ;  /* 0x000000c203a87220 */ /* 0x000fe20000410000 */
[----:B------:R-:W-:-:S03]  /*4ef0*/  HFMA2 R184, -RZ, RZ, 0, 0 ;  /* 0x00000000ffb87431 */ /* 0x000fc600000001ff */
[----:B------:R-:W-:-:S04]  /*4f00*/  FMUL.FTZ R168, R168, UR13 ;  /* 0x0000000da8a87c20 */ /* 0x000fc80008410000 */
[-C--:B------:R-:W-:Y:S01]  /*4f10*/  @P4 FMUL.FTZ R184, R110, R168.reuse ;  /* 0x000000a86eb84220 */ /* 0x080fe20000410000 */
[----:B------:R-:W-:Y:S01]  /*4f20*/  MOV R110, RZ ;  /* 0x000000ff006e7202 */ /* 0x000fe20000000f00 */
[----:B------:R-:W-:Y:S01]  /*4f30*/  @P4 FMUL.FTZ R110, R191, R168 ;  /* 0x000000a8bf6e4220 */ /* 0x000fe20000410000 */
[----:B------:R-:W-:Y:S01]  /*4f40*/  FFMA.FTZ R168, R190, R126, R127 ;  /* 0x0000007ebea87223 */ /* 0x000fe2000001007f */
[----:B------:R-:W-:Y:S02]  /*4f50*/  @P3 HADD2.F32 R191, -RZ, R111.H0_H0 ;  /* 0x2000006fffbf3230 */ /* 0x000fe40000004100 */
[----:B------:R-:W-:Y:S01]  /*4f60*/  FMUL.FTZ R190, R189, UR13 ;  /* 0x0000000dbdbe7c20 */ /* 0x000fe20008410000 */
[----:B------:R-:W-:Y:S01]  /*4f70*/  MOV R189, RZ ;  /* 0x000000ff00bd7202 */ /* 0x000fe20000000f00 */
[----:B------:R-:W-:Y:S01]  /*4f80*/  FADD.FTZ R168, R183, -R168 ;  /* 0x800000a8b7a87221 */ /* 0x000fe20000010000 */
[----:B------:R-:W-:Y:S02]  /*4f90*/  HFMA2 R183, -RZ, RZ, 0, 0 ;  /* 0x00000000ffb77431 */ /* 0x000fe400000001ff */
[----:B------:R-:W-:Y:S01]  /*4fa0*/  @P3 FMUL.FTZ R189, R192, R190 ;  /* 0x000000bec0bd3220 */ /* 0x000fe20000410000 */
[----:B------:R-:W-:-:S02]  /*4fb0*/  @P2 HADD2.F32 R192, -RZ, R39.H1_H1 ;  /* 0x30000027ffc02230 */ /* 0x000fc40000004100 */
[----:B------:R-:W-:Y:S01]  /*4fc0*/  FMUL.FTZ R168, R5, R168 ;  /* 0x000000a805a87220 */ /* 0x000fe20000410000 */
[----:B------:R-:W-:Y:S01]  /*4fd0*/  F2FP.F16.F32.PACK_AB R110, R110, R169 ;  /* 0x000000a96e6e723e */ /* 0x000fe200000000ff */
[----:B------:R-:W-:Y:S02]  /*4fe0*/  @P3 FMUL.FTZ R183, R191, R190 ;  /* 0x000000bebfb73220 */ /* 0x000fe40000410000 */
[----:B------:R-:W-:Y:S01]  /*4ff0*/  FMUL.FTZ R191, R3, R168 ;  /* 0x000000a803bf7220 */ /* 0x000fe20000410000 */
[----:B------:R-:W-:Y:S02]  /*5000*/  @P2 HADD2.F32 R190, -RZ, R111.H1_H1 ;  /* 0x3000006fffbe2230 */ /* 0x000fe40000004100 */
[----:B------:R-:W-:Y:S01]  /*5010*/  HFMA2 R111, -RZ, RZ, 0, 0 ;  /* 0x00000000ff6f7431 */ /* 0x000fe200000001ff */
[----:B------:R-:W-:Y:S01]  /*5020*/  MOV R168, RZ ;  /* 0x000000ff00a87202 */ /* 0x000fe20000000f00 */
[----:B------:R-:W-:-:S04]  /*5030*/  FMUL.FTZ R191, R191, UR13 ;  /* 0x0000000dbfbf7c20 */ /* 0x000fc80008410000 */
[-C--:B------:R-:W-:Y:S01]  /*5040*/  @P2 FMUL.FTZ R111, R192, R191.reuse ;  /* 0x000000bfc06f2220 */ /* 0x080fe20000410000 */
[----:B------:R-:W-:-:S04]  /*5050*/  @P2 FMUL.FTZ R168, R190, R191 ;  /* 0x000000bfbea82220 */ /* 0x000fc80000410000 */
[----:B------:R-:W-:-:S07]  /*5060*/  F2FP.F16.F32.PACK_AB R111, R111, R189 ;  /* 0x000000bd6f6f723e */ /* 0x000fce00000000ff */
.L_x_16176:
        /* <DEDUP_REMOVED lines=12> */
[-C--:B------:R-:W-:Y:S01]  /*5130*/  FFMA.FTZ R181, R181, R126.reuse, R127 ;  /* 0x0000007eb5b57223 */ /* 0x080fe2000001007f */
[----:B------:R-:W-:Y:S02]  /*5140*/  CS2R R156, SRZ ;  /* 0x00000000009c7805 */ /* 0x000fe4000001ff00 */
[----:B------:R-:W-:Y:S01]  /*5150*/  LOP3.LUT P3, RZ, R122, 0xff00, RZ, 0xc0, !PT ;  /* 0x0000ff007aff7812 */ /* 0x000fe2000786c0ff */
[----:B------:R-:W-:Y:S02]  /*5160*/  HFMA2 R165, -RZ, RZ, 0, 0 ;  /* 0x00000000ffa57431 */ /* 0x000fe400000001ff */
[----:B------:R-:W-:Y:S01]  /*5170*/  FADD.FTZ R181, R177, -R181 ;  /* 0x800000b5b1b57221 */ /* 0x000fe20000010000 */
[-CC-:B------:R-:W-:Y:S01]  /*5180*/  FFMA.FTZ R179, R179, R126.reuse, R127.reuse ;  /* 0x0000007eb3b37223 */ /* 0x180fe2000001007f */
[----:B------:R-:W-:Y:S02]  /*5190*/  HFMA2 R169, -RZ, RZ, 0, 0 ;  /* 0x00000000ffa97431 */ /* 0x000fe400000001ff */
[----:B------:R-:W-:Y:S01]  /*51a0*/  FFMA.FTZ R178, R178, R126, R127 ;  /* 0x0000007eb2b27223 */ /* 0x000fe2000001007f */
[----:B------:R-:W-:Y:S01]  /*51b0*/  FMUL.FTZ R92, R5, R181 ;  /* 0x000000b5055c7220 */ /* 0x000fe20000410000 */
[----:B------:R-:W-:Y:S01]  /*51c0*/  FADD.FTZ R179, R175, -R179 ;  /* 0x800000b3afb37221 */ /* 0x000fe20000010000 */
[----:B------:R-:W-:Y:S01]  /*51d0*/  MOV R175, RZ ;  /* 0x000000ff00af7202 */ /* 0x000fe20000000f00 */
[----:B------:R-:W-:Y:S01]  /*51e0*/  FADD.FTZ R173, R173, -R178 ;  /* 0x800000b2adad7221 */ /* 0x000fe20000010000 */
[----:B------:R-:W0:Y:S01]  /*51f0*/  @P2 LDC R93, c[0x0][0x408] ;  /* 0x00010200ff5d2b82 */ /* 0x000e220000000800 */
[CC--:B------:R-:W-:Y:S01]  /*5200*/  @P2 FMUL.FTZ R94, R92.reuse, R3.reuse ;  /* 0x000000035c5e2220 */ /* 0x0c0fe20000410000 */
[----:B------:R-:W-:-:S03]  /*5210*/  @P2 FMUL.FTZ R95, R92, R3 ;  /* 0x000000035c5f2220 */ /* 0x000fc60000410000 */
[----:B0-----:R-:W-:Y:S01]  /*5220*/  @P2 FMUL.FTZ R93, R94, R93 ;  /* 0x0000005d5e5d2220 */ /* 0x001fe20000410000 */
[--C-:B-----5:R-:W-:Y:S02]  /*5230*/  @P2 HADD2.F32 R94, -RZ, R108.reuse.H0_H0 ;  /* 0x2000006cff5e2230 */ /* 0x120fe40000004100 */
[----:B------:R-:W-:-:S03]  /*5240*/  @P3 HADD2.F32 R108, -RZ, R108.H1_H1 ;  /* 0x3000006cff6c3230 */ /* 0x000fc60000004100 */
[----:B------:R-:W-:Y:S01]  /*5250*/  @P2 FMUL.FTZ R156, R94, R93 ;  /* 0x0000005d5e9c2220 */ /* 0x000fe20000410000 */
[----:B------:R-:W-:Y:S01]  /*5260*/  FFMA.FTZ R93, R180, R126, R127 ;  /* 0x0000007eb45d7223 */ /* 0x000fe2000001007f */
[----:B------:R-:W0:Y:S03]  /*5270*/  @P2 LDC R94, c[0x0][0x408] ;  /* 0x00010200ff5e2b82 */ /* 0x000e260000000800 */
[----:B------:R-:W-:-:S04]  /*5280*/  FADD.FTZ R93, R176, -R93 ;  /* 0x8000005db05d7221 */ /* 0x000fc80000010000 */
        /* <DEDUP_REMOVED lines=27> */
[----:B------:R-:W-:Y:S01]  /*5440*/  FMUL.FTZ R95, R5, R173 ;  /* 0x000000ad055f7220 */ /* 0x000fe20000410000 */
[----:B------:R-:W-:-:S11]  /*5450*/  HFMA2 R173, -RZ, RZ, 0, 0 ;  /* 0x00000000ffad7431 */ /* 0x000fd600000001ff */
        /* <DEDUP_REMOVED lines=15> */
[----:B------:R-:W-:Y:S02]  /*5550*/  HFMA2 R172, -RZ, RZ, 0, 0 ;  /* 0x00000000ffac7431 */ /* 0x000fe400000001ff */
[----:B------:R-:W-:Y:S01]  /*5560*/  FADD.FTZ R97, R158, -R97 ;  /* 0x800000619e617221 */ /* 0x000fe20000010000 */
[----:B------:R-:W-:Y:S01]  /*5570*/  CS2R R158, SRZ ;  /* 0x00000000009e7805 */ /* 0x000fe2000001ff00 */
[----:B------:R-:W-:-:S02]  /*5580*/  FMUL.FTZ R96, R5, R96 ;  /* 0x0000006005607220 */ /* 0x000fc40000410000 */
[----:B------:R-:W-:Y:S01]  /*5590*/  FMUL.FTZ R97, R5, R97 ;  /* 0x0000006105617220 */ /* 0x000fe20000410000 */
[----:B------:R-:W0:Y:S01]  /*55a0*/  @P2 LDC R98, c[0x0][0x408] ;  /* 0x00010200ff622b82 */ /* 0x000e220000000800 */
[----:B------:R-:W-:-:S04]  /*55b0*/  @P2 FMUL.FTZ R99, R96, R3 ;  /* 0x0000000360632220 */ /* 0x000fc80000410000 */
        /* <DEDUP_REMOVED lines=8> */
[----:B------:R-:W-:-:S13]  /*5640*/  LOP3.LUT P2, RZ, R123, 0xff00, RZ, 0xc0, !PT ;  /* 0x0000ff007bff7812 */ /* 0x000fda000784c0ff */
        /* <DEDUP_REMOVED lines=34> */
[----:B------:R-:W-:Y:S01]  /*5870*/  @P2 FMUL.FTZ R123, R99, R3 ;  /* 0x00000003637b2220 */ /* 0x000fe20000410000 */
[----:B------:R-:W-:-:S03]  /*5880*/  @P2 HADD2.F32 R111, -RZ, R111.H1_H1 ;  /* 0x3000006fff6f2230 */ /* 0x000fc60000004100 */
[----:B0-----:R-:W-:Y:S01]  /*5890*/  @P2 FMUL.FTZ R122, R123, R122 ;  /* 0x0000007a7b7a2220 */ /* 0x001fe20000410000 */
[----:B------:R-:W-:-:S03]  /*58a0*/  @P2 HADD2.F32 R123, -RZ, R43.H1_H1 ;  /* 0x3000002bff7b2230 */ /* 0x000fc60000004100 */
        /* <DEDUP_REMOVED lines=8> */
.L_x_16177:
[-CC-:B------:R-:W-:Y:S01]  /*5930*/  FFMA.FTZ R181, R181, R126.reuse, R127.reuse ;  /* 0x0000007eb5b57223 */ /* 0x180fe2000001007f */
[----:B------:R-:W-:Y:S01]  /*5940*/  LOP3.LUT P2, RZ, R122, 0xff, RZ, 0xc0, !PT ;  /* 0x000000ff7aff7812 */ /* 0x000fe2000784c0ff */
[----:B------:R-:W-:Y:S02]  /*5950*/  HFMA2 R156, -RZ, RZ, 0, 0 ;  /* 0x00000000ff9c7431 */ /* 0x000fe400000001ff */
        /* <DEDUP_REMOVED lines=8> */
[----:B------:R-:W-:-:S02]  /*59e0*/  HFMA2 R173, -RZ, RZ, 0, 0 ;  /* 0x00000000ffad7431 */ /* 0x000fc400000001ff */
[----:B------:R-:W-:Y:S01]  /*59f0*/  FMUL.FTZ R157, R3, R181 ;  /* 0x000000b5039d7220 */ /* 0x000fe20000410000 */
[----:B------:R-:W-:Y:S01]  /*5a00*/  FMUL.FTZ R179, R5, R179 ;  /* 0x000000b305b37220 */ /* 0x000fe20000410000 */
[----:B-----5:R-:W-:Y:S02]  /*5a10*/  @P2 HADD2.F32 R165, -RZ, R108.H0_H0 ;  /* 0x2000006cffa52230 */ /* 0x020fe40000004100 */
[-CC-:B------:R-:W-:Y:S01]  /*5a20*/  FFMA.FTZ R174, R174, R126.reuse, R127.reuse ;  /* 0x0000007eaeae7223 */ /* 0x180fe2000001007f */
[----:B------:R-:W-:Y:S01]  /*5a30*/  FMUL.FTZ R157, R157, UR13 ;  /* 0x0000000d9d9d7c20 */ /* 0x000fe20008410000 */
[----:B------:R-:W-:Y:S02]  /*5a40*/  @P2 HADD2.F32 R169, -RZ, R40.H0_H0 ;  /* 0x20000028ffa92230 */ /* 0x000fe40000004100 */
[----:B------:R-:W-:Y:S01]  /*5a50*/  FFMA.FTZ R159, R159, R126, R127 ;  /* 0x0000007e9f9f7223 */ /* 0x000fe2000001007f */
[----:B------:R-:W-:Y:S01]  /*5a60*/  FADD.FTZ R174, R172, -R174 ;  /* 0x800000aeacae7221 */ /* 0x000fe20000010000 */
[-C--:B------:R-:W-:Y:S01]  /*5a70*/  @P2 FMUL.FTZ R156, R165, R157.reuse ;  /* 0x0000009da59c2220 */ /* 0x080fe20000410000 */
[----:B------:R-:W-:Y:S01]  /*5a80*/  MOV R165, RZ ;  /* 0x000000ff00a57202 */ /* 0x000fe20000000f00 */
[----:B------:R-:W-:Y:S01]  /*5a90*/  @P2 FMUL.FTZ R165, R169, R157 ;  /* 0x0000009da9a52220 */ /* 0x000fe20000410000 */
[----:B------:R-:W-:Y:S01]  /*5aa0*/  LOP3.LUT P2, RZ, R122, 0xff00, RZ, 0xc0, !PT ;  /* 0x0000ff007aff7812 */ /* 0x000fe2000784c0ff */
[----:B------:R-:W-:Y:S01]  /*5ab0*/  FMUL.FTZ R169, R5, R180 ;  /* 0x000000b405a97220 */ /* 0x000fe20000410000 */
[----:B------:R-:W-:-:S02]  /*5ac0*/  HFMA2 R157, -RZ, RZ, 0, 0 ;  /* 0x00000000ff9d7431 */ /* 0x000fc400000001ff */
[----:B------:R-:W-:Y:S01]  /*5ad0*/  FMUL.FTZ R174, R5, R174 ;  /* 0x000000ae05ae7220 */ /* 0x000fe20000410000 */
[----:B------:R-:W-:Y:S02]  /*5ae0*/  HFMA2 R172, -RZ, RZ, 0, 0 ;  /* 0x00000000ffac7431 */ /* 0x000fe400000001ff */
[----:B------:R-:W-:Y:S01]  /*5af0*/  FMUL.FTZ R169, R3, R169 ;  /* 0x000000a903a97220 */ /* 0x000fe20000410000 */
[----:B------:R-:W-:Y:S01]  /*5b00*/  LOP3.LUT P3, RZ, R123, 0xff00, RZ, 0xc0, !PT ;  /* 0x0000ff007bff7812 */ /* 0x000fe2000786c0ff */
[----:B------:R-:W-:Y:S01]  /*5b10*/  FMUL.FTZ R174, R3, R174 ;  /* 0x000000ae03ae7220 */ /* 0x000fe20000410000 */
[----:B------:R-:W-:Y:S01]  /*5b20*/  FADD.FTZ R159, R158, -R159 ;  /* 0x8000009f9e9f7221 */ /* 0x000fe20000010000 */
[----:B------:R-:W-:Y:S01]  /*5b30*/  FMUL.FTZ R169, R169, UR13 ;  /* 0x0000000da9a97c20 */ /* 0x000fe20008410000 */
[----:B------:R-:W-:Y:S01]  /*5b40*/  FFMA.FTZ R155, R155, R126, R127 ;  /* 0x0000007e9b9b7223 */ /* 0x000fe2000001007f */
[----:B------:R-:W-:Y:S02]  /*5b50*/  HFMA2 R158, -RZ, RZ, 0, 0 ;  /* 0x00000000ff9e7431 */ /* 0x000fe400000001ff */
[----:B------:R-:W-:Y:S01]  /*5b60*/  FMUL.FTZ R159, R5, R159 ;  /* 0x0000009f059f7220 */ /* 0x000fe20000410000 */
[----:B------:R-:W-:Y:S01]  /*5b70*/  @P2 HADD2.F32 R108, -RZ, R108.H1_H1 ;  /* 0x3000006cff6c2230 */ /* 0x000fe20000004100 */
[----:B------:R-:W-:Y:S01]  /*5b80*/  LOP3.LUT P4, RZ, R123, 0xff0000, RZ, 0xc0, !PT ;  /* 0x00ff00007bff7812 */ /* 0x000fe2000788c0ff */
[----:B------:R-:W-:-:S02]  /*5b90*/  @P2 HADD2.F32 R176, -RZ, R40.H1_H1 ;  /* 0x30000028ffb02230 */ /* 0x000fc40000004100 */
[----:B------:R-:W-:Y:S01]  /*5ba0*/  FADD.FTZ R154, R154, -R155 ;  /* 0x8000009b9a9a7221 */ /* 0x000fe20000010000 */
[-C--:B------:R-:W-:Y:S01]  /*5bb0*/  @P2 FMUL.FTZ R157, R108, R169.reuse ;  /* 0x000000a96c9d2220 */ /* 0x080fe20000410000 */
[----:B------:R-:W-:Y:S01]  /*5bc0*/  MOV R108, RZ ;  /* 0x000000ff006c7202 */ /* 0x000fe20000000f00 */
[----:B------:R-:W-:Y:S01]  /*5bd0*/  @P2 FMUL.FTZ R108, R176, R169 ;  /* 0x000000a9b06c2220 */ /* 0x000fe20000410000 */
[----:B------:R-:W-:Y:S01]  /*5be0*/  LOP3.LUT P2, RZ, R122, 0xff0000, RZ, 0xc0, !PT ;  /* 0x00ff00007aff7812 */ /* 0x000fe2000784c0ff */
[----:B------:R-:W-:Y:S01]  /*5bf0*/  FMUL.FTZ R176, R3, R179 ;  /* 0x000000b303b07220 */ /* 0x000fe20000410000 */
[----:B------:R-:W-:Y:S02]  /*5c00*/  HFMA2 R169, -RZ, RZ, 0, 0 ;  /* 0x00000000ffa97431 */ /* 0x000fe400000001ff */
[----:B------:R-:W-:Y:S01]  /*5c10*/  FMUL.FTZ R154, R5, R154 ;  /* 0x0000009a059a7220 */ /* 0x000fe20000410000 */
[----:B------:R-:W-:Y:S01]  /*5c20*/  F2FP.F16.F32.PACK_AB R108, R108, R165 ;  /* 0x000000a56c6c723e */ /* 0x000fe200000000ff */
[----:B------:R-:W-:-:S07]  /*5c30*/  FMUL.FTZ R176, R176, UR13 ;  /* 0x0000000db0b07c20 */ /* 0x000fce0008410000 */
        /* <DEDUP_REMOVED lines=15> */
[----:B------:R-:W-:-:S03]  /*5d30*/  FMUL.FTZ R176, R174, UR13 ;  /* 0x0000000daeb07c20 */ /* 0x000fc60008410000 */
[----:B------:R-:W-:-:S09]  /*5d40*/  F2FP.F16.F32.PACK_AB R109, R109, R175 ;  /* 0x000000af6d6d723e */ /* 0x000fd200000000ff */
[----:B------:R-:W-:Y:S02]  /*5d50*/  @P2 HADD2.F32 R174, -RZ, R110.H0_H0 ;  /* 0x2000006effae2230 */ /* 0x000fe40000004100 */
[----:B------:R-:W-:Y:S02]  /*5d60*/  @P2 HADD2.F32 R177, -RZ, R42.H0_H0 ;  /* 0x2000002affb12230 */ /* 0x000fe40000004100 */
[----:B------:R-:W-:Y:S02]  /*5d70*/  @P3 HADD2.F32 R110, -RZ, R110.H1_H1 ;  /* 0x3000006eff6e3230 */ /* 0x000fe40000004100 */
[-C--:B------:R-:W-:Y:S01]  /*5d80*/  @P2 FMUL.FTZ R172, R174, R176.reuse ;  /* 0x000000b0aeac2220 */ /* 0x080fe20000410000 */
[----:B------:R-:W-:Y:S01]  /*5d90*/  MOV R174, RZ ;  /* 0x000000ff00ae7202 */ /* 0x000fe20000000f00 */
[----:B------:R-:W-:Y:S01]  /*5da0*/  @P2 FMUL.FTZ R174, R177, R176 ;  /* 0x000000b0b1ae2220 */ /* 0x000fe20000410000 */
[----:B------:R-:W-:Y:S01]  /*5db0*/  ISETP.GE.U32.AND P2, PT, R122, RZ, PT ;  /* 0x000000ff7a00720c */ /* 0x000fe20003f46070 */
[----:B------:R-:W-:-:S03]  /*5dc0*/  FMUL.FTZ R122, R3, R159 ;  /* 0x0000009f037a7220 */ /* 0x000fc60000410000 */
[----:B------:R-:W-:Y:S01]  /*5dd0*/  ISETP.GE.U32.AND.EX P2, PT, R123, 0x1000000, PT, P2 ;  /* 0x010000007b00780c */ /* 0x000fe20003f46120 */
[----:B------:R-:W-:Y:S01]  /*5de0*/  FMUL.FTZ R122, R122, UR13 ;  /* 0x0000000d7a7a7c20 */ /* 0x000fe20008410000 */
[----:B------:R-:W-:-:S03]  /*5df0*/  @P3 HADD2.F32 R123, -RZ, R42.H1_H1 ;  /* 0x3000002aff7b3230 */ /* 0x000fc60000004100 */
[-C--:B------:R-:W-:Y:S01]  /*5e00*/  @P3 FMUL.FTZ R158, R110, R122.reuse ;  /* 0x0000007a6e9e3220 */ /* 0x080fe20000410000 */
[----:B------:R-:W-:Y:S01]  /*5e10*/  MOV R110, RZ ;  /* 0x000000ff006e7202 */ /* 0x000fe20000000f00 */
[----:B------:R-:W-:Y:S01]  /*5e20*/  @P3 FMUL.FTZ R110, R123, R122 ;  /* 0x0000007a7b6e3220 */ /* 0x000fe20000410000 */
[----:B------:R-:W-:Y:S01]  /*5e30*/  FFMA.FTZ R123, R153, R126, R127 ;  /* 0x0000007e997b7223 */ /* 0x000fe2000001007f */
[----:B------:R-:W-:Y:S01]  /*5e40*/  FMUL.FTZ R153, R3, R154 ;  /* 0x0000009a03997220 */ /* 0x000fe20000410000 */
[----:B------:R-:W-:Y:S02]  /*5e50*/  @P4 HADD2.F32 R122, -RZ, R111.H0_H0 ;  /* 0x2000006fff7a4230 */ /* 0x000fe40000004100 */
[----:B------:R-:W-:Y:S01]  /*5e60*/  FADD.FTZ R123, R152, -R123 ;  /* 0x8000007b987b7221 */ /* 0x000fe20000010000 */
[----:B------:R-:W-:Y:S02]  /*5e70*/  HFMA2 R152, -RZ, RZ, 0, 0 ;  /* 0x00000000ff987431 */ /* 0x000fe400000001ff */
[----:B------:R-:W-:Y:S01]  /*5e80*/  FMUL.FTZ R153, R153, UR13 ;  /* 0x0000000d99997c20 */ /* 0x000fe20008410000 */
[----:B------:R-:W-:-:S02]  /*5e90*/  @P4 HADD2.F32 R154, -RZ, R43.H0_H0 ;  /* 0x2000002bff9a4230 */ /* 0x000fc40000004100 */
[----:B------:R-:W-:Y:S01]  /*5ea0*/  FMUL.FTZ R123, R5, R123 ;  /* 0x0000007b057b7220 */ /* 0x000fe20000410000 */
[----:B------:R-:W-:Y:S01]  /*5eb0*/  @P2 HADD2.F32 R155, -RZ, R43.H1_H1 ;  /* 0x3000002bff9b2230 */ /* 0x000fe20000004100 */
[----:B------:R-:W-:Y:S01]  /*5ec0*/  F2FP.F16.F32.PACK_AB R110, R110, R174 ;  /* 0x000000ae6e6e723e */ /* 0x000fe200000000ff */
[-C--:B------:R-:W-:Y:S01]  /*5ed0*/  @P4 FMUL.FTZ R152, R122, R153.reuse ;  /* 0x000000997a984220 */ /* 0x080fe20000410000 */
[----:B------:R-:W-:Y:S01]  /*5ee0*/  MOV R122, RZ ;  /* 0x000000ff007a7202 */ /* 0x000fe20000000f00 */
[----:B------:R-:W-:Y:S01]  /*5ef0*/  @P4 FMUL.FTZ R122, R154, R153 ;  /* 0x000000999a7a4220 */ /* 0x000fe20000410000 */
        /* <DEDUP_REMOVED lines=8> */
.L_x_16178:
        /* <DEDUP_REMOVED lines=13> */
[----:B------:R-:W-:Y:S02]  /*6050*/  CS2R R122, SRZ ;  /* 0x00000000007a7805 */ /* 0x000fe4000001ff00 */
[----:B------:R-:W-:Y:S01]  /*6060*/  LOP3.LUT P3, RZ, R114, 0xff00, RZ, 0xc0, !PT ;  /* 0x0000ff0072ff7812 */ /* 0x000fe2000786c0ff */
[----:B------:R-:W-:Y:S02]  /*6070*/  HFMA2 R154, -RZ, RZ, 0, 0 ;  /* 0x00000000ff9a7431 */ /* 0x000fe400000001ff */
[----:B------:R-:W-:Y:S01]  /*6080*/  FADD.FTZ R136, R140, -R136 ;  /* 0x800000888c887221 */ /* 0x000fe20000010000 */
[-CC-:B------:R-:W-:Y:S01]  /*6090*/  FFMA.FTZ R138, R138, R126.reuse, R127.reuse ;  /* 0x0000007e8a8a7223 */ /* 0x180fe2000001007f */
[----:B------:R-:W-:Y:S02]  /*60a0*/  FFMA.FTZ R139, R139, R126, R127 ;  /* 0x0000007e8b8b7223 */ /* 0x000fe4000001007f */
[----:B------:R-:W-:Y:S01]  /*60b0*/  FMUL.FTZ R92, R5, R136 ;  /* 0x00000088055c7220 */ /* 0x000fe20000410000 */
[----:B------:R-:W-:Y:S01]  /*60c0*/  FADD.FTZ R138, R142, -R138 ;  /* 0x8000008a8e8a7221 */ /* 0x000fe20000010000 */
[----:B------:R-:W-:-:S02]  /*60d0*/  HFMA2 R142, -RZ, RZ, 0, 0 ;  /* 0x00000000ff8e7431 */ /* 0x000fc400000001ff */
        /* <DEDUP_REMOVED lines=9> */
[----:B------:R-:W0:Y:S01]  /*6170*/  @P2 LDC R94, c[0x0][0x408] ;  /* 0x00010200ff5e2b82 */ /* 0x000e220000000800 */
[----:B------:R-:W-:Y:S02]  /*6180*/  CS2R R136, SRZ ;  /* 0x0000000000887805 */ /* 0x000fe4000001ff00 */
        /* <DEDUP_REMOVED lines=106> */
.L_x_16179:
[-CC-:B------:R-:W-:Y:S01]  /*6830*/  FFMA.FTZ R136, R136, R126.reuse, R127.reuse ;  /* 0x0000007e88887223 */ /* 0x180fe2000001007f */
[----:B------:R-:W-:Y:S01]  /*6840*/  LOP3.LUT P2, RZ, R114, 0xff, RZ, 0xc0, !PT ;  /* 0x000000ff72ff7812 */ /* 0x000fe2000784c0ff */
[----:B------:R-:W-:Y:S01]  /*6850*/  HFMA2 R122, -RZ, RZ, 0, 0 ;  /* 0x00000000ff7a7431 */ /* 0x000fe200000001ff */
[----:B------:R-:W-:Y:S01]  /*6860*/  MOV R154, RZ ;  /* 0x000000ff009a7202 */ /* 0x000fe20000000f00 */
[----:B------:R-:W-:Y:S01]  /*6870*/  FADD.FTZ R136, R140, -R136 ;  /* 0x800000888c887221 */ /* 0x000fe20000010000 */
[-CC-:B------:R-:W-:Y:S01]  /*6880*/  FFMA.FTZ R137, R137, R126.reuse, R127.reuse ;  /* 0x0000007e89897223 */ /* 0x180fe2000001007f */
[-CC-:B------:R-:W-:Y:S01]  /*6890*/  FFMA.FTZ R138, R138, R126.reuse, R127.reuse ;  /* 0x0000007e8a8a7223 */ /* 0x180fe2000001007f */
[----:B------:R-:W-:Y:S01]  /*68a0*/  FFMA.FTZ R139, R139, R126, R127 ;  /* 0x0000007e8b8b7223 */ /* 0x000fe2000001007f */
[----:B------:R-:W-:Y:S01]  /*68b0*/  FMUL.FTZ R136, R5, R136 ;  /* 0x0000008805887220 */ /* 0x000fe20000410000 */
[----:B------:R-:W-:Y:S01]  /*68c0*/  FADD.FTZ R137, R141, -R137 ;  /* 0x800000898d897221 */ /* 0x000fe20000010000 */
[----:B------:R-:W-:Y:S01]  /*68d0*/  FADD.FTZ R138, R142, -R138 ;  /* 0x8000008a8e8a7221 */ /* 0x000fe20000010000 */
[----:B------:R-:W-:Y:S01]  /*68e0*/  MOV R142, RZ ;  /* 0x000000ff008e7202 */ /* 0x000fe20000000f00 */
[----:B------:R-:W-:Y:S01]  /*68f0*/  FMUL.FTZ R123, R3, R136 ;  /* 0x00000088037b7220 */ /* 0x000fe20000410000 */
[----:B------:R-:W-:Y:S01]  /*6900*/  FADD.FTZ R139, R143, -R139 ;  /* 0x8000008b8f8b7221 */ /* 0x000fe20000010000 */
[----:B-----5:R-:W-:-:S02]  /*6910*/  @P2 HADD2.F32 R136, -RZ, R108.H0_H0 ;  /* 0x2000006cff882230 */ /* 0x020fc40000004100 */
[----:B------:R-:W-:Y:S01]  /*6920*/  FMUL.FTZ R138, R5, R138 ;  /* 0x0000008a058a7220 */ /* 0x000fe20000410000 */
[----:B------:R-:W-:Y:S01]  /*6930*/  FMUL.FTZ R123, R123, UR13 ;  /* 0x0000000d7b7b7c20 */ /* 0x000fe20008410000 */
[-CC-:B------:R-:W-:Y:S01]  /*6940*/  FFMA.FTZ R144, R144, R126.reuse, R127.reuse ;  /* 0x0000007e90907223 */ /* 0x180fe2000001007f */
[-CC-:B------:R-:W-:Y:S01]  /*6950*/  FFMA.FTZ R146, R146, R126.reuse, R127.reuse ;  /* 0x0000007e92927223 */ /* 0x180fe2000001007f */
[----:B------:R-:W-:Y:S01]  /*6960*/  LOP3.LUT P3, RZ, R115, 0xff00, RZ, 0xc0, !PT ;  /* 0x0000ff0073ff7812 */ /* 0x000fe2000786c0ff */
[-C--:B------:R-:W-:Y:S01]  /*6970*/  @P2 FMUL.FTZ R122, R136, R123.reuse ;  /* 0x0000007b887a2220 */ /* 0x080fe20000410000 */
[----:B------:R-:W-:Y:S02]  /*6980*/  @P2 HADD2.F32 R136, -RZ, R44.H0_H0 ;  /* 0x2000002cff882230 */ /* 0x000fe40000004100 */
[----:B------:R-:W-:Y:S01]  /*6990*/  FADD.FTZ R144, R145, -R144 ;  /* 0x8000009091907221 */ /* 0x000fe20000010000 */
[----:B------:R-:W-:Y:S01]  /*69a0*/  FADD.FTZ R146, R147, -R146 ;  /* 0x8000009293927221 */ /* 0x000fe20000010000 */
[----:B------:R-:W-:Y:S01]  /*69b0*/  MOV R143, RZ ;  /* 0x000000ff008f7202 */ /* 0x000fe20000000f00 */
[----:B------:R-:W-:Y:S01]  /*69c0*/  FFMA.FTZ R148, R148, R126, R127 ;  /* 0x0000007e94947223 */ /* 0x000fe2000001007f */
[----:B------:R-:W-:Y:S01]  /*69d0*/  @P2 FMUL.FTZ R154, R136, R123 ;  /* 0x0000007b889a2220 */ /* 0x000fe20000410000 */
[----:B------:R-:W-:Y:S01]  /*69e0*/  LOP3.LUT P2, RZ, R114, 0xff00, RZ, 0xc0, !PT ;  /* 0x0000ff0072ff7812 */ /* 0x000fe2000784c0ff */
[----:B------:R-:W-:Y:S01]  /*69f0*/  FMUL.FTZ R136, R5, R137 ;  /* 0x0000008905887220 */ /* 0x000fe20000410000 */
[----:B------:R-:W-:-:S02]  /*6a00*/  HFMA2 R123, -RZ, RZ, 0, 0 ;  /* 0x00000000ff7b7431 */ /* 0x000fc400000001ff */
[C---:B------:R-:W-:Y:S01]  /*6a10*/  FMUL.FTZ R144, R5.reuse, R144 ;  /* 0x0000009005907220 */ /* 0x040fe20000410000 */
[----:B------:R-:W-:Y:S01]  /*6a20*/  FMUL.FTZ R146, R5, R146 ;  /* 0x0000009205927220 */ /* 0x000fe20000410000 */
[----:B------:R-:W-:Y:S01]  /*6a30*/  FMUL.FTZ R136, R3, R136 ;  /* 0x0000008803887220 */ /* 0x000fe20000410000 */
[----:B------:R-:W-:Y:S01]  /*6a40*/  LOP3.LUT P4, RZ, R115, 0xff0000, RZ, 0xc0, !PT ;  /* 0x00ff000073ff7812 */ /* 0x000fe2000788c0ff */
[----:B------:R-:W-:Y:S01]  /*6a50*/  FADD.FTZ R149, R149, -R148 ;  /* 0x8000009495957221 */ /* 0x000fe20000010000 */
[----:B------:R-:W-:Y:S01]  /*6a60*/  FFMA.FTZ R150, R150, R126, R127 ;  /* 0x0000007e96967223 */ /* 0x000fe2000001007f */
[----:B------:R-:W-:Y:S02]  /*6a70*/  FMUL.FTZ R136, R136, UR13 ;  /* 0x0000000d88887c20 */ /* 0x000fe40008410000 */
[----:B------:R-:W-:Y:S01]  /*6a80*/  FMUL.FTZ R149, R5, R149 ;  /* 0x0000009505957220 */ /* 0x000fe20000410000 */
[----:B------:R-:W-:Y:S01]  /*6a90*/  FADD.FTZ R151, R151, -R150 ;  /* 0x8000009697977221 */ /* 0x000fe20000010000 */
[----:B------:R-:W-:-:S02]  /*6aa0*/  @P2 HADD2.F32 R108, -RZ, R108.H1_H1 ;  /* 0x3000006cff6c2230 */ /* 0x000fc40000004100 */
[----:B------:R-:W-:-:S03]  /*6ab0*/  @P2 HADD2.F32 R137, -RZ, R44.H1_H1 ;  /* 0x3000002cff892230 */ /* 0x000fc60000004100 */
[-C--:B------:R-:W-:Y:S01]  /*6ac0*/  @P2 FMUL.FTZ R123, R108, R136.reuse ;  /* 0x000000886c7b2220 */ /* 0x080fe20000410000 */
[----:B------:R-:W-:Y:S01]  /*6ad0*/  MOV R108, RZ ;  /* 0x000000ff006c7202 */ /* 0x000fe20000000f00 */
[----:B------:R-:W-:Y:S01]  /*6ae0*/  @P2 FMUL.FTZ R108, R137, R136 ;  /* 0x00000088896c2220 */ /* 0x000fe20000410000 */
[----:B------:R-:W-:Y:S01]  /*6af0*/  LOP3.LUT P2, RZ, R114, 0xff0000, RZ, 0xc0, !PT ;  /* 0x00ff000072ff7812 */ /* 0x000fe2000784c0ff */
[----:B------:R-:W-:Y:S01]  /*6b00*/  FMUL.FTZ R137, R3, R138 ;  /* 0x0000008a03897220 */ /* 0x000fe20000410000 */
[----:B------:R-:W-:Y:S02]  /*6b10*/  HFMA2 R136, -RZ, RZ, 0, 0 ;  /* 0x00000000ff887431 */ /* 0x000fe400000001ff */
[----:B------:R-:W-:Y:S01]  /*6b20*/  @P4 HADD2.F32 R141, -RZ, R47.H0_H0 ;  /* 0x2000002fff8d4230 */ /* 0x000fe20000004100 */
[----:B------:R-:W-:Y:S01]  /*6b30*/  F2FP.F16.F32.PACK_AB R108, R108, R154 ;  /* 0x0000009a6c6c723e */ /* 0x000fe200000000ff */
[----:B------:R-:W-:-:S07]  /*6b40*/  FMUL.FTZ R137, R137, UR13 ;  /* 0x0000000d89897c20 */ /* 0x000fce0008410000 */
[----:B------:R-:W-:-:S05]  /*6b50*/  @P2 HADD2.F32 R138, -RZ, R109.H0_H0 ;  /* 0x2000006dff8a2230 */ /* 0x000fca0000004100 */
[----:B------:R-:W-:Y:S01]  /*6b60*/  @P2 FMUL.FTZ R136, R138, R137 ;  /* 0x000000898a882220 */ /* 0x000fe20000410000 */
[----:B------:R-:W-:-:S05]  /*6b70*/  @P2 HADD2.F32 R138, -RZ, R45.H0_H0 ;  /* 0x2000002dff8a2230 */ /* 0x000fca0000004100 */
        /* <DEDUP_REMOVED lines=16> */
[----:B------:R-:W-:Y:S02]  /*6c80*/  FMUL.FTZ R139, R139, UR13 ;  /* 0x0000000d8b8b7c20 */ /* 0x000fe40008410000 */
[----:B------:R-:W-:-:S04]  /*6c90*/  FMUL.FTZ R144, R3, R144 ;  /* 0x0000009003907220 */ /* 0x000fc80000410000 */
[----:B------:R-:W-:Y:S01]  /*6ca0*/  FMUL.FTZ R144, R144, UR13 ;  /* 0x0000000d90907c20 */ /* 0x000fe20008410000 */
[--C-:B------:R-:W-:Y:S02]  /*6cb0*/  @P2 HADD2.F32 R140, -RZ, R110.reuse.H0_H0 ;  /* 0x2000006eff8c2230 */ /* 0x100fe40000004100 */
[----:B------:R-:W-:-:S03]  /*6cc0*/  @P3 HADD2.F32 R110, -RZ, R110.H1_H1 ;  /* 0x3000006eff6e3230 */ /* 0x000fc60000004100 */
[----:B------:R-:W-:Y:S01]  /*6cd0*/  @P2 FMUL.FTZ R138, R140, R139 ;  /* 0x0000008b8c8a2220 */ /* 0x000fe20000410000 */
[----:B------:R-:W-:-:S05]  /*6ce0*/  @P2 HADD2.F32 R140, -RZ, R46.H0_H0 ;  /* 0x2000002eff8c2230 */ /* 0x000fca0000004100 */
[----:B------:R-:W-:Y:S01]  /*6cf0*/  @P2 FMUL.FTZ R143, R140, R139 ;  /* 0x0000008b8c8f2220 */ /* 0x000fe20000410000 */
[----:B------:R-:W-:Y:S01]  /*6d00*/  ISETP.GE.U32.AND P2, PT, R114, RZ, PT ;  /* 0x000000ff7200720c */ /* 0x000fe20003f46070 */
[----:B------:R-:W-:Y:S01]  /*6d10*/  FMUL.FTZ R114, R3, R146 ;  /* 0x0000009203727220 */ /* 0x000fe20000410000 */
[----:B------:R-:W-:Y:S02]  /*6d20*/  HFMA2 R139, -RZ, RZ, 0, 0 ;  /* 0x00000000ff8b7431 */ /* 0x000fe400000001ff */
[----:B------:R-:W-:Y:S01]  /*6d30*/  ISETP.GE.U32.AND.EX P2, PT, R115, 0x1000000, PT, P2 ;  /* 0x010000007300780c */ /* 0x000fe20003f46120 */
[----:B------:R-:W-:Y:S01]  /*6d40*/  FMUL.FTZ R114, R114, UR13 ;  /* 0x0000000d72727c20 */ /* 0x000fe20008410000 */
[----:B------:R-:W-:Y:S02]  /*6d50*/  @P3 HADD2.F32 R115, -RZ, R46.H1_H1 ;  /* 0x3000002eff733230 */ /* 0x000fe40000004100 */
[----:B------:R-:W-:Y:S02]  /*6d60*/  HFMA2 R140, -RZ, RZ, 0, 0 ;  /* 0x00000000ff8c7431 */ /* 0x000fe400000001ff */
[-C--:B------:R-:W-:Y:S01]  /*6d70*/  @P3 FMUL.FTZ R139, R110, R114.reuse ;  /* 0x000000726e8b3220 */ /* 0x080fe20000410000 */
[----:B------:R-:W-:Y:S01]  /*6d80*/  MOV R110, RZ ;  /* 0x000000ff006e7202 */ /* 0x000fe20000000f00 */
[----:B------:R-:W-:Y:S01]  /*6d90*/  @P3 FMUL.FTZ R110, R115, R114 ;  /* 0x00000072736e3220 */ /* 0x000fe20000410000 */
[----:B------:R-:W-:Y:S01]  /*6da0*/  FMUL.FTZ R115, R3, R149 ;  /* 0x0000009503737220 */ /* 0x000fe20000410000 */
[----:B------:R-:W-:-:S03]  /*6db0*/  @P4 HADD2.F32 R114, -RZ, R111.H0_H0 ;  /* 0x2000006fff724230 */ /* 0x000fc60000004100 */
[----:B------:R-:W-:Y:S01]  /*6dc0*/  FMUL.FTZ R115, R115, UR13 ;  /* 0x0000000d73737c20 */ /* 0x000fe20008410000 */
[----:B------:R-:W-:Y:S01]  /*6dd0*/  @P2 HADD2.F32 R145, -RZ, R47.H1_H1 ;  /* 0x3000002fff912230 */ /* 0x000fe20000004100 */
[----:B------:R-:W-:Y:S02]  /*6de0*/  F2FP.F16.F32.PACK_AB R110, R110, R143 ;  /* 0x0000008f6e6e723e */ /* 0x000fe400000000ff */
[-C--:B------:R-:W-:Y:S01]  /*6df0*/  @P4 FMUL.FTZ R140, R114, R115.reuse ;  /* 0x00000073728c4220 */ /* 0x080fe20000410000 */
[----:B------:R-:W-:Y:S01]  /*6e00*/  MOV R114, RZ ;  /* 0x000000ff00727202 */ /* 0x000fe20000000f00 */
[----:B------:R-:W-:Y:S01]  /*6e10*/  @P4 FMUL.FTZ R114, R141, R115 ;  /* 0x000000738d724220 */ /* 0x000fe20000410000 */
[----:B------:R-:W-:Y:S02]  /*6e20*/  @P2 HADD2.F32 R115, -RZ, R111.H1_H1 ;  /* 0x3000006fff732230 */ /* 0x000fe40000004100 */
[----:B------:R-:W-:Y:S01]  /*6e30*/  HFMA2 R111, -RZ, RZ, 0, 0 ;  /* 0x00000000ff6f7431 */ /* 0x000fe200000001ff */
[----:B------:R-:W-:-:S02]  /*6e40*/  MOV R141, RZ ;  /* 0x000000ff008d7202 */ /* 0x000fc40000000f00 */
[-C--:B------:R-:W-:Y:S01]  /*6e50*/  @P2 FMUL.FTZ R141, R115, R144.reuse ;  /* 0x00000090738d2220 */ /* 0x080fe20000410000 */
[----:B------:R-:W-:-:S05]  /*6e60*/  @P2 FMUL.FTZ R111, R145, R144 ;  /* 0x00000090916f2220 */ /* 0x000fca0000410000 */
[----:B------:R-:W-:-:S07]  /*6e70*/  F2FP.F16.F32.PACK_AB R111, R111, R114 ;  /* 0x000000726f6f723e */ /* 0x000fce00000000ff */
.L_x_16180:
        /* <DEDUP_REMOVED lines=15> */
[-CC-:B------:R-:W-:Y:S01]  /*6f70*/  FFMA.FTZ R102, R102, R126.reuse, R127.reuse ;  /* 0x0000007e66667223 */ /* 0x180fe2000001007f */
[----:B------:R-:W-:Y:S01]  /*6f80*/  FADD.FTZ R100, R116, -R100 ;  /* 0x8000006474647221 */ /* 0x000fe20000010000 */
[----:B------:R-:W-:Y:S01]  /*6f90*/  FFMA.FTZ R103, R103, R126, R127 ;  /* 0x0000007e67677223 */ /* 0x000fe2000001007f */
[----:B------:R-:W-:Y:S02]  /*6fa0*/  HFMA2 R116, -RZ, RZ, 0, 0 ;  /* 0x00000000ff747431 */ /* 0x000fe400000001ff */
[----:B------:R-:W-:Y:S01]  /*6fb0*/  FADD.FTZ R102, R118, -R102 ;  /* 0x8000006676667221 */ /* 0x000fe20000010000 */
[----:B------:R-:W-:Y:S01]  /*6fc0*/  FMUL.FTZ R92, R5, R100 ;  /* 0x00000064055c7220 */ /* 0x000fe20000410000 */
[----:B------:R-:W-:Y:S01]  /*6fd0*/  FADD.FTZ R119, R119, -R103 ;  /* 0x8000006777777221 */ /* 0x000fe20000010000 */
[-CC-:B------:R-:W-:Y:S01]  /*6fe0*/  FFMA.FTZ R106, R106, R126.reuse, R127.reuse ;  /* 0x0000007e6a6a7223 */ /* 0x180fe2000001007f */
[----:B------:R-:W-:Y:S01]  /*6ff0*/  FFMA.FTZ R107, R107, R126, R127 ;  /* 0x0000007e6b6b7223 */ /* 0x000fe2000001007f */
[----:B------:R-:W-:Y:S01]  /*7000*/  @P2 FMUL.FTZ R93, R92, R3 ;  /* 0x000000035c5d2220 */ /* 0x000fe20000410000 */
[----:B-----5:R-:W-:-:S02]  /*7010*/  @P2 HADD2.F32 R94, -RZ, R108.H0_H0 ;  /* 0x2000006cff5e2230 */ /* 0x020fc40000004100 */
[----:B------:R-:W-:Y:S01]  /*7020*/  @P2 FMUL.FTZ R95, R92, R3 ;  /* 0x000000035c5f2220 */ /* 0x000fe20000410000 */
[----:B------:R-:W-:Y:S01]  /*7030*/  FADD.FTZ R106, R124, -R106 ;  /* 0x8000006a7c6a7221 */ /* 0x000fe20000010000 */
[----:B------:R-:W-:Y:S01]  /*7040*/  @P2 FMUL.FTZ R93, R93, UR13 ;  /* 0x0000000d5d5d2c20 */ /* 0x000fe20008410000 */
[----:B------:R-:W-:-:S03]  /*7050*/  FADD.FTZ R107, R125, -R107 ;  /* 0x8000006b7d6b7221 */ /* 0x000fc60000010000 */
        /* <DEDUP_REMOVED lines=12> */
[----:B0-----:R-:W-:Y:S01]  /*7120*/  @P3 FMUL.FTZ R94, R95, R94 ;  /* 0x0000005e5f5e3220 */ /* 0x001fe20000410000 */
[----:B------:R-:W-:Y:S02]  /*7130*/  @P3 HADD2.F32 R95, -RZ, R108.H1_H1 ;  /* 0x3000006cff5f3230 */ /* 0x000fe40000004100 */
[----:B------:R-:W-:-:S03]  /*7140*/  HFMA2 R108, -RZ, RZ, 0, 0 ;  /* 0x00000000ff6c7431 */ /* 0x000fc600000001ff */
[----:B------:R-:W-:Y:S01]  /*7150*/  @P3 FMUL.FTZ R108, R95, R94 ;  /* 0x0000005e5f6c3220 */ /* 0x000fe20000410000 */
[----:B------:R-:W-:Y:S01]  /*7160*/  @P3 FMUL.FTZ R95, R93, R3 ;  /* 0x000000035d5f3220 */ /* 0x000fe20000410000 */
[----:B------:R-:W0:Y:S03]  /*7170*/  @P3 LDC R94, c[0x0][0x408] ;  /* 0x00010200ff5e3b82 */ /* 0x000e260000000800 */
[----:B0-----:R-:W-:Y:S01]  /*7180*/  @P3 FMUL.FTZ R94, R95, R94 ;  /* 0x0000005e5f5e3220 */ /* 0x001fe20000410000 */
[----:B------:R-:W-:-:S05]  /*7190*/  @P3 HADD2.F32 R95, -RZ, R48.H1_H1 ;  /* 0x30000030ff5f3230 */ /* 0x000fca0000004100 */
[----:B------:R-:W-:Y:S01]  /*71a0*/  @P3 FMUL.FTZ R101, R94, R95 ;  /* 0x0000005f5e653220 */ /* 0x000fe20000410000 */
[----:B------:R-:W-:Y:S01]  /*71b0*/  FMUL.FTZ R94, R5, R102 ;  /* 0x00000066055e7220 */ /* 0x000fe20000410000 */
[----:B------:R-:W0:Y:S01]  /*71c0*/  @P2 LDC R95, c[0x0][0x408] ;  /* 0x00010200ff5f2b82 */ /* 0x000e220000000800 */
[----:B------:R-:W-:Y:S02]  /*71d0*/  CS2R R102, SRZ ;  /* 0x0000000000667805 */ /* 0x000fe4000001ff00 */
[----:B------:R-:W-:Y:S01]  /*71e0*/  LOP3.LUT P3, RZ, R113, 0xff0000, RZ, 0xc0, !PT ;  /* 0x00ff000071ff7812 */ /* 0x000fe2000786c0ff */
[----:B------:R-:W-:Y:S01]  /*71f0*/  @P2 FMUL.FTZ R96, R94, R3 ;  /* 0x000000035e602220 */ /* 0x000fe20000410000 */
[----:B------:R-:W-:-:S11]  /*7200*/  F2FP.F16.F32.PACK_AB R100, R101, R100 ;  /* 0x000000646564723e */ /* 0x000fd600000000ff */
[----:B------:R-:W-:Y:S02]  /*7210*/  @P3 HADD2.F32 R117, -RZ, R111.H0_H0 ;  /* 0x2000006fff753230 */ /* 0x000fe40000004100 */
        /* <DEDUP_REMOVED lines=11> */
[----:B------:R-:W-:-:S04]  /*72d0*/  @P2 FMUL.FTZ R97, R95, R3 ;  /* 0x000000035f612220 */ /* 0x000fc80000410000 */
[----:B0-----:R-:W-:Y:S01]  /*72e0*/  @P2 FMUL.FTZ R96, R97, R96 ;  /* 0x0000006061602220 */ /* 0x001fe20000410000 */
[----:B------:R-:W-:Y:S01]  /*72f0*/  @P2 HADD2.F32 R97, -RZ, R109.H1_H1 ;  /* 0x3000006dff612230 */ /* 0x000fe20000004100 */
[----:B------:R-:W-:-:S04]  /*7300*/  MOV R109, RZ ;  /* 0x000000ff006d7202 */ /* 0x000fc80000000f00 */
[----:B------:R-:W-:Y:S01]  /*7310*/  @P2 FMUL.FTZ R109, R97, R96 ;  /* 0x00000060616d2220 */ /* 0x000fe20000410000 */
[----:B------:R-:W-:Y:S01]  /*7320*/  @P2 FMUL.FTZ R97, R95, R3 ;  /* 0x000000035f612220 */ /* 0x000fe20000410000 */
[----:B------:R-:W0:Y:S03]  /*7330*/  @P2 LDC R96, c[0x0][0x408] ;  /* 0x00010200ff602b82 */ /* 0x000e260000000800 */
[----:B0-----:R-:W-:Y:S01]  /*7340*/  @P2 FMUL.FTZ R96, R97, R96 ;  /* 0x0000006061602220 */ /* 0x001fe20000410000 */
[----:B------:R-:W-:-:S05]  /*7350*/  @P2 HADD2.F32 R97, -RZ, R49.H1_H1 ;  /* 0x30000031ff612230 */ /* 0x000fca0000004100 */
[----:B------:R-:W-:Y:S01]  /*7360*/  @P2 FMUL.FTZ R103, R96, R97 ;  /* 0x0000006160672220 */ /* 0x000fe20000410000 */
[----:B------:R-:W-:Y:S01]  /*7370*/  LOP3.LUT P2, RZ, R113, 0xff, RZ, 0xc0, !PT ;  /* 0x000000ff71ff7812 */ /* 0x000fe2000784c0ff */
[-CC-:B------:R-:W-:Y:S01]  /*7380*/  FFMA.FTZ R96, R104, R126.reuse, R127.reuse ;  /* 0x0000007e68607223 */ /* 0x180fe2000001007f */
[----:B------:R-:W-:Y:S01]  /*7390*/  FFMA.FTZ R97, R105, R126, R127 ;  /* 0x0000007e69617223 */ /* 0x000fe2000001007f */
[----:B------:R-:W-:Y:S02]  /*73a0*/  CS2R R104, SRZ ;  /* 0x0000000000687805 */ /* 0x000fe4000001ff00 */
[----:B------:R-:W-:Y:S01]  /*73b0*/  F2FP.F16.F32.PACK_AB R101, R103, R102 ;  /* 0x000000666765723e */ /* 0x000fe200000000ff */
[----:B------:R-:W-:Y:S01]  /*73c0*/  FADD.FTZ R96, R120, -R96 ;  /* 0x8000006078607221 */ /* 0x000fe20000010000 */
[----:B------:R-:W-:-:S03]  /*73d0*/  FADD.FTZ R97, R121, -R97 ;  /* 0x8000006179617221 */ /* 0x000fc60000010000 */
[C---:B------:R-:W-:Y:S01]  /*73e0*/  FMUL.FTZ R96, R5.reuse, R96 ;  /* 0x0000006005607220 */ /* 0x040fe20000410000 */
[----:B------:R-:W-:Y:S02]  /*73f0*/  FMUL.FTZ R97, R5, R97 ;  /* 0x0000006105617220 */ /* 0x000fe40000410000 */
        /* <DEDUP_REMOVED lines=24> */
[----:B------:R-:W-:Y:S02]  /*7580*/  ISETP.GE.U32.AND P2, PT, R112, RZ, PT ;  /* 0x000000ff7000720c */ /* 0x000fe40003f46070 */
[----:B------:R-:W-:Y:S01]  /*7590*/  @P3 FMUL.FTZ R106, R98, R3 ;  /* 0x00000003626a3220 */ /* 0x000fe20000410000 */
[----:B------:R-:W-:Y:S02]  /*75a0*/  F2FP.F16.F32.PACK_AB R102, R105, R104 ;  /* 0x000000686966723e */ /* 0x000fe400000000ff */
[----:B------:R-:W-:-:S13]  /*75b0*/  ISETP.GE.U32.AND.EX P2, PT, R113, 0x1000000, PT, P2 ;  /* 0x010000007100780c */ /* 0x000fda0003f46120 */
[----:B------:R-:W-:Y:S02]  /*75c0*/  @P2 HADD2.F32 R113, -RZ, R51.H1_H1 ;  /* 0x30000033ff712230 */ /* 0x000fe40000004100 */
[----:B------:R-:W-:Y:S02]  /*75d0*/  @P2 HADD2.F32 R111, -RZ, R111.H1_H1 ;  /* 0x3000006fff6f2230 */ /* 0x000fe40000004100 */
[----:B0-----:R-:W-:Y:S01]  /*75e0*/  @P3 FMUL.FTZ R99, R106, R99 ;  /* 0x000000636a633220 */ /* 0x001fe20000410000 */
[----:B------:R-:W-:-:S03]  /*75f0*/  HFMA2 R106, -RZ, RZ, 0, 0 ;  /* 0x00000000ff6a7431 */ /* 0x000fc600000001ff */
[----:B------:R-:W-:Y:S01]  /*7600*/  @P3 FMUL.FTZ R106, R117, R99 ;  /* 0x00000063756a3220 */ /* 0x000fe20000410000 */
[----:B------:R-:W-:Y:S01]  /*7610*/  FMUL.FTZ R99, R5, R107 ;  /* 0x0000006b05637220 */ /* 0x000fe20000410000 */
[----:B------:R-:W0:Y:S01]  /*7620*/  @P3 LDC R117, c[0x0][0x408] ;  /* 0x00010200ff753b82 */ /* 0x000e220000000800 */
[-C--:B------:R-:W-:Y:S01]  /*7630*/  @P3 FMUL.FTZ R5, R98, R3.reuse ;  /* 0x0000000362053220 */ /* 0x080fe20000410000 */
[----:B------:R-:W-:Y:S02]  /*7640*/  @P3 HADD2.F32 R107, -RZ, R51.H0_H0 ;  /* 0x20000033ff6b3230 */ /* 0x000fe40000004100 */
[----:B------:R-:W-:Y:S01]  /*7650*/  FMUL.FTZ R112, R99, R3 ;  /* 0x0000000363707220 */ /* 0x000fe20000410000 */
[----:B------:R-:W-:-:S03]  /*7660*/  MOV R3, RZ ;  /* 0x000000ff00037202 */ /* 0x000fc60000000f00 */
[----:B------:R-:W-:-:S04]  /*7670*/  FMUL.FTZ R112, R112, UR13 ;  /* 0x0000000d70707c20 */ /* 0x000fc80008410000 */
[----:B------:R-:W-:Y:S01]  /*7680*/  @P2 FMUL.FTZ R3, R112, R111 ;  /* 0x0000006f70032220 */ /* 0x000fe20000410000 */
[----:B0-----:R-:W-:Y:S01]  /*7690*/  @P3 FMUL.FTZ R117, R5, R117 ;  /* 0x0000007505753220 */ /* 0x001fe20000410000 */
[----:B------:R-:W-:-:S03]  /*76a0*/  MOV R5, RZ ;  /* 0x000000ff00057202 */ /* 0x000fc60000000f00 */
[----:B------:R-:W-:Y:S01]  /*76b0*/  @P3 FMUL.FTZ R5, R117, R107 ;  /* 0x0000006b75053220 */ /* 0x000fe20000410000 */
[----:B------:R-:W-:Y:S02]  /*76c0*/  HFMA2 R107, -RZ, RZ, 0, 0 ;  /* 0x00000000ff6b7431 */ /* 0x000fe400000001ff */
[----:B------:R-:W-:-:S05]  /*76d0*/  @P2 FMUL.FTZ R107, R112, R113 ;  /* 0x00000071706b2220 */ /* 0x000fca0000410000 */
[----:B------:R-:W-:Y:S01]  /*76e0*/  F2FP.F16.F32.PACK_AB R103, R107, R5 ;  /* 0x000000056b67723e */ /* 0x000fe200000000ff */
[----:B------:R-:W-:Y:S06]  /*76f0*/  BRA `(.L_x_16182) ;  /* 0x0000000400947947 */ /* 0x000fec0003800000 */
.L_x_16181:
[-CC-:B------:R-:W-:Y:S01]  /*7700*/  FFMA.FTZ R100, R100, R126.reuse, R127.reuse ;  /* 0x0000007e64647223 */ /* 0x180fe2000001007f */
[----:B------:R-:W-:Y:S01]  /*7710*/  LOP3.LUT P2, RZ, R112, 0xff, RZ, 0xc0, !PT ;  /* 0x000000ff70ff7812 */ /* 0x000fe2000784c0ff */
[----:B------:R-:W-:Y:S02]  /*7720*/  HFMA2 R114, -RZ, RZ, 0, 0 ;  /* 0x00000000ff727431 */ /* 0x000fe400000001ff */
[-CC-:B------:R-:W-:Y:S01]  /*7730*/  FFMA.FTZ R101, R101, R126.reuse, R127.reuse ;  /* 0x0000007e65657223 */ /* 0x180fe2000001007f */
[----:B------:R-:W-:Y:S01]  /*7740*/  FADD.FTZ R100, R116, -R100 ;  /* 0x8000006474647221 */ /* 0x000fe20000010000 */
[-CC-:B------:R-:W-:Y:S01]  /*7750*/  FFMA.FTZ R102, R102, R126.reuse, R127.reuse ;  /* 0x0000007e66667223 */ /* 0x180fe2000001007f */
[----:B------:R-:W-:Y:S01]  /*7760*/  FFMA.FTZ R103, R103, R126, R127 ;  /* 0x0000007e67677223 */ /* 0x000fe2000001007f */
[----:B------:R-:W-:Y:S01]  /*7770*/  FADD.FTZ R101, R117, -R101 ;  /* 0x8000006575657221 */ /* 0x000fe20000010000 */
[C---:B------:R-:W-:Y:S01]  /*7780*/  FMUL.FTZ R100, R5.reuse, R100 ;  /* 0x0000006405647220 */ /* 0x040fe20000410000 */
[----:B------:R-:W-:Y:S01]  /*7790*/  MOV R117, RZ ;  /* 0x000000ff00757202 */ /* 0x000fe20000000f00 */
[----:B------:R-:W-:Y:S01]  /*77a0*/  FADD.FTZ R102, R118, -R102 ;  /* 0x8000006676667221 */ /* 0x000fe20000010000 */
[----:B------:R-:W-:Y:S01]  /*77b0*/  FMUL.FTZ R101, R5, R101 ;  /* 0x0000006505657220 */ /* 0x000fe20000410000 */
[----:B------:R-:W-:Y:S01]  /*77c0*/  FMUL.FTZ R100, R3, R100 ;  /* 0x0000006403647220 */ /* 0x000fe20000410000 */
[----:B------:R-:W-:Y:S01]  /*77d0*/  FADD.FTZ R103, R119, -R103 ;  /* 0x8000006777677221 */ /* 0x000fe20000010000 */
[----:B------:R-:W-:-:S02]  /*77e0*/  @P2 HADD2.F32 R116, -RZ, R48.H0_H0 ;  /* 0x20000030ff742230 */ /* 0x000fc40000004100 */
[----:B------:R-:W-:Y:S01]  /*77f0*/  FMUL.FTZ R101, R3, R101 ;  /* 0x0000006503657220 */ /* 0x000fe20000410000 */
[----:B------:R-:W-:Y:S01]  /*7800*/  FMUL.FTZ R115, R100, UR13 ;  /* 0x0000000d64737c20 */ /* 0x000fe20008410000 */
[--C-:B-----5:R-:W-:Y:S02]  /*7810*/  @P2 HADD2.F32 R100, -RZ, R108.reuse.H0_H0 ;  /* 0x2000006cff642230 */ /* 0x120fe40000004100 */
[----:B------:R-:W-:Y:S01]  /*7820*/  FMUL.FTZ R102, R5, R102 ;  /* 0x0000006605667220 */ /* 0x000fe20000410000 */
[----:B------:R-:W-:Y:S01]  /*7830*/  FMUL.FTZ R101, R101, UR13 ;  /* 0x0000000d65657c20 */ /* 0x000fe20008410000 */
[-CC-:B------:R-:W-:Y:S01]  /*7840*/  FFMA.FTZ R104, R104, R126.reuse, R127.reuse ;  /* 0x0000007e68687223 */ /* 0x180fe2000001007f */
[--C-:B------:R-:W-:Y:S01]  /*7850*/  FFMA.FTZ R105, R105, R126, R127.reuse ;  /* 0x0000007e69697223 */ /* 0x100fe2000001007f */
        /* <DEDUP_REMOVED lines=8> */
[----:B------:R-:W-:Y:S01]  /*78e0*/  FMUL.FTZ R102, R102, UR13 ;  /* 0x0000000d66667c20 */ /* 0x000fe20008410000 */
[----:B------:R-:W-:Y:S01]  /*78f0*/  FMUL.FTZ R104, R5, R104 ;  /* 0x0000006805687220 */ /* 0x000fe20000410000 */
[----:B------:R-:W-:Y:S01]  /*7900*/  FADD.FTZ R105, R121, -R105 ;  /* 0x8000006979697221 */ /* 0x000fe20000010000 */
[----:B------:R-:W-:Y:S01]  /*7910*/  FFMA.FTZ R107, R107, R126, R127 ;  /* 0x0000007e6b6b7223 */ /* 0x000fe2000001007f */
[----:B------:R-:W-:Y:S01]  /*7920*/  FADD.FTZ R106, R124, -R106 ;  /* 0x8000006a7c6a7221 */ /* 0x000fe20000010000 */
[----:B------:R-:W-:Y:S01]  /*7930*/  FMUL.FTZ R104, R3, R104 ;  /* 0x0000006803687220 */ /* 0x000fe20000410000 */
[----:B------:R-:W-:Y:S01]  /*7940*/  LOP3.LUT P4, RZ, R113, 0xff0000, RZ, 0xc0, !PT ;  /* 0x00ff000071ff7812 */ /* 0x000fe2000788c0ff */
[----:B------:R-:W-:Y:S01]  /*7950*/  FMUL.FTZ R105, R5, R105 ;  /* 0x0000006905697220 */ /* 0x000fe20000410000 */
[----:B------:R-:W-:-:S02]  /*7960*/  @P2 HADD2.F32 R115, -RZ, R108.H1_H1 ;  /* 0x3000006cff732230 */ /* 0x000fc40000004100 */
[----:B------:R-:W-:Y:S02]  /*7970*/  HFMA2 R108, -RZ, RZ, 0, 0 ;  /* 0x00000000ff6c7431 */ /* 0x000fe400000001ff */
[----:B------:R-:W-:Y:S01]  /*7980*/  FMUL.FTZ R104, R104, UR13 ;  /* 0x0000000d68687c20 */ /* 0x000fe20008410000 */
[----:B------:R-:W-:Y:S01]  /*7990*/  FADD.FTZ R107, R125, -R107 ;  /* 0x8000006b7d6b7221 */ /* 0x000fe20000010000 */
[----:B------:R-:W-:Y:S01]  /*79a0*/  FMUL.FTZ R106, R5, R106 ;  /* 0x0000006a056a7220 */ /* 0x000fe20000410000 */
[----:B------:R-:W-:Y:S01]  /*79b0*/  FMUL.FTZ R105, R3, R105 ;  /* 0x0000006903697220 */ /* 0x000fe20000410000 */
[----:B------:R-:W-:Y:S01]  /*79c0*/  @P2 FMUL.FTZ R108, R115, R101 ;  /* 0x00000065736c2220 */ /* 0x000fe20000410000 */
[----:B------:R-:W-:Y:S02]  /*79d0*/  @P2 HADD2.F32 R115, -RZ, R48.H1_H1 ;  /* 0x30000030ff732230 */ /* 0x000fe40000004100 */
[----:B------:R-:W-:Y:S01]  /*79e0*/  FMUL.FTZ R107, R5, R107 ;  /* 0x0000006b056b7220 */ /* 0x000fe20000410000 */
[----:B------:R-:W-:Y:S01]  /*79f0*/  FMUL.FTZ R106, R3, R106 ;  /* 0x0000006a036a7220 */ /* 0x000fe20000410000 */
[----:B------:R-:W-:Y:S01]  /*7a00*/  FMUL.FTZ R105, R105, UR13 ;  /* 0x0000000d69697c20 */ /* 0x000fe20008410000 */
[----:B------:R-:W-:Y:S01]  /*7a10*/  @P2 FMUL.FTZ R117, R115, R101 ;  /* 0x0000006573752220 */ /* 0x000fe20000410000 */
[----:B------:R-:W-:Y:S01]  /*7a20*/  LOP3.LUT P2, RZ, R112, 0xff0000, RZ, 0xc0, !PT ;  /* 0x00ff000070ff7812 */ /* 0x000fe2000784c0ff */
[----:B------:R-:W-:-:S02]  /*7a30*/  HFMA2 R115, -RZ, RZ, 0, 0 ;  /* 0x00000000ff737431 */ /* 0x000fc400000001ff */
[----:B------:R-:W-:Y:S01]  /*7a40*/  FMUL.FTZ R107, R3, R107 ;  /* 0x0000006b036b7220 */ /* 0x000fe20000410000 */
[----:B------:R-:W-:-:S03]  /*7a50*/  F2FP.F16.F32.PACK_AB R100, R117, R100 ;  /* 0x000000647564723e */ /* 0x000fc600000000ff */
[----:B------:R-:W-:-:S06]  /*7a60*/  FMUL.FTZ R107, R107, UR13 ;  /* 0x0000000d6b6b7c20 */ /* 0x000fcc0008410000 */
[----:B------:R-:W-:Y:S02]  /*7a70*/  @P2 HADD2.F32 R101, -RZ, R109.H0_H0 ;  /* 0x2000006dff652230 */ /* 0x000fe40000004100 */
[----:B------:R-:W-:-:S03]  /*7a80*/  @P2 HADD2.F32 R116, -RZ, R49.H0_H0 ;  /* 0x20000031ff742230 */ /* 0x000fc60000004100 */
[-C--:B------:R-:W-:Y:S01]  /*7a90*/  @P2 FMUL.FTZ R115, R101, R102.reuse ;  /* 0x0000006665732220 */ /* 0x080fe20000410000 */
[----:B------:R-:W-:Y:S01]  /*7aa0*/  MOV R101, RZ ;  /* 0x000000ff00657202 */ /* 0x000fe20000000f00 */
[----:B------:R-:W-:Y:S01]  /*7ab0*/  @P2 FMUL.FTZ R101, R116, R102 ;  /* 0x0000006674652220 */ /* 0x000fe20000410000 */
[----:B------:R-:W-:Y:S01]  /*7ac0*/  LOP3.LUT P2, RZ, R112, 0xff000000, RZ, 0xc0, !PT ;  /* 0xff00000070ff7812 */ /* 0x000fe2000784c0ff */
[----:B------:R-:W-:Y:S01]  /*7ad0*/  FMUL.FTZ R102, R5, R103 ;  /* 0x0000006705667220 */ /* 0x000fe20000410000 */
[----:B------:R-:W-:-:S03]  /*7ae0*/  @P4 HADD2.F32 R5, -RZ, R111.H0_H0 ;  /* 0x2000006fff054230 */ /* 0x000fc60000004100 */
[----:B------:R-:W-:Y:S01]  /*7af0*/  FMUL.FTZ R102, R3, R102 ;  /* 0x0000006603667220 */ /* 0x000fe20000410000 */
[----:B------:R-:W-:Y:S01]  /*7b00*/  FMUL.FTZ R3, R106, UR13 ;  /* 0x0000000d6a037c20 */ /* 0x000fe20008410000 */
[----:B------:R-:W-:Y:S02]  /*7b10*/  HFMA2 R106, -RZ, RZ, 0, 0 ;  /* 0x00000000ff6a7431 */ /* 0x000fe400000001ff */
[----:B------:R-:W-:-:S04]  /*7b20*/  FMUL.FTZ R102, R102, UR13 ;  /* 0x0000000d66667c20 */ /* 0x000fc80008410000 */
[----:B------:R-:W-:Y:S02]  /*7b30*/  @P2 HADD2.F32 R103, -RZ, R109.H1_H1 ;  /* 0x3000006dff672230 */ /* 0x000fe40000004100 */
[----:B------:R-:W-:Y:S02]  /*7b40*/  HFMA2 R109, -RZ, RZ, 0, 0 ;  /* 0x00000000ff6d7431 */ /* 0x000fe400000001ff */
[----:B------:R-:W-:Y:S02]  /*7b50*/  @P2 HADD2.F32 R116, -RZ, R49.H1_H1 ;  /* 0x30000031ff742230 */ /* 0x000fe40000004100 */
[----:B------:R-:W-:Y:S01]  /*7b60*/  @P4 FMUL.FTZ R106, R5, R3 ;  /* 0x00000003056a4220 */ /* 0x000fe20000410000 */
[----:B------:R-:W-:Y:S01]  /*7b70*/  MOV R5, RZ ;  /* 0x000000ff00057202 */ /* 0x000fe20000000f00 */
[-C--:B------:R-:W-:Y:S01]  /*7b80*/  @P2 FMUL.FTZ R109, R103, R102.reuse ;  /* 0x00000066676d2220 */ /* 0x080fe20000410000 */
[----:B------:R-:W-:Y:S01]  /*7b90*/  MOV R103, RZ ;  /* 0x000000ff00677202 */ /* 0x000fe20000000f00 */
[----:B------:R-:W-:Y:S01]  /*7ba0*/  @P2 FMUL.FTZ R103, R116, R102 ;  /* 0x0000006674672220 */ /* 0x000fe20000410000 */
[----:B------:R-:W-:Y:S01]  /*7bb0*/  LOP3.LUT P2, RZ, R113, 0xff, RZ, 0xc0, !PT ;  /* 0x000000ff71ff7812 */ /* 0x000fe2000784c0ff */
[----:B------:R-:W-:-:S03]  /*7bc0*/  HFMA2 R116, -RZ, RZ, 0, 0 ;  /* 0x00000000ff747431 */ /* 0x000fc600000001ff */
[----:B------:R-:W-:-:S09]  /*7bd0*/  F2FP.F16.F32.PACK_AB R101, R103, R101 ;  /* 0x000000656765723e */ /* 0x000fd200000000ff */
[----:B------:R-:W-:Y:S02]  /*7be0*/  @P2 HADD2.F32 R102, -RZ, R110.H0_H0 ;  /* 0x2000006eff662230 */ /* 0x000fe40000004100 */
[----:B------:R-:W-:-:S03]  /*7bf0*/  @P2 HADD2.F32 R118, -RZ, R50.H0_H0 ;  /* 0x20000032ff762230 */ /* 0x000fc60000004100 */
[-C--:B------:R-:W-:Y:S01]  /*7c00*/  @P2 FMUL.FTZ R116, R102, R104.reuse ;  /* 0x0000006866742220 */ /* 0x080fe20000410000 */
[----:B------:R-:W-:Y:S01]  /*7c10*/  MOV R102, RZ ;  /* 0x000000ff00667202 */ /* 0x000fe20000000f00 */
[----:B------:R-:W-:Y:S01]  /*7c20*/  @P2 FMUL.FTZ R102, R118, R104 ;  /* 0x0000006876662220 */ /* 0x000fe20000410000 */
[----:B------:R-:W-:Y:S01]  /*7c30*/  ISETP.GE.U32.AND P2, PT, R112, RZ, PT ;  /* 0x000000ff7000720c */ /* 0x000fe20003f46070 */
[----:B------:R-:W-:Y:S02]  /*7c40*/  @P3 HADD2.F32 R104, -RZ, R110.H1_H1 ;  /* 0x3000006eff683230 */ /* 0x000fe40000004100 */
[----:B------:R-:W-:Y:S02]  /*7c50*/  HFMA2 R110, -RZ, RZ, 0, 0 ;  /* 0x00000000ff6e7431 */ /* 0x000fe400000001ff */
[----:B------:R-:W-:Y:S01]  /*7c60*/  @P3 HADD2.F32 R112, -RZ, R50.H1_H1 ;  /* 0x30000032ff703230 */ /* 0x000fe20000004100 */
[----:B------:R-:W-:Y:S01]  /*7c70*/  ISETP.GE.U32.AND.EX P2, PT, R113, 0x1000000, PT, P2 ;  /* 0x010000007100780c */ /* 0x000fe20003f46120 */
[----:B------:R-:W-:Y:S01]  /*7c80*/  @P3 FMUL.FTZ R110, R104, R105 ;  /* 0x00000069686e3220 */ /* 0x000fe20000410000 */
[----:B------:R-:W-:-:S02]  /*7c90*/  MOV R104, RZ ;  /* 0x000000ff00687202 */ /* 0x000fc40000000f00 */
[----:B------:R-:W-:Y:S01]  /*7ca0*/  @P3 FMUL.FTZ R104, R112, R105 ;  /* 0x0000006970683220 */ /* 0x000fe20000410000 */
[----:B------:R-:W-:-:S04]  /*7cb0*/  @P4 HADD2.F32 R105, -RZ, R51.H0_H0 ;  /* 0x20000033ff694230 */ /* 0x000fc80000004100 */
[----:B------:R-:W-:Y:S01]  /*7cc0*/  F2FP.F16.F32.PACK_AB R102, R104, R102 ;  /* 0x000000666866723e */ /* 0x000fe200000000ff */
[----:B------:R-:W-:Y:S01]  /*7cd0*/  @P4 FMUL.FTZ R5, R105, R3 ;  /* 0x0000000369054220 */ /* 0x000fe20000410000 */
[----:B------:R-:W-:Y:S02]  /*7ce0*/  HFMA2 R105, -RZ, RZ, 0, 0 ;  /* 0x00000000ff697431 */ /* 0x000fe400000001ff */
[----:B------:R-:W-:Y:S01]  /*7cf0*/  @P2 HADD2.F32 R112, -RZ, R51.H1_H1 ;  /* 0x30000033ff702230 */ /* 0x000fe20000004100 */
[----:B------:R-:W-:Y:S01]  /*7d00*/  MOV R3, RZ ;  /* 0x000000ff00037202 */ /* 0x000fe20000000f00 */
[----:B------:R-:W-:-:S03]  /*7d10*/  @P2 HADD2.F32 R111, -RZ, R111.H1_H1 ;  /* 0x3000006fff6f2230 */ /* 0x000fc60000004100 */
[-C--:B------:R-:W-:Y:S02]  /*7d20*/  @P2 FMUL.FTZ R105, R112, R107.reuse ;  /* 0x0000006b70692220 */ /* 0x080fe40000410000 */
[----:B------:R-:W-:-:S03]  /*7d30*/  @P2 FMUL.FTZ R3, R111, R107 ;  /* 0x0000006b6f032220 */ /* 0x000fc60000410000 */
[----:B------:R-:W-:-:S07]  /*7d40*/  F2FP.F16.F32.PACK_AB R103, R105, R5 ;  /* 0x000000056967723e */ /* 0x000fce00000000ff */
.L_x_16182:
        /* <DEDUP_REMOVED lines=8> */
.L_x_16172:
        /* <DEDUP_REMOVED lines=14> */
[C---:B------:R-:W-:Y:S01]  /*7eb0*/  FFMA.FTZ R128, R5.reuse, R128, R52 ;  /* 0x0000008005807223 */ /* 0x040fe20000010034 */
[----:B------:R-:W-:Y:S01]  /*7ec0*/  LOP3.LUT P2, RZ, R170, 0xff000000, RZ, 0xc0, !PT ;  /* 0xff000000aaff7812 */ /* 0x000fe2000784c0ff */
[C---:B------:R-:W-:Y:S01]  /*7ed0*/  FFMA.FTZ R129, R5.reuse, R129, R53 ;  /* 0x0000008105817223 */ /* 0x040fe20000010035 */
[----:B------:R-:W-:Y:S01]  /*7ee0*/  FFMA.FTZ R130, R5, R130, R54 ;  /* 0x0000008205827223 */ /* 0x000fe20000010036 */
[----:B------:R-:W-:Y:S01]  /*7ef0*/  FMUL.FTZ R128, R128, R3 ;  /* 0x0000000380807220 */ /* 0x000fe20000410000 */
[----:B------:R-:W-:Y:S01]  /*7f00*/  FADD.FTZ R131, R167, -R131 ;  /* 0x80000083a7837221 */ /* 0x000fe20000010000 */
[----:B------:R-:W-:-:S02]  /*7f10*/  @P1 HADD2.F32 R202, -RZ, R108.H0_H0 ;  /* 0x2000006cffca1230 */ /* 0x000fc40000004100 */
[----:B------:R-:W-:Y:S01]  /*7f20*/  FMUL.FTZ R134, R129, R3 ;  /* 0x0000000381867220 */ /* 0x000fe20000410000 */
[----:B------:R-:W-:Y:S01]  /*7f30*/  FMUL.FTZ R135, R128, UR13 ;  /* 0x0000000d80877c20 */ /* 0x000fe20008410000 */
[----:B------:R-:W-:Y:S01]  /*7f40*/  @P1 HADD2.F32 R203, -RZ, R32.H0_H0 ;  /* 0x20000020ffcb1230 */ /* 0x000fe20000004100 */
[----:B------:R-:W-:Y:S01]  /*7f50*/  MOV R128, RZ ;  /* 0x000000ff00807202 */ /* 0x000fe20000000f00 */
[----:B------:R-:W-:Y:S01]  /*7f60*/  FMUL.FTZ R134, R134, UR13 ;  /* 0x0000000d86867c20 */ /* 0x000fe20008410000 */
[----:B------:R-:W-:Y:S01]  /*7f70*/  @P1 FMUL.FTZ R128, R135, R202 ;  /* 0x000000ca87801220 */ /* 0x000fe20000410000 */
[----:B------:R-:W-:Y:S01]  /*7f80*/  MOV R202, RZ ;  /* 0x000000ff00ca7202 */ /* 0x000fe20000000f00 */
[----:B------:R-:W-:Y:S01]  /*7f90*/  @P1 FMUL.FTZ R202, R203, R135 ;  /* 0x00000087cbca1220 */ /* 0x000fe20000410000 */
[----:B------:R-:W-:Y:S01]  /*7fa0*/  LOP3.LUT P1, RZ, R170, 0xff00, RZ, 0xc0, !PT ;  /* 0x0000ff00aaff7812 */ /* 0x000fe2000782c0ff */
[----:B------:R-:W-:Y:S01]  /*7fb0*/  FMUL.FTZ R130, R130, R3 ;  /* 0x0000000382827220 */ /* 0x000fe20000410000 */
[----:B------:R-:W-:Y:S01]  /*7fc0*/  MOV R129, RZ ;  /* 0x000000ff00817202 */ /* 0x000fe20000000f00 */
[----:B------:R-:W-:Y:S01]  /*7fd0*/  FFMA.FTZ R131, R5, R131, R55 ;  /* 0x0000008305837223 */ /* 0x000fe20000010037 */
[----:B------:R-:W-:Y:S01]  /*7fe0*/  FFMA.FTZ R132, R132, R126, R127 ;  /* 0x0000007e84847223 */ /* 0x000fe2000001007f */
[----:B------:R-:W-:Y:S01]  /*7ff0*/  FMUL.FTZ R133, R130, UR13 ;  /* 0x0000000d82857c20 */ /* 0x000fe20008410000 */
[----:B------:R-:W-:Y:S01]  /*8000*/  MOV R130, RZ ;  /* 0x000000ff00827202 */ /* 0x000fe20000000f00 */
[----:B------:R-:W-:Y:S01]  /*8010*/  FMUL.FTZ R131, R131, R3 ;  /* 0x0000000383837220 */ /* 0x000fe20000410000 */
[----:B------:R-:W-:Y:S01]  /*8020*/  LOP3.LUT P3, RZ, R171, 0xff, RZ, 0xc0, !PT ;  /* 0x000000ffabff7812 */ /* 0x000fe2000786c0ff */
[----:B------:R-:W-:Y:S01]  /*8030*/  FADD.FTZ R205, R205, -R132 ;  /* 0x80000084cdcd7221 */ /* 0x000fe20000010000 */
[----:B------:R-:W-:Y:S01]  /*8040*/  MOV R203, RZ ;  /* 0x000000ff00cb7202 */ /* 0x000fe20000000f00 */
[----:B------:R-:W-:Y:S01]  /*8050*/  FMUL.FTZ R132, R131, UR13 ;  /* 0x0000000d83847c20 */ /* 0x000fe20008410000 */
[----:B------:R-:W-:Y:S01]  /*8060*/  MOV R131, RZ ;  /* 0x000000ff00837202 */ /* 0x000fe20000000f00 */
[----:B------:R-:W-:-:S02]  /*8070*/  @P1 HADD2.F32 R108, -RZ, R108.H1_H1 ;  /* 0x3000006cff6c1230 */ /* 0x000fc40000004100 */
[----:B------:R-:W-:Y:S01]  /*8080*/  FFMA.FTZ R205, R5, R205, R56 ;  /* 0x000000cd05cd7223 */ /* 0x000fe20000010038 */
[----:B------:R-:W-:Y:S02]  /*8090*/  @P1 HADD2.F32 R135, -RZ, R32.H1_H1 ;  /* 0x30000020ff871230 */ /* 0x000fe40000004100 */
[----:B------:R-:W-:Y:S01]  /*80a0*/  FFMA.FTZ R157, R157, R126, R127 ;  /* 0x0000007e9d9d7223 */ /* 0x000fe2000001007f */
[----:B------:R-:W-:Y:S01]  /*80b0*/  LOP3.LUT P4, RZ, R171, 0xff00, RZ, 0xc0, !PT ;  /* 0x0000ff00abff7812 */ /* 0x000fe2000788c0ff */
[----:B------:R-:W-:Y:S01]  /*80c0*/  @P1 FMUL.FTZ R129, R134, R108 ;  /* 0x0000006c86811220 */ /* 0x000fe20000410000 */
[----:B------:R-:W-:Y:S01]  /*80d0*/  MOV R108, RZ ;  /* 0x000000ff006c7202 */ /* 0x000fe20000000f00 */
[----:B------:R-:W-:Y:S01]  /*80e0*/  @P1 FMUL.FTZ R108, R135, R134 ;  /* 0x00000086876c1220 */ /* 0x000fe20000410000 */
[----:B------:R-:W-:Y:S01]  /*80f0*/  LOP3.LUT P1, RZ, R170, 0xff0000, RZ, 0xc0, !PT ;  /* 0x00ff0000aaff7812 */ /* 0x000fe2000782c0ff */
[----:B------:R-:W-:Y:S01]  /*8100*/  FADD.FTZ R211, R211, -R157 ;  /* 0x8000009dd3d37221 */ /* 0x000fe20000010000 */
[----:B------:R-:W-:Y:S01]  /*8110*/  MOV R157, RZ ;  /* 0x000000ff009d7202 */ /* 0x000fe20000000f00 */
[-C--:B------:R-:W-:Y:S01]  /*8120*/  FFMA.FTZ R156, R156, R126.reuse, R127 ;  /* 0x0000007e9c9c7223 */ /* 0x080fe2000001007f */
[----:B------:R-:W-:Y:S01]  /*8130*/  LOP3.LUT P5, RZ, R171, 0xff0000, RZ, 0xc0, !PT ;  /* 0x00ff0000abff7812 */ /* 0x000fe200078ac0ff */
[----:B------:R-:W-:Y:S01]  /*8140*/  FFMA.FTZ R211, R5, R211, R57 ;  /* 0x000000d305d37223 */ /* 0x000fe20000010039 */
[----:B------:R-:W-:Y:S01]  /*8150*/  FFMA.FTZ R208, R208, R126, R127 ;  /* 0x0000007ed0d07223 */ /* 0x000fe2000001007f */
[----:B------:R-:W-:Y:S01]  /*8160*/  FADD.FTZ R210, R210, -R156 ;  /* 0x8000009cd2d27221 */ /* 0x000fe20000010000 */
[----:B------:R-:W-:Y:S01]  /*8170*/  MOV R156, RZ ;  /* 0x000000ff009c7202 */ /* 0x000fe20000000f00 */
[----:B------:R-:W-:-:S02]  /*8180*/  @P4 HADD2.F32 R135, -RZ, R34.H1_H1 ;  /* 0x30000022ff874230 */ /* 0x000fc40000004100 */
[----:B------:R-:W-:Y:S01]  /*8190*/  FADD.FTZ R213, R213, -R208 ;  /* 0x800000d0d5d57221 */ /* 0x000fe20000010000 */
[----:B------:R-:W-:Y:S01]  /*81a0*/  FFMA.FTZ R210, R5, R210, R58 ;  /* 0x000000d205d27223 */ /* 0x000fe2000001003a */
[----:B------:R-:W-:Y:S01]  /*81b0*/  F2FP.F16.F32.PACK_AB R108, R108, R202 ;  /* 0x000000ca6c6c723e */ /* 0x000fe200000000ff */
[--C-:B------:R-:W-:Y:S02]  /*81c0*/  @P1 HADD2.F32 R134, -RZ, R109.reuse.H0_H0 ;  /* 0x2000006dff861230 */ /* 0x100fe40000004100 */
[----:B------:R-:W-:Y:S02]  /*81d0*/  @P2 HADD2.F32 R109, -RZ, R109.H1_H1 ;  /* 0x3000006dff6d2230 */ /* 0x000fe40000004100 */
[----:B------:R-:W-:Y:S02]  /*81e0*/  @P5 HADD2.F32 R167, -RZ, R111.H0_H0 ;  /* 0x2000006fffa75230 */ /* 0x000fe40000004100 */
[----:B------:R-:W-:Y:S01]  /*81f0*/  @P1 FMUL.FTZ R130, R133, R134 ;  /* 0x0000008685821220 */ /* 0x000fe20000410000 */
[----:B------:R-:W-:-:S02]  /*8200*/  @P1 HADD2.F32 R134, -RZ, R33.H0_H0 ;  /* 0x20000021ff861230 */ /* 0x000fc40000004100 */
[----:B------:R-:W-:Y:S01]  /*8210*/  @P2 FMUL.FTZ R131, R132, R109 ;  /* 0x0000006d84832220 */ /* 0x000fe20000410000 */
[----:B------:R-:W-:Y:S02]  /*8220*/  MOV R109, RZ ;  /* 0x000000ff006d7202 */ /* 0x000fe40000000f00 */
[----:B------:R-:W-:Y:S01]  /*8230*/  @P1 FMUL.FTZ R203, R134, R133 ;  /* 0x0000008586cb1220 */ /* 0x000fe20000410000 */
[----:B------:R-:W-:Y:S01]  /*8240*/  @P2 HADD2.F32 R133, -RZ, R33.H1_H1 ;  /* 0x30000021ff852230 */ /* 0x000fe20000004100 */
[----:B------:R-:W-:Y:S01]  /*8250*/  ISETP.GE.U32.AND P1, PT, R170, RZ, PT ;  /* 0x000000ffaa00720c */ /* 0x000fe20003f26070 */
[--C-:B------:R-:W-:Y:S02]  /*8260*/  @P3 HADD2.F32 R134, -RZ, R110.reuse.H0_H0 ;  /* 0x2000006eff863230 */ /* 0x100fe40000004100 */
[----:B------:R-:W-:Y:S02]  /*8270*/  @P4 HADD2.F32 R110, -RZ, R110.H1_H1 ;  /* 0x3000006eff6e4230 */ /* 0x000fe40000004100 */
[----:B------:R-:W-:Y:S01]  /*8280*/  @P2 FMUL.FTZ R109, R133, R132 ;  /* 0x00000084856d2220 */ /* 0x000fe20000410000 */
[----:B------:R-:W-:Y:S01]  /*8290*/  FMUL.FTZ R133, R205, R3 ;  /* 0x00000003cd857220 */ /* 0x000fe20000410000 */
[----:B------:R-:W-:Y:S01]  /*82a0*/  MOV R132, RZ ;  /* 0x000000ff00847202 */ /* 0x000fe20000000f00 */
[----:B------:R-:W-:Y:S01]  /*82b0*/  @P5 HADD2.F32 R170, -RZ, R35.H0_H0 ;  /* 0x20000023ffaa5230 */ /* 0x000fe20000004100 */
[----:B------:R-:W-:Y:S01]  /*82c0*/  ISETP.GE.U32.AND.EX P1, PT, R171, 0x1000000, PT, P1 ;  /* 0x01000000ab00780c */ /* 0x000fe20003f26110 */
[----:B------:R-:W-:Y:S01]  /*82d0*/  FMUL.FTZ R133, R133, UR13 ;  /* 0x0000000d85857c20 */ /* 0x000fe20008410000 */
[----:B------:R-:W-:-:S03]  /*82e0*/  F2FP.F16.F32.PACK_AB R109, R109, R203 ;  /* 0x000000cb6d6d723e */ /* 0x000fc600000000ff */
[----:B------:R-:W-:Y:S01]  /*82f0*/  @P3 FMUL.FTZ R132, R133, R134 ;  /* 0x0000008685843220 */ /* 0x000fe20000410000 */
[----:B------:R-:W-:-:S05]  /*8300*/  @P3 HADD2.F32 R134, -RZ, R34.H0_H0 ;  /* 0x20000022ff863230 */ /* 0x000fca0000004100 */
[----:B------:R-:W-:Y:S01]  /*8310*/  @P3 FMUL.FTZ R157, R134, R133 ;  /* 0x00000085869d3220 */ /* 0x000fe20000410000 */
[----:B------:R-:W-:Y:S01]  /*8320*/  FMUL.FTZ R134, R211, R3 ;  /* 0x00000003d3867220 */ /* 0x000fe20000410000 */
[----:B------:R-:W-:Y:S01]  /*8330*/  MOV R133, RZ ;  /* 0x000000ff00857202 */ /* 0x000fe20000000f00 */
[----:B------:R-:W-:Y:S02]  /*8340*/  @P1 HADD2.F32 R171, -RZ, R35.H1_H1 ;  /* 0x30000023ffab1230 */ /* 0x000fe40000004100 */
[----:B------:R-:W-:-:S04]  /*8350*/  FMUL.FTZ R134, R134, UR13 ;  /* 0x0000000d86867c20 */ /* 0x000fc80008410000 */
[----:B------:R-:W-:Y:S01]  /*8360*/  @P4 FMUL.FTZ R133, R134, R110 ;  /* 0x0000006e86854220 */ /* 0x000fe20000410000 */
[----:B------:R-:W-:Y:S01]  /*8370*/  MOV R110, RZ ;  /* 0x000000ff006e7202 */ /* 0x000fe20000000f00 */
[----:B------:R-:W-:Y:S01]  /*8380*/  @P4 FMUL.FTZ R110, R135, R134 ;  /* 0x00000086876e4220 */ /* 0x000fe20000410000 */
[----:B------:R-:W-:Y:S01]  /*8390*/  FMUL.FTZ R135, R210, R3 ;  /* 0x00000003d2877220 */ /* 0x000fe20000410000 */
[----:B------:R-:W-:-:S03]  /*83a0*/  MOV R134, RZ ;  /* 0x000000ff00867202 */ /* 0x000fc60000000f00 */
[----:B------:R-:W-:Y:S01]  /*83b0*/  FMUL.FTZ R135, R135, UR13 ;  /* 0x0000000d87877c20 */ /* 0x000fe20008410000 */
[----:B------:R-:W-:-:S03]  /*83c0*/  F2FP.F16.F32.PACK_AB R110, R110, R157 ;  /* 0x0000009d6e6e723e */ /* 0x000fc600000000ff */
[----:B------:R-:W-:Y:S01]  /*83d0*/  @P5 FMUL.FTZ R156, R170, R135 ;  /* 0x00000087aa9c5220 */ /* 0x000fe20000410000 */
[----:B------:R-:W-:Y:S01]  /*83e0*/  FFMA.FTZ R170, R5, R213, R59 ;  /* 0x000000d505aa7223 */ /* 0x000fe2000001003b */
[----:B------:R-:W-:Y:S01]  /*83f0*/  @P5 FMUL.FTZ R134, R135, R167 ;  /* 0x000000a787865220 */ /* 0x000fe20000410000 */
[----:B------:R-:W-:Y:S01]  /*8400*/  @P1 HADD2.F32 R167, -RZ, R111.H1_H1 ;  /* 0x3000006fffa71230 */ /* 0x000fe20000004100 */
[----:B------:R-:W-:Y:S01]  /*8410*/  MOV R111, RZ ;  /* 0x000000ff006f7202 */ /* 0x000fe20000000f00 */
[----:B------:R-:W-:Y:S01]  /*8420*/  FMUL.FTZ R170, R170, R3 ;  /* 0x00000003aaaa7220 */ /* 0x000fe20000410000 */
[----:B------:R-:W-:-:S03]  /*8430*/  MOV R135, RZ ;  /* 0x000000ff00877202 */ /* 0x000fc60000000f00 */
[----:B------:R-:W-:-:S04]  /*8440*/  FMUL.FTZ R170, R170, UR13 ;  /* 0x0000000daaaa7c20 */ /* 0x000fc80008410000 */
[----:B------:R-:W-:Y:S01]  /*8450*/  @P1 FMUL.FTZ R111, R171, R170 ;  /* 0x000000aaab6f1220 */ /* 0x000fe20000410000 */
[----:B------:R-:W-:-:S04]  /*8460*/  @P1 FMUL.FTZ R135, R170, R167 ;  /* 0x000000a7aa871220 */ /* 0x000fc80000410000 */
[----:B------:R-:W-:Y:S01]  /*8470*/  F2FP.F16.F32.PACK_AB R111, R111, R156 ;  /* 0x0000009c6f6f723e */ /* 0x000fe200000000ff */
[----:B------:R-:W-:Y:S06]  /*8480*/  BRA `(.L_x_16185) ;  /* 0x0000000800087947 */ /* 0x000fec0003800000 */
.L_x_16184:
        /* <DEDUP_REMOVED lines=8> */
[----:B------:R-:W-:Y:S01]  /*8510*/  MOV R129, RZ ;  /* 0x000000ff00817202 */ /* 0x000fe20000000f00 */
[----:B------:R-:W-:Y:S01]  /*8520*/  FFMA.FTZ R92, R5, R128, R52 ;  /* 0x00000080055c7223 */ /* 0x000fe20000010034 */
[----:B------:R-:W-:Y:S01]  /*8530*/  MOV R128, RZ ;  /* 0x000000ff00807202 */ /* 0x000fe20000000f00 */
[----:B------:R-:W-:Y:S01]  /*8540*/  FADD.FTZ R132, R205, -R132 ;  /* 0x80000084cd847221 */ /* 0x000fe20000010000 */
[----:B------:R-:W-:Y:S01]  /*8550*/  FFMA.FTZ R157, R157, R126, R127 ;  /* 0x0000007e9d9d7223 */ /* 0x000fe2000001007f */
[----:B------:R-:W0:Y:S01]  /*8560*/  @P1 LDC R94, c[0x0][0x408] ;  /* 0x00010200ff5e1b82 */ /* 0x000e220000000800 */
[----:B------:R-:W-:Y:S01]  /*8570*/  @P1 FMUL.FTZ R93, R92, R3 ;  /* 0x000000035c5d1220 */ /* 0x000fe20000410000 */
[----:B------:R-:W-:-:S02]  /*8580*/  @P1 HADD2.F32 R95, -RZ, R108.H0_H0 ;  /* 0x2000006cff5f1230 */ /* 0x000fc40000004100 */
[----:B------:R-:W-:Y:S01]  /*8590*/  FADD.FTZ R211, R211, -R157 ;  /* 0x8000009dd3d37221 */ /* 0x000fe20000010000 */
[----:B------:R-:W-:Y:S01]  /*85a0*/  @P2 HADD2.F32 R108, -RZ, R108.H1_H1 ;  /* 0x3000006cff6c2230 */ /* 0x000fe20000004100 */
[----:B------:R-:W-:Y:S01]  /*85b0*/  MOV R157, RZ ;  /* 0x000000ff009d7202 */ /* 0x000fe20000000f00 */
        /* <DEDUP_REMOVED lines=16> */
[----:B------:R-:W-:Y:S02]  /*86c0*/  MOV R108, RZ ;  /* 0x000000ff006c7202 */ /* 0x000fe40000000f00 */
[----:B------:R-:W-:Y:S01]  /*86d0*/  MOV R130, RZ ;  /* 0x000000ff00827202 */ /* 0x000fe20000000f00 */
[----:B------:R-:W-:Y:S01]  /*86e0*/  FADD.FTZ R94, R133, -R94 ;  /* 0x8000005e855e7221 */ /* 0x000fe20000010000 */
[----:B------:R-:W1:Y:S03]  /*86f0*/  @P1 LDC R96, c[0x0][0x408] ;  /* 0x00010200ff601b82 */ /* 0x000e660000000800 */
[----:B------:R-:W-:Y:S01]  /*8700*/  FFMA.FTZ R94, R5, R94, R54 ;  /* 0x0000005e055e7223 */ /* 0x000fe20000010036 */
[----:B0-----:R-:W-:Y:S01]  /*8710*/  @P2 FMUL.FTZ R95, R97, R95 ;  /* 0x0000005f615f2220 */ /* 0x001fe20000410000 */
[----:B------:R-:W-:-:S05]  /*8720*/  @P2 HADD2.F32 R97, -RZ, R32.H1_H1 ;  /* 0x30000020ff612230 */ /* 0x000fca0000004100 */
[----:B------:R-:W-:Y:S01]  /*8730*/  @P2 FMUL.FTZ R108, R97, R95 ;  /* 0x0000005f616c2220 */ /* 0x000fe20000410000 */
[-C--:B------:R-:W-:Y:S01]  /*8740*/  @P1 FMUL.FTZ R95, R94, R3.reuse ;  /* 0x000000035e5f1220 */ /* 0x080fe20000410000 */
[----:B------:R-:W-:Y:S01]  /*8750*/  LOP3.LUT P2, RZ, R170, 0xff000000, RZ, 0xc0, !PT ;  /* 0xff000000aaff7812 */ /* 0x000fe2000784c0ff */
[----:B------:R-:W-:Y:S02]  /*8760*/  @P1 FMUL.FTZ R97, R94, R3 ;  /* 0x000000035e611220 */ /* 0x000fe40000410000 */
[----:B-1----:R-:W-:Y:S01]  /*8770*/  @P1 FMUL.FTZ R96, R95, R96 ;  /* 0x000000605f601220 */ /* 0x002fe20000410000 */
[----:B------:R-:W-:Y:S01]  /*8780*/  @P1 HADD2.F32 R95, -RZ, R109.H0_H0 ;  /* 0x2000006dff5f1230 */ /* 0x000fe20000004100 */
[----:B------:R-:W-:-:S04]  /*8790*/  F2FP.F16.F32.PACK_AB R108, R108, R202 ;  /* 0x000000ca6c6c723e */ /* 0x000fc800000000ff */
[----:B------:R-:W-:Y:S01]  /*87a0*/  @P1 FMUL.FTZ R130, R95, R96 ;  /* 0x000000605f821220 */ /* 0x000fe20000410000 */
[----:B------:R-:W-:Y:S01]  /*87b0*/  FFMA.FTZ R95, R131, R126, R127 ;  /* 0x0000007e835f7223 */ /* 0x000fe2000001007f */
[----:B------:R-:W0:Y:S01]  /*87c0*/  @P1 LDC R96, c[0x0][0x408] ;  /* 0x00010200ff601b82 */ /* 0x000e220000000800 */
[----:B------:R-:W-:Y:S01]  /*87d0*/  MOV R131, RZ ;  /* 0x000000ff00837202 */ /* 0x000fe20000000f00 */
[----:B------:R-:W-:Y:S02]  /*87e0*/  @P2 HADD2.F32 R109, -RZ, R109.H1_H1 ;  /* 0x3000006dff6d2230 */ /* 0x000fe40000004100 */
[----:B------:R-:W-:Y:S01]  /*87f0*/  FADD.FTZ R95, R167, -R95 ;  /* 0x8000005fa75f7221 */ /* 0x000fe20000010000 */
[----:B------:R-:W-:-:S03]  /*8800*/  MOV R167, RZ ;  /* 0x000000ff00a77202 */ /* 0x000fc60000000f00 */
[----:B------:R-:W-:Y:S01]  /*8810*/  FFMA.FTZ R95, R5, R95, R55 ;  /* 0x0000005f055f7223 */ /* 0x000fe20000010037 */
        /* <DEDUP_REMOVED lines=13> */
[----:B------:R-:W-:Y:S01]  /*88f0*/  FFMA.FTZ R96, R5, R132, R56 ;  /* 0x0000008405607223 */ /* 0x000fe20000010038 */
        /* <DEDUP_REMOVED lines=13> */
[----:B------:R-:W-:-:S12]  /*89d0*/  FFMA.FTZ R97, R5, R211, R57 ;  /* 0x000000d305617223 */ /* 0x000fd80000010039 */
        /* <DEDUP_REMOVED lines=16> */
[C---:B------:R-:W-:Y:S01]  /*8ae0*/  FFMA.FTZ R98, R5.reuse, R98, R58 ;  /* 0x0000006205627223 */ /* 0x040fe2000001003a */
[----:B------:R-:W-:-:S03]  /*8af0*/  FFMA.FTZ R99, R5, R99, R59 ;  /* 0x0000006305637223 */ /* 0x000fc6000001003b */
[----:B------:R-:W0:Y:S01]  /*8b00*/  @P1 LDC R134, c[0x0][0x408] ;  /* 0x00010200ff861b82 */ /* 0x000e220000000800 */
[----:B------:R-:W-:Y:S01]  /*8b10*/  @P1 FMUL.FTZ R135, R98, R3 ;  /* 0x0000000362871220 */ /* 0x000fe20000410000 */
[----:B------:R-:W-:Y:S02]  /*8b20*/  @P1 HADD2.F32 R156, -RZ, R111.H0_H0 ;  /* 0x2000006fff9c1230 */ /* 0x000fe40000004100 */
[----:B------:R-:W-:Y:S02]  /*8b30*/  @P1 HADD2.F32 R203, -RZ, R35.H0_H0 ;  /* 0x20000023ffcb1230 */ /* 0x000fe40000004100 */
        /* <DEDUP_REMOVED lines=22> */
[----:B------:R-:W-:-:S07]  /*8ca0*/  F2FP.F16.F32.PACK_AB R111, R111, R156 ;  /* 0x0000009c6f6f723e */ /* 0x000fce00000000ff */
.L_x_16185:
        /* <DEDUP_REMOVED lines=22> */
[----:B------:R-:W-:Y:S01]  /*8e10*/  FFMA.FTZ R92, R5, R200, R60 ;  /* 0x000000c8055c7223 */ /* 0x000fe2000001003c */
        /* <DEDUP_REMOVED lines=32> */
[----:B------:R-:W-:Y:S01]  /*9020*/  FFMA.FTZ R94, R5, R196, R62 ;  /* 0x000000c4055e7223 */ /* 0x000fe2000001003e */
        /* <DEDUP_REMOVED lines=86> */
.L_x_16186:
[-CC-:B------:R-:W-:Y:S01]  /*9590*/  FFMA.FTZ R200, R200, R126.reuse, R127.reuse ;  /* 0x0000007ec8c87223 */ /* 0x180fe2000001007f */
[----:B------:R-:W-:Y:S01]  /*95a0*/  LOP3.LUT P2, RZ, R168, 0xff, RZ, 0xc0, !PT ;  /* 0x000000ffa8ff7812 */ /* 0x000fe2000784c0ff */
[-CC-:B------:R-:W-:Y:S01]  /*95b0*/  FFMA.FTZ R198, R198, R126.reuse, R127.reuse ;  /* 0x0000007ec6c67223 */ /* 0x180fe2000001007f */
[----:B------:R-:W-:Y:S01]  /*95c0*/  MOV R166, RZ ;  /* 0x000000ff00a67202 */ /* 0x000fe20000000f00 */
[----:B------:R-:W-:Y:S01]  /*95d0*/  FADD.FTZ R200, R201, -R200 ;  /* 0x800000c8c9c87221 */ /* 0x000fe20000010000 */
[----:B------:R-:W-:Y:S01]  /*95e0*/  MOV R170, RZ ;  /* 0x000000ff00aa7202 */ /* 0x000fe20000000f00 */
[----:B------:R-:W-:Y:S01]  /*95f0*/  FADD.FTZ R198, R199, -R198 ;  /* 0x800000c6c7c67221 */ /* 0x000fe20000010000 */
[--C-:B------:R-:W-:Y:S01]  /*9600*/  FFMA.FTZ R197, R197, R126, R127.reuse ;  /* 0x0000007ec5c57223 */ /* 0x100fe2000001007f */
[----:B------:R-:W-:Y:S01]  /*9610*/  FFMA.FTZ R200, R5, R200, R60 ;  /* 0x000000c805c87223 */ /* 0x000fe2000001003c */
[----:B------:R-:W-:Y:S01]  /*9620*/  FFMA.FTZ R195, R195, R126, R127 ;  /* 0x0000007ec3c37223 */ /* 0x000fe2000001007f */
[----:B------:R-:W-:Y:S01]  /*9630*/  LOP3.LUT P6, RZ, R168, 0xff000000, RZ, 0xc0, !PT ;  /* 0xff000000a8ff7812 */ /* 0x000fe200078cc0ff */
[----:B------:R-:W-:Y:S01]  /*9640*/  FADD.FTZ R197, R196, -R197 ;  /* 0x800000c5c4c57221 */ /* 0x000fe20000010000 */
[----:B------:R-:W-:Y:S01]  /*9650*/  FMUL.FTZ R157, R3, R200 ;  /* 0x000000c8039d7220 */ /* 0x000fe20000410000 */
[----:B------:R-:W-:Y:S01]  /*9660*/  FADD.FTZ R195, R182, -R195 ;  /* 0x800000c3b6c37221 */ /* 0x000fe20000010000 */
[----:B-----5:R-:W-:-:S02]  /*9670*/  @P2 HADD2.F32 R156, -RZ, R108.H0_H0 ;  /* 0x2000006cff9c2230 */ /* 0x020fc40000004100 */
[----:B------:R-:W-:Y:S01]  /*9680*/  FFMA.FTZ R197, R5, R197, R62 ;  /* 0x000000c505c57223 */ /* 0x000fe2000001003e */
[----:B------:R-:W-:Y:S01]  /*9690*/  FMUL.FTZ R157, R157, UR13 ;  /* 0x0000000d9d9d7c20 */ /* 0x000fe20008410000 */
[----:B------:R-:W-:Y:S02]  /*96a0*/  @P2 HADD2.F32 R167, -RZ, R36.H0_H0 ;  /* 0x20000024ffa72230 */ /* 0x000fe40000004100 */
[----:B------:R-:W-:Y:S01]  /*96b0*/  FFMA.FTZ R195, R5, R195, R63 ;  /* 0x000000c305c37223 */ /* 0x000fe2000001003f */
[----:B------:R-:W-:Y:S01]  /*96c0*/  FMUL.FTZ R171, R3, R197 ;  /* 0x000000c503ab7220 */ /* 0x000fe20000410000 */
[-C--:B------:R-:W-:Y:S01]  /*96d0*/  @P2 FMUL.FTZ R166, R156, R157.reuse ;  /* 0x0000009d9ca62220 */ /* 0x080fe20000410000 */
[----:B------:R-:W-:Y:S01]  /*96e0*/  MOV R156, RZ ;  /* 0x000000ff009c7202 */ /* 0x000fe20000000f00 */
[----:B------:R-:W-:Y:S01]  /*96f0*/  @P2 FMUL.FTZ R156, R167, R157 ;  /* 0x0000009da79c2220 */ /* 0x000fe20000410000 */
[----:B------:R-:W-:Y:S01]  /*9700*/  LOP3.LUT P2, RZ, R168, 0xff00, RZ, 0xc0, !PT ;  /* 0x0000ff00a8ff7812 */ /* 0x000fe2000784c0ff */
[----:B------:R-:W-:Y:S01]  /*9710*/  FFMA.FTZ R157, R5, R198, R61 ;  /* 0x000000c6059d7223 */ /* 0x000fe2000001003d */
[----:B------:R-:W-:Y:S01]  /*9720*/  FMUL.FTZ R171, R171, UR13 ;  /* 0x0000000dabab7c20 */ /* 0x000fe20008410000 */
[----:B------:R-:W-:Y:S01]  /*9730*/  FFMA.FTZ R193, R193, R126, R127 ;  /* 0x0000007ec1c17223 */ /* 0x000fe2000001007f */
[----:B------:R-:W-:Y:S01]  /*9740*/  LOP3.LUT P5, RZ, R169, 0xff, RZ, 0xc0, !PT ;  /* 0x000000ffa9ff7812 */ /* 0x000fe200078ac0ff */
[----:B------:R-:W-:Y:S01]  /*9750*/  FMUL.FTZ R157, R3, R157 ;  /* 0x0000009d039d7220 */ /* 0x000fe20000410000 */
[C---:B------:R-:W-:Y:S01]  /*9760*/  LOP3.LUT P4, RZ, R169.reuse, 0xff00, RZ, 0xc0, !PT ;  /* 0x0000ff00a9ff7812 */ /* 0x040fe2000788c0ff */
[----:B------:R-:W-:Y:S01]  /*9770*/  FADD.FTZ R184, R184, -R193 ;  /* 0x800000c1b8b87221 */ /* 0x000fe20000010000 */
[----:B------:R-:W-:Y:S01]  /*9780*/  LOP3.LUT P3, RZ, R169, 0xff0000, RZ, 0xc0, !PT ;  /* 0x00ff0000a9ff7812 */ /* 0x000fe2000786c0ff */
[----:B------:R-:W-:Y:S01]  /*9790*/  FMUL.FTZ R157, R157, UR13 ;  /* 0x0000000d9d9d7c20 */ /* 0x000fe20008410000 */
[----:B------:R-:W-:Y:S01]  /*97a0*/  MOV R182, RZ ;  /* 0x000000ff00b67202 */ /* 0x000fe20000000f00 */
[----:B------:R-:W-:Y:S01]  /*97b0*/  FFMA.FTZ R184, R5, R184, R64 ;  /* 0x000000b805b87223 */ /* 0x000fe20000010040 */
[----:B------:R-:W-:Y:S01]  /*97c0*/  FFMA.FTZ R192, R192, R126, R127 ;  /* 0x0000007ec0c07223 */ /* 0x000fe2000001007f */
[----:B------:R-:W-:-:S02]  /*97d0*/  @P2 HADD2.F32 R108, -RZ, R108.H1_H1 ;  /* 0x3000006cff6c2230 */ /* 0x000fc40000004100 */
[----:B------:R-:W-:Y:S01]  /*97e0*/  FFMA.FTZ R191, R191, R126, R127 ;  /* 0x0000007ebfbf7223 */ /* 0x000fe2000001007f */
[----:B------:R-:W-:Y:S02]  /*97f0*/  @P2 HADD2.F32 R167, -RZ, R36.H1_H1 ;  /* 0x30000024ffa72230 */ /* 0x000fe40000004100 */
[----:B------:R-:W-:Y:S01]  /*9800*/  FADD.FTZ R194, R194, -R192 ;  /* 0x800000c0c2c27221 */ /* 0x000fe20000010000 */
[-C--:B------:R-:W-:Y:S01]  /*9810*/  @P2 FMUL.FTZ R170, R108, R157.reuse ;  /* 0x0000009d6caa2220 */ /* 0x080fe20000410000 */
[----:B------:R-:W-:Y:S01]  /*9820*/  MOV R108, RZ ;  /* 0x000000ff006c7202 */ /* 0x000fe20000000f00 */
[----:B------:R-:W-:Y:S01]  /*9830*/  @P2 FMUL.FTZ R108, R167, R157 ;  /* 0x0000009da76c2220 */ /* 0x000fe20000410000 */
[----:B------:R-:W-:Y:S01]  /*9840*/  LOP3.LUT P2, RZ, R168, 0xff0000, RZ, 0xc0, !PT ;  /* 0x00ff0000a8ff7812 */ /* 0x000fe2000784c0ff */
[----:B------:R-:W-:Y:S01]  /*9850*/  FFMA.FTZ R194, R5, R194, R65 ;  /* 0x000000c205c27223 */ /* 0x000fe20000010041 */
[----:B------:R-:W-:Y:S01]  /*9860*/  MOV R167, RZ ;  /* 0x000000ff00a77202 */ /* 0x000fe20000000f00 */
[----:B------:R-:W-:Y:S01]  /*9870*/  FADD.FTZ R189, R189, -R191 ;  /* 0x800000bfbdbd7221 */ /* 0x000fe20000010000 */
[----:B------:R-:W-:Y:S01]  /*9880*/  @P4 HADD2.F32 R191, -RZ, R38.H1_H1 ;  /* 0x30000026ffbf4230 */ /* 0x000fe20000004100 */
[----:B------:R-:W-:Y:S01]  /*9890*/  F2FP.F16.F32.PACK_AB R108, R108, R156 ;  /* 0x0000009c6c6c723e */ /* 0x000fe200000000ff */
[----:B------:R-:W-:-:S02]  /*98a0*/  @P3 HADD2.F32 R192, -RZ, R39.H0_H0 ;  /* 0x20000027ffc03230 */ /* 0x000fc40000004100 */
[----:B------:R-:W-:-:S04]  /*98b0*/  FFMA.FTZ R189, R5, R189, R66 ;  /* 0x000000bd05bd7223 */ /* 0x000fc80000010042 */
        /* <DEDUP_REMOVED lines=9> */
[----:B------:R-:W-:-:S02]  /*9950*/  MOV R171, RZ ;  /* 0x000000ff00ab7202 */ /* 0x000fc40000000f00 */
        /* <DEDUP_REMOVED lines=16> */
[----:B------:R-:W-:-:S03]  /*9a60*/  MOV R184, RZ ;  /* 0x000000ff00b87202 */ /* 0x000fc60000000f00 */
        /* <DEDUP_REMOVED lines=9> */
[----:B------:R-:W-:Y:S01]  /*9b00*/  MOV R183, RZ ;  /* 0x000000ff00b77202 */ /* 0x000fe20000000f00 */
[-C--:B------:R-:W-:Y:S01]  /*9b10*/  @P3 FMUL.FTZ R183, R191, R190.reuse ;  /* 0x000000bebfb73220 */ /* 0x080fe20000410000 */
[----:B------:R-:W-:Y:S01]  /*9b20*/  @P3 FMUL.FTZ R189, R192, R190 ;  /* 0x000000bec0bd3220 */ /* 0x000fe20000410000 */
[----:B------:R-:W-:Y:S01]  /*9b30*/  FFMA.FTZ R168, R5, R168, R67 ;  /* 0x000000a805a87223 */ /* 0x000fe20000010043 */
[----:B------:R-:W-:Y:S01]  /*9b40*/  @P2 HADD2.F32 R192, -RZ, R39.H1_H1 ;  /* 0x30000027ffc02230 */ /* 0x000fe20000004100 */
[----:B------:R-:W-:Y:S01]  /*9b50*/  F2FP.F16.F32.PACK_AB R110, R110, R169 ;  /* 0x000000a96e6e723e */ /* 0x000fe200000000ff */
[----:B------:R-:W-:-:S02]  /*9b60*/  @P2 HADD2.F32 R190, -RZ, R111.H1_H1 ;  /* 0x3000006fffbe2230 */ /* 0x000fc40000004100 */
[----:B------:R-:W-:Y:S01]  /*9b70*/  FMUL.FTZ R191, R3, R168 ;  /* 0x000000a803bf7220 */ /* 0x000fe20000410000 */
[----:B------:R-:W-:Y:S02]  /*9b80*/  MOV R111, RZ ;  /* 0x000000ff006f7202 */ /* 0x000fe40000000f00 */
[----:B------:R-:W-:Y:S01]  /*9b90*/  MOV R168, RZ ;  /* 0x000000ff00a87202 */ /* 0x000fe20000000f00 */
[----:B------:R-:W-:-:S04]  /*9ba0*/  FMUL.FTZ R191, R191, UR13 ;  /* 0x0000000dbfbf7c20 */ /* 0x000fc80008410000 */
[-C--:B------:R-:W-:Y:S01]  /*9bb0*/  @P2 FMUL.FTZ R111, R192, R191.reuse ;  /* 0x000000bfc06f2220 */ /* 0x080fe20000410000 */
[----:B------:R-:W-:-:S04]  /*9bc0*/  @P2 FMUL.FTZ R168, R190, R191 ;  /* 0x000000bfbea82220 */ /* 0x000fc80000410000 */
[----:B------:R-:W-:-:S07]  /*9bd0*/  F2FP.F16.F32.PACK_AB R111, R111, R189 ;  /* 0x000000bd6f6f723e */ /* 0x000fce00000000ff */
.L_x_16187:
        /* <DEDUP_REMOVED lines=13> */
[----:B------:R-:W-:Y:S02]  /*9cb0*/  CS2R R156, SRZ ;  /* 0x00000000009c7805 */ /* 0x000fe4000001ff00 */
[----:B------:R-:W-:Y:S01]  /*9cc0*/  LOP3.LUT P3, RZ, R122, 0xff00, RZ, 0xc0, !PT ;  /* 0x0000ff007aff7812 */ /* 0x000fe2000786c0ff */
[-C--:B------:R-:W-:Y:S01]  /*9cd0*/  FFMA.FTZ R179, R179, R126.reuse, R127 ;  /* 0x0000007eb3b37223 */ /* 0x080fe2000001007f */
[----:B------:R-:W-:Y:S01]  /*9ce0*/  FADD.FTZ R181, R177, -R181 ;  /* 0x800000b5b1b57221 */ /* 0x000fe20000010000 */
[----:B------:R-:W-:Y:S01]  /*9cf0*/  MOV R165, RZ ;  /* 0x000000ff00a57202 */ /* 0x000fe20000000f00 */
[----:B------:R-:W-:Y:S01]  /*9d00*/  FFMA.FTZ R178, R178, R126, R127 ;  /* 0x0000007eb2b27223 */ /* 0x000fe2000001007f */
[----:B------:R-:W-:Y:S01]  /*9d10*/  FADD.FTZ R179, R175, -R179 ;  /* 0x800000b3afb37221 */ /* 0x000fe20000010000 */
[----:B------:R-:W-:Y:S01]  /*9d20*/  FFMA.FTZ R92, R5, R181, R68 ;  /* 0x000000b5055c7223 */ /* 0x000fe20000010044 */
[----:B------:R-:W-:Y:S01]  /*9d30*/  MOV R169, RZ ;  /* 0x000000ff00a97202 */ /* 0x000fe20000000f00 */
[----:B------:R-:W-:Y:S01]  /*9d40*/  FADD.FTZ R173, R173, -R178 ;  /* 0x800000b2adad7221 */ /* 0x000fe20000010000 */
[----:B------:R-:W-:Y:S01]  /*9d50*/  MOV R175, RZ ;  /* 0x000000ff00af7202 */ /* 0x000fe20000000f00 */
        /* <DEDUP_REMOVED lines=37> */
[----:B------:R-:W-:Y:S01]  /*9fb0*/  FFMA.FTZ R95, R5, R173, R71 ;  /* 0x000000ad055f7223 */ /* 0x000fe20000010047 */
[----:B------:R-:W-:-:S11]  /*9fc0*/  MOV R173, RZ ;  /* 0x000000ff00ad7202 */ /* 0x000fd60000000f00 */
        /* <DEDUP_REMOVED lines=15> */
[----:B------:R-:W-:Y:S01]  /*a0c0*/  MOV R172, RZ ;  /* 0x000000ff00ac7202 */ /* 0x000fe20000000f00 */
[----:B------:R-:W-:Y:S01]  /*a0d0*/  FADD.FTZ R97, R158, -R97 ;  /* 0x800000619e617221 */ /* 0x000fe20000010000 */
[----:B------:R-:W-:Y:S01]  /*a0e0*/  CS2R R158, SRZ ;  /* 0x00000000009e7805 */ /* 0x000fe2000001ff00 */
[----:B------:R-:W-:-:S02]  /*a0f0*/  FFMA.FTZ R96, R5, R96, R72 ;  /* 0x0000006005607223 */ /* 0x000fc40000010048 */
[----:B------:R-:W-:Y:S02]  /*a100*/  FFMA.FTZ R97, R5, R97, R73 ;  /* 0x0000006105617223 */ /* 0x000fe40000010049 */
        /* <DEDUP_REMOVED lines=57> */
.L_x_16188:
[-CC-:B------:R-:W-:Y:S01]  /*a4a0*/  FFMA.FTZ R181, R181, R126.reuse, R127.reuse ;  /* 0x0000007eb5b57223 */ /* 0x180fe2000001007f */
[----:B------:R-:W-:Y:S01]  /*a4b0*/  LOP3.LUT P2, RZ, R122, 0xff, RZ, 0xc0, !PT ;  /* 0x000000ff7aff7812 */ /* 0x000fe2000784c0ff */
[-C--:B------:R-:W-:Y:S01]  /*a4c0*/  FFMA.FTZ R180, R180, R126.reuse, R127 ;  /* 0x0000007eb4b47223 */ /* 0x080fe2000001007f */
[----:B------:R-:W-:Y:S01]  /*a4d0*/  MOV R156, RZ ;  /* 0x000000ff009c7202 */ /* 0x000fe20000000f00 */
[----:B------:R-:W-:Y:S01]  /*a4e0*/  FADD.FTZ R181, R177, -R181 ;  /* 0x800000b5b1b57221 */ /* 0x000fe20000010000 */
[-CC-:B------:R-:W-:Y:S01]  /*a4f0*/  FFMA.FTZ R179, R179, R126.reuse, R127.reuse ;  /* 0x0000007eb3b37223 */ /* 0x180fe2000001007f */
[----:B------:R-:W-:Y:S01]  /*a500*/  FADD.FTZ R180, R176, -R180 ;  /* 0x800000b4b0b47221 */ /* 0x000fe20000010000 */
[-C--:B------:R-:W-:Y:S01]  /*a510*/  FFMA.FTZ R178, R178, R126.reuse, R127 ;  /* 0x0000007eb2b27223 */ /* 0x080fe2000001007f */
[----:B------:R-:W-:Y:S01]  /*a520*/  FFMA.FTZ R181, R5, R181, R68 ;  /* 0x000000b505b57223 */ /* 0x000fe20000010044 */
[----:B------:R-:W-:Y:S01]  /*a530*/  FADD.FTZ R179, R175, -R179 ;  /* 0x800000b3afb37221 */ /* 0x000fe20000010000 */
[----:B------:R-:W-:Y:S01]  /*a540*/  FFMA.FTZ R174, R174, R126, R127 ;  /* 0x0000007eaeae7223 */ /* 0x000fe2000001007f */
[----:B------:R-:W-:Y:S01]  /*a550*/  FADD.FTZ R178, R173, -R178 ;  /* 0x800000b2adb27221 */ /* 0x000fe20000010000 */
[----:B------:R-:W-:Y:S01]  /*a560*/  FMUL.FTZ R157, R3, R181 ;  /* 0x000000b5039d7220 */ /* 0x000fe20000410000 */
[----:B------:R-:W-:Y:S01]  /*a570*/  FFMA.FTZ R179, R5, R179, R70 ;  /* 0x000000b305b37223 */ /* 0x000fe20000010046 */
[----:B-----5:R-:W-:Y:S01]  /*a580*/  @P2 HADD2.F32 R165, -RZ, R108.H0_H0 ;  /* 0x2000006cffa52230 */ /* 0x020fe20000004100 */
[----:B------:R-:W-:Y:S01]  /*a590*/  MOV R173, RZ ;  /* 0x000000ff00ad7202 */ /* 0x000fe20000000f00 */
[----:B------:R-:W-:Y:S01]  /*a5a0*/  FMUL.FTZ R157, R157, UR13 ;  /* 0x0000000d9d9d7c20 */ /* 0x000fe20008410000 */
[----:B------:R-:W-:-:S02]  /*a5b0*/  @P2 HADD2.F32 R169, -RZ, R40.H0_H0 ;  /* 0x20000028ffa92230 */ /* 0x000fc40000004100 */
[----:B------:R-:W-:Y:S01]  /*a5c0*/  FADD.FTZ R174, R172, -R174 ;  /* 0x800000aeacae7221 */ /* 0x000fe20000010000 */
[----:B------:R-:W-:Y:S01]  /*a5d0*/  FFMA.FTZ R159, R159, R126, R127 ;  /* 0x0000007e9f9f7223 */ /* 0x000fe2000001007f */
[-C--:B------:R-:W-:Y:S01]  /*a5e0*/  @P2 FMUL.FTZ R156, R165, R157.reuse ;  /* 0x0000009da59c2220 */ /* 0x080fe20000410000 */
[----:B------:R-:W-:Y:S01]  /*a5f0*/  MOV R165, RZ ;  /* 0x000000ff00a57202 */ /* 0x000fe20000000f00 */
[----:B------:R-:W-:Y:S01]  /*a600*/  @P2 FMUL.FTZ R165, R169, R157 ;  /* 0x0000009da9a52220 */ /* 0x000fe20000410000 */
[----:B------:R-:W-:Y:S01]  /*a610*/  LOP3.LUT P2, RZ, R122, 0xff00, RZ, 0xc0, !PT ;  /* 0x0000ff007aff7812 */ /* 0x000fe2000784c0ff */
[C---:B------:R-:W-:Y:S01]  /*a620*/  FFMA.FTZ R169, R5.reuse, R180, R69 ;  /* 0x000000b405a97223 */ /* 0x040fe20000010045 */
[----:B------:R-:W-:Y:S01]  /*a630*/  MOV R157, RZ ;  /* 0x000000ff009d7202 */ /* 0x000fe20000000f00 */
[----:B------:R-:W-:Y:S01]  /*a640*/  FFMA.FTZ R174, R5, R174, R72 ;  /* 0x000000ae05ae7223 */ /* 0x000fe20000010048 */
[----:B------:R-:W-:Y:S01]  /*a650*/  LOP3.LUT P3, RZ, R123, 0xff00, RZ, 0xc0, !PT ;  /* 0x0000ff007bff7812 */ /* 0x000fe2000786c0ff */
[C---:B------:R-:W-:Y:S01]  /*a660*/  FMUL.FTZ R169, R3.reuse, R169 ;  /* 0x000000a903a97220 */ /* 0x040fe20000410000 */
[----:B------:R-:W-:Y:S01]  /*a670*/  FADD.FTZ R159, R158, -R159 ;  /* 0x8000009f9e9f7221 */ /* 0x000fe20000010000 */
[----:B------:R-:W-:Y:S01]  /*a680*/  FMUL.FTZ R174, R3, R174 ;  /* 0x000000ae03ae7220 */ /* 0x000fe20000410000 */
[----:B------:R-:W-:Y:S01]  /*a690*/  MOV R172, RZ ;  /* 0x000000ff00ac7202 */ /* 0x000fe20000000f00 */
[----:B------:R-:W-:Y:S01]  /*a6a0*/  FMUL.FTZ R169, R169, UR13 ;  /* 0x0000000da9a97c20 */ /* 0x000fe20008410000 */
[----:B------:R-:W-:Y:S01]  /*a6b0*/  FFMA.FTZ R159, R5, R159, R73 ;  /* 0x0000009f059f7223 */ /* 0x000fe20000010049 */
[----:B------:R-:W-:Y:S01]  /*a6c0*/  FFMA.FTZ R155, R155, R126, R127 ;  /* 0x0000007e9b9b7223 */ /* 0x000fe2000001007f */
[----:B------:R-:W-:Y:S01]  /*a6d0*/  LOP3.LUT P4, RZ, R123, 0xff0000, RZ, 0xc0, !PT ;  /* 0x00ff00007bff7812 */ /* 0x000fe2000788c0ff */
[----:B------:R-:W-:Y:S01]  /*a6e0*/  @P2 HADD2.F32 R108, -RZ, R108.H1_H1 ;  /* 0x3000006cff6c2230 */ /* 0x000fe20000004100 */
[----:B------:R-:W-:Y:S01]  /*a6f0*/  MOV R158, RZ ;  /* 0x000000ff009e7202 */ /* 0x000fe20000000f00 */
[----:B------:R-:W-:-:S02]  /*a700*/  @P2 HADD2.F32 R176, -RZ, R40.H1_H1 ;  /* 0x30000028ffb02230 */ /* 0x000fc40000004100 */
[----:B------:R-:W-:Y:S01]  /*a710*/  FADD.FTZ R154, R154, -R155 ;  /* 0x8000009b9a9a7221 */ /* 0x000fe20000010000 */
[-C--:B------:R-:W-:Y:S01]  /*a720*/  @P2 FMUL.FTZ R157, R108, R169.reuse ;  /* 0x000000a96c9d2220 */ /* 0x080fe20000410000 */
[----:B------:R-:W-:Y:S01]  /*a730*/  MOV R108, RZ ;  /* 0x000000ff006c7202 */ /* 0x000fe20000000f00 */
[----:B------:R-:W-:Y:S01]  /*a740*/  @P2 FMUL.FTZ R108, R176, R169 ;  /* 0x000000a9b06c2220 */ /* 0x000fe20000410000 */
[----:B------:R-:W-:Y:S01]  /*a750*/  LOP3.LUT P2, RZ, R122, 0xff0000, RZ, 0xc0, !PT ;  /* 0x00ff00007aff7812 */ /* 0x000fe2000784c0ff */
[----:B------:R-:W-:Y:S01]  /*a760*/  FMUL.FTZ R176, R3, R179 ;  /* 0x000000b303b07220 */ /* 0x000fe20000410000 */
[----:B------:R-:W-:Y:S01]  /*a770*/  MOV R169, RZ ;  /* 0x000000ff00a97202 */ /* 0x000fe20000000f00 */
[----:B------:R-:W-:Y:S01]  /*a780*/  FFMA.FTZ R154, R5, R154, R74 ;  /* 0x0000009a059a7223 */ /* 0x000fe2000001004a */
[----:B------:R-:W-:Y:S01]  /*a790*/  F2FP.F16.F32.PACK_AB R108, R108, R165 ;  /* 0x000000a56c6c723e */ /* 0x000fe200000000ff */
[----:B------:R-:W-:-:S08]  /*a7a0*/  FMUL.FTZ R176, R176, UR13 ;  /* 0x0000000db0b07c20 */ /* 0x000fd00008410000 */
[----:B------:R-:W-:Y:S02]  /*a7b0*/  @P2 HADD2.F32 R175, -RZ, R109.H0_H0 ;  /* 0x2000006dffaf2230 */ /* 0x000fe40000004100 */
[----:B------:R-:W-:-:S03]  /*a7c0*/  @P2 HADD2.F32 R177, -RZ, R41.H0_H0 ;  /* 0x20000029ffb12230 */ /* 0x000fc60000004100 */
[-C--:B------:R-:W-:Y:S01]  /*a7d0*/  @P2 FMUL.FTZ R169, R175, R176.reuse ;  /* 0x000000b0afa92220 */ /* 0x080fe20000410000 */
[----:B------:R-:W-:Y:S01]  /*a7e0*/  MOV R175, RZ ;  /* 0x000000ff00af7202 */ /* 0x000fe20000000f00 */
[----:B------:R-:W-:Y:S01]  /*a7f0*/  @P2 FMUL.FTZ R175, R177, R176 ;  /* 0x000000b0b1af2220 */ /* 0x000fe20000410000 */
[----:B------:R-:W-:Y:S01]  /*a800*/  LOP3.LUT P2, RZ, R122, 0xff000000, RZ, 0xc0, !PT ;  /* 0xff0000007aff7812 */ /* 0x000fe2000784c0ff */
[----:B------:R-:W-:-:S04]  /*a810*/  FFMA.FTZ R176, R5, R178, R71 ;  /* 0x000000b205b07223 */ /* 0x000fc80000010047 */
        /* <DEDUP_REMOVED lines=28> */
[----:B------:R-:W-:Y:S01]  /*a9e0*/  FMUL.FTZ R153, R153, UR13 ;  /* 0x0000000d99997c20 */ /* 0x000fe20008410000 */
[--C-:B------:R-:W-:Y:S01]  /*a9f0*/  @P4 HADD2.F32 R154, -RZ, R43.reuse.H0_H0 ;  /* 0x2000002bff9a4230 */ /* 0x100fe20000004100 */
[----:B------:R-:W-:Y:S01]  /*aa00*/  MOV R152, RZ ;  /* 0x000000ff00987202 */ /* 0x000fe20000000f00 */
[----:B------:R-:W-:Y:S01]  /*aa10*/  FFMA.FTZ R123, R5, R123, R75 ;  /* 0x0000007b057b7223 */ /* 0x000fe2000001004b */
[-C--:B------:R-:W-:Y:S01]  /*aa20*/  @P4 FMUL.FTZ R152, R122, R153.reuse ;  /* 0x000000997a984220 */ /* 0x080fe20000410000 */
[----:B------:R-:W-:Y:S01]  /*aa30*/  MOV R122, RZ ;  /* 0x000000ff007a7202 */ /* 0x000fe20000000f00 */
[----:B------:R-:W-:Y:S01]  /*aa40*/  @P4 FMUL.FTZ R122, R154, R153 ;  /* 0x000000999a7a4220 */ /* 0x000fe20000410000 */
[----:B------:R-:W-:Y:S01]  /*aa50*/  FMUL.FTZ R154, R3, R123 ;  /* 0x0000007b039a7220 */ /* 0x000fe20000410000 */
[----:B------:R-:W-:Y:S01]  /*aa60*/  @P2 HADD2.F32 R155, -RZ, R43.H1_H1 ;  /* 0x3000002bff9b2230 */ /* 0x000fe20000004100 */
[----:B------:R-:W-:Y:S01]  /*aa70*/  MOV R153, RZ ;  /* 0x000000ff00997202 */ /* 0x000fe20000000f00 */
[----:B------:R-:W-:-:S02]  /*aa80*/  @P2 HADD2.F32 R123, -RZ, R111.H1_H1 ;  /* 0x3000006fff7b2230 */ /* 0x000fc40000004100 */
[----:B------:R-:W-:Y:S01]  /*aa90*/  FMUL.FTZ R154, R154, UR13 ;  /* 0x0000000d9a9a7c20 */ /* 0x000fe20008410000 */
[----:B------:R-:W-:Y:S02]  /*aaa0*/  MOV R111, RZ ;  /* 0x000000ff006f7202 */ /* 0x000fe40000000f00 */
[----:B------:R-:W-:Y:S01]  /*aab0*/  F2FP.F16.F32.PACK_AB R110, R110, R174 ;  /* 0x000000ae6e6e723e */ /* 0x000fe200000000ff */
[-C--:B------:R-:W-:Y:S01]  /*aac0*/  @P2 FMUL.FTZ R111, R155, R154.reuse ;  /* 0x0000009a9b6f2220 */ /* 0x080fe20000410000 */
[----:B------:R-:W-:-:S04]  /*aad0*/  @P2 FMUL.FTZ R153, R123, R154 ;  /* 0x0000009a7b992220 */ /* 0x000fc80000410000 */
[----:B------:R-:W-:-:S07]  /*aae0*/  F2FP.F16.F32.PACK_AB R111, R111, R122 ;  /* 0x0000007a6f6f723e */ /* 0x000fce00000000ff */
.L_x_16189:
        /* <DEDUP_REMOVED lines=17> */
[----:B------:R-:W-:Y:S01]  /*ac00*/  MOV R154, RZ ;  /* 0x000000ff009a7202 */ /* 0x000fe20000000f00 */
[----:B------:R-:W-:Y:S01]  /*ac10*/  FFMA.FTZ R139, R139, R126, R127 ;  /* 0x0000007e8b8b7223 */ /* 0x000fe2000001007f */
[----:B------:R-:W-:Y:S01]  /*ac20*/  FADD.FTZ R138, R142, -R138 ;  /* 0x8000008a8e8a7221 */ /* 0x000fe20000010000 */
[----:B------:R-:W-:Y:S01]  /*ac30*/  FFMA.FTZ R92, R5, R136, R76 ;  /* 0x00000088055c7223 */ /* 0x000fe2000001004c */
        /* <DEDUP_REMOVED lines=118> */
.L_x_16190:
[-CC-:B------:R-:W-:Y:S01]  /*b3a0*/  FFMA.FTZ R136, R136, R126.reuse, R127.reuse ;  /* 0x0000007e88887223 */ /* 0x180fe2000001007f */
[----:B------:R-:W-:Y:S01]  /*b3b0*/  LOP3.LUT P2, RZ, R114, 0xff, RZ, 0xc0, !PT ;  /* 0x000000ff72ff7812 */ /* 0x000fe2000784c0ff */
[-C--:B------:R-:W-:Y:S01]  /*b3c0*/  FFMA.FTZ R137, R137, R126.reuse, R127 ;  /* 0x0000007e89897223 */ /* 0x080fe2000001007f */
[----:B------:R-:W-:Y:S01]  /*b3d0*/  MOV R122, RZ ;  /* 0x000000ff007a7202 */ /* 0x000fe20000000f00 */
[----:B------:R-:W-:Y:S01]  /*b3e0*/  FADD.FTZ R136, R140, -R136 ;  /* 0x800000888c887221 */ /* 0x000fe20000010000 */
[----:B------:R-:W-:Y:S01]  /*b3f0*/  MOV R154, RZ ;  /* 0x000000ff009a7202 */ /* 0x000fe20000000f00 */
[----:B------:R-:W-:Y:S01]  /*b400*/  FADD.FTZ R137, R141, -R137 ;  /* 0x800000898d897221 */ /* 0x000fe20000010000 */
[--C-:B------:R-:W-:Y:S01]  /*b410*/  FFMA.FTZ R138, R138, R126, R127.reuse ;  /* 0x0000007e8a8a7223 */ /* 0x100fe2000001007f */
[----:B------:R-:W-:Y:S01]  /*b420*/  FFMA.FTZ R136, R5, R136, R76 ;  /* 0x0000008805887223 */ /* 0x000fe2000001004c */
[-CC-:B------:R-:W-:Y:S01]  /*b430*/  FFMA.FTZ R139, R139, R126.reuse, R127.reuse ;  /* 0x0000007e8b8b7223 */ /* 0x180fe2000001007f */
[----:B------:R-:W-:Y:S01]  /*b440*/  FFMA.FTZ R144, R144, R126, R127 ;  /* 0x0000007e90907223 */ /* 0x000fe2000001007f */
[----:B------:R-:W-:Y:S01]  /*b450*/  FADD.FTZ R138, R142, -R138 ;  /* 0x8000008a8e8a7221 */ /* 0x000fe20000010000 */
[----:B------:R-:W-:Y:S01]  /*b460*/  FMUL.FTZ R123, R3, R136 ;  /* 0x00000088037b7220 */ /* 0x000fe20000410000 */
[----:B------:R-:W-:Y:S01]  /*b470*/  MOV R142, RZ ;  /* 0x000000ff008e7202 */ /* 0x000fe20000000f00 */
[----:B-----5:R-:W-:-:S02]  /*b480*/  @P2 HADD2.F32 R136, -RZ, R108.H0_H0 ;  /* 0x2000006cff882230 */ /* 0x020fc40000004100 */
[----:B------:R-:W-:Y:S01]  /*b490*/  FFMA.FTZ R138, R5, R138, R78 ;  /* 0x0000008a058a7223 */ /* 0x000fe2000001004e */
[----:B------:R-:W-:Y:S01]  /*b4a0*/  FMUL.FTZ R123, R123, UR13 ;  /* 0x0000000d7b7b7c20 */ /* 0x000fe20008410000 */
[----:B------:R-:W-:Y:S01]  /*b4b0*/  FADD.FTZ R139, R143, -R139 ;  /* 0x8000008b8f8b7221 */ /* 0x000fe20000010000 */
[----:B------:R-:W-:Y:S01]  /*b4c0*/  FADD.FTZ R144, R145, -R144 ;  /* 0x8000009091907221 */ /* 0x000fe20000010000 */
[----:B------:R-:W-:Y:S01]  /*b4d0*/  FFMA.FTZ R146, R146, R126, R127 ;  /* 0x0000007e92927223 */ /* 0x000fe2000001007f */
[-C--:B------:R-:W-:Y:S01]  /*b4e0*/  @P2 FMUL.FTZ R122, R136, R123.reuse ;  /* 0x0000007b887a2220 */ /* 0x080fe20000410000 */
[----:B------:R-:W-:Y:S02]  /*b4f0*/  @P2 HADD2.F32 R136, -RZ, R44.H0_H0 ;  /* 0x2000002cff882230 */ /* 0x000fe40000004100 */
[----:B------:R-:W-:Y:S01]  /*b500*/  FFMA.FTZ R144, R5, R144, R80 ;  /* 0x0000009005907223 */ /* 0x000fe20000010050 */
[----:B------:R-:W-:Y:S01]  /*b510*/  LOP3.LUT P3, RZ, R115, 0xff00, RZ, 0xc0, !PT ;  /* 0x0000ff0073ff7812 */ /* 0x000fe2000786c0ff */
[----:B------:R-:W-:Y:S01]  /*b520*/  FADD.FTZ R146, R147, -R146 ;  /* 0x8000009293927221 */ /* 0x000fe20000010000 */
[----:B------:R-:W-:Y:S01]  /*b530*/  MOV R143, RZ ;  /* 0x000000ff008f7202 */ /* 0x000fe20000000f00 */
[----:B------:R-:W-:Y:S01]  /*b540*/  @P2 FMUL.FTZ R154, R136, R123 ;  /* 0x0000007b889a2220 */ /* 0x000fe20000410000 */
[----:B------:R-:W-:Y:S01]  /*b550*/  LOP3.LUT P2, RZ, R114, 0xff00, RZ, 0xc0, !PT ;  /* 0x0000ff0072ff7812 */ /* 0x000fe2000784c0ff */
[C---:B------:R-:W-:Y:S01]  /*b560*/  FFMA.FTZ R136, R5.reuse, R137, R77 ;  /* 0x0000008905887223 */ /* 0x040fe2000001004d */
[----:B------:R-:W-:Y:S01]  /*b570*/  MOV R123, RZ ;  /* 0x000000ff007b7202 */ /* 0x000fe20000000f00 */
[----:B------:R-:W-:Y:S01]  /*b580*/  FFMA.FTZ R146, R5, R146, R81 ;  /* 0x0000009205927223 */ /* 0x000fe20000010051 */
[--C-:B------:R-:W-:Y:S01]  /*b590*/  FFMA.FTZ R148, R148, R126, R127.reuse ;  /* 0x0000007e94947223 */ /* 0x100fe2000001007f */
[----:B------:R-:W-:Y:S01]  /*b5a0*/  FMUL.FTZ R136, R3, R136 ;  /* 0x0000008803887220 */ /* 0x000fe20000410000 */
[----:B------:R-:W-:Y:S01]  /*b5b0*/  LOP3.LUT P4, RZ, R115, 0xff0000, RZ, 0xc0, !PT ;  /* 0x00ff000073ff7812 */ /* 0x000fe2000788c0ff */
[----:B------:R-:W-:Y:S01]  /*b5c0*/  FFMA.FTZ R150, R150, R126, R127 ;  /* 0x0000007e96967223 */ /* 0x000fe2000001007f */
[----:B------:R-:W-:Y:S01]  /*b5d0*/  FADD.FTZ R149, R149, -R148 ;  /* 0x8000009495957221 */ /* 0x000fe20000010000 */
[----:B------:R-:W-:-:S02]  /*b5e0*/  FMUL.FTZ R136, R136, UR13 ;  /* 0x0000000d88887c20 */ /* 0x000fc40008410000 */
[----:B------:R-:W-:Y:S01]  /*b5f0*/  FADD.FTZ R151, R151, -R150 ;  /* 0x8000009697977221 */ /* 0x000fe20000010000 */
[----:B------:R-:W-:Y:S01]  /*b600*/  FFMA.FTZ R149, R5, R149, R82 ;  /* 0x0000009505957223 */ /* 0x000fe20000010052 */
[----:B------:R-:W-:Y:S02]  /*b610*/  @P2 HADD2.F32 R108, -RZ, R108.H1_H1 ;  /* 0x3000006cff6c2230 */ /* 0x000fe40000004100 */
[----:B------:R-:W-:-:S03]  /*b620*/  @P2 HADD2.F32 R137, -RZ, R44.H1_H1 ;  /* 0x3000002cff892230 */ /* 0x000fc60000004100 */
[-C--:B------:R-:W-:Y:S01]  /*b630*/  @P2 FMUL.FTZ R123, R108, R136.reuse ;  /* 0x000000886c7b2220 */ /* 0x080fe20000410000 */
[----:B------:R-:W-:Y:S01]  /*b640*/  MOV R108, RZ ;  /* 0x000000ff006c7202 */ /* 0x000fe20000000f00 */
[----:B------:R-:W-:Y:S01]  /*b650*/  @P2 FMUL.FTZ R108, R137, R136 ;  /* 0x00000088896c2220 */ /* 0x000fe20000410000 */
[----:B------:R-:W-:Y:S01]  /*b660*/  LOP3.LUT P2, RZ, R114, 0xff0000, RZ, 0xc0, !PT ;  /* 0x00ff000072ff7812 */ /* 0x000fe2000784c0ff */
[----:B------:R-:W-:Y:S01]  /*b670*/  FMUL.FTZ R137, R3, R138 ;  /* 0x0000008a03897220 */ /* 0x000fe20000410000 */
[----:B------:R-:W-:Y:S01]  /*b680*/  MOV R136, RZ ;  /* 0x000000ff00887202 */ /* 0x000fe20000000f00 */
[----:B------:R-:W-:Y:S01]  /*b690*/  @P4 HADD2.F32 R141, -RZ, R47.H0_H0 ;  /* 0x2000002fff8d4230 */ /* 0x000fe20000004100 */
[----:B------:R-:W-:Y:S01]  /*b6a0*/  F2FP.F16.F32.PACK_AB R108, R108, R154 ;  /* 0x0000009a6c6c723e */ /* 0x000fe200000000ff */
[----:B------:R-:W-:-:S08]  /*b6b0*/  FMUL.FTZ R137, R137, UR13 ;  /* 0x0000000d89897c20 */ /* 0x000fd00008410000 */
[----:B------:R-:W-:-:S05]  /*b6c0*/  @P2 HADD2.F32 R138, -RZ, R109.H0_H0 ;  /* 0x2000006dff8a2230 */ /* 0x000fca0000004100 */
[----:B------:R-:W-:Y:S01]  /*b6d0*/  @P2 FMUL.FTZ R136, R138, R137 ;  /* 0x000000898a882220 */ /* 0x000fe20000410000 */
[----:B------:R-:W-:-:S05]  /*b6e0*/  @P2 HADD2.F32 R138, -RZ, R45.H0_H0 ;  /* 0x2000002dff8a2230 */ /* 0x000fca0000004100 */
[----:B------:R-:W-:Y:S01]  /*b6f0*/  @P2 FMUL.FTZ R142, R138, R137 ;  /* 0x000000898a8e2220 */ /* 0x000fe20000410000 */
[----:B------:R-:W-:Y:S01]  /*b700*/  LOP3.LUT P2, RZ, R114, 0xff000000, RZ, 0xc0, !PT ;  /* 0xff00000072ff7812 */ /* 0x000fe2000784c0ff */
[----:B------:R-:W-:Y:S01]  /*b710*/  FFMA.FTZ R138, R5, R139, R79 ;  /* 0x0000008b058a7223 */ /* 0x000fe2000001004f */
[----:B------:R-:W-:-:S03]  /*b720*/  MOV R137, RZ ;  /* 0x000000ff00897202 */ /* 0x000fc60000000f00 */
        /* <DEDUP_REMOVED lines=12> */
[----:B------:R-:W-:Y:S02]  /*b7f0*/  FMUL.FTZ R139, R139, UR13 ;  /* 0x0000000d8b8b7c20 */ /* 0x000fe40008410000 */
[----:B------:R-:W-:-:S04]  /*b800*/  FMUL.FTZ R144, R3, R144 ;  /* 0x0000009003907220 */ /* 0x000fc80000410000 */
[----:B------:R-:W-:Y:S02]  /*b810*/  FMUL.FTZ R144, R144, UR13 ;  /* 0x0000000d90907c20 */ /* 0x000fe40008410000 */
[--C-:B------:R-:W-:Y:S02]  /*b820*/  @P2 HADD2.F32 R140, -RZ, R110.reuse.H0_H0 ;  /* 0x2000006eff8c2230 */ /* 0x100fe40000004100 */
[----:B------:R-:W-:-:S03]  /*b830*/  @P3 HADD2.F32 R110, -RZ, R110.H1_H1 ;  /* 0x3000006eff6e3230 */ /* 0x000fc60000004100 */
[----:B------:R-:W-:Y:S01]  /*b840*/  @P2 FMUL.FTZ R138, R140, R139 ;  /* 0x0000008b8c8a2220 */ /* 0x000fe20000410000 */
[----:B------:R-:W-:-:S05]  /*b850*/  @P2 HADD2.F32 R140, -RZ, R46.H0_H0 ;  /* 0x2000002eff8c2230 */ /* 0x000fca0000004100 */
[----:B------:R-:W-:Y:S01]  /*b860*/  @P2 FMUL.FTZ R143, R140, R139 ;  /* 0x0000008b8c8f2220 */ /* 0x000fe20000410000 */
[----:B------:R-:W-:Y:S01]  /*b870*/  ISETP.GE.U32.AND P2, PT, R114, RZ, PT ;  /* 0x000000ff7200720c */ /* 0x000fe20003f46070 */
[----:B------:R-:W-:Y:S01]  /*b880*/  FMUL.FTZ R114, R3, R146 ;  /* 0x0000009203727220 */ /* 0x000fe20000410000 */
[----:B------:R-:W-:Y:S02]  /*b890*/  MOV R139, RZ ;  /* 0x000000ff008b7202 */ /* 0x000fe40000000f00 */
[----:B------:R-:W-:Y:S01]  /*b8a0*/  ISETP.GE.U32.AND.EX P2, PT, R115, 0x1000000, PT, P2 ;  /* 0x010000007300780c */ /* 0x000fe20003f46120 */
[----:B------:R-:W-:Y:S01]  /*b8b0*/  FMUL.FTZ R114, R114, UR13 ;  /* 0x0000000d72727c20 */ /* 0x000fe20008410000 */
[----:B------:R-:W-:Y:S01]  /*b8c0*/  @P3 HADD2.F32 R115, -RZ, R46.H1_H1 ;  /* 0x3000002eff733230 */ /* 0x000fe20000004100 */
[----:B------:R-:W-:Y:S02]  /*b8d0*/  MOV R140, RZ ;  /* 0x000000ff008c7202 */ /* 0x000fe40000000f00 */
        /* <DEDUP_REMOVED lines=11> */
[----:B------:R-:W-:Y:S01]  /*b990*/  @P2 HADD2.F32 R115, -RZ, R111.H1_H1 ;  /* 0x3000006fff732230 */ /* 0x000fe20000004100 */
[----:B------:R-:W-:Y:S01]  /*b9a0*/  MOV R111, RZ ;  /* 0x000000ff006f7202 */ /* 0x000fe20000000f00 */
[----:B------:R-:W-:Y:S01]  /*b9b0*/  @P2 FMUL.FTZ R111, R145, R144 ;  /* 0x00000090916f2220 */ /* 0x000fe20000410000 */
[----:B------:R-:W-:-:S02]  /*b9c0*/  MOV R141, RZ ;  /* 0x000000ff008d7202 */ /* 0x000fc40000000f00 */
[----:B------:R-:W-:Y:S02]  /*b9d0*/  @P2 FMUL.FTZ R141, R115, R144 ;  /* 0x00000090738d2220 */ /* 0x000fe40000410000 */
[----:B------:R-:W-:-:S07]  /*b9e0*/  F2FP.F16.F32.PACK_AB R111, R111, R114 ;  /* 0x000000726f6f723e */ /* 0x000fce00000000ff */
.L_x_16191:
        /* <DEDUP_REMOVED lines=18> */
[----:B------:R-:W-:Y:S01]  /*bb10*/  MOV R116, RZ ;  /* 0x000000ff00747202 */ /* 0x000fe20000000f00 */
[----:B------:R-:W-:Y:S01]  /*bb20*/  FADD.FTZ R102, R118, -R102 ;  /* 0x8000006676667221 */ /* 0x000fe20000010000 */
[----:B------:R-:W-:Y:S01]  /*bb30*/  FFMA.FTZ R92, R5, R100, R84 ;  /* 0x00000064055c7223 */ /* 0x000fe20000010054 */
        /* <DEDUP_REMOVED lines=30> */
[----:B------:R-:W-:Y:S01]  /*bd20*/  FFMA.FTZ R94, R5, R102, R86 ;  /* 0x00000066055e7223 */ /* 0x000fe20000010056 */
        /* <DEDUP_REMOVED lines=34> */
[C---:B------:R-:W-:Y:S01]  /*bf50*/  FFMA.FTZ R96, R5.reuse, R96, R88 ;  /* 0x0000006005607223 */ /* 0x040fe20000010058 */
        /* <DEDUP_REMOVED lines=32> */
[----:B------:R-:W-:-:S03]  /*c160*/  MOV R106, RZ ;  /* 0x000000ff006a7202 */ /* 0x000fc60000000f00 */
[----:B------:R-:W-:Y:S01]  /*c170*/  @P3 FMUL.FTZ R106, R117, R99 ;  /* 0x00000063756a3220 */ /* 0x000fe20000410000 */
[----:B------:R-:W-:Y:S01]  /*c180*/  FFMA.FTZ R99, R5, R107, R91 ;  /* 0x0000006b05637223 */ /* 0x000fe2000001005b */
        /* <DEDUP_REMOVED lines=10> */
[----:B------:R-:W-:Y:S01]  /*c230*/  MOV R107, RZ ;  /* 0x000000ff006b7202 */ /* 0x000fe20000000f00 */
[----:B------:R-:W-:-:S05]  /*c240*/  @P2 FMUL.FTZ R107, R113, R112 ;  /* 0x00000070716b2220 */ /* 0x000fca0000410000 */
[----:B------:R-:W-:Y:S01]  /*c250*/  F2FP.F16.F32.PACK_AB R103, R107, R5 ;  /* 0x000000056b67723e */ /* 0x000fe200000000ff */
[----:B------:R-:W-:Y:S06]  /*c260*/  BRA `(.L_x_16193) ;  /* 0x0000000400947947 */ /* 0x000fec0003800000 */
.L_x_16192:
        /* <DEDUP_REMOVED lines=8> */
[C---:B------:R-:W-:Y:S01]  /*c2f0*/  FFMA.FTZ R100, R5.reuse, R100, R84 ;  /* 0x0000006405647223 */ /* 0x040fe20000010054 */
[----:B------:R-:W-:Y:S01]  /*c300*/  FADD.FTZ R102, R118, -R102 ;  /* 0x8000006676667221 */ /* 0x000fe20000010000 */
[----:B------:R-:W-:Y:S01]  /*c310*/  FFMA.FTZ R101, R5, R101, R85 ;  /* 0x0000006505657223 */ /* 0x000fe20000010055 */
[----:B------:R-:W-:Y:S01]  /*c320*/  FFMA.FTZ R103, R103, R126, R127 ;  /* 0x0000007e67677223 */ /* 0x000fe2000001007f */
[----:B------:R-:W-:Y:S01]  /*c330*/  FMUL.FTZ R100, R3, R100 ;  /* 0x0000006403647220 */ /* 0x000fe20000410000 */
[----:B------:R-:W-:Y:S01]  /*c340*/  FFMA.FTZ R102, R5, R102, R86 ;  /* 0x0000006605667223 */ /* 0x000fe20000010056 */
[----:B------:R-:W-:-:S02]  /*c350*/  @P2 HADD2.F32 R116, -RZ, R48.H0_H0 ;  /* 0x20000030ff742230 */ /* 0x000fc40000004100 */
[C---:B------:R-:W-:Y:S01]  /*c360*/  FMUL.FTZ R101, R3.reuse, R101 ;  /* 0x0000006503657220 */ /* 0x040fe20000410000 */
[----:B------:R-:W-:Y:S01]  /*c370*/  FMUL.FTZ R115, R100, UR13 ;  /* 0x0000000d64737c20 */ /* 0x000fe20008410000 */
[--C-:B-----5:R-:W-:Y:S02]  /*c380*/  @P2 HADD2.F32 R100, -RZ, R108.reuse.H0_H0 ;  /* 0x2000006cff642230 */ /* 0x120fe40000004100 */
        /* <DEDUP_REMOVED lines=8> */
[----:B------:R-:W-:Y:S01]  /*c410*/  FMUL.FTZ R102, R102, UR13 ;  /* 0x0000000d66667c20 */ /* 0x000fe20008410000 */
[----:B------:R-:W-:Y:S01]  /*c420*/  FADD.FTZ R104, R120, -R104 ;  /* 0x8000006878687221 */ /* 0x000fe20000010000 */
[-CC-:B------:R-:W-:Y:S01]  /*c430*/  FFMA.FTZ R105, R105, R126.reuse, R127.reuse ;  /* 0x0000007e69697223 */ /* 0x180fe2000001007f */
[----:B------:R-:W-:Y:S01]  /*c440*/  LOP3.LUT P3, RZ, R113, 0xff00, RZ, 0xc0, !PT ;  /* 0x0000ff0071ff7812 */ /* 0x000fe2000786c0ff */
[----:B------:R-:W-:Y:S01]  /*c450*/  FFMA.FTZ R106, R106, R126, R127 ;  /* 0x0000007e6a6a7223 */ /* 0x000fe2000001007f */
[----:B------:R-:W-:Y:S01]  /*c460*/  FFMA.FTZ R104, R5, R104, R88 ;  /* 0x0000006805687223 */ /* 0x000fe20000010058 */
[----:B------:R-:W-:Y:S01]  /*c470*/  FADD.FTZ R105, R121, -R105 ;  /* 0x8000006979697221 */ /* 0x000fe20000010000 */
[----:B------:R-:W-:Y:S01]  /*c480*/  LOP3.LUT P4, RZ, R113, 0xff0000, RZ, 0xc0, !PT ;  /* 0x00ff000071ff7812 */ /* 0x000fe2000788c0ff */
[----:B------:R-:W-:Y:S01]  /*c490*/  FFMA.FTZ R107, R107, R126, R127 ;  /* 0x0000007e6b6b7223 */ /* 0x000fe2000001007f */
[----:B------:R-:W-:Y:S01]  /*c4a0*/  FMUL.FTZ R104, R3, R104 ;  /* 0x0000006803687220 */ /* 0x000fe20000410000 */
[----:B------:R-:W-:Y:S01]  /*c4b0*/  FFMA.FTZ R105, R5, R105, R89 ;  /* 0x0000006905697223 */ /* 0x000fe20000010059 */
[----:B------:R-:W-:Y:S01]  /*c4c0*/  FADD.FTZ R106, R124, -R106 ;  /* 0x8000006a7c6a7221 */ /* 0x000fe20000010000 */
[----:B------:R-:W-:Y:S01]  /*c4d0*/  @P2 HADD2.F32 R115, -RZ, R108.H1_H1 ;  /* 0x3000006cff732230 */ /* 0x000fe20000004100 */
[----:B------:R-:W-:Y:S01]  /*c4e0*/  MOV R108, RZ ;  /* 0x000000ff006c7202 */ /* 0x000fe20000000f00 */
[----:B------:R-:W-:Y:S01]  /*c4f0*/  FMUL.FTZ R104, R104, UR13 ;  /* 0x0000000d68687c20 */ /* 0x000fe20008410000 */
[----:B------:R-:W-:Y:S01]  /*c500*/  FMUL.FTZ R105, R3, R105 ;  /* 0x0000006903697220 */ /* 0x000fe20000410000 */
[----:B------:R-:W-:Y:S01]  /*c510*/  FADD.FTZ R107, R125, -R107 ;  /* 0x8000006b7d6b7221 */ /* 0x000fe20000010000 */
[----:B------:R-:W-:Y:S01]  /*c520*/  @P2 FMUL.FTZ R108, R115, R101 ;  /* 0x00000065736c2220 */ /* 0x000fe20000410000 */
[----:B------:R-:W-:-:S02]  /*c530*/  @P2 HADD2.F32 R115, -RZ, R48.H1_H1 ;  /* 0x30000030ff732230 */ /* 0x000fc40000004100 */
[----:B------:R-:W-:Y:S01]  /*c540*/  FFMA.FTZ R106, R5, R106, R90 ;  /* 0x0000006a056a7223 */ /* 0x000fe2000001005a */
[----:B------:R-:W-:Y:S01]  /*c550*/  FMUL.FTZ R105, R105, UR13 ;  /* 0x0000000d69697c20 */ /* 0x000fe20008410000 */
[----:B------:R-:W-:Y:S01]  /*c560*/  FFMA.FTZ R107, R5, R107, R91 ;  /* 0x0000006b056b7223 */ /* 0x000fe2000001005b */
[----:B------:R-:W-:Y:S01]  /*c570*/  @P2 FMUL.FTZ R117, R115, R101 ;  /* 0x0000006573752220 */ /* 0x000fe20000410000 */
[----:B------:R-:W-:Y:S01]  /*c580*/  LOP3.LUT P2, RZ, R112, 0xff0000, RZ, 0xc0, !PT ;  /* 0x00ff000070ff7812 */ /* 0x000fe2000784c0ff */
[C---:B------:R-:W-:Y:S01]  /*c590*/  FMUL.FTZ R106, R3.reuse, R106 ;  /* 0x0000006a036a7220 */ /* 0x040fe20000410000 */
[----:B------:R-:W-:Y:S01]  /*c5a0*/  MOV R115, RZ ;  /* 0x000000ff00737202 */ /* 0x000fe20000000f00 */
        /* <DEDUP_REMOVED lines=9> */
[----:B------:R-:W-:Y:S01]  /*c640*/  FFMA.FTZ R102, R5, R103, R87 ;  /* 0x0000006705667223 */ /* 0x000fe20000010057 */
[----:B------:R-:W-:-:S03]  /*c650*/  @P4 HADD2.F32 R5, -RZ, R111.H0_H0 ;  /* 0x2000006fff054230 */ /* 0x000fc60000004100 */
[----:B------:R-:W-:Y:S01]  /*c660*/  FMUL.FTZ R102, R3, R102 ;  /* 0x0000006603667220 */ /* 0x000fe20000410000 */
[----:B------:R-:W-:Y:S01]  /*c670*/  FMUL.FTZ R3, R106, UR13 ;  /* 0x0000000d6a037c20 */ /* 0x000fe20008410000 */
[----:B------:R-:W-:Y:S02]  /*c680*/  MOV R106, RZ ;  /* 0x000000ff006a7202 */ /* 0x000fe40000000f00 */
[----:B------:R-:W-:Y:S01]  /*c690*/  FMUL.FTZ R102, R102, UR13 ;  /* 0x0000000d66667c20 */ /* 0x000fe20008410000 */
[----:B------:R-:W-:Y:S01]  /*c6a0*/  @P4 FMUL.FTZ R106, R5, R3 ;  /* 0x00000003056a4220 */ /* 0x000fe20000410000 */
[----:B------:R-:W-:Y:S02]  /*c6b0*/  MOV R5, RZ ;  /* 0x000000ff00057202 */ /* 0x000fe40000000f00 */
[----:B------:R-:W-:Y:S01]  /*c6c0*/  @P2 HADD2.F32 R103, -RZ, R109.H1_H1 ;  /* 0x3000006dff672230 */ /* 0x000fe20000004100 */
[----:B------:R-:W-:Y:S01]  /*c6d0*/  MOV R109, RZ ;  /* 0x000000ff006d7202 */ /* 0x000fe20000000f00 */
[----:B------:R-:W-:-:S03]  /*c6e0*/  @P2 HADD2.F32 R116, -RZ, R49.H1_H1 ;  /* 0x30000031ff742230 */ /* 0x000fc60000004100 */
[-C--:B------:R-:W-:Y:S01]  /*c6f0*/  @P2 FMUL.FTZ R109, R103, R102.reuse ;  /* 0x00000066676d2220 */ /* 0x080fe20000410000 */
[----:B------:R-:W-:Y:S01]  /*c700*/  MOV R103, RZ ;  /* 0x000000ff00677202 */ /* 0x000fe20000000f00 */
[----:B------:R-:W-:Y:S01]  /*c710*/  @P2 FMUL.FTZ R103, R116, R102 ;  /* 0x0000006674672220 */ /* 0x000fe20000410000 */
[----:B------:R-:W-:Y:S02]  /*c720*/  LOP3.LUT P2, RZ, R113, 0xff, RZ, 0xc0, !PT ;  /* 0x000000ff71ff7812 */ /* 0x000fe4000784c0ff */
[----:B------:R-:W-:Y:S02]  /*c730*/  MOV R116, RZ ;  /* 0x000000ff00747202 */ /* 0x000fe40000000f00 */
[----:B------:R-:W-:-:S09]  /*c740*/  F2FP.F16.F32.PACK_AB R101, R103, R101 ;  /* 0x000000656765723e */ /* 0x000fd200000000ff */
[----:B------:R-:W-:Y:S02]  /*c750*/  @P2 HADD2.F32 R102, -RZ, R110.H0_H0 ;  /* 0x2000006eff662230 */ /* 0x000fe40000004100 */
[----:B------:R-:W-:-:S03]  /*c760*/  @P2 HADD2.F32 R118, -RZ, R50.H0_H0 ;  /* 0x20000032ff762230 */ /* 0x000fc60000004100 */
[-C--:B------:R-:W-:Y:S01]  /*c770*/  @P2 FMUL.FTZ R116, R102, R104.reuse ;  /* 0x0000006866742220 */ /* 0x080fe20000410000 */
[----:B------:R-:W-:Y:S01]  /*c780*/  MOV R102, RZ ;  /* 0x000000ff00667202 */ /* 0x000fe20000000f00 */
[----:B------:R-:W-:Y:S01]  /*c790*/  @P2 FMUL.FTZ R102, R118, R104 ;  /* 0x0000006876662220 */ /* 0x000fe20000410000 */
[----:B------:R-:W-:Y:S01]  /*c7a0*/  ISETP.GE.U32.AND P2, PT, R112, RZ, PT ;  /* 0x000000ff7000720c */ /* 0x000fe20003f46070 */
[----:B------:R-:W-:Y:S01]  /*c7b0*/  @P3 HADD2.F32 R104, -RZ, R110.H1_H1 ;  /* 0x3000006eff683230 */ /* 0x000fe20000004100 */
[----:B------:R-:W-:Y:S01]  /*c7c0*/  MOV R110, RZ ;  /* 0x000000ff006e7202 */ /* 0x000fe20000000f00 */
[----:B------:R-:W-:Y:S01]  /*c7d0*/  @P3 HADD2.F32 R112, -RZ, R50.H1_H1 ;  /* 0x30000032ff703230 */ /* 0x000fe20000004100 */
[----:B------:R-:W-:Y:S02]  /*c7e0*/  ISETP.GE.U32.AND.EX P2, PT, R113, 0x1000000, PT, P2 ;  /* 0x010000007100780c */ /* 0x000fe40003f46120 */
[-C--:B------:R-:W-:Y:S01]  /*c7f0*/  @P3 FMUL.FTZ R110, R104, R105.reuse ;  /* 0x00000069686e3220 */ /* 0x080fe20000410000 */
[----:B------:R-:W-:Y:S01]  /*c800*/  MOV R104, RZ ;  /* 0x000000ff00687202 */ /* 0x000fe20000000f00 */
[----:B------:R-:W-:Y:S01]  /*c810*/  @P3 FMUL.FTZ R104, R112, R105 ;  /* 0x0000006970683220 */ /* 0x000fe20000410000 */
[----:B------:R-:W-:-:S04]  /*c820*/  @P4 HADD2.F32 R105, -RZ, R51.H0_H0 ;  /* 0x20000033ff694230 */ /* 0x000fc80000004100 */
[----:B------:R-:W-:Y:S01]  /*c830*/  F2FP.F16.F32.PACK_AB R102, R104, R102 ;  /* 0x000000666866723e */ /* 0x000fe200000000ff */
[----:B------:R-:W-:Y:S01]  /*c840*/  @P4 FMUL.FTZ R5, R105, R3 ;  /* 0x0000000369054220 */ /* 0x000fe20000410000 */
[----:B------:R-:W-:Y:S02]  /*c850*/  MOV R105, RZ ;  /* 0x000000ff00697202 */ /* 0x000fe40000000f00 */
[----:B------:R-:W-:Y:S01]  /*c860*/  @P2 HADD2.F32 R112, -RZ, R51.H1_H1 ;  /* 0x30000033ff702230 */ /* 0x000fe20000004100 */
[----:B------:R-:W-:Y:S01]  /*c870*/  MOV R3, RZ ;  /* 0x000000ff00037202 */ /* 0x000fe20000000f00 */
[----:B------:R-:W-:-:S03]  /*c880*/  @P2 HADD2.F32 R111, -RZ, R111.H1_H1 ;  /* 0x3000006fff6f2230 */ /* 0x000fc60000004100 */
[-C--:B------:R-:W-:Y:S02]  /*c890*/  @P2 FMUL.FTZ R105, R112, R107.reuse ;  /* 0x0000006b70692220 */ /* 0x080fe40000410000 */
[----:B------:R-:W-:-:S03]  /*c8a0*/  @P2 FMUL.FTZ R3, R111, R107 ;  /* 0x0000006b6f032220 */ /* 0x000fc60000410000 */
[----:B------:R-:W-:-:S07]  /*c8b0*/  F2FP.F16.F32.PACK_AB R103, R105, R5 ;  /* 0x000000056967723e */ /* 0x000fce00000000ff */
.L_x_16193:
[----:B------:R-:W0:Y:S02]  /*c8c0*/  @P1 LDC.64 R104, c[0x0][0x478] ;  /* 0x00011e00ff681b82 */ /* 0x000e240000000a00 */
[----:B0-----:R-:W-:-:S05]  /*c8d0*/  @P1 IMAD.WIDE.U32 R104, R0, 0x20, R104 ;  /* 0x0000002000681825 */ /* 0x001fca00078e0068 */
[----:B------:R-:W-:Y:S04]  /*c8e0*/  @P1 STG.E.128 desc[UR6][R104.64], R92 ;  /* 0x0000005c68001986 */ /* 0x000fe8000c101d06 */
[----:B------:R0:W-:Y:S02]  /*c8f0*/  @P1 STG.E.128 desc[UR6][R104.64+0x10], R96 ;  /* 0x0000106068001986 */ /* 0x0001e4000c101d06 */
[----:B0-----:R-:W-:-:S05]  /*c900*/  MOV R104, 0x10 ;  /* 0x0000001000687802 */ /* 0x001fca0000000f00 */
[----:B------:R-:W-:-:S05]  /*c910*/  IMAD.WIDE.U32 R104, R0, R104, UR18 ;  /* 0x0000001200687e25 */ /* 0x000fca000f8e0068 */
[----:B------:R0:W-:Y:S02]  /*c920*/  STG.E.128 desc[UR6][R104.64], R100 ;  /* 0x0000006468007986 */ /* 0x0001e4000c101d06 */
.L_x_16183:
[----:B------:R-:W2:Y:S01]  /*c930*/  LDL.LU R151, [R1+0x4] ;  /* 0x0000040001977983 */ /* 0x000ea20000300800 */
[----:B01----:R-:W0:Y:S03]  /*c940*/  LDC.64 R100, c[0x0][0x380] ;  /* 0x0000e000ff647b82 */ /* 0x003e260000000a00 */
[----:B------:R-:W3:Y:S04]  /*c950*/  LDL.LU R150, [R1] ;  /* 0x0000000001967983 */ /* 0x000ee80000300800 */
        /* <DEDUP_REMOVED lines=97> */
[----:B------:R1:W-:Y:S01]  /*cf70*/  STL [R1+0x4], R151 ;  /* 0x0000049701007387 */ /* 0x0003e20000100800 */
[----:B------:R-:W-:Y:S05]  /*cf80*/  @!P1 BRA `(.L_x_16194) ;  /* 0xffffff4000609947 */ /* 0x000fea000383ffff */
[----:B------:R-:W-:Y:S05]  /*cf90*/  BSYNC B1 ;  /* 0x0000000000017941 */ /* 0x000fea0003800000 */
.L_x_16170:
        /* <DEDUP_REMOVED lines=12> */
[----:B-1----:R0:W5:Y:S01]  /*d060*/  LDL.LU R5, [R1+0x88] ;  /* 0x0000880001057983 */ /* 0x0021620000300800 */
        /* <DEDUP_REMOVED lines=92> */
[----:B0-----:R-:W-:-:S07]  /*d630*/  MOV R31, R160 ;  /* 0x000000a0001f7202 */ /* 0x001fce0000000f00 */
.L_x_16169:
[----:B------:R-:W-:Y:S05]  /*d640*/  BSYNC B0 ;  /* 0x0000000000007941 */ /* 0x000fea0003800000 */
.L_x_16168:
        /* <DEDUP_REMOVED lines=79> */
[----:B------:R-:W-:Y:S01]  /*db40*/  LDS R90, [R0+0x4200] ;  /* 0x00420000005a7984 */ /* 0x000fe20000000800 */
[----:B-1----:R-:W-:-:S03]  /*db50*/  FADD.FTZ R5, R5, R76 ;  /* 0x0000004c05057221 */ /* 0x002fc60000010000 */
[----:B------:R-:W0:Y:S01]  /*db60*/  LDS R97, [R0+0x4400] ;  /* 0x0044000000617984 */ /* 0x000e220000000800 */
[----:B---3--:R-:W-:-:S03]  /*db70*/  FADD.FTZ R6, R6, R79 ;  /* 0x0000004f06067221 */ /* 0x008fc60000010000 */
[----:B------:R-:W-:Y:S01]  /*db80*/  LDS R96, [R0+0x4600] ;  /* 0x0046000000607984 */ /* 0x000fe20000000800 */
[----:B----4-:R-:W-:-:S03]  /*db90*/  FADD.FTZ R7, R7, R78 ;  /* 0x0000004e07077221 */ /* 0x010fc60000010000 */
[----:B------:R-:W1:Y:S01]  /*dba0*/  LDS R99, [R0+0x4800] ;  /* 0x0048000000637984 */ /* 0x000e620000000800 */
[----:B--2---:R-:W-:-:S03]  /*dbb0*/  FADD.FTZ R24, R24, R81 ;  /* 0x0000005118187221 */ /* 0x004fc60000010000 */
[----:B------:R-:W2:Y:S01]  /*dbc0*/  LDS R98, [R0+0x4a00] ;  /* 0x004a000000627984 */ /* 0x000ea20000000800 */
[----:B------:R-:W-:-:S03]  /*dbd0*/  FADD.FTZ R25, R25, R80 ;  /* 0x0000005019197221 */ /* 0x000fc60000010000 */
[----:B------:R-:W3:Y:S01]  /*dbe0*/  LDS R105, [R0+0x4c00] ;  /* 0x004c000000697984 */ /* 0x000ee20000000800 */
[----:B------:R-:W-:-:S03]  /*dbf0*/  FADD.FTZ R26, R26, R83 ;  /* 0x000000531a1a7221 */ /* 0x000fc60000010000 */
[----:B------:R-:W4:Y:S01]  /*dc00*/  LDS R104, [R0+0x4e00] ;  /* 0x004e000000687984 */ /* 0x000f220000000800 */
[----:B------:R-:W-:Y:S01]  /*dc10*/  FADD.FTZ R27, R27, R82 ;  /* 0x000000521b1b7221 */ /* 0x000fe20000010000 */
[----:B------:R-:W-:Y:S01]  /*dc20*/  BAR.SYNC.DEFER_BLOCKING 0x0 ;  /* 0x0000000000007b1d */ /* 0x000fe20000010000 */
[----:B------:R-:W-:Y:S01]  /*dc30*/  FADD.FTZ R89, R2, R89 ;  /* 0x0000005902597221 */ /* 0x000fe20000010000 */
[----:B------:R-:W-:Y:S01]  /*dc40*/  FADD.FTZ R91, R4, R91 ;  /* 0x0000005b045b7221 */ /* 0x000fe20000010000 */
[----:B0-----:R-:W-:-:S03]  /*dc50*/  FADD.FTZ R97, R6, R97 ;  /* 0x0000006106617221 */ /* 0x001fc60000010000 */
[----:B------:R-:W-:Y:S01]  /*dc60*/  STS.128 [R162], R64 ;  /* 0x00000040a2007388 */ /* 0x000fe20000000c00 */
[----:B-1----:R-:W-:-:S03]  /*dc70*/  FADD.FTZ R99, R24, R99 ;  /* 0x0000006318637221 */ /* 0x002fc60000010000 */
[----:B------:R0:W-:Y:S01]  /*dc80*/  STS.128 [R162+0x10], R8 ;  /* 0x00001008a2007388 */ /* 0x0001e20000000c00 */
[----:B--2---:R-:W-:-:S03]  /*dc90*/  FADD.FTZ R25, R25, R98 ;  /* 0x0000006219197221 */ /* 0x004fc60000010000 */
[----:B------:R1:W-:Y:S01]  /*dca0*/  STS.128 [R162+0x400], R12 ;  /* 0x0004000ca2007388 */ /* 0x0003e20000000c00 */
[----:B---3--:R-:W-:-:S03]  /*dcb0*/  FADD.FTZ R105, R26, R105 ;  /* 0x000000691a697221 */ /* 0x008fc60000010000 */
[----:B------:R-:W-:Y:S01]  /*dcc0*/  STS.128 [R162+0x410], R184 ;  /* 0x000410b8a2007388 */ /* 0x000fe20000000c00 */
[----:B----4-:R-:W-:-:S03]  /*dcd0*/  FADD.FTZ R27, R27, R104 ;  /* 0x000000681b1b7221 */ /* 0x010fc60000010000 */
[----:B------:R-:W-:Y:S04]  /*dce0*/  STS.128 [R162+0x800], R188 ;  /* 0x000800bca2007388 */ /* 0x000fe80000000c00 */
[----:B------:R-:W-:Y:S01]  /*dcf0*/  STS.128 [R162+0x810], R84 ;  /* 0x00081054a2007388 */ /* 0x000fe20000000c00 */
[----:B0-----:R-:W-:Y:S01]  /*dd00*/  FADD.FTZ R9, R3, R88 ;  /* 0x0000005803097221 */ /* 0x001fe20000010000 */
[----:B------:R-:W-:Y:S02]  /*dd10*/  FADD.FTZ R11, R5, R90 ;  /* 0x0000005a050b7221 */ /* 0x000fe40000010000 */
[----:B------:R-:W-:Y:S01]  /*dd20*/  STS.128 [R162+0xc00], R92 ;  /* 0x000c005ca2007388 */ /* 0x000fe20000000c00 */
[----:B-1----:R-:W-:-:S03]  /*dd30*/  FADD.FTZ R13, R7, R96 ;  /* 0x00000060070d7221 */ /* 0x002fc60000010000 */
        /* <DEDUP_REMOVED lines=47> */
[----:B------:R-:W-:Y:S02]  /*e030*/  FADD.FTZ R4, R4, R17 ;  /* 0x0000001104047221 */ /* 0x000fe40000010000 */
[----:B------:R-:W4:Y:S01]  /*e040*/  LDC R17, c[0x0][0x388] ;  /* 0x0000e200ff117b82 */ /* 0x000f220000000800 */
        /* <DEDUP_REMOVED lines=38> */
[----:B------:R-:W-:-:S03]  /*e2b0*/  FADD.FTZ R17, R5, R30 ;  /* 0x0000001e05117221 */ /* 0x000fc60000010000 */
        /* <DEDUP_REMOVED lines=48> */
[----:B------:R-:W-:Y:S01]  /*e5c0*/  STG.E desc[UR6][R2.64], R71 ;  /* 0x0000004702007986 */ /* 0x000fe2000c101906 */
[----:B------:R-:W-:-:S03]  /*e5d0*/  FADD.FTZ R20, R23, R20 ;  /* 0x0000001417147221 */ /* 0x000fc60000010000 */
[----:B------:R-:W4:Y:S01]  /*e5e0*/  LDS R21, [R0+0x1e00] ;  /* 0x001e000000157984 */ /* 0x000f220000000800 */
[----:B------:R-:W-:-:S03]  /*e5f0*/  FADD.FTZ R35, R18, R35 ;  /* 0x0000002312237221 */ /* 0x000fc60000010000 */
[----:B------:R-:W-:Y:S01]  /*e600*/  STG.E desc[UR6][R4.64], R89 ;  /* 0x0000005904007986 */ /* 0x000fe2000c101906 */
[----:B0-----:R-:W-:-:S03]  /*e610*/  FADD.FTZ R47, R20, R45 ;  /* 0x0000002d142f7221 */ /* 0x001fc60000010000 */
[----:B------:R-:W0:Y:S01]  /*e620*/  LDS R39, [R0+0x3000] ;  /* 0x0030000000277984 */ /* 0x000e220000000800 */
[----:B-1----:R-:W-:-:S03]  /*e630*/  FADD.FTZ R12, RZ, R12 ;  /* 0x0000000cff0c7221 */ /* 0x002fc60000010000 */
[----:B------:R-:W-:Y:S01]  /*e640*/  STG.E desc[UR6][R6.64], R33 ;  /* 0x0000002106007986 */ /* 0x000fe2000c101906 */
[----:B--2---:R-:W-:-:S03]  /*e650*/  FADD.FTZ R12, R12, R29 ;  /* 0x0000001d0c0c7221 */ /* 0x004fc60000010000 */
[----:B------:R-:W1:Y:S01]  /*e660*/  LDS R49, [R0+0x4200] ;  /* 0x0042000000317984 */ /* 0x000e620000000800 */
[----:B---3--:R-:W-:-:S03]  /*e670*/  FADD.FTZ R12, R12, R37 ;  /* 0x000000250c0c7221 */ /* 0x008fc60000010000 */
[----:B------:R-:W2:Y:S01]  /*e680*/  LDS R10, [R0+0xe00] ;  /* 0x000e0000000a7984 */ /* 0x000ea20000000800 */
[----:B----4-:R-:W-:-:S03]  /*e690*/  FADD.FTZ R14, RZ, R14 ;  /* 0x0000000eff0e7221 */ /* 0x010fc60000010000 */
[----:B------:R-:W-:Y:S01]  /*e6a0*/  STG.E desc[UR6][R2.64+0x200], R73 ;  /* 0x0002004902007986 */ /* 0x000fe2000c101906 */
[----:B------:R-:W-:-:S03]  /*e6b0*/  FADD.FTZ R8, RZ, R8 ;  /* 0x00000008ff087221 */ /* 0x000fc60000010000 */
[----:B------:R-:W3:Y:S01]  /*e6c0*/  LDS R33, [R0+0x2000] ;  /* 0x0020000000217984 */ /* 0x000ee20000000800 */
[----:B------:R-:W-:-:S03]  /*e6d0*/  FADD.FTZ R14, R14, R31 ;  /* 0x0000001f0e0e7221 */ /* 0x000fc60000010000 */
[----:B------:R-:W-:Y:S01]  /*e6e0*/  STG.E desc[UR6][R4.64+0x200], R9 ;  /* 0x0002000904007986 */ /* 0x000fe2000c101906 */
[----:B------:R-:W-:-:S03]  /*e6f0*/  FADD.FTZ R16, RZ, R16 ;  /* 0x00000010ff107221 */ /* 0x000fc60000010000 */
[----:B------:R-:W4:Y:S04]  /*e700*/  LDS R41, [R0+0x3200] ;  /* 0x0032000000297984 */ /* 0x000f280000000800 */
[----:B------:R-:W4:Y:S01]  /*e710*/  LDS R51, [R0+0x4400] ;  /* 0x0044000000337984 */ /* 0x000f220000000800 */
[----:B------:R-:W-:-:S03]  /*e720*/  FADD.FTZ R8, R8, R21 ;  /* 0x0000001508087221 */ /* 0x000fc60000010000 */
[----:B------:R-:W4:Y:S04]  /*e730*/  LDS R9, [R0+0x1000] ;  /* 0x0010000000097984 */ /* 0x000f280000000800 */
[----:B------:R-:W4:Y:S01]  /*e740*/  LDS R23, [R0+0x2200] ;  /* 0x0022000000177984 */ /* 0x000f220000000800 */
[----:B0-----:R-:W-:-:S03]  /*e750*/  FADD.FTZ R14, R14, R39 ;  /* 0x000000270e0e7221 */ /* 0x001fc60000010000 */
[----:B------:R-:W0:Y:S04]  /*e760*/  LDS R43, [R0+0x3400] ;  /* 0x00340000002b7984 */ /* 0x000e280000000800 */
[----:B------:R-:W0:Y:S01]  /*e770*/  LDS R53, [R0+0x4600] ;  /* 0x0046000000357984 */ /* 0x000e220000000800 */
[----:B-1----:R-:W-:-:S03]  /*e780*/  FADD.FTZ R49, R12, R49 ;  /* 0x000000310c317221 */ /* 0x002fc60000010000 */
[----:B------:R-:W1:Y:S01]  /*e790*/  LDS R18, [R0+0x1200] ;  /* 0x0012000000127984 */ /* 0x000e620000000800 */
[----:B--2---:R-:W-:-:S03]  /*e7a0*/  FADD.FTZ R10, RZ, R10 ;  /* 0x0000000aff0a7221 */ /* 0x004fc60000010000 */
[----:B------:R-:W2:Y:S04]  /*e7b0*/  LDS R20, [R0+0x2400] ;  /* 0x0024000000147984 */ /* 0x000ea80000000800 */
[----:B------:R-:W2:Y:S01]  /*e7c0*/  LDS R45, [R0+0x3600] ;  /* 0x00360000002d7984 */ /* 0x000ea20000000800 */
[----:B---3--:R-:W-:-:S03]  /*e7d0*/  FADD.FTZ R16, R16, R33 ;  /* 0x0000002110107221 */ /* 0x008fc60000010000 */
[----:B------:R-:W-:Y:S04]  /*e7e0*/  STG.E desc[UR6][R6.64+0x200], R35 ;  /* 0x0002002306007986 */ /* 0x000fe8000c101906 */
        /* <DEDUP_REMOVED lines=9> */
[----:B0-----:R-:W-:-:S03]  /*e880*/  FADD.FTZ R16, R16, R43 ;  /* 0x0000002b10107221 */ /* 0x001fc60000010000 */
[----:B------:R-:W0:Y:S01]  /*e890*/  LDS R24, [R0+0x4c00] ;  /* 0x004c000000187984 */ /* 0x000e220000000800 */
[----:B------:R-:W-:-:S03]  /*e8a0*/  FADD.FTZ R53, R8, R53 ;  /* 0x0000003508357221 */ /* 0x000fc60000010000 */
[----:B------:R-:W0:Y:S01]  /*e8b0*/  LDS R37, [R0+0x4e00] ;  /* 0x004e000000257984 */ /* 0x000e220000000800 */
[----:B-1----:R-:W-:-:S03]  /*e8c0*/  FADD.FTZ R18, RZ, R18 ;  /* 0x00000012ff127221 */ /* 0x002fc60000010000 */
[----:B------:R-:W-:Y:S01]  /*e8d0*/  STG.E desc[UR6][R2.64+0x400], R75 ;  /* 0x0004004b02007986 */ /* 0x000fe2000c101906 */
[----:B--2---:R-:W-:-:S03]  /*e8e0*/  FADD.FTZ R9, R9, R20 ;  /* 0x0000001409097221 */ /* 0x004fc60000010000 */
[----:B------:R-:W-:Y:S01]  /*e8f0*/  STG.E desc[UR6][R4.64+0x400], R91 ;  /* 0x0004005b04007986 */ /* 0x000fe2000c101906 */
[----:B------:R-:W-:-:S03]  /*e900*/  FADD.FTZ R10, R10, R45 ;  /* 0x0000002d0a0a7221 */ /* 0x000fc60000010000 */
[----:B------:R-:W-:Y:S04]  /*e910*/  STG.E desc[UR6][R6.64+0x400], R47 ;  /* 0x0004002f06007986 */ /* 0x000fe8000c101906 */
[----:B------:R-:W-:Y:S01]  /*e920*/  STG.E desc[UR6][R2.64+0x600], R77 ;  /* 0x0006004d02007986 */ /* 0x000fe2000c101906 */
[----:B---3--:R-:W-:-:S03]  /*e930*/  FADD.FTZ R55, R16, R55 ;  /* 0x0000003710377221 */ /* 0x008fc60000010000 */
        /* <DEDUP_REMOVED lines=27> */
.L_x_16171:
        /* <DEDUP_REMOVED lines=8> */
.L_x_16196:
[----:B------:R-:W-:Y:S05]  /*eb70*/  BSYNC B2 ;  /* 0x0000000000027941 */ /* 0x000fea0003800000 */
.L_x_16195:
        /* <DEDUP_REMOVED lines=8> */
.L_x_16197:
[----:B------:R-:W-:Y:S01]  /*ec00*/  HFMA2 R127, -RZ, RZ, 0, 1.1920928955078125e-07 ;  /* 0x00000002ff7f7431 */ /* 0x000fe200000001ff */
[----:B------:R-:W-:Y:S01]  /*ec10*/  MOV R202, R108 ;  /* 0x0000006c00ca7202 */ /* 0x000fe20000000f00 */
[----:B------:R-:W-:-:S07]  /*ec20*/  FADD.FTZ R109, R109, R203 ;  /* 0x000000cb6d6d7221 */ /* 0x000fce0000010000 */
[----:B------:R-:W-:Y:S05]  /*ec30*/  WARPSYNC.COLLECTIVE R111, `(.L_x_16198) ;  /* 0x000000006f087348 */ /* 0x000fea0003c00000 */
[----:B------:R0:W1:Y:S02]  /*ec40*/  SHFL.BFLY P3, R203, R202, R127, R126 ;  /* 0x0c00007fcacb7389 */ /* 0x000064000006007e */
[----:B01----:R-:W-:Y:S05]  /*ec50*/  ENDCOLLECTIVE ;  /* 0x000000000000791b */ /* 0x003fea0003800000 */
.L_x_16198:
[----:B------:R-:W-:Y:S01]  /*ec60*/  MOV R202, R109 ;  /* 0x0000006d00ca7202 */ /* 0x000fe20000000f00 */
[----:B------:R-:W-:-:S07]  /*ec70*/  FADD.FTZ R108, R108, R203 ;  /* 0x000000cb6c6c7221 */ /* 0x000fce0000010000 */
[----:B------:R-:W-:Y:S05]  /*ec80*/  WARPSYNC.COLLECTIVE R111, `(.L_x_16199) ;  /* 0x000000006f087348 */ /* 0x000fea0003c00000 */
[----:B------:R0:W1:Y:S02]  /*ec90*/  SHFL.BFLY P3, R203, R202, R127, R126 ;  /* 0x0c00007fcacb7389 */ /* 0x000064000006007e */
[----:B01----:R-:W-:Y:S05]  /*eca0*/  ENDCOLLECTIVE ;  /* 0x000000000000791b */ /* 0x003fea0003800000 */
.L_x_16199:
[----:B------:R-:W-:Y:S01]  /*ecb0*/  HFMA2 R127, -RZ, RZ, 0, 2.384185791015625e-07 ;  /* 0x00000004ff7f7431 */ /* 0x000fe200000001ff */
[----:B------:R-:W-:Y:S01]  /*ecc0*/  MOV R202, R108 ;  /* 0x0000006c00ca7202 */ /* 0x000fe20000000f00 */
[----:B------:R-:W-:-:S07]  /*ecd0*/  FADD.FTZ R109, R109, R203 ;  /* 0x000000cb6d6d7221 */ /* 0x000fce0000010000 */
[----:B------:R-:W-:Y:S05]  /*ece0*/  WARPSYNC.COLLECTIVE R111, `(.L_x_16200) ;  /* 0x000000006f087348 */ /* 0x000fea0003c00000 */
[----:B------:R0:W1:Y:S02]  /*ecf0*/  SHFL.BFLY P3, R203, R202, R127, R126 ;  /* 0x0c00007fcacb7389 */ /* 0x000064000006007e */
[----:B01----:R-:W-:Y:S05]  /*ed00*/  ENDCOLLECTIVE ;  /* 0x000000000000791b */ /* 0x003fea0003800000 */
.L_x_16200:
[----:B------:R-:W-:Y:S01]  /*ed10*/  MOV R202, R109 ;  /* 0x0000006d00ca7202 */ /* 0x000fe20000000f00 */
[----:B------:R-:W-:-:S07]  /*ed20*/  FADD.FTZ R108, R108, R203 ;  /* 0x000000cb6c6c7221 */ /* 0x000fce0000010000 */
[----:B------:R-:W-:Y:S05]  /*ed30*/  WARPSYNC.COLLECTIVE R111, `(.L_x_16201) ;  /* 0x000000006f087348 */ /* 0x000fea0003c00000 */
[----:B------:R0:W1:Y:S02]  /*ed40*/  SHFL.BFLY P3, R203, R202, R127, R126 ;  /* 0x0c00007fcacb7389 */ /* 0x000064000006007e */
[----:B01----:R-:W-:Y:S05]  /*ed50*/  ENDCOLLECTIVE ;  /* 0x000000000000791b */ /* 0x003fea0003800000 */
.L_x_16201:
[----:B------:R-:W-:Y:S01]  /*ed60*/  HFMA2 R127, -RZ, RZ, 0, 4.76837158203125e-07 ;  /* 0x00000008ff7f7431 */ /* 0x000fe200000001ff */
[----:B------:R-:W-:Y:S01]  /*ed70*/  MOV R202, R108 ;  /* 0x0000006c00ca7202 */ /* 0x000fe20000000f00 */
[----:B------:R-:W-:-:S07]  /*ed80*/  FADD.FTZ R109, R109, R203 ;  /* 0x000000cb6d6d7221 */ /* 0x000fce0000010000 */
[----:B------:R-:W-:Y:S05]  /*ed90*/  WARPSYNC.COLLECTIVE R111, `(.L_x_16202) ;  /* 0x000000006f087348 */ /* 0x000fea0003c00000 */
[----:B------:R0:W1:Y:S02]  /*eda0*/  SHFL.BFLY P3, R203, R202, R127, R126 ;  /* 0x0c00007fcacb7389 */ /* 0x000064000006007e */
[----:B01----:R-:W-:Y:S05]  /*edb0*/  ENDCOLLECTIVE ;  /* 0x000000000000791b */ /* 0x003fea0003800000 */
.L_x_16202:
[----:B------:R-:W-:Y:S01]  /*edc0*/  MOV R202, R109 ;  /* 0x0000006d00ca7202 */ /* 0x000fe20000000f00 */
[----:B------:R-:W-:-:S07]  /*edd0*/  FADD.FTZ R108, R108, R203 ;  /* 0x000000cb6c6c7221 */ /* 0x000fce0000010000 */
[----:B------:R-:W-:Y:S05]  /*ede0*/  WARPSYNC.COLLECTIVE R111, `(.L_x_16203) ;  /* 0x000000006f087348 */ /* 0x000fea0003c00000 */
[----:B------:R0:W1:Y:S02]  /*edf0*/  SHFL.BFLY P3, R203, R202, R127, R126 ;  /* 0x0c00007fcacb7389 */ /* 0x000064000006007e */
[----:B01----:R-:W-:Y:S05]  /*ee00*/  ENDCOLLECTIVE ;  /* 0x000000000000791b */ /* 0x003fea0003800000 */
.L_x_16203:
[----:B------:R-:W-:Y:S01]  /*ee10*/  HFMA2 R127, -RZ, RZ, 0, 9.5367431640625e-07 ;  /* 0x00000010ff7f7431 */ /* 0x000fe200000001ff */
[----:B------:R-:W-:Y:S01]  /*ee20*/  MOV R202, R108 ;  /* 0x0000006c00ca7202 */ /* 0x000fe20000000f00 */
[----:B------:R-:W-:-:S07]  /*ee30*/  FADD.FTZ R109, R109, R203 ;  /* 0x000000cb6d6d7221 */ /* 0x000fce0000010000 */
[----:B------:R-:W-:Y:S05]  /*ee40*/  WARPSYNC.COLLECTIVE R111, `(.L_x_16204) ;  /* 0x000000006f087348 */ /* 0x000fea0003c00000 */
[----:B------:R0:W1:Y:S02]  /*ee50*/  SHFL.BFLY P3, R203, R202, R127, R126 ;  /* 0x0c00007fcacb7389 */ /* 0x000064000006007e */
[----:B01----:R-:W-:Y:S05]  /*ee60*/  ENDCOLLECTIVE ;  /* 0x000000000000791b */ /* 0x003fea0003800000 */
.L_x_16204:
[----:B------:R-:W-:Y:S02]  /*ee70*/  MOV R202, R109 ;  /* 0x0000006d00ca7202 */ /* 0x000fe40000000f00 */
[----:B------:R-:W-:-:S07]  /*ee80*/  MOV R110, R203 ;  /* 0x000000cb006e7202 */ /* 0x000fce0000000f00 */
[----:B------:R-:W-:Y:S05]  /*ee90*/  WARPSYNC.COLLECTIVE R111, `(.L_x_16205) ;  /* 0x000000006f087348 */ /* 0x000fea0003c00000 */
[----:B------:R0:W1:Y:S02]  /*eea0*/  SHFL.BFLY P3, R203, R202, R127, R126 ;  /* 0x0c00007fcacb7389 */ /* 0x000064000006007e */
[----:B01----:R-:W-:Y:S05]  /*eeb0*/  ENDCOLLECTIVE ;  /* 0x000000000000791b */ /* 0x003fea0003800000 */
.L_x_16205:
[----:B------:R-:W-:Y:S01]  /*eec0*/  MOV R111, R203 ;  /* 0x000000cb006f7202 */ /* 0x000fe20000000f00 */
[----:B------:R-:W-:Y:S06]  /*eed0*/  BRA `(.L_x_16206) ;  /* 0xffffff4000d07947 */ /* 0x000fec000383ffff */
.L_x_16207:
        /* <DEDUP_REMOVED lines=10> */
.L_x_25487:


//--------------------- .text._ZN10layer_norm22ln_bwd_finalize_kernelINS_22Kernel_traits_finalizeILj1280E6__halfS2_fS2_fjLb1ELj1024ELj4ENS_18Kernel_traits_baseILj1280ES2_S2_fS2_fjLj1024EEEEELb1ELb0EEEvNS_9BwdParamsE --------------------------
	.section	.text._ZN10layer_norm22ln_bwd_finalize_kernelINS_22Kernel_traits_finalizeILj1280E6__halfS2_fS2_fjLb1ELj1024ELj4ENS_18Kernel_traits_baseILj1280ES2_S2_fS2_fjLj1024EEEEELb1ELb0EEEvNS_9BwdParamsE,"ax",@progbits
	.align	128
        .global         _ZN10layer_norm22ln_bwd_finalize_kernelINS_22Kernel_traits_finalizeILj1280E6__halfS2_fS2_fjLb1ELj1024ELj4ENS_18Kernel_traits_baseILj1280ES2_S2_fS2_fjLj1024EEEEELb1ELb0EEEvNS_9BwdParamsE
        .type           _ZN10layer_norm22ln_bwd_finalize_kernelINS_22Kernel_traits_finalizeILj1280E6__halfS2_fS2_fjLb1ELj1024ELj4ENS_18Kernel_traits_baseILj1280ES2_S2_fS2_fjLj1024EEEEELb1ELb0EEEvNS_9BwdParamsE,@function
        .size           _ZN10layer_norm22ln_bwd_finalize_kernelINS_22Kernel_traits_finalizeILj1280E6__halfS2_fS2_fjLb1ELj1024ELj4ENS_18Kernel_traits_baseILj1280ES2_S2_fS2_fjLj1024EEEEELb1ELb0EEEvNS_9BwdParamsE,(.L_x_25488 - _ZN10layer_norm22ln_bwd_finalize_kernelINS_22Kernel_traits_finalizeILj1280E6__halfS2_fS2_fjLb1ELj1024ELj4ENS_18Kernel_traits_baseILj1280ES2_S2_fS2_fjLj1024EEEEELb1ELb0EEEvNS_9BwdParamsE)
        .other          _ZN10layer_norm22ln_bwd_finalize_kernelINS_22Kernel_traits_finalizeILj1280E6__halfS2_fS2_fjLb1ELj1024ELj4ENS_18Kernel_traits_baseILj1280ES2_S2_fS2_fjLj1024EEEEELb1ELb0EEEvNS_9BwdParamsE,@"STO_CUDA_ENTRY STV_DEFAULT"
_ZN10layer_norm22ln_bwd_finalize_kernelINS_22Kernel_traits_finalizeILj1280E6__halfS2_fS2_fjLb1ELj1024ELj4ENS_18Kernel_traits_baseILj1280ES2_S2_fS2_fjLj1024EEEEELb1ELb0EEEvNS_9BwdParamsE:
.text._ZN10layer_norm22ln_bwd_finalize_kernelINS_22Kernel_traits_finalizeILj1280E6__halfS2_fS2_fjLb1ELj1024ELj4ENS_18Kernel_traits_baseILj1280ES2_S2_fS2_fjLj1024EEEEELb1ELb0EEEvNS_9BwdParamsE:
        /* <DEDUP_REMOVED lines=57> */
.L_x_16212:
        /* <DEDUP_REMOVED lines=87> */
.L_x_16211:
[----:B------:R-:W-:Y:S05]  /*0900*/  BSYNC.RECONVERGENT B1 ;  /* 0x0000000000017941 */ /* 0x000fea0003800200 */
.L_x_16210:
        /* <DEDUP_REMOVED lines=50> */
.L_x_16214:
[----:B------:R-:W-:Y:S05]  /*0c30*/  BSYNC.RECONVERGENT B1 ;  /* 0x0000000000017941 */ /* 0x000fea0003800200 */
.L_x_16213:
        /* <DEDUP_REMOVED lines=29> */
.L_x_16216:
[----:B------:R-:W-:Y:S05]  /*0e10*/  BSYNC.RECONVERGENT B1 ;  /* 0x0000000000017941 */ /* 0x000fea0003800200 */
.L_x_16215:
        /* <DEDUP_REMOVED lines=14> */
.L_x_16209:
[----:B------:R-:W-:Y:S05]  /*0f00*/  BSYNC.RECONVERGENT B0 ;  /* 0x0000000000007941 */ /* 0x000fea0003800200 */
.L_x_16208:
        /* <DEDUP_REMOVED lines=78> */
.L_x_16217:
        /* <DEDUP_REMOVED lines=9> */
.L_x_25488:


//--------------------- .text._ZN10layer_norm13ln_bwd_kernelINS_13Kernel_traitsI6__halfS2_fS2_fjLj1280ELj1ELj4ELj1ELj16ENS_18Kernel_traits_baseILj1280ES2_S2_fS2_fjLj128EEEEELb1ELb1ELb1ELb0EEEvNS_9BwdParamsE --------------------------
	.section	.text._ZN10layer_norm13ln_bwd_kernelINS_13Kernel_traitsI6__halfS2_fS2_fjLj1280ELj1ELj4ELj1ELj16ENS_18Kernel_traits_baseILj1280ES2_S2_fS2_fjLj128EEEEELb1ELb1ELb1ELb0EEEvNS_9BwdParamsE,"ax",@progbits
	.align	128
        .global         _ZN10layer_norm13ln_bwd_kernelINS_13Kernel_traitsI6__halfS2_fS2_fjLj1280ELj1ELj4ELj1ELj16ENS_18Kernel_traits_baseILj1280ES2_S2_fS2_fjLj128EEEEELb1ELb1ELb1ELb0EEEvNS_9BwdParamsE
        .type           _ZN10layer_norm13ln_bwd_kernelINS_13Kernel_traitsI6__halfS2_fS2_fjLj1280ELj1ELj4ELj1ELj16ENS_18Kernel_traits_baseILj1280ES2_S2_fS2_fjLj128EEEEELb1ELb1ELb1ELb0EEEvNS_9BwdParamsE,@function
        .size           _ZN10layer_norm13ln_bwd_kernelINS_13Kernel_traitsI6__halfS2_fS2_fjLj1280ELj1ELj4ELj1ELj16ENS_18Kernel_traits_baseILj1280ES2_S2_fS2_fjLj128EEEEELb1ELb1ELb1ELb0EEEvNS_9BwdParamsE,(.L_x_25489 - _ZN10layer_norm13ln_bwd_kernelINS_13Kernel_traitsI6__halfS2_fS2_fjLj1280ELj1ELj4ELj1ELj16ENS_18Kernel_traits_baseILj1280ES2_S2_fS2_fjLj128EEEEELb1ELb1ELb1ELb0EEEvNS_9BwdParamsE)
        .other          _ZN10layer_norm13ln_bwd_kernelINS_13Kernel_traitsI6__halfS2_fS2_fjLj1280ELj1ELj4ELj1ELj16ENS_18Kernel_traits_baseILj1280ES2_S2_fS2_fjLj128EEEEELb1ELb1ELb1ELb0EEEvNS_9BwdParamsE,@"STO_CUDA_ENTRY STV_DEFAULT"
_ZN10layer_norm13ln_bwd_kernelINS_13Kernel_traitsI6__halfS2_fS2_fjLj1280ELj1ELj4ELj1ELj16ENS_18Kernel_traits_baseILj1280ES2_S2_fS2_fjLj128EEEEELb1ELb1ELb1ELb0EEEvNS_9BwdParamsE:
.text._ZN10layer_norm13ln_bwd_kernelINS_13Kernel_traitsI6__halfS2_fS2_fjLj1280ELj1ELj4ELj1ELj16ENS_18Kernel_traits_baseILj1280ES2_S2_fS2_fjLj128EEEEELb1ELb1ELb1ELb0EEEvNS_9BwdParamsE:
        /* <DEDUP_REMOVED lines=254> */
.L_x_16854:
[----:B------:R-:W1:Y:S08]  /*0fe0*/  LDC.64 R2, c[0x0][0x3f8] ;  /* 0x0000fe00ff027b82 */ /* 0x000e700000000a00 */
[----:B-----5:R-:W2:Y:S01]  /*0ff0*/  LDC.64 R148, c[0x0][0x3f0] ;  /* 0x0000fc00ff947b82 */ /* 0x020ea20000000a00 */
        /* <DEDUP_REMOVED lines=11> */
[----:B------:R-:W-:-:S06]  /*10b0*/  IMAD.WIDE R2, R219, 0x4, R2 ;  /* 0x00000004db027825 */ /* 0x000fcc00078e0202 */
[----:B------:R1:W2:Y:S01]  /*10c0*/  LDG.E R2, desc[UR6][R2.64] ;  /* 0x0000000602027981 */ /* 0x0002a2000c1e1900 */
[----:B------:R-:W-:Y:S01]  /*10d0*/  MOV R152, UR15 ;  /* 0x0000000f00987c02 */ /* 0x000fe20008000f00 */
[----:B------:R-:W-:Y:S01]  /*10e0*/  BSSY.RECONVERGENT B2, `(.L_x_16222) ;  /* 0x000009d000027945 */ /* 0x000fe20003800200 */
[----:B-----5:R-:W-:Y:S01]  /*10f0*/  ISETP.GE.AND P1, PT, R218, 0x1, PT ;  /* 0x00000001da00780c */ /* 0x020fe20003f26270 */
[----:B------:R-:W3:Y:S01]  /*1100*/  S2R R151, SR_TID.X ;  /* 0x0000000000977919 */ /* 0x000ee20000002100 */
[----:B------:R-:W-:Y:S01]  /*1110*/  ISETP.GE.U32.AND P2, PT, R6, 0x20, PT ;  /* 0x000000200600780c */ /* 0x000fe20003f46070 */
[----:B------:R-:W-:Y:S01]  /*1120*/  IMAD R149, R219, R152, RZ ;  /* 0x00000098db957224 */ /* 0x000fe200078e02ff */
[----:B------:R-:W-:Y:S01]  /*1130*/  ISETP.NE.AND P6, PT, RZ, UR8, PT ;  /* 0x00000008ff007c0c */ /* 0x000fe2000bfc5270 */
[----:B------:R4:W-:Y:S01]  /*1140*/  STL [R1+0xc], R152 ;  /* 0x00000c9801007387 */ /* 0x0009e20000100800 */
[----:B------:R-:W-:Y:S01]  /*1150*/  HFMA2 R214, -RZ, RZ, 0, 0 ;  /* 0x00000000ffd67431 */ /* 0x000fe200000001ff */
[----:B-1----:R-:W-:-:S02]  /*1160*/  IADD3 R3, PT, PT, R5, -0x1, RZ ;  /* 0xffffffff05037810 */ /* 0x002fc40007ffe0ff */
        /* <DEDUP_REMOVED lines=24> */
[----:B------:R-:W-:Y:S01]  /*12f0*/  ISETP.NE.U32.AND P6, PT, RZ, UR10, PT ;  /* 0x0000000aff007c0c */ /* 0x000fe2000bfc5070 */
[----:B------:R-:W2:Y:S03]  /*1300*/  LDL.LU R217, [R1+0x98] ;  /* 0x0000980001d97983 */ /* 0x000ea60000300800 */
[----:B------:R-:W-:Y:S01]  /*1310*/  ISETP.NE.AND.EX P6, PT, RZ, UR11, PT, P6 ;  /* 0x0000000bff007c0c */ /* 0x000fe2000bfc5360 */
[----:B------:R-:W3:Y:S02]  /*1320*/  LDL.LU R214, [R1+0x138] ;  /* 0x0001380001d67983 */ /* 0x000ee40000300800 */
[----:B------:R-:W4:Y:S02]  /*1330*/  LDC.64 R148, c[0x0][0x428] ;  /* 0x00010a00ff947b82 */ /* 0x000f240000000a00 */
[----:B------:R-:W3:Y:S04]  /*1340*/  LDL.LU R162, [R1+0x9c] ;  /* 0x00009c0001a27983 */ /* 0x000ee80000300800 */
[----:B------:R-:W3:Y:S02]  /*1350*/  LDL.LU R175, [R1+0x13c] ;  /* 0x00013c0001af7983 */ /* 0x000ee40000300800 */
[----:B------:R-:W0:Y:S02]  /*1360*/  LDC.64 R168, c[0x0][0x3b0] ;  /* 0x0000ec00ffa87b82 */ /* 0x000e240000000a00 */
[----:B------:R-:W3:Y:S04]  /*1370*/  LDL.LU R176, [R1+0xa0] ;  /* 0x0000a00001b07983 */ /* 0x000ee80000300800 */
[----:B------:R-:W3:Y:S01]  /*1380*/  LDL.LU R185, [R1+0x140] ;  /* 0x0001400001b97983 */ /* 0x000ee20000300800 */
[----:B-1----:R-:W-:-:S03]  /*1390*/  IMAD.WIDE.U32 R24, R215, 0x20, R24 ;  /* 0x00000020d7187825 */ /* 0x002fc600078e0018 */
[----:B------:R-:W3:Y:S04]  /*13a0*/  LDL.LU R190, [R1+0x84] ;  /* 0x0000840001be7983 */ /* 0x000ee80000300800 */
[----:B------:R-:W2:Y:S04]  /*13b0*/  LDG.E.128 R156, desc[UR6][R24.64] ;  /* 0x00000006189c7981 */ /* 0x000ea8000c1e1d00 */
[----:B------:R1:W3:Y:S01]  /*13c0*/  LDG.E.128 R152, desc[UR6][R24.64+0x10] ;  /* 0x0000100618987981 */ /* 0x0002e2000c1e1d00 */
[----:B----4-:R-:W-:-:S03]  /*13d0*/  IMAD.WIDE.U32 R148, R216, 0x10, R148 ;  /* 0x00000010d8947825 */ /* 0x010fc600078e0094 */
[----:B------:R-:W4:Y:S04]  /*13e0*/  LDL.LU R197, [R1+0x124] ;  /* 0x0001240001c57983 */ /* 0x000f280000300800 */
[----:B------:R-:W3:Y:S01]  /*13f0*/  LDG.E.128 R148, desc[UR6][R148.64] ;  /* 0x0000000694947981 */ /* 0x000ee2000c1e1d00 */
[----:B-1----:R-:W1:Y:S03]  /*1400*/  @P6 LDC.64 R24, c[0x0][0x438] ;  /* 0x00010e00ff186b82 */ /* 0x002e660000000a00 */
[----:B------:R-:W4:Y:S04]  /*1410*/  LDL.LU R198, [R1+0x128] ;  /* 0x0001280001c67983 */ /* 0x000f280000300800 */
[----:B------:R-:W4:Y:S01]  /*1420*/  LDL.LU R199, [R1+0x12c] ;  /* 0x00012c0001c77983 */ /* 0x000f220000300800 */
[----:B-1----:R-:W-:-:S05]  /*1430*/  @P6 IMAD.WIDE.U32 R24, R215, 0x20, R24 ;  /* 0x00000020d7186825 */ /* 0x002fca00078e0018 */
[----:B------:R-:W5:Y:S04]  /*1440*/  @P6 LDG.E.128 R100, desc[UR6][R24.64] ;  /* 0x0000000618646981 */ /* 0x000f68000c1e1d00 */
[----:B------:R0:W5:Y:S02]  /*1450*/  @P6 LDG.E.128 R104, desc[UR6][R24.64+0x10] ;  /* 0x0000100618686981 */ /* 0x000164000c1e1d00 */
[----:B0-----:R-:W-:-:S05]  /*1460*/  IMAD.WIDE.U32 R24, R3, 0x8, R168 ;  /* 0x0000000803187825 */ /* 0x001fca00078e00a8 */
[----:B------:R0:W5:Y:S04]  /*1470*/  LDG.E.64 R168, desc[UR6][R24.64] ;  /* 0x0000000618a87981 */ /* 0x000168000c1e1b00 */
[----:B------:R-:W0:Y:S04]  /*1480*/  LDL.LU R24, [R1+0x94] ;  /* 0x0000940001187983 */ /* 0x000e280000300800 */
[----:B------:R-:W4:Y:S01]  /*1490*/  LDL.LU R25, [R1+0x134] ;  /* 0x0001340001197983 */ /* 0x000f220000300800 */
[----:B------:R-:W-:Y:S02]  /*14a0*/  HADD2.F32 R23, -RZ, R236.H0_H0 ;  /* 0x200000ecff177230 */ /* 0x000fe40000004100 */
[----:B--2---:R-:W-:-:S04]  /*14b0*/  FADD.FTZ R0, -R2, R156 ;  /* 0x0000009c02007221 */ /* 0x004fc80000010100 */
[----:B------:R-:W-:Y:S01]  /*14c0*/  FMUL.FTZ R0, R4, R0 ;  /* 0x0000000004007220 */ /* 0x000fe20000410000 */
[----:B---3--:R-:W-:Y:S02]  /*14d0*/  HADD2.F32 R13, -RZ, R148.H0_H0 ;  /* 0x20000094ff0d7230 */ /* 0x008fe40000004100 */
[----:B------:R-:W-:-:S04]  /*14e0*/  FADD.FTZ R17, -R2, R157 ;  /* 0x0000009d02117221 */ /* 0x000fc80000010100 */
[----:B------:R-:W-:Y:S01]  /*14f0*/  FMUL.FTZ R17, R4, R17 ;  /* 0x0000001104117220 */ /* 0x000fe20000410000 */
[----:B------:R-:W-:Y:S02]  /*1500*/  HADD2.F32 R156, -RZ, R237.H0_H0 ;  /* 0x200000edff9c7230 */ /* 0x000fe40000004100 */
[----:B0-----:R-:W-:Y:S01]  /*1510*/  FADD.FTZ R24, R24, R13 ;  /* 0x0000000d18187221 */ /* 0x001fe20000010000 */
[-C--:B----4-:R-:W-:Y:S01]  /*1520*/  FFMA.FTZ R25, R0, R13.reuse, R25 ;  /* 0x0000000d00197223 */ /* 0x090fe20000010019 */
[----:B------:R-:W-:-:S03]  /*1530*/  FMUL.FTZ R13, R23, R13 ;  /* 0x0000000d170d7220 */ /* 0x000fc60000410000 */
[----:B------:R0:W-:Y:S01]  /*1540*/  STL [R1+0x94], R24 ;  /* 0x0000941801007387 */ /* 0x0001e20000100800 */
[----:B------:R-:W-:-:S03]  /*1550*/  HADD2.F32 R23, -RZ, R148.H1_H1 ;  /* 0x30000094ff177230 */ /* 0x000fc60000004100 */
[----:B------:R1:W-:Y:S01]  /*1560*/  STL [R1+0x134], R25 ;  /* 0x0001341901007387 */ /* 0x0003e20000100800 */
[----:B0-----:R-:W-:Y:S02]  /*1570*/  HADD2.F32 R24, -RZ, R236.H1_H1 ;  /* 0x300000ecff187230 */ /* 0x001fe40000004100 */
[----:B------:R-:W-:Y:S01]  /*1580*/  FADD.FTZ R217, R217, R23 ;  /* 0x00000017d9d97221 */ /* 0x000fe20000010000 */
[----:B-1----:R-:W-:Y:S01]  /*1590*/  FADD.FTZ R25, -R2, R158 ;  /* 0x0000009e02197221 */ /* 0x002fe20000010100 */
[-C--:B------:R-:W-:Y:S01]  /*15a0*/  FFMA.FTZ R214, R17, R23.reuse, R214 ;  /* 0x0000001711d67223 */ /* 0x080fe200000100d6 */
[----:B------:R-:W-:Y:S02]  /*15b0*/  FMUL.FTZ R24, R24, R23 ;  /* 0x0000001718187220 */ /* 0x000fe40000410000 */
[----:B------:R-:W-:Y:S01]  /*15c0*/  FMUL.FTZ R23, R4, R25 ;  /* 0x0000001904177220 */ /* 0x000fe20000410000 */
[----:B------:R-:W-:Y:S01]  /*15d0*/  HADD2.F32 R25, -RZ, R149.H0_H0 ;  /* 0x20000095ff197230 */ /* 0x000fe20000004100 */
[----:B------:R-:W-:Y:S04]  /*15e0*/  STL [R1+0x98], R217 ;  /* 0x000098d901007387 */ /* 0x000fe80000100800 */
[----:B------:R-:W-:Y:S01]  /*15f0*/  FADD.FTZ R162, R162, R25 ;  /* 0x00000019a2a27221 */ /* 0x000fe20000010000 */
[----:B------:R-:W-:Y:S01]  /*1600*/  FFMA.FTZ R175, R23, R25, R175 ;  /* 0x0000001917af7223 */ /* 0x000fe200000100af */
[----:B------:R-:W-:Y:S01]  /*1610*/  STL [R1+0x138], R214 ;  /* 0x000138d601007387 */ /* 0x000fe20000100800 */
[----:B------:R-:W-:-:S03]  /*1620*/  FADD.FTZ R148, -R2, R159 ;  /* 0x0000009f02947221 */ /* 0x000fc60000010100 */
[----:B------:R0:W-:Y:S01]  /*1630*/  STL [R1+0x9c], R162 ;  /* 0x00009ca201007387 */ /* 0x0001e20000100800 */
[----:B------:R-:W-:Y:S01]  /*1640*/  FMUL.FTZ R25, R156, R25 ;  /* 0x000000199c197220 */ /* 0x000fe20000410000 */
[----:B------:R-:W-:Y:S02]  /*1650*/  HADD2.F32 R149, -RZ, R149.H1_H1 ;  /* 0x30000095ff957230 */ /* 0x000fe40000004100 */
[----:B------:R1:W-:Y:S04]  /*1660*/  STL [R1+0x13c], R175 ;  /* 0x00013caf01007387 */ /* 0x0003e80000100800 */
[----:B------:R-:W2:Y:S04]  /*1670*/  LDL.LU R159, [R1+0x88] ;  /* 0x00008800019f7983 */ /* 0x000ea80000300800 */
[----:B------:R-:W3:Y:S01]  /*1680*/  LDL.LU R156, [R1+0x8c] ;  /* 0x00008c00019c7983 */ /* 0x000ee20000300800 */
[----:B------:R-:W-:-:S05]  /*1690*/  FADD.FTZ R176, R176, R149 ;  /* 0x00000095b0b07221 */ /* 0x000fca0000010000 */
[----:B------:R4:W-:Y:S04]  /*16a0*/  STL [R1+0xa0], R176 ;  /* 0x0000a0b001007387 */ /* 0x0009e80000100800 */
[----:B------:R-:W3:Y:S04]  /*16b0*/  LDL.LU R158, [R1+0x90] ;  /* 0x00009000019e7983 */ /* 0x000ee80000300800 */
[----:B------:R-:W3:Y:S01]  /*16c0*/  LDL.LU R157, [R1+0x130] ;  /* 0x00013000019d7983 */ /* 0x000ee20000300800 */
[----:B0-----:R-:W-:Y:S01]  /*16d0*/  FMUL.FTZ R162, R4, R148 ;  /* 0x0000009404a27220 */ /* 0x001fe20000410000 */
[----:B------:R-:W-:-:S03]  /*16e0*/  HADD2.F32 R148, -RZ, R237.H1_H1 ;  /* 0x300000edff947230 */ /* 0x000fc60000004100 */
[-C--:B------:R-:W-:Y:S02]  /*16f0*/  FFMA.FTZ R185, R162, R149.reuse, R185 ;  /* 0x00000095a2b97223 */ /* 0x080fe400000100b9 */
[----:B-1----:R-:W-:Y:S01]  /*1700*/  FMUL.FTZ R175, R148, R149 ;  /* 0x0000009594af7220 */ /* 0x002fe20000410000 */
[--C-:B------:R-:W-:Y:S02]  /*1710*/  HADD2.F32 R149, -RZ, R150.reuse.H0_H0 ;  /* 0x20000096ff957230 */ /* 0x100fe40000004100 */
[C---:B------:R-:W-:Y:S01]  /*1720*/  FADD.FTZ R152, -R2.reuse, R152 ;  /* 0x0000009802987221 */ /* 0x040fe20000010100 */
[----:B------:R-:W-:Y:S02]  /*1730*/  FADD.FTZ R148, -R2, R153 ;  /* 0x0000009902947221 */ /* 0x000fe40000010100 */
[----:B------:R-:W-:Y:S01]  /*1740*/  FADD.FTZ R190, R190, R149 ;  /* 0x00000095bebe7221 */ /* 0x000fe20000010000 */
[----:B------:R-:W-:Y:S01]  /*1750*/  STL [R1+0x140], R185 ;  /* 0x000140b901007387 */ /* 0x000fe20000100800 */
[----:B----4-:R-:W-:Y:S01]  /*1760*/  FMUL.FTZ R176, R4, R152 ;  /* 0x0000009804b07220 */ /* 0x010fe20000410000 */
[----:B------:R-:W-:-:S02]  /*1770*/  HADD2.F32 R150, -RZ, R150.H1_H1 ;  /* 0x30000096ff967230 */ /* 0x000fc40000004100 */
[----:B------:R0:W-:Y:S01]  /*1780*/  STL [R1+0x84], R190 ;  /* 0x000084be01007387 */ /* 0x0001e20000100800 */
[--C-:B------:R-:W-:Y:S02]  /*1790*/  HADD2.F32 R152, -RZ, R238.reuse.H0_H0 ;  /* 0x200000eeff987230 */ /* 0x100fe40000004100 */
[-C--:B------:R-:W-:Y:S01]  /*17a0*/  FFMA.FTZ R197, R176, R149.reuse, R197 ;  /* 0x00000095b0c57223 */ /* 0x080fe200000100c5 */
[----:B0-----:R-:W-:Y:S01]  /*17b0*/  FMUL.FTZ R190, R4, R148 ;  /* 0x0000009404be7220 */ /* 0x001fe20000410000 */
[----:B------:R-:W-:Y:S02]  /*17c0*/  HADD2.F32 R148, -RZ, R238.H1_H1 ;  /* 0x300000eeff947230 */ /* 0x000fe40000004100 */
[----:B------:R-:W-:Y:S01]  /*17d0*/  FMUL.FTZ R185, R152, R149 ;  /* 0x0000009598b97220 */ /* 0x000fe20000410000 */
[-C--:B------:R-:W-:Y:S01]  /*17e0*/  FFMA.FTZ R198, R190, R150.reuse, R198 ;  /* 0x00000096bec67223 */ /* 0x080fe200000100c6 */
[----:B------:R-:W-:Y:S01]  /*17f0*/  FADD.FTZ R149, -R2, R154 ;  /* 0x0000009a02957221 */ /* 0x000fe20000010100 */
[----:B------:R0:W-:Y:S04]  /*1800*/  STL [R1+0x124], R197 ;  /* 0x000124c501007387 */ /* 0x0001e80000100800 */
[----:B------:R1:W-:Y:S01]  /*1810*/  STL [R1+0x128], R198 ;  /* 0x000128c601007387 */ /* 0x0003e20000100800 */
[----:B0-----:R-:W-:Y:S01]  /*1820*/  FMUL.FTZ R197, R148, R150 ;  /* 0x0000009694c57220 */ /* 0x001fe20000410000 */
[----:B------:R-:W-:-:S02]  /*1830*/  HADD2.F32 R148, -RZ, R151.H0_H0 ;  /* 0x20000097ff947230 */ /* 0x000fc40000004100 */
[----:B-1----:R-:W-:-:S04]  /*1840*/  FMUL.FTZ R198, R4, R149 ;  /* 0x0000009504c67220 */ /* 0x002fc80000410000 */
[----:B------:R-:W-:Y:S01]  /*1850*/  FFMA.FTZ R199, R198, R148, R199 ;  /* 0x00000094c6c77223 */ /* 0x000fe200000100c7 */
[----:B------:R-:W-:Y:S02]  /*1860*/  HADD2.F32 R149, -RZ, R239.H0_H0 ;  /* 0x200000efff957230 */ /* 0x000fe40000004100 */
[----:B------:R-:W-:Y:S01]  /*1870*/  HADD2.F32 R151, -RZ, R151.H1_H1 ;  /* 0x30000097ff977230 */ /* 0x000fe20000004100 */
[----:B------:R-:W-:Y:S02]  /*1880*/  IADD3 R216, PT, PT, R216, 0x20, RZ ;  /* 0x00000020d8d87810 */ /* 0x000fe40007ffe0ff */
[----:B------:R-:W-:Y:S02]  /*1890*/  IADD3 R3, PT, PT, R3, 0x20, RZ ;  /* 0x0000002003037810 */ /* 0x000fe40007ffe0ff */
[----:B------:R-:W-:Y:S01]  /*18a0*/  IADD3 R215, PT, PT, R215, 0x20, RZ ;  /* 0x00000020d7d77810 */ /* 0x000fe20007ffe0ff */
[----:B--2---:R-:W-:Y:S01]  /*18b0*/  FADD.FTZ R159, R159, R150 ;  /* 0x000000969f9f7221 */ /* 0x004fe20000010000 */
[----:B------:R-:W-:Y:S01]  /*18c0*/  FADD.FTZ R150, -R2, R155 ;  /* 0x0000009b02967221 */ /* 0x000fe20000010100 */
[----:B---3--:R-:W-:-:S03]  /*18d0*/  FADD.FTZ R156, R156, R148 ;  /* 0x000000949c9c7221 */ /* 0x008fc60000010000 */
[----:B------:R-:W-:Y:S04]  /*18e0*/  STL [R1+0x88], R159 ;  /* 0x0000889f01007387 */ /* 0x000fe80000100800 */
[----:B------:R0:W-:Y:S04]  /*18f0*/  STL [R1+0x12c], R199 ;  /* 0x00012cc701007387 */ /* 0x0001e80000100800 */
[----:B------:R1:W-:Y:S01]  /*1900*/  STL [R1+0x8c], R156 ;  /* 0x00008c9c01007387 */ /* 0x0003e20000100800 */
[----:B------:R-:W-:Y:S01]  /*1910*/  FADD.FTZ R158, R158, R151 ;  /* 0x000000979e9e7221 */ /* 0x000fe20000010000 */
[----:B0-----:R-:W-:Y:S01]  /*1920*/  FMUL.FTZ R199, R149, R148 ;  /* 0x0000009495c77220 */ /* 0x001fe20000410000 */
[----:B------:R-:W-:Y:S01]  /*1930*/  FADD.FTZ R149, RZ, R13 ;  /* 0x0000000dff957221 */ /* 0x000fe20000010000 */
[----:B-1----:R-:W-:Y:S01]  /*1940*/  FMUL.FTZ R156, R4, R150 ;  /* 0x00000096049c7220 */ /* 0x002fe20000410000 */
[----:B------:R-:W-:-:S02]  /*1950*/  HADD2.F32 R150, -RZ, R239.H1_H1 ;  /* 0x300000efff967230 */ /* 0x000fc40000004100 */
[----:B------:R-:W-:Y:S01]  /*1960*/  FFMA.FTZ R148, R0, R13, RZ ;  /* 0x0000000d00947223 */ /* 0x000fe200000100ff */
[-C--:B------:R-:W-:Y:S01]  /*1970*/  FFMA.FTZ R157, R156, R151.reuse, R157 ;  /* 0x000000979c9d7223 */ /* 0x080fe2000001009d */
[----:B------:R-:W-:Y:S01]  /*1980*/  FADD.FTZ R149, R149, R24 ;  /* 0x0000001895957221 */ /* 0x000fe20000010000 */
        /* <DEDUP_REMOVED lines=18> */
.L_x_16223:
[----:B------:R-:W-:Y:S05]  /*1ab0*/  BSYNC.RECONVERGENT B2 ;  /* 0x0000000000027941 */ /* 0x000fea0003800200 */
.L_x_16222:
[----:B------:R-:W-:Y:S04]  /*1ac0*/  BSSY.RECONVERGENT B2, `(.L_x_16224) ;  /* 0x000007f000027945 */ /* 0x000fe80003800200 */
[----:B------:R-:W-:Y:S05]  /*1ad0*/  @!P3 BRA `(.L_x_16225) ;  /* 0x0000000400f4b947 */ /* 0x000fea0003800000 */
[----:B------:R-:W1:Y:S01]  /*1ae0*/  LDC.64 R26, c[0x0][0x3a8] ;  /* 0x0000ea00ff1a7b82 */ /* 0x000e620000000a00 */
[----:B------:R-:W-:Y:S01]  /*1af0*/  ISETP.NE.U32.AND P6, PT, RZ, UR10, PT ;  /* 0x0000000aff007c0c */ /* 0x000fe2000bfc5070 */
[----:B------:R-:W2:Y:S06]  /*1b00*/  LDL.LU R22, [R1+0x114] ;  /* 0x0001140001167983 */ /* 0x000eac0000300800 */
[----:B------:R-:W3:Y:S01]  /*1b10*/  LDC.64 R28, c[0x0][0x428] ;  /* 0x00010a00ff1c7b82 */ /* 0x000ee20000000a00 */
[----:B------:R-:W-:Y:S01]  /*1b20*/  ISETP.NE.AND.EX P6, PT, RZ, UR11, PT, P6 ;  /* 0x0000000bff007c0c */ /* 0x000fe2000bfc5360 */
[----:B------:R-:W4:Y:S04]  /*1b30*/  LDL.LU R30, [R1+0x11c] ;  /* 0x00011c00011e7983 */ /* 0x000f280000300800 */
[----:B------:R-:W4:Y:S04]  /*1b40*/  LDL.LU R178, [R1+0x80] ;  /* 0x0000800001b27983 */ /* 0x000f280000300800 */
[----:B------:R-:W4:Y:S04]  /*1b50*/  LDL.LU R177, [R1+0x120] ;  /* 0x0001200001b17983 */ /* 0x000f280000300800 */
[----:B------:R-:W4:Y:S01]  /*1b60*/  LDL.LU R179, [R1+0x64] ;  /* 0x0000640001b37983 */ /* 0x000f220000300800 */
[----:B-1----:R-:W-:-:S03]  /*1b70*/  IMAD.WIDE.U32 R26, R215, 0x20, R26 ;  /* 0x00000020d71a7825 */ /* 0x002fc600078e001a */
[----:B------:R-:W4:Y:S04]  /*1b80*/  LDL.LU R180, [R1+0x104] ;  /* 0x0001040001b47983 */ /* 0x000f280000300800 */
[----:B------:R-:W2:Y:S01]  /*1b90*/  LDG.E.128 R152, desc[UR6][R26.64] ;  /* 0x000000061a987981 */ /* 0x000ea2000c1e1d00 */
[----:B---3--:R-:W-:-:S03]  /*1ba0*/  IMAD.WIDE.U32 R28, R216, 0x10, R28 ;  /* 0x00000010d81c7825 */ /* 0x008fc600078e001c */
[----:B------:R1:W3:Y:S04]  /*1bb0*/  LDG.E.128 R156, desc[UR6][R26.64+0x10] ;  /* 0x000010061a9c7981 */ /* 0x0002e8000c1e1d00 */
[----:B------:R0:W4:Y:S01]  /*1bc0*/  LDG.E.128 R148, desc[UR6][R28.64] ;  /* 0x000000061c947981 */ /* 0x000122000c1e1d00 */
[----:B-1----:R-:W1:Y:S08]  /*1bd0*/  @P6 LDC.64 R26, c[0x0][0x438] ;  /* 0x00010e00ff1a6b82 */ /* 0x002e700000000a00 */
[----:B0-----:R-:W0:Y:S01]  /*1be0*/  LDC.64 R28, c[0x0][0x3b0] ;  /* 0x0000ec00ff1c7b82 */ /* 0x001e220000000a00 */
[----:B-1----:R-:W-:-:S05]  /*1bf0*/  @P6 IMAD.WIDE.U32 R26, R215, 0x20, R26 ;  /* 0x00000020d71a6825 */ /* 0x002fca00078e001a */
[----:B------:R-:W5:Y:S04]  /*1c00*/  @P6 LDG.E.128 R108, desc[UR6][R26.64] ;  /* 0x000000061a6c6981 */ /* 0x000f68000c1e1d00 */
[----:B------:R0:W5:Y:S02]  /*1c10*/  @P6 LDG.E.128 R112, desc[UR6][R26.64+0x10] ;  /* 0x000010061a706981 */ /* 0x000164000c1e1d00 */
[----:B0-----:R-:W-:Y:S02]  /*1c20*/  IMAD.WIDE.U32 R26, R3, 0x8, R28 ;  /* 0x00000008031a7825 */ /* 0x001fe400078e001c */
[----:B------:R-:W3:Y:S04]  /*1c30*/  LDL.LU R28, [R1+0x118] ;  /* 0x00011800011c7983 */ /* 0x000ee80000300800 */
[----:B------:R-:W3:Y:S04]  /*1c40*/  LDL.LU R29, [R1+0x7c] ;  /* 0x00007c00011d7983 */ /* 0x000ee80000300800 */
[----:B------:R0:W5:Y:S04]  /*1c50*/  LDG.E.64 R166, desc[UR6][R26.64] ;  /* 0x000000061aa67981 */ /* 0x000168000c1e1b00 */
[----:B------:R-:W0:Y:S04]  /*1c60*/  LDL.LU R26, [R1+0x74] ;  /* 0x00007400011a7983 */ /* 0x000e280000300800 */
[----:B------:R-:W3:Y:S01]  /*1c70*/  LDL.LU R27, [R1+0x78] ;  /* 0x00007800011b7983 */ /* 0x000ee20000300800 */
[----:B------:R-:W-:-:S02]  /*1c80*/  HADD2.F32 R21, -RZ, R232.H0_H0 ;  /* 0x200000e8ff157230 */ /* 0x000fc40000004100 */
[----:B--2---:R-:W-:-:S04]  /*1c90*/  FADD.FTZ R9, -R2, R152 ;  /* 0x0000009802097221 */ /* 0x004fc80000010100 */
[----:B------:R-:W-:Y:S01]  /*1ca0*/  FMUL.FTZ R9, R4, R9 ;  /* 0x0000000904097220 */ /* 0x000fe20000410000 */
[----:B----4-:R-:W-:Y:S02]  /*1cb0*/  HADD2.F32 R12, -RZ, R148.H0_H0 ;  /* 0x20000094ff0c7230 */ /* 0x010fe40000004100 */
[----:B------:R-:W-:-:S03]  /*1cc0*/  FADD.FTZ R16, -R2, R153 ;  /* 0x0000009902107221 */ /* 0x000fc60000010100 */
[----:B------:R-:W-:Y:S01]  /*1cd0*/  FFMA.FTZ R22, R9, R12, R22 ;  /* 0x0000000c09167223 */ /* 0x000fe20000010016 */
[----:B------:R-:W-:-:S04]  /*1ce0*/  FMUL.FTZ R16, R4, R16 ;  /* 0x0000001004107220 */ /* 0x000fc80000410000 */
[----:B------:R1:W-:Y:S02]  /*1cf0*/  STL [R1+0x114], R22 ;  /* 0x0001141601007387 */ /* 0x0003e40000100800 */
[----:B-1----:R-:W-:-:S05]  /*1d00*/  HADD2.F32 R22, -RZ, R148.H1_H1 ;  /* 0x30000094ff167230 */ /* 0x002fca0000004100 */
[----:B---3--:R-:W-:Y:S01]  /*1d10*/  FFMA.FTZ R28, R16, R22, R28 ;  /* 0x00000016101c7223 */ /* 0x008fe2000001001c */
[----:B0-----:R-:W-:Y:S01]  /*1d20*/  FADD.FTZ R26, R26, R12 ;  /* 0x0000000c1a1a7221 */ /* 0x001fe20000010000 */
[----:B------:R-:W-:Y:S01]  /*1d30*/  FMUL.FTZ R12, R21, R12 ;  /* 0x0000000c150c7220 */ /* 0x000fe20000410000 */
[----:B------:R-:W-:Y:S02]  /*1d40*/  HADD2.F32 R21, -RZ, R232.H1_H1 ;  /* 0x300000e8ff157230 */ /* 0x000fe40000004100 */
[----:B------:R-:W-:Y:S01]  /*1d50*/  FADD.FTZ R27, R27, R22 ;  /* 0x000000161b1b7221 */ /* 0x000fe20000010000 */
[----:B------:R0:W-:Y:S02]  /*1d60*/  STL [R1+0x74], R26 ;  /* 0x0000741a01007387 */ /* 0x0001e40000100800 */
[----:B------:R-:W-:Y:S02]  /*1d70*/  FMUL.FTZ R22, R21, R22 ;  /* 0x0000001615167220 */ /* 0x000fe40000410000 */
[----:B------:R-:W-:Y:S01]  /*1d80*/  STL [R1+0x78], R27 ;  /* 0x0000781b01007387 */ /* 0x000fe20000100800 */
[----:B0-----:R-:W-:-:S03]  /*1d90*/  FADD.FTZ R26, -R2, R154 ;  /* 0x0000009a021a7221 */ /* 0x001fc60000010100 */
[----:B------:R0:W-:Y:S01]  /*1da0*/  STL [R1+0x118], R28 ;  /* 0x0001181c01007387 */ /* 0x0001e20000100800 */
[----:B------:R-:W-:Y:S01]  /*1db0*/  FMUL.FTZ R21, R4, R26 ;  /* 0x0000001a04157220 */ /* 0x000fe20000410000 */
[----:B------:R-:W-:Y:S02]  /*1dc0*/  HADD2.F32 R26, -RZ, R149.H0_H0 ;  /* 0x20000095ff1a7230 */ /* 0x000fe40000004100 */
[----:B0-----:R-:W-:-:S03]  /*1dd0*/  HADD2.F32 R28, -RZ, R233.H0_H0 ;  /* 0x200000e9ff1c7230 */ /* 0x001fc60000004100 */
[----:B------:R-:W-:Y:S01]  /*1de0*/  FADD.FTZ R29, R29, R26 ;  /* 0x0000001a1d1d7221 */ /* 0x000fe20000010000 */
[-C--:B------:R-:W-:Y:S01]  /*1df0*/  FFMA.FTZ R30, R21, R26.reuse, R30 ;  /* 0x0000001a151e7223 */ /* 0x080fe2000001001e */
[----:B------:R-:W-:Y:S01]  /*1e00*/  FMUL.FTZ R26, R28, R26 ;  /* 0x0000001a1c1a7220 */ /* 0x000fe20000410000 */
[----:B------:R-:W-:Y:S02]  /*1e10*/  HADD2.F32 R28, -RZ, R149.H1_H1 ;  /* 0x30000095ff1c7230 */ /* 0x000fe40000004100 */
[----:B------:R-:W-:Y:S03]  /*1e20*/  STL [R1+0x7c], R29 ;  /* 0x00007c1d01007387 */ /* 0x000fe60000100800 */
[----:B------:R-:W-:Y:S01]  /*1e30*/  FADD.FTZ R178, R178, R28 ;  /* 0x0000001cb2b27221 */ /* 0x000fe20000010000 */
[----:B------:R-:W-:Y:S04]  /*1e40*/  STL [R1+0x11c], R30 ;  /* 0x00011c1e01007387 */ /* 0x000fe80000100800 */
[----:B------:R0:W-:Y:S04]  /*1e50*/  STL [R1+0x80], R178 ;  /* 0x000080b201007387 */ /* 0x0001e80000100800 */
[----:B0-----:R-:W2:Y:S01]  /*1e60*/  LDL.LU R178, [R1+0x68] ;  /* 0x0000680001b27983 */ /* 0x001ea20000300800 */
[----:B------:R-:W-:-:S03]  /*1e70*/  FADD.FTZ R30, -R2, R156 ;  /* 0x0000009c021e7221 */ /* 0x000fc60000010100 */
[----:B------:R-:W3:Y:S04]  /*1e80*/  LDL.LU R156, [R1+0x108] ;  /* 0x00010800019c7983 */ /* 0x000ee80000300800 */
[----:B------:R-:W4:Y:S04]  /*1e90*/  LDL.LU R152, [R1+0x10c] ;  /* 0x00010c0001987983 */ /* 0x000f280000300800 */
[----:B------:R-:W3:Y:S01]  /*1ea0*/  LDL.LU R153, [R1+0x6c] ;  /* 0x00006c0001997983 */ /* 0x000ee20000300800 */
[----:B------:R-:W-:-:S03]  /*1eb0*/  FADD.FTZ R27, -R2, R155 ;  /* 0x0000009b021b7221 */ /* 0x000fc60000010100 */
[----:B------:R-:W3:Y:S04]  /*1ec0*/  LDL.LU R155, [R1+0x70] ;  /* 0x00007000019b7983 */ /* 0x000ee80000300800 */
[----:B------:R-:W3:Y:S01]  /*1ed0*/  LDL.LU R154, [R1+0x110] ;  /* 0x00011000019a7983 */ /* 0x000ee20000300800 */
[----:B------:R-:W-:Y:S01]  /*1ee0*/  FMUL.FTZ R27, R4, R27 ;  /* 0x0000001b041b7220 */ /* 0x000fe20000410000 */
[----:B------:R-:W-:Y:S02]  /*1ef0*/  HADD2.F32 R29, -RZ, R233.H1_H1 ;  /* 0x300000e9ff1d7230 */ /* 0x000fe40000004100 */
[--C-:B------:R-:W-:Y:S02]  /*1f00*/  HADD2.F32 R149, -RZ, R150.reuse.H0_H0 ;  /* 0x20000096ff957230 */ /* 0x100fe40000004100 */
[----:B------:R-:W-:Y:S01]  /*1f10*/  FFMA.FTZ R177, R27, R28, R177 ;  /* 0x0000001c1bb17223 */ /* 0x000fe200000100b1 */
[----:B------:R-:W-:-:S02]  /*1f20*/  HADD2.F32 R150, -RZ, R150.H1_H1 ;  /* 0x30000096ff967230 */ /* 0x000fc40000004100 */
[----:B------:R-:W-:Y:S01]  /*1f30*/  FMUL.FTZ R28, R29, R28 ;  /* 0x0000001c1d1c7220 */ /* 0x000fe20000410000 */
[----:B------:R-:W-:Y:S01]  /*1f40*/  FMUL.FTZ R29, R4, R30 ;  /* 0x0000001e041d7220 */ /* 0x000fe20000410000 */
[--C-:B------:R-:W-:Y:S02]  /*1f50*/  HADD2.F32 R30, -RZ, R234.reuse.H0_H0 ;  /* 0x200000eaff1e7230 */ /* 0x100fe40000004100 */
[----:B------:R-:W-:Y:S01]  /*1f60*/  FADD.FTZ R148, -R2, R157 ;  /* 0x0000009d02947221 */ /* 0x000fe20000010100 */
[----:B------:R-:W-:Y:S01]  /*1f70*/  FADD.FTZ R179, R179, R149 ;  /* 0x00000095b3b37221 */ /* 0x000fe20000010000 */
[----:B------:R0:W-:Y:S01]  /*1f80*/  STL [R1+0x120], R177 ;  /* 0x000120b101007387 */ /* 0x0001e20000100800 */
[-C--:B------:R-:W-:Y:S01]  /*1f90*/  FFMA.FTZ R180, R29, R149.reuse, R180 ;  /* 0x000000951db47223 */ /* 0x080fe200000100b4 */
[----:B------:R-:W-:Y:S01]  /*1fa0*/  FMUL.FTZ R30, R30, R149 ;  /* 0x000000951e1e7220 */ /* 0x000fe20000410000 */
[----:B------:R-:W-:Y:S01]  /*1fb0*/  FADD.FTZ R149, -R2, R158 ;  /* 0x0000009e02957221 */ /* 0x000fe20000010100 */
[----:B------:R1:W-:Y:S01]  /*1fc0*/  STL [R1+0x64], R179 ;  /* 0x000064b301007387 */ /* 0x0003e20000100800 */
[----:B0-----:R-:W-:Y:S01]  /*1fd0*/  FMUL.FTZ R177, R4, R148 ;  /* 0x0000009404b17220 */ /* 0x001fe20000410000 */
[----:B------:R-:W-:-:S02]  /*1fe0*/  HADD2.F32 R148, -RZ, R234.H1_H1 ;  /* 0x300000eaff947230 */ /* 0x000fc40000004100 */
[----:B------:R-:W-:Y:S01]  /*1ff0*/  STL [R1+0x104], R180 ;  /* 0x000104b401007387 */ /* 0x000fe20000100800 */
[----:B-1----:R-:W-:Y:S01]  /*2000*/  FMUL.FTZ R179, R4, R149 ;  /* 0x0000009504b37220 */ /* 0x002fe20000410000 */
[----:B------:R-:W-:Y:S01]  /*2010*/  HADD2.F32 R149, -RZ, R151.H0_H0 ;  /* 0x20000097ff957230 */ /* 0x000fe20000004100 */
[----:B------:R-:W-:Y:S02]  /*2020*/  IADD3 R216, PT, PT, R216, 0x20, RZ ;  /* 0x00000020d8d87810 */ /* 0x000fe40007ffe0ff */
[----:B------:R-:W-:Y:S02]  /*2030*/  IADD3 R3, PT, PT, R3, 0x20, RZ ;  /* 0x0000002003037810 */ /* 0x000fe40007ffe0ff */
[----:B------:R-:W-:Y:S01]  /*2040*/  IADD3 R215, PT, PT, R215, 0x20, RZ ;  /* 0x00000020d7d77810 */ /* 0x000fe20007ffe0ff */
[----:B--2---:R-:W-:-:S05]  /*2050*/  FADD.FTZ R178, R178, R150 ;  /* 0x00000096b2b27221 */ /* 0x004fca0000010000 */
[----:B------:R0:W-:Y:S01]  /*2060*/  STL [R1+0x68], R178 ;  /* 0x000068b201007387 */ /* 0x0001e20000100800 */
[----:B----4-:R-:W-:Y:S01]  /*2070*/  FFMA.FTZ R152, R179, R149, R152 ;  /* 0x00000095b3987223 */ /* 0x010fe20000010098 */
[----:B0-----:R-:W-:Y:S01]  /*2080*/  FMUL.FTZ R178, R148, R150 ;  /* 0x0000009694b27220 */ /* 0x001fe20000410000 */
[----:B------:R-:W-:Y:S02]  /*2090*/  HADD2.F32 R148, -RZ, R235.H0_H0 ;  /* 0x200000ebff947230 */ /* 0x000fe40000004100 */
[----:B---3--:R-:W-:-:S03]  /*20a0*/  FADD.FTZ R153, R153, R149 ;  /* 0x0000009599997221 */ /* 0x008fc60000010000 */
[----:B------:R-:W-:Y:S01]  /*20b0*/  FMUL.FTZ R180, R148, R149 ;  /* 0x0000009594b47220 */ /* 0x000fe20000410000 */
[----:B------:R-:W-:Y:S01]  /*20c0*/  FADD.FTZ R148, R217, R12 ;  /* 0x0000000cd9947221 */ /* 0x000fe20000010000 */
[----:B------:R-:W-:Y:S01]  /*20d0*/  FFMA.FTZ R149, R9, R12, R214 ;  /* 0x0000000c09957223 */ /* 0x000fe200000100d6 */
[----:B------:R-:W-:Y:S02]  /*20e0*/  FFMA.FTZ R156, R177, R150, R156 ;  /* 0x00000096b19c7223 */ /* 0x000fe4000001009c */
[----:B------:R-:W-:Y:S01]  /*20f0*/  FADD.FTZ R148, R148, R22 ;  /* 0x0000001694947221 */ /* 0x000fe20000010000 */
[----:B------:R-:W-:Y:S01]  /*2100*/  FFMA.FTZ R149, R16, R22, R149 ;  /* 0x0000001610957223 */ /* 0x000fe20000010095 */
[----:B------:R-:W-:Y:S01]  /*2110*/  FADD.FTZ R150, -R2, R159 ;  /* 0x0000009f02967221 */ /* 0x000fe20000010100 */
[----:B------:R-:W-:Y:S01]  /*2120*/  STL [R1+0x108], R156 ;  /* 0x0001089c01007387 */ /* 0x000fe20000100800 */
[----:B------:R-:W-:Y:S01]  /*2130*/  FADD.FTZ R148, R148, R26 ;  /* 0x0000001a94947221 */ /* 0x000fe20000010000 */
[----:B------:R-:W-:-:S02]  /*2140*/  FFMA.FTZ R149, R21, R26, R149 ;  /* 0x0000001a15957223 */ /* 0x000fc40000010095 */
[----:B------:R0:W-:Y:S01]  /*2150*/  STL [R1+0x6c], R153 ;  /* 0x00006c9901007387 */ /* 0x0001e20000100800 */
[----:B------:R-:W-:-:S03]  /*2160*/  FADD.FTZ R148, R148, R28 ;  /* 0x0000001c94947221 */ /* 0x000fc60000010000 */
[----:B------:R1:W-:Y:S01]  /*2170*/  STL [R1+0x10c], R152 ;  /* 0x00010c9801007387 */ /* 0x0003e20000100800 */
[----:B0-----:R-:W-:Y:S01]  /*2180*/  FMUL.FTZ R153, R4, R150 ;  /* 0x0000009604997220 */ /* 0x001fe20000410000 */
[----:B------:R-:W-:Y:S01]  /*2190*/  FFMA.FTZ R150, R27, R28, R149 ;  /* 0x0000001c1b967223 */ /* 0x000fe20000010095 */
[----:B------:R-:W-:Y:S02]  /*21a0*/  HADD2.F32 R149, -RZ, R235.H1_H1 ;  /* 0x300000ebff957230 */ /* 0x000fe40000004100 */
[----:B-1----:R-:W-:Y:S02]  /*21b0*/  HADD2.F32 R152, -RZ, R151.H1_H1 ;  /* 0x30000097ff987230 */ /* 0x002fe40000004100 */
[----:B------:R-:W-:Y:S01]  /*21c0*/  FADD.FTZ R151, R148, R30 ;  /* 0x0000001e94977221 */ /* 0x000fe20000010000 */
[----:B------:R-:W-:Y:S02]  /*21d0*/  FFMA.FTZ R148, R29, R30, R150 ;  /* 0x0000001e1d947223 */ /* 0x000fe40000010096 */
[----:B------:R-:W-:Y:S01]  /*21e0*/  FADD.FTZ R155, R155, R152 ;  /* 0x000000989b9b7221 */ /* 0x000fe20000010000 */
        /* <DEDUP_REMOVED lines=11> */
[----:B-1----:R-:W-:-:S07]  /*22a0*/  FFMA.FTZ R214, R153, R150, R148 ;  /* 0x0000009699d67223 */ /* 0x002fce0000010094 */
.L_x_16225:
[----:B------:R-:W-:Y:S05]  /*22b0*/  BSYNC.RECONVERGENT B2 ;  /* 0x0000000000027941 */ /* 0x000fea0003800200 */
.L_x_16224:
[----:B------:R-:W-:Y:S04]  /*22c0*/  BSSY.RECONVERGENT B2, `(.L_x_16226) ;  /* 0x000007f000027945 */ /* 0x000fe80003800200 */
        /* <DEDUP_REMOVED lines=11> */
[----:B------:R-:W3:Y:S03]  /*2380*/  LDL.LU R186, [R1+0x100] ;  /* 0x0001000001ba7983 */ /* 0x000ee60000300800 */
[----:B------:R-:W0:Y:S01]  /*2390*/  LDC.64 R200, c[0x0][0x3b0] ;  /* 0x0000ec00ffc87b82 */ /* 0x000e220000000a00 */
[----:B-1----:R-:W-:Y:S01]  /*23a0*/  IMAD.WIDE.U32 R156, R215, 0x20, R156 ;  /* 0x00000020d79c7825 */ /* 0x002fe200078e009c */
[----:B------:R-:W3:Y:S04]  /*23b0*/  LDL.LU R191, [R1+0x44] ;  /* 0x0000440001bf7983 */ /* 0x000ee80000300800 */
[----:B------:R-:W2:Y:S01]  /*23c0*/  LDG.E.128 R148, desc[UR6][R156.64] ;  /* 0x000000069c947981 */ /* 0x000ea2000c1e1d00 */
[----:B----4-:R-:W-:-:S03]  /*23d0*/  IMAD.WIDE.U32 R152, R216, 0x10, R152 ;  /* 0x00000010d8987825 */ /* 0x010fc600078e0098 */
[----:B------:R-:W4:Y:S04]  /*23e0*/  LDL.LU R202, [R1+0xe4] ;  /* 0x0000e40001ca7983 */ /* 0x000f280000300800 */
[----:B------:R-:W3:Y:S01]  /*23f0*/  LDG.E.128 R152, desc[UR6][R152.64] ;  /* 0x0000000698987981 */ /* 0x000ee2000c1e1d00 */
[----:B0-----:R-:W-:-:S03]  /*2400*/  @P6 IMAD.WIDE.U32 R164, R215, 0x20, R164 ;  /* 0x00000020d7a46825 */ /* 0x001fc600078e00a4 */
[----:B------:R-:W4:Y:S04]  /*2410*/  LDG.E.128 R156, desc[UR6][R156.64+0x10] ;  /* 0x000010069c9c7981 */ /* 0x000f28000c1e1d00 */
[----:B------:R-:W5:Y:S04]  /*2420*/  @P6 LDG.E.128 R116, desc[UR6][R164.64] ;  /* 0x00000006a4746981 */ /* 0x000f68000c1e1d00 */
[----:B------:R0:W5:Y:S02]  /*2430*/  @P6 LDG.E.128 R120, desc[UR6][R164.64+0x10] ;  /* 0x00001006a4786981 */ /* 0x000164000c1e1d00 */
[----:B0-----:R-:W-:-:S02]  /*2440*/  IMAD.WIDE.U32 R164, R3, 0x8, R200 ;  /* 0x0000000803a47825 */ /* 0x001fc400078e00c8 */
[----:B------:R-:W4:Y:S04]  /*2450*/  LDL.LU R200, [R1+0x54] ;  /* 0x0000540001c87983 */ /* 0x000f280000300800 */
[----:B------:R-:W4:Y:S01]  /*2460*/  LDL.LU R201, [R1+0x58] ;  /* 0x0000580001c97983 */ /* 0x000f220000300800 */
[----:B------:R-:W-:-:S03]  /*2470*/  HADD2.F32 R20, -RZ, R228.H0_H0 ;  /* 0x200000e4ff147230 */ /* 0x000fc60000004100 */
[----:B------:R-:W5:Y:S01]  /*2480*/  LDG.E.64 R164, desc[UR6][R164.64] ;  /* 0x00000006a4a47981 */ /* 0x000f62000c1e1b00 */
[----:B--2---:R-:W-:-:S04]  /*2490*/  FADD.FTZ R8, -R2, R148 ;  /* 0x0000009402087221 */ /* 0x004fc80000010100 */
[----:B------:R-:W-:Y:S01]  /*24a0*/  FMUL.FTZ R8, R4, R8 ;  /* 0x0000000804087220 */ /* 0x000fe20000410000 */
[----:B---3--:R-:W-:Y:S02]  /*24b0*/  HADD2.F32 R11, -RZ, R152.H0_H0 ;  /* 0x20000098ff0b7230 */ /* 0x008fe40000004100 */
[----:B------:R-:W-:-:S03]  /*24c0*/  FADD.FTZ R15, -R2, R149 ;  /* 0x00000095020f7221 */ /* 0x000fc60000010100 */
[----:B------:R-:W-:Y:S01]  /*24d0*/  FFMA.FTZ R31, R8, R11, R31 ;  /* 0x0000000b081f7223 */ /* 0x000fe2000001001f */
[----:B------:R-:W-:Y:S01]  /*24e0*/  FMUL.FTZ R15, R4, R15 ;  /* 0x0000000f040f7220 */ /* 0x000fe20000410000 */
[----:B------:R-:W-:Y:S01]  /*24f0*/  FADD.FTZ R150, -R2, R150 ;  /* 0x0000009602967221 */ /* 0x000fe20000010100 */
[----:B------:R-:W-:Y:S02]  /*2500*/  HADD2.F32 R148, -RZ, R153.H0_H0 ;  /* 0x20000099ff947230 */ /* 0x000fe40000004100 */
[----:B----4-:R-:W-:Y:S01]  /*2510*/  FADD.FTZ R200, R200, R11 ;  /* 0x0000000bc8c87221 */ /* 0x010fe20000010000 */
[----:B------:R-:W-:Y:S01]  /*2520*/  FMUL.FTZ R11, R20, R11 ;  /* 0x0000000b140b7220 */ /* 0x000fe20000410000 */
[----:B------:R-:W-:-:S03]  /*2530*/  HADD2.F32 R20, -RZ, R152.H1_H1 ;  /* 0x30000098ff147230 */ /* 0x000fc60000004100 */
[----:B------:R-:W-:Y:S04]  /*2540*/  STL [R1+0x54], R200 ;  /* 0x000054c801007387 */ /* 0x000fe80000100800 */
[----:B------:R0:W-:Y:S01]  /*2550*/  STL [R1+0xf4], R31 ;  /* 0x0000f41f01007387 */ /* 0x0001e20000100800 */
[----:B------:R-:W-:Y:S01]  /*2560*/  FADD.FTZ R201, R201, R20 ;  /* 0x00000014c9c97221 */ /* 0x000fe20000010000 */
[----:B------:R-:W-:Y:S01]  /*2570*/  FFMA.FTZ R160, R15, R20, R160 ;  /* 0x000000140fa07223 */ /* 0x000fe200000100a0 */
[----:B0-----:R-:W-:Y:S02]  /*2580*/  HADD2.F32 R31, -RZ, R228.H1_H1 ;  /* 0x300000e4ff1f7230 */ /* 0x001fe40000004100 */
[----:B------:R-:W-:-:S03]  /*2590*/  FADD.FTZ R163, R163, R148 ;  /* 0x00000094a3a37221 */ /* 0x000fc60000010000 */
[----:B------:R-:W-:Y:S01]  /*25a0*/  FMUL.FTZ R31, R31, R20 ;  /* 0x000000141f1f7220 */ /* 0x000fe20000410000 */
[----:B------:R-:W-:Y:S01]  /*25b0*/  FMUL.FTZ R20, R4, R150 ;  /* 0x0000009604147220 */ /* 0x000fe20000410000 */
[----:B------:R-:W-:Y:S01]  /*25c0*/  HADD2.F32 R149, -RZ, R229.H0_H0 ;  /* 0x200000e5ff957230 */ /* 0x000fe20000004100 */
[----:B------:R-:W-:Y:S02]  /*25d0*/  STL [R1+0x58], R201 ;  /* 0x000058c901007387 */ /* 0x000fe40000100800 */
[----:B------:R-:W-:Y:S02]  /*25e0*/  FFMA.FTZ R181, R20, R148, R181 ;  /* 0x0000009414b57223 */ /* 0x000fe400000100b5 */
[----:B------:R0:W-:Y:S01]  /*25f0*/  STL [R1+0xf8], R160 ;  /* 0x0000f8a001007387 */ /* 0x0001e20000100800 */
[----:B------:R-:W-:-:S03]  /*2600*/  FADD.FTZ R151, -R2, R151 ;  /* 0x0000009702977221 */ /* 0x000fc60000010100 */
[----:B------:R1:W-:Y:S04]  /*2610*/  STL [R1+0x5c], R163 ;  /* 0x00005ca301007387 */ /* 0x0003e80000100800 */
[----:B------:R-:W-:Y:S01]  /*2620*/  STL [R1+0xfc], R181 ;  /* 0x0000fcb501007387 */ /* 0x000fe20000100800 */
[----:B0-----:R-:W-:Y:S01]  /*2630*/  FMUL.FTZ R160, R149, R148 ;  /* 0x0000009495a07220 */ /* 0x001fe20000410000 */
[----:B------:R-:W-:Y:S02]  /*2640*/  HADD2.F32 R148, -RZ, R153.H1_H1 ;  /* 0x30000099ff947230 */ /* 0x000fe40000004100 */
[----:B------:R-:W2:Y:S04]  /*2650*/  LDL.LU R201, [R1+0x48] ;  /* 0x0000480001c97983 */ /* 0x000ea80000300800 */
[----:B------:R-:W3:Y:S01]  /*2660*/  LDL.LU R200, [R1+0xe8] ;  /* 0x0000e80001c87983 */ /* 0x000ee20000300800 */
[----:B-1----:R-:W-:Y:S01]  /*2670*/  FMUL.FTZ R163, R4, R151 ;  /* 0x0000009704a37220 */ /* 0x002fe20000410000 */
[----:B------:R-:W-:-:S03]  /*2680*/  FADD.FTZ R182, R182, R148 ;  /* 0x00000094b6b67221 */ /* 0x000fc60000010000 */
[----:B------:R-:W-:Y:S01]  /*2690*/  FFMA.FTZ R186, R163, R148, R186 ;  /* 0x00000094a3ba7223 */ /* 0x000fe200000100ba */
[----:B------:R-:W-:Y:S01]  /*26a0*/  FADD.FTZ R150, -R2, R156 ;  /* 0x0000009c02967221 */ /* 0x000fe20000010100 */
[----:B------:R0:W-:Y:S04]  /*26b0*/  STL [R1+0x60], R182 ;  /* 0x000060b601007387 */ /* 0x0001e80000100800 */
[----:B------:R-:W4:Y:S04]  /*26c0*/  LDL.LU R156, [R1+0x4c] ;  /* 0x00004c00019c7983 */ /* 0x000f280000300800 */
[----:B------:R1:W-:Y:S04]  /*26d0*/  STL [R1+0x100], R186 ;  /* 0x000100ba01007387 */ /* 0x0003e80000100800 */
[----:B------:R-:W4:Y:S04]  /*26e0*/  LDL.LU R152, [R1+0xec] ;  /* 0x0000ec0001987983 */ /* 0x000f280000300800 */
[----:B------:R-:W4:Y:S04]  /*26f0*/  LDL.LU R151, [R1+0x50] ;  /* 0x0000500001977983 */ /* 0x000f280000300800 */
[----:B------:R-:W4:Y:S01]  /*2700*/  LDL.LU R153, [R1+0xf0] ;  /* 0x0000f00001997983 */ /* 0x000f220000300800 */
[----:B------:R-:W-:-:S02]  /*2710*/  HADD2.F32 R149, -RZ, R229.H1_H1 ;  /* 0x300000e5ff957230 */ /* 0x000fc40000004100 */
[----:B0-----:R-:W-:Y:S01]  /*2720*/  FMUL.FTZ R182, R4, R150 ;  /* 0x0000009604b67220 */ /* 0x001fe20000410000 */
[----:B------:R-:W-:Y:S02]  /*2730*/  HADD2.F32 R150, -RZ, R154.H0_H0 ;  /* 0x2000009aff967230 */ /* 0x000fe40000004100 */
[----:B------:R-:W-:Y:S01]  /*2740*/  FMUL.FTZ R181, R149, R148 ;  /* 0x0000009495b57220 */ /* 0x000fe20000410000 */
[----:B------:R-:W-:Y:S02]  /*2750*/  HADD2.F32 R148, -RZ, R230.H0_H0 ;  /* 0x200000e6ff947230 */ /* 0x000fe40000004100 */
[----:B------:R-:W-:Y:S01]  /*2760*/  FADD.FTZ R191, R191, R150 ;  /* 0x00000096bfbf7221 */ /* 0x000fe20000010000 */
[----:B------:R-:W-:Y:S01]  /*2770*/  FADD.FTZ R149, -R2, R157 ;  /* 0x0000009d02957221 */ /* 0x000fe20000010100 */
[-C--:B------:R-:W-:Y:S01]  /*2780*/  FFMA.FTZ R202, R182, R150.reuse, R202 ;  /* 0x00000096b6ca7223 */ /* 0x080fe200000100ca */
[----:B-1----:R-:W-:Y:S01]  /*2790*/  FMUL.FTZ R186, R148, R150 ;  /* 0x0000009694ba7220 */ /* 0x002fe20000410000 */
[----:B------:R-:W-:Y:S01]  /*27a0*/  HADD2.F32 R150, -RZ, R154.H1_H1 ;  /* 0x3000009aff967230 */ /* 0x000fe20000004100 */
[----:B------:R0:W-:Y:S01]  /*27b0*/  STL [R1+0x44], R191 ;  /* 0x000044bf01007387 */ /* 0x0001e20000100800 */
[----:B------:R-:W-:-:S02]  /*27c0*/  HADD2.F32 R148, -RZ, R230.H1_H1 ;  /* 0x300000e6ff947230 */ /* 0x000fc40000004100 */
[----:B0-----:R-:W-:Y:S01]  /*27d0*/  FMUL.FTZ R191, R4, R149 ;  /* 0x0000009504bf7220 */ /* 0x001fe20000410000 */
[----:B------:R-:W-:Y:S01]  /*27e0*/  FADD.FTZ R149, -R2, R158 ;  /* 0x0000009e02957221 */ /* 0x000fe20000010100 */
[----:B------:R-:W-:Y:S01]  /*27f0*/  STL [R1+0xe4], R202 ;  /* 0x0000e4ca01007387 */ /* 0x000fe20000100800 */
[----:B------:R-:W-:Y:S02]  /*2800*/  IADD3 R216, PT, PT, R216, 0x20, RZ ;  /* 0x00000020d8d87810 */ /* 0x000fe40007ffe0ff */
[----:B------:R-:W-:Y:S02]  /*2810*/  IADD3 R3, PT, PT, R3, 0x20, RZ ;  /* 0x0000002003037810 */ /* 0x000fe40007ffe0ff */
[----:B------:R-:W-:Y:S01]  /*2820*/  IADD3 R215, PT, PT, R215, 0x20, RZ ;  /* 0x00000020d7d77810 */ /* 0x000fe20007ffe0ff */
[----:B--2---:R-:W-:Y:S01]  /*2830*/  FADD.FTZ R201, R201, R150 ;  /* 0x00000096c9c97221 */ /* 0x004fe20000010000 */
[----:B---3--:R-:W-:-:S05]  /*2840*/  FFMA.FTZ R200, R191, R150, R200 ;  /* 0x00000096bfc87223 */ /* 0x008fca00000100c8 */
[----:B------:R0:W-:Y:S04]  /*2850*/  STL [R1+0xe8], R200 ;  /* 0x0000e8c801007387 */ /* 0x0001e80000100800 */
[----:B------:R1:W-:Y:S01]  /*2860*/  STL [R1+0x48], R201 ;  /* 0x000048c901007387 */ /* 0x0003e20000100800 */
[----:B0-----:R-:W-:Y:S01]  /*2870*/  FMUL.FTZ R200, R148, R150 ;  /* 0x0000009694c87220 */ /* 0x001fe20000410000 */
[----:B------:R-:W-:Y:S02]  /*2880*/  HADD2.F32 R148, -RZ, R231.H0_H0 ;  /* 0x200000e7ff947230 */ /* 0x000fe40000004100 */
[----:B-1----:R-:W-:Y:S01]  /*2890*/  FMUL.FTZ R201, R4, R149 ;  /* 0x0000009504c97220 */ /* 0x002fe20000410000 */
[----:B------:R-:W-:-:S05]  /*28a0*/  HADD2.F32 R149, -RZ, R155.H0_H0 ;  /* 0x2000009bff957230 */ /* 0x000fca0000004100 */
[----:B----4-:R-:W-:Y:S01]  /*28b0*/  FADD.FTZ R156, R156, R149 ;  /* 0x000000959c9c7221 */ /* 0x010fe20000010000 */
[-C--:B------:R-:W-:Y:S01]  /*28c0*/  FFMA.FTZ R152, R201, R149.reuse, R152 ;  /* 0x00000095c9987223 */ /* 0x080fe20000010098 */
[----:B------:R-:W-:Y:S01]  /*28d0*/  FMUL.FTZ R202, R148, R149 ;  /* 0x0000009594ca7220 */ /* 0x000fe20000410000 */
[----:B------:R-:W-:Y:S01]  /*28e0*/  FADD.FTZ R148, R217, R11 ;  /* 0x0000000bd9947221 */ /* 0x000fe20000010000 */
[----:B------:R-:W-:Y:S01]  /*28f0*/  FFMA.FTZ R149, R8, R11, R214 ;  /* 0x0000000b08957223 */ /* 0x000fe200000100d6 */
[----:B------:R-:W-:Y:S02]  /*2900*/  HADD2.F32 R155, -RZ, R155.H1_H1 ;  /* 0x3000009bff9b7230 */ /* 0x000fe40000004100 */
[----:B------:R-:W-:Y:S01]  /*2910*/  FADD.FTZ R150, -R2, R159 ;  /* 0x0000009f02967221 */ /* 0x000fe20000010100 */
[----:B------:R-:W-:Y:S01]  /*2920*/  FADD.FTZ R148, R148, R31 ;  /* 0x0000001f94947221 */ /* 0x000fe20000010000 */
[----:B------:R-:W-:Y:S01]  /*2930*/  FFMA.FTZ R149, R15, R31, R149 ;  /* 0x0000001f0f957223 */ /* 0x000fe20000010095 */
[----:B------:R-:W-:Y:S02]  /*2940*/  STL [R1+0x4c], R156 ;  /* 0x00004c9c01007387 */ /* 0x000fe40000100800 */
[----:B------:R-:W-:Y:S01]  /*2950*/  FADD.FTZ R148, R148, R160 ;  /* 0x000000a094947221 */ /* 0x000fe20000010000 */
[----:B------:R-:W-:Y:S01]  /*2960*/  FFMA.FTZ R149, R20, R160, R149 ;  /* 0x000000a014957223 */ /* 0x000fe20000010095 */
[----:B------:R0:W-:Y:S01]  /*2970*/  STL [R1+0xec], R152 ;  /* 0x0000ec9801007387 */ /* 0x0001e20000100800 */
[----:B------:R-:W-:Y:S01]  /*2980*/  FADD.FTZ R151, R151, R155 ;  /* 0x0000009b97977221 */ /* 0x000fe20000010000 */
[----:B------:R-:W-:Y:S01]  /*2990*/  FADD.FTZ R148, R148, R181 ;  /* 0x000000b594947221 */ /* 0x000fe20000010000 */
[----:B0-----:R-:W-:Y:S01]  /*29a0*/  FMUL.FTZ R152, R4, R150 ;  /* 0x0000009604987220 */ /* 0x001fe20000410000 */
[----:B------:R-:W-:Y:S01]  /*29b0*/  FFMA.FTZ R150, R163, R181, R149 ;  /* 0x000000b5a3967223 */ /* 0x000fe20000010095 */
[----:B------:R-:W-:-:S03]  /*29c0*/  HADD2.F32 R149, -RZ, R231.H1_H1 ;  /* 0x300000e7ff957230 */ /* 0x000fc60000004100 */
[----:B------:R-:W-:Y:S01]  /*29d0*/  STL [R1], R152 ;  /* 0x0000009801007387 */ /* 0x000fe20000100800 */
[----:B------:R-:W-:-:S03]  /*29e0*/  FFMA.FTZ R153, R152, R155, R153 ;  /* 0x0000009b98997223 */ /* 0x000fc60000010099 */
[----:B------:R0:W-:Y:S04]  /*29f0*/  STL [R1+0x50], R151 ;  /* 0x0000509701007387 */ /* 0x0001e80000100800 */
[----:B------:R1:W-:Y:S01]  /*2a00*/  STL [R1+0xf0], R153 ;  /* 0x0000f09901007387 */ /* 0x0003e20000100800 */
[----:B0-----:R-:W-:Y:S01]  /*2a10*/  FADD.FTZ R151, R148, R186 ;  /* 0x000000ba94977221 */ /* 0x001fe20000010000 */
[----:B------:R-:W-:Y:S01]  /*2a20*/  FFMA.FTZ R148, R182, R186, R150 ;  /* 0x000000bab6947223 */ /* 0x000fe20000010096 */
[----:B------:R-:W-:-:S05]  /*2a30*/  FMUL.FTZ R150, R149, R155 ;  /* 0x0000009b95967220 */ /* 0x000fca0000410000 */
[----:B------:R1:W-:Y:S01]  /*2a40*/  STL [R1+0x18], R150 ;  /* 0x0000189601007387 */ /* 0x0003e20000100800 */
[----:B------:R-:W-:Y:S01]  /*2a50*/  FADD.FTZ R149, R151, R200 ;  /* 0x000000c897957221 */ /* 0x000fe20000010000 */
[----:B------:R-:W-:-:S03]  /*2a60*/  FFMA.FTZ R148, R191, R200, R148 ;  /* 0x000000c8bf947223 */ /* 0x000fc60000010094 */
[----:B------:R-:W-:Y:S01]  /*2a70*/  FADD.FTZ R149, R149, R202 ;  /* 0x000000ca95957221 */ /* 0x000fe20000010000 */
[----:B------:R-:W-:-:S03]  /*2a80*/  FFMA.FTZ R148, R201, R202, R148 ;  /* 0x000000cac9947223 */ /* 0x000fc60000010094 */
[----:B------:R-:W-:Y:S01]  /*2a90*/  FADD.FTZ R217, R149, R150 ;  /* 0x0000009695d97221 */ /* 0x000fe20000010000 */
[----:B-1----:R-:W-:-:S07]  /*2aa0*/  FFMA.FTZ R214, R152, R150, R148 ;  /* 0x0000009698d67223 */ /* 0x002fce0000010094 */
.L_x_16227:
[----:B------:R-:W-:Y:S05]  /*2ab0*/  BSYNC.RECONVERGENT B2 ;  /* 0x0000000000027941 */ /* 0x000fea0003800200 */
.L_x_16226:
[----:B------:R-:W-:Y:S04]  /*2ac0*/  BSSY.RECONVERGENT B2, `(.L_x_16228) ;  /* 0x0000076000027945 */ /* 0x000fe80003800200 */
[----:B------:R-:W-:Y:S05]  /*2ad0*/  @!P5 BRA `(.L_x_16229) ;  /* 0x0000000400d0d947 */ /* 0x000fea0003800000 */
        /* <DEDUP_REMOVED lines=26> */
[----:B------:R-:W4:Y:S01]  /*2c80*/  LDL.LU R19, [R1+0x34] ;  /* 0x0000340001137983 */ /* 0x000f220000300800 */
[----:B0-----:R-:W-:Y:S02]  /*2c90*/  HADD2.F32 R18, -RZ, R224.H0_H0 ;  /* 0x200000e0ff127230 */ /* 0x001fe40000004100 */
[C---:B--2---:R-:W-:Y:S01]  /*2ca0*/  FADD.FTZ R7, -R2.reuse, R148 ;  /* 0x0000009402077221 */ /* 0x044fe20000010100 */
[----:B------:R-:W-:-:S03]  /*2cb0*/  FADD.FTZ R14, -R2, R149 ;  /* 0x00000095020e7221 */ /* 0x000fc60000010100 */
[C---:B------:R-:W-:Y:S01]  /*2cc0*/  FMUL.FTZ R7, R4.reuse, R7 ;  /* 0x0000000704077220 */ /* 0x040fe20000410000 */
[----:B---3--:R-:W-:Y:S02]  /*2cd0*/  HADD2.F32 R10, -RZ, R152.H0_H0 ;  /* 0x20000098ff0a7230 */ /* 0x008fe40000004100 */
[----:B------:R-:W-:-:S03]  /*2ce0*/  FMUL.FTZ R14, R4, R14 ;  /* 0x0000000e040e7220 */ /* 0x000fc60000410000 */
[----:B------:R-:W-:Y:S01]  /*2cf0*/  FFMA.FTZ R161, R7, R10, R161 ;  /* 0x0000000a07a17223 */ /* 0x000fe200000100a1 */
[----:B------:R-:W-:Y:S01]  /*2d00*/  FADD.FTZ R150, -R2, R150 ;  /* 0x0000009602967221 */ /* 0x000fe20000010100 */
[----:B------:R-:W-:-:S05]  /*2d10*/  HADD2.F32 R148, -RZ, R153.H0_H0 ;  /* 0x20000099ff947230 */ /* 0x000fca0000004100 */
[----:B------:R-:W-:Y:S01]  /*2d20*/  FADD.FTZ R184, R184, R148 ;  /* 0x00000094b8b87221 */ /* 0x000fe20000010000 */
[----:B----4-:R-:W-:Y:S01]  /*2d30*/  FADD.FTZ R19, R19, R10 ;  /* 0x0000000a13137221 */ /* 0x010fe20000010000 */
[----:B------:R-:W-:Y:S01]  /*2d40*/  FMUL.FTZ R10, R18, R10 ;  /* 0x0000000a120a7220 */ /* 0x000fe20000410000 */
[----:B------:R-:W-:-:S03]  /*2d50*/  HADD2.F32 R18, -RZ, R224.H1_H1 ;  /* 0x300000e0ff127230 */ /* 0x000fc60000004100 */
[----:B------:R0:W-:Y:S02]  /*2d60*/  STL [R1+0x34], R19 ;  /* 0x0000341301007387 */ /* 0x0001e40000100800 */
[----:B0-----:R-:W-:-:S05]  /*2d70*/  HADD2.F32 R19, -RZ, R152.H1_H1 ;  /* 0x30000098ff137230 */ /* 0x001fca0000004100 */
[----:B------:R-:W-:Y:S01]  /*2d80*/  FADD.FTZ R174, R174, R19 ;  /* 0x00000013aeae7221 */ /* 0x000fe20000010000 */
[-C--:B------:R-:W-:Y:S01]  /*2d90*/  FFMA.FTZ R183, R14, R19.reuse, R183 ;  /* 0x000000130eb77223 */ /* 0x080fe200000100b7 */
[----:B------:R-:W-:Y:S01]  /*2da0*/  FMUL.FTZ R19, R18, R19 ;  /* 0x0000001312137220 */ /* 0x000fe20000410000 */
[----:B------:R-:W-:Y:S01]  /*2db0*/  FMUL.FTZ R18, R4, R150 ;  /* 0x0000009604127220 */ /* 0x000fe20000410000 */
[----:B------:R0:W-:Y:S03]  /*2dc0*/  STL [R1+0xd4], R161 ;  /* 0x0000d4a101007387 */ /* 0x0001e60000100800 */
[----:B------:R-:W-:Y:S01]  /*2dd0*/  FFMA.FTZ R187, R18, R148, R187 ;  /* 0x0000009412bb7223 */ /* 0x000fe200000100bb */
[----:B------:R1:W-:Y:S04]  /*2de0*/  STL [R1+0x38], R174 ;  /* 0x000038ae01007387 */ /* 0x0003e80000100800 */
[----:B------:R-:W-:Y:S04]  /*2df0*/  STL [R1+0xd8], R183 ;  /* 0x0000d8b701007387 */ /* 0x000fe80000100800 */
[----:B------:R2:W-:Y:S04]  /*2e00*/  STL [R1+0x3c], R184 ;  /* 0x00003cb801007387 */ /* 0x0005e80000100800 */
[----:B------:R3:W-:Y:S04]  /*2e10*/  STL [R1+0xdc], R187 ;  /* 0x0000dcbb01007387 */ /* 0x0007e80000100800 */
[----:B------:R-:W4:Y:S01]  /*2e20*/  LDL.LU R152, [R1+0xd0] ;  /* 0x0000d00001987983 */ /* 0x000f220000300800 */
[----:B------:R-:W-:-:S02]  /*2e30*/  HADD2.F32 R149, -RZ, R225.H0_H0 ;  /* 0x200000e1ff957230 */ /* 0x000fc40000004100 */
[C---:B------:R-:W-:Y:S01]  /*2e40*/  FADD.FTZ R151, -R2.reuse, R151 ;  /* 0x0000009702977221 */ /* 0x040fe20000010100 */
[----:B------:R-:W-:Y:S02]  /*2e50*/  FADD.FTZ R150, -R2, R156 ;  /* 0x0000009c02967221 */ /* 0x000fe40000010100 */
[----:B0-----:R-:W-:Y:S01]  /*2e60*/  FMUL.FTZ R161, R149, R148 ;  /* 0x0000009495a17220 */ /* 0x001fe20000410000 */
[----:B------:R-:W-:Y:S02]  /*2e70*/  HADD2.F32 R148, -RZ, R153.H1_H1 ;  /* 0x30000099ff947230 */ /* 0x000fe40000004100 */
[C---:B-1----:R-:W-:Y:S01]  /*2e80*/  FMUL.FTZ R174, R4.reuse, R151 ;  /* 0x0000009704ae7220 */ /* 0x042fe20000410000 */
[----:B------:R-:W-:Y:S02]  /*2e90*/  HADD2.F32 R149, -RZ, R225.H1_H1 ;  /* 0x300000e1ff957230 */ /* 0x000fe40000004100 */
[----:B--2---:R-:W-:Y:S01]  /*2ea0*/  FMUL.FTZ R184, R4, R150 ;  /* 0x0000009604b87220 */ /* 0x004fe20000410000 */
[----:B------:R-:W-:-:S02]  /*2eb0*/  HADD2.F32 R150, -RZ, R154.H0_H0 ;  /* 0x2000009aff967230 */ /* 0x000fc40000004100 */
[----:B------:R-:W-:Y:S01]  /*2ec0*/  FADD.FTZ R192, R192, R148 ;  /* 0x00000094c0c07221 */ /* 0x000fe20000010000 */
[-C--:B------:R-:W-:Y:S01]  /*2ed0*/  FFMA.FTZ R203, R174, R148.reuse, R203 ;  /* 0x00000094aecb7223 */ /* 0x080fe200000100cb */
[----:B------:R-:W-:Y:S01]  /*2ee0*/  FMUL.FTZ R183, R149, R148 ;  /* 0x0000009495b77220 */ /* 0x000fe20000410000 */
[----:B------:R-:W-:Y:S02]  /*2ef0*/  HADD2.F32 R148, -RZ, R226.H0_H0 ;  /* 0x200000e2ff947230 */ /* 0x000fe40000004100 */
[----:B------:R-:W-:Y:S01]  /*2f00*/  FADD.FTZ R149, -R2, R157 ;  /* 0x0000009d02957221 */ /* 0x000fe20000010100 */
[----:B------:R0:W-:Y:S01]  /*2f10*/  STL [R1+0x40], R192 ;  /* 0x000040c001007387 */ /* 0x0001e20000100800 */
[----:B------:R-:W-:Y:S01]  /*2f20*/  FADD.FTZ R248, R248, R150 ;  /* 0x00000096f8f87221 */ /* 0x000fe20000010000 */
[-C--:B------:R-:W-:Y:S01]  /*2f30*/  FFMA.FTZ R204, R184, R150.reuse, R204 ;  /* 0x00000096b8cc7223 */ /* 0x080fe200000100cc */
[----:B---3--:R-:W-:Y:S01]  /*2f40*/  FMUL.FTZ R187, R148, R150 ;  /* 0x0000009694bb7220 */ /* 0x008fe20000410000 */
[----:B------:R-:W-:-:S02]  /*2f50*/  HADD2.F32 R150, -RZ, R154.H1_H1 ;  /* 0x3000009aff967230 */ /* 0x000fc40000004100 */
[----:B------:R-:W-:Y:S01]  /*2f60*/  HADD2.F32 R148, -RZ, R226.H1_H1 ;  /* 0x300000e2ff947230 */ /* 0x000fe20000004100 */
[----:B------:R1:W-:Y:S01]  /*2f70*/  STL [R1+0xe0], R203 ;  /* 0x0000e0cb01007387 */ /* 0x0003e20000100800 */
[----:B0-----:R-:W-:Y:S01]  /*2f80*/  FMUL.FTZ R192, R4, R149 ;  /* 0x0000009504c07220 */ /* 0x001fe20000410000 */
[----:B------:R-:W-:Y:S02]  /*2f90*/  FADD.FTZ R149, -R2, R158 ;  /* 0x0000009e02957221 */ /* 0x000fe40000010100 */
[----:B------:R0:W-:Y:S01]  /*2fa0*/  STL [R1+0xc4], R204 ;  /* 0x0000c4cc01007387 */ /* 0x0001e20000100800 */
[-C--:B------:R-:W-:Y:S01]  /*2fb0*/  FFMA.FTZ R205, R192, R150.reuse, R205 ;  /* 0x00000096c0cd7223 */ /* 0x080fe200000100cd */
[----:B-1----:R-:W-:Y:S01]  /*2fc0*/  FMUL.FTZ R203, R148, R150 ;  /* 0x0000009694cb7220 */ /* 0x002fe20000410000 */
[----:B------:R-:W-:Y:S02]  /*2fd0*/  HADD2.F32 R148, -RZ, R227.H0_H0 ;  /* 0x200000e3ff947230 */ /* 0x000fe40000004100 */
[----:B0-----:R-:W-:Y:S01]  /*2fe0*/  FMUL.FTZ R204, R4, R149 ;  /* 0x0000009504cc7220 */ /* 0x001fe20000410000 */
[----:B------:R-:W-:Y:S01]  /*2ff0*/  HADD2.F32 R149, -RZ, R155.H0_H0 ;  /* 0x2000009bff957230 */ /* 0x000fe20000004100 */
[----:B------:R0:W-:Y:S04]  /*3000*/  STL [R1+0xc8], R205 ;  /* 0x0000c8cd01007387 */ /* 0x0001e80000100800 */
[----:B------:R-:W-:Y:S01]  /*3010*/  FADD.FTZ R250, R250, R149 ;  /* 0x00000095fafa7221 */ /* 0x000fe20000010000 */
[-C--:B------:R-:W-:Y:S01]  /*3020*/  FFMA.FTZ R252, R204, R149.reuse, R252 ;  /* 0x00000095ccfc7223 */ /* 0x080fe200000100fc */
[----:B0-----:R-:W-:Y:S01]  /*3030*/  FMUL.FTZ R205, R148, R149 ;  /* 0x0000009594cd7220 */ /* 0x001fe20000410000 */
[----:B------:R-:W-:Y:S01]  /*3040*/  FADD.FTZ R148, R217, R10 ;  /* 0x0000000ad9947221 */ /* 0x000fe20000010000 */
[----:B------:R-:W-:Y:S01]  /*3050*/  FFMA.FTZ R149, R7, R10, R214 ;  /* 0x0000000a07957223 */ /* 0x000fe200000100d6 */
[----:B------:R-:W-:-:S02]  /*3060*/  FADD.FTZ R249, R249, R150 ;  /* 0x00000096f9f97221 */ /* 0x000fc40000010000 */
[----:B------:R-:W-:Y:S01]  /*3070*/  FADD.FTZ R148, R148, R19 ;  /* 0x0000001394947221 */ /* 0x000fe20000010000 */
[----:B------:R-:W-:Y:S01]  /*3080*/  FFMA.FTZ R149, R14, R19, R149 ;  /* 0x000000130e957223 */ /* 0x000fe20000010095 */
[----:B------:R-:W-:Y:S02]  /*3090*/  FADD.FTZ R150, -R2, R159 ;  /* 0x0000009f02967221 */ /* 0x000fe40000010100 */
[----:B------:R-:W-:Y:S01]  /*30a0*/  FADD.FTZ R148, R148, R161 ;  /* 0x000000a194947221 */ /* 0x000fe20000010000 */
[----:B------:R-:W-:Y:S01]  /*30b0*/  FFMA.FTZ R149, R18, R161, R149 ;  /* 0x000000a112957223 */ /* 0x000fe20000010095 */
[----:B------:R0:W-:Y:S01]  /*30c0*/  STL [R1+0xcc], R252 ;  /* 0x0000ccfc01007387 */ /* 0x0001e20000100800 */
        /* <DEDUP_REMOVED lines=18> */
[----:B----4-:R-:W-:-:S05]  /*31f0*/  FFMA.FTZ R152, R252, R155, R152 ;  /* 0x0000009bfc987223 */ /* 0x010fca0000010098 */
[----:B------:R1:W-:Y:S04]  /*3200*/  STL [R1+0xd0], R152 ;  /* 0x0000d09801007387 */ /* 0x0003e80000100800 */
[----:B------:R1:W-:Y:S02]  /*3210*/  STL [R1+0x14], R150 ;  /* 0x0000149601007387 */ /* 0x0003e40000100800 */
.L_x_16229:
[----:B------:R-:W-:Y:S05]  /*3220*/  BSYNC.RECONVERGENT B2 ;  /* 0x0000000000027941 */ /* 0x000fea0003800200 */
.L_x_16228:
[----:B------:R-:W-:-:S04]  /*3230*/  ISETP.GE.U32.AND P6, PT, R6, 0xa0, PT ;  /* 0x000000a00600780c */ /* 0x000fc80003fc6070 */
[----:B------:R-:W-:-:S05]  /*3240*/  P2R R148, PR, RZ, 0x40 ;  /* 0x00000040ff947803 */ /* 0x000fca0000000000 */
[----:B------:R2:W-:Y:S04]  /*3250*/  STL [R1+0x30], R148 ;  /* 0x0000309401007387 */ /* 0x0005e80000100800 */
[----:B------:R-:W-:Y:S05]  /*3260*/  @!P6 BRA `(.L_x_16230) ;  /* 0x0000000c0048e947 */ /* 0x000fea0003800000 */
[----:B------:R-:W-:Y:S01]  /*3270*/  ISETP.NE.U32.AND P6, PT, RZ, UR10, PT ;  /* 0x0000000aff007c0c */ /* 0x000fe2000bfc5070 */
[----:B-1----:R-:W1:Y:S01]  /*3280*/  LDC.64 R152, c[0x0][0x3a8] ;  /* 0x0000ea00ff987b82 */ /* 0x002e620000000a00 */
[----:B------:R-:W3:Y:S02]  /*3290*/  LDL.LU R207, [R1+0xb4] ;  /* 0x0000b40001cf7983 */ /* 0x000ee40000300800 */
[----:B------:R-:W-:Y:S02]  /*32a0*/  ISETP.NE.AND.EX P6, PT, RZ, UR11, PT, P6 ;  /* 0x0000000bff007c0c */ /* 0x000fe4000bfc5360 */
[----:B------:R-:W4:Y:S03]  /*32b0*/  LDL.LU R208, [R1+0xb8] ;  /* 0x0000b80001d07983 */ /* 0x000f260000300800 */
[----:B------:R-:W0:Y:S01]  /*32c0*/  LDC.64 R156, c[0x0][0x428] ;  /* 0x00010a00ff9c7b82 */ /* 0x000e220000000a00 */
[----:B------:R-:W4:Y:S04]  /*32d0*/  LDL.LU R209, [R1+0xbc] ;  /* 0x0000bc0001d17983 */ /* 0x000f280000300800 */
[----:B------:R-:W4:Y:S03]  /*32e0*/  LDL.LU R210, [R1+0xc0] ;  /* 0x0000c00001d27983 */ /* 0x000f260000300800 */
[----:B--2---:R-:W2:Y:S01]  /*32f0*/  @P6 LDC.64 R148, c[0x0][0x438] ;  /* 0x00010e00ff946b82 */ /* 0x004ea20000000a00 */
[----:B------:R-:W4:Y:S04]  /*3300*/  LDL.LU R211, [R1+0xa4] ;  /* 0x0000a40001d37983 */ /* 0x000f280000300800 */
[----:B------:R-:W4:Y:S01]  /*3310*/  LDL.LU R212, [R1+0xa8] ;  /* 0x0000a80001d47983 */ /* 0x000f220000300800 */
[----:B-1----:R-:W-:-:S03]  /*3320*/  IMAD.WIDE.U32 R152, R215, 0x20, R152 ;  /* 0x00000020d7987825 */ /* 0x002fc600078e0098 */
[----:B------:R-:W4:Y:S01]  /*3330*/  LDL.LU R213, [R1+0xac] ;  /* 0x0000ac0001d57983 */ /* 0x000f220000300800 */
[----:B------:R-:W1:Y:S01]  /*3340*/  LDC.64 R172, c[0x0][0x3b0] ;  /* 0x0000ec00ffac7b82 */ /* 0x000e620000000a00 */
[----:B0-----:R-:W-:-:S06]  /*3350*/  IMAD.WIDE.U32 R156, R216, 0x10, R156 ;  /* 0x00000010d89c7825 */ /* 0x001fcc00078e009c */
[----:B------:R-:W3:Y:S01]  /*3360*/  LDG.E.128 R156, desc[UR6][R156.64] ;  /* 0x000000069c9c7981 */ /* 0x000ee2000c1e1d00 */
[----:B--2---:R-:W-:-:S05]  /*3370*/  @P6 IMAD.WIDE.U32 R148, R215, 0x20, R148 ;  /* 0x00000020d7946825 */ /* 0x004fca00078e0094 */
        /* <DEDUP_REMOVED lines=8> */
[----:B------:R-:W-:Y:S02]  /*3400*/  FADD.FTZ R150, -R2, R150 ;  /* 0x0000009602967221 */ /* 0x000fe40000010100 */
[----:B------:R-:W-:Y:S01]  /*3410*/  FMUL.FTZ R188, R4, R188 ;  /* 0x000000bc04bc7220 */ /* 0x000fe20000410000 */
[C---:B0-----:R-:W-:Y:S01]  /*3420*/  FADD.FTZ R149, -R2.reuse, R152 ;  /* 0x0000009802957221 */ /* 0x041fe20000010100 */
[----:B------:R-:W-:Y:S01]  /*3430*/  FADD.FTZ R148, -R2, R153 ;  /* 0x0000009902947221 */ /* 0x000fe20000010100 */
[----:B---3--:R-:W-:Y:S02]  /*3440*/  HADD2.F32 R152, -RZ, R156.H0_H0 ;  /* 0x2000009cff987230 */ /* 0x008fe40000004100 */
[----:B------:R-:W-:-:S02]  /*3450*/  HADD2.F32 R153, -RZ, R220.H0_H0 ;  /* 0x200000dcff997230 */ /* 0x000fc40000004100 */
[----:B------:R-:W-:Y:S01]  /*3460*/  FMUL.FTZ R195, R4, R150 ;  /* 0x0000009604c37220 */ /* 0x000fe20000410000 */
[----:B------:R-:W-:Y:S01]  /*3470*/  FADD.FTZ R244, R244, R152 ;  /* 0x00000098f4f47221 */ /* 0x000fe20000010000 */
[-C--:B------:R-:W-:Y:S01]  /*3480*/  FFMA.FTZ R207, R188, R152.reuse, R207 ;  /* 0x00000098bccf7223 */ /* 0x080fe200000100cf */
[----:B------:R-:W-:Y:S01]  /*3490*/  FMUL.FTZ R189, R153, R152 ;  /* 0x0000009899bd7220 */ /* 0x000fe20000410000 */
[----:B------:R-:W-:Y:S02]  /*34a0*/  HADD2.F32 R152, -RZ, R156.H1_H1 ;  /* 0x3000009cff987230 */ /* 0x000fe40000004100 */
[----:B------:R-:W-:Y:S01]  /*34b0*/  FMUL.FTZ R193, R4, R193 ;  /* 0x000000c104c17220 */ /* 0x000fe20000410000 */
[----:B------:R-:W-:Y:S02]  /*34c0*/  HADD2.F32 R150, -RZ, R157.H0_H0 ;  /* 0x2000009dff967230 */ /* 0x000fe40000004100 */
[----:B------:R-:W-:Y:S02]  /*34d0*/  HADD2.F32 R153, -RZ, R220.H1_H1 ;  /* 0x300000dcff997230 */ /* 0x000fe40000004100 */
[----:B----4-:R-:W-:Y:S01]  /*34e0*/  FFMA.FTZ R208, R193, R152, R208 ;  /* 0x00000098c1d07223 */ /* 0x010fe200000100d0 */
[----:B------:R-:W-:Y:S01]  /*34f0*/  FFMA.FTZ R209, R195, R150, R209 ;  /* 0x00000096c3d17223 */ /* 0x000fe200000100d1 */
[----:B------:R-:W-:Y:S01]  /*3500*/  STL [R1+0xb4], R207 ;  /* 0x0000b4cf01007387 */ /* 0x000fe20000100800 */
[----:B------:R-:W-:-:S03]  /*3510*/  FMUL.FTZ R194, R153, R152 ;  /* 0x0000009899c27220 */ /* 0x000fc60000410000 */
[----:B------:R0:W-:Y:S04]  /*3520*/  STL [R1+0xb8], R208 ;  /* 0x0000b8d001007387 */ /* 0x0001e80000100800 */
[----:B------:R1:W-:Y:S04]  /*3530*/  STL [R1+0xbc], R209 ;  /* 0x0000bcd101007387 */ /* 0x0003e80000100800 */
[----:B------:R-:W2:Y:S01]  /*3540*/  LDL.LU R153, [R1+0xb0] ;  /* 0x0000b00001997983 */ /* 0x000ea20000300800 */
[----:B------:R-:W-:Y:S01]  /*3550*/  FADD.FTZ R245, R245, R152 ;  /* 0x00000098f5f57221 */ /* 0x000fe20000010000 */
[----:B------:R-:W-:-:S02]  /*3560*/  HADD2.F32 R152, -RZ, R221.H0_H0 ;  /* 0x200000ddff987230 */ /* 0x000fc40000004100 */
[----:B------:R-:W-:Y:S01]  /*3570*/  FADD.FTZ R151, -R2, R151 ;  /* 0x0000009702977221 */ /* 0x000fe20000010100 */
[----:B------:R-:W-:Y:S02]  /*3580*/  FADD.FTZ R246, R246, R150 ;  /* 0x00000096f6f67221 */ /* 0x000fe40000010000 */
[----:B------:R-:W-:Y:S01]  /*3590*/  FMUL.FTZ R196, R152, R150 ;  /* 0x0000009698c47220 */ /* 0x000fe20000410000 */
[C---:B------:R-:W-:Y:S01]  /*35a0*/  FMUL.FTZ R206, R4.reuse, R151 ;  /* 0x0000009704ce7220 */ /* 0x040fe20000410000 */
[----:B------:R-:W-:Y:S02]  /*35b0*/  HADD2.F32 R150, -RZ, R157.H1_H1 ;  /* 0x3000009dff967230 */ /* 0x000fe40000004100 */
[----:B------:R-:W-:Y:S02]  /*35c0*/  HADD2.F32 R151, -RZ, R221.H1_H1 ;  /* 0x300000ddff977230 */ /* 0x000fe40000004100 */
[----:B0-----:R-:W-:Y:S01]  /*35d0*/  FMUL.FTZ R208, R4, R149 ;  /* 0x0000009504d07220 */ /* 0x001fe20000410000 */
[----:B------:R-:W-:-:S02]  /*35e0*/  HADD2.F32 R149, -RZ, R158.H0_H0 ;  /* 0x2000009eff957230 */ /* 0x000fc40000004100 */
[----:B------:R-:W-:Y:S01]  /*35f0*/  FADD.FTZ R247, R247, R150 ;  /* 0x00000096f7f77221 */ /* 0x000fe20000010000 */
[-C--:B------:R-:W-:Y:S01]  /*3600*/  FFMA.FTZ R210, R206, R150.reuse, R210 ;  /* 0x00000096ced27223 */ /* 0x080fe200000100d2 */
[----:B------:R-:W-:Y:S01]  /*3610*/  FMUL.FTZ R207, R151, R150 ;  /* 0x0000009697cf7220 */ /* 0x000fe20000410000 */
[----:B------:R-:W-:Y:S02]  /*3620*/  HADD2.F32 R150, -RZ, R222.H0_H0 ;  /* 0x200000deff967230 */ /* 0x000fe40000004100 */
[----:B------:R-:W-:Y:S01]  /*3630*/  FADD.FTZ R240, R240, R149 ;  /* 0x00000095f0f07221 */ /* 0x000fe20000010000 */
[-C--:B------:R-:W-:Y:S01]  /*3640*/  FFMA.FTZ R211, R208, R149.reuse, R211 ;  /* 0x00000095d0d37223 */ /* 0x080fe200000100d3 */
[----:B------:R0:W-:Y:S01]  /*3650*/  STL [R1+0xc0], R210 ;  /* 0x0000c0d201007387 */ /* 0x0001e20000100800 */
[----:B-1----:R-:W-:Y:S01]  /*3660*/  FMUL.FTZ R209, R150, R149 ;  /* 0x0000009596d17220 */ /* 0x002fe20000410000 */
[----:B------:R-:W-:Y:S02]  /*3670*/  HADD2.F32 R149, -RZ, R158.H1_H1 ;  /* 0x3000009eff957230 */ /* 0x000fe40000004100 */
[----:B------:R-:W-:Y:S01]  /*3680*/  FADD.FTZ R3, -R2, R154 ;  /* 0x0000009a02037221 */ /* 0x000fe20000010100 */
[----:B0-----:R-:W-:Y:S01]  /*3690*/  FMUL.FTZ R210, R4, R148 ;  /* 0x0000009404d27220 */ /* 0x001fe20000410000 */
[----:B------:R-:W-:-:S03]  /*36a0*/  HADD2.F32 R148, -RZ, R222.H1_H1 ;  /* 0x300000deff947230 */ /* 0x000fc60000004100 */
[-C--:B------:R-:W-:Y:S01]  /*36b0*/  FFMA.FTZ R212, R210, R149.reuse, R212 ;  /* 0x00000095d2d47223 */ /* 0x080fe200000100d4 */
[----:B------:R0:W-:Y:S04]  /*36c0*/  STL [R1+0xa4], R211 ;  /* 0x0000a4d301007387 */ /* 0x0001e80000100800 */
[----:B------:R1:W-:Y:S01]  /*36d0*/  STL [R1+0xa8], R212 ;  /* 0x0000a8d401007387 */ /* 0x0003e20000100800 */
[----:B------:R-:W-:Y:S01]  /*36e0*/  FADD.FTZ R241, R241, R149 ;  /* 0x00000095f1f17221 */ /* 0x000fe20000010000 */
[----:B0-----:R-:W-:Y:S01]  /*36f0*/  FMUL.FTZ R211, R148, R149 ;  /* 0x0000009594d37220 */ /* 0x001fe20000410000 */
[----:B------:R-:W-:Y:S02]  /*3700*/  HADD2.F32 R148, -RZ, R159.H0_H0 ;  /* 0x2000009fff947230 */ /* 0x000fe40000004100 */
[----:B-1----:R-:W-:Y:S01]  /*3710*/  FMUL.FTZ R212, R4, R3 ;  /* 0x0000000304d47220 */ /* 0x002fe20000410000 */
[----:B------:R-:W-:Y:S01]  /*3720*/  FADD.FTZ R3, R217, R189 ;  /* 0x000000bdd9037221 */ /* 0x000fe20000010000 */
[----:B------:R-:W-:Y:S01]  /*3730*/  FFMA.FTZ R149, R188, R189, R214 ;  /* 0x000000bdbc957223 */ /* 0x000fe200000100d6 */
[----:B------:R-:W-:-:S02]  /*3740*/  HADD2.F32 R150, -RZ, R223.H0_H0 ;  /* 0x200000dfff967230 */ /* 0x000fc40000004100 */
[----:B------:R-:W-:Y:S01]  /*3750*/  FFMA.FTZ R213, R212, R148, R213 ;  /* 0x00000094d4d57223 */ /* 0x000fe200000100d5 */
[----:B------:R-:W-:Y:S01]  /*3760*/  FADD.FTZ R3, R3, R194 ;  /* 0x000000c203037221 */ /* 0x000fe20000010000 */
[----:B------:R-:W-:Y:S01]  /*3770*/  FFMA.FTZ R149, R193, R194, R149 ;  /* 0x000000c2c1957223 */ /* 0x000fe20000010095 */
[----:B------:R-:W-:Y:S02]  /*3780*/  FADD.FTZ R242, R242, R148 ;  /* 0x00000094f2f27221 */ /* 0x000fe40000010000 */
[----:B------:R0:W-:Y:S01]  /*3790*/  STL [R1+0xac], R213 ;  /* 0x0000acd501007387 */ /* 0x0001e20000100800 */
[----:B------:R-:W-:Y:S01]  /*37a0*/  FFMA.FTZ R149, R195, R196, R149 ;  /* 0x000000c4c3957223 */ /* 0x000fe20000010095 */
[----:B------:R-:W-:Y:S01]  /*37b0*/  FADD.FTZ R2, -R2, R155 ;  /* 0x0000009b02027221 */ /* 0x000fe20000010100 */
[----:B0-----:R-:W-:Y:S01]  /*37c0*/  FMUL.FTZ R213, R150, R148 ;  /* 0x0000009496d57220 */ /* 0x001fe20000410000 */
[----:B------:R-:W-:Y:S01]  /*37d0*/  FADD.FTZ R148, R3, R196 ;  /* 0x000000c403947221 */ /* 0x000fe20000010000 */
[----:B------:R-:W-:-:S03]  /*37e0*/  FFMA.FTZ R149, R206, R207, R149 ;  /* 0x000000cfce957223 */ /* 0x000fc60000010095 */
[----:B------:R-:W-:Y:S01]  /*37f0*/  FADD.FTZ R148, R148, R207 ;  /* 0x000000cf94947221 */ /* 0x000fe20000010000 */
[----:B------:R-:W-:Y:S01]  /*3800*/  FMUL.FTZ R152, R4, R2 ;  /* 0x0000000204987220 */ /* 0x000fe20000410000 */
[----:B------:R-:W-:Y:S02]  /*3810*/  HADD2.F32 R3, -RZ, R159.H1_H1 ;  /* 0x3000009fff037230 */ /* 0x000fe40000004100 */
[----:B------:R-:W-:Y:S01]  /*3820*/  FADD.FTZ R2, R148, R209 ;  /* 0x000000d194027221 */ /* 0x000fe20000010000 */
[----:B------:R-:W-:Y:S01]  /*3830*/  FFMA.FTZ R148, R208, R209, R149 ;  /* 0x000000d1d0947223 */ /* 0x000fe20000010095 */
[----:B------:R-:W-:Y:S01]  /*3840*/  HADD2.F32 R149, -RZ, R223.H1_H1 ;  /* 0x300000dfff957230 */ /* 0x000fe20000004100 */
[----:B------:R3:W-:Y:S04]  /*3850*/  STL [R1+0x2c], R152 ;  /* 0x00002c9801007387 */ /* 0x0007e80000100800 */
[----:B------:R-:W-:Y:S01]  /*3860*/  FMUL.FTZ R149, R149, R3 ;  /* 0x0000000395957220 */ /* 0x000fe20000410000 */
[----:B------:R-:W-:Y:S01]  /*3870*/  FADD.FTZ R2, R2, R211 ;  /* 0x000000d302027221 */ /* 0x000fe20000010000 */
[----:B------:R-:W-:Y:S01]  /*3880*/  FFMA.FTZ R148, R210, R211, R148 ;  /* 0x000000d3d2947223 */ /* 0x000fe20000010094 */
[----:B------:R-:W-:-:S02]  /*3890*/  FADD.FTZ R243, R243, R3 ;  /* 0x00000003f3f37221 */ /* 0x000fc40000010000 */
[----:B------:R-:W-:-:S04]  /*38a0*/  FADD.FTZ R2, R2, R213 ;  /* 0x000000d502027221 */ /* 0x000fc80000010000 */
[----:B------:R-:W-:Y:S01]  /*38b0*/  FADD.FTZ R217, R2, R149 ;  /* 0x0000009502d97221 */ /* 0x000fe20000010000 */
[----:B--2---:R-:W-:-:S05]  /*38c0*/  FFMA.FTZ R153, R152, R3, R153 ;  /* 0x0000000398997223 */ /* 0x004fca0000010099 */
[----:B------:R3:W-:Y:S04]  /*38d0*/  STL [R1+0xb0], R153 ;  /* 0x0000b09901007387 */ /* 0x0007e80000100800 */
[----:B------:R3:W-:Y:S01]  /*38e0*/  STL [R1+0x28], R149 ;  /* 0x0000289501007387 */ /* 0x0007e20000100800 */
[----:B------:R-:W-:-:S04]  /*38f0*/  FFMA.FTZ R3, R212, R213, R148 ;  /* 0x000000d5d4037223 */ /* 0x000fc80000010094 */
[----:B------:R-:W-:Y:S01]  /*3900*/  FFMA.FTZ R214, R152, R149, R3 ;  /* 0x0000009598d67223 */ /* 0x000fe20000010003 */
[----:B------:R-:W-:Y:S06]  /*3910*/  BRA `(.L_x_16230) ;  /* 0x00000004009c7947 */ /* 0x000fec0003800000 */
.L_x_16221:
[----:B------:R-:W1:Y:S01]  /*3920*/  S2R R149, SR_TID.X ;  /* 0x0000000000957919 */ /* 0x000e620000002100 */
        /* <DEDUP_REMOVED lines=8> */
[----:B--2---:R-:W-:-:S04]  /*39b0*/  SHF.R.S32.HI R148, RZ, 0x1f, R3 ;  /* 0x0000001fff947819 */ /* 0x004fc80000011403 */
        /* <DEDUP_REMOVED lines=37> */
[----:B----4-:R-:W1:Y:S02]  /*3c10*/  LDC.64 R2, c[0x0][0x3b0] ;  /* 0x0000ec00ff027b82 */ /* 0x010e640000000a00 */
[----:B-1----:R-:W-:-:S05]  /*3c20*/  IMAD.WIDE.U32 R2, R149, 0x8, R2 ;  /* 0x0000000895027825 */ /* 0x002fca00078e0002 */
[----:B------:R1:W5:Y:S01]  /*3c30*/  LDG.E.64 R172, desc[UR6][R2.64] ;  /* 0x0000000602ac7981 */ /* 0x000362000c1e1b00 */
[----:B------:R-:W-:Y:S05]  /*3c40*/  BRA `(.L_x_16230) ;  /* 0x0000000000d07947 */ /* 0x000fea0003800000 */
.L_x_16231:
        /* <DEDUP_REMOVED lines=41> */
[----:B------:R-:W5:Y:S04]  /*3ee0*/  @P4 LDG.E.128 R116, desc[UR6][R2.64] ;  /* 0x0000000602744981 */ /* 0x000f68000c1e1d00 */
[----:B------:R2:W5:Y:S02]  /*3ef0*/  @P4 LDG.E.128 R120, desc[UR6][R2.64+0x10] ;  /* 0x0000100602784981 */ /* 0x000564000c1e1d00 */
[C---:B--2---:R-:W-:Y:S01]  /*3f00*/  @P5 IMAD.WIDE.U32 R2, R148.reuse, 0x20, R150 ;  /* 0x0000002094025825 */ /* 0x044fe200078e0096 */
[----:B------:R-:W-:-:S04]  /*3f10*/  @P5 IADD3 R148, PT, PT, R148, 0x20, RZ ;  /* 0x0000002094945810 */ /* 0x000fc80007ffe0ff */
[----:B------:R1:W5:Y:S01]  /*3f20*/  @P5 LDG.E.128 R36, desc[UR6][R2.64] ;  /* 0x0000000602245981 */ /* 0x000362000c1e1d00 */
[----:B---3--:R-:W-:-:S03]  /*3f30*/  @P6 IMAD.WIDE.U32 R148, R148, 0x20, R154 ;  /* 0x0000002094946825 */ /* 0x008fc600078e009a */
[----:B------:R1:W5:Y:S04]  /*3f40*/  @P5 LDG.E.128 R32, desc[UR6][R2.64+0x10] ;  /* 0x0000100602205981 */ /* 0x000368000c1e1d00 */
[----:B------:R1:W5:Y:S04]  /*3f50*/  @P6 LDG.E.128 R136, desc[UR6][R148.64] ;  /* 0x0000000694886981 */ /* 0x000368000c1e1d00 */
[----:B------:R1:W5:Y:S01]  /*3f60*/  @P6 LDG.E.128 R140, desc[UR6][R148.64+0x10] ;  /* 0x00001006948c6981 */ /* 0x000362000c1e1d00 */
[----:B------:R-:W-:Y:S02]  /*3f70*/  MOV R217, RZ ;  /* 0x000000ff00d97202 */ /* 0x000fe40000000f00 */
[----:B------:R-:W-:-:S07]  /*3f80*/  MOV R214, RZ ;  /* 0x000000ff00d67202 */ /* 0x000fce0000000f00 */
.L_x_16230:
[----:B------:R-:W-:Y:S05]  /*3f90*/  BSYNC.RECONVERGENT B1 ;  /* 0x0000000000017941 */ /* 0x000fea0003800200 */
.L_x_16220:
[----:B------:R-:W-:-:S03]  /*3fa0*/  UMOV UR4, 0xffffffff ;  /* 0xffffffff00047882 */ /* 0x000fc60000000000 */
[----:B------:R-:W-:Y:S05]  /*3fb0*/  BRA.DIV UR4, `(.L_x_16232) ;  /* 0x0000014a048c7947 */ /* 0x000fea000b800000 */
[----:B-1--4-:R-:W1:Y:S02]  /*3fc0*/  SHFL.BFLY PT, R2, R217, 0x1, 0x1f ;  /* 0x0c201f00d9027f89 */ /* 0x012e6400000e0000 */
        /* <DEDUP_REMOVED lines=14> */
[----:B---3--:R3:W4:Y:S01]  /*40b0*/  SHFL.BFLY PT, R153, R150, 0x10, 0x1f ;  /* 0x0e001f0096997f89 */ /* 0x00872200000e0000 */
[----:B-1----:R-:W-:-:S05]  /*40c0*/  FADD.FTZ R151, R151, R2 ;  /* 0x0000000297977221 */ /* 0x002fca0000010000 */
[----:B----4-:R3:W1:Y:S02]  /*40d0*/  SHFL.BFLY PT, R2, R151, 0x10, 0x1f ;  /* 0x0e001f0097027f89 */ /* 0x01066400000e0000 */
.L_x_16884:
[----:B--2---:R-:W2:Y:S04]  /*40e0*/  LDL R148, [R1+0xc] ;  /* 0x00000c0001947983 */ /* 0x004ea80000100800 */
[----:B------:R-:W4:Y:S04]  /*40f0*/  LDL R152, [R1+0x10] ;  /* 0x0000100001987983 */ /* 0x000f280000100800 */
[----:B------:R0:W5:Y:S01]  /*4100*/  LDL.LU R149, [R1+0x24] ;  /* 0x0000240001957983 */ /* 0x0001620000300800 */
[----:B------:R-:W-:Y:S01]  /*4110*/  FADD.FTZ R3, R150, R153 ;  /* 0x0000009996037221 */ /* 0x000fe20000010000 */
[----:B------:R-:W-:Y:S01]  /*4120*/  ISETP.NE.AND P6, PT, RZ, UR8, PT ;  /* 0x00000008ff007c0c */ /* 0x000fe2000bfc5270 */
[----:B-1----:R-:W-:Y:S01]  /*4130*/  FADD.FTZ R2, R151, R2 ;  /* 0x0000000297027221 */ /* 0x002fe20000010000 */
[----:B------:R-:W-:Y:S01]  /*4140*/  BSSY.RECONVERGENT B2, `(.L_x_16233) ;  /* 0x00003b7000027945 */ /* 0x000fe20003800200 */
[----:B------:R-:W-:-:S02]  /*4150*/  FMUL.FTZ R3, R3, UR9 ;  /* 0x0000000903037c20 */ /* 0x000fc40008410000 */
[----:B---3--:R-:W-:-:S03]  /*4160*/  FMUL.FTZ R150, R2, UR9 ;  /* 0x0000000902967c20 */ /* 0x008fc60008410000 */
[----:B------:R-:W-:Y:S02]  /*4170*/  FSEL R151, R3, RZ, !P6 ;  /* 0x000000ff03977208 */ /* 0x000fe40007000000 */
[----:B------:R-:W-:-:S05]  /*4180*/  @P1 IADD3 R3, PT, PT, R218, -0x1, RZ ;  /* 0xffffffffda031810 */ /* 0x000fca0007ffe0ff */
[----:B--2---:R-:W-:-:S05]  /*4190*/  @P1 IMAD R3, R3, R148, RZ ;  /* 0x0000009403031224 */ /* 0x004fca00078e02ff */
        /* <DEDUP_REMOVED lines=10> */
.L_x_16236:
[----:B------:R-:W-:Y:S05]  /*4240*/  BSYNC.RECONVERGENT B1 ;  /* 0x0000000000017941 */ /* 0x000fea0003800200 */
.L_x_16235:
        /* <DEDUP_REMOVED lines=24> */
.L_x_16243:
[----:B------:R-:W-:Y:S05]  /*43d0*/  BSYNC.RECONVERGENT B4 ;  /* 0x0000000000047941 */ /* 0x000fea0003800200 */
.L_x_16242:
        /* <DEDUP_REMOVED lines=13> */
.L_x_16245:
[----:B------:R-:W-:Y:S05]  /*44b0*/  BSYNC.RECONVERGENT B4 ;  /* 0x0000000000047941 */ /* 0x000fea0003800200 */
.L_x_16244:
[----:B------:R-:W-:Y:S02]  /*44c0*/  F2FP.F16.F32.PACK_AB R3, RZ, R3 ;  /* 0x00000003ff03723e */ /* 0x000fe400000000ff */
[----:B------:R-:W-:Y:S02]  /*44d0*/  MOV R60, R2 ;  /* 0x00000002003c7202 */ /* 0x000fe40000000f00 */
[----:B------:R-:W-:-:S07]  /*44e0*/  PRMT R128, R3, 0x7610, R128 ;  /* 0x0000761003807816 */ /* 0x000fce0000000080 */
.L_x_16241:
[----:B------:R-:W-:Y:S05]  /*44f0*/  BSYNC.RECONVERGENT B3 ;  /* 0x0000000000037941 */ /* 0x000fea0003800200 */
.L_x_16240:
[----:B------:R-:W-:Y:S04]  /*4500*/  BSSY.RECONVERGENT B3, `(.L_x_16246) ;  /* 0x0000021000037945 */ /* 0x000fe80003800200 */
[----:B------:R-:W-:Y:S05]  /*4510*/  @!P1 BRA `(.L_x_16247) ;  /* 0x00000000007c9947 */ /* 0x000fea0003800000 */
[----:B-----5:R-:W-:Y:S01]  /*4520*/  LOP3.LUT P2, RZ, R168, 0xff00, RZ, 0xc0, !PT ;  /* 0x0000ff00a8ff7812 */ /* 0x020fe2000784c0ff */
[----:B------:R-:W-:Y:S01]  /*4530*/  BSSY.RECONVERGENT B4, `(.L_x_16248) ;  /* 0x000000c000047945 */ /* 0x000fe20003800200 */
[----:B0-----:R-:W-:-:S11]  /*4540*/  HFMA2 R2, -RZ, RZ, 0, 0 ;  /* 0x00000000ff027431 */ /* 0x001fd600000001ff */
        /* <DEDUP_REMOVED lines=10> */
.L_x_16249:
[----:B------:R-:W-:Y:S05]  /*45f0*/  BSYNC.RECONVERGENT B4 ;  /* 0x0000000000047941 */ /* 0x000fea0003800200 */
.L_x_16248:
        /* <DEDUP_REMOVED lines=13> */
.L_x_16251:
[----:B------:R-:W-:Y:S05]  /*46d0*/  BSYNC.RECONVERGENT B4 ;  /* 0x0000000000047941 */ /* 0x000fea0003800200 */
.L_x_16250:
[----:B------:R-:W-:Y:S02]  /*46e0*/  F2FP.F16.F32.PACK_AB R3, RZ, R3 ;  /* 0x00000003ff03723e */ /* 0x000fe400000000ff */
[----:B------:R-:W-:Y:S02]  /*46f0*/  MOV R61, R2 ;  /* 0x00000002003d7202 */ /* 0x000fe40000000f00 */
[----:B------:R-:W-:-:S07]  /*4700*/  PRMT R128, R128, 0x5410, R3 ;  /* 0x0000541080807816 */ /* 0x000fce0000000003 */
.L_x_16247:
[----:B------:R-:W-:Y:S05]  /*4710*/  BSYNC.RECONVERGENT B3 ;  /* 0x0000000000037941 */ /* 0x000fea0003800200 */
.L_x_16246:
        /* <DEDUP_REMOVED lines=15> */
.L_x_16255:
[----:B------:R-:W-:Y:S05]  /*4810*/  BSYNC.RECONVERGENT B4 ;  /* 0x0000000000047941 */ /* 0x000fea0003800200 */
.L_x_16254:
        /* <DEDUP_REMOVED lines=13> */
.L_x_16257:
[----:B------:R-:W-:Y:S05]  /*48f0*/  BSYNC.RECONVERGENT B4 ;  /* 0x0000000000047941 */ /* 0x000fea0003800200 */
.L_x_16256:
[----:B------:R-:W-:Y:S02]  /*4900*/  F2FP.F16.F32.PACK_AB R3, RZ, R3 ;  /* 0x00000003ff03723e */ /* 0x000fe400000000ff */
[----:B------:R-:W-:Y:S02]  /*4910*/  MOV R62, R2 ;  /* 0x00000002003e7202 */ /* 0x000fe40000000f00 */
[----:B------:R-:W-:-:S07]  /*4920*/  PRMT R129, R3, 0x7610, R129 ;  /* 0x0000761003817816 */ /* 0x000fce0000000081 */
.L_x_16253:
[----:B------:R-:W-:Y:S05]  /*4930*/  BSYNC.RECONVERGENT B3 ;  /* 0x0000000000037941 */ /* 0x000fea0003800200 */
.L_x_16252:
        /* <DEDUP_REMOVED lines=15> */
.L_x_16261:
[----:B------:R-:W-:Y:S05]  /*4a30*/  BSYNC.RECONVERGENT B4 ;  /* 0x0000000000047941 */ /* 0x000fea0003800200 */
.L_x_16260:
        /* <DEDUP_REMOVED lines=13> */
.L_x_16263:
[----:B------:R-:W-:Y:S05]  /*4b10*/  BSYNC.RECONVERGENT B4 ;  /* 0x0000000000047941 */ /* 0x000fea0003800200 */
.L_x_16262:
[----:B------:R-:W-:Y:S02]  /*4b20*/  F2FP.F16.F32.PACK_AB R3, RZ, R3 ;  /* 0x00000003ff03723e */ /* 0x000fe400000000ff */
[----:B------:R-:W-:Y:S02]  /*4b30*/  MOV R63, R2 ;  /* 0x00000002003f7202 */ /* 0x000fe40000000f00 */
[----:B------:R-:W-:-:S07]  /*4b40*/  PRMT R129, R129, 0x5410, R3 ;  /* 0x0000541081817816 */ /* 0x000fce0000000003 */
.L_x_16259:
[----:B------:R-:W-:Y:S05]  /*4b50*/  BSYNC.RECONVERGENT B3 ;  /* 0x0000000000037941 */ /* 0x000fea0003800200 */
.L_x_16258:
        /* <DEDUP_REMOVED lines=15> */
.L_x_16267:
[----:B------:R-:W-:Y:S05]  /*4c50*/  BSYNC.RECONVERGENT B4 ;  /* 0x0000000000047941 */ /* 0x000fea0003800200 */
.L_x_16266:
        /* <DEDUP_REMOVED lines=13> */
.L_x_16269:
[----:B------:R-:W-:Y:S05]  /*4d30*/  BSYNC.RECONVERGENT B4 ;  /* 0x0000000000047941 */ /* 0x000fea0003800200 */
.L_x_16268:
[----:B------:R-:W-:Y:S02]  /*4d40*/  F2FP.F16.F32.PACK_AB R3, RZ, R3 ;  /* 0x00000003ff03723e */ /* 0x000fe400000000ff */
[----:B------:R-:W-:Y:S02]  /*4d50*/  MOV R64, R2 ;  /* 0x0000000200407202 */ /* 0x000fe40000000f00 */
[----:B------:R-:W-:-:S07]  /*4d60*/  PRMT R130, R3, 0x7610, R130 ;  /* 0x0000761003827816 */ /* 0x000fce0000000082 */
.L_x_16265:
[----:B------:R-:W-:Y:S05]  /*4d70*/  BSYNC.RECONVERGENT B3 ;  /* 0x0000000000037941 */ /* 0x000fea0003800200 */
.L_x_16264:
        /* <DEDUP_REMOVED lines=15> */
.L_x_16273:
[----:B------:R-:W-:Y:S05]  /*4e70*/  BSYNC.RECONVERGENT B4 ;  /* 0x0000000000047941 */ /* 0x000fea0003800200 */
.L_x_16272:
        /* <DEDUP_REMOVED lines=13> */
.L_x_16275:
[----:B------:R-:W-:Y:S05]  /*4f50*/  BSYNC.RECONVERGENT B4 ;  /* 0x0000000000047941 */ /* 0x000fea0003800200 */
.L_x_16274:
[----:B------:R-:W-:Y:S02]  /*4f60*/  F2FP.F16.F32.PACK_AB R3, RZ, R3 ;  /* 0x00000003ff03723e */ /* 0x000fe400000000ff */
[----:B------:R-:W-:Y:S02]  /*4f70*/  MOV R65, R2 ;  /* 0x0000000200417202 */ /* 0x000fe40000000f00 */
[----:B------:R-:W-:-:S07]  /*4f80*/  PRMT R130, R130, 0x5410, R3 ;  /* 0x0000541082827816 */ /* 0x000fce0000000003 */
.L_x_16271:
[----:B------:R-:W-:Y:S05]  /*4f90*/  BSYNC.RECONVERGENT B3 ;  /* 0x0000000000037941 */ /* 0x000fea0003800200 */
.L_x_16270:
        /* <DEDUP_REMOVED lines=15> */
.L_x_16279:
[----:B------:R-:W-:Y:S05]  /*5090*/  BSYNC.RECONVERGENT B4 ;  /* 0x0000000000047941 */ /* 0x000fea0003800200 */
.L_x_16278:
        /* <DEDUP_REMOVED lines=13> */
.L_x_16281:
[----:B------:R-:W-:Y:S05]  /*5170*/  BSYNC.RECONVERGENT B4 ;  /* 0x0000000000047941 */ /* 0x000fea0003800200 */
.L_x_16280:
[----:B------:R-:W-:Y:S02]  /*5180*/  F2FP.F16.F32.PACK_AB R3, RZ, R3 ;  /* 0x00000003ff03723e */ /* 0x000fe400000000ff */
[----:B------:R-:W-:Y:S02]  /*5190*/  MOV R66, R2 ;  /* 0x0000000200427202 */ /* 0x000fe40000000f00 */
[----:B------:R-:W-:-:S07]  /*51a0*/  PRMT R131, R3, 0x7610, R131 ;  /* 0x0000761003837816 */ /* 0x000fce0000000083 */
.L_x_16277:
[----:B------:R-:W-:Y:S05]  /*51b0*/  BSYNC.RECONVERGENT B3 ;  /* 0x0000000000037941 */ /* 0x000fea0003800200 */
.L_x_16276:
        /* <DEDUP_REMOVED lines=17> */
.L_x_16284:
[----:B------:R-:W-:Y:S05]  /*52d0*/  BSYNC.RECONVERGENT B3 ;  /* 0x0000000000037941 */ /* 0x000fea0003800200 */
.L_x_16283:
        /* <DEDUP_REMOVED lines=13> */
.L_x_16286:
[----:B------:R-:W-:Y:S05]  /*53b0*/  BSYNC.RECONVERGENT B3 ;  /* 0x0000000000037941 */ /* 0x000fea0003800200 */
.L_x_16285:
[----:B------:R-:W-:Y:S02]  /*53c0*/  F2FP.F16.F32.PACK_AB R3, RZ, R3 ;  /* 0x00000003ff03723e */ /* 0x000fe400000000ff */
[----:B------:R-:W-:Y:S02]  /*53d0*/  MOV R67, R2 ;  /* 0x0000000200437202 */ /* 0x000fe40000000f00 */
[----:B------:R-:W-:Y:S01]  /*53e0*/  PRMT R131, R131, 0x5410, R3 ;  /* 0x0000541083837816 */ /* 0x000fe20000000003 */
[----:B------:R-:W-:Y:S06]  /*53f0*/  BRA `(.L_x_16282) ;  /* 0x0000002400fc7947 */ /* 0x000fec0003800000 */
.L_x_16239:
        /* <DEDUP_REMOVED lines=15> */
.L_x_16290:
[----:B------:R-:W-:Y:S05]  /*54f0*/  BSYNC.RECONVERGENT B4 ;  /* 0x0000000000047941 */ /* 0x000fea0003800200 */
.L_x_16289:
        /* <DEDUP_REMOVED lines=13> */
.L_x_16292:
[----:B------:R-:W-:Y:S05]  /*55d0*/  BSYNC.RECONVERGENT B4 ;  /* 0x0000000000047941 */ /* 0x000fea0003800200 */
.L_x_16291:
[----:B------:R-:W-:Y:S02]  /*55e0*/  F2FP.F16.F32.PACK_AB R3, RZ, R3 ;  /* 0x00000003ff03723e */ /* 0x000fe400000000ff */
[----:B------:R-:W-:Y:S02]  /*55f0*/  MOV R60, R2 ;  /* 0x00000002003c7202 */ /* 0x000fe40000000f00 */
[----:B------:R-:W-:-:S07]  /*5600*/  PRMT R128, R3, 0x7610, R128 ;  /* 0x0000761003807816 */ /* 0x000fce0000000080 */
.L_x_16288:
[----:B------:R-:W-:Y:S05]  /*5610*/  BSYNC.RECONVERGENT B3 ;  /* 0x0000000000037941 */ /* 0x000fea0003800200 */
.L_x_16287:
        /* <DEDUP_REMOVED lines=15> */
.L_x_16296:
[----:B------:R-:W-:Y:S05]  /*5710*/  BSYNC.RECONVERGENT B4 ;  /* 0x0000000000047941 */ /* 0x000fea0003800200 */
.L_x_16295:
        /* <DEDUP_REMOVED lines=13> */
.L_x_16298:
[----:B------:R-:W-:Y:S05]  /*57f0*/  BSYNC.RECONVERGENT B4 ;  /* 0x0000000000047941 */ /* 0x000fea0003800200 */
.L_x_16297:
[----:B------:R-:W-:Y:S02]  /*5800*/  F2FP.F16.F32.PACK_AB R3, RZ, R3 ;  /* 0x00000003ff03723e */ /* 0x000fe400000000ff */
[----:B------:R-:W-:Y:S02]  /*5810*/  MOV R61, R2 ;  /* 0x00000002003d7202 */ /* 0x000fe40000000f00 */
[----:B------:R-:W-:-:S07]  /*5820*/  PRMT R128, R128, 0x5410, R3 ;  /* 0x0000541080807816 */ /* 0x000fce0000000003 */
.L_x_16294:
[----:B------:R-:W-:Y:S05]  /*5830*/  BSYNC.RECONVERGENT B3 ;  /* 0x0000000000037941 */ /* 0x000fea0003800200 */
.L_x_16293:
        /* <DEDUP_REMOVED lines=15> */
.L_x_16302:
[----:B------:R-:W-:Y:S05]  /*5930*/  BSYNC.RECONVERGENT B4 ;  /* 0x0000000000047941 */ /* 0x000fea0003800200 */
.L_x_16301:
        /* <DEDUP_REMOVED lines=13> */
.L_x_16304:
[----:B------:R-:W-:Y:S05]  /*5a10*/  BSYNC.RECONVERGENT B4 ;  /* 0x0000000000047941 */ /* 0x000fea0003800200 */
.L_x_16303:
[----:B------:R-:W-:Y:S02]  /*5a20*/  F2FP.F16.F32.PACK_AB R3, RZ, R3 ;  /* 0x00000003ff03723e */ /* 0x000fe400000000ff */
[----:B------:R-:W-:Y:S02]  /*5a30*/  MOV R62, R2 ;  /* 0x00000002003e7202 */ /* 0x000fe40000000f00 */
[----:B------:R-:W-:-:S07]  /*5a40*/  PRMT R129, R3, 0x7610, R129 ;  /* 0x0000761003817816 */ /* 0x000fce0000000081 */
.L_x_16300:
[----:B------:R-:W-:Y:S05]  /*5a50*/  BSYNC.RECONVERGENT B3 ;  /* 0x0000000000037941 */ /* 0x000fea0003800200 */
.L_x_16299:
        /* <DEDUP_REMOVED lines=15> */
.L_x_16308:
[----:B------:R-:W-:Y:S05]  /*5b50*/  BSYNC.RECONVERGENT B4 ;  /* 0x0000000000047941 */ /* 0x000fea0003800200 */
.L_x_16307:
        /* <DEDUP_REMOVED lines=13> */
.L_x_16310:
[----:B------:R-:W-:Y:S05]  /*5c30*/  BSYNC.RECONVERGENT B4 ;  /* 0x0000000000047941 */ /* 0x000fea0003800200 */
.L_x_16309:
[----:B------:R-:W-:Y:S02]  /*5c40*/  F2FP.F16.F32.PACK_AB R3, RZ, R3 ;  /* 0x00000003ff03723e */ /* 0x000fe400000000ff */
[----:B------:R-:W-:Y:S02]  /*5c50*/  MOV R63, R2 ;  /* 0x00000002003f7202 */ /* 0x000fe40000000f00 */
[----:B------:R-:W-:-:S07]  /*5c60*/  PRMT R129, R129, 0x5410, R3 ;  /* 0x0000541081817816 */ /* 0x000fce0000000003 */
.L_x_16306:
[----:B------:R-:W-:Y:S05]  /*5c70*/  BSYNC.RECONVERGENT B3 ;  /* 0x0000000000037941 */ /* 0x000fea0003800200 */
.L_x_16305:
        /* <DEDUP_REMOVED lines=15> */
.L_x_16314:
[----:B------:R-:W-:Y:S05]  /*5d70*/  BSYNC.RECONVERGENT B4 ;  /* 0x0000000000047941 */ /* 0x000fea0003800200 */
.L_x_16313:
        /* <DEDUP_REMOVED lines=13> */
.L_x_16316:
[----:B------:R-:W-:Y:S05]  /*5e50*/  BSYNC.RECONVERGENT B4 ;  /* 0x0000000000047941 */ /* 0x000fea0003800200 */
.L_x_16315:
[----:B------:R-:W-:Y:S02]  /*5e60*/  F2FP.F16.F32.PACK_AB R3, RZ, R3 ;  /* 0x00000003ff03723e */ /* 0x000fe400000000ff */
[----:B------:R-:W-:Y:S02]  /*5e70*/  MOV R64, R2 ;  /* 0x0000000200407202 */ /* 0x000fe40000000f00 */
[----:B------:R-:W-:-:S07]  /*5e80*/  PRMT R130, R3, 0x7610, R130 ;  /* 0x0000761003827816 */ /* 0x000fce0000000082 */
.L_x_16312:
[----:B------:R-:W-:Y:S05]  /*5e90*/  BSYNC.RECONVERGENT B3 ;  /* 0x0000000000037941 */ /* 0x000fea0003800200 */
.L_x_16311:
        /* <DEDUP_REMOVED lines=15> */
.L_x_16320:
[----:B------:R-:W-:Y:S05]  /*5f90*/  BSYNC.RECONVERGENT B4 ;  /* 0x0000000000047941 */ /* 0x000fea0003800200 */
.L_x_16319:
        /* <DEDUP_REMOVED lines=13> */
.L_x_16322:
[----:B------:R-:W-:Y:S05]  /*6070*/  BSYNC.RECONVERGENT B4 ;  /* 0x0000000000047941 */ /* 0x000fea0003800200 */
.L_x_16321:
[----:B------:R-:W-:Y:S02]  /*6080*/  F2FP.F16.F32.PACK_AB R3, RZ, R3 ;  /* 0x00000003ff03723e */ /* 0x000fe400000000ff */
[----:B------:R-:W-:Y:S02]  /*6090*/  MOV R65, R2 ;  /* 0x0000000200417202 */ /* 0x000fe40000000f00 */
[----:B------:R-:W-:-:S07]  /*60a0*/  PRMT R130, R130, 0x5410, R3 ;  /* 0x0000541082827816 */ /* 0x000fce0000000003 */
.L_x_16318:
[----:B------:R-:W-:Y:S05]  /*60b0*/  BSYNC.RECONVERGENT B3 ;  /* 0x0000000000037941 */ /* 0x000fea0003800200 */
.L_x_16317:
        /* <DEDUP_REMOVED lines=15> */
.L_x_16326:
[----:B------:R-:W-:Y:S05]  /*61b0*/  BSYNC.RECONVERGENT B4 ;  /* 0x0000000000047941 */ /* 0x000fea0003800200 */
.L_x_16325:
        /* <DEDUP_REMOVED lines=13> */
.L_x_16328:
[----:B------:R-:W-:Y:S05]  /*6290*/  BSYNC.RECONVERGENT B4 ;  /* 0x0000000000047941 */ /* 0x000fea0003800200 */
.L_x_16327:
[----:B------:R-:W-:Y:S02]  /*62a0*/  F2FP.F16.F32.PACK_AB R3, RZ, R3 ;  /* 0x00000003ff03723e */ /* 0x000fe400000000ff */
[----:B------:R-:W-:Y:S02]  /*62b0*/  MOV R66, R2 ;  /* 0x0000000200427202 */ /* 0x000fe40000000f00 */
[----:B------:R-:W-:-:S07]  /*62c0*/  PRMT R131, R3, 0x7610, R131 ;  /* 0x0000761003837816 */ /* 0x000fce0000000083 */
.L_x_16324:
[----:B------:R-:W-:Y:S05]  /*62d0*/  BSYNC.RECONVERGENT B3 ;  /* 0x0000000000037941 */ /* 0x000fea0003800200 */
.L_x_16323:
        /* <DEDUP_REMOVED lines=29> */
[----:B--2---:R-:W-:Y:S01]  /*64b0*/  FFMA.FTZ R2, R134, R150, R151 ;  /* 0x0000009686027223 */ /* 0x004fe20000010097 */
[----:B------:R-:W-:-:S03]  /*64c0*/  FSEL R134, R127, RZ, P2 ;  /* 0x000000ff7f867208 */ /* 0x000fc60001000000 */
[----:B---3--:R-:W-:Y:S01]  /*64d0*/  FADD.FTZ R2, R133, -R2 ;  /* 0x8000000285027221 */ /* 0x008fe20000010000 */
[----:B------:R-:W-:Y:S02]  /*64e0*/  FSEL R133, R126, RZ, P2 ;  /* 0x000000ff7e857208 */ /* 0x000fe40001000000 */
[----:B------:R-:W-:Y:S01]  /*64f0*/  MOV R126, R154 ;  /* 0x0000009a007e7202 */ /* 0x000fe20000000f00 */
[----:B------:R-:W-:-:S05]  /*6500*/  FMUL.FTZ R2, R4, R2 ;  /* 0x0000000204027220 */ /* 0x000fca0000410000 */
[----:B------:R-:W-:Y:S01]  /*6510*/  FSEL R127, R2, RZ, P2 ;  /* 0x000000ff027f7208 */ /* 0x000fe20001000000 */
[----:B------:R-:W-:Y:S06]  /*6520*/  @!P1 BRA `(.L_x_16282) ;  /* 0x0000001400b09947 */ /* 0x000fec0003800000 */
[----:B-----5:R-:W-:-:S04]  /*6530*/  ISETP.GE.U32.AND P2, PT, R168, RZ, PT ;  /* 0x000000ffa800720c */ /* 0x020fc80003f46070 */
[----:B------:R-:W-:-:S13]  /*6540*/  ISETP.GE.U32.AND.EX P2, PT, R169, 0x1000000, PT, P2 ;  /* 0x01000000a900780c */ /* 0x000fda0003f46120 */
[----:B------:R-:W0:Y:S01]  /*6550*/  @P2 LDC.64 R2, c[0x0][0x408] ;  /* 0x00010200ff022b82 */ /* 0x000e220000000a00 */
[----:B------:R-:W-:Y:S02]  /*6560*/  @P2 HADD2.F32 R126, -RZ, R147.H1_H1 ;  /* 0x30000093ff7e2230 */ /* 0x000fe40000004100 */
[----:B0-----:R-:W-:-:S04]  /*6570*/  @P2 FMUL.FTZ R3, R127, R3 ;  /* 0x000000037f032220 */ /* 0x001fc80000410000 */
[----:B------:R-:W-:Y:S01]  /*6580*/  @P2 FMUL.FTZ R2, R3, R2 ;  /* 0x0000000203022220 */ /* 0x000fe20000410000 */
[----:B------:R-:W-:-:S03]  /*6590*/  HFMA2 R3, -RZ, RZ, 0, 0 ;  /* 0x00000000ff037431 */ /* 0x000fc600000001ff */
[----:B------:R-:W-:Y:S01]  /*65a0*/  @P2 FMUL.FTZ R3, R126, R2 ;  /* 0x000000027e032220 */ /* 0x000fe20000410000 */
[----:B------:R-:W-:-:S03]  /*65b0*/  @P2 HADD2.F32 R126, -RZ, R43.H1_H1 ;  /* 0x3000002bff7e2230 */ /* 0x000fc60000004100 */
[----:B------:R-:W-:Y:S02]  /*65c0*/  FADD.FTZ R67, R67, R3 ;  /* 0x0000000343437221 */ /* 0x000fe40000010000 */
[----:B------:R-:W0:Y:S02]  /*65d0*/  @P2 LDC.64 R2, c[0x0][0x408] ;  /* 0x00010200ff022b82 */ /* 0x000e240000000a00 */
[----:B0-----:R-:W-:-:S04]  /*65e0*/  @P2 FMUL.FTZ R3, R127, R3 ;  /* 0x000000037f032220 */ /* 0x001fc80000410000 */
[----:B------:R-:W-:Y:S01]  /*65f0*/  @P2 FMUL.FTZ R2, R3, R2 ;  /* 0x0000000203022220 */ /* 0x000fe20000410000 */
[----:B------:R-:W-:-:S03]  /*6600*/  MOV R3, RZ ;  /* 0x000000ff00037202 */ /* 0x000fc60000000f00 */
[----:B------:R-:W-:Y:S01]  /*6610*/  @P2 FMUL.FTZ R3, R126, R2 ;  /* 0x000000027e032220 */ /* 0x000fe20000410000 */
[----:B------:R-:W-:-:S04]  /*6620*/  MOV R126, R154 ;  /* 0x0000009a007e7202 */ /* 0x000fc80000000f00 */
[----:B------:R-:W-:-:S04]  /*6630*/  F2FP.F16.F32.PACK_AB R3, RZ, R3 ;  /* 0x00000003ff03723e */ /* 0x000fc800000000ff */
[----:B------:R-:W-:Y:S01]  /*6640*/  PRMT R131, R131, 0x5410, R3 ;  /* 0x0000541083837816 */ /* 0x000fe20000000003 */
[----:B------:R-:W-:Y:S06]  /*6650*/  BRA `(.L_x_16282) ;  /* 0x0000001400647947 */ /* 0x000fec0003800000 */
.L_x_16238:
        /* <DEDUP_REMOVED lines=13> */
[----:B------:R-:W-:Y:S02]  /*6730*/  @P2 HADD2.F32 R3, -RZ, R144.H0_H0 ;  /* 0x20000090ff032230 */ /* 0x000fe40000004100 */
[----:B------:R-:W-:Y:S01]  /*6740*/  FMUL.FTZ R154, R2, UR12 ;  /* 0x0000000c029a7c20 */ /* 0x000fe20008410000 */
[----:B------:R-:W-:-:S03]  /*6750*/  HFMA2 R2, -RZ, RZ, 0, 0 ;  /* 0x00000000ff027431 */ /* 0x000fc600000001ff */
[----:B------:R-:W-:Y:S01]  /*6760*/  @P2 FMUL.FTZ R2, R3, R154 ;  /* 0x0000009a03022220 */ /* 0x000fe20000410000 */
[----:B------:R-:W-:-:S03]  /*6770*/  @P2 HADD2.F32 R3, -RZ, R40.H0_H0 ;  /* 0x20000028ff032230 */ /* 0x000fc60000004100 */
[----:B------:R-:W-:Y:S01]  /*6780*/  FADD.FTZ R60, R60, R2 ;  /* 0x000000023c3c7221 */ /* 0x000fe20000010000 */
[----:B------:R-:W-:Y:S01]  /*6790*/  MOV R2, RZ ;  /* 0x000000ff00027202 */ /* 0x000fe20000000f00 */
[----:B------:R-:W-:-:S05]  /*67a0*/  @P2 FMUL.FTZ R2, R3, R154 ;  /* 0x0000009a03022220 */ /* 0x000fca0000410000 */
[----:B------:R-:W-:-:S04]  /*67b0*/  F2FP.F16.F32.PACK_AB R2, RZ, R2 ;  /* 0x00000002ff02723e */ /* 0x000fc800000000ff */
[----:B------:R-:W-:-:S07]  /*67c0*/  PRMT R128, R2, 0x7610, R128 ;  /* 0x0000761002807816 */ /* 0x000fce0000000080 */
.L_x_16331:
[----:B------:R-:W-:Y:S05]  /*67d0*/  BSYNC.RECONVERGENT B3 ;  /* 0x0000000000037941 */ /* 0x000fea0003800200 */
.L_x_16330:
        /* <DEDUP_REMOVED lines=8> */
[----:B------:R-:W-:Y:S02]  /*6860*/  @P2 HADD2.F32 R3, -RZ, R144.H1_H1 ;  /* 0x30000090ff032230 */ /* 0x000fe40000004100 */
[----:B------:R-:W-:Y:S01]  /*6870*/  FMUL.FTZ R154, R2, UR12 ;  /* 0x0000000c029a7c20 */ /* 0x000fe20008410000 */
[----:B------:R-:W-:-:S03]  /*6880*/  HFMA2 R2, -RZ, RZ, 0, 0 ;  /* 0x00000000ff027431 */ /* 0x000fc600000001ff */
[----:B------:R-:W-:Y:S01]  /*6890*/  @P2 FMUL.FTZ R2, R3, R154 ;  /* 0x0000009a03022220 */ /* 0x000fe20000410000 */
[----:B------:R-:W-:-:S03]  /*68a0*/  @P2 HADD2.F32 R3, -RZ, R40.H1_H1 ;  /* 0x30000028ff032230 */ /* 0x000fc60000004100 */
[----:B------:R-:W-:Y:S01]  /*68b0*/  FADD.FTZ R61, R61, R2 ;  /* 0x000000023d3d7221 */ /* 0x000fe20000010000 */
[----:B------:R-:W-:Y:S01]  /*68c0*/  MOV R2, RZ ;  /* 0x000000ff00027202 */ /* 0x000fe20000000f00 */
[----:B------:R-:W-:-:S05]  /*68d0*/  @P2 FMUL.FTZ R2, R3, R154 ;  /* 0x0000009a03022220 */ /* 0x000fca0000410000 */
[----:B------:R-:W-:-:S04]  /*68e0*/  F2FP.F16.F32.PACK_AB R2, RZ, R2 ;  /* 0x00000002ff02723e */ /* 0x000fc800000000ff */
[----:B------:R-:W-:-:S07]  /*68f0*/  PRMT R128, R128, 0x5410, R2 ;  /* 0x0000541080807816 */ /* 0x000fce0000000002 */
.L_x_16333:
[----:B------:R-:W-:Y:S05]  /*6900*/  BSYNC.RECONVERGENT B3 ;  /* 0x0000000000037941 */ /* 0x000fea0003800200 */
.L_x_16332:
        /* <DEDUP_REMOVED lines=18> */
.L_x_16335:
[----:B------:R-:W-:Y:S05]  /*6a30*/  BSYNC.RECONVERGENT B3 ;  /* 0x0000000000037941 */ /* 0x000fea0003800200 */
.L_x_16334:
        /* <DEDUP_REMOVED lines=18> */
.L_x_16337:
[----:B------:R-:W-:Y:S05]  /*6b60*/  BSYNC.RECONVERGENT B3 ;  /* 0x0000000000037941 */ /* 0x000fea0003800200 */
.L_x_16336:
        /* <DEDUP_REMOVED lines=18> */
.L_x_16339:
[----:B------:R-:W-:Y:S05]  /*6c90*/  BSYNC.RECONVERGENT B3 ;  /* 0x0000000000037941 */ /* 0x000fea0003800200 */
.L_x_16338:
        /* <DEDUP_REMOVED lines=18> */
.L_x_16341:
[----:B------:R-:W-:Y:S05]  /*6dc0*/  BSYNC.RECONVERGENT B3 ;  /* 0x0000000000037941 */ /* 0x000fea0003800200 */
.L_x_16340:
        /* <DEDUP_REMOVED lines=18> */
.L_x_16343:
[----:B------:R-:W-:Y:S05]  /*6ef0*/  BSYNC.RECONVERGENT B3 ;  /* 0x0000000000037941 */ /* 0x000fea0003800200 */
.L_x_16342:
        /* <DEDUP_REMOVED lines=10> */
[----:B------:R-:W-:-:S03]  /*6fa0*/  @P2 HADD2.F32 R3, -RZ, R147.H1_H1 ;  /* 0x30000093ff032230 */ /* 0x000fc60000004100 */
        /* <DEDUP_REMOVED lines=10> */
.L_x_16329:
        /* <DEDUP_REMOVED lines=8> */
[----:B------:R-:W-:Y:S02]  /*70d0*/  @P2 HADD2.F32 R124, -RZ, R144.H0_H0 ;  /* 0x20000090ff7c2230 */ /* 0x000fe40000004100 */
[----:B0-----:R-:W-:-:S04]  /*70e0*/  @P2 FMUL.FTZ R3, R127, R3 ;  /* 0x000000037f032220 */ /* 0x001fc80000410000 */
[----:B------:R-:W-:Y:S01]  /*70f0*/  @P2 FMUL.FTZ R2, R3, R2 ;  /* 0x0000000203022220 */ /* 0x000fe20000410000 */
[----:B------:R-:W-:-:S03]  /*7100*/  HFMA2 R3, -RZ, RZ, 0, 0 ;  /* 0x00000000ff037431 */ /* 0x000fc600000001ff */
[----:B------:R-:W-:Y:S01]  /*7110*/  @P2 FMUL.FTZ R3, R124, R2 ;  /* 0x000000027c032220 */ /* 0x000fe20000410000 */
[----:B------:R-:W-:-:S03]  /*7120*/  @P2 HADD2.F32 R124, -RZ, R40.H0_H0 ;  /* 0x20000028ff7c2230 */ /* 0x000fc60000004100 */
[----:B------:R-:W-:Y:S02]  /*7130*/  FADD.FTZ R60, R60, R3 ;  /* 0x000000033c3c7221 */ /* 0x000fe40000010000 */
[----:B------:R-:W0:Y:S02]  /*7140*/  @P2 LDC.64 R2, c[0x0][0x408] ;  /* 0x00010200ff022b82 */ /* 0x000e240000000a00 */
[----:B0-----:R-:W-:-:S04]  /*7150*/  @P2 FMUL.FTZ R3, R127, R3 ;  /* 0x000000037f032220 */ /* 0x001fc80000410000 */
[----:B------:R-:W-:Y:S01]  /*7160*/  @P2 FMUL.FTZ R2, R3, R2 ;  /* 0x0000000203022220 */ /* 0x000fe20000410000 */
[----:B------:R-:W-:-:S03]  /*7170*/  MOV R3, RZ ;  /* 0x000000ff00037202 */ /* 0x000fc60000000f00 */
[----:B------:R-:W-:-:S05]  /*7180*/  @P2 FMUL.FTZ R3, R124, R2 ;  /* 0x000000027c032220 */ /* 0x000fca0000410000 */
[----:B------:R-:W-:-:S04]  /*7190*/  F2FP.F16.F32.PACK_AB R3, RZ, R3 ;  /* 0x00000003ff03723e */ /* 0x000fc800000000ff */
[----:B------:R-:W-:-:S07]  /*71a0*/  PRMT R128, R3, 0x7610, R128 ;  /* 0x0000761003807816 */ /* 0x000fce0000000080 */
.L_x_16345:
[----:B------:R-:W-:Y:S05]  /*71b0*/  BSYNC.RECONVERGENT B3 ;  /* 0x0000000000037941 */ /* 0x000fea0003800200 */
.L_x_16344:
        /* <DEDUP_REMOVED lines=22> */
.L_x_16347:
[----:B------:R-:W-:Y:S05]  /*7320*/  BSYNC.RECONVERGENT B3 ;  /* 0x0000000000037941 */ /* 0x000fea0003800200 */
.L_x_16346:
        /* <DEDUP_REMOVED lines=22> */
.L_x_16349:
[----:B------:R-:W-:Y:S05]  /*7490*/  BSYNC.RECONVERGENT B3 ;  /* 0x0000000000037941 */ /* 0x000fea0003800200 */
.L_x_16348:
        /* <DEDUP_REMOVED lines=22> */
.L_x_16351:
[----:B------:R-:W-:Y:S05]  /*7600*/  BSYNC.RECONVERGENT B3 ;  /* 0x0000000000037941 */ /* 0x000fea0003800200 */
.L_x_16350:
        /* <DEDUP_REMOVED lines=22> */
.L_x_16353:
[----:B------:R-:W-:Y:S05]  /*7770*/  BSYNC.RECONVERGENT B3 ;  /* 0x0000000000037941 */ /* 0x000fea0003800200 */
.L_x_16352:
        /* <DEDUP_REMOVED lines=22> */
.L_x_16355:
[----:B------:R-:W-:Y:S05]  /*78e0*/  BSYNC.RECONVERGENT B3 ;  /* 0x0000000000037941 */ /* 0x000fea0003800200 */
.L_x_16354:
        /* <DEDUP_REMOVED lines=10> */
[----:B------:R-:W-:Y:S02]  /*7990*/  HFMA2 R2, -RZ, RZ, 0, 0 ;  /* 0x00000000ff027431 */ /* 0x000fe400000001ff */
[----:B------:R-:W-:-:S05]  /*79a0*/  @P2 HADD2.F32 R3, -RZ, R147.H0_H0 ;  /* 0x20000093ff032230 */ /* 0x000fca0000004100 */
[----:B------:R-:W-:-:S04]  /*79b0*/  @P2 FMUL.FTZ R2, R3, R135 ;  /* 0x0000008703022220 */ /* 0x000fc80000410000 */
[----:B------:R-:W-:Y:S02]  /*79c0*/  FADD.FTZ R66, R66, R2 ;  /* 0x0000000242427221 */ /* 0x000fe40000010000 */
[----:B------:R-:W0:Y:S02]  /*79d0*/  @P2 LDC.64 R2, c[0x0][0x408] ;  /* 0x00010200ff022b82 */ /* 0x000e240000000a00 */
[----:B0-----:R-:W-:-:S04]  /*79e0*/  @P2 FMUL.FTZ R3, R126, R3 ;  /* 0x000000037e032220 */ /* 0x001fc80000410000 */
[----:B------:R-:W-:Y:S01]  /*79f0*/  @P2 FMUL.FTZ R135, R3, R2 ;  /* 0x0000000203872220 */ /* 0x000fe20000410000 */
[----:B------:R-:W-:Y:S01]  /*7a00*/  @P2 HADD2.F32 R3, -RZ, R43.H0_H0 ;  /* 0x2000002bff032230 */ /* 0x000fe20000004100 */
[----:B------:R-:W-:-:S04]  /*7a10*/  MOV R2, RZ ;  /* 0x000000ff00027202 */ /* 0x000fc80000000f00 */
[----:B------:R-:W-:-:S05]  /*7a20*/  @P2 FMUL.FTZ R2, R3, R135 ;  /* 0x0000008703022220 */ /* 0x000fca0000410000 */
[----:B------:R-:W-:-:S04]  /*7a30*/  F2FP.F16.F32.PACK_AB R2, RZ, R2 ;  /* 0x00000002ff02723e */ /* 0x000fc800000000ff */
[----:B------:R-:W-:-:S07]  /*7a40*/  PRMT R131, R2, 0x7610, R131 ;  /* 0x0000761002837816 */ /* 0x000fce0000000083 */
.L_x_16357:
[----:B------:R-:W-:Y:S05]  /*7a50*/  BSYNC.RECONVERGENT B3 ;  /* 0x0000000000037941 */ /* 0x000fea0003800200 */
.L_x_16356:
[----:B------:R-:W2:Y:S04]  /*7a60*/  LDL R3, [R1+0x8] ;  /* 0x0000080001037983 */ /* 0x000ea80000100800 */
[----:B------:R-:W3:Y:S01]  /*7a70*/  LDL R2, [R1+0x20] ;  /* 0x0000200001027983 */ /* 0x000ee20000100800 */
[----:B------:R-:W-:Y:S02]  /*7a80*/  MOV R135, R134 ;  /* 0x0000008600877202 */ /* 0x000fe40000000f00 */
[----:B------:R-:W-:Y:S02]  /*7a90*/  MOV R134, R133 ;  /* 0x0000008500867202 */ /* 0x000fe40000000f00 */
[----:B------:R-:W-:Y:S02]  /*7aa0*/  MOV R133, R132 ;  /* 0x0000008400857202 */ /* 0x000fe40000000f00 */
[----:B------:R-:W-:Y:S01]  /*7ab0*/  MOV R132, R127 ;  /* 0x0000007f00847202 */ /* 0x000fe20000000f00 */
        /* <DEDUP_REMOVED lines=9> */
[----:B------:R-:W-:Y:S01]  /*7b50*/  FMUL.FTZ R154, R2, UR12 ;  /* 0x0000000c029a7c20 */ /* 0x000fe20008410000 */
[----:B------:R-:W-:-:S11]  /*7b60*/  HFMA2 R2, -RZ, RZ, 0, 0 ;  /* 0x00000000ff027431 */ /* 0x000fd600000001ff */
        /* <DEDUP_REMOVED lines=8> */
.L_x_16282:
[----:B------:R-:W-:Y:S05]  /*7bf0*/  BSYNC.RECONVERGENT B1 ;  /* 0x0000000000017941 */ /* 0x000fea0003800200 */
.L_x_16237:
        /* <DEDUP_REMOVED lines=11> */
.L_x_16234:
[----:B------:R-:W-:Y:S05]  /*7cb0*/  BSYNC.RECONVERGENT B2 ;  /* 0x0000000000027941 */ /* 0x000fea0003800200 */
.L_x_16233:
[----:B------:R-:W-:Y:S04]  /*7cc0*/  BSSY.RECONVERGENT B2, `(.L_x_16358) ;  /* 0x00003a8000027945 */ /* 0x000fe80003800200 */
[----:B------:R-:W-:Y:S05]  /*7cd0*/  @!P3 BRA `(.L_x_16359) ;  /* 0x000000380098b947 */ /* 0x000fea0003800000 */
[----:B------:R-:W-:Y:S04]  /*7ce0*/  BSSY.RECONVERGENT B1, `(.L_x_16360) ;  /* 0x0000005000017945 */ /* 0x000fe80003800200 */
[----:B------:R-:W-:Y:S05]  /*7cf0*/  @!P1 BRA `(.L_x_16361) ;  /* 0x00000000000c9947 */ /* 0x000fea0003800000 */
[----:B0-----:R-:W0:Y:S02]  /*7d00*/  LDC.64 R2, c[0x0][0x390] ;  /* 0x0000e400ff027b82 */ /* 0x001e240000000a00 */
[----:B0-----:R-:W-:-:S05]  /*7d10*/  IMAD.WIDE.U32 R2, R148, 0x10, R2 ;  /* 0x0000001094027825 */ /* 0x001fca00078e0002 */
[----:B------:R1:W5:Y:S02]  /*7d20*/  LDG.E.128 R144, desc[UR6][R2.64] ;  /* 0x0000000602907981 */ /* 0x000364000c1e1d00 */
.L_x_16361:
[----:B------:R-:W-:Y:S05]  /*7d30*/  BSYNC.RECONVERGENT B1 ;  /* 0x0000000000017941 */ /* 0x000fea0003800200 */
.L_x_16360:
        /* <DEDUP_REMOVED lines=30> */
.L_x_16366:
[----:B------:R-:W-:Y:S05]  /*7f20*/  BSYNC.RECONVERGENT B3 ;  /* 0x0000000000037941 */ /* 0x000fea0003800200 */
.L_x_16365:
        /* <DEDUP_REMOVED lines=22> */
.L_x_16368:
[----:B------:R-:W-:Y:S05]  /*8090*/  BSYNC.RECONVERGENT B3 ;  /* 0x0000000000037941 */ /* 0x000fea0003800200 */
.L_x_16367:
        /* <DEDUP_REMOVED lines=22> */
.L_x_16370:
[----:B------:R-:W-:Y:S05]  /*8200*/  BSYNC.RECONVERGENT B3 ;  /* 0x0000000000037941 */ /* 0x000fea0003800200 */
.L_x_16369:
        /* <DEDUP_REMOVED lines=22> */
.L_x_16372:
[----:B------:R-:W-:Y:S05]  /*8370*/  BSYNC.RECONVERGENT B3 ;  /* 0x0000000000037941 */ /* 0x000fea0003800200 */
.L_x_16371:
        /* <DEDUP_REMOVED lines=22> */
.L_x_16374:
[----:B------:R-:W-:Y:S05]  /*84e0*/  BSYNC.RECONVERGENT B3 ;  /* 0x0000000000037941 */ /* 0x000fea0003800200 */
.L_x_16373:
        /* <DEDUP_REMOVED lines=22> */
.L_x_16376:
[----:B------:R-:W-:Y:S05]  /*8650*/  BSYNC.RECONVERGENT B3 ;  /* 0x0000000000037941 */ /* 0x000fea0003800200 */
.L_x_16375:
        /* <DEDUP_REMOVED lines=22> */
.L_x_16378:
[----:B------:R-:W-:Y:S05]  /*87c0*/  BSYNC.RECONVERGENT B3 ;  /* 0x0000000000037941 */ /* 0x000fea0003800200 */
.L_x_16377:
        /* <DEDUP_REMOVED lines=26> */
.L_x_16364:
        /* <DEDUP_REMOVED lines=18> */
.L_x_16381:
[----:B------:R-:W-:Y:S05]  /*8a90*/  BSYNC.RECONVERGENT B3 ;  /* 0x0000000000037941 */ /* 0x000fea0003800200 */
.L_x_16380:
        /* <DEDUP_REMOVED lines=18> */
.L_x_16383:
[----:B------:R-:W-:Y:S05]  /*8bc0*/  BSYNC.RECONVERGENT B3 ;  /* 0x0000000000037941 */ /* 0x000fea0003800200 */
.L_x_16382:
        /* <DEDUP_REMOVED lines=18> */
.L_x_16385:
[----:B------:R-:W-:Y:S05]  /*8cf0*/  BSYNC.RECONVERGENT B3 ;  /* 0x0000000000037941 */ /* 0x000fea0003800200 */
.L_x_16384:
        /* <DEDUP_REMOVED lines=18> */
.L_x_16387:
[----:B------:R-:W-:Y:S05]  /*8e20*/  BSYNC.RECONVERGENT B3 ;  /* 0x0000000000037941 */ /* 0x000fea0003800200 */
.L_x_16386:
        /* <DEDUP_REMOVED lines=18> */
.L_x_16389:
[----:B------:R-:W-:Y:S05]  /*8f50*/  BSYNC.RECONVERGENT B3 ;  /* 0x0000000000037941 */ /* 0x000fea0003800200 */
.L_x_16388:
        /* <DEDUP_REMOVED lines=18> */
.L_x_16391:
[----:B------:R-:W-:Y:S05]  /*9080*/  BSYNC.RECONVERGENT B3 ;  /* 0x0000000000037941 */ /* 0x000fea0003800200 */
.L_x_16390:
        /* <DEDUP_REMOVED lines=18> */
.L_x_16393:
[----:B------:R-:W-:Y:S05]  /*91b0*/  BSYNC.RECONVERGENT B3 ;  /* 0x0000000000037941 */ /* 0x000fea0003800200 */
.L_x_16392:
[----:B------:R-:W-:Y:S05]  /*91c0*/  @!P1 BRA `(.L_x_16379) ;  /* 0x0000002400349947 */ /* 0x000fea0003800000 */
[----:B01----:R-:W2:Y:S04]  /*91d0*/  LDL R2, [R1+0x4] ;  /* 0x0000040001027983 */ /* 0x003ea80000100800 */
[----:B------:R-:W3:Y:S01]  /*91e0*/  LDL R3, [R1+0x1c] ;  /* 0x00001c0001037983 */ /* 0x000ee20000100800 */
[----:B-----5:R-:W-:-:S04]  /*91f0*/  ISETP.GE.U32.AND P3, PT, R166, RZ, PT ;  /* 0x000000ffa600720c */ /* 0x020fc80003f66070 */
[----:B------:R-:W-:-:S13]  /*9200*/  ISETP.GE.U32.AND.EX P3, PT, R167, 0x1000000, PT, P3 ;  /* 0x01000000a700780c */ /* 0x000fda0003f66130 */
[----:B------:R-:W-:Y:S02]  /*9210*/  @P3 HADD2.F32 R152, -RZ, R147.H1_H1 ;  /* 0x30000093ff983230 */ /* 0x000fe40000004100 */
[----:B--2---:R-:W-:-:S04]  /*9220*/  @P0 FFMA.FTZ R2, R2, R150, R151 ;  /* 0x0000009602020223 */ /* 0x004fc80000010097 */
[----:B---3--:R-:W-:Y:S01]  /*9230*/  @P0 FADD.FTZ R2, R3, -R2 ;  /* 0x8000000203020221 */ /* 0x008fe20000010000 */
[----:B------:R-:W-:-:S03]  /*9240*/  MOV R3, R115 ;  /* 0x0000007300037202 */ /* 0x000fc60000000f00 */
[----:B------:R-:W-:-:S04]  /*9250*/  @P0 FFMA.FTZ R3, R4, R2, R115 ;  /* 0x0000000204030223 */ /* 0x000fc80000010073 */
[----:B------:R-:W-:Y:S01]  /*9260*/  FMUL.FTZ R2, R3, UR13 ;  /* 0x0000000d03027c20 */ /* 0x000fe20008410000 */
[----:B------:R-:W-:-:S03]  /*9270*/  HFMA2 R3, -RZ, RZ, 0, 0 ;  /* 0x00000000ff037431 */ /* 0x000fc600000001ff */
        /* <DEDUP_REMOVED lines=9> */
.L_x_16363:
        /* <DEDUP_REMOVED lines=19> */
.L_x_16398:
[----:B------:R-:W-:Y:S05]  /*9440*/  BSYNC.RECONVERGENT B4 ;  /* 0x0000000000047941 */ /* 0x000fea0003800200 */
.L_x_16397:
        /* <DEDUP_REMOVED lines=13> */
.L_x_16400:
[----:B------:R-:W-:Y:S05]  /*9520*/  BSYNC.RECONVERGENT B4 ;  /* 0x0000000000047941 */ /* 0x000fea0003800200 */
.L_x_16399:
[----:B------:R-:W-:Y:S02]  /*9530*/  F2FP.F16.F32.PACK_AB R3, RZ, R3 ;  /* 0x00000003ff03723e */ /* 0x000fe400000000ff */
[----:B------:R-:W-:Y:S02]  /*9540*/  MOV R68, R2 ;  /* 0x0000000200447202 */ /* 0x000fe40000000f00 */
[----:B------:R-:W-:-:S07]  /*9550*/  PRMT R128, R3, 0x7610, R128 ;  /* 0x0000761003807816 */ /* 0x000fce0000000080 */
.L_x_16396:
[----:B------:R-:W-:Y:S05]  /*9560*/  BSYNC.RECONVERGENT B3 ;  /* 0x0000000000037941 */ /* 0x000fea0003800200 */
.L_x_16395:
        /* <DEDUP_REMOVED lines=15> */
.L_x_16404:
[----:B------:R-:W-:Y:S05]  /*9660*/  BSYNC.RECONVERGENT B4 ;  /* 0x0000000000047941 */ /* 0x000fea0003800200 */
.L_x_16403:
        /* <DEDUP_REMOVED lines=13> */
.L_x_16406:
[----:B------:R-:W-:Y:S05]  /*9740*/  BSYNC.RECONVERGENT B4 ;  /* 0x0000000000047941 */ /* 0x000fea0003800200 */
.L_x_16405:
[----:B------:R-:W-:Y:S02]  /*9750*/  F2FP.F16.F32.PACK_AB R3, RZ, R3 ;  /* 0x00000003ff03723e */ /* 0x000fe400000000ff */
[----:B------:R-:W-:Y:S02]  /*9760*/  MOV R69, R2 ;  /* 0x0000000200457202 */ /* 0x000fe40000000f00 */
[----:B------:R-:W-:-:S07]  /*9770*/  PRMT R128, R128, 0x5410, R3 ;  /* 0x0000541080807816 */ /* 0x000fce0000000003 */
.L_x_16402:
[----:B------:R-:W-:Y:S05]  /*9780*/  BSYNC.RECONVERGENT B3 ;  /* 0x0000000000037941 */ /* 0x000fea0003800200 */
.L_x_16401:
        /* <DEDUP_REMOVED lines=15> */
.L_x_16410:
[----:B------:R-:W-:Y:S05]  /*9880*/  BSYNC.RECONVERGENT B4 ;  /* 0x0000000000047941 */ /* 0x000fea0003800200 */
.L_x_16409:
        /* <DEDUP_REMOVED lines=13> */
.L_x_16412:
[----:B------:R-:W-:Y:S05]  /*9960*/  BSYNC.RECONVERGENT B4 ;  /* 0x0000000000047941 */ /* 0x000fea0003800200 */
.L_x_16411:
[----:B------:R-:W-:Y:S02]  /*9970*/  F2FP.F16.F32.PACK_AB R3, RZ, R3 ;  /* 0x00000003ff03723e */ /* 0x000fe400000000ff */
[----:B------:R-:W-:Y:S02]  /*9980*/  MOV R70, R2 ;  /* 0x0000000200467202 */ /* 0x000fe40000000f00 */
[----:B------:R-:W-:-:S07]  /*9990*/  PRMT R129, R3, 0x7610, R129 ;  /* 0x0000761003817816 */ /* 0x000fce0000000081 */
.L_x_16408:
[----:B------:R-:W-:Y:S05]  /*99a0*/  BSYNC.RECONVERGENT B3 ;  /* 0x0000000000037941 */ /* 0x000fea0003800200 */
.L_x_16407:
        /* <DEDUP_REMOVED lines=15> */
.L_x_16416:
[----:B------:R-:W-:Y:S05]  /*9aa0*/  BSYNC.RECONVERGENT B4 ;  /* 0x0000000000047941 */ /* 0x000fea0003800200 */
.L_x_16415:
        /* <DEDUP_REMOVED lines=13> */
.L_x_16418:
[----:B------:R-:W-:Y:S05]  /*9b80*/  BSYNC.RECONVERGENT B4 ;  /* 0x0000000000047941 */ /* 0x000fea0003800200 */
.L_x_16417:
[----:B------:R-:W-:Y:S02]  /*9b90*/  F2FP.F16.F32.PACK_AB R3, RZ, R3 ;  /* 0x00000003ff03723e */ /* 0x000fe400000000ff */
[----:B------:R-:W-:Y:S02]  /*9ba0*/  MOV R71, R2 ;  /* 0x0000000200477202 */ /* 0x000fe40000000f00 */
[----:B------:R-:W-:-:S07]  /*9bb0*/  PRMT R129, R129, 0x5410, R3 ;  /* 0x0000541081817816 */ /* 0x000fce0000000003 */
.L_x_16414:
[----:B------:R-:W-:Y:S05]  /*9bc0*/  BSYNC.RECONVERGENT B3 ;  /* 0x0000000000037941 */ /* 0x000fea0003800200 */
.L_x_16413:
        /* <DEDUP_REMOVED lines=15> */
.L_x_16422:
[----:B------:R-:W-:Y:S05]  /*9cc0*/  BSYNC.RECONVERGENT B4 ;  /* 0x0000000000047941 */ /* 0x000fea0003800200 */
.L_x_16421:
        /* <DEDUP_REMOVED lines=13> */
.L_x_16424:
[----:B------:R-:W-:Y:S05]  /*9da0*/  BSYNC.RECONVERGENT B4 ;  /* 0x0000000000047941 */ /* 0x000fea0003800200 */
.L_x_16423:
[----:B------:R-:W-:Y:S02]  /*9db0*/  F2FP.F16.F32.PACK_AB R3, RZ, R3 ;  /* 0x00000003ff03723e */ /* 0x000fe400000000ff */
[----:B------:R-:W-:Y:S02]  /*9dc0*/  MOV R72, R2 ;  /* 0x0000000200487202 */ /* 0x000fe40000000f00 */
[----:B------:R-:W-:-:S07]  /*9dd0*/  PRMT R130, R3, 0x7610, R130 ;  /* 0x0000761003827816 */ /* 0x000fce0000000082 */
.L_x_16420:
[----:B------:R-:W-:Y:S05]  /*9de0*/  BSYNC.RECONVERGENT B3 ;  /* 0x0000000000037941 */ /* 0x000fea0003800200 */
.L_x_16419:
        /* <DEDUP_REMOVED lines=15> */
.L_x_16428:
[----:B------:R-:W-:Y:S05]  /*9ee0*/  BSYNC.RECONVERGENT B4 ;  /* 0x0000000000047941 */ /* 0x000fea0003800200 */
.L_x_16427:
        /* <DEDUP_REMOVED lines=13> */
.L_x_16430:
[----:B------:R-:W-:Y:S05]  /*9fc0*/  BSYNC.RECONVERGENT B4 ;  /* 0x0000000000047941 */ /* 0x000fea0003800200 */
.L_x_16429:
[----:B------:R-:W-:Y:S02]  /*9fd0*/  F2FP.F16.F32.PACK_AB R3, RZ, R3 ;  /* 0x00000003ff03723e */ /* 0x000fe400000000ff */
[----:B------:R-:W-:Y:S02]  /*9fe0*/  MOV R73, R2 ;  /* 0x0000000200497202 */ /* 0x000fe40000000f00 */
[----:B------:R-:W-:-:S07]  /*9ff0*/  PRMT R130, R130, 0x5410, R3 ;  /* 0x0000541082827816 */ /* 0x000fce0000000003 */
.L_x_16426:
[----:B------:R-:W-:Y:S05]  /*a000*/  BSYNC.RECONVERGENT B3 ;  /* 0x0000000000037941 */ /* 0x000fea0003800200 */
.L_x_16425:
        /* <DEDUP_REMOVED lines=15> */
.L_x_16434:
[----:B------:R-:W-:Y:S05]  /*a100*/  BSYNC.RECONVERGENT B4 ;  /* 0x0000000000047941 */ /* 0x000fea0003800200 */
.L_x_16433:
        /* <DEDUP_REMOVED lines=13> */
.L_x_16436:
[----:B------:R-:W-:Y:S05]  /*a1e0*/  BSYNC.RECONVERGENT B4 ;  /* 0x0000000000047941 */ /* 0x000fea0003800200 */
.L_x_16435:
[----:B------:R-:W-:Y:S02]  /*a1f0*/  F2FP.F16.F32.PACK_AB R3, RZ, R3 ;  /* 0x00000003ff03723e */ /* 0x000fe400000000ff */
[----:B------:R-:W-:Y:S02]  /*a200*/  MOV R74, R2 ;  /* 0x00000002004a7202 */ /* 0x000fe40000000f00 */
[----:B------:R-:W-:-:S07]  /*a210*/  PRMT R131, R3, 0x7610, R131 ;  /* 0x0000761003837816 */ /* 0x000fce0000000083 */
.L_x_16432:
[----:B------:R-:W-:Y:S05]  /*a220*/  BSYNC.RECONVERGENT B3 ;  /* 0x0000000000037941 */ /* 0x000fea0003800200 */
.L_x_16431:
        /* <DEDUP_REMOVED lines=32> */
[----:B------:R-:W-:-:S03]  /*a430*/  FSEL R132, R3, RZ, P3 ;  /* 0x000000ff03847208 */ /* 0x000fc60001800000 */
        /* <DEDUP_REMOVED lines=19> */
[----:B------:R-:W-:Y:S01]  /*a570*/  PRMT R131, R131, 0x5410, R3 ;  /* 0x0000541083837816 */ /* 0x000fe20000000003 */
[----:B------:R-:W-:Y:S06]  /*a580*/  BRA `(.L_x_16379) ;  /* 0x0000001000447947 */ /* 0x000fec0003800000 */
.L_x_16394:
        /* <DEDUP_REMOVED lines=15> */
.L_x_16440:
[----:B------:R-:W-:Y:S05]  /*a680*/  BSYNC.RECONVERGENT B4 ;  /* 0x0000000000047941 */ /* 0x000fea0003800200 */
.L_x_16439:
        /* <DEDUP_REMOVED lines=13> */
.L_x_16442:
[----:B------:R-:W-:Y:S05]  /*a760*/  BSYNC.RECONVERGENT B4 ;  /* 0x0000000000047941 */ /* 0x000fea0003800200 */
.L_x_16441:
[----:B------:R-:W-:Y:S02]  /*a770*/  F2FP.F16.F32.PACK_AB R3, RZ, R3 ;  /* 0x00000003ff03723e */ /* 0x000fe400000000ff */
[----:B------:R-:W-:Y:S02]  /*a780*/  MOV R68, R2 ;  /* 0x0000000200447202 */ /* 0x000fe40000000f00 */
[----:B------:R-:W-:-:S07]  /*a790*/  PRMT R128, R3, 0x7610, R128 ;  /* 0x0000761003807816 */ /* 0x000fce0000000080 */
.L_x_16438:
[----:B------:R-:W-:Y:S05]  /*a7a0*/  BSYNC.RECONVERGENT B3 ;  /* 0x0000000000037941 */ /* 0x000fea0003800200 */
.L_x_16437:
        /* <DEDUP_REMOVED lines=15> */
.L_x_16446:
[----:B------:R-:W-:Y:S05]  /*a8a0*/  BSYNC.RECONVERGENT B4 ;  /* 0x0000000000047941 */ /* 0x000fea0003800200 */
.L_x_16445:
        /* <DEDUP_REMOVED lines=13> */
.L_x_16448:
[----:B------:R-:W-:Y:S05]  /*a980*/  BSYNC.RECONVERGENT B4 ;  /* 0x0000000000047941 */ /* 0x000fea0003800200 */
.L_x_16447:
[----:B------:R-:W-:Y:S02]  /*a990*/  F2FP.F16.F32.PACK_AB R3, RZ, R3 ;  /* 0x00000003ff03723e */ /* 0x000fe400000000ff */
[----:B------:R-:W-:Y:S02]  /*a9a0*/  MOV R69, R2 ;  /* 0x0000000200457202 */ /* 0x000fe40000000f00 */
[----:B------:R-:W-:-:S07]  /*a9b0*/  PRMT R128, R128, 0x5410, R3 ;  /* 0x0000541080807816 */ /* 0x000fce0000000003 */
.L_x_16444:
[----:B------:R-:W-:Y:S05]  /*a9c0*/  BSYNC.RECONVERGENT B3 ;  /* 0x0000000000037941 */ /* 0x000fea0003800200 */
.L_x_16443:
        /* <DEDUP_REMOVED lines=15> */
.L_x_16452:
[----:B------:R-:W-:Y:S05]  /*aac0*/  BSYNC.RECONVERGENT B4 ;  /* 0x0000000000047941 */ /* 0x000fea0003800200 */
.L_x_16451:
        /* <DEDUP_REMOVED lines=13> */
.L_x_16454:
[----:B------:R-:W-:Y:S05]  /*aba0*/  BSYNC.RECONVERGENT B4 ;  /* 0x0000000000047941 */ /* 0x000fea0003800200 */
.L_x_16453:
[----:B------:R-:W-:Y:S02]  /*abb0*/  F2FP.F16.F32.PACK_AB R3, RZ, R3 ;  /* 0x00000003ff03723e */ /* 0x000fe400000000ff */
[----:B------:R-:W-:Y:S02]  /*abc0*/  MOV R70, R2 ;  /* 0x0000000200467202 */ /* 0x000fe40000000f00 */
[----:B------:R-:W-:-:S07]  /*abd0*/  PRMT R129, R3, 0x7610, R129 ;  /* 0x0000761003817816 */ /* 0x000fce0000000081 */
.L_x_16450:
[----:B------:R-:W-:Y:S05]  /*abe0*/  BSYNC.RECONVERGENT B3 ;  /* 0x0000000000037941 */ /* 0x000fea0003800200 */
.L_x_16449:
        /* <DEDUP_REMOVED lines=15> */
.L_x_16458:
[----:B------:R-:W-:Y:S05]  /*ace0*/  BSYNC.RECONVERGENT B4 ;  /* 0x0000000000047941 */ /* 0x000fea0003800200 */
.L_x_16457:
        /* <DEDUP_REMOVED lines=13> */
.L_x_16460:
[----:B------:R-:W-:Y:S05]  /*adc0*/  BSYNC.RECONVERGENT B4 ;  /* 0x0000000000047941 */ /* 0x000fea0003800200 */
.L_x_16459:
[----:B------:R-:W-:Y:S02]  /*add0*/  F2FP.F16.F32.PACK_AB R3, RZ, R3 ;  /* 0x00000003ff03723e */ /* 0x000fe400000000ff */
[----:B------:R-:W-:Y:S02]  /*ade0*/  MOV R71, R2 ;  /* 0x0000000200477202 */ /* 0x000fe40000000f00 */
[----:B------:R-:W-:-:S07]  /*adf0*/  PRMT R129, R129, 0x5410, R3 ;  /* 0x0000541081817816 */ /* 0x000fce0000000003 */
.L_x_16456:
[----:B------:R-:W-:Y:S05]  /*ae00*/  BSYNC.RECONVERGENT B3 ;  /* 0x0000000000037941 */ /* 0x000fea0003800200 */
.L_x_16455:
        /* <DEDUP_REMOVED lines=15> */
.L_x_16464:
[----:B------:R-:W-:Y:S05]  /*af00*/  BSYNC.RECONVERGENT B4 ;  /* 0x0000000000047941 */ /* 0x000fea0003800200 */
.L_x_16463:
        /* <DEDUP_REMOVED lines=13> */
.L_x_16466:
[----:B------:R-:W-:Y:S05]  /*afe0*/  BSYNC.RECONVERGENT B4 ;  /* 0x0000000000047941 */ /* 0x000fea0003800200 */
.L_x_16465:
[----:B------:R-:W-:Y:S02]  /*aff0*/  F2FP.F16.F32.PACK_AB R3, RZ, R3 ;  /* 0x00000003ff03723e */ /* 0x000fe400000000ff */
[----:B------:R-:W-:Y:S02]  /*b000*/  MOV R72, R2 ;  /* 0x0000000200487202 */ /* 0x000fe40000000f00 */
[----:B------:R-:W-:-:S07]  /*b010*/  PRMT R130, R3, 0x7610, R130 ;  /* 0x0000761003827816 */ /* 0x000fce0000000082 */
.L_x_16462:
[----:B------:R-:W-:Y:S05]  /*b020*/  BSYNC.RECONVERGENT B3 ;  /* 0x0000000000037941 */ /* 0x000fea0003800200 */
.L_x_16461:
        /* <DEDUP_REMOVED lines=15> */
.L_x_16470:
[----:B------:R-:W-:Y:S05]  /*b120*/  BSYNC.RECONVERGENT B4 ;  /* 0x0000000000047941 */ /* 0x000fea0003800200 */
.L_x_16469:
        /* <DEDUP_REMOVED lines=13> */
.L_x_16472:
[----:B------:R-:W-:Y:S05]  /*b200*/  BSYNC.RECONVERGENT B4 ;  /* 0x0000000000047941 */ /* 0x000fea0003800200 */
.L_x_16471:
[----:B------:R-:W-:Y:S02]  /*b210*/  F2FP.F16.F32.PACK_AB R3, RZ, R3 ;  /* 0x00000003ff03723e */ /* 0x000fe400000000ff */
[----:B------:R-:W-:Y:S02]  /*b220*/  MOV R73, R2 ;  /* 0x0000000200497202 */ /* 0x000fe40000000f00 */
[----:B------:R-:W-:-:S07]  /*b230*/  PRMT R130, R130, 0x5410, R3 ;  /* 0x0000541082827816 */ /* 0x000fce0000000003 */
.L_x_16468:
[----:B------:R-:W-:Y:S05]  /*b240*/  BSYNC.RECONVERGENT B3 ;  /* 0x0000000000037941 */ /* 0x000fea0003800200 */
.L_x_16467:
        /* <DEDUP_REMOVED lines=15> */
.L_x_16476:
[----:B------:R-:W-:Y:S05]  /*b340*/  BSYNC.RECONVERGENT B4 ;  /* 0x0000000000047941 */ /* 0x000fea0003800200 */
.L_x_16475:
        /* <DEDUP_REMOVED lines=13> */
.L_x_16478:
[----:B------:R-:W-:Y:S05]  /*b420*/  BSYNC.RECONVERGENT B4 ;  /* 0x0000000000047941 */ /* 0x000fea0003800200 */
.L_x_16477:
[----:B------:R-:W-:Y:S02]  /*b430*/  F2FP.F16.F32.PACK_AB R3, RZ, R3 ;  /* 0x00000003ff03723e */ /* 0x000fe400000000ff */
[----:B------:R-:W-:Y:S02]  /*b440*/  MOV R74, R2 ;  /* 0x00000002004a7202 */ /* 0x000fe40000000f00 */
[----:B------:R-:W-:-:S07]  /*b450*/  PRMT R131, R3, 0x7610, R131 ;  /* 0x0000761003837816 */ /* 0x000fce0000000083 */
.L_x_16474:
[----:B------:R-:W-:Y:S05]  /*b460*/  BSYNC.RECONVERGENT B3 ;  /* 0x0000000000037941 */ /* 0x000fea0003800200 */
.L_x_16473:
        /* <DEDUP_REMOVED lines=17> */
.L_x_16480:
[----:B------:R-:W-:Y:S05]  /*b580*/  BSYNC.RECONVERGENT B3 ;  /* 0x0000000000037941 */ /* 0x000fea0003800200 */
.L_x_16479:
        /* <DEDUP_REMOVED lines=13> */
.L_x_16482:
[----:B------:R-:W-:Y:S05]  /*b660*/  BSYNC.RECONVERGENT B3 ;  /* 0x0000000000037941 */ /* 0x000fea0003800200 */
.L_x_16481:
[----:B------:R-:W-:Y:S02]  /*b670*/  F2FP.F16.F32.PACK_AB R3, RZ, R3 ;  /* 0x00000003ff03723e */ /* 0x000fe400000000ff */
[----:B------:R-:W-:Y:S02]  /*b680*/  MOV R75, R2 ;  /* 0x00000002004b7202 */ /* 0x000fe40000000f00 */
[----:B------:R-:W-:-:S07]  /*b690*/  PRMT R131, R131, 0x5410, R3 ;  /* 0x0000541083837816 */ /* 0x000fce0000000003 */
.L_x_16379:
[----:B------:R-:W-:Y:S05]  /*b6a0*/  BSYNC.RECONVERGENT B1 ;  /* 0x0000000000017941 */ /* 0x000fea0003800200 */
.L_x_16362:
        /* <DEDUP_REMOVED lines=9> */
.L_x_16359:
[----:B------:R-:W-:Y:S05]  /*b740*/  BSYNC.RECONVERGENT B2 ;  /* 0x0000000000027941 */ /* 0x000fea0003800200 */
.L_x_16358:
[----:B------:R-:W-:Y:S04]  /*b750*/  BSSY.RECONVERGENT B2, `(.L_x_16483) ;  /* 0x00003a8000027945 */ /* 0x000fe80003800200 */
[----:B------:R-:W-:Y:S05]  /*b760*/  @!P4 BRA `(.L_x_16484) ;  /* 0x000000380098c947 */ /* 0x000fea0003800000 */
[----:B------:R-:W-:Y:S04]  /*b770*/  BSSY.RECONVERGENT B1, `(.L_x_16485) ;  /* 0x0000005000017945 */ /* 0x000fe80003800200 */
[----:B------:R-:W-:Y:S05]  /*b780*/  @!P1 BRA `(.L_x_16486) ;  /* 0x00000000000c9947 */ /* 0x000fea0003800000 */
[----:B01----:R-:W0:Y:S02]  /*b790*/  LDC.64 R2, c[0x0][0x390] ;  /* 0x0000e400ff027b82 */ /* 0x003e240000000a00 */
[----:B0-----:R-:W-:-:S05]  /*b7a0*/  IMAD.WIDE.U32 R2, R148, 0x10, R2 ;  /* 0x0000001094027825 */ /* 0x001fca00078e0002 */
[----:B------:R2:W5:Y:S02]  /*b7b0*/  LDG.E.128 R144, desc[UR6][R2.64] ;  /* 0x0000000602907981 */ /* 0x000564000c1e1d00 */
.L_x_16486:
[----:B------:R-:W-:Y:S05]  /*b7c0*/  BSYNC.RECONVERGENT B1 ;  /* 0x0000000000017941 */ /* 0x000fea0003800200 */
.L_x_16485:
        /* <DEDUP_REMOVED lines=30> */
.L_x_16491:
[----:B------:R-:W-:Y:S05]  /*b9b0*/  BSYNC.RECONVERGENT B3 ;  /* 0x0000000000037941 */ /* 0x000fea0003800200 */
.L_x_16490:
        /* <DEDUP_REMOVED lines=22> */
.L_x_16493:
[----:B------:R-:W-:Y:S05]  /*bb20*/  BSYNC.RECONVERGENT B3 ;  /* 0x0000000000037941 */ /* 0x000fea0003800200 */
.L_x_16492:
        /* <DEDUP_REMOVED lines=22> */
.L_x_16495:
[----:B------:R-:W-:Y:S05]  /*bc90*/  BSYNC.RECONVERGENT B3 ;  /* 0x0000000000037941 */ /* 0x000fea0003800200 */
.L_x_16494:
        /* <DEDUP_REMOVED lines=22> */
.L_x_16497:
[----:B------:R-:W-:Y:S05]  /*be00*/  BSYNC.RECONVERGENT B3 ;  /* 0x0000000000037941 */ /* 0x000fea0003800200 */
.L_x_16496:
        /* <DEDUP_REMOVED lines=22> */
.L_x_16499:
[----:B------:R-:W-:Y:S05]  /*bf70*/  BSYNC.RECONVERGENT B3 ;  /* 0x0000000000037941 */ /* 0x000fea0003800200 */
.L_x_16498:
        /* <DEDUP_REMOVED lines=22> */
.L_x_16501:
[----:B------:R-:W-:Y:S05]  /*c0e0*/  BSYNC.RECONVERGENT B3 ;  /* 0x0000000000037941 */ /* 0x000fea0003800200 */
.L_x_16500:
        /* <DEDUP_REMOVED lines=22> */
.L_x_16503:
[----:B------:R-:W-:Y:S05]  /*c250*/  BSYNC.RECONVERGENT B3 ;  /* 0x0000000000037941 */ /* 0x000fea0003800200 */
.L_x_16502:
[----:B------:R-:W2:Y:S04]  /*c260*/  LDL R3, [R1] ;  /* 0x0000000001037983 */ /* 0x000ea80000100800 */
        /* <DEDUP_REMOVED lines=25> */
.L_x_16489:
        /* <DEDUP_REMOVED lines=18> */
.L_x_16506:
[----:B------:R-:W-:Y:S05]  /*c520*/  BSYNC.RECONVERGENT B3 ;  /* 0x0000000000037941 */ /* 0x000fea0003800200 */
.L_x_16505:
        /* <DEDUP_REMOVED lines=18> */
.L_x_16508:
[----:B------:R-:W-:Y:S05]  /*c650*/  BSYNC.RECONVERGENT B3 ;  /* 0x0000000000037941 */ /* 0x000fea0003800200 */
.L_x_16507:
        /* <DEDUP_REMOVED lines=18> */
.L_x_16510:
[----:B------:R-:W-:Y:S05]  /*c780*/  BSYNC.RECONVERGENT B3 ;  /* 0x0000000000037941 */ /* 0x000fea0003800200 */
.L_x_16509:
        /* <DEDUP_REMOVED lines=18> */
.L_x_16512:
[----:B------:R-:W-:Y:S05]  /*c8b0*/  BSYNC.RECONVERGENT B3 ;  /* 0x0000000000037941 */ /* 0x000fea0003800200 */
.L_x_16511:
        /* <DEDUP_REMOVED lines=18> */
.L_x_16514:
[----:B------:R-:W-:Y:S05]  /*c9e0*/  BSYNC.RECONVERGENT B3 ;  /* 0x0000000000037941 */ /* 0x000fea0003800200 */
.L_x_16513:
        /* <DEDUP_REMOVED lines=18> */
.L_x_16516:
[----:B------:R-:W-:Y:S05]  /*cb10*/  BSYNC.RECONVERGENT B3 ;  /* 0x0000000000037941 */ /* 0x000fea0003800200 */
.L_x_16515:
        /* <DEDUP_REMOVED lines=18> */
.L_x_16518:
[----:B------:R-:W-:Y:S05]  /*cc40*/  BSYNC.RECONVERGENT B3 ;  /* 0x0000000000037941 */ /* 0x000fea0003800200 */
.L_x_16517:
[----:B------:R-:W-:Y:S05]  /*cc50*/  @!P1 BRA `(.L_x_16504) ;  /* 0x0000002400349947 */ /* 0x000fea0003800000 */
[----:B012---:R-:W2:Y:S04]  /*cc60*/  LDL R2, [R1] ;  /* 0x0000000001027983 */ /* 0x007ea80000100800 */
        /* <DEDUP_REMOVED lines=19> */
.L_x_16488:
        /* <DEDUP_REMOVED lines=19> */
.L_x_16523:
[----:B------:R-:W-:Y:S05]  /*ced0*/  BSYNC.RECONVERGENT B4 ;  /* 0x0000000000047941 */ /* 0x000fea0003800200 */
.L_x_16522:
        /* <DEDUP_REMOVED lines=13> */
.L_x_16525:
[----:B------:R-:W-:Y:S05]  /*cfb0*/  BSYNC.RECONVERGENT B4 ;  /* 0x0000000000047941 */ /* 0x000fea0003800200 */
.L_x_16524:
[----:B------:R-:W-:Y:S02]  /*cfc0*/  F2FP.F16.F32.PACK_AB R3, RZ, R3 ;  /* 0x00000003ff03723e */ /* 0x000fe400000000ff */
[----:B------:R-:W-:Y:S02]  /*cfd0*/  MOV R76, R2 ;  /* 0x00000002004c7202 */ /* 0x000fe40000000f00 */
[----:B------:R-:W-:-:S07]  /*cfe0*/  PRMT R128, R3, 0x7610, R128 ;  /* 0x0000761003807816 */ /* 0x000fce0000000080 */
.L_x_16521:
[----:B------:R-:W-:Y:S05]  /*cff0*/  BSYNC.RECONVERGENT B3 ;  /* 0x0000000000037941 */ /* 0x000fea0003800200 */
.L_x_16520:
        /* <DEDUP_REMOVED lines=15> */
.L_x_16529:
[----:B------:R-:W-:Y:S05]  /*d0f0*/  BSYNC.RECONVERGENT B4 ;  /* 0x0000000000047941 */ /* 0x000fea0003800200 */
.L_x_16528:
        /* <DEDUP_REMOVED lines=13> */
.L_x_16531:
[----:B------:R-:W-:Y:S05]  /*d1d0*/  BSYNC.RECONVERGENT B4 ;  /* 0x0000000000047941 */ /* 0x000fea0003800200 */
.L_x_16530:
[----:B------:R-:W-:Y:S02]  /*d1e0*/  F2FP.F16.F32.PACK_AB R3, RZ, R3 ;  /* 0x00000003ff03723e */ /* 0x000fe400000000ff */
[----:B------:R-:W-:Y:S02]  /*d1f0*/  MOV R77, R2 ;  /* 0x00000002004d7202 */ /* 0x000fe40000000f00 */
[----:B------:R-:W-:-:S07]  /*d200*/  PRMT R128, R128, 0x5410, R3 ;  /* 0x0000541080807816 */ /* 0x000fce0000000003 */
.L_x_16527:
[----:B------:R-:W-:Y:S05]  /*d210*/  BSYNC.RECONVERGENT B3 ;  /* 0x0000000000037941 */ /* 0x000fea0003800200 */
.L_x_16526:
        /* <DEDUP_REMOVED lines=15> */
.L_x_16535:
[----:B------:R-:W-:Y:S05]  /*d310*/  BSYNC.RECONVERGENT B4 ;  /* 0x0000000000047941 */ /* 0x000fea0003800200 */
.L_x_16534:
        /* <DEDUP_REMOVED lines=13> */
.L_x_16537:
[----:B------:R-:W-:Y:S05]  /*d3f0*/  BSYNC.RECONVERGENT B4 ;  /* 0x0000000000047941 */ /* 0x000fea0003800200 */
.L_x_16536:
[----:B------:R-:W-:Y:S02]  /*d400*/  F2FP.F16.F32.PACK_AB R3, RZ, R3 ;  /* 0x00000003ff03723e */ /* 0x000fe400000000ff */
[----:B------:R-:W-:Y:S02]  /*d410*/  MOV R78, R2 ;  /* 0x00000002004e7202 */ /* 0x000fe40000000f00 */
[----:B------:R-:W-:-:S07]  /*d420*/  PRMT R129, R3, 0x7610, R129 ;  /* 0x0000761003817816 */ /* 0x000fce0000000081 */
.L_x_16533:
[----:B------:R-:W-:Y:S05]  /*d430*/  BSYNC.RECONVERGENT B3 ;  /* 0x0000000000037941 */ /* 0x000fea0003800200 */
.L_x_16532:
        /* <DEDUP_REMOVED lines=15> */
.L_x_16541:
[----:B------:R-:W-:Y:S05]  /*d530*/  BSYNC.RECONVERGENT B4 ;  /* 0x0000000000047941 */ /* 0x000fea0003800200 */
.L_x_16540:
        /* <DEDUP_REMOVED lines=13> */
.L_x_16543:
[----:B------:R-:W-:Y:S05]  /*d610*/  BSYNC.RECONVERGENT B4 ;  /* 0x0000000000047941 */ /* 0x000fea0003800200 */
.L_x_16542:
[----:B------:R-:W-:Y:S02]  /*d620*/  F2FP.F16.F32.PACK_AB R3, RZ, R3 ;  /* 0x00000003ff03723e */ /* 0x000fe400000000ff */
[----:B------:R-:W-:Y:S02]  /*d630*/  MOV R79, R2 ;  /* 0x00000002004f7202 */ /* 0x000fe40000000f00 */
[----:B------:R-:W-:-:S07]  /*d640*/  PRMT R129, R129, 0x5410, R3 ;  /* 0x0000541081817816 */ /* 0x000fce0000000003 */
.L_x_16539:
[----:B------:R-:W-:Y:S05]  /*d650*/  BSYNC.RECONVERGENT B3 ;  /* 0x0000000000037941 */ /* 0x000fea0003800200 */
.L_x_16538:
        /* <DEDUP_REMOVED lines=15> */
.L_x_16547:
[----:B------:R-:W-:Y:S05]  /*d750*/  BSYNC.RECONVERGENT B4 ;  /* 0x0000000000047941 */ /* 0x000fea0003800200 */
.L_x_16546:
        /* <DEDUP_REMOVED lines=13> */
.L_x_16549:
[----:B------:R-:W-:Y:S05]  /*d830*/  BSYNC.RECONVERGENT B4 ;  /* 0x0000000000047941 */ /* 0x000fea0003800200 */
.L_x_16548:
[----:B------:R-:W-:Y:S02]  /*d840*/  F2FP.F16.F32.PACK_AB R3, RZ, R3 ;  /* 0x00000003ff03723e */ /* 0x000fe400000000ff */
[----:B------:R-:W-:Y:S02]  /*d850*/  MOV R80, R2 ;  /* 0x0000000200507202 */ /* 0x000fe40000000f00 */
[----:B------:R-:W-:-:S07]  /*d860*/  PRMT R130, R3, 0x7610, R130 ;  /* 0x0000761003827816 */ /* 0x000fce0000000082 */
.L_x_16545:
[----:B------:R-:W-:Y:S05]  /*d870*/  BSYNC.RECONVERGENT B3 ;  /* 0x0000000000037941 */ /* 0x000fea0003800200 */
.L_x_16544:
        /* <DEDUP_REMOVED lines=15> */
.L_x_16553:
[----:B------:R-:W-:Y:S05]  /*d970*/  BSYNC.RECONVERGENT B4 ;  /* 0x0000000000047941 */ /* 0x000fea0003800200 */
.L_x_16552:
        /* <DEDUP_REMOVED lines=13> */
.L_x_16555:
[----:B------:R-:W-:Y:S05]  /*da50*/  BSYNC.RECONVERGENT B4 ;  /* 0x0000000000047941 */ /* 0x000fea0003800200 */
.L_x_16554:
[----:B------:R-:W-:Y:S02]  /*da60*/  F2FP.F16.F32.PACK_AB R3, RZ, R3 ;  /* 0x00000003ff03723e */ /* 0x000fe400000000ff */
[----:B------:R-:W-:Y:S02]  /*da70*/  MOV R81, R2 ;  /* 0x0000000200517202 */ /* 0x000fe40000000f00 */
[----:B------:R-:W-:-:S07]  /*da80*/  PRMT R130, R130, 0x5410, R3 ;  /* 0x0000541082827816 */ /* 0x000fce0000000003 */
.L_x_16551:
[----:B------:R-:W-:Y:S05]  /*da90*/  BSYNC.RECONVERGENT B3 ;  /* 0x0000000000037941 */ /* 0x000fea0003800200 */
.L_x_16550:
        /* <DEDUP_REMOVED lines=15> */
.L_x_16559:
[----:B------:R-:W-:Y:S05]  /*db90*/  BSYNC.RECONVERGENT B4 ;  /* 0x0000000000047941 */ /* 0x000fea0003800200 */
.L_x_16558:
        /* <DEDUP_REMOVED lines=13> */
.L_x_16561:
[----:B------:R-:W-:Y:S05]  /*dc70*/  BSYNC.RECONVERGENT B4 ;  /* 0x0000000000047941 */ /* 0x000fea0003800200 */
.L_x_16560:
[----:B------:R-:W-:Y:S02]  /*dc80*/  F2FP.F16.F32.PACK_AB R3, RZ, R3 ;  /* 0x00000003ff03723e */ /* 0x000fe400000000ff */
[----:B------:R-:W-:Y:S02]  /*dc90*/  MOV R82, R2 ;  /* 0x0000000200527202 */ /* 0x000fe40000000f00 */
[----:B------:R-:W-:-:S07]  /*dca0*/  PRMT R131, R3, 0x7610, R131 ;  /* 0x0000761003837816 */ /* 0x000fce0000000083 */
.L_x_16557:
[----:B------:R-:W-:Y:S05]  /*dcb0*/  BSYNC.RECONVERGENT B3 ;  /* 0x0000000000037941 */ /* 0x000fea0003800200 */
.L_x_16556:
        /* <DEDUP_REMOVED lines=29> */
[----:B---3--:R-:W-:Y:S01]  /*de90*/  FFMA.FTZ R2, R133, R150, R151 ;  /* 0x0000009685027223 */ /* 0x008fe20000010097 */
[----:B------:R-:W-:-:S03]  /*dea0*/  FSEL R133, R127, RZ, P2 ;  /* 0x000000ff7f857208 */ /* 0x000fc60001000000 */
[----:B----4-:R-:W-:Y:S01]  /*deb0*/  FADD.FTZ R2, R132, -R2 ;  /* 0x8000000284027221 */ /* 0x010fe20000010000 */
        /* <DEDUP_REMOVED lines=22> */
.L_x_16519:
        /* <DEDUP_REMOVED lines=15> */
.L_x_16565:
[----:B------:R-:W-:Y:S05]  /*e110*/  BSYNC.RECONVERGENT B4 ;  /* 0x0000000000047941 */ /* 0x000fea0003800200 */
.L_x_16564:
        /* <DEDUP_REMOVED lines=13> */
.L_x_16567:
[----:B------:R-:W-:Y:S05]  /*e1f0*/  BSYNC.RECONVERGENT B4 ;  /* 0x0000000000047941 */ /* 0x000fea0003800200 */
.L_x_16566:
[----:B------:R-:W-:Y:S02]  /*e200*/  F2FP.F16.F32.PACK_AB R3, RZ, R3 ;  /* 0x00000003ff03723e */ /* 0x000fe400000000ff */
[----:B------:R-:W-:Y:S02]  /*e210*/  MOV R76, R2 ;  /* 0x00000002004c7202 */ /* 0x000fe40000000f00 */
[----:B------:R-:W-:-:S07]  /*e220*/  PRMT R128, R3, 0x7610, R128 ;  /* 0x0000761003807816 */ /* 0x000fce0000000080 */
.L_x_16563:
[----:B------:R-:W-:Y:S05]  /*e230*/  BSYNC.RECONVERGENT B3 ;  /* 0x0000000000037941 */ /* 0x000fea0003800200 */
.L_x_16562:
        /* <DEDUP_REMOVED lines=15> */
.L_x_16571:
[----:B------:R-:W-:Y:S05]  /*e330*/  BSYNC.RECONVERGENT B4 ;  /* 0x0000000000047941 */ /* 0x000fea0003800200 */
.L_x_16570:
        /* <DEDUP_REMOVED lines=13> */
.L_x_16573:
[----:B------:R-:W-:Y:S05]  /*e410*/  BSYNC.RECONVERGENT B4 ;  /* 0x0000000000047941 */ /* 0x000fea0003800200 */
.L_x_16572:
[----:B------:R-:W-:Y:S02]  /*e420*/  F2FP.F16.F32.PACK_AB R3, RZ, R3 ;  /* 0x00000003ff03723e */ /* 0x000fe400000000ff */
[----:B------:R-:W-:Y:S02]  /*e430*/  MOV R77, R2 ;  /* 0x00000002004d7202 */ /* 0x000fe40000000f00 */
[----:B------:R-:W-:-:S07]  /*e440*/  PRMT R128, R128, 0x5410, R3 ;  /* 0x0000541080807816 */ /* 0x000fce0000000003 */
.L_x_16569:
[----:B------:R-:W-:Y:S05]  /*e450*/  BSYNC.RECONVERGENT B3 ;  /* 0x0000000000037941 */ /* 0x000fea0003800200 */
.L_x_16568:
        /* <DEDUP_REMOVED lines=15> */
.L_x_16577:
[----:B------:R-:W-:Y:S05]  /*e550*/  BSYNC.RECONVERGENT B4 ;  /* 0x0000000000047941 */ /* 0x000fea0003800200 */
.L_x_16576:
        /* <DEDUP_REMOVED lines=13> */
.L_x_16579:
[----:B------:R-:W-:Y:S05]  /*e630*/  BSYNC.RECONVERGENT B4 ;  /* 0x0000000000047941 */ /* 0x000fea0003800200 */
.L_x_16578:
[----:B------:R-:W-:Y:S02]  /*e640*/  F2FP.F16.F32.PACK_AB R3, RZ, R3 ;  /* 0x00000003ff03723e */ /* 0x000fe400000000ff */
[----:B------:R-:W-:Y:S02]  /*e650*/  MOV R78, R2 ;  /* 0x00000002004e7202 */ /* 0x000fe40000000f00 */
[----:B------:R-:W-:-:S07]  /*e660*/  PRMT R129, R3, 0x7610, R129 ;  /* 0x0000761003817816 */ /* 0x000fce0000000081 */
.L_x_16575:
[----:B------:R-:W-:Y:S05]  /*e670*/  BSYNC.RECONVERGENT B3 ;  /* 0x0000000000037941 */ /* 0x000fea0003800200 */
.L_x_16574:
        /* <DEDUP_REMOVED lines=15> */
.L_x_16583:
[----:B------:R-:W-:Y:S05]  /*e770*/  BSYNC.RECONVERGENT B4 ;  /* 0x0000000000047941 */ /* 0x000fea0003800200 */
.L_x_16582:
        /* <DEDUP_REMOVED lines=13> */
.L_x_16585:
[----:B------:R-:W-:Y:S05]  /*e850*/  BSYNC.RECONVERGENT B4 ;  /* 0x0000000000047941 */ /* 0x000fea0003800200 */
.L_x_16584:
[----:B------:R-:W-:Y:S02]  /*e860*/  F2FP.F16.F32.PACK_AB R3, RZ, R3 ;  /* 0x00000003ff03723e */ /* 0x000fe400000000ff */
[----:B------:R-:W-:Y:S02]  /*e870*/  MOV R79, R2 ;  /* 0x00000002004f7202 */ /* 0x000fe40000000f00 */
[----:B------:R-:W-:-:S07]  /*e880*/  PRMT R129, R129, 0x5410, R3 ;  /* 0x0000541081817816 */ /* 0x000fce0000000003 */
.L_x_16581:
[----:B------:R-:W-:Y:S05]  /*e890*/  BSYNC.RECONVERGENT B3 ;  /* 0x0000000000037941 */ /* 0x000fea0003800200 */
.L_x_16580:
        /* <DEDUP_REMOVED lines=15> */
.L_x_16589:
[----:B------:R-:W-:Y:S05]  /*e990*/  BSYNC.RECONVERGENT B4 ;  /* 0x0000000000047941 */ /* 0x000fea0003800200 */
.L_x_16588:
        /* <DEDUP_REMOVED lines=13> */
.L_x_16591:
[----:B------:R-:W-:Y:S05]  /*ea70*/  BSYNC.RECONVERGENT B4 ;  /* 0x0000000000047941 */ /* 0x000fea0003800200 */
.L_x_16590:
[----:B------:R-:W-:Y:S02]  /*ea80*/  F2FP.F16.F32.PACK_AB R3, RZ, R3 ;  /* 0x00000003ff03723e */ /* 0x000fe400000000ff */
[----:B------:R-:W-:Y:S02]  /*ea90*/  MOV R80, R2 ;  /* 0x0000000200507202 */ /* 0x000fe40000000f00 */
[----:B------:R-:W-:-:S07]  /*eaa0*/  PRMT R130, R3, 0x7610, R130 ;  /* 0x0000761003827816 */ /* 0x000fce0000000082 */
.L_x_16587:
[----:B------:R-:W-:Y:S05]  /*eab0*/  BSYNC.RECONVERGENT B3 ;  /* 0x0000000000037941 */ /* 0x000fea0003800200 */
.L_x_16586:
        /* <DEDUP_REMOVED lines=15> */
.L_x_16595:
[----:B------:R-:W-:Y:S05]  /*ebb0*/  BSYNC.RECONVERGENT B4 ;  /* 0x0000000000047941 */ /* 0x000fea0003800200 */
.L_x_16594:
        /* <DEDUP_REMOVED lines=13> */
.L_x_16597:
[----:B------:R-:W-:Y:S05]  /*ec90*/  BSYNC.RECONVERGENT B4 ;  /* 0x0000000000047941 */ /* 0x000fea0003800200 */
.L_x_16596:
[----:B------:R-:W-:Y:S02]  /*eca0*/  F2FP.F16.F32.PACK_AB R3, RZ, R3 ;  /* 0x00000003ff03723e */ /* 0x000fe400000000ff */
[----:B------:R-:W-:Y:S02]  /*ecb0*/  MOV R81, R2 ;  /* 0x0000000200517202 */ /* 0x000fe40000000f00 */
[----:B------:R-:W-:-:S07]  /*ecc0*/  PRMT R130, R130, 0x5410, R3 ;  /* 0x0000541082827816 */ /* 0x000fce0000000003 */
.L_x_16593:
[----:B------:R-:W-:Y:S05]  /*ecd0*/  BSYNC.RECONVERGENT B3 ;  /* 0x0000000000037941 */ /* 0x000fea0003800200 */
.L_x_16592:
        /* <DEDUP_REMOVED lines=15> */
.L_x_16601:
[----:B------:R-:W-:Y:S05]  /*edd0*/  BSYNC.RECONVERGENT B4 ;  /* 0x0000000000047941 */ /* 0x000fea0003800200 */
.L_x_16600:
        /* <DEDUP_REMOVED lines=13> */
.L_x_16603:
[----:B------:R-:W-:Y:S05]  /*eeb0*/  BSYNC.RECONVERGENT B4 ;  /* 0x0000000000047941 */ /* 0x000fea0003800200 */
.L_x_16602:
[----:B------:R-:W-:Y:S02]  /*eec0*/  F2FP.F16.F32.PACK_AB R3, RZ, R3 ;  /* 0x00000003ff03723e */ /* 0x000fe400000000ff */
[----:B------:R-:W-:Y:S02]  /*eed0*/  MOV R82, R2 ;  /* 0x0000000200527202 */ /* 0x000fe40000000f00 */
[----:B------:R-:W-:-:S07]  /*eee0*/  PRMT R131, R3, 0x7610, R131 ;  /* 0x0000761003837816 */ /* 0x000fce0000000083 */
.L_x_16599:
[----:B------:R-:W-:Y:S05]  /*eef0*/  BSYNC.RECONVERGENT B3 ;  /* 0x0000000000037941 */ /* 0x000fea0003800200 */
.L_x_16598:
        /* <DEDUP_REMOVED lines=17> */
.L_x_16605:
[----:B------:R-:W-:Y:S05]  /*f010*/  BSYNC.RECONVERGENT B3 ;  /* 0x0000000000037941 */ /* 0x000fea0003800200 */
.L_x_16604:
        /* <DEDUP_REMOVED lines=13> */
.L_x_16607:
[----:B------:R-:W-:Y:S05]  /*f0f0*/  BSYNC.RECONVERGENT B3 ;  /* 0x0000000000037941 */ /* 0x000fea0003800200 */
.L_x_16606:
[----:B------:R-:W-:Y:S02]  /*f100*/  F2FP.F16.F32.PACK_AB R3, RZ, R3 ;  /* 0x00000003ff03723e */ /* 0x000fe400000000ff */
[----:B------:R-:W-:Y:S02]  /*f110*/  MOV R83, R2 ;  /* 0x0000000200537202 */ /* 0x000fe40000000f00 */
[----:B------:R-:W-:-:S07]  /*f120*/  PRMT R131, R131, 0x5410, R3 ;  /* 0x0000541083837816 */ /* 0x000fce0000000003 */
.L_x_16504:
[----:B------:R-:W-:Y:S05]  /*f130*/  BSYNC.RECONVERGENT B1 ;  /* 0x0000000000017941 */ /* 0x000fea0003800200 */
.L_x_16487:
        /* <DEDUP_REMOVED lines=9> */
.L_x_16484:
[----:B------:R-:W-:Y:S05]  /*f1d0*/  BSYNC.RECONVERGENT B2 ;  /* 0x0000000000027941 */ /* 0x000fea0003800200 */
.L_x_16483:
[----:B------:R-:W-:Y:S04]  /*f1e0*/  BSSY.RECONVERGENT B2, `(.L_x_16608) ;  /* 0x00003a4000027945 */ /* 0x000fe80003800200 */
[----:B------:R-:W-:Y:S05]  /*f1f0*/  @!P5 BRA `(.L_x_16609) ;  /* 0x000000380088d947 */ /* 0x000fea0003800000 */
[----:B------:R-:W-:Y:S04]  /*f200*/  BSSY.RECONVERGENT B1, `(.L_x_16610) ;  /* 0x0000005000017945 */ /* 0x000fe80003800200 */
[----:B------:R-:W-:Y:S05]  /*f210*/  @!P1 BRA `(.L_x_16611) ;  /* 0x00000000000c9947 */ /* 0x000fea0003800000 */
[----:B012---:R-:W0:Y:S02]  /*f220*/  LDC.64 R2, c[0x0][0x390] ;  /* 0x0000e400ff027b82 */ /* 0x007e240000000a00 */
[----:B0-----:R-:W-:-:S05]  /*f230*/  IMAD.WIDE.U32 R2, R148, 0x10, R2 ;  /* 0x0000001094027825 */ /* 0x001fca00078e0002 */
[----:B------:R3:W5:Y:S02]  /*f240*/  LDG.E.128 R144, desc[UR6][R2.64] ;  /* 0x0000000602907981 */ /* 0x000764000c1e1d00 */
.L_x_16611:
[----:B------:R-:W-:Y:S05]  /*f250*/  BSYNC.RECONVERGENT B1 ;  /* 0x0000000000017941 */ /* 0x000fea0003800200 */
.L_x_16610:
        /* <DEDUP_REMOVED lines=30> */
.L_x_16616:
[----:B------:R-:W-:Y:S05]  /*f440*/  BSYNC.RECONVERGENT B3 ;  /* 0x0000000000037941 */ /* 0x000fea0003800200 */
.L_x_16615:
        /* <DEDUP_REMOVED lines=22> */
.L_x_16618:
[----:B------:R-:W-:Y:S05]  /*f5b0*/  BSYNC.RECONVERGENT B3 ;  /* 0x0000000000037941 */ /* 0x000fea0003800200 */
.L_x_16617:
        /* <DEDUP_REMOVED lines=22> */
.L_x_16620:
[----:B------:R-:W-:Y:S05]  /*f720*/  BSYNC.RECONVERGENT B3 ;  /* 0x0000000000037941 */ /* 0x000fea0003800200 */
.L_x_16619:
        /* <DEDUP_REMOVED lines=22> */
.L_x_16622:
[----:B------:R-:W-:Y:S05]  /*f890*/  BSYNC.RECONVERGENT B3 ;  /* 0x0000000000037941 */ /* 0x000fea0003800200 */
.L_x_16621:
        /* <DEDUP_REMOVED lines=22> */
.L_x_16624:
[----:B------:R-:W-:Y:S05]  /*fa00*/  BSYNC.RECONVERGENT B3 ;  /* 0x0000000000037941 */ /* 0x000fea0003800200 */
.L_x_16623:
        /* <DEDUP_REMOVED lines=22> */
.L_x_16626:
[----:B------:R-:W-:Y:S05]  /*fb70*/  BSYNC.RECONVERGENT B3 ;  /* 0x0000000000037941 */ /* 0x000fea0003800200 */
.L_x_16625:
        /* <DEDUP_REMOVED lines=22> */
.L_x_16628:
[----:B------:R-:W-:Y:S05]  /*fce0*/  BSYNC.RECONVERGENT B3 ;  /* 0x0000000000037941 */ /* 0x000fea0003800200 */
.L_x_16627:
[----:B------:R-:W2:Y:S01]  /*fcf0*/  LDL R2, [R1+0x14] ;  /* 0x0000140001027983 */ /* 0x000ea20000100800 */
[----:B------:R-:W-:Y:S01]  /*fd00*/  @P0 FFMA.FTZ R3, R252, R150, R151 ;  /* 0x00000096fc030223 */ /* 0x000fe20000010097 */
[----:B------:R-:W-:Y:S02]  /*fd10*/  MOV R135, R134 ;  /* 0x0000008600877202 */ /* 0x000fe40000000f00 */
[----:B------:R-:W-:Y:S02]  /*fd20*/  MOV R134, R133 ;  /* 0x0000008500867202 */ /* 0x000fe40000000f00 */
[----:B------:R-:W-:Y:S02]  /*fd30*/  MOV R133, R132 ;  /* 0x0000008400857202 */ /* 0x000fe40000000f00 */
[----:B------:R-:W-:Y:S01]  /*fd40*/  MOV R132, R127 ;  /* 0x0000007f00847202 */ /* 0x000fe20000000f00 */
[----:B--2---:R-:W-:Y:S01]  /*fd50*/  @P0 FADD.FTZ R3, R2, -R3 ;  /* 0x8000000302030221 */ /* 0x004fe20000010000 */
        /* <DEDUP_REMOVED lines=18> */
.L_x_16614:
        /* <DEDUP_REMOVED lines=18> */
.L_x_16631:
[----:B------:R-:W-:Y:S05]  /*ffa0*/  BSYNC.RECONVERGENT B3 ;  /* 0x0000000000037941 */ /* 0x000fea0003800200 */
.L_x_16630:
        /* <DEDUP_REMOVED lines=18> */
.L_x_16633:
[----:B------:R-:W-:Y:S05]  /*100d0*/  BSYNC.RECONVERGENT B3 ;  /* 0x0000000000037941 */ /* 0x000fea0003800200 */
.L_x_16632:
        /* <DEDUP_REMOVED lines=18> */
.L_x_16635:
[----:B------:R-:W-:Y:S05]  /*10200*/  BSYNC.RECONVERGENT B3 ;  /* 0x0000000000037941 */ /* 0x000fea0003800200 */
.L_x_16634:
        /* <DEDUP_REMOVED lines=18> */
.L_x_16637:
[----:B------:R-:W-:Y:S05]  /*10330*/  BSYNC.RECONVERGENT B3 ;  /* 0x0000000000037941 */ /* 0x000fea0003800200 */
.L_x_16636:
        /* <DEDUP_REMOVED lines=18> */
.L_x_16639:
[----:B------:R-:W-:Y:S05]  /*10460*/  BSYNC.RECONVERGENT B3 ;  /* 0x0000000000037941 */ /* 0x000fea0003800200 */
.L_x_16638:
        /* <DEDUP_REMOVED lines=18> */
.L_x_16641:
[----:B------:R-:W-:Y:S05]  /*10590*/  BSYNC.RECONVERGENT B3 ;  /* 0x0000000000037941 */ /* 0x000fea0003800200 */
.L_x_16640:
        /* <DEDUP_REMOVED lines=18> */
.L_x_16643:
[----:B------:R-:W-:Y:S05]  /*106c0*/  BSYNC.RECONVERGENT B3 ;  /* 0x0000000000037941 */ /* 0x000fea0003800200 */
.L_x_16642:
[----:B------:R-:W-:Y:S05]  /*106d0*/  @!P1 BRA `(.L_x_16629) ;  /* 0x0000002400289947 */ /* 0x000fea0003800000 */
[----:B0123--:R-:W2:Y:S01]  /*106e0*/  LDL R3, [R1+0x14] ;  /* 0x0000140001037983 */ /* 0x00fea20000100800 */
[----:B-----5:R-:W-:Y:S01]  /*106f0*/  ISETP.GE.U32.AND P2, PT, R170, RZ, PT ;  /* 0x000000ffaa00720c */ /* 0x020fe20003f46070 */
[----:B------:R-:W-:-:S03]  /*10700*/  @P0 FFMA.FTZ R2, R252, R150, R151 ;  /* 0x00000096fc020223 */ /* 0x000fc60000010097 */
[----:B------:R-:W-:-:S13]  /*10710*/  ISETP.GE.U32.AND.EX P2, PT, R171, 0x1000000, PT, P2 ;  /* 0x01000000ab00780c */ /* 0x000fda0003f46120 */
[----:B------:R-:W-:Y:S02]  /*10720*/  @P2 HADD2.F32 R152, -RZ, R147.H1_H1 ;  /* 0x30000093ff982230 */ /* 0x000fe40000004100 */
[----:B--2---:R-:W-:Y:S01]  /*10730*/  @P0 FADD.FTZ R2, R3, -R2 ;  /* 0x8000000203020221 */ /* 0x004fe20000010000 */
        /* <DEDUP_REMOVED lines=13> */
.L_x_16613:
        /* <DEDUP_REMOVED lines=19> */
.L_x_16648:
[----:B------:R-:W-:Y:S05]  /*10940*/  BSYNC.RECONVERGENT B4 ;  /* 0x0000000000047941 */ /* 0x000fea0003800200 */
.L_x_16647:
        /* <DEDUP_REMOVED lines=13> */
.L_x_16650:
[----:B------:R-:W-:Y:S05]  /*10a20*/  BSYNC.RECONVERGENT B4 ;  /* 0x0000000000047941 */ /* 0x000fea0003800200 */
.L_x_16649:
[----:B------:R-:W-:Y:S02]  /*10a30*/  F2FP.F16.F32.PACK_AB R3, RZ, R3 ;  /* 0x00000003ff03723e */ /* 0x000fe400000000ff */
[----:B------:R-:W-:Y:S02]  /*10a40*/  MOV R84, R2 ;  /* 0x0000000200547202 */ /* 0x000fe40000000f00 */
[----:B------:R-:W-:-:S07]  /*10a50*/  PRMT R128, R3, 0x7610, R128 ;  /* 0x0000761003807816 */ /* 0x000fce0000000080 */
.L_x_16646:
[----:B------:R-:W-:Y:S05]  /*10a60*/  BSYNC.RECONVERGENT B3 ;  /* 0x0000000000037941 */ /* 0x000fea0003800200 */
.L_x_16645:
        /* <DEDUP_REMOVED lines=15> */
.L_x_16654:
[----:B------:R-:W-:Y:S05]  /*10b60*/  BSYNC.RECONVERGENT B4 ;  /* 0x0000000000047941 */ /* 0x000fea0003800200 */
.L_x_16653:
        /* <DEDUP_REMOVED lines=13> */
.L_x_16656:
[----:B------:R-:W-:Y:S05]  /*10c40*/  BSYNC.RECONVERGENT B4 ;  /* 0x0000000000047941 */ /* 0x000fea0003800200 */
.L_x_16655:
[----:B------:R-:W-:Y:S02]  /*10c50*/  F2FP.F16.F32.PACK_AB R3, RZ, R3 ;  /* 0x00000003ff03723e */ /* 0x000fe400000000ff */
[----:B------:R-:W-:Y:S02]  /*10c60*/  MOV R85, R2 ;  /* 0x0000000200557202 */ /* 0x000fe40000000f00 */
[----:B------:R-:W-:-:S07]  /*10c70*/  PRMT R128, R128, 0x5410, R3 ;  /* 0x0000541080807816 */ /* 0x000fce0000000003 */
.L_x_16652:
[----:B------:R-:W-:Y:S05]  /*10c80*/  BSYNC.RECONVERGENT B3 ;  /* 0x0000000000037941 */ /* 0x000fea0003800200 */
.L_x_16651:
        /* <DEDUP_REMOVED lines=15> */
.L_x_16660:
[----:B------:R-:W-:Y:S05]  /*10d80*/  BSYNC.RECONVERGENT B4 ;  /* 0x0000000000047941 */ /* 0x000fea0003800200 */
.L_x_16659:
        /* <DEDUP_REMOVED lines=13> */
.L_x_16662:
[----:B------:R-:W-:Y:S05]  /*10e60*/  BSYNC.RECONVERGENT B4 ;  /* 0x0000000000047941 */ /* 0x000fea0003800200 */
.L_x_16661:
[----:B------:R-:W-:Y:S02]  /*10e70*/  F2FP.F16.F32.PACK_AB R3, RZ, R3 ;  /* 0x00000003ff03723e */ /* 0x000fe400000000ff */
[----:B------:R-:W-:Y:S02]  /*10e80*/  MOV R86, R2 ;  /* 0x0000000200567202 */ /* 0x000fe40000000f00 */
[----:B------:R-:W-:-:S07]  /*10e90*/  PRMT R129, R3, 0x7610, R129 ;  /* 0x0000761003817816 */ /* 0x000fce0000000081 */
.L_x_16658:
[----:B------:R-:W-:Y:S05]  /*10ea0*/  BSYNC.RECONVERGENT B3 ;  /* 0x0000000000037941 */ /* 0x000fea0003800200 */
.L_x_16657:
        /* <DEDUP_REMOVED lines=15> */
.L_x_16666:
[----:B------:R-:W-:Y:S05]  /*10fa0*/  BSYNC.RECONVERGENT B4 ;  /* 0x0000000000047941 */ /* 0x000fea0003800200 */
.L_x_16665:
        /* <DEDUP_REMOVED lines=13> */
.L_x_16668:
[----:B------:R-:W-:Y:S05]  /*11080*/  BSYNC.RECONVERGENT B4 ;  /* 0x0000000000047941 */ /* 0x000fea0003800200 */
.L_x_16667:
[----:B------:R-:W-:Y:S02]  /*11090*/  F2FP.F16.F32.PACK_AB R3, RZ, R3 ;  /* 0x00000003ff03723e */ /* 0x000fe400000000ff */
[----:B------:R-:W-:Y:S02]  /*110a0*/  MOV R87, R2 ;  /* 0x0000000200577202 */ /* 0x000fe40000000f00 */
[----:B------:R-:W-:-:S07]  /*110b0*/  PRMT R129, R129, 0x5410, R3 ;  /* 0x0000541081817816 */ /* 0x000fce0000000003 */
.L_x_16664:
[----:B------:R-:W-:Y:S05]  /*110c0*/  BSYNC.RECONVERGENT B3 ;  /* 0x0000000000037941 */ /* 0x000fea0003800200 */
.L_x_16663:
        /* <DEDUP_REMOVED lines=15> */
.L_x_16672:
[----:B------:R-:W-:Y:S05]  /*111c0*/  BSYNC.RECONVERGENT B4 ;  /* 0x0000000000047941 */ /* 0x000fea0003800200 */
.L_x_16671:
        /* <DEDUP_REMOVED lines=13> */
.L_x_16674:
[----:B------:R-:W-:Y:S05]  /*112a0*/  BSYNC.RECONVERGENT B4 ;  /* 0x0000000000047941 */ /* 0x000fea0003800200 */
.L_x_16673:
[----:B------:R-:W-:Y:S02]  /*112b0*/  F2FP.F16.F32.PACK_AB R3, RZ, R3 ;  /* 0x00000003ff03723e */ /* 0x000fe400000000ff */
[----:B------:R-:W-:Y:S02]  /*112c0*/  MOV R88, R2 ;  /* 0x0000000200587202 */ /* 0x000fe40000000f00 */
[----:B------:R-:W-:-:S07]  /*112d0*/  PRMT R130, R3, 0x7610, R130 ;  /* 0x0000761003827816 */ /* 0x000fce0000000082 */
.L_x_16670:
[----:B------:R-:W-:Y:S05]  /*112e0*/  BSYNC.RECONVERGENT B3 ;  /* 0x0000000000037941 */ /* 0x000fea0003800200 */
.L_x_16669:
        /* <DEDUP_REMOVED lines=15> */
.L_x_16678:
[----:B------:R-:W-:Y:S05]  /*113e0*/  BSYNC.RECONVERGENT B4 ;  /* 0x0000000000047941 */ /* 0x000fea0003800200 */
.L_x_16677:
        /* <DEDUP_REMOVED lines=13> */
.L_x_16680:
[----:B------:R-:W-:Y:S05]  /*114c0*/  BSYNC.RECONVERGENT B4 ;  /* 0x0000000000047941 */ /* 0x000fea0003800200 */
.L_x_16679:
[----:B------:R-:W-:Y:S02]  /*114d0*/  F2FP.F16.F32.PACK_AB R3, RZ, R3 ;  /* 0x00000003ff03723e */ /* 0x000fe400000000ff */
[----:B------:R-:W-:Y:S02]  /*114e0*/  MOV R89, R2 ;  /* 0x0000000200597202 */ /* 0x000fe40000000f00 */
[----:B------:R-:W-:-:S07]  /*114f0*/  PRMT R130, R130, 0x5410, R3 ;  /* 0x0000541082827816 */ /* 0x000fce0000000003 */
.L_x_16676:
[----:B------:R-:W-:Y:S05]  /*11500*/  BSYNC.RECONVERGENT B3 ;  /* 0x0000000000037941 */ /* 0x000fea0003800200 */
.L_x_16675:
        /* <DEDUP_REMOVED lines=15> */
.L_x_16684:
[----:B------:R-:W-:Y:S05]  /*11600*/  BSYNC.RECONVERGENT B4 ;  /* 0x0000000000047941 */ /* 0x000fea0003800200 */
.L_x_16683:
        /* <DEDUP_REMOVED lines=13> */
.L_x_16686:
[----:B------:R-:W-:Y:S05]  /*116e0*/  BSYNC.RECONVERGENT B4 ;  /* 0x0000000000047941 */ /* 0x000fea0003800200 */
.L_x_16685:
[----:B------:R-:W-:Y:S02]  /*116f0*/  F2FP.F16.F32.PACK_AB R3, RZ, R3 ;  /* 0x00000003ff03723e */ /* 0x000fe400000000ff */
[----:B------:R-:W-:Y:S02]  /*11700*/  MOV R90, R2 ;  /* 0x00000002005a7202 */ /* 0x000fe40000000f00 */
[----:B------:R-:W-:-:S07]  /*11710*/  PRMT R131, R3, 0x7610, R131 ;  /* 0x0000761003837816 */ /* 0x000fce0000000083 */
.L_x_16682:
[----:B------:R-:W-:Y:S05]  /*11720*/  BSYNC.RECONVERGENT B3 ;  /* 0x0000000000037941 */ /* 0x000fea0003800200 */
.L_x_16681:
        /* <DEDUP_REMOVED lines=15> */
[----:B------:R-:W-:Y:S01]  /*11820*/  FMUL.FTZ R127, R4, R127 ;  /* 0x0000007f047f7220 */ /* 0x000fe20000410000 */
        /* <DEDUP_REMOVED lines=37> */
.L_x_16644:
        /* <DEDUP_REMOVED lines=15> */
.L_x_16690:
[----:B------:R-:W-:Y:S05]  /*11b70*/  BSYNC.RECONVERGENT B4 ;  /* 0x0000000000047941 */ /* 0x000fea0003800200 */
.L_x_16689:
        /* <DEDUP_REMOVED lines=13> */
.L_x_16692:
[----:B------:R-:W-:Y:S05]  /*11c50*/  BSYNC.RECONVERGENT B4 ;  /* 0x0000000000047941 */ /* 0x000fea0003800200 */
.L_x_16691:
[----:B------:R-:W-:Y:S02]  /*11c60*/  F2FP.F16.F32.PACK_AB R3, RZ, R3 ;  /* 0x00000003ff03723e */ /* 0x000fe400000000ff */
[----:B------:R-:W-:Y:S02]  /*11c70*/  MOV R84, R2 ;  /* 0x0000000200547202 */ /* 0x000fe40000000f00 */
[----:B------:R-:W-:-:S07]  /*11c80*/  PRMT R128, R3, 0x7610, R128 ;  /* 0x0000761003807816 */ /* 0x000fce0000000080 */
.L_x_16688:
[----:B------:R-:W-:Y:S05]  /*11c90*/  BSYNC.RECONVERGENT B3 ;  /* 0x0000000000037941 */ /* 0x000fea0003800200 */
.L_x_16687:
        /* <DEDUP_REMOVED lines=15> */
.L_x_16696:
[----:B------:R-:W-:Y:S05]  /*11d90*/  BSYNC.RECONVERGENT B4 ;  /* 0x0000000000047941 */ /* 0x000fea0003800200 */
.L_x_16695:
        /* <DEDUP_REMOVED lines=13> */
.L_x_16698:
[----:B------:R-:W-:Y:S05]  /*11e70*/  BSYNC.RECONVERGENT B4 ;  /* 0x0000000000047941 */ /* 0x000fea0003800200 */
.L_x_16697:
[----:B------:R-:W-:Y:S02]  /*11e80*/  F2FP.F16.F32.PACK_AB R3, RZ, R3 ;  /* 0x00000003ff03723e */ /* 0x000fe400000000ff */
[----:B------:R-:W-:Y:S02]  /*11e90*/  MOV R85, R2 ;  /* 0x0000000200557202 */ /* 0x000fe40000000f00 */
[----:B------:R-:W-:-:S07]  /*11ea0*/  PRMT R128, R128, 0x5410, R3 ;  /* 0x0000541080807816 */ /* 0x000fce0000000003 */
.L_x_16694:
[----:B------:R-:W-:Y:S05]  /*11eb0*/  BSYNC.RECONVERGENT B3 ;  /* 0x0000000000037941 */ /* 0x000fea0003800200 */
.L_x_16693:
        /* <DEDUP_REMOVED lines=15> */
.L_x_16702:
[----:B------:R-:W-:Y:S05]  /*11fb0*/  BSYNC.RECONVERGENT B4 ;  /* 0x0000000000047941 */ /* 0x000fea0003800200 */
.L_x_16701:
        /* <DEDUP_REMOVED lines=13> */
.L_x_16704:
[----:B------:R-:W-:Y:S05]  /*12090*/  BSYNC.RECONVERGENT B4 ;  /* 0x0000000000047941 */ /* 0x000fea0003800200 */
.L_x_16703:
[----:B------:R-:W-:Y:S02]  /*120a0*/  F2FP.F16.F32.PACK_AB R3, RZ, R3 ;  /* 0x00000003ff03723e */ /* 0x000fe400000000ff */
[----:B------:R-:W-:Y:S02]  /*120b0*/  MOV R86, R2 ;  /* 0x0000000200567202 */ /* 0x000fe40000000f00 */
[----:B------:R-:W-:-:S07]  /*120c0*/  PRMT R129, R3, 0x7610, R129 ;  /* 0x0000761003817816 */ /* 0x000fce0000000081 */
.L_x_16700:
[----:B------:R-:W-:Y:S05]  /*120d0*/  BSYNC.RECONVERGENT B3 ;  /* 0x0000000000037941 */ /* 0x000fea0003800200 */
.L_x_16699:
        /* <DEDUP_REMOVED lines=15> */
.L_x_16708:
[----:B------:R-:W-:Y:S05]  /*121d0*/  BSYNC.RECONVERGENT B4 ;  /* 0x0000000000047941 */ /* 0x000fea0003800200 */
.L_x_16707:
        /* <DEDUP_REMOVED lines=13> */
.L_x_16710:
[----:B------:R-:W-:Y:S05]  /*122b0*/  BSYNC.RECONVERGENT B4 ;  /* 0x0000000000047941 */ /* 0x000fea0003800200 */
.L_x_16709:
[----:B------:R-:W-:Y:S02]  /*122c0*/  F2FP.F16.F32.PACK_AB R3, RZ, R3 ;  /* 0x00000003ff03723e */ /* 0x000fe400000000ff */
[----:B------:R-:W-:Y:S02]  /*122d0*/  MOV R87, R2 ;  /* 0x0000000200577202 */ /* 0x000fe40000000f00 */
[----:B------:R-:W-:-:S07]  /*122e0*/  PRMT R129, R129, 0x5410, R3 ;  /* 0x0000541081817816 */ /* 0x000fce0000000003 */
.L_x_16706:
[----:B------:R-:W-:Y:S05]  /*122f0*/  BSYNC.RECONVERGENT B3 ;  /* 0x0000000000037941 */ /* 0x000fea0003800200 */
.L_x_16705:
        /* <DEDUP_REMOVED lines=15> */
.L_x_16714:
[----:B------:R-:W-:Y:S05]  /*123f0*/  BSYNC.RECONVERGENT B4 ;  /* 0x0000000000047941 */ /* 0x000fea0003800200 */
.L_x_16713:
        /* <DEDUP_REMOVED lines=13> */
.L_x_16716:
[----:B------:R-:W-:Y:S05]  /*124d0*/  BSYNC.RECONVERGENT B4 ;  /* 0x0000000000047941 */ /* 0x000fea0003800200 */
.L_x_16715:
[----:B------:R-:W-:Y:S02]  /*124e0*/  F2FP.F16.F32.PACK_AB R3, RZ, R3 ;  /* 0x00000003ff03723e */ /* 0x000fe400000000ff */
[----:B------:R-:W-:Y:S02]  /*124f0*/  MOV R88, R2 ;  /* 0x0000000200587202 */ /* 0x000fe40000000f00 */
[----:B------:R-:W-:-:S07]  /*12500*/  PRMT R130, R3, 0x7610, R130 ;  /* 0x0000761003827816 */ /* 0x000fce0000000082 */
.L_x_16712:
[----:B------:R-:W-:Y:S05]  /*12510*/  BSYNC.RECONVERGENT B3 ;  /* 0x0000000000037941 */ /* 0x000fea0003800200 */
.L_x_16711:
        /* <DEDUP_REMOVED lines=15> */
.L_x_16720:
[----:B------:R-:W-:Y:S05]  /*12610*/  BSYNC.RECONVERGENT B4 ;  /* 0x0000000000047941 */ /* 0x000fea0003800200 */
.L_x_16719:
        /* <DEDUP_REMOVED lines=13> */
.L_x_16722:
[----:B------:R-:W-:Y:S05]  /*126f0*/  BSYNC.RECONVERGENT B4 ;  /* 0x0000000000047941 */ /* 0x000fea0003800200 */
.L_x_16721:
[----:B------:R-:W-:Y:S02]  /*12700*/  F2FP.F16.F32.PACK_AB R3, RZ, R3 ;  /* 0x00000003ff03723e */ /* 0x000fe400000000ff */
[----:B------:R-:W-:Y:S02]  /*12710*/  MOV R89, R2 ;  /* 0x0000000200597202 */ /* 0x000fe40000000f00 */
[----:B------:R-:W-:-:S07]  /*12720*/  PRMT R130, R130, 0x5410, R3 ;  /* 0x0000541082827816 */ /* 0x000fce0000000003 */
.L_x_16718:
[----:B------:R-:W-:Y:S05]  /*12730*/  BSYNC.RECONVERGENT B3 ;  /* 0x0000000000037941 */ /* 0x000fea0003800200 */
.L_x_16717:
        /* <DEDUP_REMOVED lines=15> */
.L_x_16726:
[----:B------:R-:W-:Y:S05]  /*12830*/  BSYNC.RECONVERGENT B4 ;  /* 0x0000000000047941 */ /* 0x000fea0003800200 */
.L_x_16725:
        /* <DEDUP_REMOVED lines=13> */
.L_x_16728:
[----:B------:R-:W-:Y:S05]  /*12910*/  BSYNC.RECONVERGENT B4 ;  /* 0x0000000000047941 */ /* 0x000fea0003800200 */
.L_x_16727:
[----:B------:R-:W-:Y:S02]  /*12920*/  F2FP.F16.F32.PACK_AB R3, RZ, R3 ;  /* 0x00000003ff03723e */ /* 0x000fe400000000ff */
[----:B------:R-:W-:Y:S02]  /*12930*/  MOV R90, R2 ;  /* 0x00000002005a7202 */ /* 0x000fe40000000f00 */
[----:B------:R-:W-:-:S07]  /*12940*/  PRMT R131, R3, 0x7610, R131 ;  /* 0x0000761003837816 */ /* 0x000fce0000000083 */
.L_x_16724:
[----:B------:R-:W-:Y:S05]  /*12950*/  BSYNC.RECONVERGENT B3 ;  /* 0x0000000000037941 */ /* 0x000fea0003800200 */
.L_x_16723:
        /* <DEDUP_REMOVED lines=16> */
.L_x_16730:
[----:B------:R-:W-:Y:S05]  /*12a60*/  BSYNC.RECONVERGENT B3 ;  /* 0x0000000000037941 */ /* 0x000fea0003800200 */
.L_x_16729:
        /* <DEDUP_REMOVED lines=13> */
.L_x_16732:
[----:B------:R-:W-:Y:S05]  /*12b40*/  BSYNC.RECONVERGENT B3 ;  /* 0x0000000000037941 */ /* 0x000fea0003800200 */
.L_x_16731:
[----:B------:R-:W-:Y:S02]  /*12b50*/  F2FP.F16.F32.PACK_AB R3, RZ, R3 ;  /* 0x00000003ff03723e */ /* 0x000fe400000000ff */
[----:B------:R-:W-:Y:S02]  /*12b60*/  MOV R91, R2 ;  /* 0x00000002005b7202 */ /* 0x000fe40000000f00 */
[----:B------:R-:W-:-:S07]  /*12b70*/  PRMT R131, R131, 0x5410, R3 ;  /* 0x0000541083837816 */ /* 0x000fce0000000003 */
.L_x_16629:
[----:B------:R-:W-:Y:S05]  /*12b80*/  BSYNC.RECONVERGENT B1 ;  /* 0x0000000000017941 */ /* 0x000fea0003800200 */
.L_x_16612:
        /* <DEDUP_REMOVED lines=9> */
.L_x_16609:
[----:B------:R-:W-:Y:S05]  /*12c20*/  BSYNC.RECONVERGENT B2 ;  /* 0x0000000000027941 */ /* 0x000fea0003800200 */
.L_x_16608:
        /* <DEDUP_REMOVED lines=9> */
.L_x_16736:
[----:B------:R-:W-:Y:S05]  /*12cc0*/  BSYNC.RECONVERGENT B1 ;  /* 0x0000000000017941 */ /* 0x000fea0003800200 */
.L_x_16735:
        /* <DEDUP_REMOVED lines=30> */
.L_x_16741:
[----:B------:R-:W-:Y:S05]  /*12eb0*/  BSYNC.RECONVERGENT B3 ;  /* 0x0000000000037941 */ /* 0x000fea0003800200 */
.L_x_16740:
        /* <DEDUP_REMOVED lines=22> */
.L_x_16743:
[----:B------:R-:W-:Y:S05]  /*13020*/  BSYNC.RECONVERGENT B3 ;  /* 0x0000000000037941 */ /* 0x000fea0003800200 */
.L_x_16742:
        /* <DEDUP_REMOVED lines=22> */
.L_x_16745:
[----:B------:R-:W-:Y:S05]  /*13190*/  BSYNC.RECONVERGENT B3 ;  /* 0x0000000000037941 */ /* 0x000fea0003800200 */
.L_x_16744:
        /* <DEDUP_REMOVED lines=22> */
.L_x_16747:
[----:B------:R-:W-:Y:S05]  /*13300*/  BSYNC.RECONVERGENT B3 ;  /* 0x0000000000037941 */ /* 0x000fea0003800200 */
.L_x_16746:
        /* <DEDUP_REMOVED lines=16> */
[----:B---3--:R-:W-:Y:S01]  /*13410*/  @P0 FFMA.FTZ R2, R134, R150, R151 ;  /* 0x0000009686020223 */ /* 0x008fe20000010097 */
[----:B------:R-:W-:-:S03]  /*13420*/  MOV R150, R143 ;  /* 0x0000008f00967202 */ /* 0x000fc60000000f00 */
        /* <DEDUP_REMOVED lines=19> */
.L_x_16749:
[----:B------:R-:W-:Y:S05]  /*13560*/  BSYNC.RECONVERGENT B3 ;  /* 0x0000000000037941 */ /* 0x000fea0003800200 */
.L_x_16748:
[----:B------:R-:W-:Y:S04]  /*13570*/  BSSY.RECONVERGENT B3, `(.L_x_16750) ;  /* 0x0000012000037945 */ /* 0x000fe80003800200 */
[----:B------:R-:W-:Y:S05]  /*13580*/  @!P1 BRA `(.L_x_16751) ;  /* 0x0000000000409947 */ /* 0x000fea0003800000 */
        /* <DEDUP_REMOVED lines=16> */
.L_x_16751:
[----:B------:R-:W-:Y:S05]  /*13690*/  BSYNC.RECONVERGENT B3 ;  /* 0x0000000000037941 */ /* 0x000fea0003800200 */
.L_x_16750:
[----:B------:R-:W-:Y:S04]  /*136a0*/  BSSY.RECONVERGENT B3, `(.L_x_16752) ;  /* 0x0000012000037945 */ /* 0x000fe80003800200 */
[----:B------:R-:W-:Y:S05]  /*136b0*/  @!P1 BRA `(.L_x_16753) ;  /* 0x0000000000409947 */ /* 0x000fea0003800000 */
        /* <DEDUP_REMOVED lines=16> */
.L_x_16753:
[----:B------:R-:W-:Y:S05]  /*137c0*/  BSYNC.RECONVERGENT B3 ;  /* 0x0000000000037941 */ /* 0x000fea0003800200 */
.L_x_16752:
[----:B------:R-:W-:Y:S02]  /*137d0*/  MOV R135, R133 ;  /* 0x0000008500877202 */ /* 0x000fe40000000f00 */
[----:B------:R-:W-:Y:S02]  /*137e0*/  MOV R134, R132 ;  /* 0x0000008400867202 */ /* 0x000fe40000000f00 */
        /* <DEDUP_REMOVED lines=18> */
.L_x_16739:
        /* <DEDUP_REMOVED lines=18> */
.L_x_16756:
[----:B------:R-:W-:Y:S05]  /*13a30*/  BSYNC.RECONVERGENT B3 ;  /* 0x0000000000037941 */ /* 0x000fea0003800200 */
.L_x_16755:
        /* <DEDUP_REMOVED lines=18> */
.L_x_16758:
[----:B------:R-:W-:Y:S05]  /*13b60*/  BSYNC.RECONVERGENT B3 ;  /* 0x0000000000037941 */ /* 0x000fea0003800200 */
.L_x_16757:
        /* <DEDUP_REMOVED lines=18> */
.L_x_16760:
[----:B------:R-:W-:Y:S05]  /*13c90*/  BSYNC.RECONVERGENT B3 ;  /* 0x0000000000037941 */ /* 0x000fea0003800200 */
.L_x_16759:
        /* <DEDUP_REMOVED lines=18> */
.L_x_16762:
[----:B------:R-:W-:Y:S05]  /*13dc0*/  BSYNC.RECONVERGENT B3 ;  /* 0x0000000000037941 */ /* 0x000fea0003800200 */
.L_x_16761:
        /* <DEDUP_REMOVED lines=18> */
.L_x_16764:
[----:B------:R-:W-:Y:S05]  /*13ef0*/  BSYNC.RECONVERGENT B3 ;  /* 0x0000000000037941 */ /* 0x000fea0003800200 */
.L_x_16763:
        /* <DEDUP_REMOVED lines=18> */
.L_x_16766:
[----:B------:R-:W-:Y:S05]  /*14020*/  BSYNC.RECONVERGENT B3 ;  /* 0x0000000000037941 */ /* 0x000fea0003800200 */
.L_x_16765:
        /* <DEDUP_REMOVED lines=18> */
.L_x_16768:
[----:B------:R-:W-:Y:S05]  /*14150*/  BSYNC.RECONVERGENT B3 ;  /* 0x0000000000037941 */ /* 0x000fea0003800200 */
.L_x_16767:
        /* <DEDUP_REMOVED lines=21> */
.L_x_16738:
        /* <DEDUP_REMOVED lines=19> */
.L_x_16773:
[----:B------:R-:W-:Y:S05]  /*143e0*/  BSYNC.RECONVERGENT B4 ;  /* 0x0000000000047941 */ /* 0x000fea0003800200 */
.L_x_16772:
        /* <DEDUP_REMOVED lines=13> */
.L_x_16775:
[----:B------:R-:W-:Y:S05]  /*144c0*/  BSYNC.RECONVERGENT B4 ;  /* 0x0000000000047941 */ /* 0x000fea0003800200 */
.L_x_16774:
[----:B------:R-:W-:Y:S02]  /*144d0*/  F2FP.F16.F32.PACK_AB R3, RZ, R3 ;  /* 0x00000003ff03723e */ /* 0x000fe400000000ff */
[----:B------:R-:W-:Y:S02]  /*144e0*/  MOV R92, R2 ;  /* 0x00000002005c7202 */ /* 0x000fe40000000f00 */
[----:B------:R-:W-:-:S07]  /*144f0*/  PRMT R128, R3, 0x7610, R128 ;  /* 0x0000761003807816 */ /* 0x000fce0000000080 */
.L_x_16771:
[----:B------:R-:W-:Y:S05]  /*14500*/  BSYNC.RECONVERGENT B3 ;  /* 0x0000000000037941 */ /* 0x000fea0003800200 */
.L_x_16770:
        /* <DEDUP_REMOVED lines=15> */
.L_x_16779:
[----:B------:R-:W-:Y:S05]  /*14600*/  BSYNC.RECONVERGENT B4 ;  /* 0x0000000000047941 */ /* 0x000fea0003800200 */
.L_x_16778:
        /* <DEDUP_REMOVED lines=13> */
.L_x_16781:
[----:B------:R-:W-:Y:S05]  /*146e0*/  BSYNC.RECONVERGENT B4 ;  /* 0x0000000000047941 */ /* 0x000fea0003800200 */
.L_x_16780:
[----:B------:R-:W-:Y:S02]  /*146f0*/  F2FP.F16.F32.PACK_AB R3, RZ, R3 ;  /* 0x00000003ff03723e */ /* 0x000fe400000000ff */
[----:B------:R-:W-:Y:S02]  /*14700*/  MOV R93, R2 ;  /* 0x00000002005d7202 */ /* 0x000fe40000000f00 */
[----:B------:R-:W-:-:S07]  /*14710*/  PRMT R128, R128, 0x5410, R3 ;  /* 0x0000541080807816 */ /* 0x000fce0000000003 */
.L_x_16777:
[----:B------:R-:W-:Y:S05]  /*14720*/  BSYNC.RECONVERGENT B3 ;  /* 0x0000000000037941 */ /* 0x000fea0003800200 */
.L_x_16776:
        /* <DEDUP_REMOVED lines=15> */
.L_x_16785:
[----:B------:R-:W-:Y:S05]  /*14820*/  BSYNC.RECONVERGENT B4 ;  /* 0x0000000000047941 */ /* 0x000fea0003800200 */
.L_x_16784:
        /* <DEDUP_REMOVED lines=13> */
.L_x_16787:
[----:B------:R-:W-:Y:S05]  /*14900*/  BSYNC.RECONVERGENT B4 ;  /* 0x0000000000047941 */ /* 0x000fea0003800200 */
.L_x_16786:
[----:B------:R-:W-:Y:S02]  /*14910*/  F2FP.F16.F32.PACK_AB R3, RZ, R3 ;  /* 0x00000003ff03723e */ /* 0x000fe400000000ff */
[----:B------:R-:W-:Y:S02]  /*14920*/  MOV R94, R2 ;  /* 0x00000002005e7202 */ /* 0x000fe40000000f00 */
[----:B------:R-:W-:-:S07]  /*14930*/  PRMT R129, R3, 0x7610, R129 ;  /* 0x0000761003817816 */ /* 0x000fce0000000081 */
.L_x_16783:
[----:B------:R-:W-:Y:S05]  /*14940*/  BSYNC.RECONVERGENT B3 ;  /* 0x0000000000037941 */ /* 0x000fea0003800200 */
.L_x_16782:
        /* <DEDUP_REMOVED lines=15> */
.L_x_16791:
[----:B------:R-:W-:Y:S05]  /*14a40*/  BSYNC.RECONVERGENT B4 ;  /* 0x0000000000047941 */ /* 0x000fea0003800200 */
.L_x_16790:
        /* <DEDUP_REMOVED lines=13> */
.L_x_16793:
[----:B------:R-:W-:Y:S05]  /*14b20*/  BSYNC.RECONVERGENT B4 ;  /* 0x0000000000047941 */ /* 0x000fea0003800200 */
.L_x_16792:
[----:B------:R-:W-:Y:S02]  /*14b30*/  F2FP.F16.F32.PACK_AB R3, RZ, R3 ;  /* 0x00000003ff03723e */ /* 0x000fe400000000ff */
[----:B------:R-:W-:Y:S02]  /*14b40*/  MOV R95, R2 ;  /* 0x00000002005f7202 */ /* 0x000fe40000000f00 */
[----:B------:R-:W-:-:S07]  /*14b50*/  PRMT R129, R129, 0x5410, R3 ;  /* 0x0000541081817816 */ /* 0x000fce0000000003 */
.L_x_16789:
[----:B------:R-:W-:Y:S05]  /*14b60*/  BSYNC.RECONVERGENT B3 ;  /* 0x0000000000037941 */ /* 0x000fea0003800200 */
.L_x_16788:
        /* <DEDUP_REMOVED lines=15> */
.L_x_16797:
[----:B------:R-:W-:Y:S05]  /*14c60*/  BSYNC.RECONVERGENT B4 ;  /* 0x0000000000047941 */ /* 0x000fea0003800200 */
.L_x_16796:
        /* <DEDUP_REMOVED lines=13> */
.L_x_16799:
[----:B------:R-:W-:Y:S05]  /*14d40*/  BSYNC.RECONVERGENT B4 ;  /* 0x0000000000047941 */ /* 0x000fea0003800200 */
.L_x_16798:
[----:B------:R-:W-:Y:S02]  /*14d50*/  F2FP.F16.F32.PACK_AB R3, RZ, R3 ;  /* 0x00000003ff03723e */ /* 0x000fe400000000ff */
[----:B------:R-:W-:Y:S02]  /*14d60*/  MOV R96, R2 ;  /* 0x0000000200607202 */ /* 0x000fe40000000f00 */
[----:B------:R-:W-:-:S07]  /*14d70*/  PRMT R130, R3, 0x7610, R130 ;  /* 0x0000761003827816 */ /* 0x000fce0000000082 */
.L_x_16795:
[----:B------:R-:W-:Y:S05]  /*14d80*/  BSYNC.RECONVERGENT B3 ;  /* 0x0000000000037941 */ /* 0x000fea0003800200 */
.L_x_16794:
        /* <DEDUP_REMOVED lines=15> */
.L_x_16803:
[----:B------:R-:W-:Y:S05]  /*14e80*/  BSYNC.RECONVERGENT B4 ;  /* 0x0000000000047941 */ /* 0x000fea0003800200 */
.L_x_16802:
        /* <DEDUP_REMOVED lines=13> */
.L_x_16805:
[----:B------:R-:W-:Y:S05]  /*14f60*/  BSYNC.RECONVERGENT B4 ;  /* 0x0000000000047941 */ /* 0x000fea0003800200 */
.L_x_16804:
[----:B------:R-:W-:Y:S02]  /*14f70*/  F2FP.F16.F32.PACK_AB R3, RZ, R3 ;  /* 0x00000003ff03723e */ /* 0x000fe400000000ff */
[----:B------:R-:W-:Y:S02]  /*14f80*/  MOV R97, R2 ;  /* 0x0000000200617202 */ /* 0x000fe40000000f00 */
[----:B------:R-:W-:-:S07]  /*14f90*/  PRMT R130, R130, 0x5410, R3 ;  /* 0x0000541082827816 */ /* 0x000fce0000000003 */
.L_x_16801:
[----:B------:R-:W-:Y:S05]  /*14fa0*/  BSYNC.RECONVERGENT B3 ;  /* 0x0000000000037941 */ /* 0x000fea0003800200 */
.L_x_16800:
        /* <DEDUP_REMOVED lines=15> */
.L_x_16809:
[----:B------:R-:W-:Y:S05]  /*150a0*/  BSYNC.RECONVERGENT B4 ;  /* 0x0000000000047941 */ /* 0x000fea0003800200 */
.L_x_16808:
        /* <DEDUP_REMOVED lines=13> */
.L_x_16811:
[----:B------:R-:W-:Y:S05]  /*15180*/  BSYNC.RECONVERGENT B4 ;  /* 0x0000000000047941 */ /* 0x000fea0003800200 */
.L_x_16810:
[----:B------:R-:W-:Y:S02]  /*15190*/  F2FP.F16.F32.PACK_AB R3, RZ, R3 ;  /* 0x00000003ff03723e */ /* 0x000fe400000000ff */
[----:B------:R-:W-:Y:S02]  /*151a0*/  MOV R98, R2 ;  /* 0x0000000200627202 */ /* 0x000fe40000000f00 */
[----:B------:R-:W-:-:S07]  /*151b0*/  PRMT R131, R3, 0x7610, R131 ;  /* 0x0000761003837816 */ /* 0x000fce0000000083 */
.L_x_16807:
[----:B------:R-:W-:Y:S05]  /*151c0*/  BSYNC.RECONVERGENT B3 ;  /* 0x0000000000037941 */ /* 0x000fea0003800200 */
.L_x_16806:
        /* <DEDUP_REMOVED lines=30> */
[----:B------:R-:W-:-:S03]  /*153b0*/  FSEL R133, R3, RZ, P0 ;  /* 0x000000ff03857208 */ /* 0x000fc60000000000 */
[C---:B------:R-:W-:Y:S01]  /*153c0*/  FMUL.FTZ R2, R4.reuse, R2 ;  /* 0x0000000204027220 */ /* 0x040fe20000410000 */
[----:B------:R-:W-:-:S04]  /*153d0*/  FMUL.FTZ R4, R4, R132 ;  /* 0x0000008404047220 */ /* 0x000fc80000410000 */
        /* <DEDUP_REMOVED lines=18> */
.L_x_16769:
        /* <DEDUP_REMOVED lines=15> */
.L_x_16815:
[----:B------:R-:W-:Y:S05]  /*155f0*/  BSYNC.RECONVERGENT B4 ;  /* 0x0000000000047941 */ /* 0x000fea0003800200 */
.L_x_16814:
        /* <DEDUP_REMOVED lines=13> */
.L_x_16817:
[----:B------:R-:W-:Y:S05]  /*156d0*/  BSYNC.RECONVERGENT B4 ;  /* 0x0000000000047941 */ /* 0x000fea0003800200 */
.L_x_16816:
[----:B------:R-:W-:Y:S02]  /*156e0*/  F2FP.F16.F32.PACK_AB R3, RZ, R3 ;  /* 0x00000003ff03723e */ /* 0x000fe400000000ff */
[----:B------:R-:W-:Y:S02]  /*156f0*/  MOV R92, R2 ;  /* 0x00000002005c7202 */ /* 0x000fe40000000f00 */
[----:B------:R-:W-:-:S07]  /*15700*/  PRMT R128, R3, 0x7610, R128 ;  /* 0x0000761003807816 */ /* 0x000fce0000000080 */
.L_x_16813:
[----:B------:R-:W-:Y:S05]  /*15710*/  BSYNC.RECONVERGENT B3 ;  /* 0x0000000000037941 */ /* 0x000fea0003800200 */
.L_x_16812:
        /* <DEDUP_REMOVED lines=15> */
.L_x_16821:
[----:B------:R-:W-:Y:S05]  /*15810*/  BSYNC.RECONVERGENT B4 ;  /* 0x0000000000047941 */ /* 0x000fea0003800200 */
.L_x_16820:
        /* <DEDUP_REMOVED lines=13> */
.L_x_16823:
[----:B------:R-:W-:Y:S05]  /*158f0*/  BSYNC.RECONVERGENT B4 ;  /* 0x0000000000047941 */ /* 0x000fea0003800200 */
.L_x_16822:
[----:B------:R-:W-:Y:S02]  /*15900*/  F2FP.F16.F32.PACK_AB R3, RZ, R3 ;  /* 0x00000003ff03723e */ /* 0x000fe400000000ff */
[----:B------:R-:W-:Y:S02]  /*15910*/  MOV R93, R2 ;  /* 0x00000002005d7202 */ /* 0x000fe40000000f00 */
[----:B------:R-:W-:-:S07]  /*15920*/  PRMT R128, R128, 0x5410, R3 ;  /* 0x0000541080807816 */ /* 0x000fce0000000003 */
.L_x_16819:
[----:B------:R-:W-:Y:S05]  /*15930*/  BSYNC.RECONVERGENT B3 ;  /* 0x0000000000037941 */ /* 0x000fea0003800200 */
.L_x_16818:
        /* <DEDUP_REMOVED lines=15> */
.L_x_16827:
[----:B------:R-:W-:Y:S05]  /*15a30*/  BSYNC.RECONVERGENT B4 ;  /* 0x0000000000047941 */ /* 0x000fea0003800200 */
.L_x_16826:
        /* <DEDUP_REMOVED lines=13> */
.L_x_16829:
[----:B------:R-:W-:Y:S05]  /*15b10*/  BSYNC.RECONVERGENT B4 ;  /* 0x0000000000047941 */ /* 0x000fea0003800200 */
.L_x_16828:
[----:B------:R-:W-:Y:S02]  /*15b20*/  F2FP.F16.F32.PACK_AB R3, RZ, R3 ;  /* 0x00000003ff03723e */ /* 0x000fe400000000ff */
[----:B------:R-:W-:Y:S02]  /*15b30*/  MOV R94, R2 ;  /* 0x00000002005e7202 */ /* 0x000fe40000000f00 */
[----:B------:R-:W-:-:S07]  /*15b40*/  PRMT R129, R3, 0x7610, R129 ;  /* 0x0000761003817816 */ /* 0x000fce0000000081 */
.L_x_16825:
[----:B------:R-:W-:Y:S05]  /*15b50*/  BSYNC.RECONVERGENT B3 ;  /* 0x0000000000037941 */ /* 0x000fea0003800200 */
.L_x_16824:
        /* <DEDUP_REMOVED lines=15> */
.L_x_16833:
[----:B------:R-:W-:Y:S05]  /*15c50*/  BSYNC.RECONVERGENT B4 ;  /* 0x0000000000047941 */ /* 0x000fea0003800200 */
.L_x_16832:
        /* <DEDUP_REMOVED lines=13> */
.L_x_16835:
[----:B------:R-:W-:Y:S05]  /*15d30*/  BSYNC.RECONVERGENT B4 ;  /* 0x0000000000047941 */ /* 0x000fea0003800200 */
.L_x_16834:
[----:B------:R-:W-:Y:S02]  /*15d40*/  F2FP.F16.F32.PACK_AB R3, RZ, R3 ;  /* 0x00000003ff03723e */ /* 0x000fe400000000ff */
[----:B------:R-:W-:Y:S02]  /*15d50*/  MOV R95, R2 ;  /* 0x00000002005f7202 */ /* 0x000fe40000000f00 */
[----:B------:R-:W-:-:S07]  /*15d60*/  PRMT R129, R129, 0x5410, R3 ;  /* 0x0000541081817816 */ /* 0x000fce0000000003 */
.L_x_16831:
[----:B------:R-:W-:Y:S05]  /*15d70*/  BSYNC.RECONVERGENT B3 ;  /* 0x0000000000037941 */ /* 0x000fea0003800200 */
.L_x_16830:
        /* <DEDUP_REMOVED lines=15> */
.L_x_16839:
[----:B------:R-:W-:Y:S05]  /*15e70*/  BSYNC.RECONVERGENT B4 ;  /* 0x0000000000047941 */ /* 0x000fea0003800200 */
.L_x_16838:
        /* <DEDUP_REMOVED lines=13> */
.L_x_16841:
[----:B------:R-:W-:Y:S05]  /*15f50*/  BSYNC.RECONVERGENT B4 ;  /* 0x0000000000047941 */ /* 0x000fea0003800200 */
.L_x_16840:
[----:B------:R-:W-:Y:S02]  /*15f60*/  F2FP.F16.F32.PACK_AB R3, RZ, R3 ;  /* 0x00000003ff03723e */ /* 0x000fe400000000ff */
[----:B------:R-:W-:Y:S02]  /*15f70*/  MOV R96, R2 ;  /* 0x0000000200607202 */ /* 0x000fe40000000f00 */
[----:B------:R-:W-:-:S07]  /*15f80*/  PRMT R130, R3, 0x7610, R130 ;  /* 0x0000761003827816 */ /* 0x000fce0000000082 */
.L_x_16837:
[----:B------:R-:W-:Y:S05]  /*15f90*/  BSYNC.RECONVERGENT B3 ;  /* 0x0000000000037941 */ /* 0x000fea0003800200 */
.L_x_16836:
        /* <DEDUP_REMOVED lines=15> */
.L_x_16845:
[----:B------:R-:W-:Y:S05]  /*16090*/  BSYNC.RECONVERGENT B4 ;  /* 0x0000000000047941 */ /* 0x000fea0003800200 */
.L_x_16844:
        /* <DEDUP_REMOVED lines=13> */
.L_x_16847:
[----:B------:R-:W-:Y:S05]  /*16170*/  BSYNC.RECONVERGENT B4 ;  /* 0x0000000000047941 */ /* 0x000fea0003800200 */
.L_x_16846:
[----:B------:R-:W-:Y:S02]  /*16180*/  F2FP.F16.F32.PACK_AB R3, RZ, R3 ;  /* 0x00000003ff03723e */ /* 0x000fe400000000ff */
[----:B------:R-:W-:Y:S02]  /*16190*/  MOV R97, R2 ;  /* 0x0000000200617202 */ /* 0x000fe40000000f00 */
[----:B------:R-:W-:-:S07]  /*161a0*/  PRMT R130, R130, 0x5410, R3 ;  /* 0x0000541082827816 */ /* 0x000fce0000000003 */
.L_x_16843:
[----:B------:R-:W-:Y:S05]  /*161b0*/  BSYNC.RECONVERGENT B3 ;  /* 0x0000000000037941 */ /* 0x000fea0003800200 */
.L_x_16842:
        /* <DEDUP_REMOVED lines=15> */
.L_x_16851:
[----:B------:R-:W-:Y:S05]  /*162b0*/  BSYNC.RECONVERGENT B4 ;  /* 0x0000000000047941 */ /* 0x000fea0003800200 */
.L_x_16850:
        /* <DEDUP_REMOVED lines=13> */
.L_x_16853:
[----:B------:R-:W-:Y:S05]  /*16390*/  BSYNC.RECONVERGENT B4 ;  /* 0x0000000000047941 */ /* 0x000fea0003800200 */
.L_x_16852:
[----:B------:R-:W-:Y:S02]  /*163a0*/  F2FP.F16.F32.PACK_AB R3, RZ, R3 ;  /* 0x00000003ff03723e */ /* 0x000fe400000000ff */
[----:B------:R-:W-:Y:S02]  /*163b0*/  MOV R98, R2 ;  /* 0x0000000200627202 */ /* 0x000fe40000000f00 */
[----:B------:R-:W-:-:S07]  /*163c0*/  PRMT R131, R3, 0x7610, R131 ;  /* 0x0000761003837816 */ /* 0x000fce0000000083 */
.L_x_16849:
[----:B------:R-:W-:Y:S05]  /*163d0*/  BSYNC.RECONVERGENT B3 ;  /* 0x0000000000037941 */ /* 0x000fea0003800200 */
.L_x_16848:
[----:B------:R-:W-:Y:S05]  /*163e0*/  @!P1 BRA `(.L_x_16754) ;  /* 0x0000000000509947 */ /* 0x000fea0003800000 */
[----:B0-----:R-:W2:Y:S04]  /*163f0*/  LDL R2, [R1+0x2c] ;  /* 0x00002c0001027983 */ /* 0x001ea80000100800 */
        /* <DEDUP_REMOVED lines=19> */
.L_x_16754:
[----:B------:R-:W-:Y:S05]  /*16530*/  BSYNC.RECONVERGENT B1 ;  /* 0x0000000000017941 */ /* 0x000fea0003800200 */
.L_x_16737:
[----:B0-----:R-:W0:Y:S02]  /*16540*/  @P2 LDC.64 R2, c[0x0][0x478] ;  /* 0x00011e00ff022b82 */ /* 0x001e240000000a00 */
[----:B0----5:R-:W-:-:S05]  /*16550*/  @P2 IMAD.WIDE.U32 R2, R149, 0x20, R2 ;  /* 0x0000002095022825 */ /* 0x021fca00078e0002 */
[----:B------:R-:W-:Y:S04]  /*16560*/  @P2 STG.E.128 desc[UR6][R2.64], R132 ;  /* 0x0000008402002986 */ /* 0x000fe8000c101d06 */
[----:B------:R0:W-:Y:S02]  /*16570*/  @P2 STG.E.128 desc[UR6][R2.64+0x10], R124 ;  /* 0x0000107c02002986 */ /* 0x0001e4000c101d06 */
[----:B0-----:R-:W0:Y:S02]  /*16580*/  @P1 LDC.64 R2, c[0x0][0x468] ;  /* 0x00011a00ff021b82 */ /* 0x001e240000000a00 */
[----:B0-----:R-:W-:-:S05]  /*16590*/  @P1 IMAD.WIDE.U32 R2, R148, 0x10, R2 ;  /* 0x0000001094021825 */ /* 0x001fca00078e0002 */
[----:B------:R0:W-:Y:S02]  /*165a0*/  @P1 STG.E.128 desc[UR6][R2.64], R128 ;  /* 0x0000008002001986 */ /* 0x0001e4000c101d06 */
.L_x_16734:
[----:B------:R-:W-:Y:S05]  /*165b0*/  BSYNC.RECONVERGENT B2 ;  /* 0x0000000000027941 */ /* 0x000fea0003800200 */
.L_x_16733:
[----:B0-----:R-:W0:Y:S02]  /*165c0*/  LDC.64 R2, c[0x0][0x380] ;  /* 0x0000e000ff027b82 */ /* 0x001e240000000a00 */
[----:B0-----:R-:W-:-:S04]  /*165d0*/  LEA R219, R2, R219, 0x2 ;  /* 0x000000db02db7211 */ /* 0x001fc800078e10ff */
[----:B------:R-:W-:-:S13]  /*165e0*/  ISETP.GE.AND P0, PT, R219, R3, PT ;  /* 0x00000003db00720c */ /* 0x000fda0003f06270 */
[----:B------:R-:W-:Y:S05]  /*165f0*/  @!P0 BRA `(.L_x_16854) ;  /* 0xfffffea800788947 */ /* 0x000fea000383ffff */
.L_x_16219:
[----:B------:R-:W-:Y:S05]  /*16600*/  BSYNC B0 ;  /* 0x0000000000007941 */ /* 0x000fea0003800000 */
.L_x_16218:
        /* <DEDUP_REMOVED lines=26> */
[----:B------:R-:W-:Y:S02]  /*167b0*/  MOV R145, R217 ;  /* 0x000000d900917202 */ /* 0x000fe40000000f00 */
[----:B------:R-:W-:Y:S02]  /*167c0*/  MOV R146, R216 ;  /* 0x000000d800927202 */ /* 0x000fe40000000f00 */
[----:B------:R-:W-:Y:S02]  /*167d0*/  MOV R147, R159 ;  /* 0x0000009f00937202 */ /* 0x000fe40000000f00 */
[----:B------:R-:W-:-:S02]  /*167e0*/  MOV R128, R158 ;  /* 0x0000009e00807202 */ /* 0x000fc40000000f00 */
[----:B------:R-:W2:Y:S01]  /*167f0*/  LDL.LU R158, [R1+0x4c] ;  /* 0x00004c00019e7983 */ /* 0x000ea20000300800 */
[----:B------:R-:W-:-:S03]  /*16800*/  MOV R129, R157 ;  /* 0x0000009d00817202 */ /* 0x000fc60000000f00 */
[----:B------:R-:W2:Y:S01]  /*16810*/  LDL.LU R159, [R1+0x50] ;  /* 0x00005000019f7983 */ /* 0x000ea20000300800 */
[----:B------:R-:W-:Y:S02]  /*16820*/  MOV R130, R156 ;  /* 0x0000009c00827202 */ /* 0x000fe40000000f00 */
[----:B------:R-:W-:Y:S02]  /*16830*/  MOV R131, R155 ;  /* 0x0000009b00837202 */ /* 0x000fe40000000f00 */
[----:B------:R-:W-:Y:S02]  /*16840*/  MOV R124, R154 ;  /* 0x0000009a007c7202 */ /* 0x000fe40000000f00 */
        /* <DEDUP_REMOVED lines=9> */
[----:B------:R-:W-:Y:S02]  /*168e0*/  MOV R134, R148 ;  /* 0x0000009400867202 */ /* 0x000fe40000000f00 */
[----:B------:R-:W0:Y:S01]  /*168f0*/  S2R R148, SR_TID.X ;  /* 0x0000000000947919 */ /* 0x000e220000002100 */
[----:B------:R-:W-:Y:S02]  /*16900*/  MOV R135, R5 ;  /* 0x0000000500877202 */ /* 0x000fe40000000f00 */
[----:B------:R-:W-:Y:S02]  /*16910*/  MOV R156, R3 ;  /* 0x00000003009c7202 */ /* 0x000fe40000000f00 */
[----:B------:R-:W1:Y:S01]  /*16920*/  S2R R3, SR_CgaCtaId ;  /* 0x0000000000037919 */ /* 0x000e620000008800 */
[----:B------:R-:W-:Y:S02]  /*16930*/  MOV R157, R2 ;  /* 0x00000002009d7202 */ /* 0x000fe40000000f00 */
[----:B------:R-:W-:-:S02]  /*16940*/  MOV R2, 0x400 ;  /* 0x0000040000027802 */ /* 0x000fc40000000f00 */
        /* <DEDUP_REMOVED lines=8> */
[----:B------:R-:W-:Y:S04]  /*169d0*/  STS.128 [R33], R212 ;  /* 0x000000d421007388 */ /* 0x000fe80000000c00 */
[----:B--2---:R-:W-:Y:S04]  /*169e0*/  STS.128 [R33+0x810], R156 ;  /* 0x0008109c21007388 */ /* 0x004fe80000000c00 */
[----:B---3--:R0:W-:Y:S04]  /*169f0*/  STS.128 [R33+0xc00], R152 ;  /* 0x000c009821007388 */ /* 0x0081e80000000c00 */
        /* <DEDUP_REMOVED lines=238> */
.L_x_16856:
[----:B------:R-:W-:Y:S05]  /*178e0*/  BSYNC.RECONVERGENT B0 ;  /* 0x0000000000007941 */ /* 0x000fea0003800200 */
.L_x_16855:
        /* <DEDUP_REMOVED lines=17> */
.L_x_16858:
[----:B------:R-:W-:Y:S05]  /*17a00*/  BSYNC.RECONVERGENT B0 ;  /* 0x0000000000007941 */ /* 0x000fea0003800200 */
.L_x_16857:
        /* <DEDUP_REMOVED lines=17> */
.L_x_16860:
[----:B------:R-:W-:Y:S05]  /*17b20*/  BSYNC.RECONVERGENT B0 ;  /* 0x0000000000007941 */ /* 0x000fea0003800200 */
.L_x_16859:
        /* <DEDUP_REMOVED lines=43> */
[----:B------:R-:W5:Y:S01]  /*17de0*/  LDS R24, [R0+0xe00] ;  /* 0x000e000000187984 */ /* 0x000f620000000800 */
        /* <DEDUP_REMOVED lines=90> */
.L_x_16862:
[----:B------:R-:W-:Y:S05]  /*18390*/  BSYNC.RECONVERGENT B0 ;  /* 0x0000000000007941 */ /* 0x000fea0003800200 */
.L_x_16861:
        /* <DEDUP_REMOVED lines=17> */
.L_x_16864:
[----:B------:R-:W-:Y:S05]  /*184b0*/  BSYNC.RECONVERGENT B0 ;  /* 0x0000000000007941 */ /* 0x000fea0003800200 */
.L_x_16863:
        /* <DEDUP_REMOVED lines=17> */
.L_x_16866:
[----:B------:R-:W-:Y:S05]  /*185d0*/  BSYNC.RECONVERGENT B0 ;  /* 0x0000000000007941 */ /* 0x000fea0003800200 */
.L_x_16865:
        /* <DEDUP_REMOVED lines=17> */
.L_x_16868:
[----:B------:R-:W-:Y:S05]  /*186f0*/  BSYNC.RECONVERGENT B0 ;  /* 0x0000000000007941 */ /* 0x000fea0003800200 */
.L_x_16867:
        /* <DEDUP_REMOVED lines=17> */
.L_x_16870:
[----:B------:R-:W-:Y:S05]  /*18810*/  BSYNC.RECONVERGENT B0 ;  /* 0x0000000000007941 */ /* 0x000fea0003800200 */
.L_x_16869:
        /* <DEDUP_REMOVED lines=17> */
.L_x_16872:
[----:B------:R-:W-:Y:S05]  /*18930*/  BSYNC.RECONVERGENT B0 ;  /* 0x0000000000007941 */ /* 0x000fea0003800200 */
.L_x_16871:
        /* <DEDUP_REMOVED lines=11> */
.L_x_16232:
[----:B-12---:R-:W-:Y:S01]  /*189f0*/  HFMA2 R148, -RZ, RZ, 0, 5.9604644775390625e-08 ;  /* 0x00000001ff947431 */ /* 0x006fe200000001ff */
[----:B------:R-:W-:Y:S01]  /*18a00*/  BSSY B1, `(.L_x_16873) ;  /* 0x0000007000017945 */ /* 0x000fe20003800000 */
[----:B---3--:R-:W-:Y:S02]  /*18a10*/  MOV R149, R217 ;  /* 0x000000d900957202 */ /* 0x008fe40000000f00 */
[----:B------:R-:W-:Y:S02]  /*18a20*/  MOV R3, 0x1f ;  /* 0x0000001f00037802 */ /* 0x000fe40000000f00 */
[----:B----4-:R-:W-:-:S07]  /*18a30*/  MOV R2, 0xffffffff ;  /* 0xffffffff00027802 */ /* 0x010fce0000000f00 */
[----:B0----5:R-:W-:Y:S05]  /*18a40*/  WARPSYNC.COLLECTIVE R2, `(.L_x_16874) ;  /* 0x0000000002087348 */ /* 0x021fea0003c00000 */
[----:B------:R1:W2:Y:S02]  /*18a50*/  SHFL.BFLY P6, R152, R149, R148, R3 ;  /* 0x0c00009495987389 */ /* 0x0002a400000c0003 */
[----:B012--5:R-:W-:Y:S05]  /*18a60*/  ENDCOLLECTIVE ;  /* 0x000000000000791b */ /* 0x027fea0003800000 */
.L_x_16874:
[----:B------:R-:W-:Y:S05]  /*18a70*/  BSYNC B1 ;  /* 0x0000000000017941 */ /* 0x000fea0003800000 */
.L_x_16873:
        /* <DEDUP_REMOVED lines=9> */
.L_x_16875:
        /* <DEDUP_REMOVED lines=8> */
.L_x_16876:
[----:B------:R-:W-:Y:S02]  /*18b90*/  MOV R149, R151 ;  /* 0x0000009700957202 */ /* 0x000fe40000000f00 */
[----:B------:R-:W-:-:S05]  /*18ba0*/  MOV R2, R152 ;  /* 0x0000009800027202 */ /* 0x000fca0000000f00 */
[----:B------:R-:W-:Y:S01]  /*18bb0*/  FADD.FTZ R150, R150, R2 ;  /* 0x0000000296967221 */ /* 0x000fe20000010000 */
[----:B------:R-:W-:-:S07]  /*18bc0*/  MOV R2, 0xffffffff ;  /* 0xffffffff00027802 */ /* 0x000fce0000000f00 */
[----:B------:R-:W-:Y:S05]  /*18bd0*/  WARPSYNC.COLLECTIVE R2, `(.L_x_16877) ;  /* 0x0000000002087348 */ /* 0x000fea0003c00000 */
[----:B------:R0:W1:Y:S02]  /*18be0*/  SHFL.BFLY P6, R152, R149, R148, R3 ;  /* 0x0c00009495987389 */ /* 0x00006400000c0003 */
[----:B01----:R-:W-:Y:S05]  /*18bf0*/  ENDCOLLECTIVE ;  /* 0x000000000000791b */ /* 0x003fea0003800000 */
.L_x_16877:
        /* <DEDUP_REMOVED lines=8> */
.L_x_16878:
[----:B------:R-:W-:Y:S02]  /*18c80*/  MOV R149, R151 ;  /* 0x0000009700957202 */ /* 0x000fe40000000f00 */
[----:B------:R-:W-:-:S05]  /*18c90*/  MOV R2, R152 ;  /* 0x0000009800027202 */ /* 0x000fca0000000f00 */
[----:B------:R-:W-:Y:S01]  /*18ca0*/  FADD.FTZ R150, R150, R2 ;  /* 0x0000000296967221 */ /* 0x000fe20000010000 */
[----:B------:R-:W-:-:S07]  /*18cb0*/  MOV R2, 0xffffffff ;  /* 0xffffffff00027802 */ /* 0x000fce0000000f00 */
[----:B------:R-:W-:Y:S05]  /*18cc0*/  WARPSYNC.COLLECTIVE R2, `(.L_x_16879) ;  /* 0x0000000002087348 */ /* 0x000fea0003c00000 */
[----:B------:R0:W1:Y:S02]  /*18cd0*/  SHFL.BFLY P6, R152, R149, R148, R3 ;  /* 0x0c00009495987389 */ /* 0x00006400000c0003 */
[----:B01----:R-:W-:Y:S05]  /*18ce0*/  ENDCOLLECTIVE ;  /* 0x000000000000791b */ /* 0x003fea0003800000 */
.L_x_16879:
        /* <DEDUP_REMOVED lines=8> */
.L_x_16880:
[----:B------:R-:W-:Y:S02]  /*18d70*/  MOV R149, R151 ;  /* 0x0000009700957202 */ /* 0x000fe40000000f00 */
[----:B------:R-:W-:-:S05]  /*18d80*/  MOV R2, R152 ;  /* 0x0000009800027202 */ /* 0x000fca0000000f00 */
[----:B------:R-:W-:Y:S01]  /*18d90*/  FADD.FTZ R150, R150, R2 ;  /* 0x0000000296967221 */ /* 0x000fe20000010000 */
[----:B------:R-:W-:-:S07]  /*18da0*/  MOV R2, 0xffffffff ;  /* 0xffffffff00027802 */ /* 0x000fce0000000f00 */
[----:B------:R-:W-:Y:S05]  /*18db0*/  WARPSYNC.COLLECTIVE R2, `(.L_x_16881) ;  /* 0x0000000002087348 */ /* 0x000fea0003c00000 */
[----:B------:R0:W1:Y:S02]  /*18dc0*/  SHFL.BFLY P6, R152, R149, R148, R3 ;  /* 0x0c00009495987389 */ /* 0x00006400000c0003 */
[----:B01----:R-:W-:Y:S05]  /*18dd0*/  ENDCOLLECTIVE ;  /* 0x000000000000791b */ /* 0x003fea0003800000 */
.L_x_16881:
        /* <DEDUP_REMOVED lines=8> */
.L_x_16882:
[----:B------:R-:W-:Y:S02]  /*18e60*/  MOV R149, R151 ;  /* 0x0000009700957202 */ /* 0x000fe40000000f00 */
[----:B------:R-:W-:-:S07]  /*18e70*/  MOV R153, R152 ;  /* 0x0000009800997202 */ /* 0x000fce0000000f00 */
[----:B------:R-:W-:Y:S05]  /*18e80*/  WARPSYNC.COLLECTIVE R2, `(.L_x_16883) ;  /* 0x0000000002087348 */ /* 0x000fea0003c00000 */
[----:B------:R0:W1:Y:S02]  /*18e90*/  SHFL.BFLY P6, R152, R149, R148, R3 ;  /* 0x0c00009495987389 */ /* 0x00006400000c0003 */
[----:B01----:R-:W-:Y:S05]  /*18ea0*/  ENDCOLLECTIVE ;  /* 0x000000000000791b */ /* 0x003fea0003800000 */
.L_x_16883:
[----:B------:R-:W-:Y:S01]  /*18eb0*/  MOV R2, R152 ;  /* 0x0000009800027202 */ /* 0x000fe20000000f00 */
[----:B------:R-:W-:Y:S06]  /*18ec0*/  BRA `(.L_x_16884) ;  /* 0xfffffeb000847947 */ /* 0x000fec000383ffff */
.L_x_16885:
        /* <DEDUP_REMOVED lines=11> */
.L_x_25489:


//--------------------- .text._ZN10layer_norm22ln_bwd_finalize_kernelINS_22Kernel_traits_finalizeILj1280E6__halfS2_fS2_fjLb1ELj1024ELj4ENS_18Kernel_traits_baseILj1280ES2_S2_fS2_fjLj1024EEEEELb1ELb1EEEvNS_9BwdParamsE --------------------------
	.section	.text._ZN10layer_norm22ln_bwd_finalize_kernelINS_22Kernel_traits_finalizeILj1280E6__halfS2_fS2_fjLb1ELj1024ELj4ENS_18Kernel_traits_baseILj1280ES2_S2_fS2_fjLj1024EEEEELb1ELb1EEEvNS_9BwdParamsE,"ax",@progbits
	.align	128
        .global         _ZN10layer_norm22ln_bwd_finalize_kernelINS_22Kernel_traits_finalizeILj1280E6__halfS2_fS2_fjLb1ELj1024ELj4ENS_18Kernel_traits_baseILj1280ES2_S2_fS2_fjLj1024EEEEELb1ELb1EEEvNS_9BwdParamsE
        .type           _ZN10layer_norm22ln_bwd_finalize_kernelINS_22Kernel_traits_finalizeILj1280E6__halfS2_fS2_fjLb1ELj1024ELj4ENS_18Kernel_traits_baseILj1280ES2_S2_fS2_fjLj1024EEEEELb1ELb1EEEvNS_9BwdParamsE,@function
        .size           _ZN10layer_norm22ln_bwd_finalize_kernelINS_22Kernel_traits_finalizeILj1280E6__halfS2_fS2_fjLb1ELj1024ELj4ENS_18Kernel_traits_baseILj1280ES2_S2_fS2_fjLj1024EEEEELb1ELb1EEEvNS_9BwdParamsE,(.L_x_25490 - _ZN10layer_norm22ln_bwd_finalize_kernelINS_22Kernel_traits_finalizeILj1280E6__halfS2_fS2_fjLb1ELj1024ELj4ENS_18Kernel_traits_baseILj1280ES2_S2_fS2_fjLj1024EEEEELb1ELb1EEEvNS_9BwdParamsE)
        .other          _ZN10layer_norm22ln_bwd_finalize_kernelINS_22Kernel_traits_finalizeILj1280E6__halfS2_fS2_fjLb1ELj1024ELj4ENS_18Kernel_traits_baseILj1280ES2_S2_fS2_fjLj1024EEEEELb1ELb1EEEvNS_9BwdParamsE,@"STO_CUDA_ENTRY STV_DEFAULT"
_ZN10layer_norm22ln_bwd_finalize_kernelINS_22Kernel_traits_finalizeILj1280E6__halfS2_fS2_fjLb1ELj1024ELj4ENS_18Kernel_traits_baseILj1280ES2_S2_fS2_fjLj1024EEEEELb1ELb1EEEvNS_9BwdParamsE:
.text._ZN10layer_norm22ln_bwd_finalize_kernelINS_22Kernel_traits_finalizeILj1280E6__halfS2_fS2_fjLb1ELj1024ELj4ENS_18Kernel_traits_baseILj1280ES2_S2_fS2_fjLj1024EEEEELb1ELb1EEEvNS_9BwdParamsE:
        /* <DEDUP_REMOVED lines=56> */
.L_x_16890:
        /* <DEDUP_REMOVED lines=87> */
.L_x_16889:
[----:B------:R-:W-:Y:S05]  /*08f0*/  BSYNC.RECONVERGENT B1 ;  /* 0x0000000000017941 */ /* 0x000fea0003800200 */
.L_x_16888:
        /* <DEDUP_REMOVED lines=51> */
.L_x_16892:
[----:B------:R-:W-:Y:S05]  /*0c30*/  BSYNC.RECONVERGENT B1 ;  /* 0x0000000000017941 */ /* 0x000fea0003800200 */
.L_x_16891:
        /* <DEDUP_REMOVED lines=30> */
.L_x_16894:
[----:B------:R-:W-:Y:S05]  /*0e20*/  BSYNC.RECONVERGENT B1 ;  /* 0x0000000000017941 */ /* 0x000fea0003800200 */
.L_x_16893:
        /* <DEDUP_REMOVED lines=15> */
.L_x_16887:
[----:B------:R-:W-:Y:S05]  /*0f20*/  BSYNC.RECONVERGENT B0 ;  /* 0x0000000000007941 */ /* 0x000fea0003800200 */
.L_x_16886:
        /* <DEDUP_REMOVED lines=75> */
.L_x_16895:
        /* <DEDUP_REMOVED lines=10> */
.L_x_25490:


//--------------------- .text._ZN10layer_norm13ln_bwd_kernelINS_13Kernel_traitsI6__halfS2_fS2_fjLj1280ELj1ELj4ELj1ELj16ENS_18Kernel_traits_baseILj1280ES2_S2_fS2_fjLj128EEEEELb1ELb1ELb1ELb1EEEvNS_9BwdParamsE --------------------------
	.section	.text._ZN10layer_norm13ln_bwd_kernelINS_13Kernel_traitsI6__halfS2_fS2_fjLj1280ELj1ELj4ELj1ELj16ENS_18Kernel_traits_baseILj1280ES2_S2_fS2_fjLj128EEEEELb1ELb1ELb1ELb1EEEvNS_9BwdParamsE,"ax",@progbits
	.align	128
        .global         _ZN10layer_norm13ln_bwd_kernelINS_13Kernel_traitsI6__halfS2_fS2_fjLj1280ELj1ELj4ELj1ELj16ENS_18Kernel_traits_baseILj1280ES2_S2_fS2_fjLj128EEEEELb1ELb1ELb1ELb1EEEvNS_9BwdParamsE
        .type           _ZN10layer_norm13ln_bwd_kernelINS_13Kernel_traitsI6__halfS2_fS2_fjLj1280ELj1ELj4ELj1ELj16ENS_18Kernel_traits_baseILj1280ES2_S2_fS2_fjLj128EEEEELb1ELb1ELb1ELb1EEEvNS_9BwdParamsE,@function
        .size           _ZN10layer_norm13ln_bwd_kernelINS_13Kernel_traitsI6__halfS2_fS2_fjLj1280ELj1ELj4ELj1ELj16ENS_18Kernel_traits_baseILj1280ES2_S2_fS2_fjLj128EEEEELb1ELb1ELb1ELb1EEEvNS_9BwdParamsE,(.L_x_25491 - _ZN10layer_norm13ln_bwd_kernelINS_13Kernel_traitsI6__halfS2_fS2_fjLj1280ELj1ELj4ELj1ELj16ENS_18Kernel_traits_baseILj1280ES2_S2_fS2_fjLj128EEEEELb1ELb1ELb1ELb1EEEvNS_9BwdParamsE)
        .other          _ZN10layer_norm13ln_bwd_kernelINS_13Kernel_traitsI6__halfS2_fS2_fjLj1280ELj1ELj4ELj1ELj16ENS_18Kernel_traits_baseILj1280ES2_S2_fS2_fjLj128EEEEELb1ELb1ELb1ELb1EEEvNS_9BwdParamsE,@"STO_CUDA_ENTRY STV_DEFAULT"
_ZN10layer_norm13ln_bwd_kernelINS_13Kernel_traitsI6__halfS2_fS2_fjLj1280ELj1ELj4ELj1ELj16ENS_18Kernel_traits_baseILj1280ES2_S2_fS2_fjLj128EEEEELb1ELb1ELb1ELb1EEEvNS_9BwdParamsE:
.text._ZN10layer_norm13ln_bwd_kernelINS_13Kernel_traitsI6__halfS2_fS2_fjLj1280ELj1ELj4ELj1ELj16ENS_18Kernel_traits_baseILj1280ES2_S2_fS2_fjLj128EEEEELb1ELb1ELb1ELb1EEEvNS_9BwdParamsE:
        /* <DEDUP_REMOVED lines=37> */
[----:B------:R-:W-:Y:S01]  /*0250*/  LOP3.LUT R3, R3, 0x1f, RZ, 0xc0, !PT ;  /* 0x0000001f03037812 */ /* 0x000fe200078ec0ff */
        /* <DEDUP_REMOVED lines=91> */
.L_x_17512:
[----:B------:R-:W1:Y:S08]  /*0810*/  LDC.64 R196, c[0x0][0x3f8] ;  /* 0x0000fe00ffc47b82 */ /* 0x000e700000000a00 */
[----:B------:R-:W2:Y:S01]  /*0820*/  LDC.64 R198, c[0x0][0x3f0] ;  /* 0x0000fc00ffc67b82 */ /* 0x000ea20000000a00 */
[----:B-1----:R-:W-:-:S05]  /*0830*/  IMAD.WIDE R196, R2, 0x4, R196 ;  /* 0x0000000402c47825 */ /* 0x002fca00078e02c4 */
[----:B------:R1:W4:Y:S01]  /*0840*/  LDG.E R227, desc[UR6][R196.64] ;  /* 0x00000006c4e37981 */ /* 0x000322000c1e1900 */
[----:B--2---:R-:W-:-:S05]  /*0850*/  IMAD.WIDE R198, R2, 0x4, R198 ;  /* 0x0000000402c67825 */ /* 0x004fca00078e02c6 */
[----:B-----5:R-:W5:Y:S01]  /*0860*/  LDG.E R225, desc[UR6][R198.64] ;  /* 0x00000006c6e17981 */ /* 0x020f62000c1e1900 */
[----:B-1----:R-:W1:Y:S01]  /*0870*/  LDC.64 R196, c[0x0][0x3c8] ;  /* 0x0000f200ffc47b82 */ /* 0x002e620000000a00 */
[----:B------:R-:W-:Y:S01]  /*0880*/  BSSY.RECONVERGENT B1, `(.L_x_16898) ;  /* 0x00002c8000017945 */ /* 0x000fe20003800200 */
[----:B-1----:R-:W-:-:S05]  /*0890*/  IMAD.WIDE R196, R2, 0x4, R196 ;  /* 0x0000000402c47825 */ /* 0x002fca00078e02c4 */
[----:B------:R1:W5:Y:S02]  /*08a0*/  LDG.E R226, desc[UR6][R196.64] ;  /* 0x00000006c4e27981 */ /* 0x000364000c1e1900 */
[----:B-1----:R-:W1:Y:S01]  /*08b0*/  LDC.64 R196, c[0x0][0x3c0] ;  /* 0x0000f000ffc47b82 */ /* 0x002e620000000a00 */
[----:B----4-:R-:W-:-:S13]  /*08c0*/  ISETP.GE.AND P2, PT, R227, 0x1, PT ;  /* 0x00000001e300780c */ /* 0x010fda0003f46270 */
[----:B-1----:R-:W-:Y:S05]  /*08d0*/  @!P2 BRA `(.L_x_16899) ;  /* 0x0000002400e0a947 */ /* 0x002fea0003800000 */
[----:B------:R-:W1:Y:S01]  /*08e0*/  S2R R214, SR_TID.X ;  /* 0x0000000000d67919 */ /* 0x000e620000002100 */
[----:B------:R-:W2:Y:S01]  /*08f0*/  LDC.64 R168, c[0x0][0x3a8] ;  /* 0x0000ea00ffa87b82 */ /* 0x000ea20000000a00 */
[C---:B------:R-:W-:Y:S01]  /*0900*/  IMAD R0, R2.reuse, UR8, RZ ;  /* 0x0000000802007c24 */ /* 0x040fe2000f8e02ff */
[----:B------:R-:W4:Y:S01]  /*0910*/  LDL.LU R243, [R1+0x114] ;  /* 0x0001140001f37983 */ /* 0x000f220000300800 */
[----:B------:R-:W-:-:S03]  /*0920*/  IMAD.WIDE R196, R2, 0x4, R196 ;  /* 0x0000000402c47825 */ /* 0x000fc600078e02c4 */
[----:B---3--:R-:W-:Y:S02]  /*0930*/  SHF.R.S32.HI R3, RZ, 0x1f, R0 ;  /* 0x0000001fff037819 */ /* 0x008fe40000011400 */
[----:B------:R-:W-:Y:S01]  /*0940*/  IADD3 R16, PT, PT, R227, -0x1, RZ ;  /* 0xffffffffe3107810 */ /* 0x000fe20007ffe0ff */
[----:B------:R-:W3:Y:S01]  /*0950*/  LDG.E R212, desc[UR6][R196.64] ;  /* 0x00000006c4d47981 */ /* 0x000ee2000c1e1900 */
[----:B------:R-:W-:Y:S01]  /*0960*/  LEA.HI R3, R3, R0, RZ, 0x3 ;  /* 0x0000000003037211 */ /* 0x000fe200078f18ff */
[----:B------:R-:W0:Y:S02]  /*0970*/  LDC.64 R228, c[0x0][0x428] ;  /* 0x00010a00ffe47b82 */ /* 0x000e240000000a00 */
[----:B------:R-:W-:Y:S01]  /*0980*/  IMAD R172, R16, UR8, RZ ;  /* 0x0000000810ac7c24 */ /* 0x000fe2000f8e02ff */
[----:B------:R-:W-:Y:S02]  /*0990*/  MOV R224, UR14 ;  /* 0x0000000e00e07c02 */ /* 0x000fe40008000f00 */
[----:B------:R-:W-:-:S02]  /*09a0*/  MOV R223, UR15 ;  /* 0x0000000f00df7c02 */ /* 0x000fc40008000f00 */
[----:B-----5:R-:W-:Y:S01]  /*09b0*/  ISETP.GE.AND P3, PT, R225, 0x1, PT ;  /* 0x00000001e100780c */ /* 0x020fe20003f66270 */
[----:B------:R-:W3:Y:S01]  /*09c0*/  LDC.64 R232, c[0x0][0x3b0] ;  /* 0x0000ec00ffe87b82 */ /* 0x000ee20000000a00 */
[----:B-1----:R-:W-:-:S04]  /*09d0*/  LOP3.LUT R214, R214, 0x1f, RZ, 0xc0, !PT ;  /* 0x0000001fd6d67812 */ /* 0x002fc800078ec0ff */
[----:B------:R-:W-:-:S04]  /*09e0*/  LEA.HI.SX32 R199, R3, R214, 0x1d ;  /* 0x000000d603c77211 */ /* 0x000fc800078feaff */
[C---:B------:R-:W-:Y:S02]  /*09f0*/  IADD3 R3, PT, PT, R199.reuse, 0x60, RZ ;  /* 0x00000060c7037810 */ /* 0x040fe40007ffe0ff */
[C---:B------:R-:W-:Y:S02]  /*0a00*/  IADD3 R198, PT, PT, R199.reuse, 0x20, RZ ;  /* 0x00000020c7c67810 */ /* 0x040fe40007ffe0ff */
[C---:B------:R-:W-:Y:S01]  /*0a10*/  IADD3 R220, PT, PT, R199.reuse, 0x40, RZ ;  /* 0x00000040c7dc7810 */ /* 0x040fe20007ffe0ff */
[C---:B--2---:R-:W-:Y:S01]  /*0a20*/  IMAD.WIDE.U32 R18, R199.reuse, 0x20, R168 ;  /* 0x00000020c7127825 */ /* 0x044fe200078e00a8 */
[----:B------:R-:W-:-:S03]  /*0a30*/  IADD3 R0, PT, PT, R199, 0x80, RZ ;  /* 0x00000080c7007810 */ /* 0x000fc60007ffe0ff */
[--C-:B------:R-:W-:Y:S01]  /*0a40*/  IMAD.WIDE.U32 R170, R3, 0x20, R168.reuse ;  /* 0x0000002003aa7825 */ /* 0x100fe200078e00a8 */
[----:B------:R-:W2:Y:S03]  /*0a50*/  LDG.E.128 R188, desc[UR6][R18.64] ;  /* 0x0000000612bc7981 */ /* 0x000ea6000c1e1d00 */
[--C-:B0-----:R-:W-:Y:S01]  /*0a60*/  IMAD.WIDE.U32 R4, R198, 0x20, R168.reuse ;  /* 0x00000020c6047825 */ /* 0x101fe200078e00a8 */
[----:B------:R-:W4:Y:S03]  /*0a70*/  LDG.E.128 R180, desc[UR6][R18.64+0x10] ;  /* 0x0000100612b47981 */ /* 0x000f26000c1e1d00 */
[--C-:B------:R-:W-:Y:S01]  /*0a80*/  IMAD.WIDE.U32 R12, R220, 0x20, R168.reuse ;  /* 0x00000020dc0c7825 */ /* 0x100fe200078e00a8 */
[----:B------:R-:W2:Y:S03]  /*0a90*/  LDG.E.128 R184, desc[UR6][R170.64+0x10] ;  /* 0x00001006aab87981 */ /* 0x000ea6000c1e1d00 */
[----:B------:R-:W-:Y:S01]  /*0aa0*/  IMAD.WIDE.U32 R168, R0, 0x20, R168 ;  /* 0x0000002000a87825 */ /* 0x000fe200078e00a8 */
[----:B------:R-:W4:Y:S04]  /*0ab0*/  LDG.E.128 R20, desc[UR6][R4.64] ;  /* 0x0000000604147981 */ /* 0x000f28000c1e1d00 */
[----:B------:R0:W4:Y:S04]  /*0ac0*/  LDG.E.128 R16, desc[UR6][R170.64] ;  /* 0x00000006aa107981 */ /* 0x000128000c1e1d00 */
[----:B------:R-:W4:Y:S04]  /*0ad0*/  LDG.E.128 R200, desc[UR6][R168.64] ;  /* 0x00000006a8c87981 */ /* 0x000f28000c1e1d00 */
[----:B------:R-:W4:Y:S01]  /*0ae0*/  LDG.E.128 R4, desc[UR6][R4.64+0x10] ;  /* 0x0000100604047981 */ /* 0x000f22000c1e1d00 */
[----:B0-----:R-:W-:-:S03]  /*0af0*/  SHF.R.S32.HI R170, RZ, 0x1f, R172 ;  /* 0x0000001fffaa7819 */ /* 0x001fc600000114ac */
[----:B------:R0:W4:Y:S01]  /*0b00*/  LDG.E.128 R204, desc[UR6][R168.64+0x10] ;  /* 0x00001006a8cc7981 */ /* 0x000122000c1e1d00 */
[----:B------:R-:W-:Y:S02]  /*0b10*/  LEA.HI R170, R170, R172, RZ, 0x3 ;  /* 0x000000acaaaa7211 */ /* 0x000fe400078f18ff */
[----:B------:R-:W-:Y:S01]  /*0b20*/  ISETP.NE.AND P1, PT, RZ, UR9, PT ;  /* 0x00000009ff007c0c */ /* 0x000fe2000bf25270 */
[----:B------:R-:W4:Y:S01]  /*0b30*/  LDG.E.128 R8, desc[UR6][R12.64] ;  /* 0x000000060c087981 */ /* 0x000f22000c1e1d00 */
[----:B------:R-:W-:-:S05]  /*0b40*/  LEA.HI.SX32 R193, R170, R214, 0x1d ;  /* 0x000000d6aac17211 */ /* 0x000fca00078feaff */
[----:B0-----:R-:W-:Y:S01]  /*0b50*/  IMAD.WIDE.U32 R168, R193, 0x10, R228 ;  /* 0x00000010c1a87825 */ /* 0x001fe200078e00e4 */
[----:B------:R-:W4:Y:S04]  /*0b60*/  LDG.E.128 R12, desc[UR6][R12.64+0x10] ;  /* 0x000010060c0c7981 */ /* 0x000f28000c1e1d00 */
[----:B------:R0:W4:Y:S01]  /*0b70*/  LDG.E.128 R208, desc[UR6][R168.64] ;  /* 0x00000006a8d07981 */ /* 0x000122000c1e1d00 */
[----:B---3--:R-:W-:-:S05]  /*0b80*/  FSEL R221, R212, RZ, !P1 ;  /* 0x000000ffd4dd7208 */ /* 0x008fca0004800000 */
[C---:B--2---:R-:W-:Y:S01]  /*0b90*/  FADD.FTZ R242, -R221.reuse, R186 ;  /* 0x000000baddf27221 */ /* 0x044fe20000010100 */
[C---:B----4-:R-:W-:Y:S01]  /*0ba0*/  FADD.FTZ R241, -R221.reuse, R16 ;  /* 0x00000010ddf17221 */ /* 0x050fe20000010100 */
[C---:B------:R-:W-:Y:S01]  /*0bb0*/  FADD.FTZ R250, -R221.reuse, R19 ;  /* 0x00000013ddfa7221 */ /* 0x040fe20000010100 */
[----:B------:R-:W2:Y:S01]  /*0bc0*/  LDL.LU R16, [R1+0x10c] ;  /* 0x00010c0001107983 */ /* 0x000ea20000300800 */
[----:B------:R-:W-:-:S03]  /*0bd0*/  FADD.FTZ R186, -R221, R201 ;  /* 0x000000c9ddba7221 */ /* 0x000fc60000010100 */
[----:B------:R-:W3:Y:S04]  /*0be0*/  LDL.LU R19, [R1+0x110] ;  /* 0x0001100001137983 */ /* 0x000ee80000300800 */
[----:B------:R-:W4:Y:S01]  /*0bf0*/  LDL.LU R201, [R1+0x118] ;  /* 0x0001180001c97983 */ /* 0x000f220000300800 */
[----:B------:R-:W-:-:S04]  /*0c00*/  ISETP.NE.U32.AND P0, PT, R224, RZ, PT ;  /* 0x000000ffe000720c */ /* 0x000fc80003f05070 */
[----:B------:R-:W-:Y:S02]  /*0c10*/  ISETP.NE.AND.EX P0, PT, R223, RZ, PT, P0 ;  /* 0x000000ffdf00720c */ /* 0x000fe40003f05300 */
[----:B------:R-:W-:-:S11]  /*0c20*/  @P3 IADD3 R192, PT, PT, R225, -0x1, RZ ;  /* 0xffffffffe1c03810 */ /* 0x000fd60007ffe0ff */
[----:B------:R-:W1:Y:S08]  /*0c30*/  @P0 LDC.64 R196, c[0x0][0x438] ;  /* 0x00010e00ffc40b82 */ /* 0x000e700000000a00 */
[----:B------:R-:W1:Y:S01]  /*0c40*/  @P0 LDC.64 R194, c[0x0][0x438] ;  /* 0x00010e00ffc20b82 */ /* 0x000e620000000a00 */
[----:B------:R-:W-:-:S05]  /*0c50*/  @P3 IMAD R192, R192, UR8, RZ ;  /* 0x00000008c0c03c24 */ /* 0x000fca000f8e02ff */
[----:B------:R-:W-:-:S04]  /*0c60*/  @P3 SHF.R.S32.HI R213, RZ, 0x1f, R192 ;  /* 0x0000001fffd53819 */ /* 0x000fc800000114c0 */
[----:B------:R-:W-:Y:S02]  /*0c70*/  @P3 LEA.HI R213, R213, R192, RZ, 0x3 ;  /* 0x000000c0d5d53211 */ /* 0x000fe400078f18ff */
[C---:B0-----:R-:W-:Y:S02]  /*0c80*/  IADD3 R168, PT, PT, R193.reuse, 0x20, RZ ;  /* 0x00000020c1a87810 */ /* 0x041fe40007ffe0ff */
[C---:B------:R-:W-:Y:S02]  /*0c90*/  IADD3 R172, PT, PT, R193.reuse, 0x40, RZ ;  /* 0x00000040c1ac7810 */ /* 0x040fe40007ffe0ff */
[----:B------:R-:W-:Y:S02]  /*0ca0*/  IADD3 R176, PT, PT, R193, 0x60, RZ ;  /* 0x00000060c1b07810 */ /* 0x000fe40007ffe0ff */
[----:B------:R-:W-:Y:S02]  /*0cb0*/  MOV R192, RZ ;  /* 0x000000ff00c07202 */ /* 0x000fe40000000f00 */
[----:B------:R-:W-:-:S02]  /*0cc0*/  @P3 LEA.HI.SX32 R192, R213, R214, 0x1d ;  /* 0x000000d6d5c03211 */ /* 0x000fc400078feaff */
[----:B------:R-:W-:Y:S01]  /*0cd0*/  IADD3 R193, PT, PT, R193, 0x80, RZ ;  /* 0x00000080c1c17810 */ /* 0x000fe20007ffe0ff */
[----:B-1----:R-:W-:-:S04]  /*0ce0*/  @P0 IMAD.WIDE.U32 R216, R199, 0x20, R196 ;  /* 0x00000020c7d80825 */ /* 0x002fc800078e00c4 */
[C---:B------:R-:W-:Y:S01]  /*0cf0*/  FADD.FTZ R213, -R221.reuse, R180 ;  /* 0x000000b4ddd57221 */ /* 0x040fe20000010100 */
[C---:B------:R-:W-:Y:S01]  /*0d00*/  FADD.FTZ R212, -R221.reuse, R181 ;  /* 0x000000b5ddd47221 */ /* 0x040fe20000010100 */
[----:B------:R-:W-:Y:S01]  /*0d10*/  FADD.FTZ R199, -R221, R182 ;  /* 0x000000b6ddc77221 */ /* 0x000fe20000010100 */
[----:B------:R-:W-:-:S04]  /*0d20*/  @P0 IMAD.WIDE.U32 R218, R198, 0x20, R194 ;  /* 0x00000020c6da0825 */ /* 0x000fc800078e00c2 */
[----:B------:R-:W-:Y:S01]  /*0d30*/  FADD.FTZ R198, -R221, R183 ;  /* 0x000000b7ddc67221 */ /* 0x000fe20000010100 */
[----:B------:R-:W-:Y:S01]  /*0d40*/  IADD3 R183, PT, PT, R192, 0x20, RZ ;  /* 0x00000020c0b77810 */ /* 0x000fe20007ffe0ff */
[----:B------:R-:W-:Y:S01]  /*0d50*/  IMAD.WIDE.U32 R168, R168, 0x10, R228 ;  /* 0x00000010a8a87825 */ /* 0x000fe200078e00e4 */
[----:B------:R-:W-:-:S03]  /*0d60*/  IADD3 R182, PT, PT, R192, 0x40, RZ ;  /* 0x00000040c0b67810 */ /* 0x000fc60007ffe0ff */
[----:B------:R-:W-:Y:S01]  /*0d70*/  IMAD.WIDE.U32 R172, R172, 0x10, R228 ;  /* 0x00000010acac7825 */ /* 0x000fe200078e00e4 */
[----:B------:R-:W-:-:S03]  /*0d80*/  IADD3 R181, PT, PT, R192, 0x60, RZ ;  /* 0x00000060c0b57810 */ /* 0x000fc60007ffe0ff */
[----:B------:R-:W-:Y:S01]  /*0d90*/  IMAD.WIDE.U32 R176, R176, 0x10, R228 ;  /* 0x00000010b0b07825 */ /* 0x000fe200078e00e4 */
[----:B------:R-:W-:-:S03]  /*0da0*/  IADD3 R180, PT, PT, R192, 0x80, RZ ;  /* 0x00000080c0b47810 */ /* 0x000fc60007ffe0ff */
[C---:B------:R-:W-:Y:S01]  /*0db0*/  FADD.FTZ R230, -R221.reuse, R188 ;  /* 0x000000bcdde67221 */ /* 0x040fe20000010100 */
[----:B------:R-:W-:Y:S01]  /*0dc0*/  FADD.FTZ R222, -R221, R189 ;  /* 0x000000bdddde7221 */ /* 0x000fe20000010100 */
[----:B------:R-:W-:-:S04]  /*0dd0*/  IMAD.WIDE.U32 R228, R193, 0x10, R228 ;  /* 0x00000010c1e47825 */ /* 0x000fc800078e00e4 */
[C---:B------:R-:W-:Y:S01]  /*0de0*/  FADD.FTZ R215, -R221.reuse, R190 ;  /* 0x000000beddd77221 */ /* 0x040fe20000010100 */
[C---:B------:R-:W-:Y:S01]  /*0df0*/  FADD.FTZ R214, -R221.reuse, R191 ;  /* 0x000000bfddd67221 */ /* 0x040fe20000010100 */
[----:B------:R-:W-:Y:S01]  /*0e00*/  FADD.FTZ R231, -R221, R4 ;  /* 0x00000004dde77221 */ /* 0x000fe20000010100 */
[--C-:B------:R-:W-:Y:S01]  /*0e10*/  IMAD.WIDE.U32 R188, R192, 0x8, R232.reuse ;  /* 0x00000008c0bc7825 */ /* 0x100fe200078e00e8 */
[----:B------:R-:W4:Y:S03]  /*0e20*/  LDG.E.128 R168, desc[UR6][R168.64] ;  /* 0x00000006a8a87981 */ /* 0x000f26000c1e1d00 */
[--C-:B------:R-:W-:Y:S01]  /*0e30*/  IMAD.WIDE.U32 R194, R183, 0x8, R232.reuse ;  /* 0x00000008b7c27825 */ /* 0x100fe200078e00e8 */
[----:B------:R-:W5:Y:S03]  /*0e40*/  @P0 LDG.E.128 R60, desc[UR6][R216.64] ;  /* 0x00000006d83c0981 */ /* 0x000f66000c1e1d00 */
[--C-:B------:R-:W-:Y:S01]  /*0e50*/  IMAD.WIDE.U32 R192, R182, 0x8, R232.reuse ;  /* 0x00000008b6c07825 */ /* 0x100fe200078e00e8 */
[----:B------:R0:W5:Y:S03]  /*0e60*/  @P0 LDG.E.128 R56, desc[UR6][R216.64+0x10] ;  /* 0x00001006d8380981 */ /* 0x000166000c1e1d00 */
[----:B------:R-:W-:-:S04]  /*0e70*/  IMAD.WIDE.U32 R190, R181, 0x8, R232 ;  /* 0x00000008b5be7825 */ /* 0x000fc800078e00e8 */
[C---:B------:R-:W-:Y:S01]  /*0e80*/  FADD.FTZ R251, -R221.reuse, R184 ;  /* 0x000000b8ddfb7221 */ /* 0x040fe20000010100 */
[C---:B------:R-:W-:Y:S01]  /*0e90*/  FADD.FTZ R252, -R221.reuse, R185 ;  /* 0x000000b9ddfc7221 */ /* 0x040fe20000010100 */
[----:B------:R-:W-:Y:S01]  /*0ea0*/  FADD.FTZ R238, -R221, R14 ;  /* 0x0000000eddee7221 */ /* 0x000fe20000010100 */
[----:B------:R-:W-:-:S04]  /*0eb0*/  IMAD.WIDE.U32 R196, R180, 0x8, R232 ;  /* 0x00000008b4c47825 */ /* 0x000fc800078e00e8 */
[C---:B------:R-:W-:Y:S01]  /*0ec0*/  FADD.FTZ R248, -R221.reuse, R17 ;  /* 0x00000011ddf87221 */ /* 0x040fe20000010100 */
[----:B------:R1:W4:Y:S01]  /*0ed0*/  LDG.E.128 R180, desc[UR6][R228.64] ;  /* 0x00000006e4b47981 */ /* 0x000322000c1e1d00 */
[C---:B0-----:R-:W-:Y:S01]  /*0ee0*/  FADD.FTZ R216, -R221.reuse, R12 ;  /* 0x0000000cddd87221 */ /* 0x041fe20000010100 */
[C---:B------:R-:W-:Y:S01]  /*0ef0*/  FADD.FTZ R184, -R221.reuse, R187 ;  /* 0x000000bbddb87221 */ /* 0x040fe20000010100 */
[C---:B------:R-:W-:Y:S01]  /*0f00*/  FADD.FTZ R185, -R221.reuse, R202 ;  /* 0x000000caddb97221 */ /* 0x040fe20000010100 */
[----:B------:R-:W-:Y:S01]  /*0f10*/  HADD2.F32 R14, -RZ, R210.H1_H1 ;  /* 0x300000d2ff0e7230 */ /* 0x000fe20000004100 */
[----:B------:R-:W4:Y:S01]  /*0f20*/  LDL.LU R202, [R1+0x104] ;  /* 0x0001040001ca7983 */ /* 0x000f220000300800 */
[C---:B------:R-:W-:Y:S01]  /*0f30*/  FADD.FTZ R249, -R221.reuse, R18 ;  /* 0x00000012ddf97221 */ /* 0x040fe20000010100 */
[C---:B------:R-:W-:Y:S02]  /*0f40*/  FADD.FTZ R236, -R221.reuse, R10 ;  /* 0x0000000addec7221 */ /* 0x040fe40000010100 */
[----:B------:R-:W5:Y:S01]  /*0f50*/  @P0 LDG.E.128 R52, desc[UR6][R218.64] ;  /* 0x00000006da340981 */ /* 0x000f62000c1e1d00 */
[----:B-1----:R-:W-:-:S02]  /*0f60*/  FADD.FTZ R229, -R221, R5 ;  /* 0x00000005dde57221 */ /* 0x002fc40000010100 */
[----:B------:R-:W0:Y:S01]  /*0f70*/  @P0 LDC.64 R4, c[0x0][0x438] ;  /* 0x00010e00ff040b82 */ /* 0x000e220000000a00 */
[C---:B------:R-:W-:Y:S01]  /*0f80*/  FADD.FTZ R187, -R221.reuse, R203 ;  /* 0x000000cbddbb7221 */ /* 0x040fe20000010100 */
[----:B------:R-:W-:Y:S01]  /*0f90*/  HADD2.F32 R12, -RZ, R210.H0_H0 ;  /* 0x200000d2ff0c7230 */ /* 0x000fe20000004100 */
[----:B------:R-:W4:Y:S01]  /*0fa0*/  LDL.LU R203, [R1+0x8] ;  /* 0x0000080001cb7983 */ /* 0x000f220000300800 */
[--C-:B------:R-:W-:Y:S02]  /*0fb0*/  HADD2.F32 R17, -RZ, R211.reuse.H0_H0 ;  /* 0x200000d3ff117230 */ /* 0x100fe40000004100 */
[----:B------:R-:W-:Y:S01]  /*0fc0*/  FADD.FTZ R237, -R221, R11 ;  /* 0x0000000bdded7221 */ /* 0x000fe20000010100 */
[----:B------:R-:W-:Y:S01]  /*0fd0*/  HADD2.F32 R18, -RZ, R211.H1_H1 ;  /* 0x300000d3ff127230 */ /* 0x000fe20000004100 */
[----:B------:R-:W5:Y:S01]  /*0fe0*/  @P0 LDG.E.128 R48, desc[UR6][R218.64+0x10] ;  /* 0x00001006da300981 */ /* 0x000f62000c1e1d00 */
[--C-:B------:R-:W-:Y:S02]  /*0ff0*/  HADD2.F32 R10, -RZ, R209.reuse.H0_H0 ;  /* 0x200000d1ff0a7230 */ /* 0x100fe40000004100 */
[----:B------:R-:W-:-:S02]  /*1000*/  HADD2.F32 R11, -RZ, R209.H1_H1 ;  /* 0x300000d1ff0b7230 */ /* 0x000fc40000004100 */
        /* <DEDUP_REMOVED lines=13> */
[----:B0-----:R-:W-:Y:S01]  /*10e0*/  @P0 IMAD.WIDE.U32 R4, R220, 0x20, R4 ;  /* 0x00000020dc040825 */ /* 0x001fe200078e0004 */
[----:B------:R-:W0:Y:S01]  /*10f0*/  @P0 LDC.64 R6, c[0x0][0x438] ;  /* 0x00010e00ff060b82 */ /* 0x000e220000000a00 */
[----:B------:R-:W4:Y:S04]  /*1100*/  LDL.LU R220, [R1+0x100] ;  /* 0x0001000001dc7983 */ /* 0x000f280000300800 */
[----:B------:R-:W4:Y:S01]  /*1110*/  LDL.LU R218, [R1+0xfc] ;  /* 0x0000fc0001da7983 */ /* 0x000f220000300800 */
[----:B------:R-:W-:-:S02]  /*1120*/  HADD2.F32 R13, -RZ, R208.H1_H1 ;  /* 0x300000d0ff0d7230 */ /* 0x000fc40000004100 */
[----:B------:R-:W1:Y:S01]  /*1130*/  @P0 LDC.64 R8, c[0x0][0x438] ;  /* 0x00010e00ff080b82 */ /* 0x000e620000000a00 */
[----:B------:R-:W4:Y:S04]  /*1140*/  LDL.LU R219, [R1+0x4] ;  /* 0x0000040001db7983 */ /* 0x000f280000300800 */
[----:B------:R-:W4:Y:S04]  /*1150*/  LDL.LU R209, [R1] ;  /* 0x0000000001d17983 */ /* 0x000f280000300800 */
[----:B------:R-:W5:Y:S04]  /*1160*/  @P0 LDG.E.128 R44, desc[UR6][R4.64] ;  /* 0x00000006042c0981 */ /* 0x000f68000c1e1d00 */
[----:B------:R0:W5:Y:S04]  /*1170*/  @P0 LDG.E.128 R40, desc[UR6][R4.64+0x10] ;  /* 0x0000100604280981 */ /* 0x000168000c1e1d00 */
[----:B------:R-:W4:Y:S04]  /*1180*/  LDG.E.128 R172, desc[UR6][R172.64] ;  /* 0x00000006acac7981 */ /* 0x000f28000c1e1d00 */
[----:B------:R-:W4:Y:S01]  /*1190*/  LDG.E.128 R176, desc[UR6][R176.64] ;  /* 0x00000006b0b07981 */ /* 0x000f22000c1e1d00 */
[----:B0-----:R-:W-:-:S03]  /*11a0*/  HADD2.F32 R5, -RZ, R208.H0_H0 ;  /* 0x200000d0ff057230 */ /* 0x001fc60000004100 */
[----:B------:R-:W5:Y:S01]  /*11b0*/  LDG.E.64 R196, desc[UR6][R196.64] ;  /* 0x00000006c4c47981 */ /* 0x000f62000c1e1b00 */
[----:B--2---:R-:W-:Y:S01]  /*11c0*/  FADD.FTZ R16, R16, R12 ;  /* 0x0000000c10107221 */ /* 0x004fe20000010000 */
[----:B---3--:R-:W-:-:S04]  /*11d0*/  FADD.FTZ R19, R19, R14 ;  /* 0x0000000e13137221 */ /* 0x008fc80000010000 */
[----:B------:R-:W-:Y:S01]  /*11e0*/  STL [R1+0x10c], R16 ;  /* 0x00010c1001007387 */ /* 0x000fe20000100800 */
[----:B----4-:R-:W-:-:S03]  /*11f0*/  FADD.FTZ R201, R201, R18 ;  /* 0x00000012c9c97221 */ /* 0x010fc60000010000 */
[----:B------:R-:W-:Y:S04]  /*1200*/  STL [R1+0x110], R19 ;  /* 0x0001101301007387 */ /* 0x000fe80000100800 */
[----:B------:R-:W-:Y:S04]  /*1210*/  STL [R1+0x114], R243 ;  /* 0x000114f301007387 */ /* 0x000fe80000100800 */
[----:B------:R0:W-:Y:S04]  /*1220*/  STL [R1+0x118], R201 ;  /* 0x000118c901007387 */ /* 0x0001e80000100800 */
[----:B0-----:R-:W2:Y:S04]  /*1230*/  LDL.LU R201, [R1+0xc] ;  /* 0x00000c0001c97983 */ /* 0x001ea80000300800 */
[----:B------:R-:W3:Y:S01]  /*1240*/  LDL.LU R208, [R1+0x108] ;  /* 0x0001080001d07983 */ /* 0x000ee20000300800 */
[----:B------:R-:W-:-:S04]  /*1250*/  @P0 IMAD.WIDE.U32 R6, R3, 0x20, R6 ;  /* 0x0000002003060825 */ /* 0x000fc800078e0006 */
[----:B-1----:R-:W-:Y:S01]  /*1260*/  @P0 IMAD.WIDE.U32 R8, R0, 0x20, R8 ;  /* 0x0000002000080825 */ /* 0x002fe200078e0008 */
[----:B------:R-:W5:Y:S03]  /*1270*/  @P0 LDG.E.128 R36, desc[UR6][R6.64] ;  /* 0x0000000606240981 */ /* 0x000f66000c1e1d00 */
[----:B------:R-:W-:Y:S01]  /*1280*/  FMUL.FTZ R0, R226, R230 ;  /* 0x000000e6e2007220 */ /* 0x000fe20000410000 */
[----:B------:R-:W-:Y:S01]  /*1290*/  HADD2.F32 R4, -RZ, R84.H0_H0 ;  /* 0x20000054ff047230 */ /* 0x000fe20000004100 */
[----:B------:R0:W5:Y:S02]  /*12a0*/  @P0 LDG.E.128 R32, desc[UR6][R6.64+0x10] ;  /* 0x0000100606200981 */ /* 0x000164000c1e1d00 */
[-C--:B------:R-:W-:Y:S01]  /*12b0*/  FFMA.FTZ R104, R0, R5.reuse, R104 ;  /* 0x0000000500687223 */ /* 0x080fe20000010068 */
[----:B------:R-:W-:Y:S01]  /*12c0*/  FADD.FTZ R148, R148, R5 ;  /* 0x0000000594947221 */ /* 0x000fe20000010000 */
[----:B------:R-:W-:Y:S01]  /*12d0*/  FMUL.FTZ R3, R226, R222 ;  /* 0x000000dee2037220 */ /* 0x000fe20000410000 */
[----:B------:R-:W5:Y:S01]  /*12e0*/  @P0 LDG.E.128 R28, desc[UR6][R8.64] ;  /* 0x00000006081c0981 */ /* 0x000f62000c1e1d00 */
[----:B------:R-:W-:-:S03]  /*12f0*/  FMUL.FTZ R4, R4, R5 ;  /* 0x0000000504047220 */ /* 0x000fc60000410000 */
[----:B------:R1:W5:Y:S01]  /*1300*/  @P0 LDG.E.128 R24, desc[UR6][R8.64+0x10] ;  /* 0x0000100608180981 */ /* 0x000362000c1e1d00 */
[----:B0-----:R-:W-:Y:S02]  /*1310*/  HADD2.F32 R6, -RZ, R84.H1_H1 ;  /* 0x30000054ff067230 */ /* 0x001fe40000004100 */
[----:B------:R-:W-:-:S03]  /*1320*/  FFMA.FTZ R105, R3, R13, R105 ;  /* 0x0000000d03697223 */ /* 0x000fc60000010069 */
[----:B------:R-:W-:Y:S01]  /*1330*/  FMUL.FTZ R5, R6, R13 ;  /* 0x0000000d06057220 */ /* 0x000fe20000410000 */
[C---:B------:R-:W-:Y:S01]  /*1340*/  FMUL.FTZ R6, R226.reuse, R215 ;  /* 0x000000d7e2067220 */ /* 0x040fe20000410000 */
[--C-:B-1----:R-:W-:Y:S02]  /*1350*/  HADD2.F32 R8, -RZ, R85.reuse.H0_H0 ;  /* 0x20000055ff087230 */ /* 0x102fe40000004100 */
[----:B------:R-:W-:Y:S01]  /*1360*/  FADD.FTZ R149, R149, R13 ;  /* 0x0000000d95957221 */ /* 0x000fe20000010000 */
[----:B------:R-:W-:Y:S02]  /*1370*/  HADD2.F32 R9, -RZ, R85.H1_H1 ;  /* 0x30000055ff097230 */ /* 0x000fe40000004100 */
[----:B------:R-:W-:Y:S01]  /*1380*/  FMUL.FTZ R7, R226, R214 ;  /* 0x000000d6e2077220 */ /* 0x000fe20000410000 */
[-C--:B------:R-:W-:Y:S01]  /*1390*/  FFMA.FTZ R106, R6, R10.reuse, R106 ;  /* 0x0000000a066a7223 */ /* 0x080fe2000001006a */
[----:B------:R-:W-:Y:S01]  /*13a0*/  FMUL.FTZ R8, R8, R10 ;  /* 0x0000000a08087220 */ /* 0x000fe20000410000 */
[----:B------:R-:W-:Y:S01]  /*13b0*/  FADD.FTZ R150, R150, R10 ;  /* 0x0000000a96967221 */ /* 0x000fe20000010000 */
[----:B------:R-:W-:-:S02]  /*13c0*/  HADD2.F32 R13, -RZ, R86.H0_H0 ;  /* 0x20000056ff0d7230 */ /* 0x000fc40000004100 */
[----:B------:R-:W-:Y:S01]  /*13d0*/  FMUL.FTZ R10, R226, R213 ;  /* 0x000000d5e20a7220 */ /* 0x000fe20000410000 */
[----:B------:R-:W-:Y:S02]  /*13e0*/  HADD2.F32 R15, -RZ, R86.H1_H1 ;  /* 0x30000056ff0f7230 */ /* 0x000fe40000004100 */
[----:B------:R-:W-:Y:S01]  /*13f0*/  FADD.FTZ R228, -R221, R22 ;  /* 0x00000016dde47221 */ /* 0x000fe20000010100 */
[-C--:B------:R-:W-:Y:S01]  /*1400*/  FMUL.FTZ R9, R9, R11.reuse ;  /* 0x0000000b09097220 */ /* 0x080fe20000410000 */
[----:B------:R-:W-:Y:S01]  /*1410*/  FFMA.FTZ R107, R7, R11, R107 ;  /* 0x0000000b076b7223 */ /* 0x000fe2000001006b */
[----:B------:R-:W-:Y:S01]  /*1420*/  FADD.FTZ R151, R151, R11 ;  /* 0x0000000b97977221 */ /* 0x000fe20000010000 */
[----:B------:R-:W-:Y:S01]  /*1430*/  FADD.FTZ R22, -R221, R23 ;  /* 0x00000017dd167221 */ /* 0x000fe20000010100 */
[-C--:B------:R-:W-:Y:S01]  /*1440*/  FMUL.FTZ R11, R13, R12.reuse ;  /* 0x0000000c0d0b7220 */ /* 0x080fe20000410000 */
[----:B------:R-:W-:Y:S01]  /*1450*/  FFMA.FTZ R244, R10, R12, R244 ;  /* 0x0000000c0af47223 */ /* 0x000fe200000100f4 */
[----:B------:R-:W-:Y:S01]  /*1460*/  FADD.FTZ R23, -R221, R204 ;  /* 0x000000ccdd177221 */ /* 0x000fe20000010100 */
[----:B------:R-:W-:Y:S01]  /*1470*/  FMUL.FTZ R12, R226, R212 ;  /* 0x000000d4e20c7220 */ /* 0x000fe20000410000 */
[----:B------:R-:W-:Y:S01]  /*1480*/  FMUL.FTZ R13, R15, R14 ;  /* 0x0000000e0f0d7220 */ /* 0x000fe20000410000 */
[----:B------:R-:W-:-:S02]  /*1490*/  HADD2.F32 R19, -RZ, R87.H1_H1 ;  /* 0x30000057ff137230 */ /* 0x000fc40000004100 */
[----:B------:R-:W-:Y:S01]  /*14a0*/  FMUL.FTZ R15, R226, R198 ;  /* 0x000000c6e20f7220 */ /* 0x000fe20000410000 */
[----:B------:R-:W-:Y:S02]  /*14b0*/  HADD2.F32 R16, -RZ, R87.H0_H0 ;  /* 0x20000057ff107230 */ /* 0x000fe40000004100 */
[----:B------:R-:W-:Y:S01]  /*14c0*/  FFMA.FTZ R245, R12, R14, R245 ;  /* 0x0000000e0cf57223 */ /* 0x000fe200000100f5 */
[----:B------:R-:W-:Y:S01]  /*14d0*/  FMUL.FTZ R14, R226, R199 ;  /* 0x000000c7e20e7220 */ /* 0x000fe20000410000 */
[----:B------:R-:W-:Y:S01]  /*14e0*/  MOV R207, R23 ;  /* 0x0000001700cf7202 */ /* 0x000fe20000000f00 */
[----:B------:R-:W-:Y:S01]  /*14f0*/  HADD2.F32 R23, -RZ, R168.H0_H0 ;  /* 0x200000a8ff177230 */ /* 0x000fe20000004100 */
[----:B------:R-:W-:Y:S01]  /*1500*/  MOV R204, R184 ;  /* 0x000000b800cc7202 */ /* 0x000fe20000000f00 */
[-C--:B------:R-:W-:Y:S01]  /*1510*/  FMUL.FTZ R243, R19, R18.reuse ;  /* 0x0000001213f37220 */ /* 0x080fe20000410000 */
[----:B------:R-:W-:Y:S01]  /*1520*/  FFMA.FTZ R247, R15, R18, R247 ;  /* 0x000000120ff77223 */ /* 0x000fe200000100f7 */
[----:B------:R-:W-:-:S02]  /*1530*/  HADD2.F32 R184, -RZ, R88.H1_H1 ;  /* 0x30000058ffb87230 */ /* 0x000fc40000004100 */
[----:B------:R-:W-:Y:S01]  /*1540*/  FMUL.FTZ R18, R226, R21 ;  /* 0x00000015e2127220 */ /* 0x000fe20000410000 */
[----:B------:R-:W-:Y:S02]  /*1550*/  HADD2.F32 R168, -RZ, R168.H1_H1 ;  /* 0x300000a8ffa87230 */ /* 0x000fe40000004100 */
[-C--:B------:R-:W-:Y:S01]  /*1560*/  FMUL.FTZ R16, R16, R17.reuse ;  /* 0x0000001110107220 */ /* 0x080fe20000410000 */
[----:B------:R-:W-:Y:S01]  /*1570*/  FFMA.FTZ R246, R14, R17, R246 ;  /* 0x000000110ef67223 */ /* 0x000fe200000100f6 */
[----:B------:R-:W-:Y:S01]  /*1580*/  FMUL.FTZ R17, R226, R20 ;  /* 0x00000014e2117220 */ /* 0x000fe20000410000 */
[----:B------:R-:W-:Y:S01]  /*1590*/  MOV R221, R200 ;  /* 0x000000c800dd7202 */ /* 0x000fe20000000f00 */
[----:B------:R-:W-:Y:S01]  /*15a0*/  FMUL.FTZ R20, R184, R168 ;  /* 0x000000a8b8147220 */ /* 0x000fe20000410000 */
[C---:B------:R-:W-:Y:S01]  /*15b0*/  FMUL.FTZ R21, R226.reuse, R228 ;  /* 0x000000e4e2157220 */ /* 0x040fe20000410000 */
[----:B------:R-:W4:Y:S01]  /*15c0*/  LDL.LU R198, [R1+0x20] ;  /* 0x0000200001c67983 */ /* 0x000f220000300800 */
[----:B------:R-:W-:-:S03]  /*15d0*/  FMUL.FTZ R22, R226, R22 ;  /* 0x00000016e2167220 */ /* 0x000fc60000410000 */
[----:B------:R-:W4:Y:S04]  /*15e0*/  LDL.LU R200, [R1+0xf4] ;  /* 0x0000f40001c87983 */ /* 0x000f280000300800 */
[----:B------:R-:W4:Y:S01]  /*15f0*/  LDL.LU R199, [R1+0x24] ;  /* 0x0000240001c77983 */ /* 0x000f220000300800 */
[----:B------:R-:W-:Y:S01]  /*1600*/  FADD.FTZ R220, R220, R168 ;  /* 0x000000a8dcdc7221 */ /* 0x000fe20000010000 */
[----:B------:R-:W-:Y:S01]  /*1610*/  FADD.FTZ R218, R218, R23 ;  /* 0x00000017dada7221 */ /* 0x000fe20000010000 */
[----:B------:R-:W-:Y:S01]  /*1620*/  FFMA.FTZ R219, R18, R168, R219 ;  /* 0x000000a812db7223 */ /* 0x000fe200000100db */
[--C-:B------:R-:W-:Y:S02]  /*1630*/  HADD2.F32 R168, -RZ, R169.reuse.H0_H0 ;  /* 0x200000a9ffa87230 */ /* 0x100fe40000004100 */
[----:B------:R-:W-:Y:S01]  /*1640*/  FFMA.FTZ R209, R17, R23, R209 ;  /* 0x0000001711d17223 */ /* 0x000fe200000100d1 */
[----:B------:R-:W-:-:S02]  /*1650*/  HADD2.F32 R169, -RZ, R169.H1_H1 ;  /* 0x300000a9ffa97230 */ /* 0x000fc40000004100 */
[----:B------:R-:W-:Y:S01]  /*1660*/  FFMA.FTZ R203, R21, R168, R203 ;  /* 0x000000a815cb7223 */ /* 0x000fe200000100cb */
[----:B------:R-:W-:Y:S01]  /*1670*/  FADD.FTZ R202, R202, R168 ;  /* 0x000000a8caca7221 */ /* 0x000fe20000010000 */
[----:B------:R-:W-:Y:S04]  /*1680*/  STL [R1], R209 ;  /* 0x000000d101007387 */ /* 0x000fe80000100800 */
[----:B------:R-:W-:Y:S04]  /*1690*/  STL [R1+0xfc], R218 ;  /* 0x0000fcda01007387 */ /* 0x000fe80000100800 */
[----:B------:R-:W-:Y:S04]  /*16a0*/  STL [R1+0x4], R219 ;  /* 0x000004db01007387 */ /* 0x000fe80000100800 */
[----:B------:R-:W-:Y:S04]  /*16b0*/  STL [R1+0x100], R220 ;  /* 0x000100dc01007387 */ /* 0x000fe80000100800 */
[----:B------:R0:W-:Y:S04]  /*16c0*/  STL [R1+0x8], R203 ;  /* 0x000008cb01007387 */ /* 0x0001e80000100800 */
[----:B0-----:R-:W4:Y:S04]  /*16d0*/  LDL.LU R203, [R1+0xec] ;  /* 0x0000ec0001cb7983 */ /* 0x001f280000300800 */
[----:B------:R0:W-:Y:S04]  /*16e0*/  STL [R1+0x104], R202 ;  /* 0x000104ca01007387 */ /* 0x0001e80000100800 */
[----:B0-----:R-:W4:Y:S01]  /*16f0*/  LDL.LU R202, [R1+0x1c] ;  /* 0x00001c0001ca7983 */ /* 0x001f220000300800 */
[----:B--2---:R-:W-:-:S05]  /*1700*/  FFMA.FTZ R201, R22, R169, R201 ;  /* 0x000000a916c97223 */ /* 0x004fca00000100c9 */
[----:B------:R0:W-:Y:S01]  /*1710*/  STL [R1+0xc], R201 ;  /* 0x00000cc901007387 */ /* 0x0001e20000100800 */
[----:B---3--:R-:W-:-:S03]  /*1720*/  FADD.FTZ R208, R208, R169 ;  /* 0x000000a9d0d07221 */ /* 0x008fc60000010000 */
[----:B0-----:R-:W2:Y:S04]  /*1730*/  LDL.LU R201, [R1+0xf0] ;  /* 0x0000f00001c97983 */ /* 0x001ea80000300800 */
[----:B------:R0:W-:Y:S04]  /*1740*/  STL [R1+0x108], R208 ;  /* 0x000108d001007387 */ /* 0x0001e80000100800 */
[----:B------:R-:W3:Y:S04]  /*1750*/  LDL.LU R209, [R1+0xf8] ;  /* 0x0000f80001d17983 */ /* 0x000ee80000300800 */
[----:B0-----:R-:W3:Y:S01]  /*1760*/  LDL.LU R208, [R1+0x28] ;  /* 0x0000280001d07983 */ /* 0x001ee20000300800 */
[----:B------:R-:W-:-:S02]  /*1770*/  HADD2.F32 R19, -RZ, R88.H0_H0 ;  /* 0x20000058ff137230 */ /* 0x000fc40000004100 */
[----:B------:R-:W-:-:S03]  /*1780*/  HADD2.F32 R184, -RZ, R89.H1_H1 ;  /* 0x30000059ffb87230 */ /* 0x000fc60000004100 */
[----:B------:R-:W-:Y:S01]  /*1790*/  FMUL.FTZ R19, R19, R23 ;  /* 0x0000001713137220 */ /* 0x000fe20000410000 */
[----:B------:R-:W-:Y:S01]  /*17a0*/  HADD2.F32 R23, -RZ, R89.H0_H0 ;  /* 0x20000059ff177230 */ /* 0x000fe20000004100 */
[----:B------:R-:W-:Y:S01]  /*17b0*/  MOV R219, R185 ;  /* 0x000000b900db7202 */ /* 0x000fe20000000f00 */
[----:B------:R-:W-:Y:S01]  /*17c0*/  HADD2.F32 R185, -RZ, R170.H0_H0 ;  /* 0x200000aaffb97230 */ /* 0x000fe20000004100 */
[----:B------:R-:W-:Y:S02]  /*17d0*/  MOV R230, R187 ;  /* 0x000000bb00e67202 */ /* 0x000fe40000000f00 */
[----:B------:R-:W-:Y:S01]  /*17e0*/  FMUL.FTZ R23, R23, R168 ;  /* 0x000000a817177220 */ /* 0x000fe20000410000 */
[----:B------:R-:W-:Y:S01]  /*17f0*/  FMUL.FTZ R168, R184, R169 ;  /* 0x000000a9b8a87220 */ /* 0x000fe20000410000 */
[----:B------:R-:W-:Y:S01]  /*1800*/  MOV R211, R207 ;  /* 0x000000cf00d37202 */ /* 0x000fe20000000f00 */
[----:B------:R-:W-:Y:S02]  /*1810*/  HADD2.F32 R169, -RZ, R90.H0_H0 ;  /* 0x2000005affa97230 */ /* 0x000fe40000004100 */
[----:B------:R-:W-:Y:S01]  /*1820*/  FMUL.FTZ R187, R226, R231 ;  /* 0x000000e7e2bb7220 */ /* 0x000fe20000410000 */
[----:B------:R-:W-:Y:S01]  /*1830*/  HADD2.F32 R170, -RZ, R170.H1_H1 ;  /* 0x300000aaffaa7230 */ /* 0x000fe20000004100 */
[----:B------:R-:W-:Y:S01]  /*1840*/  MOV R207, R186 ;  /* 0x000000ba00cf7202 */ /* 0x000fe20000000f00 */
[----:B------:R-:W-:-:S02]  /*1850*/  HADD2.F32 R184, -RZ, R90.H1_H1 ;  /* 0x3000005affb87230 */ /* 0x000fc40000004100 */
[----:B------:R-:W-:-:S03]  /*1860*/  FMUL.FTZ R186, R226, R229 ;  /* 0x000000e5e2ba7220 */ /* 0x000fc60000410000 */
[----:B------:R-:W-:Y:S01]  /*1870*/  FMUL.FTZ R184, R184, R170 ;  /* 0x000000aab8b87220 */ /* 0x000fe20000410000 */
[----:B------:R-:W-:Y:S02]  /*1880*/  MOV R220, R221 ;  /* 0x000000dd00dc7202 */ /* 0x000fe40000000f00 */
[----:B------:R-:W-:Y:S02]  /*1890*/  MOV R218, R206 ;  /* 0x000000ce00da7202 */ /* 0x000fe40000000f00 */
[----:B------:R-:W-:Y:S02]  /*18a0*/  MOV R221, R204 ;  /* 0x000000cc00dd7202 */ /* 0x000fe40000000f00 */
[----:B------:R-:W-:Y:S02]  /*18b0*/  MOV R206, R205 ;  /* 0x000000cd00ce7202 */ /* 0x000fe40000000f00 */
[----:B------:R0:W5:Y:S01]  /*18c0*/  LDG.E.64 R204, desc[UR6][R188.64] ;  /* 0x00000006bccc7981 */ /* 0x000162000c1e1b00 */
[----:B----4-:R-:W-:Y:S01]  /*18d0*/  FFMA.FTZ R198, R186, R170, R198 ;  /* 0x000000aabac67223 */ /* 0x010fe200000100c6 */
[----:B0-----:R-:W-:Y:S01]  /*18e0*/  FMUL.FTZ R189, R226, R233 ;  /* 0x000000e9e2bd7220 */ /* 0x001fe20000410000 */
[----:B------:R-:W-:-:S05]  /*18f0*/  FADD.FTZ R203, R203, R185 ;  /* 0x000000b9cbcb7221 */ /* 0x000fca0000010000 */
[----:B------:R-:W-:Y:S01]  /*1900*/  STL [R1+0xec], R203 ;  /* 0x0000eccb01007387 */ /* 0x000fe20000100800 */
[-C--:B------:R-:W-:Y:S01]  /*1910*/  FFMA.FTZ R202, R187, R185.reuse, R202 ;  /* 0x000000b9bbca7223 */ /* 0x080fe200000100ca */
[----:B------:R-:W-:Y:S01]  /*1920*/  FMUL.FTZ R185, R169, R185 ;  /* 0x000000b9a9b97220 */ /* 0x000fe20000410000 */
[----:B------:R-:W-:-:S03]  /*1930*/  HADD2.F32 R169, -RZ, R171.H0_H0 ;  /* 0x200000abffa97230 */ /* 0x000fc60000004100 */
[----:B------:R0:W-:Y:S02]  /*1940*/  STL [R1+0x1c], R202 ;  /* 0x00001cca01007387 */ /* 0x0001e40000100800 */
[----:B------:R-:W-:Y:S01]  /*1950*/  FADD.FTZ R200, R200, R169 ;  /* 0x000000a9c8c87221 */ /* 0x000fe20000010000 */
[----:B------:R-:W-:Y:S01]  /*1960*/  HADD2.F32 R171, -RZ, R171.H1_H1 ;  /* 0x300000abffab7230 */ /* 0x000fe20000004100 */
[----:B0-----:R-:W5:Y:S01]  /*1970*/  LDG.E.64 R202, desc[UR6][R194.64] ;  /* 0x00000006c2ca7981 */ /* 0x001f62000c1e1b00 */
[----:B--2---:R-:W-:Y:S01]  /*1980*/  FADD.FTZ R201, R201, R170 ;  /* 0x000000aac9c97221 */ /* 0x004fe20000010000 */
[----:B------:R-:W-:-:S04]  /*1990*/  FMUL.FTZ R170, R226, R232 ;  /* 0x000000e8e2aa7220 */ /* 0x000fc80000410000 */
[----:B------:R-:W-:Y:S01]  /*19a0*/  STL [R1+0xf0], R201 ;  /* 0x0000f0c901007387 */ /* 0x000fe20000100800 */
[----:B------:R-:W-:-:S03]  /*19b0*/  FFMA.FTZ R199, R170, R169, R199 ;  /* 0x000000a9aac77223 */ /* 0x000fc600000100c7 */
[----:B------:R0:W-:Y:S04]  /*19c0*/  STL [R1+0x20], R198 ;  /* 0x000020c601007387 */ /* 0x0001e80000100800 */
[----:B------:R1:W-:Y:S01]  /*19d0*/  STL [R1+0xf4], R200 ;  /* 0x0000f4c801007387 */ /* 0x0003e20000100800 */
[----:B0-----:R-:W-:-:S03]  /*19e0*/  HADD2.F32 R198, -RZ, R91.H0_H0 ;  /* 0x2000005bffc67230 */ /* 0x001fc60000004100 */
[----:B------:R0:W-:Y:S01]  /*19f0*/  STL [R1+0x24], R199 ;  /* 0x000024c701007387 */ /* 0x0001e20000100800 */
[----:B---3--:R-:W-:Y:S01]  /*1a00*/  FADD.FTZ R209, R209, R171 ;  /* 0x000000abd1d17221 */ /* 0x008fe20000010000 */
[----:B------:R-:W-:Y:S02]  /*1a10*/  FMUL.FTZ R169, R198, R169 ;  /* 0x000000a9c6a97220 */ /* 0x000fe40000410000 */
[----:B-1----:R-:W5:Y:S01]  /*1a20*/  LDG.E.64 R200, desc[UR6][R192.64] ;  /* 0x00000006c0c87981 */ /* 0x002f62000c1e1b00 */
[----:B------:R-:W-:-:S03]  /*1a30*/  FFMA.FTZ R208, R189, R171, R208 ;  /* 0x000000abbdd07223 */ /* 0x000fc600000100d0 */
[----:B0-----:R0:W5:Y:S04]  /*1a40*/  LDG.E.64 R198, desc[UR6][R190.64] ;  /* 0x00000006bec67981 */ /* 0x001168000c1e1b00 */
[----:B------:R-:W2:Y:S04]  /*1a50*/  LDL.LU R192, [R1+0x2c] ;  /* 0x00002c0001c07983 */ /* 0x000ea80000300800 */
[----:B------:R-:W3:Y:S04]  /*1a60*/  LDL.LU R191, [R1+0xdc] ;  /* 0x0000dc0001bf7983 */ /* 0x000ee80000300800 */
[----:B------:R1:W-:Y:S04]  /*1a70*/  STL [R1+0xf8], R209 ;  /* 0x0000f8d101007387 */ /* 0x0003e80000100800 */
[----:B------:R-:W4:Y:S04]  /*1a80*/  LDL.LU R194, [R1+0xe4] ;  /* 0x0000e40001c27983 */ /* 0x000f280000300800 */
[----:B------:R0:W-:Y:S04]  /*1a90*/  STL [R1+0x28], R208 ;  /* 0x000028d001007387 */ /* 0x0001e80000100800 */
[----:B------:R-:W4:Y:S04]  /*1aa0*/  LDL.LU R193, [R1+0xe0] ;  /* 0x0000e00001c17983 */ /* 0x000f280000300800 */
[----:B------:R-:W4:Y:S04]  /*1ab0*/  LDL.LU R195, [R1+0x34] ;  /* 0x0000340001c37983 */ /* 0x000f280000300800 */
[----:B------:R-:W4:Y:S04]  /*1ac0*/  LDL.LU R210, [R1+0x30] ;  /* 0x0000300001d27983 */ /* 0x000f280000300800 */
[----:B-1----:R-:W4:Y:S04]  /*1ad0*/  LDL.LU R209, [R1+0x38] ;  /* 0x0000380001d17983 */ /* 0x002f280000300800 */
[----:B0-----:R-:W4:Y:S01]  /*1ae0*/  LDL.LU R208, [R1+0xe8] ;  /* 0x0000e80001d07983 */ /* 0x001f220000300800 */
[----:B------:R-:W-:Y:S01]  /*1af0*/  HADD2.F32 R188, -RZ, R91.H1_H1 ;  /* 0x3000005bffbc7230 */ /* 0x000fe20000004100 */
[----:B------:R-:W-:-:S02]  /*1b00*/  MOV R215, R220 ;  /* 0x000000dc00d77202 */ /* 0x000fc40000000f00 */
[----:B------:R-:W-:Y:S02]  /*1b10*/  MOV R220, R242 ;  /* 0x000000f200dc7202 */ /* 0x000fe40000000f00 */
[----:B------:R-:W-:Y:S01]  /*1b20*/  FMUL.FTZ R242, R188, R171 ;  /* 0x000000abbcf27220 */ /* 0x000fe20000410000 */
[--C-:B------:R-:W-:Y:S02]  /*1b30*/  HADD2.F32 R171, -RZ, R172.reuse.H0_H0 ;  /* 0x200000acffab7230 */ /* 0x100fe40000004100 */
[----:B------:R-:W-:Y:S01]  /*1b40*/  FMUL.FTZ R188, R226, R234 ;  /* 0x000000eae2bc7220 */ /* 0x000fe20000410000 */
[----:B------:R-:W-:Y:S02]  /*1b50*/  HADD2.F32 R172, -RZ, R172.H1_H1 ;  /* 0x300000acffac7230 */ /* 0x000fe40000004100 */
[----:B------:R-:W-:Y:S01]  /*1b60*/  HADD2.F32 R190, -RZ, R92.H0_H0 ;  /* 0x2000005cffbe7230 */ /* 0x000fe20000004100 */
[----:B------:R-:W-:Y:S02]  /*1b70*/  MOV R222, R211 ;  /* 0x000000d300de7202 */ /* 0x000fe40000000f00 */
[----:B------:R-:W-:Y:S01]  /*1b80*/  MOV R211, R207 ;  /* 0x000000cf00d37202 */ /* 0x000fe20000000f00 */
[----:B--2---:R-:W-:Y:S01]  /*1b90*/  FFMA.FTZ R192, R188, R171, R192 ;  /* 0x000000abbcc07223 */ /* 0x004fe200000100c0 */
[----:B---3--:R-:W-:-:S04]  /*1ba0*/  FADD.FTZ R191, R191, R171 ;  /* 0x000000abbfbf7221 */ /* 0x008fc80000010000 */
[----:B------:R0:W-:Y:S04]  /*1bb0*/  STL [R1+0x2c], R192 ;  /* 0x00002cc001007387 */ /* 0x0001e80000100800 */
[----:B------:R1:W-:Y:S01]  /*1bc0*/  STL [R1+0xdc], R191 ;  /* 0x0000dcbf01007387 */ /* 0x0003e20000100800 */
[----:B------:R-:W-:Y:S01]  /*1bd0*/  FMUL.FTZ R171, R190, R171 ;  /* 0x000000abbeab7220 */ /* 0x000fe20000410000 */
[C---:B0-----:R-:W-:Y:S01]  /*1be0*/  FMUL.FTZ R192, R226.reuse, R235 ;  /* 0x000000ebe2c07220 */ /* 0x041fe20000410000 */
[----:B-1----:R-:W-:Y:S02]  /*1bf0*/  HADD2.F32 R191, -RZ, R92.H1_H1 ;  /* 0x3000005cffbf7230 */ /* 0x002fe40000004100 */
[----:B----4-:R-:W-:Y:S01]  /*1c00*/  FADD.FTZ R193, R193, R172 ;  /* 0x000000acc1c17221 */ /* 0x010fe20000010000 */
[----:B------:R-:W-:-:S02]  /*1c10*/  FMUL.FTZ R190, R226, R236 ;  /* 0x000000ece2be7220 */ /* 0x000fc40000410000 */
[-C--:B------:R-:W-:Y:S01]  /*1c20*/  FMUL.FTZ R191, R191, R172.reuse ;  /* 0x000000acbfbf7220 */ /* 0x080fe20000410000 */
[----:B------:R-:W-:Y:S01]  /*1c30*/  FFMA.FTZ R210, R192, R172, R210 ;  /* 0x000000acc0d27223 */ /* 0x000fe200000100d2 */
[----:B------:R-:W-:-:S05]  /*1c40*/  HADD2.F32 R172, -RZ, R173.H0_H0 ;  /* 0x200000adffac7230 */ /* 0x000fca0000004100 */
[----:B------:R-:W-:Y:S01]  /*1c50*/  FFMA.FTZ R195, R190, R172, R195 ;  /* 0x000000acbec37223 */ /* 0x000fe200000100c3 */
[----:B------:R-:W-:Y:S01]  /*1c60*/  STL [R1+0x30], R210 ;  /* 0x000030d201007387 */ /* 0x000fe20000100800 */
[----:B------:R-:W-:-:S03]  /*1c70*/  HADD2.F32 R173, -RZ, R173.H1_H1 ;  /* 0x300000adffad7230 */ /* 0x000fc60000004100 */
[----:B------:R-:W-:Y:S04]  /*1c80*/  STL [R1+0xe0], R193 ;  /* 0x0000e0c101007387 */ /* 0x000fe80000100800 */
[----:B------:R0:W-:Y:S01]  /*1c90*/  STL [R1+0x34], R195 ;  /* 0x000034c301007387 */ /* 0x0001e20000100800 */
[----:B------:R-:W-:Y:S01]  /*1ca0*/  FADD.FTZ R194, R194, R172 ;  /* 0x000000acc2c27221 */ /* 0x000fe20000010000 */
[----:B------:R-:W-:Y:S01]  /*1cb0*/  FADD.FTZ R208, R208, R173 ;  /* 0x000000add0d07221 */ /* 0x000fe20000010000 */
[----:B0-----:R-:W-:-:S04]  /*1cc0*/  FMUL.FTZ R195, R226, R237 ;  /* 0x000000ede2c37220 */ /* 0x001fc80000410000 */
[----:B------:R-:W-:Y:S01]  /*1cd0*/  FFMA.FTZ R209, R195, R173, R209 ;  /* 0x000000adc3d17223 */ /* 0x000fe200000100d1 */
[----:B------:R-:W-:Y:S04]  /*1ce0*/  STL [R1+0xe4], R194 ;  /* 0x0000e4c201007387 */ /* 0x000fe80000100800 */
[----:B------:R-:W-:Y:S04]  /*1cf0*/  STL [R1+0x38], R209 ;  /* 0x000038d101007387 */ /* 0x000fe80000100800 */
[----:B------:R0:W-:Y:S04]  /*1d00*/  STL [R1+0xe8], R208 ;  /* 0x0000e8d001007387 */ /* 0x0001e80000100800 */
[----:B0-----:R-:W2:Y:S04]  /*1d10*/  LDL.LU R208, [R1+0xcc] ;  /* 0x0000cc0001d07983 */ /* 0x001ea80000300800 */
[----:B------:R-:W3:Y:S04]  /*1d20*/  LDL.LU R207, [R1+0x3c] ;  /* 0x00003c0001cf7983 */ /* 0x000ee80000300800 */
[----:B------:R-:W4:Y:S04]  /*1d30*/  LDL.LU R210, [R1+0x44] ;  /* 0x0000440001d27983 */ /* 0x000f280000300800 */
        /* <DEDUP_REMOVED lines=8> */
[--C-:B------:R-:W-:Y:S02]  /*1dc0*/  HADD2.F32 R173, -RZ, R174.reuse.H0_H0 ;  /* 0x200000aeffad7230 */ /* 0x100fe40000004100 */
[----:B------:R-:W-:Y:S01]  /*1dd0*/  FMUL.FTZ R172, R193, R172 ;  /* 0x000000acc1ac7220 */ /* 0x000fe20000410000 */
[----:B------:R-:W-:Y:S01]  /*1de0*/  FMUL.FTZ R193, R226, R216 ;  /* 0x000000d8e2c17220 */ /* 0x000fe20000410000 */
[----:B------:R-:W-:Y:S01]  /*1df0*/  MOV R214, R215 ;  /* 0x000000d700d67202 */ /* 0x000fe20000000f00 */
[----:B------:R-:W-:Y:S01]  /*1e00*/  HADD2.F32 R174, -RZ, R174.H1_H1 ;  /* 0x300000aeffae7230 */ /* 0x000fe20000004100 */
[----:B------:R-:W-:Y:S02]  /*1e10*/  MOV R215, R222 ;  /* 0x000000de00d77202 */ /* 0x000fe40000000f00 */
[----:B------:R-:W-:Y:S02]  /*1e20*/  MOV R222, R218 ;  /* 0x000000da00de7202 */ /* 0x000fe40000000f00 */
[----:B------:R-:W-:Y:S01]  /*1e30*/  MOV R218, R206 ;  /* 0x000000ce00da7202 */ /* 0x000fe20000000f00 */
[----:B------:R-:W-:Y:S01]  /*1e40*/  HADD2.F32 R206, -RZ, R94.H0_H0 ;  /* 0x2000005effce7230 */ /* 0x000fe20000004100 */
[----:B------:R-:W-:-:S02]  /*1e50*/  MOV R232, R215 ;  /* 0x000000d700e87202 */ /* 0x000fc40000000f00 */
[----:B------:R-:W-:Y:S01]  /*1e60*/  MOV R234, R214 ;  /* 0x000000d600ea7202 */ /* 0x000fe20000000f00 */
[----:B--2---:R-:W-:Y:S01]  /*1e70*/  FADD.FTZ R208, R208, R173 ;  /* 0x000000add0d07221 */ /* 0x004fe20000010000 */
[----:B---3--:R-:W-:-:S04]  /*1e80*/  FFMA.FTZ R207, R193, R173, R207 ;  /* 0x000000adc1cf7223 */ /* 0x008fc800000100cf */
[----:B------:R0:W-:Y:S04]  /*1e90*/  STL [R1+0xcc], R208 ;  /* 0x0000ccd001007387 */ /* 0x0001e80000100800 */
[----:B------:R1:W-:Y:S01]  /*1ea0*/  STL [R1+0x3c], R207 ;  /* 0x00003ccf01007387 */ /* 0x0003e20000100800 */
[----:B0-----:R-:W-:Y:S01]  /*1eb0*/  FMUL.FTZ R208, R226, R217 ;  /* 0x000000d9e2d07220 */ /* 0x001fe20000410000 */
[----:B-1----:R-:W-:Y:S02]  /*1ec0*/  HADD2.F32 R207, -RZ, R94.H1_H1 ;  /* 0x3000005effcf7230 */ /* 0x002fe40000004100 */
[----:B----4-:R-:W-:Y:S01]  /*1ed0*/  FADD.FTZ R229, R229, R174 ;  /* 0x000000aee5e57221 */ /* 0x010fe20000010000 */
[----:B------:R-:W-:Y:S01]  /*1ee0*/  FMUL.FTZ R173, R206, R173 ;  /* 0x000000adcead7220 */ /* 0x000fe20000410000 */
[-C--:B------:R-:W-:Y:S01]  /*1ef0*/  FFMA.FTZ R209, R208, R174.reuse, R209 ;  /* 0x000000aed0d17223 */ /* 0x080fe200000100d1 */
[----:B------:R-:W-:Y:S01]  /*1f00*/  FMUL.FTZ R207, R207, R174 ;  /* 0x000000aecfcf7220 */ /* 0x000fe20000410000 */
[----:B------:R-:W-:-:S02]  /*1f10*/  HADD2.F32 R174, -RZ, R175.H0_H0 ;  /* 0x200000afffae7230 */ /* 0x000fc40000004100 */
[----:B------:R-:W-:Y:S01]  /*1f20*/  FMUL.FTZ R206, R226, R238 ;  /* 0x000000eee2ce7220 */ /* 0x000fe20000410000 */
[----:B------:R-:W-:Y:S02]  /*1f30*/  STL [R1+0xd0], R229 ;  /* 0x0000d0e501007387 */ /* 0x000fe40000100800 */
[----:B------:R-:W-:Y:S01]  /*1f40*/  FADD.FTZ R228, R228, R174 ;  /* 0x000000aee4e47221 */ /* 0x000fe20000010000 */
[----:B------:R-:W-:Y:S01]  /*1f50*/  FFMA.FTZ R210, R206, R174, R210 ;  /* 0x000000aeced27223 */ /* 0x000fe200000100d2 */
[----:B------:R-:W-:Y:S01]  /*1f60*/  STL [R1+0x40], R209 ;  /* 0x000040d101007387 */ /* 0x000fe20000100800 */
[----:B------:R-:W-:-:S03]  /*1f70*/  HADD2.F32 R175, -RZ, R175.H1_H1 ;  /* 0x300000afffaf7230 */ /* 0x000fc60000004100 */
[----:B------:R-:W-:Y:S04]  /*1f80*/  STL [R1+0xd4], R228 ;  /* 0x0000d4e401007387 */ /* 0x000fe80000100800 */
[----:B------:R0:W-:Y:S01]  /*1f90*/  STL [R1+0x44], R210 ;  /* 0x000044d201007387 */ /* 0x0001e20000100800 */
[----:B------:R-:W-:Y:S01]  /*1fa0*/  FADD.FTZ R213, R213, R175 ;  /* 0x000000afd5d57221 */ /* 0x000fe20000010000 */
[----:B0-----:R-:W-:-:S04]  /*1fb0*/  FMUL.FTZ R210, R226, R239 ;  /* 0x000000efe2d27220 */ /* 0x001fc80000410000 */
[----:B------:R-:W-:Y:S01]  /*1fc0*/  FFMA.FTZ R212, R210, R175, R212 ;  /* 0x000000afd2d47223 */ /* 0x000fe200000100d4 */
[----:B------:R0:W-:Y:S04]  /*1fd0*/  STL [R1+0xd8], R213 ;  /* 0x0000d8d501007387 */ /* 0x0001e80000100800 */
[----:B------:R1:W-:Y:S04]  /*1fe0*/  STL [R1+0x48], R212 ;  /* 0x000048d401007387 */ /* 0x0003e80000100800 */
[----:B------:R-:W2:Y:S04]  /*1ff0*/  LDL.LU R233, [R1+0x4c] ;  /* 0x00004c0001e97983 */ /* 0x000ea80000300800 */
[----:B0-----:R-:W3:Y:S04]  /*2000*/  LDL.LU R213, [R1+0xbc] ;  /* 0x0000bc0001d57983 */ /* 0x001ee80000300800 */
[----:B-1----:R-:W4:Y:S04]  /*2010*/  LDL.LU R212, [R1+0xc0] ;  /* 0x0000c00001d47983 */ /* 0x002f280000300800 */
[----:B------:R-:W4:Y:S04]  /*2020*/  LDL.LU R215, [R1+0xc4] ;  /* 0x0000c40001d77983 */ /* 0x000f280000300800 */
[----:B------:R-:W4:Y:S04]  /*2030*/  LDL.LU R217, [R1+0xc8] ;  /* 0x0000c80001d97983 */ /* 0x000f280000300800 */
[----:B------:R-:W4:Y:S04]  /*2040*/  LDL.LU R214, [R1+0x50] ;  /* 0x0000500001d67983 */ /* 0x000f280000300800 */
[----:B------:R-:W4:Y:S04]  /*2050*/  LDL.LU R216, [R1+0x54] ;  /* 0x0000540001d87983 */ /* 0x000f280000300800 */
[----:B------:R-:W4:Y:S01]  /*2060*/  LDL.LU R229, [R1+0x58] ;  /* 0x0000580001e57983 */ /* 0x000f220000300800 */
[----:B------:R-:W-:Y:S01]  /*2070*/  HADD2.F32 R209, -RZ, R95.H0_H0 ;  /* 0x2000005fffd17230 */ /* 0x000fe20000004100 */
[----:B------:R-:W-:-:S04]  /*2080*/  MOV R228, R219 ;  /* 0x000000db00e47202 */ /* 0x000fc80000000f00 */
[----:B------:R-:W-:Y:S01]  /*2090*/  FMUL.FTZ R174, R209, R174 ;  /* 0x000000aed1ae7220 */ /* 0x000fe20000410000 */
[----:B------:R-:W-:Y:S01]  /*20a0*/  HADD2.F32 R209, -RZ, R95.H1_H1 ;  /* 0x3000005fffd17230 */ /* 0x000fe20000004100 */
[----:B------:R-:W-:-:S04]  /*20b0*/  MOV R219, R240 ;  /* 0x000000f000db7202 */ /* 0x000fc80000000f00 */
[----:B------:R-:W-:Y:S01]  /*20c0*/  FMUL.FTZ R240, R209, R175 ;  /* 0x000000afd1f07220 */ /* 0x000fe20000410000 */
[--C-:B------:R-:W-:Y:S02]  /*20d0*/  HADD2.F32 R175, -RZ, R176.reuse.H0_H0 ;  /* 0x200000b0ffaf7230 */ /* 0x100fe40000004100 */
[----:B------:R-:W-:Y:S01]  /*20e0*/  FMUL.FTZ R209, R226, R241 ;  /* 0x000000f1e2d17220 */ /* 0x000fe20000410000 */
[----:B------:R-:W-:Y:S01]  /*20f0*/  MOV R231, R222 ;  /* 0x000000de00e77202 */ /* 0x000fe20000000f00 */
[----:B------:R-:W-:Y:S01]  /*2100*/  HADD2.F32 R176, -RZ, R176.H1_H1 ;  /* 0x300000b0ffb07230 */ /* 0x000fe20000004100 */
[----:B------:R-:W-:Y:S01]  /*2110*/  MOV R222, R211 ;  /* 0x000000d300de7202 */ /* 0x000fe20000000f00 */
[----:B------:R-:W-:Y:S01]  /*2120*/  HADD2.F32 R211, -RZ, R96.H0_H0 ;  /* 0x20000060ffd37230 */ /* 0x000fe20000004100 */
[----:B------:R-:W-:Y:S01]  /*2130*/  MOV R235, R219 ;  /* 0x000000db00eb7202 */ /* 0x000fe20000000f00 */
[----:B--2---:R-:W-:Y:S01]  /*2140*/  FFMA.FTZ R233, R209, R175, R233 ;  /* 0x000000afd1e97223 */ /* 0x004fe200000100e9 */
[----:B---3--:R-:W-:-:S02]  /*2150*/  FADD.FTZ R213, R213, R175 ;  /* 0x000000afd5d57221 */ /* 0x008fc40000010000 */
[----:B------:R-:W-:Y:S02]  /*2160*/  FMUL.FTZ R175, R211, R175 ;  /* 0x000000afd3af7220 */ /* 0x000fe40000410000 */
        /* <DEDUP_REMOVED lines=15> */
[----:B------:R-:W-:Y:S01]  /*2260*/  FADD.FTZ R217, R217, R177 ;  /* 0x000000b1d9d97221 */ /* 0x000fe20000010000 */
[----:B0-----:R-:W-:-:S04]  /*2270*/  FMUL.FTZ R216, R226, R250 ;  /* 0x000000fae2d87220 */ /* 0x001fc80000410000 */
[----:B------:R-:W-:Y:S01]  /*2280*/  FFMA.FTZ R229, R216, R177, R229 ;  /* 0x000000b1d8e57223 */ /* 0x000fe200000100e5 */
[----:B------:R-:W-:Y:S01]  /*2290*/  STL [R1+0xc4], R215 ;  /* 0x0000c4d701007387 */ /* 0x000fe20000100800 */
[----:B------:R-:W-:-:S03]  /*22a0*/  MOV R233, R230 ;  /* 0x000000e600e97202 */ /* 0x000fc60000000f00 */
[----:B------:R0:W-:Y:S01]  /*22b0*/  STL [R1+0x58], R229 ;  /* 0x000058e501007387 */ /* 0x0001e20000100800 */
[----:B------:R-:W-:-:S03]  /*22c0*/  MOV R230, R218 ;  /* 0x000000da00e67202 */ /* 0x000fc60000000f00 */
[----:B------:R1:W-:Y:S04]  /*22d0*/  STL [R1+0xc8], R217 ;  /* 0x0000c8d901007387 */ /* 0x0003e80000100800 */
[----:B------:R-:W2:Y:S04]  /*22e0*/  LDL.LU R237, [R1+0xac] ;  /* 0x0000ac0001ed7983 */ /* 0x000ea80000300800 */
[----:B------:R-:W3:Y:S01]  /*22f0*/  LDL.LU R218, [R1+0x5c] ;  /* 0x00005c0001da7983 */ /* 0x000ee20000300800 */
[----:B0-----:R-:W-:-:S03]  /*2300*/  MOV R229, R222 ;  /* 0x000000de00e57202 */ /* 0x001fc60000000f00 */
        /* <DEDUP_REMOVED lines=11> */
[----:B------:R-:W-:Y:S02]  /*23c0*/  HADD2.F32 R178, -RZ, R178.H1_H1 ;  /* 0x300000b2ffb27230 */ /* 0x000fe40000004100 */
[----:B-1----:R-:W-:Y:S02]  /*23d0*/  HADD2.F32 R217, -RZ, R98.H0_H0 ;  /* 0x20000062ffd97230 */ /* 0x002fe40000004100 */
[----:B--2---:R-:W-:Y:S01]  /*23e0*/  FADD.FTZ R237, R237, R177 ;  /* 0x000000b1eded7221 */ /* 0x004fe20000010000 */
[----:B---3--:R-:W-:-:S04]  /*23f0*/  FFMA.FTZ R218, R214, R177, R218 ;  /* 0x000000b1d6da7223 */ /* 0x008fc800000100da */
[----:B------:R-:W-:Y:S04]  /*2400*/  STL [R1+0xac], R237 ;  /* 0x0000aced01007387 */ /* 0x000fe80000100800 */
[----:B------:R0:W-:Y:S01]  /*2410*/  STL [R1+0x5c], R218 ;  /* 0x00005cda01007387 */ /* 0x0001e20000100800 */
[----:B------:R-:W-:Y:S01]  /*2420*/  FMUL.FTZ R177, R217, R177 ;  /* 0x000000b1d9b17220 */ /* 0x000fe20000410000 */
[----:B----4-:R-:W-:Y:S01]  /*2430*/  FADD.FTZ R222, R222, R178 ;  /* 0x000000b2dede7221 */ /* 0x010fe20000010000 */
[----:B------:R-:W-:Y:S02]  /*2440*/  HADD2.F32 R217, -RZ, R98.H1_H1 ;  /* 0x30000062ffd97230 */ /* 0x000fe40000004100 */
[----:B0-----:R-:W-:Y:S02]  /*2450*/  FMUL.FTZ R218, R226, R252 ;  /* 0x000000fce2da7220 */ /* 0x001fe40000410000 */
[----:B------:R0:W-:Y:S02]  /*2460*/  STL [R1+0xb0], R222 ;  /* 0x0000b0de01007387 */ /* 0x0001e40000100800 */
[----:B------:R-:W-:-:S02]  /*2470*/  FFMA.FTZ R219, R218, R178, R219 ;  /* 0x000000b2dadb7223 */ /* 0x000fc400000100db */
[----:B------:R-:W2:Y:S01]  /*2480*/  LDL.LU R237, [R1+0x68] ;  /* 0x0000680001ed7983 */ /* 0x000ea20000300800 */
[----:B------:R-:W-:Y:S01]  /*2490*/  FMUL.FTZ R217, R217, R178 ;  /* 0x000000b2d9d97220 */ /* 0x000fe20000410000 */
[----:B------:R-:W-:Y:S02]  /*24a0*/  FMUL.FTZ R178, R226, R220 ;  /* 0x000000dce2b27220 */ /* 0x000fe40000410000 */
[----:B------:R1:W-:Y:S01]  /*24b0*/  STL [R1+0x60], R219 ;  /* 0x000060db01007387 */ /* 0x0003e20000100800 */
[----:B0-----:R-:W-:-:S05]  /*24c0*/  HADD2.F32 R222, -RZ, R179.H0_H0 ;  /* 0x200000b3ffde7230 */ /* 0x001fca0000004100 */
[----:B------:R-:W-:Y:S01]  /*24d0*/  FADD.FTZ R239, R239, R222 ;  /* 0x000000deefef7221 */ /* 0x000fe20000010000 */
[----:B-1----:R-:W-:Y:S02]  /*24e0*/  HADD2.F32 R219, -RZ, R179.H1_H1 ;  /* 0x300000b3ffdb7230 */ /* 0x002fe40000004100 */
[----:B------:R-:W-:Y:S02]  /*24f0*/  FFMA.FTZ R238, R178, R222, R238 ;  /* 0x000000deb2ee7223 */ /* 0x000fe400000100ee */
[----:B------:R-:W-:Y:S01]  /*2500*/  STL [R1+0xb4], R239 ;  /* 0x0000b4ef01007387 */ /* 0x000fe20000100800 */
[----:B------:R-:W-:-:S03]  /*2510*/  FADD.FTZ R236, R236, R219 ;  /* 0x000000dbecec7221 */ /* 0x000fc60000010000 */
[----:B------:R-:W-:Y:S04]  /*2520*/  STL [R1+0x64], R238 ;  /* 0x000064ee01007387 */ /* 0x000fe80000100800 */
[----:B------:R0:W-:Y:S02]  /*2530*/  STL [R1+0xb8], R236 ;  /* 0x0000b8ec01007387 */ /* 0x0001e40000100800 */
[----:B0-----:R-:W-:Y:S02]  /*2540*/  MOV R236, R230 ;  /* 0x000000e600ec7202 */ /* 0x001fe40000000f00 */
[----:B------:R-:W3:Y:S04]  /*2550*/  LDL.LU R230, [R1+0x6c] ;  /* 0x00006c0001e67983 */ /* 0x000ee80000300800 */
[----:B------:R-:W4:Y:S01]  /*2560*/  LDL.LU R239, [R1+0x9c] ;  /* 0x00009c0001ef7983 */ /* 0x000f220000300800 */
[----:B------:R-:W-:-:S02]  /*2570*/  HADD2.F32 R220, -RZ, R99.H0_H0 ;  /* 0x20000063ffdc7230 */ /* 0x000fc40000004100 */
[----:B------:R-:W-:Y:S01]  /*2580*/  FMUL.FTZ R221, R226, R221 ;  /* 0x000000dde2dd7220 */ /* 0x000fe20000410000 */
[----:B------:R-:W-:Y:S02]  /*2590*/  FADD.FTZ R179, RZ, R4 ;  /* 0x00000004ffb37221 */ /* 0x000fe40000010000 */
[----:B------:R-:W-:Y:S01]  /*25a0*/  FMUL.FTZ R222, R220, R222 ;  /* 0x000000dedcde7220 */ /* 0x000fe20000410000 */
[----:B------:R-:W-:Y:S02]  /*25b0*/  HADD2.F32 R220, -RZ, R99.H1_H1 ;  /* 0x30000063ffdc7230 */ /* 0x000fe40000004100 */
[----:B------:R-:W-:-:S03]  /*25c0*/  FADD.FTZ R179, R5, R179 ;  /* 0x000000b305b37221 */ /* 0x000fc60000010000 */
[----:B------:R-:W-:Y:S01]  /*25d0*/  FMUL.FTZ R220, R220, R219 ;  /* 0x000000dbdcdc7220 */ /* 0x000fe20000410000 */
[----:B------:R-:W-:Y:S01]  /*25e0*/  FADD.FTZ R179, R8, R179 ;  /* 0x000000b308b37221 */ /* 0x000fe20000010000 */
[----:B------:R-:W-:Y:S01]  /*25f0*/  MOV R238, R229 ;  /* 0x000000e500ee7202 */ /* 0x000fe20000000f00 */
[----:B--2---:R-:W-:Y:S01]  /*2600*/  FFMA.FTZ R237, R221, R219, R237 ;  /* 0x000000dbdded7223 */ /* 0x004fe200000100ed */
[----:B------:R-:W-:Y:S01]  /*2610*/  FMUL.FTZ R219, R226, R234 ;  /* 0x000000eae2db7220 */ /* 0x000fe20000410000 */
[----:B------:R-:W-:-:S03]  /*2620*/  MOV R234, R231 ;  /* 0x000000e700ea7202 */ /* 0x000fc60000000f00 */
[----:B------:R0:W-:Y:S04]  /*2630*/  STL [R1+0x68], R237 ;  /* 0x000068ed01007387 */ /* 0x0001e80000100800 */
[----:B------:R-:W2:Y:S01]  /*2640*/  LDL.LU R231, [R1+0x70] ;  /* 0x0000700001e77983 */ /* 0x000ea20000300800 */
[----:B0-----:R-:W-:Y:S01]  /*2650*/  MOV R237, R228 ;  /* 0x000000e400ed7202 */ /* 0x001fe20000000f00 */
[----:B------:R-:W-:Y:S01]  /*2660*/  FADD.FTZ R228, R9, R179 ;  /* 0x000000b309e47221 */ /* 0x000fe20000010000 */
[----:B------:R-:W-:-:S05]  /*2670*/  HADD2.F32 R179, -RZ, R180.H0_H0 ;  /* 0x200000b4ffb37230 */ /* 0x000fca0000004100 */
[----:B---3--:R-:W-:-:S05]  /*2680*/  FFMA.FTZ R230, R219, R179, R230 ;  /* 0x000000b3dbe67223 */ /* 0x008fca00000100e6 */
[----:B------:R-:W-:Y:S04]  /*2690*/  STL [R1+0x6c], R230 ;  /* 0x00006ce601007387 */ /* 0x000fe80000100800 */
[----:B------:R-:W3:Y:S01]  /*26a0*/  LDL.LU R248, [R1+0xa0] ;  /* 0x0000a00001f87983 */ /* 0x000ee20000300800 */
[----:B----4-:R-:W-:-:S05]  /*26b0*/  FADD.FTZ R239, R239, R179 ;  /* 0x000000b3efef7221 */ /* 0x010fca0000010000 */
[----:B------:R0:W-:Y:S02]  /*26c0*/  STL [R1+0x9c], R239 ;  /* 0x00009cef01007387 */ /* 0x0001e40000100800 */
[----:B0-----:R-:W-:Y:S02]  /*26d0*/  MOV R239, R233 ;  /* 0x000000e900ef7202 */ /* 0x001fe40000000f00 */
[----:B------:R-:W4:Y:S01]  /*26e0*/  LDL.LU R233, [R1+0x74] ;  /* 0x0000740001e97983 */ /* 0x000f220000300800 */
[----:B------:R-:W-:-:S03]  /*26f0*/  HADD2.F32 R230, -RZ, R100.H0_H0 ;  /* 0x20000064ffe67230 */ /* 0x000fc60000004100 */
[----:B------:R-:W4:Y:S02]  /*2700*/  LDL.LU R241, [R1+0xa4] ;  /* 0x0000a40001f17983 */ /* 0x000f240000300800 */
[----:B------:R-:W-:Y:S01]  /*2710*/  FMUL.FTZ R179, R230, R179 ;  /* 0x000000b3e6b37220 */ /* 0x000fe20000410000 */
[----:B------:R-:W-:Y:S02]  /*2720*/  FMUL.FTZ R230, R226, R238 ;  /* 0x000000eee2e67220 */ /* 0x000fe40000410000 */
[----:B------:R-:W4:Y:S01]  /*2730*/  LDL.LU R238, [R1+0x78] ;  /* 0x0000780001ee7983 */ /* 0x000f220000300800 */
        /* <DEDUP_REMOVED lines=11> */
[----:B------:R-:W-:-:S03]  /*27f0*/  FADD.FTZ R228, R243, R228 ;  /* 0x000000e4f3e47221 */ /* 0x000fc60000010000 */
[----:B------:R-:W-:Y:S01]  /*2800*/  FFMA.FTZ R229, R15, R243, R229 ;  /* 0x000000f30fe57223 */ /* 0x000fe200000100e5 */
[----:B------:R-:W-:-:S03]  /*2810*/  FADD.FTZ R228, R19, R228 ;  /* 0x000000e413e47221 */ /* 0x000fc60000010000 */
[----:B------:R-:W-:Y:S01]  /*2820*/  FFMA.FTZ R229, R17, R19, R229 ;  /* 0x0000001311e57223 */ /* 0x000fe200000100e5 */
[----:B------:R-:W-:-:S04]  /*2830*/  FADD.FTZ R228, R20, R228 ;  /* 0x000000e414e47221 */ /* 0x000fc80000010000 */
[----:B------:R-:W-:Y:S01]  /*2840*/  FADD.FTZ R228, R23, R228 ;  /* 0x000000e417e47221 */ /* 0x000fe20000010000 */
[----:B--2---:R-:W-:-:S05]  /*2850*/  FFMA.FTZ R231, R230, R180, R231 ;  /* 0x000000b4e6e77223 */ /* 0x004fca00000100e7 */
[----:B------:R0:W-:Y:S02]  /*2860*/  STL [R1+0x70], R231 ;  /* 0x000070e701007387 */ /* 0x0001e40000100800 */
[----:B0-----:R-:W-:Y:S01]  /*2870*/  FFMA.FTZ R231, R18, R20, R229 ;  /* 0x0000001412e77223 */ /* 0x001fe200000100e5 */
[----:B------:R-:W-:-:S03]  /*2880*/  HADD2.F32 R229, -RZ, R100.H1_H1 ;  /* 0x30000064ffe57230 */ /* 0x000fc60000004100 */
[----:B------:R-:W-:Y:S02]  /*2890*/  FFMA.FTZ R231, R21, R23, R231 ;  /* 0x0000001715e77223 */ /* 0x000fe400000100e7 */
[----:B------:R-:W-:Y:S02]  /*28a0*/  FMUL.FTZ R229, R229, R180 ;  /* 0x000000b4e5e57220 */ /* 0x000fe40000410000 */
[----:B------:R-:W-:Y:S01]  /*28b0*/  FFMA.FTZ R231, R22, R168, R231 ;  /* 0x000000a816e77223 */ /* 0x000fe200000100e7 */
[----:B---3--:R-:W-:Y:S01]  /*28c0*/  FADD.FTZ R248, R248, R180 ;  /* 0x000000b4f8f87221 */ /* 0x008fe20000010000 */
[----:B------:R-:W-:Y:S01]  /*28d0*/  FADD.FTZ R180, R168, R228 ;  /* 0x000000e4a8b47221 */ /* 0x000fe20000010000 */
[----:B------:R-:W-:Y:S01]  /*28e0*/  FMUL.FTZ R228, R226, R237 ;  /* 0x000000ede2e47220 */ /* 0x000fe20000410000 */
[----:B------:R-:W-:Y:S01]  /*28f0*/  MOV R237, R232 ;  /* 0x000000e800ed7202 */ /* 0x000fe20000000f00 */
[----:B------:R-:W-:Y:S01]  /*2900*/  FFMA.FTZ R232, R187, R185, R231 ;  /* 0x000000b9bbe87223 */ /* 0x000fe200000100e7 */
[----:B------:R-:W-:Y:S01]  /*2910*/  FADD.FTZ R231, R185, R180 ;  /* 0x000000b4b9e77221 */ /* 0x000fe20000010000 */
[----:B------:R-:W-:Y:S01]  /*2920*/  HADD2.F32 R180, -RZ, R181.H0_H0 ;  /* 0x200000b5ffb47230 */ /* 0x000fe20000004100 */
[----:B------:R0:W-:Y:S04]  /*2930*/  STL [R1+0xa0], R248 ;  /* 0x0000a0f801007387 */ /* 0x0001e80000100800 */
[----:B----4-:R-:W-:-:S05]  /*2940*/  FFMA.FTZ R233, R228, R180, R233 ;  /* 0x000000b4e4e97223 */ /* 0x010fca00000100e9 */
[----:B------:R1:W-:Y:S01]  /*2950*/  STL [R1+0x74], R233 ;  /* 0x000074e901007387 */ /* 0x0003e20000100800 */
[----:B------:R-:W-:-:S03]  /*2960*/  FADD.FTZ R241, R241, R180 ;  /* 0x000000b4f1f17221 */ /* 0x000fc60000010000 */
[----:B0-----:R-:W2:Y:S01]  /*2970*/  LDL.LU R248, [R1+0xa8] ;  /* 0x0000a80001f87983 */ /* 0x001ea20000300800 */
[----:B------:R-:W-:Y:S02]  /*2980*/  HADD2.F32 R181, -RZ, R181.H1_H1 ;  /* 0x300000b5ffb57230 */ /* 0x000fe40000004100 */
[----:B-1----:R-:W-:-:S05]  /*2990*/  HADD2.F32 R233, -RZ, R101.H0_H0 ;  /* 0x20000065ffe97230 */ /* 0x002fca0000004100 */
[----:B------:R-:W-:Y:S01]  /*29a0*/  FMUL.FTZ R180, R233, R180 ;  /* 0x000000b4e9b47220 */ /* 0x000fe20000410000 */
[----:B------:R-:W-:Y:S01]  /*29b0*/  FMUL.FTZ R233, R226, R239 ;  /* 0x000000efe2e97220 */ /* 0x000fe20000410000 */
[----:B------:R0:W-:Y:S03]  /*29c0*/  STL [R1+0xa4], R241 ;  /* 0x0000a4f101007387 */ /* 0x0001e60000100800 */
[----:B------:R-:W-:Y:S01]  /*29d0*/  FFMA.FTZ R238, R233, R181, R238 ;  /* 0x000000b5e9ee7223 */ /* 0x000fe200000100ee */
[----:B0-----:R-:W-:Y:S02]  /*29e0*/  MOV R241, R236 ;  /* 0x000000ec00f17202 */ /* 0x001fe40000000f00 */
[----:B------:R-:W3:Y:S04]  /*29f0*/  LDL.LU R236, [R1+0x7c] ;  /* 0x00007c0001ec7983 */ /* 0x000ee80000300800 */
[----:B------:R0:W-:Y:S04]  /*2a00*/  STL [R1+0x78], R238 ;  /* 0x000078ee01007387 */ /* 0x0001e80000100800 */
[----:B------:R-:W4:Y:S01]  /*2a10*/  LDL.LU R239, [R1+0x8c] ;  /* 0x00008c0001ef7983 */ /* 0x000f220000300800 */
        /* <DEDUP_REMOVED lines=10> */
[----:B0-----:R-:W-:Y:S02]  /*2ac0*/  MOV R238, R235 ;  /* 0x000000eb00ee7202 */ /* 0x001fe40000000f00 */
[----:B------:R-:W-:Y:S01]  /*2ad0*/  FADD.FTZ R231, R172, R231 ;  /* 0x000000e7ace77221 */ /* 0x000fe20000010000 */
[----:B------:R-:W-:Y:S01]  /*2ae0*/  FFMA.FTZ R235, R190, R172, R232 ;  /* 0x000000acbeeb7223 */ /* 0x000fe200000100e8 */
[----:B------:R-:W-:Y:S02]  /*2af0*/  HADD2.F32 R232, -RZ, R101.H1_H1 ;  /* 0x30000065ffe87230 */ /* 0x000fe40000004100 */
[----:B------:R-:W-:-:S03]  /*2b00*/  FADD.FTZ R231, R194, R231 ;  /* 0x000000e7c2e77221 */ /* 0x000fc60000010000 */
[----:B------:R-:W-:Y:S01]  /*2b10*/  FMUL.FTZ R232, R232, R181 ;  /* 0x000000b5e8e87220 */ /* 0x000fe20000410000 */
[----:B--2---:R-:W-:Y:S01]  /*2b20*/  FADD.FTZ R248, R248, R181 ;  /* 0x000000b5f8f87221 */ /* 0x004fe20000010000 */
[----:B------:R-:W-:-:S04]  /*2b30*/  FADD.FTZ R181, R173, R231 ;  /* 0x000000e7adb57221 */ /* 0x000fc80000010000 */
[----:B------:R0:W-:Y:S01]  /*2b40*/  STL [R1+0xa8], R248 ;  /* 0x0000a8f801007387 */ /* 0x0001e20000100800 */
[----:B------:R-:W-:-:S03]  /*2b50*/  FMUL.FTZ R231, R226, R237 ;  /* 0x000000ede2e77220 */ /* 0x000fc60000410000 */
[----:B------:R-:W2:Y:S01]  /*2b60*/  LDL.LU R237, [R1+0x80] ;  /* 0x0000800001ed7983 */ /* 0x000ea20000300800 */
[----:B0-----:R-:W-:Y:S01]  /*2b70*/  MOV R248, R234 ;  /* 0x000000ea00f87202 */ /* 0x001fe20000000f00 */
[----:B------:R-:W-:Y:S01]  /*2b80*/  FADD.FTZ R234, R207, R181 ;  /* 0x000000b5cfea7221 */ /* 0x000fe20000010000 */
[----:B------:R-:W-:-:S05]  /*2b90*/  HADD2.F32 R181, -RZ, R182.H0_H0 ;  /* 0x200000b6ffb57230 */ /* 0x000fca0000004100 */
[----:B---3--:R-:W-:Y:S01]  /*2ba0*/  FFMA.FTZ R236, R231, R181, R236 ;  /* 0x000000b5e7ec7223 */ /* 0x008fe200000100ec */
[----:B----4-:R-:W-:-:S04]  /*2bb0*/  FADD.FTZ R239, R239, R181 ;  /* 0x000000b5efef7221 */ /* 0x010fc80000010000 */
[----:B------:R-:W-:Y:S04]  /*2bc0*/  STL [R1+0x7c], R236 ;  /* 0x00007cec01007387 */ /* 0x000fe80000100800 */
[----:B------:R0:W-:Y:S04]  /*2bd0*/  STL [R1+0x8c], R239 ;  /* 0x00008cef01007387 */ /* 0x0001e80000100800 */
[----:B0-----:R-:W3:Y:S01]  /*2be0*/  LDL.LU R239, [R1+0x90] ;  /* 0x0000900001ef7983 */ /* 0x001ee20000300800 */
[----:B------:R-:W-:-:S04]  /*2bf0*/  FFMA.FTZ R235, R195, R194, R235 ;  /* 0x000000c2c3eb7223 */ /* 0x000fc800000100eb */
[----:B------:R-:W-:-:S04]  /*2c00*/  FFMA.FTZ R235, R193, R173, R235 ;  /* 0x000000adc1eb7223 */ /* 0x000fc800000100eb */
[----:B------:R-:W-:Y:S01]  /*2c10*/  FFMA.FTZ R235, R208, R207, R235 ;  /* 0x000000cfd0eb7223 */ /* 0x000fe200000100eb */
[----:B------:R-:W-:-:S03]  /*2c20*/  FADD.FTZ R234, R174, R234 ;  /* 0x000000eaaeea7221 */ /* 0x000fc60000010000 */
[----:B------:R-:W-:Y:S01]  /*2c30*/  FFMA.FTZ R235, R206, R174, R235 ;  /* 0x000000aeceeb7223 */ /* 0x000fe200000100eb */
[----:B------:R-:W-:Y:S02]  /*2c40*/  HADD2.F32 R236, -RZ, R102.H0_H0 ;  /* 0x20000066ffec7230 */ /* 0x000fe40000004100 */
[----:B------:R-:W-:Y:S01]  /*2c50*/  FADD.FTZ R234, R240, R234 ;  /* 0x000000eaf0ea7221 */ /* 0x000fe20000010000 */
[----:B------:R-:W-:Y:S02]  /*2c60*/  FFMA.FTZ R235, R210, R240, R235 ;  /* 0x000000f0d2eb7223 */ /* 0x000fe400000100eb */
[----:B------:R-:W-:Y:S01]  /*2c70*/  FMUL.FTZ R181, R236, R181 ;  /* 0x000000b5ecb57220 */ /* 0x000fe20000410000 */
[----:B------:R-:W-:Y:S01]  /*2c80*/  FADD.FTZ R234, R175, R234 ;  /* 0x000000eaafea7221 */ /* 0x000fe20000010000 */
[----:B------:R-:W-:Y:S01]  /*2c90*/  FFMA.FTZ R235, R209, R175, R235 ;  /* 0x000000afd1eb7223 */ /* 0x000fe200000100eb */
[----:B------:R-:W-:Y:S02]  /*2ca0*/  HADD2.F32 R236, -RZ, R182.H1_H1 ;  /* 0x300000b6ffec7230 */ /* 0x000fe40000004100 */
[----:B------:R-:W-:Y:S01]  /*2cb0*/  FMUL.FTZ R182, R226, R241 ;  /* 0x000000f1e2b67220 */ /* 0x000fe20000410000 */
[----:B------:R-:W-:Y:S01]  /*2cc0*/  FADD.FTZ R234, R234, R212 ;  /* 0x000000d4eaea7221 */ /* 0x000fe20000010000 */
[----:B------:R-:W-:Y:S01]  /*2cd0*/  FFMA.FTZ R235, R213, R212, R235 ;  /* 0x000000d4d5eb7223 */ /* 0x000fe200000100eb */
[----:B------:R-:W-:Y:S01]  /*2ce0*/  MOV R249, R238 ;  /* 0x000000ee00f97202 */ /* 0x000fe20000000f00 */
[----:B------:R-:W4:Y:S01]  /*2cf0*/  LDL.LU R241, [R1+0x98] ;  /* 0x0000980001f17983 */ /* 0x000f220000300800 */
[----:B------:R-:W-:Y:S01]  /*2d00*/  FADD.FTZ R234, R234, R176 ;  /* 0x000000b0eaea7221 */ /* 0x000fe20000010000 */
[----:B------:R-:W-:-:S02]  /*2d10*/  FFMA.FTZ R235, R211, R176, R235 ;  /* 0x000000b0d3eb7223 */ /* 0x000fc400000100eb */
[----:B------:R-:W4:Y:S01]  /*2d20*/  LDL.LU R238, [R1+0x84] ;  /* 0x0000840001ee7983 */ /* 0x000f220000300800 */
[----:B--2---:R-:W-:-:S05]  /*2d30*/  FFMA.FTZ R237, R182, R236, R237 ;  /* 0x000000ecb6ed7223 */ /* 0x004fca00000100ed */
[----:B------:R0:W-:Y:S04]  /*2d40*/  STL [R1+0x80], R237 ;  /* 0x000080ed01007387 */ /* 0x0001e80000100800 */
[----:B------:R-:W2:Y:S01]  /*2d50*/  LDL.LU R250, [R1+0x94] ;  /* 0x0000940001fa7983 */ /* 0x000ea20000300800 */
[----:B0-----:R-:W-:Y:S01]  /*2d60*/  FFMA.FTZ R237, R216, R215, R235 ;  /* 0x000000d7d8ed7223 */ /* 0x001fe200000100eb */
[----:B------:R-:W-:-:S04]  /*2d70*/  FADD.FTZ R235, R234, R215 ;  /* 0x000000d7eaeb7221 */ /* 0x000fc80000010000 */
[----:B------:R-:W-:Y:S01]  /*2d80*/  FADD.FTZ R235, R235, R177 ;  /* 0x000000b1ebeb7221 */ /* 0x000fe20000010000 */
[----:B---3--:R-:W-:-:S05]  /*2d90*/  FADD.FTZ R239, R239, R236 ;  /* 0x000000ecefef7221 */ /* 0x008fca0000010000 */
[----:B------:R0:W-:Y:S02]  /*2da0*/  STL [R1+0x90], R239 ;  /* 0x000090ef01007387 */ /* 0x0001e40000100800 */
[----:B0-----:R-:W-:Y:S01]  /*2db0*/  FADD.FTZ R239, R235, R217 ;  /* 0x000000d9ebef7221 */ /* 0x001fe20000010000 */
[----:B------:R-:W-:Y:S02]  /*2dc0*/  FMUL.FTZ R235, R226, R248 ;  /* 0x000000f8e2eb7220 */ /* 0x000fe40000410000 */
[----:B------:R-:W3:Y:S01]  /*2dd0*/  LDL.LU R248, [R1+0x88] ;  /* 0x0000880001f87983 */ /* 0x000ee20000300800 */
[----:B------:R-:W-:Y:S02]  /*2de0*/  HADD2.F32 R234, -RZ, R102.H1_H1 ;  /* 0x30000066ffea7230 */ /* 0x000fe40000004100 */
[----:B------:R-:W-:-:S03]  /*2df0*/  FFMA.FTZ R237, R214, R177, R237 ;  /* 0x000000b1d6ed7223 */ /* 0x000fc600000100ed */
[----:B------:R-:W-:Y:S01]  /*2e00*/  FMUL.FTZ R234, R234, R236 ;  /* 0x000000eceaea7220 */ /* 0x000fe20000410000 */
[----:B------:R-:W-:Y:S02]  /*2e10*/  HADD2.F32 R236, -RZ, R183.H0_H0 ;  /* 0x200000b7ffec7230 */ /* 0x000fe40000004100 */
[----:B------:R-:W-:-:S03]  /*2e20*/  FFMA.FTZ R237, R218, R217, R237 ;  /* 0x000000d9daed7223 */ /* 0x000fc600000100ed */
[----:B----4-:R-:W-:Y:S01]  /*2e30*/  FFMA.FTZ R238, R235, R236, R238 ;  /* 0x000000ecebee7223 */ /* 0x010fe200000100ee */
[----:B------:R-:W-:Y:S01]  /*2e40*/  FFMA.FTZ R237, R178, R222, R237 ;  /* 0x000000deb2ed7223 */ /* 0x000fe200000100ed */
[----:B------:R-:W-:-:S03]  /*2e50*/  FADD.FTZ R239, R239, R222 ;  /* 0x000000deefef7221 */ /* 0x000fc60000010000 */
[----:B------:R0:W-:Y:S01]  /*2e60*/  STL [R1+0x84], R238 ;  /* 0x000084ee01007387 */ /* 0x0001e20000100800 */
[----:B------:R-:W-:Y:S01]  /*2e70*/  FFMA.FTZ R237, R221, R220, R237 ;  /* 0x000000dcdded7223 */ /* 0x000fe200000100ed */
[----:B------:R-:W-:Y:S01]  /*2e80*/  FADD.FTZ R239, R239, R220 ;  /* 0x000000dcefef7221 */ /* 0x000fe20000010000 */
[----:B------:R-:W-:Y:S01]  /*2e90*/  FMUL.FTZ R251, R226, R249 ;  /* 0x000000f9e2fb7220 */ /* 0x000fe20000410000 */
[----:B0-----:R-:W-:Y:S02]  /*2ea0*/  HADD2.F32 R238, -RZ, R103.H0_H0 ;  /* 0x20000067ffee7230 */ /* 0x001fe40000004100 */
[----:B------:R-:W-:Y:S01]  /*2eb0*/  FFMA.FTZ R237, R219, R179, R237 ;  /* 0x000000b3dbed7223 */ /* 0x000fe200000100ed */
[----:B------:R-:W-:-:S03]  /*2ec0*/  FADD.FTZ R239, R239, R179 ;  /* 0x000000b3efef7221 */ /* 0x000fc60000010000 */
[----:B------:R-:W-:Y:S01]  /*2ed0*/  FFMA.FTZ R237, R230, R229, R237 ;  /* 0x000000e5e6ed7223 */ /* 0x000fe200000100ed */
[----:B------:R-:W-:-:S03]  /*2ee0*/  FADD.FTZ R239, R239, R229 ;  /* 0x000000e5efef7221 */ /* 0x000fc60000010000 */
[----:B------:R-:W-:Y:S01]  /*2ef0*/  FFMA.FTZ R237, R228, R180, R237 ;  /* 0x000000b4e4ed7223 */ /* 0x000fe200000100ed */
[----:B------:R-:W-:Y:S01]  /*2f00*/  FADD.FTZ R239, R239, R180 ;  /* 0x000000b4efef7221 */ /* 0x000fe20000010000 */
[----:B--2---:R-:W-:Y:S01]  /*2f10*/  FADD.FTZ R250, R250, R236 ;  /* 0x000000ecfafa7221 */ /* 0x004fe20000010000 */
[----:B------:R-:W-:Y:S01]  /*2f20*/  FMUL.FTZ R236, R238, R236 ;  /* 0x000000eceeec7220 */ /* 0x000fe20000410000 */
[----:B------:R-:W-:-:S05]  /*2f30*/  HADD2.F32 R238, -RZ, R183.H1_H1 ;  /* 0x300000b7ffee7230 */ /* 0x000fca0000004100 */
[----:B------:R-:W-:Y:S01]  /*2f40*/  FADD.FTZ R241, R241, R238 ;  /* 0x000000eef1f17221 */ /* 0x000fe20000010000 */
[----:B------:R0:W-:Y:S01]  /*2f50*/  STL [R1+0x94], R250 ;  /* 0x000094fa01007387 */ /* 0x0001e20000100800 */
[----:B------:R-:W-:Y:S01]  /*2f60*/  FFMA.FTZ R183, R233, R232, R237 ;  /* 0x000000e8e9b77223 */ /* 0x000fe200000100ed */
[----:B------:R-:W-:-:S03]  /*2f70*/  FADD.FTZ R237, R239, R232 ;  /* 0x000000e8efed7221 */ /* 0x000fc60000010000 */
[----:B------:R-:W-:Y:S01]  /*2f80*/  FFMA.FTZ R183, R231, R181, R183 ;  /* 0x000000b5e7b77223 */ /* 0x000fe200000100b7 */
[----:B------:R-:W-:Y:S01]  /*2f90*/  FADD.FTZ R237, R237, R181 ;  /* 0x000000b5eded7221 */ /* 0x000fe20000010000 */
[----:B------:R-:W-:Y:S02]  /*2fa0*/  HADD2.F32 R239, -RZ, R103.H1_H1 ;  /* 0x30000067ffef7230 */ /* 0x000fe40000004100 */
[----:B------:R-:W-:Y:S01]  /*2fb0*/  FFMA.FTZ R183, R182, R234, R183 ;  /* 0x000000eab6b77223 */ /* 0x000fe200000100b7 */
[----:B------:R-:W-:Y:S02]  /*2fc0*/  FADD.FTZ R237, R237, R234 ;  /* 0x000000eaeded7221 */ /* 0x000fe40000010000 */
[----:B0-----:R-:W-:Y:S01]  /*2fd0*/  FMUL.FTZ R250, R239, R238 ;  /* 0x000000eeeffa7220 */ /* 0x001fe20000410000 */
[----:B------:R-:W-:Y:S01]  /*2fe0*/  FFMA.FTZ R183, R235, R236, R183 ;  /* 0x000000ecebb77223 */ /* 0x000fe200000100b7 */
[----:B------:R-:W-:Y:S01]  /*2ff0*/  FADD.FTZ R237, R237, R236 ;  /* 0x000000eceded7221 */ /* 0x000fe20000010000 */
[----:B---3--:R-:W-:-:S05]  /*3000*/  FFMA.FTZ R248, R251, R238, R248 ;  /* 0x000000eefbf87223 */ /* 0x008fca00000100f8 */
[----:B------:R0:W-:Y:S04]  /*3010*/  STL [R1+0x88], R248 ;  /* 0x000088f801007387 */ /* 0x0001e80000100800 */
[----:B------:R0:W-:Y:S01]  /*3020*/  STL [R1+0x98], R241 ;  /* 0x000098f101007387 */ /* 0x0001e20000100800 */
[----:B------:R-:W-:Y:S01]  /*3030*/  FFMA.FTZ R183, R251, R250, R183 ;  /* 0x000000fafbb77223 */ /* 0x000fe200000100b7 */
[----:B------:R-:W-:Y:S01]  /*3040*/  FADD.FTZ R237, R237, R250 ;  /* 0x000000faeded7221 */ /* 0x000fe20000010000 */
[----:B------:R-:W-:Y:S06]  /*3050*/  BRA `(.L_x_16900) ;  /* 0x0000000400287947 */ /* 0x000fec0003800000 */
.L_x_16899:
        /* <DEDUP_REMOVED lines=23> */
[--C-:B------:R-:W-:Y:S01]  /*31d0*/  IMAD.WIDE.U32 R198, R198, 0x8, R248.reuse ;  /* 0x00000008c6c67825 */ /* 0x100fe200078e00f8 */
[----:B------:R2:W5:Y:S03]  /*31e0*/  LDG.E.64 R204, desc[UR6][R196.64] ;  /* 0x00000006c4cc7981 */ /* 0x000566000c1e1b00 */
[----:B------:R-:W-:-:S04]  /*31f0*/  IMAD.WIDE.U32 R200, R200, 0x8, R248 ;  /* 0x00000008c8c87825 */ /* 0x000fc800078e00f8 */
[--C-:B------:R-:W-:Y:S02]  /*3200*/  IMAD.WIDE.U32 R238, R203, 0x8, R248.reuse ;  /* 0x00000008cbee7825 */ /* 0x100fe400078e00f8 */
[----:B------:R-:W5:Y:S02]  /*3210*/  LDG.E.64 R200, desc[UR6][R200.64] ;  /* 0x00000006c8c87981 */ /* 0x000f64000c1e1b00 */
[----:B------:R-:W-:Y:S02]  /*3220*/  IMAD.WIDE.U32 R248, R202, 0x8, R248 ;  /* 0x00000008caf87825 */ /* 0x000fe400078e00f8 */
[----:B------:R2:W5:Y:S04]  /*3230*/  LDG.E.64 R202, desc[UR6][R198.64] ;  /* 0x00000006c6ca7981 */ /* 0x000568000c1e1b00 */
[----:B------:R2:W5:Y:S04]  /*3240*/  LDG.E.64 R196, desc[UR6][R248.64] ;  /* 0x00000006f8c47981 */ /* 0x000568000c1e1b00 */
[----:B------:R2:W5:Y:S01]  /*3250*/  LDG.E.64 R198, desc[UR6][R238.64] ;  /* 0x00000006eec67981 */ /* 0x000562000c1e1b00 */
[----:B------:R-:W-:Y:S05]  /*3260*/  BRA `(.L_x_16900) ;  /* 0x0000000000a47947 */ /* 0x000fea0003800000 */
.L_x_16901:
[----:B------:R-:W1:Y:S01]  /*3270*/  S2R R26, SR_TID.X ;  /* 0x00000000001a7919 */ /* 0x000e620000002100 */
[----:B------:R-:W2:Y:S01]  /*3280*/  LDC.64 R238, c[0x0][0x438] ;  /* 0x00010e00ffee7b82 */ /* 0x000ea20000000a00 */
[----:B------:R-:W-:Y:S01]  /*3290*/  IMAD R24, R2, UR8, RZ ;  /* 0x0000000802187c24 */ /* 0x000fe2000f8e02ff */
[C---:B------:R-:W-:Y:S02]  /*32a0*/  IADD3 R34, PT, PT, R196.reuse, 0x20, RZ ;  /* 0x00000020c4227810 */ /* 0x040fe40007ffe0ff */
[C---:B------:R-:W-:Y:S02]  /*32b0*/  IADD3 R36, PT, PT, R196.reuse, 0x40, RZ ;  /* 0x00000040c4247810 */ /* 0x040fe40007ffe0ff */
[----:B------:R-:W-:Y:S02]  /*32c0*/  SHF.R.S32.HI R25, RZ, 0x1f, R24 ;  /* 0x0000001fff197819 */ /* 0x000fe40000011418 */
[----:B------:R-:W4:Y:S01]  /*32d0*/  LDC.64 R42, c[0x0][0x3b0] ;  /* 0x0000ec00ff2a7b82 */ /* 0x000f220000000a00 */
[----:B------:R-:W-:-:S02]  /*32e0*/  IADD3 R38, PT, PT, R196, 0x60, RZ ;  /* 0x00000060c4267810 */ /* 0x000fc40007ffe0ff */
[----:B------:R-:W-:Y:S02]  /*32f0*/  LEA.HI R25, R25, R24, RZ, 0x3 ;  /* 0x0000001819197211 */ /* 0x000fe400078f18ff */
[----:B------:R-:W-:Y:S02]  /*3300*/  IADD3 R40, PT, PT, R196, 0x80, RZ ;  /* 0x00000080c4287810 */ /* 0x000fe40007ffe0ff */
[----:B-1----:R-:W-:Y:S01]  /*3310*/  LOP3.LUT R26, R26, 0x1f, RZ, 0xc0, !PT ;  /* 0x0000001f1a1a7812 */ /* 0x002fe200078ec0ff */
[----:B----4-:R-:W-:-:S03]  /*3320*/  IMAD.WIDE.U32 R34, R34, 0x8, R42 ;  /* 0x0000000822227825 */ /* 0x010fc600078e002a */
        /* <DEDUP_REMOVED lines=29> */
.L_x_16900:
[----:B------:R-:W-:Y:S05]  /*3500*/  BSYNC.RECONVERGENT B1 ;  /* 0x0000000000017941 */ /* 0x000fea0003800200 */
.L_x_16898:
[----:B------:R-:W-:-:S03]  /*3510*/  UMOV UR4, 0xffffffff ;  /* 0xffffffff00047882 */ /* 0x000fc60000000000 */
[----:B------:R-:W-:Y:S05]  /*3520*/  BRA.DIV UR4, `(.L_x_16902) ;  /* 0x0000013604fc7947 */ /* 0x000fea000b800000 */
[----:B-12---:R-:W0:Y:S02]  /*3530*/  SHFL.BFLY PT, R238, R237, 0x1, 0x1f ;  /* 0x0c201f00edee7f89 */ /* 0x006e2400000e0000 */
        /* <DEDUP_REMOVED lines=17> */
.L_x_17524:
[----:B------:R-:W2:Y:S01]  /*3650*/  S2R R238, SR_TID.X ;  /* 0x0000000000ee7919 */ /* 0x000ea20000002100 */
[----:B------:R-:W-:Y:S01]  /*3660*/  FADD.FTZ R241, R248, R252 ;  /* 0x000000fcf8f17221 */ /* 0x000fe20000010000 */
[----:B------:R-:W-:Y:S01]  /*3670*/  @P3 IADD3 R225, PT, PT, R225, -0x1, RZ ;  /* 0xffffffffe1e13810 */ /* 0x000fe20007ffe0ff */
[----:B01----:R-:W-:-:S04]  /*3680*/  FADD.FTZ R183, R183, R237 ;  /* 0x000000edb7b77221 */ /* 0x003fc80000010000 */
[----:B------:R-:W-:-:S05]  /*3690*/  @P3 IMAD R225, R225, UR8, RZ ;  /* 0x00000008e1e13c24 */ /* 0x000fca000f8e02ff */
[----:B------:R-:W-:-:S04]  /*36a0*/  @P3 SHF.R.S32.HI R237, RZ, 0x1f, R225 ;  /* 0x0000001fffed3819 */ /* 0x000fc800000114e1 */
[----:B------:R-:W-:Y:S01]  /*36b0*/  @P3 LEA.HI R237, R237, R225, RZ, 0x3 ;  /* 0x000000e1eded3211 */ /* 0x000fe200078f18ff */
[----:B------:R-:W-:Y:S01]  /*36c0*/  HFMA2 R225, -RZ, RZ, 0, 0 ;  /* 0x00000000ffe17431 */ /* 0x000fe200000001ff */
[----:B--2---:R-:W-:Y:S02]  /*36d0*/  LOP3.LUT R248, R238, 0x1f, RZ, 0xc0, !PT ;  /* 0x0000001feef87812 */ /* 0x004fe400078ec0ff */
[----:B------:R-:W0:Y:S01]  /*36e0*/  @P3 LDC.64 R238, c[0x0][0x390] ;  /* 0x0000e400ffee3b82 */ /* 0x000e220000000a00 */
[----:B------:R-:W-:Y:S02]  /*36f0*/  ISETP.NE.U32.AND P0, PT, R224, RZ, PT ;  /* 0x000000ffe000720c */ /* 0x000fe40003f05070 */
[----:B------:R1:W-:Y:S01]  /*3700*/  STL [R1+0x18], R248 ;  /* 0x000018f801007387 */ /* 0x0003e20000100800 */
[----:B------:R-:W-:Y:S02]  /*3710*/  @P3 LEA.HI.SX32 R225, R237, R248, 0x1d ;  /* 0x000000f8ede13211 */ /* 0x000fe400078feaff */
[----:B------:R-:W-:Y:S01]  /*3720*/  ISETP.NE.AND.EX P0, PT, R223, RZ, PT, P0 ;  /* 0x000000ffdf00720c */ /* 0x000fe20003f05300 */
[----:B------:R-:W-:Y:S01]  /*3730*/  IMAD R237, R2, UR8, RZ ;  /* 0x0000000802ed7c24 */ /* 0x000fe2000f8e02ff */
[----:B------:R-:W-:Y:S01]  /*3740*/  ISETP.NE.AND P1, PT, RZ, UR9, PT ;  /* 0x00000009ff007c0c */ /* 0x000fe2000bf25270 */
[----:B------:R-:W-:Y:S01]  /*3750*/  BSSY.RECONVERGENT B1, `(.L_x_16903) ;  /* 0x000039b000017945 */ /* 0x000fe20003800200 */
[----:B------:R-:W-:Y:S01]  /*3760*/  FMUL.FTZ R183, R183, UR10 ;  /* 0x0000000ab7b77c20 */ /* 0x000fe20008410000 */
[----:B0-----:R-:W-:-:S05]  /*3770*/  @P3 IMAD.WIDE.U32 R238, R225, 0x10, R238 ;  /* 0x00000010e1ee3825 */ /* 0x001fca00078e00ee */
[----:B------:R0:W5:Y:S02]  /*3780*/  @P3 LDG.E.128 R152, desc[UR6][R238.64] ;  /* 0x00000006ee983981 */ /* 0x000164000c1e1d00 */
[----:B0-----:R-:W-:Y:S01]  /*3790*/  SHF.R.S32.HI R238, RZ, 0x1f, R237 ;  /* 0x0000001fffee7819 */ /* 0x001fe200000114ed */
[----:B------:R-:W-:-:S03]  /*37a0*/  FMUL.FTZ R239, R241, UR10 ;  /* 0x0000000af1ef7c20 */ /* 0x000fc60008410000 */
[----:B------:R-:W-:Y:S02]  /*37b0*/  LEA.HI R237, R238, R237, RZ, 0x3 ;  /* 0x000000edeeed7211 */ /* 0x000fe400078f18ff */
[----:B------:R-:W-:Y:S02]  /*37c0*/  FSEL R238, R239, RZ, !P1 ;  /* 0x000000ffefee7208 */ /* 0x000fe40004800000 */
        /* <DEDUP_REMOVED lines=22> */
.L_x_16909:
[----:B------:R-:W-:Y:S05]  /*3930*/  BSYNC.RECONVERGENT B3 ;  /* 0x0000000000037941 */ /* 0x000fea0003800200 */
.L_x_16908:
        /* <DEDUP_REMOVED lines=13> */
.L_x_16911:
[----:B------:R-:W-:Y:S05]  /*3a10*/  BSYNC.RECONVERGENT B3 ;  /* 0x0000000000037941 */ /* 0x000fea0003800200 */
.L_x_16910:
[----:B------:R-:W-:-:S04]  /*3a20*/  F2FP.F16.F32.PACK_AB R144, RZ, R144 ;  /* 0x00000090ff90723e */ /* 0x000fc800000000ff */
[----:B------:R-:W-:Y:S02]  /*3a30*/  PRMT R156, R144, 0x7610, R156 ;  /* 0x00007610909c7816 */ /* 0x000fe4000000009c */
[----:B------:R-:W-:-:S07]  /*3a40*/  MOV R144, R248 ;  /* 0x000000f800907202 */ /* 0x000fce0000000f00 */
.L_x_16907:
[----:B------:R-:W-:Y:S05]  /*3a50*/  BSYNC.RECONVERGENT B2 ;  /* 0x0000000000027941 */ /* 0x000fea0003800200 */
.L_x_16906:
        /* <DEDUP_REMOVED lines=15> */
.L_x_16915:
[----:B------:R-:W-:Y:S05]  /*3b50*/  BSYNC.RECONVERGENT B3 ;  /* 0x0000000000037941 */ /* 0x000fea0003800200 */
.L_x_16914:
        /* <DEDUP_REMOVED lines=13> */
.L_x_16917:
[----:B------:R-:W-:Y:S05]  /*3c30*/  BSYNC.RECONVERGENT B3 ;  /* 0x0000000000037941 */ /* 0x000fea0003800200 */
.L_x_16916:
[----:B------:R-:W-:-:S04]  /*3c40*/  F2FP.F16.F32.PACK_AB R145, RZ, R145 ;  /* 0x00000091ff91723e */ /* 0x000fc800000000ff */
[----:B------:R-:W-:Y:S02]  /*3c50*/  PRMT R156, R156, 0x5410, R145 ;  /* 0x000054109c9c7816 */ /* 0x000fe40000000091 */
[----:B------:R-:W-:-:S07]  /*3c60*/  MOV R145, R248 ;  /* 0x000000f800917202 */ /* 0x000fce0000000f00 */
.L_x_16913:
[----:B------:R-:W-:Y:S05]  /*3c70*/  BSYNC.RECONVERGENT B2 ;  /* 0x0000000000027941 */ /* 0x000fea0003800200 */
.L_x_16912:
        /* <DEDUP_REMOVED lines=15> */
.L_x_16921:
[----:B------:R-:W-:Y:S05]  /*3d70*/  BSYNC.RECONVERGENT B3 ;  /* 0x0000000000037941 */ /* 0x000fea0003800200 */
.L_x_16920:
        /* <DEDUP_REMOVED lines=13> */
.L_x_16923:
[----:B------:R-:W-:Y:S05]  /*3e50*/  BSYNC.RECONVERGENT B3 ;  /* 0x0000000000037941 */ /* 0x000fea0003800200 */
.L_x_16922:
[----:B------:R-:W-:-:S04]  /*3e60*/  F2FP.F16.F32.PACK_AB R146, RZ, R146 ;  /* 0x00000092ff92723e */ /* 0x000fc800000000ff */
[----:B------:R-:W-:Y:S02]  /*3e70*/  PRMT R157, R146, 0x7610, R157 ;  /* 0x00007610929d7816 */ /* 0x000fe4000000009d */
[----:B------:R-:W-:-:S07]  /*3e80*/  MOV R146, R248 ;  /* 0x000000f800927202 */ /* 0x000fce0000000f00 */
.L_x_16919:
[----:B------:R-:W-:Y:S05]  /*3e90*/  BSYNC.RECONVERGENT B2 ;  /* 0x0000000000027941 */ /* 0x000fea0003800200 */
.L_x_16918:
        /* <DEDUP_REMOVED lines=15> */
.L_x_16927:
[----:B------:R-:W-:Y:S05]  /*3f90*/  BSYNC.RECONVERGENT B3 ;  /* 0x0000000000037941 */ /* 0x000fea0003800200 */
.L_x_16926:
        /* <DEDUP_REMOVED lines=13> */
.L_x_16929:
[----:B------:R-:W-:Y:S05]  /*4070*/  BSYNC.RECONVERGENT B3 ;  /* 0x0000000000037941 */ /* 0x000fea0003800200 */
.L_x_16928:
[----:B------:R-:W-:-:S04]  /*4080*/  F2FP.F16.F32.PACK_AB R147, RZ, R147 ;  /* 0x00000093ff93723e */ /* 0x000fc800000000ff */
[----:B------:R-:W-:Y:S02]  /*4090*/  PRMT R157, R157, 0x5410, R147 ;  /* 0x000054109d9d7816 */ /* 0x000fe40000000093 */
[----:B------:R-:W-:-:S07]  /*40a0*/  MOV R147, R248 ;  /* 0x000000f800937202 */ /* 0x000fce0000000f00 */
.L_x_16925:
[----:B------:R-:W-:Y:S05]  /*40b0*/  BSYNC.RECONVERGENT B2 ;  /* 0x0000000000027941 */ /* 0x000fea0003800200 */
.L_x_16924:
        /* <DEDUP_REMOVED lines=15> */
.L_x_16933:
[----:B------:R-:W-:Y:S05]  /*41b0*/  BSYNC.RECONVERGENT B3 ;  /* 0x0000000000037941 */ /* 0x000fea0003800200 */
.L_x_16932:
        /* <DEDUP_REMOVED lines=13> */
.L_x_16935:
[----:B------:R-:W-:Y:S05]  /*4290*/  BSYNC.RECONVERGENT B3 ;  /* 0x0000000000037941 */ /* 0x000fea0003800200 */
.L_x_16934:
[----:B------:R-:W-:-:S04]  /*42a0*/  F2FP.F16.F32.PACK_AB R140, RZ, R140 ;  /* 0x0000008cff8c723e */ /* 0x000fc800000000ff */
[----:B------:R-:W-:Y:S02]  /*42b0*/  PRMT R158, R140, 0x7610, R158 ;  /* 0x000076108c9e7816 */ /* 0x000fe4000000009e */
[----:B------:R-:W-:-:S07]  /*42c0*/  MOV R140, R248 ;  /* 0x000000f8008c7202 */ /* 0x000fce0000000f00 */
.L_x_16931:
[----:B------:R-:W-:Y:S05]  /*42d0*/  BSYNC.RECONVERGENT B2 ;  /* 0x0000000000027941 */ /* 0x000fea0003800200 */
.L_x_16930:
        /* <DEDUP_REMOVED lines=15> */
.L_x_16939:
[----:B------:R-:W-:Y:S05]  /*43d0*/  BSYNC.RECONVERGENT B3 ;  /* 0x0000000000037941 */ /* 0x000fea0003800200 */
.L_x_16938:
        /* <DEDUP_REMOVED lines=13> */
.L_x_16941:
[----:B------:R-:W-:Y:S05]  /*44b0*/  BSYNC.RECONVERGENT B3 ;  /* 0x0000000000037941 */ /* 0x000fea0003800200 */
.L_x_16940:
[----:B------:R-:W-:-:S04]  /*44c0*/  F2FP.F16.F32.PACK_AB R141, RZ, R141 ;  /* 0x0000008dff8d723e */ /* 0x000fc800000000ff */
[----:B------:R-:W-:Y:S02]  /*44d0*/  PRMT R158, R158, 0x5410, R141 ;  /* 0x000054109e9e7816 */ /* 0x000fe4000000008d */
[----:B------:R-:W-:-:S07]  /*44e0*/  MOV R141, R248 ;  /* 0x000000f8008d7202 */ /* 0x000fce0000000f00 */
.L_x_16937:
[----:B------:R-:W-:Y:S05]  /*44f0*/  BSYNC.RECONVERGENT B2 ;  /* 0x0000000000027941 */ /* 0x000fea0003800200 */
.L_x_16936:
        /* <DEDUP_REMOVED lines=15> */
.L_x_16945:
[----:B------:R-:W-:Y:S05]  /*45f0*/  BSYNC.RECONVERGENT B3 ;  /* 0x0000000000037941 */ /* 0x000fea0003800200 */
.L_x_16944:
        /* <DEDUP_REMOVED lines=13> */
.L_x_16947:
[----:B------:R-:W-:Y:S05]  /*46d0*/  BSYNC.RECONVERGENT B3 ;  /* 0x0000000000037941 */ /* 0x000fea0003800200 */
.L_x_16946:
[----:B------:R-:W-:-:S04]  /*46e0*/  F2FP.F16.F32.PACK_AB R142, RZ, R142 ;  /* 0x0000008eff8e723e */ /* 0x000fc800000000ff */
[----:B------:R-:W-:Y:S02]  /*46f0*/  PRMT R159, R142, 0x7610, R159 ;  /* 0x000076108e9f7816 */ /* 0x000fe4000000009f */
[----:B------:R-:W-:-:S07]  /*4700*/  MOV R142, R248 ;  /* 0x000000f8008e7202 */ /* 0x000fce0000000f00 */
.L_x_16943:
[----:B------:R-:W-:Y:S05]  /*4710*/  BSYNC.RECONVERGENT B2 ;  /* 0x0000000000027941 */ /* 0x000fea0003800200 */
.L_x_16942:
[----:B------:R-:W-:Y:S05]  /*4720*/  @!P3 BRA `(.L_x_16948) ;  /* 0x000000280074b947 */ /* 0x000fea0003800000 */
[----:B-----5:R-:W-:Y:S01]  /*4730*/  ISETP.GE.U32.AND P0, PT, R204, RZ, PT ;  /* 0x000000ffcc00720c */ /* 0x020fe20003f06070 */
[----:B------:R-:W-:Y:S03]  /*4740*/  BSSY.RECONVERGENT B2, `(.L_x_16949) ;  /* 0x000000d000027945 */ /* 0x000fe60003800200 */
[----:B------:R-:W-:Y:S01]  /*4750*/  ISETP.GE.U32.AND.EX P0, PT, R205, 0x1000000, PT, P0 ;  /* 0x01000000cd00780c */ /* 0x000fe20003f06100 */
[----:B------:R-:W-:-:S12]  /*4760*/  HFMA2 R205, -RZ, RZ, 0, 0 ;  /* 0x00000000ffcd7431 */ /* 0x000fd800000001ff */
        /* <DEDUP_REMOVED lines=10> */
.L_x_16950:
[----:B------:R-:W-:Y:S05]  /*4810*/  BSYNC.RECONVERGENT B2 ;  /* 0x0000000000027941 */ /* 0x000fea0003800200 */
.L_x_16949:
        /* <DEDUP_REMOVED lines=13> */
.L_x_16952:
[----:B------:R-:W-:Y:S05]  /*48f0*/  BSYNC.RECONVERGENT B2 ;  /* 0x0000000000027941 */ /* 0x000fea0003800200 */
.L_x_16951:
[----:B------:R-:W-:-:S04]  /*4900*/  F2FP.F16.F32.PACK_AB R143, RZ, R143 ;  /* 0x0000008fff8f723e */ /* 0x000fc800000000ff */
[----:B------:R-:W-:Y:S02]  /*4910*/  PRMT R159, R159, 0x5410, R143 ;  /* 0x000054109f9f7816 */ /* 0x000fe4000000008f */
[----:B------:R-:W-:Y:S01]  /*4920*/  MOV R143, R205 ;  /* 0x000000cd008f7202 */ /* 0x000fe20000000f00 */
[----:B------:R-:W-:Y:S06]  /*4930*/  BRA `(.L_x_16948) ;  /* 0x0000002400f07947 */ /* 0x000fec0003800000 */
.L_x_16905:
        /* <DEDUP_REMOVED lines=15> */
.L_x_16956:
[----:B------:R-:W-:Y:S05]  /*4a30*/  BSYNC.RECONVERGENT B3 ;  /* 0x0000000000037941 */ /* 0x000fea0003800200 */
.L_x_16955:
        /* <DEDUP_REMOVED lines=13> */
.L_x_16958:
[----:B------:R-:W-:Y:S05]  /*4b10*/  BSYNC.RECONVERGENT B3 ;  /* 0x0000000000037941 */ /* 0x000fea0003800200 */
.L_x_16957:
[----:B------:R-:W-:-:S04]  /*4b20*/  F2FP.F16.F32.PACK_AB R160, RZ, R160 ;  /* 0x000000a0ffa0723e */ /* 0x000fc800000000ff */
[----:B------:R-:W-:-:S07]  /*4b30*/  PRMT R156, R160, 0x7610, R156 ;  /* 0x00007610a09c7816 */ /* 0x000fce000000009c */
.L_x_16954:
[----:B------:R-:W-:Y:S05]  /*4b40*/  BSYNC.RECONVERGENT B2 ;  /* 0x0000000000027941 */ /* 0x000fea0003800200 */
.L_x_16953:
        /* <DEDUP_REMOVED lines=15> */
.L_x_16962:
[----:B------:R-:W-:Y:S05]  /*4c40*/  BSYNC.RECONVERGENT B3 ;  /* 0x0000000000037941 */ /* 0x000fea0003800200 */
.L_x_16961:
        /* <DEDUP_REMOVED lines=13> */
.L_x_16964:
[----:B------:R-:W-:Y:S05]  /*4d20*/  BSYNC.RECONVERGENT B3 ;  /* 0x0000000000037941 */ /* 0x000fea0003800200 */
.L_x_16963:
[----:B------:R-:W-:-:S04]  /*4d30*/  F2FP.F16.F32.PACK_AB R160, RZ, R160 ;  /* 0x000000a0ffa0723e */ /* 0x000fc800000000ff */
[----:B------:R-:W-:-:S07]  /*4d40*/  PRMT R156, R156, 0x5410, R160 ;  /* 0x000054109c9c7816 */ /* 0x000fce00000000a0 */
.L_x_16960:
[----:B------:R-:W-:Y:S05]  /*4d50*/  BSYNC.RECONVERGENT B2 ;  /* 0x0000000000027941 */ /* 0x000fea0003800200 */
.L_x_16959:
        /* <DEDUP_REMOVED lines=15> */
.L_x_16968:
[----:B------:R-:W-:Y:S05]  /*4e50*/  BSYNC.RECONVERGENT B3 ;  /* 0x0000000000037941 */ /* 0x000fea0003800200 */
.L_x_16967:
        /* <DEDUP_REMOVED lines=13> */
.L_x_16970:
[----:B------:R-:W-:Y:S05]  /*4f30*/  BSYNC.RECONVERGENT B3 ;  /* 0x0000000000037941 */ /* 0x000fea0003800200 */
.L_x_16969:
[----:B------:R-:W-:-:S04]  /*4f40*/  F2FP.F16.F32.PACK_AB R160, RZ, R160 ;  /* 0x000000a0ffa0723e */ /* 0x000fc800000000ff */
[----:B------:R-:W-:-:S07]  /*4f50*/  PRMT R157, R160, 0x7610, R157 ;  /* 0x00007610a09d7816 */ /* 0x000fce000000009d */
.L_x_16966:
[----:B------:R-:W-:Y:S05]  /*4f60*/  BSYNC.RECONVERGENT B2 ;  /* 0x0000000000027941 */ /* 0x000fea0003800200 */
.L_x_16965:
        /* <DEDUP_REMOVED lines=15> */
.L_x_16974:
[----:B------:R-:W-:Y:S05]  /*5060*/  BSYNC.RECONVERGENT B3 ;  /* 0x0000000000037941 */ /* 0x000fea0003800200 */
.L_x_16973:
        /* <DEDUP_REMOVED lines=13> */
.L_x_16976:
[----:B------:R-:W-:Y:S05]  /*5140*/  BSYNC.RECONVERGENT B3 ;  /* 0x0000000000037941 */ /* 0x000fea0003800200 */
.L_x_16975:
[----:B------:R-:W-:-:S04]  /*5150*/  F2FP.F16.F32.PACK_AB R160, RZ, R160 ;  /* 0x000000a0ffa0723e */ /* 0x000fc800000000ff */
[----:B------:R-:W-:-:S07]  /*5160*/  PRMT R157, R157, 0x5410, R160 ;  /* 0x000054109d9d7816 */ /* 0x000fce00000000a0 */
.L_x_16972:
[----:B------:R-:W-:Y:S05]  /*5170*/  BSYNC.RECONVERGENT B2 ;  /* 0x0000000000027941 */ /* 0x000fea0003800200 */
.L_x_16971:
        /* <DEDUP_REMOVED lines=15> */
.L_x_16980:
[----:B------:R-:W-:Y:S05]  /*5270*/  BSYNC.RECONVERGENT B3 ;  /* 0x0000000000037941 */ /* 0x000fea0003800200 */
.L_x_16979:
        /* <DEDUP_REMOVED lines=13> */
.L_x_16982:
[----:B------:R-:W-:Y:S05]  /*5350*/  BSYNC.RECONVERGENT B3 ;  /* 0x0000000000037941 */ /* 0x000fea0003800200 */
.L_x_16981:
[----:B------:R-:W-:-:S04]  /*5360*/  F2FP.F16.F32.PACK_AB R160, RZ, R160 ;  /* 0x000000a0ffa0723e */ /* 0x000fc800000000ff */
[----:B------:R-:W-:-:S07]  /*5370*/  PRMT R158, R160, 0x7610, R158 ;  /* 0x00007610a09e7816 */ /* 0x000fce000000009e */
.L_x_16978:
[----:B------:R-:W-:Y:S05]  /*5380*/  BSYNC.RECONVERGENT B2 ;  /* 0x0000000000027941 */ /* 0x000fea0003800200 */
.L_x_16977:
        /* <DEDUP_REMOVED lines=15> */
.L_x_16986:
[----:B------:R-:W-:Y:S05]  /*5480*/  BSYNC.RECONVERGENT B3 ;  /* 0x0000000000037941 */ /* 0x000fea0003800200 */
.L_x_16985:
        /* <DEDUP_REMOVED lines=13> */
.L_x_16988:
[----:B------:R-:W-:Y:S05]  /*5560*/  BSYNC.RECONVERGENT B3 ;  /* 0x0000000000037941 */ /* 0x000fea0003800200 */
.L_x_16987:
[----:B------:R-:W-:-:S04]  /*5570*/  F2FP.F16.F32.PACK_AB R160, RZ, R160 ;  /* 0x000000a0ffa0723e */ /* 0x000fc800000000ff */
[----:B------:R-:W-:-:S07]  /*5580*/  PRMT R158, R158, 0x5410, R160 ;  /* 0x000054109e9e7816 */ /* 0x000fce00000000a0 */
.L_x_16984:
[----:B------:R-:W-:Y:S05]  /*5590*/  BSYNC.RECONVERGENT B2 ;  /* 0x0000000000027941 */ /* 0x000fea0003800200 */
.L_x_16983:
        /* <DEDUP_REMOVED lines=15> */
.L_x_16992:
[----:B------:R-:W-:Y:S05]  /*5690*/  BSYNC.RECONVERGENT B3 ;  /* 0x0000000000037941 */ /* 0x000fea0003800200 */
.L_x_16991:
        /* <DEDUP_REMOVED lines=13> */
.L_x_16994:
[----:B------:R-:W-:Y:S05]  /*5770*/  BSYNC.RECONVERGENT B3 ;  /* 0x0000000000037941 */ /* 0x000fea0003800200 */
.L_x_16993:
[----:B------:R-:W-:-:S04]  /*5780*/  F2FP.F16.F32.PACK_AB R160, RZ, R160 ;  /* 0x000000a0ffa0723e */ /* 0x000fc800000000ff */
[----:B------:R-:W-:-:S07]  /*5790*/  PRMT R159, R160, 0x7610, R159 ;  /* 0x00007610a09f7816 */ /* 0x000fce000000009f */
.L_x_16990:
[----:B------:R-:W-:Y:S05]  /*57a0*/  BSYNC.RECONVERGENT B2 ;  /* 0x0000000000027941 */ /* 0x000fea0003800200 */
.L_x_16989:
[-CC-:B------:R-:W-:Y:S01]  /*57b0*/  FFMA.FTZ R161, R14, R183.reuse, R238.reuse ;  /* 0x000000b70ea17223 */ /* 0x180fe200000100ee */
[-CC-:B------:R-:W-:Y:S01]  /*57c0*/  FFMA.FTZ R160, R12, R183.reuse, R238.reuse ;  /* 0x000000b70ca07223 */ /* 0x180fe200000100ee */
[-CC-:B------:R-:W-:Y:S01]  /*57d0*/  FFMA.FTZ R163, R3, R183.reuse, R238.reuse ;  /* 0x000000b703a37223 */ /* 0x180fe200000100ee */
[-C--:B------:R-:W-:Y:S01]  /*57e0*/  FFMA.FTZ R166, R0, R183.reuse, R238 ;  /* 0x000000b700a67223 */ /* 0x080fe200000100ee */
[----:B------:R-:W-:Y:S01]  /*57f0*/  FADD.FTZ R167, R16, -R161 ;  /* 0x800000a110a77221 */ /* 0x000fe20000010000 */
[----:B------:R-:W-:Y:S01]  /*5800*/  FADD.FTZ R164, R13, -R160 ;  /* 0x800000a00da47221 */ /* 0x000fe20000010000 */
[-CC-:B------:R-:W-:Y:S01]  /*5810*/  FFMA.FTZ R160, R10, R183.reuse, R238.reuse ;  /* 0x000000b70aa07223 */ /* 0x180fe200000100ee */
[-C--:B------:R-:W-:Y:S01]  /*5820*/  FFMA.FTZ R161, R7, R183.reuse, R238 ;  /* 0x000000b707a17223 */ /* 0x080fe200000100ee */
[----:B------:R-:W-:Y:S01]  /*5830*/  ISETP.GT.AND P0, PT, R227, RZ, PT ;  /* 0x000000ffe300720c */ /* 0x000fe20003f04270 */
[C---:B------:R-:W-:Y:S01]  /*5840*/  FMUL.FTZ R164, R226.reuse, R164 ;  /* 0x000000a4e2a47220 */ /* 0x040fe20000410000 */
[----:B------:R-:W-:Y:S01]  /*5850*/  FADD.FTZ R160, R11, -R160 ;  /* 0x800000a00ba07221 */ /* 0x000fe20000010000 */
[----:B------:R-:W-:Y:S01]  /*5860*/  FADD.FTZ R161, R9, -R161 ;  /* 0x800000a109a17221 */ /* 0x000fe20000010000 */
[--C-:B------:R-:W-:Y:S01]  /*5870*/  FFMA.FTZ R165, R15, R183, R238.reuse ;  /* 0x000000b70fa57223 */ /* 0x100fe200000100ee */
[----:B------:R-:W-:Y:S01]  /*5880*/  FMUL.FTZ R167, R226, R167 ;  /* 0x000000a7e2a77220 */ /* 0x000fe20000410000 */
[----:B------:R-:W-:Y:S01]  /*5890*/  FFMA.FTZ R162, R6, R183, R238 ;  /* 0x000000b706a27223 */ /* 0x000fe200000100ee */
[----:B------:R-:W-:Y:S01]  /*58a0*/  FADD.FTZ R163, R5, -R163 ;  /* 0x800000a305a37221 */ /* 0x000fe20000010000 */
[----:B------:R-:W-:Y:S01]  /*58b0*/  FADD.FTZ R166, R4, -R166 ;  /* 0x800000a604a67221 */ /* 0x000fe20000010000 */
[----:B------:R-:W-:Y:S01]  /*58c0*/  FADD.FTZ R165, R243, -R165 ;  /* 0x800000a5f3a57221 */ /* 0x000fe20000010000 */
[C---:B------:R-:W-:Y:S01]  /*58d0*/  FMUL.FTZ R160, R226.reuse, R160 ;  /* 0x000000a0e2a07220 */ /* 0x040fe20000410000 */
[----:B------:R-:W-:Y:S01]  /*58e0*/  FMUL.FTZ R161, R226, R161 ;  /* 0x000000a1e2a17220 */ /* 0x000fe20000410000 */
[----:B------:R-:W-:Y:S01]  /*58f0*/  FSEL R248, R164, RZ, P0 ;  /* 0x000000ffa4f87208 */ /* 0x000fe20000000000 */
[----:B------:R-:W-:Y:S01]  /*5900*/  FADD.FTZ R162, R8, -R162 ;  /* 0x800000a208a27221 */ /* 0x000fe20000010000 */
[----:B------:R-:W-:Y:S01]  /*5910*/  FSEL R239, R167, RZ, P0 ;  /* 0x000000ffa7ef7208 */ /* 0x000fe20000000000 */
[C---:B------:R-:W-:Y:S01]  /*5920*/  FMUL.FTZ R163, R226.reuse, R163 ;  /* 0x000000a3e2a37220 */ /* 0x040fe20000410000 */
[C---:B------:R-:W-:Y:S01]  /*5930*/  FMUL.FTZ R166, R226.reuse, R166 ;  /* 0x000000a6e2a67220 */ /* 0x040fe20000410000 */
[----:B------:R-:W-:Y:S01]  /*5940*/  FMUL.FTZ R165, R226, R165 ;  /* 0x000000a5e2a57220 */ /* 0x000fe20000410000 */
[----:B------:R-:W-:Y:S01]  /*5950*/  FSEL R164, R160, RZ, P0 ;  /* 0x000000ffa0a47208 */ /* 0x000fe20000000000 */
[----:B------:R0:W-:Y:S01]  /*5960*/  STL [R1+0x10], R248 ;  /* 0x000010f801007387 */ /* 0x0001e20000100800 */
[----:B------:R-:W-:Y:S01]  /*5970*/  FSEL R252, R161, RZ, P0 ;  /* 0x000000ffa1fc7208 */ /* 0x000fe20000000000 */
[----:B------:R-:W-:Y:S01]  /*5980*/  FMUL.FTZ R162, R226, R162 ;  /* 0x000000a2e2a27220 */ /* 0x000fe20000410000 */
[----:B------:R-:W-:Y:S01]  /*5990*/  MOV R160, R248 ;  /* 0x000000f800a07202 */ /* 0x000fe20000000f00 */
[----:B------:R1:W-:Y:S01]  /*59a0*/  STL [R1+0x14], R239 ;  /* 0x000014ef01007387 */ /* 0x0003e20000100800 */
[----:B------:R-:W-:-:S02]  /*59b0*/  MOV R161, R239 ;  /* 0x000000ef00a17202 */ /* 0x000fc40000000f00 */
[----:B------:R-:W-:Y:S02]  /*59c0*/  FSEL R167, R165, RZ, P0 ;  /* 0x000000ffa5a77208 */ /* 0x000fe40000000000 */
[----:B------:R-:W-:Y:S02]  /*59d0*/  MOV R165, R160 ;  /* 0x000000a000a57202 */ /* 0x000fe40000000f00 */
[----:B0-----:R-:W-:Y:S02]  /*59e0*/  FSEL R248, R163, RZ, P0 ;  /* 0x000000ffa3f87208 */ /* 0x001fe40000000000 */
[----:B------:R-:W-:Y:S02]  /*59f0*/  FSEL R162, R162, RZ, P0 ;  /* 0x000000ffa2a27208 */ /* 0x000fe40000000000 */
[----:B-1----:R-:W-:Y:S02]  /*5a00*/  FSEL R239, R166, RZ, P0 ;  /* 0x000000ffa6ef7208 */ /* 0x002fe40000000000 */
[----:B------:R-:W-:-:S02]  /*5a10*/  MOV R166, R161 ;  /* 0x000000a100a67202 */ /* 0x000fc40000000f00 */
[----:B------:R-:W-:Y:S02]  /*5a20*/  MOV R163, R252 ;  /* 0x000000fc00a37202 */ /* 0x000fe40000000f00 */
[----:B------:R-:W-:Y:S02]  /*5a30*/  MOV R161, R248 ;  /* 0x000000f800a17202 */ /* 0x000fe40000000f00 */
[----:B------:R-:W-:Y:S01]  /*5a40*/  MOV R160, R239 ;  /* 0x000000ef00a07202 */ /* 0x000fe20000000f00 */
[----:B------:R-:W-:Y:S06]  /*5a50*/  @!P3 BRA `(.L_x_16948) ;  /* 0x0000001400a8b947 */ /* 0x000fec0003800000 */
[----:B------:R0:W5:Y:S04]  /*5a60*/  LDL.LU R165, [R1+0x10] ;  /* 0x0000100001a57983 */ /* 0x0001680000300800 */
[----:B------:R0:W5:Y:S02]  /*5a70*/  LDL.LU R166, [R1+0x14] ;  /* 0x0000140001a67983 */ /* 0x0001640000300800 */
[----:B-----5:R-:W-:-:S04]  /*5a80*/  ISETP.GE.U32.AND P0, PT, R204, RZ, PT ;  /* 0x000000ffcc00720c */ /* 0x020fc80003f06070 */
[----:B------:R-:W-:-:S13]  /*5a90*/  ISETP.GE.U32.AND.EX P0, PT, R205, 0x1000000, PT, P0 ;  /* 0x01000000cd00780c */ /* 0x000fda0003f06100 */
        /* <DEDUP_REMOVED lines=12> */
[----:B------:R-:W-:Y:S01]  /*5b60*/  @P0 FMUL.FTZ R161, R163, R160 ;  /* 0x000000a0a3a10220 */ /* 0x000fe20000410000 */
[----:B------:R-:W-:Y:S02]  /*5b70*/  MOV R160, R239 ;  /* 0x000000ef00a07202 */ /* 0x000fe40000000f00 */
[----:B------:R-:W-:Y:S02]  /*5b80*/  MOV R163, R252 ;  /* 0x000000fc00a37202 */ /* 0x000fe40000000f00 */
[----:B------:R-:W-:-:S04]  /*5b90*/  F2FP.F16.F32.PACK_AB R161, RZ, R161 ;  /* 0x000000a1ffa1723e */ /* 0x000fc800000000ff */
[----:B------:R-:W-:Y:S02]  /*5ba0*/  PRMT R159, R159, 0x5410, R161 ;  /* 0x000054109f9f7816 */ /* 0x000fe400000000a1 */
[----:B------:R-:W-:Y:S01]  /*5bb0*/  MOV R161, R248 ;  /* 0x000000f800a17202 */ /* 0x000fe20000000f00 */
[----:B0-----:R-:W-:Y:S06]  /*5bc0*/  BRA `(.L_x_16948) ;  /* 0x00000014004c7947 */ /* 0x001fec0003800000 */
.L_x_16904:
        /* <DEDUP_REMOVED lines=23> */
.L_x_16997:
[----:B------:R-:W-:Y:S05]  /*5d40*/  BSYNC.RECONVERGENT B2 ;  /* 0x0000000000027941 */ /* 0x000fea0003800200 */
.L_x_16996:
        /* <DEDUP_REMOVED lines=18> */
.L_x_16999:
[----:B------:R-:W-:Y:S05]  /*5e70*/  BSYNC.RECONVERGENT B2 ;  /* 0x0000000000027941 */ /* 0x000fea0003800200 */
.L_x_16998:
        /* <DEDUP_REMOVED lines=18> */
.L_x_17001:
[----:B------:R-:W-:Y:S05]  /*5fa0*/  BSYNC.RECONVERGENT B2 ;  /* 0x0000000000027941 */ /* 0x000fea0003800200 */
.L_x_17000:
        /* <DEDUP_REMOVED lines=18> */
.L_x_17003:
[----:B------:R-:W-:Y:S05]  /*60d0*/  BSYNC.RECONVERGENT B2 ;  /* 0x0000000000027941 */ /* 0x000fea0003800200 */
.L_x_17002:
        /* <DEDUP_REMOVED lines=18> */
.L_x_17005:
[----:B------:R-:W-:Y:S05]  /*6200*/  BSYNC.RECONVERGENT B2 ;  /* 0x0000000000027941 */ /* 0x000fea0003800200 */
.L_x_17004:
        /* <DEDUP_REMOVED lines=18> */
.L_x_17007:
[----:B------:R-:W-:Y:S05]  /*6330*/  BSYNC.RECONVERGENT B2 ;  /* 0x0000000000027941 */ /* 0x000fea0003800200 */
.L_x_17006:
        /* <DEDUP_REMOVED lines=18> */
.L_x_17009:
[----:B------:R-:W-:Y:S05]  /*6460*/  BSYNC.RECONVERGENT B2 ;  /* 0x0000000000027941 */ /* 0x000fea0003800200 */
.L_x_17008:
[----:B------:R-:W-:Y:S05]  /*6470*/  @!P3 BRA `(.L_x_16948) ;  /* 0x0000000c0020b947 */ /* 0x000fea0003800000 */
[----:B-----5:R-:W-:Y:S02]  /*6480*/  ISETP.GE.U32.AND P0, PT, R204, RZ, PT ;  /* 0x000000ffcc00720c */ /* 0x020fe40003f06070 */
[----:B------:R-:W-:Y:S02]  /*6490*/  MOV R204, R59 ;  /* 0x0000003b00cc7202 */ /* 0x000fe40000000f00 */
        /* <DEDUP_REMOVED lines=16> */
.L_x_16995:
        /* <DEDUP_REMOVED lines=22> */
.L_x_17011:
[----:B------:R-:W-:Y:S05]  /*6700*/  BSYNC.RECONVERGENT B2 ;  /* 0x0000000000027941 */ /* 0x000fea0003800200 */
.L_x_17010:
        /* <DEDUP_REMOVED lines=22> */
.L_x_17013:
[----:B------:R-:W-:Y:S05]  /*6870*/  BSYNC.RECONVERGENT B2 ;  /* 0x0000000000027941 */ /* 0x000fea0003800200 */
.L_x_17012:
        /* <DEDUP_REMOVED lines=22> */
.L_x_17015:
[----:B------:R-:W-:Y:S05]  /*69e0*/  BSYNC.RECONVERGENT B2 ;  /* 0x0000000000027941 */ /* 0x000fea0003800200 */
.L_x_17014:
        /* <DEDUP_REMOVED lines=22> */
.L_x_17017:
[----:B------:R-:W-:Y:S05]  /*6b50*/  BSYNC.RECONVERGENT B2 ;  /* 0x0000000000027941 */ /* 0x000fea0003800200 */
.L_x_17016:
        /* <DEDUP_REMOVED lines=22> */
.L_x_17019:
[----:B------:R-:W-:Y:S05]  /*6cc0*/  BSYNC.RECONVERGENT B2 ;  /* 0x0000000000027941 */ /* 0x000fea0003800200 */
.L_x_17018:
        /* <DEDUP_REMOVED lines=11> */
[----:B------:R-:W-:-:S05]  /*6d80*/  @P0 HADD2.F32 R161, -RZ, R154.H1_H1 ;  /* 0x3000009affa10230 */ /* 0x000fca0000004100 */
[----:B------:R-:W-:-:S04]  /*6d90*/  @P0 FMUL.FTZ R160, R161, R166 ;  /* 0x000000a6a1a00220 */ /* 0x000fc80000410000 */
[----:B------:R-:W-:Y:S02]  /*6da0*/  FADD.FTZ R141, R141, R160 ;  /* 0x000000a08d8d7221 */ /* 0x000fe40000010000 */
[----:B------:R-:W0:Y:S02]  /*6db0*/  @P0 LDC.64 R160, c[0x0][0x408] ;  /* 0x00010200ffa00b82 */ /* 0x000e240000000a00 */
[----:B0-----:R-:W-:-:S04]  /*6dc0*/  @P0 FMUL.FTZ R161, R165, R161 ;  /* 0x000000a1a5a10220 */ /* 0x001fc80000410000 */
[----:B------:R-:W-:Y:S01]  /*6dd0*/  @P0 FMUL.FTZ R166, R161, R160 ;  /* 0x000000a0a1a60220 */ /* 0x000fe20000410000 */
[----:B------:R-:W-:Y:S01]  /*6de0*/  @P0 HADD2.F32 R161, -RZ, R66.H1_H1 ;  /* 0x30000042ffa10230 */ /* 0x000fe20000004100 */
[----:B------:R-:W-:-:S04]  /*6df0*/  MOV R160, RZ ;  /* 0x000000ff00a07202 */ /* 0x000fc80000000f00 */
[----:B------:R-:W-:-:S05]  /*6e00*/  @P0 FMUL.FTZ R160, R161, R166 ;  /* 0x000000a6a1a00220 */ /* 0x000fca0000410000 */
[----:B------:R-:W-:-:S04]  /*6e10*/  F2FP.F16.F32.PACK_AB R160, RZ, R160 ;  /* 0x000000a0ffa0723e */ /* 0x000fc800000000ff */
[----:B------:R-:W-:-:S07]  /*6e20*/  PRMT R158, R158, 0x5410, R160 ;  /* 0x000054109e9e7816 */ /* 0x000fce00000000a0 */
.L_x_17021:
[----:B------:R-:W-:Y:S05]  /*6e30*/  BSYNC.RECONVERGENT B2 ;  /* 0x0000000000027941 */ /* 0x000fea0003800200 */
.L_x_17020:
        /* <DEDUP_REMOVED lines=22> */
.L_x_17023:
[----:B------:R-:W-:Y:S05]  /*6fa0*/  BSYNC.RECONVERGENT B2 ;  /* 0x0000000000027941 */ /* 0x000fea0003800200 */
.L_x_17022:
        /* <DEDUP_REMOVED lines=21> */
.L_x_16948:
[----:B------:R-:W-:Y:S05]  /*7100*/  BSYNC.RECONVERGENT B1 ;  /* 0x0000000000017941 */ /* 0x000fea0003800200 */
.L_x_16903:
        /* <DEDUP_REMOVED lines=17> */
.L_x_17025:
[----:B------:R-:W-:Y:S05]  /*7220*/  BSYNC.RECONVERGENT B1 ;  /* 0x0000000000017941 */ /* 0x000fea0003800200 */
.L_x_17024:
        /* <DEDUP_REMOVED lines=11> */
[----:B-----5:R-:W-:Y:S02]  /*72e0*/  @P4 HADD2.F32 R162, -RZ, R152.H0_H0 ;  /* 0x20000098ffa24230 */ /* 0x020fe40000004100 */
        /* <DEDUP_REMOVED lines=13> */
.L_x_17030:
[----:B------:R-:W-:Y:S05]  /*73c0*/  BSYNC.RECONVERGENT B2 ;  /* 0x0000000000027941 */ /* 0x000fea0003800200 */
.L_x_17029:
        /* <DEDUP_REMOVED lines=8> */
[----:B-----5:R-:W-:Y:S02]  /*7450*/  @P4 HADD2.F32 R162, -RZ, R152.H1_H1 ;  /* 0x30000098ffa24230 */ /* 0x020fe40000004100 */
        /* <DEDUP_REMOVED lines=13> */
.L_x_17032:
[----:B------:R-:W-:Y:S05]  /*7530*/  BSYNC.RECONVERGENT B2 ;  /* 0x0000000000027941 */ /* 0x000fea0003800200 */
.L_x_17031:
        /* <DEDUP_REMOVED lines=22> */
.L_x_17034:
[----:B------:R-:W-:Y:S05]  /*76a0*/  BSYNC.RECONVERGENT B2 ;  /* 0x0000000000027941 */ /* 0x000fea0003800200 */
.L_x_17033:
        /* <DEDUP_REMOVED lines=22> */
.L_x_17036:
[----:B------:R-:W-:Y:S05]  /*7810*/  BSYNC.RECONVERGENT B2 ;  /* 0x0000000000027941 */ /* 0x000fea0003800200 */
.L_x_17035:
        /* <DEDUP_REMOVED lines=22> */
.L_x_17038:
[----:B------:R-:W-:Y:S05]  /*7980*/  BSYNC.RECONVERGENT B2 ;  /* 0x0000000000027941 */ /* 0x000fea0003800200 */
.L_x_17037:
        /* <DEDUP_REMOVED lines=22> */
.L_x_17040:
[----:B------:R-:W-:Y:S05]  /*7af0*/  BSYNC.RECONVERGENT B2 ;  /* 0x0000000000027941 */ /* 0x000fea0003800200 */
.L_x_17039:
        /* <DEDUP_REMOVED lines=22> */
.L_x_17042:
[----:B------:R-:W-:Y:S05]  /*7c60*/  BSYNC.RECONVERGENT B2 ;  /* 0x0000000000027941 */ /* 0x000fea0003800200 */
.L_x_17041:
        /* <DEDUP_REMOVED lines=11> */
[----:B------:R-:W-:Y:S02]  /*7d20*/  HFMA2 R203, -RZ, RZ, 0, 0 ;  /* 0x00000000ffcb7431 */ /* 0x000fe400000001ff */
[----:B------:R-:W-:-:S10]  /*7d30*/  FMUL.FTZ R202, R202, UR12 ;  /* 0x0000000ccaca7c20 */ /* 0x000fd40008410000 */
[----:B-----5:R-:W-:-:S05]  /*7d40*/  @P4 HADD2.F32 R204, -RZ, R155.H1_H1 ;  /* 0x3000009bffcc4230 */ /* 0x020fca0000004100 */
        /* <DEDUP_REMOVED lines=8> */
.L_x_17028:
        /* <DEDUP_REMOVED lines=8> */
[----:B------:R-:W-:Y:S02]  /*7e50*/  HFMA2 R205, -RZ, RZ, 0, 0 ;  /* 0x00000000ffcd7431 */ /* 0x000fe400000001ff */
[----:B-----5:R-:W-:Y:S02]  /*7e60*/  @P4 HADD2.F32 R223, -RZ, R152.H0_H0 ;  /* 0x20000098ffdf4230 */ /* 0x020fe40000004100 */
        /* <DEDUP_REMOVED lines=8> */
.L_x_17045:
[----:B------:R-:W-:Y:S05]  /*7ef0*/  BSYNC.RECONVERGENT B2 ;  /* 0x0000000000027941 */ /* 0x000fea0003800200 */
.L_x_17044:
        /* <DEDUP_REMOVED lines=9> */
[----:B-----5:R-:W-:Y:S02]  /*7f90*/  @P4 HADD2.F32 R223, -RZ, R152.H1_H1 ;  /* 0x30000098ffdf4230 */ /* 0x020fe40000004100 */
        /* <DEDUP_REMOVED lines=8> */
.L_x_17047:
[----:B------:R-:W-:Y:S05]  /*8020*/  BSYNC.RECONVERGENT B2 ;  /* 0x0000000000027941 */ /* 0x000fea0003800200 */
.L_x_17046:
        /* <DEDUP_REMOVED lines=18> */
.L_x_17049:
[----:B------:R-:W-:Y:S05]  /*8150*/  BSYNC.RECONVERGENT B2 ;  /* 0x0000000000027941 */ /* 0x000fea0003800200 */
.L_x_17048:
        /* <DEDUP_REMOVED lines=18> */
.L_x_17051:
[----:B------:R-:W-:Y:S05]  /*8280*/  BSYNC.RECONVERGENT B2 ;  /* 0x0000000000027941 */ /* 0x000fea0003800200 */
.L_x_17050:
        /* <DEDUP_REMOVED lines=18> */
.L_x_17053:
[----:B------:R-:W-:Y:S05]  /*83b0*/  BSYNC.RECONVERGENT B2 ;  /* 0x0000000000027941 */ /* 0x000fea0003800200 */
.L_x_17052:
        /* <DEDUP_REMOVED lines=18> */
.L_x_17055:
[----:B------:R-:W-:Y:S05]  /*84e0*/  BSYNC.RECONVERGENT B2 ;  /* 0x0000000000027941 */ /* 0x000fea0003800200 */
.L_x_17054:
        /* <DEDUP_REMOVED lines=18> */
.L_x_17057:
[----:B------:R-:W-:Y:S05]  /*8610*/  BSYNC.RECONVERGENT B2 ;  /* 0x0000000000027941 */ /* 0x000fea0003800200 */
.L_x_17056:
[----:B------:R-:W-:Y:S05]  /*8620*/  @!P3 BRA `(.L_x_17043) ;  /* 0x0000002000e4b947 */ /* 0x000fea0003800000 */
[----:B------:R-:W-:Y:S01]  /*8630*/  ISETP.GE.U32.AND P4, PT, R202, RZ, PT ;  /* 0x000000ffca00720c */ /* 0x000fe20003f86070 */
[----:B------:R-:W-:-:S03]  /*8640*/  @P2 FFMA.FTZ R202, R189, R183, R238 ;  /* 0x000000b7bdca2223 */ /* 0x000fc600000100ee */
[----:B------:R-:W-:Y:S01]  /*8650*/  ISETP.GE.U32.AND.EX P4, PT, R203, 0x1000000, PT, P4 ;  /* 0x01000000cb00780c */ /* 0x000fe20003f86140 */
[----:B------:R-:W-:Y:S01]  /*8660*/  @P2 FADD.FTZ R202, R242, -R202 ;  /* 0x800000caf2ca2221 */ /* 0x000fe20000010000 */
[----:B------:R-:W-:-:S03]  /*8670*/  MOV R203, R51 ;  /* 0x0000003300cb7202 */ /* 0x000fc60000000f00 */
[----:B------:R-:W-:-:S04]  /*8680*/  @P2 FFMA.FTZ R203, R226, R202, R51 ;  /* 0x000000cae2cb2223 */ /* 0x000fc80000010033 */
[----:B------:R-:W-:Y:S01]  /*8690*/  FMUL.FTZ R202, R203, UR13 ;  /* 0x0000000dcbca7c20 */ /* 0x000fe20008410000 */
[----:B------:R-:W-:-:S03]  /*86a0*/  HFMA2 R203, -RZ, RZ, 0, 0 ;  /* 0x00000000ffcb7431 */ /* 0x000fc600000001ff */
[----:B0----5:R-:W-:Y:S02]  /*86b0*/  @P4 HADD2.F32 R204, -RZ, R155.H1_H1 ;  /* 0x3000009bffcc4230 */ /* 0x021fe40000004100 */
        /* <DEDUP_REMOVED lines=9> */
.L_x_17027:
        /* <DEDUP_REMOVED lines=16> */
.L_x_17062:
[----:B------:R-:W-:Y:S05]  /*8850*/  BSYNC.RECONVERGENT B3 ;  /* 0x0000000000037941 */ /* 0x000fea0003800200 */
.L_x_17061:
        /* <DEDUP_REMOVED lines=13> */
.L_x_17064:
[----:B------:R-:W-:Y:S05]  /*8930*/  BSYNC.RECONVERGENT B3 ;  /* 0x0000000000037941 */ /* 0x000fea0003800200 */
.L_x_17063:
[----:B------:R-:W-:-:S04]  /*8940*/  F2FP.F16.F32.PACK_AB R160, RZ, R160 ;  /* 0x000000a0ffa0723e */ /* 0x000fc800000000ff */
[----:B0-----:R-:W-:-:S07]  /*8950*/  PRMT R156, R160, 0x7610, R156 ;  /* 0x00007610a09c7816 */ /* 0x001fce000000009c */
.L_x_17060:
[----:B------:R-:W-:Y:S05]  /*8960*/  BSYNC.RECONVERGENT B2 ;  /* 0x0000000000027941 */ /* 0x000fea0003800200 */
.L_x_17059:
        /* <DEDUP_REMOVED lines=15> */
.L_x_17068:
[----:B------:R-:W-:Y:S05]  /*8a60*/  BSYNC.RECONVERGENT B3 ;  /* 0x0000000000037941 */ /* 0x000fea0003800200 */
.L_x_17067:
        /* <DEDUP_REMOVED lines=13> */
.L_x_17070:
[----:B------:R-:W-:Y:S05]  /*8b40*/  BSYNC.RECONVERGENT B3 ;  /* 0x0000000000037941 */ /* 0x000fea0003800200 */
.L_x_17069:
[----:B------:R-:W-:-:S04]  /*8b50*/  F2FP.F16.F32.PACK_AB R160, RZ, R160 ;  /* 0x000000a0ffa0723e */ /* 0x000fc800000000ff */
[----:B0-----:R-:W-:-:S07]  /*8b60*/  PRMT R156, R156, 0x5410, R160 ;  /* 0x000054109c9c7816 */ /* 0x001fce00000000a0 */
.L_x_17066:
[----:B------:R-:W-:Y:S05]  /*8b70*/  BSYNC.RECONVERGENT B2 ;  /* 0x0000000000027941 */ /* 0x000fea0003800200 */
.L_x_17065:
        /* <DEDUP_REMOVED lines=15> */
.L_x_17074:
[----:B------:R-:W-:Y:S05]  /*8c70*/  BSYNC.RECONVERGENT B3 ;  /* 0x0000000000037941 */ /* 0x000fea0003800200 */
.L_x_17073:
        /* <DEDUP_REMOVED lines=13> */
.L_x_17076:
[----:B------:R-:W-:Y:S05]  /*8d50*/  BSYNC.RECONVERGENT B3 ;  /* 0x0000000000037941 */ /* 0x000fea0003800200 */
.L_x_17075:
[----:B------:R-:W-:-:S04]  /*8d60*/  F2FP.F16.F32.PACK_AB R160, RZ, R160 ;  /* 0x000000a0ffa0723e */ /* 0x000fc800000000ff */
[----:B0-----:R-:W-:-:S07]  /*8d70*/  PRMT R157, R160, 0x7610, R157 ;  /* 0x00007610a09d7816 */ /* 0x001fce000000009d */
.L_x_17072:
[----:B------:R-:W-:Y:S05]  /*8d80*/  BSYNC.RECONVERGENT B2 ;  /* 0x0000000000027941 */ /* 0x000fea0003800200 */
.L_x_17071:
        /* <DEDUP_REMOVED lines=15> */
.L_x_17080:
[----:B------:R-:W-:Y:S05]  /*8e80*/  BSYNC.RECONVERGENT B3 ;  /* 0x0000000000037941 */ /* 0x000fea0003800200 */
.L_x_17079:
        /* <DEDUP_REMOVED lines=13> */
.L_x_17082:
[----:B------:R-:W-:Y:S05]  /*8f60*/  BSYNC.RECONVERGENT B3 ;  /* 0x0000000000037941 */ /* 0x000fea0003800200 */
.L_x_17081:
[----:B------:R-:W-:-:S04]  /*8f70*/  F2FP.F16.F32.PACK_AB R160, RZ, R160 ;  /* 0x000000a0ffa0723e */ /* 0x000fc800000000ff */
[----:B0-----:R-:W-:-:S07]  /*8f80*/  PRMT R157, R157, 0x5410, R160 ;  /* 0x000054109d9d7816 */ /* 0x001fce00000000a0 */
.L_x_17078:
[----:B------:R-:W-:Y:S05]  /*8f90*/  BSYNC.RECONVERGENT B2 ;  /* 0x0000000000027941 */ /* 0x000fea0003800200 */
.L_x_17077:
        /* <DEDUP_REMOVED lines=15> */
.L_x_17086:
[----:B------:R-:W-:Y:S05]  /*9090*/  BSYNC.RECONVERGENT B3 ;  /* 0x0000000000037941 */ /* 0x000fea0003800200 */
.L_x_17085:
        /* <DEDUP_REMOVED lines=13> */
.L_x_17088:
[----:B------:R-:W-:Y:S05]  /*9170*/  BSYNC.RECONVERGENT B3 ;  /* 0x0000000000037941 */ /* 0x000fea0003800200 */
.L_x_17087:
[----:B------:R-:W-:-:S04]  /*9180*/  F2FP.F16.F32.PACK_AB R160, RZ, R160 ;  /* 0x000000a0ffa0723e */ /* 0x000fc800000000ff */
[----:B0-----:R-:W-:-:S07]  /*9190*/  PRMT R158, R160, 0x7610, R158 ;  /* 0x00007610a09e7816 */ /* 0x001fce000000009e */
.L_x_17084:
[----:B------:R-:W-:Y:S05]  /*91a0*/  BSYNC.RECONVERGENT B2 ;  /* 0x0000000000027941 */ /* 0x000fea0003800200 */
.L_x_17083:
        /* <DEDUP_REMOVED lines=15> */
.L_x_17092:
[----:B------:R-:W-:Y:S05]  /*92a0*/  BSYNC.RECONVERGENT B3 ;  /* 0x0000000000037941 */ /* 0x000fea0003800200 */
.L_x_17091:
        /* <DEDUP_REMOVED lines=13> */
.L_x_17094:
[----:B------:R-:W-:Y:S05]  /*9380*/  BSYNC.RECONVERGENT B3 ;  /* 0x0000000000037941 */ /* 0x000fea0003800200 */
.L_x_17093:
[----:B------:R-:W-:-:S04]  /*9390*/  F2FP.F16.F32.PACK_AB R160, RZ, R160 ;  /* 0x000000a0ffa0723e */ /* 0x000fc800000000ff */
[----:B0-----:R-:W-:-:S07]  /*93a0*/  PRMT R158, R158, 0x5410, R160 ;  /* 0x000054109e9e7816 */ /* 0x001fce00000000a0 */
.L_x_17090:
[----:B------:R-:W-:Y:S05]  /*93b0*/  BSYNC.RECONVERGENT B2 ;  /* 0x0000000000027941 */ /* 0x000fea0003800200 */
.L_x_17089:
        /* <DEDUP_REMOVED lines=15> */
.L_x_17098:
[----:B------:R-:W-:Y:S05]  /*94b0*/  BSYNC.RECONVERGENT B3 ;  /* 0x0000000000037941 */ /* 0x000fea0003800200 */
.L_x_17097:
        /* <DEDUP_REMOVED lines=13> */
.L_x_17100:
[----:B------:R-:W-:Y:S05]  /*9590*/  BSYNC.RECONVERGENT B3 ;  /* 0x0000000000037941 */ /* 0x000fea0003800200 */
.L_x_17099:
[----:B------:R-:W-:-:S04]  /*95a0*/  F2FP.F16.F32.PACK_AB R160, RZ, R160 ;  /* 0x000000a0ffa0723e */ /* 0x000fc800000000ff */
[----:B0-----:R-:W-:-:S07]  /*95b0*/  PRMT R159, R160, 0x7610, R159 ;  /* 0x00007610a09f7816 */ /* 0x001fce000000009f */
.L_x_17096:
[----:B------:R-:W-:Y:S05]  /*95c0*/  BSYNC.RECONVERGENT B2 ;  /* 0x0000000000027941 */ /* 0x000fea0003800200 */
.L_x_17095:
        /* <DEDUP_REMOVED lines=36> */
[----:B------:R-:W-:-:S04]  /*9810*/  ISETP.GE.U32.AND P4, PT, R202, RZ, PT ;  /* 0x000000ffca00720c */ /* 0x000fc80003f86070 */
[----:B------:R-:W-:-:S13]  /*9820*/  ISETP.GE.U32.AND.EX P4, PT, R203, 0x1000000, PT, P4 ;  /* 0x01000000cb00780c */ /* 0x000fda0003f86140 */
        /* <DEDUP_REMOVED lines=15> */
[----:B------:R-:W-:Y:S02]  /*9920*/  PRMT R159, R159, 0x5410, R161 ;  /* 0x000054109f9f7816 */ /* 0x000fe400000000a1 */
[----:B------:R-:W-:Y:S01]  /*9930*/  MOV R161, R205 ;  /* 0x000000cd00a17202 */ /* 0x000fe20000000f00 */
[----:B------:R-:W-:Y:S06]  /*9940*/  BRA `(.L_x_17043) ;  /* 0x00000010001c7947 */ /* 0x000fec0003800000 */
.L_x_17058:
[----:B------:R-:W-:Y:S04]  /*9950*/  BSSY.RECONVERGENT B2, `(.L_x_17101) ;  /* 0x0000020000027945 */ /* 0x000fe80003800200 */
[----:B------:R-:W-:Y:S05]  /*9960*/  @!P3 BRA `(.L_x_17102) ;  /* 0x000000000078b947 */ /* 0x000fea0003800000 */
[----:B------:R-:W-:Y:S01]  /*9970*/  LOP3.LUT P4, RZ, R202, 0xff, RZ, 0xc0, !PT ;  /* 0x000000ffcaff7812 */ /* 0x000fe2000788c0ff */
[----:B------:R-:W-:Y:S01]  /*9980*/  BSSY.RECONVERGENT B3, `(.L_x_17103) ;  /* 0x000000c000037945 */ /* 0x000fe20003800200 */
[----:B0-----:R-:W-:-:S11]  /*9990*/  HFMA2 R204, -RZ, RZ, 0, 0 ;  /* 0x00000000ffcc7431 */ /* 0x001fd600000001ff */
        /* <DEDUP_REMOVED lines=10> */
.L_x_17104:
[----:B------:R-:W-:Y:S05]  /*9a40*/  BSYNC.RECONVERGENT B3 ;  /* 0x0000000000037941 */ /* 0x000fea0003800200 */
.L_x_17103:
        /* <DEDUP_REMOVED lines=13> */
.L_x_17106:
[----:B------:R-:W-:Y:S05]  /*9b20*/  BSYNC.RECONVERGENT B3 ;  /* 0x0000000000037941 */ /* 0x000fea0003800200 */
.L_x_17105:
[----:B------:R-:W-:-:S04]  /*9b30*/  F2FP.F16.F32.PACK_AB R204, RZ, R204 ;  /* 0x000000ccffcc723e */ /* 0x000fc800000000ff */
[----:B------:R-:W-:-:S07]  /*9b40*/  PRMT R156, R204, 0x7610, R156 ;  /* 0x00007610cc9c7816 */ /* 0x000fce000000009c */
.L_x_17102:
[----:B------:R-:W-:Y:S05]  /*9b50*/  BSYNC.RECONVERGENT B2 ;  /* 0x0000000000027941 */ /* 0x000fea0003800200 */
.L_x_17101:
        /* <DEDUP_REMOVED lines=15> */
.L_x_17110:
[----:B------:R-:W-:Y:S05]  /*9c50*/  BSYNC.RECONVERGENT B3 ;  /* 0x0000000000037941 */ /* 0x000fea0003800200 */
.L_x_17109:
        /* <DEDUP_REMOVED lines=13> */
.L_x_17112:
[----:B------:R-:W-:Y:S05]  /*9d30*/  BSYNC.RECONVERGENT B3 ;  /* 0x0000000000037941 */ /* 0x000fea0003800200 */
.L_x_17111:
[----:B------:R-:W-:-:S04]  /*9d40*/  F2FP.F16.F32.PACK_AB R204, RZ, R204 ;  /* 0x000000ccffcc723e */ /* 0x000fc800000000ff */
[----:B------:R-:W-:-:S07]  /*9d50*/  PRMT R156, R156, 0x5410, R204 ;  /* 0x000054109c9c7816 */ /* 0x000fce00000000cc */
.L_x_17108:
[----:B------:R-:W-:Y:S05]  /*9d60*/  BSYNC.RECONVERGENT B2 ;  /* 0x0000000000027941 */ /* 0x000fea0003800200 */
.L_x_17107:
        /* <DEDUP_REMOVED lines=15> */
.L_x_17116:
[----:B------:R-:W-:Y:S05]  /*9e60*/  BSYNC.RECONVERGENT B3 ;  /* 0x0000000000037941 */ /* 0x000fea0003800200 */
.L_x_17115:
        /* <DEDUP_REMOVED lines=13> */
.L_x_17118:
[----:B------:R-:W-:Y:S05]  /*9f40*/  BSYNC.RECONVERGENT B3 ;  /* 0x0000000000037941 */ /* 0x000fea0003800200 */
.L_x_17117:
[----:B------:R-:W-:-:S04]  /*9f50*/  F2FP.F16.F32.PACK_AB R204, RZ, R204 ;  /* 0x000000ccffcc723e */ /* 0x000fc800000000ff */
[----:B------:R-:W-:-:S07]  /*9f60*/  PRMT R157, R204, 0x7610, R157 ;  /* 0x00007610cc9d7816 */ /* 0x000fce000000009d */
.L_x_17114:
[----:B------:R-:W-:Y:S05]  /*9f70*/  BSYNC.RECONVERGENT B2 ;  /* 0x0000000000027941 */ /* 0x000fea0003800200 */
.L_x_17113:
        /* <DEDUP_REMOVED lines=15> */
.L_x_17122:
[----:B------:R-:W-:Y:S05]  /*a070*/  BSYNC.RECONVERGENT B3 ;  /* 0x0000000000037941 */ /* 0x000fea0003800200 */
.L_x_17121:
        /* <DEDUP_REMOVED lines=13> */
.L_x_17124:
[----:B------:R-:W-:Y:S05]  /*a150*/  BSYNC.RECONVERGENT B3 ;  /* 0x0000000000037941 */ /* 0x000fea0003800200 */
.L_x_17123:
[----:B------:R-:W-:-:S04]  /*a160*/  F2FP.F16.F32.PACK_AB R204, RZ, R204 ;  /* 0x000000ccffcc723e */ /* 0x000fc800000000ff */
[----:B------:R-:W-:-:S07]  /*a170*/  PRMT R157, R157, 0x5410, R204 ;  /* 0x000054109d9d7816 */ /* 0x000fce00000000cc */
.L_x_17120:
[----:B------:R-:W-:Y:S05]  /*a180*/  BSYNC.RECONVERGENT B2 ;  /* 0x0000000000027941 */ /* 0x000fea0003800200 */
.L_x_17119:
        /* <DEDUP_REMOVED lines=15> */
.L_x_17128:
[----:B------:R-:W-:Y:S05]  /*a280*/  BSYNC.RECONVERGENT B3 ;  /* 0x0000000000037941 */ /* 0x000fea0003800200 */
.L_x_17127:
        /* <DEDUP_REMOVED lines=13> */
.L_x_17130:
[----:B------:R-:W-:Y:S05]  /*a360*/  BSYNC.RECONVERGENT B3 ;  /* 0x0000000000037941 */ /* 0x000fea0003800200 */
.L_x_17129:
[----:B------:R-:W-:-:S04]  /*a370*/  F2FP.F16.F32.PACK_AB R204, RZ, R204 ;  /* 0x000000ccffcc723e */ /* 0x000fc800000000ff */
[----:B------:R-:W-:-:S07]  /*a380*/  PRMT R158, R204, 0x7610, R158 ;  /* 0x00007610cc9e7816 */ /* 0x000fce000000009e */
.L_x_17126:
[----:B------:R-:W-:Y:S05]  /*a390*/  BSYNC.RECONVERGENT B2 ;  /* 0x0000000000027941 */ /* 0x000fea0003800200 */
.L_x_17125:
        /* <DEDUP_REMOVED lines=15> */
.L_x_17134:
[----:B------:R-:W-:Y:S05]  /*a490*/  BSYNC.RECONVERGENT B3 ;  /* 0x0000000000037941 */ /* 0x000fea0003800200 */
.L_x_17133:
        /* <DEDUP_REMOVED lines=13> */
.L_x_17136:
[----:B------:R-:W-:Y:S05]  /*a570*/  BSYNC.RECONVERGENT B3 ;  /* 0x0000000000037941 */ /* 0x000fea0003800200 */
.L_x_17135:
[----:B------:R-:W-:-:S04]  /*a580*/  F2FP.F16.F32.PACK_AB R204, RZ, R204 ;  /* 0x000000ccffcc723e */ /* 0x000fc800000000ff */
[----:B------:R-:W-:-:S07]  /*a590*/  PRMT R158, R158, 0x5410, R204 ;  /* 0x000054109e9e7816 */ /* 0x000fce00000000cc */
.L_x_17132:
[----:B------:R-:W-:Y:S05]  /*a5a0*/  BSYNC.RECONVERGENT B2 ;  /* 0x0000000000027941 */ /* 0x000fea0003800200 */
.L_x_17131:
        /* <DEDUP_REMOVED lines=15> */
.L_x_17140:
[----:B------:R-:W-:Y:S05]  /*a6a0*/  BSYNC.RECONVERGENT B3 ;  /* 0x0000000000037941 */ /* 0x000fea0003800200 */
.L_x_17139:
        /* <DEDUP_REMOVED lines=13> */
.L_x_17142:
[----:B------:R-:W-:Y:S05]  /*a780*/  BSYNC.RECONVERGENT B3 ;  /* 0x0000000000037941 */ /* 0x000fea0003800200 */
.L_x_17141:
[----:B------:R-:W-:-:S04]  /*a790*/  F2FP.F16.F32.PACK_AB R204, RZ, R204 ;  /* 0x000000ccffcc723e */ /* 0x000fc800000000ff */
[----:B------:R-:W-:-:S07]  /*a7a0*/  PRMT R159, R204, 0x7610, R159 ;  /* 0x00007610cc9f7816 */ /* 0x000fce000000009f */
.L_x_17138:
[----:B------:R-:W-:Y:S05]  /*a7b0*/  BSYNC.RECONVERGENT B2 ;  /* 0x0000000000027941 */ /* 0x000fea0003800200 */
.L_x_17137:
        /* <DEDUP_REMOVED lines=15> */
.L_x_17144:
[----:B------:R-:W-:Y:S05]  /*a8b0*/  BSYNC.RECONVERGENT B2 ;  /* 0x0000000000027941 */ /* 0x000fea0003800200 */
.L_x_17143:
        /* <DEDUP_REMOVED lines=13> */
.L_x_17146:
[----:B------:R-:W-:Y:S05]  /*a990*/  BSYNC.RECONVERGENT B2 ;  /* 0x0000000000027941 */ /* 0x000fea0003800200 */
.L_x_17145:
[----:B------:R-:W-:-:S04]  /*a9a0*/  F2FP.F16.F32.PACK_AB R202, RZ, R202 ;  /* 0x000000caffca723e */ /* 0x000fc800000000ff */
[----:B0-----:R-:W-:-:S07]  /*a9b0*/  PRMT R159, R159, 0x5410, R202 ;  /* 0x000054109f9f7816 */ /* 0x001fce00000000ca */
.L_x_17043:
[----:B------:R-:W-:Y:S05]  /*a9c0*/  BSYNC.RECONVERGENT B1 ;  /* 0x0000000000017941 */ /* 0x000fea0003800200 */
.L_x_17026:
        /* <DEDUP_REMOVED lines=15> */
.L_x_17148:
[----:B------:R-:W-:Y:S05]  /*aac0*/  BSYNC.RECONVERGENT B1 ;  /* 0x0000000000017941 */ /* 0x000fea0003800200 */
.L_x_17147:
        /* <DEDUP_REMOVED lines=25> */
.L_x_17153:
[----:B------:R-:W-:Y:S05]  /*ac60*/  BSYNC.RECONVERGENT B2 ;  /* 0x0000000000027941 */ /* 0x000fea0003800200 */
.L_x_17152:
        /* <DEDUP_REMOVED lines=22> */
.L_x_17155:
[----:B------:R-:W-:Y:S05]  /*add0*/  BSYNC.RECONVERGENT B2 ;  /* 0x0000000000027941 */ /* 0x000fea0003800200 */
.L_x_17154:
        /* <DEDUP_REMOVED lines=22> */
.L_x_17157:
[----:B------:R-:W-:Y:S05]  /*af40*/  BSYNC.RECONVERGENT B2 ;  /* 0x0000000000027941 */ /* 0x000fea0003800200 */
.L_x_17156:
        /* <DEDUP_REMOVED lines=22> */
.L_x_17159:
[----:B------:R-:W-:Y:S05]  /*b0b0*/  BSYNC.RECONVERGENT B2 ;  /* 0x0000000000027941 */ /* 0x000fea0003800200 */
.L_x_17158:
        /* <DEDUP_REMOVED lines=22> */
.L_x_17161:
[----:B------:R-:W-:Y:S05]  /*b220*/  BSYNC.RECONVERGENT B2 ;  /* 0x0000000000027941 */ /* 0x000fea0003800200 */
.L_x_17160:
        /* <DEDUP_REMOVED lines=22> */
.L_x_17163:
[----:B------:R-:W-:Y:S05]  /*b390*/  BSYNC.RECONVERGENT B2 ;  /* 0x0000000000027941 */ /* 0x000fea0003800200 */
.L_x_17162:
        /* <DEDUP_REMOVED lines=22> */
.L_x_17165:
[----:B------:R-:W-:Y:S05]  /*b500*/  BSYNC.RECONVERGENT B2 ;  /* 0x0000000000027941 */ /* 0x000fea0003800200 */
.L_x_17164:
        /* <DEDUP_REMOVED lines=22> */
.L_x_17151:
        /* <DEDUP_REMOVED lines=18> */
.L_x_17168:
[----:B------:R-:W-:Y:S05]  /*b790*/  BSYNC.RECONVERGENT B2 ;  /* 0x0000000000027941 */ /* 0x000fea0003800200 */
.L_x_17167:
        /* <DEDUP_REMOVED lines=18> */
.L_x_17170:
[----:B------:R-:W-:Y:S05]  /*b8c0*/  BSYNC.RECONVERGENT B2 ;  /* 0x0000000000027941 */ /* 0x000fea0003800200 */
.L_x_17169:
        /* <DEDUP_REMOVED lines=18> */
.L_x_17172:
[----:B------:R-:W-:Y:S05]  /*b9f0*/  BSYNC.RECONVERGENT B2 ;  /* 0x0000000000027941 */ /* 0x000fea0003800200 */
.L_x_17171:
        /* <DEDUP_REMOVED lines=18> */
.L_x_17174:
[----:B------:R-:W-:Y:S05]  /*bb20*/  BSYNC.RECONVERGENT B2 ;  /* 0x0000000000027941 */ /* 0x000fea0003800200 */
.L_x_17173:
        /* <DEDUP_REMOVED lines=18> */
.L_x_17176:
[----:B------:R-:W-:Y:S05]  /*bc50*/  BSYNC.RECONVERGENT B2 ;  /* 0x0000000000027941 */ /* 0x000fea0003800200 */
.L_x_17175:
        /* <DEDUP_REMOVED lines=18> */
.L_x_17178:
[----:B------:R-:W-:Y:S05]  /*bd80*/  BSYNC.RECONVERGENT B2 ;  /* 0x0000000000027941 */ /* 0x000fea0003800200 */
.L_x_17177:
        /* <DEDUP_REMOVED lines=18> */
.L_x_17180:
[----:B------:R-:W-:Y:S05]  /*beb0*/  BSYNC.RECONVERGENT B2 ;  /* 0x0000000000027941 */ /* 0x000fea0003800200 */
.L_x_17179:
        /* <DEDUP_REMOVED lines=19> */
.L_x_17150:
        /* <DEDUP_REMOVED lines=16> */
.L_x_17185:
[----:B------:R-:W-:Y:S05]  /*c0f0*/  BSYNC.RECONVERGENT B3 ;  /* 0x0000000000037941 */ /* 0x000fea0003800200 */
.L_x_17184:
        /* <DEDUP_REMOVED lines=13> */
.L_x_17187:
[----:B------:R-:W-:Y:S05]  /*c1d0*/  BSYNC.RECONVERGENT B3 ;  /* 0x0000000000037941 */ /* 0x000fea0003800200 */
.L_x_17186:
[----:B------:R-:W-:-:S04]  /*c1e0*/  F2FP.F16.F32.PACK_AB R160, RZ, R160 ;  /* 0x000000a0ffa0723e */ /* 0x000fc800000000ff */
[----:B0-----:R-:W-:-:S07]  /*c1f0*/  PRMT R156, R160, 0x7610, R156 ;  /* 0x00007610a09c7816 */ /* 0x001fce000000009c */
.L_x_17183:
[----:B------:R-:W-:Y:S05]  /*c200*/  BSYNC.RECONVERGENT B2 ;  /* 0x0000000000027941 */ /* 0x000fea0003800200 */
.L_x_17182:
        /* <DEDUP_REMOVED lines=15> */
.L_x_17191:
[----:B------:R-:W-:Y:S05]  /*c300*/  BSYNC.RECONVERGENT B3 ;  /* 0x0000000000037941 */ /* 0x000fea0003800200 */
.L_x_17190:
        /* <DEDUP_REMOVED lines=13> */
.L_x_17193:
[----:B------:R-:W-:Y:S05]  /*c3e0*/  BSYNC.RECONVERGENT B3 ;  /* 0x0000000000037941 */ /* 0x000fea0003800200 */
.L_x_17192:
[----:B------:R-:W-:-:S04]  /*c3f0*/  F2FP.F16.F32.PACK_AB R160, RZ, R160 ;  /* 0x000000a0ffa0723e */ /* 0x000fc800000000ff */
[----:B0-----:R-:W-:-:S07]  /*c400*/  PRMT R156, R156, 0x5410, R160 ;  /* 0x000054109c9c7816 */ /* 0x001fce00000000a0 */
.L_x_17189:
[----:B------:R-:W-:Y:S05]  /*c410*/  BSYNC.RECONVERGENT B2 ;  /* 0x0000000000027941 */ /* 0x000fea0003800200 */
.L_x_17188:
        /* <DEDUP_REMOVED lines=15> */
.L_x_17197:
[----:B------:R-:W-:Y:S05]  /*c510*/  BSYNC.RECONVERGENT B3 ;  /* 0x0000000000037941 */ /* 0x000fea0003800200 */
.L_x_17196:
        /* <DEDUP_REMOVED lines=13> */
.L_x_17199:
[----:B------:R-:W-:Y:S05]  /*c5f0*/  BSYNC.RECONVERGENT B3 ;  /* 0x0000000000037941 */ /* 0x000fea0003800200 */
.L_x_17198:
[----:B------:R-:W-:-:S04]  /*c600*/  F2FP.F16.F32.PACK_AB R160, RZ, R160 ;  /* 0x000000a0ffa0723e */ /* 0x000fc800000000ff */
[----:B0-----:R-:W-:-:S07]  /*c610*/  PRMT R157, R160, 0x7610, R157 ;  /* 0x00007610a09d7816 */ /* 0x001fce000000009d */
.L_x_17195:
[----:B------:R-:W-:Y:S05]  /*c620*/  BSYNC.RECONVERGENT B2 ;  /* 0x0000000000027941 */ /* 0x000fea0003800200 */
.L_x_17194:
        /* <DEDUP_REMOVED lines=15> */
.L_x_17203:
[----:B------:R-:W-:Y:S05]  /*c720*/  BSYNC.RECONVERGENT B3 ;  /* 0x0000000000037941 */ /* 0x000fea0003800200 */
.L_x_17202:
        /* <DEDUP_REMOVED lines=13> */
.L_x_17205:
[----:B------:R-:W-:Y:S05]  /*c800*/  BSYNC.RECONVERGENT B3 ;  /* 0x0000000000037941 */ /* 0x000fea0003800200 */
.L_x_17204:
[----:B------:R-:W-:-:S04]  /*c810*/  F2FP.F16.F32.PACK_AB R160, RZ, R160 ;  /* 0x000000a0ffa0723e */ /* 0x000fc800000000ff */
[----:B0-----:R-:W-:-:S07]  /*c820*/  PRMT R157, R157, 0x5410, R160 ;  /* 0x000054109d9d7816 */ /* 0x001fce00000000a0 */
.L_x_17201:
[----:B------:R-:W-:Y:S05]  /*c830*/  BSYNC.RECONVERGENT B2 ;  /* 0x0000000000027941 */ /* 0x000fea0003800200 */
.L_x_17200:
        /* <DEDUP_REMOVED lines=15> */
.L_x_17209:
[----:B------:R-:W-:Y:S05]  /*c930*/  BSYNC.RECONVERGENT B3 ;  /* 0x0000000000037941 */ /* 0x000fea0003800200 */
.L_x_17208:
        /* <DEDUP_REMOVED lines=13> */
.L_x_17211:
[----:B------:R-:W-:Y:S05]  /*ca10*/  BSYNC.RECONVERGENT B3 ;  /* 0x0000000000037941 */ /* 0x000fea0003800200 */
.L_x_17210:
[----:B------:R-:W-:-:S04]  /*ca20*/  F2FP.F16.F32.PACK_AB R160, RZ, R160 ;  /* 0x000000a0ffa0723e */ /* 0x000fc800000000ff */
[----:B0-----:R-:W-:-:S07]  /*ca30*/  PRMT R158, R160, 0x7610, R158 ;  /* 0x00007610a09e7816 */ /* 0x001fce000000009e */
.L_x_17207:
[----:B------:R-:W-:Y:S05]  /*ca40*/  BSYNC.RECONVERGENT B2 ;  /* 0x0000000000027941 */ /* 0x000fea0003800200 */
.L_x_17206:
        /* <DEDUP_REMOVED lines=15> */
.L_x_17215:
[----:B------:R-:W-:Y:S05]  /*cb40*/  BSYNC.RECONVERGENT B3 ;  /* 0x0000000000037941 */ /* 0x000fea0003800200 */
.L_x_17214:
        /* <DEDUP_REMOVED lines=13> */
.L_x_17217:
[----:B------:R-:W-:Y:S05]  /*cc20*/  BSYNC.RECONVERGENT B3 ;  /* 0x0000000000037941 */ /* 0x000fea0003800200 */
.L_x_17216:
[----:B------:R-:W-:-:S04]  /*cc30*/  F2FP.F16.F32.PACK_AB R160, RZ, R160 ;  /* 0x000000a0ffa0723e */ /* 0x000fc800000000ff */
[----:B0-----:R-:W-:-:S07]  /*cc40*/  PRMT R158, R158, 0x5410, R160 ;  /* 0x000054109e9e7816 */ /* 0x001fce00000000a0 */
.L_x_17213:
[----:B------:R-:W-:Y:S05]  /*cc50*/  BSYNC.RECONVERGENT B2 ;  /* 0x0000000000027941 */ /* 0x000fea0003800200 */
.L_x_17212:
        /* <DEDUP_REMOVED lines=15> */
.L_x_17221:
[----:B------:R-:W-:Y:S05]  /*cd50*/  BSYNC.RECONVERGENT B3 ;  /* 0x0000000000037941 */ /* 0x000fea0003800200 */
.L_x_17220:
        /* <DEDUP_REMOVED lines=13> */
.L_x_17223:
[----:B------:R-:W-:Y:S05]  /*ce30*/  BSYNC.RECONVERGENT B3 ;  /* 0x0000000000037941 */ /* 0x000fea0003800200 */
.L_x_17222:
[----:B------:R-:W-:-:S04]  /*ce40*/  F2FP.F16.F32.PACK_AB R160, RZ, R160 ;  /* 0x000000a0ffa0723e */ /* 0x000fc800000000ff */
[----:B0-----:R-:W-:-:S07]  /*ce50*/  PRMT R159, R160, 0x7610, R159 ;  /* 0x00007610a09f7816 */ /* 0x001fce000000009f */
.L_x_17219:
[----:B------:R-:W-:Y:S05]  /*ce60*/  BSYNC.RECONVERGENT B2 ;  /* 0x0000000000027941 */ /* 0x000fea0003800200 */
.L_x_17218:
        /* <DEDUP_REMOVED lines=56> */
.L_x_17181:
        /* <DEDUP_REMOVED lines=15> */
.L_x_17227:
[----:B------:R-:W-:Y:S05]  /*d2e0*/  BSYNC.RECONVERGENT B3 ;  /* 0x0000000000037941 */ /* 0x000fea0003800200 */
.L_x_17226:
        /* <DEDUP_REMOVED lines=13> */
.L_x_17229:
[----:B------:R-:W-:Y:S05]  /*d3c0*/  BSYNC.RECONVERGENT B3 ;  /* 0x0000000000037941 */ /* 0x000fea0003800200 */
.L_x_17228:
[----:B------:R-:W-:-:S04]  /*d3d0*/  F2FP.F16.F32.PACK_AB R202, RZ, R202 ;  /* 0x000000caffca723e */ /* 0x000fc800000000ff */
[----:B------:R-:W-:-:S07]  /*d3e0*/  PRMT R156, R202, 0x7610, R156 ;  /* 0x00007610ca9c7816 */ /* 0x000fce000000009c */
.L_x_17225:
[----:B------:R-:W-:Y:S05]  /*d3f0*/  BSYNC.RECONVERGENT B2 ;  /* 0x0000000000027941 */ /* 0x000fea0003800200 */
.L_x_17224:
        /* <DEDUP_REMOVED lines=15> */
.L_x_17233:
[----:B------:R-:W-:Y:S05]  /*d4f0*/  BSYNC.RECONVERGENT B3 ;  /* 0x0000000000037941 */ /* 0x000fea0003800200 */
.L_x_17232:
        /* <DEDUP_REMOVED lines=13> */
.L_x_17235:
[----:B------:R-:W-:Y:S05]  /*d5d0*/  BSYNC.RECONVERGENT B3 ;  /* 0x0000000000037941 */ /* 0x000fea0003800200 */
.L_x_17234:
[----:B------:R-:W-:-:S04]  /*d5e0*/  F2FP.F16.F32.PACK_AB R202, RZ, R202 ;  /* 0x000000caffca723e */ /* 0x000fc800000000ff */
[----:B------:R-:W-:-:S07]  /*d5f0*/  PRMT R156, R156, 0x5410, R202 ;  /* 0x000054109c9c7816 */ /* 0x000fce00000000ca */
.L_x_17231:
[----:B------:R-:W-:Y:S05]  /*d600*/  BSYNC.RECONVERGENT B2 ;  /* 0x0000000000027941 */ /* 0x000fea0003800200 */
.L_x_17230:
        /* <DEDUP_REMOVED lines=15> */
.L_x_17239:
[----:B------:R-:W-:Y:S05]  /*d700*/  BSYNC.RECONVERGENT B3 ;  /* 0x0000000000037941 */ /* 0x000fea0003800200 */
.L_x_17238:
        /* <DEDUP_REMOVED lines=13> */
.L_x_17241:
[----:B------:R-:W-:Y:S05]  /*d7e0*/  BSYNC.RECONVERGENT B3 ;  /* 0x0000000000037941 */ /* 0x000fea0003800200 */
.L_x_17240:
[----:B------:R-:W-:-:S04]  /*d7f0*/  F2FP.F16.F32.PACK_AB R202, RZ, R202 ;  /* 0x000000caffca723e */ /* 0x000fc800000000ff */
[----:B------:R-:W-:-:S07]  /*d800*/  PRMT R157, R202, 0x7610, R157 ;  /* 0x00007610ca9d7816 */ /* 0x000fce000000009d */
.L_x_17237:
[----:B------:R-:W-:Y:S05]  /*d810*/  BSYNC.RECONVERGENT B2 ;  /* 0x0000000000027941 */ /* 0x000fea0003800200 */
.L_x_17236:
        /* <DEDUP_REMOVED lines=15> */
.L_x_17245:
[----:B------:R-:W-:Y:S05]  /*d910*/  BSYNC.RECONVERGENT B3 ;  /* 0x0000000000037941 */ /* 0x000fea0003800200 */
.L_x_17244:
        /* <DEDUP_REMOVED lines=13> */
.L_x_17247:
[----:B------:R-:W-:Y:S05]  /*d9f0*/  BSYNC.RECONVERGENT B3 ;  /* 0x0000000000037941 */ /* 0x000fea0003800200 */
.L_x_17246:
[----:B------:R-:W-:-:S04]  /*da00*/  F2FP.F16.F32.PACK_AB R202, RZ, R202 ;  /* 0x000000caffca723e */ /* 0x000fc800000000ff */
[----:B------:R-:W-:-:S07]  /*da10*/  PRMT R157, R157, 0x5410, R202 ;  /* 0x000054109d9d7816 */ /* 0x000fce00000000ca */
.L_x_17243:
[----:B------:R-:W-:Y:S05]  /*da20*/  BSYNC.RECONVERGENT B2 ;  /* 0x0000000000027941 */ /* 0x000fea0003800200 */
.L_x_17242:
        /* <DEDUP_REMOVED lines=15> */
.L_x_17251:
[----:B------:R-:W-:Y:S05]  /*db20*/  BSYNC.RECONVERGENT B3 ;  /* 0x0000000000037941 */ /* 0x000fea0003800200 */
.L_x_17250:
        /* <DEDUP_REMOVED lines=13> */
.L_x_17253:
[----:B------:R-:W-:Y:S05]  /*dc00*/  BSYNC.RECONVERGENT B3 ;  /* 0x0000000000037941 */ /* 0x000fea0003800200 */
.L_x_17252:
[----:B------:R-:W-:-:S04]  /*dc10*/  F2FP.F16.F32.PACK_AB R202, RZ, R202 ;  /* 0x000000caffca723e */ /* 0x000fc800000000ff */
[----:B------:R-:W-:-:S07]  /*dc20*/  PRMT R158, R202, 0x7610, R158 ;  /* 0x00007610ca9e7816 */ /* 0x000fce000000009e */
.L_x_17249:
[----:B------:R-:W-:Y:S05]  /*dc30*/  BSYNC.RECONVERGENT B2 ;  /* 0x0000000000027941 */ /* 0x000fea0003800200 */
.L_x_17248:
        /* <DEDUP_REMOVED lines=15> */
.L_x_17257:
[----:B------:R-:W-:Y:S05]  /*dd30*/  BSYNC.RECONVERGENT B3 ;  /* 0x0000000000037941 */ /* 0x000fea0003800200 */
.L_x_17256:
        /* <DEDUP_REMOVED lines=13> */
.L_x_17259:
[----:B------:R-:W-:Y:S05]  /*de10*/  BSYNC.RECONVERGENT B3 ;  /* 0x0000000000037941 */ /* 0x000fea0003800200 */
.L_x_17258:
[----:B------:R-:W-:-:S04]  /*de20*/  F2FP.F16.F32.PACK_AB R202, RZ, R202 ;  /* 0x000000caffca723e */ /* 0x000fc800000000ff */
[----:B------:R-:W-:-:S07]  /*de30*/  PRMT R158, R158, 0x5410, R202 ;  /* 0x000054109e9e7816 */ /* 0x000fce00000000ca */
.L_x_17255:
[----:B------:R-:W-:Y:S05]  /*de40*/  BSYNC.RECONVERGENT B2 ;  /* 0x0000000000027941 */ /* 0x000fea0003800200 */
.L_x_17254:
        /* <DEDUP_REMOVED lines=15> */
.L_x_17263:
[----:B------:R-:W-:Y:S05]  /*df40*/  BSYNC.RECONVERGENT B3 ;  /* 0x0000000000037941 */ /* 0x000fea0003800200 */
.L_x_17262:
        /* <DEDUP_REMOVED lines=13> */
.L_x_17265:
[----:B------:R-:W-:Y:S05]  /*e020*/  BSYNC.RECONVERGENT B3 ;  /* 0x0000000000037941 */ /* 0x000fea0003800200 */
.L_x_17264:
[----:B------:R-:W-:-:S04]  /*e030*/  F2FP.F16.F32.PACK_AB R202, RZ, R202 ;  /* 0x000000caffca723e */ /* 0x000fc800000000ff */
[----:B------:R-:W-:-:S07]  /*e040*/  PRMT R159, R202, 0x7610, R159 ;  /* 0x00007610ca9f7816 */ /* 0x000fce000000009f */
.L_x_17261:
[----:B------:R-:W-:Y:S05]  /*e050*/  BSYNC.RECONVERGENT B2 ;  /* 0x0000000000027941 */ /* 0x000fea0003800200 */
.L_x_17260:
        /* <DEDUP_REMOVED lines=15> */
.L_x_17267:
[----:B------:R-:W-:Y:S05]  /*e150*/  BSYNC.RECONVERGENT B2 ;  /* 0x0000000000027941 */ /* 0x000fea0003800200 */
.L_x_17266:
        /* <DEDUP_REMOVED lines=13> */
.L_x_17269:
[----:B------:R-:W-:Y:S05]  /*e230*/  BSYNC.RECONVERGENT B2 ;  /* 0x0000000000027941 */ /* 0x000fea0003800200 */
.L_x_17268:
[----:B------:R-:W-:-:S04]  /*e240*/  F2FP.F16.F32.PACK_AB R200, RZ, R200 ;  /* 0x000000c8ffc8723e */ /* 0x000fc800000000ff */
[----:B0-----:R-:W-:-:S07]  /*e250*/  PRMT R159, R159, 0x5410, R200 ;  /* 0x000054109f9f7816 */ /* 0x001fce00000000c8 */
.L_x_17166:
[----:B------:R-:W-:Y:S05]  /*e260*/  BSYNC.RECONVERGENT B1 ;  /* 0x0000000000017941 */ /* 0x000fea0003800200 */
.L_x_17149:
        /* <DEDUP_REMOVED lines=15> */
.L_x_17271:
[----:B------:R-:W-:Y:S05]  /*e360*/  BSYNC.RECONVERGENT B1 ;  /* 0x0000000000017941 */ /* 0x000fea0003800200 */
.L_x_17270:
        /* <DEDUP_REMOVED lines=11> */
[----:B-----5:R-:W-:Y:S02]  /*e420*/  @P4 HADD2.F32 R162, -RZ, R152.H0_H0 ;  /* 0x20000098ffa24230 */ /* 0x020fe40000004100 */
        /* <DEDUP_REMOVED lines=12> */
[----:B0-----:R-:W-:-:S07]  /*e4f0*/  PRMT R156, R161, 0x7610, R156 ;  /* 0x00007610a19c7816 */ /* 0x001fce000000009c */
.L_x_17276:
[----:B------:R-:W-:Y:S05]  /*e500*/  BSYNC.RECONVERGENT B2 ;  /* 0x0000000000027941 */ /* 0x000fea0003800200 */
.L_x_17275:
        /* <DEDUP_REMOVED lines=22> */
.L_x_17278:
[----:B------:R-:W-:Y:S05]  /*e670*/  BSYNC.RECONVERGENT B2 ;  /* 0x0000000000027941 */ /* 0x000fea0003800200 */
.L_x_17277:
        /* <DEDUP_REMOVED lines=22> */
.L_x_17280:
[----:B------:R-:W-:Y:S05]  /*e7e0*/  BSYNC.RECONVERGENT B2 ;  /* 0x0000000000027941 */ /* 0x000fea0003800200 */
.L_x_17279:
        /* <DEDUP_REMOVED lines=22> */
.L_x_17282:
[----:B------:R-:W-:Y:S05]  /*e950*/  BSYNC.RECONVERGENT B2 ;  /* 0x0000000000027941 */ /* 0x000fea0003800200 */
.L_x_17281:
        /* <DEDUP_REMOVED lines=22> */
.L_x_17284:
[----:B------:R-:W-:Y:S05]  /*eac0*/  BSYNC.RECONVERGENT B2 ;  /* 0x0000000000027941 */ /* 0x000fea0003800200 */
.L_x_17283:
        /* <DEDUP_REMOVED lines=22> */
.L_x_17286:
[----:B------:R-:W-:Y:S05]  /*ec30*/  BSYNC.RECONVERGENT B2 ;  /* 0x0000000000027941 */ /* 0x000fea0003800200 */
.L_x_17285:
        /* <DEDUP_REMOVED lines=22> */
.L_x_17288:
[----:B------:R-:W-:Y:S05]  /*eda0*/  BSYNC.RECONVERGENT B2 ;  /* 0x0000000000027941 */ /* 0x000fea0003800200 */
.L_x_17287:
        /* <DEDUP_REMOVED lines=22> */
.L_x_17274:
        /* <DEDUP_REMOVED lines=18> */
.L_x_17291:
[----:B------:R-:W-:Y:S05]  /*f030*/  BSYNC.RECONVERGENT B2 ;  /* 0x0000000000027941 */ /* 0x000fea0003800200 */
.L_x_17290:
        /* <DEDUP_REMOVED lines=18> */
.L_x_17293:
[----:B------:R-:W-:Y:S05]  /*f160*/  BSYNC.RECONVERGENT B2 ;  /* 0x0000000000027941 */ /* 0x000fea0003800200 */
.L_x_17292:
        /* <DEDUP_REMOVED lines=18> */
.L_x_17295:
[----:B------:R-:W-:Y:S05]  /*f290*/  BSYNC.RECONVERGENT B2 ;  /* 0x0000000000027941 */ /* 0x000fea0003800200 */
.L_x_17294:
        /* <DEDUP_REMOVED lines=18> */
.L_x_17297:
[----:B------:R-:W-:Y:S05]  /*f3c0*/  BSYNC.RECONVERGENT B2 ;  /* 0x0000000000027941 */ /* 0x000fea0003800200 */
.L_x_17296:
        /* <DEDUP_REMOVED lines=18> */
.L_x_17299:
[----:B------:R-:W-:Y:S05]  /*f4f0*/  BSYNC.RECONVERGENT B2 ;  /* 0x0000000000027941 */ /* 0x000fea0003800200 */
.L_x_17298:
        /* <DEDUP_REMOVED lines=18> */
.L_x_17301:
[----:B------:R-:W-:Y:S05]  /*f620*/  BSYNC.RECONVERGENT B2 ;  /* 0x0000000000027941 */ /* 0x000fea0003800200 */
.L_x_17300:
        /* <DEDUP_REMOVED lines=18> */
.L_x_17303:
[----:B------:R-:W-:Y:S05]  /*f750*/  BSYNC.RECONVERGENT B2 ;  /* 0x0000000000027941 */ /* 0x000fea0003800200 */
.L_x_17302:
        /* <DEDUP_REMOVED lines=19> */
.L_x_17273:
        /* <DEDUP_REMOVED lines=16> */
.L_x_17308:
[----:B------:R-:W-:Y:S05]  /*f990*/  BSYNC.RECONVERGENT B3 ;  /* 0x0000000000037941 */ /* 0x000fea0003800200 */
.L_x_17307:
        /* <DEDUP_REMOVED lines=13> */
.L_x_17310:
[----:B------:R-:W-:Y:S05]  /*fa70*/  BSYNC.RECONVERGENT B3 ;  /* 0x0000000000037941 */ /* 0x000fea0003800200 */
.L_x_17309:
[----:B------:R-:W-:-:S04]  /*fa80*/  F2FP.F16.F32.PACK_AB R160, RZ, R160 ;  /* 0x000000a0ffa0723e */ /* 0x000fc800000000ff */
[----:B0-----:R-:W-:-:S07]  /*fa90*/  PRMT R156, R160, 0x7610, R156 ;  /* 0x00007610a09c7816 */ /* 0x001fce000000009c */
.L_x_17306:
[----:B------:R-:W-:Y:S05]  /*faa0*/  BSYNC.RECONVERGENT B2 ;  /* 0x0000000000027941 */ /* 0x000fea0003800200 */
.L_x_17305:
        /* <DEDUP_REMOVED lines=15> */
.L_x_17314:
[----:B------:R-:W-:Y:S05]  /*fba0*/  BSYNC.RECONVERGENT B3 ;  /* 0x0000000000037941 */ /* 0x000fea0003800200 */
.L_x_17313:
        /* <DEDUP_REMOVED lines=13> */
.L_x_17316:
[----:B------:R-:W-:Y:S05]  /*fc80*/  BSYNC.RECONVERGENT B3 ;  /* 0x0000000000037941 */ /* 0x000fea0003800200 */
.L_x_17315:
[----:B------:R-:W-:-:S04]  /*fc90*/  F2FP.F16.F32.PACK_AB R160, RZ, R160 ;  /* 0x000000a0ffa0723e */ /* 0x000fc800000000ff */
[----:B0-----:R-:W-:-:S07]  /*fca0*/  PRMT R156, R156, 0x5410, R160 ;  /* 0x000054109c9c7816 */ /* 0x001fce00000000a0 */
.L_x_17312:
[----:B------:R-:W-:Y:S05]  /*fcb0*/  BSYNC.RECONVERGENT B2 ;  /* 0x0000000000027941 */ /* 0x000fea0003800200 */
.L_x_17311:
        /* <DEDUP_REMOVED lines=15> */
.L_x_17320:
[----:B------:R-:W-:Y:S05]  /*fdb0*/  BSYNC.RECONVERGENT B3 ;  /* 0x0000000000037941 */ /* 0x000fea0003800200 */
.L_x_17319:
        /* <DEDUP_REMOVED lines=13> */
.L_x_17322:
[----:B------:R-:W-:Y:S05]  /*fe90*/  BSYNC.RECONVERGENT B3 ;  /* 0x0000000000037941 */ /* 0x000fea0003800200 */
.L_x_17321:
[----:B------:R-:W-:-:S04]  /*fea0*/  F2FP.F16.F32.PACK_AB R160, RZ, R160 ;  /* 0x000000a0ffa0723e */ /* 0x000fc800000000ff */
[----:B0-----:R-:W-:-:S07]  /*feb0*/  PRMT R157, R160, 0x7610, R157 ;  /* 0x00007610a09d7816 */ /* 0x001fce000000009d */
.L_x_17318:
[----:B------:R-:W-:Y:S05]  /*fec0*/  BSYNC.RECONVERGENT B2 ;  /* 0x0000000000027941 */ /* 0x000fea0003800200 */
.L_x_17317:
        /* <DEDUP_REMOVED lines=15> */
.L_x_17326:
[----:B------:R-:W-:Y:S05]  /*ffc0*/  BSYNC.RECONVERGENT B3 ;  /* 0x0000000000037941 */ /* 0x000fea0003800200 */
.L_x_17325:
        /* <DEDUP_REMOVED lines=13> */
.L_x_17328:
[----:B------:R-:W-:Y:S05]  /*100a0*/  BSYNC.RECONVERGENT B3 ;  /* 0x0000000000037941 */ /* 0x000fea0003800200 */
.L_x_17327:
[----:B------:R-:W-:-:S04]  /*100b0*/  F2FP.F16.F32.PACK_AB R160, RZ, R160 ;  /* 0x000000a0ffa0723e */ /* 0x000fc800000000ff */
[----:B0-----:R-:W-:-:S07]  /*100c0*/  PRMT R157, R157, 0x5410, R160 ;  /* 0x000054109d9d7816 */ /* 0x001fce00000000a0 */
.L_x_17324:
[----:B------:R-:W-:Y:S05]  /*100d0*/  BSYNC.RECONVERGENT B2 ;  /* 0x0000000000027941 */ /* 0x000fea0003800200 */
.L_x_17323:
        /* <DEDUP_REMOVED lines=15> */
.L_x_17332:
[----:B------:R-:W-:Y:S05]  /*101d0*/  BSYNC.RECONVERGENT B3 ;  /* 0x0000000000037941 */ /* 0x000fea0003800200 */
.L_x_17331:
        /* <DEDUP_REMOVED lines=13> */
.L_x_17334:
[----:B------:R-:W-:Y:S05]  /*102b0*/  BSYNC.RECONVERGENT B3 ;  /* 0x0000000000037941 */ /* 0x000fea0003800200 */
.L_x_17333:
[----:B------:R-:W-:-:S04]  /*102c0*/  F2FP.F16.F32.PACK_AB R160, RZ, R160 ;  /* 0x000000a0ffa0723e */ /* 0x000fc800000000ff */
[----:B0-----:R-:W-:-:S07]  /*102d0*/  PRMT R158, R160, 0x7610, R158 ;  /* 0x00007610a09e7816 */ /* 0x001fce000000009e */
.L_x_17330:
[----:B------:R-:W-:Y:S05]  /*102e0*/  BSYNC.RECONVERGENT B2 ;  /* 0x0000000000027941 */ /* 0x000fea0003800200 */
.L_x_17329:
        /* <DEDUP_REMOVED lines=15> */
.L_x_17338:
[----:B------:R-:W-:Y:S05]  /*103e0*/  BSYNC.RECONVERGENT B3 ;  /* 0x0000000000037941 */ /* 0x000fea0003800200 */
.L_x_17337:
        /* <DEDUP_REMOVED lines=13> */
.L_x_17340:
[----:B------:R-:W-:Y:S05]  /*104c0*/  BSYNC.RECONVERGENT B3 ;  /* 0x0000000000037941 */ /* 0x000fea0003800200 */
.L_x_17339:
[----:B------:R-:W-:-:S04]  /*104d0*/  F2FP.F16.F32.PACK_AB R160, RZ, R160 ;  /* 0x000000a0ffa0723e */ /* 0x000fc800000000ff */
[----:B0-----:R-:W-:-:S07]  /*104e0*/  PRMT R158, R158, 0x5410, R160 ;  /* 0x000054109e9e7816 */ /* 0x001fce00000000a0 */
.L_x_17336:
[----:B------:R-:W-:Y:S05]  /*104f0*/  BSYNC.RECONVERGENT B2 ;  /* 0x0000000000027941 */ /* 0x000fea0003800200 */
.L_x_17335:
        /* <DEDUP_REMOVED lines=15> */
.L_x_17344:
[----:B------:R-:W-:Y:S05]  /*105f0*/  BSYNC.RECONVERGENT B3 ;  /* 0x0000000000037941 */ /* 0x000fea0003800200 */
.L_x_17343:
        /* <DEDUP_REMOVED lines=13> */
.L_x_17346:
[----:B------:R-:W-:Y:S05]  /*106d0*/  BSYNC.RECONVERGENT B3 ;  /* 0x0000000000037941 */ /* 0x000fea0003800200 */
.L_x_17345:
[----:B------:R-:W-:-:S04]  /*106e0*/  F2FP.F16.F32.PACK_AB R160, RZ, R160 ;  /* 0x000000a0ffa0723e */ /* 0x000fc800000000ff */
[----:B0-----:R-:W-:-:S07]  /*106f0*/  PRMT R159, R160, 0x7610, R159 ;  /* 0x00007610a09f7816 */ /* 0x001fce000000009f */
.L_x_17342:
[----:B------:R-:W-:Y:S05]  /*10700*/  BSYNC.RECONVERGENT B2 ;  /* 0x0000000000027941 */ /* 0x000fea0003800200 */
.L_x_17341:
        /* <DEDUP_REMOVED lines=56> */
.L_x_17304:
        /* <DEDUP_REMOVED lines=15> */
.L_x_17350:
[----:B------:R-:W-:Y:S05]  /*10b80*/  BSYNC.RECONVERGENT B3 ;  /* 0x0000000000037941 */ /* 0x000fea0003800200 */
.L_x_17349:
        /* <DEDUP_REMOVED lines=13> */
.L_x_17352:
[----:B------:R-:W-:Y:S05]  /*10c60*/  BSYNC.RECONVERGENT B3 ;  /* 0x0000000000037941 */ /* 0x000fea0003800200 */
.L_x_17351:
[----:B------:R-:W-:-:S04]  /*10c70*/  F2FP.F16.F32.PACK_AB R200, RZ, R200 ;  /* 0x000000c8ffc8723e */ /* 0x000fc800000000ff */
[----:B------:R-:W-:-:S07]  /*10c80*/  PRMT R156, R200, 0x7610, R156 ;  /* 0x00007610c89c7816 */ /* 0x000fce000000009c */
.L_x_17348:
[----:B------:R-:W-:Y:S05]  /*10c90*/  BSYNC.RECONVERGENT B2 ;  /* 0x0000000000027941 */ /* 0x000fea0003800200 */
.L_x_17347:
        /* <DEDUP_REMOVED lines=15> */
.L_x_17356:
[----:B------:R-:W-:Y:S05]  /*10d90*/  BSYNC.RECONVERGENT B3 ;  /* 0x0000000000037941 */ /* 0x000fea0003800200 */
.L_x_17355:
        /* <DEDUP_REMOVED lines=13> */
.L_x_17358:
[----:B------:R-:W-:Y:S05]  /*10e70*/  BSYNC.RECONVERGENT B3 ;  /* 0x0000000000037941 */ /* 0x000fea0003800200 */
.L_x_17357:
[----:B------:R-:W-:-:S04]  /*10e80*/  F2FP.F16.F32.PACK_AB R200, RZ, R200 ;  /* 0x000000c8ffc8723e */ /* 0x000fc800000000ff */
[----:B------:R-:W-:-:S07]  /*10e90*/  PRMT R156, R156, 0x5410, R200 ;  /* 0x000054109c9c7816 */ /* 0x000fce00000000c8 */
.L_x_17354:
[----:B------:R-:W-:Y:S05]  /*10ea0*/  BSYNC.RECONVERGENT B2 ;  /* 0x0000000000027941 */ /* 0x000fea0003800200 */
.L_x_17353:
        /* <DEDUP_REMOVED lines=15> */
.L_x_17362:
[----:B------:R-:W-:Y:S05]  /*10fa0*/  BSYNC.RECONVERGENT B3 ;  /* 0x0000000000037941 */ /* 0x000fea0003800200 */
.L_x_17361:
        /* <DEDUP_REMOVED lines=13> */
.L_x_17364:
[----:B------:R-:W-:Y:S05]  /*11080*/  BSYNC.RECONVERGENT B3 ;  /* 0x0000000000037941 */ /* 0x000fea0003800200 */
.L_x_17363:
[----:B------:R-:W-:-:S04]  /*11090*/  F2FP.F16.F32.PACK_AB R200, RZ, R200 ;  /* 0x000000c8ffc8723e */ /* 0x000fc800000000ff */
[----:B------:R-:W-:-:S07]  /*110a0*/  PRMT R157, R200, 0x7610, R157 ;  /* 0x00007610c89d7816 */ /* 0x000fce000000009d */
.L_x_17360:
[----:B------:R-:W-:Y:S05]  /*110b0*/  BSYNC.RECONVERGENT B2 ;  /* 0x0000000000027941 */ /* 0x000fea0003800200 */
.L_x_17359:
        /* <DEDUP_REMOVED lines=15> */
.L_x_17368:
[----:B------:R-:W-:Y:S05]  /*111b0*/  BSYNC.RECONVERGENT B3 ;  /* 0x0000000000037941 */ /* 0x000fea0003800200 */
.L_x_17367:
        /* <DEDUP_REMOVED lines=13> */
.L_x_17370:
[----:B------:R-:W-:Y:S05]  /*11290*/  BSYNC.RECONVERGENT B3 ;  /* 0x0000000000037941 */ /* 0x000fea0003800200 */
.L_x_17369:
[----:B------:R-:W-:-:S04]  /*112a0*/  F2FP.F16.F32.PACK_AB R200, RZ, R200 ;  /* 0x000000c8ffc8723e */ /* 0x000fc800000000ff */
[----:B------:R-:W-:-:S07]  /*112b0*/  PRMT R157, R157, 0x5410, R200 ;  /* 0x000054109d9d7816 */ /* 0x000fce00000000c8 */
.L_x_17366:
[----:B------:R-:W-:Y:S05]  /*112c0*/  BSYNC.RECONVERGENT B2 ;  /* 0x0000000000027941 */ /* 0x000fea0003800200 */
.L_x_17365:
        /* <DEDUP_REMOVED lines=15> */
.L_x_17374:
[----:B------:R-:W-:Y:S05]  /*113c0*/  BSYNC.RECONVERGENT B3 ;  /* 0x0000000000037941 */ /* 0x000fea0003800200 */
.L_x_17373:
        /* <DEDUP_REMOVED lines=13> */
.L_x_17376:
[----:B------:R-:W-:Y:S05]  /*114a0*/  BSYNC.RECONVERGENT B3 ;  /* 0x0000000000037941 */ /* 0x000fea0003800200 */
.L_x_17375:
[----:B------:R-:W-:-:S04]  /*114b0*/  F2FP.F16.F32.PACK_AB R200, RZ, R200 ;  /* 0x000000c8ffc8723e */ /* 0x000fc800000000ff */
[----:B------:R-:W-:-:S07]  /*114c0*/  PRMT R158, R200, 0x7610, R158 ;  /* 0x00007610c89e7816 */ /* 0x000fce000000009e */
.L_x_17372:
[----:B------:R-:W-:Y:S05]  /*114d0*/  BSYNC.RECONVERGENT B2 ;  /* 0x0000000000027941 */ /* 0x000fea0003800200 */
.L_x_17371:
        /* <DEDUP_REMOVED lines=15> */
.L_x_17380:
[----:B------:R-:W-:Y:S05]  /*115d0*/  BSYNC.RECONVERGENT B3 ;  /* 0x0000000000037941 */ /* 0x000fea0003800200 */
.L_x_17379:
        /* <DEDUP_REMOVED lines=13> */
.L_x_17382:
[----:B------:R-:W-:Y:S05]  /*116b0*/  BSYNC.RECONVERGENT B3 ;  /* 0x0000000000037941 */ /* 0x000fea0003800200 */
.L_x_17381:
[----:B------:R-:W-:-:S04]  /*116c0*/  F2FP.F16.F32.PACK_AB R200, RZ, R200 ;  /* 0x000000c8ffc8723e */ /* 0x000fc800000000ff */
[----:B------:R-:W-:-:S07]  /*116d0*/  PRMT R158, R158, 0x5410, R200 ;  /* 0x000054109e9e7816 */ /* 0x000fce00000000c8 */
.L_x_17378:
[----:B------:R-:W-:Y:S05]  /*116e0*/  BSYNC.RECONVERGENT B2 ;  /* 0x0000000000027941 */ /* 0x000fea0003800200 */
.L_x_17377:
        /* <DEDUP_REMOVED lines=15> */
.L_x_17386:
[----:B------:R-:W-:Y:S05]  /*117e0*/  BSYNC.RECONVERGENT B3 ;  /* 0x0000000000037941 */ /* 0x000fea0003800200 */
.L_x_17385:
        /* <DEDUP_REMOVED lines=13> */
.L_x_17388:
[----:B------:R-:W-:Y:S05]  /*118c0*/  BSYNC.RECONVERGENT B3 ;  /* 0x0000000000037941 */ /* 0x000fea0003800200 */
.L_x_17387:
[----:B------:R-:W-:-:S04]  /*118d0*/  F2FP.F16.F32.PACK_AB R200, RZ, R200 ;  /* 0x000000c8ffc8723e */ /* 0x000fc800000000ff */
[----:B------:R-:W-:-:S07]  /*118e0*/  PRMT R159, R200, 0x7610, R159 ;  /* 0x00007610c89f7816 */ /* 0x000fce000000009f */
.L_x_17384:
[----:B------:R-:W-:Y:S05]  /*118f0*/  BSYNC.RECONVERGENT B2 ;  /* 0x0000000000027941 */ /* 0x000fea0003800200 */
.L_x_17383:
        /* <DEDUP_REMOVED lines=15> */
.L_x_17390:
[----:B------:R-:W-:Y:S05]  /*119f0*/  BSYNC.RECONVERGENT B2 ;  /* 0x0000000000027941 */ /* 0x000fea0003800200 */
.L_x_17389:
        /* <DEDUP_REMOVED lines=13> */
.L_x_17392:
[----:B------:R-:W-:Y:S05]  /*11ad0*/  BSYNC.RECONVERGENT B2 ;  /* 0x0000000000027941 */ /* 0x000fea0003800200 */
.L_x_17391:
[----:B------:R-:W-:-:S04]  /*11ae0*/  F2FP.F16.F32.PACK_AB R198, RZ, R198 ;  /* 0x000000c6ffc6723e */ /* 0x000fc800000000ff */
[----:B0-----:R-:W-:-:S07]  /*11af0*/  PRMT R159, R159, 0x5410, R198 ;  /* 0x000054109f9f7816 */ /* 0x001fce00000000c6 */
.L_x_17289:
[----:B------:R-:W-:Y:S05]  /*11b00*/  BSYNC.RECONVERGENT B1 ;  /* 0x0000000000017941 */ /* 0x000fea0003800200 */
.L_x_17272:
        /* <DEDUP_REMOVED lines=15> */
.L_x_17394:
[----:B------:R-:W-:Y:S05]  /*11c00*/  BSYNC.RECONVERGENT B1 ;  /* 0x0000000000017941 */ /* 0x000fea0003800200 */
.L_x_17393:
        /* <DEDUP_REMOVED lines=25> */
.L_x_17399:
[----:B------:R-:W-:Y:S05]  /*11da0*/  BSYNC.RECONVERGENT B2 ;  /* 0x0000000000027941 */ /* 0x000fea0003800200 */
.L_x_17398:
        /* <DEDUP_REMOVED lines=22> */
.L_x_17401:
[----:B------:R-:W-:Y:S05]  /*11f10*/  BSYNC.RECONVERGENT B2 ;  /* 0x0000000000027941 */ /* 0x000fea0003800200 */
.L_x_17400:
        /* <DEDUP_REMOVED lines=22> */
.L_x_17403:
[----:B------:R-:W-:Y:S05]  /*12080*/  BSYNC.RECONVERGENT B2 ;  /* 0x0000000000027941 */ /* 0x000fea0003800200 */
.L_x_17402:
        /* <DEDUP_REMOVED lines=22> */
.L_x_17405:
[----:B------:R-:W-:Y:S05]  /*121f0*/  BSYNC.RECONVERGENT B2 ;  /* 0x0000000000027941 */ /* 0x000fea0003800200 */
.L_x_17404:
[----:B------:R-:W-:Y:S01]  /*12200*/  @P2 FFMA.FTZ R160, R231, R183, R238 ;  /* 0x000000b7e7a02223 */ /* 0x000fe200000100ee */
[----:B------:R-:W-:Y:S01]  /*12210*/  MOV R164, R24 ;  /* 0x0000001800a47202 */ /* 0x000fe20000000f00 */
        /* <DEDUP_REMOVED lines=11> */
[----:B------:R-:W-:Y:S01]  /*122d0*/  @P2 FFMA.FTZ R160, R251, R183, R238 ;  /* 0x000000b7fba02223 */ /* 0x000fe200000100ee */
[----:B------:R-:W-:-:S03]  /*122e0*/  MOV R183, R27 ;  /* 0x0000001b00b77202 */ /* 0x000fc60000000f00 */
        /* <DEDUP_REMOVED lines=19> */
.L_x_17407:
[----:B------:R-:W-:Y:S05]  /*12420*/  BSYNC.RECONVERGENT B2 ;  /* 0x0000000000027941 */ /* 0x000fea0003800200 */
.L_x_17406:
[----:B------:R-:W-:Y:S04]  /*12430*/  BSSY.RECONVERGENT B2, `(.L_x_17408) ;  /* 0x0000012000027945 */ /* 0x000fe80003800200 */
[----:B------:R-:W-:Y:S05]  /*12440*/  @!P3 BRA `(.L_x_17409) ;  /* 0x000000000040b947 */ /* 0x000fea0003800000 */
        /* <DEDUP_REMOVED lines=16> */
.L_x_17409:
[----:B------:R-:W-:Y:S05]  /*12550*/  BSYNC.RECONVERGENT B2 ;  /* 0x0000000000027941 */ /* 0x000fea0003800200 */
.L_x_17408:
[----:B------:R-:W-:Y:S04]  /*12560*/  BSSY.RECONVERGENT B2, `(.L_x_17410) ;  /* 0x0000012000027945 */ /* 0x000fe80003800200 */
[----:B------:R-:W-:Y:S05]  /*12570*/  @!P3 BRA `(.L_x_17411) ;  /* 0x000000000040b947 */ /* 0x000fea0003800000 */
        /* <DEDUP_REMOVED lines=16> */
.L_x_17411:
[----:B------:R-:W-:Y:S05]  /*12680*/  BSYNC.RECONVERGENT B2 ;  /* 0x0000000000027941 */ /* 0x000fea0003800200 */
.L_x_17410:
        /* <DEDUP_REMOVED lines=18> */
.L_x_17397:
        /* <DEDUP_REMOVED lines=18> */
.L_x_17414:
[----:B------:R-:W-:Y:S05]  /*128d0*/  BSYNC.RECONVERGENT B2 ;  /* 0x0000000000027941 */ /* 0x000fea0003800200 */
.L_x_17413:
        /* <DEDUP_REMOVED lines=18> */
.L_x_17416:
[----:B------:R-:W-:Y:S05]  /*12a00*/  BSYNC.RECONVERGENT B2 ;  /* 0x0000000000027941 */ /* 0x000fea0003800200 */
.L_x_17415:
        /* <DEDUP_REMOVED lines=18> */
.L_x_17418:
[----:B------:R-:W-:Y:S05]  /*12b30*/  BSYNC.RECONVERGENT B2 ;  /* 0x0000000000027941 */ /* 0x000fea0003800200 */
.L_x_17417:
        /* <DEDUP_REMOVED lines=18> */
.L_x_17420:
[----:B------:R-:W-:Y:S05]  /*12c60*/  BSYNC.RECONVERGENT B2 ;  /* 0x0000000000027941 */ /* 0x000fea0003800200 */
.L_x_17419:
        /* <DEDUP_REMOVED lines=18> */
.L_x_17422:
[----:B------:R-:W-:Y:S05]  /*12d90*/  BSYNC.RECONVERGENT B2 ;  /* 0x0000000000027941 */ /* 0x000fea0003800200 */
.L_x_17421:
        /* <DEDUP_REMOVED lines=18> */
.L_x_17424:
[----:B------:R-:W-:Y:S05]  /*12ec0*/  BSYNC.RECONVERGENT B2 ;  /* 0x0000000000027941 */ /* 0x000fea0003800200 */
.L_x_17423:
        /* <DEDUP_REMOVED lines=18> */
.L_x_17426:
[----:B------:R-:W-:Y:S05]  /*12ff0*/  BSYNC.RECONVERGENT B2 ;  /* 0x0000000000027941 */ /* 0x000fea0003800200 */
.L_x_17425:
[----:B------:R-:W-:Y:S05]  /*13000*/  @!P3 BRA `(.L_x_17412) ;  /* 0x000000200090b947 */ /* 0x000fea0003800000 */
[----:B------:R-:W-:Y:S01]  /*13010*/  ISETP.GE.U32.AND P1, PT, R196, RZ, PT ;  /* 0x000000ffc400720c */ /* 0x000fe20003f26070 */
[----:B------:R-:W-:Y:S01]  /*13020*/  @P2 FFMA.FTZ R183, R251, R183, R238 ;  /* 0x000000b7fbb72223 */ /* 0x000fe200000100ee */
[----:B------:R-:W-:Y:S01]  /*13030*/  MOV R198, R27 ;  /* 0x0000001b00c67202 */ /* 0x000fe20000000f00 */
[----:B------:R-:W-:Y:S01]  /*13040*/  HFMA2 R196, -RZ, RZ, 0, 0 ;  /* 0x00000000ffc47431 */ /* 0x000fe200000001ff */
[----:B------:R-:W-:Y:S01]  /*13050*/  ISETP.GE.U32.AND.EX P1, PT, R197, 0x1000000, PT, P1 ;  /* 0x01000000c500780c */ /* 0x000fe20003f26110 */
[----:B------:R-:W-:-:S04]  /*13060*/  @P2 FADD.FTZ R183, R250, -R183 ;  /* 0x800000b7fab72221 */ /* 0x000fc80000010000 */
[----:B------:R-:W-:-:S04]  /*13070*/  @P2 FFMA.FTZ R198, R226, R183, R27 ;  /* 0x000000b7e2c62223 */ /* 0x000fc8000001001b */
[----:B------:R-:W-:-:S04]  /*13080*/  FMUL.FTZ R183, R198, UR13 ;  /* 0x0000000dc6b77c20 */ /* 0x000fc80008410000 */
        /* <DEDUP_REMOVED lines=10> */
.L_x_17396:
        /* <DEDUP_REMOVED lines=16> */
.L_x_17431:
[----:B------:R-:W-:Y:S05]  /*13230*/  BSYNC.RECONVERGENT B3 ;  /* 0x0000000000037941 */ /* 0x000fea0003800200 */
.L_x_17430:
        /* <DEDUP_REMOVED lines=13> */
.L_x_17433:
[----:B------:R-:W-:Y:S05]  /*13310*/  BSYNC.RECONVERGENT B3 ;  /* 0x0000000000037941 */ /* 0x000fea0003800200 */
.L_x_17432:
[----:B------:R-:W-:-:S04]  /*13320*/  F2FP.F16.F32.PACK_AB R160, RZ, R160 ;  /* 0x000000a0ffa0723e */ /* 0x000fc800000000ff */
[----:B------:R-:W-:-:S07]  /*13330*/  PRMT R156, R160, 0x7610, R156 ;  /* 0x00007610a09c7816 */ /* 0x000fce000000009c */
.L_x_17429:
[----:B------:R-:W-:Y:S05]  /*13340*/  BSYNC.RECONVERGENT B2 ;  /* 0x0000000000027941 */ /* 0x000fea0003800200 */
.L_x_17428:
        /* <DEDUP_REMOVED lines=15> */
.L_x_17437:
[----:B------:R-:W-:Y:S05]  /*13440*/  BSYNC.RECONVERGENT B3 ;  /* 0x0000000000037941 */ /* 0x000fea0003800200 */
.L_x_17436:
        /* <DEDUP_REMOVED lines=13> */
.L_x_17439:
[----:B------:R-:W-:Y:S05]  /*13520*/  BSYNC.RECONVERGENT B3 ;  /* 0x0000000000037941 */ /* 0x000fea0003800200 */
.L_x_17438:
[----:B------:R-:W-:-:S04]  /*13530*/  F2FP.F16.F32.PACK_AB R160, RZ, R160 ;  /* 0x000000a0ffa0723e */ /* 0x000fc800000000ff */
[----:B------:R-:W-:-:S07]  /*13540*/  PRMT R156, R156, 0x5410, R160 ;  /* 0x000054109c9c7816 */ /* 0x000fce00000000a0 */
.L_x_17435:
[----:B------:R-:W-:Y:S05]  /*13550*/  BSYNC.RECONVERGENT B2 ;  /* 0x0000000000027941 */ /* 0x000fea0003800200 */
.L_x_17434:
        /* <DEDUP_REMOVED lines=15> */
.L_x_17443:
[----:B------:R-:W-:Y:S05]  /*13650*/  BSYNC.RECONVERGENT B3 ;  /* 0x0000000000037941 */ /* 0x000fea0003800200 */
.L_x_17442:
        /* <DEDUP_REMOVED lines=13> */
.L_x_17445:
[----:B------:R-:W-:Y:S05]  /*13730*/  BSYNC.RECONVERGENT B3 ;  /* 0x0000000000037941 */ /* 0x000fea0003800200 */
.L_x_17444:
[----:B------:R-:W-:-:S04]  /*13740*/  F2FP.F16.F32.PACK_AB R160, RZ, R160 ;  /* 0x000000a0ffa0723e */ /* 0x000fc800000000ff */
[----:B------:R-:W-:-:S07]  /*13750*/  PRMT R157, R160, 0x7610, R157 ;  /* 0x00007610a09d7816 */ /* 0x000fce000000009d */
.L_x_17441:
[----:B------:R-:W-:Y:S05]  /*13760*/  BSYNC.RECONVERGENT B2 ;  /* 0x0000000000027941 */ /* 0x000fea0003800200 */
.L_x_17440:
        /* <DEDUP_REMOVED lines=15> */
.L_x_17449:
[----:B------:R-:W-:Y:S05]  /*13860*/  BSYNC.RECONVERGENT B3 ;  /* 0x0000000000037941 */ /* 0x000fea0003800200 */
.L_x_17448:
        /* <DEDUP_REMOVED lines=13> */
.L_x_17451:
[----:B------:R-:W-:Y:S05]  /*13940*/  BSYNC.RECONVERGENT B3 ;  /* 0x0000000000037941 */ /* 0x000fea0003800200 */
.L_x_17450:
[----:B------:R-:W-:-:S04]  /*13950*/  F2FP.F16.F32.PACK_AB R160, RZ, R160 ;  /* 0x000000a0ffa0723e */ /* 0x000fc800000000ff */
[----:B------:R-:W-:-:S07]  /*13960*/  PRMT R157, R157, 0x5410, R160 ;  /* 0x000054109d9d7816 */ /* 0x000fce00000000a0 */
.L_x_17447:
[----:B------:R-:W-:Y:S05]  /*13970*/  BSYNC.RECONVERGENT B2 ;  /* 0x0000000000027941 */ /* 0x000fea0003800200 */
.L_x_17446:
        /* <DEDUP_REMOVED lines=15> */
.L_x_17455:
[----:B------:R-:W-:Y:S05]  /*13a70*/  BSYNC.RECONVERGENT B3 ;  /* 0x0000000000037941 */ /* 0x000fea0003800200 */
.L_x_17454:
        /* <DEDUP_REMOVED lines=13> */
.L_x_17457:
[----:B------:R-:W-:Y:S05]  /*13b50*/  BSYNC.RECONVERGENT B3 ;  /* 0x0000000000037941 */ /* 0x000fea0003800200 */
.L_x_17456:
[----:B------:R-:W-:-:S04]  /*13b60*/  F2FP.F16.F32.PACK_AB R160, RZ, R160 ;  /* 0x000000a0ffa0723e */ /* 0x000fc800000000ff */
[----:B------:R-:W-:-:S07]  /*13b70*/  PRMT R158, R160, 0x7610, R158 ;  /* 0x00007610a09e7816 */ /* 0x000fce000000009e */
.L_x_17453:
[----:B------:R-:W-:Y:S05]  /*13b80*/  BSYNC.RECONVERGENT B2 ;  /* 0x0000000000027941 */ /* 0x000fea0003800200 */
.L_x_17452:
        /* <DEDUP_REMOVED lines=15> */
.L_x_17461:
[----:B------:R-:W-:Y:S05]  /*13c80*/  BSYNC.RECONVERGENT B3 ;  /* 0x0000000000037941 */ /* 0x000fea0003800200 */
.L_x_17460:
        /* <DEDUP_REMOVED lines=13> */
.L_x_17463:
[----:B------:R-:W-:Y:S05]  /*13d60*/  BSYNC.RECONVERGENT B3 ;  /* 0x0000000000037941 */ /* 0x000fea0003800200 */
.L_x_17462:
[----:B------:R-:W-:-:S04]  /*13d70*/  F2FP.F16.F32.PACK_AB R160, RZ, R160 ;  /* 0x000000a0ffa0723e */ /* 0x000fc800000000ff */
[----:B------:R-:W-:-:S07]  /*13d80*/  PRMT R158, R158, 0x5410, R160 ;  /* 0x000054109e9e7816 */ /* 0x000fce00000000a0 */
.L_x_17459:
[----:B------:R-:W-:Y:S05]  /*13d90*/  BSYNC.RECONVERGENT B2 ;  /* 0x0000000000027941 */ /* 0x000fea0003800200 */
.L_x_17458:
        /* <DEDUP_REMOVED lines=15> */
.L_x_17467:
[----:B------:R-:W-:Y:S05]  /*13e90*/  BSYNC.RECONVERGENT B3 ;  /* 0x0000000000037941 */ /* 0x000fea0003800200 */
.L_x_17466:
        /* <DEDUP_REMOVED lines=13> */
.L_x_17469:
[----:B------:R-:W-:Y:S05]  /*13f70*/  BSYNC.RECONVERGENT B3 ;  /* 0x0000000000037941 */ /* 0x000fea0003800200 */
.L_x_17468:
[----:B------:R-:W-:-:S04]  /*13f80*/  F2FP.F16.F32.PACK_AB R160, RZ, R160 ;  /* 0x000000a0ffa0723e */ /* 0x000fc800000000ff */
[----:B------:R-:W-:-:S07]  /*13f90*/  PRMT R159, R160, 0x7610, R159 ;  /* 0x00007610a09f7816 */ /* 0x000fce000000009f */
.L_x_17465:
[----:B------:R-:W-:Y:S05]  /*13fa0*/  BSYNC.RECONVERGENT B2 ;  /* 0x0000000000027941 */ /* 0x000fea0003800200 */
.L_x_17464:
        /* <DEDUP_REMOVED lines=48> */
.L_x_17427:
        /* <DEDUP_REMOVED lines=15> */
.L_x_17473:
[----:B------:R-:W-:Y:S05]  /*143a0*/  BSYNC.RECONVERGENT B3 ;  /* 0x0000000000037941 */ /* 0x000fea0003800200 */
.L_x_17472:
        /* <DEDUP_REMOVED lines=13> */
.L_x_17475:
[----:B------:R-:W-:Y:S05]  /*14480*/  BSYNC.RECONVERGENT B3 ;  /* 0x0000000000037941 */ /* 0x000fea0003800200 */
.L_x_17474:
[----:B------:R-:W-:-:S04]  /*14490*/  F2FP.F16.F32.PACK_AB R198, RZ, R198 ;  /* 0x000000c6ffc6723e */ /* 0x000fc800000000ff */
[----:B------:R-:W-:-:S07]  /*144a0*/  PRMT R156, R198, 0x7610, R156 ;  /* 0x00007610c69c7816 */ /* 0x000fce000000009c */
.L_x_17471:
[----:B------:R-:W-:Y:S05]  /*144b0*/  BSYNC.RECONVERGENT B2 ;  /* 0x0000000000027941 */ /* 0x000fea0003800200 */
.L_x_17470:
        /* <DEDUP_REMOVED lines=15> */
.L_x_17479:
[----:B------:R-:W-:Y:S05]  /*145b0*/  BSYNC.RECONVERGENT B3 ;  /* 0x0000000000037941 */ /* 0x000fea0003800200 */
.L_x_17478:
        /* <DEDUP_REMOVED lines=13> */
.L_x_17481:
[----:B------:R-:W-:Y:S05]  /*14690*/  BSYNC.RECONVERGENT B3 ;  /* 0x0000000000037941 */ /* 0x000fea0003800200 */
.L_x_17480:
[----:B------:R-:W-:-:S04]  /*146a0*/  F2FP.F16.F32.PACK_AB R198, RZ, R198 ;  /* 0x000000c6ffc6723e */ /* 0x000fc800000000ff */
[----:B------:R-:W-:-:S07]  /*146b0*/  PRMT R156, R156, 0x5410, R198 ;  /* 0x000054109c9c7816 */ /* 0x000fce00000000c6 */
.L_x_17477:
[----:B------:R-:W-:Y:S05]  /*146c0*/  BSYNC.RECONVERGENT B2 ;  /* 0x0000000000027941 */ /* 0x000fea0003800200 */
.L_x_17476:
        /* <DEDUP_REMOVED lines=15> */
.L_x_17485:
[----:B------:R-:W-:Y:S05]  /*147c0*/  BSYNC.RECONVERGENT B3 ;  /* 0x0000000000037941 */ /* 0x000fea0003800200 */
.L_x_17484:
        /* <DEDUP_REMOVED lines=13> */
.L_x_17487:
[----:B------:R-:W-:Y:S05]  /*148a0*/  BSYNC.RECONVERGENT B3 ;  /* 0x0000000000037941 */ /* 0x000fea0003800200 */
.L_x_17486:
[----:B------:R-:W-:-:S04]  /*148b0*/  F2FP.F16.F32.PACK_AB R198, RZ, R198 ;  /* 0x000000c6ffc6723e */ /* 0x000fc800000000ff */
[----:B------:R-:W-:-:S07]  /*148c0*/  PRMT R157, R198, 0x7610, R157 ;  /* 0x00007610c69d7816 */ /* 0x000fce000000009d */
.L_x_17483:
[----:B------:R-:W-:Y:S05]  /*148d0*/  BSYNC.RECONVERGENT B2 ;  /* 0x0000000000027941 */ /* 0x000fea0003800200 */
.L_x_17482:
        /* <DEDUP_REMOVED lines=15> */
.L_x_17491:
[----:B------:R-:W-:Y:S05]  /*149d0*/  BSYNC.RECONVERGENT B3 ;  /* 0x0000000000037941 */ /* 0x000fea0003800200 */
.L_x_17490:
        /* <DEDUP_REMOVED lines=13> */
.L_x_17493:
[----:B------:R-:W-:Y:S05]  /*14ab0*/  BSYNC.RECONVERGENT B3 ;  /* 0x0000000000037941 */ /* 0x000fea0003800200 */
.L_x_17492:
[----:B------:R-:W-:-:S04]  /*14ac0*/  F2FP.F16.F32.PACK_AB R198, RZ, R198 ;  /* 0x000000c6ffc6723e */ /* 0x000fc800000000ff */
[----:B------:R-:W-:-:S07]  /*14ad0*/  PRMT R157, R157, 0x5410, R198 ;  /* 0x000054109d9d7816 */ /* 0x000fce00000000c6 */
.L_x_17489:
[----:B------:R-:W-:Y:S05]  /*14ae0*/  BSYNC.RECONVERGENT B2 ;  /* 0x0000000000027941 */ /* 0x000fea0003800200 */
.L_x_17488:
        /* <DEDUP_REMOVED lines=15> */
.L_x_17497:
[----:B------:R-:W-:Y:S05]  /*14be0*/  BSYNC.RECONVERGENT B3 ;  /* 0x0000000000037941 */ /* 0x000fea0003800200 */
.L_x_17496:
        /* <DEDUP_REMOVED lines=13> */
.L_x_17499:
[----:B------:R-:W-:Y:S05]  /*14cc0*/  BSYNC.RECONVERGENT B3 ;  /* 0x0000000000037941 */ /* 0x000fea0003800200 */
.L_x_17498:
[----:B------:R-:W-:-:S04]  /*14cd0*/  F2FP.F16.F32.PACK_AB R198, RZ, R198 ;  /* 0x000000c6ffc6723e */ /* 0x000fc800000000ff */
[----:B------:R-:W-:-:S07]  /*14ce0*/  PRMT R158, R198, 0x7610, R158 ;  /* 0x00007610c69e7816 */ /* 0x000fce000000009e */
.L_x_17495:
[----:B------:R-:W-:Y:S05]  /*14cf0*/  BSYNC.RECONVERGENT B2 ;  /* 0x0000000000027941 */ /* 0x000fea0003800200 */
.L_x_17494:
        /* <DEDUP_REMOVED lines=15> */
.L_x_17503:
[----:B------:R-:W-:Y:S05]  /*14df0*/  BSYNC.RECONVERGENT B3 ;  /* 0x0000000000037941 */ /* 0x000fea0003800200 */
.L_x_17502:
        /* <DEDUP_REMOVED lines=13> */
.L_x_17505:
[----:B------:R-:W-:Y:S05]  /*14ed0*/  BSYNC.RECONVERGENT B3 ;  /* 0x0000000000037941 */ /* 0x000fea0003800200 */
.L_x_17504:
[----:B------:R-:W-:-:S04]  /*14ee0*/  F2FP.F16.F32.PACK_AB R198, RZ, R198 ;  /* 0x000000c6ffc6723e */ /* 0x000fc800000000ff */
[----:B------:R-:W-:-:S07]  /*14ef0*/  PRMT R158, R158, 0x5410, R198 ;  /* 0x000054109e9e7816 */ /* 0x000fce00000000c6 */
.L_x_17501:
[----:B------:R-:W-:Y:S05]  /*14f00*/  BSYNC.RECONVERGENT B2 ;  /* 0x0000000000027941 */ /* 0x000fea0003800200 */
.L_x_17500:
        /* <DEDUP_REMOVED lines=15> */
.L_x_17509:
[----:B------:R-:W-:Y:S05]  /*15000*/  BSYNC.RECONVERGENT B3 ;  /* 0x0000000000037941 */ /* 0x000fea0003800200 */
.L_x_17508:
        /* <DEDUP_REMOVED lines=13> */
.L_x_17511:
[----:B------:R-:W-:Y:S05]  /*150e0*/  BSYNC.RECONVERGENT B3 ;  /* 0x0000000000037941 */ /* 0x000fea0003800200 */
.L_x_17510:
[----:B------:R-:W-:-:S04]  /*150f0*/  F2FP.F16.F32.PACK_AB R198, RZ, R198 ;  /* 0x000000c6ffc6723e */ /* 0x000fc800000000ff */
[----:B------:R-:W-:-:S07]  /*15100*/  PRMT R159, R198, 0x7610, R159 ;  /* 0x00007610c69f7816 */ /* 0x000fce000000009f */
.L_x_17507:
[----:B------:R-:W-:Y:S05]  /*15110*/  BSYNC.RECONVERGENT B2 ;  /* 0x0000000000027941 */ /* 0x000fea0003800200 */
.L_x_17506:
[----:B------:R-:W-:Y:S05]  /*15120*/  @!P3 BRA `(.L_x_17412) ;  /* 0x000000000048b947 */ /* 0x000fea0003800000 */
[----:B------:R-:W-:Y:S01]  /*15130*/  FFMA.FTZ R183, R251, R183, R238 ;  /* 0x000000b7fbb77223 */ /* 0x000fe200000100ee */
[----:B------:R-:W-:Y:S01]  /*15140*/  ISETP.GE.U32.AND P1, PT, R196, RZ, PT ;  /* 0x000000ffc400720c */ /* 0x000fe20003f26070 */
[----:B------:R-:W-:Y:S01]  /*15150*/  HFMA2 R196, -RZ, RZ, 0, 0 ;  /* 0x00000000ffc47431 */ /* 0x000fe200000001ff */
[----:B------:R-:W-:Y:S01]  /*15160*/  ISETP.GT.AND P2, PT, R227, RZ, PT ;  /* 0x000000ffe300720c */ /* 0x000fe20003f44270 */
[----:B------:R-:W-:Y:S01]  /*15170*/  FADD.FTZ R183, R250, -R183 ;  /* 0x800000b7fab77221 */ /* 0x000fe20000010000 */
[----:B------:R-:W-:-:S03]  /*15180*/  ISETP.GE.U32.AND.EX P1, PT, R197, 0x1000000, PT, P1 ;  /* 0x01000000c500780c */ /* 0x000fc60003f26110 */
[----:B------:R-:W-:-:S05]  /*15190*/  FMUL.FTZ R183, R226, R183 ;  /* 0x000000b7e2b77220 */ /* 0x000fca0000410000 */
[----:B------:R-:W-:-:S05]  /*151a0*/  FSEL R183, R183, RZ, P2 ;  /* 0x000000ffb7b77208 */ /* 0x000fca0001000000 */
[----:B------:R-:W-:Y:S01]  /*151b0*/  FMUL.FTZ R183, R183, UR13 ;  /* 0x0000000db7b77c20 */ /* 0x000fe20008410000 */
[----:B-----5:R-:W-:-:S03]  /*151c0*/  @P1 HADD2.F32 R197, -RZ, R155.H1_H1 ;  /* 0x3000009bffc51230 */ /* 0x020fc60000004100 */
        /* <DEDUP_REMOVED lines=8> */
.L_x_17412:
[----:B------:R-:W-:Y:S05]  /*15250*/  BSYNC.RECONVERGENT B1 ;  /* 0x0000000000017941 */ /* 0x000fea0003800200 */
.L_x_17395:
        /* <DEDUP_REMOVED lines=12> */
.L_x_16897:
[----:B------:R-:W-:Y:S05]  /*15320*/  BSYNC B0 ;  /* 0x0000000000007941 */ /* 0x000fea0003800000 */
.L_x_16896:
[----:B------:R-:W2:Y:S04]  /*15330*/  LDL.LU R239, [R1+0x10c] ;  /* 0x00010c0001ef7983 */ /* 0x000ea80000300800 */
        /* <DEDUP_REMOVED lines=28> */
[----:B----45:R-:W-:Y:S02]  /*15500*/  MOV R152, R226 ;  /* 0x000000e200987202 */ /* 0x030fe40000000f00 */
[----:B------:R-:W2:Y:S01]  /*15510*/  LDL.LU R226, [R1+0xb4] ;  /* 0x0000b40001e27983 */ /* 0x000ea20000300800 */
[----:B------:R-:W-:-:S03]  /*15520*/  MOV R153, R225 ;  /* 0x000000e100997202 */ /* 0x000fc60000000f00 */
[----:B------:R-:W2:Y:S01]  /*15530*/  LDL.LU R227, [R1+0xb8] ;  /* 0x0000b80001e37983 */ /* 0x000ea20000300800 */
[----:B------:R-:W-:Y:S01]  /*15540*/  MOV R154, R224 ;  /* 0x000000e0009a7202 */ /* 0x000fe20000000f00 */
[----:B------:R-:W0:Y:S01]  /*15550*/  S2R R3, SR_CgaCtaId ;  /* 0x0000000000037919 */ /* 0x000e220000008800 */
[----:B------:R-:W-:Y:S02]  /*15560*/  MOV R2, 0x400 ;  /* 0x0000040000027802 */ /* 0x000fe40000000f00 */
[----:B------:R-:W-:Y:S02]  /*15570*/  MOV R155, R223 ;  /* 0x000000df009b7202 */ /* 0x000fe40000000f00 */
[----:B------:R-:W-:Y:S02]  /*15580*/  MOV R164, R205 ;  /* 0x000000cd00a47202 */ /* 0x000fe40000000f00 */
[----:B------:R-:W-:Y:S02]  /*15590*/  MOV R165, R203 ;  /* 0x000000cb00a57202 */ /* 0x000fe40000000f00 */
[----:B------:R-:W-:-:S02]  /*155a0*/  MOV R166, R202 ;  /* 0x000000ca00a67202 */ /* 0x000fc40000000f00 */
        /* <DEDUP_REMOVED lines=10> */
[----:B------:R-:W4:Y:S01]  /*15650*/  LDL.LU R196, [R1+0x8c] ;  /* 0x00008c0001c47983 */ /* 0x000f220000300800 */
[----:B------:R-:W-:-:S03]  /*15660*/  MOV R225, R183 ;  /* 0x000000b700e17202 */ /* 0x000fc60000000f00 */
[----:B------:R-:W4:Y:S04]  /*15670*/  LDL.LU R197, [R1+0x90] ;  /* 0x0000900001c57983 */ /* 0x000f280000300800 */
[----:B------:R-:W4:Y:S04]  /*15680*/  LDL.LU R198, [R1+0x94] ;  /* 0x0000940001c67983 */ /* 0x000f280000300800 */
[----:B------:R-:W4:Y:S01]  /*15690*/  LDL.LU R199, [R1+0x98] ;  /* 0x0000980001c77983 */ /* 0x000f220000300800 */
[----:B------:R-:W1:Y:S01]  /*156a0*/  S2R R183, SR_TID.X ;  /* 0x0000000000b77919 */ /* 0x000e620000002100 */
[----:B0-----:R-:W-:-:S02]  /*156b0*/  LEA R3, R3, R2, 0x18 ;  /* 0x0000000203037211 */ /* 0x001fc400078ec0ff */
[----:B-1----:R-:W-:-:S05]  /*156c0*/  SHF.R.U32.HI R0, RZ, 0x5, R183 ;  /* 0x00000005ff007819 */ /* 0x002fca00000116b7 */
[----:B------:R-:W-:-:S05]  /*156d0*/  IMAD R0, R0, 0xa0, R204 ;  /* 0x000000a000007824 */ /* 0x000fca00078e02cc */
[----:B------:R-:W-:-:S05]  /*156e0*/  LEA R2, R0, R3, 0x5 ;  /* 0x0000000300027211 */ /* 0x000fca00078e28ff */
[----:B------:R-:W-:Y:S04]  /*156f0*/  STS.128 [R2+0xc00], R160 ;  /* 0x000c00a002007388 */ /* 0x000fe80000000c00 */
[----:B------:R-:W-:Y:S04]  /*15700*/  STS.128 [R2+0x810], R164 ;  /* 0x000810a402007388 */ /* 0x000fe80000000c00 */
[----:B------:R-:W-:Y:S04]  /*15710*/  STS.128 [R2+0x800], R156 ;  /* 0x0008009c02007388 */ /* 0x000fe80000000c00 */
[----:B------:R-:W-:Y:S04]  /*15720*/  STS.128 [R2+0x410], R152 ;  /* 0x0004109802007388 */ /* 0x000fe80000000c00 */
[----:B------:R-:W-:Y:S04]  /*15730*/  STS.128 [R2+0x400], R248 ;  /* 0x000400f802007388 */ /* 0x000fe80000000c00 */
[----:B--2---:R-:W-:Y:S04]  /*15740*/  STS.128 [R2+0xc10], R224 ;  /* 0x000c10e002007388 */ /* 0x004fe80000000c00 */
[----:B---3--:R-:W-:Y:S04]  /*15750*/  STS.128 [R2+0x1000], R200 ;  /* 0x001000c802007388 */ /* 0x008fe80000000c00 */
        /* <DEDUP_REMOVED lines=348> */
.L_x_16902:
[----:B0-----:R-:W-:Y:S01]  /*16d20*/  HFMA2 R241, -RZ, RZ, 0, 5.9604644775390625e-08 ;  /* 0x00000001fff17431 */ /* 0x001fe200000001ff */
[----:B------:R-:W-:Y:S01]  /*16d30*/  BSSY B1, `(.L_x_17513) ;  /* 0x0000006000017945 */ /* 0x000fe20003800000 */
[----:B-12---:R-:W-:Y:S02]  /*16d40*/  MOV R239, 0x1f ;  /* 0x0000001f00ef7802 */ /* 0x006fe40000000f00 */
[----:B------:R-:W-:-:S07]  /*16d50*/  MOV R238, 0xffffffff ;  /* 0xffffffff00ee7802 */ /* 0x000fce0000000f00 */
[----:B---3-5:R-:W-:Y:S05]  /*16d60*/  WARPSYNC.COLLECTIVE R238, `(.L_x_17514) ;  /* 0x00000000ee087348 */ /* 0x028fea0003c00000 */
[----:B------:R0:W1:Y:S02]  /*16d70*/  SHFL.BFLY P0, R249, R237, R241, R239 ;  /* 0x0c0000f1edf97389 */ /* 0x00006400000000ef */
[----:B01-3-5:R-:W-:Y:S05]  /*16d80*/  ENDCOLLECTIVE ;  /* 0x000000000000791b */ /* 0x02bfea0003800000 */
.L_x_17514:
[----:B------:R-:W-:Y:S05]  /*16d90*/  BSYNC B1 ;  /* 0x0000000000017941 */ /* 0x000fea0003800000 */
.L_x_17513:
        /* <DEDUP_REMOVED lines=9> */
.L_x_17515:
[----:B------:R-:W-:Y:S01]  /*16e30*/  HFMA2 R241, -RZ, RZ, 0, 1.1920928955078125e-07 ;  /* 0x00000002fff17431 */ /* 0x000fe200000001ff */
[----:B------:R-:W-:-:S05]  /*16e40*/  MOV R237, R249 ;  /* 0x000000f900ed7202 */ /* 0x000fca0000000f00 */
[----:B------:R-:W-:Y:S01]  /*16e50*/  FADD.FTZ R183, R237, R183 ;  /* 0x000000b7edb77221 */ /* 0x000fe20000010000 */
[----:B------:R-:W-:-:S07]  /*16e60*/  MOV R237, R248 ;  /* 0x000000f800ed7202 */ /* 0x000fce0000000f00 */
[----:B------:R-:W-:Y:S05]  /*16e70*/  WARPSYNC.COLLECTIVE R238, `(.L_x_17516) ;  /* 0x00000000ee087348 */ /* 0x000fea0003c00000 */
[----:B------:R0:W1:Y:S02]  /*16e80*/  SHFL.BFLY P0, R249, R237, R241, R239 ;  /* 0x0c0000f1edf97389 */ /* 0x00006400000000ef */
[----:B01----:R-:W-:Y:S05]  /*16e90*/  ENDCOLLECTIVE ;  /* 0x000000000000791b */ /* 0x003fea0003800000 */
.L_x_17516:
[----:B------:R-:W-:-:S05]  /*16ea0*/  MOV R237, R249 ;  /* 0x000000f900ed7202 */ /* 0x000fca0000000f00 */
[----:B------:R-:W-:Y:S01]  /*16eb0*/  FADD.FTZ R248, R248, R237 ;  /* 0x000000edf8f87221 */ /* 0x000fe20000010000 */
[----:B------:R-:W-:-:S07]  /*16ec0*/  MOV R237, R183 ;  /* 0x000000b700ed7202 */ /* 0x000fce0000000f00 */
[----:B------:R-:W-:Y:S05]  /*16ed0*/  WARPSYNC.COLLECTIVE R238, `(.L_x_17517) ;  /* 0x00000000ee087348 */ /* 0x000fea0003c00000 */
[----:B------:R0:W1:Y:S02]  /*16ee0*/  SHFL.BFLY P0, R249, R237, R241, R239 ;  /* 0x0c0000f1edf97389 */ /* 0x00006400000000ef */
[----:B01----:R-:W-:Y:S05]  /*16ef0*/  ENDCOLLECTIVE ;  /* 0x000000000000791b */ /* 0x003fea0003800000 */
.L_x_17517:
[----:B------:R-:W-:Y:S01]  /*16f00*/  HFMA2 R241, -RZ, RZ, 0, 2.384185791015625e-07 ;  /* 0x00000004fff17431 */ /* 0x000fe200000001ff */
[----:B------:R-:W-:-:S05]  /*16f10*/  MOV R237, R249 ;  /* 0x000000f900ed7202 */ /* 0x000fca0000000f00 */
[----:B------:R-:W-:Y:S01]  /*16f20*/  FADD.FTZ R183, R183, R237 ;  /* 0x000000edb7b77221 */ /* 0x000fe20000010000 */
[----:B------:R-:W-:-:S07]  /*16f30*/  MOV R237, R248 ;  /* 0x000000f800ed7202 */ /* 0x000fce0000000f00 */
[----:B------:R-:W-:Y:S05]  /*16f40*/  WARPSYNC.COLLECTIVE R238, `(.L_x_17518) ;  /* 0x00000000ee087348 */ /* 0x000fea0003c00000 */
[----:B------:R0:W1:Y:S02]  /*16f50*/  SHFL.BFLY P0, R249, R237, R241, R239 ;  /* 0x0c0000f1edf97389 */ /* 0x00006400000000ef */
[----:B01----:R-:W-:Y:S05]  /*16f60*/  ENDCOLLECTIVE ;  /* 0x000000000000791b */ /* 0x003fea0003800000 */
.L_x_17518:
[----:B------:R-:W-:-:S05]  /*16f70*/  MOV R237, R249 ;  /* 0x000000f900ed7202 */ /* 0x000fca0000000f00 */
[----:B------:R-:W-:Y:S01]  /*16f80*/  FADD.FTZ R248, R248, R237 ;  /* 0x000000edf8f87221 */ /* 0x000fe20000010000 */
[----:B------:R-:W-:-:S07]  /*16f90*/  MOV R237, R183 ;  /* 0x000000b700ed7202 */ /* 0x000fce0000000f00 */
[----:B------:R-:W-:Y:S05]  /*16fa0*/  WARPSYNC.COLLECTIVE R238, `(.L_x_17519) ;  /* 0x00000000ee087348 */ /* 0x000fea0003c00000 */
[----:B------:R0:W1:Y:S02]  /*16fb0*/  SHFL.BFLY P0, R249, R237, R241, R239 ;  /* 0x0c0000f1edf97389 */ /* 0x00006400000000ef */
[----:B01----:R-:W-:Y:S05]  /*16fc0*/  ENDCOLLECTIVE ;  /* 0x000000000000791b */ /* 0x003fea0003800000 */
.L_x_17519:
[----:B------:R-:W-:Y:S01]  /*16fd0*/  HFMA2 R241, -RZ, RZ, 0, 4.76837158203125e-07 ;  /* 0x00000008fff17431 */ /* 0x000fe200000001ff */
[----:B------:R-:W-:-:S05]  /*16fe0*/  MOV R237, R249 ;  /* 0x000000f900ed7202 */ /* 0x000fca0000000f00 */
[----:B------:R-:W-:Y:S01]  /*16ff0*/  FADD.FTZ R183, R183, R237 ;  /* 0x000000edb7b77221 */ /* 0x000fe20000010000 */
[----:B------:R-:W-:-:S07]  /*17000*/  MOV R237, R248 ;  /* 0x000000f800ed7202 */ /* 0x000fce0000000f00 */
[----:B------:R-:W-:Y:S05]  /*17010*/  WARPSYNC.COLLECTIVE R238, `(.L_x_17520) ;  /* 0x00000000ee087348 */ /* 0x000fea0003c00000 */
[----:B------:R0:W1:Y:S02]  /*17020*/  SHFL.BFLY P0, R249, R237, R241, R239 ;  /* 0x0c0000f1edf97389 */ /* 0x00006400000000ef */
[----:B01----:R-:W-:Y:S05]  /*17030*/  ENDCOLLECTIVE ;  /* 0x000000000000791b */ /* 0x003fea0003800000 */
.L_x_17520:
[----:B------:R-:W-:-:S05]  /*17040*/  MOV R237, R249 ;  /* 0x000000f900ed7202 */ /* 0x000fca0000000f00 */
[----:B------:R-:W-:Y:S01]  /*17050*/  FADD.FTZ R248, R248, R237 ;  /* 0x000000edf8f87221 */ /* 0x000fe20000010000 */
[----:B------:R-:W-:-:S07]  /*17060*/  MOV R237, R183 ;  /* 0x000000b700ed7202 */ /* 0x000fce0000000f00 */
[----:B------:R-:W-:Y:S05]  /*17070*/  WARPSYNC.COLLECTIVE R238, `(.L_x_17521) ;  /* 0x00000000ee087348 */ /* 0x000fea0003c00000 */
[----:B------:R0:W1:Y:S02]  /*17080*/  SHFL.BFLY P0, R249, R237, R241, R239 ;  /* 0x0c0000f1edf97389 */ /* 0x00006400000000ef */
[----:B01----:R-:W-:Y:S05]  /*17090*/  ENDCOLLECTIVE ;  /* 0x000000000000791b */ /* 0x003fea0003800000 */
.L_x_17521:
[----:B------:R-:W-:Y:S01]  /*170a0*/  HFMA2 R241, -RZ, RZ, 0, 9.5367431640625e-07 ;  /* 0x00000010fff17431 */ /* 0x000fe200000001ff */
[----:B------:R-:W-:-:S05]  /*170b0*/  MOV R237, R249 ;  /* 0x000000f900ed7202 */ /* 0x000fca0000000f00 */
[----:B------:R-:W-:Y:S01]  /*170c0*/  FADD.FTZ R183, R183, R237 ;  /* 0x000000edb7b77221 */ /* 0x000fe20000010000 */
[----:B------:R-:W-:-:S07]  /*170d0*/  MOV R237, R248 ;  /* 0x000000f800ed7202 */ /* 0x000fce0000000f00 */
[----:B------:R-:W-:Y:S05]  /*170e0*/  WARPSYNC.COLLECTIVE R238, `(.L_x_17522) ;  /* 0x00000000ee087348 */ /* 0x000fea0003c00000 */
[----:B------:R0:W1:Y:S02]  /*170f0*/  SHFL.BFLY P0, R249, R237, R241, R239 ;  /* 0x0c0000f1edf97389 */ /* 0x00006400000000ef */
[----:B01----:R-:W-:Y:S05]  /*17100*/  ENDCOLLECTIVE ;  /* 0x000000000000791b */ /* 0x003fea0003800000 */
.L_x_17522:
[----:B------:R-:W-:Y:S02]  /*17110*/  MOV R237, R183 ;  /* 0x000000b700ed7202 */ /* 0x000fe40000000f00 */
[----:B------:R-:W-:-:S07]  /*17120*/  MOV R252, R249 ;  /* 0x000000f900fc7202 */ /* 0x000fce0000000f00 */
[----:B------:R-:W-:Y:S05]  /*17130*/  WARPSYNC.COLLECTIVE R238, `(.L_x_17523) ;  /* 0x00000000ee087348 */ /* 0x000fea0003c00000 */
[----:B------:R0:W1:Y:S02]  /*17140*/  SHFL.BFLY P0, R249, R237, R241, R239 ;  /* 0x0c0000f1edf97389 */ /* 0x00006400000000ef */
[----:B01----:R-:W-:Y:S05]  /*17150*/  ENDCOLLECTIVE ;  /* 0x000000000000791b */ /* 0x003fea0003800000 */
.L_x_17523:
[----:B------:R-:W-:Y:S01]  /*17160*/  MOV R237, R249 ;  /* 0x000000f900ed7202 */ /* 0x000fe20000000f00 */
[----:B------:R-:W-:Y:S06]  /*17170*/  BRA `(.L_x_17524) ;  /* 0xfffffec400347947 */ /* 0x000fec000383ffff */
.L_x_17525:
        /* <DEDUP_REMOVED lines=16> */
.L_x_25491:


//--------------------- .text._ZN10layer_norm13ln_bwd_kernelINS_13Kernel_traitsIf6__halffS2_fjLj1280ELj1ELj4ELj1ELj16ENS_18Kernel_traits_baseILj1280EfS2_fS2_fjLj128EEEEELb0ELb0ELb0ELb0EEEvNS_9BwdParamsE --------------------------
	.section	.text._ZN10layer_norm13ln_bwd_kernelINS_13Kernel_traitsIf6__halffS2_fjLj1280ELj1ELj4ELj1ELj16ENS_18Kernel_traits_baseILj1280EfS2_fS2_fjLj128EEEEELb0ELb0ELb0ELb0EEEvNS_9BwdParamsE,"ax",@progbits
	.align	128
        .global         _ZN10layer_norm13ln_bwd_kernelINS_13Kernel_traitsIf6__halffS2_fjLj1280ELj1ELj4ELj1ELj16ENS_18Kernel_traits_baseILj1280EfS2_fS2_fjLj128EEEEELb0ELb0ELb0ELb0EEEvNS_9BwdParamsE
        .type           _ZN10layer_norm13ln_bwd_kernelINS_13Kernel_traitsIf6__halffS2_fjLj1280ELj1ELj4ELj1ELj16ENS_18Kernel_traits_baseILj1280EfS2_fS2_fjLj128EEEEELb0ELb0ELb0ELb0EEEvNS_9BwdParamsE,@function
        .size           _ZN10layer_norm13ln_bwd_kernelINS_13Kernel_traitsIf6__halffS2_fjLj1280ELj1ELj4ELj1ELj16ENS_18Kernel_traits_baseILj1280EfS2_fS2_fjLj128EEEEELb0ELb0ELb0ELb0EEEvNS_9BwdParamsE,(.L_x_25492 - _ZN10layer_norm13ln_bwd_kernelINS_13Kernel_traitsIf6__halffS2_fjLj1280ELj1ELj4ELj1ELj16ENS_18Kernel_traits_baseILj1280EfS2_fS2_fjLj128EEEEELb0ELb0ELb0ELb0EEEvNS_9BwdParamsE)
        .other          _ZN10layer_norm13ln_bwd_kernelINS_13Kernel_traitsIf6__halffS2_fjLj1280ELj1ELj4ELj1ELj16ENS_18Kernel_traits_baseILj1280EfS2_fS2_fjLj128EEEEELb0ELb0ELb0ELb0EEEvNS_9BwdParamsE,@"STO_CUDA_ENTRY STV_DEFAULT"
_ZN10layer_norm13ln_bwd_kernelINS_13Kernel_traitsIf6__halffS2_fjLj1280ELj1ELj4ELj1ELj16ENS_18Kernel_traits_baseILj1280EfS2_fS2_fjLj128EEEEELb0ELb0ELb0ELb0EEEvNS_9BwdParamsE:
.text._ZN10layer_norm13ln_bwd_kernelINS_13Kernel_traitsIf6__halffS2_fjLj1280ELj1ELj4ELj1ELj16ENS_18Kernel_traits_baseILj1280EfS2_fS2_fjLj128EEEEELb0ELb0ELb0ELb0EEEvNS_9BwdParamsE:
        /* <DEDUP_REMOVED lines=157> */
.L_x_17577:
        /* <DEDUP_REMOVED lines=20> */
[----:B------:R-:W-:Y:S01]  /*0b10*/  MOV R210, RZ ;  /* 0x000000ff00d27202 */ /* 0x000fe20000000f00 */
[----:B--2---:R-:W-:-:S02]  /*0b20*/  @P5 HADD2.F32 R174, -RZ, R2.H0_H0 ;  /* 0x20000002ffae5230 */ /* 0x004fc40000004100 */
        /* <DEDUP_REMOVED lines=24> */
[----:B0-----:R-:W0:Y:S01]  /*0cb0*/  @P0 LDC.64 R24, c[0x0][0x438] ;  /* 0x00010e00ff180b82 */ /* 0x001e220000000a00 */
[C---:B------:R-:W-:Y:S01]  /*0cc0*/  IADD3 R214, PT, PT, R2.reuse, 0x20, RZ ;  /* 0x0000002002d67810 */ /* 0x040fe20007ffe0ff */
[----:B0-----:R-:W-:-:S05]  /*0cd0*/  @P0 IMAD.WIDE.U32 R24, R2, 0x20, R24 ;  /* 0x0000002002180825 */ /* 0x001fca00078e0018 */
[----:B------:R-:W5:Y:S04]  /*0ce0*/  @P0 LDG.E.128 R40, desc[UR6][R24.64] ;  /* 0x0000000618280981 */ /* 0x000f68000c1e1d00 */
[----:B------:R0:W5:Y:S01]  /*0cf0*/  @P0 LDG.E.128 R36, desc[UR6][R24.64+0x10] ;  /* 0x0000100618240981 */ /* 0x000162000c1e1d00 */
[C---:B--2---:R-:W-:Y:S01]  /*0d00*/  FADD.FTZ R19, -R203.reuse, R21 ;  /* 0x00000015cb137221 */ /* 0x044fe20000010100 */
[C---:B------:R-:W-:Y:S01]  /*0d10*/  FADD.FTZ R21, -R203.reuse, R23 ;  /* 0x00000017cb157221 */ /* 0x040fe20000010100 */
[C---:B------:R-:W-:Y:S01]  /*0d20*/  FADD.FTZ R0, -R203.reuse, R20 ;  /* 0x00000014cb007221 */ /* 0x040fe20000010100 */
[----:B------:R-:W-:Y:S01]  /*0d30*/  FADD.FTZ R20, -R203, R22 ;  /* 0x00000016cb147221 */ /* 0x000fe20000010100 */
[C---:B-----5:R-:W-:Y:S01]  /*0d40*/  FMUL.FTZ R19, R175.reuse, R19 ;  /* 0x00000013af137220 */ /* 0x060fe20000410000 */
[C---:B------:R-:W-:Y:S01]  /*0d50*/  FMUL.FTZ R21, R175.reuse, R21 ;  /* 0x00000015af157220 */ /* 0x040fe20000410000 */
[----:B------:R-:W-:Y:S01]  /*0d60*/  FMUL.FTZ R0, R175, R0 ;  /* 0x00000000af007220 */ /* 0x000fe20000410000 */
[----:B---3--:R-:W-:-:S02]  /*0d70*/  HADD2.F32 R164, -RZ, R156.H0_H0 ;  /* 0x2000009cffa47230 */ /* 0x008fc40000004100 */
[--C-:B------:R-:W-:Y:S02]  /*0d80*/  HADD2.F32 R23, -RZ, R157.reuse.H1_H1 ;  /* 0x3000009dff177230 */ /* 0x100fe40000004100 */
[----:B------:R-:W-:Y:S02]  /*0d90*/  HADD2.F32 R156, -RZ, R156.H1_H1 ;  /* 0x3000009cff9c7230 */ /* 0x000fe40000004100 */
[----:B------:R-:W-:Y:S02]  /*0da0*/  HADD2.F32 R22, -RZ, R157.H0_H0 ;  /* 0x2000009dff167230 */ /* 0x000fe40000004100 */
[----:B------:R-:W-:Y:S01]  /*0db0*/  FADD.FTZ R157, -R203, R161 ;  /* 0x000000a1cb9d7221 */ /* 0x000fe20000010100 */
[----:B------:R-:W-:Y:S01]  /*0dc0*/  FMUL.FTZ R182, R182, R164 ;  /* 0x000000a4b6b67220 */ /* 0x000fe20000410000 */
[----:B------:R-:W-:Y:S01]  /*0dd0*/  FADD.FTZ R83, R83, R23 ;  /* 0x0000001753537221 */ /* 0x000fe20000010000 */
[-C--:B------:R-:W-:Y:S01]  /*0de0*/  FFMA.FTZ R123, R21, R23.reuse, R123 ;  /* 0x00000017157b7223 */ /* 0x080fe2000001007b */
[----:B------:R-:W-:Y:S01]  /*0df0*/  FMUL.FTZ R225, R225, R23 ;  /* 0x00000017e1e17220 */ /* 0x000fe20000410000 */
[----:B------:R-:W-:Y:S01]  /*0e00*/  FADD.FTZ R81, R81, R156 ;  /* 0x0000009c51517221 */ /* 0x000fe20000010000 */
[-C--:B------:R-:W-:Y:S01]  /*0e10*/  FFMA.FTZ R121, R19, R156.reuse, R121 ;  /* 0x0000009c13797223 */ /* 0x080fe20000010079 */
[----:B----4-:R-:W-:Y:S01]  /*0e20*/  FMUL.FTZ R227, R227, R156 ;  /* 0x0000009ce3e37220 */ /* 0x010fe20000410000 */
[C---:B------:R-:W-:Y:S01]  /*0e30*/  FMUL.FTZ R23, R175.reuse, R157 ;  /* 0x0000009daf177220 */ /* 0x040fe20000410000 */
[----:B------:R-:W-:Y:S01]  /*0e40*/  FADD.FTZ R157, RZ, R182 ;  /* 0x000000b6ff9d7221 */ /* 0x000fe20000010000 */
[----:B------:R-:W-:Y:S01]  /*0e50*/  FFMA.FTZ R156, R0, R182, RZ ;  /* 0x000000b6009c7223 */ /* 0x000fe200000100ff */
[----:B------:R-:W-:Y:S01]  /*0e60*/  FMUL.FTZ R20, R175, R20 ;  /* 0x00000014af147220 */ /* 0x000fe20000410000 */
[----:B------:R-:W-:Y:S01]  /*0e70*/  FMUL.FTZ R226, R226, R22 ;  /* 0x00000016e2e27220 */ /* 0x000fe20000410000 */
[----:B------:R-:W-:Y:S01]  /*0e80*/  FADD.FTZ R157, R157, R227 ;  /* 0x000000e39d9d7221 */ /* 0x000fe20000010000 */
[----:B------:R-:W-:Y:S01]  /*0e90*/  FFMA.FTZ R156, R19, R227, R156 ;  /* 0x000000e3139c7223 */ /* 0x000fe2000001009c */
[----:B------:R-:W-:-:S02]  /*0ea0*/  HADD2.F32 R165, -RZ, R158.H0_H0 ;  /* 0x2000009effa57230 */ /* 0x000fc40000004100 */
[----:B------:R-:W-:Y:S02]  /*0eb0*/  HADD2.F32 R166, -RZ, R158.H1_H1 ;  /* 0x3000009effa67230 */ /* 0x000fe40000004100 */
        /* <DEDUP_REMOVED lines=9> */
[----:B------:R-:W-:-:S02]  /*0f50*/  HADD2.F32 R167, -RZ, R159.H0_H0 ;  /* 0x2000009fffa77230 */ /* 0x000fc40000004100 */
[----:B0-----:R-:W-:Y:S01]  /*0f60*/  FADD.FTZ R24, -R203, R162 ;  /* 0x000000a2cb187221 */ /* 0x001fe20000010100 */
        /* <DEDUP_REMOVED lines=25> */
.L_x_17529:
[----:B------:R-:W-:Y:S05]  /*1100*/  BSYNC.RECONVERGENT B1 ;  /* 0x0000000000017941 */ /* 0x000fea0003800200 */
.L_x_17528:
        /* <DEDUP_REMOVED lines=26> */
[----:B------:R-:W-:Y:S02]  /*12b0*/  FADD.FTZ R168, -R203, R158 ;  /* 0x0000009ecba87221 */ /* 0x000fe40000010100 */
[C---:B-----5:R-:W-:Y:S01]  /*12c0*/  FMUL.FTZ R26, R175.reuse, R26 ;  /* 0x0000001aaf1a7220 */ /* 0x060fe20000410000 */
[----:B------:R-:W-:Y:S01]  /*12d0*/  FMUL.FTZ R27, R175, R27 ;  /* 0x0000001baf1b7220 */ /* 0x000fe20000410000 */
[----:B---3--:R-:W-:-:S02]  /*12e0*/  HADD2.F32 R170, -RZ, R160.H0_H0 ;  /* 0x200000a0ffaa7230 */ /* 0x008fc40000004100 */
[----:B------:R-:W-:Y:S02]  /*12f0*/  HADD2.F32 R158, -RZ, R160.H1_H1 ;  /* 0x300000a0ff9e7230 */ /* 0x000fe40000004100 */
[C---:B------:R-:W-:Y:S01]  /*1300*/  FADD.FTZ R160, -R203.reuse, R164 ;  /* 0x000000a4cba07221 */ /* 0x040fe20000010100 */
[--C-:B------:R-:W-:Y:S02]  /*1310*/  HADD2.F32 R171, -RZ, R161.reuse.H0_H0 ;  /* 0x200000a1ffab7230 */ /* 0x100fe40000004100 */
[----:B------:R-:W-:Y:S01]  /*1320*/  FMUL.FTZ R220, R220, R170 ;  /* 0x000000aadcdc7220 */ /* 0x000fe20000410000 */
[----:B------:R-:W-:Y:S01]  /*1330*/  FADD.FTZ R169, -R203, R159 ;  /* 0x0000009fcba97221 */ /* 0x000fe20000010100 */
[----:B------:R-:W-:Y:S01]  /*1340*/  FMUL.FTZ R168, R175, R168 ;  /* 0x000000a8afa87220 */ /* 0x000fe20000410000 */
        /* <DEDUP_REMOVED lines=11> */
[----:B----4-:R-:W-:Y:S01]  /*1400*/  FMUL.FTZ R218, R218, R171 ;  /* 0x000000abdada7220 */ /* 0x010fe20000410000 */
[----:B------:R-:W-:-:S02]  /*1410*/  HADD2.F32 R161, -RZ, R161.H1_H1 ;  /* 0x300000a1ffa17230 */ /* 0x000fc40000004100 */
        /* <DEDUP_REMOVED lines=13> */
[----:B------:R-:W-:Y:S01]  /*14f0*/  FADD.FTZ R157, -R203, R166 ;  /* 0x000000a6cb9d7221 */ /* 0x000fe20000010100 */
[----:B------:R-:W-:Y:S01]  /*1500*/  FMUL.FTZ R205, R205, R162 ;  /* 0x000000a2cdcd7220 */ /* 0x000fe20000410000 */
[----:B------:R-:W-:Y:S01]  /*1510*/  FADD.FTZ R158, R158, R206 ;  /* 0x000000ce9e9e7221 */ /* 0x000fe20000010000 */
[----:B------:R-:W-:Y:S01]  /*1520*/  FFMA.FTZ R159, R170, R206, R159 ;  /* 0x000000ceaa9f7223 */ /* 0x000fe2000001009f */
[----:B------:R-:W-:Y:S01]  /*1530*/  FADD.FTZ R68, R68, R172 ;  /* 0x000000ac44447221 */ /* 0x000fe20000010000 */
[----:B------:R-:W-:Y:S01]  /*1540*/  FFMA.FTZ R108, R170, R172, R108 ;  /* 0x000000acaa6c7223 */ /* 0x000fe2000001006c */
[----:B------:R-:W-:Y:S02]  /*1550*/  HADD2.F32 R163, -RZ, R163.H1_H1 ;  /* 0x300000a3ffa37230 */ /* 0x000fe40000004100 */
[----:B------:R-:W-:Y:S01]  /*1560*/  FMUL.FTZ R172, R175, R157 ;  /* 0x0000009dafac7220 */ /* 0x000fe20000410000 */
[----:B------:R-:W-:Y:S01]  /*1570*/  FADD.FTZ R156, -R203, R167 ;  /* 0x000000a7cb9c7221 */ /* 0x000fe20000010100 */
        /* <DEDUP_REMOVED lines=17> */
.L_x_17531:
[----:B------:R-:W-:Y:S05]  /*1690*/  BSYNC.RECONVERGENT B1 ;  /* 0x0000000000017941 */ /* 0x000fea0003800200 */
.L_x_17530:
        /* <DEDUP_REMOVED lines=23> */
[----:B------:R-:W-:Y:S02]  /*1810*/  FADD.FTZ R6, -R203, R7 ;  /* 0x00000007cb067221 */ /* 0x000fe40000010100 */
[----:B-----5:R-:W-:Y:S01]  /*1820*/  FMUL.FTZ R4, R175, R4 ;  /* 0x00000004af047220 */ /* 0x020fe20000410000 */
[----:B----4-:R-:W-:-:S02]  /*1830*/  HADD2.F32 R164, -RZ, R156.H0_H0 ;  /* 0x2000009cffa47230 */ /* 0x010fc40000004100 */
[----:B------:R-:W-:Y:S02]  /*1840*/  HADD2.F32 R7, -RZ, R156.H1_H1 ;  /* 0x3000009cff077230 */ /* 0x000fe40000004100 */
[--C-:B------:R-:W-:Y:S02]  /*1850*/  HADD2.F32 R165, -RZ, R157.reuse.H0_H0 ;  /* 0x2000009dffa57230 */ /* 0x100fe40000004100 */
[----:B---3--:R-:W-:Y:S01]  /*1860*/  FADD.FTZ R156, -R203, R160 ;  /* 0x000000a0cb9c7221 */ /* 0x008fe20000010100 */
[----:B------:R-:W-:Y:S02]  /*1870*/  HADD2.F32 R157, -RZ, R157.H1_H1 ;  /* 0x3000009dff9d7230 */ /* 0x000fe40000004100 */
        /* <DEDUP_REMOVED lines=17> */
[----:B------:R-:W-:Y:S01]  /*1990*/  FADD.FTZ R156, R156, R207 ;  /* 0x000000cf9c9c7221 */ /* 0x000fe20000010000 */
[----:B------:R-:W-:Y:S01]  /*19a0*/  FFMA.FTZ R157, R5, R207, R157 ;  /* 0x000000cf059d7223 */ /* 0x000fe2000001009d */
[----:B------:R-:W-:Y:S02]  /*19b0*/  HADD2.F32 R158, -RZ, R158.H1_H1 ;  /* 0x3000009eff9e7230 */ /* 0x000fe40000004100 */
[C---:B0-----:R-:W-:Y:S01]  /*19c0*/  FADD.FTZ R8, -R203.reuse, R161 ;  /* 0x000000a1cb087221 */ /* 0x041fe20000010100 */
        /* <DEDUP_REMOVED lines=33> */
.L_x_17533:
[----:B------:R-:W-:Y:S05]  /*1be0*/  BSYNC.RECONVERGENT B1 ;  /* 0x0000000000017941 */ /* 0x000fea0003800200 */
.L_x_17532:
        /* <DEDUP_REMOVED lines=80> */
.L_x_17535:
[----:B------:R-:W-:Y:S05]  /*20f0*/  BSYNC.RECONVERGENT B1 ;  /* 0x0000000000017941 */ /* 0x000fea0003800200 */
.L_x_17534:
        /* <DEDUP_REMOVED lines=14> */
[----:B------:R-:W0:Y:S04]  /*21e0*/  LDG.E.128 R156, desc[UR6][R160.64] ;  /* 0x00000006a09c7981 */ /* 0x000e28000c1e1d00 */
[----:B------:R-:W2:Y:S01]  /*21f0*/  LDG.E.128 R160, desc[UR6][R160.64+0x10] ;  /* 0x00001006a0a07981 */ /* 0x000ea2000c1e1d00 */
[----:B---3--:R-:W-:-:S02]  /*2200*/  HADD2.F32 R185, -RZ, R165.H0_H0 ;  /* 0x200000a5ffb97230 */ /* 0x008fc40000004100 */
[----:B------:R-:W-:-:S03]  /*2210*/  HADD2.F32 R165, -RZ, R165.H1_H1 ;  /* 0x300000a5ffa57230 */ /* 0x000fc60000004100 */
[----:B------:R-:W-:Y:S01]  /*2220*/  FMUL.FTZ R213, R238, R185 ;  /* 0x000000b9eed57220 */ /* 0x000fe20000410000 */
[----:B------:R-:W-:Y:S02]  /*2230*/  HADD2.F32 R187, -RZ, R166.H0_H0 ;  /* 0x200000a6ffbb7230 */ /* 0x000fe40000004100 */
[C---:B0-----:R-:W-:Y:S01]  /*2240*/  FADD.FTZ R156, -R203.reuse, R156 ;  /* 0x0000009ccb9c7221 */ /* 0x041fe20000010100 */
[----:B------:R-:W-:-:S03]  /*2250*/  FADD.FTZ R157, -R203, R157 ;  /* 0x0000009dcb9d7221 */ /* 0x000fc60000010100 */
[----:B-----5:R-:W-:Y:S01]  /*2260*/  FMUL.FTZ R181, R175, R156 ;  /* 0x0000009cafb57220 */ /* 0x020fe20000410000 */
[----:B--2---:R-:W-:Y:S01]  /*2270*/  FADD.FTZ R183, -R203, R163 ;  /* 0x000000a3cbb77221 */ /* 0x004fe20000010100 */
[--C-:B------:R-:W-:Y:S02]  /*2280*/  HADD2.F32 R163, -RZ, R164.reuse.H0_H0 ;  /* 0x200000a4ffa37230 */ /* 0x100fe40000004100 */
[----:B------:R-:W-:-:S03]  /*2290*/  HADD2.F32 R164, -RZ, R164.H1_H1 ;  /* 0x300000a4ffa47230 */ /* 0x000fc60000004100 */
[----:B------:R-:W-:Y:S01]  /*22a0*/  FMUL.FTZ R216, R236, R163 ;  /* 0x000000a3ecd87220 */ /* 0x000fe20000410000 */
[----:B------:R-:W-:Y:S01]  /*22b0*/  FMUL.FTZ R180, R175, R157 ;  /* 0x0000009dafb47220 */ /* 0x000fe20000410000 */
[----:B------:R-:W-:Y:S01]  /*22c0*/  FADD.FTZ R158, -R203, R158 ;  /* 0x0000009ecb9e7221 */ /* 0x000fe20000010100 */
[----:B------:R-:W-:Y:S01]  /*22d0*/  FMUL.FTZ R215, R237, R164 ;  /* 0x000000a4edd77220 */ /* 0x000fe20000410000 */
        /* <DEDUP_REMOVED lines=13> */
[----:B------:R-:W-:Y:S01]  /*23b0*/  FADD.FTZ R161, -R203, R161 ;  /* 0x000000a1cba17221 */ /* 0x000fe20000010100 */
[----:B------:R-:W-:Y:S01]  /*23c0*/  FMUL.FTZ R188, R232, R187 ;  /* 0x000000bbe8bc7220 */ /* 0x000fe20000410000 */
[----:B------:R-:W-:Y:S01]  /*23d0*/  FADD.FTZ R157, R157, R211 ;  /* 0x000000d39d9d7221 */ /* 0x000fe20000010000 */
[----:B------:R-:W-:Y:S01]  /*23e0*/  FFMA.FTZ R156, R178, R211, R156 ;  /* 0x000000d3b29c7223 */ /* 0x000fe2000001009c */
[----:B------:R-:W-:Y:S01]  /*23f0*/  FADD.FTZ R162, -R203, R162 ;  /* 0x000000a2cba27221 */ /* 0x000fe20000010100 */
[--C-:B------:R-:W-:Y:S02]  /*2400*/  HADD2.F32 R203, -RZ, R167.reuse.H0_H0 ;  /* 0x200000a7ffcb7230 */ /* 0x100fe40000004100 */
        /* <DEDUP_REMOVED lines=31> */
.L_x_17537:
[----:B------:R-:W-:Y:S05]  /*2600*/  BSYNC.RECONVERGENT B1 ;  /* 0x0000000000017941 */ /* 0x000fea0003800200 */
.L_x_17536:
        /* <DEDUP_REMOVED lines=23> */
.L_x_17589:
        /* <DEDUP_REMOVED lines=33> */
[----:B------:R-:W-:Y:S01]  /*2990*/  F2FP.F16.F32.PACK_AB R156, R156, R157 ;  /* 0x0000009d9c9c723e */ /* 0x000fe200000000ff */
[----:B------:R-:W-:Y:S01]  /*29a0*/  FFMA.FTZ R157, R21, R162, R163 ;  /* 0x000000a2159d7223 */ /* 0x000fe200000100a3 */
[----:B------:R-:W-:-:S03]  /*29b0*/  FADD.FTZ R160, R222, -R160 ;  /* 0x800000a0dea07221 */ /* 0x000fc60000010000 */
[----:B------:R-:W-:Y:S01]  /*29c0*/  FADD.FTZ R157, R225, -R157 ;  /* 0x8000009de19d7221 */ /* 0x000fe20000010000 */
[----:B------:R-:W-:-:S03]  /*29d0*/  FMUL.FTZ R160, R175, R160 ;  /* 0x000000a0afa07220 */ /* 0x000fc60000410000 */
[----:B------:R-:W-:Y:S01]  /*29e0*/  FMUL.FTZ R157, R175, R157 ;  /* 0x0000009daf9d7220 */ /* 0x000fe20000410000 */
[----:B------:R-:W-:-:S03]  /*29f0*/  FMUL.FTZ R160, R160, R174 ;  /* 0x000000aea0a07220 */ /* 0x000fc60000410000 */
[----:B------:R-:W-:-:S05]  /*2a00*/  FMUL.FTZ R157, R157, R174 ;  /* 0x000000ae9d9d7220 */ /* 0x000fca0000410000 */
[----:B------:R-:W-:Y:S01]  /*2a10*/  F2FP.F16.F32.PACK_AB R157, R157, R158 ;  /* 0x0000009e9d9d723e */ /* 0x000fe200000000ff */
[----:B------:R-:W-:-:S04]  /*2a20*/  FFMA.FTZ R158, R23, R162, R163 ;  /* 0x000000a2179e7223 */ /* 0x000fc800000100a3 */
[----:B------:R-:W-:-:S04]  /*2a30*/  FADD.FTZ R158, R223, -R158 ;  /* 0x8000009edf9e7221 */ /* 0x000fc80000010000 */
[----:B------:R-:W-:-:S04]  /*2a40*/  FMUL.FTZ R158, R175, R158 ;  /* 0x0000009eaf9e7220 */ /* 0x000fc80000410000 */
[----:B------:R-:W-:-:S05]  /*2a50*/  FMUL.FTZ R158, R158, R174 ;  /* 0x000000ae9e9e7220 */ /* 0x000fca0000410000 */
[----:B------:R-:W-:Y:S01]  /*2a60*/  F2FP.F16.F32.PACK_AB R158, R158, R159 ;  /* 0x0000009f9e9e723e */ /* 0x000fe200000000ff */
[----:B------:R-:W-:-:S04]  /*2a70*/  FFMA.FTZ R159, R25, R162, R163 ;  /* 0x000000a2199f7223 */ /* 0x000fc800000100a3 */
[----:B------:R-:W-:-:S04]  /*2a80*/  FADD.FTZ R159, R221, -R159 ;  /* 0x8000009fdd9f7221 */ /* 0x000fc80000010000 */
[----:B------:R-:W-:-:S04]  /*2a90*/  FMUL.FTZ R159, R175, R159 ;  /* 0x0000009faf9f7220 */ /* 0x000fc80000410000 */
[----:B------:R-:W-:-:S05]  /*2aa0*/  FMUL.FTZ R159, R159, R174 ;  /* 0x000000ae9f9f7220 */ /* 0x000fca0000410000 */
[----:B------:R-:W-:Y:S01]  /*2ab0*/  F2FP.F16.F32.PACK_AB R159, R159, R160 ;  /* 0x000000a09f9f723e */ /* 0x000fe200000000ff */
[----:B------:R-:W-:Y:S06]  /*2ac0*/  BRA `(.L_x_17544) ;  /* 0x0000000000907947 */ /* 0x000fec0003800000 */
.L_x_17543:
        /* <DEDUP_REMOVED lines=17> */
[----:B------:R-:W-:Y:S01]  /*2be0*/  F2FP.F16.F32.PACK_AB R159, R148, R159 ;  /* 0x0000009f949f723e */ /* 0x000fe200000000ff */
[----:B------:R-:W-:Y:S01]  /*2bf0*/  FFMA.FTZ R148, R22, R162, R163 ;  /* 0x000000a216947223 */ /* 0x000fe200000100a3 */
[----:B------:R-:W-:-:S03]  /*2c00*/  FMUL.FTZ R153, R149, R174 ;  /* 0x000000ae95997220 */ /* 0x000fc60000410000 */
[----:B------:R-:W-:-:S04]  /*2c10*/  FADD.FTZ R148, R224, -R148 ;  /* 0x80000094e0947221 */ /* 0x000fc80000010000 */
[----:B------:R-:W-:-:S04]  /*2c20*/  FMUL.FTZ R148, R175, R148 ;  /* 0x00000094af947220 */ /* 0x000fc80000410000 */
[----:B------:R-:W-:-:S05]  /*2c30*/  FMUL.FTZ R152, R148, R174 ;  /* 0x000000ae94987220 */ /* 0x000fca0000410000 */
[----:B------:R-:W-:Y:S01]  /*2c40*/  F2FP.F16.F32.PACK_AB R158, R153, R152 ;  /* 0x00000098999e723e */ /* 0x000fe200000000ff */
[-C--:B------:R-:W-:Y:S01]  /*2c50*/  FMUL.FTZ R152, R154, R174.reuse ;  /* 0x000000ae9a987220 */ /* 0x080fe20000410000 */
[----:B------:R-:W-:-:S05]  /*2c60*/  FMUL.FTZ R153, R155, R174 ;  /* 0x000000ae9b997220 */ /* 0x000fca0000410000 */
        /* <DEDUP_REMOVED lines=9> */
[----:B------:R-:W-:-:S07]  /*2d00*/  F2FP.F16.F32.PACK_AB R156, R160, R156 ;  /* 0x0000009ca09c723e */ /* 0x000fce00000000ff */
.L_x_17544:
        /* <DEDUP_REMOVED lines=8> */
.L_x_17542:
[----:B------:R-:W-:Y:S05]  /*2d90*/  BSYNC.RECONVERGENT B2 ;  /* 0x0000000000027941 */ /* 0x000fea0003800200 */
.L_x_17541:
        /* <DEDUP_REMOVED lines=40> */
[----:B------:R-:W-:Y:S01]  /*3020*/  F2FP.F16.F32.PACK_AB R156, R160, R156 ;  /* 0x0000009ca09c723e */ /* 0x000fe200000000ff */
[----:B------:R-:W-:Y:S06]  /*3030*/  BRA `(.L_x_17548) ;  /* 0x0000000000907947 */ /* 0x000fec0003800000 */
.L_x_17547:
        /* <DEDUP_REMOVED lines=35> */
[----:B------:R-:W-:-:S07]  /*3270*/  F2FP.F16.F32.PACK_AB R159, R159, R160 ;  /* 0x000000a09f9f723e */ /* 0x000fce00000000ff */
.L_x_17548:
        /* <DEDUP_REMOVED lines=8> */
.L_x_17546:
[----:B------:R-:W-:Y:S05]  /*3300*/  BSYNC.RECONVERGENT B2 ;  /* 0x0000000000027941 */ /* 0x000fea0003800200 */
.L_x_17545:
        /* <DEDUP_REMOVED lines=42> */
.L_x_17551:
        /* <DEDUP_REMOVED lines=36> */
.L_x_17552:
        /* <DEDUP_REMOVED lines=8> */
.L_x_17550:
[----:B------:R-:W-:Y:S05]  /*3870*/  BSYNC.RECONVERGENT B2 ;  /* 0x0000000000027941 */ /* 0x000fea0003800200 */
.L_x_17549:
        /* <DEDUP_REMOVED lines=42> */
.L_x_17555:
        /* <DEDUP_REMOVED lines=36> */
.L_x_17556:
        /* <DEDUP_REMOVED lines=8> */
.L_x_17554:
[----:B------:R-:W-:Y:S05]  /*3de0*/  BSYNC.RECONVERGENT B2 ;  /* 0x0000000000027941 */ /* 0x000fea0003800200 */
.L_x_17553:
        /* <DEDUP_REMOVED lines=22> */
[----:B------:R-:W-:Y:S01]  /*3f50*/  F2FP.F16.F32.PACK_AB R159, R159, R156 ;  /* 0x0000009c9f9f723e */ /* 0x000fe200000000ff */
        /* <DEDUP_REMOVED lines=8> */
[----:B------:R-:W-:Y:S01]  /*3fe0*/  F2FP.F16.F32.PACK_AB R158, R156, R158 ;  /* 0x0000009e9c9e723e */ /* 0x000fe200000000ff */
[-C--:B------:R-:W-:Y:S01]  /*3ff0*/  FMUL.FTZ R157, R154, R174.reuse ;  /* 0x000000ae9a9d7220 */ /* 0x080fe20000410000 */
[----:B------:R-:W-:Y:S01]  /*4000*/  FMUL.FTZ R156, R155, R174 ;  /* 0x000000ae9b9c7220 */ /* 0x000fe20000410000 */
[C---:B------:R-:W-:Y:S01]  /*4010*/  FMUL.FTZ R152, R175.reuse, R152 ;  /* 0x00000098af987220 */ /* 0x040fe20000410000 */
[----:B------:R-:W-:-:S03]  /*4020*/  FMUL.FTZ R153, R175, R153 ;  /* 0x00000099af997220 */ /* 0x000fc60000410000 */
[----:B------:R-:W-:Y:S01]  /*4030*/  F2FP.F16.F32.PACK_AB R157, R156, R157 ;  /* 0x0000009d9c9d723e */ /* 0x000fe200000000ff */
[-C--:B------:R-:W-:Y:S01]  /*4040*/  FMUL.FTZ R156, R152, R174.reuse ;  /* 0x000000ae989c7220 */ /* 0x080fe20000410000 */
[----:B-1----:R-:W-:-:S05]  /*4050*/  FMUL.FTZ R160, R153, R174 ;  /* 0x000000ae99a07220 */ /* 0x002fca0000410000 */
[----:B------:R-:W-:Y:S01]  /*4060*/  F2FP.F16.F32.PACK_AB R156, R160, R156 ;  /* 0x0000009ca09c723e */ /* 0x000fe200000000ff */
[----:B------:R-:W-:Y:S06]  /*4070*/  BRA `(.L_x_17559) ;  /* 0x0000000000907947 */ /* 0x000fec0003800000 */
.L_x_17558:
        /* <DEDUP_REMOVED lines=35> */
[----:B------:R-:W-:-:S07]  /*42b0*/  F2FP.F16.F32.PACK_AB R159, R159, R162 ;  /* 0x000000a29f9f723e */ /* 0x000fce00000000ff */
.L_x_17559:
        /* <DEDUP_REMOVED lines=8> */
.L_x_17540:
        /* <DEDUP_REMOVED lines=27> */
[----:B------:R-:W-:-:S03]  /*44f0*/  FFMA.FTZ R160, R175, R160, R38 ;  /* 0x000000a0afa07223 */ /* 0x000fc60000010026 */
[----:B------:R-:W-:Y:S01]  /*4500*/  FFMA.FTZ R157, R175, R157, R43 ;  /* 0x0000009daf9d7223 */ /* 0x000fe2000001002b */
[----:B------:R-:W-:-:S03]  /*4510*/  FMUL.FTZ R160, R160, R174 ;  /* 0x000000aea0a07220 */ /* 0x000fc60000410000 */
[----:B------:R-:W-:-:S05]  /*4520*/  FMUL.FTZ R157, R157, R174 ;  /* 0x000000ae9d9d7220 */ /* 0x000fca0000410000 */
[----:B------:R-:W-:Y:S01]  /*4530*/  F2FP.F16.F32.PACK_AB R157, R157, R158 ;  /* 0x0000009e9d9d723e */ /* 0x000fe200000000ff */
[----:B------:R-:W-:-:S04]  /*4540*/  FFMA.FTZ R158, R23, R162, R163 ;  /* 0x000000a2179e7223 */ /* 0x000fc800000100a3 */
[----:B------:R-:W-:-:S04]  /*4550*/  FADD.FTZ R158, R223, -R158 ;  /* 0x8000009edf9e7221 */ /* 0x000fc80000010000 */
[----:B------:R-:W-:-:S04]  /*4560*/  FFMA.FTZ R158, R175, R158, R37 ;  /* 0x0000009eaf9e7223 */ /* 0x000fc80000010025 */
[----:B------:R-:W-:-:S05]  /*4570*/  FMUL.FTZ R158, R158, R174 ;  /* 0x000000ae9e9e7220 */ /* 0x000fca0000410000 */
[----:B------:R-:W-:Y:S01]  /*4580*/  F2FP.F16.F32.PACK_AB R158, R158, R159 ;  /* 0x0000009f9e9e723e */ /* 0x000fe200000000ff */
[----:B------:R-:W-:-:S04]  /*4590*/  FFMA.FTZ R159, R25, R162, R163 ;  /* 0x000000a2199f7223 */ /* 0x000fc800000100a3 */
[----:B------:R-:W-:-:S04]  /*45a0*/  FADD.FTZ R159, R221, -R159 ;  /* 0x8000009fdd9f7221 */ /* 0x000fc80000010000 */
[----:B------:R-:W-:-:S04]  /*45b0*/  FFMA.FTZ R159, R175, R159, R39 ;  /* 0x0000009faf9f7223 */ /* 0x000fc80000010027 */
[----:B------:R-:W-:-:S05]  /*45c0*/  FMUL.FTZ R159, R159, R174 ;  /* 0x000000ae9f9f7220 */ /* 0x000fca0000410000 */
[----:B------:R-:W-:Y:S02]  /*45d0*/  F2FP.F16.F32.PACK_AB R159, R159, R160 ;  /* 0x000000a09f9f723e */ /* 0x000fe400000000ff */
[----:B------:R-:W0:Y:S02]  /*45e0*/  LDC.64 R160, c[0x0][0x468] ;  /* 0x00011a00ffa07b82 */ /* 0x000e240000000a00 */
[C---:B0-----:R-:W-:Y:S01]  /*45f0*/  IMAD.WIDE.U32 R160, R2.reuse, 0x10, R160 ;  /* 0x0000001002a07825 */ /* 0x041fe200078e00a0 */
[----:B------:R-:W-:-:S04]  /*4600*/  IADD3 R2, PT, PT, R2, 0x20, RZ ;  /* 0x0000002002027810 */ /* 0x000fc80007ffe0ff */
[----:B------:R0:W-:Y:S03]  /*4610*/  STG.E.128 desc[UR6][R160.64], R156 ;  /* 0x0000009ca0007986 */ /* 0x0001e6000c101d06 */
.L_x_17562:
[----:B------:R-:W-:Y:S05]  /*4620*/  BSYNC.RECONVERGENT B2 ;  /* 0x0000000000027941 */ /* 0x000fea0003800200 */
.L_x_17561:
        /* <DEDUP_REMOVED lines=42> */
.L_x_17564:
[----:B------:R-:W-:Y:S05]  /*48d0*/  BSYNC.RECONVERGENT B2 ;  /* 0x0000000000027941 */ /* 0x000fea0003800200 */
.L_x_17563:
        /* <DEDUP_REMOVED lines=42> */
.L_x_17566:
[----:B------:R-:W-:Y:S05]  /*4b80*/  BSYNC.RECONVERGENT B2 ;  /* 0x0000000000027941 */ /* 0x000fea0003800200 */
.L_x_17565:
        /* <DEDUP_REMOVED lines=42> */
.L_x_17568:
[----:B------:R-:W-:Y:S05]  /*4e30*/  BSYNC.RECONVERGENT B2 ;  /* 0x0000000000027941 */ /* 0x000fea0003800200 */
.L_x_17567:
        /* <DEDUP_REMOVED lines=18> */
[----:B------:R-:W-:Y:S01]  /*4f60*/  F2FP.F16.F32.PACK_AB R156, R156, R157 ;  /* 0x0000009d9c9c723e */ /* 0x000fe200000000ff */
[----:B------:R-:W-:-:S04]  /*4f70*/  FFMA.FTZ R157, R178, R162, R163 ;  /* 0x000000a2b29d7223 */ /* 0x000fc800000100a3 */
[----:B------:R-:W-:-:S04]  /*4f80*/  FADD.FTZ R157, R211, -R157 ;  /* 0x8000009dd39d7221 */ /* 0x000fc80000010000 */
[----:B------:R-:W-:-:S04]  /*4f90*/  FFMA.FTZ R157, R175, R157, R143 ;  /* 0x0000009daf9d7223 */ /* 0x000fc8000001008f */
[----:B------:R-:W-:-:S05]  /*4fa0*/  FMUL.FTZ R157, R157, R174 ;  /* 0x000000ae9d9d7220 */ /* 0x000fca0000410000 */
[----:B------:R-:W-:Y:S01]  /*4fb0*/  F2FP.F16.F32.PACK_AB R157, R157, R158 ;  /* 0x0000009e9d9d723e */ /* 0x000fe200000000ff */
[----:B------:R-:W-:Y:S01]  /*4fc0*/  FFMA.FTZ R158, R176, R162, R163 ;  /* 0x000000a2b09e7223 */ /* 0x000fe200000100a3 */
[----:B0-----:R-:W-:-:S04]  /*4fd0*/  IMAD.WIDE.U32 R160, R2, 0x10, R160 ;  /* 0x0000001002a07825 */ /* 0x001fc800078e00a0 */
[----:B------:R-:W-:-:S04]  /*4fe0*/  FADD.FTZ R158, R187, -R158 ;  /* 0x8000009ebb9e7221 */ /* 0x000fc80000010000 */
[----:B------:R-:W-:-:S04]  /*4ff0*/  FFMA.FTZ R158, R175, R158, R145 ;  /* 0x0000009eaf9e7223 */ /* 0x000fc80000010091 */
[----:B------:R-:W-:-:S05]  /*5000*/  FMUL.FTZ R158, R158, R174 ;  /* 0x000000ae9e9e7220 */ /* 0x000fca0000410000 */
        /* <DEDUP_REMOVED lines=9> */
[----:B------:R-:W-:-:S05]  /*50a0*/  F2FP.F16.F32.PACK_AB R159, R159, R162 ;  /* 0x000000a29f9f723e */ /* 0x000fca00000000ff */
[----:B------:R0:W-:Y:S01]  /*50b0*/  STG.E.128 desc[UR6][R160.64], R156 ;  /* 0x0000009ca0007986 */ /* 0x0001e2000c101d06 */
[----:B------:R-:W-:Y:S05]  /*50c0*/  BRA `(.L_x_17557) ;  /* 0x0000000c00a07947 */ /* 0x000fea0003800000 */
.L_x_17560:
        /* <DEDUP_REMOVED lines=23> */
[----:B------:R-:W-:Y:S01]  /*5240*/  F2FP.F16.F32.PACK_AB R159, R156, R159 ;  /* 0x0000009f9c9f723e */ /* 0x000fe200000000ff */
[-C--:B------:R-:W-:Y:S01]  /*5250*/  FMUL.FTZ R158, R148, R174.reuse ;  /* 0x000000ae949e7220 */ /* 0x080fe20000410000 */
[----:B------:R-:W-:Y:S01]  /*5260*/  FMUL.FTZ R156, R149, R174 ;  /* 0x000000ae959c7220 */ /* 0x000fe20000410000 */
[----:B------:R-:W-:Y:S01]  /*5270*/  FADD.FTZ R152, R182, -R152 ;  /* 0x80000098b6987221 */ /* 0x000fe20000010000 */
[----:B------:R-:W-:Y:S01]  /*5280*/  FADD.FTZ R153, R227, -R153 ;  /* 0x80000099e3997221 */ /* 0x000fe20000010000 */
[C---:B------:R-:W-:Y:S01]  /*5290*/  FFMA.FTZ R154, R175.reuse, R154, R42 ;  /* 0x0000009aaf9a7223 */ /* 0x040fe2000001002a */
[----:B------:R-:W-:Y:S01]  /*52a0*/  FFMA.FTZ R155, R175, R155, R43 ;  /* 0x0000009baf9b7223 */ /* 0x000fe2000001002b */
[----:B------:R-:W-:Y:S01]  /*52b0*/  F2FP.F16.F32.PACK_AB R158, R156, R158 ;  /* 0x0000009e9c9e723e */ /* 0x000fe200000000ff */
[----:B0-----:R-:W-:-:S04]  /*52c0*/  IMAD.WIDE.U32 R160, R2, 0x20, R160 ;  /* 0x0000002002a07825 */ /* 0x001fc800078e00a0 */
[C---:B------:R-:W-:Y:S01]  /*52d0*/  FFMA.FTZ R152, R175.reuse, R152, R40 ;  /* 0x00000098af987223 */ /* 0x040fe20000010028 */
[----:B------:R-:W-:Y:S01]  /*52e0*/  FFMA.FTZ R153, R175, R153, R41 ;  /* 0x00000099af997223 */ /* 0x000fe20000010029 */
[-C--:B------:R-:W-:Y:S01]  /*52f0*/  FMUL.FTZ R157, R154, R174.reuse ;  /* 0x000000ae9a9d7220 */ /* 0x080fe20000410000 */
[-C--:B------:R-:W-:Y:S01]  /*5300*/  FMUL.FTZ R156, R155, R174.reuse ;  /* 0x000000ae9b9c7220 */ /* 0x080fe20000410000 */
[----:B------:R-:W-:Y:S04]  /*5310*/  STG.E.128 desc[UR6][R160.64+0x10], R148 ;  /* 0x00001094a0007986 */ /* 0x000fe8000c101d06 */
[----:B------:R0:W-:Y:S01]  /*5320*/  STG.E.128 desc[UR6][R160.64], R152 ;  /* 0x00000098a0007986 */ /* 0x0001e2000c101d06 */
[----:B------:R-:W-:Y:S01]  /*5330*/  F2FP.F16.F32.PACK_AB R157, R156, R157 ;  /* 0x0000009d9c9d723e */ /* 0x000fe200000000ff */
[-C--:B------:R-:W-:Y:S01]  /*5340*/  FMUL.FTZ R156, R152, R174.reuse ;  /* 0x000000ae989c7220 */ /* 0x080fe20000410000 */
[----:B0-----:R-:W-:-:S05]  /*5350*/  FMUL.FTZ R160, R153, R174 ;  /* 0x000000ae99a07220 */ /* 0x001fca0000410000 */
[----:B------:R-:W-:Y:S02]  /*5360*/  F2FP.F16.F32.PACK_AB R156, R160, R156 ;  /* 0x0000009ca09c723e */ /* 0x000fe400000000ff */
[----:B------:R-:W0:Y:S02]  /*5370*/  LDC.64 R160, c[0x0][0x468] ;  /* 0x00011a00ffa07b82 */ /* 0x000e240000000a00 */
[C---:B0-----:R-:W-:Y:S01]  /*5380*/  IMAD.WIDE.U32 R160, R2.reuse, 0x10, R160 ;  /* 0x0000001002a07825 */ /* 0x041fe200078e00a0 */
[----:B------:R-:W-:-:S04]  /*5390*/  IADD3 R2, PT, PT, R2, 0x20, RZ ;  /* 0x0000002002027810 */ /* 0x000fc80007ffe0ff */
[----:B------:R0:W-:Y:S03]  /*53a0*/  STG.E.128 desc[UR6][R160.64], R156 ;  /* 0x0000009ca0007986 */ /* 0x0001e6000c101d06 */
.L_x_17570:
[----:B------:R-:W-:Y:S05]  /*53b0*/  BSYNC.RECONVERGENT B2 ;  /* 0x0000000000027941 */ /* 0x000fea0003800200 */
.L_x_17569:
        /* <DEDUP_REMOVED lines=46> */
.L_x_17572:
[----:B------:R-:W-:Y:S05]  /*56a0*/  BSYNC.RECONVERGENT B2 ;  /* 0x0000000000027941 */ /* 0x000fea0003800200 */
.L_x_17571:
        /* <DEDUP_REMOVED lines=46> */
.L_x_17574:
[----:B------:R-:W-:Y:S05]  /*5990*/  BSYNC.RECONVERGENT B2 ;  /* 0x0000000000027941 */ /* 0x000fea0003800200 */
.L_x_17573:
        /* <DEDUP_REMOVED lines=46> */
.L_x_17576:
[----:B------:R-:W-:Y:S05]  /*5c80*/  BSYNC.RECONVERGENT B2 ;  /* 0x0000000000027941 */ /* 0x000fea0003800200 */
.L_x_17575:
        /* <DEDUP_REMOVED lines=28> */
[C---:B------:R-:W-:Y:S01]  /*5e50*/  FFMA.FTZ R155, R175.reuse, R155, R143 ;  /* 0x0000009baf9b7223 */ /* 0x040fe2000001008f */
[----:B------:R-:W-:Y:S01]  /*5e60*/  F2FP.F16.F32.PACK_AB R158, R156, R158 ;  /* 0x0000009e9c9e723e */ /* 0x000fe200000000ff */
[C---:B------:R-:W-:Y:S01]  /*5e70*/  FFMA.FTZ R152, R175.reuse, R152, R140 ;  /* 0x00000098af987223 */ /* 0x040fe2000001008c */
[----:B------:R-:W-:Y:S01]  /*5e80*/  FFMA.FTZ R153, R175, R153, R141 ;  /* 0x00000099af997223 */ /* 0x000fe2000001008d */
[----:B0-----:R-:W-:-:S04]  /*5e90*/  IMAD.WIDE.U32 R160, R2, 0x20, R160 ;  /* 0x0000002002a07825 */ /* 0x001fc800078e00a0 */
[-C--:B------:R-:W-:Y:S01]  /*5ea0*/  FMUL.FTZ R157, R154, R174.reuse ;  /* 0x000000ae9a9d7220 */ /* 0x080fe20000410000 */
[-C--:B------:R-:W-:Y:S01]  /*5eb0*/  FMUL.FTZ R156, R155, R174.reuse ;  /* 0x000000ae9b9c7220 */ /* 0x080fe20000410000 */
[----:B------:R-:W-:Y:S04]  /*5ec0*/  STG.E.128 desc[UR6][R160.64], R152 ;  /* 0x00000098a0007986 */ /* 0x000fe8000c101d06 */
[----:B------:R-:W-:Y:S01]  /*5ed0*/  F2FP.F16.F32.PACK_AB R157, R156, R157 ;  /* 0x0000009d9c9d723e */ /* 0x000fe200000000ff */
[-C--:B------:R-:W-:Y:S01]  /*5ee0*/  FMUL.FTZ R156, R152, R174.reuse ;  /* 0x000000ae989c7220 */ /* 0x080fe20000410000 */
[----:B------:R0:W-:Y:S02]  /*5ef0*/  STG.E.128 desc[UR6][R160.64+0x10], R148 ;  /* 0x00001094a0007986 */ /* 0x0001e4000c101d06 */
[----:B0-----:R-:W-:-:S05]  /*5f00*/  FMUL.FTZ R160, R153, R174 ;  /* 0x000000ae99a07220 */ /* 0x001fca0000410000 */
[----:B------:R-:W-:Y:S02]  /*5f10*/  F2FP.F16.F32.PACK_AB R156, R160, R156 ;  /* 0x0000009ca09c723e */ /* 0x000fe400000000ff */
[----:B------:R-:W0:Y:S02]  /*5f20*/  LDC.64 R160, c[0x0][0x468] ;  /* 0x00011a00ffa07b82 */ /* 0x000e240000000a00 */
[----:B0-----:R-:W-:-:S05]  /*5f30*/  IMAD.WIDE.U32 R160, R2, 0x10, R160 ;  /* 0x0000001002a07825 */ /* 0x001fca00078e00a0 */
[----:B------:R0:W-:Y:S02]  /*5f40*/  STG.E.128 desc[UR6][R160.64], R156 ;  /* 0x0000009ca0007986 */ /* 0x0001e4000c101d06 */
.L_x_17557:
[----:B------:R-:W-:Y:S05]  /*5f50*/  BSYNC.RECONVERGENT B1 ;  /* 0x0000000000017941 */ /* 0x000fea0003800200 */
.L_x_17539:
[----:B0-234-:R-:W0:Y:S02]  /*5f60*/  LDC.64 R156, c[0x0][0x380] ;  /* 0x0000e000ff9c7b82 */ /* 0x01de240000000a00 */
[----:B0-----:R-:W-:-:S04]  /*5f70*/  LEA R228, R156, R228, 0x2 ;  /* 0x000000e49ce47211 */ /* 0x001fc800078e10ff */
[----:B------:R-:W-:-:S13]  /*5f80*/  ISETP.GE.AND P0, PT, R228, R157, PT ;  /* 0x0000009de400720c */ /* 0x000fda0003f06270 */
[----:B------:R-:W-:Y:S05]  /*5f90*/  @!P0 BRA `(.L_x_17577) ;  /* 0xffffffa8008c8947 */ /* 0x000fea000383ffff */
.L_x_17527:
[----:B------:R-:W-:Y:S05]  /*5fa0*/  BSYNC B0 ;  /* 0x0000000000007941 */ /* 0x000fea0003800000 */
.L_x_17526:
        /* <DEDUP_REMOVED lines=312> */
.L_x_17538:
        /* <DEDUP_REMOVED lines=8> */
.L_x_17579:
[----:B------:R-:W-:Y:S05]  /*73b0*/  BSYNC B1 ;  /* 0x0000000000017941 */ /* 0x000fea0003800000 */
.L_x_17578:
        /* <DEDUP_REMOVED lines=9> */
.L_x_17580:
        /* <DEDUP_REMOVED lines=8> */
.L_x_17581:
[----:B------:R-:W-:Y:S02]  /*74d0*/  MOV R159, R161 ;  /* 0x000000a1009f7202 */ /* 0x000fe40000000f00 */
[----:B------:R-:W-:-:S05]  /*74e0*/  MOV R156, R162 ;  /* 0x000000a2009c7202 */ /* 0x000fca0000000f00 */
[----:B------:R-:W-:Y:S01]  /*74f0*/  FADD.FTZ R160, R160, R156 ;  /* 0x0000009ca0a07221 */ /* 0x000fe20000010000 */
[----:B------:R-:W-:-:S07]  /*7500*/  MOV R156, 0xffffffff ;  /* 0xffffffff009c7802 */ /* 0x000fce0000000f00 */
[----:B------:R-:W-:Y:S05]  /*7510*/  WARPSYNC.COLLECTIVE R156, `(.L_x_17582) ;  /* 0x000000009c087348 */ /* 0x000fea0003c00000 */
[----:B------:R0:W1:Y:S02]  /*7520*/  SHFL.BFLY P6, R162, R159, R158, R157 ;  /* 0x0c00009e9fa27389 */ /* 0x00006400000c009d */
[----:B01----:R-:W-:Y:S05]  /*7530*/  ENDCOLLECTIVE ;  /* 0x000000000000791b */ /* 0x003fea0003800000 */
.L_x_17582:
        /* <DEDUP_REMOVED lines=8> */
.L_x_17583:
[----:B------:R-:W-:Y:S02]  /*75c0*/  MOV R159, R161 ;  /* 0x000000a1009f7202 */ /* 0x000fe40000000f00 */
[----:B------:R-:W-:-:S05]  /*75d0*/  MOV R156, R162 ;  /* 0x000000a2009c7202 */ /* 0x000fca0000000f00 */
[----:B------:R-:W-:Y:S01]  /*75e0*/  FADD.FTZ R160, R160, R156 ;  /* 0x0000009ca0a07221 */ /* 0x000fe20000010000 */
[----:B------:R-:W-:-:S07]  /*75f0*/  MOV R156, 0xffffffff ;  /* 0xffffffff009c7802 */ /* 0x000fce0000000f00 */
[----:B------:R-:W-:Y:S05]  /*7600*/  WARPSYNC.COLLECTIVE R156, `(.L_x_17584) ;  /* 0x000000009c087348 */ /* 0x000fea0003c00000 */
[----:B------:R0:W1:Y:S02]  /*7610*/  SHFL.BFLY P6, R162, R159, R158, R157 ;  /* 0x0c00009e9fa27389 */ /* 0x00006400000c009d */
[----:B01----:R-:W-:Y:S05]  /*7620*/  ENDCOLLECTIVE ;  /* 0x000000000000791b */ /* 0x003fea0003800000 */
.L_x_17584:
        /* <DEDUP_REMOVED lines=8> */
.L_x_17585:
[----:B------:R-:W-:Y:S02]  /*76b0*/  MOV R159, R161 ;  /* 0x000000a1009f7202 */ /* 0x000fe40000000f00 */
[----:B------:R-:W-:-:S05]  /*76c0*/  MOV R156, R162 ;  /* 0x000000a2009c7202 */ /* 0x000fca0000000f00 */
[----:B------:R-:W-:Y:S01]  /*76d0*/  FADD.FTZ R160, R160, R156 ;  /* 0x0000009ca0a07221 */ /* 0x000fe20000010000 */
[----:B------:R-:W-:-:S07]  /*76e0*/  MOV R156, 0xffffffff ;  /* 0xffffffff009c7802 */ /* 0x000fce0000000f00 */
[----:B------:R-:W-:Y:S05]  /*76f0*/  WARPSYNC.COLLECTIVE R156, `(.L_x_17586) ;  /* 0x000000009c087348 */ /* 0x000fea0003c00000 */
[----:B------:R0:W1:Y:S02]  /*7700*/  SHFL.BFLY P6, R162, R159, R158, R157 ;  /* 0x0c00009e9fa27389 */ /* 0x00006400000c009d */
[----:B01----:R-:W-:Y:S05]  /*7710*/  ENDCOLLECTIVE ;  /* 0x000000000000791b */ /* 0x003fea0003800000 */
.L_x_17586:
        /* <DEDUP_REMOVED lines=8> */
.L_x_17587:
[----:B------:R-:W-:Y:S02]  /*77a0*/  MOV R159, R161 ;  /* 0x000000a1009f7202 */ /* 0x000fe40000000f00 */
[----:B------:R-:W-:-:S07]  /*77b0*/  MOV R163, R162 ;  /* 0x000000a200a37202 */ /* 0x000fce0000000f00 */
[----:B------:R-:W-:Y:S05]  /*77c0*/  WARPSYNC.COLLECTIVE R156, `(.L_x_17588) ;  /* 0x000000009c087348 */ /* 0x000fea0003c00000 */
[----:B------:R0:W1:Y:S02]  /*77d0*/  SHFL.BFLY P6, R162, R159, R158, R157 ;  /* 0x0c00009e9fa27389 */ /* 0x00006400000c009d */
[----:B01----:R-:W-:Y:S05]  /*77e0*/  ENDCOLLECTIVE ;  /* 0x000000000000791b */ /* 0x003fea0003800000 */
.L_x_17588:
[----:B------:R-:W-:Y:S01]  /*77f0*/  MOV R157, R162 ;  /* 0x000000a2009d7202 */ /* 0x000fe20000000f00 */
[----:B------:R-:W-:Y:S06]  /*7800*/  BRA `(.L_x_17589) ;  /* 0xffffffac00dc7947 */ /* 0x000fec000383ffff */
.L_x_17590:
        /* <DEDUP_REMOVED lines=15> */
.L_x_25492:


//--------------------- .text._ZN10layer_norm13ln_bwd_kernelINS_13Kernel_traitsIf6__halffS2_fjLj1280ELj1ELj4ELj1ELj16ENS_18Kernel_traits_baseILj1280EfS2_fS2_fjLj128EEEEELb0ELb0ELb0ELb1EEEvNS_9BwdParamsE --------------------------
	.section	.text._ZN10layer_norm13ln_bwd_kernelINS_13Kernel_traitsIf6__halffS2_fjLj1280ELj1ELj4ELj1ELj16ENS_18Kernel_traits_baseILj1280EfS2_fS2_fjLj128EEEEELb0ELb0ELb0ELb1EEEvNS_9BwdParamsE,"ax",@progbits
	.align	128
        .global         _ZN10layer_norm13ln_bwd_kernelINS_13Kernel_traitsIf6__halffS2_fjLj1280ELj1ELj4ELj1ELj16ENS_18Kernel_traits_baseILj1280EfS2_fS2_fjLj128EEEEELb0ELb0ELb0ELb1EEEvNS_9BwdParamsE
        .type           _ZN10layer_norm13ln_bwd_kernelINS_13Kernel_traitsIf6__halffS2_fjLj1280ELj1ELj4ELj1ELj16ENS_18Kernel_traits_baseILj1280EfS2_fS2_fjLj128EEEEELb0ELb0ELb0ELb1EEEvNS_9BwdParamsE,@function
        .size           _ZN10layer_norm13ln_bwd_kernelINS_13Kernel_traitsIf6__halffS2_fjLj1280ELj1ELj4ELj1ELj16ENS_18Kernel_traits_baseILj1280EfS2_fS2_fjLj128EEEEELb0ELb0ELb0ELb1EEEvNS_9BwdParamsE,(.L_x_25493 - _ZN10layer_norm13ln_bwd_kernelINS_13Kernel_traitsIf6__halffS2_fjLj1280ELj1ELj4ELj1ELj16ENS_18Kernel_traits_baseILj1280EfS2_fS2_fjLj128EEEEELb0ELb0ELb0ELb1EEEvNS_9BwdParamsE)
        .other          _ZN10layer_norm13ln_bwd_kernelINS_13Kernel_traitsIf6__halffS2_fjLj1280ELj1ELj4ELj1ELj16ENS_18Kernel_traits_baseILj1280EfS2_fS2_fjLj128EEEEELb0ELb0ELb0ELb1EEEvNS_9BwdParamsE,@"STO_CUDA_ENTRY STV_DEFAULT"
_ZN10layer_norm13ln_bwd_kernelINS_13Kernel_traitsIf6__halffS2_fjLj1280ELj1ELj4ELj1ELj16ENS_18Kernel_traits_baseILj1280EfS2_fS2_fjLj128EEEEELb0ELb0ELb0ELb1EEEvNS_9BwdParamsE:
.text._ZN10layer_norm13ln_bwd_kernelINS_13Kernel_traitsIf6__halffS2_fjLj1280ELj1ELj4ELj1ELj16ENS_18Kernel_traits_baseILj1280EfS2_fS2_fjLj128EEEEELb0ELb0ELb0ELb1EEEvNS_9BwdParamsE:
        /* <DEDUP_REMOVED lines=95> */
[----:B------:R-:W-:Y:S02]  /*05f0*/  MOV R226, RZ ;  /* 0x000000ff00e27202 */ /* 0x000fe40000000f00 */
        /* <DEDUP_REMOVED lines=25> */
.L_x_17608:
[----:B------:R-:W0:Y:S01]  /*0790*/  S2R R120, SR_TID.X ;  /* 0x0000000000787919 */ /* 0x000e220000002100 */
[----:B------:R-:W1:Y:S01]  /*07a0*/  @P0 LDC.64 R204, c[0x0][0x3e0] ;  /* 0x0000f800ffcc0b82 */ /* 0x000e620000000a00 */
[C---:B------:R-:W-:Y:S01]  /*07b0*/  IMAD R118, R186.reuse, UR9, RZ ;  /* 0x00000009ba767c24 */ /* 0x040fe2000f8e02ff */
[----:B------:R-:W2:Y:S04]  /*07c0*/  LDL.LU R252, [R1] ;  /* 0x0000000001fc7983 */ /* 0x000ea80000300800 */
[----:B------:R-:W-:Y:S01]  /*07d0*/  SHF.R.S32.HI R119, RZ, 0x1f, R118 ;  /* 0x0000001fff777819 */ /* 0x000fe20000011476 */
[----:B------:R-:W3:Y:S01]  /*07e0*/  LDL.LU R222, [R1+0x4] ;  /* 0x0000040001de7983 */ /* 0x000ee20000300800 */
[----:B------:R-:W4:Y:S02]  /*07f0*/  LDC.64 R116, c[0x0][0x3c0] ;  /* 0x0000f000ff747b82 */ /* 0x000f240000000a00 */
[----:B------:R-:W-:Y:S01]  /*0800*/  LEA.HI R212, R119, R118, RZ, 0x3 ;  /* 0x0000007677d47211 */ /* 0x000fe200078f18ff */
[----:B------:R-:W3:Y:S05]  /*0810*/  LDL.LU R251, [R1+0x8] ;  /* 0x0000080001fb7983 */ /* 0x000eea0000300800 */
[----:B------:R-:W4:Y:S08]  /*0820*/  LDC.64 R160, c[0x0][0x3a8] ;  /* 0x0000ea00ffa07b82 */ /* 0x000f300000000a00 */
[----:B------:R-:W4:Y:S01]  /*0830*/  LDC.64 R172, c[0x0][0x428] ;  /* 0x00010a00ffac7b82 */ /* 0x000f220000000a00 */
[----:B-1----:R-:W-:Y:S01]  /*0840*/  @P0 IMAD.WIDE R204, R186, 0x2, R204 ;  /* 0x00000002bacc0825 */ /* 0x002fe200078e02cc */
[----:B0-----:R-:W-:-:S05]  /*0850*/  LOP3.LUT R187, R120, 0x1f, RZ, 0xc0, !PT ;  /* 0x0000001f78bb7812 */ /* 0x001fca00078ec0ff */
[----:B------:R-:W2:Y:S01]  /*0860*/  @P0 LDG.E.U16 R204, desc[UR6][R204.64] ;  /* 0x00000006cccc0981 */ /* 0x000ea2000c1e1500 */
[----:B------:R-:W0:Y:S01]  /*0870*/  LDC.64 R196, c[0x0][0x3c8] ;  /* 0x0000f200ffc47b82 */ /* 0x000e220000000a00 */
[----:B------:R-:W-:Y:S01]  /*0880*/  LEA.HI.SX32 R212, R212, R187, 0x1d ;  /* 0x000000bbd4d47211 */ /* 0x000fe200078feaff */
[----:B----4-:R-:W-:-:S03]  /*0890*/  IMAD.WIDE R116, R186, 0x4, R116 ;  /* 0x00000004ba747825 */ /* 0x010fc600078e0274 */
[C---:B------:R-:W-:Y:S02]  /*08a0*/  IADD3 R189, PT, PT, R212.reuse, 0x20, RZ ;  /* 0x00000020d4bd7810 */ /* 0x040fe40007ffe0ff */
[C---:B------:R-:W-:Y:S02]  /*08b0*/  IADD3 R198, PT, PT, R212.reuse, 0x40, RZ ;  /* 0x00000040d4c67810 */ /* 0x040fe40007ffe0ff */
[C---:B------:R-:W-:Y:S02]  /*08c0*/  IADD3 R200, PT, PT, R212.reuse, 0x60, RZ ;  /* 0x00000060d4c87810 */ /* 0x040fe40007ffe0ff */
[C---:B------:R-:W-:Y:S01]  /*08d0*/  IADD3 R202, PT, PT, R212.reuse, 0x80, RZ ;  /* 0x00000080d4ca7810 */ /* 0x040fe20007ffe0ff */
[--C-:B------:R-:W-:Y:S01]  /*08e0*/  IMAD.WIDE.U32 R124, R212, 0x20, R160.reuse ;  /* 0x00000020d47c7825 */ /* 0x100fe200078e00a0 */
[----:B------:R-:W4:Y:S03]  /*08f0*/  LDG.E R213, desc[UR6][R116.64] ;  /* 0x0000000674d57981 */ /* 0x000f26000c1e1900 */
[----:B------:R-:W-:-:S04]  /*0900*/  IMAD.WIDE.U32 R136, R189, 0x20, R160 ;  /* 0x00000020bd887825 */ /* 0x000fc800078e00a0 */
[--C-:B------:R-:W-:Y:S01]  /*0910*/  IMAD.WIDE.U32 R144, R198, 0x20, R160.reuse ;  /* 0x00000020c6907825 */ /* 0x100fe200078e00a0 */
[----:B------:R-:W-:Y:S01]  /*0920*/  ISETP.NE.U32.AND P1, PT, RZ, UR10, PT ;  /* 0x0000000aff007c0c */ /* 0x000fe2000bf25070 */
[----:B------:R-:W3:Y:S02]  /*0930*/  LDG.E.128 R128, desc[UR6][R136.64] ;  /* 0x0000000688807981 */ /* 0x000ee4000c1e1d00 */
[--C-:B------:R-:W-:Y:S01]  /*0940*/  IMAD.WIDE.U32 R152, R200, 0x20, R160.reuse ;  /* 0x00000020c8987825 */ /* 0x100fe200078e00a0 */
[----:B------:R-:W-:Y:S01]  /*0950*/  ISETP.NE.AND P2, PT, RZ, UR8, PT ;  /* 0x00000008ff007c0c */ /* 0x000fe2000bf45270 */
[----:B------:R-:W3:Y:S02]  /*0960*/  LDG.E.128 R116, desc[UR6][R124.64] ;  /* 0x000000067c747981 */ /* 0x000ee4000c1e1d00 */
[----:B------:R-:W-:-:S04]  /*0970*/  IMAD.WIDE.U32 R160, R202, 0x20, R160 ;  /* 0x00000020caa07825 */ /* 0x000fc800078e00a0 */
[----:B------:R-:W-:Y:S01]  /*0980*/  IMAD.WIDE.U32 R168, R200, 0x10, R172 ;  /* 0x00000010c8a87825 */ /* 0x000fe200078e00ac */
[----:B------:R-:W3:Y:S01]  /*0990*/  LDG.E.128 R156, desc[UR6][R160.64] ;  /* 0x00000006a09c7981 */ /* 0x000ee2000c1e1d00 */
[----:B------:R-:W-:Y:S02]  /*09a0*/  ISETP.NE.AND.EX P1, PT, RZ, UR11, PT, P1 ;  /* 0x0000000bff007c0c */ /* 0x000fe4000bf25310 */
[----:B0-----:R-:W-:Y:S01]  /*09b0*/  IMAD.WIDE R196, R186, 0x4, R196 ;  /* 0x00000004bac47825 */ /* 0x001fe200078e02c4 */
[----:B------:R-:W3:Y:S04]  /*09c0*/  LDG.E.128 R124, desc[UR6][R124.64+0x10] ;  /* 0x000010067c7c7981 */ /* 0x000ee8000c1e1d00 */
[----:B------:R-:W3:Y:S04]  /*09d0*/  LDG.E.128 R168, desc[UR6][R168.64] ;  /* 0x00000006a8a87981 */ /* 0x000ee8000c1e1d00 */
[----:B------:R0:W3:Y:S02]  /*09e0*/  LDG.E R193, desc[UR6][R196.64] ;  /* 0x00000006c4c17981 */ /* 0x0000e4000c1e1900 */
[----:B------:R-:W1:Y:S02]  /*09f0*/  @P1 LDC.64 R220, c[0x0][0x438] ;  /* 0x00010e00ffdc1b82 */ /* 0x000e640000000a00 */
[----:B------:R-:W3:Y:S01]  /*0a00*/  LDG.E.128 R160, desc[UR6][R160.64+0x10] ;  /* 0x00001006a0a07981 */ /* 0x000ee2000c1e1d00 */
[----:B------:R-:W-:-:S03]  /*0a10*/  IMAD.WIDE.U32 R132, R189, 0x10, R172 ;  /* 0x00000010bd847825 */ /* 0x000fc600078e00ac */
[----:B------:R-:W3:Y:S02]  /*0a20*/  LDG.E.128 R136, desc[UR6][R136.64+0x10] ;  /* 0x0000100688887981 */ /* 0x000ee4000c1e1d00 */
[----:B0-----:R-:W0:Y:S01]  /*0a30*/  @P1 LDC.64 R196, c[0x0][0x438] ;  /* 0x00010e00ffc41b82 */ /* 0x001e220000000a00 */
[--C-:B------:R-:W-:Y:S01]  /*0a40*/  IMAD.WIDE.U32 R120, R212, 0x10, R172.reuse ;  /* 0x00000010d4787825 */ /* 0x100fe200078e00ac */
[----:B------:R-:W3:Y:S03]  /*0a50*/  LDG.E.128 R132, desc[UR6][R132.64] ;  /* 0x0000000684847981 */ /* 0x000ee6000c1e1d00 */
[----:B------:R-:W-:Y:S01]  /*0a60*/  IMAD.WIDE.U32 R164, R198, 0x10, R172 ;  /* 0x00000010c6a47825 */ /* 0x000fe200078e00ac */
[----:B------:R-:W3:Y:S02]  /*0a70*/  LDG.E.128 R140, desc[UR6][R144.64] ;  /* 0x00000006908c7981 */ /* 0x000ee4000c1e1d00 */
[----:B------:R-:W3:Y:S02]  /*0a80*/  @P1 LDC.64 R218, c[0x0][0x438] ;  /* 0x00010e00ffda1b82 */ /* 0x000ee40000000a00 */
[----:B------:R-:W3:Y:S04]  /*0a90*/  LDG.E.128 R120, desc[UR6][R120.64] ;  /* 0x0000000678787981 */ /* 0x000ee8000c1e1d00 */
[----:B------:R-:W3:Y:S02]  /*0aa0*/  LDG.E.128 R148, desc[UR6][R152.64] ;  /* 0x0000000698947981 */ /* 0x000ee4000c1e1d00 */
[----:B------:R-:W3:Y:S02]  /*0ab0*/  @P1 LDC.64 R216, c[0x0][0x438] ;  /* 0x00010e00ffd81b82 */ /* 0x000ee40000000a00 */
[----:B------:R-:W3:Y:S04]  /*0ac0*/  LDG.E.128 R164, desc[UR6][R164.64] ;  /* 0x00000006a4a47981 */ /* 0x000ee8000c1e1d00 */
[----:B------:R-:W3:Y:S01]  /*0ad0*/  LDG.E.128 R144, desc[UR6][R144.64+0x10] ;  /* 0x0000100690907981 */ /* 0x000ee2000c1e1d00 */
[----:B0-----:R-:W-:Y:S01]  /*0ae0*/  @P1 IMAD.WIDE.U32 R196, R189, 0x20, R196 ;  /* 0x00000020bdc41825 */ /* 0x001fe200078e00c4 */
[----:B------:R-:W-:-:S02]  /*0af0*/  MOV R189, 0x3f800000 ;  /* 0x3f80000000bd7802 */ /* 0x000fc40000000f00 */
[----:B------:R-:W3:Y:S01]  /*0b00*/  LDG.E.128 R152, desc[UR6][R152.64+0x10] ;  /* 0x0000100698987981 */ /* 0x000ee2000c1e1d00 */
[----:B------:R-:W0:Y:S01]  /*0b10*/  @P1 LDC.64 R214, c[0x0][0x438] ;  /* 0x00010e00ffd61b82 */ /* 0x000e220000000a00 */
[----:B----4-:R-:W-:Y:S01]  /*0b20*/  FSEL R213, R213, RZ, !P2 ;  /* 0x000000ffd5d57208 */ /* 0x010fe20005000000 */
[----:B--2---:R-:W-:Y:S01]  /*0b30*/  @P0 HADD2.F32 R189, -RZ, R204.H0_H0 ;  /* 0x200000ccffbd0230 */ /* 0x004fe20000004100 */
[----:B-----5:R-:W5:Y:S01]  /*0b40*/  @P1 LDG.E.128 R76, desc[UR6][R196.64] ;  /* 0x00000006c44c1981 */ /* 0x020f62000c1e1d00 */
[----:B-1----:R-:W-:-:S03]  /*0b50*/  @P1 IMAD.WIDE.U32 R204, R212, 0x20, R220 ;  /* 0x00000020d4cc1825 */ /* 0x002fc600078e00dc */
[----:B------:R-:W2:Y:S01]  /*0b60*/  LDL.LU R221, [R1+0xc] ;  /* 0x00000c0001dd7983 */ /* 0x000ea20000300800 */
[----:B------:R-:W-:-:S03]  /*0b70*/  IMAD.WIDE.U32 R172, R202, 0x10, R172 ;  /* 0x00000010caac7825 */ /* 0x000fc600078e00ac */
[----:B------:R1:W5:Y:S04]  /*0b80*/  @P1 LDG.E.128 R80, desc[UR6][R196.64+0x10] ;  /* 0x00001006c4501981 */ /* 0x000368000c1e1d00 */
[----:B------:R-:W4:Y:S01]  /*0b90*/  LDG.E.128 R172, desc[UR6][R172.64] ;  /* 0x00000006acac7981 */ /* 0x000f22000c1e1d00 */
[C---:B---3--:R-:W-:Y:S01]  /*0ba0*/  FADD.FTZ R228, -R213.reuse, R159 ;  /* 0x0000009fd5e47221 */ /* 0x048fe20000010100 */
[C---:B------:R-:W-:Y:S01]  /*0bb0*/  FADD.FTZ R227, -R213.reuse, R160 ;  /* 0x000000a0d5e37221 */ /* 0x040fe20000010100 */
[--C-:B------:R-:W-:Y:S02]  /*0bc0*/  HADD2.F32 R159, -RZ, R168.reuse.H0_H0 ;  /* 0x200000a8ff9f7230 */ /* 0x100fe40000004100 */
[----:B------:R-:W-:Y:S01]  /*0bd0*/  FADD.FTZ R224, -R213, R161 ;  /* 0x000000a1d5e07221 */ /* 0x000fe20000010100 */
[----:B------:R-:W-:-:S02]  /*0be0*/  HADD2.F32 R168, -RZ, R168.H1_H1 ;  /* 0x300000a8ffa87230 */ /* 0x000fc40000004100 */
[C---:B------:R-:W-:Y:S01]  /*0bf0*/  FADD.FTZ R116, -R213.reuse, R116 ;  /* 0x00000074d5747221 */ /* 0x040fe20000010100 */
[----:B------:R-:W-:Y:S01]  /*0c00*/  FADD.FTZ R117, -R213, R117 ;  /* 0x00000075d5757221 */ /* 0x000fe20000010100 */
[----:B------:R-:W-:Y:S01]  /*0c10*/  FADD.FTZ R252, R159, R252 ;  /* 0x000000fc9ffc7221 */ /* 0x000fe20000010000 */
[C---:B------:R-:W-:Y:S01]  /*0c20*/  FADD.FTZ R118, -R213.reuse, R118 ;  /* 0x00000076d5767221 */ /* 0x040fe20000010100 */
[----:B------:R-:W-:Y:S01]  /*0c30*/  FADD.FTZ R222, R168, R222 ;  /* 0x000000dea8de7221 */ /* 0x000fe20000010000 */
[----:B------:R-:W-:Y:S01]  /*0c40*/  FADD.FTZ R119, -R213, R119 ;  /* 0x00000077d5777221 */ /* 0x000fe20000010100 */
[----:B------:R-:W-:Y:S01]  /*0c50*/  @P1 IMAD.WIDE.U32 R200, R200, 0x20, R216 ;  /* 0x00000020c8c81825 */ /* 0x000fe200078e00d8 */
[----:B------:R-:W-:Y:S04]  /*0c60*/  STL [R1], R252 ;  /* 0x000000fc01007387 */ /* 0x000fe80000100800 */
[----:B------:R3:W-:Y:S01]  /*0c70*/  STL [R1+0x4], R222 ;  /* 0x000004de01007387 */ /* 0x0007e20000100800 */
[----:B------:R-:W-:-:S02]  /*0c80*/  HADD2.F32 R160, -RZ, R169.H0_H0 ;  /* 0x200000a9ffa07230 */ /* 0x000fc40000004100 */
[----:B------:R-:W-:Y:S02]  /*0c90*/  HADD2.F32 R161, -RZ, R170.H0_H0 ;  /* 0x200000aaffa17230 */ /* 0x000fe40000004100 */
[C---:B------:R-:W-:Y:S01]  /*0ca0*/  FMUL.FTZ R116, R193.reuse, R116 ;  /* 0x00000074c1747220 */ /* 0x040fe20000410000 */
[--C-:B-1----:R-:W-:Y:S02]  /*0cb0*/  HADD2.F32 R196, -RZ, R120.reuse.H0_H0 ;  /* 0x20000078ffc47230 */ /* 0x102fe40000004100 */
[C---:B------:R-:W-:Y:S01]  /*0cc0*/  FMUL.FTZ R117, R193.reuse, R117 ;  /* 0x00000075c1757220 */ /* 0x040fe20000410000 */
[----:B------:R-:W-:Y:S02]  /*0cd0*/  HADD2.F32 R197, -RZ, R120.H1_H1 ;  /* 0x30000078ffc57230 */ /* 0x000fe40000004100 */
[----:B------:R-:W-:Y:S01]  /*0ce0*/  FMUL.FTZ R118, R193, R118 ;  /* 0x00000076c1767220 */ /* 0x000fe20000410000 */
[----:B------:R-:W-:Y:S01]  /*0cf0*/  @P1 IMAD.WIDE.U32 R202, R202, 0x20, R218 ;  /* 0x00000020caca1825 */ /* 0x000fe200078e00da */
[----:B---3--:R-:W3:Y:S03]  /*0d00*/  LDL.LU R222, [R1+0x10] ;  /* 0x0000100001de7983 */ /* 0x008ee60000300800 */
[----:B------:R-:W-:Y:S01]  /*0d10*/  FADD.FTZ R251, R160, R251 ;  /* 0x000000fba0fb7221 */ /* 0x000fe20000010000 */
[----:B------:R-:W-:-:S02]  /*0d20*/  HADD2.F32 R169, -RZ, R169.H1_H1 ;  /* 0x300000a9ffa97230 */ /* 0x000fc40000004100 */
[----:B------:R-:W-:Y:S01]  /*0d30*/  FADD.FTZ R211, R196, R211 ;  /* 0x000000d3c4d37221 */ /* 0x000fe20000010000 */
[-C--:B------:R-:W-:Y:S01]  /*0d40*/  FFMA.FTZ R0, R116, R196.reuse, R0 ;  /* 0x000000c474007223 */ /* 0x080fe20000010000 */
[----:B------:R1:W-:Y:S01]  /*0d50*/  STL [R1+0x8], R251 ;  /* 0x000008fb01007387 */ /* 0x0003e20000100800 */
[--C-:B------:R-:W-:Y:S02]  /*0d60*/  HADD2.F32 R120, -RZ, R121.reuse.H0_H0 ;  /* 0x20000079ff787230 */ /* 0x100fe40000004100 */
[----:B------:R-:W-:Y:S01]  /*0d70*/  FADD.FTZ R225, R197, R225 ;  /* 0x000000e1c5e17221 */ /* 0x000fe20000010000 */
[----:B------:R-:W-:Y:S01]  /*0d80*/  FFMA.FTZ R2, R117, R197, R2 ;  /* 0x000000c575027223 */ /* 0x000fe20000010002 */
[----:B------:R-:W5:Y:S01]  /*0d90*/  @P1 LDG.E.128 R68, desc[UR6][R204.64] ;  /* 0x00000006cc441981 */ /* 0x000f62000c1e1d00 */
[----:B------:R-:W-:Y:S01]  /*0da0*/  FADD.FTZ R124, -R213, R124 ;  /* 0x0000007cd57c7221 */ /* 0x000fe20000010100 */
[----:B------:R-:W-:Y:S02]  /*0db0*/  FMUL.FTZ R119, R193, R119 ;  /* 0x00000077c1777220 */ /* 0x000fe40000410000 */
[----:B------:R0:W5:Y:S04]  /*0dc0*/  @P1 LDG.E.128 R72, desc[UR6][R204.64+0x10] ;  /* 0x00001006cc481981 */ /* 0x000168000c1e1d00 */
[----:B-1----:R-:W4:Y:S01]  /*0dd0*/  LDL.LU R251, [R1+0x14] ;  /* 0x0000140001fb7983 */ /* 0x002f220000300800 */
[----:B------:R-:W-:Y:S01]  /*0de0*/  FMUL.FTZ R196, R64, R196 ;  /* 0x000000c440c47220 */ /* 0x000fe20000410000 */
[----:B------:R-:W-:Y:S01]  /*0df0*/  FMUL.FTZ R197, R65, R197 ;  /* 0x000000c541c57220 */ /* 0x000fe20000410000 */
[C---:B------:R-:W-:Y:S01]  /*0e00*/  FADD.FTZ R125, -R213.reuse, R125 ;  /* 0x0000007dd57d7221 */ /* 0x040fe20000010100 */
[----:B------:R-:W-:Y:S01]  /*0e10*/  FADD.FTZ R126, -R213, R126 ;  /* 0x0000007ed57e7221 */ /* 0x000fe20000010100 */
[----:B------:R-:W-:Y:S01]  /*0e20*/  FFMA.FTZ R218, R116, R196, RZ ;  /* 0x000000c474da7223 */ /* 0x000fe200000100ff */
[----:B------:R-:W-:Y:S01]  /*0e30*/  FADD.FTZ R217, RZ, R196 ;  /* 0x000000c4ffd97221 */ /* 0x000fe20000010000 */
[----:B0-----:R-:W-:-:S02]  /*0e40*/  HADD2.F32 R204, -RZ, R121.H1_H1 ;  /* 0x30000079ffcc7230 */ /* 0x001fc40000004100 */
[----:B------:R-:W-:Y:S01]  /*0e50*/  FADD.FTZ R226, R120, R226 ;  /* 0x000000e278e27221 */ /* 0x000fe20000010000 */
[-C--:B------:R-:W-:Y:S01]  /*0e60*/  FFMA.FTZ R3, R118, R120.reuse, R3 ;  /* 0x0000007876037223 */ /* 0x080fe20000010003 */
[----:B------:R-:W-:Y:S01]  /*0e70*/  FMUL.FTZ R120, R66, R120 ;  /* 0x0000007842787220 */ /* 0x000fe20000410000 */
[----:B------:R-:W-:Y:S01]  /*0e80*/  FADD.FTZ R127, -R213, R127 ;  /* 0x0000007fd57f7221 */ /* 0x000fe20000010100 */
[----:B------:R-:W-:-:S04]  /*0e90*/  @P1 IMAD.WIDE.U32 R198, R198, 0x20, R214 ;  /* 0x00000020c6c61825 */ /* 0x000fc800078e00d6 */
[C---:B------:R-:W-:Y:S01]  /*0ea0*/  FADD.FTZ R128, -R213.reuse, R128 ;  /* 0x00000080d5807221 */ /* 0x040fe20000010100 */
[C---:B------:R-:W-:Y:S01]  /*0eb0*/  FADD.FTZ R129, -R213.reuse, R129 ;  /* 0x00000081d5817221 */ /* 0x040fe20000010100 */
[C---:B------:R-:W-:Y:S01]  /*0ec0*/  FADD.FTZ R130, -R213.reuse, R130 ;  /* 0x00000082d5827221 */ /* 0x040fe20000010100 */
[C---:B------:R-:W-:Y:S01]  /*0ed0*/  FADD.FTZ R131, -R213.reuse, R131 ;  /* 0x00000083d5837221 */ /* 0x040fe20000010100 */
[----:B------:R-:W5:Y:S01]  /*0ee0*/  @P1 LDG.E.128 R92, desc[UR6][R200.64] ;  /* 0x00000006c85c1981 */ /* 0x000f62000c1e1d00 */
[----:B------:R-:W-:-:S03]  /*0ef0*/  FADD.FTZ R136, -R213, R136 ;  /* 0x00000088d5887221 */ /* 0x000fc60000010100 */
[----:B------:R-:W5:Y:S01]  /*0f00*/  @P1 LDG.E.128 R96, desc[UR6][R200.64+0x10] ;  /* 0x00001006c8601981 */ /* 0x000f62000c1e1d00 */
        /* <DEDUP_REMOVED lines=23> */
[----:B------:R-:W5:Y:S04]  /*1080*/  @P1 LDG.E.128 R100, desc[UR6][R202.64] ;  /* 0x00000006ca641981 */ /* 0x000f68000c1e1d00 */
[----:B------:R-:W5:Y:S01]  /*1090*/  @P1 LDG.E.128 R104, desc[UR6][R202.64+0x10] ;  /* 0x00001006ca681981 */ /* 0x000f62000c1e1d00 */
[----:B--2---:R-:W-:Y:S01]  /*10a0*/  FADD.FTZ R221, R169, R221 ;  /* 0x000000dda9dd7221 */ /* 0x004fe20000010000 */
[----:B---3--:R-:W-:-:S04]  /*10b0*/  FADD.FTZ R222, R161, R222 ;  /* 0x000000dea1de7221 */ /* 0x008fc80000010000 */
[----:B------:R0:W-:Y:S01]  /*10c0*/  STL [R1+0xc], R221 ;  /* 0x00000cdd01007387 */ /* 0x0001e20000100800 */
[----:B------:R-:W-:Y:S01]  /*10d0*/  FFMA.FTZ R218, R117, R197, R218 ;  /* 0x000000c575da7223 */ /* 0x000fe200000100da */
[----:B------:R-:W-:Y:S01]  /*10e0*/  FADD.FTZ R217, R197, R217 ;  /* 0x000000d9c5d97221 */ /* 0x000fe20000010000 */
[--C-:B------:R-:W-:Y:S02]  /*10f0*/  HADD2.F32 R121, -RZ, R122.reuse.H0_H0 ;  /* 0x2000007aff797230 */ /* 0x100fe40000004100 */
[----:B------:R-:W-:Y:S01]  /*1100*/  FADD.FTZ R230, R204, R230 ;  /* 0x000000e6cce67221 */ /* 0x000fe20000010000 */
[----:B------:R-:W-:Y:S01]  /*1110*/  FMUL.FTZ R124, R193, R124 ;  /* 0x0000007cc17c7220 */ /* 0x000fe20000410000 */
[----:B------:R-:W-:Y:S01]  /*1120*/  FFMA.FTZ R4, R119, R204, R4 ;  /* 0x000000cc77047223 */ /* 0x000fe20000010004 */
[----:B------:R-:W-:Y:S02]  /*1130*/  HADD2.F32 R205, -RZ, R122.H1_H1 ;  /* 0x3000007affcd7230 */ /* 0x000fe40000004100 */
[C---:B------:R-:W-:Y:S01]  /*1140*/  FMUL.FTZ R125, R193.reuse, R125 ;  /* 0x0000007dc17d7220 */ /* 0x040fe20000410000 */
[C---:B------:R-:W-:Y:S01]  /*1150*/  FMUL.FTZ R126, R193.reuse, R126 ;  /* 0x0000007ec17e7220 */ /* 0x040fe20000410000 */
[----:B0-----:R-:W2:Y:S04]  /*1160*/  LDL.LU R221, [R1+0x18] ;  /* 0x0000180001dd7983 */ /* 0x001ea80000300800 */
[----:B------:R0:W-:Y:S01]  /*1170*/  STL [R1+0x10], R222 ;  /* 0x000010de01007387 */ /* 0x0001e20000100800 */
[----:B------:R-:W-:-:S03]  /*1180*/  FMUL.FTZ R127, R193, R127 ;  /* 0x0000007fc17f7220 */ /* 0x000fc60000410000 */
[----:B------:R-:W5:Y:S04]  /*1190*/  @P1 LDG.E.128 R84, desc[UR6][R198.64] ;  /* 0x00000006c6541981 */ /* 0x000f68000c1e1d00 */
[----:B------:R1:W5:Y:S04]  /*11a0*/  @P1 LDG.E.128 R88, desc[UR6][R198.64+0x10] ;  /* 0x00001006c6581981 */ /* 0x000368000c1e1d00 */
[----:B0-----:R-:W3:Y:S01]  /*11b0*/  LDL.LU R222, [R1+0x1c] ;  /* 0x00001c0001de7983 */ /* 0x001ee20000300800 */
        /* <DEDUP_REMOVED lines=12> */
[----:B------:R-:W-:Y:S01]  /*1280*/  FFMA.FTZ R218, R124, R121, R218 ;  /* 0x000000797cda7223 */ /* 0x000fe200000100da */
[----:B------:R-:W-:Y:S01]  /*1290*/  FADD.FTZ R217, R121, R217 ;  /* 0x000000d979d97221 */ /* 0x000fe20000010000 */
[----:B------:R-:W-:Y:S02]  /*12a0*/  HADD2.F32 R123, -RZ, R123.H1_H1 ;  /* 0x3000007bff7b7230 */ /* 0x000fe40000004100 */
[----:B------:R-:W-:Y:S01]  /*12b0*/  FADD.FTZ R233, R122, R233 ;  /* 0x000000e97ae97221 */ /* 0x000fe20000010000 */
[-C--:B------:R-:W-:Y:S01]  /*12c0*/  FFMA.FTZ R7, R126, R122.reuse, R7 ;  /* 0x0000007a7e077223 */ /* 0x080fe20000010007 */
[----:B------:R-:W-:Y:S01]  /*12d0*/  FMUL.FTZ R122, R62, R122 ;  /* 0x0000007a3e7a7220 */ /* 0x000fe20000410000 */
[----:B------:R-:W-:Y:S01]  /*12e0*/  FFMA.FTZ R218, R125, R205, R218 ;  /* 0x000000cd7dda7223 */ /* 0x000fe200000100da */
[----:B------:R-:W-:Y:S01]  /*12f0*/  FADD.FTZ R217, R205, R217 ;  /* 0x000000d9cdd97221 */ /* 0x000fe20000010000 */
[----:B-1----:R-:W-:-:S02]  /*1300*/  HADD2.F32 R198, -RZ, R132.H0_H0 ;  /* 0x20000084ffc67230 */ /* 0x002fc40000004100 */
        /* <DEDUP_REMOVED lines=29> */
[----:B------:R-:W-:Y:S01]  /*14e0*/  FMUL.FTZ R136, R193, R136 ;  /* 0x00000088c1887220 */ /* 0x000fe20000410000 */
[-C--:B------:R-:W-:Y:S01]  /*14f0*/  FFMA.FTZ R12, R131, R200.reuse, R12 ;  /* 0x000000c8830c7223 */ /* 0x080fe2000001000c */
        /* <DEDUP_REMOVED lines=12> */
[----:B------:R-:W-:Y:S01]  /*15c0*/  FMUL.FTZ R138, R193, R138 ;  /* 0x0000008ac18a7220 */ /* 0x000fe20000410000 */
[----:B------:R-:W-:Y:S01]  /*15d0*/  FFMA.FTZ R14, R137, R201, R14 ;  /* 0x000000c9890e7223 */ /* 0x000fe2000001000e */
[----:B------:R-:W-:Y:S01]  /*15e0*/  FFMA.FTZ R219, R136, R133, R218 ;  /* 0x0000008588db7223 */ /* 0x000fe200000100da */
[----:B------:R-:W-:Y:S01]  /*15f0*/  FMUL.FTZ R201, R53, R201 ;  /* 0x000000c935c97220 */ /* 0x000fe20000410000 */
[----:B------:R-:W-:Y:S01]  /*1600*/  FADD.FTZ R218, R133, R217 ;  /* 0x000000d985da7221 */ /* 0x000fe20000010000 */
[----:B------:R-:W-:Y:S02]  /*1610*/  HADD2.F32 R135, -RZ, R135.H1_H1 ;  /* 0x30000087ff877230 */ /* 0x000fe40000004100 */
[----:B------:R-:W-:Y:S01]  /*1620*/  FADD.FTZ R241, R134, R241 ;  /* 0x000000f186f17221 */ /* 0x000fe20000010000 */
[----:B------:R-:W-:Y:S01]  /*1630*/  FMUL.FTZ R139, R193, R139 ;  /* 0x0000008bc18b7220 */ /* 0x000fe20000410000 */
        /* <DEDUP_REMOVED lines=26> */
[C---:B------:R-:W-:Y:S01]  /*17e0*/  FMUL.FTZ R143, R193.reuse, R143 ;  /* 0x0000008fc18f7220 */ /* 0x040fe20000410000 */
[----:B------:R-:W-:Y:S01]  /*17f0*/  FADD.FTZ R245, R156, R245 ;  /* 0x000000f59cf57221 */ /* 0x000fe20000010000 */
[-C--:B------:R-:W-:Y:S01]  /*1800*/  FFMA.FTZ R19, R142, R156.reuse, R19 ;  /* 0x0000009c8e137223 */ /* 0x080fe20000010013 */
[----:B------:R-:W-:Y:S01]  /*1810*/  FMUL.FTZ R217, R193, R153 ;  /* 0x00000099c1d97220 */ /* 0x000fe20000410000 */
[----:B------:R-:W-:Y:S01]  /*1820*/  FMUL.FTZ R156, R50, R156 ;  /* 0x0000009c329c7220 */ /* 0x000fe20000410000 */
[----:B------:R-:W-:Y:S01]  /*1830*/  FFMA.FTZ R219, R141, R164, R219 ;  /* 0x000000a48ddb7223 */ /* 0x000fe200000100db */
[----:B------:R-:W-:Y:S01]  /*1840*/  FADD.FTZ R153, R164, R218 ;  /* 0x000000daa4997221 */ /* 0x000fe20000010000 */
[----:B------:R-:W-:Y:S01]  /*1850*/  FADD.FTZ R215, -R213, R157 ;  /* 0x0000009dd5d77221 */ /* 0x000fe20000010100 */
[----:B------:R-:W-:-:S02]  /*1860*/  HADD2.F32 R157, -RZ, R166.H0_H0 ;  /* 0x200000a6ff9d7230 */ /* 0x000fc40000004100 */
[----:B------:R-:W-:Y:S01]  /*1870*/  FADD.FTZ R246, R165, R246 ;  /* 0x000000f6a5f67221 */ /* 0x000fe20000010000 */
[----:B------:R-:W-:Y:S01]  /*1880*/  FMUL.FTZ R144, R193, R144 ;  /* 0x00000090c1907220 */ /* 0x000fe20000410000 */
[-C--:B------:R-:W-:Y:S01]  /*1890*/  FFMA.FTZ R20, R143, R165.reuse, R20 ;  /* 0x000000a58f147223 */ /* 0x080fe20000010014 */
[----:B----4-:R-:W-:Y:S01]  /*18a0*/  FADD.FTZ R251, R170, R251 ;  /* 0x000000fbaafb7221 */ /* 0x010fe20000010000 */
        /* <DEDUP_REMOVED lines=8> */
[C---:B------:R-:W-:Y:S01]  /*1930*/  FMUL.FTZ R145, R193.reuse, R145 ;  /* 0x00000091c1917220 */ /* 0x040fe20000410000 */
        /* <DEDUP_REMOVED lines=31> */
[----:B------:R-:W-:Y:S01]  /*1b30*/  FFMA.FTZ R194, R149, R168, R194 ;  /* 0x000000a895c27223 */ /* 0x000fe200000100c2 */
[----:B------:R-:W-:Y:S01]  /*1b40*/  FMUL.FTZ R170, R193, R228 ;  /* 0x000000e4c1aa7220 */ /* 0x000fe20000410000 */
[----:B------:R-:W-:Y:S01]  /*1b50*/  FMUL.FTZ R168, R41, R168 ;  /* 0x000000a829a87220 */ /* 0x000fe20000410000 */
[----:B------:R-:W-:Y:S01]  /*1b60*/  STL [R1+0x14], R251 ;  /* 0x000014fb01007387 */ /* 0x000fe20000100800 */
[----:B------:R-:W-:Y:S01]  /*1b70*/  FFMA.FTZ R228, R148, R159, R154 ;  /* 0x0000009f94e47223 */ /* 0x000fe2000001009a */
[----:B------:R-:W-:Y:S01]  /*1b80*/  FADD.FTZ R153, R159, R153 ;  /* 0x000000999f997221 */ /* 0x000fe20000010000 */
[----:B------:R-:W-:Y:S01]  /*1b90*/  FFMA.FTZ R209, R219, R162, R209 ;  /* 0x000000a2dbd17223 */ /* 0x000fe200000100d1 */
[C---:B------:R-:W-:Y:S01]  /*1ba0*/  FMUL.FTZ R151, R193.reuse, R151 ;  /* 0x00000097c1977220 */ /* 0x040fe20000410000 */
[----:B------:R-:W-:Y:S01]  /*1bb0*/  FFMA.FTZ R195, R150, R160, R195 ;  /* 0x000000a096c37223 */ /* 0x000fe200000100c3 */
[----:B------:R-:W-:Y:S01]  /*1bc0*/  FMUL.FTZ R154, R193, R224 ;  /* 0x000000e0c19a7220 */ /* 0x000fe20000410000 */
[----:B------:R-:W-:Y:S01]  /*1bd0*/  FMUL.FTZ R160, R42, R160 ;  /* 0x000000a02aa07220 */ /* 0x000fe20000410000 */
[----:B------:R-:W-:Y:S01]  /*1be0*/  FFMA.FTZ R224, R149, R168, R228 ;  /* 0x000000a895e07223 */ /* 0x000fe200000100e4 */
[-C--:B------:R-:W-:Y:S01]  /*1bf0*/  FFMA.FTZ R206, R151, R169.reuse, R206 ;  /* 0x000000a997ce7223 */ /* 0x080fe200000100ce */
[----:B------:R-:W-:Y:S01]  /*1c00*/  FMUL.FTZ R152, R193, R152 ;  /* 0x00000098c1987220 */ /* 0x000fe20000410000 */
[----:B------:R-:W-:Y:S01]  /*1c10*/  FMUL.FTZ R169, R43, R169 ;  /* 0x000000a92ba97220 */ /* 0x000fe20000410000 */
[----:B------:R-:W-:-:S02]  /*1c20*/  FFMA.FTZ R224, R150, R160, R224 ;  /* 0x000000a096e07223 */ /* 0x000fc400000100e0 */
[-C--:B------:R-:W-:Y:S01]  /*1c30*/  FFMA.FTZ R207, R152, R161.reuse, R207 ;  /* 0x000000a198cf7223 */ /* 0x080fe200000100cf */
[----:B------:R-:W-:Y:S01]  /*1c40*/  FMUL.FTZ R161, R36, R161 ;  /* 0x000000a124a17220 */ /* 0x000fe20000410000 */
[----:B------:R-:W-:Y:S01]  /*1c50*/  FFMA.FTZ R224, R151, R169, R224 ;  /* 0x000000a997e07223 */ /* 0x000fe200000100e0 */
[----:B------:R-:W-:-:S03]  /*1c60*/  HADD2.F32 R171, -RZ, R171.H1_H1 ;  /* 0x300000abffab7230 */ /* 0x000fc60000004100 */
[----:B------:R-:W-:Y:S01]  /*1c70*/  FFMA.FTZ R224, R152, R161, R224 ;  /* 0x000000a198e07223 */ /* 0x000fe200000100e0 */
[----:B------:R-:W-:-:S03]  /*1c80*/  HADD2.F32 R202, -RZ, R172.H0_H0 ;  /* 0x200000acffca7230 */ /* 0x000fc60000004100 */
[----:B------:R-:W-:Y:S01]  /*1c90*/  FFMA.FTZ R224, R217, R218, R224 ;  /* 0x000000dad9e07223 */ /* 0x000fe200000100e0 */
[C---:B------:R-:W-:Y:S01]  /*1ca0*/  FMUL.FTZ R216, R193.reuse, R216 ;  /* 0x000000d8c1d87220 */ /* 0x040fe20000410000 */
[C---:B------:R-:W-:Y:S01]  /*1cb0*/  FMUL.FTZ R220, R193.reuse, R220 ;  /* 0x000000dcc1dc7220 */ /* 0x040fe20000410000 */
[----:B------:R-:W-:Y:S02]  /*1cc0*/  HADD2.F32 R172, -RZ, R172.H1_H1 ;  /* 0x300000acffac7230 */ /* 0x000fe40000004100 */
[----:B------:R-:W-:Y:S01]  /*1cd0*/  FMUL.FTZ R215, R193, R215 ;  /* 0x000000d7c1d77220 */ /* 0x000fe20000410000 */
[----:B------:R-:W-:Y:S01]  /*1ce0*/  FADD.FTZ R178, R202, R178 ;  /* 0x000000b2cab27221 */ /* 0x000fe20000010000 */
[-C--:B------:R-:W-:Y:S01]  /*1cf0*/  FFMA.FTZ R22, R216, R202.reuse, R22 ;  /* 0x000000cad8167223 */ /* 0x080fe20000010016 */
[----:B------:R-:W-:Y:S01]  /*1d00*/  FMUL.FTZ R202, R32, R202 ;  /* 0x000000ca20ca7220 */ /* 0x000fe20000410000 */
[--C-:B------:R-:W-:Y:S02]  /*1d10*/  HADD2.F32 R203, -RZ, R173.reuse.H0_H0 ;  /* 0x200000adffcb7230 */ /* 0x100fe40000004100 */
[----:B------:R-:W-:Y:S01]  /*1d20*/  FFMA.FTZ R210, R220, R171, R210 ;  /* 0x000000abdcd27223 */ /* 0x000fe200000100d2 */
[----:B------:R-:W-:Y:S01]  /*1d30*/  FADD.FTZ R179, R172, R179 ;  /* 0x000000b3acb37221 */ /* 0x000fe20000010000 */
[-C--:B------:R-:W-:Y:S01]  /*1d40*/  FFMA.FTZ R23, R215, R172.reuse, R23 ;  /* 0x000000acd7177223 */ /* 0x080fe20000010017 */
[----:B------:R-:W-:Y:S01]  /*1d50*/  FMUL.FTZ R172, R33, R172 ;  /* 0x000000ac21ac7220 */ /* 0x000fe20000410000 */
[----:B------:R-:W-:-:S02]  /*1d60*/  HADD2.F32 R173, -RZ, R173.H1_H1 ;  /* 0x300000adffad7230 */ /* 0x000fc40000004100 */
[----:B------:R-:W-:Y:S01]  /*1d70*/  FADD.FTZ R180, R203, R180 ;  /* 0x000000b4cbb47221 */ /* 0x000fe20000010000 */
[----:B------:R-:W-:Y:S01]  /*1d80*/  FADD.FTZ R163, -R213, R163 ;  /* 0x000000a3d5a37221 */ /* 0x000fe20000010100 */
[--C-:B------:R-:W-:Y:S02]  /*1d90*/  HADD2.F32 R213, -RZ, R174.reuse.H0_H0 ;  /* 0x200000aeffd57230 */ /* 0x100fe40000004100 */
[----:B------:R-:W-:Y:S01]  /*1da0*/  FADD.FTZ R181, R173, R181 ;  /* 0x000000b5adb57221 */ /* 0x000fe20000010000 */
[-C--:B------:R-:W-:Y:S01]  /*1db0*/  FFMA.FTZ R25, R170, R173.reuse, R25 ;  /* 0x000000adaa197223 */ /* 0x080fe20000010019 */
[----:B------:R-:W-:Y:S01]  /*1dc0*/  FMUL.FTZ R173, R35, R173 ;  /* 0x000000ad23ad7220 */ /* 0x000fe20000410000 */
[----:B------:R-:W-:Y:S02]  /*1dd0*/  HADD2.F32 R174, -RZ, R174.H1_H1 ;  /* 0x300000aeffae7230 */ /* 0x000fe40000004100 */
[----:B------:R-:W-:Y:S01]  /*1de0*/  FADD.FTZ R182, R213, R182 ;  /* 0x000000b6d5b67221 */ /* 0x000fe20000010000 */
[----:B------:R-:W-:-:S02]  /*1df0*/  HADD2.F32 R214, -RZ, R175.H0_H0 ;  /* 0x200000afffd67230 */ /* 0x000fc40000004100 */
[----:B------:R-:W-:Y:S01]  /*1e00*/  FADD.FTZ R183, R174, R183 ;  /* 0x000000b7aeb77221 */ /* 0x000fe20000010000 */
[-C--:B------:R-:W-:Y:S01]  /*1e10*/  FFMA.FTZ R27, R154, R174.reuse, R27 ;  /* 0x000000ae9a1b7223 */ /* 0x080fe2000001001b */
[----:B------:R-:W-:Y:S01]  /*1e20*/  FMUL.FTZ R174, R29, R174 ;  /* 0x000000ae1dae7220 */ /* 0x000fe20000410000 */
[----:B------:R-:W-:Y:S02]  /*1e30*/  HADD2.F32 R175, -RZ, R175.H1_H1 ;  /* 0x300000afffaf7230 */ /* 0x000fe40000004100 */
[----:B------:R-:W-:Y:S01]  /*1e40*/  FMUL.FTZ R163, R193, R163 ;  /* 0x000000a3c1a37220 */ /* 0x000fe20000410000 */
[----:B------:R-:W-:Y:S01]  /*1e50*/  FADD.FTZ R184, R214, R184 ;  /* 0x000000b8d6b87221 */ /* 0x000fe20000010000 */
[----:B------:R-:W-:Y:S01]  /*1e60*/  UMOV UR4, 0xffffffff ;  /* 0xffffffff00047882 */ /* 0x000fe20000000000 */
[----:B------:R-:W-:Y:S01]  /*1e70*/  FADD.FTZ R185, R175, R185 ;  /* 0x000000b9afb97221 */ /* 0x000fe20000010000 */
[-C--:B------:R-:W-:Y:S01]  /*1e80*/  FFMA.FTZ R177, R163, R175.reuse, R177 ;  /* 0x000000afa3b17223 */ /* 0x080fe200000100b1 */
[----:B------:R-:W-:Y:S01]  /*1e90*/  FMUL.FTZ R175, R31, R175 ;  /* 0x000000af1faf7220 */ /* 0x000fe20000410000 */
[----:B--2---:R-:W-:-:S05]  /*1ea0*/  FADD.FTZ R221, R162, R221 ;  /* 0x000000dda2dd7221 */ /* 0x004fca0000010000 */
[----:B------:R0:W-:Y:S02]  /*1eb0*/  STL [R1+0x18], R221 ;  /* 0x000018dd01007387 */ /* 0x0001e40000100800 */
[----:B0-----:R-:W-:Y:S01]  /*1ec0*/  FMUL.FTZ R221, R38, R162 ;  /* 0x000000a226dd7220 */ /* 0x001fe20000410000 */
[----:B------:R-:W-:Y:S01]  /*1ed0*/  FMUL.FTZ R162, R193, R227 ;  /* 0x000000e3c1a27220 */ /* 0x000fe20000410000 */
[----:B------:R-:W-:Y:S01]  /*1ee0*/  FADD.FTZ R227, R153, R168 ;  /* 0x000000a899e37221 */ /* 0x000fe20000010000 */
[----:B------:R-:W-:-:S03]  /*1ef0*/  FMUL.FTZ R153, R193, R223 ;  /* 0x000000dfc1997220 */ /* 0x000fc60000410000 */
[----:B------:R-:W-:-:S04]  /*1f00*/  FADD.FTZ R223, R227, R160 ;  /* 0x000000a0e3df7221 */ /* 0x000fc80000010000 */
[----:B------:R-:W-:Y:S01]  /*1f10*/  FADD.FTZ R223, R223, R169 ;  /* 0x000000a9dfdf7221 */ /* 0x000fe20000010000 */
[----:B---3--:R-:W-:-:S03]  /*1f20*/  FADD.FTZ R222, R171, R222 ;  /* 0x000000deabde7221 */ /* 0x008fc60000010000 */
[----:B------:R-:W-:-:S04]  /*1f30*/  FADD.FTZ R223, R223, R161 ;  /* 0x000000a1dfdf7221 */ /* 0x000fc80000010000 */
[----:B------:R-:W-:Y:S01]  /*1f40*/  FADD.FTZ R223, R223, R218 ;  /* 0x000000dadfdf7221 */ /* 0x000fe20000010000 */
[----:B------:R0:W-:Y:S01]  /*1f50*/  STL [R1+0x1c], R222 ;  /* 0x00001cde01007387 */ /* 0x0001e20000100800 */
[----:B------:R-:W-:Y:S02]  /*1f60*/  FFMA.FTZ R224, R219, R221, R224 ;  /* 0x000000dddbe07223 */ /* 0x000fe400000100e0 */
[----:B------:R-:W-:Y:S01]  /*1f70*/  FADD.FTZ R223, R223, R221 ;  /* 0x000000dddfdf7221 */ /* 0x000fe20000010000 */
[----:B0-----:R-:W-:Y:S01]  /*1f80*/  FMUL.FTZ R222, R39, R171 ;  /* 0x000000ab27de7220 */ /* 0x001fe20000410000 */
[----:B------:R-:W-:-:S03]  /*1f90*/  FMUL.FTZ R171, R193, R229 ;  /* 0x000000e5c1ab7220 */ /* 0x000fc60000410000 */
[----:B------:R-:W-:Y:S01]  /*1fa0*/  FFMA.FTZ R224, R220, R222, R224 ;  /* 0x000000dedce07223 */ /* 0x000fe200000100e0 */
[----:B------:R-:W-:-:S03]  /*1fb0*/  FADD.FTZ R223, R223, R222 ;  /* 0x000000dedfdf7221 */ /* 0x000fc60000010000 */
        /* <DEDUP_REMOVED lines=41> */
.L_x_17620:
        /* <DEDUP_REMOVED lines=205> */
.L_x_17596:
        /* <DEDUP_REMOVED lines=17> */
[----:B------:R-:W1:Y:S01]  /*3030*/  LDC.64 R134, c[0x0][0x468] ;  /* 0x00011a00ff867b82 */ /* 0x000e620000000a00 */
[-C--:B------:R-:W-:Y:S01]  /*3040*/  FFMA.FTZ R116, R116, R223.reuse, R224 ;  /* 0x000000df74747223 */ /* 0x080fe200000100e0 */
[----:B------:R-:W-:Y:S01]  /*3050*/  FADD.FTZ R112, R121, -R124 ;  /* 0x8000007c79707221 */ /* 0x000fe20000010000 */
[----:B------:R-:W-:Y:S01]  /*3060*/  FADD.FTZ R113, R205, -R125 ;  /* 0x8000007dcd717221 */ /* 0x000fe20000010000 */
[-CC-:B------:R-:W-:Y:S01]  /*3070*/  FFMA.FTZ R117, R117, R223.reuse, R224.reuse ;  /* 0x000000df75757223 */ /* 0x180fe200000100e0 */
[-CC-:B------:R-:W-:Y:S01]  /*3080*/  FFMA.FTZ R119, R119, R223.reuse, R224.reuse ;  /* 0x000000df77777223 */ /* 0x180fe200000100e0 */
[----:B------:R-:W-:Y:S01]  /*3090*/  FFMA.FTZ R136, R136, R223, R224 ;  /* 0x000000df88887223 */ /* 0x000fe200000100e0 */
[C---:B-----5:R-:W-:Y:S01]  /*30a0*/  FFMA.FTZ R112, R193.reuse, R112, R72 ;  /* 0x00000070c1707223 */ /* 0x060fe20000010048 */
[----:B------:R-:W-:Y:S01]  /*30b0*/  FFMA.FTZ R113, R193, R113, R73 ;  /* 0x00000071c1717223 */ /* 0x000fe20000010049 */
[----:B------:R-:W-:Y:S01]  /*30c0*/  FADD.FTZ R108, R196, -R116 ;  /* 0x80000074c46c7221 */ /* 0x000fe20000010000 */
[----:B------:R-:W-:Y:S01]  /*30d0*/  FADD.FTZ R109, R197, -R117 ;  /* 0x80000075c56d7221 */ /* 0x000fe20000010000 */
[----:B------:R-:W-:Y:S01]  /*30e0*/  FADD.FTZ R111, R204, -R119 ;  /* 0x80000077cc6f7221 */ /* 0x000fe20000010000 */
[----:B------:R-:W-:Y:S01]  /*30f0*/  FADD.FTZ R121, R133, -R136 ;  /* 0x8000008885797221 */ /* 0x000fe20000010000 */
[-CC-:B------:R-:W-:Y:S01]  /*3100*/  FFMA.FTZ R128, R128, R223.reuse, R224.reuse ;  /* 0x000000df80807223 */ /* 0x180fe200000100e0 */
[--C-:B------:R-:W-:Y:S01]  /*3110*/  FFMA.FTZ R129, R129, R223, R224.reuse ;  /* 0x000000df81817223 */ /* 0x100fe200000100e0 */
[-C--:B------:R-:W-:Y:S01]  /*3120*/  FMUL.FTZ R118, R112, R189.reuse ;  /* 0x000000bd70767220 */ /* 0x080fe20000410000 */
[----:B------:R-:W-:Y:S01]  /*3130*/  FMUL.FTZ R133, R113, R189 ;  /* 0x000000bd71857220 */ /* 0x000fe20000410000 */
[----:B------:R-:W-:Y:S01]  /*3140*/  FFMA.FTZ R141, R141, R223, R224 ;  /* 0x000000df8d8d7223 */ /* 0x000fe200000100e0 */
[C---:B------:R-:W-:Y:S01]  /*3150*/  FFMA.FTZ R108, R193.reuse, R108, R68 ;  /* 0x0000006cc16c7223 */ /* 0x040fe20000010044 */
[C---:B------:R-:W-:Y:S01]  /*3160*/  FFMA.FTZ R109, R193.reuse, R109, R69 ;  /* 0x0000006dc16d7223 */ /* 0x040fe20000010045 */
[C---:B------:R-:W-:Y:S01]  /*3170*/  FFMA.FTZ R110, R193.reuse, R110, R70 ;  /* 0x0000006ec16e7223 */ /* 0x040fe20000010046 */
[----:B------:R-:W-:Y:S01]  /*3180*/  FFMA.FTZ R111, R193, R111, R71 ;  /* 0x0000006fc16f7223 */ /* 0x000fe20000010047 */
[----:B0-----:R-:W-:-:S04]  /*3190*/  IMAD.WIDE.U32 R116, R212, 0x20, R130 ;  /* 0x00000020d4747825 */ /* 0x001fc800078e0082 */
[C---:B------:R-:W-:Y:S01]  /*31a0*/  FFMA.FTZ R114, R193.reuse, R114, R74 ;  /* 0x00000072c1727223 */ /* 0x040fe2000001004a */
[----:B------:R-:W-:Y:S01]  /*31b0*/  FFMA.FTZ R115, R193, R115, R75 ;  /* 0x00000073c1737223 */ /* 0x000fe2000001004b */
[----:B------:R-:W-:Y:S01]  /*31c0*/  FADD.FTZ R198, R198, -R128 ;  /* 0x80000080c6c67221 */ /* 0x000fe20000010000 */
[----:B------:R-:W-:Y:S01]  /*31d0*/  FADD.FTZ R199, R199, -R129 ;  /* 0x80000081c7c77221 */ /* 0x000fe20000010000 */
[----:B------:R-:W-:Y:S01]  /*31e0*/  FADD.FTZ R164, R164, -R141 ;  /* 0x8000008da4a47221 */ /* 0x000fe20000010000 */
[-C--:B------:R-:W-:Y:S01]  /*31f0*/  FMUL.FTZ R124, R108, R189.reuse ;  /* 0x000000bd6c7c7220 */ /* 0x080fe20000410000 */
[-C--:B------:R-:W-:Y:S01]  /*3200*/  FMUL.FTZ R128, R110, R189.reuse ;  /* 0x000000bd6e807220 */ /* 0x080fe20000410000 */
[-C--:B------:R-:W-:Y:S01]  /*3210*/  FMUL.FTZ R129, R111, R189.reuse ;  /* 0x000000bd6f817220 */ /* 0x080fe20000410000 */
[----:B------:R-:W-:Y:S01]  /*3220*/  FMUL.FTZ R125, R109, R189 ;  /* 0x000000bd6d7d7220 */ /* 0x000fe20000410000 */
[----:B------:R-:W-:Y:S01]  /*3230*/  F2FP.F16.F32.PACK_AB R118, R133, R118 ;  /* 0x000000768576723e */ /* 0x000fe200000000ff */
[--C-:B------:R-:W-:Y:S01]  /*3240*/  FFMA.FTZ R137, R137, R223, R224.reuse ;  /* 0x000000df89897223 */ /* 0x100fe200000100e0 */
[-C--:B------:R-:W-:Y:S01]  /*3250*/  FMUL.FTZ R119, R114, R189.reuse ;  /* 0x000000bd72777220 */ /* 0x080fe20000410000 */
[----:B------:R-:W-:Y:S01]  /*3260*/  FMUL.FTZ R132, R115, R189 ;  /* 0x000000bd73847220 */ /* 0x000fe20000410000 */
[----:B------:R-:W-:Y:S01]  /*3270*/  IADD3 R139, PT, PT, R212, 0x20, RZ ;  /* 0x00000020d48b7810 */ /* 0x000fe20007ffe0ff */
[-CC-:B------:R-:W-:Y:S01]  /*3280*/  FFMA.FTZ R140, R140, R223.reuse, R224.reuse ;  /* 0x000000df8c8c7223 */ /* 0x180fe200000100e0 */
[----:B------:R-:W-:Y:S01]  /*3290*/  IADD3 R141, PT, PT, R212, 0x40, RZ ;  /* 0x00000040d48d7810 */ /* 0x000fe20007ffe0ff */
[----:B------:R-:W-:Y:S01]  /*32a0*/  FFMA.FTZ R162, R162, R223, R224 ;  /* 0x000000dfa2a27223 */ /* 0x000fe200000100e0 */
[----:B------:R-:W-:Y:S01]  /*32b0*/  IADD3 R133, PT, PT, R212, 0x60, RZ ;  /* 0x00000060d4857810 */ /* 0x000fe20007ffe0ff */
[----:B------:R0:W-:Y:S01]  /*32c0*/  STG.E.128 desc[UR6][R116.64], R108 ;  /* 0x0000006c74007986 */ /* 0x0001e2000c101d06 */
[----:B------:R-:W-:Y:S01]  /*32d0*/  FADD.FTZ R201, R201, -R137 ;  /* 0x80000089c9c97221 */ /* 0x000fe20000010000 */
[----:B------:R-:W-:Y:S01]  /*32e0*/  FADD.FTZ R155, R155, -R140 ;  /* 0x8000008c9b9b7221 */ /* 0x000fe20000010000 */
[----:B------:R-:W-:Y:S01]  /*32f0*/  FADD.FTZ R162, R213, -R162 ;  /* 0x800000a2d5a27221 */ /* 0x000fe20000010000 */
[----:B------:R2:W-:Y:S01]  /*3300*/  STG.E.128 desc[UR6][R116.64+0x10], R112 ;  /* 0x0000107074007986 */ /* 0x0005e2000c101d06 */
[----:B------:R-:W-:Y:S01]  /*3310*/  F2FP.F16.F32.PACK_AB R119, R132, R119 ;  /* 0x000000778477723e */ /* 0x000fe200000000ff */
        /* <DEDUP_REMOVED lines=14> */
[C---:B------:R-:W-:Y:S01]  /*3400*/  FFMA.FTZ R108, R193.reuse, R198, R76 ;  /* 0x000000c6c16c7223 */ /* 0x040fe2000001004c */
[----:B------:R-:W-:Y:S01]  /*3410*/  FFMA.FTZ R110, R193, R120, R78 ;  /* 0x00000078c16e7223 */ /* 0x000fe2000001004e */
[----:B--2---:R-:W-:Y:S01]  /*3420*/  F2FP.F16.F32.PACK_AB R117, R129, R128 ;  /* 0x000000808175723e */ /* 0x004fe200000000ff */
[----:B------:R-:W-:Y:S01]  /*3430*/  IMAD.WIDE.U32 R128, R133, 0x20, R130 ;  /* 0x0000002085807825 */ /* 0x000fe200078e0082 */
[----:B------:R-:W-:-:S03]  /*3440*/  F2FP.F16.F32.PACK_AB R116, R125, R124 ;  /* 0x0000007c7d74723e */ /* 0x000fc600000000ff */
[C---:B------:R-:W-:Y:S01]  /*3450*/  FFMA.FTZ R111, R193.reuse, R200, R79 ;  /* 0x000000c8c16f7223 */ /* 0x040fe2000001004f */
[----:B------:R-:W-:Y:S01]  /*3460*/  FFMA.FTZ R112, R193, R121, R80 ;  /* 0x00000079c1707223 */ /* 0x000fe20000010050 */
[----:B------:R-:W-:-:S04]  /*3470*/  IMAD.WIDE.U32 R124, R139, 0x20, R130 ;  /* 0x000000208b7c7825 */ /* 0x000fc800078e0082 */
[C---:B------:R-:W-:Y:S01]  /*3480*/  FFMA.FTZ R113, R193.reuse, R201, R81 ;  /* 0x000000c9c1717223 */ /* 0x040fe20000010051 */
[C---:B------:R-:W-:Y:S01]  /*3490*/  FFMA.FTZ R114, R193.reuse, R122, R82 ;  /* 0x0000007ac1727223 */ /* 0x040fe20000010052 */
[----:B------:R-:W-:Y:S01]  /*34a0*/  FFMA.FTZ R115, R193, R123, R83 ;  /* 0x0000007bc1737223 */ /* 0x000fe20000010053 */
[----:B------:R-:W-:-:S04]  /*34b0*/  IMAD.WIDE.U32 R138, R139, 0x10, R134 ;  /* 0x000000108b8a7825 */ /* 0x000fc800078e0086 */
[----:B------:R-:W-:Y:S01]  /*34c0*/  FADD.FTZ R146, R158, -R146 ;  /* 0x800000929e927221 */ /* 0x000fe20000010000 */
[----:B------:R-:W-:Y:S01]  /*34d0*/  FADD.FTZ R147, R167, -R147 ;  /* 0x80000093a7937221 */ /* 0x000fe20000010000 */
[----:B------:R0:W-:Y:S01]  /*34e0*/  STG.E.128 desc[UR6][R212.64], R116 ;  /* 0x00000074d4007986 */ /* 0x0001e2000c101d06 */
[----:B------:R-:W-:-:S04]  /*34f0*/  IMAD.WIDE.U32 R132, R133, 0x10, R134 ;  /* 0x0000001085847825 */ /* 0x000fc800078e0086 */
[-C--:B------:R-:W-:Y:S01]  /*3500*/  FMUL.FTZ R122, R115, R189.reuse ;  /* 0x000000bd737a7220 */ /* 0x080fe20000410000 */
[-C--:B------:R-:W-:Y:S01]  /*3510*/  FMUL.FTZ R123, R113, R189.reuse ;  /* 0x000000bd717b7220 */ /* 0x080fe20000410000 */
[----:B------:R-:W-:Y:S01]  /*3520*/  FMUL.FTZ R120, R108, R189 ;  /* 0x000000bd6c787220 */ /* 0x000fe20000410000 */
[----:B------:R-:W-:Y:S01]  /*3530*/  IMAD.WIDE.U32 R130, R109, 0x20, R130 ;  /* 0x000000206d827825 */ /* 0x000fe200078e0082 */
[----:B------:R1:W-:Y:S03]  /*3540*/  STG.E.128 desc[UR6][R124.64+0x10], R112 ;  /* 0x000010707c007986 */ /* 0x0003e6000c101d06 */
[-CC-:B------:R-:W-:Y:S01]  /*3550*/  FFMA.FTZ R148, R148, R223.reuse, R224.reuse ;  /* 0x000000df94947223 */ /* 0x180fe200000100e0 */
[----:B------:R-:W-:Y:S01]  /*3560*/  FFMA.FTZ R149, R149, R223, R224 ;  /* 0x000000df95957223 */ /* 0x000fe200000100e0 */
[----:B------:R-:W-:-:S04]  /*3570*/  IMAD.WIDE.U32 R134, R109, 0x10, R134 ;  /* 0x000000106d867825 */ /* 0x000fc800078e0086 */
[----:B------:R-:W-:Y:S01]  /*3580*/  FFMA.FTZ R109, R193, R199, R77 ;  /* 0x000000c7c16d7223 */ /* 0x000fe2000001004d */
[-CC-:B------:R-:W-:Y:S01]  /*3590*/  FFMA.FTZ R150, R150, R223.reuse, R224.reuse ;  /* 0x000000df96967223 */ /* 0x180fe200000100e0 */
[-CC-:B------:R-:W-:Y:S01]  /*35a0*/  FFMA.FTZ R151, R151, R223.reuse, R224.reuse ;  /* 0x000000df97977223 */ /* 0x180fe200000100e0 */
[--C-:B------:R-:W-:Y:S01]  /*35b0*/  FFMA.FTZ R152, R152, R223, R224.reuse ;  /* 0x000000df98987223 */ /* 0x100fe200000100e0 */
[----:B------:R-:W-:Y:S01]  /*35c0*/  FMUL.FTZ R121, R109, R189 ;  /* 0x000000bd6d797220 */ /* 0x000fe20000410000 */
[----:B------:R2:W-:Y:S01]  /*35d0*/  STG.E.128 desc[UR6][R124.64], R108 ;  /* 0x0000006c7c007986 */ /* 0x0005e2000c101d06 */
[-CC-:B------:R-:W-:Y:S01]  /*35e0*/  FFMA.FTZ R217, R217, R223.reuse, R224.reuse ;  /* 0x000000dfd9d97223 */ /* 0x180fe200000100e0 */
[--C-:B------:R-:W-:Y:S01]  /*35f0*/  FFMA.FTZ R219, R219, R223, R224.reuse ;  /* 0x000000dfdbdb7223 */ /* 0x100fe200000100e0 */
[-C--:B0-----:R-:W-:Y:S01]  /*3600*/  FMUL.FTZ R118, R112, R189.reuse ;  /* 0x000000bd70767220 */ /* 0x081fe20000410000 */
[-C--:B------:R-:W-:Y:S01]  /*3610*/  FMUL.FTZ R119, R114, R189.reuse ;  /* 0x000000bd72777220 */ /* 0x080fe20000410000 */
[-C--:B------:R-:W-:Y:S01]  /*3620*/  FMUL.FTZ R117, R110, R189.reuse ;  /* 0x000000bd6e757220 */ /* 0x080fe20000410000 */
[----:B------:R-:W-:Y:S01]  /*3630*/  FMUL.FTZ R116, R111, R189 ;  /* 0x000000bd6f747220 */ /* 0x000fe20000410000 */
[----:B------:R-:W-:Y:S01]  /*3640*/  FFMA.FTZ R220, R220, R223, R224 ;  /* 0x000000dfdcdc7223 */ /* 0x000fe200000100e0 */
[----:B------:R-:W-:Y:S01]  /*3650*/  F2FP.F16.F32.PACK_AB R118, R123, R118 ;  /* 0x000000767b76723e */ /* 0x000fe200000000ff */
[C---:B-1----:R-:W-:Y:S01]  /*3660*/  FFMA.FTZ R112, R193.reuse, R144, R88 ;  /* 0x00000090c1707223 */ /* 0x042fe20000010058 */
[C---:B------:R-:W-:Y:S01]  /*3670*/  FFMA.FTZ R113, R193.reuse, R145, R89 ;  /* 0x00000091c1717223 */ /* 0x040fe20000010059 */
[C---:B------:R-:W-:Y:S01]  /*3680*/  FFMA.FTZ R114, R193.reuse, R146, R90 ;  /* 0x00000092c1727223 */ /* 0x040fe2000001005a */
[----:B------:R-:W-:Y:S01]  /*3690*/  FFMA.FTZ R115, R193, R147, R91 ;  /* 0x00000093c1737223 */ /* 0x000fe2000001005b */
[----:B------:R-:W-:Y:S01]  /*36a0*/  F2FP.F16.F32.PACK_AB R119, R122, R119 ;  /* 0x000000777a77723e */ /* 0x000fe200000000ff */
[----:B------:R-:W-:Y:S01]  /*36b0*/  FMUL.FTZ R122, R112, R189 ;  /* 0x000000bd707a7220 */ /* 0x000fe20000410000 */
[----:B------:R-:W-:Y:S01]  /*36c0*/  F2FP.F16.F32.PACK_AB R117, R116, R117 ;  /* 0x000000757475723e */ /* 0x000fe200000000ff */
[-C--:B------:R-:W-:Y:S01]  /*36d0*/  FMUL.FTZ R123, R114, R189.reuse ;  /* 0x000000bd727b7220 */ /* 0x080fe20000410000 */
[----:B------:R-:W-:Y:S01]  /*36e0*/  FMUL.FTZ R144, R115, R189 ;  /* 0x000000bd73907220 */ /* 0x000fe20000410000 */
[C---:B--2---:R-:W-:Y:S01]  /*36f0*/  FFMA.FTZ R108, R193.reuse, R155, R84 ;  /* 0x0000009bc16c7223 */ /* 0x044fe20000010054 */
[C---:B------:R-:W-:Y:S01]  /*3700*/  FFMA.FTZ R109, R193.reuse, R164, R85 ;  /* 0x000000a4c16d7223 */ /* 0x040fe20000010055 */
[C---:B------:R-:W-:Y:S01]  /*3710*/  FFMA.FTZ R110, R193.reuse, R142, R86 ;  /* 0x0000008ec16e7223 */ /* 0x040fe20000010056 */
[----:B------:R-:W-:Y:S01]  /*3720*/  FFMA.FTZ R111, R193, R143, R87 ;  /* 0x0000008fc16f7223 */ /* 0x000fe20000010057 */
[-C--:B------:R-:W-:Y:S01]  /*3730*/  FMUL.FTZ R124, R108, R189.reuse ;  /* 0x000000bd6c7c7220 */ /* 0x080fe20000410000 */
[-C--:B------:R-:W-:Y:S01]  /*3740*/  FMUL.FTZ R145, R113, R189.reuse ;  /* 0x000000bd71917220 */ /* 0x080fe20000410000 */
[-C--:B------:R-:W-:Y:S01]  /*3750*/  FMUL.FTZ R142, R110, R189.reuse ;  /* 0x000000bd6e8e7220 */ /* 0x080fe20000410000 */
[-C--:B------:R-:W-:Y:S01]  /*3760*/  FMUL.FTZ R143, R111, R189.reuse ;  /* 0x000000bd6f8f7220 */ /* 0x080fe20000410000 */
[----:B------:R-:W-:Y:S01]  /*3770*/  FMUL.FTZ R125, R109, R189 ;  /* 0x000000bd6d7d7220 */ /* 0x000fe20000410000 */
[-CC-:B------:R-:W-:Y:S01]  /*3780*/  FFMA.FTZ R216, R216, R223.reuse, R224.reuse ;  /* 0x000000dfd8d87223 */ /* 0x180fe200000100e0 */
[-CC-:B------:R-:W-:Y:S01]  /*3790*/  FFMA.FTZ R171, R171, R223.reuse, R224.reuse ;  /* 0x000000dfabab7223 */ /* 0x180fe200000100e0 */
[-CC-:B------:R-:W-:Y:S01]  /*37a0*/  FFMA.FTZ R170, R170, R223.reuse, R224.reuse ;  /* 0x000000dfaaaa7223 */ /* 0x180fe200000100e0 */
[-CC-:B------:R-:W-:Y:S01]  /*37b0*/  FFMA.FTZ R154, R154, R223.reuse, R224.reuse ;  /* 0x000000df9a9a7223 */ /* 0x180fe200000100e0 */
        /* <DEDUP_REMOVED lines=74> */
.L_x_17595:
        /* <DEDUP_REMOVED lines=40> */
.L_x_17598:
        /* <DEDUP_REMOVED lines=36> */
.L_x_17599:
        /* <DEDUP_REMOVED lines=45> */
.L_x_17600:
        /* <DEDUP_REMOVED lines=36> */
.L_x_17601:
        /* <DEDUP_REMOVED lines=45> */
.L_x_17602:
        /* <DEDUP_REMOVED lines=36> */
.L_x_17603:
        /* <DEDUP_REMOVED lines=45> */
.L_x_17604:
        /* <DEDUP_REMOVED lines=36> */
.L_x_17605:
        /* <DEDUP_REMOVED lines=45> */
.L_x_17606:
        /* <DEDUP_REMOVED lines=36> */
.L_x_17607:
[----:B------:R-:W0:Y:S01]  /*5560*/  @P1 LDC.64 R120, c[0x0][0x478] ;  /* 0x00011e00ff781b82 */ /* 0x000e220000000a00 */
[----:B------:R-:W-:-:S05]  /*5570*/  IADD3 R123, PT, PT, R212, 0x80, RZ ;  /* 0x00000080d47b7810 */ /* 0x000fca0007ffe0ff */
[----:B0-----:R-:W-:-:S04]  /*5580*/  @P1 IMAD.WIDE.U32 R120, R123, 0x20, R120 ;  /* 0x000000207b781825 */ /* 0x001fc800078e0078 */
[----:B------:R-:W-:Y:S01]  /*5590*/  IMAD.WIDE.U32 R122, R123, 0x10, R124 ;  /* 0x000000107b7a7825 */ /* 0x000fe200078e007c */
[----:B------:R0:W-:Y:S04]  /*55a0*/  @P1 STG.E.128 desc[UR6][R120.64], R108 ;  /* 0x0000006c78001986 */ /* 0x0001e8000c101d06 */
[----:B------:R0:W-:Y:S04]  /*55b0*/  @P1 STG.E.128 desc[UR6][R120.64+0x10], R112 ;  /* 0x0000107078001986 */ /* 0x0001e8000c101d06 */
[----:B------:R0:W-:Y:S02]  /*55c0*/  STG.E.128 desc[UR6][R122.64], R116 ;  /* 0x000000747a007986 */ /* 0x0001e4000c101d06 */
.L_x_17597:
[----:B012---:R-:W0:Y:S02]  /*55d0*/  LDC.64 R116, c[0x0][0x380] ;  /* 0x0000e000ff747b82 */ /* 0x007e240000000a00 */
[----:B0-----:R-:W-:-:S04]  /*55e0*/  LEA R186, R116, R186, 0x2 ;  /* 0x000000ba74ba7211 */ /* 0x001fc800078e10ff */
[----:B------:R-:W-:-:S13]  /*55f0*/  ISETP.GE.AND P1, PT, R186, R117, PT ;  /* 0x00000075ba00720c */ /* 0x000fda0003f26270 */
[----:B------:R-:W-:Y:S05]  /*5600*/  @!P1 BRA `(.L_x_17608) ;  /* 0xffffffb000609947 */ /* 0x000fea000383ffff */
[----:B------:R-:W-:Y:S05]  /*5610*/  BSYNC B1 ;  /* 0x0000000000017941 */ /* 0x000fea0003800000 */
.L_x_17593:
[----:B-----5:R0:W5:Y:S01]  /*5620*/  LDL.LU R72, [R1] ;  /* 0x0000000001487983 */ /* 0x0201620000300800 */
        /* <DEDUP_REMOVED lines=76> */
.L_x_17592:
[----:B------:R-:W-:Y:S05]  /*5af0*/  BSYNC B0 ;  /* 0x0000000000007941 */ /* 0x000fea0003800000 */
.L_x_17591:
        /* <DEDUP_REMOVED lines=17> */
[----:B-----5:R-:W-:Y:S04]  /*5c10*/  STS.128 [R187+0xc00], R72 ;  /* 0x000c0048bb007388 */ /* 0x020fe80000000c00 */
        /* <DEDUP_REMOVED lines=207> */
.L_x_17594:
        /* <DEDUP_REMOVED lines=8> */
.L_x_17610:
[----:B------:R-:W-:Y:S05]  /*6990*/  BSYNC B2 ;  /* 0x0000000000027941 */ /* 0x000fea0003800000 */
.L_x_17609:
        /* <DEDUP_REMOVED lines=8> */
.L_x_17611:
[----:B------:R-:W-:Y:S01]  /*6a20*/  HFMA2 R251, -RZ, RZ, 0, 1.1920928955078125e-07 ;  /* 0x00000002fffb7431 */ /* 0x000fe200000001ff */
[----:B------:R-:W-:Y:S01]  /*6a30*/  MOV R252, R223 ;  /* 0x000000df00fc7202 */ /* 0x000fe20000000f00 */
[----:B------:R-:W-:Y:S01]  /*6a40*/  FADD.FTZ R224, R224, R228 ;  /* 0x000000e4e0e07221 */ /* 0x000fe20000010000 */
[----:B------:R-:W-:-:S07]  /*6a50*/  MOV R228, 0xffffffff ;  /* 0xffffffff00e47802 */ /* 0x000fce0000000f00 */
[----:B------:R-:W-:Y:S05]  /*6a60*/  WARPSYNC.COLLECTIVE R228, `(.L_x_17612) ;  /* 0x00000000e4087348 */ /* 0x000fea0003c00000 */
[----:B------:R0:W1:Y:S02]  /*6a70*/  SHFL.BFLY P3, R228, R252, R251, R229 ;  /* 0x0c0000fbfce47389 */ /* 0x00006400000600e5 */
[----:B01----:R-:W-:Y:S05]  /*6a80*/  ENDCOLLECTIVE ;  /* 0x000000000000791b */ /* 0x003fea0003800000 */
.L_x_17612:
[----:B------:R-:W-:Y:S01]  /*6a90*/  MOV R252, R224 ;  /* 0x000000e000fc7202 */ /* 0x000fe20000000f00 */
[----:B------:R-:W-:Y:S01]  /*6aa0*/  FADD.FTZ R223, R223, R228 ;  /* 0x000000e4dfdf7221 */ /* 0x000fe20000010000 */
[----:B------:R-:W-:-:S07]  /*6ab0*/  MOV R228, 0xffffffff ;  /* 0xffffffff00e47802 */ /* 0x000fce0000000f00 */
[----:B------:R-:W-:Y:S05]  /*6ac0*/  WARPSYNC.COLLECTIVE R228, `(.L_x_17613) ;  /* 0x00000000e4087348 */ /* 0x000fea0003c00000 */
[----:B------:R0:W1:Y:S02]  /*6ad0*/  SHFL.BFLY P3, R228, R252, R251, R229 ;  /* 0x0c0000fbfce47389 */ /* 0x00006400000600e5 */
[----:B01----:R-:W-:Y:S05]  /*6ae0*/  ENDCOLLECTIVE ;  /* 0x000000000000791b */ /* 0x003fea0003800000 */
.L_x_17613:
[----:B------:R-:W-:Y:S01]  /*6af0*/  HFMA2 R251, -RZ, RZ, 0, 2.384185791015625e-07 ;  /* 0x00000004fffb7431 */ /* 0x000fe200000001ff */
[----:B------:R-:W-:Y:S01]  /*6b00*/  MOV R252, R223 ;  /* 0x000000df00fc7202 */ /* 0x000fe20000000f00 */
[----:B------:R-:W-:Y:S01]  /*6b10*/  FADD.FTZ R224, R224, R228 ;  /* 0x000000e4e0e07221 */ /* 0x000fe20000010000 */
[----:B------:R-:W-:-:S07]  /*6b20*/  MOV R228, 0xffffffff ;  /* 0xffffffff00e47802 */ /* 0x000fce0000000f00 */
[----:B------:R-:W-:Y:S05]  /*6b30*/  WARPSYNC.COLLECTIVE R228, `(.L_x_17614) ;  /* 0x00000000e4087348 */ /* 0x000fea0003c00000 */
[----:B------:R0:W1:Y:S02]  /*6b40*/  SHFL.BFLY P3, R228, R252, R251, R229 ;  /* 0x0c0000fbfce47389 */ /* 0x00006400000600e5 */
[----:B01----:R-:W-:Y:S05]  /*6b50*/  ENDCOLLECTIVE ;  /* 0x000000000000791b */ /* 0x003fea0003800000 */
.L_x_17614:
[----:B------:R-:W-:Y:S01]  /*6b60*/  MOV R252, R224 ;  /* 0x000000e000fc7202 */ /* 0x000fe20000000f00 */
[----:B------:R-:W-:Y:S01]  /*6b70*/  FADD.FTZ R223, R223, R228 ;  /* 0x000000e4dfdf7221 */ /* 0x000fe20000010000 */
[----:B------:R-:W-:-:S07]  /*6b80*/  MOV R228, 0xffffffff ;  /* 0xffffffff00e47802 */ /* 0x000fce0000000f00 */
[----:B------:R-:W-:Y:S05]  /*6b90*/  WARPSYNC.COLLECTIVE R228, `(.L_x_17615) ;  /* 0x00000000e4087348 */ /* 0x000fea0003c00000 */
[----:B------:R0:W1:Y:S02]  /*6ba0*/  SHFL.BFLY P3, R228, R252, R251, R229 ;  /* 0x0c0000fbfce47389 */ /* 0x00006400000600e5 */
[----:B01----:R-:W-:Y:S05]  /*6bb0*/  ENDCOLLECTIVE ;  /* 0x000000000000791b */ /* 0x003fea0003800000 */
.L_x_17615:
[----:B------:R-:W-:Y:S01]  /*6bc0*/  HFMA2 R251, -RZ, RZ, 0, 4.76837158203125e-07 ;  /* 0x00000008fffb7431 */ /* 0x000fe200000001ff */
[----:B------:R-:W-:Y:S01]  /*6bd0*/  MOV R252, R223 ;  /* 0x000000df00fc7202 */ /* 0x000fe20000000f00 */
[----:B------:R-:W-:Y:S01]  /*6be0*/  FADD.FTZ R224, R224, R228 ;  /* 0x000000e4e0e07221 */ /* 0x000fe20000010000 */
[----:B------:R-:W-:-:S07]  /*6bf0*/  MOV R228, 0xffffffff ;  /* 0xffffffff00e47802 */ /* 0x000fce0000000f00 */
[----:B------:R-:W-:Y:S05]  /*6c00*/  WARPSYNC.COLLECTIVE R228, `(.L_x_17616) ;  /* 0x00000000e4087348 */ /* 0x000fea0003c00000 */
[----:B------:R0:W1:Y:S02]  /*6c10*/  SHFL.BFLY P3, R228, R252, R251, R229 ;  /* 0x0c0000fbfce47389 */ /* 0x00006400000600e5 */
[----:B01----:R-:W-:Y:S05]  /*6c20*/  ENDCOLLECTIVE ;  /* 0x000000000000791b */ /* 0x003fea0003800000 */
.L_x_17616:
[----:B------:R-:W-:Y:S01]  /*6c30*/  MOV R252, R224 ;  /* 0x000000e000fc7202 */ /* 0x000fe20000000f00 */
[----:B------:R-:W-:Y:S01]  /*6c40*/  FADD.FTZ R223, R223, R228 ;  /* 0x000000e4dfdf7221 */ /* 0x000fe20000010000 */
[----:B------:R-:W-:-:S07]  /*6c50*/  MOV R228, 0xffffffff ;  /* 0xffffffff00e47802 */ /* 0x000fce0000000f00 */
[----:B------:R-:W-:Y:S05]  /*6c60*/  WARPSYNC.COLLECTIVE R228, `(.L_x_17617) ;  /* 0x00000000e4087348 */ /* 0x000fea0003c00000 */
[----:B------:R0:W1:Y:S02]  /*6c70*/  SHFL.BFLY P3, R228, R252, R251, R229 ;  /* 0x0c0000fbfce47389 */ /* 0x00006400000600e5 */
[----:B01----:R-:W-:Y:S05]  /*6c80*/  ENDCOLLECTIVE ;  /* 0x000000000000791b */ /* 0x003fea0003800000 */
.L_x_17617:
[----:B------:R-:W-:Y:S01]  /*6c90*/  HFMA2 R251, -RZ, RZ, 0, 9.5367431640625e-07 ;  /* 0x00000010fffb7431 */ /* 0x000fe200000001ff */
[----:B------:R-:W-:Y:S01]  /*6ca0*/  MOV R252, R223 ;  /* 0x000000df00fc7202 */ /* 0x000fe20000000f00 */
[----:B------:R-:W-:Y:S01]  /*6cb0*/  FADD.FTZ R224, R224, R228 ;  /* 0x000000e4e0e07221 */ /* 0x000fe20000010000 */
[----:B------:R-:W-:-:S07]  /*6cc0*/  MOV R228, 0xffffffff ;  /* 0xffffffff00e47802 */ /* 0x000fce0000000f00 */
[----:B------:R-:W-:Y:S05]  /*6cd0*/  WARPSYNC.COLLECTIVE R228, `(.L_x_17618) ;  /* 0x00000000e4087348 */ /* 0x000fea0003c00000 */
[----:B------:R0:W1:Y:S02]  /*6ce0*/  SHFL.BFLY P3, R228, R252, R251, R229 ;  /* 0x0c0000fbfce47389 */ /* 0x00006400000600e5 */
[----:B01----:R-:W-:Y:S05]  /*6cf0*/  ENDCOLLECTIVE ;  /* 0x000000000000791b */ /* 0x003fea0003800000 */
.L_x_17618:
[----:B------:R-:W-:Y:S02]  /*6d00*/  MOV R252, R224 ;  /* 0x000000e000fc7202 */ /* 0x000fe40000000f00 */
[----:B------:R-:W-:Y:S02]  /*6d10*/  MOV R227, R228 ;  /* 0x000000e400e37202 */ /* 0x000fe40000000f00 */
[----:B------:R-:W-:-:S07]  /*6d20*/  MOV R228, 0xffffffff ;  /* 0xffffffff00e47802 */ /* 0x000fce0000000f00 */
[----:B------:R-:W-:Y:S05]  /*6d30*/  WARPSYNC.COLLECTIVE R228, `(.L_x_17619) ;  /* 0x00000000e4087348 */ /* 0x000fea0003c00000 */
[----:B------:R0:W1:Y:S02]  /*6d40*/  SHFL.BFLY P3, R228, R252, R251, R229 ;  /* 0x0c0000fbfce47389 */ /* 0x00006400000600e5 */
[----:B01----:R-:W-:Y:S05]  /*6d50*/  ENDCOLLECTIVE ;  /* 0x000000000000791b */ /* 0x003fea0003800000 */
.L_x_17619:
[----:B------:R-:W-:Y:S05]  /*6d60*/  BRA `(.L_x_17620) ;  /* 0xffffffb400387947 */ /* 0x000fea000383ffff */
.L_x_17621:
        /* <DEDUP_REMOVED lines=9> */
.L_x_25493:


//--------------------- .text._ZN10layer_norm13ln_bwd_kernelINS_13Kernel_traitsIf6__halffS2_fjLj1280ELj1ELj4ELj1ELj16ENS_18Kernel_traits_baseILj1280EfS2_fS2_fjLj128EEEEELb0ELb0ELb1ELb0EEEvNS_9BwdParamsE --------------------------
	.section	.text._ZN10layer_norm13ln_bwd_kernelINS_13Kernel_traitsIf6__halffS2_fjLj1280ELj1ELj4ELj1ELj16ENS_18Kernel_traits_baseILj1280EfS2_fS2_fjLj128EEEEELb0ELb0ELb1ELb0EEEvNS_9BwdParamsE,"ax",@progbits
	.align	128
        .global         _ZN10layer_norm13ln_bwd_kernelINS_13Kernel_traitsIf6__halffS2_fjLj1280ELj1ELj4ELj1ELj16ENS_18Kernel_traits_baseILj1280EfS2_fS2_fjLj128EEEEELb0ELb0ELb1ELb0EEEvNS_9BwdParamsE
        .type           _ZN10layer_norm13ln_bwd_kernelINS_13Kernel_traitsIf6__halffS2_fjLj1280ELj1ELj4ELj1ELj16ENS_18Kernel_traits_baseILj1280EfS2_fS2_fjLj128EEEEELb0ELb0ELb1ELb0EEEvNS_9BwdParamsE,@function
        .size           _ZN10layer_norm13ln_bwd_kernelINS_13Kernel_traitsIf6__halffS2_fjLj1280ELj1ELj4ELj1ELj16ENS_18Kernel_traits_baseILj1280EfS2_fS2_fjLj128EEEEELb0ELb0ELb1ELb0EEEvNS_9BwdParamsE,(.L_x_25494 - _ZN10layer_norm13ln_bwd_kernelINS_13Kernel_traitsIf6__halffS2_fjLj1280ELj1ELj4ELj1ELj16ENS_18Kernel_traits_baseILj1280EfS2_fS2_fjLj128EEEEELb0ELb0ELb1ELb0EEEvNS_9BwdParamsE)
        .other          _ZN10layer_norm13ln_bwd_kernelINS_13Kernel_traitsIf6__halffS2_fjLj1280ELj1ELj4ELj1ELj16ENS_18Kernel_traits_baseILj1280EfS2_fS2_fjLj128EEEEELb0ELb0ELb1ELb0EEEvNS_9BwdParamsE,@"STO_CUDA_ENTRY STV_DEFAULT"
_ZN10layer_norm13ln_bwd_kernelINS_13Kernel_traitsIf6__halffS2_fjLj1280ELj1ELj4ELj1ELj16ENS_18Kernel_traits_baseILj1280EfS2_fS2_fjLj128EEEEELb0ELb0ELb1ELb0EEEvNS_9BwdParamsE:
.text._ZN10layer_norm13ln_bwd_kernelINS_13Kernel_traitsIf6__halffS2_fjLj1280ELj1ELj4ELj1ELj16ENS_18Kernel_traits_baseILj1280EfS2_fS2_fjLj128EEEEELb0ELb0ELb1ELb0EEEvNS_9BwdParamsE:
        /* <DEDUP_REMOVED lines=163> */
.L_x_17811:
        /* <DEDUP_REMOVED lines=66> */
[----:B------:R-:W-:-:S02]  /*0e50*/  FADD.FTZ R14, -R3, R14 ;  /* 0x0000000e030e7221 */ /* 0x000fc40000010100 */
[C---:B-----5:R-:W-:Y:S01]  /*0e60*/  FMUL.FTZ R0, R4.reuse, R0 ;  /* 0x0000000004007220 */ /* 0x060fe20000410000 */
[C---:B------:R-:W-:Y:S01]  /*0e70*/  FADD.FTZ R164, -R3.reuse, R13 ;  /* 0x0000000d03a47221 */ /* 0x040fe20000010100 */
[--C-:B---3--:R-:W-:Y:S02]  /*0e80*/  HADD2.F32 R15, -RZ, R16.reuse.H0_H0 ;  /* 0x20000010ff0f7230 */ /* 0x108fe40000004100 */
[--C-:B------:R-:W-:Y:S02]  /*0e90*/  HADD2.F32 R12, -RZ, R17.reuse.H0_H0 ;  /* 0x20000011ff0c7230 */ /* 0x100fe40000004100 */
[----:B------:R-:W-:Y:S02]  /*0ea0*/  HADD2.F32 R166, -RZ, R17.H1_H1 ;  /* 0x30000011ffa67230 */ /* 0x000fe40000004100 */
[----:B------:R-:W-:Y:S01]  /*0eb0*/  FMUL.FTZ R17, R4, R14 ;  /* 0x0000000e04117220 */ /* 0x000fe20000410000 */
[----:B------:R-:W-:Y:S02]  /*0ec0*/  HADD2.F32 R13, -RZ, R16.H1_H1 ;  /* 0x30000010ff0d7230 */ /* 0x000fe40000004100 */
[----:B------:R-:W-:Y:S01]  /*0ed0*/  FADD.FTZ R72, R72, R15 ;  /* 0x0000000f48487221 */ /* 0x000fe20000010000 */
[-C--:B------:R-:W-:Y:S01]  /*0ee0*/  FFMA.FTZ R36, R0, R15.reuse, R36 ;  /* 0x0000000f00247223 */ /* 0x080fe20000010024 */
[----:B----4-:R-:W-:Y:S01]  /*0ef0*/  FADD.FTZ R160, -R3, R160 ;  /* 0x000000a003a07221 */ /* 0x010fe20000010100 */
[----:B------:R-:W-:Y:S01]  /*0f00*/  FMUL.FTZ R15, R220, R15 ;  /* 0x0000000fdc0f7220 */ /* 0x000fe20000410000 */
[----:B------:R-:W-:Y:S01]  /*0f10*/  FADD.FTZ R74, R74, R12 ;  /* 0x0000000c4a4a7221 */ /* 0x000fe20000010000 */
[-C--:B------:R-:W-:Y:S01]  /*0f20*/  FFMA.FTZ R38, R17, R12.reuse, R38 ;  /* 0x0000000c11267223 */ /* 0x080fe20000010026 */
[----:B------:R-:W-:Y:S01]  /*0f30*/  FMUL.FTZ R222, R218, R12 ;  /* 0x0000000cdade7220 */ /* 0x000fe20000410000 */
[----:B------:R-:W-:-:S02]  /*0f40*/  HADD2.F32 R167, -RZ, R18.H0_H0 ;  /* 0x20000012ffa77230 */ /* 0x000fc40000004100 */
[----:B------:R-:W-:Y:S01]  /*0f50*/  FMUL.FTZ R223, R219, R13 ;  /* 0x0000000ddbdf7220 */ /* 0x000fe20000410000 */
[----:B------:R-:W-:Y:S02]  /*0f60*/  HADD2.F32 R168, -RZ, R18.H1_H1 ;  /* 0x30000012ffa87230 */ /* 0x000fe40000004100 */
[C---:B------:R-:W-:Y:S01]  /*0f70*/  FMUL.FTZ R14, R4.reuse, R160 ;  /* 0x000000a0040e7220 */ /* 0x040fe20000410000 */
[----:B------:R-:W-:Y:S01]  /*0f80*/  FADD.FTZ R12, RZ, R15 ;  /* 0x0000000fff0c7221 */ /* 0x000fe20000010000 */
[----:B------:R-:W-:Y:S01]  /*0f90*/  FMUL.FTZ R18, R4, R164 ;  /* 0x000000a404127220 */ /* 0x000fe20000410000 */
[----:B------:R-:W-:Y:S01]  /*0fa0*/  FFMA.FTZ R160, R0, R15, RZ ;  /* 0x0000000f00a07223 */ /* 0x000fe200000100ff */
[----:B------:R-:W-:Y:S01]  /*0fb0*/  FADD.FTZ R161, -R3, R161 ;  /* 0x000000a103a17221 */ /* 0x000fe20000010100 */
[----:B------:R-:W-:Y:S01]  /*0fc0*/  FADD.FTZ R12, R12, R223 ;  /* 0x000000df0c0c7221 */ /* 0x000fe20000010000 */
[----:B------:R-:W-:Y:S01]  /*0fd0*/  FADD.FTZ R73, R73, R13 ;  /* 0x0000000d49497221 */ /* 0x000fe20000010000 */
[C---:B------:R-:W-:Y:S01]  /*0fe0*/  FFMA.FTZ R160, R18.reuse, R223, R160 ;  /* 0x000000df12a07223 */ /* 0x040fe200000100a0 */
[----:B------:R-:W-:Y:S01]  /*0ff0*/  FFMA.FTZ R37, R18, R13, R37 ;  /* 0x0000000d12257223 */ /* 0x000fe20000010025 */
[----:B------:R-:W-:Y:S01]  /*1000*/  FADD.FTZ R20, -R3, R162 ;  /* 0x000000a203147221 */ /* 0x000fe20000010100 */
[----:B------:R-:W-:Y:S01]  /*1010*/  FMUL.FTZ R13, R4, R161 ;  /* 0x000000a1040d7220 */ /* 0x000fe20000410000 */
[----:B------:R-:W-:Y:S01]  /*1020*/  FMUL.FTZ R221, R227, R166 ;  /* 0x000000a6e3dd7220 */ /* 0x000fe20000410000 */
[----:B------:R-:W-:Y:S01]  /*1030*/  FADD.FTZ R161, R12, R222 ;  /* 0x000000de0ca17221 */ /* 0x000fe20000010000 */
[C---:B------:R-:W-:Y:S01]  /*1040*/  FMUL.FTZ R16, R4.reuse, R165 ;  /* 0x000000a504107220 */ /* 0x040fe20000410000 */
[----:B------:R-:W-:Y:S01]  /*1050*/  FFMA.FTZ R160, R17, R222, R160 ;  /* 0x000000de11a07223 */ /* 0x000fe200000100a0 */
[----:B------:R-:W-:Y:S01]  /*1060*/  FMUL.FTZ R12, R4, R20 ;  /* 0x00000014040c7220 */ /* 0x000fe20000410000 */
[----:B------:R-:W-:Y:S01]  /*1070*/  FMUL.FTZ R220, R233, R167 ;  /* 0x000000a7e9dc7220 */ /* 0x000fe20000410000 */
[----:B------:R-:W-:Y:S01]  /*1080*/  FADD.FTZ R20, R161, R221 ;  /* 0x000000dda1147221 */ /* 0x000fe20000010000 */
[----:B------:R-:W-:Y:S01]  /*1090*/  FFMA.FTZ R160, R16, R221, R160 ;  /* 0x000000dd10a07223 */ /* 0x000fe200000100a0 */
[----:B------:R-:W-:-:S02]  /*10a0*/  HADD2.F32 R169, -RZ, R19.H0_H0 ;  /* 0x20000013ffa97230 */ /* 0x000fc40000004100 */
[----:B------:R-:W-:Y:S02]  /*10b0*/  HADD2.F32 R170, -RZ, R19.H1_H1 ;  /* 0x30000013ffaa7230 */ /* 0x000fe40000004100 */
        /* <DEDUP_REMOVED lines=23> */
.L_x_17627:
[----:B------:R-:W-:Y:S05]  /*1230*/  BSYNC.RECONVERGENT B2 ;  /* 0x0000000000027941 */ /* 0x000fea0003800200 */
.L_x_17626:
        /* <DEDUP_REMOVED lines=12> */
[----:B------:R-:W4:Y:S01]  /*1300*/  LDL R170, [R1+0x3c] ;  /* 0x00003c0001aa7983 */ /* 0x000f220000100800 */
[----:B-1----:R-:W-:-:S03]  /*1310*/  IMAD.WIDE.U32 R22, R2, 0x20, R22 ;  /* 0x0000002002167825 */ /* 0x002fc600078e0016 */
[----:B------:R-:W2:Y:S04]  /*1320*/  LDG.E.128 R24, desc[UR6][R24.64] ;  /* 0x0000000618187981 */ /* 0x000ea8000c1e1d00 */
[----:B------:R-:W3:Y:S04]  /*1330*/  LDG.E.128 R8, desc[UR6][R22.64] ;  /* 0x0000000616087981 */ /* 0x000ee8000c1e1d00 */
[----:B------:R0:W4:Y:S01]  /*1340*/  LDG.E.128 R160, desc[UR6][R22.64+0x10] ;  /* 0x0000100616a07981 */ /* 0x000122000c1e1d00 */
        /* <DEDUP_REMOVED lines=8> */
[--C-:B--2---:R-:W-:Y:S02]  /*13d0*/  HADD2.F32 R164, -RZ, R24.reuse.H0_H0 ;  /* 0x20000018ffa47230 */ /* 0x104fe40000004100 */
[C---:B---3--:R-:W-:Y:S01]  /*13e0*/  FADD.FTZ R9, -R3.reuse, R9 ;  /* 0x0000000903097221 */ /* 0x048fe20000010100 */
[C---:B0-----:R-:W-:Y:S01]  /*13f0*/  FADD.FTZ R23, -R3.reuse, R8 ;  /* 0x0000000803177221 */ /* 0x041fe20000010100 */
[----:B------:R-:W-:Y:S01]  /*1400*/  FADD.FTZ R8, -R3, R10 ;  /* 0x0000000a03087221 */ /* 0x000fe20000010100 */
[----:B------:R-:W-:-:S02]  /*1410*/  HADD2.F32 R21, -RZ, R24.H1_H1 ;  /* 0x30000018ff157230 */ /* 0x000fc40000004100 */
[----:B------:R-:W-:Y:S01]  /*1420*/  FADD.FTZ R22, -R3, R11 ;  /* 0x0000000b03167221 */ /* 0x000fe20000010100 */
[C---:B-----5:R-:W-:Y:S01]  /*1430*/  FMUL.FTZ R10, R4.reuse, R9 ;  /* 0x00000009040a7220 */ /* 0x060fe20000410000 */
[----:B------:R-:W-:Y:S01]  /*1440*/  FMUL.FTZ R11, R4, R23 ;  /* 0x00000017040b7220 */ /* 0x000fe20000410000 */
[----:B------:R-:W-:Y:S01]  /*1450*/  FMUL.FTZ R217, R172, R164 ;  /* 0x000000a4acd97220 */ /* 0x000fe20000410000 */
[--C-:B------:R-:W-:Y:S02]  /*1460*/  HADD2.F32 R165, -RZ, R25.reuse.H0_H0 ;  /* 0x20000019ffa57230 */ /* 0x100fe40000004100 */
[----:B------:R-:W-:Y:S01]  /*1470*/  FADD.FTZ R81, R81, R21 ;  /* 0x0000001551517221 */ /* 0x000fe20000010000 */
[-C--:B------:R-:W-:Y:S01]  /*1480*/  FFMA.FTZ R45, R10, R21.reuse, R45 ;  /* 0x000000150a2d7223 */ /* 0x080fe2000001002d */
[----:B------:R-:W-:Y:S01]  /*1490*/  FMUL.FTZ R21, R173, R21 ;  /* 0x00000015ad157220 */ /* 0x000fe20000410000 */
[----:B------:R-:W-:Y:S01]  /*14a0*/  FADD.FTZ R20, R20, R217 ;  /* 0x000000d914147221 */ /* 0x000fe20000010000 */
[----:B------:R-:W-:Y:S01]  /*14b0*/  FFMA.FTZ R19, R11, R217, R19 ;  /* 0x000000d90b137223 */ /* 0x000fe20000010013 */
[----:B------:R-:W-:Y:S01]  /*14c0*/  FMUL.FTZ R9, R4, R8 ;  /* 0x0000000804097220 */ /* 0x000fe20000410000 */
[----:B------:R-:W-:-:S02]  /*14d0*/  HADD2.F32 R25, -RZ, R25.H1_H1 ;  /* 0x30000019ff197230 */ /* 0x000fc40000004100 */
[----:B----4-:R-:W-:Y:S01]  /*14e0*/  FADD.FTZ R24, -R3, R160 ;  /* 0x000000a003187221 */ /* 0x010fe20000010100 */
        /* <DEDUP_REMOVED lines=11> */
[----:B------:R-:W-:Y:S01]  /*15a0*/  FFMA.FTZ R47, R8, R25, R47 ;  /* 0x00000019082f7223 */ /* 0x000fe2000001002f */
[C---:B------:R-:W-:Y:S01]  /*15b0*/  FADD.FTZ R26, -R3.reuse, R161 ;  /* 0x000000a1031a7221 */ /* 0x040fe20000010100 */
        /* <DEDUP_REMOVED lines=33> */
.L_x_17629:
[----:B------:R-:W-:Y:S05]  /*17d0*/  BSYNC.RECONVERGENT B2 ;  /* 0x0000000000027941 */ /* 0x000fea0003800200 */
.L_x_17628:
        /* <DEDUP_REMOVED lines=26> */
[----:B0-----:R-:W-:-:S03]  /*1980*/  FADD.FTZ R177, -R3, R162 ;  /* 0x000000a203b17221 */ /* 0x001fc60000010100 */
[----:B-----5:R-:W-:Y:S01]  /*1990*/  FMUL.FTZ R175, R4, R175 ;  /* 0x000000af04af7220 */ /* 0x020fe20000410000 */
[--C-:B---3--:R-:W-:Y:S02]  /*19a0*/  HADD2.F32 R179, -RZ, R164.reuse.H0_H0 ;  /* 0x200000a4ffb37230 */ /* 0x108fe40000004100 */
[----:B------:R-:W-:Y:S01]  /*19b0*/  FADD.FTZ R176, -R3, R161 ;  /* 0x000000a103b07221 */ /* 0x000fe20000010100 */
[----:B------:R-:W-:Y:S02]  /*19c0*/  HADD2.F32 R162, -RZ, R164.H1_H1 ;  /* 0x300000a4ffa27230 */ /* 0x000fe40000004100 */
[----:B------:R-:W-:Y:S01]  /*19d0*/  FADD.FTZ R88, R88, R179 ;  /* 0x000000b358587221 */ /* 0x000fe20000010000 */
[-C--:B------:R-:W-:Y:S01]  /*19e0*/  FFMA.FTZ R52, R175, R179.reuse, R52 ;  /* 0x000000b3af347223 */ /* 0x080fe20000010034 */
[----:B------:R-:W-:Y:S01]  /*19f0*/  FMUL.FTZ R179, R183, R179 ;  /* 0x000000b3b7b37220 */ /* 0x000fe20000410000 */
[--C-:B------:R-:W-:Y:S02]  /*1a00*/  HADD2.F32 R181, -RZ, R165.reuse.H0_H0 ;  /* 0x200000a5ffb57230 */ /* 0x100fe40000004100 */
[C---:B------:R-:W-:Y:S01]  /*1a10*/  FMUL.FTZ R177, R4.reuse, R177 ;  /* 0x000000b104b17220 */ /* 0x040fe20000410000 */
[----:B------:R-:W-:Y:S01]  /*1a20*/  FMUL.FTZ R176, R4, R176 ;  /* 0x000000b004b07220 */ /* 0x000fe20000410000 */
[----:B------:R-:W-:Y:S01]  /*1a30*/  FMUL.FTZ R180, R185, R162 ;  /* 0x000000a2b9b47220 */ /* 0x000fe20000410000 */
[----:B------:R-:W-:Y:S01]  /*1a40*/  FADD.FTZ R20, R20, R179 ;  /* 0x000000b314147221 */ /* 0x000fe20000010000 */
[----:B------:R-:W-:Y:S01]  /*1a50*/  FFMA.FTZ R19, R175, R179, R19 ;  /* 0x000000b3af137223 */ /* 0x000fe20000010013 */
[----:B------:R-:W-:-:S02]  /*1a60*/  HADD2.F32 R165, -RZ, R165.H1_H1 ;  /* 0x300000a5ffa57230 */ /* 0x000fc40000004100 */
[----:B----4-:R-:W-:Y:S01]  /*1a70*/  FADD.FTZ R164, -R3, R168 ;  /* 0x000000a803a47221 */ /* 0x010fe20000010100 */
[----:B------:R-:W-:Y:S01]  /*1a80*/  FADD.FTZ R90, R90, R181 ;  /* 0x000000b55a5a7221 */ /* 0x000fe20000010000 */
[-C--:B------:R-:W-:Y:S01]  /*1a90*/  FFMA.FTZ R54, R177, R181.reuse, R54 ;  /* 0x000000b5b1367223 */ /* 0x080fe20000010036 */
[----:B------:R-:W-:Y:S01]  /*1aa0*/  FADD.FTZ R178, -R3, R163 ;  /* 0x000000a303b27221 */ /* 0x000fe20000010100 */
[----:B------:R-:W-:Y:S01]  /*1ab0*/  FMUL.FTZ R181, R186, R181 ;  /* 0x000000b5bab57220 */ /* 0x000fe20000410000 */
        /* <DEDUP_REMOVED lines=8> */
[----:B------:R-:W-:-:S02]  /*1b40*/  HADD2.F32 R166, -RZ, R166.H1_H1 ;  /* 0x300000a6ffa67230 */ /* 0x000fc40000004100 */
[C---:B------:R-:W-:Y:S01]  /*1b50*/  FADD.FTZ R161, -R3.reuse, R170 ;  /* 0x000000aa03a17221 */ /* 0x040fe20000010100 */
        /* <DEDUP_REMOVED lines=13> */
[----:B------:R-:W-:Y:S01]  /*1c30*/  FADD.FTZ R94, R94, R188 ;  /* 0x000000bc5e5e7221 */ /* 0x000fe20000010000 */
[-C--:B------:R-:W-:Y:S01]  /*1c40*/  FFMA.FTZ R58, R187, R188.reuse, R58 ;  /* 0x000000bcbb3a7223 */ /* 0x080fe2000001003a */
        /* <DEDUP_REMOVED lines=18> */
.L_x_17631:
[----:B------:R-:W-:Y:S05]  /*1d70*/  BSYNC.RECONVERGENT B2 ;  /* 0x0000000000027941 */ /* 0x000fea0003800200 */
.L_x_17630:
        /* <DEDUP_REMOVED lines=28> */
[CC--:B------:R-:W-:Y:S01]  /*1f40*/  FFMA.FTZ R96, R189.reuse, R193.reuse, R96 ;  /* 0x000000c1bd607223 */ /* 0x0c0fe20000010060 */
        /* <DEDUP_REMOVED lines=56> */
.L_x_17633:
[----:B------:R-:W-:Y:S05]  /*22d0*/  BSYNC.RECONVERGENT B2 ;  /* 0x0000000000027941 */ /* 0x000fea0003800200 */
.L_x_17632:
        /* <DEDUP_REMOVED lines=17> */
[----:B------:R-:W-:Y:S01]  /*23f0*/  FADD.FTZ R163, -R3, R163 ;  /* 0x000000a303a37221 */ /* 0x000fe20000010100 */
[----:B-----5:R-:W-:-:S03]  /*2400*/  FMUL.FTZ R203, R4, R160 ;  /* 0x000000a004cb7220 */ /* 0x020fc60000410000 */
[----:B------:R-:W-:Y:S01]  /*2410*/  FMUL.FTZ R206, R4, R163 ;  /* 0x000000a304ce7220 */ /* 0x000fe20000410000 */
[----:B---3--:R-:W-:Y:S02]  /*2420*/  HADD2.F32 R2, -RZ, R169.H1_H1 ;  /* 0x300000a9ff027230 */ /* 0x008fe40000004100 */
[C---:B----4-:R-:W-:Y:S01]  /*2430*/  FADD.FTZ R164, -R3.reuse, R164 ;  /* 0x000000a403a47221 */ /* 0x050fe20000010100 */
[C---:B------:R-:W-:Y:S01]  /*2440*/  FADD.FTZ R165, -R3.reuse, R165 ;  /* 0x000000a503a57221 */ /* 0x040fe20000010100 */
[C---:B------:R-:W-:Y:S01]  /*2450*/  FADD.FTZ R166, -R3.reuse, R166 ;  /* 0x000000a603a67221 */ /* 0x040fe20000010100 */
[----:B------:R-:W-:Y:S01]  /*2460*/  FADD.FTZ R174, -R3, R167 ;  /* 0x000000a703ae7221 */ /* 0x000fe20000010100 */
[--C-:B------:R-:W-:Y:S02]  /*2470*/  HADD2.F32 R3, -RZ, R168.reuse.H0_H0 ;  /* 0x200000a8ff037230 */ /* 0x100fe40000004100 */
[----:B------:R-:W-:-:S03]  /*2480*/  HADD2.F32 R167, -RZ, R168.H1_H1 ;  /* 0x300000a8ffa77230 */ /* 0x000fc60000004100 */
[-C--:B------:R-:W-:Y:S01]  /*2490*/  FMUL.FTZ R210, R244, R3.reuse ;  /* 0x00000003f4d27220 */ /* 0x080fe20000410000 */
[----:B------:R-:W-:Y:S02]  /*24a0*/  HADD2.F32 R168, -RZ, R169.H0_H0 ;  /* 0x200000a9ffa87230 */ /* 0x000fe40000004100 */
[----:B------:R-:W-:Y:S01]  /*24b0*/  FADD.FTZ R104, R104, R3 ;  /* 0x0000000368687221 */ /* 0x000fe20000010000 */
[----:B------:R-:W-:Y:S01]  /*24c0*/  FFMA.FTZ R64, R203, R3, R64 ;  /* 0x00000003cb407223 */ /* 0x000fe20000010040 */
[----:B------:R-:W-:Y:S01]  /*24d0*/  FADD.FTZ R107, R107, R2 ;  /* 0x000000026b6b7221 */ /* 0x000fe20000010000 */
[-C--:B------:R-:W-:Y:S01]  /*24e0*/  FFMA.FTZ R67, R206, R2.reuse, R67 ;  /* 0x00000002ce437223 */ /* 0x080fe20000010043 */
[----:B------:R-:W-:Y:S01]  /*24f0*/  FMUL.FTZ R213, R247, R2 ;  /* 0x00000002f7d57220 */ /* 0x000fe20000410000 */
[----:B0-----:R-:W-:Y:S01]  /*2500*/  FMUL.FTZ R204, R4, R161 ;  /* 0x000000a104cc7220 */ /* 0x001fe20000410000 */
        /* <DEDUP_REMOVED lines=44> */
.L_x_17625:
        /* <DEDUP_REMOVED lines=40> */
.L_x_17634:
[----:B------:R-:W-:Y:S05]  /*2a50*/  BSYNC.RECONVERGENT B1 ;  /* 0x0000000000017941 */ /* 0x000fea0003800200 */
.L_x_17624:
        /* <DEDUP_REMOVED lines=21> */
.L_x_17823:
        /* <DEDUP_REMOVED lines=35> */
.L_x_17642:
[----:B------:R-:W-:Y:S05]  /*2de0*/  BSYNC.RECONVERGENT B3 ;  /* 0x0000000000037941 */ /* 0x000fea0003800200 */
.L_x_17641:
        /* <DEDUP_REMOVED lines=10> */
.L_x_17644:
[----:B------:R-:W-:Y:S05]  /*2e90*/  BSYNC.RECONVERGENT B3 ;  /* 0x0000000000037941 */ /* 0x000fea0003800200 */
.L_x_17643:
        /* <DEDUP_REMOVED lines=10> */
.L_x_17646:
[----:B------:R-:W-:Y:S05]  /*2f40*/  BSYNC.RECONVERGENT B3 ;  /* 0x0000000000037941 */ /* 0x000fea0003800200 */
.L_x_17645:
        /* <DEDUP_REMOVED lines=10> */
.L_x_17648:
[----:B------:R-:W-:Y:S05]  /*2ff0*/  BSYNC.RECONVERGENT B3 ;  /* 0x0000000000037941 */ /* 0x000fea0003800200 */
.L_x_17647:
        /* <DEDUP_REMOVED lines=10> */
.L_x_17650:
[----:B------:R-:W-:Y:S05]  /*30a0*/  BSYNC.RECONVERGENT B3 ;  /* 0x0000000000037941 */ /* 0x000fea0003800200 */
.L_x_17649:
        /* <DEDUP_REMOVED lines=10> */
.L_x_17652:
[----:B------:R-:W-:Y:S05]  /*3150*/  BSYNC.RECONVERGENT B3 ;  /* 0x0000000000037941 */ /* 0x000fea0003800200 */
.L_x_17651:
        /* <DEDUP_REMOVED lines=10> */
.L_x_17654:
[----:B------:R-:W-:Y:S05]  /*3200*/  BSYNC.RECONVERGENT B3 ;  /* 0x0000000000037941 */ /* 0x000fea0003800200 */
.L_x_17653:
        /* <DEDUP_REMOVED lines=10> */
.L_x_17640:
        /* <DEDUP_REMOVED lines=43> */
.L_x_17657:
[----:B------:R-:W-:Y:S05]  /*3560*/  BSYNC.RECONVERGENT B3 ;  /* 0x0000000000037941 */ /* 0x000fea0003800200 */
.L_x_17656:
        /* <DEDUP_REMOVED lines=10> */
.L_x_17659:
[----:B------:R-:W-:Y:S05]  /*3610*/  BSYNC.RECONVERGENT B3 ;  /* 0x0000000000037941 */ /* 0x000fea0003800200 */
.L_x_17658:
        /* <DEDUP_REMOVED lines=10> */
.L_x_17661:
[----:B------:R-:W-:Y:S05]  /*36c0*/  BSYNC.RECONVERGENT B3 ;  /* 0x0000000000037941 */ /* 0x000fea0003800200 */
.L_x_17660:
        /* <DEDUP_REMOVED lines=10> */
.L_x_17663:
[----:B------:R-:W-:Y:S05]  /*3770*/  BSYNC.RECONVERGENT B3 ;  /* 0x0000000000037941 */ /* 0x000fea0003800200 */
.L_x_17662:
        /* <DEDUP_REMOVED lines=10> */
.L_x_17665:
[----:B------:R-:W-:Y:S05]  /*3820*/  BSYNC.RECONVERGENT B3 ;  /* 0x0000000000037941 */ /* 0x000fea0003800200 */
.L_x_17664:
        /* <DEDUP_REMOVED lines=10> */
.L_x_17667:
[----:B------:R-:W-:Y:S05]  /*38d0*/  BSYNC.RECONVERGENT B3 ;  /* 0x0000000000037941 */ /* 0x000fea0003800200 */
.L_x_17666:
        /* <DEDUP_REMOVED lines=10> */
.L_x_17669:
[----:B------:R-:W-:Y:S05]  /*3980*/  BSYNC.RECONVERGENT B3 ;  /* 0x0000000000037941 */ /* 0x000fea0003800200 */
.L_x_17668:
[----:B------:R-:W-:Y:S05]  /*3990*/  @!P2 BRA `(.L_x_17655) ;  /* 0x000000080028a947 */ /* 0x000fea0003800000 */
[----:B------:R-:W-:-:S05]  /*39a0*/  FMUL.FTZ R162, R143, UR12 ;  /* 0x0000000c8fa27c20 */ /* 0x000fca0008410000 */
[----:B------:R-:W-:-:S04]  /*39b0*/  F2FP.F16.F32.PACK_AB R162, RZ, R162 ;  /* 0x000000a2ffa2723e */ /* 0x000fc800000000ff */
[----:B------:R-:W-:Y:S01]  /*39c0*/  PRMT R159, R159, 0x5410, R162 ;  /* 0x000054109f9f7816 */ /* 0x000fe200000000a2 */
[----:B------:R-:W-:Y:S06]  /*39d0*/  BRA `(.L_x_17655) ;  /* 0x0000000800187947 */ /* 0x000fec0003800000 */
.L_x_17639:
        /* <DEDUP_REMOVED lines=12> */
[----:B------:R-:W-:Y:S01]  /*3aa0*/  @P2 F2FP.F16.F32.PACK_AB R162, RZ, R162 ;  /* 0x000000a2ffa2223e */ /* 0x000fe200000000ff */
[----:B------:R-:W-:-:S03]  /*3ab0*/  @P1 FADD.FTZ R163, R223, -R163 ;  /* 0x800000a3dfa31221 */ /* 0x000fc60000010000 */
[----:B------:R-:W-:Y:S02]  /*3ac0*/  @P2 PRMT R156, R162, 0x7610, R156 ;  /* 0x00007610a29c2816 */ /* 0x000fe4000000009c */
[----:B------:R-:W-:Y:S01]  /*3ad0*/  MOV R162, R113 ;  /* 0x0000007100a27202 */ /* 0x000fe20000000f00 */
        /* <DEDUP_REMOVED lines=54> */
.L_x_17670:
        /* <DEDUP_REMOVED lines=18> */
[----:B------:R-:W-:Y:S01]  /*3f60*/  @P2 F2FP.F16.F32.PACK_AB R63, RZ, R63 ;  /* 0x0000003fff3f223e */ /* 0x000fe200000000ff */
[----:B-1----:R-:W-:-:S05]  /*3f70*/  @P2 FMUL.FTZ R62, R60, R62 ;  /* 0x0000003e3c3e2220 */ /* 0x002fca0000410000 */
[----:B------:R-:W-:Y:S01]  /*3f80*/  @P2 F2FP.F16.F32.PACK_AB R62, RZ, R62 ;  /* 0x0000003eff3e223e */ /* 0x000fe200000000ff */
[----:B--2---:R-:W-:-:S03]  /*3f90*/  @P2 FMUL.FTZ R61, R142, R61 ;  /* 0x0000003d8e3d2220 */ /* 0x004fc60000410000 */
[----:B------:R-:W-:Y:S02]  /*3fa0*/  @P2 PRMT R156, R62, 0x7610, R156 ;  /* 0x000076103e9c2816 */ /* 0x000fe4000000009c */
[----:B------:R-:W-:Y:S02]  /*3fb0*/  MOV R62, R114 ;  /* 0x00000072003e7202 */ /* 0x000fe40000000f00 */
[----:B------:R-:W-:-:S04]  /*3fc0*/  @P2 F2FP.F16.F32.PACK_AB R61, RZ, R61 ;  /* 0x0000003dff3d223e */ /* 0x000fc800000000ff */
        /* <DEDUP_REMOVED lines=12> */
[----:B------:R-:W-:Y:S01]  /*4090*/  @P2 F2FP.F16.F32.PACK_AB R140, RZ, R140 ;  /* 0x0000008cff8c223e */ /* 0x000fe200000000ff */
[----:B-1----:R-:W-:-:S03]  /*40a0*/  @P2 FMUL.FTZ R63, R62, R63 ;  /* 0x0000003f3e3f2220 */ /* 0x002fc60000410000 */
[----:B------:R-:W-:Y:S02]  /*40b0*/  @P2 PRMT R156, R156, 0x5410, R140 ;  /* 0x000054109c9c2816 */ /* 0x000fe4000000008c */
[----:B------:R-:W-:-:S04]  /*40c0*/  @P2 F2FP.F16.F32.PACK_AB R63, RZ, R63 ;  /* 0x0000003fff3f223e */ /* 0x000fc800000000ff */
[----:B------:R-:W-:Y:S01]  /*40d0*/  @P2 PRMT R157, R63, 0x7610, R157 ;  /* 0x000076103f9d2816 */ /* 0x000fe2000000009d */
[----:B------:R-:W-:-:S04]  /*40e0*/  @P1 FFMA.FTZ R63, R16, R161, R160 ;  /* 0x000000a1103f1223 */ /* 0x000fc800000100a0 */
[----:B------:R-:W-:Y:S01]  /*40f0*/  @P1 FADD.FTZ R140, R221, -R63 ;  /* 0x8000003fdd8c1221 */ /* 0x000fe20000010000 */
[----:B------:R-:W-:-:S03]  /*4100*/  MOV R63, R115 ;  /* 0x00000073003f7202 */ /* 0x000fc60000000f00 */
[----:B------:R-:W-:Y:S02]  /*4110*/  @P1 FFMA.FTZ R63, R4, R140, R115 ;  /* 0x0000008c043f1223 */ /* 0x000fe40000010073 */
[----:B------:R-:W0:Y:S02]  /*4120*/  @P2 LDC R140, c[0x0][0x40c] ;  /* 0x00010300ff8c2b82 */ /* 0x000e240000000800 */
[----:B0-----:R-:W-:-:S05]  /*4130*/  @P2 FMUL.FTZ R140, R63, R140 ;  /* 0x0000008c3f8c2220 */ /* 0x001fca0000410000 */
[----:B------:R-:W-:-:S04]  /*4140*/  @P2 F2FP.F16.F32.PACK_AB R140, RZ, R140 ;  /* 0x0000008cff8c223e */ /* 0x000fc800000000ff */
[----:B------:R-:W-:Y:S02]  /*4150*/  @P2 PRMT R157, R157, 0x5410, R140 ;  /* 0x000054109d9d2816 */ /* 0x000fe4000000008c */
[----:B------:R-:W-:Y:S01]  /*4160*/  MOV R140, R116 ;  /* 0x00000074008c7202 */ /* 0x000fe20000000f00 */
[----:B------:R-:W-:Y:S02]  /*4170*/  @P1 FFMA.FTZ R140, R4, R141, R116 ;  /* 0x0000008d048c1223 */ /* 0x000fe40000010074 */
[----:B------:R-:W0:Y:S02]  /*4180*/  @P2 LDC R141, c[0x0][0x40c] ;  /* 0x00010300ff8d2b82 */ /* 0x000e240000000800 */
[----:B0-----:R-:W-:-:S05]  /*4190*/  @P2 FMUL.FTZ R141, R140, R141 ;  /* 0x0000008d8c8d2220 */ /* 0x001fca0000410000 */
        /* <DEDUP_REMOVED lines=9> */
[----:B------:R-:W-:-:S07]  /*4230*/  @P2 PRMT R158, R158, 0x5410, R162 ;  /* 0x000054109e9e2816 */ /* 0x000fce00000000a2 */
.L_x_17655:
[----:B------:R-:W-:Y:S05]  /*4240*/  BSYNC.RECONVERGENT B1 ;  /* 0x0000000000017941 */ /* 0x000fea0003800200 */
.L_x_17638:
        /* <DEDUP_REMOVED lines=11> */
.L_x_17637:
[----:B------:R-:W-:Y:S05]  /*4300*/  BSYNC.RECONVERGENT B2 ;  /* 0x0000000000027941 */ /* 0x000fea0003800200 */
.L_x_17636:
        /* <DEDUP_REMOVED lines=28> */
[----:B------:R-:W-:Y:S01]  /*44d0*/  @P2 F2FP.F16.F32.PACK_AB R63, RZ, R63 ;  /* 0x0000003fff3f223e */ /* 0x000fe200000000ff */
[----:B------:R-:W1:Y:S03]  /*44e0*/  @P2 LDC R2, c[0x0][0x40c] ;  /* 0x00010300ff022b82 */ /* 0x000e660000000800 */
[----:B------:R-:W-:Y:S01]  /*44f0*/  @P2 PRMT R156, R63, 0x7610, R156 ;  /* 0x000076103f9c2816 */ /* 0x000fe2000000009c */
[----:B------:R-:W-:Y:S01]  /*4500*/  @P1 FFMA.FTZ R63, R8, R161, R160 ;  /* 0x000000a1083f1223 */ /* 0x000fe200000100a0 */
[----:B0-----:R-:W-:-:S03]  /*4510*/  @P2 FMUL.FTZ R3, R61, R3 ;  /* 0x000000033d032220 */ /* 0x001fc60000410000 */
[----:B------:R-:W-:Y:S01]  /*4520*/  @P1 FADD.FTZ R140, R24, -R63 ;  /* 0x8000003f188c1221 */ /* 0x000fe20000010000 */
[----:B------:R-:W-:Y:S02]  /*4530*/  MOV R63, R123 ;  /* 0x0000007b003f7202 */ /* 0x000fe40000000f00 */
[----:B------:R-:W-:Y:S01]  /*4540*/  @P2 F2FP.F16.F32.PACK_AB R3, RZ, R3 ;  /* 0x00000003ff03223e */ /* 0x000fe200000000ff */
[----:B------:R-:W-:Y:S02]  /*4550*/  @P1 FFMA.FTZ R63, R4, R140, R123 ;  /* 0x0000008c043f1223 */ /* 0x000fe4000001007b */
[----:B------:R-:W0:Y:S01]  /*4560*/  @P2 LDC R140, c[0x0][0x40c] ;  /* 0x00010300ff8c2b82 */ /* 0x000e220000000800 */
[----:B------:R-:W-:Y:S01]  /*4570*/  @P2 PRMT R156, R156, 0x5410, R3 ;  /* 0x000054109c9c2816 */ /* 0x000fe20000000003 */
[----:B------:R-:W-:-:S04]  /*4580*/  @P1 FFMA.FTZ R3, R226, R161, R160 ;  /* 0x000000a1e2031223 */ /* 0x000fc800000100a0 */
[----:B------:R-:W-:Y:S01]  /*4590*/  @P1 FADD.FTZ R3, R232, -R3 ;  /* 0x80000003e8031221 */ /* 0x000fe20000010000 */
[----:B-1----:R-:W-:-:S05]  /*45a0*/  @P2 FMUL.FTZ R2, R62, R2 ;  /* 0x000000023e022220 */ /* 0x002fca0000410000 */
[----:B------:R-:W-:-:S04]  /*45b0*/  @P2 F2FP.F16.F32.PACK_AB R2, RZ, R2 ;  /* 0x00000002ff02223e */ /* 0x000fc800000000ff */
[----:B------:R-:W-:Y:S01]  /*45c0*/  @P2 PRMT R157, R2, 0x7610, R157 ;  /* 0x00007610029d2816 */ /* 0x000fe2000000009d */
[----:B------:R-:W-:Y:S01]  /*45d0*/  @P1 FFMA.FTZ R2, R23, R161, R160 ;  /* 0x000000a117021223 */ /* 0x000fe200000100a0 */
[----:B0-----:R-:W-:-:S03]  /*45e0*/  @P2 FMUL.FTZ R140, R63, R140 ;  /* 0x0000008c3f8c2220 */ /* 0x001fc60000410000 */
[----:B------:R-:W-:Y:S02]  /*45f0*/  @P1 FADD.FTZ R2, R25, -R2 ;  /* 0x8000000219021221 */ /* 0x000fe40000010000 */
        /* <DEDUP_REMOVED lines=9> */
[----:B------:R-:W-:-:S04]  /*4690*/  @P1 FADD.FTZ R2, R27, -R2 ;  /* 0x800000021b021221 */ /* 0x000fc80000010000 */
        /* <DEDUP_REMOVED lines=11> */
[----:B------:R-:W-:Y:S02]  /*4750*/  @P2 PRMT R159, R2, 0x7610, R159 ;  /* 0x00007610029f2816 */ /* 0x000fe4000000009f */
[----:B------:R-:W-:Y:S01]  /*4760*/  MOV R2, R127 ;  /* 0x0000007f00027202 */ /* 0x000fe20000000f00 */
[----:B------:R-:W-:-:S05]  /*4770*/  @P1 FFMA.FTZ R2, R4, R3, R127 ;  /* 0x0000000304021223 */ /* 0x000fca000001007f */
[----:B------:R-:W-:Y:S01]  /*4780*/  MOV R143, R2 ;  /* 0x00000002008f7202 */ /* 0x000fe20000000f00 */
[----:B------:R-:W-:Y:S06]  /*4790*/  @!P2 BRA `(.L_x_17676) ;  /* 0x000000100058a947 */ /* 0x000fec0003800000 */
[----:B------:R-:W-:-:S05]  /*47a0*/  FMUL.FTZ R2, R2, UR12 ;  /* 0x0000000c02027c20 */ /* 0x000fca0008410000 */
[----:B------:R-:W-:-:S04]  /*47b0*/  F2FP.F16.F32.PACK_AB R2, RZ, R2 ;  /* 0x00000002ff02723e */ /* 0x000fc800000000ff */
[----:B------:R-:W-:Y:S01]  /*47c0*/  PRMT R159, R159, 0x5410, R2 ;  /* 0x000054109f9f7816 */ /* 0x000fe20000000002 */
[----:B------:R-:W-:Y:S06]  /*47d0*/  BRA `(.L_x_17676) ;  /* 0x0000001000487947 */ /* 0x000fec0003800000 */
.L_x_17675:
[----:B0-----:R-:W-:Y:S01]  /*47e0*/  @P1 FFMA.FTZ R3, R11, R161, R160 ;  /* 0x000000a10b031223 */ /* 0x001fe200000100a0 */
        /* <DEDUP_REMOVED lines=64> */
.L_x_17674:
        /* <DEDUP_REMOVED lines=47> */
.L_x_17679:
[----:B------:R-:W-:Y:S05]  /*4ee0*/  BSYNC.RECONVERGENT B3 ;  /* 0x0000000000037941 */ /* 0x000fea0003800200 */
.L_x_17678:
        /* <DEDUP_REMOVED lines=10> */
.L_x_17681:
[----:B------:R-:W-:Y:S05]  /*4f90*/  BSYNC.RECONVERGENT B3 ;  /* 0x0000000000037941 */ /* 0x000fea0003800200 */
.L_x_17680:
        /* <DEDUP_REMOVED lines=10> */
.L_x_17683:
[----:B------:R-:W-:Y:S05]  /*5040*/  BSYNC.RECONVERGENT B3 ;  /* 0x0000000000037941 */ /* 0x000fea0003800200 */
.L_x_17682:
        /* <DEDUP_REMOVED lines=10> */
.L_x_17685:
[----:B------:R-:W-:Y:S05]  /*50f0*/  BSYNC.RECONVERGENT B3 ;  /* 0x0000000000037941 */ /* 0x000fea0003800200 */
.L_x_17684:
        /* <DEDUP_REMOVED lines=10> */
.L_x_17687:
[----:B------:R-:W-:Y:S05]  /*51a0*/  BSYNC.RECONVERGENT B3 ;  /* 0x0000000000037941 */ /* 0x000fea0003800200 */
.L_x_17686:
        /* <DEDUP_REMOVED lines=10> */
.L_x_17689:
[----:B------:R-:W-:Y:S05]  /*5250*/  BSYNC.RECONVERGENT B3 ;  /* 0x0000000000037941 */ /* 0x000fea0003800200 */
.L_x_17688:
        /* <DEDUP_REMOVED lines=10> */
.L_x_17691:
[----:B------:R-:W-:Y:S05]  /*5300*/  BSYNC.RECONVERGENT B3 ;  /* 0x0000000000037941 */ /* 0x000fea0003800200 */
.L_x_17690:
[----:B------:R-:W-:Y:S02]  /*5310*/  MOV R142, R2 ;  /* 0x00000002008e7202 */ /* 0x000fe40000000f00 */
[----:B------:R-:W-:Y:S01]  /*5320*/  MOV R141, R3 ;  /* 0x00000003008d7202 */ /* 0x000fe20000000f00 */
[----:B------:R-:W-:Y:S06]  /*5330*/  @!P2 BRA `(.L_x_17676) ;  /* 0x000000040070a947 */ /* 0x000fec0003800000 */
[----:B------:R-:W-:Y:S01]  /*5340*/  FMUL.FTZ R141, R143, UR12 ;  /* 0x0000000c8f8d7c20 */ /* 0x000fe20008410000 */
[----:B------:R-:W-:-:S04]  /*5350*/  MOV R142, R2 ;  /* 0x00000002008e7202 */ /* 0x000fc80000000f00 */
[----:B------:R-:W-:-:S04]  /*5360*/  F2FP.F16.F32.PACK_AB R141, RZ, R141 ;  /* 0x0000008dff8d723e */ /* 0x000fc800000000ff */
[----:B------:R-:W-:Y:S02]  /*5370*/  PRMT R159, R159, 0x5410, R141 ;  /* 0x000054109f9f7816 */ /* 0x000fe4000000008d */
[----:B------:R-:W-:Y:S01]  /*5380*/  MOV R141, R3 ;  /* 0x00000003008d7202 */ /* 0x000fe20000000f00 */
[----:B------:R-:W-:Y:S06]  /*5390*/  BRA `(.L_x_17676) ;  /* 0x0000000400587947 */ /* 0x000fec0003800000 */
.L_x_17677:
        /* <DEDUP_REMOVED lines=10> */
.L_x_17693:
[----:B------:R-:W-:Y:S05]  /*5440*/  BSYNC.RECONVERGENT B3 ;  /* 0x0000000000037941 */ /* 0x000fea0003800200 */
.L_x_17692:
        /* <DEDUP_REMOVED lines=10> */
.L_x_17695:
[----:B------:R-:W-:Y:S05]  /*54f0*/  BSYNC.RECONVERGENT B3 ;  /* 0x0000000000037941 */ /* 0x000fea0003800200 */
.L_x_17694:
        /* <DEDUP_REMOVED lines=10> */
.L_x_17697:
[----:B------:R-:W-:Y:S05]  /*55a0*/  BSYNC.RECONVERGENT B3 ;  /* 0x0000000000037941 */ /* 0x000fea0003800200 */
.L_x_17696:
        /* <DEDUP_REMOVED lines=10> */
.L_x_17699:
[----:B------:R-:W-:Y:S05]  /*5650*/  BSYNC.RECONVERGENT B3 ;  /* 0x0000000000037941 */ /* 0x000fea0003800200 */
.L_x_17698:
        /* <DEDUP_REMOVED lines=10> */
.L_x_17701:
[----:B------:R-:W-:Y:S05]  /*5700*/  BSYNC.RECONVERGENT B3 ;  /* 0x0000000000037941 */ /* 0x000fea0003800200 */
.L_x_17700:
        /* <DEDUP_REMOVED lines=10> */
.L_x_17703:
[----:B------:R-:W-:Y:S05]  /*57b0*/  BSYNC.RECONVERGENT B3 ;  /* 0x0000000000037941 */ /* 0x000fea0003800200 */
.L_x_17702:
        /* <DEDUP_REMOVED lines=10> */
.L_x_17705:
[----:B------:R-:W-:Y:S05]  /*5860*/  BSYNC.RECONVERGENT B3 ;  /* 0x0000000000037941 */ /* 0x000fea0003800200 */
.L_x_17704:
        /* <DEDUP_REMOVED lines=9> */
.L_x_17676:
[----:B------:R-:W-:Y:S05]  /*5900*/  BSYNC.RECONVERGENT B1 ;  /* 0x0000000000017941 */ /* 0x000fea0003800200 */
.L_x_17673:
        /* <DEDUP_REMOVED lines=9> */
.L_x_17672:
[----:B------:R-:W-:Y:S05]  /*59a0*/  BSYNC.RECONVERGENT B2 ;  /* 0x0000000000027941 */ /* 0x000fea0003800200 */
.L_x_17671:
        /* <DEDUP_REMOVED lines=77> */
.L_x_17710:
[----:B01----:R-:W-:Y:S01]  /*5e80*/  @P1 FFMA.FTZ R3, R175, R161, R160 ;  /* 0x000000a1af031223 */ /* 0x003fe200000100a0 */
        /* <DEDUP_REMOVED lines=64> */
.L_x_17709:
        /* <DEDUP_REMOVED lines=47> */
.L_x_17714:
[----:B------:R-:W-:Y:S05]  /*6580*/  BSYNC.RECONVERGENT B3 ;  /* 0x0000000000037941 */ /* 0x000fea0003800200 */
.L_x_17713:
        /* <DEDUP_REMOVED lines=10> */
.L_x_17716:
[----:B------:R-:W-:Y:S05]  /*6630*/  BSYNC.RECONVERGENT B3 ;  /* 0x0000000000037941 */ /* 0x000fea0003800200 */
.L_x_17715:
        /* <DEDUP_REMOVED lines=10> */
.L_x_17718:
[----:B------:R-:W-:Y:S05]  /*66e0*/  BSYNC.RECONVERGENT B3 ;  /* 0x0000000000037941 */ /* 0x000fea0003800200 */
.L_x_17717:
        /* <DEDUP_REMOVED lines=10> */
.L_x_17720:
[----:B------:R-:W-:Y:S05]  /*6790*/  BSYNC.RECONVERGENT B3 ;  /* 0x0000000000037941 */ /* 0x000fea0003800200 */
.L_x_17719:
        /* <DEDUP_REMOVED lines=10> */
.L_x_17722:
[----:B------:R-:W-:Y:S05]  /*6840*/  BSYNC.RECONVERGENT B3 ;  /* 0x0000000000037941 */ /* 0x000fea0003800200 */
.L_x_17721:
        /* <DEDUP_REMOVED lines=10> */
.L_x_17724:
[----:B------:R-:W-:Y:S05]  /*68f0*/  BSYNC.RECONVERGENT B3 ;  /* 0x0000000000037941 */ /* 0x000fea0003800200 */
.L_x_17723:
        /* <DEDUP_REMOVED lines=10> */
.L_x_17726:
[----:B------:R-:W-:Y:S05]  /*69a0*/  BSYNC.RECONVERGENT B3 ;  /* 0x0000000000037941 */ /* 0x000fea0003800200 */
.L_x_17725:
        /* <DEDUP_REMOVED lines=9> */
.L_x_17712:
        /* <DEDUP_REMOVED lines=8> */
[----:B------:R-:W-:-:S04]  /*6ac0*/  F2FP.F16.F32.PACK_AB R2, RZ, R2 ;  /* 0x00000002ff02723e */ /* 0x000fc800000000ff */
[----:B------:R-:W-:-:S07]  /*6ad0*/  PRMT R156, R2, 0x7610, R156 ;  /* 0x00007610029c7816 */ /* 0x000fce000000009c */
.L_x_17728:
[----:B------:R-:W-:Y:S05]  /*6ae0*/  BSYNC.RECONVERGENT B3 ;  /* 0x0000000000037941 */ /* 0x000fea0003800200 */
.L_x_17727:
        /* <DEDUP_REMOVED lines=10> */
.L_x_17730:
[----:B------:R-:W-:Y:S05]  /*6b90*/  BSYNC.RECONVERGENT B3 ;  /* 0x0000000000037941 */ /* 0x000fea0003800200 */
.L_x_17729:
        /* <DEDUP_REMOVED lines=10> */
.L_x_17732:
[----:B------:R-:W-:Y:S05]  /*6c40*/  BSYNC.RECONVERGENT B3 ;  /* 0x0000000000037941 */ /* 0x000fea0003800200 */
.L_x_17731:
        /* <DEDUP_REMOVED lines=10> */
.L_x_17734:
[----:B------:R-:W-:Y:S05]  /*6cf0*/  BSYNC.RECONVERGENT B3 ;  /* 0x0000000000037941 */ /* 0x000fea0003800200 */
.L_x_17733:
        /* <DEDUP_REMOVED lines=10> */
.L_x_17736:
[----:B------:R-:W-:Y:S05]  /*6da0*/  BSYNC.RECONVERGENT B3 ;  /* 0x0000000000037941 */ /* 0x000fea0003800200 */
.L_x_17735:
        /* <DEDUP_REMOVED lines=10> */
.L_x_17738:
[----:B------:R-:W-:Y:S05]  /*6e50*/  BSYNC.RECONVERGENT B3 ;  /* 0x0000000000037941 */ /* 0x000fea0003800200 */
.L_x_17737:
        /* <DEDUP_REMOVED lines=10> */
.L_x_17740:
[----:B------:R-:W-:Y:S05]  /*6f00*/  BSYNC.RECONVERGENT B3 ;  /* 0x0000000000037941 */ /* 0x000fea0003800200 */
.L_x_17739:
        /* <DEDUP_REMOVED lines=9> */
.L_x_17711:
[----:B------:R-:W-:Y:S05]  /*6fa0*/  BSYNC.RECONVERGENT B1 ;  /* 0x0000000000017941 */ /* 0x000fea0003800200 */
.L_x_17708:
        /* <DEDUP_REMOVED lines=9> */
.L_x_17707:
[----:B------:R-:W-:Y:S05]  /*7040*/  BSYNC.RECONVERGENT B2 ;  /* 0x0000000000027941 */ /* 0x000fea0003800200 */
.L_x_17706:
        /* <DEDUP_REMOVED lines=77> */
.L_x_17745:
[----:B012---:R-:W-:Y:S01]  /*7520*/  @P1 FFMA.FTZ R3, R189, R161, R160 ;  /* 0x000000a1bd031223 */ /* 0x007fe200000100a0 */
        /* <DEDUP_REMOVED lines=64> */
.L_x_17744:
        /* <DEDUP_REMOVED lines=47> */
.L_x_17749:
[----:B------:R-:W-:Y:S05]  /*7c20*/  BSYNC.RECONVERGENT B3 ;  /* 0x0000000000037941 */ /* 0x000fea0003800200 */
.L_x_17748:
        /* <DEDUP_REMOVED lines=10> */
.L_x_17751:
[----:B------:R-:W-:Y:S05]  /*7cd0*/  BSYNC.RECONVERGENT B3 ;  /* 0x0000000000037941 */ /* 0x000fea0003800200 */
.L_x_17750:
        /* <DEDUP_REMOVED lines=10> */
.L_x_17753:
[----:B------:R-:W-:Y:S05]  /*7d80*/  BSYNC.RECONVERGENT B3 ;  /* 0x0000000000037941 */ /* 0x000fea0003800200 */
.L_x_17752:
        /* <DEDUP_REMOVED lines=10> */
.L_x_17755:
[----:B------:R-:W-:Y:S05]  /*7e30*/  BSYNC.RECONVERGENT B3 ;  /* 0x0000000000037941 */ /* 0x000fea0003800200 */
.L_x_17754:
        /* <DEDUP_REMOVED lines=10> */
.L_x_17757:
[----:B------:R-:W-:Y:S05]  /*7ee0*/  BSYNC.RECONVERGENT B3 ;  /* 0x0000000000037941 */ /* 0x000fea0003800200 */
.L_x_17756:
        /* <DEDUP_REMOVED lines=10> */
.L_x_17759:
[----:B------:R-:W-:Y:S05]  /*7f90*/  BSYNC.RECONVERGENT B3 ;  /* 0x0000000000037941 */ /* 0x000fea0003800200 */
.L_x_17758:
        /* <DEDUP_REMOVED lines=10> */
.L_x_17761:
[----:B------:R-:W-:Y:S05]  /*8040*/  BSYNC.RECONVERGENT B3 ;  /* 0x0000000000037941 */ /* 0x000fea0003800200 */
.L_x_17760:
        /* <DEDUP_REMOVED lines=9> */
.L_x_17747:
        /* <DEDUP_REMOVED lines=8> */
[----:B------:R-:W-:-:S04]  /*8160*/  F2FP.F16.F32.PACK_AB R2, RZ, R2 ;  /* 0x00000002ff02723e */ /* 0x000fc800000000ff */
[----:B------:R-:W-:-:S07]  /*8170*/  PRMT R156, R2, 0x7610, R156 ;  /* 0x00007610029c7816 */ /* 0x000fce000000009c */
.L_x_17763:
[----:B------:R-:W-:Y:S05]  /*8180*/  BSYNC.RECONVERGENT B3 ;  /* 0x0000000000037941 */ /* 0x000fea0003800200 */
.L_x_17762:
        /* <DEDUP_REMOVED lines=10> */
.L_x_17765:
[----:B------:R-:W-:Y:S05]  /*8230*/  BSYNC.RECONVERGENT B3 ;  /* 0x0000000000037941 */ /* 0x000fea0003800200 */
.L_x_17764:
        /* <DEDUP_REMOVED lines=10> */
.L_x_17767:
[----:B------:R-:W-:Y:S05]  /*82e0*/  BSYNC.RECONVERGENT B3 ;  /* 0x0000000000037941 */ /* 0x000fea0003800200 */
.L_x_17766:
        /* <DEDUP_REMOVED lines=10> */
.L_x_17769:
[----:B------:R-:W-:Y:S05]  /*8390*/  BSYNC.RECONVERGENT B3 ;  /* 0x0000000000037941 */ /* 0x000fea0003800200 */
.L_x_17768:
        /* <DEDUP_REMOVED lines=10> */
.L_x_17771:
[----:B------:R-:W-:Y:S05]  /*8440*/  BSYNC.RECONVERGENT B3 ;  /* 0x0000000000037941 */ /* 0x000fea0003800200 */
.L_x_17770:
        /* <DEDUP_REMOVED lines=10> */
.L_x_17773:
[----:B------:R-:W-:Y:S05]  /*84f0*/  BSYNC.RECONVERGENT B3 ;  /* 0x0000000000037941 */ /* 0x000fea0003800200 */
.L_x_17772:
        /* <DEDUP_REMOVED lines=10> */
.L_x_17775:
[----:B------:R-:W-:Y:S05]  /*85a0*/  BSYNC.RECONVERGENT B3 ;  /* 0x0000000000037941 */ /* 0x000fea0003800200 */
.L_x_17774:
        /* <DEDUP_REMOVED lines=9> */
.L_x_17746:
[----:B------:R-:W-:Y:S05]  /*8640*/  BSYNC.RECONVERGENT B1 ;  /* 0x0000000000017941 */ /* 0x000fea0003800200 */
.L_x_17743:
        /* <DEDUP_REMOVED lines=9> */
.L_x_17742:
[----:B------:R-:W-:Y:S05]  /*86e0*/  BSYNC.RECONVERGENT B2 ;  /* 0x0000000000027941 */ /* 0x000fea0003800200 */
.L_x_17741:
        /* <DEDUP_REMOVED lines=32> */
[----:B------:R-:W-:Y:S01]  /*88f0*/  @P2 F2FP.F16.F32.PACK_AB R5, RZ, R5 ;  /* 0x00000005ff05223e */ /* 0x000fe200000000ff */
[----:B-1----:R-:W-:-:S05]  /*8900*/  @P2 FMUL.FTZ R3, R60, R3 ;  /* 0x000000033c032220 */ /* 0x002fca0000410000 */
[----:B------:R-:W-:-:S04]  /*8910*/  @P2 F2FP.F16.F32.PACK_AB R3, RZ, R3 ;  /* 0x00000003ff03223e */ /* 0x000fc800000000ff */
[----:B------:R-:W-:Y:S01]  /*8920*/  @P2 PRMT R156, R3, 0x7610, R156 ;  /* 0x00007610039c2816 */ /* 0x000fe2000000009c */
[----:B------:R-:W-:-:S03]  /*8930*/  @P1 FFMA.FTZ R3, R205, R161, R160 ;  /* 0x000000a1cd031223 */ /* 0x000fc600000100a0 */
[----:B------:R-:W-:Y:S01]  /*8940*/  @P2 PRMT R156, R156, 0x5410, R5 ;  /* 0x000054109c9c2816 */ /* 0x000fe20000000005 */
        /* <DEDUP_REMOVED lines=39> */
.L_x_17780:
[----:B0123--:R-:W-:Y:S01]  /*8bc0*/  @P1 FFMA.FTZ R3, R203, R161, R160 ;  /* 0x000000a1cb031223 */ /* 0x00ffe200000100a0 */
        /* <DEDUP_REMOVED lines=64> */
.L_x_17779:
        /* <DEDUP_REMOVED lines=13> */
[----:B------:R-:W-:-:S04]  /*90a0*/  F2FP.F16.F32.PACK_AB R2, RZ, R2 ;  /* 0x00000002ff02723e */ /* 0x000fc800000000ff */
[----:B------:R-:W-:-:S07]  /*90b0*/  PRMT R156, R2, 0x7610, R156 ;  /* 0x00007610029c7816 */ /* 0x000fce000000009c */
.L_x_17784:
[----:B------:R-:W-:Y:S05]  /*90c0*/  BSYNC.RECONVERGENT B3 ;  /* 0x0000000000037941 */ /* 0x000fea0003800200 */
.L_x_17783:
        /* <DEDUP_REMOVED lines=10> */
.L_x_17786:
[----:B------:R-:W-:Y:S05]  /*9170*/  BSYNC.RECONVERGENT B3 ;  /* 0x0000000000037941 */ /* 0x000fea0003800200 */
.L_x_17785:
        /* <DEDUP_REMOVED lines=10> */
.L_x_17788:
[----:B------:R-:W-:Y:S05]  /*9220*/  BSYNC.RECONVERGENT B3 ;  /* 0x0000000000037941 */ /* 0x000fea0003800200 */
.L_x_17787:
        /* <DEDUP_REMOVED lines=10> */
.L_x_17790:
[----:B------:R-:W-:Y:S05]  /*92d0*/  BSYNC.RECONVERGENT B3 ;  /* 0x0000000000037941 */ /* 0x000fea0003800200 */
.L_x_17789:
        /* <DEDUP_REMOVED lines=10> */
.L_x_17792:
[----:B------:R-:W-:Y:S05]  /*9380*/  BSYNC.RECONVERGENT B3 ;  /* 0x0000000000037941 */ /* 0x000fea0003800200 */
.L_x_17791:
        /* <DEDUP_REMOVED lines=10> */
.L_x_17794:
[----:B------:R-:W-:Y:S05]  /*9430*/  BSYNC.RECONVERGENT B3 ;  /* 0x0000000000037941 */ /* 0x000fea0003800200 */
.L_x_17793:
        /* <DEDUP_REMOVED lines=10> */
.L_x_17796:
[----:B------:R-:W-:Y:S05]  /*94e0*/  BSYNC.RECONVERGENT B3 ;  /* 0x0000000000037941 */ /* 0x000fea0003800200 */
.L_x_17795:
        /* <DEDUP_REMOVED lines=35> */
[----:B------:R-:W-:-:S04]  /*9720*/  F2FP.F16.F32.PACK_AB R2, RZ, R2 ;  /* 0x00000002ff02723e */ /* 0x000fc800000000ff */
[----:B------:R-:W-:Y:S01]  /*9730*/  PRMT R159, R159, 0x5410, R2 ;  /* 0x000054109f9f7816 */ /* 0x000fe20000000002 */
[----:B------:R-:W-:Y:S06]  /*9740*/  BRA `(.L_x_17781) ;  /* 0x0000000400587947 */ /* 0x000fec0003800000 */
.L_x_17782:
        /* <DEDUP_REMOVED lines=10> */
.L_x_17798:
[----:B------:R-:W-:Y:S05]  /*97f0*/  BSYNC.RECONVERGENT B3 ;  /* 0x0000000000037941 */ /* 0x000fea0003800200 */
.L_x_17797:
        /* <DEDUP_REMOVED lines=10> */
.L_x_17800:
[----:B------:R-:W-:Y:S05]  /*98a0*/  BSYNC.RECONVERGENT B3 ;  /* 0x0000000000037941 */ /* 0x000fea0003800200 */
.L_x_17799:
        /* <DEDUP_REMOVED lines=10> */
.L_x_17802:
[----:B------:R-:W-:Y:S05]  /*9950*/  BSYNC.RECONVERGENT B3 ;  /* 0x0000000000037941 */ /* 0x000fea0003800200 */
.L_x_17801:
        /* <DEDUP_REMOVED lines=10> */
.L_x_17804:
[----:B------:R-:W-:Y:S05]  /*9a00*/  BSYNC.RECONVERGENT B3 ;  /* 0x0000000000037941 */ /* 0x000fea0003800200 */
.L_x_17803:
        /* <DEDUP_REMOVED lines=10> */
.L_x_17806:
[----:B------:R-:W-:Y:S05]  /*9ab0*/  BSYNC.RECONVERGENT B3 ;  /* 0x0000000000037941 */ /* 0x000fea0003800200 */
.L_x_17805:
        /* <DEDUP_REMOVED lines=10> */
.L_x_17808:
[----:B------:R-:W-:Y:S05]  /*9b60*/  BSYNC.RECONVERGENT B3 ;  /* 0x0000000000037941 */ /* 0x000fea0003800200 */
.L_x_17807:
        /* <DEDUP_REMOVED lines=10> */
.L_x_17810:
[----:B------:R-:W-:Y:S05]  /*9c10*/  BSYNC.RECONVERGENT B3 ;  /* 0x0000000000037941 */ /* 0x000fea0003800200 */
.L_x_17809:
[----:B0123--:R-:W-:Y:S01]  /*9c20*/  FFMA.FTZ R2, R228, R161, R160 ;  /* 0x000000a1e4027223 */ /* 0x00ffe200000100a0 */
[----:B------:R-:W-:-:S03]  /*9c30*/  ISETP.GT.AND P1, PT, R5, RZ, PT ;  /* 0x000000ff0500720c */ /* 0x000fc60003f24270 */
[----:B------:R-:W-:-:S04]  /*9c40*/  FADD.FTZ R2, R229, -R2 ;  /* 0x80000002e5027221 */ /* 0x000fc80000010000 */
[----:B------:R-:W-:Y:S02]  /*9c50*/  FMUL.FTZ R3, R4, R2 ;  /* 0x0000000204037220 */ /* 0x000fe40000410000 */
[----:B------:R-:W0:Y:S03]  /*9c60*/  @P2 LDC R2, c[0x0][0x40c] ;  /* 0x00010300ff022b82 */ /* 0x000e260000000800 */
[----:B------:R-:W-:-:S05]  /*9c70*/  FSEL R3, R3, RZ, P1 ;  /* 0x000000ff03037208 */ /* 0x000fca0000800000 */
[----:B0-----:R-:W-:-:S05]  /*9c80*/  @P2 FMUL.FTZ R2, R3, R2 ;  /* 0x0000000203022220 */ /* 0x001fca0000410000 */
[----:B------:R-:W-:-:S04]  /*9c90*/  @P2 F2FP.F16.F32.PACK_AB R2, RZ, R2 ;  /* 0x00000002ff02223e */ /* 0x000fc800000000ff */
[----:B------:R-:W-:-:S07]  /*9ca0*/  @P2 PRMT R159, R159, 0x5410, R2 ;  /* 0x000054109f9f2816 */ /* 0x000fce0000000002 */
.L_x_17781:
[----:B------:R-:W-:Y:S05]  /*9cb0*/  BSYNC.RECONVERGENT B1 ;  /* 0x0000000000017941 */ /* 0x000fea0003800200 */
.L_x_17778:
[----:B------:R-:W0:Y:S02]  /*9cc0*/  @P0 LDC.64 R2, c[0x0][0x478] ;  /* 0x00011e00ff020b82 */ /* 0x000e240000000a00 */
[----:B0-----:R-:W-:-:S05]  /*9cd0*/  @P0 IMAD.WIDE.U32 R2, R20, 0x20, R2 ;  /* 0x0000002014020825 */ /* 0x001fca00078e0002 */
[----:B------:R-:W-:Y:S04]  /*9ce0*/  @P0 STG.E.128 desc[UR6][R2.64], R60 ;  /* 0x0000003c02000986 */ /* 0x000fe8000c101d06 */
[----:B------:R0:W-:Y:S02]  /*9cf0*/  @P0 STG.E.128 desc[UR6][R2.64+0x10], R140 ;  /* 0x0000108c02000986 */ /* 0x0001e4000c101d06 */
[----:B0-----:R-:W0:Y:S02]  /*9d00*/  @P2 LDC.64 R2, c[0x0][0x468] ;  /* 0x00011a00ff022b82 */ /* 0x001e240000000a00 */
[----:B0-----:R-:W-:-:S05]  /*9d10*/  @P2 IMAD.WIDE.U32 R2, R19, 0x10, R2 ;  /* 0x0000001013022825 */ /* 0x001fca00078e0002 */
[----:B------:R4:W-:Y:S02]  /*9d20*/  @P2 STG.E.128 desc[UR6][R2.64], R156 ;  /* 0x0000009c02002986 */ /* 0x0009e4000c101d06 */
.L_x_17777:
[----:B------:R-:W-:Y:S05]  /*9d30*/  BSYNC.RECONVERGENT B2 ;  /* 0x0000000000027941 */ /* 0x000fea0003800200 */
.L_x_17776:
[----:B01234-:R-:W0:Y:S02]  /*9d40*/  LDC.64 R2, c[0x0][0x380] ;  /* 0x0000e000ff027b82 */ /* 0x01fe240000000a00 */
[----:B0-----:R-:W-:-:S04]  /*9d50*/  LEA R6, R2, R6, 0x2 ;  /* 0x0000000602067211 */ /* 0x001fc800078e10ff */
[----:B------:R-:W-:-:S13]  /*9d60*/  ISETP.GE.AND P0, PT, R6, R3, PT ;  /* 0x000000030600720c */ /* 0x000fda0003f06270 */
[----:B------:R-:W-:Y:S05]  /*9d70*/  @!P0 BRA `(.L_x_17811) ;  /* 0xffffff6c002c8947 */ /* 0x000fea000383ffff */
.L_x_17623:
[----:B------:R-:W-:Y:S05]  /*9d80*/  BSYNC B0 ;  /* 0x0000000000007941 */ /* 0x000fea0003800000 */
.L_x_17622:
        /* <DEDUP_REMOVED lines=312> */
.L_x_17635:
[----:B0-----:R-:W-:Y:S01]  /*b110*/  HFMA2 R160, -RZ, RZ, 0, 5.9604644775390625e-08 ;  /* 0x00000001ffa07431 */ /* 0x001fe200000001ff */
[----:B------:R-:W-:Y:S01]  /*b120*/  BSSY B1, `(.L_x_17812) ;  /* 0x0000006000017945 */ /* 0x000fe20003800000 */
[----:B------:R-:W-:Y:S02]  /*b130*/  MOV R3, 0x1f ;  /* 0x0000001f00037802 */ /* 0x000fe40000000f00 */
[----:B------:R-:W-:-:S07]  /*b140*/  MOV R2, 0xffffffff ;  /* 0xffffffff00027802 */ /* 0x000fce0000000f00 */
[----:B------:R-:W-:Y:S05]  /*b150*/  WARPSYNC.COLLECTIVE R2, `(.L_x_17813) ;  /* 0x0000000002087348 */ /* 0x000fea0003c00000 */
[----:B------:R0:W1:Y:S02]  /*b160*/  SHFL.BFLY P0, R162, R20, R160, R3 ;  /* 0x0c0000a014a27389 */ /* 0x0000640000000003 */
[----:B01----:R-:W-:Y:S05]  /*b170*/  ENDCOLLECTIVE ;  /* 0x000000000000791b */ /* 0x003fea0003800000 */
.L_x_17813:
[----:B------:R-:W-:Y:S05]  /*b180*/  BSYNC B1 ;  /* 0x0000000000017941 */ /* 0x000fea0003800000 */
.L_x_17812:
        /* <DEDUP_REMOVED lines=9> */
.L_x_17814:
        /* <DEDUP_REMOVED lines=8> */
.L_x_17815:
[----:B------:R-:W-:Y:S02]  /*b2a0*/  MOV R20, R19 ;  /* 0x0000001300147202 */ /* 0x000fe40000000f00 */
[----:B------:R-:W-:-:S05]  /*b2b0*/  MOV R2, R162 ;  /* 0x000000a200027202 */ /* 0x000fca0000000f00 */
[----:B------:R-:W-:Y:S01]  /*b2c0*/  FADD.FTZ R161, R161, R2 ;  /* 0x00000002a1a17221 */ /* 0x000fe20000010000 */
[----:B------:R-:W-:-:S07]  /*b2d0*/  MOV R2, 0xffffffff ;  /* 0xffffffff00027802 */ /* 0x000fce0000000f00 */
[----:B------:R-:W-:Y:S05]  /*b2e0*/  WARPSYNC.COLLECTIVE R2, `(.L_x_17816) ;  /* 0x0000000002087348 */ /* 0x000fea0003c00000 */
[----:B------:R0:W1:Y:S02]  /*b2f0*/  SHFL.BFLY P0, R162, R20, R160, R3 ;  /* 0x0c0000a014a27389 */ /* 0x0000640000000003 */
[----:B01----:R-:W-:Y:S05]  /*b300*/  ENDCOLLECTIVE ;  /* 0x000000000000791b */ /* 0x003fea0003800000 */
.L_x_17816:
        /* <DEDUP_REMOVED lines=8> */
.L_x_17817:
[----:B------:R-:W-:Y:S02]  /*b390*/  MOV R20, R19 ;  /* 0x0000001300147202 */ /* 0x000fe40000000f00 */
[----:B------:R-:W-:-:S05]  /*b3a0*/  MOV R2, R162 ;  /* 0x000000a200027202 */ /* 0x000fca0000000f00 */
[----:B------:R-:W-:Y:S01]  /*b3b0*/  FADD.FTZ R161, R161, R2 ;  /* 0x00000002a1a17221 */ /* 0x000fe20000010000 */
[----:B------:R-:W-:-:S07]  /*b3c0*/  MOV R2, 0xffffffff ;  /* 0xffffffff00027802 */ /* 0x000fce0000000f00 */
[----:B------:R-:W-:Y:S05]  /*b3d0*/  WARPSYNC.COLLECTIVE R2, `(.L_x_17818) ;  /* 0x0000000002087348 */ /* 0x000fea0003c00000 */
[----:B------:R0:W1:Y:S02]  /*b3e0*/  SHFL.BFLY P0, R162, R20, R160, R3 ;  /* 0x0c0000a014a27389 */ /* 0x0000640000000003 */
[----:B01----:R-:W-:Y:S05]  /*b3f0*/  ENDCOLLECTIVE ;  /* 0x000000000000791b */ /* 0x003fea0003800000 */
.L_x_17818:
        /* <DEDUP_REMOVED lines=8> */
.L_x_17819:
[----:B------:R-:W-:Y:S02]  /*b480*/  MOV R20, R19 ;  /* 0x0000001300147202 */ /* 0x000fe40000000f00 */
[----:B------:R-:W-:-:S05]  /*b490*/  MOV R2, R162 ;  /* 0x000000a200027202 */ /* 0x000fca0000000f00 */
[----:B------:R-:W-:Y:S01]  /*b4a0*/  FADD.FTZ R161, R161, R2 ;  /* 0x00000002a1a17221 */ /* 0x000fe20000010000 */
[----:B------:R-:W-:-:S07]  /*b4b0*/  MOV R2, 0xffffffff ;  /* 0xffffffff00027802 */ /* 0x000fce0000000f00 */
[----:B------:R-:W-:Y:S05]  /*b4c0*/  WARPSYNC.COLLECTIVE R2, `(.L_x_17820) ;  /* 0x0000000002087348 */ /* 0x000fea0003c00000 */
[----:B------:R0:W1:Y:S02]  /*b4d0*/  SHFL.BFLY P0, R162, R20, R160, R3 ;  /* 0x0c0000a014a27389 */ /* 0x0000640000000003 */
[----:B01----:R-:W-:Y:S05]  /*b4e0*/  ENDCOLLECTIVE ;  /* 0x000000000000791b */ /* 0x003fea0003800000 */
.L_x_17820:
        /* <DEDUP_REMOVED lines=8> */
.L_x_17821:
[----:B------:R-:W-:Y:S02]  /*b570*/  MOV R20, R19 ;  /* 0x0000001300147202 */ /* 0x000fe40000000f00 */
[----:B------:R-:W-:-:S07]  /*b580*/  MOV R163, R162 ;  /* 0x000000a200a37202 */ /* 0x000fce0000000f00 */
[----:B------:R-:W-:Y:S05]  /*b590*/  WARPSYNC.COLLECTIVE R2, `(.L_x_17822) ;  /* 0x0000000002087348 */ /* 0x000fea0003c00000 */
[----:B------:R0:W1:Y:S02]  /*b5a0*/  SHFL.BFLY P0, R162, R20, R160, R3 ;  /* 0x0c0000a014a27389 */ /* 0x0000640000000003 */
[----:B01----:R-:W-:Y:S05]  /*b5b0*/  ENDCOLLECTIVE ;  /* 0x000000000000791b */ /* 0x003fea0003800000 */
.L_x_17822:
[----:B------:R-:W-:Y:S01]  /*b5c0*/  MOV R2, R162 ;  /* 0x000000a200027202 */ /* 0x000fe20000000f00 */
[----:B------:R-:W-:Y:S06]  /*b5d0*/  BRA `(.L_x_17823) ;  /* 0xffffff7400747947 */ /* 0x000fec000383ffff */
.L_x_17824:
        /* <DEDUP_REMOVED lines=10> */
.L_x_25494:


//--------------------- .text._ZN10layer_norm13ln_bwd_kernelINS_13Kernel_traitsIf6__halffS2_fjLj1280ELj1ELj4ELj1ELj16ENS_18Kernel_traits_baseILj1280EfS2_fS2_fjLj128EEEEELb0ELb0ELb1ELb1EEEvNS_9BwdParamsE --------------------------
	.section	.text._ZN10layer_norm13ln_bwd_kernelINS_13Kernel_traitsIf6__halffS2_fjLj1280ELj1ELj4ELj1ELj16ENS_18Kernel_traits_baseILj1280EfS2_fS2_fjLj128EEEEELb0ELb0ELb1ELb1EEEvNS_9BwdParamsE,"ax",@progbits
	.align	128
        .global         _ZN10layer_norm13ln_bwd_kernelINS_13Kernel_traitsIf6__halffS2_fjLj1280ELj1ELj4ELj1ELj16ENS_18Kernel_traits_baseILj1280EfS2_fS2_fjLj128EEEEELb0ELb0ELb1ELb1EEEvNS_9BwdParamsE
        .type           _ZN10layer_norm13ln_bwd_kernelINS_13Kernel_traitsIf6__halffS2_fjLj1280ELj1ELj4ELj1ELj16ENS_18Kernel_traits_baseILj1280EfS2_fS2_fjLj128EEEEELb0ELb0ELb1ELb1EEEvNS_9BwdParamsE,@function
        .size           _ZN10layer_norm13ln_bwd_kernelINS_13Kernel_traitsIf6__halffS2_fjLj1280ELj1ELj4ELj1ELj16ENS_18Kernel_traits_baseILj1280EfS2_fS2_fjLj128EEEEELb0ELb0ELb1ELb1EEEvNS_9BwdParamsE,(.L_x_25495 - _ZN10layer_norm13ln_bwd_kernelINS_13Kernel_traitsIf6__halffS2_fjLj1280ELj1ELj4ELj1ELj16ENS_18Kernel_traits_baseILj1280EfS2_fS2_fjLj128EEEEELb0ELb0ELb1ELb1EEEvNS_9BwdParamsE)
        .other          _ZN10layer_norm13ln_bwd_kernelINS_13Kernel_traitsIf6__halffS2_fjLj1280ELj1ELj4ELj1ELj16ENS_18Kernel_traits_baseILj1280EfS2_fS2_fjLj128EEEEELb0ELb0ELb1ELb1EEEvNS_9BwdParamsE,@"STO_CUDA_ENTRY STV_DEFAULT"
_ZN10layer_norm13ln_bwd_kernelINS_13Kernel_traitsIf6__halffS2_fjLj1280ELj1ELj4ELj1ELj16ENS_18Kernel_traits_baseILj1280EfS2_fS2_fjLj128EEEEELb0ELb0ELb1ELb1EEEvNS_9BwdParamsE:
.text._ZN10layer_norm13ln_bwd_kernelINS_13Kernel_traitsIf6__halffS2_fjLj1280ELj1ELj4ELj1ELj16ENS_18Kernel_traits_baseILj1280EfS2_fS2_fjLj128EEEEELb0ELb0ELb1ELb1EEEvNS_9BwdParamsE:
        /* <DEDUP_REMOVED lines=82> */
.L_x_17996:
        /* <DEDUP_REMOVED lines=22> */
[----:B------:R-:W-:Y:S01]  /*0680*/  LEA R18, P0, R2, UR10, 0x2 ;  /* 0x0000000a02127c11 */ /* 0x000fe2000f8010ff */
[----:B------:R4:W-:Y:S01]  /*0690*/  STL [R1+0x48], R166 ;  /* 0x000048a601007387 */ /* 0x0009e20000100800 */
[----:B------:R-:W-:-:S02]  /*06a0*/  LEA.HI R3, R3, R0, RZ, 0x3 ;  /* 0x0000000003037211 */ /* 0x000fc400078f18ff */
[----:B------:R-:W-:Y:S01]  /*06b0*/  LEA.HI.X R19, R2, UR11, R5, 0x2, P0 ;  /* 0x0000000b02137c11 */ /* 0x000fe200080f1405 */
[----:B------:R4:W-:Y:S01]  /*06c0*/  STL [R1+0x44], R165 ;  /* 0x000044a501007387 */ /* 0x0009e20000100800 */
[----:B------:R-:W-:-:S03]  /*06d0*/  SHF.R.S32.HI R5, RZ, 0x1f, R4 ;  /* 0x0000001fff057819 */ /* 0x000fc60000011404 */
[----:B------:R-:W2:Y:S01]  /*06e0*/  LDG.E R0, desc[UR6][R18.64] ;  /* 0x0000000612007981 */ /* 0x000ea2000c1e1900 */
[----:B------:R-:W-:Y:S02]  /*06f0*/  LEA.HI R5, R5, R4, RZ, 0x3 ;  /* 0x0000000405057211 */ /* 0x000fe400078f18ff */
[----:B------:R-:W-:Y:S01]  /*0700*/  MOV R234, UR14 ;  /* 0x0000000e00ea7c02 */ /* 0x000fe20008000f00 */
[----:B------:R4:W-:Y:S01]  /*0710*/  STL [R1+0x40], R164 ;  /* 0x000040a401007387 */ /* 0x0009e20000100800 */
[----:B0-----:R-:W-:-:S04]  /*0720*/  LOP3.LUT R12, R10, 0x1f, RZ, 0xc0, !PT ;  /* 0x0000001f0a0c7812 */ /* 0x001fc800078ec0ff */
[-C--:B------:R-:W-:Y:S02]  /*0730*/  LEA.HI.SX32 R225, R3, R12.reuse, 0x1d ;  /* 0x0000000c03e17211 */ /* 0x080fe400078feaff */
[----:B------:R-:W-:Y:S02]  /*0740*/  LEA.HI.SX32 R5, R5, R12, 0x1d ;  /* 0x0000000c05057211 */ /* 0x000fe400078feaff */
[C---:B------:R-:W-:Y:S02]  /*0750*/  IADD3 R224, PT, PT, R225.reuse, 0x20, RZ ;  /* 0x00000020e1e07810 */ /* 0x040fe40007ffe0ff */
[C---:B------:R-:W-:Y:S02]  /*0760*/  IADD3 R223, PT, PT, R225.reuse, 0x40, RZ ;  /* 0x00000040e1df7810 */ /* 0x040fe40007ffe0ff */
[C---:B------:R-:W-:Y:S02]  /*0770*/  IADD3 R222, PT, PT, R225.reuse, 0x60, RZ ;  /* 0x00000060e1de7810 */ /* 0x040fe40007ffe0ff */
        /* <DEDUP_REMOVED lines=8> */
[----:B------:R0:W4:Y:S03]  /*0800*/  LDG.E.128 R184, desc[UR6][R16.64+0x10] ;  /* 0x0000100610b87981 */ /* 0x000126000c1e1d00 */
[----:B------:R-:W-:Y:S01]  /*0810*/  IMAD.WIDE.U32 R216, R3, 0x20, R6 ;  /* 0x0000002003d87825 */ /* 0x000fe200078e0006 */
[----:B------:R-:W-:Y:S01]  /*0820*/  IADD3 R7, PT, PT, R5, 0x40, RZ ;  /* 0x0000004005077810 */ /* 0x000fe20007ffe0ff */
[----:B------:R1:W4:Y:S02]  /*0830*/  LDG.E.128 R176, desc[UR6][R10.64+0x10] ;  /* 0x000010060ab07981 */ /* 0x000324000c1e1d00 */
[----:B---3--:R-:W-:-:S02]  /*0840*/  IMAD.WIDE.U32 R20, R21, 0x10, R8 ;  /* 0x0000001015147825 */ /* 0x008fc400078e0008 */
[----:B------:R-:W3:Y:S02]  /*0850*/  LDG.E.128 R188, desc[UR6][R212.64] ;  /* 0x00000006d4bc7981 */ /* 0x000ee4000c1e1d00 */
[--C-:B0-----:R-:W-:Y:S01]  /*0860*/  IMAD.WIDE.U32 R16, R7, 0x10, R8.reuse ;  /* 0x0000001007107825 */ /* 0x101fe200078e0008 */
[C---:B------:R-:W-:Y:S01]  /*0870*/  IADD3 R7, PT, PT, R5.reuse, 0x60, RZ ;  /* 0x0000006005077810 */ /* 0x040fe20007ffe0ff */
[----:B------:R-:W4:Y:S01]  /*0880*/  LDG.E.128 R20, desc[UR6][R20.64] ;  /* 0x0000000614147981 */ /* 0x000f22000c1e1d00 */
[C---:B-1----:R-:W-:Y:S01]  /*0890*/  IADD3 R11, PT, PT, R5.reuse, 0x80, RZ ;  /* 0x00000080050b7810 */ /* 0x042fe20007ffe0ff */
[--C-:B------:R-:W-:Y:S02]  /*08a0*/  IMAD.WIDE.U32 R24, R5, 0x10, R8.reuse ;  /* 0x0000001005187825 */ /* 0x100fe400078e0008 */
[----:B------:R-:W3:Y:S02]  /*08b0*/  LDG.E.128 R192, desc[UR6][R212.64+0x10] ;  /* 0x00001006d4c07981 */ /* 0x000ee4000c1e1d00 */
[----:B------:R-:W-:-:S02]  /*08c0*/  IMAD.WIDE.U32 R6, R7, 0x10, R8 ;  /* 0x0000001007067825 */ /* 0x000fc400078e0008 */
[----:B------:R-:W3:Y:S02]  /*08d0*/  LDG.E.128 R200, desc[UR6][R214.64+0x10] ;  /* 0x00001006d6c87981 */ /* 0x000ee4000c1e1d00 */
[----:B------:R-:W-:Y:S02]  /*08e0*/  IMAD.WIDE.U32 R8, R11, 0x10, R8 ;  /* 0x000000100b087825 */ /* 0x000fe400078e0008 */
[----:B------:R-:W3:Y:S04]  /*08f0*/  LDG.E.128 R24, desc[UR6][R24.64] ;  /* 0x0000000618187981 */ /* 0x000ee8000c1e1d00 */
[----:B------:R-:W3:Y:S04]  /*0900*/  LDG.E.128 R204, desc[UR6][R216.64] ;  /* 0x00000006d8cc7981 */ /* 0x000ee8000c1e1d00 */
[----:B------:R-:W3:Y:S04]  /*0910*/  LDG.E.128 R8, desc[UR6][R8.64] ;  /* 0x0000000608087981 */ /* 0x000ee8000c1e1d00 */
[----:B------:R-:W3:Y:S04]  /*0920*/  LDG.E.128 R16, desc[UR6][R16.64] ;  /* 0x0000000610107981 */ /* 0x000ee8000c1e1d00 */
[----:B------:R0:W3:Y:S04]  /*0930*/  LDG.E.128 R196, desc[UR6][R214.64] ;  /* 0x00000006d6c47981 */ /* 0x0000e8000c1e1d00 */
[----:B------:R1:W3:Y:S01]  /*0940*/  LDG.E.128 R208, desc[UR6][R216.64+0x10] ;  /* 0x00001006d8d07981 */ /* 0x0002e2000c1e1d00 */
[----:B------:R-:W-:-:S02]  /*0950*/  MOV R235, UR15 ;  /* 0x0000000f00eb7c02 */ /* 0x000fc40008000f00 */
[----:B------:R-:W-:Y:S01]  /*0960*/  ISETP.NE.U32.AND P0, PT, R234, RZ, PT ;  /* 0x000000ffea00720c */ /* 0x000fe20003f05070 */
[----:B------:R-:W3:Y:S03]  /*0970*/  LDG.E.128 R4, desc[UR6][R6.64] ;  /* 0x0000000606047981 */ /* 0x000ee6000c1e1d00 */
[----:B------:R-:W-:-:S13]  /*0980*/  ISETP.NE.AND.EX P0, PT, R235, RZ, PT, P0 ;  /* 0x000000ffeb00720c */ /* 0x000fda0003f05300 */
[----:B0-----:R-:W0:Y:S08]  /*0990*/  @P0 LDC.64 R214, c[0x0][0x438] ;  /* 0x00010e00ffd60b82 */ /* 0x001e300000000a00 */
[----:B-1----:R-:W1:Y:S08]  /*09a0*/  @P0 LDC.64 R216, c[0x0][0x438] ;  /* 0x00010e00ffd80b82 */ /* 0x002e700000000a00 */
        /* <DEDUP_REMOVED lines=10> */
[----:B------:R-:W5:Y:S04]  /*0a50*/  @P0 LDG.E.128 R44, desc[UR6][R216.64+0x10] ;  /* 0x00001006d82c0981 */ /* 0x000f68000c1e1d00 */
[----:B------:R-:W5:Y:S01]  /*0a60*/  @P0 LDG.E.128 R32, desc[UR6][R212.64] ;  /* 0x00000006d4200981 */ /* 0x000f62000c1e1d00 */
[----:B------:R-:W-:-:S03]  /*0a70*/  @P0 IMAD.WIDE.U32 R218, R225, 0x20, R218 ;  /* 0x00000020e1da0825 */ /* 0x000fc600078e00da */
[----:B------:R0:W5:Y:S04]  /*0a80*/  @P0 LDG.E.128 R28, desc[UR6][R212.64+0x10] ;  /* 0x00001006d41c0981 */ /* 0x000168000c1e1d00 */
[----:B------:R-:W5:Y:S01]  /*0a90*/  @P0 LDG.E.128 R64, desc[UR6][R218.64] ;  /* 0x00000006da400981 */ /* 0x000f62000c1e1d00 */
[----:B--2---:R-:W-:Y:S01]  /*0aa0*/  FSEL R0, R0, RZ, !P1 ;  /* 0x000000ff00007208 */ /* 0x004fe20004800000 */
[----:B----4-:R-:W-:-:S04]  /*0ab0*/  HADD2.F32 R247, -RZ, R21.H1_H1 ;  /* 0x30000015fff77230 */ /* 0x010fc80000004100 */
[C---:B------:R-:W-:Y:S01]  /*0ac0*/  FADD.FTZ R226, -R0.reuse, R12 ;  /* 0x0000000c00e27221 */ /* 0x040fe20000010100 */
[C---:B------:R-:W-:Y:S01]  /*0ad0*/  FADD.FTZ R248, -R0.reuse, R183 ;  /* 0x000000b700f87221 */ /* 0x040fe20000010100 */
[C---:B------:R-:W-:Y:S01]  /*0ae0*/  FADD.FTZ R229, -R0.reuse, R178 ;  /* 0x000000b200e57221 */ /* 0x040fe20000010100 */
[C---:B------:R-:W-:Y:S01]  /*0af0*/  FADD.FTZ R228, -R0.reuse, R179 ;  /* 0x000000b300e47221 */ /* 0x040fe20000010100 */
[C---:B---3--:R-:W-:Y:S01]  /*0b00*/  FADD.FTZ R178, -R0.reuse, R192 ;  /* 0x000000c000b27221 */ /* 0x048fe20000010100 */
[C---:B------:R-:W-:Y:S01]  /*0b10*/  FADD.FTZ R179, -R0.reuse, R193 ;  /* 0x000000c100b37221 */ /* 0x040fe20000010100 */
[----:B------:R-:W-:Y:S02]  /*0b20*/  HADD2.F32 R246, -RZ, R21.H0_H0 ;  /* 0x20000015fff67230 */ /* 0x000fe40000004100 */
[C---:B------:R-:W-:Y:S01]  /*0b30*/  FADD.FTZ R3, -R0.reuse, R13 ;  /* 0x0000000d00037221 */ /* 0x040fe20000010100 */
[----:B-1----:R-:W-:Y:S01]  /*0b40*/  FADD.FTZ R215, -R0, R186 ;  /* 0x000000ba00d77221 */ /* 0x002fe20000010100 */
[----:B------:R-:W-:-:S02]  /*0b50*/  HADD2.F32 R223, -RZ, R27.H0_H0 ;  /* 0x2000001bffdf7230 */ /* 0x000fc40000004100 */
[----:B------:R-:W-:Y:S02]  /*0b60*/  HADD2.F32 R222, -RZ, R27.H1_H1 ;  /* 0x3000001bffde7230 */ /* 0x000fe40000004100 */
[C---:B------:R-:W-:Y:S01]  /*0b70*/  FADD.FTZ R27, -R0.reuse, R189 ;  /* 0x000000bd001b7221 */ /* 0x040fe20000010100 */
[C---:B------:R-:W-:Y:S01]  /*0b80*/  FADD.FTZ R189, -R0.reuse, R203 ;  /* 0x000000cb00bd7221 */ /* 0x040fe20000010100 */
[C---:B------:R-:W-:Y:S01]  /*0b90*/  FADD.FTZ R192, -R0.reuse, R206 ;  /* 0x000000ce00c07221 */ /* 0x040fe20000010100 */
[C---:B------:R-:W-:Y:S01]  /*0ba0*/  FADD.FTZ R193, -R0.reuse, R207 ;  /* 0x000000cf00c17221 */ /* 0x040fe20000010100 */
[C---:B------:R-:W-:Y:S01]  /*0bb0*/  FADD.FTZ R214, -R0.reuse, R187 ;  /* 0x000000bb00d67221 */ /* 0x040fe20000010100 */
[----:B------:R-:W-:Y:S01]  /*0bc0*/  MOV R21, R248 ;  /* 0x000000f800157202 */ /* 0x000fe20000000f00 */
[----:B------:R-:W2:Y:S01]  /*0bd0*/  LDL R207, [R1+0x38] ;  /* 0x0000380001cf7983 */ /* 0x000ea20000100800 */
[----:B------:R-:W-:Y:S01]  /*0be0*/  MOV R203, R247 ;  /* 0x000000f700cb7202 */ /* 0x000fe20000000f00 */
[----:B------:R-:W-:Y:S01]  /*0bf0*/  FADD.FTZ R251, -R0, R15 ;  /* 0x0000000f00fb7221 */ /* 0x000fe20000010100 */
[----:B------:R-:W-:Y:S01]  /*0c00*/  MOV R206, R226 ;  /* 0x000000e200ce7202 */ /* 0x000fe20000000f00 */
        /* <DEDUP_REMOVED lines=12> */
[C---:B------:R-:W-:Y:S01]  /*0cd0*/  FADD.FTZ R249, -R0.reuse, R182 ;  /* 0x000000b600f97221 */ /* 0x040fe20000010100 */
[--C-:B------:R-:W-:Y:S01]  /*0ce0*/  HADD2.F32 R167, -RZ, R22.reuse.H0_H0 ;  /* 0x20000016ffa77230 */ /* 0x100fe20000004100 */
[----:B------:R-:W3:Y:S01]  /*0cf0*/  LDL R10, [R1+0x30] ;  /* 0x00003000010a7983 */ /* 0x000ee20000100800 */
        /* <DEDUP_REMOVED lines=14> */
[--C-:B0-----:R-:W-:Y:S01]  /*0de0*/  HADD2.F32 R212, -RZ, R18.reuse.H0_H0 ;  /* 0x20000012ffd47230 */ /* 0x101fe20000004100 */
[----:B------:R-:W4:Y:S01]  /*0df0*/  LDL R19, [R1+0x20] ;  /* 0x0000200001137983 */ /* 0x000f220000100800 */
        /* <DEDUP_REMOVED lines=12> */
[----:B-----5:R-:W-:Y:S01]  /*0ec0*/  FMUL.FTZ R0, R233, R206 ;  /* 0x000000cee9007220 */ /* 0x020fe20000410000 */
[----:B------:R-:W-:-:S02]  /*0ed0*/  HADD2.F32 R210, -RZ, R17.H0_H0 ;  /* 0x20000011ffd27230 */ /* 0x000fc40000004100 */
[----:B------:R-:W-:Y:S01]  /*0ee0*/  HADD2.F32 R211, -RZ, R17.H1_H1 ;  /* 0x30000011ffd37230 */ /* 0x000fe20000004100 */
[----:B------:R-:W4:Y:S04]  /*0ef0*/  LDL R206, [R1+0x3c] ;  /* 0x00003c0001ce7983 */ /* 0x000f280000100800 */
[----:B------:R-:W4:Y:S01]  /*0f00*/  LDL R17, [R1+0x2c] ;  /* 0x00002c0001117983 */ /* 0x000f220000100800 */
[--C-:B------:R-:W-:Y:S02]  /*0f10*/  HADD2.F32 R216, -RZ, R4.reuse.H0_H0 ;  /* 0x20000004ffd87230 */ /* 0x100fe40000004100 */
[----:B------:R-:W-:Y:S02]  /*0f20*/  HADD2.F32 R217, -RZ, R4.H1_H1 ;  /* 0x30000004ffd97230 */ /* 0x000fe40000004100 */
[----:B------:R-:W-:Y:S01]  /*0f30*/  FMUL.FTZ R4, R233, R252 ;  /* 0x000000fce9047220 */ /* 0x000fe20000410000 */
[----:B------:R-:W-:Y:S01]  /*0f40*/  HADD2.F32 R245, -RZ, R20.H1_H1 ;  /* 0x30000014fff57230 */ /* 0x000fe20000004100 */
[----:B------:R-:W-:Y:S01]  /*0f50*/  MOV R205, R225 ;  /* 0x000000e100cd7202 */ /* 0x000fe20000000f00 */
[----:B------:R-:W-:Y:S01]  /*0f60*/  @P0 IMAD.WIDE.U32 R220, R224, 0x20, R220 ;  /* 0x00000020e0dc0825 */ /* 0x000fe200078e00dc */
[----:B------:R0:W5:Y:S01]  /*0f70*/  @P0 LDG.E.128 R60, desc[UR6][R218.64+0x10] ;  /* 0x00001006da3c0981 */ /* 0x000162000c1e1d00 */
[----:B------:R-:W-:-:S02]  /*0f80*/  MOV R204, R250 ;  /* 0x000000fa00cc7202 */ /* 0x000fc40000000f00 */
[----:B------:R-:W-:Y:S02]  /*0f90*/  HADD2.F32 R14, -RZ, R24.H0_H0 ;  /* 0x20000018ff0e7230 */ /* 0x000fe40000004100 */
[----:B------:R-:W-:Y:S01]  /*0fa0*/  FFMA.FTZ R86, R4, R12, R86 ;  /* 0x0000000c04567223 */ /* 0x000fe20000010056 */
[--C-:B------:R-:W-:Y:S02]  /*0fb0*/  HADD2.F32 R225, -RZ, R7.reuse.H0_H0 ;  /* 0x20000007ffe17230 */ /* 0x100fe40000004100 */
[----:B------:R-:W-:Y:S01]  /*0fc0*/  FADD.FTZ R162, R162, R12 ;  /* 0x0000000ca2a27221 */ /* 0x000fe20000010000 */
[----:B------:R-:W-:Y:S02]  /*0fd0*/  HADD2.F32 R224, -RZ, R7.H1_H1 ;  /* 0x30000007ffe07230 */ /* 0x000fe40000004100 */
[----:B------:R-:W-:Y:S01]  /*0fe0*/  FMUL.FTZ R7, R233, R230 ;  /* 0x000000e6e9077220 */ /* 0x000fe20000410000 */
[----:B------:R-:W-:Y:S01]  /*0ff0*/  HADD2.F32 R227, -RZ, R20.H0_H0 ;  /* 0x20000014ffe37230 */ /* 0x000fe20000004100 */
[----:B------:R-:W-:Y:S01]  /*1000*/  MOV R20, R249 ;  /* 0x000000f900147202 */ /* 0x000fe20000000f00 */
[--C-:B0-----:R-:W-:Y:S01]  /*1010*/  HADD2.F32 R218, -RZ, R5.reuse.H0_H0 ;  /* 0x20000005ffda7230 */ /* 0x101fe20000004100 */
[----:B------:R-:W-:Y:S01]  /*1020*/  MOV R202, R246 ;  /* 0x000000f600ca7202 */ /* 0x000fe20000000f00 */
[----:B------:R-:W-:Y:S01]  /*1030*/  HADD2.F32 R219, -RZ, R5.H1_H1 ;  /* 0x30000005ffdb7230 */ /* 0x000fe20000004100 */
[----:B------:R-:W-:Y:S01]  /*1040*/  MOV R199, R245 ;  /* 0x000000f500c77202 */ /* 0x000fe20000000f00 */
[----:B------:R-:W-:-:S02]  /*1050*/  HADD2.F32 R250, -RZ, R11.H0_H0 ;  /* 0x2000000bfffa7230 */ /* 0x000fc40000004100 */
[C---:B------:R-:W-:Y:S01]  /*1060*/  FMUL.FTZ R5, R233.reuse, R251 ;  /* 0x000000fbe9057220 */ /* 0x040fe20000410000 */
[----:B------:R-:W-:Y:S02]  /*1070*/  HADD2.F32 R249, -RZ, R11.H1_H1 ;  /* 0x3000000bfff97230 */ /* 0x000fe40000004100 */
[----:B------:R-:W-:Y:S01]  /*1080*/  FFMA.FTZ R84, R0, R14, R84 ;  /* 0x0000000e00547223 */ /* 0x000fe20000010054 */
[--C-:B------:R-:W-:Y:S01]  /*1090*/  HADD2.F32 R246, -RZ, R9.reuse.H0_H0 ;  /* 0x20000009fff67230 */ /* 0x100fe20000004100 */
[----:B------:R-:W4:Y:S01]  /*10a0*/  LDL R11, [R1+0x34] ;  /* 0x00003400010b7983 */ /* 0x000f220000100800 */
[----:B------:R-:W-:Y:S02]  /*10b0*/  HADD2.F32 R245, -RZ, R9.H1_H1 ;  /* 0x30000009fff57230 */ /* 0x000fe40000004100 */
        /* <DEDUP_REMOVED lines=8> */
[----:B------:R-:W-:-:S02]  /*1140*/  HADD2.F32 R208, -RZ, R16.H0_H0 ;  /* 0x20000010ffd07230 */ /* 0x000fc40000004100 */
[----:B------:R-:W-:Y:S01]  /*1150*/  HADD2.F32 R209, -RZ, R16.H1_H1 ;  /* 0x30000010ffd17230 */ /* 0x000fe20000004100 */
[----:B------:R-:W5:Y:S01]  /*1160*/  @P0 LDG.E.128 R56, desc[UR6][R220.64] ;  /* 0x00000006dc380981 */ /* 0x000f62000c1e1d00 */
[----:B------:R-:W-:-:S03]  /*1170*/  MOV R198, R227 ;  /* 0x000000e300c67202 */ /* 0x000fc60000000f00 */
[----:B------:R-:W4:Y:S04]  /*1180*/  LDL R16, [R1+0x28] ;  /* 0x0000280001107983 */ /* 0x000f280000100800 */
[----:B------:R0:W5:Y:S01]  /*1190*/  @P0 LDG.E.128 R52, desc[UR6][R220.64+0x10] ;  /* 0x00001006dc340981 */ /* 0x000162000c1e1d00 */
[----:B------:R-:W-:-:S03]  /*11a0*/  MOV R251, R199 ;  /* 0x000000c700fb7202 */ /* 0x000fc60000000f00 */
[----:B------:R-:W4:Y:S01]  /*11b0*/  LDL R199, [R1+0x14] ;  /* 0x0000140001c77983 */ /* 0x000f220000100800 */
[--C-:B0-----:R-:W-:Y:S02]  /*11c0*/  HADD2.F32 R220, -RZ, R6.reuse.H0_H0 ;  /* 0x20000006ffdc7230 */ /* 0x101fe40000004100 */
[----:B------:R-:W-:Y:S02]  /*11d0*/  HADD2.F32 R221, -RZ, R6.H1_H1 ;  /* 0x30000006ffdd7230 */ /* 0x000fe40000004100 */
[----:B------:R-:W-:Y:S01]  /*11e0*/  FMUL.FTZ R6, R233, R231 ;  /* 0x000000e7e9067220 */ /* 0x000fe20000410000 */
[----:B------:R-:W-:Y:S02]  /*11f0*/  MOV R231, R198 ;  /* 0x000000c600e77202 */ /* 0x000fe40000000f00 */
[----:B------:R-:W4:Y:S01]  /*1200*/  LDL R198, [R1+0x10] ;  /* 0x0000100001c67983 */ /* 0x000f220000100800 */
[----:B--2---:R-:W-:Y:S01]  /*1210*/  FMUL.FTZ R12, R207, R12 ;  /* 0x0000000ccf0c7220 */ /* 0x004fe20000410000 */
[----:B------:R-:W-:-:S02]  /*1220*/  MOV R207, R203 ;  /* 0x000000cb00cf7202 */ /* 0x000fc40000000f00 */
[----:B------:R-:W2:Y:S01]  /*1230*/  LDL R203, [R1+0x1c] ;  /* 0x00001c0001cb7983 */ /* 0x000ea20000100800 */
[----:B---3--:R-:W-:Y:S01]  /*1240*/  FMUL.FTZ R10, R10, R14 ;  /* 0x0000000e0a0a7220 */ /* 0x008fe20000410000 */
[----:B----4-:R-:W-:Y:S01]  /*1250*/  FMUL.FTZ R14, R19, R25 ;  /* 0x00000019130e7220 */ /* 0x010fe20000410000 */
[C---:B------:R-:W-:Y:S02]  /*1260*/  FMUL.FTZ R19, R233.reuse, R204 ;  /* 0x000000cce9137220 */ /* 0x040fe40000410000 */
[----:B------:R-:W3:Y:S01]  /*1270*/  LDL R204, [R1] ;  /* 0x0000000001cc7983 */ /* 0x000ee20000100800 */
[----:B------:R-:W-:Y:S01]  /*1280*/  FMUL.FTZ R15, R18, R15 ;  /* 0x0000000f120f7220 */ /* 0x000fe20000410000 */
[----:B------:R-:W-:Y:S02]  /*1290*/  FMUL.FTZ R18, R233, R205 ;  /* 0x000000cde9127220 */ /* 0x000fe40000410000 */
[----:B------:R-:W4:Y:S01]  /*12a0*/  LDL R205, [R1+0x4] ;  /* 0x0000040001cd7983 */ /* 0x000f220000100800 */
[----:B------:R-:W-:-:S03]  /*12b0*/  FMUL.FTZ R13, R206, R13 ;  /* 0x0000000dce0d7220 */ /* 0x000fc60000410000 */
[----:B------:R-:W4:Y:S01]  /*12c0*/  LDL R206, [R1+0x8] ;  /* 0x0000080001ce7983 */ /* 0x000f220000100800 */
[----:B------:R-:W-:-:S03]  /*12d0*/  FMUL.FTZ R17, R17, R222 ;  /* 0x000000de11117220 */ /* 0x000fc60000410000 */
[----:B------:R-:W4:Y:S01]  /*12e0*/  LDL R222, [R1+0xc] ;  /* 0x00000c0001de7983 */ /* 0x000f220000100800 */
[----:B------:R-:W-:-:S03]  /*12f0*/  MOV R252, R202 ;  /* 0x000000ca00fc7202 */ /* 0x000fc60000000f00 */
[----:B------:R-:W4:Y:S01]  /*1300*/  LDL R202, [R1+0x18] ;  /* 0x0000180001ca7983 */ /* 0x000f220000100800 */
[----:B------:R-:W-:Y:S02]  /*1310*/  HADD2.F32 R24, -RZ, R24.H1_H1 ;  /* 0x30000018ff187230 */ /* 0x000fe40000004100 */
[C---:B------:R-:W-:Y:S01]  /*1320*/  FMUL.FTZ R3, R233.reuse, R3 ;  /* 0x00000003e9037220 */ /* 0x040fe20000410000 */
[C---:B------:R-:W-:Y:S01]  /*1330*/  FMUL.FTZ R21, R233.reuse, R21 ;  /* 0x00000015e9157220 */ /* 0x040fe20000410000 */
[C---:B------:R-:W-:Y:S01]  /*1340*/  FMUL.FTZ R22, R233.reuse, R22 ;  /* 0x00000016e9167220 */ /* 0x040fe20000410000 */
[----:B------:R-:W-:Y:S01]  /*1350*/  FMUL.FTZ R23, R233, R23 ;  /* 0x00000017e9177220 */ /* 0x000fe20000410000 */
[----:B------:R-:W-:Y:S01]  /*1360*/  FFMA.FTZ R85, R3, R24, R85 ;  /* 0x0000001803557223 */ /* 0x000fe20000010055 */
[----:B------:R-:W-:Y:S01]  /*1370*/  FADD.FTZ R161, R161, R24 ;  /* 0x00000018a1a17221 */ /* 0x000fe20000010000 */
[----:B------:R-:W-:Y:S01]  /*1380*/  FFMA.FTZ R95, R21, R207, R95 ;  /* 0x000000cf155f7223 */ /* 0x000fe2000001005f */
[----:B------:R-:W-:Y:S01]  /*1390*/  FADD.FTZ R155, R155, R207 ;  /* 0x000000cf9b9b7221 */ /* 0x000fe20000010000 */
        /* <DEDUP_REMOVED lines=13> */
[----:B------:R-:W-:-:S04]  /*1470*/  FFMA.FTZ R215, R0, R10, RZ ;  /* 0x0000000a00d77223 */ /* 0x000fc800000100ff */
[----:B------:R-:W-:-:S04]  /*1480*/  FFMA.FTZ R215, R3, R11, R215 ;  /* 0x0000000b03d77223 */ /* 0x000fc800000100d7 */
[----:B------:R-:W-:Y:S01]  /*1490*/  FFMA.FTZ R215, R4, R12, R215 ;  /* 0x0000000c04d77223 */ /* 0x000fe200000100d7 */
[--C-:B------:R-:W-:Y:S02]  /*14a0*/  HADD2.F32 R227, -RZ, R8.reuse.H0_H0 ;  /* 0x20000008ffe37230 */ /* 0x100fe40000004100 */
[----:B------:R-:W-:Y:S02]  /*14b0*/  HADD2.F32 R226, -RZ, R8.H1_H1 ;  /* 0x30000008ffe27230 */ /* 0x000fe40000004100 */
[C---:B------:R-:W-:Y:S01]  /*14c0*/  FMUL.FTZ R8, R233.reuse, R229 ;  /* 0x000000e5e9087220 */ /* 0x040fe20000410000 */
[----:B------:R-:W-:Y:S01]  /*14d0*/  FMUL.FTZ R16, R16, R223 ;  /* 0x000000df10107220 */ /* 0x000fe20000410000 */
[----:B------:R-:W-:Y:S01]  /*14e0*/  FMUL.FTZ R20, R233, R20 ;  /* 0x00000014e9147220 */ /* 0x000fe20000410000 */
[----:B------:R-:W-:Y:S01]  /*14f0*/  FMUL.FTZ R199, R199, R251 ;  /* 0x000000fbc7c77220 */ /* 0x000fe20000410000 */
[----:B------:R-:W-:Y:S01]  /*1500*/  FMUL.FTZ R198, R198, R231 ;  /* 0x000000e7c6c67220 */ /* 0x000fe20000410000 */
[----:B--2---:R-:W-:Y:S01]  /*1510*/  FMUL.FTZ R203, R203, R207 ;  /* 0x000000cfcbcb7220 */ /* 0x004fe20000410000 */
[----:B------:R-:W-:-:S04]  /*1520*/  FADD.FTZ R207, RZ, R10 ;  /* 0x0000000affcf7221 */ /* 0x000fc80000010000 */
[----:B------:R-:W-:Y:S01]  /*1530*/  FADD.FTZ R214, R11, R207 ;  /* 0x000000cf0bd67221 */ /* 0x000fe20000010000 */
[----:B---3--:R-:W-:Y:S02]  /*1540*/  FMUL.FTZ R204, R204, R167 ;  /* 0x000000a7cccc7220 */ /* 0x008fe40000410000 */
[----:B------:R0:W5:Y:S01]  /*1550*/  LDL.LU R167, [R1+0x4c] ;  /* 0x00004c0001a77983 */ /* 0x0001620000300800 */
[----:B----4-:R-:W-:-:S03]  /*1560*/  FMUL.FTZ R205, R205, R166 ;  /* 0x000000a6cdcd7220 */ /* 0x010fc60000410000 */
[----:B------:R0:W5:Y:S01]  /*1570*/  LDL.LU R166, [R1+0x48] ;  /* 0x0000480001a67983 */ /* 0x0001620000300800 */
[----:B------:R-:W-:-:S03]  /*1580*/  FMUL.FTZ R206, R206, R165 ;  /* 0x000000a5cece7220 */ /* 0x000fc60000410000 */
[----:B------:R0:W5:Y:S01]  /*1590*/  LDL.LU R165, [R1+0x44] ;  /* 0x0000440001a57983 */ /* 0x0001620000300800 */
[----:B------:R-:W-:-:S03]  /*15a0*/  FMUL.FTZ R207, R222, R164 ;  /* 0x000000a4decf7220 */ /* 0x000fc60000410000 */
[----:B------:R0:W5:Y:S01]  /*15b0*/  LDL.LU R164, [R1+0x40] ;  /* 0x0000400001a47983 */ /* 0x0001620000300800 */
        /* <DEDUP_REMOVED lines=17> */
[----:B------:R-:W-:Y:S02]  /*16d0*/  FADD.FTZ R215, R202, R215 ;  /* 0x000000d7cad77221 */ /* 0x000fe40000010000 */
[----:B------:R-:W-:-:S02]  /*16e0*/  FFMA.FTZ R214, R21, R203, R214 ;  /* 0x000000cb15d67223 */ /* 0x000fc400000100d6 */
[----:B------:R-:W-:Y:S01]  /*16f0*/  FADD.FTZ R222, R203, R215 ;  /* 0x000000d7cbde7221 */ /* 0x000fe20000010000 */
[C---:B------:R-:W-:Y:S01]  /*1700*/  FMUL.FTZ R180, R233.reuse, R180 ;  /* 0x000000b4e9b47220 */ /* 0x040fe20000410000 */
[----:B------:R-:W-:Y:S02]  /*1710*/  FFMA.FTZ R215, R22, R204, R214 ;  /* 0x000000cc16d77223 */ /* 0x000fe400000100d6 */
        /* <DEDUP_REMOVED lines=50> */
[C---:B------:R-:W-:Y:S02]  /*1a40*/  FMUL.FTZ R182, R233.reuse, R182 ;  /* 0x000000b6e9b67220 */ /* 0x040fe40000410000 */
        /* <DEDUP_REMOVED lines=61> */
[----:B------:R-:W-:Y:S01]  /*1e20*/  FMUL.FTZ R192, R233, R192 ;  /* 0x000000c0e9c07220 */ /* 0x000fe20000410000 */
        /* <DEDUP_REMOVED lines=24> */
[----:B------:R-:W-:Y:S01]  /*1fb0*/  FFMA.FTZ R119, R193, R245, R119 ;  /* 0x000000f5c1777223 */ /* 0x000fe20000010077 */
[----:B------:R-:W-:Y:S01]  /*1fc0*/  FADD.FTZ R131, R131, R245 ;  /* 0x000000f583837221 */ /* 0x000fe20000010000 */
[----:B------:R-:W-:Y:S01]  /*1fd0*/  FMUL.FTZ R231, R71, R249 ;  /* 0x000000f947e77220 */ /* 0x000fe20000410000 */
        /* <DEDUP_REMOVED lines=17> */
[----:B------:R-:W-:Y:S01]  /*20f0*/  FADD.FTZ R200, R245, R231 ;  /* 0x000000e7f5c87221 */ /* 0x000fe20000010000 */
[----:B0-----:R-:W-:Y:S06]  /*2100*/  BRA `(.L_x_17829) ;  /* 0x00000000007c7947 */ /* 0x001fec0003800000 */
.L_x_17828:
        /* <DEDUP_REMOVED lines=31> */
.L_x_17829:
[----:B------:R-:W-:Y:S05]  /*2300*/  BSYNC.RECONVERGENT B1 ;  /* 0x0000000000017941 */ /* 0x000fea0003800200 */
.L_x_17827:
        /* <DEDUP_REMOVED lines=21> */
.L_x_18008:
        /* <DEDUP_REMOVED lines=37> */
.L_x_17835:
[----:B------:R-:W-:Y:S05]  /*26b0*/  BSYNC.RECONVERGENT B2 ;  /* 0x0000000000027941 */ /* 0x000fea0003800200 */
.L_x_17834:
        /* <DEDUP_REMOVED lines=10> */
.L_x_17837:
[----:B------:R-:W-:Y:S05]  /*2760*/  BSYNC.RECONVERGENT B2 ;  /* 0x0000000000027941 */ /* 0x000fea0003800200 */
.L_x_17836:
        /* <DEDUP_REMOVED lines=10> */
.L_x_17839:
[----:B------:R-:W-:Y:S05]  /*2810*/  BSYNC.RECONVERGENT B2 ;  /* 0x0000000000027941 */ /* 0x000fea0003800200 */
.L_x_17838:
        /* <DEDUP_REMOVED lines=10> */
.L_x_17841:
[----:B------:R-:W-:Y:S05]  /*28c0*/  BSYNC.RECONVERGENT B2 ;  /* 0x0000000000027941 */ /* 0x000fea0003800200 */
.L_x_17840:
        /* <DEDUP_REMOVED lines=10> */
.L_x_17843:
[----:B------:R-:W-:Y:S05]  /*2970*/  BSYNC.RECONVERGENT B2 ;  /* 0x0000000000027941 */ /* 0x000fea0003800200 */
.L_x_17842:
        /* <DEDUP_REMOVED lines=10> */
.L_x_17845:
[----:B------:R-:W-:Y:S05]  /*2a20*/  BSYNC.RECONVERGENT B2 ;  /* 0x0000000000027941 */ /* 0x000fea0003800200 */
.L_x_17844:
        /* <DEDUP_REMOVED lines=10> */
.L_x_17847:
[----:B------:R-:W-:Y:S05]  /*2ad0*/  BSYNC.RECONVERGENT B2 ;  /* 0x0000000000027941 */ /* 0x000fea0003800200 */
.L_x_17846:
        /* <DEDUP_REMOVED lines=10> */
.L_x_17833:
        /* <DEDUP_REMOVED lines=43> */
.L_x_17850:
[----:B------:R-:W-:Y:S05]  /*2e30*/  BSYNC.RECONVERGENT B2 ;  /* 0x0000000000027941 */ /* 0x000fea0003800200 */
.L_x_17849:
        /* <DEDUP_REMOVED lines=10> */
.L_x_17852:
[----:B------:R-:W-:Y:S05]  /*2ee0*/  BSYNC.RECONVERGENT B2 ;  /* 0x0000000000027941 */ /* 0x000fea0003800200 */
.L_x_17851:
        /* <DEDUP_REMOVED lines=10> */
.L_x_17854:
[----:B------:R-:W-:Y:S05]  /*2f90*/  BSYNC.RECONVERGENT B2 ;  /* 0x0000000000027941 */ /* 0x000fea0003800200 */
.L_x_17853:
        /* <DEDUP_REMOVED lines=10> */
.L_x_17856:
[----:B------:R-:W-:Y:S05]  /*3040*/  BSYNC.RECONVERGENT B2 ;  /* 0x0000000000027941 */ /* 0x000fea0003800200 */
.L_x_17855:
        /* <DEDUP_REMOVED lines=10> */
.L_x_17858:
[----:B------:R-:W-:Y:S05]  /*30f0*/  BSYNC.RECONVERGENT B2 ;  /* 0x0000000000027941 */ /* 0x000fea0003800200 */
.L_x_17857:
        /* <DEDUP_REMOVED lines=10> */
.L_x_17860:
[----:B------:R-:W-:Y:S05]  /*31a0*/  BSYNC.RECONVERGENT B2 ;  /* 0x0000000000027941 */ /* 0x000fea0003800200 */
.L_x_17859:
        /* <DEDUP_REMOVED lines=10> */
.L_x_17862:
[----:B------:R-:W-:Y:S05]  /*3250*/  BSYNC.RECONVERGENT B2 ;  /* 0x0000000000027941 */ /* 0x000fea0003800200 */
.L_x_17861:
[----:B------:R-:W-:Y:S05]  /*3260*/  @!P3 BRA `(.L_x_17848) ;  /* 0x000000080028b947 */ /* 0x000fea0003800000 */
[----:B------:R-:W-:-:S05]  /*3270*/  FMUL.FTZ R247, R175, UR13 ;  /* 0x0000000daff77c20 */ /* 0x000fca0008410000 */
[----:B------:R-:W-:-:S04]  /*3280*/  F2FP.F16.F32.PACK_AB R247, RZ, R247 ;  /* 0x000000f7fff7723e */ /* 0x000fc800000000ff */
[----:B------:R-:W-:Y:S01]  /*3290*/  PRMT R167, R167, 0x5410, R247 ;  /* 0x00005410a7a77816 */ /* 0x000fe200000000f7 */
[----:B------:R-:W-:Y:S06]  /*32a0*/  BRA `(.L_x_17848) ;  /* 0x0000000800187947 */ /* 0x000fec0003800000 */
.L_x_17832:
        /* <DEDUP_REMOVED lines=70> */
.L_x_17863:
        /* <DEDUP_REMOVED lines=64> */
.L_x_17848:
[----:B------:R-:W-:Y:S05]  /*3b10*/  BSYNC.RECONVERGENT B1 ;  /* 0x0000000000017941 */ /* 0x000fea0003800200 */
.L_x_17831:
        /* <DEDUP_REMOVED lines=30> */
[----:B------:R-:W-:Y:S01]  /*3d00*/  @P3 F2FP.F16.F32.PACK_AB R173, RZ, R173 ;  /* 0x000000adffad323e */ /* 0x000fe200000000ff */
[----:B--2---:R-:W-:-:S05]  /*3d10*/  @P3 FMUL.FTZ R171, R168, R171 ;  /* 0x000000aba8ab3220 */ /* 0x004fca0000410000 */
[----:B------:R-:W-:Y:S01]  /*3d20*/  @P3 F2FP.F16.F32.PACK_AB R171, RZ, R171 ;  /* 0x000000abffab323e */ /* 0x000fe200000000ff */
[----:B---3--:R-:W-:-:S03]  /*3d30*/  @P3 FMUL.FTZ R172, R170, R172 ;  /* 0x000000acaaac3220 */ /* 0x008fc60000410000 */
[----:B0-----:R-:W-:Y:S01]  /*3d40*/  @P3 PRMT R164, R171, 0x7610, R164 ;  /* 0x00007610aba43816 */ /* 0x001fe200000000a4 */
[----:B------:R-:W-:-:S03]  /*3d50*/  @P2 FFMA.FTZ R171, R21, R245, R244 ;  /* 0x000000f515ab2223 */ /* 0x000fc600000100f4 */
[----:B------:R-:W-:Y:S01]  /*3d60*/  @P3 PRMT R164, R164, 0x5410, R173 ;  /* 0x00005410a4a43816 */ /* 0x000fe200000000ad */
[----:B------:R-:W-:Y:S01]  /*3d70*/  @P2 FADD.FTZ R174, R203, -R171 ;  /* 0x800000abcbae2221 */ /* 0x000fe20000010000 */
[----:B------:R-:W-:Y:S01]  /*3d80*/  MOV R171, R59 ;  /* 0x0000003b00ab7202 */ /* 0x000fe20000000f00 */
[----:B------:R-:W-:Y:S01]  /*3d90*/  @P2 FFMA.FTZ R173, R22, R245, R244 ;  /* 0x000000f516ad2223 */ /* 0x000fe200000100f4 */
[----:B------:R-:W-:Y:S01]  /*3da0*/  @P3 F2FP.F16.F32.PACK_AB R172, RZ, R172 ;  /* 0x000000acffac323e */ /* 0x000fe200000000ff */
        /* <DEDUP_REMOVED lines=8> */
[----:B------:R-:W-:Y:S01]  /*3e30*/  @P3 F2FP.F16.F32.PACK_AB R174, RZ, R174 ;  /* 0x000000aeffae323e */ /* 0x000fe200000000ff */
[----:B-1----:R-:W-:-:S03]  /*3e40*/  @P3 FMUL.FTZ R173, R172, R173 ;  /* 0x000000adacad3220 */ /* 0x002fc60000410000 */
[----:B------:R-:W-:Y:S01]  /*3e50*/  @P3 PRMT R165, R165, 0x5410, R174 ;  /* 0x00005410a5a53816 */ /* 0x000fe200000000ae */
[----:B------:R-:W-:Y:S01]  /*3e60*/  @P2 FFMA.FTZ R174, R23, R245, R244 ;  /* 0x000000f517ae2223 */ /* 0x000fe200000100f4 */
[----:B------:R-:W-:-:S03]  /*3e70*/  @P3 F2FP.F16.F32.PACK_AB R173, RZ, R173 ;  /* 0x000000adffad323e */ /* 0x000fc600000000ff */
[----:B------:R-:W-:Y:S01]  /*3e80*/  @P2 FADD.FTZ R174, R205, -R174 ;  /* 0x800000aecdae2221 */ /* 0x000fe20000010000 */
[----:B------:R-:W-:Y:S02]  /*3e90*/  @P3 PRMT R166, R173, 0x7610, R166 ;  /* 0x00007610ada63816 */ /* 0x000fe400000000a6 */
[----:B------:R-:W-:Y:S01]  /*3ea0*/  MOV R173, R53 ;  /* 0x0000003500ad7202 */ /* 0x000fe20000000f00 */
        /* <DEDUP_REMOVED lines=14> */
[----:B------:R-:W-:Y:S01]  /*3f90*/  @P2 FFMA.FTZ R175, R233, R200, R55 ;  /* 0x000000c8e9af2223 */ /* 0x000fe20000010037 */
[----:B------:R-:W-:Y:S06]  /*3fa0*/  @!P3 BRA `(.L_x_17867) ;  /* 0x00000010003cb947 */ /* 0x000fec0003800000 */
[----:B------:R-:W-:-:S05]  /*3fb0*/  FMUL.FTZ R200, R175, UR13 ;  /* 0x0000000dafc87c20 */ /* 0x000fca0008410000 */
[----:B------:R-:W-:-:S04]  /*3fc0*/  F2FP.F16.F32.PACK_AB R200, RZ, R200 ;  /* 0x000000c8ffc8723e */ /* 0x000fc800000000ff */
[----:B------:R-:W-:Y:S01]  /*3fd0*/  PRMT R167, R167, 0x5410, R200 ;  /* 0x00005410a7a77816 */ /* 0x000fe200000000c8 */
[----:B------:R-:W-:Y:S06]  /*3fe0*/  BRA `(.L_x_17867) ;  /* 0x00000010002c7947 */ /* 0x000fec0003800000 */
.L_x_17866:
        /* <DEDUP_REMOVED lines=65> */
.L_x_17865:
        /* <DEDUP_REMOVED lines=44> */
.L_x_17870:
[----:B------:R-:W-:Y:S05]  /*46c0*/  BSYNC.RECONVERGENT B2 ;  /* 0x0000000000027941 */ /* 0x000fea0003800200 */
.L_x_17869:
        /* <DEDUP_REMOVED lines=10> */
.L_x_17872:
[----:B------:R-:W-:Y:S05]  /*4770*/  BSYNC.RECONVERGENT B2 ;  /* 0x0000000000027941 */ /* 0x000fea0003800200 */
.L_x_17871:
        /* <DEDUP_REMOVED lines=10> */
.L_x_17874:
[----:B------:R-:W-:Y:S05]  /*4820*/  BSYNC.RECONVERGENT B2 ;  /* 0x0000000000027941 */ /* 0x000fea0003800200 */
.L_x_17873:
        /* <DEDUP_REMOVED lines=10> */
.L_x_17876:
[----:B------:R-:W-:Y:S05]  /*48d0*/  BSYNC.RECONVERGENT B2 ;  /* 0x0000000000027941 */ /* 0x000fea0003800200 */
.L_x_17875:
        /* <DEDUP_REMOVED lines=10> */
.L_x_17878:
[----:B------:R-:W-:Y:S05]  /*4980*/  BSYNC.RECONVERGENT B2 ;  /* 0x0000000000027941 */ /* 0x000fea0003800200 */
.L_x_17877:
        /* <DEDUP_REMOVED lines=10> */
.L_x_17880:
[----:B------:R-:W-:Y:S05]  /*4a30*/  BSYNC.RECONVERGENT B2 ;  /* 0x0000000000027941 */ /* 0x000fea0003800200 */
.L_x_17879:
        /* <DEDUP_REMOVED lines=10> */
.L_x_17882:
[----:B------:R-:W-:Y:S05]  /*4ae0*/  BSYNC.RECONVERGENT B2 ;  /* 0x0000000000027941 */ /* 0x000fea0003800200 */
.L_x_17881:
[----:B------:R-:W-:Y:S05]  /*4af0*/  @!P3 BRA `(.L_x_17867) ;  /* 0x000000040068b947 */ /* 0x000fea0003800000 */
[----:B0-----:R-:W-:-:S05]  /*4b00*/  FMUL.FTZ R200, R175, UR13 ;  /* 0x0000000dafc87c20 */ /* 0x001fca0008410000 */
[----:B------:R-:W-:-:S04]  /*4b10*/  F2FP.F16.F32.PACK_AB R200, RZ, R200 ;  /* 0x000000c8ffc8723e */ /* 0x000fc800000000ff */
[----:B------:R-:W-:Y:S01]  /*4b20*/  PRMT R167, R167, 0x5410, R200 ;  /* 0x00005410a7a77816 */ /* 0x000fe200000000c8 */
[----:B------:R-:W-:Y:S06]  /*4b30*/  BRA `(.L_x_17867) ;  /* 0x0000000400587947 */ /* 0x000fec0003800000 */
.L_x_17868:
        /* <DEDUP_REMOVED lines=10> */
.L_x_17884:
[----:B------:R-:W-:Y:S05]  /*4be0*/  BSYNC.RECONVERGENT B2 ;  /* 0x0000000000027941 */ /* 0x000fea0003800200 */
.L_x_17883:
        /* <DEDUP_REMOVED lines=10> */
.L_x_17886:
[----:B------:R-:W-:Y:S05]  /*4c90*/  BSYNC.RECONVERGENT B2 ;  /* 0x0000000000027941 */ /* 0x000fea0003800200 */
.L_x_17885:
        /* <DEDUP_REMOVED lines=10> */
.L_x_17888:
[----:B------:R-:W-:Y:S05]  /*4d40*/  BSYNC.RECONVERGENT B2 ;  /* 0x0000000000027941 */ /* 0x000fea0003800200 */
.L_x_17887:
        /* <DEDUP_REMOVED lines=10> */
.L_x_17890:
[----:B------:R-:W-:Y:S05]  /*4df0*/  BSYNC.RECONVERGENT B2 ;  /* 0x0000000000027941 */ /* 0x000fea0003800200 */
.L_x_17889:
        /* <DEDUP_REMOVED lines=10> */
.L_x_17892:
[----:B------:R-:W-:Y:S05]  /*4ea0*/  BSYNC.RECONVERGENT B2 ;  /* 0x0000000000027941 */ /* 0x000fea0003800200 */
.L_x_17891:
        /* <DEDUP_REMOVED lines=10> */
.L_x_17894:
[----:B------:R-:W-:Y:S05]  /*4f50*/  BSYNC.RECONVERGENT B2 ;  /* 0x0000000000027941 */ /* 0x000fea0003800200 */
.L_x_17893:
        /* <DEDUP_REMOVED lines=10> */
.L_x_17896:
[----:B------:R-:W-:Y:S05]  /*5000*/  BSYNC.RECONVERGENT B2 ;  /* 0x0000000000027941 */ /* 0x000fea0003800200 */
.L_x_17895:
        /* <DEDUP_REMOVED lines=9> */
.L_x_17867:
[----:B------:R-:W-:Y:S05]  /*50a0*/  BSYNC.RECONVERGENT B1 ;  /* 0x0000000000017941 */ /* 0x000fea0003800200 */
.L_x_17864:
        /* <DEDUP_REMOVED lines=77> */
.L_x_17899:
        /* <DEDUP_REMOVED lines=65> */
.L_x_17898:
        /* <DEDUP_REMOVED lines=44> */
.L_x_17903:
[----:B------:R-:W-:Y:S05]  /*5c50*/  BSYNC.RECONVERGENT B2 ;  /* 0x0000000000027941 */ /* 0x000fea0003800200 */
.L_x_17902:
        /* <DEDUP_REMOVED lines=10> */
.L_x_17905:
[----:B------:R-:W-:Y:S05]  /*5d00*/  BSYNC.RECONVERGENT B2 ;  /* 0x0000000000027941 */ /* 0x000fea0003800200 */
.L_x_17904:
        /* <DEDUP_REMOVED lines=10> */
.L_x_17907:
[----:B------:R-:W-:Y:S05]  /*5db0*/  BSYNC.RECONVERGENT B2 ;  /* 0x0000000000027941 */ /* 0x000fea0003800200 */
.L_x_17906:
        /* <DEDUP_REMOVED lines=10> */
.L_x_17909:
[----:B------:R-:W-:Y:S05]  /*5e60*/  BSYNC.RECONVERGENT B2 ;  /* 0x0000000000027941 */ /* 0x000fea0003800200 */
.L_x_17908:
        /* <DEDUP_REMOVED lines=10> */
.L_x_17911:
[----:B------:R-:W-:Y:S05]  /*5f10*/  BSYNC.RECONVERGENT B2 ;  /* 0x0000000000027941 */ /* 0x000fea0003800200 */
.L_x_17910:
        /* <DEDUP_REMOVED lines=10> */
.L_x_17913:
[----:B------:R-:W-:Y:S05]  /*5fc0*/  BSYNC.RECONVERGENT B2 ;  /* 0x0000000000027941 */ /* 0x000fea0003800200 */
.L_x_17912:
        /* <DEDUP_REMOVED lines=10> */
.L_x_17915:
[----:B------:R-:W-:Y:S05]  /*6070*/  BSYNC.RECONVERGENT B2 ;  /* 0x0000000000027941 */ /* 0x000fea0003800200 */
.L_x_17914:
[----:B------:R-:W-:Y:S05]  /*6080*/  @!P3 BRA `(.L_x_17900) ;  /* 0x000000040068b947 */ /* 0x000fea0003800000 */
[----:B0-----:R-:W-:-:S05]  /*6090*/  FMUL.FTZ R200, R175, UR13 ;  /* 0x0000000dafc87c20 */ /* 0x001fca0008410000 */
[----:B------:R-:W-:-:S04]  /*60a0*/  F2FP.F16.F32.PACK_AB R200, RZ, R200 ;  /* 0x000000c8ffc8723e */ /* 0x000fc800000000ff */
[----:B------:R-:W-:Y:S01]  /*60b0*/  PRMT R167, R167, 0x5410, R200 ;  /* 0x00005410a7a77816 */ /* 0x000fe200000000c8 */
[----:B------:R-:W-:Y:S06]  /*60c0*/  BRA `(.L_x_17900) ;  /* 0x0000000400587947 */ /* 0x000fec0003800000 */
.L_x_17901:
        /* <DEDUP_REMOVED lines=10> */
.L_x_17917:
[----:B------:R-:W-:Y:S05]  /*6170*/  BSYNC.RECONVERGENT B2 ;  /* 0x0000000000027941 */ /* 0x000fea0003800200 */
.L_x_17916:
        /* <DEDUP_REMOVED lines=10> */
.L_x_17919:
[----:B------:R-:W-:Y:S05]  /*6220*/  BSYNC.RECONVERGENT B2 ;  /* 0x0000000000027941 */ /* 0x000fea0003800200 */
.L_x_17918:
        /* <DEDUP_REMOVED lines=10> */
.L_x_17921:
[----:B------:R-:W-:Y:S05]  /*62d0*/  BSYNC.RECONVERGENT B2 ;  /* 0x0000000000027941 */ /* 0x000fea0003800200 */
.L_x_17920:
        /* <DEDUP_REMOVED lines=10> */
.L_x_17923:
[----:B------:R-:W-:Y:S05]  /*6380*/  BSYNC.RECONVERGENT B2 ;  /* 0x0000000000027941 */ /* 0x000fea0003800200 */
.L_x_17922:
        /* <DEDUP_REMOVED lines=10> */
.L_x_17925:
[----:B------:R-:W-:Y:S05]  /*6430*/  BSYNC.RECONVERGENT B2 ;  /* 0x0000000000027941 */ /* 0x000fea0003800200 */
.L_x_17924:
        /* <DEDUP_REMOVED lines=10> */
.L_x_17927:
[----:B------:R-:W-:Y:S05]  /*64e0*/  BSYNC.RECONVERGENT B2 ;  /* 0x0000000000027941 */ /* 0x000fea0003800200 */
.L_x_17926:
        /* <DEDUP_REMOVED lines=10> */
.L_x_17929:
[----:B------:R-:W-:Y:S05]  /*6590*/  BSYNC.RECONVERGENT B2 ;  /* 0x0000000000027941 */ /* 0x000fea0003800200 */
.L_x_17928:
        /* <DEDUP_REMOVED lines=9> */
.L_x_17900:
[----:B------:R-:W-:Y:S05]  /*6630*/  BSYNC.RECONVERGENT B1 ;  /* 0x0000000000017941 */ /* 0x000fea0003800200 */
.L_x_17897:
        /* <DEDUP_REMOVED lines=77> */
.L_x_17932:
        /* <DEDUP_REMOVED lines=65> */
.L_x_17931:
        /* <DEDUP_REMOVED lines=44> */
.L_x_17936:
[----:B------:R-:W-:Y:S05]  /*71e0*/  BSYNC.RECONVERGENT B2 ;  /* 0x0000000000027941 */ /* 0x000fea0003800200 */
.L_x_17935:
        /* <DEDUP_REMOVED lines=10> */
.L_x_17938:
[----:B------:R-:W-:Y:S05]  /*7290*/  BSYNC.RECONVERGENT B2 ;  /* 0x0000000000027941 */ /* 0x000fea0003800200 */
.L_x_17937:
        /* <DEDUP_REMOVED lines=10> */
.L_x_17940:
[----:B------:R-:W-:Y:S05]  /*7340*/  BSYNC.RECONVERGENT B2 ;  /* 0x0000000000027941 */ /* 0x000fea0003800200 */
.L_x_17939:
        /* <DEDUP_REMOVED lines=10> */
.L_x_17942:
[----:B------:R-:W-:Y:S05]  /*73f0*/  BSYNC.RECONVERGENT B2 ;  /* 0x0000000000027941 */ /* 0x000fea0003800200 */
.L_x_17941:
        /* <DEDUP_REMOVED lines=10> */
.L_x_17944:
[----:B------:R-:W-:Y:S05]  /*74a0*/  BSYNC.RECONVERGENT B2 ;  /* 0x0000000000027941 */ /* 0x000fea0003800200 */
.L_x_17943:
        /* <DEDUP_REMOVED lines=10> */
.L_x_17946:
[----:B------:R-:W-:Y:S05]  /*7550*/  BSYNC.RECONVERGENT B2 ;  /* 0x0000000000027941 */ /* 0x000fea0003800200 */
.L_x_17945:
        /* <DEDUP_REMOVED lines=10> */
.L_x_17948:
[----:B------:R-:W-:Y:S05]  /*7600*/  BSYNC.RECONVERGENT B2 ;  /* 0x0000000000027941 */ /* 0x000fea0003800200 */
.L_x_17947:
[----:B------:R-:W-:Y:S05]  /*7610*/  @!P3 BRA `(.L_x_17933) ;  /* 0x000000040068b947 */ /* 0x000fea0003800000 */
[----:B0-----:R-:W-:-:S05]  /*7620*/  FMUL.FTZ R200, R175, UR13 ;  /* 0x0000000dafc87c20 */ /* 0x001fca0008410000 */
[----:B------:R-:W-:-:S04]  /*7630*/  F2FP.F16.F32.PACK_AB R200, RZ, R200 ;  /* 0x000000c8ffc8723e */ /* 0x000fc800000000ff */
[----:B------:R-:W-:Y:S01]  /*7640*/  PRMT R167, R167, 0x5410, R200 ;  /* 0x00005410a7a77816 */ /* 0x000fe200000000c8 */
[----:B------:R-:W-:Y:S06]  /*7650*/  BRA `(.L_x_17933) ;  /* 0x0000000400587947 */ /* 0x000fec0003800000 */
.L_x_17934:
        /* <DEDUP_REMOVED lines=10> */
.L_x_17950:
[----:B------:R-:W-:Y:S05]  /*7700*/  BSYNC.RECONVERGENT B2 ;  /* 0x0000000000027941 */ /* 0x000fea0003800200 */
.L_x_17949:
        /* <DEDUP_REMOVED lines=10> */
.L_x_17952:
[----:B------:R-:W-:Y:S05]  /*77b0*/  BSYNC.RECONVERGENT B2 ;  /* 0x0000000000027941 */ /* 0x000fea0003800200 */
.L_x_17951:
        /* <DEDUP_REMOVED lines=10> */
.L_x_17954:
[----:B------:R-:W-:Y:S05]  /*7860*/  BSYNC.RECONVERGENT B2 ;  /* 0x0000000000027941 */ /* 0x000fea0003800200 */
.L_x_17953:
        /* <DEDUP_REMOVED lines=10> */
.L_x_17956:
[----:B------:R-:W-:Y:S05]  /*7910*/  BSYNC.RECONVERGENT B2 ;  /* 0x0000000000027941 */ /* 0x000fea0003800200 */
.L_x_17955:
        /* <DEDUP_REMOVED lines=10> */
.L_x_17958:
[----:B------:R-:W-:Y:S05]  /*79c0*/  BSYNC.RECONVERGENT B2 ;  /* 0x0000000000027941 */ /* 0x000fea0003800200 */
.L_x_17957:
        /* <DEDUP_REMOVED lines=10> */
.L_x_17960:
[----:B------:R-:W-:Y:S05]  /*7a70*/  BSYNC.RECONVERGENT B2 ;  /* 0x0000000000027941 */ /* 0x000fea0003800200 */
.L_x_17959:
        /* <DEDUP_REMOVED lines=10> */
.L_x_17962:
[----:B------:R-:W-:Y:S05]  /*7b20*/  BSYNC.RECONVERGENT B2 ;  /* 0x0000000000027941 */ /* 0x000fea0003800200 */
.L_x_17961:
        /* <DEDUP_REMOVED lines=9> */
.L_x_17933:
[----:B------:R-:W-:Y:S05]  /*7bc0*/  BSYNC.RECONVERGENT B1 ;  /* 0x0000000000017941 */ /* 0x000fea0003800200 */
.L_x_17930:
        /* <DEDUP_REMOVED lines=31> */
[----:B------:R-:W-:Y:S01]  /*7dc0*/  @P3 F2FP.F16.F32.PACK_AB R171, RZ, R171 ;  /* 0x000000abffab323e */ /* 0x000fe200000000ff */
[----:B--2---:R-:W-:-:S05]  /*7dd0*/  @P3 FMUL.FTZ R170, R168, R170 ;  /* 0x000000aaa8aa3220 */ /* 0x004fca0000410000 */
[----:B------:R-:W-:-:S04]  /*7de0*/  @P3 F2FP.F16.F32.PACK_AB R170, RZ, R170 ;  /* 0x000000aaffaa323e */ /* 0x000fc800000000ff */
        /* <DEDUP_REMOVED lines=43> */
.L_x_17965:
        /* <DEDUP_REMOVED lines=65> */
.L_x_17964:
        /* <DEDUP_REMOVED lines=10> */
[----:B------:R-:W-:-:S04]  /*8550*/  F2FP.F16.F32.PACK_AB R168, RZ, R168 ;  /* 0x000000a8ffa8723e */ /* 0x000fc800000000ff */
[----:B0-----:R-:W-:-:S07]  /*8560*/  PRMT R164, R168, 0x7610, R164 ;  /* 0x00007610a8a47816 */ /* 0x001fce00000000a4 */
.L_x_17969:
[----:B------:R-:W-:Y:S05]  /*8570*/  BSYNC.RECONVERGENT B2 ;  /* 0x0000000000027941 */ /* 0x000fea0003800200 */
.L_x_17968:
        /* <DEDUP_REMOVED lines=10> */
.L_x_17971:
[----:B------:R-:W-:Y:S05]  /*8620*/  BSYNC.RECONVERGENT B2 ;  /* 0x0000000000027941 */ /* 0x000fea0003800200 */
.L_x_17970:
        /* <DEDUP_REMOVED lines=10> */
.L_x_17973:
[----:B------:R-:W-:Y:S05]  /*86d0*/  BSYNC.RECONVERGENT B2 ;  /* 0x0000000000027941 */ /* 0x000fea0003800200 */
.L_x_17972:
        /* <DEDUP_REMOVED lines=10> */
.L_x_17975:
[----:B------:R-:W-:Y:S05]  /*8780*/  BSYNC.RECONVERGENT B2 ;  /* 0x0000000000027941 */ /* 0x000fea0003800200 */
.L_x_17974:
        /* <DEDUP_REMOVED lines=10> */
.L_x_17977:
[----:B------:R-:W-:Y:S05]  /*8830*/  BSYNC.RECONVERGENT B2 ;  /* 0x0000000000027941 */ /* 0x000fea0003800200 */
.L_x_17976:
        /* <DEDUP_REMOVED lines=10> */
.L_x_17979:
[----:B------:R-:W-:Y:S05]  /*88e0*/  BSYNC.RECONVERGENT B2 ;  /* 0x0000000000027941 */ /* 0x000fea0003800200 */
.L_x_17978:
        /* <DEDUP_REMOVED lines=10> */
.L_x_17981:
[----:B------:R-:W-:Y:S05]  /*8990*/  BSYNC.RECONVERGENT B2 ;  /* 0x0000000000027941 */ /* 0x000fea0003800200 */
.L_x_17980:
        /* <DEDUP_REMOVED lines=34> */
[----:B------:R-:W-:-:S04]  /*8bc0*/  F2FP.F16.F32.PACK_AB R200, RZ, R200 ;  /* 0x000000c8ffc8723e */ /* 0x000fc800000000ff */
[----:B------:R-:W-:Y:S01]  /*8bd0*/  PRMT R167, R167, 0x5410, R200 ;  /* 0x00005410a7a77816 */ /* 0x000fe200000000c8 */
[----:B------:R-:W-:Y:S06]  /*8be0*/  BRA `(.L_x_17966) ;  /* 0x0000000400587947 */ /* 0x000fec0003800000 */
.L_x_17967:
        /* <DEDUP_REMOVED lines=10> */
.L_x_17983:
[----:B------:R-:W-:Y:S05]  /*8c90*/  BSYNC.RECONVERGENT B2 ;  /* 0x0000000000027941 */ /* 0x000fea0003800200 */
.L_x_17982:
        /* <DEDUP_REMOVED lines=10> */
.L_x_17985:
[----:B------:R-:W-:Y:S05]  /*8d40*/  BSYNC.RECONVERGENT B2 ;  /* 0x0000000000027941 */ /* 0x000fea0003800200 */
.L_x_17984:
        /* <DEDUP_REMOVED lines=10> */
.L_x_17987:
[----:B------:R-:W-:Y:S05]  /*8df0*/  BSYNC.RECONVERGENT B2 ;  /* 0x0000000000027941 */ /* 0x000fea0003800200 */
.L_x_17986:
        /* <DEDUP_REMOVED lines=10> */
.L_x_17989:
[----:B------:R-:W-:Y:S05]  /*8ea0*/  BSYNC.RECONVERGENT B2 ;  /* 0x0000000000027941 */ /* 0x000fea0003800200 */
.L_x_17988:
        /* <DEDUP_REMOVED lines=10> */
.L_x_17991:
[----:B------:R-:W-:Y:S05]  /*8f50*/  BSYNC.RECONVERGENT B2 ;  /* 0x0000000000027941 */ /* 0x000fea0003800200 */
.L_x_17990:
        /* <DEDUP_REMOVED lines=10> */
.L_x_17993:
[----:B------:R-:W-:Y:S05]  /*9000*/  BSYNC.RECONVERGENT B2 ;  /* 0x0000000000027941 */ /* 0x000fea0003800200 */
.L_x_17992:
        /* <DEDUP_REMOVED lines=10> */
.L_x_17995:
[----:B------:R-:W-:Y:S05]  /*90b0*/  BSYNC.RECONVERGENT B2 ;  /* 0x0000000000027941 */ /* 0x000fea0003800200 */
.L_x_17994:
[----:B0-----:R-:W-:Y:S01]  /*90c0*/  FFMA.FTZ R200, R197, R245, R244 ;  /* 0x000000f5c5c87223 */ /* 0x001fe200000100f4 */
        /* <DEDUP_REMOVED lines=8> */
.L_x_17966:
[----:B------:R-:W-:Y:S05]  /*9150*/  BSYNC.RECONVERGENT B1 ;  /* 0x0000000000017941 */ /* 0x000fea0003800200 */
.L_x_17963:
        /* <DEDUP_REMOVED lines=13> */
.L_x_17826:
[----:B------:R-:W-:Y:S05]  /*9230*/  BSYNC B0 ;  /* 0x0000000000007941 */ /* 0x000fea0003800000 */
.L_x_17825:
        /* <DEDUP_REMOVED lines=224> */
.L_x_17830:
[----:B0-----:R-:W-:Y:S01]  /*a040*/  HFMA2 R247, -RZ, RZ, 0, 5.9604644775390625e-08 ;  /* 0x00000001fff77431 */ /* 0x001fe200000001ff */
[----:B------:R-:W-:Y:S01]  /*a050*/  BSSY B1, `(.L_x_17997) ;  /* 0x0000006000017945 */ /* 0x000fe20003800000 */
[----:B------:R-:W-:Y:S02]  /*a060*/  MOV R246, 0x1f ;  /* 0x0000001f00f67802 */ /* 0x000fe40000000f00 */
[----:B------:R-:W-:-:S07]  /*a070*/  MOV R245, 0xffffffff ;  /* 0xffffffff00f57802 */ /* 0x000fce0000000f00 */
[----:B------:R-:W-:Y:S05]  /*a080*/  WARPSYNC.COLLECTIVE R245, `(.L_x_17998) ;  /* 0x00000000f5087348 */ /* 0x000fea0003c00000 */
[----:B------:R0:W1:Y:S02]  /*a090*/  SHFL.BFLY P1, R249, R200, R247, R246 ;  /* 0x0c0000f7c8f97389 */ /* 0x00006400000200f6 */
[----:B01----:R-:W-:Y:S05]  /*a0a0*/  ENDCOLLECTIVE ;  /* 0x000000000000791b */ /* 0x003fea0003800000 */
.L_x_17998:
[----:B------:R-:W-:Y:S05]  /*a0b0*/  BSYNC B1 ;  /* 0x0000000000017941 */ /* 0x000fea0003800000 */
.L_x_17997:
        /* <DEDUP_REMOVED lines=9> */
.L_x_17999:
[----:B------:R-:W-:Y:S01]  /*a150*/  HFMA2 R247, -RZ, RZ, 0, 1.1920928955078125e-07 ;  /* 0x00000002fff77431 */ /* 0x000fe200000001ff */
[----:B------:R-:W-:-:S05]  /*a160*/  MOV R200, R249 ;  /* 0x000000f900c87202 */ /* 0x000fca0000000f00 */
[----:B------:R-:W-:Y:S01]  /*a170*/  FADD.FTZ R201, R200, R201 ;  /* 0x000000c9c8c97221 */ /* 0x000fe20000010000 */
[----:B------:R-:W-:-:S07]  /*a180*/  MOV R200, R248 ;  /* 0x000000f800c87202 */ /* 0x000fce0000000f00 */
[----:B------:R-:W-:Y:S05]  /*a190*/  WARPSYNC.COLLECTIVE R245, `(.L_x_18000) ;  /* 0x00000000f5087348 */ /* 0x000fea0003c00000 */
[----:B------:R0:W1:Y:S02]  /*a1a0*/  SHFL.BFLY P1, R249, R200, R247, R246 ;  /* 0x0c0000f7c8f97389 */ /* 0x00006400000200f6 */
[----:B01----:R-:W-:Y:S05]  /*a1b0*/  ENDCOLLECTIVE ;  /* 0x000000000000791b */ /* 0x003fea0003800000 */
.L_x_18000:
[----:B------:R-:W-:-:S05]  /*a1c0*/  MOV R200, R249 ;  /* 0x000000f900c87202 */ /* 0x000fca0000000f00 */
[----:B------:R-:W-:Y:S01]  /*a1d0*/  FADD.FTZ R248, R248, R200 ;  /* 0x000000c8f8f87221 */ /* 0x000fe20000010000 */
[----:B------:R-:W-:-:S07]  /*a1e0*/  MOV R200, R201 ;  /* 0x000000c900c87202 */ /* 0x000fce0000000f00 */
[----:B------:R-:W-:Y:S05]  /*a1f0*/  WARPSYNC.COLLECTIVE R245, `(.L_x_18001) ;  /* 0x00000000f5087348 */ /* 0x000fea0003c00000 */
[----:B------:R0:W1:Y:S02]  /*a200*/  SHFL.BFLY P1, R249, R200, R247, R246 ;  /* 0x0c0000f7c8f97389 */ /* 0x00006400000200f6 */
[----:B01----:R-:W-:Y:S05]  /*a210*/  ENDCOLLECTIVE ;  /* 0x000000000000791b */ /* 0x003fea0003800000 */
.L_x_18001:
[----:B------:R-:W-:Y:S01]  /*a220*/  HFMA2 R247, -RZ, RZ, 0, 2.384185791015625e-07 ;  /* 0x00000004fff77431 */ /* 0x000fe200000001ff */
[----:B------:R-:W-:-:S05]  /*a230*/  MOV R200, R249 ;  /* 0x000000f900c87202 */ /* 0x000fca0000000f00 */
[----:B------:R-:W-:Y:S01]  /*a240*/  FADD.FTZ R201, R201, R200 ;  /* 0x000000c8c9c97221 */ /* 0x000fe20000010000 */
[----:B------:R-:W-:-:S07]  /*a250*/  MOV R200, R248 ;  /* 0x000000f800c87202 */ /* 0x000fce0000000f00 */
[----:B------:R-:W-:Y:S05]  /*a260*/  WARPSYNC.COLLECTIVE R245, `(.L_x_18002) ;  /* 0x00000000f5087348 */ /* 0x000fea0003c00000 */
[----:B------:R0:W1:Y:S02]  /*a270*/  SHFL.BFLY P1, R249, R200, R247, R246 ;  /* 0x0c0000f7c8f97389 */ /* 0x00006400000200f6 */
[----:B01----:R-:W-:Y:S05]  /*a280*/  ENDCOLLECTIVE ;  /* 0x000000000000791b */ /* 0x003fea0003800000 */
.L_x_18002:
[----:B------:R-:W-:-:S05]  /*a290*/  MOV R200, R249 ;  /* 0x000000f900c87202 */ /* 0x000fca0000000f00 */
[----:B------:R-:W-:Y:S01]  /*a2a0*/  FADD.FTZ R248, R248, R200 ;  /* 0x000000c8f8f87221 */ /* 0x000fe20000010000 */
[----:B------:R-:W-:-:S07]  /*a2b0*/  MOV R200, R201 ;  /* 0x000000c900c87202 */ /* 0x000fce0000000f00 */
[----:B------:R-:W-:Y:S05]  /*a2c0*/  WARPSYNC.COLLECTIVE R245, `(.L_x_18003) ;  /* 0x00000000f5087348 */ /* 0x000fea0003c00000 */
[----:B------:R0:W1:Y:S02]  /*a2d0*/  SHFL.BFLY P1, R249, R200, R247, R246 ;  /* 0x0c0000f7c8f97389 */ /* 0x00006400000200f6 */
[----:B01----:R-:W-:Y:S05]  /*a2e0*/  ENDCOLLECTIVE ;  /* 0x000000000000791b */ /* 0x003fea0003800000 */
.L_x_18003:
[----:B------:R-:W-:Y:S01]  /*a2f0*/  HFMA2 R247, -RZ, RZ, 0, 4.76837158203125e-07 ;  /* 0x00000008fff77431 */ /* 0x000fe200000001ff */
[----:B------:R-:W-:-:S05]  /*a300*/  MOV R200, R249 ;  /* 0x000000f900c87202 */ /* 0x000fca0000000f00 */
[----:B------:R-:W-:Y:S01]  /*a310*/  FADD.FTZ R201, R201, R200 ;  /* 0x000000c8c9c97221 */ /* 0x000fe20000010000 */
[----:B------:R-:W-:-:S07]  /*a320*/  MOV R200, R248 ;  /* 0x000000f800c87202 */ /* 0x000fce0000000f00 */
[----:B------:R-:W-:Y:S05]  /*a330*/  WARPSYNC.COLLECTIVE R245, `(.L_x_18004) ;  /* 0x00000000f5087348 */ /* 0x000fea0003c00000 */
[----:B------:R0:W1:Y:S02]  /*a340*/  SHFL.BFLY P1, R249, R200, R247, R246 ;  /* 0x0c0000f7c8f97389 */ /* 0x00006400000200f6 */
[----:B01----:R-:W-:Y:S05]  /*a350*/  ENDCOLLECTIVE ;  /* 0x000000000000791b */ /* 0x003fea0003800000 */
.L_x_18004:
[----:B------:R-:W-:-:S05]  /*a360*/  MOV R200, R249 ;  /* 0x000000f900c87202 */ /* 0x000fca0000000f00 */
[----:B------:R-:W-:Y:S01]  /*a370*/  FADD.FTZ R248, R248, R200 ;  /* 0x000000c8f8f87221 */ /* 0x000fe20000010000 */
[----:B------:R-:W-:-:S07]  /*a380*/  MOV R200, R201 ;  /* 0x000000c900c87202 */ /* 0x000fce0000000f00 */
[----:B------:R-:W-:Y:S05]  /*a390*/  WARPSYNC.COLLECTIVE R245, `(.L_x_18005) ;  /* 0x00000000f5087348 */ /* 0x000fea0003c00000 */
[----:B------:R0:W1:Y:S02]  /*a3a0*/  SHFL.BFLY P1, R249, R200, R247, R246 ;  /* 0x0c0000f7c8f97389 */ /* 0x00006400000200f6 */
[----:B01----:R-:W-:Y:S05]  /*a3b0*/  ENDCOLLECTIVE ;  /* 0x000000000000791b */ /* 0x003fea0003800000 */
.L_x_18005:
[----:B------:R-:W-:Y:S01]  /*a3c0*/  HFMA2 R247, -RZ, RZ, 0, 9.5367431640625e-07 ;  /* 0x00000010fff77431 */ /* 0x000fe200000001ff */
[----:B------:R-:W-:-:S05]  /*a3d0*/  MOV R200, R249 ;  /* 0x000000f900c87202 */ /* 0x000fca0000000f00 */
[----:B------:R-:W-:Y:S01]  /*a3e0*/  FADD.FTZ R201, R201, R200 ;  /* 0x000000c8c9c97221 */ /* 0x000fe20000010000 */
[----:B------:R-:W-:-:S07]  /*a3f0*/  MOV R200, R248 ;  /* 0x000000f800c87202 */ /* 0x000fce0000000f00 */
[----:B------:R-:W-:Y:S05]  /*a400*/  WARPSYNC.COLLECTIVE R245, `(.L_x_18006) ;  /* 0x00000000f5087348 */ /* 0x000fea0003c00000 */
[----:B------:R0:W1:Y:S02]  /*a410*/  SHFL.BFLY P1, R249, R200, R247, R246 ;  /* 0x0c0000f7c8f97389 */ /* 0x00006400000200f6 */
[----:B01----:R-:W-:Y:S05]  /*a420*/  ENDCOLLECTIVE ;  /* 0x000000000000791b */ /* 0x003fea0003800000 */
.L_x_18006:
[----:B------:R-:W-:Y:S02]  /*a430*/  MOV R200, R201 ;  /* 0x000000c900c87202 */ /* 0x000fe40000000f00 */
[----:B------:R-:W-:-:S07]  /*a440*/  MOV R250, R249 ;  /* 0x000000f900fa7202 */ /* 0x000fce0000000f00 */
[----:B------:R-:W-:Y:S05]  /*a450*/  WARPSYNC.COLLECTIVE R245, `(.L_x_18007) ;  /* 0x00000000f5087348 */ /* 0x000fea0003c00000 */
[----:B------:R0:W1:Y:S02]  /*a460*/  SHFL.BFLY P1, R249, R200, R247, R246 ;  /* 0x0c0000f7c8f97389 */ /* 0x00006400000200f6 */
[----:B01----:R-:W-:Y:S05]  /*a470*/  ENDCOLLECTIVE ;  /* 0x000000000000791b */ /* 0x003fea0003800000 */
.L_x_18007:
[----:B------:R-:W-:Y:S01]  /*a480*/  MOV R200, R249 ;  /* 0x000000f900c87202 */ /* 0x000fe20000000f00 */
[----:B------:R-:W-:Y:S06]  /*a490*/  BRA `(.L_x_18008) ;  /* 0xffffff7c00f07947 */ /* 0x000fec000383ffff */
.L_x_18009:
        /* <DEDUP_REMOVED lines=14> */
.L_x_25495:


//--------------------- .text._ZN10layer_norm13ln_bwd_kernelINS_13Kernel_traitsIf6__halffS2_fjLj1280ELj1ELj4ELj1ELj16ENS_18Kernel_traits_baseILj1280EfS2_fS2_fjLj128EEEEELb0ELb1ELb0ELb0EEEvNS_9BwdParamsE --------------------------
	.section	.text._ZN10layer_norm13ln_bwd_kernelINS_13Kernel_traitsIf6__halffS2_fjLj1280ELj1ELj4ELj1ELj16ENS_18Kernel_traits_baseILj1280EfS2_fS2_fjLj128EEEEELb0ELb1ELb0ELb0EEEvNS_9BwdParamsE,"ax",@progbits
	.align	128
        .global         _ZN10layer_norm13ln_bwd_kernelINS_13Kernel_traitsIf6__halffS2_fjLj1280ELj1ELj4ELj1ELj16ENS_18Kernel_traits_baseILj1280EfS2_fS2_fjLj128EEEEELb0ELb1ELb0ELb0EEEvNS_9BwdParamsE
        .type           _ZN10layer_norm13ln_bwd_kernelINS_13Kernel_traitsIf6__halffS2_fjLj1280ELj1ELj4ELj1ELj16ENS_18Kernel_traits_baseILj1280EfS2_fS2_fjLj128EEEEELb0ELb1ELb0ELb0EEEvNS_9BwdParamsE,@function
        .size           _ZN10layer_norm13ln_bwd_kernelINS_13Kernel_traitsIf6__halffS2_fjLj1280ELj1ELj4ELj1ELj16ENS_18Kernel_traits_baseILj1280EfS2_fS2_fjLj128EEEEELb0ELb1ELb0ELb0EEEvNS_9BwdParamsE,(.L_x_25496 - _ZN10layer_norm13ln_bwd_kernelINS_13Kernel_traitsIf6__halffS2_fjLj1280ELj1ELj4ELj1ELj16ENS_18Kernel_traits_baseILj1280EfS2_fS2_fjLj128EEEEELb0ELb1ELb0ELb0EEEvNS_9BwdParamsE)
        .other          _ZN10layer_norm13ln_bwd_kernelINS_13Kernel_traitsIf6__halffS2_fjLj1280ELj1ELj4ELj1ELj16ENS_18Kernel_traits_baseILj1280EfS2_fS2_fjLj128EEEEELb0ELb1ELb0ELb0EEEvNS_9BwdParamsE,@"STO_CUDA_ENTRY STV_DEFAULT"
_ZN10layer_norm13ln_bwd_kernelINS_13Kernel_traitsIf6__halffS2_fjLj1280ELj1ELj4ELj1ELj16ENS_18Kernel_traits_baseILj1280EfS2_fS2_fjLj128EEEEELb0ELb1ELb0ELb0EEEvNS_9BwdParamsE:
.text._ZN10layer_norm13ln_bwd_kernelINS_13Kernel_traitsIf6__halffS2_fjLj1280ELj1ELj4ELj1ELj16ENS_18Kernel_traits_baseILj1280EfS2_fS2_fjLj128EEEEELb0ELb1ELb0ELb0EEEvNS_9BwdParamsE:
        /* <DEDUP_REMOVED lines=289> */
.L_x_18062:
[----:B------:R-:W2:Y:S01]  /*1210*/  LDL R187, [R1+0x1c] ;  /* 0x00001c0001bb7983 */ /* 0x000ea20000100800 */
[----:B------:R-:W2:Y:S03]  /*1220*/  @P5 LDC.64 R2, c[0x0][0x3e0] ;  /* 0x0000f800ff025b82 */ /* 0x000ea60000000a00 */
[----:B------:R-:W3:Y:S01]  /*1230*/  LDL R186, [R1+0x20] ;  /* 0x0000200001ba7983 */ /* 0x000ee20000100800 */
[----:B--2---:R-:W-:-:S05]  /*1240*/  @P5 IMAD.WIDE R2, R187, 0x2, R2 ;  /* 0x00000002bb025825 */ /* 0x004fca00078e0202 */
[----:B------:R1:W2:Y:S02]  /*1250*/  @P5 LDG.E.U16 R19, desc[UR6][R2.64] ;  /* 0x0000000602135981 */ /* 0x0002a4000c1e1500 */
        /* <DEDUP_REMOVED lines=22> */
[----:B--2---:R-:W-:Y:S01]  /*13c0*/  @P5 HADD2.F32 R20, -RZ, R19.H0_H0 ;  /* 0x20000013ff145230 */ /* 0x004fe20000004100 */
[----:B------:R-:W-:Y:S01]  /*13d0*/  LEA.HI.SX32 R19, R3, R2, 0x1d ;  /* 0x0000000203137211 */ /* 0x000fe200078feaff */
[----:B------:R-:W-:-:S03]  /*13e0*/  HFMA2 R3, -RZ, RZ, 0, 0 ;  /* 0x00000000ff037431 */ /* 0x000fc600000001ff */
[----:B------:R-:W-:Y:S02]  /*13f0*/  MOV R220, R19 ;  /* 0x0000001300dc7202 */ /* 0x000fe40000000f00 */
[----:B----4-:R-:W-:Y:S01]  /*1400*/  FSEL R2, R184, RZ, !P0 ;  /* 0x000000ffb8027208 */ /* 0x010fe20004000000 */
[----:B------:R-:W-:Y:S06]  /*1410*/  @!P4 BRA `(.L_x_18013) ;  /* 0x000000080024c947 */ /* 0x000fec0003800000 */
[----:B------:R-:W0:Y:S01]  /*1420*/  LDC.64 R188, c[0x0][0x428] ;  /* 0x00010a00ffbc7b82 */ /* 0x000e220000000a00 */
[----:B------:R1:W-:Y:S04]  /*1430*/  STL [R1+0x1a0], R8 ;  /* 0x0001a00801007387 */ /* 0x0003e80000100800 */
[----:B------:R2:W-:Y:S03]  /*1440*/  STL [R1+0x19c], R7 ;  /* 0x00019c0701007387 */ /* 0x0005e60000100800 */
[----:B------:R-:W3:Y:S01]  /*1450*/  LDC.64 R192, c[0x0][0x3a8] ;  /* 0x0000ea00ffc07b82 */ /* 0x000ee20000000a00 */
[----:B------:R-:W-:Y:S04]  /*1460*/  STL [R1+0x198], R6 ;  /* 0x0001980601007387 */ /* 0x000fe80000100800 */
[----:B------:R-:W-:Y:S04]  /*1470*/  STL [R1+0x194], R5 ;  /* 0x0001940501007387 */ /* 0x000fe80000100800 */
[----:B------:R4:W-:Y:S04]  /*1480*/  STL [R1+0x190], R4 ;  /* 0x0001900401007387 */ /* 0x0009e80000100800 */
[----:B-1----:R-:W4:Y:S01]  /*1490*/  LDL.LU R8, [R1+0x40] ;  /* 0x0000400001087983 */ /* 0x002f220000300800 */
[----:B0-----:R-:W-:-:S03]  /*14a0*/  IMAD.WIDE.U32 R188, R19, 0x10, R188 ;  /* 0x0000001013bc7825 */ /* 0x001fc600078e00bc */
[----:B--2---:R-:W2:Y:S04]  /*14b0*/  LDL.LU R7, [R1+0xe0] ;  /* 0x0000e00001077983 */ /* 0x004ea80000300800 */
[----:B------:R-:W4:Y:S01]  /*14c0*/  LDG.E.128 R188, desc[UR6][R188.64] ;  /* 0x00000006bcbc7981 */ /* 0x000f22000c1e1d00 */
[----:B---3--:R-:W-:-:S05]  /*14d0*/  IMAD.WIDE.U32 R192, R19, 0x20, R192 ;  /* 0x0000002013c07825 */ /* 0x008fca00078e00c0 */
[----:B------:R-:W3:Y:S04]  /*14e0*/  LDG.E.128 R184, desc[UR6][R192.64] ;  /* 0x00000006c0b87981 */ /* 0x000ee8000c1e1d00 */
[----:B------:R-:W2:Y:S01]  /*14f0*/  LDG.E.128 R192, desc[UR6][R192.64+0x10] ;  /* 0x00001006c0c07981 */ /* 0x000ea2000c1e1d00 */
[----:B------:R-:W-:-:S04]  /*1500*/  ISETP.NE.U32.AND P0, PT, RZ, UR10, PT ;  /* 0x0000000aff007c0c */ /* 0x000fc8000bf05070 */
[----:B------:R-:W-:-:S13]  /*1510*/  ISETP.NE.AND.EX P0, PT, RZ, UR11, PT, P0 ;  /* 0x0000000bff007c0c */ /* 0x000fda000bf05300 */
[----:B------:R-:W0:Y:S01]  /*1520*/  @P0 LDC.64 R210, c[0x0][0x438] ;  /* 0x00010e00ffd20b82 */ /* 0x000e220000000a00 */
[----:B----4-:R-:W-:-:S05]  /*1530*/  HADD2.F32 R4, -RZ, R191.H0_H0 ;  /* 0x200000bfff047230 */ /* 0x010fca0000004100 */
[----:B------:R1:W-:Y:S04]  /*1540*/  STL [R1], R4 ;  /* 0x0000000401007387 */ /* 0x0003e80000100800 */
[----:B------:R-:W4:Y:S01]  /*1550*/  LDL R219, [R1+0x180] ;  /* 0x0001800001db7983 */ /* 0x000f220000100800 */
[----:B0-----:R-:W-:-:S04]  /*1560*/  @P0 IMAD.WIDE.U32 R210, R19, 0x20, R210 ;  /* 0x0000002013d20825 */ /* 0x001fc800078e00d2 */
[C---:B---3--:R-:W-:Y:S01]  /*1570*/  FADD.FTZ R0, -R2.reuse, R184 ;  /* 0x000000b802007221 */ /* 0x048fe20000010100 */
[C---:B------:R-:W-:Y:S01]  /*1580*/  FADD.FTZ R209, -R2.reuse, R185 ;  /* 0x000000b902d17221 */ /* 0x040fe20000010100 */
[----:B------:R-:W3:Y:S01]  /*1590*/  LDL.LU R6, [R1+0x44] ;  /* 0x0000440001067983 */ /* 0x000ee20000300800 */
[--C-:B------:R-:W-:Y:S02]  /*15a0*/  HADD2.F32 R216, -RZ, R190.reuse.H0_H0 ;  /* 0x200000beffd87230 */ /* 0x100fe40000004100 */
[----:B------:R-:W-:Y:S01]  /*15b0*/  HADD2.F32 R220, -RZ, R190.H1_H1 ;  /* 0x300000beffdc7230 */ /* 0x000fe20000004100 */
[----:B------:R-:W5:Y:S01]  /*15c0*/  @P0 LDG.E.128 R64, desc[UR6][R210.64] ;  /* 0x00000006d2400981 */ /* 0x000f62000c1e1d00 */
[--C-:B------:R-:W-:Y:S02]  /*15d0*/  HADD2.F32 R185, -RZ, R189.reuse.H0_H0 ;  /* 0x200000bdffb97230 */ /* 0x100fe40000004100 */
[----:B--2---:R-:W-:Y:S01]  /*15e0*/  FADD.FTZ R190, -R2, R192 ;  /* 0x000000c002be7221 */ /* 0x004fe20000010100 */
[----:B------:R0:W5:Y:S01]  /*15f0*/  @P0 LDG.E.128 R60, desc[UR6][R210.64+0x10] ;  /* 0x00001006d23c0981 */ /* 0x000162000c1e1d00 */
[----:B------:R-:W-:-:S02]  /*1600*/  HADD2.F32 R3, -RZ, R189.H1_H1 ;  /* 0x300000bdff037230 */ /* 0x000fc40000004100 */
[C---:B------:R-:W-:Y:S01]  /*1610*/  FADD.FTZ R189, -R2.reuse, R193 ;  /* 0x000000c102bd7221 */ /* 0x040fe20000010100 */
[----:B------:R-:W2:Y:S01]  /*1620*/  LDL.LU R5, [R1+0xe4] ;  /* 0x0000e40001057983 */ /* 0x000ea20000300800 */
[C---:B------:R-:W-:Y:S01]  /*1630*/  FADD.FTZ R184, -R2.reuse, R195 ;  /* 0x000000c302b87221 */ /* 0x040fe20000010100 */
[----:B-----5:R-:W-:Y:S02]  /*1640*/  FMUL.FTZ R0, R21, R0 ;  /* 0x0000000015007220 */ /* 0x020fe40000410000 */
[----:B------:R-:W2:Y:S01]  /*1650*/  LDL R212, [R1+0x188] ;  /* 0x0001880001d47983 */ /* 0x000ea20000100800 */
[C---:B0-----:R-:W-:Y:S01]  /*1660*/  FADD.FTZ R211, -R2.reuse, R187 ;  /* 0x000000bb02d37221 */ /* 0x041fe20000010100 */
[C---:B------:R-:W-:Y:S01]  /*1670*/  FADD.FTZ R210, -R2.reuse, R186 ;  /* 0x000000ba02d27221 */ /* 0x040fe20000010100 */
[----:B------:R-:W-:Y:S01]  /*1680*/  HADD2.F32 R187, -RZ, R188.H0_H0 ;  /* 0x200000bcffbb7230 */ /* 0x000fe20000004100 */
[----:B-1----:R-:W2:Y:S01]  /*1690*/  LDL R4, [R1+0x18c] ;  /* 0x00018c0001047983 */ /* 0x002ea20000100800 */
[----:B------:R-:W-:-:S03]  /*16a0*/  FADD.FTZ R186, -R2, R194 ;  /* 0x000000c202ba7221 */ /* 0x000fc60000010100 */
[----:B------:R-:W2:Y:S01]  /*16b0*/  LDL R192, [R1+0x170] ;  /* 0x0001700001c07983 */ /* 0x000ea20000100800 */
[----:B------:R-:W-:-:S03]  /*16c0*/  FMUL.FTZ R215, R21, R209 ;  /* 0x000000d115d77220 */ /* 0x000fc60000410000 */
[----:B------:R-:W2:Y:S01]  /*16d0*/  LDL.LU R193, [R1+0xec] ;  /* 0x0000ec0001c17983 */ /* 0x000ea20000300800 */
[----:B------:R-:W-:Y:S01]  /*16e0*/  FMUL.FTZ R214, R21, R210 ;  /* 0x000000d215d67220 */ /* 0x000fe20000410000 */
[----:B------:R-:W-:Y:S02]  /*16f0*/  FADD.FTZ R8, R8, R187 ;  /* 0x000000bb08087221 */ /* 0x000fe40000010000 */
[----:B------:R-:W2:Y:S01]  /*1700*/  LDL.LU R194, [R1] ;  /* 0x0000000001c27983 */ /* 0x000ea20000300800 */
[----:B------:R-:W-:-:S03]  /*1710*/  FFMA.FTZ R7, R0, R187, R7 ;  /* 0x000000bb00077223 */ /* 0x000fc60000010007 */
[----:B------:R-:W2:Y:S01]  /*1720*/  LDL.LU R195, [R1+0x4c] ;  /* 0x00004c0001c37983 */ /* 0x000ea20000300800 */
[----:B------:R-:W-:-:S03]  /*1730*/  FMUL.FTZ R213, R21, R211 ;  /* 0x000000d315d57220 */ /* 0x000fc60000410000 */
[----:B------:R-:W2:Y:S04]  /*1740*/  LDL.LU R209, [R1+0xe8] ;  /* 0x0000e80001d17983 */ /* 0x000ea80000300800 */
[----:B------:R-:W2:Y:S04]  /*1750*/  LDL.LU R210, [R1+0x48] ;  /* 0x0000480001d27983 */ /* 0x000ea80000300800 */
[----:B------:R-:W2:Y:S04]  /*1760*/  LDL.LU R211, [R1+0xd0] ;  /* 0x0000d00001d37983 */ /* 0x000ea80000300800 */
[----:B------:R0:W-:Y:S04]  /*1770*/  STL [R1+0x40], R8 ;  /* 0x0000400801007387 */ /* 0x0001e80000100800 */
[----:B0-----:R0:W5:Y:S04]  /*1780*/  LDL.LU R8, [R1+0x1a0] ;  /* 0x0001a00001087983 */ /* 0x0011680000300800 */
[----:B------:R1:W-:Y:S04]  /*1790*/  STL [R1+0xe0], R7 ;  /* 0x0000e00701007387 */ /* 0x0003e80000100800 */
[----:B-1----:R0:W5:Y:S01]  /*17a0*/  LDL.LU R7, [R1+0x19c] ;  /* 0x00019c0001077983 */ /* 0x0021620000300800 */
[----:B----4-:R-:W-:-:S03]  /*17b0*/  FMUL.FTZ R219, R219, R187 ;  /* 0x000000bbdbdb7220 */ /* 0x010fc60000410000 */
[----:B------:R-:W4:Y:S01]  /*17c0*/  LDL R187, [R1+0x184] ;  /* 0x0001840001bb7983 */ /* 0x000f220000100800 */
[----:B------:R-:W-:-:S05]  /*17d0*/  HADD2.F32 R188, -RZ, R188.H1_H1 ;  /* 0x300000bcffbc7230 */ /* 0x000fca0000004100 */
[----:B---3--:R-:W-:-:S05]  /*17e0*/  FADD.FTZ R6, R6, R188 ;  /* 0x000000bc06067221 */ /* 0x008fca0000010000 */
[----:B------:R1:W-:Y:S01]  /*17f0*/  STL [R1+0x44], R6 ;  /* 0x0000440601007387 */ /* 0x0003e20000100800 */
[----:B--2---:R-:W-:-:S03]  /*1800*/  FFMA.FTZ R5, R215, R188, R5 ;  /* 0x000000bcd7057223 */ /* 0x004fc60000010005 */
[----:B-1----:R0:W5:Y:S04]  /*1810*/  LDL.LU R6, [R1+0x198] ;  /* 0x0001980001067983 */ /* 0x0021680000300800 */
[----:B------:R1:W-:Y:S04]  /*1820*/  STL [R1+0xe4], R5 ;  /* 0x0000e40501007387 */ /* 0x0003e80000100800 */
[----:B-1----:R0:W5:Y:S01]  /*1830*/  LDL.LU R5, [R1+0x194] ;  /* 0x0001940001057983 */ /* 0x0021620000300800 */
[----:B------:R-:W-:Y:S01]  /*1840*/  FADD.FTZ R210, R210, R185 ;  /* 0x000000b9d2d27221 */ /* 0x000fe20000010000 */
[----:B------:R-:W-:-:S04]  /*1850*/  FFMA.FTZ R209, R214, R185, R209 ;  /* 0x000000b9d6d17223 */ /* 0x000fc800000100d1 */
[----:B------:R1:W-:Y:S02]  /*1860*/  STL [R1+0x48], R210 ;  /* 0x000048d201007387 */ /* 0x0003e40000100800 */
[----:B-1----:R-:W-:Y:S02]  /*1870*/  FMUL.FTZ R210, R212, R185 ;  /* 0x000000b9d4d27220 */ /* 0x002fe40000410000 */
[----:B------:R-:W2:Y:S01]  /*1880*/  LDL.LU R185, [R1+0x30] ;  /* 0x0000300001b97983 */ /* 0x000ea20000300800 */
[----:B----4-:R-:W-:-:S05]  /*1890*/  FMUL.FTZ R187, R187, R188 ;  /* 0x000000bcbbbb7220 */ /* 0x010fca0000410000 */
[----:B------:R-:W-:Y:S04]  /*18a0*/  STL [R1+0x18], R187 ;  /* 0x000018bb01007387 */ /* 0x000fe80000100800 */
[----:B------:R1:W-:Y:S04]  /*18b0*/  STL [R1+0xe8], R209 ;  /* 0x0000e8d101007387 */ /* 0x0003e80000100800 */
[----:B------:R-:W3:Y:S01]  /*18c0*/  LDL.LU R188, [R1+0x34] ;  /* 0x0000340001bc7983 */ /* 0x000ee20000300800 */
[----:B------:R-:W-:Y:S01]  /*18d0*/  FADD.FTZ R195, R195, R3 ;  /* 0x00000003c3c37221 */ /* 0x000fe20000010000 */
[-C--:B------:R-:W-:Y:S01]  /*18e0*/  FFMA.FTZ R193, R213, R3.reuse, R193 ;  /* 0x00000003d5c17223 */ /* 0x080fe200000100c1 */
[----:B------:R-:W-:Y:S01]  /*18f0*/  FMUL.FTZ R212, R21, R190 ;  /* 0x000000be15d47220 */ /* 0x000fe20000410000 */
[----:B------:R-:W-:Y:S01]  /*1900*/  STL [R1+0x14], R210 ;  /* 0x000014d201007387 */ /* 0x000fe20000100800 */
[----:B-1----:R-:W-:-:S03]  /*1910*/  FMUL.FTZ R209, R4, R3 ;  /* 0x0000000304d17220 */ /* 0x002fc60000410000 */
[----:B------:R1:W-:Y:S01]  /*1920*/  STL [R1+0x4c], R195 ;  /* 0x00004cc301007387 */ /* 0x0003e20000100800 */
[----:B------:R-:W-:-:S03]  /*1930*/  FFMA.FTZ R211, R212, R216, R211 ;  /* 0x000000d8d4d37223 */ /* 0x000fc600000100d3 */
[----:B------:R-:W4:Y:S04]  /*1940*/  LDL.LU R4, [R1+0xd4] ;  /* 0x0000d40001047983 */ /* 0x000f280000300800 */
[----:B------:R0:W-:Y:S01]  /*1950*/  STL [R1+0xec], R193 ;  /* 0x0000ecc101007387 */ /* 0x0001e20000100800 */
[----:B------:R-:W-:-:S03]  /*1960*/  FMUL.FTZ R192, R192, R216 ;  /* 0x000000d8c0c07220 */ /* 0x000fc60000410000 */
[----:B-1----:R-:W4:Y:S04]  /*1970*/  LDL.LU R195, [R1+0xd8] ;  /* 0x0000d80001c37983 */ /* 0x002f280000300800 */
[----:B0-----:R-:W4:Y:S04]  /*1980*/  LDL R193, [R1+0x178] ;  /* 0x0001780001c17983 */ /* 0x001f280000100800 */
[----:B------:R-:W-:Y:S01]  /*1990*/  STL [R1+0x10], R209 ;  /* 0x000010d101007387 */ /* 0x000fe20000100800 */
[----:B------:R-:W-:-:S04]  /*19a0*/  FFMA.FTZ R3, R0, R219, RZ ;  /* 0x000000db00037223 */ /* 0x000fc800000100ff */
[----:B------:R-:W-:Y:S01]  /*19b0*/  FFMA.FTZ R3, R215, R187, R3 ;  /* 0x000000bbd7037223 */ /* 0x000fe20000010003 */
[----:B--2---:R-:W-:-:S05]  /*19c0*/  FADD.FTZ R185, R185, R216 ;  /* 0x000000d8b9b97221 */ /* 0x004fca0000010000 */
[----:B------:R0:W-:Y:S04]  /*19d0*/  STL [R1+0x30], R185 ;  /* 0x000030b901007387 */ /* 0x0001e80000100800 */
[----:B------:R-:W2:Y:S04]  /*19e0*/  LDL.LU R216, [R1+0x38] ;  /* 0x0000380001d87983 */ /* 0x000ea80000300800 */
[----:B------:R1:W-:Y:S01]  /*19f0*/  STL [R1+0xd0], R211 ;  /* 0x0000d0d301007387 */ /* 0x0003e20000100800 */
[----:B0-----:R-:W-:Y:S01]  /*1a00*/  FADD.FTZ R185, RZ, R219 ;  /* 0x000000dbffb97221 */ /* 0x001fe20000010000 */
[----:B-1----:R-:W-:-:S02]  /*1a10*/  FMUL.FTZ R211, R21, R189 ;  /* 0x000000bd15d37220 */ /* 0x002fc40000410000 */
[----:B------:R-:W2:Y:S01]  /*1a20*/  LDL R189, [R1+0x174] ;  /* 0x0001740001bd7983 */ /* 0x000ea20000100800 */
[----:B------:R-:W-:-:S03]  /*1a30*/  FADD.FTZ R185, R185, R187 ;  /* 0x000000bbb9b97221 */ /* 0x000fc60000010000 */
[----:B------:R-:W-:Y:S04]  /*1a40*/  STL [R1+0xc], R192 ;  /* 0x00000cc001007387 */ /* 0x000fe80000100800 */
[----:B------:R-:W2:Y:S01]  /*1a50*/  LDL.LU R190, [R1+0x3c] ;  /* 0x00003c0001be7983 */ /* 0x000ea20000300800 */
[----:B---3--:R-:W-:-:S05]  /*1a60*/  FADD.FTZ R188, R188, R220 ;  /* 0x000000dcbcbc7221 */ /* 0x008fca0000010000 */
[----:B------:R0:W-:Y:S04]  /*1a70*/  STL [R1+0x34], R188 ;  /* 0x000034bc01007387 */ /* 0x0001e80000100800 */
[----:B0-----:R-:W3:Y:S04]  /*1a80*/  LDL.LU R188, [R1+0xdc] ;  /* 0x0000dc0001bc7983 */ /* 0x001ee80000300800 */
[----:B------:R-:W3:Y:S01]  /*1a90*/  LDL R187, [R1+0x17c] ;  /* 0x00017c0001bb7983 */ /* 0x000ee20000100800 */
[----:B------:R-:W-:Y:S01]  /*1aa0*/  FADD.FTZ R185, R185, R210 ;  /* 0x000000d2b9b97221 */ /* 0x000fe20000010000 */
[----:B------:R-:W-:Y:S01]  /*1ab0*/  FFMA.FTZ R3, R214, R210, R3 ;  /* 0x000000d2d6037223 */ /* 0x000fe20000010003 */
[----:B----4-:R-:W-:Y:S01]  /*1ac0*/  FFMA.FTZ R4, R211, R220, R4 ;  /* 0x000000dcd3047223 */ /* 0x010fe20000010004 */
[----:B------:R-:W-:Y:S01]  /*1ad0*/  FMUL.FTZ R210, R21, R186 ;  /* 0x000000ba15d27220 */ /* 0x000fe20000410000 */
[----:B------:R-:W-:-:S02]  /*1ae0*/  HADD2.F32 R191, -RZ, R191.H1_H1 ;  /* 0x300000bfffbf7230 */ /* 0x000fc40000004100 */
[----:B------:R-:W-:Y:S01]  /*1af0*/  FADD.FTZ R185, R185, R209 ;  /* 0x000000d1b9b97221 */ /* 0x000fe20000010000 */
[----:B------:R-:W-:Y:S01]  /*1b00*/  FFMA.FTZ R3, R213, R209, R3 ;  /* 0x000000d1d5037223 */ /* 0x000fe20000010003 */
[----:B------:R-:W-:Y:S01]  /*1b10*/  FMUL.FTZ R209, R21, R184 ;  /* 0x000000b815d17220 */ /* 0x000fe20000410000 */
[-C--:B------:R-:W-:Y:S01]  /*1b20*/  FFMA.FTZ R195, R210, R194.reuse, R195 ;  /* 0x000000c2d2c37223 */ /* 0x080fe200000100c3 */
[----:B------:R0:W-:Y:S01]  /*1b30*/  STL [R1+0xd4], R4 ;  /* 0x0000d40401007387 */ /* 0x0001e20000100800 */
[----:B------:R-:W-:-:S03]  /*1b40*/  FMUL.FTZ R186, R193, R194 ;  /* 0x000000c2c1ba7220 */ /* 0x000fc60000410000 */
[----:B0-----:R0:W5:Y:S01]  /*1b50*/  LDL.LU R4, [R1+0x190] ;  /* 0x0001900001047983 */ /* 0x0011620000300800 */
[----:B------:R-:W-:Y:S01]  /*1b60*/  FADD.FTZ R185, R185, R192 ;  /* 0x000000c0b9b97221 */ /* 0x000fe20000010000 */
[----:B------:R-:W-:Y:S01]  /*1b70*/  FFMA.FTZ R3, R212, R192, R3 ;  /* 0x000000c0d4037223 */ /* 0x000fe20000010003 */
[----:B--2---:R-:W-:Y:S01]  /*1b80*/  FADD.FTZ R216, R216, R194 ;  /* 0x000000c2d8d87221 */ /* 0x004fe20000010000 */
[----:B------:R-:W-:-:S05]  /*1b90*/  FMUL.FTZ R189, R189, R220 ;  /* 0x000000dcbdbd7220 */ /* 0x000fca0000410000 */
[----:B------:R-:W-:Y:S01]  /*1ba0*/  STL [R1+0x8], R189 ;  /* 0x000008bd01007387 */ /* 0x000fe20000100800 */
[----:B------:R-:W-:-:S03]  /*1bb0*/  FADD.FTZ R190, R190, R191 ;  /* 0x000000bfbebe7221 */ /* 0x000fc60000010000 */
[----:B------:R1:W-:Y:S04]  /*1bc0*/  STL [R1+0x38], R216 ;  /* 0x000038d801007387 */ /* 0x0003e80000100800 */
[----:B------:R0:W-:Y:S04]  /*1bd0*/  STL [R1+0xd8], R195 ;  /* 0x0000d8c301007387 */ /* 0x0001e80000100800 */
[----:B------:R0:W-:Y:S04]  /*1be0*/  STL [R1+0x4], R186 ;  /* 0x000004ba01007387 */ /* 0x0001e80000100800 */
[----:B------:R0:W-:Y:S01]  /*1bf0*/  STL [R1+0x3c], R190 ;  /* 0x00003cbe01007387 */ /* 0x0001e20000100800 */
[----:B------:R-:W-:Y:S01]  /*1c00*/  FADD.FTZ R185, R185, R189 ;  /* 0x000000bdb9b97221 */ /* 0x000fe20000010000 */
[----:B------:R-:W-:-:S03]  /*1c10*/  FFMA.FTZ R3, R211, R189, R3 ;  /* 0x000000bdd3037223 */ /* 0x000fc60000010003 */
[----:B------:R-:W-:Y:S01]  /*1c20*/  FADD.FTZ R185, R185, R186 ;  /* 0x000000bab9b97221 */ /* 0x000fe20000010000 */
[----:B------:R-:W-:Y:S01]  /*1c30*/  FFMA.FTZ R3, R210, R186, R3 ;  /* 0x000000bad2037223 */ /* 0x000fe20000010003 */
[----:B------:R-:W-:Y:S01]  /*1c40*/  IADD3 R220, PT, PT, R19, 0x20, RZ ;  /* 0x0000002013dc7810 */ /* 0x000fe20007ffe0ff */
[-C--:B---3--:R-:W-:Y:S01]  /*1c50*/  FFMA.FTZ R188, R209, R191.reuse, R188 ;  /* 0x000000bfd1bc7223 */ /* 0x088fe200000100bc */
[----:B------:R-:W-:-:S04]  /*1c60*/  FMUL.FTZ R184, R187, R191 ;  /* 0x000000bfbbb87220 */ /* 0x000fc80000410000 */
[----:B------:R0:W-:Y:S04]  /*1c70*/  STL [R1+0xdc], R188 ;  /* 0x0000dcbc01007387 */ /* 0x0001e80000100800 */
[----:B------:R0:W-:Y:S01]  /*1c80*/  STL [R1], R184 ;  /* 0x000000b801007387 */ /* 0x0001e20000100800 */
[----:B-1----:R-:W-:Y:S01]  /*1c90*/  FADD.FTZ R216, R185, R184 ;  /* 0x000000b8b9d87221 */ /* 0x002fe20000010000 */
[----:B------:R-:W-:-:S07]  /*1ca0*/  FFMA.FTZ R3, R209, R184, R3 ;  /* 0x000000b8d1037223 */ /* 0x000fce0000010003 */
.L_x_18013:
[----:B------:R-:W-:Y:S05]  /*1cb0*/  BSYNC.RECONVERGENT B1 ;  /* 0x0000000000017941 */ /* 0x000fea0003800200 */
.L_x_18012:
[----:B------:R-:W-:Y:S04]  /*1cc0*/  BSSY.RECONVERGENT B1, `(.L_x_18014) ;  /* 0x000006d000017945 */ /* 0x000fe80003800200 */
[----:B------:R-:W-:Y:S05]  /*1cd0*/  @!P3 BRA `(.L_x_18015) ;  /* 0x0000000400acb947 */ /* 0x000fea0003800000 */
[----:B------:R-:W1:Y:S01]  /*1ce0*/  LDC.64 R192, c[0x0][0x3a8] ;  /* 0x0000ea00ffc07b82 */ /* 0x000e620000000a00 */
[----:B-----5:R2:W-:Y:S07]  /*1cf0*/  STL [R1+0x194], R4 ;  /* 0x0001940401007387 */ /* 0x0205ee0000100800 */
[----:B0-----:R-:W0:Y:S01]  /*1d00*/  LDC.64 R188, c[0x0][0x428] ;  /* 0x00010a00ffbc7b82 */ /* 0x001e220000000a00 */
[----:B------:R-:W-:Y:S01]  /*1d10*/  ISETP.NE.U32.AND P0, PT, RZ, UR10, PT ;  /* 0x0000000aff007c0c */ /* 0x000fe2000bf05070 */
[----:B--2---:R-:W2:Y:S01]  /*1d20*/  LDL.LU R4, [R1+0xc0] ;  /* 0x0000c00001047983 */ /* 0x004ea20000300800 */
[----:B-1----:R-:W-:-:S04]  /*1d30*/  IMAD.WIDE.U32 R192, R220, 0x20, R192 ;  /* 0x00000020dcc07825 */ /* 0x002fc800078e00c0 */
[----:B0-----:R-:W-:Y:S01]  /*1d40*/  IMAD.WIDE.U32 R188, R220, 0x10, R188 ;  /* 0x00000010dcbc7825 */ /* 0x001fe200078e00bc */
[----:B------:R-:W3:Y:S01]  /*1d50*/  LDG.E.128 R184, desc[UR6][R192.64] ;  /* 0x00000006c0b87981 */ /* 0x000ee2000c1e1d00 */
[----:B------:R-:W-:-:S03]  /*1d60*/  ISETP.NE.AND.EX P0, PT, RZ, UR11, PT, P0 ;  /* 0x0000000bff007c0c */ /* 0x000fc6000bf05300 */
[----:B------:R-:W4:Y:S04]  /*1d70*/  LDL R252, [R1+0x160] ;  /* 0x0001600001fc7983 */ /* 0x000f280000100800 */
[----:B------:R-:W2:Y:S04]  /*1d80*/  LDG.E.128 R188, desc[UR6][R188.64] ;  /* 0x00000006bcbc7981 */ /* 0x000ea8000c1e1d00 */
[----:B------:R-:W4:Y:S02]  /*1d90*/  LDG.E.128 R192, desc[UR6][R192.64+0x10] ;  /* 0x00001006c0c07981 */ /* 0x000f24000c1e1d00 */
[----:B------:R-:W0:Y:S02]  /*1da0*/  @P0 LDC.64 R202, c[0x0][0x438] ;  /* 0x00010e00ffca0b82 */ /* 0x000e240000000a00 */
[----:B------:R1:W-:Y:S01]  /*1db0*/  STL [R1+0x190], R0 ;  /* 0x0001900001007387 */ /* 0x0003e20000100800 */
[----:B0-----:R-:W-:-:S05]  /*1dc0*/  @P0 IMAD.WIDE.U32 R202, R220, 0x20, R202 ;  /* 0x00000020dcca0825 */ /* 0x001fca00078e00ca */
[----:B------:R-:W5:Y:S04]  /*1dd0*/  @P0 LDG.E.128 R56, desc[UR6][R202.64] ;  /* 0x00000006ca380981 */ /* 0x000f68000c1e1d00 */
[----:B------:R3:W5:Y:S02]  /*1de0*/  @P0 LDG.E.128 R52, desc[UR6][R202.64+0x10] ;  /* 0x00001006ca340981 */ /* 0x000764000c1e1d00 */
[C---:B---3--:R-:W-:Y:S01]  /*1df0*/  FADD.FTZ R202, -R2.reuse, R185 ;  /* 0x000000b902ca7221 */ /* 0x048fe20000010100 */
[C---:B------:R-:W-:Y:S01]  /*1e00*/  FADD.FTZ R204, -R2.reuse, R184 ;  /* 0x000000b802cc7221 */ /* 0x040fe20000010100 */
[C---:B------:R-:W-:Y:S01]  /*1e10*/  FADD.FTZ R203, -R2.reuse, R186 ;  /* 0x000000ba02cb7221 */ /* 0x040fe20000010100 */
[----:B------:R-:W-:Y:S01]  /*1e20*/  FADD.FTZ R187, -R2, R187 ;  /* 0x000000bb02bb7221 */ /* 0x000fe20000010100 */
[----:B--2---:R-:W-:-:S02]  /*1e30*/  HADD2.F32 R245, -RZ, R188.H0_H0 ;  /* 0x200000bcfff57230 */ /* 0x004fc40000004100 */
[----:B------:R-:W-:Y:S02]  /*1e40*/  HADD2.F32 R185, -RZ, R188.H1_H1 ;  /* 0x300000bcffb97230 */ /* 0x000fe40000004100 */
[C---:B----4-:R-:W-:Y:S01]  /*1e50*/  FADD.FTZ R188, -R2.reuse, R192 ;  /* 0x000000c002bc7221 */ /* 0x050fe20000010100 */
[C---:B------:R-:W-:Y:S01]  /*1e60*/  FADD.FTZ R186, -R2.reuse, R193 ;  /* 0x000000c102ba7221 */ /* 0x040fe20000010100 */
[----:B------:R-:W2:Y:S01]  /*1e70*/  LDL R192, [R1+0x15c] ;  /* 0x00015c0001c07983 */ /* 0x000ea20000100800 */
[----:B------:R-:W-:Y:S02]  /*1e80*/  HADD2.F32 R205, -RZ, R191.H0_H0 ;  /* 0x200000bfffcd7230 */ /* 0x000fe40000004100 */
[----:B------:R-:W-:Y:S01]  /*1e90*/  FADD.FTZ R184, -R2, R194 ;  /* 0x000000c202b87221 */ /* 0x000fe20000010100 */
[----:B------:R-:W3:Y:S01]  /*1ea0*/  LDL.LU R193, [R1+0xbc] ;  /* 0x0000bc0001c17983 */ /* 0x000ee20000300800 */
[----:B------:R-:W-:-:S03]  /*1eb0*/  FMUL.FTZ R208, R21, R204 ;  /* 0x000000cc15d07220 */ /* 0x000fc60000410000 */
[----:B------:R-:W4:Y:S01]  /*1ec0*/  LDL R194, [R1+0x158] ;  /* 0x0001580001c27983 */ /* 0x000f220000100800 */
[----:B------:R-:W-:Y:S01]  /*1ed0*/  FADD.FTZ R22, -R2, R195 ;  /* 0x000000c302167221 */ /* 0x000fe20000010100 */
[C---:B------:R-:W-:Y:S02]  /*1ee0*/  FMUL.FTZ R207, R21.reuse, R202 ;  /* 0x000000ca15cf7220 */ /* 0x040fe40000410000 */
[----:B-1----:R-:W2:Y:S01]  /*1ef0*/  LDL.LU R0, [R1+0xc4] ;  /* 0x0000c40001007983 */ /* 0x002ea20000300800 */
[----:B------:R-:W-:Y:S01]  /*1f00*/  MOV R195, R205 ;  /* 0x000000cd00c37202 */ /* 0x000fe20000000f00 */
[C---:B------:R-:W-:Y:S02]  /*1f10*/  FMUL.FTZ R206, R21.reuse, R203 ;  /* 0x000000cb15ce7220 */ /* 0x040fe40000410000 */
[----:B------:R-:W3:Y:S01]  /*1f20*/  LDL R251, [R1+0x164] ;  /* 0x0001640001fb7983 */ /* 0x000ee20000100800 */
[----:B------:R-:W-:-:S03]  /*1f30*/  FMUL.FTZ R205, R21, R187 ;  /* 0x000000bb15cd7220 */ /* 0x000fc60000410000 */
[----:B------:R-:W4:Y:S04]  /*1f40*/  LDL R250, [R1+0x168] ;  /* 0x0001680001fa7983 */ /* 0x000f280000100800 */
[----:B------:R-:W4:Y:S04]  /*1f50*/  LDL R249, [R1+0x16c] ;  /* 0x00016c0001f97983 */ /* 0x000f280000100800 */
[----:B------:R-:W3:Y:S04]  /*1f60*/  LDL R248, [R1+0x150] ;  /* 0x0001500001f87983 */ /* 0x000ee80000100800 */
[----:B------:R-:W4:Y:S04]  /*1f70*/  LDL.LU R204, [R1+0xc8] ;  /* 0x0000c80001cc7983 */ /* 0x000f280000300800 */
[----:B------:R-:W3:Y:S04]  /*1f80*/  LDL R202, [R1+0x154] ;  /* 0x0001540001ca7983 */ /* 0x000ee80000100800 */
[----:B------:R-:W3:Y:S04]  /*1f90*/  LDL.LU R203, [R1+0xb0] ;  /* 0x0000b00001cb7983 */ /* 0x000ee80000300800 */
[----:B------:R-:W3:Y:S01]  /*1fa0*/  LDL.LU R187, [R1+0xcc] ;  /* 0x0000cc0001bb7983 */ /* 0x000ee20000300800 */
[----:B------:R-:W-:-:S02]  /*1fb0*/  HADD2.F32 R246, -RZ, R189.H0_H0 ;  /* 0x200000bdfff67230 */ /* 0x000fc40000004100 */
[-C--:B------:R-:W-:Y:S01]  /*1fc0*/  FFMA.FTZ R4, R208, R245.reuse, R4 ;  /* 0x000000f5d0047223 */ /* 0x080fe20000010004 */
[----:B------:R-:W-:Y:S02]  /*1fd0*/  HADD2.F32 R189, -RZ, R189.H1_H1 ;  /* 0x300000bdffbd7230 */ /* 0x000fe40000004100 */
[----:B------:R-:W-:Y:S01]  /*1fe0*/  FADD.FTZ R132, R132, R245 ;  /* 0x000000f584847221 */ /* 0x000fe20000010000 */
[----:B------:R-:W-:Y:S01]  /*1ff0*/  FMUL.FTZ R252, R252, R245 ;  /* 0x000000f5fcfc7220 */ /* 0x000fe20000410000 */
[----:B------:R0:W-:Y:S04]  /*2000*/  STL [R1+0xc0], R4 ;  /* 0x0000c00401007387 */ /* 0x0001e80000100800 */
[----:B0-----:R1:W5:Y:S04]  /*2010*/  LDL.LU R4, [R1+0x194] ;  /* 0x0001940001047983 */ /* 0x0013680000300800 */
[----:B------:R-:W3:Y:S01]  /*2020*/  LDL.LU R245, [R1+0xb4] ;  /* 0x0000b40001f57983 */ /* 0x000ee20000300800 */
[----:B--2---:R-:W-:-:S05]  /*2030*/  FFMA.FTZ R0, R207, R185, R0 ;  /* 0x000000b9cf007223 */ /* 0x004fca0000010000 */
[----:B------:R0:W-:Y:S04]  /*2040*/  STL [R1+0xc4], R0 ;  /* 0x0000c40001007387 */ /* 0x0001e80000100800 */
[----:B0-----:R1:W5:Y:S01]  /*2050*/  LDL.LU R0, [R1+0x190] ;  /* 0x0001900001007983 */ /* 0x0013620000300800 */
[----:B----4-:R-:W-:-:S05]  /*2060*/  FFMA.FTZ R204, R206, R246, R204 ;  /* 0x000000f6cecc7223 */ /* 0x010fca00000100cc */
[----:B------:R-:W-:Y:S01]  /*2070*/  STL [R1+0xc8], R204 ;  /* 0x0000c8cc01007387 */ /* 0x000fe20000100800 */
[----:B---3--:R-:W-:-:S05]  /*2080*/  FFMA.FTZ R187, R205, R189, R187 ;  /* 0x000000bdcdbb7223 */ /* 0x008fca00000100bb */
[----:B------:R0:W-:Y:S04]  /*2090*/  STL [R1+0xcc], R187 ;  /* 0x0000ccbb01007387 */ /* 0x0001e80000100800 */
[----:B0-----:R-:W2:Y:S01]  /*20a0*/  LDL.LU R187, [R1+0xb8] ;  /* 0x0000b80001bb7983 */ /* 0x001ea20000300800 */
[--C-:B------:R-:W-:Y:S02]  /*20b0*/  HADD2.F32 R247, -RZ, R190.reuse.H0_H0 ;  /* 0x200000befff77230 */ /* 0x100fe40000004100 */
[----:B------:R-:W-:Y:S01]  /*20c0*/  FMUL.FTZ R204, R21, R188 ;  /* 0x000000bc15cc7220 */ /* 0x000fe20000410000 */
[----:B------:R-:W-:-:S03]  /*20d0*/  HADD2.F32 R190, -RZ, R190.H1_H1 ;  /* 0x300000beffbe7230 */ /* 0x000fc60000004100 */
[-C--:B------:R-:W-:Y:S01]  /*20e0*/  FFMA.FTZ R203, R204, R247.reuse, R203 ;  /* 0x000000f7cccb7223 */ /* 0x080fe200000100cb */
[----:B------:R-:W-:Y:S01]  /*20f0*/  FADD.FTZ R128, R128, R247 ;  /* 0x000000f780807221 */ /* 0x000fe20000010000 */
[----:B------:R-:W-:Y:S01]  /*2100*/  FMUL.FTZ R248, R248, R247 ;  /* 0x000000f7f8f87220 */ /* 0x000fe20000410000 */
[----:B------:R-:W-:Y:S02]  /*2110*/  FMUL.FTZ R247, R202, R190 ;  /* 0x000000becaf77220 */ /* 0x000fe40000410000 */
[----:B------:R0:W-:Y:S01]  /*2120*/  STL [R1+0xb0], R203 ;  /* 0x0000b0cb01007387 */ /* 0x0001e20000100800 */
[----:B------:R-:W-:Y:S02]  /*2130*/  HADD2.F32 R191, -RZ, R191.H1_H1 ;  /* 0x300000bfffbf7230 */ /* 0x000fe40000004100 */
[----:B------:R-:W-:Y:S01]  /*2140*/  FMUL.FTZ R202, R21, R184 ;  /* 0x000000b815ca7220 */ /* 0x000fe20000410000 */
[----:B------:R-:W-:Y:S01]  /*2150*/  FADD.FTZ R133, R133, R185 ;  /* 0x000000b985857221 */ /* 0x000fe20000010000 */
[----:B------:R-:W-:Y:S01]  /*2160*/  FMUL.FTZ R251, R251, R185 ;  /* 0x000000b9fbfb7220 */ /* 0x000fe20000410000 */
[C---:B------:R-:W-:Y:S01]  /*2170*/  FMUL.FTZ R22, R21.reuse, R22 ;  /* 0x0000001615167220 */ /* 0x040fe20000410000 */
[----:B------:R-:W-:Y:S01]  /*2180*/  FADD.FTZ R185, R216, R252 ;  /* 0x000000fcd8b97221 */ /* 0x000fe20000010000 */
[----:B------:R-:W-:Y:S01]  /*2190*/  FFMA.FTZ R3, R208, R252, R3 ;  /* 0x000000fcd0037223 */ /* 0x000fe20000010003 */
[----:B0-----:R-:W-:Y:S01]  /*21a0*/  FMUL.FTZ R203, R21, R186 ;  /* 0x000000ba15cb7220 */ /* 0x001fe20000410000 */
[----:B------:R-:W-:-:S03]  /*21b0*/  FFMA.FTZ R193, R22, R191, R193 ;  /* 0x000000bf16c17223 */ /* 0x000fc600000100c1 */
[----:B------:R-:W-:Y:S01]  /*21c0*/  FFMA.FTZ R245, R203, R190, R245 ;  /* 0x000000becbf57223 */ /* 0x000fe200000100f5 */
[----:B------:R-:W-:Y:S01]  /*21d0*/  FMUL.FTZ R250, R250, R246 ;  /* 0x000000f6fafa7220 */ /* 0x000fe20000410000 */
[----:B------:R-:W-:Y:S01]  /*21e0*/  FADD.FTZ R185, R185, R251 ;  /* 0x000000fbb9b97221 */ /* 0x000fe20000010000 */
[----:B------:R-:W-:Y:S02]  /*21f0*/  FFMA.FTZ R3, R207, R251, R3 ;  /* 0x000000fbcf037223 */ /* 0x000fe40000010003 */
[----:B------:R0:W-:Y:S01]  /*2200*/  STL [R1+0xb4], R245 ;  /* 0x0000b4f501007387 */ /* 0x0001e20000100800 */
        /* <DEDUP_REMOVED lines=8> */
[----:B------:R-:W-:Y:S01]  /*2290*/  FMUL.FTZ R246, R194, R195 ;  /* 0x000000c3c2f67220 */ /* 0x000fe20000410000 */
[----:B------:R-:W-:Y:S01]  /*22a0*/  FADD.FTZ R185, R185, R247 ;  /* 0x000000f7b9b97221 */ /* 0x000fe20000010000 */
[----:B------:R-:W-:Y:S01]  /*22b0*/  FFMA.FTZ R3, R203, R247, R3 ;  /* 0x000000f7cb037223 */ /* 0x000fe20000010003 */
[----:B0-----:R-:W-:Y:S02]  /*22c0*/  FMUL.FTZ R245, R192, R191 ;  /* 0x000000bfc0f57220 */ /* 0x001fe40000410000 */
[----:B------:R-:W-:Y:S01]  /*22d0*/  FADD.FTZ R185, R185, R246 ;  /* 0x000000f6b9b97221 */ /* 0x000fe20000010000 */
[----:B------:R-:W-:Y:S01]  /*22e0*/  FFMA.FTZ R3, R202, R246, R3 ;  /* 0x000000f6ca037223 */ /* 0x000fe20000010003 */
[----:B------:R-:W-:Y:S01]  /*22f0*/  FADD.FTZ R135, R135, R189 ;  /* 0x000000bd87877221 */ /* 0x000fe20000010000 */
[----:B------:R-:W-:Y:S01]  /*2300*/  FADD.FTZ R129, R129, R190 ;  /* 0x000000be81817221 */ /* 0x000fe20000010000 */
[----:B------:R-:W-:Y:S01]  /*2310*/  FADD.FTZ R130, R130, R195 ;  /* 0x000000c382827221 */ /* 0x000fe20000010000 */
[----:B------:R-:W-:Y:S01]  /*2320*/  FADD.FTZ R131, R131, R191 ;  /* 0x000000bf83837221 */ /* 0x000fe20000010000 */
[----:B------:R-:W-:Y:S01]  /*2330*/  IADD3 R220, PT, PT, R220, 0x20, RZ ;  /* 0x00000020dcdc7810 */ /* 0x000fe20007ffe0ff */
[----:B------:R-:W-:Y:S01]  /*2340*/  FADD.FTZ R216, R185, R245 ;  /* 0x000000f5b9d87221 */ /* 0x000fe20000010000 */
[----:B------:R-:W-:Y:S01]  /*2350*/  FFMA.FTZ R3, R22, R245, R3 ;  /* 0x000000f516037223 */ /* 0x000fe20000010003 */
[----:B--2---:R-:W-:-:S05]  /*2360*/  FFMA.FTZ R187, R202, R195, R187 ;  /* 0x000000c3cabb7223 */ /* 0x004fca00000100bb */
[----:B------:R1:W-:Y:S04]  /*2370*/  STL [R1+0xb8], R187 ;  /* 0x0000b8bb01007387 */ /* 0x0003e80000100800 */
[----:B------:R1:W-:Y:S02]  /*2380*/  STL [R1+0xbc], R193 ;  /* 0x0000bcc101007387 */ /* 0x0003e40000100800 */
.L_x_18015:
[----:B------:R-:W-:Y:S05]  /*2390*/  BSYNC.RECONVERGENT B1 ;  /* 0x0000000000017941 */ /* 0x000fea0003800200 */
.L_x_18014:
        /* <DEDUP_REMOVED lines=9> */
[----:B--2---:R-:W-:-:S05]  /*2430*/  IMAD.WIDE.U32 R14, R220, 0x20, R14 ;  /* 0x00000020dc0e7825 */ /* 0x004fca00078e000e */
[----:B01----:R-:W2:Y:S01]  /*2440*/  LDG.E.128 R184, desc[UR6][R14.64] ;  /* 0x000000060eb87981 */ /* 0x003ea2000c1e1d00 */
[----:B----4-:R-:W-:-:S03]  /*2450*/  IMAD.WIDE.U32 R16, R220, 0x10, R16 ;  /* 0x00000010dc107825 */ /* 0x010fc600078e0010 */
[----:B------:R0:W4:Y:S04]  /*2460*/  LDG.E.128 R192, desc[UR6][R14.64+0x10] ;  /* 0x000010060ec07981 */ /* 0x000128000c1e1d00 */
[----:B------:R1:W3:Y:S01]  /*2470*/  LDG.E.128 R188, desc[UR6][R16.64] ;  /* 0x0000000610bc7981 */ /* 0x0002e2000c1e1d00 */
[----:B------:R-:W-:-:S03]  /*2480*/  ISETP.NE.AND.EX P0, PT, RZ, UR11, PT, P0 ;  /* 0x0000000bff007c0c */ /* 0x000fc6000bf05300 */
[----:B------:R-:W4:Y:S04]  /*2490*/  LDL.LU R0, [R1+0xa4] ;  /* 0x0000a40001007983 */ /* 0x000f280000300800 */
[----:B------:R-:W4:Y:S04]  /*24a0*/  LDL R243, [R1+0x144] ;  /* 0x0001440001f37983 */ /* 0x000f280000100800 */
[----:B------:R-:W4:Y:S02]  /*24b0*/  LDL R242, [R1+0x148] ;  /* 0x0001480001f27983 */ /* 0x000f240000100800 */
[----:B0-----:R-:W0:Y:S02]  /*24c0*/  @P0 LDC.64 R14, c[0x0][0x438] ;  /* 0x00010e00ff0e0b82 */ /* 0x001e240000000a00 */
[----:B------:R-:W4:Y:S04]  /*24d0*/  LDL R241, [R1+0x14c] ;  /* 0x00014c0001f17983 */ /* 0x000f280000100800 */
[----:B------:R-:W4:Y:S04]  /*24e0*/  LDL R240, [R1+0x130] ;  /* 0x0001300001f07983 */ /* 0x000f280000100800 */
[----:B------:R-:W4:Y:S04]  /*24f0*/  LDL R239, [R1+0x134] ;  /* 0x0001340001ef7983 */ /* 0x000f280000100800 */
[----:B------:R-:W4:Y:S01]  /*2500*/  LDL R237, [R1+0x13c] ;  /* 0x00013c0001ed7983 */ /* 0x000f220000100800 */
[----:B0-----:R-:W-:-:S05]  /*2510*/  @P0 IMAD.WIDE.U32 R14, R220, 0x20, R14 ;  /* 0x00000020dc0e0825 */ /* 0x001fca00078e000e */
[----:B------:R-:W5:Y:S04]  /*2520*/  @P0 LDG.E.128 R48, desc[UR6][R14.64] ;  /* 0x000000060e300981 */ /* 0x000f68000c1e1d00 */
[----:B------:R0:W5:Y:S01]  /*2530*/  @P0 LDG.E.128 R44, desc[UR6][R14.64+0x10] ;  /* 0x000010060e2c0981 */ /* 0x000162000c1e1d00 */
[C---:B--2---:R-:W-:Y:S01]  /*2540*/  FADD.FTZ R201, -R2.reuse, R184 ;  /* 0x000000b802c97221 */ /* 0x044fe20000010100 */
[C---:B------:R-:W-:Y:S01]  /*2550*/  FADD.FTZ R18, -R2.reuse, R186 ;  /* 0x000000ba02127221 */ /* 0x040fe20000010100 */
[----:B-1----:R-:W-:Y:S02]  /*2560*/  FADD.FTZ R16, -R2, R185 ;  /* 0x000000b902107221 */ /* 0x002fe40000010100 */
[----:B------:R-:W-:Y:S01]  /*2570*/  FMUL.FTZ R201, R21, R201 ;  /* 0x000000c915c97220 */ /* 0x000fe20000410000 */
[----:B---3--:R-:W-:-:S02]  /*2580*/  HADD2.F32 R186, -RZ, R188.H0_H0 ;  /* 0x200000bcffba7230 */ /* 0x008fc40000004100 */
[C---:B----4-:R-:W-:Y:S01]  /*2590*/  FADD.FTZ R185, -R2.reuse, R192 ;  /* 0x000000c002b97221 */ /* 0x050fe20000010100 */
[C---:B------:R-:W-:Y:S01]  /*25a0*/  FADD.FTZ R184, -R2.reuse, R193 ;  /* 0x000000c102b87221 */ /* 0x040fe20000010100 */
[----:B------:R-:W2:Y:S01]  /*25b0*/  LDL.LU R192, [R1+0x9c] ;  /* 0x00009c0001c07983 */ /* 0x000ea20000300800 */
[C---:B0-----:R-:W-:Y:S01]  /*25c0*/  FADD.FTZ R14, -R2.reuse, R194 ;  /* 0x000000c2020e7221 */ /* 0x041fe20000010100 */
[----:B------:R-:W-:Y:S01]  /*25d0*/  FFMA.FTZ R4, R201, R186, R4 ;  /* 0x000000bac9047223 */ /* 0x000fe20000010004 */
[----:B------:R-:W-:Y:S01]  /*25e0*/  FADD.FTZ R13, -R2, R195 ;  /* 0x000000c3020d7221 */ /* 0x000fe20000010100 */
[----:B------:R-:W3:Y:S01]  /*25f0*/  LDL R193, [R1+0x138] ;  /* 0x0001380001c17983 */ /* 0x000ee20000100800 */
[----:B------:R-:W-:-:S03]  /*2600*/  FMUL.FTZ R200, R21, R16 ;  /* 0x0000001015c87220 */ /* 0x000fc60000410000 */
[----:B------:R-:W4:Y:S01]  /*2610*/  LDL.LU R194, [R1+0x94] ;  /* 0x0000940001c27983 */ /* 0x000f220000300800 */
[----:B------:R-:W-:-:S03]  /*2620*/  FADD.FTZ R124, R124, R186 ;  /* 0x000000ba7c7c7221 */ /* 0x000fc60000010000 */
[----:B------:R-:W2:Y:S01]  /*2630*/  LDL.LU R195, [R1+0x90] ;  /* 0x0000900001c37983 */ /* 0x000ea20000300800 */
[----:B------:R-:W-:-:S03]  /*2640*/  FMUL.FTZ R244, R244, R186 ;  /* 0x000000baf4f47220 */ /* 0x000fc60000410000 */
[----:B------:R-:W3:Y:S04]  /*2650*/  LDL.LU R16, [R1+0xa8] ;  /* 0x0000a80001107983 */ /* 0x000ee80000300800 */
[----:B------:R0:W-:Y:S04]  /*2660*/  STL [R1+0xa0], R4 ;  /* 0x0000a00401007387 */ /* 0x0001e80000100800 */
[----:B0-----:R0:W5:Y:S04]  /*2670*/  LDL.LU R4, [R1+0x194] ;  /* 0x0001940001047983 */ /* 0x0011680000300800 */
[----:B------:R-:W4:Y:S01]  /*2680*/  LDL.LU R186, [R1+0xac] ;  /* 0x0000ac0001ba7983 */ /* 0x000f220000300800 */
[----:B------:R-:W-:Y:S01]  /*2690*/  FADD.FTZ R17, -R2, R187 ;  /* 0x000000bb02117221 */ /* 0x000fe20000010100 */
[----:B------:R-:W-:-:S02]  /*26a0*/  HADD2.F32 R15, -RZ, R188.H1_H1 ;  /* 0x300000bcff0f7230 */ /* 0x000fc40000004100 */
[C---:B------:R-:W-:Y:S01]  /*26b0*/  FMUL.FTZ R18, R21.reuse, R18 ;  /* 0x0000001215127220 */ /* 0x040fe20000410000 */
[--C-:B------:R-:W-:Y:S02]  /*26c0*/  HADD2.F32 R187, -RZ, R189.reuse.H0_H0 ;  /* 0x200000bdffbb7230 */ /* 0x100fe40000004100 */
[----:B------:R-:W-:Y:S01]  /*26d0*/  FMUL.FTZ R17, R21, R17 ;  /* 0x0000001115117220 */ /* 0x000fe20000410000 */
[----:B------:R-:W-:Y:S02]  /*26e0*/  HADD2.F32 R189, -RZ, R189.H1_H1 ;  /* 0x300000bdffbd7230 */ /* 0x000fe40000004100 */
[----:B------:R-:W-:-:S05]  /*26f0*/  FFMA.FTZ R0, R200, R15, R0 ;  /* 0x0000000fc8007223 */ /* 0x000fca0000010000 */
[----:B------:R1:W-:Y:S04]  /*2700*/  STL [R1+0xa4], R0 ;  /* 0x0000a40001007387 */ /* 0x0003e80000100800 */
[----:B-1----:R0:W5:Y:S01]  /*2710*/  LDL.LU R0, [R1+0x190] ;  /* 0x0001900001007983 */ /* 0x0021620000300800 */
[----:B---3--:R-:W-:-:S05]  /*2720*/  FFMA.FTZ R16, R18, R187, R16 ;  /* 0x000000bb12107223 */ /* 0x008fca0000010010 */
[----:B------:R-:W-:Y:S01]  /*2730*/  STL [R1+0xa8], R16 ;  /* 0x0000a81001007387 */ /* 0x000fe20000100800 */
[----:B----4-:R-:W-:-:S05]  /*2740*/  FFMA.FTZ R186, R17, R189, R186 ;  /* 0x000000bd11ba7223 */ /* 0x010fca00000100ba */
[----:B------:R1:W-:Y:S04]  /*2750*/  STL [R1+0xac], R186 ;  /* 0x0000acba01007387 */ /* 0x0003e80000100800 */
[----:B-1----:R-:W3:Y:S01]  /*2760*/  LDL.LU R186, [R1+0x98] ;  /* 0x0000980001ba7983 */ /* 0x002ee20000300800 */
[--C-:B------:R-:W-:Y:S02]  /*2770*/  HADD2.F32 R188, -RZ, R190.reuse.H0_H0 ;  /* 0x200000beffbc7230 */ /* 0x100fe40000004100 */
[----:B------:R-:W-:Y:S01]  /*2780*/  FADD.FTZ R125, R125, R15 ;  /* 0x0000000f7d7d7221 */ /* 0x000fe20000010000 */
[----:B------:R-:W-:Y:S02]  /*2790*/  HADD2.F32 R190, -RZ, R190.H1_H1 ;  /* 0x300000beffbe7230 */ /* 0x000fe40000004100 */
[----:B------:R-:W-:Y:S01]  /*27a0*/  FMUL.FTZ R243, R243, R15 ;  /* 0x0000000ff3f37220 */ /* 0x000fe20000410000 */
[----:B------:R-:W-:Y:S01]  /*27b0*/  FMUL.FTZ R16, R21, R185 ;  /* 0x000000b915107220 */ /* 0x000fe20000410000 */
[----:B------:R-:W-:-:S02]  /*27c0*/  HADD2.F32 R238, -RZ, R191.H0_H0 ;  /* 0x200000bfffee7230 */ /* 0x000fc40000004100 */
[C---:B------:R-:W-:Y:S01]  /*27d0*/  FMUL.FTZ R15, R21.reuse, R184 ;  /* 0x000000b8150f7220 */ /* 0x040fe20000410000 */
[----:B------:R-:W-:Y:S02]  /*27e0*/  HADD2.F32 R191, -RZ, R191.H1_H1 ;  /* 0x300000bfffbf7230 */ /* 0x000fe40000004100 */
[C---:B------:R-:W-:Y:S01]  /*27f0*/  FMUL.FTZ R14, R21.reuse, R14 ;  /* 0x0000000e150e7220 */ /* 0x040fe20000410000 */
[----:B------:R-:W-:Y:S01]  /*2800*/  FMUL.FTZ R13, R21, R13 ;  /* 0x0000000d150d7220 */ /* 0x000fe20000410000 */
[----:B--2---:R-:W-:Y:S01]  /*2810*/  FFMA.FTZ R195, R16, R188, R195 ;  /* 0x000000bc10c37223 */ /* 0x004fe200000100c3 */
[----:B------:R-:W-:Y:S01]  /*2820*/  FADD.FTZ R185, R216, R244 ;  /* 0x000000f4d8b97221 */ /* 0x000fe20000010000 */
[----:B------:R-:W-:Y:S01]  /*2830*/  FFMA.FTZ R3, R201, R244, R3 ;  /* 0x000000f4c9037223 */ /* 0x000fe20000010003 */
[----:B------:R-:W-:Y:S01]  /*2840*/  FFMA.FTZ R194, R15, R190, R194 ;  /* 0x000000be0fc27223 */ /* 0x000fe200000100c2 */
[----:B------:R-:W-:Y:S01]  /*2850*/  FFMA.FTZ R192, R13, R191, R192 ;  /* 0x000000bf0dc07223 */ /* 0x000fe200000100c0 */
[----:B------:R-:W-:Y:S01]  /*2860*/  FMUL.FTZ R242, R242, R187 ;  /* 0x000000bbf2f27220 */ /* 0x000fe20000410000 */
        /* <DEDUP_REMOVED lines=8> */
[----:B------:R-:W-:Y:S02]  /*28f0*/  FADD.FTZ R185, R185, R241 ;  /* 0x000000f1b9b97221 */ /* 0x000fe40000010000 */
[----:B------:R-:W-:Y:S01]  /*2900*/  FFMA.FTZ R3, R17, R241, R3 ;  /* 0x000000f111037223 */ /* 0x000fe20000010003 */
[----:B------:R-:W-:Y:S01]  /*2910*/  FMUL.FTZ R239, R239, R190 ;  /* 0x000000beefef7220 */ /* 0x000fe20000410000 */
[----:B------:R-:W-:Y:S02]  /*2920*/  FADD.FTZ R185, R185, R240 ;  /* 0x000000f0b9b97221 */ /* 0x000fe40000010000 */
[----:B------:R-:W-:Y:S01]  /*2930*/  FFMA.FTZ R3, R16, R240, R3 ;  /* 0x000000f010037223 */ /* 0x000fe20000010003 */
[----:B------:R-:W-:Y:S01]  /*2940*/  FADD.FTZ R122, R122, R238 ;  /* 0x000000ee7a7a7221 */ /* 0x000fe20000010000 */
[----:B------:R-:W-:-:S02]  /*2950*/  FADD.FTZ R185, R185, R239 ;  /* 0x000000efb9b97221 */ /* 0x000fc40000010000 */
[----:B------:R-:W-:Y:S01]  /*2960*/  FFMA.FTZ R3, R15, R239, R3 ;  /* 0x000000ef0f037223 */ /* 0x000fe20000010003 */
[----:B------:R-:W-:Y:S01]  /*2970*/  FMUL.FTZ R237, R237, R191 ;  /* 0x000000bfeded7220 */ /* 0x000fe20000410000 */
[----:B------:R-:W-:Y:S01]  /*2980*/  FADD.FTZ R126, R126, R187 ;  /* 0x000000bb7e7e7221 */ /* 0x000fe20000010000 */
[----:B------:R-:W-:Y:S01]  /*2990*/  FADD.FTZ R127, R127, R189 ;  /* 0x000000bd7f7f7221 */ /* 0x000fe20000010000 */
[----:B------:R-:W-:Y:S01]  /*29a0*/  FADD.FTZ R120, R120, R188 ;  /* 0x000000bc78787221 */ /* 0x000fe20000010000 */
[----:B------:R-:W-:Y:S01]  /*29b0*/  FADD.FTZ R121, R121, R190 ;  /* 0x000000be79797221 */ /* 0x000fe20000010000 */
[----:B------:R-:W-:Y:S01]  /*29c0*/  FADD.FTZ R123, R123, R191 ;  /* 0x000000bf7b7b7221 */ /* 0x000fe20000010000 */
[----:B------:R-:W-:Y:S01]  /*29d0*/  IADD3 R220, PT, PT, R220, 0x20, RZ ;  /* 0x00000020dcdc7810 */ /* 0x000fe20007ffe0ff */
[----:B---3--:R-:W-:-:S05]  /*29e0*/  FFMA.FTZ R186, R14, R238, R186 ;  /* 0x000000ee0eba7223 */ /* 0x008fca00000100ba */
[----:B------:R0:W-:Y:S04]  /*29f0*/  STL [R1+0x98], R186 ;  /* 0x000098ba01007387 */ /* 0x0001e80000100800 */
[----:B------:R0:W-:Y:S01]  /*2a00*/  STL [R1+0x9c], R192 ;  /* 0x00009cc001007387 */ /* 0x0001e20000100800 */
[----:B------:R-:W-:-:S04]  /*2a10*/  FMUL.FTZ R238, R193, R238 ;  /* 0x000000eec1ee7220 */ /* 0x000fc80000410000 */
[----:B------:R-:W-:Y:S01]  /*2a20*/  FADD.FTZ R185, R185, R238 ;  /* 0x000000eeb9b97221 */ /* 0x000fe20000010000 */
[----:B------:R-:W-:-:S03]  /*2a30*/  FFMA.FTZ R3, R14, R238, R3 ;  /* 0x000000ee0e037223 */ /* 0x000fc60000010003 */
[----:B------:R-:W-:Y:S01]  /*2a40*/  FADD.FTZ R216, R185, R237 ;  /* 0x000000edb9d87221 */ /* 0x000fe20000010000 */
[----:B0-----:R-:W-:-:S07]  /*2a50*/  FFMA.FTZ R3, R13, R237, R3 ;  /* 0x000000ed0d037223 */ /* 0x001fce0000010003 */
.L_x_18017:
[----:B------:R-:W-:Y:S05]  /*2a60*/  BSYNC.RECONVERGENT B1 ;  /* 0x0000000000017941 */ /* 0x000fea0003800200 */
.L_x_18016:
[----:B------:R-:W-:Y:S04]  /*2a70*/  BSSY.RECONVERGENT B1, `(.L_x_18018) ;  /* 0x000006c000017945 */ /* 0x000fe80003800200 */
[----:B------:R-:W-:Y:S05]  /*2a80*/  @!P1 BRA `(.L_x_18019) ;  /* 0x0000000400a89947 */ /* 0x000fea0003800000 */
[----:B-----5:R-:W2:Y:S01]  /*2a90*/  LDC.64 R6, c[0x0][0x3a8] ;  /* 0x0000ea00ff067b82 */ /* 0x020ea20000000a00 */
[----:B------:R3:W-:Y:S07]  /*2aa0*/  STL [R1+0x194], R4 ;  /* 0x0001940401007387 */ /* 0x0007ee0000100800 */
[----:B0-----:R-:W0:Y:S01]  /*2ab0*/  LDC.64 R184, c[0x0][0x428] ;  /* 0x00010a00ffb87b82 */ /* 0x001e220000000a00 */
[----:B------:R-:W-:Y:S01]  /*2ac0*/  ISETP.NE.U32.AND P0, PT, RZ, UR10, PT ;  /* 0x0000000aff007c0c */ /* 0x000fe2000bf05070 */
[----:B---3--:R-:W3:Y:S01]  /*2ad0*/  LDL.LU R4, [R1+0x80] ;  /* 0x0000800001047983 */ /* 0x008ee20000300800 */
[----:B--2---:R-:W-:-:S04]  /*2ae0*/  IMAD.WIDE.U32 R6, R220, 0x20, R6 ;  /* 0x00000020dc067825 */ /* 0x004fc800078e0006 */
[----:B0-----:R-:W-:Y:S01]  /*2af0*/  IMAD.WIDE.U32 R184, R220, 0x10, R184 ;  /* 0x00000010dcb87825 */ /* 0x001fe200078e00b8 */
[----:B------:R-:W2:Y:S04]  /*2b00*/  LDG.E.128 R8, desc[UR6][R6.64] ;  /* 0x0000000606087981 */ /* 0x000ea8000c1e1d00 */
[----:B------:R0:W4:Y:S04]  /*2b10*/  LDG.E.128 R188, desc[UR6][R6.64+0x10] ;  /* 0x0000100606bc7981 */ /* 0x000128000c1e1d00 */
[----:B-1----:R-:W3:Y:S01]  /*2b20*/  LDG.E.128 R184, desc[UR6][R184.64] ;  /* 0x00000006b8b87981 */ /* 0x002ee2000c1e1d00 */
[----:B------:R-:W-:-:S03]  /*2b30*/  ISETP.NE.AND.EX P0, PT, RZ, UR11, PT, P0 ;  /* 0x0000000bff007c0c */ /* 0x000fc6000bf05300 */
[----:B------:R-:W3:Y:S04]  /*2b40*/  LDL R236, [R1+0x120] ;  /* 0x0001200001ec7983 */ /* 0x000ee80000100800 */
[----:B------:R1:W-:Y:S06]  /*2b50*/  STL [R1+0x190], R0 ;  /* 0x0001900001007387 */ /* 0x0003ec0000100800 */
[----:B0-----:R-:W0:Y:S01]  /*2b60*/  @P0 LDC.64 R6, c[0x0][0x438] ;  /* 0x00010e00ff060b82 */ /* 0x001e220000000a00 */
[----:B-1----:R-:W3:Y:S04]  /*2b70*/  LDL.LU R0, [R1+0x84] ;  /* 0x0000840001007983 */ /* 0x002ee80000300800 */
[----:B------:R-:W3:Y:S04]  /*2b80*/  LDL R235, [R1+0x124] ;  /* 0x0001240001eb7983 */ /* 0x000ee80000100800 */
[----:B------:R-:W3:Y:S04]  /*2b90*/  LDL R234, [R1+0x128] ;  /* 0x0001280001ea7983 */ /* 0x000ee80000100800 */
[----:B------:R-:W3:Y:S04]  /*2ba0*/  LDL R233, [R1+0x12c] ;  /* 0x00012c0001e97983 */ /* 0x000ee80000100800 */
[----:B------:R-:W3:Y:S01]  /*2bb0*/  LDL R224, [R1+0x110] ;  /* 0x0001100001e07983 */ /* 0x000ee20000100800 */
[----:B0-----:R-:W-:-:S03]  /*2bc0*/  @P0 IMAD.WIDE.U32 R6, R220, 0x20, R6 ;  /* 0x00000020dc060825 */ /* 0x001fc600078e0006 */
[----:B------:R-:W3:Y:S04]  /*2bd0*/  LDL R223, [R1+0x114] ;  /* 0x0001140001df7983 */ /* 0x000ee80000100800 */
[----:B------:R-:W5:Y:S04]  /*2be0*/  @P0 LDG.E.128 R40, desc[UR6][R6.64] ;  /* 0x0000000606280981 */ /* 0x000f68000c1e1d00 */
[----:B------:R4:W5:Y:S04]  /*2bf0*/  @P0 LDG.E.128 R36, desc[UR6][R6.64+0x10] ;  /* 0x0000100606240981 */ /* 0x000968000c1e1d00 */
[----:B------:R-:W3:Y:S01]  /*2c00*/  LDL R221, [R1+0x11c] ;  /* 0x00011c0001dd7983 */ /* 0x000ee20000100800 */
[C---:B--2---:R-:W-:Y:S01]  /*2c10*/  FADD.FTZ R12, -R2.reuse, R8 ;  /* 0x00000008020c7221 */ /* 0x044fe20000010100 */
[C---:B------:R-:W-:Y:S01]  /*2c20*/  FADD.FTZ R9, -R2.reuse, R9 ;  /* 0x0000000902097221 */ /* 0x040fe20000010100 */
[C---:B------:R-:W-:Y:S01]  /*2c30*/  FADD.FTZ R8, -R2.reuse, R11 ;  /* 0x0000000b02087221 */ /* 0x040fe20000010100 */
[----:B----4-:R-:W-:Y:S01]  /*2c40*/  FADD.FTZ R6, -R2, R190 ;  /* 0x000000be02067221 */ /* 0x010fe20000010100 */
[----:B---3--:R-:W-:-:S02]  /*2c50*/  HADD2.F32 R193, -RZ, R185.H0_H0 ;  /* 0x200000b9ffc17230 */ /* 0x008fc40000004100 */
[----:B------:R-:W-:Y:S02]  /*2c60*/  HADD2.F32 R194, -RZ, R185.H1_H1 ;  /* 0x300000b9ffc27230 */ /* 0x000fe40000004100 */
[C---:B------:R-:W-:Y:S01]  /*2c70*/  FADD.FTZ R185, -R2.reuse, R188 ;  /* 0x000000bc02b97221 */ /* 0x040fe20000010100 */
[--C-:B------:R-:W-:Y:S01]  /*2c80*/  HADD2.F32 R192, -RZ, R184.reuse.H0_H0 ;  /* 0x200000b8ffc07230 */ /* 0x100fe20000004100 */
[----:B------:R-:W2:Y:S01]  /*2c90*/  LDL.LU R188, [R1+0x7c] ;  /* 0x00007c0001bc7983 */ /* 0x000ea20000300800 */
[----:B------:R-:W-:Y:S02]  /*2ca0*/  HADD2.F32 R7, -RZ, R184.H1_H1 ;  /* 0x300000b8ff077230 */ /* 0x000fe40000004100 */
[C---:B------:R-:W-:Y:S01]  /*2cb0*/  FADD.FTZ R184, -R2.reuse, R189 ;  /* 0x000000bd02b87221 */ /* 0x040fe20000010100 */
[----:B------:R-:W-:Y:S01]  /*2cc0*/  FADD.FTZ R5, -R2, R191 ;  /* 0x000000bf02057221 */ /* 0x000fe20000010100 */
[----:B------:R-:W3:Y:S01]  /*2cd0*/  LDL R189, [R1+0x118] ;  /* 0x0001180001bd7983 */ /* 0x000ee20000100800 */
[C---:B------:R-:W-:Y:S01]  /*2ce0*/  FMUL.FTZ R11, R21.reuse, R9 ;  /* 0x00000009150b7220 */ /* 0x040fe20000410000 */
[----:B------:R-:W-:-:S02]  /*2cf0*/  FMUL.FTZ R9, R21, R8 ;  /* 0x0000000815097220 */ /* 0x000fc40000410000 */
[----:B------:R-:W4:Y:S04]  /*2d00*/  LDL.LU R190, [R1+0x8c] ;  /* 0x00008c0001be7983 */ /* 0x000f280000300800 */
[----:B------:R-:W2:Y:S04]  /*2d10*/  LDL.LU R191, [R1+0x74] ;  /* 0x0000740001bf7983 */ /* 0x000ea80000300800 */
[----:B------:R-:W3:Y:S01]  /*2d20*/  LDL.LU R8, [R1+0x88] ;  /* 0x0000880001087983 */ /* 0x000ee20000300800 */
[----:B------:R-:W-:Y:S01]  /*2d30*/  FMUL.FTZ R12, R21, R12 ;  /* 0x0000000c150c7220 */ /* 0x000fe20000410000 */
[----:B------:R-:W-:-:S03]  /*2d40*/  FADD.FTZ R10, -R2, R10 ;  /* 0x0000000a020a7221 */ /* 0x000fc60000010100 */
[----:B------:R-:W-:Y:S01]  /*2d50*/  FFMA.FTZ R4, R12, R192, R4 ;  /* 0x000000c00c047223 */ /* 0x000fe20000010004 */
[----:B------:R-:W-:Y:S01]  /*2d60*/  FMUL.FTZ R10, R21, R10 ;  /* 0x0000000a150a7220 */ /* 0x000fe20000410000 */
[----:B------:R-:W-:Y:S01]  /*2d70*/  FFMA.FTZ R0, R11, R7, R0 ;  /* 0x000000070b007223 */ /* 0x000fe20000010000 */
[----:B------:R-:W-:Y:S01]  /*2d80*/  FADD.FTZ R116, R116, R192 ;  /* 0x000000c074747221 */ /* 0x000fe20000010000 */
[----:B------:R-:W-:Y:S01]  /*2d90*/  FMUL.FTZ R236, R236, R192 ;  /* 0x000000c0ecec7220 */ /* 0x000fe20000410000 */
[----:B------:R0:W-:Y:S04]  /*2da0*/  STL [R1+0x80], R4 ;  /* 0x0000800401007387 */ /* 0x0001e80000100800 */
[----:B0-----:R0:W5:Y:S04]  /*2db0*/  LDL.LU R4, [R1+0x194] ;  /* 0x0001940001047983 */ /* 0x0011680000300800 */
[----:B------:R-:W2:Y:S04]  /*2dc0*/  LDL.LU R192, [R1+0x70] ;  /* 0x0000700001c07983 */ /* 0x000ea80000300800 */
[----:B------:R1:W-:Y:S04]  /*2dd0*/  STL [R1+0x84], R0 ;  /* 0x0000840001007387 */ /* 0x0003e80000100800 */
[----:B-1----:R0:W5:Y:S01]  /*2de0*/  LDL.LU R0, [R1+0x190] ;  /* 0x0001900001007983 */ /* 0x0021620000300800 */
[----:B----4-:R-:W-:Y:S01]  /*2df0*/  FFMA.FTZ R190, R9, R194, R190 ;  /* 0x000000c209be7223 */ /* 0x010fe200000100be */
[----:B---3--:R-:W-:-:S05]  /*2e00*/  FFMA.FTZ R8, R10, R193, R8 ;  /* 0x000000c10a087223 */ /* 0x008fca0000010008 */
[----:B------:R-:W-:Y:S04]  /*2e10*/  STL [R1+0x88], R8 ;  /* 0x0000880801007387 */ /* 0x000fe80000100800 */
[----:B------:R1:W-:Y:S04]  /*2e20*/  STL [R1+0x8c], R190 ;  /* 0x00008cbe01007387 */ /* 0x0003e80000100800 */
[----:B-1----:R-:W3:Y:S01]  /*2e30*/  LDL.LU R190, [R1+0x78] ;  /* 0x0000780001be7983 */ /* 0x002ee20000300800 */
[--C-:B------:R-:W-:Y:S02]  /*2e40*/  HADD2.F32 R195, -RZ, R186.reuse.H0_H0 ;  /* 0x200000baffc37230 */ /* 0x100fe40000004100 */
[----:B------:R-:W-:Y:S01]  /*2e50*/  FADD.FTZ R117, R117, R7 ;  /* 0x0000000775757221 */ /* 0x000fe20000010000 */
[----:B------:R-:W-:-:S02]  /*2e60*/  HADD2.F32 R186, -RZ, R186.H1_H1 ;  /* 0x300000baffba7230 */ /* 0x000fc40000004100 */
[----:B------:R-:W-:Y:S01]  /*2e70*/  FMUL.FTZ R235, R235, R7 ;  /* 0x00000007ebeb7220 */ /* 0x000fe20000410000 */
[C---:B------:R-:W-:Y:S01]  /*2e80*/  FMUL.FTZ R8, R21.reuse, R185 ;  /* 0x000000b915087220 */ /* 0x040fe20000410000 */
[--C-:B------:R-:W-:Y:S02]  /*2e90*/  HADD2.F32 R222, -RZ, R187.reuse.H0_H0 ;  /* 0x200000bbffde7230 */ /* 0x100fe40000004100 */
        /* <DEDUP_REMOVED lines=41> */
.L_x_18019:
[----:B------:R-:W-:Y:S05]  /*3130*/  BSYNC.RECONVERGENT B1 ;  /* 0x0000000000017941 */ /* 0x000fea0003800200 */
.L_x_18018:
[----:B0-----:R-:W2:Y:S01]  /*3140*/  LDL R184, [R1+0x20] ;  /* 0x0000200001b87983 */ /* 0x001ea20000100800 */
[----:B------:R-:W-:Y:S01]  /*3150*/  BSSY.RECONVERGENT B1, `(.L_x_18020) ;  /* 0x000006a000017945 */ /* 0x000fe20003800200 */
[----:B--2---:R-:W-:-:S13]  /*3160*/  ISETP.GE.U32.AND P0, PT, R184, 0xa0, PT ;  /* 0x000000a0b800780c */ /* 0x004fda0003f06070 */
[----:B------:R-:W-:Y:S05]  /*3170*/  @!P0 BRA `(.L_x_18021) ;  /* 0x00000004009c8947 */ /* 0x000fea0003800000 */
[----:B------:R-:W-:Y:S01]  /*3180*/  ISETP.NE.U32.AND P6, PT, RZ, UR10, PT ;  /* 0x0000000aff007c0c */ /* 0x000fe2000bfc5070 */
[----:B------:R-:W0:Y:S01]  /*3190*/  LDC.64 R188, c[0x0][0x3a8] ;  /* 0x0000ea00ffbc7b82 */ /* 0x000e220000000a00 */
[----:B-----5:R2:W-:Y:S02]  /*31a0*/  STL [R1+0x190], R0 ;  /* 0x0001900001007387 */ /* 0x0205e40000100800 */
[----:B------:R-:W-:-:S05]  /*31b0*/  ISETP.NE.AND.EX P6, PT, RZ, UR11, PT, P6 ;  /* 0x0000000bff007c0c */ /* 0x000fca000bfc5360 */
[----:B-1----:R-:W1:Y:S01]  /*31c0*/  LDC.64 R192, c[0x0][0x428] ;  /* 0x00010a00ffc07b82 */ /* 0x002e620000000a00 */
[----:B--2---:R-:W2:Y:S04]  /*31d0*/  LDL.LU R0, [R1+0x60] ;  /* 0x0000600001007983 */ /* 0x004ea80000300800 */
[----:B------:R-:W3:Y:S03]  /*31e0*/  LDL R232, [R1+0x100] ;  /* 0x0001000001e87983 */ /* 0x000ee60000100800 */
[----:B------:R-:W4:Y:S01]  /*31f0*/  @P6 LDC.64 R184, c[0x0][0x438] ;  /* 0x00010e00ffb86b82 */ /* 0x000f220000000a00 */
[----:B------:R-:W3:Y:S04]  /*3200*/  LDL R231, [R1+0x104] ;  /* 0x0001040001e77983 */ /* 0x000ee80000100800 */
[----:B------:R-:W3:Y:S01]  /*3210*/  LDL R230, [R1+0x108] ;  /* 0x0001080001e67983 */ /* 0x000ee20000100800 */
[----:B0-----:R-:W-:-:S03]  /*3220*/  IMAD.WIDE.U32 R188, R220, 0x20, R188 ;  /* 0x00000020dcbc7825 */ /* 0x001fc600078e00bc */
[----:B------:R-:W3:Y:S04]  /*3230*/  LDL R229, [R1+0x10c] ;  /* 0x00010c0001e57983 */ /* 0x000ee80000100800 */
[----:B------:R-:W3:Y:S01]  /*3240*/  LDL R228, [R1+0xf0] ;  /* 0x0000f00001e47983 */ /* 0x000ee20000100800 */
[----:B-1----:R-:W-:-:S03]  /*3250*/  IMAD.WIDE.U32 R192, R220, 0x10, R192 ;  /* 0x00000010dcc07825 */ /* 0x002fc600078e00c0 */
[----:B------:R-:W3:Y:S04]  /*3260*/  LDL R227, [R1+0xf4] ;  /* 0x0000f40001e37983 */ /* 0x000ee80000100800 */
[----:B------:R-:W2:Y:S01]  /*3270*/  LDG.E.128 R192, desc[UR6][R192.64] ;  /* 0x00000006c0c07981 */ /* 0x000ea2000c1e1d00 */
[----:B----4-:R-:W-:-:S03]  /*3280*/  @P6 IMAD.WIDE.U32 R184, R220, 0x20, R184 ;  /* 0x00000020dcb86825 */ /* 0x010fc600078e00b8 */
[----:B------:R-:W4:Y:S04]  /*3290*/  LDL R226, [R1+0xf8] ;  /* 0x0000f80001e27983 */ /* 0x000f280000100800 */
[----:B------:R-:W5:Y:S04]  /*32a0*/  @P6 LDG.E.128 R32, desc[UR6][R184.64] ;  /* 0x00000006b8206981 */ /* 0x000f68000c1e1d00 */
[----:B------:R0:W5:Y:S04]  /*32b0*/  @P6 LDG.E.128 R28, desc[UR6][R184.64+0x10] ;  /* 0x00001006b81c6981 */ /* 0x000168000c1e1d00 */
[----:B------:R-:W4:Y:S04]  /*32c0*/  LDL R225, [R1+0xfc] ;  /* 0x0000fc0001e17983 */ /* 0x000f280000100800 */
[----:B------:R-:W3:Y:S04]  /*32d0*/  LDG.E.128 R184, desc[UR6][R188.64] ;  /* 0x00000006bcb87981 */ /* 0x000ee8000c1e1d00 */
[----:B------:R-:W0:Y:S01]  /*32e0*/  LDG.E.128 R188, desc[UR6][R188.64+0x10] ;  /* 0x00001006bcbc7981 */ /* 0x000e22000c1e1d00 */
[C---:B---3--:R-:W-:Y:S01]  /*32f0*/  FADD.FTZ R4, -R2.reuse, R184 ;  /* 0x000000b802047221 */ /* 0x048fe20000010100 */
[C---:B------:R-:W-:Y:S01]  /*3300*/  FADD.FTZ R23, -R2.reuse, R185 ;  /* 0x000000b902177221 */ /* 0x040fe20000010100 */
[C---:B------:R-:W-:Y:S01]  /*3310*/  FADD.FTZ R186, -R2.reuse, R186 ;  /* 0x000000ba02ba7221 */ /* 0x040fe20000010100 */
[----:B------:R-:W-:Y:S01]  /*3320*/  FADD.FTZ R187, -R2, R187 ;  /* 0x000000bb02bb7221 */ /* 0x000fe20000010100 */
[----:B------:R-:W-:-:S02]  /*3330*/  FMUL.FTZ R199, R21, R4 ;  /* 0x0000000415c77220 */ /* 0x000fc40000410000 */
[C---:B------:R-:W-:Y:S01]  /*3340*/  FMUL.FTZ R198, R21.reuse, R186 ;  /* 0x000000ba15c67220 */ /* 0x040fe20000410000 */
[C---:B0-----:R-:W-:Y:S01]  /*3350*/  FADD.FTZ R184, -R2.reuse, R188 ;  /* 0x000000bc02b87221 */ /* 0x041fe20000010100 */
[C---:B------:R-:W-:Y:S01]  /*3360*/  FADD.FTZ R185, -R2.reuse, R189 ;  /* 0x000000bd02b97221 */ /* 0x040fe20000010100 */
[C---:B------:R-:W-:Y:S01]  /*3370*/  FADD.FTZ R190, -R2.reuse, R190 ;  /* 0x000000be02be7221 */ /* 0x040fe20000010100 */
[----:B------:R-:W-:Y:S01]  /*3380*/  FADD.FTZ R191, -R2, R191 ;  /* 0x000000bf02bf7221 */ /* 0x000fe20000010100 */
[----:B--2---:R-:W-:Y:S01]  /*3390*/  HADD2.F32 R2, -RZ, R192.H0_H0 ;  /* 0x200000c0ff027230 */ /* 0x004fe20000004100 */
[----:B------:R-:W2:Y:S01]  /*33a0*/  LDL.LU R186, [R1+0x5c] ;  /* 0x00005c0001ba7983 */ /* 0x000ea20000300800 */
[C---:B------:R-:W-:Y:S01]  /*33b0*/  FMUL.FTZ R197, R21.reuse, R187 ;  /* 0x000000bb15c57220 */ /* 0x040fe20000410000 */
[C---:B------:R-:W-:Y:S01]  /*33c0*/  FMUL.FTZ R218, R21.reuse, R23 ;  /* 0x0000001715da7220 */ /* 0x040fe20000410000 */
[----:B------:R-:W-:Y:S01]  /*33d0*/  FMUL.FTZ R196, R21, R184 ;  /* 0x000000b815c47220 */ /* 0x000fe20000410000 */
[----:B------:R-:W3:Y:S01]  /*33e0*/  LDL.LU R187, [R1+0x58] ;  /* 0x0000580001bb7983 */ /* 0x000ee20000300800 */
[----:B------:R-:W-:Y:S01]  /*33f0*/  FFMA.FTZ R0, R199, R2, R0 ;  /* 0x00000002c7007223 */ /* 0x000fe20000010000 */
[C---:B------:R-:W-:Y:S01]  /*3400*/  FMUL.FTZ R23, R21.reuse, R185 ;  /* 0x000000b915177220 */ /* 0x040fe20000410000 */
[C---:B------:R-:W-:Y:S01]  /*3410*/  FMUL.FTZ R217, R21.reuse, R190 ;  /* 0x000000be15d97220 */ /* 0x040fe20000410000 */
[----:B------:R-:W2:Y:S01]  /*3420*/  LDL.LU R184, [R1+0x6c] ;  /* 0x00006c0001b87983 */ /* 0x000ea20000300800 */
[----:B------:R-:W-:-:S03]  /*3430*/  FMUL.FTZ R4, R21, R191 ;  /* 0x000000bf15047220 */ /* 0x000fc60000410000 */
[----:B------:R-:W3:Y:S01]  /*3440*/  LDL.LU R185, [R1+0x54] ;  /* 0x0000540001b97983 */ /* 0x000ee20000300800 */
[----:B------:R-:W-:-:S03]  /*3450*/  FADD.FTZ R108, R108, R2 ;  /* 0x000000026c6c7221 */ /* 0x000fc60000010000 */
[----:B------:R-:W3:Y:S01]  /*3460*/  LDL.LU R190, [R1+0x50] ;  /* 0x0000500001be7983 */ /* 0x000ee20000300800 */
[----:B------:R-:W-:-:S03]  /*3470*/  FMUL.FTZ R232, R232, R2 ;  /* 0x00000002e8e87220 */ /* 0x000fc60000410000 */
[----:B------:R-:W3:Y:S04]  /*3480*/  LDL.LU R191, [R1+0x68] ;  /* 0x0000680001bf7983 */ /* 0x000ee80000300800 */
[----:B------:R0:W-:Y:S04]  /*3490*/  STL [R1+0x60], R0 ;  /* 0x0000600001007387 */ /* 0x0001e80000100800 */
[----:B0-----:R0:W5:Y:S04]  /*34a0*/  LDL.LU R0, [R1+0x190] ;  /* 0x0001900001007983 */ /* 0x0011680000300800 */
[----:B------:R-:W3:Y:S01]  /*34b0*/  LDL.LU R2, [R1+0x64] ;  /* 0x0000640001027983 */ /* 0x000ee20000300800 */
[----:B------:R-:W-:-:S02]  /*34c0*/  HADD2.F32 R188, -RZ, R192.H1_H1 ;  /* 0x300000c0ffbc7230 */ /* 0x000fc40000004100 */
[--C-:B------:R-:W-:Y:S02]  /*34d0*/  HADD2.F32 R192, -RZ, R193.reuse.H0_H0 ;  /* 0x200000c1ffc07230 */ /* 0x100fe40000004100 */
[----:B------:R-:W-:Y:S02]  /*34e0*/  HADD2.F32 R189, -RZ, R193.H1_H1 ;  /* 0x300000c1ffbd7230 */ /* 0x000fe40000004100 */
[--C-:B------:R-:W-:Y:S02]  /*34f0*/  HADD2.F32 R193, -RZ, R194.reuse.H0_H0 ;  /* 0x200000c2ffc17230 */ /* 0x100fe40000004100 */
[----:B------:R-:W-:Y:S02]  /*3500*/  HADD2.F32 R194, -RZ, R194.H1_H1 ;  /* 0x300000c2ffc27230 */ /* 0x000fe40000004100 */
[--C-:B------:R-:W-:Y:S02]  /*3510*/  HADD2.F32 R220, -RZ, R195.reuse.H0_H0 ;  /* 0x200000c3ffdc7230 */ /* 0x100fe40000004100 */
[----:B------:R-:W-:Y:S01]  /*3520*/  FMUL.FTZ R231, R231, R188 ;  /* 0x000000bce7e77220 */ /* 0x000fe20000410000 */
[----:B------:R-:W-:-:S02]  /*3530*/  HADD2.F32 R195, -RZ, R195.H1_H1 ;  /* 0x300000c3ffc37230 */ /* 0x000fc40000004100 */
[----:B------:R-:W-:Y:S01]  /*3540*/  FMUL.FTZ R230, R230, R192 ;  /* 0x000000c0e6e67220 */ /* 0x000fe20000410000 */
[----:B------:R-:W-:Y:S01]  /*3550*/  FMUL.FTZ R229, R229, R189 ;  /* 0x000000bde5e57220 */ /* 0x000fe20000410000 */
[----:B------:R-:W-:Y:S01]  /*3560*/  FMUL.FTZ R228, R228, R193 ;  /* 0x000000c1e4e47220 */ /* 0x000fe20000410000 */
[----:B------:R-:W-:Y:S01]  /*3570*/  FMUL.FTZ R227, R227, R194 ;  /* 0x000000c2e3e37220 */ /* 0x000fe20000410000 */
[-C--:B----4-:R-:W-:Y:S01]  /*3580*/  FMUL.FTZ R226, R226, R220.reuse ;  /* 0x000000dce2e27220 */ /* 0x090fe20000410000 */
[----:B------:R-:W-:Y:S01]  /*3590*/  FMUL.FTZ R225, R225, R195 ;  /* 0x000000c3e1e17220 */ /* 0x000fe20000410000 */
[----:B------:R-:W-:Y:S01]  /*35a0*/  FADD.FTZ R109, R109, R188 ;  /* 0x000000bc6d6d7221 */ /* 0x000fe20000010000 */
[----:B------:R-:W-:Y:S01]  /*35b0*/  FADD.FTZ R110, R110, R192 ;  /* 0x000000c06e6e7221 */ /* 0x000fe20000010000 */
        /* <DEDUP_REMOVED lines=8> */
[----:B------:R-:W-:Y:S01]  /*3640*/  FFMA.FTZ R185, R23, R194, R185 ;  /* 0x000000c217b97223 */ /* 0x000fe200000100b9 */
[----:B------:R-:W-:Y:S01]  /*3650*/  FFMA.FTZ R191, R198, R192, R191 ;  /* 0x000000c0c6bf7223 */ /* 0x000fe200000100bf */
[----:B------:R-:W-:Y:S01]  /*3660*/  FFMA.FTZ R190, R196, R193, R190 ;  /* 0x000000c1c4be7223 */ /* 0x000fe200000100be */
[----:B------:R-:W-:-:S05]  /*3670*/  FFMA.FTZ R2, R218, R188, R2 ;  /* 0x000000bcda027223 */ /* 0x000fca0000010002 */
[----:B------:R1:W-:Y:S04]  /*3680*/  STL [R1+0x64], R2 ;  /* 0x0000640201007387 */ /* 0x0003e80000100800 */
[----:B------:R-:W-:Y:S04]  /*3690*/  STL [R1+0x68], R191 ;  /* 0x000068bf01007387 */ /* 0x000fe80000100800 */
[----:B------:R2:W-:Y:S01]  /*36a0*/  STL [R1+0x6c], R184 ;  /* 0x00006cb801007387 */ /* 0x0005e20000100800 */
[----:B-1----:R-:W-:-:S03]  /*36b0*/  FADD.FTZ R2, R216, R232 ;  /* 0x000000e8d8027221 */ /* 0x002fc60000010000 */
[----:B------:R0:W-:Y:S01]  /*36c0*/  STL [R1+0x50], R190 ;  /* 0x000050be01007387 */ /* 0x0001e20000100800 */
[----:B--2---:R-:W-:Y:S01]  /*36d0*/  FFMA.FTZ R184, R199, R232, R3 ;  /* 0x000000e8c7b87223 */ /* 0x004fe20000010003 */
[----:B------:R-:W-:Y:S02]  /*36e0*/  FADD.FTZ R3, R2, R231 ;  /* 0x000000e702037221 */ /* 0x000fe40000010000 */
[----:B------:R0:W-:Y:S01]  /*36f0*/  STL [R1+0x54], R185 ;  /* 0x000054b901007387 */ /* 0x0001e20000100800 */
[----:B------:R-:W-:Y:S01]  /*3700*/  FFMA.FTZ R2, R218, R231, R184 ;  /* 0x000000e7da027223 */ /* 0x000fe200000100b8 */
[----:B------:R-:W-:Y:S02]  /*3710*/  FADD.FTZ R3, R3, R230 ;  /* 0x000000e603037221 */ /* 0x000fe40000010000 */
        /* <DEDUP_REMOVED lines=13> */
.L_x_18021:
[----:B------:R-:W-:Y:S05]  /*37f0*/  BSYNC.RECONVERGENT B1 ;  /* 0x0000000000017941 */ /* 0x000fea0003800200 */
.L_x_18020:
[----:B------:R-:W-:Y:S01]  /*3800*/  ISETP.NE.U32.AND P6, PT, RZ, UR10, PT ;  /* 0x0000000aff007c0c */ /* 0x000fe2000bfc5070 */
[----:B------:R-:W-:-:S03]  /*3810*/  UMOV UR4, 0xffffffff ;  /* 0xffffffff00047882 */ /* 0x000fc60000000000 */
[----:B------:R-:W-:-:S04]  /*3820*/  ISETP.NE.AND.EX P6, PT, RZ, UR11, PT, P6 ;  /* 0x0000000bff007c0c */ /* 0x000fc8000bfc5360 */
[----:B------:R-:W-:Y:S01]  /*3830*/  P2R R190, PR, RZ, 0x40 ;  /* 0x00000040ffbe7803 */ /* 0x000fe20000000000 */
[----:B------:R-:W-:Y:S08]  /*3840*/  BRA.DIV UR4, `(.L_x_18022) ;  /* 0x0000007e04107947 */ /* 0x000ff0000b800000 */
[----:B------:R-:W0:Y:S02]  /*3850*/  SHFL.BFLY PT, R2, R216, 0x1, 0x1f ;  /* 0x0c201f00d8027f89 */ /* 0x000e2400000e0000 */
[----:B0-----:R-:W-:Y:S02]  /*3860*/  FADD.FTZ R188, R2, R216 ;  /* 0x000000d802bc7221 */ /* 0x001fe40000010000 */
[----:B------:R-:W1:Y:S02]  /*3870*/  SHFL.BFLY PT, R2, R3, 0x1, 0x1f ;  /* 0x0c201f0003027f89 */ /* 0x000e6400000e0000 */
[----:B-1----:R-:W-:Y:S02]  /*3880*/  FADD.FTZ R187, R2, R3 ;  /* 0x0000000302bb7221 */ /* 0x002fe40000010000 */
        /* <DEDUP_REMOVED lines=12> */
[----:B------:R0:W1:Y:S04]  /*3950*/  SHFL.BFLY PT, R187, R3, 0x10, 0x1f ;  /* 0x0e001f0003bb7f89 */ /* 0x00006800000e0000 */
[----:B------:R0:W2:Y:S02]  /*3960*/  SHFL.BFLY PT, R184, R188, 0x10, 0x1f ;  /* 0x0e001f00bcb87f89 */ /* 0x0000a400000e0000 */
.L_x_18092:
        /* <DEDUP_REMOVED lines=16> */
[----:B------:R1:W5:Y:S04]  /*3a70*/  LDL R192, [R1+0x4] ;  /* 0x0000040001c07983 */ /* 0x0003680000100800 */
        /* <DEDUP_REMOVED lines=23> */
[----:B------:R-:W-:-:S04]  /*3bf0*/  HADD2.F32 R188, -RZ, R186.H0_H0 ;  /* 0x200000baffbc7230 */ /* 0x000fc80000004100 */
        /* <DEDUP_REMOVED lines=9> */
[----:B------:R-:W-:Y:S01]  /*3c90*/  FMUL.FTZ R189, R21, R188 ;  /* 0x000000bc15bd7220 */ /* 0x000fe20000410000 */
[----:B------:R-:W-:-:S03]  /*3ca0*/  HADD2.F32 R188, -RZ, R186.H1_H1 ;  /* 0x300000baffbc7230 */ /* 0x000fc60000004100 */
[----:B------:R-:W-:-:S04]  /*3cb0*/  FMUL.FTZ R186, R189, R20 ;  /* 0x00000014bdba7220 */ /* 0x000fc80000410000 */
[----:B------:R-:W-:Y:S01]  /*3cc0*/  FFMA.FTZ R101, R186, R188, R101 ;  /* 0x000000bcba657223 */ /* 0x000fe20000010065 */
        /* <DEDUP_REMOVED lines=13> */
[----:B------:R-:W-:Y:S01]  /*3da0*/  FMUL.FTZ R185, R189, R20 ;  /* 0x00000014bdb97220 */ /* 0x000fe20000410000 */
[--C-:B------:R-:W-:Y:S02]  /*3db0*/  HADD2.F32 R189, -RZ, R184.reuse.H0_H0 ;  /* 0x200000b8ffbd7230 */ /* 0x100fe40000004100 */
[----:B------:R-:W-:Y:S02]  /*3dc0*/  HADD2.F32 R184, -RZ, R184.H1_H1 ;  /* 0x300000b8ffb87230 */ /* 0x000fe40000004100 */
[----:B------:R-:W-:Y:S01]  /*3dd0*/  FFMA.FTZ R27, R185, R188, R27 ;  /* 0x000000bcb91b7223 */ /* 0x000fe2000001001b */
[----:B------:R-:W-:-:S05]  /*3de0*/  FMUL.FTZ R185, R175, R185 ;  /* 0x000000b9afb97220 */ /* 0x000fca0000410000 */
[----:B------:R-:W-:Y:S01]  /*3df0*/  F2FP.F16.F32.PACK_AB R185, R185, R102 ;  /* 0x00000066b9b9723e */ /* 0x000fe200000000ff */
[----:B------:R-:W-:-:S04]  /*3e00*/  FFMA.FTZ R102, R0, R2, R3 ;  /* 0x0000000200667223 */ /* 0x000fc80000010003 */
        /* <DEDUP_REMOVED lines=11> */
[----:B------:R-:W-:Y:S01]  /*3ec0*/  F2FP.F16.F32.PACK_AB R184, R24, R25 ;  /* 0x0000001918b8723e */ /* 0x000fe200000000ff */
[----:B------:R-:W-:Y:S06]  /*3ed0*/  BRA `(.L_x_18028) ;  /* 0x0000000000f07947 */ /* 0x000fec0003800000 */
.L_x_18027:
[-CC-:B-----5:R-:W-:Y:S01]  /*3ee0*/  FFMA.FTZ R176, R0, R2.reuse, R3.reuse ;  /* 0x0000000200b07223 */ /* 0x1a0fe20000010003 */
[----:B------:R-:W-:Y:S01]  /*3ef0*/  FFMA.FTZ R177, R215, R2, R3 ;  /* 0x00000002d7b17223 */ /* 0x000fe20000010003 */
[----:B------:R-:W-:Y:S02]  /*3f00*/  HADD2.F32 R178, -RZ, R184.H0_H0 ;  /* 0x200000b8ffb27230 */ /* 0x000fe40000004100 */
[----:B------:R-:W-:Y:S01]  /*3f10*/  FADD.FTZ R176, R219, -R176 ;  /* 0x800000b0dbb07221 */ /* 0x000fe20000010000 */
[----:B------:R-:W-:Y:S01]  /*3f20*/  FADD.FTZ R177, R220, -R177 ;  /* 0x800000b1dcb17221 */ /* 0x000fe20000010000 */
[--C-:B------:R-:W-:Y:S02]  /*3f30*/  HADD2.F32 R181, -RZ, R185.reuse.H0_H0 ;  /* 0x200000b9ffb57230 */ /* 0x100fe40000004100 */
[C---:B------:R-:W-:Y:S01]  /*3f40*/  FMUL.FTZ R176, R21.reuse, R176 ;  /* 0x000000b015b07220 */ /* 0x040fe20000410000 */
[----:B------:R-:W-:Y:S01]  /*3f50*/  FMUL.FTZ R177, R21, R177 ;  /* 0x000000b115b17220 */ /* 0x000fe20000410000 */
[----:B------:R-:W-:-:S02]  /*3f60*/  HADD2.F32 R182, -RZ, R185.H1_H1 ;  /* 0x300000b9ffb67230 */ /* 0x000fc40000004100 */
[----:B------:R-:W-:-:S04]  /*3f70*/  FMUL.FTZ R180, R176, R20 ;  /* 0x00000014b0b47220 */ /* 0x000fc80000410000 */
[----:B------:R-:W-:Y:S01]  /*3f80*/  FFMA.FTZ R189, R180, R178, R24 ;  /* 0x000000b2b4bd7223 */ /* 0x000fe20000010018 */
[----:B------:R-:W-:Y:S02]  /*3f90*/  HADD2.F32 R178, -RZ, R184.H1_H1 ;  /* 0x300000b8ffb27230 */ /* 0x000fe40000004100 */
[----:B------:R-:W-:Y:S01]  /*3fa0*/  FMUL.FTZ R24, R177, R20 ;  /* 0x00000014b1187220 */ /* 0x000fe20000410000 */
[----:B------:R-:W-:-:S03]  /*3fb0*/  FMUL.FTZ R180, R172, R180 ;  /* 0x000000b4acb47220 */ /* 0x000fc60000410000 */
[----:B------:R-:W-:Y:S01]  /*3fc0*/  FFMA.FTZ R188, R24, R178, R25 ;  /* 0x000000b218bc7223 */ /* 0x000fe20000010019 */
[----:B------:R-:W-:Y:S01]  /*3fd0*/  FFMA.FTZ R25, R214, R2, R3 ;  /* 0x00000002d6197223 */ /* 0x000fe20000010003 */
[----:B------:R-:W-:-:S03]  /*3fe0*/  FMUL.FTZ R24, R173, R24 ;  /* 0x00000018ad187220 */ /* 0x000fc60000410000 */
[----:B------:R-:W-:Y:S01]  /*3ff0*/  FADD.FTZ R178, R216, -R25 ;  /* 0x80000019d8b27221 */ /* 0x000fe20000010000 */
[--C-:B------:R-:W-:Y:S01]  /*4000*/  FFMA.FTZ R25, R213, R2, R3.reuse ;  /* 0x00000002d5197223 */ /* 0x100fe20000010003 */
[----:B------:R-:W-:Y:S01]  /*4010*/  F2FP.F16.F32.PACK_AB R184, R24, R180 ;  /* 0x000000b418b8723e */ /* 0x000fe200000000ff */
[----:B------:R-:W-:Y:S01]  /*4020*/  FFMA.FTZ R24, R211, R2, R3 ;  /* 0x00000002d3187223 */ /* 0x000fe20000010003 */
[----:B------:R-:W-:Y:S01]  /*4030*/  FMUL.FTZ R178, R21, R178 ;  /* 0x000000b215b27220 */ /* 0x000fe20000410000 */
[----:B------:R-:W-:-:S03]  /*4040*/  FADD.FTZ R179, R195, -R25 ;  /* 0x80000019c3b37221 */ /* 0x000fc60000010000 */
[----:B------:R-:W-:Y:S01]  /*4050*/  FMUL.FTZ R25, R178, R20 ;  /* 0x00000014b2197220 */ /* 0x000fe20000410000 */
[----:B------:R-:W-:-:S03]  /*4060*/  FMUL.FTZ R179, R21, R179 ;  /* 0x000000b315b37220 */ /* 0x000fc60000410000 */
[----:B------:R-:W-:Y:S01]  /*4070*/  FFMA.FTZ R26, R25, R181, R26 ;  /* 0x000000b5191a7223 */ /* 0x000fe2000001001a */
[----:B------:R-:W-:Y:S01]  /*4080*/  FMUL.FTZ R181, R179, R20 ;  /* 0x00000014b3b57220 */ /* 0x000fe20000410000 */
[----:B------:R-:W-:-:S03]  /*4090*/  FMUL.FTZ R25, R174, R25 ;  /* 0x00000019ae197220 */ /* 0x000fc60000410000 */
[----:B------:R-:W-:Y:S01]  /*40a0*/  FFMA.FTZ R27, R181, R182, R27 ;  /* 0x000000b6b51b7223 */ /* 0x000fe2000001001b */
[----:B------:R-:W-:Y:S01]  /*40b0*/  FMUL.FTZ R181, R175, R181 ;  /* 0x000000b5afb57220 */ /* 0x000fe20000410000 */
[----:B------:R-:W-:-:S04]  /*40c0*/  HADD2.F32 R182, -RZ, R186.H1_H1 ;  /* 0x300000baffb67230 */ /* 0x000fc80000004100 */
[----:B------:R-:W-:Y:S01]  /*40d0*/  F2FP.F16.F32.PACK_AB R185, R181, R25 ;  /* 0x00000019b5b9723e */ /* 0x000fe200000000ff */
[----:B------:R-:W-:Y:S01]  /*40e0*/  FFMA.FTZ R25, R212, R2, R3 ;  /* 0x00000002d4197223 */ /* 0x000fe20000010003 */
[----:B------:R-:W-:-:S03]  /*40f0*/  FADD.FTZ R181, R193, -R24 ;  /* 0x80000018c1b57221 */ /* 0x000fc60000010000 */
[----:B------:R-:W-:Y:S01]  /*4100*/  FADD.FTZ R25, R194, -R25 ;  /* 0x80000019c2197221 */ /* 0x000fe20000010000 */
[----:B------:R-:W-:-:S03]  /*4110*/  FMUL.FTZ R181, R21, R181 ;  /* 0x000000b515b57220 */ /* 0x000fc60000410000 */
[----:B------:R-:W-:Y:S01]  /*4120*/  FMUL.FTZ R180, R21, R25 ;  /* 0x0000001915b47220 */ /* 0x000fe20000410000 */
[----:B------:R-:W-:-:S03]  /*4130*/  HADD2.F32 R25, -RZ, R186.H0_H0 ;  /* 0x200000baff197230 */ /* 0x000fc60000004100 */
[----:B------:R-:W-:-:S04]  /*4140*/  FMUL.FTZ R24, R180, R20 ;  /* 0x00000014b4187220 */ /* 0x000fc80000410000 */
[----:B------:R-:W-:Y:S01]  /*4150*/  FFMA.FTZ R100, R24, R25, R100 ;  /* 0x0000001918647223 */ /* 0x000fe20000010064 */
[----:B------:R-:W-:Y:S01]  /*4160*/  FMUL.FTZ R25, R181, R20 ;  /* 0x00000014b5197220 */ /* 0x000fe20000410000 */
[----:B------:R-:W-:-:S03]  /*4170*/  FMUL.FTZ R24, R168, R24 ;  /* 0x00000018a8187220 */ /* 0x000fc60000410000 */
[----:B------:R-:W-:Y:S01]  /*4180*/  FFMA.FTZ R101, R25, R182, R101 ;  /* 0x000000b619657223 */ /* 0x000fe20000010065 */
[----:B------:R-:W-:Y:S01]  /*4190*/  FFMA.FTZ R182, R210, R2, R3 ;  /* 0x00000002d2b67223 */ /* 0x000fe20000010003 */
[----:B------:R-:W-:-:S03]  /*41a0*/  FMUL.FTZ R25, R169, R25 ;  /* 0x00000019a9197220 */ /* 0x000fc60000410000 */
[----:B------:R-:W-:Y:S02]  /*41b0*/  FADD.FTZ R182, R192, -R182 ;  /* 0x800000b6c0b67221 */ /* 0x000fe40000010000 */
[----:B------:R-:W-:Y:S01]  /*41c0*/  F2FP.F16.F32.PACK_AB R186, R25, R24 ;  /* 0x0000001819ba723e */ /* 0x000fe200000000ff */
[----:B------:R-:W-:Y:S02]  /*41d0*/  HADD2.F32 R25, -RZ, R187.H0_H0 ;  /* 0x200000bbff197230 */ /* 0x000fe40000004100 */
[----:B------:R-:W-:-:S04]  /*41e0*/  FMUL.FTZ R182, R21, R182 ;  /* 0x000000b615b67220 */ /* 0x000fc80000410000 */
[----:B------:R-:W-:-:S04]  /*41f0*/  FMUL.FTZ R24, R182, R20 ;  /* 0x00000014b6187220 */ /* 0x000fc80000410000 */
[----:B------:R-:W-:Y:S01]  /*4200*/  FFMA.FTZ R190, R24, R25, R102 ;  /* 0x0000001918be7223 */ /* 0x000fe20000010066 */
[----:B------:R-:W-:Y:S01]  /*4210*/  FFMA.FTZ R25, R209, R2, R3 ;  /* 0x00000002d1197223 */ /* 0x000fe20000010003 */
[----:B------:R-:W-:Y:S02]  /*4220*/  HADD2.F32 R102, -RZ, R187.H1_H1 ;  /* 0x300000bbff667230 */ /* 0x000fe40000004100 */
[----:B------:R-:W-:Y:S01]  /*4230*/  FMUL.FTZ R24, R170, R24 ;  /* 0x00000018aa187220 */ /* 0x000fe20000410000 */
[----:B------:R-:W-:-:S04]  /*4240*/  FADD.FTZ R25, R191, -R25 ;  /* 0x80000019bf197221 */ /* 0x000fc80000010000 */
[----:B------:R-:W-:-:S04]  /*4250*/  FMUL.FTZ R183, R21, R25 ;  /* 0x0000001915b77220 */ /* 0x000fc80000410000 */
[----:B------:R-:W-:-:S04]  /*4260*/  FMUL.FTZ R25, R183, R20 ;  /* 0x00000014b7197220 */ /* 0x000fc80000410000 */
[----:B------:R-:W-:Y:S01]  /*4270*/  FFMA.FTZ R103, R25, R102, R103 ;  /* 0x0000006619677223 */ /* 0x000fe20000010067 */
[----:B------:R-:W-:-:S05]  /*4280*/  FMUL.FTZ R25, R171, R25 ;  /* 0x00000019ab197220 */ /* 0x000fca0000410000 */
[----:B------:R-:W-:-:S07]  /*4290*/  F2FP.F16.F32.PACK_AB R187, R25, R24 ;  /* 0x0000001819bb723e */ /* 0x000fce00000000ff */
.L_x_18028:
        /* <DEDUP_REMOVED lines=11> */
.L_x_18026:
[----:B------:R-:W-:Y:S05]  /*4350*/  BSYNC.RECONVERGENT B2 ;  /* 0x0000000000027941 */ /* 0x000fea0003800200 */
.L_x_18025:
        /* <DEDUP_REMOVED lines=9> */
[-CC-:B------:R-:W-:Y:S01]  /*43f0*/  FFMA.FTZ R177, R207, R2.reuse, R3.reuse ;  /* 0x00000002cfb17223 */ /* 0x180fe20000010003 */
[----:B-----5:R-:W-:Y:S02]  /*4400*/  HADD2.F32 R178, -RZ, R184.H0_H0 ;  /* 0x200000b8ffb27230 */ /* 0x020fe40000004100 */
[----:B------:R-:W-:Y:S01]  /*4410*/  FFMA.FTZ R179, R205, R2, R3 ;  /* 0x00000002cdb37223 */ /* 0x000fe20000010003 */
[----:B------:R-:W-:Y:S01]  /*4420*/  FADD.FTZ R176, R252, -R176 ;  /* 0x800000b0fcb07221 */ /* 0x000fe20000010000 */
[----:B------:R-:W-:Y:S01]  /*4430*/  FADD.FTZ R177, R251, -R177 ;  /* 0x800000b1fbb17221 */ /* 0x000fe20000010000 */
[--C-:B------:R-:W-:Y:S02]  /*4440*/  HADD2.F32 R183, -RZ, R185.reuse.H0_H0 ;  /* 0x200000b9ffb77230 */ /* 0x100fe40000004100 */
[----:B------:R-:W-:Y:S01]  /*4450*/  FADD.FTZ R179, R249, -R179 ;  /* 0x800000b3f9b37221 */ /* 0x000fe20000010000 */
[C---:B------:R-:W-:Y:S01]  /*4460*/  FMUL.FTZ R176, R21.reuse, R176 ;  /* 0x000000b015b07220 */ /* 0x040fe20000410000 */
[----:B------:R-:W-:Y:S01]  /*4470*/  FMUL.FTZ R177, R21, R177 ;  /* 0x000000b115b17220 */ /* 0x000fe20000410000 */
[----:B------:R-:W-:-:S02]  /*4480*/  HADD2.F32 R185, -RZ, R185.H1_H1 ;  /* 0x300000b9ffb97230 */ /* 0x000fc40000004100 */
[----:B------:R-:W-:Y:S01]  /*4490*/  FMUL.FTZ R179, R21, R179 ;  /* 0x000000b315b37220 */ /* 0x000fe20000410000 */
[-C--:B------:R-:W-:Y:S01]  /*44a0*/  FMUL.FTZ R180, R176, R20.reuse ;  /* 0x00000014b0b47220 */ /* 0x080fe20000410000 */
[----:B------:R-:W-:-:S03]  /*44b0*/  FMUL.FTZ R181, R177, R20 ;  /* 0x00000014b1b57220 */ /* 0x000fc60000410000 */
[----:B------:R-:W-:Y:S01]  /*44c0*/  FFMA.FTZ R96, R180, R178, R96 ;  /* 0x000000b2b4607223 */ /* 0x000fe20000010060 */
[----:B------:R-:W-:Y:S02]  /*44d0*/  HADD2.F32 R178, -RZ, R184.H1_H1 ;  /* 0x300000b8ffb27230 */ /* 0x000fe40000004100 */
[----:B------:R-:W-:-:S03]  /*44e0*/  FMUL.FTZ R180, R164, R180 ;  /* 0x000000b4a4b47220 */ /* 0x000fc60000410000 */
[----:B------:R-:W-:Y:S01]  /*44f0*/  FFMA.FTZ R97, R181, R178, R97 ;  /* 0x000000b2b5617223 */ /* 0x000fe20000010061 */
[----:B------:R-:W-:Y:S01]  /*4500*/  FFMA.FTZ R178, R206, R2, R3 ;  /* 0x00000002ceb27223 */ /* 0x000fe20000010003 */
[----:B------:R-:W-:-:S03]  /*4510*/  FMUL.FTZ R181, R165, R181 ;  /* 0x000000b5a5b57220 */ /* 0x000fc60000410000 */
[----:B------:R-:W-:Y:S02]  /*4520*/  FADD.FTZ R178, R250, -R178 ;  /* 0x800000b2fab27221 */ /* 0x000fe40000010000 */
[----:B------:R-:W-:Y:S01]  /*4530*/  F2FP.F16.F32.PACK_AB R184, R181, R180 ;  /* 0x000000b4b5b8723e */ /* 0x000fe200000000ff */
[--C-:B------:R-:W-:Y:S01]  /*4540*/  FFMA.FTZ R180, R204, R2, R3.reuse ;  /* 0x00000002ccb47223 */ /* 0x100fe20000010003 */
[----:B------:R-:W-:Y:S01]  /*4550*/  FMUL.FTZ R178, R21, R178 ;  /* 0x000000b215b27220 */ /* 0x000fe20000410000 */
[----:B------:R-:W-:Y:S02]  /*4560*/  FFMA.FTZ R181, R203, R2, R3 ;  /* 0x00000002cbb57223 */ /* 0x000fe40000010003 */
[----:B------:R-:W-:Y:S01]  /*4570*/  FADD.FTZ R180, R248, -R180 ;  /* 0x800000b4f8b47221 */ /* 0x000fe20000010000 */
[----:B------:R-:W-:Y:S01]  /*4580*/  FMUL.FTZ R182, R178, R20 ;  /* 0x00000014b2b67220 */ /* 0x000fe20000410000 */
[----:B------:R-:W-:Y:S02]  /*4590*/  FADD.FTZ R181, R247, -R181 ;  /* 0x800000b5f7b57221 */ /* 0x000fe40000010000 */
[----:B------:R-:W-:Y:S01]  /*45a0*/  FMUL.FTZ R180, R21, R180 ;  /* 0x000000b415b47220 */ /* 0x000fe20000410000 */
[----:B------:R-:W-:Y:S01]  /*45b0*/  FFMA.FTZ R98, R182, R183, R98 ;  /* 0x000000b7b6627223 */ /* 0x000fe20000010062 */
[----:B------:R-:W-:Y:S01]  /*45c0*/  FMUL.FTZ R183, R179, R20 ;  /* 0x00000014b3b77220 */ /* 0x000fe20000410000 */
[----:B------:R-:W-:Y:S01]  /*45d0*/  FMUL.FTZ R182, R166, R182 ;  /* 0x000000b6a6b67220 */ /* 0x000fe20000410000 */
[----:B------:R-:W-:-:S02]  /*45e0*/  FMUL.FTZ R181, R21, R181 ;  /* 0x000000b515b57220 */ /* 0x000fc40000410000 */
[----:B------:R-:W-:Y:S01]  /*45f0*/  FFMA.FTZ R99, R183, R185, R99 ;  /* 0x000000b9b7637223 */ /* 0x000fe20000010063 */
[----:B------:R-:W-:-:S05]  /*4600*/  FMUL.FTZ R183, R167, R183 ;  /* 0x000000b7a7b77220 */ /* 0x000fca0000410000 */
[----:B------:R-:W-:Y:S01]  /*4610*/  F2FP.F16.F32.PACK_AB R185, R183, R182 ;  /* 0x000000b6b7b9723e */ /* 0x000fe200000000ff */
[----:B------:R-:W-:Y:S02]  /*4620*/  HADD2.F32 R183, -RZ, R186.H0_H0 ;  /* 0x200000baffb77230 */ /* 0x000fe40000004100 */
[----:B------:R-:W-:-:S04]  /*4630*/  FMUL.FTZ R182, R180, R20 ;  /* 0x00000014b4b67220 */ /* 0x000fc80000410000 */
[----:B------:R-:W-:Y:S01]  /*4640*/  FFMA.FTZ R189, R182, R183, R92 ;  /* 0x000000b7b6bd7223 */ /* 0x000fe2000001005c */
[----:B------:R-:W-:Y:S02]  /*4650*/  HADD2.F32 R183, -RZ, R186.H1_H1 ;  /* 0x300000baffb77230 */ /* 0x000fe40000004100 */
[----:B------:R-:W-:-:S04]  /*4660*/  FMUL.FTZ R92, R181, R20 ;  /* 0x00000014b55c7220 */ /* 0x000fc80000410000 */
[----:B------:R-:W-:Y:S01]  /*4670*/  FFMA.FTZ R188, R92, R183, R93 ;  /* 0x000000b75cbc7223 */ /* 0x000fe2000001005d */
[----:B------:R-:W-:Y:S01]  /*4680*/  FMUL.FTZ R93, R160, R182 ;  /* 0x000000b6a05d7220 */ /* 0x000fe20000410000 */
        /* <DEDUP_REMOVED lines=16> */
[----:B------:R-:W-:Y:S01]  /*4790*/  F2FP.F16.F32.PACK_AB R187, R93, R92 ;  /* 0x0000005c5dbb723e */ /* 0x000fe200000000ff */
[----:B------:R-:W-:Y:S06]  /*47a0*/  BRA `(.L_x_18032) ;  /* 0x0000000000f07947 */ /* 0x000fec0003800000 */
.L_x_18031:
[----:B------:R-:W-:Y:S01]  /*47b0*/  FFMA.FTZ R188, R202, R2, R3 ;  /* 0x00000002cabc7223 */ /* 0x000fe20000010003 */
[--C-:B-----5:R-:W-:Y:S02]  /*47c0*/  HADD2.F32 R190, -RZ, R187.reuse.H0_H0 ;  /* 0x200000bbffbe7230 */ /* 0x120fe40000004100 */
[----:B------:R-:W-:Y:S02]  /*47d0*/  HADD2.F32 R187, -RZ, R187.H1_H1 ;  /* 0x300000bbffbb7230 */ /* 0x000fe40000004100 */
[----:B------:R-:W-:Y:S01]  /*47e0*/  FADD.FTZ R188, R246, -R188 ;  /* 0x800000bcf6bc7221 */ /* 0x000fe20000010000 */
[--C-:B------:R-:W-:Y:S02]  /*47f0*/  HADD2.F32 R189, -RZ, R186.reuse.H0_H0 ;  /* 0x200000baffbd7230 */ /* 0x100fe40000004100 */
[----:B------:R-:W-:Y:S02]  /*4800*/  HADD2.F32 R186, -RZ, R186.H1_H1 ;  /* 0x300000baffba7230 */ /* 0x000fe40000004100 */
        /* <DEDUP_REMOVED lines=25> */
[----:B------:R-:W-:Y:S01]  /*49a0*/  FFMA.FTZ R92, R206, R2, R3 ;  /* 0x00000002ce5c7223 */ /* 0x000fe20000010003 */
[----:B------:R-:W-:-:S03]  /*49b0*/  HADD2.F32 R94, -RZ, R185.H1_H1 ;  /* 0x300000b9ff5e7230 */ /* 0x000fc60000004100 */
        /* <DEDUP_REMOVED lines=11> */
[----:B------:R-:W-:-:S04]  /*4a70*/  HADD2.F32 R94, -RZ, R184.H1_H1 ;  /* 0x300000b8ff5e7230 */ /* 0x000fc80000004100 */
[----:B------:R-:W-:Y:S01]  /*4a80*/  F2FP.F16.F32.PACK_AB R185, R93, R92 ;  /* 0x0000005c5db9723e */ /* 0x000fe200000000ff */
[----:B------:R-:W-:Y:S01]  /*4a90*/  FFMA.FTZ R92, R208, R2, R3 ;  /* 0x00000002d05c7223 */ /* 0x000fe20000010003 */
[----:B------:R-:W-:-:S03]  /*4aa0*/  HADD2.F32 R93, -RZ, R184.H0_H0 ;  /* 0x200000b8ff5d7230 */ /* 0x000fc60000004100 */
        /* <DEDUP_REMOVED lines=12> */
.L_x_18032:
        /* <DEDUP_REMOVED lines=11> */
.L_x_18030:
[----:B------:R-:W-:Y:S05]  /*4c20*/  BSYNC.RECONVERGENT B2 ;  /* 0x0000000000027941 */ /* 0x000fea0003800200 */
.L_x_18029:
        /* <DEDUP_REMOVED lines=69> */
.L_x_18035:
        /* <DEDUP_REMOVED lines=60> */
.L_x_18036:
        /* <DEDUP_REMOVED lines=11> */
.L_x_18034:
[----:B------:R-:W-:Y:S05]  /*54f0*/  BSYNC.RECONVERGENT B2 ;  /* 0x0000000000027941 */ /* 0x000fea0003800200 */
.L_x_18033:
        /* <DEDUP_REMOVED lines=69> */
.L_x_18039:
[----:B-----5:R-:W-:Y:S01]  /*5950*/  FFMA.FTZ R188, R6, R2, R3 ;  /* 0x0000000206bc7223 */ /* 0x020fe20000010003 */
[--C-:B------:R-:W-:Y:S02]  /*5960*/  HADD2.F32 R190, -RZ, R187.reuse.H0_H0 ;  /* 0x200000bbffbe7230 */ /* 0x100fe40000004100 */
        /* <DEDUP_REMOVED lines=58> */
.L_x_18040:
        /* <DEDUP_REMOVED lines=11> */
.L_x_18038:
[----:B------:R-:W-:Y:S05]  /*5dc0*/  BSYNC.RECONVERGENT B2 ;  /* 0x0000000000027941 */ /* 0x000fea0003800200 */
.L_x_18037:
        /* <DEDUP_REMOVED lines=14> */
[----:B------:R-:W-:Y:S01]  /*5eb0*/  FMUL.FTZ R177, R21, R177 ;  /* 0x000000b115b17220 */ /* 0x000fe20000410000 */
[----:B------:R-:W-:-:S02]  /*5ec0*/  HADD2.F32 R181, -RZ, R185.H0_H0 ;  /* 0x200000b9ffb57230 */ /* 0x000fc40000004100 */
[----:B------:R-:W-:Y:S01]  /*5ed0*/  FMUL.FTZ R178, R176, R20 ;  /* 0x00000014b0b27220 */ /* 0x000fe20000410000 */
[----:B------:R-:W-:-:S03]  /*5ee0*/  HADD2.F32 R182, -RZ, R185.H1_H1 ;  /* 0x300000b9ffb67230 */ /* 0x000fc60000004100 */
[----:B------:R-:W-:Y:S01]  /*5ef0*/  FFMA.FTZ R72, R178, R179, R72 ;  /* 0x000000b3b2487223 */ /* 0x000fe20000010048 */
[----:B------:R-:W-:Y:S01]  /*5f00*/  FMUL.FTZ R179, R177, R20 ;  /* 0x00000014b1b37220 */ /* 0x000fe20000410000 */
[----:B------:R-:W-:-:S03]  /*5f10*/  FMUL.FTZ R178, R140, R178 ;  /* 0x000000b28cb27220 */ /* 0x000fc60000410000 */
[----:B------:R-:W-:Y:S01]  /*5f20*/  FFMA.FTZ R73, R179, R180, R73 ;  /* 0x000000b4b3497223 */ /* 0x000fe20000010049 */
        /* <DEDUP_REMOVED lines=17> */
[--C-:B------:R-:W-:Y:S02]  /*6040*/  HADD2.F32 R181, -RZ, R186.reuse.H0_H0 ;  /* 0x200000baffb57230 */ /* 0x100fe40000004100 */
[----:B------:R-:W-:Y:S01]  /*6050*/  FMUL.FTZ R180, R21, R182 ;  /* 0x000000b615b47220 */ /* 0x000fe20000410000 */
[----:B------:R-:W-:-:S03]  /*6060*/  HADD2.F32 R186, -RZ, R186.H1_H1 ;  /* 0x300000baffba7230 */ /* 0x000fc60000004100 */
        /* <DEDUP_REMOVED lines=12> */
[----:B------:R-:W-:Y:S01]  /*6130*/  F2FP.F16.F32.PACK_AB R186, R183, R182 ;  /* 0x000000b6b7ba723e */ /* 0x000fe200000000ff */
[----:B------:R-:W-:Y:S02]  /*6140*/  HADD2.F32 R182, -RZ, R187.H1_H1 ;  /* 0x300000bbffb67230 */ /* 0x000fe40000004100 */
[----:B------:R-:W-:Y:S01]  /*6150*/  FMUL.FTZ R183, R21, R188 ;  /* 0x000000bc15b77220 */ /* 0x000fe20000410000 */
[----:B------:R-:W-:-:S03]  /*6160*/  FADD.FTZ R2, R226, -R2 ;  /* 0x80000002e2027221 */ /* 0x000fc60000010000 */
[----:B------:R-:W-:-:S04]  /*6170*/  FMUL.FTZ R188, R183, R20 ;  /* 0x00000014b7bc7220 */ /* 0x000fc80000410000 */
[----:B------:R-:W-:Y:S01]  /*6180*/  FFMA.FTZ R189, R188, R182, R71 ;  /* 0x000000b6bcbd7223 */ /* 0x000fe20000010047 */
[----:B------:R-:W-:Y:S01]  /*6190*/  FMUL.FTZ R182, R21, R2 ;  /* 0x0000000215b67220 */ /* 0x000fe20000410000 */
[----:B------:R-:W-:-:S03]  /*61a0*/  HADD2.F32 R2, -RZ, R187.H0_H0 ;  /* 0x200000bbff027230 */ /* 0x000fc60000004100 */
[----:B------:R-:W-:-:S04]  /*61b0*/  FMUL.FTZ R3, R182, R20 ;  /* 0x00000014b6037220 */ /* 0x000fc80000410000 */
[----:B------:R-:W-:Y:S01]  /*61c0*/  FFMA.FTZ R70, R3, R2, R70 ;  /* 0x0000000203467223 */ /* 0x000fe20000010046 */
[----:B------:R-:W-:Y:S01]  /*61d0*/  FMUL.FTZ R2, R139, R188 ;  /* 0x000000bc8b027220 */ /* 0x000fe20000410000 */
[----:B------:R-:W-:-:S05]  /*61e0*/  FMUL.FTZ R3, R138, R3 ;  /* 0x000000038a037220 */ /* 0x000fca0000410000 */
[----:B------:R-:W-:Y:S01]  /*61f0*/  F2FP.F16.F32.PACK_AB R187, R2, R3 ;  /* 0x0000000302bb723e */ /* 0x000fe200000000ff */
[----:B------:R-:W-:Y:S06]  /*6200*/  BRA `(.L_x_18043) ;  /* 0x0000000000f07947 */ /* 0x000fec0003800000 */
.L_x_18042:
        /* <DEDUP_REMOVED lines=59> */
[----:B------:R-:W-:-:S07]  /*65c0*/  F2FP.F16.F32.PACK_AB R184, R2, R3 ;  /* 0x0000000302b8723e */ /* 0x000fce00000000ff */
.L_x_18043:
        /* <DEDUP_REMOVED lines=9> */
.L_x_18024:
        /* <DEDUP_REMOVED lines=39> */
[----:B------:R-:W-:Y:S01]  /*68d0*/  FFMA.FTZ R189, R21, R188, R61 ;  /* 0x000000bc15bd7223 */ /* 0x000fe2000001003d */
        /* <DEDUP_REMOVED lines=34> */
[----:B------:R-:W-:Y:S01]  /*6b00*/  F2FP.F16.F32.PACK_AB R184, R24, R25 ;  /* 0x0000001918b8723e */ /* 0x000fe200000000ff */
[----:B------:R-:W-:Y:S06]  /*6b10*/  BRA `(.L_x_18047) ;  /* 0x0000000000f07947 */ /* 0x000fec0003800000 */
.L_x_18046:
[-CC-:B-----5:R-:W-:Y:S01]  /*6b20*/  FFMA.FTZ R176, R0, R2.reuse, R3.reuse ;  /* 0x0000000200b07223 */ /* 0x1a0fe20000010003 */
[----:B------:R-:W-:Y:S01]  /*6b30*/  FFMA.FTZ R177, R215, R2, R3 ;  /* 0x00000002d7b17223 */ /* 0x000fe20000010003 */
[----:B------:R-:W-:Y:S02]  /*6b40*/  HADD2.F32 R178, -RZ, R184.H0_H0 ;  /* 0x200000b8ffb27230 */ /* 0x000fe40000004100 */
[----:B------:R-:W-:Y:S01]  /*6b50*/  FADD.FTZ R176, R219, -R176 ;  /* 0x800000b0dbb07221 */ /* 0x000fe20000010000 */
[----:B------:R-:W-:Y:S01]  /*6b60*/  FADD.FTZ R177, R220, -R177 ;  /* 0x800000b1dcb17221 */ /* 0x000fe20000010000 */
[--C-:B------:R-:W-:Y:S02]  /*6b70*/  HADD2.F32 R181, -RZ, R185.reuse.H0_H0 ;  /* 0x200000b9ffb57230 */ /* 0x100fe40000004100 */
[C---:B------:R-:W-:Y:S01]  /*6b80*/  FFMA.FTZ R176, R21.reuse, R176, R64 ;  /* 0x000000b015b07223 */ /* 0x040fe20000010040 */
[----:B------:R-:W-:Y:S01]  /*6b90*/  FFMA.FTZ R177, R21, R177, R65 ;  /* 0x000000b115b17223 */ /* 0x000fe20000010041 */
        /* <DEDUP_REMOVED lines=13> */
[----:B------:R-:W-:Y:S01]  /*6c70*/  FFMA.FTZ R178, R21, R178, R66 ;  /* 0x000000b215b27223 */ /* 0x000fe20000010042 */
[----:B------:R-:W-:-:S03]  /*6c80*/  FADD.FTZ R179, R195, -R25 ;  /* 0x80000019c3b37221 */ /* 0x000fc60000010000 */
[----:B------:R-:W-:Y:S01]  /*6c90*/  FMUL.FTZ R25, R178, R20 ;  /* 0x00000014b2197220 */ /* 0x000fe20000410000 */
[----:B------:R-:W-:-:S03]  /*6ca0*/  FFMA.FTZ R179, R21, R179, R67 ;  /* 0x000000b315b37223 */ /* 0x000fc60000010043 */
        /* <DEDUP_REMOVED lines=10> */
[----:B------:R-:W-:-:S03]  /*6d50*/  FFMA.FTZ R181, R21, R181, R61 ;  /* 0x000000b515b57223 */ /* 0x000fc6000001003d */
[----:B------:R-:W-:Y:S01]  /*6d60*/  FFMA.FTZ R180, R21, R25, R60 ;  /* 0x0000001915b47223 */ /* 0x000fe2000001003c */
        /* <DEDUP_REMOVED lines=11> */
[----:B------:R-:W-:-:S04]  /*6e20*/  FFMA.FTZ R182, R21, R182, R62 ;  /* 0x000000b615b67223 */ /* 0x000fc8000001003e */
[----:B------:R-:W-:-:S04]  /*6e30*/  FMUL.FTZ R24, R182, R20 ;  /* 0x00000014b6187220 */ /* 0x000fc80000410000 */
[----:B------:R-:W-:Y:S01]  /*6e40*/  FFMA.FTZ R190, R24, R25, R102 ;  /* 0x0000001918be7223 */ /* 0x000fe20000010066 */
[----:B------:R-:W-:Y:S01]  /*6e50*/  FFMA.FTZ R25, R209, R2, R3 ;  /* 0x00000002d1197223 */ /* 0x000fe20000010003 */
[----:B------:R-:W-:Y:S02]  /*6e60*/  HADD2.F32 R102, -RZ, R187.H1_H1 ;  /* 0x300000bbff667230 */ /* 0x000fe40000004100 */
[----:B------:R-:W-:Y:S01]  /*6e70*/  FMUL.FTZ R24, R170, R24 ;  /* 0x00000018aa187220 */ /* 0x000fe20000410000 */
[----:B------:R-:W-:-:S04]  /*6e80*/  FADD.FTZ R25, R191, -R25 ;  /* 0x80000019bf197221 */ /* 0x000fc80000010000 */
[----:B------:R-:W-:-:S04]  /*6e90*/  FFMA.FTZ R183, R21, R25, R63 ;  /* 0x0000001915b77223 */ /* 0x000fc8000001003f */
[----:B------:R-:W-:-:S04]  /*6ea0*/  FMUL.FTZ R25, R183, R20 ;  /* 0x00000014b7197220 */ /* 0x000fc80000410000 */
[----:B------:R-:W-:Y:S01]  /*6eb0*/  FFMA.FTZ R103, R25, R102, R103 ;  /* 0x0000006619677223 */ /* 0x000fe20000010067 */
[----:B------:R-:W-:-:S05]  /*6ec0*/  FMUL.FTZ R25, R171, R25 ;  /* 0x00000019ab197220 */ /* 0x000fca0000410000 */
[----:B------:R-:W-:-:S07]  /*6ed0*/  F2FP.F16.F32.PACK_AB R187, R25, R24 ;  /* 0x0000001819bb723e */ /* 0x000fce00000000ff */
.L_x_18047:
        /* <DEDUP_REMOVED lines=13> */
.L_x_18045:
[----:B------:R-:W-:Y:S05]  /*6fb0*/  BSYNC.RECONVERGENT B2 ;  /* 0x0000000000027941 */ /* 0x000fea0003800200 */
.L_x_18044:
        /* <DEDUP_REMOVED lines=16> */
[C---:B------:R-:W-:Y:S01]  /*70c0*/  FFMA.FTZ R176, R21.reuse, R176, R56 ;  /* 0x000000b015b07223 */ /* 0x040fe20000010038 */
[----:B------:R-:W-:Y:S01]  /*70d0*/  FFMA.FTZ R177, R21, R177, R57 ;  /* 0x000000b115b17223 */ /* 0x000fe20000010039 */
[----:B------:R-:W-:-:S02]  /*70e0*/  HADD2.F32 R185, -RZ, R185.H1_H1 ;  /* 0x300000b9ffb97230 */ /* 0x000fc40000004100 */
[----:B------:R-:W-:Y:S01]  /*70f0*/  FFMA.FTZ R179, R21, R179, R59 ;  /* 0x000000b315b37223 */ /* 0x000fe2000001003b */
        /* <DEDUP_REMOVED lines=11> */
[----:B------:R-:W-:Y:S01]  /*71b0*/  FFMA.FTZ R178, R21, R178, R58 ;  /* 0x000000b215b27223 */ /* 0x000fe2000001003a */
[----:B------:R-:W-:Y:S02]  /*71c0*/  FFMA.FTZ R181, R203, R2, R3 ;  /* 0x00000002cbb57223 */ /* 0x000fe40000010003 */
[----:B------:R-:W-:Y:S01]  /*71d0*/  FADD.FTZ R180, R248, -R180 ;  /* 0x800000b4f8b47221 */ /* 0x000fe20000010000 */
[----:B------:R-:W-:Y:S01]  /*71e0*/  FMUL.FTZ R182, R178, R20 ;  /* 0x00000014b2b67220 */ /* 0x000fe20000410000 */
[----:B------:R-:W-:Y:S02]  /*71f0*/  FADD.FTZ R181, R247, -R181 ;  /* 0x800000b5f7b57221 */ /* 0x000fe40000010000 */
[----:B------:R-:W-:Y:S01]  /*7200*/  FFMA.FTZ R180, R21, R180, R52 ;  /* 0x000000b415b47223 */ /* 0x000fe20000010034 */
[----:B------:R-:W-:Y:S01]  /*7210*/  FFMA.FTZ R98, R182, R183, R98 ;  /* 0x000000b7b6627223 */ /* 0x000fe20000010062 */
[----:B------:R-:W-:Y:S01]  /*7220*/  FMUL.FTZ R183, R179, R20 ;  /* 0x00000014b3b77220 */ /* 0x000fe20000410000 */
[----:B------:R-:W-:Y:S01]  /*7230*/  FMUL.FTZ R182, R166, R182 ;  /* 0x000000b6a6b67220 */ /* 0x000fe20000410000 */
[----:B------:R-:W-:-:S02]  /*7240*/  FFMA.FTZ R181, R21, R181, R53 ;  /* 0x000000b515b57223 */ /* 0x000fc40000010035 */
        /* <DEDUP_REMOVED lines=26> */
[----:B------:R-:W-:Y:S01]  /*73f0*/  F2FP.F16.F32.PACK_AB R187, R93, R92 ;  /* 0x0000005c5dbb723e */ /* 0x000fe200000000ff */
[----:B------:R-:W-:Y:S06]  /*7400*/  BRA `(.L_x_18051) ;  /* 0x0000000000f07947 */ /* 0x000fec0003800000 */
.L_x_18050:
[----:B------:R-:W-:Y:S01]  /*7410*/  FFMA.FTZ R188, R202, R2, R3 ;  /* 0x00000002cabc7223 */ /* 0x000fe20000010003 */
[--C-:B-----5:R-:W-:Y:S02]  /*7420*/  HADD2.F32 R190, -RZ, R187.reuse.H0_H0 ;  /* 0x200000bbffbe7230 */ /* 0x120fe40000004100 */
[----:B------:R-:W-:Y:S02]  /*7430*/  HADD2.F32 R187, -RZ, R187.H1_H1 ;  /* 0x300000bbffbb7230 */ /* 0x000fe40000004100 */
[----:B------:R-:W-:Y:S01]  /*7440*/  FADD.FTZ R188, R246, -R188 ;  /* 0x800000bcf6bc7221 */ /* 0x000fe20000010000 */
[--C-:B------:R-:W-:Y:S02]  /*7450*/  HADD2.F32 R189, -RZ, R186.reuse.H0_H0 ;  /* 0x200000baffbd7230 */ /* 0x100fe40000004100 */
[----:B------:R-:W-:Y:S02]  /*7460*/  HADD2.F32 R186, -RZ, R186.H1_H1 ;  /* 0x300000baffba7230 */ /* 0x000fe40000004100 */
        /* <DEDUP_REMOVED lines=53> */
[----:B------:R-:W-:-:S07]  /*77c0*/  F2FP.F16.F32.PACK_AB R184, R93, R92 ;  /* 0x0000005c5db8723e */ /* 0x000fce00000000ff */
.L_x_18051:
        /* <DEDUP_REMOVED lines=11> */
.L_x_18049:
[----:B------:R-:W-:Y:S05]  /*7880*/  BSYNC.RECONVERGENT B2 ;  /* 0x0000000000027941 */ /* 0x000fea0003800200 */
.L_x_18048:
        /* <DEDUP_REMOVED lines=69> */
.L_x_18054:
        /* <DEDUP_REMOVED lines=60> */
.L_x_18055:
        /* <DEDUP_REMOVED lines=11> */
.L_x_18053:
[----:B------:R-:W-:Y:S05]  /*8150*/  BSYNC.RECONVERGENT B2 ;  /* 0x0000000000027941 */ /* 0x000fea0003800200 */
.L_x_18052:
        /* <DEDUP_REMOVED lines=69> */
.L_x_18058:
[----:B-----5:R-:W-:Y:S01]  /*85b0*/  FFMA.FTZ R188, R6, R2, R3 ;  /* 0x0000000206bc7223 */ /* 0x020fe20000010003 */
[--C-:B------:R-:W-:Y:S02]  /*85c0*/  HADD2.F32 R190, -RZ, R187.reuse.H0_H0 ;  /* 0x200000bbffbe7230 */ /* 0x100fe40000004100 */
        /* <DEDUP_REMOVED lines=58> */
.L_x_18059:
        /* <DEDUP_REMOVED lines=11> */
.L_x_18057:
[----:B------:R-:W-:Y:S05]  /*8a20*/  BSYNC.RECONVERGENT B2 ;  /* 0x0000000000027941 */ /* 0x000fea0003800200 */
.L_x_18056:
        /* <DEDUP_REMOVED lines=13> */
[C---:B------:R-:W-:Y:S01]  /*8b00*/  FFMA.FTZ R176, R21.reuse, R176, R32 ;  /* 0x000000b015b07223 */ /* 0x040fe20000010020 */
[----:B------:R-:W-:Y:S01]  /*8b10*/  FFMA.FTZ R177, R21, R177, R33 ;  /* 0x000000b115b17223 */ /* 0x000fe20000010021 */
        /* <DEDUP_REMOVED lines=41> */
[----:B------:R-:W-:Y:S01]  /*8db0*/  FFMA.FTZ R183, R21, R188, R31 ;  /* 0x000000bc15b77223 */ /* 0x000fe2000001001f */
[----:B------:R-:W-:-:S03]  /*8dc0*/  FADD.FTZ R2, R226, -R2 ;  /* 0x80000002e2027221 */ /* 0x000fc60000010000 */
[----:B------:R-:W-:-:S04]  /*8dd0*/  FMUL.FTZ R188, R183, R20 ;  /* 0x00000014b7bc7220 */ /* 0x000fc80000410000 */
[----:B------:R-:W-:Y:S01]  /*8de0*/  FFMA.FTZ R189, R188, R182, R71 ;  /* 0x000000b6bcbd7223 */ /* 0x000fe20000010047 */
[----:B------:R-:W-:Y:S01]  /*8df0*/  FFMA.FTZ R182, R21, R2, R30 ;  /* 0x0000000215b67223 */ /* 0x000fe2000001001e */
[----:B------:R-:W-:-:S03]  /*8e00*/  HADD2.F32 R2, -RZ, R187.H0_H0 ;  /* 0x200000bbff027230 */ /* 0x000fc60000004100 */
[----:B------:R-:W-:-:S04]  /*8e10*/  FMUL.FTZ R3, R182, R20 ;  /* 0x00000014b6037220 */ /* 0x000fc80000410000 */
[----:B------:R-:W-:Y:S01]  /*8e20*/  FFMA.FTZ R70, R3, R2, R70 ;  /* 0x0000000203467223 */ /* 0x000fe20000010046 */
[----:B------:R-:W-:Y:S01]  /*8e30*/  FMUL.FTZ R2, R139, R188 ;  /* 0x000000bc8b027220 */ /* 0x000fe20000410000 */
[----:B------:R-:W-:-:S05]  /*8e40*/  FMUL.FTZ R3, R138, R3 ;  /* 0x000000038a037220 */ /* 0x000fca0000410000 */
[----:B------:R-:W-:Y:S01]  /*8e50*/  F2FP.F16.F32.PACK_AB R187, R2, R3 ;  /* 0x0000000302bb723e */ /* 0x000fe200000000ff */
[----:B------:R-:W-:Y:S06]  /*8e60*/  BRA `(.L_x_18061) ;  /* 0x0000000000f07947 */ /* 0x000fec0003800000 */
.L_x_18060:
[----:B-----5:R-:W-:Y:S01]  /*8e70*/  FFMA.FTZ R188, R4, R2, R3 ;  /* 0x0000000204bc7223 */ /* 0x020fe20000010003 */
[--C-:B------:R-:W-:Y:S02]  /*8e80*/  HADD2.F32 R189, -RZ, R187.reuse.H1_H1 ;  /* 0x300000bbffbd7230 */ /* 0x100fe40000004100 */
        /* <DEDUP_REMOVED lines=57> */
[----:B------:R-:W-:-:S07]  /*9220*/  F2FP.F16.F32.PACK_AB R184, R2, R3 ;  /* 0x0000000302b8723e */ /* 0x000fce00000000ff */
.L_x_18061:
        /* <DEDUP_REMOVED lines=8> */
.L_x_18041:
[----:B------:R-:W-:Y:S05]  /*92b0*/  BSYNC.RECONVERGENT B1 ;  /* 0x0000000000017941 */ /* 0x000fea0003800200 */
.L_x_18023:
[----:B------:R-:W2:Y:S01]  /*92c0*/  LDL.LU R19, [R1+0x1c] ;  /* 0x00001c0001137983 */ /* 0x000ea20000300800 */
[----:B01----:R-:W2:Y:S02]  /*92d0*/  LDC.64 R2, c[0x0][0x380] ;  /* 0x0000e000ff027b82 */ /* 0x003ea40000000a00 */
[----:B--2---:R-:W-:-:S04]  /*92e0*/  LEA R19, R2, R19, 0x2 ;  /* 0x0000001302137211 */ /* 0x004fc800078e10ff */
[----:B------:R-:W-:Y:S01]  /*92f0*/  ISETP.GE.AND P0, PT, R19, R3, PT ;  /* 0x000000031300720c */ /* 0x000fe20003f06270 */
[----:B------:R1:W-:-:S12]  /*9300*/  STL [R1+0x1c], R19 ;  /* 0x00001c1301007387 */ /* 0x0003d80000100800 */
[----:B-1----:R-:W-:Y:S05]  /*9310*/  @!P0 BRA `(.L_x_18062) ;  /* 0xffffff7c00bc8947 */ /* 0x002fea000383ffff */
.L_x_18011:
[----:B------:R-:W-:Y:S05]  /*9320*/  BSYNC B0 ;  /* 0x0000000000007941 */ /* 0x000fea0003800000 */
.L_x_18010:
        /* <DEDUP_REMOVED lines=12> */
[----:B0----5:R-:W-:-:S02]  /*93f0*/  SHF.R.U32.HI R0, RZ, 0x5, R184 ;  /* 0x00000005ff007819 */ /* 0x021fc400000116b8 */
[----:B-1----:R-:W-:-:S03]  /*9400*/  LEA R3, R3, R2, 0x18 ;  /* 0x0000000203037211 */ /* 0x002fc600078ec0ff */
[----:B--2---:R-:W-:-:S05]  /*9410*/  IMAD R0, R0, 0xa0, R19 ;  /* 0x000000a000007824 */ /* 0x004fca00078e0213 */
[----:B------:R-:W-:-:S05]  /*9420*/  LEA R37, R0, R3, 0x5 ;  /* 0x0000000300257211 */ /* 0x000fca00078e28ff */
        /* <DEDUP_REMOVED lines=245> */
.L_x_18064:
[----:B------:R-:W-:Y:S05]  /*a380*/  BSYNC.RECONVERGENT B0 ;  /* 0x0000000000007941 */ /* 0x000fea0003800200 */
.L_x_18063:
        /* <DEDUP_REMOVED lines=17> */
.L_x_18066:
[----:B------:R-:W-:Y:S05]  /*a4a0*/  BSYNC.RECONVERGENT B0 ;  /* 0x0000000000007941 */ /* 0x000fea0003800200 */
.L_x_18065:
        /* <DEDUP_REMOVED lines=17> */
.L_x_18068:
[----:B------:R-:W-:Y:S05]  /*a5c0*/  BSYNC.RECONVERGENT B0 ;  /* 0x0000000000007941 */ /* 0x000fea0003800200 */
.L_x_18067:
        /* <DEDUP_REMOVED lines=134> */
.L_x_18070:
[----:B------:R-:W-:Y:S05]  /*ae30*/  BSYNC.RECONVERGENT B0 ;  /* 0x0000000000007941 */ /* 0x000fea0003800200 */
.L_x_18069:
        /* <DEDUP_REMOVED lines=17> */
.L_x_18072:
[----:B------:R-:W-:Y:S05]  /*af50*/  BSYNC.RECONVERGENT B0 ;  /* 0x0000000000007941 */ /* 0x000fea0003800200 */
.L_x_18071:
        /* <DEDUP_REMOVED lines=17> */
.L_x_18074:
[----:B------:R-:W-:Y:S05]  /*b070*/  BSYNC.RECONVERGENT B0 ;  /* 0x0000000000007941 */ /* 0x000fea0003800200 */
.L_x_18073:
        /* <DEDUP_REMOVED lines=17> */
.L_x_18076:
[----:B------:R-:W-:Y:S05]  /*b190*/  BSYNC.RECONVERGENT B0 ;  /* 0x0000000000007941 */ /* 0x000fea0003800200 */
.L_x_18075:
        /* <DEDUP_REMOVED lines=17> */
.L_x_18078:
[----:B------:R-:W-:Y:S05]  /*b2b0*/  BSYNC.RECONVERGENT B0 ;  /* 0x0000000000007941 */ /* 0x000fea0003800200 */
.L_x_18077:
        /* <DEDUP_REMOVED lines=17> */
.L_x_18080:
[----:B------:R-:W-:Y:S05]  /*b3d0*/  BSYNC.RECONVERGENT B0 ;  /* 0x0000000000007941 */ /* 0x000fea0003800200 */
.L_x_18079:
        /* <DEDUP_REMOVED lines=11> */
.L_x_18022:
        /* <DEDUP_REMOVED lines=8> */
.L_x_18082:
[----:B------:R-:W-:Y:S05]  /*b510*/  BSYNC B1 ;  /* 0x0000000000017941 */ /* 0x000fea0003800000 */
.L_x_18081:
        /* <DEDUP_REMOVED lines=9> */
.L_x_18083:
        /* <DEDUP_REMOVED lines=8> */
.L_x_18084:
[----:B------:R-:W-:Y:S02]  /*b630*/  MOV R186, R187 ;  /* 0x000000bb00ba7202 */ /* 0x000fe40000000f00 */
[----:B------:R-:W-:-:S07]  /*b640*/  MOV R3, R189 ;  /* 0x000000bd00037202 */ /* 0x000fce0000000f00 */
[----:B------:R-:W-:Y:S05]  /*b650*/  WARPSYNC.COLLECTIVE R2, `(.L_x_18085) ;  /* 0x0000000002087348 */ /* 0x000fea0003c00000 */
[----:B------:R0:W1:Y:S02]  /*b660*/  SHFL.BFLY P6, R189, R186, R185, R184 ;  /* 0x0c0000b9babd7389 */ /* 0x00006400000c00b8 */
[----:B01----:R-:W-:Y:S05]  /*b670*/  ENDCOLLECTIVE ;  /* 0x000000000000791b */ /* 0x003fea0003800000 */
.L_x_18085:
        /* <DEDUP_REMOVED lines=9> */
.L_x_18086:
[----:B------:R-:W-:Y:S02]  /*b710*/  MOV R186, R187 ;  /* 0x000000bb00ba7202 */ /* 0x000fe40000000f00 */
[----:B------:R-:W-:-:S05]  /*b720*/  MOV R2, R189 ;  /* 0x000000bd00027202 */ /* 0x000fca0000000f00 */
[----:B------:R-:W-:Y:S01]  /*b730*/  FADD.FTZ R3, R3, R2 ;  /* 0x0000000203037221 */ /* 0x000fe20000010000 */
[----:B------:R-:W-:-:S07]  /*b740*/  MOV R2, 0xffffffff ;  /* 0xffffffff00027802 */ /* 0x000fce0000000f00 */
[----:B------:R-:W-:Y:S05]  /*b750*/  WARPSYNC.COLLECTIVE R2, `(.L_x_18087) ;  /* 0x0000000002087348 */ /* 0x000fea0003c00000 */
[----:B------:R0:W1:Y:S02]  /*b760*/  SHFL.BFLY P6, R189, R186, R185, R184 ;  /* 0x0c0000b9babd7389 */ /* 0x00006400000c00b8 */
[----:B01----:R-:W-:Y:S05]  /*b770*/  ENDCOLLECTIVE ;  /* 0x000000000000791b */ /* 0x003fea0003800000 */
.L_x_18087:
        /* <DEDUP_REMOVED lines=8> */
.L_x_18088:
[----:B------:R-:W-:Y:S02]  /*b800*/  MOV R186, R187 ;  /* 0x000000bb00ba7202 */ /* 0x000fe40000000f00 */
[----:B------:R-:W-:-:S05]  /*b810*/  MOV R2, R189 ;  /* 0x000000bd00027202 */ /* 0x000fca0000000f00 */
[----:B------:R-:W-:Y:S01]  /*b820*/  FADD.FTZ R3, R3, R2 ;  /* 0x0000000203037221 */ /* 0x000fe20000010000 */
[----:B------:R-:W-:-:S07]  /*b830*/  MOV R2, 0xffffffff ;  /* 0xffffffff00027802 */ /* 0x000fce0000000f00 */
[----:B------:R-:W-:Y:S05]  /*b840*/  WARPSYNC.COLLECTIVE R2, `(.L_x_18089) ;  /* 0x0000000002087348 */ /* 0x000fea0003c00000 */
[----:B------:R0:W1:Y:S02]  /*b850*/  SHFL.BFLY P6, R189, R186, R185, R184 ;  /* 0x0c0000b9babd7389 */ /* 0x00006400000c00b8 */
[----:B01----:R-:W-:Y:S05]  /*b860*/  ENDCOLLECTIVE ;  /* 0x000000000000791b */ /* 0x003fea0003800000 */
.L_x_18089:
        /* <DEDUP_REMOVED lines=8> */
.L_x_18090:
[----:B------:R-:W-:Y:S02]  /*b8f0*/  MOV R186, R188 ;  /* 0x000000bc00ba7202 */ /* 0x000fe40000000f00 */
[----:B------:R-:W-:-:S07]  /*b900*/  MOV R187, R189 ;  /* 0x000000bd00bb7202 */ /* 0x000fce0000000f00 */
[----:B------:R-:W-:Y:S05]  /*b910*/  WARPSYNC.COLLECTIVE R2, `(.L_x_18091) ;  /* 0x0000000002087348 */ /* 0x000fea0003c00000 */
[----:B------:R0:W1:Y:S02]  /*b920*/  SHFL.BFLY P6, R189, R186, R185, R184 ;  /* 0x0c0000b9babd7389 */ /* 0x00006400000c00b8 */
[----:B01----:R-:W-:Y:S05]  /*b930*/  ENDCOLLECTIVE ;  /* 0x000000000000791b */ /* 0x003fea0003800000 */
.L_x_18091:
[----:B------:R-:W-:Y:S01]  /*b940*/  MOV R184, R189 ;  /* 0x000000bd00b87202 */ /* 0x000fe20000000f00 */
[----:B------:R-:W-:Y:S06]  /*b950*/  BRA `(.L_x_18092) ;  /* 0xffffff8000047947 */ /* 0x000fec000383ffff */
.L_x_18093:
        /* <DEDUP_REMOVED lines=10> */
.L_x_25496:


//--------------------- .text._ZN10layer_norm13ln_bwd_kernelINS_13Kernel_traitsIf6__halffS2_fjLj1280ELj1ELj4ELj1ELj16ENS_18Kernel_traits_baseILj1280EfS2_fS2_fjLj128EEEEELb0ELb1ELb0ELb1EEEvNS_9BwdParamsE --------------------------
	.section	.text._ZN10layer_norm13ln_bwd_kernelINS_13Kernel_traitsIf6__halffS2_fjLj1280ELj1ELj4ELj1ELj16ENS_18Kernel_traits_baseILj1280EfS2_fS2_fjLj128EEEEELb0ELb1ELb0ELb1EEEvNS_9BwdParamsE,"ax",@progbits
	.align	128
        .global         _ZN10layer_norm13ln_bwd_kernelINS_13Kernel_traitsIf6__halffS2_fjLj1280ELj1ELj4ELj1ELj16ENS_18Kernel_traits_baseILj1280EfS2_fS2_fjLj128EEEEELb0ELb1ELb0ELb1EEEvNS_9BwdParamsE
        .type           _ZN10layer_norm13ln_bwd_kernelINS_13Kernel_traitsIf6__halffS2_fjLj1280ELj1ELj4ELj1ELj16ENS_18Kernel_traits_baseILj1280EfS2_fS2_fjLj128EEEEELb0ELb1ELb0ELb1EEEvNS_9BwdParamsE,@function
        .size           _ZN10layer_norm13ln_bwd_kernelINS_13Kernel_traitsIf6__halffS2_fjLj1280ELj1ELj4ELj1ELj16ENS_18Kernel_traits_baseILj1280EfS2_fS2_fjLj128EEEEELb0ELb1ELb0ELb1EEEvNS_9BwdParamsE,(.L_x_25497 - _ZN10layer_norm13ln_bwd_kernelINS_13Kernel_traitsIf6__halffS2_fjLj1280ELj1ELj4ELj1ELj16ENS_18Kernel_traits_baseILj1280EfS2_fS2_fjLj128EEEEELb0ELb1ELb0ELb1EEEvNS_9BwdParamsE)
        .other          _ZN10layer_norm13ln_bwd_kernelINS_13Kernel_traitsIf6__halffS2_fjLj1280ELj1ELj4ELj1ELj16ENS_18Kernel_traits_baseILj1280EfS2_fS2_fjLj128EEEEELb0ELb1ELb0ELb1EEEvNS_9BwdParamsE,@"STO_CUDA_ENTRY STV_DEFAULT"
_ZN10layer_norm13ln_bwd_kernelINS_13Kernel_traitsIf6__halffS2_fjLj1280ELj1ELj4ELj1ELj16ENS_18Kernel_traits_baseILj1280EfS2_fS2_fjLj128EEEEELb0ELb1ELb0ELb1EEEvNS_9BwdParamsE:
.text._ZN10layer_norm13ln_bwd_kernelINS_13Kernel_traitsIf6__halffS2_fjLj1280ELj1ELj4ELj1ELj16ENS_18Kernel_traits_baseILj1280EfS2_fS2_fjLj128EEEEELb0ELb1ELb0ELb1EEEvNS_9BwdParamsE:
        /* <DEDUP_REMOVED lines=15> */
[----:B------:R-:W0:Y:S01]  /*00f0*/  LDCU.64 UR16, c[0x0][0x390] ;  /* 0x00007200ff1077ac */ /* 0x000e220008000a00 */
[----:B------:R-:W-:-:S02]  /*0100*/  CS2R R16, SRZ ;  /* 0x0000000000107805 */ /* 0x000fc4000001ff00 */
[----:B------:R-:W-:Y:S02]  /*0110*/  CS2R R22, SRZ ;  /* 0x0000000000167805 */ /* 0x000fe4000001ff00 */
[----:B------:R-:W-:Y:S01]  /*0120*/  CS2R R20, SRZ ;  /* 0x0000000000147805 */ /* 0x000fe2000001ff00 */
[----:B------:R-:W0:Y:S01]  /*0130*/  LDCU.64 UR18, c[0x0][0x468] ;  /* 0x00008d00ff1277ac */ /* 0x000e220008000a00 */
[----:B------:R-:W-:Y:S02]  /*0140*/  CS2R R26, SRZ ;  /* 0x00000000001a7805 */ /* 0x000fe4000001ff00 */
[----:B------:R-:W-:Y:S02]  /*0150*/  CS2R R24, SRZ ;  /* 0x0000000000187805 */ /* 0x000fe4000001ff00 */
[----:B------:R-:W-:Y:S01]  /*0160*/  CS2R R30, SRZ ;  /* 0x00000000001e7805 */ /* 0x000fe2000001ff00 */
[----:B------:R-:W0:Y:S01]  /*0170*/  LDCU.U8 UR8, c[0x0][0x410] ;  /* 0x00008200ff0877ac */ /* 0x000e220008000000 */
[----:B------:R-:W-:-:S02]  /*0180*/  CS2R R28, SRZ ;  /* 0x00000000001c7805 */ /* 0x000fc4000001ff00 */
[----:B------:R-:W-:Y:S02]  /*0190*/  CS2R R34, SRZ ;  /* 0x0000000000227805 */ /* 0x000fe4000001ff00 */
[----:B------:R-:W-:Y:S01]  /*01a0*/  CS2R R32, SRZ ;  /* 0x0000000000207805 */ /* 0x000fe2000001ff00 */
[----:B--2---:R-:W-:Y:S01]  /*01b0*/  USHF.L.U32 UR4, UR4, 0x2, URZ ;  /* 0x0000000204047899 */ /* 0x004fe200080006ff */
[----:B------:R-:W-:Y:S01]  /*01c0*/  CS2R R38, SRZ ;  /* 0x0000000000267805 */ /* 0x000fe2000001ff00 */
[----:B------:R-:W2:Y:S01]  /*01d0*/  LDCU UR12, c[0x0][0x400] ;  /* 0x00008000ff0c77ac */ /* 0x000ea20008000800 */
        /* <DEDUP_REMOVED lines=181> */
[----:B------:R-:W-:Y:S01]  /*0d30*/  HFMA2 R232, -RZ, RZ, 0, 0 ;  /* 0x00000000ffe87431 */ /* 0x000fe200000001ff */
[----:B------:R-:W-:Y:S01]  /*0d40*/  BSSY B1, `(.L_x_18096) ;  /* 0x00007ea000017945 */ /* 0x000fe20003800000 */
[----:B------:R-:W-:Y:S01]  /*0d50*/  HFMA2 R219, -RZ, RZ, 0, 0 ;  /* 0x00000000ffdb7431 */ /* 0x000fe200000001ff */
[----:B------:R-:W-:-:S02]  /*0d60*/  ISETP.NE.AND.EX P0, PT, RZ, UR5, PT, P0 ;  /* 0x00000005ff007c0c */ /* 0x000fc4000bf05300 */
[----:B------:R-:W-:Y:S02]  /*0d70*/  CS2R R230, SRZ ;  /* 0x0000000000e67805 */ /* 0x000fe4000001ff00 */
[----:B------:R-:W-:Y:S02]  /*0d80*/  MOV R4, R0 ;  /* 0x0000000000047202 */ /* 0x000fe40000000f00 */
[----:B------:R-:W-:Y:S02]  /*0d90*/  CS2R R228, SRZ ;  /* 0x0000000000e47805 */ /* 0x000fe4000001ff00 */
[----:B------:R-:W-:Y:S02]  /*0da0*/  CS2R R226, SRZ ;  /* 0x0000000000e27805 */ /* 0x000fe4000001ff00 */
[----:B------:R-:W-:Y:S02]  /*0db0*/  CS2R R224, SRZ ;  /* 0x0000000000e07805 */ /* 0x000fe4000001ff00 */
[----:B------:R-:W-:-:S02]  /*0dc0*/  MOV R222, RZ ;  /* 0x000000ff00de7202 */ /* 0x000fc40000000f00 */
[----:B------:R-:W-:Y:S02]  /*0dd0*/  CS2R R220, SRZ ;  /* 0x0000000000dc7805 */ /* 0x000fe4000001ff00 */
[----:B------:R-:W-:Y:S02]  /*0de0*/  CS2R R208, SRZ ;  /* 0x0000000000d07805 */ /* 0x000fe4000001ff00 */
[----:B0-----:R-:W-:-:S07]  /*0df0*/  MOV R207, RZ ;  /* 0x000000ff00cf7202 */ /* 0x001fce0000000f00 */
.L_x_18120:
[----:B0-----:R-:W0:Y:S01]  /*0e00*/  S2R R5, SR_TID.X ;  /* 0x0000000000057919 */ /* 0x001e220000002100 */
[----:B------:R-:W1:Y:S01]  /*0e10*/  @P0 LDC.64 R2, c[0x0][0x3e0] ;  /* 0x0000f800ff020b82 */ /* 0x000e620000000a00 */
[----:B------:R-:W-:-:S05]  /*0e20*/  IMAD R223, R4, UR9, RZ ;  /* 0x0000000904df7c24 */ /* 0x000fca000f8e02ff */
[----:B------:R-:W-:Y:S02]  /*0e30*/  SHF.R.S32.HI R0, RZ, 0x1f, R223 ;  /* 0x0000001fff007819 */ /* 0x000fe400000114df */
[----:B------:R-:W2:Y:S02]  /*0e40*/  LDC.64 R6, c[0x0][0x3c0] ;  /* 0x0000f000ff067b82 */ /* 0x000ea40000000a00 */
[----:B------:R-:W-:-:S06]  /*0e50*/  LEA.HI R223, R0, R223, RZ, 0x3 ;  /* 0x000000df00df7211 */ /* 0x000fcc00078f18ff */
[----:B------:R-:W3:Y:S08]  /*0e60*/  LDC.64 R180, c[0x0][0x3a8] ;  /* 0x0000ea00ffb47b82 */ /* 0x000ef00000000a00 */
[----:B------:R-:W4:Y:S01]  /*0e70*/  LDC.64 R200, c[0x0][0x428] ;  /* 0x00010a00ffc87b82 */ /* 0x000f220000000a00 */
[----:B-1----:R-:W-:Y:S01]  /*0e80*/  @P0 IMAD.WIDE R2, R4, 0x2, R2 ;  /* 0x0000000204020825 */ /* 0x002fe200078e0202 */
[----:B0-----:R-:W-:-:S03]  /*0e90*/  LOP3.LUT R5, R5, 0x1f, RZ, 0xc0, !PT ;  /* 0x0000001f05057812 */ /* 0x001fc600078ec0ff */
[----:B--2---:R-:W-:Y:S01]  /*0ea0*/  IMAD.WIDE R6, R4, 0x4, R6 ;  /* 0x0000000404067825 */ /* 0x004fe200078e0206 */
[----:B------:R-:W-:Y:S01]  /*0eb0*/  LEA.HI.SX32 R223, R223, R5, 0x1d ;  /* 0x00000005dfdf7211 */ /* 0x000fe200078feaff */
[----:B------:R0:W-:Y:S03]  /*0ec0*/  STL [R1], R5 ;  /* 0x0000000501007387 */ /* 0x0001e60000100800 */
[C---:B------:R-:W-:Y:S01]  /*0ed0*/  IADD3 R210, PT, PT, R223.reuse, 0x20, RZ ;  /* 0x00000020dfd27810 */ /* 0x040fe20007ffe0ff */
[----:B------:R1:W2:Y:S01]  /*0ee0*/  LDG.E R187, desc[UR6][R6.64] ;  /* 0x0000000606bb7981 */ /* 0x0002a2000c1e1900 */
[C---:B------:R-:W-:Y:S02]  /*0ef0*/  IADD3 R184, PT, PT, R223.reuse, 0x40, RZ ;  /* 0x00000040dfb87810 */ /* 0x040fe40007ffe0ff */
[C---:B------:R-:W-:Y:S01]  /*0f00*/  IADD3 R31, PT, PT, R223.reuse, 0x60, RZ ;  /* 0x00000060df1f7810 */ /* 0x040fe20007ffe0ff */
[----:B0-----:R0:W2:Y:S01]  /*0f10*/  @P0 LDG.E.U16 R5, desc[UR6][R2.64] ;  /* 0x0000000602050981 */ /* 0x0010a2000c1e1500 */
[C-C-:B---3--:R-:W-:Y:S01]  /*0f20*/  IMAD.WIDE.U32 R16, R223.reuse, 0x20, R180.reuse ;  /* 0x00000020df107825 */ /* 0x148fe200078e00b4 */
[----:B-1----:R-:W1:Y:S03]  /*0f30*/  LDC.64 R6, c[0x0][0x3c8] ;  /* 0x0000f200ff067b82 */ /* 0x002e660000000a00 */
[----:B------:R-:W-:Y:S01]  /*0f40*/  IMAD.WIDE.U32 R24, R210, 0x20, R180 ;  /* 0x00000020d2187825 */ /* 0x000fe200078e00b4 */
[----:B------:R-:W3:Y:S01]  /*0f50*/  LDG.E.128 R8, desc[UR6][R16.64] ;  /* 0x0000000610087981 */ /* 0x000ee2000c1e1d00 */
[----:B0-----:R-:W-:-:S02]  /*0f60*/  IADD3 R2, PT, PT, R223, 0x80, RZ ;  /* 0x00000080df027810 */ /* 0x001fc40007ffe0ff */
[--C-:B------:R-:W-:Y:S01]  /*0f70*/  IMAD.WIDE.U32 R164, R184, 0x20, R180.reuse ;  /* 0x00000020b8a47825 */ /* 0x100fe200078e00b4 */
[----:B------:R-:W3:Y:S03]  /*0f80*/  LDG.E.128 R20, desc[UR6][R24.64] ;  /* 0x0000000618147981 */ /* 0x000ee6000c1e1d00 */
[--C-:B------:R-:W-:Y:S01]  /*0f90*/  IMAD.WIDE.U32 R172, R31, 0x20, R180.reuse ;  /* 0x000000201fac7825 */ /* 0x100fe200078e00b4 */
[----:B------:R-:W3:Y:S03]  /*0fa0*/  LDG.E.128 R160, desc[UR6][R164.64] ;  /* 0x00000006a4a07981 */ /* 0x000ee6000c1e1d00 */
[----:B------:R-:W-:Y:S01]  /*0fb0*/  IMAD.WIDE.U32 R180, R2, 0x20, R180 ;  /* 0x0000002002b47825 */ /* 0x000fe200078e00b4 */
[----:B------:R-:W3:Y:S03]  /*0fc0*/  LDG.E.128 R168, desc[UR6][R172.64] ;  /* 0x00000006aca87981 */ /* 0x000ee6000c1e1d00 */
[--C-:B----4-:R-:W-:Y:S01]  /*0fd0*/  IMAD.WIDE.U32 R12, R223, 0x10, R200.reuse ;  /* 0x00000010df0c7825 */ /* 0x110fe200078e00c8 */
        /* <DEDUP_REMOVED lines=9> */
[----:B------:R-:W4:Y:S04]  /*1070*/  LDG.E.128 R192, desc[UR6][R192.64] ;  /* 0x00000006c0c07981 */ /* 0x000f28000c1e1d00 */
[----:B------:R-:W4:Y:S04]  /*1080*/  LDG.E.128 R188, desc[UR6][R188.64] ;  /* 0x00000006bcbc7981 */ /* 0x000f28000c1e1d00 */
[----:B------:R-:W4:Y:S04]  /*1090*/  LDG.E.128 R16, desc[UR6][R16.64+0x10] ;  /* 0x0000100610107981 */ /* 0x000f28000c1e1d00 */
[----:B------:R-:W4:Y:S01]  /*10a0*/  LDG.E.128 R196, desc[UR6][R196.64] ;  /* 0x00000006c4c47981 */ /* 0x000f22000c1e1d00 */
[----:B------:R-:W-:-:S02]  /*10b0*/  ISETP.NE.U32.AND P1, PT, RZ, UR10, PT ;  /* 0x0000000aff007c0c */ /* 0x000fc4000bf25070 */
[----:B------:R-:W-:Y:S01]  /*10c0*/  ISETP.NE.AND P2, PT, RZ, UR8, PT ;  /* 0x00000008ff007c0c */ /* 0x000fe2000bf45270 */
[----:B------:R-:W4:Y:S01]  /*10d0*/  LDL.LU R234, [R1+0x8] ;  /* 0x0000080001ea7983 */ /* 0x000f220000300800 */
[----:B------:R-:W-:Y:S01]  /*10e0*/  ISETP.NE.AND.EX P1, PT, RZ, UR11, PT, P1 ;  /* 0x0000000bff007c0c */ /* 0x000fe2000bf25310 */
[----:B-1----:R-:W-:-:S05]  /*10f0*/  IMAD.WIDE R6, R4, 0x4, R6 ;  /* 0x0000000404067825 */ /* 0x002fca00078e0206 */
[----:B------:R0:W4:Y:S07]  /*1100*/  LDG.E R3, desc[UR6][R6.64] ;  /* 0x0000000606037981 */ /* 0x00012e000c1e1900 */
[----:B------:R-:W1:Y:S08]  /*1110*/  @P1 LDC.64 R28, c[0x0][0x438] ;  /* 0x00010e00ff1c1b82 */ /* 0x000e700000000a00 */
[----:B0-----:R-:W0:Y:S08]  /*1120*/  @P1 LDC.64 R6, c[0x0][0x438] ;  /* 0x00010e00ff061b82 */ /* 0x001e300000000a00 */
[----:B------:R-:W1:Y:S08]  /*1130*/  @P1 LDC.64 R204, c[0x0][0x438] ;  /* 0x00010e00ffcc1b82 */ /* 0x000e700000000a00 */
[----:B------:R-:W3:Y:S01]  /*1140*/  @P1 LDC.64 R212, c[0x0][0x438] ;  /* 0x00010e00ffd41b82 */ /* 0x000ee20000000a00 */
[----:B0-----:R-:W-:-:S05]  /*1150*/  @P1 IMAD.WIDE.U32 R6, R223, 0x20, R6 ;  /* 0x00000020df061825 */ /* 0x001fca00078e0006 */
[----:B-----5:R-:W5:Y:S04]  /*1160*/  @P1 LDG.E.128 R76, desc[UR6][R6.64] ;  /* 0x00000006064c1981 */ /* 0x020f68000c1e1d00 */
[----:B------:R1:W5:Y:S02]  /*1170*/  @P1 LDG.E.128 R72, desc[UR6][R6.64+0x10] ;  /* 0x0000100606481981 */ /* 0x000364000c1e1d00 */
[----:B-1----:R-:W-:-:S04]  /*1180*/  @P1 IMAD.WIDE.U32 R6, R210, 0x20, R28 ;  /* 0x00000020d2061825 */ /* 0x002fc800078e001c */
[----:B------:R-:W-:Y:S01]  /*1190*/  @P1 IMAD.WIDE.U32 R28, R184, 0x20, R204 ;  /* 0x00000020b81c1825 */ /* 0x000fe200078e00cc */
[----:B------:R-:W-:Y:S01]  /*11a0*/  MOV R0, 0x3f800000 ;  /* 0x3f80000000007802 */ /* 0x000fe20000000f00 */
[----:B------:R-:W0:Y:S01]  /*11b0*/  @P1 LDC.64 R204, c[0x0][0x438] ;  /* 0x00010e00ffcc1b82 */ /* 0x000e220000000a00 */
[----:B------:R-:W5:Y:S04]  /*11c0*/  @P1 LDG.E.128 R68, desc[UR6][R6.64] ;  /* 0x0000000606441981 */ /* 0x000f68000c1e1d00 */
[----:B------:R-:W5:Y:S04]  /*11d0*/  @P1 LDG.E.128 R64, desc[UR6][R6.64+0x10] ;  /* 0x0000100606401981 */ /* 0x000f68000c1e1d00 */
[----:B------:R-:W5:Y:S04]  /*11e0*/  @P1 LDG.E.128 R60, desc[UR6][R28.64] ;  /* 0x000000061c3c1981 */ /* 0x000f68000c1e1d00 */
[----:B------:R1:W5:Y:S01]  /*11f0*/  @P1 LDG.E.128 R56, desc[UR6][R28.64+0x10] ;  /* 0x000010061c381981 */ /* 0x000362000c1e1d00 */
[----:B--2---:R-:W-:Y:S01]  /*1200*/  FSEL R187, R187, RZ, !P2 ;  /* 0x000000ffbbbb7208 */ /* 0x004fe20005000000 */
[----:B------:R-:W-:-:S04]  /*1210*/  @P0 HADD2.F32 R0, -RZ, R5.H0_H0 ;  /* 0x20000005ff000230 */ /* 0x000fc80000004100 */
[C---:B---3--:R-:W-:Y:S01]  /*1220*/  FADD.FTZ R185, -R187.reuse, R8 ;  /* 0x00000008bbb97221 */ /* 0x048fe20000010100 */
[----:B------:R-:W-:Y:S01]  /*1230*/  FADD.FTZ R238, -R187, R9 ;  /* 0x00000009bbee7221 */ /* 0x000fe20000010100 */
[----:B------:R-:W-:-:S04]  /*1240*/  @P1 IMAD.WIDE.U32 R8, R31, 0x20, R212 ;  /* 0x000000201f081825 */ /* 0x000fc800078e00d4 */
[C---:B------:R-:W-:Y:S01]  /*1250*/  FADD.FTZ R236, -R187.reuse, R11 ;  /* 0x0000000bbbec7221 */ /* 0x040fe20000010100 */
[C---:B------:R-:W-:Y:S01]  /*1260*/  FADD.FTZ R237, -R187.reuse, R10 ;  /* 0x0000000abbed7221 */ /* 0x040fe20000010100 */
[C---:B------:R-:W-:Y:S01]  /*1270*/  FADD.FTZ R21, -R187.reuse, R21 ;  /* 0x00000015bb157221 */ /* 0x040fe20000010100 */
[----:B------:R-:W5:Y:S01]  /*1280*/  @P1 LDG.E.128 R52, desc[UR6][R8.64] ;  /* 0x0000000608341981 */ /* 0x000f62000c1e1d00 */
[C---:B------:R-:W-:Y:S01]  /*1290*/  FADD.FTZ R22, -R187.reuse, R22 ;  /* 0x00000016bb167221 */ /* 0x040fe20000010100 */
[C---:B------:R-:W-:Y:S02]  /*12a0*/  FADD.FTZ R160, -R187.reuse, R160 ;  /* 0x000000a0bba07221 */ /* 0x040fe40000010100 */
[----:B------:R2:W5:Y:S01]  /*12b0*/  @P1 LDG.E.128 R48, desc[UR6][R8.64+0x10] ;  /* 0x0000100608301981 */ /* 0x000562000c1e1d00 */
[C---:B----4-:R-:W-:Y:S01]  /*12c0*/  FADD.FTZ R212, -R187.reuse, R25 ;  /* 0x00000019bbd47221 */ /* 0x050fe20000010100 */
[C---:B------:R-:W-:Y:S02]  /*12d0*/  FADD.FTZ R214, -R187.reuse, R26 ;  /* 0x0000001abbd67221 */ /* 0x040fe40000010100 */
[----:B------:R-:W3:Y:S01]  /*12e0*/  LDL.LU R25, [R1+0x124] ;  /* 0x0001240001197983 */ /* 0x000ee20000300800 */
[C---:B------:R-:W-:Y:S01]  /*12f0*/  FADD.FTZ R216, -R187.reuse, R27 ;  /* 0x0000001bbbd87221 */ /* 0x040fe20000010100 */
[----:B------:R-:W-:-:S02]  /*1300*/  FADD.FTZ R215, -R187, R178 ;  /* 0x000000b2bbd77221 */ /* 0x000fc40000010100 */
[----:B------:R-:W4:Y:S01]  /*1310*/  LDL.LU R178, [R1+0x128] ;  /* 0x0001280001b27983 */ /* 0x000f220000300800 */
[--C-:B-1----:R-:W-:Y:S02]  /*1320*/  HADD2.F32 R29, -RZ, R14.reuse.H0_H0 ;  /* 0x2000000eff1d7230 */ /* 0x102fe40000004100 */
[----:B------:R-:W-:Y:S02]  /*1330*/  HADD2.F32 R7, -RZ, R14.H1_H1 ;  /* 0x3000000eff077230 */ /* 0x000fe40000004100 */
[--C-:B------:R-:W-:Y:S02]  /*1340*/  HADD2.F32 R5, -RZ, R15.reuse.H0_H0 ;  /* 0x2000000fff057230 */ /* 0x100fe40000004100 */
[C---:B------:R-:W-:Y:S01]  /*1350*/  FADD.FTZ R246, -R187.reuse, R167 ;  /* 0x000000a7bbf67221 */ /* 0x040fe20000010100 */
[C---:B------:R-:W-:Y:S01]  /*1360*/  FADD.FTZ R26, -R187.reuse, R180 ;  /* 0x000000b4bb1a7221 */ /* 0x040fe20000010100 */
[C---:B------:R-:W-:Y:S01]  /*1370*/  FADD.FTZ R27, -R187.reuse, R181 ;  /* 0x000000b5bb1b7221 */ /* 0x040fe20000010100 */
[----:B------:R-:W4:Y:S01]  /*1380*/  LDL.LU R180, [R1+0x10] ;  /* 0x0000100001b47983 */ /* 0x000f220000300800 */
[----:B------:R-:W-:Y:S01]  /*1390*/  FADD.FTZ R252, -R187, R182 ;  /* 0x000000b6bbfc7221 */ /* 0x000fe20000010100 */
[----:B------:R-:W-:-:S02]  /*13a0*/  HADD2.F32 R6, -RZ, R15.H1_H1 ;  /* 0x3000000fff067230 */ /* 0x000fc40000004100 */
[C---:B------:R-:W-:Y:S01]  /*13b0*/  FADD.FTZ R247, -R187.reuse, R172 ;  /* 0x000000acbbf77221 */ /* 0x040fe20000010100 */
[----:B------:R-:W4:Y:S01]  /*13c0*/  LDL.LU R181, [R1+0x12c] ;  /* 0x00012c0001b57983 */ /* 0x000f220000300800 */
[----:B------:R-:W-:Y:S01]  /*13d0*/  FADD.FTZ R250, -R187, R183 ;  /* 0x000000b7bbfa7221 */ /* 0x000fe20000010100 */
[----:B0-----:R-:W-:-:S04]  /*13e0*/  @P1 IMAD.WIDE.U32 R14, R2, 0x20, R204 ;  /* 0x00000020020e1825 */ /* 0x001fc800078e00cc */
[C---:B------:R-:W-:Y:S01]  /*13f0*/  FADD.FTZ R240, -R187.reuse, R165 ;  /* 0x000000a5bbf07221 */ /* 0x040fe20000010100 */
[----:B------:R-:W4:Y:S01]  /*1400*/  LDL.LU R182, [R1+0x13c] ;  /* 0x00013c0001b67983 */ /* 0x000f220000300800 */
[C---:B------:R-:W-:Y:S01]  /*1410*/  FADD.FTZ R245, -R187.reuse, R166 ;  /* 0x000000a6bbf57221 */ /* 0x040fe20000010100 */
[--C-:B------:R-:W-:Y:S02]  /*1420*/  HADD2.F32 R167, -RZ, R192.reuse.H0_H0 ;  /* 0x200000c0ffa77230 */ /* 0x100fe40000004100 */
[C---:B------:R-:W-:Y:S01]  /*1430*/  FADD.FTZ R206, -R187.reuse, R24 ;  /* 0x00000018bbce7221 */ /* 0x040fe20000010100 */
[----:B------:R-:W4:Y:S01]  /*1440*/  LDL.LU R183, [R1+0x18] ;  /* 0x0000180001b77983 */ /* 0x000f220000300800 */
[----:B------:R-:W-:Y:S02]  /*1450*/  HADD2.F32 R172, -RZ, R192.H1_H1 ;  /* 0x300000c0ffac7230 */ /* 0x000fe40000004100 */
[----:B------:R-:W-:Y:S01]  /*1460*/  FADD.FTZ R186, -R187, R16 ;  /* 0x00000010bbba7221 */ /* 0x000fe20000010100 */
[--C-:B------:R-:W-:Y:S01]  /*1470*/  HADD2.F32 R205, -RZ, R189.reuse.H0_H0 ;  /* 0x200000bdffcd7230 */ /* 0x100fe20000004100 */
[----:B------:R-:W4:Y:S01]  /*1480*/  LDL.LU R192, [R1+0x138] ;  /* 0x0001380001c07983 */ /* 0x000f220000300800 */
[----:B------:R-:W-:-:S02]  /*1490*/  HADD2.F32 R211, -RZ, R189.H1_H1 ;  /* 0x300000bdffd37230 */ /* 0x000fc40000004100 */
[C---:B------:R-:W-:Y:S01]  /*14a0*/  FADD.FTZ R30, -R187.reuse, R17 ;  /* 0x00000011bb1e7221 */ /* 0x040fe20000010100 */
[--C-:B------:R-:W-:Y:S02]  /*14b0*/  HADD2.F32 R217, -RZ, R191.reuse.H0_H0 ;  /* 0x200000bfffd97230 */ /* 0x100fe40000004100 */
[C---:B------:R-:W-:Y:S01]  /*14c0*/  FADD.FTZ R28, -R187.reuse, R18 ;  /* 0x00000012bb1c7221 */ /* 0x040fe20000010100 */
[----:B------:R-:W-:Y:S02]  /*14d0*/  HADD2.F32 R218, -RZ, R191.H1_H1 ;  /* 0x300000bfffda7230 */ /* 0x000fe40000004100 */
[C---:B------:R-:W-:Y:S01]  /*14e0*/  FADD.FTZ R11, -R187.reuse, R19 ;  /* 0x00000013bb0b7221 */ /* 0x040fe20000010100 */
[--C-:B------:R-:W-:Y:S02]  /*14f0*/  HADD2.F32 R166, -RZ, R193.reuse.H0_H0 ;  /* 0x200000c1ffa67230 */ /* 0x100fe40000004100 */
[----:B--2---:R-:W-:Y:S01]  /*1500*/  FADD.FTZ R8, -R187, R20 ;  /* 0x00000014bb087221 */ /* 0x004fe20000010100 */
        /* <DEDUP_REMOVED lines=16> */
[----:B------:R-:W2:Y:S01]  /*1610*/  LDL.LU R193, [R1+0x14] ;  /* 0x0000140001c17983 */ /* 0x000ea20000300800 */
[----:B------:R-:W-:-:S02]  /*1620*/  HADD2.F32 R191, -RZ, R194.H0_H0 ;  /* 0x200000c2ffbf7230 */ /* 0x000fc40000004100 */
[----:B------:R-:W-:Y:S02]  /*1630*/  HADD2.F32 R189, -RZ, R194.H1_H1 ;  /* 0x300000c2ffbd7230 */ /* 0x000fe40000004100 */
[----:B------:R-:W-:Y:S01]  /*1640*/  HADD2.F32 R235, -RZ, R12.H0_H0 ;  /* 0x2000000cffeb7230 */ /* 0x000fe20000004100 */
[----:B------:R-:W2:Y:S01]  /*1650*/  LDL.LU R194, [R1+0x134] ;  /* 0x0001340001c27983 */ /* 0x000ea20000300800 */
[--C-:B------:R-:W-:Y:S02]  /*1660*/  HADD2.F32 R187, -RZ, R195.reuse.H0_H0 ;  /* 0x200000c3ffbb7230 */ /* 0x100fe40000004100 */
[----:B------:R-:W-:Y:S02]  /*1670*/  HADD2.F32 R164, -RZ, R195.H1_H1 ;  /* 0x300000c3ffa47230 */ /* 0x000fe40000004100 */
[----:B------:R-:W-:Y:S01]  /*1680*/  FMUL.FTZ R238, R3, R238 ;  /* 0x000000ee03ee7220 */ /* 0x000fe20000410000 */
[----:B------:R-:W2:Y:S01]  /*1690*/  LDL.LU R195, [R1+0xc] ;  /* 0x00000c0001c37983 */ /* 0x000ea20000300800 */
[----:B------:R-:W-:-:S02]  /*16a0*/  HADD2.F32 R168, -RZ, R196.H0_H0 ;  /* 0x200000c4ffa87230 */ /* 0x000fc40000004100 */
[----:B------:R-:W-:Y:S02]  /*16b0*/  HADD2.F32 R169, -RZ, R196.H1_H1 ;  /* 0x300000c4ffa97230 */ /* 0x000fe40000004100 */
[----:B------:R-:W-:Y:S01]  /*16c0*/  HADD2.F32 R233, -RZ, R13.H0_H0 ;  /* 0x2000000dffe97230 */ /* 0x000fe20000004100 */
[----:B------:R-:W2:Y:S01]  /*16d0*/  LDL.LU R196, [R1+0x4] ;  /* 0x0000040001c47983 */ /* 0x000ea20000300800 */
[--C-:B------:R-:W-:Y:S02]  /*16e0*/  HADD2.F32 R170, -RZ, R197.reuse.H0_H0 ;  /* 0x200000c5ffaa7230 */ /* 0x100fe40000004100 */
[----:B------:R-:W-:Y:S02]  /*16f0*/  HADD2.F32 R171, -RZ, R197.H1_H1 ;  /* 0x300000c5ffab7230 */ /* 0x000fe40000004100 */
[----:B------:R-:W-:Y:S01]  /*1700*/  IMAD.WIDE.U32 R200, R2, 0x10, R200 ;  /* 0x0000001002c87825 */ /* 0x000fe200078e00c8 */
[----:B------:R-:W2:Y:S03]  /*1710*/  LDL.LU R197, [R1+0x80] ;  /* 0x0000800001c57983 */ /* 0x000ea60000300800 */
[----:B------:R-:W-:Y:S01]  /*1720*/  FMUL.FTZ R23, R3, R185 ;  /* 0x000000b903177220 */ /* 0x000fe20000410000 */
[----:B------:R-:W-:-:S02]  /*1730*/  HADD2.F32 R12, -RZ, R12.H1_H1 ;  /* 0x3000000cff0c7230 */ /* 0x000fc40000004100 */
[C---:B------:R-:W-:Y:S01]  /*1740*/  FMUL.FTZ R237, R3.reuse, R237 ;  /* 0x000000ed03ed7220 */ /* 0x040fe20000410000 */
[----:B------:R-:W2:Y:S02]  /*1750*/  LDG.E.128 R200, desc[UR6][R200.64] ;  /* 0x00000006c8c87981 */ /* 0x000ea4000c1e1d00 */
[----:B------:R-:W-:Y:S01]  /*1760*/  FFMA.FTZ R234, R238, R12, R234 ;  /* 0x0000000ceeea7223 */ /* 0x000fe200000100ea */
[----:B------:R-:W-:Y:S02]  /*1770*/  HADD2.F32 R10, -RZ, R13.H1_H1 ;  /* 0x3000000dff0a7230 */ /* 0x000fe40000004100 */
[----:B------:R-:W-:Y:S01]  /*1780*/  FMUL.FTZ R236, R3, R236 ;  /* 0x000000ec03ec7220 */ /* 0x000fe20000410000 */
[----:B------:R-:W5:Y:S04]  /*1790*/  @P1 LDG.E.128 R44, desc[UR6][R14.64] ;  /* 0x000000060e2c1981 */ /* 0x000f68000c1e1d00 */
[----:B------:R0:W5:Y:S01]  /*17a0*/  @P1 LDG.E.128 R40, desc[UR6][R14.64+0x10] ;  /* 0x000010060e281981 */ /* 0x000162000c1e1d00 */
[----:B---3--:R-:W-:Y:S01]  /*17b0*/  FADD.FTZ R25, R12, R25 ;  /* 0x000000190c197221 */ /* 0x008fe20000010000 */
[----:B----4-:R-:W-:Y:S01]  /*17c0*/  FADD.FTZ R178, R233, R178 ;  /* 0x000000b2e9b27221 */ /* 0x010fe20000010000 */
[----:B--2---:R-:W-:Y:S01]  /*17d0*/  FFMA.FTZ R196, R23, R235, R196 ;  /* 0x000000eb17c47223 */ /* 0x004fe200000100c4 */
[----:B------:R-:W-:-:S05]  /*17e0*/  FADD.FTZ R197, R235, R197 ;  /* 0x000000c5ebc57221 */ /* 0x000fca0000010000 */
[----:B------:R-:W-:Y:S04]  /*17f0*/  STL [R1+0x80], R197 ;  /* 0x000080c501007387 */ /* 0x000fe80000100800 */
[----:B------:R1:W-:Y:S04]  /*1800*/  STL [R1+0x124], R25 ;  /* 0x0001241901007387 */ /* 0x0003e80000100800 */
[----:B------:R-:W-:Y:S04]  /*1810*/  STL [R1+0x4], R196 ;  /* 0x000004c401007387 */ /* 0x000fe80000100800 */
[----:B-1----:R-:W2:Y:S04]  /*1820*/  LDL.LU R25, [R1+0x1c] ;  /* 0x00001c0001197983 */ /* 0x002ea80000300800 */
[----:B------:R-:W-:Y:S04]  /*1830*/  STL [R1+0x8], R234 ;  /* 0x000008ea01007387 */ /* 0x000fe80000100800 */
[----:B------:R1:W-:Y:S04]  /*1840*/  STL [R1+0x128], R178 ;  /* 0x000128b201007387 */ /* 0x0003e80000100800 */
[----:B-1----:R-:W3:Y:S01]  /*1850*/  LDL.LU R178, [R1+0x140] ;  /* 0x0001400001b27983 */ /* 0x002ee20000300800 */
[----:B------:R-:W-:Y:S01]  /*1860*/  FFMA.FTZ R195, R237, R233, R195 ;  /* 0x000000e9edc37223 */ /* 0x000fe200000100c3 */
[----:B------:R-:W-:Y:S01]  /*1870*/  FADD.FTZ R181, R10, R181 ;  /* 0x000000b50ab57221 */ /* 0x000fe20000010000 */
[----:B------:R-:W-:-:S02]  /*1880*/  FMUL.FTZ R234, R157, R12 ;  /* 0x0000000c9dea7220 */ /* 0x000fc40000410000 */
[----:B------:R-:W4:Y:S04]  /*1890*/  LDL.LU R12, [R1+0x20] ;  /* 0x00002000010c7983 */ /* 0x000f280000300800 */
[----:B------:R-:W-:Y:S01]  /*18a0*/  STL [R1+0xc], R195 ;  /* 0x00000cc301007387 */ /* 0x000fe20000100800 */
[----:B------:R-:W-:-:S03]  /*18b0*/  FFMA.FTZ R180, R236, R10, R180 ;  /* 0x0000000aecb47223 */ /* 0x000fc600000100b4 */
[----:B------:R1:W-:Y:S01]  /*18c0*/  STL [R1+0x12c], R181 ;  /* 0x00012cb501007387 */ /* 0x0003e20000100800 */
[----:B------:R-:W-:Y:S01]  /*18d0*/  FMUL.FTZ R30, R3, R30 ;  /* 0x0000001e031e7220 */ /* 0x000fe20000410000 */
[----:B------:R-:W-:Y:S01]  /*18e0*/  FADD.FTZ R194, R29, R194 ;  /* 0x000000c21dc27221 */ /* 0x000fe20000010000 */
[----:B------:R-:W-:Y:S01]  /*18f0*/  FADD.FTZ R192, R7, R192 ;  /* 0x000000c007c07221 */ /* 0x000fe20000010000 */
[----:B-1----:R-:W-:Y:S01]  /*1900*/  FMUL.FTZ R181, R3, R186 ;  /* 0x000000ba03b57220 */ /* 0x002fe20000410000 */
[----:B------:R-:W-:-:S03]  /*1910*/  FFMA.FTZ R183, R30, R7, R183 ;  /* 0x000000071eb77223 */ /* 0x000fc600000100b7 */
[----:B------:R-:W-:Y:S01]  /*1920*/  FFMA.FTZ R193, R181, R29, R193 ;  /* 0x0000001db5c17223 */ /* 0x000fe200000100c1 */
[----:B------:R1:W-:Y:S01]  /*1930*/  STL [R1+0x10], R180 ;  /* 0x000010b401007387 */ /* 0x0003e20000100800 */
[----:B------:R-:W-:Y:S01]  /*1940*/  FMUL.FTZ R28, R3, R28 ;  /* 0x0000001c031c7220 */ /* 0x000fe20000410000 */
[----:B------:R-:W-:Y:S02]  /*1950*/  FADD.FTZ R182, R5, R182 ;  /* 0x000000b605b67221 */ /* 0x000fe40000010000 */
[----:B------:R3:W-:Y:S04]  /*1960*/  STL [R1+0x134], R194 ;  /* 0x000134c201007387 */ /* 0x0007e80000100800 */
[----:B------:R-:W-:Y:S01]  /*1970*/  STL [R1+0x14], R193 ;  /* 0x000014c101007387 */ /* 0x000fe20000100800 */
[----:B-1----:R-:W-:-:S03]  /*1980*/  FMUL.FTZ R180, R159, R10 ;  /* 0x0000000a9fb47220 */ /* 0x002fc60000410000 */
[----:B------:R-:W-:Y:S04]  /*1990*/  STL [R1+0x138], R192 ;  /* 0x000138c001007387 */ /* 0x000fe80000100800 */
[----:B------:R-:W-:Y:S01]  /*19a0*/  STL [R1+0x18], R183 ;  /* 0x000018b701007387 */ /* 0x000fe20000100800 */
[----:B------:R-:W-:-:S03]  /*19b0*/  HADD2.F32 R13, -RZ, R200.H0_H0 ;  /* 0x200000c8ff0d7230 */ /* 0x000fc60000004100 */
[----:B------:R-:W4:Y:S01]  /*19c0*/  LDL.LU R10, [R1+0x144] ;  /* 0x00014400010a7983 */ /* 0x000f220000300800 */
[----:B0-----:R-:W-:-:S03]  /*19d0*/  HADD2.F32 R14, -RZ, R200.H1_H1 ;  /* 0x300000c8ff0e7230 */ /* 0x001fc60000004100 */
[----:B------:R0:W-:Y:S01]  /*19e0*/  STL [R1+0x13c], R182 ;  /* 0x00013cb601007387 */ /* 0x0001e20000100800 */
[--C-:B------:R-:W-:Y:S02]  /*19f0*/  HADD2.F32 R177, -RZ, R199.reuse.H0_H0 ;  /* 0x200000c7ffb17230 */ /* 0x100fe40000004100 */
[----:B------:R-:W-:Y:S01]  /*1a00*/  HADD2.F32 R179, -RZ, R199.H1_H1 ;  /* 0x300000c7ffb37230 */ /* 0x000fe20000004100 */
[----:B------:R-:W4:Y:S01]  /*1a10*/  LDL.LU R200, [R1+0x24] ;  /* 0x0000240001c87983 */ /* 0x000f220000300800 */
[--C-:B------:R-:W-:Y:S01]  /*1a20*/  HADD2.F32 R173, -RZ, R198.reuse.H0_H0 ;  /* 0x200000c6ffad7230 */ /* 0x100fe20000004100 */
[----:B------:R-:W-:Y:S01]  /*1a30*/  MOV R197, R27 ;  /* 0x0000001b00c57202 */ /* 0x000fe20000000f00 */
[----:B------:R-:W-:Y:S02]  /*1a40*/  HADD2.F32 R175, -RZ, R198.H1_H1 ;  /* 0x300000c6ffaf7230 */ /* 0x000fe40000004100 */
[----:B------:R-:W-:Y:S01]  /*1a50*/  FMUL.FTZ R27, R153, R7 ;  /* 0x00000007991b7220 */ /* 0x000fe20000410000 */
[----:B--2---:R-:W-:-:S05]  /*1a60*/  FFMA.FTZ R25, R28, R5, R25 ;  /* 0x000000051c197223 */ /* 0x004fca0000010019 */
[----:B------:R1:W-:Y:S04]  /*1a70*/  STL [R1+0x1c], R25 ;  /* 0x00001c1901007387 */ /* 0x0003e80000100800 */
[----:B------:R-:W2:Y:S04]  /*1a80*/  LDL.LU R199, [R1+0x148] ;  /* 0x0001480001c77983 */ /* 0x000ea80000300800 */
[----:B------:R-:W2:Y:S01]  /*1a90*/  LDL.LU R198, [R1+0x28] ;  /* 0x0000280001c67983 */ /* 0x000ea20000300800 */
[----:B---3--:R-:W-:-:S05]  /*1aa0*/  FADD.FTZ R178, R6, R178 ;  /* 0x000000b206b27221 */ /* 0x008fca0000010000 */
[----:B------:R-:W-:Y:S04]  /*1ab0*/  STL [R1+0x140], R178 ;  /* 0x000140b201007387 */ /* 0x000fe80000100800 */
[----:B------:R-:W3:Y:S01]  /*1ac0*/  LDL.LU R7, [R1+0x14c] ;  /* 0x00014c0001077983 */ /* 0x000ee20000300800 */
[----:B------:R-:W-:Y:S01]  /*1ad0*/  MOV R195, R26 ;  /* 0x0000001a00c37202 */ /* 0x000fe20000000f00 */
[C---:B------:R-:W-:Y:S01]  /*1ae0*/  FMUL.FTZ R26, R3.reuse, R11 ;  /* 0x0000000b031a7220 */ /* 0x040fe20000410000 */
[--C-:B------:R-:W-:Y:S01]  /*1af0*/  HADD2.F32 R174, -RZ, R188.reuse.H0_H0 ;  /* 0x200000bcffae7230 */ /* 0x100fe20000004100 */
[----:B------:R-:W3:Y:S02]  /*1b00*/  LDL.LU R194, [R1+0x2c] ;  /* 0x00002c0001c27983 */ /* 0x000ee40000300800 */
[----:B----4-:R-:W-:Y:S01]  /*1b10*/  FFMA.FTZ R12, R26, R6, R12 ;  /* 0x000000061a0c7223 */ /* 0x010fe2000001000c */
[----:B0-----:R-:W-:Y:S01]  /*1b20*/  FMUL.FTZ R182, R3, R8 ;  /* 0x0000000803b67220 */ /* 0x001fe20000410000 */
[----:B------:R-:W-:-:S03]  /*1b30*/  HADD2.F32 R188, -RZ, R188.H1_H1 ;  /* 0x300000bcffbc7230 */ /* 0x000fc60000004100 */
[----:B------:R0:W-:Y:S01]  /*1b40*/  STL [R1+0x20], R12 ;  /* 0x0000200c01007387 */ /* 0x0001e20000100800 */
[----:B------:R-:W-:-:S03]  /*1b50*/  FMUL.FTZ R183, R3, R21 ;  /* 0x0000001503b77220 */ /* 0x000fc60000410000 */
[----:B------:R-:W4:Y:S04]  /*1b60*/  LDL.LU R186, [R1+0x150] ;  /* 0x0001500001ba7983 */ /* 0x000f280000300800 */
[----:B------:R-:W4:Y:S01]  /*1b70*/  LDL.LU R185, [R1+0x30] ;  /* 0x0000300001b97983 */ /* 0x000f220000300800 */
[----:B-1----:R-:W-:-:S03]  /*1b80*/  FMUL.FTZ R25, R154, R5 ;  /* 0x000000059a197220 */ /* 0x002fc60000410000 */
[----:B0-----:R-:W4:Y:S04]  /*1b90*/  LDL.LU R12, [R1+0x154] ;  /* 0x00015400010c7983 */ /* 0x001f280000300800 */
[----:B------:R-:W4:Y:S01]  /*1ba0*/  LDL.LU R11, [R1+0x34] ;  /* 0x00003400010b7983 */ /* 0x000f220000300800 */
[----:B------:R-:W-:Y:S01]  /*1bb0*/  FMUL.FTZ R193, R3, R9 ;  /* 0x0000000903c17220 */ /* 0x000fe20000410000 */
[----:B------:R-:W-:-:S05]  /*1bc0*/  FADD.FTZ R10, R174, R10 ;  /* 0x0000000aae0a7221 */ /* 0x000fca0000010000 */
[----:B------:R0:W-:Y:S01]  /*1bd0*/  STL [R1+0x144], R10 ;  /* 0x0001440a01007387 */ /* 0x0001e20000100800 */
[----:B------:R-:W-:-:S03]  /*1be0*/  FFMA.FTZ R200, R182, R174, R200 ;  /* 0x000000aeb6c87223 */ /* 0x000fc600000100c8 */
[----:B0-----:R-:W4:Y:S04]  /*1bf0*/  LDL.LU R10, [R1+0x158] ;  /* 0x00015800010a7983 */ /* 0x001f280000300800 */
[----:B------:R-:W4:Y:S04]  /*1c00*/  LDL.LU R5, [R1+0x38] ;  /* 0x0000380001057983 */ /* 0x000f280000300800 */
[----:B------:R-:W-:Y:S04]  /*1c10*/  STL [R1+0x24], R200 ;  /* 0x000024c801007387 */ /* 0x000fe80000100800 */
[----:B------:R-:W4:Y:S04]  /*1c20*/  LDL.LU R9, [R1+0x15c] ;  /* 0x00015c0001097983 */ /* 0x000f280000300800 */
[----:B------:R-:W4:Y:S01]  /*1c30*/  LDL.LU R8, [R1+0x3c] ;  /* 0x00003c0001087983 */ /* 0x000f220000300800 */
[----:B--2---:R-:W-:Y:S01]  /*1c40*/  FADD.FTZ R199, R188, R199 ;  /* 0x000000c7bcc77221 */ /* 0x004fe20000010000 */
[----:B------:R-:W-:-:S04]  /*1c50*/  FFMA.FTZ R198, R183, R188, R198 ;  /* 0x000000bcb7c67223 */ /* 0x000fc800000100c6 */
[----:B------:R-:W-:Y:S04]  /*1c60*/  STL [R1+0x148], R199 ;  /* 0x000148c701007387 */ /* 0x000fe80000100800 */
[----:B------:R-:W-:Y:S01]  /*1c70*/  STL [R1+0x28], R198 ;  /* 0x000028c601007387 */ /* 0x000fe20000100800 */
[----:B---3--:R-:W-:-:S05]  /*1c80*/  FADD.FTZ R7, R205, R7 ;  /* 0x00000007cd077221 */ /* 0x008fca0000010000 */
[----:B------:R0:W-:Y:S04]  /*1c90*/  STL [R1+0x14c], R7 ;  /* 0x00014c0701007387 */ /* 0x0001e80000100800 */
[----:B0-----:R-:W2:Y:S01]  /*1ca0*/  LDL.LU R7, [R1+0x160] ;  /* 0x0001600001077983 */ /* 0x001ea20000300800 */
[C---:B------:R-:W-:Y:S01]  /*1cb0*/  FMUL.FTZ R192, R3.reuse, R22 ;  /* 0x0000001603c07220 */ /* 0x040fe20000410000 */
[--C-:B------:R-:W-:Y:S02]  /*1cc0*/  HADD2.F32 R213, -RZ, R190.reuse.H0_H0 ;  /* 0x200000beffd57230 */ /* 0x100fe40000004100 */
[----:B------:R-:W-:Y:S01]  /*1cd0*/  FMUL.FTZ R206, R3, R206 ;  /* 0x000000ce03ce7220 */ /* 0x000fe20000410000 */
[----:B------:R-:W-:Y:S02]  /*1ce0*/  HADD2.F32 R190, -RZ, R190.H1_H1 ;  /* 0x300000beffbe7230 */ /* 0x000fe40000004100 */
[----:B------:R-:W-:Y:S01]  /*1cf0*/  FFMA.FTZ R194, R192, R205, R194 ;  /* 0x000000cdc0c27223 */ /* 0x000fe200000100c2 */
[----:B----4-:R-:W-:Y:S01]  /*1d00*/  FADD.FTZ R186, R211, R186 ;  /* 0x000000bad3ba7221 */ /* 0x010fe20000010000 */
[----:B------:R-:W-:Y:S01]  /*1d10*/  FFMA.FTZ R185, R193, R211, R185 ;  /* 0x000000d3c1b97223 */ /* 0x000fe200000100b9 */
[----:B------:R-:W-:Y:S01]  /*1d20*/  FMUL.FTZ R212, R3, R212 ;  /* 0x000000d403d47220 */ /* 0x000fe20000410000 */
[----:B------:R-:W-:Y:S01]  /*1d30*/  MOV R178, R24 ;  /* 0x0000001800b27202 */ /* 0x000fe20000000f00 */
[----:B------:R-:W-:Y:S01]  /*1d40*/  FADD.FTZ R12, R213, R12 ;  /* 0x0000000cd50c7221 */ /* 0x000fe20000010000 */
[----:B------:R-:W-:Y:S01]  /*1d50*/  FMUL.FTZ R24, R155, R6 ;  /* 0x000000069b187220 */ /* 0x000fe20000410000 */
[----:B------:R-:W-:Y:S01]  /*1d60*/  STL [R1+0x2c], R194 ;  /* 0x00002cc201007387 */ /* 0x000fe20000100800 */
[----:B------:R-:W-:-:S03]  /*1d70*/  FFMA.FTZ R11, R206, R213, R11 ;  /* 0x000000d5ce0b7223 */ /* 0x000fc6000001000b */
[----:B------:R-:W3:Y:S01]  /*1d80*/  LDL.LU R6, [R1+0x40] ;  /* 0x0000400001067983 */ /* 0x000ee20000300800 */
[----:B------:R-:W-:-:S03]  /*1d90*/  FMUL.FTZ R214, R3, R214 ;  /* 0x000000d603d67220 */ /* 0x000fc60000410000 */
[----:B------:R-:W-:Y:S04]  /*1da0*/  STL [R1+0x150], R186 ;  /* 0x000150ba01007387 */ /* 0x000fe80000100800 */
[----:B------:R-:W-:Y:S01]  /*1db0*/  STL [R1+0x30], R185 ;  /* 0x000030b901007387 */ /* 0x000fe20000100800 */
[----:B------:R-:W-:-:S03]  /*1dc0*/  HADD2.F32 R19, -RZ, R203.H0_H0 ;  /* 0x200000cbff137230 */ /* 0x000fc60000004100 */
[----:B------:R-:W-:Y:S01]  /*1dd0*/  STL [R1+0x154], R12 ;  /* 0x0001540c01007387 */ /* 0x000fe20000100800 */
[----:B------:R-:W-:-:S03]  /*1de0*/  HADD2.F32 R20, -RZ, R203.H1_H1 ;  /* 0x300000cbff147230 */ /* 0x000fc60000004100 */
[----:B------:R-:W-:Y:S01]  /*1df0*/  STL [R1+0x34], R11 ;  /* 0x0000340b01007387 */ /* 0x000fe20000100800 */
[----:B------:R-:W-:Y:S01]  /*1e00*/  FADD.FTZ R10, R190, R10 ;  /* 0x0000000abe0a7221 */ /* 0x000fe20000010000 */
[----:B------:R-:W-:-:S04]  /*1e10*/  FFMA.FTZ R5, R212, R190, R5 ;  /* 0x000000bed4057223 */ /* 0x000fc80000010005 */
[----:B------:R-:W-:Y:S01]  /*1e20*/  STL [R1+0x158], R10 ;  /* 0x0001580a01007387 */ /* 0x000fe20000100800 */
[----:B------:R-:W-:-:S03]  /*1e30*/  FMUL.FTZ R203, R148, R174 ;  /* 0x000000ae94cb7220 */ /* 0x000fc60000410000 */
[----:B------:R0:W-:Y:S01]  /*1e40*/  STL [R1+0x38], R5 ;  /* 0x0000380501007387 */ /* 0x0001e20000100800 */
[----:B------:R-:W-:Y:S01]  /*1e50*/  FADD.FTZ R9, R217, R9 ;  /* 0x00000009d9097221 */ /* 0x000fe20000010000 */
[----:B------:R-:W-:Y:S02]  /*1e60*/  FFMA.FTZ R8, R214, R217, R8 ;  /* 0x000000d9d6087223 */ /* 0x000fe40000010008 */
[----:B0-----:R-:W4:Y:S04]  /*1e70*/  LDL.LU R5, [R1+0x164] ;  /* 0x0001640001057983 */ /* 0x001f280000300800 */
[----:B------:R-:W4:Y:S04]  /*1e80*/  LDL.LU R174, [R1+0x44] ;  /* 0x0000440001ae7983 */ /* 0x000f280000300800 */
[----:B------:R0:W-:Y:S04]  /*1e90*/  STL [R1+0x15c], R9 ;  /* 0x00015c0901007387 */ /* 0x0001e80000100800 */
[----:B------:R-:W4:Y:S04]  /*1ea0*/  LDL.LU R22, [R1+0x168] ;  /* 0x0001680001167983 */ /* 0x000f280000300800 */
[----:B0-----:R-:W4:Y:S04]  /*1eb0*/  LDL.LU R9, [R1+0x48] ;  /* 0x0000480001097983 */ /* 0x001f280000300800 */
[----:B------:R0:W-:Y:S04]  /*1ec0*/  STL [R1+0x3c], R8 ;  /* 0x00003c0801007387 */ /* 0x0001e80000100800 */
[----:B0-----:R-:W4:Y:S01]  /*1ed0*/  LDL.LU R8, [R1+0x16c] ;  /* 0x00016c0001087983 */ /* 0x001f220000300800 */
[----:B--2---:R-:W-:-:S05]  /*1ee0*/  FADD.FTZ R7, R218, R7 ;  /* 0x00000007da077221 */ /* 0x004fca0000010000 */
[----:B------:R0:W-:Y:S04]  /*1ef0*/  STL [R1+0x160], R7 ;  /* 0x0001600701007387 */ /* 0x0001e80000100800 */
[----:B0-----:R-:W2:Y:S01]  /*1f00*/  LDL.LU R7, [R1+0x4c] ;  /* 0x00004c0001077983 */ /* 0x001ea20000300800 */
[C---:B------:R-:W-:Y:S01]  /*1f10*/  FMUL.FTZ R216, R3.reuse, R216 ;  /* 0x000000d803d87220 */ /* 0x040fe20000410000 */
[--C-:B------:R-:W-:Y:S02]  /*1f20*/  HADD2.F32 R17, -RZ, R202.reuse.H0_H0 ;  /* 0x200000caff117230 */ /* 0x100fe40000004100 */
[----:B------:R-:W-:Y:S02]  /*1f30*/  HADD2.F32 R18, -RZ, R202.H1_H1 ;  /* 0x300000caff127230 */ /* 0x000fe40000004100 */
[----:B---3--:R-:W-:Y:S01]  /*1f40*/  FFMA.FTZ R6, R216, R218, R6 ;  /* 0x000000dad8067223 */ /* 0x008fe20000010006 */
[----:B------:R-:W-:Y:S01]  /*1f50*/  FMUL.FTZ R202, R3, R160 ;  /* 0x000000a003ca7220 */ /* 0x000fe20000410000 */
[--C-:B------:R-:W-:Y:S01]  /*1f60*/  HADD2.F32 R15, -RZ, R201.reuse.H0_H0 ;  /* 0x200000c9ff0f7230 */ /* 0x100fe20000004100 */
[----:B------:R-:W3:Y:S01]  /*1f70*/  LDL.LU R21, [R1+0x170] ;  /* 0x0001700001157983 */ /* 0x000ee20000300800 */
[----:B------:R-:W-:-:S02]  /*1f80*/  HADD2.F32 R16, -RZ, R201.H1_H1 ;  /* 0x300000c9ff107230 */ /* 0x000fc40000004100 */
[C---:B------:R-:W-:Y:S01]  /*1f90*/  FMUL.FTZ R201, R3.reuse, R161 ;  /* 0x000000a103c97220 */ /* 0x040fe20000410000 */
[----:B------:R-:W3:Y:S01]  /*1fa0*/  LDL.LU R11, [R1+0x50] ;  /* 0x00005000010b7983 */ /* 0x000ee20000300800 */
[----:B------:R-:W-:-:S03]  /*1fb0*/  FMUL.FTZ R200, R3, R162 ;  /* 0x000000a203c87220 */ /* 0x000fc60000410000 */
[----:B------:R0:W-:Y:S04]  /*1fc0*/  STL [R1+0x40], R6 ;  /* 0x0000400601007387 */ /* 0x0001e80000100800 */
[----:B0-----:R-:W3:Y:S01]  /*1fd0*/  LDL.LU R6, [R1+0x174] ;  /* 0x0001740001067983 */ /* 0x001ee20000300800 */
[----:B----4-:R-:W-:Y:S01]  /*1fe0*/  FADD.FTZ R5, R167, R5 ;  /* 0x00000005a7057221 */ /* 0x010fe20000010000 */
[----:B------:R-:W-:-:S04]  /*1ff0*/  FFMA.FTZ R174, R202, R167, R174 ;  /* 0x000000a7caae7223 */ /* 0x000fc800000100ae */
[----:B------:R0:W-:Y:S01]  /*2000*/  STL [R1+0x164], R5 ;  /* 0x0001640501007387 */ /* 0x0001e20000100800 */
[----:B------:R-:W-:-:S03]  /*2010*/  FADD.FTZ R22, R172, R22 ;  /* 0x00000016ac167221 */ /* 0x000fc60000010000 */
[----:B0-----:R-:W4:Y:S01]  /*2020*/  LDL.LU R5, [R1+0x54] ;  /* 0x0000540001057983 */ /* 0x001f220000300800 */
[----:B------:R-:W-:-:S03]  /*2030*/  FFMA.FTZ R9, R201, R172, R9 ;  /* 0x000000acc9097223 */ /* 0x000fc60000010009 */
[----:B------:R-:W-:Y:S04]  /*2040*/  STL [R1+0x44], R174 ;  /* 0x000044ae01007387 */ /* 0x000fe80000100800 */
[----:B------:R0:W-:Y:S04]  /*2050*/  STL [R1+0x168], R22 ;  /* 0x0001681601007387 */ /* 0x0001e80000100800 */
[----:B------:R1:W-:Y:S01]  /*2060*/  STL [R1+0x48], R9 ;  /* 0x0000480901007387 */ /* 0x0003e20000100800 */
[----:B------:R-:W-:-:S03]  /*2070*/  FADD.FTZ R8, R166, R8 ;  /* 0x00000008a6087221 */ /* 0x000fc60000010000 */
[----:B0-----:R-:W4:Y:S04]  /*2080*/  LDL.LU R22, [R1+0x178] ;  /* 0x0001780001167983 */ /* 0x001f280000300800 */
[----:B------:R0:W-:Y:S04]  /*2090*/  STL [R1+0x16c], R8 ;  /* 0x00016c0801007387 */ /* 0x0001e80000100800 */
[----:B-1----:R-:W4:Y:S01]  /*20a0*/  LDL.LU R9, [R1+0x58] ;  /* 0x0000580001097983 */ /* 0x002f220000300800 */
[----:B--2---:R-:W-:-:S05]  /*20b0*/  FFMA.FTZ R7, R200, R166, R7 ;  /* 0x000000a6c8077223 */ /* 0x004fca0000010007 */
[----:B------:R1:W-:Y:S04]  /*20c0*/  STL [R1+0x4c], R7 ;  /* 0x00004c0701007387 */ /* 0x0003e80000100800 */
[----:B0-----:R-:W2:Y:S04]  /*20d0*/  LDL.LU R8, [R1+0x17c] ;  /* 0x00017c0001087983 */ /* 0x001ea80000300800 */
[----:B-1----:R-:W2:Y:S01]  /*20e0*/  LDL.LU R7, [R1+0x5c] ;  /* 0x00005c0001077983 */ /* 0x002ea20000300800 */
[----:B------:R-:W-:Y:S01]  /*20f0*/  FMUL.FTZ R199, R3, R163 ;  /* 0x000000a303c77220 */ /* 0x000fe20000410000 */
[----:B------:R-:W-:Y:S01]  /*2100*/  MOV R185, R195 ;  /* 0x000000c300b97202 */ /* 0x000fe20000000f00 */
[----:B---3--:R-:W-:Y:S01]  /*2110*/  FADD.FTZ R21, R165, R21 ;  /* 0x00000015a5157221 */ /* 0x008fe20000010000 */
[----:B------:R-:W-:Y:S01]  /*2120*/  FMUL.FTZ R195, R3, R239 ;  /* 0x000000ef03c37220 */ /* 0x000fe20000410000 */
[----:B------:R-:W-:Y:S01]  /*2130*/  FFMA.FTZ R11, R199, R165, R11 ;  /* 0x000000a5c70b7223 */ /* 0x000fe2000001000b */
[----:B------:R-:W-:Y:S01]  /*2140*/  MOV R194, R215 ;  /* 0x000000d700c27202 */ /* 0x000fe20000000f00 */
[----:B------:R-:W-:Y:S01]  /*2150*/  FMUL.FTZ R215, R145, R190 ;  /* 0x000000be91d77220 */ /* 0x000fe20000410000 */
[----:B------:R-:W-:Y:S01]  /*2160*/  STL [R1+0x170], R21 ;  /* 0x0001701501007387 */ /* 0x000fe20000100800 */
[----:B------:R-:W-:Y:S01]  /*2170*/  FMUL.FTZ R190, R3, R240 ;  /* 0x000000f003be7220 */ /* 0x000fe20000410000 */
[----:B------:R-:W-:Y:S01]  /*2180*/  FADD.FTZ R6, R191, R6 ;  /* 0x00000006bf067221 */ /* 0x000fe20000010000 */
[----:B------:R-:W-:Y:S01]  /*2190*/  MOV R196, R204 ;  /* 0x000000cc00c47202 */ /* 0x000fe20000000f00 */
[----:B------:R0:W-:Y:S01]  /*21a0*/  STL [R1+0x50], R11 ;  /* 0x0000500b01007387 */ /* 0x0001e20000100800 */
[----:B------:R-:W-:Y:S01]  /*21b0*/  FMUL.FTZ R204, R149, R188 ;  /* 0x000000bc95cc7220 */ /* 0x000fe20000410000 */
[----:B------:R-:W-:-:S02]  /*21c0*/  FMUL.FTZ R188, R3, R245 ;  /* 0x000000f503bc7220 */ /* 0x000fc40000410000 */
[----:B0-----:R-:W3:Y:S04]  /*21d0*/  LDL.LU R11, [R1+0x180] ;  /* 0x00018000010b7983 */ /* 0x001ee80000300800 */
[----:B------:R-:W-:Y:S01]  /*21e0*/  STL [R1+0x174], R6 ;  /* 0x0001740601007387 */ /* 0x000fe20000100800 */
[----:B----4-:R-:W-:-:S05]  /*21f0*/  FFMA.FTZ R5, R195, R191, R5 ;  /* 0x000000bfc3057223 */ /* 0x010fca0000010005 */
[----:B------:R-:W-:Y:S04]  /*2200*/  STL [R1+0x54], R5 ;  /* 0x0000540501007387 */ /* 0x000fe80000100800 */
[----:B------:R-:W4:Y:S01]  /*2210*/  LDL.LU R21, [R1+0x60] ;  /* 0x0000600001157983 */ /* 0x000f220000300800 */
[----:B------:R-:W-:Y:S01]  /*2220*/  FADD.FTZ R22, R189, R22 ;  /* 0x00000016bd167221 */ /* 0x000fe20000010000 */
[----:B------:R-:W-:-:S04]  /*2230*/  FFMA.FTZ R9, R190, R189, R9 ;  /* 0x000000bdbe097223 */ /* 0x000fc80000010009 */
[----:B------:R-:W-:Y:S04]  /*2240*/  STL [R1+0x178], R22 ;  /* 0x0001781601007387 */ /* 0x000fe80000100800 */
[----:B------:R0:W-:Y:S04]  /*2250*/  STL [R1+0x58], R9 ;  /* 0x0000580901007387 */ /* 0x0001e80000100800 */
[----:B------:R-:W4:Y:S01]  /*2260*/  LDL.LU R245, [R1+0x1a0] ;  /* 0x0001a00001f57983 */ /* 0x000f220000300800 */
[----:B--2---:R-:W-:Y:S01]  /*2270*/  FADD.FTZ R8, R187, R8 ;  /* 0x00000008bb087221 */ /* 0x004fe20000010000 */
[----:B------:R-:W-:-:S04]  /*2280*/  FFMA.FTZ R7, R188, R187, R7 ;  /* 0x000000bbbc077223 */ /* 0x000fc80000010007 */
[----:B------:R1:W-:Y:S04]  /*2290*/  STL [R1+0x17c], R8 ;  /* 0x00017c0801007387 */ /* 0x0003e80000100800 */
[----:B------:R2:W-:Y:S04]  /*22a0*/  STL [R1+0x5c], R7 ;  /* 0x00005c0701007387 */ /* 0x0005e80000100800 */
[----:B0-----:R-:W4:Y:S04]  /*22b0*/  LDL.LU R9, [R1+0x184] ;  /* 0x0001840001097983 */ /* 0x001f280000300800 */
[----:B-1----:R-:W4:Y:S01]  /*22c0*/  LDL.LU R8, [R1+0x64] ;  /* 0x0000640001087983 */ /* 0x002f220000300800 */
[----:B------:R-:W-:-:S04]  /*22d0*/  MOV R186, R194 ;  /* 0x000000c200ba7202 */ /* 0x000fc80000000f00 */
[----:B--2---:R-:W-:Y:S01]  /*22e0*/  MOV R7, R186 ;  /* 0x000000ba00077202 */ /* 0x004fe20000000f00 */
[----:B------:R-:W-:Y:S01]  /*22f0*/  FMUL.FTZ R186, R3, R246 ;  /* 0x000000f603ba7220 */ /* 0x000fe20000410000 */
[----:B------:R-:W-:Y:S01]  /*2300*/  MOV R10, R196 ;  /* 0x000000c4000a7202 */ /* 0x000fe20000000f00 */
[----:B------:R-:W2:Y:S01]  /*2310*/  LDL.LU R246, [R1+0x130] ;  /* 0x0001300001f67983 */ /* 0x000ea20000300800 */
[----:B---3--:R-:W-:Y:S01]  /*2320*/  FADD.FTZ R11, R164, R11 ;  /* 0x0000000ba40b7221 */ /* 0x008fe20000010000 */
[----:B------:R-:W-:-:S04]  /*2330*/  FMUL.FTZ R194, R143, R165 ;  /* 0x000000a58fc27220 */ /* 0x000fc80000410000 */
[----:B------:R0:W-:Y:S01]  /*2340*/  STL [R1+0x180], R11 ;  /* 0x0001800b01007387 */ /* 0x0001e20000100800 */
[----:B------:R-:W-:Y:S01]  /*2350*/  FMUL.FTZ R196, R142, R166 ;  /* 0x000000a68ec47220 */ /* 0x000fe20000410000 */
[----:B------:R-:W-:Y:S02]  /*2360*/  FMUL.FTZ R165, R3, R243 ;  /* 0x000000f303a57220 */ /* 0x000fe40000410000 */
[----:B------:R-:W3:Y:S01]  /*2370*/  LDL.LU R162, [R1+0x188] ;  /* 0x0001880001a27983 */ /* 0x000ee20000300800 */
[----:B------:R-:W-:Y:S01]  /*2380*/  FMUL.FTZ R198, R140, R167 ;  /* 0x000000a78cc67220 */ /* 0x000fe20000410000 */
[----:B0-----:R-:W-:Y:S02]  /*2390*/  MOV R11, R10 ;  /* 0x0000000a000b7202 */ /* 0x001fe40000000f00 */
[----:B------:R-:W-:Y:S01]  /*23a0*/  MOV R10, R185 ;  /* 0x000000b9000a7202 */ /* 0x000fe20000000f00 */
[----:B------:R-:W-:Y:S01]  /*23b0*/  FMUL.FTZ R185, R139, R164 ;  /* 0x000000a48bb97220 */ /* 0x000fe20000410000 */
[C---:B------:R-:W-:Y:S01]  /*23c0*/  FMUL.FTZ R166, R3.reuse, R242 ;  /* 0x000000f203a67220 */ /* 0x040fe20000410000 */
[C---:B------:R-:W-:Y:S01]  /*23d0*/  FMUL.FTZ R167, R3.reuse, R241 ;  /* 0x000000f103a77220 */ /* 0x040fe20000410000 */
[----:B----4-:R-:W-:Y:S01]  /*23e0*/  FFMA.FTZ R21, R186, R164, R21 ;  /* 0x000000a4ba157223 */ /* 0x010fe20000010015 */
[----:B------:R-:W-:-:S04]  /*23f0*/  FMUL.FTZ R164, R3, R244 ;  /* 0x000000f403a47220 */ /* 0x000fc80000410000 */
[----:B------:R0:W-:Y:S04]  /*2400*/  STL [R1+0x60], R21 ;  /* 0x0000601501007387 */ /* 0x0001e80000100800 */
[----:B------:R-:W4:Y:S04]  /*2410*/  LDL.LU R244, [R1+0x19c] ;  /* 0x00019c0001f47983 */ /* 0x000f280000300800 */
[----:B------:R-:W2:Y:S04]  /*2420*/  LDL.LU R243, [R1+0x7c] ;  /* 0x00007c0001f37983 */ /* 0x000ea80000300800 */
[----:B------:R-:W4:Y:S04]  /*2430*/  LDL.LU R242, [R1+0x198] ;  /* 0x0001980001f27983 */ /* 0x000f280000300800 */
[----:B------:R-:W2:Y:S04]  /*2440*/  LDL.LU R241, [R1+0x78] ;  /* 0x0000780001f17983 */ /* 0x000ea80000300800 */
[----:B------:R-:W4:Y:S04]  /*2450*/  LDL.LU R161, [R1+0x68] ;  /* 0x0000680001a17983 */ /* 0x000f280000300800 */
[----:B------:R-:W2:Y:S01]  /*2460*/  LDL.LU R22, [R1+0x18c] ;  /* 0x00018c0001167983 */ /* 0x000ea20000300800 */
[----:B------:R-:W-:Y:S01]  /*2470*/  FADD.FTZ R9, R168, R9 ;  /* 0x00000009a8097221 */ /* 0x000fe20000010000 */
[----:B------:R-:W-:-:S04]  /*2480*/  FFMA.FTZ R8, R164, R168, R8 ;  /* 0x000000a8a4087223 */ /* 0x000fc80000010008 */
[----:B------:R1:W-:Y:S04]  /*2490*/  STL [R1+0x184], R9 ;  /* 0x0001840901007387 */ /* 0x0003e80000100800 */
[----:B0-----:R-:W2:Y:S04]  /*24a0*/  LDL.LU R21, [R1+0x6c] ;  /* 0x00006c0001157983 */ /* 0x001ea80000300800 */
[----:B------:R0:W-:Y:S04]  /*24b0*/  STL [R1+0x64], R8 ;  /* 0x0000640801007387 */ /* 0x0001e80000100800 */
[----:B------:R-:W2:Y:S04]  /*24c0*/  LDL.LU R160, [R1+0x190] ;  /* 0x0001900001a07983 */ /* 0x000ea80000300800 */
[----:B-1----:R-:W2:Y:S01]  /*24d0*/  LDL.LU R9, [R1+0x70] ;  /* 0x0000700001097983 */ /* 0x002ea20000300800 */
[----:B---3--:R-:W-:-:S03]  /*24e0*/  FADD.FTZ R162, R169, R162 ;  /* 0x000000a2a9a27221 */ /* 0x008fc60000010000 */
[----:B0-----:R-:W3:Y:S01]  /*24f0*/  LDL.LU R8, [R1+0x74] ;  /* 0x0000740001087983 */ /* 0x001ee20000300800 */
[----:B------:R-:W-:-:S03]  /*2500*/  MOV R12, R197 ;  /* 0x000000c5000c7202 */ /* 0x000fc60000000f00 */
[----:B------:R-:W-:Y:S01]  /*2510*/  STL [R1+0x188], R162 ;  /* 0x000188a201007387 */ /* 0x000fe20000100800 */
[----:B------:R-:W-:Y:S01]  /*2520*/  FMUL.FTZ R197, R141, R172 ;  /* 0x000000ac8dc57220 */ /* 0x000fe20000410000 */
[----:B------:R-:W-:Y:S01]  /*2530*/  FMUL.FTZ R172, R3, R247 ;  /* 0x000000f703ac7220 */ /* 0x000fe20000410000 */
[----:B----4-:R-:W-:Y:S01]  /*2540*/  FFMA.FTZ R161, R165, R169, R161 ;  /* 0x000000a9a5a17223 */ /* 0x010fe200000100a1 */
[----:B--2---:R-:W-:-:S04]  /*2550*/  FADD.FTZ R22, R170, R22 ;  /* 0x00000016aa167221 */ /* 0x004fc80000010000 */
[----:B------:R-:W-:Y:S04]  /*2560*/  STL [R1+0x68], R161 ;  /* 0x000068a101007387 */ /* 0x000fe80000100800 */
[----:B------:R0:W-:Y:S01]  /*2570*/  STL [R1+0x18c], R22 ;  /* 0x00018c1601007387 */ /* 0x0001e20000100800 */
[----:B------:R-:W-:-:S04]  /*2580*/  FMUL.FTZ R235, R156, R235 ;  /* 0x000000eb9ceb7220 */ /* 0x000fc80000410000 */
[----:B------:R-:W-:Y:S01]  /*2590*/  FFMA.FTZ R6, R23, R235, RZ ;  /* 0x000000eb17067223 */ /* 0x000fe200000100ff */
[----:B------:R-:W-:Y:S01]  /*25a0*/  FADD.FTZ R5, RZ, R235 ;  /* 0x000000ebff057221 */ /* 0x000fe20000010000 */
        /* <DEDUP_REMOVED lines=9> */
[----:B------:R-:W-:-:S04]  /*2640*/  FADD.FTZ R160, R171, R160 ;  /* 0x000000a0aba07221 */ /* 0x000fc80000010000 */
[----:B------:R1:W-:Y:S01]  /*2650*/  STL [R1+0x6c], R21 ;  /* 0x00006c1501007387 */ /* 0x0003e20000100800 */
[----:B------:R-:W-:-:S03]  /*2660*/  FFMA.FTZ R9, R167, R171, R9 ;  /* 0x000000aba7097223 */ /* 0x000fc60000010009 */
[----:B------:R-:W-:Y:S04]  /*2670*/  STL [R1+0x190], R160 ;  /* 0x000190a001007387 */ /* 0x000fe80000100800 */
[----:B------:R2:W-:Y:S04]  /*2680*/  STL [R1+0x70], R9 ;  /* 0x0000700901007387 */ /* 0x0005e80000100800 */
        /* <DEDUP_REMOVED lines=19> */
[----:B------:R-:W-:-:S03]  /*27c0*/  FADD.FTZ R5, R211, R5 ;  /* 0x00000005d3057221 */ /* 0x000fc60000010000 */
[----:B0-----:R-:W-:Y:S01]  /*27d0*/  FFMA.FTZ R22, R206, R213, R6 ;  /* 0x000000d5ce167223 */ /* 0x001fe20000010006 */
[----:B-1----:R-:W-:Y:S01]  /*27e0*/  FADD.FTZ R21, R213, R5 ;  /* 0x00000005d5157221 */ /* 0x002fe20000010000 */
        /* <DEDUP_REMOVED lines=37> */
[----:B---3--:R-:W-:Y:S01]  /*2a40*/  FFMA.FTZ R8, R172, R173, R8 ;  /* 0x000000adac087223 */ /* 0x008fe20000010008 */
[----:B------:R-:W-:Y:S01]  /*2a50*/  FMUL.FTZ R174, R3, R248 ;  /* 0x000000f803ae7220 */ /* 0x000fe20000410000 */
[----:B------:R-:W-:Y:S01]  /*2a60*/  FFMA.FTZ R22, R167, R171, R22 ;  /* 0x000000aba7167223 */ /* 0x000fe20000010016 */
[----:B------:R-:W-:Y:S01]  /*2a70*/  FADD.FTZ R21, R21, R171 ;  /* 0x000000ab15157221 */ /* 0x000fe20000010000 */
[----:B--2---:R-:W-:Y:S01]  /*2a80*/  MOV R9, R176 ;  /* 0x000000b000097202 */ /* 0x004fe20000000f00 */
[----:B------:R-:W-:Y:S01]  /*2a90*/  FADD.FTZ R242, R175, R242 ;  /* 0x000000f2aff27221 */ /* 0x000fe20000010000 */
[----:B------:R-:W-:Y:S01]  /*2aa0*/  FFMA.FTZ R241, R174, R175, R241 ;  /* 0x000000afaef17223 */ /* 0x000fe200000100f1 */
[----:B------:R-:W-:Y:S01]  /*2ab0*/  FMUL.FTZ R176, R3, R249 ;  /* 0x000000f903b07220 */ /* 0x000fe20000410000 */
[----:B------:R-:W-:Y:S01]  /*2ac0*/  FMUL.FTZ R175, R129, R175 ;  /* 0x000000af81af7220 */ /* 0x000fe20000410000 */
[----:B------:R0:W-:Y:S01]  /*2ad0*/  STL [R1+0x74], R8 ;  /* 0x0000740801007387 */ /* 0x0001e20000100800 */
[----:B------:R-:W-:Y:S01]  /*2ae0*/  FADD.FTZ R244, R177, R244 ;  /* 0x000000f4b1f47221 */ /* 0x000fe20000010000 */
[-C--:B------:R-:W-:Y:S01]  /*2af0*/  FFMA.FTZ R243, R176, R177.reuse, R243 ;  /* 0x000000b1b0f37223 */ /* 0x080fe200000100f3 */
[----:B------:R-:W-:Y:S01]  /*2b00*/  FMUL.FTZ R177, R130, R177 ;  /* 0x000000b182b17220 */ /* 0x000fe20000410000 */
[----:B------:R-:W-:Y:S01]  /*2b10*/  FADD.FTZ R245, R179, R245 ;  /* 0x000000f5b3f57221 */ /* 0x000fe20000010000 */
[C---:B------:R-:W-:Y:S01]  /*2b20*/  FMUL.FTZ R5, R3.reuse, R9 ;  /* 0x0000000903057220 */ /* 0x040fe20000410000 */
[----:B0-----:R-:W-:Y:S01]  /*2b30*/  MOV R8, R178 ;  /* 0x000000b200087202 */ /* 0x001fe20000000f00 */
[----:B------:R-:W-:-:S04]  /*2b40*/  FMUL.FTZ R178, R3, R251 ;  /* 0x000000fb03b27220 */ /* 0x000fc80000410000 */
        /* <DEDUP_REMOVED lines=32> */
[----:B------:R-:W-:Y:S01]  /*2d50*/  UMOV UR4, 0xffffffff ;  /* 0xffffffff00047882 */ /* 0x000fe20000000000 */
[----:B------:R-:W-:Y:S01]  /*2d60*/  ISETP.NE.U32.AND P1, PT, RZ, UR10, PT ;  /* 0x0000000aff007c0c */ /* 0x000fe2000bf25070 */
[----:B------:R-:W-:-:S03]  /*2d70*/  FMUL.FTZ R20, R123, R20 ;  /* 0x000000147b147220 */ /* 0x000fc60000410000 */
[----:B------:R-:W-:Y:S01]  /*2d80*/  ISETP.NE.AND.EX P1, PT, RZ, UR11, PT, P1 ;  /* 0x0000000bff007c0c */ /* 0x000fe2000bf25310 */
[----:B----4-:R-:W-:Y:S01]  /*2d90*/  FADD.FTZ R247, R173, R247 ;  /* 0x000000f7adf77221 */ /* 0x010fe20000010000 */
[----:B------:R-:W-:-:S04]  /*2da0*/  FMUL.FTZ R173, R128, R173 ;  /* 0x000000ad80ad7220 */ /* 0x000fc80000410000 */
        /* <DEDUP_REMOVED lines=8> */
[----:B------:R0:W-:Y:S02]  /*2e30*/  STL [R1+0x194], R247 ;  /* 0x000194f701007387 */ /* 0x0001e40000100800 */
[----:B------:R-:W-:Y:S01]  /*2e40*/  FFMA.FTZ R22, R5, R13, R22 ;  /* 0x0000000d05167223 */ /* 0x000fe20000010016 */
[----:B------:R-:W-:Y:S01]  /*2e50*/  FADD.FTZ R21, R21, R13 ;  /* 0x0000000d15157221 */ /* 0x000fe20000010000 */
[----:B------:R0:W-:Y:S02]  /*2e60*/  STL [R1+0x198], R242 ;  /* 0x000198f201007387 */ /* 0x0001e40000100800 */
[----:B------:R-:W-:Y:S01]  /*2e70*/  FFMA.FTZ R22, R6, R14, R22 ;  /* 0x0000000e06167223 */ /* 0x000fe20000010016 */
[----:B------:R-:W-:Y:S01]  /*2e80*/  FADD.FTZ R21, R21, R14 ;  /* 0x0000000e15157221 */ /* 0x000fe20000010000 */
[----:B------:R0:W-:Y:S04]  /*2e90*/  STL [R1+0x78], R241 ;  /* 0x000078f101007387 */ /* 0x0001e80000100800 */
[----:B------:R0:W-:Y:S01]  /*2ea0*/  STL [R1+0x19c], R244 ;  /* 0x00019cf401007387 */ /* 0x0001e20000100800 */
        /* <DEDUP_REMOVED lines=34> */
.L_x_18132:
        /* <DEDUP_REMOVED lines=20> */
[----:B------:R-:W-:Y:S01]  /*3210*/  FMUL.FTZ R23, R3, R23 ;  /* 0x0000001703177220 */ /* 0x000fe20000410000 */
[----:B------:R-:W-:Y:S01]  /*3220*/  FADD.FTZ R25, R25, -R28 ;  /* 0x8000001c19197221 */ /* 0x000fe20000010000 */
[----:B------:R-:W-:Y:S01]  /*3230*/  FMUL.FTZ R24, R3, R234 ;  /* 0x000000ea03187220 */ /* 0x000fe20000410000 */
[-CC-:B------:R-:W-:Y:S01]  /*3240*/  FFMA.FTZ R236, R236, R21.reuse, R22.reuse ;  /* 0x00000015ecec7223 */ /* 0x180fe20000010016 */
[----:B------:R-:W-:Y:S01]  /*3250*/  FFMA.FTZ R30, R30, R21, R22 ;  /* 0x000000151e1e7223 */ /* 0x000fe20000010016 */
[----:B------:R-:W-:Y:S01]  /*3260*/  FMUL.FTZ R28, R23, R0 ;  /* 0x00000000171c7220 */ /* 0x000fe20000410000 */
[----:B-----5:R-:W-:-:S02]  /*3270*/  HADD2.F32 R23, -RZ, R160.H0_H0 ;  /* 0x200000a0ff177230 */ /* 0x020fc40000004100 */
[----:B------:R-:W-:Y:S01]  /*3280*/  FADD.FTZ R233, R233, -R237 ;  /* 0x800000ede9e97221 */ /* 0x000fe20000010000 */
[----:B------:R-:W-:Y:S01]  /*3290*/  FFMA.FTZ R181, R181, R21, R22 ;  /* 0x00000015b5b57223 */ /* 0x000fe20000010016 */
[----:B------:R-:W-:Y:S01]  /*32a0*/  FMUL.FTZ R24, R24, R0 ;  /* 0x0000000018187220 */ /* 0x000fe20000410000 */
[----:B------:R-:W-:Y:S01]  /*32b0*/  FADD.FTZ R180, R180, -R236 ;  /* 0x800000ecb4b47221 */ /* 0x000fe20000010000 */
[----:B------:R-:W-:Y:S01]  /*32c0*/  FADD.FTZ R27, R27, -R30 ;  /* 0x8000001e1b1b7221 */ /* 0x000fe20000010000 */
[----:B------:R-:W-:Y:S02]  /*32d0*/  HADD2.F32 R30, -RZ, R160.H1_H1 ;  /* 0x300000a0ff1e7230 */ /* 0x000fe40000004100 */
[----:B------:R-:W-:Y:S01]  /*32e0*/  FADD.FTZ R29, R29, -R181 ;  /* 0x800000b51d1d7221 */ /* 0x000fe20000010000 */
[----:B------:R-:W-:Y:S01]  /*32f0*/  FMUL.FTZ R23, R28, R23 ;  /* 0x000000171c177220 */ /* 0x000fe20000410000 */
[----:B------:R-:W-:Y:S01]  /*3300*/  FMUL.FTZ R160, R80, R28 ;  /* 0x0000001c50a07220 */ /* 0x000fe20000410000 */
[----:B------:R-:W-:Y:S01]  /*3310*/  FMUL.FTZ R233, R3, R233 ;  /* 0x000000e903e97220 */ /* 0x000fe20000410000 */
[----:B------:R-:W-:Y:S01]  /*3320*/  FMUL.FTZ R28, R81, R24 ;  /* 0x00000018511c7220 */ /* 0x000fe20000410000 */
[----:B------:R-:W-:Y:S01]  /*3330*/  FMUL.FTZ R180, R3, R180 ;  /* 0x000000b403b47220 */ /* 0x000fe20000410000 */
[----:B------:R-:W-:-:S02]  /*3340*/  HADD2.F32 R181, -RZ, R161.H0_H0 ;  /* 0x200000a1ffb57230 */ /* 0x000fc40000004100 */
[C---:B------:R-:W-:Y:S01]  /*3350*/  FMUL.FTZ R25, R3.reuse, R25 ;  /* 0x0000001903197220 */ /* 0x040fe20000410000 */
[C---:B------:R-:W-:Y:S01]  /*3360*/  FMUL.FTZ R236, R3.reuse, R26 ;  /* 0x0000001a03ec7220 */ /* 0x040fe20000410000 */
[----:B------:R-:W-:Y:S01]  /*3370*/  FMUL.FTZ R29, R3, R29 ;  /* 0x0000001d031d7220 */ /* 0x000fe20000410000 */
[----:B------:R-:W-:Y:S01]  /*3380*/  FMUL.FTZ R26, R233, R0 ;  /* 0x00000000e91a7220 */ /* 0x000fe20000410000 */
[----:B------:R-:W-:Y:S02]  /*3390*/  HADD2.F32 R161, -RZ, R161.H1_H1 ;  /* 0x300000a1ffa17230 */ /* 0x000fe40000004100 */
[----:B------:R-:W-:Y:S01]  /*33a0*/  FMUL.FTZ R235, R3, R27 ;  /* 0x0000001b03eb7220 */ /* 0x000fe20000410000 */
[----:B------:R-:W-:Y:S01]  /*33b0*/  F2FP.F16.F32.PACK_AB R160, R28, R160 ;  /* 0x000000a01ca0723e */ /* 0x000fe200000000ff */
        /* <DEDUP_REMOVED lines=26> */
.L_x_18099:
        /* <DEDUP_REMOVED lines=8> */
[----:B------:R-:W-:Y:S01]  /*35e0*/  FADD.FTZ R39, R180, -R39 ;  /* 0x80000027b4277221 */ /* 0x000fe20000010000 */
[----:B------:R-:W-:Y:S01]  /*35f0*/  FFMA.FTZ R34, R28, R21, R22 ;  /* 0x000000151c227223 */ /* 0x000fe20000010016 */
[C---:B------:R-:W-:Y:S01]  /*3600*/  FMUL.FTZ R36, R3.reuse, R36 ;  /* 0x0000002403247220 */ /* 0x040fe20000410000 */
[C---:B------:R-:W-:Y:S01]  /*3610*/  FMUL.FTZ R37, R3.reuse, R37 ;  /* 0x0000002503257220 */ /* 0x040fe20000410000 */
[----:B------:R-:W-:Y:S01]  /*3620*/  FADD.FTZ R35, R24, -R35 ;  /* 0x8000002318237221 */ /* 0x000fe20000010000 */
[----:B------:R-:W-:Y:S01]  /*3630*/  FMUL.FTZ R38, R3, R38 ;  /* 0x0000002603267220 */ /* 0x000fe20000410000 */
[----:B-----5:R-:W-:-:S02]  /*3640*/  HADD2.F32 R23, -RZ, R160.H0_H0 ;  /* 0x200000a0ff177230 */ /* 0x020fc40000004100 */
[----:B------:R-:W-:Y:S01]  /*3650*/  FMUL.FTZ R39, R3, R39 ;  /* 0x0000002703277220 */ /* 0x000fe20000410000 */
[----:B------:R-:W-:Y:S02]  /*3660*/  HADD2.F32 R24, -RZ, R160.H1_H1 ;  /* 0x300000a0ff187230 */ /* 0x000fe40000004100 */
[-C--:B------:R-:W-:Y:S01]  /*3670*/  FFMA.FTZ R30, R30, R21.reuse, R22 ;  /* 0x000000151e1e7223 */ /* 0x080fe20000010016 */
[----:B------:R-:W-:Y:S01]  /*3680*/  FADD.FTZ R34, R25, -R34 ;  /* 0x8000002219227221 */ /* 0x000fe20000010000 */
[-C--:B------:R-:W-:Y:S01]  /*3690*/  FMUL.FTZ R160, R36, R0.reuse ;  /* 0x0000000024a07220 */ /* 0x080fe20000410000 */
[-C--:B------:R-:W-:Y:S01]  /*36a0*/  FMUL.FTZ R28, R37, R0.reuse ;  /* 0x00000000251c7220 */ /* 0x080fe20000410000 */
[----:B------:R-:W-:Y:S01]  /*36b0*/  FFMA.FTZ R181, R181, R21, R22 ;  /* 0x00000015b5b57223 */ /* 0x000fe20000010016 */
[--C-:B------:R-:W-:Y:S02]  /*36c0*/  HADD2.F32 R25, -RZ, R161.reuse.H0_H0 ;  /* 0x200000a1ff197230 */ /* 0x100fe40000004100 */
[----:B------:R-:W-:Y:S01]  /*36d0*/  FMUL.FTZ R32, R39, R0 ;  /* 0x0000000027207220 */ /* 0x000fe20000410000 */
[----:B------:R-:W-:-:S02]  /*36e0*/  HADD2.F32 R26, -RZ, R161.H1_H1 ;  /* 0x300000a1ff1a7230 */ /* 0x000fc40000004100 */
[----:B------:R-:W-:Y:S01]  /*36f0*/  FMUL.FTZ R161, R38, R0 ;  /* 0x0000000026a17220 */ /* 0x000fe20000410000 */
[----:B------:R-:W-:Y:S01]  /*3700*/  FADD.FTZ R27, R27, -R30 ;  /* 0x8000001e1b1b7221 */ /* 0x000fe20000010000 */
[----:B------:R-:W-:Y:S01]  /*3710*/  FMUL.FTZ R23, R160, R23 ;  /* 0x00000017a0177220 */ /* 0x000fe20000410000 */
        /* <DEDUP_REMOVED lines=8> */
[C---:B------:R-:W-:Y:S01]  /*37a0*/  FMUL.FTZ R33, R3.reuse, R27 ;  /* 0x0000001b03217220 */ /* 0x040fe20000410000 */
[----:B------:R-:W-:Y:S01]  /*37b0*/  FMUL.FTZ R32, R3, R29 ;  /* 0x0000001d03207220 */ /* 0x000fe20000410000 */
[----:B------:R-:W-:Y:S01]  /*37c0*/  F2FP.F16.F32.PACK_AB R160, R28, R160 ;  /* 0x000000a01ca0723e */ /* 0x000fe200000000ff */
[--C-:B------:R-:W-:Y:S01]  /*37d0*/  HADD2.F32 R28, -RZ, R162.reuse.H1_H1 ;  /* 0x300000a2ff1c7230 */ /* 0x100fe20000004100 */
[----:B------:R-:W-:Y:S01]  /*37e0*/  F2FP.F16.F32.PACK_AB R161, R30, R161 ;  /* 0x000000a11ea1723e */ /* 0x000fe200000000ff */
[-C--:B------:R-:W-:Y:S01]  /*37f0*/  FMUL.FTZ R29, R33, R0.reuse ;  /* 0x00000000211d7220 */ /* 0x080fe20000410000 */
        /* <DEDUP_REMOVED lines=8> */
[--C-:B------:R-:W-:Y:S02]  /*3880*/  HADD2.F32 R30, -RZ, R163.reuse.H1_H1 ;  /* 0x300000a3ff1e7230 */ /* 0x100fe40000004100 */
[----:B------:R-:W-:Y:S01]  /*3890*/  FMUL.FTZ R180, R34, R0 ;  /* 0x0000000022b47220 */ /* 0x000fe20000410000 */
[----:B------:R-:W-:Y:S01]  /*38a0*/  F2FP.F16.F32.PACK_AB R162, R29, R162 ;  /* 0x000000a21da2723e */ /* 0x000fe200000000ff */
[----:B------:R-:W-:-:S02]  /*38b0*/  HADD2.F32 R29, -RZ, R163.H0_H0 ;  /* 0x200000a3ff1d7230 */ /* 0x000fc40000004100 */
[----:B------:R-:W-:-:S03]  /*38c0*/  FMUL.FTZ R163, R35, R0 ;  /* 0x0000000023a37220 */ /* 0x000fc60000410000 */
[----:B------:R-:W-:Y:S01]  /*38d0*/  FMUL.FTZ R29, R180, R29 ;  /* 0x0000001db41d7220 */ /* 0x000fe20000410000 */
[----:B------:R-:W-:Y:S01]  /*38e0*/  FMUL.FTZ R30, R163, R30 ;  /* 0x0000001ea31e7220 */ /* 0x000fe20000410000 */
[----:B------:R-:W-:Y:S01]  /*38f0*/  FMUL.FTZ R180, R86, R180 ;  /* 0x000000b456b47220 */ /* 0x000fe20000410000 */
[----:B------:R-:W-:-:S05]  /*3900*/  FMUL.FTZ R163, R87, R163 ;  /* 0x000000a357a37220 */ /* 0x000fca0000410000 */
[----:B------:R-:W-:-:S07]  /*3910*/  F2FP.F16.F32.PACK_AB R163, R163, R180 ;  /* 0x000000b4a3a3723e */ /* 0x000fce00000000ff */
.L_x_18100:
        /* <DEDUP_REMOVED lines=20> */
[--C-:B-----5:R-:W-:Y:S02]  /*3a60*/  HADD2.F32 R180, -RZ, R160.reuse.H0_H0 ;  /* 0x200000a0ffb47230 */ /* 0x120fe40000004100 */
[----:B------:R-:W-:Y:S01]  /*3a70*/  FMUL.FTZ R38, R3, R38 ;  /* 0x0000002603267220 */ /* 0x000fe20000410000 */
[----:B------:R-:W-:-:S02]  /*3a80*/  HADD2.F32 R160, -RZ, R160.H1_H1 ;  /* 0x300000a0ffa07230 */ /* 0x000fc40000004100 */
[----:B------:R-:W-:Y:S01]  /*3a90*/  FMUL.FTZ R182, R37, R0 ;  /* 0x0000000025b67220 */ /* 0x000fe20000410000 */
[C---:B------:R-:W-:Y:S01]  /*3aa0*/  FMUL.FTZ R36, R3.reuse, R36 ;  /* 0x0000002403247220 */ /* 0x040fe20000410000 */
[----:B------:R-:W-:Y:S01]  /*3ab0*/  FMUL.FTZ R39, R3, R39 ;  /* 0x0000002703277220 */ /* 0x000fe20000410000 */
[--C-:B------:R-:W-:Y:S02]  /*3ac0*/  HADD2.F32 R183, -RZ, R161.reuse.H0_H0 ;  /* 0x200000a1ffb77230 */ /* 0x100fe40000004100 */
[----:B------:R-:W-:Y:S01]  /*3ad0*/  FMUL.FTZ R181, R182, R160 ;  /* 0x000000a0b6b57220 */ /* 0x000fe20000410000 */
[-CC-:B------:R-:W-:Y:S01]  /*3ae0*/  FFMA.FTZ R32, R206, R21.reuse, R22.reuse ;  /* 0x00000015ce207223 */ /* 0x180fe20000010016 */
[----:B------:R-:W-:Y:S01]  /*3af0*/  FFMA.FTZ R33, R212, R21, R22 ;  /* 0x00000015d4217223 */ /* 0x000fe20000010016 */
[----:B------:R-:W-:Y:S01]  /*3b00*/  FMUL.FTZ R160, R89, R182 ;  /* 0x000000b659a07220 */ /* 0x000fe20000410000 */
[-C--:B------:R-:W-:Y:S01]  /*3b10*/  FMUL.FTZ R193, R38, R0.reuse ;  /* 0x0000000026c17220 */ /* 0x080fe20000410000 */
[-C--:B------:R-:W-:Y:S01]  /*3b20*/  FMUL.FTZ R192, R36, R0.reuse ;  /* 0x0000000024c07220 */ /* 0x080fe20000410000 */
[----:B------:R-:W-:Y:S01]  /*3b30*/  FMUL.FTZ R182, R39, R0 ;  /* 0x0000000027b67220 */ /* 0x000fe20000410000 */
[----:B------:R-:W-:Y:S01]  /*3b40*/  FADD.FTZ R32, R213, -R32 ;  /* 0x80000020d5207221 */ /* 0x000fe20000010000 */
[----:B------:R-:W-:Y:S01]  /*3b50*/  FADD.FTZ R33, R215, -R33 ;  /* 0x80000021d7217221 */ /* 0x000fe20000010000 */
[----:B------:R-:W-:-:S02]  /*3b60*/  HADD2.F32 R161, -RZ, R161.H1_H1 ;  /* 0x300000a1ffa17230 */ /* 0x000fc40000004100 */
[----:B------:R-:W-:Y:S01]  /*3b70*/  FMUL.FTZ R183, R193, R183 ;  /* 0x000000b7c1b77220 */ /* 0x000fe20000410000 */
[----:B------:R-:W-:Y:S01]  /*3b80*/  FMUL.FTZ R180, R192, R180 ;  /* 0x000000b4c0b47220 */ /* 0x000fe20000410000 */
[----:B------:R-:W-:Y:S01]  /*3b90*/  FMUL.FTZ R193, R90, R193 ;  /* 0x000000c15ac17220 */ /* 0x000fe20000410000 */
[----:B------:R-:W-:Y:S01]  /*3ba0*/  FMUL.FTZ R203, R91, R182 ;  /* 0x000000b65bcb7220 */ /* 0x000fe20000410000 */
[----:B------:R-:W-:Y:S01]  /*3bb0*/  FMUL.FTZ R192, R88, R192 ;  /* 0x000000c058c07220 */ /* 0x000fe20000410000 */
[C---:B------:R-:W-:Y:S01]  /*3bc0*/  FMUL.FTZ R32, R3.reuse, R32 ;  /* 0x0000002003207220 */ /* 0x040fe20000410000 */
[----:B------:R-:W-:Y:S01]  /*3bd0*/  FMUL.FTZ R33, R3, R33 ;  /* 0x0000002103217220 */ /* 0x000fe20000410000 */
[----:B------:R-:W-:Y:S01]  /*3be0*/  FMUL.FTZ R182, R182, R161 ;  /* 0x000000a1b6b67220 */ /* 0x000fe20000410000 */
[----:B------:R-:W-:Y:S01]  /*3bf0*/  F2FP.F16.F32.PACK_AB R161, R203, R193 ;  /* 0x000000c1cba1723e */ /* 0x000fe200000000ff */
[-CC-:B------:R-:W-:Y:S01]  /*3c00*/  FFMA.FTZ R34, R214, R21.reuse, R22.reuse ;  /* 0x00000015d6227223 */ /* 0x180fe20000010016 */
[----:B------:R-:W-:Y:S01]  /*3c10*/  FFMA.FTZ R35, R216, R21, R22 ;  /* 0x00000015d8237223 */ /* 0x000fe20000010016 */
[----:B------:R-:W-:Y:S01]  /*3c20*/  F2FP.F16.F32.PACK_AB R160, R160, R192 ;  /* 0x000000c0a0a0723e */ /* 0x000fe200000000ff */
[----:B------:R-:W-:-:S02]  /*3c30*/  HADD2.F32 R204, -RZ, R162.H0_H0 ;  /* 0x200000a2ffcc7230 */ /* 0x000fc40000004100 */
[-C--:B------:R-:W-:Y:S01]  /*3c40*/  FMUL.FTZ R192, R32, R0.reuse ;  /* 0x0000000020c07220 */ /* 0x080fe20000410000 */
[----:B------:R-:W-:Y:S02]  /*3c50*/  HADD2.F32 R203, -RZ, R162.H1_H1 ;  /* 0x300000a2ffcb7230 */ /* 0x000fe40000004100 */
[----:B------:R-:W-:Y:S01]  /*3c60*/  FMUL.FTZ R162, R33, R0 ;  /* 0x0000000021a27220 */ /* 0x000fe20000410000 */
[----:B------:R-:W-:Y:S01]  /*3c70*/  FADD.FTZ R34, R217, -R34 ;  /* 0x80000022d9227221 */ /* 0x000fe20000010000 */
[----:B------:R-:W-:Y:S01]  /*3c80*/  FADD.FTZ R35, R218, -R35 ;  /* 0x80000023da237221 */ /* 0x000fe20000010000 */
[----:B------:R-:W-:Y:S01]  /*3c90*/  FMUL.FTZ R204, R192, R204 ;  /* 0x000000ccc0cc7220 */ /* 0x000fe20000410000 */
[----:B------:R-:W-:Y:S01]  /*3ca0*/  FMUL.FTZ R203, R162, R203 ;  /* 0x000000cba2cb7220 */ /* 0x000fe20000410000 */
[----:B------:R-:W-:Y:S01]  /*3cb0*/  FMUL.FTZ R192, R92, R192 ;  /* 0x000000c05cc07220 */ /* 0x000fe20000410000 */
[----:B------:R-:W-:Y:S01]  /*3cc0*/  FMUL.FTZ R162, R93, R162 ;  /* 0x000000a25da27220 */ /* 0x000fe20000410000 */
[C---:B------:R-:W-:Y:S01]  /*3cd0*/  FMUL.FTZ R34, R3.reuse, R34 ;  /* 0x0000002203227220 */ /* 0x040fe20000410000 */
[----:B------:R-:W-:Y:S01]  /*3ce0*/  FMUL.FTZ R35, R3, R35 ;  /* 0x0000002303237220 */ /* 0x000fe20000410000 */
[----:B------:R-:W-:-:S02]  /*3cf0*/  HADD2.F32 R205, -RZ, R163.H0_H0 ;  /* 0x200000a3ffcd7230 */ /* 0x000fc40000004100 */
[----:B------:R-:W-:Y:S01]  /*3d00*/  F2FP.F16.F32.PACK_AB R162, R162, R192 ;  /* 0x000000c0a2a2723e */ /* 0x000fe200000000ff */
[----:B------:R-:W-:Y:S02]  /*3d10*/  HADD2.F32 R206, -RZ, R163.H1_H1 ;  /* 0x300000a3ffce7230 */ /* 0x000fe40000004100 */
[-C--:B------:R-:W-:Y:S01]  /*3d20*/  FMUL.FTZ R192, R34, R0.reuse ;  /* 0x0000000022c07220 */ /* 0x080fe20000410000 */
[----:B------:R-:W-:-:S03]  /*3d30*/  FMUL.FTZ R163, R35, R0 ;  /* 0x0000000023a37220 */ /* 0x000fc60000410000 */
[----:B------:R-:W-:Y:S01]  /*3d40*/  FMUL.FTZ R205, R192, R205 ;  /* 0x000000cdc0cd7220 */ /* 0x000fe20000410000 */
[----:B------:R-:W-:Y:S01]  /*3d50*/  FMUL.FTZ R206, R163, R206 ;  /* 0x000000cea3ce7220 */ /* 0x000fe20000410000 */
[----:B------:R-:W-:Y:S01]  /*3d60*/  FMUL.FTZ R192, R94, R192 ;  /* 0x000000c05ec07220 */ /* 0x000fe20000410000 */
[----:B------:R-:W-:-:S05]  /*3d70*/  FMUL.FTZ R163, R95, R163 ;  /* 0x000000a35fa37220 */ /* 0x000fca0000410000 */
[----:B------:R-:W-:Y:S01]  /*3d80*/  F2FP.F16.F32.PACK_AB R163, R163, R192 ;  /* 0x000000c0a3a3723e */ /* 0x000fe200000000ff */
[----:B------:R-:W-:Y:S06]  /*3d90*/  BRA `(.L_x_18102) ;  /* 0x0000000000f07947 */ /* 0x000fec0003800000 */
.L_x_18101:
[-CC-:B------:R-:W-:Y:S01]  /*3da0*/  FFMA.FTZ R182, R182, R21.reuse, R22.reuse ;  /* 0x00000015b6b67223 */ /* 0x180fe20000010016 */
[-CC-:B------:R-:W-:Y:S01]  /*3db0*/  FFMA.FTZ R183, R183, R21.reuse, R22.reuse ;  /* 0x00000015b7b77223 */ /* 0x180fe20000010016 */
[-CC-:B------:R-:W-:Y:S01]  /*3dc0*/  FFMA.FTZ R192, R192, R21.reuse, R22.reuse ;  /* 0x00000015c0c07223 */ /* 0x180fe20000010016 */
[-C--:B------:R-:W-:Y:S01]  /*3dd0*/  FFMA.FTZ R206, R206, R21.reuse, R22 ;  /* 0x00000015cece7223 */ /* 0x080fe20000010016 */
[----:B------:R-:W-:Y:S01]  /*3de0*/  FADD.FTZ R182, R203, -R182 ;  /* 0x800000b6cbb67221 */ /* 0x000fe20000010000 */
[----:B------:R-:W-:Y:S01]  /*3df0*/  FADD.FTZ R204, R204, -R183 ;  /* 0x800000b7cccc7221 */ /* 0x000fe20000010000 */
[--C-:B-----5:R-:W-:Y:S02]  /*3e00*/  HADD2.F32 R180, -RZ, R160.reuse.H0_H0 ;  /* 0x200000a0ffb47230 */ /* 0x120fe40000004100 */
[-CC-:B------:R-:W-:Y:S01]  /*3e10*/  FFMA.FTZ R212, R212, R21.reuse, R22.reuse ;  /* 0x00000015d4d47223 */ /* 0x180fe20000010016 */
[C---:B------:R-:W-:Y:S01]  /*3e20*/  FMUL.FTZ R182, R3.reuse, R182 ;  /* 0x000000b603b67220 */ /* 0x040fe20000410000 */
[----:B------:R-:W-:Y:S01]  /*3e30*/  FMUL.FTZ R181, R3, R204 ;  /* 0x000000cc03b57220 */ /* 0x000fe20000410000 */
[-CC-:B------:R-:W-:Y:S01]  /*3e40*/  FFMA.FTZ R193, R193, R21.reuse, R22.reuse ;  /* 0x00000015c1c17223 */ /* 0x180fe20000010016 */
[-CC-:B------:R-:W-:Y:S01]  /*3e50*/  FFMA.FTZ R214, R214, R21.reuse, R22.reuse ;  /* 0x00000015d6d67223 */ /* 0x180fe20000010016 */
[-C--:B------:R-:W-:Y:S01]  /*3e60*/  FMUL.FTZ R182, R182, R0.reuse ;  /* 0x00000000b6b67220 */ /* 0x080fe20000410000 */
[----:B------:R-:W-:Y:S01]  /*3e70*/  FMUL.FTZ R181, R181, R0 ;  /* 0x00000000b5b57220 */ /* 0x000fe20000410000 */
[----:B------:R-:W-:Y:S01]  /*3e80*/  FFMA.FTZ R216, R216, R21, R22 ;  /* 0x00000015d8d87223 */ /* 0x000fe20000010016 */
[----:B------:R-:W-:Y:S01]  /*3e90*/  FADD.FTZ R205, R205, -R192 ;  /* 0x800000c0cdcd7221 */ /* 0x000fe20000010000 */
[----:B------:R-:W-:Y:S01]  /*3ea0*/  FADD.FTZ R213, R213, -R206 ;  /* 0x800000ced5d57221 */ /* 0x000fe20000010000 */
[----:B------:R-:W-:-:S02]  /*3eb0*/  HADD2.F32 R183, -RZ, R160.H1_H1 ;  /* 0x300000a0ffb77230 */ /* 0x000fc40000004100 */
[----:B------:R-:W-:Y:S01]  /*3ec0*/  FADD.FTZ R215, R215, -R212 ;  /* 0x800000d4d7d77221 */ /* 0x000fe20000010000 */
[----:B------:R-:W-:Y:S01]  /*3ed0*/  FMUL.FTZ R180, R182, R180 ;  /* 0x000000b4b6b47220 */ /* 0x000fe20000410000 */
[----:B------:R-:W-:Y:S01]  /*3ee0*/  FMUL.FTZ R160, R88, R182 ;  /* 0x000000b658a07220 */ /* 0x000fe20000410000 */
[----:B------:R-:W-:Y:S01]  /*3ef0*/  FADD.FTZ R211, R211, -R193 ;  /* 0x800000c1d3d37221 */ /* 0x000fe20000010000 */
[----:B------:R-:W-:Y:S01]  /*3f00*/  FMUL.FTZ R182, R89, R181 ;  /* 0x000000b559b67220 */ /* 0x000fe20000410000 */
[----:B------:R-:W-:Y:S01]  /*3f10*/  FADD.FTZ R217, R217, -R214 ;  /* 0x800000d6d9d97221 */ /* 0x000fe20000010000 */
[----:B------:R-:W-:Y:S01]  /*3f20*/  FADD.FTZ R218, R218, -R216 ;  /* 0x800000d8dada7221 */ /* 0x000fe20000010000 */
[C---:B------:R-:W-:Y:S01]  /*3f30*/  FMUL.FTZ R205, R3.reuse, R205 ;  /* 0x000000cd03cd7220 */ /* 0x040fe20000410000 */
[C---:B------:R-:W-:Y:S01]  /*3f40*/  FMUL.FTZ R203, R3.reuse, R213 ;  /* 0x000000d503cb7220 */ /* 0x040fe20000410000 */
[C---:B------:R-:W-:Y:S01]  /*3f50*/  FMUL.FTZ R215, R3.reuse, R215 ;  /* 0x000000d703d77220 */ /* 0x040fe20000410000 */
[----:B------:R-:W-:Y:S01]  /*3f60*/  FMUL.FTZ R206, R3, R211 ;  /* 0x000000d303ce7220 */ /* 0x000fe20000410000 */
[----:B------:R-:W-:Y:S01]  /*3f70*/  FMUL.FTZ R181, R181, R183 ;  /* 0x000000b7b5b57220 */ /* 0x000fe20000410000 */
[----:B------:R-:W-:Y:S01]  /*3f80*/  F2FP.F16.F32.PACK_AB R160, R182, R160 ;  /* 0x000000a0b6a0723e */ /* 0x000fe200000000ff */
[----:B------:R-:W-:-:S02]  /*3f90*/  HADD2.F32 R204, -RZ, R162.H0_H0 ;  /* 0x200000a2ffcc7230 */ /* 0x000fc40000004100 */
[C---:B------:R-:W-:Y:S01]  /*3fa0*/  FMUL.FTZ R193, R3.reuse, R217 ;  /* 0x000000d903c17220 */ /* 0x040fe20000410000 */
[----:B------:R-:W-:Y:S01]  /*3fb0*/  FMUL.FTZ R192, R3, R218 ;  /* 0x000000da03c07220 */ /* 0x000fe20000410000 */
[--C-:B------:R-:W-:Y:S02]  /*3fc0*/  HADD2.F32 R183, -RZ, R161.reuse.H0_H0 ;  /* 0x200000a1ffb77230 */ /* 0x100fe40000004100 */
[-C--:B------:R-:W-:Y:S01]  /*3fd0*/  FMUL.FTZ R211, R205, R0.reuse ;  /* 0x00000000cdd37220 */ /* 0x080fe20000410000 */
        /* <DEDUP_REMOVED lines=24> */
.L_x_18102:
        /* <DEDUP_REMOVED lines=18> */
[--C-:B-----5:R-:W-:Y:S02]  /*4280*/  HADD2.F32 R189, -RZ, R160.reuse.H0_H0 ;  /* 0x200000a0ffbd7230 */ /* 0x120fe40000004100 */
[C---:B------:R-:W-:Y:S01]  /*4290*/  FMUL.FTZ R36, R3.reuse, R36 ;  /* 0x0000002403247220 */ /* 0x040fe20000410000 */
[----:B------:R-:W-:Y:S01]  /*42a0*/  FMUL.FTZ R37, R3, R37 ;  /* 0x0000002503257220 */ /* 0x000fe20000410000 */
[----:B------:R-:W-:Y:S01]  /*42b0*/  FFMA.FTZ R32, R195, R21, R22 ;  /* 0x00000015c3207223 */ /* 0x000fe20000010016 */
[----:B------:R-:W-:Y:S01]  /*42c0*/  FADD.FTZ R35, R185, -R35 ;  /* 0x80000023b9237221 */ /* 0x000fe20000010000 */
[----:B------:R-:W-:-:S02]  /*42d0*/  HADD2.F32 R160, -RZ, R160.H1_H1 ;  /* 0x300000a0ffa07230 */ /* 0x000fc40000004100 */
[-C--:B------:R-:W-:Y:S01]  /*42e0*/  FMUL.FTZ R185, R36, R0.reuse ;  /* 0x0000000024b97220 */ /* 0x080fe20000410000 */
[----:B------:R-:W-:Y:S01]  /*42f0*/  FMUL.FTZ R186, R37, R0 ;  /* 0x0000000025ba7220 */ /* 0x000fe20000410000 */
[----:B------:R-:W-:Y:S01]  /*4300*/  FADD.FTZ R32, R191, -R32 ;  /* 0x80000020bf207221 */ /* 0x000fe20000010000 */
[--C-:B------:R-:W-:Y:S01]  /*4310*/  FFMA.FTZ R34, R188, R21, R22.reuse ;  /* 0x00000015bc227223 */ /* 0x100fe20000010016 */
[----:B------:R-:W-:Y:S01]  /*4320*/  FMUL.FTZ R189, R185, R189 ;  /* 0x000000bdb9bd7220 */ /* 0x000fe20000410000 */
[----:B------:R-:W-:Y:S01]  /*4330*/  FMUL.FTZ R188, R186, R160 ;  /* 0x000000a0babc7220 */ /* 0x000fe20000410000 */
[----:B------:R-:W-:Y:S01]  /*4340*/  FMUL.FTZ R185, R96, R185 ;  /* 0x000000b960b97220 */ /* 0x000fe20000410000 */
[----:B------:R-:W-:Y:S01]  /*4350*/  FMUL.FTZ R160, R97, R186 ;  /* 0x000000ba61a07220 */ /* 0x000fe20000410000 */
[C---:B------:R-:W-:Y:S01]  /*4360*/  FMUL.FTZ R32, R3.reuse, R32 ;  /* 0x0000002003207220 */ /* 0x040fe20000410000 */
[----:B------:R-:W-:Y:S01]  /*4370*/  FMUL.FTZ R33, R3, R33 ;  /* 0x0000002103217220 */ /* 0x000fe20000410000 */
[----:B------:R-:W-:Y:S01]  /*4380*/  FFMA.FTZ R38, R200, R21, R22 ;  /* 0x00000015c8267223 */ /* 0x000fe20000010016 */
[--C-:B------:R-:W-:Y:S01]  /*4390*/  HADD2.F32 R193, -RZ, R162.reuse.H0_H0 ;  /* 0x200000a2ffc17230 */ /* 0x100fe20000004100 */
[----:B------:R-:W-:Y:S01]  /*43a0*/  F2FP.F16.F32.PACK_AB R160, R160, R185 ;  /* 0x000000b9a0a0723e */ /* 0x000fe200000000ff */
[----:B------:R-:W-:-:S02]  /*43b0*/  HADD2.F32 R192, -RZ, R162.H1_H1 ;  /* 0x300000a2ffc07230 */ /* 0x000fc40000004100 */
[----:B------:R-:W-:Y:S01]  /*43c0*/  FFMA.FTZ R39, R199, R21, R22 ;  /* 0x00000015c7277223 */ /* 0x000fe20000010016 */
[-C--:B------:R-:W-:Y:S01]  /*43d0*/  FMUL.FTZ R185, R32, R0.reuse ;  /* 0x0000000020b97220 */ /* 0x080fe20000410000 */
[----:B------:R-:W-:Y:S01]  /*43e0*/  FMUL.FTZ R162, R33, R0 ;  /* 0x0000000021a27220 */ /* 0x000fe20000410000 */
[----:B------:R-:W-:Y:S01]  /*43f0*/  FADD.FTZ R38, R196, -R38 ;  /* 0x80000026c4267221 */ /* 0x000fe20000010000 */
[----:B------:R-:W-:Y:S01]  /*4400*/  FADD.FTZ R34, R187, -R34 ;  /* 0x80000022bb227221 */ /* 0x000fe20000010000 */
[----:B------:R-:W-:Y:S01]  /*4410*/  FADD.FTZ R39, R194, -R39 ;  /* 0x80000027c2277221 */ /* 0x000fe20000010000 */
[----:B------:R-:W-:Y:S01]  /*4420*/  FMUL.FTZ R193, R185, R193 ;  /* 0x000000c1b9c17220 */ /* 0x000fe20000410000 */
[----:B------:R-:W-:Y:S01]  /*4430*/  FMUL.FTZ R192, R162, R192 ;  /* 0x000000c0a2c07220 */ /* 0x000fe20000410000 */
[----:B------:R-:W-:Y:S01]  /*4440*/  FMUL.FTZ R185, R100, R185 ;  /* 0x000000b964b97220 */ /* 0x000fe20000410000 */
[----:B------:R-:W-:Y:S01]  /*4450*/  FMUL.FTZ R162, R101, R162 ;  /* 0x000000a265a27220 */ /* 0x000fe20000410000 */
[C---:B------:R-:W-:Y:S01]  /*4460*/  FMUL.FTZ R38, R3.reuse, R38 ;  /* 0x0000002603267220 */ /* 0x040fe20000410000 */
[C---:B------:R-:W-:Y:S01]  /*4470*/  FMUL.FTZ R34, R3.reuse, R34 ;  /* 0x0000002203227220 */ /* 0x040fe20000410000 */
[C---:B------:R-:W-:Y:S01]  /*4480*/  FMUL.FTZ R35, R3.reuse, R35 ;  /* 0x0000002303237220 */ /* 0x040fe20000410000 */
[----:B------:R-:W-:Y:S01]  /*4490*/  FMUL.FTZ R39, R3, R39 ;  /* 0x0000002703277220 */ /* 0x000fe20000410000 */
[----:B------:R-:W-:Y:S01]  /*44a0*/  HADD2.F32 R191, -RZ, R161.H0_H0 ;  /* 0x200000a1ffbf7230 */ /* 0x000fe20000004100 */
[----:B------:R-:W-:Y:S01]  /*44b0*/  F2FP.F16.F32.PACK_AB R162, R162, R185 ;  /* 0x000000b9a2a2723e */ /* 0x000fe200000000ff */
[----:B------:R-:W-:-:S02]  /*44c0*/  HADD2.F32 R194, -RZ, R163.H0_H0 ;  /* 0x200000a3ffc27230 */ /* 0x000fc40000004100 */
[-C--:B------:R-:W-:Y:S01]  /*44d0*/  FMUL.FTZ R186, R38, R0.reuse ;  /* 0x0000000026ba7220 */ /* 0x080fe20000410000 */
[----:B------:R-:W-:Y:S02]  /*44e0*/  HADD2.F32 R195, -RZ, R163.H1_H1 ;  /* 0x300000a3ffc37230 */ /* 0x000fe40000004100 */
[-C--:B------:R-:W-:Y:S01]  /*44f0*/  FMUL.FTZ R185, R34, R0.reuse ;  /* 0x0000000022b97220 */ /* 0x080fe20000410000 */
[-C--:B------:R-:W-:Y:S01]  /*4500*/  FMUL.FTZ R163, R35, R0.reuse ;  /* 0x0000000023a37220 */ /* 0x080fe20000410000 */
        /* <DEDUP_REMOVED lines=10> */
[----:B------:R-:W-:Y:S02]  /*45b0*/  F2FP.F16.F32.PACK_AB R161, R187, R186 ;  /* 0x000000babba1723e */ /* 0x000fe400000000ff */
[----:B------:R-:W-:Y:S01]  /*45c0*/  F2FP.F16.F32.PACK_AB R163, R163, R185 ;  /* 0x000000b9a3a3723e */ /* 0x000fe200000000ff */
[----:B------:R-:W-:Y:S06]  /*45d0*/  BRA `(.L_x_18104) ;  /* 0x0000000000f07947 */ /* 0x000fec0003800000 */
.L_x_18103:
        /* <DEDUP_REMOVED lines=9> */
[C---:B------:R-:W-:Y:S01]  /*4670*/  FMUL.FTZ R186, R3.reuse, R202 ;  /* 0x000000ca03ba7220 */ /* 0x040fe20000410000 */
[----:B------:R-:W-:Y:S01]  /*4680*/  FMUL.FTZ R188, R3, R197 ;  /* 0x000000c503bc7220 */ /* 0x000fe20000410000 */
[----:B------:R-:W-:Y:S01]  /*4690*/  FADD.FTZ R190, R189, -R190 ;  /* 0x800000bebdbe7221 */ /* 0x000fe20000010000 */
[----:B-----5:R-:W-:-:S02]  /*46a0*/  HADD2.F32 R189, -RZ, R160.H0_H0 ;  /* 0x200000a0ffbd7230 */ /* 0x020fc40000004100 */
[-CC-:B------:R-:W-:Y:S01]  /*46b0*/  FFMA.FTZ R200, R200, R21.reuse, R22.reuse ;  /* 0x00000015c8c87223 */ /* 0x180fe20000010016 */
[-C--:B------:R-:W-:Y:S01]  /*46c0*/  FMUL.FTZ R186, R186, R0.reuse ;  /* 0x00000000baba7220 */ /* 0x080fe20000410000 */
[----:B------:R-:W-:Y:S01]  /*46d0*/  FMUL.FTZ R188, R188, R0 ;  /* 0x00000000bcbc7220 */ /* 0x000fe20000410000 */
[-CC-:B------:R-:W-:Y:S01]  /*46e0*/  FFMA.FTZ R199, R199, R21.reuse, R22.reuse ;  /* 0x00000015c7c77223 */ /* 0x180fe20000010016 */
[----:B------:R-:W-:Y:S01]  /*46f0*/  FFMA.FTZ R195, R195, R21, R22 ;  /* 0x00000015c3c37223 */ /* 0x000fe20000010016 */
[----:B------:R-:W-:Y:S02]  /*4700*/  HADD2.F32 R192, -RZ, R160.H1_H1 ;  /* 0x300000a0ffc07230 */ /* 0x000fe40000004100 */
[----:B------:R-:W-:Y:S01]  /*4710*/  FADD.FTZ R196, R196, -R200 ;  /* 0x800000c8c4c47221 */ /* 0x000fe20000010000 */
[----:B------:R-:W-:Y:S01]  /*4720*/  FMUL.FTZ R189, R186, R189 ;  /* 0x000000bdbabd7220 */ /* 0x000fe20000410000 */
[----:B------:R-:W-:Y:S01]  /*4730*/  FMUL.FTZ R160, R96, R186 ;  /* 0x000000ba60a07220 */ /* 0x000fe20000410000 */
[----:B------:R-:W-:Y:S01]  /*4740*/  FMUL.FTZ R186, R97, R188 ;  /* 0x000000bc61ba7220 */ /* 0x000fe20000410000 */
[----:B------:R-:W-:Y:S01]  /*4750*/  FADD.FTZ R194, R194, -R199 ;  /* 0x800000c7c2c27221 */ /* 0x000fe20000010000 */
[----:B------:R-:W-:Y:S01]  /*4760*/  FADD.FTZ R191, R191, -R195 ;  /* 0x800000c3bfbf7221 */ /* 0x000fe20000010000 */
[C---:B------:R-:W-:Y:S01]  /*4770*/  FMUL.FTZ R196, R3.reuse, R196 ;  /* 0x000000c403c47220 */ /* 0x040fe20000410000 */
[C---:B------:R-:W-:Y:S01]  /*4780*/  FMUL.FTZ R197, R3.reuse, R190 ;  /* 0x000000be03c57220 */ /* 0x040fe20000410000 */
[----:B------:R-:W-:Y:S01]  /*4790*/  F2FP.F16.F32.PACK_AB R160, R186, R160 ;  /* 0x000000a0baa0723e */ /* 0x000fe200000000ff */
[----:B------:R-:W-:Y:S01]  /*47a0*/  FMUL.FTZ R194, R3, R194 ;  /* 0x000000c203c27220 */ /* 0x000fe20000410000 */
[----:B------:R-:W-:-:S02]  /*47b0*/  HADD2.F32 R186, -RZ, R161.H0_H0 ;  /* 0x200000a1ffba7230 */ /* 0x000fc40000004100 */
[C---:B------:R-:W-:Y:S01]  /*47c0*/  FMUL.FTZ R191, R3.reuse, R191 ;  /* 0x000000bf03bf7220 */ /* 0x040fe20000410000 */
[----:B------:R-:W-:Y:S01]  /*47d0*/  FMUL.FTZ R188, R188, R192 ;  /* 0x000000c0bcbc7220 */ /* 0x000fe20000410000 */
[-C--:B------:R-:W-:Y:S01]  /*47e0*/  FMUL.FTZ R190, R196, R0.reuse ;  /* 0x00000000c4be7220 */ /* 0x080fe20000410000 */
[----:B------:R-:W-:Y:S02]  /*47f0*/  HADD2.F32 R192, -RZ, R161.H1_H1 ;  /* 0x300000a1ffc07230 */ /* 0x000fe40000004100 */
[C---:B------:R-:W-:Y:S01]  /*4800*/  FMUL.FTZ R187, R3.reuse, R187 ;  /* 0x000000bb03bb7220 */ /* 0x040fe20000410000 */
[--C-:B------:R-:W-:Y:S02]  /*4810*/  HADD2.F32 R193, -RZ, R162.reuse.H0_H0 ;  /* 0x200000a2ffc17230 */ /* 0x100fe40000004100 */
[----:B------:R-:W-:Y:S01]  /*4820*/  FMUL.FTZ R185, R3, R185 ;  /* 0x000000b903b97220 */ /* 0x000fe20000410000 */
[----:B------:R-:W-:Y:S02]  /*4830*/  HADD2.F32 R162, -RZ, R162.H1_H1 ;  /* 0x300000a2ffa27230 */ /* 0x000fe40000004100 */
[----:B------:R-:W-:Y:S01]  /*4840*/  FMUL.FTZ R196, R194, R0 ;  /* 0x00000000c2c47220 */ /* 0x000fe20000410000 */
[----:B------:R-:W-:-:S02]  /*4850*/  HADD2.F32 R161, -RZ, R163.H0_H0 ;  /* 0x200000a3ffa17230 */ /* 0x000fc40000004100 */
[-C--:B------:R-:W-:Y:S01]  /*4860*/  FMUL.FTZ R195, R191, R0.reuse ;  /* 0x00000000bfc37220 */ /* 0x080fe20000410000 */
[----:B------:R-:W-:Y:S01]  /*4870*/  FMUL.FTZ R194, R197, R0 ;  /* 0x00000000c5c27220 */ /* 0x000fe20000410000 */
[----:B------:R-:W-:Y:S02]  /*4880*/  HADD2.F32 R163, -RZ, R163.H1_H1 ;  /* 0x300000a3ffa37230 */ /* 0x000fe40000004100 */
        /* <DEDUP_REMOVED lines=17> */
.L_x_18104:
        /* <DEDUP_REMOVED lines=19> */
[----:B------:R-:W-:Y:S01]  /*4ad0*/  FMUL.FTZ R37, R3, R37 ;  /* 0x0000002503257220 */ /* 0x000fe20000410000 */
[----:B------:R-:W-:Y:S01]  /*4ae0*/  FADD.FTZ R36, R168, -R36 ;  /* 0x80000024a8247221 */ /* 0x000fe20000010000 */
[----:B------:R-:W-:-:S02]  /*4af0*/  HADD2.F32 R160, -RZ, R160.H1_H1 ;  /* 0x300000a0ffa07230 */ /* 0x000fc40000004100 */
[----:B------:R-:W-:Y:S01]  /*4b00*/  FMUL.FTZ R38, R3, R38 ;  /* 0x0000002603267220 */ /* 0x000fe20000410000 */
[----:B------:R-:W-:Y:S01]  /*4b10*/  FMUL.FTZ R165, R37, R0 ;  /* 0x0000000025a57220 */ /* 0x000fe20000410000 */
[C---:B------:R-:W-:Y:S01]  /*4b20*/  FMUL.FTZ R39, R3.reuse, R39 ;  /* 0x0000002703277220 */ /* 0x040fe20000410000 */
[----:B------:R-:W-:Y:S01]  /*4b30*/  FMUL.FTZ R36, R3, R36 ;  /* 0x0000002403247220 */ /* 0x000fe20000410000 */
[--C-:B------:R-:W-:Y:S02]  /*4b40*/  HADD2.F32 R168, -RZ, R161.reuse.H0_H0 ;  /* 0x200000a1ffa87230 */ /* 0x100fe40000004100 */
[----:B------:R-:W-:Y:S01]  /*4b50*/  FMUL.FTZ R167, R165, R160 ;  /* 0x000000a0a5a77220 */ /* 0x000fe20000410000 */
[----:B------:R-:W-:Y:S02]  /*4b60*/  HADD2.F32 R161, -RZ, R161.H1_H1 ;  /* 0x300000a1ffa17230 */ /* 0x000fe40000004100 */
[----:B------:R-:W-:Y:S01]  /*4b70*/  FMUL.FTZ R160, R105, R165 ;  /* 0x000000a569a07220 */ /* 0x000fe20000410000 */
[-CC-:B------:R-:W-:Y:S01]  /*4b80*/  FFMA.FTZ R32, R172, R21.reuse, R22.reuse ;  /* 0x00000015ac207223 */ /* 0x180fe20000010016 */
[----:B------:R-:W-:Y:S01]  /*4b90*/  FFMA.FTZ R33, R174, R21, R22 ;  /* 0x00000015ae217223 */ /* 0x000fe20000010016 */
[-C--:B------:R-:W-:Y:S01]  /*4ba0*/  FMUL.FTZ R170, R38, R0.reuse ;  /* 0x0000000026aa7220 */ /* 0x080fe20000410000 */
[-C--:B------:R-:W-:Y:S01]  /*4bb0*/  FMUL.FTZ R165, R39, R0.reuse ;  /* 0x0000000027a57220 */ /* 0x080fe20000410000 */
        /* <DEDUP_REMOVED lines=11> */
[-CC-:B------:R-:W-:Y:S01]  /*4c70*/  FFMA.FTZ R34, R176, R21.reuse, R22.reuse ;  /* 0x00000015b0227223 */ /* 0x180fe20000010016 */
[----:B------:R-:W-:Y:S01]  /*4c80*/  F2FP.F16.F32.PACK_AB R161, R161, R170 ;  /* 0x000000aaa1a1723e */ /* 0x000fe200000000ff */
        /* <DEDUP_REMOVED lines=25> */
.L_x_18105:
        /* <DEDUP_REMOVED lines=11> */
[-CC-:B------:R-:W-:Y:S01]  /*4ed0*/  FFMA.FTZ R172, R172, R21.reuse, R22.reuse ;  /* 0x00000015acac7223 */ /* 0x180fe20000010016 */
[-C--:B------:R-:W-:Y:S01]  /*4ee0*/  FMUL.FTZ R164, R164, R0.reuse ;  /* 0x00000000a4a47220 */ /* 0x080fe20000410000 */
[-CC-:B------:R-:W-:Y:S01]  /*4ef0*/  FFMA.FTZ R174, R174, R21.reuse, R22.reuse ;  /* 0x00000015aeae7223 */ /* 0x180fe20000010016 */
[----:B------:R-:W-:Y:S01]  /*4f00*/  FMUL.FTZ R167, R167, R0 ;  /* 0x00000000a7a77220 */ /* 0x000fe20000410000 */
[-CC-:B------:R-:W-:Y:S01]  /*4f10*/  FFMA.FTZ R176, R176, R21.reuse, R22.reuse ;  /* 0x00000015b0b07223 */ /* 0x180fe20000010016 */
[----:B------:R-:W-:Y:S01]  /*4f20*/  FFMA.FTZ R178, R178, R21, R22 ;  /* 0x00000015b2b27223 */ /* 0x000fe20000010016 */
[----:B------:R-:W-:Y:S02]  /*4f30*/  HADD2.F32 R165, -RZ, R160.H1_H1 ;  /* 0x300000a0ffa57230 */ /* 0x000fe40000004100 */
[----:B------:R-:W-:Y:S01]  /*4f40*/  FADD.FTZ R173, R173, -R172 ;  /* 0x800000acadad7221 */ /* 0x000fe20000010000 */
[----:B------:R-:W-:Y:S01]  /*4f50*/  FMUL.FTZ R166, R164, R166 ;  /* 0x000000a6a4a67220 */ /* 0x000fe20000410000 */
[----:B------:R-:W-:Y:S01]  /*4f60*/  FMUL.FTZ R160, R104, R164 ;  /* 0x000000a468a07220 */ /* 0x000fe20000410000 */
[----:B------:R-:W-:Y:S01]  /*4f70*/  FADD.FTZ R175, R175, -R174 ;  /* 0x800000aeafaf7221 */ /* 0x000fe20000010000 */
[----:B------:R-:W-:Y:S01]  /*4f80*/  FMUL.FTZ R164, R105, R167 ;  /* 0x000000a769a47220 */ /* 0x000fe20000410000 */
[----:B------:R-:W-:Y:S01]  /*4f90*/  FMUL.FTZ R170, R3, R170 ;  /* 0x000000aa03aa7220 */ /* 0x000fe20000410000 */
[----:B------:R-:W-:Y:S01]  /*4fa0*/  FADD.FTZ R177, R177, -R176 ;  /* 0x800000b0b1b17221 */ /* 0x000fe20000010000 */
[----:B------:R-:W-:Y:S01]  /*4fb0*/  FADD.FTZ R179, R179, -R178 ;  /* 0x800000b2b3b37221 */ /* 0x000fe20000010000 */
[C---:B------:R-:W-:Y:S01]  /*4fc0*/  FMUL.FTZ R171, R3.reuse, R171 ;  /* 0x000000ab03ab7220 */ /* 0x040fe20000410000 */
[C---:B------:R-:W-:Y:S01]  /*4fd0*/  FMUL.FTZ R173, R3.reuse, R173 ;  /* 0x000000ad03ad7220 */ /* 0x040fe20000410000 */
[----:B------:R-:W-:Y:S01]  /*4fe0*/  FMUL.FTZ R175, R3, R175 ;  /* 0x000000af03af7220 */ /* 0x000fe20000410000 */
[----:B------:R-:W-:Y:S01]  /*4ff0*/  FMUL.FTZ R167, R167, R165 ;  /* 0x000000a5a7a77220 */ /* 0x000fe20000410000 */
[----:B------:R-:W-:Y:S01]  /*5000*/  F2FP.F16.F32.PACK_AB R160, R164, R160 ;  /* 0x000000a0a4a0723e */ /* 0x000fe200000000ff */
[----:B------:R-:W-:-:S02]  /*5010*/  HADD2.F32 R168, -RZ, R161.H0_H0 ;  /* 0x200000a1ffa87230 */ /* 0x000fc40000004100 */
[-C--:B------:R-:W-:Y:S01]  /*5020*/  FMUL.FTZ R174, R170, R0.reuse ;  /* 0x00000000aaae7220 */ /* 0x080fe20000410000 */
        /* <DEDUP_REMOVED lines=27> */
.L_x_18106:
        /* <DEDUP_REMOVED lines=18> */
[--C-:B------:R-:W-:Y:S01]  /*5300*/  FFMA.FTZ R9, R9, R21, R22.reuse ;  /* 0x0000001509097223 */ /* 0x100fe20000010016 */
[C---:B------:R-:W-:Y:S01]  /*5310*/  FMUL.FTZ R36, R3.reuse, R5 ;  /* 0x0000000503247220 */ /* 0x040fe20000410000 */
[----:B------:R-:W-:Y:S01]  /*5320*/  FMUL.FTZ R37, R3, R14 ;  /* 0x0000000e03257220 */ /* 0x000fe20000410000 */
[----:B------:R-:W-:Y:S01]  /*5330*/  FFMA.FTZ R10, R10, R21, R22 ;  /* 0x000000150a0a7223 */ /* 0x000fe20000010016 */
[----:B-----5:R-:W-:-:S02]  /*5340*/  HADD2.F32 R6, -RZ, R160.H0_H0 ;  /* 0x200000a0ff067230 */ /* 0x020fc40000004100 */
[----:B------:R-:W-:Y:S01]  /*5350*/  FMUL.FTZ R39, R3, R8 ;  /* 0x0000000803277220 */ /* 0x000fe20000410000 */
[----:B------:R-:W-:Y:S01]  /*5360*/  FADD.FTZ R15, R15, -R7 ;  /* 0x800000070f0f7221 */ /* 0x000fe20000010000 */
[-C--:B------:R-:W-:Y:S01]  /*5370*/  FMUL.FTZ R8, R36, R0.reuse ;  /* 0x0000000024087220 */ /* 0x080fe20000410000 */
[----:B------:R-:W-:Y:S01]  /*5380*/  FMUL.FTZ R7, R37, R0 ;  /* 0x0000000025077220 */ /* 0x000fe20000410000 */
[----:B------:R-:W-:Y:S01]  /*5390*/  FADD.FTZ R9, R17, -R9 ;  /* 0x8000000911097221 */ /* 0x000fe20000010000 */
[----:B------:R-:W-:Y:S01]  /*53a0*/  FADD.FTZ R10, R18, -R10 ;  /* 0x8000000a120a7221 */ /* 0x000fe20000010000 */
[----:B------:R-:W-:Y:S01]  /*53b0*/  FMUL.FTZ R5, R8, R6 ;  /* 0x0000000608057220 */ /* 0x000fe20000410000 */
[----:B------:R-:W-:Y:S01]  /*53c0*/  FMUL.FTZ R8, R112, R8 ;  /* 0x0000000870087220 */ /* 0x000fe20000410000 */
[----:B------:R-:W-:Y:S01]  /*53d0*/  FMUL.FTZ R6, R113, R7 ;  /* 0x0000000771067220 */ /* 0x000fe20000410000 */
[-CC-:B------:R-:W-:Y:S01]  /*53e0*/  FFMA.FTZ R11, R11, R21.reuse, R22.reuse ;  /* 0x000000150b0b7223 */ /* 0x180fe20000010016 */
[----:B------:R-:W-:Y:S01]  /*53f0*/  FFMA.FTZ R12, R12, R21, R22 ;  /* 0x000000150c0c7223 */ /* 0x000fe20000010016 */
[C---:B------:R-:W-:Y:S01]  /*5400*/  FMUL.FTZ R32, R3.reuse, R9 ;  /* 0x0000000903207220 */ /* 0x040fe20000410000 */
[C---:B------:R-:W-:Y:S01]  /*5410*/  FMUL.FTZ R33, R3.reuse, R10 ;  /* 0x0000000a03217220 */ /* 0x040fe20000410000 */
[----:B------:R-:W-:Y:S01]  /*5420*/  FMUL.FTZ R38, R3, R15 ;  /* 0x0000000f03267220 */ /* 0x000fe20000410000 */
[----:B------:R-:W-:Y:S01]  /*5430*/  FADD.FTZ R11, R19, -R11 ;  /* 0x8000000b130b7221 */ /* 0x000fe20000010000 */
[----:B------:R-:W-:Y:S01]  /*5440*/  FADD.FTZ R20, R20, -R12 ;  /* 0x8000000c14147221 */ /* 0x000fe20000010000 */
[----:B------:R-:W-:Y:S01]  /*5450*/  F2FP.F16.F32.PACK_AB R8, R6, R8 ;  /* 0x000000080608723e */ /* 0x000fe200000000ff */
[----:B------:R-:W-:-:S02]  /*5460*/  HADD2.F32 R15, -RZ, R162.H0_H0 ;  /* 0x200000a2ff0f7230 */ /* 0x000fc40000004100 */
[-C--:B------:R-:W-:Y:S01]  /*5470*/  FMUL.FTZ R10, R32, R0.reuse ;  /* 0x00000000200a7220 */ /* 0x080fe20000410000 */
[----:B------:R-:W-:Y:S02]  /*5480*/  HADD2.F32 R16, -RZ, R162.H1_H1 ;  /* 0x300000a2ff107230 */ /* 0x000fe40000004100 */
[----:B------:R-:W-:Y:S01]  /*5490*/  FMUL.FTZ R6, R33, R0 ;  /* 0x0000000021067220 */ /* 0x000fe20000410000 */
[C---:B------:R-:W-:Y:S01]  /*54a0*/  FMUL.FTZ R34, R3.reuse, R11 ;  /* 0x0000000b03227220 */ /* 0x040fe20000410000 */
[----:B------:R-:W-:Y:S01]  /*54b0*/  FMUL.FTZ R35, R3, R20 ;  /* 0x0000001403237220 */ /* 0x000fe20000410000 */
[--C-:B------:R-:W-:Y:S02]  /*54c0*/  HADD2.F32 R13, -RZ, R161.reuse.H0_H0 ;  /* 0x200000a1ff0d7230 */ /* 0x100fe40000004100 */
[-C--:B------:R-:W-:Y:S01]  /*54d0*/  FMUL.FTZ R9, R38, R0.reuse ;  /* 0x0000000026097220 */ /* 0x080fe20000410000 */
[----:B------:R-:W-:Y:S02]  /*54e0*/  HADD2.F32 R14, -RZ, R161.H1_H1 ;  /* 0x300000a1ff0e7230 */ /* 0x000fe40000004100 */
[----:B------:R-:W-:Y:S01]  /*54f0*/  FMUL.FTZ R3, R39, R0 ;  /* 0x0000000027037220 */ /* 0x000fe20000410000 */
        /* <DEDUP_REMOVED lines=10> */
[--C-:B------:R-:W-:Y:S01]  /*55a0*/  HADD2.F32 R17, -RZ, R163.reuse.H1_H1 ;  /* 0x300000a3ff117230 */ /* 0x100fe20000004100 */
[----:B------:R-:W-:Y:S01]  /*55b0*/  F2FP.F16.F32.PACK_AB R10, R6, R10 ;  /* 0x0000000a060a723e */ /* 0x000fe200000000ff */
[-C--:B------:R-:W-:Y:S01]  /*55c0*/  FMUL.FTZ R7, R35, R0.reuse ;  /* 0x0000000023077220 */ /* 0x080fe20000410000 */
[----:B------:R-:W-:Y:S01]  /*55d0*/  FMUL.FTZ R6, R34, R0 ;  /* 0x0000000022067220 */ /* 0x000fe20000410000 */
[----:B------:R-:W-:Y:S01]  /*55e0*/  F2FP.F16.F32.PACK_AB R9, R3, R9 ;  /* 0x000000090309723e */ /* 0x000fe200000000ff */
[----:B------:R-:W-:-:S02]  /*55f0*/  HADD2.F32 R3, -RZ, R163.H0_H0 ;  /* 0x200000a3ff037230 */ /* 0x000fc40000004100 */
[----:B------:R-:W-:Y:S01]  /*5600*/  FMUL.FTZ R17, R7, R17 ;  /* 0x0000001107117220 */ /* 0x000fe20000410000 */
[----:B------:R-:W-:Y:S01]  /*5610*/  FMUL.FTZ R11, R118, R6 ;  /* 0x00000006760b7220 */ /* 0x000fe20000410000 */
[----:B------:R-:W-:Y:S01]  /*5620*/  FMUL.FTZ R7, R119, R7 ;  /* 0x0000000777077220 */ /* 0x000fe20000410000 */
[----:B------:R-:W-:-:S04]  /*5630*/  FMUL.FTZ R0, R6, R3 ;  /* 0x0000000306007220 */ /* 0x000fc80000410000 */
[----:B------:R-:W-:Y:S01]  /*5640*/  F2FP.F16.F32.PACK_AB R11, R7, R11 ;  /* 0x0000000b070b723e */ /* 0x000fe200000000ff */
[----:B------:R-:W-:Y:S06]  /*5650*/  BRA `(.L_x_18108) ;  /* 0x0000000000f07947 */ /* 0x000fec0003800000 */
.L_x_18107:
        /* <DEDUP_REMOVED lines=16> */
[----:B------:R-:W-:Y:S01]  /*5760*/  FADD.FTZ R12, R20, -R12 ;  /* 0x8000000c140c7221 */ /* 0x000fe20000010000 */
[C---:B------:R-:W-:Y:S01]  /*5770*/  FMUL.FTZ R15, R3.reuse, R7 ;  /* 0x00000007030f7220 */ /* 0x040fe20000410000 */
[C---:B------:R-:W-:Y:S01]  /*5780*/  FMUL.FTZ R6, R3.reuse, R6 ;  /* 0x0000000603067220 */ /* 0x040fe20000410000 */
[----:B------:R-:W-:Y:S01]  /*5790*/  FMUL.FTZ R7, R3, R8 ;  /* 0x0000000803077220 */ /* 0x000fe20000410000 */
[----:B------:R-:W-:Y:S01]  /*57a0*/  FMUL.FTZ R8, R5, R0 ;  /* 0x0000000005087220 */ /* 0x000fe20000410000 */
[----:B-----5:R-:W-:-:S02]  /*57b0*/  HADD2.F32 R5, -RZ, R160.H0_H0 ;  /* 0x200000a0ff057230 */ /* 0x020fc40000004100 */
        /* <DEDUP_REMOVED lines=12> */
[----:B------:R-:W-:-:S02]  /*5880*/  HADD2.F32 R12, -RZ, R160.H1_H1 ;  /* 0x300000a0ff0c7230 */ /* 0x000fc40000004100 */
[----:B------:R-:W-:Y:S01]  /*5890*/  FMUL.FTZ R8, R112, R8 ;  /* 0x0000000870087220 */ /* 0x000fe20000410000 */
[----:B------:R-:W-:Y:S01]  /*58a0*/  FMUL.FTZ R0, R113, R16 ;  /* 0x0000001071007220 */ /* 0x000fe20000410000 */
[--C-:B------:R-:W-:Y:S02]  /*58b0*/  HADD2.F32 R13, -RZ, R161.reuse.H0_H0 ;  /* 0x200000a1ff0d7230 */ /* 0x100fe40000004100 */
[----:B------:R-:W-:Y:S01]  /*58c0*/  FMUL.FTZ R18, R116, R9 ;  /* 0x0000000974127220 */ /* 0x000fe20000410000 */
[----:B------:R-:W-:Y:S01]  /*58d0*/  FMUL.FTZ R12, R16, R12 ;  /* 0x0000000c100c7220 */ /* 0x000fe20000410000 */
[----:B------:R-:W-:Y:S01]  /*58e0*/  HADD2.F32 R14, -RZ, R161.H1_H1 ;  /* 0x300000a1ff0e7230 */ /* 0x000fe20000004100 */
[----:B------:R-:W-:Y:S01]  /*58f0*/  F2FP.F16.F32.PACK_AB R8, R0, R8 ;  /* 0x000000080008723e */ /* 0x000fe200000000ff */
[----:B------:R-:W-:Y:S02]  /*5900*/  HADD2.F32 R16, -RZ, R162.H1_H1 ;  /* 0x300000a2ff107230 */ /* 0x000fe40000004100 */
[----:B------:R-:W-:Y:S01]  /*5910*/  FMUL.FTZ R13, R11, R13 ;  /* 0x0000000d0b0d7220 */ /* 0x000fe20000410000 */
[----:B------:R-:W-:-:S02]  /*5920*/  HADD2.F32 R0, -RZ, R163.H0_H0 ;  /* 0x200000a3ff007230 */ /* 0x000fc40000004100 */
[----:B------:R-:W-:Y:S01]  /*5930*/  FMUL.FTZ R14, R10, R14 ;  /* 0x0000000e0a0e7220 */ /* 0x000fe20000410000 */
[----:B------:R-:W-:Y:S02]  /*5940*/  HADD2.F32 R17, -RZ, R163.H1_H1 ;  /* 0x300000a3ff117230 */ /* 0x000fe40000004100 */
        /* <DEDUP_REMOVED lines=13> */
.L_x_18108:
        /* <DEDUP_REMOVED lines=8> */
.L_x_18098:
        /* <DEDUP_REMOVED lines=14> */
[----:B-----5:R-:W-:Y:S01]  /*5b80*/  FFMA.FTZ R23, R3, R23, R76 ;  /* 0x0000001703177223 */ /* 0x020fe2000001004c */
[----:B------:R-:W-:Y:S01]  /*5b90*/  FADD.FTZ R25, R25, -R28 ;  /* 0x8000001c19197221 */ /* 0x000fe20000010000 */
[----:B------:R-:W-:Y:S01]  /*5ba0*/  FFMA.FTZ R24, R3, R234, R77 ;  /* 0x000000ea03187223 */ /* 0x000fe2000001004d */
[-CC-:B------:R-:W-:Y:S01]  /*5bb0*/  FFMA.FTZ R236, R236, R21.reuse, R22.reuse ;  /* 0x00000015ecec7223 */ /* 0x180fe20000010016 */
[----:B------:R-:W-:Y:S01]  /*5bc0*/  FFMA.FTZ R30, R30, R21, R22 ;  /* 0x000000151e1e7223 */ /* 0x000fe20000010016 */
[----:B------:R-:W-:Y:S01]  /*5bd0*/  FMUL.FTZ R28, R23, R0 ;  /* 0x00000000171c7220 */ /* 0x000fe20000410000 */
[----:B------:R-:W-:-:S02]  /*5be0*/  HADD2.F32 R23, -RZ, R160.H0_H0 ;  /* 0x200000a0ff177230 */ /* 0x000fc40000004100 */
        /* <DEDUP_REMOVED lines=9> */
[----:B------:R-:W-:Y:S01]  /*5c80*/  FFMA.FTZ R233, R3, R233, R78 ;  /* 0x000000e903e97223 */ /* 0x000fe2000001004e */
[----:B------:R-:W-:Y:S01]  /*5c90*/  FMUL.FTZ R28, R81, R24 ;  /* 0x00000018511c7220 */ /* 0x000fe20000410000 */
[----:B------:R-:W-:Y:S01]  /*5ca0*/  FFMA.FTZ R180, R3, R180, R79 ;  /* 0x000000b403b47223 */ /* 0x000fe2000001004f */
[----:B------:R-:W-:-:S02]  /*5cb0*/  HADD2.F32 R181, -RZ, R161.H0_H0 ;  /* 0x200000a1ffb57230 */ /* 0x000fc40000004100 */
[C---:B------:R-:W-:Y:S01]  /*5cc0*/  FFMA.FTZ R25, R3.reuse, R25, R74 ;  /* 0x0000001903197223 */ /* 0x040fe2000001004a */
[C---:B------:R-:W-:Y:S01]  /*5cd0*/  FFMA.FTZ R236, R3.reuse, R26, R75 ;  /* 0x0000001a03ec7223 */ /* 0x040fe2000001004b */
[----:B------:R-:W-:Y:S01]  /*5ce0*/  FFMA.FTZ R29, R3, R29, R72 ;  /* 0x0000001d031d7223 */ /* 0x000fe20000010048 */
[----:B------:R-:W-:Y:S01]  /*5cf0*/  FMUL.FTZ R26, R233, R0 ;  /* 0x00000000e91a7220 */ /* 0x000fe20000410000 */
[----:B------:R-:W-:Y:S02]  /*5d00*/  HADD2.F32 R161, -RZ, R161.H1_H1 ;  /* 0x300000a1ffa17230 */ /* 0x000fe40000004100 */
[----:B------:R-:W-:Y:S01]  /*5d10*/  FFMA.FTZ R235, R3, R27, R73 ;  /* 0x0000001b03eb7223 */ /* 0x000fe20000010049 */
        /* <DEDUP_REMOVED lines=27> */
.L_x_18110:
        /* <DEDUP_REMOVED lines=10> */
[C---:B-----5:R-:W-:Y:S01]  /*5f70*/  FFMA.FTZ R36, R3.reuse, R36, R76 ;  /* 0x0000002403247223 */ /* 0x060fe2000001004c */
[C---:B------:R-:W-:Y:S01]  /*5f80*/  FFMA.FTZ R37, R3.reuse, R37, R77 ;  /* 0x0000002503257223 */ /* 0x040fe2000001004d */
[----:B------:R-:W-:Y:S01]  /*5f90*/  FADD.FTZ R35, R24, -R35 ;  /* 0x8000002318237221 */ /* 0x000fe20000010000 */
[----:B------:R-:W-:Y:S01]  /*5fa0*/  FFMA.FTZ R38, R3, R38, R78 ;  /* 0x0000002603267223 */ /* 0x000fe2000001004e */
[----:B------:R-:W-:-:S02]  /*5fb0*/  HADD2.F32 R23, -RZ, R160.H0_H0 ;  /* 0x200000a0ff177230 */ /* 0x000fc40000004100 */
[----:B------:R-:W-:Y:S01]  /*5fc0*/  FFMA.FTZ R39, R3, R39, R79 ;  /* 0x0000002703277223 */ /* 0x000fe2000001004f */
        /* <DEDUP_REMOVED lines=20> */
[C---:B------:R-:W-:Y:S01]  /*6110*/  FFMA.FTZ R33, R3.reuse, R27, R73 ;  /* 0x0000001b03217223 */ /* 0x040fe20000010049 */
[----:B------:R-:W-:Y:S01]  /*6120*/  FFMA.FTZ R32, R3, R29, R72 ;  /* 0x0000001d03207223 */ /* 0x000fe20000010048 */
[----:B------:R-:W-:Y:S01]  /*6130*/  F2FP.F16.F32.PACK_AB R160, R28, R160 ;  /* 0x000000a01ca0723e */ /* 0x000fe200000000ff */
[--C-:B------:R-:W-:Y:S01]  /*6140*/  HADD2.F32 R28, -RZ, R162.reuse.H1_H1 ;  /* 0x300000a2ff1c7230 */ /* 0x100fe20000004100 */
[----:B------:R-:W-:Y:S01]  /*6150*/  F2FP.F16.F32.PACK_AB R161, R30, R161 ;  /* 0x000000a11ea1723e */ /* 0x000fe200000000ff */
[-C--:B------:R-:W-:Y:S01]  /*6160*/  FMUL.FTZ R29, R33, R0.reuse ;  /* 0x00000000211d7220 */ /* 0x080fe20000410000 */
[----:B------:R-:W-:Y:S01]  /*6170*/  FMUL.FTZ R30, R32, R0 ;  /* 0x00000000201e7220 */ /* 0x000fe20000410000 */
[----:B------:R-:W-:-:S02]  /*6180*/  HADD2.F32 R27, -RZ, R162.H0_H0 ;  /* 0x200000a2ff1b7230 */ /* 0x000fc40000004100 */
[----:B------:R-:W-:Y:S01]  /*6190*/  FFMA.FTZ R34, R3, R34, R74 ;  /* 0x0000002203227223 */ /* 0x000fe2000001004a */
[----:B------:R-:W-:Y:S01]  /*61a0*/  FMUL.FTZ R28, R29, R28 ;  /* 0x0000001c1d1c7220 */ /* 0x000fe20000410000 */
[----:B------:R-:W-:Y:S01]  /*61b0*/  FMUL.FTZ R162, R84, R30 ;  /* 0x0000001e54a27220 */ /* 0x000fe20000410000 */
[----:B------:R-:W-:Y:S01]  /*61c0*/  FMUL.FTZ R29, R85, R29 ;  /* 0x0000001d551d7220 */ /* 0x000fe20000410000 */
[----:B------:R-:W-:Y:S01]  /*61d0*/  FFMA.FTZ R35, R3, R35, R75 ;  /* 0x0000002303237223 */ /* 0x000fe2000001004b */
        /* <DEDUP_REMOVED lines=11> */
.L_x_18111:
        /* <DEDUP_REMOVED lines=22> */
[--C-:B-----5:R-:W-:Y:S02]  /*63f0*/  HADD2.F32 R180, -RZ, R160.reuse.H0_H0 ;  /* 0x200000a0ffb47230 */ /* 0x120fe40000004100 */
[----:B------:R-:W-:Y:S01]  /*6400*/  FFMA.FTZ R38, R3, R38, R70 ;  /* 0x0000002603267223 */ /* 0x000fe20000010046 */
[----:B------:R-:W-:-:S02]  /*6410*/  HADD2.F32 R160, -RZ, R160.H1_H1 ;  /* 0x300000a0ffa07230 */ /* 0x000fc40000004100 */
[----:B------:R-:W-:Y:S01]  /*6420*/  FMUL.FTZ R182, R37, R0 ;  /* 0x0000000025b67220 */ /* 0x000fe20000410000 */
[C---:B------:R-:W-:Y:S01]  /*6430*/  FFMA.FTZ R36, R3.reuse, R36, R68 ;  /* 0x0000002403247223 */ /* 0x040fe20000010044 */
[----:B------:R-:W-:Y:S01]  /*6440*/  FFMA.FTZ R39, R3, R39, R71 ;  /* 0x0000002703277223 */ /* 0x000fe20000010047 */
        /* <DEDUP_REMOVED lines=16> */
[C---:B------:R-:W-:Y:S01]  /*6550*/  FFMA.FTZ R32, R3.reuse, R32, R64 ;  /* 0x0000002003207223 */ /* 0x040fe20000010040 */
[----:B------:R-:W-:Y:S01]  /*6560*/  FFMA.FTZ R33, R3, R33, R65 ;  /* 0x0000002103217223 */ /* 0x000fe20000010041 */
        /* <DEDUP_REMOVED lines=15> */
[C---:B------:R-:W-:Y:S01]  /*6660*/  FFMA.FTZ R34, R3.reuse, R34, R66 ;  /* 0x0000002203227223 */ /* 0x040fe20000010042 */
[----:B------:R-:W-:Y:S01]  /*6670*/  FFMA.FTZ R35, R3, R35, R67 ;  /* 0x0000002303237223 */ /* 0x000fe20000010043 */
        /* <DEDUP_REMOVED lines=11> */
.L_x_18112:
[-CC-:B------:R-:W-:Y:S01]  /*6730*/  FFMA.FTZ R182, R182, R21.reuse, R22.reuse ;  /* 0x00000015b6b67223 */ /* 0x180fe20000010016 */
[-CC-:B------:R-:W-:Y:S01]  /*6740*/  FFMA.FTZ R183, R183, R21.reuse, R22.reuse ;  /* 0x00000015b7b77223 */ /* 0x180fe20000010016 */
[-CC-:B------:R-:W-:Y:S01]  /*6750*/  FFMA.FTZ R192, R192, R21.reuse, R22.reuse ;  /* 0x00000015c0c07223 */ /* 0x180fe20000010016 */
[-C--:B------:R-:W-:Y:S01]  /*6760*/  FFMA.FTZ R206, R206, R21.reuse, R22 ;  /* 0x00000015cece7223 */ /* 0x080fe20000010016 */
[----:B------:R-:W-:Y:S01]  /*6770*/  FADD.FTZ R182, R203, -R182 ;  /* 0x800000b6cbb67221 */ /* 0x000fe20000010000 */
[----:B------:R-:W-:Y:S01]  /*6780*/  FADD.FTZ R204, R204, -R183 ;  /* 0x800000b7cccc7221 */ /* 0x000fe20000010000 */
[--C-:B-----5:R-:W-:Y:S02]  /*6790*/  HADD2.F32 R180, -RZ, R160.reuse.H0_H0 ;  /* 0x200000a0ffb47230 */ /* 0x120fe40000004100 */
[-C--:B------:R-:W-:Y:S01]  /*67a0*/  FFMA.FTZ R212, R212, R21.reuse, R22 ;  /* 0x00000015d4d47223 */ /* 0x080fe20000010016 */
[C---:B------:R-:W-:Y:S01]  /*67b0*/  FFMA.FTZ R182, R3.reuse, R182, R68 ;  /* 0x000000b603b67223 */ /* 0x040fe20000010044 */
[----:B------:R-:W-:Y:S01]  /*67c0*/  FFMA.FTZ R181, R3, R204, R69 ;  /* 0x000000cc03b57223 */ /* 0x000fe20000010045 */
        /* <DEDUP_REMOVED lines=15> */
[C---:B------:R-:W-:Y:S01]  /*68c0*/  FFMA.FTZ R205, R3.reuse, R205, R70 ;  /* 0x000000cd03cd7223 */ /* 0x040fe20000010046 */
[C---:B------:R-:W-:Y:S01]  /*68d0*/  FFMA.FTZ R203, R3.reuse, R213, R64 ;  /* 0x000000d503cb7223 */ /* 0x040fe20000010040 */
[C---:B------:R-:W-:Y:S01]  /*68e0*/  FFMA.FTZ R215, R3.reuse, R215, R65 ;  /* 0x000000d703d77223 */ /* 0x040fe20000010041 */
[----:B------:R-:W-:Y:S01]  /*68f0*/  FFMA.FTZ R206, R3, R211, R71 ;  /* 0x000000d303ce7223 */ /* 0x000fe20000010047 */
[----:B------:R-:W-:Y:S01]  /*6900*/  FMUL.FTZ R181, R181, R183 ;  /* 0x000000b7b5b57220 */ /* 0x000fe20000410000 */
[----:B------:R-:W-:Y:S01]  /*6910*/  F2FP.F16.F32.PACK_AB R160, R182, R160 ;  /* 0x000000a0b6a0723e */ /* 0x000fe200000000ff */
[----:B------:R-:W-:-:S02]  /*6920*/  HADD2.F32 R204, -RZ, R162.H0_H0 ;  /* 0x200000a2ffcc7230 */ /* 0x000fc40000004100 */
[C---:B------:R-:W-:Y:S01]  /*6930*/  FFMA.FTZ R193, R3.reuse, R217, R66 ;  /* 0x000000d903c17223 */ /* 0x040fe20000010042 */
[----:B------:R-:W-:Y:S01]  /*6940*/  FFMA.FTZ R192, R3, R218, R67 ;  /* 0x000000da03c07223 */ /* 0x000fe20000010043 */
        /* <DEDUP_REMOVED lines=26> */
.L_x_18113:
        /* <DEDUP_REMOVED lines=19> */
[C---:B------:R-:W-:Y:S01]  /*6c20*/  FFMA.FTZ R36, R3.reuse, R36, R60 ;  /* 0x0000002403247223 */ /* 0x040fe2000001003c */
[----:B------:R-:W-:Y:S01]  /*6c30*/  FFMA.FTZ R37, R3, R37, R61 ;  /* 0x0000002503257223 */ /* 0x000fe2000001003d */
[----:B------:R-:W-:Y:S01]  /*6c40*/  FFMA.FTZ R32, R195, R21, R22 ;  /* 0x00000015c3207223 */ /* 0x000fe20000010016 */
[----:B------:R-:W-:Y:S01]  /*6c50*/  FADD.FTZ R35, R185, -R35 ;  /* 0x80000023b9237221 */ /* 0x000fe20000010000 */
[----:B------:R-:W-:-:S02]  /*6c60*/  HADD2.F32 R160, -RZ, R160.H1_H1 ;  /* 0x300000a0ffa07230 */ /* 0x000fc40000004100 */
[-C--:B------:R-:W-:Y:S01]  /*6c70*/  FMUL.FTZ R185, R36, R0.reuse ;  /* 0x0000000024b97220 */ /* 0x080fe20000410000 */
[----:B------:R-:W-:Y:S01]  /*6c80*/  FMUL.FTZ R186, R37, R0 ;  /* 0x0000000025ba7220 */ /* 0x000fe20000410000 */
[----:B------:R-:W-:Y:S01]  /*6c90*/  FADD.FTZ R32, R191, -R32 ;  /* 0x80000020bf207221 */ /* 0x000fe20000010000 */
[----:B------:R-:W-:Y:S01]  /*6ca0*/  FFMA.FTZ R34, R188, R21, R22 ;  /* 0x00000015bc227223 */ /* 0x000fe20000010016 */
[----:B------:R-:W-:Y:S01]  /*6cb0*/  FMUL.FTZ R189, R185, R189 ;  /* 0x000000bdb9bd7220 */ /* 0x000fe20000410000 */
[----:B------:R-:W-:Y:S01]  /*6cc0*/  FMUL.FTZ R188, R186, R160 ;  /* 0x000000a0babc7220 */ /* 0x000fe20000410000 */
[----:B------:R-:W-:Y:S01]  /*6cd0*/  FMUL.FTZ R185, R96, R185 ;  /* 0x000000b960b97220 */ /* 0x000fe20000410000 */
[----:B------:R-:W-:Y:S01]  /*6ce0*/  FMUL.FTZ R160, R97, R186 ;  /* 0x000000ba61a07220 */ /* 0x000fe20000410000 */
[C---:B------:R-:W-:Y:S01]  /*6cf0*/  FFMA.FTZ R32, R3.reuse, R32, R56 ;  /* 0x0000002003207223 */ /* 0x040fe20000010038 */
[----:B------:R-:W-:Y:S01]  /*6d00*/  FFMA.FTZ R33, R3, R33, R57 ;  /* 0x0000002103217223 */ /* 0x000fe20000010039 */
        /* <DEDUP_REMOVED lines=14> */
[C---:B------:R-:W-:Y:S01]  /*6df0*/  FFMA.FTZ R38, R3.reuse, R38, R62 ;  /* 0x0000002603267223 */ /* 0x040fe2000001003e */
[C---:B------:R-:W-:Y:S01]  /*6e00*/  FFMA.FTZ R34, R3.reuse, R34, R58 ;  /* 0x0000002203227223 */ /* 0x040fe2000001003a */
[C---:B------:R-:W-:Y:S01]  /*6e10*/  FFMA.FTZ R35, R3.reuse, R35, R59 ;  /* 0x0000002303237223 */ /* 0x040fe2000001003b */
[----:B------:R-:W-:Y:S01]  /*6e20*/  FFMA.FTZ R39, R3, R39, R63 ;  /* 0x0000002703277223 */ /* 0x000fe2000001003f */
        /* <DEDUP_REMOVED lines=20> */
.L_x_18114:
        /* <DEDUP_REMOVED lines=9> */
[C---:B------:R-:W-:Y:S01]  /*7000*/  FFMA.FTZ R186, R3.reuse, R202, R60 ;  /* 0x000000ca03ba7223 */ /* 0x040fe2000001003c */
[----:B------:R-:W-:Y:S01]  /*7010*/  FFMA.FTZ R188, R3, R197, R61 ;  /* 0x000000c503bc7223 */ /* 0x000fe2000001003d */
        /* <DEDUP_REMOVED lines=14> */
[C---:B------:R-:W-:Y:S01]  /*7100*/  FFMA.FTZ R196, R3.reuse, R196, R62 ;  /* 0x000000c403c47223 */ /* 0x040fe2000001003e */
[C---:B------:R-:W-:Y:S01]  /*7110*/  FFMA.FTZ R197, R3.reuse, R190, R57 ;  /* 0x000000be03c57223 */ /* 0x040fe20000010039 */
[----:B------:R-:W-:Y:S01]  /*7120*/  F2FP.F16.F32.PACK_AB R160, R186, R160 ;  /* 0x000000a0baa0723e */ /* 0x000fe200000000ff */
[----:B------:R-:W-:Y:S01]  /*7130*/  FFMA.FTZ R194, R3, R194, R63 ;  /* 0x000000c203c27223 */ /* 0x000fe2000001003f */
[----:B------:R-:W-:-:S02]  /*7140*/  HADD2.F32 R186, -RZ, R161.H0_H0 ;  /* 0x200000a1ffba7230 */ /* 0x000fc40000004100 */
[C---:B------:R-:W-:Y:S01]  /*7150*/  FFMA.FTZ R191, R3.reuse, R191, R56 ;  /* 0x000000bf03bf7223 */ /* 0x040fe20000010038 */
[----:B------:R-:W-:Y:S01]  /*7160*/  FMUL.FTZ R188, R188, R192 ;  /* 0x000000c0bcbc7220 */ /* 0x000fe20000410000 */
[-C--:B------:R-:W-:Y:S01]  /*7170*/  FMUL.FTZ R190, R196, R0.reuse ;  /* 0x00000000c4be7220 */ /* 0x080fe20000410000 */
[----:B------:R-:W-:Y:S02]  /*7180*/  HADD2.F32 R192, -RZ, R161.H1_H1 ;  /* 0x300000a1ffc07230 */ /* 0x000fe40000004100 */
[C---:B------:R-:W-:Y:S01]  /*7190*/  FFMA.FTZ R187, R3.reuse, R187, R58 ;  /* 0x000000bb03bb7223 */ /* 0x040fe2000001003a */
[--C-:B------:R-:W-:Y:S02]  /*71a0*/  HADD2.F32 R193, -RZ, R162.reuse.H0_H0 ;  /* 0x200000a2ffc17230 */ /* 0x100fe40000004100 */
[----:B------:R-:W-:Y:S01]  /*71b0*/  FFMA.FTZ R185, R3, R185, R59 ;  /* 0x000000b903b97223 */ /* 0x000fe2000001003b */
        /* <DEDUP_REMOVED lines=23> */
.L_x_18115:
        /* <DEDUP_REMOVED lines=19> */
[----:B------:R-:W-:Y:S01]  /*7460*/  FFMA.FTZ R37, R3, R37, R53 ;  /* 0x0000002503257223 */ /* 0x000fe20000010035 */
[----:B------:R-:W-:Y:S01]  /*7470*/  FADD.FTZ R36, R168, -R36 ;  /* 0x80000024a8247221 */ /* 0x000fe20000010000 */
[----:B------:R-:W-:-:S02]  /*7480*/  HADD2.F32 R160, -RZ, R160.H1_H1 ;  /* 0x300000a0ffa07230 */ /* 0x000fc40000004100 */
[----:B------:R-:W-:Y:S01]  /*7490*/  FFMA.FTZ R38, R3, R38, R54 ;  /* 0x0000002603267223 */ /* 0x000fe20000010036 */
[----:B------:R-:W-:Y:S01]  /*74a0*/  FMUL.FTZ R165, R37, R0 ;  /* 0x0000000025a57220 */ /* 0x000fe20000410000 */
[C---:B------:R-:W-:Y:S01]  /*74b0*/  FFMA.FTZ R39, R3.reuse, R39, R55 ;  /* 0x0000002703277223 */ /* 0x040fe20000010037 */
[----:B------:R-:W-:Y:S01]  /*74c0*/  FFMA.FTZ R36, R3, R36, R52 ;  /* 0x0000002403247223 */ /* 0x000fe20000010034 */
        /* <DEDUP_REMOVED lines=46> */
.L_x_18116:
        /* <DEDUP_REMOVED lines=23> */
[----:B------:R-:W-:Y:S01]  /*7920*/  FFMA.FTZ R170, R3, R170, R54 ;  /* 0x000000aa03aa7223 */ /* 0x000fe20000010036 */
[----:B------:R-:W-:Y:S01]  /*7930*/  FADD.FTZ R177, R177, -R176 ;  /* 0x800000b0b1b17221 */ /* 0x000fe20000010000 */
[----:B------:R-:W-:Y:S01]  /*7940*/  FADD.FTZ R179, R179, -R178 ;  /* 0x800000b2b3b37221 */ /* 0x000fe20000010000 */
[C---:B------:R-:W-:Y:S01]  /*7950*/  FFMA.FTZ R171, R3.reuse, R171, R55 ;  /* 0x000000ab03ab7223 */ /* 0x040fe20000010037 */
[C---:B------:R-:W-:Y:S01]  /*7960*/  FFMA.FTZ R173, R3.reuse, R173, R48 ;  /* 0x000000ad03ad7223 */ /* 0x040fe20000010030 */
[----:B------:R-:W-:Y:S01]  /*7970*/  FFMA.FTZ R175, R3, R175, R49 ;  /* 0x000000af03af7223 */ /* 0x000fe20000010031 */
[----:B------:R-:W-:Y:S01]  /*7980*/  FMUL.FTZ R167, R167, R165 ;  /* 0x000000a5a7a77220 */ /* 0x000fe20000410000 */
[----:B------:R-:W-:Y:S01]  /*7990*/  F2FP.F16.F32.PACK_AB R160, R164, R160 ;  /* 0x000000a0a4a0723e */ /* 0x000fe200000000ff */
[----:B------:R-:W-:-:S02]  /*79a0*/  HADD2.F32 R168, -RZ, R161.H0_H0 ;  /* 0x200000a1ffa87230 */ /* 0x000fc40000004100 */
[-C--:B------:R-:W-:Y:S01]  /*79b0*/  FMUL.FTZ R174, R170, R0.reuse ;  /* 0x00000000aaae7220 */ /* 0x080fe20000410000 */
[----:B------:R-:W-:Y:S02]  /*79c0*/  HADD2.F32 R169, -RZ, R161.H1_H1 ;  /* 0x300000a1ffa97230 */ /* 0x000fe40000004100 */
[C---:B------:R-:W-:Y:S01]  /*79d0*/  FFMA.FTZ R165, R3.reuse, R177, R50 ;  /* 0x000000b103a57223 */ /* 0x040fe20000010032 */
[--C-:B------:R-:W-:Y:S02]  /*79e0*/  HADD2.F32 R161, -RZ, R162.reuse.H0_H0 ;  /* 0x200000a2ffa17230 */ /* 0x100fe40000004100 */
[----:B------:R-:W-:Y:S01]  /*79f0*/  FFMA.FTZ R164, R3, R179, R51 ;  /* 0x000000b303a47223 */ /* 0x000fe20000010033 */
        /* <DEDUP_REMOVED lines=23> */
.L_x_18117:
        /* <DEDUP_REMOVED lines=19> */
[C---:B------:R-:W-:Y:S01]  /*7ca0*/  FFMA.FTZ R36, R3.reuse, R5, R44 ;  /* 0x0000000503247223 */ /* 0x040fe2000001002c */
[----:B------:R-:W-:Y:S01]  /*7cb0*/  FFMA.FTZ R37, R3, R14, R45 ;  /* 0x0000000e03257223 */ /* 0x000fe2000001002d */
[----:B------:R-:W-:Y:S01]  /*7cc0*/  FFMA.FTZ R10, R10, R21, R22 ;  /* 0x000000150a0a7223 */ /* 0x000fe20000010016 */
[----:B-----5:R-:W-:-:S02]  /*7cd0*/  HADD2.F32 R6, -RZ, R160.H0_H0 ;  /* 0x200000a0ff067230 */ /* 0x020fc40000004100 */
[----:B------:R-:W-:Y:S01]  /*7ce0*/  FFMA.FTZ R39, R3, R8, R47 ;  /* 0x0000000803277223 */ /* 0x000fe2000001002f */
        /* <DEDUP_REMOVED lines=10> */
[C---:B------:R-:W-:Y:S01]  /*7d90*/  FFMA.FTZ R32, R3.reuse, R9, R40 ;  /* 0x0000000903207223 */ /* 0x040fe20000010028 */
[C---:B------:R-:W-:Y:S01]  /*7da0*/  FFMA.FTZ R33, R3.reuse, R10, R41 ;  /* 0x0000000a03217223 */ /* 0x040fe20000010029 */
[----:B------:R-:W-:Y:S01]  /*7db0*/  FFMA.FTZ R38, R3, R15, R46 ;  /* 0x0000000f03267223 */ /* 0x000fe2000001002e */
[----:B------:R-:W-:Y:S01]  /*7dc0*/  FADD.FTZ R11, R19, -R11 ;  /* 0x8000000b130b7221 */ /* 0x000fe20000010000 */
[----:B------:R-:W-:Y:S01]  /*7dd0*/  FADD.FTZ R20, R20, -R12 ;  /* 0x8000000c14147221 */ /* 0x000fe20000010000 */
[----:B------:R-:W-:Y:S01]  /*7de0*/  F2FP.F16.F32.PACK_AB R8, R6, R8 ;  /* 0x000000080608723e */ /* 0x000fe200000000ff */
[----:B------:R-:W-:-:S02]  /*7df0*/  HADD2.F32 R15, -RZ, R162.H0_H0 ;  /* 0x200000a2ff0f7230 */ /* 0x000fc40000004100 */
[-C--:B------:R-:W-:Y:S01]  /*7e00*/  FMUL.FTZ R10, R32, R0.reuse ;  /* 0x00000000200a7220 */ /* 0x080fe20000410000 */
[----:B------:R-:W-:Y:S02]  /*7e10*/  HADD2.F32 R16, -RZ, R162.H1_H1 ;  /* 0x300000a2ff107230 */ /* 0x000fe40000004100 */
[----:B------:R-:W-:Y:S01]  /*7e20*/  FMUL.FTZ R6, R33, R0 ;  /* 0x0000000021067220 */ /* 0x000fe20000410000 */
[C---:B------:R-:W-:Y:S01]  /*7e30*/  FFMA.FTZ R34, R3.reuse, R11, R42 ;  /* 0x0000000b03227223 */ /* 0x040fe2000001002a */
[----:B------:R-:W-:Y:S01]  /*7e40*/  FFMA.FTZ R35, R3, R20, R43 ;  /* 0x0000001403237223 */ /* 0x000fe2000001002b */
        /* <DEDUP_REMOVED lines=26> */
.L_x_18118:
        /* <DEDUP_REMOVED lines=12> */
[----:B------:R-:W-:Y:S01]  /*80b0*/  FFMA.FTZ R5, R3, R5, R44 ;  /* 0x0000000503057223 */ /* 0x000fe2000001002c */
[----:B------:R-:W-:Y:S01]  /*80c0*/  FADD.FTZ R9, R17, -R9 ;  /* 0x8000000911097221 */ /* 0x000fe20000010000 */
[----:B------:R-:W-:Y:S01]  /*80d0*/  FADD.FTZ R10, R18, -R10 ;  /* 0x8000000a120a7221 */ /* 0x000fe20000010000 */
[----:B------:R-:W-:Y:S01]  /*80e0*/  FADD.FTZ R11, R19, -R11 ;  /* 0x8000000b130b7221 */ /* 0x000fe20000010000 */
[----:B------:R-:W-:Y:S01]  /*80f0*/  FADD.FTZ R12, R20, -R12 ;  /* 0x8000000c140c7221 */ /* 0x000fe20000010000 */
[C---:B------:R-:W-:Y:S01]  /*8100*/  FFMA.FTZ R15, R3.reuse, R7, R46 ;  /* 0x00000007030f7223 */ /* 0x040fe2000001002e */
[C---:B------:R-:W-:Y:S01]  /*8110*/  FFMA.FTZ R6, R3.reuse, R6, R45 ;  /* 0x0000000603067223 */ /* 0x040fe2000001002d */
[----:B------:R-:W-:Y:S01]  /*8120*/  FFMA.FTZ R7, R3, R8, R47 ;  /* 0x0000000803077223 */ /* 0x000fe2000001002f */
[----:B------:R-:W-:Y:S01]  /*8130*/  FMUL.FTZ R8, R5, R0 ;  /* 0x0000000005087220 */ /* 0x000fe20000410000 */
[----:B-----5:R-:W-:-:S02]  /*8140*/  HADD2.F32 R5, -RZ, R160.H0_H0 ;  /* 0x200000a0ff057230 */ /* 0x020fc40000004100 */
        /* <DEDUP_REMOVED lines=38> */
.L_x_18119:
[----:B------:R-:W0:Y:S01]  /*83b0*/  @P1 LDC.64 R6, c[0x0][0x478] ;  /* 0x00011e00ff061b82 */ /* 0x000e220000000a00 */
[----:B------:R-:W-:Y:S01]  /*83c0*/  MOV R3, 0x10 ;  /* 0x0000001000037802 */ /* 0x000fe20000000f00 */
[----:B0-----:R-:W-:-:S04]  /*83d0*/  @P1 IMAD.WIDE.U32 R6, R2, 0x20, R6 ;  /* 0x0000002002061825 */ /* 0x001fc800078e0006 */
[----:B------:R-:W-:Y:S01]  /*83e0*/  IMAD.WIDE.U32 R2, R2, R3, UR18 ;  /* 0x0000001202027e25 */ /* 0x000fe2000f8e0003 */
[----:B------:R0:W-:Y:S04]  /*83f0*/  @P1 STG.E.128 desc[UR6][R6.64], R36 ;  /* 0x0000002406001986 */ /* 0x0001e8000c101d06 */
[----:B------:R0:W-:Y:S04]  /*8400*/  @P1 STG.E.128 desc[UR6][R6.64+0x10], R32 ;  /* 0x0000102006001986 */ /* 0x0001e8000c101d06 */
[----:B------:R0:W-:Y:S02]  /*8410*/  STG.E.128 desc[UR6][R2.64], R8 ;  /* 0x0000000802007986 */ /* 0x0001e4000c101d06 */
.L_x_18109:
        /* <DEDUP_REMOVED lines=125> */
.L_x_18096:
        /* <DEDUP_REMOVED lines=104> */
.L_x_18095:
[----:B------:R-:W-:Y:S05]  /*9270*/  BSYNC B0 ;  /* 0x0000000000007941 */ /* 0x000fea0003800000 */
.L_x_18094:
        /* <DEDUP_REMOVED lines=331> */
.L_x_18097:
        /* <DEDUP_REMOVED lines=8> */
.L_x_18122:
[----:B------:R-:W-:Y:S05]  /*a7b0*/  BSYNC B2 ;  /* 0x0000000000027941 */ /* 0x000fea0003800000 */
.L_x_18121:
        /* <DEDUP_REMOVED lines=8> */
.L_x_18123:
[----:B------:R-:W-:Y:S01]  /*a840*/  HFMA2 R163, -RZ, RZ, 0, 1.1920928955078125e-07 ;  /* 0x00000002ffa37431 */ /* 0x000fe200000001ff */
[----:B------:R-:W-:Y:S01]  /*a850*/  MOV R239, R21 ;  /* 0x0000001500ef7202 */ /* 0x000fe20000000f00 */
[----:B------:R-:W-:-:S07]  /*a860*/  FADD.FTZ R22, R22, R240 ;  /* 0x000000f016167221 */ /* 0x000fce0000010000 */
[----:B------:R-:W-:Y:S05]  /*a870*/  WARPSYNC.COLLECTIVE R161, `(.L_x_18124) ;  /* 0x00000000a1087348 */ /* 0x000fea0003c00000 */
[----:B------:R0:W1:Y:S02]  /*a880*/  SHFL.BFLY P3, R240, R239, R163, R162 ;  /* 0x0c0000a3eff07389 */ /* 0x00006400000600a2 */
[----:B01----:R-:W-:Y:S05]  /*a890*/  ENDCOLLECTIVE ;  /* 0x000000000000791b */ /* 0x003fea0003800000 */
.L_x_18124:
[----:B------:R-:W-:Y:S01]  /*a8a0*/  MOV R239, R22 ;  /* 0x0000001600ef7202 */ /* 0x000fe20000000f00 */
[----:B------:R-:W-:-:S07]  /*a8b0*/  FADD.FTZ R21, R21, R240 ;  /* 0x000000f015157221 */ /* 0x000fce0000010000 */
[----:B------:R-:W-:Y:S05]  /*a8c0*/  WARPSYNC.COLLECTIVE R161, `(.L_x_18125) ;  /* 0x00000000a1087348 */ /* 0x000fea0003c00000 */
[----:B------:R0:W1:Y:S02]  /*a8d0*/  SHFL.BFLY P3, R240, R239, R163, R162 ;  /* 0x0c0000a3eff07389 */ /* 0x00006400000600a2 */
[----:B01----:R-:W-:Y:S05]  /*a8e0*/  ENDCOLLECTIVE ;  /* 0x000000000000791b */ /* 0x003fea0003800000 */
.L_x_18125:
[----:B------:R-:W-:Y:S01]  /*a8f0*/  HFMA2 R163, -RZ, RZ, 0, 2.384185791015625e-07 ;  /* 0x00000004ffa37431 */ /* 0x000fe200000001ff */
[----:B------:R-:W-:Y:S01]  /*a900*/  MOV R239, R21 ;  /* 0x0000001500ef7202 */ /* 0x000fe20000000f00 */
[----:B------:R-:W-:-:S07]  /*a910*/  FADD.FTZ R22, R22, R240 ;  /* 0x000000f016167221 */ /* 0x000fce0000010000 */
[----:B------:R-:W-:Y:S05]  /*a920*/  WARPSYNC.COLLECTIVE R161, `(.L_x_18126) ;  /* 0x00000000a1087348 */ /* 0x000fea0003c00000 */
[----:B------:R0:W1:Y:S02]  /*a930*/  SHFL.BFLY P3, R240, R239, R163, R162 ;  /* 0x0c0000a3eff07389 */ /* 0x00006400000600a2 */
[----:B01----:R-:W-:Y:S05]  /*a940*/  ENDCOLLECTIVE ;  /* 0x000000000000791b */ /* 0x003fea0003800000 */
.L_x_18126:
[----:B------:R-:W-:Y:S01]  /*a950*/  MOV R239, R22 ;  /* 0x0000001600ef7202 */ /* 0x000fe20000000f00 */
[----:B------:R-:W-:-:S07]  /*a960*/  FADD.FTZ R21, R21, R240 ;  /* 0x000000f015157221 */ /* 0x000fce0000010000 */
[----:B------:R-:W-:Y:S05]  /*a970*/  WARPSYNC.COLLECTIVE R161, `(.L_x_18127) ;  /* 0x00000000a1087348 */ /* 0x000fea0003c00000 */
[----:B------:R0:W1:Y:S02]  /*a980*/  SHFL.BFLY P3, R240, R239, R163, R162 ;  /* 0x0c0000a3eff07389 */ /* 0x00006400000600a2 */
[----:B01----:R-:W-:Y:S05]  /*a990*/  ENDCOLLECTIVE ;  /* 0x000000000000791b */ /* 0x003fea0003800000 */
.L_x_18127:
[----:B------:R-:W-:Y:S01]  /*a9a0*/  HFMA2 R163, -RZ, RZ, 0, 4.76837158203125e-07 ;  /* 0x00000008ffa37431 */ /* 0x000fe200000001ff */
[----:B------:R-:W-:Y:S01]  /*a9b0*/  MOV R239, R21 ;  /* 0x0000001500ef7202 */ /* 0x000fe20000000f00 */
[----:B------:R-:W-:-:S07]  /*a9c0*/  FADD.FTZ R22, R22, R240 ;  /* 0x000000f016167221 */ /* 0x000fce0000010000 */
[----:B------:R-:W-:Y:S05]  /*a9d0*/  WARPSYNC.COLLECTIVE R161, `(.L_x_18128) ;  /* 0x00000000a1087348 */ /* 0x000fea0003c00000 */
[----:B------:R0:W1:Y:S02]  /*a9e0*/  SHFL.BFLY P3, R240, R239, R163, R162 ;  /* 0x0c0000a3eff07389 */ /* 0x00006400000600a2 */
[----:B01----:R-:W-:Y:S05]  /*a9f0*/  ENDCOLLECTIVE ;  /* 0x000000000000791b */ /* 0x003fea0003800000 */
.L_x_18128:
[----:B------:R-:W-:Y:S01]  /*aa00*/  MOV R239, R22 ;  /* 0x0000001600ef7202 */ /* 0x000fe20000000f00 */
[----:B------:R-:W-:-:S07]  /*aa10*/  FADD.FTZ R21, R21, R240 ;  /* 0x000000f015157221 */ /* 0x000fce0000010000 */
[----:B------:R-:W-:Y:S05]  /*aa20*/  WARPSYNC.COLLECTIVE R161, `(.L_x_18129) ;  /* 0x00000000a1087348 */ /* 0x000fea0003c00000 */
[----:B------:R0:W1:Y:S02]  /*aa30*/  SHFL.BFLY P3, R240, R239, R163, R162 ;  /* 0x0c0000a3eff07389 */ /* 0x00006400000600a2 */
[----:B01----:R-:W-:Y:S05]  /*aa40*/  ENDCOLLECTIVE ;  /* 0x000000000000791b */ /* 0x003fea0003800000 */
.L_x_18129:
[----:B------:R-:W-:Y:S01]  /*aa50*/  HFMA2 R163, -RZ, RZ, 0, 9.5367431640625e-07 ;  /* 0x00000010ffa37431 */ /* 0x000fe200000001ff */
[----:B------:R-:W-:Y:S01]  /*aa60*/  MOV R239, R21 ;  /* 0x0000001500ef7202 */ /* 0x000fe20000000f00 */
[----:B------:R-:W-:-:S07]  /*aa70*/  FADD.FTZ R22, R22, R240 ;  /* 0x000000f016167221 */ /* 0x000fce0000010000 */
[----:B------:R-:W-:Y:S05]  /*aa80*/  WARPSYNC.COLLECTIVE R161, `(.L_x_18130) ;  /* 0x00000000a1087348 */ /* 0x000fea0003c00000 */
[----:B------:R0:W1:Y:S02]  /*aa90*/  SHFL.BFLY P3, R240, R239, R163, R162 ;  /* 0x0c0000a3eff07389 */ /* 0x00006400000600a2 */
[----:B01----:R-:W-:Y:S05]  /*aaa0*/  ENDCOLLECTIVE ;  /* 0x000000000000791b */ /* 0x003fea0003800000 */
.L_x_18130:
[----:B------:R-:W-:Y:S02]  /*aab0*/  MOV R239, R22 ;  /* 0x0000001600ef7202 */ /* 0x000fe40000000f00 */
[----:B------:R-:W-:-:S07]  /*aac0*/  MOV R160, R240 ;  /* 0x000000f000a07202 */ /* 0x000fce0000000f00 */
[----:B------:R-:W-:Y:S05]  /*aad0*/  WARPSYNC.COLLECTIVE R161, `(.L_x_18131) ;  /* 0x00000000a1087348 */ /* 0x000fea0003c00000 */
[----:B------:R0:W1:Y:S02]  /*aae0*/  SHFL.BFLY P3, R240, R239, R163, R162 ;  /* 0x0c0000a3eff07389 */ /* 0x00006400000600a2 */
[----:B01----:R-:W-:Y:S05]  /*aaf0*/  ENDCOLLECTIVE ;  /* 0x000000000000791b */ /* 0x003fea0003800000 */
.L_x_18131:
[----:B------:R-:W-:Y:S01]  /*ab00*/  MOV R161, R240 ;  /* 0x000000f000a17202 */ /* 0x000fe20000000f00 */
[----:B------:R-:W-:Y:S06]  /*ab10*/  BRA `(.L_x_18132) ;  /* 0xffffff84006c7947 */ /* 0x000fec000383ffff */
.L_x_18133:
        /* <DEDUP_REMOVED lines=14> */
.L_x_25497:


//--------------------- .text._ZN10layer_norm13ln_bwd_kernelINS_13Kernel_traitsIf6__halffS2_fjLj1280ELj1ELj4ELj1ELj16ENS_18Kernel_traits_baseILj1280EfS2_fS2_fjLj128EEEEELb0ELb1ELb1ELb0EEEvNS_9BwdParamsE --------------------------
	.section	.text._ZN10layer_norm13ln_bwd_kernelINS_13Kernel_traitsIf6__halffS2_fjLj1280ELj1ELj4ELj1ELj16ENS_18Kernel_traits_baseILj1280EfS2_fS2_fjLj128EEEEELb0ELb1ELb1ELb0EEEvNS_9BwdParamsE,"ax",@progbits
	.align	128
        .global         _ZN10layer_norm13ln_bwd_kernelINS_13Kernel_traitsIf6__halffS2_fjLj1280ELj1ELj4ELj1ELj16ENS_18Kernel_traits_baseILj1280EfS2_fS2_fjLj128EEEEELb0ELb1ELb1ELb0EEEvNS_9BwdParamsE
        .type           _ZN10layer_norm13ln_bwd_kernelINS_13Kernel_traitsIf6__halffS2_fjLj1280ELj1ELj4ELj1ELj16ENS_18Kernel_traits_baseILj1280EfS2_fS2_fjLj128EEEEELb0ELb1ELb1ELb0EEEvNS_9BwdParamsE,@function
        .size           _ZN10layer_norm13ln_bwd_kernelINS_13Kernel_traitsIf6__halffS2_fjLj1280ELj1ELj4ELj1ELj16ENS_18Kernel_traits_baseILj1280EfS2_fS2_fjLj128EEEEELb0ELb1ELb1ELb0EEEvNS_9BwdParamsE,(.L_x_25498 - _ZN10layer_norm13ln_bwd_kernelINS_13Kernel_traitsIf6__halffS2_fjLj1280ELj1ELj4ELj1ELj16ENS_18Kernel_traits_baseILj1280EfS2_fS2_fjLj128EEEEELb0ELb1ELb1ELb0EEEvNS_9BwdParamsE)
        .other          _ZN10layer_norm13ln_bwd_kernelINS_13Kernel_traitsIf6__halffS2_fjLj1280ELj1ELj4ELj1ELj16ENS_18Kernel_traits_baseILj1280EfS2_fS2_fjLj128EEEEELb0ELb1ELb1ELb0EEEvNS_9BwdParamsE,@"STO_CUDA_ENTRY STV_DEFAULT"
_ZN10layer_norm13ln_bwd_kernelINS_13Kernel_traitsIf6__halffS2_fjLj1280ELj1ELj4ELj1ELj16ENS_18Kernel_traits_baseILj1280EfS2_fS2_fjLj128EEEEELb0ELb1ELb1ELb0EEEvNS_9BwdParamsE:
.text._ZN10layer_norm13ln_bwd_kernelINS_13Kernel_traitsIf6__halffS2_fjLj1280ELj1ELj4ELj1ELj16ENS_18Kernel_traits_baseILj1280EfS2_fS2_fjLj128EEEEELb0ELb1ELb1ELb0EEEvNS_9BwdParamsE:
        /* <DEDUP_REMOVED lines=293> */
.L_x_18333:
        /* <DEDUP_REMOVED lines=51> */
[----:B---3--:R-:W-:Y:S01]  /*1580*/  IMAD.WIDE.U32 R12, R195, 0x10, R12 ;  /* 0x00000010c30c7825 */ /* 0x008fe200078e000c */
[----:B------:R-:W3:Y:S01]  /*1590*/  LDG.E.128 R8, desc[UR6][R180.64] ;  /* 0x00000006b4087981 */ /* 0x000ee2000c1e1d00 */
[----:B------:R-:W-:-:S03]  /*15a0*/  ISETP.NE.AND.EX P0, PT, RZ, UR11, PT, P0 ;  /* 0x0000000bff007c0c */ /* 0x000fc6000bf05300 */
[----:B------:R1:W-:Y:S04]  /*15b0*/  STL [R1+0x1b8], R5 ;  /* 0x0001b80501007387 */ /* 0x0003e80000100800 */
[----:B------:R-:W4:Y:S04]  /*15c0*/  LDG.E.128 R12, desc[UR6][R12.64] ;  /* 0x000000060c0c7981 */ /* 0x000f28000c1e1d00 */
[----:B------:R-:W2:Y:S02]  /*15d0*/  LDG.E.128 R180, desc[UR6][R180.64+0x10] ;  /* 0x00001006b4b47981 */ /* 0x000ea4000c1e1d00 */
[----:B------:R-:W0:Y:S02]  /*15e0*/  @P0 LDC.64 R184, c[0x0][0x438] ;  /* 0x00010e00ffb80b82 */ /* 0x000e240000000a00 */
[----:B-1----:R-:W2:Y:S04]  /*15f0*/  LDL.LU R5, [R1+0x104] ;  /* 0x0001040001057983 */ /* 0x002ea80000300800 */
[----:B------:R-:W2:Y:S04]  /*1600*/  LDL R217, [R1+0x1a8] ;  /* 0x0001a80001d97983 */ /* 0x000ea80000100800 */
[----:B------:R-:W2:Y:S04]  /*1610*/  LDL R251, [R1+0x1ac] ;  /* 0x0001ac0001fb7983 */ /* 0x000ea80000100800 */
[----:B------:R-:W2:Y:S04]  /*1620*/  LDL R250, [R1+0x1b0] ;  /* 0x0001b00001fa7983 */ /* 0x000ea80000100800 */
[----:B------:R-:W2:Y:S04]  /*1630*/  LDL.LU R247, [R1+0x70] ;  /* 0x0000700001f77983 */ /* 0x000ea80000300800 */
[----:B------:R-:W2:Y:S01]  /*1640*/  LDL.LU R246, [R1+0x110] ;  /* 0x0001100001f67983 */ /* 0x000ea20000300800 */
[----:B0-----:R-:W-:-:S03]  /*1650*/  @P0 IMAD.WIDE.U32 R184, R2, 0x20, R184 ;  /* 0x0000002002b80825 */ /* 0x001fc600078e00b8 */
[----:B------:R-:W2:Y:S04]  /*1660*/  LDL R249, [R1+0x1b4] ;  /* 0x0001b40001f97983 */ /* 0x000ea80000100800 */
[----:B------:R-:W5:Y:S04]  /*1670*/  @P0 LDG.E.128 R128, desc[UR6][R184.64] ;  /* 0x00000006b8800981 */ /* 0x000f68000c1e1d00 */
[----:B------:R0:W5:Y:S04]  /*1680*/  @P0 LDG.E.128 R132, desc[UR6][R184.64+0x10] ;  /* 0x00001006b8840981 */ /* 0x000168000c1e1d00 */
[----:B------:R-:W2:Y:S01]  /*1690*/  LDL R248, [R1+0x198] ;  /* 0x0001980001f87983 */ /* 0x000ea20000100800 */
[C---:B---3--:R-:W-:Y:S01]  /*16a0*/  FADD.FTZ R0, -R3.reuse, R8 ;  /* 0x0000000803007221 */ /* 0x048fe20000010100 */
[C---:B------:R-:W-:Y:S01]  /*16b0*/  FADD.FTZ R9, -R3.reuse, R9 ;  /* 0x0000000903097221 */ /* 0x040fe20000010100 */
[C---:B------:R-:W-:Y:S01]  /*16c0*/  FADD.FTZ R8, -R3.reuse, R10 ;  /* 0x0000000a03087221 */ /* 0x040fe20000010100 */
[----:B0-----:R-:W-:-:S02]  /*16d0*/  FADD.FTZ R184, -R3, R11 ;  /* 0x0000000b03b87221 */ /* 0x001fc40000010100 */
[----:B-----5:R-:W-:Y:S01]  /*16e0*/  FMUL.FTZ R10, R4, R9 ;  /* 0x00000009040a7220 */ /* 0x020fe20000410000 */
[--C-:B----4-:R-:W-:Y:S02]  /*16f0*/  HADD2.F32 R186, -RZ, R13.reuse.H0_H0 ;  /* 0x2000000dffba7230 */ /* 0x110fe40000004100 */
[----:B------:R-:W-:Y:S02]  /*1700*/  HADD2.F32 R187, -RZ, R13.H1_H1 ;  /* 0x3000000dffbb7230 */ /* 0x000fe40000004100 */
[--C-:B------:R-:W-:Y:S02]  /*1710*/  HADD2.F32 R188, -RZ, R14.reuse.H0_H0 ;  /* 0x2000000effbc7230 */ /* 0x100fe40000004100 */
[----:B--2---:R-:W-:Y:S01]  /*1720*/  FADD.FTZ R13, -R3, R180 ;  /* 0x000000b4030d7221 */ /* 0x004fe20000010100 */
[----:B------:R-:W-:Y:S01]  /*1730*/  HADD2.F32 R189, -RZ, R14.H1_H1 ;  /* 0x3000000effbd7230 */ /* 0x000fe20000004100 */
[----:B------:R-:W2:Y:S01]  /*1740*/  LDL.LU R180, [R1+0xf4] ;  /* 0x0000f40001b47983 */ /* 0x000ea20000300800 */
[----:B------:R-:W-:-:S02]  /*1750*/  HADD2.F32 R190, -RZ, R15.H0_H0 ;  /* 0x2000000fffbe7230 */ /* 0x000fc40000004100 */
[C---:B------:R-:W-:Y:S01]  /*1760*/  FADD.FTZ R14, -R3.reuse, R181 ;  /* 0x000000b5030e7221 */ /* 0x040fe20000010100 */
[----:B------:R-:W-:Y:S01]  /*1770*/  HADD2.F32 R191, -RZ, R15.H1_H1 ;  /* 0x3000000fffbf7230 */ /* 0x000fe20000004100 */
[----:B------:R-:W3:Y:S01]  /*1780*/  LDL.LU R181, [R1+0x10c] ;  /* 0x00010c0001b57983 */ /* 0x000ee20000300800 */
[C---:B------:R-:W-:Y:S01]  /*1790*/  FADD.FTZ R15, -R3.reuse, R182 ;  /* 0x000000b6030f7221 */ /* 0x040fe20000010100 */
[----:B------:R-:W-:Y:S01]  /*17a0*/  FADD.FTZ R11, -R3, R183 ;  /* 0x000000b7030b7221 */ /* 0x000fe20000010100 */
[C---:B------:R-:W-:Y:S01]  /*17b0*/  FMUL.FTZ R9, R4.reuse, R8 ;  /* 0x0000000804097220 */ /* 0x040fe20000410000 */
[----:B------:R-:W4:Y:S01]  /*17c0*/  LDL.LU R182, [R1+0x6c] ;  /* 0x00006c0001b67983 */ /* 0x000f220000300800 */
[----:B------:R-:W-:-:S03]  /*17d0*/  FMUL.FTZ R8, R4, R184 ;  /* 0x000000b804087220 */ /* 0x000fc60000410000 */
[----:B------:R-:W2:Y:S04]  /*17e0*/  LDL.LU R183, [R1+0x108] ;  /* 0x0001080001b77983 */ /* 0x000ea80000300800 */
[----:B------:R-:W2:Y:S01]  /*17f0*/  LDL.LU R184, [R1+0x68] ;  /* 0x0000680001b87983 */ /* 0x000ea20000300800 */
[--C-:B------:R-:W-:Y:S02]  /*1800*/  HADD2.F32 R185, -RZ, R12.reuse.H0_H0 ;  /* 0x2000000cffb97230 */ /* 0x100fe40000004100 */
[----:B------:R-:W-:Y:S01]  /*1810*/  FMUL.FTZ R0, R4, R0 ;  /* 0x0000000004007220 */ /* 0x000fe20000410000 */
[----:B------:R-:W-:Y:S02]  /*1820*/  HADD2.F32 R12, -RZ, R12.H1_H1 ;  /* 0x3000000cff0c7230 */ /* 0x000fe40000004100 */
[----:B------:R-:W-:Y:S01]  /*1830*/  FADD.FTZ R6, R6, R185 ;  /* 0x000000b906067221 */ /* 0x000fe20000010000 */
[----:B------:R-:W-:-:S02]  /*1840*/  FFMA.FTZ R5, R0, R185, R5 ;  /* 0x000000b900057223 */ /* 0x000fc40000010005 */
[----:B------:R-:W-:Y:S02]  /*1850*/  FMUL.FTZ R251, R251, R12 ;  /* 0x0000000cfbfb7220 */ /* 0x000fe40000410000 */
[----:B------:R0:W-:Y:S01]  /*1860*/  STL [R1+0x64], R6 ;  /* 0x0000640601007387 */ /* 0x0001e20000100800 */
[----:B------:R-:W-:-:S03]  /*1870*/  FADD.FTZ R247, R247, R187 ;  /* 0x000000bbf7f77221 */ /* 0x000fc60000010000 */
[----:B0-----:R1:W5:Y:S04]  /*1880*/  LDL.LU R6, [R1+0x1bc] ;  /* 0x0001bc0001067983 */ /* 0x0013680000300800 */
[----:B------:R0:W-:Y:S01]  /*1890*/  STL [R1+0x104], R5 ;  /* 0x0001040501007387 */ /* 0x0001e20000100800 */
[----:B------:R-:W-:-:S03]  /*18a0*/  FFMA.FTZ R246, R8, R187, R246 ;  /* 0x000000bb08f67223 */ /* 0x000fc600000100f6 */
[----:B0-----:R1:W5:Y:S01]  /*18b0*/  LDL.LU R5, [R1+0x1b8] ;  /* 0x0001b80001057983 */ /* 0x0013620000300800 */
[----:B------:R-:W-:Y:S01]  /*18c0*/  FMUL.FTZ R249, R249, R187 ;  /* 0x000000bbf9f97220 */ /* 0x000fe20000410000 */
[-C--:B------:R-:W-:Y:S01]  /*18d0*/  FMUL.FTZ R250, R250, R186.reuse ;  /* 0x000000bafafa7220 */ /* 0x080fe20000410000 */
[----:B------:R-:W-:Y:S01]  /*18e0*/  FMUL.FTZ R217, R217, R185 ;  /* 0x000000b9d9d97220 */ /* 0x000fe20000410000 */
[----:B---3--:R-:W-:Y:S01]  /*18f0*/  FFMA.FTZ R181, R9, R186, R181 ;  /* 0x000000ba09b57223 */ /* 0x008fe200000100b5 */
[----:B----4-:R-:W-:Y:S01]  /*1900*/  FADD.FTZ R182, R182, R186 ;  /* 0x000000bab6b67221 */ /* 0x010fe20000010000 */
[----:B--2---:R-:W-:Y:S01]  /*1910*/  FFMA.FTZ R183, R10, R12, R183 ;  /* 0x0000000c0ab77223 */ /* 0x004fe200000100b7 */
[----:B------:R-:W-:Y:S02]  /*1920*/  FADD.FTZ R184, R184, R12 ;  /* 0x0000000cb8b87221 */ /* 0x000fe40000010000 */
[----:B------:R-:W2:Y:S04]  /*1930*/  LDL.LU R12, [R1+0x54] ;  /* 0x00005400010c7983 */ /* 0x000ea80000300800 */
[----:B------:R-:W-:Y:S04]  /*1940*/  STL [R1+0x68], R184 ;  /* 0x000068b801007387 */ /* 0x000fe80000100800 */
[----:B------:R-:W-:Y:S04]  /*1950*/  STL [R1+0x108], R183 ;  /* 0x000108b701007387 */ /* 0x000fe80000100800 */
[----:B------:R-:W-:Y:S04]  /*1960*/  STL [R1+0x6c], R182 ;  /* 0x00006cb601007387 */ /* 0x000fe80000100800 */
[----:B------:R-:W-:Y:S04]  /*1970*/  STL [R1+0x10c], R181 ;  /* 0x00010cb501007387 */ /* 0x000fe80000100800 */
[----:B------:R0:W-:Y:S04]  /*1980*/  STL [R1+0x70], R247 ;  /* 0x000070f701007387 */ /* 0x0001e80000100800 */
[----:B0-----:R-:W3:Y:S04]  /*1990*/  LDL.LU R247, [R1+0xf8] ;  /* 0x0000f80001f77983 */ /* 0x001ee80000300800 */
[----:B------:R0:W-:Y:S04]  /*19a0*/  STL [R1+0x110], R246 ;  /* 0x000110f601007387 */ /* 0x0001e80000100800 */
[----:B------:R-:W4:Y:S04]  /*19b0*/  LDL R182, [R1+0x1a4] ;  /* 0x0001a40001b67983 */ /* 0x000f280000100800 */
[----:B0-----:R-:W4:Y:S04]  /*19c0*/  LDL R246, [R1+0x19c] ;  /* 0x00019c0001f67983 */ /* 0x001f280000100800 */
[----:B------:R-:W4:Y:S04]  /*19d0*/  LDL.LU R187, [R1+0x58] ;  /* 0x0000580001bb7983 */ /* 0x000f280000300800 */
[----:B------:R-:W4:Y:S04]  /*19e0*/  LDL.LU R186, [R1+0x5c] ;  /* 0x00005c0001ba7983 */ /* 0x000f280000300800 */
[----:B------:R-:W4:Y:S04]  /*19f0*/  LDL.LU R185, [R1+0xfc] ;  /* 0x0000fc0001b97983 */ /* 0x000f280000300800 */
[----:B------:R-:W4:Y:S04]  /*1a00*/  LDL R181, [R1+0x1a0] ;  /* 0x0001a00001b57983 */ /* 0x000f280000100800 */
[----:B------:R-:W4:Y:S04]  /*1a10*/  LDL.LU R184, [R1+0x60] ;  /* 0x0000600001b87983 */ /* 0x000f280000300800 */
[----:B------:R-:W4:Y:S01]  /*1a20*/  LDL.LU R183, [R1+0x100] ;  /* 0x0001000001b77983 */ /* 0x000f220000300800 */
[----:B------:R-:W-:-:S04]  /*1a30*/  FMUL.FTZ R13, R4, R13 ;  /* 0x0000000d040d7220 */ /* 0x000fc80000410000 */
[----:B------:R-:W-:Y:S01]  /*1a40*/  FFMA.FTZ R180, R13, R188, R180 ;  /* 0x000000bc0db47223 */ /* 0x000fe200000100b4 */
[----:B------:R-:W-:Y:S01]  /*1a50*/  FMUL.FTZ R14, R4, R14 ;  /* 0x0000000e040e7220 */ /* 0x000fe20000410000 */
[----:B------:R-:W-:Y:S01]  /*1a60*/  FMUL.FTZ R248, R248, R188 ;  /* 0x000000bcf8f87220 */ /* 0x000fe20000410000 */
[----:B------:R-:W-:Y:S01]  /*1a70*/  FMUL.FTZ R15, R4, R15 ;  /* 0x0000000f040f7220 */ /* 0x000fe20000410000 */
[----:B------:R-:W-:Y:S02]  /*1a80*/  IADD3 R195, PT, PT, R195, 0x20, RZ ;  /* 0x00000020c3c37810 */ /* 0x000fe40007ffe0ff */
[----:B------:R-:W-:Y:S01]  /*1a90*/  IADD3 R2, PT, PT, R2, 0x20, RZ ;  /* 0x0000002002027810 */ /* 0x000fe20007ffe0ff */
[----:B--2---:R-:W-:-:S05]  /*1aa0*/  FADD.FTZ R12, R12, R188 ;  /* 0x000000bc0c0c7221 */ /* 0x004fca0000010000 */
[----:B------:R-:W-:Y:S04]  /*1ab0*/  STL [R1+0x54], R12 ;  /* 0x0000540c01007387 */ /* 0x000fe80000100800 */
[----:B------:R0:W-:Y:S02]  /*1ac0*/  STL [R1+0xf4], R180 ;  /* 0x0000f4b401007387 */ /* 0x0001e40000100800 */
[----:B0-----:R-:W-:-:S04]  /*1ad0*/  FFMA.FTZ R180, R0, R217, RZ ;  /* 0x000000d900b47223 */ /* 0x001fc800000100ff */
[----:B------:R-:W-:-:S04]  /*1ae0*/  FFMA.FTZ R180, R10, R251, R180 ;  /* 0x000000fb0ab47223 */ /* 0x000fc800000100b4 */
[----:B------:R-:W-:Y:S01]  /*1af0*/  FFMA.FTZ R180, R9, R250, R180 ;  /* 0x000000fa09b47223 */ /* 0x000fe200000100b4 */
[----:B---3--:R-:W-:-:S03]  /*1b00*/  FFMA.FTZ R247, R14, R189, R247 ;  /* 0x000000bd0ef77223 */ /* 0x008fc600000100f7 */
[----:B------:R-:W-:Y:S01]  /*1b10*/  FFMA.FTZ R180, R8, R249, R180 ;  /* 0x000000f908b47223 */ /* 0x000fe200000100b4 */
[----:B------:R-:W-:-:S03]  /*1b20*/  FADD.FTZ R12, RZ, R217 ;  /* 0x000000d9ff0c7221 */ /* 0x000fc60000010000 */
[----:B------:R-:W-:Y:S01]  /*1b30*/  FFMA.FTZ R180, R13, R248, R180 ;  /* 0x000000f80db47223 */ /* 0x000fe200000100b4 */
[----:B----4-:R-:W-:-:S05]  /*1b40*/  FADD.FTZ R187, R187, R189 ;  /* 0x000000bdbbbb7221 */ /* 0x010fca0000010000 */
[----:B------:R-:W-:Y:S01]  /*1b50*/  STL [R1+0x58], R187 ;  /* 0x000058bb01007387 */ /* 0x000fe20000100800 */
[----:B------:R-:W-:-:S03]  /*1b60*/  FADD.FTZ R186, R186, R190 ;  /* 0x000000bebaba7221 */ /* 0x000fc60000010000 */
[----:B------:R0:W-:Y:S01]  /*1b70*/  STL [R1+0xf8], R247 ;  /* 0x0000f8f701007387 */ /* 0x0001e20000100800 */
[-C--:B------:R-:W-:Y:S01]  /*1b80*/  FFMA.FTZ R185, R15, R190.reuse, R185 ;  /* 0x000000be0fb97223 */ /* 0x080fe200000100b9 */
[----:B------:R-:W-:Y:S01]  /*1b90*/  FADD.FTZ R12, R12, R251 ;  /* 0x000000fb0c0c7221 */ /* 0x000fe20000010000 */
[----:B0-----:R-:W-:Y:S01]  /*1ba0*/  FMUL.FTZ R247, R246, R189 ;  /* 0x000000bdf6f77220 */ /* 0x001fe20000410000 */
[----:B------:R-:W-:Y:S01]  /*1bb0*/  FMUL.FTZ R246, R181, R190 ;  /* 0x000000beb5f67220 */ /* 0x000fe20000410000 */
[----:B------:R-:W-:Y:S01]  /*1bc0*/  FMUL.FTZ R181, R4, R11 ;  /* 0x0000000b04b57220 */ /* 0x000fe20000410000 */
[----:B------:R-:W-:Y:S01]  /*1bd0*/  FADD.FTZ R184, R184, R191 ;  /* 0x000000bfb8b87221 */ /* 0x000fe20000010000 */
[----:B------:R-:W-:Y:S01]  /*1be0*/  FFMA.FTZ R11, R14, R247, R180 ;  /* 0x000000f70e0b7223 */ /* 0x000fe200000100b4 */
[----:B------:R1:W-:Y:S01]  /*1bf0*/  STL [R1+0x5c], R186 ;  /* 0x00005cba01007387 */ /* 0x0003e20000100800 */
[-C--:B------:R-:W-:Y:S01]  /*1c00*/  FFMA.FTZ R183, R181, R191.reuse, R183 ;  /* 0x000000bfb5b77223 */ /* 0x080fe200000100b7 */
[----:B------:R-:W-:-:S02]  /*1c10*/  FMUL.FTZ R180, R182, R191 ;  /* 0x000000bfb6b47220 */ /* 0x000fc40000410000 */
[----:B------:R1:W-:Y:S01]  /*1c20*/  STL [R1+0xfc], R185 ;  /* 0x0000fcb901007387 */ /* 0x0003e20000100800 */
[----:B------:R-:W-:-:S03]  /*1c30*/  FADD.FTZ R12, R12, R250 ;  /* 0x000000fa0c0c7221 */ /* 0x000fc60000010000 */
[----:B------:R1:W-:Y:S04]  /*1c40*/  STL [R1+0x8], R181 ;  /* 0x000008b501007387 */ /* 0x0003e80000100800 */
[----:B------:R1:W-:Y:S04]  /*1c50*/  STL [R1+0x60], R184 ;  /* 0x000060b801007387 */ /* 0x0003e80000100800 */
        /* <DEDUP_REMOVED lines=8> */
[----:B-1----:R-:W-:-:S07]  /*1ce0*/  FADD.FTZ R12, R12, R180 ;  /* 0x000000b40c0c7221 */ /* 0x002fce0000010000 */
.L_x_18139:
[----:B------:R-:W-:Y:S05]  /*1cf0*/  BSYNC.RECONVERGENT B2 ;  /* 0x0000000000027941 */ /* 0x000fea0003800200 */
.L_x_18138:
[----:B------:R-:W-:Y:S04]  /*1d00*/  BSSY.RECONVERGENT B2, `(.L_x_18140) ;  /* 0x0000084000027945 */ /* 0x000fe80003800200 */
[----:B------:R-:W-:Y:S05]  /*1d10*/  @!P5 BRA `(.L_x_18141) ;  /* 0x000000080008d947 */ /* 0x000fea0003800000 */
[----:B------:R-:W1:Y:S01]  /*1d20*/  LDC.64 R180, c[0x0][0x428] ;  /* 0x00010a00ffb47b82 */ /* 0x000e620000000a00 */
[----:B------:R2:W-:Y:S04]  /*1d30*/  STL [R1+0x1c4], R7 ;  /* 0x0001c40701007387 */ /* 0x0005e80000100800 */
[----:B-----5:R3:W-:Y:S03]  /*1d40*/  STL [R1+0x1c0], R6 ;  /* 0x0001c00601007387 */ /* 0x0207e60000100800 */
[----:B------:R-:W4:Y:S01]  /*1d50*/  LDC.64 R184, c[0x0][0x3a8] ;  /* 0x0000ea00ffb87b82 */ /* 0x000f220000000a00 */
[----:B------:R0:W-:Y:S04]  /*1d60*/  STL [R1+0x1bc], R5 ;  /* 0x0001bc0501007387 */ /* 0x0001e80000100800 */
[----:B------:R0:W-:Y:S04]  /*1d70*/  STL [R1+0x1b8], R0 ;  /* 0x0001b80001007387 */ /* 0x0001e80000100800 */
[----:B--2---:R-:W2:Y:S04]  /*1d80*/  LDL.LU R7, [R1+0x44] ;  /* 0x0000440001077983 */ /* 0x004ea80000300800 */
[----:B---3--:R-:W3:Y:S01]  /*1d90*/  LDL.LU R6, [R1+0xe4] ;  /* 0x0000e40001067983 */ /* 0x008ee20000300800 */
[----:B-1----:R-:W-:-:S03]  /*1da0*/  IMAD.WIDE.U32 R180, R195, 0x10, R180 ;  /* 0x00000010c3b47825 */ /* 0x002fc600078e00b4 */
[----:B------:R-:W3:Y:S01]  /*1db0*/  LDL R245, [R1+0x188] ;  /* 0x0001880001f57983 */ /* 0x000ee20000100800 */
[----:B------:R-:W-:-:S03]  /*1dc0*/  ISETP.NE.U32.AND P0, PT, RZ, UR10, PT ;  /* 0x0000000aff007c0c */ /* 0x000fc6000bf05070 */
[----:B------:R-:W3:Y:S01]  /*1dd0*/  LDL R244, [R1+0x18c] ;  /* 0x00018c0001f47983 */ /* 0x000ee20000100800 */
[----:B----4-:R-:W-:-:S03]  /*1de0*/  IMAD.WIDE.U32 R184, R2, 0x20, R184 ;  /* 0x0000002002b87825 */ /* 0x010fc600078e00b8 */
[----:B------:R-:W4:Y:S04]  /*1df0*/  LDG.E.128 R180, desc[UR6][R180.64] ;  /* 0x00000006b4b47981 */ /* 0x000f28000c1e1d00 */
[----:B------:R-:W2:Y:S01]  /*1e00*/  LDG.E.128 R16, desc[UR6][R184.64] ;  /* 0x00000006b8107981 */ /* 0x000ea2000c1e1d00 */
[----:B------:R-:W-:-:S03]  /*1e10*/  ISETP.NE.AND.EX P0, PT, RZ, UR11, PT, P0 ;  /* 0x0000000bff007c0c */ /* 0x000fc6000bf05300 */
[----:B------:R-:W3:Y:S04]  /*1e20*/  LDL.LU R243, [R1+0xec] ;  /* 0x0000ec0001f37983 */ /* 0x000ee80000300800 */
[----:B------:R-:W3:Y:S06]  /*1e30*/  LDG.E.128 R184, desc[UR6][R184.64+0x10] ;  /* 0x00001006b8b87981 */ /* 0x000eec000c1e1d00 */
[----:B------:R-:W1:Y:S02]  /*1e40*/  @P0 LDC.64 R188, c[0x0][0x438] ;  /* 0x00010e00ffbc0b82 */ /* 0x000e640000000a00 */
[----:B-1----:R-:W-:-:S05]  /*1e50*/  @P0 IMAD.WIDE.U32 R188, R2, 0x20, R188 ;  /* 0x0000002002bc0825 */ /* 0x002fca00078e00bc */
[----:B------:R-:W5:Y:S04]  /*1e60*/  @P0 LDG.E.128 R136, desc[UR6][R188.64] ;  /* 0x00000006bc880981 */ /* 0x000f68000c1e1d00 */
[----:B------:R1:W5:Y:S01]  /*1e70*/  @P0 LDG.E.128 R140, desc[UR6][R188.64+0x10] ;  /* 0x00001006bc8c0981 */ /* 0x000362000c1e1d00 */
[----:B----4-:R-:W-:Y:S02]  /*1e80*/  HADD2.F32 R192, -RZ, R183.H1_H1 ;  /* 0x300000b7ffc07230 */ /* 0x010fe40000004100 */
[--C-:B-1----:R-:W-:Y:S02]  /*1e90*/  HADD2.F32 R189, -RZ, R180.reuse.H0_H0 ;  /* 0x200000b4ffbd7230 */ /* 0x102fe40000004100 */
[----:B------:R-:W-:Y:S02]  /*1ea0*/  HADD2.F32 R188, -RZ, R180.H1_H1 ;  /* 0x300000b4ffbc7230 */ /* 0x000fe40000004100 */
[----:B--2---:R-:W-:Y:S01]  /*1eb0*/  FADD.FTZ R16, -R3, R16 ;  /* 0x0000001003107221 */ /* 0x004fe20000010100 */
[----:B------:R-:W-:-:S02]  /*1ec0*/  HADD2.F32 R190, -RZ, R181.H0_H0 ;  /* 0x200000b5ffbe7230 */ /* 0x000fc40000004100 */
[----:B------:R-:W-:Y:S02]  /*1ed0*/  HADD2.F32 R191, -RZ, R181.H1_H1 ;  /* 0x300000b5ffbf7230 */ /* 0x000fe40000004100 */
[----:B------:R-:W-:Y:S01]  /*1ee0*/  FMUL.FTZ R16, R4, R16 ;  /* 0x0000001004107220 */ /* 0x000fe20000410000 */
[C---:B---3--:R-:W-:Y:S01]  /*1ef0*/  FADD.FTZ R180, -R3.reuse, R185 ;  /* 0x000000b903b47221 */ /* 0x048fe20000010100 */
[----:B------:R-:W-:Y:S01]  /*1f00*/  MOV R185, R192 ;  /* 0x000000c000b97202 */ /* 0x000fe20000000f00 */
[----:B------:R-:W-:Y:S01]  /*1f10*/  FADD.FTZ R181, -R3, R184 ;  /* 0x000000b803b57221 */ /* 0x000fe20000010100 */
[----:B------:R-:W2:Y:S01]  /*1f20*/  LDL R192, [R1+0x190] ;  /* 0x0001900001c07983 */ /* 0x000ea20000100800 */
[----:B------:R-:W-:-:S03]  /*1f30*/  FADD.FTZ R7, R7, R189 ;  /* 0x000000bd07077221 */ /* 0x000fc60000010000 */
[----:B------:R-:W3:Y:S01]  /*1f40*/  LDL.LU R184, [R1+0x50] ;  /* 0x0000500001b87983 */ /* 0x000ee20000300800 */
[----:B------:R-:W-:-:S03]  /*1f50*/  HADD2.F32 R193, -RZ, R182.H0_H0 ;  /* 0x200000b6ffc17230 */ /* 0x000fc60000004100 */
[----:B------:R-:W4:Y:S01]  /*1f60*/  LDL.LU R240, [R1+0xf0] ;  /* 0x0000f00001f07983 */ /* 0x000f220000300800 */
[----:B------:R-:W-:-:S03]  /*1f70*/  HADD2.F32 R194, -RZ, R182.H1_H1 ;  /* 0x300000b6ffc27230 */ /* 0x000fc60000004100 */
[----:B------:R-:W2:Y:S01]  /*1f80*/  LDL R242, [R1+0x194] ;  /* 0x0001940001f27983 */ /* 0x000ea20000100800 */
[----:B------:R-:W-:Y:S02]  /*1f90*/  HADD2.F32 R239, -RZ, R183.H0_H0 ;  /* 0x200000b7ffef7230 */ /* 0x000fe40000004100 */
[C---:B------:R-:W-:Y:S01]  /*1fa0*/  FADD.FTZ R182, -R3.reuse, R186 ;  /* 0x000000ba03b67221 */ /* 0x040fe20000010100 */
[----:B0-----:R-:W2:Y:S01]  /*1fb0*/  LDL.LU R5, [R1+0x34] ;  /* 0x0000340001057983 */ /* 0x001ea20000300800 */
[-C--:B------:R-:W-:Y:S01]  /*1fc0*/  FFMA.FTZ R6, R16, R189.reuse, R6 ;  /* 0x000000bd10067223 */ /* 0x080fe20000010006 */
[----:B------:R-:W-:Y:S02]  /*1fd0*/  FADD.FTZ R183, -R3, R187 ;  /* 0x000000bb03b77221 */ /* 0x000fe40000010100 */
[----:B------:R-:W2:Y:S04]  /*1fe0*/  LDL.LU R0, [R1+0xd4] ;  /* 0x0000d40001007983 */ /* 0x000ea80000300800 */
[----:B------:R-:W2:Y:S04]  /*1ff0*/  LDL R241, [R1+0x178] ;  /* 0x0001780001f17983 */ /* 0x000ea80000100800 */
[----:B------:R-:W2:Y:S04]  /*2000*/  LDL.LU R186, [R1+0x4c] ;  /* 0x00004c0001ba7983 */ /* 0x000ea80000300800 */
[----:B------:R-:W2:Y:S01]  /*2010*/  LDL.LU R187, [R1+0xe8] ;  /* 0x0000e80001bb7983 */ /* 0x000ea20000300800 */
[----:B------:R-:W-:-:S03]  /*2020*/  FMUL.FTZ R245, R245, R189 ;  /* 0x000000bdf5f57220 */ /* 0x000fc60000410000 */
[----:B------:R0:W-:Y:S04]  /*2030*/  STL [R1+0x44], R7 ;  /* 0x0000440701007387 */ /* 0x0001e80000100800 */
[----:B0-----:R1:W5:Y:S04]  /*2040*/  LDL.LU R7, [R1+0x1c4] ;  /* 0x0001c40001077983 */ /* 0x0013680000300800 */
[----:B------:R0:W-:Y:S04]  /*2050*/  STL [R1+0xe4], R6 ;  /* 0x0000e40601007387 */ /* 0x0001e80000100800 */
[----:B0-----:R1:W5:Y:S04]  /*2060*/  LDL.LU R6, [R1+0x1c0] ;  /* 0x0001c00001067983 */ /* 0x0013680000300800 */
[----:B------:R-:W2:Y:S01]  /*2070*/  LDL.LU R189, [R1+0x48] ;  /* 0x0000480001bd7983 */ /* 0x000ea20000300800 */
[C---:B------:R-:W-:Y:S01]  /*2080*/  FADD.FTZ R17, -R3.reuse, R17 ;  /* 0x0000001103117221 */ /* 0x040fe20000010100 */
[C---:B------:R-:W-:Y:S01]  /*2090*/  FADD.FTZ R18, -R3.reuse, R18 ;  /* 0x0000001203127221 */ /* 0x040fe20000010100 */
[----:B------:R-:W-:-:S02]  /*20a0*/  FADD.FTZ R19, -R3, R19 ;  /* 0x0000001303137221 */ /* 0x000fc40000010100 */
[C---:B------:R-:W-:Y:S01]  /*20b0*/  FMUL.FTZ R17, R4.reuse, R17 ;  /* 0x0000001104117220 */ /* 0x040fe20000410000 */
[C---:B------:R-:W-:Y:S01]  /*20c0*/  FMUL.FTZ R18, R4.reuse, R18 ;  /* 0x0000001204127220 */ /* 0x040fe20000410000 */
[----:B------:R-:W-:-:S03]  /*20d0*/  FMUL.FTZ R19, R4, R19 ;  /* 0x0000001304137220 */ /* 0x000fc60000410000 */
[----:B------:R-:W-:Y:S01]  /*20e0*/  FFMA.FTZ R243, R18, R190, R243 ;  /* 0x000000be12f37223 */ /* 0x000fe200000100f3 */
[-C--:B------:R-:W-:Y:S01]  /*20f0*/  FMUL.FTZ R244, R244, R188.reuse ;  /* 0x000000bcf4f47220 */ /* 0x080fe20000410000 */
[----:B---3--:R-:W-:Y:S01]  /*2100*/  FADD.FTZ R184, R184, R191 ;  /* 0x000000bfb8b87221 */ /* 0x008fe20000010000 */
[-C--:B----4-:R-:W-:Y:S01]  /*2110*/  FFMA.FTZ R240, R19, R191.reuse, R240 ;  /* 0x000000bf13f07223 */ /* 0x090fe200000100f0 */
[----:B--2---:R-:W-:Y:S01]  /*2120*/  FMUL.FTZ R242, R242, R191 ;  /* 0x000000bff2f27220 */ /* 0x004fe20000410000 */
[----:B------:R-:W-:Y:S01]  /*2130*/  FADD.FTZ R186, R186, R190 ;  /* 0x000000bebaba7221 */ /* 0x000fe20000010000 */
[----:B------:R-:W-:Y:S01]  /*2140*/  FFMA.FTZ R187, R17, R188, R187 ;  /* 0x000000bc11bb7223 */ /* 0x000fe200000100bb */
[----:B------:R-:W-:-:S05]  /*2150*/  FADD.FTZ R189, R189, R188 ;  /* 0x000000bcbdbd7221 */ /* 0x000fca0000010000 */
[----:B------:R-:W-:Y:S04]  /*2160*/  STL [R1+0x48], R189 ;  /* 0x000048bd01007387 */ /* 0x000fe80000100800 */
[----:B------:R-:W-:Y:S04]  /*2170*/  STL [R1+0xe8], R187 ;  /* 0x0000e8bb01007387 */ /* 0x000fe80000100800 */
[----:B------:R0:W-:Y:S04]  /*2180*/  STL [R1+0xec], R243 ;  /* 0x0000ecf301007387 */ /* 0x0001e80000100800 */
[----:B------:R-:W-:Y:S04]  /*2190*/  STL [R1+0x4c], R186 ;  /* 0x00004cba01007387 */ /* 0x000fe80000100800 */
[----:B------:R2:W-:Y:S01]  /*21a0*/  STL [R1+0x50], R184 ;  /* 0x000050b801007387 */ /* 0x0005e20000100800 */
[----:B0-----:R-:W-:-:S03]  /*21b0*/  FMUL.FTZ R243, R192, R190 ;  /* 0x000000bec0f37220 */ /* 0x001fc60000410000 */
[----:B--2---:R-:W2:Y:S04]  /*21c0*/  LDL R184, [R1+0x184] ;  /* 0x0001840001b87983 */ /* 0x004ea80000100800 */
[----:B------:R0:W-:Y:S04]  /*21d0*/  STL [R1+0xf0], R240 ;  /* 0x0000f0f001007387 */ /* 0x0001e80000100800 */
[----:B0-----:R-:W3:Y:S04]  /*21e0*/  LDL.LU R240, [R1+0xd8] ;  /* 0x0000d80001f07983 */ /* 0x001ee80000300800 */
[----:B------:R-:W4:Y:S04]  /*21f0*/  LDL R190, [R1+0x17c] ;  /* 0x00017c0001be7983 */ /* 0x000f280000100800 */
[----:B------:R-:W2:Y:S04]  /*2200*/  LDL.LU R186, [R1+0xe0] ;  /* 0x0000e00001ba7983 */ /* 0x000ea80000300800 */
[----:B------:R-:W4:Y:S01]  /*2210*/  LDL.LU R191, [R1+0x38] ;  /* 0x0000380001bf7983 */ /* 0x000f220000300800 */
[----:B------:R-:W-:-:S03]  /*2220*/  FMUL.FTZ R192, R4, R181 ;  /* 0x000000b504c07220 */ /* 0x000fc60000410000 */
[----:B------:R-:W2:Y:S04]  /*2230*/  LDL.LU R189, [R1+0x3c] ;  /* 0x00003c0001bd7983 */ /* 0x000ea80000300800 */
[----:B------:R-:W2:Y:S04]  /*2240*/  LDL.LU R188, [R1+0xdc] ;  /* 0x0000dc0001bc7983 */ /* 0x000ea80000300800 */
[----:B------:R-:W2:Y:S04]  /*2250*/  LDL R181, [R1+0x180] ;  /* 0x0001800001b57983 */ /* 0x000ea80000100800 */
[----:B------:R-:W2:Y:S01]  /*2260*/  LDL.LU R187, [R1+0x40] ;  /* 0x0000400001bb7983 */ /* 0x000ea20000300800 */
[----:B------:R-:W-:Y:S01]  /*2270*/  FADD.FTZ R5, R5, R193 ;  /* 0x000000c105057221 */ /* 0x000fe20000010000 */
[-C--:B------:R-:W-:Y:S01]  /*2280*/  FFMA.FTZ R0, R192, R193.reuse, R0 ;  /* 0x000000c1c0007223 */ /* 0x080fe20000010000 */
[----:B------:R-:W-:Y:S01]  /*2290*/  FMUL.FTZ R241, R241, R193 ;  /* 0x000000c1f1f17220 */ /* 0x000fe20000410000 */
[----:B------:R-:W-:-:S02]  /*22a0*/  FMUL.FTZ R193, R4, R180 ;  /* 0x000000b404c17220 */ /* 0x000fc40000410000 */
[----:B------:R0:W-:Y:S04]  /*22b0*/  STL [R1+0x34], R5 ;  /* 0x0000340501007387 */ /* 0x0001e80000100800 */
[----:B0-----:R1:W5:Y:S04]  /*22c0*/  LDL.LU R5, [R1+0x1bc] ;  /* 0x0001bc0001057983 */ /* 0x0013680000300800 */
[----:B------:R0:W-:Y:S04]  /*22d0*/  STL [R1+0xd4], R0 ;  /* 0x0000d40001007387 */ /* 0x0001e80000100800 */
[----:B0-----:R1:W5:Y:S01]  /*22e0*/  LDL.LU R0, [R1+0x1b8] ;  /* 0x0001b80001007983 */ /* 0x0013620000300800 */
        /* <DEDUP_REMOVED lines=11> */
[----:B------:R-:W-:Y:S01]  /*23a0*/  IADD3 R2, PT, PT, R2, 0x20, RZ ;  /* 0x0000002002027810 */ /* 0x000fe20007ffe0ff */
[----:B---3--:R-:W-:Y:S01]  /*23b0*/  FFMA.FTZ R240, R193, R194, R240 ;  /* 0x000000c2c1f07223 */ /* 0x008fe200000100f0 */
[----:B----4-:R-:W-:-:S05]  /*23c0*/  FADD.FTZ R191, R191, R194 ;  /* 0x000000c2bfbf7221 */ /* 0x010fca0000010000 */
[----:B------:R-:W-:Y:S04]  /*23d0*/  STL [R1+0x38], R191 ;  /* 0x000038bf01007387 */ /* 0x000fe80000100800 */
[----:B------:R0:W-:Y:S01]  /*23e0*/  STL [R1+0xd8], R240 ;  /* 0x0000d8f001007387 */ /* 0x0001e20000100800 */
[----:B--2---:R-:W-:Y:S01]  /*23f0*/  FADD.FTZ R189, R189, R239 ;  /* 0x000000efbdbd7221 */ /* 0x004fe20000010000 */
[----:B0-----:R-:W-:Y:S01]  /*2400*/  FMUL.FTZ R240, R190, R194 ;  /* 0x000000c2bef07220 */ /* 0x001fe20000410000 */
[----:B------:R-:W-:-:S04]  /*2410*/  FMUL.FTZ R194, R4, R182 ;  /* 0x000000b604c27220 */ /* 0x000fc80000410000 */
[-C--:B------:R-:W-:Y:S01]  /*2420*/  FFMA.FTZ R188, R194, R239.reuse, R188 ;  /* 0x000000efc2bc7223 */ /* 0x080fe200000100bc */
[----:B------:R-:W-:Y:S01]  /*2430*/  FMUL.FTZ R239, R181, R239 ;  /* 0x000000efb5ef7220 */ /* 0x000fe20000410000 */
[----:B------:R-:W-:Y:S01]  /*2440*/  FMUL.FTZ R181, R4, R183 ;  /* 0x000000b704b57220 */ /* 0x000fe20000410000 */
[----:B------:R-:W-:Y:S01]  /*2450*/  FADD.FTZ R187, R187, R185 ;  /* 0x000000b9bbbb7221 */ /* 0x000fe20000010000 */
[----:B------:R1:W-:Y:S01]  /*2460*/  STL [R1+0x3c], R189 ;  /* 0x00003cbd01007387 */ /* 0x0003e20000100800 */
[-C--:B------:R-:W-:Y:S01]  /*2470*/  FMUL.FTZ R180, R184, R185.reuse ;  /* 0x000000b9b8b47220 */ /* 0x080fe20000410000 */
[----:B------:R-:W-:Y:S02]  /*2480*/  FFMA.FTZ R186, R181, R185, R186 ;  /* 0x000000b9b5ba7223 */ /* 0x000fe400000100ba */
        /* <DEDUP_REMOVED lines=11> */
.L_x_18141:
[----:B------:R-:W-:Y:S05]  /*2540*/  BSYNC.RECONVERGENT B2 ;  /* 0x0000000000027941 */ /* 0x000fea0003800200 */
.L_x_18140:
[----:B------:R-:W-:Y:S04]  /*2550*/  BSSY.RECONVERGENT B2, `(.L_x_18142) ;  /* 0x000006f000027945 */ /* 0x000fe80003800200 */
[----:B------:R-:W-:Y:S05]  /*2560*/  @!P2 BRA `(.L_x_18143) ;  /* 0x0000000400b4a947 */ /* 0x000fea0003800000 */
[----:B------:R-:W1:Y:S01]  /*2570*/  LDC.64 R188, c[0x0][0x3a8] ;  /* 0x0000ea00ffbc7b82 */ /* 0x000e620000000a00 */
[----:B-----5:R2:W-:Y:S07]  /*2580*/  STL [R1+0x1bc], R5 ;  /* 0x0001bc0501007387 */ /* 0x0205ee0000100800 */
[----:B------:R-:W3:Y:S01]  /*2590*/  LDC.64 R184, c[0x0][0x428] ;  /* 0x00010a00ffb87b82 */ /* 0x000ee20000000a00 */
[----:B--2---:R-:W2:Y:S04]  /*25a0*/  LDL.LU R5, [R1+0xc4] ;  /* 0x0000c40001057983 */ /* 0x004ea80000300800 */
[----:B------:R-:W4:Y:S04]  /*25b0*/  LDL R238, [R1+0x168] ;  /* 0x0001680001ee7983 */ /* 0x000f280000100800 */
[----:B------:R0:W-:Y:S01]  /*25c0*/  STL [R1+0x1b8], R0 ;  /* 0x0001b80001007387 */ /* 0x0001e20000100800 */
[----:B-1----:R-:W-:-:S05]  /*25d0*/  IMAD.WIDE.U32 R188, R2, 0x20, R188 ;  /* 0x0000002002bc7825 */ /* 0x002fca00078e00bc */
[----:B------:R-:W2:Y:S01]  /*25e0*/  LDG.E.128 R180, desc[UR6][R188.64] ;  /* 0x00000006bcb47981 */ /* 0x000ea2000c1e1d00 */
[----:B---3--:R-:W-:-:S03]  /*25f0*/  IMAD.WIDE.U32 R184, R195, 0x10, R184 ;  /* 0x00000010c3b87825 */ /* 0x008fc600078e00b8 */
[----:B0-----:R-:W3:Y:S04]  /*2600*/  LDL.LU R0, [R1+0xc8] ;  /* 0x0000c80001007983 */ /* 0x001ee80000300800 */
[----:B------:R-:W4:Y:S04]  /*2610*/  LDL R237, [R1+0x16c] ;  /* 0x00016c0001ed7983 */ /* 0x000f280000100800 */
[----:B------:R-:W3:Y:S04]  /*2620*/  LDG.E.128 R184, desc[UR6][R184.64] ;  /* 0x00000006b8b87981 */ /* 0x000ee8000c1e1d00 */
[----:B------:R-:W4:Y:S01]  /*2630*/  LDG.E.128 R188, desc[UR6][R188.64+0x10] ;  /* 0x00001006bcbc7981 */ /* 0x000f22000c1e1d00 */
[----:B------:R-:W-:-:S03]  /*2640*/  ISETP.NE.U32.AND P0, PT, RZ, UR10, PT ;  /* 0x0000000aff007c0c */ /* 0x000fc6000bf05070 */
[----:B------:R-:W4:Y:S01]  /*2650*/  LDL R236, [R1+0x170] ;  /* 0x0001700001ec7983 */ /* 0x000f220000100800 */
[----:B------:R-:W-:-:S13]  /*2660*/  ISETP.NE.AND.EX P0, PT, RZ, UR11, PT, P0 ;  /* 0x0000000bff007c0c */ /* 0x000fda000bf05300 */
[----:B------:R-:W0:Y:S02]  /*2670*/  @P0 LDC.64 R196, c[0x0][0x438] ;  /* 0x00010e00ffc40b82 */ /* 0x000e240000000a00 */
[----:B0-----:R-:W-:-:S05]  /*2680*/  @P0 IMAD.WIDE.U32 R196, R2, 0x20, R196 ;  /* 0x0000002002c40825 */ /* 0x001fca00078e00c4 */
[----:B------:R-:W5:Y:S04]  /*2690*/  @P0 LDG.E.128 R144, desc[UR6][R196.64] ;  /* 0x00000006c4900981 */ /* 0x000f68000c1e1d00 */
[----:B------:R2:W5:Y:S02]  /*26a0*/  @P0 LDG.E.128 R148, desc[UR6][R196.64+0x10] ;  /* 0x00001006c4940981 */ /* 0x000564000c1e1d00 */
[C---:B--2---:R-:W-:Y:S01]  /*26b0*/  FADD.FTZ R196, -R3.reuse, R180 ;  /* 0x000000b403c47221 */ /* 0x044fe20000010100 */
[C---:B------:R-:W-:Y:S01]  /*26c0*/  FADD.FTZ R181, -R3.reuse, R181 ;  /* 0x000000b503b57221 */ /* 0x040fe20000010100 */
[C---:B------:R-:W-:Y:S02]  /*26d0*/  FADD.FTZ R182, -R3.reuse, R182 ;  /* 0x000000b603b67221 */ /* 0x040fe40000010100 */
[C---:B------:R-:W-:Y:S01]  /*26e0*/  FMUL.FTZ R196, R4.reuse, R196 ;  /* 0x000000c404c47220 */ /* 0x040fe20000410000 */
[----:B------:R-:W-:Y:S01]  /*26f0*/  FADD.FTZ R183, -R3, R183 ;  /* 0x000000b703b77221 */ /* 0x000fe20000010100 */
[----:B------:R-:W-:Y:S01]  /*2700*/  FMUL.FTZ R197, R4, R181 ;  /* 0x000000b504c57220 */ /* 0x000fe20000410000 */
[----:B---3--:R-:W-:-:S02]  /*2710*/  HADD2.F32 R201, -RZ, R184.H0_H0 ;  /* 0x200000b8ffc97230 */ /* 0x008fc40000004100 */
[----:B------:R-:W-:Y:S02]  /*2720*/  HADD2.F32 R200, -RZ, R184.H1_H1 ;  /* 0x300000b8ffc87230 */ /* 0x000fe40000004100 */
[C---:B----4-:R-:W-:Y:S01]  /*2730*/  FADD.FTZ R184, -R3.reuse, R188 ;  /* 0x000000bc03b87221 */ /* 0x050fe20000010100 */
[--C-:B------:R-:W-:Y:S01]  /*2740*/  HADD2.F32 R202, -RZ, R185.reuse.H0_H0 ;  /* 0x200000b9ffca7230 */ /* 0x100fe20000004100 */
[----:B------:R-:W2:Y:S01]  /*2750*/  LDL R188, [R1+0x164] ;  /* 0x0001640001bc7983 */ /* 0x000ea20000100800 */
[----:B------:R-:W-:Y:S02]  /*2760*/  HADD2.F32 R235, -RZ, R185.H1_H1 ;  /* 0x300000b9ffeb7230 */ /* 0x000fe40000004100 */
[----:B------:R-:W-:Y:S01]  /*2770*/  FADD.FTZ R180, -R3, R189 ;  /* 0x000000bd03b47221 */ /* 0x000fe20000010100 */
[--C-:B------:R-:W-:Y:S01]  /*2780*/  HADD2.F32 R234, -RZ, R186.reuse.H0_H0 ;  /* 0x200000baffea7230 */ /* 0x100fe20000004100 */
[----:B------:R-:W3:Y:S01]  /*2790*/  LDL.LU R189, [R1+0xc0] ;  /* 0x0000c00001bd7983 */ /* 0x000ee20000300800 */
[----:B------:R-:W-:-:S02]  /*27a0*/  HADD2.F32 R233, -RZ, R186.H1_H1 ;  /* 0x300000baffe97230 */ /* 0x000fc40000004100 */
[C---:B------:R-:W-:Y:S01]  /*27b0*/  FADD.FTZ R185, -R3.reuse, R190 ;  /* 0x000000be03b97221 */ /* 0x040fe20000010100 */
[----:B------:R-:W-:Y:S01]  /*27c0*/  FADD.FTZ R186, -R3, R191 ;  /* 0x000000bf03ba7221 */ /* 0x000fe20000010100 */
[----:B------:R-:W4:Y:S01]  /*27d0*/  LDL R190, [R1+0x160] ;  /* 0x0001600001be7983 */ /* 0x000f220000100800 */
[----:B------:R-:W-:Y:S01]  /*27e0*/  FFMA.FTZ R5, R196, R201, R5 ;  /* 0x000000c9c4057223 */ /* 0x000fe20000010005 */
[C---:B------:R-:W-:Y:S02]  /*27f0*/  FMUL.FTZ R198, R4.reuse, R182 ;  /* 0x000000b604c67220 */ /* 0x040fe40000410000 */
[----:B------:R-:W2:Y:S01]  /*2800*/  LDL.LU R191, [R1+0xbc] ;  /* 0x0000bc0001bf7983 */ /* 0x000ea20000300800 */
[----:B------:R-:W-:Y:S01]  /*2810*/  FMUL.FTZ R199, R4, R183 ;  /* 0x000000b704c77220 */ /* 0x000fe20000410000 */
[----:B------:R-:W-:Y:S02]  /*2820*/  FFMA.FTZ R0, R197, R200, R0 ;  /* 0x000000c8c5007223 */ /* 0x000fe40000010000 */
[----:B------:R-:W3:Y:S01]  /*2830*/  LDL R181, [R1+0x15c] ;  /* 0x00015c0001b57983 */ /* 0x000ee20000100800 */
[----:B------:R-:W-:-:S03]  /*2840*/  FADD.FTZ R72, R72, R201 ;  /* 0x000000c948487221 */ /* 0x000fc60000010000 */
[----:B------:R-:W4:Y:S01]  /*2850*/  LDL.LU R182, [R1+0xb8] ;  /* 0x0000b80001b67983 */ /* 0x000f220000300800 */
[----:B------:R-:W-:-:S03]  /*2860*/  FMUL.FTZ R238, R238, R201 ;  /* 0x000000c9eeee7220 */ /* 0x000fc60000410000 */
[----:B------:R-:W2:Y:S04]  /*2870*/  LDL R183, [R1+0x158] ;  /* 0x0001580001b77983 */ /* 0x000ea80000100800 */
[----:B------:R0:W-:Y:S01]  /*2880*/  STL [R1+0xc4], R5 ;  /* 0x0000c40501007387 */ /* 0x0001e20000100800 */
[----:B------:R-:W-:Y:S01]  /*2890*/  FADD.FTZ R73, R73, R200 ;  /* 0x000000c849497221 */ /* 0x000fe20000010000 */
[----:B------:R-:W-:Y:S02]  /*28a0*/  FMUL.FTZ R237, R237, R200 ;  /* 0x000000c8eded7220 */ /* 0x000fe40000410000 */
[----:B0-----:R1:W5:Y:S04]  /*28b0*/  LDL.LU R5, [R1+0x1bc] ;  /* 0x0001bc0001057983 */ /* 0x0013680000300800 */
[----:B------:R-:W3:Y:S04]  /*28c0*/  LDL.LU R201, [R1+0xb4] ;  /* 0x0000b40001c97983 */ /* 0x000ee80000300800 */
[----:B------:R0:W-:Y:S04]  /*28d0*/  STL [R1+0xc8], R0 ;  /* 0x0000c80001007387 */ /* 0x0001e80000100800 */
[----:B0-----:R1:W5:Y:S04]  /*28e0*/  LDL.LU R0, [R1+0x1b8] ;  /* 0x0001b80001007983 */ /* 0x0013680000300800 */
[----:B------:R-:W4:Y:S01]  /*28f0*/  LDL.LU R200, [R1+0xcc] ;  /* 0x0000cc0001c87983 */ /* 0x000f220000300800 */
[----:B------:R-:W-:Y:S01]  /*2900*/  FADD.FTZ R74, R74, R202 ;  /* 0x000000ca4a4a7221 */ /* 0x000fe20000010000 */
[-C--:B------:R-:W-:Y:S01]  /*2910*/  FMUL.FTZ R236, R236, R202.reuse ;  /* 0x000000caecec7220 */ /* 0x080fe20000410000 */
[----:B----4-:R-:W-:-:S02]  /*2920*/  FFMA.FTZ R200, R198, R202, R200 ;  /* 0x000000cac6c87223 */ /* 0x010fc400000100c8 */
[----:B------:R-:W4:Y:S04]  /*2930*/  LDL R202, [R1+0x174] ;  /* 0x0001740001ca7983 */ /* 0x000f280000100800 */
[----:B------:R0:W-:Y:S02]  /*2940*/  STL [R1+0xcc], R200 ;  /* 0x0000ccc801007387 */ /* 0x0001e40000100800 */
[----:B0-----:R-:W-:Y:S02]  /*2950*/  FMUL.FTZ R200, R4, R184 ;  /* 0x000000b804c87220 */ /* 0x001fe40000410000 */
[----:B------:R-:W4:Y:S02]  /*2960*/  LDL.LU R184, [R1+0xd0] ;  /* 0x0000d00001b87983 */ /* 0x000f240000300800 */
[----:B---3--:R-:W-:Y:S01]  /*2970*/  FFMA.FTZ R201, R200, R234, R201 ;  /* 0x000000eac8c97223 */ /* 0x008fe200000100c9 */
[----:B------:R-:W-:Y:S01]  /*2980*/  FADD.FTZ R75, R75, R235 ;  /* 0x000000eb4b4b7221 */ /* 0x000fe20000010000 */
[----:B------:R-:W-:-:S02]  /*2990*/  HADD2.F32 R232, -RZ, R187.H0_H0 ;  /* 0x200000bbffe87230 */ /* 0x000fc40000004100 */
[----:B------:R-:W-:Y:S01]  /*29a0*/  FADD.FTZ R77, R77, R233 ;  /* 0x000000e94d4d7221 */ /* 0x000fe20000010000 */
[----:B------:R-:W-:Y:S02]  /*29b0*/  HADD2.F32 R187, -RZ, R187.H1_H1 ;  /* 0x300000bbffbb7230 */ /* 0x000fe40000004100 */
[----:B------:R-:W-:Y:S01]  /*29c0*/  FADD.FTZ R12, R12, R238 ;  /* 0x000000ee0c0c7221 */ /* 0x000fe20000010000 */
[----:B------:R-:W-:-:S03]  /*29d0*/  FFMA.FTZ R11, R196, R238, R11 ;  /* 0x000000eec40b7223 */ /* 0x000fc6000001000b */
[----:B------:R-:W-:Y:S01]  /*29e0*/  FADD.FTZ R12, R12, R237 ;  /* 0x000000ed0c0c7221 */ /* 0x000fe20000010000 */
[----:B------:R-:W-:-:S03]  /*29f0*/  FFMA.FTZ R11, R197, R237, R11 ;  /* 0x000000edc50b7223 */ /* 0x000fc6000001000b */
[----:B------:R-:W-:Y:S01]  /*2a00*/  FADD.FTZ R12, R12, R236 ;  /* 0x000000ec0c0c7221 */ /* 0x000fe20000010000 */
[----:B------:R-:W-:Y:S01]  /*2a10*/  FFMA.FTZ R11, R198, R236, R11 ;  /* 0x000000ecc60b7223 */ /* 0x000fe2000001000b */
[----:B------:R-:W-:Y:S01]  /*2a20*/  FADD.FTZ R76, R76, R234 ;  /* 0x000000ea4c4c7221 */ /* 0x000fe20000010000 */
[----:B--2---:R-:W-:Y:S01]  /*2a30*/  FMUL.FTZ R234, R183, R234 ;  /* 0x000000eab7ea7220 */ /* 0x004fe20000410000 */
[----:B------:R-:W-:Y:S01]  /*2a40*/  FADD.FTZ R78, R78, R232 ;  /* 0x000000e84e4e7221 */ /* 0x000fe20000010000 */
[----:B------:R-:W-:Y:S01]  /*2a50*/  FADD.FTZ R79, R79, R187 ;  /* 0x000000bb4f4f7221 */ /* 0x000fe20000010000 */
[----:B------:R-:W-:Y:S02]  /*2a60*/  IADD3 R195, PT, PT, R195, 0x20, RZ ;  /* 0x00000020c3c37810 */ /* 0x000fe40007ffe0ff */
[----:B------:R-:W-:Y:S01]  /*2a70*/  IADD3 R2, PT, PT, R2, 0x20, RZ ;  /* 0x0000002002027810 */ /* 0x000fe20007ffe0ff */
[----:B----4-:R-:W-:-:S05]  /*2a80*/  FFMA.FTZ R184, R199, R235, R184 ;  /* 0x000000ebc7b87223 */ /* 0x010fca00000100b8 */
[----:B------:R-:W-:Y:S04]  /*2a90*/  STL [R1+0xd0], R184 ;  /* 0x0000d0b801007387 */ /* 0x000fe80000100800 */
[----:B------:R0:W-:Y:S01]  /*2aa0*/  STL [R1+0xb4], R201 ;  /* 0x0000b4c901007387 */ /* 0x0001e20000100800 */
[----:B------:R-:W-:Y:S01]  /*2ab0*/  FMUL.FTZ R235, R202, R235 ;  /* 0x000000ebcaeb7220 */ /* 0x000fe20000410000 */
[C---:B------:R-:W-:Y:S01]  /*2ac0*/  FMUL.FTZ R202, R4.reuse, R185 ;  /* 0x000000b904ca7220 */ /* 0x040fe20000410000 */
[----:B0-----:R-:W-:-:S04]  /*2ad0*/  FMUL.FTZ R201, R4, R180 ;  /* 0x000000b404c97220 */ /* 0x001fc80000410000 */
[-C--:B------:R-:W-:Y:S01]  /*2ae0*/  FFMA.FTZ R182, R201, R233.reuse, R182 ;  /* 0x000000e9c9b67223 */ /* 0x080fe200000100b6 */
[----:B------:R-:W-:Y:S01]  /*2af0*/  FMUL.FTZ R233, R181, R233 ;  /* 0x000000e9b5e97220 */ /* 0x000fe20000410000 */
[----:B------:R-:W-:Y:S01]  /*2b00*/  FMUL.FTZ R181, R4, R186 ;  /* 0x000000ba04b57220 */ /* 0x000fe20000410000 */
[----:B------:R-:W-:Y:S01]  /*2b10*/  FFMA.FTZ R191, R202, R232, R191 ;  /* 0x000000e8cabf7223 */ /* 0x000fe200000100bf */
[-C--:B------:R-:W-:Y:S02]  /*2b20*/  FMUL.FTZ R180, R188, R187.reuse ;  /* 0x000000bbbcb47220 */ /* 0x080fe40000410000 */
[----:B------:R-:W-:Y:S01]  /*2b30*/  FFMA.FTZ R189, R181, R187, R189 ;  /* 0x000000bbb5bd7223 */ /* 0x000fe200000100bd */
[----:B------:R1:W-:Y:S04]  /*2b40*/  STL [R1+0xb8], R182 ;  /* 0x0000b8b601007387 */ /* 0x0003e80000100800 */
[----:B------:R1:W-:Y:S04]  /*2b50*/  STL [R1+0xbc], R191 ;  /* 0x0000bcbf01007387 */ /* 0x0003e80000100800 */
[----:B------:R1:W-:Y:S04]  /*2b60*/  STL [R1], R181 ;  /* 0x000000b501007387 */ /* 0x0003e80000100800 */
[----:B------:R1:W-:Y:S04]  /*2b70*/  STL [R1+0xc0], R189 ;  /* 0x0000c0bd01007387 */ /* 0x0003e80000100800 */
        /* <DEDUP_REMOVED lines=11> */
[----:B-1----:R-:W-:-:S07]  /*2c30*/  FFMA.FTZ R11, R181, R180, R11 ;  /* 0x000000b4b50b7223 */ /* 0x002fce000001000b */
.L_x_18143:
[----:B------:R-:W-:Y:S05]  /*2c40*/  BSYNC.RECONVERGENT B2 ;  /* 0x0000000000027941 */ /* 0x000fea0003800200 */
.L_x_18142:
        /* <DEDUP_REMOVED lines=17> */
[----:B------:R-:W-:-:S03]  /*2d60*/  ISETP.NE.AND.EX P0, PT, RZ, UR11, PT, P0 ;  /* 0x0000000bff007c0c */ /* 0x000fc6000bf05300 */
[----:B------:R-:W4:Y:S10]  /*2d70*/  LDL R228, [R1+0x154] ;  /* 0x0001540001e47983 */ /* 0x000f340000100800 */
[----:B------:R-:W0:Y:S02]  /*2d80*/  @P0 LDC.64 R204, c[0x0][0x438] ;  /* 0x00010e00ffcc0b82 */ /* 0x000e240000000a00 */
[----:B0-----:R-:W-:-:S05]  /*2d90*/  @P0 IMAD.WIDE.U32 R204, R2, 0x20, R204 ;  /* 0x0000002002cc0825 */ /* 0x001fca00078e00cc */
[----:B------:R-:W5:Y:S04]  /*2da0*/  @P0 LDG.E.128 R24, desc[UR6][R204.64] ;  /* 0x00000006cc180981 */ /* 0x000f68000c1e1d00 */
[----:B------:R0:W5:Y:S01]  /*2db0*/  @P0 LDG.E.128 R20, desc[UR6][R204.64+0x10] ;  /* 0x00001006cc140981 */ /* 0x000162000c1e1d00 */
[C---:B--2---:R-:W-:Y:S01]  /*2dc0*/  FADD.FTZ R203, -R3.reuse, R180 ;  /* 0x000000b403cb7221 */ /* 0x044fe20000010100 */
[C---:B------:R-:W-:Y:S01]  /*2dd0*/  FADD.FTZ R181, -R3.reuse, R181 ;  /* 0x000000b503b57221 */ /* 0x040fe20000010100 */
[C---:B------:R-:W-:Y:S02]  /*2de0*/  FADD.FTZ R182, -R3.reuse, R182 ;  /* 0x000000b603b67221 */ /* 0x040fe40000010100 */
[C---:B------:R-:W-:Y:S01]  /*2df0*/  FMUL.FTZ R203, R4.reuse, R203 ;  /* 0x000000cb04cb7220 */ /* 0x040fe20000410000 */
[----:B------:R-:W-:Y:S01]  /*2e00*/  FADD.FTZ R183, -R3, R183 ;  /* 0x000000b703b77221 */ /* 0x000fe20000010100 */
[----:B0-----:R-:W-:Y:S01]  /*2e10*/  FMUL.FTZ R204, R4, R181 ;  /* 0x000000b504cc7220 */ /* 0x001fe20000410000 */
        /* <DEDUP_REMOVED lines=20> */
[----:B------:R-:W3:Y:S01]  /*2f60*/  LDL.LU R182, [R1+0x98] ;  /* 0x0000980001b67983 */ /* 0x000ee20000300800 */
[----:B------:R-:W-:-:S03]  /*2f70*/  FMUL.FTZ R231, R231, R208 ;  /* 0x000000d0e7e77220 */ /* 0x000fc60000410000 */
[----:B------:R-:W4:Y:S04]  /*2f80*/  LDL R183, [R1+0x138] ;  /* 0x0001380001b77983 */ /* 0x000f280000100800 */
[----:B------:R0:W-:Y:S01]  /*2f90*/  STL [R1+0xa4], R5 ;  /* 0x0000a40501007387 */ /* 0x0001e20000100800 */
[----:B------:R-:W-:Y:S01]  /*2fa0*/  FADD.FTZ R153, R153, R207 ;  /* 0x000000cf99997221 */ /* 0x000fe20000010000 */
[----:B------:R-:W-:Y:S02]  /*2fb0*/  FMUL.FTZ R230, R230, R207 ;  /* 0x000000cfe6e67220 */ /* 0x000fe40000410000 */
[----:B0-----:R1:W5:Y:S04]  /*2fc0*/  LDL.LU R5, [R1+0x1bc] ;  /* 0x0001bc0001057983 */ /* 0x0013680000300800 */
[----:B------:R-:W2:Y:S04]  /*2fd0*/  LDL.LU R208, [R1+0x94] ;  /* 0x0000940001d07983 */ /* 0x000ea80000300800 */
[----:B------:R0:W-:Y:S04]  /*2fe0*/  STL [R1+0xa8], R0 ;  /* 0x0000a80001007387 */ /* 0x0001e80000100800 */
[----:B0-----:R1:W5:Y:S04]  /*2ff0*/  LDL.LU R0, [R1+0x1b8] ;  /* 0x0001b80001007983 */ /* 0x0013680000300800 */
[----:B------:R-:W3:Y:S01]  /*3000*/  LDL.LU R207, [R1+0xac] ;  /* 0x0000ac0001cf7983 */ /* 0x000ee20000300800 */
[----:B------:R-:W-:Y:S01]  /*3010*/  FADD.FTZ R154, R154, R209 ;  /* 0x000000d19a9a7221 */ /* 0x000fe20000010000 */
[-C--:B------:R-:W-:Y:S01]  /*3020*/  FMUL.FTZ R229, R229, R209.reuse ;  /* 0x000000d1e5e57220 */ /* 0x080fe20000410000 */
[----:B---3--:R-:W-:-:S02]  /*3030*/  FFMA.FTZ R207, R205, R209, R207 ;  /* 0x000000d1cdcf7223 */ /* 0x008fc400000100cf */
[----:B------:R-:W3:Y:S04]  /*3040*/  LDL.LU R209, [R1+0xb0] ;  /* 0x0000b00001d17983 */ /* 0x000ee80000300800 */
[----:B------:R0:W-:Y:S01]  /*3050*/  STL [R1+0xac], R207 ;  /* 0x0000accf01007387 */ /* 0x0001e20000100800 */
[----:B------:R-:W-:Y:S02]  /*3060*/  HADD2.F32 R252, -RZ, R187.H0_H0 ;  /* 0x200000bbfffc7230 */ /* 0x000fe40000004100 */
[----:B0-----:R-:W-:-:S04]  /*3070*/  FMUL.FTZ R207, R4, R184 ;  /* 0x000000b804cf7220 */ /* 0x001fc80000410000 */
[----:B--2---:R-:W-:Y:S01]  /*3080*/  FFMA.FTZ R208, R207, R227, R208 ;  /* 0x000000e3cfd07223 */ /* 0x004fe200000100d0 */
[----:B------:R-:W-:Y:S01]  /*3090*/  FADD.FTZ R155, R155, R225 ;  /* 0x000000e19b9b7221 */ /* 0x000fe20000010000 */
[----:B------:R-:W-:Y:S01]  /*30a0*/  FMUL.FTZ R228, R228, R225 ;  /* 0x000000e1e4e47220 */ /* 0x000fe20000410000 */
[----:B------:R-:W-:Y:S02]  /*30b0*/  HADD2.F32 R187, -RZ, R187.H1_H1 ;  /* 0x300000bbffbb7230 */ /* 0x000fe40000004100 */
[----:B------:R-:W-:Y:S01]  /*30c0*/  FADD.FTZ R162, R162, R252 ;  /* 0x000000fca2a27221 */ /* 0x000fe20000010000 */
[----:B------:R-:W-:Y:S01]  /*30d0*/  FADD.FTZ R12, R12, R231 ;  /* 0x000000e70c0c7221 */ /* 0x000fe20000010000 */
[----:B------:R-:W-:-:S03]  /*30e0*/  FFMA.FTZ R11, R203, R231, R11 ;  /* 0x000000e7cb0b7223 */ /* 0x000fc6000001000b */
[----:B------:R-:W-:Y:S01]  /*30f0*/  FADD.FTZ R12, R12, R230 ;  /* 0x000000e60c0c7221 */ /* 0x000fe20000010000 */
[----:B------:R-:W-:-:S03]  /*3100*/  FFMA.FTZ R11, R204, R230, R11 ;  /* 0x000000e6cc0b7223 */ /* 0x000fc6000001000b */
[----:B------:R-:W-:Y:S01]  /*3110*/  FADD.FTZ R12, R12, R229 ;  /* 0x000000e50c0c7221 */ /* 0x000fe20000010000 */
[----:B------:R-:W-:Y:S01]  /*3120*/  FFMA.FTZ R11, R205, R229, R11 ;  /* 0x000000e5cd0b7223 */ /* 0x000fe2000001000b */
[----:B------:R-:W-:Y:S01]  /*3130*/  FADD.FTZ R160, R160, R227 ;  /* 0x000000e3a0a07221 */ /* 0x000fe20000010000 */
[----:B----4-:R-:W-:Y:S01]  /*3140*/  FMUL.FTZ R227, R183, R227 ;  /* 0x000000e3b7e37220 */ /* 0x010fe20000410000 */
[----:B------:R-:W-:Y:S01]  /*3150*/  FADD.FTZ R12, R12, R228 ;  /* 0x000000e40c0c7221 */ /* 0x000fe20000010000 */
[----:B------:R-:W-:Y:S01]  /*3160*/  FFMA.FTZ R11, R206, R228, R11 ;  /* 0x000000e4ce0b7223 */ /* 0x000fe2000001000b */
[----:B------:R-:W-:Y:S02]  /*3170*/  FADD.FTZ R161, R161, R226 ;  /* 0x000000e2a1a17221 */ /* 0x000fe40000010000 */
[----:B------:R-:W-:Y:S01]  /*3180*/  FADD.FTZ R12, R12, R227 ;  /* 0x000000e30c0c7221 */ /* 0x000fe20000010000 */
[----:B------:R-:W-:Y:S01]  /*3190*/  FFMA.FTZ R11, R207, R227, R11 ;  /* 0x000000e3cf0b7223 */ /* 0x000fe2000001000b */
[----:B------:R-:W-:Y:S01]  /*31a0*/  FADD.FTZ R163, R163, R187 ;  /* 0x000000bba3a37221 */ /* 0x000fe20000010000 */
[----:B------:R-:W-:-:S02]  /*31b0*/  IADD3 R195, PT, PT, R195, 0x20, RZ ;  /* 0x00000020c3c37810 */ /* 0x000fc40007ffe0ff */
[----:B------:R-:W-:Y:S01]  /*31c0*/  IADD3 R2, PT, PT, R2, 0x20, RZ ;  /* 0x0000002002027810 */ /* 0x000fe20007ffe0ff */
[----:B---3--:R-:W-:-:S05]  /*31d0*/  FFMA.FTZ R209, R206, R225, R209 ;  /* 0x000000e1ced17223 */ /* 0x008fca00000100d1 */
[----:B------:R0:W-:Y:S01]  /*31e0*/  STL [R1+0xb0], R209 ;  /* 0x0000b0d101007387 */ /* 0x0001e20000100800 */
[----:B------:R-:W-:-:S03]  /*31f0*/  FMUL.FTZ R225, R190, R252 ;  /* 0x000000fcbee17220 */ /* 0x000fc60000410000 */
[----:B------:R2:W-:Y:S01]  /*3200*/  STL [R1+0x94], R208 ;  /* 0x000094d001007387 */ /* 0x0005e20000100800 */
[C---:B0-----:R-:W-:Y:S01]  /*3210*/  FMUL.FTZ R209, R4.reuse, R185 ;  /* 0x000000b904d17220 */ /* 0x041fe20000410000 */
[----:B--2---:R-:W-:-:S03]  /*3220*/  FMUL.FTZ R208, R4, R180 ;  /* 0x000000b404d07220 */ /* 0x004fc60000410000 */
[----:B------:R-:W-:Y:S01]  /*3230*/  FFMA.FTZ R191, R209, R252, R191 ;  /* 0x000000fcd1bf7223 */ /* 0x000fe200000100bf */
[----:B------:R-:W-:Y:S01]  /*3240*/  FMUL.FTZ R252, R4, R186 ;  /* 0x000000ba04fc7220 */ /* 0x000fe20000410000 */
[-C--:B------:R-:W-:Y:S01]  /*3250*/  FFMA.FTZ R182, R208, R226.reuse, R182 ;  /* 0x000000e2d0b67223 */ /* 0x080fe200000100b6 */
[-C--:B------:R-:W-:Y:S02]  /*3260*/  FMUL.FTZ R180, R188, R187.reuse ;  /* 0x000000bbbcb47220 */ /* 0x080fe40000410000 */
[----:B------:R-:W-:Y:S02]  /*3270*/  FFMA.FTZ R189, R252, R187, R189 ;  /* 0x000000bbfcbd7223 */ /* 0x000fe400000100bd */
[----:B------:R1:W-:Y:S04]  /*3280*/  STL [R1+0x98], R182 ;  /* 0x000098b601007387 */ /* 0x0003e80000100800 */
[----:B------:R1:W-:Y:S04]  /*3290*/  STL [R1+0x9c], R191 ;  /* 0x00009cbf01007387 */ /* 0x0003e80000100800 */
[----:B------:R1:W-:Y:S04]  /*32a0*/  STL [R1+0xa0], R189 ;  /* 0x0000a0bd01007387 */ /* 0x0003e80000100800 */
[----:B------:R1:W-:Y:S01]  /*32b0*/  STL [R1+0x14], R180 ;  /* 0x000014b401007387 */ /* 0x0003e20000100800 */
[----:B------:R-:W-:-:S04]  /*32c0*/  FMUL.FTZ R226, R181, R226 ;  /* 0x000000e2b5e27220 */ /* 0x000fc80000410000 */
[----:B------:R-:W-:Y:S01]  /*32d0*/  FADD.FTZ R12, R12, R226 ;  /* 0x000000e20c0c7221 */ /* 0x000fe20000010000 */
[----:B------:R-:W-:-:S03]  /*32e0*/  FFMA.FTZ R11, R208, R226, R11 ;  /* 0x000000e2d00b7223 */ /* 0x000fc6000001000b */
[----:B------:R-:W-:Y:S01]  /*32f0*/  FADD.FTZ R12, R12, R225 ;  /* 0x000000e10c0c7221 */ /* 0x000fe20000010000 */
[----:B------:R-:W-:-:S03]  /*3300*/  FFMA.FTZ R11, R209, R225, R11 ;  /* 0x000000e1d10b7223 */ /* 0x000fc6000001000b */
[----:B------:R-:W-:Y:S01]  /*3310*/  FADD.FTZ R12, R12, R180 ;  /* 0x000000b40c0c7221 */ /* 0x000fe20000010000 */
[----:B-1----:R-:W-:-:S07]  /*3320*/  FFMA.FTZ R11, R252, R180, R11 ;  /* 0x000000b4fc0b7223 */ /* 0x002fce000001000b */
.L_x_18145:
[----:B------:R-:W-:Y:S05]  /*3330*/  BSYNC.RECONVERGENT B2 ;  /* 0x0000000000027941 */ /* 0x000fea0003800200 */
.L_x_18144:
[----:B------:R-:W-:Y:S05]  /*3340*/  @!P4 BRA `(.L_x_18146) ;  /* 0x000000080058c947 */ /* 0x000fea0003800000 */
[----:B------:R-:W1:Y:S01]  /*3350*/  LDC.64 R184, c[0x0][0x3a8] ;  /* 0x0000ea00ffb87b82 */ /* 0x000e620000000a00 */
[----:B-----5:R2:W-:Y:S07]  /*3360*/  STL [R1+0x1bc], R5 ;  /* 0x0001bc0501007387 */ /* 0x0205ee0000100800 */
[----:B------:R-:W3:Y:S01]  /*3370*/  LDC.64 R188, c[0x0][0x428] ;  /* 0x00010a00ffbc7b82 */ /* 0x000ee20000000a00 */
[----:B--2---:R-:W2:Y:S04]  /*3380*/  LDL.LU R5, [R1+0x84] ;  /* 0x0000840001057983 */ /* 0x004ea80000300800 */
[----:B------:R-:W4:Y:S01]  /*3390*/  LDL R224, [R1+0x128] ;  /* 0x0001280001e07983 */ /* 0x000f220000100800 */
[----:B------:R-:W-:-:S03]  /*33a0*/  ISETP.NE.U32.AND P0, PT, RZ, UR10, PT ;  /* 0x0000000aff007c0c */ /* 0x000fc6000bf05070 */
[----:B------:R0:W-:Y:S01]  /*33b0*/  STL [R1+0x1b8], R0 ;  /* 0x0001b80001007387 */ /* 0x0001e20000100800 */
[----:B-1----:R-:W-:-:S05]  /*33c0*/  IMAD.WIDE.U32 R184, R2, 0x20, R184 ;  /* 0x0000002002b87825 */ /* 0x002fca00078e00b8 */
[----:B------:R-:W2:Y:S01]  /*33d0*/  LDG.E.128 R180, desc[UR6][R184.64] ;  /* 0x00000006b8b47981 */ /* 0x000ea2000c1e1d00 */
[----:B---3--:R-:W-:Y:S01]  /*33e0*/  IMAD.WIDE.U32 R188, R195, 0x10, R188 ;  /* 0x00000010c3bc7825 */ /* 0x008fe200078e00bc */
[----:B------:R-:W-:Y:S02]  /*33f0*/  ISETP.NE.AND.EX P0, PT, RZ, UR11, PT, P0 ;  /* 0x0000000bff007c0c */ /* 0x000fe4000bf05300 */
[----:B0-----:R-:W3:Y:S04]  /*3400*/  LDL.LU R0, [R1+0x88] ;  /* 0x0000880001007983 */ /* 0x001ee80000300800 */
[----:B------:R-:W4:Y:S04]  /*3410*/  LDG.E.128 R188, desc[UR6][R188.64] ;  /* 0x00000006bcbc7981 */ /* 0x000f28000c1e1d00 */
[----:B------:R-:W3:Y:S03]  /*3420*/  LDG.E.128 R184, desc[UR6][R184.64+0x10] ;  /* 0x00001006b8b87981 */ /* 0x000ee6000c1e1d00 */
[----:B------:R-:W0:Y:S01]  /*3430*/  @P0 LDC.64 R210, c[0x0][0x438] ;  /* 0x00010e00ffd20b82 */ /* 0x000e220000000a00 */
[----:B------:R-:W4:Y:S04]  /*3440*/  LDL R223, [R1+0x12c] ;  /* 0x00012c0001df7983 */ /* 0x000f280000100800 */
        /* <DEDUP_REMOVED lines=9> */
[C---:B------:R-:W-:Y:S01]  /*34e0*/  FADD.FTZ R183, -R3.reuse, R183 ;  /* 0x000000b703b77221 */ /* 0x040fe20000010100 */
[----:B------:R-:W-:Y:S01]  /*34f0*/  FADD.FTZ R181, -R3, R181 ;  /* 0x000000b503b57221 */ /* 0x000fe20000010100 */
[C---:B0-----:R-:W-:Y:S01]  /*3500*/  FMUL.FTZ R210, R4.reuse, R2 ;  /* 0x0000000204d27220 */ /* 0x041fe20000410000 */
[C---:B------:R-:W-:Y:S01]  /*3510*/  FMUL.FTZ R212, R4.reuse, R182 ;  /* 0x000000b604d47220 */ /* 0x040fe20000410000 */
[----:B------:R-:W2:Y:S01]  /*3520*/  LDL.LU R2, [R1+0x90] ;  /* 0x0000900001027983 */ /* 0x000ea20000300800 */
[----:B------:R-:W-:-:S03]  /*3530*/  FMUL.FTZ R213, R4, R183 ;  /* 0x000000b704d57220 */ /* 0x000fc60000410000 */
[----:B------:R-:W2:Y:S01]  /*3540*/  LDL R182, [R1+0x124] ;  /* 0x0001240001b67983 */ /* 0x000ea20000100800 */
[C---:B---3--:R-:W-:Y:S01]  /*3550*/  FADD.FTZ R180, -R3.reuse, R184 ;  /* 0x000000b803b47221 */ /* 0x048fe20000010100 */
[C---:B------:R-:W-:Y:S01]  /*3560*/  FADD.FTZ R185, -R3.reuse, R185 ;  /* 0x000000b903b97221 */ /* 0x040fe20000010100 */
[C---:B------:R-:W-:Y:S01]  /*3570*/  FADD.FTZ R186, -R3.reuse, R186 ;  /* 0x000000ba03ba7221 */ /* 0x040fe20000010100 */
[----:B------:R-:W-:Y:S01]  /*3580*/  FADD.FTZ R3, -R3, R187 ;  /* 0x000000bb03037221 */ /* 0x000fe20000010100 */
[----:B------:R-:W3:Y:S01]  /*3590*/  LDL.LU R183, [R1+0x80] ;  /* 0x0000800001b77983 */ /* 0x000ee20000300800 */
[C---:B------:R-:W-:Y:S01]  /*35a0*/  FMUL.FTZ R214, R4.reuse, R180 ;  /* 0x000000b404d67220 */ /* 0x040fe20000410000 */
[C---:B------:R-:W-:Y:S01]  /*35b0*/  FMUL.FTZ R215, R4.reuse, R185 ;  /* 0x000000b904d77220 */ /* 0x040fe20000410000 */
[C---:B------:R-:W-:Y:S01]  /*35c0*/  FMUL.FTZ R211, R4.reuse, R181 ;  /* 0x000000b504d37220 */ /* 0x040fe20000410000 */
[----:B------:R-:W3:Y:S01]  /*35d0*/  LDL R180, [R1+0x120] ;  /* 0x0001200001b47983 */ /* 0x000ee20000100800 */
[C---:B------:R-:W-:Y:S01]  /*35e0*/  FMUL.FTZ R216, R4.reuse, R186 ;  /* 0x000000ba04d87220 */ /* 0x040fe20000410000 */
[----:B------:R-:W-:-:S02]  /*35f0*/  FMUL.FTZ R181, R4, R3 ;  /* 0x0000000304b57220 */ /* 0x000fc40000410000 */
[----:B------:R-:W3:Y:S04]  /*3600*/  LDL.LU R185, [R1+0x7c] ;  /* 0x00007c0001b97983 */ /* 0x000ee80000300800 */
[----:B------:R-:W3:Y:S04]  /*3610*/  LDL.LU R186, [R1+0x78] ;  /* 0x0000780001ba7983 */ /* 0x000ee80000300800 */
[----:B------:R-:W3:Y:S01]  /*3620*/  LDL.LU R3, [R1+0x8c] ;  /* 0x00008c0001037983 */ /* 0x000ee20000300800 */
[----:B----4-:R-:W-:-:S05]  /*3630*/  HADD2.F32 R187, -RZ, R188.H0_H0 ;  /* 0x200000bcffbb7230 */ /* 0x010fca0000004100 */
[-C--:B------:R-:W-:Y:S01]  /*3640*/  FFMA.FTZ R5, R210, R187.reuse, R5 ;  /* 0x000000bbd2057223 */ /* 0x080fe20000010005 */
[----:B------:R-:W-:Y:S01]  /*3650*/  FADD.FTZ R80, R80, R187 ;  /* 0x000000bb50507221 */ /* 0x000fe20000010000 */
[----:B------:R-:W-:-:S03]  /*3660*/  FMUL.FTZ R224, R224, R187 ;  /* 0x000000bbe0e07220 */ /* 0x000fc60000410000 */
[----:B------:R0:W-:Y:S04]  /*3670*/  STL [R1+0x84], R5 ;  /* 0x0000840501007387 */ /* 0x0001e80000100800 */
[----:B0-----:R1:W5:Y:S04]  /*3680*/  LDL.LU R5, [R1+0x1bc] ;  /* 0x0001bc0001057983 */ /* 0x0013680000300800 */
[----:B------:R-:W4:Y:S01]  /*3690*/  LDL.LU R187, [R1+0x74] ;  /* 0x0000740001bb7983 */ /* 0x000f220000300800 */
[----:B------:R-:W-:Y:S02]  /*36a0*/  HADD2.F32 R184, -RZ, R188.H1_H1 ;  /* 0x300000bcffb87230 */ /* 0x000fe40000004100 */
[----:B------:R-:W-:-:S02]  /*36b0*/  HADD2.F32 R188, -RZ, R189.H0_H0 ;  /* 0x200000bdffbc7230 */ /* 0x000fc40000004100 */
[----:B------:R-:W-:Y:S02]  /*36c0*/  HADD2.F32 R189, -RZ, R189.H1_H1 ;  /* 0x300000bdffbd7230 */ /* 0x000fe40000004100 */
[-C--:B------:R-:W-:Y:S01]  /*36d0*/  FFMA.FTZ R0, R211, R184.reuse, R0 ;  /* 0x000000b8d3007223 */ /* 0x080fe20000010000 */
[----:B------:R-:W-:Y:S04]  /*36e0*/  STL [R1+0xc], R181 ;  /* 0x00000cb501007387 */ /* 0x000fe80000100800 */
[----:B------:R0:W-:Y:S01]  /*36f0*/  STL [R1+0x88], R0 ;  /* 0x0000880001007387 */ /* 0x0001e20000100800 */
[----:B------:R-:W-:Y:S01]  /*3700*/  FMUL.FTZ R223, R223, R184 ;  /* 0x000000b8dfdf7220 */ /* 0x000fe20000410000 */
[----:B------:R-:W-:Y:S02]  /*3710*/  FMUL.FTZ R222, R222, R188 ;  /* 0x000000bcdede7220 */ /* 0x000fe40000410000 */
[----:B0-----:R1:W5:Y:S01]  /*3720*/  LDL.LU R0, [R1+0x1b8] ;  /* 0x0001b80001007983 */ /* 0x0013620000300800 */
[----:B------:R-:W-:-:S02]  /*3730*/  HADD2.F32 R195, -RZ, R190.H0_H0 ;  /* 0x200000beffc37230 */ /* 0x000fc40000004100 */
[----:B------:R-:W-:Y:S01]  /*3740*/  FMUL.FTZ R221, R221, R189 ;  /* 0x000000bddddd7220 */ /* 0x000fe20000410000 */
[----:B------:R-:W-:Y:S02]  /*3750*/  HADD2.F32 R190, -RZ, R190.H1_H1 ;  /* 0x300000beffbe7230 */ /* 0x000fe40000004100 */
[----:B------:R-:W-:Y:S01]  /*3760*/  FMUL.FTZ R220, R220, R195 ;  /* 0x000000c3dcdc7220 */ /* 0x000fe20000410000 */
[--C-:B------:R-:W-:Y:S02]  /*3770*/  HADD2.F32 R218, -RZ, R191.reuse.H0_H0 ;  /* 0x200000bfffda7230 */ /* 0x100fe40000004100 */
[----:B------:R-:W-:Y:S01]  /*3780*/  FMUL.FTZ R219, R219, R190 ;  /* 0x000000bedbdb7220 */ /* 0x000fe20000410000 */
[----:B------:R-:W-:Y:S02]  /*3790*/  HADD2.F32 R191, -RZ, R191.H1_H1 ;  /* 0x300000bfffbf7230 */ /* 0x000fe40000004100 */
        /* <DEDUP_REMOVED lines=8> */
[----:B---3--:R-:W-:-:S05]  /*3820*/  FFMA.FTZ R3, R212, R188, R3 ;  /* 0x000000bcd4037223 */ /* 0x008fca0000010003 */
[----:B------:R0:W-:Y:S04]  /*3830*/  STL [R1+0x8c], R3 ;  /* 0x00008c0301007387 */ /* 0x0001e80000100800 */
[----:B------:R2:W-:Y:S01]  /*3840*/  STL [R1+0x90], R2 ;  /* 0x0000900201007387 */ /* 0x0005e20000100800 */
[----:B0-----:R-:W-:Y:S01]  /*3850*/  FFMA.FTZ R3, R210, R224, R11 ;  /* 0x000000e0d2037223 */ /* 0x001fe2000001000b */
[----:B--2---:R-:W-:-:S03]  /*3860*/  FADD.FTZ R2, R12, R224 ;  /* 0x000000e00c027221 */ /* 0x004fc60000010000 */
        /* <DEDUP_REMOVED lines=8> */
[----:B----4-:R-:W-:Y:S01]  /*38f0*/  FFMA.FTZ R187, R214, R195, R187 ;  /* 0x000000c3d6bb7223 */ /* 0x010fe200000100bb */
[----:B------:R-:W-:Y:S01]  /*3900*/  FFMA.FTZ R185, R216, R218, R185 ;  /* 0x000000dad8b97223 */ /* 0x000fe200000100b9 */
[C---:B------:R-:W-:Y:S01]  /*3910*/  FFMA.FTZ R186, R215.reuse, R190, R186 ;  /* 0x000000bed7ba7223 */ /* 0x040fe200000100ba */
[----:B------:R-:W-:Y:S01]  /*3920*/  FMUL.FTZ R218, R180, R218 ;  /* 0x000000dab4da7220 */ /* 0x000fe20000410000 */
[----:B------:R-:W-:Y:S01]  /*3930*/  FADD.FTZ R2, R2, R219 ;  /* 0x000000db02027221 */ /* 0x000fe20000010000 */
[----:B------:R-:W-:Y:S01]  /*3940*/  FFMA.FTZ R3, R215, R219, R3 ;  /* 0x000000dbd7037223 */ /* 0x000fe20000010003 */
[-C--:B------:R-:W-:Y:S01]  /*3950*/  FFMA.FTZ R183, R181, R191.reuse, R183 ;  /* 0x000000bfb5b77223 */ /* 0x080fe200000100b7 */
[----:B------:R-:W-:Y:S01]  /*3960*/  FMUL.FTZ R11, R182, R191 ;  /* 0x000000bfb60b7220 */ /* 0x000fe20000410000 */
[----:B------:R-:W-:Y:S01]  /*3970*/  STL [R1+0x74], R187 ;  /* 0x000074bb01007387 */ /* 0x000fe20000100800 */
[----:B------:R-:W-:Y:S01]  /*3980*/  FADD.FTZ R2, R2, R218 ;  /* 0x000000da02027221 */ /* 0x000fe20000010000 */
[----:B------:R-:W-:-:S02]  /*3990*/  FFMA.FTZ R3, R216, R218, R3 ;  /* 0x000000dad8037223 */ /* 0x000fc40000010003 */
[----:B------:R-:W-:Y:S01]  /*39a0*/  STL [R1+0x78], R186 ;  /* 0x000078ba01007387 */ /* 0x000fe20000100800 */
[----:B------:R-:W-:-:S03]  /*39b0*/  FADD.FTZ R12, R2, R11 ;  /* 0x0000000b020c7221 */ /* 0x000fc60000010000 */
[----:B------:R-:W-:Y:S04]  /*39c0*/  STL [R1+0x7c], R185 ;  /* 0x00007cb901007387 */ /* 0x000fe80000100800 */
[----:B------:R-:W-:Y:S04]  /*39d0*/  STL [R1+0x80], R183 ;  /* 0x000080b701007387 */ /* 0x000fe80000100800 */
[----:B------:R0:W-:Y:S02]  /*39e0*/  STL [R1+0x10], R11 ;  /* 0x0000100b01007387 */ /* 0x0001e40000100800 */
[----:B0-----:R-:W-:Y:S01]  /*39f0*/  FFMA.FTZ R11, R181, R11, R3 ;  /* 0x0000000bb50b7223 */ /* 0x001fe20000010003 */
[----:B-1----:R-:W-:Y:S06]  /*3a00*/  BRA `(.L_x_18146) ;  /* 0x0000000000a87947 */ /* 0x002fec0003800000 */
.L_x_18137:
        /* <DEDUP_REMOVED lines=42> */
.L_x_18146:
[----:B------:R-:W-:Y:S05]  /*3cb0*/  BSYNC.RECONVERGENT B1 ;  /* 0x0000000000017941 */ /* 0x000fea0003800200 */
.L_x_18136:
        /* <DEDUP_REMOVED lines=22> */
.L_x_18363:
[----:B------:R-:W3:Y:S04]  /*3e20*/  LDL R12, [R1+0x24] ;  /* 0x00002400010c7983 */ /* 0x000ee80000100800 */
[----:B------:R-:W4:Y:S04]  /*3e30*/  LDL R182, [R1+0x28] ;  /* 0x0000280001b67983 */ /* 0x000f280000100800 */
[----:B------:R0:W5:Y:S01]  /*3e40*/  LDL.LU R180, [R1+0x2c] ;  /* 0x00002c0001b47983 */ /* 0x0001620000300800 */
[----:B-1----:R-:W-:Y:S01]  /*3e50*/  FADD.FTZ R2, R11, R2 ;  /* 0x000000020b027221 */ /* 0x002fe20000010000 */
[----:B--2---:R-:W-:Y:S01]  /*3e60*/  @P2 IADD3 R11, PT, PT, R184, -0x1, RZ ;  /* 0xffffffffb80b2810 */ /* 0x004fe20007ffe0ff */
[----:B------:R-:W-:Y:S01]  /*3e70*/  FADD.FTZ R3, R181, R183 ;  /* 0x000000b7b5037221 */ /* 0x000fe20000010000 */
[----:B-----5:R-:W-:Y:S01]  /*3e80*/  ISETP.GE.U32.AND P3, PT, R7, 0x20, PT ;  /* 0x000000200700780c */ /* 0x020fe20003f66070 */
        /* <DEDUP_REMOVED lines=16> */
.L_x_18151:
[----:B------:R-:W-:Y:S05]  /*3f90*/  BSYNC.RECONVERGENT B2 ;  /* 0x0000000000027941 */ /* 0x000fea0003800200 */
.L_x_18150:
        /* <DEDUP_REMOVED lines=22> */
.L_x_18156:
[----:B------:R-:W-:Y:S05]  /*4100*/  BSYNC.RECONVERGENT B3 ;  /* 0x0000000000037941 */ /* 0x000fea0003800200 */
.L_x_18155:
        /* <DEDUP_REMOVED lines=13> */
.L_x_18158:
[----:B------:R-:W-:Y:S05]  /*41e0*/  BSYNC.RECONVERGENT B3 ;  /* 0x0000000000037941 */ /* 0x000fea0003800200 */
.L_x_18157:
        /* <DEDUP_REMOVED lines=13> */
.L_x_18160:
[----:B------:R-:W-:Y:S05]  /*42c0*/  BSYNC.RECONVERGENT B3 ;  /* 0x0000000000037941 */ /* 0x000fea0003800200 */
.L_x_18159:
        /* <DEDUP_REMOVED lines=13> */
.L_x_18162:
[----:B------:R-:W-:Y:S05]  /*43a0*/  BSYNC.RECONVERGENT B3 ;  /* 0x0000000000037941 */ /* 0x000fea0003800200 */
.L_x_18161:
        /* <DEDUP_REMOVED lines=13> */
.L_x_18164:
[----:B------:R-:W-:Y:S05]  /*4480*/  BSYNC.RECONVERGENT B3 ;  /* 0x0000000000037941 */ /* 0x000fea0003800200 */
.L_x_18163:
        /* <DEDUP_REMOVED lines=13> */
.L_x_18166:
[----:B------:R-:W-:Y:S05]  /*4560*/  BSYNC.RECONVERGENT B3 ;  /* 0x0000000000037941 */ /* 0x000fea0003800200 */
.L_x_18165:
        /* <DEDUP_REMOVED lines=13> */
.L_x_18168:
[----:B------:R-:W-:Y:S05]  /*4640*/  BSYNC.RECONVERGENT B3 ;  /* 0x0000000000037941 */ /* 0x000fea0003800200 */
.L_x_18167:
[----:B------:R-:W-:Y:S05]  /*4650*/  @!P2 BRA `(.L_x_18169) ;  /* 0x00000014005ca947 */ /* 0x000fea0003800000 */
[----:B------:R-:W2:Y:S04]  /*4660*/  LDL R182, [R1+0x8] ;  /* 0x0000080001b67983 */ /* 0x000ea80000100800 */
[----:B------:R-:W3:Y:S01]  /*4670*/  LDL R183, [R1+0x20] ;  /* 0x0000200001b77983 */ /* 0x000ee20000100800 */
[----:B------:R-:W-:Y:S01]  /*4680*/  ISETP.GT.AND P0, PT, R5, RZ, PT ;  /* 0x000000ff0500720c */ /* 0x000fe20003f04270 */
[----:B--2---:R-:W-:-:S04]  /*4690*/  FFMA.FTZ R182, R182, R181, R12 ;  /* 0x000000b5b6b67223 */ /* 0x004fc8000001000c */
[----:B---3--:R-:W-:-:S04]  /*46a0*/  FADD.FTZ R182, R183, -R182 ;  /* 0x800000b6b7b67221 */ /* 0x008fc80000010000 */
[----:B------:R-:W-:Y:S01]  /*46b0*/  FMUL.FTZ R182, R4, R182 ;  /* 0x000000b604b67220 */ /* 0x000fe20000410000 */
[----:B-----5:R-:W-:-:S04]  /*46c0*/  HADD2.F32 R183, -RZ, R175.H1_H1 ;  /* 0x300000afffb77230 */ /* 0x020fc80000004100 */
[----:B------:R-:W-:-:S05]  /*46d0*/  FSEL R182, R182, RZ, P0 ;  /* 0x000000ffb6b67208 */ /* 0x000fca0000000000 */
[----:B------:R-:W-:-:S04]  /*46e0*/  FMUL.FTZ R182, R182, UR12 ;  /* 0x0000000cb6b67c20 */ /* 0x000fc80008410000 */
[----:B------:R-:W-:Y:S01]  /*46f0*/  FFMA.FTZ R95, R182, R183, R95 ;  /* 0x000000b7b65f7223 */ /* 0x000fe2000001005f */
[----:B------:R-:W-:-:S05]  /*4700*/  FMUL.FTZ R182, R35, R182 ;  /* 0x000000b623b67220 */ /* 0x000fca0000410000 */
[----:B------:R-:W-:-:S04]  /*4710*/  F2FP.F16.F32.PACK_AB R182, RZ, R182 ;  /* 0x000000b6ffb6723e */ /* 0x000fc800000000ff */
[----:B------:R-:W-:Y:S01]  /*4720*/  PRMT R179, R179, 0x5410, R182 ;  /* 0x00005410b3b37816 */ /* 0x000fe200000000b6 */
[----:B------:R-:W-:Y:S06]  /*4730*/  BRA `(.L_x_18169) ;  /* 0x0000001400247947 */ /* 0x000fec0003800000 */
.L_x_18154:
        /* <DEDUP_REMOVED lines=48> */
.L_x_18171:
[----:B------:R-:W-:Y:S05]  /*4a40*/  BSYNC.RECONVERGENT B3 ;  /* 0x0000000000037941 */ /* 0x000fea0003800200 */
.L_x_18170:
        /* <DEDUP_REMOVED lines=13> */
.L_x_18173:
[----:B------:R-:W-:Y:S05]  /*4b20*/  BSYNC.RECONVERGENT B3 ;  /* 0x0000000000037941 */ /* 0x000fea0003800200 */
.L_x_18172:
        /* <DEDUP_REMOVED lines=13> */
.L_x_18175:
[----:B------:R-:W-:Y:S05]  /*4c00*/  BSYNC.RECONVERGENT B3 ;  /* 0x0000000000037941 */ /* 0x000fea0003800200 */
.L_x_18174:
        /* <DEDUP_REMOVED lines=13> */
.L_x_18177:
[----:B------:R-:W-:Y:S05]  /*4ce0*/  BSYNC.RECONVERGENT B3 ;  /* 0x0000000000037941 */ /* 0x000fea0003800200 */
.L_x_18176:
        /* <DEDUP_REMOVED lines=13> */
.L_x_18179:
[----:B------:R-:W-:Y:S05]  /*4dc0*/  BSYNC.RECONVERGENT B3 ;  /* 0x0000000000037941 */ /* 0x000fea0003800200 */
.L_x_18178:
        /* <DEDUP_REMOVED lines=13> */
.L_x_18181:
[----:B------:R-:W-:Y:S05]  /*4ea0*/  BSYNC.RECONVERGENT B3 ;  /* 0x0000000000037941 */ /* 0x000fea0003800200 */
.L_x_18180:
        /* <DEDUP_REMOVED lines=13> */
.L_x_18183:
[----:B------:R-:W-:Y:S05]  /*4f80*/  BSYNC.RECONVERGENT B3 ;  /* 0x0000000000037941 */ /* 0x000fea0003800200 */
.L_x_18182:
[----:B------:R-:W-:Y:S01]  /*4f90*/  MOV R158, R182 ;  /* 0x000000b6009e7202 */ /* 0x000fe20000000f00 */
[----:B------:R-:W-:Y:S06]  /*4fa0*/  @!P2 BRA `(.L_x_18169) ;  /* 0x0000000c0008a947 */ /* 0x000fec0003800000 */
[----:B-----5:R-:W-:Y:S02]  /*4fb0*/  HADD2.F32 R183, -RZ, R175.H1_H1 ;  /* 0x300000afffb77230 */ /* 0x020fe40000004100 */
[----:B------:R-:W-:-:S04]  /*4fc0*/  FMUL.FTZ R158, R159, UR12 ;  /* 0x0000000c9f9e7c20 */ /* 0x000fc80008410000 */
[-C--:B------:R-:W-:Y:S01]  /*4fd0*/  FFMA.FTZ R95, R183, R158.reuse, R95 ;  /* 0x0000009eb75f7223 */ /* 0x080fe2000001005f */
[----:B------:R-:W-:-:S05]  /*4fe0*/  FMUL.FTZ R158, R35, R158 ;  /* 0x0000009e239e7220 */ /* 0x000fca0000410000 */
[----:B------:R-:W-:-:S04]  /*4ff0*/  F2FP.F16.F32.PACK_AB R158, RZ, R158 ;  /* 0x0000009eff9e723e */ /* 0x000fc800000000ff */
[----:B------:R-:W-:Y:S02]  /*5000*/  PRMT R179, R179, 0x5410, R158 ;  /* 0x00005410b3b37816 */ /* 0x000fe4000000009e */
[----:B------:R-:W-:Y:S01]  /*5010*/  MOV R158, R182 ;  /* 0x000000b6009e7202 */ /* 0x000fe20000000f00 */
[----:B------:R-:W-:Y:S06]  /*5020*/  BRA `(.L_x_18169) ;  /* 0x0000000800e87947 */ /* 0x000fec0003800000 */
.L_x_18153:
[----:B0-----:R-:W-:Y:S02]  /*5030*/  MOV R2, UR20 ;  /* 0x0000001400027c02 */ /* 0x001fe40008000f00 */
        /* <DEDUP_REMOVED lines=9> */
[----:B0-----:R-:W-:Y:S01]  /*50d0*/  @P2 FMUL.FTZ R182, R182, R183 ;  /* 0x000000b7b6b62220 */ /* 0x001fe20000410000 */
[----:B-----5:R-:W-:-:S05]  /*50e0*/  @P2 HADD2.F32 R183, -RZ, R172.H0_H0 ;  /* 0x200000acffb72230 */ /* 0x020fca0000004100 */
[-C--:B------:R-:W-:Y:S01]  /*50f0*/  @P2 FFMA.FTZ R88, R183, R182.reuse, R88 ;  /* 0x000000b6b7582223 */ /* 0x080fe20000010058 */
[----:B------:R-:W-:-:S05]  /*5100*/  @P2 FMUL.FTZ R182, R28, R182 ;  /* 0x000000b61cb62220 */ /* 0x000fca0000410000 */
[----:B------:R-:W-:-:S04]  /*5110*/  @P2 F2FP.F16.F32.PACK_AB R182, RZ, R182 ;  /* 0x000000b6ffb6223e */ /* 0x000fc800000000ff */
[----:B------:R-:W-:Y:S01]  /*5120*/  @P2 PRMT R176, R182, 0x7610, R176 ;  /* 0x00007610b6b02816 */ /* 0x000fe200000000b0 */
[----:B------:R-:W-:-:S04]  /*5130*/  @P1 FFMA.FTZ R182, R10, R181, R12 ;  /* 0x000000b50ab61223 */ /* 0x000fc8000001000c */
[----:B------:R-:W-:Y:S01]  /*5140*/  @P1 FADD.FTZ R183, R251, -R182 ;  /* 0x800000b6fbb71221 */ /* 0x000fe20000010000 */
[----:B------:R-:W-:-:S03]  /*5150*/  MOV R182, R129 ;  /* 0x0000008100b67202 */ /* 0x000fc60000000f00 */
        /* <DEDUP_REMOVED lines=77> */
.L_x_18184:
[----:B------:R-:W2:Y:S01]  /*5630*/  LDL R183, [R1+0x8] ;  /* 0x0000080001b77983 */ /* 0x000ea20000100800 */
[----:B------:R-:W0:Y:S03]  /*5640*/  @P2 LDC R70, c[0x0][0x40c] ;  /* 0x00010300ff462b82 */ /* 0x000e260000000800 */
[----:B------:R-:W3:Y:S01]  /*5650*/  LDL R182, [R1+0x20] ;  /* 0x0000200001b67983 */ /* 0x000ee20000100800 */
[----:B------:R-:W-:-:S04]  /*5660*/  MOV R159, R135 ;  /* 0x00000087009f7202 */ /* 0x000fc80000000f00 */
[----:B------:R-:W1:Y:S01]  /*5670*/  @P2 LDC R69, c[0x0][0x40c] ;  /* 0x00010300ff452b82 */ /* 0x000e620000000800 */
[----:B------:R-:W-:-:S07]  /*5680*/  MOV R158, R134 ;  /* 0x00000086009e7202 */ /* 0x000fce0000000f00 */
[----:B------:R-:W4:Y:S01]  /*5690*/  @P2 LDC R71, c[0x0][0x40c] ;  /* 0x00010300ff472b82 */ /* 0x000f220000000800 */
[----:B-----5:R-:W-:Y:S02]  /*56a0*/  @P2 HADD2.F32 R157, -RZ, R175.H1_H1 ;  /* 0x300000afff9d2230 */ /* 0x020fe40000004100 */
[----:B--2---:R-:W-:-:S04]  /*56b0*/  @P1 FFMA.FTZ R68, R183, R181, R12 ;  /* 0x000000b5b7441223 */ /* 0x004fc8000001000c */
[----:B---3--:R-:W-:Y:S02]  /*56c0*/  @P1 FADD.FTZ R68, R182, -R68 ;  /* 0x80000044b6441221 */ /* 0x008fe40000010000 */
[----:B------:R-:W2:Y:S02]  /*56d0*/  @P2 LDC R182, c[0x0][0x40c] ;  /* 0x00010300ffb62b82 */ /* 0x000ea40000000800 */
[----:B------:R-:W-:Y:S01]  /*56e0*/  @P1 FFMA.FTZ R159, R4, R68, R135 ;  /* 0x00000044049f1223 */ /* 0x000fe20000010087 */
[----:B------:R-:W-:-:S04]  /*56f0*/  @P1 FFMA.FTZ R68, R15, R181, R12 ;  /* 0x000000b50f441223 */ /* 0x000fc8000001000c */
[----:B------:R-:W-:-:S04]  /*5700*/  @P1 FADD.FTZ R68, R246, -R68 ;  /* 0x80000044f6441221 */ /* 0x000fc80000010000 */
[----:B------:R-:W-:Y:S01]  /*5710*/  @P1 FFMA.FTZ R158, R4, R68, R134 ;  /* 0x00000044049e1223 */ /* 0x000fe20000010086 */
[----:B------:R-:W-:-:S04]  /*5720*/  @P1 FFMA.FTZ R68, R0, R181, R12 ;  /* 0x000000b500441223 */ /* 0x000fc8000001000c */
[----:B------:R-:W-:Y:S01]  /*5730*/  @P1 FADD.FTZ R156, R217, -R68 ;  /* 0x80000044d99c1221 */ /* 0x000fe20000010000 */
[----:B------:R-:W-:Y:S01]  /*5740*/  MOV R68, R128 ;  /* 0x0000008000447202 */ /* 0x000fe20000000f00 */
[----:B0-----:R-:W-:Y:S02]  /*5750*/  @P2 FMUL.FTZ R70, R158, R70 ;  /* 0x000000469e462220 */ /* 0x001fe40000410000 */
[----:B------:R-:W-:Y:S01]  /*5760*/  @P1 FFMA.FTZ R68, R4, R156, R128 ;  /* 0x0000009c04441223 */ /* 0x000fe20000010080 */
[----:B------:R-:W-:-:S03]  /*5770*/  @P2 HADD2.F32 R156, -RZ, R175.H0_H0 ;  /* 0x200000afff9c2230 */ /* 0x000fc60000004100 */
[----:B-1----:R-:W-:Y:S02]  /*5780*/  @P2 FMUL.FTZ R69, R68, R69 ;  /* 0x0000004544452220 */ /* 0x002fe40000410000 */
[-C--:B------:R-:W-:Y:S01]  /*5790*/  @P2 FFMA.FTZ R94, R156, R70.reuse, R94 ;  /* 0x000000469c5e2223 */ /* 0x080fe2000001005e */
[----:B------:R-:W-:Y:S02]  /*57a0*/  @P2 HADD2.F32 R156, -RZ, R172.H0_H0 ;  /* 0x200000acff9c2230 */ /* 0x000fe40000004100 */
[----:B------:R-:W-:Y:S01]  /*57b0*/  @P2 FMUL.FTZ R70, R34, R70 ;  /* 0x0000004622462220 */ /* 0x000fe20000410000 */
[----:B----4-:R-:W-:Y:S02]  /*57c0*/  @P2 FMUL.FTZ R71, R159, R71 ;  /* 0x000000479f472220 */ /* 0x010fe40000410000 */
[----:B------:R-:W-:Y:S01]  /*57d0*/  @P2 FFMA.FTZ R88, R156, R69, R88 ;  /* 0x000000459c582223 */ /* 0x000fe20000010058 */
[----:B------:R-:W-:Y:S01]  /*57e0*/  @P1 FFMA.FTZ R156, R10, R181, R12 ;  /* 0x000000b50a9c1223 */ /* 0x000fe2000001000c */
[----:B------:R-:W-:Y:S01]  /*57f0*/  @P2 F2FP.F16.F32.PACK_AB R70, RZ, R70 ;  /* 0x00000046ff46223e */ /* 0x000fe200000000ff */
[----:B------:R-:W-:Y:S01]  /*5800*/  @P2 FFMA.FTZ R95, R157, R71, R95 ;  /* 0x000000479d5f2223 */ /* 0x000fe2000001005f */
[----:B------:R-:W-:Y:S01]  /*5810*/  @P2 FMUL.FTZ R157, R28, R69 ;  /* 0x000000451c9d2220 */ /* 0x000fe20000410000 */
[----:B------:R-:W-:Y:S01]  /*5820*/  @P1 FADD.FTZ R156, R251, -R156 ;  /* 0x8000009cfb9c1221 */ /* 0x000fe20000010000 */
[----:B------:R-:W-:Y:S01]  /*5830*/  @P2 PRMT R179, R70, 0x7610, R179 ;  /* 0x0000761046b32816 */ /* 0x000fe200000000b3 */
[----:B------:R-:W-:Y:S01]  /*5840*/  @P1 FFMA.FTZ R70, R9, R181, R12 ;  /* 0x000000b509461223 */ /* 0x000fe2000001000c */
[----:B------:R-:W-:Y:S01]  /*5850*/  MOV R69, R129 ;  /* 0x0000008100457202 */ /* 0x000fe20000000f00 */
[----:B------:R-:W-:Y:S01]  /*5860*/  @P1 FFMA.FTZ R69, R4, R156, R129 ;  /* 0x0000009c04451223 */ /* 0x000fe20000010081 */
[----:B------:R-:W-:Y:S01]  /*5870*/  @P2 F2FP.F16.F32.PACK_AB R156, RZ, R157 ;  /* 0x0000009dff9c223e */ /* 0x000fe200000000ff */
[----:B------:R-:W-:Y:S01]  /*5880*/  @P1 FADD.FTZ R157, R250, -R70 ;  /* 0x80000046fa9d1221 */ /* 0x000fe20000010000 */
[----:B------:R-:W-:-:S03]  /*5890*/  MOV R70, R130 ;  /* 0x0000008200467202 */ /* 0x000fc60000000f00 */
[----:B------:R-:W-:Y:S02]  /*58a0*/  @P1 FFMA.FTZ R70, R4, R157, R130 ;  /* 0x0000009d04461223 */ /* 0x000fe40000010082 */
[----:B------:R-:W0:Y:S01]  /*58b0*/  @P2 LDC R157, c[0x0][0x40c] ;  /* 0x00010300ff9d2b82 */ /* 0x000e220000000800 */
[----:B------:R-:W-:Y:S01]  /*58c0*/  @P2 FMUL.FTZ R71, R35, R71 ;  /* 0x0000004723472220 */ /* 0x000fe20000410000 */
[----:B------:R-:W-:-:S04]  /*58d0*/  @P2 PRMT R176, R156, 0x7610, R176 ;  /* 0x000076109cb02816 */ /* 0x000fc800000000b0 */
[----:B------:R-:W-:Y:S01]  /*58e0*/  @P2 F2FP.F16.F32.PACK_AB R71, RZ, R71 ;  /* 0x00000047ff47223e */ /* 0x000fe200000000ff */
[----:B------:R-:W-:-:S03]  /*58f0*/  @P2 HADD2.F32 R156, -RZ, R172.H1_H1 ;  /* 0x300000acff9c2230 */ /* 0x000fc60000004100 */
[----:B------:R-:W-:Y:S01]  /*5900*/  @P2 PRMT R179, R179, 0x5410, R71 ;  /* 0x00005410b3b32816 */ /* 0x000fe20000000047 */
[----:B--2---:R-:W-:-:S04]  /*5910*/  @P2 FMUL.FTZ R71, R69, R182 ;  /* 0x000000b645472220 */ /* 0x004fc80000410000 */
[-C--:B------:R-:W-:Y:S01]  /*5920*/  @P2 FFMA.FTZ R89, R156, R71.reuse, R89 ;  /* 0x000000479c592223 */ /* 0x080fe20000010059 */
[----:B------:R-:W-:Y:S02]  /*5930*/  @P2 HADD2.F32 R156, -RZ, R173.H0_H0 ;  /* 0x200000adff9c2230 */ /* 0x000fe40000004100 */
[----:B------:R-:W-:Y:S01]  /*5940*/  @P2 FMUL.FTZ R71, R29, R71 ;  /* 0x000000471d472220 */ /* 0x000fe20000410000 */
[----:B0-----:R-:W-:-:S04]  /*5950*/  @P2 FMUL.FTZ R157, R70, R157 ;  /* 0x0000009d469d2220 */ /* 0x001fc80000410000 */
[-C--:B------:R-:W-:Y:S01]  /*5960*/  @P2 FFMA.FTZ R90, R156, R157.reuse, R90 ;  /* 0x0000009d9c5a2223 */ /* 0x080fe2000001005a */
[----:B------:R-:W-:Y:S01]  /*5970*/  @P2 FMUL.FTZ R156, R30, R157 ;  /* 0x0000009d1e9c2220 */ /* 0x000fe20000410000 */
[----:B------:R-:W-:Y:S01]  /*5980*/  @P2 F2FP.F16.F32.PACK_AB R157, RZ, R71 ;  /* 0x00000047ff9d223e */ /* 0x000fe200000000ff */
[----:B------:R-:W-:-:S04]  /*5990*/  @P1 FFMA.FTZ R71, R8, R181, R12 ;  /* 0x000000b508471223 */ /* 0x000fc8000001000c */
[----:B------:R-:W-:Y:S01]  /*59a0*/  @P1 FADD.FTZ R182, R249, -R71 ;  /* 0x80000047f9b61221 */ /* 0x000fe20000010000 */
[----:B------:R-:W-:-:S03]  /*59b0*/  MOV R71, R131 ;  /* 0x0000008300477202 */ /* 0x000fc60000000f00 */
[----:B------:R-:W-:Y:S02]  /*59c0*/  @P1 FFMA.FTZ R71, R4, R182, R131 ;  /* 0x000000b604471223 */ /* 0x000fe40000010083 */
[----:B------:R-:W0:Y:S01]  /*59d0*/  @P2 LDC R182, c[0x0][0x40c] ;  /* 0x00010300ffb62b82 */ /* 0x000e220000000800 */
[----:B------:R-:W-:Y:S02]  /*59e0*/  @P2 F2FP.F16.F32.PACK_AB R156, RZ, R156 ;  /* 0x0000009cff9c223e */ /* 0x000fe400000000ff */
[----:B------:R-:W-:Y:S01]  /*59f0*/  @P2 PRMT R176, R176, 0x5410, R157 ;  /* 0x00005410b0b02816 */ /* 0x000fe2000000009d */
[----:B------:R-:W-:Y:S01]  /*5a00*/  @P2 HADD2.F32 R157, -RZ, R173.H1_H1 ;  /* 0x300000adff9d2230 */ /* 0x000fe20000004100 */
[----:B------:R-:W-:Y:S01]  /*5a10*/  @P2 PRMT R177, R156, 0x7610, R177 ;  /* 0x000076109cb12816 */ /* 0x000fe200000000b1 */
[----:B0-----:R-:W-:-:S04]  /*5a20*/  @P2 FMUL.FTZ R156, R71, R182 ;  /* 0x000000b6479c2220 */ /* 0x001fc80000410000 */
[-C--:B------:R-:W-:Y:S01]  /*5a30*/  @P2 FFMA.FTZ R91, R157, R156.reuse, R91 ;  /* 0x0000009c9d5b2223 */ /* 0x080fe2000001005b */
[----:B------:R-:W-:Y:S01]  /*5a40*/  @P2 FMUL.FTZ R156, R31, R156 ;  /* 0x0000009c1f9c2220 */ /* 0x000fe20000410000 */
[----:B------:R-:W-:-:S04]  /*5a50*/  @P1 FFMA.FTZ R157, R13, R181, R12 ;  /* 0x000000b50d9d1223 */ /* 0x000fc8000001000c */
[----:B------:R-:W-:Y:S01]  /*5a60*/  @P2 F2FP.F16.F32.PACK_AB R156, RZ, R156 ;  /* 0x0000009cff9c223e */ /* 0x000fe200000000ff */
[----:B------:R-:W-:-:S03]  /*5a70*/  @P1 FADD.FTZ R157, R248, -R157 ;  /* 0x8000009df89d1221 */ /* 0x000fc60000010000 */
[----:B------:R-:W-:Y:S02]  /*5a80*/  @P2 PRMT R177, R177, 0x5410, R156 ;  /* 0x00005410b1b12816 */ /* 0x000fe4000000009c */
[----:B------:R-:W-:Y:S01]  /*5a90*/  MOV R156, R132 ;  /* 0x00000084009c7202 */ /* 0x000fe20000000f00 */
[----:B------:R-:W-:Y:S02]  /*5aa0*/  @P1 FFMA.FTZ R156, R4, R157, R132 ;  /* 0x0000009d049c1223 */ /* 0x000fe40000010084 */
[----:B------:R-:W0:Y:S01]  /*5ab0*/  @P2 LDC R157, c[0x0][0x40c] ;  /* 0x00010300ff9d2b82 */ /* 0x000e220000000800 */
[----:B------:R-:W-:Y:S02]  /*5ac0*/  @P2 HADD2.F32 R182, -RZ, R174.H0_H0 ;  /* 0x200000aeffb62230 */ /* 0x000fe40000004100 */
[----:B0-----:R-:W-:-:S04]  /*5ad0*/  @P2 FMUL.FTZ R157, R156, R157 ;  /* 0x0000009d9c9d2220 */ /* 0x001fc80000410000 */
        /* <DEDUP_REMOVED lines=8> */
[----:B------:R-:W0:Y:S01]  /*5b60*/  @P2 LDC R182, c[0x0][0x40c] ;  /* 0x00010300ffb62b82 */ /* 0x000e220000000800 */
[----:B------:R-:W-:Y:S02]  /*5b70*/  @P2 HADD2.F32 R183, -RZ, R174.H1_H1 ;  /* 0x300000aeffb72230 */ /* 0x000fe40000004100 */
[----:B0-----:R-:W-:-:S04]  /*5b80*/  @P2 FMUL.FTZ R182, R157, R182 ;  /* 0x000000b69db62220 */ /* 0x001fc80000410000 */
[-C--:B------:R-:W-:Y:S01]  /*5b90*/  @P2 FFMA.FTZ R93, R183, R182.reuse, R93 ;  /* 0x000000b6b75d2223 */ /* 0x080fe2000001005d */
[----:B------:R-:W-:-:S05]  /*5ba0*/  @P2 FMUL.FTZ R182, R33, R182 ;  /* 0x000000b621b62220 */ /* 0x000fca0000410000 */
[----:B------:R-:W-:-:S04]  /*5bb0*/  @P2 F2FP.F16.F32.PACK_AB R182, RZ, R182 ;  /* 0x000000b6ffb6223e */ /* 0x000fc800000000ff */
[----:B------:R-:W-:-:S07]  /*5bc0*/  @P2 PRMT R178, R178, 0x5410, R182 ;  /* 0x00005410b2b22816 */ /* 0x000fce00000000b6 */
.L_x_18169:
[----:B------:R-:W-:Y:S05]  /*5bd0*/  BSYNC.RECONVERGENT B2 ;  /* 0x0000000000027941 */ /* 0x000fea0003800200 */
.L_x_18152:
        /* <DEDUP_REMOVED lines=11> */
.L_x_18149:
[----:B------:R-:W-:Y:S05]  /*5c90*/  BSYNC.RECONVERGENT B1 ;  /* 0x0000000000017941 */ /* 0x000fea0003800200 */
.L_x_18148:
        /* <DEDUP_REMOVED lines=8> */
.L_x_18188:
[----:B------:R-:W-:Y:S05]  /*5d20*/  BSYNC.RECONVERGENT B2 ;  /* 0x0000000000027941 */ /* 0x000fea0003800200 */
.L_x_18187:
        /* <DEDUP_REMOVED lines=8> */
[----:B------:R-:W2:Y:S01]  /*5db0*/  LDL R183, [R1+0x4] ;  /* 0x0000040001b77983 */ /* 0x000ea20000100800 */
[----:B01----:R-:W0:Y:S03]  /*5dc0*/  @P2 LDC R3, c[0x0][0x40c] ;  /* 0x00010300ff032b82 */ /* 0x003e260000000800 */
[----:B------:R-:W3:Y:S01]  /*5dd0*/  LDL R182, [R1+0x1c] ;  /* 0x00001c0001b67983 */ /* 0x000ee20000100800 */
[----:B------:R-:W-:-:S04]  /*5de0*/  @P1 FFMA.FTZ R69, R16, R181, R12 ;  /* 0x000000b510451223 */ /* 0x000fc8000001000c */
[----:B------:R-:W1:Y:S01]  /*5df0*/  @P2 LDC R2, c[0x0][0x40c] ;  /* 0x00010300ff022b82 */ /* 0x000e620000000800 */
[----:B------:R-:W-:Y:S01]  /*5e00*/  @P1 FFMA.FTZ R70, R17, R181, R12 ;  /* 0x000000b511461223 */ /* 0x000fe2000001000c */
[----:B------:R-:W-:Y:S01]  /*5e10*/  @P1 FADD.FTZ R69, R245, -R69 ;  /* 0x80000045f5451221 */ /* 0x000fe20000010000 */
[----:B------:R-:W-:Y:S02]  /*5e20*/  MOV R68, R136 ;  /* 0x0000008800447202 */ /* 0x000fe40000000f00 */
[----:B------:R-:W-:Y:S01]  /*5e30*/  @P1 FADD.FTZ R70, R244, -R70 ;  /* 0x80000046f4461221 */ /* 0x000fe20000010000 */
[C---:B------:R-:W-:Y:S01]  /*5e40*/  @P1 FFMA.FTZ R68, R4.reuse, R69, R136 ;  /* 0x0000004504441223 */ /* 0x040fe20000010088 */
[----:B------:R-:W-:Y:S01]  /*5e50*/  MOV R69, R137 ;  /* 0x0000008900457202 */ /* 0x000fe20000000f00 */
[--C-:B-----5:R-:W-:Y:S02]  /*5e60*/  @P2 HADD2.F32 R71, -RZ, R172.reuse.H1_H1 ;  /* 0x300000acff472230 */ /* 0x120fe40000004100 */
[----:B------:R-:W-:Y:S01]  /*5e70*/  @P1 FFMA.FTZ R69, R4, R70, R137 ;  /* 0x0000004604451223 */ /* 0x000fe20000010089 */
[----:B------:R-:W-:Y:S01]  /*5e80*/  @P2 HADD2.F32 R70, -RZ, R172.H0_H0 ;  /* 0x200000acff462230 */ /* 0x000fe20000004100 */
[----:B------:R-:W4:Y:S02]  /*5e90*/  @P2 LDC R157, c[0x0][0x40c] ;  /* 0x00010300ff9d2b82 */ /* 0x000f240000000800 */
[----:B0-----:R-:W-:-:S04]  /*5ea0*/  @P2 FMUL.FTZ R3, R69, R3 ;  /* 0x0000000345032220 */ /* 0x001fc80000410000 */
[----:B------:R-:W-:Y:S01]  /*5eb0*/  @P2 FFMA.FTZ R97, R71, R3, R97 ;  /* 0x0000000347612223 */ /* 0x000fe20000010061 */
[----:B------:R-:W-:Y:S01]  /*5ec0*/  @P1 FFMA.FTZ R71, R18, R181, R12 ;  /* 0x000000b512471223 */ /* 0x000fe2000001000c */
[----:B-1----:R-:W-:-:S03]  /*5ed0*/  @P2 FMUL.FTZ R2, R68, R2 ;  /* 0x0000000244022220 */ /* 0x002fc60000410000 */
[----:B------:R-:W-:Y:S01]  /*5ee0*/  @P1 FADD.FTZ R71, R243, -R71 ;  /* 0x80000047f3471221 */ /* 0x000fe20000010000 */
[----:B------:R-:W-:Y:S01]  /*5ef0*/  @P2 FFMA.FTZ R96, R70, R2, R96 ;  /* 0x0000000246602223 */ /* 0x000fe20000010060 */
[----:B------:R-:W-:Y:S02]  /*5f00*/  MOV R70, R138 ;  /* 0x0000008a00467202 */ /* 0x000fe40000000f00 */
[----:B------:R-:W-:Y:S01]  /*5f10*/  @P1 FFMA.FTZ R70, R4, R71, R138 ;  /* 0x0000004704461223 */ /* 0x000fe2000001008a */
[----:B------:R-:W-:-:S04]  /*5f20*/  @P1 FFMA.FTZ R71, R19, R181, R12 ;  /* 0x000000b513471223 */ /* 0x000fc8000001000c */
[----:B------:R-:W-:Y:S01]  /*5f30*/  @P1 FADD.FTZ R156, R242, -R71 ;  /* 0x80000047f29c1221 */ /* 0x000fe20000010000 */
[----:B------:R-:W-:-:S03]  /*5f40*/  MOV R71, R139 ;  /* 0x0000008b00477202 */ /* 0x000fc60000000f00 */
[----:B------:R-:W-:Y:S02]  /*5f50*/  @P1 FFMA.FTZ R71, R4, R156, R139 ;  /* 0x0000009c04471223 */ /* 0x000fe4000001008b */
[----:B------:R-:W0:Y:S01]  /*5f60*/  @P2 LDC R156, c[0x0][0x40c] ;  /* 0x00010300ff9c2b82 */ /* 0x000e220000000800 */
[----:B------:R-:W-:Y:S01]  /*5f70*/  @P2 FMUL.FTZ R2, R36, R2 ;  /* 0x0000000224022220 */ /* 0x000fe20000410000 */
[----:B------:R-:W-:-:S04]  /*5f80*/  @P2 FMUL.FTZ R3, R37, R3 ;  /* 0x0000000325032220 */ /* 0x000fc80000410000 */
[----:B------:R-:W-:Y:S02]  /*5f90*/  @P2 F2FP.F16.F32.PACK_AB R2, RZ, R2 ;  /* 0x00000002ff02223e */ /* 0x000fe400000000ff */
[----:B------:R-:W-:Y:S02]  /*5fa0*/  @P2 F2FP.F16.F32.PACK_AB R3, RZ, R3 ;  /* 0x00000003ff03223e */ /* 0x000fe400000000ff */
[----:B------:R-:W-:Y:S01]  /*5fb0*/  @P2 PRMT R176, R2, 0x7610, R176 ;  /* 0x0000761002b02816 */ /* 0x000fe200000000b0 */
[----:B----4-:R-:W-:-:S03]  /*5fc0*/  @P2 FMUL.FTZ R2, R70, R157 ;  /* 0x0000009d46022220 */ /* 0x010fc60000410000 */
[----:B------:R-:W-:Y:S01]  /*5fd0*/  @P2 PRMT R176, R176, 0x5410, R3 ;  /* 0x00005410b0b02816 */ /* 0x000fe20000000003 */
[----:B------:R-:W-:Y:S02]  /*5fe0*/  @P2 HADD2.F32 R3, -RZ, R173.H0_H0 ;  /* 0x200000adff032230 */ /* 0x000fe40000004100 */
[----:B------:R-:W-:-:S03]  /*5ff0*/  @P1 FFMA.FTZ R157, R192, R181, R12 ;  /* 0x000000b5c09d1223 */ /* 0x000fc6000001000c */
[----:B------:R-:W-:Y:S01]  /*6000*/  @P2 FFMA.FTZ R98, R3, R2, R98 ;  /* 0x0000000203622223 */ /* 0x000fe20000010062 */
[----:B------:R-:W-:Y:S01]  /*6010*/  @P1 FADD.FTZ R157, R241, -R157 ;  /* 0x8000009df19d1221 */ /* 0x000fe20000010000 */
[----:B0-----:R-:W-:Y:S01]  /*6020*/  @P2 FMUL.FTZ R3, R71, R156 ;  /* 0x0000009c47032220 */ /* 0x001fe20000410000 */
[----:B------:R-:W-:-:S05]  /*6030*/  @P2 HADD2.F32 R156, -RZ, R173.H1_H1 ;  /* 0x300000adff9c2230 */ /* 0x000fca0000004100 */
[----:B------:R-:W-:Y:S01]  /*6040*/  @P2 FFMA.FTZ R99, R156, R3, R99 ;  /* 0x000000039c632223 */ /* 0x000fe20000010063 */
[----:B------:R-:W-:Y:S01]  /*6050*/  MOV R156, R140 ;  /* 0x0000008c009c7202 */ /* 0x000fe20000000f00 */
[----:B------:R-:W-:Y:S02]  /*6060*/  @P1 FFMA.FTZ R156, R4, R157, R140 ;  /* 0x0000009d049c1223 */ /* 0x000fe4000001008c */
[----:B------:R-:W0:Y:S01]  /*6070*/  @P2 LDC R157, c[0x0][0x40c] ;  /* 0x00010300ff9d2b82 */ /* 0x000e220000000800 */
[----:B------:R-:W-:Y:S01]  /*6080*/  @P2 FMUL.FTZ R2, R38, R2 ;  /* 0x0000000226022220 */ /* 0x000fe20000410000 */
[----:B------:R-:W-:-:S04]  /*6090*/  @P2 FMUL.FTZ R3, R39, R3 ;  /* 0x0000000327032220 */ /* 0x000fc80000410000 */
[----:B------:R-:W-:Y:S02]  /*60a0*/  @P2 F2FP.F16.F32.PACK_AB R2, RZ, R2 ;  /* 0x00000002ff02223e */ /* 0x000fe400000000ff */
[----:B------:R-:W-:Y:S02]  /*60b0*/  @P2 F2FP.F16.F32.PACK_AB R3, RZ, R3 ;  /* 0x00000003ff03223e */ /* 0x000fe400000000ff */
[----:B------:R-:W-:-:S04]  /*60c0*/  @P2 PRMT R177, R2, 0x7610, R177 ;  /* 0x0000761002b12816 */ /* 0x000fc800000000b1 */
[----:B------:R-:W-:Y:S01]  /*60d0*/  @P2 PRMT R177, R177, 0x5410, R3 ;  /* 0x00005410b1b12816 */ /* 0x000fe20000000003 */
        /* <DEDUP_REMOVED lines=22> */
[----:B------:R-:W-:Y:S02]  /*6240*/  @P2 HADD2.F32 R3, -RZ, R175.H0_H0 ;  /* 0x200000afff032230 */ /* 0x000fe40000004100 */
[----:B0-----:R-:W-:-:S04]  /*6250*/  @P2 FMUL.FTZ R2, R158, R2 ;  /* 0x000000029e022220 */ /* 0x001fc80000410000 */
[-C--:B------:R-:W-:Y:S01]  /*6260*/  @P2 FFMA.FTZ R102, R3, R2.reuse, R102 ;  /* 0x0000000203662223 */ /* 0x080fe20000010066 */
[----:B------:R-:W-:-:S05]  /*6270*/  @P2 FMUL.FTZ R2, R42, R2 ;  /* 0x000000022a022220 */ /* 0x000fca0000410000 */
[----:B------:R-:W-:-:S04]  /*6280*/  @P2 F2FP.F16.F32.PACK_AB R2, RZ, R2 ;  /* 0x00000002ff02223e */ /* 0x000fc800000000ff */
[----:B------:R-:W-:Y:S02]  /*6290*/  @P2 PRMT R179, R2, 0x7610, R179 ;  /* 0x0000761002b32816 */ /* 0x000fe400000000b3 */
[----:B------:R-:W-:Y:S01]  /*62a0*/  MOV R2, R143 ;  /* 0x0000008f00027202 */ /* 0x000fe20000000f00 */
[----:B--2---:R-:W-:-:S04]  /*62b0*/  @P1 FFMA.FTZ R3, R183, R181, R12 ;  /* 0x000000b5b7031223 */ /* 0x004fc8000001000c */
[----:B---3--:R-:W-:-:S04]  /*62c0*/  @P1 FADD.FTZ R3, R182, -R3 ;  /* 0x80000003b6031221 */ /* 0x008fc80000010000 */
[----:B------:R-:W-:-:S05]  /*62d0*/  @P1 FFMA.FTZ R2, R4, R3, R143 ;  /* 0x0000000304021223 */ /* 0x000fca000001008f */
[----:B------:R-:W-:Y:S01]  /*62e0*/  MOV R159, R2 ;  /* 0x00000002009f7202 */ /* 0x000fe20000000f00 */
        /* <DEDUP_REMOVED lines=8> */
.L_x_18191:
[----:B01----:R-:W-:Y:S01]  /*6370*/  @P1 FFMA.FTZ R3, R16, R181, R12 ;  /* 0x000000b510031223 */ /* 0x003fe2000001000c */
[----:B------:R-:W-:-:S03]  /*6380*/  MOV R2, R136 ;  /* 0x0000008800027202 */ /* 0x000fc60000000f00 */
[----:B------:R-:W-:-:S04]  /*6390*/  @P1 FADD.FTZ R3, R245, -R3 ;  /* 0x80000003f5031221 */ /* 0x000fc80000010000 */
[----:B------:R-:W-:Y:S02]  /*63a0*/  @P1 FFMA.FTZ R2, R4, R3, R136 ;  /* 0x0000000304021223 */ /* 0x000fe40000010088 */
[----:B------:R-:W0:Y:S02]  /*63b0*/  @P2 LDC R3, c[0x0][0x40c] ;  /* 0x00010300ff032b82 */ /* 0x000e240000000800 */
[----:B0-----:R-:W-:Y:S01]  /*63c0*/  @P2 FMUL.FTZ R3, R2, R3 ;  /* 0x0000000302032220 */ /* 0x001fe20000410000 */
[----:B-----5:R-:W-:-:S05]  /*63d0*/  @P2 HADD2.F32 R2, -RZ, R172.H0_H0 ;  /* 0x200000acff022230 */ /* 0x020fca0000004100 */
        /* <DEDUP_REMOVED lines=79> */
[-C--:B------:R-:W-:Y:S01]  /*68d0*/  FFMA.FTZ R103, R3, R2.reuse, R103 ;  /* 0x0000000203677223 */ /* 0x080fe20000010067 */
[----:B------:R-:W-:-:S05]  /*68e0*/  FMUL.FTZ R2, R43, R2 ;  /* 0x000000022b027220 */ /* 0x000fca0000410000 */
[----:B------:R-:W-:-:S04]  /*68f0*/  F2FP.F16.F32.PACK_AB R2, RZ, R2 ;  /* 0x00000002ff02723e */ /* 0x000fc800000000ff */
[----:B------:R-:W-:Y:S01]  /*6900*/  PRMT R179, R179, 0x5410, R2 ;  /* 0x00005410b3b37816 */ /* 0x000fe20000000002 */
[----:B------:R-:W-:Y:S06]  /*6910*/  BRA `(.L_x_18192) ;  /* 0x0000001000147947 */ /* 0x000fec0003800000 */
.L_x_18190:
        /* <DEDUP_REMOVED lines=52> */
.L_x_18195:
[----:B------:R-:W-:Y:S05]  /*6c60*/  BSYNC.RECONVERGENT B3 ;  /* 0x0000000000037941 */ /* 0x000fea0003800200 */
.L_x_18194:
        /* <DEDUP_REMOVED lines=13> */
.L_x_18197:
[----:B------:R-:W-:Y:S05]  /*6d40*/  BSYNC.RECONVERGENT B3 ;  /* 0x0000000000037941 */ /* 0x000fea0003800200 */
.L_x_18196:
        /* <DEDUP_REMOVED lines=13> */
.L_x_18199:
[----:B------:R-:W-:Y:S05]  /*6e20*/  BSYNC.RECONVERGENT B3 ;  /* 0x0000000000037941 */ /* 0x000fea0003800200 */
.L_x_18198:
        /* <DEDUP_REMOVED lines=13> */
.L_x_18201:
[----:B------:R-:W-:Y:S05]  /*6f00*/  BSYNC.RECONVERGENT B3 ;  /* 0x0000000000037941 */ /* 0x000fea0003800200 */
.L_x_18200:
        /* <DEDUP_REMOVED lines=13> */
.L_x_18203:
[----:B------:R-:W-:Y:S05]  /*6fe0*/  BSYNC.RECONVERGENT B3 ;  /* 0x0000000000037941 */ /* 0x000fea0003800200 */
.L_x_18202:
        /* <DEDUP_REMOVED lines=13> */
.L_x_18205:
[----:B------:R-:W-:Y:S05]  /*70c0*/  BSYNC.RECONVERGENT B3 ;  /* 0x0000000000037941 */ /* 0x000fea0003800200 */
.L_x_18204:
        /* <DEDUP_REMOVED lines=13> */
.L_x_18207:
[----:B------:R-:W-:Y:S05]  /*71a0*/  BSYNC.RECONVERGENT B3 ;  /* 0x0000000000037941 */ /* 0x000fea0003800200 */
.L_x_18206:
[----:B------:R-:W-:Y:S02]  /*71b0*/  MOV R69, R2 ;  /* 0x0000000200457202 */ /* 0x000fe40000000f00 */
[----:B------:R-:W-:Y:S01]  /*71c0*/  MOV R68, R3 ;  /* 0x0000000300447202 */ /* 0x000fe20000000f00 */
[----:B------:R-:W-:Y:S06]  /*71d0*/  @!P2 BRA `(.L_x_18192) ;  /* 0x0000000400e4a947 */ /* 0x000fec0003800000 */
[----:B-----5:R-:W-:Y:S02]  /*71e0*/  HADD2.F32 R68, -RZ, R175.H1_H1 ;  /* 0x300000afff447230 */ /* 0x020fe40000004100 */
[----:B------:R-:W-:-:S04]  /*71f0*/  FMUL.FTZ R69, R159, UR12 ;  /* 0x0000000c9f457c20 */ /* 0x000fc80008410000 */
[-C--:B------:R-:W-:Y:S01]  /*7200*/  FFMA.FTZ R103, R68, R69.reuse, R103 ;  /* 0x0000004544677223 */ /* 0x080fe20000010067 */
[----:B------:R-:W-:Y:S01]  /*7210*/  FMUL.FTZ R68, R43, R69 ;  /* 0x000000452b447220 */ /* 0x000fe20000410000 */
[----:B------:R-:W-:-:S04]  /*7220*/  MOV R69, R2 ;  /* 0x0000000200457202 */ /* 0x000fc80000000f00 */
[----:B------:R-:W-:-:S04]  /*7230*/  F2FP.F16.F32.PACK_AB R68, RZ, R68 ;  /* 0x00000044ff44723e */ /* 0x000fc800000000ff */
[----:B------:R-:W-:Y:S02]  /*7240*/  PRMT R179, R179, 0x5410, R68 ;  /* 0x00005410b3b37816 */ /* 0x000fe40000000044 */
[----:B------:R-:W-:Y:S01]  /*7250*/  MOV R68, R3 ;  /* 0x0000000300447202 */ /* 0x000fe20000000f00 */
[----:B------:R-:W-:Y:S06]  /*7260*/  BRA `(.L_x_18192) ;  /* 0x0000000400c07947 */ /* 0x000fec0003800000 */
.L_x_18193:
[----:B------:R-:W-:Y:S04]  /*7270*/  BSSY.RECONVERGENT B3, `(.L_x_18208) ;  /* 0x000000d000037945 */ /* 0x000fe80003800200 */
[----:B------:R-:W-:Y:S05]  /*7280*/  @!P2 BRA `(.L_x_18209) ;  /* 0x00000000002ca947 */ /* 0x000fea0003800000 */
[----:B01----:R-:W-:Y:S01]  /*7290*/  FFMA.FTZ R2, R16, R181, R12 ;  /* 0x000000b510027223 */ /* 0x003fe2000001000c */
        /* <DEDUP_REMOVED lines=10> */
.L_x_18209:
[----:B------:R-:W-:Y:S05]  /*7340*/  BSYNC.RECONVERGENT B3 ;  /* 0x0000000000037941 */ /* 0x000fea0003800200 */
.L_x_18208:
[----:B------:R-:W-:Y:S04]  /*7350*/  BSSY.RECONVERGENT B3, `(.L_x_18210) ;  /* 0x000000d000037945 */ /* 0x000fe80003800200 */
[----:B------:R-:W-:Y:S05]  /*7360*/  @!P2 BRA `(.L_x_18211) ;  /* 0x00000000002ca947 */ /* 0x000fea0003800000 */
[----:B01----:R-:W-:Y:S01]  /*7370*/  FFMA.FTZ R2, R17, R181, R12 ;  /* 0x000000b511027223 */ /* 0x003fe2000001000c */
        /* <DEDUP_REMOVED lines=10> */
.L_x_18211:
[----:B------:R-:W-:Y:S05]  /*7420*/  BSYNC.RECONVERGENT B3 ;  /* 0x0000000000037941 */ /* 0x000fea0003800200 */
.L_x_18210:
        /* <DEDUP_REMOVED lines=13> */
.L_x_18213:
[----:B------:R-:W-:Y:S05]  /*7500*/  BSYNC.RECONVERGENT B3 ;  /* 0x0000000000037941 */ /* 0x000fea0003800200 */
.L_x_18212:
        /* <DEDUP_REMOVED lines=13> */
.L_x_18215:
[----:B------:R-:W-:Y:S05]  /*75e0*/  BSYNC.RECONVERGENT B3 ;  /* 0x0000000000037941 */ /* 0x000fea0003800200 */
.L_x_18214:
        /* <DEDUP_REMOVED lines=13> */
.L_x_18217:
[----:B------:R-:W-:Y:S05]  /*76c0*/  BSYNC.RECONVERGENT B3 ;  /* 0x0000000000037941 */ /* 0x000fea0003800200 */
.L_x_18216:
        /* <DEDUP_REMOVED lines=13> */
.L_x_18219:
[----:B------:R-:W-:Y:S05]  /*77a0*/  BSYNC.RECONVERGENT B3 ;  /* 0x0000000000037941 */ /* 0x000fea0003800200 */
.L_x_18218:
        /* <DEDUP_REMOVED lines=13> */
.L_x_18221:
[----:B------:R-:W-:Y:S05]  /*7880*/  BSYNC.RECONVERGENT B3 ;  /* 0x0000000000037941 */ /* 0x000fea0003800200 */
.L_x_18220:
[----:B------:R-:W-:Y:S05]  /*7890*/  @!P2 BRA `(.L_x_18192) ;  /* 0x000000000034a947 */ /* 0x000fea0003800000 */
[----:B01----:R-:W2:Y:S04]  /*78a0*/  LDL R2, [R1+0x4] ;  /* 0x0000040001027983 */ /* 0x003ea80000100800 */
        /* <DEDUP_REMOVED lines=8> */
[-C--:B------:R-:W-:Y:S01]  /*7930*/  FFMA.FTZ R103, R3, R2.reuse, R103 ;  /* 0x0000000203677223 */ /* 0x080fe20000010067 */
[----:B------:R-:W-:-:S05]  /*7940*/  FMUL.FTZ R2, R43, R2 ;  /* 0x000000022b027220 */ /* 0x000fca0000410000 */
[----:B------:R-:W-:-:S04]  /*7950*/  F2FP.F16.F32.PACK_AB R2, RZ, R2 ;  /* 0x00000002ff02723e */ /* 0x000fc800000000ff */
[----:B------:R-:W-:-:S07]  /*7960*/  PRMT R179, R179, 0x5410, R2 ;  /* 0x00005410b3b37816 */ /* 0x000fce0000000002 */
.L_x_18192:
[----:B------:R-:W-:Y:S05]  /*7970*/  BSYNC.RECONVERGENT B2 ;  /* 0x0000000000027941 */ /* 0x000fea0003800200 */
.L_x_18189:
        /* <DEDUP_REMOVED lines=9> */
.L_x_18186:
[----:B------:R-:W-:Y:S05]  /*7a10*/  BSYNC.RECONVERGENT B1 ;  /* 0x0000000000017941 */ /* 0x000fea0003800200 */
.L_x_18185:
        /* <DEDUP_REMOVED lines=8> */
.L_x_18225:
[----:B------:R-:W-:Y:S05]  /*7aa0*/  BSYNC.RECONVERGENT B2 ;  /* 0x0000000000027941 */ /* 0x000fea0003800200 */
.L_x_18224:
        /* <DEDUP_REMOVED lines=9> */
[----:B012---:R-:W0:Y:S03]  /*7b40*/  @P2 LDC R3, c[0x0][0x40c] ;  /* 0x00010300ff032b82 */ /* 0x007e260000000800 */
[----:B------:R-:W2:Y:S01]  /*7b50*/  LDL R182, [R1+0x18] ;  /* 0x0000180001b67983 */ /* 0x000ea20000100800 */
        /* <DEDUP_REMOVED lines=77> */
[----:B---3--:R-:W-:-:S04]  /*8030*/  @P1 FFMA.FTZ R3, R183, R181, R12 ;  /* 0x000000b5b7031223 */ /* 0x008fc8000001000c */
[----:B--2---:R-:W-:-:S04]  /*8040*/  @P1 FADD.FTZ R3, R182, -R3 ;  /* 0x80000003b6031221 */ /* 0x004fc80000010000 */
        /* <DEDUP_REMOVED lines=10> */
.L_x_18228:
[----:B012---:R-:W-:Y:S01]  /*80f0*/  @P1 FFMA.FTZ R3, R196, R181, R12 ;  /* 0x000000b5c4031223 */ /* 0x007fe2000001000c */
        /* <DEDUP_REMOVED lines=90> */
.L_x_18227:
        /* <DEDUP_REMOVED lines=52> */
.L_x_18232:
[----:B------:R-:W-:Y:S05]  /*89e0*/  BSYNC.RECONVERGENT B3 ;  /* 0x0000000000037941 */ /* 0x000fea0003800200 */
.L_x_18231:
        /* <DEDUP_REMOVED lines=13> */
.L_x_18234:
[----:B------:R-:W-:Y:S05]  /*8ac0*/  BSYNC.RECONVERGENT B3 ;  /* 0x0000000000037941 */ /* 0x000fea0003800200 */
.L_x_18233:
        /* <DEDUP_REMOVED lines=13> */
.L_x_18236:
[----:B------:R-:W-:Y:S05]  /*8ba0*/  BSYNC.RECONVERGENT B3 ;  /* 0x0000000000037941 */ /* 0x000fea0003800200 */
.L_x_18235:
        /* <DEDUP_REMOVED lines=13> */
.L_x_18238:
[----:B------:R-:W-:Y:S05]  /*8c80*/  BSYNC.RECONVERGENT B3 ;  /* 0x0000000000037941 */ /* 0x000fea0003800200 */
.L_x_18237:
        /* <DEDUP_REMOVED lines=13> */
.L_x_18240:
[----:B------:R-:W-:Y:S05]  /*8d60*/  BSYNC.RECONVERGENT B3 ;  /* 0x0000000000037941 */ /* 0x000fea0003800200 */
.L_x_18239:
        /* <DEDUP_REMOVED lines=13> */
.L_x_18242:
[----:B------:R-:W-:Y:S05]  /*8e40*/  BSYNC.RECONVERGENT B3 ;  /* 0x0000000000037941 */ /* 0x000fea0003800200 */
.L_x_18241:
        /* <DEDUP_REMOVED lines=13> */
.L_x_18244:
[----:B------:R-:W-:Y:S05]  /*8f20*/  BSYNC.RECONVERGENT B3 ;  /* 0x0000000000037941 */ /* 0x000fea0003800200 */
.L_x_18243:
        /* <DEDUP_REMOVED lines=12> */
.L_x_18230:
[----:B------:R-:W-:Y:S04]  /*8ff0*/  BSSY.RECONVERGENT B3, `(.L_x_18245) ;  /* 0x000000d000037945 */ /* 0x000fe80003800200 */
[----:B------:R-:W-:Y:S05]  /*9000*/  @!P2 BRA `(.L_x_18246) ;  /* 0x00000000002ca947 */ /* 0x000fea0003800000 */
[----:B012---:R-:W-:Y:S01]  /*9010*/  FFMA.FTZ R2, R196, R181, R12 ;  /* 0x000000b5c4027223 */ /* 0x007fe2000001000c */
        /* <DEDUP_REMOVED lines=10> */
.L_x_18246:
[----:B------:R-:W-:Y:S05]  /*90c0*/  BSYNC.RECONVERGENT B3 ;  /* 0x0000000000037941 */ /* 0x000fea0003800200 */
.L_x_18245:
[----:B------:R-:W-:Y:S04]  /*90d0*/  BSSY.RECONVERGENT B3, `(.L_x_18247) ;  /* 0x000000d000037945 */ /* 0x000fe80003800200 */
[----:B------:R-:W-:Y:S05]  /*90e0*/  @!P2 BRA `(.L_x_18248) ;  /* 0x00000000002ca947 */ /* 0x000fea0003800000 */
[----:B012---:R-:W-:Y:S01]  /*90f0*/  FFMA.FTZ R2, R197, R181, R12 ;  /* 0x000000b5c5027223 */ /* 0x007fe2000001000c */
        /* <DEDUP_REMOVED lines=10> */
.L_x_18248:
[----:B------:R-:W-:Y:S05]  /*91a0*/  BSYNC.RECONVERGENT B3 ;  /* 0x0000000000037941 */ /* 0x000fea0003800200 */
.L_x_18247:
        /* <DEDUP_REMOVED lines=13> */
.L_x_18250:
[----:B------:R-:W-:Y:S05]  /*9280*/  BSYNC.RECONVERGENT B3 ;  /* 0x0000000000037941 */ /* 0x000fea0003800200 */
.L_x_18249:
        /* <DEDUP_REMOVED lines=13> */
.L_x_18252:
[----:B------:R-:W-:Y:S05]  /*9360*/  BSYNC.RECONVERGENT B3 ;  /* 0x0000000000037941 */ /* 0x000fea0003800200 */
.L_x_18251:
        /* <DEDUP_REMOVED lines=13> */
.L_x_18254:
[----:B------:R-:W-:Y:S05]  /*9440*/  BSYNC.RECONVERGENT B3 ;  /* 0x0000000000037941 */ /* 0x000fea0003800200 */
.L_x_18253:
        /* <DEDUP_REMOVED lines=13> */
.L_x_18256:
[----:B------:R-:W-:Y:S05]  /*9520*/  BSYNC.RECONVERGENT B3 ;  /* 0x0000000000037941 */ /* 0x000fea0003800200 */
.L_x_18255:
        /* <DEDUP_REMOVED lines=13> */
.L_x_18258:
[----:B------:R-:W-:Y:S05]  /*9600*/  BSYNC.RECONVERGENT B3 ;  /* 0x0000000000037941 */ /* 0x000fea0003800200 */
.L_x_18257:
[----:B------:R-:W-:Y:S05]  /*9610*/  @!P2 BRA `(.L_x_18229) ;  /* 0x000000000034a947 */ /* 0x000fea0003800000 */
[----:B012---:R-:W2:Y:S04]  /*9620*/  LDL R2, [R1] ;  /* 0x0000000001027983 */ /* 0x007ea80000100800 */
        /* <DEDUP_REMOVED lines=12> */
.L_x_18229:
[----:B------:R-:W-:Y:S05]  /*96f0*/  BSYNC.RECONVERGENT B2 ;  /* 0x0000000000027941 */ /* 0x000fea0003800200 */
.L_x_18226:
        /* <DEDUP_REMOVED lines=9> */
.L_x_18223:
[----:B------:R-:W-:Y:S05]  /*9790*/  BSYNC.RECONVERGENT B1 ;  /* 0x0000000000017941 */ /* 0x000fea0003800200 */
.L_x_18222:
        /* <DEDUP_REMOVED lines=8> */
.L_x_18262:
[----:B------:R-:W-:Y:S05]  /*9820*/  BSYNC.RECONVERGENT B2 ;  /* 0x0000000000027941 */ /* 0x000fea0003800200 */
.L_x_18261:
        /* <DEDUP_REMOVED lines=9> */
[----:B0123--:R-:W0:Y:S01]  /*98c0*/  @P2 LDC R3, c[0x0][0x40c] ;  /* 0x00010300ff032b82 */ /* 0x00fe220000000800 */
[-CC-:B------:R-:W-:Y:S01]  /*98d0*/  @P1 FFMA.FTZ R69, R203, R181.reuse, R12.reuse ;  /* 0x000000b5cb451223 */ /* 0x180fe2000001000c */
[----:B------:R-:W-:Y:S01]  /*98e0*/  @P1 FFMA.FTZ R70, R204, R181, R12 ;  /* 0x000000b5cc461223 */ /* 0x000fe2000001000c */
[----:B------:R-:W-:Y:S01]  /*98f0*/  MOV R68, R24 ;  /* 0x0000001800447202 */ /* 0x000fe20000000f00 */
[--C-:B-----5:R-:W-:Y:S02]  /*9900*/  @P2 HADD2.F32 R71, -RZ, R172.reuse.H1_H1 ;  /* 0x300000acff472230 */ /* 0x120fe40000004100 */
[----:B------:R-:W-:Y:S01]  /*9910*/  @P1 FADD.FTZ R69, R231, -R69 ;  /* 0x80000045e7451221 */ /* 0x000fe20000010000 */
[----:B------:R-:W-:Y:S01]  /*9920*/  @P1 FADD.FTZ R70, R230, -R70 ;  /* 0x80000046e6461221 */ /* 0x000fe20000010000 */
[----:B------:R-:W-:Y:S01]  /*9930*/  MOV R158, R22 ;  /* 0x00000016009e7202 */ /* 0x000fe20000000f00 */
[----:B------:R-:W1:Y:S01]  /*9940*/  @P2 LDC R2, c[0x0][0x40c] ;  /* 0x00010300ff022b82 */ /* 0x000e620000000800 */
[C---:B------:R-:W-:Y:S01]  /*9950*/  @P1 FFMA.FTZ R68, R4.reuse, R69, R24 ;  /* 0x0000004504441223 */ /* 0x040fe20000010018 */
[----:B------:R-:W-:Y:S01]  /*9960*/  MOV R69, R25 ;  /* 0x0000001900457202 */ /* 0x000fe20000000f00 */
[----:B------:R-:W-:Y:S01]  /*9970*/  @P1 FFMA.FTZ R69, R4, R70, R25 ;  /* 0x0000004604451223 */ /* 0x000fe20000010019 */
[----:B------:R-:W-:-:S04]  /*9980*/  @P2 HADD2.F32 R70, -RZ, R172.H0_H0 ;  /* 0x200000acff462230 */ /* 0x000fc80000004100 */
[----:B------:R-:W2:Y:S01]  /*9990*/  @P2 LDC R157, c[0x0][0x40c] ;  /* 0x00010300ff9d2b82 */ /* 0x000ea20000000800 */
[----:B0-----:R-:W-:-:S04]  /*99a0*/  @P2 FMUL.FTZ R3, R69, R3 ;  /* 0x0000000345032220 */ /* 0x001fc80000410000 */
[----:B------:R-:W-:Y:S01]  /*99b0*/  @P2 FFMA.FTZ R113, R71, R3, R113 ;  /* 0x0000000347712223 */ /* 0x000fe20000010071 */
[----:B------:R-:W-:Y:S01]  /*99c0*/  @P1 FFMA.FTZ R71, R205, R181, R12 ;  /* 0x000000b5cd471223 */ /* 0x000fe2000001000c */
[----:B------:R-:W-:Y:S01]  /*99d0*/  @P2 FMUL.FTZ R3, R53, R3 ;  /* 0x0000000335032220 */ /* 0x000fe20000410000 */
[----:B-1----:R-:W-:Y:S02]  /*99e0*/  @P2 FMUL.FTZ R2, R68, R2 ;  /* 0x0000000244022220 */ /* 0x002fe40000410000 */
[----:B------:R-:W-:Y:S02]  /*99f0*/  @P1 FADD.FTZ R71, R229, -R71 ;  /* 0x80000047e5471221 */ /* 0x000fe40000010000 */
[----:B------:R-:W-:Y:S01]  /*9a00*/  @P2 F2FP.F16.F32.PACK_AB R3, RZ, R3 ;  /* 0x00000003ff03223e */ /* 0x000fe200000000ff */
[----:B------:R-:W-:Y:S01]  /*9a10*/  @P2 FFMA.FTZ R112, R70, R2, R112 ;  /* 0x0000000246702223 */ /* 0x000fe20000010070 */
[----:B------:R-:W-:Y:S01]  /*9a20*/  MOV R70, R26 ;  /* 0x0000001a00467202 */ /* 0x000fe20000000f00 */
[----:B------:R-:W-:Y:S01]  /*9a30*/  @P1 FFMA.FTZ R70, R4, R71, R26 ;  /* 0x0000004704461223 */ /* 0x000fe2000001001a */
[----:B------:R-:W-:Y:S01]  /*9a40*/  @P1 FFMA.FTZ R71, R206, R181, R12 ;  /* 0x000000b5ce471223 */ /* 0x000fe2000001000c */
[----:B------:R-:W-:-:S03]  /*9a50*/  @P2 FMUL.FTZ R2, R52, R2 ;  /* 0x0000000234022220 */ /* 0x000fc60000410000 */
[----:B------:R-:W-:Y:S01]  /*9a60*/  @P1 FADD.FTZ R156, R228, -R71 ;  /* 0x80000047e49c1221 */ /* 0x000fe20000010000 */
[----:B------:R-:W-:Y:S02]  /*9a70*/  MOV R71, R27 ;  /* 0x0000001b00477202 */ /* 0x000fe40000000f00 */
[----:B------:R-:W-:Y:S01]  /*9a80*/  @P2 F2FP.F16.F32.PACK_AB R2, RZ, R2 ;  /* 0x00000002ff02223e */ /* 0x000fe200000000ff */
[----:B------:R-:W-:Y:S02]  /*9a90*/  @P1 FFMA.FTZ R71, R4, R156, R27 ;  /* 0x0000009c04471223 */ /* 0x000fe4000001001b */
[----:B------:R-:W0:Y:S01]  /*9aa0*/  @P2 LDC R156, c[0x0][0x40c] ;  /* 0x00010300ff9c2b82 */ /* 0x000e220000000800 */
[----:B------:R-:W-:Y:S01]  /*9ab0*/  @P2 PRMT R176, R2, 0x7610, R176 ;  /* 0x0000761002b02816 */ /* 0x000fe200000000b0 */
[----:B--2---:R-:W-:Y:S01]  /*9ac0*/  @P2 FMUL.FTZ R2, R70, R157 ;  /* 0x0000009d46022220 */ /* 0x004fe20000410000 */
[----:B------:R-:W-:Y:S02]  /*9ad0*/  @P1 FFMA.FTZ R157, R207, R181, R12 ;  /* 0x000000b5cf9d1223 */ /* 0x000fe4000001000c */
[----:B------:R-:W-:Y:S01]  /*9ae0*/  @P2 PRMT R176, R176, 0x5410, R3 ;  /* 0x00005410b0b02816 */ /* 0x000fe20000000003 */
[----:B------:R-:W-:-:S02]  /*9af0*/  @P2 HADD2.F32 R3, -RZ, R173.H0_H0 ;  /* 0x200000adff032230 */ /* 0x000fc40000004100 */
[----:B------:R-:W-:-:S03]  /*9b00*/  @P1 FADD.FTZ R157, R227, -R157 ;  /* 0x8000009de39d1221 */ /* 0x000fc60000010000 */
[-C--:B------:R-:W-:Y:S01]  /*9b10*/  @P2 FFMA.FTZ R114, R3, R2.reuse, R114 ;  /* 0x0000000203722223 */ /* 0x080fe20000010072 */
[----:B------:R-:W-:-:S05]  /*9b20*/  @P2 FMUL.FTZ R2, R54, R2 ;  /* 0x0000000236022220 */ /* 0x000fca0000410000 */
[----:B------:R-:W-:-:S04]  /*9b30*/  @P2 F2FP.F16.F32.PACK_AB R2, RZ, R2 ;  /* 0x00000002ff02223e */ /* 0x000fc800000000ff */
[----:B------:R-:W-:Y:S01]  /*9b40*/  @P2 PRMT R177, R2, 0x7610, R177 ;  /* 0x0000761002b12816 */ /* 0x000fe200000000b1 */
[----:B0-----:R-:W-:Y:S01]  /*9b50*/  @P2 FMUL.FTZ R3, R71, R156 ;  /* 0x0000009c47032220 */ /* 0x001fe20000410000 */
[----:B------:R-:W-:-:S05]  /*9b60*/  @P2 HADD2.F32 R156, -RZ, R173.H1_H1 ;  /* 0x300000adff9c2230 */ /* 0x000fca0000004100 */
[----:B------:R-:W-:Y:S01]  /*9b70*/  @P2 FFMA.FTZ R115, R156, R3, R115 ;  /* 0x000000039c732223 */ /* 0x000fe20000010073 */
[----:B------:R-:W-:Y:S01]  /*9b80*/  MOV R156, R20 ;  /* 0x00000014009c7202 */ /* 0x000fe20000000f00 */
[----:B------:R-:W-:Y:S01]  /*9b90*/  @P1 FFMA.FTZ R156, R4, R157, R20 ;  /* 0x0000009d049c1223 */ /* 0x000fe20000010014 */
[----:B------:R-:W-:Y:S01]  /*9ba0*/  @P2 FMUL.FTZ R3, R55, R3 ;  /* 0x0000000337032220 */ /* 0x000fe20000410000 */
[----:B------:R-:W0:Y:S04]  /*9bb0*/  @P2 LDC R157, c[0x0][0x40c] ;  /* 0x00010300ff9d2b82 */ /* 0x000e280000000800 */
[----:B------:R-:W-:-:S04]  /*9bc0*/  @P2 F2FP.F16.F32.PACK_AB R3, RZ, R3 ;  /* 0x00000003ff03223e */ /* 0x000fc800000000ff */
[----:B------:R-:W-:Y:S01]  /*9bd0*/  @P2 PRMT R177, R177, 0x5410, R3 ;  /* 0x00005410b1b12816 */ /* 0x000fe20000000003 */
[----:B------:R-:W-:Y:S02]  /*9be0*/  @P2 HADD2.F32 R3, -RZ, R174.H0_H0 ;  /* 0x200000aeff032230 */ /* 0x000fe40000004100 */
[----:B0-----:R-:W-:Y:S01]  /*9bf0*/  @P2 FMUL.FTZ R2, R156, R157 ;  /* 0x0000009d9c022220 */ /* 0x001fe20000410000 */
[----:B------:R-:W-:-:S03]  /*9c00*/  MOV R157, R21 ;  /* 0x00000015009d7202 */ /* 0x000fc60000000f00 */
        /* <DEDUP_REMOVED lines=12> */
[----:B------:R-:W-:-:S04]  /*9cd0*/  @P2 HADD2.F32 R3, -RZ, R175.H0_H0 ;  /* 0x200000afff032230 */ /* 0x000fc80000004100 */
        /* <DEDUP_REMOVED lines=9> */
[----:B------:R-:W-:-:S04]  /*9d70*/  @P1 FFMA.FTZ R3, R252, R181, R12 ;  /* 0x000000b5fc031223 */ /* 0x000fc8000001000c */
[----:B------:R-:W-:-:S04]  /*9d80*/  @P2 F2FP.F16.F32.PACK_AB R2, RZ, R2 ;  /* 0x00000002ff02223e */ /* 0x000fc800000000ff */
[----:B------:R-:W-:Y:S02]  /*9d90*/  @P2 PRMT R179, R2, 0x7610, R179 ;  /* 0x0000761002b32816 */ /* 0x000fe400000000b3 */
[----:B------:R-:W-:Y:S01]  /*9da0*/  MOV R2, R23 ;  /* 0x0000001700027202 */ /* 0x000fe20000000f00 */
[----:B----4-:R-:W-:-:S04]  /*9db0*/  @P1 FADD.FTZ R3, R182, -R3 ;  /* 0x80000003b6031221 */ /* 0x010fc80000010000 */
        /* <DEDUP_REMOVED lines=10> */
.L_x_18265:
[----:B0123--:R-:W-:Y:S01]  /*9e60*/  @P1 FFMA.FTZ R3, R203, R181, R12 ;  /* 0x000000b5cb031223 */ /* 0x00ffe2000001000c */
        /* <DEDUP_REMOVED lines=89> */
.L_x_18264:
        /* <DEDUP_REMOVED lines=51> */
.L_x_18269:
[----:B------:R-:W-:Y:S05]  /*a730*/  BSYNC.RECONVERGENT B3 ;  /* 0x0000000000037941 */ /* 0x000fea0003800200 */
.L_x_18268:
        /* <DEDUP_REMOVED lines=13> */
.L_x_18271:
[----:B------:R-:W-:Y:S05]  /*a810*/  BSYNC.RECONVERGENT B3 ;  /* 0x0000000000037941 */ /* 0x000fea0003800200 */
.L_x_18270:
        /* <DEDUP_REMOVED lines=13> */
.L_x_18273:
[----:B------:R-:W-:Y:S05]  /*a8f0*/  BSYNC.RECONVERGENT B3 ;  /* 0x0000000000037941 */ /* 0x000fea0003800200 */
.L_x_18272:
        /* <DEDUP_REMOVED lines=13> */
.L_x_18275:
[----:B------:R-:W-:Y:S05]  /*a9d0*/  BSYNC.RECONVERGENT B3 ;  /* 0x0000000000037941 */ /* 0x000fea0003800200 */
.L_x_18274:
        /* <DEDUP_REMOVED lines=13> */
.L_x_18277:
[----:B------:R-:W-:Y:S05]  /*aab0*/  BSYNC.RECONVERGENT B3 ;  /* 0x0000000000037941 */ /* 0x000fea0003800200 */
.L_x_18276:
        /* <DEDUP_REMOVED lines=13> */
.L_x_18279:
[----:B------:R-:W-:Y:S05]  /*ab90*/  BSYNC.RECONVERGENT B3 ;  /* 0x0000000000037941 */ /* 0x000fea0003800200 */
.L_x_18278:
        /* <DEDUP_REMOVED lines=13> */
.L_x_18281:
[----:B------:R-:W-:Y:S05]  /*ac70*/  BSYNC.RECONVERGENT B3 ;  /* 0x0000000000037941 */ /* 0x000fea0003800200 */
.L_x_18280:
        /* <DEDUP_REMOVED lines=12> */
.L_x_18267:
[----:B------:R-:W-:Y:S04]  /*ad40*/  BSSY.RECONVERGENT B3, `(.L_x_18282) ;  /* 0x000000d000037945 */ /* 0x000fe80003800200 */
[----:B------:R-:W-:Y:S05]  /*ad50*/  @!P2 BRA `(.L_x_18283) ;  /* 0x00000000002ca947 */ /* 0x000fea0003800000 */
[----:B0123--:R-:W-:Y:S01]  /*ad60*/  FFMA.FTZ R2, R203, R181, R12 ;  /* 0x000000b5cb027223 */ /* 0x00ffe2000001000c */
        /* <DEDUP_REMOVED lines=10> */
.L_x_18283:
[----:B------:R-:W-:Y:S05]  /*ae10*/  BSYNC.RECONVERGENT B3 ;  /* 0x0000000000037941 */ /* 0x000fea0003800200 */
.L_x_18282:
[----:B------:R-:W-:Y:S04]  /*ae20*/  BSSY.RECONVERGENT B3, `(.L_x_18284) ;  /* 0x000000d000037945 */ /* 0x000fe80003800200 */
[----:B------:R-:W-:Y:S05]  /*ae30*/  @!P2 BRA `(.L_x_18285) ;  /* 0x00000000002ca947 */ /* 0x000fea0003800000 */
[----:B0123--:R-:W-:Y:S01]  /*ae40*/  FFMA.FTZ R2, R204, R181, R12 ;  /* 0x000000b5cc027223 */ /* 0x00ffe2000001000c */
        /* <DEDUP_REMOVED lines=10> */
.L_x_18285:
[----:B------:R-:W-:Y:S05]  /*aef0*/  BSYNC.RECONVERGENT B3 ;  /* 0x0000000000037941 */ /* 0x000fea0003800200 */
.L_x_18284:
        /* <DEDUP_REMOVED lines=13> */
.L_x_18287:
[----:B------:R-:W-:Y:S05]  /*afd0*/  BSYNC.RECONVERGENT B3 ;  /* 0x0000000000037941 */ /* 0x000fea0003800200 */
.L_x_18286:
        /* <DEDUP_REMOVED lines=13> */
.L_x_18289:
[----:B------:R-:W-:Y:S05]  /*b0b0*/  BSYNC.RECONVERGENT B3 ;  /* 0x0000000000037941 */ /* 0x000fea0003800200 */
.L_x_18288:
        /* <DEDUP_REMOVED lines=13> */
.L_x_18291:
[----:B------:R-:W-:Y:S05]  /*b190*/  BSYNC.RECONVERGENT B3 ;  /* 0x0000000000037941 */ /* 0x000fea0003800200 */
.L_x_18290:
        /* <DEDUP_REMOVED lines=13> */
.L_x_18293:
[----:B------:R-:W-:Y:S05]  /*b270*/  BSYNC.RECONVERGENT B3 ;  /* 0x0000000000037941 */ /* 0x000fea0003800200 */
.L_x_18292:
        /* <DEDUP_REMOVED lines=13> */
.L_x_18295:
[----:B------:R-:W-:Y:S05]  /*b350*/  BSYNC.RECONVERGENT B3 ;  /* 0x0000000000037941 */ /* 0x000fea0003800200 */
.L_x_18294:
[----:B------:R-:W-:Y:S05]  /*b360*/  @!P2 BRA `(.L_x_18266) ;  /* 0x000000000030a947 */ /* 0x000fea0003800000 */
[----:B0123--:R-:W2:Y:S01]  /*b370*/  LDL R3, [R1+0x14] ;  /* 0x0000140001037983 */ /* 0x00fea20000100800 */
[----:B------:R-:W-:Y:S01]  /*b380*/  FFMA.FTZ R2, R252, R181, R12 ;  /* 0x000000b5fc027223 */ /* 0x000fe2000001000c */
[----:B------:R-:W-:-:S03]  /*b390*/  ISETP.GT.AND P3, PT, R5, RZ, PT ;  /* 0x000000ff0500720c */ /* 0x000fc60003f64270 */
[----:B--2---:R-:W-:Y:S01]  /*b3a0*/  FADD.FTZ R2, R3, -R2 ;  /* 0x8000000203027221 */ /* 0x004fe20000010000 */
[----:B-----5:R-:W-:-:S03]  /*b3b0*/  HADD2.F32 R3, -RZ, R175.H1_H1 ;  /* 0x300000afff037230 */ /* 0x020fc60000004100 */
[----:B------:R-:W-:-:S05]  /*b3c0*/  FMUL.FTZ R2, R4, R2 ;  /* 0x0000000204027220 */ /* 0x000fca0000410000 */
[----:B------:R-:W-:-:S05]  /*b3d0*/  FSEL R2, R2, RZ, P3 ;  /* 0x000000ff02027208 */ /* 0x000fca0001800000 */
[----:B------:R-:W-:-:S04]  /*b3e0*/  FMUL.FTZ R2, R2, UR12 ;  /* 0x0000000c02027c20 */ /* 0x000fc80008410000 */
[-C--:B------:R-:W-:Y:S01]  /*b3f0*/  FFMA.FTZ R119, R3, R2.reuse, R119 ;  /* 0x0000000203777223 */ /* 0x080fe20000010077 */
[----:B------:R-:W-:-:S05]  /*b400*/  FMUL.FTZ R2, R59, R2 ;  /* 0x000000023b027220 */ /* 0x000fca0000410000 */
[----:B------:R-:W-:-:S04]  /*b410*/  F2FP.F16.F32.PACK_AB R2, RZ, R2 ;  /* 0x00000002ff02723e */ /* 0x000fc800000000ff */
[----:B------:R-:W-:-:S07]  /*b420*/  PRMT R179, R179, 0x5410, R2 ;  /* 0x00005410b3b37816 */ /* 0x000fce0000000002 */
.L_x_18266:
[----:B------:R-:W-:Y:S05]  /*b430*/  BSYNC.RECONVERGENT B2 ;  /* 0x0000000000027941 */ /* 0x000fea0003800200 */
.L_x_18263:
        /* <DEDUP_REMOVED lines=9> */
.L_x_18260:
[----:B------:R-:W-:Y:S05]  /*b4d0*/  BSYNC.RECONVERGENT B1 ;  /* 0x0000000000017941 */ /* 0x000fea0003800200 */
.L_x_18259:
        /* <DEDUP_REMOVED lines=8> */
.L_x_18299:
[----:B------:R-:W-:Y:S05]  /*b560*/  BSYNC.RECONVERGENT B2 ;  /* 0x0000000000027941 */ /* 0x000fea0003800200 */
.L_x_18298:
        /* <DEDUP_REMOVED lines=10> */
[----:B------:R-:W-:Y:S01]  /*b610*/  @P1 FFMA.FTZ R5, R210, R181, R12 ;  /* 0x000000b5d2051223 */ /* 0x000fe2000001000c */
[----:B------:R-:W-:-:S03]  /*b620*/  MOV R68, R164 ;  /* 0x000000a400447202 */ /* 0x000fc60000000f00 */
[----:B------:R-:W-:-:S04]  /*b630*/  @P1 FADD.FTZ R5, R224, -R5 ;  /* 0x80000005e0051221 */ /* 0x000fc80000010000 */
[----:B------:R-:W-:Y:S01]  /*b640*/  @P1 FFMA.FTZ R68, R4, R5, R164 ;  /* 0x0000000504441223 */ /* 0x000fe200000100a4 */
[----:B------:R-:W-:Y:S01]  /*b650*/  @P1 FFMA.FTZ R5, R211, R181, R12 ;  /* 0x000000b5d3051223 */ /* 0x000fe2000001000c */
[----:B------:R-:W-:-:S03]  /*b660*/  MOV R69, R165 ;  /* 0x000000a500457202 */ /* 0x000fc60000000f00 */
[----:B------:R-:W-:-:S04]  /*b670*/  @P1 FADD.FTZ R5, R223, -R5 ;  /* 0x80000005df051221 */ /* 0x000fc80000010000 */
[----:B------:R-:W-:Y:S01]  /*b680*/  @P1 FFMA.FTZ R69, R4, R5, R165 ;  /* 0x0000000504451223 */ /* 0x000fe200000100a5 */
[----:B-----5:R-:W-:Y:S01]  /*b690*/  @P2 HADD2.F32 R5, -RZ, R172.H0_H0 ;  /* 0x200000acff052230 */ /* 0x020fe20000004100 */
[----:B------:R-:W-:Y:S02]  /*b6a0*/  MOV R70, R166 ;  /* 0x000000a600467202 */ /* 0x000fe40000000f00 */
[----:B------:R-:W-:Y:S02]  /*b6b0*/  MOV R157, R169 ;  /* 0x000000a9009d7202 */ /* 0x000fe40000000f00 */
[----:B------:R-:W-:Y:S01]  /*b6c0*/  MOV R158, R170 ;  /* 0x000000aa009e7202 */ /* 0x000fe20000000f00 */
[----:B--2---:R-:W-:-:S04]  /*b6d0*/  @P1 FFMA.FTZ R3, R3, R181, R12 ;  /* 0x000000b503031223 */ /* 0x004fc8000001000c */
[----:B---3--:R-:W-:Y:S01]  /*b6e0*/  @P1 FADD.FTZ R3, R2, -R3 ;  /* 0x8000000302031221 */ /* 0x008fe20000010000 */
[----:B------:R-:W-:-:S03]  /*b6f0*/  MOV R2, R171 ;  /* 0x000000ab00027202 */ /* 0x000fc60000000f00 */
[----:B------:R-:W-:Y:S02]  /*b700*/  @P1 FFMA.FTZ R2, R4, R3, R171 ;  /* 0x0000000304021223 */ /* 0x000fe400000100ab */
[----:B------:R-:W0:Y:S02]  /*b710*/  @P2 LDC R3, c[0x0][0x40c] ;  /* 0x00010300ff032b82 */ /* 0x000e240000000800 */
[----:B0-----:R-:W-:-:S04]  /*b720*/  @P2 FMUL.FTZ R3, R68, R3 ;  /* 0x0000000344032220 */ /* 0x001fc80000410000 */
[----:B------:R-:W-:Y:S01]  /*b730*/  @P2 FFMA.FTZ R120, R5, R3, R120 ;  /* 0x0000000305782223 */ /* 0x000fe20000010078 */
[----:B------:R-:W-:-:S04]  /*b740*/  @P1 FFMA.FTZ R5, R212, R181, R12 ;  /* 0x000000b5d4051223 */ /* 0x000fc8000001000c */
[----:B------:R-:W-:Y:S02]  /*b750*/  @P1 FADD.FTZ R71, R222, -R5 ;  /* 0x80000005de471221 */ /* 0x000fe40000010000 */
[----:B------:R-:W0:Y:S02]  /*b760*/  @P2 LDC R5, c[0x0][0x40c] ;  /* 0x00010300ff052b82 */ /* 0x000e240000000800 */
[----:B------:R-:W-:-:S06]  /*b770*/  @P1 FFMA.FTZ R70, R4, R71, R166 ;  /* 0x0000004704461223 */ /* 0x000fcc00000100a6 */
[----:B------:R-:W1:Y:S01]  /*b780*/  @P2 LDC R71, c[0x0][0x40c] ;  /* 0x00010300ff472b82 */ /* 0x000e620000000800 */
[----:B------:R-:W-:-:S05]  /*b790*/  @P2 FMUL.FTZ R3, R60, R3 ;  /* 0x000000033c032220 */ /* 0x000fca0000410000 */
[----:B------:R-:W-:-:S04]  /*b7a0*/  @P2 F2FP.F16.F32.PACK_AB R3, RZ, R3 ;  /* 0x00000003ff03223e */ /* 0x000fc800000000ff */
[----:B------:R-:W-:Y:S01]  /*b7b0*/  @P2 PRMT R176, R3, 0x7610, R176 ;  /* 0x0000761003b02816 */ /* 0x000fe200000000b0 */
[----:B0-----:R-:W-:Y:S01]  /*b7c0*/  @P2 FMUL.FTZ R3, R69, R5 ;  /* 0x0000000545032220 */ /* 0x001fe20000410000 */
[----:B------:R-:W-:-:S05]  /*b7d0*/  @P2 HADD2.F32 R5, -RZ, R172.H1_H1 ;  /* 0x300000acff052230 */ /* 0x000fca0000004100 */
[----:B------:R-:W-:Y:S01]  /*b7e0*/  @P2 FFMA.FTZ R121, R5, R3, R121 ;  /* 0x0000000305792223 */ /* 0x000fe20000010079 */
[----:B-1----:R-:W-:Y:S01]  /*b7f0*/  @P2 FMUL.FTZ R5, R70, R71 ;  /* 0x0000004746052220 */ /* 0x002fe20000410000 */
[----:B------:R-:W-:-:S05]  /*b800*/  @P2 HADD2.F32 R71, -RZ, R173.H0_H0 ;  /* 0x200000adff472230 */ /* 0x000fca0000004100 */
        /* <DEDUP_REMOVED lines=11> */
[----:B------:R-:W-:Y:S01]  /*b8c0*/  @P2 HADD2.F32 R5, -RZ, R173.H1_H1 ;  /* 0x300000adff052230 */ /* 0x000fe20000004100 */
[----:B------:R-:W-:Y:S01]  /*b8d0*/  @P2 PRMT R176, R176, 0x5410, R3 ;  /* 0x00005410b0b02816 */ /* 0x000fe20000000003 */
        /* <DEDUP_REMOVED lines=17> */
[----:B------:R-:W-:-:S04]  /*b9f0*/  @P1 FADD.FTZ R3, R219, -R3 ;  /* 0x80000003db031221 */ /* 0x000fc80000010000 */
[----:B------:R-:W-:Y:S02]  /*ba00*/  @P1 FFMA.FTZ R157, R4, R3, R169 ;  /* 0x00000003049d1223 */ /* 0x000fe400000100a9 */
[----:B------:R-:W0:Y:S01]  /*ba10*/  @P2 LDC R3, c[0x0][0x40c] ;  /* 0x00010300ff032b82 */ /* 0x000e220000000800 */
[----:B------:R-:W-:Y:S02]  /*ba20*/  @P2 HADD2.F32 R5, -RZ, R174.H1_H1 ;  /* 0x300000aeff052230 */ /* 0x000fe40000004100 */
[----:B0-----:R-:W-:-:S04]  /*ba30*/  @P2 FMUL.FTZ R3, R157, R3 ;  /* 0x000000039d032220 */ /* 0x001fc80000410000 */
[-C--:B------:R-:W-:Y:S01]  /*ba40*/  @P2 FFMA.FTZ R125, R5, R3.reuse, R125 ;  /* 0x00000003057d2223 */ /* 0x080fe2000001007d */
[----:B------:R-:W-:Y:S01]  /*ba50*/  @P2 FMUL.FTZ R3, R65, R3 ;  /* 0x0000000341032220 */ /* 0x000fe20000410000 */
[----:B------:R-:W-:-:S04]  /*ba60*/  @P1 FFMA.FTZ R5, R216, R181, R12 ;  /* 0x000000b5d8051223 */ /* 0x000fc8000001000c */
[----:B------:R-:W-:-:S04]  /*ba70*/  @P2 F2FP.F16.F32.PACK_AB R3, RZ, R3 ;  /* 0x00000003ff03223e */ /* 0x000fc800000000ff */
[----:B------:R-:W-:Y:S01]  /*ba80*/  @P2 PRMT R178, R178, 0x5410, R3 ;  /* 0x00005410b2b22816 */ /* 0x000fe20000000003 */
[----:B------:R-:W-:-:S04]  /*ba90*/  @P1 FADD.FTZ R3, R218, -R5 ;  /* 0x80000005da031221 */ /* 0x000fc80000010000 */
[----:B------:R-:W-:Y:S02]  /*baa0*/  @P1 FFMA.FTZ R158, R4, R3, R170 ;  /* 0x00000003049e1223 */ /* 0x000fe400000100aa */
[----:B------:R-:W0:Y:S01]  /*bab0*/  @P2 LDC R3, c[0x0][0x40c] ;  /* 0x00010300ff032b82 */ /* 0x000e220000000800 */
[----:B------:R-:W-:Y:S01]  /*bac0*/  @P2 HADD2.F32 R4, -RZ, R175.H0_H0 ;  /* 0x200000afff042230 */ /* 0x000fe20000004100 */
[----:B------:R-:W-:Y:S01]  /*bad0*/  MOV R159, R2 ;  /* 0x00000002009f7202 */ /* 0x000fe20000000f00 */
[----:B0-----:R-:W-:-:S04]  /*bae0*/  @P2 FMUL.FTZ R3, R158, R3 ;  /* 0x000000039e032220 */ /* 0x001fc80000410000 */
        /* <DEDUP_REMOVED lines=12> */
.L_x_18302:
[----:B01234-:R-:W-:Y:S01]  /*bbb0*/  @P1 FFMA.FTZ R3, R210, R181, R12 ;  /* 0x000000b5d2031223 */ /* 0x01ffe2000001000c */
        /* <DEDUP_REMOVED lines=90> */
.L_x_18301:
        /* <DEDUP_REMOVED lines=18> */
.L_x_18306:
[----:B------:R-:W-:Y:S05]  /*c280*/  BSYNC.RECONVERGENT B3 ;  /* 0x0000000000037941 */ /* 0x000fea0003800200 */
.L_x_18305:
[----:B------:R-:W-:Y:S04]  /*c290*/  BSSY.RECONVERGENT B3, `(.L_x_18307) ;  /* 0x000000d000037945 */ /* 0x000fe80003800200 */
[----:B------:R-:W-:Y:S05]  /*c2a0*/  @!P2 BRA `(.L_x_18308) ;  /* 0x00000000002ca947 */ /* 0x000fea0003800000 */
[----:B01234-:R-:W-:Y:S01]  /*c2b0*/  FFMA.FTZ R2, R211, R181, R12 ;  /* 0x000000b5d3027223 */ /* 0x01ffe2000001000c */
        /* <DEDUP_REMOVED lines=10> */
.L_x_18308:
[----:B------:R-:W-:Y:S05]  /*c360*/  BSYNC.RECONVERGENT B3 ;  /* 0x0000000000037941 */ /* 0x000fea0003800200 */
.L_x_18307:
[----:B------:R-:W-:Y:S04]  /*c370*/  BSSY.RECONVERGENT B3, `(.L_x_18309) ;  /* 0x000000d000037945 */ /* 0x000fe80003800200 */
[----:B------:R-:W-:Y:S05]  /*c380*/  @!P2 BRA `(.L_x_18310) ;  /* 0x00000000002ca947 */ /* 0x000fea0003800000 */
        /* <DEDUP_REMOVED lines=11> */
.L_x_18310:
[----:B------:R-:W-:Y:S05]  /*c440*/  BSYNC.RECONVERGENT B3 ;  /* 0x0000000000037941 */ /* 0x000fea0003800200 */
.L_x_18309:
        /* <DEDUP_REMOVED lines=13> */
.L_x_18312:
[----:B------:R-:W-:Y:S05]  /*c520*/  BSYNC.RECONVERGENT B3 ;  /* 0x0000000000037941 */ /* 0x000fea0003800200 */
.L_x_18311:
        /* <DEDUP_REMOVED lines=13> */
.L_x_18314:
[----:B------:R-:W-:Y:S05]  /*c600*/  BSYNC.RECONVERGENT B3 ;  /* 0x0000000000037941 */ /* 0x000fea0003800200 */
.L_x_18313:
        /* <DEDUP_REMOVED lines=13> */
.L_x_18316:
[----:B------:R-:W-:Y:S05]  /*c6e0*/  BSYNC.RECONVERGENT B3 ;  /* 0x0000000000037941 */ /* 0x000fea0003800200 */
.L_x_18315:
        /* <DEDUP_REMOVED lines=13> */
.L_x_18318:
[----:B------:R-:W-:Y:S05]  /*c7c0*/  BSYNC.RECONVERGENT B3 ;  /* 0x0000000000037941 */ /* 0x000fea0003800200 */
.L_x_18317:
        /* <DEDUP_REMOVED lines=37> */
[----:B-----5:R-:W-:Y:S02]  /*ca20*/  HADD2.F32 R3, -RZ, R175.H1_H1 ;  /* 0x300000afff037230 */ /* 0x020fe40000004100 */
[----:B------:R-:W-:-:S04]  /*ca30*/  FMUL.FTZ R2, R2, UR12 ;  /* 0x0000000c02027c20 */ /* 0x000fc80008410000 */
[-C--:B------:R-:W-:Y:S01]  /*ca40*/  FFMA.FTZ R127, R3, R2.reuse, R127 ;  /* 0x00000002037f7223 */ /* 0x080fe2000001007f */
[----:B------:R-:W-:-:S05]  /*ca50*/  FMUL.FTZ R2, R67, R2 ;  /* 0x0000000243027220 */ /* 0x000fca0000410000 */
[----:B------:R-:W-:-:S04]  /*ca60*/  F2FP.F16.F32.PACK_AB R2, RZ, R2 ;  /* 0x00000002ff02723e */ /* 0x000fc800000000ff */
[----:B------:R-:W-:Y:S01]  /*ca70*/  PRMT R179, R179, 0x5410, R2 ;  /* 0x00005410b3b37816 */ /* 0x000fe20000000002 */
[----:B------:R-:W-:Y:S06]  /*ca80*/  BRA `(.L_x_18303) ;  /* 0x0000000400c07947 */ /* 0x000fec0003800000 */
.L_x_18304:
        /* <DEDUP_REMOVED lines=13> */
.L_x_18320:
[----:B------:R-:W-:Y:S05]  /*cb60*/  BSYNC.RECONVERGENT B3 ;  /* 0x0000000000037941 */ /* 0x000fea0003800200 */
.L_x_18319:
        /* <DEDUP_REMOVED lines=13> */
.L_x_18322:
[----:B------:R-:W-:Y:S05]  /*cc40*/  BSYNC.RECONVERGENT B3 ;  /* 0x0000000000037941 */ /* 0x000fea0003800200 */
.L_x_18321:
        /* <DEDUP_REMOVED lines=13> */
.L_x_18324:
[----:B------:R-:W-:Y:S05]  /*cd20*/  BSYNC.RECONVERGENT B3 ;  /* 0x0000000000037941 */ /* 0x000fea0003800200 */
.L_x_18323:
        /* <DEDUP_REMOVED lines=13> */
.L_x_18326:
[----:B------:R-:W-:Y:S05]  /*ce00*/  BSYNC.RECONVERGENT B3 ;  /* 0x0000000000037941 */ /* 0x000fea0003800200 */
.L_x_18325:
        /* <DEDUP_REMOVED lines=13> */
.L_x_18328:
[----:B------:R-:W-:Y:S05]  /*cee0*/  BSYNC.RECONVERGENT B3 ;  /* 0x0000000000037941 */ /* 0x000fea0003800200 */
.L_x_18327:
        /* <DEDUP_REMOVED lines=13> */
.L_x_18330:
[----:B------:R-:W-:Y:S05]  /*cfc0*/  BSYNC.RECONVERGENT B3 ;  /* 0x0000000000037941 */ /* 0x000fea0003800200 */
.L_x_18329:
        /* <DEDUP_REMOVED lines=13> */
.L_x_18332:
[----:B------:R-:W-:Y:S05]  /*d0a0*/  BSYNC.RECONVERGENT B3 ;  /* 0x0000000000037941 */ /* 0x000fea0003800200 */
.L_x_18331:
[----:B01234-:R-:W2:Y:S04]  /*d0b0*/  LDL R2, [R1+0xc] ;  /* 0x00000c0001027983 */ /* 0x01fea80000100800 */
[----:B------:R-:W3:Y:S01]  /*d0c0*/  LDL R3, [R1+0x10] ;  /* 0x0000100001037983 */ /* 0x000ee20000100800 */
[----:B------:R-:W-:Y:S01]  /*d0d0*/  ISETP.GT.AND P1, PT, R5, RZ, PT ;  /* 0x000000ff0500720c */ /* 0x000fe20003f24270 */
[----:B--2---:R-:W-:-:S04]  /*d0e0*/  FFMA.FTZ R2, R2, R181, R12 ;  /* 0x000000b502027223 */ /* 0x004fc8000001000c */
[----:B---3--:R-:W-:-:S04]  /*d0f0*/  FADD.FTZ R2, R3, -R2 ;  /* 0x8000000203027221 */ /* 0x008fc80000010000 */
[----:B------:R-:W-:Y:S02]  /*d100*/  FMUL.FTZ R3, R4, R2 ;  /* 0x0000000204037220 */ /* 0x000fe40000410000 */
[----:B------:R-:W0:Y:S03]  /*d110*/  @P2 LDC R2, c[0x0][0x40c] ;  /* 0x00010300ff022b82 */ /* 0x000e260000000800 */
[----:B------:R-:W-:-:S05]  /*d120*/  FSEL R3, R3, RZ, P1 ;  /* 0x000000ff03037208 */ /* 0x000fca0000800000 */
[----:B0-----:R-:W-:Y:S01]  /*d130*/  @P2 FMUL.FTZ R2, R3, R2 ;  /* 0x0000000203022220 */ /* 0x001fe20000410000 */
[----:B-----5:R-:W-:-:S05]  /*d140*/  @P2 HADD2.F32 R3, -RZ, R175.H1_H1 ;  /* 0x300000afff032230 */ /* 0x020fca0000004100 */
[-C--:B------:R-:W-:Y:S01]  /*d150*/  @P2 FFMA.FTZ R127, R3, R2.reuse, R127 ;  /* 0x00000002037f2223 */ /* 0x080fe2000001007f */
[----:B------:R-:W-:-:S05]  /*d160*/  @P2 FMUL.FTZ R2, R67, R2 ;  /* 0x0000000243022220 */ /* 0x000fca0000410000 */
[----:B------:R-:W-:-:S04]  /*d170*/  @P2 F2FP.F16.F32.PACK_AB R2, RZ, R2 ;  /* 0x00000002ff02223e */ /* 0x000fc800000000ff */
[----:B------:R-:W-:-:S07]  /*d180*/  @P2 PRMT R179, R179, 0x5410, R2 ;  /* 0x00005410b3b32816 */ /* 0x000fce0000000002 */
.L_x_18303:
[----:B------:R-:W-:Y:S05]  /*d190*/  BSYNC.RECONVERGENT B2 ;  /* 0x0000000000027941 */ /* 0x000fea0003800200 */
.L_x_18300:
[----:B------:R-:W0:Y:S02]  /*d1a0*/  @P0 LDC.64 R2, c[0x0][0x478] ;  /* 0x00011e00ff020b82 */ /* 0x000e240000000a00 */
[----:B0-----:R-:W-:-:S05]  /*d1b0*/  @P0 IMAD.WIDE.U32 R2, R180, 0x20, R2 ;  /* 0x00000020b4020825 */ /* 0x001fca00078e0002 */
[----:B------:R-:W-:Y:S04]  /*d1c0*/  @P0 STG.E.128 desc[UR6][R2.64], R68 ;  /* 0x0000004402000986 */ /* 0x000fe8000c101d06 */
[----:B------:R0:W-:Y:S02]  /*d1d0*/  @P0 STG.E.128 desc[UR6][R2.64+0x10], R156 ;  /* 0x0000109c02000986 */ /* 0x0001e4000c101d06 */
[----:B0-----:R-:W0:Y:S02]  /*d1e0*/  @P2 LDC.64 R2, c[0x0][0x468] ;  /* 0x00011a00ff022b82 */ /* 0x001e240000000a00 */
[----:B0-----:R-:W-:-:S05]  /*d1f0*/  @P2 IMAD.WIDE.U32 R2, R11, 0x10, R2 ;  /* 0x000000100b022825 */ /* 0x001fca00078e0002 */
[----:B------:R4:W-:Y:S02]  /*d200*/  @P2 STG.E.128 desc[UR6][R2.64], R176 ;  /* 0x000000b002002986 */ /* 0x0009e4000c101d06 */
.L_x_18297:
[----:B------:R-:W-:Y:S05]  /*d210*/  BSYNC.RECONVERGENT B1 ;  /* 0x0000000000017941 */ /* 0x000fea0003800200 */
.L_x_18296:
[----:B01234-:R-:W0:Y:S02]  /*d220*/  LDC.64 R2, c[0x0][0x380] ;  /* 0x0000e000ff027b82 */ /* 0x01fe240000000a00 */
[----:B0-----:R-:W-:-:S04]  /*d230*/  LEA R6, R2, R6, 0x2 ;  /* 0x0000000602067211 */ /* 0x001fc800078e10ff */
[----:B------:R-:W-:-:S13]  /*d240*/  ISETP.GE.AND P0, PT, R6, R3, PT ;  /* 0x000000030600720c */ /* 0x000fda0003f06270 */
[----:B------:R-:W-:Y:S05]  /*d250*/  @!P0 BRA `(.L_x_18333) ;  /* 0xffffff3c00fc8947 */ /* 0x000fea000383ffff */
.L_x_18135:
[----:B------:R-:W-:Y:S05]  /*d260*/  BSYNC B0 ;  /* 0x0000000000007941 */ /* 0x000fea0003800000 */
.L_x_18134:
        /* <DEDUP_REMOVED lines=73> */
[----:B------:R-:W-:Y:S04]  /*d700*/  STS.128 [R33+0xc00], R152 ;  /* 0x000c009821007388 */ /* 0x000fe80000000c00 */
[----:B------:R-:W-:Y:S04]  /*d710*/  STS.128 [R33+0xc10], R160 ;  /* 0x000c10a021007388 */ /* 0x000fe80000000c00 */
[----:B------:R-:W-:Y:S04]  /*d720*/  STS.128 [R33+0x1000], R80 ;  /* 0x0010005021007388 */ /* 0x000fe80000000c00 */
[----:B------:R0:W-:Y:S01]  /*d730*/  STS.128 [R33+0x1010], R84 ;  /* 0x0010105421007388 */ /* 0x0001e20000000c00 */
[----:B------:R-:W-:Y:S01]  /*d740*/  LEA R0, R180, R3, 0x2 ;  /* 0x00000003b4007211 */ /* 0x000fe200078e10ff */
[----:B------:R-:W1:Y:S01]  /*d750*/  LDCU.128 UR16, c[0x0][0x440] ;  /* 0x00008800ff1077ac */ /* 0x000e620008000c00 */
[----:B------:R-:W-:Y:S08]  /*d760*/  BAR.SYNC.DEFER_BLOCKING 0x0 ;  /* 0x0000000000007b1d */ /* 0x000ff00000010000 */
[----:B------:R-:W1:Y:S01]  /*d770*/  S2UR UR13, SR_CTAID.X ;  /* 0x00000000000d79c3 */ /* 0x000e620000002500 */
[----:B------:R-:W1:Y:S07]  /*d780*/  LDCU.64 UR4, c[0x0][0x460] ;  /* 0x00008c00ff0477ac */ /* 0x000e6e0008000a00 */
[----:B0-----:R-:W1:Y:S01]  /*d790*/  LDC R84, c[0x0][0x388] ;  /* 0x0000e200ff547b82 */ /* 0x001e620000000800 */
        /* <DEDUP_REMOVED lines=107> */
[----:B------:R-:W-:Y:S01]  /*de50*/  FADD.FTZ R34, R34, R37 ;  /* 0x0000002522227221 */ /* 0x000fe20000010000 */
        /* <DEDUP_REMOVED lines=28> */
[----:B----4-:R-:W-:Y:S01]  /*e020*/  FADD.FTZ R74, RZ, R74 ;  /* 0x0000004aff4a7221 */ /* 0x010fe20000010000 */
        /* <DEDUP_REMOVED lines=50> */
.L_x_18335:
[----:B------:R-:W-:Y:S05]  /*e350*/  BSYNC.RECONVERGENT B0 ;  /* 0x0000000000007941 */ /* 0x000fea0003800200 */
.L_x_18334:
        /* <DEDUP_REMOVED lines=17> */
.L_x_18337:
[----:B------:R-:W-:Y:S05]  /*e470*/  BSYNC.RECONVERGENT B0 ;  /* 0x0000000000007941 */ /* 0x000fea0003800200 */
.L_x_18336:
        /* <DEDUP_REMOVED lines=17> */
.L_x_18339:
[----:B------:R-:W-:Y:S05]  /*e590*/  BSYNC.RECONVERGENT B0 ;  /* 0x0000000000007941 */ /* 0x000fea0003800200 */
.L_x_18338:
        /* <DEDUP_REMOVED lines=134> */
.L_x_18341:
[----:B------:R-:W-:Y:S05]  /*ee00*/  BSYNC.RECONVERGENT B0 ;  /* 0x0000000000007941 */ /* 0x000fea0003800200 */
.L_x_18340:
        /* <DEDUP_REMOVED lines=17> */
.L_x_18343:
[----:B------:R-:W-:Y:S05]  /*ef20*/  BSYNC.RECONVERGENT B0 ;  /* 0x0000000000007941 */ /* 0x000fea0003800200 */
.L_x_18342:
        /* <DEDUP_REMOVED lines=17> */
.L_x_18345:
[----:B------:R-:W-:Y:S05]  /*f040*/  BSYNC.RECONVERGENT B0 ;  /* 0x0000000000007941 */ /* 0x000fea0003800200 */
.L_x_18344:
        /* <DEDUP_REMOVED lines=17> */
.L_x_18347:
[----:B------:R-:W-:Y:S05]  /*f160*/  BSYNC.RECONVERGENT B0 ;  /* 0x0000000000007941 */ /* 0x000fea0003800200 */
.L_x_18346:
        /* <DEDUP_REMOVED lines=17> */
.L_x_18349:
[----:B------:R-:W-:Y:S05]  /*f280*/  BSYNC.RECONVERGENT B0 ;  /* 0x0000000000007941 */ /* 0x000fea0003800200 */
.L_x_18348:
        /* <DEDUP_REMOVED lines=17> */
.L_x_18351:
[----:B------:R-:W-:Y:S05]  /*f3a0*/  BSYNC.RECONVERGENT B0 ;  /* 0x0000000000007941 */ /* 0x000fea0003800200 */
.L_x_18350:
        /* <DEDUP_REMOVED lines=11> */
.L_x_18147:
[----:B-1----:R-:W-:Y:S01]  /*f460*/  HFMA2 R180, -RZ, RZ, 0, 5.9604644775390625e-08 ;  /* 0x00000001ffb47431 */ /* 0x002fe200000001ff */
[----:B------:R-:W-:Y:S01]  /*f470*/  BSSY B1, `(.L_x_18352) ;  /* 0x0000006000017945 */ /* 0x000fe20003800000 */
[----:B---3--:R-:W-:Y:S02]  /*f480*/  MOV R3, 0x1f ;  /* 0x0000001f00037802 */ /* 0x008fe40000000f00 */
[----:B------:R-:W-:-:S07]  /*f490*/  MOV R2, 0xffffffff ;  /* 0xffffffff00027802 */ /* 0x000fce0000000f00 */
[----:B0----5:R-:W-:Y:S05]  /*f4a0*/  WARPSYNC.COLLECTIVE R2, `(.L_x_18353) ;  /* 0x0000000002087348 */ /* 0x021fea0003c00000 */
[----:B------:R1:W2:Y:S02]  /*f4b0*/  SHFL.BFLY P0, R182, R12, R180, R3 ;  /* 0x0c0000b40cb67389 */ /* 0x0002a40000000003 */
[----:B012--5:R-:W-:Y:S05]  /*f4c0*/  ENDCOLLECTIVE ;  /* 0x000000000000791b */ /* 0x027fea0003800000 */
.L_x_18353:
[----:B------:R-:W-:Y:S05]  /*f4d0*/  BSYNC B1 ;  /* 0x0000000000017941 */ /* 0x000fea0003800000 */
.L_x_18352:
        /* <DEDUP_REMOVED lines=9> */
.L_x_18354:
        /* <DEDUP_REMOVED lines=8> */
.L_x_18355:
[----:B------:R-:W-:Y:S02]  /*f5f0*/  MOV R12, R11 ;  /* 0x0000000b000c7202 */ /* 0x000fe40000000f00 */
[----:B------:R-:W-:-:S05]  /*f600*/  MOV R2, R182 ;  /* 0x000000b600027202 */ /* 0x000fca0000000f00 */
[----:B------:R-:W-:Y:S01]  /*f610*/  FADD.FTZ R181, R181, R2 ;  /* 0x00000002b5b57221 */ /* 0x000fe20000010000 */
[----:B------:R-:W-:-:S07]  /*f620*/  MOV R2, 0xffffffff ;  /* 0xffffffff00027802 */ /* 0x000fce0000000f00 */
[----:B------:R-:W-:Y:S05]  /*f630*/  WARPSYNC.COLLECTIVE R2, `(.L_x_18356) ;  /* 0x0000000002087348 */ /* 0x000fea0003c00000 */
[----:B------:R0:W1:Y:S02]  /*f640*/  SHFL.BFLY P0, R182, R12, R180, R3 ;  /* 0x0c0000b40cb67389 */ /* 0x0000640000000003 */
[----:B01----:R-:W-:Y:S05]  /*f650*/  ENDCOLLECTIVE ;  /* 0x000000000000791b */ /* 0x003fea0003800000 */
.L_x_18356:
        /* <DEDUP_REMOVED lines=8> */
.L_x_18357:
[----:B------:R-:W-:Y:S02]  /*f6e0*/  MOV R12, R11 ;  /* 0x0000000b000c7202 */ /* 0x000fe40000000f00 */
[----:B------:R-:W-:-:S05]  /*f6f0*/  MOV R2, R182 ;  /* 0x000000b600027202 */ /* 0x000fca0000000f00 */
[----:B------:R-:W-:Y:S01]  /*f700*/  FADD.FTZ R181, R181, R2 ;  /* 0x00000002b5b57221 */ /* 0x000fe20000010000 */
[----:B------:R-:W-:-:S07]  /*f710*/  MOV R2, 0xffffffff ;  /* 0xffffffff00027802 */ /* 0x000fce0000000f00 */
[----:B------:R-:W-:Y:S05]  /*f720*/  WARPSYNC.COLLECTIVE R2, `(.L_x_18358) ;  /* 0x0000000002087348 */ /* 0x000fea0003c00000 */
[----:B------:R0:W1:Y:S02]  /*f730*/  SHFL.BFLY P0, R182, R12, R180, R3 ;  /* 0x0c0000b40cb67389 */ /* 0x0000640000000003 */
[----:B01----:R-:W-:Y:S05]  /*f740*/  ENDCOLLECTIVE ;  /* 0x000000000000791b */ /* 0x003fea0003800000 */
.L_x_18358:
        /* <DEDUP_REMOVED lines=8> */
.L_x_18359:
[----:B------:R-:W-:Y:S02]  /*f7d0*/  MOV R12, R11 ;  /* 0x0000000b000c7202 */ /* 0x000fe40000000f00 */
[----:B------:R-:W-:-:S05]  /*f7e0*/  MOV R2, R182 ;  /* 0x000000b600027202 */ /* 0x000fca0000000f00 */
[----:B------:R-:W-:Y:S01]  /*f7f0*/  FADD.FTZ R181, R181, R2 ;  /* 0x00000002b5b57221 */ /* 0x000fe20000010000 */
[----:B------:R-:W-:-:S07]  /*f800*/  MOV R2, 0xffffffff ;  /* 0xffffffff00027802 */ /* 0x000fce0000000f00 */
[----:B------:R-:W-:Y:S05]  /*f810*/  WARPSYNC.COLLECTIVE R2, `(.L_x_18360) ;  /* 0x0000000002087348 */ /* 0x000fea0003c00000 */
[----:B------:R0:W1:Y:S02]  /*f820*/  SHFL.BFLY P0, R182, R12, R180, R3 ;  /* 0x0c0000b40cb67389 */ /* 0x0000640000000003 */
[----:B01----:R-:W-:Y:S05]  /*f830*/  ENDCOLLECTIVE ;  /* 0x000000000000791b */ /* 0x003fea0003800000 */
.L_x_18360:
        /* <DEDUP_REMOVED lines=8> */
.L_x_18361:
[----:B------:R-:W-:Y:S02]  /*f8c0*/  MOV R12, R11 ;  /* 0x0000000b000c7202 */ /* 0x000fe40000000f00 */
[----:B------:R-:W-:-:S07]  /*f8d0*/  MOV R183, R182 ;  /* 0x000000b600b77202 */ /* 0x000fce0000000f00 */
[----:B------:R-:W-:Y:S05]  /*f8e0*/  WARPSYNC.COLLECTIVE R2, `(.L_x_18362) ;  /* 0x0000000002087348 */ /* 0x000fea0003c00000 */
[----:B------:R0:W1:Y:S02]  /*f8f0*/  SHFL.BFLY P0, R182, R12, R180, R3 ;  /* 0x0c0000b40cb67389 */ /* 0x0000640000000003 */
[----:B01----:R-:W-:Y:S05]  /*f900*/  ENDCOLLECTIVE ;  /* 0x000000000000791b */ /* 0x003fea0003800000 */
.L_x_18362:
[----:B------:R-:W-:Y:S01]  /*f910*/  MOV R2, R182 ;  /* 0x000000b600027202 */ /* 0x000fe20000000f00 */
[----:B------:R-:W-:Y:S06]  /*f920*/  BRA `(.L_x_18363) ;  /* 0xffffff44003c7947 */ /* 0x000fec000383ffff */
.L_x_18364:
        /* <DEDUP_REMOVED lines=13> */
.L_x_25498:


//--------------------- .text._ZN10layer_norm13ln_bwd_kernelINS_13Kernel_traitsIf6__halffS2_fjLj1280ELj1ELj4ELj1ELj16ENS_18Kernel_traits_baseILj1280EfS2_fS2_fjLj128EEEEELb0ELb1ELb1ELb1EEEvNS_9BwdParamsE --------------------------
	.section	.text._ZN10layer_norm13ln_bwd_kernelINS_13Kernel_traitsIf6__halffS2_fjLj1280ELj1ELj4ELj1ELj16ENS_18Kernel_traits_baseILj1280EfS2_fS2_fjLj128EEEEELb0ELb1ELb1ELb1EEEvNS_9BwdParamsE,"ax",@progbits
	.align	128
        .global         _ZN10layer_norm13ln_bwd_kernelINS_13Kernel_traitsIf6__halffS2_fjLj1280ELj1ELj4ELj1ELj16ENS_18Kernel_traits_baseILj1280EfS2_fS2_fjLj128EEEEELb0ELb1ELb1ELb1EEEvNS_9BwdParamsE
        .type           _ZN10layer_norm13ln_bwd_kernelINS_13Kernel_traitsIf6__halffS2_fjLj1280ELj1ELj4ELj1ELj16ENS_18Kernel_traits_baseILj1280EfS2_fS2_fjLj128EEEEELb0ELb1ELb1ELb1EEEvNS_9BwdParamsE,@function
        .size           _ZN10layer_norm13ln_bwd_kernelINS_13Kernel_traitsIf6__halffS2_fjLj1280ELj1ELj4ELj1ELj16ENS_18Kernel_traits_baseILj1280EfS2_fS2_fjLj128EEEEELb0ELb1ELb1ELb1EEEvNS_9BwdParamsE,(.L_x_25499 - _ZN10layer_norm13ln_bwd_kernelINS_13Kernel_traitsIf6__halffS2_fjLj1280ELj1ELj4ELj1ELj16ENS_18Kernel_traits_baseILj1280EfS2_fS2_fjLj128EEEEELb0ELb1ELb1ELb1EEEvNS_9BwdParamsE)
        .other          _ZN10layer_norm13ln_bwd_kernelINS_13Kernel_traitsIf6__halffS2_fjLj1280ELj1ELj4ELj1ELj16ENS_18Kernel_traits_baseILj1280EfS2_fS2_fjLj128EEEEELb0ELb1ELb1ELb1EEEvNS_9BwdParamsE,@"STO_CUDA_ENTRY STV_DEFAULT"
_ZN10layer_norm13ln_bwd_kernelINS_13Kernel_traitsIf6__halffS2_fjLj1280ELj1ELj4ELj1ELj16ENS_18Kernel_traits_baseILj1280EfS2_fS2_fjLj128EEEEELb0ELb1ELb1ELb1EEEvNS_9BwdParamsE:
.text._ZN10layer_norm13ln_bwd_kernelINS_13Kernel_traitsIf6__halffS2_fjLj1280ELj1ELj4ELj1ELj16ENS_18Kernel_traits_baseILj1280EfS2_fS2_fjLj128EEEEELb0ELb1ELb1ELb1EEEvNS_9BwdParamsE:
        /* <DEDUP_REMOVED lines=153> */
.L_x_18544:
        /* <DEDUP_REMOVED lines=17> */
[----:B------:R-:W-:Y:S01]  /*0aa0*/  IMAD R5, R2, UR9, RZ ;  /* 0x0000000902057c24 */ /* 0x000fe2000f8e02ff */
[----:B------:R-:W-:Y:S01]  /*0ab0*/  IADD3 R0, PT, PT, R3, -0x1, RZ ;  /* 0xffffffff03007810 */ /* 0x000fe20007ffe0ff */
[----:B------:R-:W-:Y:S03]  /*0ac0*/  STL [R1+0x1a8], R72 ;  /* 0x0001a84801007387 */ /* 0x000fe60000100800 */
[----:B------:R-:W-:Y:S01]  /*0ad0*/  SHF.R.S32.HI R6, RZ, 0x1f, R5 ;  /* 0x0000001fff067819 */ /* 0x000fe20000011405 */
[----:B------:R-:W-:Y:S01]  /*0ae0*/  IMAD R0, R0, UR9, RZ ;  /* 0x0000000900007c24 */ /* 0x000fe2000f8e02ff */
[----:B------:R-:W2:Y:S08]  /*0af0*/  LDC.64 R22, c[0x0][0x3a8] ;  /* 0x0000ea00ff167b82 */ /* 0x000eb00000000a00 */
[----:B------:R-:W3:Y:S01]  /*0b00*/  LDC.64 R188, c[0x0][0x428] ;  /* 0x00010a00ffbc7b82 */ /* 0x000ee20000000a00 */
[----:B------:R-:W-:Y:S01]  /*0b10*/  LEA.HI R8, R6, R5, RZ, 0x3 ;  /* 0x0000000506087211 */ /* 0x000fe200078f18ff */
[----:B------:R4:W-:Y:S01]  /*0b20*/  STL [R1+0x1a4], R71 ;  /* 0x0001a44701007387 */ /* 0x0009e20000100800 */
[----:B------:R-:W-:-:S02]  /*0b30*/  SHF.R.S32.HI R5, RZ, 0x1f, R0 ;  /* 0x0000001fff057819 */ /* 0x000fc40000011400 */
[----:B------:R-:W-:Y:S01]  /*0b40*/  ISETP.NE.AND P1, PT, RZ, UR8, PT ;  /* 0x00000008ff007c0c */ /* 0x000fe2000bf25270 */
[----:B------:R-:W-:Y:S01]  /*0b50*/  STL [R1+0x1a0], R70 ;  /* 0x0001a04601007387 */ /* 0x000fe20000100800 */
[----:B------:R-:W-:Y:S01]  /*0b60*/  LEA.HI R0, R5, R0, RZ, 0x3 ;  /* 0x0000000005007211 */ /* 0x000fe200078f18ff */
[----:B-1----:R-:W-:Y:S02]  /*0b70*/  IMAD.WIDE R6, R2, 0x4, R12 ;  /* 0x0000000402067825 */ /* 0x002fe400078e020c */
[----:B------:R-:W-:Y:S04]  /*0b80*/  STL [R1+0x19c], R69 ;  /* 0x00019c4501007387 */ /* 0x000fe80000100800 */
[----:B------:R1:W4:Y:S01]  /*0b90*/  LDG.E R5, desc[UR6][R6.64] ;  /* 0x0000000606057981 */ /* 0x000322000c1e1900 */
[----:B0-----:R-:W-:-:S03]  /*0ba0*/  LOP3.LUT R10, R10, 0x1f, RZ, 0xc0, !PT ;  /* 0x0000001f0a0a7812 */ /* 0x001fc600078ec0ff */
[----:B------:R-:W-:Y:S01]  /*0bb0*/  STL [R1+0x198], R68 ;  /* 0x0001984401007387 */ /* 0x000fe20000100800 */
[----:B------:R-:W-:-:S03]  /*0bc0*/  LEA.HI.SX32 R232, R8, R10, 0x1d ;  /* 0x0000000a08e87211 */ /* 0x000fc600078feaff */
[----:B------:R0:W-:Y:S01]  /*0bd0*/  STL [R1+0x194], R67 ;  /* 0x0001944301007387 */ /* 0x0001e20000100800 */
[----:B-1----:R-:W-:Y:S01]  /*0be0*/  LEA.HI.SX32 R7, R0, R10, 0x1d ;  /* 0x0000000a00077211 */ /* 0x002fe200078feaff */
[C---:B--2---:R-:W-:Y:S01]  /*0bf0*/  IMAD.WIDE.U32 R8, R232.reuse, 0x20, R22 ;  /* 0x00000020e8087825 */ /* 0x044fe200078e0016 */
[C---:B------:R-:W-:Y:S01]  /*0c00*/  IADD3 R238, PT, PT, R232.reuse, 0x20, RZ ;  /* 0x00000020e8ee7810 */ /* 0x040fe20007ffe0ff */
[----:B------:R-:W-:Y:S02]  /*0c10*/  STL [R1+0x190], R66 ;  /* 0x0001904201007387 */ /* 0x000fe40000100800 */
[----:B---3--:R-:W-:Y:S02]  /*0c20*/  IMAD.WIDE.U32 R10, R7, 0x10, R188 ;  /* 0x00000010070a7825 */ /* 0x008fe400078e00bc */
[----:B------:R-:W2:Y:S04]  /*0c30*/  LDG.E.128 R16, desc[UR6][R8.64] ;  /* 0x0000000608107981 */ /* 0x000ea8000c1e1d00 */
[----:B------:R1:W3:Y:S01]  /*0c40*/  LDG.E.128 R196, desc[UR6][R8.64+0x10] ;  /* 0x0000100608c47981 */ /* 0x0002e2000c1e1d00 */
[----:B------:R-:W-:-:S03]  /*0c50*/  IADD3 R6, PT, PT, R232, 0x60, RZ ;  /* 0x00000060e8067810 */ /* 0x000fc60007ffe0ff */
[----:B------:R0:W2:Y:S01]  /*0c60*/  LDG.E.128 R12, desc[UR6][R10.64] ;  /* 0x000000060a0c7981 */ /* 0x0000a2000c1e1d00 */
[----:B------:R-:W-:-:S03]  /*0c70*/  IADD3 R0, PT, PT, R232, 0x80, RZ ;  /* 0x00000080e8007810 */ /* 0x000fc60007ffe0ff */
[----:B------:R-:W-:Y:S01]  /*0c80*/  STL [R1+0x18c], R65 ;  /* 0x00018c4101007387 */ /* 0x000fe20000100800 */
[----:B-1----:R-:W-:Y:S02]  /*0c90*/  IADD3 R9, PT, PT, R232, 0x40, RZ ;  /* 0x00000040e8097810 */ /* 0x002fe40007ffe0ff */
[----:B------:R-:W-:Y:S01]  /*0ca0*/  IADD3 R8, PT, PT, R7, 0x40, RZ ;  /* 0x0000004007087810 */ /* 0x000fe20007ffe0ff */
[----:B------:R-:W-:Y:S01]  /*0cb0*/  STL [R1+0x188], R64 ;  /* 0x0001884001007387 */ /* 0x000fe20000100800 */
[----:B0-----:R-:W-:-:S04]  /*0cc0*/  IMAD.WIDE.U32 R10, R238, 0x20, R22 ;  /* 0x00000020ee0a7825 */ /* 0x001fc800078e0016 */
[--C-:B------:R-:W-:Y:S01]  /*0cd0*/  IMAD.WIDE.U32 R20, R9, 0x20, R22.reuse ;  /* 0x0000002009147825 */ /* 0x100fe200078e0016 */
[----:B------:R-:W3:Y:S04]  /*0ce0*/  LDG.E.128 R200, desc[UR6][R10.64] ;  /* 0x000000060ac87981 */ /* 0x000ee8000c1e1d00 */
[----:B------:R0:W2:Y:S04]  /*0cf0*/  LDG.E.128 R204, desc[UR6][R10.64+0x10] ;  /* 0x000010060acc7981 */ /* 0x0000a8000c1e1d00 */
[----:B------:R-:W2:Y:S04]  /*0d00*/  LDG.E.128 R212, desc[UR6][R20.64+0x10] ;  /* 0x0000100614d47981 */ /* 0x000ea8000c1e1d00 */
[----:B------:R1:W2:Y:S01]  /*0d10*/  LDG.E.128 R208, desc[UR6][R20.64] ;  /* 0x0000000614d07981 */ /* 0x0002a2000c1e1d00 */
[----:B0-----:R-:W-:-:S05]  /*0d20*/  IMAD.WIDE.U32 R10, R6, 0x20, R22 ;  /* 0x00000020060a7825 */ /* 0x001fca00078e0016 */
[----:B------:R-:W2:Y:S01]  /*0d30*/  LDG.E.128 R216, desc[UR6][R10.64] ;  /* 0x000000060ad87981 */ /* 0x000ea2000c1e1d00 */
[----:B-1----:R-:W-:-:S03]  /*0d40*/  IMAD.WIDE.U32 R20, R0, 0x20, R22 ;  /* 0x0000002000147825 */ /* 0x002fc600078e0016 */
[----:B------:R0:W2:Y:S04]  /*0d50*/  LDG.E.128 R220, desc[UR6][R10.64+0x10] ;  /* 0x000010060adc7981 */ /* 0x0000a8000c1e1d00 */
[----:B------:R-:W2:Y:S04]  /*0d60*/  LDG.E.128 R224, desc[UR6][R20.64] ;  /* 0x0000000614e07981 */ /* 0x000ea8000c1e1d00 */
[----:B------:R-:W2:Y:S01]  /*0d70*/  LDG.E.128 R228, desc[UR6][R20.64+0x10] ;  /* 0x0000100614e47981 */ /* 0x000ea2000c1e1d00 */
[----:B0-----:R-:W-:-:S05]  /*0d80*/  IADD3 R10, PT, PT, R7, 0x20, RZ ;  /* 0x00000020070a7810 */ /* 0x001fca0007ffe0ff */
[----:B------:R-:W-:-:S05]  /*0d90*/  IMAD.WIDE.U32 R10, R10, 0x10, R188 ;  /* 0x000000100a0a7825 */ /* 0x000fca00078e00bc */
[----:B------:R0:W2:Y:S02]  /*0da0*/  LDG.E.128 R192, desc[UR6][R10.64] ;  /* 0x000000060ac07981 */ /* 0x0000a4000c1e1d00 */
[--C-:B0-----:R-:W-:Y:S01]  /*0db0*/  IMAD.WIDE.U32 R10, R8, 0x10, R188.reuse ;  /* 0x00000010080a7825 */ /* 0x101fe200078e00bc */
[C---:B------:R-:W-:Y:S02]  /*0dc0*/  IADD3 R8, PT, PT, R7.reuse, 0x60, RZ ;  /* 0x0000006007087810 */ /* 0x040fe40007ffe0ff */
[----:B------:R-:W-:Y:S02]  /*0dd0*/  IADD3 R7, PT, PT, R7, 0x80, RZ ;  /* 0x0000008007077810 */ /* 0x000fe40007ffe0ff */
[----:B------:R0:W2:Y:S02]  /*0de0*/  LDG.E.128 R20, desc[UR6][R10.64] ;  /* 0x000000060a147981 */ /* 0x0000a4000c1e1d00 */
[----:B0-----:R-:W-:-:S05]  /*0df0*/  IMAD.WIDE.U32 R10, R8, 0x10, R188 ;  /* 0x00000010080a7825 */ /* 0x001fca00078e00bc */
[----:B------:R0:W2:Y:S01]  /*0e00*/  LDG.E.128 R184, desc[UR6][R10.64] ;  /* 0x000000060ab87981 */ /* 0x0000a2000c1e1d00 */
[----:B------:R-:W-:Y:S01]  /*0e10*/  MOV R8, UR19 ;  /* 0x0000001300087c02 */ /* 0x000fe20008000f00 */
[----:B0-----:R-:W-:Y:S01]  /*0e20*/  IMAD.WIDE.U32 R10, R7, 0x10, R188 ;  /* 0x00000010070a7825 */ /* 0x001fe200078e00bc */
[----:B------:R-:W-:-:S04]  /*0e30*/  MOV R7, UR18 ;  /* 0x0000001200077c02 */ /* 0x000fc80008000f00 */
[----:B------:R-:W-:Y:S01]  /*0e40*/  ISETP.NE.U32.AND P0, PT, R7, RZ, PT ;  /* 0x000000ff0700720c */ /* 0x000fe20003f05070 */
[----:B------:R0:W2:Y:S03]  /*0e50*/  LDG.E.128 R188, desc[UR6][R10.64] ;  /* 0x000000060abc7981 */ /* 0x0000a6000c1e1d00 */
[----:B------:R-:W-:-:S13]  /*0e60*/  ISETP.NE.AND.EX P0, PT, R8, RZ, PT, P0 ;  /* 0x000000ff0800720c */ /* 0x000fda0003f05300 */
[----:B0-----:R-:W0:Y:S08]  /*0e70*/  @P0 LDC.64 R10, c[0x0][0x438] ;  /* 0x00010e00ff0a0b82 */ /* 0x001e300000000a00 */
[----:B------:R-:W1:Y:S08]  /*0e80*/  @P0 LDC.64 R234, c[0x0][0x438] ;  /* 0x00010e00ffea0b82 */ /* 0x000e700000000a00 */
[----:B------:R-:W1:Y:S01]  /*0e90*/  @P0 LDC.64 R236, c[0x0][0x438] ;  /* 0x00010e00ffec0b82 */ /* 0x000e620000000a00 */
[----:B0-----:R-:W-:-:S07]  /*0ea0*/  @P0 IMAD.WIDE.U32 R10, R232, 0x20, R10 ;  /* 0x00000020e80a0825 */ /* 0x001fce00078e000a */
[----:B------:R-:W0:Y:S01]  /*0eb0*/  @P0 LDC.64 R232, c[0x0][0x438] ;  /* 0x00010e00ffe80b82 */ /* 0x000e220000000a00 */
[----:B------:R-:W5:Y:S04]  /*0ec0*/  @P0 LDG.E.128 R60, desc[UR6][R10.64] ;  /* 0x000000060a3c0981 */ /* 0x000f68000c1e1d00 */
[----:B------:R1:W5:Y:S03]  /*0ed0*/  @P0 LDG.E.128 R56, desc[UR6][R10.64+0x10] ;  /* 0x000010060a380981 */ /* 0x000366000c1e1d00 */
[----:B-1----:R-:W1:Y:S02]  /*0ee0*/  @P0 LDC.64 R10, c[0x0][0x438] ;  /* 0x00010e00ff0a0b82 */ /* 0x002e640000000a00 */
[----:B-1----:R-:W-:Y:S01]  /*0ef0*/  @P0 IMAD.WIDE.U32 R10, R6, 0x20, R10 ;  /* 0x00000020060a0825 */ /* 0x002fe200078e000a */
[----:B----4-:R-:W-:-:S03]  /*0f00*/  FSEL R5, R5, RZ, !P1 ;  /* 0x000000ff05057208 */ /* 0x010fc60004800000 */
[----:B------:R-:W-:Y:S01]  /*0f10*/  @P0 IMAD.WIDE.U32 R234, R9, 0x20, R234 ;  /* 0x0000002009ea0825 */ /* 0x000fe200078e00ea */
[----:B------:R-:W5:Y:S03]  /*0f20*/  @P0 LDG.E.128 R36, desc[UR6][R10.64] ;  /* 0x000000060a240981 */ /* 0x000f66000c1e1d00 */
[----:B0-----:R-:W-:Y:S01]  /*0f30*/  @P0 IMAD.WIDE.U32 R232, R0, 0x20, R232 ;  /* 0x0000002000e80825 */ /* 0x001fe200078e00e8 */
[----:B------:R-:W5:Y:S04]  /*0f40*/  @P0 LDG.E.128 R44, desc[UR6][R234.64] ;  /* 0x00000006ea2c0981 */ /* 0x000f68000c1e1d00 */
[----:B------:R0:W5:Y:S04]  /*0f50*/  @P0 LDG.E.128 R40, desc[UR6][R234.64+0x10] ;  /* 0x00001006ea280981 */ /* 0x000168000c1e1d00 */
[----:B------:R-:W5:Y:S04]  /*0f60*/  @P0 LDG.E.128 R28, desc[UR6][R232.64] ;  /* 0x00000006e81c0981 */ /* 0x000f68000c1e1d00 */
[----:B------:R1:W5:Y:S01]  /*0f70*/  @P0 LDG.E.128 R24, desc[UR6][R232.64+0x10] ;  /* 0x00001006e8180981 */ /* 0x000362000c1e1d00 */
[----:B------:R-:W-:-:S03]  /*0f80*/  @P0 IMAD.WIDE.U32 R236, R238, 0x20, R236 ;  /* 0x00000020eeec0825 */ /* 0x000fc600078e00ec */
[----:B------:R-:W5:Y:S01]  /*0f90*/  @P0 LDG.E.128 R32, desc[UR6][R10.64+0x10] ;  /* 0x000010060a200981 */ /* 0x000f62000c1e1d00 */
[C---:B---3--:R-:W-:Y:S01]  /*0fa0*/  FADD.FTZ R244, -R5.reuse, R202 ;  /* 0x000000ca05f47221 */ /* 0x048fe20000010100 */
[C---:B------:R-:W-:Y:S01]  /*0fb0*/  FADD.FTZ R241, -R5.reuse, R201 ;  /* 0x000000c905f17221 */ /* 0x040fe20000010100 */
[C---:B------:R-:W-:Y:S01]  /*0fc0*/  FADD.FTZ R245, -R5.reuse, R203 ;  /* 0x000000cb05f57221 */ /* 0x040fe20000010100 */
[C---:B--2---:R-:W-:Y:S01]  /*0fd0*/  FADD.FTZ R247, -R5.reuse, R205 ;  /* 0x000000cd05f77221 */ /* 0x044fe20000010100 */
[C---:B------:R-:W-:Y:S01]  /*0fe0*/  FADD.FTZ R71, -R5.reuse, R212 ;  /* 0x000000d405477221 */ /* 0x040fe20000010100 */
[C---:B------:R-:W-:Y:S01]  /*0ff0*/  FADD.FTZ R72, -R5.reuse, R211 ;  /* 0x000000d305487221 */ /* 0x040fe20000010100 */
[C---:B------:R-:W-:Y:S01]  /*1000*/  FADD.FTZ R246, -R5.reuse, R213 ;  /* 0x000000d505f67221 */ /* 0x040fe20000010100 */
[C---:B------:R-:W-:Y:S01]  /*1010*/  FADD.FTZ R201, -R5.reuse, R215 ;  /* 0x000000d705c97221 */ /* 0x040fe20000010100 */
[C---:B------:R-:W-:Y:S01]  /*1020*/  FADD.FTZ R250, -R5.reuse, R208 ;  /* 0x000000d005fa7221 */ /* 0x040fe20000010100 */
[C---:B------:R-:W-:Y:S01]  /*1030*/  FADD.FTZ R251, -R5.reuse, R209 ;  /* 0x000000d105fb7221 */ /* 0x040fe20000010100 */
[----:B------:R-:W-:Y:S01]  /*1040*/  MOV R215, R72 ;  /* 0x0000004800d77202 */ /* 0x000fe20000000f00 */
[C---:B------:R-:W-:Y:S01]  /*1050*/  FADD.FTZ R67, -R5.reuse, R218 ;  /* 0x000000da05437221 */ /* 0x040fe20000010100 */
[C---:B------:R-:W-:Y:S01]  /*1060*/  FADD.FTZ R202, -R5.reuse, R216 ;  /* 0x000000d805ca7221 */ /* 0x040fe20000010100 */
[----:B------:R-:W-:Y:S01]  /*1070*/  MOV R216, R71 ;  /* 0x0000004700d87202 */ /* 0x000fe20000000f00 */
[C---:B------:R-:W-:Y:S01]  /*1080*/  FADD.FTZ R6, -R5.reuse, R217 ;  /* 0x000000d905067221 */ /* 0x040fe20000010100 */
[C---:B------:R-:W-:Y:S01]  /*1090*/  FADD.FTZ R71, -R5.reuse, R220 ;  /* 0x000000dc05477221 */ /* 0x040fe20000010100 */
[C---:B------:R-:W-:Y:S01]  /*10a0*/  FADD.FTZ R72, -R5.reuse, R221 ;  /* 0x000000dd05487221 */ /* 0x040fe20000010100 */
[----:B------:R-:W2:Y:S01]  /*10b0*/  LDL R220, [R1+0x184] ;  /* 0x0001840001dc7983 */ /* 0x000ea20000100800 */
[C---:B------:R-:W-:Y:S01]  /*10c0*/  FADD.FTZ R208, -R5.reuse, R223 ;  /* 0x000000df05d07221 */ /* 0x040fe20000010100 */
[C---:B------:R-:W-:Y:S01]  /*10d0*/  FADD.FTZ R218, -R5.reuse, R222 ;  /* 0x000000de05da7221 */ /* 0x040fe20000010100 */
[C---:B------:R-:W-:Y:S01]  /*10e0*/  FADD.FTZ R223, -R5.reuse, R226 ;  /* 0x000000e205df7221 */ /* 0x040fe20000010100 */
[----:B------:R-:W3:Y:S01]  /*10f0*/  LDL.LU R221, [R1+0x54] ;  /* 0x0000540001dd7983 */ /* 0x000ee20000300800 */
[----:B------:R-:W-:Y:S01]  /*1100*/  MOV R209, R247 ;  /* 0x000000f700d17202 */ /* 0x000fe20000000f00 */
[C---:B------:R-:W-:Y:S01]  /*1110*/  FADD.FTZ R222, -R5.reuse, R227 ;  /* 0x000000e305de7221 */ /* 0x040fe20000010100 */
[C---:B------:R-:W-:Y:S01]  /*1120*/  FADD.FTZ R249, -R5.reuse, R207 ;  /* 0x000000cf05f97221 */ /* 0x040fe20000010100 */
[----:B------:R-:W4:Y:S01]  /*1130*/  LDL R226, [R1+0x180] ;  /* 0x0001800001e27983 */ /* 0x000f220000100800 */
[----:B------:R-:W-:Y:S01]  /*1140*/  MOV R217, R246 ;  /* 0x000000f600d97202 */ /* 0x000fe20000000f00 */
[C---:B------:R-:W-:Y:S01]  /*1150*/  FADD.FTZ R247, -R5.reuse, R228 ;  /* 0x000000e405f77221 */ /* 0x040fe20000010100 */
[C---:B------:R-:W-:Y:S01]  /*1160*/  FADD.FTZ R248, -R5.reuse, R206 ;  /* 0x000000ce05f87221 */ /* 0x040fe20000010100 */
[----:B------:R-:W2:Y:S01]  /*1170*/  LDL.LU R227, [R1+0x50] ;  /* 0x0000500001e37983 */ /* 0x000ea20000300800 */
[----:B------:R-:W-:Y:S01]  /*1180*/  MOV R207, R245 ;  /* 0x000000f500cf7202 */ /* 0x000fe20000000f00 */
[C---:B------:R-:W-:Y:S01]  /*1190*/  FADD.FTZ R246, -R5.reuse, R229 ;  /* 0x000000e505f67221 */ /* 0x040fe20000010100 */
[----:B------:R-:W-:Y:S01]  /*11a0*/  MOV R206, R244 ;  /* 0x000000f400ce7202 */ /* 0x000fe20000000f00 */
[----:B------:R-:W4:Y:S01]  /*11b0*/  LDL R228, [R1+0x17c] ;  /* 0x00017c0001e47983 */ /* 0x000f220000100800 */
[C---:B------:R-:W-:Y:S01]  /*11c0*/  FADD.FTZ R245, -R5.reuse, R230 ;  /* 0x000000e605f57221 */ /* 0x040fe20000010100 */
[----:B------:R-:W-:-:S02]  /*11d0*/  FADD.FTZ R244, -R5, R231 ;  /* 0x000000e705f47221 */ /* 0x000fc40000010100 */
[----:B------:R-:W4:Y:S04]  /*11e0*/  LDL.LU R229, [R1+0x4c] ;  /* 0x00004c0001e57983 */ /* 0x000f280000300800 */
[----:B------:R-:W4:Y:S04]  /*11f0*/  LDL R230, [R1+0x178] ;  /* 0x0001780001e67983 */ /* 0x000f280000100800 */
[----:B------:R-:W4:Y:S01]  /*1200*/  LDL.LU R231, [R1+0x48] ;  /* 0x0000480001e77983 */ /* 0x000f220000300800 */
[--C-:B0-----:R-:W-:Y:S02]  /*1210*/  HADD2.F32 R235, -RZ, R12.reuse.H0_H0 ;  /* 0x2000000cffeb7230 */ /* 0x101fe40000004100 */
[----:B------:R-:W-:-:S02]  /*1220*/  HADD2.F32 R234, -RZ, R12.H1_H1 ;  /* 0x3000000cffea7230 */ /* 0x000fc40000004100 */
[--C-:B-1----:R-:W-:Y:S02]  /*1230*/  HADD2.F32 R232, -RZ, R13.reuse.H0_H0 ;  /* 0x2000000dffe87230 */ /* 0x102fe40000004100 */
[----:B------:R-:W-:Y:S02]  /*1240*/  HADD2.F32 R233, -RZ, R13.H1_H1 ;  /* 0x3000000dffe97230 */ /* 0x000fe40000004100 */
[C---:B------:R-:W-:Y:S01]  /*1250*/  FADD.FTZ R198, -R5.reuse, R198 ;  /* 0x000000c605c67221 */ /* 0x040fe20000010100 */
[C---:B------:R-:W-:Y:S01]  /*1260*/  FADD.FTZ R196, -R5.reuse, R196 ;  /* 0x000000c405c47221 */ /* 0x040fe20000010100 */
[C---:B------:R-:W-:Y:S01]  /*1270*/  FADD.FTZ R239, -R5.reuse, R200 ;  /* 0x000000c805ef7221 */ /* 0x040fe20000010100 */
[C---:B------:R-:W-:Y:S01]  /*1280*/  FADD.FTZ R243, -R5.reuse, R19 ;  /* 0x0000001305f37221 */ /* 0x040fe20000010100 */
[C---:B------:R-:W-:Y:S01]  /*1290*/  FADD.FTZ R200, -R5.reuse, R214 ;  /* 0x000000d605c87221 */ /* 0x040fe20000010100 */
[----:B------:R-:W-:Y:S01]  /*12a0*/  MOV R205, R241 ;  /* 0x000000f100cd7202 */ /* 0x000fe20000000f00 */
[----:B------:R-:W5:Y:S01]  /*12b0*/  @P0 LDG.E.128 R52, desc[UR6][R236.64] ;  /* 0x00000006ec340981 */ /* 0x000f62000c1e1d00 */
[----:B------:R-:W-:Y:S01]  /*12c0*/  FADD.FTZ R70, -R5, R219 ;  /* 0x000000db05467221 */ /* 0x000fe20000010100 */
[--C-:B------:R-:W-:Y:S01]  /*12d0*/  HADD2.F32 R19, -RZ, R194.reuse.H0_H0 ;  /* 0x200000c2ff137230 */ /* 0x100fe20000004100 */
[----:B------:R-:W-:Y:S01]  /*12e0*/  MOV R219, R6 ;  /* 0x0000000600db7202 */ /* 0x000fe20000000f00 */
[----:B------:R0:W5:Y:S01]  /*12f0*/  @P0 LDG.E.128 R48, desc[UR6][R236.64+0x10] ;  /* 0x00001006ec300981 */ /* 0x000162000c1e1d00 */
[----:B------:R-:W-:-:S02]  /*1300*/  HADD2.F32 R241, -RZ, R194.H1_H1 ;  /* 0x300000c2fff17230 */ /* 0x000fc40000004100 */
[C---:B-----5:R-:W-:Y:S01]  /*1310*/  FMUL.FTZ R194, R4.reuse, R198 ;  /* 0x000000c604c27220 */ /* 0x060fe20000410000 */
[C---:B------:R-:W-:Y:S01]  /*1320*/  FADD.FTZ R197, -R5.reuse, R197 ;  /* 0x000000c505c57221 */ /* 0x040fe20000010100 */
[C---:B------:R-:W-:Y:S01]  /*1330*/  FADD.FTZ R199, -R5.reuse, R199 ;  /* 0x000000c705c77221 */ /* 0x040fe20000010100 */
[C---:B------:R-:W-:Y:S01]  /*1340*/  FADD.FTZ R240, -R5.reuse, R17 ;  /* 0x0000001105f07221 */ /* 0x040fe20000010100 */
[C---:B------:R-:W-:Y:S01]  /*1350*/  FADD.FTZ R242, -R5.reuse, R18 ;  /* 0x0000001205f27221 */ /* 0x040fe20000010100 */
[----:B------:R-:W-:Y:S01]  /*1360*/  FADD.FTZ R203, -R5, R204 ;  /* 0x000000cc05cb7221 */ /* 0x000fe20000010100 */
[----:B------:R-:W-:Y:S01]  /*1370*/  MOV R213, R251 ;  /* 0x000000fb00d57202 */ /* 0x000fe20000000f00 */
[--C-:B0-----:R-:W-:Y:S02]  /*1380*/  HADD2.F32 R236, -RZ, R192.reuse.H0_H0 ;  /* 0x200000c0ffec7230 */ /* 0x101fe40000004100 */
[----:B------:R-:W-:Y:S02]  /*1390*/  HADD2.F32 R237, -RZ, R192.H1_H1 ;  /* 0x300000c0ffed7230 */ /* 0x000fe40000004100 */
[----:B------:R-:W-:Y:S01]  /*13a0*/  FMUL.FTZ R192, R4, R196 ;  /* 0x000000c404c07220 */ /* 0x000fe20000410000 */
[----:B------:R-:W-:Y:S01]  /*13b0*/  MOV R212, R250 ;  /* 0x000000fa00d47202 */ /* 0x000fe20000000f00 */
[--C-:B------:R-:W-:Y:S01]  /*13c0*/  HADD2.F32 R17, -RZ, R14.reuse.H0_H0 ;  /* 0x2000000eff117230 */ /* 0x100fe20000004100 */
[----:B------:R-:W-:Y:S01]  /*13d0*/  MOV R204, R239 ;  /* 0x000000ef00cc7202 */ /* 0x000fe20000000f00 */
[----:B------:R-:W-:-:S02]  /*13e0*/  HADD2.F32 R18, -RZ, R14.H1_H1 ;  /* 0x3000000eff127230 */ /* 0x000fc40000004100 */
[--C-:B------:R-:W-:Y:S02]  /*13f0*/  HADD2.F32 R251, -RZ, R188.reuse.H0_H0 ;  /* 0x200000bcfffb7230 */ /* 0x100fe40000004100 */
[----:B------:R-:W-:Y:S02]  /*1400*/  HADD2.F32 R250, -RZ, R188.H1_H1 ;  /* 0x300000bcfffa7230 */ /* 0x000fe40000004100 */
[--C-:B------:R-:W-:Y:S02]  /*1410*/  HADD2.F32 R238, -RZ, R193.reuse.H0_H0 ;  /* 0x200000c1ffee7230 */ /* 0x100fe40000004100 */
[----:B------:R-:W-:Y:S02]  /*1420*/  HADD2.F32 R239, -RZ, R193.H1_H1 ;  /* 0x300000c1ffef7230 */ /* 0x000fe40000004100 */
[----:B------:R-:W-:Y:S01]  /*1430*/  FMUL.FTZ R193, R4, R197 ;  /* 0x000000c504c17220 */ /* 0x000fe20000410000 */
[--C-:B------:R-:W-:Y:S02]  /*1440*/  HADD2.F32 R14, -RZ, R195.reuse.H0_H0 ;  /* 0x200000c3ff0e7230 */ /* 0x100fe40000004100 */
[----:B------:R-:W-:-:S02]  /*1450*/  HADD2.F32 R13, -RZ, R195.H1_H1 ;  /* 0x300000c3ff0d7230 */ /* 0x000fc40000004100 */
[----:B------:R-:W-:Y:S01]  /*1460*/  FMUL.FTZ R195, R4, R199 ;  /* 0x000000c704c37220 */ /* 0x000fe20000410000 */
[----:B---3--:R-:W-:Y:S01]  /*1470*/  FADD.FTZ R221, R221, R233 ;  /* 0x000000e9dddd7221 */ /* 0x008fe20000010000 */
[----:B--2---:R-:W-:Y:S01]  /*1480*/  FADD.FTZ R227, R227, R232 ;  /* 0x000000e8e3e37221 */ /* 0x004fe20000010000 */
[----:B----4-:R-:W-:Y:S01]  /*1490*/  FMUL.FTZ R198, R226, R232 ;  /* 0x000000e8e2c67220 */ /* 0x010fe20000410000 */
[----:B------:R-:W-:Y:S01]  /*14a0*/  FADD.FTZ R229, R229, R234 ;  /* 0x000000eae5e57221 */ /* 0x000fe20000010000 */
[----:B------:R-:W-:Y:S01]  /*14b0*/  FADD.FTZ R231, R231, R235 ;  /* 0x000000ebe7e77221 */ /* 0x000fe20000010000 */
[----:B------:R-:W-:Y:S01]  /*14c0*/  FMUL.FTZ R196, R230, R235 ;  /* 0x000000ebe6c47220 */ /* 0x000fe20000410000 */
[----:B------:R-:W-:-:S03]  /*14d0*/  MOV R226, R218 ;  /* 0x000000da00e27202 */ /* 0x000fc60000000f00 */
[----:B------:R-:W-:Y:S01]  /*14e0*/  STL [R1+0x48], R231 ;  /* 0x000048e701007387 */ /* 0x000fe20000100800 */
[----:B------:R-:W-:-:S03]  /*14f0*/  MOV R218, R200 ;  /* 0x000000c800da7202 */ /* 0x000fc60000000f00 */
[----:B------:R-:W-:Y:S04]  /*1500*/  STL [R1+0x4c], R229 ;  /* 0x00004ce501007387 */ /* 0x000fe80000100800 */
[----:B------:R-:W-:Y:S04]  /*1510*/  STL [R1+0x50], R227 ;  /* 0x000050e301007387 */ /* 0x000fe80000100800 */
[----:B------:R0:W-:Y:S01]  /*1520*/  STL [R1+0x54], R221 ;  /* 0x000054dd01007387 */ /* 0x0001e20000100800 */
[----:B------:R-:W-:-:S03]  /*1530*/  FMUL.FTZ R197, R228, R234 ;  /* 0x000000eae4c57220 */ /* 0x000fc60000410000 */
[----:B------:R-:W2:Y:S01]  /*1540*/  LDL.LU R230, [R1+0x58] ;  /* 0x0000580001e67983 */ /* 0x000ea20000300800 */
[----:B------:R-:W-:-:S03]  /*1550*/  FMUL.FTZ R199, R220, R233 ;  /* 0x000000e9dcc77220 */ /* 0x000fc60000410000 */
[----:B------:R-:W3:Y:S01]  /*1560*/  LDL R188, [R1+0x174] ;  /* 0x0001740001bc7983 */ /* 0x000ee20000100800 */
[----:B0-----:R-:W-:-:S03]  /*1570*/  MOV R221, R219 ;  /* 0x000000db00dd7202 */ /* 0x001fc60000000f00 */
[----:B------:R-:W4:Y:S01]  /*1580*/  LDL R200, [R1+0x168] ;  /* 0x0001680001c87983 */ /* 0x000f220000100800 */
[----:B------:R-:W-:-:S03]  /*1590*/  MOV R219, R201 ;  /* 0x000000c900db7202 */ /* 0x000fc60000000f00 */
[----:B------:R-:W3:Y:S01]  /*15a0*/  LDL.LU R229, [R1+0x5c] ;  /* 0x00005c0001e57983 */ /* 0x000ee20000300800 */
[----:B------:R-:W-:Y:S02]  /*15b0*/  MOV R227, R208 ;  /* 0x000000d000e37202 */ /* 0x000fe40000000f00 */
[----:B------:R-:W-:Y:S01]  /*15c0*/  MOV R220, R202 ;  /* 0x000000ca00dc7202 */ /* 0x000fe20000000f00 */
[----:B------:R-:W4:Y:S01]  /*15d0*/  LDL R201, [R1+0x16c] ;  /* 0x00016c0001c97983 */ /* 0x000f220000100800 */
[----:B------:R-:W-:-:S03]  /*15e0*/  MOV R208, R203 ;  /* 0x000000cb00d07202 */ /* 0x000fc60000000f00 */
[----:B------:R-:W4:Y:S04]  /*15f0*/  LDL.LU R228, [R1+0x60] ;  /* 0x0000600001e47983 */ /* 0x000f280000300800 */
[----:B------:R-:W4:Y:S04]  /*1600*/  LDL R202, [R1+0x170] ;  /* 0x0001700001ca7983 */ /* 0x000f280000100800 */
[----:B------:R-:W4:Y:S01]  /*1610*/  LDL.LU R203, [R1+0x64] ;  /* 0x0000640001cb7983 */ /* 0x000f220000300800 */
[----:B------:R-:W-:Y:S01]  /*1620*/  FADD.FTZ R0, -R5, R16 ;  /* 0x0000001005007221 */ /* 0x000fe20000010100 */
[----:B------:R-:W-:-:S02]  /*1630*/  HADD2.F32 R16, -RZ, R15.H0_H0 ;  /* 0x2000000fff107230 */ /* 0x000fc40000004100 */
[----:B------:R-:W-:Y:S02]  /*1640*/  HADD2.F32 R15, -RZ, R15.H1_H1 ;  /* 0x3000000fff0f7230 */ /* 0x000fe40000004100 */
[C---:B------:R-:W-:Y:S01]  /*1650*/  FADD.FTZ R225, -R5.reuse, R225 ;  /* 0x000000e105e17221 */ /* 0x040fe20000010100 */
[----:B------:R-:W-:Y:S01]  /*1660*/  FADD.FTZ R224, -R5, R224 ;  /* 0x000000e005e07221 */ /* 0x000fe20000010100 */
[----:B------:R-:W-:Y:S01]  /*1670*/  FFMA.FTZ R108, R192, R17, R108 ;  /* 0x00000011c06c7223 */ /* 0x000fe2000001006c */
[----:B------:R-:W-:Y:S01]  /*1680*/  FFMA.FTZ R111, R195, R15, R111 ;  /* 0x0000000fc36f7223 */ /* 0x000fe2000001006f */
[----:B------:R-:W-:Y:S01]  /*1690*/  MOV R231, R222 ;  /* 0x000000de00e77202 */ /* 0x000fe20000000f00 */
[----:B------:R-:W-:Y:S01]  /*16a0*/  FMUL.FTZ R222, R4, R67 ;  /* 0x0000004304de7220 */ /* 0x000fe20000410000 */
[----:B------:R-:W-:Y:S01]  /*16b0*/  FFMA.FTZ R109, R193, R18, R109 ;  /* 0x00000012c16d7223 */ /* 0x000fe2000001006d */
[----:B------:R-:W-:Y:S01]  /*16c0*/  FFMA.FTZ R110, R194, R16, R110 ;  /* 0x00000010c26e7223 */ /* 0x000fe2000001006e */
[----:B--2---:R-:W-:-:S05]  /*16d0*/  FADD.FTZ R230, R230, R17 ;  /* 0x00000011e6e67221 */ /* 0x004fca0000010000 */
[----:B------:R-:W-:Y:S01]  /*16e0*/  STL [R1+0x58], R230 ;  /* 0x000058e601007387 */ /* 0x000fe20000100800 */
[----:B---3--:R-:W-:Y:S01]  /*16f0*/  FADD.FTZ R229, R229, R18 ;  /* 0x00000012e5e57221 */ /* 0x008fe20000010000 */
[----:B----4-:R-:W-:-:S04]  /*1700*/  FADD.FTZ R228, R228, R16 ;  /* 0x00000010e4e47221 */ /* 0x010fc80000010000 */
[----:B------:R0:W-:Y:S01]  /*1710*/  STL [R1+0x5c], R229 ;  /* 0x00005ce501007387 */ /* 0x0001e20000100800 */
[----:B------:R-:W-:-:S03]  /*1720*/  FADD.FTZ R203, R203, R15 ;  /* 0x0000000fcbcb7221 */ /* 0x000fc60000010000 */
[----:B------:R1:W-:Y:S01]  /*1730*/  STL [R1+0x60], R228 ;  /* 0x000060e401007387 */ /* 0x0003e20000100800 */
[----:B------:R-:W-:Y:S01]  /*1740*/  FMUL.FTZ R200, R200, R17 ;  /* 0x00000011c8c87220 */ /* 0x000fe20000410000 */
[----:B0-----:R-:W-:Y:S02]  /*1750*/  MOV R229, R225 ;  /* 0x000000e100e57202 */ /* 0x001fe40000000f00 */
[----:B------:R0:W-:Y:S01]  /*1760*/  STL [R1+0x64], R203 ;  /* 0x000064cb01007387 */ /* 0x0001e20000100800 */
[C---:B------:R-:W-:Y:S01]  /*1770*/  FMUL.FTZ R225, R4.reuse, R72 ;  /* 0x0000004804e17220 */ /* 0x040fe20000410000 */
[----:B------:R-:W-:Y:S01]  /*1780*/  MOV R230, R223 ;  /* 0x000000df00e67202 */ /* 0x000fe20000000f00 */
[C---:B------:R-:W-:Y:S01]  /*1790*/  FMUL.FTZ R223, R4.reuse, R70 ;  /* 0x0000004604df7220 */ /* 0x040fe20000410000 */
[----:B-1----:R-:W-:Y:S01]  /*17a0*/  MOV R228, R224 ;  /* 0x000000e000e47202 */ /* 0x002fe20000000f00 */
[----:B------:R-:W-:Y:S01]  /*17b0*/  FMUL.FTZ R224, R4, R71 ;  /* 0x0000004704e07220 */ /* 0x000fe20000410000 */
[----:B0-----:R-:W-:-:S02]  /*17c0*/  FMUL.FTZ R203, R188, R15 ;  /* 0x0000000fbccb7220 */ /* 0x001fc40000410000 */
[----:B------:R-:W2:Y:S04]  /*17d0*/  LDL.LU R15, [R1+0x74] ;  /* 0x00007400010f7983 */ /* 0x000ea80000300800 */
[----:B------:R-:W3:Y:S01]  /*17e0*/  LDL R17, [R1+0x160] ;  /* 0x0001600001117983 */ /* 0x000ee20000100800 */
[----:B------:R-:W-:-:S03]  /*17f0*/  FMUL.FTZ R201, R201, R18 ;  /* 0x00000012c9c97220 */ /* 0x000fc60000410000 */
[----:B------:R-:W4:Y:S04]  /*1800*/  LDL.LU R72, [R1+0x68] ;  /* 0x0000680001487983 */ /* 0x000f280000300800 */
[----:B------:R-:W3:Y:S04]  /*1810*/  LDL R71, [R1+0x158] ;  /* 0x0001580001477983 */ /* 0x000ee80000100800 */
[----:B------:R-:W3:Y:S04]  /*1820*/  LDL.LU R70, [R1+0x6c] ;  /* 0x00006c0001467983 */ /* 0x000ee80000300800 */
[----:B------:R-:W3:Y:S04]  /*1830*/  LDL R67, [R1+0x15c] ;  /* 0x00015c0001437983 */ /* 0x000ee80000100800 */
[----:B------:R-:W3:Y:S01]  /*1840*/  LDL.LU R18, [R1+0x70] ;  /* 0x0000700001127983 */ /* 0x000ee20000300800 */
[----:B------:R-:W-:-:S03]  /*1850*/  FMUL.FTZ R202, R202, R16 ;  /* 0x00000010caca7220 */ /* 0x000fc60000410000 */
[----:B------:R-:W3:Y:S01]  /*1860*/  LDL R16, [R1+0x164] ;  /* 0x0001640001107983 */ /* 0x000ee20000100800 */
[----:B------:R-:W-:Y:S01]  /*1870*/  FADD.FTZ R252, -R5, R210 ;  /* 0x000000d205fc7221 */ /* 0x000fe20000010100 */
[--C-:B------:R-:W-:Y:S02]  /*1880*/  HADD2.F32 R68, -RZ, R190.reuse.H0_H0 ;  /* 0x200000beff447230 */ /* 0x100fe40000004100 */
[----:B------:R-:W-:Y:S02]  /*1890*/  HADD2.F32 R66, -RZ, R190.H1_H1 ;  /* 0x300000beff427230 */ /* 0x000fe40000004100 */
[C---:B------:R-:W-:Y:S01]  /*18a0*/  FMUL.FTZ R190, R4.reuse, R242 ;  /* 0x000000f204be7220 */ /* 0x040fe20000410000 */
[--C-:B------:R-:W-:Y:S01]  /*18b0*/  HADD2.F32 R65, -RZ, R191.reuse.H0_H0 ;  /* 0x200000bfff417230 */ /* 0x100fe20000004100 */
[----:B------:R-:W-:Y:S01]  /*18c0*/  MOV R214, R252 ;  /* 0x000000fc00d67202 */ /* 0x000fe20000000f00 */
[----:B------:R-:W-:Y:S02]  /*18d0*/  HADD2.F32 R64, -RZ, R191.H1_H1 ;  /* 0x300000bfff407230 */ /* 0x000fe40000004100 */
[----:B------:R-:W-:Y:S01]  /*18e0*/  FMUL.FTZ R191, R4, R243 ;  /* 0x000000f304bf7220 */ /* 0x000fe20000410000 */
[----:B------:R-:W-:-:S02]  /*18f0*/  HADD2.F32 R69, -RZ, R189.H0_H0 ;  /* 0x200000bdff457230 */ /* 0x000fc40000004100 */
[----:B------:R-:W-:Y:S01]  /*1900*/  FFMA.FTZ R106, R190, R232, R106 ;  /* 0x000000e8be6a7223 */ /* 0x000fe2000001006a */
[----:B------:R-:W-:Y:S02]  /*1910*/  HADD2.F32 R252, -RZ, R189.H1_H1 ;  /* 0x300000bdfffc7230 */ /* 0x000fe40000004100 */
[C---:B------:R-:W-:Y:S01]  /*1920*/  FMUL.FTZ R189, R4.reuse, R240 ;  /* 0x000000f004bd7220 */ /* 0x040fe20000410000 */
[C---:B------:R-:W-:Y:S01]  /*1930*/  FMUL.FTZ R232, R4.reuse, R247 ;  /* 0x000000f704e87220 */ /* 0x040fe20000410000 */
[----:B------:R-:W-:Y:S01]  /*1940*/  FFMA.FTZ R107, R191, R233, R107 ;  /* 0x000000e9bf6b7223 */ /* 0x000fe2000001006b */
[C---:B------:R-:W-:Y:S01]  /*1950*/  FMUL.FTZ R233, R4.reuse, R246 ;  /* 0x000000f604e97220 */ /* 0x040fe20000410000 */
[----:B------:R-:W-:-:S04]  /*1960*/  FMUL.FTZ R204, R4, R204 ;  /* 0x000000cc04cc7220 */ /* 0x000fc80000410000 */
[----:B------:R-:W-:Y:S01]  /*1970*/  FFMA.FTZ R112, R204, R236, R112 ;  /* 0x000000eccc707223 */ /* 0x000fe20000010070 */
[C---:B------:R-:W-:Y:S01]  /*1980*/  FMUL.FTZ R0, R4.reuse, R0 ;  /* 0x0000000004007220 */ /* 0x040fe20000410000 */
[----:B------:R-:W-:Y:S01]  /*1990*/  FFMA.FTZ R105, R189, R234, R105 ;  /* 0x000000eabd697223 */ /* 0x000fe20000010069 */
[C---:B------:R-:W-:Y:S01]  /*19a0*/  FMUL.FTZ R234, R4.reuse, R245 ;  /* 0x000000f504ea7220 */ /* 0x040fe20000410000 */
[----:B------:R-:W-:Y:S01]  /*19b0*/  FMUL.FTZ R205, R4, R205 ;  /* 0x000000cd04cd7220 */ /* 0x000fe20000410000 */
[----:B------:R-:W-:Y:S01]  /*19c0*/  FFMA.FTZ R104, R0, R235, R104 ;  /* 0x000000eb00687223 */ /* 0x000fe20000010068 */
[C---:B------:R-:W-:Y:S01]  /*19d0*/  FMUL.FTZ R235, R4.reuse, R244 ;  /* 0x000000f404eb7220 */ /* 0x040fe20000410000 */
[----:B------:R-:W-:Y:S01]  /*19e0*/  FMUL.FTZ R206, R4, R206 ;  /* 0x000000ce04ce7220 */ /* 0x000fe20000410000 */
[----:B------:R-:W-:-:S03]  /*19f0*/  FFMA.FTZ R113, R205, R237, R113 ;  /* 0x000000edcd717223 */ /* 0x000fc60000010071 */
[----:B------:R-:W-:Y:S01]  /*1a00*/  FFMA.FTZ R114, R206, R238, R114 ;  /* 0x000000eece727223 */ /* 0x000fe20000010072 */
[----:B------:R-:W-:-:S04]  /*1a10*/  FMUL.FTZ R207, R4, R207 ;  /* 0x000000cf04cf7220 */ /* 0x000fc80000410000 */
[----:B------:R-:W-:Y:S01]  /*1a20*/  FFMA.FTZ R115, R207, R239, R115 ;  /* 0x000000efcf737223 */ /* 0x000fe20000010073 */
[----:B--2---:R-:W-:Y:S01]  /*1a30*/  FADD.FTZ R15, R15, R239 ;  /* 0x000000ef0f0f7221 */ /* 0x004fe20000010000 */
[----:B----4-:R-:W-:Y:S01]  /*1a40*/  FADD.FTZ R72, R72, R236 ;  /* 0x000000ec48487221 */ /* 0x010fe20000010000 */
[----:B---3--:R-:W-:-:S04]  /*1a50*/  FADD.FTZ R70, R70, R237 ;  /* 0x000000ed46467221 */ /* 0x008fc80000010000 */
[----:B------:R0:W-:Y:S01]  /*1a60*/  STL [R1+0x68], R72 ;  /* 0x0000684801007387 */ /* 0x0001e20000100800 */
[----:B------:R-:W-:-:S03]  /*1a70*/  FADD.FTZ R18, R18, R238 ;  /* 0x000000ee12127221 */ /* 0x000fc60000010000 */
[----:B------:R-:W-:Y:S04]  /*1a80*/  STL [R1+0x6c], R70 ;  /* 0x00006c4601007387 */ /* 0x000fe80000100800 */
[----:B------:R-:W-:Y:S04]  /*1a90*/  STL [R1+0x70], R18 ;  /* 0x0000701201007387 */ /* 0x000fe80000100800 */
[----:B0-----:R-:W2:Y:S04]  /*1aa0*/  LDL.LU R72, [R1+0x78] ;  /* 0x0000780001487983 */ /* 0x001ea80000300800 */
[----:B------:R-:W3:Y:S04]  /*1ab0*/  LDL R240, [R1+0x148] ;  /* 0x0001480001f07983 */ /* 0x000ee80000100800 */
[----:B------:R-:W4:Y:S04]  /*1ac0*/  LDL.LU R247, [R1+0x7c] ;  /* 0x00007c0001f77983 */ /* 0x000f280000300800 */
[----:B------:R0:W-:Y:S04]  /*1ad0*/  STL [R1+0x74], R15 ;  /* 0x0000740f01007387 */ /* 0x0001e80000100800 */
[----:B------:R-:W3:Y:S04]  /*1ae0*/  LDL R246, [R1+0x14c] ;  /* 0x00014c0001f67983 */ /* 0x000ee80000100800 */
[----:B------:R-:W3:Y:S01]  /*1af0*/  LDL.LU R242, [R1+0x80] ;  /* 0x0000800001f27983 */ /* 0x000ee20000300800 */
[----:B------:R-:W-:-:S03]  /*1b00*/  FMUL.FTZ R236, R71, R236 ;  /* 0x000000ec47ec7220 */ /* 0x000fc60000410000 */
[----:B0-----:R-:W3:Y:S04]  /*1b10*/  LDL R15, [R1+0x150] ;  /* 0x00015000010f7983 */ /* 0x001ee80000100800 */
[----:B------:R-:W3:Y:S04]  /*1b20*/  LDL R71, [R1+0x154] ;  /* 0x0001540001477983 */ /* 0x000ee80000100800 */
[----:B------:R-:W3:Y:S04]  /*1b30*/  LDL.LU R243, [R1+0x84] ;  /* 0x0000840001f37983 */ /* 0x000ee80000300800 */
[----:B------:R-:W3:Y:S01]  /*1b40*/  LDL.LU R245, [R1+0x88] ;  /* 0x0000880001f57983 */ /* 0x000ee20000300800 */
[----:B------:R-:W-:-:S03]  /*1b50*/  FMUL.FTZ R237, R67, R237 ;  /* 0x000000ed43ed7220 */ /* 0x000fc60000410000 */
[----:B------:R-:W3:Y:S04]  /*1b60*/  LDL R244, [R1+0x138] ;  /* 0x0001380001f47983 */ /* 0x000ee80000100800 */
[----:B------:R-:W3:Y:S01]  /*1b70*/  LDL.LU R188, [R1+0x8c] ;  /* 0x00008c0001bc7983 */ /* 0x000ee20000300800 */
[----:B------:R-:W-:-:S03]  /*1b80*/  FMUL.FTZ R238, R17, R238 ;  /* 0x000000ee11ee7220 */ /* 0x000fc60000410000 */
[----:B------:R-:W3:Y:S04]  /*1b90*/  LDL R70, [R1+0x13c] ;  /* 0x00013c0001467983 */ /* 0x000ee80000100800 */
[----:B------:R-:W3:Y:S04]  /*1ba0*/  LDL.LU R67, [R1+0x90] ;  /* 0x0000900001437983 */ /* 0x000ee80000300800 */
[----:B------:R-:W3:Y:S04]  /*1bb0*/  LDL R18, [R1+0x140] ;  /* 0x0001400001127983 */ /* 0x000ee80000100800 */
[----:B------:R-:W3:Y:S01]  /*1bc0*/  LDL.LU R17, [R1+0x94] ;  /* 0x0000940001117983 */ /* 0x000ee20000300800 */
[----:B------:R-:W-:-:S03]  /*1bd0*/  FMUL.FTZ R239, R16, R239 ;  /* 0x000000ef10ef7220 */ /* 0x000fc60000410000 */
[----:B------:R-:W3:Y:S01]  /*1be0*/  LDL R16, [R1+0x144] ;  /* 0x0001440001107983 */ /* 0x000ee20000100800 */
[----:B------:R-:W-:Y:S02]  /*1bf0*/  MOV R210, R248 ;  /* 0x000000f800d27202 */ /* 0x000fe40000000f00 */
[----:B------:R-:W-:-:S03]  /*1c00*/  MOV R211, R249 ;  /* 0x000000f900d37202 */ /* 0x000fc60000000f00 */
[----:B------:R-:W-:-:S04]  /*1c10*/  FMUL.FTZ R210, R4, R210 ;  /* 0x000000d204d27220 */ /* 0x000fc80000410000 */
[----:B------:R-:W-:Y:S01]  /*1c20*/  FFMA.FTZ R118, R210, R14, R118 ;  /* 0x0000000ed2767223 */ /* 0x000fe20000010076 */
[C---:B------:R-:W-:Y:S01]  /*1c30*/  FMUL.FTZ R211, R4.reuse, R211 ;  /* 0x000000d304d37220 */ /* 0x040fe20000410000 */
[--C-:B------:R-:W-:Y:S02]  /*1c40*/  HADD2.F32 R12, -RZ, R20.reuse.H0_H0 ;  /* 0x20000014ff0c7230 */ /* 0x100fe40000004100 */
[C---:B------:R-:W-:Y:S01]  /*1c50*/  FMUL.FTZ R212, R4.reuse, R212 ;  /* 0x000000d404d47220 */ /* 0x040fe20000410000 */
[----:B------:R-:W-:Y:S01]  /*1c60*/  FFMA.FTZ R119, R211, R13, R119 ;  /* 0x0000000dd3777223 */ /* 0x000fe20000010077 */
[----:B------:R-:W-:Y:S02]  /*1c70*/  HADD2.F32 R11, -RZ, R20.H1_H1 ;  /* 0x30000014ff0b7230 */ /* 0x000fe40000004100 */
[----:B------:R-:W-:Y:S01]  /*1c80*/  FMUL.FTZ R213, R4, R213 ;  /* 0x000000d504d57220 */ /* 0x000fe20000410000 */
[--C-:B------:R-:W-:Y:S02]  /*1c90*/  HADD2.F32 R10, -RZ, R21.reuse.H0_H0 ;  /* 0x20000015ff0a7230 */ /* 0x100fe40000004100 */
[----:B------:R-:W-:Y:S01]  /*1ca0*/  FFMA.FTZ R120, R212, R12, R120 ;  /* 0x0000000cd4787223 */ /* 0x000fe20000010078 */
[----:B------:R-:W-:-:S02]  /*1cb0*/  HADD2.F32 R9, -RZ, R21.H1_H1 ;  /* 0x30000015ff097230 */ /* 0x000fc40000004100 */
[----:B------:R-:W-:Y:S01]  /*1cc0*/  FFMA.FTZ R121, R213, R11, R121 ;  /* 0x0000000bd5797223 */ /* 0x000fe20000010079 */
[C---:B------:R-:W-:Y:S01]  /*1cd0*/  FMUL.FTZ R209, R4.reuse, R209 ;  /* 0x000000d104d17220 */ /* 0x040fe20000410000 */
[C---:B------:R-:W-:Y:S01]  /*1ce0*/  FMUL.FTZ R208, R4.reuse, R208 ;  /* 0x000000d004d07220 */ /* 0x040fe20000410000 */
[----:B------:R-:W-:Y:S02]  /*1cf0*/  FMUL.FTZ R214, R4, R214 ;  /* 0x000000d604d67220 */ /* 0x000fe40000410000 */
[----:B------:R-:W-:Y:S01]  /*1d00*/  FFMA.FTZ R117, R209, R241, R117 ;  /* 0x000000f1d1757223 */ /* 0x000fe20000010075 */
[----:B------:R-:W-:Y:S01]  /*1d10*/  FFMA.FTZ R116, R208, R19, R116 ;  /* 0x00000013d0747223 */ /* 0x000fe20000010074 */
[----:B------:R-:W-:Y:S01]  /*1d20*/  FFMA.FTZ R122, R214, R10, R122 ;  /* 0x0000000ad67a7223 */ /* 0x000fe2000001007a */
[----:B------:R-:W-:-:S04]  /*1d30*/  FMUL.FTZ R215, R4, R215 ;  /* 0x000000d704d77220 */ /* 0x000fc80000410000 */
[----:B------:R-:W-:Y:S01]  /*1d40*/  FFMA.FTZ R123, R215, R9, R123 ;  /* 0x00000009d77b7223 */ /* 0x000fe2000001007b */
[----:B--2---:R-:W-:-:S05]  /*1d50*/  FADD.FTZ R72, R72, R19 ;  /* 0x0000001348487221 */ /* 0x004fca0000010000 */
[----:B------:R0:W-:Y:S01]  /*1d60*/  STL [R1+0x78], R72 ;  /* 0x0000784801007387 */ /* 0x0001e20000100800 */
[----:B----4-:R-:W-:-:S03]  /*1d70*/  FADD.FTZ R247, R247, R241 ;  /* 0x000000f1f7f77221 */ /* 0x010fc60000010000 */
[----:B0-----:R0:W5:Y:S01]  /*1d80*/  LDL.LU R72, [R1+0x1a8] ;  /* 0x0001a80001487983 */ /* 0x0011620000300800 */
[----:B---3--:R-:W-:-:S03]  /*1d90*/  FADD.FTZ R242, R242, R14 ;  /* 0x0000000ef2f27221 */ /* 0x008fc60000010000 */
[----:B------:R-:W-:Y:S04]  /*1da0*/  STL [R1+0x7c], R247 ;  /* 0x00007cf701007387 */ /* 0x000fe80000100800 */
[----:B------:R1:W-:Y:S02]  /*1db0*/  STL [R1+0x80], R242 ;  /* 0x000080f201007387 */ /* 0x0003e40000100800 */
[----:B-1----:R-:W-:Y:S01]  /*1dc0*/  FMUL.FTZ R242, R15, R14 ;  /* 0x0000000e0ff27220 */ /* 0x002fe20000410000 */
[----:B------:R-:W-:Y:S01]  /*1dd0*/  FFMA.FTZ R15, R0, R196, RZ ;  /* 0x000000c4000f7223 */ /* 0x000fe200000100ff */
[----:B------:R-:W-:Y:S01]  /*1de0*/  FADD.FTZ R14, RZ, R196 ;  /* 0x000000c4ff0e7221 */ /* 0x000fe20000010000 */
[----:B------:R-:W-:Y:S02]  /*1df0*/  FADD.FTZ R243, R243, R13 ;  /* 0x0000000df3f37221 */ /* 0x000fe40000010000 */
[----:B------:R-:W-:Y:S01]  /*1e00*/  FFMA.FTZ R15, R189, R197, R15 ;  /* 0x000000c5bd0f7223 */ /* 0x000fe2000001000f */
[----:B------:R-:W-:-:S02]  /*1e10*/  FADD.FTZ R14, R197, R14 ;  /* 0x0000000ec50e7221 */ /* 0x000fc40000010000 */
[----:B------:R1:W-:Y:S01]  /*1e20*/  STL [R1+0x84], R243 ;  /* 0x000084f301007387 */ /* 0x0003e20000100800 */
[----:B------:R-:W-:Y:S01]  /*1e30*/  FFMA.FTZ R15, R190, R198, R15 ;  /* 0x000000c6be0f7223 */ /* 0x000fe2000001000f */
[----:B------:R-:W-:Y:S01]  /*1e40*/  FADD.FTZ R245, R245, R12 ;  /* 0x0000000cf5f57221 */ /* 0x000fe20000010000 */
[----:B------:R-:W-:Y:S01]  /*1e50*/  FMUL.FTZ R244, R244, R12 ;  /* 0x0000000cf4f47220 */ /* 0x000fe20000410000 */
[----:B-1----:R-:W-:Y:S01]  /*1e60*/  FMUL.FTZ R243, R71, R13 ;  /* 0x0000000d47f37220 */ /* 0x002fe20000410000 */
[----:B------:R-:W-:Y:S01]  /*1e70*/  FADD.FTZ R13, R198, R14 ;  /* 0x0000000ec60d7221 */ /* 0x000fe20000010000 */
[----:B------:R-:W-:Y:S01]  /*1e80*/  FFMA.FTZ R14, R191, R199, R15 ;  /* 0x000000c7bf0e7223 */ /* 0x000fe2000001000f */
[----:B------:R-:W2:Y:S02]  /*1e90*/  LDL.LU R71, [R1+0x98] ;  /* 0x0000980001477983 */ /* 0x000ea40000300800 */
[----:B------:R-:W-:Y:S01]  /*1ea0*/  FADD.FTZ R13, R199, R13 ;  /* 0x0000000dc70d7221 */ /* 0x000fe20000010000 */
[----:B------:R-:W-:Y:S01]  /*1eb0*/  FFMA.FTZ R12, R192, R200, R14 ;  /* 0x000000c8c00c7223 */ /* 0x000fe2000001000e */
[----:B------:R1:W-:Y:S01]  /*1ec0*/  STL [R1+0x88], R245 ;  /* 0x000088f501007387 */ /* 0x0003e20000100800 */
[----:B------:R-:W-:Y:S01]  /*1ed0*/  FADD.FTZ R188, R188, R11 ;  /* 0x0000000bbcbc7221 */ /* 0x000fe20000010000 */
[----:B------:R-:W-:Y:S01]  /*1ee0*/  FADD.FTZ R13, R200, R13 ;  /* 0x0000000dc80d7221 */ /* 0x000fe20000010000 */
[----:B------:R-:W-:Y:S01]  /*1ef0*/  FADD.FTZ R67, R67, R10 ;  /* 0x0000000a43437221 */ /* 0x000fe20000010000 */
[----:B------:R-:W-:-:S02]  /*1f00*/  FADD.FTZ R17, R17, R9 ;  /* 0x0000000911117221 */ /* 0x000fc40000010000 */
[----:B------:R-:W-:Y:S01]  /*1f10*/  FADD.FTZ R13, R201, R13 ;  /* 0x0000000dc90d7221 */ /* 0x000fe20000010000 */
[----:B-1----:R-:W-:Y:S01]  /*1f20*/  FMUL.FTZ R245, R70, R11 ;  /* 0x0000000b46f57220 */ /* 0x002fe20000410000 */
[----:B------:R-:W-:Y:S01]  /*1f30*/  FFMA.FTZ R11, R193, R201, R12 ;  /* 0x000000c9c10b7223 */ /* 0x000fe2000001000c */
[----:B------:R1:W-:Y:S03]  /*1f40*/  STL [R1+0x8c], R188 ;  /* 0x00008cbc01007387 */ /* 0x0003e60000100800 */
[----:B------:R-:W-:Y:S01]  /*1f50*/  FFMA.FTZ R12, R194, R202, R11 ;  /* 0x000000cac20c7223 */ /* 0x000fe2000001000b */
[----:B------:R3:W-:Y:S01]  /*1f60*/  STL [R1+0x90], R67 ;  /* 0x0000904301007387 */ /* 0x0007e20000100800 */
[----:B------:R-:W-:Y:S01]  /*1f70*/  FADD.FTZ R11, R202, R13 ;  /* 0x0000000dca0b7221 */ /* 0x000fe20000010000 */
[----:B------:R-:W-:Y:S02]  /*1f80*/  FMUL.FTZ R240, R240, R19 ;  /* 0x00000013f0f07220 */ /* 0x000fe40000410000 */
[----:B------:R-:W4:Y:S01]  /*1f90*/  LDL.LU R14, [R1+0xa4] ;  /* 0x0000a400010e7983 */ /* 0x000f220000300800 */
[----:B------:R-:W-:Y:S01]  /*1fa0*/  FMUL.FTZ R241, R246, R241 ;  /* 0x000000f1f6f17220 */ /* 0x000fe20000410000 */
[----:B------:R-:W-:-:S02]  /*1fb0*/  FMUL.FTZ R246, R18, R10 ;  /* 0x0000000a12f67220 */ /* 0x000fc40000410000 */
[----:B-1----:R-:W4:Y:S01]  /*1fc0*/  LDL R188, [R1+0x128] ;  /* 0x0001280001bc7983 */ /* 0x002f220000100800 */
[----:B------:R-:W-:-:S03]  /*1fd0*/  FFMA.FTZ R10, R195, R203, R12 ;  /* 0x000000cbc30a7223 */ /* 0x000fc6000001000c */
[----:B------:R1:W-:Y:S01]  /*1fe0*/  STL [R1+0x94], R17 ;  /* 0x0000941101007387 */ /* 0x0003e20000100800 */
[----:B------:R-:W-:-:S03]  /*1ff0*/  FADD.FTZ R11, R203, R11 ;  /* 0x0000000bcb0b7221 */ /* 0x000fc60000010000 */
[----:B------:R-:W4:Y:S04]  /*2000*/  LDL R19, [R1+0x12c] ;  /* 0x00012c0001137983 */ /* 0x000f280000100800 */
[----:B------:R-:W4:Y:S04]  /*2010*/  LDL.LU R18, [R1+0xa0] ;  /* 0x0000a00001127983 */ /* 0x000f280000300800 */
[----:B------:R-:W4:Y:S04]  /*2020*/  LDL R15, [R1+0x130] ;  /* 0x00013000010f7983 */ /* 0x000f280000100800 */
[----:B------:R-:W4:Y:S01]  /*2030*/  LDL R12, [R1+0x134] ;  /* 0x00013400010c7983 */ /* 0x000f220000100800 */
[----:B------:R-:W-:-:S03]  /*2040*/  FMUL.FTZ R247, R16, R9 ;  /* 0x0000000910f77220 */ /* 0x000fc60000410000 */
[----:B------:R-:W4:Y:S01]  /*2050*/  LDL.LU R70, [R1+0x8] ;  /* 0x0000080001467983 */ /* 0x000f220000300800 */
[----:B------:R-:W-:-:S03]  /*2060*/  FADD.FTZ R9, R236, R11 ;  /* 0x0000000bec097221 */ /* 0x000fc60000010000 */
[----:B---3--:R-:W3:Y:S04]  /*2070*/  LDL.LU R67, [R1+0xa8] ;  /* 0x0000a80001437983 */ /* 0x008ee80000300800 */
[----:B-1----:R-:W3:Y:S04]  /*2080*/  LDL.LU R17, [R1+0xb0] ;  /* 0x0000b00001117983 */ /* 0x002ee80000300800 */
[----:B------:R-:W3:Y:S04]  /*2090*/  LDL R13, [R1+0x120] ;  /* 0x00012000010d7983 */ /* 0x000ee80000100800 */
[----:B------:R-:W3:Y:S04]  /*20a0*/  LDL.LU R16, [R1+0x14] ;  /* 0x0000140001107983 */ /* 0x000ee80000300800 */
[----:B------:R-:W3:Y:S01]  /*20b0*/  LDL.LU R11, [R1+0x9c] ;  /* 0x00009c00010b7983 */ /* 0x000ee20000300800 */
[----:B------:R-:W-:-:S02]  /*20c0*/  HADD2.F32 R6, -RZ, R22.H0_H0 ;  /* 0x20000016ff067230 */ /* 0x000fc40000004100 */
[----:B------:R-:W-:Y:S02]  /*20d0*/  HADD2.F32 R5, -RZ, R22.H1_H1 ;  /* 0x30000016ff057230 */ /* 0x000fe40000004100 */
[----:B------:R-:W-:Y:S01]  /*20e0*/  FFMA.FTZ R10, R204, R236, R10 ;  /* 0x000000eccc0a7223 */ /* 0x000fe2000001000a */
[--C-:B------:R-:W-:Y:S02]  /*20f0*/  HADD2.F32 R20, -RZ, R23.reuse.H0_H0 ;  /* 0x20000017ff147230 */ /* 0x100fe40000004100 */
[C---:B------:R-:W-:Y:S01]  /*2100*/  FMUL.FTZ R216, R4.reuse, R216 ;  /* 0x000000d804d87220 */ /* 0x040fe20000410000 */
[----:B------:R-:W-:Y:S02]  /*2110*/  HADD2.F32 R23, -RZ, R23.H1_H1 ;  /* 0x30000017ff177230 */ /* 0x000fe40000004100 */
[----:B------:R-:W-:Y:S01]  /*2120*/  FFMA.FTZ R10, R205, R237, R10 ;  /* 0x000000edcd0a7223 */ /* 0x000fe2000001000a */
[----:B------:R-:W-:Y:S01]  /*2130*/  FMUL.FTZ R218, R4, R218 ;  /* 0x000000da04da7220 */ /* 0x000fe20000410000 */
[----:B------:R-:W-:-:S03]  /*2140*/  FFMA.FTZ R124, R216, R6, R124 ;  /* 0x00000006d87c7223 */ /* 0x000fc6000001007c */
[----:B------:R-:W-:Y:S01]  /*2150*/  FFMA.FTZ R126, R218, R20, R126 ;  /* 0x00000014da7e7223 */ /* 0x000fe2000001007e */
[----:B------:R-:W-:Y:S01]  /*2160*/  FADD.FTZ R9, R237, R9 ;  /* 0x00000009ed097221 */ /* 0x000fe20000010000 */
[C---:B------:R-:W-:Y:S01]  /*2170*/  FMUL.FTZ R217, R4.reuse, R217 ;  /* 0x000000d904d97220 */ /* 0x040fe20000410000 */
[----:B------:R-:W-:Y:S02]  /*2180*/  FMUL.FTZ R219, R4, R219 ;  /* 0x000000db04db7220 */ /* 0x000fe40000410000 */
[----:B------:R-:W-:Y:S01]  /*2190*/  FADD.FTZ R9, R238, R9 ;  /* 0x00000009ee097221 */ /* 0x000fe20000010000 */
[----:B------:R-:W-:Y:S01]  /*21a0*/  FFMA.FTZ R125, R217, R5, R125 ;  /* 0x00000005d97d7223 */ /* 0x000fe2000001007d */
[----:B------:R-:W-:Y:S01]  /*21b0*/  FFMA.FTZ R127, R219, R23, R127 ;  /* 0x00000017db7f7223 */ /* 0x000fe2000001007f */
[----:B--2---:R-:W-:-:S05]  /*21c0*/  FADD.FTZ R71, R71, R6 ;  /* 0x0000000647477221 */ /* 0x004fca0000010000 */
[----:B------:R1:W-:Y:S04]  /*21d0*/  STL [R1+0x98], R71 ;  /* 0x0000984701007387 */ /* 0x0003e80000100800 */
[----:B-1----:R0:W5:Y:S01]  /*21e0*/  LDL.LU R71, [R1+0x1a4] ;  /* 0x0001a40001477983 */ /* 0x0021620000300800 */
[----:B----4-:R-:W-:Y:S01]  /*21f0*/  FADD.FTZ R14, R14, R23 ;  /* 0x000000170e0e7221 */ /* 0x010fe20000010000 */
[----:B------:R-:W-:Y:S01]  /*2200*/  FMUL.FTZ R188, R188, R6 ;  /* 0x00000006bcbc7220 */ /* 0x000fe20000410000 */
[----:B------:R-:W-:Y:S01]  /*2210*/  FFMA.FTZ R6, R206, R238, R10 ;  /* 0x000000eece067223 */ /* 0x000fe2000001000a */
[----:B------:R-:W-:Y:S01]  /*2220*/  FADD.FTZ R18, R18, R20 ;  /* 0x0000001412127221 */ /* 0x000fe20000010000 */
[----:B------:R-:W-:Y:S01]  /*2230*/  FMUL.FTZ R10, R15, R20 ;  /* 0x000000140f0a7220 */ /* 0x000fe20000410000 */
[----:B---3--:R-:W-:-:S05]  /*2240*/  FADD.FTZ R11, R11, R5 ;  /* 0x000000050b0b7221 */ /* 0x008fca0000010000 */
[----:B------:R1:W-:Y:S04]  /*2250*/  STL [R1+0x9c], R11 ;  /* 0x00009c0b01007387 */ /* 0x0003e80000100800 */
[----:B------:R-:W-:Y:S04]  /*2260*/  STL [R1+0xa0], R18 ;  /* 0x0000a01201007387 */ /* 0x000fe80000100800 */
[----:B------:R-:W2:Y:S01]  /*2270*/  LDL R15, [R1+0x118] ;  /* 0x00011800010f7983 */ /* 0x000ea20000100800 */
[----:B-1----:R-:W-:-:S03]  /*2280*/  FMUL.FTZ R11, R19, R5 ;  /* 0x00000005130b7220 */ /* 0x002fc60000410000 */
[----:B------:R-:W3:Y:S04]  /*2290*/  LDL.LU R20, [R1+0xc] ;  /* 0x00000c0001147983 */ /* 0x000ee80000300800 */
[----:B------:R-:W4:Y:S04]  /*22a0*/  LDL.LU R19, [R1+0xac] ;  /* 0x0000ac0001137983 */ /* 0x000f280000300800 */
[----:B------:R1:W-:Y:S04]  /*22b0*/  STL [R1+0xa4], R14 ;  /* 0x0000a40e01007387 */ /* 0x0003e80000100800 */
[----:B-1----:R-:W2:Y:S04]  /*22c0*/  LDL R14, [R1+0x11c] ;  /* 0x00011c00010e7983 */ /* 0x002ea80000100800 */
[----:B------:R-:W2:Y:S01]  /*22d0*/  LDL.LU R18, [R1+0x10] ;  /* 0x0000100001127983 */ /* 0x000ea20000300800 */
[----:B------:R-:W-:Y:S01]  /*22e0*/  FADD.FTZ R5, R239, R9 ;  /* 0x00000009ef057221 */ /* 0x000fe20000010000 */
[----:B------:R-:W-:-:S02]  /*22f0*/  FMUL.FTZ R9, R12, R23 ;  /* 0x000000170c097220 */ /* 0x000fc40000410000 */
[----:B------:R-:W2:Y:S04]  /*2300*/  LDL.LU R23, [R1+0xb4] ;  /* 0x0000b40001177983 */ /* 0x000ea80000300800 */
[----:B------:R-:W2:Y:S01]  /*2310*/  LDL R12, [R1+0x124] ;  /* 0x00012400010c7983 */ /* 0x000ea20000100800 */
[--C-:B------:R-:W-:Y:S02]  /*2320*/  HADD2.F32 R22, -RZ, R184.reuse.H0_H0 ;  /* 0x200000b8ff167230 */ /* 0x100fe40000004100 */
[C---:B------:R-:W-:Y:S01]  /*2330*/  FMUL.FTZ R220, R4.reuse, R220 ;  /* 0x000000dc04dc7220 */ /* 0x040fe20000410000 */
[----:B------:R-:W-:Y:S02]  /*2340*/  HADD2.F32 R21, -RZ, R184.H1_H1 ;  /* 0x300000b8ff157230 */ /* 0x000fe40000004100 */
[----:B------:R-:W-:Y:S01]  /*2350*/  FMUL.FTZ R221, R4, R221 ;  /* 0x000000dd04dd7220 */ /* 0x000fe20000410000 */
[----:B------:R-:W-:-:S02]  /*2360*/  HADD2.F32 R184, -RZ, R185.H0_H0 ;  /* 0x200000b9ffb87230 */ /* 0x000fc40000004100 */
[----:B------:R-:W-:Y:S01]  /*2370*/  FFMA.FTZ R70, R220, R22, R70 ;  /* 0x00000016dc467223 */ /* 0x000fe20000010046 */
[----:B------:R-:W-:Y:S01]  /*2380*/  FADD.FTZ R67, R67, R22 ;  /* 0x0000001643437221 */ /* 0x000fe20000010000 */
[----:B------:R-:W-:Y:S02]  /*2390*/  HADD2.F32 R185, -RZ, R185.H1_H1 ;  /* 0x300000b9ffb97230 */ /* 0x000fe40000004100 */
[----:B------:R-:W-:Y:S01]  /*23a0*/  FADD.FTZ R17, R17, R184 ;  /* 0x000000b811117221 */ /* 0x000fe20000010000 */
[----:B------:R-:W-:Y:S04]  /*23b0*/  STL [R1+0x8], R70 ;  /* 0x0000084601007387 */ /* 0x000fe80000100800 */
[----:B------:R-:W-:Y:S01]  /*23c0*/  STL [R1+0xa8], R67 ;  /* 0x0000a84301007387 */ /* 0x000fe20000100800 */
[----:B------:R-:W-:Y:S01]  /*23d0*/  FFMA.FTZ R16, R223, R185, R16 ;  /* 0x000000b9df107223 */ /* 0x000fe20000010010 */
[----:B------:R-:W-:Y:S01]  /*23e0*/  FMUL.FTZ R13, R13, R184 ;  /* 0x000000b80d0d7220 */ /* 0x000fe20000410000 */
[----:B---3--:R-:W-:Y:S01]  /*23f0*/  FFMA.FTZ R20, R221, R21, R20 ;  /* 0x00000015dd147223 */ /* 0x008fe20000010014 */
[----:B----4-:R-:W-:-:S04]  /*2400*/  FADD.FTZ R19, R19, R21 ;  /* 0x0000001513137221 */ /* 0x010fc80000010000 */
[----:B------:R-:W-:Y:S04]  /*2410*/  STL [R1+0xc], R20 ;  /* 0x00000c1401007387 */ /* 0x000fe80000100800 */
[----:B------:R-:W-:Y:S01]  /*2420*/  STL [R1+0xac], R19 ;  /* 0x0000ac1301007387 */ /* 0x000fe20000100800 */
[----:B--2---:R-:W-:-:S05]  /*2430*/  FFMA.FTZ R18, R222, R184, R18 ;  /* 0x000000b8de127223 */ /* 0x004fca0000010012 */
[----:B------:R1:W-:Y:S04]  /*2440*/  STL [R1+0x10], R18 ;  /* 0x0000101201007387 */ /* 0x0003e80000100800 */
[----:B------:R2:W-:Y:S04]  /*2450*/  STL [R1+0xb0], R17 ;  /* 0x0000b01101007387 */ /* 0x0005e80000100800 */
[----:B------:R-:W3:Y:S01]  /*2460*/  LDL.LU R184, [R1+0x18] ;  /* 0x0000180001b87983 */ /* 0x000ee20000300800 */
[----:B------:R-:W-:-:S03]  /*2470*/  FADD.FTZ R23, R23, R185 ;  /* 0x000000b917177221 */ /* 0x000fc60000010000 */
[----:B-1----:R-:W4:Y:S01]  /*2480*/  LDL R18, [R1+0x108] ;  /* 0x0001080001127983 */ /* 0x002f220000100800 */
[----:B------:R-:W-:-:S03]  /*2490*/  FMUL.FTZ R14, R14, R21 ;  /* 0x000000150e0e7220 */ /* 0x000fc60000410000 */
[----:B------:R-:W4:Y:S04]  /*24a0*/  LDL.LU R70, [R1+0xbc] ;  /* 0x0000bc0001467983 */ /* 0x000f280000300800 */
[----:B------:R1:W-:Y:S04]  /*24b0*/  STL [R1+0x14], R16 ;  /* 0x0000141001007387 */ /* 0x0003e80000100800 */
[----:B------:R-:W4:Y:S04]  /*24c0*/  LDL.LU R67, [R1+0x1c] ;  /* 0x00001c0001437983 */ /* 0x000f280000300800 */
[----:B--2---:R-:W2:Y:S04]  /*24d0*/  LDL R17, [R1+0x10c] ;  /* 0x00010c0001117983 */ /* 0x004ea80000100800 */
[----:B-1----:R-:W2:Y:S04]  /*24e0*/  LDL R16, [R1+0x110] ;  /* 0x0001100001107983 */ /* 0x002ea80000100800 */
[----:B------:R-:W2:Y:S01]  /*24f0*/  LDL.LU R21, [R1+0xc4] ;  /* 0x0000c40001157983 */ /* 0x000ea20000300800 */
[----:B------:R-:W-:-:S03]  /*2500*/  FMUL.FTZ R15, R15, R22 ;  /* 0x000000160f0f7220 */ /* 0x000fc60000410000 */
[----:B------:R-:W2:Y:S01]  /*2510*/  LDL.LU R20, [R1+0x24] ;  /* 0x0000240001147983 */ /* 0x000ea20000300800 */
[----:B------:R-:W-:-:S03]  /*2520*/  FMUL.FTZ R12, R12, R185 ;  /* 0x000000b90c0c7220 */ /* 0x000fc60000410000 */
[----:B------:R-:W2:Y:S04]  /*2530*/  LDL R19, [R1+0x114] ;  /* 0x0001140001137983 */ /* 0x000ea80000100800 */
[----:B------:R1:W-:Y:S04]  /*2540*/  STL [R1+0xb4], R23 ;  /* 0x0000b41701007387 */ /* 0x0003e80000100800 */
[----:B-1----:R-:W2:Y:S04]  /*2550*/  LDL.LU R23, [R1+0xc0] ;  /* 0x0000c00001177983 */ /* 0x002ea80000300800 */
[----:B------:R-:W2:Y:S04]  /*2560*/  LDL.LU R22, [R1+0x20] ;  /* 0x0000200001167983 */ /* 0x000ea80000300800 */
[----:B------:R-:W2:Y:S01]  /*2570*/  LDL.LU R185, [R1+0xb8] ;  /* 0x0000b80001b97983 */ /* 0x000ea20000300800 */
[----:B------:R-:W-:-:S02]  /*2580*/  HADD2.F32 R248, -RZ, R186.H0_H0 ;  /* 0x200000bafff87230 */ /* 0x000fc40000004100 */
[----:B------:R-:W-:Y:S02]  /*2590*/  HADD2.F32 R186, -RZ, R186.H1_H1 ;  /* 0x300000baffba7230 */ /* 0x000fe40000004100 */
[--C-:B------:R-:W-:Y:S02]  /*25a0*/  HADD2.F32 R249, -RZ, R187.reuse.H0_H0 ;  /* 0x200000bbfff97230 */ /* 0x100fe40000004100 */
[C---:B------:R-:W-:Y:S01]  /*25b0*/  FMUL.FTZ R226, R4.reuse, R226 ;  /* 0x000000e204e27220 */ /* 0x040fe20000410000 */
[----:B------:R-:W-:Y:S02]  /*25c0*/  HADD2.F32 R187, -RZ, R187.H1_H1 ;  /* 0x300000bbffbb7230 */ /* 0x000fe40000004100 */
[----:B------:R-:W-:Y:S01]  /*25d0*/  FMUL.FTZ R227, R4, R227 ;  /* 0x000000e304e37220 */ /* 0x000fe20000410000 */
[----:B---3--:R-:W-:Y:S01]  /*25e0*/  FFMA.FTZ R184, R224, R248, R184 ;  /* 0x000000f8e0b87223 */ /* 0x008fe200000100b8 */
[----:B----4-:R-:W-:Y:S01]  /*25f0*/  FADD.FTZ R70, R70, R186 ;  /* 0x000000ba46467221 */ /* 0x010fe20000010000 */
[----:B------:R-:W-:Y:S01]  /*2600*/  FFMA.FTZ R67, R225, R186, R67 ;  /* 0x000000bae1437223 */ /* 0x000fe20000010043 */
[----:B------:R-:W-:Y:S01]  /*2610*/  FMUL.FTZ R18, R18, R248 ;  /* 0x000000f812127220 */ /* 0x000fe20000410000 */
[----:B--2---:R-:W-:Y:S01]  /*2620*/  FADD.FTZ R21, R21, R187 ;  /* 0x000000bb15157221 */ /* 0x004fe20000010000 */
[----:B------:R-:W-:Y:S01]  /*2630*/  FMUL.FTZ R16, R16, R249 ;  /* 0x000000f910107220 */ /* 0x000fe20000410000 */
[----:B------:R-:W-:Y:S01]  /*2640*/  FFMA.FTZ R20, R227, R187, R20 ;  /* 0x000000bbe3147223 */ /* 0x000fe20000010014 */
[----:B------:R-:W-:Y:S01]  /*2650*/  FMUL.FTZ R17, R17, R186 ;  /* 0x000000ba11117220 */ /* 0x000fe20000410000 */
[----:B------:R-:W-:Y:S01]  /*2660*/  FADD.FTZ R23, R23, R249 ;  /* 0x000000f917177221 */ /* 0x000fe20000010000 */
[----:B------:R-:W-:Y:S01]  /*2670*/  FADD.FTZ R185, R185, R248 ;  /* 0x000000f8b9b97221 */ /* 0x000fe20000010000 */
[----:B------:R-:W-:-:S04]  /*2680*/  FFMA.FTZ R22, R226, R249, R22 ;  /* 0x000000f9e2167223 */ /* 0x000fc80000010016 */
[----:B------:R-:W-:Y:S04]  /*2690*/  STL [R1+0xb8], R185 ;  /* 0x0000b8b901007387 */ /* 0x000fe80000100800 */
[----:B------:R-:W-:Y:S04]  /*26a0*/  STL [R1+0x18], R184 ;  /* 0x000018b801007387 */ /* 0x000fe80000100800 */
[----:B------:R1:W-:Y:S04]  /*26b0*/  STL [R1+0xbc], R70 ;  /* 0x0000bc4601007387 */ /* 0x0003e80000100800 */
[----:B------:R-:W-:Y:S04]  /*26c0*/  STL [R1+0x1c], R67 ;  /* 0x00001c4301007387 */ /* 0x000fe80000100800 */
[----:B------:R-:W-:Y:S04]  /*26d0*/  STL [R1+0xc0], R23 ;  /* 0x0000c01701007387 */ /* 0x000fe80000100800 */
[----:B------:R2:W-:Y:S04]  /*26e0*/  STL [R1+0x20], R22 ;  /* 0x0000201601007387 */ /* 0x0005e80000100800 */
[----:B-1----:R-:W3:Y:S04]  /*26f0*/  LDL.LU R70, [R1+0x28] ;  /* 0x0000280001467983 */ /* 0x002ee80000300800 */
[----:B------:R1:W-:Y:S01]  /*2700*/  STL [R1+0xc4], R21 ;  /* 0x0000c41501007387 */ /* 0x0003e20000100800 */
[----:B--2---:R-:W-:-:S03]  /*2710*/  FMUL.FTZ R22, R19, R187 ;  /* 0x000000bb13167220 */ /* 0x004fc60000410000 */
[----:B-1----:R-:W2:Y:S04]  /*2720*/  LDL R21, [R1+0xf8] ;  /* 0x0000f80001157983 */ /* 0x002ea80000100800 */
[----:B------:R-:W4:Y:S04]  /*2730*/  LDL.LU R249, [R1+0x2c] ;  /* 0x00002c0001f97983 */ /* 0x000f280000300800 */
[----:B------:R1:W-:Y:S04]  /*2740*/  STL [R1+0x24], R20 ;  /* 0x0000241401007387 */ /* 0x0003e80000100800 */
[----:B------:R-:W2:Y:S04]  /*2750*/  LDL.LU R187, [R1+0xc8] ;  /* 0x0000c80001bb7983 */ /* 0x000ea80000300800 */
[----:B------:R-:W2:Y:S04]  /*2760*/  LDL.LU R248, [R1+0xcc] ;  /* 0x0000cc0001f87983 */ /* 0x000ea80000300800 */
[----:B-1----:R-:W2:Y:S04]  /*2770*/  LDL R20, [R1+0xfc] ;  /* 0x0000fc0001147983 */ /* 0x002ea80000100800 */
[----:B------:R-:W2:Y:S04]  /*2780*/  LDL.LU R186, [R1+0x30] ;  /* 0x0000300001ba7983 */ /* 0x000ea80000300800 */
[----:B------:R-:W2:Y:S04]  /*2790*/  LDL.LU R185, [R1+0xd0] ;  /* 0x0000d00001b97983 */ /* 0x000ea80000300800 */
[----:B------:R-:W2:Y:S04]  /*27a0*/  LDL R19, [R1+0x100] ;  /* 0x0001000001137983 */ /* 0x000ea80000100800 */
[----:B------:R-:W2:Y:S01]  /*27b0*/  LDL.LU R184, [R1+0x34] ;  /* 0x0000340001b87983 */ /* 0x000ea20000300800 */
[C---:B------:R-:W-:Y:S01]  /*27c0*/  FMUL.FTZ R228, R4.reuse, R228 ;  /* 0x000000e404e47220 */ /* 0x040fe20000410000 */
[C---:B------:R-:W-:Y:S01]  /*27d0*/  FMUL.FTZ R229, R4.reuse, R229 ;  /* 0x000000e504e57220 */ /* 0x040fe20000410000 */
[C---:B------:R-:W-:Y:S01]  /*27e0*/  FMUL.FTZ R230, R4.reuse, R230 ;  /* 0x000000e604e67220 */ /* 0x040fe20000410000 */
[----:B------:R-:W2:Y:S04]  /*27f0*/  LDL.LU R67, [R1+0xd4] ;  /* 0x0000d40001437983 */ /* 0x000ea80000300800 */
[----:B------:R-:W2:Y:S01]  /*2800*/  LDL R23, [R1+0x104] ;  /* 0x0001040001177983 */ /* 0x000ea20000100800 */
[----:B------:R-:W-:Y:S01]  /*2810*/  FMUL.FTZ R231, R4, R231 ;  /* 0x000000e704e77220 */ /* 0x000fe20000410000 */
[----:B---3--:R-:W-:-:S05]  /*2820*/  FFMA.FTZ R70, R228, R251, R70 ;  /* 0x000000fbe4467223 */ /* 0x008fca0000010046 */
[----:B------:R1:W-:Y:S04]  /*2830*/  STL [R1+0x28], R70 ;  /* 0x0000284601007387 */ /* 0x0003e80000100800 */
[----:B-1----:R0:W5:Y:S01]  /*2840*/  LDL.LU R70, [R1+0x1a0] ;  /* 0x0001a00001467983 */ /* 0x0021620000300800 */
[----:B----4-:R-:W-:Y:S01]  /*2850*/  FFMA.FTZ R249, R229, R250, R249 ;  /* 0x000000fae5f97223 */ /* 0x010fe200000100f9 */
[----:B--2---:R-:W-:Y:S01]  /*2860*/  FADD.FTZ R187, R187, R251 ;  /* 0x000000fbbbbb7221 */ /* 0x004fe20000010000 */
[----:B------:R-:W-:-:S04]  /*2870*/  FADD.FTZ R248, R248, R250 ;  /* 0x000000faf8f87221 */ /* 0x000fc80000010000 */
[----:B------:R-:W-:Y:S04]  /*2880*/  STL [R1+0xc8], R187 ;  /* 0x0000c8bb01007387 */ /* 0x000fe80000100800 */
[----:B------:R-:W-:Y:S01]  /*2890*/  STL [R1+0x2c], R249 ;  /* 0x00002cf901007387 */ /* 0x000fe20000100800 */
[----:B------:R-:W-:-:S03]  /*28a0*/  FFMA.FTZ R186, R230, R69, R186 ;  /* 0x00000045e6ba7223 */ /* 0x000fc600000100ba */
[----:B------:R1:W-:Y:S01]  /*28b0*/  STL [R1+0xcc], R248 ;  /* 0x0000ccf801007387 */ /* 0x0003e20000100800 */
[----:B------:R-:W-:-:S03]  /*28c0*/  FADD.FTZ R185, R185, R69 ;  /* 0x00000045b9b97221 */ /* 0x000fc60000010000 */
[----:B------:R2:W-:Y:S01]  /*28d0*/  STL [R1+0x30], R186 ;  /* 0x000030ba01007387 */ /* 0x0005e20000100800 */
[----:B------:R-:W-:-:S03]  /*28e0*/  FMUL.FTZ R19, R19, R69 ;  /* 0x0000004513137220 */ /* 0x000fc60000410000 */
[----:B------:R-:W-:Y:S01]  /*28f0*/  STL [R1+0xd0], R185 ;  /* 0x0000d0b901007387 */ /* 0x000fe20000100800 */
[----:B------:R-:W-:-:S03]  /*2900*/  FFMA.FTZ R184, R231, R252, R184 ;  /* 0x000000fce7b87223 */ /* 0x000fc600000100b8 */
[----:B------:R0:W5:Y:S04]  /*2910*/  LDL.LU R69, [R1+0x19c] ;  /* 0x00019c0001457983 */ /* 0x0001680000300800 */
[----:B-1----:R-:W3:Y:S04]  /*2920*/  LDL.LU R248, [R1+0x38] ;  /* 0x0000380001f87983 */ /* 0x002ee80000300800 */
[----:B--2---:R-:W2:Y:S04]  /*2930*/  LDL.LU R186, [R1+0xd8] ;  /* 0x0000d80001ba7983 */ /* 0x004ea80000300800 */
[----:B------:R1:W-:Y:S04]  /*2940*/  STL [R1+0x34], R184 ;  /* 0x000034b801007387 */ /* 0x0003e80000100800 */
[----:B-1----:R-:W4:Y:S01]  /*2950*/  LDL R184, [R1+0xe8] ;  /* 0x0000e80001b87983 */ /* 0x002f220000100800 */
[----:B------:R-:W-:Y:S01]  /*2960*/  FADD.FTZ R67, R67, R252 ;  /* 0x000000fc43437221 */ /* 0x000fe20000010000 */
[----:B------:R-:W-:Y:S01]  /*2970*/  FMUL.FTZ R185, R23, R252 ;  /* 0x000000fc17b97220 */ /* 0x000fe20000410000 */
[----:B------:R-:W-:-:S03]  /*2980*/  FMUL.FTZ R21, R21, R251 ;  /* 0x000000fb15157220 */ /* 0x000fc60000410000 */
[----:B------:R1:W-:Y:S01]  /*2990*/  STL [R1+0xd4], R67 ;  /* 0x0000d44301007387 */ /* 0x0003e20000100800 */
[----:B------:R-:W-:-:S03]  /*29a0*/  FMUL.FTZ R20, R20, R250 ;  /* 0x000000fa14147220 */ /* 0x000fc60000410000 */
[----:B-1----:R-:W4:Y:S04]  /*29b0*/  LDL.LU R67, [R1+0x3c] ;  /* 0x00003c0001437983 */ /* 0x002f280000300800 */
[----:B------:R-:W4:Y:S04]  /*29c0*/  LDL.LU R252, [R1+0xdc] ;  /* 0x0000dc0001fc7983 */ /* 0x000f280000300800 */
[----:B------:R-:W4:Y:S04]  /*29d0*/  LDL R23, [R1+0xec] ;  /* 0x0000ec0001177983 */ /* 0x000f280000100800 */
[----:B------:R-:W4:Y:S04]  /*29e0*/  LDL.LU R251, [R1+0x40] ;  /* 0x0000400001fb7983 */ /* 0x000f280000300800 */
[----:B------:R-:W4:Y:S04]  /*29f0*/  LDL.LU R250, [R1+0xe0] ;  /* 0x0000e00001fa7983 */ /* 0x000f280000300800 */
[----:B------:R-:W4:Y:S04]  /*2a00*/  LDL R187, [R1+0xf0] ;  /* 0x0000f00001bb7983 */ /* 0x000f280000100800 */
[----:B------:R-:W4:Y:S01]  /*2a10*/  LDL.LU R249, [R1+0x44] ;  /* 0x0000440001f97983 */ /* 0x000f220000300800 */
[----:B------:R-:W-:Y:S01]  /*2a20*/  FFMA.FTZ R6, R207, R239, R6 ;  /* 0x000000efcf067223 */ /* 0x000fe20000010006 */
[----:B------:R-:W-:-:S03]  /*2a30*/  FADD.FTZ R5, R240, R5 ;  /* 0x00000005f0057221 */ /* 0x000fc60000010000 */
[----:B------:R-:W-:Y:S01]  /*2a40*/  FFMA.FTZ R6, R208, R240, R6 ;  /* 0x000000f0d0067223 */ /* 0x000fe20000010006 */
[----:B------:R-:W-:-:S03]  /*2a50*/  FADD.FTZ R5, R241, R5 ;  /* 0x00000005f1057221 */ /* 0x000fc60000010000 */
[----:B------:R-:W-:Y:S01]  /*2a60*/  FFMA.FTZ R6, R209, R241, R6 ;  /* 0x000000f1d1067223 */ /* 0x000fe20000010006 */
[----:B---3--:R-:W-:Y:S01]  /*2a70*/  FFMA.FTZ R248, R232, R68, R248 ;  /* 0x00000044e8f87223 */ /* 0x008fe200000100f8 */
[----:B--2---:R-:W-:-:S04]  /*2a80*/  FADD.FTZ R186, R186, R68 ;  /* 0x00000044baba7221 */ /* 0x004fc80000010000 */
[----:B------:R1:W-:Y:S04]  /*2a90*/  STL [R1+0x38], R248 ;  /* 0x000038f801007387 */ /* 0x0003e80000100800 */
[----:B------:R2:W-:Y:S01]  /*2aa0*/  STL [R1+0xd8], R186 ;  /* 0x0000d8ba01007387 */ /* 0x0005e20000100800 */
[----:B----4-:R-:W-:-:S03]  /*2ab0*/  FMUL.FTZ R184, R184, R68 ;  /* 0x00000044b8b87220 */ /* 0x010fc60000410000 */
[----:B------:R0:W5:Y:S04]  /*2ac0*/  LDL.LU R68, [R1+0x198] ;  /* 0x0001980001447983 */ /* 0x0001680000300800 */
[----:B-1----:R-:W3:Y:S04]  /*2ad0*/  LDL.LU R248, [R1+0xe4] ;  /* 0x0000e40001f87983 */ /* 0x002ee80000300800 */
[----:B--2---:R-:W2:Y:S01]  /*2ae0*/  LDL R186, [R1+0xf4] ;  /* 0x0000f40001ba7983 */ /* 0x004ea20000100800 */
        /* <DEDUP_REMOVED lines=35> */
[----:B------:R-:W-:Y:S02]  /*2d20*/  FADD.FTZ R252, R252, R66 ;  /* 0x00000042fcfc7221 */ /* 0x000fe40000010000 */
[----:B------:R-:W-:Y:S01]  /*2d30*/  FFMA.FTZ R6, R227, R22, R6 ;  /* 0x00000016e3067223 */ /* 0x000fe20000010006 */
[----:B------:R-:W-:Y:S01]  /*2d40*/  FADD.FTZ R5, R5, R22 ;  /* 0x0000001605057221 */ /* 0x000fe20000010000 */
[----:B------:R-:W-:Y:S01]  /*2d50*/  FFMA.FTZ R251, R234, R65, R251 ;  /* 0x00000041eafb7223 */ /* 0x000fe200000100fb */
[----:B------:R1:W-:Y:S01]  /*2d60*/  STL [R1+0x3c], R67 ;  /* 0x00003c4301007387 */ /* 0x0003e20000100800 */
[----:B------:R-:W-:Y:S01]  /*2d70*/  FADD.FTZ R250, R250, R65 ;  /* 0x00000041fafa7221 */ /* 0x000fe20000010000 */
[----:B------:R-:W-:Y:S01]  /*2d80*/  FFMA.FTZ R6, R228, R21, R6 ;  /* 0x00000015e4067223 */ /* 0x000fe20000010006 */
[----:B------:R-:W-:Y:S01]  /*2d90*/  FADD.FTZ R5, R5, R21 ;  /* 0x0000001505057221 */ /* 0x000fe20000010000 */
[----:B------:R-:W-:Y:S01]  /*2da0*/  FMUL.FTZ R23, R23, R66 ;  /* 0x0000004217177220 */ /* 0x000fe20000410000 */
[----:B------:R-:W-:Y:S01]  /*2db0*/  FFMA.FTZ R249, R235, R64, R249 ;  /* 0x00000040ebf97223 */ /* 0x000fe200000100f9 */
[----:B------:R-:W-:Y:S01]  /*2dc0*/  FFMA.FTZ R6, R229, R20, R6 ;  /* 0x00000014e5067223 */ /* 0x000fe20000010006 */
[----:B-1----:R0:W5:Y:S01]  /*2dd0*/  LDL.LU R67, [R1+0x194] ;  /* 0x0001940001437983 */ /* 0x0021620000300800 */
[----:B------:R-:W-:-:S03]  /*2de0*/  FADD.FTZ R5, R5, R20 ;  /* 0x0000001405057221 */ /* 0x000fc60000010000 */
[----:B------:R0:W5:Y:S01]  /*2df0*/  LDL.LU R66, [R1+0x190] ;  /* 0x0001900001427983 */ /* 0x0001620000300800 */
[----:B------:R-:W-:-:S03]  /*2e00*/  FMUL.FTZ R187, R187, R65 ;  /* 0x00000041bbbb7220 */ /* 0x000fc60000410000 */
[----:B------:R0:W-:Y:S04]  /*2e10*/  STL [R1+0xdc], R252 ;  /* 0x0000dcfc01007387 */ /* 0x0001e80000100800 */
[----:B------:R0:W-:Y:S04]  /*2e20*/  STL [R1+0x40], R251 ;  /* 0x000040fb01007387 */ /* 0x0001e80000100800 */
[----:B------:R0:W-:Y:S01]  /*2e30*/  STL [R1+0xe0], R250 ;  /* 0x0000e0fa01007387 */ /* 0x0001e20000100800 */
[----:B------:R-:W-:-:S03]  /*2e40*/  FFMA.FTZ R6, R230, R19, R6 ;  /* 0x00000013e6067223 */ /* 0x000fc60000010006 */
[----:B------:R0:W5:Y:S01]  /*2e50*/  LDL.LU R65, [R1+0x18c] ;  /* 0x00018c0001417983 */ /* 0x0001620000300800 */
[----:B------:R-:W-:-:S03]  /*2e60*/  FADD.FTZ R5, R5, R19 ;  /* 0x0000001305057221 */ /* 0x000fc60000010000 */
        /* <DEDUP_REMOVED lines=9> */
[----:B---3--:R-:W-:Y:S01]  /*2f00*/  FADD.FTZ R248, R248, R64 ;  /* 0x00000040f8f87221 */ /* 0x008fe20000010000 */
[----:B--2---:R-:W-:Y:S02]  /*2f10*/  FMUL.FTZ R186, R186, R64 ;  /* 0x00000040baba7220 */ /* 0x004fe40000410000 */
[----:B------:R0:W5:Y:S04]  /*2f20*/  LDL.LU R64, [R1+0x188] ;  /* 0x0001880001407983 */ /* 0x0001680000300800 */
[----:B------:R0:W-:Y:S01]  /*2f30*/  STL [R1+0xe4], R248 ;  /* 0x0000e4f801007387 */ /* 0x0001e20000100800 */
[----:B------:R-:W-:Y:S01]  /*2f40*/  FFMA.FTZ R6, R235, R186, R6 ;  /* 0x000000baeb067223 */ /* 0x000fe20000010006 */
[----:B------:R-:W-:Y:S01]  /*2f50*/  FADD.FTZ R5, R5, R186 ;  /* 0x000000ba05057221 */ /* 0x000fe20000010000 */
[----:B------:R-:W-:Y:S06]  /*2f60*/  BRA `(.L_x_18369) ;  /* 0x00000000007c7947 */ /* 0x000fec0003800000 */
.L_x_18368:
        /* <DEDUP_REMOVED lines=31> */
.L_x_18369:
[----:B------:R-:W-:Y:S05]  /*3160*/  BSYNC.RECONVERGENT B1 ;  /* 0x0000000000017941 */ /* 0x000fea0003800200 */
.L_x_18367:
[----:B01----:R-:W2:Y:S01]  /*3170*/  LDL R248, [R1+0x4] ;  /* 0x0000040001f87983 */ /* 0x003ea20000100800 */
        /* <DEDUP_REMOVED lines=22> */
.L_x_18556:
        /* <DEDUP_REMOVED lines=17> */
[----:B------:R-:W0:Y:S01]  /*33f0*/  @P3 LDC.64 R6, c[0x0][0x390] ;  /* 0x0000e400ff063b82 */ /* 0x000e220000000a00 */
[----:B------:R-:W-:Y:S02]  /*3400*/  FMUL.FTZ R8, R251, UR10 ;  /* 0x0000000afb087c20 */ /* 0x000fe40008410000 */
[----:B0-----:R-:W-:-:S05]  /*3410*/  @P3 IMAD.WIDE.U32 R6, R5, 0x10, R6 ;  /* 0x0000001005063825 */ /* 0x001fca00078e0006 */
[----:B------:R0:W5:Y:S01]  /*3420*/  @P3 LDG.E.128 R168, desc[UR6][R6.64] ;  /* 0x0000000606a83981 */ /* 0x000162000c1e1d00 */
[----:B------:R-:W-:Y:S01]  /*3430*/  FSEL R8, R8, RZ, !P4 ;  /* 0x000000ff08087208 */ /* 0x000fe20006000000 */
[----:B0-----:R-:W-:-:S05]  /*3440*/  IMAD R7, R2, UR9, RZ ;  /* 0x0000000902077c24 */ /* 0x001fca000f8e02ff */
[----:B------:R-:W-:-:S04]  /*3450*/  SHF.R.S32.HI R6, RZ, 0x1f, R7 ;  /* 0x0000001fff067819 */ /* 0x000fc80000011407 */
        /* <DEDUP_REMOVED lines=21> */
.L_x_18375:
[----:B------:R-:W-:Y:S05]  /*35b0*/  BSYNC.RECONVERGENT B2 ;  /* 0x0000000000027941 */ /* 0x000fea0003800200 */
.L_x_18374:
        /* <DEDUP_REMOVED lines=13> */
.L_x_18377:
[----:B------:R-:W-:Y:S05]  /*3690*/  BSYNC.RECONVERGENT B2 ;  /* 0x0000000000027941 */ /* 0x000fea0003800200 */
.L_x_18376:
        /* <DEDUP_REMOVED lines=13> */
.L_x_18379:
[----:B------:R-:W-:Y:S05]  /*3770*/  BSYNC.RECONVERGENT B2 ;  /* 0x0000000000027941 */ /* 0x000fea0003800200 */
.L_x_18378:
        /* <DEDUP_REMOVED lines=13> */
.L_x_18381:
[----:B------:R-:W-:Y:S05]  /*3850*/  BSYNC.RECONVERGENT B2 ;  /* 0x0000000000027941 */ /* 0x000fea0003800200 */
.L_x_18380:
        /* <DEDUP_REMOVED lines=13> */
.L_x_18383:
[----:B------:R-:W-:Y:S05]  /*3930*/  BSYNC.RECONVERGENT B2 ;  /* 0x0000000000027941 */ /* 0x000fea0003800200 */
.L_x_18382:
        /* <DEDUP_REMOVED lines=13> */
.L_x_18385:
[----:B------:R-:W-:Y:S05]  /*3a10*/  BSYNC.RECONVERGENT B2 ;  /* 0x0000000000027941 */ /* 0x000fea0003800200 */
.L_x_18384:
        /* <DEDUP_REMOVED lines=13> */
.L_x_18387:
[----:B------:R-:W-:Y:S05]  /*3af0*/  BSYNC.RECONVERGENT B2 ;  /* 0x0000000000027941 */ /* 0x000fea0003800200 */
.L_x_18386:
        /* <DEDUP_REMOVED lines=13> */
.L_x_18373:
        /* <DEDUP_REMOVED lines=46> */
.L_x_18390:
[----:B------:R-:W-:Y:S05]  /*3eb0*/  BSYNC.RECONVERGENT B2 ;  /* 0x0000000000027941 */ /* 0x000fea0003800200 */
.L_x_18389:
        /* <DEDUP_REMOVED lines=13> */
.L_x_18392:
[----:B------:R-:W-:Y:S05]  /*3f90*/  BSYNC.RECONVERGENT B2 ;  /* 0x0000000000027941 */ /* 0x000fea0003800200 */
.L_x_18391:
        /* <DEDUP_REMOVED lines=13> */
.L_x_18394:
[----:B------:R-:W-:Y:S05]  /*4070*/  BSYNC.RECONVERGENT B2 ;  /* 0x0000000000027941 */ /* 0x000fea0003800200 */
.L_x_18393:
        /* <DEDUP_REMOVED lines=13> */
.L_x_18396:
[----:B------:R-:W-:Y:S05]  /*4150*/  BSYNC.RECONVERGENT B2 ;  /* 0x0000000000027941 */ /* 0x000fea0003800200 */
.L_x_18395:
        /* <DEDUP_REMOVED lines=13> */
.L_x_18398:
[----:B------:R-:W-:Y:S05]  /*4230*/  BSYNC.RECONVERGENT B2 ;  /* 0x0000000000027941 */ /* 0x000fea0003800200 */
.L_x_18397:
        /* <DEDUP_REMOVED lines=13> */
.L_x_18400:
[----:B------:R-:W-:Y:S05]  /*4310*/  BSYNC.RECONVERGENT B2 ;  /* 0x0000000000027941 */ /* 0x000fea0003800200 */
.L_x_18399:
        /* <DEDUP_REMOVED lines=13> */
.L_x_18402:
[----:B------:R-:W-:Y:S05]  /*43f0*/  BSYNC.RECONVERGENT B2 ;  /* 0x0000000000027941 */ /* 0x000fea0003800200 */
.L_x_18401:
[----:B------:R-:W-:Y:S05]  /*4400*/  @!P3 BRA `(.L_x_18388) ;  /* 0x0000000800f4b947 */ /* 0x000fea0003800000 */
[----:B------:R-:W-:Y:S02]  /*4410*/  HADD2.F32 R250, -RZ, R171.H1_H1 ;  /* 0x300000abfffa7230 */ /* 0x000fe40000004100 */
[----:B------:R-:W-:-:S04]  /*4420*/  FMUL.FTZ R251, R183, UR11 ;  /* 0x0000000bb7fb7c20 */ /* 0x000fc80008410000 */
[-C--:B------:R-:W-:Y:S01]  /*4430*/  FFMA.FTZ R163, R250, R251.reuse, R163 ;  /* 0x000000fbfaa37223 */ /* 0x080fe200000100a3 */
[----:B------:R-:W-:-:S05]  /*4440*/  FMUL.FTZ R250, R71, R251 ;  /* 0x000000fb47fa7220 */ /* 0x000fca0000410000 */
[----:B------:R-:W-:-:S04]  /*4450*/  F2FP.F16.F32.PACK_AB R250, RZ, R250 ;  /* 0x000000fafffa723e */ /* 0x000fc800000000ff */
[----:B------:R-:W-:Y:S01]  /*4460*/  PRMT R175, R175, 0x5410, R250 ;  /* 0x00005410afaf7816 */ /* 0x000fe200000000fa */
[----:B------:R-:W-:Y:S06]  /*4470*/  BRA `(.L_x_18388) ;  /* 0x0000000800d87947 */ /* 0x000fec0003800000 */
.L_x_18372:
        /* <DEDUP_REMOVED lines=94> */
.L_x_18403:
[----:B------:R-:W-:Y:S01]  /*4a60*/  @P2 FFMA.FTZ R176, R195, R249, R8 ;  /* 0x000000f9c3b02223 */ /* 0x000fe20000010008 */
[----:B------:R-:W0:Y:S01]  /*4a70*/  @P3 LDC R178, c[0x0][0x40c] ;  /* 0x00010300ffb23b82 */ /* 0x000e220000000800 */
[----:B-----5:R-:W-:Y:S01]  /*4a80*/  MOV R183, R59 ;  /* 0x0000003b00b77202 */ /* 0x020fe20000000f00 */
[----:B------:R-:W-:Y:S02]  /*4a90*/  @P3 HADD2.F32 R181, -RZ, R171.H1_H1 ;  /* 0x300000abffb53230 */ /* 0x000fe40000004100 */
[----:B------:R-:W-:Y:S01]  /*4aa0*/  @P2 FADD.FTZ R176, R203, -R176 ;  /* 0x800000b0cbb02221 */ /* 0x000fe20000010000 */
[----:B------:R-:W-:Y:S01]  /*4ab0*/  MOV R182, R58 ;  /* 0x0000003a00b67202 */ /* 0x000fe20000000f00 */
[----:B------:R-:W-:Y:S02]  /*4ac0*/  @P3 HADD2.F32 R251, -RZ, R170.H1_H1 ;  /* 0x300000aafffb3230 */ /* 0x000fe40000004100 */
[----:B------:R-:W-:Y:S01]  /*4ad0*/  @P2 FFMA.FTZ R183, R4, R176, R59 ;  /* 0x000000b004b72223 */ /* 0x000fe2000001003b */
[----:B------:R-:W-:Y:S01]  /*4ae0*/  @P2 FFMA.FTZ R176, R194, R249, R8 ;  /* 0x000000f9c2b02223 */ /* 0x000fe20000010008 */
[----:B------:R-:W1:Y:S03]  /*4af0*/  @P3 LDC R177, c[0x0][0x40c] ;  /* 0x00010300ffb13b82 */ /* 0x000e660000000800 */
[----:B------:R-:W-:-:S04]  /*4b00*/  @P2 FADD.FTZ R176, R202, -R176 ;  /* 0x800000b0cab02221 */ /* 0x000fc80000010000 */
[----:B------:R-:W-:Y:S01]  /*4b10*/  @P2 FFMA.FTZ R182, R4, R176, R58 ;  /* 0x000000b004b62223 */ /* 0x000fe2000001003a */
[----:B------:R-:W2:Y:S01]  /*4b20*/  @P3 LDC R179, c[0x0][0x40c] ;  /* 0x00010300ffb33b82 */ /* 0x000ea20000000800 */
[----:B------:R-:W-:-:S04]  /*4b30*/  @P2 FFMA.FTZ R176, R0, R249, R8 ;  /* 0x000000f900b02223 */ /* 0x000fc80000010008 */
[----:B------:R-:W-:Y:S01]  /*4b40*/  @P2 FADD.FTZ R180, R196, -R176 ;  /* 0x800000b0c4b42221 */ /* 0x000fe20000010000 */
[----:B------:R-:W-:Y:S01]  /*4b50*/  MOV R176, R60 ;  /* 0x0000003c00b07202 */ /* 0x000fe20000000f00 */
[----:B0-----:R-:W-:Y:S01]  /*4b60*/  @P3 FMUL.FTZ R178, R182, R178 ;  /* 0x000000b2b6b23220 */ /* 0x001fe20000410000 */
[----:B------:R-:W0:Y:S01]  /*4b70*/  @P3 LDC R250, c[0x0][0x40c] ;  /* 0x00010300fffa3b82 */ /* 0x000e220000000800 */
[----:B------:R-:W-:Y:S01]  /*4b80*/  @P2 FFMA.FTZ R176, R4, R180, R60 ;  /* 0x000000b404b02223 */ /* 0x000fe2000001003c */
[----:B------:R-:W-:-:S05]  /*4b90*/  @P3 HADD2.F32 R180, -RZ, R171.H0_H0 ;  /* 0x200000abffb43230 */ /* 0x000fca0000004100 */
[-C--:B------:R-:W-:Y:S01]  /*4ba0*/  @P3 FFMA.FTZ R162, R180, R178.reuse, R162 ;  /* 0x000000b2b4a23223 */ /* 0x080fe200000100a2 */
[----:B------:R-:W-:Y:S02]  /*4bb0*/  @P3 HADD2.F32 R180, -RZ, R168.H0_H0 ;  /* 0x200000a8ffb43230 */ /* 0x000fe40000004100 */
[----:B-1----:R-:W-:Y:S01]  /*4bc0*/  @P3 FMUL.FTZ R177, R176, R177 ;  /* 0x000000b1b0b13220 */ /* 0x002fe20000410000 */
[----:B------:R-:W-:-:S03]  /*4bd0*/  @P3 FMUL.FTZ R178, R70, R178 ;  /* 0x000000b246b23220 */ /* 0x000fc60000410000 */
[----:B------:R-:W-:Y:S01]  /*4be0*/  @P3 FFMA.FTZ R164, R180, R177, R164 ;  /* 0x000000b1b4a43223 */ /* 0x000fe200000100a4 */
[----:B------:R-:W-:Y:S01]  /*4bf0*/  @P2 FFMA.FTZ R180, R189, R249, R8 ;  /* 0x000000f9bdb42223 */ /* 0x000fe20000010008 */
[----:B------:R-:W-:Y:S01]  /*4c00*/  @P3 F2FP.F16.F32.PACK_AB R178, RZ, R178 ;  /* 0x000000b2ffb2323e */ /* 0x000fe200000000ff */
[----:B--2---:R-:W-:Y:S02]  /*4c10*/  @P3 FMUL.FTZ R179, R183, R179 ;  /* 0x000000b3b7b33220 */ /* 0x004fe40000410000 */
[----:B------:R-:W-:Y:S01]  /*4c20*/  @P2 FADD.FTZ R180, R197, -R180 ;  /* 0x800000b4c5b42221 */ /* 0x000fe20000010000 */
[----:B------:R-:W-:Y:S01]  /*4c30*/  @P3 PRMT R175, R178, 0x7610, R175 ;  /* 0x00007610b2af3816 */ /* 0x000fe200000000af */
[----:B------:R-:W-:Y:S01]  /*4c40*/  @P3 FFMA.FTZ R163, R181, R179, R163 ;  /* 0x000000b3b5a33223 */ /* 0x000fe200000100a3 */
[----:B------:R-:W-:Y:S01]  /*4c50*/  @P3 FMUL.FTZ R181, R64, R177 ;  /* 0x000000b140b53220 */ /* 0x000fe20000410000 */
[----:B------:R-:W-:Y:S01]  /*4c60*/  @P2 FFMA.FTZ R178, R190, R249, R8 ;  /* 0x000000f9beb22223 */ /* 0x000fe20000010008 */
[----:B------:R-:W-:Y:S01]  /*4c70*/  MOV R177, R61 ;  /* 0x0000003d00b17202 */ /* 0x000fe20000000f00 */
[----:B------:R-:W-:Y:S01]  /*4c80*/  @P2 FFMA.FTZ R177, R4, R180, R61 ;  /* 0x000000b404b12223 */ /* 0x000fe2000001003d */
[----:B------:R-:W-:Y:S01]  /*4c90*/  @P3 FMUL.FTZ R179, R71, R179 ;  /* 0x000000b347b33220 */ /* 0x000fe20000410000 */
[----:B------:R-:W-:Y:S01]  /*4ca0*/  @P3 F2FP.F16.F32.PACK_AB R180, RZ, R181 ;  /* 0x000000b5ffb4323e */ /* 0x000fe200000000ff */
[----:B------:R-:W-:Y:S01]  /*4cb0*/  @P2 FADD.FTZ R181, R198, -R178 ;  /* 0x800000b2c6b52221 */ /* 0x000fe20000010000 */
[----:B------:R-:W-:-:S02]  /*4cc0*/  MOV R178, R62 ;  /* 0x0000003e00b27202 */ /* 0x000fc40000000f00 */
[----:B------:R-:W-:Y:S01]  /*4cd0*/  @P3 F2FP.F16.F32.PACK_AB R179, RZ, R179 ;  /* 0x000000b3ffb3323e */ /* 0x000fe200000000ff */
[----:B------:R-:W-:Y:S01]  /*4ce0*/  @P2 FFMA.FTZ R178, R4, R181, R62 ;  /* 0x000000b504b22223 */ /* 0x000fe2000001003e */
[----:B------:R-:W-:Y:S01]  /*4cf0*/  @P3 PRMT R172, R180, 0x7610, R172 ;  /* 0x00007610b4ac3816 */ /* 0x000fe200000000ac */
[----:B------:R-:W1:Y:S01]  /*4d00*/  @P3 LDC R181, c[0x0][0x40c] ;  /* 0x00010300ffb53b82 */ /* 0x000e620000000800 */
[----:B------:R-:W-:Y:S01]  /*4d10*/  @P3 PRMT R175, R175, 0x5410, R179 ;  /* 0x00005410afaf3816 */ /* 0x000fe200000000b3 */
[----:B------:R-:W-:Y:S02]  /*4d20*/  @P3 HADD2.F32 R180, -RZ, R168.H1_H1 ;  /* 0x300000a8ffb43230 */ /* 0x000fe40000004100 */
[----:B0-----:R-:W-:-:S04]  /*4d30*/  @P3 FMUL.FTZ R179, R177, R250 ;  /* 0x000000fab1b33220 */ /* 0x001fc80000410000 */
[-C--:B------:R-:W-:Y:S01]  /*4d40*/  @P3 FFMA.FTZ R165, R180, R179.reuse, R165 ;  /* 0x000000b3b4a53223 */ /* 0x080fe200000100a5 */
[----:B------:R-:W-:Y:S02]  /*4d50*/  @P3 HADD2.F32 R180, -RZ, R169.H0_H0 ;  /* 0x200000a9ffb43230 */ /* 0x000fe40000004100 */
[----:B------:R-:W-:Y:S01]  /*4d60*/  @P3 FMUL.FTZ R179, R65, R179 ;  /* 0x000000b341b33220 */ /* 0x000fe20000410000 */
[----:B-1----:R-:W-:-:S04]  /*4d70*/  @P3 FMUL.FTZ R181, R178, R181 ;  /* 0x000000b5b2b53220 */ /* 0x002fc80000410000 */
[----:B------:R-:W-:Y:S01]  /*4d80*/  @P3 FFMA.FTZ R166, R180, R181, R166 ;  /* 0x000000b5b4a63223 */ /* 0x000fe200000100a6 */
[----:B------:R-:W-:Y:S01]  /*4d90*/  @P3 F2FP.F16.F32.PACK_AB R180, RZ, R179 ;  /* 0x000000b3ffb4323e */ /* 0x000fe200000000ff */
[----:B------:R-:W-:Y:S01]  /*4da0*/  @P2 FFMA.FTZ R179, R191, R249, R8 ;  /* 0x000000f9bfb32223 */ /* 0x000fe20000010008 */
[----:B------:R-:W-:Y:S02]  /*4db0*/  @P3 FMUL.FTZ R181, R66, R181 ;  /* 0x000000b542b53220 */ /* 0x000fe40000410000 */
[----:B------:R-:W-:Y:S01]  /*4dc0*/  @P3 PRMT R172, R172, 0x5410, R180 ;  /* 0x00005410acac3816 */ /* 0x000fe200000000b4 */
[----:B------:R-:W-:Y:S01]  /*4dd0*/  @P2 FADD.FTZ R250, R199, -R179 ;  /* 0x800000b3c7fa2221 */ /* 0x000fe20000010000 */
[----:B------:R-:W-:Y:S02]  /*4de0*/  MOV R179, R63 ;  /* 0x0000003f00b37202 */ /* 0x000fe40000000f00 */
[----:B------:R-:W-:Y:S01]  /*4df0*/  @P3 F2FP.F16.F32.PACK_AB R181, RZ, R181 ;  /* 0x000000b5ffb5323e */ /* 0x000fe200000000ff */
[----:B------:R-:W-:-:S02]  /*4e00*/  @P2 FFMA.FTZ R179, R4, R250, R63 ;  /* 0x000000fa04b32223 */ /* 0x000fc4000001003f */
[----:B------:R-:W0:Y:S01]  /*4e10*/  @P3 LDC R250, c[0x0][0x40c] ;  /* 0x00010300fffa3b82 */ /* 0x000e220000000800 */
[----:B------:R-:W-:Y:S01]  /*4e20*/  @P3 PRMT R173, R181, 0x7610, R173 ;  /* 0x00007610b5ad3816 */ /* 0x000fe200000000ad */
[----:B------:R-:W-:Y:S02]  /*4e30*/  @P3 HADD2.F32 R181, -RZ, R169.H1_H1 ;  /* 0x300000a9ffb53230 */ /* 0x000fe40000004100 */
[----:B0-----:R-:W-:Y:S01]  /*4e40*/  @P3 FMUL.FTZ R180, R179, R250 ;  /* 0x000000fab3b43220 */ /* 0x001fe20000410000 */
[----:B------:R-:W-:-:S03]  /*4e50*/  @P3 HADD2.F32 R250, -RZ, R170.H0_H0 ;  /* 0x200000aafffa3230 */ /* 0x000fc60000004100 */
        /* <DEDUP_REMOVED lines=19> */
[----:B0-----:R-:W-:-:S04]  /*4f90*/  @P3 FMUL.FTZ R250, R181, R250 ;  /* 0x000000fab5fa3220 */ /* 0x001fc80000410000 */
[-C--:B------:R-:W-:Y:S01]  /*4fa0*/  @P3 FFMA.FTZ R161, R251, R250.reuse, R161 ;  /* 0x000000fafba13223 */ /* 0x080fe200000100a1 */
[----:B------:R-:W-:-:S05]  /*4fb0*/  @P3 FMUL.FTZ R250, R69, R250 ;  /* 0x000000fa45fa3220 */ /* 0x000fca0000410000 */
[----:B------:R-:W-:-:S04]  /*4fc0*/  @P3 F2FP.F16.F32.PACK_AB R250, RZ, R250 ;  /* 0x000000fafffa323e */ /* 0x000fc800000000ff */
[----:B------:R-:W-:-:S07]  /*4fd0*/  @P3 PRMT R174, R174, 0x5410, R250 ;  /* 0x00005410aeae3816 */ /* 0x000fce00000000fa */
.L_x_18388:
[----:B------:R-:W-:Y:S05]  /*4fe0*/  BSYNC.RECONVERGENT B1 ;  /* 0x0000000000017941 */ /* 0x000fea0003800200 */
.L_x_18371:
        /* <DEDUP_REMOVED lines=15> */
.L_x_18405:
[----:B------:R-:W-:Y:S05]  /*50e0*/  BSYNC.RECONVERGENT B1 ;  /* 0x0000000000017941 */ /* 0x000fea0003800200 */
.L_x_18404:
[----:B------:R-:W-:Y:S04]  /*50f0*/  BSSY.RECONVERGENT B1, `(.L_x_18406) ;  /* 0x00001b4000017945 */ /* 0x000fe80003800200 */
[----:B------:R-:W-:Y:S05]  /*5100*/  @!P0 BRA `(.L_x_18407) ;  /* 0x0000000800d08947 */ /* 0x000fea0003800000 */
[----:B------:R-:W-:Y:S05]  /*5110*/  @!P1 BRA `(.L_x_18408) ;  /* 0x0000000400689947 */ /* 0x000fea0003800000 */
[----:B01----:R-:W0:Y:S01]  /*5120*/  @P3 LDC R7, c[0x0][0x40c] ;  /* 0x00010300ff073b82 */ /* 0x003e220000000800 */
[-CC-:B------:R-:W-:Y:S01]  /*5130*/  @P2 FFMA.FTZ R177, R204, R249.reuse, R8.reuse ;  /* 0x000000f9ccb12223 */ /* 0x180fe20000010008 */
[----:B------:R-:W-:Y:S01]  /*5140*/  @P2 FFMA.FTZ R178, R205, R249, R8 ;  /* 0x000000f9cdb22223 */ /* 0x000fe20000010008 */
[----:B-----5:R-:W-:Y:S01]  /*5150*/  MOV R176, R52 ;  /* 0x0000003400b07202 */ /* 0x020fe20000000f00 */
[--C-:B------:R-:W-:Y:S02]  /*5160*/  @P3 HADD2.F32 R179, -RZ, R168.reuse.H1_H1 ;  /* 0x300000a8ffb33230 */ /* 0x100fe40000004100 */
        /* <DEDUP_REMOVED lines=33> */
[----:B------:R-:W-:Y:S01]  /*5380*/  @P3 FMUL.FTZ R6, R74, R6 ;  /* 0x000000064a063220 */ /* 0x000fe20000410000 */
[----:B0-----:R-:W-:Y:S01]  /*5390*/  @P3 FMUL.FTZ R7, R179, R180 ;  /* 0x000000b4b3073220 */ /* 0x001fe20000410000 */
[----:B------:R-:W-:-:S05]  /*53a0*/  @P3 HADD2.F32 R180, -RZ, R169.H1_H1 ;  /* 0x300000a9ffb43230 */ /* 0x000fca0000004100 */
[-C--:B------:R-:W-:Y:S01]  /*53b0*/  @P3 FFMA.FTZ R159, R180, R7.reuse, R159 ;  /* 0x00000007b49f3223 */ /* 0x080fe2000001009f */
[----:B------:R-:W-:Y:S01]  /*53c0*/  @P3 FMUL.FTZ R180, R75, R7 ;  /* 0x000000074bb43220 */ /* 0x000fe20000410000 */
[----:B------:R-:W-:-:S04]  /*53d0*/  @P3 F2FP.F16.F32.PACK_AB R7, RZ, R6 ;  /* 0x00000006ff07323e */ /* 0x000fc800000000ff */
[----:B------:R-:W-:Y:S02]  /*53e0*/  @P3 F2FP.F16.F32.PACK_AB R6, RZ, R180 ;  /* 0x000000b4ff06323e */ /* 0x000fe400000000ff */
[----:B------:R-:W-:Y:S01]  /*53f0*/  MOV R180, R48 ;  /* 0x0000003000b47202 */ /* 0x000fe20000000f00 */
[----:B------:R-:W-:Y:S01]  /*5400*/  @P2 FFMA.FTZ R180, R4, R181, R48 ;  /* 0x000000b504b42223 */ /* 0x000fe20000010030 */
[----:B------:R-:W-:Y:S01]  /*5410*/  @P3 PRMT R173, R7, 0x7610, R173 ;  /* 0x0000761007ad3816 */ /* 0x000fe200000000ad */
[----:B------:R-:W0:Y:S01]  /*5420*/  @P3 LDC R181, c[0x0][0x40c] ;  /* 0x00010300ffb53b82 */ /* 0x000e220000000800 */
[----:B------:R-:W-:Y:S02]  /*5430*/  @P3 HADD2.F32 R7, -RZ, R170.H0_H0 ;  /* 0x200000aaff073230 */ /* 0x000fe40000004100 */
[----:B------:R-:W-:Y:S01]  /*5440*/  @P3 PRMT R173, R173, 0x5410, R6 ;  /* 0x00005410adad3816 */ /* 0x000fe20000000006 */
        /* <DEDUP_REMOVED lines=39> */
.L_x_18408:
[----:B01----:R-:W-:Y:S01]  /*56c0*/  @P2 FFMA.FTZ R7, R204, R249, R8 ;  /* 0x000000f9cc072223 */ /* 0x003fe20000010008 */
        /* <DEDUP_REMOVED lines=88> */
.L_x_18407:
        /* <DEDUP_REMOVED lines=47> */
.L_x_18412:
[----:B------:R-:W-:Y:S05]  /*5f40*/  BSYNC.RECONVERGENT B2 ;  /* 0x0000000000027941 */ /* 0x000fea0003800200 */
.L_x_18411:
        /* <DEDUP_REMOVED lines=13> */
.L_x_18414:
[----:B------:R-:W-:Y:S05]  /*6020*/  BSYNC.RECONVERGENT B2 ;  /* 0x0000000000027941 */ /* 0x000fea0003800200 */
.L_x_18413:
        /* <DEDUP_REMOVED lines=13> */
.L_x_18416:
[----:B------:R-:W-:Y:S05]  /*6100*/  BSYNC.RECONVERGENT B2 ;  /* 0x0000000000027941 */ /* 0x000fea0003800200 */
.L_x_18415:
        /* <DEDUP_REMOVED lines=13> */
.L_x_18418:
[----:B------:R-:W-:Y:S05]  /*61e0*/  BSYNC.RECONVERGENT B2 ;  /* 0x0000000000027941 */ /* 0x000fea0003800200 */
.L_x_18417:
        /* <DEDUP_REMOVED lines=13> */
.L_x_18420:
[----:B------:R-:W-:Y:S05]  /*62c0*/  BSYNC.RECONVERGENT B2 ;  /* 0x0000000000027941 */ /* 0x000fea0003800200 */
.L_x_18419:
        /* <DEDUP_REMOVED lines=13> */
.L_x_18422:
[----:B------:R-:W-:Y:S05]  /*63a0*/  BSYNC.RECONVERGENT B2 ;  /* 0x0000000000027941 */ /* 0x000fea0003800200 */
.L_x_18421:
        /* <DEDUP_REMOVED lines=13> */
.L_x_18424:
[----:B------:R-:W-:Y:S05]  /*6480*/  BSYNC.RECONVERGENT B2 ;  /* 0x0000000000027941 */ /* 0x000fea0003800200 */
.L_x_18423:
[----:B------:R-:W-:Y:S02]  /*6490*/  MOV R180, R6 ;  /* 0x0000000600b47202 */ /* 0x000fe40000000f00 */
[----:B------:R-:W-:Y:S01]  /*64a0*/  MOV R179, R7 ;  /* 0x0000000700b37202 */ /* 0x000fe20000000f00 */
[----:B------:R-:W-:Y:S06]  /*64b0*/  @!P3 BRA `(.L_x_18409) ;  /* 0x0000000400dcb947 */ /* 0x000fec0003800000 */
[----:B------:R-:W-:Y:S02]  /*64c0*/  HADD2.F32 R179, -RZ, R171.H1_H1 ;  /* 0x300000abffb37230 */ /* 0x000fe40000004100 */
        /* <DEDUP_REMOVED lines=8> */
.L_x_18410:
        /* <DEDUP_REMOVED lines=13> */
.L_x_18426:
[----:B------:R-:W-:Y:S05]  /*6620*/  BSYNC.RECONVERGENT B2 ;  /* 0x0000000000027941 */ /* 0x000fea0003800200 */
.L_x_18425:
        /* <DEDUP_REMOVED lines=13> */
.L_x_18428:
[----:B------:R-:W-:Y:S05]  /*6700*/  BSYNC.RECONVERGENT B2 ;  /* 0x0000000000027941 */ /* 0x000fea0003800200 */
.L_x_18427:
        /* <DEDUP_REMOVED lines=13> */
.L_x_18430:
[----:B------:R-:W-:Y:S05]  /*67e0*/  BSYNC.RECONVERGENT B2 ;  /* 0x0000000000027941 */ /* 0x000fea0003800200 */
.L_x_18429:
        /* <DEDUP_REMOVED lines=13> */
.L_x_18432:
[----:B------:R-:W-:Y:S05]  /*68c0*/  BSYNC.RECONVERGENT B2 ;  /* 0x0000000000027941 */ /* 0x000fea0003800200 */
.L_x_18431:
        /* <DEDUP_REMOVED lines=13> */
.L_x_18434:
[----:B------:R-:W-:Y:S05]  /*69a0*/  BSYNC.RECONVERGENT B2 ;  /* 0x0000000000027941 */ /* 0x000fea0003800200 */
.L_x_18433:
        /* <DEDUP_REMOVED lines=13> */
.L_x_18436:
[----:B------:R-:W-:Y:S05]  /*6a80*/  BSYNC.RECONVERGENT B2 ;  /* 0x0000000000027941 */ /* 0x000fea0003800200 */
.L_x_18435:
        /* <DEDUP_REMOVED lines=13> */
.L_x_18438:
[----:B------:R-:W-:Y:S05]  /*6b60*/  BSYNC.RECONVERGENT B2 ;  /* 0x0000000000027941 */ /* 0x000fea0003800200 */
.L_x_18437:
        /* <DEDUP_REMOVED lines=12> */
.L_x_18409:
[----:B------:R-:W-:Y:S05]  /*6c30*/  BSYNC.RECONVERGENT B1 ;  /* 0x0000000000017941 */ /* 0x000fea0003800200 */
.L_x_18406:
        /* <DEDUP_REMOVED lines=15> */
.L_x_18440:
[----:B------:R-:W-:Y:S05]  /*6d30*/  BSYNC.RECONVERGENT B1 ;  /* 0x0000000000017941 */ /* 0x000fea0003800200 */
.L_x_18439:
        /* <DEDUP_REMOVED lines=93> */
.L_x_18443:
        /* <DEDUP_REMOVED lines=89> */
.L_x_18442:
        /* <DEDUP_REMOVED lines=47> */
.L_x_18447:
[----:B------:R-:W-:Y:S05]  /*7b90*/  BSYNC.RECONVERGENT B2 ;  /* 0x0000000000027941 */ /* 0x000fea0003800200 */
.L_x_18446:
        /* <DEDUP_REMOVED lines=13> */
.L_x_18449:
[----:B------:R-:W-:Y:S05]  /*7c70*/  BSYNC.RECONVERGENT B2 ;  /* 0x0000000000027941 */ /* 0x000fea0003800200 */
.L_x_18448:
        /* <DEDUP_REMOVED lines=13> */
.L_x_18451:
[----:B------:R-:W-:Y:S05]  /*7d50*/  BSYNC.RECONVERGENT B2 ;  /* 0x0000000000027941 */ /* 0x000fea0003800200 */
.L_x_18450:
        /* <DEDUP_REMOVED lines=13> */
.L_x_18453:
[----:B------:R-:W-:Y:S05]  /*7e30*/  BSYNC.RECONVERGENT B2 ;  /* 0x0000000000027941 */ /* 0x000fea0003800200 */
.L_x_18452:
        /* <DEDUP_REMOVED lines=13> */
.L_x_18455:
[----:B------:R-:W-:Y:S05]  /*7f10*/  BSYNC.RECONVERGENT B2 ;  /* 0x0000000000027941 */ /* 0x000fea0003800200 */
.L_x_18454:
        /* <DEDUP_REMOVED lines=13> */
.L_x_18457:
[----:B------:R-:W-:Y:S05]  /*7ff0*/  BSYNC.RECONVERGENT B2 ;  /* 0x0000000000027941 */ /* 0x000fea0003800200 */
.L_x_18456:
        /* <DEDUP_REMOVED lines=13> */
.L_x_18459:
[----:B------:R-:W-:Y:S05]  /*80d0*/  BSYNC.RECONVERGENT B2 ;  /* 0x0000000000027941 */ /* 0x000fea0003800200 */
.L_x_18458:
        /* <DEDUP_REMOVED lines=12> */
.L_x_18445:
        /* <DEDUP_REMOVED lines=13> */
.L_x_18461:
[----:B------:R-:W-:Y:S05]  /*8270*/  BSYNC.RECONVERGENT B2 ;  /* 0x0000000000027941 */ /* 0x000fea0003800200 */
.L_x_18460:
        /* <DEDUP_REMOVED lines=13> */
.L_x_18463:
[----:B------:R-:W-:Y:S05]  /*8350*/  BSYNC.RECONVERGENT B2 ;  /* 0x0000000000027941 */ /* 0x000fea0003800200 */
.L_x_18462:
        /* <DEDUP_REMOVED lines=13> */
.L_x_18465:
[----:B------:R-:W-:Y:S05]  /*8430*/  BSYNC.RECONVERGENT B2 ;  /* 0x0000000000027941 */ /* 0x000fea0003800200 */
.L_x_18464:
        /* <DEDUP_REMOVED lines=13> */
.L_x_18467:
[----:B------:R-:W-:Y:S05]  /*8510*/  BSYNC.RECONVERGENT B2 ;  /* 0x0000000000027941 */ /* 0x000fea0003800200 */
.L_x_18466:
        /* <DEDUP_REMOVED lines=13> */
.L_x_18469:
[----:B------:R-:W-:Y:S05]  /*85f0*/  BSYNC.RECONVERGENT B2 ;  /* 0x0000000000027941 */ /* 0x000fea0003800200 */
.L_x_18468:
        /* <DEDUP_REMOVED lines=13> */
.L_x_18471:
[----:B------:R-:W-:Y:S05]  /*86d0*/  BSYNC.RECONVERGENT B2 ;  /* 0x0000000000027941 */ /* 0x000fea0003800200 */
.L_x_18470:
        /* <DEDUP_REMOVED lines=13> */
.L_x_18473:
[----:B------:R-:W-:Y:S05]  /*87b0*/  BSYNC.RECONVERGENT B2 ;  /* 0x0000000000027941 */ /* 0x000fea0003800200 */
.L_x_18472:
        /* <DEDUP_REMOVED lines=12> */
.L_x_18444:
[----:B------:R-:W-:Y:S05]  /*8880*/  BSYNC.RECONVERGENT B1 ;  /* 0x0000000000017941 */ /* 0x000fea0003800200 */
.L_x_18441:
        /* <DEDUP_REMOVED lines=15> */
.L_x_18475:
[----:B------:R-:W-:Y:S05]  /*8980*/  BSYNC.RECONVERGENT B1 ;  /* 0x0000000000017941 */ /* 0x000fea0003800200 */
.L_x_18474:
        /* <DEDUP_REMOVED lines=93> */
.L_x_18478:
        /* <DEDUP_REMOVED lines=89> */
.L_x_18477:
        /* <DEDUP_REMOVED lines=47> */
.L_x_18482:
[----:B------:R-:W-:Y:S05]  /*97e0*/  BSYNC.RECONVERGENT B2 ;  /* 0x0000000000027941 */ /* 0x000fea0003800200 */
.L_x_18481:
        /* <DEDUP_REMOVED lines=13> */
.L_x_18484:
[----:B------:R-:W-:Y:S05]  /*98c0*/  BSYNC.RECONVERGENT B2 ;  /* 0x0000000000027941 */ /* 0x000fea0003800200 */
.L_x_18483:
        /* <DEDUP_REMOVED lines=13> */
.L_x_18486:
[----:B------:R-:W-:Y:S05]  /*99a0*/  BSYNC.RECONVERGENT B2 ;  /* 0x0000000000027941 */ /* 0x000fea0003800200 */
.L_x_18485:
        /* <DEDUP_REMOVED lines=13> */
.L_x_18488:
[----:B------:R-:W-:Y:S05]  /*9a80*/  BSYNC.RECONVERGENT B2 ;  /* 0x0000000000027941 */ /* 0x000fea0003800200 */
.L_x_18487:
        /* <DEDUP_REMOVED lines=13> */
.L_x_18490:
[----:B------:R-:W-:Y:S05]  /*9b60*/  BSYNC.RECONVERGENT B2 ;  /* 0x0000000000027941 */ /* 0x000fea0003800200 */
.L_x_18489:
        /* <DEDUP_REMOVED lines=13> */
.L_x_18492:
[----:B------:R-:W-:Y:S05]  /*9c40*/  BSYNC.RECONVERGENT B2 ;  /* 0x0000000000027941 */ /* 0x000fea0003800200 */
.L_x_18491:
        /* <DEDUP_REMOVED lines=13> */
.L_x_18494:
[----:B------:R-:W-:Y:S05]  /*9d20*/  BSYNC.RECONVERGENT B2 ;  /* 0x0000000000027941 */ /* 0x000fea0003800200 */
.L_x_18493:
        /* <DEDUP_REMOVED lines=12> */
.L_x_18480:
        /* <DEDUP_REMOVED lines=13> */
.L_x_18496:
[----:B------:R-:W-:Y:S05]  /*9ec0*/  BSYNC.RECONVERGENT B2 ;  /* 0x0000000000027941 */ /* 0x000fea0003800200 */
.L_x_18495:
        /* <DEDUP_REMOVED lines=13> */
.L_x_18498:
[----:B------:R-:W-:Y:S05]  /*9fa0*/  BSYNC.RECONVERGENT B2 ;  /* 0x0000000000027941 */ /* 0x000fea0003800200 */
.L_x_18497:
        /* <DEDUP_REMOVED lines=13> */
.L_x_18500:
[----:B------:R-:W-:Y:S05]  /*a080*/  BSYNC.RECONVERGENT B2 ;  /* 0x0000000000027941 */ /* 0x000fea0003800200 */
.L_x_18499:
        /* <DEDUP_REMOVED lines=13> */
.L_x_18502:
[----:B------:R-:W-:Y:S05]  /*a160*/  BSYNC.RECONVERGENT B2 ;  /* 0x0000000000027941 */ /* 0x000fea0003800200 */
.L_x_18501:
        /* <DEDUP_REMOVED lines=13> */
.L_x_18504:
[----:B------:R-:W-:Y:S05]  /*a240*/  BSYNC.RECONVERGENT B2 ;  /* 0x0000000000027941 */ /* 0x000fea0003800200 */
.L_x_18503:
        /* <DEDUP_REMOVED lines=13> */
.L_x_18506:
[----:B------:R-:W-:Y:S05]  /*a320*/  BSYNC.RECONVERGENT B2 ;  /* 0x0000000000027941 */ /* 0x000fea0003800200 */
.L_x_18505:
        /* <DEDUP_REMOVED lines=13> */
.L_x_18508:
[----:B------:R-:W-:Y:S05]  /*a400*/  BSYNC.RECONVERGENT B2 ;  /* 0x0000000000027941 */ /* 0x000fea0003800200 */
.L_x_18507:
        /* <DEDUP_REMOVED lines=12> */
.L_x_18479:
[----:B------:R-:W-:Y:S05]  /*a4d0*/  BSYNC.RECONVERGENT B1 ;  /* 0x0000000000017941 */ /* 0x000fea0003800200 */
.L_x_18476:
        /* <DEDUP_REMOVED lines=15> */
.L_x_18510:
[----:B------:R-:W-:Y:S05]  /*a5d0*/  BSYNC.RECONVERGENT B1 ;  /* 0x0000000000017941 */ /* 0x000fea0003800200 */
.L_x_18509:
        /* <DEDUP_REMOVED lines=14> */
[----:B------:R-:W-:Y:S02]  /*a6c0*/  MOV R179, R31 ;  /* 0x0000001f00b37202 */ /* 0x000fe40000000f00 */
[----:B------:R-:W-:Y:S01]  /*a6d0*/  MOV R180, R24 ;  /* 0x0000001800b47202 */ /* 0x000fe20000000f00 */
[----:B------:R-:W-:Y:S01]  /*a6e0*/  @P2 FFMA.FTZ R176, R4, R5, R28 ;  /* 0x0000000504b02223 */ /* 0x000fe2000001001c */
[----:B------:R-:W-:Y:S01]  /*a6f0*/  @P2 FFMA.FTZ R5, R229, R249, R8 ;  /* 0x000000f9e5052223 */ /* 0x000fe20000010008 */
[----:B------:R-:W-:Y:S02]  /*a700*/  MOV R181, R25 ;  /* 0x0000001900b57202 */ /* 0x000fe40000000f00 */
[----:B------:R-:W-:Y:S01]  /*a710*/  MOV R182, R26 ;  /* 0x0000001a00b67202 */ /* 0x000fe20000000f00 */
[----:B------:R-:W-:Y:S01]  /*a720*/  @P2 FADD.FTZ R5, R20, -R5 ;  /* 0x8000000514052221 */ /* 0x000fe20000010000 */
[----:B------:R-:W-:Y:S01]  /*a730*/  MOV R183, R3 ;  /* 0x0000000300b77202 */ /* 0x000fe20000000f00 */
[----:B0-----:R-:W-:-:S02]  /*a740*/  @P3 FMUL.FTZ R7, R176, R7 ;  /* 0x00000007b0073220 */ /* 0x001fc40000410000 */
[----:B------:R-:W-:Y:S01]  /*a750*/  @P2 FFMA.FTZ R177, R4, R5, R29 ;  /* 0x0000000504b12223 */ /* 0x000fe2000001001d */
[----:B------:R-:W-:-:S05]  /*a760*/  @P3 HADD2.F32 R5, -RZ, R168.H0_H0 ;  /* 0x200000a8ff053230 */ /* 0x000fca0000004100 */
[----:B------:R-:W-:Y:S01]  /*a770*/  @P3 FFMA.FTZ R132, R5, R7, R132 ;  /* 0x0000000705843223 */ /* 0x000fe20000010084 */
[----:B------:R-:W-:Y:S01]  /*a780*/  @P2 FFMA.FTZ R5, R230, R249, R8 ;  /* 0x000000f9e6052223 */ /* 0x000fe20000010008 */
[----:B------:R-:W-:Y:S01]  /*a790*/  @P3 FMUL.FTZ R7, R96, R7 ;  /* 0x0000000760073220 */ /* 0x000fe20000410000 */
[----:B-1----:R-:W-:Y:S02]  /*a7a0*/  @P3 FMUL.FTZ R6, R177, R6 ;  /* 0x00000006b1063220 */ /* 0x002fe40000410000 */
[----:B------:R-:W-:Y:S02]  /*a7b0*/  @P2 FADD.FTZ R5, R19, -R5 ;  /* 0x8000000513052221 */ /* 0x000fe40000010000 */
[----:B------:R-:W-:Y:S02]  /*a7c0*/  @P3 F2FP.F16.F32.PACK_AB R7, RZ, R7 ;  /* 0x00000007ff07323e */ /* 0x000fe400000000ff */
[----:B------:R-:W-:Y:S02]  /*a7d0*/  @P2 FFMA.FTZ R178, R4, R5, R30 ;  /* 0x0000000504b22223 */ /* 0x000fe4000001001e */
[----:B------:R-:W0:Y:S01]  /*a7e0*/  @P3 LDC R5, c[0x0][0x40c] ;  /* 0x00010300ff053b82 */ /* 0x000e220000000800 */
[----:B------:R-:W-:Y:S01]  /*a7f0*/  @P3 PRMT R172, R7, 0x7610, R172 ;  /* 0x0000761007ac3816 */ /* 0x000fe200000000ac */
[----:B------:R-:W-:-:S05]  /*a800*/  @P3 HADD2.F32 R7, -RZ, R168.H1_H1 ;  /* 0x300000a8ff073230 */ /* 0x000fca0000004100 */
[-C--:B------:R-:W-:Y:S01]  /*a810*/  @P3 FFMA.FTZ R133, R7, R6.reuse, R133 ;  /* 0x0000000607853223 */ /* 0x080fe20000010085 */
[----:B------:R-:W-:Y:S02]  /*a820*/  @P3 HADD2.F32 R7, -RZ, R169.H0_H0 ;  /* 0x200000a9ff073230 */ /* 0x000fe40000004100 */
[----:B------:R-:W-:Y:S01]  /*a830*/  @P3 FMUL.FTZ R6, R97, R6 ;  /* 0x0000000661063220 */ /* 0x000fe20000410000 */
[----:B0-----:R-:W-:-:S04]  /*a840*/  @P3 FMUL.FTZ R5, R178, R5 ;  /* 0x00000005b2053220 */ /* 0x001fc80000410000 */
[-C--:B------:R-:W-:Y:S01]  /*a850*/  @P3 FFMA.FTZ R134, R7, R5.reuse, R134 ;  /* 0x0000000507863223 */ /* 0x080fe20000010086 */
[----:B------:R-:W-:Y:S01]  /*a860*/  @P3 FMUL.FTZ R7, R98, R5 ;  /* 0x0000000562073220 */ /* 0x000fe20000410000 */
[----:B------:R-:W-:-:S04]  /*a870*/  @P3 F2FP.F16.F32.PACK_AB R5, RZ, R6 ;  /* 0x00000006ff05323e */ /* 0x000fc800000000ff */
[----:B------:R-:W-:Y:S01]  /*a880*/  @P3 F2FP.F16.F32.PACK_AB R6, RZ, R7 ;  /* 0x00000007ff06323e */ /* 0x000fe200000000ff */
[----:B------:R-:W-:Y:S01]  /*a890*/  @P2 FFMA.FTZ R7, R231, R249, R8 ;  /* 0x000000f9e7072223 */ /* 0x000fe20000010008 */
[----:B------:R-:W-:Y:S01]  /*a8a0*/  @P3 PRMT R172, R172, 0x5410, R5 ;  /* 0x00005410acac3816 */ /* 0x000fe20000000005 */
[----:B------:R-:W-:Y:S01]  /*a8b0*/  @P3 HADD2.F32 R5, -RZ, R169.H1_H1 ;  /* 0x300000a9ff053230 */ /* 0x000fe20000004100 */
[----:B------:R-:W-:Y:S01]  /*a8c0*/  @P3 PRMT R173, R6, 0x7610, R173 ;  /* 0x0000761006ad3816 */ /* 0x000fe200000000ad */
[----:B------:R-:W-:Y:S01]  /*a8d0*/  @P2 FADD.FTZ R7, R185, -R7 ;  /* 0x80000007b9072221 */ /* 0x000fe20000010000 */
[----:B------:R-:W-:-:S03]  /*a8e0*/  @P3 HADD2.F32 R6, -RZ, R170.H0_H0 ;  /* 0x200000aaff063230 */ /* 0x000fc60000004100 */
        /* <DEDUP_REMOVED lines=26> */
[----:B------:R-:W-:Y:S02]  /*aa90*/  @P3 F2FP.F16.F32.PACK_AB R5, RZ, R5 ;  /* 0x00000005ff05323e */ /* 0x000fe400000000ff */
[----:B------:R-:W-:Y:S02]  /*aaa0*/  @P2 FFMA.FTZ R182, R4, R6, R26 ;  /* 0x0000000604b62223 */ /* 0x000fe4000001001a */
[----:B------:R-:W0:Y:S01]  /*aab0*/  @P3 LDC R4, c[0x0][0x40c] ;  /* 0x00010300ff043b82 */ /* 0x000e220000000800 */
[----:B------:R-:W-:Y:S01]  /*aac0*/  @P3 PRMT R174, R174, 0x5410, R5 ;  /* 0x00005410aeae3816 */ /* 0x000fe20000000005 */
[----:B------:R-:W-:Y:S02]  /*aad0*/  @P3 HADD2.F32 R5, -RZ, R171.H0_H0 ;  /* 0x200000abff053230 */ /* 0x000fe40000004100 */
        /* <DEDUP_REMOVED lines=13> */
.L_x_18513:
[----:B------:R-:W-:-:S04]  /*abb0*/  @P2 FFMA.FTZ R3, R228, R249, R8 ;  /* 0x000000f9e4032223 */ /* 0x000fc80000010008 */
[----:B------:R-:W-:Y:S01]  /*abc0*/  @P2 FADD.FTZ R5, R21, -R3 ;  /* 0x8000000315052221 */ /* 0x000fe20000010000 */
[----:B-----5:R-:W-:-:S03]  /*abd0*/  MOV R3, R28 ;  /* 0x0000001c00037202 */ /* 0x020fc60000000f00 */
[----:B------:R-:W-:Y:S02]  /*abe0*/  @P2 FFMA.FTZ R3, R4, R5, R28 ;  /* 0x0000000504032223 */ /* 0x000fe4000001001c */
[----:B------:R-:W2:Y:S02]  /*abf0*/  @P3 LDC R5, c[0x0][0x40c] ;  /* 0x00010300ff053b82 */ /* 0x000ea40000000800 */
[----:B--2---:R-:W-:Y:S01]  /*ac00*/  @P3 FMUL.FTZ R3, R3, R5 ;  /* 0x0000000503033220 */ /* 0x004fe20000410000 */
[----:B------:R-:W-:-:S05]  /*ac10*/  @P3 HADD2.F32 R5, -RZ, R168.H0_H0 ;  /* 0x200000a8ff053230 */ /* 0x000fca0000004100 */
[-C--:B------:R-:W-:Y:S01]  /*ac20*/  @P3 FFMA.FTZ R132, R5, R3.reuse, R132 ;  /* 0x0000000305843223 */ /* 0x080fe20000010084 */
[----:B------:R-:W-:-:S05]  /*ac30*/  @P3 FMUL.FTZ R3, R96, R3 ;  /* 0x0000000360033220 */ /* 0x000fca0000410000 */
[----:B------:R-:W-:-:S04]  /*ac40*/  @P3 F2FP.F16.F32.PACK_AB R3, RZ, R3 ;  /* 0x00000003ff03323e */ /* 0x000fc800000000ff */
[----:B0-----:R-:W-:Y:S01]  /*ac50*/  @P3 PRMT R172, R3, 0x7610, R172 ;  /* 0x0000761003ac3816 */ /* 0x001fe200000000ac */
        /* <DEDUP_REMOVED lines=78> */
.L_x_18512:
[----:B------:R-:W-:Y:S05]  /*b140*/  @!P1 BRA `(.L_x_18515) ;  /* 0x0000000800309947 */ /* 0x000fea0003800000 */
[----:B------:R-:W-:Y:S01]  /*b150*/  BSSY.RECONVERGENT B2, `(.L_x_18516) ;  /* 0x000000e000027945 */ /* 0x000fe20003800200 */
[----:B------:R-:W-:-:S03]  /*b160*/  ISETP.GT.AND P0, PT, R3, RZ, PT ;  /* 0x000000ff0300720c */ /* 0x000fc60003f04270 */
[----:B------:R-:W-:Y:S10]  /*b170*/  @!P3 BRA `(.L_x_18517) ;  /* 0x00000000002cb947 */ /* 0x000ff40003800000 */
[----:B------:R-:W-:Y:S01]  /*b180*/  FFMA.FTZ R5, R228, R249, R8 ;  /* 0x000000f9e4057223 */ /* 0x000fe20000010008 */
[----:B------:R-:W-:Y:S01]  /*b190*/  ISETP.GT.AND P2, PT, R3, RZ, PT ;  /* 0x000000ff0300720c */ /* 0x000fe20003f44270 */
[----:B01---5:R-:W-:Y:S02]  /*b1a0*/  HADD2.F32 R6, -RZ, R168.H0_H0 ;  /* 0x200000a8ff067230 */ /* 0x023fe40000004100 */
        /* <DEDUP_REMOVED lines=8> */
.L_x_18517:
[----:B------:R-:W-:Y:S05]  /*b230*/  BSYNC.RECONVERGENT B2 ;  /* 0x0000000000027941 */ /* 0x000fea0003800200 */
.L_x_18516:
[----:B------:R-:W-:Y:S04]  /*b240*/  BSSY.RECONVERGENT B2, `(.L_x_18518) ;  /* 0x000000d000027945 */ /* 0x000fe80003800200 */
[----:B------:R-:W-:Y:S05]  /*b250*/  @!P3 BRA `(.L_x_18519) ;  /* 0x00000000002cb947 */ /* 0x000fea0003800000 */
[----:B------:R-:W-:Y:S01]  /*b260*/  FFMA.FTZ R5, R229, R249, R8 ;  /* 0x000000f9e5057223 */ /* 0x000fe20000010008 */
[----:B------:R-:W-:Y:S01]  /*b270*/  ISETP.GT.AND P2, PT, R3, RZ, PT ;  /* 0x000000ff0300720c */ /* 0x000fe20003f44270 */
[----:B01---5:R-:W-:Y:S02]  /*b280*/  HADD2.F32 R6, -RZ, R168.H1_H1 ;  /* 0x300000a8ff067230 */ /* 0x023fe40000004100 */
        /* <DEDUP_REMOVED lines=8> */
.L_x_18519:
[----:B------:R-:W-:Y:S05]  /*b310*/  BSYNC.RECONVERGENT B2 ;  /* 0x0000000000027941 */ /* 0x000fea0003800200 */
.L_x_18518:
[----:B------:R-:W-:Y:S04]  /*b320*/  BSSY.RECONVERGENT B2, `(.L_x_18520) ;  /* 0x000000d000027945 */ /* 0x000fe80003800200 */
[----:B------:R-:W-:Y:S05]  /*b330*/  @!P3 BRA `(.L_x_18521) ;  /* 0x00000000002cb947 */ /* 0x000fea0003800000 */
        /* <DEDUP_REMOVED lines=11> */
.L_x_18521:
[----:B------:R-:W-:Y:S05]  /*b3f0*/  BSYNC.RECONVERGENT B2 ;  /* 0x0000000000027941 */ /* 0x000fea0003800200 */
.L_x_18520:
        /* <DEDUP_REMOVED lines=13> */
.L_x_18523:
[----:B------:R-:W-:Y:S05]  /*b4d0*/  BSYNC.RECONVERGENT B2 ;  /* 0x0000000000027941 */ /* 0x000fea0003800200 */
.L_x_18522:
        /* <DEDUP_REMOVED lines=13> */
.L_x_18525:
[----:B------:R-:W-:Y:S05]  /*b5b0*/  BSYNC.RECONVERGENT B2 ;  /* 0x0000000000027941 */ /* 0x000fea0003800200 */
.L_x_18524:
        /* <DEDUP_REMOVED lines=13> */
.L_x_18527:
[----:B------:R-:W-:Y:S05]  /*b690*/  BSYNC.RECONVERGENT B2 ;  /* 0x0000000000027941 */ /* 0x000fea0003800200 */
.L_x_18526:
[----:B------:R-:W-:Y:S04]  /*b6a0*/  BSSY.RECONVERGENT B2, `(.L_x_18528) ;  /* 0x000000d000027945 */ /* 0x000fe80003800200 */
[----:B------:R-:W-:Y:S05]  /*b6b0*/  @!P3 BRA `(.L_x_18529) ;  /* 0x00000000002cb947 */ /* 0x000fea0003800000 */
[----:B------:R-:W-:Y:S01]  /*b6c0*/  ISETP.GT.AND P2, PT, R3, RZ, PT ;  /* 0x000000ff0300720c */ /* 0x000fe20003f44270 */
[----:B------:R-:W-:Y:S01]  /*b6d0*/  FFMA.FTZ R3, R234, R249, R8 ;  /* 0x000000f9ea037223 */ /* 0x000fe20000010008 */
[----:B-----5:R-:W-:-:S03]  /*b6e0*/  HADD2.F32 R5, -RZ, R171.H0_H0 ;  /* 0x200000abff057230 */ /* 0x020fc60000004100 */
[----:B------:R-:W-:-:S04]  /*b6f0*/  FADD.FTZ R3, R187, -R3 ;  /* 0x80000003bb037221 */ /* 0x000fc80000010000 */
[----:B------:R-:W-:-:S05]  /*b700*/  FMUL.FTZ R3, R4, R3 ;  /* 0x0000000304037220 */ /* 0x000fca0000410000 */
[----:B------:R-:W-:-:S05]  /*b710*/  FSEL R3, R3, RZ, P2 ;  /* 0x000000ff03037208 */ /* 0x000fca0001000000 */
[----:B------:R-:W-:-:S04]  /*b720*/  FMUL.FTZ R3, R3, UR11 ;  /* 0x0000000b03037c20 */ /* 0x000fc80008410000 */
[-C--:B------:R-:W-:Y:S01]  /*b730*/  FFMA.FTZ R130, R5, R3.reuse, R130 ;  /* 0x0000000305827223 */ /* 0x080fe20000010082 */
[----:B------:R-:W-:-:S05]  /*b740*/  FMUL.FTZ R3, R102, R3 ;  /* 0x0000000366037220 */ /* 0x000fca0000410000 */
[----:B------:R-:W-:-:S04]  /*b750*/  F2FP.F16.F32.PACK_AB R3, RZ, R3 ;  /* 0x00000003ff03723e */ /* 0x000fc800000000ff */
[----:B0-----:R-:W-:-:S07]  /*b760*/  PRMT R175, R3, 0x7610, R175 ;  /* 0x0000761003af7816 */ /* 0x001fce00000000af */
.L_x_18529:
[----:B------:R-:W-:Y:S05]  /*b770*/  BSYNC.RECONVERGENT B2 ;  /* 0x0000000000027941 */ /* 0x000fea0003800200 */
.L_x_18528:
        /* <DEDUP_REMOVED lines=41> */
.L_x_18515:
        /* <DEDUP_REMOVED lines=13> */
.L_x_18531:
[----:B------:R-:W-:Y:S05]  /*bae0*/  BSYNC.RECONVERGENT B2 ;  /* 0x0000000000027941 */ /* 0x000fea0003800200 */
.L_x_18530:
        /* <DEDUP_REMOVED lines=13> */
.L_x_18533:
[----:B------:R-:W-:Y:S05]  /*bbc0*/  BSYNC.RECONVERGENT B2 ;  /* 0x0000000000027941 */ /* 0x000fea0003800200 */
.L_x_18532:
        /* <DEDUP_REMOVED lines=13> */
.L_x_18535:
[----:B------:R-:W-:Y:S05]  /*bca0*/  BSYNC.RECONVERGENT B2 ;  /* 0x0000000000027941 */ /* 0x000fea0003800200 */
.L_x_18534:
        /* <DEDUP_REMOVED lines=13> */
.L_x_18537:
[----:B------:R-:W-:Y:S05]  /*bd80*/  BSYNC.RECONVERGENT B2 ;  /* 0x0000000000027941 */ /* 0x000fea0003800200 */
.L_x_18536:
        /* <DEDUP_REMOVED lines=13> */
.L_x_18539:
[----:B------:R-:W-:Y:S05]  /*be60*/  BSYNC.RECONVERGENT B2 ;  /* 0x0000000000027941 */ /* 0x000fea0003800200 */
.L_x_18538:
        /* <DEDUP_REMOVED lines=13> */
.L_x_18541:
[----:B------:R-:W-:Y:S05]  /*bf40*/  BSYNC.RECONVERGENT B2 ;  /* 0x0000000000027941 */ /* 0x000fea0003800200 */
.L_x_18540:
        /* <DEDUP_REMOVED lines=13> */
.L_x_18543:
[----:B------:R-:W-:Y:S05]  /*c020*/  BSYNC.RECONVERGENT B2 ;  /* 0x0000000000027941 */ /* 0x000fea0003800200 */
.L_x_18542:
[----:B------:R-:W-:Y:S01]  /*c030*/  ISETP.GT.AND P0, PT, R3, RZ, PT ;  /* 0x000000ff0300720c */ /* 0x000fe20003f04270 */
[----:B------:R-:W-:-:S04]  /*c040*/  FFMA.FTZ R3, R235, R249, R8 ;  /* 0x000000f9eb037223 */ /* 0x000fc80000010008 */
[----:B------:R-:W-:-:S04]  /*c050*/  FADD.FTZ R3, R186, -R3 ;  /* 0x80000003ba037221 */ /* 0x000fc80000010000 */
[----:B-----5:R-:W-:Y:S02]  /*c060*/  FMUL.FTZ R4, R4, R3 ;  /* 0x0000000304047220 */ /* 0x020fe40000410000 */
[----:B------:R-:W2:Y:S03]  /*c070*/  @P3 LDC R3, c[0x0][0x40c] ;  /* 0x00010300ff033b82 */ /* 0x000ea60000000800 */
[----:B------:R-:W-:-:S05]  /*c080*/  FSEL R4, R4, RZ, P0 ;  /* 0x000000ff04047208 */ /* 0x000fca0000000000 */
[----:B--2---:R-:W-:Y:S01]  /*c090*/  @P3 FMUL.FTZ R3, R4, R3 ;  /* 0x0000000304033220 */ /* 0x004fe20000410000 */
[----:B------:R-:W-:-:S05]  /*c0a0*/  @P3 HADD2.F32 R4, -RZ, R171.H1_H1 ;  /* 0x300000abff043230 */ /* 0x000fca0000004100 */
[-C--:B------:R-:W-:Y:S01]  /*c0b0*/  @P3 FFMA.FTZ R131, R4, R3.reuse, R131 ;  /* 0x0000000304833223 */ /* 0x080fe20000010083 */
[----:B------:R-:W-:-:S05]  /*c0c0*/  @P3 FMUL.FTZ R3, R103, R3 ;  /* 0x0000000367033220 */ /* 0x000fca0000410000 */
[----:B------:R-:W-:-:S04]  /*c0d0*/  @P3 F2FP.F16.F32.PACK_AB R3, RZ, R3 ;  /* 0x00000003ff03323e */ /* 0x000fc800000000ff */
[----:B0-----:R-:W-:-:S07]  /*c0e0*/  @P3 PRMT R175, R175, 0x5410, R3 ;  /* 0x00005410afaf3816 */ /* 0x001fce0000000003 */
.L_x_18514:
[----:B------:R-:W-:Y:S05]  /*c0f0*/  BSYNC.RECONVERGENT B1 ;  /* 0x0000000000017941 */ /* 0x000fea0003800200 */
.L_x_18511:
        /* <DEDUP_REMOVED lines=12> */
.L_x_18366:
[----:B------:R-:W-:Y:S05]  /*c1c0*/  BSYNC B0 ;  /* 0x0000000000007941 */ /* 0x000fea0003800000 */
.L_x_18365:
        /* <DEDUP_REMOVED lines=386> */
.L_x_18370:
[----:B------:R-:W-:Y:S01]  /*d9f0*/  HFMA2 R250, -RZ, RZ, 0, 5.9604644775390625e-08 ;  /* 0x00000001fffa7431 */ /* 0x000fe200000001ff */
[----:B------:R-:W-:Y:S01]  /*da00*/  BSSY B1, `(.L_x_18545) ;  /* 0x0000006000017945 */ /* 0x000fe20003800000 */
[----:B------:R-:W-:Y:S02]  /*da10*/  MOV R249, 0x1f ;  /* 0x0000001f00f97802 */ /* 0x000fe40000000f00 */
[----:B------:R-:W-:-:S07]  /*da20*/  MOV R248, 0xffffffff ;  /* 0xffffffff00f87802 */ /* 0x000fce0000000f00 */
[----:B-----5:R-:W-:Y:S05]  /*da30*/  WARPSYNC.COLLECTIVE R248, `(.L_x_18546) ;  /* 0x00000000f8087348 */ /* 0x020fea0003c00000 */
[----:B------:R0:W1:Y:S02]  /*da40*/  SHFL.BFLY P1, R252, R5, R250, R249 ;  /* 0x0c0000fa05fc7389 */ /* 0x00006400000200f9 */
[----:B01---5:R-:W-:Y:S05]  /*da50*/  ENDCOLLECTIVE ;  /* 0x000000000000791b */ /* 0x023fea0003800000 */
.L_x_18546:
[----:B------:R-:W-:Y:S05]  /*da60*/  BSYNC B1 ;  /* 0x0000000000017941 */ /* 0x000fea0003800000 */
.L_x_18545:
        /* <DEDUP_REMOVED lines=9> */
.L_x_18547:
[----:B------:R-:W-:Y:S01]  /*db00*/  HFMA2 R250, -RZ, RZ, 0, 1.1920928955078125e-07 ;  /* 0x00000002fffa7431 */ /* 0x000fe200000001ff */
[----:B------:R-:W-:-:S05]  /*db10*/  MOV R5, R252 ;  /* 0x000000fc00057202 */ /* 0x000fca0000000f00 */
[----:B------:R-:W-:Y:S01]  /*db20*/  FADD.FTZ R6, R5, R6 ;  /* 0x0000000605067221 */ /* 0x000fe20000010000 */
[----:B------:R-:W-:-:S07]  /*db30*/  MOV R5, R251 ;  /* 0x000000fb00057202 */ /* 0x000fce0000000f00 */
[----:B------:R-:W-:Y:S05]  /*db40*/  WARPSYNC.COLLECTIVE R248, `(.L_x_18548) ;  /* 0x00000000f8087348 */ /* 0x000fea0003c00000 */
[----:B------:R0:W1:Y:S02]  /*db50*/  SHFL.BFLY P1, R252, R5, R250, R249 ;  /* 0x0c0000fa05fc7389 */ /* 0x00006400000200f9 */
[----:B01----:R-:W-:Y:S05]  /*db60*/  ENDCOLLECTIVE ;  /* 0x000000000000791b */ /* 0x003fea0003800000 */
.L_x_18548:
[----:B------:R-:W-:-:S05]  /*db70*/  MOV R5, R252 ;  /* 0x000000fc00057202 */ /* 0x000fca0000000f00 */
[----:B------:R-:W-:Y:S01]  /*db80*/  FADD.FTZ R251, R251, R5 ;  /* 0x00000005fbfb7221 */ /* 0x000fe20000010000 */
[----:B------:R-:W-:-:S07]  /*db90*/  MOV R5, R6 ;  /* 0x0000000600057202 */ /* 0x000fce0000000f00 */
[----:B------:R-:W-:Y:S05]  /*dba0*/  WARPSYNC.COLLECTIVE R248, `(.L_x_18549) ;  /* 0x00000000f8087348 */ /* 0x000fea0003c00000 */
[----:B------:R0:W1:Y:S02]  /*dbb0*/  SHFL.BFLY P1, R252, R5, R250, R249 ;  /* 0x0c0000fa05fc7389 */ /* 0x00006400000200f9 */
[----:B01----:R-:W-:Y:S05]  /*dbc0*/  ENDCOLLECTIVE ;  /* 0x000000000000791b */ /* 0x003fea0003800000 */
.L_x_18549:
[----:B------:R-:W-:Y:S01]  /*dbd0*/  HFMA2 R250, -RZ, RZ, 0, 2.384185791015625e-07 ;  /* 0x00000004fffa7431 */ /* 0x000fe200000001ff */
[----:B------:R-:W-:-:S05]  /*dbe0*/  MOV R5, R252 ;  /* 0x000000fc00057202 */ /* 0x000fca0000000f00 */
[----:B------:R-:W-:Y:S01]  /*dbf0*/  FADD.FTZ R6, R6, R5 ;  /* 0x0000000506067221 */ /* 0x000fe20000010000 */
[----:B------:R-:W-:-:S07]  /*dc00*/  MOV R5, R251 ;  /* 0x000000fb00057202 */ /* 0x000fce0000000f00 */
[----:B------:R-:W-:Y:S05]  /*dc10*/  WARPSYNC.COLLECTIVE R248, `(.L_x_18550) ;  /* 0x00000000f8087348 */ /* 0x000fea0003c00000 */
[----:B------:R0:W1:Y:S02]  /*dc20*/  SHFL.BFLY P1, R252, R5, R250, R249 ;  /* 0x0c0000fa05fc7389 */ /* 0x00006400000200f9 */
[----:B01----:R-:W-:Y:S05]  /*dc30*/  ENDCOLLECTIVE ;  /* 0x000000000000791b */ /* 0x003fea0003800000 */
.L_x_18550:
[----:B------:R-:W-:-:S05]  /*dc40*/  MOV R5, R252 ;  /* 0x000000fc00057202 */ /* 0x000fca0000000f00 */
[----:B------:R-:W-:Y:S01]  /*dc50*/  FADD.FTZ R251, R251, R5 ;  /* 0x00000005fbfb7221 */ /* 0x000fe20000010000 */
[----:B------:R-:W-:-:S07]  /*dc60*/  MOV R5, R6 ;  /* 0x0000000600057202 */ /* 0x000fce0000000f00 */
[----:B------:R-:W-:Y:S05]  /*dc70*/  WARPSYNC.COLLECTIVE R248, `(.L_x_18551) ;  /* 0x00000000f8087348 */ /* 0x000fea0003c00000 */
[----:B------:R0:W1:Y:S02]  /*dc80*/  SHFL.BFLY P1, R252, R5, R250, R249 ;  /* 0x0c0000fa05fc7389 */ /* 0x00006400000200f9 */
[----:B01----:R-:W-:Y:S05]  /*dc90*/  ENDCOLLECTIVE ;  /* 0x000000000000791b */ /* 0x003fea0003800000 */
.L_x_18551:
[----:B------:R-:W-:Y:S01]  /*dca0*/  HFMA2 R250, -RZ, RZ, 0, 4.76837158203125e-07 ;  /* 0x00000008fffa7431 */ /* 0x000fe200000001ff */
[----:B------:R-:W-:-:S05]  /*dcb0*/  MOV R5, R252 ;  /* 0x000000fc00057202 */ /* 0x000fca0000000f00 */
[----:B------:R-:W-:Y:S01]  /*dcc0*/  FADD.FTZ R6, R6, R5 ;  /* 0x0000000506067221 */ /* 0x000fe20000010000 */
[----:B------:R-:W-:-:S07]  /*dcd0*/  MOV R5, R251 ;  /* 0x000000fb00057202 */ /* 0x000fce0000000f00 */
[----:B------:R-:W-:Y:S05]  /*dce0*/  WARPSYNC.COLLECTIVE R248, `(.L_x_18552) ;  /* 0x00000000f8087348 */ /* 0x000fea0003c00000 */
[----:B------:R0:W1:Y:S02]  /*dcf0*/  SHFL.BFLY P1, R252, R5, R250, R249 ;  /* 0x0c0000fa05fc7389 */ /* 0x00006400000200f9 */
[----:B01----:R-:W-:Y:S05]  /*dd00*/  ENDCOLLECTIVE ;  /* 0x000000000000791b */ /* 0x003fea0003800000 */
.L_x_18552:
[----:B------:R-:W-:-:S05]  /*dd10*/  MOV R5, R252 ;  /* 0x000000fc00057202 */ /* 0x000fca0000000f00 */
[----:B------:R-:W-:Y:S01]  /*dd20*/  FADD.FTZ R251, R251, R5 ;  /* 0x00000005fbfb7221 */ /* 0x000fe20000010000 */
[----:B------:R-:W-:-:S07]  /*dd30*/  MOV R5, R6 ;  /* 0x0000000600057202 */ /* 0x000fce0000000f00 */
[----:B------:R-:W-:Y:S05]  /*dd40*/  WARPSYNC.COLLECTIVE R248, `(.L_x_18553) ;  /* 0x00000000f8087348 */ /* 0x000fea0003c00000 */
[----:B------:R0:W1:Y:S02]  /*dd50*/  SHFL.BFLY P1, R252, R5, R250, R249 ;  /* 0x0c0000fa05fc7389 */ /* 0x00006400000200f9 */
[----:B01----:R-:W-:Y:S05]  /*dd60*/  ENDCOLLECTIVE ;  /* 0x000000000000791b */ /* 0x003fea0003800000 */
.L_x_18553:
[----:B------:R-:W-:Y:S01]  /*dd70*/  HFMA2 R250, -RZ, RZ, 0, 9.5367431640625e-07 ;  /* 0x00000010fffa7431 */ /* 0x000fe200000001ff */
[----:B------:R-:W-:-:S05]  /*dd80*/  MOV R5, R252 ;  /* 0x000000fc00057202 */ /* 0x000fca0000000f00 */
[----:B------:R-:W-:Y:S01]  /*dd90*/  FADD.FTZ R6, R6, R5 ;  /* 0x0000000506067221 */ /* 0x000fe20000010000 */
[----:B------:R-:W-:-:S07]  /*dda0*/  MOV R5, R251 ;  /* 0x000000fb00057202 */ /* 0x000fce0000000f00 */
[----:B------:R-:W-:Y:S05]  /*ddb0*/  WARPSYNC.COLLECTIVE R248, `(.L_x_18554) ;  /* 0x00000000f8087348 */ /* 0x000fea0003c00000 */
[----:B------:R0:W1:Y:S02]  /*ddc0*/  SHFL.BFLY P1, R252, R5, R250, R249 ;  /* 0x0c0000fa05fc7389 */ /* 0x00006400000200f9 */
[----:B01----:R-:W-:Y:S05]  /*ddd0*/  ENDCOLLECTIVE ;  /* 0x000000000000791b */ /* 0x003fea0003800000 */
.L_x_18554:
[----:B------:R-:W-:Y:S01]  /*dde0*/  MOV R5, R6 ;  /* 0x0000000600057202 */ /* 0x000fe20000000f00 */
[----:B------:R0:W-:Y:S06]  /*ddf0*/  STL [R1], R252 ;  /* 0x000000fc01007387 */ /* 0x0001ec0000100800 */
[----:B0-----:R-:W-:Y:S05]  /*de00*/  WARPSYNC.COLLECTIVE R248, `(.L_x_18555) ;  /* 0x00000000f8087348 */ /* 0x001fea0003c00000 */
[----:B0-----:R0:W1:Y:S02]  /*de10*/  SHFL.BFLY P1, R252, R5, R250, R249 ;  /* 0x0c0000fa05fc7389 */ /* 0x00106400000200f9 */
[----:B01----:R-:W-:Y:S05]  /*de20*/  ENDCOLLECTIVE ;  /* 0x000000000000791b */ /* 0x003fea0003800000 */
.L_x_18555:
[----:B------:R-:W-:Y:S01]  /*de30*/  MOV R5, R252 ;  /* 0x000000fc00057202 */ /* 0x000fe20000000f00 */
[----:B------:R-:W-:Y:S06]  /*de40*/  BRA `(.L_x_18556) ;  /* 0xffffff5400247947 */ /* 0x000fec000383ffff */
.L_x_18557:
        /* <DEDUP_REMOVED lines=11> */
.L_x_25499:


//--------------------- .text._ZN10layer_norm13ln_bwd_kernelINS_13Kernel_traitsIf6__halffS2_fjLj1280ELj1ELj4ELj1ELj16ENS_18Kernel_traits_baseILj1280EfS2_fS2_fjLj128EEEEELb1ELb0ELb0ELb0EEEvNS_9BwdParamsE --------------------------
	.section	.text._ZN10layer_norm13ln_bwd_kernelINS_13Kernel_traitsIf6__halffS2_fjLj1280ELj1ELj4ELj1ELj16ENS_18Kernel_traits_baseILj1280EfS2_fS2_fjLj128EEEEELb1ELb0ELb0ELb0EEEvNS_9BwdParamsE,"ax",@progbits
	.align	128
        .global         _ZN10layer_norm13ln_bwd_kernelINS_13Kernel_traitsIf6__halffS2_fjLj1280ELj1ELj4ELj1ELj16ENS_18Kernel_traits_baseILj1280EfS2_fS2_fjLj128EEEEELb1ELb0ELb0ELb0EEEvNS_9BwdParamsE
        .type           _ZN10layer_norm13ln_bwd_kernelINS_13Kernel_traitsIf6__halffS2_fjLj1280ELj1ELj4ELj1ELj16ENS_18Kernel_traits_baseILj1280EfS2_fS2_fjLj128EEEEELb1ELb0ELb0ELb0EEEvNS_9BwdParamsE,@function
        .size           _ZN10layer_norm13ln_bwd_kernelINS_13Kernel_traitsIf6__halffS2_fjLj1280ELj1ELj4ELj1ELj16ENS_18Kernel_traits_baseILj1280EfS2_fS2_fjLj128EEEEELb1ELb0ELb0ELb0EEEvNS_9BwdParamsE,(.L_x_25500 - _ZN10layer_norm13ln_bwd_kernelINS_13Kernel_traitsIf6__halffS2_fjLj1280ELj1ELj4ELj1ELj16ENS_18Kernel_traits_baseILj1280EfS2_fS2_fjLj128EEEEELb1ELb0ELb0ELb0EEEvNS_9BwdParamsE)
        .other          _ZN10layer_norm13ln_bwd_kernelINS_13Kernel_traitsIf6__halffS2_fjLj1280ELj1ELj4ELj1ELj16ENS_18Kernel_traits_baseILj1280EfS2_fS2_fjLj128EEEEELb1ELb0ELb0ELb0EEEvNS_9BwdParamsE,@"STO_CUDA_ENTRY STV_DEFAULT"
_ZN10layer_norm13ln_bwd_kernelINS_13Kernel_traitsIf6__halffS2_fjLj1280ELj1ELj4ELj1ELj16ENS_18Kernel_traits_baseILj1280EfS2_fS2_fjLj128EEEEELb1ELb0ELb0ELb0EEEvNS_9BwdParamsE:
.text._ZN10layer_norm13ln_bwd_kernelINS_13Kernel_traitsIf6__halffS2_fjLj1280ELj1ELj4ELj1ELj16ENS_18Kernel_traits_baseILj1280EfS2_fS2_fjLj128EEEEELb1ELb0ELb0ELb0EEEvNS_9BwdParamsE:
        /* <DEDUP_REMOVED lines=167> */
.L_x_18609:
        /* <DEDUP_REMOVED lines=47> */
[----:B------:R0:W4:Y:S02]  /*0d60*/  LDG.E.128 R168, desc[UR6][R26.64+0x10] ;  /* 0x000010061aa87981 */ /* 0x000124000c1e1d00 */
[----:B0-----:R-:W0:Y:S02]  /*0d70*/  @P0 LDC.64 R26, c[0x0][0x438] ;  /* 0x00010e00ff1a0b82 */ /* 0x001e240000000a00 */
[----:B0-----:R-:W-:-:S05]  /*0d80*/  @P0 IMAD.WIDE.U32 R26, R2, 0x20, R26 ;  /* 0x00000020021a0825 */ /* 0x001fca00078e001a */
[----:B------:R-:W5:Y:S04]  /*0d90*/  @P0 LDG.E.128 R60, desc[UR6][R26.64] ;  /* 0x000000061a3c0981 */ /* 0x000f68000c1e1d00 */
[----:B------:R0:W5:Y:S02]  /*0da0*/  @P0 LDG.E.128 R56, desc[UR6][R26.64+0x10] ;  /* 0x000010061a380981 */ /* 0x000164000c1e1d00 */
[----:B0-----:R-:W-:-:S06]  /*0db0*/  IMAD.WIDE.U32 R26, R2, 0x8, R184 ;  /* 0x00000008021a7825 */ /* 0x001fcc00078e00b8 */
[----:B------:R-:W5:Y:S01]  /*0dc0*/  LDG.E.64 R26, desc[UR6][R26.64] ;  /* 0x000000061a1a7981 */ /* 0x000f62000c1e1b00 */
[--C-:B--2---:R-:W-:Y:S02]  /*0dd0*/  HADD2.F32 R210, -RZ, R167.reuse.H0_H0 ;  /* 0x200000a7ffd27230 */ /* 0x104fe40000004100 */
[----:B------:R-:W-:Y:S02]  /*0de0*/  HADD2.F32 R211, -RZ, R167.H1_H1 ;  /* 0x300000a7ffd37230 */ /* 0x000fe40000004100 */
[----:B------:R-:W-:Y:S02]  /*0df0*/  HADD2.F32 R183, -RZ, R164.H0_H0 ;  /* 0x200000a4ffb77230 */ /* 0x000fe40000004100 */
[C---:B---3--:R-:W-:Y:S01]  /*0e00*/  FADD.FTZ R186, -R204.reuse, R162 ;  /* 0x000000a2ccba7221 */ /* 0x048fe20000010100 */
[C---:B------:R-:W-:Y:S01]  /*0e10*/  FADD.FTZ R187, -R204.reuse, R163 ;  /* 0x000000a3ccbb7221 */ /* 0x040fe20000010100 */
[C---:B------:R-:W-:Y:S01]  /*0e20*/  FADD.FTZ R0, -R204.reuse, R160 ;  /* 0x000000a0cc007221 */ /* 0x040fe20000010100 */
[C---:B----4-:R-:W-:Y:S01]  /*0e30*/  FADD.FTZ R167, -R204.reuse, R168 ;  /* 0x000000a8cca77221 */ /* 0x050fe20000010100 */
[----:B------:R-:W-:Y:S01]  /*0e40*/  FADD.FTZ R185, -R204, R161 ;  /* 0x000000a1ccb97221 */ /* 0x000fe20000010100 */
[----:B------:R-:W-:-:S02]  /*0e50*/  HADD2.F32 R162, -RZ, R165.H1_H1 ;  /* 0x300000a5ffa27230 */ /* 0x000fc40000004100 */
[C---:B-----5:R-:W-:Y:S01]  /*0e60*/  FMUL.FTZ R188, R25.reuse, R186 ;  /* 0x000000ba19bc7220 */ /* 0x060fe20000410000 */
[----:B------:R-:W-:Y:S02]  /*0e70*/  HADD2.F32 R161, -RZ, R166.H0_H0 ;  /* 0x200000a6ffa17230 */ /* 0x000fe40000004100 */
[C---:B------:R-:W-:Y:S01]  /*0e80*/  FMUL.FTZ R187, R25.reuse, R187 ;  /* 0x000000bb19bb7220 */ /* 0x040fe20000410000 */
[----:B------:R-:W-:Y:S02]  /*0e90*/  HADD2.F32 R184, -RZ, R164.H1_H1 ;  /* 0x300000a4ffb87230 */ /* 0x000fe40000004100 */
[C---:B------:R-:W-:Y:S01]  /*0ea0*/  FMUL.FTZ R186, R25.reuse, R167 ;  /* 0x000000a719ba7220 */ /* 0x040fe20000410000 */
[----:B------:R-:W-:Y:S01]  /*0eb0*/  FMUL.FTZ R0, R25, R0 ;  /* 0x0000000019007220 */ /* 0x000fe20000410000 */
[----:B------:R-:W-:Y:S01]  /*0ec0*/  FMUL.FTZ R194, R194, R183 ;  /* 0x000000b7c2c27220 */ /* 0x000fe20000410000 */
[----:B------:R-:W-:Y:S02]  /*0ed0*/  HADD2.F32 R164, -RZ, R165.H0_H0 ;  /* 0x200000a5ffa47230 */ /* 0x000fe40000004100 */
        /* <DEDUP_REMOVED lines=12> */
[----:B------:R-:W-:-:S03]  /*0fa0*/  FFMA.FTZ R162, R189, R237, R162 ;  /* 0x000000edbda27223 */ /* 0x000fc600000100a2 */
[----:B------:R-:W-:Y:S01]  /*0fb0*/  FADD.FTZ R161, R161, R236 ;  /* 0x000000eca1a17221 */ /* 0x000fe20000010000 */
[----:B------:R-:W-:Y:S01]  /*0fc0*/  FFMA.FTZ R162, R188, R236, R162 ;  /* 0x000000ecbca27223 */ /* 0x000fe200000100a2 */
[----:B------:R-:W-:Y:S02]  /*0fd0*/  HADD2.F32 R160, -RZ, R166.H1_H1 ;  /* 0x300000a6ffa07230 */ /* 0x000fe40000004100 */
[C---:B------:R-:W-:Y:S01]  /*0fe0*/  FADD.FTZ R166, -R204.reuse, R169 ;  /* 0x000000a9cca67221 */ /* 0x040fe20000010100 */
        /* <DEDUP_REMOVED lines=31> */
.L_x_18561:
[----:B------:R-:W-:Y:S05]  /*11e0*/  BSYNC.RECONVERGENT B1 ;  /* 0x0000000000017941 */ /* 0x000fea0003800200 */
.L_x_18560:
        /* <DEDUP_REMOVED lines=24> */
[C---:B--2---:R-:W-:Y:S01]  /*1370*/  FADD.FTZ R19, -R204.reuse, R21 ;  /* 0x00000015cc137221 */ /* 0x044fe20000010100 */
[--C-:B----4-:R-:W-:Y:S02]  /*1380*/  HADD2.F32 R21, -RZ, R161.reuse.H0_H0 ;  /* 0x200000a1ff157230 */ /* 0x110fe40000004100 */
[----:B------:R-:W-:Y:S02]  /*1390*/  HADD2.F32 R170, -RZ, R161.H1_H1 ;  /* 0x300000a1ffaa7230 */ /* 0x000fe40000004100 */
[----:B---3--:R-:W-:Y:S02]  /*13a0*/  FADD.FTZ R161, -R204, R165 ;  /* 0x000000a5cca17221 */ /* 0x008fe40000010100 */
[----:B------:R-:W2:Y:S01]  /*13b0*/  LDL R165, [R1+0x38] ;  /* 0x0000380001a57983 */ /* 0x000ea20000100800 */
[--C-:B------:R-:W-:Y:S02]  /*13c0*/  HADD2.F32 R171, -RZ, R162.reuse.H0_H0 ;  /* 0x200000a2ffab7230 */ /* 0x100fe40000004100 */
[----:B------:R-:W-:-:S02]  /*13d0*/  HADD2.F32 R223, -RZ, R162.H1_H1 ;  /* 0x300000a2ffdf7230 */ /* 0x000fc40000004100 */
[C---:B------:R-:W-:Y:S02]  /*13e0*/  FADD.FTZ R162, -R204.reuse, R164 ;  /* 0x000000a4cca27221 */ /* 0x040fe40000010100 */
[----:B------:R-:W3:Y:S01]  /*13f0*/  LDL R164, [R1+0x3c] ;  /* 0x00003c0001a47983 */ /* 0x000ee20000100800 */
[C---:B------:R-:W-:Y:S01]  /*1400*/  FADD.FTZ R169, -R204.reuse, R20 ;  /* 0x00000014cca97221 */ /* 0x040fe20000010100 */
[----:B------:R-:W-:Y:S01]  /*1410*/  FADD.FTZ R20, -R204, R22 ;  /* 0x00000016cc147221 */ /* 0x000fe20000010100 */
[--C-:B------:R-:W-:Y:S02]  /*1420*/  HADD2.F32 R22, -RZ, R160.reuse.H0_H0 ;  /* 0x200000a0ff167230 */ /* 0x100fe40000004100 */
[C---:B-----5:R-:W-:Y:S01]  /*1430*/  FMUL.FTZ R181, R25.reuse, R19 ;  /* 0x0000001319b57220 */ /* 0x060fe20000410000 */
[----:B------:R-:W-:Y:S02]  /*1440*/  HADD2.F32 R160, -RZ, R160.H1_H1 ;  /* 0x300000a0ffa07230 */ /* 0x000fe40000004100 */
[C---:B------:R-:W-:Y:S01]  /*1450*/  FMUL.FTZ R19, R25.reuse, R20 ;  /* 0x0000001419137220 */ /* 0x040fe20000410000 */
[----:B------:R-:W-:Y:S01]  /*1460*/  FMUL.FTZ R182, R25, R169 ;  /* 0x000000a919b67220 */ /* 0x000fe20000410000 */
        /* <DEDUP_REMOVED lines=9> */
[----:B------:R-:W-:Y:S01]  /*1500*/  FFMA.FTZ R162, R182, R230, R211 ;  /* 0x000000e6b6a27223 */ /* 0x000fe200000100d3 */
[----:B------:R-:W-:-:S02]  /*1510*/  FADD.FTZ R168, -R204, R23 ;  /* 0x00000017cca87221 */ /* 0x000fc40000010100 */
[----:B------:R-:W-:Y:S01]  /*1520*/  FADD.FTZ R160, R160, R229 ;  /* 0x000000e5a0a07221 */ /* 0x000fe20000010000 */
[----:B------:R-:W-:Y:S01]  /*1530*/  FFMA.FTZ R162, R181, R229, R162 ;  /* 0x000000e5b5a27223 */ /* 0x000fe200000100a2 */
[----:B------:R-:W-:Y:S01]  /*1540*/  FMUL.FTZ R20, R25, R168 ;  /* 0x000000a819147220 */ /* 0x000fe20000410000 */
[----:B------:R-:W-:Y:S01]  /*1550*/  FMUL.FTZ R227, R227, R170 ;  /* 0x000000aae3e37220 */ /* 0x000fe20000410000 */
[----:B------:R-:W-:Y:S01]  /*1560*/  FADD.FTZ R160, R160, R228 ;  /* 0x000000e4a0a07221 */ /* 0x000fe20000010000 */
[----:B------:R-:W-:Y:S01]  /*1570*/  FFMA.FTZ R162, R19, R228, R162 ;  /* 0x000000e413a27223 */ /* 0x000fe200000100a2 */
[----:B------:R-:W-:Y:S01]  /*1580*/  FADD.FTZ R23, -R204, R166 ;  /* 0x000000a6cc177221 */ /* 0x000fe20000010100 */
[----:B------:R-:W-:Y:S01]  /*1590*/  FMUL.FTZ R226, R226, R171 ;  /* 0x000000abe2e27220 */ /* 0x000fe20000410000 */
[----:B------:R-:W-:Y:S01]  /*15a0*/  FADD.FTZ R160, R160, R227 ;  /* 0x000000e3a0a07221 */ /* 0x000fe20000010000 */
[----:B------:R-:W-:Y:S01]  /*15b0*/  FFMA.FTZ R162, R20, R227, R162 ;  /* 0x000000e314a27223 */ /* 0x000fe200000100a2 */
[----:B------:R-:W-:-:S02]  /*15c0*/  HADD2.F32 R224, -RZ, R163.H0_H0 ;  /* 0x200000a3ffe07230 */ /* 0x000fc40000004100 */
[----:B------:R-:W-:Y:S01]  /*15d0*/  FADD.FTZ R92, R92, R22 ;  /* 0x000000165c5c7221 */ /* 0x000fe20000010000 */
[----:B------:R-:W-:Y:S01]  /*15e0*/  FFMA.FTZ R132, R182, R22, R132 ;  /* 0x00000016b6847223 */ /* 0x000fe20000010084 */
[C---:B------:R-:W-:Y:S01]  /*15f0*/  FMUL.FTZ R23, R25.reuse, R23 ;  /* 0x0000001719177220 */ /* 0x040fe20000410000 */
[----:B------:R-:W-:Y:S01]  /*1600*/  FMUL.FTZ R22, R25, R161 ;  /* 0x000000a119167220 */ /* 0x000fe20000410000 */
[----:B------:R-:W-:Y:S01]  /*1610*/  FMUL.FTZ R225, R225, R223 ;  /* 0x000000dfe1e17220 */ /* 0x000fe20000410000 */
[----:B------:R-:W-:Y:S01]  /*1620*/  FADD.FTZ R160, R160, R226 ;  /* 0x000000e2a0a07221 */ /* 0x000fe20000010000 */
[----:B------:R-:W-:Y:S01]  /*1630*/  FFMA.FTZ R162, R21, R226, R162 ;  /* 0x000000e215a27223 */ /* 0x000fe200000100a2 */
[----:B------:R-:W-:Y:S02]  /*1640*/  HADD2.F32 R163, -RZ, R163.H1_H1 ;  /* 0x300000a3ffa37230 */ /* 0x000fe40000004100 */
[----:B------:R-:W-:Y:S01]  /*1650*/  FADD.FTZ R90, R90, R224 ;  /* 0x000000e05a5a7221 */ /* 0x000fe20000010000 */
[----:B------:R-:W-:Y:S01]  /*1660*/  FFMA.FTZ R130, R23, R224, R130 ;  /* 0x000000e017827223 */ /* 0x000fe20000010082 */
[----:B------:R-:W-:Y:S01]  /*1670*/  FADD.FTZ R24, -R204, R167 ;  /* 0x000000a7cc187221 */ /* 0x000fe20000010100 */
        /* <DEDUP_REMOVED lines=15> */
[----:B---3--:R-:W-:-:S04]  /*1770*/  FMUL.FTZ R223, R164, R163 ;  /* 0x000000a3a4df7220 */ /* 0x008fc80000410000 */
[----:B------:R-:W-:Y:S01]  /*1780*/  FADD.FTZ R212, R160, R223 ;  /* 0x000000dfa0d47221 */ /* 0x000fe20000010000 */
[----:B------:R-:W-:-:S07]  /*1790*/  FFMA.FTZ R211, R24, R223, R162 ;  /* 0x000000df18d37223 */ /* 0x000fce00000100a2 */
.L_x_18563:
[----:B------:R-:W-:Y:S05]  /*17a0*/  BSYNC.RECONVERGENT B1 ;  /* 0x0000000000017941 */ /* 0x000fea0003800200 */
.L_x_18562:
        /* <DEDUP_REMOVED lines=16> */
[----:B------:R-:W3:Y:S01]  /*18b0*/  LDL R206, [R1+0x1c] ;  /* 0x00001c0001ce7983 */ /* 0x000ee20000100800 */
        /* <DEDUP_REMOVED lines=13> */
[----:B------:R-:W-:Y:S01]  /*1990*/  FADD.FTZ R6, -R204, R7 ;  /* 0x00000007cc067221 */ /* 0x000fe20000010100 */
[--C-:B----4-:R-:W-:Y:S02]  /*19a0*/  HADD2.F32 R8, -RZ, R160.reuse.H0_H0 ;  /* 0x200000a0ff087230 */ /* 0x110fe40000004100 */
[C---:B-----5:R-:W-:Y:S01]  /*19b0*/  FMUL.FTZ R5, R25.reuse, R5 ;  /* 0x0000000519057220 */ /* 0x060fe20000410000 */
[----:B------:R-:W-:Y:S02]  /*19c0*/  HADD2.F32 R7, -RZ, R161.H0_H0 ;  /* 0x200000a1ff077230 */ /* 0x000fe40000004100 */
[----:B------:R-:W-:Y:S01]  /*19d0*/  FMUL.FTZ R4, R25, R4 ;  /* 0x0000000419047220 */ /* 0x000fe20000410000 */
[----:B------:R-:W-:-:S02]  /*19e0*/  HADD2.F32 R160, -RZ, R160.H1_H1 ;  /* 0x300000a0ffa07230 */ /* 0x000fc40000004100 */
[--C-:B------:R-:W-:Y:S02]  /*19f0*/  HADD2.F32 R169, -RZ, R162.reuse.H0_H0 ;  /* 0x200000a2ffa97230 */ /* 0x100fe40000004100 */
[----:B------:R-:W-:Y:S02]  /*1a00*/  HADD2.F32 R170, -RZ, R162.H1_H1 ;  /* 0x300000a2ffaa7230 */ /* 0x000fe40000004100 */
[----:B---3--:R-:W-:Y:S01]  /*1a10*/  FADD.FTZ R162, -R204, R164 ;  /* 0x000000a4cca27221 */ /* 0x008fe20000010100 */
        /* <DEDUP_REMOVED lines=52> */
.L_x_18565:
[----:B------:R-:W-:Y:S05]  /*1d60*/  BSYNC.RECONVERGENT B1 ;  /* 0x0000000000017941 */ /* 0x000fea0003800200 */
.L_x_18564:
        /* <DEDUP_REMOVED lines=27> */
[C---:B-----5:R-:W-:Y:S01]  /*1f20*/  FMUL.FTZ R11, R25.reuse, R11 ;  /* 0x0000000b190b7220 */ /* 0x060fe20000410000 */
[C---:B------:R-:W-:Y:S01]  /*1f30*/  FMUL.FTZ R12, R25.reuse, R12 ;  /* 0x0000000c190c7220 */ /* 0x040fe20000410000 */
[----:B------:R-:W-:Y:S01]  /*1f40*/  FMUL.FTZ R13, R25, R13 ;  /* 0x0000000d190d7220 */ /* 0x000fe20000410000 */
[----:B----4-:R-:W-:Y:S02]  /*1f50*/  HADD2.F32 R16, -RZ, R160.H0_H0 ;  /* 0x200000a0ff107230 */ /* 0x010fe40000004100 */
[----:B------:R-:W-:-:S02]  /*1f60*/  HADD2.F32 R15, -RZ, R161.H0_H0 ;  /* 0x200000a1ff0f7230 */ /* 0x000fc40000004100 */
[----:B------:R-:W-:Y:S02]  /*1f70*/  HADD2.F32 R160, -RZ, R160.H1_H1 ;  /* 0x300000a0ffa07230 */ /* 0x000fe40000004100 */
[--C-:B------:R-:W-:Y:S02]  /*1f80*/  HADD2.F32 R169, -RZ, R162.reuse.H0_H0 ;  /* 0x200000a2ffa97230 */ /* 0x100fe40000004100 */
[----:B------:R-:W-:Y:S02]  /*1f90*/  HADD2.F32 R170, -RZ, R162.H1_H1 ;  /* 0x300000a2ffaa7230 */ /* 0x000fe40000004100 */
[----:B---3--:R-:W-:Y:S01]  /*1fa0*/  FADD.FTZ R162, -R204, R164 ;  /* 0x000000a4cca27221 */ /* 0x008fe20000010100 */
        /* <DEDUP_REMOVED lines=51> */
.L_x_18567:
[----:B------:R-:W-:Y:S05]  /*22e0*/  BSYNC.RECONVERGENT B1 ;  /* 0x0000000000017941 */ /* 0x000fea0003800200 */
.L_x_18566:
        /* <DEDUP_REMOVED lines=15> */
[----:B------:R-:W2:Y:S04]  /*23e0*/  LDG.E.128 R160, desc[UR6][R164.64] ;  /* 0x00000006a4a07981 */ /* 0x000ea8000c1e1d00 */
[----:B------:R-:W4:Y:S01]  /*23f0*/  LDG.E.128 R164, desc[UR6][R164.64+0x10] ;  /* 0x00001006a4a47981 */ /* 0x000f22000c1e1d00 */
[----:B0-----:R-:W-:-:S06]  /*2400*/  IMAD.WIDE.U32 R174, R210, 0x8, R174 ;  /* 0x00000008d2ae7825 */ /* 0x001fcc00078e00ae */
[----:B------:R-:W5:Y:S01]  /*2410*/  LDG.E.64 R174, desc[UR6][R174.64] ;  /* 0x00000006aeae7981 */ /* 0x000f62000c1e1b00 */
[C---:B--2---:R-:W-:Y:S01]  /*2420*/  FADD.FTZ R177, -R204.reuse, R160 ;  /* 0x000000a0ccb17221 */ /* 0x044fe20000010100 */
[C---:B------:R-:W-:Y:S01]  /*2430*/  FADD.FTZ R178, -R204.reuse, R161 ;  /* 0x000000a1ccb27221 */ /* 0x040fe20000010100 */
[C---:B------:R-:W-:Y:S01]  /*2440*/  FADD.FTZ R162, -R204.reuse, R162 ;  /* 0x000000a2cca27221 */ /* 0x040fe20000010100 */
[C---:B------:R-:W-:Y:S01]  /*2450*/  FADD.FTZ R163, -R204.reuse, R163 ;  /* 0x000000a3cca37221 */ /* 0x040fe20000010100 */
[--C-:B---3--:R-:W-:Y:S02]  /*2460*/  HADD2.F32 R160, -RZ, R169.reuse.H0_H0 ;  /* 0x200000a9ffa07230 */ /* 0x108fe40000004100 */
[----:B-----5:R-:W-:Y:S01]  /*2470*/  FMUL.FTZ R193, R25, R177 ;  /* 0x000000b119c17220 */ /* 0x020fe20000410000 */
[----:B------:R-:W-:Y:S02]  /*2480*/  HADD2.F32 R161, -RZ, R169.H1_H1 ;  /* 0x300000a9ffa17230 */ /* 0x000fe40000004100 */
[----:B----4-:R-:W-:Y:S01]  /*2490*/  FADD.FTZ R190, -R204, R167 ;  /* 0x000000a7ccbe7221 */ /* 0x010fe20000010100 */
[----:B------:R-:W-:-:S02]  /*24a0*/  HADD2.F32 R167, -RZ, R168.H0_H0 ;  /* 0x200000a8ffa77230 */ /* 0x000fc40000004100 */
[C---:B------:R-:W-:Y:S01]  /*24b0*/  FMUL.FTZ R192, R25.reuse, R178 ;  /* 0x000000b219c07220 */ /* 0x040fe20000410000 */
        /* <DEDUP_REMOVED lines=54> */
.L_x_18569:
[----:B------:R-:W-:Y:S05]  /*2820*/  BSYNC.RECONVERGENT B1 ;  /* 0x0000000000017941 */ /* 0x000fea0003800200 */
.L_x_18568:
        /* <DEDUP_REMOVED lines=23> */
.L_x_18621:
        /* <DEDUP_REMOVED lines=42> */
[----:B------:R-:W-:Y:S01]  /*2c40*/  F2FP.F16.F32.PACK_AB R163, R160, R163 ;  /* 0x000000a3a0a3723e */ /* 0x000fe200000000ff */
        /* <DEDUP_REMOVED lines=33> */
[----:B------:R-:W-:Y:S01]  /*2e60*/  F2FP.F16.F32.PACK_AB R160, R160, R166 ;  /* 0x000000a6a0a0723e */ /* 0x000fe200000000ff */
[----:B------:R-:W-:Y:S06]  /*2e70*/  BRA `(.L_x_18576) ;  /* 0x0000000000f47947 */ /* 0x000fec0003800000 */
.L_x_18575:
        /* <DEDUP_REMOVED lines=24> */
[----:B------:R-:W-:Y:S01]  /*3000*/  F2FP.F16.F32.PACK_AB R160, R159, R158 ;  /* 0x0000009e9fa0723e */ /* 0x000fe200000000ff */
[----:B------:R-:W-:Y:S01]  /*3010*/  FMUL.FTZ R157, R157, UR14 ;  /* 0x0000000e9d9d7c20 */ /* 0x000fe20008410000 */
        /* <DEDUP_REMOVED lines=34> */
[----:B------:R-:W-:-:S07]  /*3240*/  F2FP.F16.F32.PACK_AB R163, R166, R163 ;  /* 0x000000a3a6a3723e */ /* 0x000fce00000000ff */
.L_x_18576:
        /* <DEDUP_REMOVED lines=8> */
.L_x_18574:
[----:B------:R-:W-:Y:S05]  /*32d0*/  BSYNC.RECONVERGENT B2 ;  /* 0x0000000000027941 */ /* 0x000fea0003800200 */
.L_x_18573:
        /* <DEDUP_REMOVED lines=33> */
[----:B0-----:R-:W-:-:S02]  /*34f0*/  F2FP.F16.F32.PACK_AB R160, R159, R158 ;  /* 0x0000009e9fa0723e */ /* 0x001fc400000000ff */
[----:B------:R-:W-:Y:S01]  /*3500*/  F2FP.F16.F32.PACK_AB R161, R157, R156 ;  /* 0x0000009c9da1723e */ /* 0x000fe200000000ff */
        /* <DEDUP_REMOVED lines=32> */
.L_x_18579:
        /* <DEDUP_REMOVED lines=21> */
[----:B------:R-:W-:Y:S01]  /*3860*/  F2FP.F16.F32.PACK_AB R163, R160, R161 ;  /* 0x000000a1a0a3723e */ /* 0x000fe200000000ff */
        /* <DEDUP_REMOVED lines=38> */
[----:B------:R-:W-:-:S07]  /*3ad0*/  F2FP.F16.F32.PACK_AB R160, R166, R160 ;  /* 0x000000a0a6a0723e */ /* 0x000fce00000000ff */
.L_x_18580:
        /* <DEDUP_REMOVED lines=8> */
.L_x_18578:
[----:B------:R-:W-:Y:S05]  /*3b60*/  BSYNC.RECONVERGENT B2 ;  /* 0x0000000000027941 */ /* 0x000fea0003800200 */
.L_x_18577:
        /* <DEDUP_REMOVED lines=33> */
[----:B01----:R-:W-:Y:S01]  /*3d80*/  F2FP.F16.F32.PACK_AB R161, R157, R156 ;  /* 0x0000009c9da1723e */ /* 0x003fe200000000ff */
[-CC-:B------:R-:W-:Y:S01]  /*3d90*/  FFMA.FTZ R156, R7, R165.reuse, R164.reuse ;  /* 0x000000a5079c7223 */ /* 0x180fe200000100a4 */
[----:B------:R-:W-:Y:S01]  /*3da0*/  FFMA.FTZ R157, R8, R165, R164 ;  /* 0x000000a5089d7223 */ /* 0x000fe200000100a4 */
[----:B------:R-:W-:-:S02]  /*3db0*/  FSEL R159, R159, RZ, P4 ;  /* 0x000000ff9f9f7208 */ /* 0x000fc40002000000 */
[----:B------:R-:W-:Y:S01]  /*3dc0*/  FADD.FTZ R156, R209, -R156 ;  /* 0x8000009cd19c7221 */ /* 0x000fe20000010000 */
[----:B------:R-:W-:Y:S01]  /*3dd0*/  FADD.FTZ R157, R208, -R157 ;  /* 0x8000009dd09d7221 */ /* 0x000fe20000010000 */
[----:B------:R-:W-:Y:S02]  /*3de0*/  F2FP.F16.F32.PACK_AB R160, R159, R158 ;  /* 0x0000009e9fa0723e */ /* 0x000fe400000000ff */
        /* <DEDUP_REMOVED lines=27> */
.L_x_18583:
        /* <DEDUP_REMOVED lines=61> */
.L_x_18584:
        /* <DEDUP_REMOVED lines=8> */
.L_x_18582:
[----:B------:R-:W-:Y:S05]  /*43f0*/  BSYNC.RECONVERGENT B2 ;  /* 0x0000000000027941 */ /* 0x000fea0003800200 */
.L_x_18581:
        /* <DEDUP_REMOVED lines=31> */
[----:B012---:R-:W-:Y:S01]  /*45f0*/  F2FP.F16.F32.PACK_AB R161, R157, R156 ;  /* 0x0000009c9da1723e */ /* 0x007fe200000000ff */
        /* <DEDUP_REMOVED lines=8> */
[----:B------:R-:W-:Y:S02]  /*4680*/  F2FP.F16.F32.PACK_AB R160, R159, R158 ;  /* 0x0000009e9fa0723e */ /* 0x000fe400000000ff */
        /* <DEDUP_REMOVED lines=26> */
.L_x_18587:
        /* <DEDUP_REMOVED lines=61> */
.L_x_18588:
        /* <DEDUP_REMOVED lines=8> */
.L_x_18586:
[----:B------:R-:W-:Y:S05]  /*4c80*/  BSYNC.RECONVERGENT B2 ;  /* 0x0000000000027941 */ /* 0x000fea0003800200 */
.L_x_18585:
        /* <DEDUP_REMOVED lines=30> */
[----:B0123--:R-:W-:Y:S01]  /*4e70*/  F2FP.F16.F32.PACK_AB R161, R157, R156 ;  /* 0x0000009c9da1723e */ /* 0x00ffe200000000ff */
        /* <DEDUP_REMOVED lines=35> */
.L_x_18590:
        /* <DEDUP_REMOVED lines=61> */
.L_x_18591:
        /* <DEDUP_REMOVED lines=8> */
.L_x_18572:
        /* <DEDUP_REMOVED lines=71> */
.L_x_18594:
[----:B------:R-:W-:Y:S05]  /*5970*/  BSYNC.RECONVERGENT B2 ;  /* 0x0000000000027941 */ /* 0x000fea0003800200 */
.L_x_18593:
        /* <DEDUP_REMOVED lines=67> */
.L_x_18596:
[----:B------:R-:W-:Y:S05]  /*5db0*/  BSYNC.RECONVERGENT B2 ;  /* 0x0000000000027941 */ /* 0x000fea0003800200 */
.L_x_18595:
        /* <DEDUP_REMOVED lines=67> */
.L_x_18598:
[----:B------:R-:W-:Y:S05]  /*61f0*/  BSYNC.RECONVERGENT B2 ;  /* 0x0000000000027941 */ /* 0x000fea0003800200 */
.L_x_18597:
        /* <DEDUP_REMOVED lines=67> */
.L_x_18600:
[----:B------:R-:W-:Y:S05]  /*6630*/  BSYNC.RECONVERGENT B2 ;  /* 0x0000000000027941 */ /* 0x000fea0003800200 */
.L_x_18599:
        /* <DEDUP_REMOVED lines=62> */
[----:B------:R-:W-:Y:S01]  /*6a20*/  F2FP.F16.F32.PACK_AB R160, R160, R25 ;  /* 0x00000019a0a0723e */ /* 0x000fe200000000ff */
[----:B0-----:R-:W-:-:S05]  /*6a30*/  IMAD.WIDE.U32 R164, R2, 0x10, R164 ;  /* 0x0000001002a47825 */ /* 0x001fca00078e00a4 */
[----:B------:R4:W-:Y:S01]  /*6a40*/  STG.E.128 desc[UR6][R164.64], R160 ;  /* 0x000000a0a4007986 */ /* 0x0009e2000c101d06 */
[----:B------:R-:W-:Y:S05]  /*6a50*/  BRA `(.L_x_18589) ;  /* 0x0000001400947947 */ /* 0x000fea0003800000 */
.L_x_18592:
        /* <DEDUP_REMOVED lines=45> */
[----:B------:R-:W-:Y:S02]  /*6d30*/  F2FP.F16.F32.PACK_AB R161, R162, R161 ;  /* 0x000000a1a2a1723e */ /* 0x000fe400000000ff */
[----:B------:R-:W-:Y:S01]  /*6d40*/  F2FP.F16.F32.PACK_AB R162, R159, R158 ;  /* 0x0000009e9fa2723e */ /* 0x000fe200000000ff */
        /* <DEDUP_REMOVED lines=24> */
.L_x_18602:
[----:B------:R-:W-:Y:S05]  /*6ed0*/  BSYNC.RECONVERGENT B2 ;  /* 0x0000000000027941 */ /* 0x000fea0003800200 */
.L_x_18601:
        /* <DEDUP_REMOVED lines=26> */
[----:B0-----:R-:W-:Y:S01]  /*7080*/  F2FP.F16.F32.PACK_AB R160, R154, R155 ;  /* 0x0000009b9aa0723e */ /* 0x001fe200000000ff */
        /* <DEDUP_REMOVED lines=44> */
.L_x_18604:
[----:B------:R-:W-:Y:S05]  /*7350*/  BSYNC.RECONVERGENT B2 ;  /* 0x0000000000027941 */ /* 0x000fea0003800200 */
.L_x_18603:
        /* <DEDUP_REMOVED lines=27> */
[----:B01----:R-:W-:Y:S01]  /*7510*/  F2FP.F16.F32.PACK_AB R160, R154, R155 ;  /* 0x0000009b9aa0723e */ /* 0x003fe200000000ff */
        /* <DEDUP_REMOVED lines=43> */
.L_x_18606:
[----:B------:R-:W-:Y:S05]  /*77d0*/  BSYNC.RECONVERGENT B2 ;  /* 0x0000000000027941 */ /* 0x000fea0003800200 */
.L_x_18605:
        /* <DEDUP_REMOVED lines=27> */
[----:B012---:R-:W-:Y:S01]  /*7990*/  F2FP.F16.F32.PACK_AB R160, R154, R155 ;  /* 0x0000009b9aa0723e */ /* 0x007fe200000000ff */
        /* <DEDUP_REMOVED lines=43> */
.L_x_18608:
[----:B------:R-:W-:Y:S05]  /*7c50*/  BSYNC.RECONVERGENT B2 ;  /* 0x0000000000027941 */ /* 0x000fea0003800200 */
.L_x_18607:
        /* <DEDUP_REMOVED lines=63> */
[----:B------:R-:W-:Y:S02]  /*8050*/  F2FP.F16.F32.PACK_AB R163, R25, R163 ;  /* 0x000000a319a3723e */ /* 0x000fe400000000ff */
[----:B------:R-:W-:Y:S04]  /*8060*/  STG.E.128 desc[UR6][R164.64], R152 ;  /* 0x00000098a4007986 */ /* 0x000fe8000c101d06 */
[----:B------:R0:W-:Y:S02]  /*8070*/  STG.E.128 desc[UR6][R164.64+0x10], R156 ;  /* 0x0000109ca4007986 */ /* 0x0001e4000c101d06 */
[----:B0-----:R-:W0:Y:S02]  /*8080*/  LDC.64 R164, c[0x0][0x468] ;  /* 0x00011a00ffa47b82 */ /* 0x001e240000000a00 */
[----:B0-----:R-:W-:-:S05]  /*8090*/  IMAD.WIDE.U32 R164, R2, 0x10, R164 ;  /* 0x0000001002a47825 */ /* 0x001fca00078e00a4 */
[----:B------:R0:W-:Y:S02]  /*80a0*/  STG.E.128 desc[UR6][R164.64], R160 ;  /* 0x000000a0a4007986 */ /* 0x0001e4000c101d06 */
.L_x_18589:
[----:B------:R-:W-:Y:S05]  /*80b0*/  BSYNC.RECONVERGENT B1 ;  /* 0x0000000000017941 */ /* 0x000fea0003800200 */
.L_x_18571:
[----:B01234-:R-:W0:Y:S02]  /*80c0*/  LDC.64 R160, c[0x0][0x380] ;  /* 0x0000e000ffa07b82 */ /* 0x01fe240000000a00 */
[----:B0-----:R-:W-:-:S04]  /*80d0*/  LEA R238, R160, R238, 0x2 ;  /* 0x000000eea0ee7211 */ /* 0x001fc800078e10ff */
[----:B------:R-:W-:-:S13]  /*80e0*/  ISETP.GE.AND P0, PT, R238, R161, PT ;  /* 0x000000a1ee00720c */ /* 0x000fda0003f06270 */
[----:B------:R-:W-:Y:S05]  /*80f0*/  @!P0 BRA `(.L_x_18609) ;  /* 0xffffff88005c8947 */ /* 0x000fea000383ffff */
.L_x_18559:
[----:B------:R-:W-:Y:S05]  /*8100*/  BSYNC B0 ;  /* 0x0000000000007941 */ /* 0x000fea0003800000 */
.L_x_18558:
        /* <DEDUP_REMOVED lines=314> */
.L_x_18570:
        /* <DEDUP_REMOVED lines=8> */
.L_x_18611:
[----:B------:R-:W-:Y:S05]  /*9530*/  BSYNC B1 ;  /* 0x0000000000017941 */ /* 0x000fea0003800000 */
.L_x_18610:
        /* <DEDUP_REMOVED lines=9> */
.L_x_18612:
        /* <DEDUP_REMOVED lines=8> */
.L_x_18613:
[----:B------:R-:W-:Y:S02]  /*9650*/  MOV R164, R166 ;  /* 0x000000a600a47202 */ /* 0x000fe40000000f00 */
[----:B------:R-:W-:-:S05]  /*9660*/  MOV R160, R168 ;  /* 0x000000a800a07202 */ /* 0x000fca0000000f00 */
[----:B------:R-:W-:Y:S01]  /*9670*/  FADD.FTZ R165, R165, R160 ;  /* 0x000000a0a5a57221 */ /* 0x000fe20000010000 */
[----:B------:R-:W-:-:S07]  /*9680*/  MOV R160, 0xffffffff ;  /* 0xffffffff00a07802 */ /* 0x000fce0000000f00 */
[----:B------:R-:W-:Y:S05]  /*9690*/  WARPSYNC.COLLECTIVE R160, `(.L_x_18614) ;  /* 0x00000000a0087348 */ /* 0x000fea0003c00000 */
[----:B------:R0:W1:Y:S02]  /*96a0*/  SHFL.BFLY P6, R168, R164, R162, R161 ;  /* 0x0c0000a2a4a87389 */ /* 0x00006400000c00a1 */
[----:B01----:R-:W-:Y:S05]  /*96b0*/  ENDCOLLECTIVE ;  /* 0x000000000000791b */ /* 0x003fea0003800000 */
.L_x_18614:
        /* <DEDUP_REMOVED lines=8> */
.L_x_18615:
[----:B------:R-:W-:Y:S02]  /*9740*/  MOV R164, R166 ;  /* 0x000000a600a47202 */ /* 0x000fe40000000f00 */
[----:B------:R-:W-:-:S05]  /*9750*/  MOV R160, R168 ;  /* 0x000000a800a07202 */ /* 0x000fca0000000f00 */
[----:B------:R-:W-:Y:S01]  /*9760*/  FADD.FTZ R165, R165, R160 ;  /* 0x000000a0a5a57221 */ /* 0x000fe20000010000 */
[----:B------:R-:W-:-:S07]  /*9770*/  MOV R160, 0xffffffff ;  /* 0xffffffff00a07802 */ /* 0x000fce0000000f00 */
[----:B------:R-:W-:Y:S05]  /*9780*/  WARPSYNC.COLLECTIVE R160, `(.L_x_18616) ;  /* 0x00000000a0087348 */ /* 0x000fea0003c00000 */
[----:B------:R0:W1:Y:S02]  /*9790*/  SHFL.BFLY P6, R168, R164, R162, R161 ;  /* 0x0c0000a2a4a87389 */ /* 0x00006400000c00a1 */
[----:B01----:R-:W-:Y:S05]  /*97a0*/  ENDCOLLECTIVE ;  /* 0x000000000000791b */ /* 0x003fea0003800000 */
.L_x_18616:
        /* <DEDUP_REMOVED lines=8> */
.L_x_18617:
[----:B------:R-:W-:Y:S02]  /*9830*/  MOV R164, R166 ;  /* 0x000000a600a47202 */ /* 0x000fe40000000f00 */
[----:B------:R-:W-:-:S05]  /*9840*/  MOV R160, R168 ;  /* 0x000000a800a07202 */ /* 0x000fca0000000f00 */
[----:B------:R-:W-:Y:S01]  /*9850*/  FADD.FTZ R165, R165, R160 ;  /* 0x000000a0a5a57221 */ /* 0x000fe20000010000 */
[----:B------:R-:W-:-:S07]  /*9860*/  MOV R160, 0xffffffff ;  /* 0xffffffff00a07802 */ /* 0x000fce0000000f00 */
[----:B------:R-:W-:Y:S05]  /*9870*/  WARPSYNC.COLLECTIVE R160, `(.L_x_18618) ;  /* 0x00000000a0087348 */ /* 0x000fea0003c00000 */
[----:B------:R0:W1:Y:S02]  /*9880*/  SHFL.BFLY P6, R168, R164, R162, R161 ;  /* 0x0c0000a2a4a87389 */ /* 0x00006400000c00a1 */
[----:B01----:R-:W-:Y:S05]  /*9890*/  ENDCOLLECTIVE ;  /* 0x000000000000791b */ /* 0x003fea0003800000 */
.L_x_18618:
        /* <DEDUP_REMOVED lines=8> */
.L_x_18619:
[----:B------:R-:W-:Y:S02]  /*9920*/  MOV R164, R166 ;  /* 0x000000a600a47202 */ /* 0x000fe40000000f00 */
[----:B------:R-:W-:-:S07]  /*9930*/  MOV R167, R168 ;  /* 0x000000a800a77202 */ /* 0x000fce0000000f00 */
[----:B------:R-:W-:Y:S05]  /*9940*/  WARPSYNC.COLLECTIVE R160, `(.L_x_18620) ;  /* 0x00000000a0087348 */ /* 0x000fea0003c00000 */
[----:B------:R0:W1:Y:S02]  /*9950*/  SHFL.BFLY P6, R168, R164, R162, R161 ;  /* 0x0c0000a2a4a87389 */ /* 0x00006400000c00a1 */
[----:B01----:R-:W-:Y:S05]  /*9960*/  ENDCOLLECTIVE ;  /* 0x000000000000791b */ /* 0x003fea0003800000 */
.L_x_18620:
[----:B------:R-:W-:Y:S01]  /*9970*/  MOV R161, R168 ;  /* 0x000000a800a17202 */ /* 0x000fe20000000f00 */
[----:B------:R-:W-:Y:S06]  /*9980*/  BRA `(.L_x_18621) ;  /* 0xffffff9000047947 */ /* 0x000fec000383ffff */
.L_x_18622:
        /* <DEDUP_REMOVED lines=15> */
.L_x_25500:


//--------------------- .text._ZN10layer_norm13ln_bwd_kernelINS_13Kernel_traitsIf6__halffS2_fjLj1280ELj1ELj4ELj1ELj16ENS_18Kernel_traits_baseILj1280EfS2_fS2_fjLj128EEEEELb1ELb0ELb0ELb1EEEvNS_9BwdParamsE --------------------------
	.section	.text._ZN10layer_norm13ln_bwd_kernelINS_13Kernel_traitsIf6__halffS2_fjLj1280ELj1ELj4ELj1ELj16ENS_18Kernel_traits_baseILj1280EfS2_fS2_fjLj128EEEEELb1ELb0ELb0ELb1EEEvNS_9BwdParamsE,"ax",@progbits
	.align	128
        .global         _ZN10layer_norm13ln_bwd_kernelINS_13Kernel_traitsIf6__halffS2_fjLj1280ELj1ELj4ELj1ELj16ENS_18Kernel_traits_baseILj1280EfS2_fS2_fjLj128EEEEELb1ELb0ELb0ELb1EEEvNS_9BwdParamsE
        .type           _ZN10layer_norm13ln_bwd_kernelINS_13Kernel_traitsIf6__halffS2_fjLj1280ELj1ELj4ELj1ELj16ENS_18Kernel_traits_baseILj1280EfS2_fS2_fjLj128EEEEELb1ELb0ELb0ELb1EEEvNS_9BwdParamsE,@function
        .size           _ZN10layer_norm13ln_bwd_kernelINS_13Kernel_traitsIf6__halffS2_fjLj1280ELj1ELj4ELj1ELj16ENS_18Kernel_traits_baseILj1280EfS2_fS2_fjLj128EEEEELb1ELb0ELb0ELb1EEEvNS_9BwdParamsE,(.L_x_25501 - _ZN10layer_norm13ln_bwd_kernelINS_13Kernel_traitsIf6__halffS2_fjLj1280ELj1ELj4ELj1ELj16ENS_18Kernel_traits_baseILj1280EfS2_fS2_fjLj128EEEEELb1ELb0ELb0ELb1EEEvNS_9BwdParamsE)
        .other          _ZN10layer_norm13ln_bwd_kernelINS_13Kernel_traitsIf6__halffS2_fjLj1280ELj1ELj4ELj1ELj16ENS_18Kernel_traits_baseILj1280EfS2_fS2_fjLj128EEEEELb1ELb0ELb0ELb1EEEvNS_9BwdParamsE,@"STO_CUDA_ENTRY STV_DEFAULT"
_ZN10layer_norm13ln_bwd_kernelINS_13Kernel_traitsIf6__halffS2_fjLj1280ELj1ELj4ELj1ELj16ENS_18Kernel_traits_baseILj1280EfS2_fS2_fjLj128EEEEELb1ELb0ELb0ELb1EEEvNS_9BwdParamsE:
.text._ZN10layer_norm13ln_bwd_kernelINS_13Kernel_traitsIf6__halffS2_fjLj1280ELj1ELj4ELj1ELj16ENS_18Kernel_traits_baseILj1280EfS2_fS2_fjLj128EEEEELb1ELb0ELb0ELb1EEEvNS_9BwdParamsE:
        /* <DEDUP_REMOVED lines=76> */
[----:B------:R-:W-:Y:S01]  /*04c0*/  HFMA2 R252, -RZ, RZ, 0, 0 ;  /* 0x00000000fffc7431 */ /* 0x000fe200000001ff */
[----:B------:R-:W-:Y:S01]  /*04d0*/  ISETP.NE.AND.EX P0, PT, RZ, UR9, PT, P0 ;  /* 0x00000009ff007c0c */ /* 0x000fe2000bf05300 */
[----:B------:R-:W-:Y:S01]  /*04e0*/  HFMA2 R5, -RZ, RZ, 0, 0 ;  /* 0x00000000ff057431 */ /* 0x000fe200000001ff */
[----:B------:R0:W-:Y:S01]  /*04f0*/  STL [R1+0x7c], RZ ;  /* 0x00007cff01007387 */ /* 0x0001e20000100800 */
[----:B------:R-:W-:-:S02]  /*0500*/  MOV R4, R0 ;  /* 0x0000000000047202 */ /* 0x000fc40000000f00 */
[----:B------:R-:W-:Y:S02]  /*0510*/  CS2R R16, SRZ ;  /* 0x0000000000107805 */ /* 0x000fe4000001ff00 */
[----:B------:R-:W-:Y:S01]  /*0520*/  CS2R R14, SRZ ;  /* 0x00000000000e7805 */ /* 0x000fe2000001ff00 */
[----:B------:R0:W-:Y:S01]  /*0530*/  STL [R1+0x78], RZ ;  /* 0x000078ff01007387 */ /* 0x0001e20000100800 */
[----:B------:R-:W-:Y:S02]  /*0540*/  CS2R R18, SRZ ;  /* 0x0000000000127805 */ /* 0x000fe4000001ff00 */
[----:B------:R-:W-:Y:S02]  /*0550*/  CS2R R184, SRZ ;  /* 0x0000000000b87805 */ /* 0x000fe4000001ff00 */
[----:B------:R-:W-:Y:S01]  /*0560*/  MOV R186, RZ ;  /* 0x000000ff00ba7202 */ /* 0x000fe20000000f00 */
        /* <DEDUP_REMOVED lines=13> */
[----:B------:R-:W-:Y:S02]  /*0640*/  MOV R241, RZ ;  /* 0x000000ff00f17202 */ /* 0x000fe40000000f00 */
        /* <DEDUP_REMOVED lines=33> */
[----:B------:R0:W-:Y:S02]  /*0860*/  STL [R1], RZ ;  /* 0x000000ff01007387 */ /* 0x0001e40000100800 */
.L_x_18640:
[----:B0-----:R-:W0:Y:S01]  /*0870*/  S2R R2, SR_TID.X ;  /* 0x0000000000027919 */ /* 0x001e220000002100 */
[----:B------:R-:W1:Y:S01]  /*0880*/  LDC.64 R118, c[0x0][0x3c0] ;  /* 0x0000f000ff767b82 */ /* 0x000e620000000a00 */
[C---:B------:R-:W-:Y:S01]  /*0890*/  IMAD R0, R4.reuse, UR11, RZ ;  /* 0x0000000b04007c24 */ /* 0x040fe2000f8e02ff */
[----:B------:R-:W2:Y:S04]  /*08a0*/  LDL.LU R213, [R1+0x10] ;  /* 0x0000100001d57983 */ /* 0x000ea80000300800 */
[----:B------:R-:W-:Y:S01]  /*08b0*/  SHF.R.S32.HI R3, RZ, 0x1f, R0 ;  /* 0x0000001fff037819 */ /* 0x000fe20000011400 */
[----:B------:R-:W3:Y:S01]  /*08c0*/  LDL.LU R216, [R1+0x14] ;  /* 0x0000140001d87983 */ /* 0x000ee20000300800 */
[----:B------:R-:W4:Y:S02]  /*08d0*/  @P0 LDC.64 R116, c[0x0][0x3e0] ;  /* 0x0000f800ff740b82 */ /* 0x000f240000000a00 */
[----:B------:R-:W-:Y:S01]  /*08e0*/  LEA.HI R0, R3, R0, RZ, 0x3 ;  /* 0x0000000003007211 */ /* 0x000fe200078f18ff */
[----:B------:R-:W2:Y:S05]  /*08f0*/  LDL.LU R220, [R1+0x18] ;  /* 0x0000180001dc7983 */ /* 0x000eaa0000300800 */
[----:B------:R-:W4:Y:S08]  /*0900*/  LDC.64 R160, c[0x0][0x3a8] ;  /* 0x0000ea00ffa07b82 */ /* 0x000f300000000a00 */
[----:B------:R-:W4:Y:S01]  /*0910*/  LDC.64 R172, c[0x0][0x428] ;  /* 0x00010a00ffac7b82 */ /* 0x000f220000000a00 */
[----:B-1----:R-:W-:Y:S01]  /*0920*/  IMAD.WIDE R118, R4, 0x4, R118 ;  /* 0x0000000404767825 */ /* 0x002fe200078e0276 */
[----:B0-----:R-:W-:-:S06]  /*0930*/  LOP3.LUT R3, R2, 0x1f, RZ, 0xc0, !PT ;  /* 0x0000001f02037812 */ /* 0x001fcc00078ec0ff */
[----:B------:R-:W0:Y:S01]  /*0940*/  LDC.64 R190, c[0x0][0x3c8] ;  /* 0x0000f200ffbe7b82 */ /* 0x000e220000000a00 */
[----:B------:R-:W-:Y:S01]  /*0950*/  LEA.HI.SX32 R187, R0, R3, 0x1d ;  /* 0x0000000300bb7211 */ /* 0x000fe200078feaff */
[----:B----4-:R-:W-:Y:S01]  /*0960*/  @P0 IMAD.WIDE R116, R4, 0x2, R116 ;  /* 0x0000000204740825 */ /* 0x010fe200078e0274 */
[----:B------:R-:W4:Y:S03]  /*0970*/  LDG.E R0, desc[UR6][R118.64] ;  /* 0x0000000676007981 */ /* 0x000f26000c1e1900 */
[C---:B------:R-:W-:Y:S01]  /*0980*/  IMAD.WIDE.U32 R124, R187.reuse, 0x20, R160 ;  /* 0x00000020bb7c7825 */ /* 0x040fe200078e00a0 */
[----:B------:R-:W3:Y:S01]  /*0990*/  @P0 LDG.E.U16 R189, desc[UR6][R116.64] ;  /* 0x0000000674bd0981 */ /* 0x000ee2000c1e1500 */
[----:B------:R-:W-:Y:S01]  /*09a0*/  ISETP.NE.U32.AND P1, PT, RZ, UR12, PT ;  /* 0x0000000cff007c0c */ /* 0x000fe2000bf25070 */
[----:B------:R-:W1:Y:S01]  /*09b0*/  LDC.64 R210, c[0x0][0x3b0] ;  /* 0x0000ec00ffd27b82 */ /* 0x000e620000000a00 */
[C---:B------:R-:W-:Y:S01]  /*09c0*/  IMAD.WIDE.U32 R120, R187.reuse, 0x10, R172 ;  /* 0x00000010bb787825 */ /* 0x040fe200078e00ac */
[----:B------:R-:W2:Y:S05]  /*09d0*/  LDG.E.128 R116, desc[UR6][R124.64] ;  /* 0x000000067c747981 */ /* 0x000eaa000c1e1d00 */
[----:B------:R-:W2:Y:S01]  /*09e0*/  LDG.E.128 R120, desc[UR6][R120.64] ;  /* 0x0000000678787981 */ /* 0x000ea2000c1e1d00 */
[----:B------:R-:W-:-:S05]  /*09f0*/  IADD3 R208, PT, PT, R187, 0x20, RZ ;  /* 0x00000020bbd07810 */ /* 0x000fca0007ffe0ff */
[C---:B------:R-:W-:Y:S01]  /*0a00*/  IMAD.WIDE.U32 R136, R208.reuse, 0x20, R160 ;  /* 0x00000020d0887825 */ /* 0x040fe200078e00a0 */
[----:B------:R-:W2:Y:S03]  /*0a10*/  LDG.E.128 R124, desc[UR6][R124.64+0x10] ;  /* 0x000010067c7c7981 */ /* 0x000ea6000c1e1d00 */
[----:B------:R-:W-:Y:S01]  /*0a20*/  IMAD.WIDE.U32 R132, R208, 0x10, R172 ;  /* 0x00000010d0847825 */ /* 0x000fe200078e00ac */
[----:B------:R-:W2:Y:S05]  /*0a30*/  LDG.E.128 R128, desc[UR6][R136.64] ;  /* 0x0000000688807981 */ /* 0x000eaa000c1e1d00 */
[----:B------:R-:W2:Y:S01]  /*0a40*/  LDG.E.128 R132, desc[UR6][R132.64] ;  /* 0x0000000684847981 */ /* 0x000ea2000c1e1d00 */
[----:B------:R-:W-:-:S02]  /*0a50*/  ISETP.NE.AND.EX P1, PT, RZ, UR13, PT, P1 ;  /* 0x0000000dff007c0c */ /* 0x000fc4000bf25310 */
[----:B------:R-:W-:Y:S01]  /*0a60*/  ISETP.NE.AND P2, PT, RZ, UR10, PT ;  /* 0x0000000aff007c0c */ /* 0x000fe2000bf45270 */
[----:B0-----:R-:W-:Y:S01]  /*0a70*/  IMAD.WIDE R190, R4, 0x4, R190 ;  /* 0x0000000404be7825 */ /* 0x001fe200078e02be */
[----:B------:R-:W-:Y:S01]  /*0a80*/  MOV R2, 0x3f800000 ;  /* 0x3f80000000027802 */ /* 0x000fe20000000f00 */
[----:B------:R-:W2:Y:S04]  /*0a90*/  LDG.E.128 R136, desc[UR6][R136.64+0x10] ;  /* 0x0000100688887981 */ /* 0x000ea8000c1e1d00 */
[----:B------:R0:W2:Y:S04]  /*0aa0*/  LDG.E R21, desc[UR6][R190.64] ;  /* 0x00000006be157981 */ /* 0x0000a8000c1e1900 */
[----:B------:R-:W1:Y:S08]  /*0ab0*/  @P1 LDC.64 R198, c[0x0][0x438] ;  /* 0x00010e00ffc61b82 */ /* 0x000e700000000a00 */
[----:B------:R-:W1:Y:S08]  /*0ac0*/  @P1 LDC.64 R196, c[0x0][0x438] ;  /* 0x00010e00ffc41b82 */ /* 0x000e700000000a00 */
[----:B0-----:R-:W0:Y:S08]  /*0ad0*/  @P1 LDC.64 R190, c[0x0][0x438] ;  /* 0x00010e00ffbe1b82 */ /* 0x001e300000000a00 */
[----:B------:R-:W0:Y:S01]  /*0ae0*/  @P1 LDC.64 R192, c[0x0][0x438] ;  /* 0x00010e00ffc01b82 */ /* 0x000e220000000a00 */
[----:B------:R-:W-:-:S02]  /*0af0*/  IADD3 R207, PT, PT, R187, 0x40, RZ ;  /* 0x00000040bbcf7810 */ /* 0x000fc40007ffe0ff */
[C---:B------:R-:W-:Y:S02]  /*0b00*/  IADD3 R205, PT, PT, R187.reuse, 0x60, RZ ;  /* 0x00000060bbcd7810 */ /* 0x040fe40007ffe0ff */
[----:B------:R-:W-:Y:S01]  /*0b10*/  IADD3 R188, PT, PT, R187, 0x80, RZ ;  /* 0x00000080bbbc7810 */ /* 0x000fe20007ffe0ff */
[----:B-1----:R-:W-:-:S04]  /*0b20*/  @P1 IMAD.WIDE.U32 R198, R207, 0x20, R198 ;  /* 0x00000020cfc61825 */ /* 0x002fc800078e00c6 */
[----:B------:R-:W-:Y:S01]  /*0b30*/  @P1 IMAD.WIDE.U32 R196, R205, 0x20, R196 ;  /* 0x00000020cdc41825 */ /* 0x000fe200078e00c4 */
[----:B-----5:R-:W5:Y:S04]  /*0b40*/  @P1 LDG.E.128 R48, desc[UR6][R198.64] ;  /* 0x00000006c6301981 */ /* 0x020f68000c1e1d00 */
[----:B------:R-:W5:Y:S01]  /*0b50*/  @P1 LDG.E.128 R44, desc[UR6][R198.64+0x10] ;  /* 0x00001006c62c1981 */ /* 0x000f62000c1e1d00 */
[----:B0-----:R-:W-:-:S03]  /*0b60*/  @P1 IMAD.WIDE.U32 R190, R187, 0x20, R190 ;  /* 0x00000020bbbe1825 */ /* 0x001fc600078e00be */
[----:B------:R-:W5:Y:S01]  /*0b70*/  @P1 LDG.E.128 R40, desc[UR6][R196.64] ;  /* 0x00000006c4281981 */ /* 0x000f62000c1e1d00 */
[----:B------:R-:W-:-:S03]  /*0b80*/  @P1 IMAD.WIDE.U32 R192, R208, 0x20, R192 ;  /* 0x00000020d0c01825 */ /* 0x000fc600078e00c0 */
[----:B------:R-:W2:Y:S04]  /*0b90*/  LDL.LU R198, [R1+0x1c] ;  /* 0x00001c0001c67983 */ /* 0x000ea80000300800 */
[----:B------:R-:W2:Y:S01]  /*0ba0*/  LDL.LU R199, [R1+0x20] ;  /* 0x0000200001c77983 */ /* 0x000ea20000300800 */
[----:B------:R-:W-:-:S03]  /*0bb0*/  IMAD.WIDE.U32 R144, R207, 0x20, R160 ;  /* 0x00000020cf907825 */ /* 0x000fc600078e00a0 */
[----:B------:R-:W5:Y:S01]  /*0bc0*/  @P1 LDG.E.128 R36, desc[UR6][R196.64+0x10] ;  /* 0x00001006c4241981 */ /* 0x000f62000c1e1d00 */
[----:B------:R-:W-:-:S03]  /*0bd0*/  IMAD.WIDE.U32 R152, R205, 0x20, R160 ;  /* 0x00000020cd987825 */ /* 0x000fc600078e00a0 */
[----:B------:R-:W5:Y:S01]  /*0be0*/  @P1 LDG.E.128 R64, desc[UR6][R190.64] ;  /* 0x00000006be401981 */ /* 0x000f62000c1e1d00 */
[----:B------:R-:W-:-:S03]  /*0bf0*/  IMAD.WIDE.U32 R160, R188, 0x20, R160 ;  /* 0x00000020bca07825 */ /* 0x000fc600078e00a0 */
[----:B------:R0:W5:Y:S04]  /*0c00*/  @P1 LDG.E.128 R60, desc[UR6][R190.64+0x10] ;  /* 0x00001006be3c1981 */ /* 0x000168000c1e1d00 */
[----:B------:R-:W5:Y:S04]  /*0c10*/  @P1 LDG.E.128 R56, desc[UR6][R192.64] ;  /* 0x00000006c0381981 */ /* 0x000f68000c1e1d00 */
[----:B------:R1:W5:Y:S01]  /*0c20*/  @P1 LDG.E.128 R52, desc[UR6][R192.64+0x10] ;  /* 0x00001006c0341981 */ /* 0x000362000c1e1d00 */
[----:B0-----:R-:W-:-:S03]  /*0c30*/  IMAD.WIDE.U32 R190, R188, 0x8, R210 ;  /* 0x00000008bcbe7825 */ /* 0x001fc600078e00d2 */
[----:B------:R-:W2:Y:S04]  /*0c40*/  LDL.LU R196, [R1+0x8] ;  /* 0x0000080001c47983 */ /* 0x000ea80000300800 */
[----:B------:R-:W2:Y:S01]  /*0c50*/  LDL.LU R197, [R1+0xc] ;  /* 0x00000c0001c57983 */ /* 0x000ea20000300800 */
[----:B-1----:R-:W-:-:S03]  /*0c60*/  IMAD.WIDE.U32 R192, R205, 0x8, R210 ;  /* 0x00000008cdc07825 */ /* 0x002fc600078e00d2 */
[----:B------:R-:W2:Y:S01]  /*0c70*/  LDG.E.128 R156, desc[UR6][R160.64] ;  /* 0x00000006a09c7981 */ /* 0x000ea2000c1e1d00 */
[----:B------:R-:W-:-:S03]  /*0c80*/  IMAD.WIDE.U32 R168, R205, 0x10, R172 ;  /* 0x00000010cda87825 */ /* 0x000fc600078e00ac */
[----:B------:R-:W2:Y:S01]  /*0c90*/  LDG.E.128 R140, desc[UR6][R144.64] ;  /* 0x00000006908c7981 */ /* 0x000ea2000c1e1d00 */
[----:B------:R-:W-:-:S03]  /*0ca0*/  IMAD.WIDE.U32 R164, R207, 0x10, R172 ;  /* 0x00000010cfa47825 */ /* 0x000fc600078e00ac */
[----:B------:R-:W2:Y:S04]  /*0cb0*/  LDG.E.128 R148, desc[UR6][R152.64] ;  /* 0x0000000698947981 */ /* 0x000ea8000c1e1d00 */
[----:B------:R-:W2:Y:S04]  /*0cc0*/  LDG.E.128 R160, desc[UR6][R160.64+0x10] ;  /* 0x00001006a0a07981 */ /* 0x000ea8000c1e1d00 */
[----:B------:R-:W2:Y:S04]  /*0cd0*/  LDG.E.128 R144, desc[UR6][R144.64+0x10] ;  /* 0x0000100690907981 */ /* 0x000ea8000c1e1d00 */
[----:B------:R-:W2:Y:S04]  /*0ce0*/  LDG.E.128 R168, desc[UR6][R168.64] ;  /* 0x00000006a8a87981 */ /* 0x000ea8000c1e1d00 */
[----:B------:R-:W2:Y:S04]  /*0cf0*/  LDG.E.128 R152, desc[UR6][R152.64+0x10] ;  /* 0x0000100698987981 */ /* 0x000ea8000c1e1d00 */
[----:B------:R-:W2:Y:S04]  /*0d00*/  LDG.E.128 R164, desc[UR6][R164.64] ;  /* 0x00000006a4a47981 */ /* 0x000ea8000c1e1d00 */
[----:B------:R-:W5:Y:S04]  /*0d10*/  LDG.E.64 R192, desc[UR6][R192.64] ;  /* 0x00000006c0c07981 */ /* 0x000f68000c1e1b00 */
[----:B------:R-:W5:Y:S01]  /*0d20*/  LDG.E.64 R190, desc[UR6][R190.64] ;  /* 0x00000006bebe7981 */ /* 0x000f62000c1e1b00 */
[----:B----4-:R-:W-:Y:S01]  /*0d30*/  FSEL R0, R0, RZ, !P2 ;  /* 0x000000ff00007208 */ /* 0x010fe20005000000 */
[----:B---3--:R-:W-:-:S04]  /*0d40*/  @P0 HADD2.F32 R2, -RZ, R189.H0_H0 ;  /* 0x200000bdff020230 */ /* 0x008fc80000004100 */
[C---:B--2---:R-:W-:Y:S01]  /*0d50*/  FADD.FTZ R204, -R0.reuse, R118 ;  /* 0x0000007600cc7221 */ /* 0x044fe20000010100 */
[C---:B------:R-:W-:Y:S01]  /*0d60*/  FADD.FTZ R203, -R0.reuse, R119 ;  /* 0x0000007700cb7221 */ /* 0x040fe20000010100 */
[--C-:B------:R-:W-:Y:S02]  /*0d70*/  HADD2.F32 R118, -RZ, R122.reuse.H0_H0 ;  /* 0x2000007aff767230 */ /* 0x100fe40000004100 */
[----:B------:R-:W-:Y:S02]  /*0d80*/  HADD2.F32 R189, -RZ, R122.H1_H1 ;  /* 0x3000007affbd7230 */ /* 0x000fe40000004100 */
[--C-:B------:R-:W-:Y:S02]  /*0d90*/  HADD2.F32 R119, -RZ, R123.reuse.H0_H0 ;  /* 0x2000007bff777230 */ /* 0x100fe40000004100 */
[----:B------:R-:W-:Y:S02]  /*0da0*/  HADD2.F32 R194, -RZ, R123.H1_H1 ;  /* 0x3000007bffc27230 */ /* 0x000fe40000004100 */
[----:B------:R-:W0:Y:S01]  /*0db0*/  @P1 LDC.64 R122, c[0x0][0x438] ;  /* 0x00010e00ff7a1b82 */ /* 0x000e220000000a00 */
[C---:B------:R-:W-:Y:S01]  /*0dc0*/  FADD.FTZ R219, -R0.reuse, R126 ;  /* 0x0000007e00db7221 */ /* 0x040fe20000010100 */
[C---:B------:R-:W-:Y:S01]  /*0dd0*/  FADD.FTZ R221, -R0.reuse, R127 ;  /* 0x0000007f00dd7221 */ /* 0x040fe20000010100 */
[C---:B------:R-:W-:Y:S01]  /*0de0*/  FADD.FTZ R202, -R0.reuse, R129 ;  /* 0x0000008100ca7221 */ /* 0x040fe20000010100 */
[C---:B------:R-:W-:Y:S01]  /*0df0*/  FADD.FTZ R200, -R0.reuse, R130 ;  /* 0x0000008200c87221 */ /* 0x040fe20000010100 */
[----:B------:R-:W-:Y:S01]  /*0e00*/  FADD.FTZ R201, -R0, R131 ;  /* 0x0000008300c97221 */ /* 0x000fe20000010100 */
[----:B------:R-:W-:-:S04]  /*0e10*/  IMAD.WIDE.U32 R126, R208, 0x8, R210 ;  /* 0x00000008d07e7825 */ /* 0x000fc800078e00d2 */
[--C-:B------:R-:W-:Y:S02]  /*0e20*/  HADD2.F32 R129, -RZ, R134.reuse.H0_H0 ;  /* 0x20000086ff817230 */ /* 0x100fe40000004100 */
[----:B------:R-:W-:Y:S02]  /*0e30*/  HADD2.F32 R131, -RZ, R134.H1_H1 ;  /* 0x30000086ff837230 */ /* 0x000fe40000004100 */
[--C-:B------:R-:W-:Y:S02]  /*0e40*/  HADD2.F32 R195, -RZ, R135.reuse.H1_H1 ;  /* 0x30000087ffc37230 */ /* 0x100fe40000004100 */
[----:B------:R-:W-:Y:S02]  /*0e50*/  HADD2.F32 R130, -RZ, R135.H0_H0 ;  /* 0x20000087ff827230 */ /* 0x000fe40000004100 */
[----:B0-----:R-:W-:-:S04]  /*0e60*/  @P1 IMAD.WIDE.U32 R122, R188, 0x20, R122 ;  /* 0x00000020bc7a1825 */ /* 0x001fc800078e007a */
[C---:B------:R-:W-:Y:S01]  /*0e70*/  FADD.FTZ R209, -R0.reuse, R116 ;  /* 0x0000007400d17221 */ /* 0x040fe20000010100 */
[C---:B------:R-:W-:Y:S01]  /*0e80*/  FADD.FTZ R206, -R0.reuse, R117 ;  /* 0x0000007500ce7221 */ /* 0x040fe20000010100 */
[----:B------:R-:W-:Y:S01]  /*0e90*/  FADD.FTZ R124, -R0, R124 ;  /* 0x0000007c007c7221 */ /* 0x000fe20000010100 */
[----:B------:R-:W-:Y:S01]  /*0ea0*/  IMAD.WIDE.U32 R134, R187, 0x8, R210 ;  /* 0x00000008bb867825 */ /* 0x000fe200078e00d2 */
[----:B------:R-:W5:Y:S04]  /*0eb0*/  @P1 LDG.E.128 R32, desc[UR6][R122.64] ;  /* 0x000000067a201981 */ /* 0x000f68000c1e1d00 */
[----:B------:R0:W5:Y:S01]  /*0ec0*/  @P1 LDG.E.128 R28, desc[UR6][R122.64+0x10] ;  /* 0x000010067a1c1981 */ /* 0x000162000c1e1d00 */
[----:B------:R-:W-:Y:S02]  /*0ed0*/  HADD2.F32 R116, -RZ, R120.H0_H0 ;  /* 0x20000078ff747230 */ /* 0x000fe40000004100 */
[----:B------:R-:W-:-:S02]  /*0ee0*/  HADD2.F32 R117, -RZ, R121.H0_H0 ;  /* 0x20000079ff757230 */ /* 0x000fc40000004100 */
[----:B------:R-:W-:Y:S01]  /*0ef0*/  FMUL.FTZ R204, R21, R204 ;  /* 0x000000cc15cc7220 */ /* 0x000fe20000410000 */
[C---:B------:R-:W-:Y:S01]  /*0f00*/  FADD.FTZ R205, -R0.reuse, R136 ;  /* 0x0000008800cd7221 */ /* 0x040fe20000010100 */
[C---:B------:R-:W-:Y:S01]  /*0f10*/  FADD.FTZ R208, -R0.reuse, R138 ;  /* 0x0000008a00d07221 */ /* 0x040fe20000010100 */
[C---:B------:R-:W-:Y:S01]  /*0f20*/  FADD.FTZ R212, -R0.reuse, R125 ;  /* 0x0000007d00d47221 */ /* 0x040fe20000010100 */
[----:B------:R-:W-:Y:S01]  /*0f30*/  FADD.FTZ R240, -R0, R128 ;  /* 0x0000008000f07221 */ /* 0x000fe20000010100 */
[----:B------:R-:W-:Y:S01]  /*0f40*/  FADD.FTZ R216, R118, R216 ;  /* 0x000000d876d87221 */ /* 0x000fe20000010000 */
[----:B0-----:R-:W-:-:S04]  /*0f50*/  IMAD.WIDE.U32 R122, R207, 0x8, R210 ;  /* 0x00000008cf7a7825 */ /* 0x001fc800078e00d2 */
[----:B------:R-:W-:Y:S01]  /*0f60*/  FMUL.FTZ R203, R21, R203 ;  /* 0x000000cb15cb7220 */ /* 0x000fe20000410000 */
[----:B------:R-:W2:Y:S01]  /*0f70*/  LDL.LU R210, [R1+0x4] ;  /* 0x0000040001d27983 */ /* 0x000ea20000300800 */
[----:B------:R-:W-:Y:S02]  /*0f80*/  HADD2.F32 R120, -RZ, R120.H1_H1 ;  /* 0x30000078ff787230 */ /* 0x000fe40000004100 */
[----:B------:R-:W-:Y:S02]  /*0f90*/  HADD2.F32 R121, -RZ, R121.H1_H1 ;  /* 0x30000079ff797230 */ /* 0x000fe40000004100 */
[C---:B------:R-:W-:Y:S01]  /*0fa0*/  FADD.FTZ R207, -R0.reuse, R137 ;  /* 0x0000008900cf7221 */ /* 0x040fe20000010100 */
[----:B------:R-:W-:Y:S01]  /*0fb0*/  FADD.FTZ R211, -R0, R139 ;  /* 0x0000008b00d37221 */ /* 0x000fe20000010100 */
[----:B------:R-:W-:Y:S01]  /*0fc0*/  FFMA.FTZ R11, R204, R117, R11 ;  /* 0x00000075cc0b7223 */ /* 0x000fe2000001000b */
[----:B------:R-:W-:Y:S01]  /*0fd0*/  FADD.FTZ R220, R189, R220 ;  /* 0x000000dcbddc7221 */ /* 0x000fe20000010000 */
[----:B------:R-:W-:Y:S01]  /*0fe0*/  FADD.FTZ R213, R121, R213 ;  /* 0x000000d579d57221 */ /* 0x000fe20000010000 */
[----:B------:R-:W-:Y:S01]  /*0ff0*/  FMUL.FTZ R206, R21, R206 ;  /* 0x000000ce15ce7220 */ /* 0x000fe20000410000 */
[----:B------:R-:W-:Y:S01]  /*1000*/  FFMA.FTZ R23, R203, R121, R23 ;  /* 0x00000079cb177223 */ /* 0x000fe20000010017 */
[----:B------:R-:W-:-:S02]  /*1010*/  FADD.FTZ R198, R119, R198 ;  /* 0x000000c677c67221 */ /* 0x000fc40000010000 */
[----:B------:R-:W-:Y:S01]  /*1020*/  FFMA.FTZ R12, R206, R120, R12 ;  /* 0x00000078ce0c7223 */ /* 0x000fe2000001000c */
[----:B------:R-:W-:Y:S01]  /*1030*/  FADD.FTZ R237, -R0, R156 ;  /* 0x0000009c00ed7221 */ /* 0x000fe20000010100 */
[----:B------:R-:W-:Y:S01]  /*1040*/  FADD.FTZ R196, R120, R196 ;  /* 0x000000c478c47221 */ /* 0x000fe20000010000 */
        /* <DEDUP_REMOVED lines=27> */
[C---:B------:R-:W-:Y:S01]  /*1200*/  FMUL.FTZ R0, R21.reuse, R209 ;  /* 0x000000d115007220 */ /* 0x040fe20000410000 */
[----:B------:R-:W-:Y:S02]  /*1210*/  HADD2.F32 R153, -RZ, R166.H1_H1 ;  /* 0x300000a6ff997230 */ /* 0x000fe40000004100 */
[----:B------:R-:W-:Y:S01]  /*1220*/  FMUL.FTZ R209, R70, R117 ;  /* 0x0000007546d17220 */ /* 0x000fe20000410000 */
[----:B------:R-:W-:Y:S01]  /*1230*/  FMUL.FTZ R117, R21, R124 ;  /* 0x0000007c15757220 */ /* 0x000fe20000410000 */
[----:B------:R-:W-:Y:S02]  /*1240*/  HADD2.F32 R125, -RZ, R132.H0_H0 ;  /* 0x20000084ff7d7230 */ /* 0x000fe40000004100 */
[----:B------:R-:W-:Y:S01]  /*1250*/  FADD.FTZ R199, R194, R199 ;  /* 0x000000c7c2c77221 */ /* 0x000fe20000010000 */
[----:B------:R-:W-:Y:S02]  /*1260*/  HADD2.F32 R128, -RZ, R133.H0_H0 ;  /* 0x20000085ff807230 */ /* 0x000fe40000004100 */
[----:B------:R-:W-:-:S04]  /*1270*/  IMAD.WIDE.U32 R172, R188, 0x10, R172 ;  /* 0x00000010bcac7825 */ /* 0x000fc800078e00ac */
[C---:B------:R-:W-:Y:S01]  /*1280*/  FMUL.FTZ R200, R21.reuse, R200 ;  /* 0x000000c815c87220 */ /* 0x040fe20000410000 */
[----:B------:R-:W-:Y:S02]  /*1290*/  HADD2.F32 R229, -RZ, R169.H1_H1 ;  /* 0x300000a9ffe57230 */ /* 0x000fe40000004100 */
[C---:B------:R-:W-:Y:S01]  /*12a0*/  FMUL.FTZ R205, R21.reuse, R205 ;  /* 0x000000cd15cd7220 */ /* 0x040fe20000410000 */
[C---:B------:R-:W-:Y:S01]  /*12b0*/  FMUL.FTZ R212, R21.reuse, R212 ;  /* 0x000000d415d47220 */ /* 0x040fe20000410000 */
[----:B------:R-:W-:Y:S01]  /*12c0*/  FMUL.FTZ R208, R21, R208 ;  /* 0x000000d015d07220 */ /* 0x000fe20000410000 */
[----:B------:R-:W5:Y:S04]  /*12d0*/  LDG.E.64 R134, desc[UR6][R134.64] ;  /* 0x0000000686867981 */ /* 0x000f68000c1e1b00 */
[----:B------:R-:W5:Y:S04]  /*12e0*/  LDG.E.64 R126, desc[UR6][R126.64] ;  /* 0x000000067e7e7981 */ /* 0x000f68000c1e1b00 */
[----:B------:R-:W5:Y:S01]  /*12f0*/  LDG.E.64 R122, desc[UR6][R122.64] ;  /* 0x000000067a7a7981 */ /* 0x000f62000c1e1b00 */
[----:B--2---:R-:W-:Y:S01]  /*1300*/  FADD.FTZ R210, R116, R210 ;  /* 0x000000d274d27221 */ /* 0x004fe20000010000 */
[----:B------:R-:W-:-:S02]  /*1310*/  HADD2.F32 R132, -RZ, R132.H1_H1 ;  /* 0x30000084ff847230 */ /* 0x000fc40000004100 */
[----:B------:R-:W2:Y:S04]  /*1320*/  LDG.E.128 R172, desc[UR6][R172.64] ;  /* 0x00000006acac7981 */ /* 0x000ea8000c1e1d00 */
[----:B------:R-:W-:Y:S04]  /*1330*/  STL [R1+0x4], R210 ;  /* 0x000004d201007387 */ /* 0x000fe80000100800 */
[----:B------:R-:W-:Y:S04]  /*1340*/  STL [R1+0x8], R196 ;  /* 0x000008c401007387 */ /* 0x000fe80000100800 */
[----:B------:R-:W3:Y:S04]  /*1350*/  LDL.LU R160, [R1+0x24] ;  /* 0x0000240001a07983 */ /* 0x000ee80000300800 */
[----:B------:R-:W-:Y:S04]  /*1360*/  STL [R1+0xc], R197 ;  /* 0x00000cc501007387 */ /* 0x000fe80000100800 */
[----:B------:R-:W4:Y:S04]  /*1370*/  LDL.LU R168, [R1+0x28] ;  /* 0x0000280001a87983 */ /* 0x000f280000300800 */
[----:B------:R0:W-:Y:S04]  /*1380*/  STL [R1+0x10], R213 ;  /* 0x000010d501007387 */ /* 0x0001e80000100800 */
[----:B------:R-:W2:Y:S04]  /*1390*/  LDL.LU R166, [R1+0x2c] ;  /* 0x00002c0001a67983 */ /* 0x000ea80000300800 */
[----:B------:R-:W2:Y:S01]  /*13a0*/  LDL.LU R124, [R1+0x30] ;  /* 0x00003000017c7983 */ /* 0x000ea20000300800 */
[----:B0-----:R-:W-:-:S03]  /*13b0*/  FMUL.FTZ R213, R71, R121 ;  /* 0x0000007947d57220 */ /* 0x001fc60000410000 */
[----:B------:R-:W-:Y:S01]  /*13c0*/  STL [R1+0x14], R216 ;  /* 0x000014d801007387 */ /* 0x000fe20000100800 */
[----:B------:R-:W-:-:S03]  /*13d0*/  FMUL.FTZ R210, R69, R120 ;  /* 0x0000007845d27220 */ /* 0x000fc60000410000 */
[----:B------:R-:W2:Y:S04]  /*13e0*/  LDL.LU R121, [R1+0x34] ;  /* 0x0000340001797983 */ /* 0x000ea80000300800 */
[----:B------:R-:W-:Y:S04]  /*13f0*/  STL [R1+0x18], R220 ;  /* 0x000018dc01007387 */ /* 0x000fe80000100800 */
[----:B------:R0:W-:Y:S04]  /*1400*/  STL [R1+0x1c], R198 ;  /* 0x00001cc601007387 */ /* 0x0001e80000100800 */
[----:B------:R-:W2:Y:S04]  /*1410*/  LDL.LU R120, [R1+0x38] ;  /* 0x0000380001787983 */ /* 0x000ea80000300800 */
[----:B------:R-:W2:Y:S01]  /*1420*/  LDL.LU R161, [R1+0x3c] ;  /* 0x00003c0001a17983 */ /* 0x000ea20000300800 */
[----:B------:R-:W-:-:S02]  /*1430*/  HADD2.F32 R133, -RZ, R133.H1_H1 ;  /* 0x30000085ff857230 */ /* 0x000fc40000004100 */
[----:B0-----:R-:W-:Y:S01]  /*1440*/  FMUL.FTZ R198, R21, R240 ;  /* 0x000000f015c67220 */ /* 0x001fe20000410000 */
[----:B------:R0:W-:Y:S01]  /*1450*/  STL [R1+0x20], R199 ;  /* 0x000020c701007387 */ /* 0x0001e20000100800 */
[----:B------:R-:W-:-:S03]  /*1460*/  HADD2.F32 R154, -RZ, R167.H0_H0 ;  /* 0x200000a7ff9a7230 */ /* 0x000fc60000004100 */
[----:B------:R-:W2:Y:S01]  /*1470*/  LDL.LU R240, [R1+0x80] ;  /* 0x0000800001f07983 */ /* 0x000ea20000300800 */
[----:B------:R-:W-:Y:S02]  /*1480*/  HADD2.F32 R155, -RZ, R167.H1_H1 ;  /* 0x300000a7ff9b7230 */ /* 0x000fe40000004100 */
[-C--:B------:R-:W-:Y:S01]  /*1490*/  FFMA.FTZ R9, R198, R125.reuse, R9 ;  /* 0x0000007dc6097223 */ /* 0x080fe20000010009 */
[----:B------:R-:W-:Y:S01]  /*14a0*/  FMUL.FTZ R167, R76, R125 ;  /* 0x0000007d4ca77220 */ /* 0x000fe20000410000 */
[----:B0-----:R-:W-:Y:S01]  /*14b0*/  FMUL.FTZ R199, R21, R202 ;  /* 0x000000ca15c77220 */ /* 0x001fe20000410000 */
[----:B------:R-:W-:Y:S02]  /*14c0*/  HADD2.F32 R162, -RZ, R169.H0_H0 ;  /* 0x200000a9ffa27230 */ /* 0x000fe40000004100 */
[-C--:B------:R-:W-:Y:S01]  /*14d0*/  FMUL.FTZ R169, R77, R132.reuse ;  /* 0x000000844da97220 */ /* 0x080fe20000410000 */
[----:B------:R-:W-:Y:S01]  /*14e0*/  FFMA.FTZ R8, R199, R132, R8 ;  /* 0x00000084c7087223 */ /* 0x000fe20000010008 */
[----:B------:R-:W-:Y:S01]  /*14f0*/  FFMA.FTZ R7, R200, R128, R7 ;  /* 0x00000080c8077223 */ /* 0x000fe20000010007 */
[----:B------:R-:W-:-:S02]  /*1500*/  HADD2.F32 R158, -RZ, R164.H0_H0 ;  /* 0x200000a4ff9e7230 */ /* 0x000fc40000004100 */
[----:B------:R-:W-:Y:S02]  /*1510*/  HADD2.F32 R159, -RZ, R164.H1_H1 ;  /* 0x300000a4ff9f7230 */ /* 0x000fe40000004100 */
[-C--:B------:R-:W-:Y:S01]  /*1520*/  FFMA.FTZ R176, R205, R129.reuse, R176 ;  /* 0x00000081cdb07223 */ /* 0x080fe200000100b0 */
[--C-:B------:R-:W-:Y:S02]  /*1530*/  HADD2.F32 R163, -RZ, R170.reuse.H0_H0 ;  /* 0x200000aaffa37230 */ /* 0x100fe40000004100 */
[----:B------:R-:W-:Y:S02]  /*1540*/  HADD2.F32 R164, -RZ, R170.H1_H1 ;  /* 0x300000aaffa47230 */ /* 0x000fe40000004100 */
[----:B------:R-:W-:Y:S01]  /*1550*/  FMUL.FTZ R170, R80, R129 ;  /* 0x0000008150aa7220 */ /* 0x000fe20000410000 */
[----:B---3--:R-:W-:-:S05]  /*1560*/  FADD.FTZ R160, R125, R160 ;  /* 0x000000a07da07221 */ /* 0x008fca0000010000 */
[----:B------:R0:W-:Y:S01]  /*1570*/  STL [R1+0x24], R160 ;  /* 0x000024a001007387 */ /* 0x0001e20000100800 */
[----:B----4-:R-:W-:-:S03]  /*1580*/  FADD.FTZ R168, R132, R168 ;  /* 0x000000a884a87221 */ /* 0x010fc60000010000 */
[----:B0-----:R-:W3:Y:S01]  /*1590*/  LDL.LU R160, [R1+0x40] ;  /* 0x0000400001a07983 */ /* 0x001ee20000300800 */
[----:B--2---:R-:W-:Y:S01]  /*15a0*/  FADD.FTZ R166, R128, R166 ;  /* 0x000000a680a67221 */ /* 0x004fe20000010000 */
[----:B------:R-:W-:Y:S02]  /*15b0*/  FADD.FTZ R124, R133, R124 ;  /* 0x0000007c857c7221 */ /* 0x000fe40000010000 */
[----:B------:R-:W-:Y:S04]  /*15c0*/  STL [R1+0x28], R168 ;  /* 0x000028a801007387 */ /* 0x000fe80000100800 */
[----:B------:R-:W-:Y:S01]  /*15d0*/  STL [R1+0x2c], R166 ;  /* 0x00002ca601007387 */ /* 0x000fe20000100800 */
[----:B------:R-:W-:-:S03]  /*15e0*/  FADD.FTZ R121, R129, R121 ;  /* 0x0000007981797221 */ /* 0x000fc60000010000 */
[----:B------:R-:W2:Y:S04]  /*15f0*/  LDL.LU R125, [R1+0x44] ;  /* 0x00004400017d7983 */ /* 0x000ea80000300800 */
[----:B------:R0:W-:Y:S01]  /*1600*/  STL [R1+0x30], R124 ;  /* 0x0000307c01007387 */ /* 0x0001e20000100800 */
[----:B------:R-:W-:-:S03]  /*1610*/  FADD.FTZ R120, R131, R120 ;  /* 0x0000007883787221 */ /* 0x000fc60000010000 */
[----:B0-----:R-:W4:Y:S04]  /*1620*/  LDL.LU R124, [R1+0x48] ;  /* 0x00004800017c7983 */ /* 0x001f280000300800 */
[----:B------:R-:W4:Y:S01]  /*1630*/  LDL.LU R132, [R1+0x4c] ;  /* 0x00004c0001847983 */ /* 0x000f220000300800 */
[----:B------:R-:W-:-:S03]  /*1640*/  FMUL.FTZ R166, R78, R128 ;  /* 0x000000804ea67220 */ /* 0x000fc60000410000 */
[----:B------:R0:W-:Y:S01]  /*1650*/  STL [R1+0x34], R121 ;  /* 0x0000347901007387 */ /* 0x0001e20000100800 */
[----:B------:R-:W-:-:S03]  /*1660*/  FADD.FTZ R161, R130, R161 ;  /* 0x000000a182a17221 */ /* 0x000fc60000010000 */
[----:B0-----:R-:W4:Y:S04]  /*1670*/  LDL.LU R121, [R1+0x50] ;  /* 0x0000500001797983 */ /* 0x001f280000300800 */
[----:B------:R0:W-:Y:S04]  /*1680*/  STL [R1+0x38], R120 ;  /* 0x0000387801007387 */ /* 0x0001e80000100800 */
[----:B0-----:R-:W4:Y:S04]  /*1690*/  LDL.LU R120, [R1+0x54] ;  /* 0x0000540001787983 */ /* 0x001f280000300800 */
[----:B------:R-:W4:Y:S04]  /*16a0*/  LDL.LU R128, [R1+0x58] ;  /* 0x0000580001807983 */ /* 0x000f280000300800 */
[----:B------:R-:W-:Y:S04]  /*16b0*/  STL [R1+0x3c], R161 ;  /* 0x00003ca101007387 */ /* 0x000fe80000100800 */
[----:B------:R-:W4:Y:S01]  /*16c0*/  LDL.LU R129, [R1+0x5c] ;  /* 0x00005c0001817983 */ /* 0x000f220000300800 */
[----:B------:R-:W-:-:S02]  /*16d0*/  HADD2.F32 R150, -RZ, R165.H0_H0 ;  /* 0x200000a5ff967230 */ /* 0x000fc40000004100 */
[----:B------:R-:W-:Y:S02]  /*16e0*/  HADD2.F32 R151, -RZ, R165.H1_H1 ;  /* 0x300000a5ff977230 */ /* 0x000fe40000004100 */
[-C--:B------:R-:W-:Y:S01]  /*16f0*/  FFMA.FTZ R25, R212, R189.reuse, R25 ;  /* 0x000000bdd4197223 */ /* 0x080fe20000010019 */
[----:B------:R-:W-:Y:S01]  /*1700*/  FMUL.FTZ R220, R73, R189 ;  /* 0x000000bd49dc7220 */ /* 0x000fe20000410000 */
[--C-:B------:R-:W-:Y:S02]  /*1710*/  HADD2.F32 R143, -RZ, R175.reuse.H0_H0 ;  /* 0x200000afff8f7230 */ /* 0x100fe40000004100 */
[C---:B------:R-:W-:Y:S01]  /*1720*/  FMUL.FTZ R189, R21.reuse, R226 ;  /* 0x000000e215bd7220 */ /* 0x040fe20000410000 */
[----:B------:R-:W-:Y:S02]  /*1730*/  HADD2.F32 R142, -RZ, R175.H1_H1 ;  /* 0x300000afff8e7230 */ /* 0x000fe40000004100 */
[----:B------:R-:W-:Y:S01]  /*1740*/  FMUL.FTZ R175, R21, R227 ;  /* 0x000000e315af7220 */ /* 0x000fe20000410000 */
[-C--:B------:R-:W-:Y:S01]  /*1750*/  FFMA.FTZ R178, R208, R130.reuse, R178 ;  /* 0x00000082d0b27223 */ /* 0x080fe200000100b2 */
[----:B------:R-:W-:Y:S01]  /*1760*/  FMUL.FTZ R197, R82, R130 ;  /* 0x0000008252c57220 */ /* 0x000fe20000410000 */
[----:B---3--:R-:W-:-:S05]  /*1770*/  FADD.FTZ R160, R195, R160 ;  /* 0x000000a0c3a07221 */ /* 0x008fca0000010000 */
[----:B------:R-:W-:Y:S04]  /*1780*/  STL [R1+0x40], R160 ;  /* 0x000040a001007387 */ /* 0x000fe80000100800 */
[----:B------:R-:W3:Y:S04]  /*1790*/  LDL.LU R226, [R1] ;  /* 0x0000000001e27983 */ /* 0x000ee80000300800 */
[----:B------:R-:W3:Y:S01]  /*17a0*/  LDL.LU R227, [R1+0x7c] ;  /* 0x00007c0001e37983 */ /* 0x000ee20000300800 */
[----:B--2---:R-:W-:-:S05]  /*17b0*/  FADD.FTZ R125, R158, R125 ;  /* 0x0000007d9e7d7221 */ /* 0x004fca0000010000 */
[----:B------:R-:W-:Y:S01]  /*17c0*/  STL [R1+0x44], R125 ;  /* 0x0000447d01007387 */ /* 0x000fe20000100800 */
[----:B----4-:R-:W-:Y:S01]  /*17d0*/  FADD.FTZ R124, R159, R124 ;  /* 0x0000007c9f7c7221 */ /* 0x010fe20000010000 */
[----:B------:R-:W-:-:S04]  /*17e0*/  FADD.FTZ R132, R150, R132 ;  /* 0x0000008496847221 */ /* 0x000fc80000010000 */
[----:B------:R-:W-:Y:S04]  /*17f0*/  STL [R1+0x48], R124 ;  /* 0x0000487c01007387 */ /* 0x000fe80000100800 */
[----:B------:R-:W2:Y:S04]  /*1800*/  LDL.LU R130, [R1+0x60] ;  /* 0x0000600001827983 */ /* 0x000ea80000300800 */
[----:B------:R-:W-:Y:S01]  /*1810*/  STL [R1+0x4c], R132 ;  /* 0x00004c8401007387 */ /* 0x000fe20000100800 */
[----:B------:R-:W-:-:S05]  /*1820*/  FADD.FTZ R121, R151, R121 ;  /* 0x0000007997797221 */ /* 0x000fca0000010000 */
[----:B------:R-:W-:Y:S01]  /*1830*/  STL [R1+0x50], R121 ;  /* 0x0000507901007387 */ /* 0x000fe20000100800 */
[----:B------:R-:W-:Y:S01]  /*1840*/  FADD.FTZ R120, R152, R120 ;  /* 0x0000007898787221 */ /* 0x000fe20000010000 */
[----:B------:R-:W-:-:S04]  /*1850*/  FADD.FTZ R128, R153, R128 ;  /* 0x0000008099807221 */ /* 0x000fc80000010000 */
[----:B------:R-:W-:Y:S04]  /*1860*/  STL [R1+0x54], R120 ;  /* 0x0000547801007387 */ /* 0x000fe80000100800 */
[----:B------:R0:W-:Y:S01]  /*1870*/  STL [R1+0x58], R128 ;  /* 0x0000588001007387 */ /* 0x0001e20000100800 */
[----:B------:R-:W-:-:S03]  /*1880*/  FADD.FTZ R129, R154, R129 ;  /* 0x000000819a817221 */ /* 0x000fc60000010000 */
[----:B0-----:R-:W4:Y:S04]  /*1890*/  LDL.LU R128, [R1+0x64] ;  /* 0x0000640001807983 */ /* 0x001f280000300800 */
[----:B------:R0:W-:Y:S04]  /*18a0*/  STL [R1+0x5c], R129 ;  /* 0x00005c8101007387 */ /* 0x0001e80000100800 */
[----:B0-----:R-:W3:Y:S01]  /*18b0*/  LDL.LU R129, [R1+0x68] ;  /* 0x0000680001817983 */ /* 0x001ee20000300800 */
[-C--:B------:R-:W-:Y:S01]  /*18c0*/  FFMA.FTZ R13, R0, R116.reuse, R13 ;  /* 0x00000074000d7223 */ /* 0x080fe2000001000d */
[----:B------:R-:W-:Y:S01]  /*18d0*/  FMUL.FTZ R116, R68, R116 ;  /* 0x0000007444747220 */ /* 0x000fe20000410000 */
[-C--:B------:R-:W-:Y:S01]  /*18e0*/  FMUL.FTZ R216, R72, R118.reuse ;  /* 0x0000007648d87220 */ /* 0x080fe20000410000 */
[----:B------:R-:W-:Y:S01]  /*18f0*/  FFMA.FTZ R24, R117, R118, R24 ;  /* 0x0000007675187223 */ /* 0x000fe20000010018 */
[C---:B------:R-:W-:Y:S01]  /*1900*/  FMUL.FTZ R211, R21.reuse, R211 ;  /* 0x000000d315d37220 */ /* 0x040fe20000410000 */
[----:B------:R-:W-:Y:S01]  /*1910*/  FFMA.FTZ R121, R0, R116, RZ ;  /* 0x0000007400797223 */ /* 0x000fe200000100ff */
[----:B------:R-:W-:Y:S01]  /*1920*/  FADD.FTZ R120, RZ, R116 ;  /* 0x00000074ff787221 */ /* 0x000fe20000010000 */
[----:B------:R-:W-:Y:S01]  /*1930*/  FMUL.FTZ R207, R21, R207 ;  /* 0x000000cf15cf7220 */ /* 0x000fe20000410000 */
[----:B------:R-:W-:Y:S01]  /*1940*/  FMUL.FTZ R202, R83, R195 ;  /* 0x000000c353ca7220 */ /* 0x000fe20000410000 */
[----:B------:R-:W-:Y:S01]  /*1950*/  FFMA.FTZ R121, R206, R210, R121 ;  /* 0x000000d2ce797223 */ /* 0x000fe20000010079 */
[----:B------:R-:W-:Y:S01]  /*1960*/  FADD.FTZ R120, R210, R120 ;  /* 0x00000078d2787221 */ /* 0x000fe20000010000 */
[----:B------:R-:W-:Y:S01]  /*1970*/  FMUL.FTZ R196, R81, R131 ;  /* 0x0000008351c47220 */ /* 0x000fe20000410000 */
[----:B------:R-:W3:Y:S01]  /*1980*/  LDL.LU R132, [R1+0x6c] ;  /* 0x00006c0001847983 */ /* 0x000ee20000300800 */
        /* <DEDUP_REMOVED lines=16> */
[----:B------:R-:W-:Y:S01]  /*1a90*/  FMUL.FTZ R195, R21, R224 ;  /* 0x000000e015c37220 */ /* 0x000fe20000410000 */
[----:B------:R-:W-:Y:S01]  /*1aa0*/  FFMA.FTZ R121, R219, R221, R121 ;  /* 0x000000dddb797223 */ /* 0x000fe20000010079 */
[----:B------:R-:W-:Y:S01]  /*1ab0*/  FADD.FTZ R120, R221, R120 ;  /* 0x00000078dd787221 */ /* 0x000fe20000010000 */
[----:B------:R-:W-:Y:S01]  /*1ac0*/  FFMA.FTZ R10, R219, R194, R10 ;  /* 0x000000c2db0a7223 */ /* 0x000fe2000001000a */
[----:B------:R-:W-:Y:S01]  /*1ad0*/  FFMA.FTZ R177, R207, R131, R177 ;  /* 0x00000083cfb17223 */ /* 0x000fe200000100b1 */
[----:B------:R-:W-:Y:S01]  /*1ae0*/  FFMA.FTZ R121, R198, R167, R121 ;  /* 0x000000a7c6797223 */ /* 0x000fe20000010079 */
[----:B------:R-:W-:Y:S01]  /*1af0*/  FMUL.FTZ R194, R21, R225 ;  /* 0x000000e115c27220 */ /* 0x000fe20000410000 */
[-C--:B------:R-:W-:Y:S01]  /*1b00*/  FFMA.FTZ R5, R195, R158.reuse, R5 ;  /* 0x0000009ec3057223 */ /* 0x080fe20000010005 */
[----:B------:R-:W-:Y:S01]  /*1b10*/  FMUL.FTZ R125, R84, R158 ;  /* 0x0000009e547d7220 */ /* 0x000fe20000410000 */
[----:B------:R-:W3:Y:S01]  /*1b20*/  LDL.LU R131, [R1+0x70] ;  /* 0x0000700001837983 */ /* 0x000ee20000300800 */
[----:B------:R-:W-:Y:S01]  /*1b30*/  FADD.FTZ R120, R167, R120 ;  /* 0x00000078a7787221 */ /* 0x000fe20000010000 */
[----:B------:R-:W-:Y:S01]  /*1b40*/  FMUL.FTZ R158, R21, R148 ;  /* 0x00000094159e7220 */ /* 0x000fe20000410000 */
[-C--:B------:R-:W-:Y:S01]  /*1b50*/  FFMA.FTZ R238, R194, R159.reuse, R238 ;  /* 0x0000009fc2ee7223 */ /* 0x080fe200000100ee */
[----:B------:R-:W-:Y:S01]  /*1b60*/  FMUL.FTZ R124, R85, R159 ;  /* 0x0000009f557c7220 */ /* 0x000fe20000410000 */
[----:B------:R-:W-:Y:S01]  /*1b70*/  FMUL.FTZ R159, R21, R149 ;  /* 0x00000095159f7220 */ /* 0x000fe20000410000 */
[----:B------:R-:W-:-:S03]  /*1b80*/  FFMA.FTZ R246, R158, R230, R246 ;  /* 0x000000e69ef67223 */ /* 0x000fc600000100f6 */
[----:B------:R-:W-:Y:S01]  /*1b90*/  FFMA.FTZ R247, R159, R231, R247 ;  /* 0x000000e79ff77223 */ /* 0x000fe200000100f7 */
[----:B--2---:R-:W-:-:S05]  /*1ba0*/  FADD.FTZ R130, R155, R130 ;  /* 0x000000829b827221 */ /* 0x004fca0000010000 */
[----:B------:R-:W-:Y:S01]  /*1bb0*/  STL [R1+0x60], R130 ;  /* 0x0000608201007387 */ /* 0x000fe20000100800 */
[----:B----4-:R-:W-:-:S05]  /*1bc0*/  FADD.FTZ R128, R230, R128 ;  /* 0x00000080e6807221 */ /* 0x010fca0000010000 */
[----:B------:R0:W-:Y:S01]  /*1bd0*/  STL [R1+0x64], R128 ;  /* 0x0000648001007387 */ /* 0x0001e20000100800 */
[----:B---3--:R-:W-:Y:S01]  /*1be0*/  FADD.FTZ R129, R231, R129 ;  /* 0x00000081e7817221 */ /* 0x008fe20000010000 */
[----:B0-----:R-:W-:Y:S01]  /*1bf0*/  FFMA.FTZ R128, R199, R169, R121 ;  /* 0x000000a9c7807223 */ /* 0x001fe20000010079 */
[----:B------:R-:W-:Y:S01]  /*1c00*/  FADD.FTZ R121, R169, R120 ;  /* 0x00000078a9797221 */ /* 0x000fe20000010000 */
[----:B------:R-:W-:Y:S02]  /*1c10*/  FMUL.FTZ R120, R92, R230 ;  /* 0x000000e65c787220 */ /* 0x000fe40000410000 */
[----:B------:R-:W2:Y:S04]  /*1c20*/  LDL.LU R230, [R1+0x78] ;  /* 0x0000780001e67983 */ /* 0x000ea80000300800 */
[----:B------:R0:W-:Y:S02]  /*1c30*/  STL [R1+0x68], R129 ;  /* 0x0000688101007387 */ /* 0x0001e40000100800 */
[----:B0-----:R-:W-:Y:S01]  /*1c40*/  FADD.FTZ R129, R166, R121 ;  /* 0x00000079a6817221 */ /* 0x001fe20000010000 */
[----:B------:R-:W-:-:S02]  /*1c50*/  FMUL.FTZ R121, R93, R231 ;  /* 0x000000e75d797220 */ /* 0x000fc40000410000 */
[----:B------:R-:W3:Y:S01]  /*1c60*/  LDL.LU R231, [R1+0x74] ;  /* 0x0000740001e77983 */ /* 0x000ee20000300800 */
[----:B------:R-:W-:Y:S01]  /*1c70*/  FMUL.FTZ R201, R21, R201 ;  /* 0x000000c915c97220 */ /* 0x000fe20000410000 */
[----:B------:R-:W-:Y:S01]  /*1c80*/  FMUL.FTZ R168, R79, R133 ;  /* 0x000000854fa87220 */ /* 0x000fe20000410000 */
[----:B------:R-:W-:-:S03]  /*1c90*/  FFMA.FTZ R128, R200, R166, R128 ;  /* 0x000000a6c8807223 */ /* 0x000fc60000010080 */
[----:B------:R-:W-:Y:S01]  /*1ca0*/  FADD.FTZ R130, R168, R129 ;  /* 0x00000081a8827221 */ /* 0x000fe20000010000 */
[----:B------:R-:W-:-:S04]  /*1cb0*/  FFMA.FTZ R128, R201, R168, R128 ;  /* 0x000000a8c9807223 */ /* 0x000fc80000010080 */
[----:B------:R-:W-:Y:S01]  /*1cc0*/  FFMA.FTZ R129, R205, R170, R128 ;  /* 0x000000aacd817223 */ /* 0x000fe20000010080 */
[----:B------:R-:W-:Y:S01]  /*1cd0*/  FADD.FTZ R128, R170, R130 ;  /* 0x00000082aa807221 */ /* 0x000fe20000010000 */
[----:B------:R-:W-:Y:S02]  /*1ce0*/  FMUL.FTZ R160, R21, R144 ;  /* 0x0000009015a07220 */ /* 0x000fe40000410000 */
[----:B------:R-:W-:Y:S01]  /*1cf0*/  FFMA.FTZ R129, R207, R196, R129 ;  /* 0x000000c4cf817223 */ /* 0x000fe20000010081 */
[----:B------:R-:W-:Y:S01]  /*1d00*/  FADD.FTZ R128, R196, R128 ;  /* 0x00000080c4807221 */ /* 0x000fe20000010000 */
[----:B------:R-:W-:Y:S02]  /*1d10*/  FADD.FTZ R132, R162, R132 ;  /* 0x00000084a2847221 */ /* 0x000fe40000010000 */
[----:B------:R-:W-:Y:S01]  /*1d20*/  FFMA.FTZ R129, R208, R197, R129 ;  /* 0x000000c5d0817223 */ /* 0x000fe20000010081 */
[----:B------:R-:W-:Y:S01]  /*1d30*/  FADD.FTZ R128, R197, R128 ;  /* 0x00000080c5807221 */ /* 0x000fe20000010000 */
[-C--:B------:R-:W-:Y:S01]  /*1d40*/  FFMA.FTZ R248, R160, R162.reuse, R248 ;  /* 0x000000a2a0f87223 */ /* 0x080fe200000100f8 */
[----:B------:R-:W-:Y:S01]  /*1d50*/  FMUL.FTZ R148, R94, R162 ;  /* 0x000000a25e947220 */ /* 0x000fe20000410000 */
[----:B------:R-:W-:Y:S01]  /*1d60*/  FMUL.FTZ R162, R21, R139 ;  /* 0x0000008b15a27220 */ /* 0x000fe20000410000 */
[----:B------:R-:W-:Y:S01]  /*1d70*/  FFMA.FTZ R139, R211, R202, R129 ;  /* 0x000000cad38b7223 */ /* 0x000fe20000010081 */
[----:B------:R-:W-:Y:S01]  /*1d80*/  FADD.FTZ R128, R202, R128 ;  /* 0x00000080ca807221 */ /* 0x000fe20000010000 */
[----:B------:R-:W-:-:S02]  /*1d90*/  HADD2.F32 R217, -RZ, R172.H0_H0 ;  /* 0x200000acffd97230 */ /* 0x000fc40000004100 */
[----:B------:R-:W-:Y:S01]  /*1da0*/  FFMA.FTZ R139, R195, R125, R139 ;  /* 0x0000007dc38b7223 */ /* 0x000fe2000001008b */
[----:B------:R-:W-:Y:S02]  /*1db0*/  HADD2.F32 R218, -RZ, R172.H1_H1 ;  /* 0x300000acffda7230 */ /* 0x000fe40000004100 */
[----:B------:R-:W-:Y:S01]  /*1dc0*/  FADD.FTZ R128, R125, R128 ;  /* 0x000000807d807221 */ /* 0x000fe20000010000 */
[----:B------:R-:W-:Y:S01]  /*1dd0*/  FMUL.FTZ R172, R21, R146 ;  /* 0x0000009215ac7220 */ /* 0x000fe20000410000 */
[-C--:B------:R-:W-:Y:S01]  /*1de0*/  FFMA.FTZ R239, R189, R150.reuse, R239 ;  /* 0x00000096bdef7223 */ /* 0x080fe200000100ef */
[-C--:B------:R-:W-:Y:S01]  /*1df0*/  FFMA.FTZ R250, R162, R163.reuse, R250 ;  /* 0x000000a3a2fa7223 */ /* 0x080fe200000100fa */
[----:B------:R-:W-:Y:S01]  /*1e00*/  FMUL.FTZ R146, R96, R163 ;  /* 0x000000a360927220 */ /* 0x000fe20000410000 */
[----:B------:R-:W-:Y:S01]  /*1e10*/  FMUL.FTZ R150, R86, R150 ;  /* 0x0000009656967220 */ /* 0x000fe20000410000 */
[----:B------:R-:W-:Y:S01]  /*1e20*/  FFMA.FTZ R139, R194, R124, R139 ;  /* 0x0000007cc28b7223 */ /* 0x000fe2000001008b */
[----:B------:R-:W-:-:S02]  /*1e30*/  HADD2.F32 R141, -RZ, R174.H0_H0 ;  /* 0x200000aeff8d7230 */ /* 0x000fc40000004100 */
[----:B------:R-:W-:Y:S01]  /*1e40*/  FFMA.FTZ R241, R175, R151, R241 ;  /* 0x00000097aff17223 */ /* 0x000fe200000100f1 */
[----:B------:R-:W-:Y:S02]  /*1e50*/  HADD2.F32 R140, -RZ, R174.H1_H1 ;  /* 0x300000aeff8c7230 */ /* 0x000fe40000004100 */
[----:B------:R-:W-:Y:S01]  /*1e60*/  FMUL.FTZ R174, R21, R223 ;  /* 0x000000df15ae7220 */ /* 0x000fe20000410000 */
[----:B------:R-:W-:Y:S01]  /*1e70*/  FMUL.FTZ R151, R87, R151 ;  /* 0x0000009757977220 */ /* 0x000fe20000410000 */
[----:B------:R-:W-:Y:S01]  /*1e80*/  FFMA.FTZ R139, R189, R150, R139 ;  /* 0x00000096bd8b7223 */ /* 0x000fe2000001008b */
[--C-:B------:R-:W-:Y:S02]  /*1e90*/  HADD2.F32 R214, -RZ, R173.reuse.H0_H0 ;  /* 0x200000adffd67230 */ /* 0x100fe40000004100 */
[----:B------:R-:W-:Y:S01]  /*1ea0*/  FFMA.FTZ R242, R174, R152, R242 ;  /* 0x00000098aef27223 */ /* 0x000fe200000100f2 */
[----:B------:R-:W-:Y:S02]  /*1eb0*/  HADD2.F32 R215, -RZ, R173.H1_H1 ;  /* 0x300000adffd77230 */ /* 0x000fe40000004100 */
[----:B------:R-:W-:Y:S01]  /*1ec0*/  FMUL.FTZ R173, R21, R222 ;  /* 0x000000de15ad7220 */ /* 0x000fe20000410000 */
[----:B------:R-:W-:Y:S01]  /*1ed0*/  FMUL.FTZ R152, R88, R152 ;  /* 0x0000009858987220 */ /* 0x000fe20000410000 */
[----:B------:R-:W-:-:S02]  /*1ee0*/  FFMA.FTZ R139, R175, R151, R139 ;  /* 0x00000097af8b7223 */ /* 0x000fc4000001008b */
[-C--:B------:R-:W-:Y:S01]  /*1ef0*/  FFMA.FTZ R243, R173, R153.reuse, R243 ;  /* 0x00000099adf37223 */ /* 0x080fe200000100f3 */
[----:B------:R-:W-:Y:S01]  /*1f00*/  FMUL.FTZ R153, R89, R153 ;  /* 0x0000009959997220 */ /* 0x000fe20000410000 */
[----:B------:R-:W-:Y:S01]  /*1f10*/  FFMA.FTZ R139, R174, R152, R139 ;  /* 0x00000098ae8b7223 */ /* 0x000fe2000001008b */
[--C-:B------:R-:W-:Y:S02]  /*1f20*/  HADD2.F32 R165, -RZ, R171.reuse.H0_H0 ;  /* 0x200000abffa57230 */ /* 0x100fe40000004100 */
[-C--:B------:R-:W-:Y:S01]  /*1f30*/  FFMA.FTZ R244, R172, R154.reuse, R244 ;  /* 0x0000009aacf47223 */ /* 0x080fe200000100f4 */
[----:B------:R-:W-:Y:S02]  /*1f40*/  HADD2.F32 R228, -RZ, R171.H1_H1 ;  /* 0x300000abffe47230 */ /* 0x000fe40000004100 */
[----:B------:R-:W-:Y:S01]  /*1f50*/  FMUL.FTZ R171, R21, R147 ;  /* 0x0000009315ab7220 */ /* 0x000fe20000410000 */
[----:B------:R-:W-:Y:S01]  /*1f60*/  FMUL.FTZ R154, R90, R154 ;  /* 0x0000009a5a9a7220 */ /* 0x000fe20000410000 */
[----:B------:R-:W-:-:S02]  /*1f70*/  FFMA.FTZ R139, R173, R153, R139 ;  /* 0x00000099ad8b7223 */ /* 0x000fc4000001008b */
[-C--:B------:R-:W-:Y:S01]  /*1f80*/  FFMA.FTZ R245, R171, R155.reuse, R245 ;  /* 0x0000009babf57223 */ /* 0x080fe200000100f5 */
[----:B------:R-:W-:Y:S01]  /*1f90*/  FMUL.FTZ R155, R91, R155 ;  /* 0x0000009b5b9b7220 */ /* 0x000fe20000410000 */
[----:B------:R-:W-:-:S04]  /*1fa0*/  FFMA.FTZ R139, R172, R154, R139 ;  /* 0x0000009aac8b7223 */ /* 0x000fc8000001008b */
[----:B------:R-:W-:-:S04]  /*1fb0*/  FFMA.FTZ R139, R171, R155, R139 ;  /* 0x0000009bab8b7223 */ /* 0x000fc8000001008b */
[----:B------:R-:W-:-:S04]  /*1fc0*/  FFMA.FTZ R139, R158, R120, R139 ;  /* 0x000000789e8b7223 */ /* 0x000fc8000001008b */
[----:B------:R-:W-:Y:S01]  /*1fd0*/  FFMA.FTZ R139, R159, R121, R139 ;  /* 0x000000799f8b7223 */ /* 0x000fe2000001008b */
[----:B------:R-:W-:Y:S01]  /*1fe0*/  FMUL.FTZ R161, R21, R145 ;  /* 0x0000009115a17220 */ /* 0x000fe20000410000 */
[----:B------:R-:W-:Y:S02]  /*1ff0*/  FMUL.FTZ R147, R95, R229 ;  /* 0x000000e55f937220 */ /* 0x000fe40000410000 */
[----:B------:R-:W-:-:S04]  /*2000*/  FFMA.FTZ R139, R160, R148, R139 ;  /* 0x00000094a08b7223 */ /* 0x000fc8000001008b */
[----:B------:R-:W-:Y:S01]  /*2010*/  FFMA.FTZ R139, R161, R147, R139 ;  /* 0x00000093a18b7223 */ /* 0x000fe2000001008b */
[----:B------:R-:W-:Y:S01]  /*2020*/  FMUL.FTZ R145, R97, R164 ;  /* 0x000000a461917220 */ /* 0x000fe20000410000 */
[----:B------:R-:W-:Y:S02]  /*2030*/  FADD.FTZ R131, R229, R131 ;  /* 0x00000083e5837221 */ /* 0x000fe40000010000 */
[----:B------:R-:W-:Y:S01]  /*2040*/  FFMA.FTZ R139, R162, R146, R139 ;  /* 0x00000092a28b7223 */ /* 0x000fe2000001008b */
[----:B------:R-:W-:Y:S01]  /*2050*/  FFMA.FTZ R27, R201, R133, R27 ;  /* 0x00000085c91b7223 */ /* 0x000fe2000001001b */
[----:B------:R-:W-:Y:S01]  /*2060*/  FMUL.FTZ R149, R98, R165 ;  /* 0x000000a562957220 */ /* 0x000fe20000410000 */
[----:B------:R-:W-:Y:S01]  /*2070*/  FMUL.FTZ R133, R21, R237 ;  /* 0x000000ed15857220 */ /* 0x000fe20000410000 */
[----:B------:R-:W-:Y:S01]  /*2080*/  STL [R1+0x6c], R132 ;  /* 0x00006c8401007387 */ /* 0x000fe20000100800 */
[----:B------:R-:W-:Y:S01]  /*2090*/  FADD.FTZ R227, R165, R227 ;  /* 0x000000e3a5e37221 */ /* 0x000fe20000010000 */
[----:B------:R-:W-:-:S02]  /*20a0*/  FMUL.FTZ R144, R99, R228 ;  /* 0x000000e463907220 */ /* 0x000fc40000410000 */
[----:B------:R0:W-:Y:S01]  /*20b0*/  STL [R1+0x70], R131 ;  /* 0x0000708301007387 */ /* 0x0001e20000100800 */
[----:B------:R-:W-:Y:S01]  /*20c0*/  FADD.FTZ R182, R217, R182 ;  /* 0x000000b6d9b67221 */ /* 0x000fe20000010000 */
[----:B------:R-:W-:Y:S01]  /*20d0*/  FFMA.FTZ R180, R133, R217, R180 ;  /* 0x000000d985b47223 */ /* 0x000fe200000100b4 */
[----:B------:R-:W-:Y:S01]  /*20e0*/  FADD.FTZ R186, R214, R186 ;  /* 0x000000bad6ba7221 */ /* 0x000fe20000010000 */
[----:B0-----:R-:W-:-:S04]  /*20f0*/  FMUL.FTZ R131, R21, R235 ;  /* 0x000000eb15837220 */ /* 0x001fc80000410000 */
[----:B------:R-:W-:Y:S01]  /*2100*/  FFMA.FTZ R183, R131, R214, R183 ;  /* 0x000000d683b77223 */ /* 0x000fe200000100b7 */
[C---:B------:R-:W-:Y:S01]  /*2110*/  FMUL.FTZ R132, R21.reuse, R236 ;  /* 0x000000ec15847220 */ /* 0x040fe20000410000 */
[----:B------:R-:W-:Y:S01]  /*2120*/  FADD.FTZ R240, R228, R240 ;  /* 0x000000f0e4f07221 */ /* 0x000fe20000010000 */
[C---:B------:R-:W-:Y:S01]  /*2130*/  FMUL.FTZ R129, R21.reuse, R233 ;  /* 0x000000e915817220 */ /* 0x040fe20000410000 */
[----:B------:R-:W-:Y:S01]  /*2140*/  FMUL.FTZ R130, R21, R234 ;  /* 0x000000ea15827220 */ /* 0x000fe20000410000 */
[----:B------:R-:W-:Y:S02]  /*2150*/  FADD.FTZ R20, R141, R20 ;  /* 0x000000148d147221 */ /* 0x000fe40000010000 */
[-C--:B------:R-:W-:Y:S01]  /*2160*/  FFMA.FTZ R22, R129, R141.reuse, R22 ;  /* 0x0000008d81167223 */ /* 0x080fe20000010016 */
[----:B------:R-:W-:Y:S01]  /*2170*/  FMUL.FTZ R141, R104, R141 ;  /* 0x0000008d688d7220 */ /* 0x000fe20000410000 */
[C---:B------:R-:W-:Y:S01]  /*2180*/  FMUL.FTZ R156, R21.reuse, R156 ;  /* 0x0000009c159c7220 */ /* 0x040fe20000410000 */
[----:B------:R-:W-:Y:S01]  /*2190*/  FADD.FTZ R18, R140, R18 ;  /* 0x000000128c127221 */ /* 0x000fe20000010000 */
[----:B------:R-:W-:Y:S01]  /*21a0*/  FMUL.FTZ R157, R21, R157 ;  /* 0x0000009d159d7220 */ /* 0x000fe20000410000 */
[----:B------:R-:W-:Y:S01]  /*21b0*/  FADD.FTZ R15, R143, R15 ;  /* 0x0000000f8f0f7221 */ /* 0x000fe20000010000 */
[-C--:B------:R-:W-:Y:S01]  /*21c0*/  FFMA.FTZ R17, R156, R143.reuse, R17 ;  /* 0x0000008f9c117223 */ /* 0x080fe20000010011 */
[----:B------:R-:W-:Y:S01]  /*21d0*/  FMUL.FTZ R143, R106, R143 ;  /* 0x0000008f6a8f7220 */ /* 0x000fe20000410000 */
[----:B------:R-:W-:Y:S01]  /*21e0*/  FADD.FTZ R16, R142, R16 ;  /* 0x000000108e107221 */ /* 0x000fe20000010000 */
[-C--:B------:R-:W-:Y:S01]  /*21f0*/  FFMA.FTZ R14, R157, R142.reuse, R14 ;  /* 0x0000008e9d0e7223 */ /* 0x080fe2000001000e */
[----:B------:R-:W-:Y:S01]  /*2200*/  FMUL.FTZ R142, R107, R142 ;  /* 0x0000008e6b8e7220 */ /* 0x000fe20000410000 */
[----:B------:R-:W-:Y:S01]  /*2210*/  UMOV UR4, 0xffffffff ;  /* 0xffffffff00047882 */ /* 0x000fe20000000000 */
[----:B------:R-:W-:Y:S01]  /*2220*/  FADD.FTZ R185, R215, R185 ;  /* 0x000000b9d7b97221 */ /* 0x000fe20000010000 */
[----:B------:R-:W-:Y:S01]  /*2230*/  FFMA.FTZ R19, R130, R215, R19 ;  /* 0x000000d782137223 */ /* 0x000fe20000010013 */
[----:B------:R-:W-:Y:S01]  /*2240*/  FFMA.FTZ R249, R161, R229, R249 ;  /* 0x000000e5a1f97223 */ /* 0x000fe200000100f9 */
[----:B------:R-:W-:Y:S01]  /*2250*/  FADD.FTZ R181, R218, R181 ;  /* 0x000000b5dab57221 */ /* 0x000fe20000010000 */
[----:B------:R-:W-:Y:S01]  /*2260*/  FFMA.FTZ R184, R132, R218, R184 ;  /* 0x000000da84b87223 */ /* 0x000fe200000100b8 */
[----:B---3--:R-:W-:Y:S01]  /*2270*/  FADD.FTZ R231, R163, R231 ;  /* 0x000000e7a3e77221 */ /* 0x008fe20000010000 */
[----:B------:R-:W-:Y:S01]  /*2280*/  FMUL.FTZ R163, R21, R138 ;  /* 0x0000008a15a37220 */ /* 0x000fe20000410000 */
        /* <DEDUP_REMOVED lines=11> */
[----:B--2---:R-:W-:Y:S01]  /*2340*/  FADD.FTZ R230, R164, R230 ;  /* 0x000000e6a4e67221 */ /* 0x004fe20000010000 */
[----:B------:R-:W-:Y:S01]  /*2350*/  FFMA.FTZ R251, R163, R164, R251 ;  /* 0x000000a4a3fb7223 */ /* 0x000fe200000100fb */
[----:B------:R-:W-:Y:S01]  /*2360*/  FMUL.FTZ R164, R21, R137 ;  /* 0x0000008915a47220 */ /* 0x000fe20000410000 */
[----:B------:R-:W-:Y:S01]  /*2370*/  FADD.FTZ R138, R138, R146 ;  /* 0x000000928a8a7221 */ /* 0x000fe20000010000 */
[----:B------:R-:W-:Y:S02]  /*2380*/  FFMA.FTZ R139, R163, R145, R139 ;  /* 0x00000091a38b7223 */ /* 0x000fe4000001008b */
[----:B------:R-:W-:Y:S01]  /*2390*/  FFMA.FTZ R252, R164, R165, R252 ;  /* 0x000000a5a4fc7223 */ /* 0x000fe200000100fc */
[----:B------:R-:W-:Y:S01]  /*23a0*/  FADD.FTZ R138, R138, R145 ;  /* 0x000000918a8a7221 */ /* 0x000fe20000010000 */
[----:B------:R-:W-:Y:S01]  /*23b0*/  FMUL.FTZ R165, R21, R136 ;  /* 0x0000008815a57220 */ /* 0x000fe20000410000 */
[----:B------:R-:W-:Y:S01]  /*23c0*/  FMUL.FTZ R136, R100, R217 ;  /* 0x000000d964887220 */ /* 0x000fe20000410000 */
        /* <DEDUP_REMOVED lines=8> */
[----:B------:R-:W-:Y:S01]  /*2450*/  FFMA.FTZ R226, R165, R228, R226 ;  /* 0x000000e4a5e27223 */ /* 0x000fe200000100e2 */
[----:B------:R0:W-:Y:S01]  /*2460*/  STL [R1+0x74], R231 ;  /* 0x000074e701007387 */ /* 0x0001e20000100800 */
[----:B------:R-:W-:Y:S01]  /*2470*/  FFMA.FTZ R214, R132, R137, R214 ;  /* 0x0000008984d67223 */ /* 0x000fe200000100d6 */
[----:B------:R-:W-:Y:S02]  /*2480*/  FADD.FTZ R217, R217, R137 ;  /* 0x00000089d9d97221 */ /* 0x000fe40000010000 */
[----:B------:R0:W-:Y:S01]  /*2490*/  STL [R1+0x78], R230 ;  /* 0x000078e601007387 */ /* 0x0001e20000100800 */
[----:B------:R-:W-:Y:S01]  /*24a0*/  FMUL.FTZ R139, R103, R215 ;  /* 0x000000d7678b7220 */ /* 0x000fe20000410000 */
[----:B------:R-:W-:-:S02]  /*24b0*/  FFMA.FTZ R214, R131, R138, R214 ;  /* 0x0000008a83d67223 */ /* 0x000fc400000100d6 */
[----:B------:R0:W-:Y:S01]  /*24c0*/  STL [R1+0x7c], R227 ;  /* 0x00007ce301007387 */ /* 0x0001e20000100800 */
[----:B------:R-:W-:-:S03]  /*24d0*/  FADD.FTZ R217, R217, R138 ;  /* 0x0000008ad9d97221 */ /* 0x000fc60000010000 */
[----:B------:R0:W-:Y:S01]  /*24e0*/  STL [R1+0x80], R240 ;  /* 0x000080f001007387 */ /* 0x0001e20000100800 */
[----:B------:R-:W-:-:S03]  /*24f0*/  FMUL.FTZ R128, R21, R232 ;  /* 0x000000e815807220 */ /* 0x000fc60000410000 */
[----:B------:R0:W-:Y:S01]  /*2500*/  STL [R1], R226 ;  /* 0x000000e201007387 */ /* 0x0001e20000100800 */
        /* <DEDUP_REMOVED lines=31> */
.L_x_18652:
        /* <DEDUP_REMOVED lines=17> */
[C---:B-----5:R-:W-:Y:S01]  /*2810*/  FFMA.FTZ R206, R21.reuse, R206, R65 ;  /* 0x000000ce15ce7223 */ /* 0x060fe20000010041 */
[----:B------:R-:W-:Y:S01]  /*2820*/  FFMA.FTZ R116, R21, R116, R64 ;  /* 0x0000007415747223 */ /* 0x000fe20000010040 */
[----:B------:R-:W-:Y:S01]  /*2830*/  FADD.FTZ R199, R169, -R199 ;  /* 0x800000c7a9c77221 */ /* 0x000fe20000010000 */
[-CC-:B------:R-:W-:Y:S01]  /*2840*/  FFMA.FTZ R117, R117, R214.reuse, R215.reuse ;  /* 0x000000d675757223 */ /* 0x180fe200000100d7 */
[-C--:B------:R-:W-:Y:S01]  /*2850*/  FFMA.FTZ R212, R212, R214.reuse, R215 ;  /* 0x000000d6d4d47223 */ /* 0x080fe200000100d7 */
[----:B------:R-:W-:Y:S01]  /*2860*/  FADD.FTZ R204, R209, -R204 ;  /* 0x800000ccd1cc7221 */ /* 0x000fe20000010000 */
[----:B------:R-:W-:Y:S01]  /*2870*/  FADD.FTZ R213, R213, -R203 ;  /* 0x800000cbd5d57221 */ /* 0x000fe20000010000 */
[-CC-:B------:R-:W-:Y:S01]  /*2880*/  FFMA.FTZ R118, R118, R214.reuse, R215.reuse ;  /* 0x000000d676767223 */ /* 0x180fe200000100d7 */
[----:B------:R-:W-:Y:S01]  /*2890*/  FFMA.FTZ R198, R198, R214, R215 ;  /* 0x000000d6c6c67223 */ /* 0x000fe200000100d7 */
[-C--:B------:R-:W-:Y:S01]  /*28a0*/  FMUL.FTZ R116, R116, R2.reuse ;  /* 0x0000000274747220 */ /* 0x080fe20000410000 */
[----:B------:R-:W-:Y:S01]  /*28b0*/  FMUL.FTZ R206, R206, R2 ;  /* 0x00000002cece7220 */ /* 0x000fe20000410000 */
[----:B------:R-:W-:Y:S01]  /*28c0*/  FADD.FTZ R219, R221, -R219 ;  /* 0x800000dbdddb7221 */ /* 0x000fe20000010000 */
[----:B------:R-:W-:Y:S01]  /*28d0*/  FFMA.FTZ R199, R21, R199, R57 ;  /* 0x000000c715c77223 */ /* 0x000fe20000010039 */
[----:B------:R-:W-:Y:S01]  /*28e0*/  FFMA.FTZ R201, R201, R214, R215 ;  /* 0x000000d6c9c97223 */ /* 0x000fe200000100d7 */
[----:B------:R-:W-:Y:S01]  /*28f0*/  FADD.FTZ R117, R216, -R117 ;  /* 0x80000075d8757221 */ /* 0x000fe20000010000 */
[----:B------:R-:W-:Y:S01]  /*2900*/  FADD.FTZ R212, R220, -R212 ;  /* 0x800000d4dcd47221 */ /* 0x000fe20000010000 */
[C---:B------:R-:W-:Y:S01]  /*2910*/  FFMA.FTZ R204, R21.reuse, R204, R66 ;  /* 0x000000cc15cc7223 */ /* 0x040fe20000010042 */
[----:B------:R-:W-:Y:S01]  /*2920*/  FFMA.FTZ R213, R21, R213, R67 ;  /* 0x000000d515d57223 */ /* 0x000fe20000010043 */
[----:B------:R-:W-:Y:S01]  /*2930*/  FMUL.FTZ R116, R116, UR5 ;  /* 0x0000000574747c20 */ /* 0x000fe20008410000 */
[----:B------:R-:W-:Y:S01]  /*2940*/  FMUL.FTZ R0, R206, UR5 ;  /* 0x00000005ce007c20 */ /* 0x000fe20008410000 */
[----:B------:R-:W-:Y:S01]  /*2950*/  FADD.FTZ R118, R119, -R118 ;  /* 0x8000007677767221 */ /* 0x000fe20000010000 */
[----:B------:R-:W-:Y:S01]  /*2960*/  FADD.FTZ R198, R167, -R198 ;  /* 0x800000c6a7c67221 */ /* 0x000fe20000010000 */
[----:B------:R-:W-:Y:S01]  /*2970*/  FFMA.FTZ R219, R21, R219, R63 ;  /* 0x000000db15db7223 */ /* 0x000fe2000001003f */
[C---:B------:R-:W-:Y:S01]  /*2980*/  LOP3.LUT P3, RZ, R134.reuse, 0xff, RZ, 0xc0, !PT ;  /* 0x000000ff86ff7812 */ /* 0x040fe2000786c0ff */
[----:B------:R-:W-:Y:S01]  /*2990*/  FMUL.FTZ R199, R199, R2 ;  /* 0x00000002c7c77220 */ /* 0x000fe20000410000 */
[C---:B------:R-:W-:Y:S01]  /*29a0*/  LOP3.LUT P6, RZ, R134.reuse, 0xff00, RZ, 0xc0, !PT ;  /* 0x0000ff0086ff7812 */ /* 0x040fe200078cc0ff */
[C---:B------:R-:W-:Y:S01]  /*29b0*/  FFMA.FTZ R117, R21.reuse, R117, R60 ;  /* 0x0000007515757223 */ /* 0x040fe2000001003c */
[----:B------:R-:W-:Y:S01]  /*29c0*/  ISETP.GE.U32.AND P1, PT, R134, RZ, PT ;  /* 0x000000ff8600720c */ /* 0x000fe20003f26070 */
[----:B------:R-:W-:Y:S01]  /*29d0*/  FFMA.FTZ R212, R21, R212, R61 ;  /* 0x000000d415d47223 */ /* 0x000fe2000001003d */
[----:B------:R-:W-:Y:S01]  /*29e0*/  FADD.FTZ R168, R168, -R201 ;  /* 0x800000c9a8a87221 */ /* 0x000fe20000010000 */
[-C--:B------:R-:W-:Y:S01]  /*29f0*/  FMUL.FTZ R204, R204, R2.reuse ;  /* 0x00000002cccc7220 */ /* 0x080fe20000410000 */
[----:B------:R-:W-:Y:S01]  /*2a00*/  FMUL.FTZ R213, R213, R2 ;  /* 0x00000002d5d57220 */ /* 0x000fe20000410000 */
[C---:B------:R-:W-:Y:S01]  /*2a10*/  LOP3.LUT P2, RZ, R134.reuse, 0xff0000, RZ, 0xc0, !PT ;  /* 0x00ff000086ff7812 */ /* 0x040fe2000784c0ff */
[C---:B------:R-:W-:Y:S01]  /*2a20*/  FFMA.FTZ R119, R21.reuse, R118, R62 ;  /* 0x0000007615777223 */ /* 0x040fe2000001003e */
[----:B------:R-:W-:Y:S01]  /*2a30*/  LOP3.LUT P5, RZ, R134, 0xff000000, RZ, 0xc0, !PT ;  /* 0xff00000086ff7812 */ /* 0x000fe200078ac0ff */
[----:B------:R-:W-:Y:S01]  /*2a40*/  FFMA.FTZ R198, R21, R198, R56 ;  /* 0x000000c615c67223 */ /* 0x000fe20000010038 */
[-C--:B------:R-:W-:Y:S01]  /*2a50*/  FMUL.FTZ R219, R219, R2.reuse ;  /* 0x00000002dbdb7220 */ /* 0x080fe20000410000 */
[----:B------:R-:W-:Y:S01]  /*2a60*/  FSEL R116, R116, RZ, P3 ;  /* 0x000000ff74747208 */ /* 0x000fe20001800000 */
[----:B------:R-:W-:Y:S01]  /*2a70*/  FMUL.FTZ R134, R199, UR5 ;  /* 0x00000005c7867c20 */ /* 0x000fe20008410000 */
[----:B------:R-:W-:Y:S01]  /*2a80*/  FSEL R0, R0, RZ, P6 ;  /* 0x000000ff00007208 */ /* 0x000fe20003000000 */
[-C--:B------:R-:W-:Y:S01]  /*2a90*/  FMUL.FTZ R117, R117, R2.reuse ;  /* 0x0000000275757220 */ /* 0x080fe20000410000 */
[C---:B------:R-:W-:Y:S01]  /*2aa0*/  LOP3.LUT P4, RZ, R135.reuse, 0xff, RZ, 0xc0, !PT ;  /* 0x000000ff87ff7812 */ /* 0x040fe2000788c0ff */
[----:B------:R-:W-:Y:S01]  /*2ab0*/  FMUL.FTZ R118, R212, R2 ;  /* 0x00000002d4767220 */ /* 0x000fe20000410000 */
[----:B------:R-:W-:Y:S01]  /*2ac0*/  LOP3.LUT P3, RZ, R135, 0xff00, RZ, 0xc0, !PT ;  /* 0x0000ff0087ff7812 */ /* 0x000fe2000786c0ff */
[----:B------:R-:W-:Y:S01]  /*2ad0*/  FFMA.FTZ R199, R21, R168, R59 ;  /* 0x000000a815c77223 */ /* 0x000fe2000001003b */
[----:B------:R-:W-:Y:S01]  /*2ae0*/  LOP3.LUT P6, RZ, R135, 0xff0000, RZ, 0xc0, !PT ;  /* 0x00ff000087ff7812 */ /* 0x000fe200078cc0ff */
[--C-:B------:R-:W-:Y:S01]  /*2af0*/  FFMA.FTZ R207, R207, R214, R215.reuse ;  /* 0x000000d6cfcf7223 */ /* 0x100fe200000100d7 */
[----:B------:R-:W-:Y:S01]  /*2b00*/  ISETP.GE.U32.AND.EX P1, PT, R135, 0x1000000, PT, P1 ;  /* 0x010000008700780c */ /* 0x000fe20003f26110 */
[----:B------:R-:W-:Y:S01]  /*2b10*/  FMUL.FTZ R135, R204, UR5 ;  /* 0x00000005cc877c20 */ /* 0x000fe20008410000 */
[----:B------:R-:W-:Y:S01]  /*2b20*/  FMUL.FTZ R213, R213, UR5 ;  /* 0x00000005d5d57c20 */ /* 0x000fe20008410000 */
[-C--:B------:R-:W-:Y:S01]  /*2b30*/  FMUL.FTZ R119, R119, R2.reuse ;  /* 0x0000000277777220 */ /* 0x080fe20000410000 */
[----:B------:R-:W-:Y:S01]  /*2b40*/  FMUL.FTZ R198, R198, R2 ;  /* 0x00000002c6c67220 */ /* 0x000fe20000410000 */
[----:B------:R-:W-:Y:S01]  /*2b50*/  FMUL.FTZ R169, R219, UR5 ;  /* 0x00000005dba97c20 */ /* 0x000fe20008410000 */
[--C-:B------:R-:W-:Y:S01]  /*2b60*/  FFMA.FTZ R195, R195, R214, R215.reuse ;  /* 0x000000d6c3c37223 */ /* 0x100fe200000100d7 */
[----:B------:R-:W-:Y:S01]  /*2b70*/  FMUL.FTZ R167, R117, UR5 ;  /* 0x0000000575a77c20 */ /* 0x000fe20008410000 */
[----:B------:R-:W-:Y:S01]  /*2b80*/  FMUL.FTZ R118, R118, UR5 ;  /* 0x0000000576767c20 */ /* 0x000fe20008410000 */
[----:B------:R-:W-:Y:S01]  /*2b90*/  FMUL.FTZ R199, R199, R2 ;  /* 0x00000002c7c77220 */ /* 0x000fe20000410000 */
[-C--:B------:R-:W-:Y:S01]  /*2ba0*/  FFMA.FTZ R200, R200, R214.reuse, R215 ;  /* 0x000000d6c8c87223 */ /* 0x080fe200000100d7 */
[----:B------:R-:W-:Y:S01]  /*2bb0*/  FADD.FTZ R196, R196, -R207 ;  /* 0x800000cfc4c47221 */ /* 0x000fe20000010000 */
[-CC-:B------:R-:W-:Y:S01]  /*2bc0*/  FFMA.FTZ R205, R205, R214.reuse, R215.reuse ;  /* 0x000000d6cdcd7223 */ /* 0x180fe200000100d7 */
[----:B------:R-:W-:Y:S01]  /*2bd0*/  FFMA.FTZ R211, R211, R214, R215 ;  /* 0x000000d6d3d37223 */ /* 0x000fe200000100d7 */
[----:B------:R-:W-:Y:S01]  /*2be0*/  FSEL R135, R135, RZ, P2 ;  /* 0x000000ff87877208 */ /* 0x000fe20001000000 */
[----:B------:R-:W-:Y:S01]  /*2bf0*/  FMUL.FTZ R119, R119, UR5 ;  /* 0x0000000577777c20 */ /* 0x000fe20008410000 */
[----:B------:R-:W-:Y:S01]  /*2c00*/  FSEL R117, R213, RZ, P5 ;  /* 0x000000ffd5757208 */ /* 0x000fe20002800000 */
[----:B------:R-:W-:Y:S01]  /*2c10*/  FMUL.FTZ R198, R198, UR5 ;  /* 0x00000005c6c67c20 */ /* 0x000fe20008410000 */
[C---:B------:R-:W-:Y:S01]  /*2c20*/  LOP3.LUT P2, RZ, R126.reuse, 0xff, RZ, 0xc0, !PT ;  /* 0x000000ff7eff7812 */ /* 0x040fe2000784c0ff */
[----:B------:R-:W-:Y:S01]  /*2c30*/  FADD.FTZ R195, R125, -R195 ;  /* 0x800000c37dc37221 */ /* 0x000fe20000010000 */
[----:B------:R-:W-:Y:S01]  /*2c40*/  LOP3.LUT P5, RZ, R126, 0xff00, RZ, 0xc0, !PT ;  /* 0x0000ff007eff7812 */ /* 0x000fe200078ac0ff */
[----:B------:R-:W-:Y:S01]  /*2c50*/  FMUL.FTZ R125, R199, UR5 ;  /* 0x00000005c77d7c20 */ /* 0x000fe20008410000 */
[----:B------:R-:W-:Y:S01]  /*2c60*/  FSEL R169, R169, RZ, P1 ;  /* 0x000000ffa9a97208 */ /* 0x000fe20000800000 */
[----:B------:R-:W-:Y:S01]  /*2c70*/  FADD.FTZ R200, R166, -R200 ;  /* 0x800000c8a6c87221 */ /* 0x000fe20000010000 */
[----:B------:R-:W-:Y:S01]  /*2c80*/  ISETP.GE.U32.AND P1, PT, R126, RZ, PT ;  /* 0x000000ff7e00720c */ /* 0x000fe20003f26070 */
[----:B------:R-:W-:Y:S01]  /*2c90*/  FFMA.FTZ R199, R21, R196, R53 ;  /* 0x000000c415c77223 */ /* 0x000fe20000010035 */
[----:B------:R-:W-:Y:S01]  /*2ca0*/  FSEL R167, R167, RZ, P4 ;  /* 0x000000ffa7a77208 */ /* 0x000fe20002000000 */
[-CC-:B------:R-:W-:Y:S01]  /*2cb0*/  FFMA.FTZ R208, R208, R214.reuse, R215.reuse ;  /* 0x000000d6d0d07223 */ /* 0x180fe200000100d7 */
[----:B------:R-:W-:Y:S01]  /*2cc0*/  FSEL R118, R118, RZ, P3 ;  /* 0x000000ff76767208 */ /* 0x000fe20001800000 */
[----:B------:R-:W-:Y:S01]  /*2cd0*/  FFMA.FTZ R194, R194, R214, R215 ;  /* 0x000000d6c2c27223 */ /* 0x000fe200000100d7 */
[----:B------:R-:W-:Y:S01]  /*2ce0*/  LOP3.LUT P4, RZ, R126, 0xff0000, RZ, 0xc0, !PT ;  /* 0x00ff00007eff7812 */ /* 0x000fe2000788c0ff */
[----:B------:R-:W-:Y:S01]  /*2cf0*/  FADD.FTZ R205, R170, -R205 ;  /* 0x800000cdaacd7221 */ /* 0x000fe20000010000 */
[----:B------:R-:W-:Y:S01]  /*2d00*/  LOP3.LUT P3, RZ, R126, 0xff000000, RZ, 0xc0, !PT ;  /* 0xff0000007eff7812 */ /* 0x000fe2000786c0ff */
[----:B------:R-:W-:Y:S01]  /*2d10*/  FADD.FTZ R202, R202, -R211 ;  /* 0x800000d3caca7221 */ /* 0x000fe20000010000 */
[----:B------:R-:W-:Y:S01]  /*2d20*/  FSEL R119, R119, RZ, P6 ;  /* 0x000000ff77777208 */ /* 0x000fe20003000000 */
[----:B------:R-:W-:Y:S01]  /*2d30*/  FMUL.FTZ R199, R199, R2 ;  /* 0x00000002c7c77220 */ /* 0x000fe20000410000 */
[----:B------:R-:W-:Y:S01]  /*2d40*/  FSEL R126, R198, RZ, P2 ;  /* 0x000000ffc67e7208 */ /* 0x000fe20001000000 */
[----:B------:R-:W-:Y:S01]  /*2d50*/  FADD.FTZ R197, R197, -R208 ;  /* 0x800000d0c5c57221 */ /* 0x000fe20000010000 */
[----:B------:R-:W-:Y:S01]  /*2d60*/  FSEL R134, R134, RZ, P5 ;  /* 0x000000ff86867208 */ /* 0x000fe20002800000 */
[----:B------:R-:W-:Y:S01]  /*2d70*/  FFMA.FTZ R205, R21, R205, R52 ;  /* 0x000000cd15cd7223 */ /* 0x000fe20000010034 */
[C---:B------:R-:W-:Y:S01]  /*2d80*/  LOP3.LUT P6, RZ, R127.reuse, 0xff, RZ, 0xc0, !PT ;  /* 0x000000ff7fff7812 */ /* 0x040fe200078cc0ff */
[----:B------:R-:W-:Y:S01]  /*2d90*/  FADD.FTZ R194, R124, -R194 ;  /* 0x800000c27cc27221 */ /* 0x000fe20000010000 */
[----:B------:R-:W-:Y:S01]  /*2da0*/  LOP3.LUT P2, RZ, R127, 0xff00, RZ, 0xc0, !PT ;  /* 0x0000ff007fff7812 */ /* 0x000fe2000784c0ff */
[----:B------:R-:W-:Y:S01]  /*2db0*/  FFMA.FTZ R201, R21, R202, R55 ;  /* 0x000000ca15c97223 */ /* 0x000fe20000010037 */
[----:B------:R-:W-:Y:S01]  /*2dc0*/  LOP3.LUT P5, RZ, R127, 0xff0000, RZ, 0xc0, !PT ;  /* 0x00ff00007fff7812 */ /* 0x000fe200078ac0ff */
[----:B------:R-:W-:Y:S01]  /*2dd0*/  FFMA.FTZ R195, R21, R195, R48 ;  /* 0x000000c315c37223 */ /* 0x000fe20000010030 */
[----:B------:R-:W-:Y:S01]  /*2de0*/  ISETP.GE.U32.AND.EX P1, PT, R127, 0x1000000, PT, P1 ;  /* 0x010000007f00780c */ /* 0x000fe20003f26110 */
[----:B------:R-:W-:Y:S01]  /*2df0*/  FFMA.FTZ R127, R21, R200, R58 ;  /* 0x000000c8157f7223 */ /* 0x000fe2000001003a */
[----:B------:R-:W-:Y:S01]  /*2e00*/  FMUL.FTZ R168, R199, UR5 ;  /* 0x00000005c7a87c20 */ /* 0x000fe20008410000 */
[-C--:B------:R-:W-:Y:S01]  /*2e10*/  FMUL.FTZ R205, R205, R2.reuse ;  /* 0x00000002cdcd7220 */ /* 0x080fe20000410000 */
[----:B------:R-:W-:Y:S01]  /*2e20*/  FFMA.FTZ R197, R21, R197, R54 ;  /* 0x000000c515c57223 */ /* 0x000fe20000010036 */
[----:B------:R-:W-:Y:S01]  /*2e30*/  FMUL.FTZ R127, R127, R2 ;  /* 0x000000027f7f7220 */ /* 0x000fe20000410000 */
[----:B------:R-:W-:Y:S01]  /*2e40*/  FFMA.FTZ R199, R21, R194, R49 ;  /* 0x000000c215c77223 */ /* 0x000fe20000010031 */
[-C--:B------:R-:W-:Y:S01]  /*2e50*/  FMUL.FTZ R201, R201, R2.reuse ;  /* 0x00000002c9c97220 */ /* 0x080fe20000410000 */
[-C--:B------:R-:W-:Y:S01]  /*2e60*/  FMUL.FTZ R124, R195, R2.reuse ;  /* 0x00000002c37c7220 */ /* 0x080fe20000410000 */
[----:B------:R-:W-:Y:S01]  /*2e70*/  FMUL.FTZ R127, R127, UR5 ;  /* 0x000000057f7f7c20 */ /* 0x000fe20008410000 */
[----:B------:R-:W-:Y:S01]  /*2e80*/  FMUL.FTZ R170, R205, UR5 ;  /* 0x00000005cdaa7c20 */ /* 0x000fe20008410000 */
[-C--:B------:R-:W-:Y:S01]  /*2e90*/  FMUL.FTZ R197, R197, R2.reuse ;  /* 0x00000002c5c57220 */ /* 0x080fe20000410000 */
[----:B------:R-:W-:Y:S01]  /*2ea0*/  FMUL.FTZ R199, R199, R2 ;  /* 0x00000002c7c77220 */ /* 0x000fe20000410000 */
[----:B------:R-:W-:Y:S01]  /*2eb0*/  FMUL.FTZ R195, R201, UR5 ;  /* 0x00000005c9c37c20 */ /* 0x000fe20008410000 */
[-CC-:B------:R-:W-:Y:S01]  /*2ec0*/  FFMA.FTZ R175, R175, R214.reuse, R215.reuse ;  /* 0x000000d6afaf7223 */ /* 0x180fe200000100d7 */
[-CC-:B------:R-:W-:Y:S01]  /*2ed0*/  FFMA.FTZ R174, R174, R214.reuse, R215.reuse ;  /* 0x000000d6aeae7223 */ /* 0x180fe200000100d7 */
[----:B------:R-:W-:Y:S01]  /*2ee0*/  FSEL R127, R127, RZ, P4 ;  /* 0x000000ff7f7f7208 */ /* 0x000fe20002000000 */
[----:B------:R-:W-:Y:S01]  /*2ef0*/  FMUL.FTZ R194, R197, UR5 ;  /* 0x00000005c5c27c20 */ /* 0x000fe20008410000 */
[----:B------:R-:W-:Y:S01]  /*2f00*/  FSEL R125, R125, RZ, P3 ;  /* 0x000000ff7d7d7208 */ /* 0x000fe20001800000 */
[----:B------:R-:W-:Y:S01]  /*2f10*/  FMUL.FTZ R124, R124, UR5 ;  /* 0x000000057c7c7c20 */ /* 0x000fe20008410000 */
[----:B------:R-:W-:Y:S01]  /*2f20*/  FMUL.FTZ R166, R199, UR5 ;  /* 0x00000005c7a67c20 */ /* 0x000fe20008410000 */
[C---:B------:R-:W-:Y:S01]  /*2f30*/  LOP3.LUT P4, RZ, R122.reuse, 0xff, RZ, 0xc0, !PT ;  /* 0x000000ff7aff7812 */ /* 0x040fe2000788c0ff */
[-CC-:B------:R-:W-:Y:S01]  /*2f40*/  FFMA.FTZ R189, R189, R214.reuse, R215.reuse ;  /* 0x000000d6bdbd7223 */ /* 0x180fe200000100d7 */
[----:B------:R-:W-:Y:S01]  /*2f50*/  LOP3.LUT P3, RZ, R122, 0xff00, RZ, 0xc0, !PT ;  /* 0x0000ff007aff7812 */ /* 0x000fe2000786c0ff */
[-CC-:B------:R-:W-:Y:S01]  /*2f60*/  FFMA.FTZ R173, R173, R214.reuse, R215.reuse ;  /* 0x000000d6adad7223 */ /* 0x180fe200000100d7 */
[----:B------:R-:W-:Y:S01]  /*2f70*/  FSEL R170, R170, RZ, P6 ;  /* 0x000000ffaaaa7208 */ /* 0x000fe20003000000 */
[-CC-:B------:R-:W-:Y:S01]  /*2f80*/  FFMA.FTZ R171, R171, R214.reuse, R215.reuse ;  /* 0x000000d6abab7223 */ /* 0x180fe200000100d7 */
[----:B------:R-:W-:Y:S01]  /*2f90*/  FSEL R168, R168, RZ, P2 ;  /* 0x000000ffa8a87208 */ /* 0x000fe20001000000 */
[-CC-:B------:R-:W-:Y:S01]  /*2fa0*/  FFMA.FTZ R158, R158, R214.reuse, R215.reuse ;  /* 0x000000d69e9e7223 */ /* 0x180fe200000100d7 */
[----:B------:R-:W-:Y:S01]  /*2fb0*/  FSEL R195, R195, RZ, P1 ;  /* 0x000000ffc3c37208 */ /* 0x000fe20000800000 */
[-C--:B------:R-:W-:Y:S01]  /*2fc0*/  FFMA.FTZ R159, R159, R214.reuse, R215 ;  /* 0x000000d69f9f7223 */ /* 0x080fe200000100d7 */
[----:B------:R-:W-:Y:S01]  /*2fd0*/  LOP3.LUT P6, RZ, R122, 0xff0000, RZ, 0xc0, !PT ;  /* 0x00ff00007aff7812 */ /* 0x000fe200078cc0ff */
[----:B------:R-:W-:Y:S01]  /*2fe0*/  FADD.FTZ R189, R150, -R189 ;  /* 0x800000bd96bd7221 */ /* 0x000fe20000010000 */
[C---:B------:R-:W-:Y:S01]  /*2ff0*/  LOP3.LUT P2, RZ, R122.reuse, 0xff000000, RZ, 0xc0, !PT ;  /* 0xff0000007aff7812 */ /* 0x040fe2000784c0ff */
[----:B------:R-:W-:Y:S01]  /*3000*/  FADD.FTZ R150, R153, -R173 ;  /* 0x800000ad99967221 */ /* 0x000fe20000010000 */
[----:B------:R-:W-:Y:S01]  /*3010*/  ISETP.GE.U32.AND P1, PT, R122, RZ, PT ;  /* 0x000000ff7a00720c */ /* 0x000fe20003f26070 */
[----:B------:R-:W-:Y:S01]  /*3020*/  FADD.FTZ R122, R151, -R175 ;  /* 0x800000af977a7221 */ /* 0x000fe20000010000 */
[----:B------:R-:W-:Y:S01]  /*3030*/  FADD.FTZ R151, R152, -R174 ;  /* 0x800000ae98977221 */ /* 0x000fe20000010000 */
[----:B------:R-:W-:Y:S01]  /*3040*/  FSEL R194, R194, RZ, P5 ;  /* 0x000000ffc2c27208 */ /* 0x000fe20002800000 */
[C---:B------:R-:W-:Y:S01]  /*3050*/  FFMA.FTZ R189, R21.reuse, R189, R50 ;  /* 0x000000bd15bd7223 */ /* 0x040fe20000010032 */
[----:B------:R-:W-:Y:S01]  /*3060*/  FSEL R124, R124, RZ, P4 ;  /* 0x000000ff7c7c7208 */ /* 0x000fe20002000000 */
[----:B------:R-:W-:Y:S01]  /*3070*/  FFMA.FTZ R151, R21, R151, R44 ;  /* 0x0000009715977223 */ /* 0x000fe2000001002c */
[----:B------:R-:W-:Y:S01]  /*3080*/  FSEL R166, R166, RZ, P3 ;  /* 0x000000ffa6a67208 */ /* 0x000fe20001800000 */
[--C-:B------:R-:W-:Y:S01]  /*3090*/  FFMA.FTZ R172, R172, R214, R215.reuse ;  /* 0x000000d6acac7223 */ /* 0x100fe200000100d7 */
[----:B------:R-:W-:Y:S01]  /*30a0*/  LOP3.LUT P5, RZ, R123, 0xff, RZ, 0xc0, !PT ;  /* 0x000000ff7bff7812 */ /* 0x000fe200078ac0ff */
[----:B------:R-:W-:Y:S01]  /*30b0*/  FMUL.FTZ R151, R151, R2 ;  /* 0x0000000297977220 */ /* 0x000fe20000410000 */
[C---:B------:R-:W-:Y:S01]  /*30c0*/  LOP3.LUT P4, RZ, R123.reuse, 0xff00, RZ, 0xc0, !PT ;  /* 0x0000ff007bff7812 */ /* 0x040fe2000788c0ff */
[----:B------:R-:W-:Y:S01]  /*30d0*/  FFMA.FTZ R160, R160, R214, R215 ;  /* 0x000000d6a0a07223 */ /* 0x000fe200000100d7 */
[----:B------:R-:W-:Y:S01]  /*30e0*/  LOP3.LUT P3, RZ, R123, 0xff0000, RZ, 0xc0, !PT ;  /* 0x00ff00007bff7812 */ /* 0x000fe2000786c0ff */
[----:B------:R-:W-:Y:S01]  /*30f0*/  FMUL.FTZ R151, R151, UR5 ;  /* 0x0000000597977c20 */ /* 0x000fe20008410000 */
[----:B------:R-:W-:Y:S01]  /*3100*/  ISETP.GE.U32.AND.EX P1, PT, R123, 0x1000000, PT, P1 ;  /* 0x010000007b00780c */ /* 0x000fe20003f26110 */
[----:B------:R-:W-:Y:S01]  /*3110*/  FFMA.FTZ R123, R21, R122, R51 ;  /* 0x0000007a157b7223 */ /* 0x000fe20000010033 */
[----:B------:R-:W-:Y:S01]  /*3120*/  FADD.FTZ R122, R155, -R171 ;  /* 0x800000ab9b7a7221 */ /* 0x000fe20000010000 */
[----:B------:R-:W-:Y:S01]  /*3130*/  FADD.FTZ R155, R120, -R158 ;  /* 0x8000009e789b7221 */ /* 0x000fe20000010000 */
[----:B------:R-:W-:Y:S01]  /*3140*/  FADD.FTZ R120, R121, -R159 ;  /* 0x8000009f79787221 */ /* 0x000fe20000010000 */
[----:B------:R-:W-:Y:S01]  /*3150*/  FFMA.FTZ R121, R21, R150, R45 ;  /* 0x0000009615797223 */ /* 0x000fe2000001002d */
[-C--:B------:R-:W-:Y:S01]  /*3160*/  FMUL.FTZ R123, R123, R2.reuse ;  /* 0x000000027b7b7220 */ /* 0x080fe20000410000 */
[-C--:B------:R-:W-:Y:S01]  /*3170*/  FMUL.FTZ R189, R189, R2.reuse ;  /* 0x00000002bdbd7220 */ /* 0x080fe20000410000 */
[----:B------:R-:W-:Y:S01]  /*3180*/  FFMA.FTZ R155, R21, R155, R40 ;  /* 0x0000009b159b7223 */ /* 0x000fe20000010028 */
[----:B------:R-:W-:Y:S01]  /*3190*/  FMUL.FTZ R121, R121, R2 ;  /* 0x0000000279797220 */ /* 0x000fe20000410000 */
[----:B------:R-:W-:Y:S01]  /*31a0*/  FMUL.FTZ R123, R123, UR5 ;  /* 0x000000057b7b7c20 */ /* 0x000fe20008410000 */
[----:B------:R-:W-:Y:S01]  /*31b0*/  FADD.FTZ R173, R154, -R172 ;  /* 0x800000ac9aad7221 */ /* 0x000fe20000010000 */
[----:B------:R-:W-:Y:S01]  /*31c0*/  FSEL R158, R151, RZ, P5 ;  /* 0x000000ff979e7208 */ /* 0x000fe20002800000 */
[----:B------:R-:W-:Y:S01]  /*31d0*/  FMUL.FTZ R121, R121, UR5 ;  /* 0x0000000579797c20 */ /* 0x000fe20008410000 */
[----:B------:R-:W-:Y:S01]  /*31e0*/  FADD.FTZ R160, R148, -R160 ;  /* 0x800000a094a07221 */ /* 0x000fe20000010000 */
[----:B------:R-:W-:Y:S01]  /*31f0*/  FMUL.FTZ R154, R189, UR5 ;  /* 0x00000005bd9a7c20 */ /* 0x000fe20008410000 */
[----:B------:R-:W-:Y:S01]  /*3200*/  FSEL R153, R123, RZ, P2 ;  /* 0x000000ff7b997208 */ /* 0x000fe20001000000 */
[C---:B------:R-:W-:Y:S01]  /*3210*/  FFMA.FTZ R151, R21.reuse, R120, R41 ;  /* 0x0000007815977223 */ /* 0x040fe20000010029 */
[----:B------:R-:W-:Y:S01]  /*3220*/  FFMA.FTZ R123, R21, R122, R47 ;  /* 0x0000007a157b7223 */ /* 0x000fe2000001002f */
[----:B------:R-:W-:Y:S01]  /*3230*/  FMUL.FTZ R120, R155, R2 ;  /* 0x000000029b787220 */ /* 0x000fe20000410000 */
[----:B------:R-:W-:Y:S01]  /*3240*/  FSEL R155, R121, RZ, P4 ;  /* 0x000000ff799b7208 */ /* 0x000fe20002000000 */
[----:B------:R-:W-:Y:S01]  /*3250*/  FFMA.FTZ R121, R21, R160, R42 ;  /* 0x000000a015797223 */ /* 0x000fe2000001002a */
[----:B------:R-:W-:Y:S01]  /*3260*/  FSEL R154, R154, RZ, P6 ;  /* 0x000000ff9a9a7208 */ /* 0x000fe20003000000 */
[-C--:B------:R-:W-:Y:S01]  /*3270*/  FMUL.FTZ R123, R123, R2.reuse ;  /* 0x000000027b7b7220 */ /* 0x080fe20000410000 */
[----:B------:R-:W-:Y:S01]  /*3280*/  FMUL.FTZ R151, R151, R2 ;  /* 0x0000000297977220 */ /* 0x000fe20000410000 */
[----:B------:R-:W-:Y:S01]  /*3290*/  FMUL.FTZ R120, R120, UR5 ;  /* 0x0000000578787c20 */ /* 0x000fe20008410000 */
[----:B------:R-:W-:Y:S01]  /*32a0*/  LOP3.LUT P6, RZ, R192, 0xff, RZ, 0xc0, !PT ;  /* 0x000000ffc0ff7812 */ /* 0x000fe200078cc0ff */
[--C-:B------:R-:W-:Y:S01]  /*32b0*/  FFMA.FTZ R161, R161, R214, R215.reuse ;  /* 0x000000d6a1a17223 */ /* 0x100fe200000100d7 */
[----:B------:R-:W-:Y:S01]  /*32c0*/  FMUL.FTZ R121, R121, R2 ;  /* 0x0000000279797220 */ /* 0x000fe20000410000 */
[----:B------:R-:W-:Y:S01]  /*32d0*/  FFMA.FTZ R163, R163, R214, R215 ;  /* 0x000000d6a3a37223 */ /* 0x000fe200000100d7 */
[----:B------:R-:W-:Y:S01]  /*32e0*/  FMUL.FTZ R123, R123, UR5 ;  /* 0x000000057b7b7c20 */ /* 0x000fe20008410000 */
[----:B------:R-:W-:Y:S01]  /*32f0*/  FMUL.FTZ R150, R151, UR5 ;  /* 0x0000000597967c20 */ /* 0x000fe20008410000 */
[----:B------:R-:W-:Y:S01]  /*3300*/  FSEL R151, R120, RZ, P6 ;  /* 0x000000ff78977208 */ /* 0x000fe20003000000 */
[----:B------:R-:W-:Y:S01]  /*3310*/  FADD.FTZ R120, R147, -R161 ;  /* 0x800000a193787221 */ /* 0x000fe20000010000 */
[----:B------:R-:W-:Y:S01]  /*3320*/  FMUL.FTZ R121, R121, UR5 ;  /* 0x0000000579797c20 */ /* 0x000fe20008410000 */
[----:B------:R-:W-:Y:S01]  /*3330*/  LOP3.LUT P5, RZ, R192, 0xff0000, RZ, 0xc0, !PT ;  /* 0x00ff0000c0ff7812 */ /* 0x000fe200078ac0ff */
[----:B------:R-:W-:Y:S01]  /*3340*/  FADD.FTZ R122, R145, -R163 ;  /* 0x800000a3917a7221 */ /* 0x000fe20000010000 */
[----:B------:R-:W-:Y:S01]  /*3350*/  FSEL R159, R123, RZ, P1 ;  /* 0x000000ff7b9f7208 */ /* 0x000fe20000800000 */
[----:B------:R-:W-:Y:S01]  /*3360*/  FFMA.FTZ R123, R21, R120, R43 ;  /* 0x00000078157b7223 */ /* 0x000fe2000001002b */
[----:B------:R-:W-:Y:S01]  /*3370*/  FSEL R145, R121, RZ, P5 ;  /* 0x000000ff79917208 */ /* 0x000fe20002800000 */
[----:B------:R-:W-:Y:S01]  /*3380*/  FFMA.FTZ R121, R21, R122, R37 ;  /* 0x0000007a15797223 */ /* 0x000fe20000010025 */
[--C-:B------:R-:W-:Y:S01]  /*3390*/  FFMA.FTZ R165, R165, R214, R215.reuse ;  /* 0x000000d6a5a57223 */ /* 0x100fe200000100d7 */
[----:B------:R-:W-:Y:S01]  /*33a0*/  FMUL.FTZ R123, R123, R2 ;  /* 0x000000027b7b7220 */ /* 0x000fe20000410000 */
[----:B------:R-:W-:Y:S01]  /*33b0*/  FFMA.FTZ R162, R162, R214, R215 ;  /* 0x000000d6a2a27223 */ /* 0x000fe200000100d7 */
[----:B------:R-:W-:Y:S01]  /*33c0*/  FMUL.FTZ R121, R121, R2 ;  /* 0x0000000279797220 */ /* 0x000fe20000410000 */
[----:B------:R-:W-:Y:S01]  /*33d0*/  LOP3.LUT P4, RZ, R192, 0xff000000, RZ, 0xc0, !PT ;  /* 0xff000000c0ff7812 */ /* 0x000fe2000788c0ff */
[----:B------:R-:W-:Y:S01]  /*33e0*/  FMUL.FTZ R123, R123, UR5 ;  /* 0x000000057b7b7c20 */ /* 0x000fe20008410000 */
[----:B------:R-:W-:Y:S01]  /*33f0*/  FADD.FTZ R144, R144, -R165 ;  /* 0x800000a590907221 */ /* 0x000fe20000010000 */
[----:B------:R-:W-:Y:S01]  /*3400*/  FMUL.FTZ R121, R121, UR5 ;  /* 0x0000000579797c20 */ /* 0x000fe20008410000 */
[----:B------:R-:W-:Y:S01]  /*3410*/  FFMA.FTZ R173, R21, R173, R46 ;  /* 0x000000ad15ad7223 */ /* 0x000fe2000001002e */
[----:B------:R-:W-:Y:S01]  /*3420*/  LOP3.LUT P6, RZ, R193, 0xff00, RZ, 0xc0, !PT ;  /* 0x0000ff00c1ff7812 */ /* 0x000fe200078cc0ff */
[-CC-:B------:R-:W-:Y:S01]  /*3430*/  FFMA.FTZ R133, R133, R214.reuse, R215.reuse ;  /* 0x000000d685857223 */ /* 0x180fe200000100d7 */
[----:B------:R-:W-:Y:S01]  /*3440*/  FADD.FTZ R147, R146, -R162 ;  /* 0x800000a292937221 */ /* 0x000fe20000010000 */
[----:B------:R-:W-:Y:S01]  /*3450*/  FFMA.FTZ R131, R131, R214, R215 ;  /* 0x000000d683837223 */ /* 0x000fe200000100d7 */
[----:B------:R-:W-:Y:S01]  /*3460*/  FSEL R146, R123, RZ, P4 ;  /* 0x000000ff7b927208 */ /* 0x000fe20002000000 */
[----:B------:R-:W-:Y:S01]  /*3470*/  FFMA.FTZ R123, R21, R144, R39 ;  /* 0x00000090157b7223 */ /* 0x000fe20000010027 */
[----:B------:R-:W-:Y:S01]  /*3480*/  FFMA.FTZ R164, R164, R214, R215 ;  /* 0x000000d6a4a47223 */ /* 0x000fe200000100d7 */
[-C--:B------:R-:W-:Y:S01]  /*3490*/  FMUL.FTZ R173, R173, R2.reuse ;  /* 0x00000002adad7220 */ /* 0x080fe20000410000 */
[----:B------:R-:W-:Y:S01]  /*34a0*/  FSEL R148, R121, RZ, P6 ;  /* 0x000000ff79947208 */ /* 0x000fe20003000000 */
[----:B------:R-:W-:Y:S01]  /*34b0*/  FFMA.FTZ R147, R21, R147, R36 ;  /* 0x0000009315937223 */ /* 0x000fe20000010024 */
[----:B------:R-:W-:Y:S01]  /*34c0*/  FADD.FTZ R133, R136, -R133 ;  /* 0x8000008588857221 */ /* 0x000fe20000010000 */
[----:B------:R-:W0:Y:S01]  /*34d0*/  LDC.64 R120, c[0x0][0x468] ;  /* 0x00011a00ff787b82 */ /* 0x000e220000000a00 */
[----:B------:R-:W-:Y:S01]  /*34e0*/  FADD.FTZ R131, R138, -R131 ;  /* 0x800000838a837221 */ /* 0x000fe20000010000 */
[----:B------:R-:W-:Y:S01]  /*34f0*/  FMUL.FTZ R123, R123, R2 ;  /* 0x000000027b7b7220 */ /* 0x000fe20000410000 */
[----:B------:R-:W-:Y:S01]  /*3500*/  FMUL.FTZ R152, R173, UR5 ;  /* 0x00000005ad987c20 */ /* 0x000fe20008410000 */
[----:B------:R-:W-:Y:S01]  /*3510*/  ISETP.GE.U32.AND P1, PT, R192, RZ, PT ;  /* 0x000000ffc000720c */ /* 0x000fe20003f26070 */
[----:B------:R-:W-:Y:S01]  /*3520*/  FADD.FTZ R149, R149, -R164 ;  /* 0x800000a495957221 */ /* 0x000fe20000010000 */
[-CC-:B------:R-:W-:Y:S01]  /*3530*/  FFMA.FTZ R132, R132, R214.reuse, R215.reuse ;  /* 0x000000d684847223 */ /* 0x180fe200000100d7 */
[-CC-:B------:R-:W-:Y:S01]  /*3540*/  FFMA.FTZ R130, R130, R214.reuse, R215.reuse ;  /* 0x000000d682827223 */ /* 0x180fe200000100d7 */
[-CC-:B------:R-:W-:Y:S01]  /*3550*/  FFMA.FTZ R129, R129, R214.reuse, R215.reuse ;  /* 0x000000d681817223 */ /* 0x180fe200000100d7 */
[-CC-:B------:R-:W-:Y:S01]  /*3560*/  FFMA.FTZ R128, R128, R214.reuse, R215.reuse ;  /* 0x000000d680807223 */ /* 0x180fe200000100d7 */
[--C-:B------:R-:W-:Y:S01]  /*3570*/  FFMA.FTZ R156, R156, R214, R215.reuse ;  /* 0x000000d69c9c7223 */ /* 0x100fe200000100d7 */
[----:B------:R-:W-:Y:S01]  /*3580*/  FMUL.FTZ R147, R147, R2 ;  /* 0x0000000293937220 */ /* 0x000fe20000410000 */
[----:B------:R-:W-:Y:S01]  /*3590*/  FFMA.FTZ R133, R21, R133, R32 ;  /* 0x0000008515857223 */ /* 0x000fe20000010020 */
[----:B------:R-:W-:Y:S01]  /*35a0*/  FFMA.FTZ R157, R157, R214, R215 ;  /* 0x000000d69d9d7223 */ /* 0x000fe200000100d7 */
[----:B------:R-:W-:Y:S01]  /*35b0*/  FFMA.FTZ R161, R21, R131, R34 ;  /* 0x0000008315a17223 */ /* 0x000fe20000010022 */
[----:B------:R-:W-:Y:S01]  /*35c0*/  FMUL.FTZ R123, R123, UR5 ;  /* 0x000000057b7b7c20 */ /* 0x000fe20008410000 */
[----:B------:R-:W-:Y:S01]  /*35d0*/  ISETP.GE.U32.AND.EX P1, PT, R193, 0x1000000, PT, P1 ;  /* 0x01000000c100780c */ /* 0x000fe20003f26110 */
[----:B------:R-:W-:Y:S01]  /*35e0*/  FFMA.FTZ R149, R21, R149, R38 ;  /* 0x0000009515957223 */ /* 0x000fe20000010026 */
[----:B------:R-:W-:Y:S01]  /*35f0*/  FSEL R152, R152, RZ, P3 ;  /* 0x000000ff98987208 */ /* 0x000fe20001800000 */
[----:B------:R-:W-:Y:S01]  /*3600*/  FMUL.FTZ R147, R147, UR5 ;  /* 0x0000000593937c20 */ /* 0x000fe20008410000 */
[-C--:B------:R-:W-:Y:S01]  /*3610*/  FMUL.FTZ R133, R133, R2.reuse ;  /* 0x0000000285857220 */ /* 0x080fe20000410000 */
[----:B------:R-:W-:Y:S01]  /*3620*/  FADD.FTZ R132, R137, -R132 ;  /* 0x8000008489847221 */ /* 0x000fe20000010000 */
[----:B------:R-:W-:Y:S01]  /*3630*/  FADD.FTZ R130, R139, -R130 ;  /* 0x800000828b827221 */ /* 0x000fe20000010000 */
[----:B------:R-:W-:Y:S01]  /*3640*/  FADD.FTZ R141, R141, -R129 ;  /* 0x800000818d8d7221 */ /* 0x000fe20000010000 */
[----:B------:R-:W-:Y:S01]  /*3650*/  FADD.FTZ R128, R140, -R128 ;  /* 0x800000808c807221 */ /* 0x000fe20000010000 */
[----:B------:R-:W-:Y:S01]  /*3660*/  FADD.FTZ R143, R143, -R156 ;  /* 0x8000009c8f8f7221 */ /* 0x000fe20000010000 */
[----:B------:R-:W-:Y:S01]  /*3670*/  LOP3.LUT P3, RZ, R193, 0xff, RZ, 0xc0, !PT ;  /* 0x000000ffc1ff7812 */ /* 0x000fe2000786c0ff */
[-C--:B------:R-:W-:Y:S01]  /*3680*/  FMUL.FTZ R161, R161, R2.reuse ;  /* 0x00000002a1a17220 */ /* 0x080fe20000410000 */
[----:B------:R-:W-:Y:S01]  /*3690*/  FADD.FTZ R142, R142, -R157 ;  /* 0x8000009d8e8e7221 */ /* 0x000fe20000010000 */
[----:B------:R-:W-:Y:S01]  /*36a0*/  FMUL.FTZ R149, R149, R2 ;  /* 0x0000000295957220 */ /* 0x000fe20000410000 */
[----:B------:R-:W-:Y:S01]  /*36b0*/  FSEL R160, R123, RZ, P1 ;  /* 0x000000ff7ba07208 */ /* 0x000fe20000800000 */
[----:B------:R-:W-:Y:S01]  /*36c0*/  FMUL.FTZ R133, R133, UR5 ;  /* 0x0000000585857c20 */ /* 0x000fe20008410000 */
[----:B------:R-:W-:Y:S01]  /*36d0*/  LOP3.LUT P2, RZ, R192, 0xff00, RZ, 0xc0, !PT ;  /* 0x0000ff00c0ff7812 */ /* 0x000fe2000784c0ff */
[C---:B------:R-:W-:Y:S01]  /*36e0*/  FFMA.FTZ R123, R21.reuse, R132, R33 ;  /* 0x00000084157b7223 */ /* 0x040fe20000010021 */
[C---:B------:R-:W-:Y:S01]  /*36f0*/  FFMA.FTZ R129, R21.reuse, R130, R35 ;  /* 0x0000008215817223 */ /* 0x040fe20000010023 */
[C---:B------:R-:W-:Y:S01]  /*3700*/  FFMA.FTZ R141, R21.reuse, R141, R28 ;  /* 0x0000008d158d7223 */ /* 0x040fe2000001001c */
[C---:B------:R-:W-:Y:S01]  /*3710*/  FFMA.FTZ R137, R21.reuse, R128, R29 ;  /* 0x0000008015897223 */ /* 0x040fe2000001001d */
[----:B------:R-:W-:Y:S01]  /*3720*/  FFMA.FTZ R143, R21, R143, R30 ;  /* 0x0000008f158f7223 */ /* 0x000fe2000001001e */
[C---:B------:R-:W-:Y:S01]  /*3730*/  LOP3.LUT P5, RZ, R190.reuse, 0xff, RZ, 0xc0, !PT ;  /* 0x000000ffbeff7812 */ /* 0x040fe200078ac0ff */
[----:B------:R-:W-:Y:S01]  /*3740*/  FMUL.FTZ R161, R161, UR5 ;  /* 0x00000005a1a17c20 */ /* 0x000fe20008410000 */
[----:B------:R-:W-:Y:S01]  /*3750*/  FSEL R147, R147, RZ, P3 ;  /* 0x000000ff93937208 */ /* 0x000fe20001800000 */
[----:B------:R-:W-:Y:S01]  /*3760*/  FFMA.FTZ R139, R21, R142, R31 ;  /* 0x0000008e158b7223 */ /* 0x000fe2000001001f */
[----:B------:R-:W-:Y:S01]  /*3770*/  LOP3.LUT P3, RZ, R190, 0xff0000, RZ, 0xc0, !PT ;  /* 0x00ff0000beff7812 */ /* 0x000fe2000786c0ff */
[----:B------:R-:W-:Y:S01]  /*3780*/  FMUL.FTZ R131, R149, UR5 ;  /* 0x0000000595837c20 */ /* 0x000fe20008410000 */
[----:B------:R-:W-:Y:S01]  /*3790*/  FSEL R150, R150, RZ, P2 ;  /* 0x000000ff96967208 */ /* 0x000fe20001000000 */
[-C--:B------:R-:W-:Y:S01]  /*37a0*/  FMUL.FTZ R132, R123, R2.reuse ;  /* 0x000000027b847220 */ /* 0x080fe20000410000 */
[-C--:B------:R-:W-:Y:S01]  /*37b0*/  FMUL.FTZ R21, R129, R2.reuse ;  /* 0x0000000281157220 */ /* 0x080fe20000410000 */
[-C--:B------:R-:W-:Y:S01]  /*37c0*/  FMUL.FTZ R149, R141, R2.reuse ;  /* 0x000000028d957220 */ /* 0x080fe20000410000 */
[-C--:B------:R-:W-:Y:S01]  /*37d0*/  FMUL.FTZ R156, R137, R2.reuse ;  /* 0x00000002899c7220 */ /* 0x080fe20000410000 */
[-C--:B------:R-:W-:Y:S01]  /*37e0*/  FMUL.FTZ R157, R143, R2.reuse ;  /* 0x000000028f9d7220 */ /* 0x080fe20000410000 */
[----:B------:R-:W-:Y:S01]  /*37f0*/  LOP3.LUT P2, RZ, R193, 0xff0000, RZ, 0xc0, !PT ;  /* 0x00ff0000c1ff7812 */ /* 0x000fe2000784c0ff */
[----:B------:R-:W-:Y:S01]  /*3800*/  FMUL.FTZ R2, R139, R2 ;  /* 0x000000028b027220 */ /* 0x000fe20000410000 */
[----:B------:R-:W-:Y:S01]  /*3810*/  FSEL R144, R133, RZ, P5 ;  /* 0x000000ff85907208 */ /* 0x000fe20002800000 */
[----:B------:R-:W-:Y:S01]  /*3820*/  FMUL.FTZ R21, R21, UR5 ;  /* 0x0000000515157c20 */ /* 0x000fe20008410000 */
[----:B------:R-:W-:Y:S01]  /*3830*/  ISETP.GE.U32.AND P5, PT, R190, RZ, PT ;  /* 0x000000ffbe00720c */ /* 0x000fe20003fa6070 */
[----:B------:R-:W-:Y:S01]  /*3840*/  FMUL.FTZ R132, R132, UR5 ;  /* 0x0000000584847c20 */ /* 0x000fe20008410000 */
[----:B------:R-:W-:Y:S01]  /*3850*/  FSEL R133, R161, RZ, P3 ;  /* 0x000000ffa1857208 */ /* 0x000fe20001800000 */
[----:B------:R-:W-:Y:S01]  /*3860*/  FMUL.FTZ R149, R149, UR5 ;  /* 0x0000000595957c20 */ /* 0x000fe20008410000 */
[----:B------:R-:W-:Y:S01]  /*3870*/  IADD3 R163, PT, PT, R187, 0x20, RZ ;  /* 0x00000020bba37810 */ /* 0x000fe20007ffe0ff */
[----:B------:R-:W-:Y:S01]  /*3880*/  FMUL.FTZ R157, R157, UR5 ;  /* 0x000000059d9d7c20 */ /* 0x000fe20008410000 */
[C---:B------:R-:W-:Y:S01]  /*3890*/  IADD3 R161, PT, PT, R187.reuse, 0x60, RZ ;  /* 0x00000060bba17810 */ /* 0x040fe20007ffe0ff */
[----:B------:R-:W-:Y:S01]  /*38a0*/  FMUL.FTZ R2, R2, UR5 ;  /* 0x0000000502027c20 */ /* 0x000fe20008410000 */
[C---:B------:R-:W-:Y:S01]  /*38b0*/  IADD3 R165, PT, PT, R187.reuse, 0x40, RZ ;  /* 0x00000040bba57810 */ /* 0x040fe20007ffe0ff */
[----:B------:R-:W-:Y:S01]  /*38c0*/  FMUL.FTZ R156, R156, UR5 ;  /* 0x000000059c9c7c20 */ /* 0x000fe20008410000 */
[----:B------:R-:W-:Y:S01]  /*38d0*/  LOP3.LUT P6, RZ, R190, 0xff000000, RZ, 0xc0, !PT ;  /* 0xff000000beff7812 */ /* 0x000fe200078cc0ff */
[----:B0-----:R-:W-:Y:S01]  /*38e0*/  IMAD.WIDE.U32 R136, R187, 0x10, R120 ;  /* 0x00000010bb887825 */ /* 0x001fe200078e0078 */
[----:B------:R-:W-:-:S02]  /*38f0*/  FSEL R131, R131, RZ, P2 ;  /* 0x000000ff83837208 */ /* 0x000fc40001000000 */
[----:B------:R-:W-:Y:S01]  /*3900*/  LOP3.LUT P4, RZ, R190, 0xff00, RZ, 0xc0, !PT ;  /* 0x0000ff00beff7812 */ /* 0x000fe2000788c0ff */
[--C-:B------:R-:W-:Y:S01]  /*3910*/  IMAD.WIDE.U32 R142, R163, 0x10, R120.reuse ;  /* 0x00000010a38e7825 */ /* 0x100fe200078e0078 */
[C---:B------:R-:W-:Y:S02]  /*3920*/  LOP3.LUT P2, RZ, R191.reuse, 0xff, RZ, 0xc0, !PT ;  /* 0x000000ffbfff7812 */ /* 0x040fe4000784c0ff */
[----:B------:R-:W-:Y:S01]  /*3930*/  LOP3.LUT P1, RZ, R191, 0xff00, RZ, 0xc0, !PT ;  /* 0x0000ff00bfff7812 */ /* 0x000fe2000782c0ff */
[--C-:B------:R-:W-:Y:S01]  /*3940*/  IMAD.WIDE.U32 R140, R165, 0x10, R120.reuse ;  /* 0x00000010a58c7825 */ /* 0x100fe200078e0078 */
[C---:B------:R-:W-:Y:S02]  /*3950*/  LOP3.LUT P3, RZ, R191.reuse, 0xff0000, RZ, 0xc0, !PT ;  /* 0x00ff0000bfff7812 */ /* 0x040fe4000786c0ff */
[----:B------:R-:W-:Y:S01]  /*3960*/  ISETP.GE.U32.AND.EX P5, PT, R191, 0x1000000, PT, P5 ;  /* 0x01000000bf00780c */ /* 0x000fe20003fa6150 */
[----:B------:R-:W-:Y:S01]  /*3970*/  IMAD.WIDE.U32 R138, R161, 0x10, R120 ;  /* 0x00000010a18a7825 */ /* 0x000fe200078e0078 */
[----:B------:R-:W-:-:S02]  /*3980*/  F2FP.F16.F32.PACK_AB R116, R0, R116 ;  /* 0x000000740074723e */ /* 0x000fc400000000ff */
[----:B------:R-:W-:Y:S01]  /*3990*/  F2FP.F16.F32.PACK_AB R117, R117, R135 ;  /* 0x000000877575723e */ /* 0x000fe200000000ff */
[----:B------:R-:W-:Y:S01]  /*39a0*/  IMAD.WIDE.U32 R188, R188, 0x10, R120 ;  /* 0x00000010bcbc7825 */ /* 0x000fe200078e0078 */
[----:B------:R-:W-:Y:S02]  /*39b0*/  F2FP.F16.F32.PACK_AB R120, R134, R126 ;  /* 0x0000007e8678723e */ /* 0x000fe400000000ff */
[----:B------:R-:W-:Y:S02]  /*39c0*/  F2FP.F16.F32.PACK_AB R129, R146, R145 ;  /* 0x000000919281723e */ /* 0x000fe400000000ff */
[----:B------:R-:W-:Y:S02]  /*39d0*/  FSEL R0, R21, RZ, P6 ;  /* 0x000000ff15007208 */ /* 0x000fe40003000000 */
[----:B------:R-:W-:Y:S02]  /*39e0*/  F2FP.F16.F32.PACK_AB R119, R169, R119 ;  /* 0x00000077a977723e */ /* 0x000fe400000000ff */
[----:B------:R-:W-:-:S02]  /*39f0*/  F2FP.F16.F32.PACK_AB R118, R118, R167 ;  /* 0x000000a77676723e */ /* 0x000fc400000000ff */
[----:B------:R-:W-:Y:S02]  /*3a00*/  FSEL R134, R149, RZ, P2 ;  /* 0x000000ff95867208 */ /* 0x000fe40001000000 */
[----:B------:R-:W-:Y:S01]  /*3a10*/  FSEL R135, R157, RZ, P3 ;  /* 0x000000ff9d877208 */ /* 0x000fe20001800000 */
[----:B------:R1:W-:Y:S01]  /*3a20*/  STG.E.128 desc[UR6][R136.64], R116 ;  /* 0x0000007488007986 */ /* 0x0003e2000c101d06 */
[----:B------:R-:W-:Y:S02]  /*3a30*/  FSEL R2, R2, RZ, P5 ;  /* 0x000000ff02027208 */ /* 0x000fe40002800000 */
[----:B------:R-:W-:Y:S02]  /*3a40*/  FSEL R145, R156, RZ, P1 ;  /* 0x000000ff9c917208 */ /* 0x000fe40000800000 */
[----:B------:R-:W-:Y:S02]  /*3a50*/  FSEL R21, R132, RZ, P4 ;  /* 0x000000ff84157208 */ /* 0x000fe40002000000 */
[----:B------:R-:W-:-:S02]  /*3a60*/  F2FP.F16.F32.PACK_AB R123, R195, R194 ;  /* 0x000000c2c37b723e */ /* 0x000fc400000000ff */
[----:B------:R-:W-:Y:S02]  /*3a70*/  F2FP.F16.F32.PACK_AB R122, R168, R170 ;  /* 0x000000aaa87a723e */ /* 0x000fe400000000ff */
[----:B------:R-:W-:Y:S02]  /*3a80*/  F2FP.F16.F32.PACK_AB R121, R125, R127 ;  /* 0x0000007f7d79723e */ /* 0x000fe400000000ff */
[----:B------:R-:W-:Y:S02]  /*3a90*/  F2FP.F16.F32.PACK_AB R127, R159, R152 ;  /* 0x000000989f7f723e */ /* 0x000fe400000000ff */
[----:B------:R-:W-:Y:S01]  /*3aa0*/  F2FP.F16.F32.PACK_AB R126, R155, R158 ;  /* 0x0000009e9b7e723e */ /* 0x000fe200000000ff */
[----:B------:R1:W-:Y:S01]  /*3ab0*/  STG.E.128 desc[UR6][R142.64], R120 ;  /* 0x000000788e007986 */ /* 0x0003e2000c101d06 */
[----:B------:R-:W-:Y:S02]  /*3ac0*/  F2FP.F16.F32.PACK_AB R125, R153, R154 ;  /* 0x0000009a997d723e */ /* 0x000fe400000000ff */
        /* <DEDUP_REMOVED lines=12> */
.L_x_18628:
[----:B-----5:R-:W-:Y:S01]  /*3b90*/  LOP3.LUT P1, RZ, R134, 0xff, RZ, 0xc0, !PT ;  /* 0x000000ff86ff7812 */ /* 0x020fe2000782c0ff */
[-CC-:B------:R-:W-:Y:S01]  /*3ba0*/  FFMA.FTZ R0, R0, R214.reuse, R215.reuse ;  /* 0x000000d600007223 */ /* 0x180fe200000100d7 */
[----:B------:R-:W-:Y:S01]  /*3bb0*/  P2R R111, PR, RZ, 0x1 ;  /* 0x00000001ff6f7803 */ /* 0x000fe20000000000 */
[-C--:B------:R-:W-:Y:S01]  /*3bc0*/  FFMA.FTZ R109, R206, R214.reuse, R215 ;  /* 0x000000d6ce6d7223 */ /* 0x080fe200000100d7 */
[----:B------:R-:W-:Y:S01]  /*3bd0*/  LOP3.LUT P0, RZ, R134, 0xff00, RZ, 0xc0, !PT ;  /* 0x0000ff0086ff7812 */ /* 0x000fe2000780c0ff */
[----:B------:R-:W-:Y:S01]  /*3be0*/  FADD.FTZ R0, R116, -R0 ;  /* 0x8000000074007221 */ /* 0x000fe20000010000 */
[----:B------:R-:W-:Y:S01]  /*3bf0*/  P2R R108, PR, RZ, 0x2 ;  /* 0x00000002ff6c7803 */ /* 0x000fe20000000000 */
[----:B------:R-:W-:Y:S01]  /*3c00*/  FADD.FTZ R109, R210, -R109 ;  /* 0x8000006dd26d7221 */ /* 0x000fe20000010000 */
[----:B------:R-:W-:Y:S01]  /*3c10*/  P2R R110, PR, RZ, 0x1 ;  /* 0x00000001ff6e7803 */ /* 0x000fe20000000000 */
[----:B------:R-:W-:Y:S01]  /*3c20*/  FFMA.FTZ R212, R212, R214, R215 ;  /* 0x000000d6d4d47223 */ /* 0x000fe200000100d7 */
[----:B------:R-:W-:Y:S01]  /*3c30*/  ISETP.NE.AND P0, PT, R108, RZ, PT ;  /* 0x000000ff6c00720c */ /* 0x000fe20003f05270 */
[C---:B------:R-:W-:Y:S01]  /*3c40*/  FFMA.FTZ R108, R21.reuse, R0, R64 ;  /* 0x00000000156c7223 */ /* 0x040fe20000010040 */
[----:B------:R-:W-:Y:S01]  /*3c50*/  FFMA.FTZ R109, R21, R109, R65 ;  /* 0x0000006d156d7223 */ /* 0x000fe20000010041 */
[-CC-:B------:R-:W-:Y:S01]  /*3c60*/  FFMA.FTZ R198, R198, R214.reuse, R215.reuse ;  /* 0x000000d6c6c67223 */ /* 0x180fe200000100d7 */
[--C-:B------:R-:W-:Y:S01]  /*3c70*/  FFMA.FTZ R199, R199, R214, R215.reuse ;  /* 0x000000d6c7c77223 */ /* 0x100fe200000100d7 */
[-C--:B------:R-:W-:Y:S01]  /*3c80*/  FMUL.FTZ R0, R108, R2.reuse ;  /* 0x000000026c007220 */ /* 0x080fe20000410000 */
[----:B------:R-:W-:Y:S01]  /*3c90*/  FMUL.FTZ R112, R109, R2 ;  /* 0x000000026d707220 */ /* 0x000fe20000410000 */
[-CC-:B------:R-:W-:Y:S01]  /*3ca0*/  FFMA.FTZ R113, R118, R214.reuse, R215.reuse ;  /* 0x000000d676717223 */ /* 0x180fe200000100d7 */
[-CC-:B------:R-:W-:Y:S01]  /*3cb0*/  FFMA.FTZ R118, R160, R214.reuse, R215.reuse ;  /* 0x000000d6a0767223 */ /* 0x180fe200000100d7 */
[----:B------:R-:W-:Y:S01]  /*3cc0*/  FMUL.FTZ R0, R0, UR5 ;  /* 0x0000000500007c20 */ /* 0x000fe20008410000 */
[----:B------:R-:W-:Y:S01]  /*3cd0*/  FMUL.FTZ R112, R112, UR5 ;  /* 0x0000000570707c20 */ /* 0x000fe20008410000 */
[----:B------:R-:W-:Y:S01]  /*3ce0*/  LOP3.LUT P1, RZ, R135, 0xff, RZ, 0xc0, !PT ;  /* 0x000000ff87ff7812 */ /* 0x000fe2000782c0ff */
[-CC-:B------:R-:W-:Y:S01]  /*3cf0*/  FFMA.FTZ R160, R128, R214.reuse, R215.reuse ;  /* 0x000000d680a07223 */ /* 0x180fe200000100d7 */
[----:B------:R-:W-:Y:S01]  /*3d00*/  FADD.FTZ R212, R220, -R212 ;  /* 0x800000d4dcd47221 */ /* 0x000fe20000010000 */
[----:B------:R-:W-:Y:S01]  /*3d10*/  FSEL R0, R0, RZ, P0 ;  /* 0x000000ff00007208 */ /* 0x000fe20000000000 */
[-CC-:B------:R-:W-:Y:S01]  /*3d20*/  FFMA.FTZ R206, R171, R214.reuse, R215.reuse ;  /* 0x000000d6abce7223 */ /* 0x180fe200000100d7 */
[----:B------:R-:W-:Y:S01]  /*3d30*/  ISETP.NE.AND P0, PT, R110, RZ, PT ;  /* 0x000000ff6e00720c */ /* 0x000fe20003f05270 */
[-C--:B------:R-:W-:Y:S01]  /*3d40*/  FFMA.FTZ R110, R204, R214.reuse, R215 ;  /* 0x000000d6cc6e7223 */ /* 0x080fe200000100d7 */
[----:B------:R-:W-:Y:S01]  /*3d50*/  FADD.FTZ R128, R169, -R199 ;  /* 0x800000c7a9807221 */ /* 0x000fe20000010000 */
[-CC-:B------:R-:W-:Y:S01]  /*3d60*/  FFMA.FTZ R171, R161, R214.reuse, R215.reuse ;  /* 0x000000d6a1ab7223 */ /* 0x180fe200000100d7 */
[----:B------:R-:W-:Y:S01]  /*3d70*/  FSEL R204, R112, RZ, P0 ;  /* 0x000000ff70cc7208 */ /* 0x000fe20000000000 */
[-CC-:B------:R-:W-:Y:S01]  /*3d80*/  FFMA.FTZ R112, R117, R214.reuse, R215.reuse ;  /* 0x000000d675707223 */ /* 0x180fe200000100d7 */
[----:B------:R-:W-:Y:S01]  /*3d90*/  ISETP.NE.AND P0, PT, R111, RZ, PT ;  /* 0x000000ff6f00720c */ /* 0x000fe20003f05270 */
[----:B------:R-:W-:Y:S01]  /*3da0*/  FADD.FTZ R110, R209, -R110 ;  /* 0x8000006ed16e7221 */ /* 0x000fe20000010000 */
[-CC-:B------:R-:W-:Y:S01]  /*3db0*/  FFMA.FTZ R111, R203, R214.reuse, R215.reuse ;  /* 0x000000d6cb6f7223 */ /* 0x180fe200000100d7 */
[----:B------:R-:W-:Y:S01]  /*3dc0*/  FADD.FTZ R112, R216, -R112 ;  /* 0x80000070d8707221 */ /* 0x000fe20000010000 */
[-CC-:B------:R-:W-:Y:S01]  /*3dd0*/  FFMA.FTZ R209, R158, R214.reuse, R215.reuse ;  /* 0x000000d69ed17223 */ /* 0x180fe200000100d7 */
[----:B------:R-:W0:Y:S01]  /*3de0*/  LDC.64 R216, c[0x0][0x478] ;  /* 0x00011e00ffd87b82 */ /* 0x000e220000000a00 */
[----:B------:R-:W-:Y:S01]  /*3df0*/  FFMA.FTZ R158, R133, R214, R215 ;  /* 0x000000d6859e7223 */ /* 0x000fe200000100d7 */
[----:B------:R-:W-:Y:S01]  /*3e00*/  FFMA.FTZ R112, R21, R112, R60 ;  /* 0x0000007015707223 */ /* 0x000fe2000001003c */
[----:B------:R-:W-:Y:S01]  /*3e10*/  FADD.FTZ R111, R213, -R111 ;  /* 0x8000006fd56f7221 */ /* 0x000fe20000010000 */
[-CC-:B------:R-:W-:Y:S01]  /*3e20*/  FFMA.FTZ R203, R159, R214.reuse, R215.reuse ;  /* 0x000000d69fcb7223 */ /* 0x180fe200000100d7 */
[----:B------:R-:W-:Y:S01]  /*3e30*/  FFMA.FTZ R159, R132, R214, R215 ;  /* 0x000000d6849f7223 */ /* 0x000fe200000100d7 */
[----:B------:R-:W-:Y:S01]  /*3e40*/  FMUL.FTZ R133, R112, R2 ;  /* 0x0000000270857220 */ /* 0x000fe20000410000 */
[C---:B------:R-:W-:Y:S01]  /*3e50*/  FFMA.FTZ R110, R21.reuse, R110, R66 ;  /* 0x0000006e156e7223 */ /* 0x040fe20000010042 */
[----:B------:R-:W-:Y:S01]  /*3e60*/  FFMA.FTZ R111, R21, R111, R67 ;  /* 0x0000006f156f7223 */ /* 0x000fe20000010043 */
[----:B------:R-:W-:Y:S01]  /*3e70*/  FADD.FTZ R132, R167, -R198 ;  /* 0x800000c6a7847221 */ /* 0x000fe20000010000 */
[----:B------:R-:W-:Y:S01]  /*3e80*/  FMUL.FTZ R133, R133, UR5 ;  /* 0x0000000585857c20 */ /* 0x000fe20008410000 */
[----:B------:R-:W-:Y:S01]  /*3e90*/  FADD.FTZ R114, R119, -R113 ;  /* 0x8000007177727221 */ /* 0x000fe20000010000 */
[C---:B------:R-:W-:Y:S01]  /*3ea0*/  LOP3.LUT P5, RZ, R134.reuse, 0xff0000, RZ, 0xc0, !PT ;  /* 0x00ff000086ff7812 */ /* 0x040fe200078ac0ff */
[--C-:B------:R-:W-:Y:S01]  /*3eb0*/  FFMA.FTZ R161, R131, R214, R215.reuse ;  /* 0x000000d683a17223 */ /* 0x100fe200000100d7 */
[----:B------:R-:W-:Y:S01]  /*3ec0*/  LOP3.LUT P4, RZ, R134, 0xff000000, RZ, 0xc0, !PT ;  /* 0xff00000086ff7812 */ /* 0x000fe2000788c0ff */
[----:B------:R-:W-:Y:S01]  /*3ed0*/  FMUL.FTZ R119, R110, R2 ;  /* 0x000000026e777220 */ /* 0x000fe20000410000 */
[----:B------:R-:W-:Y:S01]  /*3ee0*/  ISETP.GE.U32.AND P6, PT, R134, RZ, PT ;  /* 0x000000ff8600720c */ /* 0x000fe20003fc6070 */
[-CC-:B------:R-:W-:Y:S01]  /*3ef0*/  FFMA.FTZ R219, R219, R214.reuse, R215.reuse ;  /* 0x000000d6dbdb7223 */ /* 0x180fe200000100d7 */
[----:B------:R-:W-:Y:S01]  /*3f00*/  FFMA.FTZ R134, R195, R214, R215 ;  /* 0x000000d6c3867223 */ /* 0x000fe200000100d7 */
[----:B------:R-:W-:Y:S01]  /*3f10*/  FFMA.FTZ R113, R21, R212, R61 ;  /* 0x000000d415717223 */ /* 0x000fe2000001003d */
[----:B------:R-:W-:Y:S01]  /*3f20*/  FMUL.FTZ R131, R111, R2 ;  /* 0x000000026f837220 */ /* 0x000fe20000410000 */
[----:B------:R-:W-:Y:S01]  /*3f30*/  FSEL R213, R133, RZ, P1 ;  /* 0x000000ff85d57208 */ /* 0x000fe20000800000 */
[----:B------:R-:W-:Y:S01]  /*3f40*/  FFMA.FTZ R132, R21, R132, R56 ;  /* 0x0000008415847223 */ /* 0x000fe20000010038 */
[----:B------:R-:W-:Y:S01]  /*3f50*/  FFMA.FTZ R195, R172, R214, R215 ;  /* 0x000000d6acc37223 */ /* 0x000fe200000100d7 */
[----:B0-----:R-:W-:-:S04]  /*3f60*/  IMAD.WIDE.U32 R116, R187, 0x20, R216 ;  /* 0x00000020bb747825 */ /* 0x001fc800078e00d8 */
[----:B------:R-:W-:Y:S01]  /*3f70*/  FFMA.FTZ R133, R21, R128, R57 ;  /* 0x0000008015857223 */ /* 0x000fe20000010039 */
[-CC-:B------:R-:W-:Y:S01]  /*3f80*/  FFMA.FTZ R172, R162, R214.reuse, R215.reuse ;  /* 0x000000d6a2ac7223 */ /* 0x180fe200000100d7 */
[----:B------:R-:W-:Y:S01]  /*3f90*/  FFMA.FTZ R162, R130, R214, R215 ;  /* 0x000000d682a27223 */ /* 0x000fe200000100d7 */
[----:B------:R-:W-:Y:S01]  /*3fa0*/  FMUL.FTZ R210, R119, UR5 ;  /* 0x0000000577d27c20 */ /* 0x000fe20008410000 */
[----:B------:R0:W-:Y:S01]  /*3fb0*/  STG.E.128 desc[UR6][R116.64], R108 ;  /* 0x0000006c74007986 */ /* 0x0001e2000c101d06 */
[----:B------:R-:W-:Y:S01]  /*3fc0*/  FADD.FTZ R115, R221, -R219 ;  /* 0x800000dbdd737221 */ /* 0x000fe20000010000 */
[----:B------:R-:W-:Y:S01]  /*3fd0*/  FMUL.FTZ R130, R113, R2 ;  /* 0x0000000271827220 */ /* 0x000fe20000410000 */
[----:B------:R-:W-:Y:S01]  /*3fe0*/  FMUL.FTZ R131, R131, UR5 ;  /* 0x0000000583837c20 */ /* 0x000fe20008410000 */
[-CC-:B------:R-:W-:Y:S01]  /*3ff0*/  FFMA.FTZ R200, R200, R214.reuse, R215.reuse ;  /* 0x000000d6c8c87223 */ /* 0x180fe200000100d7 */
[----:B------:R-:W-:Y:S01]  /*4000*/  LOP3.LUT P3, RZ, R135, 0xff00, RZ, 0xc0, !PT ;  /* 0x0000ff0087ff7812 */ /* 0x000fe2000786c0ff */
[-C--:B------:R-:W-:Y:S01]  /*4010*/  FFMA.FTZ R201, R201, R214.reuse, R215 ;  /* 0x000000d6c9c97223 */ /* 0x080fe200000100d7 */
[----:B------:R-:W-:Y:S01]  /*4020*/  LOP3.LUT P2, RZ, R135, 0xff0000, RZ, 0xc0, !PT ;  /* 0x00ff000087ff7812 */ /* 0x000fe2000784c0ff */
[----:B------:R-:W-:Y:S01]  /*4030*/  FFMA.FTZ R115, R21, R115, R63 ;  /* 0x0000007315737223 */ /* 0x000fe2000001003f */
[----:B------:R-:W-:Y:S01]  /*4040*/  ISETP.GE.U32.AND.EX P6, PT, R135, 0x1000000, PT, P6 ;  /* 0x010000008700780c */ /* 0x000fe20003fc6160 */
[----:B------:R-:W-:Y:S01]  /*4050*/  FMUL.FTZ R130, R130, UR5 ;  /* 0x0000000582827c20 */ /* 0x000fe20008410000 */
[----:B------:R-:W-:Y:S01]  /*4060*/  FSEL R210, R210, RZ, P5 ;  /* 0x000000ffd2d27208 */ /* 0x000fe20002800000 */
[-CC-:B------:R-:W-:Y:S01]  /*4070*/  FFMA.FTZ R135, R194, R214.reuse, R215.reuse ;  /* 0x000000d6c2877223 */ /* 0x180fe200000100d7 */
[----:B------:R-:W-:Y:S01]  /*4080*/  LOP3.LUT P5, RZ, R126, 0xff, RZ, 0xc0, !PT ;  /* 0x000000ff7eff7812 */ /* 0x000fe200078ac0ff */
[-CC-:B------:R-:W-:Y:S01]  /*4090*/  FFMA.FTZ R208, R208, R214.reuse, R215.reuse ;  /* 0x000000d6d0d07223 */ /* 0x180fe200000100d7 */
[----:B------:R-:W-:Y:S01]  /*40a0*/  FSEL R199, R131, RZ, P4 ;  /* 0x000000ff83c77208 */ /* 0x000fe20002000000 */
[--C-:B------:R-:W-:Y:S01]  /*40b0*/  FFMA.FTZ R194, R163, R214, R215.reuse ;  /* 0x000000d6a3c27223 */ /* 0x100fe200000100d7 */
[----:B------:R-:W-:Y:S01]  /*40c0*/  LOP3.LUT P4, RZ, R126, 0xff00, RZ, 0xc0, !PT ;  /* 0x0000ff007eff7812 */ /* 0x000fe2000788c0ff */
[-C--:B0-----:R-:W-:Y:S01]  /*40d0*/  FMUL.FTZ R108, R132, R2.reuse ;  /* 0x00000002846c7220 */ /* 0x081fe20000410000 */
[----:B------:R-:W-:Y:S01]  /*40e0*/  FMUL.FTZ R109, R133, R2 ;  /* 0x00000002856d7220 */ /* 0x000fe20000410000 */
[----:B------:R-:W-:Y:S01]  /*40f0*/  FADD.FTZ R200, R166, -R200 ;  /* 0x800000c8a6c87221 */ /* 0x000fe20000010000 */
[----:B------:R-:W-:Y:S01]  /*4100*/  FFMA.FTZ R163, R129, R214, R215 ;  /* 0x000000d681a37223 */ /* 0x000fe200000100d7 */
[----:B------:R-:W-:Y:S01]  /*4110*/  FMUL.FTZ R108, R108, UR5 ;  /* 0x000000056c6c7c20 */ /* 0x000fe20008410000 */
[----:B------:R-:W-:Y:S01]  /*4120*/  FMUL.FTZ R110, R109, UR5 ;  /* 0x000000056d6e7c20 */ /* 0x000fe20008410000 */
[----:B------:R-:W-:Y:S01]  /*4130*/  FMUL.FTZ R129, R115, R2 ;  /* 0x0000000273817220 */ /* 0x000fe20000410000 */
[----:B------:R-:W-:Y:S01]  /*4140*/  FADD.FTZ R168, R168, -R201 ;  /* 0x800000c9a8a87221 */ /* 0x000fe20000010000 */
[----:B------:R-:W-:Y:S01]  /*4150*/  FSEL R212, R130, RZ, P3 ;  /* 0x000000ff82d47208 */ /* 0x000fe20001800000 */
[----:B------:R-:W-:Y:S01]  /*4160*/  FADD.FTZ R125, R125, -R134 ;  /* 0x800000867d7d7221 */ /* 0x000fe20000010000 */
[----:B------:R-:W-:Y:S01]  /*4170*/  FSEL R109, R108, RZ, P5 ;  /* 0x000000ff6c6d7208 */ /* 0x000fe20002800000 */
[-CC-:B------:R-:W-:Y:S01]  /*4180*/  FFMA.FTZ R205, R205, R214.reuse, R215.reuse ;  /* 0x000000d6cdcd7223 */ /* 0x180fe200000100d7 */
[----:B------:R-:W-:Y:S01]  /*4190*/  FFMA.FTZ R207, R207, R214, R215 ;  /* 0x000000d6cfcf7223 */ /* 0x000fe200000100d7 */
[----:B------:R-:W-:Y:S01]  /*41a0*/  FFMA.FTZ R114, R21, R114, R62 ;  /* 0x0000007215727223 */ /* 0x000fe2000001003e */
[----:B------:R-:W-:Y:S01]  /*41b0*/  FSEL R108, R110, RZ, P4 ;  /* 0x000000ff6e6c7208 */ /* 0x000fe20002000000 */
[----:B------:R-:W-:Y:S01]  /*41c0*/  FADD.FTZ R130, R197, -R208 ;  /* 0x800000d0c5827221 */ /* 0x000fe20000010000 */
[----:B------:R-:W-:Y:S01]  /*41d0*/  FFMA.FTZ R134, R21, R200, R58 ;  /* 0x000000c815867223 */ /* 0x000fe2000001003a */
[----:B------:R-:W-:Y:S01]  /*41e0*/  FADD.FTZ R110, R124, -R135 ;  /* 0x800000877c6e7221 */ /* 0x000fe20000010000 */
[----:B------:R-:W-:Y:S01]  /*41f0*/  FFMA.FTZ R211, R211, R214, R215 ;  /* 0x000000d6d3d37223 */ /* 0x000fe200000100d7 */
[----:B------:R-:W-:Y:S01]  /*4200*/  FMUL.FTZ R129, R129, UR5 ;  /* 0x0000000581817c20 */ /* 0x000fe20008410000 */
[C---:B------:R-:W-:Y:S01]  /*4210*/  FFMA.FTZ R135, R21.reuse, R168, R59 ;  /* 0x000000a815877223 */ /* 0x040fe2000001003b */
[----:B------:R-:W-:Y:S01]  /*4220*/  FADD.FTZ R205, R170, -R205 ;  /* 0x800000cdaacd7221 */ /* 0x000fe20000010000 */
[----:B------:R-:W-:Y:S01]  /*4230*/  FADD.FTZ R196, R196, -R207 ;  /* 0x800000cfc4c47221 */ /* 0x000fe20000010000 */
[----:B------:R-:W-:Y:S01]  /*4240*/  FMUL.FTZ R111, R134, R2 ;  /* 0x00000002866f7220 */ /* 0x000fe20000410000 */
[----:B------:R-:W-:Y:S01]  /*4250*/  FFMA.FTZ R130, R21, R130, R54 ;  /* 0x0000008215827223 */ /* 0x000fe20000010036 */
[----:B------:R0:W-:Y:S01]  /*4260*/  STG.E.128 desc[UR6][R116.64+0x10], R112 ;  /* 0x0000107074007986 */ /* 0x0001e2000c101d06 */
        /* <DEDUP_REMOVED lines=9> */
[----:B------:R-:W-:Y:S01]  /*4300*/  FFMA.FTZ R124, R21, R125, R48 ;  /* 0x0000007d157c7223 */ /* 0x000fe20000010030 */
[----:B------:R-:W-:Y:S01]  /*4310*/  FMUL.FTZ R119, R114, R2 ;  /* 0x0000000272777220 */ /* 0x000fe20000410000 */
[----:B------:R-:W-:Y:S01]  /*4320*/  FSEL R215, R129, RZ, P6 ;  /* 0x000000ff81d77208 */ /* 0x000fe20003000000 */
[C---:B------:R-:W-:Y:S01]  /*4330*/  FFMA.FTZ R125, R21.reuse, R110, R49 ;  /* 0x0000006e157d7223 */ /* 0x040fe20000010031 */
[C---:B------:R-:W-:Y:S01]  /*4340*/  FFMA.FTZ R128, R21.reuse, R205, R52 ;  /* 0x000000cd15807223 */ /* 0x040fe20000010034 */
[----:B------:R-:W-:Y:S01]  /*4350*/  FFMA.FTZ R129, R21, R196, R53 ;  /* 0x000000c415817223 */ /* 0x000fe20000010035 */
[----:B------:R-:W-:Y:S01]  /*4360*/  FMUL.FTZ R111, R111, UR5 ;  /* 0x000000056f6f7c20 */ /* 0x000fe20008410000 */
[-C--:B------:R-:W-:Y:S01]  /*4370*/  FMUL.FTZ R110, R130, R2.reuse ;  /* 0x00000002826e7220 */ /* 0x080fe20000410000 */
[----:B0-----:R-:W-:Y:S01]  /*4380*/  FMUL.FTZ R112, R135, R2 ;  /* 0x0000000287707220 */ /* 0x001fe20000410000 */
[C---:B------:R-:W-:Y:S01]  /*4390*/  LOP3.LUT P1, RZ, R126.reuse, 0xff0000, RZ, 0xc0, !PT ;  /* 0x00ff00007eff7812 */ /* 0x040fe2000782c0ff */
[----:B------:R-:W-:Y:S01]  /*43a0*/  FFMA.FTZ R131, R21, R202, R55 ;  /* 0x000000ca15837223 */ /* 0x000fe20000010037 */
[----:B------:R-:W-:Y:S01]  /*43b0*/  LOP3.LUT P3, RZ, R126, 0xff000000, RZ, 0xc0, !PT ;  /* 0xff0000007eff7812 */ /* 0x000fe2000786c0ff */
[----:B------:R-:W-:Y:S01]  /*43c0*/  FMUL.FTZ R112, R112, UR5 ;  /* 0x0000000570707c20 */ /* 0x000fe20008410000 */
[----:B------:R-:W-:Y:S01]  /*43d0*/  FMUL.FTZ R119, R119, UR5 ;  /* 0x0000000577777c20 */ /* 0x000fe20008410000 */
[-C--:B------:R-:W-:Y:S01]  /*43e0*/  FMUL.FTZ R113, R128, R2.reuse ;  /* 0x0000000280717220 */ /* 0x080fe20000410000 */
[-C--:B------:R-:W-:Y:S01]  /*43f0*/  FMUL.FTZ R114, R129, R2.reuse ;  /* 0x0000000281727220 */ /* 0x080fe20000410000 */
[----:B------:R-:W-:Y:S01]  /*4400*/  FMUL.FTZ R110, R110, UR5 ;  /* 0x000000056e6e7c20 */ /* 0x000fe20008410000 */
[----:B------:R-:W-:Y:S01]  /*4410*/  LOP3.LUT P4, RZ, R127, 0xff0000, RZ, 0xc0, !PT ;  /* 0x00ff00007fff7812 */ /* 0x000fe2000788c0ff */
[----:B------:R-:W-:Y:S01]  /*4420*/  FMUL.FTZ R113, R113, UR5 ;  /* 0x0000000571717c20 */ /* 0x000fe20008410000 */
[----:B------:R-:W-:Y:S01]  /*4430*/  FSEL R168, R111, RZ, P1 ;  /* 0x000000ff6fa87208 */ /* 0x000fe20000800000 */
[-C--:B------:R-:W-:Y:S01]  /*4440*/  FMUL.FTZ R111, R131, R2.reuse ;  /* 0x00000002836f7220 */ /* 0x080fe20000410000 */
[----:B------:R-:W-:Y:S01]  /*4450*/  ISETP.GE.U32.AND P6, PT, R126, RZ, PT ;  /* 0x000000ff7e00720c */ /* 0x000fe20003fc6070 */
[----:B------:R-:W-:Y:S01]  /*4460*/  FMUL.FTZ R114, R114, UR5 ;  /* 0x0000000572727c20 */ /* 0x000fe20008410000 */
[----:B------:R-:W-:Y:S01]  /*4470*/  FSEL R169, R112, RZ, P3 ;  /* 0x000000ff70a97208 */ /* 0x000fe20001800000 */
[----:B------:R-:W-:Y:S01]  /*4480*/  FMUL.FTZ R112, R124, R2 ;  /* 0x000000027c707220 */ /* 0x000fe20000410000 */
[----:B------:R-:W-:Y:S01]  /*4490*/  FSEL R214, R119, RZ, P2 ;  /* 0x000000ff77d67208 */ /* 0x000fe20001000000 */
[----:B------:R-:W-:Y:S01]  /*44a0*/  FMUL.FTZ R111, R111, UR5 ;  /* 0x000000056f6f7c20 */ /* 0x000fe20008410000 */
[C---:B------:R-:W-:Y:S01]  /*44b0*/  LOP3.LUT P2, RZ, R127.reuse, 0xff, RZ, 0xc0, !PT ;  /* 0x000000ff7fff7812 */ /* 0x040fe2000784c0ff */
[----:B------:R-:W-:Y:S01]  /*44c0*/  FMUL.FTZ R112, R112, UR5 ;  /* 0x0000000570707c20 */ /* 0x000fe20008410000 */
[----:B------:R-:W-:Y:S01]  /*44d0*/  LOP3.LUT P5, RZ, R127, 0xff00, RZ, 0xc0, !PT ;  /* 0x0000ff007fff7812 */ /* 0x000fe200078ac0ff */
[----:B------:R-:W-:Y:S01]  /*44e0*/  FADD.FTZ R126, R150, -R189 ;  /* 0x800000bd967e7221 */ /* 0x000fe20000010000 */
[----:B------:R-:W-:Y:S01]  /*44f0*/  FSEL R197, R110, RZ, P4 ;  /* 0x000000ff6ec57208 */ /* 0x000fe20002000000 */
[----:B------:R-:W-:Y:S01]  /*4500*/  FADD.FTZ R110, R151, -R175 ;  /* 0x800000af976e7221 */ /* 0x000fe20000010000 */
[----:B------:R-:W-:Y:S01]  /*4510*/  ISETP.GE.U32.AND.EX P6, PT, R127, 0x1000000, PT, P6 ;  /* 0x010000007f00780c */ /* 0x000fe20003fc6160 */
[----:B------:R-:W-:Y:S01]  /*4520*/  FADD.FTZ R209, R120, -R209 ;  /* 0x800000d178d17221 */ /* 0x000fe20000010000 */
[----:B------:R-:W-:Y:S01]  /*4530*/  LOP3.LUT P1, RZ, R122, 0xff, RZ, 0xc0, !PT ;  /* 0x000000ff7aff7812 */ /* 0x000fe2000782c0ff */
[----:B------:R-:W-:Y:S01]  /*4540*/  FFMA.FTZ R127, R21, R110, R51 ;  /* 0x0000006e157f7223 */ /* 0x000fe20000010033 */
[----:B------:R-:W-:Y:S01]  /*4550*/  FSEL R170, R113, RZ, P2 ;  /* 0x000000ff71aa7208 */ /* 0x000fe20001000000 */
[-C--:B------:R-:W-:Y:S01]  /*4560*/  FMUL.FTZ R113, R125, R2.reuse ;  /* 0x000000027d717220 */ /* 0x080fe20000410000 */
[----:B------:R-:W-:Y:S01]  /*4570*/  FSEL R196, R114, RZ, P5 ;  /* 0x000000ff72c47208 */ /* 0x000fe20002800000 */
[----:B------:R-:W-:Y:S01]  /*4580*/  FADD.FTZ R114, R153, -R173 ;  /* 0x800000ad99727221 */ /* 0x000fe20000010000 */
[----:B------:R-:W-:Y:S01]  /*4590*/  FSEL R198, R111, RZ, P6 ;  /* 0x000000ff6fc67208 */ /* 0x000fe20003000000 */
[----:B------:R-:W-:Y:S01]  /*45a0*/  FADD.FTZ R111, R152, -R174 ;  /* 0x800000ae986f7221 */ /* 0x000fe20000010000 */
[----:B------:R-:W-:Y:S01]  /*45b0*/  FSEL R167, R112, RZ, P1 ;  /* 0x000000ff70a77208 */ /* 0x000fe20000800000 */
[----:B------:R-:W-:Y:S01]  /*45c0*/  FADD.FTZ R110, R121, -R203 ;  /* 0x800000cb796e7221 */ /* 0x000fe20000010000 */
[----:B------:R-:W-:Y:S01]  /*45d0*/  FMUL.FTZ R113, R113, UR5 ;  /* 0x0000000571717c20 */ /* 0x000fe20008410000 */
[----:B------:R-:W-:Y:S01]  /*45e0*/  FMUL.FTZ R112, R127, R2 ;  /* 0x000000027f707220 */ /* 0x000fe20000410000 */
[C---:B------:R-:W-:Y:S01]  /*45f0*/  FFMA.FTZ R121, R21.reuse, R114, R45 ;  /* 0x0000007215797223 */ /* 0x040fe2000001002d */
[----:B------:R-:W-:Y:S01]  /*4600*/  LOP3.LUT P3, RZ, R122, 0xff00, RZ, 0xc0, !PT ;  /* 0x0000ff007aff7812 */ /* 0x000fe2000786c0ff */
[----:B------:R-:W-:Y:S01]  /*4610*/  FFMA.FTZ R120, R21, R111, R44 ;  /* 0x0000006f15787223 */ /* 0x000fe2000001002c */
[----:B------:R-:W-:Y:S01]  /*4620*/  FMUL.FTZ R112, R112, UR5 ;  /* 0x0000000570707c20 */ /* 0x000fe20008410000 */
[----:B------:R-:W-:Y:S01]  /*4630*/  FMUL.FTZ R114, R121, R2 ;  /* 0x0000000279727220 */ /* 0x000fe20000410000 */
[----:B------:R-:W-:Y:S01]  /*4640*/  LOP3.LUT P5, RZ, R122, 0xff000000, RZ, 0xc0, !PT ;  /* 0xff0000007aff7812 */ /* 0x000fe200078ac0ff */
[----:B------:R-:W-:Y:S01]  /*4650*/  FFMA.FTZ R126, R21, R126, R50 ;  /* 0x0000007e157e7223 */ /* 0x000fe20000010032 */
[----:B------:R-:W-:Y:S01]  /*4660*/  FSEL R166, R113, RZ, P3 ;  /* 0x000000ff71a67208 */ /* 0x000fe20001800000 */
[-C--:B------:R-:W-:Y:S01]  /*4670*/  FMUL.FTZ R113, R120, R2.reuse ;  /* 0x0000000278717220 */ /* 0x080fe20000410000 */
[----:B------:R-:W-:Y:S01]  /*4680*/  LOP3.LUT P2, RZ, R122, 0xff0000, RZ, 0xc0, !PT ;  /* 0x00ff00007aff7812 */ /* 0x000fe2000784c0ff */
[----:B------:R-:W-:Y:S01]  /*4690*/  FMUL.FTZ R114, R114, UR5 ;  /* 0x0000000572727c20 */ /* 0x000fe20008410000 */
[----:B------:R-:W-:Y:S01]  /*46a0*/  ISETP.GE.U32.AND P6, PT, R122, RZ, PT ;  /* 0x000000ff7a00720c */ /* 0x000fe20003fc6070 */
[----:B------:R-:W-:Y:S01]  /*46b0*/  FADD.FTZ R122, R154, -R195 ;  /* 0x800000c39a7a7221 */ /* 0x000fe20000010000 */
[----:B------:R-:W-:Y:S01]  /*46c0*/  LOP3.LUT P1, RZ, R123, 0xff00, RZ, 0xc0, !PT ;  /* 0x0000ff007bff7812 */ /* 0x000fe2000782c0ff */
[----:B------:R-:W-:Y:S01]  /*46d0*/  FMUL.FTZ R111, R126, R2 ;  /* 0x000000027e6f7220 */ /* 0x000fe20000410000 */
[----:B------:R-:W-:Y:S01]  /*46e0*/  FSEL R175, R112, RZ, P5 ;  /* 0x000000ff70af7208 */ /* 0x000fe20002800000 */
[----:B------:R-:W-:Y:S01]  /*46f0*/  FMUL.FTZ R113, R113, UR5 ;  /* 0x0000000571717c20 */ /* 0x000fe20008410000 */
[----:B------:R-:W-:Y:S01]  /*4700*/  FFMA.FTZ R112, R21, R209, R40 ;  /* 0x000000d115707223 */ /* 0x000fe20000010028 */
[----:B------:R-:W-:Y:S01]  /*4710*/  LOP3.LUT P4, RZ, R123, 0xff, RZ, 0xc0, !PT ;  /* 0x000000ff7bff7812 */ /* 0x000fe2000788c0ff */
[----:B------:R-:W-:Y:S01]  /*4720*/  FMUL.FTZ R111, R111, UR5 ;  /* 0x000000056f6f7c20 */ /* 0x000fe20008410000 */
[----:B------:R-:W-:Y:S01]  /*4730*/  FSEL R200, R114, RZ, P1 ;  /* 0x000000ff72c87208 */ /* 0x000fe20000800000 */
[----:B------:R-:W-:Y:S01]  /*4740*/  FFMA.FTZ R122, R21, R122, R46 ;  /* 0x0000007a157a7223 */ /* 0x000fe2000001002e */
[----:B------:R-:W-:Y:S01]  /*4750*/  FMUL.FTZ R114, R112, R2 ;  /* 0x0000000270727220 */ /* 0x000fe20000410000 */
[----:B------:R-:W-:Y:S01]  /*4760*/  FSEL R201, R113, RZ, P4 ;  /* 0x000000ff71c97208 */ /* 0x000fe20002000000 */
[----:B------:R-:W-:Y:S01]  /*4770*/  FADD.FTZ R206, R155, -R206 ;  /* 0x800000ce9bce7221 */ /* 0x000fe20000010000 */
[----:B------:R-:W-:Y:S01]  /*4780*/  FFMA.FTZ R113, R21, R110, R41 ;  /* 0x0000006e15717223 */ /* 0x000fe20000010029 */
[----:B------:R-:W-:Y:S01]  /*4790*/  FMUL.FTZ R110, R122, R2 ;  /* 0x000000027a6e7220 */ /* 0x000fe20000410000 */
[----:B------:R-:W-:Y:S01]  /*47a0*/  FSEL R195, R111, RZ, P2 ;  /* 0x000000ff6fc37208 */ /* 0x000fe20001000000 */
[----:B------:R-:W-:Y:S01]  /*47b0*/  FMUL.FTZ R114, R114, UR5 ;  /* 0x0000000572727c20 */ /* 0x000fe20008410000 */
[C---:B------:R-:W-:Y:S01]  /*47c0*/  LOP3.LUT P3, RZ, R123.reuse, 0xff0000, RZ, 0xc0, !PT ;  /* 0x00ff00007bff7812 */ /* 0x040fe2000786c0ff */
[----:B------:R-:W-:Y:S01]  /*47d0*/  FMUL.FTZ R110, R110, UR5 ;  /* 0x000000056e6e7c20 */ /* 0x000fe20008410000 */
[----:B------:R-:W-:Y:S01]  /*47e0*/  ISETP.GE.U32.AND.EX P6, PT, R123, 0x1000000, PT, P6 ;  /* 0x010000007b00780c */ /* 0x000fe20003fc6160 */
[----:B------:R-:W-:Y:S01]  /*47f0*/  FFMA.FTZ R123, R21, R206, R47 ;  /* 0x000000ce157b7223 */ /* 0x000fe2000001002f */
[C---:B------:R-:W-:Y:S01]  /*4800*/  LOP3.LUT P2, RZ, R192.reuse, 0xff, RZ, 0xc0, !PT ;  /* 0x000000ffc0ff7812 */ /* 0x040fe2000784c0ff */
[-C--:B------:R-:W-:Y:S01]  /*4810*/  FMUL.FTZ R115, R113, R2.reuse ;  /* 0x0000000271737220 */ /* 0x080fe20000410000 */
[----:B------:R-:W-:Y:S01]  /*4820*/  LOP3.LUT P5, RZ, R192, 0xff00, RZ, 0xc0, !PT ;  /* 0x0000ff00c0ff7812 */ /* 0x000fe200078ac0ff */
[----:B------:R-:W-:Y:S01]  /*4830*/  FMUL.FTZ R111, R123, R2 ;  /* 0x000000027b6f7220 */ /* 0x000fe20000410000 */
[----:B------:R-:W-:Y:S01]  /*4840*/  FSEL R173, R114, RZ, P2 ;  /* 0x000000ff72ad7208 */ /* 0x000fe20001000000 */
[----:B------:R-:W-:Y:S01]  /*4850*/  FADD.FTZ R114, R148, -R118 ;  /* 0x8000007694727221 */ /* 0x000fe20000010000 */
[----:B------:R-:W-:Y:S01]  /*4860*/  FMUL.FTZ R115, R115, UR5 ;  /* 0x0000000573737c20 */ /* 0x000fe20008410000 */
[----:B------:R-:W-:Y:S01]  /*4870*/  FSEL R203, R110, RZ, P3 ;  /* 0x000000ff6ecb7208 */ /* 0x000fe20001800000 */
[----:B------:R-:W-:Y:S01]  /*4880*/  FADD.FTZ R110, R147, -R171 ;  /* 0x800000ab936e7221 */ /* 0x000fe20000010000 */
[----:B------:R-:W-:Y:S01]  /*4890*/  FMUL.FTZ R111, R111, UR5 ;  /* 0x000000056f6f7c20 */ /* 0x000fe20008410000 */
[----:B------:R-:W-:Y:S01]  /*48a0*/  FFMA.FTZ R114, R21, R114, R42 ;  /* 0x0000007215727223 */ /* 0x000fe2000001002a */
[----:B------:R-:W-:Y:S01]  /*48b0*/  FSEL R174, R115, RZ, P5 ;  /* 0x000000ff73ae7208 */ /* 0x000fe20002800000 */
[----:B------:R-:W-:Y:S01]  /*48c0*/  FFMA.FTZ R115, R21, R110, R43 ;  /* 0x0000006e15737223 */ /* 0x000fe2000001002b */
[----:B------:R-:W-:Y:S01]  /*48d0*/  FADD.FTZ R194, R145, -R194 ;  /* 0x800000c291c27221 */ /* 0x000fe20000010000 */
[----:B------:R-:W-:Y:S01]  /*48e0*/  FMUL.FTZ R110, R114, R2 ;  /* 0x00000002726e7220 */ /* 0x000fe20000410000 */
[----:B------:R-:W-:Y:S01]  /*48f0*/  FSEL R202, R111, RZ, P6 ;  /* 0x000000ff6fca7208 */ /* 0x000fe20003000000 */
[----:B------:R-:W-:Y:S01]  /*4900*/  FADD.FTZ R111, R146, -R172 ;  /* 0x800000ac926f7221 */ /* 0x000fe20000010000 */
[----:B------:R-:W-:Y:S01]  /*4910*/  LOP3.LUT P4, RZ, R192, 0xff0000, RZ, 0xc0, !PT ;  /* 0x00ff0000c0ff7812 */ /* 0x000fe2000788c0ff */
[----:B------:R-:W-:Y:S01]  /*4920*/  FMUL.FTZ R110, R110, UR5 ;  /* 0x000000056e6e7c20 */ /* 0x000fe20008410000 */
[----:B------:R-:W-:Y:S01]  /*4930*/  FADD.FTZ R149, R149, -R164 ;  /* 0x800000a495957221 */ /* 0x000fe20000010000 */
[C---:B------:R-:W-:Y:S01]  /*4940*/  FFMA.FTZ R116, R21.reuse, R111, R36 ;  /* 0x0000006f15747223 */ /* 0x040fe20000010024 */
[C---:B------:R-:W-:Y:S01]  /*4950*/  FFMA.FTZ R117, R21.reuse, R194, R37 ;  /* 0x000000c215757223 */ /* 0x040fe20000010025 */
[----:B------:R-:W0:Y:S01]  /*4960*/  LDC.64 R206, c[0x0][0x468] ;  /* 0x00011a00ffce7b82 */ /* 0x000e220000000a00 */
[----:B------:R-:W-:Y:S01]  /*4970*/  FSEL R172, R110, RZ, P4 ;  /* 0x000000ff6eac7208 */ /* 0x000fe20002000000 */
[----:B------:R-:W-:Y:S01]  /*4980*/  FFMA.FTZ R118, R21, R149, R38 ;  /* 0x0000009515767223 */ /* 0x000fe20000010026 */
[-C--:B------:R-:W-:Y:S01]  /*4990*/  FMUL.FTZ R119, R116, R2.reuse ;  /* 0x0000000274777220 */ /* 0x080fe20000410000 */
[-C--:B------:R-:W-:Y:S01]  /*49a0*/  FMUL.FTZ R110, R117, R2.reuse ;  /* 0x00000002756e7220 */ /* 0x080fe20000410000 */
[----:B------:R-:W-:Y:S01]  /*49b0*/  FADD.FTZ R156, R143, -R156 ;  /* 0x8000009c8f9c7221 */ /* 0x000fe20000010000 */
[-C--:B------:R-:W-:Y:S01]  /*49c0*/  FMUL.FTZ R111, R115, R2.reuse ;  /* 0x00000002736f7220 */ /* 0x080fe20000410000 */
[----:B------:R-:W-:Y:S01]  /*49d0*/  ISETP.GE.U32.AND P6, PT, R192, RZ, PT ;  /* 0x000000ffc000720c */ /* 0x000fe20003fc6070 */
[----:B------:R-:W-:Y:S01]  /*49e0*/  FMUL.FTZ R119, R119, UR5 ;  /* 0x0000000577777c20 */ /* 0x000fe20008410000 */
[----:B------:R-:W-:Y:S01]  /*49f0*/  FMUL.FTZ R143, R118, R2 ;  /* 0x00000002768f7220 */ /* 0x000fe20000410000 */
[----:B------:R-:W-:Y:S01]  /*4a00*/  FMUL.FTZ R110, R110, UR5 ;  /* 0x000000056e6e7c20 */ /* 0x000fe20008410000 */
[C---:B------:R-:W-:Y:S01]  /*4a10*/  LOP3.LUT P3, RZ, R193.reuse, 0xff, RZ, 0xc0, !PT ;  /* 0x000000ffc1ff7812 */ /* 0x040fe2000786c0ff */
[----:B------:R-:W-:Y:S01]  /*4a20*/  FADD.FTZ R144, R144, -R165 ;  /* 0x800000a590907221 */ /* 0x000fe20000010000 */
[----:B------:R-:W-:Y:S01]  /*4a30*/  LOP3.LUT P2, RZ, R193, 0xff00, RZ, 0xc0, !PT ;  /* 0x0000ff00c1ff7812 */ /* 0x000fe2000784c0ff */
[----:B------:R-:W-:Y:S01]  /*4a40*/  FMUL.FTZ R111, R111, UR5 ;  /* 0x000000056f6f7c20 */ /* 0x000fe20008410000 */
[----:B------:R-:W-:Y:S01]  /*4a50*/  LOP3.LUT P1, RZ, R192, 0xff000000, RZ, 0xc0, !PT ;  /* 0xff000000c0ff7812 */ /* 0x000fe2000782c0ff */
[----:B------:R-:W-:Y:S01]  /*4a60*/  FMUL.FTZ R143, R143, UR5 ;  /* 0x000000058f8f7c20 */ /* 0x000fe20008410000 */
[C---:B------:R-:W-:Y:S01]  /*4a70*/  LOP3.LUT P5, RZ, R193.reuse, 0xff0000, RZ, 0xc0, !PT ;  /* 0x00ff0000c1ff7812 */ /* 0x040fe200078ac0ff */
[----:B------:R-:W-:Y:S01]  /*4a80*/  FADD.FTZ R142, R142, -R157 ;  /* 0x8000009d8e8e7221 */ /* 0x000fe20000010000 */
[----:B------:R-:W-:Y:S01]  /*4a90*/  ISETP.GE.U32.AND.EX P6, PT, R193, 0x1000000, PT, P6 ;  /* 0x01000000c100780c */ /* 0x000fe20003fc6160 */
[----:B------:R-:W-:Y:S01]  /*4aa0*/  FADD.FTZ R158, R136, -R158 ;  /* 0x8000009e889e7221 */ /* 0x000fe20000010000 */
[----:B------:R-:W-:Y:S01]  /*4ab0*/  FSEL R193, R119, RZ, P3 ;  /* 0x000000ff77c17208 */ /* 0x000fe20001800000 */
[C---:B------:R-:W-:Y:S01]  /*4ac0*/  FFMA.FTZ R119, R21.reuse, R144, R39 ;  /* 0x0000009015777223 */ /* 0x040fe20000010027 */
[----:B------:R-:W-:Y:S01]  /*4ad0*/  FSEL R192, R110, RZ, P2 ;  /* 0x000000ff6ec07208 */ /* 0x000fe20001000000 */
[----:B------:R-:W-:Y:S01]  /*4ae0*/  FFMA.FTZ R110, R21, R156, R30 ;  /* 0x0000009c156e7223 */ /* 0x000fe2000001001e */
[----:B------:R-:W-:Y:S01]  /*4af0*/  FSEL R171, R111, RZ, P1 ;  /* 0x000000ff6fab7208 */ /* 0x000fe20000800000 */
[----:B------:R-:W-:Y:S01]  /*4b00*/  FFMA.FTZ R111, R21, R142, R31 ;  /* 0x0000008e156f7223 */ /* 0x000fe2000001001f */
[----:B------:R-:W-:Y:S01]  /*4b10*/  FSEL R194, R143, RZ, P5 ;  /* 0x000000ff8fc27208 */ /* 0x000fe20002800000 */
[-C--:B------:R-:W-:Y:S01]  /*4b20*/  FMUL.FTZ R143, R119, R2.reuse ;  /* 0x00000002778f7220 */ /* 0x080fe20000410000 */
[-C--:B------:R-:W-:Y:S01]  /*4b30*/  FMUL.FTZ R142, R110, R2.reuse ;  /* 0x000000026e8e7220 */ /* 0x080fe20000410000 */
[----:B------:R-:W-:Y:S01]  /*4b40*/  LOP3.LUT P2, RZ, R191, 0xff0000, RZ, 0xc0, !PT ;  /* 0x00ff0000bfff7812 */ /* 0x000fe2000784c0ff */
[----:B------:R-:W-:Y:S01]  /*4b50*/  FMUL.FTZ R144, R111, R2 ;  /* 0x000000026f907220 */ /* 0x000fe20000410000 */
[----:B------:R-:W-:Y:S01]  /*4b60*/  FMUL.FTZ R143, R143, UR5 ;  /* 0x000000058f8f7c20 */ /* 0x000fe20008410000 */
[----:B------:R-:W-:Y:S01]  /*4b70*/  FMUL.FTZ R142, R142, UR5 ;  /* 0x000000058e8e7c20 */ /* 0x000fe20008410000 */
[----:B------:R-:W-:Y:S01]  /*4b80*/  FADD.FTZ R159, R137, -R159 ;  /* 0x8000009f899f7221 */ /* 0x000fe20000010000 */
[----:B------:R-:W-:Y:S01]  /*4b90*/  FADD.FTZ R161, R138, -R161 ;  /* 0x800000a18aa17221 */ /* 0x000fe20000010000 */
[----:B------:R-:W-:Y:S01]  /*4ba0*/  FADD.FTZ R162, R139, -R162 ;  /* 0x800000a28ba27221 */ /* 0x000fe20000010000 */
[----:B------:R-:W-:Y:S01]  /*4bb0*/  FSEL R205, R143, RZ, P6 ;  /* 0x000000ff8fcd7208 */ /* 0x000fe20003000000 */
[----:B------:R-:W-:Y:S01]  /*4bc0*/  FMUL.FTZ R144, R144, UR5 ;  /* 0x0000000590907c20 */ /* 0x000fe20008410000 */
[----:B------:R-:W-:Y:S01]  /*4bd0*/  FSEL R165, R142, RZ, P2 ;  /* 0x000000ff8ea57208 */ /* 0x000fe20001000000 */
[----:B0-----:R-:W-:Y:S01]  /*4be0*/  IMAD.WIDE.U32 R142, R187, 0x10, R206 ;  /* 0x00000010bb8e7825 */ /* 0x001fe200078e00ce */
[----:B------:R-:W-:-:S03]  /*4bf0*/  ISETP.GE.U32.AND P5, PT, R190, RZ, PT ;  /* 0x000000ffbe00720c */ /* 0x000fc60003fa6070 */
[----:B------:R-:W-:Y:S01]  /*4c00*/  FADD.FTZ R163, R141, -R163 ;  /* 0x800000a38da37221 */ /* 0x000fe20000010000 */
[----:B------:R-:W-:Y:S01]  /*4c10*/  F2FP.F16.F32.PACK_AB R139, R215, R214 ;  /* 0x000000d6d78b723e */ /* 0x000fe200000000ff */
[----:B------:R-:W-:Y:S01]  /*4c20*/  FADD.FTZ R160, R140, -R160 ;  /* 0x800000a08ca07221 */ /* 0x000fe20000010000 */
[----:B------:R-:W-:Y:S01]  /*4c30*/  F2FP.F16.F32.PACK_AB R138, R212, R213 ;  /* 0x000000d5d48a723e */ /* 0x000fe200000000ff */
[----:B------:R-:W-:Y:S01]  /*4c40*/  IMAD.WIDE.U32 R146, R188, 0x20, R216 ;  /* 0x00000020bc927825 */ /* 0x000fe200078e00d8 */
[----:B------:R-:W-:Y:S02]  /*4c50*/  F2FP.F16.F32.PACK_AB R137, R199, R210 ;  /* 0x000000d2c789723e */ /* 0x000fe400000000ff */
[----:B------:R-:W-:Y:S01]  /*4c60*/  F2FP.F16.F32.PACK_AB R136, R204, R0 ;  /* 0x00000000cc88723e */ /* 0x000fe200000000ff */
[----:B------:R-:W-:Y:S01]  /*4c70*/  IMAD.WIDE.U32 R188, R188, 0x10, R206 ;  /* 0x00000010bcbc7825 */ /* 0x000fe200078e00ce */
[C---:B------:R-:W-:Y:S02]  /*4c80*/  IADD3 R155, PT, PT, R187.reuse, 0x20, RZ ;  /* 0x00000020bb9b7810 */ /* 0x040fe40007ffe0ff */
[----:B------:R-:W-:Y:S01]  /*4c90*/  IADD3 R157, PT, PT, R187, 0x40, RZ ;  /* 0x00000040bb9d7810 */ /* 0x000fe20007ffe0ff */
[----:B------:R0:W-:Y:S01]  /*4ca0*/  STG.E.128 desc[UR6][R142.64], R136 ;  /* 0x000000888e007986 */ /* 0x0001e2000c101d06 */
[----:B------:R-:W-:Y:S01]  /*4cb0*/  ISETP.GE.U32.AND.EX P5, PT, R191, 0x1000000, PT, P5 ;  /* 0x01000000bf00780c */ /* 0x000fe20003fa6150 */
[----:B------:R-:W-:Y:S01]  /*4cc0*/  IMAD.WIDE.U32 R150, R155, 0x20, R216 ;  /* 0x000000209b967825 */ /* 0x000fe200078e00d8 */
[----:B------:R-:W-:-:S02]  /*4cd0*/  IADD3 R149, PT, PT, R187, 0x60, RZ ;  /* 0x00000060bb957810 */ /* 0x000fc40007ffe0ff */
[----:B------:R-:W-:Y:S01]  /*4ce0*/  F2FP.F16.F32.PACK_AB R141, R169, R168 ;  /* 0x000000a8a98d723e */ /* 0x000fe200000000ff */
[----:B------:R-:W-:Y:S01]  /*4cf0*/  IMAD.WIDE.U32 R154, R155, 0x10, R206 ;  /* 0x000000109b9a7825 */ /* 0x000fe200078e00ce */
[----:B------:R-:W-:Y:S01]  /*4d00*/  F2FP.F16.F32.PACK_AB R140, R108, R109 ;  /* 0x0000006d6c8c723e */ /* 0x000fe200000000ff */
[----:B------:R-:W-:Y:S01]  /*4d10*/  STG.E.128 desc[UR6][R150.64], R132 ;  /* 0x0000008496007986 */ /* 0x000fe2000c101d06 */
[----:B------:R-:W-:Y:S01]  /*4d20*/  FSEL R164, R144, RZ, P5 ;  /* 0x000000ff90a47208 */ /* 0x000fe20002800000 */
[----:B------:R-:W-:-:S04]  /*4d30*/  IMAD.WIDE.U32 R152, R157, 0x20, R216 ;  /* 0x000000209d987825 */ /* 0x000fc800078e00d8 */
[C---:B------:R-:W-:Y:S01]  /*4d40*/  FFMA.FTZ R108, R21.reuse, R163, R28 ;  /* 0x000000a3156c7223 */ /* 0x040fe2000001001c */
[----:B------:R-:W-:Y:S01]  /*4d50*/  STG.E.128 desc[UR6][R150.64+0x10], R128 ;  /* 0x0000108096007986 */ /* 0x000fe2000c101d06 */
[----:B------:R-:W-:Y:S01]  /*4d60*/  FFMA.FTZ R109, R21, R160, R29 ;  /* 0x000000a0156d7223 */ /* 0x000fe2000001001d */
[----:B------:R-:W-:Y:S01]  /*4d70*/  IMAD.WIDE.U32 R156, R157, 0x10, R206 ;  /* 0x000000109d9c7825 */ /* 0x000fe200078e00ce */
[----:B------:R-:W-:Y:S02]  /*4d80*/  LOP3.LUT P5, RZ, R191, 0xff, RZ, 0xc0, !PT ;  /* 0x000000ffbfff7812 */ /* 0x000fe400078ac0ff */
[----:B------:R-:W-:Y:S01]  /*4d90*/  LOP3.LUT P3, RZ, R190, 0xff0000, RZ, 0xc0, !PT ;  /* 0x00ff0000beff7812 */ /* 0x000fe2000786c0ff */
[C---:B------:R-:W-:Y:S01]  /*4da0*/  IMAD.WIDE.U32 R144, R149.reuse, 0x20, R216 ;  /* 0x0000002095907825 */ /* 0x040fe200078e00d8 */
[----:B0-----:R-:W-:Y:S02]  /*4db0*/  F2FP.F16.F32.PACK_AB R143, R198, R197 ;  /* 0x000000c5c68f723e */ /* 0x001fe400000000ff */
[----:B------:R-:W-:Y:S01]  /*4dc0*/  F2FP.F16.F32.PACK_AB R142, R196, R170 ;  /* 0x000000aac48e723e */ /* 0x000fe200000000ff */
[----:B------:R-:W-:Y:S01]  /*4dd0*/  IMAD.WIDE.U32 R148, R149, 0x10, R206 ;  /* 0x0000001095947825 */ /* 0x000fe200078e00ce */
[----:B------:R-:W-:-:S02]  /*4de0*/  F2FP.F16.F32.PACK_AB R139, R202, R203 ;  /* 0x000000cbca8b723e */ /* 0x000fc400000000ff */
[----:B------:R-:W-:Y:S01]  /*4df0*/  F2FP.F16.F32.PACK_AB R138, R200, R201 ;  /* 0x000000c9c88a723e */ /* 0x000fe200000000ff */
[----:B------:R-:W-:Y:S01]  /*4e00*/  STG.E.128 desc[UR6][R154.64], R140 ;  /* 0x0000008c9a007986 */ /* 0x000fe2000c101d06 */
[----:B------:R-:W-:Y:S02]  /*4e10*/  F2FP.F16.F32.PACK_AB R137, R175, R195 ;  /* 0x000000c3af89723e */ /* 0x000fe400000000ff */
[----:B------:R-:W-:Y:S01]  /*4e20*/  F2FP.F16.F32.PACK_AB R136, R166, R167 ;  /* 0x000000a7a688723e */ /* 0x000fe200000000ff */
[----:B------:R0:W-:Y:S01]  /*4e30*/  STG.E.128 desc[UR6][R152.64], R124 ;  /* 0x0000007c98007986 */ /* 0x0001e2000c101d06 */
[C---:B------:R-:W-:Y:S02]  /*4e40*/  LOP3.LUT P6, RZ, R190.reuse, 0xff000000, RZ, 0xc0, !PT ;  /* 0xff000000beff7812 */ /* 0x040fe400078cc0ff */
[C---:B------:R-:W-:Y:S01]  /*4e50*/  LOP3.LUT P4, RZ, R190.reuse, 0xff, RZ, 0xc0, !PT ;  /* 0x000000ffbeff7812 */ /* 0x040fe2000788c0ff */
[----:B------:R1:W-:Y:S01]  /*4e60*/  STG.E.128 desc[UR6][R152.64+0x10], R120 ;  /* 0x0000107898007986 */ /* 0x0003e2000c101d06 */
[----:B------:R-:W-:-:S02]  /*4e70*/  LOP3.LUT P1, RZ, R190, 0xff00, RZ, 0xc0, !PT ;  /* 0x0000ff00beff7812 */ /* 0x000fc4000782c0ff */
[----:B------:R-:W-:Y:S01]  /*4e80*/  LOP3.LUT P2, RZ, R191, 0xff00, RZ, 0xc0, !PT ;  /* 0x0000ff00bfff7812 */ /* 0x000fe2000784c0ff */
[----:B------:R-:W-:Y:S04]  /*4e90*/  STG.E.128 desc[UR6][R156.64], R136 ;  /* 0x000000889c007986 */ /* 0x000fe8000c101d06 */
[----:B------:R2:W-:Y:S04]  /*4ea0*/  STG.E.128 desc[UR6][R144.64], R112 ;  /* 0x0000007090007986 */ /* 0x0005e8000c101d06 */
[----:B------:R3:W-:Y:S01]  /*4eb0*/  STG.E.128 desc[UR6][R144.64+0x10], R116 ;  /* 0x0000107490007986 */ /* 0x0007e2000c101d06 */
[-C--:B0-----:R-:W-:Y:S01]  /*4ec0*/  FMUL.FTZ R125, R108, R2.reuse ;  /* 0x000000026c7d7220 */ /* 0x081fe20000410000 */
[----:B------:R-:W-:-:S03]  /*4ed0*/  FMUL.FTZ R126, R109, R2 ;  /* 0x000000026d7e7220 */ /* 0x000fc60000410000 */
[----:B------:R-:W-:Y:S01]  /*4ee0*/  FMUL.FTZ R125, R125, UR5 ;  /* 0x000000057d7d7c20 */ /* 0x000fe20008410000 */
[----:B------:R-:W-:Y:S01]  /*4ef0*/  FMUL.FTZ R127, R126, UR5 ;  /* 0x000000057e7f7c20 */ /* 0x000fe20008410000 */
[----:B-1----:R-:W-:Y:S02]  /*4f00*/  F2FP.F16.F32.PACK_AB R123, R205, R194 ;  /* 0x000000c2cd7b723e */ /* 0x002fe400000000ff */
[----:B------:R-:W-:Y:S02]  /*4f10*/  F2FP.F16.F32.PACK_AB R122, R192, R193 ;  /* 0x000000c1c07a723e */ /* 0x000fe400000000ff */
        /* <DEDUP_REMOVED lines=29> */
.L_x_18627:
        /* <DEDUP_REMOVED lines=14> */
[--C-:B------:R-:W-:Y:S01]  /*51d0*/  FFMA.FTZ R203, R203, R214, R215.reuse ;  /* 0x000000d6cbcb7223 */ /* 0x100fe200000100d7 */
[----:B------:R-:W-:Y:S01]  /*51e0*/  FMUL.FTZ R117, R117, R2 ;  /* 0x0000000275757220 */ /* 0x000fe20000410000 */
[----:B------:R-:W-:Y:S01]  /*51f0*/  FFMA.FTZ R0, R0, R214, R215 ;  /* 0x000000d600007223 */ /* 0x000fe200000100d7 */
[----:B------:R-:W-:Y:S01]  /*5200*/  FMUL.FTZ R118, R21, R118 ;  /* 0x0000007615767220 */ /* 0x000fe20000410000 */
[----:B-----5:R-:W-:Y:S01]  /*5210*/  LOP3.LUT P2, RZ, R135, 0xff, RZ, 0xc0, !PT ;  /* 0x000000ff87ff7812 */ /* 0x020fe2000784c0ff */
[----:B------:R-:W-:Y:S01]  /*5220*/  FMUL.FTZ R117, R117, UR5 ;  /* 0x0000000575757c20 */ /* 0x000fe20008410000 */
[C---:B------:R-:W-:Y:S01]  /*5230*/  FMUL.FTZ R219, R21.reuse, R219 ;  /* 0x000000db15db7220 */ /* 0x040fe20000410000 */
[----:B------:R-:W-:Y:S01]  /*5240*/  FMUL.FTZ R212, R21, R212 ;  /* 0x000000d415d47220 */ /* 0x000fe20000410000 */
[----:B------:R-:W-:Y:S01]  /*5250*/  FADD.FTZ R210, R210, -R206 ;  /* 0x800000ced2d27221 */ /* 0x000fe20000010000 */
[----:B------:R-:W-:Y:S01]  /*5260*/  FADD.FTZ R209, R209, -R204 ;  /* 0x800000ccd1d17221 */ /* 0x000fe20000010000 */
[----:B------:R-:W-:Y:S01]  /*5270*/  FADD.FTZ R213, R213, -R203 ;  /* 0x800000cbd5d57221 */ /* 0x000fe20000010000 */
[----:B------:R-:W-:Y:S01]  /*5280*/  FADD.FTZ R0, R116, -R0 ;  /* 0x8000000074007221 */ /* 0x000fe20000010000 */
[-C--:B------:R-:W-:Y:S01]  /*5290*/  FMUL.FTZ R118, R118, R2.reuse ;  /* 0x0000000276767220 */ /* 0x080fe20000410000 */
[----:B------:R-:W-:Y:S01]  /*52a0*/  FSEL R117, R117, RZ, P2 ;  /* 0x000000ff75757208 */ /* 0x000fe20001000000 */
[-C--:B------:R-:W-:Y:S01]  /*52b0*/  FMUL.FTZ R119, R219, R2.reuse ;  /* 0x00000002db777220 */ /* 0x080fe20000410000 */
        /* <DEDUP_REMOVED lines=11> */
[----:B------:R-:W-:Y:S01]  /*5370*/  ISETP.GE.U32.AND.EX P2, PT, R135, 0x1000000, PT, P2 ;  /* 0x010000008700780c */ /* 0x000fe20003f46120 */
[-C--:B------:R-:W-:Y:S01]  /*5380*/  FMUL.FTZ R209, R209, R2.reuse ;  /* 0x00000002d1d17220 */ /* 0x080fe20000410000 */
[----:B------:R-:W-:Y:S01]  /*5390*/  LOP3.LUT P4, RZ, R135, 0xff00, RZ, 0xc0, !PT ;  /* 0x0000ff0087ff7812 */ /* 0x000fe2000788c0ff */
        /* <DEDUP_REMOVED lines=11> */
[C---:B------:R-:W-:Y:S02]  /*5450*/  LOP3.LUT P4, RZ, R134.reuse, 0xff000000, RZ, 0xc0, !PT ;  /* 0xff00000086ff7812 */ /* 0x040fe4000788c0ff */
[----:B------:R-:W-:Y:S02]  /*5460*/  LOP3.LUT P3, RZ, R134, 0xff, RZ, 0xc0, !PT ;  /* 0x000000ff86ff7812 */ /* 0x000fe4000786c0ff */
[----:B------:R-:W-:Y:S02]  /*5470*/  F2FP.F16.F32.PACK_AB R119, R119, R118 ;  /* 0x000000767777723e */ /* 0x000fe400000000ff */
[----:B------:R-:W-:Y:S02]  /*5480*/  F2FP.F16.F32.PACK_AB R118, R212, R117 ;  /* 0x00000075d476723e */ /* 0x000fe400000000ff */
[----:B------:R-:W-:-:S02]  /*5490*/  FSEL R116, R210, RZ, P6 ;  /* 0x000000ffd2747208 */ /* 0x000fc40003000000 */
[----:B------:R-:W-:Y:S02]  /*54a0*/  FSEL R117, R209, RZ, P5 ;  /* 0x000000ffd1757208 */ /* 0x000fe40002800000 */
[----:B------:R-:W-:Y:S02]  /*54b0*/  FSEL R213, R213, RZ, P4 ;  /* 0x000000ffd5d57208 */ /* 0x000fe40002000000 */
[----:B------:R-:W-:Y:S02]  /*54c0*/  FSEL R0, R0, RZ, P3 ;  /* 0x000000ff00007208 */ /* 0x000fe40001800000 */
[----:B------:R-:W-:Y:S02]  /*54d0*/  F2FP.F16.F32.PACK_AB R117, R213, R117 ;  /* 0x00000075d575723e */ /* 0x000fe400000000ff */
[----:B------:R-:W-:Y:S01]  /*54e0*/  F2FP.F16.F32.PACK_AB R116, R116, R0 ;  /* 0x000000007474723e */ /* 0x000fe200000000ff */
[----:B------:R-:W-:Y:S06]  /*54f0*/  BRA `(.L_x_18631) ;  /* 0x0000000000f47947 */ /* 0x000fec0003800000 */
.L_x_18630:
        /* <DEDUP_REMOVED lines=15> */
[----:B-----5:R-:W-:Y:S01]  /*55f0*/  ISETP.GE.U32.AND P2, PT, R134, RZ, PT ;  /* 0x000000ff8600720c */ /* 0x020fe20003f46070 */
[----:B------:R-:W-:Y:S01]  /*5600*/  FMUL.FTZ R118, R118, UR5 ;  /* 0x0000000576767c20 */ /* 0x000fe20008410000 */
[----:B------:R-:W-:Y:S01]  /*5610*/  LOP3.LUT P5, RZ, R135, 0xff, RZ, 0xc0, !PT ;  /* 0x000000ff87ff7812 */ /* 0x000fe200078ac0ff */
[----:B------:R-:W-:Y:S01]  /*5620*/  FMUL.FTZ R119, R119, UR5 ;  /* 0x0000000577777c20 */ /* 0x000fe20008410000 */
[----:B------:R-:W-:Y:S01]  /*5630*/  FMUL.FTZ R112, R112, UR5 ;  /* 0x0000000570707c20 */ /* 0x000fe20008410000 */
[----:B------:R-:W-:Y:S01]  /*5640*/  FMUL.FTZ R117, R109, R2 ;  /* 0x000000026d757220 */ /* 0x000fe20000410000 */
[C---:B------:R-:W-:Y:S01]  /*5650*/  LOP3.LUT P6, RZ, R135.reuse, 0xff0000, RZ, 0xc0, !PT ;  /* 0x00ff000087ff7812 */ /* 0x040fe200078cc0ff */
[-CC-:B------:R-:W-:Y:S01]  /*5660*/  FFMA.FTZ R113, R206, R214.reuse, R215.reuse ;  /* 0x000000d6ce717223 */ /* 0x180fe200000100d7 */
[----:B------:R-:W-:Y:S01]  /*5670*/  ISETP.GE.U32.AND.EX P2, PT, R135, 0x1000000, PT, P2 ;  /* 0x010000008700780c */ /* 0x000fe20003f46120 */
[-CC-:B------:R-:W-:Y:S01]  /*5680*/  FFMA.FTZ R114, R204, R214.reuse, R215.reuse ;  /* 0x000000d6cc727223 */ /* 0x180fe200000100d7 */
[-CC-:B------:R-:W-:Y:S01]  /*5690*/  FFMA.FTZ R115, R203, R214.reuse, R215.reuse ;  /* 0x000000d6cb737223 */ /* 0x180fe200000100d7 */
        /* <DEDUP_REMOVED lines=9> */
[----:B------:R-:W-:Y:S01]  /*5730*/  FADD.FTZ R116, R116, -R0 ;  /* 0x8000000074747221 */ /* 0x000fe20000010000 */
[----:B------:R-:W-:Y:S01]  /*5740*/  F2FP.F16.F32.PACK_AB R119, R112, R119 ;  /* 0x000000777077723e */ /* 0x000fe200000000ff */
[----:B------:R-:W-:Y:S01]  /*5750*/  FMUL.FTZ R114, R21, R114 ;  /* 0x0000007215727220 */ /* 0x000fe20000410000 */
[----:B------:R-:W-:Y:S01]  /*5760*/  FSEL R117, R117, RZ, P5 ;  /* 0x000000ff75757208 */ /* 0x000fe20002800000 */
[C---:B------:R-:W-:Y:S01]  /*5770*/  FMUL.FTZ R115, R21.reuse, R115 ;  /* 0x0000007315737220 */ /* 0x040fe20000410000 */
[C---:B------:R-:W-:Y:S01]  /*5780*/  FMUL.FTZ R113, R21.reuse, R113 ;  /* 0x0000007115717220 */ /* 0x040fe20000410000 */
[----:B------:R-:W-:Y:S01]  /*5790*/  FMUL.FTZ R112, R21, R116 ;  /* 0x0000007415707220 */ /* 0x000fe20000410000 */
[----:B------:R-:W-:-:S02]  /*57a0*/  LOP3.LUT P3, RZ, R134, 0xff, RZ, 0xc0, !PT ;  /* 0x000000ff86ff7812 */ /* 0x000fc4000786c0ff */
[C---:B------:R-:W-:Y:S01]  /*57b0*/  LOP3.LUT P4, RZ, R134.reuse, 0xff00, RZ, 0xc0, !PT ;  /* 0x0000ff0086ff7812 */ /* 0x040fe2000788c0ff */
[-C--:B------:R-:W-:Y:S01]  /*57c0*/  FMUL.FTZ R116, R113, R2.reuse ;  /* 0x0000000271747220 */ /* 0x080fe20000410000 */
[----:B------:R-:W-:Y:S01]  /*57d0*/  LOP3.LUT P6, RZ, R134, 0xff0000, RZ, 0xc0, !PT ;  /* 0x00ff000086ff7812 */ /* 0x000fe200078cc0ff */
[-C--:B------:R-:W-:Y:S01]  /*57e0*/  FMUL.FTZ R0, R112, R2.reuse ;  /* 0x0000000270007220 */ /* 0x080fe20000410000 */
[----:B------:R-:W-:Y:S01]  /*57f0*/  LOP3.LUT P2, RZ, R134, 0xff000000, RZ, 0xc0, !PT ;  /* 0xff00000086ff7812 */ /* 0x000fe2000784c0ff */
[----:B------:R-:W-:Y:S01]  /*5800*/  FMUL.FTZ R134, R115, R2 ;  /* 0x0000000273867220 */ /* 0x000fe20000410000 */
[----:B------:R-:W-:Y:S01]  /*5810*/  F2FP.F16.F32.PACK_AB R118, R117, R118 ;  /* 0x000000767576723e */ /* 0x000fe200000000ff */
        /* <DEDUP_REMOVED lines=11> */
.L_x_18631:
        /* <DEDUP_REMOVED lines=15> */
[----:B------:R-:W-:Y:S01]  /*59c0*/  FFMA.FTZ R207, R207, R214, R215 ;  /* 0x000000d6cfcf7223 */ /* 0x000fe200000100d7 */
[C---:B------:R-:W-:Y:S01]  /*59d0*/  FMUL.FTZ R110, R21.reuse, R208 ;  /* 0x000000d0156e7220 */ /* 0x040fe20000410000 */
[C---:B------:R-:W-:Y:S01]  /*59e0*/  FMUL.FTZ R111, R21.reuse, R202 ;  /* 0x000000ca156f7220 */ /* 0x040fe20000410000 */
[----:B------:R-:W-:Y:S01]  /*59f0*/  FMUL.FTZ R108, R21, R108 ;  /* 0x0000006c156c7220 */ /* 0x000fe20000410000 */
[----:B------:R-:W-:Y:S01]  /*5a00*/  ISETP.GE.U32.AND.EX P2, PT, R127, 0x1000000, PT, P2 ;  /* 0x010000007f00780c */ /* 0x000fe20003f46120 */
[-C--:B------:R-:W-:Y:S01]  /*5a10*/  FMUL.FTZ R0, R110, R2.reuse ;  /* 0x000000026e007220 */ /* 0x080fe20000410000 */
[----:B------:R-:W-:Y:S01]  /*5a20*/  FMUL.FTZ R109, R111, R2 ;  /* 0x000000026f6d7220 */ /* 0x000fe20000410000 */
[----:B------:R-:W-:Y:S01]  /*5a30*/  FADD.FTZ R196, R196, -R207 ;  /* 0x800000cfc4c47221 */ /* 0x000fe20000010000 */
[----:B------:R-:W-:Y:S01]  /*5a40*/  FFMA.FTZ R113, R200, R214, R215 ;  /* 0x000000d6c8717223 */ /* 0x000fe200000100d7 */
[----:B0-----:R-:W-:Y:S01]  /*5a50*/  FMUL.FTZ R119, R0, UR5 ;  /* 0x0000000500777c20 */ /* 0x001fe20008410000 */
[----:B------:R-:W-:Y:S01]  /*5a60*/  FMUL.FTZ R0, R108, R2 ;  /* 0x000000026c007220 */ /* 0x000fe20000410000 */
[----:B------:R-:W-:Y:S01]  /*5a70*/  FMUL.FTZ R109, R109, UR5 ;  /* 0x000000056d6d7c20 */ /* 0x000fe20008410000 */
[----:B------:R-:W-:Y:S01]  /*5a80*/  FADD.FTZ R114, R166, -R113 ;  /* 0x80000071a6727221 */ /* 0x000fe20000010000 */
[C---:B------:R-:W-:Y:S01]  /*5a90*/  LOP3.LUT P5, RZ, R127.reuse, 0xff, RZ, 0xc0, !PT ;  /* 0x000000ff7fff7812 */ /* 0x040fe200078ac0ff */
[----:B------:R-:W-:Y:S01]  /*5aa0*/  FMUL.FTZ R118, R0, UR5 ;  /* 0x0000000500767c20 */ /* 0x000fe20008410000 */
[----:B------:R-:W-:Y:S01]  /*5ab0*/  LOP3.LUT P6, RZ, R127, 0xff0000, RZ, 0xc0, !PT ;  /* 0x00ff00007fff7812 */ /* 0x000fe200078cc0ff */
[--C-:B------:R-:W-:Y:S01]  /*5ac0*/  FFMA.FTZ R112, R199, R214, R215.reuse ;  /* 0x000000d6c7707223 */ /* 0x100fe200000100d7 */
[----:B------:R-:W-:Y:S01]  /*5ad0*/  FSEL R0, R109, RZ, P2 ;  /* 0x000000ff6d007208 */ /* 0x000fe20001000000 */
[----:B------:R-:W-:Y:S01]  /*5ae0*/  FMUL.FTZ R109, R21, R196 ;  /* 0x000000c4156d7220 */ /* 0x000fe20000410000 */
[----:B------:R-:W-:Y:S01]  /*5af0*/  FSEL R118, R118, RZ, P5 ;  /* 0x000000ff76767208 */ /* 0x000fe20002800000 */
[--C-:B------:R-:W-:Y:S01]  /*5b00*/  FFMA.FTZ R201, R201, R214, R215.reuse ;  /* 0x000000d6c9c97223 */ /* 0x100fe200000100d7 */
[----:B------:R-:W-:Y:S01]  /*5b10*/  LOP3.LUT P5, RZ, R127, 0xff00, RZ, 0xc0, !PT ;  /* 0x0000ff007fff7812 */ /* 0x000fe200078ac0ff */
[----:B------:R-:W-:Y:S01]  /*5b20*/  FMUL.FTZ R113, R109, R2 ;  /* 0x000000026d717220 */ /* 0x000fe20000410000 */
[----:B------:R-:W-:Y:S01]  /*5b30*/  FFMA.FTZ R198, R198, R214, R215 ;  /* 0x000000d6c6c67223 */ /* 0x000fe200000100d7 */
[----:B------:R-:W-:Y:S01]  /*5b40*/  FSEL R119, R119, RZ, P6 ;  /* 0x000000ff77777208 */ /* 0x000fe20003000000 */
[----:B------:R-:W-:Y:S01]  /*5b50*/  FADD.FTZ R112, R169, -R112 ;  /* 0x80000070a9707221 */ /* 0x000fe20000010000 */
[----:B------:R-:W-:Y:S01]  /*5b60*/  FMUL.FTZ R113, R113, UR5 ;  /* 0x0000000571717c20 */ /* 0x000fe20008410000 */
[----:B------:R-:W-:Y:S01]  /*5b70*/  FMUL.FTZ R114, R21, R114 ;  /* 0x0000007215727220 */ /* 0x000fe20000410000 */
[----:B------:R-:W-:Y:S01]  /*5b80*/  FADD.FTZ R168, R168, -R201 ;  /* 0x800000c9a8a87221 */ /* 0x000fe20000010000 */
[----:B------:R-:W-:Y:S01]  /*5b90*/  FADD.FTZ R198, R167, -R198 ;  /* 0x800000c6a7c67221 */ /* 0x000fe20000010000 */
[----:B------:R-:W-:Y:S01]  /*5ba0*/  F2FP.F16.F32.PACK_AB R119, R0, R119 ;  /* 0x000000770077723e */ /* 0x000fe200000000ff */
[----:B------:R-:W-:Y:S01]  /*5bb0*/  FMUL.FTZ R0, R114, R2 ;  /* 0x0000000272007220 */ /* 0x000fe20000410000 */
[----:B------:R-:W-:Y:S01]  /*5bc0*/  FSEL R113, R113, RZ, P5 ;  /* 0x000000ff71717208 */ /* 0x000fe20002800000 */
[----:B------:R-:W-:Y:S01]  /*5bd0*/  FMUL.FTZ R115, R21, R168 ;  /* 0x000000a815737220 */ /* 0x000fe20000410000 */
[----:B------:R-:W-:Y:S01]  /*5be0*/  LOP3.LUT P3, RZ, R126, 0xff, RZ, 0xc0, !PT ;  /* 0x000000ff7eff7812 */ /* 0x000fe2000786c0ff */
[----:B------:R-:W-:Y:S01]  /*5bf0*/  FMUL.FTZ R117, R0, UR5 ;  /* 0x0000000500757c20 */ /* 0x000fe20008410000 */
[----:B------:R-:W-:Y:S01]  /*5c00*/  F2FP.F16.F32.PACK_AB R118, R113, R118 ;  /* 0x000000767176723e */ /* 0x000fe200000000ff */
[C---:B------:R-:W-:Y:S01]  /*5c10*/  FMUL.FTZ R113, R21.reuse, R112 ;  /* 0x0000007015717220 */ /* 0x040fe20000410000 */
[----:B------:R-:W-:Y:S01]  /*5c20*/  FMUL.FTZ R112, R21, R198 ;  /* 0x000000c615707220 */ /* 0x000fe20000410000 */
[----:B------:R-:W-:-:S02]  /*5c30*/  LOP3.LUT P4, RZ, R126, 0xff00, RZ, 0xc0, !PT ;  /* 0x0000ff007eff7812 */ /* 0x000fc4000788c0ff */
[C---:B------:R-:W-:Y:S01]  /*5c40*/  LOP3.LUT P6, RZ, R126.reuse, 0xff0000, RZ, 0xc0, !PT ;  /* 0x00ff00007eff7812 */ /* 0x040fe200078cc0ff */
[-C--:B------:R-:W-:Y:S01]  /*5c50*/  FMUL.FTZ R116, R113, R2.reuse ;  /* 0x0000000271747220 */ /* 0x080fe20000410000 */
[----:B------:R-:W-:Y:S01]  /*5c60*/  LOP3.LUT P2, RZ, R126, 0xff000000, RZ, 0xc0, !PT ;  /* 0xff0000007eff7812 */ /* 0x000fe2000784c0ff */
[-C--:B------:R-:W-:Y:S01]  /*5c70*/  FMUL.FTZ R126, R115, R2.reuse ;  /* 0x00000002737e7220 */ /* 0x080fe20000410000 */
[----:B------:R-:W-:Y:S01]  /*5c80*/  FMUL.FTZ R0, R112, R2 ;  /* 0x0000000270007220 */ /* 0x000fe20000410000 */
[----:B------:R-:W-:Y:S01]  /*5c90*/  FMUL.FTZ R116, R116, UR5 ;  /* 0x0000000574747c20 */ /* 0x000fe20008410000 */
[----:B------:R-:W-:Y:S01]  /*5ca0*/  FSEL R117, R117, RZ, P6 ;  /* 0x000000ff75757208 */ /* 0x000fe20003000000 */
[----:B------:R-:W-:Y:S01]  /*5cb0*/  FMUL.FTZ R126, R126, UR5 ;  /* 0x000000057e7e7c20 */ /* 0x000fe20008410000 */
[----:B------:R-:W-:Y:S02]  /*5cc0*/  FMUL.FTZ R0, R0, UR5 ;  /* 0x0000000500007c20 */ /* 0x000fe40008410000 */
[----:B------:R-:W-:-:S02]  /*5cd0*/  FSEL R127, R116, RZ, P4 ;  /* 0x000000ff747f7208 */ /* 0x000fc40002000000 */
[----:B------:R-:W-:Y:S02]  /*5ce0*/  FSEL R126, R126, RZ, P2 ;  /* 0x000000ff7e7e7208 */ /* 0x000fe40001000000 */
[----:B------:R-:W-:Y:S02]  /*5cf0*/  FSEL R0, R0, RZ, P3 ;  /* 0x000000ff00007208 */ /* 0x000fe40001800000 */
[----:B------:R-:W-:Y:S02]  /*5d00*/  F2FP.F16.F32.PACK_AB R117, R126, R117 ;  /* 0x000000757e75723e */ /* 0x000fe400000000ff */
[----:B------:R-:W-:Y:S01]  /*5d10*/  F2FP.F16.F32.PACK_AB R116, R127, R0 ;  /* 0x000000007f74723e */ /* 0x000fe200000000ff */
[----:B------:R-:W-:Y:S06]  /*5d20*/  BRA `(.L_x_18633) ;  /* 0x0000000000f47947 */ /* 0x000fec0003800000 */
.L_x_18632:
[-CC-:B------:R-:W-:Y:S01]  /*5d30*/  FFMA.FTZ R205, R205, R214.reuse, R215.reuse ;  /* 0x000000d6cdcd7223 */ /* 0x180fe200000100d7 */
[-CC-:B0-----:R-:W-:Y:S01]  /*5d40*/  FFMA.FTZ R117, R200, R214.reuse, R215.reuse ;  /* 0x000000d6c8757223 */ /* 0x181fe200000100d7 */
[-C--:B------:R-:W-:Y:S01]  /*5d50*/  FFMA.FTZ R207, R207, R214.reuse, R215 ;  /* 0x000000d6cfcf7223 */ /* 0x080fe200000100d7 */
[----:B------:R-:W-:Y:S01]  /*5d60*/  LOP3.LUT P2, RZ, R127, 0xff, RZ, 0xc0, !PT ;  /* 0x000000ff7fff7812 */ /* 0x000fe2000784c0ff */
[----:B------:R-:W-:Y:S01]  /*5d70*/  FADD.FTZ R170, R170, -R205 ;  /* 0x800000cdaaaa7221 */ /* 0x000fe20000010000 */
[----:B------:R-:W-:Y:S01]  /*5d80*/  FADD.FTZ R166, R166, -R117 ;  /* 0x80000075a6a67221 */ /* 0x000fe20000010000 */
[----:B------:R-:W-:Y:S01]  /*5d90*/  FADD.FTZ R196, R196, -R207 ;  /* 0x800000cfc4c47221 */ /* 0x000fe20000010000 */
[--C-:B------:R-:W-:Y:S01]  /*5da0*/  FFMA.FTZ R208, R208, R214, R215.reuse ;  /* 0x000000d6d0d07223 */ /* 0x100fe200000100d7 */
[----:B------:R-:W-:Y:S01]  /*5db0*/  FMUL.FTZ R117, R21, R170 ;  /* 0x000000aa15757220 */ /* 0x000fe20000410000 */
[----:B------:R-:W-:Y:S01]  /*5dc0*/  FFMA.FTZ R211, R211, R214, R215 ;  /* 0x000000d6d3d37223 */ /* 0x000fe200000100d7 */
[----:B------:R-:W-:Y:S01]  /*5dd0*/  FMUL.FTZ R119, R21, R196 ;  /* 0x000000c415777220 */ /* 0x000fe20000410000 */
[----:B------:R-:W-:Y:S01]  /*5de0*/  FADD.FTZ R208, R197, -R208 ;  /* 0x800000d0c5d07221 */ /* 0x000fe20000010000 */
[----:B------:R-:W-:Y:S01]  /*5df0*/  FMUL.FTZ R117, R117, R2 ;  /* 0x0000000275757220 */ /* 0x000fe20000410000 */
[----:B------:R-:W-:Y:S01]  /*5e00*/  FADD.FTZ R202, R202, -R211 ;  /* 0x800000d3caca7221 */ /* 0x000fe20000010000 */
[----:B------:R-:W-:Y:S01]  /*5e10*/  LOP3.LUT P4, RZ, R127, 0xff00, RZ, 0xc0, !PT ;  /* 0x0000ff007fff7812 */ /* 0x000fe2000788c0ff */
[----:B------:R-:W-:Y:S01]  /*5e20*/  FMUL.FTZ R135, R21, R208 ;  /* 0x000000d015877220 */ /* 0x000fe20000410000 */
[----:B------:R-:W-:Y:S01]  /*5e30*/  FMUL.FTZ R117, R117, UR5 ;  /* 0x0000000575757c20 */ /* 0x000fe20008410000 */
[----:B------:R-:W-:Y:S01]  /*5e40*/  LOP3.LUT P3, RZ, R127, 0xff0000, RZ, 0xc0, !PT ;  /* 0x00ff00007fff7812 */ /* 0x000fe2000786c0ff */
[-C--:B------:R-:W-:Y:S01]  /*5e50*/  FMUL.FTZ R119, R119, R2.reuse ;  /* 0x0000000277777220 */ /* 0x080fe20000410000 */
[----:B------:R-:W-:Y:S01]  /*5e60*/  FMUL.FTZ R135, R135, R2 ;  /* 0x0000000287877220 */ /* 0x000fe20000410000 */
[-CC-:B------:R-:W-:Y:S01]  /*5e70*/  FFMA.FTZ R0, R199, R214.reuse, R215.reuse ;  /* 0x000000d6c7007223 */ /* 0x180fe200000100d7 */
[----:B------:R-:W-:Y:S01]  /*5e80*/  FSEL R118, R117, RZ, P2 ;  /* 0x000000ff75767208 */ /* 0x000fe20001000000 */
[----:B------:R-:W-:Y:S01]  /*5e90*/  FMUL.FTZ R119, R119, UR5 ;  /* 0x0000000577777c20 */ /* 0x000fe20008410000 */
[----:B------:R-:W-:Y:S01]  /*5ea0*/  ISETP.GE.U32.AND P2, PT, R126, RZ, PT ;  /* 0x000000ff7e00720c */ /* 0x000fe20003f46070 */
[-CC-:B------:R-:W-:Y:S01]  /*5eb0*/  FFMA.FTZ R201, R201, R214.reuse, R215.reuse ;  /* 0x000000d6c9c97223 */ /* 0x180fe200000100d7 */
[----:B------:R-:W-:Y:S01]  /*5ec0*/  FFMA.FTZ R198, R198, R214, R215 ;  /* 0x000000d6c6c67223 */ /* 0x000fe200000100d7 */
[----:B------:R-:W-:Y:S01]  /*5ed0*/  FMUL.FTZ R135, R135, UR5 ;  /* 0x0000000587877c20 */ /* 0x000fe20008410000 */
[----:B------:R-:W-:Y:S01]  /*5ee0*/  ISETP.GE.U32.AND.EX P2, PT, R127, 0x1000000, PT, P2 ;  /* 0x010000007f00780c */ /* 0x000fe20003f46120 */
[----:B------:R-:W-:Y:S01]  /*5ef0*/  FMUL.FTZ R127, R21, R202 ;  /* 0x000000ca157f7220 */ /* 0x000fe20000410000 */
[----:B------:R-:W-:Y:S01]  /*5f00*/  FSEL R117, R119, RZ, P4 ;  /* 0x000000ff77757208 */ /* 0x000fe20002000000 */
[----:B------:R-:W-:Y:S01]  /*5f10*/  FADD.FTZ R0, R169, -R0 ;  /* 0x80000000a9007221 */ /* 0x000fe20000010000 */
[----:B------:R-:W-:Y:S01]  /*5f20*/  FADD.FTZ R168, R168, -R201 ;  /* 0x800000c9a8a87221 */ /* 0x000fe20000010000 */
[----:B------:R-:W-:Y:S01]  /*5f30*/  FMUL.FTZ R127, R127, R2 ;  /* 0x000000027f7f7220 */ /* 0x000fe20000410000 */
[----:B------:R-:W-:Y:S01]  /*5f40*/  FADD.FTZ R198, R167, -R198 ;  /* 0x800000c6a7c67221 */ /* 0x000fe20000010000 */
[----:B------:R-:W-:Y:S01]  /*5f50*/  FSEL R119, R135, RZ, P3 ;  /* 0x000000ff87777208 */ /* 0x000fe20001800000 */
[----:B------:R-:W-:Y:S01]  /*5f60*/  FMUL.FTZ R135, R21, R166 ;  /* 0x000000a615877220 */ /* 0x000fe20000410000 */
[----:B------:R-:W-:Y:S01]  /*5f70*/  FMUL.FTZ R127, R127, UR5 ;  /* 0x000000057f7f7c20 */ /* 0x000fe20008410000 */
[----:B------:R-:W-:Y:S01]  /*5f80*/  F2FP.F16.F32.PACK_AB R118, R117, R118 ;  /* 0x000000767576723e */ /* 0x000fe200000000ff */
[C---:B------:R-:W-:Y:S01]  /*5f90*/  FMUL.FTZ R167, R21.reuse, R168 ;  /* 0x000000a815a77220 */ /* 0x040fe20000410000 */
[----:B------:R-:W-:Y:S01]  /*5fa0*/  FMUL.FTZ R117, R21, R198 ;  /* 0x000000c615757220 */ /* 0x000fe20000410000 */
[----:B------:R-:W-:Y:S01]  /*5fb0*/  FMUL.FTZ R135, R135, R2 ;  /* 0x0000000287877220 */ /* 0x000fe20000410000 */
[----:B------:R-:W-:Y:S01]  /*5fc0*/  FSEL R116, R127, RZ, P2 ;  /* 0x000000ff7f747208 */ /* 0x000fe20001000000 */
        /* <DEDUP_REMOVED lines=10> */
[C---:B------:R-:W-:Y:S02]  /*6070*/  LOP3.LUT P4, RZ, R126.reuse, 0xff000000, RZ, 0xc0, !PT ;  /* 0xff0000007eff7812 */ /* 0x040fe4000788c0ff */
[----:B------:R-:W-:Y:S02]  /*6080*/  LOP3.LUT P3, RZ, R126, 0xff, RZ, 0xc0, !PT ;  /* 0x000000ff7eff7812 */ /* 0x000fe4000786c0ff */
[----:B------:R-:W-:Y:S02]  /*6090*/  F2FP.F16.F32.PACK_AB R119, R116, R119 ;  /* 0x000000777477723e */ /* 0x000fe400000000ff */
[----:B------:R-:W-:Y:S02]  /*60a0*/  FSEL R127, R127, RZ, P6 ;  /* 0x000000ff7f7f7208 */ /* 0x000fe40003000000 */
[----:B------:R-:W-:Y:S02]  /*60b0*/  FSEL R135, R135, RZ, P5 ;  /* 0x000000ff87877208 */ /* 0x000fe40002800000 */
[----:B------:R-:W-:-:S02]  /*60c0*/  FSEL R0, R167, RZ, P4 ;  /* 0x000000ffa7007208 */ /* 0x000fc40002000000 */
[----:B------:R-:W-:Y:S02]  /*60d0*/  FSEL R116, R117, RZ, P3 ;  /* 0x000000ff75747208 */ /* 0x000fe40001800000 */
[----:B------:R-:W-:Y:S02]  /*60e0*/  F2FP.F16.F32.PACK_AB R117, R0, R135 ;  /* 0x000000870075723e */ /* 0x000fe400000000ff */
[----:B------:R-:W-:-:S07]  /*60f0*/  F2FP.F16.F32.PACK_AB R116, R127, R116 ;  /* 0x000000747f74723e */ /* 0x000fce00000000ff */
.L_x_18633:
        /* <DEDUP_REMOVED lines=26> */
[----:B0-----:R-:W-:Y:S01]  /*62a0*/  FMUL.FTZ R118, R0, UR5 ;  /* 0x0000000500767c20 */ /* 0x001fe20008410000 */
[----:B------:R-:W-:Y:S01]  /*62b0*/  LOP3.LUT P4, RZ, R122, 0xff00, RZ, 0xc0, !PT ;  /* 0x0000ff007aff7812 */ /* 0x000fe2000788c0ff */
[-CC-:B------:R-:W-:Y:S01]  /*62c0*/  FFMA.FTZ R116, R175, R214.reuse, R215.reuse ;  /* 0x000000d6af747223 */ /* 0x180fe200000100d7 */
[----:B------:R-:W-:Y:S01]  /*62d0*/  FSEL R119, R109, RZ, P6 ;  /* 0x000000ff6d777208 */ /* 0x000fe20003000000 */
[-CC-:B------:R-:W-:Y:S01]  /*62e0*/  FFMA.FTZ R113, R194, R214.reuse, R215.reuse ;  /* 0x000000d6c2717223 */ /* 0x180fe200000100d7 */
[----:B------:R-:W-:Y:S01]  /*62f0*/  FSEL R0, R112, RZ, P2 ;  /* 0x000000ff70007208 */ /* 0x000fe20001000000 */
[-CC-:B------:R-:W-:Y:S01]  /*6300*/  FFMA.FTZ R189, R189, R214.reuse, R215.reuse ;  /* 0x000000d6bdbd7223 */ /* 0x180fe200000100d7 */
[C---:B------:R-:W-:Y:S01]  /*6310*/  LOP3.LUT P6, RZ, R122.reuse, 0xff0000, RZ, 0xc0, !PT ;  /* 0x00ff00007aff7812 */ /* 0x040fe200078cc0ff */
[-CC-:B------:R-:W-:Y:S01]  /*6320*/  FFMA.FTZ R112, R195, R214.reuse, R215.reuse ;  /* 0x000000d6c3707223 */ /* 0x180fe200000100d7 */
[----:B------:R-:W-:Y:S01]  /*6330*/  LOP3.LUT P2, RZ, R122, 0xff000000, RZ, 0xc0, !PT ;  /* 0xff0000007aff7812 */ /* 0x000fe2000784c0ff */
[----:B------:R-:W-:Y:S01]  /*6340*/  FFMA.FTZ R122, R173, R214, R215 ;  /* 0x000000d6ad7a7223 */ /* 0x000fe200000100d7 */
[----:B------:R-:W-:Y:S01]  /*6350*/  FADD.FTZ R116, R151, -R116 ;  /* 0x8000007497747221 */ /* 0x000fe20000010000 */
[----:B------:R-:W-:Y:S01]  /*6360*/  FADD.FTZ R124, R124, -R113 ;  /* 0x800000717c7c7221 */ /* 0x000fe20000010000 */
[----:B------:R-:W-:Y:S01]  /*6370*/  FADD.FTZ R114, R150, -R189 ;  /* 0x800000bd96727221 */ /* 0x000fe20000010000 */
[----:B------:R-:W-:Y:S01]  /*6380*/  FADD.FTZ R122, R153, -R122 ;  /* 0x8000007a997a7221 */ /* 0x000fe20000010000 */
[----:B------:R-:W-:Y:S01]  /*6390*/  FADD.FTZ R112, R125, -R112 ;  /* 0x800000707d707221 */ /* 0x000fe20000010000 */
[----:B------:R-:W-:Y:S01]  /*63a0*/  LOP3.LUT P5, RZ, R123, 0xff, RZ, 0xc0, !PT ;  /* 0x000000ff7bff7812 */ /* 0x000fe200078ac0ff */
[C---:B------:R-:W-:Y:S01]  /*63b0*/  FMUL.FTZ R115, R21.reuse, R116 ;  /* 0x0000007415737220 */ /* 0x040fe20000410000 */
[C---:B------:R-:W-:Y:S01]  /*63c0*/  FMUL.FTZ R113, R21.reuse, R124 ;  /* 0x0000007c15717220 */ /* 0x040fe20000410000 */
[C---:B------:R-:W-:Y:S01]  /*63d0*/  FMUL.FTZ R109, R21.reuse, R122 ;  /* 0x0000007a156d7220 */ /* 0x040fe20000410000 */
[C---:B------:R-:W-:Y:S01]  /*63e0*/  FMUL.FTZ R114, R21.reuse, R114 ;  /* 0x0000007215727220 */ /* 0x040fe20000410000 */
[----:B------:R-:W-:Y:S01]  /*63f0*/  FMUL.FTZ R112, R21, R112 ;  /* 0x0000007015707220 */ /* 0x000fe20000410000 */
[----:B------:R-:W-:Y:S01]  /*6400*/  FSEL R118, R118, RZ, P5 ;  /* 0x000000ff76767208 */ /* 0x000fe20002800000 */
[-C--:B------:R-:W-:Y:S01]  /*6410*/  FMUL.FTZ R124, R109, R2.reuse ;  /* 0x000000026d7c7220 */ /* 0x080fe20000410000 */
[----:B------:R-:W-:Y:S01]  /*6420*/  LOP3.LUT P5, RZ, R123, 0xff00, RZ, 0xc0, !PT ;  /* 0x0000ff007bff7812 */ /* 0x000fe200078ac0ff */
        /* <DEDUP_REMOVED lines=19> */
.L_x_18634:
[-CC-:B0-----:R-:W-:Y:S01]  /*6560*/  FFMA.FTZ R117, R194, R214.reuse, R215.reuse ;  /* 0x000000d6c2757223 */ /* 0x181fe200000100d7 */
[-CC-:B------:R-:W-:Y:S01]  /*6570*/  FFMA.FTZ R119, R174, R214.reuse, R215.reuse ;  /* 0x000000d6ae777223 */ /* 0x180fe200000100d7 */
[----:B------:R-:W-:Y:S01]  /*6580*/  FFMA.FTZ R189, R189, R214, R215 ;  /* 0x000000d6bdbd7223 */ /* 0x000fe200000100d7 */
        /* <DEDUP_REMOVED lines=22> */
[C---:B------:R-:W-:Y:S01]  /*66f0*/  ISETP.GE.U32.AND P2, PT, R122.reuse, RZ, PT ;  /* 0x000000ff7a00720c */ /* 0x040fe20003f46070 */
[----:B------:R-:W-:Y:S01]  /*6700*/  FADD.FTZ R124, R153, -R124 ;  /* 0x8000007c997c7221 */ /* 0x000fe20000010000 */
[----:B------:R-:W-:Y:S01]  /*6710*/  LOP3.LUT P3, RZ, R122, 0xff, RZ, 0xc0, !PT ;  /* 0x000000ff7aff7812 */ /* 0x000fe2000786c0ff */
[----:B------:R-:W-:Y:S01]  /*6720*/  FADD.FTZ R122, R151, -R0 ;  /* 0x80000000977a7221 */ /* 0x000fe20000010000 */
[----:B------:R-:W-:Y:S01]  /*6730*/  FFMA.FTZ R0, R195, R214, R215 ;  /* 0x000000d6c3007223 */ /* 0x000fe200000100d7 */
[----:B------:R-:W-:Y:S01]  /*6740*/  FADD.FTZ R154, R154, -R119 ;  /* 0x800000779a9a7221 */ /* 0x000fe20000010000 */
[----:B------:R-:W-:Y:S01]  /*6750*/  FADD.FTZ R126, R155, -R126 ;  /* 0x8000007e9b7e7221 */ /* 0x000fe20000010000 */
[----:B------:R-:W-:Y:S01]  /*6760*/  FSEL R117, R117, RZ, P6 ;  /* 0x000000ff75757208 */ /* 0x000fe20003000000 */
[----:B------:R-:W-:Y:S01]  /*6770*/  FADD.FTZ R0, R125, -R0 ;  /* 0x800000007d007221 */ /* 0x000fe20000010000 */
[----:B------:R-:W-:Y:S01]  /*6780*/  LOP3.LUT P5, RZ, R123, 0xff00, RZ, 0xc0, !PT ;  /* 0x0000ff007bff7812 */ /* 0x000fe200078ac0ff */
[----:B------:R-:W-:Y:S01]  /*6790*/  FMUL.FTZ R125, R21, R124 ;  /* 0x0000007c157d7220 */ /* 0x000fe20000410000 */
[----:B------:R-:W-:Y:S01]  /*67a0*/  LOP3.LUT P6, RZ, R123, 0xff0000, RZ, 0xc0, !PT ;  /* 0x00ff00007bff7812 */ /* 0x000fe200078cc0ff */
[----:B------:R-:W-:Y:S01]  /*67b0*/  FMUL.FTZ R127, R21, R154 ;  /* 0x0000009a157f7220 */ /* 0x000fe20000410000 */
[----:B------:R-:W-:Y:S01]  /*67c0*/  ISETP.GE.U32.AND.EX P2, PT, R123, 0x1000000, PT, P2 ;  /* 0x010000007b00780c */ /* 0x000fe20003f46120 */
        /* <DEDUP_REMOVED lines=22> */
.L_x_18635:
        /* <DEDUP_REMOVED lines=10> */
[----:B------:R-:W-:Y:S01]  /*69d0*/  FFMA.FTZ R164, R164, R214, R215 ;  /* 0x000000d6a4a47223 */ /* 0x000fe200000100d7 */
        /* <DEDUP_REMOVED lines=59> */
.L_x_18636:
        /* <DEDUP_REMOVED lines=20> */
[----:B------:R-:W-:Y:S01]  /*6ed0*/  FADD.FTZ R164, R149, -R164 ;  /* 0x800000a495a47221 */ /* 0x000fe20000010000 */
        /* <DEDUP_REMOVED lines=15> */
[----:B------:R-:W-:Y:S01]  /*6fd0*/  LOP3.LUT P3, RZ, R193, 0xff, RZ, 0xc0, !PT ;  /* 0x000000ffc1ff7812 */ /* 0x000fe2000786c0ff */
[-C--:B------:R-:W-:Y:S01]  /*6fe0*/  FMUL.FTZ R119, R119, R2.reuse ;  /* 0x0000000277777220 */ /* 0x080fe20000410000 */
[-C--:B------:R-:W-:Y:S01]  /*6ff0*/  FMUL.FTZ R127, R127, R2.reuse ;  /* 0x000000027f7f7220 */ /* 0x080fe20000410000 */
[----:B------:R-:W-:Y:S01]  /*7000*/  FMUL.FTZ R117, R117, R2 ;  /* 0x0000000275757220 */ /* 0x000fe20000410000 */
[----:B------:R-:W-:Y:S01]  /*7010*/  ISETP.GE.U32.AND P2, PT, R192, RZ, PT ;  /* 0x000000ffc000720c */ /* 0x000fe20003f46070 */
[----:B------:R-:W-:Y:S01]  /*7020*/  FMUL.FTZ R125, R125, UR5 ;  /* 0x000000057d7d7c20 */ /* 0x000fe20008410000 */
[----:B------:R-:W-:Y:S01]  /*7030*/  LOP3.LUT P6, RZ, R193, 0xff0000, RZ, 0xc0, !PT ;  /* 0x00ff0000c1ff7812 */ /* 0x000fe200078cc0ff */
[----:B------:R-:W-:Y:S01]  /*7040*/  FMUL.FTZ R123, R123, UR5 ;  /* 0x000000057b7b7c20 */ /* 0x000fe20008410000 */
[----:B------:R-:W-:Y:S01]  /*7050*/  LOP3.LUT P5, RZ, R193, 0xff00, RZ, 0xc0, !PT ;  /* 0x0000ff00c1ff7812 */ /* 0x000fe200078ac0ff */
[----:B------:R-:W-:Y:S01]  /*7060*/  FMUL.FTZ R127, R127, UR5 ;  /* 0x000000057f7f7c20 */ /* 0x000fe20008410000 */
[----:B------:R-:W-:Y:S01]  /*7070*/  FSEL R118, R118, RZ, P3 ;  /* 0x000000ff76767208 */ /* 0x000fe20001800000 */
        /* <DEDUP_REMOVED lines=14> */
.L_x_18637:
        /* <DEDUP_REMOVED lines=10> */
[----:B------:R-:W-:Y:S01]  /*7200*/  FFMA.FTZ R0, R129, R214, R215 ;  /* 0x000000d681007223 */ /* 0x000fe200000100d7 */
[----:B------:R-:W-:Y:S01]  /*7210*/  LOP3.LUT P6, RZ, R191, 0xff0000, RZ, 0xc0, !PT ;  /* 0x00ff0000bfff7812 */ /* 0x000fe200078cc0ff */
[----:B------:R-:W-:Y:S01]  /*7220*/  FADD.FTZ R156, R143, -R156 ;  /* 0x8000009c8f9c7221 */ /* 0x000fe20000010000 */
[----:B------:R-:W-:Y:S01]  /*7230*/  FADD.FTZ R142, R142, -R157 ;  /* 0x8000009d8e8e7221 */ /* 0x000fe20000010000 */
[----:B------:R-:W-:Y:S01]  /*7240*/  FADD.FTZ R0, R141, -R0 ;  /* 0x800000008d007221 */ /* 0x000fe20000010000 */
[----:B------:R-:W-:Y:S01]  /*7250*/  ISETP.GE.U32.AND P2, PT, R190, RZ, PT ;  /* 0x000000ffbe00720c */ /* 0x000fe20003f46070 */
[C---:B0-----:R-:W-:Y:S01]  /*7260*/  FMUL.FTZ R110, R21.reuse, R156 ;  /* 0x0000009c156e7220 */ /* 0x041fe20000410000 */
[C---:B------:R-:W-:Y:S01]  /*7270*/  FMUL.FTZ R111, R21.reuse, R142 ;  /* 0x0000008e156f7220 */ /* 0x040fe20000410000 */
[----:B------:R-:W-:Y:S01]  /*7280*/  FMUL.FTZ R108, R21, R0 ;  /* 0x00000000156c7220 */ /* 0x000fe20000410000 */
[----:B------:R-:W-:Y:S01]  /*7290*/  ISETP.GE.U32.AND.EX P2, PT, R191, 0x1000000, PT, P2 ;  /* 0x01000000bf00780c */ /* 0x000fe20003f46120 */
[-C--:B------:R-:W-:Y:S01]  /*72a0*/  FMUL.FTZ R109, R110, R2.reuse ;  /* 0x000000026e6d7220 */ /* 0x080fe20000410000 */
[----:B------:R-:W-:Y:S01]  /*72b0*/  FMUL.FTZ R112, R111, R2 ;  /* 0x000000026f707220 */ /* 0x000fe20000410000 */
[-CC-:B------:R-:W-:Y:S01]  /*72c0*/  FFMA.FTZ R132, R132, R214.reuse, R215.reuse ;  /* 0x000000d684847223 */ /* 0x180fe200000100d7 */
[-CC-:B------:R-:W-:Y:S01]  /*72d0*/  FFMA.FTZ R131, R131, R214.reuse, R215.reuse ;  /* 0x000000d683837223 */ /* 0x180fe200000100d7 */
[----:B------:R-:W-:Y:S01]  /*72e0*/  FMUL.FTZ R109, R109, UR5 ;  /* 0x000000056d6d7c20 */ /* 0x000fe20008410000 */
[----:B------:R-:W-:Y:S01]  /*72f0*/  FMUL.FTZ R112, R112, UR5 ;  /* 0x0000000570707c20 */ /* 0x000fe20008410000 */
[-CC-:B------:R-:W-:Y:S01]  /*7300*/  FFMA.FTZ R130, R130, R214.reuse, R215.reuse ;  /* 0x000000d682827223 */ /* 0x180fe200000100d7 */
[--C-:B------:R-:W-:Y:S01]  /*7310*/  FFMA.FTZ R133, R133, R214, R215.reuse ;  /* 0x000000d685857223 */ /* 0x100fe200000100d7 */
[----:B------:R-:W-:Y:S01]  /*7320*/  FMUL.FTZ R0, R108, R2 ;  /* 0x000000026c007220 */ /* 0x000fe20000410000 */
[----:B------:R-:W-:Y:S01]  /*7330*/  FSEL R119, R109, RZ, P6 ;  /* 0x000000ff6d777208 */ /* 0x000fe20003000000 */
[----:B------:R-:W-:Y:S01]  /*7340*/  FFMA.FTZ R109, R128, R214, R215 ;  /* 0x000000d6806d7223 */ /* 0x000fe200000100d7 */
[----:B------:R-:W-:Y:S01]  /*7350*/  FSEL R120, R112, RZ, P2 ;  /* 0x000000ff70787208 */ /* 0x000fe20001000000 */
[----:B------:R-:W-:Y:S01]  /*7360*/  FADD.FTZ R132, R137, -R132 ;  /* 0x8000008489847221 */ /* 0x000fe20000010000 */
[----:B------:R-:W-:Y:S01]  /*7370*/  FADD.FTZ R114, R138, -R131 ;  /* 0x800000838a727221 */ /* 0x000fe20000010000 */
[----:B------:R-:W-:Y:S01]  /*7380*/  FADD.FTZ R140, R140, -R109 ;  /* 0x8000006d8c8c7221 */ /* 0x000fe20000010000 */
[----:B------:R-:W-:Y:S01]  /*7390*/  FADD.FTZ R130, R139, -R130 ;  /* 0x800000828b827221 */ /* 0x000fe20000010000 */
[----:B------:R-:W-:Y:S01]  /*73a0*/  FADD.FTZ R112, R136, -R133 ;  /* 0x8000008588707221 */ /* 0x000fe20000010000 */
[----:B------:R-:W-:Y:S01]  /*73b0*/  FMUL.FTZ R0, R0, UR5 ;  /* 0x0000000500007c20 */ /* 0x000fe20008410000 */
        /* <DEDUP_REMOVED lines=32> */
.L_x_18638:
[-CC-:B------:R-:W-:Y:S01]  /*75c0*/  FFMA.FTZ R132, R132, R214.reuse, R215.reuse ;  /* 0x000000d684847223 */ /* 0x180fe200000100d7 */
[-CC-:B------:R-:W-:Y:S01]  /*75d0*/  FFMA.FTZ R131, R131, R214.reuse, R215.reuse ;  /* 0x000000d683837223 */ /* 0x180fe200000100d7 */
[-CC-:B------:R-:W-:Y:S01]  /*75e0*/  FFMA.FTZ R0, R129, R214.reuse, R215.reuse ;  /* 0x000000d681007223 */ /* 0x180fe200000100d7 */
[-C--:B------:R-:W-:Y:S01]  /*75f0*/  FFMA.FTZ R130, R130, R214.reuse, R215 ;  /* 0x000000d682827223 */ /* 0x080fe200000100d7 */
[----:B------:R-:W-:Y:S01]  /*7600*/  FADD.FTZ R132, R137, -R132 ;  /* 0x8000008489847221 */ /* 0x000fe20000010000 */
[----:B------:R-:W-:Y:S01]  /*7610*/  FADD.FTZ R138, R138, -R131 ;  /* 0x800000838a8a7221 */ /* 0x000fe20000010000 */
[----:B------:R-:W-:Y:S01]  /*7620*/  FADD.FTZ R0, R141, -R0 ;  /* 0x800000008d007221 */ /* 0x000fe20000010000 */
[--C-:B0-----:R-:W-:Y:S01]  /*7630*/  FFMA.FTZ R123, R128, R214, R215.reuse ;  /* 0x000000d6807b7223 */ /* 0x101fe200000100d7 */
        /* <DEDUP_REMOVED lines=8> */
[----:B------:R-:W-:Y:S01]  /*76c0*/  FFMA.FTZ R133, R133, R214, R215 ;  /* 0x000000d685857223 */ /* 0x000fe200000100d7 */
[----:B------:R-:W-:Y:S01]  /*76d0*/  FMUL.FTZ R117, R117, UR5 ;  /* 0x0000000575757c20 */ /* 0x000fe20008410000 */
[C---:B------:R-:W-:Y:S01]  /*76e0*/  LOP3.LUT P2, RZ, R190.reuse, 0xff00, RZ, 0xc0, !PT ;  /* 0x0000ff00beff7812 */ /* 0x040fe2000784c0ff */
[----:B------:R-:W-:Y:S01]  /*76f0*/  FMUL.FTZ R119, R119, UR5 ;  /* 0x0000000577777c20 */ /* 0x000fe20008410000 */
[----:B------:R-:W-:Y:S01]  /*7700*/  FMUL.FTZ R121, R121, UR5 ;  /* 0x0000000579797c20 */ /* 0x000fe20008410000 */
[----:B------:R-:W-:Y:S01]  /*7710*/  LOP3.LUT P6, RZ, R190, 0xff0000, RZ, 0xc0, !PT ;  /* 0x00ff0000beff7812 */ /* 0x000fe200078cc0ff */
[----:B------:R-:W-:Y:S01]  /*7720*/  FADD.FTZ R130, R139, -R130 ;  /* 0x800000828b827221 */ /* 0x000fe20000010000 */
        /* <DEDUP_REMOVED lines=38> */
.L_x_18639:
[----:B------:R-:W0:Y:S02]  /*7990*/  @P1 LDC.64 R120, c[0x0][0x478] ;  /* 0x00011e00ff781b82 */ /* 0x000e240000000a00 */
[----:B0-----:R-:W-:-:S04]  /*79a0*/  @P1 IMAD.WIDE.U32 R120, R188, 0x20, R120 ;  /* 0x00000020bc781825 */ /* 0x001fc800078e0078 */
[----:B------:R-:W-:Y:S01]  /*79b0*/  IMAD.WIDE.U32 R188, R188, 0x10, R212 ;  /* 0x00000010bcbc7825 */ /* 0x000fe200078e00d4 */
[----:B------:R0:W-:Y:S04]  /*79c0*/  @P1 STG.E.128 desc[UR6][R120.64], R112 ;  /* 0x0000007078001986 */ /* 0x0001e8000c101d06 */
[----:B------:R0:W-:Y:S04]  /*79d0*/  @P1 STG.E.128 desc[UR6][R120.64+0x10], R108 ;  /* 0x0000106c78001986 */ /* 0x0001e8000c101d06 */
[----:B------:R0:W-:Y:S02]  /*79e0*/  STG.E.128 desc[UR6][R188.64], R116 ;  /* 0x00000074bc007986 */ /* 0x0001e4000c101d06 */
.L_x_18629:
[----:B01-3--:R-:W0:Y:S02]  /*79f0*/  LDC.64 R116, c[0x0][0x380] ;  /* 0x0000e000ff747b82 */ /* 0x00be240000000a00 */
[----:B0-----:R-:W-:-:S04]  /*7a00*/  LEA R4, R116, R4, 0x2 ;  /* 0x0000000474047211 */ /* 0x001fc800078e10ff */
[----:B------:R-:W-:-:S13]  /*7a10*/  ISETP.GE.AND P1, PT, R4, R117, PT ;  /* 0x000000750400720c */ /* 0x000fda0003f26270 */
[----:B------:R-:W-:Y:S05]  /*7a20*/  @!P1 BRA `(.L_x_18640) ;  /* 0xffffff8c00909947 */ /* 0x000fea000383ffff */
[----:B------:R-:W-:Y:S05]  /*7a30*/  BSYNC B1 ;  /* 0x0000000000017941 */ /* 0x000fea0003800000 */
.L_x_18625:
        /* <DEDUP_REMOVED lines=76> */
[----:B0-----:R-:W-:-:S07]  /*7f00*/  MOV R23, R16 ;  /* 0x0000001000177202 */ /* 0x001fce0000000f00 */
.L_x_18624:
[----:B------:R-:W-:Y:S05]  /*7f10*/  BSYNC B0 ;  /* 0x0000000000007941 */ /* 0x000fea0003800000 */
.L_x_18623:
        /* <DEDUP_REMOVED lines=107> */
[----:B------:R0:W-:Y:S04]  /*85d0*/  STS.128 [R3+0x800], R4 ;  /* 0x0008000403007388 */ /* 0x0001e80000000c00 */
[----:B------:R-:W-:Y:S04]  /*85e0*/  STS.128 [R3+0x810], R56 ;  /* 0x0008103803007388 */ /* 0x000fe80000000c00 */
[----:B------:R-:W-:Y:S04]  /*85f0*/  STS.128 [R3+0xc00], R64 ;  /* 0x000c004003007388 */ /* 0x000fe80000000c00 */
[----:B------:R-:W-:Y:S04]  /*8600*/  STS.128 [R3+0xc10], R68 ;  /* 0x000c104403007388 */ /* 0x000fe80000000c00 */
[----:B------:R-:W-:Y:S01]  /*8610*/  STS.128 [R3+0x1000], R72 ;  /* 0x0010004803007388 */ /* 0x000fe20000000c00 */
[----:B0-----:R-:W0:Y:S03]  /*8620*/  LDC R6, c[0x0][0x388] ;  /* 0x0000e200ff067b82 */ /* 0x001e260000000800 */
[----:B------:R-:W-:Y:S05]  /*8630*/  STS.128 [R3+0x1010], R76 ;  /* 0x0010104c03007388 */ /* 0x000fea0000000c00 */
[----:B------:R-:W-:Y:S01]  /*8640*/  BAR.SYNC.DEFER_BLOCKING 0x0 ;  /* 0x0000000000007b1d */ /* 0x000fe20000010000 */
[----:B0-----:R-:W-:-:S05]  /*8650*/  IMAD R2, R6, UR4, RZ ;  /* 0x0000000406027c24 */ /* 0x001fca000f8e02ff */
[----:B------:R-:W-:Y:S01]  /*8660*/  IADD3 R2, P0, PT, R2, R88, RZ ;  /* 0x0000005802027210 */ /* 0x000fe20007f1e0ff */
        /* <DEDUP_REMOVED lines=12> */
[----:B-1----:R-:W-:-:S02]  /*8730*/  FADD.FTZ R8, RZ, R8 ;  /* 0x00000008ff087221 */ /* 0x002fc40000010000 */
[----:B------:R-:W-:Y:S01]  /*8740*/  LDS R16, [R0+0x1a00] ;  /* 0x001a000000107984 */ /* 0x000fe20000000800 */
[----:B--2---:R-:W-:-:S03]  /*8750*/  FADD.FTZ R5, R24, R5 ;  /* 0x0000000518057221 */ /* 0x004fc60000010000 */
[----:B------:R-:W0:Y:S01]  /*8760*/  LDS R9, [R0+0xa00] ;  /* 0x000a000000097984 */ /* 0x000e220000000800 */
[----:B---3--:R-:W-:-:S03]  /*8770*/  FADD.FTZ R7, R8, R7 ;  /* 0x0000000708077221 */ /* 0x008fc60000010000 */
[----:B------:R-:W-:Y:S01]  /*8780*/  LDS R25, [R0+0x1c00] ;  /* 0x001c000000197984 */ /* 0x000fe20000000800 */
[----:B----4-:R-:W-:Y:S01]  /*8790*/  FADD.FTZ R4, R5, R4 ;  /* 0x0000000405047221 */ /* 0x010fe20000010000 */
[----:B------:R-:W-:Y:S02]  /*87a0*/  IADD3.X R5, PT, PT, RZ, RZ, RZ, P0, !PT ;  /* 0x000000ffff057210 */ /* 0x000fe400007fe4ff */
[----:B------:R-:W1:Y:S01]  /*87b0*/  LDS R8, [R0+0x800] ;  /* 0x0008000000087984 */ /* 0x000e620000000800 */
[----:B------:R-:W-:Y:S01]  /*87c0*/  FADD.FTZ R10, R7, R10 ;  /* 0x0000000a070a7221 */ /* 0x000fe20000010000 */
[----:B------:R-:W-:Y:S02]  /*87d0*/  SHF.L.U64.HI R5, R2, 0x2, R5 ;  /* 0x0000000202057819 */ /* 0x000fe40000010205 */
[----:B------:R-:W2:Y:S01]  /*87e0*/  LDS R7, [R0+0x600] ;  /* 0x0006000000077984 */ /* 0x000ea20000000800 */
[----:B------:R-:W-:Y:S01]  /*87f0*/  FADD.FTZ R29, R4, R3 ;  /* 0x00000003041d7221 */ /* 0x000fe20000010000 */
[----:B------:R-:W-:-:S02]  /*8800*/  SHF.L.U32 R4, R2, 0x2, RZ ;  /* 0x0000000202047819 */ /* 0x000fc400000006ff */
[----:B------:R-:W-:Y:S01]  /*8810*/  LDS R22, [R0+0x2e00] ;  /* 0x002e000000167984 */ /* 0x000fe20000000800 */
[----:B------:R-:W-:Y:S01]  /*8820*/  FADD.FTZ R39, R10, R11 ;  /* 0x0000000b0a277221 */ /* 0x000fe20000010000 */
[C---:B------:R-:W-:Y:S02]  /*8830*/  IADD3 R2, P0, PT, R4.reuse, UR22, RZ ;  /* 0x0000001604027c10 */ /* 0x040fe4000ff1e0ff */
[----:B------:R-:W3:Y:S01]  /*8840*/  LDS R10, [R0+0xc00] ;  /* 0x000c0000000a7984 */ /* 0x000ee20000000800 */
[----:B------:R-:W-:Y:S01]  /*8850*/  IADD3 R4, P1, PT, R4, UR20, RZ ;  /* 0x0000001404047c10 */ /* 0x000fe2000ff3e0ff */
[----:B------:R-:W-:Y:S01]  /*8860*/  FADD.FTZ R6, RZ, R6 ;  /* 0x00000006ff067221 */ /* 0x000fe20000010000 */
[C---:B------:R-:W-:Y:S01]  /*8870*/  IADD3.X R3, PT, PT, R5.reuse, UR23, RZ, P0, !PT ;  /* 0x0000001705037c10 */ /* 0x040fe200087fe4ff */
[----:B------:R-:W4:Y:S01]  /*8880*/  LDS R18, [R0+0x1e00] ;  /* 0x001e000000127984 */ /* 0x000f220000000800 */
[----:B------:R-:W-:Y:S01]  /*8890*/  IADD3.X R5, PT, PT, R5, UR21, RZ, P1, !PT ;  /* 0x0000001505057c10 */ /* 0x000fe20008ffe4ff */
[----:B------:R-:W-:-:S02]  /*88a0*/  FADD.FTZ R6, R6, R23 ;  /* 0x0000001706067221 */ /* 0x000fc40000010000 */
[----:B------:R-:W4:Y:S02]  /*88b0*/  LDS R11, [R0+0xe00] ;  /* 0x000e0000000b7984 */ /* 0x000f240000000800 */
[----:B------:R-:W-:Y:S02]  /*88c0*/  FADD.FTZ R6, R6, R33 ;  /* 0x0000002106067221 */ /* 0x000fe40000010000 */
[----:B------:R-:W4:Y:S04]  /*88d0*/  LDS R41, [R0+0x4000] ;  /* 0x0040000000297984 */ /* 0x000f280000000800 */
[----:B------:R-:W4:Y:S01]  /*88e0*/  LDS R35, [R0+0x3000] ;  /* 0x0030000000237984 */ /* 0x000f220000000800 */
[----:B0-----:R-:W-:-:S03]  /*88f0*/  FADD.FTZ R9, RZ, R9 ;  /* 0x00000009ff097221 */ /* 0x001fc60000010000 */
[----:B------:R-:W0:Y:S04]  /*8900*/  LDS R27, [R0+0x2000] ;  /* 0x00200000001b7984 */ /* 0x000e280000000800 */
[----:B------:R-:W0:Y:S04]  /*8910*/  LDS R12, [R0+0x1000] ;  /* 0x00100000000c7984 */ /* 0x000e280000000800 */
[----:B------:R-:W0:Y:S01]  /*8920*/  LDS R28, [R0+0x4200] ;  /* 0x00420000001c7984 */ /* 0x000e220000000800 */
[----:B-1----:R-:W-:-:S03]  /*8930*/  FADD.FTZ R8, RZ, R8 ;  /* 0x00000008ff087221 */ /* 0x002fc60000010000 */
[----:B------:R-:W1:Y:S01]  /*8940*/  LDS R24, [R0+0x3200] ;  /* 0x0032000000187984 */ /* 0x000e620000000800 */
[----:B--2---:R-:W-:Y:S01]  /*8950*/  FADD.FTZ R7, RZ, R7 ;  /* 0x00000007ff077221 */ /* 0x004fe20000010000 */
[----:B------:R-:W-:Y:S02]  /*8960*/  FADD.FTZ R8, R8, R25 ;  /* 0x0000001908087221 */ /* 0x000fe40000010000 */
[----:B------:R-:W2:Y:S01]  /*8970*/  LDS R20, [R0+0x2200] ;  /* 0x0022000000147984 */ /* 0x000ea20000000800 */
[----:B------:R-:W-:-:S03]  /*8980*/  FADD.FTZ R7, R7, R16 ;  /* 0x0000001007077221 */ /* 0x000fc60000010000 */
[----:B------:R-:W2:Y:S01]  /*8990*/  LDS R14, [R0+0x1200] ;  /* 0x00120000000e7984 */ /* 0x000ea20000000800 */
[----:B---3--:R-:W-:Y:S01]  /*89a0*/  FADD.FTZ R10, RZ, R10 ;  /* 0x0000000aff0a7221 */ /* 0x008fe20000010000 */
[----:B------:R-:W-:Y:S02]  /*89b0*/  FADD.FTZ R7, R7, R22 ;  /* 0x0000001607077221 */ /* 0x000fe40000010000 */
[----:B------:R-:W-:Y:S01]  /*89c0*/  STG.E desc[UR6][R2.64], R29 ;  /* 0x0000001d02007986 */ /* 0x000fe2000c101906 */
[----:B----4-:R-:W-:-:S03]  /*89d0*/  FADD.FTZ R9, R9, R18 ;  /* 0x0000001209097221 */ /* 0x010fc60000010000 */
[----:B------:R-:W3:Y:S01]  /*89e0*/  LDS R43, [R0+0x4400] ;  /* 0x00440000002b7984 */ /* 0x000ee20000000800 */
        /* <DEDUP_REMOVED lines=8> */
[----:B------:R-:W-:-:S03]  /*8a70*/  FADD.FTZ R12, RZ, R12 ;  /* 0x0000000cff0c7221 */ /* 0x000fc60000010000 */
[----:B------:R-:W0:Y:S01]  /*8a80*/  LDS R31, [R0+0x2600] ;  /* 0x00260000001f7984 */ /* 0x000e220000000800 */
[----:B------:R-:W-:-:S03]  /*8a90*/  FADD.FTZ R7, R7, R28 ;  /* 0x0000001c07077221 */ /* 0x000fc60000010000 */
[----:B------:R-:W-:Y:S01]  /*8aa0*/  STG.E desc[UR6][R4.64], R17 ;  /* 0x0000001104007986 */ /* 0x000fe2000c101906 */
[----:B-1----:R-:W-:-:S03]  /*8ab0*/  FADD.FTZ R9, R9, R24 ;  /* 0x0000001809097221 */ /* 0x002fc60000010000 */
[----:B------:R-:W1:Y:S01]  /*8ac0*/  LDS R45, [R0+0x4800] ;  /* 0x00480000002d7984 */ /* 0x000e620000000800 */
[----:B--2---:R-:W-:-:S03]  /*8ad0*/  FADD.FTZ R11, R11, R20 ;  /* 0x000000140b0b7221 */ /* 0x004fc60000010000 */
[----:B------:R-:W2:Y:S01]  /*8ae0*/  LDS R17, [R0+0x3800] ;  /* 0x0038000000117984 */ /* 0x000ea20000000800 */
[----:B------:R-:W-:-:S03]  /*8af0*/  FADD.FTZ R14, RZ, R14 ;  /* 0x0000000eff0e7221 */ /* 0x000fc60000010000 */
[----:B------:R-:W2:Y:S04]  /*8b00*/  LDS R32, [R0+0x4a00] ;  /* 0x004a000000207984 */ /* 0x000ea80000000800 */
[----:B------:R-:W2:Y:S01]  /*8b10*/  LDS R23, [R0+0x3a00] ;  /* 0x003a000000177984 */ /* 0x000ea20000000800 */
[----:B---3--:R-:W-:-:S03]  /*8b20*/  FADD.FTZ R43, R8, R43 ;  /* 0x0000002b082b7221 */ /* 0x008fc60000010000 */
[----:B------:R-:W3:Y:S01]  /*8b30*/  LDS R47, [R0+0x4c00] ;  /* 0x004c0000002f7984 */ /* 0x000ee20000000800 */
[----:B----4-:R-:W-:-:S03]  /*8b40*/  FADD.FTZ R10, R10, R37 ;  /* 0x000000250a0a7221 */ /* 0x010fc60000010000 */
[----:B------:R-:W4:Y:S01]  /*8b50*/  LDS R33, [R0+0x4e00] ;  /* 0x004e000000217984 */ /* 0x000f220000000800 */
        /* <DEDUP_REMOVED lines=8> */
[----:B------:R-:W-:Y:S01]  /*8be0*/  STG.E desc[UR6][R2.64+0x600], R7 ;  /* 0x0006000702007986 */ /* 0x000fe2000c101906 */
[----:B-1----:R-:W-:-:S03]  /*8bf0*/  FADD.FTZ R45, R10, R45 ;  /* 0x0000002d0a2d7221 */ /* 0x002fc60000010000 */
[----:B------:R-:W-:Y:S01]  /*8c00*/  STG.E desc[UR6][R4.64+0x600], R21 ;  /* 0x0006001504007986 */ /* 0x000fe2000c101906 */
[----:B--2---:R-:W-:-:S03]  /*8c10*/  FADD.FTZ R12, R12, R17 ;  /* 0x000000110c0c7221 */ /* 0x004fc60000010000 */
[----:B------:R-:W-:Y:S01]  /*8c20*/  STG.E desc[UR6][R2.64+0x800], R43 ;  /* 0x0008002b02007986 */ /* 0x000fe2000c101906 */
[----:B------:R-:W-:-:S03]  /*8c30*/  FADD.FTZ R11, R11, R32 ;  /* 0x000000200b0b7221 */ /* 0x000fc60000010000 */
[----:B------:R-:W-:Y:S01]  /*8c40*/  STG.E desc[UR6][R4.64+0x800], R55 ;  /* 0x0008003704007986 */ /* 0x000fe2000c101906 */
[----:B------:R-:W-:-:S03]  /*8c50*/  FADD.FTZ R14, R14, R23 ;  /* 0x000000170e0e7221 */ /* 0x000fc60000010000 */
[----:B------:R-:W-:Y:S01]  /*8c60*/  STG.E desc[UR6][R2.64+0xa00], R9 ;  /* 0x000a000902007986 */ /* 0x000fe2000c101906 */
[----:B---3--:R-:W-:-:S03]  /*8c70*/  FADD.FTZ R47, R12, R47 ;  /* 0x0000002f0c2f7221 */ /* 0x008fc60000010000 */
[----:B------:R-:W-:Y:S01]  /*8c80*/  STG.E desc[UR6][R4.64+0xa00], R61 ;  /* 0x000a003d04007986 */ /* 0x000fe2000c101906 */
[----:B----4-:R-:W-:-:S03]  /*8c90*/  FADD.FTZ R33, R14, R33 ;  /* 0x000000210e217221 */ /* 0x010fc60000010000 */
        /* <DEDUP_REMOVED lines=9> */
.L_x_18626:
        /* <DEDUP_REMOVED lines=8> */
.L_x_18642:
[----:B------:R-:W-:Y:S05]  /*8db0*/  BSYNC B2 ;  /* 0x0000000000027941 */ /* 0x000fea0003800000 */
.L_x_18641:
        /* <DEDUP_REMOVED lines=8> */
.L_x_18643:
[----:B------:R-:W-:Y:S01]  /*8e40*/  HFMA2 R223, -RZ, RZ, 0, 1.1920928955078125e-07 ;  /* 0x00000002ffdf7431 */ /* 0x000fe200000001ff */
[----:B------:R-:W-:Y:S01]  /*8e50*/  MOV R224, R214 ;  /* 0x000000d600e07202 */ /* 0x000fe20000000f00 */
[----:B------:R-:W-:-:S07]  /*8e60*/  FADD.FTZ R215, R215, R225 ;  /* 0x000000e1d7d77221 */ /* 0x000fce0000010000 */
[----:B------:R-:W-:Y:S05]  /*8e70*/  WARPSYNC.COLLECTIVE R218, `(.L_x_18644) ;  /* 0x00000000da087348 */ /* 0x000fea0003c00000 */
[----:B------:R0:W1:Y:S02]  /*8e80*/  SHFL.BFLY P3, R225, R224, R223, R222 ;  /* 0x0c0000dfe0e17389 */ /* 0x00006400000600de */
[----:B01----:R-:W-:Y:S05]  /*8e90*/  ENDCOLLECTIVE ;  /* 0x000000000000791b */ /* 0x003fea0003800000 */
.L_x_18644:
[----:B------:R-:W-:Y:S01]  /*8ea0*/  MOV R224, R215 ;  /* 0x000000d700e07202 */ /* 0x000fe20000000f00 */
[----:B------:R-:W-:-:S07]  /*8eb0*/  FADD.FTZ R214, R214, R225 ;  /* 0x000000e1d6d67221 */ /* 0x000fce0000010000 */
[----:B------:R-:W-:Y:S05]  /*8ec0*/  WARPSYNC.COLLECTIVE R218, `(.L_x_18645) ;  /* 0x00000000da087348 */ /* 0x000fea0003c00000 */
[----:B------:R0:W1:Y:S02]  /*8ed0*/  SHFL.BFLY P3, R225, R224, R223, R222 ;  /* 0x0c0000dfe0e17389 */ /* 0x00006400000600de */
[----:B01----:R-:W-:Y:S05]  /*8ee0*/  ENDCOLLECTIVE ;  /* 0x000000000000791b */ /* 0x003fea0003800000 */
.L_x_18645:
[----:B------:R-:W-:Y:S01]  /*8ef0*/  HFMA2 R223, -RZ, RZ, 0, 2.384185791015625e-07 ;  /* 0x00000004ffdf7431 */ /* 0x000fe200000001ff */
[----:B------:R-:W-:Y:S01]  /*8f00*/  MOV R224, R214 ;  /* 0x000000d600e07202 */ /* 0x000fe20000000f00 */
[----:B------:R-:W-:-:S07]  /*8f10*/  FADD.FTZ R215, R215, R225 ;  /* 0x000000e1d7d77221 */ /* 0x000fce0000010000 */
[----:B------:R-:W-:Y:S05]  /*8f20*/  WARPSYNC.COLLECTIVE R218, `(.L_x_18646) ;  /* 0x00000000da087348 */ /* 0x000fea0003c00000 */
[----:B------:R0:W1:Y:S02]  /*8f30*/  SHFL.BFLY P3, R225, R224, R223, R222 ;  /* 0x0c0000dfe0e17389 */ /* 0x00006400000600de */
[----:B01----:R-:W-:Y:S05]  /*8f40*/  ENDCOLLECTIVE ;  /* 0x000000000000791b */ /* 0x003fea0003800000 */
.L_x_18646:
[----:B------:R-:W-:Y:S01]  /*8f50*/  MOV R224, R215 ;  /* 0x000000d700e07202 */ /* 0x000fe20000000f00 */
[----:B------:R-:W-:-:S07]  /*8f60*/  FADD.FTZ R214, R214, R225 ;  /* 0x000000e1d6d67221 */ /* 0x000fce0000010000 */
[----:B------:R-:W-:Y:S05]  /*8f70*/  WARPSYNC.COLLECTIVE R218, `(.L_x_18647) ;  /* 0x00000000da087348 */ /* 0x000fea0003c00000 */
[----:B------:R0:W1:Y:S02]  /*8f80*/  SHFL.BFLY P3, R225, R224, R223, R222 ;  /* 0x0c0000dfe0e17389 */ /* 0x00006400000600de */
[----:B01----:R-:W-:Y:S05]  /*8f90*/  ENDCOLLECTIVE ;  /* 0x000000000000791b */ /* 0x003fea0003800000 */
.L_x_18647:
[----:B------:R-:W-:Y:S01]  /*8fa0*/  HFMA2 R223, -RZ, RZ, 0, 4.76837158203125e-07 ;  /* 0x00000008ffdf7431 */ /* 0x000fe200000001ff */
[----:B------:R-:W-:Y:S01]  /*8fb0*/  MOV R224, R214 ;  /* 0x000000d600e07202 */ /* 0x000fe20000000f00 */
[----:B------:R-:W-:-:S07]  /*8fc0*/  FADD.FTZ R215, R215, R225 ;  /* 0x000000e1d7d77221 */ /* 0x000fce0000010000 */
[----:B------:R-:W-:Y:S05]  /*8fd0*/  WARPSYNC.COLLECTIVE R218, `(.L_x_18648) ;  /* 0x00000000da087348 */ /* 0x000fea0003c00000 */
[----:B------:R0:W1:Y:S02]  /*8fe0*/  SHFL.BFLY P3, R225, R224, R223, R222 ;  /* 0x0c0000dfe0e17389 */ /* 0x00006400000600de */
[----:B01----:R-:W-:Y:S05]  /*8ff0*/  ENDCOLLECTIVE ;  /* 0x000000000000791b */ /* 0x003fea0003800000 */
.L_x_18648:
[----:B------:R-:W-:Y:S01]  /*9000*/  MOV R224, R215 ;  /* 0x000000d700e07202 */ /* 0x000fe20000000f00 */
[----:B------:R-:W-:-:S07]  /*9010*/  FADD.FTZ R214, R214, R225 ;  /* 0x000000e1d6d67221 */ /* 0x000fce0000010000 */
[----:B------:R-:W-:Y:S05]  /*9020*/  WARPSYNC.COLLECTIVE R218, `(.L_x_18649) ;  /* 0x00000000da087348 */ /* 0x000fea0003c00000 */
[----:B------:R0:W1:Y:S02]  /*9030*/  SHFL.BFLY P3, R225, R224, R223, R222 ;  /* 0x0c0000dfe0e17389 */ /* 0x00006400000600de */
[----:B01----:R-:W-:Y:S05]  /*9040*/  ENDCOLLECTIVE ;  /* 0x000000000000791b */ /* 0x003fea0003800000 */
.L_x_18649:
[----:B------:R-:W-:Y:S01]  /*9050*/  HFMA2 R223, -RZ, RZ, 0, 9.5367431640625e-07 ;  /* 0x00000010ffdf7431 */ /* 0x000fe200000001ff */
[----:B------:R-:W-:Y:S01]  /*9060*/  MOV R224, R214 ;  /* 0x000000d600e07202 */ /* 0x000fe20000000f00 */
[----:B------:R-:W-:-:S07]  /*9070*/  FADD.FTZ R215, R215, R225 ;  /* 0x000000e1d7d77221 */ /* 0x000fce0000010000 */
[----:B------:R-:W-:Y:S05]  /*9080*/  WARPSYNC.COLLECTIVE R218, `(.L_x_18650) ;  /* 0x00000000da087348 */ /* 0x000fea0003c00000 */
[----:B------:R0:W1:Y:S02]  /*9090*/  SHFL.BFLY P3, R225, R224, R223, R222 ;  /* 0x0c0000dfe0e17389 */ /* 0x00006400000600de */
[----:B01----:R-:W-:Y:S05]  /*90a0*/  ENDCOLLECTIVE ;  /* 0x000000000000791b */ /* 0x003fea0003800000 */
.L_x_18650:
[----:B------:R-:W-:Y:S02]  /*90b0*/  MOV R224, R215 ;  /* 0x000000d700e07202 */ /* 0x000fe40000000f00 */
[----:B------:R-:W-:-:S07]  /*90c0*/  MOV R217, R225 ;  /* 0x000000e100d97202 */ /* 0x000fce0000000f00 */
[----:B------:R-:W-:Y:S05]  /*90d0*/  WARPSYNC.COLLECTIVE R218, `(.L_x_18651) ;  /* 0x00000000da087348 */ /* 0x000fea0003c00000 */
[----:B------:R0:W1:Y:S02]  /*90e0*/  SHFL.BFLY P3, R225, R224, R223, R222 ;  /* 0x0c0000dfe0e17389 */ /* 0x00006400000600de */
[----:B01----:R-:W-:Y:S05]  /*90f0*/  ENDCOLLECTIVE ;  /* 0x000000000000791b */ /* 0x003fea0003800000 */
.L_x_18651:
[----:B------:R-:W-:Y:S01]  /*9100*/  MOV R218, R225 ;  /* 0x000000e100da7202 */ /* 0x000fe20000000f00 */
[----:B------:R-:W-:Y:S06]  /*9110*/  BRA `(.L_x_18652) ;  /* 0xffffff9400787947 */ /* 0x000fec000383ffff */
.L_x_18653:
        /* <DEDUP_REMOVED lines=14> */
.L_x_25501:


//--------------------- .text._ZN10layer_norm22ln_bwd_finalize_kernelINS_22Kernel_traits_finalizeILj1280Ef6__halffS2_fjLb0ELj1024ELj4ENS_18Kernel_traits_baseILj1280EfS2_fS2_fjLj1024EEEEELb0ELb0EEEvNS_9BwdParamsE --------------------------
	.section	.text._ZN10layer_norm22ln_bwd_finalize_kernelINS_22Kernel_traits_finalizeILj1280Ef6__halffS2_fjLb0ELj1024ELj4ENS_18Kernel_traits_baseILj1280EfS2_fS2_fjLj1024EEEEELb0ELb0EEEvNS_9BwdParamsE,"ax",@progbits
	.align	128
        .global         _ZN10layer_norm22ln_bwd_finalize_kernelINS_22Kernel_traits_finalizeILj1280Ef6__halffS2_fjLb0ELj1024ELj4ENS_18Kernel_traits_baseILj1280EfS2_fS2_fjLj1024EEEEELb0ELb0EEEvNS_9BwdParamsE
        .type           _ZN10layer_norm22ln_bwd_finalize_kernelINS_22Kernel_traits_finalizeILj1280Ef6__halffS2_fjLb0ELj1024ELj4ENS_18Kernel_traits_baseILj1280EfS2_fS2_fjLj1024EEEEELb0ELb0EEEvNS_9BwdParamsE,@function
        .size           _ZN10layer_norm22ln_bwd_finalize_kernelINS_22Kernel_traits_finalizeILj1280Ef6__halffS2_fjLb0ELj1024ELj4ENS_18Kernel_traits_baseILj1280EfS2_fS2_fjLj1024EEEEELb0ELb0EEEvNS_9BwdParamsE,(.L_x_25502 - _ZN10layer_norm22ln_bwd_finalize_kernelINS_22Kernel_traits_finalizeILj1280Ef6__halffS2_fjLb0ELj1024ELj4ENS_18Kernel_traits_baseILj1280EfS2_fS2_fjLj1024EEEEELb0ELb0EEEvNS_9BwdParamsE)
        .other          _ZN10layer_norm22ln_bwd_finalize_kernelINS_22Kernel_traits_finalizeILj1280Ef6__halffS2_fjLb0ELj1024ELj4ENS_18Kernel_traits_baseILj1280EfS2_fS2_fjLj1024EEEEELb0ELb0EEEvNS_9BwdParamsE,@"STO_CUDA_ENTRY STV_DEFAULT"
_ZN10layer_norm22ln_bwd_finalize_kernelINS_22Kernel_traits_finalizeILj1280Ef6__halffS2_fjLb0ELj1024ELj4ENS_18Kernel_traits_baseILj1280EfS2_fS2_fjLj1024EEEEELb0ELb0EEEvNS_9BwdParamsE:
.text._ZN10layer_norm22ln_bwd_finalize_kernelINS_22Kernel_traits_finalizeILj1280Ef6__halffS2_fjLb0ELj1024ELj4ENS_18Kernel_traits_baseILj1280EfS2_fS2_fjLj1024EEEEELb0ELb0EEEvNS_9BwdParamsE:
        /* <DEDUP_REMOVED lines=78> */
.L_x_18658:
        /* <DEDUP_REMOVED lines=118> */
.L_x_18657:
[----:B------:R-:W-:Y:S05]  /*0c40*/  BSYNC.RECONVERGENT B1 ;  /* 0x0000000000017941 */ /* 0x000fea0003800200 */
.L_x_18656:
        /* <DEDUP_REMOVED lines=68> */
.L_x_18660:
[----:B------:R-:W-:Y:S05]  /*1090*/  BSYNC.RECONVERGENT B1 ;  /* 0x0000000000017941 */ /* 0x000fea0003800200 */
.L_x_18659:
        /* <DEDUP_REMOVED lines=37> */
.L_x_18662:
[----:B------:R-:W-:Y:S05]  /*12f0*/  BSYNC.RECONVERGENT B1 ;  /* 0x0000000000017941 */ /* 0x000fea0003800200 */
.L_x_18661:
[----:B------:R-:W-:Y:S05]  /*1300*/  @!P1 BRA `(.L_x_18655) ;  /* 0x00000000003c9947 */ /* 0x000fea0003800000 */
[----:B------:R-:W0:Y:S01]  /*1310*/  LDC.64 R8, c[0x0][0x440] ;  /* 0x00011000ff087b82 */ /* 0x000e220000000a00 */
[----:B------:R-:W-:Y:S01]  /*1320*/  IMAD R0, R3, R54, R0 ;  /* 0x0000003603007224 */ /* 0x000fe200078e0200 */
[----:B------:R-:W-:-:S04]  /*1330*/  IADD3 R12, PT, PT, -R55, RZ, RZ ;  /* 0x000000ff370c7210 */ /* 0x000fc80007ffe1ff */
[----:B------:R-:W-:Y:S02]  /*1340*/  IADD3 R3, PT, PT, R57, R0, RZ ;  /* 0x0000000039037210 */ /* 0x000fe40007ffe0ff */
[----:B------:R-:W1:Y:S05]  /*1350*/  LDC.64 R10, c[0x0][0x448] ;  /* 0x00011200ff0a7b82 */ /* 0x000e6a0000000a00 */
.L_x_18663:
        /* <DEDUP_REMOVED lines=10> */
.L_x_18655:
[----:B------:R-:W-:Y:S05]  /*1400*/  BSYNC.RECONVERGENT B0 ;  /* 0x0000000000007941 */ /* 0x000fea0003800200 */
.L_x_18654:
        /* <DEDUP_REMOVED lines=60> */
.L_x_18664:
        /* <DEDUP_REMOVED lines=11> */
.L_x_25502:


//--------------------- .text._ZN10layer_norm13ln_bwd_kernelINS_13Kernel_traitsIf6__halffS2_fjLj1280ELj1ELj4ELj1ELj16ENS_18Kernel_traits_baseILj1280EfS2_fS2_fjLj128EEEEELb1ELb0ELb1ELb0EEEvNS_9BwdParamsE --------------------------
	.section	.text._ZN10layer_norm13ln_bwd_kernelINS_13Kernel_traitsIf6__halffS2_fjLj1280ELj1ELj4ELj1ELj16ENS_18Kernel_traits_baseILj1280EfS2_fS2_fjLj128EEEEELb1ELb0ELb1ELb0EEEvNS_9BwdParamsE,"ax",@progbits
	.align	128
        .global         _ZN10layer_norm13ln_bwd_kernelINS_13Kernel_traitsIf6__halffS2_fjLj1280ELj1ELj4ELj1ELj16ENS_18Kernel_traits_baseILj1280EfS2_fS2_fjLj128EEEEELb1ELb0ELb1ELb0EEEvNS_9BwdParamsE
        .type           _ZN10layer_norm13ln_bwd_kernelINS_13Kernel_traitsIf6__halffS2_fjLj1280ELj1ELj4ELj1ELj16ENS_18Kernel_traits_baseILj1280EfS2_fS2_fjLj128EEEEELb1ELb0ELb1ELb0EEEvNS_9BwdParamsE,@function
        .size           _ZN10layer_norm13ln_bwd_kernelINS_13Kernel_traitsIf6__halffS2_fjLj1280ELj1ELj4ELj1ELj16ENS_18Kernel_traits_baseILj1280EfS2_fS2_fjLj128EEEEELb1ELb0ELb1ELb0EEEvNS_9BwdParamsE,(.L_x_25503 - _ZN10layer_norm13ln_bwd_kernelINS_13Kernel_traitsIf6__halffS2_fjLj1280ELj1ELj4ELj1ELj16ENS_18Kernel_traits_baseILj1280EfS2_fS2_fjLj128EEEEELb1ELb0ELb1ELb0EEEvNS_9BwdParamsE)
        .other          _ZN10layer_norm13ln_bwd_kernelINS_13Kernel_traitsIf6__halffS2_fjLj1280ELj1ELj4ELj1ELj16ENS_18Kernel_traits_baseILj1280EfS2_fS2_fjLj128EEEEELb1ELb0ELb1ELb0EEEvNS_9BwdParamsE,@"STO_CUDA_ENTRY STV_DEFAULT"
_ZN10layer_norm13ln_bwd_kernelINS_13Kernel_traitsIf6__halffS2_fjLj1280ELj1ELj4ELj1ELj16ENS_18Kernel_traits_baseILj1280EfS2_fS2_fjLj128EEEEELb1ELb0ELb1ELb0EEEvNS_9BwdParamsE:
.text._ZN10layer_norm13ln_bwd_kernelINS_13Kernel_traitsIf6__halffS2_fjLj1280ELj1ELj4ELj1ELj16ENS_18Kernel_traits_baseILj1280EfS2_fS2_fjLj128EEEEELb1ELb0ELb1ELb0EEEvNS_9BwdParamsE:
        /* <DEDUP_REMOVED lines=175> */
.L_x_18855:
        /* <DEDUP_REMOVED lines=73> */
[C---:B0-----:R-:W-:Y:S01]  /*0f80*/  FADD.FTZ R10, -R2.reuse, R13 ;  /* 0x0000000d020a7221 */ /* 0x041fe20000010100 */
[C---:B------:R-:W-:Y:S01]  /*0f90*/  FADD.FTZ R11, -R2.reuse, R14 ;  /* 0x0000000e020b7221 */ /* 0x040fe20000010100 */
[----:B------:R-:W-:Y:S01]  /*0fa0*/  FADD.FTZ R12, -R2, R15 ;  /* 0x0000000f020c7221 */ /* 0x000fe20000010100 */
[----:B------:R-:W-:Y:S01]  /*0fb0*/  FMUL.FTZ R0, R5, R0 ;  /* 0x0000000005007220 */ /* 0x000fe20000410000 */
[----:B----4-:R-:W-:-:S02]  /*0fc0*/  HADD2.F32 R13, -RZ, R160.H0_H0 ;  /* 0x200000a0ff0d7230 */ /* 0x010fc40000004100 */
[C---:B------:R-:W-:Y:S01]  /*0fd0*/  FMUL.FTZ R11, R5.reuse, R11 ;  /* 0x0000000b050b7220 */ /* 0x040fe20000410000 */
[--C-:B------:R-:W-:Y:S02]  /*0fe0*/  HADD2.F32 R14, -RZ, R161.reuse.H0_H0 ;  /* 0x200000a1ff0e7230 */ /* 0x100fe40000004100 */
[----:B---3--:R-:W-:Y:S01]  /*0ff0*/  FADD.FTZ R164, -R2, R164 ;  /* 0x000000a402a47221 */ /* 0x008fe20000010100 */
[----:B------:R-:W-:Y:S02]  /*1000*/  HADD2.F32 R161, -RZ, R161.H1_H1 ;  /* 0x300000a1ffa17230 */ /* 0x000fe40000004100 */
        /* <DEDUP_REMOVED lines=12> */
[----:B------:R-:W-:-:S02]  /*10d0*/  HADD2.F32 R15, -RZ, R162.H0_H0 ;  /* 0x200000a2ff0f7230 */ /* 0x000fc40000004100 */
[----:B------:R-:W-:Y:S01]  /*10e0*/  FMUL.FTZ R10, R5, R10 ;  /* 0x0000000a050a7220 */ /* 0x000fe20000410000 */
[----:B------:R-:W-:Y:S01]  /*10f0*/  FMUL.FTZ R236, R241, R168 ;  /* 0x000000a8f1ec7220 */ /* 0x000fe20000410000 */
[----:B------:R-:W-:Y:S01]  /*1100*/  FADD.FTZ R164, RZ, R13 ;  /* 0x0000000dffa47221 */ /* 0x000fe20000010000 */
[----:B------:R-:W-:Y:S01]  /*1110*/  FFMA.FTZ R161, R0, R13, RZ ;  /* 0x0000000d00a17223 */ /* 0x000fe200000100ff */
[----:B------:R-:W-:Y:S01]  /*1120*/  FADD.FTZ R165, -R2, R165 ;  /* 0x000000a502a57221 */ /* 0x000fe20000010100 */
        /* <DEDUP_REMOVED lines=36> */
.L_x_18670:
[----:B------:R-:W-:Y:S05]  /*1370*/  BSYNC.RECONVERGENT B2 ;  /* 0x0000000000027941 */ /* 0x000fea0003800200 */
.L_x_18669:
        /* <DEDUP_REMOVED lines=32> */
[C---:B------:R-:W-:Y:S01]  /*1580*/  FADD.FTZ R18, -R2.reuse, R21 ;  /* 0x0000001502127221 */ /* 0x040fe20000010100 */
[----:B---3--:R-:W-:Y:S01]  /*1590*/  FADD.FTZ R164, -R2, R164 ;  /* 0x000000a402a47221 */ /* 0x008fe20000010100 */
[----:B------:R-:W-:Y:S01]  /*15a0*/  FMUL.FTZ R19, R5, R19 ;  /* 0x0000001305137220 */ /* 0x000fe20000410000 */
[----:B----4-:R-:W-:-:S02]  /*15b0*/  HADD2.F32 R168, -RZ, R160.H0_H0 ;  /* 0x200000a0ffa87230 */ /* 0x010fc40000004100 */
[--C-:B------:R-:W-:Y:S02]  /*15c0*/  HADD2.F32 R21, -RZ, R161.reuse.H0_H0 ;  /* 0x200000a1ff157230 */ /* 0x100fe40000004100 */
[C---:B------:R-:W-:Y:S01]  /*15d0*/  FMUL.FTZ R20, R5.reuse, R20 ;  /* 0x0000001405147220 */ /* 0x040fe20000410000 */
[----:B------:R-:W-:Y:S02]  /*15e0*/  HADD2.F32 R161, -RZ, R161.H1_H1 ;  /* 0x300000a1ffa17230 */ /* 0x000fe40000004100 */
[----:B------:R-:W-:Y:S01]  /*15f0*/  FMUL.FTZ R17, R5, R17 ;  /* 0x0000001105117220 */ /* 0x000fe20000410000 */
[----:B------:R-:W-:Y:S02]  /*1600*/  HADD2.F32 R169, -RZ, R160.H1_H1 ;  /* 0x300000a0ffa97230 */ /* 0x000fe40000004100 */
        /* <DEDUP_REMOVED lines=11> */
[----:B------:R-:W-:Y:S01]  /*16c0*/  FADD.FTZ R161, R212, R230 ;  /* 0x000000e6d4a17221 */ /* 0x000fe20000010000 */
[----:B------:R-:W-:Y:S01]  /*16d0*/  FFMA.FTZ R164, R17, R230, R211 ;  /* 0x000000e611a47223 */ /* 0x000fe200000100d3 */
        /* <DEDUP_REMOVED lines=39> */
.L_x_18672:
[----:B------:R-:W-:Y:S05]  /*1950*/  BSYNC.RECONVERGENT B2 ;  /* 0x0000000000027941 */ /* 0x000fea0003800200 */
.L_x_18671:
        /* <DEDUP_REMOVED lines=30> */
[----:B---3--:R-:W-:Y:S02]  /*1b40*/  HADD2.F32 R170, -RZ, R160.H0_H0 ;  /* 0x200000a0ffaa7230 */ /* 0x008fe40000004100 */
[--C-:B0-----:R-:W-:Y:S02]  /*1b50*/  HADD2.F32 R169, -RZ, R161.reuse.H0_H0 ;  /* 0x200000a1ffa97230 */ /* 0x101fe40000004100 */
[----:B----4-:R-:W-:Y:S01]  /*1b60*/  FADD.FTZ R164, -R2, R164 ;  /* 0x000000a402a47221 */ /* 0x010fe20000010100 */
[----:B------:R-:W-:-:S02]  /*1b70*/  HADD2.F32 R168, -RZ, R161.H1_H1 ;  /* 0x300000a1ffa87230 */ /* 0x000fc40000004100 */
[----:B------:R-:W-:Y:S02]  /*1b80*/  HADD2.F32 R161, -RZ, R162.H0_H0 ;  /* 0x200000a2ffa17230 */ /* 0x000fe40000004100 */
[C---:B------:R-:W-:Y:S01]  /*1b90*/  FMUL.FTZ R172, R5.reuse, R164 ;  /* 0x000000a405ac7220 */ /* 0x040fe20000410000 */
[----:B------:R-:W-:Y:S02]  /*1ba0*/  HADD2.F32 R171, -RZ, R160.H1_H1 ;  /* 0x300000a0ffab7230 */ /* 0x000fe40000004100 */
[----:B------:R-:W-:Y:S01]  /*1bb0*/  FADD.FTZ R25, -R2, R25 ;  /* 0x0000001902197221 */ /* 0x000fe20000010100 */
[C---:B------:R-:W-:Y:S01]  /*1bc0*/  FMUL.FTZ R24, R5.reuse, R24 ;  /* 0x0000001805187220 */ /* 0x040fe20000410000 */
[----:B------:R-:W-:Y:S01]  /*1bd0*/  FMUL.FTZ R223, R184, R170 ;  /* 0x000000aab8df7220 */ /* 0x000fe20000410000 */
[----:B------:R-:W-:Y:S01]  /*1be0*/  FADD.FTZ R165, -R2, R165 ;  /* 0x000000a502a57221 */ /* 0x000fe20000010100 */
        /* <DEDUP_REMOVED lines=8> */
[----:B------:R-:W-:-:S02]  /*1c70*/  HADD2.F32 R162, -RZ, R162.H1_H1 ;  /* 0x300000a2ffa27230 */ /* 0x000fc40000004100 */
[C---:B------:R-:W-:Y:S01]  /*1c80*/  FMUL.FTZ R173, R5.reuse, R165 ;  /* 0x000000a505ad7220 */ /* 0x040fe20000410000 */
        /* <DEDUP_REMOVED lines=42> */
.L_x_18674:
[----:B------:R-:W-:Y:S05]  /*1f30*/  BSYNC.RECONVERGENT B2 ;  /* 0x0000000000027941 */ /* 0x000fea0003800200 */
.L_x_18673:
        /* <DEDUP_REMOVED lines=28> */
[----:B------:R-:W-:Y:S01]  /*2100*/  IADD3 R209, PT, PT, R209, 0x20, RZ ;  /* 0x00000020d1d17810 */ /* 0x000fe20007ffe0ff */
[C---:B--2---:R-:W-:Y:S01]  /*2110*/  FADD.FTZ R187, -R2.reuse, R160 ;  /* 0x000000a002bb7221 */ /* 0x044fe20000010100 */
[C---:B------:R-:W-:Y:S01]  /*2120*/  FADD.FTZ R188, -R2.reuse, R161 ;  /* 0x000000a102bc7221 */ /* 0x040fe20000010100 */
[----:B------:R-:W-:Y:S02]  /*2130*/  FADD.FTZ R190, -R2, R163 ;  /* 0x000000a302be7221 */ /* 0x000fe40000010100 */
[C---:B------:R-:W-:Y:S01]  /*2140*/  FMUL.FTZ R187, R5.reuse, R187 ;  /* 0x000000bb05bb7220 */ /* 0x040fe20000410000 */
[----:B------:R-:W-:Y:S01]  /*2150*/  FMUL.FTZ R188, R5, R188 ;  /* 0x000000bc05bc7220 */ /* 0x000fe20000410000 */
[----:B---3--:R-:W-:-:S02]  /*2160*/  HADD2.F32 R191, -RZ, R164.H0_H0 ;  /* 0x200000a4ffbf7230 */ /* 0x008fc40000004100 */
[----:B------:R-:W-:Y:S02]  /*2170*/  HADD2.F32 R193, -RZ, R164.H1_H1 ;  /* 0x300000a4ffc17230 */ /* 0x000fe40000004100 */
[----:B----4-:R-:W-:Y:S01]  /*2180*/  FADD.FTZ R168, -R2, R168 ;  /* 0x000000a802a87221 */ /* 0x010fe20000010100 */
[--C-:B------:R-:W-:Y:S02]  /*2190*/  HADD2.F32 R192, -RZ, R165.reuse.H0_H0 ;  /* 0x200000a5ffc07230 */ /* 0x100fe40000004100 */
[----:B------:R-:W-:Y:S01]  /*21a0*/  FADD.FTZ R88, R88, R191 ;  /* 0x000000bf58587221 */ /* 0x000fe20000010000 */
[-C--:B------:R-:W-:Y:S01]  /*21b0*/  FFMA.FTZ R52, R187, R191.reuse, R52 ;  /* 0x000000bfbb347223 */ /* 0x080fe20000010034 */
[----:B------:R-:W-:Y:S01]  /*21c0*/  FMUL.FTZ R218, R197, R191 ;  /* 0x000000bfc5da7220 */ /* 0x000fe20000410000 */
[----:B------:R-:W-:Y:S02]  /*21d0*/  HADD2.F32 R165, -RZ, R165.H1_H1 ;  /* 0x300000a5ffa57230 */ /* 0x000fe40000004100 */
[----:B------:R-:W-:Y:S01]  /*21e0*/  FADD.FTZ R89, R89, R193 ;  /* 0x000000c159597221 */ /* 0x000fe20000010000 */
[----:B------:R-:W-:-:S02]  /*21f0*/  HADD2.F32 R163, -RZ, R166.H0_H0 ;  /* 0x200000a6ffa37230 */ /* 0x000fc40000004100 */
[-C--:B------:R-:W-:Y:S01]  /*2200*/  FFMA.FTZ R53, R188, R193.reuse, R53 ;  /* 0x000000c1bc357223 */ /* 0x080fe20000010035 */
[----:B------:R-:W-:Y:S01]  /*2210*/  FMUL.FTZ R191, R198, R193 ;  /* 0x000000c1c6bf7220 */ /* 0x000fe20000410000 */
[C---:B------:R-:W-:Y:S01]  /*2220*/  FADD.FTZ R189, -R2.reuse, R162 ;  /* 0x000000a202bd7221 */ /* 0x040fe20000010100 */
[C---:B------:R-:W-:Y:S01]  /*2230*/  FMUL.FTZ R190, R5.reuse, R190 ;  /* 0x000000be05be7220 */ /* 0x040fe20000410000 */
[C---:B------:R-:W-:Y:S01]  /*2240*/  FMUL.FTZ R193, R5.reuse, R168 ;  /* 0x000000a805c17220 */ /* 0x040fe20000410000 */
[--C-:B------:R-:W-:Y:S02]  /*2250*/  HADD2.F32 R161, -RZ, R167.reuse.H0_H0 ;  /* 0x200000a7ffa17230 */ /* 0x100fe40000004100 */
[----:B------:R-:W-:Y:S01]  /*2260*/  FMUL.FTZ R189, R5, R189 ;  /* 0x000000bd05bd7220 */ /* 0x000fe20000410000 */
[----:B------:R-:W-:Y:S02]  /*2270*/  HADD2.F32 R160, -RZ, R167.H1_H1 ;  /* 0x300000a7ffa07230 */ /* 0x000fe40000004100 */
[----:B------:R-:W-:Y:S01]  /*2280*/  FADD.FTZ R167, -R2, R169 ;  /* 0x000000a902a77221 */ /* 0x000fe20000010100 */
        /* <DEDUP_REMOVED lines=22> */
[C---:B------:R-:W-:Y:S02]  /*23f0*/  FADD.FTZ R166, -R2.reuse, R170 ;  /* 0x000000aa02a67221 */ /* 0x040fe40000010100 */
        /* <DEDUP_REMOVED lines=17> */
.L_x_18676:
[----:B------:R-:W-:Y:S05]  /*2510*/  BSYNC.RECONVERGENT B2 ;  /* 0x0000000000027941 */ /* 0x000fea0003800200 */
.L_x_18675:
        /* <DEDUP_REMOVED lines=9> */
[----:B------:R-:W4:Y:S04]  /*25b0*/  LDL R219, [R1+0x18] ;  /* 0x0000180001db7983 */ /* 0x000f280000100800 */
[----:B------:R-:W4:Y:S03]  /*25c0*/  LDL R217, [R1+0x1c] ;  /* 0x00001c0001d97983 */ /* 0x000f260000100800 */
[----:B------:R-:W1:Y:S01]  /*25d0*/  @P6 LDC.64 R160, c[0x0][0x438] ;  /* 0x00010e00ffa06b82 */ /* 0x000e620000000a00 */
[----:B------:R-:W4:Y:S04]  /*25e0*/  LDL R216, [R1] ;  /* 0x0000000001d87983 */ /* 0x000f280000100800 */
        /* <DEDUP_REMOVED lines=11> */
[----:B------:R-:W4:Y:S01]  /*26a0*/  LDG.E.128 R164, desc[UR6][R164.64+0x10] ;  /* 0x00001006a4a47981 */ /* 0x000f22000c1e1d00 */
[----:B0-----:R-:W-:-:S06]  /*26b0*/  IMAD.WIDE.U32 R182, R3, 0x8, R182 ;  /* 0x0000000803b67825 */ /* 0x001fcc00078e00b6 */
[----:B------:R-:W5:Y:S01]  /*26c0*/  LDG.E.64 R182, desc[UR6][R182.64] ;  /* 0x00000006b6b67981 */ /* 0x000f62000c1e1b00 */
[C---:B---3--:R-:W-:Y:S01]  /*26d0*/  FADD.FTZ R202, -R2.reuse, R162 ;  /* 0x000000a202ca7221 */ /* 0x048fe20000010100 */
[C---:B------:R-:W-:Y:S01]  /*26e0*/  FADD.FTZ R203, -R2.reuse, R163 ;  /* 0x000000a302cb7221 */ /* 0x040fe20000010100 */
[C---:B------:R-:W-:Y:S01]  /*26f0*/  FADD.FTZ R200, -R2.reuse, R160 ;  /* 0x000000a002c87221 */ /* 0x040fe20000010100 */
[--C-:B--2---:R-:W-:Y:S02]  /*2700*/  HADD2.F32 R162, -RZ, R169.reuse.H0_H0 ;  /* 0x200000a9ffa27230 */ /* 0x104fe40000004100 */
[----:B------:R-:W-:Y:S01]  /*2710*/  FMUL.FTZ R202, R5, R202 ;  /* 0x000000ca05ca7220 */ /* 0x000fe20000410000 */
[----:B------:R-:W-:Y:S02]  /*2720*/  HADD2.F32 R163, -RZ, R169.H1_H1 ;  /* 0x300000a9ffa37230 */ /* 0x000fe40000004100 */
[----:B----4-:R-:W-:Y:S01]  /*2730*/  FADD.FTZ R207, -R2, R167 ;  /* 0x000000a702cf7221 */ /* 0x010fe20000010100 */
[----:B------:R-:W-:-:S02]  /*2740*/  HADD2.F32 R167, -RZ, R168.H0_H0 ;  /* 0x200000a8ffa77230 */ /* 0x000fc40000004100 */
[----:B------:R-:W-:Y:S02]  /*2750*/  HADD2.F32 R168, -RZ, R168.H1_H1 ;  /* 0x300000a8ffa87230 */ /* 0x000fe40000004100 */
[C---:B------:R-:W-:Y:S01]  /*2760*/  FMUL.FTZ R203, R5.reuse, R203 ;  /* 0x000000cb05cb7220 */ /* 0x040fe20000410000 */
[----:B------:R-:W-:Y:S01]  /*2770*/  FADD.FTZ R201, -R2, R161 ;  /* 0x000000a102c97221 */ /* 0x000fe20000010100 */
[----:B------:R-:W-:Y:S01]  /*2780*/  FMUL.FTZ R200, R5, R200 ;  /* 0x000000c805c87220 */ /* 0x000fe20000410000 */
[----:B------:R-:W-:Y:S01]  /*2790*/  FMUL.FTZ R222, R221, R167 ;  /* 0x000000a7ddde7220 */ /* 0x000fe20000410000 */
        /* <DEDUP_REMOVED lines=10> */
[C---:B------:R-:W-:Y:S01]  /*2840*/  FADD.FTZ R164, -R2.reuse, R164 ;  /* 0x000000a402a47221 */ /* 0x040fe20000010100 */
[----:B------:R-:W-:Y:S01]  /*2850*/  FADD.FTZ R165, -R2, R165 ;  /* 0x000000a502a57221 */ /* 0x000fe20000010100 */
[----:B------:R-:W-:Y:S01]  /*2860*/  FADD.FTZ R162, R162, R221 ;  /* 0x000000dda2a27221 */ /* 0x000fe20000010000 */
[----:B------:R-:W-:Y:S01]  /*2870*/  FFMA.FTZ R163, R201, R221, R163 ;  /* 0x000000ddc9a37223 */ /* 0x000fe200000100a3 */
[----:B-1----:R-:W-:-:S02]  /*2880*/  HADD2.F32 R160, -RZ, R170.H0_H0 ;  /* 0x200000aaffa07230 */ /* 0x002fc40000004100 */
[C---:B------:R-:W-:Y:S01]  /*2890*/  FMUL.FTZ R204, R5.reuse, R164 ;  /* 0x000000a405cc7220 */ /* 0x040fe20000410000 */
[----:B------:R-:W-:Y:S02]  /*28a0*/  HADD2.F32 R161, -RZ, R170.H1_H1 ;  /* 0x300000aaffa17230 */ /* 0x000fe40000004100 */
[----:B------:R-:W-:Y:S01]  /*28b0*/  FMUL.FTZ R205, R5, R165 ;  /* 0x000000a505cd7220 */ /* 0x000fe20000410000 */
[----:B------:R-:W-:Y:S01]  /*28c0*/  FADD.FTZ R162, R162, R220 ;  /* 0x000000dca2a27221 */ /* 0x000fe20000010000 */
[----:B------:R-:W-:Y:S01]  /*28d0*/  FFMA.FTZ R163, R202, R220, R163 ;  /* 0x000000dccaa37223 */ /* 0x000fe200000100a3 */
[-C--:B------:R-:W-:Y:S01]  /*28e0*/  FMUL.FTZ R217, R216, R160.reuse ;  /* 0x000000a0d8d97220 */ /* 0x080fe20000410000 */
        /* <DEDUP_REMOVED lines=9> */
[C---:B------:R-:W-:Y:S01]  /*2980*/  FMUL.FTZ R206, R5.reuse, R166 ;  /* 0x000000a605ce7220 */ /* 0x040fe20000410000 */
[----:B------:R-:W-:Y:S01]  /*2990*/  FADD.FTZ R160, R160, R217 ;  /* 0x000000d9a0a07221 */ /* 0x000fe20000010000 */
[----:B------:R-:W-:Y:S01]  /*29a0*/  FFMA.FTZ R161, R204, R217, R161 ;  /* 0x000000d9cca17223 */ /* 0x000fe200000100a1 */
[----:B------:R-:W-:Y:S02]  /*29b0*/  HADD2.F32 R3, -RZ, R171.H1_H1 ;  /* 0x300000abff037230 */ /* 0x000fe40000004100 */
        /* <DEDUP_REMOVED lines=18> */
.L_x_18668:
        /* <DEDUP_REMOVED lines=40> */
[----:B------:R-:W-:Y:S02]  /*2d60*/  MOV R211, RZ ;  /* 0x000000ff00d37202 */ /* 0x000fe40000000f00 */
[----:B------:R-:W-:-:S05]  /*2d70*/  P2R R249, PR, RZ, 0x40 ;  /* 0x00000040fff97803 */ /* 0x000fca0000000000 */
[----:B0-----:R-:W-:Y:S05]  /*2d80*/  @!P6 BRA `(.L_x_18677) ;  /* 0x0000000000dce947 */ /* 0x001fea0003800000 */
[----:B------:R-:W0:Y:S02]  /*2d90*/  LDC.64 R2, c[0x0][0x3b0] ;  /* 0x0000ec00ff027b82 */ /* 0x000e240000000a00 */
[----:B0-----:R-:W-:-:S05]  /*2da0*/  IMAD.WIDE.U32 R2, R160, 0x8, R2 ;  /* 0x00000008a0027825 */ /* 0x001fca00078e0002 */
[----:B------:R0:W5:Y:S01]  /*2db0*/  LDG.E.64 R182, desc[UR6][R2.64] ;  /* 0x0000000602b67981 */ /* 0x000162000c1e1b00 */
[----:B------:R-:W-:Y:S05]  /*2dc0*/  BRA `(.L_x_18677) ;  /* 0x0000000000cc7947 */ /* 0x000fea0003800000 */
.L_x_18678:
        /* <DEDUP_REMOVED lines=51> */
.L_x_18677:
[----:B------:R-:W-:Y:S05]  /*3100*/  BSYNC.RECONVERGENT B1 ;  /* 0x0000000000017941 */ /* 0x000fea0003800200 */
.L_x_18667:
        /* <DEDUP_REMOVED lines=20> */
.L_x_18867:
        /* <DEDUP_REMOVED lines=37> */
.L_x_18686:
[----:B------:R-:W-:Y:S05]  /*34a0*/  BSYNC.RECONVERGENT B3 ;  /* 0x0000000000037941 */ /* 0x000fea0003800200 */
.L_x_18685:
        /* <DEDUP_REMOVED lines=13> */
.L_x_18688:
[----:B------:R-:W-:Y:S05]  /*3580*/  BSYNC.RECONVERGENT B3 ;  /* 0x0000000000037941 */ /* 0x000fea0003800200 */
.L_x_18687:
        /* <DEDUP_REMOVED lines=13> */
.L_x_18690:
[----:B------:R-:W-:Y:S05]  /*3660*/  BSYNC.RECONVERGENT B3 ;  /* 0x0000000000037941 */ /* 0x000fea0003800200 */
.L_x_18689:
        /* <DEDUP_REMOVED lines=13> */
.L_x_18692:
[----:B------:R-:W-:Y:S05]  /*3740*/  BSYNC.RECONVERGENT B3 ;  /* 0x0000000000037941 */ /* 0x000fea0003800200 */
.L_x_18691:
        /* <DEDUP_REMOVED lines=13> */
.L_x_18694:
[----:B------:R-:W-:Y:S05]  /*3820*/  BSYNC.RECONVERGENT B3 ;  /* 0x0000000000037941 */ /* 0x000fea0003800200 */
.L_x_18693:
        /* <DEDUP_REMOVED lines=13> */
.L_x_18696:
[----:B------:R-:W-:Y:S05]  /*3900*/  BSYNC.RECONVERGENT B3 ;  /* 0x0000000000037941 */ /* 0x000fea0003800200 */
.L_x_18695:
        /* <DEDUP_REMOVED lines=13> */
.L_x_18698:
[----:B------:R-:W-:Y:S05]  /*39e0*/  BSYNC.RECONVERGENT B3 ;  /* 0x0000000000037941 */ /* 0x000fea0003800200 */
.L_x_18697:
        /* <DEDUP_REMOVED lines=14> */
.L_x_18684:
        /* <DEDUP_REMOVED lines=46> */
.L_x_18701:
[----:B------:R-:W-:Y:S05]  /*3db0*/  BSYNC.RECONVERGENT B3 ;  /* 0x0000000000037941 */ /* 0x000fea0003800200 */
.L_x_18700:
        /* <DEDUP_REMOVED lines=13> */
.L_x_18703:
[----:B------:R-:W-:Y:S05]  /*3e90*/  BSYNC.RECONVERGENT B3 ;  /* 0x0000000000037941 */ /* 0x000fea0003800200 */
.L_x_18702:
        /* <DEDUP_REMOVED lines=13> */
.L_x_18705:
[----:B------:R-:W-:Y:S05]  /*3f70*/  BSYNC.RECONVERGENT B3 ;  /* 0x0000000000037941 */ /* 0x000fea0003800200 */
.L_x_18704:
        /* <DEDUP_REMOVED lines=13> */
.L_x_18707:
[----:B------:R-:W-:Y:S05]  /*4050*/  BSYNC.RECONVERGENT B3 ;  /* 0x0000000000037941 */ /* 0x000fea0003800200 */
.L_x_18706:
        /* <DEDUP_REMOVED lines=13> */
.L_x_18709:
[----:B------:R-:W-:Y:S05]  /*4130*/  BSYNC.RECONVERGENT B3 ;  /* 0x0000000000037941 */ /* 0x000fea0003800200 */
.L_x_18708:
        /* <DEDUP_REMOVED lines=13> */
.L_x_18711:
[----:B------:R-:W-:Y:S05]  /*4210*/  BSYNC.RECONVERGENT B3 ;  /* 0x0000000000037941 */ /* 0x000fea0003800200 */
.L_x_18710:
        /* <DEDUP_REMOVED lines=13> */
.L_x_18713:
[----:B------:R-:W-:Y:S05]  /*42f0*/  BSYNC.RECONVERGENT B3 ;  /* 0x0000000000037941 */ /* 0x000fea0003800200 */
.L_x_18712:
        /* <DEDUP_REMOVED lines=9> */
.L_x_18683:
        /* <DEDUP_REMOVED lines=95> */
.L_x_18714:
        /* <DEDUP_REMOVED lines=26> */
[----:B------:R-:W-:Y:S01]  /*4b20*/  @P4 F2FP.F16.F32.PACK_AB R60, RZ, R60 ;  /* 0x0000003cff3c423e */ /* 0x000fe200000000ff */
        /* <DEDUP_REMOVED lines=8> */
[----:B------:R-:W-:Y:S02]  /*4bb0*/  @P4 F2FP.F16.F32.PACK_AB R61, RZ, R61 ;  /* 0x0000003dff3d423e */ /* 0x000fe400000000ff */
[----:B------:R-:W-:Y:S01]  /*4bc0*/  @P4 FSEL R60, R154, RZ, P3 ;  /* 0x000000ff9a3c4208 */ /* 0x000fe20001800000 */
[----:B------:R-:W-:Y:S01]  /*4bd0*/  @P5 FFMA.FTZ R154, R16, R162, R3 ;  /* 0x000000a2109a5223 */ /* 0x000fe20000010003 */
[----:B------:R-:W-:Y:S02]  /*4be0*/  @P4 PRMT R157, R157, 0x5410, R61 ;  /* 0x000054109d9d4816 */ /* 0x000fe4000000003d */
[----:B------:R-:W-:Y:S01]  /*4bf0*/  @P4 F2FP.F16.F32.PACK_AB R60, RZ, R60 ;  /* 0x0000003cff3c423e */ /* 0x000fe200000000ff */
        /* <DEDUP_REMOVED lines=11> */
[----:B------:R-:W-:Y:S01]  /*4cb0*/  @P4 F2FP.F16.F32.PACK_AB R61, RZ, R61 ;  /* 0x0000003dff3d423e */ /* 0x000fe200000000ff */
[----:B------:R-:W-:Y:S01]  /*4cc0*/  @P5 FADD.FTZ R160, R248, -R155 ;  /* 0x8000009bf8a05221 */ /* 0x000fe20000010000 */
[----:B------:R-:W-:Y:S02]  /*4cd0*/  @P4 FSEL R60, R60, RZ, P3 ;  /* 0x000000ff3c3c4208 */ /* 0x000fe40001800000 */
[----:B------:R-:W-:Y:S02]  /*4ce0*/  @P4 PRMT R158, R158, 0x5410, R61 ;  /* 0x000054109e9e4816 */ /* 0x000fe4000000003d */
[----:B------:R-:W-:-:S02]  /*4cf0*/  @P4 F2FP.F16.F32.PACK_AB R60, RZ, R60 ;  /* 0x0000003cff3c423e */ /* 0x000fc400000000ff */
        /* <DEDUP_REMOVED lines=13> */
[----:B------:R-:W-:-:S04]  /*4dd0*/  @P4 F2FP.F16.F32.PACK_AB R60, RZ, R60 ;  /* 0x0000003cff3c423e */ /* 0x000fc800000000ff */
        /* <DEDUP_REMOVED lines=19> */
.L_x_18699:
[----:B------:R-:W-:Y:S05]  /*4f10*/  BSYNC.RECONVERGENT B1 ;  /* 0x0000000000017941 */ /* 0x000fea0003800200 */
.L_x_18682:
        /* <DEDUP_REMOVED lines=11> */
.L_x_18681:
[----:B------:R-:W-:Y:S05]  /*4fd0*/  BSYNC.RECONVERGENT B2 ;  /* 0x0000000000027941 */ /* 0x000fea0003800200 */
.L_x_18680:
        /* <DEDUP_REMOVED lines=33> */
[----:B------:R-:W-:Y:S02]  /*51f0*/  @P4 F2FP.F16.F32.PACK_AB R63, RZ, R153 ;  /* 0x00000099ff3f423e */ /* 0x000fe400000000ff */
[----:B------:R-:W1:Y:S01]  /*5200*/  @P4 LDC.64 R152, c[0x0][0x408] ;  /* 0x00010200ff984b82 */ /* 0x000e620000000a00 */
[----:B------:R-:W-:-:S02]  /*5210*/  @P4 LOP3.LUT P2, RZ, R176, 0xff0000, RZ, 0xc0, !PT ;  /* 0x00ff0000b0ff4812 */ /* 0x000fc4000784c0ff */
[----:B------:R-:W-:Y:S01]  /*5220*/  @P4 PRMT R156, R63, 0x7610, R156 ;  /* 0x000076103f9c4816 */ /* 0x000fe2000000009c */
[----:B------:R-:W-:Y:S01]  /*5230*/  @P5 FFMA.FTZ R63, R20, R162, R3 ;  /* 0x000000a2143f5223 */ /* 0x000fe20000010003 */
[----:B------:R-:W-:-:S04]  /*5240*/  @P4 F2FP.F16.F32.PACK_AB R154, RZ, R154 ;  /* 0x0000009aff9a423e */ /* 0x000fc800000000ff */
        /* <DEDUP_REMOVED lines=9> */
[----:B------:R-:W-:-:S04]  /*52e0*/  @P4 F2FP.F16.F32.PACK_AB R152, RZ, R152 ;  /* 0x00000098ff98423e */ /* 0x000fc800000000ff */
        /* <DEDUP_REMOVED lines=51> */
.L_x_18719:
        /* <DEDUP_REMOVED lines=90> */
.L_x_18718:
        /* <DEDUP_REMOVED lines=50> */
.L_x_18723:
[----:B------:R-:W-:Y:S05]  /*5ee0*/  BSYNC.RECONVERGENT B3 ;  /* 0x0000000000037941 */ /* 0x000fea0003800200 */
.L_x_18722:
        /* <DEDUP_REMOVED lines=13> */
.L_x_18725:
[----:B------:R-:W-:Y:S05]  /*5fc0*/  BSYNC.RECONVERGENT B3 ;  /* 0x0000000000037941 */ /* 0x000fea0003800200 */
.L_x_18724:
        /* <DEDUP_REMOVED lines=13> */
.L_x_18727:
[----:B------:R-:W-:Y:S05]  /*60a0*/  BSYNC.RECONVERGENT B3 ;  /* 0x0000000000037941 */ /* 0x000fea0003800200 */
.L_x_18726:
        /* <DEDUP_REMOVED lines=13> */
.L_x_18729:
[----:B------:R-:W-:Y:S05]  /*6180*/  BSYNC.RECONVERGENT B3 ;  /* 0x0000000000037941 */ /* 0x000fea0003800200 */
.L_x_18728:
        /* <DEDUP_REMOVED lines=13> */
.L_x_18731:
[----:B------:R-:W-:Y:S05]  /*6260*/  BSYNC.RECONVERGENT B3 ;  /* 0x0000000000037941 */ /* 0x000fea0003800200 */
.L_x_18730:
        /* <DEDUP_REMOVED lines=13> */
.L_x_18733:
[----:B------:R-:W-:Y:S05]  /*6340*/  BSYNC.RECONVERGENT B3 ;  /* 0x0000000000037941 */ /* 0x000fea0003800200 */
.L_x_18732:
        /* <DEDUP_REMOVED lines=13> */
.L_x_18735:
[----:B------:R-:W-:Y:S05]  /*6420*/  BSYNC.RECONVERGENT B3 ;  /* 0x0000000000037941 */ /* 0x000fea0003800200 */
.L_x_18734:
[----:B------:R-:W-:Y:S05]  /*6430*/  @!P4 BRA `(.L_x_18720) ;  /* 0x0000000400dcc947 */ /* 0x000fea0003800000 */
[----:B0-----:R-:W-:Y:S01]  /*6440*/  FMUL.FTZ R160, R155, UR13 ;  /* 0x0000000d9ba07c20 */ /* 0x001fe20008410000 */
[----:B-----5:R-:W-:-:S03]  /*6450*/  ISETP.GE.U32.AND P2, PT, R176, RZ, PT ;  /* 0x000000ffb000720c */ /* 0x020fc60003f46070 */
[----:B------:R-:W-:Y:S01]  /*6460*/  FMUL.FTZ R160, R160, UR12 ;  /* 0x0000000ca0a07c20 */ /* 0x000fe20008410000 */
[----:B------:R-:W-:-:S04]  /*6470*/  ISETP.GE.U32.AND.EX P2, PT, R177, 0x1000000, PT, P2 ;  /* 0x01000000b100780c */ /* 0x000fc80003f46120 */
[----:B------:R-:W-:-:S04]  /*6480*/  FSEL R160, R160, RZ, P2 ;  /* 0x000000ffa0a07208 */ /* 0x000fc80001000000 */
[----:B------:R-:W-:-:S04]  /*6490*/  F2FP.F16.F32.PACK_AB R160, RZ, R160 ;  /* 0x000000a0ffa0723e */ /* 0x000fc800000000ff */
[----:B------:R-:W-:Y:S01]  /*64a0*/  PRMT R159, R159, 0x5410, R160 ;  /* 0x000054109f9f7816 */ /* 0x000fe200000000a0 */
[----:B------:R-:W-:Y:S06]  /*64b0*/  BRA `(.L_x_18720) ;  /* 0x0000000400bc7947 */ /* 0x000fec0003800000 */
.L_x_18721:
        /* <DEDUP_REMOVED lines=13> */
.L_x_18737:
[----:B------:R-:W-:Y:S05]  /*6590*/  BSYNC.RECONVERGENT B3 ;  /* 0x0000000000037941 */ /* 0x000fea0003800200 */
.L_x_18736:
        /* <DEDUP_REMOVED lines=13> */
.L_x_18739:
[----:B------:R-:W-:Y:S05]  /*6670*/  BSYNC.RECONVERGENT B3 ;  /* 0x0000000000037941 */ /* 0x000fea0003800200 */
.L_x_18738:
        /* <DEDUP_REMOVED lines=13> */
.L_x_18741:
[----:B------:R-:W-:Y:S05]  /*6750*/  BSYNC.RECONVERGENT B3 ;  /* 0x0000000000037941 */ /* 0x000fea0003800200 */
.L_x_18740:
        /* <DEDUP_REMOVED lines=13> */
.L_x_18743:
[----:B------:R-:W-:Y:S05]  /*6830*/  BSYNC.RECONVERGENT B3 ;  /* 0x0000000000037941 */ /* 0x000fea0003800200 */
.L_x_18742:
        /* <DEDUP_REMOVED lines=13> */
.L_x_18745:
[----:B------:R-:W-:Y:S05]  /*6910*/  BSYNC.RECONVERGENT B3 ;  /* 0x0000000000037941 */ /* 0x000fea0003800200 */
.L_x_18744:
        /* <DEDUP_REMOVED lines=13> */
.L_x_18747:
[----:B------:R-:W-:Y:S05]  /*69f0*/  BSYNC.RECONVERGENT B3 ;  /* 0x0000000000037941 */ /* 0x000fea0003800200 */
.L_x_18746:
        /* <DEDUP_REMOVED lines=13> */
.L_x_18749:
[----:B------:R-:W-:Y:S05]  /*6ad0*/  BSYNC.RECONVERGENT B3 ;  /* 0x0000000000037941 */ /* 0x000fea0003800200 */
.L_x_18748:
        /* <DEDUP_REMOVED lines=13> */
.L_x_18720:
[----:B------:R-:W-:Y:S05]  /*6bb0*/  BSYNC.RECONVERGENT B1 ;  /* 0x0000000000017941 */ /* 0x000fea0003800200 */
.L_x_18717:
        /* <DEDUP_REMOVED lines=9> */
.L_x_18716:
[----:B------:R-:W-:Y:S05]  /*6c50*/  BSYNC.RECONVERGENT B2 ;  /* 0x0000000000027941 */ /* 0x000fea0003800200 */
.L_x_18715:
        /* <DEDUP_REMOVED lines=29> */
[----:B------:R-:W-:Y:S02]  /*6e30*/  @P4 F2FP.F16.F32.PACK_AB R154, RZ, R154 ;  /* 0x0000009aff9a423e */ /* 0x000fe400000000ff */
[----:B------:R-:W-:Y:S01]  /*6e40*/  @P5 FADD.FTZ R153, R214, -R62 ;  /* 0x8000003ed6995221 */ /* 0x000fe20000010000 */
[----:B------:R-:W-:Y:S02]  /*6e50*/  MOV R62, R126 ;  /* 0x0000007e003e7202 */ /* 0x000fe40000000f00 */
[----:B------:R-:W-:Y:S01]  /*6e60*/  @P4 FSEL R63, R63, RZ, P1 ;  /* 0x000000ff3f3f4208 */ /* 0x000fe20000800000 */
[----:B------:R-:W-:Y:S01]  /*6e70*/  @P5 FFMA.FTZ R62, R5, R153, R126 ;  /* 0x00000099053e5223 */ /* 0x000fe2000001007e */
[----:B------:R-:W-:Y:S01]  /*6e80*/  @P4 LOP3.LUT P1, RZ, R178, 0xff0000, RZ, 0xc0, !PT ;  /* 0x00ff0000b2ff4812 */ /* 0x000fe2000782c0ff */
[----:B------:R-:W1:Y:S01]  /*6e90*/  @P4 LDC.64 R152, c[0x0][0x408] ;  /* 0x00010200ff984b82 */ /* 0x000e620000000a00 */
[----:B------:R-:W-:-:S04]  /*6ea0*/  @P4 F2FP.F16.F32.PACK_AB R63, RZ, R63 ;  /* 0x0000003fff3f423e */ /* 0x000fc800000000ff */
        /* <DEDUP_REMOVED lines=63> */
.L_x_18754:
        /* <DEDUP_REMOVED lines=90> */
.L_x_18753:
        /* <DEDUP_REMOVED lines=50> */
.L_x_18758:
[----:B------:R-:W-:Y:S05]  /*7b60*/  BSYNC.RECONVERGENT B3 ;  /* 0x0000000000037941 */ /* 0x000fea0003800200 */
.L_x_18757:
        /* <DEDUP_REMOVED lines=13> */
.L_x_18760:
[----:B------:R-:W-:Y:S05]  /*7c40*/  BSYNC.RECONVERGENT B3 ;  /* 0x0000000000037941 */ /* 0x000fea0003800200 */
.L_x_18759:
        /* <DEDUP_REMOVED lines=13> */
.L_x_18762:
[----:B------:R-:W-:Y:S05]  /*7d20*/  BSYNC.RECONVERGENT B3 ;  /* 0x0000000000037941 */ /* 0x000fea0003800200 */
.L_x_18761:
        /* <DEDUP_REMOVED lines=13> */
.L_x_18764:
[----:B------:R-:W-:Y:S05]  /*7e00*/  BSYNC.RECONVERGENT B3 ;  /* 0x0000000000037941 */ /* 0x000fea0003800200 */
.L_x_18763:
        /* <DEDUP_REMOVED lines=13> */
.L_x_18766:
[----:B------:R-:W-:Y:S05]  /*7ee0*/  BSYNC.RECONVERGENT B3 ;  /* 0x0000000000037941 */ /* 0x000fea0003800200 */
.L_x_18765:
        /* <DEDUP_REMOVED lines=13> */
.L_x_18768:
[----:B------:R-:W-:Y:S05]  /*7fc0*/  BSYNC.RECONVERGENT B3 ;  /* 0x0000000000037941 */ /* 0x000fea0003800200 */
.L_x_18767:
        /* <DEDUP_REMOVED lines=13> */
.L_x_18770:
[----:B------:R-:W-:Y:S05]  /*80a0*/  BSYNC.RECONVERGENT B3 ;  /* 0x0000000000037941 */ /* 0x000fea0003800200 */
.L_x_18769:
[----:B------:R-:W-:Y:S05]  /*80b0*/  @!P4 BRA `(.L_x_18755) ;  /* 0x0000000400dcc947 */ /* 0x000fea0003800000 */
[----:B01----:R-:W-:Y:S01]  /*80c0*/  FMUL.FTZ R160, R155, UR13 ;  /* 0x0000000d9ba07c20 */ /* 0x003fe20008410000 */
[----:B-----5:R-:W-:-:S03]  /*80d0*/  ISETP.GE.U32.AND P1, PT, R178, RZ, PT ;  /* 0x000000ffb200720c */ /* 0x020fc60003f26070 */
[----:B------:R-:W-:Y:S01]  /*80e0*/  FMUL.FTZ R160, R160, UR12 ;  /* 0x0000000ca0a07c20 */ /* 0x000fe20008410000 */
[----:B------:R-:W-:-:S04]  /*80f0*/  ISETP.GE.U32.AND.EX P1, PT, R179, 0x1000000, PT, P1 ;  /* 0x01000000b300780c */ /* 0x000fc80003f26110 */
[----:B------:R-:W-:-:S04]  /*8100*/  FSEL R160, R160, RZ, P1 ;  /* 0x000000ffa0a07208 */ /* 0x000fc80000800000 */
[----:B------:R-:W-:-:S04]  /*8110*/  F2FP.F16.F32.PACK_AB R160, RZ, R160 ;  /* 0x000000a0ffa0723e */ /* 0x000fc800000000ff */
[----:B------:R-:W-:Y:S01]  /*8120*/  PRMT R159, R159, 0x5410, R160 ;  /* 0x000054109f9f7816 */ /* 0x000fe200000000a0 */
[----:B------:R-:W-:Y:S06]  /*8130*/  BRA `(.L_x_18755) ;  /* 0x0000000400bc7947 */ /* 0x000fec0003800000 */
.L_x_18756:
        /* <DEDUP_REMOVED lines=13> */
.L_x_18772:
[----:B------:R-:W-:Y:S05]  /*8210*/  BSYNC.RECONVERGENT B3 ;  /* 0x0000000000037941 */ /* 0x000fea0003800200 */
.L_x_18771:
        /* <DEDUP_REMOVED lines=13> */
.L_x_18774:
[----:B------:R-:W-:Y:S05]  /*82f0*/  BSYNC.RECONVERGENT B3 ;  /* 0x0000000000037941 */ /* 0x000fea0003800200 */
.L_x_18773:
        /* <DEDUP_REMOVED lines=13> */
.L_x_18776:
[----:B------:R-:W-:Y:S05]  /*83d0*/  BSYNC.RECONVERGENT B3 ;  /* 0x0000000000037941 */ /* 0x000fea0003800200 */
.L_x_18775:
        /* <DEDUP_REMOVED lines=13> */
.L_x_18778:
[----:B------:R-:W-:Y:S05]  /*84b0*/  BSYNC.RECONVERGENT B3 ;  /* 0x0000000000037941 */ /* 0x000fea0003800200 */
.L_x_18777:
        /* <DEDUP_REMOVED lines=13> */
.L_x_18780:
[----:B------:R-:W-:Y:S05]  /*8590*/  BSYNC.RECONVERGENT B3 ;  /* 0x0000000000037941 */ /* 0x000fea0003800200 */
.L_x_18779:
        /* <DEDUP_REMOVED lines=13> */
.L_x_18782:
[----:B------:R-:W-:Y:S05]  /*8670*/  BSYNC.RECONVERGENT B3 ;  /* 0x0000000000037941 */ /* 0x000fea0003800200 */
.L_x_18781:
        /* <DEDUP_REMOVED lines=13> */
.L_x_18784:
[----:B------:R-:W-:Y:S05]  /*8750*/  BSYNC.RECONVERGENT B3 ;  /* 0x0000000000037941 */ /* 0x000fea0003800200 */
.L_x_18783:
        /* <DEDUP_REMOVED lines=13> */
.L_x_18755:
[----:B------:R-:W-:Y:S05]  /*8830*/  BSYNC.RECONVERGENT B1 ;  /* 0x0000000000017941 */ /* 0x000fea0003800200 */
.L_x_18752:
        /* <DEDUP_REMOVED lines=9> */
.L_x_18751:
[----:B------:R-:W-:Y:S05]  /*88d0*/  BSYNC.RECONVERGENT B2 ;  /* 0x0000000000027941 */ /* 0x000fea0003800200 */
.L_x_18750:
        /* <DEDUP_REMOVED lines=100> */
.L_x_18789:
        /* <DEDUP_REMOVED lines=90> */
.L_x_18788:
        /* <DEDUP_REMOVED lines=50> */
.L_x_18793:
[----:B------:R-:W-:Y:S05]  /*97e0*/  BSYNC.RECONVERGENT B3 ;  /* 0x0000000000037941 */ /* 0x000fea0003800200 */
.L_x_18792:
        /* <DEDUP_REMOVED lines=13> */
.L_x_18795:
[----:B------:R-:W-:Y:S05]  /*98c0*/  BSYNC.RECONVERGENT B3 ;  /* 0x0000000000037941 */ /* 0x000fea0003800200 */
.L_x_18794:
        /* <DEDUP_REMOVED lines=13> */
.L_x_18797:
[----:B------:R-:W-:Y:S05]  /*99a0*/  BSYNC.RECONVERGENT B3 ;  /* 0x0000000000037941 */ /* 0x000fea0003800200 */
.L_x_18796:
        /* <DEDUP_REMOVED lines=13> */
.L_x_18799:
[----:B------:R-:W-:Y:S05]  /*9a80*/  BSYNC.RECONVERGENT B3 ;  /* 0x0000000000037941 */ /* 0x000fea0003800200 */
.L_x_18798:
        /* <DEDUP_REMOVED lines=13> */
.L_x_18801:
[----:B------:R-:W-:Y:S05]  /*9b60*/  BSYNC.RECONVERGENT B3 ;  /* 0x0000000000037941 */ /* 0x000fea0003800200 */
.L_x_18800:
        /* <DEDUP_REMOVED lines=13> */
.L_x_18803:
[----:B------:R-:W-:Y:S05]  /*9c40*/  BSYNC.RECONVERGENT B3 ;  /* 0x0000000000037941 */ /* 0x000fea0003800200 */
.L_x_18802:
        /* <DEDUP_REMOVED lines=13> */
.L_x_18805:
[----:B------:R-:W-:Y:S05]  /*9d20*/  BSYNC.RECONVERGENT B3 ;  /* 0x0000000000037941 */ /* 0x000fea0003800200 */
.L_x_18804:
[----:B------:R-:W-:Y:S05]  /*9d30*/  @!P4 BRA `(.L_x_18790) ;  /* 0x0000000400dcc947 */ /* 0x000fea0003800000 */
[----:B012---:R-:W-:Y:S01]  /*9d40*/  FMUL.FTZ R160, R155, UR13 ;  /* 0x0000000d9ba07c20 */ /* 0x007fe20008410000 */
[----:B-----5:R-:W-:-:S03]  /*9d50*/  ISETP.GE.U32.AND P0, PT, R180, RZ, PT ;  /* 0x000000ffb400720c */ /* 0x020fc60003f06070 */
[----:B------:R-:W-:Y:S01]  /*9d60*/  FMUL.FTZ R160, R160, UR12 ;  /* 0x0000000ca0a07c20 */ /* 0x000fe20008410000 */
[----:B------:R-:W-:-:S04]  /*9d70*/  ISETP.GE.U32.AND.EX P0, PT, R181, 0x1000000, PT, P0 ;  /* 0x01000000b500780c */ /* 0x000fc80003f06100 */
[----:B------:R-:W-:-:S04]  /*9d80*/  FSEL R160, R160, RZ, P0 ;  /* 0x000000ffa0a07208 */ /* 0x000fc80000000000 */
[----:B------:R-:W-:-:S04]  /*9d90*/  F2FP.F16.F32.PACK_AB R160, RZ, R160 ;  /* 0x000000a0ffa0723e */ /* 0x000fc800000000ff */
[----:B------:R-:W-:Y:S01]  /*9da0*/  PRMT R159, R159, 0x5410, R160 ;  /* 0x000054109f9f7816 */ /* 0x000fe200000000a0 */
[----:B------:R-:W-:Y:S06]  /*9db0*/  BRA `(.L_x_18790) ;  /* 0x0000000400bc7947 */ /* 0x000fec0003800000 */
.L_x_18791:
        /* <DEDUP_REMOVED lines=13> */
.L_x_18807:
[----:B------:R-:W-:Y:S05]  /*9e90*/  BSYNC.RECONVERGENT B3 ;  /* 0x0000000000037941 */ /* 0x000fea0003800200 */
.L_x_18806:
        /* <DEDUP_REMOVED lines=13> */
.L_x_18809:
[----:B------:R-:W-:Y:S05]  /*9f70*/  BSYNC.RECONVERGENT B3 ;  /* 0x0000000000037941 */ /* 0x000fea0003800200 */
.L_x_18808:
        /* <DEDUP_REMOVED lines=13> */
.L_x_18811:
[----:B------:R-:W-:Y:S05]  /*a050*/  BSYNC.RECONVERGENT B3 ;  /* 0x0000000000037941 */ /* 0x000fea0003800200 */
.L_x_18810:
        /* <DEDUP_REMOVED lines=13> */
.L_x_18813:
[----:B------:R-:W-:Y:S05]  /*a130*/  BSYNC.RECONVERGENT B3 ;  /* 0x0000000000037941 */ /* 0x000fea0003800200 */
.L_x_18812:
        /* <DEDUP_REMOVED lines=13> */
.L_x_18815:
[----:B------:R-:W-:Y:S05]  /*a210*/  BSYNC.RECONVERGENT B3 ;  /* 0x0000000000037941 */ /* 0x000fea0003800200 */
.L_x_18814:
        /* <DEDUP_REMOVED lines=13> */
.L_x_18817:
[----:B------:R-:W-:Y:S05]  /*a2f0*/  BSYNC.RECONVERGENT B3 ;  /* 0x0000000000037941 */ /* 0x000fea0003800200 */
.L_x_18816:
        /* <DEDUP_REMOVED lines=13> */
.L_x_18819:
[----:B------:R-:W-:Y:S05]  /*a3d0*/  BSYNC.RECONVERGENT B3 ;  /* 0x0000000000037941 */ /* 0x000fea0003800200 */
.L_x_18818:
        /* <DEDUP_REMOVED lines=13> */
.L_x_18790:
[----:B------:R-:W-:Y:S05]  /*a4b0*/  BSYNC.RECONVERGENT B1 ;  /* 0x0000000000017941 */ /* 0x000fea0003800200 */
.L_x_18787:
        /* <DEDUP_REMOVED lines=9> */
.L_x_18786:
[----:B------:R-:W-:Y:S05]  /*a550*/  BSYNC.RECONVERGENT B2 ;  /* 0x0000000000027941 */ /* 0x000fea0003800200 */
.L_x_18785:
        /* <DEDUP_REMOVED lines=36> */
[----:B------:R-:W-:Y:S02]  /*a7a0*/  @P4 F2FP.F16.F32.PACK_AB R63, RZ, R63 ;  /* 0x0000003fff3f423e */ /* 0x000fe400000000ff */
[----:B------:R-:W-:Y:S01]  /*a7b0*/  @P4 F2FP.F16.F32.PACK_AB R152, RZ, R62 ;  /* 0x0000003eff98423e */ /* 0x000fe200000000ff */
        /* <DEDUP_REMOVED lines=34> */
[----:B------:R-:W-:Y:S01]  /*a9e0*/  @P4 F2FP.F16.F32.PACK_AB R153, RZ, R153 ;  /* 0x00000099ff99423e */ /* 0x000fe200000000ff */
        /* <DEDUP_REMOVED lines=29> */
.L_x_18824:
        /* <DEDUP_REMOVED lines=90> */
.L_x_18823:
        /* <DEDUP_REMOVED lines=18> */
.L_x_18828:
[----:B------:R-:W-:Y:S05]  /*b280*/  BSYNC.RECONVERGENT B3 ;  /* 0x0000000000037941 */ /* 0x000fea0003800200 */
.L_x_18827:
        /* <DEDUP_REMOVED lines=13> */
.L_x_18830:
[----:B------:R-:W-:Y:S05]  /*b360*/  BSYNC.RECONVERGENT B3 ;  /* 0x0000000000037941 */ /* 0x000fea0003800200 */
.L_x_18829:
        /* <DEDUP_REMOVED lines=13> */
.L_x_18832:
[----:B------:R-:W-:Y:S05]  /*b440*/  BSYNC.RECONVERGENT B3 ;  /* 0x0000000000037941 */ /* 0x000fea0003800200 */
.L_x_18831:
        /* <DEDUP_REMOVED lines=13> */
.L_x_18834:
[----:B------:R-:W-:Y:S05]  /*b520*/  BSYNC.RECONVERGENT B3 ;  /* 0x0000000000037941 */ /* 0x000fea0003800200 */
.L_x_18833:
        /* <DEDUP_REMOVED lines=13> */
.L_x_18836:
[----:B------:R-:W-:Y:S05]  /*b600*/  BSYNC.RECONVERGENT B3 ;  /* 0x0000000000037941 */ /* 0x000fea0003800200 */
.L_x_18835:
        /* <DEDUP_REMOVED lines=13> */
.L_x_18838:
[----:B------:R-:W-:Y:S05]  /*b6e0*/  BSYNC.RECONVERGENT B3 ;  /* 0x0000000000037941 */ /* 0x000fea0003800200 */
.L_x_18837:
        /* <DEDUP_REMOVED lines=13> */
.L_x_18840:
[----:B------:R-:W-:Y:S05]  /*b7c0*/  BSYNC.RECONVERGENT B3 ;  /* 0x0000000000037941 */ /* 0x000fea0003800200 */
.L_x_18839:
        /* <DEDUP_REMOVED lines=39> */
[----:B------:R-:W-:-:S04]  /*ba40*/  F2FP.F16.F32.PACK_AB R3, RZ, R3 ;  /* 0x00000003ff03723e */ /* 0x000fc800000000ff */
[----:B0123--:R-:W-:Y:S01]  /*ba50*/  PRMT R159, R159, 0x5410, R3 ;  /* 0x000054109f9f7816 */ /* 0x00ffe20000000003 */
[----:B------:R-:W-:Y:S06]  /*ba60*/  BRA `(.L_x_18825) ;  /* 0x0000000400bc7947 */ /* 0x000fec0003800000 */
.L_x_18826:
        /* <DEDUP_REMOVED lines=13> */
.L_x_18842:
[----:B------:R-:W-:Y:S05]  /*bb40*/  BSYNC.RECONVERGENT B3 ;  /* 0x0000000000037941 */ /* 0x000fea0003800200 */
.L_x_18841:
        /* <DEDUP_REMOVED lines=13> */
.L_x_18844:
[----:B------:R-:W-:Y:S05]  /*bc20*/  BSYNC.RECONVERGENT B3 ;  /* 0x0000000000037941 */ /* 0x000fea0003800200 */
.L_x_18843:
        /* <DEDUP_REMOVED lines=13> */
.L_x_18846:
[----:B------:R-:W-:Y:S05]  /*bd00*/  BSYNC.RECONVERGENT B3 ;  /* 0x0000000000037941 */ /* 0x000fea0003800200 */
.L_x_18845:
        /* <DEDUP_REMOVED lines=13> */
.L_x_18848:
[----:B------:R-:W-:Y:S05]  /*bde0*/  BSYNC.RECONVERGENT B3 ;  /* 0x0000000000037941 */ /* 0x000fea0003800200 */
.L_x_18847:
        /* <DEDUP_REMOVED lines=13> */
.L_x_18850:
[----:B------:R-:W-:Y:S05]  /*bec0*/  BSYNC.RECONVERGENT B3 ;  /* 0x0000000000037941 */ /* 0x000fea0003800200 */
.L_x_18849:
        /* <DEDUP_REMOVED lines=13> */
.L_x_18852:
[----:B------:R-:W-:Y:S05]  /*bfa0*/  BSYNC.RECONVERGENT B3 ;  /* 0x0000000000037941 */ /* 0x000fea0003800200 */
.L_x_18851:
        /* <DEDUP_REMOVED lines=13> */
.L_x_18854:
[----:B------:R-:W-:Y:S05]  /*c080*/  BSYNC.RECONVERGENT B3 ;  /* 0x0000000000037941 */ /* 0x000fea0003800200 */
.L_x_18853:
        /* <DEDUP_REMOVED lines=13> */
.L_x_18825:
[----:B------:R-:W-:Y:S05]  /*c160*/  BSYNC.RECONVERGENT B1 ;  /* 0x0000000000017941 */ /* 0x000fea0003800200 */
.L_x_18822:
[----:B0123--:R-:W0:Y:S02]  /*c170*/  @P1 LDC.64 R160, c[0x0][0x478] ;  /* 0x00011e00ffa01b82 */ /* 0x00fe240000000a00 */
[----:B0-----:R-:W-:-:S05]  /*c180*/  @P1 IMAD.WIDE.U32 R4, R4, 0x20, R160 ;  /* 0x0000002004041825 */ /* 0x001fca00078e00a0 */
[----:B------:R-:W-:Y:S04]  /*c190*/  @P1 STG.E.128 desc[UR6][R4.64], R60 ;  /* 0x0000003c04001986 */ /* 0x000fe8000c101d06 */
[----:B------:R0:W-:Y:S02]  /*c1a0*/  @P1 STG.E.128 desc[UR6][R4.64+0x10], R152 ;  /* 0x0000109804001986 */ /* 0x0001e4000c101d06 */
[----:B0-----:R-:W0:Y:S02]  /*c1b0*/  @P4 LDC.64 R4, c[0x0][0x468] ;  /* 0x00011a00ff044b82 */ /* 0x001e240000000a00 */
[----:B0-----:R-:W-:-:S05]  /*c1c0*/  @P4 IMAD.WIDE.U32 R2, R2, 0x10, R4 ;  /* 0x0000001002024825 */ /* 0x001fca00078e0004 */
[----:B------:R4:W-:Y:S02]  /*c1d0*/  @P4 STG.E.128 desc[UR6][R2.64], R156 ;  /* 0x0000009c02004986 */ /* 0x0009e4000c101d06 */
.L_x_18821:
[----:B------:R-:W-:Y:S05]  /*c1e0*/  BSYNC.RECONVERGENT B2 ;  /* 0x0000000000027941 */ /* 0x000fea0003800200 */
.L_x_18820:
[----:B----4-:R-:W4:Y:S02]  /*c1f0*/  LDC.64 R2, c[0x0][0x380] ;  /* 0x0000e000ff027b82 */ /* 0x010f240000000a00 */
[----:B----4-:R-:W-:-:S04]  /*c200*/  LEA R7, R2, R7, 0x2 ;  /* 0x0000000702077211 */ /* 0x010fc800078e10ff */
[----:B------:R-:W-:-:S13]  /*c210*/  ISETP.GE.AND P0, PT, R7, R3, PT ;  /* 0x000000030700720c */ /* 0x000fda0003f06270 */
[----:B------:R-:W-:Y:S05]  /*c220*/  @!P0 BRA `(.L_x_18855) ;  /* 0xffffff4800308947 */ /* 0x000fea000383ffff */
.L_x_18666:
[----:B------:R-:W-:Y:S05]  /*c230*/  BSYNC B0 ;  /* 0x0000000000007941 */ /* 0x000fea0003800000 */
.L_x_18665:
        /* <DEDUP_REMOVED lines=241> */
[----:B------:R-:W0:Y:S01]  /*d150*/  LDS R10, [R0+0x2600] ;  /* 0x00260000000a7984 */ /* 0x000e220000000800 */
[-C--:B------:R-:W-:Y:S01]  /*d160*/  @P4 MOV R3, R45.reuse ;  /* 0x0000002d00034202 */ /* 0x080fe20000000f00 */
[----:B--2---:R-:W-:Y:S01]  /*d170*/  FADD.FTZ R8, RZ, R8 ;  /* 0x00000008ff087221 */ /* 0x004fe20000010000 */
[----:B------:R-:W-:Y:S01]  /*d180*/  @P4 IADD3 R40, P0, PT, R40, 0x200, RZ ;  /* 0x0000020028284810 */ /* 0x000fe20007f1e0ff */
[----:B------:R-:W1:Y:S03]  /*d190*/  LDS R12, [R0+0x3a00] ;  /* 0x003a0000000c7984 */ /* 0x000e660000000800 */
[----:B------:R-:W-:Y:S01]  /*d1a0*/  @P4 IADD3.X R45, PT, PT, RZ, R45, RZ, P0, !PT ;  /* 0x0000002dff2d4210 */ /* 0x000fe200007fe4ff */
[----:B------:R2:W-:Y:S01]  /*d1b0*/  @P4 STG.E desc[UR6][R2.64], R29 ;  /* 0x0000001d02004986 */ /* 0x0005e2000c101906 */
[----:B----4-:R-:W-:-:S03]  /*d1c0*/  FADD.FTZ R6, R6, R25 ;  /* 0x0000001906067221 */ /* 0x010fc60000010000 */
[----:B------:R-:W4:Y:S01]  /*d1d0*/  LDS R29, [R0+0x4c00] ;  /* 0x004c0000001d7984 */ /* 0x000f220000000800 */
[----:B------:R-:W-:-:S03]  /*d1e0*/  FADD.FTZ R8, R8, R21 ;  /* 0x0000001508087221 */ /* 0x000fc60000010000 */
[----:B------:R-:W4:Y:S01]  /*d1f0*/  LDS R14, [R0+0x4e00] ;  /* 0x004e0000000e7984 */ /* 0x000f220000000800 */
[----:B---3--:R-:W-:Y:S01]  /*d200*/  FADD.FTZ R33, R6, R33 ;  /* 0x0000002106217221 */ /* 0x008fe20000010000 */
[----:B--2---:R-:W-:Y:S02]  /*d210*/  @P4 MOV R2, R38 ;  /* 0x0000002600024202 */ /* 0x004fe40000000f00 */
[----:B------:R-:W-:Y:S01]  /*d220*/  @P4 MOV R3, R43 ;  /* 0x0000002b00034202 */ /* 0x000fe20000000f00 */
[----:B------:R-:W-:Y:S01]  /*d230*/  FADD.FTZ R8, R8, R27 ;  /* 0x0000001b08087221 */ /* 0x000fe20000010000 */
[----:B------:R-:W-:-:S03]  /*d240*/  @P4 IADD3 R38, P0, PT, R38, 0x200, RZ ;  /* 0x0000020026264810 */ /* 0x000fc60007f1e0ff */
[----:B------:R2:W-:Y:S01]  /*d250*/  @P4 STG.E desc[UR6][R2.64], R7 ;  /* 0x0000000702004986 */ /* 0x0005e2000c101906 */
[----:B------:R-:W-:Y:S01]  /*d260*/  @P4 IADD3.X R43, PT, PT, RZ, R43, RZ, P0, !PT ;  /* 0x0000002bff2b4210 */ /* 0x000fe200007fe4ff */
[----:B------:R-:W-:Y:S01]  /*d270*/  FADD.FTZ R9, RZ, R9 ;  /* 0x00000009ff097221 */ /* 0x000fe20000010000 */
[----:B--2---:R-:W-:-:S03]  /*d280*/  @P3 MOV R2, R40 ;  /* 0x0000002800023202 */ /* 0x004fc60000000f00 */
[----:B0-----:R-:W-:Y:S01]  /*d290*/  FADD.FTZ R9, R9, R10 ;  /* 0x0000000a09097221 */ /* 0x001fe20000010000 */
[-C--:B------:R-:W-:Y:S02]  /*d2a0*/  @P3 MOV R3, R45.reuse ;  /* 0x0000002d00033202 */ /* 0x080fe40000000f00 */
[----:B------:R-:W-:Y:S01]  /*d2b0*/  @P3 IADD3 R40, P0, PT, R40, 0x200, RZ ;  /* 0x0000020028283810 */ /* 0x000fe20007f1e0ff */
[----:B-1----:R-:W-:Y:S02]  /*d2c0*/  FADD.FTZ R9, R9, R12 ;  /* 0x0000000c09097221 */ /* 0x002fe40000010000 */
[----:B------:R0:W-:Y:S01]  /*d2d0*/  @P3 STG.E desc[UR6][R2.64], R15 ;  /* 0x0000000f02003986 */ /* 0x0001e2000c101906 */
[----:B------:R-:W-:Y:S01]  /*d2e0*/  @P3 IADD3.X R45, PT, PT, RZ, R45, RZ, P0, !PT ;  /* 0x0000002dff2d3210 */ /* 0x000fe200007fe4ff */
[----:B----4-:R-:W-:Y:S01]  /*d2f0*/  FADD.FTZ R29, R8, R29 ;  /* 0x0000001d081d7221 */ /* 0x010fe20000010000 */
[----:B------:R-:W-:Y:S01]  /*d300*/  FADD.FTZ R9, R9, R14 ;  /* 0x0000000e09097221 */ /* 0x000fe20000010000 */
[----:B0-----:R-:W-:-:S02]  /*d310*/  @P3 MOV R2, R38 ;  /* 0x0000002600023202 */ /* 0x001fc40000000f00 */
        /* <DEDUP_REMOVED lines=42> */
.L_x_18679:
[----:B-1----:R-:W-:Y:S01]  /*d5c0*/  HFMA2 R160, -RZ, RZ, 0, 5.9604644775390625e-08 ;  /* 0x00000001ffa07431 */ /* 0x002fe200000001ff */
[----:B------:R-:W-:Y:S01]  /*d5d0*/  BSSY B1, `(.L_x_18856) ;  /* 0x0000007000017945 */ /* 0x000fe20003800000 */
[----:B------:R-:W-:Y:S02]  /*d5e0*/  MOV R161, R212 ;  /* 0x000000d400a17202 */ /* 0x000fe40000000f00 */
[----:B0-----:R-:W-:Y:S02]  /*d5f0*/  MOV R3, 0x1f ;  /* 0x0000001f00037802 */ /* 0x001fe40000000f00 */
[----:B------:R-:W-:-:S07]  /*d600*/  MOV R2, 0xffffffff ;  /* 0xffffffff00027802 */ /* 0x000fce0000000f00 */
[----:B-----5:R-:W-:Y:S05]  /*d610*/  WARPSYNC.COLLECTIVE R2, `(.L_x_18857) ;  /* 0x0000000002087348 */ /* 0x020fea0003c00000 */
[----:B------:R0:W1:Y:S02]  /*d620*/  SHFL.BFLY P6, R164, R161, R160, R3 ;  /* 0x0c0000a0a1a47389 */ /* 0x00006400000c0003 */
[----:B01---5:R-:W-:Y:S05]  /*d630*/  ENDCOLLECTIVE ;  /* 0x000000000000791b */ /* 0x023fea0003800000 */
.L_x_18857:
[----:B------:R-:W-:Y:S05]  /*d640*/  BSYNC B1 ;  /* 0x0000000000017941 */ /* 0x000fea0003800000 */
.L_x_18856:
        /* <DEDUP_REMOVED lines=9> */
.L_x_18858:
        /* <DEDUP_REMOVED lines=8> */
.L_x_18859:
[----:B------:R-:W-:Y:S02]  /*d760*/  MOV R161, R163 ;  /* 0x000000a300a17202 */ /* 0x000fe40000000f00 */
[----:B------:R-:W-:-:S05]  /*d770*/  MOV R2, R164 ;  /* 0x000000a400027202 */ /* 0x000fca0000000f00 */
[----:B------:R-:W-:Y:S01]  /*d780*/  FADD.FTZ R162, R162, R2 ;  /* 0x00000002a2a27221 */ /* 0x000fe20000010000 */
[----:B------:R-:W-:-:S07]  /*d790*/  MOV R2, 0xffffffff ;  /* 0xffffffff00027802 */ /* 0x000fce0000000f00 */
[----:B------:R-:W-:Y:S05]  /*d7a0*/  WARPSYNC.COLLECTIVE R2, `(.L_x_18860) ;  /* 0x0000000002087348 */ /* 0x000fea0003c00000 */
[----:B------:R0:W1:Y:S02]  /*d7b0*/  SHFL.BFLY P6, R164, R161, R160, R3 ;  /* 0x0c0000a0a1a47389 */ /* 0x00006400000c0003 */
[----:B01----:R-:W-:Y:S05]  /*d7c0*/  ENDCOLLECTIVE ;  /* 0x000000000000791b */ /* 0x003fea0003800000 */
.L_x_18860:
        /* <DEDUP_REMOVED lines=8> */
.L_x_18861:
[----:B------:R-:W-:Y:S02]  /*d850*/  MOV R161, R163 ;  /* 0x000000a300a17202 */ /* 0x000fe40000000f00 */
[----:B------:R-:W-:-:S05]  /*d860*/  MOV R2, R164 ;  /* 0x000000a400027202 */ /* 0x000fca0000000f00 */
[----:B------:R-:W-:Y:S01]  /*d870*/  FADD.FTZ R162, R162, R2 ;  /* 0x00000002a2a27221 */ /* 0x000fe20000010000 */
[----:B------:R-:W-:-:S07]  /*d880*/  MOV R2, 0xffffffff ;  /* 0xffffffff00027802 */ /* 0x000fce0000000f00 */
[----:B------:R-:W-:Y:S05]  /*d890*/  WARPSYNC.COLLECTIVE R2, `(.L_x_18862) ;  /* 0x0000000002087348 */ /* 0x000fea0003c00000 */
[----:B------:R0:W1:Y:S02]  /*d8a0*/  SHFL.BFLY P6, R164, R161, R160, R3 ;  /* 0x0c0000a0a1a47389 */ /* 0x00006400000c0003 */
[----:B01----:R-:W-:Y:S05]  /*d8b0*/  ENDCOLLECTIVE ;  /* 0x000000000000791b */ /* 0x003fea0003800000 */
.L_x_18862:
        /* <DEDUP_REMOVED lines=8> */
.L_x_18863:
[----:B------:R-:W-:Y:S02]  /*d940*/  MOV R161, R163 ;  /* 0x000000a300a17202 */ /* 0x000fe40000000f00 */
[----:B------:R-:W-:-:S05]  /*d950*/  MOV R2, R164 ;  /* 0x000000a400027202 */ /* 0x000fca0000000f00 */
[----:B------:R-:W-:Y:S01]  /*d960*/  FADD.FTZ R162, R162, R2 ;  /* 0x00000002a2a27221 */ /* 0x000fe20000010000 */
[----:B------:R-:W-:-:S07]  /*d970*/  MOV R2, 0xffffffff ;  /* 0xffffffff00027802 */ /* 0x000fce0000000f00 */
[----:B------:R-:W-:Y:S05]  /*d980*/  WARPSYNC.COLLECTIVE R2, `(.L_x_18864) ;  /* 0x0000000002087348 */ /* 0x000fea0003c00000 */
[----:B------:R0:W1:Y:S02]  /*d990*/  SHFL.BFLY P6, R164, R161, R160, R3 ;  /* 0x0c0000a0a1a47389 */ /* 0x00006400000c0003 */
[----:B01----:R-:W-:Y:S05]  /*d9a0*/  ENDCOLLECTIVE ;  /* 0x000000000000791b */ /* 0x003fea0003800000 */
.L_x_18864:
        /* <DEDUP_REMOVED lines=8> */
.L_x_18865:
[----:B------:R-:W-:Y:S02]  /*da30*/  MOV R161, R163 ;  /* 0x000000a300a17202 */ /* 0x000fe40000000f00 */
[----:B------:R-:W-:-:S07]  /*da40*/  MOV R165, R164 ;  /* 0x000000a400a57202 */ /* 0x000fce0000000f00 */
[----:B------:R-:W-:Y:S05]  /*da50*/  WARPSYNC.COLLECTIVE R2, `(.L_x_18866) ;  /* 0x0000000002087348 */ /* 0x000fea0003c00000 */
[----:B------:R0:W1:Y:S02]  /*da60*/  SHFL.BFLY P6, R164, R161, R160, R3 ;  /* 0x0c0000a0a1a47389 */ /* 0x00006400000c0003 */
[----:B01----:R-:W-:Y:S05]  /*da70*/  ENDCOLLECTIVE ;  /* 0x000000000000791b */ /* 0x003fea0003800000 */
.L_x_18866:
[----:B------:R-:W-:Y:S01]  /*da80*/  MOV R2, R164 ;  /* 0x000000a400027202 */ /* 0x000fe20000000f00 */
[----:B------:R-:W-:Y:S06]  /*da90*/  BRA `(.L_x_18867) ;  /* 0xffffff5400ec7947 */ /* 0x000fec000383ffff */
.L_x_18868:
        /* <DEDUP_REMOVED lines=14> */
.L_x_25503:


//--------------------- .text._ZN10layer_norm22ln_bwd_finalize_kernelINS_22Kernel_traits_finalizeILj1280Ef6__halffS2_fjLb0ELj1024ELj4ENS_18Kernel_traits_baseILj1280EfS2_fS2_fjLj1024EEEEELb0ELb1EEEvNS_9BwdParamsE --------------------------
	.section	.text._ZN10layer_norm22ln_bwd_finalize_kernelINS_22Kernel_traits_finalizeILj1280Ef6__halffS2_fjLb0ELj1024ELj4ENS_18Kernel_traits_baseILj1280EfS2_fS2_fjLj1024EEEEELb0ELb1EEEvNS_9BwdParamsE,"ax",@progbits
	.align	128
        .global         _ZN10layer_norm22ln_bwd_finalize_kernelINS_22Kernel_traits_finalizeILj1280Ef6__halffS2_fjLb0ELj1024ELj4ENS_18Kernel_traits_baseILj1280EfS2_fS2_fjLj1024EEEEELb0ELb1EEEvNS_9BwdParamsE
        .type           _ZN10layer_norm22ln_bwd_finalize_kernelINS_22Kernel_traits_finalizeILj1280Ef6__halffS2_fjLb0ELj1024ELj4ENS_18Kernel_traits_baseILj1280EfS2_fS2_fjLj1024EEEEELb0ELb1EEEvNS_9BwdParamsE,@function
        .size           _ZN10layer_norm22ln_bwd_finalize_kernelINS_22Kernel_traits_finalizeILj1280Ef6__halffS2_fjLb0ELj1024ELj4ENS_18Kernel_traits_baseILj1280EfS2_fS2_fjLj1024EEEEELb0ELb1EEEvNS_9BwdParamsE,(.L_x_25504 - _ZN10layer_norm22ln_bwd_finalize_kernelINS_22Kernel_traits_finalizeILj1280Ef6__halffS2_fjLb0ELj1024ELj4ENS_18Kernel_traits_baseILj1280EfS2_fS2_fjLj1024EEEEELb0ELb1EEEvNS_9BwdParamsE)
        .other          _ZN10layer_norm22ln_bwd_finalize_kernelINS_22Kernel_traits_finalizeILj1280Ef6__halffS2_fjLb0ELj1024ELj4ENS_18Kernel_traits_baseILj1280EfS2_fS2_fjLj1024EEEEELb0ELb1EEEvNS_9BwdParamsE,@"STO_CUDA_ENTRY STV_DEFAULT"
_ZN10layer_norm22ln_bwd_finalize_kernelINS_22Kernel_traits_finalizeILj1280Ef6__halffS2_fjLb0ELj1024ELj4ENS_18Kernel_traits_baseILj1280EfS2_fS2_fjLj1024EEEEELb0ELb1EEEvNS_9BwdParamsE:
.text._ZN10layer_norm22ln_bwd_finalize_kernelINS_22Kernel_traits_finalizeILj1280Ef6__halffS2_fjLb0ELj1024ELj4ENS_18Kernel_traits_baseILj1280EfS2_fS2_fjLj1024EEEEELb0ELb1EEEvNS_9BwdParamsE:
        /* <DEDUP_REMOVED lines=77> */
.L_x_18873:
        /* <DEDUP_REMOVED lines=118> */
.L_x_18872:
[----:B------:R-:W-:Y:S05]  /*0c30*/  BSYNC.RECONVERGENT B1 ;  /* 0x0000000000017941 */ /* 0x000fea0003800200 */
.L_x_18871:
        /* <DEDUP_REMOVED lines=69> */
.L_x_18875:
[----:B------:R-:W-:Y:S05]  /*1090*/  BSYNC.RECONVERGENT B1 ;  /* 0x0000000000017941 */ /* 0x000fea0003800200 */
.L_x_18874:
        /* <DEDUP_REMOVED lines=38> */
.L_x_18877:
[----:B------:R-:W-:Y:S05]  /*1300*/  BSYNC.RECONVERGENT B1 ;  /* 0x0000000000017941 */ /* 0x000fea0003800200 */
.L_x_18876:
[----:B------:R-:W-:Y:S05]  /*1310*/  @!P1 BRA `(.L_x_18870) ;  /* 0x0000000000409947 */ /* 0x000fea0003800000 */
[----:B------:R-:W0:Y:S01]  /*1320*/  LDC R14, c[0x0][0x388] ;  /* 0x0000e200ff0e7b82 */ /* 0x000e220000000800 */
[----:B------:R-:W-:-:S07]  /*1330*/  IADD3 R12, PT, PT, -R54, RZ, RZ ;  /* 0x000000ff360c7210 */ /* 0x000fce0007ffe1ff */
[----:B------:R-:W1:Y:S08]  /*1340*/  LDC.64 R8, c[0x0][0x440] ;  /* 0x00011000ff087b82 */ /* 0x000e700000000a00 */
[----:B------:R-:W2:Y:S01]  /*1350*/  LDC.64 R10, c[0x0][0x448] ;  /* 0x00011200ff0a7b82 */ /* 0x000ea20000000a00 */
[----:B0-----:R-:W-:-:S05]  /*1360*/  IMAD R0, R3, R14, R0 ;  /* 0x0000000e03007224 */ /* 0x001fca00078e0200 */
[----:B------:R-:W-:-:S07]  /*1370*/  IADD3 R3, PT, PT, R57, R0, RZ ;  /* 0x0000000039037210 */ /* 0x000fce0007ffe0ff */
.L_x_18878:
        /* <DEDUP_REMOVED lines=10> */
.L_x_18870:
[----:B------:R-:W-:Y:S05]  /*1420*/  BSYNC.RECONVERGENT B0 ;  /* 0x0000000000007941 */ /* 0x000fea0003800200 */
.L_x_18869:
        /* <DEDUP_REMOVED lines=57> */
.L_x_18879:
        /* <DEDUP_REMOVED lines=12> */
.L_x_25504:


//--------------------- .text._ZN10layer_norm13ln_bwd_kernelINS_13Kernel_traitsIf6__halffS2_fjLj1280ELj1ELj4ELj1ELj16ENS_18Kernel_traits_baseILj1280EfS2_fS2_fjLj128EEEEELb1ELb0ELb1ELb1EEEvNS_9BwdParamsE --------------------------
	.section	.text._ZN10layer_norm13ln_bwd_kernelINS_13Kernel_traitsIf6__halffS2_fjLj1280ELj1ELj4ELj1ELj16ENS_18Kernel_traits_baseILj1280EfS2_fS2_fjLj128EEEEELb1ELb0ELb1ELb1EEEvNS_9BwdParamsE,"ax",@progbits
	.align	128
        .global         _ZN10layer_norm13ln_bwd_kernelINS_13Kernel_traitsIf6__halffS2_fjLj1280ELj1ELj4ELj1ELj16ENS_18Kernel_traits_baseILj1280EfS2_fS2_fjLj128EEEEELb1ELb0ELb1ELb1EEEvNS_9BwdParamsE
        .type           _ZN10layer_norm13ln_bwd_kernelINS_13Kernel_traitsIf6__halffS2_fjLj1280ELj1ELj4ELj1ELj16ENS_18Kernel_traits_baseILj1280EfS2_fS2_fjLj128EEEEELb1ELb0ELb1ELb1EEEvNS_9BwdParamsE,@function
        .size           _ZN10layer_norm13ln_bwd_kernelINS_13Kernel_traitsIf6__halffS2_fjLj1280ELj1ELj4ELj1ELj16ENS_18Kernel_traits_baseILj1280EfS2_fS2_fjLj128EEEEELb1ELb0ELb1ELb1EEEvNS_9BwdParamsE,(.L_x_25505 - _ZN10layer_norm13ln_bwd_kernelINS_13Kernel_traitsIf6__halffS2_fjLj1280ELj1ELj4ELj1ELj16ENS_18Kernel_traits_baseILj1280EfS2_fS2_fjLj128EEEEELb1ELb0ELb1ELb1EEEvNS_9BwdParamsE)
        .other          _ZN10layer_norm13ln_bwd_kernelINS_13Kernel_traitsIf6__halffS2_fjLj1280ELj1ELj4ELj1ELj16ENS_18Kernel_traits_baseILj1280EfS2_fS2_fjLj128EEEEELb1ELb0ELb1ELb1EEEvNS_9BwdParamsE,@"STO_CUDA_ENTRY STV_DEFAULT"
_ZN10layer_norm13ln_bwd_kernelINS_13Kernel_traitsIf6__halffS2_fjLj1280ELj1ELj4ELj1ELj16ENS_18Kernel_traits_baseILj1280EfS2_fS2_fjLj128EEEEELb1ELb0ELb1ELb1EEEvNS_9BwdParamsE:
.text._ZN10layer_norm13ln_bwd_kernelINS_13Kernel_traitsIf6__halffS2_fjLj1280ELj1ELj4ELj1ELj16ENS_18Kernel_traits_baseILj1280EfS2_fS2_fjLj128EEEEELb1ELb0ELb1ELb1EEEvNS_9BwdParamsE:
        /* <DEDUP_REMOVED lines=85> */
.L_x_19052:
        /* <DEDUP_REMOVED lines=14> */
[----:B0-----:R-:W0:Y:S01]  /*0630*/  LDC.64 R4, c[0x0][0x3a8] ;  /* 0x0000ea00ff047b82 */ /* 0x001e220000000a00 */
[C---:B------:R-:W-:Y:S01]  /*0640*/  IMAD R0, R2.reuse, UR8, RZ ;  /* 0x0000000802007c24 */ /* 0x040fe2000f8e02ff */
[----:B------:R-:W-:Y:S01]  /*0650*/  IADD3 R6, PT, PT, R217, -0x1, RZ ;  /* 0xffffffffd9067810 */ /* 0x000fe20007ffe0ff */
[----:B------:R-:W-:Y:S01]  /*0660*/  IMAD.WIDE R18, R2, 0x4, R188 ;  /* 0x0000000402127825 */ /* 0x000fe200078e02bc */
[----:B------:R-:W-:Y:S02]  /*0670*/  STL [R1+0x7c], R157 ;  /* 0x00007c9d01007387 */ /* 0x000fe40000100800 */
[----:B------:R-:W-:Y:S01]  /*0680*/  SHF.R.S32.HI R3, RZ, 0x1f, R0 ;  /* 0x0000001fff037819 */ /* 0x000fe20000011400 */
[----:B------:R-:W-:Y:S01]  /*0690*/  IMAD R6, R6, UR8, RZ ;  /* 0x0000000806067c24 */ /* 0x000fe2000f8e02ff */
[----:B------:R-:W-:Y:S01]  /*06a0*/  MOV R220, UR14 ;  /* 0x0000000e00dc7c02 */ /* 0x000fe20008000f00 */
[----:B------:R-:W2:Y:S01]  /*06b0*/  LDC.64 R16, c[0x0][0x428] ;  /* 0x00010a00ff107b82 */ /* 0x000ea20000000a00 */
[----:B------:R-:W-:Y:S01]  /*06c0*/  LEA.HI R224, R3, R0, RZ, 0x3 ;  /* 0x0000000003e07211 */ /* 0x000fe200078f18ff */
[----:B------:R-:W-:Y:S01]  /*06d0*/  STL [R1+0x78], R156 ;  /* 0x0000789c01007387 */ /* 0x000fe20000100800 */
[----:B------:R-:W-:-:S03]  /*06e0*/  SHF.R.S32.HI R3, RZ, 0x1f, R6 ;  /* 0x0000001fff037819 */ /* 0x000fc60000011406 */
[----:B------:R3:W4:Y:S01]  /*06f0*/  LDG.E R0, desc[UR6][R18.64] ;  /* 0x0000000612007981 */ /* 0x000722000c1e1900 */
[----:B------:R-:W-:Y:S01]  /*0700*/  LEA.HI R6, R3, R6, RZ, 0x3 ;  /* 0x0000000603067211 */ /* 0x000fe200078f18ff */
[----:B------:R-:W4:Y:S01]  /*0710*/  LDC.64 R226, c[0x0][0x3b0] ;  /* 0x0000ec00ffe27b82 */ /* 0x000f220000000a00 */
[----:B-1----:R-:W-:Y:S01]  /*0720*/  LOP3.LUT R199, R199, 0x1f, RZ, 0xc0, !PT ;  /* 0x0000001fc7c77812 */ /* 0x002fe200078ec0ff */
[----:B------:R-:W-:Y:S03]  /*0730*/  STL [R1+0x74], R155 ;  /* 0x0000749b01007387 */ /* 0x000fe60000100800 */
[----:B------:R-:W-:Y:S01]  /*0740*/  LEA.HI.SX32 R224, R224, R199, 0x1d ;  /* 0x000000c7e0e07211 */ /* 0x000fe200078feaff */
[----:B------:R-:W-:Y:S03]  /*0750*/  STL [R1+0x70], R154 ;  /* 0x0000709a01007387 */ /* 0x000fe60000100800 */
[----:B------:R-:W-:-:S02]  /*0760*/  IADD3 R223, PT, PT, R224, 0x20, RZ ;  /* 0x00000020e0df7810 */ /* 0x000fc40007ffe0ff */
[C---:B------:R-:W-:Y:S02]  /*0770*/  IADD3 R222, PT, PT, R224.reuse, 0x40, RZ ;  /* 0x00000040e0de7810 */ /* 0x040fe40007ffe0ff */
[C---:B------:R-:W-:Y:S01]  /*0780*/  IADD3 R216, PT, PT, R224.reuse, 0x60, RZ ;  /* 0x00000060e0d87810 */ /* 0x040fe20007ffe0ff */
[--C-:B0-----:R-:W-:Y:S01]  /*0790*/  IMAD.WIDE.U32 R22, R223, 0x20, R4.reuse ;  /* 0x00000020df167825 */ /* 0x101fe200078e0004 */
[----:B------:R-:W-:Y:S01]  /*07a0*/  IADD3 R3, PT, PT, R224, 0x80, RZ ;  /* 0x00000080e0037810 */ /* 0x000fe20007ffe0ff */
[----:B------:R-:W-:Y:S02]  /*07b0*/  STL [R1+0x6c], R153 ;  /* 0x00006c9901007387 */ /* 0x000fe40000100800 */
[--C-:B---3--:R-:W-:Y:S02]  /*07c0*/  IMAD.WIDE.U32 R18, R222, 0x20, R4.reuse ;  /* 0x00000020de127825 */ /* 0x108fe400078e0004 */
[----:B------:R-:W3:Y:S02]  /*07d0*/  LDG.E.128 R192, desc[UR6][R22.64] ;  /* 0x0000000616c07981 */ /* 0x000ee4000c1e1d00 */
[----:B------:R-:W-:-:S02]  /*07e0*/  IMAD.WIDE.U32 R196, R216, 0x20, R4 ;  /* 0x00000020d8c47825 */ /* 0x000fc400078e0004 */
[----:B------:R-:W3:Y:S02]  /*07f0*/  LDG.E.128 R24, desc[UR6][R22.64+0x10] ;  /* 0x0000100616187981 */ /* 0x000ee4000c1e1d00 */
[----:B------:R-:W-:Y:S02]  /*0800*/  IMAD.WIDE.U32 R200, R3, 0x20, R4 ;  /* 0x0000002003c87825 */ /* 0x000fe400078e0004 */
[----:B------:R-:W3:Y:S04]  /*0810*/  LDG.E.128 R164, desc[UR6][R18.64+0x10] ;  /* 0x0000100612a47981 */ /* 0x000ee8000c1e1d00 */
[----:B------:R-:W3:Y:S04]  /*0820*/  LDG.E.128 R168, desc[UR6][R196.64] ;  /* 0x00000006c4a87981 */ /* 0x000ee8000c1e1d00 */
[----:B------:R-:W3:Y:S04]  /*0830*/  LDG.E.128 R176, desc[UR6][R200.64] ;  /* 0x00000006c8b07981 */ /* 0x000ee8000c1e1d00 */
[----:B------:R0:W3:Y:S01]  /*0840*/  LDG.E.128 R180, desc[UR6][R200.64+0x10] ;  /* 0x00001006c8b47981 */ /* 0x0000e2000c1e1d00 */
[----:B-----5:R-:W-:-:S02]  /*0850*/  ISETP.GE.AND P3, PT, R215, 0x1, PT ;  /* 0x00000001d700780c */ /* 0x020fc40003f66270 */
[----:B------:R-:W-:Y:S01]  /*0860*/  MOV R221, UR15 ;  /* 0x0000000f00dd7c02 */ /* 0x000fe20008000f00 */
[----:B------:R1:W3:Y:S01]  /*0870*/  LDG.E.128 R172, desc[UR6][R196.64+0x10] ;  /* 0x00001006c4ac7981 */ /* 0x0002e2000c1e1d00 */
[----:B------:R-:W-:Y:S01]  /*0880*/  ISETP.NE.U32.AND P0, PT, R220, RZ, PT ;  /* 0x000000ffdc00720c */ /* 0x000fe20003f05070 */
[----:B------:R-:W-:Y:S01]  /*0890*/  IMAD.WIDE.U32 R20, R224, 0x20, R4 ;  /* 0x00000020e0147825 */ /* 0x000fe200078e0004 */
[----:B------:R-:W-:Y:S01]  /*08a0*/  LEA.HI.SX32 R7, R6, R199, 0x1d ;  /* 0x000000c706077211 */ /* 0x000fe200078feaff */
[----:B------:R-:W3:Y:S01]  /*08b0*/  LDG.E.128 R28, desc[UR6][R18.64] ;  /* 0x00000006121c7981 */ /* 0x000ee2000c1e1d00 */
[----:B------:R-:W-:Y:S02]  /*08c0*/  ISETP.NE.AND.EX P0, PT, R221, RZ, PT, P0 ;  /* 0x000000ffdd00720c */ /* 0x000fe40003f05300 */
[----:B0-----:R-:W-:Y:S01]  /*08d0*/  MOV R201, RZ ;  /* 0x000000ff00c97202 */ /* 0x001fe20000000f00 */
[----:B------:R-:W3:Y:S02]  /*08e0*/  LDG.E.128 R8, desc[UR6][R20.64] ;  /* 0x0000000614087981 */ /* 0x000ee4000c1e1d00 */
[----:B------:R-:W-:-:S02]  /*08f0*/  @P3 IADD3 R198, PT, PT, R215, -0x1, RZ ;  /* 0xffffffffd7c63810 */ /* 0x000fc40007ffe0ff */
[----:B------:R0:W3:Y:S03]  /*0900*/  LDG.E.128 R188, desc[UR6][R20.64+0x10] ;  /* 0x0000100614bc7981 */ /* 0x0000e6000c1e1d00 */
[----:B------:R-:W-:Y:S01]  /*0910*/  @P3 IMAD R198, R198, UR8, RZ ;  /* 0x00000008c6c63c24 */ /* 0x000fe2000f8e02ff */
[----:B------:R-:W-:Y:S01]  /*0920*/  ISETP.NE.AND P1, PT, RZ, UR9, PT ;  /* 0x00000009ff007c0c */ /* 0x000fe2000bf25270 */
[----:B------:R3:W-:Y:S01]  /*0930*/  STL [R1+0x68], R152 ;  /* 0x0000689801007387 */ /* 0x0007e20000100800 */
[----:B------:R-:W0:Y:S02]  /*0940*/  @P0 LDC.64 R212, c[0x0][0x438] ;  /* 0x00010e00ffd40b82 */ /* 0x000e240000000a00 */
[----:B-1----:R-:W-:-:S04]  /*0950*/  @P3 SHF.R.S32.HI R196, RZ, 0x1f, R198 ;  /* 0x0000001fffc43819 */ /* 0x002fc800000114c6 */
[----:B------:R-:W-:Y:S02]  /*0960*/  @P3 LEA.HI R198, R196, R198, RZ, 0x3 ;  /* 0x000000c6c4c63211 */ /* 0x000fe400078f18ff */
[C---:B------:R-:W-:Y:S02]  /*0970*/  IADD3 R185, PT, PT, R7.reuse, 0x20, RZ ;  /* 0x0000002007b97810 */ /* 0x040fe40007ffe0ff */
[C---:B------:R-:W-:Y:S01]  /*0980*/  IADD3 R5, PT, PT, R7.reuse, 0x60, RZ ;  /* 0x0000006007057810 */ /* 0x040fe20007ffe0ff */
[C-C-:B--2---:R-:W-:Y:S01]  /*0990*/  IMAD.WIDE.U32 R12, R7.reuse, 0x10, R16.reuse ;  /* 0x00000010070c7825 */ /* 0x144fe200078e0010 */
[----:B------:R-:W-:Y:S01]  /*09a0*/  @P3 LEA.HI.SX32 R201, R198, R199, 0x1d ;  /* 0x000000c7c6c93211 */ /* 0x000fe200078feaff */
[----:B------:R-:W1:Y:S01]  /*09b0*/  @P0 LDC.64 R218, c[0x0][0x438] ;  /* 0x00010e00ffda0b82 */ /* 0x000e620000000a00 */
[C---:B0-----:R-:W-:Y:S02]  /*09c0*/  IADD3 R21, PT, PT, R7.reuse, 0x40, RZ ;  /* 0x0000004007157810 */ /* 0x041fe40007ffe0ff */
[----:B------:R-:W-:Y:S01]  /*09d0*/  IADD3 R19, PT, PT, R7, 0x80, RZ ;  /* 0x0000008007137810 */ /* 0x000fe20007ffe0ff */
[--C-:B------:R-:W-:Y:S01]  /*09e0*/  IMAD.WIDE.U32 R184, R185, 0x10, R16.reuse ;  /* 0x00000010b9b87825 */ /* 0x100fe200078e0010 */
[----:B------:R-:W-:Y:S01]  /*09f0*/  IADD3 R202, PT, PT, R201, 0x40, RZ ;  /* 0x00000040c9ca7810 */ /* 0x000fe20007ffe0ff */
[----:B------:R-:W2:Y:S02]  /*0a00*/  LDG.E.128 R12, desc[UR6][R12.64] ;  /* 0x000000060c0c7981 */ /* 0x000ea4000c1e1d00 */
[--C-:B------:R-:W-:Y:S01]  /*0a10*/  IMAD.WIDE.U32 R20, R21, 0x10, R16.reuse ;  /* 0x0000001015147825 */ /* 0x100fe200078e0010 */
[----:B------:R-:W0:Y:S01]  /*0a20*/  @P0 LDC.64 R210, c[0x0][0x438] ;  /* 0x00010e00ffd20b82 */ /* 0x000e220000000a00 */
[----:B------:R-:W2:Y:S02]  /*0a30*/  LDG.E.128 R184, desc[UR6][R184.64] ;  /* 0x00000006b8b87981 */ /* 0x000ea4000c1e1d00 */
[----:B------:R-:W-:-:S04]  /*0a40*/  IMAD.WIDE.U32 R4, R5, 0x10, R16 ;  /* 0x0000001005047825 */ /* 0x000fc800078e0010 */
[----:B------:R-:W-:Y:S01]  /*0a50*/  @P0 IMAD.WIDE.U32 R212, R224, 0x20, R212 ;  /* 0x00000020e0d40825 */ /* 0x000fe200078e00d4 */
[----:B------:R-:W2:Y:S01]  /*0a60*/  @P0 LDC.64 R206, c[0x0][0x438] ;  /* 0x00010e00ffce0b82 */ /* 0x000ea20000000a00 */
[----:B------:R-:W2:Y:S02]  /*0a70*/  LDG.E.128 R4, desc[UR6][R4.64] ;  /* 0x0000000604047981 */ /* 0x000ea4000c1e1d00 */
[----:B------:R-:W-:Y:S01]  /*0a80*/  IMAD.WIDE.U32 R16, R19, 0x10, R16 ;  /* 0x0000001013107825 */ /* 0x000fe200078e0010 */
[----:B----4-:R-:W-:-:S03]  /*0a90*/  FSEL R0, R0, RZ, !P1 ;  /* 0x000000ff00007208 */ /* 0x010fc60004800000 */
[----:B------:R-:W-:Y:S02]  /*0aa0*/  IMAD.WIDE.U32 R202, R202, 0x8, R226 ;  /* 0x00000008caca7825 */ /* 0x000fe400078e00e2 */
[----:B------:R-:W4:Y:S01]  /*0ab0*/  LDG.E.128 R16, desc[UR6][R16.64] ;  /* 0x0000000610107981 */ /* 0x000f22000c1e1d00 */
[C---:B------:R-:W-:Y:S01]  /*0ac0*/  IADD3 R200, PT, PT, R201.reuse, 0x20, RZ ;  /* 0x00000020c9c87810 */ /* 0x040fe20007ffe0ff */
[----:B------:R-:W4:Y:S01]  /*0ad0*/  @P0 LDC.64 R196, c[0x0][0x438] ;  /* 0x00010e00ffc40b82 */ /* 0x000f220000000a00 */
[----:B------:R-:W-:Y:S01]  /*0ae0*/  IADD3 R199, PT, PT, R201, 0x60, RZ ;  /* 0x00000060c9c77810 */ /* 0x000fe20007ffe0ff */
[----:B-1----:R-:W-:Y:S01]  /*0af0*/  @P0 IMAD.WIDE.U32 R218, R223, 0x20, R218 ;  /* 0x00000020dfda0825 */ /* 0x002fe200078e00da */
[C---:B------:R-:W-:Y:S01]  /*0b00*/  IADD3 R198, PT, PT, R201.reuse, 0x80, RZ ;  /* 0x00000080c9c67810 */ /* 0x040fe20007ffe0ff */
[----:B------:R-:W4:Y:S02]  /*0b10*/  LDG.E.128 R20, desc[UR6][R20.64] ;  /* 0x0000000614147981 */ /* 0x000f24000c1e1d00 */
[----:B------:R-:W-:-:S02]  /*0b20*/  IMAD.WIDE.U32 R208, R201, 0x8, R226 ;  /* 0x00000008c9d07825 */ /* 0x000fc400078e00e2 */
[----:B------:R-:W5:Y:S02]  /*0b30*/  @P0 LDG.E.128 R60, desc[UR6][R218.64] ;  /* 0x00000006da3c0981 */ /* 0x000f64000c1e1d00 */
[----:B0-----:R-:W-:Y:S02]  /*0b40*/  @P0 IMAD.WIDE.U32 R210, R216, 0x20, R210 ;  /* 0x00000020d8d20825 */ /* 0x001fe400078e00d2 */
[----:B------:R-:W5:Y:S04]  /*0b50*/  @P0 LDG.E.128 R56, desc[UR6][R218.64+0x10] ;  /* 0x00001006da380981 */ /* 0x000f68000c1e1d00 */
[----:B------:R-:W5:Y:S04]  /*0b60*/  @P0 LDG.E.128 R68, desc[UR6][R212.64] ;  /* 0x00000006d4440981 */ /* 0x000f68000c1e1d00 */
[----:B------:R-:W5:Y:S01]  /*0b70*/  @P0 LDG.E.128 R64, desc[UR6][R212.64+0x10] ;  /* 0x00001006d4400981 */ /* 0x000f62000c1e1d00 */
[C---:B---3--:R-:W-:Y:S01]  /*0b80*/  FADD.FTZ R230, -R0.reuse, R192 ;  /* 0x000000c000e67221 */ /* 0x048fe20000010100 */
[----:B------:R-:W-:Y:S01]  /*0b90*/  FADD.FTZ R224, -R0, R193 ;  /* 0x000000c100e07221 */ /* 0x000fe20000010100 */
[----:B------:R-:W-:Y:S01]  /*0ba0*/  IMAD.WIDE.U32 R204, R200, 0x8, R226 ;  /* 0x00000008c8cc7825 */ /* 0x000fe200078e00e2 */
[----:B------:R0:W5:Y:S03]  /*0bb0*/  LDG.E.64 R192, desc[UR6][R202.64] ;  /* 0x00000006cac07981 */ /* 0x000166000c1e1b00 */
[C---:B------:R-:W-:Y:S01]  /*0bc0*/  FADD.FTZ R252, -R0.reuse, R194 ;  /* 0x000000c200fc7221 */ /* 0x040fe20000010100 */
[C---:B------:R-:W-:Y:S01]  /*0bd0*/  FADD.FTZ R235, -R0.reuse, R195 ;  /* 0x000000c300eb7221 */ /* 0x040fe20000010100 */
[----:B------:R-:W-:Y:S01]  /*0be0*/  IMAD.WIDE.U32 R200, R199, 0x8, R226 ;  /* 0x00000008c7c87825 */ /* 0x000fe200078e00e2 */
[----:B------:R1:W5:Y:S04]  /*0bf0*/  LDG.E.64 R194, desc[UR6][R204.64] ;  /* 0x00000006ccc27981 */ /* 0x000368000c1e1b00 */
[----:B------:R-:W5:Y:S01]  /*0c00*/  @P0 LDG.E.128 R44, desc[UR6][R210.64] ;  /* 0x00000006d22c0981 */ /* 0x000f62000c1e1d00 */
[C---:B0-----:R-:W-:Y:S01]  /*0c10*/  FADD.FTZ R203, -R0.reuse, R27 ;  /* 0x0000001b00cb7221 */ /* 0x041fe20000010100 */
[C---:B------:R-:W-:Y:S01]  /*0c20*/  FADD.FTZ R27, -R0.reuse, R164 ;  /* 0x000000a4001b7221 */ /* 0x040fe20000010100 */
[C---:B------:R-:W-:Y:S01]  /*0c30*/  FADD.FTZ R164, -R0.reuse, R170 ;  /* 0x000000aa00a47221 */ /* 0x040fe20000010100 */
[C---:B------:R-:W-:Y:S01]  /*0c40*/  FADD.FTZ R170, -R0.reuse, R176 ;  /* 0x000000b000aa7221 */ /* 0x040fe20000010100 */
[----:B------:R0:W5:Y:S01]  /*0c50*/  @P0 LDG.E.128 R40, desc[UR6][R210.64+0x10] ;  /* 0x00001006d2280981 */ /* 0x000162000c1e1d00 */
[----:B------:R-:W-:-:S03]  /*0c60*/  FADD.FTZ R176, -R0, R182 ;  /* 0x000000b600b07221 */ /* 0x000fc60000010100 */
[----:B------:R-:W3:Y:S01]  /*0c70*/  LDL R182, [R1+0x50] ;  /* 0x0000500001b67983 */ /* 0x000ee20000100800 */
[----:B------:R-:W-:-:S04]  /*0c80*/  IMAD.WIDE.U32 R198, R198, 0x8, R226 ;  /* 0x00000008c6c67825 */ /* 0x000fc800078e00e2 */
[C---:B-1----:R-:W-:Y:S01]  /*0c90*/  FADD.FTZ R205, -R0.reuse, R26 ;  /* 0x0000001a00cd7221 */ /* 0x042fe20000010100 */
[C---:B------:R-:W-:Y:S01]  /*0ca0*/  FADD.FTZ R26, -R0.reuse, R31 ;  /* 0x0000001f001a7221 */ /* 0x040fe20000010100 */
[C---:B------:R-:W-:Y:S01]  /*0cb0*/  FADD.FTZ R31, -R0.reuse, R169 ;  /* 0x000000a9001f7221 */ /* 0x040fe20000010100 */
[C---:B------:R-:W-:Y:S01]  /*0cc0*/  FADD.FTZ R169, -R0.reuse, R175 ;  /* 0x000000af00a97221 */ /* 0x040fe20000010100 */
[C---:B------:R-:W-:Y:S02]  /*0cd0*/  FADD.FTZ R175, -R0.reuse, R181 ;  /* 0x000000b500af7221 */ /* 0x040fe40000010100 */
[----:B------:R-:W3:Y:S01]  /*0ce0*/  LDL R181, [R1+0x54] ;  /* 0x0000540001b57983 */ /* 0x000ee20000100800 */
[----:B------:R-:W-:Y:S01]  /*0cf0*/  FADD.FTZ R228, -R0, R189 ;  /* 0x000000bd00e47221 */ /* 0x000fe20000010100 */
[--C-:B--2---:R-:W-:Y:S02]  /*0d00*/  HADD2.F32 R226, -RZ, R15.reuse.H0_H0 ;  /* 0x2000000fffe27230 */ /* 0x104fe40000004100 */
[----:B------:R-:W-:-:S02]  /*0d10*/  HADD2.F32 R225, -RZ, R15.H1_H1 ;  /* 0x3000000fffe17230 */ /* 0x000fc40000004100 */
[----:B------:R-:W-:Y:S01]  /*0d20*/  FADD.FTZ R15, -R0, R191 ;  /* 0x000000bf000f7221 */ /* 0x000fe20000010100 */
[----:B------:R-:W-:Y:S02]  /*0d30*/  HADD2.F32 R152, -RZ, R185.H0_H0 ;  /* 0x200000b9ff987230 */ /* 0x000fe40000004100 */
[--C-:B------:R-:W-:Y:S02]  /*0d40*/  HADD2.F32 R212, -RZ, R7.reuse.H0_H0 ;  /* 0x20000007ffd47230 */ /* 0x100fe40000004100 */
[----:B0-----:R-:W-:Y:S02]  /*0d50*/  HADD2.F32 R211, -RZ, R7.H1_H1 ;  /* 0x30000007ffd37230 */ /* 0x001fe40000004100 */
[C---:B------:R-:W-:Y:S01]  /*0d60*/  FMUL.FTZ R7, R214.reuse, R228 ;  /* 0x000000e4d6077220 */ /* 0x040fe20000410000 */
[----:B------:R-:W-:Y:S01]  /*0d70*/  FMUL.FTZ R228, R214, R15 ;  /* 0x0000000fd6e47220 */ /* 0x000fe20000410000 */
[--C-:B----4-:R-:W-:Y:S02]  /*0d80*/  HADD2.F32 R219, -RZ, R17.reuse.H0_H0 ;  /* 0x20000011ffdb7230 */ /* 0x110fe40000004100 */
[----:B------:R-:W-:-:S02]  /*0d90*/  HADD2.F32 R218, -RZ, R17.H1_H1 ;  /* 0x30000011ffda7230 */ /* 0x000fc40000004100 */
[----:B------:R-:W2:Y:S01]  /*0da0*/  LDL R17, [R1+0x5c] ;  /* 0x00005c0001117983 */ /* 0x000ea20000100800 */
[--C-:B------:R-:W-:Y:S02]  /*0db0*/  HADD2.F32 R216, -RZ, R16.reuse.H0_H0 ;  /* 0x20000010ffd87230 */ /* 0x100fe40000004100 */
[----:B------:R-:W-:Y:S02]  /*0dc0*/  HADD2.F32 R213, -RZ, R16.H1_H1 ;  /* 0x30000010ffd57230 */ /* 0x000fe40000004100 */
[----:B------:R-:W4:Y:S01]  /*0dd0*/  LDL R16, [R1+0x60] ;  /* 0x0000600001107983 */ /* 0x000f220000100800 */
[----:B---3--:R-:W-:Y:S01]  /*0de0*/  FMUL.FTZ R15, R182, R226 ;  /* 0x000000e2b60f7220 */ /* 0x008fe20000410000 */
[----:B------:R-:W-:Y:S02]  /*0df0*/  MOV R182, R152 ;  /* 0x0000009800b67202 */ /* 0x000fe40000000f00 */
[----:B------:R-:W3:Y:S01]  /*0e00*/  LDL R152, [R1+0x44] ;  /* 0x0000440001987983 */ /* 0x000ee20000100800 */
[----:B------:R-:W-:-:S04]  /*0e10*/  @P0 IMAD.WIDE.U32 R206, R222, 0x20, R206 ;  /* 0x00000020dece0825 */ /* 0x000fc800078e00ce */
[C---:B------:R-:W-:Y:S01]  /*0e20*/  FADD.FTZ R234, -R0.reuse, R8 ;  /* 0x0000000800ea7221 */ /* 0x040fe20000010100 */
[C---:B------:R-:W-:Y:S01]  /*0e30*/  FADD.FTZ R202, -R0.reuse, R28 ;  /* 0x0000001c00ca7221 */ /* 0x040fe20000010100 */
[----:B------:R-:W-:Y:S01]  /*0e40*/  FADD.FTZ R8, -R0, R190 ;  /* 0x000000be00087221 */ /* 0x000fe20000010100 */
[----:B------:R-:W-:-:S04]  /*0e50*/  @P0 IMAD.WIDE.U32 R196, R3, 0x20, R196 ;  /* 0x0000002003c40825 */ /* 0x000fc800078e00c4 */
[C---:B------:R-:W-:Y:S01]  /*0e60*/  FADD.FTZ R3, -R0.reuse, R9 ;  /* 0x0000000900037221 */ /* 0x040fe20000010100 */
[C---:B------:R-:W-:Y:S01]  /*0e70*/  FADD.FTZ R229, -R0.reuse, R24 ;  /* 0x0000001800e57221 */ /* 0x040fe20000010100 */
[C---:B------:R-:W-:Y:S01]  /*0e80*/  FADD.FTZ R28, -R0.reuse, R165 ;  /* 0x000000a5001c7221 */ /* 0x040fe20000010100 */
[----:B------:R-:W-:Y:S01]  /*0e90*/  HADD2.F32 R222, -RZ, R184.H0_H0 ;  /* 0x200000b8ffde7230 */ /* 0x000fe20000004100 */
[----:B------:R0:W5:Y:S01]  /*0ea0*/  LDG.E.64 R190, desc[UR6][R200.64] ;  /* 0x00000006c8be7981 */ /* 0x000162000c1e1b00 */
[----:B------:R-:W-:Y:S02]  /*0eb0*/  HADD2.F32 R223, -RZ, R185.H1_H1 ;  /* 0x300000b9ffdf7230 */ /* 0x000fe40000004100 */
[C---:B------:R-:W-:Y:S01]  /*0ec0*/  FADD.FTZ R24, -R0.reuse, R29 ;  /* 0x0000001d00187221 */ /* 0x040fe20000010100 */
[C---:B------:R-:W-:Y:S01]  /*0ed0*/  FADD.FTZ R165, -R0.reuse, R171 ;  /* 0x000000ab00a57221 */ /* 0x040fe20000010100 */
[C---:B------:R-:W-:Y:S01]  /*0ee0*/  FADD.FTZ R233, -R0.reuse, R10 ;  /* 0x0000000a00e97221 */ /* 0x040fe20000010100 */
[C---:B------:R-:W-:Y:S01]  /*0ef0*/  FADD.FTZ R29, -R0.reuse, R166 ;  /* 0x000000a6001d7221 */ /* 0x040fe20000010100 */
[----:B------:R-:W-:Y:S01]  /*0f00*/  FADD.FTZ R171, -R0, R177 ;  /* 0x000000b100ab7221 */ /* 0x000fe20000010100 */
[----:B------:R-:W-:-:S02]  /*0f10*/  HADD2.F32 R10, -RZ, R12.H1_H1 ;  /* 0x3000000cff0a7230 */ /* 0x000fc40000004100 */
[C---:B------:R-:W-:Y:S01]  /*0f20*/  FADD.FTZ R227, -R0.reuse, R25 ;  /* 0x0000001900e37221 */ /* 0x040fe20000010100 */
[----:B------:R-:W-:Y:S02]  /*0f30*/  HADD2.F32 R153, -RZ, R184.H1_H1 ;  /* 0x300000b8ff997230 */ /* 0x000fe40000004100 */
[C---:B0-----:R-:W-:Y:S01]  /*0f40*/  FADD.FTZ R201, -R0.reuse, R167 ;  /* 0x000000a700c97221 */ /* 0x041fe20000010100 */
        /* <DEDUP_REMOVED lines=9> */
[C---:B------:R-:W-:Y:S01]  /*0fe0*/  FADD.FTZ R232, -R0.reuse, R11 ;  /* 0x0000000b00e87221 */ /* 0x040fe20000010100 */
[----:B------:R-:W5:Y:S01]  /*0ff0*/  @P0 LDG.E.128 R52, desc[UR6][R206.64] ;  /* 0x00000006ce340981 */ /* 0x000f62000c1e1d00 */
[C---:B------:R-:W-:Y:S01]  /*1000*/  FADD.FTZ R30, -R0.reuse, R168 ;  /* 0x000000a8001e7221 */ /* 0x040fe20000010100 */
[----:B------:R-:W-:Y:S01]  /*1010*/  MOV R20, R222 ;  /* 0x000000de00147202 */ /* 0x000fe20000000f00 */
[----:B------:R-:W-:Y:S01]  /*1020*/  HADD2.F32 R11, -RZ, R13.H0_H0 ;  /* 0x2000000dff0b7230 */ /* 0x000fe20000004100 */
[----:B------:R0:W5:Y:S01]  /*1030*/  @P0 LDG.E.128 R48, desc[UR6][R206.64+0x10] ;  /* 0x00001006ce300981 */ /* 0x000162000c1e1d00 */
[----:B------:R-:W-:Y:S01]  /*1040*/  MOV R178, R223 ;  /* 0x000000df00b27202 */ /* 0x000fe20000000f00 */
[----:B------:R-:W-:Y:S01]  /*1050*/  FADD.FTZ R168, -R0, R174 ;  /* 0x000000ae00a87221 */ /* 0x000fe20000010100 */
[----:B------:R-:W-:Y:S01]  /*1060*/  MOV R179, R224 ;  /* 0x000000e000b37202 */ /* 0x000fe20000000f00 */
[----:B------:R-:W-:-:S02]  /*1070*/  HADD2.F32 R204, -RZ, R4.H1_H1 ;  /* 0x30000004ffcc7230 */ /* 0x000fc40000004100 */
[C---:B------:R-:W-:Y:S01]  /*1080*/  FADD.FTZ R174, -R0.reuse, R180 ;  /* 0x000000b400ae7221 */ /* 0x040fe20000010100 */
[--C-:B------:R-:W-:Y:S02]  /*1090*/  HADD2.F32 R223, -RZ, R18.reuse.H0_H0 ;  /* 0x20000012ffdf7230 */ /* 0x100fe40000004100 */
[----:B------:R-:W-:Y:S01]  /*10a0*/  FADD.FTZ R231, -R0, R188 ;  /* 0x000000bc00e77221 */ /* 0x000fe20000010100 */
[----:B------:R-:W-:Y:S01]  /*10b0*/  HADD2.F32 R222, -RZ, R18.H1_H1 ;  /* 0x30000012ffde7230 */ /* 0x000fe20000004100 */
[----:B------:R-:W5:Y:S01]  /*10c0*/  @P0 LDG.E.128 R36, desc[UR6][R196.64] ;  /* 0x00000006c4240981 */ /* 0x000f62000c1e1d00 */
[----:B0-----:R-:W-:Y:S02]  /*10d0*/  HADD2.F32 R206, -RZ, R4.H0_H0 ;  /* 0x20000004ffce7230 */ /* 0x001fe40000004100 */
[----:B------:R-:W-:Y:S01]  /*10e0*/  FMUL.FTZ R4, R214, R233 ;  /* 0x000000e9d6047220 */ /* 0x000fe20000410000 */
[--C-:B------:R-:W-:Y:S01]  /*10f0*/  HADD2.F32 R157, -RZ, R186.reuse.H0_H0 ;  /* 0x200000baff9d7230 */ /* 0x100fe20000004100 */
[----:B------:R-:W3:Y:S01]  /*1100*/  LDL R18, [R1+0x58] ;  /* 0x0000580001127983 */ /* 0x000ee20000100800 */
[----:B------:R-:W-:Y:S01]  /*1110*/  HADD2.F32 R156, -RZ, R186.H1_H1 ;  /* 0x300000baff9c7230 */ /* 0x000fe20000004100 */
[----:B------:R-:W-:Y:S01]  /*1120*/  MOV R180, R230 ;  /* 0x000000e600b47202 */ /* 0x000fe20000000f00 */
[----:B------:R-:W-:Y:S01]  /*1130*/  FFMA.FTZ R73, R3, R10, R73 ;  /* 0x0000000a03497223 */ /* 0x000fe20000010049 */
[----:B------:R-:W-:Y:S01]  /*1140*/  FADD.FTZ R149, R149, R10 ;  /* 0x0000000a95957221 */ /* 0x000fe20000010000 */
[--C-:B------:R-:W-:Y:S01]  /*1150*/  HADD2.F32 R155, -RZ, R187.reuse.H0_H0 ;  /* 0x200000bbff9b7230 */ /* 0x100fe20000004100 */
[----:B------:R0:W5:Y:S01]  /*1160*/  LDG.E.64 R188, desc[UR6][R198.64] ;  /* 0x00000006c6bc7981 */ /* 0x000162000c1e1b00 */
[----:B------:R-:W-:-:S02]  /*1170*/  HADD2.F32 R154, -RZ, R187.H1_H1 ;  /* 0x300000bbff9a7230 */ /* 0x000fc40000004100 */
[--C-:B------:R-:W-:Y:S01]  /*1180*/  HADD2.F32 R185, -RZ, R21.reuse.H0_H0 ;  /* 0x20000015ffb97230 */ /* 0x100fe20000004100 */
[----:B------:R-:W5:Y:S01]  /*1190*/  @P0 LDG.E.128 R32, desc[UR6][R196.64+0x10] ;  /* 0x00001006c4200981 */ /* 0x000f62000c1e1d00 */
[----:B------:R-:W-:Y:S02]  /*11a0*/  HADD2.F32 R186, -RZ, R21.H1_H1 ;  /* 0x30000015ffba7230 */ /* 0x000fe40000004100 */
[----:B------:R-:W-:Y:S01]  /*11b0*/  FFMA.FTZ R74, R4, R11, R74 ;  /* 0x0000000b044a7223 */ /* 0x000fe2000001004a */
[--C-:B------:R-:W-:Y:S01]  /*11c0*/  HADD2.F32 R187, -RZ, R22.reuse.H0_H0 ;  /* 0x20000016ffbb7230 */ /* 0x100fe20000004100 */
[----:B------:R-:W3:Y:S01]  /*11d0*/  LDL R21, [R1+0x4c] ;  /* 0x00004c0001157983 */ /* 0x000ee20000100800 */
[----:B------:R-:W-:Y:S02]  /*11e0*/  HADD2.F32 R230, -RZ, R19.H0_H0 ;  /* 0x20000013ffe67230 */ /* 0x000fe40000004100 */
[----:B------:R-:W-:Y:S01]  /*11f0*/  FADD.FTZ R150, R150, R11 ;  /* 0x0000000b96967221 */ /* 0x000fe20000010000 */
[----:B0-----:R-:W-:-:S02]  /*1200*/  HADD2.F32 R198, -RZ, R22.H1_H1 ;  /* 0x30000016ffc67230 */ /* 0x001fc40000004100 */
[----:B------:R-:W3:Y:S01]  /*1210*/  LDL R22, [R1+0x48] ;  /* 0x0000480001167983 */ /* 0x000ee20000100800 */
[----:B------:R-:W-:Y:S02]  /*1220*/  HADD2.F32 R224, -RZ, R19.H1_H1 ;  /* 0x30000013ffe07230 */ /* 0x000fe40000004100 */
[C---:B------:R-:W-:Y:S01]  /*1230*/  FMUL.FTZ R19, R214.reuse, R235 ;  /* 0x000000ebd6137220 */ /* 0x040fe20000410000 */
[----:B------:R-:W-:Y:S01]  /*1240*/  FMUL.FTZ R0, R214, R234 ;  /* 0x000000ead6007220 */ /* 0x000fe20000410000 */
[----:B------:R0:W5:Y:S01]  /*1250*/  LDG.E.64 R196, desc[UR6][R208.64] ;  /* 0x00000006d0c47981 */ /* 0x000162000c1e1b00 */
[----:B------:R-:W-:Y:S01]  /*1260*/  FMUL.FTZ R234, R181, R225 ;  /* 0x000000e1b5ea7220 */ /* 0x000fe20000410000 */
[--C-:B------:R-:W-:Y:S01]  /*1270*/  HADD2.F32 R210, -RZ, R6.reuse.H0_H0 ;  /* 0x20000006ffd27230 */ /* 0x100fe20000004100 */
[----:B------:R-:W-:Y:S01]  /*1280*/  MOV R233, R153 ;  /* 0x0000009900e97202 */ /* 0x000fe20000000f00 */
[----:B------:R-:W3:Y:S04]  /*1290*/  LDL R181, [R1+0x2c] ;  /* 0x00002c0001b57983 */ /* 0x000ee80000100800 */
[----:B------:R-:W3:Y:S01]  /*12a0*/  LDL R153, [R1+0x30] ;  /* 0x0000300001997983 */ /* 0x000ee20000100800 */
[----:B0-----:R-:W-:-:S02]  /*12b0*/  HADD2.F32 R209, -RZ, R6.H1_H1 ;  /* 0x30000006ffd17230 */ /* 0x001fc40000004100 */
[C---:B------:R-:W-:Y:S02]  /*12c0*/  FMUL.FTZ R6, R214.reuse, R231 ;  /* 0x000000e7d6067220 */ /* 0x040fe40000410000 */
[----:B------:R-:W3:Y:S01]  /*12d0*/  LDL R231, [R1+0x3c] ;  /* 0x00003c0001e77983 */ /* 0x000ee20000100800 */
[----:B--2---:R-:W-:Y:S01]  /*12e0*/  FMUL.FTZ R10, R17, R10 ;  /* 0x0000000a110a7220 */ /* 0x004fe20000410000 */
[----:B------:R-:W-:Y:S01]  /*12f0*/  FMUL.FTZ R17, R214, R179 ;  /* 0x000000b3d6117220 */ /* 0x000fe20000410000 */
[----:B------:R-:W-:Y:S02]  /*1300*/  MOV R179, R178 ;  /* 0x000000b200b37202 */ /* 0x000fe40000000f00 */
[----:B------:R-:W2:Y:S01]  /*1310*/  LDL R178, [R1+0x40] ;  /* 0x0000400001b27983 */ /* 0x000ea20000100800 */
[----:B----4-:R-:W-:Y:S01]  /*1320*/  FMUL.FTZ R11, R16, R11 ;  /* 0x0000000b100b7220 */ /* 0x010fe20000410000 */
[----:B------:R-:W-:Y:S02]  /*1330*/  FMUL.FTZ R16, R214, R180 ;  /* 0x000000b4d6107220 */ /* 0x000fe40000410000 */
[----:B------:R-:W4:Y:S01]  /*1340*/  LDL R180, [R1+0x28] ;  /* 0x0000280001b47983 */ /* 0x000f220000100800 */
[-C--:B------:R-:W-:Y:S01]  /*1350*/  FFMA.FTZ R83, R19, R179.reuse, R83 ;  /* 0x000000b313537223 */ /* 0x080fe20000010053 */
[----:B------:R-:W-:Y:S01]  /*1360*/  FADD.FTZ R143, R143, R179 ;  /* 0x000000b38f8f7221 */ /* 0x000fe20000010000 */
[----:B---3--:R-:W-:-:S02]  /*1370*/  FMUL.FTZ R179, R152, R179 ;  /* 0x000000b398b37220 */ /* 0x008fc40000410000 */
[----:B------:R-:W3:Y:S01]  /*1380*/  LDL R152, [R1+0x34] ;  /* 0x0000340001987983 */ /* 0x000ee20000100800 */
[--C-:B------:R-:W-:Y:S02]  /*1390*/  HADD2.F32 R208, -RZ, R5.reuse.H0_H0 ;  /* 0x20000005ffd07230 */ /* 0x100fe40000004100 */
[----:B------:R-:W-:Y:S02]  /*13a0*/  HADD2.F32 R207, -RZ, R5.H1_H1 ;  /* 0x30000005ffcf7230 */ /* 0x000fe40000004100 */
[----:B------:R-:W-:Y:S02]  /*13b0*/  FMUL.FTZ R5, R214, R232 ;  /* 0x000000e8d6057220 */ /* 0x000fe40000410000 */
[----:B------:R-:W3:Y:S01]  /*13c0*/  LDL R232, [R1+0x38] ;  /* 0x0000380001e87983 */ /* 0x000ee20000100800 */
[----:B------:R-:W-:Y:S02]  /*13d0*/  HADD2.F32 R9, -RZ, R12.H0_H0 ;  /* 0x2000000cff097230 */ /* 0x000fe40000004100 */
[----:B------:R-:W-:-:S02]  /*13e0*/  HADD2.F32 R12, -RZ, R13.H1_H1 ;  /* 0x3000000dff0c7230 */ /* 0x000fc40000004100 */
[--C-:B------:R-:W-:Y:S02]  /*13f0*/  HADD2.F32 R13, -RZ, R14.reuse.H0_H0 ;  /* 0x2000000eff0d7230 */ /* 0x100fe40000004100 */
[----:B------:R-:W-:Y:S02]  /*1400*/  HADD2.F32 R14, -RZ, R14.H1_H1 ;  /* 0x3000000eff0e7230 */ /* 0x000fe40000004100 */
[----:B------:R-:W-:Y:S01]  /*1410*/  FFMA.FTZ R72, R0, R9, R72 ;  /* 0x0000000900487223 */ /* 0x000fe20000010048 */
[----:B------:R-:W-:Y:S01]  /*1420*/  FADD.FTZ R148, R148, R9 ;  /* 0x0000000994947221 */ /* 0x000fe20000010000 */
[----:B------:R-:W-:Y:S01]  /*1430*/  FADD.FTZ R144, R144, R13 ;  /* 0x0000000d90907221 */ /* 0x000fe20000010000 */
[----:B------:R-:W-:Y:S01]  /*1440*/  FFMA.FTZ R76, R6, R13, R76 ;  /* 0x0000000d064c7223 */ /* 0x000fe2000001004c */
[----:B------:R-:W-:Y:S01]  /*1450*/  FADD.FTZ R145, R145, R14 ;  /* 0x0000000e91917221 */ /* 0x000fe20000010000 */
[----:B------:R-:W-:Y:S01]  /*1460*/  FFMA.FTZ R77, R7, R14, R77 ;  /* 0x0000000e074d7223 */ /* 0x000fe2000001004d */
[----:B------:R-:W-:-:S02]  /*1470*/  HADD2.F32 R199, -RZ, R23.H0_H0 ;  /* 0x20000017ffc77230 */ /* 0x000fc40000004100 */
[----:B------:R-:W-:Y:S02]  /*1480*/  HADD2.F32 R200, -RZ, R23.H1_H1 ;  /* 0x30000017ffc87230 */ /* 0x000fe40000004100 */
[----:B------:R-:W-:Y:S01]  /*1490*/  FADD.FTZ R136, R136, R157 ;  /* 0x0000009d88887221 */ /* 0x000fe20000010000 */
[----:B------:R-:W3:Y:S01]  /*14a0*/  LDL R23, [R1+0x64] ;  /* 0x0000640001177983 */ /* 0x000ee20000100800 */
[----:B------:R-:W-:Y:S01]  /*14b0*/  FADD.FTZ R142, R142, R182 ;  /* 0x000000b68e8e7221 */ /* 0x000fe20000010000 */
[----:B------:R-:W-:Y:S01]  /*14c0*/  FADD.FTZ R137, R137, R156 ;  /* 0x0000009c89897221 */ /* 0x000fe20000010000 */
[----:B------:R-:W-:Y:S01]  /*14d0*/  FADD.FTZ R138, R138, R155 ;  /* 0x0000009b8a8a7221 */ /* 0x000fe20000010000 */
[----:B------:R-:W-:Y:S01]  /*14e0*/  FFMA.FTZ R81, R17, R233, R81 ;  /* 0x000000e911517223 */ /* 0x000fe20000010051 */
[----:B------:R-:W-:Y:S01]  /*14f0*/  FADD.FTZ R141, R141, R233 ;  /* 0x000000e98d8d7221 */ /* 0x000fe20000010000 */
[----:B------:R-:W-:Y:S01]  /*1500*/  FADD.FTZ R139, R139, R154 ;  /* 0x0000009a8b8b7221 */ /* 0x000fe20000010000 */
[----:B------:R-:W-:Y:S01]  /*1510*/  FMUL.FTZ R9, R18, R9 ;  /* 0x0000000912097220 */ /* 0x000fe20000410000 */
[C---:B------:R-:W-:Y:S01]  /*1520*/  FMUL.FTZ R18, R214.reuse, R252 ;  /* 0x000000fcd6127220 */ /* 0x040fe20000410000 */
[----:B------:R-:W-:Y:S01]  /*1530*/  MOV R252, R20 ;  /* 0x0000001400fc7202 */ /* 0x000fe20000000f00 */
[C---:B------:R-:W-:Y:S01]  /*1540*/  FMUL.FTZ R20, R214.reuse, R229 ;  /* 0x000000e5d6147220 */ /* 0x040fe20000410000 */
[----:B------:R-:W-:Y:S01]  /*1550*/  FMUL.FTZ R229, R214, R177 ;  /* 0x000000b1d6e57220 */ /* 0x000fe20000410000 */
[----:B------:R-:W-:-:S02]  /*1560*/  FFMA.FTZ R82, R18, R182, R82 ;  /* 0x000000b612527223 */ /* 0x000fc40000010052 */
[----:B------:R-:W-:Y:S01]  /*1570*/  FFMA.FTZ R84, R20, R157, R84 ;  /* 0x0000009d14547223 */ /* 0x000fe20000010054 */
[----:B------:R-:W-:Y:S01]  /*1580*/  FMUL.FTZ R14, R21, R14 ;  /* 0x0000000e150e7220 */ /* 0x000fe20000410000 */
[C---:B------:R-:W-:Y:S01]  /*1590*/  FMUL.FTZ R21, R214.reuse, R227 ;  /* 0x000000e3d6157220 */ /* 0x040fe20000410000 */
[----:B------:R-:W-:Y:S01]  /*15a0*/  FMUL.FTZ R227, R214, R203 ;  /* 0x000000cbd6e37220 */ /* 0x000fe20000410000 */
[----:B------:R-:W-:Y:S01]  /*15b0*/  FMUL.FTZ R13, R22, R13 ;  /* 0x0000000d160d7220 */ /* 0x000fe20000410000 */
[----:B------:R-:W-:Y:S01]  /*15c0*/  FMUL.FTZ R22, R214, R205 ;  /* 0x000000cdd6167220 */ /* 0x000fe20000410000 */
[----:B------:R-:W-:Y:S01]  /*15d0*/  FFMA.FTZ R85, R21, R156, R85 ;  /* 0x0000009c15557223 */ /* 0x000fe20000010055 */
[----:B------:R-:W-:Y:S02]  /*15e0*/  FFMA.FTZ R87, R227, R154, R87 ;  /* 0x0000009ae3577223 */ /* 0x000fe40000010057 */
[----:B------:R-:W-:Y:S01]  /*15f0*/  FFMA.FTZ R86, R22, R155, R86 ;  /* 0x0000009b16567223 */ /* 0x000fe20000010056 */
[----:B------:R-:W-:Y:S01]  /*1600*/  FMUL.FTZ R181, R181, R156 ;  /* 0x0000009cb5b57220 */ /* 0x000fe20000410000 */
[----:B------:R-:W-:Y:S01]  /*1610*/  FMUL.FTZ R177, R231, R233 ;  /* 0x000000e9e7b17220 */ /* 0x000fe20000410000 */
[----:B--2---:R-:W-:Y:S01]  /*1620*/  FMUL.FTZ R178, R178, R182 ;  /* 0x000000b6b2b27220 */ /* 0x004fe20000410000 */
[----:B------:R-:W-:Y:S01]  /*1630*/  FMUL.FTZ R182, R153, R155 ;  /* 0x0000009b99b67220 */ /* 0x000fe20000410000 */
[----:B----4-:R-:W-:-:S02]  /*1640*/  FMUL.FTZ R180, R180, R157 ;  /* 0x0000009db4b47220 */ /* 0x010fc40000410000 */
[----:B------:R0:W5:Y:S04]  /*1650*/  LDL.LU R157, [R1+0x7c] ;  /* 0x00007c00019d7983 */ /* 0x0001680000300800 */
[----:B------:R0:W5:Y:S04]  /*1660*/  LDL.LU R156, [R1+0x78] ;  /* 0x00007800019c7983 */ /* 0x0001680000300800 */
[----:B------:R0:W5:Y:S04]  /*1670*/  LDL.LU R155, [R1+0x74] ;  /* 0x00007400019b7983 */ /* 0x0001680000300800 */
[----:B------:R-:W2:Y:S01]  /*1680*/  LDL R153, [R1+0x18] ;  /* 0x0000180001997983 */ /* 0x000ea20000100800 */
[----:B---3--:R-:W-:-:S03]  /*1690*/  FMUL.FTZ R233, R152, R154 ;  /* 0x0000009a98e97220 */ /* 0x008fc60000410000 */
[----:B------:R0:W5:Y:S04]  /*16a0*/  LDL.LU R154, [R1+0x70] ;  /* 0x00007000019a7983 */ /* 0x0001680000300800 */
[----:B------:R-:W3:Y:S01]  /*16b0*/  LDL R152, [R1+0x1c] ;  /* 0x00001c0001987983 */ /* 0x000ee20000100800 */
[----:B------:R-:W-:Y:S01]  /*16c0*/  FADD.FTZ R147, R147, R225 ;  /* 0x000000e193937221 */ /* 0x000fe20000010000 */
[----:B------:R-:W-:Y:S01]  /*16d0*/  FFMA.FTZ R79, R228, R225, R79 ;  /* 0x000000e1e44f7223 */ /* 0x000fe2000001004f */
        /* <DEDUP_REMOVED lines=9> */
[----:B------:R-:W4:Y:S04]  /*1770*/  LDL R203, [R1+0x14] ;  /* 0x0000140001cb7983 */ /* 0x000f280000100800 */
[----:B------:R-:W4:Y:S01]  /*1780*/  LDL R232, [R1+0x8] ;  /* 0x0000080001e87983 */ /* 0x000f220000100800 */
[----:B------:R-:W-:Y:S01]  /*1790*/  FFMA.FTZ R80, R16, R252, R80 ;  /* 0x000000fc10507223 */ /* 0x000fe20000010050 */
[----:B------:R-:W-:-:S02]  /*17a0*/  FADD.FTZ R140, R140, R252 ;  /* 0x000000fc8c8c7221 */ /* 0x000fc40000010000 */
[----:B------:R-:W4:Y:S04]  /*17b0*/  LDL R252, [R1+0x20] ;  /* 0x0000200001fc7983 */ /* 0x000f280000100800 */
[----:B------:R-:W4:Y:S04]  /*17c0*/  LDL R235, [R1+0x24] ;  /* 0x0000240001eb7983 */ /* 0x000f280000100800 */
[----:B------:R-:W4:Y:S04]  /*17d0*/  LDL R205, [R1+0x10] ;  /* 0x0000100001cd7983 */ /* 0x000f280000100800 */
[----:B------:R-:W4:Y:S01]  /*17e0*/  LDL R231, [R1+0xc] ;  /* 0x00000c0001e77983 */ /* 0x000f220000100800 */
[-C--:B------:R-:W-:Y:S01]  /*17f0*/  FFMA.FTZ R75, R5, R12.reuse, R75 ;  /* 0x0000000c054b7223 */ /* 0x080fe2000001004b */
[----:B------:R-:W-:Y:S01]  /*1800*/  FADD.FTZ R151, R151, R12 ;  /* 0x0000000c97977221 */ /* 0x000fe20000010000 */
[----:B------:R-:W-:Y:S01]  /*1810*/  FMUL.FTZ R12, R23, R12 ;  /* 0x0000000c170c7220 */ /* 0x000fe20000410000 */
[C---:B------:R-:W-:Y:S01]  /*1820*/  FMUL.FTZ R23, R214.reuse, R202 ;  /* 0x000000cad6177220 */ /* 0x040fe20000410000 */
[----:B------:R-:W-:Y:S01]  /*1830*/  FMUL.FTZ R24, R214, R24 ;  /* 0x00000018d6187220 */ /* 0x000fe20000410000 */
[----:B------:R-:W-:Y:S01]  /*1840*/  FADD.FTZ R132, R132, R183 ;  /* 0x000000b784847221 */ /* 0x000fe20000010000 */
[----:B------:R-:W-:Y:S01]  /*1850*/  FADD.FTZ R133, R133, R184 ;  /* 0x000000b885857221 */ /* 0x000fe20000010000 */
[----:B------:R-:W-:Y:S01]  /*1860*/  FFMA.FTZ R88, R23, R183, R88 ;  /* 0x000000b717587223 */ /* 0x000fe20000010058 */
[----:B------:R-:W-:Y:S01]  /*1870*/  FFMA.FTZ R89, R24, R184, R89 ;  /* 0x000000b818597223 */ /* 0x000fe20000010059 */
[----:B------:R-:W-:Y:S01]  /*1880*/  FMUL.FTZ R8, R214, R8 ;  /* 0x00000008d6087220 */ /* 0x000fe20000410000 */
[----:B------:R-:W-:Y:S01]  /*1890*/  FADD.FTZ R146, R146, R226 ;  /* 0x000000e292927221 */ /* 0x000fe20000010000 */
[----:B------:R-:W-:-:S02]  /*18a0*/  FADD.FTZ R202, RZ, R9 ;  /* 0x00000009ffca7221 */ /* 0x000fc40000010000 */
[----:B------:R-:W-:Y:S01]  /*18b0*/  FFMA.FTZ R78, R8, R226, R78 ;  /* 0x000000e2084e7223 */ /* 0x000fe2000001004e */
[----:B------:R-:W-:Y:S01]  /*18c0*/  FMUL.FTZ R226, R214, R201 ;  /* 0x000000c9d6e27220 */ /* 0x000fe20000410000 */
[----:B------:R-:W-:Y:S01]  /*18d0*/  FFMA.FTZ R201, R0, R9, RZ ;  /* 0x0000000900c97223 */ /* 0x000fe200000100ff */
        /* <DEDUP_REMOVED lines=17> */
[----:B--2---:R-:W-:Y:S02]  /*19f0*/  FMUL.FTZ R183, R153, R183 ;  /* 0x000000b799b77220 */ /* 0x004fe40000410000 */
[----:B------:R0:W5:Y:S01]  /*1a00*/  LDL.LU R153, [R1+0x6c] ;  /* 0x00006c0001997983 */ /* 0x0001620000300800 */
[----:B---3--:R-:W-:-:S03]  /*1a10*/  FMUL.FTZ R184, R152, R184 ;  /* 0x000000b898b87220 */ /* 0x008fc60000410000 */
        /* <DEDUP_REMOVED lines=17> */
[----:B----4-:R-:W-:Y:S01]  /*1b30*/  FMUL.FTZ R187, R232, R187 ;  /* 0x000000bbe8bb7220 */ /* 0x010fe20000410000 */
[C---:B------:R-:W-:Y:S01]  /*1b40*/  FMUL.FTZ R25, R214.reuse, R25 ;  /* 0x00000019d6197220 */ /* 0x040fe20000410000 */
[----:B------:R-:W-:Y:S01]  /*1b50*/  FMUL.FTZ R232, R203, R200 ;  /* 0x000000c8cbe87220 */ /* 0x000fe20000410000 */
[----:B------:R-:W-:Y:S01]  /*1b60*/  FFMA.FTZ R203, R23, R183, R201 ;  /* 0x000000b717cb7223 */ /* 0x000fe200000100c9 */
[----:B------:R-:W-:Y:S01]  /*1b70*/  FADD.FTZ R202, R183, R202 ;  /* 0x000000cab7ca7221 */ /* 0x000fe20000010000 */
[C---:B------:R-:W-:Y:S01]  /*1b80*/  FMUL.FTZ R26, R214.reuse, R26 ;  /* 0x0000001ad61a7220 */ /* 0x040fe20000410000 */
[----:B------:R-:W-:Y:S01]  /*1b90*/  FMUL.FTZ R31, R214, R31 ;  /* 0x0000001fd61f7220 */ /* 0x000fe20000410000 */
[-C--:B------:R-:W-:Y:S01]  /*1ba0*/  FFMA.FTZ R90, R25, R185.reuse, R90 ;  /* 0x000000b9195a7223 */ /* 0x080fe2000001005a */
[----:B------:R-:W-:Y:S01]  /*1bb0*/  FADD.FTZ R134, R134, R185 ;  /* 0x000000b986867221 */ /* 0x000fe20000010000 */
[----:B------:R-:W-:Y:S01]  /*1bc0*/  FMUL.FTZ R185, R252, R185 ;  /* 0x000000b9fcb97220 */ /* 0x000fe20000410000 */
[----:B------:R-:W-:Y:S01]  /*1bd0*/  FFMA.FTZ R203, R24, R184, R203 ;  /* 0x000000b818cb7223 */ /* 0x000fe200000100cb */
[----:B------:R-:W-:Y:S01]  /*1be0*/  FADD.FTZ R202, R184, R202 ;  /* 0x000000cab8ca7221 */ /* 0x000fe20000010000 */
[----:B------:R-:W-:Y:S01]  /*1bf0*/  FMUL.FTZ R29, R214, R29 ;  /* 0x0000001dd61d7220 */ /* 0x000fe20000410000 */
[----:B------:R-:W-:Y:S01]  /*1c00*/  FFMA.FTZ R91, R26, R186, R91 ;  /* 0x000000ba1a5b7223 */ /* 0x000fe2000001005b */
[----:B------:R-:W-:Y:S01]  /*1c10*/  FADD.FTZ R135, R135, R186 ;  /* 0x000000ba87877221 */ /* 0x000fe20000010000 */
[-C--:B------:R-:W-:Y:S01]  /*1c20*/  FFMA.FTZ R97, R31, R204.reuse, R97 ;  /* 0x000000cc1f617223 */ /* 0x080fe20000010061 */
        /* <DEDUP_REMOVED lines=33> */
[-C--:B------:R-:W-:Y:S01]  /*1e40*/  FFMA.FTZ R98, R164, R208.reuse, R98 ;  /* 0x000000d0a4627223 */ /* 0x080fe20000010062 */
[----:B------:R-:W-:Y:S01]  /*1e50*/  FADD.FTZ R126, R126, R208 ;  /* 0x000000d07e7e7221 */ /* 0x000fe20000010000 */
        /* <DEDUP_REMOVED lines=12> */
[-C--:B------:R-:W-:Y:S01]  /*1f20*/  FMUL.FTZ R204, R244, R210.reuse ;  /* 0x000000d2f4cc7220 */ /* 0x080fe20000410000 */
[----:B------:R-:W-:Y:S01]  /*1f30*/  FFMA.FTZ R208, R165, R203, R207 ;  /* 0x000000cba5d07223 */ /* 0x000fe200000100cf */
[----:B------:R-:W-:Y:S01]  /*1f40*/  FADD.FTZ R209, R209, R203 ;  /* 0x000000cbd1d17221 */ /* 0x000fe20000010000 */
[----:B------:R-:W-:Y:S01]  /*1f50*/  FADD.FTZ R120, R120, R210 ;  /* 0x000000d278787221 */ /* 0x000fe20000010000 */
[C---:B------:R-:W-:Y:S01]  /*1f60*/  FFMA.FTZ R100, R166.reuse, R210, R100 ;  /* 0x000000d2a6647223 */ /* 0x040fe20000010064 */
        /* <DEDUP_REMOVED lines=29> */
[----:B------:R-:W-:-:S02]  /*2140*/  FMUL.FTZ R211, R236, R223 ;  /* 0x000000dfecd37220 */ /* 0x000fc40000410000 */
[C---:B------:R-:W-:Y:S01]  /*2150*/  FFMA.FTZ R216, R172.reuse, R210, R216 ;  /* 0x000000d2acd87223 */ /* 0x040fe200000100d8 */
[----:B------:R-:W-:Y:S01]  /*2160*/  FADD.FTZ R213, R213, R210 ;  /* 0x000000d2d5d57221 */ /* 0x000fe20000010000 */
[----:B------:R-:W-:Y:S01]  /*2170*/  FFMA.FTZ R107, R172, R218, R107 ;  /* 0x000000daac6b7223 */ /* 0x000fe2000001006b */
[----:B------:R-:W-:Y:S01]  /*2180*/  FADD.FTZ R119, R119, R218 ;  /* 0x000000da77777221 */ /* 0x000fe20000010000 */
        /* <DEDUP_REMOVED lines=21> */
[----:B0-----:R-:W-:Y:S06]  /*22e0*/  BRA `(.L_x_18884) ;  /* 0x0000000400307947 */ /* 0x001fec0003800000 */
.L_x_18883:
        /* <DEDUP_REMOVED lines=35> */
.L_x_18885:
        /* <DEDUP_REMOVED lines=41> */
.L_x_18884:
[----:B------:R-:W-:Y:S05]  /*27b0*/  BSYNC.RECONVERGENT B1 ;  /* 0x0000000000017941 */ /* 0x000fea0003800200 */
.L_x_18882:
        /* <DEDUP_REMOVED lines=20> */
.L_x_19064:
        /* <DEDUP_REMOVED lines=41> */
.L_x_18891:
[----:B------:R-:W-:Y:S05]  /*2b90*/  BSYNC.RECONVERGENT B2 ;  /* 0x0000000000027941 */ /* 0x000fea0003800200 */
.L_x_18890:
        /* <DEDUP_REMOVED lines=13> */
.L_x_18893:
[----:B------:R-:W-:Y:S05]  /*2c70*/  BSYNC.RECONVERGENT B2 ;  /* 0x0000000000027941 */ /* 0x000fea0003800200 */
.L_x_18892:
        /* <DEDUP_REMOVED lines=13> */
.L_x_18895:
[----:B------:R-:W-:Y:S05]  /*2d50*/  BSYNC.RECONVERGENT B2 ;  /* 0x0000000000027941 */ /* 0x000fea0003800200 */
.L_x_18894:
        /* <DEDUP_REMOVED lines=13> */
.L_x_18897:
[----:B------:R-:W-:Y:S05]  /*2e30*/  BSYNC.RECONVERGENT B2 ;  /* 0x0000000000027941 */ /* 0x000fea0003800200 */
.L_x_18896:
        /* <DEDUP_REMOVED lines=13> */
.L_x_18899:
[----:B------:R-:W-:Y:S05]  /*2f10*/  BSYNC.RECONVERGENT B2 ;  /* 0x0000000000027941 */ /* 0x000fea0003800200 */
.L_x_18898:
        /* <DEDUP_REMOVED lines=13> */
.L_x_18901:
[----:B------:R-:W-:Y:S05]  /*2ff0*/  BSYNC.RECONVERGENT B2 ;  /* 0x0000000000027941 */ /* 0x000fea0003800200 */
.L_x_18900:
        /* <DEDUP_REMOVED lines=13> */
.L_x_18903:
[----:B------:R-:W-:Y:S05]  /*30d0*/  BSYNC.RECONVERGENT B2 ;  /* 0x0000000000027941 */ /* 0x000fea0003800200 */
.L_x_18902:
        /* <DEDUP_REMOVED lines=14> */
.L_x_18889:
        /* <DEDUP_REMOVED lines=46> */
.L_x_18906:
[----:B------:R-:W-:Y:S05]  /*34a0*/  BSYNC.RECONVERGENT B2 ;  /* 0x0000000000027941 */ /* 0x000fea0003800200 */
.L_x_18905:
        /* <DEDUP_REMOVED lines=13> */
.L_x_18908:
[----:B------:R-:W-:Y:S05]  /*3580*/  BSYNC.RECONVERGENT B2 ;  /* 0x0000000000027941 */ /* 0x000fea0003800200 */
.L_x_18907:
        /* <DEDUP_REMOVED lines=13> */
.L_x_18910:
[----:B------:R-:W-:Y:S05]  /*3660*/  BSYNC.RECONVERGENT B2 ;  /* 0x0000000000027941 */ /* 0x000fea0003800200 */
.L_x_18909:
        /* <DEDUP_REMOVED lines=13> */
.L_x_18912:
[----:B------:R-:W-:Y:S05]  /*3740*/  BSYNC.RECONVERGENT B2 ;  /* 0x0000000000027941 */ /* 0x000fea0003800200 */
.L_x_18911:
        /* <DEDUP_REMOVED lines=13> */
.L_x_18914:
[----:B------:R-:W-:Y:S05]  /*3820*/  BSYNC.RECONVERGENT B2 ;  /* 0x0000000000027941 */ /* 0x000fea0003800200 */
.L_x_18913:
        /* <DEDUP_REMOVED lines=13> */
.L_x_18916:
[----:B------:R-:W-:Y:S05]  /*3900*/  BSYNC.RECONVERGENT B2 ;  /* 0x0000000000027941 */ /* 0x000fea0003800200 */
.L_x_18915:
        /* <DEDUP_REMOVED lines=13> */
.L_x_18918:
[----:B------:R-:W-:Y:S05]  /*39e0*/  BSYNC.RECONVERGENT B2 ;  /* 0x0000000000027941 */ /* 0x000fea0003800200 */
.L_x_18917:
[----:B------:R-:W-:Y:S05]  /*39f0*/  @!P3 BRA `(.L_x_18904) ;  /* 0x0000000c0000b947 */ /* 0x000fea0003800000 */
[----:B------:R-:W-:Y:S01]  /*3a00*/  ISETP.GE.U32.AND P0, PT, R196, RZ, PT ;  /* 0x000000ffc400720c */ /* 0x000fe20003f06070 */
[----:B------:R-:W-:-:S03]  /*3a10*/  FMUL.FTZ R196, R163, UR13 ;  /* 0x0000000da3c47c20 */ /* 0x000fc60008410000 */
[----:B------:R-:W-:Y:S01]  /*3a20*/  ISETP.GE.U32.AND.EX P0, PT, R197, 0x1000000, PT, P0 ;  /* 0x01000000c500780c */ /* 0x000fe20003f06100 */
[----:B------:R-:W-:-:S05]  /*3a30*/  FMUL.FTZ R196, R196, UR12 ;  /* 0x0000000cc4c47c20 */ /* 0x000fca0008410000 */
[----:B------:R-:W-:-:S04]  /*3a40*/  FSEL R196, R196, RZ, P0 ;  /* 0x000000ffc4c47208 */ /* 0x000fc80000000000 */
[----:B------:R-:W-:-:S04]  /*3a50*/  F2FP.F16.F32.PACK_AB R196, RZ, R196 ;  /* 0x000000c4ffc4723e */ /* 0x000fc800000000ff */
[----:B------:R-:W-:Y:S01]  /*3a60*/  PRMT R155, R155, 0x5410, R196 ;  /* 0x000054109b9b7816 */ /* 0x000fe200000000c4 */
[----:B------:R-:W-:Y:S06]  /*3a70*/  BRA `(.L_x_18904) ;  /* 0x0000000800e07947 */ /* 0x000fec0003800000 */
.L_x_18888:
        /* <DEDUP_REMOVED lines=95> */
.L_x_18919:
        /* <DEDUP_REMOVED lines=24> */
[----:B------:R-:W-:Y:S02]  /*41f0*/  @P3 F2FP.F16.F32.PACK_AB R159, RZ, R160 ;  /* 0x000000a0ff9f323e */ /* 0x000fe400000000ff */
[----:B------:R-:W1:Y:S01]  /*4200*/  @P3 LDC.64 R160, c[0x0][0x408] ;  /* 0x00010200ffa03b82 */ /* 0x000e620000000a00 */
[----:B------:R-:W-:Y:S02]  /*4210*/  @P3 F2FP.F16.F32.PACK_AB R162, RZ, R162 ;  /* 0x000000a2ffa2323e */ /* 0x000fe400000000ff */
        /* <DEDUP_REMOVED lines=45> */
[----:B---3--:R-:W-:-:S04]  /*44f0*/  @P3 FMUL.FTZ R163, R162, R219 ;  /* 0x000000dba2a33220 */ /* 0x008fc80000410000 */
[----:B------:R-:W-:-:S05]  /*4500*/  @P3 FMUL.FTZ R163, R163, R218 ;  /* 0x000000daa3a33220 */ /* 0x000fca0000410000 */
[----:B------:R-:W-:Y:S02]  /*4510*/  @P3 FSEL R163, R163, RZ, P0 ;  /* 0x000000ffa3a33208 */ /* 0x000fe40000000000 */
[----:B------:R-:W-:Y:S02]  /*4520*/  @P3 ISETP.GE.U32.AND P0, PT, R196, RZ, PT ;  /* 0x000000ffc400320c */ /* 0x000fe40003f06070 */
[----:B------:R-:W-:Y:S02]  /*4530*/  @P3 F2FP.F16.F32.PACK_AB R163, RZ, R163 ;  /* 0x000000a3ffa3323e */ /* 0x000fe400000000ff */
        /* <DEDUP_REMOVED lines=10> */
[----:B------:R-:W-:-:S04]  /*45e0*/  @P3 F2FP.F16.F32.PACK_AB R196, RZ, R196 ;  /* 0x000000c4ffc4323e */ /* 0x000fc800000000ff */
[----:B------:R-:W-:-:S07]  /*45f0*/  @P3 PRMT R155, R155, 0x5410, R196 ;  /* 0x000054109b9b3816 */ /* 0x000fce00000000c4 */
.L_x_18904:
[----:B------:R-:W-:Y:S05]  /*4600*/  BSYNC.RECONVERGENT B1 ;  /* 0x0000000000017941 */ /* 0x000fea0003800200 */
.L_x_18887:
        /* <DEDUP_REMOVED lines=39> */
[----:B------:R-:W2:Y:S01]  /*4880*/  @P3 LDC.64 R160, c[0x0][0x408] ;  /* 0x00010200ffa03b82 */ /* 0x000ea20000000a00 */
[----:B------:R-:W-:Y:S02]  /*4890*/  @P3 F2FP.F16.F32.PACK_AB R162, RZ, R162 ;  /* 0x000000a2ffa2323e */ /* 0x000fe400000000ff */
        /* <DEDUP_REMOVED lines=63> */
.L_x_18922:
        /* <DEDUP_REMOVED lines=90> */
.L_x_18921:
        /* <DEDUP_REMOVED lines=47> */
.L_x_18926:
[----:B------:R-:W-:Y:S05]  /*5520*/  BSYNC.RECONVERGENT B2 ;  /* 0x0000000000027941 */ /* 0x000fea0003800200 */
.L_x_18925:
        /* <DEDUP_REMOVED lines=13> */
.L_x_18928:
[----:B------:R-:W-:Y:S05]  /*5600*/  BSYNC.RECONVERGENT B2 ;  /* 0x0000000000027941 */ /* 0x000fea0003800200 */
.L_x_18927:
        /* <DEDUP_REMOVED lines=13> */
.L_x_18930:
[----:B------:R-:W-:Y:S05]  /*56e0*/  BSYNC.RECONVERGENT B2 ;  /* 0x0000000000027941 */ /* 0x000fea0003800200 */
.L_x_18929:
        /* <DEDUP_REMOVED lines=13> */
.L_x_18932:
[----:B------:R-:W-:Y:S05]  /*57c0*/  BSYNC.RECONVERGENT B2 ;  /* 0x0000000000027941 */ /* 0x000fea0003800200 */
.L_x_18931:
        /* <DEDUP_REMOVED lines=13> */
.L_x_18934:
[----:B------:R-:W-:Y:S05]  /*58a0*/  BSYNC.RECONVERGENT B2 ;  /* 0x0000000000027941 */ /* 0x000fea0003800200 */
.L_x_18933:
        /* <DEDUP_REMOVED lines=13> */
.L_x_18936:
[----:B------:R-:W-:Y:S05]  /*5980*/  BSYNC.RECONVERGENT B2 ;  /* 0x0000000000027941 */ /* 0x000fea0003800200 */
.L_x_18935:
        /* <DEDUP_REMOVED lines=13> */
.L_x_18938:
[----:B------:R-:W-:Y:S05]  /*5a60*/  BSYNC.RECONVERGENT B2 ;  /* 0x0000000000027941 */ /* 0x000fea0003800200 */
.L_x_18937:
[----:B------:R-:W-:Y:S05]  /*5a70*/  @!P3 BRA `(.L_x_18923) ;  /* 0x0000000400dcb947 */ /* 0x000fea0003800000 */
[----:B------:R-:W-:Y:S01]  /*5a80*/  ISETP.GE.U32.AND P4, PT, R194, RZ, PT ;  /* 0x000000ffc200720c */ /* 0x000fe20003f86070 */
[----:B------:R-:W-:-:S03]  /*5a90*/  FMUL.FTZ R194, R163, UR13 ;  /* 0x0000000da3c27c20 */ /* 0x000fc60008410000 */
[----:B------:R-:W-:Y:S01]  /*5aa0*/  ISETP.GE.U32.AND.EX P4, PT, R195, 0x1000000, PT, P4 ;  /* 0x01000000c300780c */ /* 0x000fe20003f86140 */
[----:B------:R-:W-:-:S05]  /*5ab0*/  FMUL.FTZ R194, R194, UR12 ;  /* 0x0000000cc2c27c20 */ /* 0x000fca0008410000 */
[----:B------:R-:W-:-:S04]  /*5ac0*/  FSEL R194, R194, RZ, P4 ;  /* 0x000000ffc2c27208 */ /* 0x000fc80002000000 */
[----:B------:R-:W-:-:S04]  /*5ad0*/  F2FP.F16.F32.PACK_AB R194, RZ, R194 ;  /* 0x000000c2ffc2723e */ /* 0x000fc800000000ff */
[----:B-1----:R-:W-:Y:S01]  /*5ae0*/  PRMT R155, R155, 0x5410, R194 ;  /* 0x000054109b9b7816 */ /* 0x002fe200000000c2 */
[----:B------:R-:W-:Y:S06]  /*5af0*/  BRA `(.L_x_18923) ;  /* 0x0000000400bc7947 */ /* 0x000fec0003800000 */
.L_x_18924:
        /* <DEDUP_REMOVED lines=13> */
.L_x_18940:
[----:B------:R-:W-:Y:S05]  /*5bd0*/  BSYNC.RECONVERGENT B2 ;  /* 0x0000000000027941 */ /* 0x000fea0003800200 */
.L_x_18939:
        /* <DEDUP_REMOVED lines=13> */
.L_x_18942:
[----:B------:R-:W-:Y:S05]  /*5cb0*/  BSYNC.RECONVERGENT B2 ;  /* 0x0000000000027941 */ /* 0x000fea0003800200 */
.L_x_18941:
        /* <DEDUP_REMOVED lines=13> */
.L_x_18944:
[----:B------:R-:W-:Y:S05]  /*5d90*/  BSYNC.RECONVERGENT B2 ;  /* 0x0000000000027941 */ /* 0x000fea0003800200 */
.L_x_18943:
        /* <DEDUP_REMOVED lines=13> */
.L_x_18946:
[----:B------:R-:W-:Y:S05]  /*5e70*/  BSYNC.RECONVERGENT B2 ;  /* 0x0000000000027941 */ /* 0x000fea0003800200 */
.L_x_18945:
        /* <DEDUP_REMOVED lines=13> */
.L_x_18948:
[----:B------:R-:W-:Y:S05]  /*5f50*/  BSYNC.RECONVERGENT B2 ;  /* 0x0000000000027941 */ /* 0x000fea0003800200 */
.L_x_18947:
        /* <DEDUP_REMOVED lines=13> */
.L_x_18950:
[----:B------:R-:W-:Y:S05]  /*6030*/  BSYNC.RECONVERGENT B2 ;  /* 0x0000000000027941 */ /* 0x000fea0003800200 */
.L_x_18949:
        /* <DEDUP_REMOVED lines=13> */
.L_x_18952:
[----:B------:R-:W-:Y:S05]  /*6110*/  BSYNC.RECONVERGENT B2 ;  /* 0x0000000000027941 */ /* 0x000fea0003800200 */
.L_x_18951:
        /* <DEDUP_REMOVED lines=12> */
[----:B-1----:R-:W-:-:S07]  /*61e0*/  PRMT R155, R155, 0x5410, R194 ;  /* 0x000054109b9b7816 */ /* 0x002fce00000000c2 */
.L_x_18923:
[----:B------:R-:W-:Y:S05]  /*61f0*/  BSYNC.RECONVERGENT B1 ;  /* 0x0000000000017941 */ /* 0x000fea0003800200 */
.L_x_18920:
        /* <DEDUP_REMOVED lines=102> */
.L_x_18955:
        /* <DEDUP_REMOVED lines=90> */
.L_x_18954:
        /* <DEDUP_REMOVED lines=47> */
.L_x_18959:
[----:B------:R-:W-:Y:S05]  /*70f0*/  BSYNC.RECONVERGENT B2 ;  /* 0x0000000000027941 */ /* 0x000fea0003800200 */
.L_x_18958:
        /* <DEDUP_REMOVED lines=13> */
.L_x_18961:
[----:B------:R-:W-:Y:S05]  /*71d0*/  BSYNC.RECONVERGENT B2 ;  /* 0x0000000000027941 */ /* 0x000fea0003800200 */
.L_x_18960:
        /* <DEDUP_REMOVED lines=13> */
.L_x_18963:
[----:B------:R-:W-:Y:S05]  /*72b0*/  BSYNC.RECONVERGENT B2 ;  /* 0x0000000000027941 */ /* 0x000fea0003800200 */
.L_x_18962:
        /* <DEDUP_REMOVED lines=13> */
.L_x_18965:
[----:B------:R-:W-:Y:S05]  /*7390*/  BSYNC.RECONVERGENT B2 ;  /* 0x0000000000027941 */ /* 0x000fea0003800200 */
.L_x_18964:
        /* <DEDUP_REMOVED lines=13> */
.L_x_18967:
[----:B------:R-:W-:Y:S05]  /*7470*/  BSYNC.RECONVERGENT B2 ;  /* 0x0000000000027941 */ /* 0x000fea0003800200 */
.L_x_18966:
        /* <DEDUP_REMOVED lines=13> */
.L_x_18969:
[----:B------:R-:W-:Y:S05]  /*7550*/  BSYNC.RECONVERGENT B2 ;  /* 0x0000000000027941 */ /* 0x000fea0003800200 */
.L_x_18968:
        /* <DEDUP_REMOVED lines=13> */
.L_x_18971:
[----:B------:R-:W-:Y:S05]  /*7630*/  BSYNC.RECONVERGENT B2 ;  /* 0x0000000000027941 */ /* 0x000fea0003800200 */
.L_x_18970:
        /* <DEDUP_REMOVED lines=9> */
.L_x_18957:
        /* <DEDUP_REMOVED lines=13> */
.L_x_18973:
[----:B------:R-:W-:Y:S05]  /*77a0*/  BSYNC.RECONVERGENT B2 ;  /* 0x0000000000027941 */ /* 0x000fea0003800200 */
.L_x_18972:
        /* <DEDUP_REMOVED lines=13> */
.L_x_18975:
[----:B------:R-:W-:Y:S05]  /*7880*/  BSYNC.RECONVERGENT B2 ;  /* 0x0000000000027941 */ /* 0x000fea0003800200 */
.L_x_18974:
        /* <DEDUP_REMOVED lines=13> */
.L_x_18977:
[----:B------:R-:W-:Y:S05]  /*7960*/  BSYNC.RECONVERGENT B2 ;  /* 0x0000000000027941 */ /* 0x000fea0003800200 */
.L_x_18976:
        /* <DEDUP_REMOVED lines=13> */
.L_x_18979:
[----:B------:R-:W-:Y:S05]  /*7a40*/  BSYNC.RECONVERGENT B2 ;  /* 0x0000000000027941 */ /* 0x000fea0003800200 */
.L_x_18978:
        /* <DEDUP_REMOVED lines=13> */
.L_x_18981:
[----:B------:R-:W-:Y:S05]  /*7b20*/  BSYNC.RECONVERGENT B2 ;  /* 0x0000000000027941 */ /* 0x000fea0003800200 */
.L_x_18980:
        /* <DEDUP_REMOVED lines=13> */
.L_x_18983:
[----:B------:R-:W-:Y:S05]  /*7c00*/  BSYNC.RECONVERGENT B2 ;  /* 0x0000000000027941 */ /* 0x000fea0003800200 */
.L_x_18982:
        /* <DEDUP_REMOVED lines=13> */
.L_x_18985:
[----:B------:R-:W-:Y:S05]  /*7ce0*/  BSYNC.RECONVERGENT B2 ;  /* 0x0000000000027941 */ /* 0x000fea0003800200 */
.L_x_18984:
        /* <DEDUP_REMOVED lines=13> */
.L_x_18956:
[----:B------:R-:W-:Y:S05]  /*7dc0*/  BSYNC.RECONVERGENT B1 ;  /* 0x0000000000017941 */ /* 0x000fea0003800200 */
.L_x_18953:
        /* <DEDUP_REMOVED lines=37> */
[----:B------:R-:W2:Y:S01]  /*8020*/  @P3 LDC.64 R160, c[0x0][0x408] ;  /* 0x00010200ffa03b82 */ /* 0x000ea20000000a00 */
[----:B------:R-:W-:-:S04]  /*8030*/  @P3 F2FP.F16.F32.PACK_AB R159, RZ, R159 ;  /* 0x0000009fff9f323e */ /* 0x000fc800000000ff */
        /* <DEDUP_REMOVED lines=63> */
.L_x_18988:
        /* <DEDUP_REMOVED lines=90> */
.L_x_18987:
        /* <DEDUP_REMOVED lines=47> */
.L_x_18992:
[----:B------:R-:W-:Y:S05]  /*8cc0*/  BSYNC.RECONVERGENT B2 ;  /* 0x0000000000027941 */ /* 0x000fea0003800200 */
.L_x_18991:
        /* <DEDUP_REMOVED lines=13> */
.L_x_18994:
[----:B------:R-:W-:Y:S05]  /*8da0*/  BSYNC.RECONVERGENT B2 ;  /* 0x0000000000027941 */ /* 0x000fea0003800200 */
.L_x_18993:
        /* <DEDUP_REMOVED lines=13> */
.L_x_18996:
[----:B------:R-:W-:Y:S05]  /*8e80*/  BSYNC.RECONVERGENT B2 ;  /* 0x0000000000027941 */ /* 0x000fea0003800200 */
.L_x_18995:
        /* <DEDUP_REMOVED lines=13> */
.L_x_18998:
[----:B------:R-:W-:Y:S05]  /*8f60*/  BSYNC.RECONVERGENT B2 ;  /* 0x0000000000027941 */ /* 0x000fea0003800200 */
.L_x_18997:
        /* <DEDUP_REMOVED lines=13> */
.L_x_19000:
[----:B------:R-:W-:Y:S05]  /*9040*/  BSYNC.RECONVERGENT B2 ;  /* 0x0000000000027941 */ /* 0x000fea0003800200 */
.L_x_18999:
        /* <DEDUP_REMOVED lines=13> */
.L_x_19002:
[----:B------:R-:W-:Y:S05]  /*9120*/  BSYNC.RECONVERGENT B2 ;  /* 0x0000000000027941 */ /* 0x000fea0003800200 */
.L_x_19001:
        /* <DEDUP_REMOVED lines=13> */
.L_x_19004:
[----:B------:R-:W-:Y:S05]  /*9200*/  BSYNC.RECONVERGENT B2 ;  /* 0x0000000000027941 */ /* 0x000fea0003800200 */
.L_x_19003:
        /* <DEDUP_REMOVED lines=9> */
.L_x_18990:
        /* <DEDUP_REMOVED lines=13> */
.L_x_19006:
[----:B------:R-:W-:Y:S05]  /*9370*/  BSYNC.RECONVERGENT B2 ;  /* 0x0000000000027941 */ /* 0x000fea0003800200 */
.L_x_19005:
        /* <DEDUP_REMOVED lines=13> */
.L_x_19008:
[----:B------:R-:W-:Y:S05]  /*9450*/  BSYNC.RECONVERGENT B2 ;  /* 0x0000000000027941 */ /* 0x000fea0003800200 */
.L_x_19007:
        /* <DEDUP_REMOVED lines=13> */
.L_x_19010:
[----:B------:R-:W-:Y:S05]  /*9530*/  BSYNC.RECONVERGENT B2 ;  /* 0x0000000000027941 */ /* 0x000fea0003800200 */
.L_x_19009:
        /* <DEDUP_REMOVED lines=13> */
.L_x_19012:
[----:B------:R-:W-:Y:S05]  /*9610*/  BSYNC.RECONVERGENT B2 ;  /* 0x0000000000027941 */ /* 0x000fea0003800200 */
.L_x_19011:
        /* <DEDUP_REMOVED lines=13> */
.L_x_19014:
[----:B------:R-:W-:Y:S05]  /*96f0*/  BSYNC.RECONVERGENT B2 ;  /* 0x0000000000027941 */ /* 0x000fea0003800200 */
.L_x_19013:
        /* <DEDUP_REMOVED lines=13> */
.L_x_19016:
[----:B------:R-:W-:Y:S05]  /*97d0*/  BSYNC.RECONVERGENT B2 ;  /* 0x0000000000027941 */ /* 0x000fea0003800200 */
.L_x_19015:
        /* <DEDUP_REMOVED lines=13> */
.L_x_19018:
[----:B------:R-:W-:Y:S05]  /*98b0*/  BSYNC.RECONVERGENT B2 ;  /* 0x0000000000027941 */ /* 0x000fea0003800200 */
.L_x_19017:
        /* <DEDUP_REMOVED lines=13> */
.L_x_18989:
[----:B------:R-:W-:Y:S05]  /*9990*/  BSYNC.RECONVERGENT B1 ;  /* 0x0000000000017941 */ /* 0x000fea0003800200 */
.L_x_18986:
        /* <DEDUP_REMOVED lines=103> */
.L_x_19021:
        /* <DEDUP_REMOVED lines=90> */
.L_x_19020:
        /* <DEDUP_REMOVED lines=14> */
[----:B-1----:R-:W-:-:S07]  /*a690*/  PRMT R152, R156, 0x7610, R152 ;  /* 0x000076109c987816 */ /* 0x002fce0000000098 */
.L_x_19025:
[----:B------:R-:W-:Y:S05]  /*a6a0*/  BSYNC.RECONVERGENT B2 ;  /* 0x0000000000027941 */ /* 0x000fea0003800200 */
.L_x_19024:
        /* <DEDUP_REMOVED lines=13> */
.L_x_19027:
[----:B------:R-:W-:Y:S05]  /*a780*/  BSYNC.RECONVERGENT B2 ;  /* 0x0000000000027941 */ /* 0x000fea0003800200 */
.L_x_19026:
        /* <DEDUP_REMOVED lines=13> */
.L_x_19029:
[----:B------:R-:W-:Y:S05]  /*a860*/  BSYNC.RECONVERGENT B2 ;  /* 0x0000000000027941 */ /* 0x000fea0003800200 */
.L_x_19028:
        /* <DEDUP_REMOVED lines=13> */
.L_x_19031:
[----:B------:R-:W-:Y:S05]  /*a940*/  BSYNC.RECONVERGENT B2 ;  /* 0x0000000000027941 */ /* 0x000fea0003800200 */
.L_x_19030:
        /* <DEDUP_REMOVED lines=13> */
.L_x_19033:
[----:B------:R-:W-:Y:S05]  /*aa20*/  BSYNC.RECONVERGENT B2 ;  /* 0x0000000000027941 */ /* 0x000fea0003800200 */
.L_x_19032:
        /* <DEDUP_REMOVED lines=13> */
.L_x_19035:
[----:B------:R-:W-:Y:S05]  /*ab00*/  BSYNC.RECONVERGENT B2 ;  /* 0x0000000000027941 */ /* 0x000fea0003800200 */
.L_x_19034:
        /* <DEDUP_REMOVED lines=13> */
.L_x_19037:
[----:B------:R-:W-:Y:S05]  /*abe0*/  BSYNC.RECONVERGENT B2 ;  /* 0x0000000000027941 */ /* 0x000fea0003800200 */
.L_x_19036:
        /* <DEDUP_REMOVED lines=41> */
.L_x_19023:
        /* <DEDUP_REMOVED lines=13> */
.L_x_19039:
[----:B------:R-:W-:Y:S05]  /*af50*/  BSYNC.RECONVERGENT B2 ;  /* 0x0000000000027941 */ /* 0x000fea0003800200 */
.L_x_19038:
        /* <DEDUP_REMOVED lines=13> */
.L_x_19041:
[----:B------:R-:W-:Y:S05]  /*b030*/  BSYNC.RECONVERGENT B2 ;  /* 0x0000000000027941 */ /* 0x000fea0003800200 */
.L_x_19040:
        /* <DEDUP_REMOVED lines=13> */
.L_x_19043:
[----:B------:R-:W-:Y:S05]  /*b110*/  BSYNC.RECONVERGENT B2 ;  /* 0x0000000000027941 */ /* 0x000fea0003800200 */
.L_x_19042:
        /* <DEDUP_REMOVED lines=13> */
.L_x_19045:
[----:B------:R-:W-:Y:S05]  /*b1f0*/  BSYNC.RECONVERGENT B2 ;  /* 0x0000000000027941 */ /* 0x000fea0003800200 */
.L_x_19044:
        /* <DEDUP_REMOVED lines=13> */
.L_x_19047:
[----:B------:R-:W-:Y:S05]  /*b2d0*/  BSYNC.RECONVERGENT B2 ;  /* 0x0000000000027941 */ /* 0x000fea0003800200 */
.L_x_19046:
        /* <DEDUP_REMOVED lines=13> */
.L_x_19049:
[----:B------:R-:W-:Y:S05]  /*b3b0*/  BSYNC.RECONVERGENT B2 ;  /* 0x0000000000027941 */ /* 0x000fea0003800200 */
.L_x_19048:
        /* <DEDUP_REMOVED lines=13> */
.L_x_19051:
[----:B------:R-:W-:Y:S05]  /*b490*/  BSYNC.RECONVERGENT B2 ;  /* 0x0000000000027941 */ /* 0x000fea0003800200 */
.L_x_19050:
        /* <DEDUP_REMOVED lines=11> */
[----:B------:R-:W-:-:S04]  /*b550*/  @P3 F2FP.F16.F32.PACK_AB R188, RZ, R188 ;  /* 0x000000bcffbc323e */ /* 0x000fc800000000ff */
[----:B------:R-:W-:-:S07]  /*b560*/  @P3 PRMT R155, R155, 0x5410, R188 ;  /* 0x000054109b9b3816 */ /* 0x000fce00000000bc */
.L_x_19022:
[----:B------:R-:W-:Y:S05]  /*b570*/  BSYNC.RECONVERGENT B1 ;  /* 0x0000000000017941 */ /* 0x000fea0003800200 */
.L_x_19019:
        /* <DEDUP_REMOVED lines=13> */
.L_x_18881:
[----:B------:R-:W-:Y:S05]  /*b650*/  BSYNC B0 ;  /* 0x0000000000007941 */ /* 0x000fea0003800000 */
.L_x_18880:
        /* <DEDUP_REMOVED lines=226> */
.L_x_18886:
[----:B------:R-:W-:Y:S01]  /*c480*/  HFMA2 R223, -RZ, RZ, 0, 5.9604644775390625e-08 ;  /* 0x00000001ffdf7431 */ /* 0x000fe200000001ff */
[----:B------:R-:W-:Y:S01]  /*c490*/  BSSY B1, `(.L_x_19053) ;  /* 0x0000006000017945 */ /* 0x000fe20003800000 */
[----:B-12---:R-:W-:Y:S02]  /*c4a0*/  MOV R219, 0x1f ;  /* 0x0000001f00db7802 */ /* 0x006fe40000000f00 */
[----:B------:R-:W-:-:S07]  /*c4b0*/  MOV R218, 0xffffffff ;  /* 0xffffffff00da7802 */ /* 0x000fce0000000f00 */
[----:B0----5:R-:W-:Y:S05]  /*c4c0*/  WARPSYNC.COLLECTIVE R218, `(.L_x_19054) ;  /* 0x00000000da087348 */ /* 0x021fea0003c00000 */
[----:B------:R1:W2:Y:S02]  /*c4d0*/  SHFL.BFLY P0, R252, R222, R223, R219 ;  /* 0x0c0000dfdefc7389 */ /* 0x0002a400000000db */
[----:B012--5:R-:W-:Y:S05]  /*c4e0*/  ENDCOLLECTIVE ;  /* 0x000000000000791b */ /* 0x027fea0003800000 */
.L_x_19054:
[----:B------:R-:W-:Y:S05]  /*c4f0*/  BSYNC B1 ;  /* 0x0000000000017941 */ /* 0x000fea0003800000 */
.L_x_19053:
        /* <DEDUP_REMOVED lines=9> */
.L_x_19055:
        /* <DEDUP_REMOVED lines=8> */
.L_x_19056:
[----:B------:R-:W-:Y:S02]  /*c610*/  MOV R222, R216 ;  /* 0x000000d800de7202 */ /* 0x000fe40000000f00 */
[----:B------:R-:W-:-:S05]  /*c620*/  MOV R218, R252 ;  /* 0x000000fc00da7202 */ /* 0x000fca0000000f00 */
[----:B------:R-:W-:Y:S01]  /*c630*/  FADD.FTZ R224, R224, R218 ;  /* 0x000000dae0e07221 */ /* 0x000fe20000010000 */
[----:B------:R-:W-:-:S07]  /*c640*/  MOV R218, 0xffffffff ;  /* 0xffffffff00da7802 */ /* 0x000fce0000000f00 */
[----:B------:R-:W-:Y:S05]  /*c650*/  WARPSYNC.COLLECTIVE R218, `(.L_x_19057) ;  /* 0x00000000da087348 */ /* 0x000fea0003c00000 */
[----:B------:R0:W1:Y:S02]  /*c660*/  SHFL.BFLY P0, R252, R222, R223, R219 ;  /* 0x0c0000dfdefc7389 */ /* 0x00006400000000db */
[----:B01----:R-:W-:Y:S05]  /*c670*/  ENDCOLLECTIVE ;  /* 0x000000000000791b */ /* 0x003fea0003800000 */
.L_x_19057:
        /* <DEDUP_REMOVED lines=8> */
.L_x_19058:
[----:B------:R-:W-:Y:S02]  /*c700*/  MOV R222, R216 ;  /* 0x000000d800de7202 */ /* 0x000fe40000000f00 */
[----:B------:R-:W-:-:S05]  /*c710*/  MOV R218, R252 ;  /* 0x000000fc00da7202 */ /* 0x000fca0000000f00 */
[----:B------:R-:W-:Y:S01]  /*c720*/  FADD.FTZ R224, R224, R218 ;  /* 0x000000dae0e07221 */ /* 0x000fe20000010000 */
[----:B------:R-:W-:-:S07]  /*c730*/  MOV R218, 0xffffffff ;  /* 0xffffffff00da7802 */ /* 0x000fce0000000f00 */
[----:B------:R-:W-:Y:S05]  /*c740*/  WARPSYNC.COLLECTIVE R218, `(.L_x_19059) ;  /* 0x00000000da087348 */ /* 0x000fea0003c00000 */
[----:B------:R0:W1:Y:S02]  /*c750*/  SHFL.BFLY P0, R252, R222, R223, R219 ;  /* 0x0c0000dfdefc7389 */ /* 0x00006400000000db */
[----:B01----:R-:W-:Y:S05]  /*c760*/  ENDCOLLECTIVE ;  /* 0x000000000000791b */ /* 0x003fea0003800000 */
.L_x_19059:
        /* <DEDUP_REMOVED lines=8> */
.L_x_19060:
[----:B------:R-:W-:Y:S02]  /*c7f0*/  MOV R222, R235 ;  /* 0x000000eb00de7202 */ /* 0x000fe40000000f00 */
[----:B------:R-:W-:-:S07]  /*c800*/  MOV R216, R252 ;  /* 0x000000fc00d87202 */ /* 0x000fce0000000f00 */
[----:B------:R-:W-:Y:S05]  /*c810*/  WARPSYNC.COLLECTIVE R218, `(.L_x_19061) ;  /* 0x00000000da087348 */ /* 0x000fea0003c00000 */
[----:B------:R0:W1:Y:S02]  /*c820*/  SHFL.BFLY P0, R252, R222, R223, R219 ;  /* 0x0c0000dfdefc7389 */ /* 0x00006400000000db */
[----:B01----:R-:W-:Y:S05]  /*c830*/  ENDCOLLECTIVE ;  /* 0x000000000000791b */ /* 0x003fea0003800000 */
.L_x_19061:
        /* <DEDUP_REMOVED lines=9> */
.L_x_19062:
[----:B------:R-:W-:Y:S02]  /*c8d0*/  MOV R222, R224 ;  /* 0x000000e000de7202 */ /* 0x000fe40000000f00 */
[----:B------:R-:W-:-:S07]  /*c8e0*/  MOV R235, R252 ;  /* 0x000000fc00eb7202 */ /* 0x000fce0000000f00 */
[----:B------:R-:W-:Y:S05]  /*c8f0*/  WARPSYNC.COLLECTIVE R218, `(.L_x_19063) ;  /* 0x00000000da087348 */ /* 0x000fea0003c00000 */
[----:B------:R0:W1:Y:S02]  /*c900*/  SHFL.BFLY P0, R252, R222, R223, R219 ;  /* 0x0c0000dfdefc7389 */ /* 0x00006400000000db */
[----:B01----:R-:W-:Y:S05]  /*c910*/  ENDCOLLECTIVE ;  /* 0x000000000000791b */ /* 0x003fea0003800000 */
.L_x_19063:
[----:B------:R-:W-:Y:S01]  /*c920*/  MOV R218, R252 ;  /* 0x000000fc00da7202 */ /* 0x000fe20000000f00 */
[----:B------:R-:W-:Y:S06]  /*c930*/  BRA `(.L_x_19064) ;  /* 0xffffff5c00f07947 */ /* 0x000fec000383ffff */
.L_x_19065:
        /* <DEDUP_REMOVED lines=12> */
.L_x_25505:


//--------------------- .text._ZN10layer_norm13ln_bwd_kernelINS_13Kernel_traitsIf6__halffS2_fjLj1280ELj1ELj4ELj1ELj16ENS_18Kernel_traits_baseILj1280EfS2_fS2_fjLj128EEEEELb1ELb1ELb0ELb0EEEvNS_9BwdParamsE --------------------------
	.section	.text._ZN10layer_norm13ln_bwd_kernelINS_13Kernel_traitsIf6__halffS2_fjLj1280ELj1ELj4ELj1ELj16ENS_18Kernel_traits_baseILj1280EfS2_fS2_fjLj128EEEEELb1ELb1ELb0ELb0EEEvNS_9BwdParamsE,"ax",@progbits
	.align	128
        .global         _ZN10layer_norm13ln_bwd_kernelINS_13Kernel_traitsIf6__halffS2_fjLj1280ELj1ELj4ELj1ELj16ENS_18Kernel_traits_baseILj1280EfS2_fS2_fjLj128EEEEELb1ELb1ELb0ELb0EEEvNS_9BwdParamsE
        .type           _ZN10layer_norm13ln_bwd_kernelINS_13Kernel_traitsIf6__halffS2_fjLj1280ELj1ELj4ELj1ELj16ENS_18Kernel_traits_baseILj1280EfS2_fS2_fjLj128EEEEELb1ELb1ELb0ELb0EEEvNS_9BwdParamsE,@function
        .size           _ZN10layer_norm13ln_bwd_kernelINS_13Kernel_traitsIf6__halffS2_fjLj1280ELj1ELj4ELj1ELj16ENS_18Kernel_traits_baseILj1280EfS2_fS2_fjLj128EEEEELb1ELb1ELb0ELb0EEEvNS_9BwdParamsE,(.L_x_25506 - _ZN10layer_norm13ln_bwd_kernelINS_13Kernel_traitsIf6__halffS2_fjLj1280ELj1ELj4ELj1ELj16ENS_18Kernel_traits_baseILj1280EfS2_fS2_fjLj128EEEEELb1ELb1ELb0ELb0EEEvNS_9BwdParamsE)
        .other          _ZN10layer_norm13ln_bwd_kernelINS_13Kernel_traitsIf6__halffS2_fjLj1280ELj1ELj4ELj1ELj16ENS_18Kernel_traits_baseILj1280EfS2_fS2_fjLj128EEEEELb1ELb1ELb0ELb0EEEvNS_9BwdParamsE,@"STO_CUDA_ENTRY STV_DEFAULT"
_ZN10layer_norm13ln_bwd_kernelINS_13Kernel_traitsIf6__halffS2_fjLj1280ELj1ELj4ELj1ELj16ENS_18Kernel_traits_baseILj1280EfS2_fS2_fjLj128EEEEELb1ELb1ELb0ELb0EEEvNS_9BwdParamsE:
.text._ZN10layer_norm13ln_bwd_kernelINS_13Kernel_traitsIf6__halffS2_fjLj1280ELj1ELj4ELj1ELj16ENS_18Kernel_traits_baseILj1280EfS2_fS2_fjLj128EEEEELb1ELb1ELb0ELb0EEEvNS_9BwdParamsE:
        /* <DEDUP_REMOVED lines=302> */
.L_x_19118:
[----:B------:R-:W2:Y:S01]  /*12e0*/  LDL R180, [R1+0x14] ;  /* 0x0000140001b47983 */ /* 0x000ea20000100800 */
[----:B------:R-:W2:Y:S03]  /*12f0*/  @P2 LDC.64 R18, c[0x0][0x3e0] ;  /* 0x0000f800ff122b82 */ /* 0x000ea60000000a00 */
[----:B------:R-:W3:Y:S01]  /*1300*/  LDL R179, [R1+0x18] ;  /* 0x0000180001b37983 */ /* 0x000ee20000100800 */
        /* <DEDUP_REMOVED lines=20> */
[----:B------:R-:W-:Y:S01]  /*1450*/  MOV R216, RZ ;  /* 0x000000ff00d87202 */ /* 0x000fe20000000f00 */
[----:B----4-:R-:W-:-:S03]  /*1460*/  @P2 HADD2.F32 R19, -RZ, R176.H0_H0 ;  /* 0x200000b0ff132230 */ /* 0x010fc60000004100 */
        /* <DEDUP_REMOVED lines=17> */
[C---:B-1----:R-:W-:Y:S01]  /*1580*/  IMAD.WIDE.U32 R184, R18.reuse, 0x20, R184 ;  /* 0x0000002012b87825 */ /* 0x042fe200078e00b8 */
[----:B----4-:R-:W4:Y:S04]  /*1590*/  LDL.LU R3, [R1+0x100] ;  /* 0x0001000001037983 */ /* 0x010f280000300800 */
[----:B------:R-:W2:Y:S01]  /*15a0*/  LDG.E.128 R176, desc[UR6][R184.64] ;  /* 0x00000006b8b07981 */ /* 0x000ea2000c1e1d00 */
[----:B---3--:R-:W-:-:S03]  /*15b0*/  IMAD.WIDE.U32 R180, R18, 0x10, R180 ;  /* 0x0000001012b47825 */ /* 0x008fc600078e00b4 */
[----:B------:R-:W3:Y:S01]  /*15c0*/  LDL R213, [R1+0x1b0] ;  /* 0x0001b00001d57983 */ /* 0x000ee20000100800 */
[----:B------:R-:W-:-:S03]  /*15d0*/  ISETP.NE.AND.EX P5, PT, RZ, UR11, PT, P5 ;  /* 0x0000000bff007c0c */ /* 0x000fc6000bfa5350 */
[----:B------:R1:W-:Y:S04]  /*15e0*/  STL [R1+0x1c0], R2 ;  /* 0x0001c00201007387 */ /* 0x0003e80000100800 */
[----:B------:R-:W4:Y:S04]  /*15f0*/  LDG.E.128 R180, desc[UR6][R180.64] ;  /* 0x00000006b4b47981 */ /* 0x000f28000c1e1d00 */
[----:B------:R-:W3:Y:S02]  /*1600*/  LDG.E.128 R184, desc[UR6][R184.64+0x10] ;  /* 0x00001006b8b87981 */ /* 0x000ee4000c1e1d00 */
[----:B------:R-:W0:Y:S02]  /*1610*/  @P5 LDC.64 R188, c[0x0][0x438] ;  /* 0x00010e00ffbc5b82 */ /* 0x000e240000000a00 */
[----:B-1----:R-:W3:Y:S04]  /*1620*/  LDL.LU R2, [R1+0x64] ;  /* 0x0000640001027983 */ /* 0x002ee80000300800 */
[----:B------:R-:W3:Y:S04]  /*1630*/  LDL R252, [R1+0x1b4] ;  /* 0x0001b40001fc7983 */ /* 0x000ee80000100800 */
[----:B------:R-:W3:Y:S04]  /*1640*/  LDL.LU R209, [R1+0x108] ;  /* 0x0001080001d17983 */ /* 0x000ee80000300800 */
[----:B------:R-:W3:Y:S04]  /*1650*/  LDL R251, [R1+0x1b8] ;  /* 0x0001b80001fb7983 */ /* 0x000ee80000100800 */
[----:B------:R-:W3:Y:S01]  /*1660*/  LDL R216, [R1+0x1bc] ;  /* 0x0001bc0001d87983 */ /* 0x000ee20000100800 */
[----:B0-----:R-:W-:-:S05]  /*1670*/  @P5 IMAD.WIDE.U32 R188, R18, 0x20, R188 ;  /* 0x0000002012bc5825 */ /* 0x001fca00078e00bc */
[----:B------:R-:W5:Y:S04]  /*1680*/  @P5 LDG.E.128 R40, desc[UR6][R188.64] ;  /* 0x00000006bc285981 */ /* 0x000f68000c1e1d00 */
[----:B------:R0:W5:Y:S02]  /*1690*/  @P5 LDG.E.128 R36, desc[UR6][R188.64+0x10] ;  /* 0x00001006bc245981 */ /* 0x000164000c1e1d00 */
[----:B0-----:R-:W-:-:S06]  /*16a0*/  IMAD.WIDE.U32 R188, R18, 0x8, R206 ;  /* 0x0000000812bc7825 */ /* 0x001fcc00078e00ce */
[----:B------:R-:W5:Y:S01]  /*16b0*/  LDG.E.64 R188, desc[UR6][R188.64] ;  /* 0x00000006bcbc7981 */ /* 0x000f62000c1e1b00 */
[C---:B--2---:R-:W-:Y:S01]  /*16c0*/  FADD.FTZ R0, -R204.reuse, R176 ;  /* 0x000000b0cc007221 */ /* 0x044fe20000010100 */
[C---:B------:R-:W-:Y:S01]  /*16d0*/  FADD.FTZ R208, -R204.reuse, R177 ;  /* 0x000000b1ccd07221 */ /* 0x040fe20000010100 */
[C---:B------:R-:W-:Y:S02]  /*16e0*/  FADD.FTZ R211, -R204.reuse, R178 ;  /* 0x000000b2ccd37221 */ /* 0x040fe40000010100 */
[----:B-----5:R-:W-:Y:S01]  /*16f0*/  FMUL.FTZ R0, R191, R0 ;  /* 0x00000000bf007220 */ /* 0x020fe20000410000 */
[----:B------:R-:W-:Y:S01]  /*1700*/  FADD.FTZ R210, -R204, R179 ;  /* 0x000000b3ccd27221 */ /* 0x000fe20000010100 */
[----:B----4-:R-:W-:Y:S02]  /*1710*/  HADD2.F32 R206, -RZ, R180.H0_H0 ;  /* 0x200000b4ffce7230 */ /* 0x010fe40000004100 */
[--C-:B------:R-:W-:Y:S02]  /*1720*/  HADD2.F32 R214, -RZ, R183.reuse.H0_H0 ;  /* 0x200000b7ffd67230 */ /* 0x100fe40000004100 */
[----:B------:R-:W-:-:S02]  /*1730*/  HADD2.F32 R215, -RZ, R183.H1_H1 ;  /* 0x300000b7ffd77230 */ /* 0x000fc40000004100 */
[----:B---3--:R-:W-:Y:S01]  /*1740*/  FADD.FTZ R183, -R204, R184 ;  /* 0x000000b8ccb77221 */ /* 0x008fe20000010100 */
[----:B------:R-:W-:Y:S01]  /*1750*/  HADD2.F32 R207, -RZ, R180.H1_H1 ;  /* 0x300000b4ffcf7230 */ /* 0x000fe20000004100 */
[----:B------:R-:W2:Y:S01]  /*1760*/  LDL.LU R184, [R1+0x10c] ;  /* 0x00010c0001b87983 */ /* 0x000ea20000300800 */
[--C-:B------:R-:W-:Y:S02]  /*1770*/  HADD2.F32 R177, -RZ, R182.reuse.H0_H0 ;  /* 0x200000b6ffb17230 */ /* 0x100fe40000004100 */
[----:B------:R-:W-:Y:S01]  /*1780*/  FADD.FTZ R4, R4, R206 ;  /* 0x000000ce04047221 */ /* 0x000fe20000010000 */
[----:B------:R-:W-:Y:S02]  /*1790*/  HADD2.F32 R176, -RZ, R182.H1_H1 ;  /* 0x300000b6ffb07230 */ /* 0x000fe40000004100 */
[----:B------:R-:W-:Y:S01]  /*17a0*/  FADD.FTZ R182, -R204, R185 ;  /* 0x000000b9ccb67221 */ /* 0x000fe20000010100 */
[--C-:B------:R-:W-:Y:S01]  /*17b0*/  HADD2.F32 R180, -RZ, R181.reuse.H0_H0 ;  /* 0x200000b5ffb47230 */ /* 0x100fe20000004100 */
[----:B------:R-:W3:Y:S01]  /*17c0*/  LDL R185, [R1+0x1a0] ;  /* 0x0001a00001b97983 */ /* 0x000ee20000100800 */
[----:B------:R-:W-:-:S02]  /*17d0*/  HADD2.F32 R178, -RZ, R181.H1_H1 ;  /* 0x300000b5ffb27230 */ /* 0x000fc40000004100 */
[C---:B------:R-:W-:Y:S01]  /*17e0*/  FADD.FTZ R181, -R204.reuse, R186 ;  /* 0x000000baccb57221 */ /* 0x040fe20000010100 */
[----:B------:R-:W-:Y:S01]  /*17f0*/  FADD.FTZ R179, -R204, R187 ;  /* 0x000000bbccb37221 */ /* 0x000fe20000010100 */
[----:B------:R-:W4:Y:S01]  /*1800*/  LDL.LU R186, [R1+0x6c] ;  /* 0x00006c0001ba7983 */ /* 0x000f220000300800 */
[----:B------:R-:W-:Y:S01]  /*1810*/  FFMA.FTZ R3, R0, R206, R3 ;  /* 0x000000ce00037223 */ /* 0x000fe20000010003 */
[----:B------:R-:W-:Y:S02]  /*1820*/  FMUL.FTZ R212, R191, R208 ;  /* 0x000000d0bfd47220 */ /* 0x000fe40000410000 */
[----:B------:R-:W3:Y:S04]  /*1830*/  LDL.LU R187, [R1+0x68] ;  /* 0x0000680001bb7983 */ /* 0x000ee80000300800 */
[----:B------:R-:W3:Y:S01]  /*1840*/  LDL.LU R208, [R1+0xf0] ;  /* 0x0000f00001d07983 */ /* 0x000ee20000300800 */
[----:B------:R-:W-:-:S03]  /*1850*/  FMUL.FTZ R213, R213, R206 ;  /* 0x000000ced5d57220 */ /* 0x000fc60000410000 */
[----:B------:R0:W-:Y:S04]  /*1860*/  STL [R1+0x60], R4 ;  /* 0x0000600401007387 */ /* 0x0001e80000100800 */
[----:B0-----:R1:W5:Y:S04]  /*1870*/  LDL.LU R4, [R1+0x1c8] ;  /* 0x0001c80001047983 */ /* 0x0013680000300800 */
[----:B------:R0:W-:Y:S04]  /*1880*/  STL [R1+0x100], R3 ;  /* 0x0001000301007387 */ /* 0x0001e80000100800 */
[----:B0-----:R1:W5:Y:S04]  /*1890*/  LDL.LU R3, [R1+0x1c4] ;  /* 0x0001c40001037983 */ /* 0x0013680000300800 */
[----:B------:R-:W3:Y:S01]  /*18a0*/  LDL.LU R206, [R1+0x104] ;  /* 0x0001040001ce7983 */ /* 0x000ee20000300800 */
[----:B------:R-:W-:Y:S01]  /*18b0*/  FADD.FTZ R2, R2, R207 ;  /* 0x000000cf02027221 */ /* 0x000fe20000010000 */
[----:B------:R-:W-:Y:S01]  /*18c0*/  FMUL.FTZ R211, R191, R211 ;  /* 0x000000d3bfd37220 */ /* 0x000fe20000410000 */
[----:B------:R-:W-:Y:S01]  /*18d0*/  FMUL.FTZ R252, R252, R207 ;  /* 0x000000cffcfc7220 */ /* 0x000fe20000410000 */
[----:B------:R-:W-:-:S02]  /*18e0*/  FMUL.FTZ R251, R251, R180 ;  /* 0x000000b4fbfb7220 */ /* 0x000fc40000410000 */
[----:B------:R0:W-:Y:S01]  /*18f0*/  STL [R1+0x64], R2 ;  /* 0x0000640201007387 */ /* 0x0001e20000100800 */
[----:B------:R-:W-:Y:S01]  /*1900*/  FFMA.FTZ R209, R211, R180, R209 ;  /* 0x000000b4d3d17223 */ /* 0x000fe200000100d1 */
[----:B------:R-:W-:Y:S02]  /*1910*/  FMUL.FTZ R210, R191, R210 ;  /* 0x000000d2bfd27220 */ /* 0x000fe40000410000 */
[----:B0-----:R1:W5:Y:S02]  /*1920*/  LDL.LU R2, [R1+0x1c0] ;  /* 0x0001c00001027983 */ /* 0x0013640000300800 */
[----:B--2---:R-:W-:Y:S01]  /*1930*/  FFMA.FTZ R184, R210, R178, R184 ;  /* 0x000000b2d2b87223 */ /* 0x004fe200000100b8 */
[----:B----4-:R-:W-:Y:S01]  /*1940*/  FADD.FTZ R186, R186, R178 ;  /* 0x000000b2baba7221 */ /* 0x010fe20000010000 */
[----:B---3--:R-:W-:Y:S01]  /*1950*/  FADD.FTZ R187, R187, R180 ;  /* 0x000000b4bbbb7221 */ /* 0x008fe20000010000 */
[----:B------:R-:W-:-:S05]  /*1960*/  FFMA.FTZ R206, R212, R207, R206 ;  /* 0x000000cfd4ce7223 */ /* 0x000fca00000100ce */
[----:B------:R0:W-:Y:S04]  /*1970*/  STL [R1+0x104], R206 ;  /* 0x000104ce01007387 */ /* 0x0001e80000100800 */
[----:B------:R-:W-:Y:S04]  /*1980*/  STL [R1+0x10], R252 ;  /* 0x000010fc01007387 */ /* 0x000fe80000100800 */
[----:B------:R-:W-:Y:S01]  /*1990*/  STL [R1+0x68], R187 ;  /* 0x000068bb01007387 */ /* 0x000fe20000100800 */
[----:B0-----:R-:W-:-:S03]  /*19a0*/  FMUL.FTZ R206, R216, R178 ;  /* 0x000000b2d8ce7220 */ /* 0x001fc60000410000 */
[----:B------:R0:W-:Y:S04]  /*19b0*/  STL [R1+0x108], R209 ;  /* 0x000108d101007387 */ /* 0x0001e80000100800 */
[----:B------:R-:W-:Y:S04]  /*19c0*/  STL [R1+0xc], R251 ;  /* 0x00000cfb01007387 */ /* 0x000fe80000100800 */
[----:B------:R2:W-:Y:S04]  /*19d0*/  STL [R1+0x6c], R186 ;  /* 0x00006cba01007387 */ /* 0x0005e80000100800 */
[----:B------:R-:W3:Y:S01]  /*19e0*/  LDL.LU R178, [R1+0x50] ;  /* 0x0000500001b27983 */ /* 0x000ee20000300800 */
[----:B0-----:R-:W-:-:S03]  /*19f0*/  FMUL.FTZ R209, R191, R183 ;  /* 0x000000b7bfd17220 */ /* 0x001fc60000410000 */
[----:B------:R0:W-:Y:S01]  /*1a00*/  STL [R1+0x10c], R184 ;  /* 0x00010cb801007387 */ /* 0x0001e20000100800 */
[----:B------:R-:W-:-:S03]  /*1a10*/  FFMA.FTZ R208, R209, R177, R208 ;  /* 0x000000b1d1d07223 */ /* 0x000fc600000100d0 */
[----:B------:R-:W4:Y:S04]  /*1a20*/  LDL.LU R207, [R1+0xf4] ;  /* 0x0000f40001cf7983 */ /* 0x000f280000300800 */
[----:B------:R-:W4:Y:S04]  /*1a30*/  LDL R183, [R1+0x1a4] ;  /* 0x0001a40001b77983 */ /* 0x000f280000100800 */
[----:B------:R-:W4:Y:S04]  /*1a40*/  LDL.LU R216, [R1+0x58] ;  /* 0x0000580001d87983 */ /* 0x000f280000300800 */
[----:B------:R-:W4:Y:S04]  /*1a50*/  LDL.LU R187, [R1+0xf8] ;  /* 0x0000f80001bb7983 */ /* 0x000f280000300800 */
[----:B--2---:R-:W2:Y:S04]  /*1a60*/  LDL R186, [R1+0x1a8] ;  /* 0x0001a80001ba7983 */ /* 0x004ea80000100800 */
[----:B0-----:R-:W2:Y:S04]  /*1a70*/  LDL.LU R184, [R1+0x5c] ;  /* 0x00005c0001b87983 */ /* 0x001ea80000300800 */
[----:B------:R-:W-:Y:S04]  /*1a80*/  STL [R1+0x8], R206 ;  /* 0x000008ce01007387 */ /* 0x000fe80000100800 */
[----:B------:R-:W2:Y:S04]  /*1a90*/  LDL R180, [R1+0x1ac] ;  /* 0x0001ac0001b47983 */ /* 0x000ea80000100800 */
[----:B------:R0:W-:Y:S02]  /*1aa0*/  STL [R1+0xf0], R208 ;  /* 0x0000f0d001007387 */ /* 0x0001e40000100800 */
[----:B0-----:R-:W-:Y:S01]  /*1ab0*/  FMUL.FTZ R208, R191, R182 ;  /* 0x000000b6bfd07220 */ /* 0x001fe20000410000 */
[----:B---3--:R-:W-:-:S05]  /*1ac0*/  FADD.FTZ R178, R178, R177 ;  /* 0x000000b1b2b27221 */ /* 0x008fca0000010000 */
[----:B------:R0:W-:Y:S04]  /*1ad0*/  STL [R1+0x50], R178 ;  /* 0x000050b201007387 */ /* 0x0001e80000100800 */
[----:B------:R-:W3:Y:S01]  /*1ae0*/  LDL.LU R182, [R1+0x54] ;  /* 0x0000540001b67983 */ /* 0x000ee20000300800 */
[----:B------:R-:W-:-:S05]  /*1af0*/  FMUL.FTZ R185, R185, R177 ;  /* 0x000000b1b9b97220 */ /* 0x000fca0000410000 */
[----:B------:R-:W-:Y:S01]  /*1b00*/  STL [R1+0x4], R185 ;  /* 0x000004b901007387 */ /* 0x000fe20000100800 */
[----:B------:R-:W-:Y:S01]  /*1b10*/  FADD.FTZ R177, RZ, R213 ;  /* 0x000000d5ffb17221 */ /* 0x000fe20000010000 */
[----:B0-----:R-:W-:Y:S01]  /*1b20*/  FFMA.FTZ R178, R0, R213, RZ ;  /* 0x000000d500b27223 */ /* 0x001fe200000100ff */
[----:B---3--:R-:W-:-:S05]  /*1b30*/  FADD.FTZ R182, R182, R176 ;  /* 0x000000b0b6b67221 */ /* 0x008fca0000010000 */
[----:B------:R0:W-:Y:S04]  /*1b40*/  STL [R1+0x54], R182 ;  /* 0x000054b601007387 */ /* 0x0001e80000100800 */
[----:B0-----:R-:W3:Y:S01]  /*1b50*/  LDL.LU R182, [R1+0xfc] ;  /* 0x0000fc0001b67983 */ /* 0x001ee20000300800 */
[----:B------:R-:W-:Y:S01]  /*1b60*/  FADD.FTZ R177, R177, R252 ;  /* 0x000000fcb1b17221 */ /* 0x000fe20000010000 */
[----:B------:R-:W-:Y:S01]  /*1b70*/  FFMA.FTZ R178, R212, R252, R178 ;  /* 0x000000fcd4b27223 */ /* 0x000fe200000100b2 */
[----:B----4-:R-:W-:Y:S02]  /*1b80*/  FFMA.FTZ R207, R208, R176, R207 ;  /* 0x000000b0d0cf7223 */ /* 0x010fe400000100cf */
[----:B------:R-:W-:Y:S01]  /*1b90*/  FADD.FTZ R177, R177, R251 ;  /* 0x000000fbb1b17221 */ /* 0x000fe20000010000 */
[----:B------:R-:W-:-:S02]  /*1ba0*/  FFMA.FTZ R178, R211, R251, R178 ;  /* 0x000000fbd3b27223 */ /* 0x000fc400000100b2 */
[----:B------:R0:W-:Y:S01]  /*1bb0*/  STL [R1+0xf4], R207 ;  /* 0x0000f4cf01007387 */ /* 0x0001e20000100800 */
[----:B------:R-:W-:Y:S01]  /*1bc0*/  FADD.FTZ R177, R177, R206 ;  /* 0x000000ceb1b17221 */ /* 0x000fe20000010000 */
[----:B------:R-:W-:Y:S01]  /*1bd0*/  FFMA.FTZ R178, R210, R206, R178 ;  /* 0x000000ced2b27223 */ /* 0x000fe200000100b2 */
[----:B------:R-:W-:Y:S01]  /*1be0*/  FMUL.FTZ R183, R183, R176 ;  /* 0x000000b0b7b77220 */ /* 0x000fe20000410000 */
[C---:B------:R-:W-:Y:S01]  /*1bf0*/  FMUL.FTZ R206, R191.reuse, R179 ;  /* 0x000000b3bfce7220 */ /* 0x040fe20000410000 */
[----:B------:R-:W-:Y:S01]  /*1c00*/  FADD.FTZ R216, R216, R214 ;  /* 0x000000d6d8d87221 */ /* 0x000fe20000010000 */
[----:B0-----:R-:W-:Y:S01]  /*1c10*/  FMUL.FTZ R207, R191, R181 ;  /* 0x000000b5bfcf7220 */ /* 0x001fe20000410000 */
[----:B--2---:R-:W-:-:S03]  /*1c20*/  FADD.FTZ R184, R184, R215 ;  /* 0x000000d7b8b87221 */ /* 0x004fc60000010000 */
[-C--:B------:R-:W-:Y:S01]  /*1c30*/  FFMA.FTZ R187, R207, R214.reuse, R187 ;  /* 0x000000d6cfbb7223 */ /* 0x080fe200000100bb */
[----:B------:R-:W-:Y:S04]  /*1c40*/  STL [R1], R183 ;  /* 0x000000b701007387 */ /* 0x000fe80000100800 */
[----:B------:R0:W-:Y:S04]  /*1c50*/  STL [R1+0x58], R216 ;  /* 0x000058d801007387 */ /* 0x0001e80000100800 */
[----:B------:R1:W-:Y:S04]  /*1c60*/  STL [R1+0xf8], R187 ;  /* 0x0000f8bb01007387 */ /* 0x0003e80000100800 */
[----:B------:R1:W-:Y:S01]  /*1c70*/  STL [R1+0x5c], R184 ;  /* 0x00005cb801007387 */ /* 0x0003e20000100800 */
[----:B------:R-:W-:Y:S01]  /*1c80*/  FADD.FTZ R177, R177, R185 ;  /* 0x000000b9b1b17221 */ /* 0x000fe20000010000 */
[----:B------:R-:W-:Y:S01]  /*1c90*/  FFMA.FTZ R178, R209, R185, R178 ;  /* 0x000000b9d1b27223 */ /* 0x000fe200000100b2 */
[----:B------:R-:W-:-:S02]  /*1ca0*/  FMUL.FTZ R252, R186, R214 ;  /* 0x000000d6bafc7220 */ /* 0x000fc40000410000 */
[----:B------:R-:W-:Y:S01]  /*1cb0*/  FADD.FTZ R177, R177, R183 ;  /* 0x000000b7b1b17221 */ /* 0x000fe20000010000 */
[----:B------:R-:W-:Y:S01]  /*1cc0*/  FFMA.FTZ R178, R208, R183, R178 ;  /* 0x000000b7d0b27223 */ /* 0x000fe200000100b2 */
[-C--:B------:R-:W-:Y:S02]  /*1cd0*/  FMUL.FTZ R251, R180, R215.reuse ;  /* 0x000000d7b4fb7220 */ /* 0x080fe40000410000 */
[----:B------:R-:W-:Y:S01]  /*1ce0*/  FADD.FTZ R177, R177, R252 ;  /* 0x000000fcb1b17221 */ /* 0x000fe20000010000 */
[----:B------:R-:W-:Y:S01]  /*1cf0*/  FFMA.FTZ R178, R207, R252, R178 ;  /* 0x000000fccfb27223 */ /* 0x000fe200000100b2 */
[----:B------:R-:W-:Y:S02]  /*1d00*/  IADD3 R214, PT, PT, R18, 0x20, RZ ;  /* 0x0000002012d67810 */ /* 0x000fe40007ffe0ff */
[----:B0-----:R-:W-:Y:S01]  /*1d10*/  FADD.FTZ R216, R177, R251 ;  /* 0x000000fbb1d87221 */ /* 0x001fe20000010000 */
[----:B---3--:R-:W-:-:S05]  /*1d20*/  FFMA.FTZ R182, R206, R215, R182 ;  /* 0x000000d7ceb67223 */ /* 0x008fca00000100b6 */
[----:B------:R1:W-:Y:S01]  /*1d30*/  STL [R1+0xfc], R182 ;  /* 0x0000fcb601007387 */ /* 0x0003e20000100800 */
[----:B------:R-:W-:-:S07]  /*1d40*/  FFMA.FTZ R215, R206, R251, R178 ;  /* 0x000000fbced77223 */ /* 0x000fce00000100b2 */
.L_x_19069:
[----:B------:R-:W-:Y:S05]  /*1d50*/  BSYNC.RECONVERGENT B1 ;  /* 0x0000000000017941 */ /* 0x000fea0003800200 */
.L_x_19068:
[----:B------:R-:W-:Y:S04]  /*1d60*/  BSSY.RECONVERGENT B1, `(.L_x_19070) ;  /* 0x000007d000017945 */ /* 0x000fe80003800200 */
[----:B------:R-:W-:Y:S05]  /*1d70*/  @!P1 BRA `(.L_x_19071) ;  /* 0x0000000400ec9947 */ /* 0x000fea0003800000 */
[----:B------:R-:W2:Y:S01]  /*1d80*/  LDC.64 R180, c[0x0][0x428] ;  /* 0x00010a00ffb47b82 */ /* 0x000ea20000000a00 */
[----:B------:R3:W-:Y:S07]  /*1d90*/  STL [R1+0x1c0], R0 ;  /* 0x0001c00001007387 */ /* 0x0007ee0000100800 */
[----:B------:R-:W4:Y:S01]  /*1da0*/  LDC.64 R26, c[0x0][0x3a8] ;  /* 0x0000ea00ff1a7b82 */ /* 0x000f220000000a00 */
[----:B------:R-:W-:Y:S01]  /*1db0*/  ISETP.NE.U32.AND P5, PT, RZ, UR10, PT ;  /* 0x0000000aff007c0c */ /* 0x000fe2000bfa5070 */
[----:B---3--:R-:W3:Y:S06]  /*1dc0*/  LDL.LU R0, [R1+0x40] ;  /* 0x0000400001007983 */ /* 0x008eec0000300800 */
[----:B------:R-:W0:Y:S01]  /*1dd0*/  LDC.64 R198, c[0x0][0x3b0] ;  /* 0x0000ec00ffc67b82 */ /* 0x000e220000000a00 */
[----:B--2---:R-:W-:-:S04]  /*1de0*/  IMAD.WIDE.U32 R180, R214, 0x10, R180 ;  /* 0x00000010d6b47825 */ /* 0x004fc800078e00b4 */
[----:B----4-:R-:W-:Y:S02]  /*1df0*/  IMAD.WIDE.U32 R26, R214, 0x20, R26 ;  /* 0x00000020d61a7825 */ /* 0x010fe400078e001a */
[----:B-1----:R-:W2:Y:S04]  /*1e00*/  LDG.E.128 R180, desc[UR6][R180.64] ;  /* 0x00000006b4b47981 */ /* 0x002ea8000c1e1d00 */
[----:B------:R-:W4:Y:S04]  /*1e10*/  LDG.E.128 R176, desc[UR6][R26.64] ;  /* 0x000000061ab07981 */ /* 0x000f28000c1e1d00 */
[----:B------:R1:W3:Y:S01]  /*1e20*/  LDG.E.128 R184, desc[UR6][R26.64+0x10] ;  /* 0x000010061ab87981 */ /* 0x0002e2000c1e1d00 */
[----:B------:R-:W-:-:S03]  /*1e30*/  ISETP.NE.AND.EX P5, PT, RZ, UR11, PT, P5 ;  /* 0x0000000bff007c0c */ /* 0x000fc6000bfa5350 */
[----:B------:R-:W3:Y:S04]  /*1e40*/  LDL R250, [R1+0x190] ;  /* 0x0001900001fa7983 */ /* 0x000ee80000100800 */
[----:B------:R-:W3:Y:S04]  /*1e50*/  LDL R249, [R1+0x194] ;  /* 0x0001940001f97983 */ /* 0x000ee80000100800 */
[----:B------:R-:W3:Y:S02]  /*1e60*/  LDL R248, [R1+0x198] ;  /* 0x0001980001f87983 */ /* 0x000ee40000100800 */
[----:B-1----:R-:W1:Y:S02]  /*1e70*/  @P5 LDC.64 R26, c[0x0][0x438] ;  /* 0x00010e00ff1a5b82 */ /* 0x002e640000000a00 */
[----:B------:R-:W3:Y:S01]  /*1e80*/  LDL R247, [R1+0x19c] ;  /* 0x00019c0001f77983 */ /* 0x000ee20000100800 */
[----:B-1----:R-:W-:-:S05]  /*1e90*/  @P5 IMAD.WIDE.U32 R26, R214, 0x20, R26 ;  /* 0x00000020d61a5825 */ /* 0x002fca00078e001a */
[----:B------:R-:W5:Y:S04]  /*1ea0*/  @P5 LDG.E.128 R32, desc[UR6][R26.64] ;  /* 0x000000061a205981 */ /* 0x000f68000c1e1d00 */
[----:B------:R0:W5:Y:S02]  /*1eb0*/  @P5 LDG.E.128 R28, desc[UR6][R26.64+0x10] ;  /* 0x000010061a1c5981 */ /* 0x000164000c1e1d00 */
[----:B0-----:R-:W-:-:S06]  /*1ec0*/  IMAD.WIDE.U32 R26, R214, 0x8, R198 ;  /* 0x00000008d61a7825 */ /* 0x001fcc00078e00c6 */
[----:B------:R-:W5:Y:S01]  /*1ed0*/  LDG.E.64 R26, desc[UR6][R26.64] ;  /* 0x000000061a1a7981 */ /* 0x000f62000c1e1b00 */
[--C-:B--2---:R-:W-:Y:S02]  /*1ee0*/  HADD2.F32 R246, -RZ, R182.reuse.H0_H0 ;  /* 0x200000b6fff67230 */ /* 0x104fe40000004100 */
[----:B------:R-:W-:Y:S02]  /*1ef0*/  HADD2.F32 R245, -RZ, R182.H1_H1 ;  /* 0x300000b6fff57230 */ /* 0x000fe40000004100 */
[C---:B----4-:R-:W-:Y:S01]  /*1f00*/  FADD.FTZ R200, -R204.reuse, R176 ;  /* 0x000000b0ccc87221 */ /* 0x050fe20000010100 */
[C---:B------:R-:W-:Y:S01]  /*1f10*/  FADD.FTZ R197, -R204.reuse, R177 ;  /* 0x000000b1ccc57221 */ /* 0x040fe20000010100 */
[--C-:B------:R-:W-:Y:S02]  /*1f20*/  HADD2.F32 R177, -RZ, R181.reuse.H0_H0 ;  /* 0x200000b5ffb17230 */ /* 0x100fe40000004100 */
[----:B------:R-:W-:Y:S01]  /*1f30*/  FADD.FTZ R198, -R204, R178 ;  /* 0x000000b2ccc67221 */ /* 0x000fe20000010100 */
[----:B------:R-:W-:-:S02]  /*1f40*/  HADD2.F32 R243, -RZ, R181.H1_H1 ;  /* 0x300000b5fff37230 */ /* 0x000fc40000004100 */
[C---:B---3--:R-:W-:Y:S01]  /*1f50*/  FADD.FTZ R182, -R204.reuse, R184 ;  /* 0x000000b8ccb67221 */ /* 0x048fe20000010100 */
[C---:B------:R-:W-:Y:S01]  /*1f60*/  FADD.FTZ R181, -R204.reuse, R185 ;  /* 0x000000b9ccb57221 */ /* 0x040fe20000010100 */
[----:B------:R-:W2:Y:S01]  /*1f70*/  LDL.LU R184, [R1+0xec] ;  /* 0x0000ec0001b87983 */ /* 0x000ea20000300800 */
[C---:B------:R-:W-:Y:S01]  /*1f80*/  FADD.FTZ R178, -R204.reuse, R186 ;  /* 0x000000baccb27221 */ /* 0x040fe20000010100 */
[----:B------:R-:W-:Y:S02]  /*1f90*/  FADD.FTZ R176, -R204, R187 ;  /* 0x000000bbccb07221 */ /* 0x000fe40000010100 */
[----:B------:R-:W3:Y:S01]  /*1fa0*/  LDL.LU R185, [R1+0x4c] ;  /* 0x00004c0001b97983 */ /* 0x000ee20000300800 */
[C---:B-----5:R-:W-:Y:S01]  /*1fb0*/  FMUL.FTZ R205, R191.reuse, R200 ;  /* 0x000000c8bfcd7220 */ /* 0x060fe20000410000 */
[C---:B------:R-:W-:Y:S02]  /*1fc0*/  FMUL.FTZ R203, R191.reuse, R197 ;  /* 0x000000c5bfcb7220 */ /* 0x040fe40000410000 */
[----:B------:R-:W4:Y:S01]  /*1fd0*/  LDL.LU R186, [R1+0xe8] ;  /* 0x0000e80001ba7983 */ /* 0x000f220000300800 */
[----:B------:R-:W-:-:S03]  /*1fe0*/  FMUL.FTZ R202, R191, R198 ;  /* 0x000000c6bfca7220 */ /* 0x000fc60000410000 */
[----:B------:R-:W4:Y:S04]  /*1ff0*/  LDL.LU R187, [R1+0x48] ;  /* 0x0000480001bb7983 */ /* 0x000f280000300800 */
[----:B------:R-:W4:Y:S04]  /*2000*/  LDL.LU R200, [R1+0xe4] ;  /* 0x0000e40001c87983 */ /* 0x000f280000300800 */
[----:B------:R-:W4:Y:S04]  /*2010*/  LDL.LU R197, [R1+0x44] ;  /* 0x0000440001c57983 */ /* 0x000f280000300800 */
[----:B------:R-:W4:Y:S01]  /*2020*/  LDL.LU R198, [R1+0xe0] ;  /* 0x0000e00001c67983 */ /* 0x000f220000300800 */
[----:B------:R-:W-:Y:S01]  /*2030*/  FADD.FTZ R199, -R204, R179 ;  /* 0x000000b3ccc77221 */ /* 0x000fe20000010100 */
[----:B------:R-:W-:-:S02]  /*2040*/  HADD2.F32 R179, -RZ, R180.H0_H0 ;  /* 0x200000b4ffb37230 */ /* 0x000fc40000004100 */
[----:B------:R-:W-:-:S03]  /*2050*/  HADD2.F32 R180, -RZ, R180.H1_H1 ;  /* 0x300000b4ffb47230 */ /* 0x000fc60000004100 */
[----:B------:R-:W-:Y:S01]  /*2060*/  FADD.FTZ R0, R0, R179 ;  /* 0x000000b300007221 */ /* 0x000fe20000010000 */
[----:B------:R-:W-:Y:S02]  /*2070*/  FMUL.FTZ R201, R191, R199 ;  /* 0x000000c7bfc97220 */ /* 0x000fe40000410000 */
[----:B------:R-:W4:Y:S01]  /*2080*/  LDL R199, [R1+0x180] ;  /* 0x0001800001c77983 */ /* 0x000f220000100800 */
[----:B------:R-:W-:-:S03]  /*2090*/  FMUL.FTZ R250, R250, R179 ;  /* 0x000000b3fafa7220 */ /* 0x000fc60000410000 */
[----:B------:R0:W-:Y:S01]  /*20a0*/  STL [R1+0x40], R0 ;  /* 0x0000400001007387 */ /* 0x0001e20000100800 */
[----:B------:R-:W-:Y:S01]  /*20b0*/  FMUL.FTZ R248, R248, R177 ;  /* 0x000000b1f8f87220 */ /* 0x000fe20000410000 */
[-C--:B------:R-:W-:Y:S02]  /*20c0*/  FMUL.FTZ R249, R249, R180.reuse ;  /* 0x000000b4f9f97220 */ /* 0x080fe40000410000 */
[----:B0-----:R0:W5:Y:S01]  /*20d0*/  LDL.LU R0, [R1+0x1c0] ;  /* 0x0001c00001007983 */ /* 0x0011620000300800 */
[-C--:B------:R-:W-:Y:S01]  /*20e0*/  FMUL.FTZ R247, R247, R243.reuse ;  /* 0x000000f3f7f77220 */ /* 0x080fe20000410000 */
[----:B--2---:R-:W-:Y:S01]  /*20f0*/  FFMA.FTZ R184, R201, R243, R184 ;  /* 0x000000f3c9b87223 */ /* 0x004fe200000100b8 */
[----:B---3--:R-:W-:Y:S01]  /*2100*/  FADD.FTZ R185, R185, R243 ;  /* 0x000000f3b9b97221 */ /* 0x008fe20000010000 */
[----:B----4-:R-:W-:Y:S01]  /*2110*/  FFMA.FTZ R186, R202, R177, R186 ;  /* 0x000000b1caba7223 */ /* 0x010fe200000100ba */
[----:B------:R-:W-:Y:S01]  /*2120*/  FADD.FTZ R187, R187, R177 ;  /* 0x000000b1bbbb7221 */ /* 0x000fe20000010000 */
[----:B------:R-:W-:Y:S01]  /*2130*/  FFMA.FTZ R200, R203, R180, R200 ;  /* 0x000000b4cbc87223 */ /* 0x000fe200000100c8 */
[----:B------:R-:W-:Y:S01]  /*2140*/  FADD.FTZ R197, R197, R180 ;  /* 0x000000b4c5c57221 */ /* 0x000fe20000010000 */
[----:B------:R-:W-:-:S02]  /*2150*/  FFMA.FTZ R198, R205, R179, R198 ;  /* 0x000000b3cdc67223 */ /* 0x000fc400000100c6 */
[----:B------:R-:W2:Y:S04]  /*2160*/  LDL.LU R179, [R1+0xd0] ;  /* 0x0000d00001b37983 */ /* 0x000ea80000300800 */
[----:B------:R-:W-:Y:S04]  /*2170*/  STL [R1+0xe0], R198 ;  /* 0x0000e0c601007387 */ /* 0x000fe80000100800 */
[----:B------:R-:W-:Y:S04]  /*2180*/  STL [R1+0x44], R197 ;  /* 0x000044c501007387 */ /* 0x000fe80000100800 */
[----:B------:R1:W-:Y:S04]  /*2190*/  STL [R1+0xe4], R200 ;  /* 0x0000e4c801007387 */ /* 0x0003e80000100800 */
[----:B------:R-:W3:Y:S04]  /*21a0*/  LDL.LU R177, [R1+0x30] ;  /* 0x0000300001b17983 */ /* 0x000ee80000300800 */
[----:B------:R4:W-:Y:S04]  /*21b0*/  STL [R1+0x48], R187 ;  /* 0x000048bb01007387 */ /* 0x0009e80000100800 */
[----:B------:R0:W-:Y:S01]  /*21c0*/  STL [R1+0xe8], R186 ;  /* 0x0000e8ba01007387 */ /* 0x0001e20000100800 */
[----:B-1----:R-:W-:-:S03]  /*21d0*/  FMUL.FTZ R200, R191, R182 ;  /* 0x000000b6bfc87220 */ /* 0x002fc60000410000 */
[----:B------:R-:W3:Y:S04]  /*21e0*/  LDL R180, [R1+0x18c] ;  /* 0x00018c0001b47983 */ /* 0x000ee80000100800 */
[----:B------:R-:W3:Y:S04]  /*21f0*/  LDL.LU R198, [R1+0xd4] ;  /* 0x0000d40001c67983 */ /* 0x000ee80000300800 */
[----:B------:R1:W-:Y:S04]  /*2200*/  STL [R1+0x4c], R185 ;  /* 0x00004cb901007387 */ /* 0x0003e80000100800 */
[----:B------:R-:W3:Y:S04]  /*2210*/  LDL R197, [R1+0x184] ;  /* 0x0001840001c57983 */ /* 0x000ee80000100800 */
[----:B------:R-:W3:Y:S04]  /*2220*/  LDL.LU R182, [R1+0xdc] ;  /* 0x0000dc0001b67983 */ /* 0x000ee80000300800 */
[----:B------:R1:W-:Y:S04]  /*2230*/  STL [R1+0xec], R184 ;  /* 0x0000ecb801007387 */ /* 0x0003e80000100800 */
[----:B------:R-:W3:Y:S04]  /*2240*/  LDL.LU R243, [R1+0x34] ;  /* 0x0000340001f37983 */ /* 0x000ee80000300800 */
[----:B----4-:R-:W4:Y:S04]  /*2250*/  LDL.LU R187, [R1+0x38] ;  /* 0x0000380001bb7983 */ /* 0x010f280000300800 */
[----:B0-----:R-:W4:Y:S04]  /*2260*/  LDL.LU R186, [R1+0xd8] ;  /* 0x0000d80001ba7983 */ /* 0x001f280000300800 */
[----:B-1----:R-:W4:Y:S04]  /*2270*/  LDL R185, [R1+0x188] ;  /* 0x0001880001b97983 */ /* 0x002f280000100800 */
[----:B------:R-:W4:Y:S01]  /*2280*/  LDL.LU R184, [R1+0x3c] ;  /* 0x00003c0001b87983 */ /* 0x000f220000300800 */
[----:B------:R-:W-:-:S02]  /*2290*/  HADD2.F32 R244, -RZ, R183.H0_H0 ;  /* 0x200000b7fff47230 */ /* 0x000fc40000004100 */
[----:B------:R-:W-:Y:S01]  /*22a0*/  HADD2.F32 R183, -RZ, R183.H1_H1 ;  /* 0x300000b7ffb77230 */ /* 0x000fe20000004100 */
[----:B------:R-:W-:Y:S01]  /*22b0*/  IADD3 R214, PT, PT, R214, 0x20, RZ ;  /* 0x00000020d6d67810 */ /* 0x000fe20007ffe0ff */
[-C--:B--2---:R-:W-:Y:S01]  /*22c0*/  FFMA.FTZ R179, R200, R246.reuse, R179 ;  /* 0x000000f6c8b37223 */ /* 0x084fe200000100b3 */
[----:B---3--:R-:W-:Y:S01]  /*22d0*/  FADD.FTZ R177, R177, R246 ;  /* 0x000000f6b1b17221 */ /* 0x008fe20000010000 */
[----:B------:R-:W-:Y:S01]  /*22e0*/  FMUL.FTZ R246, R199, R246 ;  /* 0x000000f6c7f67220 */ /* 0x000fe20000410000 */
[----:B------:R-:W-:-:S03]  /*22f0*/  FMUL.FTZ R199, R191, R181 ;  /* 0x000000b5bfc77220 */ /* 0x000fc60000410000 */
[----:B------:R0:W-:Y:S04]  /*2300*/  STL [R1+0x30], R177 ;  /* 0x000030b101007387 */ /* 0x0001e80000100800 */
[----:B------:R1:W-:Y:S01]  /*2310*/  STL [R1+0xd0], R179 ;  /* 0x0000d0b301007387 */ /* 0x0003e20000100800 */
[----:B------:R-:W-:Y:S01]  /*2320*/  FFMA.FTZ R198, R199, R245, R198 ;  /* 0x000000f5c7c67223 */ /* 0x000fe200000100c6 */
[----:B0-----:R-:W-:Y:S01]  /*2330*/  FADD.FTZ R177, R216, R250 ;  /* 0x000000fad8b17221 */ /* 0x001fe20000010000 */
[----:B-1----:R-:W-:-:S03]  /*2340*/  FFMA.FTZ R179, R205, R250, R215 ;  /* 0x000000facdb37223 */ /* 0x002fc600000100d7 */
[----:B------:R-:W-:Y:S01]  /*2350*/  FADD.FTZ R177, R177, R249 ;  /* 0x000000f9b1b17221 */ /* 0x000fe20000010000 */
[----:B------:R-:W-:Y:S01]  /*2360*/  FADD.FTZ R243, R243, R245 ;  /* 0x000000f5f3f37221 */ /* 0x000fe20000010000 */
[----:B------:R-:W-:-:S04]  /*2370*/  FMUL.FTZ R245, R197, R245 ;  /* 0x000000f5c5f57220 */ /* 0x000fc80000410000 */
[----:B------:R-:W-:Y:S01]  /*2380*/  STL [R1+0x34], R243 ;  /* 0x000034f301007387 */ /* 0x000fe20000100800 */
[----:B------:R-:W-:-:S03]  /*2390*/  FMUL.FTZ R197, R191, R176 ;  /* 0x000000b0bfc57220 */ /* 0x000fc60000410000 */
[----:B------:R0:W-:Y:S01]  /*23a0*/  STL [R1+0xd4], R198 ;  /* 0x0000d4c601007387 */ /* 0x0001e20000100800 */
[----:B----4-:R-:W-:Y:S01]  /*23b0*/  FADD.FTZ R187, R187, R244 ;  /* 0x000000f4bbbb7221 */ /* 0x010fe20000010000 */
[----:B------:R-:W-:Y:S01]  /*23c0*/  FFMA.FTZ R182, R197, R183, R182 ;  /* 0x000000b7c5b67223 */ /* 0x000fe200000100b6 */
[----:B------:R-:W-:Y:S01]  /*23d0*/  FFMA.FTZ R179, R203, R249, R179 ;  /* 0x000000f9cbb37223 */ /* 0x000fe200000100b3 */
[----:B0-----:R-:W-:Y:S01]  /*23e0*/  FMUL.FTZ R198, R191, R178 ;  /* 0x000000b2bfc67220 */ /* 0x001fe20000410000 */
[----:B------:R-:W-:-:S03]  /*23f0*/  FADD.FTZ R184, R184, R183 ;  /* 0x000000b7b8b87221 */ /* 0x000fc60000010000 */
[----:B------:R-:W-:Y:S01]  /*2400*/  FFMA.FTZ R186, R198, R244, R186 ;  /* 0x000000f4c6ba7223 */ /* 0x000fe200000100ba */
[----:B------:R2:W-:Y:S01]  /*2410*/  STL [R1+0x38], R187 ;  /* 0x000038bb01007387 */ /* 0x0005e20000100800 */
[----:B------:R-:W-:Y:S01]  /*2420*/  FADD.FTZ R177, R177, R248 ;  /* 0x000000f8b1b17221 */ /* 0x000fe20000010000 */
[----:B------:R-:W-:Y:S02]  /*2430*/  FFMA.FTZ R179, R202, R248, R179 ;  /* 0x000000f8cab37223 */ /* 0x000fe400000100b3 */
[----:B------:R2:W-:Y:S04]  /*2440*/  STL [R1+0xd8], R186 ;  /* 0x0000d8ba01007387 */ /* 0x0005e80000100800 */
        /* <DEDUP_REMOVED lines=11> */
[----:B------:R-:W-:-:S03]  /*2500*/  FFMA.FTZ R179, R198, R244, R179 ;  /* 0x000000f4c6b37223 */ /* 0x000fc600000100b3 */
[----:B------:R-:W-:Y:S01]  /*2510*/  FADD.FTZ R216, R177, R243 ;  /* 0x000000f3b1d87221 */ /* 0x000fe20000010000 */
[----:B--2---:R-:W-:-:S07]  /*2520*/  FFMA.FTZ R215, R197, R243, R179 ;  /* 0x000000f3c5d77223 */ /* 0x004fce00000100b3 */
.L_x_19071:
[----:B------:R-:W-:Y:S05]  /*2530*/  BSYNC.RECONVERGENT B1 ;  /* 0x0000000000017941 */ /* 0x000fea0003800200 */
.L_x_19070:
[----:B------:R-:W-:Y:S04]  /*2540*/  BSSY.RECONVERGENT B1, `(.L_x_19072) ;  /* 0x000007b000017945 */ /* 0x000fe80003800200 */
[----:B------:R-:W-:Y:S05]  /*2550*/  @!P0 BRA `(.L_x_19073) ;  /* 0x0000000400e48947 */ /* 0x000fea0003800000 */
[----:B------:R-:W2:Y:S01]  /*2560*/  LDC.64 R14, c[0x0][0x3a8] ;  /* 0x0000ea00ff0e7b82 */ /* 0x000ea20000000a00 */
[----:B-----5:R3:W-:Y:S07]  /*2570*/  STL [R1+0x1cc], R4 ;  /* 0x0001cc0401007387 */ /* 0x0207ee0000100800 */
[----:B------:R-:W4:Y:S01]  /*2580*/  LDC.64 R16, c[0x0][0x428] ;  /* 0x00010a00ff107b82 */ /* 0x000f220000000a00 */
[----:B---3--:R-:W3:Y:S04]  /*2590*/  LDL.LU R4, [R1+0x20] ;  /* 0x0000200001047983 */ /* 0x008ee80000300800 */
[----:B------:R0:W-:Y:S01]  /*25a0*/  STL [R1+0x1c8], R3 ;  /* 0x0001c80301007387 */ /* 0x0001e20000100800 */
[----:B--2---:R-:W-:-:S03]  /*25b0*/  IMAD.WIDE.U32 R14, R214, 0x20, R14 ;  /* 0x00000020d60e7825 */ /* 0x004fc600078e000e */
[----:B0-----:R-:W2:Y:S04]  /*25c0*/  LDL.LU R3, [R1+0xc0] ;  /* 0x0000c00001037983 */ /* 0x001ea80000300800 */
[----:B------:R-:W3:Y:S01]  /*25d0*/  LDG.E.128 R176, desc[UR6][R14.64] ;  /* 0x000000060eb07981 */ /* 0x000ee2000c1e1d00 */
[----:B----4-:R-:W-:-:S03]  /*25e0*/  IMAD.WIDE.U32 R16, R214, 0x10, R16 ;  /* 0x00000010d6107825 */ /* 0x010fc600078e0010 */
[----:B-1----:R-:W4:Y:S04]  /*25f0*/  LDG.E.128 R184, desc[UR6][R14.64+0x10] ;  /* 0x000010060eb87981 */ /* 0x002f28000c1e1d00 */
[----:B------:R0:W2:Y:S04]  /*2600*/  LDG.E.128 R180, desc[UR6][R16.64] ;  /* 0x0000000610b47981 */ /* 0x0000a8000c1e1d00 */
[----:B------:R-:W4:Y:S01]  /*2610*/  LDL R242, [R1+0x170] ;  /* 0x0001700001f27983 */ /* 0x000f220000100800 */
[----:B------:R-:W-:-:S03]  /*2620*/  ISETP.NE.U32.AND P5, PT, RZ, UR10, PT ;  /* 0x0000000aff007c0c */ /* 0x000fc6000bfa5070 */
[----:B------:R1:W-:Y:S01]  /*2630*/  STL [R1+0x1c4], R2 ;  /* 0x0001c40201007387 */ /* 0x0003e20000100800 */
[----:B------:R-:W-:Y:S01]  /*2640*/  ISETP.NE.AND.EX P5, PT, RZ, UR11, PT, P5 ;  /* 0x0000000bff007c0c */ /* 0x000fe2000bfa5350 */
[----:B0-----:R-:W0:Y:S02]  /*2650*/  LDC.64 R16, c[0x0][0x3b0] ;  /* 0x0000ec00ff107b82 */ /* 0x001e240000000a00 */
[----:B-1----:R-:W4:Y:S10]  /*2660*/  LDL.LU R2, [R1+0x24] ;  /* 0x0000240001027983 */ /* 0x002f340000300800 */
[----:B------:R-:W1:Y:S01]  /*2670*/  @P5 LDC.64 R14, c[0x0][0x438] ;  /* 0x00010e00ff0e5b82 */ /* 0x000e620000000a00 */
[----:B------:R0:W-:Y:S04]  /*2680*/  STL [R1+0x1c0], R0 ;  /* 0x0001c00001007387 */ /* 0x0001e80000100800 */
[----:B0-----:R-:W4:Y:S04]  /*2690*/  LDL.LU R0, [R1+0xc4] ;  /* 0x0000c40001007983 */ /* 0x001f280000300800 */
[----:B------:R-:W4:Y:S04]  /*26a0*/  LDL R241, [R1+0x174] ;  /* 0x0001740001f17983 */ /* 0x000f280000100800 */
[----:B------:R-:W4:Y:S04]  /*26b0*/  LDL R240, [R1+0x178] ;  /* 0x0001780001f07983 */ /* 0x000f280000100800 */
[----:B------:R-:W4:Y:S01]  /*26c0*/  LDL R239, [R1+0x17c] ;  /* 0x00017c0001ef7983 */ /* 0x000f220000100800 */
[----:B-1----:R-:W-:-:S03]  /*26d0*/  @P5 IMAD.WIDE.U32 R14, R214, 0x20, R14 ;  /* 0x00000020d60e5825 */ /* 0x002fc600078e000e */
[----:B------:R-:W4:Y:S04]  /*26e0*/  LDL R238, [R1+0x160] ;  /* 0x0001600001ee7983 */ /* 0x000f280000100800 */
[----:B------:R-:W5:Y:S04]  /*26f0*/  @P5 LDG.E.128 R144, desc[UR6][R14.64] ;  /* 0x000000060e905981 */ /* 0x000f68000c1e1d00 */
[----:B------:R0:W5:Y:S04]  /*2700*/  @P5 LDG.E.128 R148, desc[UR6][R14.64+0x10] ;  /* 0x000010060e945981 */ /* 0x000168000c1e1d00 */
[----:B------:R-:W4:Y:S01]  /*2710*/  LDL R237, [R1+0x164] ;  /* 0x0001640001ed7983 */ /* 0x000f220000100800 */
[----:B0-----:R-:W-:-:S05]  /*2720*/  IMAD.WIDE.U32 R14, R214, 0x8, R16 ;  /* 0x00000008d60e7825 */ /* 0x001fca00078e0010 */
[----:B------:R2:W5:Y:S01]  /*2730*/  LDG.E.64 R24, desc[UR6][R14.64] ;  /* 0x000000060e187981 */ /* 0x000562000c1e1b00 */
[C---:B---3--:R-:W-:Y:S01]  /*2740*/  FADD.FTZ R195, -R204.reuse, R176 ;  /* 0x000000b0ccc37221 */ /* 0x048fe20000010100 */
[C---:B------:R-:W-:Y:S01]  /*2750*/  FADD.FTZ R178, -R204.reuse, R178 ;  /* 0x000000b2ccb27221 */ /* 0x040fe20000010100 */
[C---:B------:R-:W-:Y:S01]  /*2760*/  FADD.FTZ R17, -R204.reuse, R177 ;  /* 0x000000b1cc117221 */ /* 0x040fe20000010100 */
[C---:B------:R-:W-:Y:S01]  /*2770*/  FADD.FTZ R179, -R204.reuse, R179 ;  /* 0x000000b3ccb37221 */ /* 0x040fe20000010100 */
[C---:B------:R-:W-:Y:S01]  /*2780*/  FMUL.FTZ R195, R191.reuse, R195 ;  /* 0x000000c3bfc37220 */ /* 0x040fe20000410000 */
[--C-:B--2---:R-:W-:Y:S02]  /*2790*/  HADD2.F32 R15, -RZ, R180.reuse.H0_H0 ;  /* 0x200000b4ff0f7230 */ /* 0x104fe40000004100 */
[----:B------:R-:W-:Y:S02]  /*27a0*/  HADD2.F32 R16, -RZ, R180.H1_H1 ;  /* 0x300000b4ff107230 */ /* 0x000fe40000004100 */
[C---:B----4-:R-:W-:Y:S01]  /*27b0*/  FADD.FTZ R180, -R204.reuse, R184 ;  /* 0x000000b8ccb47221 */ /* 0x050fe20000010100 */
[C---:B------:R-:W-:Y:S01]  /*27c0*/  FADD.FTZ R177, -R204.reuse, R185 ;  /* 0x000000b9ccb17221 */ /* 0x040fe20000010100 */
[----:B------:R-:W2:Y:S01]  /*27d0*/  LDL R184, [R1+0x16c] ;  /* 0x00016c0001b87983 */ /* 0x000ea20000100800 */
[----:B------:R-:W-:Y:S01]  /*27e0*/  FADD.FTZ R176, -R204, R186 ;  /* 0x000000baccb07221 */ /* 0x000fe20000010100 */
[----:B------:R-:W-:Y:S01]  /*27f0*/  FADD.FTZ R4, R4, R15 ;  /* 0x0000000f04047221 */ /* 0x000fe20000010000 */
[----:B------:R-:W-:Y:S01]  /*2800*/  FADD.FTZ R13, -R204, R187 ;  /* 0x000000bbcc0d7221 */ /* 0x000fe20000010100 */
[----:B------:R-:W3:Y:S01]  /*2810*/  LDL.LU R185, [R1+0xcc] ;  /* 0x0000cc0001b97983 */ /* 0x000ee20000300800 */
[C---:B------:R-:W-:Y:S01]  /*2820*/  FMUL.FTZ R194, R191.reuse, R17 ;  /* 0x00000011bfc27220 */ /* 0x040fe20000410000 */
[----:B------:R-:W-:Y:S01]  /*2830*/  FMUL.FTZ R193, R191, R178 ;  /* 0x000000b2bfc17220 */ /* 0x000fe20000410000 */
[----:B------:R-:W-:Y:S01]  /*2840*/  FFMA.FTZ R3, R195, R15, R3 ;  /* 0x0000000fc3037223 */ /* 0x000fe20000010003 */
[----:B------:R-:W4:Y:S01]  /*2850*/  LDL.LU R186, [R1+0xb4] ;  /* 0x0000b40001ba7983 */ /* 0x000f220000300800 */
[----:B------:R-:W-:-:S03]  /*2860*/  FMUL.FTZ R17, R191, R179 ;  /* 0x000000b3bf117220 */ /* 0x000fc60000410000 */
[----:B------:R-:W2:Y:S04]  /*2870*/  LDL.LU R187, [R1+0xb0] ;  /* 0x0000b00001bb7983 */ /* 0x000ea80000300800 */
[----:B------:R-:W4:Y:S04]  /*2880*/  LDL.LU R178, [R1+0x2c] ;  /* 0x00002c0001b27983 */ /* 0x000f280000300800 */
[----:B------:R-:W2:Y:S01]  /*2890*/  LDL.LU R179, [R1+0xc8] ;  /* 0x0000c80001b37983 */ /* 0x000ea20000300800 */
[----:B------:R-:W-:-:S03]  /*28a0*/  FMUL.FTZ R242, R242, R15 ;  /* 0x0000000ff2f27220 */ /* 0x000fc60000410000 */
[----:B------:R0:W-:Y:S04]  /*28b0*/  STL [R1+0x20], R4 ;  /* 0x0000200401007387 */ /* 0x0001e80000100800 */
[----:B0-----:R0:W5:Y:S04]  /*28c0*/  LDL.LU R4, [R1+0x1cc] ;  /* 0x0001cc0001047983 */ /* 0x0011680000300800 */
[----:B------:R1:W-:Y:S04]  /*28d0*/  STL [R1+0xc0], R3 ;  /* 0x0000c00301007387 */ /* 0x0003e80000100800 */
[----:B-1----:R0:W5:Y:S04]  /*28e0*/  LDL.LU R3, [R1+0x1c8] ;  /* 0x0001c80001037983 */ /* 0x0021680000300800 */
[----:B------:R-:W2:Y:S01]  /*28f0*/  LDL.LU R15, [R1+0x28] ;  /* 0x00002800010f7983 */ /* 0x000ea20000300800 */
[----:B------:R-:W-:-:S02]  /*2900*/  HADD2.F32 R14, -RZ, R181.H0_H0 ;  /* 0x200000b5ff0e7230 */ /* 0x000fc40000004100 */
[----:B------:R-:W-:Y:S01]  /*2910*/  FADD.FTZ R2, R2, R16 ;  /* 0x0000001002027221 */ /* 0x000fe20000010000 */
[----:B------:R-:W-:Y:S01]  /*2920*/  FFMA.FTZ R0, R194, R16, R0 ;  /* 0x00000010c2007223 */ /* 0x000fe20000010000 */
[----:B------:R-:W-:-:S03]  /*2930*/  HADD2.F32 R181, -RZ, R181.H1_H1 ;  /* 0x300000b5ffb57230 */ /* 0x000fc60000004100 */
[----:B------:R1:W-:Y:S01]  /*2940*/  STL [R1+0x24], R2 ;  /* 0x0000240201007387 */ /* 0x0003e20000100800 */
[----:B------:R-:W-:Y:S01]  /*2950*/  FMUL.FTZ R241, R241, R16 ;  /* 0x00000010f1f17220 */ /* 0x000fe20000410000 */
[----:B------:R-:W-:Y:S02]  /*2960*/  FMUL.FTZ R16, R191, R180 ;  /* 0x000000b4bf107220 */ /* 0x000fe40000410000 */
[----:B-1----:R0:W5:Y:S04]  /*2970*/  LDL.LU R2, [R1+0x1c4] ;  /* 0x0001c40001027983 */ /* 0x0021680000300800 */
[----:B------:R1:W-:Y:S04]  /*2980*/  STL [R1+0xc4], R0 ;  /* 0x0000c40001007387 */ /* 0x0003e80000100800 */
[----:B-1----:R0:W5:Y:S01]  /*2990*/  LDL.LU R0, [R1+0x1c0] ;  /* 0x0001c00001007983 */ /* 0x0021620000300800 */
[----:B---3--:R-:W-:Y:S01]  /*29a0*/  FFMA.FTZ R185, R17, R181, R185 ;  /* 0x000000b511b97223 */ /* 0x008fe200000100b9 */
[----:B----4-:R-:W-:Y:S01]  /*29b0*/  FADD.FTZ R178, R178, R181 ;  /* 0x000000b5b2b27221 */ /* 0x010fe20000010000 */
[----:B--2---:R-:W-:Y:S01]  /*29c0*/  FFMA.FTZ R179, R193, R14, R179 ;  /* 0x0000000ec1b37223 */ /* 0x004fe200000100b3 */
[----:B------:R-:W-:-:S05]  /*29d0*/  FADD.FTZ R15, R15, R14 ;  /* 0x0000000e0f0f7221 */ /* 0x000fca0000010000 */
[----:B------:R-:W-:Y:S04]  /*29e0*/  STL [R1+0x28], R15 ;  /* 0x0000280f01007387 */ /* 0x000fe80000100800 */
[----:B------:R1:W-:Y:S04]  /*29f0*/  STL [R1+0xc8], R179 ;  /* 0x0000c8b301007387 */ /* 0x0003e80000100800 */
[----:B-1----:R-:W2:Y:S04]  /*2a00*/  LDL.LU R179, [R1+0xbc] ;  /* 0x0000bc0001b37983 */ /* 0x002ea80000300800 */
[----:B------:R-:W3:Y:S04]  /*2a10*/  LDL R180, [R1+0x168] ;  /* 0x0001680001b47983 */ /* 0x000ee80000100800 */
[----:B------:R-:W-:Y:S04]  /*2a20*/  STL [R1+0x2c], R178 ;  /* 0x00002cb201007387 */ /* 0x000fe80000100800 */
[----:B------:R1:W-:Y:S04]  /*2a30*/  STL [R1+0xcc], R185 ;  /* 0x0000ccb901007387 */ /* 0x0003e80000100800 */
[----:B-1----:R-:W4:Y:S01]  /*2a40*/  LDL.LU R185, [R1+0xb8] ;  /* 0x0000b80001b97983 */ /* 0x002f220000300800 */
[----:B------:R-:W-:Y:S01]  /*2a50*/  FMUL.FTZ R240, R240, R14 ;  /* 0x0000000ef0f07220 */ /* 0x000fe20000410000 */
[----:B------:R-:W-:Y:S01]  /*2a60*/  FADD.FTZ R14, R216, R242 ;  /* 0x000000f2d80e7221 */ /* 0x000fe20000010000 */
[----:B------:R-:W-:-:S03]  /*2a70*/  HADD2.F32 R235, -RZ, R182.H0_H0 ;  /* 0x200000b6ffeb7230 */ /* 0x000fc60000004100 */
[----:B------:R-:W-:Y:S01]  /*2a80*/  FADD.FTZ R14, R14, R241 ;  /* 0x000000f10e0e7221 */ /* 0x000fe20000010000 */
[----:B------:R-:W-:Y:S02]  /*2a90*/  HADD2.F32 R182, -RZ, R182.H1_H1 ;  /* 0x300000b6ffb67230 */ /* 0x000fe40000004100 */
[C---:B------:R-:W-:Y:S01]  /*2aa0*/  FMUL.FTZ R15, R191.reuse, R177 ;  /* 0x000000b1bf0f7220 */ /* 0x040fe20000410000 */
[--C-:B------:R-:W-:Y:S02]  /*2ab0*/  HADD2.F32 R236, -RZ, R183.reuse.H0_H0 ;  /* 0x200000b7ffec7230 */ /* 0x100fe40000004100 */
[----:B------:R-:W-:Y:S01]  /*2ac0*/  FADD.FTZ R177, R14, R240 ;  /* 0x000000f00eb17221 */ /* 0x000fe20000010000 */
[----:B------:R-:W-:Y:S02]  /*2ad0*/  HADD2.F32 R183, -RZ, R183.H1_H1 ;  /* 0x300000b7ffb77230 */ /* 0x000fe40000004100 */
[C---:B------:R-:W-:Y:S01]  /*2ae0*/  FMUL.FTZ R14, R191.reuse, R176 ;  /* 0x000000b0bf0e7220 */ /* 0x040fe20000410000 */
[----:B------:R-:W-:Y:S01]  /*2af0*/  FMUL.FTZ R13, R191, R13 ;  /* 0x0000000dbf0d7220 */ /* 0x000fe20000410000 */
[----:B------:R-:W-:Y:S01]  /*2b00*/  FFMA.FTZ R187, R16, R235, R187 ;  /* 0x000000eb10bb7223 */ /* 0x000fe200000100bb */
[----:B------:R-:W-:Y:S01]  /*2b10*/  FFMA.FTZ R178, R195, R242, R215 ;  /* 0x000000f2c3b27223 */ /* 0x000fe200000100d7 */
[----:B------:R-:W-:-:S03]  /*2b20*/  FFMA.FTZ R186, R15, R182, R186 ;  /* 0x000000b60fba7223 */ /* 0x000fc600000100ba */
[----:B------:R-:W-:Y:S01]  /*2b30*/  FFMA.FTZ R178, R194, R241, R178 ;  /* 0x000000f1c2b27223 */ /* 0x000fe200000100b2 */
[----:B------:R0:W-:Y:S01]  /*2b40*/  STL [R1+0xb0], R187 ;  /* 0x0000b0bb01007387 */ /* 0x0001e20000100800 */
[----:B------:R-:W-:-:S03]  /*2b50*/  FMUL.FTZ R239, R239, R181 ;  /* 0x000000b5efef7220 */ /* 0x000fc60000410000 */
        /* <DEDUP_REMOVED lines=11> */
[----:B------:R-:W-:Y:S01]  /*2c10*/  FADD.FTZ R100, R100, R235 ;  /* 0x000000eb64647221 */ /* 0x000fe20000010000 */
[-C--:B------:R-:W-:Y:S01]  /*2c20*/  FMUL.FTZ R235, R184, R183.reuse ;  /* 0x000000b7b8eb7220 */ /* 0x080fe20000410000 */
[----:B------:R-:W-:Y:S01]  /*2c30*/  FADD.FTZ R101, R101, R182 ;  /* 0x000000b665657221 */ /* 0x000fe20000010000 */
[----:B------:R-:W-:Y:S01]  /*2c40*/  FADD.FTZ R103, R103, R183 ;  /* 0x000000b767677221 */ /* 0x000fe20000010000 */
[----:B------:R-:W-:Y:S01]  /*2c50*/  IADD3 R214, PT, PT, R214, 0x20, RZ ;  /* 0x00000020d6d67810 */ /* 0x000fe20007ffe0ff */
[----:B--2---:R-:W-:Y:S01]  /*2c60*/  FFMA.FTZ R179, R13, R183, R179 ;  /* 0x000000b70db37223 */ /* 0x004fe200000100b3 */
[----:B----4-:R-:W-:-:S05]  /*2c70*/  FFMA.FTZ R185, R14, R236, R185 ;  /* 0x000000ec0eb97223 */ /* 0x010fca00000100b9 */
[----:B------:R0:W-:Y:S04]  /*2c80*/  STL [R1+0xb8], R185 ;  /* 0x0000b8b901007387 */ /* 0x0001e80000100800 */
[----:B------:R0:W-:Y:S01]  /*2c90*/  STL [R1+0xbc], R179 ;  /* 0x0000bcb301007387 */ /* 0x0001e20000100800 */
[----:B---3--:R-:W-:-:S04]  /*2ca0*/  FMUL.FTZ R236, R180, R236 ;  /* 0x000000ecb4ec7220 */ /* 0x008fc80000410000 */
[----:B------:R-:W-:Y:S01]  /*2cb0*/  FADD.FTZ R177, R177, R236 ;  /* 0x000000ecb1b17221 */ /* 0x000fe20000010000 */
[----:B------:R-:W-:-:S03]  /*2cc0*/  FFMA.FTZ R178, R14, R236, R178 ;  /* 0x000000ec0eb27223 */ /* 0x000fc600000100b2 */
[----:B------:R-:W-:Y:S01]  /*2cd0*/  FADD.FTZ R216, R177, R235 ;  /* 0x000000ebb1d87221 */ /* 0x000fe20000010000 */
[----:B0-----:R-:W-:-:S07]  /*2ce0*/  FFMA.FTZ R215, R13, R235, R178 ;  /* 0x000000eb0dd77223 */ /* 0x001fce00000100b2 */
.L_x_19073:
[----:B------:R-:W-:Y:S05]  /*2cf0*/  BSYNC.RECONVERGENT B1 ;  /* 0x0000000000017941 */ /* 0x000fea0003800200 */
.L_x_19072:
[----:B------:R-:W-:Y:S04]  /*2d00*/  BSSY.RECONVERGENT B1, `(.L_x_19074) ;  /* 0x000006d000017945 */ /* 0x000fe80003800200 */
[----:B------:R-:W-:Y:S05]  /*2d10*/  @!P6 BRA `(.L_x_19075) ;  /* 0x0000000400ace947 */ /* 0x000fea0003800000 */
[----:B------:R-:W2:Y:S01]  /*2d20*/  LDC.64 R22, c[0x0][0x428] ;  /* 0x00010a00ff167b82 */ /* 0x000ea20000000a00 */
[----:B-----5:R3:W-:Y:S07]  /*2d30*/  STL [R1+0x1c0], R0 ;  /* 0x0001c00001007387 */ /* 0x0207ee0000100800 */
[----:B------:R-:W4:Y:S01]  /*2d40*/  LDC.64 R6, c[0x0][0x3a8] ;  /* 0x0000ea00ff067b82 */ /* 0x000f220000000a00 */
[----:B------:R-:W-:Y:S01]  /*2d50*/  ISETP.NE.U32.AND P5, PT, RZ, UR10, PT ;  /* 0x0000000aff007c0c */ /* 0x000fe2000bfa5070 */
[----:B---3--:R-:W3:Y:S01]  /*2d60*/  LDL.LU R0, [R1+0xa0] ;  /* 0x0000a00001007983 */ /* 0x008ee20000300800 */
[----:B--2---:R-:W-:-:S04]  /*2d70*/  IMAD.WIDE.U32 R22, R214, 0x10, R22 ;  /* 0x00000010d6167825 */ /* 0x004fc800078e0016 */
[C---:B----4-:R-:W-:Y:S01]  /*2d80*/  IMAD.WIDE.U32 R6, R214.reuse, 0x20, R6 ;  /* 0x00000020d6067825 */ /* 0x050fe200078e0006 */
[----:B------:R2:W4:Y:S04]  /*2d90*/  LDG.E.128 R176, desc[UR6][R22.64] ;  /* 0x0000000616b07981 */ /* 0x000528000c1e1d00 */
[----:B------:R-:W3:Y:S04]  /*2da0*/  LDG.E.128 R8, desc[UR6][R6.64] ;  /* 0x0000000606087981 */ /* 0x000ee8000c1e1d00 */
[----:B-1----:R1:W3:Y:S01]  /*2db0*/  LDG.E.128 R180, desc[UR6][R6.64+0x10] ;  /* 0x0000100606b47981 */ /* 0x0022e2000c1e1d00 */
[----:B------:R-:W-:Y:S01]  /*2dc0*/  ISETP.NE.AND.EX P5, PT, RZ, UR11, PT, P5 ;  /* 0x0000000bff007c0c */ /* 0x000fe2000bfa5350 */
[----:B--2---:R-:W2:Y:S02]  /*2dd0*/  LDC.64 R22, c[0x0][0x3b0] ;  /* 0x0000ec00ff167b82 */ /* 0x004ea40000000a00 */
[----:B------:R-:W3:Y:S04]  /*2de0*/  LDL R234, [R1+0x150] ;  /* 0x0001500001ea7983 */ /* 0x000ee80000100800 */
[----:B------:R-:W3:Y:S04]  /*2df0*/  LDL R233, [R1+0x154] ;  /* 0x0001540001e97983 */ /* 0x000ee80000100800 */
[----:B------:R-:W3:Y:S02]  /*2e00*/  LDL R226, [R1+0x158] ;  /* 0x0001580001e27983 */ /* 0x000ee40000100800 */
[----:B-1----:R-:W1:Y:S02]  /*2e10*/  @P5 LDC.64 R6, c[0x0][0x438] ;  /* 0x00010e00ff065b82 */ /* 0x002e640000000a00 */
[----:B------:R-:W3:Y:S04]  /*2e20*/  LDL R225, [R1+0x15c] ;  /* 0x00015c0001e17983 */ /* 0x000ee80000100800 */
[----:B------:R-:W3:Y:S04]  /*2e30*/  LDL R222, [R1+0x140] ;  /* 0x0001400001de7983 */ /* 0x000ee80000100800 */
[----:B------:R-:W3:Y:S04]  /*2e40*/  LDL.LU R221, [R1+0x94] ;  /* 0x0000940001dd7983 */ /* 0x000ee80000300800 */
[----:B------:R-:W3:Y:S01]  /*2e50*/  LDL R220, [R1+0x144] ;  /* 0x0001440001dc7983 */ /* 0x000ee20000100800 */
[----:B-1----:R-:W-:-:S05]  /*2e60*/  @P5 IMAD.WIDE.U32 R6, R214, 0x20, R6 ;  /* 0x00000020d6065825 */ /* 0x002fca00078e0006 */
[----:B------:R-:W5:Y:S04]  /*2e70*/  @P5 LDG.E.128 R152, desc[UR6][R6.64] ;  /* 0x0000000606985981 */ /* 0x000f68000c1e1d00 */
[----:B------:R2:W5:Y:S02]  /*2e80*/  @P5 LDG.E.128 R156, desc[UR6][R6.64+0x10] ;  /* 0x00001006069c5981 */ /* 0x000564000c1e1d00 */
[----:B--2---:R-:W-:-:S05]  /*2e90*/  IMAD.WIDE.U32 R6, R214, 0x8, R22 ;  /* 0x00000008d6067825 */ /* 0x004fca00078e0016 */
[----:B------:R1:W5:Y:S01]  /*2ea0*/  LDG.E.64 R22, desc[UR6][R6.64] ;  /* 0x0000000606167981 */ /* 0x000362000c1e1b00 */
[--C-:B----4-:R-:W-:Y:S02]  /*2eb0*/  HADD2.F32 R186, -RZ, R178.reuse.H0_H0 ;  /* 0x200000b2ffba7230 */ /* 0x110fe40000004100 */
[----:B------:R-:W-:Y:S02]  /*2ec0*/  HADD2.F32 R187, -RZ, R178.H1_H1 ;  /* 0x300000b2ffbb7230 */ /* 0x000fe40000004100 */
[C---:B---3--:R-:W-:Y:S01]  /*2ed0*/  FADD.FTZ R12, -R204.reuse, R8 ;  /* 0x00000008cc0c7221 */ /* 0x048fe20000010100 */
[--C-:B-1----:R-:W-:Y:S02]  /*2ee0*/  HADD2.F32 R6, -RZ, R177.reuse.H0_H0 ;  /* 0x200000b1ff067230 */ /* 0x102fe40000004100 */
[----:B------:R-:W-:Y:S02]  /*2ef0*/  HADD2.F32 R185, -RZ, R177.H1_H1 ;  /* 0x300000b1ffb97230 */ /* 0x000fe40000004100 */
[----:B------:R-:W-:Y:S01]  /*2f00*/  FADD.FTZ R178, -R204, R180 ;  /* 0x000000b4ccb27221 */ /* 0x000fe20000010100 */
[--C-:B------:R-:W-:Y:S01]  /*2f10*/  HADD2.F32 R7, -RZ, R176.reuse.H0_H0 ;  /* 0x200000b0ff077230 */ /* 0x100fe20000004100 */
[----:B------:R-:W2:Y:S01]  /*2f20*/  LDL R180, [R1+0x14c] ;  /* 0x00014c0001b47983 */ /* 0x000ea20000100800 */
[----:B------:R-:W-:-:S02]  /*2f30*/  HADD2.F32 R8, -RZ, R176.H1_H1 ;  /* 0x300000b0ff087230 */ /* 0x000fc40000004100 */
[C---:B------:R-:W-:Y:S01]  /*2f40*/  FADD.FTZ R177, -R204.reuse, R181 ;  /* 0x000000b5ccb17221 */ /* 0x040fe20000010100 */
[C---:B------:R-:W-:Y:S01]  /*2f50*/  FADD.FTZ R176, -R204.reuse, R182 ;  /* 0x000000b6ccb07221 */ /* 0x040fe20000010100 */
[----:B------:R-:W3:Y:S01]  /*2f60*/  LDL.LU R181, [R1+0xac] ;  /* 0x0000ac0001b57983 */ /* 0x000ee20000300800 */
[----:B------:R-:W-:-:S03]  /*2f70*/  FADD.FTZ R5, -R204, R183 ;  /* 0x000000b7cc057221 */ /* 0x000fc60000010100 */
[----:B------:R-:W4:Y:S04]  /*2f80*/  LDL.LU R182, [R1+0xa8] ;  /* 0x0000a80001b67983 */ /* 0x000f280000300800 */
[----:B------:R-:W2:Y:S01]  /*2f90*/  LDL.LU R183, [R1+0xa4] ;  /* 0x0000a40001b77983 */ /* 0x000ea20000300800 */
[C---:B------:R-:W-:Y:S01]  /*2fa0*/  FADD.FTZ R9, -R204.reuse, R9 ;  /* 0x00000009cc097221 */ /* 0x040fe20000010100 */
[C---:B------:R-:W-:Y:S01]  /*2fb0*/  FADD.FTZ R10, -R204.reuse, R10 ;  /* 0x0000000acc0a7221 */ /* 0x040fe20000010100 */
[C---:B------:R-:W-:Y:S01]  /*2fc0*/  FMUL.FTZ R12, R191.reuse, R12 ;  /* 0x0000000cbf0c7220 */ /* 0x040fe20000410000 */
[----:B------:R-:W-:Y:S01]  /*2fd0*/  FADD.FTZ R184, -R204, R11 ;  /* 0x0000000bccb87221 */ /* 0x000fe20000010100 */
[C---:B------:R-:W-:Y:S01]  /*2fe0*/  FMUL.FTZ R11, R191.reuse, R9 ;  /* 0x00000009bf0b7220 */ /* 0x040fe20000410000 */
[C---:B------:R-:W-:Y:S01]  /*2ff0*/  FMUL.FTZ R10, R191.reuse, R10 ;  /* 0x0000000abf0a7220 */ /* 0x040fe20000410000 */
[----:B------:R-:W-:Y:S01]  /*3000*/  FFMA.FTZ R0, R12, R7, R0 ;  /* 0x000000070c007223 */ /* 0x000fe20000010000 */
[----:B------:R-:W-:-:S02]  /*3010*/  FMUL.FTZ R9, R191, R184 ;  /* 0x000000b8bf097220 */ /* 0x000fc40000410000 */
[----:B------:R-:W2:Y:S04]  /*3020*/  LDL.LU R184, [R1+0x90] ;  /* 0x0000900001b87983 */ /* 0x000ea80000300800 */
[----:B------:R1:W-:Y:S04]  /*3030*/  STL [R1+0xa0], R0 ;  /* 0x0000a00001007387 */ /* 0x0003e80000100800 */
[----:B-1----:R1:W5:Y:S01]  /*3040*/  LDL.LU R0, [R1+0x1c0] ;  /* 0x0001c00001007983 */ /* 0x0023620000300800 */
[----:B---3--:R-:W-:Y:S01]  /*3050*/  FFMA.FTZ R181, R9, R185, R181 ;  /* 0x000000b909b57223 */ /* 0x008fe200000100b5 */
[----:B----4-:R-:W-:Y:S01]  /*3060*/  FFMA.FTZ R182, R10, R6, R182 ;  /* 0x000000060ab67223 */ /* 0x010fe200000100b6 */
[----:B--2---:R-:W-:-:S05]  /*3070*/  FFMA.FTZ R183, R11, R8, R183 ;  /* 0x000000080bb77223 */ /* 0x004fca00000100b7 */
[----:B------:R-:W-:Y:S04]  /*3080*/  STL [R1+0xa4], R183 ;  /* 0x0000a4b701007387 */ /* 0x000fe80000100800 */
[----:B------:R2:W-:Y:S04]  /*3090*/  STL [R1+0xa8], R182 ;  /* 0x0000a8b601007387 */ /* 0x0005e80000100800 */
[----:B--2---:R-:W2:Y:S04]  /*30a0*/  LDL R182, [R1+0x148] ;  /* 0x0001480001b67983 */ /* 0x004ea80000100800 */
[----:B------:R3:W-:Y:S04]  /*30b0*/  STL [R1+0xac], R181 ;  /* 0x0000acb501007387 */ /* 0x0007e80000100800 */
[----:B---3--:R-:W3:Y:S04]  /*30c0*/  LDL.LU R181, [R1+0x9c] ;  /* 0x00009c0001b57983 */ /* 0x008ee80000300800 */
[----:B------:R-:W4:Y:S01]  /*30d0*/  LDL.LU R183, [R1+0x98] ;  /* 0x0000980001b77983 */ /* 0x000f220000300800 */
[----:B------:R-:W-:Y:S01]  /*30e0*/  FMUL.FTZ R234, R234, R7 ;  /* 0x00000007eaea7220 */ /* 0x000fe20000410000 */
[----:B------:R-:W-:Y:S01]  /*30f0*/  FADD.FTZ R98, R98, R6 ;  /* 0x0000000662627221 */ /* 0x000fe20000010000 */
[----:B------:R-:W-:Y:S01]  /*3100*/  FMUL.FTZ R226, R226, R6 ;  /* 0x00000006e2e27220 */ /* 0x000fe20000410000 */
[----:B------:R-:W-:Y:S01]  /*3110*/  FMUL.FTZ R233, R233, R8 ;  /* 0x00000008e9e97220 */ /* 0x000fe20000410000 */
[----:B------:R-:W-:Y:S01]  /*3120*/  FADD.FTZ R6, R216, R234 ;  /* 0x000000ead8067221 */ /* 0x000fe20000010000 */
[----:B------:R-:W-:Y:S01]  /*3130*/  FADD.FTZ R96, R96, R7 ;  /* 0x0000000760607221 */ /* 0x000fe20000010000 */
[----:B------:R-:W-:-:S02]  /*3140*/  FADD.FTZ R97, R97, R8 ;  /* 0x0000000861617221 */ /* 0x000fc40000010000 */
[----:B------:R-:W-:Y:S01]  /*3150*/  FADD.FTZ R6, R6, R233 ;  /* 0x000000e906067221 */ /* 0x000fe20000010000 */
[C---:B------:R-:W-:Y:S01]  /*3160*/  FMUL.FTZ R8, R191.reuse, R178 ;  /* 0x000000b2bf087220 */ /* 0x040fe20000410000 */
        /* <DEDUP_REMOVED lines=10> */
[----:B------:R-:W-:Y:S01]  /*3210*/  STL [R1+0x90], R184 ;  /* 0x000090b801007387 */ /* 0x000fe20000100800 */
[----:B------:R-:W-:-:S03]  /*3220*/  FMUL.FTZ R225, R225, R185 ;  /* 0x000000b9e1e17220 */ /* 0x000fc60000410000 */
[----:B------:R0:W-:Y:S01]  /*3230*/  STL [R1+0x94], R221 ;  /* 0x000094dd01007387 */ /* 0x0001e20000100800 */
[----:B------:R-:W-:Y:S01]  /*3240*/  FFMA.FTZ R178, R10, R226, R178 ;  /* 0x000000e20ab27223 */ /* 0x000fe200000100b2 */
[----:B------:R-:W-:Y:S01]  /*3250*/  FMUL.FTZ R222, R222, R186 ;  /* 0x000000badede7220 */ /* 0x000fe20000410000 */
[----:B------:R-:W-:Y:S02]  /*3260*/  FADD.FTZ R177, R177, R225 ;  /* 0x000000e1b1b17221 */ /* 0x000fe40000010000 */
[----:B------:R-:W-:Y:S02]  /*3270*/  FFMA.FTZ R178, R9, R225, R178 ;  /* 0x000000e109b27223 */ /* 0x000fe400000100b2 */
[----:B------:R-:W-:Y:S02]  /*3280*/  FADD.FTZ R177, R177, R222 ;  /* 0x000000deb1b17221 */ /* 0x000fe40000010000 */
[----:B------:R-:W-:Y:S01]  /*3290*/  FFMA.FTZ R178, R8, R222, R178 ;  /* 0x000000de08b27223 */ /* 0x000fe200000100b2 */
[----:B0-----:R-:W-:Y:S01]  /*32a0*/  FMUL.FTZ R221, R220, R187 ;  /* 0x000000bbdcdd7220 */ /* 0x001fe20000410000 */
[----:B------:R-:W-:-:S03]  /*32b0*/  FADD.FTZ R94, R94, R219 ;  /* 0x000000db5e5e7221 */ /* 0x000fc60000010000 */
[----:B------:R-:W-:Y:S01]  /*32c0*/  FADD.FTZ R177, R177, R221 ;  /* 0x000000ddb1b17221 */ /* 0x000fe20000010000 */
[----:B------:R-:W-:Y:S01]  /*32d0*/  FFMA.FTZ R178, R7, R221, R178 ;  /* 0x000000dd07b27223 */ /* 0x000fe200000100b2 */
[----:B------:R-:W-:Y:S01]  /*32e0*/  FADD.FTZ R99, R99, R185 ;  /* 0x000000b963637221 */ /* 0x000fe20000010000 */
[----:B------:R-:W-:Y:S01]  /*32f0*/  FADD.FTZ R92, R92, R186 ;  /* 0x000000ba5c5c7221 */ /* 0x000fe20000010000 */
[----:B------:R-:W-:Y:S01]  /*3300*/  FADD.FTZ R93, R93, R187 ;  /* 0x000000bb5d5d7221 */ /* 0x000fe20000010000 */
[----:B------:R-:W-:Y:S01]  /*3310*/  FADD.FTZ R95, R95, R179 ;  /* 0x000000b35f5f7221 */ /* 0x000fe20000010000 */
[----:B------:R-:W-:Y:S01]  /*3320*/  IADD3 R214, PT, PT, R214, 0x20, RZ ;  /* 0x00000020d6d67810 */ /* 0x000fe20007ffe0ff */
[----:B---3--:R-:W-:Y:S01]  /*3330*/  FFMA.FTZ R181, R5, R179, R181 ;  /* 0x000000b305b57223 */ /* 0x008fe200000100b5 */
[----:B----4-:R-:W-:-:S05]  /*3340*/  FFMA.FTZ R183, R6, R219, R183 ;  /* 0x000000db06b77223 */ /* 0x010fca00000100b7 */
[----:B------:R1:W-:Y:S04]  /*3350*/  STL [R1+0x98], R183 ;  /* 0x000098b701007387 */ /* 0x0003e80000100800 */
[----:B------:R1:W-:Y:S01]  /*3360*/  STL [R1+0x9c], R181 ;  /* 0x00009cb501007387 */ /* 0x0003e20000100800 */
[----:B--2---:R-:W-:Y:S01]  /*3370*/  FMUL.FTZ R220, R182, R219 ;  /* 0x000000dbb6dc7220 */ /* 0x004fe20000410000 */
[----:B------:R-:W-:-:S03]  /*3380*/  FMUL.FTZ R219, R180, R179 ;  /* 0x000000b3b4db7220 */ /* 0x000fc60000410000 */
[----:B------:R-:W-:Y:S01]  /*3390*/  FADD.FTZ R177, R177, R220 ;  /* 0x000000dcb1b17221 */ /* 0x000fe20000010000 */
[----:B------:R-:W-:-:S03]  /*33a0*/  FFMA.FTZ R178, R6, R220, R178 ;  /* 0x000000dc06b27223 */ /* 0x000fc600000100b2 */
[----:B------:R-:W-:Y:S01]  /*33b0*/  FADD.FTZ R216, R177, R219 ;  /* 0x000000dbb1d87221 */ /* 0x000fe20000010000 */
[----:B-1----:R-:W-:-:S07]  /*33c0*/  FFMA.FTZ R215, R5, R219, R178 ;  /* 0x000000db05d77223 */ /* 0x002fce00000100b2 */
.L_x_19075:
[----:B------:R-:W-:Y:S05]  /*33d0*/  BSYNC.RECONVERGENT B1 ;  /* 0x0000000000017941 */ /* 0x000fea0003800200 */
.L_x_19074:
[----:B------:R-:W2:Y:S01]  /*33e0*/  LDL R176, [R1+0x18] ;  /* 0x0000180001b07983 */ /* 0x000ea20000100800 */
[----:B------:R-:W-:Y:S01]  /*33f0*/  BSSY.RECONVERGENT B1, `(.L_x_19076) ;  /* 0x000006f000017945 */ /* 0x000fe20003800200 */
[----:B--2---:R-:W-:-:S04]  /*3400*/  ISETP.GE.U32.AND P5, PT, R176, 0xa0, PT ;  /* 0x000000a0b000780c */ /* 0x004fc80003fa6070 */
[----:B------:R-:W-:-:S05]  /*3410*/  P2R R176, PR, RZ, 0x20 ;  /* 0x00000020ffb07803 */ /* 0x000fca0000000000 */
[----:B------:R2:W-:Y:S04]  /*3420*/  STL [R1+0x110], R176 ;  /* 0x000110b001007387 */ /* 0x0005e80000100800 */
[----:B------:R-:W-:Y:S05]  /*3430*/  @!P5 BRA `(.L_x_19077) ;  /* 0x0000000400a8d947 */ /* 0x000fea0003800000 */
[----:B------:R-:W-:Y:S01]  /*3440*/  ISETP.NE.U32.AND P5, PT, RZ, UR10, PT ;  /* 0x0000000aff007c0c */ /* 0x000fe2000bfa5070 */
[----:B------:R-:W3:Y:S01]  /*3450*/  LDC.64 R20, c[0x0][0x428] ;  /* 0x00010a00ff147b82 */ /* 0x000ee20000000a00 */
[----:B-----5:R4:W-:Y:S02]  /*3460*/  STL [R1+0x1c0], R0 ;  /* 0x0001c00001007387 */ /* 0x0209e40000100800 */
[----:B------:R-:W-:Y:S02]  /*3470*/  ISETP.NE.AND.EX P5, PT, RZ, UR11, PT, P5 ;  /* 0x0000000bff007c0c */ /* 0x000fe4000bfa5350 */
[----:B----4-:R-:W4:Y:S04]  /*3480*/  LDL.LU R0, [R1+0x80] ;  /* 0x0000800001007983 */ /* 0x010f280000300800 */
[----:B------:R-:W4:Y:S07]  /*3490*/  LDL R231, [R1+0x130] ;  /* 0x0001300001e77983 */ /* 0x000f2e0000100800 */
[----:B------:R-:W0:Y:S01]  /*34a0*/  @P5 LDC.64 R2, c[0x0][0x438] ;  /* 0x00010e00ff025b82 */ /* 0x000e220000000a00 */
[----:B------:R-:W4:Y:S04]  /*34b0*/  LDL R229, [R1+0x134] ;  /* 0x0001340001e57983 */ /* 0x000f280000100800 */
[----:B------:R-:W4:Y:S01]  /*34c0*/  LDL R228, [R1+0x138] ;  /* 0x0001380001e47983 */ /* 0x000f220000100800 */
[----:B---3--:R-:W-:-:S03]  /*34d0*/  IMAD.WIDE.U32 R20, R214, 0x10, R20 ;  /* 0x00000010d6147825 */ /* 0x008fc600078e0014 */
[----:B------:R-:W3:Y:S04]  /*34e0*/  LDL R227, [R1+0x13c] ;  /* 0x00013c0001e37983 */ /* 0x000ee80000100800 */
[----:B-1----:R-:W4:Y:S04]  /*34f0*/  LDG.E.128 R184, desc[UR6][R20.64] ;  /* 0x0000000614b87981 */ /* 0x002f28000c1e1d00 */
[----:B------:R-:W3:Y:S04]  /*3500*/  LDL R224, [R1+0x120] ;  /* 0x0001200001e07983 */ /* 0x000ee80000100800 */
[----:B------:R-:W3:Y:S01]  /*3510*/  LDL R223, [R1+0x124] ;  /* 0x0001240001df7983 */ /* 0x000ee20000100800 */
[----:B0-----:R-:W-:-:S03]  /*3520*/  @P5 IMAD.WIDE.U32 R2, R214, 0x20, R2 ;  /* 0x00000020d6025825 */ /* 0x001fc600078e0002 */
[----:B------:R-:W3:Y:S04]  /*3530*/  LDL R218, [R1+0x128] ;  /* 0x0001280001da7983 */ /* 0x000ee80000100800 */
[----:B------:R-:W5:Y:S04]  /*3540*/  @P5 LDG.E.128 R160, desc[UR6][R2.64] ;  /* 0x0000000602a05981 */ /* 0x000f68000c1e1d00 */
[----:B------:R0:W5:Y:S04]  /*3550*/  @P5 LDG.E.128 R164, desc[UR6][R2.64+0x10] ;  /* 0x0000100602a45981 */ /* 0x000168000c1e1d00 */
[----:B------:R-:W3:Y:S01]  /*3560*/  LDL R217, [R1+0x12c] ;  /* 0x00012c0001d97983 */ /* 0x000ee20000100800 */
[----:B0-----:R-:W0:Y:S02]  /*3570*/  LDC.64 R2, c[0x0][0x3a8] ;  /* 0x0000ea00ff027b82 */ /* 0x001e240000000a00 */
[----:B0-----:R-:W-:-:S05]  /*3580*/  IMAD.WIDE.U32 R2, R214, 0x20, R2 ;  /* 0x00000020d6027825 */ /* 0x001fca00078e0002 */
[----:B--2---:R-:W2:Y:S04]  /*3590*/  LDG.E.128 R176, desc[UR6][R2.64] ;  /* 0x0000000602b07981 */ /* 0x004ea8000c1e1d00 */
[----:B------:R0:W4:Y:S02]  /*35a0*/  LDG.E.128 R180, desc[UR6][R2.64+0x10] ;  /* 0x0000100602b47981 */ /* 0x000124000c1e1d00 */
[----:B0-----:R-:W0:Y:S02]  /*35b0*/  LDC.64 R2, c[0x0][0x3b0] ;  /* 0x0000ec00ff027b82 */ /* 0x001e240000000a00 */
[----:B0-----:R-:W-:Y:S02]  /*35c0*/  IMAD.WIDE.U32 R2, R214, 0x8, R2 ;  /* 0x00000008d6027825 */ /* 0x001fe400078e0002 */
[----:B------:R-:W3:Y:S04]  /*35d0*/  LDL.LU R214, [R1+0x7c] ;  /* 0x00007c0001d67983 */ /* 0x000ee80000300800 */
[----:B------:R2:W5:Y:S02]  /*35e0*/  LDG.E.64 R20, desc[UR6][R2.64] ;  /* 0x0000000602147981 */ /* 0x000564000c1e1b00 */
[C---:B--2---:R-:W-:Y:S01]  /*35f0*/  FADD.FTZ R2, -R204.reuse, R176 ;  /* 0x000000b0cc027221 */ /* 0x044fe20000010100 */
[C---:B------:R-:W-:Y:S01]  /*3600*/  FADD.FTZ R4, -R204.reuse, R178 ;  /* 0x000000b2cc047221 */ /* 0x040fe20000010100 */
[C---:B------:R-:W-:Y:S01]  /*3610*/  FADD.FTZ R179, -R204.reuse, R179 ;  /* 0x000000b3ccb37221 */ /* 0x040fe20000010100 */
[----:B----4-:R-:W-:Y:S01]  /*3620*/  FADD.FTZ R178, -R204, R180 ;  /* 0x000000b4ccb27221 */ /* 0x010fe20000010100 */
[----:B------:R-:W-:-:S02]  /*3630*/  HADD2.F32 R180, -RZ, R184.H0_H0 ;  /* 0x200000b8ffb47230 */ /* 0x000fc40000004100 */
[C---:B------:R-:W-:Y:S01]  /*3640*/  FADD.FTZ R181, -R204.reuse, R181 ;  /* 0x000000b5ccb57221 */ /* 0x040fe20000010100 */
[C---:B------:R-:W-:Y:S01]  /*3650*/  FMUL.FTZ R232, R191.reuse, R2 ;  /* 0x00000002bfe87220 */ /* 0x040fe20000410000 */
[C---:B------:R-:W-:Y:S01]  /*3660*/  FADD.FTZ R3, -R204.reuse, R177 ;  /* 0x000000b1cc037221 */ /* 0x040fe20000010100 */
[C---:B------:R-:W-:Y:S01]  /*3670*/  FADD.FTZ R182, -R204.reuse, R182 ;  /* 0x000000b6ccb67221 */ /* 0x040fe20000010100 */
[----:B------:R-:W-:Y:S01]  /*3680*/  FADD.FTZ R204, -R204, R183 ;  /* 0x000000b7cccc7221 */ /* 0x000fe20000010100 */
[C---:B------:R-:W-:Y:S01]  /*3690*/  FMUL.FTZ R192, R191.reuse, R179 ;  /* 0x000000b3bfc07220 */ /* 0x040fe20000410000 */
[C---:B------:R-:W-:Y:S01]  /*36a0*/  FMUL.FTZ R196, R191.reuse, R4 ;  /* 0x00000004bfc47220 */ /* 0x040fe20000410000 */
[----:B------:R-:W2:Y:S01]  /*36b0*/  LDL.LU R179, [R1+0x78] ;  /* 0x0000780001b37983 */ /* 0x000ea20000300800 */
[C---:B------:R-:W-:Y:S01]  /*36c0*/  FMUL.FTZ R190, R191.reuse, R178 ;  /* 0x000000b2bfbe7220 */ /* 0x040fe20000410000 */
[----:B------:R-:W-:Y:S01]  /*36d0*/  FFMA.FTZ R0, R232, R180, R0 ;  /* 0x000000b4e8007223 */ /* 0x000fe20000010000 */
[C---:B------:R-:W-:Y:S01]  /*36e0*/  FMUL.FTZ R230, R191.reuse, R3 ;  /* 0x00000003bfe67220 */ /* 0x040fe20000410000 */
[----:B------:R-:W4:Y:S01]  /*36f0*/  LDL.LU R178, [R1+0x74] ;  /* 0x0000740001b27983 */ /* 0x000f220000300800 */
[C---:B------:R-:W-:Y:S01]  /*3700*/  FMUL.FTZ R4, R191.reuse, R181 ;  /* 0x000000b5bf047220 */ /* 0x040fe20000410000 */
[C---:B------:R-:W-:Y:S01]  /*3710*/  FMUL.FTZ R3, R191.reuse, R182 ;  /* 0x000000b6bf037220 */ /* 0x040fe20000410000 */
[----:B------:R-:W-:Y:S01]  /*3720*/  FMUL.FTZ R2, R191, R204 ;  /* 0x000000ccbf027220 */ /* 0x000fe20000410000 */
[----:B------:R-:W4:Y:S01]  /*3730*/  LDL.LU R181, [R1+0x70] ;  /* 0x0000700001b57983 */ /* 0x000f220000300800 */
[----:B------:R-:W-:-:S03]  /*3740*/  FADD.FTZ R88, R88, R180 ;  /* 0x000000b458587221 */ /* 0x000fc60000010000 */
[----:B------:R-:W4:Y:S01]  /*3750*/  LDL.LU R182, [R1+0x8c] ;  /* 0x00008c0001b67983 */ /* 0x000f220000300800 */
[----:B------:R-:W-:-:S03]  /*3760*/  FMUL.FTZ R231, R231, R180 ;  /* 0x000000b4e7e77220 */ /* 0x000fc60000410000 */
[----:B------:R-:W4:Y:S04]  /*3770*/  LDL.LU R204, [R1+0x88] ;  /* 0x0000880001cc7983 */ /* 0x000f280000300800 */
[----:B------:R0:W-:Y:S04]  /*3780*/  STL [R1+0x80], R0 ;  /* 0x0000800001007387 */ /* 0x0001e80000100800 */
[----:B0-----:R0:W5:Y:S04]  /*3790*/  LDL.LU R0, [R1+0x1c0] ;  /* 0x0001c00001007983 */ /* 0x0011680000300800 */
[----:B------:R-:W4:Y:S01]  /*37a0*/  LDL.LU R180, [R1+0x84] ;  /* 0x0000840001b47983 */ /* 0x000f220000300800 */
[----:B------:R-:W-:-:S02]  /*37b0*/  HADD2.F32 R183, -RZ, R184.H1_H1 ;  /* 0x300000b8ffb77230 */ /* 0x000fc40000004100 */
[--C-:B------:R-:W-:Y:S02]  /*37c0*/  HADD2.F32 R176, -RZ, R185.reuse.H0_H0 ;  /* 0x200000b9ffb07230 */ /* 0x100fe40000004100 */
[----:B------:R-:W-:Y:S02]  /*37d0*/  HADD2.F32 R177, -RZ, R185.H1_H1 ;  /* 0x300000b9ffb17230 */ /* 0x000fe40000004100 */
[--C-:B------:R-:W-:Y:S02]  /*37e0*/  HADD2.F32 R184, -RZ, R186.reuse.H0_H0 ;  /* 0x200000baffb87230 */ /* 0x100fe40000004100 */
[----:B------:R-:W-:Y:S02]  /*37f0*/  HADD2.F32 R186, -RZ, R186.H1_H1 ;  /* 0x300000baffba7230 */ /* 0x000fe40000004100 */
[--C-:B------:R-:W-:Y:S02]  /*3800*/  HADD2.F32 R185, -RZ, R187.reuse.H0_H0 ;  /* 0x200000bbffb97230 */ /* 0x100fe40000004100 */
[----:B------:R-:W-:Y:S01]  /*3810*/  FADD.FTZ R90, R90, R176 ;  /* 0x000000b05a5a7221 */ /* 0x000fe20000010000 */
[----:B------:R-:W-:-:S02]  /*3820*/  HADD2.F32 R187, -RZ, R187.H1_H1 ;  /* 0x300000bbffbb7230 */ /* 0x000fc40000004100 */
[----:B------:R-:W-:Y:S01]  /*3830*/  FMUL.FTZ R228, R228, R176 ;  /* 0x000000b0e4e47220 */ /* 0x000fe20000410000 */
[----:B------:R-:W-:Y:S01]  /*3840*/  FADD.FTZ R91, R91, R177 ;  /* 0x000000b15b5b7221 */ /* 0x000fe20000010000 */
[----:B---3--:R-:W-:Y:S01]  /*3850*/  FMUL.FTZ R227, R227, R177 ;  /* 0x000000b1e3e37220 */ /* 0x008fe20000410000 */
[----:B------:R-:W-:Y:S01]  /*3860*/  FMUL.FTZ R229, R229, R183 ;  /* 0x000000b7e5e57220 */ /* 0x000fe20000410000 */
[----:B------:R-:W-:Y:S01]  /*3870*/  FFMA.FTZ R214, R2, R187, R214 ;  /* 0x000000bb02d67223 */ /* 0x000fe200000100d6 */
[----:B------:R-:W-:Y:S01]  /*3880*/  FMUL.FTZ R224, R224, R184 ;  /* 0x000000b8e0e07220 */ /* 0x000fe20000410000 */
[-C--:B------:R-:W-:Y:S01]  /*3890*/  FMUL.FTZ R223, R223, R186.reuse ;  /* 0x000000badfdf7220 */ /* 0x080fe20000410000 */
[----:B------:R-:W-:Y:S01]  /*38a0*/  FMUL.FTZ R218, R218, R185 ;  /* 0x000000b9dada7220 */ /* 0x000fe20000410000 */
[----:B------:R-:W-:Y:S01]  /*38b0*/  FMUL.FTZ R217, R217, R187 ;  /* 0x000000bbd9d97220 */ /* 0x000fe20000410000 */
[----:B------:R-:W-:Y:S01]  /*38c0*/  FADD.FTZ R89, R89, R183 ;  /* 0x000000b759597221 */ /* 0x000fe20000010000 */
[----:B------:R-:W-:Y:S01]  /*38d0*/  FADD.FTZ R84, R84, R184 ;  /* 0x000000b854547221 */ /* 0x000fe20000010000 */
[----:B------:R-:W-:Y:S01]  /*38e0*/  FADD.FTZ R85, R85, R186 ;  /* 0x000000ba55557221 */ /* 0x000fe20000010000 */
[----:B------:R-:W-:Y:S01]  /*38f0*/  FADD.FTZ R86, R86, R185 ;  /* 0x000000b956567221 */ /* 0x000fe20000010000 */
[----:B------:R-:W-:Y:S01]  /*3900*/  FADD.FTZ R87, R87, R187 ;  /* 0x000000bb57577221 */ /* 0x000fe20000010000 */
[----:B--2---:R-:W-:Y:S01]  /*3910*/  FFMA.FTZ R179, R3, R185, R179 ;  /* 0x000000b903b37223 */ /* 0x004fe200000100b3 */
[----:B----4-:R-:W-:Y:S01]  /*3920*/  FFMA.FTZ R178, R4, R186, R178 ;  /* 0x000000ba04b27223 */ /* 0x010fe200000100b2 */
[----:B------:R-:W-:Y:S01]  /*3930*/  FFMA.FTZ R181, R190, R184, R181 ;  /* 0x000000b8beb57223 */ /* 0x000fe200000100b5 */
[----:B------:R-:W-:Y:S01]  /*3940*/  FFMA.FTZ R182, R192, R177, R182 ;  /* 0x000000b1c0b67223 */ /* 0x000fe200000100b6 */
[----:B------:R-:W-:Y:S01]  /*3950*/  FFMA.FTZ R177, R232, R231, R215 ;  /* 0x000000e7e8b17223 */ /* 0x000fe200000100d7 */
[----:B------:R-:W-:Y:S01]  /*3960*/  FFMA.FTZ R204, R196, R176, R204 ;  /* 0x000000b0c4cc7223 */ /* 0x000fe200000100cc */
[----:B------:R-:W-:-:S02]  /*3970*/  FADD.FTZ R176, R216, R231 ;  /* 0x000000e7d8b07221 */ /* 0x000fc40000010000 */
[----:B------:R-:W-:Y:S02]  /*3980*/  FFMA.FTZ R177, R230, R229, R177 ;  /* 0x000000e5e6b17223 */ /* 0x000fe400000100b1 */
[----:B------:R-:W-:Y:S02]  /*3990*/  FADD.FTZ R176, R176, R229 ;  /* 0x000000e5b0b07221 */ /* 0x000fe40000010000 */
[----:B------:R-:W-:Y:S01]  /*39a0*/  FFMA.FTZ R177, R196, R228, R177 ;  /* 0x000000e4c4b17223 */ /* 0x000fe200000100b1 */
[----:B------:R-:W-:-:S05]  /*39b0*/  FFMA.FTZ R180, R230, R183, R180 ;  /* 0x000000b7e6b47223 */ /* 0x000fca00000100b4 */
[----:B------:R0:W-:Y:S04]  /*39c0*/  STL [R1+0x84], R180 ;  /* 0x000084b401007387 */ /* 0x0001e80000100800 */
[----:B------:R0:W-:Y:S04]  /*39d0*/  STL [R1+0x88], R204 ;  /* 0x000088cc01007387 */ /* 0x0001e80000100800 */
[----:B------:R0:W-:Y:S01]  /*39e0*/  STL [R1+0x8c], R182 ;  /* 0x00008cb601007387 */ /* 0x0001e20000100800 */
        /* <DEDUP_REMOVED lines=15> */
.L_x_19077:
[----:B------:R-:W-:Y:S05]  /*3ae0*/  BSYNC.RECONVERGENT B1 ;  /* 0x0000000000017941 */ /* 0x000fea0003800200 */
.L_x_19076:
[----:B------:R-:W-:Y:S01]  /*3af0*/  UMOV UR4, 0xffffffff ;  /* 0xffffffff00047882 */ /* 0x000fe20000000000 */
[----:B------:R-:W-:-:S04]  /*3b00*/  ISETP.NE.U32.AND P5, PT, RZ, UR10, PT ;  /* 0x0000000aff007c0c */ /* 0x000fc8000bfa5070 */
[----:B------:R-:W-:Y:S01]  /*3b10*/  ISETP.NE.AND.EX P5, PT, RZ, UR11, PT, P5 ;  /* 0x0000000bff007c0c */ /* 0x000fe2000bfa5350 */
[----:B------:R-:W-:-:S12]  /*3b20*/  BRA.DIV UR4, `(.L_x_19078) ;  /* 0x000000b204cc7947 */ /* 0x000fd8000b800000 */
[----:B--2---:R-:W2:Y:S02]  /*3b30*/  SHFL.BFLY PT, R176, R216, 0x1, 0x1f ;  /* 0x0c201f00d8b07f89 */ /* 0x004ea400000e0000 */
        /* <DEDUP_REMOVED lines=17> */
.L_x_19148:
[----:B------:R-:W-:Y:S01]  /*3c50*/  FADD.FTZ R177, R180, R183 ;  /* 0x000000b7b4b17221 */ /* 0x000fe20000010000 */
[----:B--2---:R-:W-:Y:S01]  /*3c60*/  FADD.FTZ R176, R181, R176 ;  /* 0x000000b0b5b07221 */ /* 0x004fe20000010000 */
[----:B------:R-:W-:Y:S02]  /*3c70*/  BSSY.RECONVERGENT B1, `(.L_x_19079) ;  /* 0x00008f5000017945 */ /* 0x000fe40003800200 */
[----:B------:R-:W-:Y:S01]  /*3c80*/  FMUL.FTZ R177, R177, UR9 ;  /* 0x00000009b1b17c20 */ /* 0x000fe20008410000 */
[----:B---3--:R-:W-:-:S04]  /*3c90*/  FMUL.FTZ R180, R176, UR9 ;  /* 0x00000009b0b47c20 */ /* 0x008fc80008410000 */
[----:B------:R-:W-:Y:S01]  /*3ca0*/  FSEL R181, R177, RZ, !P4 ;  /* 0x000000ffb1b57208 */ /* 0x000fe20006000000 */
[----:B------:R-:W-:Y:S06]  /*3cb0*/  @P5 BRA `(.L_x_19080) ;  /* 0x0000004400e05947 */ /* 0x000fec0003800000 */
[----:B------:R-:W-:Y:S04]  /*3cc0*/  BSSY.RECONVERGENT B2, `(.L_x_19081) ;  /* 0x00000e9000027945 */ /* 0x000fe80003800200 */
[----:B------:R-:W-:Y:S05]  /*3cd0*/  @!P3 BRA `(.L_x_19082) ;  /* 0x0000000c009cb947 */ /* 0x000fea0003800000 */
[----:B------:R-:W2:Y:S01]  /*3ce0*/  LDC.64 R176, c[0x0][0x390] ;  /* 0x0000e400ffb07b82 */ /* 0x000ea20000000a00 */
[----:B------:R3:W5:Y:S04]  /*3cf0*/  LDL R216, [R1+0x8] ;  /* 0x0000080001d87983 */ /* 0x0007680000100800 */
[----:B------:R3:W5:Y:S04]  /*3d00*/  LDL R214, [R1+0x10] ;  /* 0x0000100001d67983 */ /* 0x0007680000100800 */
[----:B------:R3:W5:Y:S01]  /*3d10*/  LDL R215, [R1] ;  /* 0x0000000001d77983 */ /* 0x0007620000100800 */
[----:B--2---:R-:W-:-:S06]  /*3d20*/  IMAD.WIDE.U32 R176, R18, 0x10, R176 ;  /* 0x0000001012b07825 */ /* 0x004fcc00078e00b0 */
[----:B------:R-:W5:Y:S01]  /*3d30*/  LDG.E.128 R176, desc[UR6][R176.64] ;  /* 0x00000006b0b07981 */ /* 0x000f62000c1e1d00 */
[----:B------:R-:W-:-:S04]  /*3d40*/  ISETP.NE.U32.AND P3, PT, RZ, UR12, PT ;  /* 0x0000000cff007c0c */ /* 0x000fc8000bf65070 */
[----:B------:R-:W-:-:S13]  /*3d50*/  ISETP.NE.AND.EX P3, PT, RZ, UR13, PT, P3 ;  /* 0x0000000dff007c0c */ /* 0x000fda000bf65330 */
[----:B---3--:R-:W-:Y:S05]  /*3d60*/  @P3 BRA `(.L_x_19083) ;  /* 0x0000000400a03947 */ /* 0x008fea0003800000 */
[----:B-1----:R-:W2:Y:S04]  /*3d70*/  LDL R184, [R1+0xc] ;  /* 0x00000c0001b87983 */ /* 0x002ea80000100800 */
[----:B------:R-:W3:Y:S01]  /*3d80*/  LDL R185, [R1+0x4] ;  /* 0x0000040001b97983 */ /* 0x000ee20000100800 */
[----:B------:R-:W-:Y:S01]  /*3d90*/  FFMA.FTZ R182, R211, R180, R181 ;  /* 0x000000b4d3b67223 */ /* 0x000fe200000100b5 */
[----:B------:R-:W-:Y:S01]  /*3da0*/  LOP3.LUT P4, RZ, R188, 0xff0000, RZ, 0xc0, !PT ;  /* 0x00ff0000bcff7812 */ /* 0x000fe2000788c0ff */
[----:B------:R-:W-:Y:S01]  /*3db0*/  HFMA2 R183, -RZ, RZ, 0, 0 ;  /* 0x00000000ffb77431 */ /* 0x000fe200000001ff */
[C---:B------:R-:W-:Y:S02]  /*3dc0*/  LOP3.LUT P5, RZ, R189.reuse, 0xff, RZ, 0xc0, !PT ;  /* 0x000000ffbdff7812 */ /* 0x040fe400078ac0ff */
[----:B------:R-:W-:Y:S01]  /*3dd0*/  LOP3.LUT P6, RZ, R189, 0xff0000, RZ, 0xc0, !PT ;  /* 0x00ff0000bdff7812 */ /* 0x000fe200078cc0ff */
[----:B--2---:R-:W-:-:S08]  /*3de0*/  FADD.FTZ R182, R184, -R182 ;  /* 0x800000b6b8b67221 */ /* 0x004fd00000010000 */
[----:B-----5:R-:W-:Y:S02]  /*3df0*/  @P4 HADD2.F32 R184, -RZ, R177.H0_H0 ;  /* 0x200000b1ffb84230 */ /* 0x020fe40000004100 */
        /* <DEDUP_REMOVED lines=19> */
[----:B---3--:R-:W-:Y:S01]  /*3f30*/  FADD.FTZ R82, R185, -R82 ;  /* 0x80000052b9527221 */ /* 0x008fe20000010000 */
[----:B------:R-:W-:Y:S01]  /*3f40*/  @P5 HADD2.F32 R177, -RZ, R178.H0_H0 ;  /* 0x200000b2ffb15230 */ /* 0x000fe20000004100 */
[----:B------:R-:W-:Y:S02]  /*3f50*/  FSEL R185, R182, RZ, P4 ;  /* 0x000000ffb6b97208 */ /* 0x000fe40002000000 */
[----:B------:R-:W-:Y:S01]  /*3f60*/  FMUL.FTZ R82, R191, R82 ;  /* 0x00000052bf527220 */ /* 0x000fe20000410000 */
[----:B------:R-:W-:-:S03]  /*3f70*/  LOP3.LUT P4, RZ, R189, 0xff00, RZ, 0xc0, !PT ;  /* 0x0000ff00bdff7812 */ /* 0x000fc6000788c0ff */
        /* <DEDUP_REMOVED lines=11> */
[----:B------:R-:W-:-:S03]  /*4030*/  MOV R82, RZ ;  /* 0x000000ff00527202 */ /* 0x000fc60000000f00 */
        /* <DEDUP_REMOVED lines=22> */
[----:B------:R-:W-:Y:S01]  /*41a0*/  @P6 FMUL.FTZ R82, R78, R77 ;  /* 0x0000004d4e526220 */ /* 0x000fe20000410000 */
[----:B------:R-:W-:-:S03]  /*41b0*/  FMUL.FTZ R78, R136, R204 ;  /* 0x000000cc884e7220 */ /* 0x000fc60000410000 */
[----:B------:R-:W-:Y:S01]  /*41c0*/  FADD.FTZ R177, R79, R82 ;  /* 0x000000524fb17221 */ /* 0x000fe20000010000 */
[----:B------:R-:W-:Y:S01]  /*41d0*/  FMUL.FTZ R79, R139, R77 ;  /* 0x0000004d8b4f7220 */ /* 0x000fe20000410000 */
[----:B------:R-:W-:Y:S01]  /*41e0*/  FMUL.FTZ R77, R137, R187 ;  /* 0x000000bb894d7220 */ /* 0x000fe20000410000 */
[----:B------:R-:W-:-:S03]  /*41f0*/  FSEL R78, R78, RZ, P5 ;  /* 0x000000ff4e4e7208 */ /* 0x000fc60002800000 */
[----:B------:R-:W-:Y:S02]  /*4200*/  FSEL R79, R79, RZ, P6 ;  /* 0x000000ff4f4f7208 */ /* 0x000fe40003000000 */
[----:B------:R-:W-:Y:S02]  /*4210*/  FSEL R77, R77, RZ, P4 ;  /* 0x000000ff4d4d7208 */ /* 0x000fe40002000000 */
[----:B------:R-:W-:Y:S01]  /*4220*/  F2FP.F16.F32.PACK_AB R79, R79, R76 ;  /* 0x0000004c4f4f723e */ /* 0x000fe200000000ff */
[----:B------:R-:W-:Y:S01]  /*4230*/  FFMA.FTZ R76, R0, R180, R181 ;  /* 0x000000b4004c7223 */ /* 0x000fe200000100b5 */
[----:B------:R-:W-:Y:S02]  /*4240*/  LOP3.LUT P4, RZ, R188, 0xff, RZ, 0xc0, !PT ;  /* 0x000000ffbcff7812 */ /* 0x000fe4000788c0ff */
[----:B------:R-:W-:Y:S01]  /*4250*/  F2FP.F16.F32.PACK_AB R78, R77, R78 ;  /* 0x0000004e4d4e723e */ /* 0x000fe200000000ff */
[----:B------:R-:W-:Y:S01]  /*4260*/  FADD.FTZ R76, R213, -R76 ;  /* 0x8000004cd54c7221 */ /* 0x000fe20000010000 */
[----:B------:R-:W-:-:S03]  /*4270*/  F2FP.F16.F32.PACK_AB R77, R185, R186 ;  /* 0x000000bab94d723e */ /* 0x000fc600000000ff */
[----:B------:R-:W-:-:S04]  /*4280*/  FMUL.FTZ R76, R191, R76 ;  /* 0x0000004cbf4c7220 */ /* 0x000fc80000410000 */
[----:B------:R-:W-:Y:S02]  /*4290*/  FMUL.FTZ R76, R76, R19 ;  /* 0x000000134c4c7220 */ /* 0x000fe40000410000 */
[----:B------:R-:W-:Y:S02]  /*42a0*/  @P4 HADD2.F32 R82, -RZ, R176.H0_H0 ;  /* 0x200000b0ff524230 */ /* 0x000fe40000004100 */
[----:B------:R-:W-:Y:S01]  /*42b0*/  FMUL.FTZ R179, R76, UR14 ;  /* 0x0000000e4cb37c20 */ /* 0x000fe20008410000 */
[----:B------:R-:W-:-:S03]  /*42c0*/  HFMA2 R76, -RZ, RZ, 0, 0 ;  /* 0x00000000ff4c7431 */ /* 0x000fc600000001ff */
[----:B------:R-:W-:-:S04]  /*42d0*/  @P4 FMUL.FTZ R76, R82, R179 ;  /* 0x000000b3524c4220 */ /* 0x000fc80000410000 */
[----:B------:R-:W-:Y:S01]  /*42e0*/  FADD.FTZ R82, R80, R76 ;  /* 0x0000004c50527221 */ /* 0x000fe20000010000 */
[----:B------:R-:W-:Y:S01]  /*42f0*/  FMUL.FTZ R76, R140, R179 ;  /* 0x000000b38c4c7220 */ /* 0x000fe20000410000 */
[----:B------:R-:W-:-:S04]  /*4300*/  FFMA.FTZ R80, R212, R180, R181 ;  /* 0x000000b4d4507223 */ /* 0x000fc800000100b5 */
[----:B------:R-:W-:Y:S01]  /*4310*/  FSEL R76, R76, RZ, P4 ;  /* 0x000000ff4c4c7208 */ /* 0x000fe20002000000 */
[----:B------:R-:W-:Y:S01]  /*4320*/  FADD.FTZ R80, R214, -R80 ;  /* 0x80000050d6507221 */ /* 0x000fe20000010000 */
[----:B------:R-:W-:-:S03]  /*4330*/  LOP3.LUT P4, RZ, R188, 0xff00, RZ, 0xc0, !PT ;  /* 0x0000ff00bcff7812 */ /* 0x000fc6000788c0ff */
[----:B------:R-:W-:-:S04]  /*4340*/  FMUL.FTZ R80, R191, R80 ;  /* 0x00000050bf507220 */ /* 0x000fc80000410000 */
[----:B------:R-:W-:-:S04]  /*4350*/  FMUL.FTZ R80, R80, R19 ;  /* 0x0000001350507220 */ /* 0x000fc80000410000 */
[----:B------:R-:W-:Y:S01]  /*4360*/  FMUL.FTZ R179, R80, UR14 ;  /* 0x0000000e50b37c20 */ /* 0x000fe20008410000 */
[----:B------:R-:W-:Y:S01]  /*4370*/  MOV R80, RZ ;  /* 0x000000ff00507202 */ /* 0x000fe20000000f00 */
[----:B------:R-:W-:-:S05]  /*4380*/  @P4 HADD2.F32 R176, -RZ, R176.H1_H1 ;  /* 0x300000b0ffb04230 */ /* 0x000fca0000004100 */
[----:B------:R-:W-:-:S04]  /*4390*/  @P4 FMUL.FTZ R80, R176, R179 ;  /* 0x000000b3b0504220 */ /* 0x000fc80000410000 */
[----:B------:R-:W-:Y:S01]  /*43a0*/  FADD.FTZ R176, R81, R80 ;  /* 0x0000005051b07221 */ /* 0x000fe20000010000 */
[----:B------:R-:W-:-:S05]  /*43b0*/  FMUL.FTZ R80, R141, R179 ;  /* 0x000000b38d507220 */ /* 0x000fca0000410000 */
[----:B------:R-:W-:-:S04]  /*43c0*/  FSEL R80, R80, RZ, P4 ;  /* 0x000000ff50507208 */ /* 0x000fc80002000000 */
[----:B------:R-:W-:Y:S01]  /*43d0*/  F2FP.F16.F32.PACK_AB R76, R80, R76 ;  /* 0x0000004c504c723e */ /* 0x000fe200000000ff */
[----:B------:R-:W-:Y:S06]  /*43e0*/  BRA `(.L_x_19084) ;  /* 0x00000004009c7947 */ /* 0x000fec0003800000 */
.L_x_19083:
[----:B------:R-:W2:Y:S04]  /*43f0*/  LDL R186, [R1+0x4] ;  /* 0x0000040001ba7983 */ /* 0x000ea80000100800 */
[----:B------:R-:W3:Y:S01]  /*4400*/  LDL R185, [R1+0xc] ;  /* 0x00000c0001b97983 */ /* 0x000ee20000100800 */
[----:B------:R-:W-:Y:S01]  /*4410*/  FFMA.FTZ R168, R209, R180, R181 ;  /* 0x000000b4d1a87223 */ /* 0x000fe200000100b5 */
[C---:B------:R-:W-:Y:S01]  /*4420*/  LOP3.LUT P4, RZ, R189.reuse, 0xff, RZ, 0xc0, !PT ;  /* 0x000000ffbdff7812 */ /* 0x040fe2000788c0ff */
[----:B------:R-:W-:Y:S01]  /*4430*/  HFMA2 R170, -RZ, RZ, 0, 0 ;  /* 0x00000000ffaa7431 */ /* 0x000fe200000001ff */
[----:B------:R-:W-:Y:S02]  /*4440*/  LOP3.LUT P5, RZ, R188, 0xff0000, RZ, 0xc0, !PT ;  /* 0x00ff0000bcff7812 */ /* 0x000fe400078ac0ff */
[----:B------:R-:W-:-:S09]  /*4450*/  LOP3.LUT P6, RZ, R189, 0xff00, RZ, 0xc0, !PT ;  /* 0x0000ff00bdff7812 */ /* 0x000fd200078cc0ff */
[----:B-----5:R-:W-:Y:S02]  /*4460*/  @P4 HADD2.F32 R169, -RZ, R178.H0_H0 ;  /* 0x200000b2ffa94230 */ /* 0x020fe40000004100 */
[----:B--2---:R-:W-:-:S04]  /*4470*/  FADD.FTZ R168, R186, -R168 ;  /* 0x800000a8baa87221 */ /* 0x004fc80000010000 */
[----:B------:R-:W-:-:S04]  /*4480*/  FMUL.FTZ R168, R191, R168 ;  /* 0x000000a8bfa87220 */ /* 0x000fc80000410000 */
[----:B------:R-:W-:-:S04]  /*4490*/  FMUL.FTZ R171, R168, R19 ;  /* 0x00000013a8ab7220 */ /* 0x000fc80000410000 */
[----:B------:R-:W-:-:S04]  /*44a0*/  FMUL.FTZ R171, R171, UR14 ;  /* 0x0000000eabab7c20 */ /* 0x000fc80008410000 */
[-C--:B------:R-:W-:Y:S01]  /*44b0*/  @P4 FMUL.FTZ R170, R169, R171.reuse ;  /* 0x000000aba9aa4220 */ /* 0x080fe20000410000 */
[-C--:B------:R-:W-:Y:S01]  /*44c0*/  FFMA.FTZ R169, R211, R180.reuse, R181 ;  /* 0x000000b4d3a97223 */ /* 0x080fe200000100b5 */
[----:B------:R-:W-:Y:S02]  /*44d0*/  FMUL.FTZ R171, R136, R171 ;  /* 0x000000ab88ab7220 */ /* 0x000fe40000410000 */
[----:B------:R-:W-:Y:S01]  /*44e0*/  FADD.FTZ R183, R76, R170 ;  /* 0x000000aa4cb77221 */ /* 0x000fe20000010000 */
[----:B---3--:R-:W-:Y:S02]  /*44f0*/  FADD.FTZ R169, R185, -R169 ;  /* 0x800000a9b9a97221 */ /* 0x008fe40000010000 */
[----:B------:R-:W-:Y:S01]  /*4500*/  FSEL R185, R171, RZ, P4 ;  /* 0x000000ffabb97208 */ /* 0x000fe20002000000 */
[----:B------:R-:W-:Y:S01]  /*4510*/  FFMA.FTZ R171, R210, R180, R181 ;  /* 0x000000b4d2ab7223 */ /* 0x000fe200000100b5 */
[----:B------:R-:W-:Y:S01]  /*4520*/  FMUL.FTZ R174, R191, R169 ;  /* 0x000000a9bfae7220 */ /* 0x000fe20000410000 */
[----:B------:R-:W-:-:S02]  /*4530*/  LOP3.LUT P4, RZ, R188, 0xff000000, RZ, 0xc0, !PT ;  /* 0xff000000bcff7812 */ /* 0x000fc4000788c0ff */
[----:B------:R-:W-:Y:S01]  /*4540*/  FADD.FTZ R175, R216, -R171 ;  /* 0x800000abd8af7221 */ /* 0x000fe20000010000 */
[----:B------:R-:W-:Y:S01]  /*4550*/  FMUL.FTZ R169, R174, R19 ;  /* 0x00000013aea97220 */ /* 0x000fe20000410000 */
[----:B------:R-:W-:Y:S02]  /*4560*/  MOV R171, RZ ;  /* 0x000000ff00ab7202 */ /* 0x000fe40000000f00 */
[----:B------:R-:W-:Y:S01]  /*4570*/  FMUL.FTZ R175, R191, R175 ;  /* 0x000000afbfaf7220 */ /* 0x000fe20000410000 */
[----:B------:R-:W-:Y:S01]  /*4580*/  FMUL.FTZ R173, R169, UR14 ;  /* 0x0000000ea9ad7c20 */ /* 0x000fe20008410000 */
[----:B------:R-:W-:Y:S02]  /*4590*/  @P5 HADD2.F32 R169, -RZ, R177.H0_H0 ;  /* 0x200000b1ffa95230 */ /* 0x000fe40000004100 */
[----:B------:R-:W-:-:S03]  /*45a0*/  FMUL.FTZ R172, R175, R19 ;  /* 0x00000013afac7220 */ /* 0x000fc60000410000 */
[----:B------:R-:W-:Y:S01]  /*45b0*/  @P5 FMUL.FTZ R171, R169, R173 ;  /* 0x000000ada9ab5220 */ /* 0x000fe20000410000 */
[----:B------:R-:W-:Y:S02]  /*45c0*/  @P4 HADD2.F32 R169, -RZ, R177.H1_H1 ;  /* 0x300000b1ffa94230 */ /* 0x000fe40000004100 */
[----:B------:R-:W-:Y:S02]  /*45d0*/  HFMA2 R177, -RZ, RZ, 0, 0 ;  /* 0x00000000ffb17431 */ /* 0x000fe400000001ff */
[----:B------:R-:W-:Y:S01]  /*45e0*/  FMUL.FTZ R172, R172, UR14 ;  /* 0x0000000eacac7c20 */ /* 0x000fe20008410000 */
[----:B-1----:R-:W-:Y:S01]  /*45f0*/  FADD.FTZ R184, R82, R171 ;  /* 0x000000ab52b87221 */ /* 0x002fe20000010000 */
[----:B------:R-:W-:Y:S02]  /*4600*/  @P6 HADD2.F32 R82, -RZ, R178.H1_H1 ;  /* 0x300000b2ff526230 */ /* 0x000fe40000004100 */
        /* <DEDUP_REMOVED lines=33> */
[----:B------:R-:W-:-:S04]  /*4820*/  MOV R179, RZ ;  /* 0x000000ff00b37202 */ /* 0x000fc80000000f00 */
[----:B------:R-:W-:Y:S01]  /*4830*/  @P6 FMUL.FTZ R177, R78, R77 ;  /* 0x0000004d4eb16220 */ /* 0x000fe20000410000 */
[----:B------:R-:W-:Y:S01]  /*4840*/  F2FP.F16.F32.PACK_AB R78, R82, R185 ;  /* 0x000000b9524e723e */ /* 0x000fe200000000ff */
[----:B------:R-:W-:Y:S02]  /*4850*/  FFMA.FTZ R82, R0, R180, R181 ;  /* 0x000000b400527223 */ /* 0x000fe400000100b5 */
[----:B------:R-:W-:Y:S01]  /*4860*/  FADD.FTZ R177, R79, R177 ;  /* 0x000000b14fb17221 */ /* 0x000fe20000010000 */
[----:B------:R-:W-:Y:S01]  /*4870*/  FMUL.FTZ R79, R139, R77 ;  /* 0x0000004d8b4f7220 */ /* 0x000fe20000410000 */
[----:B------:R-:W-:Y:S01]  /*4880*/  FMUL.FTZ R77, R142, R173 ;  /* 0x000000ad8e4d7220 */ /* 0x000fe20000410000 */
[----:B------:R-:W-:-:S03]  /*4890*/  FADD.FTZ R82, R213, -R82 ;  /* 0x80000052d5527221 */ /* 0x000fc60000010000 */
[----:B------:R-:W-:Y:S02]  /*48a0*/  FSEL R79, R79, RZ, P6 ;  /* 0x000000ff4f4f7208 */ /* 0x000fe40003000000 */
[----:B------:R-:W-:Y:S02]  /*48b0*/  FSEL R77, R77, RZ, P5 ;  /* 0x000000ff4d4d7208 */ /* 0x000fe40002800000 */
[----:B------:R-:W-:Y:S01]  /*48c0*/  F2FP.F16.F32.PACK_AB R79, R79, R76 ;  /* 0x0000004c4f4f723e */ /* 0x000fe200000000ff */
[----:B------:R-:W-:Y:S01]  /*48d0*/  FMUL.FTZ R76, R143, R172 ;  /* 0x000000ac8f4c7220 */ /* 0x000fe20000410000 */
[----:B------:R-:W-:-:S04]  /*48e0*/  FMUL.FTZ R172, R191, R82 ;  /* 0x00000052bfac7220 */ /* 0x000fc80000410000 */
[----:B------:R-:W-:Y:S02]  /*48f0*/  FSEL R76, R76, RZ, P4 ;  /* 0x000000ff4c4c7208 */ /* 0x000fe40002000000 */
[----:B------:R-:W-:Y:S02]  /*4900*/  LOP3.LUT P4, RZ, R188, 0xff, RZ, 0xc0, !PT ;  /* 0x000000ffbcff7812 */ /* 0x000fe4000788c0ff */
[----:B------:R-:W-:Y:S01]  /*4910*/  F2FP.F16.F32.PACK_AB R77, R76, R77 ;  /* 0x0000004d4c4d723e */ /* 0x000fe200000000ff */
[----:B------:R-:W-:-:S04]  /*4920*/  FMUL.FTZ R76, R172, R19 ;  /* 0x00000013ac4c7220 */ /* 0x000fc80000410000 */
[----:B------:R-:W-:Y:S01]  /*4930*/  FMUL.FTZ R82, R76, UR14 ;  /* 0x0000000e4c527c20 */ /* 0x000fe20008410000 */
[----:B------:R-:W-:-:S05]  /*4940*/  HFMA2 R76, -RZ, RZ, 0, 0 ;  /* 0x00000000ff4c7431 */ /* 0x000fca00000001ff */
[----:B------:R-:W-:-:S05]  /*4950*/  @P4 HADD2.F32 R173, -RZ, R176.H0_H0 ;  /* 0x200000b0ffad4230 */ /* 0x000fca0000004100 */
        /* <DEDUP_REMOVED lines=9> */
[----:B------:R-:W-:Y:S02]  /*49f0*/  @P4 HADD2.F32 R176, -RZ, R176.H1_H1 ;  /* 0x300000b0ffb04230 */ /* 0x000fe40000004100 */
[----:B------:R-:W-:-:S04]  /*4a00*/  FMUL.FTZ R80, R80, UR14 ;  /* 0x0000000e50507c20 */ /* 0x000fc80008410000 */
[-C--:B------:R-:W-:Y:S01]  /*4a10*/  @P4 FMUL.FTZ R179, R176, R80.reuse ;  /* 0x00000050b0b34220 */ /* 0x080fe20000410000 */
[----:B------:R-:W-:-:S03]  /*4a20*/  FMUL.FTZ R80, R141, R80 ;  /* 0x000000508d507220 */ /* 0x000fc60000410000 */
[----:B------:R-:W-:Y:S02]  /*4a30*/  FADD.FTZ R176, R81, R179 ;  /* 0x000000b351b07221 */ /* 0x000fe40000010000 */
[----:B------:R-:W-:-:S04]  /*4a40*/  FSEL R80, R80, RZ, P4 ;  /* 0x000000ff50507208 */ /* 0x000fc80002000000 */
[----:B------:R-:W-:-:S07]  /*4a50*/  F2FP.F16.F32.PACK_AB R76, R80, R76 ;  /* 0x0000004c504c723e */ /* 0x000fce00000000ff */
.L_x_19084:
        /* <DEDUP_REMOVED lines=15> */
.L_x_19082:
[----:B------:R-:W-:Y:S05]  /*4b50*/  BSYNC.RECONVERGENT B2 ;  /* 0x0000000000027941 */ /* 0x000fea0003800200 */
.L_x_19081:
[----:B------:R-:W-:Y:S04]  /*4b60*/  BSSY.RECONVERGENT B2, `(.L_x_19085) ;  /* 0x00000e2000027945 */ /* 0x000fe80003800200 */
[----:B------:R-:W-:Y:S05]  /*4b70*/  @!P1 BRA `(.L_x_19086) ;  /* 0x0000000c00809947 */ /* 0x000fea0003800000 */
[----:B------:R-:W2:Y:S02]  /*4b80*/  LDC.64 R176, c[0x0][0x390] ;  /* 0x0000e400ffb07b82 */ /* 0x000ea40000000a00 */
[----:B--2---:R-:W-:-:S06]  /*4b90*/  IMAD.WIDE.U32 R176, R18, 0x10, R176 ;  /* 0x0000001012b07825 */ /* 0x004fcc00078e00b0 */
        /* <DEDUP_REMOVED lines=13> */
[--C-:B------:R-:W-:Y:S02]  /*4c70*/  @P3 HADD2.F32 R171, -RZ, R178.reuse.H0_H0 ;  /* 0x200000b2ffab3230 */ /* 0x100fe40000004100 */
[----:B------:R-:W-:Y:S02]  /*4c80*/  FMUL.FTZ R169, R169, UR14 ;  /* 0x0000000ea9a97c20 */ /* 0x000fe40008410000 */
[----:B------:R-:W-:Y:S02]  /*4c90*/  @P5 HADD2.F32 R178, -RZ, R178.H1_H1 ;  /* 0x300000b2ffb25230 */ /* 0x000fe40000004100 */
[-C--:B------:R-:W-:Y:S01]  /*4ca0*/  @P3 FMUL.FTZ R170, R171, R169.reuse ;  /* 0x000000a9abaa3220 */ /* 0x080fe20000410000 */
[----:B------:R-:W-:Y:S01]  /*4cb0*/  FFMA.FTZ R171, R202, R180, R181 ;  /* 0x000000b4caab7223 */ /* 0x000fe200000100b5 */
[----:B------:R-:W-:-:S02]  /*4cc0*/  FMUL.FTZ R169, R128, R169 ;  /* 0x000000a980a97220 */ /* 0x000fc40000410000 */
[----:B------:R-:W-:Y:S01]  /*4cd0*/  FADD.FTZ R183, R68, R170 ;  /* 0x000000aa44b77221 */ /* 0x000fe20000010000 */
[----:B------:R-:W-:Y:S02]  /*4ce0*/  FADD.FTZ R171, R248, -R171 ;  /* 0x800000abf8ab7221 */ /* 0x000fe40000010000 */
[----:B------:R-:W-:Y:S02]  /*4cf0*/  FSEL R185, R169, RZ, P3 ;  /* 0x000000ffa9b97208 */ /* 0x000fe40001800000 */
[----:B------:R-:W-:Y:S01]  /*4d00*/  FMUL.FTZ R174, R191, R171 ;  /* 0x000000abbfae7220 */ /* 0x000fe20000410000 */
[----:B------:R-:W-:Y:S01]  /*4d10*/  FFMA.FTZ R171, R201, R180, R181 ;  /* 0x000000b4c9ab7223 */ /* 0x000fe200000100b5 */
[----:B------:R-:W-:Y:S02]  /*4d20*/  LOP3.LUT P3, RZ, R26, 0xff000000, RZ, 0xc0, !PT ;  /* 0xff0000001aff7812 */ /* 0x000fe4000786c0ff */
[----:B------:R-:W-:Y:S01]  /*4d30*/  FMUL.FTZ R169, R174, R19 ;  /* 0x00000013aea97220 */ /* 0x000fe20000410000 */
[----:B------:R-:W-:Y:S01]  /*4d40*/  FADD.FTZ R175, R247, -R171 ;  /* 0x800000abf7af7221 */ /* 0x000fe20000010000 */
[----:B------:R-:W-:-:S02]  /*4d50*/  @P4 HADD2.F32 R171, -RZ, R177.H0_H0 ;  /* 0x200000b1ffab4230 */ /* 0x000fc40000004100 */
[----:B------:R-:W-:Y:S01]  /*4d60*/  FMUL.FTZ R172, R169, UR14 ;  /* 0x0000000ea9ac7c20 */ /* 0x000fe20008410000 */
[----:B------:R-:W-:Y:S01]  /*4d70*/  FMUL.FTZ R175, R191, R175 ;  /* 0x000000afbfaf7220 */ /* 0x000fe20000410000 */
[----:B------:R-:W-:Y:S02]  /*4d80*/  MOV R169, RZ ;  /* 0x000000ff00a97202 */ /* 0x000fe40000000f00 */
[----:B------:R-:W-:Y:S01]  /*4d90*/  @P4 FMUL.FTZ R169, R171, R172 ;  /* 0x000000acaba94220 */ /* 0x000fe20000410000 */
[----:B------:R-:W-:Y:S02]  /*4da0*/  FMUL.FTZ R171, R175, R19 ;  /* 0x00000013afab7220 */ /* 0x000fe40000410000 */
[----:B------:R-:W-:Y:S02]  /*4db0*/  @P3 HADD2.F32 R177, -RZ, R177.H1_H1 ;  /* 0x300000b1ffb13230 */ /* 0x000fe40000004100 */
[----:B-1----:R-:W-:Y:S01]  /*4dc0*/  FADD.FTZ R184, R74, R169 ;  /* 0x000000a94ab87221 */ /* 0x002fe20000010000 */
[----:B------:R-:W-:Y:S01]  /*4dd0*/  FMUL.FTZ R173, R171, UR14 ;  /* 0x0000000eabad7c20 */ /* 0x000fe20008410000 */
[----:B------:R-:W-:-:S03]  /*4de0*/  HFMA2 R171, -RZ, RZ, 0, 0 ;  /* 0x00000000ffab7431 */ /* 0x000fc600000001ff */
[----:B------:R-:W-:Y:S01]  /*4df0*/  @P3 FMUL.FTZ R171, R177, R173 ;  /* 0x000000adb1ab3220 */ /* 0x000fe20000410000 */
[----:B------:R-:W-:-:S03]  /*4e00*/  FFMA.FTZ R177, R199, R180, R181 ;  /* 0x000000b4c7b17223 */ /* 0x000fc600000100b5 */
[----:B------:R-:W-:Y:S01]  /*4e10*/  FADD.FTZ R75, R75, R171 ;  /* 0x000000ab4b4b7221 */ /* 0x000fe20000010000 */
[----:B------:R-:W-:Y:S01]  /*4e20*/  FADD.FTZ R177, R245, -R177 ;  /* 0x800000b1f5b17221 */ /* 0x000fe20000010000 */
[----:B------:R-:W-:-:S03]  /*4e30*/  MOV R171, RZ ;  /* 0x000000ff00ab7202 */ /* 0x000fc60000000f00 */
[----:B------:R-:W-:Y:S01]  /*4e40*/  FMUL.FTZ R169, R191, R177 ;  /* 0x000000b1bfa97220 */ /* 0x000fe20000410000 */
[----:B------:R-:W-:-:S03]  /*4e50*/  FFMA.FTZ R177, R198, R180, R181 ;  /* 0x000000b4c6b17223 */ /* 0x000fc600000100b5 */
[----:B------:R-:W-:Y:S01]  /*4e60*/  FMUL.FTZ R74, R169, R19 ;  /* 0x00000013a94a7220 */ /* 0x000fe20000410000 */
[----:B------:R-:W-:-:S03]  /*4e70*/  FADD.FTZ R177, R244, -R177 ;  /* 0x800000b1f4b17221 */ /* 0x000fc60000010000 */
[----:B------:R-:W-:Y:S01]  /*4e80*/  FMUL.FTZ R74, R74, UR14 ;  /* 0x0000000e4a4a7c20 */ /* 0x000fe20008410000 */
[----:B------:R-:W-:Y:S01]  /*4e90*/  FMUL.FTZ R170, R191, R177 ;  /* 0x000000b1bfaa7220 */ /* 0x000fe20000410000 */
[----:B------:R-:W-:Y:S02]  /*4ea0*/  MOV R177, RZ ;  /* 0x000000ff00b17202 */ /* 0x000fe40000000f00 */
[----:B------:R-:W-:Y:S01]  /*4eb0*/  @P5 FMUL.FTZ R171, R178, R74 ;  /* 0x0000004ab2ab5220 */ /* 0x000fe20000410000 */
[----:B------:R-:W-:-:S03]  /*4ec0*/  FMUL.FTZ R68, R170, R19 ;  /* 0x00000013aa447220 */ /* 0x000fc60000410000 */
[----:B------:R-:W-:Y:S01]  /*4ed0*/  FADD.FTZ R182, R69, R171 ;  /* 0x000000ab45b67221 */ /* 0x000fe20000010000 */
[----:B------:R-:W-:Y:S02]  /*4ee0*/  HFMA2 R69, -RZ, RZ, 0, 0 ;  /* 0x00000000ff457431 */ /* 0x000fe400000001ff */
[----:B------:R-:W-:Y:S02]  /*4ef0*/  @P6 HADD2.F32 R171, -RZ, R179.H0_H0 ;  /* 0x200000b3ffab6230 */ /* 0x000fe40000004100 */
        /* <DEDUP_REMOVED lines=24> */
[----:B------:R-:W-:Y:S01]  /*5080*/  F2FP.F16.F32.PACK_AB R71, R71, R68 ;  /* 0x000000444747723e */ /* 0x000fe200000000ff */
[----:B------:R-:W-:Y:S01]  /*5090*/  FMUL.FTZ R68, R134, R172 ;  /* 0x000000ac86447220 */ /* 0x000fe20000410000 */
[----:B------:R-:W-:Y:S01]  /*50a0*/  FMUL.FTZ R172, R191, R74 ;  /* 0x0000004abfac7220 */ /* 0x000fe20000410000 */
[----:B------:R-:W-:Y:S01]  /*50b0*/  HFMA2 R74, -RZ, RZ, 0, 0 ;  /* 0x00000000ff4a7431 */ /* 0x000fe200000001ff */
[----:B------:R-:W-:Y:S02]  /*50c0*/  LOP3.LUT P3, RZ, R26, 0xff00, RZ, 0xc0, !PT ;  /* 0x0000ff001aff7812 */ /* 0x000fe4000786c0ff */
[----:B------:R-:W-:Y:S02]  /*50d0*/  FSEL R68, R68, RZ, P4 ;  /* 0x000000ff44447208 */ /* 0x000fe40002000000 */
[----:B------:R-:W-:-:S02]  /*50e0*/  LOP3.LUT P4, RZ, R26, 0xff, RZ, 0xc0, !PT ;  /* 0x000000ff1aff7812 */ /* 0x000fc4000788c0ff */
[----:B------:R-:W-:Y:S01]  /*50f0*/  F2FP.F16.F32.PACK_AB R69, R69, R68 ;  /* 0x000000444545723e */ /* 0x000fe200000000ff */
[----:B------:R-:W-:Y:S01]  /*5100*/  FMUL.FTZ R68, R172, R19 ;  /* 0x00000013ac447220 */ /* 0x000fe20000410000 */
[----:B------:R-:W-:-:S03]  /*5110*/  F2FP.F16.F32.PACK_AB R70, R70, R185 ;  /* 0x000000b94646723e */ /* 0x000fc600000000ff */
[----:B------:R-:W-:-:S06]  /*5120*/  FMUL.FTZ R68, R68, UR14 ;  /* 0x0000000e44447c20 */ /* 0x000fcc0008410000 */
[--C-:B------:R-:W-:Y:S02]  /*5130*/  @P4 HADD2.F32 R173, -RZ, R176.reuse.H0_H0 ;  /* 0x200000b0ffad4230 */ /* 0x100fe40000004100 */
[----:B------:R-:W-:-:S03]  /*5140*/  @P3 HADD2.F32 R176, -RZ, R176.H1_H1 ;  /* 0x300000b0ffb03230 */ /* 0x000fc60000004100 */
[-C--:B------:R-:W-:Y:S01]  /*5150*/  @P4 FMUL.FTZ R74, R173, R68.reuse ;  /* 0x00000044ad4a4220 */ /* 0x080fe20000410000 */
[----:B------:R-:W-:-:S03]  /*5160*/  FMUL.FTZ R68, R132, R68 ;  /* 0x0000004484447220 */ /* 0x000fc60000410000 */
[----:B------:R-:W-:Y:S01]  /*5170*/  FADD.FTZ R74, R72, R74 ;  /* 0x0000004a484a7221 */ /* 0x000fe20000010000 */
[----:B------:R-:W-:Y:S01]  /*5180*/  FFMA.FTZ R72, R203, R180, R181 ;  /* 0x000000b4cb487223 */ /* 0x000fe200000100b5 */
[----:B------:R-:W-:-:S03]  /*5190*/  FSEL R68, R68, RZ, P4 ;  /* 0x000000ff44447208 */ /* 0x000fc60002000000 */
        /* <DEDUP_REMOVED lines=8> */
[----:B------:R-:W-:Y:S01]  /*5220*/  F2FP.F16.F32.PACK_AB R68, R72, R68 ;  /* 0x000000444844723e */ /* 0x000fe200000000ff */
[----:B------:R-:W-:Y:S06]  /*5230*/  BRA `(.L_x_19088) ;  /* 0x0000000400947947 */ /* 0x000fec0003800000 */
.L_x_19087:
[----:B-1----:R-:W-:Y:S01]  /*5240*/  FFMA.FTZ R182, R202, R180, R181 ;  /* 0x000000b4cab67223 */ /* 0x002fe200000100b5 */
        /* <DEDUP_REMOVED lines=9> */
[----:B------:R-:W-:Y:S01]  /*52e0*/  FMUL.FTZ R182, R182, UR14 ;  /* 0x0000000eb6b67c20 */ /* 0x000fe20008410000 */
[----:B------:R-:W-:-:S03]  /*52f0*/  @P5 HADD2.F32 R177, -RZ, R177.H1_H1 ;  /* 0x300000b1ffb15230 */ /* 0x000fc60000004100 */
[----:B------:R-:W-:Y:S01]  /*5300*/  @P3 FMUL.FTZ R184, R183, R182 ;  /* 0x000000b6b7b83220 */ /* 0x000fe20000410000 */
[----:B------:R-:W-:Y:S01]  /*5310*/  FFMA.FTZ R183, R201, R180, R181 ;  /* 0x000000b4c9b77223 */ /* 0x000fe200000100b5 */
[----:B------:R-:W-:Y:S02]  /*5320*/  FMUL.FTZ R182, R134, R182 ;  /* 0x000000b686b67220 */ /* 0x000fe40000410000 */
[----:B------:R-:W-:Y:S01]  /*5330*/  FADD.FTZ R184, R74, R184 ;  /* 0x000000b84ab87221 */ /* 0x000fe20000010000 */
[----:B------:R-:W-:Y:S02]  /*5340*/  FADD.FTZ R183, R247, -R183 ;  /* 0x800000b7f7b77221 */ /* 0x000fe40000010000 */
[----:B------:R-:W-:Y:S01]  /*5350*/  FSEL R185, R182, RZ, P3 ;  /* 0x000000ffb6b97208 */ /* 0x000fe20001800000 */
[----:B------:R-:W-:Y:S02]  /*5360*/  @P4 HADD2.F32 R182, -RZ, R178.H0_H0 ;  /* 0x200000b2ffb64230 */ /* 0x000fe40000004100 */
[----:B------:R-:W-:Y:S01]  /*5370*/  FMUL.FTZ R183, R191, R183 ;  /* 0x000000b7bfb77220 */ /* 0x000fe20000410000 */
[----:B------:R-:W-:-:S03]  /*5380*/  LOP3.LUT P3, RZ, R27, 0xff00, RZ, 0xc0, !PT ;  /* 0x0000ff001bff7812 */ /* 0x000fc6000786c0ff */
[----:B------:R-:W-:-:S04]  /*5390*/  FMUL.FTZ R74, R183, R19 ;  /* 0x00000013b74a7220 */ /* 0x000fc80000410000 */
[----:B------:R-:W-:Y:S01]  /*53a0*/  FMUL.FTZ R186, R74, UR14 ;  /* 0x0000000e4aba7c20 */ /* 0x000fe20008410000 */
[----:B------:R-:W-:-:S03]  /*53b0*/  MOV R74, RZ ;  /* 0x000000ff004a7202 */ /* 0x000fc60000000f00 */
[----:B------:R-:W-:Y:S01]  /*53c0*/  @P5 FMUL.FTZ R74, R177, R186 ;  /* 0x000000bab14a5220 */ /* 0x000fe20000410000 */
[----:B------:R-:W-:-:S03]  /*53d0*/  FFMA.FTZ R177, R200, R180, R181 ;  /* 0x000000b4c8b17223 */ /* 0x000fc600000100b5 */
        /* <DEDUP_REMOVED lines=65> */
[----:B------:R-:W-:Y:S02]  /*57f0*/  @P3 HADD2.F32 R176, -RZ, R176.H1_H1 ;  /* 0x300000b0ffb03230 */ /* 0x000fe40000004100 */
[----:B------:R-:W-:Y:S01]  /*5800*/  FMUL.FTZ R179, R72, UR14 ;  /* 0x0000000e48b37c20 */ /* 0x000fe20008410000 */
[----:B------:R-:W-:-:S03]  /*5810*/  MOV R72, RZ ;  /* 0x000000ff00487202 */ /* 0x000fc60000000f00 */
[----:B------:R-:W-:-:S04]  /*5820*/  @P3 FMUL.FTZ R72, R176, R179 ;  /* 0x000000b3b0483220 */ /* 0x000fc80000410000 */
[----:B------:R-:W-:Y:S01]  /*5830*/  FADD.FTZ R176, R73, R72 ;  /* 0x0000004849b07221 */ /* 0x000fe20000010000 */
[----:B------:R-:W-:Y:S01]  /*5840*/  FMUL.FTZ R72, R132, R186 ;  /* 0x000000ba84487220 */ /* 0x000fe20000410000 */
[----:B------:R-:W-:-:S04]  /*5850*/  FMUL.FTZ R73, R133, R179 ;  /* 0x000000b385497220 */ /* 0x000fc80000410000 */
[----:B------:R-:W-:Y:S02]  /*5860*/  FSEL R68, R72, RZ, P4 ;  /* 0x000000ff48447208 */ /* 0x000fe40002000000 */
[----:B------:R-:W-:-:S04]  /*5870*/  FSEL R73, R73, RZ, P3 ;  /* 0x000000ff49497208 */ /* 0x000fc80001800000 */
[----:B------:R-:W-:-:S07]  /*5880*/  F2FP.F16.F32.PACK_AB R68, R73, R68 ;  /* 0x000000444944723e */ /* 0x000fce00000000ff */
.L_x_19088:
        /* <DEDUP_REMOVED lines=15> */
.L_x_19086:
[----:B------:R-:W-:Y:S05]  /*5980*/  BSYNC.RECONVERGENT B2 ;  /* 0x0000000000027941 */ /* 0x000fea0003800200 */
.L_x_19085:
        /* <DEDUP_REMOVED lines=21> */
[--C-:B------:R-:W-:Y:S02]  /*5ae0*/  @P3 HADD2.F32 R168, -RZ, R177.reuse.H0_H0 ;  /* 0x200000b1ffa83230 */ /* 0x100fe40000004100 */
[----:B------:R-:W-:Y:S01]  /*5af0*/  FMUL.FTZ R173, R171, UR14 ;  /* 0x0000000eabad7c20 */ /* 0x000fe20008410000 */
[----:B------:R-:W-:Y:S01]  /*5b00*/  @P4 HADD2.F32 R170, -RZ, R177.H1_H1 ;  /* 0x300000b1ffaa4230 */ /* 0x000fe20000004100 */
[----:B------:R-:W-:Y:S01]  /*5b10*/  MOV R171, RZ ;  /* 0x000000ff00ab7202 */ /* 0x000fe20000000f00 */
[----:B-1----:R-:W-:-:S02]  /*5b20*/  @P1 HADD2.F32 R182, -RZ, R178.H0_H0 ;  /* 0x200000b2ffb61230 */ /* 0x002fc40000004100 */
[----:B------:R-:W-:Y:S01]  /*5b30*/  @P3 FMUL.FTZ R169, R168, R172 ;  /* 0x000000aca8a93220 */ /* 0x000fe20000410000 */
[----:B------:R-:W-:Y:S01]  /*5b40*/  FFMA.FTZ R168, R16, R180, R181 ;  /* 0x000000b410a87223 */ /* 0x000fe200000100b5 */
[----:B------:R-:W-:Y:S02]  /*5b50*/  @P4 FMUL.FTZ R171, R170, R173 ;  /* 0x000000adaaab4220 */ /* 0x000fe40000410000 */
[----:B------:R-:W-:Y:S01]  /*5b60*/  FADD.FTZ R184, R66, R169 ;  /* 0x000000a942b87221 */ /* 0x000fe20000010000 */
[----:B------:R-:W-:Y:S01]  /*5b70*/  FADD.FTZ R168, R238, -R168 ;  /* 0x800000a8eea87221 */ /* 0x000fe20000010000 */
[----:B------:R-:W-:-:S03]  /*5b80*/  FADD.FTZ R67, R67, R171 ;  /* 0x000000ab43437221 */ /* 0x000fc60000010000 */
[----:B------:R-:W-:-:S04]  /*5b90*/  FMUL.FTZ R168, R191, R168 ;  /* 0x000000a8bfa87220 */ /* 0x000fc80000410000 */
[----:B------:R-:W-:-:S04]  /*5ba0*/  FMUL.FTZ R170, R168, R19 ;  /* 0x00000013a8aa7220 */ /* 0x000fc80000410000 */
[----:B------:R-:W-:Y:S01]  /*5bb0*/  FMUL.FTZ R177, R170, UR14 ;  /* 0x0000000eaab17c20 */ /* 0x000fe20008410000 */
[----:B------:R-:W-:-:S03]  /*5bc0*/  HFMA2 R170, -RZ, RZ, 0, 0 ;  /* 0x00000000ffaa7431 */ /* 0x000fc600000001ff */
        /* <DEDUP_REMOVED lines=10> */
[----:B------:R-:W-:Y:S01]  /*5c70*/  FMUL.FTZ R169, R191, R177 ;  /* 0x000000b1bfa97220 */ /* 0x000fe20000410000 */
[----:B------:R-:W-:-:S03]  /*5c80*/  MOV R177, RZ ;  /* 0x000000ff00b17202 */ /* 0x000fc60000000f00 */
[----:B------:R-:W-:Y:S02]  /*5c90*/  FMUL.FTZ R66, R169, R19 ;  /* 0x00000013a9427220 */ /* 0x000fe40000410000 */
[----:B------:R-:W-:Y:S02]  /*5ca0*/  @P1 HADD2.F32 R178, -RZ, R178.H1_H1 ;  /* 0x300000b2ffb21230 */ /* 0x000fe40000004100 */
[----:B------:R-:W-:Y:S01]  /*5cb0*/  FMUL.FTZ R171, R66, UR14 ;  /* 0x0000000e42ab7c20 */ /* 0x000fe20008410000 */
[----:B------:R-:W-:-:S03]  /*5cc0*/  MOV R66, RZ ;  /* 0x000000ff00427202 */ /* 0x000fc60000000f00 */
[-C--:B------:R-:W-:Y:S01]  /*5cd0*/  FMUL.FTZ R60, R121, R171.reuse ;  /* 0x000000ab793c7220 */ /* 0x080fe20000410000 */
[----:B------:R-:W-:-:S04]  /*5ce0*/  @P1 FMUL.FTZ R66, R178, R171 ;  /* 0x000000abb2421220 */ /* 0x000fc80000410000 */
[----:B------:R-:W-:Y:S01]  /*5cf0*/  FSEL R60, R60, RZ, P1 ;  /* 0x000000ff3c3c7208 */ /* 0x000fe20000800000 */
[----:B------:R-:W-:Y:S01]  /*5d00*/  FADD.FTZ R182, R61, R66 ;  /* 0x000000423db67221 */ /* 0x000fe20000010000 */
[----:B------:R-:W-:Y:S01]  /*5d10*/  LOP3.LUT P1, RZ, R25, 0xff0000, RZ, 0xc0, !PT ;  /* 0x00ff000019ff7812 */ /* 0x000fe2000782c0ff */
[----:B------:R-:W-:-:S04]  /*5d20*/  FMUL.FTZ R61, R170, R19 ;  /* 0x00000013aa3d7220 */ /* 0x000fc80000410000 */
[----:B------:R-:W-:Y:S01]  /*5d30*/  FMUL.FTZ R66, R61, UR14 ;  /* 0x0000000e3d427c20 */ /* 0x000fe20008410000 */
[----:B------:R-:W-:-:S07]  /*5d40*/  HFMA2 R61, -RZ, RZ, 0, 0 ;  /* 0x00000000ff3d7431 */ /* 0x000fce00000001ff */
        /* <DEDUP_REMOVED lines=17> */
[----:B------:R-:W-:Y:S02]  /*5e60*/  FADD.FTZ R177, R63, R177 ;  /* 0x000000b13fb17221 */ /* 0x000fe40000010000 */
[----:B------:R-:W-:Y:S01]  /*5e70*/  FSEL R62, R62, RZ, P1 ;  /* 0x000000ff3e3e7208 */ /* 0x000fe20000800000 */
[----:B------:R-:W-:Y:S01]  /*5e80*/  FADD.FTZ R66, R242, -R66 ;  /* 0x80000042f2427221 */ /* 0x000fe20000010000 */
[----:B------:R-:W-:Y:S02]  /*5e90*/  LOP3.LUT P1, RZ, R24, 0xff, RZ, 0xc0, !PT ;  /* 0x000000ff18ff7812 */ /* 0x000fe4000782c0ff */
[----:B------:R-:W-:Y:S01]  /*5ea0*/  F2FP.F16.F32.PACK_AB R63, R62, R61 ;  /* 0x0000003d3e3f723e */ /* 0x000fe200000000ff */
[----:B------:R-:W-:Y:S01]  /*5eb0*/  FMUL.FTZ R61, R127, R173 ;  /* 0x000000ad7f3d7220 */ /* 0x000fe20000410000 */
[----:B------:R-:W-:Y:S01]  /*5ec0*/  F2FP.F16.F32.PACK_AB R62, R60, R185 ;  /* 0x000000b93c3e723e */ /* 0x000fe200000000ff */
[----:B------:R-:W-:Y:S01]  /*5ed0*/  FMUL.FTZ R60, R126, R172 ;  /* 0x000000ac7e3c7220 */ /* 0x000fe20000410000 */
[----:B------:R-:W-:Y:S01]  /*5ee0*/  FMUL.FTZ R172, R191, R66 ;  /* 0x00000042bfac7220 */ /* 0x000fe20000410000 */
[----:B------:R-:W-:Y:S01]  /*5ef0*/  HFMA2 R66, -RZ, RZ, 0, 0 ;  /* 0x00000000ff427431 */ /* 0x000fe200000001ff */
[----:B------:R-:W-:-:S02]  /*5f00*/  FSEL R61, R61, RZ, P4 ;  /* 0x000000ff3d3d7208 */ /* 0x000fc40002000000 */
[----:B------:R-:W-:Y:S02]  /*5f10*/  FSEL R60, R60, RZ, P3 ;  /* 0x000000ff3c3c7208 */ /* 0x000fe40001800000 */
[----:B------:R-:W-:Y:S01]  /*5f20*/  LOP3.LUT P3, RZ, R24, 0xff00, RZ, 0xc0, !PT ;  /* 0x0000ff0018ff7812 */ /* 0x000fe2000786c0ff */
[----:B------:R-:W-:Y:S01]  /*5f30*/  @P1 HADD2.F32 R173, -RZ, R176.H0_H0 ;  /* 0x200000b0ffad1230 */ /* 0x000fe20000004100 */
[----:B------:R-:W-:Y:S01]  /*5f40*/  F2FP.F16.F32.PACK_AB R61, R61, R60 ;  /* 0x0000003c3d3d723e */ /* 0x000fe200000000ff */
[----:B------:R-:W-:-:S04]  /*5f50*/  FMUL.FTZ R60, R172, R19 ;  /* 0x00000013ac3c7220 */ /* 0x000fc80000410000 */
[----:B------:R-:W-:-:S04]  /*5f60*/  FMUL.FTZ R60, R60, UR14 ;  /* 0x0000000e3c3c7c20 */ /* 0x000fc80008410000 */
[-C--:B------:R-:W-:Y:S01]  /*5f70*/  @P1 FMUL.FTZ R66, R173, R60.reuse ;  /* 0x0000003cad421220 */ /* 0x080fe20000410000 */
[----:B------:R-:W-:Y:S01]  /*5f80*/  FMUL.FTZ R60, R124, R60 ;  /* 0x0000003c7c3c7220 */ /* 0x000fe20000410000 */
[----:B------:R-:W-:Y:S02]  /*5f90*/  @P3 HADD2.F32 R176, -RZ, R176.H1_H1 ;  /* 0x300000b0ffb03230 */ /* 0x000fe40000004100 */
        /* <DEDUP_REMOVED lines=13> */
.L_x_19091:
[----:B-1----:R-:W-:Y:S01]  /*6070*/  FFMA.FTZ R182, R193, R180, R181 ;  /* 0x000000b4c1b67223 */ /* 0x002fe200000100b5 */
        /* <DEDUP_REMOVED lines=19> */
[----:B------:R-:W-:Y:S01]  /*61b0*/  FMUL.FTZ R187, R182, UR14 ;  /* 0x0000000eb6bb7c20 */ /* 0x000fe20008410000 */
[----:B------:R-:W-:-:S03]  /*61c0*/  @P4 HADD2.F32 R182, -RZ, R178.H0_H0 ;  /* 0x200000b2ffb64230 */ /* 0x000fc60000004100 */
        /* <DEDUP_REMOVED lines=51> */
[----:B------:R-:W-:-:S04]  /*6500*/  FFMA.FTZ R60, R195, R180, R181 ;  /* 0x000000b4c33c7223 */ /* 0x000fc800000100b5 */
        /* <DEDUP_REMOVED lines=17> */
[----:B------:R-:W-:-:S04]  /*6620*/  FMUL.FTZ R64, R64, UR14 ;  /* 0x0000000e40407c20 */ /* 0x000fc80008410000 */
        /* <DEDUP_REMOVED lines=9> */
.L_x_19092:
        /* <DEDUP_REMOVED lines=15> */
.L_x_19090:
[----:B------:R-:W-:Y:S05]  /*67b0*/  BSYNC.RECONVERGENT B2 ;  /* 0x0000000000027941 */ /* 0x000fea0003800200 */
.L_x_19089:
[----:B------:R-:W2:Y:S01]  /*67c0*/  LDL.LU R176, [R1+0x1c] ;  /* 0x00001c0001b07983 */ /* 0x000ea20000300800 */
[----:B------:R-:W-:Y:S01]  /*67d0*/  BSSY.RECONVERGENT B2, `(.L_x_19093) ;  /* 0x00000e3000027945 */ /* 0x000fe20003800200 */
[----:B--2---:R-:W-:-:S13]  /*67e0*/  ISETP.NE.AND P0, PT, R176, RZ, PT ;  /* 0x000000ffb000720c */ /* 0x004fda0003f05270 */
        /* <DEDUP_REMOVED lines=15> */
[C---:B------:R-:W-:Y:S01]  /*68e0*/  FMUL.FTZ R174, R191.reuse, R168 ;  /* 0x000000a8bfae7220 */ /* 0x040fe20000410000 */
[----:B------:R-:W-:Y:S01]  /*68f0*/  MOV R171, RZ ;  /* 0x000000ff00ab7202 */ /* 0x000fe20000000f00 */
[----:B------:R-:W-:-:S02]  /*6900*/  FMUL.FTZ R175, R191, R170 ;  /* 0x000000aabfaf7220 */ /* 0x000fc40000410000 */
[-C--:B------:R-:W-:Y:S02]  /*6910*/  FMUL.FTZ R168, R174, R19.reuse ;  /* 0x00000013aea87220 */ /* 0x080fe40000410000 */
[--C-:B------:R-:W-:Y:S02]  /*6920*/  @P3 HADD2.F32 R169, -RZ, R177.reuse.H0_H0 ;  /* 0x200000b1ffa93230 */ /* 0x100fe40000004100 */
[----:B------:R-:W-:Y:S01]  /*6930*/  FMUL.FTZ R172, R168, UR14 ;  /* 0x0000000ea8ac7c20 */ /* 0x000fe20008410000 */
[----:B------:R-:W-:Y:S02]  /*6940*/  HFMA2 R168, -RZ, RZ, 0, 0 ;  /* 0x00000000ffa87431 */ /* 0x000fe400000001ff */
[----:B------:R-:W-:Y:S02]  /*6950*/  @P4 HADD2.F32 R170, -RZ, R177.H1_H1 ;  /* 0x300000b1ffaa4230 */ /* 0x000fe40000004100 */
[----:B------:R-:W-:Y:S02]  /*6960*/  HFMA2 R177, -RZ, RZ, 0, 0 ;  /* 0x00000000ffb17431 */ /* 0x000fe400000001ff */
[----:B------:R-:W-:Y:S01]  /*6970*/  @P3 FMUL.FTZ R168, R169, R172 ;  /* 0x000000aca9a83220 */ /* 0x000fe20000410000 */
[----:B------:R-:W-:-:S03]  /*6980*/  FMUL.FTZ R169, R175, R19 ;  /* 0x00000013afa97220 */ /* 0x000fc60000410000 */
[----:B-1----:R-:W-:Y:S01]  /*6990*/  FADD.FTZ R184, R58, R168 ;  /* 0x000000a83ab87221 */ /* 0x002fe20000010000 */
        /* <DEDUP_REMOVED lines=11> */
[--C-:B------:R-:W-:Y:S02]  /*6a50*/  @P0 HADD2.F32 R58, -RZ, R178.reuse.H0_H0 ;  /* 0x200000b2ff3a0230 */ /* 0x100fe40000004100 */
[----:B------:R-:W-:Y:S01]  /*6a60*/  FMUL.FTZ R169, R191, R169 ;  /* 0x000000a9bfa97220 */ /* 0x000fe20000410000 */
[----:B------:R-:W-:-:S02]  /*6a70*/  @P5 HADD2.F32 R178, -RZ, R178.H1_H1 ;  /* 0x300000b2ffb25230 */ /* 0x000fc40000004100 */
[----:B------:R-:W-:Y:S01]  /*6a80*/  @P0 FMUL.FTZ R177, R58, R170 ;  /* 0x000000aa3ab10220 */ /* 0x000fe20000410000 */
[----:B------:R-:W-:-:S03]  /*6a90*/  FMUL.FTZ R58, R169, R19 ;  /* 0x00000013a93a7220 */ /* 0x000fc60000410000 */
[----:B------:R-:W-:Y:S01]  /*6aa0*/  FADD.FTZ R183, R52, R177 ;  /* 0x000000b134b77221 */ /* 0x000fe20000010000 */
[----:B------:R-:W-:Y:S01]  /*6ab0*/  FMUL.FTZ R52, R112, R170 ;  /* 0x000000aa70347220 */ /* 0x000fe20000410000 */
[----:B------:R-:W-:Y:S01]  /*6ac0*/  FFMA.FTZ R170, R6, R180, R181 ;  /* 0x000000b406aa7223 */ /* 0x000fe200000100b5 */
[----:B------:R-:W-:-:S03]  /*6ad0*/  FMUL.FTZ R58, R58, UR14 ;  /* 0x0000000e3a3a7c20 */ /* 0x000fc60008410000 */
[----:B------:R-:W-:Y:S01]  /*6ae0*/  FADD.FTZ R170, R220, -R170 ;  /* 0x800000aadcaa7221 */ /* 0x000fe20000010000 */
[----:B------:R-:W-:Y:S01]  /*6af0*/  FSEL R52, R52, RZ, P0 ;  /* 0x000000ff34347208 */ /* 0x000fe20000000000 */
[----:B------:R-:W-:Y:S01]  /*6b00*/  @P5 FMUL.FTZ R171, R178, R58 ;  /* 0x0000003ab2ab5220 */ /* 0x000fe20000410000 */
[----:B------:R-:W-:Y:S01]  /*6b10*/  LOP3.LUT P0, RZ, R23, 0xff0000, RZ, 0xc0, !PT ;  /* 0x00ff000017ff7812 */ /* 0x000fe2000780c0ff */
[----:B------:R-:W-:Y:S02]  /*6b20*/  FMUL.FTZ R170, R191, R170 ;  /* 0x000000aabfaa7220 */ /* 0x000fe40000410000 */
[----:B------:R-:W-:Y:S02]  /*6b30*/  FADD.FTZ R182, R53, R171 ;  /* 0x000000ab35b67221 */ /* 0x000fe40000010000 */
[----:B------:R-:W-:-:S04]  /*6b40*/  FMUL.FTZ R53, R170, R19 ;  /* 0x00000013aa357220 */ /* 0x000fc80000410000 */
[----:B------:R-:W-:Y:S01]  /*6b50*/  FMUL.FTZ R171, R53, UR14 ;  /* 0x0000000e35ab7c20 */ /* 0x000fe20008410000 */
[----:B------:R-:W-:-:S03]  /*6b60*/  HFMA2 R53, -RZ, RZ, 0, 0 ;  /* 0x00000000ff357431 */ /* 0x000fc600000001ff */
[----:B------:R-:W-:-:S05]  /*6b70*/  @P0 HADD2.F32 R177, -RZ, R179.H0_H0 ;  /* 0x200000b3ffb10230 */ /* 0x000fca0000004100 */
        /* <DEDUP_REMOVED lines=18> */
[----:B------:R-:W-:Y:S02]  /*6ca0*/  FSEL R54, R54, RZ, P0 ;  /* 0x000000ff36367208 */ /* 0x000fe40000000000 */
[----:B------:R-:W-:Y:S02]  /*6cb0*/  LOP3.LUT P0, RZ, R22, 0xff, RZ, 0xc0, !PT ;  /* 0x000000ff16ff7812 */ /* 0x000fe4000780c0ff */
[----:B------:R-:W-:-:S02]  /*6cc0*/  FSEL R58, R55, RZ, P5 ;  /* 0x000000ff373a7208 */ /* 0x000fc40002800000 */
[----:B------:R-:W-:Y:S01]  /*6cd0*/  F2FP.F16.F32.PACK_AB R55, R54, R53 ;  /* 0x000000353637723e */ /* 0x000fe200000000ff */
[----:B------:R-:W-:Y:S01]  /*6ce0*/  FMUL.FTZ R53, R119, R173 ;  /* 0x000000ad77357220 */ /* 0x000fe20000410000 */
[----:B------:R-:W-:Y:S01]  /*6cf0*/  F2FP.F16.F32.PACK_AB R54, R58, R52 ;  /* 0x000000343a36723e */ /* 0x000fe200000000ff */
[----:B------:R-:W-:Y:S01]  /*6d00*/  FFMA.FTZ R58, R12, R180, R181 ;  /* 0x000000b40c3a7223 */ /* 0x000fe200000100b5 */
[----:B------:R-:W-:Y:S02]  /*6d10*/  FMUL.FTZ R52, R118, R172 ;  /* 0x000000ac76347220 */ /* 0x000fe40000410000 */
[----:B------:R-:W-:Y:S01]  /*6d20*/  FSEL R53, R53, RZ, P4 ;  /* 0x000000ff35357208 */ /* 0x000fe20002000000 */
[----:B------:R-:W-:Y:S02]  /*6d30*/  FADD.FTZ R58, R234, -R58 ;  /* 0x8000003aea3a7221 */ /* 0x000fe40000010000 */
[----:B------:R-:W-:Y:S01]  /*6d40*/  FSEL R52, R52, RZ, P3 ;  /* 0x000000ff34347208 */ /* 0x000fe20001800000 */
[----:B------:R-:W-:-:S02]  /*6d50*/  @P0 HADD2.F32 R173, -RZ, R176.H0_H0 ;  /* 0x200000b0ffad0230 */ /* 0x000fc40000004100 */
[----:B------:R-:W-:Y:S01]  /*6d60*/  FMUL.FTZ R172, R191, R58 ;  /* 0x0000003abfac7220 */ /* 0x000fe20000410000 */
[----:B------:R-:W-:Y:S01]  /*6d70*/  HFMA2 R58, -RZ, RZ, 0, 0 ;  /* 0x00000000ff3a7431 */ /* 0x000fe200000001ff */
[----:B------:R-:W-:Y:S02]  /*6d80*/  F2FP.F16.F32.PACK_AB R53, R53, R52 ;  /* 0x000000343535723e */ /* 0x000fe400000000ff */
[----:B------:R-:W-:Y:S01]  /*6d90*/  FMUL.FTZ R52, R172, R19 ;  /* 0x00000013ac347220 */ /* 0x000fe20000410000 */
[----:B------:R-:W-:-:S03]  /*6da0*/  LOP3.LUT P3, RZ, R22, 0xff00, RZ, 0xc0, !PT ;  /* 0x0000ff0016ff7812 */ /* 0x000fc6000786c0ff */
[----:B------:R-:W-:-:S04]  /*6db0*/  FMUL.FTZ R52, R52, UR14 ;  /* 0x0000000e34347c20 */ /* 0x000fc80008410000 */
[-C--:B------:R-:W-:Y:S01]  /*6dc0*/  @P0 FMUL.FTZ R58, R173, R52.reuse ;  /* 0x00000034ad3a0220 */ /* 0x080fe20000410000 */
[----:B------:R-:W-:-:S03]  /*6dd0*/  FMUL.FTZ R52, R116, R52 ;  /* 0x0000003474347220 */ /* 0x000fc60000410000 */
[----:B------:R-:W-:Y:S01]  /*6de0*/  FADD.FTZ R58, R56, R58 ;  /* 0x0000003a383a7221 */ /* 0x000fe20000010000 */
[----:B------:R-:W-:Y:S01]  /*6df0*/  FFMA.FTZ R56, R11, R180, R181 ;  /* 0x000000b40b387223 */ /* 0x000fe200000100b5 */
[----:B------:R-:W-:Y:S01]  /*6e00*/  @P3 HADD2.F32 R176, -RZ, R176.H1_H1 ;  /* 0x300000b0ffb03230 */ /* 0x000fe20000004100 */
        /* <DEDUP_REMOVED lines=11> */
.L_x_19095:
        /* <DEDUP_REMOVED lines=21> */
[--C-:B------:R-:W-:Y:S02]  /*7010*/  @P6 HADD2.F32 R182, -RZ, R178.reuse.H0_H0 ;  /* 0x200000b2ffb66230 */ /* 0x100fe40000004100 */
[----:B------:R-:W-:Y:S02]  /*7020*/  @P4 HADD2.F32 R178, -RZ, R178.H1_H1 ;  /* 0x300000b2ffb24230 */ /* 0x000fe40000004100 */
        /* <DEDUP_REMOVED lines=11> */
[----:B------:R-:W-:-:S03]  /*70e0*/  MOV R177, RZ ;  /* 0x000000ff00b17202 */ /* 0x000fc60000000f00 */
        /* <DEDUP_REMOVED lines=41> */
[--C-:B------:R-:W-:Y:S01]  /*7380*/  @P0 HADD2.F32 R179, -RZ, R176.reuse.H0_H0 ;  /* 0x200000b0ffb30230 */ /* 0x100fe20000004100 */
[----:B------:R-:W-:Y:S01]  /*7390*/  F2FP.F16.F32.PACK_AB R54, R52, R54 ;  /* 0x000000363436723e */ /* 0x000fe200000000ff */
[----:B------:R-:W-:Y:S01]  /*73a0*/  FMUL.FTZ R53, R53, R19 ;  /* 0x0000001335357220 */ /* 0x000fe20000410000 */
[----:B------:R-:W-:Y:S02]  /*73b0*/  @P4 HADD2.F32 R176, -RZ, R176.H1_H1 ;  /* 0x300000b0ffb04230 */ /* 0x000fe40000004100 */
[----:B------:R-:W-:Y:S01]  /*73c0*/  FMUL.FTZ R52, R118, R186 ;  /* 0x000000ba76347220 */ /* 0x000fe20000410000 */
[----:B------:R-:W-:-:S04]  /*73d0*/  FMUL.FTZ R53, R53, UR14 ;  /* 0x0000000e35357c20 */ /* 0x000fc80008410000 */
[----:B------:R-:W-:Y:S01]  /*73e0*/  FSEL R52, R52, RZ, P3 ;  /* 0x000000ff34347208 */ /* 0x000fe20001800000 */
[-C--:B------:R-:W-:Y:S01]  /*73f0*/  @P0 FMUL.FTZ R58, R179, R53.reuse ;  /* 0x00000035b33a0220 */ /* 0x080fe20000410000 */
[----:B------:R-:W-:Y:S01]  /*7400*/  MOV R179, RZ ;  /* 0x000000ff00b37202 */ /* 0x000fe20000000f00 */
[----:B------:R-:W-:Y:S02]  /*7410*/  FMUL.FTZ R53, R116, R53 ;  /* 0x0000003574357220 */ /* 0x000fe40000410000 */
        /* <DEDUP_REMOVED lines=15> */
.L_x_19096:
        /* <DEDUP_REMOVED lines=15> */
.L_x_19094:
[----:B------:R-:W-:Y:S05]  /*7600*/  BSYNC.RECONVERGENT B2 ;  /* 0x0000000000027941 */ /* 0x000fea0003800200 */
.L_x_19093:
[----:B------:R-:W2:Y:S02]  /*7610*/  LDL.LU R176, [R1+0x110] ;  /* 0x0001100001b07983 */ /* 0x000ea40000300800 */
        /* <DEDUP_REMOVED lines=20> */
[--C-:B------:R-:W-:Y:S02]  /*7760*/  @P3 HADD2.F32 R169, -RZ, R177.reuse.H0_H0 ;  /* 0x200000b1ffa93230 */ /* 0x100fe40000004100 */
[----:B-1----:R-:W-:Y:S01]  /*7770*/  FMUL.FTZ R182, R168, UR14 ;  /* 0x0000000ea8b67c20 */ /* 0x002fe20008410000 */
[----:B------:R-:W-:Y:S02]  /*7780*/  HFMA2 R168, -RZ, RZ, 0, 0 ;  /* 0x00000000ffa87431 */ /* 0x000fe400000001ff */
[----:B------:R-:W-:Y:S02]  /*7790*/  @P4 HADD2.F32 R170, -RZ, R177.H1_H1 ;  /* 0x300000b1ffaa4230 */ /* 0x000fe40000004100 */
        /* <DEDUP_REMOVED lines=8> */
[----:B------:R-:W-:Y:S01]  /*7820*/  @P4 FMUL.FTZ R169, R170, R183 ;  /* 0x000000b7aaa94220 */ /* 0x000fe20000410000 */
[----:B------:R-:W-:Y:S02]  /*7830*/  CS2R R170, SRZ ;  /* 0x0000000000aa7805 */ /* 0x000fe4000001ff00 */
[----:B------:R-:W-:Y:S01]  /*7840*/  FMUL.FTZ R168, R191, R50 ;  /* 0x00000032bfa87220 */ /* 0x000fe20000410000 */
[----:B------:R-:W-:Y:S01]  /*7850*/  FADD.FTZ R186, R51, R169 ;  /* 0x000000a933ba7221 */ /* 0x000fe20000010000 */
[----:B------:R-:W-:-:S02]  /*7860*/  FFMA.FTZ R51, R4, R180, R181 ;  /* 0x000000b404337223 */ /* 0x000fc400000100b5 */
[----:B------:R-:W-:Y:S02]  /*7870*/  FMUL.FTZ R50, R168, R19 ;  /* 0x00000013a8327220 */ /* 0x000fe40000410000 */
[----:B------:R-:W-:Y:S01]  /*7880*/  FADD.FTZ R169, R223, -R51 ;  /* 0x80000033dfa97221 */ /* 0x000fe20000010000 */
[----:B------:R-:W-:Y:S02]  /*7890*/  @P6 HADD2.F32 R51, -RZ, R178.H0_H0 ;  /* 0x200000b2ff336230 */ /* 0x000fe40000004100 */
[----:B------:R-:W-:Y:S01]  /*78a0*/  FMUL.FTZ R50, R50, UR14 ;  /* 0x0000000e32327c20 */ /* 0x000fe20008410000 */
[----:B------:R-:W-:-:S03]  /*78b0*/  FMUL.FTZ R169, R191, R169 ;  /* 0x000000a9bfa97220 */ /* 0x000fc60000410000 */
[----:B------:R-:W-:Y:S01]  /*78c0*/  @P6 FMUL.FTZ R170, R51, R50 ;  /* 0x0000003233aa6220 */ /* 0x000fe20000410000 */
[----:B------:R-:W-:-:S03]  /*78d0*/  FMUL.FTZ R51, R169, R19 ;  /* 0x00000013a9337220 */ /* 0x000fc60000410000 */
        /* <DEDUP_REMOVED lines=8> */
[----:B------:R-:W-:Y:S02]  /*7960*/  HFMA2 R44, -RZ, RZ, 0, 0 ;  /* 0x00000000ff2c7431 */ /* 0x000fe400000001ff */
[----:B------:R-:W-:Y:S02]  /*7970*/  @P1 HADD2.F32 R171, -RZ, R179.H0_H0 ;  /* 0x200000b3ffab1230 */ /* 0x000fe40000004100 */
[----:B------:R-:W-:-:S04]  /*7980*/  FMUL.FTZ R45, R170, R19 ;  /* 0x00000013aa2d7220 */ /* 0x000fc80000410000 */
[----:B------:R-:W-:-:S04]  /*7990*/  FMUL.FTZ R45, R45, UR14 ;  /* 0x0000000e2d2d7c20 */ /* 0x000fc80008410000 */
[-C--:B------:R-:W-:Y:S01]  /*79a0*/  @P1 FMUL.FTZ R44, R171, R45.reuse ;  /* 0x0000002dab2c1220 */ /* 0x080fe20000410000 */
[----:B------:R-:W-:-:S03]  /*79b0*/  FMUL.FTZ R45, R106, R45 ;  /* 0x0000002d6a2d7220 */ /* 0x000fc60000410000 */
[----:B------:R-:W-:Y:S02]  /*79c0*/  FADD.FTZ R178, R46, R44 ;  /* 0x0000002c2eb27221 */ /* 0x000fe40000010000 */
        /* <DEDUP_REMOVED lines=8> */
[----:B------:R-:W-:-:S05]  /*7a50*/  @P1 HADD2.F32 R46, -RZ, R179.H1_H1 ;  /* 0x300000b3ff2e1230 */ /* 0x000fca0000004100 */
        /* <DEDUP_REMOVED lines=12> */
[----:B------:R-:W-:Y:S01]  /*7b20*/  F2FP.F16.F32.PACK_AB R47, R45, R44 ;  /* 0x0000002c2d2f723e */ /* 0x000fe200000000ff */
[----:B------:R-:W-:Y:S01]  /*7b30*/  FMUL.FTZ R45, R104, R50 ;  /* 0x00000032682d7220 */ /* 0x000fe20000410000 */
[----:B------:R-:W-:Y:S01]  /*7b40*/  FMUL.FTZ R44, R110, R182 ;  /* 0x000000b66e2c7220 */ /* 0x000fe20000410000 */
[----:B------:R-:W-:Y:S01]  /*7b50*/  FMUL.FTZ R50, R111, R183 ;  /* 0x000000b76f327220 */ /* 0x000fe20000410000 */
[----:B------:R-:W-:-:S02]  /*7b60*/  FSEL R46, R46, RZ, P5 ;  /* 0x000000ff2e2e7208 */ /* 0x000fc40002800000 */
[----:B------:R-:W-:Y:S02]  /*7b70*/  FSEL R45, R45, RZ, P6 ;  /* 0x000000ff2d2d7208 */ /* 0x000fe40003000000 */
[----:B------:R-:W-:Y:S02]  /*7b80*/  FSEL R44, R44, RZ, P3 ;  /* 0x000000ff2c2c7208 */ /* 0x000fe40001800000 */
[----:B------:R-:W-:Y:S01]  /*7b90*/  FSEL R50, R50, RZ, P4 ;  /* 0x000000ff32327208 */ /* 0x000fe20002000000 */
[----:B------:R-:W-:Y:S01]  /*7ba0*/  @P1 HADD2.F32 R51, -RZ, R176.H0_H0 ;  /* 0x200000b0ff331230 */ /* 0x000fe20000004100 */
[----:B------:R-:W-:Y:S02]  /*7bb0*/  F2FP.F16.F32.PACK_AB R46, R46, R45 ;  /* 0x0000002d2e2e723e */ /* 0x000fe400000000ff */
[----:B------:R-:W-:Y:S01]  /*7bc0*/  F2FP.F16.F32.PACK_AB R45, R50, R44 ;  /* 0x0000002c322d723e */ /* 0x000fe200000000ff */
[-C--:B------:R-:W-:Y:S01]  /*7bd0*/  FMUL.FTZ R44, R172, R19.reuse ;  /* 0x00000013ac2c7220 */ /* 0x080fe20000410000 */
[----:B------:R-:W-:Y:S01]  /*7be0*/  LOP3.LUT P3, RZ, R20, 0xff00, RZ, 0xc0, !PT ;  /* 0x0000ff0014ff7812 */ /* 0x000fe2000786c0ff */
[----:B------:R-:W-:-:S02]  /*7bf0*/  FMUL.FTZ R19, R173, R19 ;  /* 0x00000013ad137220 */ /* 0x000fc40000410000 */
[----:B------:R-:W-:Y:S01]  /*7c00*/  FMUL.FTZ R50, R44, UR14 ;  /* 0x0000000e2c327c20 */ /* 0x000fe20008410000 */
[----:B------:R-:W-:-:S03]  /*7c10*/  HFMA2 R44, -RZ, RZ, 0, 0 ;  /* 0x00000000ff2c7431 */ /* 0x000fc600000001ff */
[-C--:B------:R-:W-:Y:S01]  /*7c20*/  @P1 FMUL.FTZ R44, R51, R50.reuse ;  /* 0x00000032332c1220 */ /* 0x080fe20000410000 */
[----:B------:R-:W-:-:S05]  /*7c30*/  FMUL.FTZ R50, R108, R50 ;  /* 0x000000326c327220 */ /* 0x000fca0000410000 */
[----:B------:R-:W-:Y:S02]  /*7c40*/  @P3 HADD2.F32 R51, -RZ, R176.H1_H1 ;  /* 0x300000b0ff333230 */ /* 0x000fe40000004100 */
[----:B------:R-:W-:Y:S01]  /*7c50*/  FMUL.FTZ R176, R19, UR14 ;  /* 0x0000000e13b07c20 */ /* 0x000fe20008410000 */
[----:B------:R-:W-:-:S03]  /*7c60*/  MOV R19, RZ ;  /* 0x000000ff00137202 */ /* 0x000fc60000000f00 */
[-C--:B------:R-:W-:Y:S01]  /*7c70*/  @P3 FMUL.FTZ R19, R51, R176.reuse ;  /* 0x000000b033133220 */ /* 0x080fe20000410000 */
[----:B------:R-:W-:Y:S01]  /*7c80*/  FMUL.FTZ R176, R109, R176 ;  /* 0x000000b06db07220 */ /* 0x000fe20000410000 */
[----:B------:R-:W-:Y:S01]  /*7c90*/  FADD.FTZ R51, R48, R44 ;  /* 0x0000002c30337221 */ /* 0x000fe20000010000 */
[----:B------:R-:W-:Y:S01]  /*7ca0*/  FSEL R44, R50, RZ, P1 ;  /* 0x000000ff322c7208 */ /* 0x000fe20000800000 */
[----:B------:R-:W-:Y:S02]  /*7cb0*/  FADD.FTZ R50, R49, R19 ;  /* 0x0000001331327221 */ /* 0x000fe40000010000 */
[----:B------:R-:W-:-:S04]  /*7cc0*/  FSEL R48, R176, RZ, P3 ;  /* 0x000000ffb0307208 */ /* 0x000fc80001800000 */
[----:B------:R-:W-:Y:S01]  /*7cd0*/  F2FP.F16.F32.PACK_AB R44, R48, R44 ;  /* 0x0000002c302c723e */ /* 0x000fe200000000ff */
[----:B------:R-:W-:Y:S06]  /*7ce0*/  BRA `(.L_x_19099) ;  /* 0x0000000400947947 */ /* 0x000fec0003800000 */
.L_x_19098:
        /* <DEDUP_REMOVED lines=53> */
[-C--:B------:R-:W-:Y:S01]  /*8040*/  FFMA.FTZ R177, R232, R180.reuse, R181 ;  /* 0x000000b4e8b17223 */ /* 0x080fe200000100b5 */
[----:B------:R-:W-:Y:S02]  /*8050*/  FMUL.FTZ R45, R106, R45 ;  /* 0x0000002d6a2d7220 */ /* 0x000fe40000410000 */
[----:B------:R-:W-:Y:S01]  /*8060*/  FADD.FTZ R178, R46, R51 ;  /* 0x000000332eb27221 */ /* 0x000fe20000010000 */
[----:B------:R-:W-:Y:S01]  /*8070*/  FSEL R46, R50, RZ, P1 ;  /* 0x000000ff322e7208 */ /* 0x000fe20000800000 */
[----:B------:R-:W-:Y:S01]  /*8080*/  FFMA.FTZ R50, R2, R180, R181 ;  /* 0x000000b402327223 */ /* 0x000fe200000100b5 */
[C---:B------:R-:W-:Y:S01]  /*8090*/  ISETP.GE.U32.AND P1, PT, R20.reuse, RZ, PT ;  /* 0x000000ff1400720c */ /* 0x040fe20003f26070 */
[----:B------:R-:W-:Y:S01]  /*80a0*/  FADD.FTZ R177, R231, -R177 ;  /* 0x800000b1e7b17221 */ /* 0x000fe20000010000 */
[----:B------:R-:W-:Y:S01]  /*80b0*/  MOV R51, RZ ;  /* 0x000000ff00337202 */ /* 0x000fe20000000f00 */
[----:B------:R-:W-:Y:S01]  /*80c0*/  FADD.FTZ R50, R217, -R50 ;  /* 0x80000032d9327221 */ /* 0x000fe20000010000 */
[----:B------:R-:W-:Y:S01]  /*80d0*/  ISETP.GE.U32.AND.EX P1, PT, R21, 0x1000000, PT, P1 ;  /* 0x010000001500780c */ /* 0x000fe20003f26110 */
[----:B------:R-:W-:Y:S01]  /*80e0*/  FMUL.FTZ R177, R191, R177 ;  /* 0x000000b1bfb17220 */ /* 0x000fe20000410000 */
[----:B------:R-:W-:Y:S01]  /*80f0*/  FSEL R45, R45, RZ, P4 ;  /* 0x000000ff2d2d7208 */ /* 0x000fe20002000000 */
[----:B------:R-:W-:Y:S01]  /*8100*/  FMUL.FTZ R50, R191, R50 ;  /* 0x00000032bf327220 */ /* 0x000fe20000410000 */
[----:B------:R-:W-:-:S02]  /*8110*/  LOP3.LUT P4, RZ, R20, 0xff00, RZ, 0xc0, !PT ;  /* 0x0000ff0014ff7812 */ /* 0x000fc4000788c0ff */
[----:B------:R-:W-:Y:S01]  /*8120*/  F2FP.F16.F32.PACK_AB R46, R44, R46 ;  /* 0x0000002e2c2e723e */ /* 0x000fe200000000ff */
[----:B------:R-:W-:Y:S01]  /*8130*/  FMUL.FTZ R50, R19, R50 ;  /* 0x0000003213327220 */ /* 0x000fe20000410000 */
[----:B------:R-:W-:-:S03]  /*8140*/  FMUL.FTZ R44, R110, R183 ;  /* 0x000000b76e2c7220 */ /* 0x000fc60000410000 */
[----:B------:R-:W-:Y:S02]  /*8150*/  FMUL.FTZ R50, R50, UR14 ;  /* 0x0000000e32327c20 */ /* 0x000fe40008410000 */
[----:B------:R-:W-:Y:S01]  /*8160*/  @P1 HADD2.F32 R179, -RZ, R179.H1_H1 ;  /* 0x300000b3ffb31230 */ /* 0x000fe20000004100 */
[----:B------:R-:W-:-:S04]  /*8170*/  FSEL R44, R44, RZ, P6 ;  /* 0x000000ff2c2c7208 */ /* 0x000fc80003000000 */
[----:B------:R-:W-:Y:S01]  /*8180*/  @P1 FMUL.FTZ R51, R179, R50 ;  /* 0x00000032b3331220 */ /* 0x000fe20000410000 */
[----:B------:R-:W-:Y:S01]  /*8190*/  FFMA.FTZ R179, R230, R180, R181 ;  /* 0x000000b4e6b37223 */ /* 0x000fe200000100b5 */
[----:B------:R-:W-:Y:S01]  /*81a0*/  FMUL.FTZ R180, R19, R177 ;  /* 0x000000b113b47220 */ /* 0x000fe20000410000 */
[----:B------:R-:W-:Y:S01]  /*81b0*/  FMUL.FTZ R50, R107, R50 ;  /* 0x000000326b327220 */ /* 0x000fe20000410000 */
[----:B------:R-:W-:Y:S01]  /*81c0*/  FADD.FTZ R177, R47, R51 ;  /* 0x000000332fb17221 */ /* 0x000fe20000010000 */
[----:B------:R-:W-:Y:S01]  /*81d0*/  FADD.FTZ R179, R229, -R179 ;  /* 0x800000b3e5b37221 */ /* 0x000fe20000010000 */
[----:B------:R-:W-:Y:S02]  /*81e0*/  HFMA2 R47, -RZ, RZ, 0, 0 ;  /* 0x00000000ff2f7431 */ /* 0x000fe400000001ff */
[----:B------:R-:W-:Y:S02]  /*81f0*/  @P3 HADD2.F32 R51, -RZ, R176.H0_H0 ;  /* 0x200000b0ff333230 */ /* 0x000fe40000004100 */
[----:B------:R-:W-:-:S04]  /*8200*/  FMUL.FTZ R179, R191, R179 ;  /* 0x000000b3bfb37220 */ /* 0x000fc80000410000 */
[----:B------:R-:W-:Y:S01]  /*8210*/  FMUL.FTZ R179, R19, R179 ;  /* 0x000000b313b37220 */ /* 0x000fe20000410000 */
[----:B------:R-:W-:-:S03]  /*8220*/  FMUL.FTZ R19, R180, UR14 ;  /* 0x0000000eb4137c20 */ /* 0x000fc60008410000 */
[----:B------:R-:W-:Y:S01]  /*8230*/  FMUL.FTZ R179, R179, UR14 ;  /* 0x0000000eb3b37c20 */ /* 0x000fe20008410000 */
[-C--:B------:R-:W-:Y:S01]  /*8240*/  @P3 FMUL.FTZ R47, R51, R19.reuse ;  /* 0x00000013332f3220 */ /* 0x080fe20000410000 */
[----:B------:R-:W-:Y:S01]  /*8250*/  @P4 HADD2.F32 R51, -RZ, R176.H1_H1 ;  /* 0x300000b0ff334230 */ /* 0x000fe20000004100 */
[----:B------:R-:W-:Y:S01]  /*8260*/  MOV R176, RZ ;  /* 0x000000ff00b07202 */ /* 0x000fe20000000f00 */
[----:B------:R-:W-:-:S03]  /*8270*/  FMUL.FTZ R19, R108, R19 ;  /* 0x000000136c137220 */ /* 0x000fc60000410000 */
[-C--:B------:R-:W-:Y:S01]  /*8280*/  @P4 FMUL.FTZ R176, R51, R179.reuse ;  /* 0x000000b333b04220 */ /* 0x080fe20000410000 */
[----:B------:R-:W-:Y:S01]  /*8290*/  FADD.FTZ R51, R48, R47 ;  /* 0x0000002f30337221 */ /* 0x000fe20000010000 */
[----:B------:R-:W-:Y:S01]  /*82a0*/  FSEL R47, R50, RZ, P1 ;  /* 0x000000ff322f7208 */ /* 0x000fe20000800000 */
[----:B------:R-:W-:Y:S01]  /*82b0*/  FMUL.FTZ R48, R109, R179 ;  /* 0x000000b36d307220 */ /* 0x000fe20000410000 */
[----:B------:R-:W-:Y:S01]  /*82c0*/  FSEL R19, R19, RZ, P3 ;  /* 0x000000ff13137208 */ /* 0x000fe20001800000 */
[----:B------:R-:W-:Y:S01]  /*82d0*/  FADD.FTZ R50, R49, R176 ;  /* 0x000000b031327221 */ /* 0x000fe20000010000 */
[----:B------:R-:W-:Y:S01]  /*82e0*/  F2FP.F16.F32.PACK_AB R47, R47, R45 ;  /* 0x0000002d2f2f723e */ /* 0x000fe200000000ff */
[----:B------:R-:W-:Y:S01]  /*82f0*/  FMUL.FTZ R45, R111, R182 ;  /* 0x000000b66f2d7220 */ /* 0x000fe20000410000 */
[----:B------:R-:W-:-:S04]  /*8300*/  FSEL R48, R48, RZ, P4 ;  /* 0x000000ff30307208 */ /* 0x000fc80002000000 */
[----:B------:R-:W-:-:S04]  /*8310*/  FSEL R45, R45, RZ, P5 ;  /* 0x000000ff2d2d7208 */ /* 0x000fc80002800000 */
[----:B------:R-:W-:Y:S02]  /*8320*/  F2FP.F16.F32.PACK_AB R45, R45, R44 ;  /* 0x0000002c2d2d723e */ /* 0x000fe400000000ff */
[----:B------:R-:W-:-:S07]  /*8330*/  F2FP.F16.F32.PACK_AB R44, R48, R19 ;  /* 0x00000013302c723e */ /* 0x000fce00000000ff */
.L_x_19099:
        /* <DEDUP_REMOVED lines=16> */
.L_x_19080:
[----:B------:R-:W-:Y:S04]  /*8440*/  BSSY.RECONVERGENT B2, `(.L_x_19100) ;  /* 0x00000ea000027945 */ /* 0x000fe80003800200 */
[----:B------:R-:W-:Y:S05]  /*8450*/  @!P3 BRA `(.L_x_19101) ;  /* 0x0000000c00a0b947 */ /* 0x000fea0003800000 */
[----:B------:R-:W2:Y:S01]  /*8460*/  LDC.64 R176, c[0x0][0x390] ;  /* 0x0000e400ffb07b82 */ /* 0x000ea20000000a00 */
[----:B------:R3:W5:Y:S04]  /*8470*/  LDL R216, [R1+0xc] ;  /* 0x00000c0001d87983 */ /* 0x0007680000100800 */
[----:B------:R3:W5:Y:S04]  /*8480*/  LDL R215, [R1+0x8] ;  /* 0x0000080001d77983 */ /* 0x0007680000100800 */
[----:B------:R3:W5:Y:S04]  /*8490*/  LDL R214, [R1] ;  /* 0x0000000001d67983 */ /* 0x0007680000100800 */
[----:B------:R3:W5:Y:S01]  /*84a0*/  LDL R204, [R1+0x10] ;  /* 0x0000100001cc7983 */ /* 0x0007620000100800 */
[----:B--2---:R-:W-:-:S06]  /*84b0*/  IMAD.WIDE.U32 R176, R18, 0x10, R176 ;  /* 0x0000001012b07825 */ /* 0x004fcc00078e00b0 */
[----:B------:R-:W5:Y:S01]  /*84c0*/  LDG.E.128 R176, desc[UR6][R176.64] ;  /* 0x00000006b0b07981 */ /* 0x000f62000c1e1d00 */
[----:B------:R-:W-:-:S04]  /*84d0*/  UISETP.NE.U32.AND UP0, UPT, UR12, URZ, UPT ;  /* 0x000000ff0c00728c */ /* 0x000fc8000bf05070 */
[----:B------:R-:W-:-:S09]  /*84e0*/  UISETP.NE.AND.EX UP0, UPT, UR13, URZ, UPT, UP0 ;  /* 0x000000ff0d00728c */ /* 0x000fd2000bf05300 */
[----:B---3--:R-:W-:Y:S05]  /*84f0*/  BRA.U UP0, `(.L_x_19102) ;  /* 0x00000005009c7547 */ /* 0x008fea000b800000 */
[----:B------:R-:W2:Y:S01]  /*8500*/  LDL R185, [R1+0x4] ;  /* 0x0000040001b97983 */ /* 0x000ea20000100800 */
[----:B-1----:R-:W-:Y:S01]  /*8510*/  FFMA.FTZ R182, R211, R180, R181 ;  /* 0x000000b4d3b67223 */ /* 0x002fe200000100b5 */
[C---:B------:R-:W-:Y:S01]  /*8520*/  LOP3.LUT P3, RZ, R188.reuse, 0xff0000, RZ, 0xc0, !PT ;  /* 0x00ff0000bcff7812 */ /* 0x040fe2000786c0ff */
[----:B------:R-:W-:Y:S01]  /*8530*/  HFMA2 R184, -RZ, RZ, 0, 0 ;  /* 0x00000000ffb87431 */ /* 0x000fe200000001ff */
[----:B------:R-:W-:Y:S01]  /*8540*/  LOP3.LUT P5, RZ, R188, 0xff000000, RZ, 0xc0, !PT ;  /* 0xff000000bcff7812 */ /* 0x000fe200078ac0ff */
[----:B-----5:R-:W-:Y:S01]  /*8550*/  FADD.FTZ R182, R216, -R182 ;  /* 0x800000b6d8b67221 */ /* 0x020fe20000010000 */
[C---:B------:R-:W-:Y:S02]  /*8560*/  LOP3.LUT P4, RZ, R189.reuse, 0xff, RZ, 0xc0, !PT ;  /* 0x000000ffbdff7812 */ /* 0x040fe4000788c0ff */
[----:B------:R-:W-:Y:S01]  /*8570*/  LOP3.LUT P6, RZ, R189, 0xff0000, RZ, 0xc0, !PT ;  /* 0x00ff0000bdff7812 */ /* 0x000fe200078cc0ff */
[----:B------:R-:W-:-:S04]  /*8580*/  FFMA.FTZ R182, R191, R182, R42 ;  /* 0x000000b6bfb67223 */ /* 0x000fc8000001002a */
        /* <DEDUP_REMOVED lines=16> */
[----:B--2---:R-:W-:Y:S01]  /*8690*/  FADD.FTZ R177, R185, -R177 ;  /* 0x800000b1b9b17221 */ /* 0x004fe20000010000 */
[----:B------:R-:W-:Y:S01]  /*86a0*/  FSEL R185, R182, RZ, P3 ;  /* 0x000000ffb6b97208 */ /* 0x000fe20001800000 */
[----:B------:R-:W-:Y:S01]  /*86b0*/  @P4 HADD2.F32 R182, -RZ, R178.H0_H0 ;  /* 0x200000b2ffb64230 */ /* 0x000fe20000004100 */
[----:B------:R-:W-:Y:S01]  /*86c0*/  LOP3.LUT P3, RZ, R189, 0xff00, RZ, 0xc0, !PT ;  /* 0x0000ff00bdff7812 */ /* 0x000fe2000786c0ff */
        /* <DEDUP_REMOVED lines=49> */
[----:B------:R-:W-:-:S04]  /*89e0*/  FFMA.FTZ R76, R191, R76, R40 ;  /* 0x0000004cbf4c7223 */ /* 0x000fc80000010028 */
        /* <DEDUP_REMOVED lines=11> */
[----:B------:R-:W-:-:S04]  /*8aa0*/  FFMA.FTZ R80, R191, R80, R41 ;  /* 0x00000050bf507223 */ /* 0x000fc80000010029 */
        /* <DEDUP_REMOVED lines=10> */
[----:B------:R-:W-:Y:S01]  /*8b50*/  F2FP.F16.F32.PACK_AB R76, R81, R76 ;  /* 0x0000004c514c723e */ /* 0x000fe200000000ff */
[----:B------:R-:W-:Y:S06]  /*8b60*/  BRA `(.L_x_19103) ;  /* 0x0000000400987947 */ /* 0x000fec0003800000 */
.L_x_19102:
[----:B------:R-:W2:Y:S01]  /*8b70*/  LDL R185, [R1+0x4] ;  /* 0x0000040001b97983 */ /* 0x000ea20000100800 */
[----:B------:R-:W-:Y:S01]  /*8b80*/  FFMA.FTZ R168, R209, R180, R181 ;  /* 0x000000b4d1a87223 */ /* 0x000fe200000100b5 */
[C---:B------:R-:W-:Y:S01]  /*8b90*/  LOP3.LUT P3, RZ, R189.reuse, 0xff, RZ, 0xc0, !PT ;  /* 0x000000ffbdff7812 */ /* 0x040fe2000786c0ff */
[----:B------:R-:W-:Y:S01]  /*8ba0*/  HFMA2 R170, -RZ, RZ, 0, 0 ;  /* 0x00000000ffaa7431 */ /* 0x000fe200000001ff */
[----:B------:R-:W-:Y:S02]  /*8bb0*/  LOP3.LUT P4, RZ, R188, 0xff0000, RZ, 0xc0, !PT ;  /* 0x00ff0000bcff7812 */ /* 0x000fe4000788c0ff */
[C---:B------:R-:W-:Y:S02]  /*8bc0*/  LOP3.LUT P5, RZ, R189.reuse, 0xff00, RZ, 0xc0, !PT ;  /* 0x0000ff00bdff7812 */ /* 0x040fe400078ac0ff */
[----:B------:R-:W-:-:S07]  /*8bd0*/  LOP3.LUT P6, RZ, R189, 0xff0000, RZ, 0xc0, !PT ;  /* 0x00ff0000bdff7812 */ /* 0x000fce00078cc0ff */
[----:B-----5:R-:W-:-:S04]  /*8be0*/  @P3 HADD2.F32 R171, -RZ, R178.H0_H0 ;  /* 0x200000b2ffab3230 */ /* 0x020fc80000004100 */
[----:B------:R-:W-:Y:S02]  /*8bf0*/  @P5 HADD2.F32 R178, -RZ, R178.H1_H1 ;  /* 0x300000b2ffb25230 */ /* 0x000fe40000004100 */
[----:B--2---:R-:W-:-:S04]  /*8c00*/  FADD.FTZ R168, R185, -R168 ;  /* 0x800000a8b9a87221 */ /* 0x004fc80000010000 */
        /* <DEDUP_REMOVED lines=9> */
[----:B------:R-:W-:Y:S01]  /*8ca0*/  FFMA.FTZ R174, R191, R171, R42 ;  /* 0x000000abbfae7223 */ /* 0x000fe2000001002a */
[----:B------:R-:W-:Y:S01]  /*8cb0*/  FFMA.FTZ R171, R210, R180, R181 ;  /* 0x000000b4d2ab7223 */ /* 0x000fe200000100b5 */
[----:B------:R-:W-:-:S02]  /*8cc0*/  LOP3.LUT P3, RZ, R188, 0xff000000, RZ, 0xc0, !PT ;  /* 0xff000000bcff7812 */ /* 0x000fc4000786c0ff */
[----:B------:R-:W-:Y:S01]  /*8cd0*/  FMUL.FTZ R169, R174, R19 ;  /* 0x00000013aea97220 */ /* 0x000fe20000410000 */
[----:B------:R-:W-:Y:S01]  /*8ce0*/  FADD.FTZ R175, R215, -R171 ;  /* 0x800000abd7af7221 */ /* 0x000fe20000010000 */
[--C-:B------:R-:W-:Y:S02]  /*8cf0*/  @P4 HADD2.F32 R171, -RZ, R177.reuse.H0_H0 ;  /* 0x200000b1ffab4230 */ /* 0x100fe40000004100 */
[----:B------:R-:W-:Y:S01]  /*8d00*/  FMUL.FTZ R172, R169, UR14 ;  /* 0x0000000ea9ac7c20 */ /* 0x000fe20008410000 */
[----:B------:R-:W-:Y:S01]  /*8d10*/  FFMA.FTZ R175, R191, R175, R43 ;  /* 0x000000afbfaf7223 */ /* 0x000fe2000001002b */
[----:B------:R-:W-:Y:S02]  /*8d20*/  MOV R169, RZ ;  /* 0x000000ff00a97202 */ /* 0x000fe40000000f00 */
[----:B------:R-:W-:Y:S01]  /*8d30*/  @P4 FMUL.FTZ R169, R171, R172 ;  /* 0x000000acaba94220 */ /* 0x000fe20000410000 */
[----:B------:R-:W-:Y:S02]  /*8d40*/  FMUL.FTZ R171, R175, R19 ;  /* 0x00000013afab7220 */ /* 0x000fe40000410000 */
[----:B------:R-:W-:-:S02]  /*8d50*/  @P3 HADD2.F32 R177, -RZ, R177.H1_H1 ;  /* 0x300000b1ffb13230 */ /* 0x000fc40000004100 */
        /* <DEDUP_REMOVED lines=8> */
[----:B------:R-:W-:Y:S01]  /*8de0*/  FFMA.FTZ R169, R191, R177, R37 ;  /* 0x000000b1bfa97223 */ /* 0x000fe20000010025 */
[----:B------:R-:W-:-:S03]  /*8df0*/  FFMA.FTZ R177, R207, R180, R181 ;  /* 0x000000b4cfb17223 */ /* 0x000fc600000100b5 */
[----:B------:R-:W-:Y:S01]  /*8e00*/  FMUL.FTZ R82, R169, R19 ;  /* 0x00000013a9527220 */ /* 0x000fe20000410000 */
[----:B------:R-:W-:-:S03]  /*8e10*/  FADD.FTZ R177, R252, -R177 ;  /* 0x800000b1fcb17221 */ /* 0x000fc60000010000 */
[----:B------:R-:W-:Y:S01]  /*8e20*/  FMUL.FTZ R82, R82, UR14 ;  /* 0x0000000e52527c20 */ /* 0x000fe20008410000 */
[----:B------:R-:W-:Y:S01]  /*8e30*/  FFMA.FTZ R170, R191, R177, R38 ;  /* 0x000000b1bfaa7223 */ /* 0x000fe20000010026 */
        /* <DEDUP_REMOVED lines=32> */
[----:B------:R-:W-:Y:S01]  /*9040*/  FFMA.FTZ R172, R191, R82, R40 ;  /* 0x00000052bfac7223 */ /* 0x000fe20000010028 */
        /* <DEDUP_REMOVED lines=23> */
[----:B------:R-:W-:-:S07]  /*91c0*/  F2FP.F16.F32.PACK_AB R76, R80, R76 ;  /* 0x0000004c504c723e */ /* 0x000fce00000000ff */
.L_x_19103:
        /* <DEDUP_REMOVED lines=17> */
.L_x_19101:
[----:B------:R-:W-:Y:S05]  /*92e0*/  BSYNC.RECONVERGENT B2 ;  /* 0x0000000000027941 */ /* 0x000fea0003800200 */
.L_x_19100:
        /* <DEDUP_REMOVED lines=26> */
[----:B------:R-:W-:Y:S01]  /*9490*/  FFMA.FTZ R174, R191, R171, R34 ;  /* 0x000000abbfae7223 */ /* 0x000fe20000010022 */
[----:B------:R-:W-:Y:S01]  /*94a0*/  FFMA.FTZ R171, R201, R180, R181 ;  /* 0x000000b4c9ab7223 */ /* 0x000fe200000100b5 */
[----:B------:R-:W-:Y:S02]  /*94b0*/  LOP3.LUT P3, RZ, R26, 0xff000000, RZ, 0xc0, !PT ;  /* 0xff0000001aff7812 */ /* 0x000fe4000786c0ff */
[----:B------:R-:W-:Y:S01]  /*94c0*/  FMUL.FTZ R169, R174, R19 ;  /* 0x00000013aea97220 */ /* 0x000fe20000410000 */
[----:B------:R-:W-:Y:S01]  /*94d0*/  FADD.FTZ R175, R247, -R171 ;  /* 0x800000abf7af7221 */ /* 0x000fe20000010000 */
[----:B------:R-:W-:-:S02]  /*94e0*/  @P4 HADD2.F32 R171, -RZ, R177.H0_H0 ;  /* 0x200000b1ffab4230 */ /* 0x000fc40000004100 */
[----:B------:R-:W-:Y:S01]  /*94f0*/  FMUL.FTZ R172, R169, UR14 ;  /* 0x0000000ea9ac7c20 */ /* 0x000fe20008410000 */
[----:B------:R-:W-:Y:S01]  /*9500*/  FFMA.FTZ R175, R191, R175, R35 ;  /* 0x000000afbfaf7223 */ /* 0x000fe20000010023 */
        /* <DEDUP_REMOVED lines=76> */
.L_x_19106:
[----:B-1----:R-:W-:Y:S01]  /*99d0*/  FFMA.FTZ R182, R202, R180, R181 ;  /* 0x000000b4cab67223 */ /* 0x002fe200000100b5 */
        /* <DEDUP_REMOVED lines=18> */
[----:B------:R-:W-:Y:S01]  /*9b00*/  FFMA.FTZ R183, R191, R183, R35 ;  /* 0x000000b7bfb77223 */ /* 0x000fe20000010023 */
        /* <DEDUP_REMOVED lines=81> */
.L_x_19107:
        /* <DEDUP_REMOVED lines=15> */
.L_x_19105:
[----:B------:R-:W-:Y:S05]  /*a110*/  BSYNC.RECONVERGENT B2 ;  /* 0x0000000000027941 */ /* 0x000fea0003800200 */
.L_x_19104:
        /* <DEDUP_REMOVED lines=32> */
[----:B------:R-:W-:-:S04]  /*a320*/  FFMA.FTZ R168, R191, R168, R148 ;  /* 0x000000a8bfa87223 */ /* 0x000fc80000010094 */
        /* <DEDUP_REMOVED lines=12> */
[C---:B------:R-:W-:Y:S02]  /*a3f0*/  FFMA.FTZ R170, R191.reuse, R170, R150 ;  /* 0x000000aabfaa7223 */ /* 0x040fe40000010096 */
[----:B------:R-:W-:Y:S01]  /*a400*/  FFMA.FTZ R169, R191, R177, R149 ;  /* 0x000000b1bfa97223 */ /* 0x000fe20000010095 */
        /* <DEDUP_REMOVED lines=38> */
[----:B------:R-:W-:Y:S01]  /*a670*/  FFMA.FTZ R172, R191, R66, R144 ;  /* 0x00000042bfac7223 */ /* 0x000fe20000010090 */
        /* <DEDUP_REMOVED lines=24> */
.L_x_19110:
[----:B-1----:R-:W-:Y:S01]  /*a800*/  FFMA.FTZ R182, R193, R180, R181 ;  /* 0x000000b4c1b67223 */ /* 0x002fe200000100b5 */
        /* <DEDUP_REMOVED lines=17> */
[----:B------:R-:W-:-:S04]  /*a920*/  FFMA.FTZ R182, R191, R182, R147 ;  /* 0x000000b6bfb67223 */ /* 0x000fc80000010093 */
        /* <DEDUP_REMOVED lines=69> */
[----:B------:R-:W-:-:S04]  /*ad80*/  FFMA.FTZ R64, R191, R64, R145 ;  /* 0x00000040bf407223 */ /* 0x000fc80000010091 */
        /* <DEDUP_REMOVED lines=12> */
.L_x_19111:
        /* <DEDUP_REMOVED lines=15> */
.L_x_19109:
[----:B------:R-:W-:Y:S05]  /*af40*/  BSYNC.RECONVERGENT B2 ;  /* 0x0000000000027941 */ /* 0x000fea0003800200 */
.L_x_19108:
        /* <DEDUP_REMOVED lines=18> */
[C---:B------:R-:W-:Y:S01]  /*b070*/  FFMA.FTZ R174, R191.reuse, R168, R154 ;  /* 0x000000a8bfae7223 */ /* 0x040fe2000001009a */
[----:B------:R-:W-:Y:S01]  /*b080*/  MOV R171, RZ ;  /* 0x000000ff00ab7202 */ /* 0x000fe20000000f00 */
[----:B------:R-:W-:-:S02]  /*b090*/  FFMA.FTZ R175, R191, R170, R155 ;  /* 0x000000aabfaf7223 */ /* 0x000fc4000001009b */
        /* <DEDUP_REMOVED lines=20> */
[--C-:B------:R-:W-:Y:S02]  /*b1e0*/  @P0 HADD2.F32 R58, -RZ, R178.reuse.H0_H0 ;  /* 0x200000b2ff3a0230 */ /* 0x100fe40000004100 */
[----:B------:R-:W-:Y:S01]  /*b1f0*/  FFMA.FTZ R169, R191, R169, R157 ;  /* 0x000000a9bfa97223 */ /* 0x000fe2000001009d */
        /* <DEDUP_REMOVED lines=11> */
[----:B------:R-:W-:Y:S02]  /*b2b0*/  FFMA.FTZ R170, R191, R170, R158 ;  /* 0x000000aabfaa7223 */ /* 0x000fe4000001009e */
        /* <DEDUP_REMOVED lines=35> */
[----:B------:R-:W-:Y:S01]  /*b4f0*/  FFMA.FTZ R172, R191, R58, R152 ;  /* 0x0000003abfac7223 */ /* 0x000fe20000010098 */
        /* <DEDUP_REMOVED lines=21> */
.L_x_19114:
        /* <DEDUP_REMOVED lines=34> */
[----:B------:R-:W-:-:S03]  /*b870*/  MOV R177, RZ ;  /* 0x000000ff00b17202 */ /* 0x000fc60000000f00 */
[----:B------:R-:W-:-:S04]  /*b880*/  FADD.FTZ R52, R221, -R52 ;  /* 0x80000034dd347221 */ /* 0x000fc80000010000 */
        /* <DEDUP_REMOVED lines=39> */
[----:B------:R-:W-:Y:S02]  /*bb00*/  FFMA.FTZ R53, R191, R53, R152 ;  /* 0x00000035bf357223 */ /* 0x000fe40000010098 */
        /* <DEDUP_REMOVED lines=25> */
.L_x_19115:
        /* <DEDUP_REMOVED lines=15> */
.L_x_19113:
[----:B------:R-:W-:Y:S05]  /*bd90*/  BSYNC.RECONVERGENT B2 ;  /* 0x0000000000027941 */ /* 0x000fea0003800200 */
.L_x_19112:
        /* <DEDUP_REMOVED lines=35> */
[----:B------:R-:W-:Y:S01]  /*bfd0*/  FFMA.FTZ R168, R191, R50, R164 ;  /* 0x00000032bfa87223 */ /* 0x000fe200000100a4 */
[----:B------:R-:W-:Y:S01]  /*bfe0*/  FADD.FTZ R186, R51, R169 ;  /* 0x000000a933ba7221 */ /* 0x000fe20000010000 */
[----:B------:R-:W-:-:S02]  /*bff0*/  FFMA.FTZ R51, R4, R180, R181 ;  /* 0x000000b404337223 */ /* 0x000fc400000100b5 */
[----:B------:R-:W-:Y:S02]  /*c000*/  FMUL.FTZ R50, R168, R19 ;  /* 0x00000013a8327220 */ /* 0x000fe40000410000 */
[----:B------:R-:W-:Y:S01]  /*c010*/  FADD.FTZ R169, R223, -R51 ;  /* 0x80000033dfa97221 */ /* 0x000fe20000010000 */
[----:B------:R-:W-:Y:S02]  /*c020*/  @P6 HADD2.F32 R51, -RZ, R178.H0_H0 ;  /* 0x200000b2ff336230 */ /* 0x000fe40000004100 */
[----:B------:R-:W-:Y:S01]  /*c030*/  FMUL.FTZ R50, R50, UR14 ;  /* 0x0000000e32327c20 */ /* 0x000fe20008410000 */
[----:B------:R-:W-:-:S03]  /*c040*/  FFMA.FTZ R169, R191, R169, R165 ;  /* 0x000000a9bfa97223 */ /* 0x000fc600000100a5 */
        /* <DEDUP_REMOVED lines=22> */
[----:B------:R-:W-:-:S04]  /*c1b0*/  FFMA.FTZ R171, R191, R45, R167 ;  /* 0x0000002dbfab7223 */ /* 0x000fc800000100a7 */
        /* <DEDUP_REMOVED lines=44> */
.L_x_19116:
        /* <DEDUP_REMOVED lines=63> */
[----:B------:R-:W-:Y:S01]  /*c870*/  FFMA.FTZ R177, R191, R177, R160 ;  /* 0x000000b1bfb17223 */ /* 0x000fe200000100a0 */
[----:B------:R-:W-:Y:S01]  /*c880*/  FSEL R45, R45, RZ, P4 ;  /* 0x000000ff2d2d7208 */ /* 0x000fe20002000000 */
[----:B------:R-:W-:Y:S01]  /*c890*/  FFMA.FTZ R50, R191, R50, R167 ;  /* 0x00000032bf327223 */ /* 0x000fe200000100a7 */
        /* <DEDUP_REMOVED lines=15> */
[----:B------:R-:W-:-:S04]  /*c990*/  FFMA.FTZ R179, R191, R179, R161 ;  /* 0x000000b3bfb37223 */ /* 0x000fc800000100a1 */
        /* <DEDUP_REMOVED lines=19> */
.L_x_19117:
        /* <DEDUP_REMOVED lines=15> */
.L_x_19097:
[----:B------:R-:W-:Y:S05]  /*cbc0*/  BSYNC.RECONVERGENT B1 ;  /* 0x0000000000017941 */ /* 0x000fea0003800200 */
.L_x_19079:
[----:B------:R-:W2:Y:S01]  /*cbd0*/  LDL.LU R176, [R1+0x14] ;  /* 0x0000140001b07983 */ /* 0x000ea20000300800 */
[----:B------:R-:W2:Y:S02]  /*cbe0*/  LDC.64 R18, c[0x0][0x380] ;  /* 0x0000e000ff127b82 */ /* 0x000ea40000000a00 */
[----:B--2---:R-:W-:-:S04]  /*cbf0*/  LEA R176, R18, R176, 0x2 ;  /* 0x000000b012b07211 */ /* 0x004fc800078e10ff */
[----:B------:R-:W-:Y:S01]  /*cc00*/  ISETP.GE.AND P0, PT, R176, R19, PT ;  /* 0x00000013b000720c */ /* 0x000fe20003f06270 */
[----:B------:R2:W-:-:S12]  /*cc10*/  STL [R1+0x14], R176 ;  /* 0x000014b001007387 */ /* 0x0005d80000100800 */
[----:B--2---:R-:W-:Y:S05]  /*cc20*/  @!P0 BRA `(.L_x_19118) ;  /* 0xffffff4400ac8947 */ /* 0x004fea000383ffff */
.L_x_19067:
[----:B------:R-:W-:Y:S05]  /*cc30*/  BSYNC B0 ;  /* 0x0000000000007941 */ /* 0x000fea0003800000 */
.L_x_19066:
        /* <DEDUP_REMOVED lines=14> */
[----:B------:R-:W4:Y:S04]  /*cd20*/  LDL.LU R185, [R1+0x34] ;  /* 0x0000340001b97983 */ /* 0x000f280000300800 */
[----:B------:R-:W4:Y:S04]  /*cd30*/  LDL.LU R186, [R1+0x38] ;  /* 0x0000380001ba7983 */ /* 0x000f280000300800 */
[----:B------:R-:W4:Y:S04]  /*cd40*/  LDL.LU R187, [R1+0x3c] ;  /* 0x00003c0001bb7983 */ /* 0x000f280000300800 */
[----:B------:R-:W4:Y:S04]  /*cd50*/  LDL.LU R180, [R1+0x20] ;  /* 0x0000200001b47983 */ /* 0x000f280000300800 */
[----:B------:R-:W4:Y:S04]  /*cd60*/  LDL.LU R181, [R1+0x24] ;  /* 0x0000240001b57983 */ /* 0x000f280000300800 */
[----:B------:R-:W4:Y:S04]  /*cd70*/  LDL.LU R182, [R1+0x28] ;  /* 0x0000280001b67983 */ /* 0x000f280000300800 */
[----:B------:R-:W4:Y:S01]  /*cd80*/  LDL.LU R183, [R1+0x2c] ;  /* 0x00002c0001b77983 */ /* 0x000f220000300800 */
[----:B-----5:R-:W-:Y:S01]  /*cd90*/  MOV R2, 0x400 ;  /* 0x0000040000027802 */ /* 0x020fe20000000f00 */
[----:B------:R-:W1:Y:S01]  /*cda0*/  S2R R176, SR_TID.X ;  /* 0x0000000000b07919 */ /* 0x000e620000002100 */
[----:B------:R-:W0:Y:S01]  /*cdb0*/  S2R R3, SR_CgaCtaId ;  /* 0x0000000000037919 */ /* 0x000e220000008800 */
[----:B-1----:R-:W-:-:S02]  /*cdc0*/  SHF.R.U32.HI R0, RZ, 0x5, R176 ;  /* 0x00000005ff007819 */ /* 0x002fc400000116b0 */
[----:B0-----:R-:W-:-:S03]  /*cdd0*/  LEA R3, R3, R2, 0x18 ;  /* 0x0000000203037211 */ /* 0x001fc600078ec0ff */
[----:B--2---:R-:W-:-:S05]  /*cde0*/  IMAD R0, R0, 0xa0, R18 ;  /* 0x000000a000007824 */ /* 0x004fca00078e0212 */
[----:B------:R-:W-:-:S05]  /*cdf0*/  LEA R33, R0, R3, 0x5 ;  /* 0x0000000300217211 */ /* 0x000fca00078e28ff */
[----:B---3--:R-:W-:Y:S04]  /*ce00*/  STS.128 [R33], R228 ;  /* 0x000000e421007388 */ /* 0x008fe80000000c00 */
[----:B----4-:R-:W-:Y:S04]  /*ce10*/  STS.128 [R33+0x10], R168 ;  /* 0x000010a821007388 */ /* 0x010fe80000000c00 */
        /* <DEDUP_REMOVED lines=243> */
.L_x_19120:
[----:B------:R-:W-:Y:S05]  /*dd50*/  BSYNC.RECONVERGENT B0 ;  /* 0x0000000000007941 */ /* 0x000fea0003800200 */
.L_x_19119:
        /* <DEDUP_REMOVED lines=17> */
.L_x_19122:
[----:B------:R-:W-:Y:S05]  /*de70*/  BSYNC.RECONVERGENT B0 ;  /* 0x0000000000007941 */ /* 0x000fea0003800200 */
.L_x_19121:
        /* <DEDUP_REMOVED lines=17> */
.L_x_19124:
[----:B------:R-:W-:Y:S05]  /*df90*/  BSYNC.RECONVERGENT B0 ;  /* 0x0000000000007941 */ /* 0x000fea0003800200 */
.L_x_19123:
        /* <DEDUP_REMOVED lines=134> */
.L_x_19126:
[----:B------:R-:W-:Y:S05]  /*e800*/  BSYNC.RECONVERGENT B0 ;  /* 0x0000000000007941 */ /* 0x000fea0003800200 */
.L_x_19125:
        /* <DEDUP_REMOVED lines=17> */
.L_x_19128:
[----:B------:R-:W-:Y:S05]  /*e920*/  BSYNC.RECONVERGENT B0 ;  /* 0x0000000000007941 */ /* 0x000fea0003800200 */
.L_x_19127:
        /* <DEDUP_REMOVED lines=17> */
.L_x_19130:
[----:B------:R-:W-:Y:S05]  /*ea40*/  BSYNC.RECONVERGENT B0 ;  /* 0x0000000000007941 */ /* 0x000fea0003800200 */
.L_x_19129:
        /* <DEDUP_REMOVED lines=17> */
.L_x_19132:
[----:B------:R-:W-:Y:S05]  /*eb60*/  BSYNC.RECONVERGENT B0 ;  /* 0x0000000000007941 */ /* 0x000fea0003800200 */
.L_x_19131:
        /* <DEDUP_REMOVED lines=17> */
.L_x_19134:
[----:B------:R-:W-:Y:S05]  /*ec80*/  BSYNC.RECONVERGENT B0 ;  /* 0x0000000000007941 */ /* 0x000fea0003800200 */
.L_x_19133:
        /* <DEDUP_REMOVED lines=17> */
.L_x_19136:
[----:B------:R-:W-:Y:S05]  /*eda0*/  BSYNC.RECONVERGENT B0 ;  /* 0x0000000000007941 */ /* 0x000fea0003800200 */
.L_x_19135:
        /* <DEDUP_REMOVED lines=11> */
.L_x_19078:
[----:B------:R-:W-:Y:S01]  /*ee60*/  HFMA2 R178, -RZ, RZ, 0, 5.9604644775390625e-08 ;  /* 0x00000001ffb27431 */ /* 0x000fe200000001ff */
[----:B------:R-:W-:Y:S01]  /*ee70*/  BSSY B1, `(.L_x_19137) ;  /* 0x0000007000017945 */ /* 0x000fe20003800000 */
[----:B------:R-:W-:Y:S02]  /*ee80*/  MOV R179, R216 ;  /* 0x000000d800b37202 */ /* 0x000fe40000000f00 */
[----:B------:R-:W-:Y:S02]  /*ee90*/  MOV R177, 0x1f ;  /* 0x0000001f00b17802 */ /* 0x000fe40000000f00 */
[----:B--2---:R-:W-:-:S07]  /*eea0*/  MOV R176, 0xffffffff ;  /* 0xffffffff00b07802 */ /* 0x004fce0000000f00 */
[----:B01---5:R-:W-:Y:S05]  /*eeb0*/  WARPSYNC.COLLECTIVE R176, `(.L_x_19138) ;  /* 0x00000000b0087348 */ /* 0x023fea0003c00000 */
[----:B-1----:R1:W2:Y:S02]  /*eec0*/  SHFL.BFLY P6, R182, R179, R178, R177 ;  /* 0x0c0000b2b3b67389 */ /* 0x0022a400000c00b1 */
[----:B012--5:R-:W-:Y:S05]  /*eed0*/  ENDCOLLECTIVE ;  /* 0x000000000000791b */ /* 0x027fea0003800000 */
.L_x_19138:
[----:B------:R-:W-:Y:S05]  /*eee0*/  BSYNC B1 ;  /* 0x0000000000017941 */ /* 0x000fea0003800000 */
.L_x_19137:
        /* <DEDUP_REMOVED lines=9> */
.L_x_19139:
        /* <DEDUP_REMOVED lines=8> */
.L_x_19140:
[----:B------:R-:W-:Y:S02]  /*f000*/  MOV R179, R181 ;  /* 0x000000b500b37202 */ /* 0x000fe40000000f00 */
[----:B------:R-:W-:-:S05]  /*f010*/  MOV R176, R182 ;  /* 0x000000b600b07202 */ /* 0x000fca0000000f00 */
[----:B------:R-:W-:Y:S01]  /*f020*/  FADD.FTZ R180, R180, R176 ;  /* 0x000000b0b4b47221 */ /* 0x000fe20000010000 */
[----:B------:R-:W-:-:S07]  /*f030*/  MOV R176, 0xffffffff ;  /* 0xffffffff00b07802 */ /* 0x000fce0000000f00 */
[----:B------:R-:W-:Y:S05]  /*f040*/  WARPSYNC.COLLECTIVE R176, `(.L_x_19141) ;  /* 0x00000000b0087348 */ /* 0x000fea0003c00000 */
[----:B------:R0:W1:Y:S02]  /*f050*/  SHFL.BFLY P6, R182, R179, R178, R177 ;  /* 0x0c0000b2b3b67389 */ /* 0x00006400000c00b1 */
[----:B01----:R-:W-:Y:S05]  /*f060*/  ENDCOLLECTIVE ;  /* 0x000000000000791b */ /* 0x003fea0003800000 */
.L_x_19141:
        /* <DEDUP_REMOVED lines=8> */
.L_x_19142:
[----:B------:R-:W-:Y:S02]  /*f0f0*/  MOV R179, R181 ;  /* 0x000000b500b37202 */ /* 0x000fe40000000f00 */
[----:B------:R-:W-:-:S05]  /*f100*/  MOV R176, R182 ;  /* 0x000000b600b07202 */ /* 0x000fca0000000f00 */
[----:B------:R-:W-:Y:S01]  /*f110*/  FADD.FTZ R180, R180, R176 ;  /* 0x000000b0b4b47221 */ /* 0x000fe20000010000 */
[----:B------:R-:W-:-:S07]  /*f120*/  MOV R176, 0xffffffff ;  /* 0xffffffff00b07802 */ /* 0x000fce0000000f00 */
[----:B------:R-:W-:Y:S05]  /*f130*/  WARPSYNC.COLLECTIVE R176, `(.L_x_19143) ;  /* 0x00000000b0087348 */ /* 0x000fea0003c00000 */
[----:B------:R0:W1:Y:S02]  /*f140*/  SHFL.BFLY P6, R182, R179, R178, R177 ;  /* 0x0c0000b2b3b67389 */ /* 0x00006400000c00b1 */
[----:B01----:R-:W-:Y:S05]  /*f150*/  ENDCOLLECTIVE ;  /* 0x000000000000791b */ /* 0x003fea0003800000 */
.L_x_19143:
        /* <DEDUP_REMOVED lines=8> */
.L_x_19144:
[----:B------:R-:W-:Y:S02]  /*f1e0*/  MOV R179, R181 ;  /* 0x000000b500b37202 */ /* 0x000fe40000000f00 */
[----:B------:R-:W-:-:S05]  /*f1f0*/  MOV R176, R182 ;  /* 0x000000b600b07202 */ /* 0x000fca0000000f00 */
[----:B------:R-:W-:Y:S01]  /*f200*/  FADD.FTZ R180, R180, R176 ;  /* 0x000000b0b4b47221 */ /* 0x000fe20000010000 */
[----:B------:R-:W-:-:S07]  /*f210*/  MOV R176, 0xffffffff ;  /* 0xffffffff00b07802 */ /* 0x000fce0000000f00 */
[----:B------:R-:W-:Y:S05]  /*f220*/  WARPSYNC.COLLECTIVE R176, `(.L_x_19145) ;  /* 0x00000000b0087348 */ /* 0x000fea0003c00000 */
[----:B------:R0:W1:Y:S02]  /*f230*/  SHFL.BFLY P6, R182, R179, R178, R177 ;  /* 0x0c0000b2b3b67389 */ /* 0x00006400000c00b1 */
[----:B01----:R-:W-:Y:S05]  /*f240*/  ENDCOLLECTIVE ;  /* 0x000000000000791b */ /* 0x003fea0003800000 */
.L_x_19145:
        /* <DEDUP_REMOVED lines=8> */
.L_x_19146:
[----:B------:R-:W-:Y:S02]  /*f2d0*/  MOV R179, R181 ;  /* 0x000000b500b37202 */ /* 0x000fe40000000f00 */
[----:B------:R-:W-:-:S07]  /*f2e0*/  MOV R183, R182 ;  /* 0x000000b600b77202 */ /* 0x000fce0000000f00 */
[----:B------:R-:W-:Y:S05]  /*f2f0*/  WARPSYNC.COLLECTIVE R176, `(.L_x_19147) ;  /* 0x00000000b0087348 */ /* 0x000fea0003c00000 */
[----:B------:R0:W1:Y:S02]  /*f300*/  SHFL.BFLY P6, R182, R179, R178, R177 ;  /* 0x0c0000b2b3b67389 */ /* 0x00006400000c00b1 */
[----:B01----:R-:W-:Y:S05]  /*f310*/  ENDCOLLECTIVE ;  /* 0x000000000000791b */ /* 0x003fea0003800000 */
.L_x_19147:
[----:B------:R-:W-:Y:S01]  /*f320*/  MOV R176, R182 ;  /* 0x000000b600b07202 */ /* 0x000fe20000000f00 */
[----:B------:R-:W-:Y:S06]  /*f330*/  BRA `(.L_x_19148) ;  /* 0xffffff4800447947 */ /* 0x000fec000383ffff */
.L_x_19149:
        /* <DEDUP_REMOVED lines=12> */
.L_x_25506:


//--------------------- .text._ZN10layer_norm13ln_bwd_kernelINS_13Kernel_traitsIf6__halffS2_fjLj1280ELj1ELj4ELj1ELj16ENS_18Kernel_traits_baseILj1280EfS2_fS2_fjLj128EEEEELb1ELb1ELb0ELb1EEEvNS_9BwdParamsE --------------------------
	.section	.text._ZN10layer_norm13ln_bwd_kernelINS_13Kernel_traitsIf6__halffS2_fjLj1280ELj1ELj4ELj1ELj16ENS_18Kernel_traits_baseILj1280EfS2_fS2_fjLj128EEEEELb1ELb1ELb0ELb1EEEvNS_9BwdParamsE,"ax",@progbits
	.align	128
        .global         _ZN10layer_norm13ln_bwd_kernelINS_13Kernel_traitsIf6__halffS2_fjLj1280ELj1ELj4ELj1ELj16ENS_18Kernel_traits_baseILj1280EfS2_fS2_fjLj128EEEEELb1ELb1ELb0ELb1EEEvNS_9BwdParamsE
        .type           _ZN10layer_norm13ln_bwd_kernelINS_13Kernel_traitsIf6__halffS2_fjLj1280ELj1ELj4ELj1ELj16ENS_18Kernel_traits_baseILj1280EfS2_fS2_fjLj128EEEEELb1ELb1ELb0ELb1EEEvNS_9BwdParamsE,@function
        .size           _ZN10layer_norm13ln_bwd_kernelINS_13Kernel_traitsIf6__halffS2_fjLj1280ELj1ELj4ELj1ELj16ENS_18Kernel_traits_baseILj1280EfS2_fS2_fjLj128EEEEELb1ELb1ELb0ELb1EEEvNS_9BwdParamsE,(.L_x_25507 - _ZN10layer_norm13ln_bwd_kernelINS_13Kernel_traitsIf6__halffS2_fjLj1280ELj1ELj4ELj1ELj16ENS_18Kernel_traits_baseILj1280EfS2_fS2_fjLj128EEEEELb1ELb1ELb0ELb1EEEvNS_9BwdParamsE)
        .other          _ZN10layer_norm13ln_bwd_kernelINS_13Kernel_traitsIf6__halffS2_fjLj1280ELj1ELj4ELj1ELj16ENS_18Kernel_traits_baseILj1280EfS2_fS2_fjLj128EEEEELb1ELb1ELb0ELb1EEEvNS_9BwdParamsE,@"STO_CUDA_ENTRY STV_DEFAULT"
_ZN10layer_norm13ln_bwd_kernelINS_13Kernel_traitsIf6__halffS2_fjLj1280ELj1ELj4ELj1ELj16ENS_18Kernel_traits_baseILj1280EfS2_fS2_fjLj128EEEEELb1ELb1ELb0ELb1EEEvNS_9BwdParamsE:
.text._ZN10layer_norm13ln_bwd_kernelINS_13Kernel_traitsIf6__halffS2_fjLj1280ELj1ELj4ELj1ELj16ENS_18Kernel_traits_baseILj1280EfS2_fS2_fjLj128EEEEELb1ELb1ELb0ELb1EEEvNS_9BwdParamsE:
        /* <DEDUP_REMOVED lines=225> */
.L_x_19176:
[----:B------:R-:W2:Y:S01]  /*0e10*/  LDL R2, [R1+0x1a4] ;  /* 0x0001a40001027983 */ /* 0x000ea20000100800 */
[----:B0-----:R-:W0:Y:S01]  /*0e20*/  LDC.64 R184, c[0x0][0x3c0] ;  /* 0x0000f000ffb87b82 */ /* 0x001e220000000a00 */
[C---:B------:R-:W-:Y:S01]  /*0e30*/  IMAD R231, R0.reuse, UR11, RZ ;  /* 0x0000000b00e77c24 */ /* 0x040fe2000f8e02ff */
[----:B------:R-:W1:Y:S06]  /*0e40*/  S2R R3, SR_TID.X ;  /* 0x0000000000037919 */ /* 0x000e6c0000002100 */
[----:B------:R-:W3:Y:S08]  /*0e50*/  LDC.64 R20, c[0x0][0x3a8] ;  /* 0x0000ea00ff147b82 */ /* 0x000ef00000000a00 */
[----:B------:R-:W4:Y:S01]  /*0e60*/  LDC.64 R168, c[0x0][0x428] ;  /* 0x00010a00ffa87b82 */ /* 0x000f220000000a00 */
[----:B0-----:R-:W-:-:S07]  /*0e70*/  IMAD.WIDE R184, R0, 0x4, R184 ;  /* 0x0000000400b87825 */ /* 0x001fce00078e02b8 */
[----:B------:R-:W0:Y:S01]  /*0e80*/  LDC.64 R4, c[0x0][0x3c8] ;  /* 0x0000f200ff047b82 */ /* 0x000e220000000a00 */
[----:B------:R4:W4:Y:S01]  /*0e90*/  LDG.E R184, desc[UR6][R184.64] ;  /* 0x00000006b8b87981 */ /* 0x000922000c1e1900 */
[----:B-1----:R-:W-:Y:S02]  /*0ea0*/  LOP3.LUT R3, R3, 0x1f, RZ, 0xc0, !PT ;  /* 0x0000001f03037812 */ /* 0x002fe400078ec0ff */
[----:B------:R-:W-:Y:S02]  /*0eb0*/  ISETP.NE.U32.AND P0, PT, RZ, UR12, PT ;  /* 0x0000000cff007c0c */ /* 0x000fe4000bf05070 */
[----:B------:R-:W-:Y:S01]  /*0ec0*/  ISETP.NE.AND P1, PT, RZ, UR10, PT ;  /* 0x0000000aff007c0c */ /* 0x000fe2000bf25270 */
[----:B------:R1:W-:Y:S01]  /*0ed0*/  STL [R1], R3 ;  /* 0x0000000301007387 */ /* 0x0003e20000100800 */
[----:B--2---:R-:W-:Y:S02]  /*0ee0*/  ISETP.NE.AND P2, PT, R2, RZ, PT ;  /* 0x000000ff0200720c */ /* 0x004fe40003f45270 */
[----:B------:R-:W-:-:S04]  /*0ef0*/  SHF.R.S32.HI R2, RZ, 0x1f, R231 ;  /* 0x0000001fff027819 */ /* 0x000fc800000114e7 */
[----:B------:R-:W-:-:S04]  /*0f00*/  LEA.HI R231, R2, R231, RZ, 0x3 ;  /* 0x000000e702e77211 */ /* 0x000fc800078f18ff */
[----:B------:R-:W-:Y:S02]  /*0f10*/  LEA.HI.SX32 R231, R231, R3, 0x1d ;  /* 0x00000003e7e77211 */ /* 0x000fe400078feaff */
[----:B------:R-:W-:Y:S01]  /*0f20*/  ISETP.NE.AND.EX P0, PT, RZ, UR13, PT, P0 ;  /* 0x0000000dff007c0c */ /* 0x000fe2000bf05300 */
[----:B0-----:R-:W-:Y:S01]  /*0f30*/  IMAD.WIDE R4, R0, 0x4, R4 ;  /* 0x0000000400047825 */ /* 0x001fe200078e0204 */
[----:B------:R-:W0:Y:S03]  /*0f40*/  @P2 LDC.64 R6, c[0x0][0x3e0] ;  /* 0x0000f800ff062b82 */ /* 0x000e260000000a00 */
[C---:B---3--:R-:W-:Y:S01]  /*0f50*/  IMAD.WIDE.U32 R172, R231.reuse, 0x20, R20 ;  /* 0x00000020e7ac7825 */ /* 0x048fe200078e0014 */
[C---:B----4-:R-:W-:Y:S01]  /*0f60*/  IADD3 R185, PT, PT, R231.reuse, 0x40, RZ ;  /* 0x00000040e7b97810 */ /* 0x050fe20007ffe0ff */
[----:B-1----:R1:W2:Y:S02]  /*0f70*/  LDG.E R3, desc[UR6][R4.64] ;  /* 0x0000000604037981 */ /* 0x0022a4000c1e1900 */
[----:B------:R-:W-:-:S02]  /*0f80*/  IMAD.WIDE.U32 R160, R231, 0x10, R168 ;  /* 0x00000010e7a07825 */ /* 0x000fc400078e00a8 */
[----:B------:R-:W3:Y:S01]  /*0f90*/  LDG.E.128 R156, desc[UR6][R172.64] ;  /* 0x00000006ac9c7981 */ /* 0x000ee2000c1e1d00 */
[C---:B------:R-:W-:Y:S01]  /*0fa0*/  IADD3 R205, PT, PT, R231.reuse, 0x20, RZ ;  /* 0x00000020e7cd7810 */ /* 0x040fe20007ffe0ff */
[----:B------:R-:W4:Y:S02]  /*0fb0*/  @P0 LDC.64 R186, c[0x0][0x438] ;  /* 0x00010e00ffba0b82 */ /* 0x000f240000000a00 */
[----:B------:R-:W2:Y:S04]  /*0fc0*/  LDG.E.128 R160, desc[UR6][R160.64] ;  /* 0x00000006a0a07981 */ /* 0x000ea8000c1e1d00 */
[----:B------:R-:W2:Y:S01]  /*0fd0*/  LDG.E.128 R172, desc[UR6][R172.64+0x10] ;  /* 0x00001006acac7981 */ /* 0x000ea2000c1e1d00 */
[----:B------:R-:W-:Y:S01]  /*0fe0*/  IADD3 R30, PT, PT, R231, 0x60, RZ ;  /* 0x00000060e71e7810 */ /* 0x000fe20007ffe0ff */
[----:B------:R-:W-:Y:S01]  /*0ff0*/  IMAD.WIDE.U32 R192, R185, 0x20, R20 ;  /* 0x00000020b9c07825 */ /* 0x000fe200078e0014 */
[----:B------:R-:W-:-:S03]  /*1000*/  IADD3 R2, PT, PT, R231, 0x80, RZ ;  /* 0x00000080e7027810 */ /* 0x000fc60007ffe0ff */
[C---:B------:R-:W-:Y:S01]  /*1010*/  IMAD.WIDE.U32 R12, R30.reuse, 0x20, R20 ;  /* 0x000000201e0c7825 */ /* 0x040fe200078e0014 */
[----:B------:R-:W2:Y:S03]  /*1020*/  LDG.E.128 R188, desc[UR6][R192.64] ;  /* 0x00000006c0bc7981 */ /* 0x000ea6000c1e1d00 */
[C-C-:B------:R-:W-:Y:S01]  /*1030*/  IMAD.WIDE.U32 R24, R205.reuse, 0x10, R168.reuse ;  /* 0x00000010cd187825 */ /* 0x140fe200078e00a8 */
[----:B------:R-:W2:Y:S03]  /*1040*/  LDG.E.128 R8, desc[UR6][R12.64] ;  /* 0x000000060c087981 */ /* 0x000ea6000c1e1d00 */
[----:B------:R-:W-:Y:S02]  /*1050*/  IMAD.WIDE.U32 R164, R30, 0x10, R168 ;  /* 0x000000101ea47825 */ /* 0x000fe400078e00a8 */
[----:B------:R-:W2:Y:S02]  /*1060*/  LDG.E.128 R24, desc[UR6][R24.64] ;  /* 0x0000000618187981 */ /* 0x000ea4000c1e1d00 */
[----:B------:R-:W-:-:S02]  /*1070*/  IMAD.WIDE.U32 R180, R205, 0x20, R20 ;  /* 0x00000020cdb47825 */ /* 0x000fc400078e0014 */
[----:B------:R-:W2:Y:S02]  /*1080*/  LDG.E.128 R192, desc[UR6][R192.64+0x10] ;  /* 0x00001006c0c07981 */ /* 0x000ea4000c1e1d00 */
[C---:B------:R-:W-:Y:S02]  /*1090*/  IMAD.WIDE.U32 R20, R2.reuse, 0x20, R20 ;  /* 0x0000002002147825 */ /* 0x040fe400078e0014 */
[----:B------:R-:W2:Y:S02]  /*10a0*/  LDG.E.128 R164, desc[UR6][R164.64] ;  /* 0x00000006a4a47981 */ /* 0x000ea4000c1e1d00 */
[--C-:B------:R-:W-:Y:S02]  /*10b0*/  IMAD.WIDE.U32 R152, R185, 0x10, R168.reuse ;  /* 0x00000010b9987825 */ /* 0x100fe400078e00a8 */
[----:B------:R-:W2:Y:S02]  /*10c0*/  LDG.E.128 R176, desc[UR6][R180.64] ;  /* 0x00000006b4b07981 */ /* 0x000ea4000c1e1d00 */
[----:B------:R-:W-:-:S02]  /*10d0*/  IMAD.WIDE.U32 R168, R2, 0x10, R168 ;  /* 0x0000001002a87825 */ /* 0x000fc400078e00a8 */
[----:B------:R-:W2:Y:S01]  /*10e0*/  LDG.E.128 R16, desc[UR6][R20.64] ;  /* 0x0000000614107981 */ /* 0x000ea2000c1e1d00 */
[----:B------:R-:W-:Y:S01]  /*10f0*/  FSEL R184, R184, RZ, !P1 ;  /* 0x000000ffb8b87208 */ /* 0x000fe20004800000 */
[----:B0-----:R-:W-:Y:S02]  /*1100*/  @P2 IMAD.WIDE R6, R0, 0x2, R6 ;  /* 0x0000000200062825 */ /* 0x001fe400078e0206 */
[----:B------:R-:W2:Y:S04]  /*1110*/  LDG.E.128 R12, desc[UR6][R12.64+0x10] ;  /* 0x000010060c0c7981 */ /* 0x000ea8000c1e1d00 */
[----:B------:R-:W2:Y:S04]  /*1120*/  LDG.E.128 R180, desc[UR6][R180.64+0x10] ;  /* 0x00001006b4b47981 */ /* 0x000ea8000c1e1d00 */
[----:B------:R-:W2:Y:S04]  /*1130*/  LDG.E.128 R20, desc[UR6][R20.64+0x10] ;  /* 0x0000100614147981 */ /* 0x000ea8000c1e1d00 */
[----:B------:R-:W2:Y:S01]  /*1140*/  LDG.E.128 R168, desc[UR6][R168.64] ;  /* 0x00000006a8a87981 */ /* 0x000ea2000c1e1d00 */
[----:B----4-:R-:W-:-:S03]  /*1150*/  @P0 IMAD.WIDE.U32 R186, R231, 0x20, R186 ;  /* 0x00000020e7ba0825 */ /* 0x010fc600078e00ba */
[----:B------:R-:W4:Y:S04]  /*1160*/  @P2 LDG.E.U16 R6, desc[UR6][R6.64] ;  /* 0x0000000606062981 */ /* 0x000f28000c1e1500 */
[----:B-----5:R-:W5:Y:S04]  /*1170*/  @P0 LDG.E.128 R68, desc[UR6][R186.64] ;  /* 0x00000006ba440981 */ /* 0x020f68000c1e1d00 */
[----:B------:R-:W5:Y:S01]  /*1180*/  @P0 LDG.E.128 R64, desc[UR6][R186.64+0x10] ;  /* 0x00001006ba400981 */ /* 0x000f62000c1e1d00 */
[----:B-1----:R-:W-:-:S03]  /*1190*/  MOV R4, 0x3f800000 ;  /* 0x3f80000000047802 */ /* 0x002fc60000000f00 */
[----:B------:R-:W4:Y:S01]  /*11a0*/  LDG.E.128 R152, desc[UR6][R152.64] ;  /* 0x0000000698987981 */ /* 0x000f22000c1e1d00 */
[C---:B---3--:R-:W-:Y:S01]  /*11b0*/  FADD.FTZ R31, -R184.reuse, R156 ;  /* 0x0000009cb81f7221 */ /* 0x048fe20000010100 */
[C---:B------:R-:W-:Y:S02]  /*11c0*/  FADD.FTZ R239, -R184.reuse, R157 ;  /* 0x0000009db8ef7221 */ /* 0x040fe40000010100 */
[----:B------:R-:W0:Y:S01]  /*11d0*/  @P0 LDC.64 R156, c[0x0][0x438] ;  /* 0x00010e00ff9c0b82 */ /* 0x000e220000000a00 */
[C---:B------:R-:W-:Y:S01]  /*11e0*/  FADD.FTZ R237, -R184.reuse, R158 ;  /* 0x0000009eb8ed7221 */ /* 0x040fe20000010100 */
[----:B------:R-:W-:Y:S01]  /*11f0*/  FADD.FTZ R236, -R184, R159 ;  /* 0x0000009fb8ec7221 */ /* 0x000fe20000010100 */
[--C-:B--2---:R-:W-:Y:S02]  /*1200*/  HADD2.F32 R29, -RZ, R162.reuse.H0_H0 ;  /* 0x200000a2ff1d7230 */ /* 0x104fe40000004100 */
[----:B------:R-:W-:Y:S02]  /*1210*/  HADD2.F32 R5, -RZ, R162.H1_H1 ;  /* 0x300000a2ff057230 */ /* 0x000fe40000004100 */
[----:B------:R-:W-:-:S02]  /*1220*/  HADD2.F32 R233, -RZ, R163.H0_H0 ;  /* 0x200000a3ffe97230 */ /* 0x000fc40000004100 */
[C---:B------:R-:W-:Y:S01]  /*1230*/  FADD.FTZ R235, -R184.reuse, R172 ;  /* 0x000000acb8eb7221 */ /* 0x040fe20000010100 */
[----:B------:R-:W-:Y:S02]  /*1240*/  HADD2.F32 R232, -RZ, R163.H1_H1 ;  /* 0x300000a3ffe87230 */ /* 0x000fe40000004100 */
[C---:B------:R-:W-:Y:S01]  /*1250*/  FADD.FTZ R234, -R184.reuse, R173 ;  /* 0x000000adb8ea7221 */ /* 0x040fe20000010100 */
[----:B------:R-:W1:Y:S01]  /*1260*/  @P0 LDC.64 R158, c[0x0][0x438] ;  /* 0x00010e00ff9e0b82 */ /* 0x000e620000000a00 */
[C---:B------:R-:W-:Y:S01]  /*1270*/  FADD.FTZ R28, -R184.reuse, R174 ;  /* 0x000000aeb81c7221 */ /* 0x040fe20000010100 */
[----:B------:R-:W-:-:S06]  /*1280*/  FADD.FTZ R198, -R184, R175 ;  /* 0x000000afb8c67221 */ /* 0x000fcc0000010100 */
[----:B------:R-:W2:Y:S08]  /*1290*/  @P0 LDC.64 R162, c[0x0][0x438] ;  /* 0x00010e00ffa20b82 */ /* 0x000eb00000000a00 */
[----:B------:R-:W3:Y:S08]  /*12a0*/  @P0 LDC.64 R172, c[0x0][0x438] ;  /* 0x00010e00ffac0b82 */ /* 0x000ef00000000a00 */
[----:B------:R-:W4:Y:S01]  /*12b0*/  LDC.64 R174, c[0x0][0x3b0] ;  /* 0x0000ec00ffae7b82 */ /* 0x000f220000000a00 */
[----:B0-----:R-:W-:-:S04]  /*12c0*/  @P0 IMAD.WIDE.U32 R156, R205, 0x20, R156 ;  /* 0x00000020cd9c0825 */ /* 0x001fc800078e009c */
[C---:B------:R-:W-:Y:S01]  /*12d0*/  FADD.FTZ R238, -R184.reuse, R195 ;  /* 0x000000c3b8ee7221 */ /* 0x040fe20000010100 */
[----:B------:R-:W-:Y:S01]  /*12e0*/  FADD.FTZ R249, -R184, R8 ;  /* 0x00000008b8f97221 */ /* 0x000fe20000010100 */
[----:B-1----:R-:W-:Y:S01]  /*12f0*/  @P0 IMAD.WIDE.U32 R158, R185, 0x20, R158 ;  /* 0x00000020b99e0825 */ /* 0x002fe200078e009e */
[----:B------:R-:W5:Y:S03]  /*1300*/  @P0 LDG.E.128 R60, desc[UR6][R156.64] ;  /* 0x000000069c3c0981 */ /* 0x000f66000c1e1d00 */
[----:B--2---:R-:W-:Y:S01]  /*1310*/  @P0 IMAD.WIDE.U32 R162, R30, 0x20, R162 ;  /* 0x000000201ea20825 */ /* 0x004fe200078e00a2 */
[----:B------:R0:W5:Y:S03]  /*1320*/  @P0 LDG.E.128 R56, desc[UR6][R156.64+0x10] ;  /* 0x000010069c380981 */ /* 0x000166000c1e1d00 */
[----:B------:R-:W-:Y:S01]  /*1330*/  FADD.FTZ R200, -R184, R189 ;  /* 0x000000bdb8c87221 */ /* 0x000fe20000010100 */
[----:B------:R-:W-:-:S02]  /*1340*/  HADD2.F32 R222, -RZ, R25.H0_H0 ;  /* 0x20000019ffde7230 */ /* 0x000fc40000004100 */
[----:B---3--:R-:W-:-:S04]  /*1350*/  @P0 IMAD.WIDE.U32 R172, R2, 0x20, R172 ;  /* 0x0000002002ac0825 */ /* 0x008fc800078e00ac */
[C---:B------:R-:W-:Y:S01]  /*1360*/  FADD.FTZ R219, -R184.reuse, R178 ;  /* 0x000000b2b8db7221 */ /* 0x040fe20000010100 */
[C---:B------:R-:W-:Y:S01]  /*1370*/  FADD.FTZ R220, -R184.reuse, R179 ;  /* 0x000000b3b8dc7221 */ /* 0x040fe20000010100 */
[----:B------:R-:W-:Y:S02]  /*1380*/  HADD2.F32 R223, -RZ, R25.H1_H1 ;  /* 0x30000019ffdf7230 */ /* 0x000fe40000004100 */
[C---:B0-----:R-:W-:Y:S01]  /*1390*/  FADD.FTZ R157, -R184.reuse, R9 ;  /* 0x00000009b89d7221 */ /* 0x041fe20000010100 */
[--C-:B------:R-:W-:Y:S01]  /*13a0*/  HADD2.F32 R9, -RZ, R166.reuse.H0_H0 ;  /* 0x200000a6ff097230 */ /* 0x100fe20000004100 */
[----:B------:R-:W2:Y:S01]  /*13b0*/  LDL.LU R25, [R1+0x4] ;  /* 0x0000040001197983 */ /* 0x000ea20000300800 */
[----:B------:R-:W-:Y:S01]  /*13c0*/  HADD2.F32 R8, -RZ, R166.H1_H1 ;  /* 0x300000a6ff087230 */ /* 0x000fe20000004100 */
[----:B------:R-:W-:Y:S01]  /*13d0*/  MOV R166, R238 ;  /* 0x000000ee00a67202 */ /* 0x000fe20000000f00 */
[C---:B------:R-:W-:Y:S01]  /*13e0*/  FADD.FTZ R186, -R184.reuse, R180 ;  /* 0x000000b4b8ba7221 */ /* 0x040fe20000010100 */
[C---:B------:R-:W-:Y:S01]  /*13f0*/  FADD.FTZ R187, -R184.reuse, R181 ;  /* 0x000000b5b8bb7221 */ /* 0x040fe20000010100 */
[C---:B------:R-:W-:Y:S01]  /*1400*/  FADD.FTZ R189, -R184.reuse, R191 ;  /* 0x000000bfb8bd7221 */ /* 0x040fe20000010100 */
[C---:B------:R-:W-:Y:S01]  /*1410*/  FADD.FTZ R250, -R184.reuse, R194 ;  /* 0x000000c2b8fa7221 */ /* 0x040fe20000010100 */
[----:B------:R-:W5:Y:S01]  /*1420*/  @P0 LDG.E.128 R52, desc[UR6][R158.64] ;  /* 0x000000069e340981 */ /* 0x000f62000c1e1d00 */
[----:B------:R-:W-:Y:S01]  /*1430*/  FADD.FTZ R19, -R184, R19 ;  /* 0x00000013b8137221 */ /* 0x000fe20000010100 */
[----:B------:R-:W-:-:S02]  /*1440*/  HADD2.F32 R216, -RZ, R26.H0_H0 ;  /* 0x2000001affd87230 */ /* 0x000fc40000004100 */
[C---:B------:R-:W-:Y:S01]  /*1450*/  FADD.FTZ R218, -R184.reuse, R177 ;  /* 0x000000b1b8da7221 */ /* 0x040fe20000010100 */
[----:B------:R0:W5:Y:S01]  /*1460*/  @P0 LDG.E.128 R48, desc[UR6][R158.64+0x10] ;  /* 0x000010069e300981 */ /* 0x000162000c1e1d00 */
[----:B------:R-:W-:Y:S02]  /*1470*/  HADD2.F32 R217, -RZ, R26.H1_H1 ;  /* 0x3000001affd97230 */ /* 0x000fe40000004100 */
[C---:B------:R-:W-:Y:S01]  /*1480*/  FADD.FTZ R202, -R184.reuse, R188 ;  /* 0x000000bcb8ca7221 */ /* 0x040fe20000010100 */
[----:B----4-:R-:W-:Y:S01]  /*1490*/  IMAD.WIDE.U32 R178, R231, 0x8, R174 ;  /* 0x00000008e7b27825 */ /* 0x010fe200078e00ae */
[----:B------:R-:W5:Y:S03]  /*14a0*/  @P0 LDG.E.128 R44, desc[UR6][R162.64] ;  /* 0x00000006a22c0981 */ /* 0x000f66000c1e1d00 */
[C---:B------:R-:W-:Y:S01]  /*14b0*/  FADD.FTZ R196, -R184.reuse, R176 ;  /* 0x000000b0b8c47221 */ /* 0x040fe20000010100 */
[C---:B------:R-:W-:Y:S01]  /*14c0*/  FADD.FTZ R188, -R184.reuse, R190 ;  /* 0x000000beb8bc7221 */ /* 0x040fe20000010100 */
[----:B------:R-:W-:Y:S01]  /*14d0*/  IMAD.WIDE.U32 R180, R205, 0x8, R174 ;  /* 0x00000008cdb47825 */ /* 0x000fe200078e00ae */
[----:B------:R1:W5:Y:S03]  /*14e0*/  @P0 LDG.E.128 R40, desc[UR6][R162.64+0x10] ;  /* 0x00001006a2280981 */ /* 0x000366000c1e1d00 */
[C---:B------:R-:W-:Y:S01]  /*14f0*/  FADD.FTZ R252, -R184.reuse, R13 ;  /* 0x0000000db8fc7221 */ /* 0x040fe20000010100 */
[----:B------:R-:W-:Y:S01]  /*1500*/  FADD.FTZ R195, -R184, R14 ;  /* 0x0000000eb8c37221 */ /* 0x000fe20000010100 */
[----:B0-----:R-:W-:Y:S01]  /*1510*/  IMAD.WIDE.U32 R158, R2, 0x8, R174 ;  /* 0x00000008029e7825 */ /* 0x001fe200078e00ae */
[----:B------:R-:W5:Y:S03]  /*1520*/  @P0 LDG.E.128 R36, desc[UR6][R172.64] ;  /* 0x00000006ac240981 */ /* 0x000f66000c1e1d00 */
[----:B------:R-:W-:Y:S01]  /*1530*/  FADD.FTZ R204, -R184, R183 ;  /* 0x000000b7b8cc7221 */ /* 0x000fe20000010100 */
[--C-:B------:R-:W-:Y:S01]  /*1540*/  HADD2.F32 R191, -RZ, R24.reuse.H0_H0 ;  /* 0x20000018ffbf7230 */ /* 0x100fe20000004100 */
[----:B------:R0:W5:Y:S01]  /*1550*/  @P0 LDG.E.128 R32, desc[UR6][R172.64+0x10] ;  /* 0x00001006ac200981 */ /* 0x000162000c1e1d00 */
[----:B------:R-:W-:-:S02]  /*1560*/  HADD2.F32 R221, -RZ, R24.H1_H1 ;  /* 0x30000018ffdd7230 */ /* 0x000fc40000004100 */
[----:B-1----:R-:W-:Y:S01]  /*1570*/  IMAD.WIDE.U32 R162, R30, 0x8, R174 ;  /* 0x000000081ea27825 */ /* 0x002fe200078e00ae */
[----:B------:R-:W3:Y:S03]  /*1580*/  LDL.LU R238, [R1+0x8] ;  /* 0x0000080001ee7983 */ /* 0x000ee60000300800 */
[C---:B------:R-:W-:Y:S01]  /*1590*/  FADD.FTZ R176, -R184.reuse, R10 ;  /* 0x0000000ab8b07221 */ /* 0x040fe20000010100 */
[----:B------:R-:W-:Y:S01]  /*15a0*/  FADD.FTZ R251, -R184, R12 ;  /* 0x0000000cb8fb7221 */ /* 0x000fe20000010100 */
[----:B------:R-:W-:Y:S01]  /*15b0*/  HADD2.F32 R177, -RZ, R167.H1_H1 ;  /* 0x300000a7ffb17230 */ /* 0x000fe20000004100 */
[----:B------:R-:W4:Y:S01]  /*15c0*/  LDL.LU R26, [R1+0xc] ;  /* 0x00000c00011a7983 */ /* 0x000f220000300800 */
[----:B0-----:R-:W-:-:S04]  /*15d0*/  IMAD.WIDE.U32 R172, R185, 0x8, R174 ;  /* 0x00000008b9ac7825 */ /* 0x001fc800078e00ae */
[C---:B------:R-:W-:Y:S01]  /*15e0*/  FADD.FTZ R174, -R184.reuse, R11 ;  /* 0x0000000bb8ae7221 */ /* 0x040fe20000010100 */
[----:B------:R-:W4:Y:S01]  /*15f0*/  LDL.LU R24, [R1+0x10] ;  /* 0x0000100001187983 */ /* 0x000f220000300800 */
[C---:B------:R-:W-:Y:S01]  /*1600*/  FADD.FTZ R156, -R184.reuse, R15 ;  /* 0x0000000fb89c7221 */ /* 0x040fe20000010100 */
[----:B------:R-:W-:Y:S02]  /*1610*/  HADD2.F32 R175, -RZ, R167.H0_H0 ;  /* 0x200000a7ffaf7230 */ /* 0x000fe40000004100 */
[C---:B------:R-:W-:Y:S01]  /*1620*/  FADD.FTZ R190, -R184.reuse, R16 ;  /* 0x00000010b8be7221 */ /* 0x040fe20000010100 */
[C---:B------:R-:W-:Y:S01]  /*1630*/  FADD.FTZ R197, -R184.reuse, R20 ;  /* 0x00000014b8c57221 */ /* 0x040fe20000010100 */
[----:B------:R-:W4:Y:S01]  /*1640*/  LDL.LU R167, [R1+0x134] ;  /* 0x0001340001a77983 */ /* 0x000f220000300800 */
[--C-:B------:R-:W-:Y:S02]  /*1650*/  HADD2.F32 R13, -RZ, R168.reuse.H0_H0 ;  /* 0x200000a8ff0d7230 */ /* 0x100fe40000004100 */
[----:B------:R-:W-:Y:S01]  /*1660*/  FADD.FTZ R201, -R184, R17 ;  /* 0x00000011b8c97221 */ /* 0x000fe20000010100 */
[----:B------:R-:W-:-:S02]  /*1670*/  HADD2.F32 R14, -RZ, R168.H1_H1 ;  /* 0x300000a8ff0e7230 */ /* 0x000fc40000004100 */
[C---:B------:R-:W-:Y:S01]  /*1680*/  FADD.FTZ R183, -R184.reuse, R18 ;  /* 0x00000012b8b77221 */ /* 0x040fe20000010100 */
[--C-:B------:R-:W-:Y:S01]  /*1690*/  HADD2.F32 R12, -RZ, R164.reuse.H0_H0 ;  /* 0x200000a4ff0c7230 */ /* 0x100fe20000004100 */
[----:B------:R-:W4:Y:S01]  /*16a0*/  LDL.LU R168, [R1+0x12c] ;  /* 0x00012c0001a87983 */ /* 0x000f220000300800 */
[----:B------:R-:W-:Y:S01]  /*16b0*/  HADD2.F32 R20, -RZ, R164.H1_H1 ;  /* 0x300000a4ff147230 */ /* 0x000fe20000004100 */
[----:B------:R-:W-:Y:S01]  /*16c0*/  MOV R164, R19 ;  /* 0x0000001300a47202 */ /* 0x000fe20000000f00 */
[--C-:B------:R-:W-:Y:S02]  /*16d0*/  HADD2.F32 R10, -RZ, R165.reuse.H0_H0 ;  /* 0x200000a5ff0a7230 */ /* 0x100fe40000004100 */
[----:B------:R-:W-:Y:S01]  /*16e0*/  FADD.FTZ R199, -R184, R182 ;  /* 0x000000b6b8c77221 */ /* 0x000fe20000010100 */
[----:B------:R-:W-:Y:S01]  /*16f0*/  HADD2.F32 R11, -RZ, R165.H1_H1 ;  /* 0x300000a5ff0b7230 */ /* 0x000fe20000004100 */
[----:B------:R-:W-:Y:S01]  /*1700*/  MOV R165, R250 ;  /* 0x000000fa00a57202 */ /* 0x000fe20000000f00 */
[----:B------:R-:W-:-:S02]  /*1710*/  HADD2.F32 R15, -RZ, R169.H0_H0 ;  /* 0x200000a9ff0f7230 */ /* 0x000fc40000004100 */
[----:B------:R-:W-:Y:S02]  /*1720*/  HADD2.F32 R7, -RZ, R160.H0_H0 ;  /* 0x200000a0ff077230 */ /* 0x000fe40000004100 */
[C---:B------:R-:W-:Y:S01]  /*1730*/  FMUL.FTZ R239, R3.reuse, R239 ;  /* 0x000000ef03ef7220 */ /* 0x040fe20000410000 */
[----:B------:R-:W-:Y:S02]  /*1740*/  HADD2.F32 R16, -RZ, R169.H1_H1 ;  /* 0x300000a9ff107230 */ /* 0x000fe40000004100 */
[----:B------:R-:W-:Y:S01]  /*1750*/  @P2 HADD2.F32 R4, -RZ, R6.H0_H0 ;  /* 0x20000006ff042230 */ /* 0x000fe20000004100 */
[----:B------:R-:W4:Y:S01]  /*1760*/  LDL.LU R169, [R1+0x128] ;  /* 0x0001280001a97983 */ /* 0x000f220000300800 */
[--C-:B------:R-:W-:Y:S02]  /*1770*/  HADD2.F32 R17, -RZ, R170.reuse.H0_H0 ;  /* 0x200000aaff117230 */ /* 0x100fe40000004100 */
[----:B------:R-:W-:Y:S02]  /*1780*/  HADD2.F32 R18, -RZ, R170.H1_H1 ;  /* 0x300000aaff127230 */ /* 0x000fe40000004100 */
[----:B------:R-:W-:Y:S01]  /*1790*/  FMUL.FTZ R237, R3, R237 ;  /* 0x000000ed03ed7220 */ /* 0x000fe20000410000 */
[----:B------:R-:W4:Y:S01]  /*17a0*/  LDL.LU R170, [R1+0x124] ;  /* 0x0001240001aa7983 */ /* 0x000f220000300800 */
[----:B------:R-:W-:-:S02]  /*17b0*/  HADD2.F32 R19, -RZ, R171.H0_H0 ;  /* 0x200000abff137230 */ /* 0x000fc40000004100 */
[----:B------:R-:W-:Y:S02]  /*17c0*/  HADD2.F32 R250, -RZ, R171.H1_H1 ;  /* 0x300000abfffa7230 */ /* 0x000fe40000004100 */
[C---:B------:R-:W-:Y:S01]  /*17d0*/  FMUL.FTZ R236, R3.reuse, R236 ;  /* 0x000000ec03ec7220 */ /* 0x040fe20000410000 */
[----:B------:R-:W4:Y:S01]  /*17e0*/  LDL.LU R171, [R1+0x80] ;  /* 0x0000800001ab7983 */ /* 0x000f220000300800 */
[C---:B------:R-:W-:Y:S01]  /*17f0*/  FADD.FTZ R182, -R184.reuse, R193 ;  /* 0x000000c1b8b67221 */ /* 0x040fe20000010100 */
[C---:B------:R-:W-:Y:S01]  /*1800*/  FADD.FTZ R193, -R184.reuse, R21 ;  /* 0x00000015b8c17221 */ /* 0x040fe20000010100 */
[----:B------:R-:W-:Y:S01]  /*1810*/  FADD.FTZ R21, -R184, R23 ;  /* 0x00000017b8157221 */ /* 0x000fe20000010100 */
[C---:B------:R-:W-:Y:S01]  /*1820*/  FMUL.FTZ R23, R3.reuse, R31 ;  /* 0x0000001f03177220 */ /* 0x040fe20000410000 */
[----:B------:R-:W-:Y:S02]  /*1830*/  HADD2.F32 R160, -RZ, R160.H1_H1 ;  /* 0x300000a0ffa07230 */ /* 0x000fe40000004100 */
[----:B------:R-:W-:Y:S01]  /*1840*/  FMUL.FTZ R235, R3, R235 ;  /* 0x000000eb03eb7220 */ /* 0x000fe20000410000 */
[----:B------:R-:W-:-:S02]  /*1850*/  HADD2.F32 R6, -RZ, R161.H0_H0 ;  /* 0x200000a1ff067230 */ /* 0x000fc40000004100 */
[C---:B------:R-:W-:Y:S01]  /*1860*/  FMUL.FTZ R234, R3.reuse, R234 ;  /* 0x000000ea03ea7220 */ /* 0x040fe20000410000 */
[----:B------:R-:W-:Y:S02]  /*1870*/  HADD2.F32 R161, -RZ, R161.H1_H1 ;  /* 0x300000a1ffa17230 */ /* 0x000fe40000004100 */
[C---:B------:R-:W-:Y:S01]  /*1880*/  FADD.FTZ R203, -R184.reuse, R192 ;  /* 0x000000c0b8cb7221 */ /* 0x040fe20000010100 */
[----:B------:R-:W-:Y:S01]  /*1890*/  FADD.FTZ R22, -R184, R22 ;  /* 0x00000016b8167221 */ /* 0x000fe20000010100 */
[C---:B------:R-:W-:Y:S01]  /*18a0*/  FMUL.FTZ R28, R3.reuse, R28 ;  /* 0x0000001c031c7220 */ /* 0x040fe20000410000 */
[C---:B------:R-:W-:Y:S01]  /*18b0*/  FMUL.FTZ R218, R3.reuse, R218 ;  /* 0x000000da03da7220 */ /* 0x040fe20000410000 */
[--C-:B------:R-:W-:Y:S02]  /*18c0*/  HADD2.F32 R207, -RZ, R27.reuse.H0_H0 ;  /* 0x2000001bffcf7230 */ /* 0x100fe40000004100 */
[----:B------:R-:W-:Y:S02]  /*18d0*/  HADD2.F32 R206, -RZ, R27.H1_H1 ;  /* 0x3000001bffce7230 */ /* 0x000fe40000004100 */
[C---:B------:R-:W-:Y:S01]  /*18e0*/  FMUL.FTZ R219, R3.reuse, R219 ;  /* 0x000000db03db7220 */ /* 0x040fe20000410000 */
[C---:B------:R-:W-:Y:S01]  /*18f0*/  FMUL.FTZ R220, R3.reuse, R220 ;  /* 0x000000dc03dc7220 */ /* 0x040fe20000410000 */
[----:B------:R-:W-:Y:S01]  /*1900*/  FMUL.FTZ R204, R3, R204 ;  /* 0x000000cc03cc7220 */ /* 0x000fe20000410000 */
[----:B------:R-:W-:-:S02]  /*1910*/  HADD2.F32 R194, -RZ, R153.H0_H0 ;  /* 0x20000099ffc27230 */ /* 0x000fc40000004100 */
[C---:B------:R-:W-:Y:S01]  /*1920*/  FMUL.FTZ R188, R3.reuse, R188 ;  /* 0x000000bc03bc7220 */ /* 0x040fe20000410000 */
[C---:B------:R-:W-:Y:S01]  /*1930*/  FMUL.FTZ R189, R3.reuse, R189 ;  /* 0x000000bd03bd7220 */ /* 0x040fe20000410000 */
[----:B------:R-:W-:Y:S01]  /*1940*/  FMUL.FTZ R157, R3, R157 ;  /* 0x0000009d039d7220 */ /* 0x000fe20000410000 */
[----:B------:R-:W5:Y:S04]  /*1950*/  LDG.E.64 R178, desc[UR6][R178.64] ;  /* 0x00000006b2b27981 */ /* 0x000f68000c1e1b00 */
[----:B------:R-:W5:Y:S04]  /*1960*/  LDG.E.64 R180, desc[UR6][R180.64] ;  /* 0x00000006b4b47981 */ /* 0x000f68000c1e1b00 */
[----:B------:R-:W5:Y:S04]  /*1970*/  LDG.E.64 R172, desc[UR6][R172.64] ;  /* 0x00000006acac7981 */ /* 0x000f68000c1e1b00 */
[----:B------:R-:W5:Y:S04]  /*1980*/  LDG.E.64 R162, desc[UR6][R162.64] ;  /* 0x00000006a2a27981 */ /* 0x000f68000c1e1b00 */
[----:B------:R-:W5:Y:S01]  /*1990*/  LDG.E.64 R158, desc[UR6][R158.64] ;  /* 0x000000069e9e7981 */ /* 0x000f62000c1e1b00 */
[----:B--2---:R-:W-:-:S05]  /*19a0*/  FFMA.FTZ R25, R23, R7, R25 ;  /* 0x0000000717197223 */ /* 0x004fca0000010019 */
[----:B------:R0:W-:Y:S02]  /*19b0*/  STL [R1+0x4], R25 ;  /* 0x0000041901007387 */ /* 0x0001e40000100800 */
[----:B0-----:R-:W-:Y:S01]  /*19c0*/  FMUL.FTZ R25, R212, R7 ;  /* 0x00000007d4197220 */ /* 0x001fe20000410000 */
[----:B---3--:R-:W-:Y:S01]  /*19d0*/  FFMA.FTZ R238, R239, R160, R238 ;  /* 0x000000a0efee7223 */ /* 0x008fe200000100ee */
[----:B----4-:R-:W-:Y:S01]  /*19e0*/  FFMA.FTZ R26, R237, R6, R26 ;  /* 0x00000006ed1a7223 */ /* 0x010fe2000001001a */
[----:B------:R-:W-:Y:S01]  /*19f0*/  FFMA.FTZ R24, R236, R161, R24 ;  /* 0x000000a1ec187223 */ /* 0x000fe20000010018 */
[----:B------:R-:W-:Y:S01]  /*1a00*/  FADD.FTZ R168, R161, R168 ;  /* 0x000000a8a1a87221 */ /* 0x000fe20000010000 */
[----:B------:R-:W-:Y:S01]  /*1a10*/  FADD.FTZ R169, R6, R169 ;  /* 0x000000a906a97221 */ /* 0x000fe20000010000 */
[----:B------:R-:W-:Y:S01]  /*1a20*/  FADD.FTZ R170, R160, R170 ;  /* 0x000000aaa0aa7221 */ /* 0x000fe20000010000 */
[----:B------:R-:W-:-:S05]  /*1a30*/  FADD.FTZ R171, R7, R171 ;  /* 0x000000ab07ab7221 */ /* 0x000fca0000010000 */
[----:B------:R-:W-:Y:S04]  /*1a40*/  STL [R1+0x80], R171 ;  /* 0x000080ab01007387 */ /* 0x000fe80000100800 */
[----:B------:R-:W2:Y:S04]  /*1a50*/  LDL.LU R31, [R1+0x14] ;  /* 0x00001400011f7983 */ /* 0x000ea80000300800 */
[----:B------:R-:W-:Y:S04]  /*1a60*/  STL [R1+0x8], R238 ;  /* 0x000008ee01007387 */ /* 0x000fe80000100800 */
[----:B------:R-:W-:Y:S04]  /*1a70*/  STL [R1+0x124], R170 ;  /* 0x000124aa01007387 */ /* 0x000fe80000100800 */
[----:B------:R0:W-:Y:S04]  /*1a80*/  STL [R1+0xc], R26 ;  /* 0x00000c1a01007387 */ /* 0x0001e80000100800 */
[----:B------:R-:W-:Y:S04]  /*1a90*/  STL [R1+0x128], R169 ;  /* 0x000128a901007387 */ /* 0x000fe80000100800 */
[----:B------:R-:W3:Y:S01]  /*1aa0*/  LDL.LU R7, [R1+0x138] ;  /* 0x0001380001077983 */ /* 0x000ee20000300800 */
[----:B0-----:R-:W-:-:S03]  /*1ab0*/  FMUL.FTZ R26, R214, R6 ;  /* 0x00000006d61a7220 */ /* 0x001fc60000410000 */
[----:B------:R-:W-:Y:S04]  /*1ac0*/  STL [R1+0x12c], R168 ;  /* 0x00012ca801007387 */ /* 0x000fe80000100800 */
[----:B------:R0:W-:Y:S04]  /*1ad0*/  STL [R1+0x10], R24 ;  /* 0x0000101801007387 */ /* 0x0001e80000100800 */
[----:B------:R-:W4:Y:S01]  /*1ae0*/  LDL.LU R6, [R1+0x18] ;  /* 0x0000180001067983 */ /* 0x000f220000300800 */
[----:B------:R-:W-:-:S05]  /*1af0*/  FADD.FTZ R167, R29, R167 ;  /* 0x000000a71da77221 */ /* 0x000fca0000010000 */
[----:B------:R1:W-:Y:S01]  /*1b00*/  STL [R1+0x134], R167 ;  /* 0x000134a701007387 */ /* 0x0003e20000100800 */
[----:B0-----:R-:W-:Y:S01]  /*1b10*/  FMUL.FTZ R24, R215, R161 ;  /* 0x000000a1d7187220 */ /* 0x001fe20000410000 */
[----:B-1----:R-:W-:Y:S02]  /*1b20*/  MOV R167, R156 ;  /* 0x0000009c00a77202 */ /* 0x002fe40000000f00 */
[----:B------:R-:W4:Y:S01]  /*1b30*/  LDL.LU R156, [R1+0x13c] ;  /* 0x00013c00019c7983 */ /* 0x000f220000300800 */
[----:B------:R-:W-:-:S03]  /*1b40*/  FMUL.FTZ R238, R213, R160 ;  /* 0x000000a0d5ee7220 */ /* 0x000fc60000410000 */
[----:B------:R-:W4:Y:S01]  /*1b50*/  LDL.LU R171, [R1+0x1c] ;  /* 0x00001c0001ab7983 */ /* 0x000f220000300800 */
[----:B--2---:R-:W-:-:S05]  /*1b60*/  FFMA.FTZ R31, R235, R29, R31 ;  /* 0x0000001deb1f7223 */ /* 0x004fca000001001f */
[----:B------:R-:W-:Y:S04]  /*1b70*/  STL [R1+0x14], R31 ;  /* 0x0000141f01007387 */ /* 0x000fe80000100800 */
[----:B------:R-:W2:Y:S04]  /*1b80*/  LDL.LU R170, [R1+0x140] ;  /* 0x0001400001aa7983 */ /* 0x000ea80000300800 */
[----:B------:R-:W2:Y:S04]  /*1b90*/  LDL.LU R161, [R1+0x20] ;  /* 0x0000200001a17983 */ /* 0x000ea80000300800 */
[----:B------:R-:W2:Y:S01]  /*1ba0*/  LDL.LU R160, [R1+0x144] ;  /* 0x0001440001a07983 */ /* 0x000ea20000300800 */
[----:B---3--:R-:W-:-:S05]  /*1bb0*/  FADD.FTZ R7, R5, R7 ;  /* 0x0000000705077221 */ /* 0x008fca0000010000 */
[----:B------:R0:W-:Y:S01]  /*1bc0*/  STL [R1+0x138], R7 ;  /* 0x0001380701007387 */ /* 0x0001e20000100800 */
[----:B----4-:R-:W-:-:S03]  /*1bd0*/  FFMA.FTZ R6, R234, R5, R6 ;  /* 0x00000005ea067223 */ /* 0x010fc60000010006 */
[----:B0-----:R-:W3:Y:S04]  /*1be0*/  LDL.LU R7, [R1+0x24] ;  /* 0x0000240001077983 */ /* 0x001ee80000300800 */
[----:B------:R-:W4:Y:S04]  /*1bf0*/  LDL.LU R31, [R1+0x148] ;  /* 0x00014800011f7983 */ /* 0x000f280000300800 */
[----:B------:R0:W-:Y:S04]  /*1c00*/  STL [R1+0x18], R6 ;  /* 0x0000180601007387 */ /* 0x0001e80000100800 */
[----:B0-----:R-:W4:Y:S01]  /*1c10*/  LDL.LU R6, [R1+0x28] ;  /* 0x0000280001067983 */ /* 0x001f220000300800 */
[----:B------:R-:W-:Y:S01]  /*1c20*/  FADD.FTZ R156, R233, R156 ;  /* 0x0000009ce99c7221 */ /* 0x000fe20000010000 */
[----:B------:R-:W-:-:S02]  /*1c30*/  MOV R184, R201 ;  /* 0x000000c900b87202 */ /* 0x000fc40000000f00 */
[----:B------:R-:W-:Y:S02]  /*1c40*/  MOV R169, R165 ;  /* 0x000000a500a97202 */ /* 0x000fe40000000f00 */
[----:B------:R-:W-:Y:S01]  /*1c50*/  MOV R165, R184 ;  /* 0x000000b800a57202 */ /* 0x000fe20000000f00 */
[----:B------:R0:W-:Y:S01]  /*1c60*/  STL [R1+0x13c], R156 ;  /* 0x00013c9c01007387 */ /* 0x0001e20000100800 */
[----:B------:R-:W-:Y:S01]  /*1c70*/  MOV R184, R190 ;  /* 0x000000be00b87202 */ /* 0x000fe20000000f00 */
[C---:B------:R-:W-:Y:S01]  /*1c80*/  FMUL.FTZ R190, R3.reuse, R196 ;  /* 0x000000c403be7220 */ /* 0x040fe20000410000 */
[----:B------:R-:W-:Y:S01]  /*1c90*/  FFMA.FTZ R171, R28, R233, R171 ;  /* 0x000000e91cab7223 */ /* 0x000fe200000100ab */
[----:B0-----:R-:W-:-:S04]  /*1ca0*/  FMUL.FTZ R156, R3, R198 ;  /* 0x000000c6039c7220 */ /* 0x001fc80000410000 */
[----:B------:R-:W-:Y:S01]  /*1cb0*/  STL [R1+0x1c], R171 ;  /* 0x00001cab01007387 */ /* 0x000fe20000100800 */
[----:B------:R-:W-:Y:S02]  /*1cc0*/  MOV R27, R197 ;  /* 0x000000c5001b7202 */ /* 0x000fe40000000f00 */
[----:B------:R-:W-:Y:S02]  /*1cd0*/  MOV R168, R166 ;  /* 0x000000a600a87202 */ /* 0x000fe40000000f00 */
[----:B------:R-:W-:Y:S01]  /*1ce0*/  MOV R166, R27 ;  /* 0x0000001b00a67202 */ /* 0x000fe20000000f00 */
[----:B------:R-:W-:Y:S01]  /*1cf0*/  FMUL.FTZ R27, R209, R5 ;  /* 0x00000005d11b7220 */ /* 0x000fe20000410000 */
[----:B--2---:R-:W-:Y:S01]  /*1d00*/  FADD.FTZ R170, R232, R170 ;  /* 0x000000aae8aa7221 */ /* 0x004fe20000010000 */
[----:B------:R-:W-:-:S04]  /*1d10*/  FFMA.FTZ R161, R156, R232, R161 ;  /* 0x000000e89ca17223 */ /* 0x000fc800000100a1 */
[----:B------:R-:W-:Y:S01]  /*1d20*/  STL [R1+0x140], R170 ;  /* 0x000140aa01007387 */ /* 0x000fe20000100800 */
[----:B------:R-:W-:-:S03]  /*1d30*/  FADD.FTZ R160, R191, R160 ;  /* 0x000000a0bfa07221 */ /* 0x000fc60000010000 */
[----:B------:R-:W-:Y:S01]  /*1d40*/  STL [R1+0x20], R161 ;  /* 0x000020a101007387 */ /* 0x000fe20000100800 */
[----:B---3--:R-:W-:Y:S01]  /*1d50*/  FFMA.FTZ R7, R190, R191, R7 ;  /* 0x000000bfbe077223 */ /* 0x008fe20000010007 */
[----:B----4-:R-:W-:-:S04]  /*1d60*/  FADD.FTZ R31, R221, R31 ;  /* 0x0000001fdd1f7221 */ /* 0x010fc80000010000 */
[----:B------:R0:W-:Y:S04]  /*1d70*/  STL [R1+0x24], R7 ;  /* 0x0000240701007387 */ /* 0x0001e80000100800 */
[----:B0-----:R-:W2:Y:S01]  /*1d80*/  LDL.LU R7, [R1+0x14c] ;  /* 0x00014c0001077983 */ /* 0x001ea20000300800 */
[----:B------:R-:W-:-:S03]  /*1d90*/  FFMA.FTZ R6, R218, R221, R6 ;  /* 0x000000ddda067223 */ /* 0x000fc60000010006 */
[----:B------:R-:W-:Y:S04]  /*1da0*/  STL [R1+0x144], R160 ;  /* 0x000144a001007387 */ /* 0x000fe80000100800 */
[----:B------:R0:W-:Y:S04]  /*1db0*/  STL [R1+0x28], R6 ;  /* 0x0000280601007387 */ /* 0x0001e80000100800 */
[----:B0-----:R-:W3:Y:S04]  /*1dc0*/  LDL.LU R6, [R1+0x2c] ;  /* 0x00002c0001067983 */ /* 0x001ee80000300800 */
[----:B------:R0:W-:Y:S04]  /*1dd0*/  STL [R1+0x148], R31 ;  /* 0x0001481f01007387 */ /* 0x0001e80000100800 */
[----:B------:R-:W4:Y:S01]  /*1de0*/  LDL.LU R5, [R1+0x150] ;  /* 0x0001500001057983 */ /* 0x000f220000300800 */
[----:B------:R-:W-:-:S02]  /*1df0*/  MOV R170, R166 ;  /* 0x000000a600aa7202 */ /* 0x000fc40000000f00 */
[----:B------:R-:W-:Y:S01]  /*1e00*/  MOV R166, R183 ;  /* 0x000000b700a67202 */ /* 0x000fe20000000f00 */
[----:B------:R-:W4:Y:S01]  /*1e10*/  LDL.LU R198, [R1+0x30] ;  /* 0x0000300001c67983 */ /* 0x000f220000300800 */
[----:B0-----:R-:W-:Y:S02]  /*1e20*/  MOV R31, R169 ;  /* 0x000000a9001f7202 */ /* 0x001fe40000000f00 */
[----:B------:R-:W-:Y:S01]  /*1e30*/  MOV R169, R165 ;  /* 0x000000a500a97202 */ /* 0x000fe20000000f00 */
[----:B------:R-:W4:Y:S01]  /*1e40*/  LDL.LU R183, [R1+0x154] ;  /* 0x0001540001b77983 */ /* 0x000f220000300800 */
[----:B------:R-:W-:-:S03]  /*1e50*/  MOV R165, R184 ;  /* 0x000000b800a57202 */ /* 0x000fc60000000f00 */
[----:B------:R-:W4:Y:S04]  /*1e60*/  LDL.LU R196, [R1+0x34] ;  /* 0x0000340001c47983 */ /* 0x000f280000300800 */
[----:B------:R-:W4:Y:S01]  /*1e70*/  LDL.LU R184, [R1+0x158] ;  /* 0x0001580001b87983 */ /* 0x000f220000300800 */
[----:B--2---:R-:W-:-:S05]  /*1e80*/  FADD.FTZ R7, R222, R7 ;  /* 0x00000007de077221 */ /* 0x004fca0000010000 */
[----:B------:R0:W-:Y:S04]  /*1e90*/  STL [R1+0x14c], R7 ;  /* 0x00014c0701007387 */ /* 0x0001e80000100800 */
[----:B------:R-:W2:Y:S04]  /*1ea0*/  LDL.LU R161, [R1+0x38] ;  /* 0x0000380001a17983 */ /* 0x000ea80000300800 */
[----:B------:R-:W2:Y:S01]  /*1eb0*/  LDL.LU R160, [R1+0x15c] ;  /* 0x00015c0001a07983 */ /* 0x000ea20000300800 */
[----:B---3--:R-:W-:-:S05]  /*1ec0*/  FFMA.FTZ R6, R219, R222, R6 ;  /* 0x000000dedb067223 */ /* 0x008fca0000010006 */
[----:B------:R1:W-:Y:S01]  /*1ed0*/  STL [R1+0x2c], R6 ;  /* 0x00002c0601007387 */ /* 0x0003e20000100800 */
[----:B----4-:R-:W-:-:S03]  /*1ee0*/  FADD.FTZ R5, R223, R5 ;  /* 0x00000005df057221 */ /* 0x010fc60000010000 */
[----:B0-----:R-:W3:Y:S04]  /*1ef0*/  LDL.LU R7, [R1+0x3c] ;  /* 0x00003c0001077983 */ /* 0x001ee80000300800 */
[----:B-1----:R-:W4:Y:S04]  /*1f00*/  LDL.LU R6, [R1+0x160] ;  /* 0x0001600001067983 */ /* 0x002f280000300800 */
[----:B------:R0:W-:Y:S04]  /*1f10*/  STL [R1+0x150], R5 ;  /* 0x0001500501007387 */ /* 0x0001e80000100800 */
[----:B0-----:R-:W4:Y:S01]  /*1f20*/  LDL.LU R5, [R1+0x40] ;  /* 0x0000400001057983 */ /* 0x001f220000300800 */
[----:B------:R-:W-:Y:S01]  /*1f30*/  FADD.FTZ R183, R216, R183 ;  /* 0x000000b7d8b77221 */ /* 0x000fe20000010000 */
[----:B------:R-:W-:Y:S01]  /*1f40*/  FFMA.FTZ R198, R220, R223, R198 ;  /* 0x000000dfdcc67223 */ /* 0x000fe200000100c6 */
[----:B------:R-:W-:Y:S01]  /*1f50*/  MOV R171, R168 ;  /* 0x000000a800ab7202 */ /* 0x000fe20000000f00 */
[----:B------:R-:W-:Y:S01]  /*1f60*/  FADD.FTZ R184, R217, R184 ;  /* 0x000000b8d9b87221 */ /* 0x000fe20000010000 */
[----:B------:R-:W-:Y:S01]  /*1f70*/  MOV R168, R195 ;  /* 0x000000c300a87202 */ /* 0x000fe20000000f00 */
[----:B------:R0:W-:Y:S01]  /*1f80*/  STL [R1+0x154], R183 ;  /* 0x000154b701007387 */ /* 0x0001e20000100800 */
[----:B------:R-:W-:Y:S01]  /*1f90*/  MOV R195, R182 ;  /* 0x000000b600c37202 */ /* 0x000fe20000000f00 */
[----:B------:R-:W-:-:S02]  /*1fa0*/  FMUL.FTZ R182, R3, R186 ;  /* 0x000000ba03b67220 */ /* 0x000fc40000410000 */
[----:B------:R-:W-:Y:S02]  /*1fb0*/  STL [R1+0x30], R198 ;  /* 0x000030c601007387 */ /* 0x000fe40000100800 */
[----:B------:R-:W-:Y:S02]  /*1fc0*/  FFMA.FTZ R196, R182, R216, R196 ;  /* 0x000000d8b6c47223 */ /* 0x000fe400000100c4 */
[----:B------:R1:W-:Y:S01]  /*1fd0*/  STL [R1+0x158], R184 ;  /* 0x000158b801007387 */ /* 0x0003e20000100800 */
[----:B0-----:R-:W-:-:S03]  /*1fe0*/  FMUL.FTZ R183, R3, R187 ;  /* 0x000000bb03b77220 */ /* 0x001fc60000410000 */
[----:B------:R-:W-:Y:S01]  /*1ff0*/  STL [R1+0x34], R196 ;  /* 0x000034c401007387 */ /* 0x000fe20000100800 */
[C---:B-1----:R-:W-:Y:S01]  /*2000*/  FMUL.FTZ R184, R3.reuse, R199 ;  /* 0x000000c703b87220 */ /* 0x042fe20000410000 */
[----:B------:R-:W-:Y:S01]  /*2010*/  FMUL.FTZ R186, R3, R202 ;  /* 0x000000ca03ba7220 */ /* 0x000fe20000410000 */
[----:B--2---:R-:W-:Y:S01]  /*2020*/  FFMA.FTZ R161, R183, R217, R161 ;  /* 0x000000d9b7a17223 */ /* 0x004fe200000100a1 */
[----:B------:R-:W-:-:S04]  /*2030*/  FADD.FTZ R160, R207, R160 ;  /* 0x000000a0cfa07221 */ /* 0x000fc80000010000 */
[----:B------:R-:W-:Y:S04]  /*2040*/  STL [R1+0x38], R161 ;  /* 0x000038a101007387 */ /* 0x000fe80000100800 */
[----:B------:R-:W-:Y:S01]  /*2050*/  STL [R1+0x15c], R160 ;  /* 0x00015ca001007387 */ /* 0x000fe20000100800 */
[----:B---3--:R-:W-:Y:S01]  /*2060*/  FFMA.FTZ R7, R184, R207, R7 ;  /* 0x000000cfb8077223 */ /* 0x008fe20000010007 */
[----:B----4-:R-:W-:-:S04]  /*2070*/  FADD.FTZ R6, R206, R6 ;  /* 0x00000006ce067221 */ /* 0x010fc80000010000 */
[----:B------:R0:W-:Y:S04]  /*2080*/  STL [R1+0x3c], R7 ;  /* 0x00003c0701007387 */ /* 0x0001e80000100800 */
[----:B------:R-:W-:Y:S01]  /*2090*/  STL [R1+0x160], R6 ;  /* 0x0001600601007387 */ /* 0x000fe20000100800 */
[----:B------:R-:W-:Y:S01]  /*20a0*/  FFMA.FTZ R5, R204, R206, R5 ;  /* 0x000000cecc057223 */ /* 0x000fe20000010005 */
[----:B0-----:R-:W-:Y:S02]  /*20b0*/  MOV R7, R171 ;  /* 0x000000ab00077202 */ /* 0x001fe40000000f00 */
[----:B------:R-:W-:Y:S02]  /*20c0*/  MOV R171, R193 ;  /* 0x000000c100ab7202 */ /* 0x000fe40000000f00 */
[----:B------:R0:W-:Y:S01]  /*20d0*/  STL [R1+0x40], R5 ;  /* 0x0000400501007387 */ /* 0x0001e20000100800 */
[----:B------:R-:W-:-:S02]  /*20e0*/  MOV R161, R31 ;  /* 0x0000001f00a17202 */ /* 0x000fc40000000f00 */
[----:B------:R-:W-:Y:S01]  /*20f0*/  MOV R31, R195 ;  /* 0x000000c3001f7202 */ /* 0x000fe20000000f00 */
[----:B0-----:R-:W2:Y:S04]  /*2100*/  LDL.LU R5, [R1+0x164] ;  /* 0x0001640001057983 */ /* 0x001ea80000300800 */
        /* <DEDUP_REMOVED lines=8> */
[----:B------:R-:W-:-:S02]  /*2190*/  HADD2.F32 R192, -RZ, R152.H0_H0 ;  /* 0x20000098ffc07230 */ /* 0x000fc40000004100 */
[----:B------:R-:W-:Y:S01]  /*21a0*/  FMUL.FTZ R187, R3, R200 ;  /* 0x000000c803bb7220 */ /* 0x000fe20000410000 */
[----:B------:R-:W-:Y:S02]  /*21b0*/  HADD2.F32 R152, -RZ, R152.H1_H1 ;  /* 0x30000098ff987230 */ /* 0x000fe40000004100 */
[----:B------:R-:W-:Y:S02]  /*21c0*/  HADD2.F32 R153, -RZ, R153.H1_H1 ;  /* 0x30000099ff997230 */ /* 0x000fe40000004100 */
[----:B--2---:R-:W-:Y:S01]  /*21d0*/  FADD.FTZ R5, R192, R5 ;  /* 0x00000005c0057221 */ /* 0x004fe20000010000 */
[----:B---3--:R-:W-:-:S04]  /*21e0*/  FADD.FTZ R199, R152, R199 ;  /* 0x000000c798c77221 */ /* 0x008fc80000010000 */
[----:B------:R0:W-:Y:S01]  /*21f0*/  STL [R1+0x164], R5 ;  /* 0x0001640501007387 */ /* 0x0001e20000100800 */
[----:B----4-:R-:W-:Y:S01]  /*2200*/  FFMA.FTZ R193, R187, R152, R193 ;  /* 0x00000098bbc17223 */ /* 0x010fe200000100c1 */
[----:B------:R-:W-:Y:S02]  /*2210*/  FADD.FTZ R198, R194, R198 ;  /* 0x000000c6c2c67221 */ /* 0x000fe40000010000 */
[----:B0-----:R-:W2:Y:S01]  /*2220*/  LDL.LU R5, [R1+0x54] ;  /* 0x0000540001057983 */ /* 0x001ea20000300800 */
[----:B------:R-:W-:Y:S01]  /*2230*/  FFMA.FTZ R196, R188, R194, R196 ;  /* 0x000000c2bcc47223 */ /* 0x000fe200000100c4 */
[----:B------:R-:W-:Y:S01]  /*2240*/  FADD.FTZ R195, R153, R195 ;  /* 0x000000c399c37221 */ /* 0x000fe20000010000 */
[----:B------:R-:W-:Y:S01]  /*2250*/  FFMA.FTZ R160, R189, R153, R160 ;  /* 0x00000099bda07223 */ /* 0x000fe200000100a0 */
[----:B------:R-:W-:-:S05]  /*2260*/  FFMA.FTZ R202, R186, R192, R202 ;  /* 0x000000c0baca7223 */ /* 0x000fca00000100ca */
[----:B------:R-:W-:Y:S04]  /*2270*/  STL [R1+0x44], R202 ;  /* 0x000044ca01007387 */ /* 0x000fe80000100800 */
[----:B------:R-:W-:Y:S04]  /*2280*/  STL [R1+0x48], R193 ;  /* 0x000048c101007387 */ /* 0x000fe80000100800 */
[----:B------:R-:W-:Y:S04]  /*2290*/  STL [R1+0x168], R199 ;  /* 0x000168c701007387 */ /* 0x000fe80000100800 */
[----:B------:R-:W-:Y:S04]  /*22a0*/  STL [R1+0x16c], R198 ;  /* 0x00016cc601007387 */ /* 0x000fe80000100800 */
[----:B------:R-:W-:Y:S04]  /*22b0*/  STL [R1+0x4c], R196 ;  /* 0x00004cc401007387 */ /* 0x000fe80000100800 */
[----:B------:R-:W-:Y:S04]  /*22c0*/  STL [R1+0x170], R195 ;  /* 0x000170c301007387 */ /* 0x000fe80000100800 */
[----:B------:R0:W-:Y:S02]  /*22d0*/  STL [R1+0x50], R160 ;  /* 0x000050a001007387 */ /* 0x0001e40000100800 */
[----:B0-----:R-:W-:-:S02]  /*22e0*/  MOV R160, R7 ;  /* 0x0000000700a07202 */ /* 0x001fc40000000f00 */
[----:B------:R-:W3:Y:S01]  /*22f0*/  LDL.LU R7, [R1+0x178] ;  /* 0x0001780001077983 */ /* 0x000ee20000300800 */
[--C-:B------:R-:W-:Y:S02]  /*2300*/  HADD2.F32 R197, -RZ, R154.reuse.H0_H0 ;  /* 0x2000009affc57230 */ /* 0x100fe40000004100 */
[----:B------:R-:W-:Y:S01]  /*2310*/  FMUL.FTZ R195, R3, R203 ;  /* 0x000000cb03c37220 */ /* 0x000fe20000410000 */
[----:B------:R-:W-:Y:S02]  /*2320*/  HADD2.F32 R154, -RZ, R154.H1_H1 ;  /* 0x3000009aff9a7230 */ /* 0x000fe40000004100 */
[----:B------:R-:W-:Y:S01]  /*2330*/  FADD.FTZ R6, R197, R6 ;  /* 0x00000006c5067221 */ /* 0x000fe20000010000 */
[----:B------:R-:W-:Y:S01]  /*2340*/  FMUL.FTZ R196, R135, R153 ;  /* 0x0000009987c47220 */ /* 0x000fe20000410000 */
[----:B------:R-:W-:-:S03]  /*2350*/  FMUL.FTZ R193, R133, R152 ;  /* 0x0000009885c17220 */ /* 0x000fc60000410000 */
[----:B------:R-:W-:Y:S01]  /*2360*/  STL [R1+0x174], R6 ;  /* 0x0001740601007387 */ /* 0x000fe20000100800 */
[----:B------:R-:W-:Y:S01]  /*2370*/  FMUL.FTZ R198, R3, R31 ;  /* 0x0000001f03c67220 */ /* 0x000fe20000410000 */
[----:B--2---:R-:W-:-:S05]  /*2380*/  FFMA.FTZ R5, R195, R197, R5 ;  /* 0x000000c5c3057223 */ /* 0x004fca0000010005 */
[----:B------:R-:W-:Y:S04]  /*2390*/  STL [R1+0x54], R5 ;  /* 0x0000540501007387 */ /* 0x000fe80000100800 */
[----:B------:R-:W2:Y:S04]  /*23a0*/  LDL.LU R199, [R1+0x58] ;  /* 0x0000580001c77983 */ /* 0x000ea80000300800 */
[----:B------:R-:W4:Y:S04]  /*23b0*/  LDL.LU R153, [R1+0x17c] ;  /* 0x00017c0001997983 */ /* 0x000f280000300800 */
[----:B------:R-:W4:Y:S04]  /*23c0*/  LDL.LU R152, [R1+0x5c] ;  /* 0x00005c0001987983 */ /* 0x000f280000300800 */
[----:B------:R-:W4:Y:S01]  /*23d0*/  LDL.LU R31, [R1+0x180] ;  /* 0x00018000011f7983 */ /* 0x000f220000300800 */
[----:B---3--:R-:W-:-:S05]  /*23e0*/  FADD.FTZ R7, R154, R7 ;  /* 0x000000079a077221 */ /* 0x008fca0000010000 */
[----:B------:R0:W-:Y:S04]  /*23f0*/  STL [R1+0x178], R7 ;  /* 0x0001780701007387 */ /* 0x0001e80000100800 */
[----:B0-----:R-:W3:Y:S01]  /*2400*/  LDL.LU R7, [R1+0x60] ;  /* 0x0000600001077983 */ /* 0x001ee20000300800 */
[--C-:B------:R-:W-:Y:S02]  /*2410*/  HADD2.F32 R201, -RZ, R155.reuse.H0_H0 ;  /* 0x2000009bffc97230 */ /* 0x100fe40000004100 */
[C---:B------:R-:W-:Y:S01]  /*2420*/  FMUL.FTZ R200, R3.reuse, R161 ;  /* 0x000000a103c87220 */ /* 0x040fe20000410000 */
[----:B------:R-:W-:Y:S02]  /*2430*/  HADD2.F32 R155, -RZ, R155.H1_H1 ;  /* 0x3000009bff9b7230 */ /* 0x000fe40000004100 */
[----:B------:R-:W-:Y:S01]  /*2440*/  FMUL.FTZ R202, R3, R160 ;  /* 0x000000a003ca7220 */ /* 0x000fe20000410000 */
[----:B--2---:R-:W-:Y:S01]  /*2450*/  FFMA.FTZ R199, R198, R154, R199 ;  /* 0x0000009ac6c77223 */ /* 0x004fe200000100c7 */
[----:B----4-:R-:W-:-:S04]  /*2460*/  FADD.FTZ R153, R201, R153 ;  /* 0x00000099c9997221 */ /* 0x010fc80000010000 */
[----:B------:R-:W-:Y:S01]  /*2470*/  STL [R1+0x58], R199 ;  /* 0x000058c701007387 */ /* 0x000fe20000100800 */
[----:B------:R-:W-:-:S03]  /*2480*/  FFMA.FTZ R152, R200, R201, R152 ;  /* 0x000000c9c8987223 */ /* 0x000fc60000010098 */
[----:B------:R-:W-:Y:S01]  /*2490*/  STL [R1+0x17c], R153 ;  /* 0x00017c9901007387 */ /* 0x000fe20000100800 */
[----:B------:R-:W-:-:S03]  /*24a0*/  FADD.FTZ R31, R155, R31 ;  /* 0x0000001f9b1f7221 */ /* 0x000fc60000010000 */
[----:B------:R0:W-:Y:S04]  /*24b0*/  STL [R1+0x5c], R152 ;  /* 0x00005c9801007387 */ /* 0x0001e80000100800 */
[----:B------:R-:W-:Y:S01]  /*24c0*/  STL [R1+0x180], R31 ;  /* 0x0001801f01007387 */ /* 0x000fe20000100800 */
[----:B---3--:R-:W-:-:S05]  /*24d0*/  FFMA.FTZ R7, R202, R155, R7 ;  /* 0x0000009bca077223 */ /* 0x008fca0000010007 */
[----:B------:R1:W-:Y:S04]  /*24e0*/  STL [R1+0x60], R7 ;  /* 0x0000600701007387 */ /* 0x0003e80000100800 */
[----:B0-----:R-:W2:Y:S01]  /*24f0*/  LDL.LU R152, [R1+0x184] ;  /* 0x0001840001987983 */ /* 0x001ea20000300800 */
[----:B------:R-:W-:Y:S02]  /*2500*/  MOV R153, R170 ;  /* 0x000000aa00997202 */ /* 0x000fe40000000f00 */
[----:B-1----:R-:W-:Y:S02]  /*2510*/  MOV R7, R166 ;  /* 0x000000a600077202 */ /* 0x002fe40000000f00 */
[----:B------:R-:W-:Y:S02]  /*2520*/  MOV R166, R164 ;  /* 0x000000a400a67202 */ /* 0x000fe40000000f00 */
[----:B------:R-:W3:Y:S01]  /*2530*/  LDL.LU R164, [R1+0x64] ;  /* 0x0000640001a47983 */ /* 0x000ee20000300800 */
[----:B------:R-:W-:-:S03]  /*2540*/  FMUL.FTZ R203, R131, R155 ;  /* 0x0000009b83cb7220 */ /* 0x000fc60000410000 */
[----:B------:R-:W4:Y:S04]  /*2550*/  LDL.LU R170, [R1+0x68] ;  /* 0x0000680001aa7983 */ /* 0x000f280000300800 */
[----:B------:R-:W4:Y:S01]  /*2560*/  LDL.LU R155, [R1+0x188] ;  /* 0x00018800019b7983 */ /* 0x000f220000300800 */
[----:B------:R-:W-:-:S03]  /*2570*/  FMUL.FTZ R199, R129, R154 ;  /* 0x0000009a81c77220 */ /* 0x000fc60000410000 */
[----:B------:R-:W4:Y:S01]  /*2580*/  LDL.LU R154, [R1+0x18c] ;  /* 0x00018c00019a7983 */ /* 0x000f220000300800 */
[----:B------:R-:W-:-:S04]  /*2590*/  FADD.FTZ R5, RZ, R25 ;  /* 0x00000019ff057221 */ /* 0x000fc80000010000 */
[----:B------:R-:W-:Y:S01]  /*25a0*/  FADD.FTZ R5, R238, R5 ;  /* 0x00000005ee057221 */ /* 0x000fe20000010000 */
[----:B--2---:R-:W-:-:S05]  /*25b0*/  FADD.FTZ R152, R12, R152 ;  /* 0x000000980c987221 */ /* 0x004fca0000010000 */
[----:B------:R0:W-:Y:S04]  /*25c0*/  STL [R1+0x184], R152 ;  /* 0x0001849801007387 */ /* 0x0001e80000100800 */
[----:B0-----:R-:W2:Y:S01]  /*25d0*/  LDL.LU R152, [R1+0x6c] ;  /* 0x00006c0001987983 */ /* 0x001ea20000300800 */
[----:B------:R-:W-:Y:S01]  /*25e0*/  FADD.FTZ R5, R26, R5 ;  /* 0x000000051a057221 */ /* 0x000fe20000010000 */
[----:B------:R-:W-:-:S03]  /*25f0*/  FMUL.FTZ R29, R208, R29 ;  /* 0x0000001dd01d7220 */ /* 0x000fc60000410000 */
[----:B------:R-:W-:-:S04]  /*2600*/  FADD.FTZ R5, R24, R5 ;  /* 0x0000000518057221 */ /* 0x000fc80000010000 */
[----:B------:R-:W-:Y:S01]  /*2610*/  FADD.FTZ R5, R29, R5 ;  /* 0x000000051d057221 */ /* 0x000fe20000010000 */
[----:B------:R-:W-:-:S03]  /*2620*/  FMUL.FTZ R233, R210, R233 ;  /* 0x000000e9d2e97220 */ /* 0x000fc60000410000 */
[----:B------:R-:W-:Y:S01]  /*2630*/  FADD.FTZ R5, R27, R5 ;  /* 0x000000051b057221 */ /* 0x000fe20000010000 */
[----:B------:R-:W-:-:S03]  /*2640*/  FMUL.FTZ R232, R211, R232 ;  /* 0x000000e8d3e87220 */ /* 0x000fc60000410000 */
[----:B------:R-:W-:Y:S01]  /*2650*/  FADD.FTZ R5, R233, R5 ;  /* 0x00000005e9057221 */ /* 0x000fe20000010000 */
[----:B------:R-:W-:Y:S01]  /*2660*/  FMUL.FTZ R191, R140, R191 ;  /* 0x000000bf8cbf7220 */ /* 0x000fe20000410000 */
[----:B------:R-:W-:Y:S02]  /*2670*/  FMUL.FTZ R31, R3, R249 ;  /* 0x000000f9031f7220 */ /* 0x000fe40000410000 */
[----:B------:R-:W-:Y:S01]  /*2680*/  FADD.FTZ R5, R232, R5 ;  /* 0x00000005e8057221 */ /* 0x000fe20000010000 */
[----:B------:R-:W-:Y:S01]  /*2690*/  FMUL.FTZ R221, R141, R221 ;  /* 0x000000dd8ddd7220 */ /* 0x000fe20000410000 */
[----:B---3--:R-:W-:Y:S02]  /*26a0*/  FFMA.FTZ R164, R31, R12, R164 ;  /* 0x0000000c1fa47223 */ /* 0x008fe400000100a4 */
[----:B------:R-:W-:Y:S01]  /*26b0*/  FADD.FTZ R5, R191, R5 ;  /* 0x00000005bf057221 */ /* 0x000fe20000010000 */
[----:B------:R-:W-:Y:S01]  /*26c0*/  FMUL.FTZ R222, R142, R222 ;  /* 0x000000de8ede7220 */ /* 0x000fe20000410000 */
[----:B----4-:R-:W-:-:S02]  /*26d0*/  FADD.FTZ R155, R20, R155 ;  /* 0x0000009b149b7221 */ /* 0x010fc40000010000 */
[----:B------:R-:W-:Y:S01]  /*26e0*/  FADD.FTZ R5, R221, R5 ;  /* 0x00000005dd057221 */ /* 0x000fe20000010000 */
[----:B------:R-:W-:Y:S01]  /*26f0*/  FMUL.FTZ R161, R3, R174 ;  /* 0x000000ae03a17220 */ /* 0x000fe20000410000 */
[----:B------:R0:W-:Y:S01]  /*2700*/  STL [R1+0x64], R164 ;  /* 0x000064a401007387 */ /* 0x0001e20000100800 */
[----:B------:R-:W-:Y:S01]  /*2710*/  FFMA.FTZ R170, R157, R20, R170 ;  /* 0x000000149daa7223 */ /* 0x000fe200000100aa */
[----:B------:R-:W-:Y:S01]  /*2720*/  FMUL.FTZ R223, R143, R223 ;  /* 0x000000df8fdf7220 */ /* 0x000fe20000410000 */
[----:B------:R-:W-:Y:S01]  /*2730*/  FMUL.FTZ R160, R3, R176 ;  /* 0x000000b003a07220 */ /* 0x000fe20000410000 */
[----:B------:R-:W3:Y:S01]  /*2740*/  LDL.LU R174, [R1+0x190] ;  /* 0x0001900001ae7983 */ /* 0x000ee20000300800 */
[----:B------:R-:W-:Y:S01]  /*2750*/  FADD.FTZ R5, R222, R5 ;  /* 0x00000005de057221 */ /* 0x000fe20000010000 */
[----:B------:R-:W-:Y:S02]  /*2760*/  FADD.FTZ R154, R10, R154 ;  /* 0x0000009a0a9a7221 */ /* 0x000fe40000010000 */
[----:B------:R1:W-:Y:S01]  /*2770*/  STL [R1+0x188], R155 ;  /* 0x0001889b01007387 */ /* 0x0003e20000100800 */
[----:B------:R-:W-:Y:S01]  /*2780*/  FADD.FTZ R5, R223, R5 ;  /* 0x00000005df057221 */ /* 0x000fe20000010000 */
[----:B------:R-:W-:-:S02]  /*2790*/  FMUL.FTZ R216, R136, R216 ;  /* 0x000000d888d87220 */ /* 0x000fc40000410000 */
[----:B------:R4:W-:Y:S01]  /*27a0*/  STL [R1+0x68], R170 ;  /* 0x000068aa01007387 */ /* 0x0009e20000100800 */
[----:B0-----:R-:W-:-:S03]  /*27b0*/  FMUL.FTZ R164, R124, R12 ;  /* 0x0000000c7ca47220 */ /* 0x001fc60000410000 */
[----:B-1----:R-:W3:Y:S01]  /*27c0*/  LDL.LU R155, [R1+0x70] ;  /* 0x00007000019b7983 */ /* 0x002ee20000300800 */
[----:B----4-:R-:W-:-:S03]  /*27d0*/  MOV R170, R169 ;  /* 0x000000a900aa7202 */ /* 0x010fc60000000f00 */
[----:B------:R0:W-:Y:S01]  /*27e0*/  STL [R1+0x18c], R154 ;  /* 0x00018c9a01007387 */ /* 0x0001e20000100800 */
[----:B------:R-:W-:Y:S01]  /*27f0*/  MOV R169, R165 ;  /* 0x000000a500a97202 */ /* 0x000fe20000000f00 */
[----:B------:R-:W-:Y:S01]  /*2800*/  FMUL.FTZ R165, R125, R20 ;  /* 0x000000147da57220 */ /* 0x000fe20000410000 */
[----:B------:R-:W-:Y:S01]  /*2810*/  FADD.FTZ R20, R216, R5 ;  /* 0x00000005d8147221 */ /* 0x000fe20000010000 */
[----:B------:R-:W4:Y:S01]  /*2820*/  LDL.LU R12, [R1+0x194] ;  /* 0x00019400010c7983 */ /* 0x000f220000300800 */
[----:B--2---:R-:W-:-:S05]  /*2830*/  FFMA.FTZ R152, R160, R10, R152 ;  /* 0x0000000aa0987223 */ /* 0x004fca0000010098 */
[----:B------:R-:W-:Y:S04]  /*2840*/  STL [R1+0x6c], R152 ;  /* 0x00006c9801007387 */ /* 0x000fe80000100800 */
[----:B------:R-:W2:Y:S01]  /*2850*/  LDL.LU R5, [R1+0x74] ;  /* 0x0000740001057983 */ /* 0x000ea20000300800 */
[----:B------:R-:W-:-:S04]  /*2860*/  FFMA.FTZ R6, R23, R25, RZ ;  /* 0x0000001917067223 */ /* 0x000fc800000100ff */
[----:B------:R-:W-:-:S04]  /*2870*/  FFMA.FTZ R6, R239, R238, R6 ;  /* 0x000000eeef067223 */ /* 0x000fc80000010006 */
[----:B------:R-:W-:-:S04]  /*2880*/  FFMA.FTZ R6, R237, R26, R6 ;  /* 0x0000001aed067223 */ /* 0x000fc80000010006 */
[----:B------:R-:W-:-:S04]  /*2890*/  FFMA.FTZ R6, R236, R24, R6 ;  /* 0x00000018ec067223 */ /* 0x000fc80000010006 */
[----:B------:R-:W-:-:S04]  /*28a0*/  FFMA.FTZ R6, R235, R29, R6 ;  /* 0x0000001deb067223 */ /* 0x000fc80000010006 */
[----:B------:R-:W-:-:S04]  /*28b0*/  FFMA.FTZ R6, R234, R27, R6 ;  /* 0x0000001bea067223 */ /* 0x000fc80000010006 */
[----:B------:R-:W-:-:S04]  /*28c0*/  FFMA.FTZ R6, R28, R233, R6 ;  /* 0x000000e91c067223 */ /* 0x000fc80000010006 */
[----:B------:R-:W-:Y:S01]  /*28d0*/  FFMA.FTZ R6, R156, R232, R6 ;  /* 0x000000e89c067223 */ /* 0x000fe20000010006 */
[----:B---3--:R-:W-:-:S03]  /*28e0*/  FADD.FTZ R174, R11, R174 ;  /* 0x000000ae0bae7221 */ /* 0x008fc60000010000 */
[----:B------:R-:W-:-:S04]  /*28f0*/  FFMA.FTZ R6, R190, R191, R6 ;  /* 0x000000bfbe067223 */ /* 0x000fc80000010006 */
[----:B------:R-:W-:Y:S01]  /*2900*/  FFMA.FTZ R6, R218, R221, R6 ;  /* 0x000000ddda067223 */ /* 0x000fe20000010006 */
[----:B------:R1:W-:Y:S01]  /*2910*/  STL [R1+0x190], R174 ;  /* 0x000190ae01007387 */ /* 0x0003e20000100800 */
[----:B------:R-:W-:Y:S02]  /*2920*/  FFMA.FTZ R155, R161, R11, R155 ;  /* 0x0000000ba19b7223 */ /* 0x000fe4000001009b */
[----:B------:R-:W-:Y:S01]  /*2930*/  FFMA.FTZ R6, R219, R222, R6 ;  /* 0x000000dedb067223 */ /* 0x000fe20000010006 */
[----:B0-----:R-:W-:-:S03]  /*2940*/  MOV R154, R166 ;  /* 0x000000a6009a7202 */ /* 0x001fc60000000f00 */
[----:B------:R-:W-:Y:S01]  /*2950*/  FFMA.FTZ R6, R220, R223, R6 ;  /* 0x000000dfdc067223 */ /* 0x000fe20000010006 */
[----:B-1----:R-:W-:Y:S01]  /*2960*/  MOV R174, R168 ;  /* 0x000000a800ae7202 */ /* 0x002fe20000000f00 */
[----:B------:R-:W-:Y:S01]  /*2970*/  FMUL.FTZ R168, R3, R251 ;  /* 0x000000fb03a87220 */ /* 0x000fe20000410000 */
[----:B----4-:R-:W-:Y:S01]  /*2980*/  FADD.FTZ R12, R9, R12 ;  /* 0x0000000c090c7221 */ /* 0x010fe20000010000 */
[----:B------:R0:W-:Y:S01]  /*2990*/  STL [R1+0x70], R155 ;  /* 0x0000709b01007387 */ /* 0x0001e20000100800 */
[----:B------:R-:W-:Y:S01]  /*29a0*/  FMUL.FTZ R166, R126, R10 ;  /* 0x0000000a7ea67220 */ /* 0x000fe20000410000 */
[----:B------:R-:W-:Y:S02]  /*29b0*/  FFMA.FTZ R152, R182, R216, R6 ;  /* 0x000000d8b6987223 */ /* 0x000fe40000010006 */
[----:B0-----:R-:W3:Y:S04]  /*29c0*/  LDL.LU R155, [R1+0x198] ;  /* 0x00019800019b7983 */ /* 0x001ee80000300800 */
[----:B------:R-:W4:Y:S04]  /*29d0*/  LDL.LU R251, [R1+0x1a0] ;  /* 0x0001a00001fb7983 */ /* 0x000f280000300800 */
[----:B------:R-:W4:Y:S04]  /*29e0*/  LDL.LU R10, [R1+0x78] ;  /* 0x00007800010a7983 */ /* 0x000f280000300800 */
[----:B------:R-:W-:Y:S04]  /*29f0*/  STL [R1+0x194], R12 ;  /* 0x0001940c01007387 */ /* 0x000fe80000100800 */
[----:B------:R-:W4:Y:S01]  /*2a00*/  LDL.LU R6, [R1+0x19c] ;  /* 0x00019c0001067983 */ /* 0x000f220000300800 */
[----:B------:R-:W-:Y:S01]  /*2a10*/  MOV R249, R170 ;  /* 0x000000aa00f97202 */ /* 0x000fe20000000f00 */
[----:B------:R-:W-:Y:S01]  /*2a20*/  FMUL.FTZ R170, R3, R252 ;  /* 0x000000fc03aa7220 */ /* 0x000fe20000410000 */
[----:B--2---:R-:W-:-:S05]  /*2a30*/  FFMA.FTZ R5, R168, R9, R5 ;  /* 0x00000009a8057223 */ /* 0x004fca0000010005 */
[----:B------:R0:W-:Y:S04]  /*2a40*/  STL [R1+0x74], R5 ;  /* 0x0000740501007387 */ /* 0x0001e80000100800 */
[----:B0-----:R-:W2:Y:S04]  /*2a50*/  LDL.LU R5, [R1+0x7c] ;  /* 0x00007c0001057983 */ /* 0x001ea80000300800 */
[----:B------:R-:W2:Y:S01]  /*2a60*/  LDL.LU R252, [R1+0x130] ;  /* 0x0001300001fc7983 */ /* 0x000ea20000300800 */
[----:B------:R-:W-:Y:S01]  /*2a70*/  FMUL.FTZ R217, R137, R217 ;  /* 0x000000d989d97220 */ /* 0x000fe20000410000 */
[----:B------:R-:W-:-:S03]  /*2a80*/  FMUL.FTZ R207, R138, R207 ;  /* 0x000000cf8acf7220 */ /* 0x000fc60000410000 */
        /* <DEDUP_REMOVED lines=26> */
[----:B---3--:R-:W-:Y:S01]  /*2c30*/  FADD.FTZ R155, R8, R155 ;  /* 0x0000009b089b7221 */ /* 0x008fe20000010000 */
[----:B------:R-:W-:Y:S01]  /*2c40*/  FFMA.FTZ R152, R202, R203, R152 ;  /* 0x000000cbca987223 */ /* 0x000fe20000010098 */
[----:B------:R-:W-:Y:S01]  /*2c50*/  FADD.FTZ R20, R203, R20 ;  /* 0x00000014cb147221 */ /* 0x000fe20000010000 */
[----:B------:R-:W-:Y:S01]  /*2c60*/  MOV R12, R169 ;  /* 0x000000a9000c7202 */ /* 0x000fe20000000f00 */
[----:B----4-:R-:W-:Y:S01]  /*2c70*/  FFMA.FTZ R10, R170, R8, R10 ;  /* 0x00000008aa0a7223 */ /* 0x010fe2000001000a */
[----:B------:R-:W-:Y:S01]  /*2c80*/  FFMA.FTZ R152, R31, R164, R152 ;  /* 0x000000a41f987223 */ /* 0x000fe20000010098 */
[----:B------:R-:W-:Y:S01]  /*2c90*/  FADD.FTZ R20, R164, R20 ;  /* 0x00000014a4147221 */ /* 0x000fe20000010000 */
[----:B------:R0:W-:Y:S01]  /*2ca0*/  STL [R1+0x198], R155 ;  /* 0x0001989b01007387 */ /* 0x0001e20000100800 */
[----:B------:R-:W-:-:S03]  /*2cb0*/  FADD.FTZ R6, R175, R6 ;  /* 0x00000006af067221 */ /* 0x000fc60000010000 */
[----:B------:R-:W-:Y:S01]  /*2cc0*/  STL [R1+0x78], R10 ;  /* 0x0000780a01007387 */ /* 0x000fe20000100800 */
[----:B------:R-:W-:Y:S01]  /*2cd0*/  FFMA.FTZ R152, R157, R165, R152 ;  /* 0x000000a59d987223 */ /* 0x000fe20000010098 */
[----:B------:R-:W-:Y:S02]  /*2ce0*/  FADD.FTZ R20, R20, R165 ;  /* 0x000000a514147221 */ /* 0x000fe40000010000 */
[----:B------:R1:W-:Y:S01]  /*2cf0*/  STL [R1+0x19c], R6 ;  /* 0x00019c0601007387 */ /* 0x0003e20000100800 */
[----:B------:R-:W-:Y:S01]  /*2d00*/  MOV R176, R167 ;  /* 0x000000a700b07202 */ /* 0x000fe20000000f00 */
[----:B------:R-:W-:Y:S01]  /*2d10*/  FMUL.FTZ R167, R127, R11 ;  /* 0x0000000b7fa77220 */ /* 0x000fe20000410000 */
[----:B------:R-:W-:Y:S01]  /*2d20*/  FADD.FTZ R20, R20, R166 ;  /* 0x000000a614147221 */ /* 0x000fe20000010000 */
[----:B------:R-:W-:Y:S01]  /*2d30*/  FMUL.FTZ R169, R120, R9 ;  /* 0x0000000978a97220 */ /* 0x000fe20000410000 */
[----:B0-----:R-:W-:Y:S02]  /*2d40*/  MOV R155, R154 ;  /* 0x0000009a009b7202 */ /* 0x001fe40000000f00 */
[----:B------:R-:W-:Y:S01]  /*2d50*/  FADD.FTZ R20, R20, R167 ;  /* 0x000000a714147221 */ /* 0x000fe20000010000 */
[----:B------:R-:W-:-:S02]  /*2d60*/  MOV R154, R153 ;  /* 0x00000099009a7202 */ /* 0x000fc40000000f00 */
[----:B------:R-:W-:Y:S01]  /*2d70*/  MOV R153, R171 ;  /* 0x000000ab00997202 */ /* 0x000fe20000000f00 */
[----:B------:R-:W-:Y:S01]  /*2d80*/  FMUL.FTZ R171, R121, R8 ;  /* 0x0000000879ab7220 */ /* 0x000fe20000410000 */
[----:B------:R-:W-:Y:S01]  /*2d90*/  FADD.FTZ R20, R20, R169 ;  /* 0x000000a914147221 */ /* 0x000fe20000010000 */
[----:B------:R-:W-:Y:S01]  /*2da0*/  FMUL.FTZ R176, R3, R176 ;  /* 0x000000b003b07220 */ /* 0x000fe20000410000 */
[----:B------:R-:W-:Y:S02]  /*2db0*/  FADD.FTZ R251, R177, R251 ;  /* 0x000000fbb1fb7221 */ /* 0x000fe40000010000 */
[----:B------:R-:W-:Y:S01]  /*2dc0*/  FADD.FTZ R20, R20, R171 ;  /* 0x000000ab14147221 */ /* 0x000fe20000010000 */
[----:B-1----:R-:W-:Y:S01]  /*2dd0*/  FMUL.FTZ R6, R3, R249 ;  /* 0x000000f903067220 */ /* 0x002fe20000410000 */
[----:B------:R-:W-:Y:S01]  /*2de0*/  FADD.FTZ R224, R13, R224 ;  /* 0x000000e00de07221 */ /* 0x000fe20000010000 */
        /* <DEDUP_REMOVED lines=27> */
[----:B------:R0:W-:Y:S02]  /*2fa0*/  STL [R1+0x7c], R5 ;  /* 0x00007c0501007387 */ /* 0x0001e40000100800 */
[C---:B0-----:R-:W-:Y:S01]  /*2fb0*/  FMUL.FTZ R5, R3.reuse, R12 ;  /* 0x0000000c03057220 */ /* 0x041fe20000410000 */
[----:B------:R-:W-:Y:S01]  /*2fc0*/  FMUL.FTZ R12, R3, R21 ;  /* 0x00000015030c7220 */ /* 0x000fe20000410000 */
[----:B------:R-:W-:-:S04]  /*2fd0*/  FFMA.FTZ R21, R160, R166, R152 ;  /* 0x000000a6a0157223 */ /* 0x000fc80000010098 */
[----:B------:R-:W-:-:S04]  /*2fe0*/  FFMA.FTZ R21, R161, R167, R21 ;  /* 0x000000a7a1157223 */ /* 0x000fc80000010015 */
[----:B------:R-:W-:Y:S01]  /*2ff0*/  FFMA.FTZ R21, R168, R169, R21 ;  /* 0x000000a9a8157223 */ /* 0x000fe20000010015 */
[----:B------:R-:W-:-:S03]  /*3000*/  FMUL.FTZ R175, R122, R175 ;  /* 0x000000af7aaf7220 */ /* 0x000fc60000410000 */
[----:B------:R-:W-:Y:S01]  /*3010*/  FFMA.FTZ R21, R170, R171, R21 ;  /* 0x000000abaa157223 */ /* 0x000fe20000010015 */
[-C--:B------:R-:W-:Y:S01]  /*3020*/  FFMA.FTZ R252, R176, R177.reuse, R252 ;  /* 0x000000b1b0fc7223 */ /* 0x080fe200000100fc */
[----:B------:R-:W-:Y:S01]  /*3030*/  FMUL.FTZ R177, R123, R177 ;  /* 0x000000b17bb17220 */ /* 0x000fe20000410000 */
[----:B------:R-:W-:Y:S01]  /*3040*/  FADD.FTZ R20, R20, R175 ;  /* 0x000000af14147221 */ /* 0x000fe20000010000 */
        /* <DEDUP_REMOVED lines=23> */
[C---:B------:R-:W-:Y:S02]  /*31c0*/  FFMA.FTZ R22, R12.reuse, R250, R248 ;  /* 0x000000fa0c167223 */ /* 0x040fe400000100f8 */
[----:B------:R-:W-:Y:S01]  /*31d0*/  FFMA.FTZ R153, R12, R20, R152 ;  /* 0x000000140c997223 */ /* 0x000fe20000010098 */
[----:B------:R-:W-:Y:S01]  /*31e0*/  FADD.FTZ R152, R154, R20 ;  /* 0x000000149a987221 */ /* 0x000fe20000010000 */
[----:B0-----:R-:W-:Y:S06]  /*31f0*/  BRA.DIV UR4, `(.L_x_19153) ;  /* 0x000000a204187947 */ /* 0x001fec000b800000 */
        /* <DEDUP_REMOVED lines=20> */
.L_x_19188:
        /* <DEDUP_REMOVED lines=15> */
[----:B------:R-:W-:Y:S01]  /*3430*/  FFMA.FTZ R234, R234, R21, R22 ;  /* 0x00000015eaea7223 */ /* 0x000fe20000010016 */
[----:B------:R-:W-:Y:S01]  /*3440*/  FADD.FTZ R235, R29, -R235 ;  /* 0x800000eb1deb7221 */ /* 0x000fe20000010000 */
[----:B------:R-:W-:Y:S01]  /*3450*/  LOP3.LUT P2, RZ, R179, 0xff00, RZ, 0xc0, !PT ;  /* 0x0000ff00b3ff7812 */ /* 0x000fe2000784c0ff */
[----:B------:R-:W-:Y:S01]  /*3460*/  FADD.FTZ R156, R232, -R156 ;  /* 0x8000009ce89c7221 */ /* 0x000fe20000010000 */
[----:B------:R-:W-:Y:S01]  /*3470*/  FADD.FTZ R234, R27, -R234 ;  /* 0x800000ea1bea7221 */ /* 0x000fe20000010000 */
[C---:B------:R-:W-:Y:S01]  /*3480*/  FMUL.FTZ R235, R3.reuse, R235 ;  /* 0x000000eb03eb7220 */ /* 0x040fe20000410000 */
[----:B------:R-:W-:Y:S01]  /*3490*/  UMOV UR4, UR5 ;  /* 0x0000000500047c82 */ /* 0x000fe20008000000 */
[----:B------:R-:W-:Y:S01]  /*34a0*/  FFMA.FTZ R28, R28, R21, R22 ;  /* 0x000000151c1c7223 */ /* 0x000fe20000010016 */
[----:B------:R-:W-:Y:S01]  /*34b0*/  FMUL.FTZ R234, R3, R234 ;  /* 0x000000ea03ea7220 */ /* 0x000fe20000410000 */
[----:B------:R-:W-:Y:S01]  /*34c0*/  FMUL.FTZ R232, R235, R4 ;  /* 0x00000004ebe87220 */ /* 0x000fe20000410000 */
[----:B------:R-:W-:Y:S01]  /*34d0*/  MOV R27, RZ ;  /* 0x000000ff001b7202 */ /* 0x000fe20000000f00 */
[--C-:B------:R-:W-:Y:S01]  /*34e0*/  @P0 HADD2.F32 R29, -RZ, R154.reuse.H0_H0 ;  /* 0x2000009aff1d0230 */ /* 0x100fe20000004100 */
[----:B------:R-:W-:Y:S01]  /*34f0*/  LOP3.LUT P3, RZ, R179, 0xff0000, RZ, 0xc0, !PT ;  /* 0x00ff0000b3ff7812 */ /* 0x000fe2000786c0ff */
[----:B------:R-:W-:Y:S01]  /*3500*/  FMUL.FTZ R232, R232, UR4 ;  /* 0x00000004e8e87c20 */ /* 0x000fe20008410000 */
[----:B------:R-:W-:Y:S01]  /*3510*/  FADD.FTZ R28, R233, -R28 ;  /* 0x8000001ce91c7221 */ /* 0x000fe20000010000 */
[----:B------:R-:W-:-:S02]  /*3520*/  @P2 HADD2.F32 R233, -RZ, R154.H1_H1 ;  /* 0x3000009affe92230 */ /* 0x000fc40000004100 */
[----:B------:R-:W-:Y:S01]  /*3530*/  FFMA.FTZ R23, R23, R21, R22 ;  /* 0x0000001517177223 */ /* 0x000fe20000010016 */
[----:B------:R-:W-:Y:S01]  /*3540*/  @P0 FMUL.FTZ R27, R232, R29 ;  /* 0x0000001de81b0220 */ /* 0x000fe20000410000 */
[----:B------:R-:W-:Y:S01]  /*3550*/  FMUL.FTZ R29, R234, R4 ;  /* 0x00000004ea1d7220 */ /* 0x000fe20000410000 */
[----:B------:R-:W-:Y:S01]  /*3560*/  FMUL.FTZ R232, R76, R232 ;  /* 0x000000e84ce87220 */ /* 0x000fe20000410000 */
[----:B------:R-:W-:Y:S01]  /*3570*/  FMUL.FTZ R28, R3, R28 ;  /* 0x0000001c031c7220 */ /* 0x000fe20000410000 */
[----:B------:R-:W-:Y:S01]  /*3580*/  FADD.FTZ R25, R25, -R23 ;  /* 0x8000001719197221 */ /* 0x000fe20000010000 */
[----:B------:R-:W-:Y:S01]  /*3590*/  FMUL.FTZ R154, R29, UR4 ;  /* 0x000000041d9a7c20 */ /* 0x000fe20008410000 */
[----:B------:R-:W-:Y:S01]  /*35a0*/  MOV R29, RZ ;  /* 0x000000ff001d7202 */ /* 0x000fe20000000f00 */
[----:B------:R-:W-:Y:S01]  /*35b0*/  FMUL.FTZ R28, R28, R4 ;  /* 0x000000041c1c7220 */ /* 0x000fe20000410000 */
[----:B------:R-:W-:Y:S01]  /*35c0*/  FSEL R232, R232, RZ, P0 ;  /* 0x000000ffe8e87208 */ /* 0x000fe20000000000 */
[----:B------:R-:W-:Y:S01]  /*35d0*/  @P2 FMUL.FTZ R29, R154, R233 ;  /* 0x000000e99a1d2220 */ /* 0x000fe20000410000 */
[----:B------:R-:W-:Y:S01]  /*35e0*/  ISETP.GE.U32.AND P0, PT, R178, RZ, PT ;  /* 0x000000ffb200720c */ /* 0x000fe20003f06070 */
[----:B------:R-:W-:Y:S01]  /*35f0*/  FMUL.FTZ R154, R77, R154 ;  /* 0x0000009a4d9a7220 */ /* 0x000fe20000410000 */
[----:B------:R-:W-:-:S02]  /*3600*/  @P3 HADD2.F32 R234, -RZ, R155.H0_H0 ;  /* 0x2000009bffea3230 */ /* 0x000fc40000004100 */
[----:B------:R-:W-:Y:S01]  /*3610*/  FMUL.FTZ R233, R28, UR4 ;  /* 0x000000041ce97c20 */ /* 0x000fe20008410000 */
[----:B------:R-:W-:Y:S01]  /*3620*/  ISETP.GE.U32.AND.EX P0, PT, R179, 0x1000000, PT, P0 ;  /* 0x01000000b300780c */ /* 0x000fe20003f06100 */
[--C-:B------:R-:W-:Y:S01]  /*3630*/  FFMA.FTZ R237, R237, R21, R22.reuse ;  /* 0x00000015eded7223 */ /* 0x100fe20000010016 */
[----:B------:R-:W-:Y:S01]  /*3640*/  FSEL R154, R154, RZ, P2 ;  /* 0x000000ff9a9a7208 */ /* 0x000fe20001000000 */
[C---:B------:R-:W-:Y:S01]  /*3650*/  FMUL.FTZ R156, R3.reuse, R156 ;  /* 0x0000009c039c7220 */ /* 0x040fe20000410000 */
[C---:B------:R-:W-:Y:S01]  /*3660*/  LOP3.LUT P2, RZ, R178.reuse, 0xff, RZ, 0xc0, !PT ;  /* 0x000000ffb2ff7812 */ /* 0x040fe2000784c0ff */
[----:B------:R-:W-:Y:S01]  /*3670*/  FMUL.FTZ R25, R3, R25 ;  /* 0x0000001903197220 */ /* 0x000fe20000410000 */
[----:B------:R-:W-:Y:S01]  /*3680*/  MOV R28, RZ ;  /* 0x000000ff001c7202 */ /* 0x000fe20000000f00 */
[----:B------:R-:W-:Y:S01]  /*3690*/  @P3 FMUL.FTZ R28, R233, R234 ;  /* 0x000000eae91c3220 */ /* 0x000fe20000410000 */
[----:B------:R-:W-:Y:S01]  /*36a0*/  LOP3.LUT P5, RZ, R178, 0xff0000, RZ, 0xc0, !PT ;  /* 0x00ff0000b2ff7812 */ /* 0x000fe200078ac0ff */
[----:B------:R-:W-:Y:S01]  /*36b0*/  FMUL.FTZ R233, R78, R233 ;  /* 0x000000e94ee97220 */ /* 0x000fe20000410000 */
[----:B------:R-:W-:Y:S01]  /*36c0*/  FADD.FTZ R237, R26, -R237 ;  /* 0x800000ed1aed7221 */ /* 0x000fe20000010000 */
[-CC-:B------:R-:W-:Y:S01]  /*36d0*/  FFMA.FTZ R239, R239, R21.reuse, R22.reuse ;  /* 0x00000015efef7223 */ /* 0x180fe20000010016 */
[----:B------:R-:W-:Y:S01]  /*36e0*/  FFMA.FTZ R26, R236, R21, R22 ;  /* 0x00000015ec1a7223 */ /* 0x000fe20000010016 */
[-C--:B------:R-:W-:Y:S01]  /*36f0*/  FMUL.FTZ R156, R156, R4.reuse ;  /* 0x000000049c9c7220 */ /* 0x080fe20000410000 */
[----:B------:R-:W-:Y:S01]  /*3700*/  FSEL R179, R233, RZ, P3 ;  /* 0x000000ffe9b37208 */ /* 0x000fe20001800000 */
[----:B------:R-:W-:Y:S01]  /*3710*/  FMUL.FTZ R25, R25, R4 ;  /* 0x0000000419197220 */ /* 0x000fe20000410000 */
[----:B------:R-:W-:Y:S01]  /*3720*/  FMUL.FTZ R237, R3, R237 ;  /* 0x000000ed03ed7220 */ /* 0x000fe20000410000 */
[----:B------:R-:W-:Y:S01]  /*3730*/  LOP3.LUT P4, RZ, R178, 0xff000000, RZ, 0xc0, !PT ;  /* 0xff000000b2ff7812 */ /* 0x000fe2000788c0ff */
[----:B------:R-:W-:Y:S01]  /*3740*/  FADD.FTZ R238, R238, -R239 ;  /* 0x800000efeeee7221 */ /* 0x000fe20000010000 */
[----:B------:R-:W-:Y:S01]  /*3750*/  LOP3.LUT P3, RZ, R178, 0xff00, RZ, 0xc0, !PT ;  /* 0x0000ff00b2ff7812 */ /* 0x000fe2000786c0ff */
[----:B------:R-:W-:Y:S01]  /*3760*/  FADD.FTZ R26, R24, -R26 ;  /* 0x8000001a181a7221 */ /* 0x000fe20000010000 */
[----:B------:R-:W-:-:S02]  /*3770*/  @P0 HADD2.F32 R23, -RZ, R155.H1_H1 ;  /* 0x3000009bff170230 */ /* 0x000fc40000004100 */
[----:B------:R-:W-:Y:S01]  /*3780*/  FMUL.FTZ R155, R156, UR4 ;  /* 0x000000049c9b7c20 */ /* 0x000fe20008410000 */
[----:B------:R-:W-:Y:S01]  /*3790*/  FMUL.FTZ R178, R25, UR4 ;  /* 0x0000000419b27c20 */ /* 0x000fe20008410000 */
[----:B------:R-:W-:Y:S01]  /*37a0*/  FMUL.FTZ R236, R237, R4 ;  /* 0x00000004edec7220 */ /* 0x000fe20000410000 */
[----:B------:R-:W-:Y:S02]  /*37b0*/  @P2 HADD2.F32 R25, -RZ, R152.H0_H0 ;  /* 0x20000098ff192230 */ /* 0x000fe40000004100 */
[C---:B------:R-:W-:Y:S01]  /*37c0*/  FMUL.FTZ R26, R3.reuse, R26 ;  /* 0x0000001a031a7220 */ /* 0x040fe20000410000 */
[----:B------:R-:W-:Y:S01]  /*37d0*/  MOV R156, RZ ;  /* 0x000000ff009c7202 */ /* 0x000fe20000000f00 */
[----:B------:R-:W-:Y:S01]  /*37e0*/  FMUL.FTZ R238, R3, R238 ;  /* 0x000000ee03ee7220 */ /* 0x000fe20000410000 */
[--C-:B------:R-:W-:Y:S02]  /*37f0*/  @P5 HADD2.F32 R237, -RZ, R153.reuse.H0_H0 ;  /* 0x20000099ffed5230 */ /* 0x100fe40000004100 */
[----:B------:R-:W-:Y:S01]  /*3800*/  @P0 FMUL.FTZ R156, R155, R23 ;  /* 0x000000179b9c0220 */ /* 0x000fe20000410000 */
[----:B------:R-:W-:Y:S01]  /*3810*/  FMUL.FTZ R236, R236, UR4 ;  /* 0x00000004ecec7c20 */ /* 0x000fe20008410000 */
[----:B------:R-:W-:Y:S01]  /*3820*/  MOV R23, RZ ;  /* 0x000000ff00177202 */ /* 0x000fe20000000f00 */
[----:B------:R-:W-:Y:S01]  /*3830*/  @P2 FMUL.FTZ R23, R178, R25 ;  /* 0x00000019b2172220 */ /* 0x000fe20000410000 */
[-C--:B------:R-:W-:Y:S01]  /*3840*/  FMUL.FTZ R26, R26, R4.reuse ;  /* 0x000000041a1a7220 */ /* 0x080fe20000410000 */
[----:B------:R-:W-:Y:S01]  /*3850*/  FMUL.FTZ R25, R238, R4 ;  /* 0x00000004ee197220 */ /* 0x000fe20000410000 */
[----:B------:R-:W-:Y:S01]  /*3860*/  MOV R24, RZ ;  /* 0x000000ff00187202 */ /* 0x000fe20000000f00 */
[----:B------:R-:W-:Y:S01]  /*3870*/  @P5 FMUL.FTZ R24, R236, R237 ;  /* 0x000000edec185220 */ /* 0x000fe20000410000 */
[----:B------:R-:W-:-:S02]  /*3880*/  @P4 HADD2.F32 R237, -RZ, R153.H1_H1 ;  /* 0x30000099ffed4230 */ /* 0x000fc40000004100 */
[----:B------:R-:W-:Y:S01]  /*3890*/  FMUL.FTZ R153, R26, UR4 ;  /* 0x000000041a997c20 */ /* 0x000fe20008410000 */
[----:B------:R-:W-:Y:S02]  /*38a0*/  @P3 HADD2.F32 R233, -RZ, R152.H1_H1 ;  /* 0x30000098ffe93230 */ /* 0x000fe40000004100 */
        /* <DEDUP_REMOVED lines=20> */
.L_x_19155:
        /* <DEDUP_REMOVED lines=14> */
[----:B------:R-:W-:-:S02]  /*3ad0*/  @P4 HADD2.F32 R25, -RZ, R152.H0_H0 ;  /* 0x20000098ff194230 */ /* 0x000fc40000004100 */
[----:B------:R-:W-:Y:S01]  /*3ae0*/  FMUL.FTZ R239, R145, R4 ;  /* 0x0000000491ef7220 */ /* 0x000fe20000410000 */
[----:B------:R-:W-:Y:S01]  /*3af0*/  @P4 FMUL.FTZ R146, R238, UR5 ;  /* 0x00000005ee924c20 */ /* 0x000fe20008410000 */
[----:B------:R-:W-:Y:S02]  /*3b00*/  @P3 HADD2.F32 R152, -RZ, R152.H1_H1 ;  /* 0x30000098ff983230 */ /* 0x000fe40000004100 */
[----:B------:R-:W-:Y:S01]  /*3b10*/  FFMA.FTZ R147, R236, R21, R22 ;  /* 0x00000015ec937223 */ /* 0x000fe20000010016 */
[----:B------:R-:W-:Y:S01]  /*3b20*/  LOP3.LUT P2, RZ, R178, 0xff000000, RZ, 0xc0, !PT ;  /* 0xff000000b2ff7812 */ /* 0x000fe2000784c0ff */
[----:B------:R-:W-:Y:S01]  /*3b30*/  @P4 FMUL.FTZ R23, R146, R25 ;  /* 0x0000001992174220 */ /* 0x000fe20000410000 */
[----:B------:R-:W-:Y:S01]  /*3b40*/  @P3 FMUL.FTZ R146, R239, UR4 ;  /* 0x00000004ef923c20 */ /* 0x000fe20008410000 */
[----:B------:R-:W-:Y:S01]  /*3b50*/  MOV R25, RZ ;  /* 0x000000ff00197202 */ /* 0x000fe20000000f00 */
[----:B------:R-:W-:Y:S01]  /*3b60*/  FADD.FTZ R147, R24, -R147 ;  /* 0x8000009318937221 */ /* 0x000fe20000010000 */
[----:B------:R-:W-:-:S02]  /*3b70*/  @P5 HADD2.F32 R26, -RZ, R153.H0_H0 ;  /* 0x20000099ff1a5230 */ /* 0x000fc40000004100 */
[----:B------:R-:W-:Y:S01]  /*3b80*/  @P3 FMUL.FTZ R25, R146, R152 ;  /* 0x0000009892193220 */ /* 0x000fe20000410000 */
[C---:B------:R-:W-:Y:S01]  /*3b90*/  FMUL.FTZ R146, R3.reuse, R237 ;  /* 0x000000ed03927220 */ /* 0x040fe20000410000 */
[----:B------:R-:W-:Y:S01]  /*3ba0*/  FMUL.FTZ R147, R3, R147 ;  /* 0x0000009303937220 */ /* 0x000fe20000410000 */
[----:B------:R-:W-:Y:S01]  /*3bb0*/  MOV R24, RZ ;  /* 0x000000ff00187202 */ /* 0x000fe20000000f00 */
[-CC-:B------:R-:W-:Y:S01]  /*3bc0*/  FFMA.FTZ R235, R235, R21.reuse, R22.reuse ;  /* 0x00000015ebeb7223 */ /* 0x180fe20000010016 */
[-C--:B------:R-:W-:Y:S01]  /*3bd0*/  FMUL.FTZ R148, R146, R4.reuse ;  /* 0x0000000492947220 */ /* 0x080fe20000410000 */
[----:B------:R-:W-:Y:S01]  /*3be0*/  FMUL.FTZ R150, R147, R4 ;  /* 0x0000000493967220 */ /* 0x000fe20000410000 */
[----:B------:R-:W-:Y:S01]  /*3bf0*/  @P2 HADD2.F32 R153, -RZ, R153.H1_H1 ;  /* 0x30000099ff992230 */ /* 0x000fe20000004100 */
[----:B------:R-:W-:Y:S01]  /*3c00*/  LOP3.LUT P0, RZ, R179, 0xff, RZ, 0xc0, !PT ;  /* 0x000000ffb3ff7812 */ /* 0x000fe2000780c0ff */
[----:B------:R-:W-:Y:S01]  /*3c10*/  @P5 FMUL.FTZ R149, R148, UR4 ;  /* 0x0000000494955c20 */ /* 0x000fe20008410000 */
[----:B------:R-:W-:Y:S01]  /*3c20*/  FADD.FTZ R235, R29, -R235 ;  /* 0x800000eb1deb7221 */ /* 0x000fe20000010000 */
[----:B------:R-:W-:Y:S01]  /*3c30*/  FFMA.FTZ R28, R28, R21, R22 ;  /* 0x000000151c1c7223 */ /* 0x000fe20000010016 */
[----:B------:R-:W-:Y:S01]  /*3c40*/  FMUL.FTZ R238, R238, UR4 ;  /* 0x00000004eeee7c20 */ /* 0x000fe20008410000 */
[----:B------:R-:W-:Y:S01]  /*3c50*/  @P5 FMUL.FTZ R24, R149, R26 ;  /* 0x0000001a95185220 */ /* 0x000fe20000410000 */
[C---:B------:R-:W-:Y:S01]  /*3c60*/  @P2 FMUL.FTZ R149, R150.reuse, UR4 ;  /* 0x0000000496952c20 */ /* 0x040fe20008410000 */
[----:B------:R-:W-:Y:S01]  /*3c70*/  MOV R26, RZ ;  /* 0x000000ff001a7202 */ /* 0x000fe20000000f00 */
[----:B------:R-:W-:Y:S01]  /*3c80*/  FMUL.FTZ R150, R150, UR4 ;  /* 0x0000000496967c20 */ /* 0x000fe20008410000 */
[----:B------:R-:W-:Y:S01]  /*3c90*/  FADD.FTZ R28, R233, -R28 ;  /* 0x8000001ce91c7221 */ /* 0x000fe20000010000 */
[----:B------:R-:W-:Y:S01]  /*3ca0*/  @P2 FMUL.FTZ R26, R149, R153 ;  /* 0x00000099951a2220 */ /* 0x000fe20000410000 */
[----:B------:R-:W-:Y:S01]  /*3cb0*/  FMUL.FTZ R153, R148, UR4 ;  /* 0x0000000494997c20 */ /* 0x000fe20008410000 */
[----:B------:R-:W-:Y:S01]  /*3cc0*/  FMUL.FTZ R148, R3, R235 ;  /* 0x000000eb03947220 */ /* 0x000fe20000410000 */
[----:B------:R-:W-:Y:S01]  /*3cd0*/  FFMA.FTZ R149, R234, R21, R22 ;  /* 0x00000015ea957223 */ /* 0x000fe20000010016 */
[----:B------:R-:W-:-:S02]  /*3ce0*/  @P0 HADD2.F32 R29, -RZ, R154.H0_H0 ;  /* 0x2000009aff1d0230 */ /* 0x000fc40000004100 */
[----:B------:R-:W-:Y:S01]  /*3cf0*/  FMUL.FTZ R153, R74, R153 ;  /* 0x000000994a997220 */ /* 0x000fe20000410000 */
[----:B------:R-:W-:Y:S01]  /*3d00*/  FMUL.FTZ R151, R148, R4 ;  /* 0x0000000494977220 */ /* 0x000fe20000410000 */
[----:B------:R-:W-:Y:S01]  /*3d10*/  FADD.FTZ R149, R27, -R149 ;  /* 0x800000951b957221 */ /* 0x000fe20000010000 */
[----:B------:R-:W-:Y:S01]  /*3d20*/  MOV R27, RZ ;  /* 0x000000ff001b7202 */ /* 0x000fe20000000f00 */
[----:B------:R-:W-:Y:S01]  /*3d30*/  FMUL.FTZ R150, R75, R150 ;  /* 0x000000964b967220 */ /* 0x000fe20000410000 */
[----:B------:R-:W-:Y:S01]  /*3d40*/  FSEL R153, R153, RZ, P5 ;  /* 0x000000ff99997208 */ /* 0x000fe20002800000 */
[----:B------:R-:W-:Y:S01]  /*3d50*/  @P0 FMUL.FTZ R152, R151, UR4 ;  /* 0x0000000497980c20 */ /* 0x000fe20008410000 */
[----:B------:R-:W-:Y:S01]  /*3d60*/  LOP3.LUT P5, RZ, R179, 0xff00, RZ, 0xc0, !PT ;  /* 0x0000ff00b3ff7812 */ /* 0x000fe200078ac0ff */
[----:B------:R-:W-:Y:S01]  /*3d70*/  FMUL.FTZ R149, R3, R149 ;  /* 0x0000009503957220 */ /* 0x000fe20000410000 */
[----:B------:R-:W-:Y:S01]  /*3d80*/  FMUL.FTZ R151, R151, UR4 ;  /* 0x0000000497977c20 */ /* 0x000fe20008410000 */
[----:B------:R-:W-:Y:S01]  /*3d90*/  @P0 FMUL.FTZ R27, R152, R29 ;  /* 0x0000001d981b0220 */ /* 0x000fe20000410000 */
[----:B------:R-:W-:Y:S01]  /*3da0*/  FSEL R233, R150, RZ, P2 ;  /* 0x000000ff96e97208 */ /* 0x000fe20001000000 */
[----:B------:R-:W-:Y:S01]  /*3db0*/  FMUL.FTZ R152, R149, R4 ;  /* 0x0000000495987220 */ /* 0x000fe20000410000 */
[----:B------:R-:W-:Y:S01]  /*3dc0*/  FMUL.FTZ R151, R76, R151 ;  /* 0x000000974c977220 */ /* 0x000fe20000410000 */
[----:B------:R-:W-:Y:S01]  /*3dd0*/  LOP3.LUT P2, RZ, R179, 0xff0000, RZ, 0xc0, !PT ;  /* 0x00ff0000b3ff7812 */ /* 0x000fe2000784c0ff */
[----:B------:R-:W-:Y:S01]  /*3de0*/  FMUL.FTZ R150, R3, R28 ;  /* 0x0000001c03967220 */ /* 0x000fe20000410000 */
[----:B------:R-:W-:Y:S01]  /*3df0*/  MOV R29, RZ ;  /* 0x000000ff001d7202 */ /* 0x000fe20000000f00 */
[----:B------:R-:W-:Y:S01]  /*3e00*/  FMUL.FTZ R239, R239, UR4 ;  /* 0x00000004efef7c20 */ /* 0x000fe20008410000 */
[----:B------:R-:W-:Y:S01]  /*3e10*/  MOV R28, RZ ;  /* 0x000000ff001c7202 */ /* 0x000fe20000000f00 */
[----:B------:R-:W-:Y:S01]  /*3e20*/  FMUL.FTZ R238, R72, R238 ;  /* 0x000000ee48ee7220 */ /* 0x000fe20000410000 */
[----:B------:R-:W-:-:S02]  /*3e30*/  @P5 HADD2.F32 R154, -RZ, R154.H1_H1 ;  /* 0x3000009aff9a5230 */ /* 0x000fc40000004100 */
[C---:B------:R-:W-:Y:S01]  /*3e40*/  @P5 FMUL.FTZ R234, R152.reuse, UR4 ;  /* 0x0000000498ea5c20 */ /* 0x040fe20008410000 */
[----:B------:R-:W-:Y:S01]  /*3e50*/  FMUL.FTZ R152, R152, UR4 ;  /* 0x0000000498987c20 */ /* 0x000fe20008410000 */
[----:B------:R-:W-:Y:S01]  /*3e60*/  FMUL.FTZ R239, R73, R239 ;  /* 0x000000ef49ef7220 */ /* 0x000fe20000410000 */
[----:B------:R-:W-:Y:S01]  /*3e70*/  F2FP.F16.F32.PACK_AB R153, R233, R153 ;  /* 0x00000099e999723e */ /* 0x000fe200000000ff */
[----:B------:R-:W-:Y:S01]  /*3e80*/  @P5 FMUL.FTZ R29, R234, R154 ;  /* 0x0000009aea1d5220 */ /* 0x000fe20000410000 */
[----:B------:R-:W-:Y:S01]  /*3e90*/  FSEL R154, R151, RZ, P0 ;  /* 0x000000ff979a7208 */ /* 0x000fe20000000000 */
[----:B------:R-:W-:Y:S01]  /*3ea0*/  FFMA.FTZ R151, R156, R21, R22 ;  /* 0x000000159c977223 */ /* 0x000fe20000010016 */
[----:B------:R-:W-:Y:S01]  /*3eb0*/  ISETP.GE.U32.AND P0, PT, R178, RZ, PT ;  /* 0x000000ffb200720c */ /* 0x000fe20003f06070 */
[----:B------:R-:W-:Y:S01]  /*3ec0*/  FMUL.FTZ R178, R150, R4 ;  /* 0x0000000496b27220 */ /* 0x000fe20000410000 */
[----:B------:R-:W-:Y:S02]  /*3ed0*/  @P2 HADD2.F32 R156, -RZ, R155.H0_H0 ;  /* 0x2000009bff9c2230 */ /* 0x000fe40000004100 */
[----:B------:R-:W-:Y:S01]  /*3ee0*/  FADD.FTZ R151, R232, -R151 ;  /* 0x80000097e8977221 */ /* 0x000fe20000010000 */
[----:B------:R-:W-:Y:S01]  /*3ef0*/  ISETP.GE.U32.AND.EX P0, PT, R179, 0x1000000, PT, P0 ;  /* 0x01000000b300780c */ /* 0x000fe20003f06100 */
[C---:B------:R-:W-:Y:S01]  /*3f00*/  @P2 FMUL.FTZ R179, R178.reuse, UR4 ;  /* 0x00000004b2b32c20 */ /* 0x040fe20008410000 */
[----:B------:R-:W-:Y:S01]  /*3f10*/  FMUL.FTZ R152, R77, R152 ;  /* 0x000000984d987220 */ /* 0x000fe20000410000 */
[----:B------:R-:W-:Y:S01]  /*3f20*/  FMUL.FTZ R151, R3, R151 ;  /* 0x0000009703977220 */ /* 0x000fe20000410000 */
[----:B------:R-:W-:Y:S01]  /*3f30*/  FMUL.FTZ R178, R178, UR4 ;  /* 0x00000004b2b27c20 */ /* 0x000fe20008410000 */
[----:B------:R-:W-:Y:S01]  /*3f40*/  @P2 FMUL.FTZ R28, R179, R156 ;  /* 0x0000009cb31c2220 */ /* 0x000fe20000410000 */
[----:B------:R-:W-:Y:S01]  /*3f50*/  MOV R156, RZ ;  /* 0x000000ff009c7202 */ /* 0x000fe20000000f00 */
[----:B------:R-:W-:Y:S01]  /*3f60*/  FMUL.FTZ R179, R151, R4 ;  /* 0x0000000497b37220 */ /* 0x000fe20000410000 */
[----:B------:R-:W-:Y:S01]  /*3f70*/  FSEL R152, R152, RZ, P5 ;  /* 0x000000ff98987208 */ /* 0x000fe20002800000 */
[----:B------:R-:W-:Y:S01]  /*3f80*/  FMUL.FTZ R178, R78, R178 ;  /* 0x000000b24eb27220 */ /* 0x000fe20000410000 */
[----:B------:R-:W-:-:S02]  /*3f90*/  FSEL R239, R239, RZ, P3 ;  /* 0x000000ffefef7208 */ /* 0x000fc40001800000 */
[----:B------:R-:W-:Y:S01]  /*3fa0*/  F2FP.F16.F32.PACK_AB R154, R152, R154 ;  /* 0x0000009a989a723e */ /* 0x000fe200000000ff */
[C---:B------:R-:W-:Y:S01]  /*3fb0*/  @P0 FMUL.FTZ R232, R179.reuse, UR4 ;  /* 0x00000004b3e80c20 */ /* 0x040fe20008410000 */
[----:B------:R-:W-:Y:S01]  /*3fc0*/  FMUL.FTZ R179, R179, UR4 ;  /* 0x00000004b3b37c20 */ /* 0x000fe20008410000 */
[----:B------:R-:W-:Y:S01]  /*3fd0*/  @P0 HADD2.F32 R155, -RZ, R155.H1_H1 ;  /* 0x3000009bff9b0230 */ /* 0x000fe20000004100 */
[----:B------:R-:W-:Y:S02]  /*3fe0*/  FSEL R152, R238, RZ, P4 ;  /* 0x000000ffee987208 */ /* 0x000fe40002000000 */
[----:B------:R-:W-:Y:S02]  /*3ff0*/  FMUL.FTZ R179, R79, R179 ;  /* 0x000000b34fb37220 */ /* 0x000fe40000410000 */
[----:B------:R-:W-:Y:S01]  /*4000*/  @P0 FMUL.FTZ R156, R232, R155 ;  /* 0x0000009be89c0220 */ /* 0x000fe20000410000 */
[----:B------:R-:W-:Y:S02]  /*4010*/  FSEL R155, R178, RZ, P2 ;  /* 0x000000ffb29b7208 */ /* 0x000fe40001000000 */
[----:B------:R-:W-:-:S02]  /*4020*/  FSEL R179, R179, RZ, P0 ;  /* 0x000000ffb3b37208 */ /* 0x000fc40000000000 */
[----:B------:R-:W-:Y:S02]  /*4030*/  F2FP.F16.F32.PACK_AB R152, R239, R152 ;  /* 0x00000098ef98723e */ /* 0x000fe400000000ff */
[----:B------:R-:W-:-:S07]  /*4040*/  F2FP.F16.F32.PACK_AB R155, R179, R155 ;  /* 0x0000009bb39b723e */ /* 0x000fce00000000ff */
.L_x_19156:
        /* <DEDUP_REMOVED lines=16> */
[-CC-:B------:R-:W-:Y:S01]  /*4150*/  FFMA.FTZ R145, R218, R21.reuse, R22.reuse ;  /* 0x00000015da917223 */ /* 0x180fe20000010016 */
[----:B------:R-:W-:Y:S01]  /*4160*/  FADD.FTZ R147, R223, -R147 ;  /* 0x80000093df937221 */ /* 0x000fe20000010000 */
[----:B------:R-:W-:Y:S01]  /*4170*/  FFMA.FTZ R182, R182, R21, R22 ;  /* 0x00000015b6b67223 */ /* 0x000fe20000010016 */
[----:B------:R-:W-:Y:S01]  /*4180*/  FMUL.FTZ R146, R3, R219 ;  /* 0x000000db03927220 */ /* 0x000fe20000410000 */
[----:B------:R-:W-:Y:S01]  /*4190*/  LOP3.LUT P4, RZ, R181, 0xff, RZ, 0xc0, !PT ;  /* 0x000000ffb5ff7812 */ /* 0x000fe2000788c0ff */
[----:B------:R-:W-:Y:S01]  /*41a0*/  FMUL.FTZ R147, R3, R147 ;  /* 0x0000009303937220 */ /* 0x000fe20000410000 */
[----:B------:R-:W-:Y:S01]  /*41b0*/  CS2R R178, SRZ ;  /* 0x0000000000b27805 */ /* 0x000fe2000001ff00 */
[----:B------:R-:W-:Y:S01]  /*41c0*/  FMUL.FTZ R218, R146, R4 ;  /* 0x0000000492da7220 */ /* 0x000fe20000410000 */
[----:B------:R-:W-:Y:S01]  /*41d0*/  FADD.FTZ R182, R216, -R182 ;  /* 0x800000b6d8b67221 */ /* 0x000fe20000010000 */
[----:B-----5:R-:W-:-:S02]  /*41e0*/  @P2 HADD2.F32 R144, -RZ, R153.H0_H0 ;  /* 0x20000099ff902230 */ /* 0x020fc40000004100 */
[----:B------:R-:W-:Y:S01]  /*41f0*/  FMUL.FTZ R148, R147, R4 ;  /* 0x0000000493947220 */ /* 0x000fe20000410000 */
[----:B------:R-:W-:Y:S01]  /*4200*/  FMUL.FTZ R218, R218, UR4 ;  /* 0x00000004dada7c20 */ /* 0x000fe20008410000 */
[-CC-:B------:R-:W-:Y:S01]  /*4210*/  FFMA.FTZ R149, R183, R21.reuse, R22.reuse ;  /* 0x00000015b7957223 */ /* 0x180fe20000010016 */
[----:B------:R-:W-:Y:S01]  /*4220*/  LOP3.LUT P5, RZ, R181, 0xff00, RZ, 0xc0, !PT ;  /* 0x0000ff00b5ff7812 */ /* 0x000fe200078ac0ff */
[----:B------:R-:W-:Y:S01]  /*4230*/  FFMA.FTZ R151, R184, R21, R22 ;  /* 0x00000015b8977223 */ /* 0x000fe20000010016 */
[----:B------:R-:W-:Y:S01]  /*4240*/  @P2 FMUL.FTZ R178, R144, R218 ;  /* 0x000000da90b22220 */ /* 0x000fe20000410000 */
[----:B------:R-:W-:Y:S02]  /*4250*/  @P3 HADD2.F32 R144, -RZ, R153.H1_H1 ;  /* 0x30000099ff903230 */ /* 0x000fe40000004100 */
[----:B------:R-:W-:Y:S01]  /*4260*/  FMUL.FTZ R153, R148, UR4 ;  /* 0x0000000494997c20 */ /* 0x000fe20008410000 */
[----:B------:R-:W-:Y:S01]  /*4270*/  FMUL.FTZ R148, R3, R182 ;  /* 0x000000b603947220 */ /* 0x000fe20000410000 */
[----:B------:R-:W-:Y:S01]  /*4280*/  FADD.FTZ R149, R217, -R149 ;  /* 0x80000095d9957221 */ /* 0x000fe20000010000 */
[----:B------:R-:W-:-:S02]  /*4290*/  @P4 HADD2.F32 R150, -RZ, R154.H0_H0 ;  /* 0x2000009aff964230 */ /* 0x000fc40000004100 */
[----:B------:R-:W-:Y:S01]  /*42a0*/  @P3 FMUL.FTZ R179, R144, R153 ;  /* 0x0000009990b33220 */ /* 0x000fe20000410000 */
[----:B------:R-:W-:Y:S01]  /*42b0*/  FMUL.FTZ R144, R148, R4 ;  /* 0x0000000494907220 */ /* 0x000fe20000410000 */
[----:B------:R-:W-:Y:S01]  /*42c0*/  FMUL.FTZ R149, R3, R149 ;  /* 0x0000009503957220 */ /* 0x000fe20000410000 */
[----:B------:R-:W-:Y:S02]  /*42d0*/  CS2R R182, SRZ ;  /* 0x0000000000b67805 */ /* 0x000fe4000001ff00 */
[----:B------:R-:W-:Y:S01]  /*42e0*/  LOP3.LUT P6, RZ, R181, 0xff0000, RZ, 0xc0, !PT ;  /* 0x00ff0000b5ff7812 */ /* 0x000fe200078cc0ff */
[----:B------:R-:W-:Y:S01]  /*42f0*/  FMUL.FTZ R144, R144, UR4 ;  /* 0x0000000490907c20 */ /* 0x000fe20008410000 */
[----:B------:R-:W-:Y:S02]  /*4300*/  @P5 HADD2.F32 R154, -RZ, R154.H1_H1 ;  /* 0x3000009aff9a5230 */ /* 0x000fe40000004100 */
[----:B------:R-:W-:Y:S01]  /*4310*/  FADD.FTZ R151, R207, -R151 ;  /* 0x80000097cf977221 */ /* 0x000fe20000010000 */
[----:B------:R-:W-:Y:S01]  /*4320*/  ISETP.GE.U32.AND P0, PT, R180, RZ, PT ;  /* 0x000000ffb400720c */ /* 0x000fe20003f06070 */
[----:B------:R-:W-:Y:S01]  /*4330*/  @P4 FMUL.FTZ R182, R150, R144 ;  /* 0x0000009096b64220 */ /* 0x000fe20000410000 */
[----:B------:R-:W-:Y:S01]  /*4340*/  FMUL.FTZ R150, R149, R4 ;  /* 0x0000000495967220 */ /* 0x000fe20000410000 */
[-CC-:B------:R-:W-:Y:S01]  /*4350*/  FFMA.FTZ R204, R204, R21.reuse, R22.reuse ;  /* 0x00000015cccc7223 */ /* 0x180fe20000010016 */
[----:B------:R-:W-:Y:S01]  /*4360*/  ISETP.GE.U32.AND.EX P0, PT, R181, 0x1000000, PT, P0 ;  /* 0x01000000b500780c */ /* 0x000fe20003f06100 */
[----:B------:R-:W-:Y:S01]  /*4370*/  FFMA.FTZ R190, R190, R21, R22 ;  /* 0x00000015bebe7223 */ /* 0x000fe20000010016 */
[----:B------:R-:W-:Y:S01]  /*4380*/  FMUL.FTZ R150, R150, UR4 ;  /* 0x0000000496967c20 */ /* 0x000fe20008410000 */
[----:B------:R-:W-:Y:S01]  /*4390*/  FADD.FTZ R204, R206, -R204 ;  /* 0x800000cccecc7221 */ /* 0x000fe20000010000 */
[----:B------:R-:W-:Y:S01]  /*43a0*/  MOV R184, RZ ;  /* 0x000000ff00b87202 */ /* 0x000fe20000000f00 */
[----:B------:R-:W-:Y:S01]  /*43b0*/  FADD.FTZ R190, R191, -R190 ;  /* 0x800000bebfbe7221 */ /* 0x000fe20000010000 */
[-C--:B------:R-:W-:Y:S01]  /*43c0*/  @P5 FMUL.FTZ R183, R154, R150.reuse ;  /* 0x000000969ab75220 */ /* 0x080fe20000410000 */
[----:B------:R-:W-:Y:S01]  /*43d0*/  FMUL.FTZ R207, R85, R150 ;  /* 0x0000009655cf7220 */ /* 0x000fe20000410000 */
[----:B------:R-:W-:Y:S01]  /*43e0*/  FMUL.FTZ R150, R3, R151 ;  /* 0x0000009703967220 */ /* 0x000fe20000410000 */
[----:B------:R-:W-:Y:S01]  /*43f0*/  FMUL.FTZ R154, R84, R144 ;  /* 0x00000090549a7220 */ /* 0x000fe20000410000 */
[----:B------:R-:W-:-:S02]  /*4400*/  @P6 HADD2.F32 R151, -RZ, R155.H0_H0 ;  /* 0x2000009bff976230 */ /* 0x000fc40000004100 */
[----:B------:R-:W-:Y:S01]  /*4410*/  FADD.FTZ R145, R221, -R145 ;  /* 0x80000091dd917221 */ /* 0x000fe20000010000 */
[----:B------:R-:W-:Y:S01]  /*4420*/  FMUL.FTZ R144, R150, R4 ;  /* 0x0000000496907220 */ /* 0x000fe20000410000 */
[----:B------:R-:W-:Y:S01]  /*4430*/  FSEL R207, R207, RZ, P5 ;  /* 0x000000ffcfcf7208 */ /* 0x000fe20002800000 */
[----:B------:R-:W-:Y:S01]  /*4440*/  @P0 HADD2.F32 R155, -RZ, R155.H1_H1 ;  /* 0x3000009bff9b0230 */ /* 0x000fe20000004100 */
[----:B------:R-:W-:Y:S01]  /*4450*/  FSEL R154, R154, RZ, P4 ;  /* 0x000000ff9a9a7208 */ /* 0x000fe20002000000 */
[----:B------:R-:W-:Y:S01]  /*4460*/  FMUL.FTZ R144, R144, UR4 ;  /* 0x0000000490907c20 */ /* 0x000fe20008410000 */
[C---:B------:R-:W-:Y:S01]  /*4470*/  LOP3.LUT P4, RZ, R180.reuse, 0xff, RZ, 0xc0, !PT ;  /* 0x000000ffb4ff7812 */ /* 0x040fe2000788c0ff */
[----:B------:R-:W-:Y:S01]  /*4480*/  FMUL.FTZ R145, R3, R145 ;  /* 0x0000009103917220 */ /* 0x000fe20000410000 */
[----:B------:R-:W-:Y:S01]  /*4490*/  LOP3.LUT P5, RZ, R180, 0xff00, RZ, 0xc0, !PT ;  /* 0x0000ff00b4ff7812 */ /* 0x000fe200078ac0ff */
        /* <DEDUP_REMOVED lines=8> */
[----:B------:R-:W-:Y:S01]  /*4520*/  FMUL.FTZ R181, R180, UR4 ;  /* 0x00000004b4b57c20 */ /* 0x000fe20008410000 */
[----:B------:R-:W-:Y:S01]  /*4530*/  MOV R180, RZ ;  /* 0x000000ff00b47202 */ /* 0x000fe20000000f00 */
[----:B------:R-:W-:Y:S01]  /*4540*/  @P4 HADD2.F32 R191, -RZ, R152.H0_H0 ;  /* 0x20000098ffbf4230 */ /* 0x000fe20000004100 */
[----:B------:R-:W-:Y:S01]  /*4550*/  FSEL R218, R218, RZ, P2 ;  /* 0x000000ffdada7208 */ /* 0x000fe20001000000 */
[-C--:B------:R-:W-:Y:S01]  /*4560*/  @P0 FMUL.FTZ R180, R155, R181.reuse ;  /* 0x000000b59bb40220 */ /* 0x080fe20000410000 */
[----:B------:R-:W-:Y:S01]  /*4570*/  FMUL.FTZ R181, R87, R181 ;  /* 0x000000b557b57220 */ /* 0x000fe20000410000 */
[----:B------:R-:W-:Y:S02]  /*4580*/  FSEL R153, R153, RZ, P3 ;  /* 0x000000ff99997208 */ /* 0x000fe40001800000 */
[----:B------:R-:W-:Y:S02]  /*4590*/  F2FP.F16.F32.PACK_AB R154, R207, R154 ;  /* 0x0000009acf9a723e */ /* 0x000fe400000000ff */
[----:B------:R-:W-:-:S02]  /*45a0*/  FSEL R155, R181, RZ, P0 ;  /* 0x000000ffb59b7208 */ /* 0x000fc40000000000 */
[----:B------:R-:W-:Y:S02]  /*45b0*/  MOV R181, RZ ;  /* 0x000000ff00b57202 */ /* 0x000fe40000000f00 */
[----:B------:R-:W-:Y:S01]  /*45c0*/  F2FP.F16.F32.PACK_AB R155, R155, R144 ;  /* 0x000000909b9b723e */ /* 0x000fe200000000ff */
[----:B------:R-:W-:Y:S01]  /*45d0*/  FMUL.FTZ R144, R3, R190 ;  /* 0x000000be03907220 */ /* 0x000fe20000410000 */
[----:B------:R-:W-:-:S03]  /*45e0*/  F2FP.F16.F32.PACK_AB R153, R153, R218 ;  /* 0x000000da9999723e */ /* 0x000fc600000000ff */
[----:B------:R-:W-:-:S04]  /*45f0*/  FMUL.FTZ R190, R144, R4 ;  /* 0x0000000490be7220 */ /* 0x000fc80000410000 */
[----:B------:R-:W-:-:S04]  /*4600*/  FMUL.FTZ R190, R190, UR4 ;  /* 0x00000004bebe7c20 */ /* 0x000fc80008410000 */
[-C--:B------:R-:W-:Y:S01]  /*4610*/  @P4 FMUL.FTZ R181, R191, R190.reuse ;  /* 0x000000bebfb54220 */ /* 0x080fe20000410000 */
[----:B------:R-:W-:Y:S02]  /*4620*/  @P5 HADD2.F32 R191, -RZ, R152.H1_H1 ;  /* 0x30000098ffbf5230 */ /* 0x000fe40000004100 */
[----:B------:R-:W-:Y:S01]  /*4630*/  FMUL.FTZ R152, R204, UR4 ;  /* 0x00000004cc987c20 */ /* 0x000fe20008410000 */
[----:B------:R-:W-:Y:S01]  /*4640*/  MOV R204, RZ ;  /* 0x000000ff00cc7202 */ /* 0x000fe20000000f00 */
[----:B------:R-:W-:Y:S02]  /*4650*/  FMUL.FTZ R190, R80, R190 ;  /* 0x000000be50be7220 */ /* 0x000fe40000410000 */
[-C--:B------:R-:W-:Y:S01]  /*4660*/  @P5 FMUL.FTZ R204, R191, R152.reuse ;  /* 0x00000098bfcc5220 */ /* 0x080fe20000410000 */
[----:B------:R-:W-:Y:S02]  /*4670*/  FMUL.FTZ R152, R81, R152 ;  /* 0x0000009851987220 */ /* 0x000fe40000410000 */
[----:B------:R-:W-:-:S03]  /*4680*/  FSEL R190, R190, RZ, P4 ;  /* 0x000000ffbebe7208 */ /* 0x000fc60002000000 */
[----:B------:R-:W-:-:S04]  /*4690*/  FSEL R152, R152, RZ, P5 ;  /* 0x000000ff98987208 */ /* 0x000fc80002800000 */
[----:B------:R-:W-:Y:S01]  /*46a0*/  F2FP.F16.F32.PACK_AB R152, R152, R190 ;  /* 0x000000be9898723e */ /* 0x000fe200000000ff */
[----:B------:R-:W-:Y:S06]  /*46b0*/  BRA `(.L_x_19158) ;  /* 0x0000000400747947 */ /* 0x000fec0003800000 */
.L_x_19157:
[-CC-:B------:R-:W-:Y:S01]  /*46c0*/  FFMA.FTZ R182, R182, R21.reuse, R22.reuse ;  /* 0x00000015b6b67223 */ /* 0x180fe20000010016 */
[----:B------:R-:W-:Y:S01]  /*46d0*/  LOP3.LUT P0, RZ, R181, 0xff, RZ, 0xc0, !PT ;  /* 0x000000ffb5ff7812 */ /* 0x000fe2000780c0ff */
[-C--:B------:R-:W-:Y:S01]  /*46e0*/  FFMA.FTZ R183, R183, R21.reuse, R22 ;  /* 0x00000015b7b77223 */ /* 0x080fe20000010016 */
[----:B------:R-:W-:Y:S01]  /*46f0*/  LOP3.LUT P2, RZ, R181, 0xff00, RZ, 0xc0, !PT ;  /* 0x0000ff00b5ff7812 */ /* 0x000fe2000784c0ff */
[----:B------:R-:W-:Y:S01]  /*4700*/  FADD.FTZ R182, R216, -R182 ;  /* 0x800000b6d8b67221 */ /* 0x000fe20000010000 */
[-CC-:B------:R-:W-:Y:S01]  /*4710*/  FFMA.FTZ R184, R184, R21.reuse, R22.reuse ;  /* 0x00000015b8b87223 */ /* 0x180fe20000010016 */
[----:B------:R-:W-:Y:S01]  /*4720*/  FADD.FTZ R183, R217, -R183 ;  /* 0x800000b7d9b77221 */ /* 0x000fe20000010000 */
[----:B------:R-:W-:Y:S01]  /*4730*/  FFMA.FTZ R204, R204, R21, R22 ;  /* 0x00000015cccc7223 */ /* 0x000fe20000010016 */
[----:B------:R-:W-:Y:S01]  /*4740*/  FMUL.FTZ R182, R3, R182 ;  /* 0x000000b603b67220 */ /* 0x000fe20000410000 */
[----:B------:R-:W-:Y:S01]  /*4750*/  FADD.FTZ R184, R207, -R184 ;  /* 0x800000b8cfb87221 */ /* 0x000fe20000010000 */
[----:B------:R-:W-:Y:S01]  /*4760*/  FMUL.FTZ R183, R3, R183 ;  /* 0x000000b703b77220 */ /* 0x000fe20000410000 */
[----:B------:R-:W-:Y:S01]  /*4770*/  FADD.FTZ R204, R206, -R204 ;  /* 0x800000cccecc7221 */ /* 0x000fe20000010000 */
[----:B------:R-:W-:Y:S01]  /*4780*/  FMUL.FTZ R182, R4, R182 ;  /* 0x000000b604b67220 */ /* 0x000fe20000410000 */
[----:B------:R-:W-:Y:S01]  /*4790*/  LOP3.LUT P3, RZ, R181, 0xff0000, RZ, 0xc0, !PT ;  /* 0x00ff0000b5ff7812 */ /* 0x000fe2000786c0ff */
[----:B-----5:R-:W-:-:S02]  /*47a0*/  @P0 HADD2.F32 R207, -RZ, R154.H0_H0 ;  /* 0x2000009affcf0230 */ /* 0x020fc40000004100 */
[----:B------:R-:W-:Y:S01]  /*47b0*/  FMUL.FTZ R183, R4, R183 ;  /* 0x000000b704b77220 */ /* 0x000fe20000410000 */
[----:B------:R-:W-:Y:S01]  /*47c0*/  FMUL.FTZ R206, R182, UR4 ;  /* 0x00000004b6ce7c20 */ /* 0x000fe20008410000 */
[----:B------:R-:W-:Y:S01]  /*47d0*/  MOV R182, RZ ;  /* 0x000000ff00b67202 */ /* 0x000fe20000000f00 */
[----:B------:R-:W-:Y:S01]  /*47e0*/  FMUL.FTZ R184, R3, R184 ;  /* 0x000000b803b87220 */ /* 0x000fe20000410000 */
[-CC-:B------:R-:W-:Y:S01]  /*47f0*/  FFMA.FTZ R219, R219, R21.reuse, R22.reuse ;  /* 0x00000015dbdb7223 */ /* 0x180fe20000010016 */
[-C--:B------:R-:W-:Y:S01]  /*4800*/  @P0 FMUL.FTZ R182, R207, R206.reuse ;  /* 0x000000cecfb60220 */ /* 0x080fe20000410000 */
[----:B------:R-:W-:Y:S01]  /*4810*/  FMUL.FTZ R206, R84, R206 ;  /* 0x000000ce54ce7220 */ /* 0x000fe20000410000 */
[----:B------:R-:W-:Y:S02]  /*4820*/  @P2 HADD2.F32 R207, -RZ, R154.H1_H1 ;  /* 0x3000009affcf2230 */ /* 0x000fe40000004100 */
[----:B------:R-:W-:Y:S01]  /*4830*/  FMUL.FTZ R154, R183, UR4 ;  /* 0x00000004b79a7c20 */ /* 0x000fe20008410000 */
[----:B------:R-:W-:Y:S01]  /*4840*/  FMUL.FTZ R184, R4, R184 ;  /* 0x000000b804b87220 */ /* 0x000fe20000410000 */
[----:B------:R-:W-:Y:S01]  /*4850*/  MOV R183, RZ ;  /* 0x000000ff00b77202 */ /* 0x000fe20000000f00 */
[----:B------:R-:W-:Y:S01]  /*4860*/  @P3 HADD2.F32 R216, -RZ, R155.H0_H0 ;  /* 0x2000009bffd83230 */ /* 0x000fe20000004100 */
[----:B------:R-:W-:Y:S01]  /*4870*/  FSEL R206, R206, RZ, P0 ;  /* 0x000000ffcece7208 */ /* 0x000fe20000000000 */
[-C--:B------:R-:W-:Y:S01]  /*4880*/  @P2 FMUL.FTZ R183, R207, R154.reuse ;  /* 0x0000009acfb72220 */ /* 0x080fe20000410000 */
[C---:B------:R-:W-:Y:S01]  /*4890*/  LOP3.LUT P5, RZ, R180.reuse, 0xff0000, RZ, 0xc0, !PT ;  /* 0x00ff0000b4ff7812 */ /* 0x040fe200078ac0ff */
[----:B------:R-:W-:Y:S01]  /*48a0*/  FMUL.FTZ R154, R85, R154 ;  /* 0x0000009a559a7220 */ /* 0x000fe20000410000 */
[----:B------:R-:W-:Y:S01]  /*48b0*/  ISETP.GE.U32.AND P0, PT, R180, RZ, PT ;  /* 0x000000ffb400720c */ /* 0x000fe20003f06070 */
[----:B------:R-:W-:Y:S01]  /*48c0*/  FADD.FTZ R178, R222, -R219 ;  /* 0x800000dbdeb27221 */ /* 0x000fe20000010000 */
[----:B------:R-:W-:Y:S01]  /*48d0*/  FMUL.FTZ R207, R184, UR4 ;  /* 0x00000004b8cf7c20 */ /* 0x000fe20008410000 */
[----:B------:R-:W-:Y:S01]  /*48e0*/  MOV R184, RZ ;  /* 0x000000ff00b87202 */ /* 0x000fe20000000f00 */
[--C-:B------:R-:W-:Y:S01]  /*48f0*/  FFMA.FTZ R190, R190, R21, R22.reuse ;  /* 0x00000015bebe7223 */ /* 0x100fe20000010016 */
[----:B------:R-:W-:Y:S01]  /*4900*/  ISETP.GE.U32.AND.EX P0, PT, R181, 0x1000000, PT, P0 ;  /* 0x01000000b500780c */ /* 0x000fe20003f06100 */
[----:B------:R-:W-:Y:S01]  /*4910*/  FMUL.FTZ R178, R3, R178 ;  /* 0x000000b203b27220 */ /* 0x000fe20000410000 */
[-C--:B------:R-:W-:Y:S01]  /*4920*/  @P3 FMUL.FTZ R184, R216, R207.reuse ;  /* 0x000000cfd8b83220 */ /* 0x080fe20000410000 */
[----:B------:R-:W-:Y:S01]  /*4930*/  FSEL R154, R154, RZ, P2 ;  /* 0x000000ff9a9a7208 */ /* 0x000fe20001000000 */
[----:B------:R-:W-:Y:S01]  /*4940*/  FMUL.FTZ R207, R86, R207 ;  /* 0x000000cf56cf7220 */ /* 0x000fe20000410000 */
[----:B------:R-:W-:Y:S01]  /*4950*/  LOP3.LUT P2, RZ, R180, 0xff, RZ, 0xc0, !PT ;  /* 0x000000ffb4ff7812 */ /* 0x000fe2000784c0ff */
[-C--:B------:R-:W-:Y:S01]  /*4960*/  FFMA.FTZ R218, R218, R21.reuse, R22 ;  /* 0x00000015dada7223 */ /* 0x080fe20000010016 */
[----:B------:R-:W-:Y:S01]  /*4970*/  FADD.FTZ R190, R191, -R190 ;  /* 0x800000bebfbe7221 */ /* 0x000fe20000010000 */
[----:B------:R-:W-:Y:S01]  /*4980*/  FMUL.FTZ R178, R4, R178 ;  /* 0x000000b204b27220 */ /* 0x000fe20000410000 */
[----:B------:R-:W-:Y:S01]  /*4990*/  FMUL.FTZ R204, R3, R204 ;  /* 0x000000cc03cc7220 */ /* 0x000fe20000410000 */
[----:B------:R-:W-:Y:S01]  /*49a0*/  FFMA.FTZ R220, R220, R21, R22 ;  /* 0x00000015dcdc7223 */ /* 0x000fe20000010016 */
[----:B------:R-:W-:Y:S01]  /*49b0*/  FSEL R207, R207, RZ, P3 ;  /* 0x000000ffcfcf7208 */ /* 0x000fe20001800000 */
[----:B------:R-:W-:Y:S01]  /*49c0*/  FADD.FTZ R221, R221, -R218 ;  /* 0x800000dadddd7221 */ /* 0x000fe20000010000 */
[----:B------:R-:W-:Y:S01]  /*49d0*/  @P5 HADD2.F32 R179, -RZ, R153.H0_H0 ;  /* 0x20000099ffb35230 */ /* 0x000fe20000004100 */
[C---:B------:R-:W-:Y:S01]  /*49e0*/  LOP3.LUT P4, RZ, R180.reuse, 0xff000000, RZ, 0xc0, !PT ;  /* 0xff000000b4ff7812 */ /* 0x040fe2000788c0ff */
[----:B------:R-:W-:Y:S01]  /*49f0*/  FMUL.FTZ R190, R3, R190 ;  /* 0x000000be03be7220 */ /* 0x000fe20000410000 */
[----:B------:R-:W-:Y:S01]  /*4a00*/  LOP3.LUT P3, RZ, R180, 0xff00, RZ, 0xc0, !PT ;  /* 0x0000ff00b4ff7812 */ /* 0x000fe2000786c0ff */
[----:B------:R-:W-:Y:S01]  /*4a10*/  FMUL.FTZ R218, R178, UR4 ;  /* 0x00000004b2da7c20 */ /* 0x000fe20008410000 */
[----:B------:R-:W-:Y:S01]  /*4a20*/  FMUL.FTZ R204, R4, R204 ;  /* 0x000000cc04cc7220 */ /* 0x000fe20000410000 */
[----:B------:R-:W-:Y:S01]  /*4a30*/  FADD.FTZ R223, R223, -R220 ;  /* 0x800000dcdfdf7221 */ /* 0x000fe20000010000 */
[----:B------:R-:W-:Y:S01]  /*4a40*/  MOV R178, RZ ;  /* 0x000000ff00b27202 */ /* 0x000fe20000000f00 */
[----:B------:R-:W-:-:S02]  /*4a50*/  @P0 HADD2.F32 R181, -RZ, R155.H1_H1 ;  /* 0x3000009bffb50230 */ /* 0x000fc40000004100 */
[----:B------:R-:W-:Y:S01]  /*4a60*/  FMUL.FTZ R190, R4, R190 ;  /* 0x000000be04be7220 */ /* 0x000fe20000410000 */
[----:B------:R-:W-:Y:S01]  /*4a70*/  @P5 FMUL.FTZ R178, R179, R218 ;  /* 0x000000dab3b25220 */ /* 0x000fe20000410000 */
[----:B------:R-:W-:Y:S01]  /*4a80*/  FMUL.FTZ R155, R204, UR4 ;  /* 0x00000004cc9b7c20 */ /* 0x000fe20008410000 */
[C---:B------:R-:W-:Y:S01]  /*4a90*/  FMUL.FTZ R179, R3.reuse, R223 ;  /* 0x000000df03b37220 */ /* 0x040fe20000410000 */
[----:B------:R-:W-:Y:S01]  /*4aa0*/  FMUL.FTZ R204, R3, R221 ;  /* 0x000000dd03cc7220 */ /* 0x000fe20000410000 */
[----:B------:R-:W-:Y:S02]  /*4ab0*/  @P2 HADD2.F32 R191, -RZ, R152.H0_H0 ;  /* 0x20000098ffbf2230 */ /* 0x000fe40000004100 */
[----:B------:R-:W-:Y:S01]  /*4ac0*/  FMUL.FTZ R190, R190, UR4 ;  /* 0x00000004bebe7c20 */ /* 0x000fe20008410000 */
[----:B------:R-:W-:Y:S01]  /*4ad0*/  MOV R180, RZ ;  /* 0x000000ff00b47202 */ /* 0x000fe20000000f00 */
[C---:B------:R-:W-:Y:S01]  /*4ae0*/  FMUL.FTZ R179, R4.reuse, R179 ;  /* 0x000000b304b37220 */ /* 0x040fe20000410000 */
[----:B------:R-:W-:Y:S01]  /*4af0*/  @P0 FMUL.FTZ R180, R181, R155 ;  /* 0x0000009bb5b40220 */ /* 0x000fe20000410000 */
        /* <DEDUP_REMOVED lines=25> */
.L_x_19158:
        /* <DEDUP_REMOVED lines=18> */
[----:B------:R-:W-:Y:S01]  /*4db0*/  LOP3.LUT P4, RZ, R173, 0xff, RZ, 0xc0, !PT ;  /* 0x000000ffadff7812 */ /* 0x000fe2000788c0ff */
[----:B------:R-:W-:Y:S01]  /*4dc0*/  FMUL.FTZ R146, R3, R188 ;  /* 0x000000bc03927220 */ /* 0x000fe20000410000 */
[----:B------:R-:W-:Y:S01]  /*4dd0*/  FFMA.FTZ R145, R187, R21, R22 ;  /* 0x00000015bb917223 */ /* 0x000fe20000010016 */
[----:B------:R-:W-:Y:S01]  /*4de0*/  FMUL.FTZ R147, R3, R147 ;  /* 0x0000009303937220 */ /* 0x000fe20000410000 */
[----:B------:R-:W-:Y:S01]  /*4df0*/  MOV R187, RZ ;  /* 0x000000ff00bb7202 */ /* 0x000fe20000000f00 */
[----:B------:R-:W-:Y:S01]  /*4e00*/  FMUL.FTZ R194, R146, R4 ;  /* 0x0000000492c27220 */ /* 0x000fe20000410000 */
[----:B------:R-:W-:Y:S01]  /*4e10*/  FADD.FTZ R195, R197, -R195 ;  /* 0x800000c3c5c37221 */ /* 0x000fe20000010000 */
[----:B-----5:R-:W-:-:S02]  /*4e20*/  @P2 HADD2.F32 R144, -RZ, R153.H0_H0 ;  /* 0x20000099ff902230 */ /* 0x020fc40000004100 */
[----:B------:R-:W-:Y:S01]  /*4e30*/  FMUL.FTZ R148, R147, R4 ;  /* 0x0000000493947220 */ /* 0x000fe20000410000 */
[----:B------:R-:W-:Y:S01]  /*4e40*/  FMUL.FTZ R194, R194, UR4 ;  /* 0x00000004c2c27c20 */ /* 0x000fe20008410000 */
[----:B------:R-:W-:Y:S01]  /*4e50*/  CS2R R188, SRZ ;  /* 0x0000000000bc7805 */ /* 0x000fe2000001ff00 */
[----:B------:R-:W-:Y:S01]  /*4e60*/  FFMA.FTZ R149, R198, R21, R22 ;  /* 0x00000015c6957223 */ /* 0x000fe20000010016 */
[----:B------:R-:W-:Y:S01]  /*4e70*/  LOP3.LUT P5, RZ, R173, 0xff00, RZ, 0xc0, !PT ;  /* 0x0000ff00adff7812 */ /* 0x000fe200078ac0ff */
        /* <DEDUP_REMOVED lines=9> */
[-C--:B------:R-:W-:Y:S01]  /*4f10*/  FFMA.FTZ R200, R200, R21.reuse, R22 ;  /* 0x00000015c8c87223 */ /* 0x080fe20000010016 */
[----:B------:R-:W-:Y:S01]  /*4f20*/  LOP3.LUT P6, RZ, R173, 0xff0000, RZ, 0xc0, !PT ;  /* 0x00ff0000adff7812 */ /* 0x000fe200078cc0ff */
[----:B------:R-:W-:Y:S01]  /*4f30*/  FMUL.FTZ R144, R144, UR4 ;  /* 0x0000000490907c20 */ /* 0x000fe20008410000 */
[----:B------:R-:W-:Y:S02]  /*4f40*/  @P5 HADD2.F32 R154, -RZ, R154.H1_H1 ;  /* 0x3000009aff9a5230 */ /* 0x000fe40000004100 */
[----:B------:R-:W-:Y:S01]  /*4f50*/  FADD.FTZ R201, R201, -R200 ;  /* 0x800000c8c9c97221 */ /* 0x000fe20000010000 */
[----:B------:R-:W-:Y:S01]  /*4f60*/  CS2R R190, SRZ ;  /* 0x0000000000be7805 */ /* 0x000fe2000001ff00 */
[----:B------:R-:W-:Y:S01]  /*4f70*/  @P4 FMUL.FTZ R189, R150, R144 ;  /* 0x0000009096bd4220 */ /* 0x000fe20000410000 */
[----:B------:R-:W-:Y:S01]  /*4f80*/  FMUL.FTZ R150, R149, R4 ;  /* 0x0000000495967220 */ /* 0x000fe20000410000 */
[----:B------:R-:W-:Y:S01]  /*4f90*/  ISETP.GE.U32.AND P0, PT, R172, RZ, PT ;  /* 0x000000ffac00720c */ /* 0x000fe20003f06070 */
[----:B------:R-:W-:Y:S01]  /*4fa0*/  FFMA.FTZ R202, R202, R21, R22 ;  /* 0x00000015caca7223 */ /* 0x000fe20000010016 */
[----:B------:R-:W-:Y:S01]  /*4fb0*/  FADD.FTZ R145, R193, -R145 ;  /* 0x80000091c1917221 */ /* 0x000fe20000010000 */
[----:B------:R-:W-:Y:S01]  /*4fc0*/  FMUL.FTZ R150, R150, UR4 ;  /* 0x0000000496967c20 */ /* 0x000fe20008410000 */
[----:B------:R-:W-:Y:S01]  /*4fd0*/  ISETP.GE.U32.AND.EX P0, PT, R173, 0x1000000, PT, P0 ;  /* 0x01000000ad00780c */ /* 0x000fe20003f06100 */
[----:B------:R-:W-:Y:S01]  /*4fe0*/  FADD.FTZ R202, R203, -R202 ;  /* 0x800000cacbca7221 */ /* 0x000fe20000010000 */
[----:B------:R-:W-:-:S02]  /*4ff0*/  @P6 HADD2.F32 R151, -RZ, R155.H0_H0 ;  /* 0x2000009bff976230 */ /* 0x000fc40000004100 */
[-C--:B------:R-:W-:Y:S01]  /*5000*/  @P5 FMUL.FTZ R190, R154, R150.reuse ;  /* 0x000000969abe5220 */ /* 0x080fe20000410000 */
[----:B------:R-:W-:Y:S01]  /*5010*/  FMUL.FTZ R195, R93, R150 ;  /* 0x000000965dc37220 */ /* 0x000fe20000410000 */
[----:B------:R-:W-:Y:S01]  /*5020*/  FMUL.FTZ R150, R3, R201 ;  /* 0x000000c903967220 */ /* 0x000fe20000410000 */
[----:B------:R-:W-:Y:S01]  /*5030*/  FMUL.FTZ R154, R92, R144 ;  /* 0x000000905c9a7220 */ /* 0x000fe20000410000 */
[----:B------:R-:W-:Y:S01]  /*5040*/  MOV R193, RZ ;  /* 0x000000ff00c17202 */ /* 0x000fe20000000f00 */
[----:B------:R-:W-:Y:S01]  /*5050*/  FFMA.FTZ R186, R186, R21, R22 ;  /* 0x00000015baba7223 */ /* 0x000fe20000010016 */
[----:B------:R-:W-:Y:S01]  /*5060*/  FMUL.FTZ R144, R150, R4 ;  /* 0x0000000496907220 */ /* 0x000fe20000410000 */
[----:B------:R-:W-:Y:S01]  /*5070*/  FSEL R195, R195, RZ, P5 ;  /* 0x000000ffc3c37208 */ /* 0x000fe20002800000 */
[----:B------:R-:W-:Y:S01]  /*5080*/  FMUL.FTZ R145, R3, R145 ;  /* 0x0000009103917220 */ /* 0x000fe20000410000 */
[----:B------:R-:W-:Y:S01]  /*5090*/  FSEL R154, R154, RZ, P4 ;  /* 0x000000ff9a9a7208 */ /* 0x000fe20002000000 */
[----:B------:R-:W-:Y:S01]  /*50a0*/  FMUL.FTZ R144, R144, UR4 ;  /* 0x0000000490907c20 */ /* 0x000fe20008410000 */
[C---:B------:R-:W-:Y:S01]  /*50b0*/  LOP3.LUT P4, RZ, R172.reuse, 0xff, RZ, 0xc0, !PT ;  /* 0x000000ffacff7812 */ /* 0x040fe2000788c0ff */
[----:B------:R-:W-:Y:S01]  /*50c0*/  @P0 HADD2.F32 R155, -RZ, R155.H1_H1 ;  /* 0x3000009bff9b0230 */ /* 0x000fe20000004100 */
[----:B------:R-:W-:Y:S01]  /*50d0*/  LOP3.LUT P5, RZ, R172, 0xff00, RZ, 0xc0, !PT ;  /* 0x0000ff00acff7812 */ /* 0x000fe200078ac0ff */
[----:B------:R-:W-:Y:S01]  /*50e0*/  @P6 FMUL.FTZ R191, R151, R144 ;  /* 0x0000009097bf6220 */ /* 0x000fe20000410000 */
[----:B------:R-:W-:Y:S01]  /*50f0*/  FMUL.FTZ R151, R3, R202 ;  /* 0x000000ca03977220 */ /* 0x000fe20000410000 */
[----:B------:R-:W-:Y:S01]  /*5100*/  FMUL.FTZ R144, R94, R144 ;  /* 0x000000905e907220 */ /* 0x000fe20000410000 */
[----:B------:R-:W-:Y:S01]  /*5110*/  FADD.FTZ R186, R192, -R186 ;  /* 0x800000bac0ba7221 */ /* 0x000fe20000010000 */
[-C--:B------:R-:W-:Y:S01]  /*5120*/  FMUL.FTZ R192, R145, R4.reuse ;  /* 0x0000000491c07220 */ /* 0x080fe20000410000 */
[----:B------:R-:W-:Y:S01]  /*5130*/  FMUL.FTZ R172, R151, R4 ;  /* 0x0000000497ac7220 */ /* 0x000fe20000410000 */
[----:B------:R-:W-:Y:S01]  /*5140*/  FMUL.FTZ R194, R90, R194 ;  /* 0x000000c25ac27220 */ /* 0x000fe20000410000 */
[----:B------:R-:W-:Y:S01]  /*5150*/  FSEL R144, R144, RZ, P6 ;  /* 0x000000ff90907208 */ /* 0x000fe20003000000 */
[----:B------:R-:W-:Y:S01]  /*5160*/  FMUL.FTZ R153, R91, R153 ;  /* 0x000000995b997220 */ /* 0x000fe20000410000 */
[----:B------:R-:W-:Y:S01]  /*5170*/  FMUL.FTZ R172, R172, UR4 ;  /* 0x00000004acac7c20 */ /* 0x000fe20008410000 */
[----:B------:R-:W-:Y:S01]  /*5180*/  @P4 HADD2.F32 R173, -RZ, R152.H0_H0 ;  /* 0x20000098ffad4230 */ /* 0x000fe20000004100 */
[----:B------:R-:W-:-:S02]  /*5190*/  FSEL R194, R194, RZ, P2 ;  /* 0x000000ffc2c27208 */ /* 0x000fc40001000000 */
[-C--:B------:R-:W-:Y:S01]  /*51a0*/  @P0 FMUL.FTZ R193, R155, R172.reuse ;  /* 0x000000ac9bc10220 */ /* 0x080fe20000410000 */
[----:B------:R-:W-:Y:S01]  /*51b0*/  FMUL.FTZ R172, R95, R172 ;  /* 0x000000ac5fac7220 */ /* 0x000fe20000410000 */
[----:B------:R-:W-:Y:S02]  /*51c0*/  FSEL R153, R153, RZ, P3 ;  /* 0x000000ff99997208 */ /* 0x000fe40001800000 */
[----:B------:R-:W-:Y:S02]  /*51d0*/  F2FP.F16.F32.PACK_AB R154, R195, R154 ;  /* 0x0000009ac39a723e */ /* 0x000fe400000000ff */
[----:B------:R-:W-:Y:S02]  /*51e0*/  FSEL R155, R172, RZ, P0 ;  /* 0x000000ffac9b7208 */ /* 0x000fe40000000000 */
[----:B------:R-:W-:Y:S02]  /*51f0*/  F2FP.F16.F32.PACK_AB R153, R153, R194 ;  /* 0x000000c29999723e */ /* 0x000fe400000000ff */
[----:B------:R-:W-:Y:S01]  /*5200*/  F2FP.F16.F32.PACK_AB R155, R155, R144 ;  /* 0x000000909b9b723e */ /* 0x000fe200000000ff */
[----:B------:R-:W-:Y:S01]  /*5210*/  FMUL.FTZ R144, R3, R186 ;  /* 0x000000ba03907220 */ /* 0x000fe20000410000 */
[----:B------:R-:W-:-:S03]  /*5220*/  MOV R186, RZ ;  /* 0x000000ff00ba7202 */ /* 0x000fc60000000f00 */
        /* <DEDUP_REMOVED lines=13> */
.L_x_19159:
[-CC-:B------:R-:W-:Y:S01]  /*5300*/  FFMA.FTZ R188, R188, R21.reuse, R22.reuse ;  /* 0x00000015bcbc7223 */ /* 0x180fe20000010016 */
[----:B------:R-:W-:Y:S01]  /*5310*/  LOP3.LUT P5, RZ, R172, 0xff0000, RZ, 0xc0, !PT ;  /* 0x00ff0000acff7812 */ /* 0x000fe200078ac0ff */
[-CC-:B------:R-:W-:Y:S01]  /*5320*/  FFMA.FTZ R205, R187, R21.reuse, R22.reuse ;  /* 0x00000015bbcd7223 */ /* 0x180fe20000010016 */
[-C--:B------:R-:W-:Y:S01]  /*5330*/  FFMA.FTZ R189, R189, R21.reuse, R22 ;  /* 0x00000015bdbd7223 */ /* 0x080fe20000010016 */
[----:B------:R-:W-:Y:S01]  /*5340*/  FADD.FTZ R187, R194, -R188 ;  /* 0x800000bcc2bb7221 */ /* 0x000fe20000010000 */
[----:B------:R-:W-:Y:S01]  /*5350*/  LOP3.LUT P4, RZ, R172, 0xff000000, RZ, 0xc0, !PT ;  /* 0xff000000acff7812 */ /* 0x000fe2000788c0ff */
[--C-:B------:R-:W-:Y:S01]  /*5360*/  FFMA.FTZ R195, R195, R21, R22.reuse ;  /* 0x00000015c3c37223 */ /* 0x100fe20000010016 */
[----:B------:R-:W-:Y:S01]  /*5370*/  FADD.FTZ R196, R196, -R189 ;  /* 0x800000bdc4c47221 */ /* 0x000fe20000010000 */
[----:B------:R-:W-:Y:S01]  /*5380*/  FMUL.FTZ R187, R3, R187 ;  /* 0x000000bb03bb7220 */ /* 0x000fe20000410000 */
[----:B------:R-:W-:Y:S01]  /*5390*/  LOP3.LUT P0, RZ, R173, 0xff, RZ, 0xc0, !PT ;  /* 0x000000ffadff7812 */ /* 0x000fe2000780c0ff */
[----:B------:R-:W-:Y:S01]  /*53a0*/  FADD.FTZ R195, R197, -R195 ;  /* 0x800000c3c5c37221 */ /* 0x000fe20000010000 */
[----:B------:R-:W-:Y:S01]  /*53b0*/  FFMA.FTZ R198, R198, R21, R22 ;  /* 0x00000015c6c67223 */ /* 0x000fe20000010016 */
[----:B------:R-:W-:Y:S01]  /*53c0*/  FMUL.FTZ R187, R4, R187 ;  /* 0x000000bb04bb7220 */ /* 0x000fe20000410000 */
[----:B------:R-:W-:Y:S01]  /*53d0*/  LOP3.LUT P2, RZ, R173, 0xff00, RZ, 0xc0, !PT ;  /* 0x0000ff00adff7812 */ /* 0x000fe2000784c0ff */
[----:B-----5:R-:W-:-:S02]  /*53e0*/  @P5 HADD2.F32 R188, -RZ, R153.H0_H0 ;  /* 0x20000099ffbc5230 */ /* 0x020fc40000004100 */
[----:B------:R-:W-:Y:S01]  /*53f0*/  FMUL.FTZ R195, R3, R195 ;  /* 0x000000c303c37220 */ /* 0x000fe20000410000 */
[----:B------:R-:W-:Y:S01]  /*5400*/  FMUL.FTZ R194, R187, UR4 ;  /* 0x00000004bbc27c20 */ /* 0x000fe20008410000 */
[----:B------:R-:W-:Y:S01]  /*5410*/  MOV R187, RZ ;  /* 0x000000ff00bb7202 */ /* 0x000fe20000000f00 */
[----:B------:R-:W-:Y:S02]  /*5420*/  @P4 HADD2.F32 R189, -RZ, R153.H1_H1 ;  /* 0x30000099ffbd4230 */ /* 0x000fe40000004100 */
[----:B------:R-:W-:Y:S01]  /*5430*/  FMUL.FTZ R191, R4, R195 ;  /* 0x000000c304bf7220 */ /* 0x000fe20000410000 */
[----:B------:R-:W-:Y:S01]  /*5440*/  @P5 FMUL.FTZ R187, R188, R194 ;  /* 0x000000c2bcbb5220 */ /* 0x000fe20000410000 */
[----:B------:R-:W-:Y:S01]  /*5450*/  FMUL.FTZ R188, R3, R196 ;  /* 0x000000c403bc7220 */ /* 0x000fe20000410000 */
[----:B------:R-:W-:Y:S01]  /*5460*/  FADD.FTZ R198, R199, -R198 ;  /* 0x800000c6c7c67221 */ /* 0x000fe20000010000 */
[--C-:B------:R-:W-:Y:S02]  /*5470*/  @P0 HADD2.F32 R190, -RZ, R154.reuse.H0_H0 ;  /* 0x2000009affbe0230 */ /* 0x100fe40000004100 */
[----:B------:R-:W-:Y:S01]  /*5480*/  FFMA.FTZ R200, R200, R21, R22 ;  /* 0x00000015c8c87223 */ /* 0x000fe20000010016 */
[----:B------:R-:W-:Y:S01]  /*5490*/  FMUL.FTZ R188, R4, R188 ;  /* 0x000000bc04bc7220 */ /* 0x000fe20000410000 */
[----:B------:R-:W-:Y:S01]  /*54a0*/  FMUL.FTZ R191, R191, UR4 ;  /* 0x00000004bfbf7c20 */ /* 0x000fe20008410000 */
[----:B------:R-:W-:Y:S01]  /*54b0*/  FMUL.FTZ R198, R3, R198 ;  /* 0x000000c603c67220 */ /* 0x000fe20000410000 */
[----:B------:R-:W-:Y:S01]  /*54c0*/  LOP3.LUT P3, RZ, R173, 0xff0000, RZ, 0xc0, !PT ;  /* 0x00ff0000adff7812 */ /* 0x000fe2000786c0ff */
[----:B------:R-:W-:Y:S01]  /*54d0*/  FMUL.FTZ R153, R188, UR4 ;  /* 0x00000004bc997c20 */ /* 0x000fe20008410000 */
[----:B------:R-:W-:Y:S01]  /*54e0*/  MOV R188, RZ ;  /* 0x000000ff00bc7202 */ /* 0x000fe20000000f00 */
[----:B------:R-:W-:Y:S01]  /*54f0*/  FADD.FTZ R200, R201, -R200 ;  /* 0x800000c8c9c87221 */ /* 0x000fe20000010000 */
[----:B------:R-:W-:Y:S01]  /*5500*/  FMUL.FTZ R195, R92, R191 ;  /* 0x000000bf5cc37220 */ /* 0x000fe20000410000 */
[----:B------:R-:W-:Y:S01]  /*5510*/  @P4 FMUL.FTZ R188, R189, R153 ;  /* 0x00000099bdbc4220 */ /* 0x000fe20000410000 */
[----:B------:R-:W-:Y:S01]  /*5520*/  MOV R189, RZ ;  /* 0x000000ff00bd7202 */ /* 0x000fe20000000f00 */
[----:B------:R-:W-:Y:S01]  /*5530*/  @P0 FMUL.FTZ R189, R190, R191 ;  /* 0x000000bfbebd0220 */ /* 0x000fe20000410000 */
[----:B------:R-:W-:Y:S01]  /*5540*/  FMUL.FTZ R190, R4, R198 ;  /* 0x000000c604be7220 */ /* 0x000fe20000410000 */
[----:B------:R-:W-:Y:S01]  /*5550*/  FADD.FTZ R205, R193, -R205 ;  /* 0x800000cdc1cd7221 */ /* 0x000fe20000010000 */
[----:B------:R-:W-:-:S02]  /*5560*/  @P2 HADD2.F32 R193, -RZ, R154.H1_H1 ;  /* 0x3000009affc12230 */ /* 0x000fc40000004100 */
[----:B------:R-:W-:Y:S01]  /*5570*/  FMUL.FTZ R200, R3, R200 ;  /* 0x000000c803c87220 */ /* 0x000fe20000410000 */
[----:B------:R-:W-:Y:S01]  /*5580*/  FMUL.FTZ R154, R190, UR4 ;  /* 0x00000004be9a7c20 */ /* 0x000fe20008410000 */
[----:B------:R-:W-:Y:S01]  /*5590*/  FSEL R195, R195, RZ, P0 ;  /* 0x000000ffc3c37208 */ /* 0x000fe20000000000 */
[-C--:B------:R-:W-:Y:S01]  /*55a0*/  FFMA.FTZ R202, R202, R21.reuse, R22 ;  /* 0x00000015caca7223 */ /* 0x080fe20000010016 */
[----:B------:R-:W-:Y:S01]  /*55b0*/  ISETP.GE.U32.AND P0, PT, R172, RZ, PT ;  /* 0x000000ffac00720c */ /* 0x000fe20003f06070 */
[----:B------:R-:W-:Y:S01]  /*55c0*/  FMUL.FTZ R200, R4, R200 ;  /* 0x000000c804c87220 */ /* 0x000fe20000410000 */
[----:B------:R-:W-:Y:S01]  /*55d0*/  MOV R190, RZ ;  /* 0x000000ff00be7202 */ /* 0x000fe20000000f00 */
[-C--:B------:R-:W-:Y:S01]  /*55e0*/  @P2 FMUL.FTZ R190, R193, R154.reuse ;  /* 0x0000009ac1be2220 */ /* 0x080fe20000410000 */
[----:B------:R-:W-:Y:S01]  /*55f0*/  FMUL.FTZ R154, R93, R154 ;  /* 0x0000009a5d9a7220 */ /* 0x000fe20000410000 */
[--C-:B------:R-:W-:Y:S01]  /*5600*/  @P3 HADD2.F32 R196, -RZ, R155.reuse.H0_H0 ;  /* 0x2000009bffc43230 */ /* 0x100fe20000004100 */
[----:B------:R-:W-:Y:S01]  /*5610*/  ISETP.GE.U32.AND.EX P0, PT, R173, 0x1000000, PT, P0 ;  /* 0x01000000ad00780c */ /* 0x000fe20003f06100 */
[----:B------:R-:W-:Y:S01]  /*5620*/  FMUL.FTZ R193, R200, UR4 ;  /* 0x00000004c8c17c20 */ /* 0x000fe20008410000 */
[----:B------:R-:W-:Y:S01]  /*5630*/  FADD.FTZ R203, R203, -R202 ;  /* 0x800000cacbcb7221 */ /* 0x000fe20000010000 */
[----:B------:R-:W-:Y:S01]  /*5640*/  FFMA.FTZ R186, R186, R21, R22 ;  /* 0x00000015baba7223 */ /* 0x000fe20000010016 */
[----:B------:R-:W-:Y:S01]  /*5650*/  MOV R191, RZ ;  /* 0x000000ff00bf7202 */ /* 0x000fe20000000f00 */
[-C--:B------:R-:W-:Y:S01]  /*5660*/  @P3 FMUL.FTZ R191, R196, R193.reuse ;  /* 0x000000c1c4bf3220 */ /* 0x080fe20000410000 */
[----:B------:R-:W-:Y:S01]  /*5670*/  FSEL R154, R154, RZ, P2 ;  /* 0x000000ff9a9a7208 */ /* 0x000fe20001000000 */
[----:B------:R-:W-:Y:S01]  /*5680*/  FMUL.FTZ R193, R94, R193 ;  /* 0x000000c15ec17220 */ /* 0x000fe20000410000 */
[----:B------:R-:W-:Y:S01]  /*5690*/  LOP3.LUT P2, RZ, R172, 0xff, RZ, 0xc0, !PT ;  /* 0x000000ffacff7812 */ /* 0x000fe2000784c0ff */
[C---:B------:R-:W-:Y:S01]  /*56a0*/  FMUL.FTZ R203, R3.reuse, R203 ;  /* 0x000000cb03cb7220 */ /* 0x040fe20000410000 */
[----:B------:R-:W-:Y:S01]  /*56b0*/  FADD.FTZ R186, R192, -R186 ;  /* 0x800000bac0ba7221 */ /* 0x000fe20000010000 */
[----:B------:R-:W-:Y:S01]  /*56c0*/  FMUL.FTZ R205, R3, R205 ;  /* 0x000000cd03cd7220 */ /* 0x000fe20000410000 */
[----:B------:R-:W-:Y:S01]  /*56d0*/  FSEL R173, R193, RZ, P3 ;  /* 0x000000ffc1ad7208 */ /* 0x000fe20001800000 */
[----:B------:R-:W-:Y:S01]  /*56e0*/  FMUL.FTZ R203, R4, R203 ;  /* 0x000000cb04cb7220 */ /* 0x000fe20000410000 */
[----:B------:R-:W-:Y:S01]  /*56f0*/  FMUL.FTZ R186, R3, R186 ;  /* 0x000000ba03ba7220 */ /* 0x000fe20000410000 */
[----:B------:R-:W-:Y:S01]  /*5700*/  LOP3.LUT P3, RZ, R172, 0xff00, RZ, 0xc0, !PT ;  /* 0x0000ff00acff7812 */ /* 0x000fe2000786c0ff */
[----:B------:R-:W-:-:S02]  /*5710*/  @P0 HADD2.F32 R172, -RZ, R155.H1_H1 ;  /* 0x3000009bffac0230 */ /* 0x000fc40000004100 */
[----:B------:R-:W-:Y:S01]  /*5720*/  FMUL.FTZ R155, R203, UR4 ;  /* 0x00000004cb9b7c20 */ /* 0x000fe20008410000 */
[----:B------:R-:W-:Y:S01]  /*5730*/  FMUL.FTZ R186, R4, R186 ;  /* 0x000000ba04ba7220 */ /* 0x000fe20000410000 */
[----:B------:R-:W-:Y:S01]  /*5740*/  MOV R193, RZ ;  /* 0x000000ff00c17202 */ /* 0x000fe20000000f00 */
[----:B------:R-:W-:Y:S01]  /*5750*/  FMUL.FTZ R194, R90, R194 ;  /* 0x000000c25ac27220 */ /* 0x000fe20000410000 */
[-C--:B------:R-:W-:Y:S01]  /*5760*/  @P0 FMUL.FTZ R193, R172, R155.reuse ;  /* 0x0000009bacc10220 */ /* 0x080fe20000410000 */
[--C-:B------:R-:W-:Y:S02]  /*5770*/  @P2 HADD2.F32 R192, -RZ, R152.reuse.H0_H0 ;  /* 0x20000098ffc02230 */ /* 0x100fe40000004100 */
[----:B------:R-:W-:Y:S01]  /*5780*/  FMUL.FTZ R172, R186, UR4 ;  /* 0x00000004baac7c20 */ /* 0x000fe20008410000 */
[----:B------:R-:W-:Y:S01]  /*5790*/  MOV R186, RZ ;  /* 0x000000ff00ba7202 */ /* 0x000fe20000000f00 */
[----:B------:R-:W-:Y:S01]  /*57a0*/  FMUL.FTZ R155, R95, R155 ;  /* 0x0000009b5f9b7220 */ /* 0x000fe20000410000 */
[----:B------:R-:W-:Y:S01]  /*57b0*/  FMUL.FTZ R153, R91, R153 ;  /* 0x000000995b997220 */ /* 0x000fe20000410000 */
[----:B------:R-:W-:Y:S01]  /*57c0*/  @P2 FMUL.FTZ R186, R192, R172 ;  /* 0x000000acc0ba2220 */ /* 0x000fe20000410000 */
[----:B------:R-:W-:Y:S01]  /*57d0*/  FMUL.FTZ R192, R4, R205 ;  /* 0x000000cd04c07220 */ /* 0x000fe20000410000 */
[----:B------:R-:W-:-:S02]  /*57e0*/  @P3 HADD2.F32 R196, -RZ, R152.H1_H1 ;  /* 0x30000098ffc43230 */ /* 0x000fc40000004100 */
[----:B------:R-:W-:Y:S01]  /*57f0*/  FMUL.FTZ R172, R88, R172 ;  /* 0x000000ac58ac7220 */ /* 0x000fe20000410000 */
[----:B------:R-:W-:Y:S01]  /*5800*/  FSEL R155, R155, RZ, P0 ;  /* 0x000000ff9b9b7208 */ /* 0x000fe20000000000 */
[----:B------:R-:W-:Y:S01]  /*5810*/  FMUL.FTZ R152, R192, UR4 ;  /* 0x00000004c0987c20 */ /* 0x000fe20008410000 */
[----:B------:R-:W-:Y:S02]  /*5820*/  MOV R192, RZ ;  /* 0x000000ff00c07202 */ /* 0x000fe40000000f00 */
[----:B------:R-:W-:Y:S01]  /*5830*/  FSEL R194, R194, RZ, P5 ;  /* 0x000000ffc2c27208 */ /* 0x000fe20002800000 */
[-C--:B------:R-:W-:Y:S01]  /*5840*/  @P3 FMUL.FTZ R192, R196, R152.reuse ;  /* 0x00000098c4c03220 */ /* 0x080fe20000410000 */
[----:B------:R-:W-:Y:S01]  /*5850*/  FMUL.FTZ R152, R89, R152 ;  /* 0x0000009859987220 */ /* 0x000fe20000410000 */
[----:B------:R-:W-:Y:S02]  /*5860*/  FSEL R153, R153, RZ, P4 ;  /* 0x000000ff99997208 */ /* 0x000fe40002000000 */
[----:B------:R-:W-:-:S02]  /*5870*/  FSEL R172, R172, RZ, P2 ;  /* 0x000000ffacac7208 */ /* 0x000fc40001000000 */
[----:B------:R-:W-:Y:S02]  /*5880*/  FSEL R152, R152, RZ, P3 ;  /* 0x000000ff98987208 */ /* 0x000fe40001800000 */
[----:B------:R-:W-:Y:S02]  /*5890*/  F2FP.F16.F32.PACK_AB R155, R155, R173 ;  /* 0x000000ad9b9b723e */ /* 0x000fe400000000ff */
[----:B------:R-:W-:Y:S02]  /*58a0*/  F2FP.F16.F32.PACK_AB R154, R154, R195 ;  /* 0x000000c39a9a723e */ /* 0x000fe400000000ff */
[----:B------:R-:W-:Y:S02]  /*58b0*/  F2FP.F16.F32.PACK_AB R153, R153, R194 ;  /* 0x000000c29999723e */ /* 0x000fe400000000ff */
[----:B------:R-:W-:-:S07]  /*58c0*/  F2FP.F16.F32.PACK_AB R152, R152, R172 ;  /* 0x000000ac9898723e */ /* 0x000fce00000000ff */
.L_x_19160:
        /* <DEDUP_REMOVED lines=19> */
[C---:B------:R-:W-:Y:S01]  /*5a00*/  FMUL.FTZ R146, R3.reuse, R160 ;  /* 0x000000a003927220 */ /* 0x040fe20000410000 */
[----:B------:R-:W-:Y:S01]  /*5a10*/  FFMA.FTZ R168, R168, R21, R22 ;  /* 0x00000015a8a87223 */ /* 0x000fe20000010016 */
[----:B------:R-:W-:Y:S01]  /*5a20*/  FMUL.FTZ R147, R3, R147 ;  /* 0x0000009303937220 */ /* 0x000fe20000410000 */
[----:B------:R-:W-:Y:S01]  /*5a30*/  LOP3.LUT P4, RZ, R163, 0xff, RZ, 0xc0, !PT ;  /* 0x000000ffa3ff7812 */ /* 0x000fe2000788c0ff */
[----:B------:R-:W-:Y:S01]  /*5a40*/  FMUL.FTZ R144, R146, R4 ;  /* 0x0000000492907220 */ /* 0x000fe20000410000 */
[----:B------:R-:W-:Y:S01]  /*5a50*/  FADD.FTZ R168, R169, -R168 ;  /* 0x800000a8a9a87221 */ /* 0x000fe20000010000 */
[----:B-----5:R-:W-:-:S02]  /*5a60*/  @P2 HADD2.F32 R148, -RZ, R153.H0_H0 ;  /* 0x20000099ff942230 */ /* 0x020fc40000004100 */
[----:B------:R-:W-:Y:S01]  /*5a70*/  FMUL.FTZ R149, R147, R4 ;  /* 0x0000000493957220 */ /* 0x000fe20000410000 */
[----:B------:R-:W-:Y:S01]  /*5a80*/  FMUL.FTZ R144, R144, UR4 ;  /* 0x0000000490907c20 */ /* 0x000fe20008410000 */
[----:B------:R-:W-:Y:S01]  /*5a90*/  FADD.FTZ R145, R165, -R145 ;  /* 0x80000091a5917221 */ /* 0x000fe20000010000 */
[----:B------:R-:W-:Y:S02]  /*5aa0*/  MOV R165, RZ ;  /* 0x000000ff00a57202 */ /* 0x000fe40000000f00 */
[----:B------:R-:W-:Y:S01]  /*5ab0*/  CS2R R166, SRZ ;  /* 0x0000000000a67805 */ /* 0x000fe2000001ff00 */
[----:B------:R-:W-:Y:S01]  /*5ac0*/  @P2 FMUL.FTZ R157, R148, R144 ;  /* 0x00000090949d2220 */ /* 0x000fe20000410000 */
[----:B------:R-:W-:Y:S02]  /*5ad0*/  @P3 HADD2.F32 R148, -RZ, R153.H1_H1 ;  /* 0x30000099ff943230 */ /* 0x000fe40000004100 */
[----:B------:R-:W-:Y:S01]  /*5ae0*/  FMUL.FTZ R153, R149, UR4 ;  /* 0x0000000495997c20 */ /* 0x000fe20008410000 */
[----:B------:R-:W-:Y:S01]  /*5af0*/  FFMA.FTZ R149, R170, R21, R22 ;  /* 0x00000015aa957223 */ /* 0x000fe20000010016 */
[----:B------:R-:W-:Y:S01]  /*5b00*/  LOP3.LUT P5, RZ, R163, 0xff00, RZ, 0xc0, !PT ;  /* 0x0000ff00a3ff7812 */ /* 0x000fe200078ac0ff */
[----:B------:R-:W-:-:S02]  /*5b10*/  @P4 HADD2.F32 R151, -RZ, R154.H0_H0 ;  /* 0x2000009aff974230 */ /* 0x000fc40000004100 */
[----:B------:R-:W-:Y:S01]  /*5b20*/  @P3 FMUL.FTZ R165, R148, R153 ;  /* 0x0000009994a53220 */ /* 0x000fe20000410000 */
[----:B------:R-:W-:Y:S01]  /*5b30*/  FMUL.FTZ R148, R3, R168 ;  /* 0x000000a803947220 */ /* 0x000fe20000410000 */
[----:B------:R-:W-:Y:S01]  /*5b40*/  FADD.FTZ R149, R171, -R149 ;  /* 0x80000095ab957221 */ /* 0x000fe20000010000 */
[----:B------:R-:W-:Y:S01]  /*5b50*/  FFMA.FTZ R174, R174, R21, R22 ;  /* 0x00000015aeae7223 */ /* 0x000fe20000010016 */
[----:B------:R-:W-:Y:S01]  /*5b60*/  LOP3.LUT P6, RZ, R163, 0xff0000, RZ, 0xc0, !PT ;  /* 0x00ff0000a3ff7812 */ /* 0x000fe200078cc0ff */
[----:B------:R-:W-:Y:S01]  /*5b70*/  FMUL.FTZ R150, R148, R4 ;  /* 0x0000000494967220 */ /* 0x000fe20000410000 */
[----:B------:R-:W-:Y:S01]  /*5b80*/  FMUL.FTZ R149, R3, R149 ;  /* 0x0000009503957220 */ /* 0x000fe20000410000 */
[----:B------:R-:W-:Y:S01]  /*5b90*/  FADD.FTZ R175, R175, -R174 ;  /* 0x800000aeafaf7221 */ /* 0x000fe20000010000 */
[----:B------:R-:W-:Y:S01]  /*5ba0*/  ISETP.GE.U32.AND P0, PT, R162, RZ, PT ;  /* 0x000000ffa200720c */ /* 0x000fe20003f06070 */
[----:B------:R-:W-:Y:S01]  /*5bb0*/  FMUL.FTZ R150, R150, UR4 ;  /* 0x0000000496967c20 */ /* 0x000fe20008410000 */
[----:B------:R-:W-:Y:S01]  /*5bc0*/  FFMA.FTZ R176, R176, R21, R22 ;  /* 0x00000015b0b07223 */ /* 0x000fe20000010016 */
[----:B------:R-:W-:Y:S01]  /*5bd0*/  @P5 HADD2.F32 R154, -RZ, R154.H1_H1 ;  /* 0x3000009aff9a5230 */ /* 0x000fe20000004100 */
[----:B------:R-:W-:Y:S01]  /*5be0*/  ISETP.GE.U32.AND.EX P0, PT, R163, 0x1000000, PT, P0 ;  /* 0x01000000a300780c */ /* 0x000fe20003f06100 */
[----:B------:R-:W-:Y:S01]  /*5bf0*/  @P4 FMUL.FTZ R166, R151, R150 ;  /* 0x0000009697a64220 */ /* 0x000fe20000410000 */
[----:B------:R-:W-:Y:S01]  /*5c00*/  FMUL.FTZ R151, R149, R4 ;  /* 0x0000000495977220 */ /* 0x000fe20000410000 */
[----:B------:R-:W-:Y:S01]  /*5c10*/  FADD.FTZ R177, R177, -R176 ;  /* 0x800000b0b1b17221 */ /* 0x000fe20000010000 */
[----:B------:R-:W-:Y:S01]  /*5c20*/  MOV R168, RZ ;  /* 0x000000ff00a87202 */ /* 0x000fe20000000f00 */
[----:B------:R-:W-:-:S02]  /*5c30*/  @P6 HADD2.F32 R161, -RZ, R155.H0_H0 ;  /* 0x2000009bffa16230 */ /* 0x000fc40000004100 */
[----:B------:R-:W-:Y:S01]  /*5c40*/  FMUL.FTZ R151, R151, UR4 ;  /* 0x0000000497977c20 */ /* 0x000fe20008410000 */
[----:B------:R-:W-:Y:S01]  /*5c50*/  FFMA.FTZ R31, R31, R21, R22 ;  /* 0x000000151f1f7223 */ /* 0x000fe20000010016 */
[----:B------:R-:W-:Y:S01]  /*5c60*/  FMUL.FTZ R144, R98, R144 ;  /* 0x0000009062907220 */ /* 0x000fe20000410000 */
[----:B------:R-:W-:Y:S01]  /*5c70*/  FMUL.FTZ R153, R99, R153 ;  /* 0x0000009963997220 */ /* 0x000fe20000410000 */
[----:B------:R-:W-:Y:S01]  /*5c80*/  @P5 FMUL.FTZ R167, R154, R151 ;  /* 0x000000979aa75220 */ /* 0x000fe20000410000 */
[----:B------:R-:W-:Y:S01]  /*5c90*/  FMUL.FTZ R154, R100, R150 ;  /* 0x00000096649a7220 */ /* 0x000fe20000410000 */
[----:B------:R-:W-:Y:S01]  /*5ca0*/  FMUL.FTZ R150, R3, R175 ;  /* 0x000000af03967220 */ /* 0x000fe20000410000 */
[----:B------:R-:W-:Y:S01]  /*5cb0*/  FMUL.FTZ R160, R101, R151 ;  /* 0x0000009765a07220 */ /* 0x000fe20000410000 */
[----:B------:R-:W-:Y:S01]  /*5cc0*/  FADD.FTZ R31, R164, -R31 ;  /* 0x8000001fa41f7221 */ /* 0x000fe20000010000 */
[----:B------:R-:W-:Y:S02]  /*5cd0*/  @P0 HADD2.F32 R155, -RZ, R155.H1_H1 ;  /* 0x3000009bff9b0230 */ /* 0x000fe40000004100 */
[----:B------:R-:W-:Y:S01]  /*5ce0*/  FMUL.FTZ R151, R150, R4 ;  /* 0x0000000496977220 */ /* 0x000fe20000410000 */
[----:B------:R-:W-:Y:S01]  /*5cf0*/  FSEL R154, R154, RZ, P4 ;  /* 0x000000ff9a9a7208 */ /* 0x000fe20002000000 */
[----:B------:R-:W-:Y:S01]  /*5d00*/  FMUL.FTZ R145, R3, R145 ;  /* 0x0000009103917220 */ /* 0x000fe20000410000 */
[----:B------:R-:W-:Y:S01]  /*5d10*/  LOP3.LUT P4, RZ, R162, 0xff, RZ, 0xc0, !PT ;  /* 0x000000ffa2ff7812 */ /* 0x000fe2000788c0ff */
[----:B------:R-:W-:Y:S01]  /*5d20*/  FMUL.FTZ R151, R151, UR4 ;  /* 0x0000000497977c20 */ /* 0x000fe20008410000 */
[----:B------:R-:W-:-:S02]  /*5d30*/  FSEL R160, R160, RZ, P5 ;  /* 0x000000ffa0a07208 */ /* 0x000fc40002800000 */
[----:B------:R-:W-:Y:S01]  /*5d40*/  LOP3.LUT P5, RZ, R162, 0xff00, RZ, 0xc0, !PT ;  /* 0x0000ff00a2ff7812 */ /* 0x000fe200078ac0ff */
[-C--:B------:R-:W-:Y:S01]  /*5d50*/  @P6 FMUL.FTZ R168, R161, R151.reuse ;  /* 0x00000097a1a86220 */ /* 0x080fe20000410000 */
[----:B------:R-:W-:Y:S01]  /*5d60*/  FMUL.FTZ R161, R102, R151 ;  /* 0x0000009766a17220 */ /* 0x000fe20000410000 */
[----:B------:R-:W-:Y:S01]  /*5d70*/  FMUL.FTZ R151, R3, R177 ;  /* 0x000000b103977220 */ /* 0x000fe20000410000 */
[----:B------:R-:W-:Y:S02]  /*5d80*/  F2FP.F16.F32.PACK_AB R154, R160, R154 ;  /* 0x0000009aa09a723e */ /* 0x000fe400000000ff */
[----:B------:R-:W-:Y:S01]  /*5d90*/  FSEL R160, R144, RZ, P2 ;  /* 0x000000ff90a07208 */ /* 0x000fe20001000000 */
[-C--:B------:R-:W-:Y:S01]  /*5da0*/  FMUL.FTZ R162, R151, R4.reuse ;  /* 0x0000000497a27220 */ /* 0x080fe20000410000 */
[----:B------:R-:W-:Y:S01]  /*5db0*/  FMUL.FTZ R144, R3, R31 ;  /* 0x0000001f03907220 */ /* 0x000fe20000410000 */
[----:B------:R-:W-:Y:S02]  /*5dc0*/  FSEL R153, R153, RZ, P3 ;  /* 0x000000ff99997208 */ /* 0x000fe40001800000 */
[----:B------:R-:W-:Y:S01]  /*5dd0*/  FMUL.FTZ R163, R162, UR4 ;  /* 0x00000004a2a37c20 */ /* 0x000fe20008410000 */
[----:B------:R-:W-:Y:S01]  /*5de0*/  MOV R162, RZ ;  /* 0x000000ff00a27202 */ /* 0x000fe20000000f00 */
[----:B------:R-:W-:Y:S01]  /*5df0*/  FMUL.FTZ R31, R144, R4 ;  /* 0x00000004901f7220 */ /* 0x000fe20000410000 */
[----:B------:R-:W-:Y:S01]  /*5e00*/  F2FP.F16.F32.PACK_AB R153, R153, R160 ;  /* 0x000000a09999723e */ /* 0x000fe200000000ff */
[-C--:B------:R-:W-:Y:S01]  /*5e10*/  @P0 FMUL.FTZ R162, R155, R163.reuse ;  /* 0x000000a39ba20220 */ /* 0x080fe20000410000 */
[----:B------:R-:W-:Y:S01]  /*5e20*/  FMUL.FTZ R163, R103, R163 ;  /* 0x000000a367a37220 */ /* 0x000fe20000410000 */
[----:B------:R-:W-:-:S02]  /*5e30*/  @P4 HADD2.F32 R160, -RZ, R152.H0_H0 ;  /* 0x20000098ffa04230 */ /* 0x000fc40000004100 */
[----:B------:R-:W-:Y:S01]  /*5e40*/  FMUL.FTZ R31, R31, UR4 ;  /* 0x000000041f1f7c20 */ /* 0x000fe20008410000 */
[----:B------:R-:W-:Y:S01]  /*5e50*/  @P5 HADD2.F32 R152, -RZ, R152.H1_H1 ;  /* 0x30000098ff985230 */ /* 0x000fe20000004100 */
[----:B------:R-:W-:Y:S02]  /*5e60*/  MOV R164, RZ ;  /* 0x000000ff00a47202 */ /* 0x000fe40000000f00 */
[----:B------:R-:W-:Y:S02]  /*5e70*/  FSEL R155, R163, RZ, P0 ;  /* 0x000000ffa39b7208 */ /* 0x000fe40000000000 */
[----:B------:R-:W-:Y:S01]  /*5e80*/  MOV R163, RZ ;  /* 0x000000ff00a37202 */ /* 0x000fe20000000f00 */
[-C--:B------:R-:W-:Y:S01]  /*5e90*/  @P4 FMUL.FTZ R163, R160, R31.reuse ;  /* 0x0000001fa0a34220 */ /* 0x080fe20000410000 */
[----:B------:R-:W-:Y:S01]  /*5ea0*/  FMUL.FTZ R160, R145, R4 ;  /* 0x0000000491a07220 */ /* 0x000fe20000410000 */
[----:B------:R-:W-:Y:S01]  /*5eb0*/  FMUL.FTZ R31, R96, R31 ;  /* 0x0000001f601f7220 */ /* 0x000fe20000410000 */
[----:B------:R-:W-:-:S02]  /*5ec0*/  FSEL R161, R161, RZ, P6 ;  /* 0x000000ffa1a17208 */ /* 0x000fc40003000000 */
[----:B------:R-:W-:Y:S02]  /*5ed0*/  FMUL.FTZ R160, R160, UR4 ;  /* 0x00000004a0a07c20 */ /* 0x000fe40008410000 */
[----:B------:R-:W-:Y:S02]  /*5ee0*/  FSEL R31, R31, RZ, P4 ;  /* 0x000000ff1f1f7208 */ /* 0x000fe40002000000 */
[-C--:B------:R-:W-:Y:S01]  /*5ef0*/  @P5 FMUL.FTZ R164, R152, R160.reuse ;  /* 0x000000a098a45220 */ /* 0x080fe20000410000 */
[----:B------:R-:W-:Y:S01]  /*5f00*/  FMUL.FTZ R160, R97, R160 ;  /* 0x000000a061a07220 */ /* 0x000fe20000410000 */
[----:B------:R-:W-:-:S04]  /*5f10*/  F2FP.F16.F32.PACK_AB R155, R155, R161 ;  /* 0x000000a19b9b723e */ /* 0x000fc800000000ff */
[----:B------:R-:W-:-:S04]  /*5f20*/  FSEL R152, R160, RZ, P5 ;  /* 0x000000ffa0987208 */ /* 0x000fc80002800000 */
[----:B------:R-:W-:Y:S01]  /*5f30*/  F2FP.F16.F32.PACK_AB R152, R152, R31 ;  /* 0x0000001f9898723e */ /* 0x000fe200000000ff */
[----:B------:R-:W-:Y:S06]  /*5f40*/  BRA `(.L_x_19162) ;  /* 0x0000000400707947 */ /* 0x000fec0003800000 */
.L_x_19161:
        /* <DEDUP_REMOVED lines=8> */
[----:B------:R-:W-:Y:S01]  /*5fd0*/  FMUL.FTZ R157, R3, R157 ;  /* 0x0000009d039d7220 */ /* 0x000fe20000410000 */
[----:B------:R-:W-:Y:S01]  /*5fe0*/  FFMA.FTZ R168, R168, R21, R22 ;  /* 0x00000015a8a87223 */ /* 0x000fe20000010016 */
[----:B------:R-:W-:Y:S01]  /*5ff0*/  LOP3.LUT P0, RZ, R163, 0xff, RZ, 0xc0, !PT ;  /* 0x000000ffa3ff7812 */ /* 0x000fe2000780c0ff */
[----:B------:R-:W-:Y:S01]  /*6000*/  FMUL.FTZ R165, R3, R167 ;  /* 0x000000a703a57220 */ /* 0x000fe20000410000 */
[----:B------:R-:W-:Y:S01]  /*6010*/  FMUL.FTZ R157, R4, R157 ;  /* 0x0000009d049d7220 */ /* 0x000fe20000410000 */
[----:B------:R-:W-:Y:S01]  /*6020*/  FADD.FTZ R168, R169, -R168 ;  /* 0x800000a8a9a87221 */ /* 0x000fe20000010000 */
[----:B-----5:R-:W-:-:S02]  /*6030*/  @P5 HADD2.F32 R161, -RZ, R153.H0_H0 ;  /* 0x20000099ffa15230 */ /* 0x020fc40000004100 */
[----:B------:R-:W-:Y:S01]  /*6040*/  FMUL.FTZ R165, R4, R165 ;  /* 0x000000a504a57220 */ /* 0x000fe20000410000 */
[----:B------:R-:W-:Y:S01]  /*6050*/  FMUL.FTZ R160, R157, UR4 ;  /* 0x000000049da07c20 */ /* 0x000fe20008410000 */
[----:B------:R-:W-:Y:S01]  /*6060*/  MOV R157, RZ ;  /* 0x000000ff009d7202 */ /* 0x000fe20000000f00 */
[----:B------:R-:W-:Y:S01]  /*6070*/  FMUL.FTZ R168, R3, R168 ;  /* 0x000000a803a87220 */ /* 0x000fe20000410000 */
[----:B------:R-:W-:Y:S01]  /*6080*/  FFMA.FTZ R170, R170, R21, R22 ;  /* 0x00000015aaaa7223 */ /* 0x000fe20000010016 */
[----:B------:R-:W-:Y:S01]  /*6090*/  @P5 FMUL.FTZ R157, R161, R160 ;  /* 0x000000a0a19d5220 */ /* 0x000fe20000410000 */
[----:B------:R-:W-:Y:S02]  /*60a0*/  @P4 HADD2.F32 R161, -RZ, R153.H1_H1 ;  /* 0x30000099ffa14230 */ /* 0x000fe40000004100 */
[----:B------:R-:W-:Y:S01]  /*60b0*/  FMUL.FTZ R153, R165, UR4 ;  /* 0x00000004a5997c20 */ /* 0x000fe20008410000 */
[----:B------:R-:W-:Y:S01]  /*60c0*/  MOV R165, RZ ;  /* 0x000000ff00a57202 */ /* 0x000fe20000000f00 */
[----:B------:R-:W-:Y:S01]  /*60d0*/  FADD.FTZ R170, R171, -R170 ;  /* 0x800000aaabaa7221 */ /* 0x000fe20000010000 */
[----:B------:R-:W-:Y:S01]  /*60e0*/  LOP3.LUT P2, RZ, R163, 0xff00, RZ, 0xc0, !PT ;  /* 0x0000ff00a3ff7812 */ /* 0x000fe2000784c0ff */
[----:B------:R-:W-:Y:S01]  /*60f0*/  @P4 FMUL.FTZ R165, R161, R153 ;  /* 0x00000099a1a54220 */ /* 0x000fe20000410000 */
[----:B------:R-:W-:Y:S01]  /*6100*/  FMUL.FTZ R161, R4, R168 ;  /* 0x000000a804a17220 */ /* 0x000fe20000410000 */
[----:B------:R-:W-:-:S02]  /*6110*/  @P0 HADD2.F32 R167, -RZ, R154.H0_H0 ;  /* 0x2000009affa70230 */ /* 0x000fc40000004100 */
[----:B------:R-:W-:Y:S01]  /*6120*/  FFMA.FTZ R174, R174, R21, R22 ;  /* 0x00000015aeae7223 */ /* 0x000fe20000010016 */
[----:B------:R-:W-:Y:S01]  /*6130*/  MOV R166, RZ ;  /* 0x000000ff00a67202 */ /* 0x000fe20000000f00 */
[----:B------:R-:W-:Y:S01]  /*6140*/  FMUL.FTZ R161, R161, UR4 ;  /* 0x00000004a1a17c20 */ /* 0x000fe20008410000 */
[----:B------:R-:W-:Y:S01]  /*6150*/  FMUL.FTZ R170, R3, R170 ;  /* 0x000000aa03aa7220 */ /* 0x000fe20000410000 */
[----:B------:R-:W-:Y:S01]  /*6160*/  LOP3.LUT P3, RZ, R163, 0xff0000, RZ, 0xc0, !PT ;  /* 0x00ff0000a3ff7812 */ /* 0x000fe2000786c0ff */
[----:B------:R-:W-:Y:S01]  /*6170*/  FADD.FTZ R174, R175, -R174 ;  /* 0x800000aeafae7221 */ /* 0x000fe20000010000 */
[-C--:B------:R-:W-:Y:S01]  /*6180*/  @P0 FMUL.FTZ R166, R167, R161.reuse ;  /* 0x000000a1a7a60220 */ /* 0x080fe20000410000 */
[----:B------:R-:W-:Y:S01]  /*6190*/  FMUL.FTZ R161, R100, R161 ;  /* 0x000000a164a17220 */ /* 0x000fe20000410000 */
[----:B------:R-:W-:Y:S01]  /*61a0*/  FMUL.FTZ R167, R4, R170 ;  /* 0x000000aa04a77220 */ /* 0x000fe20000410000 */
[----:B------:R-:W-:Y:S02]  /*61b0*/  @P2 HADD2.F32 R168, -RZ, R154.H1_H1 ;  /* 0x3000009affa82230 */ /* 0x000fe40000004100 */
[----:B------:R-:W-:Y:S01]  /*61c0*/  FMUL.FTZ R174, R3, R174 ;  /* 0x000000ae03ae7220 */ /* 0x000fe20000410000 */
[----:B------:R-:W-:Y:S01]  /*61d0*/  FFMA.FTZ R176, R176, R21, R22 ;  /* 0x00000015b0b07223 */ /* 0x000fe20000010016 */
[----:B------:R-:W-:Y:S01]  /*61e0*/  FSEL R161, R161, RZ, P0 ;  /* 0x000000ffa1a17208 */ /* 0x000fe20000000000 */
[----:B------:R-:W-:Y:S01]  /*61f0*/  FMUL.FTZ R154, R167, UR4 ;  /* 0x00000004a79a7c20 */ /* 0x000fe20008410000 */
[----:B------:R-:W-:Y:S01]  /*6200*/  ISETP.GE.U32.AND P0, PT, R162, RZ, PT ;  /* 0x000000ffa200720c */ /* 0x000fe20003f06070 */
[----:B------:R-:W-:Y:S01]  /*6210*/  FMUL.FTZ R169, R4, R174 ;  /* 0x000000ae04a97220 */ /* 0x000fe20000410000 */
[----:B------:R-:W-:Y:S01]  /*6220*/  MOV R167, RZ ;  /* 0x000000ff00a77202 */ /* 0x000fe20000000f00 */
[-C--:B------:R-:W-:Y:S01]  /*6230*/  @P2 FMUL.FTZ R167, R168, R154.reuse ;  /* 0x0000009aa8a72220 */ /* 0x080fe20000410000 */
[----:B------:R-:W-:Y:S01]  /*6240*/  ISETP.GE.U32.AND.EX P0, PT, R163, 0x1000000, PT, P0 ;  /* 0x01000000a300780c */ /* 0x000fe20003f06100 */
[----:B------:R-:W-:Y:S01]  /*6250*/  FMUL.FTZ R154, R101, R154 ;  /* 0x0000009a659a7220 */ /* 0x000fe20000410000 */
[----:B------:R-:W-:Y:S01]  /*6260*/  FADD.FTZ R177, R177, -R176 ;  /* 0x800000b0b1b17221 */ /* 0x000fe20000010000 */
[----:B------:R-:W-:-:S02]  /*6270*/  @P3 HADD2.F32 R170, -RZ, R155.H0_H0 ;  /* 0x2000009bffaa3230 */ /* 0x000fc40000004100 */
[----:B------:R-:W-:Y:S01]  /*6280*/  FFMA.FTZ R31, R31, R21, R22 ;  /* 0x000000151f1f7223 */ /* 0x000fe20000010016 */
[----:B------:R-:W-:Y:S01]  /*6290*/  FMUL.FTZ R169, R169, UR4 ;  /* 0x00000004a9a97c20 */ /* 0x000fe20008410000 */
[----:B------:R-:W-:Y:S01]  /*62a0*/  FSEL R154, R154, RZ, P2 ;  /* 0x000000ff9a9a7208 */ /* 0x000fe20001000000 */
[C---:B------:R-:W-:Y:S01]  /*62b0*/  FMUL.FTZ R177, R3.reuse, R177 ;  /* 0x000000b103b17220 */ /* 0x040fe20000410000 */
[----:B------:R-:W-:Y:S01]  /*62c0*/  MOV R168, RZ ;  /* 0x000000ff00a87202 */ /* 0x000fe20000000f00 */
[----:B------:R-:W-:Y:S01]  /*62d0*/  FADD.FTZ R164, R164, -R31 ;  /* 0x8000001fa4a47221 */ /* 0x000fe20000010000 */
[----:B------:R-:W-:Y:S01]  /*62e0*/  LOP3.LUT P2, RZ, R162, 0xff, RZ, 0xc0, !PT ;  /* 0x000000ffa2ff7812 */ /* 0x000fe2000784c0ff */
[-C--:B------:R-:W-:Y:S01]  /*62f0*/  @P3 FMUL.FTZ R168, R170, R169.reuse ;  /* 0x000000a9aaa83220 */ /* 0x080fe20000410000 */
[----:B------:R-:W-:Y:S01]  /*6300*/  FMUL.FTZ R169, R102, R169 ;  /* 0x000000a966a97220 */ /* 0x000fe20000410000 */
[----:B------:R-:W-:Y:S01]  /*6310*/  FMUL.FTZ R177, R4, R177 ;  /* 0x000000b104b17220 */ /* 0x000fe20000410000 */
[----:B------:R-:W-:Y:S01]  /*6320*/  FMUL.FTZ R164, R3, R164 ;  /* 0x000000a403a47220 */ /* 0x000fe20000410000 */
[----:B------:R-:W-:-:S02]  /*6330*/  @P0 HADD2.F32 R31, -RZ, R155.H1_H1 ;  /* 0x3000009bff1f0230 */ /* 0x000fc40000004100 */
[----:B------:R-:W-:Y:S01]  /*6340*/  FMUL.FTZ R172, R3, R172 ;  /* 0x000000ac03ac7220 */ /* 0x000fe20000410000 */
[----:B------:R-:W-:Y:S01]  /*6350*/  FSEL R169, R169, RZ, P3 ;  /* 0x000000ffa9a97208 */ /* 0x000fe20001800000 */
[----:B------:R-:W-:Y:S01]  /*6360*/  FMUL.FTZ R155, R177, UR4 ;  /* 0x00000004b19b7c20 */ /* 0x000fe20008410000 */
[----:B------:R-:W-:Y:S01]  /*6370*/  LOP3.LUT P3, RZ, R162, 0xff00, RZ, 0xc0, !PT ;  /* 0x0000ff00a2ff7812 */ /* 0x000fe2000786c0ff */
[----:B------:R-:W-:Y:S01]  /*6380*/  FMUL.FTZ R164, R4, R164 ;  /* 0x000000a404a47220 */ /* 0x000fe20000410000 */
[----:B------:R-:W-:Y:S01]  /*6390*/  CS2R R162, SRZ ;  /* 0x0000000000a27805 */ /* 0x000fe2000001ff00 */
[----:B------:R-:W-:Y:S01]  /*63a0*/  FMUL.FTZ R160, R98, R160 ;  /* 0x000000a062a07220 */ /* 0x000fe20000410000 */
[-C--:B------:R-:W-:Y:S01]  /*63b0*/  @P0 FMUL.FTZ R162, R31, R155.reuse ;  /* 0x0000009b1fa20220 */ /* 0x080fe20000410000 */
[----:B------:R-:W-:Y:S01]  /*63c0*/  FMUL.FTZ R31, R164, UR4 ;  /* 0x00000004a41f7c20 */ /* 0x000fe20008410000 */
[--C-:B------:R-:W-:Y:S02]  /*63d0*/  @P2 HADD2.F32 R164, -RZ, R152.reuse.H0_H0 ;  /* 0x20000098ffa42230 */ /* 0x100fe40000004100 */
[----:B------:R-:W-:Y:S01]  /*63e0*/  FMUL.FTZ R155, R103, R155 ;  /* 0x0000009b679b7220 */ /* 0x000fe20000410000 */
[----:B------:R-:W-:Y:S01]  /*63f0*/  FMUL.FTZ R153, R99, R153 ;  /* 0x0000009963997220 */ /* 0x000fe20000410000 */
[----:B------:R-:W-:Y:S01]  /*6400*/  FSEL R160, R160, RZ, P5 ;  /* 0x000000ffa0a07208 */ /* 0x000fe20002800000 */
        /* <DEDUP_REMOVED lines=11> */
[----:B------:R-:W-:-:S02]  /*64c0*/  F2FP.F16.F32.PACK_AB R155, R155, R169 ;  /* 0x000000a99b9b723e */ /* 0x000fc400000000ff */
[----:B------:R-:W-:Y:S02]  /*64d0*/  FSEL R152, R152, RZ, P3 ;  /* 0x000000ff98987208 */ /* 0x000fe40001800000 */
[----:B------:R-:W-:Y:S02]  /*64e0*/  F2FP.F16.F32.PACK_AB R154, R154, R161 ;  /* 0x000000a19a9a723e */ /* 0x000fe400000000ff */
[----:B------:R-:W-:Y:S02]  /*64f0*/  F2FP.F16.F32.PACK_AB R153, R153, R160 ;  /* 0x000000a09999723e */ /* 0x000fe400000000ff */
[----:B------:R-:W-:-:S07]  /*6500*/  F2FP.F16.F32.PACK_AB R152, R152, R31 ;  /* 0x0000001f9898723e */ /* 0x000fce00000000ff */
.L_x_19162:
        /* <DEDUP_REMOVED lines=14> */
[-C--:B------:R-:W-:Y:S01]  /*65f0*/  FFMA.FTZ R9, R9, R21.reuse, R22 ;  /* 0x0000001509097223 */ /* 0x080fe20000010016 */
[----:B------:R-:W-:Y:S01]  /*6600*/  FADD.FTZ R7, R15, -R7 ;  /* 0x800000070f077221 */ /* 0x000fe20000010000 */
[----:B------:R-:W-:Y:S01]  /*6610*/  LOP3.LUT P4, RZ, R159, 0xff, RZ, 0xc0, !PT ;  /* 0x000000ff9fff7812 */ /* 0x000fe2000788c0ff */
[----:B------:R-:W-:Y:S01]  /*6620*/  FADD.FTZ R16, R16, -R8 ;  /* 0x8000000810107221 */ /* 0x000fe20000010000 */
[--C-:B------:R-:W-:Y:S01]  /*6630*/  FFMA.FTZ R145, R6, R21, R22.reuse ;  /* 0x0000001506917223 */ /* 0x100fe20000010016 */
[----:B------:R-:W-:Y:S01]  /*6640*/  FMUL.FTZ R146, R3, R7 ;  /* 0x0000000703927220 */ /* 0x000fe20000410000 */
[----:B------:R-:W-:Y:S01]  /*6650*/  FADD.FTZ R9, R17, -R9 ;  /* 0x8000000911097221 */ /* 0x000fe20000010000 */
[----:B------:R-:W-:Y:S01]  /*6660*/  FFMA.FTZ R10, R10, R21, R22 ;  /* 0x000000150a0a7223 */ /* 0x000fe20000010016 */
[----:B------:R-:W-:Y:S01]  /*6670*/  FADD.FTZ R145, R14, -R145 ;  /* 0x800000910e917221 */ /* 0x000fe20000010000 */
[----:B------:R-:W-:Y:S01]  /*6680*/  FMUL.FTZ R8, R146, R4 ;  /* 0x0000000492087220 */ /* 0x000fe20000410000 */
[----:B------:R-:W-:Y:S01]  /*6690*/  FMUL.FTZ R148, R3, R9 ;  /* 0x0000000903947220 */ /* 0x000fe20000410000 */
[----:B-----5:R-:W-:Y:S01]  /*66a0*/  @P2 HADD2.F32 R6, -RZ, R153.H0_H0 ;  /* 0x20000099ff062230 */ /* 0x020fe20000004100 */
[----:B------:R-:W-:Y:S01]  /*66b0*/  CS2R R14, SRZ ;  /* 0x00000000000e7805 */ /* 0x000fe2000001ff00 */
[----:B------:R-:W-:Y:S01]  /*66c0*/  FMUL.FTZ R8, R8, UR4 ;  /* 0x0000000408087c20 */ /* 0x000fe20008410000 */
[----:B------:R-:W-:Y:S01]  /*66d0*/  FADD.FTZ R18, R18, -R10 ;  /* 0x8000000a12127221 */ /* 0x000fe20000010000 */
[--C-:B------:R-:W-:Y:S01]  /*66e0*/  @P4 HADD2.F32 R7, -RZ, R154.reuse.H0_H0 ;  /* 0x2000009aff074230 */ /* 0x100fe20000004100 */
[----:B------:R-:W-:Y:S01]  /*66f0*/  LOP3.LUT P5, RZ, R159, 0xff00, RZ, 0xc0, !PT ;  /* 0x0000ff009fff7812 */ /* 0x000fe200078ac0ff */
[----:B------:R-:W-:Y:S01]  /*6700*/  @P2 FMUL.FTZ R14, R6, R8 ;  /* 0x00000008060e2220 */ /* 0x000fe20000410000 */
[----:B------:R-:W-:Y:S01]  /*6710*/  FMUL.FTZ R6, R148, R4 ;  /* 0x0000000494067220 */ /* 0x000fe20000410000 */
[----:B------:R-:W-:Y:S01]  /*6720*/  FMUL.FTZ R149, R3, R18 ;  /* 0x0000001203957220 */ /* 0x000fe20000410000 */
[----:B------:R-:W-:Y:S01]  /*6730*/  MOV R10, RZ ;  /* 0x000000ff000a7202 */ /* 0x000fe20000000f00 */
[-CC-:B------:R-:W-:Y:S01]  /*6740*/  FFMA.FTZ R11, R11, R21.reuse, R22.reuse ;  /* 0x000000150b0b7223 */ /* 0x180fe20000010016 */
[----:B------:R-:W-:Y:S01]  /*6750*/  FMUL.FTZ R6, R6, UR4 ;  /* 0x0000000406067c20 */ /* 0x000fe20008410000 */
[----:B------:R-:W-:Y:S01]  /*6760*/  ISETP.GE.U32.AND P0, PT, R158, RZ, PT ;  /* 0x000000ff9e00720c */ /* 0x000fe20003f06070 */
[----:B------:R-:W-:Y:S01]  /*6770*/  FFMA.FTZ R12, R12, R21, R22 ;  /* 0x000000150c0c7223 */ /* 0x000fe20000010016 */
[----:B------:R-:W-:Y:S01]  /*6780*/  LOP3.LUT P6, RZ, R159, 0xff0000, RZ, 0xc0, !PT ;  /* 0x00ff00009fff7812 */ /* 0x000fe200078cc0ff */
[----:B------:R-:W-:Y:S01]  /*6790*/  @P4 FMUL.FTZ R10, R7, R6 ;  /* 0x00000006070a4220 */ /* 0x000fe20000410000 */
[----:B------:R-:W-:Y:S01]  /*67a0*/  FMUL.FTZ R7, R149, R4 ;  /* 0x0000000495077220 */ /* 0x000fe20000410000 */
[----:B------:R-:W-:Y:S01]  /*67b0*/  FMUL.FTZ R6, R108, R6 ;  /* 0x000000066c067220 */ /* 0x000fe20000410000 */
[----:B------:R-:W-:-:S02]  /*67c0*/  @P5 HADD2.F32 R154, -RZ, R154.H1_H1 ;  /* 0x3000009aff9a5230 */ /* 0x000fc40000004100 */
[----:B------:R-:W-:Y:S01]  /*67d0*/  FADD.FTZ R19, R19, -R11 ;  /* 0x8000000b13137221 */ /* 0x000fe20000010000 */
[----:B------:R-:W-:Y:S01]  /*67e0*/  FMUL.FTZ R7, R7, UR4 ;  /* 0x0000000407077c20 */ /* 0x000fe20008410000 */
[----:B------:R-:W-:Y:S01]  /*67f0*/  ISETP.GE.U32.AND.EX P0, PT, R159, 0x1000000, PT, P0 ;  /* 0x010000009f00780c */ /* 0x000fe20003f06100 */
[----:B------:R-:W-:Y:S01]  /*6800*/  FFMA.FTZ R5, R5, R21, R22 ;  /* 0x0000001505057223 */ /* 0x000fe20000010016 */
[----:B------:R-:W-:Y:S01]  /*6810*/  FMUL.FTZ R147, R3, R16 ;  /* 0x0000001003937220 */ /* 0x000fe20000410000 */
[----:B------:R-:W-:Y:S01]  /*6820*/  FMUL.FTZ R9, R109, R7 ;  /* 0x000000076d097220 */ /* 0x000fe20000410000 */
[----:B------:R-:W-:Y:S01]  /*6830*/  FADD.FTZ R20, R20, -R12 ;  /* 0x8000000c14147221 */ /* 0x000fe20000010000 */
[----:B------:R-:W-:Y:S01]  /*6840*/  FSEL R6, R6, RZ, P4 ;  /* 0x000000ff06067208 */ /* 0x000fe20002000000 */
[----:B------:R-:W-:Y:S01]  /*6850*/  FMUL.FTZ R150, R3, R19 ;  /* 0x0000001303967220 */ /* 0x000fe20000410000 */
[----:B------:R-:W-:Y:S01]  /*6860*/  MOV R16, RZ ;  /* 0x000000ff00107202 */ /* 0x000fe20000000f00 */
[----:B------:R-:W-:Y:S01]  /*6870*/  @P5 FMUL.FTZ R16, R154, R7 ;  /* 0x000000079a105220 */ /* 0x000fe20000410000 */
[C---:B------:R-:W-:Y:S01]  /*6880*/  LOP3.LUT P4, RZ, R158.reuse, 0xff, RZ, 0xc0, !PT ;  /* 0x000000ff9eff7812 */ /* 0x040fe2000788c0ff */
[----:B------:R-:W-:Y:S01]  /*6890*/  FADD.FTZ R13, R13, -R5 ;  /* 0x800000050d0d7221 */ /* 0x000fe20000010000 */
[----:B------:R-:W-:Y:S01]  /*68a0*/  FSEL R9, R9, RZ, P5 ;  /* 0x000000ff09097208 */ /* 0x000fe20002800000 */
[C---:B------:R-:W-:Y:S01]  /*68b0*/  FMUL.FTZ R151, R3.reuse, R20 ;  /* 0x0000001403977220 */ /* 0x040fe20000410000 */
[----:B------:R-:W-:Y:S01]  /*68c0*/  LOP3.LUT P3, RZ, R158, 0xff000000, RZ, 0xc0, !PT ;  /* 0xff0000009eff7812 */ /* 0x000fe2000786c0ff */
[----:B------:R-:W-:Y:S01]  /*68d0*/  FMUL.FTZ R7, R150, R4 ;  /* 0x0000000496077220 */ /* 0x000fe20000410000 */
[----:B------:R-:W-:Y:S01]  /*68e0*/  LOP3.LUT P5, RZ, R158, 0xff00, RZ, 0xc0, !PT ;  /* 0x0000ff009eff7812 */ /* 0x000fe200078ac0ff */
[----:B------:R-:W-:Y:S01]  /*68f0*/  FMUL.FTZ R144, R3, R13 ;  /* 0x0000000d03907220 */ /* 0x000fe20000410000 */
[----:B------:R-:W-:-:S02]  /*6900*/  @P6 HADD2.F32 R12, -RZ, R155.H0_H0 ;  /* 0x2000009bff0c6230 */ /* 0x000fc40000004100 */
[-C--:B------:R-:W-:Y:S01]  /*6910*/  FMUL.FTZ R5, R151, R4.reuse ;  /* 0x0000000497057220 */ /* 0x080fe20000410000 */
[----:B------:R-:W-:Y:S01]  /*6920*/  FMUL.FTZ R7, R7, UR4 ;  /* 0x0000000407077c20 */ /* 0x000fe20008410000 */
[----:B------:R-:W-:Y:S01]  /*6930*/  FMUL.FTZ R145, R3, R145 ;  /* 0x0000009103917220 */ /* 0x000fe20000410000 */
[----:B------:R-:W-:Y:S02]  /*6940*/  @P0 HADD2.F32 R155, -RZ, R155.H1_H1 ;  /* 0x3000009bff9b0230 */ /* 0x000fe40000004100 */
[-C--:B------:R-:W-:Y:S01]  /*6950*/  FMUL.FTZ R3, R144, R4.reuse ;  /* 0x0000000490037220 */ /* 0x080fe20000410000 */
[-C--:B------:R-:W-:Y:S01]  /*6960*/  FMUL.FTZ R30, R147, R4.reuse ;  /* 0x00000004931e7220 */ /* 0x080fe20000410000 */
[----:B------:R-:W-:Y:S01]  /*6970*/  MOV R11, RZ ;  /* 0x000000ff000b7202 */ /* 0x000fe20000000f00 */
[----:B------:R-:W-:Y:S01]  /*6980*/  FMUL.FTZ R5, R5, UR4 ;  /* 0x0000000405057c20 */ /* 0x000fe20008410000 */
[----:B------:R-:W-:Y:S01]  /*6990*/  @P6 FMUL.FTZ R11, R12, R7 ;  /* 0x000000070c0b6220 */ /* 0x000fe20000410000 */
[----:B------:R-:W-:Y:S01]  /*69a0*/  FMUL.FTZ R4, R145, R4 ;  /* 0x0000000491047220 */ /* 0x000fe20000410000 */
[----:B------:R-:W-:Y:S01]  /*69b0*/  CS2R R12, SRZ ;  /* 0x00000000000c7805 */ /* 0x000fe2000001ff00 */
[----:B------:R-:W-:-:S02]  /*69c0*/  @P4 HADD2.F32 R17, -RZ, R152.H0_H0 ;  /* 0x20000098ff114230 */ /* 0x000fc40000004100 */
[----:B------:R-:W-:Y:S01]  /*69d0*/  FMUL.FTZ R3, R3, UR4 ;  /* 0x0000000403037c20 */ /* 0x000fe20008410000 */
[----:B------:R-:W-:Y:S02]  /*69e0*/  @P3 HADD2.F32 R153, -RZ, R153.H1_H1 ;  /* 0x30000099ff993230 */ /* 0x000fe40000004100 */
[----:B------:R-:W-:Y:S01]  /*69f0*/  @P0 FMUL.FTZ R13, R5, R155 ;  /* 0x0000009b050d0220 */ /* 0x000fe20000410000 */
[----:B------:R-:W-:Y:S02]  /*6a00*/  @P5 HADD2.F32 R152, -RZ, R152.H1_H1 ;  /* 0x30000098ff985230 */ /* 0x000fe40000004100 */
[----:B------:R-:W-:Y:S01]  /*6a10*/  FMUL.FTZ R30, R30, UR4 ;  /* 0x000000041e1e7c20 */ /* 0x000fe20008410000 */
[----:B------:R-:W-:Y:S01]  /*6a20*/  FMUL.FTZ R7, R110, R7 ;  /* 0x000000076e077220 */ /* 0x000fe20000410000 */
[----:B------:R-:W-:Y:S01]  /*6a30*/  FMUL.FTZ R5, R111, R5 ;  /* 0x000000056f057220 */ /* 0x000fe20000410000 */
[----:B------:R-:W-:Y:S01]  /*6a40*/  FMUL.FTZ R4, R4, UR4 ;  /* 0x0000000404047c20 */ /* 0x000fe20008410000 */
[-C--:B------:R-:W-:Y:S01]  /*6a50*/  @P4 FMUL.FTZ R12, R17, R3.reuse ;  /* 0x00000003110c4220 */ /* 0x080fe20000410000 */
[----:B------:R-:W-:Y:S01]  /*6a60*/  MOV R17, RZ ;  /* 0x000000ff00117202 */ /* 0x000fe20000000f00 */
[----:B------:R-:W-:Y:S01]  /*6a70*/  @P3 FMUL.FTZ R15, R153, R30 ;  /* 0x0000001e990f3220 */ /* 0x000fe20000410000 */
[----:B------:R-:W-:Y:S01]  /*6a80*/  @P5 FMUL.FTZ R17, R152, R4 ;  /* 0x0000000498115220 */ /* 0x000fe20000410000 */
[----:B------:R-:W-:Y:S01]  /*6a90*/  FSEL R7, R7, RZ, P6 ;  /* 0x000000ff07077208 */ /* 0x000fe20003000000 */
[----:B------:R-:W-:Y:S01]  /*6aa0*/  FMUL.FTZ R8, R106, R8 ;  /* 0x000000086a087220 */ /* 0x000fe20000410000 */
[----:B------:R-:W-:Y:S01]  /*6ab0*/  FSEL R5, R5, RZ, P0 ;  /* 0x000000ff05057208 */ /* 0x000fe20000000000 */
[----:B------:R-:W-:Y:S01]  /*6ac0*/  FMUL.FTZ R30, R107, R30 ;  /* 0x0000001e6b1e7220 */ /* 0x000fe20000410000 */
[----:B------:R-:W-:Y:S01]  /*6ad0*/  FMUL.FTZ R3, R104, R3 ;  /* 0x0000000368037220 */ /* 0x000fe20000410000 */
[----:B------:R-:W-:Y:S01]  /*6ae0*/  FMUL.FTZ R4, R105, R4 ;  /* 0x0000000469047220 */ /* 0x000fe20000410000 */
        /* <DEDUP_REMOVED lines=8> */
[----:B------:R-:W-:Y:S06]  /*6b70*/  BRA `(.L_x_19164) ;  /* 0x00000004006c7947 */ /* 0x000fec0003800000 */
.L_x_19163:
[-CC-:B------:R-:W-:Y:S01]  /*6b80*/  FFMA.FTZ R7, R7, R21.reuse, R22.reuse ;  /* 0x0000001507077223 */ /* 0x180fe20000010016 */
[----:B------:R-:W-:Y:S01]  /*6b90*/  LOP3.LUT P5, RZ, R158, 0xff0000, RZ, 0xc0, !PT ;  /* 0x00ff00009eff7812 */ /* 0x000fe200078ac0ff */
[-CC-:B------:R-:W-:Y:S01]  /*6ba0*/  FFMA.FTZ R8, R8, R21.reuse, R22.reuse ;  /* 0x0000001508087223 */ /* 0x180fe20000010016 */
[-CC-:B------:R-:W-:Y:S01]  /*6bb0*/  FFMA.FTZ R6, R6, R21.reuse, R22.reuse ;  /* 0x0000001506067223 */ /* 0x180fe20000010016 */
[----:B------:R-:W-:Y:S01]  /*6bc0*/  FADD.FTZ R7, R15, -R7 ;  /* 0x800000070f077221 */ /* 0x000fe20000010000 */
[----:B------:R-:W-:Y:S01]  /*6bd0*/  FFMA.FTZ R9, R9, R21, R22 ;  /* 0x0000001509097223 */ /* 0x000fe20000010016 */
[----:B------:R-:W-:Y:S01]  /*6be0*/  FADD.FTZ R16, R16, -R8 ;  /* 0x8000000810107221 */ /* 0x000fe20000010000 */
[----:B------:R-:W-:Y:S01]  /*6bf0*/  FADD.FTZ R6, R14, -R6 ;  /* 0x800000060e067221 */ /* 0x000fe20000010000 */
[----:B------:R-:W-:Y:S01]  /*6c00*/  FMUL.FTZ R7, R3, R7 ;  /* 0x0000000703077220 */ /* 0x000fe20000410000 */
[----:B------:R-:W-:Y:S02]  /*6c10*/  CS2R R14, SRZ ;  /* 0x00000000000e7805 */ /* 0x000fe4000001ff00 */
[----:B------:R-:W-:Y:S01]  /*6c20*/  LOP3.LUT P0, RZ, R159, 0xff, RZ, 0xc0, !PT ;  /* 0x000000ff9fff7812 */ /* 0x000fe2000780c0ff */
[--C-:B------:R-:W-:Y:S01]  /*6c30*/  FFMA.FTZ R11, R11, R21, R22.reuse ;  /* 0x000000150b0b7223 */ /* 0x100fe20000010016 */
[----:B------:R-:W-:Y:S01]  /*6c40*/  FMUL.FTZ R7, R4, R7 ;  /* 0x0000000704077220 */ /* 0x000fe20000410000 */
[----:B------:R-:W-:Y:S01]  /*6c50*/  LOP3.LUT P2, RZ, R159, 0xff0000, RZ, 0xc0, !PT ;  /* 0x00ff00009fff7812 */ /* 0x000fe2000784c0ff */
[----:B------:R-:W-:Y:S01]  /*6c60*/  FFMA.FTZ R10, R10, R21, R22 ;  /* 0x000000150a0a7223 */ /* 0x000fe20000010016 */
[----:B------:R-:W-:Y:S01]  /*6c70*/  FADD.FTZ R11, R19, -R11 ;  /* 0x8000000b130b7221 */ /* 0x000fe20000010000 */
[----:B------:R-:W-:Y:S01]  /*6c80*/  FMUL.FTZ R8, R7, UR4 ;  /* 0x0000000407087c20 */ /* 0x000fe20008410000 */
[----:B-----5:R-:W-:-:S02]  /*6c90*/  @P5 HADD2.F32 R7, -RZ, R153.H0_H0 ;  /* 0x20000099ff075230 */ /* 0x020fc40000004100 */
[----:B------:R-:W-:Y:S01]  /*6ca0*/  FADD.FTZ R18, R18, -R10 ;  /* 0x8000000a12127221 */ /* 0x000fe20000010000 */
[----:B------:R-:W-:Y:S01]  /*6cb0*/  FMUL.FTZ R11, R3, R11 ;  /* 0x0000000b030b7220 */ /* 0x000fe20000410000 */
[----:B------:R-:W-:Y:S01]  /*6cc0*/  LOP3.LUT P3, RZ, R159, 0xff00, RZ, 0xc0, !PT ;  /* 0x0000ff009fff7812 */ /* 0x000fe2000786c0ff */
[----:B------:R-:W-:Y:S01]  /*6cd0*/  FMUL.FTZ R16, R3, R16 ;  /* 0x0000001003107220 */ /* 0x000fe20000410000 */
[----:B------:R-:W-:Y:S01]  /*6ce0*/  @P5 FMUL.FTZ R14, R7, R8 ;  /* 0x00000008070e5220 */ /* 0x000fe20000410000 */
[----:B------:R-:W-:Y:S01]  /*6cf0*/  FADD.FTZ R7, R17, -R9 ;  /* 0x8000000911077221 */ /* 0x000fe20000010000 */
[--C-:B------:R-:W-:Y:S01]  /*6d00*/  @P0 HADD2.F32 R9, -RZ, R154.reuse.H0_H0 ;  /* 0x2000009aff090230 */ /* 0x100fe20000004100 */
[----:B------:R-:W-:Y:S01]  /*6d10*/  MOV R10, RZ ;  /* 0x000000ff000a7202 */ /* 0x000fe20000000f00 */
[C---:B------:R-:W-:Y:S01]  /*6d20*/  FMUL.FTZ R11, R4.reuse, R11 ;  /* 0x0000000b040b7220 */ /* 0x040fe20000410000 */
[----:B------:R-:W-:Y:S01]  /*6d30*/  FMUL.FTZ R7, R3, R7 ;  /* 0x0000000703077220 */ /* 0x000fe20000410000 */
[C---:B------:R-:W-:Y:S01]  /*6d40*/  FMUL.FTZ R30, R4.reuse, R16 ;  /* 0x00000010041e7220 */ /* 0x040fe20000410000 */
[----:B------:R-:W-:Y:S01]  /*6d50*/  MOV R16, RZ ;  /* 0x000000ff00107202 */ /* 0x000fe20000000f00 */
[----:B------:R-:W-:Y:S01]  /*6d60*/  FMUL.FTZ R17, R11, UR4 ;  /* 0x000000040b117c20 */ /* 0x000fe20008410000 */
[----:B------:R-:W-:Y:S01]  /*6d70*/  FMUL.FTZ R7, R4, R7 ;  /* 0x0000000704077220 */ /* 0x000fe20000410000 */
[----:B------:R-:W-:Y:S01]  /*6d80*/  MOV R11, RZ ;  /* 0x000000ff000b7202 */ /* 0x000fe20000000f00 */
[----:B------:R-:W-:-:S02]  /*6d90*/  @P3 HADD2.F32 R154, -RZ, R154.H1_H1 ;  /* 0x3000009aff9a3230 */ /* 0x000fc40000004100 */
[-CC-:B------:R-:W-:Y:S01]  /*6da0*/  FFMA.FTZ R12, R12, R21.reuse, R22.reuse ;  /* 0x000000150c0c7223 */ /* 0x180fe20000010016 */
[----:B------:R-:W-:Y:S01]  /*6db0*/  FMUL.FTZ R7, R7, UR4 ;  /* 0x0000000407077c20 */ /* 0x000fe20008410000 */
[----:B------:R-:W-:Y:S01]  /*6dc0*/  FFMA.FTZ R5, R5, R21, R22 ;  /* 0x0000001505057223 */ /* 0x000fe20000010016 */
[----:B------:R-:W-:Y:S01]  /*6dd0*/  LOP3.LUT P4, RZ, R158, 0xff000000, RZ, 0xc0, !PT ;  /* 0xff0000009eff7812 */ /* 0x000fe2000788c0ff */
[----:B------:R-:W-:Y:S01]  /*6de0*/  FADD.FTZ R12, R20, -R12 ;  /* 0x8000000c140c7221 */ /* 0x000fe20000010000 */
[----:B------:R-:W-:Y:S01]  /*6df0*/  @P0 FMUL.FTZ R10, R9, R7 ;  /* 0x00000007090a0220 */ /* 0x000fe20000410000 */
[----:B------:R-:W-:Y:S01]  /*6e00*/  FMUL.FTZ R9, R3, R18 ;  /* 0x0000001203097220 */ /* 0x000fe20000410000 */
[----:B------:R-:W-:Y:S02]  /*6e10*/  @P2 HADD2.F32 R18, -RZ, R155.H0_H0 ;  /* 0x2000009bff122230 */ /* 0x000fe40000004100 */
[----:B------:R-:W-:Y:S01]  /*6e20*/  FADD.FTZ R5, R13, -R5 ;  /* 0x800000050d057221 */ /* 0x000fe20000010000 */
[C---:B------:R-:W-:Y:S01]  /*6e30*/  FMUL.FTZ R12, R3.reuse, R12 ;  /* 0x0000000c030c7220 */ /* 0x040fe20000410000 */
[----:B------:R-:W-:Y:S01]  /*6e40*/  FMUL.FTZ R9, R4, R9 ;  /* 0x0000000904097220 */ /* 0x000fe20000410000 */
[----:B------:R-:W-:Y:S01]  /*6e50*/  FMUL.FTZ R6, R3, R6 ;  /* 0x0000000603067220 */ /* 0x000fe20000410000 */
[----:B------:R-:W-:Y:S01]  /*6e60*/  @P2 FMUL.FTZ R11, R18, R17 ;  /* 0x00000011120b2220 */ /* 0x000fe20000410000 */
[----:B------:R-:W-:Y:S01]  /*6e70*/  FMUL.FTZ R18, R108, R7 ;  /* 0x000000076c127220 */ /* 0x000fe20000410000 */
[----:B------:R-:W-:Y:S01]  /*6e80*/  FMUL.FTZ R9, R9, UR4 ;  /* 0x0000000409097c20 */ /* 0x000fe20008410000 */
[----:B------:R-:W-:Y:S01]  /*6e90*/  FMUL.FTZ R7, R110, R17 ;  /* 0x000000116e077220 */ /* 0x000fe20000410000 */
[----:B------:R-:W-:Y:S01]  /*6ea0*/  FMUL.FTZ R3, R3, R5 ;  /* 0x0000000503037220 */ /* 0x000fe20000410000 */
[----:B------:R-:W-:Y:S01]  /*6eb0*/  FMUL.FTZ R12, R4, R12 ;  /* 0x0000000c040c7220 */ /* 0x000fe20000410000 */
[----:B------:R-:W-:Y:S01]  /*6ec0*/  FSEL R18, R18, RZ, P0 ;  /* 0x000000ff12127208 */ /* 0x000fe20000000000 */
[-C--:B------:R-:W-:Y:S01]  /*6ed0*/  @P3 FMUL.FTZ R16, R154, R9.reuse ;  /* 0x000000099a103220 */ /* 0x080fe20000410000 */
[----:B------:R-:W-:Y:S01]  /*6ee0*/  ISETP.GE.U32.AND P0, PT, R158, RZ, PT ;  /* 0x000000ff9e00720c */ /* 0x000fe20003f06070 */
[----:B------:R-:W-:Y:S01]  /*6ef0*/  FMUL.FTZ R9, R109, R9 ;  /* 0x000000096d097220 */ /* 0x000fe20000410000 */
[----:B------:R-:W-:Y:S01]  /*6f00*/  FSEL R7, R7, RZ, P2 ;  /* 0x000000ff07077208 */ /* 0x000fe20001000000 */
[C---:B------:R-:W-:Y:S01]  /*6f10*/  FMUL.FTZ R5, R4.reuse, R6 ;  /* 0x0000000604057220 */ /* 0x040fe20000410000 */
[----:B------:R-:W-:Y:S01]  /*6f20*/  ISETP.GE.U32.AND.EX P0, PT, R159, 0x1000000, PT, P0 ;  /* 0x010000009f00780c */ /* 0x000fe20003f06100 */
[----:B------:R-:W-:Y:S01]  /*6f30*/  FMUL.FTZ R3, R4, R3 ;  /* 0x0000000304037220 */ /* 0x000fe20000410000 */
[----:B------:R-:W-:Y:S01]  /*6f40*/  FSEL R9, R9, RZ, P3 ;  /* 0x000000ff09097208 */ /* 0x000fe20001800000 */
[----:B------:R-:W-:Y:S01]  /*6f50*/  FMUL.FTZ R4, R12, UR4 ;  /* 0x000000040c047c20 */ /* 0x000fe20008410000 */
[----:B------:R-:W-:-:S02]  /*6f60*/  LOP3.LUT P3, RZ, R158, 0xff, RZ, 0xc0, !PT ;  /* 0x000000ff9eff7812 */ /* 0x000fc4000786c0ff */
[----:B------:R-:W-:Y:S02]  /*6f70*/  CS2R R12, SRZ ;  /* 0x00000000000c7805 */ /* 0x000fe4000001ff00 */
[----:B------:R-:W-:Y:S01]  /*6f80*/  LOP3.LUT P2, RZ, R158, 0xff00, RZ, 0xc0, !PT ;  /* 0x0000ff009eff7812 */ /* 0x000fe2000784c0ff */
[----:B------:R-:W-:Y:S02]  /*6f90*/  @P4 HADD2.F32 R153, -RZ, R153.H1_H1 ;  /* 0x30000099ff994230 */ /* 0x000fe40000004100 */
[----:B------:R-:W-:Y:S01]  /*6fa0*/  FMUL.FTZ R30, R30, UR4 ;  /* 0x000000041e1e7c20 */ /* 0x000fe20008410000 */
[----:B------:R-:W-:Y:S01]  /*6fb0*/  FMUL.FTZ R3, R3, UR4 ;  /* 0x0000000403037c20 */ /* 0x000fe20008410000 */
[----:B------:R-:W-:Y:S01]  /*6fc0*/  FMUL.FTZ R5, R5, UR4 ;  /* 0x0000000405057c20 */ /* 0x000fe20008410000 */
[----:B------:R-:W-:Y:S01]  /*6fd0*/  MOV R17, RZ ;  /* 0x000000ff00117202 */ /* 0x000fe20000000f00 */
[----:B------:R-:W-:Y:S01]  /*6fe0*/  @P4 FMUL.FTZ R15, R153, R30 ;  /* 0x0000001e990f4220 */ /* 0x000fe20000410000 */
[----:B------:R-:W-:-:S02]  /*6ff0*/  @P0 HADD2.F32 R155, -RZ, R155.H1_H1 ;  /* 0x3000009bff9b0230 */ /* 0x000fc40000004100 */
[----:B------:R-:W-:Y:S01]  /*7000*/  FMUL.FTZ R8, R106, R8 ;  /* 0x000000086a087220 */ /* 0x000fe20000410000 */
[----:B------:R-:W-:Y:S01]  /*7010*/  FMUL.FTZ R30, R107, R30 ;  /* 0x0000001e6b1e7220 */ /* 0x000fe20000410000 */
[--C-:B------:R-:W-:Y:S02]  /*7020*/  @P3 HADD2.F32 R6, -RZ, R152.reuse.H0_H0 ;  /* 0x20000098ff063230 */ /* 0x100fe40000004100 */
[-C--:B------:R-:W-:Y:S01]  /*7030*/  @P0 FMUL.FTZ R13, R155, R4.reuse ;  /* 0x000000049b0d0220 */ /* 0x080fe20000410000 */
[----:B------:R-:W-:Y:S02]  /*7040*/  @P2 HADD2.F32 R152, -RZ, R152.H1_H1 ;  /* 0x30000098ff982230 */ /* 0x000fe40000004100 */
[----:B------:R-:W-:Y:S01]  /*7050*/  FMUL.FTZ R4, R111, R4 ;  /* 0x000000046f047220 */ /* 0x000fe20000410000 */
[----:B------:R-:W-:Y:S01]  /*7060*/  FSEL R8, R8, RZ, P5 ;  /* 0x000000ff08087208 */ /* 0x000fe20002800000 */
[-C--:B------:R-:W-:Y:S01]  /*7070*/  @P3 FMUL.FTZ R12, R6, R3.reuse ;  /* 0x00000003060c3220 */ /* 0x080fe20000410000 */
[----:B------:R-:W-:Y:S01]  /*7080*/  FMUL.FTZ R3, R104, R3 ;  /* 0x0000000368037220 */ /* 0x000fe20000410000 */
[-C--:B------:R-:W-:Y:S01]  /*7090*/  @P2 FMUL.FTZ R17, R152, R5.reuse ;  /* 0x0000000598112220 */ /* 0x080fe20000410000 */
[----:B------:R-:W-:Y:S01]  /*70a0*/  FSEL R4, R4, RZ, P0 ;  /* 0x000000ff04047208 */ /* 0x000fe20000000000 */
[----:B------:R-:W-:Y:S01]  /*70b0*/  FMUL.FTZ R5, R105, R5 ;  /* 0x0000000569057220 */ /* 0x000fe20000410000 */
[----:B------:R-:W-:-:S02]  /*70c0*/  FSEL R30, R30, RZ, P4 ;  /* 0x000000ff1e1e7208 */ /* 0x000fc40002000000 */
[----:B------:R-:W-:Y:S02]  /*70d0*/  F2FP.F16.F32.PACK_AB R7, R4, R7 ;  /* 0x000000070407723e */ /* 0x000fe400000000ff */
[----:B------:R-:W-:Y:S02]  /*70e0*/  FSEL R3, R3, RZ, P3 ;  /* 0x000000ff03037208 */ /* 0x000fe40001800000 */
[----:B------:R-:W-:Y:S02]  /*70f0*/  FSEL R4, R5, RZ, P2 ;  /* 0x000000ff05047208 */ /* 0x000fe40001000000 */
[----:B------:R-:W-:Y:S02]  /*7100*/  F2FP.F16.F32.PACK_AB R6, R9, R18 ;  /* 0x000000120906723e */ /* 0x000fe400000000ff */
[----:B------:R-:W-:Y:S02]  /*7110*/  F2FP.F16.F32.PACK_AB R5, R30, R8 ;  /* 0x000000081e05723e */ /* 0x000fe400000000ff */
[----:B------:R-:W-:-:S07]  /*7120*/  F2FP.F16.F32.PACK_AB R4, R4, R3 ;  /* 0x000000030404723e */ /* 0x000fce00000000ff */
.L_x_19164:
        /* <DEDUP_REMOVED lines=8> */
.L_x_19154:
        /* <DEDUP_REMOVED lines=14> */
[----:B------:R-:W-:Y:S01]  /*7290*/  FFMA.FTZ R235, R3, R235, R64 ;  /* 0x000000eb03eb7223 */ /* 0x000fe20000010040 */
[----:B------:R-:W-:Y:S01]  /*72a0*/  FADD.FTZ R29, R27, -R234 ;  /* 0x800000ea1b1d7221 */ /* 0x000fe20000010000 */
[----:B------:R-:W-:Y:S01]  /*72b0*/  FFMA.FTZ R233, R3, R233, R66 ;  /* 0x000000e903e97223 */ /* 0x000fe20000010042 */
[----:B------:R-:W-:Y:S01]  /*72c0*/  FFMA.FTZ R23, R23, R21, R22 ;  /* 0x0000001517177223 */ /* 0x000fe20000010016 */
[-C--:B------:R-:W-:Y:S01]  /*72d0*/  FMUL.FTZ R234, R235, R4.reuse ;  /* 0x00000004ebea7220 */ /* 0x080fe20000410000 */
[----:B------:R-:W-:Y:S01]  /*72e0*/  MOV R27, RZ ;  /* 0x000000ff001b7202 */ /* 0x000fe20000000f00 */
[----:B------:R-:W-:Y:S01]  /*72f0*/  FMUL.FTZ R233, R233, R4 ;  /* 0x00000004e9e97220 */ /* 0x000fe20000410000 */
[----:B------:R-:W-:-:S02]  /*7300*/  @P5 HADD2.F32 R28, -RZ, R154.H0_H0 ;  /* 0x2000009aff1c5230 */ /* 0x000fc40000004100 */
[----:B------:R-:W-:Y:S01]  /*7310*/  FMUL.FTZ R234, R234, UR4 ;  /* 0x00000004eaea7c20 */ /* 0x000fe20008410000 */
[----:B------:R-:W-:Y:S02]  /*7320*/  @P0 HADD2.F32 R235, -RZ, R155.H0_H0 ;  /* 0x2000009bffeb0230 */ /* 0x000fe40000004100 */
[----:B------:R-:W-:Y:S01]  /*7330*/  FMUL.FTZ R233, R233, UR4 ;  /* 0x00000004e9e97c20 */ /* 0x000fe20008410000 */
[----:B------:R-:W-:Y:S01]  /*7340*/  LOP3.LUT P4, RZ, R178, 0xff, RZ, 0xc0, !PT ;  /* 0x000000ffb2ff7812 */ /* 0x000fe2000788c0ff */
[----:B------:R-:W-:Y:S01]  /*7350*/  @P5 FMUL.FTZ R27, R234, R28 ;  /* 0x0000001cea1b5220 */ /* 0x000fe20000410000 */
[----:B------:R-:W-:Y:S01]  /*7360*/  MOV R28, RZ ;  /* 0x000000ff001c7202 */ /* 0x000fe20000000f00 */
[----:B------:R-:W-:Y:S01]  /*7370*/  FADD.FTZ R23, R25, -R23 ;  /* 0x8000001719177221 */ /* 0x000fe20000010000 */
[----:B------:R-:W-:Y:S01]  /*7380*/  FFMA.FTZ R237, R237, R21, R22 ;  /* 0x00000015eded7223 */ /* 0x000fe20000010016 */
[----:B------:R-:W-:Y:S01]  /*7390*/  @P0 FMUL.FTZ R28, R233, R235 ;  /* 0x000000ebe91c0220 */ /* 0x000fe20000410000 */
[----:B------:R-:W-:Y:S01]  /*73a0*/  FMUL.FTZ R234, R76, R234 ;  /* 0x000000ea4cea7220 */ /* 0x000fe20000410000 */
[----:B------:R-:W-:Y:S01]  /*73b0*/  FMUL.FTZ R235, R78, R233 ;  /* 0x000000e94eeb7220 */ /* 0x000fe20000410000 */
[----:B------:R-:W-:Y:S01]  /*73c0*/  FFMA.FTZ R23, R3, R23, R68 ;  /* 0x0000001703177223 */ /* 0x000fe20000010044 */
[----:B------:R-:W-:Y:S01]  /*73d0*/  FADD.FTZ R26, R26, -R237 ;  /* 0x800000ed1a1a7221 */ /* 0x000fe20000010000 */
[----:B------:R-:W-:Y:S01]  /*73e0*/  LOP3.LUT P3, RZ, R178, 0xff0000, RZ, 0xc0, !PT ;  /* 0x00ff0000b2ff7812 */ /* 0x000fe2000786c0ff */
[-C--:B------:R-:W-:Y:S01]  /*73f0*/  FFMA.FTZ R239, R239, R21.reuse, R22 ;  /* 0x00000015efef7223 */ /* 0x080fe20000010016 */
[----:B------:R-:W-:Y:S01]  /*7400*/  FSEL R233, R234, RZ, P5 ;  /* 0x000000ffeae97208 */ /* 0x000fe20002800000 */
[----:B------:R-:W-:Y:S01]  /*7410*/  FMUL.FTZ R23, R23, R4 ;  /* 0x0000000417177220 */ /* 0x000fe20000410000 */
[----:B------:R-:W-:Y:S01]  /*7420*/  LOP3.LUT P5, RZ, R179, 0xff00, RZ, 0xc0, !PT ;  /* 0x0000ff00b3ff7812 */ /* 0x000fe200078ac0ff */
[----:B------:R-:W-:Y:S01]  /*7430*/  FFMA.FTZ R26, R3, R26, R70 ;  /* 0x0000001a031a7223 */ /* 0x000fe20000010046 */
[----:B------:R-:W-:Y:S01]  /*7440*/  FSEL R234, R235, RZ, P0 ;  /* 0x000000ffebea7208 */ /* 0x000fe20000000000 */
[-CC-:B------:R-:W-:Y:S01]  /*7450*/  FFMA.FTZ R236, R236, R21.reuse, R22.reuse ;  /* 0x00000015ecec7223 */ /* 0x180fe20000010016 */
[----:B------:R-:W-:Y:S01]  /*7460*/  ISETP.GE.U32.AND P0, PT, R178, RZ, PT ;  /* 0x000000ffb200720c */ /* 0x000fe20003f06070 */
[----:B------:R-:W-:Y:S01]  /*7470*/  FFMA.FTZ R156, R156, R21, R22 ;  /* 0x000000159c9c7223 */ /* 0x000fe20000010016 */
[----:B------:R-:W-:Y:S01]  /*7480*/  FADD.FTZ R239, R238, -R239 ;  /* 0x800000efeeef7221 */ /* 0x000fe20000010000 */
[----:B------:R-:W-:Y:S01]  /*7490*/  @P4 HADD2.F32 R25, -RZ, R152.H0_H0 ;  /* 0x20000098ff194230 */ /* 0x000fe20000004100 */
[C---:B------:R-:W-:Y:S01]  /*74a0*/  LOP3.LUT P1, RZ, R178.reuse, 0xff00, RZ, 0xc0, !PT ;  /* 0x0000ff00b2ff7812 */ /* 0x040fe2000782c0ff */
[----:B------:R-:W-:Y:S01]  /*74b0*/  FMUL.FTZ R238, R23, UR4 ;  /* 0x0000000417ee7c20 */ /* 0x000fe20008410000 */
[----:B------:R-:W-:Y:S01]  /*74c0*/  LOP3.LUT P2, RZ, R178, 0xff000000, RZ, 0xc0, !PT ;  /* 0xff000000b2ff7812 */ /* 0x000fe2000784c0ff */
[-C--:B------:R-:W-:Y:S01]  /*74d0*/  FMUL.FTZ R237, R26, R4.reuse ;  /* 0x000000041aed7220 */ /* 0x080fe20000410000 */
[----:B------:R-:W-:Y:S01]  /*74e0*/  ISETP.GE.U32.AND.EX P0, PT, R179, 0x1000000, PT, P0 ;  /* 0x01000000b300780c */ /* 0x000fe20003f06100 */
[----:B------:R-:W-:Y:S01]  /*74f0*/  FFMA.FTZ R29, R3, R29, R65 ;  /* 0x0000001d031d7223 */ /* 0x000fe20000010041 */
[----:B------:R-:W-:Y:S01]  /*7500*/  FADD.FTZ R26, R24, -R236 ;  /* 0x800000ec181a7221 */ /* 0x000fe20000010000 */
[----:B------:R-:W-:Y:S01]  /*7510*/  FADD.FTZ R156, R232, -R156 ;  /* 0x8000009ce89c7221 */ /* 0x000fe20000010000 */
[----:B------:R-:W-:Y:S01]  /*7520*/  MOV R23, RZ ;  /* 0x000000ff00177202 */ /* 0x000fe20000000f00 */
[----:B------:R-:W-:Y:S01]  /*7530*/  @P4 FMUL.FTZ R23, R238, R25 ;  /* 0x00000019ee174220 */ /* 0x000fe20000410000 */
[----:B------:R-:W-:Y:S01]  /*7540*/  FMUL.FTZ R29, R29, R4 ;  /* 0x000000041d1d7220 */ /* 0x000fe20000410000 */
[----:B------:R-:W-:Y:S01]  /*7550*/  FFMA.FTZ R25, R3, R239, R69 ;  /* 0x000000ef03197223 */ /* 0x000fe20000010045 */
[----:B------:R-:W-:Y:S01]  /*7560*/  FMUL.FTZ R236, R237, UR4 ;  /* 0x00000004edec7c20 */ /* 0x000fe20008410000 */
[C---:B------:R-:W-:Y:S01]  /*7570*/  FFMA.FTZ R26, R3.reuse, R26, R71 ;  /* 0x0000001a031a7223 */ /* 0x040fe20000010047 */
[----:B------:R-:W-:Y:S01]  /*7580*/  FFMA.FTZ R156, R3, R156, R67 ;  /* 0x0000009c039c7223 */ /* 0x000fe20000010043 */
[----:B------:R-:W-:-:S02]  /*7590*/  @P3 HADD2.F32 R237, -RZ, R153.H0_H0 ;  /* 0x20000099ffed3230 */ /* 0x000fc40000004100 */
[-C--:B------:R-:W-:Y:S01]  /*75a0*/  FMUL.FTZ R25, R25, R4.reuse ;  /* 0x0000000419197220 */ /* 0x080fe20000410000 */
[----:B------:R-:W-:Y:S02]  /*75b0*/  @P5 HADD2.F32 R178, -RZ, R154.H1_H1 ;  /* 0x3000009affb25230 */ /* 0x000fe40000004100 */
[----:B------:R-:W-:Y:S01]  /*75c0*/  FMUL.FTZ R154, R29, UR4 ;  /* 0x000000041d9a7c20 */ /* 0x000fe20008410000 */
[-C--:B------:R-:W-:Y:S01]  /*75d0*/  FMUL.FTZ R26, R26, R4.reuse ;  /* 0x000000041a1a7220 */ /* 0x080fe20000410000 */
[----:B------:R-:W-:Y:S01]  /*75e0*/  FMUL.FTZ R156, R156, R4 ;  /* 0x000000049c9c7220 */ /* 0x000fe20000410000 */
[----:B------:R-:W-:Y:S01]  /*75f0*/  MOV R24, RZ ;  /* 0x000000ff00187202 */ /* 0x000fe20000000f00 */
[----:B------:R-:W-:Y:S01]  /*7600*/  @P3 FMUL.FTZ R24, R236, R237 ;  /* 0x000000edec183220 */ /* 0x000fe20000410000 */
[----:B------:R-:W-:Y:S01]  /*7610*/  MOV R29, RZ ;  /* 0x000000ff001d7202 */ /* 0x000fe20000000f00 */
[----:B------:R-:W-:Y:S02]  /*7620*/  @P1 HADD2.F32 R239, -RZ, R152.H1_H1 ;  /* 0x30000098ffef1230 */ /* 0x000fe40000004100 */
[----:B------:R-:W-:Y:S01]  /*7630*/  @P5 FMUL.FTZ R29, R154, R178 ;  /* 0x000000b29a1d5220 */ /* 0x000fe20000410000 */
[----:B------:R-:W-:-:S02]  /*7640*/  @P2 HADD2.F32 R237, -RZ, R153.H1_H1 ;  /* 0x30000099ffed2230 */ /* 0x000fc40000004100 */
[----:B------:R-:W-:Y:S01]  /*7650*/  FMUL.FTZ R152, R25, UR4 ;  /* 0x0000000419987c20 */ /* 0x000fe20008410000 */
[----:B------:R-:W-:Y:S02]  /*7660*/  @P0 HADD2.F32 R155, -RZ, R155.H1_H1 ;  /* 0x3000009bff9b0230 */ /* 0x000fe40000004100 */
        /* <DEDUP_REMOVED lines=23> */
[----:B------:R-:W-:Y:S01]  /*77e0*/  F2FP.F16.F32.PACK_AB R152, R152, R238 ;  /* 0x000000ee9898723e */ /* 0x000fe200000000ff */
[----:B------:R-:W-:Y:S06]  /*77f0*/  BRA `(.L_x_19167) ;  /* 0x0000000400987947 */ /* 0x000fec0003800000 */
.L_x_19166:
        /* <DEDUP_REMOVED lines=26> */
[C---:B------:R-:W-:Y:S01]  /*79a0*/  FFMA.FTZ R146, R3.reuse, R237, R70 ;  /* 0x000000ed03927223 */ /* 0x040fe20000010046 */
[----:B------:R-:W-:Y:S01]  /*79b0*/  FFMA.FTZ R147, R3, R147, R71 ;  /* 0x0000009303937223 */ /* 0x000fe20000010047 */
[-CC-:B------:R-:W-:Y:S01]  /*79c0*/  FFMA.FTZ R235, R235, R21.reuse, R22.reuse ;  /* 0x00000015ebeb7223 */ /* 0x180fe20000010016 */
[----:B------:R-:W-:Y:S01]  /*79d0*/  MOV R24, RZ ;  /* 0x000000ff00187202 */ /* 0x000fe20000000f00 */
[-C--:B------:R-:W-:Y:S01]  /*79e0*/  FMUL.FTZ R150, R146, R4.reuse ;  /* 0x0000000492967220 */ /* 0x080fe20000410000 */
[----:B------:R-:W-:Y:S01]  /*79f0*/  FMUL.FTZ R152, R147, R4 ;  /* 0x0000000493987220 */ /* 0x000fe20000410000 */
[----:B------:R-:W-:Y:S01]  /*7a00*/  @P4 HADD2.F32 R153, -RZ, R153.H1_H1 ;  /* 0x30000099ff994230 */ /* 0x000fe20000004100 */
[----:B------:R-:W-:Y:S01]  /*7a10*/  LOP3.LUT P0, RZ, R179, 0xff, RZ, 0xc0, !PT ;  /* 0x000000ffb3ff7812 */ /* 0x000fe2000780c0ff */
[----:B------:R-:W-:Y:S01]  /*7a20*/  @P1 FMUL.FTZ R148, R150, UR4 ;  /* 0x0000000496941c20 */ /* 0x000fe20008410000 */
[----:B------:R-:W-:Y:S01]  /*7a30*/  FADD.FTZ R235, R29, -R235 ;  /* 0x800000eb1deb7221 */ /* 0x000fe20000010000 */
[----:B------:R-:W-:Y:S01]  /*7a40*/  FFMA.FTZ R149, R234, R21, R22 ;  /* 0x00000015ea957223 */ /* 0x000fe20000010016 */
[----:B------:R-:W-:Y:S01]  /*7a50*/  LOP3.LUT P5, RZ, R179, 0xff00, RZ, 0xc0, !PT ;  /* 0x0000ff00b3ff7812 */ /* 0x000fe200078ac0ff */
[----:B------:R-:W-:Y:S01]  /*7a60*/  @P1 FMUL.FTZ R24, R26, R148 ;  /* 0x000000941a181220 */ /* 0x000fe20000410000 */
[----:B------:R-:W-:Y:S01]  /*7a70*/  @P4 FMUL.FTZ R148, R152, UR4 ;  /* 0x0000000498944c20 */ /* 0x000fe20008410000 */
[----:B------:R-:W-:Y:S01]  /*7a80*/  MOV R26, RZ ;  /* 0x000000ff001a7202 */ /* 0x000fe20000000f00 */
[----:B------:R-:W-:Y:S01]  /*7a90*/  FADD.FTZ R149, R27, -R149 ;  /* 0x800000951b957221 */ /* 0x000fe20000010000 */
[----:B------:R-:W-:Y:S01]  /*7aa0*/  FMUL.FTZ R150, R150, UR4 ;  /* 0x0000000496967c20 */ /* 0x000fe20008410000 */
[----:B------:R-:W-:Y:S01]  /*7ab0*/  @P4 FMUL.FTZ R26, R153, R148 ;  /* 0x00000094991a4220 */ /* 0x000fe20000410000 */
[C---:B------:R-:W-:Y:S01]  /*7ac0*/  FFMA.FTZ R148, R3.reuse, R235, R64 ;  /* 0x000000eb03947223 */ /* 0x040fe20000010040 */
[----:B------:R-:W-:Y:S01]  /*7ad0*/  FFMA.FTZ R149, R3, R149, R65 ;  /* 0x0000009503957223 */ /* 0x000fe20000010041 */
[--C-:B------:R-:W-:Y:S01]  /*7ae0*/  @P0 HADD2.F32 R29, -RZ, R154.reuse.H0_H0 ;  /* 0x2000009aff1d0230 */ /* 0x100fe20000004100 */
[----:B------:R-:W-:Y:S01]  /*7af0*/  MOV R27, RZ ;  /* 0x000000ff001b7202 */ /* 0x000fe20000000f00 */
[----:B------:R-:W-:Y:S01]  /*7b00*/  FMUL.FTZ R151, R148, R4 ;  /* 0x0000000494977220 */ /* 0x000fe20000410000 */
[----:B------:R-:W-:Y:S01]  /*7b10*/  FFMA.FTZ R28, R28, R21, R22 ;  /* 0x000000151c1c7223 */ /* 0x000fe20000010016 */
[----:B------:R-:W-:Y:S01]  /*7b20*/  FMUL.FTZ R150, R74, R150 ;  /* 0x000000964a967220 */ /* 0x000fe20000410000 */
[----:B------:R-:W-:-:S02]  /*7b30*/  @P5 HADD2.F32 R154, -RZ, R154.H1_H1 ;  /* 0x3000009aff9a5230 */ /* 0x000fc40000004100 */
[C---:B------:R-:W-:Y:S01]  /*7b40*/  @P0 FMUL.FTZ R153, R151.reuse, UR4 ;  /* 0x0000000497990c20 */ /* 0x040fe20008410000 */
[----:B------:R-:W-:Y:S01]  /*7b50*/  FMUL.FTZ R151, R151, UR4 ;  /* 0x0000000497977c20 */ /* 0x000fe20008410000 */
[----:B------:R-:W-:Y:S01]  /*7b60*/  FADD.FTZ R28, R233, -R28 ;  /* 0x8000001ce91c7221 */ /* 0x000fe20000010000 */
[----:B------:R-:W-:Y:S01]  /*7b70*/  FSEL R233, R150, RZ, P1 ;  /* 0x000000ff96e97208 */ /* 0x000fe20000800000 */
[----:B------:R-:W-:Y:S01]  /*7b80*/  @P0 FMUL.FTZ R27, R29, R153 ;  /* 0x000000991d1b0220 */ /* 0x000fe20000410000 */
[----:B------:R-:W-:Y:S01]  /*7b90*/  FMUL.FTZ R153, R149, R4 ;  /* 0x0000000495997220 */ /* 0x000fe20000410000 */
[----:B------:R-:W-:Y:S01]  /*7ba0*/  FMUL.FTZ R151, R76, R151 ;  /* 0x000000974c977220 */ /* 0x000fe20000410000 */
[----:B------:R-:W-:Y:S01]  /*7bb0*/  LOP3.LUT P1, RZ, R179, 0xff0000, RZ, 0xc0, !PT ;  /* 0x00ff0000b3ff7812 */ /* 0x000fe2000782c0ff */
[----:B------:R-:W-:Y:S01]  /*7bc0*/  FFMA.FTZ R150, R3, R28, R66 ;  /* 0x0000001c03967223 */ /* 0x000fe20000010042 */
[C---:B------:R-:W-:Y:S01]  /*7bd0*/  @P5 FMUL.FTZ R234, R153.reuse, UR4 ;  /* 0x0000000499ea5c20 */ /* 0x040fe20008410000 */
[----:B------:R-:W-:Y:S01]  /*7be0*/  MOV R29, RZ ;  /* 0x000000ff001d7202 */ /* 0x000fe20000000f00 */
[----:B------:R-:W-:Y:S01]  /*7bf0*/  FMUL.FTZ R153, R153, UR4 ;  /* 0x0000000499997c20 */ /* 0x000fe20008410000 */
[----:B------:R-:W-:Y:S01]  /*7c00*/  MOV R28, RZ ;  /* 0x000000ff001c7202 */ /* 0x000fe20000000f00 */
[----:B------:R-:W-:Y:S01]  /*7c10*/  @P5 FMUL.FTZ R29, R154, R234 ;  /* 0x000000ea9a1d5220 */ /* 0x000fe20000410000 */
[----:B------:R-:W-:Y:S01]  /*7c20*/  FSEL R154, R151, RZ, P0 ;  /* 0x000000ff979a7208 */ /* 0x000fe20000000000 */
[----:B------:R-:W-:Y:S01]  /*7c30*/  FFMA.FTZ R151, R156, R21, R22 ;  /* 0x000000159c977223 */ /* 0x000fe20000010016 */
[----:B------:R-:W-:Y:S01]  /*7c40*/  ISETP.GE.U32.AND P0, PT, R178, RZ, PT ;  /* 0x000000ffb200720c */ /* 0x000fe20003f06070 */
[----:B------:R-:W-:Y:S01]  /*7c50*/  FMUL.FTZ R178, R150, R4 ;  /* 0x0000000496b27220 */ /* 0x000fe20000410000 */
[----:B------:R-:W-:Y:S01]  /*7c60*/  FMUL.FTZ R152, R152, UR4 ;  /* 0x0000000498987c20 */ /* 0x000fe20008410000 */
[----:B------:R-:W-:Y:S01]  /*7c70*/  FADD.FTZ R151, R232, -R151 ;  /* 0x80000097e8977221 */ /* 0x000fe20000010000 */
[----:B------:R-:W-:Y:S01]  /*7c80*/  ISETP.GE.U32.AND.EX P0, PT, R179, 0x1000000, PT, P0 ;  /* 0x01000000b300780c */ /* 0x000fe20003f06100 */
[----:B------:R-:W-:-:S02]  /*7c90*/  @P1 HADD2.F32 R156, -RZ, R155.H0_H0 ;  /* 0x2000009bff9c1230 */ /* 0x000fc40000004100 */
[----:B------:R-:W-:Y:S01]  /*7ca0*/  @P1 FMUL.FTZ R179, R178, UR4 ;  /* 0x00000004b2b31c20 */ /* 0x000fe20008410000 */
[----:B------:R-:W-:Y:S01]  /*7cb0*/  FFMA.FTZ R151, R3, R151, R67 ;  /* 0x0000009703977223 */ /* 0x000fe20000010043 */
[----:B------:R-:W-:Y:S01]  /*7cc0*/  FMUL.FTZ R153, R77, R153 ;  /* 0x000000994d997220 */ /* 0x000fe20000410000 */
[----:B------:R-:W-:Y:S01]  /*7cd0*/  FMUL.FTZ R152, R75, R152 ;  /* 0x000000984b987220 */ /* 0x000fe20000410000 */
[----:B------:R-:W-:Y:S01]  /*7ce0*/  @P1 FMUL.FTZ R28, R156, R179 ;  /* 0x000000b39c1c1220 */ /* 0x000fe20000410000 */
[----:B------:R-:W-:Y:S01]  /*7cf0*/  FMUL.FTZ R179, R151, R4 ;  /* 0x0000000497b37220 */ /* 0x000fe20000410000 */
[----:B------:R-:W-:Y:S01]  /*7d00*/  FMUL.FTZ R238, R238, UR4 ;  /* 0x00000004eeee7c20 */ /* 0x000fe20008410000 */
[----:B------:R-:W-:Y:S01]  /*7d10*/  FMUL.FTZ R239, R239, UR4 ;  /* 0x00000004efef7c20 */ /* 0x000fe20008410000 */
[----:B------:R-:W-:Y:S01]  /*7d20*/  FMUL.FTZ R178, R178, UR4 ;  /* 0x00000004b2b27c20 */ /* 0x000fe20008410000 */
[----:B------:R-:W-:Y:S01]  /*7d30*/  FSEL R153, R153, RZ, P5 ;  /* 0x000000ff99997208 */ /* 0x000fe20002800000 */
[----:B------:R-:W-:Y:S01]  /*7d40*/  FMUL.FTZ R238, R72, R238 ;  /* 0x000000ee48ee7220 */ /* 0x000fe20000410000 */
[C---:B------:R-:W-:Y:S01]  /*7d50*/  @P0 FMUL.FTZ R232, R179.reuse, UR4 ;  /* 0x00000004b3e80c20 */ /* 0x040fe20008410000 */
[----:B------:R-:W-:Y:S01]  /*7d60*/  FMUL.FTZ R179, R179, UR4 ;  /* 0x00000004b3b37c20 */ /* 0x000fe20008410000 */
[----:B------:R-:W-:Y:S01]  /*7d70*/  @P0 HADD2.F32 R155, -RZ, R155.H1_H1 ;  /* 0x3000009bff9b0230 */ /* 0x000fe20000004100 */
[----:B------:R-:W-:Y:S01]  /*7d80*/  FSEL R152, R152, RZ, P4 ;  /* 0x000000ff98987208 */ /* 0x000fe20002000000 */
[----:B------:R-:W-:Y:S01]  /*7d90*/  FMUL.FTZ R239, R73, R239 ;  /* 0x000000ef49ef7220 */ /* 0x000fe20000410000 */
[----:B------:R-:W-:Y:S01]  /*7da0*/  FMUL.FTZ R178, R78, R178 ;  /* 0x000000b24eb27220 */ /* 0x000fe20000410000 */
[----:B------:R-:W-:Y:S01]  /*7db0*/  FMUL.FTZ R179, R79, R179 ;  /* 0x000000b34fb37220 */ /* 0x000fe20000410000 */
[----:B------:R-:W-:Y:S01]  /*7dc0*/  MOV R156, RZ ;  /* 0x000000ff009c7202 */ /* 0x000fe20000000f00 */
[----:B------:R-:W-:Y:S01]  /*7dd0*/  @P0 FMUL.FTZ R156, R155, R232 ;  /* 0x000000e89b9c0220 */ /* 0x000fe20000410000 */
[----:B------:R-:W-:-:S02]  /*7de0*/  F2FP.F16.F32.PACK_AB R154, R153, R154 ;  /* 0x0000009a999a723e */ /* 0x000fc400000000ff */
[----:B------:R-:W-:Y:S02]  /*7df0*/  F2FP.F16.F32.PACK_AB R153, R152, R233 ;  /* 0x000000e99899723e */ /* 0x000fe400000000ff */
[----:B------:R-:W-:Y:S02]  /*7e00*/  FSEL R152, R238, RZ, P3 ;  /* 0x000000ffee987208 */ /* 0x000fe40001800000 */
[----:B------:R-:W-:Y:S02]  /*7e10*/  FSEL R239, R239, RZ, P2 ;  /* 0x000000ffefef7208 */ /* 0x000fe40001000000 */
[----:B------:R-:W-:Y:S02]  /*7e20*/  FSEL R155, R178, RZ, P1 ;  /* 0x000000ffb29b7208 */ /* 0x000fe40000800000 */
[----:B------:R-:W-:Y:S02]  /*7e30*/  FSEL R179, R179, RZ, P0 ;  /* 0x000000ffb3b37208 */ /* 0x000fe40000000000 */
[----:B------:R-:W-:-:S02]  /*7e40*/  F2FP.F16.F32.PACK_AB R152, R239, R152 ;  /* 0x00000098ef98723e */ /* 0x000fc400000000ff */
[----:B------:R-:W-:-:S07]  /*7e50*/  F2FP.F16.F32.PACK_AB R155, R179, R155 ;  /* 0x0000009bb39b723e */ /* 0x000fce00000000ff */
.L_x_19167:
        /* <DEDUP_REMOVED lines=21> */
[----:B------:R-:W-:Y:S01]  /*7fb0*/  FFMA.FTZ R146, R3, R219, R62 ;  /* 0x000000db03927223 */ /* 0x000fe2000001003e */
[----:B------:R-:W-:Y:S01]  /*7fc0*/  LOP3.LUT P4, RZ, R181, 0xff, RZ, 0xc0, !PT ;  /* 0x000000ffb5ff7812 */ /* 0x000fe2000788c0ff */
[----:B------:R-:W-:Y:S01]  /*7fd0*/  FFMA.FTZ R147, R3, R147, R63 ;  /* 0x0000009303937223 */ /* 0x000fe2000001003f */
        /* <DEDUP_REMOVED lines=12> */
[----:B------:R-:W-:Y:S01]  /*80a0*/  FFMA.FTZ R148, R3, R182, R56 ;  /* 0x000000b603947223 */ /* 0x000fe20000010038 */
[----:B------:R-:W-:Y:S01]  /*80b0*/  FADD.FTZ R149, R217, -R149 ;  /* 0x80000095d9957221 */ /* 0x000fe20000010000 */
[----:B------:R-:W-:-:S02]  /*80c0*/  @P4 HADD2.F32 R150, -RZ, R154.H0_H0 ;  /* 0x2000009aff964230 */ /* 0x000fc40000004100 */
[----:B------:R-:W-:Y:S01]  /*80d0*/  @P3 FMUL.FTZ R179, R144, R153 ;  /* 0x0000009990b33220 */ /* 0x000fe20000410000 */
[----:B------:R-:W-:Y:S01]  /*80e0*/  FMUL.FTZ R144, R148, R4 ;  /* 0x0000000494907220 */ /* 0x000fe20000410000 */
[----:B------:R-:W-:Y:S01]  /*80f0*/  FFMA.FTZ R149, R3, R149, R57 ;  /* 0x0000009503957223 */ /* 0x000fe20000010039 */
        /* <DEDUP_REMOVED lines=17> */
[----:B------:R-:W-:Y:S01]  /*8210*/  FFMA.FTZ R150, R3, R151, R58 ;  /* 0x0000009703967223 */ /* 0x000fe2000001003a */
        /* <DEDUP_REMOVED lines=9> */
[----:B------:R-:W-:Y:S01]  /*82b0*/  FFMA.FTZ R145, R3, R145, R61 ;  /* 0x0000009103917223 */ /* 0x000fe2000001003d */
[----:B------:R-:W-:Y:S01]  /*82c0*/  LOP3.LUT P5, RZ, R180, 0xff00, RZ, 0xc0, !PT ;  /* 0x0000ff00b4ff7812 */ /* 0x000fe200078ac0ff */
[----:B------:R-:W-:Y:S01]  /*82d0*/  @P6 FMUL.FTZ R184, R151, R144 ;  /* 0x0000009097b86220 */ /* 0x000fe20000410000 */
[----:B------:R-:W-:Y:S01]  /*82e0*/  FFMA.FTZ R151, R3, R204, R59 ;  /* 0x000000cc03977223 */ /* 0x000fe2000001003b */
        /* <DEDUP_REMOVED lines=17> */
[----:B------:R-:W-:Y:S01]  /*8400*/  FFMA.FTZ R144, R3, R190, R60 ;  /* 0x000000be03907223 */ /* 0x000fe2000001003c */
        /* <DEDUP_REMOVED lines=14> */
.L_x_19168:
        /* <DEDUP_REMOVED lines=8> */
[----:B------:R-:W-:Y:S01]  /*8570*/  FFMA.FTZ R182, R3, R182, R56 ;  /* 0x000000b603b67223 */ /* 0x000fe20000010038 */
[----:B------:R-:W-:Y:S01]  /*8580*/  FADD.FTZ R184, R207, -R184 ;  /* 0x800000b8cfb87221 */ /* 0x000fe20000010000 */
[----:B------:R-:W-:Y:S01]  /*8590*/  FFMA.FTZ R183, R3, R183, R57 ;  /* 0x000000b703b77223 */ /* 0x000fe20000010039 */
[----:B------:R-:W-:Y:S01]  /*85a0*/  FADD.FTZ R204, R206, -R204 ;  /* 0x800000cccecc7221 */ /* 0x000fe20000010000 */
[----:B------:R-:W-:Y:S01]  /*85b0*/  FMUL.FTZ R182, R4, R182 ;  /* 0x000000b604b67220 */ /* 0x000fe20000410000 */
[----:B------:R-:W-:Y:S01]  /*85c0*/  LOP3.LUT P3, RZ, R181, 0xff0000, RZ, 0xc0, !PT ;  /* 0x00ff0000b5ff7812 */ /* 0x000fe2000786c0ff */
[----:B-----5:R-:W-:-:S02]  /*85d0*/  @P0 HADD2.F32 R207, -RZ, R154.H0_H0 ;  /* 0x2000009affcf0230 */ /* 0x020fc40000004100 */
[----:B------:R-:W-:Y:S01]  /*85e0*/  FMUL.FTZ R183, R4, R183 ;  /* 0x000000b704b77220 */ /* 0x000fe20000410000 */
[----:B------:R-:W-:Y:S01]  /*85f0*/  FMUL.FTZ R206, R182, UR4 ;  /* 0x00000004b6ce7c20 */ /* 0x000fe20008410000 */
[----:B------:R-:W-:Y:S01]  /*8600*/  MOV R182, RZ ;  /* 0x000000ff00b67202 */ /* 0x000fe20000000f00 */
[----:B------:R-:W-:Y:S01]  /*8610*/  FFMA.FTZ R184, R3, R184, R58 ;  /* 0x000000b803b87223 */ /* 0x000fe2000001003a */
        /* <DEDUP_REMOVED lines=16> */
[----:B------:R-:W-:Y:S01]  /*8720*/  FFMA.FTZ R190, R190, R21, R22 ;  /* 0x00000015bebe7223 */ /* 0x000fe20000010016 */
[----:B------:R-:W-:Y:S01]  /*8730*/  ISETP.GE.U32.AND.EX P0, PT, R181, 0x1000000, PT, P0 ;  /* 0x01000000b500780c */ /* 0x000fe20003f06100 */
[----:B------:R-:W-:Y:S01]  /*8740*/  FFMA.FTZ R178, R3, R178, R62 ;  /* 0x000000b203b27223 */ /* 0x000fe2000001003e */
[-C--:B------:R-:W-:Y:S01]  /*8750*/  @P3 FMUL.FTZ R184, R216, R207.reuse ;  /* 0x000000cfd8b83220 */ /* 0x080fe20000410000 */
[----:B------:R-:W-:Y:S01]  /*8760*/  FSEL R154, R154, RZ, P2 ;  /* 0x000000ff9a9a7208 */ /* 0x000fe20001000000 */
[----:B------:R-:W-:Y:S01]  /*8770*/  FMUL.FTZ R207, R86, R207 ;  /* 0x000000cf56cf7220 */ /* 0x000fe20000410000 */
[----:B------:R-:W-:Y:S01]  /*8780*/  LOP3.LUT P2, RZ, R180, 0xff, RZ, 0xc0, !PT ;  /* 0x000000ffb4ff7812 */ /* 0x000fe2000784c0ff */
[-C--:B------:R-:W-:Y:S01]  /*8790*/  FFMA.FTZ R218, R218, R21.reuse, R22 ;  /* 0x00000015dada7223 */ /* 0x080fe20000010016 */
[----:B------:R-:W-:Y:S01]  /*87a0*/  FADD.FTZ R190, R191, -R190 ;  /* 0x800000bebfbe7221 */ /* 0x000fe20000010000 */
[----:B------:R-:W-:Y:S01]  /*87b0*/  FMUL.FTZ R178, R4, R178 ;  /* 0x000000b204b27220 */ /* 0x000fe20000410000 */
[----:B------:R-:W-:Y:S01]  /*87c0*/  FFMA.FTZ R204, R3, R204, R59 ;  /* 0x000000cc03cc7223 */ /* 0x000fe2000001003b */
[----:B------:R-:W-:Y:S01]  /*87d0*/  FFMA.FTZ R220, R220, R21, R22 ;  /* 0x00000015dcdc7223 */ /* 0x000fe20000010016 */
[----:B------:R-:W-:Y:S01]  /*87e0*/  FSEL R207, R207, RZ, P3 ;  /* 0x000000ffcfcf7208 */ /* 0x000fe20001800000 */
[----:B------:R-:W-:Y:S01]  /*87f0*/  FADD.FTZ R221, R221, -R218 ;  /* 0x800000dadddd7221 */ /* 0x000fe20000010000 */
[----:B------:R-:W-:Y:S01]  /*8800*/  @P5 HADD2.F32 R179, -RZ, R153.H0_H0 ;  /* 0x20000099ffb35230 */ /* 0x000fe20000004100 */
[C---:B------:R-:W-:Y:S01]  /*8810*/  LOP3.LUT P4, RZ, R180.reuse, 0xff000000, RZ, 0xc0, !PT ;  /* 0xff000000b4ff7812 */ /* 0x040fe2000788c0ff */
[----:B------:R-:W-:Y:S01]  /*8820*/  FFMA.FTZ R190, R3, R190, R60 ;  /* 0x000000be03be7223 */ /* 0x000fe2000001003c */
        /* <DEDUP_REMOVED lines=9> */
[C---:B------:R-:W-:Y:S01]  /*88c0*/  FFMA.FTZ R179, R3.reuse, R223, R63 ;  /* 0x000000df03b37223 */ /* 0x040fe2000001003f */
[----:B------:R-:W-:Y:S01]  /*88d0*/  FFMA.FTZ R204, R3, R221, R61 ;  /* 0x000000dd03cc7223 */ /* 0x000fe2000001003d */
        /* <DEDUP_REMOVED lines=30> */
.L_x_19169:
        /* <DEDUP_REMOVED lines=18> */
[----:B------:R-:W-:Y:S01]  /*8be0*/  LOP3.LUT P4, RZ, R173, 0xff, RZ, 0xc0, !PT ;  /* 0x000000ffadff7812 */ /* 0x000fe2000788c0ff */
[----:B------:R-:W-:Y:S01]  /*8bf0*/  FFMA.FTZ R146, R3, R188, R54 ;  /* 0x000000bc03927223 */ /* 0x000fe20000010036 */
[----:B------:R-:W-:Y:S01]  /*8c00*/  FFMA.FTZ R145, R187, R21, R22 ;  /* 0x00000015bb917223 */ /* 0x000fe20000010016 */
[----:B------:R-:W-:Y:S01]  /*8c10*/  FFMA.FTZ R147, R3, R147, R55 ;  /* 0x0000009303937223 */ /* 0x000fe20000010037 */
        /* <DEDUP_REMOVED lines=35> */
[----:B------:R-:W-:Y:S01]  /*8e50*/  FFMA.FTZ R150, R3, R201, R50 ;  /* 0x000000c903967223 */ /* 0x000fe20000010032 */
[----:B------:R-:W-:Y:S01]  /*8e60*/  FMUL.FTZ R154, R92, R144 ;  /* 0x000000905c9a7220 */ /* 0x000fe20000410000 */
[----:B------:R-:W-:Y:S01]  /*8e70*/  MOV R193, RZ ;  /* 0x000000ff00c17202 */ /* 0x000fe20000000f00 */
[----:B------:R-:W-:Y:S01]  /*8e80*/  FFMA.FTZ R186, R186, R21, R22 ;  /* 0x00000015baba7223 */ /* 0x000fe20000010016 */
[----:B------:R-:W-:Y:S01]  /*8e90*/  FMUL.FTZ R144, R150, R4 ;  /* 0x0000000496907220 */ /* 0x000fe20000410000 */
[----:B------:R-:W-:Y:S01]  /*8ea0*/  FSEL R195, R195, RZ, P5 ;  /* 0x000000ffc3c37208 */ /* 0x000fe20002800000 */
[----:B------:R-:W-:Y:S01]  /*8eb0*/  FFMA.FTZ R145, R3, R145, R53 ;  /* 0x0000009103917223 */ /* 0x000fe20000010035 */
[----:B------:R-:W-:Y:S01]  /*8ec0*/  FSEL R154, R154, RZ, P4 ;  /* 0x000000ff9a9a7208 */ /* 0x000fe20002000000 */
[----:B------:R-:W-:Y:S01]  /*8ed0*/  FMUL.FTZ R144, R144, UR4 ;  /* 0x0000000490907c20 */ /* 0x000fe20008410000 */
[C---:B------:R-:W-:Y:S01]  /*8ee0*/  LOP3.LUT P4, RZ, R172.reuse, 0xff, RZ, 0xc0, !PT ;  /* 0x000000ffacff7812 */ /* 0x040fe2000788c0ff */
[----:B------:R-:W-:Y:S01]  /*8ef0*/  @P0 HADD2.F32 R155, -RZ, R155.H1_H1 ;  /* 0x3000009bff9b0230 */ /* 0x000fe20000004100 */
[----:B------:R-:W-:Y:S01]  /*8f00*/  LOP3.LUT P5, RZ, R172, 0xff00, RZ, 0xc0, !PT ;  /* 0x0000ff00acff7812 */ /* 0x000fe200078ac0ff */
[----:B------:R-:W-:Y:S01]  /*8f10*/  @P6 FMUL.FTZ R191, R151, R144 ;  /* 0x0000009097bf6220 */ /* 0x000fe20000410000 */
[----:B------:R-:W-:Y:S01]  /*8f20*/  FFMA.FTZ R151, R3, R202, R51 ;  /* 0x000000ca03977223 */ /* 0x000fe20000010033 */
        /* <DEDUP_REMOVED lines=17> */
[----:B------:R-:W-:Y:S01]  /*9040*/  FFMA.FTZ R144, R3, R186, R52 ;  /* 0x000000ba03907223 */ /* 0x000fe20000010034 */
        /* <DEDUP_REMOVED lines=14> */
.L_x_19170:
[-CC-:B------:R-:W-:Y:S01]  /*9130*/  FFMA.FTZ R188, R188, R21.reuse, R22.reuse ;  /* 0x00000015bcbc7223 */ /* 0x180fe20000010016 */
[----:B------:R-:W-:Y:S01]  /*9140*/  LOP3.LUT P5, RZ, R172, 0xff0000, RZ, 0xc0, !PT ;  /* 0x00ff0000acff7812 */ /* 0x000fe200078ac0ff */
[-CC-:B------:R-:W-:Y:S01]  /*9150*/  FFMA.FTZ R205, R187, R21.reuse, R22.reuse ;  /* 0x00000015bbcd7223 */ /* 0x180fe20000010016 */
[-C--:B------:R-:W-:Y:S01]  /*9160*/  FFMA.FTZ R189, R189, R21.reuse, R22 ;  /* 0x00000015bdbd7223 */ /* 0x080fe20000010016 */
[----:B------:R-:W-:Y:S01]  /*9170*/  FADD.FTZ R187, R194, -R188 ;  /* 0x800000bcc2bb7221 */ /* 0x000fe20000010000 */
[----:B------:R-:W-:Y:S01]  /*9180*/  LOP3.LUT P4, RZ, R172, 0xff000000, RZ, 0xc0, !PT ;  /* 0xff000000acff7812 */ /* 0x000fe2000788c0ff */
[----:B------:R-:W-:Y:S01]  /*9190*/  FFMA.FTZ R195, R195, R21, R22 ;  /* 0x00000015c3c37223 */ /* 0x000fe20000010016 */
[----:B------:R-:W-:Y:S01]  /*91a0*/  FADD.FTZ R196, R196, -R189 ;  /* 0x800000bdc4c47221 */ /* 0x000fe20000010000 */
[----:B------:R-:W-:Y:S01]  /*91b0*/  FFMA.FTZ R187, R3, R187, R54 ;  /* 0x000000bb03bb7223 */ /* 0x000fe20000010036 */
[----:B------:R-:W-:Y:S01]  /*91c0*/  LOP3.LUT P0, RZ, R173, 0xff, RZ, 0xc0, !PT ;  /* 0x000000ffadff7812 */ /* 0x000fe2000780c0ff */
[----:B------:R-:W-:Y:S01]  /*91d0*/  FADD.FTZ R195, R197, -R195 ;  /* 0x800000c3c5c37221 */ /* 0x000fe20000010000 */
[----:B------:R-:W-:Y:S01]  /*91e0*/  FFMA.FTZ R198, R198, R21, R22 ;  /* 0x00000015c6c67223 */ /* 0x000fe20000010016 */
[----:B------:R-:W-:Y:S01]  /*91f0*/  FMUL.FTZ R187, R4, R187 ;  /* 0x000000bb04bb7220 */ /* 0x000fe20000410000 */
[----:B------:R-:W-:Y:S01]  /*9200*/  LOP3.LUT P2, RZ, R173, 0xff00, RZ, 0xc0, !PT ;  /* 0x0000ff00adff7812 */ /* 0x000fe2000784c0ff */
[----:B-----5:R-:W-:-:S02]  /*9210*/  @P5 HADD2.F32 R188, -RZ, R153.H0_H0 ;  /* 0x20000099ffbc5230 */ /* 0x020fc40000004100 */
[----:B------:R-:W-:Y:S01]  /*9220*/  FFMA.FTZ R195, R3, R195, R48 ;  /* 0x000000c303c37223 */ /* 0x000fe20000010030 */
[----:B------:R-:W-:Y:S01]  /*9230*/  FMUL.FTZ R194, R187, UR4 ;  /* 0x00000004bbc27c20 */ /* 0x000fe20008410000 */
[----:B------:R-:W-:Y:S01]  /*9240*/  MOV R187, RZ ;  /* 0x000000ff00bb7202 */ /* 0x000fe20000000f00 */
[----:B------:R-:W-:Y:S02]  /*9250*/  @P4 HADD2.F32 R189, -RZ, R153.H1_H1 ;  /* 0x30000099ffbd4230 */ /* 0x000fe40000004100 */
[----:B------:R-:W-:Y:S01]  /*9260*/  FMUL.FTZ R191, R4, R195 ;  /* 0x000000c304bf7220 */ /* 0x000fe20000410000 */
[----:B------:R-:W-:Y:S01]  /*9270*/  @P5 FMUL.FTZ R187, R188, R194 ;  /* 0x000000c2bcbb5220 */ /* 0x000fe20000410000 */
[----:B------:R-:W-:Y:S01]  /*9280*/  FFMA.FTZ R188, R3, R196, R55 ;  /* 0x000000c403bc7223 */ /* 0x000fe20000010037 */
[----:B------:R-:W-:Y:S01]  /*9290*/  FADD.FTZ R198, R199, -R198 ;  /* 0x800000c6c7c67221 */ /* 0x000fe20000010000 */
[--C-:B------:R-:W-:Y:S02]  /*92a0*/  @P0 HADD2.F32 R190, -RZ, R154.reuse.H0_H0 ;  /* 0x2000009affbe0230 */ /* 0x100fe40000004100 */
[----:B------:R-:W-:Y:S01]  /*92b0*/  FFMA.FTZ R200, R200, R21, R22 ;  /* 0x00000015c8c87223 */ /* 0x000fe20000010016 */
[----:B------:R-:W-:Y:S01]  /*92c0*/  FMUL.FTZ R188, R4, R188 ;  /* 0x000000bc04bc7220 */ /* 0x000fe20000410000 */
[----:B------:R-:W-:Y:S01]  /*92d0*/  FMUL.FTZ R191, R191, UR4 ;  /* 0x00000004bfbf7c20 */ /* 0x000fe20008410000 */
[----:B------:R-:W-:Y:S01]  /*92e0*/  FFMA.FTZ R198, R3, R198, R49 ;  /* 0x000000c603c67223 */ /* 0x000fe20000010031 */
        /* <DEDUP_REMOVED lines=11> */
[----:B------:R-:W-:Y:S01]  /*93a0*/  FFMA.FTZ R200, R3, R200, R50 ;  /* 0x000000c803c87223 */ /* 0x000fe20000010032 */
        /* <DEDUP_REMOVED lines=18> */
[C---:B------:R-:W-:Y:S01]  /*94d0*/  FFMA.FTZ R203, R3.reuse, R203, R51 ;  /* 0x000000cb03cb7223 */ /* 0x040fe20000010033 */
[----:B------:R-:W-:Y:S01]  /*94e0*/  FADD.FTZ R186, R192, -R186 ;  /* 0x800000bac0ba7221 */ /* 0x000fe20000010000 */
[----:B------:R-:W-:Y:S01]  /*94f0*/  FFMA.FTZ R205, R3, R205, R53 ;  /* 0x000000cd03cd7223 */ /* 0x000fe20000010035 */
[----:B------:R-:W-:Y:S01]  /*9500*/  FSEL R173, R193, RZ, P3 ;  /* 0x000000ffc1ad7208 */ /* 0x000fe20001800000 */
[----:B------:R-:W-:Y:S01]  /*9510*/  FMUL.FTZ R203, R4, R203 ;  /* 0x000000cb04cb7220 */ /* 0x000fe20000410000 */
[----:B------:R-:W-:Y:S01]  /*9520*/  FFMA.FTZ R186, R3, R186, R52 ;  /* 0x000000ba03ba7223 */ /* 0x000fe20000010034 */
        /* <DEDUP_REMOVED lines=29> */
.L_x_19171:
        /* <DEDUP_REMOVED lines=19> */
[C---:B------:R-:W-:Y:S01]  /*9830*/  FFMA.FTZ R146, R3.reuse, R160, R46 ;  /* 0x000000a003927223 */ /* 0x040fe2000001002e */
[----:B------:R-:W-:Y:S01]  /*9840*/  FFMA.FTZ R168, R168, R21, R22 ;  /* 0x00000015a8a87223 */ /* 0x000fe20000010016 */
[----:B------:R-:W-:Y:S01]  /*9850*/  FFMA.FTZ R147, R3, R147, R47 ;  /* 0x0000009303937223 */ /* 0x000fe2000001002f */
        /* <DEDUP_REMOVED lines=16> */
[----:B------:R-:W-:Y:S01]  /*9960*/  FFMA.FTZ R148, R3, R168, R40 ;  /* 0x000000a803947223 */ /* 0x000fe20000010028 */
[----:B------:R-:W-:Y:S01]  /*9970*/  FADD.FTZ R149, R171, -R149 ;  /* 0x80000095ab957221 */ /* 0x000fe20000010000 */
[----:B------:R-:W-:Y:S01]  /*9980*/  FFMA.FTZ R174, R174, R21, R22 ;  /* 0x00000015aeae7223 */ /* 0x000fe20000010016 */
[----:B------:R-:W-:Y:S01]  /*9990*/  LOP3.LUT P6, RZ, R163, 0xff0000, RZ, 0xc0, !PT ;  /* 0x00ff0000a3ff7812 */ /* 0x000fe200078cc0ff */
[----:B------:R-:W-:Y:S01]  /*99a0*/  FMUL.FTZ R150, R148, R4 ;  /* 0x0000000494967220 */ /* 0x000fe20000410000 */
[----:B------:R-:W-:Y:S01]  /*99b0*/  FFMA.FTZ R149, R3, R149, R41 ;  /* 0x0000009503957223 */ /* 0x000fe20000010029 */
        /* <DEDUP_REMOVED lines=17> */
[----:B------:R-:W-:Y:S01]  /*9ad0*/  FFMA.FTZ R150, R3, R175, R42 ;  /* 0x000000af03967223 */ /* 0x000fe2000001002a */
[----:B------:R-:W-:Y:S01]  /*9ae0*/  FMUL.FTZ R160, R101, R151 ;  /* 0x0000009765a07220 */ /* 0x000fe20000410000 */
[----:B------:R-:W-:Y:S01]  /*9af0*/  FADD.FTZ R31, R164, -R31 ;  /* 0x8000001fa41f7221 */ /* 0x000fe20000010000 */
[----:B------:R-:W-:Y:S02]  /*9b00*/  @P0 HADD2.F32 R155, -RZ, R155.H1_H1 ;  /* 0x3000009bff9b0230 */ /* 0x000fe40000004100 */
[----:B------:R-:W-:Y:S01]  /*9b10*/  FMUL.FTZ R151, R150, R4 ;  /* 0x0000000496977220 */ /* 0x000fe20000410000 */
[----:B------:R-:W-:Y:S01]  /*9b20*/  FSEL R154, R154, RZ, P4 ;  /* 0x000000ff9a9a7208 */ /* 0x000fe20002000000 */
[----:B------:R-:W-:Y:S01]  /*9b30*/  FFMA.FTZ R145, R3, R145, R45 ;  /* 0x0000009103917223 */ /* 0x000fe2000001002d */
[----:B------:R-:W-:Y:S01]  /*9b40*/  LOP3.LUT P4, RZ, R162, 0xff, RZ, 0xc0, !PT ;  /* 0x000000ffa2ff7812 */ /* 0x000fe2000788c0ff */
[----:B------:R-:W-:Y:S01]  /*9b50*/  FMUL.FTZ R151, R151, UR4 ;  /* 0x0000000497977c20 */ /* 0x000fe20008410000 */
[----:B------:R-:W-:-:S02]  /*9b60*/  FSEL R160, R160, RZ, P5 ;  /* 0x000000ffa0a07208 */ /* 0x000fc40002800000 */
[----:B------:R-:W-:Y:S01]  /*9b70*/  LOP3.LUT P5, RZ, R162, 0xff00, RZ, 0xc0, !PT ;  /* 0x0000ff00a2ff7812 */ /* 0x000fe200078ac0ff */
[-C--:B------:R-:W-:Y:S01]  /*9b80*/  @P6 FMUL.FTZ R168, R161, R151.reuse ;  /* 0x00000097a1a86220 */ /* 0x080fe20000410000 */
[----:B------:R-:W-:Y:S01]  /*9b90*/  FMUL.FTZ R161, R102, R151 ;  /* 0x0000009766a17220 */ /* 0x000fe20000410000 */
[----:B------:R-:W-:Y:S01]  /*9ba0*/  FFMA.FTZ R151, R3, R177, R43 ;  /* 0x000000b103977223 */ /* 0x000fe2000001002b */
[----:B------:R-:W-:Y:S02]  /*9bb0*/  F2FP.F16.F32.PACK_AB R154, R160, R154 ;  /* 0x0000009aa09a723e */ /* 0x000fe400000000ff */
[----:B------:R-:W-:Y:S01]  /*9bc0*/  FSEL R160, R144, RZ, P2 ;  /* 0x000000ff90a07208 */ /* 0x000fe20001000000 */
[-C--:B------:R-:W-:Y:S01]  /*9bd0*/  FMUL.FTZ R162, R151, R4.reuse ;  /* 0x0000000497a27220 */ /* 0x080fe20000410000 */
[----:B------:R-:W-:Y:S01]  /*9be0*/  FFMA.FTZ R144, R3, R31, R44 ;  /* 0x0000001f03907223 */ /* 0x000fe2000001002c */
        /* <DEDUP_REMOVED lines=25> */
.L_x_19172:
        /* <DEDUP_REMOVED lines=8> */
[----:B------:R-:W-:Y:S01]  /*9e00*/  FFMA.FTZ R157, R3, R157, R46 ;  /* 0x0000009d039d7223 */ /* 0x000fe2000001002e */
[----:B------:R-:W-:Y:S01]  /*9e10*/  FFMA.FTZ R168, R168, R21, R22 ;  /* 0x00000015a8a87223 */ /* 0x000fe20000010016 */
[----:B------:R-:W-:Y:S01]  /*9e20*/  LOP3.LUT P0, RZ, R163, 0xff, RZ, 0xc0, !PT ;  /* 0x000000ffa3ff7812 */ /* 0x000fe2000780c0ff */
[----:B------:R-:W-:Y:S01]  /*9e30*/  FFMA.FTZ R165, R3, R167, R47 ;  /* 0x000000a703a57223 */ /* 0x000fe2000001002f */
[----:B------:R-:W-:Y:S01]  /*9e40*/  FMUL.FTZ R157, R4, R157 ;  /* 0x0000009d049d7220 */ /* 0x000fe20000410000 */
[----:B------:R-:W-:Y:S01]  /*9e50*/  FADD.FTZ R168, R169, -R168 ;  /* 0x800000a8a9a87221 */ /* 0x000fe20000010000 */
[----:B-----5:R-:W-:-:S02]  /*9e60*/  @P5 HADD2.F32 R161, -RZ, R153.H0_H0 ;  /* 0x20000099ffa15230 */ /* 0x020fc40000004100 */
[----:B------:R-:W-:Y:S01]  /*9e70*/  FMUL.FTZ R165, R4, R165 ;  /* 0x000000a504a57220 */ /* 0x000fe20000410000 */
[----:B------:R-:W-:Y:S01]  /*9e80*/  FMUL.FTZ R160, R157, UR4 ;  /* 0x000000049da07c20 */ /* 0x000fe20008410000 */
[----:B------:R-:W-:Y:S01]  /*9e90*/  MOV R157, RZ ;  /* 0x000000ff009d7202 */ /* 0x000fe20000000f00 */
[----:B------:R-:W-:Y:S01]  /*9ea0*/  FFMA.FTZ R168, R3, R168, R40 ;  /* 0x000000a803a87223 */ /* 0x000fe20000010028 */
        /* <DEDUP_REMOVED lines=13> */
[----:B------:R-:W-:Y:S01]  /*9f80*/  FFMA.FTZ R170, R3, R170, R41 ;  /* 0x000000aa03aa7223 */ /* 0x000fe20000010029 */
[----:B------:R-:W-:Y:S01]  /*9f90*/  LOP3.LUT P3, RZ, R163, 0xff0000, RZ, 0xc0, !PT ;  /* 0x00ff0000a3ff7812 */ /* 0x000fe2000786c0ff */
[----:B------:R-:W-:Y:S01]  /*9fa0*/  FADD.FTZ R174, R175, -R174 ;  /* 0x800000aeafae7221 */ /* 0x000fe20000010000 */
[-C--:B------:R-:W-:Y:S01]  /*9fb0*/  @P0 FMUL.FTZ R166, R167, R161.reuse ;  /* 0x000000a1a7a60220 */ /* 0x080fe20000410000 */
[----:B------:R-:W-:Y:S01]  /*9fc0*/  FMUL.FTZ R161, R100, R161 ;  /* 0x000000a164a17220 */ /* 0x000fe20000410000 */
[----:B------:R-:W-:Y:S01]  /*9fd0*/  FMUL.FTZ R167, R4, R170 ;  /* 0x000000aa04a77220 */ /* 0x000fe20000410000 */
[----:B------:R-:W-:Y:S02]  /*9fe0*/  @P2 HADD2.F32 R168, -RZ, R154.H1_H1 ;  /* 0x3000009affa82230 */ /* 0x000fe40000004100 */
[----:B------:R-:W-:Y:S01]  /*9ff0*/  FFMA.FTZ R174, R3, R174, R42 ;  /* 0x000000ae03ae7223 */ /* 0x000fe2000001002a */
        /* <DEDUP_REMOVED lines=14> */
[C---:B------:R-:W-:Y:S01]  /*a0e0*/  FFMA.FTZ R177, R3.reuse, R177, R43 ;  /* 0x000000b103b17223 */ /* 0x040fe2000001002b */
[----:B------:R-:W-:Y:S01]  /*a0f0*/  MOV R168, RZ ;  /* 0x000000ff00a87202 */ /* 0x000fe20000000f00 */
[----:B------:R-:W-:Y:S01]  /*a100*/  FADD.FTZ R164, R164, -R31 ;  /* 0x8000001fa4a47221 */ /* 0x000fe20000010000 */
[----:B------:R-:W-:Y:S01]  /*a110*/  LOP3.LUT P2, RZ, R162, 0xff, RZ, 0xc0, !PT ;  /* 0x000000ffa2ff7812 */ /* 0x000fe2000784c0ff */
[-C--:B------:R-:W-:Y:S01]  /*a120*/  @P3 FMUL.FTZ R168, R170, R169.reuse ;  /* 0x000000a9aaa83220 */ /* 0x080fe20000410000 */
[----:B------:R-:W-:Y:S01]  /*a130*/  FMUL.FTZ R169, R102, R169 ;  /* 0x000000a966a97220 */ /* 0x000fe20000410000 */
[----:B------:R-:W-:Y:S01]  /*a140*/  FMUL.FTZ R177, R4, R177 ;  /* 0x000000b104b17220 */ /* 0x000fe20000410000 */
[----:B------:R-:W-:Y:S01]  /*a150*/  FFMA.FTZ R164, R3, R164, R44 ;  /* 0x000000a403a47223 */ /* 0x000fe2000001002c */
[----:B------:R-:W-:-:S02]  /*a160*/  @P0 HADD2.F32 R31, -RZ, R155.H1_H1 ;  /* 0x3000009bff1f0230 */ /* 0x000fc40000004100 */
[----:B------:R-:W-:Y:S01]  /*a170*/  FFMA.FTZ R172, R3, R172, R45 ;  /* 0x000000ac03ac7223 */ /* 0x000fe2000001002d */
        /* <DEDUP_REMOVED lines=28> */
.L_x_19173:
        /* <DEDUP_REMOVED lines=18> */
[----:B------:R-:W-:Y:S01]  /*a460*/  FFMA.FTZ R145, R6, R21, R22 ;  /* 0x0000001506917223 */ /* 0x000fe20000010016 */
[----:B------:R-:W-:Y:S01]  /*a470*/  FFMA.FTZ R146, R3, R7, R38 ;  /* 0x0000000703927223 */ /* 0x000fe20000010026 */
[----:B------:R-:W-:Y:S01]  /*a480*/  FADD.FTZ R9, R17, -R9 ;  /* 0x8000000911097221 */ /* 0x000fe20000010000 */
[----:B------:R-:W-:Y:S01]  /*a490*/  FFMA.FTZ R10, R10, R21, R22 ;  /* 0x000000150a0a7223 */ /* 0x000fe20000010016 */
[----:B------:R-:W-:Y:S01]  /*a4a0*/  FADD.FTZ R145, R14, -R145 ;  /* 0x800000910e917221 */ /* 0x000fe20000010000 */
[----:B------:R-:W-:Y:S01]  /*a4b0*/  FMUL.FTZ R8, R146, R4 ;  /* 0x0000000492087220 */ /* 0x000fe20000410000 */
[----:B------:R-:W-:Y:S01]  /*a4c0*/  FFMA.FTZ R148, R3, R9, R32 ;  /* 0x0000000903947223 */ /* 0x000fe20000010020 */
        /* <DEDUP_REMOVED lines=8> */
[----:B------:R-:W-:Y:S01]  /*a550*/  FFMA.FTZ R149, R3, R18, R33 ;  /* 0x0000001203957223 */ /* 0x000fe20000010021 */
        /* <DEDUP_REMOVED lines=14> */
[----:B------:R-:W-:Y:S01]  /*a640*/  FFMA.FTZ R147, R3, R16, R39 ;  /* 0x0000001003937223 */ /* 0x000fe20000010027 */
[----:B------:R-:W-:Y:S01]  /*a650*/  FMUL.FTZ R9, R109, R7 ;  /* 0x000000076d097220 */ /* 0x000fe20000410000 */
[----:B------:R-:W-:Y:S01]  /*a660*/  FADD.FTZ R20, R20, -R12 ;  /* 0x8000000c14147221 */ /* 0x000fe20000010000 */
[----:B------:R-:W-:Y:S01]  /*a670*/  FSEL R6, R6, RZ, P4 ;  /* 0x000000ff06067208 */ /* 0x000fe20002000000 */
[----:B------:R-:W-:Y:S01]  /*a680*/  FFMA.FTZ R150, R3, R19, R34 ;  /* 0x0000001303967223 */ /* 0x000fe20000010022 */
[----:B------:R-:W-:Y:S01]  /*a690*/  MOV R16, RZ ;  /* 0x000000ff00107202 */ /* 0x000fe20000000f00 */
[----:B------:R-:W-:Y:S01]  /*a6a0*/  @P5 FMUL.FTZ R16, R154, R7 ;  /* 0x000000079a105220 */ /* 0x000fe20000410000 */
[C---:B------:R-:W-:Y:S01]  /*a6b0*/  LOP3.LUT P4, RZ, R158.reuse, 0xff, RZ, 0xc0, !PT ;  /* 0x000000ff9eff7812 */ /* 0x040fe2000788c0ff */
[----:B------:R-:W-:Y:S01]  /*a6c0*/  FADD.FTZ R13, R13, -R5 ;  /* 0x800000050d0d7221 */ /* 0x000fe20000010000 */
[----:B------:R-:W-:Y:S01]  /*a6d0*/  FSEL R9, R9, RZ, P5 ;  /* 0x000000ff09097208 */ /* 0x000fe20002800000 */
[C---:B------:R-:W-:Y:S01]  /*a6e0*/  FFMA.FTZ R151, R3.reuse, R20, R35 ;  /* 0x0000001403977223 */ /* 0x040fe20000010023 */
[----:B------:R-:W-:Y:S01]  /*a6f0*/  LOP3.LUT P3, RZ, R158, 0xff000000, RZ, 0xc0, !PT ;  /* 0xff0000009eff7812 */ /* 0x000fe2000786c0ff */
[----:B------:R-:W-:Y:S01]  /*a700*/  FMUL.FTZ R7, R150, R4 ;  /* 0x0000000496077220 */ /* 0x000fe20000410000 */
[----:B------:R-:W-:Y:S01]  /*a710*/  LOP3.LUT P5, RZ, R158, 0xff00, RZ, 0xc0, !PT ;  /* 0x0000ff009eff7812 */ /* 0x000fe200078ac0ff */
[----:B------:R-:W-:Y:S01]  /*a720*/  FFMA.FTZ R144, R3, R13, R36 ;  /* 0x0000000d03907223 */ /* 0x000fe20000010024 */
[----:B------:R-:W-:-:S02]  /*a730*/  @P6 HADD2.F32 R12, -RZ, R155.H0_H0 ;  /* 0x2000009bff0c6230 */ /* 0x000fc40000004100 */
[-C--:B------:R-:W-:Y:S01]  /*a740*/  FMUL.FTZ R5, R151, R4.reuse ;  /* 0x0000000497057220 */ /* 0x080fe20000410000 */
[----:B------:R-:W-:Y:S01]  /*a750*/  FMUL.FTZ R7, R7, UR4 ;  /* 0x0000000407077c20 */ /* 0x000fe20008410000 */
[----:B------:R-:W-:Y:S01]  /*a760*/  FFMA.FTZ R145, R3, R145, R37 ;  /* 0x0000009103917223 */ /* 0x000fe20000010025 */
        /* <DEDUP_REMOVED lines=36> */
.L_x_19174:
        /* <DEDUP_REMOVED lines=8> */
[----:B------:R-:W-:Y:S01]  /*aa30*/  FFMA.FTZ R7, R3, R7, R38 ;  /* 0x0000000703077223 */ /* 0x000fe20000010026 */
        /* <DEDUP_REMOVED lines=10> */
[----:B------:R-:W-:Y:S01]  /*aae0*/  FFMA.FTZ R11, R3, R11, R34 ;  /* 0x0000000b030b7223 */ /* 0x000fe20000010022 */
[----:B------:R-:W-:Y:S01]  /*aaf0*/  LOP3.LUT P3, RZ, R159, 0xff00, RZ, 0xc0, !PT ;  /* 0x0000ff009fff7812 */ /* 0x000fe2000786c0ff */
[----:B------:R-:W-:Y:S01]  /*ab00*/  FFMA.FTZ R16, R3, R16, R39 ;  /* 0x0000001003107223 */ /* 0x000fe20000010027 */
[----:B------:R-:W-:Y:S01]  /*ab10*/  @P5 FMUL.FTZ R14, R7, R8 ;  /* 0x00000008070e5220 */ /* 0x000fe20000410000 */
[----:B------:R-:W-:Y:S01]  /*ab20*/  FADD.FTZ R7, R17, -R9 ;  /* 0x8000000911077221 */ /* 0x000fe20000010000 */
[--C-:B------:R-:W-:Y:S01]  /*ab30*/  @P0 HADD2.F32 R9, -RZ, R154.reuse.H0_H0 ;  /* 0x2000009aff090230 */ /* 0x100fe20000004100 */
[----:B------:R-:W-:Y:S01]  /*ab40*/  MOV R10, RZ ;  /* 0x000000ff000a7202 */ /* 0x000fe20000000f00 */
[C---:B------:R-:W-:Y:S01]  /*ab50*/  FMUL.FTZ R11, R4.reuse, R11 ;  /* 0x0000000b040b7220 */ /* 0x040fe20000410000 */
[----:B------:R-:W-:Y:S01]  /*ab60*/  FFMA.FTZ R7, R3, R7, R32 ;  /* 0x0000000703077223 */ /* 0x000fe20000010020 */
        /* <DEDUP_REMOVED lines=12> */
[----:B------:R-:W-:Y:S01]  /*ac30*/  FFMA.FTZ R9, R3, R18, R33 ;  /* 0x0000001203097223 */ /* 0x000fe20000010021 */
[----:B------:R-:W-:Y:S02]  /*ac40*/  @P2 HADD2.F32 R18, -RZ, R155.H0_H0 ;  /* 0x2000009bff122230 */ /* 0x000fe40000004100 */
[----:B------:R-:W-:Y:S01]  /*ac50*/  FADD.FTZ R5, R13, -R5 ;  /* 0x800000050d057221 */ /* 0x000fe20000010000 */
[C---:B------:R-:W-:Y:S01]  /*ac60*/  FFMA.FTZ R12, R3.reuse, R12, R35 ;  /* 0x0000000c030c7223 */ /* 0x040fe20000010023 */
[----:B------:R-:W-:Y:S01]  /*ac70*/  FMUL.FTZ R9, R4, R9 ;  /* 0x0000000904097220 */ /* 0x000fe20000410000 */
[----:B------:R-:W-:Y:S01]  /*ac80*/  FFMA.FTZ R6, R3, R6, R37 ;  /* 0x0000000603067223 */ /* 0x000fe20000010025 */
[----:B------:R-:W-:Y:S01]  /*ac90*/  @P2 FMUL.FTZ R11, R18, R17 ;  /* 0x00000011120b2220 */ /* 0x000fe20000410000 */
[----:B------:R-:W-:Y:S01]  /*aca0*/  FMUL.FTZ R18, R108, R7 ;  /* 0x000000076c127220 */ /* 0x000fe20000410000 */
[----:B------:R-:W-:Y:S01]  /*acb0*/  FMUL.FTZ R9, R9, UR4 ;  /* 0x0000000409097c20 */ /* 0x000fe20008410000 */
[----:B------:R-:W-:Y:S01]  /*acc0*/  FMUL.FTZ R7, R110, R17 ;  /* 0x000000116e077220 */ /* 0x000fe20000410000 */
[----:B------:R-:W-:Y:S01]  /*acd0*/  FFMA.FTZ R3, R3, R5, R36 ;  /* 0x0000000503037223 */ /* 0x000fe20000010024 */
        /* <DEDUP_REMOVED lines=40> */
.L_x_19175:
[----:B------:R-:W0:Y:S01]  /*af60*/  @P1 LDC.64 R8, c[0x0][0x478] ;  /* 0x00011e00ff081b82 */ /* 0x000e220000000a00 */
[----:B------:R-:W-:Y:S01]  /*af70*/  MOV R3, 0x10 ;  /* 0x0000001000037802 */ /* 0x000fe20000000f00 */
[----:B0-----:R-:W-:-:S04]  /*af80*/  @P1 IMAD.WIDE.U32 R8, R2, 0x20, R8 ;  /* 0x0000002002081825 */ /* 0x001fc800078e0008 */
[----:B------:R-:W-:Y:S01]  /*af90*/  IMAD.WIDE.U32 R2, R2, R3, UR20 ;  /* 0x0000001402027e25 */ /* 0x000fe2000f8e0003 */
[----:B------:R0:W-:Y:S04]  /*afa0*/  @P1 STG.E.128 desc[UR6][R8.64], R144 ;  /* 0x0000009008001986 */ /* 0x0001e8000c101d06 */
[----:B------:R0:W-:Y:S04]  /*afb0*/  @P1 STG.E.128 desc[UR6][R8.64+0x10], R148 ;  /* 0x0000109408001986 */ /* 0x0001e8000c101d06 */
[----:B------:R0:W-:Y:S02]  /*afc0*/  STG.E.128 desc[UR6][R2.64], R4 ;  /* 0x0000000402007986 */ /* 0x0001e4000c101d06 */
.L_x_19165:
        /* <DEDUP_REMOVED lines=125> */
.L_x_19152:
        /* <DEDUP_REMOVED lines=95> */
[----:B-1----:R-:W-:-:S07]  /*bd90*/  MOV R231, R247 ;  /* 0x000000f700e77202 */ /* 0x002fce0000000f00 */
.L_x_19151:
[----:B------:R-:W-:Y:S05]  /*bda0*/  BSYNC B0 ;  /* 0x0000000000007941 */ /* 0x000fea0003800000 */
.L_x_19150:
        /* <DEDUP_REMOVED lines=331> */
.L_x_19153:
        /* <DEDUP_REMOVED lines=8> */
.L_x_19178:
[----:B------:R-:W-:Y:S05]  /*d2e0*/  BSYNC B2 ;  /* 0x0000000000027941 */ /* 0x000fea0003800000 */
.L_x_19177:
        /* <DEDUP_REMOVED lines=8> */
.L_x_19179:
[----:B------:R-:W-:Y:S01]  /*d370*/  HFMA2 R248, -RZ, RZ, 0, 1.1920928955078125e-07 ;  /* 0x00000002fff87431 */ /* 0x000fe200000001ff */
[----:B------:R-:W-:Y:S01]  /*d380*/  MOV R249, R152 ;  /* 0x0000009800f97202 */ /* 0x000fe20000000f00 */
[----:B------:R-:W-:-:S07]  /*d390*/  FADD.FTZ R153, R153, R250 ;  /* 0x000000fa99997221 */ /* 0x000fce0000010000 */
[----:B------:R-:W-:Y:S05]  /*d3a0*/  WARPSYNC.COLLECTIVE R155, `(.L_x_19180) ;  /* 0x000000009b087348 */ /* 0x000fea0003c00000 */
[----:B------:R0:W1:Y:S02]  /*d3b0*/  SHFL.BFLY P2, R250, R249, R248, R247 ;  /* 0x0c0000f8f9fa7389 */ /* 0x00006400000400f7 */
[----:B01----:R-:W-:Y:S05]  /*d3c0*/  ENDCOLLECTIVE ;  /* 0x000000000000791b */ /* 0x003fea0003800000 */
.L_x_19180:
[----:B------:R-:W-:Y:S01]  /*d3d0*/  MOV R249, R153 ;  /* 0x0000009900f97202 */ /* 0x000fe20000000f00 */
[----:B------:R-:W-:-:S07]  /*d3e0*/  FADD.FTZ R152, R152, R250 ;  /* 0x000000fa98987221 */ /* 0x000fce0000010000 */
[----:B------:R-:W-:Y:S05]  /*d3f0*/  WARPSYNC.COLLECTIVE R155, `(.L_x_19181) ;  /* 0x000000009b087348 */ /* 0x000fea0003c00000 */
[----:B------:R0:W1:Y:S02]  /*d400*/  SHFL.BFLY P2, R250, R249, R248, R247 ;  /* 0x0c0000f8f9fa7389 */ /* 0x00006400000400f7 */
[----:B01----:R-:W-:Y:S05]  /*d410*/  ENDCOLLECTIVE ;  /* 0x000000000000791b */ /* 0x003fea0003800000 */
.L_x_19181:
[----:B------:R-:W-:Y:S01]  /*d420*/  HFMA2 R248, -RZ, RZ, 0, 2.384185791015625e-07 ;  /* 0x00000004fff87431 */ /* 0x000fe200000001ff */
[----:B------:R-:W-:Y:S01]  /*d430*/  MOV R249, R152 ;  /* 0x0000009800f97202 */ /* 0x000fe20000000f00 */
[----:B------:R-:W-:-:S07]  /*d440*/  FADD.FTZ R153, R153, R250 ;  /* 0x000000fa99997221 */ /* 0x000fce0000010000 */
[----:B------:R-:W-:Y:S05]  /*d450*/  WARPSYNC.COLLECTIVE R155, `(.L_x_19182) ;  /* 0x000000009b087348 */ /* 0x000fea0003c00000 */
[----:B------:R0:W1:Y:S02]  /*d460*/  SHFL.BFLY P2, R250, R249, R248, R247 ;  /* 0x0c0000f8f9fa7389 */ /* 0x00006400000400f7 */
[----:B01----:R-:W-:Y:S05]  /*d470*/  ENDCOLLECTIVE ;  /* 0x000000000000791b */ /* 0x003fea0003800000 */
.L_x_19182:
[----:B------:R-:W-:Y:S01]  /*d480*/  MOV R249, R153 ;  /* 0x0000009900f97202 */ /* 0x000fe20000000f00 */
[----:B------:R-:W-:-:S07]  /*d490*/  FADD.FTZ R152, R152, R250 ;  /* 0x000000fa98987221 */ /* 0x000fce0000010000 */
[----:B------:R-:W-:Y:S05]  /*d4a0*/  WARPSYNC.COLLECTIVE R155, `(.L_x_19183) ;  /* 0x000000009b087348 */ /* 0x000fea0003c00000 */
[----:B------:R0:W1:Y:S02]  /*d4b0*/  SHFL.BFLY P2, R250, R249, R248, R247 ;  /* 0x0c0000f8f9fa7389 */ /* 0x00006400000400f7 */
[----:B01----:R-:W-:Y:S05]  /*d4c0*/  ENDCOLLECTIVE ;  /* 0x000000000000791b */ /* 0x003fea0003800000 */
.L_x_19183:
[----:B------:R-:W-:Y:S01]  /*d4d0*/  HFMA2 R248, -RZ, RZ, 0, 4.76837158203125e-07 ;  /* 0x00000008fff87431 */ /* 0x000fe200000001ff */
[----:B------:R-:W-:Y:S01]  /*d4e0*/  MOV R249, R152 ;  /* 0x0000009800f97202 */ /* 0x000fe20000000f00 */
[----:B------:R-:W-:-:S07]  /*d4f0*/  FADD.FTZ R153, R153, R250 ;  /* 0x000000fa99997221 */ /* 0x000fce0000010000 */
[----:B------:R-:W-:Y:S05]  /*d500*/  WARPSYNC.COLLECTIVE R155, `(.L_x_19184) ;  /* 0x000000009b087348 */ /* 0x000fea0003c00000 */
[----:B------:R0:W1:Y:S02]  /*d510*/  SHFL.BFLY P2, R250, R249, R248, R247 ;  /* 0x0c0000f8f9fa7389 */ /* 0x00006400000400f7 */
[----:B01----:R-:W-:Y:S05]  /*d520*/  ENDCOLLECTIVE ;  /* 0x000000000000791b */ /* 0x003fea0003800000 */
.L_x_19184:
[----:B------:R-:W-:Y:S01]  /*d530*/  MOV R249, R153 ;  /* 0x0000009900f97202 */ /* 0x000fe20000000f00 */
[----:B------:R-:W-:-:S07]  /*d540*/  FADD.FTZ R152, R152, R250 ;  /* 0x000000fa98987221 */ /* 0x000fce0000010000 */
[----:B------:R-:W-:Y:S05]  /*d550*/  WARPSYNC.COLLECTIVE R155, `(.L_x_19185) ;  /* 0x000000009b087348 */ /* 0x000fea0003c00000 */
[----:B------:R0:W1:Y:S02]  /*d560*/  SHFL.BFLY P2, R250, R249, R248, R247 ;  /* 0x0c0000f8f9fa7389 */ /* 0x00006400000400f7 */
[----:B01----:R-:W-:Y:S05]  /*d570*/  ENDCOLLECTIVE ;  /* 0x000000000000791b */ /* 0x003fea0003800000 */
.L_x_19185:
[----:B------:R-:W-:Y:S01]  /*d580*/  HFMA2 R248, -RZ, RZ, 0, 9.5367431640625e-07 ;  /* 0x00000010fff87431 */ /* 0x000fe200000001ff */
[----:B------:R-:W-:Y:S01]  /*d590*/  MOV R249, R152 ;  /* 0x0000009800f97202 */ /* 0x000fe20000000f00 */
[----:B------:R-:W-:-:S07]  /*d5a0*/  FADD.FTZ R153, R153, R250 ;  /* 0x000000fa99997221 */ /* 0x000fce0000010000 */
[----:B------:R-:W-:Y:S05]  /*d5b0*/  WARPSYNC.COLLECTIVE R155, `(.L_x_19186) ;  /* 0x000000009b087348 */ /* 0x000fea0003c00000 */
[----:B------:R0:W1:Y:S02]  /*d5c0*/  SHFL.BFLY P2, R250, R249, R248, R247 ;  /* 0x0c0000f8f9fa7389 */ /* 0x00006400000400f7 */
[----:B01----:R-:W-:Y:S05]  /*d5d0*/  ENDCOLLECTIVE ;  /* 0x000000000000791b */ /* 0x003fea0003800000 */
.L_x_19186:
[----:B------:R-:W-:Y:S02]  /*d5e0*/  MOV R249, R153 ;  /* 0x0000009900f97202 */ /* 0x000fe40000000f00 */
[----:B------:R-:W-:-:S07]  /*d5f0*/  MOV R154, R250 ;  /* 0x000000fa009a7202 */ /* 0x000fce0000000f00 */
[----:B------:R-:W-:Y:S05]  /*d600*/  WARPSYNC.COLLECTIVE R155, `(.L_x_19187) ;  /* 0x000000009b087348 */ /* 0x000fea0003c00000 */
[----:B------:R0:W1:Y:S02]  /*d610*/  SHFL.BFLY P2, R250, R249, R248, R247 ;  /* 0x0c0000f8f9fa7389 */ /* 0x00006400000400f7 */
[----:B01----:R-:W-:Y:S05]  /*d620*/  ENDCOLLECTIVE ;  /* 0x000000000000791b */ /* 0x003fea0003800000 */
.L_x_19187:
[----:B------:R-:W-:Y:S02]  /*d630*/  MOV R248, R22 ;  /* 0x0000001600f87202 */ /* 0x000fe40000000f00 */
[----:B------:R-:W-:Y:S02]  /*d640*/  MOV R247, R21 ;  /* 0x0000001500f77202 */ /* 0x000fe40000000f00 */
[----:B------:R-:W-:Y:S01]  /*d650*/  MOV R155, R250 ;  /* 0x000000fa009b7202 */ /* 0x000fe20000000f00 */
[----:B------:R-:W-:Y:S06]  /*d660*/  BRA `(.L_x_19188) ;  /* 0xffffff5c00347947 */ /* 0x000fec000383ffff */
.L_x_19189:
        /* <DEDUP_REMOVED lines=9> */
.L_x_25507:


//--------------------- .text._ZN10layer_norm22ln_bwd_finalize_kernelINS_22Kernel_traits_finalizeILj1280Ef6__halffS2_fjLb1ELj1024ELj4ENS_18Kernel_traits_baseILj1280EfS2_fS2_fjLj1024EEEEELb1ELb0EEEvNS_9BwdParamsE --------------------------
	.section	.text._ZN10layer_norm22ln_bwd_finalize_kernelINS_22Kernel_traits_finalizeILj1280Ef6__halffS2_fjLb1ELj1024ELj4ENS_18Kernel_traits_baseILj1280EfS2_fS2_fjLj1024EEEEELb1ELb0EEEvNS_9BwdParamsE,"ax",@progbits
	.align	128
        .global         _ZN10layer_norm22ln_bwd_finalize_kernelINS_22Kernel_traits_finalizeILj1280Ef6__halffS2_fjLb1ELj1024ELj4ENS_18Kernel_traits_baseILj1280EfS2_fS2_fjLj1024EEEEELb1ELb0EEEvNS_9BwdParamsE
        .type           _ZN10layer_norm22ln_bwd_finalize_kernelINS_22Kernel_traits_finalizeILj1280Ef6__halffS2_fjLb1ELj1024ELj4ENS_18Kernel_traits_baseILj1280EfS2_fS2_fjLj1024EEEEELb1ELb0EEEvNS_9BwdParamsE,@function
        .size           _ZN10layer_norm22ln_bwd_finalize_kernelINS_22Kernel_traits_finalizeILj1280Ef6__halffS2_fjLb1ELj1024ELj4ENS_18Kernel_traits_baseILj1280EfS2_fS2_fjLj1024EEEEELb1ELb0EEEvNS_9BwdParamsE,(.L_x_25508 - _ZN10layer_norm22ln_bwd_finalize_kernelINS_22Kernel_traits_finalizeILj1280Ef6__halffS2_fjLb1ELj1024ELj4ENS_18Kernel_traits_baseILj1280EfS2_fS2_fjLj1024EEEEELb1ELb0EEEvNS_9BwdParamsE)
        .other          _ZN10layer_norm22ln_bwd_finalize_kernelINS_22Kernel_traits_finalizeILj1280Ef6__halffS2_fjLb1ELj1024ELj4ENS_18Kernel_traits_baseILj1280EfS2_fS2_fjLj1024EEEEELb1ELb0EEEvNS_9BwdParamsE,@"STO_CUDA_ENTRY STV_DEFAULT"
_ZN10layer_norm22ln_bwd_finalize_kernelINS_22Kernel_traits_finalizeILj1280Ef6__halffS2_fjLb1ELj1024ELj4ENS_18Kernel_traits_baseILj1280EfS2_fS2_fjLj1024EEEEELb1ELb0EEEvNS_9BwdParamsE:
.text._ZN10layer_norm22ln_bwd_finalize_kernelINS_22Kernel_traits_finalizeILj1280Ef6__halffS2_fjLb1ELj1024ELj4ENS_18Kernel_traits_baseILj1280EfS2_fS2_fjLj1024EEEEELb1ELb0EEEvNS_9BwdParamsE:
        /* <DEDUP_REMOVED lines=57> */
.L_x_19194:
        /* <DEDUP_REMOVED lines=87> */
.L_x_19193:
[----:B------:R-:W-:Y:S05]  /*0900*/  BSYNC.RECONVERGENT B1 ;  /* 0x0000000000017941 */ /* 0x000fea0003800200 */
.L_x_19192:
        /* <DEDUP_REMOVED lines=50> */
.L_x_19196:
[----:B------:R-:W-:Y:S05]  /*0c30*/  BSYNC.RECONVERGENT B1 ;  /* 0x0000000000017941 */ /* 0x000fea0003800200 */
.L_x_19195:
        /* <DEDUP_REMOVED lines=29> */
.L_x_19198:
[----:B------:R-:W-:Y:S05]  /*0e10*/  BSYNC.RECONVERGENT B1 ;  /* 0x0000000000017941 */ /* 0x000fea0003800200 */
.L_x_19197:
        /* <DEDUP_REMOVED lines=14> */
.L_x_19191:
[----:B------:R-:W-:Y:S05]  /*0f00*/  BSYNC.RECONVERGENT B0 ;  /* 0x0000000000007941 */ /* 0x000fea0003800200 */
.L_x_19190:
        /* <DEDUP_REMOVED lines=75> */
.L_x_19199:
        /* <DEDUP_REMOVED lines=12> */
.L_x_25508:


//--------------------- .text._ZN10layer_norm13ln_bwd_kernelINS_13Kernel_traitsIf6__halffS2_fjLj1280ELj1ELj4ELj1ELj16ENS_18Kernel_traits_baseILj1280EfS2_fS2_fjLj128EEEEELb1ELb1ELb1ELb0EEEvNS_9BwdParamsE --------------------------
	.section	.text._ZN10layer_norm13ln_bwd_kernelINS_13Kernel_traitsIf6__halffS2_fjLj1280ELj1ELj4ELj1ELj16ENS_18Kernel_traits_baseILj1280EfS2_fS2_fjLj128EEEEELb1ELb1ELb1ELb0EEEvNS_9BwdParamsE,"ax",@progbits
	.align	128
        .global         _ZN10layer_norm13ln_bwd_kernelINS_13Kernel_traitsIf6__halffS2_fjLj1280ELj1ELj4ELj1ELj16ENS_18Kernel_traits_baseILj1280EfS2_fS2_fjLj128EEEEELb1ELb1ELb1ELb0EEEvNS_9BwdParamsE
        .type           _ZN10layer_norm13ln_bwd_kernelINS_13Kernel_traitsIf6__halffS2_fjLj1280ELj1ELj4ELj1ELj16ENS_18Kernel_traits_baseILj1280EfS2_fS2_fjLj128EEEEELb1ELb1ELb1ELb0EEEvNS_9BwdParamsE,@function
        .size           _ZN10layer_norm13ln_bwd_kernelINS_13Kernel_traitsIf6__halffS2_fjLj1280ELj1ELj4ELj1ELj16ENS_18Kernel_traits_baseILj1280EfS2_fS2_fjLj128EEEEELb1ELb1ELb1ELb0EEEvNS_9BwdParamsE,(.L_x_25509 - _ZN10layer_norm13ln_bwd_kernelINS_13Kernel_traitsIf6__halffS2_fjLj1280ELj1ELj4ELj1ELj16ENS_18Kernel_traits_baseILj1280EfS2_fS2_fjLj128EEEEELb1ELb1ELb1ELb0EEEvNS_9BwdParamsE)
        .other          _ZN10layer_norm13ln_bwd_kernelINS_13Kernel_traitsIf6__halffS2_fjLj1280ELj1ELj4ELj1ELj16ENS_18Kernel_traits_baseILj1280EfS2_fS2_fjLj128EEEEELb1ELb1ELb1ELb0EEEvNS_9BwdParamsE,@"STO_CUDA_ENTRY STV_DEFAULT"
_ZN10layer_norm13ln_bwd_kernelINS_13Kernel_traitsIf6__halffS2_fjLj1280ELj1ELj4ELj1ELj16ENS_18Kernel_traits_baseILj1280EfS2_fS2_fjLj128EEEEELb1ELb1ELb1ELb0EEEvNS_9BwdParamsE:
.text._ZN10layer_norm13ln_bwd_kernelINS_13Kernel_traitsIf6__halffS2_fjLj1280ELj1ELj4ELj1ELj16ENS_18Kernel_traits_baseILj1280EfS2_fS2_fjLj128EEEEELb1ELb1ELb1ELb0EEEvNS_9BwdParamsE:
        /* <DEDUP_REMOVED lines=304> */
.L_x_19688:
[----:B------:R-:W1:Y:S08]  /*1300*/  LDC.64 R164, c[0x0][0x3f0] ;  /* 0x0000fc00ffa47b82 */ /* 0x000e700000000a00 */
[----:B------:R-:W2:Y:S01]  /*1310*/  LDC.64 R2, c[0x0][0x3f8] ;  /* 0x0000fe00ff027b82 */ /* 0x000ea20000000a00 */
[----:B-1----:R-:W-:-:S05]  /*1320*/  IMAD.WIDE R164, R238, 0x4, R164 ;  /* 0x00000004eea47825 */ /* 0x002fca00078e02a4 */
[----:B------:R-:W3:Y:S01]  /*1330*/  LDG.E R166, desc[UR6][R164.64] ;  /* 0x00000006a4a67981 */ /* 0x000ee2000c1e1900 */
[----:B--2---:R-:W-:-:S05]  /*1340*/  IMAD.WIDE R2, R238, 0x4, R2 ;  /* 0x00000004ee027825 */ /* 0x004fca00078e0202 */
[----:B-----5:R1:W2:Y:S02]  /*1350*/  LDG.E R5, desc[UR6][R2.64] ;  /* 0x0000000602057981 */ /* 0x0202a4000c1e1900 */
        /* <DEDUP_REMOVED lines=44> */
[----:B------:R2:W-:Y:S07]  /*1620*/  STL [R1+0x1e8], R5 ;  /* 0x0001e80501007387 */ /* 0x0005ee0000100800 */
[----:B------:R-:W3:Y:S01]  /*1630*/  LDC.64 R168, c[0x0][0x428] ;  /* 0x00010a00ffa87b82 */ /* 0x000ee20000000a00 */
[----:B------:R-:W-:Y:S01]  /*1640*/  ISETP.NE.U32.AND P0, PT, RZ, UR10, PT ;  /* 0x0000000aff007c0c */ /* 0x000fe2000bf05070 */
[----:B--2---:R-:W2:Y:S06]  /*1650*/  LDL.LU R5, [R1+0x94] ;  /* 0x0000940001057983 */ /* 0x004eac0000300800 */
[----:B------:R-:W4:Y:S01]  /*1660*/  LDC.64 R178, c[0x0][0x3b0] ;  /* 0x0000ec00ffb27b82 */ /* 0x000f220000000a00 */
[----:B-1----:R-:W-:-:S04]  /*1670*/  IMAD.WIDE.U32 R26, R190, 0x20, R26 ;  /* 0x00000020be1a7825 */ /* 0x002fc800078e001a */
[----:B---3--:R-:W-:Y:S01]  /*1680*/  IMAD.WIDE.U32 R168, R193, 0x10, R168 ;  /* 0x00000010c1a87825 */ /* 0x008fe200078e00a8 */
[----:B------:R-:W3:Y:S04]  /*1690*/  LDG.E.128 R164, desc[UR6][R26.64] ;  /* 0x000000061aa47981 */ /* 0x000ee8000c1e1d00 */
[----:B------:R1:W2:Y:S04]  /*16a0*/  LDG.E.128 R172, desc[UR6][R26.64+0x10] ;  /* 0x000010061aac7981 */ /* 0x0002a8000c1e1d00 */
[----:B------:R-:W2:Y:S01]  /*16b0*/  LDG.E.128 R168, desc[UR6][R168.64] ;  /* 0x00000006a8a87981 */ /* 0x000ea2000c1e1d00 */
[----:B------:R-:W-:-:S03]  /*16c0*/  ISETP.NE.AND.EX P0, PT, RZ, UR11, PT, P0 ;  /* 0x0000000bff007c0c */ /* 0x000fc6000bf05300 */
[----:B------:R-:W2:Y:S04]  /*16d0*/  LDL R237, [R1+0x1dc] ;  /* 0x0001dc0001ed7983 */ /* 0x000ea80000100800 */
[----:B------:R-:W2:Y:S04]  /*16e0*/  LDL.LU R192, [R1+0x9c] ;  /* 0x00009c0001c07983 */ /* 0x000ea80000300800 */
[----:B------:R-:W2:Y:S02]  /*16f0*/  LDL.LU R191, [R1+0x13c] ;  /* 0x00013c0001bf7983 */ /* 0x000ea40000300800 */
[----:B-1----:R-:W1:Y:S02]  /*1700*/  @P0 LDC.64 R26, c[0x0][0x438] ;  /* 0x00010e00ff1a0b82 */ /* 0x002e640000000a00 */
[----:B------:R-:W2:Y:S04]  /*1710*/  LDL R236, [R1+0x1e0] ;  /* 0x0001e00001ec7983 */ /* 0x000ea80000100800 */
[----:B------:R-:W2:Y:S04]  /*1720*/  LDL.LU R233, [R1+0xa0] ;  /* 0x0000a00001e97983 */ /* 0x000ea80000300800 */
[----:B------:R-:W2:Y:S04]  /*1730*/  LDL.LU R232, [R1+0x140] ;  /* 0x0001400001e87983 */ /* 0x000ea80000300800 */
[----:B------:R-:W2:Y:S04]  /*1740*/  LDL R235, [R1+0x1e4] ;  /* 0x0001e40001eb7983 */ /* 0x000ea80000100800 */
[----:B------:R-:W2:Y:S01]  /*1750*/  LDL R234, [R1+0x1c8] ;  /* 0x0001c80001ea7983 */ /* 0x000ea20000100800 */
[----:B-1----:R-:W-:-:S05]  /*1760*/  @P0 IMAD.WIDE.U32 R26, R190, 0x20, R26 ;  /* 0x00000020be1a0825 */ /* 0x002fca00078e001a */
[----:B------:R-:W5:Y:S04]  /*1770*/  @P0 LDG.E.128 R32, desc[UR6][R26.64] ;  /* 0x000000061a200981 */ /* 0x000f68000c1e1d00 */
[----:B------:R4:W5:Y:S02]  /*1780*/  @P0 LDG.E.128 R28, desc[UR6][R26.64+0x10] ;  /* 0x000010061a1c0981 */ /* 0x000964000c1e1d00 */
[----:B----4-:R-:W-:-:S05]  /*1790*/  IMAD.WIDE.U32 R26, R3, 0x8, R178 ;  /* 0x00000008031a7825 */ /* 0x010fca00078e00b2 */
[----:B------:R1:W5:Y:S01]  /*17a0*/  LDG.E.64 R178, desc[UR6][R26.64] ;  /* 0x000000061ab27981 */ /* 0x000362000c1e1b00 */
[C---:B---3--:R-:W-:Y:S01]  /*17b0*/  FADD.FTZ R186, -R2.reuse, R166 ;  /* 0x000000a602ba7221 */ /* 0x048fe20000010100 */
[C---:B------:R-:W-:Y:S01]  /*17c0*/  FADD.FTZ R187, -R2.reuse, R167 ;  /* 0x000000a702bb7221 */ /* 0x040fe20000010100 */
[----:B------:R-:W-:Y:S02]  /*17d0*/  FADD.FTZ R189, -R2, R165 ;  /* 0x000000a502bd7221 */ /* 0x000fe40000010100 */
[----:B-----5:R-:W-:Y:S01]  /*17e0*/  FMUL.FTZ R188, R4, R186 ;  /* 0x000000ba04bc7220 */ /* 0x020fe20000410000 */
[--C-:B--2---:R-:W-:Y:S02]  /*17f0*/  HADD2.F32 R166, -RZ, R168.reuse.H0_H0 ;  /* 0x200000a8ffa67230 */ /* 0x104fe40000004100 */
[----:B------:R-:W-:Y:S02]  /*1800*/  HADD2.F32 R167, -RZ, R168.H1_H1 ;  /* 0x300000a8ffa77230 */ /* 0x000fe40000004100 */
[----:B------:R-:W-:Y:S01]  /*1810*/  FADD.FTZ R168, -R2, R172 ;  /* 0x000000ac02a87221 */ /* 0x000fe20000010100 */
[--C-:B-1----:R-:W-:Y:S01]  /*1820*/  HADD2.F32 R27, -RZ, R169.reuse.H0_H0 ;  /* 0x200000a9ff1b7230 */ /* 0x102fe20000004100 */
[----:B------:R-:W2:Y:S01]  /*1830*/  LDL.LU R172, [R1+0x138] ;  /* 0x0001380001ac7983 */ /* 0x000ea20000300800 */
[----:B------:R-:W-:-:S02]  /*1840*/  HADD2.F32 R165, -RZ, R169.H1_H1 ;  /* 0x300000a9ffa57230 */ /* 0x000fc40000004100 */
[C---:B------:R-:W-:Y:S01]  /*1850*/  FADD.FTZ R169, -R2.reuse, R173 ;  /* 0x000000ad02a97221 */ /* 0x040fe20000010100 */
[--C-:B------:R-:W-:Y:S01]  /*1860*/  HADD2.F32 R26, -RZ, R170.reuse.H0_H0 ;  /* 0x200000aaff1a7230 */ /* 0x100fe20000004100 */
[----:B------:R-:W3:Y:S01]  /*1870*/  LDL.LU R173, [R1+0x98] ;  /* 0x0000980001ad7983 */ /* 0x000ee20000300800 */
[----:B------:R-:W-:Y:S02]  /*1880*/  HADD2.F32 R25, -RZ, R170.H1_H1 ;  /* 0x300000aaff197230 */ /* 0x000fe40000004100 */
[C---:B------:R-:W-:Y:S02]  /*1890*/  FADD.FTZ R170, -R2.reuse, R174 ;  /* 0x000000ae02aa7221 */ /* 0x040fe40000010100 */
[----:B------:R-:W4:Y:S04]  /*18a0*/  LDL R174, [R1+0x1d8] ;  /* 0x0001d80001ae7983 */ /* 0x000f280000100800 */
[----:B------:R-:W4:Y:S01]  /*18b0*/  LDL.LU R186, [R1+0x134] ;  /* 0x0001340001ba7983 */ /* 0x000f220000300800 */
[----:B------:R-:W-:Y:S01]  /*18c0*/  FADD.FTZ R0, -R2, R164 ;  /* 0x000000a402007221 */ /* 0x000fe20000010100 */
[----:B------:R-:W-:-:S03]  /*18d0*/  FADD.FTZ R5, R5, R166 ;  /* 0x000000a605057221 */ /* 0x000fc60000010000 */
[C---:B------:R-:W-:Y:S01]  /*18e0*/  FMUL.FTZ R0, R4.reuse, R0 ;  /* 0x0000000004007220 */ /* 0x040fe20000410000 */
[----:B------:R-:W-:Y:S01]  /*18f0*/  FMUL.FTZ R189, R4, R189 ;  /* 0x000000bd04bd7220 */ /* 0x000fe20000410000 */
[----:B------:R1:W-:Y:S01]  /*1900*/  STL [R1+0x94], R5 ;  /* 0x0000940501007387 */ /* 0x0003e20000100800 */
[----:B------:R-:W-:Y:S01]  /*1910*/  FADD.FTZ R192, R192, R27 ;  /* 0x0000001bc0c07221 */ /* 0x000fe20000010000 */
[----:B------:R-:W-:Y:S01]  /*1920*/  FMUL.FTZ R187, R4, R187 ;  /* 0x000000bb04bb7220 */ /* 0x000fe20000410000 */
[----:B------:R-:W-:Y:S01]  /*1930*/  FFMA.FTZ R191, R188, R27, R191 ;  /* 0x0000001bbcbf7223 */ /* 0x000fe200000100bf */
[----:B------:R-:W-:Y:S01]  /*1940*/  FADD.FTZ R233, R233, R165 ;  /* 0x000000a5e9e97221 */ /* 0x000fe20000010000 */
[----:B-1----:R1:W5:Y:S01]  /*1950*/  LDL.LU R5, [R1+0x1e8] ;  /* 0x0001e80001057983 */ /* 0x0023620000300800 */
[----:B------:R-:W-:Y:S01]  /*1960*/  FFMA.FTZ R232, R187, R165, R232 ;  /* 0x000000a5bbe87223 */ /* 0x000fe200000100e8 */
[----:B------:R-:W-:Y:S01]  /*1970*/  FMUL.FTZ R236, R236, R27 ;  /* 0x0000001becec7220 */ /* 0x000fe20000410000 */
[----:B------:R-:W-:Y:S01]  /*1980*/  FMUL.FTZ R27, R4, R168 ;  /* 0x000000a8041b7220 */ /* 0x000fe20000410000 */
[----:B------:R-:W-:Y:S01]  /*1990*/  FMUL.FTZ R237, R237, R167 ;  /* 0x000000a7eded7220 */ /* 0x000fe20000410000 */
[----:B------:R-:W-:Y:S01]  /*19a0*/  FMUL.FTZ R235, R235, R165 ;  /* 0x000000a5ebeb7220 */ /* 0x000fe20000410000 */
[----:B--2---:R-:W-:Y:S01]  /*19b0*/  FFMA.FTZ R172, R189, R167, R172 ;  /* 0x000000a7bdac7223 */ /* 0x004fe200000100ac */
[----:B---3--:R-:W-:Y:S01]  /*19c0*/  FADD.FTZ R173, R173, R167 ;  /* 0x000000a7adad7221 */ /* 0x008fe20000010000 */
[----:B----4-:R-:W-:-:S05]  /*19d0*/  FFMA.FTZ R186, R0, R166, R186 ;  /* 0x000000a600ba7223 */ /* 0x010fca00000100ba */
[----:B------:R2:W-:Y:S02]  /*19e0*/  STL [R1+0x134], R186 ;  /* 0x000134ba01007387 */ /* 0x0005e40000100800 */
[----:B--2---:R-:W-:Y:S02]  /*19f0*/  FMUL.FTZ R186, R174, R166 ;  /* 0x000000a6aeba7220 */ /* 0x004fe40000410000 */
[----:B------:R-:W2:Y:S04]  /*1a00*/  LDL.LU R166, [R1+0x124] ;  /* 0x0001240001a67983 */ /* 0x000ea80000300800 */
[----:B------:R-:W-:Y:S04]  /*1a10*/  STL [R1+0x98], R173 ;  /* 0x000098ad01007387 */ /* 0x000fe80000100800 */
[----:B------:R-:W-:Y:S04]  /*1a20*/  STL [R1+0x138], R172 ;  /* 0x000138ac01007387 */ /* 0x000fe80000100800 */
[----:B------:R-:W-:Y:S04]  /*1a30*/  STL [R1+0x9c], R192 ;  /* 0x00009cc001007387 */ /* 0x000fe80000100800 */
[----:B------:R-:W-:Y:S04]  /*1a40*/  STL [R1+0x13c], R191 ;  /* 0x00013cbf01007387 */ /* 0x000fe80000100800 */
[----:B------:R3:W-:Y:S04]  /*1a50*/  STL [R1+0xa0], R233 ;  /* 0x0000a0e901007387 */ /* 0x0007e80000100800 */
[----:B---3--:R-:W3:Y:S04]  /*1a60*/  LDL.LU R233, [R1+0x88] ;  /* 0x0000880001e97983 */ /* 0x008ee80000300800 */
[----:B------:R-:W4:Y:S04]  /*1a70*/  LDL R168, [R1+0x1d4] ;  /* 0x0001d40001a87983 */ /* 0x000f280000100800 */
[----:B------:R0:W-:Y:S04]  /*1a80*/  STL [R1+0x140], R232 ;  /* 0x000140e801007387 */ /* 0x0001e80000100800 */
[----:B0-----:R-:W4:Y:S04]  /*1a90*/  LDL.LU R232, [R1+0x128] ;  /* 0x0001280001e87983 */ /* 0x001f280000300800 */
[----:B------:R-:W4:Y:S04]  /*1aa0*/  LDL R192, [R1+0x1cc] ;  /* 0x0001cc0001c07983 */ /* 0x000f280000100800 */
[----:B------:R-:W4:Y:S04]  /*1ab0*/  LDL R167, [R1+0x1d0] ;  /* 0x0001d00001a77983 */ /* 0x000f280000100800 */
[----:B------:R-:W4:Y:S04]  /*1ac0*/  LDL.LU R172, [R1+0x130] ;  /* 0x0001300001ac7983 */ /* 0x000f280000300800 */
[----:B------:R-:W4:Y:S04]  /*1ad0*/  LDL.LU R165, [R1+0x84] ;  /* 0x0000840001a57983 */ /* 0x000f280000300800 */
[----:B------:R-:W4:Y:S04]  /*1ae0*/  LDL.LU R191, [R1+0x8c] ;  /* 0x00008c0001bf7983 */ /* 0x000f280000300800 */
[----:B------:R-:W4:Y:S04]  /*1af0*/  LDL.LU R174, [R1+0x12c] ;  /* 0x00012c0001ae7983 */ /* 0x000f280000300800 */
[----:B------:R-:W4:Y:S01]  /*1b00*/  LDL.LU R173, [R1+0x90] ;  /* 0x0000900001ad7983 */ /* 0x000f220000300800 */
[----:B------:R-:W-:Y:S01]  /*1b10*/  FMUL.FTZ R234, R234, R26 ;  /* 0x0000001aeaea7220 */ /* 0x000fe20000410000 */
[----:B------:R-:W-:-:S02]  /*1b20*/  HADD2.F32 R164, -RZ, R171.H0_H0 ;  /* 0x200000abffa47230 */ /* 0x000fc40000004100 */
[----:B------:R-:W-:Y:S01]  /*1b30*/  FADD.FTZ R175, -R2, R175 ;  /* 0x000000af02af7221 */ /* 0x000fe20000010100 */
[----:B------:R-:W-:Y:S01]  /*1b40*/  HADD2.F32 R171, -RZ, R171.H1_H1 ;  /* 0x300000abffab7230 */ /* 0x000fe20000004100 */
[----:B------:R-:W-:Y:S02]  /*1b50*/  IADD3 R193, PT, PT, R193, 0x20, RZ ;  /* 0x00000020c1c17810 */ /* 0x000fe40007ffe0ff */
[----:B------:R-:W-:Y:S02]  /*1b60*/  IADD3 R3, PT, PT, R3, 0x20, RZ ;  /* 0x0000002003037810 */ /* 0x000fe40007ffe0ff */
[----:B------:R-:W-:Y:S01]  /*1b70*/  IADD3 R190, PT, PT, R190, 0x20, RZ ;  /* 0x00000020bebe7810 */ /* 0x000fe20007ffe0ff */
[----:B--2---:R-:W-:Y:S01]  /*1b80*/  FFMA.FTZ R166, R27, R26, R166 ;  /* 0x0000001a1ba67223 */ /* 0x004fe200000100a6 */
[----:B---3--:R-:W-:Y:S01]  /*1b90*/  FADD.FTZ R233, R233, R25 ;  /* 0x00000019e9e97221 */ /* 0x008fe20000010000 */
[----:B----4-:R-:W-:Y:S01]  /*1ba0*/  FMUL.FTZ R168, R168, R171 ;  /* 0x000000aba8a87220 */ /* 0x010fe20000410000 */
[----:B------:R-:W-:Y:S01]  /*1bb0*/  FADD.FTZ R165, R165, R26 ;  /* 0x0000001aa5a57221 */ /* 0x000fe20000010000 */
[----:B------:R-:W-:-:S04]  /*1bc0*/  FMUL.FTZ R26, R4, R169 ;  /* 0x000000a9041a7220 */ /* 0x000fc80000410000 */
[----:B------:R0:W-:Y:S01]  /*1bd0*/  STL [R1+0x84], R165 ;  /* 0x000084a501007387 */ /* 0x0001e20000100800 */
[----:B------:R-:W-:-:S03]  /*1be0*/  FFMA.FTZ R232, R26, R25, R232 ;  /* 0x000000191ae87223 */ /* 0x000fc600000100e8 */
[----:B------:R-:W-:Y:S04]  /*1bf0*/  STL [R1+0x124], R166 ;  /* 0x000124a601007387 */ /* 0x000fe80000100800 */
[----:B------:R2:W-:Y:S01]  /*1c00*/  STL [R1+0x88], R233 ;  /* 0x000088e901007387 */ /* 0x0005e20000100800 */
[----:B------:R-:W-:-:S03]  /*1c10*/  FADD.FTZ R191, R191, R164 ;  /* 0x000000a4bfbf7221 */ /* 0x000fc60000010000 */
[----:B------:R3:W-:Y:S01]  /*1c20*/  STL [R1+0x128], R232 ;  /* 0x000128e801007387 */ /* 0x0007e20000100800 */
[----:B0-----:R-:W-:Y:S01]  /*1c30*/  FADD.FTZ R165, RZ, R186 ;  /* 0x000000baffa57221 */ /* 0x001fe20000010000 */
[----:B--2---:R-:W-:Y:S01]  /*1c40*/  FMUL.FTZ R233, R192, R25 ;  /* 0x00000019c0e97220 */ /* 0x004fe20000410000 */
[C---:B------:R-:W-:Y:S01]  /*1c50*/  FMUL.FTZ R25, R4.reuse, R170 ;  /* 0x000000aa04197220 */ /* 0x040fe20000410000 */
[-C--:B---3--:R-:W-:Y:S01]  /*1c60*/  FMUL.FTZ R232, R167, R164.reuse ;  /* 0x000000a4a7e87220 */ /* 0x088fe20000410000 */
[----:B------:R-:W-:Y:S02]  /*1c70*/  FMUL.FTZ R167, R4, R175 ;  /* 0x000000af04a77220 */ /* 0x000fe40000410000 */
[----:B------:R-:W-:Y:S01]  /*1c80*/  FFMA.FTZ R174, R25, R164, R174 ;  /* 0x000000a419ae7223 */ /* 0x000fe200000100ae */
[----:B------:R-:W-:Y:S01]  /*1c90*/  FFMA.FTZ R166, R0, R186, RZ ;  /* 0x000000ba00a67223 */ /* 0x000fe200000100ff */
[----:B------:R-:W-:Y:S01]  /*1ca0*/  FADD.FTZ R173, R173, R171 ;  /* 0x000000abadad7221 */ /* 0x000fe20000010000 */
[----:B------:R-:W-:Y:S01]  /*1cb0*/  FFMA.FTZ R172, R167, R171, R172 ;  /* 0x000000aba7ac7223 */ /* 0x000fe200000100ac */
[----:B------:R-:W-:Y:S01]  /*1cc0*/  FADD.FTZ R165, R165, R237 ;  /* 0x000000eda5a57221 */ /* 0x000fe20000010000 */
[----:B------:R0:W-:Y:S01]  /*1cd0*/  STL [R1+0x8c], R191 ;  /* 0x00008cbf01007387 */ /* 0x0001e20000100800 */
[----:B------:R-:W-:-:S03]  /*1ce0*/  FFMA.FTZ R166, R189, R237, R166 ;  /* 0x000000edbda67223 */ /* 0x000fc600000100a6 */
[----:B------:R1:W-:Y:S01]  /*1cf0*/  STL [R1+0x12c], R174 ;  /* 0x00012cae01007387 */ /* 0x0003e20000100800 */
[----:B------:R-:W-:-:S03]  /*1d00*/  FADD.FTZ R165, R165, R236 ;  /* 0x000000eca5a57221 */ /* 0x000fc60000010000 */
[----:B------:R1:W-:Y:S01]  /*1d10*/  STL [R1+0x4], R167 ;  /* 0x000004a701007387 */ /* 0x0003e20000100800 */
[----:B------:R-:W-:-:S03]  /*1d20*/  FFMA.FTZ R166, R188, R236, R166 ;  /* 0x000000ecbca67223 */ /* 0x000fc600000100a6 */
[----:B------:R1:W-:Y:S04]  /*1d30*/  STL [R1+0x90], R173 ;  /* 0x000090ad01007387 */ /* 0x0003e80000100800 */
[----:B------:R1:W-:Y:S01]  /*1d40*/  STL [R1+0x130], R172 ;  /* 0x000130ac01007387 */ /* 0x0003e20000100800 */
        /* <DEDUP_REMOVED lines=10> */
[----:B01----:R-:W-:-:S07]  /*1df0*/  FFMA.FTZ R191, R167, R168, R164 ;  /* 0x000000a8a7bf7223 */ /* 0x003fce00000100a4 */
.L_x_19205:
[----:B------:R-:W-:Y:S05]  /*1e00*/  BSYNC.RECONVERGENT B2 ;  /* 0x0000000000027941 */ /* 0x000fea0003800200 */
.L_x_19204:
[----:B------:R-:W-:Y:S04]  /*1e10*/  BSSY.RECONVERGENT B2, `(.L_x_19206) ;  /* 0x0000083000027945 */ /* 0x000fe80003800200 */
[----:B------:R-:W-:Y:S05]  /*1e20*/  @!P4 BRA `(.L_x_19207) ;  /* 0x000000080004c947 */ /* 0x000fea0003800000 */
[----:B------:R-:W1:Y:S01]  /*1e30*/  LDC.64 R18, c[0x0][0x3a8] ;  /* 0x0000ea00ff127b82 */ /* 0x000e620000000a00 */
[----:B-----5:R2:W-:Y:S07]  /*1e40*/  STL [R1+0x1ec], R5 ;  /* 0x0001ec0501007387 */ /* 0x0205ee0000100800 */
[----:B------:R-:W3:Y:S01]  /*1e50*/  LDC.64 R164, c[0x0][0x428] ;  /* 0x00010a00ffa47b82 */ /* 0x000ee20000000a00 */
[----:B--2---:R-:W2:Y:S04]  /*1e60*/  LDL.LU R5, [R1+0x74] ;  /* 0x0000740001057983 */ /* 0x004ea80000300800 */
[----:B------:R4:W-:Y:S01]  /*1e70*/  STL [R1+0x1e8], R0 ;  /* 0x0001e80001007387 */ /* 0x0009e20000100800 */
[----:B------:R-:W-:-:S02]  /*1e80*/  ISETP.NE.U32.AND P0, PT, RZ, UR10, PT ;  /* 0x0000000aff007c0c */ /* 0x000fc4000bf05070 */
[----:B------:R-:W0:Y:S01]  /*1e90*/  LDC.64 R172, c[0x0][0x3b0] ;  /* 0x0000ec00ffac7b82 */ /* 0x000e220000000a00 */
[----:B-1----:R-:W-:Y:S01]  /*1ea0*/  IMAD.WIDE.U32 R18, R190, 0x20, R18 ;  /* 0x00000020be127825 */ /* 0x002fe200078e0012 */
[----:B----4-:R-:W4:Y:S04]  /*1eb0*/  LDL.LU R0, [R1+0x114] ;  /* 0x0001140001007983 */ /* 0x010f280000300800 */
[----:B------:R-:W2:Y:S01]  /*1ec0*/  LDG.E.128 R20, desc[UR6][R18.64] ;  /* 0x0000000612147981 */ /* 0x000ea2000c1e1d00 */
[----:B---3--:R-:W-:-:S03]  /*1ed0*/  IMAD.WIDE.U32 R164, R193, 0x10, R164 ;  /* 0x00000010c1a47825 */ /* 0x008fc600078e00a4 */
[----:B------:R-:W3:Y:S01]  /*1ee0*/  LDL R231, [R1+0x1b8] ;  /* 0x0001b80001e77983 */ /* 0x000ee20000100800 */
[----:B------:R-:W-:-:S03]  /*1ef0*/  ISETP.NE.AND.EX P0, PT, RZ, UR11, PT, P0 ;  /* 0x0000000bff007c0c */ /* 0x000fc6000bf05300 */
[----:B------:R1:W3:Y:S04]  /*1f00*/  LDG.E.128 R168, desc[UR6][R18.64+0x10] ;  /* 0x0000100612a87981 */ /* 0x0002e8000c1e1d00 */
[----:B------:R-:W4:Y:S04]  /*1f10*/  LDG.E.128 R164, desc[UR6][R164.64] ;  /* 0x00000006a4a47981 */ /* 0x000f28000c1e1d00 */
[----:B------:R-:W3:Y:S02]  /*1f20*/  LDL R230, [R1+0x1bc] ;  /* 0x0001bc0001e67983 */ /* 0x000ee40000100800 */
[----:B-1----:R-:W1:Y:S02]  /*1f30*/  @P0 LDC.64 R18, c[0x0][0x438] ;  /* 0x00010e00ff120b82 */ /* 0x002e640000000a00 */
[----:B------:R-:W3:Y:S04]  /*1f40*/  LDL.LU R229, [R1+0x7c] ;  /* 0x00007c0001e57983 */ /* 0x000ee80000300800 */
[----:B------:R-:W3:Y:S04]  /*1f50*/  LDL.LU R228, [R1+0x11c] ;  /* 0x00011c0001e47983 */ /* 0x000ee80000300800 */
[----:B------:R-:W3:Y:S04]  /*1f60*/  LDL R226, [R1+0x1c0] ;  /* 0x0001c00001e27983 */ /* 0x000ee80000100800 */
[----:B------:R-:W3:Y:S04]  /*1f70*/  LDL.LU R225, [R1+0x80] ;  /* 0x0000800001e17983 */ /* 0x000ee80000300800 */
[----:B------:R-:W3:Y:S04]  /*1f80*/  LDL.LU R175, [R1+0x120] ;  /* 0x0001200001af7983 */ /* 0x000ee80000300800 */
[----:B------:R-:W3:Y:S01]  /*1f90*/  LDL R174, [R1+0x1c4] ;  /* 0x0001c40001ae7983 */ /* 0x000ee20000100800 */
[----:B-1----:R-:W-:-:S03]  /*1fa0*/  @P0 IMAD.WIDE.U32 R18, R190, 0x20, R18 ;  /* 0x00000020be120825 */ /* 0x002fc600078e0012 */
[----:B------:R-:W3:Y:S04]  /*1fb0*/  LDL R227, [R1+0x1a8] ;  /* 0x0001a80001e37983 */ /* 0x000ee80000100800 */
[----:B------:R-:W5:Y:S04]  /*1fc0*/  @P0 LDG.E.128 R116, desc[UR6][R18.64] ;  /* 0x0000000612740981 */ /* 0x000f68000c1e1d00 */
[----:B------:R0:W5:Y:S02]  /*1fd0*/  @P0 LDG.E.128 R120, desc[UR6][R18.64+0x10] ;  /* 0x0000100612780981 */ /* 0x000164000c1e1d00 */
[----:B0-----:R-:W-:-:S05]  /*1fe0*/  IMAD.WIDE.U32 R18, R3, 0x8, R172 ;  /* 0x0000000803127825 */ /* 0x001fca00078e00ac */
[----:B------:R0:W5:Y:S01]  /*1ff0*/  LDG.E.64 R180, desc[UR6][R18.64] ;  /* 0x0000000612b47981 */ /* 0x000162000c1e1b00 */
[C---:B--2---:R-:W-:Y:S01]  /*2000*/  FADD.FTZ R24, -R2.reuse, R20 ;  /* 0x0000001402187221 */ /* 0x044fe20000010100 */
[----:B------:R-:W-:-:S03]  /*2010*/  FADD.FTZ R173, -R2, R21 ;  /* 0x0000001502ad7221 */ /* 0x000fc60000010100 */
[----:B------:R-:W-:Y:S01]  /*2020*/  FMUL.FTZ R24, R4, R24 ;  /* 0x0000001804187220 */ /* 0x000fe20000410000 */
[----:B------:R-:W-:Y:S01]  /*2030*/  FADD.FTZ R21, -R2, R23 ;  /* 0x0000001702157221 */ /* 0x000fe20000010100 */
[----:B----4-:R-:W-:Y:S02]  /*2040*/  HADD2.F32 R172, -RZ, R164.H0_H0 ;  /* 0x200000a4ffac7230 */ /* 0x010fe40000004100 */
[----:B------:R-:W-:Y:S02]  /*2050*/  FMUL.FTZ R23, R4, R173 ;  /* 0x000000ad04177220 */ /* 0x000fe40000410000 */
[----:B------:R-:W2:Y:S01]  /*2060*/  LDL.LU R173, [R1+0x118] ;  /* 0x0001180001ad7983 */ /* 0x000ea20000300800 */
[----:B------:R-:W-:Y:S01]  /*2070*/  FADD.FTZ R5, R5, R172 ;  /* 0x000000ac05057221 */ /* 0x000fe20000010000 */
[-C--:B------:R-:W-:Y:S01]  /*2080*/  FFMA.FTZ R0, R24, R172.reuse, R0 ;  /* 0x000000ac18007223 */ /* 0x080fe20000010000 */
[----:B---3--:R-:W-:-:S03]  /*2090*/  FMUL.FTZ R231, R231, R172 ;  /* 0x000000ace7e77220 */ /* 0x008fc60000410000 */
[----:B------:R1:W-:Y:S04]  /*20a0*/  STL [R1+0x74], R5 ;  /* 0x0000740501007387 */ /* 0x0003e80000100800 */
[----:B-1----:R1:W5:Y:S04]  /*20b0*/  LDL.LU R5, [R1+0x1ec] ;  /* 0x0001ec0001057983 */ /* 0x0023680000300800 */
[----:B------:R3:W-:Y:S04]  /*20c0*/  STL [R1+0x114], R0 ;  /* 0x0001140001007387 */ /* 0x0007e80000100800 */
[----:B---3--:R1:W5:Y:S04]  /*20d0*/  LDL.LU R0, [R1+0x1e8] ;  /* 0x0001e80001007983 */ /* 0x0083680000300800 */
[----:B------:R-:W3:Y:S01]  /*20e0*/  LDL.LU R172, [R1+0x78] ;  /* 0x0000780001ac7983 */ /* 0x000ee20000300800 */
[----:B------:R-:W-:Y:S01]  /*20f0*/  FADD.FTZ R22, -R2, R22 ;  /* 0x0000001602167221 */ /* 0x000fe20000010100 */
[----:B------:R-:W-:-:S02]  /*2100*/  HADD2.F32 R164, -RZ, R164.H1_H1 ;  /* 0x300000a4ffa47230 */ /* 0x000fc40000004100 */
[--C-:B------:R-:W-:Y:S02]  /*2110*/  HADD2.F32 R20, -RZ, R165.reuse.H0_H0 ;  /* 0x200000a5ff147230 */ /* 0x100fe40000004100 */
[----:B------:R-:W-:Y:S01]  /*2120*/  FMUL.FTZ R22, R4, R22 ;  /* 0x0000001604167220 */ /* 0x000fe20000410000 */
[----:B0-----:R-:W-:Y:S02]  /*2130*/  HADD2.F32 R19, -RZ, R165.H1_H1 ;  /* 0x300000a5ff137230 */ /* 0x001fe40000004100 */
[----:B------:R-:W-:Y:S01]  /*2140*/  FMUL.FTZ R230, R230, R164 ;  /* 0x000000a4e6e67220 */ /* 0x000fe20000410000 */
[----:B------:R-:W-:Y:S01]  /*2150*/  FADD.FTZ R229, R229, R20 ;  /* 0x00000014e5e57221 */ /* 0x000fe20000010000 */
[----:B------:R-:W-:Y:S01]  /*2160*/  FFMA.FTZ R228, R22, R20, R228 ;  /* 0x0000001416e47223 */ /* 0x000fe200000100e4 */
[----:B------:R-:W-:Y:S01]  /*2170*/  FMUL.FTZ R21, R4, R21 ;  /* 0x0000001504157220 */ /* 0x000fe20000410000 */
[----:B------:R-:W-:-:S03]  /*2180*/  FADD.FTZ R225, R225, R19 ;  /* 0x00000013e1e17221 */ /* 0x000fc60000010000 */
[-C--:B------:R-:W-:Y:S01]  /*2190*/  FFMA.FTZ R175, R21, R19.reuse, R175 ;  /* 0x0000001315af7223 */ /* 0x080fe200000100af */
[----:B--2---:R-:W-:Y:S01]  /*21a0*/  FFMA.FTZ R173, R23, R164, R173 ;  /* 0x000000a417ad7223 */ /* 0x004fe200000100ad */
[----:B---3--:R-:W-:Y:S02]  /*21b0*/  FADD.FTZ R172, R172, R164 ;  /* 0x000000a4acac7221 */ /* 0x008fe40000010000 */
[----:B------:R-:W2:Y:S04]  /*21c0*/  LDL.LU R164, [R1+0x104] ;  /* 0x0001040001a47983 */ /* 0x000ea80000300800 */
[----:B------:R-:W-:Y:S04]  /*21d0*/  STL [R1+0x78], R172 ;  /* 0x000078ac01007387 */ /* 0x000fe80000100800 */
[----:B------:R-:W-:Y:S04]  /*21e0*/  STL [R1+0x118], R173 ;  /* 0x000118ad01007387 */ /* 0x000fe80000100800 */
[----:B------:R-:W-:Y:S04]  /*21f0*/  STL [R1+0x7c], R229 ;  /* 0x00007ce501007387 */ /* 0x000fe80000100800 */
[----:B------:R0:W-:Y:S02]  /*2200*/  STL [R1+0x11c], R228 ;  /* 0x00011ce401007387 */ /* 0x0001e40000100800 */
[----:B0-----:R-:W-:-:S02]  /*2210*/  FMUL.FTZ R228, R174, R19 ;  /* 0x00000013aee47220 */ /* 0x001fc40000410000 */
[----:B------:R-:W3:Y:S01]  /*2220*/  LDL.LU R19, [R1+0x64] ;  /* 0x0000640001137983 */ /* 0x000ee20000300800 */
[----:B------:R-:W-:Y:S01]  /*2230*/  FADD.FTZ R168, -R2, R168 ;  /* 0x000000a802a87221 */ /* 0x000fe20000010100 */
[----:B------:R-:W-:Y:S02]  /*2240*/  HADD2.F32 R18, -RZ, R166.H0_H0 ;  /* 0x200000a6ff127230 */ /* 0x000fe40000004100 */
[----:B------:R-:W-:Y:S01]  /*2250*/  FMUL.FTZ R229, R226, R20 ;  /* 0x00000014e2e57220 */ /* 0x000fe20000410000 */
[----:B------:R0:W-:Y:S01]  /*2260*/  STL [R1+0x80], R225 ;  /* 0x000080e101007387 */ /* 0x0001e20000100800 */
[----:B------:R-:W-:-:S03]  /*2270*/  FMUL.FTZ R20, R4, R168 ;  /* 0x000000a804147220 */ /* 0x000fc60000410000 */
[----:B------:R-:W4:Y:S04]  /*2280*/  LDL.LU R226, [R1+0x108] ;  /* 0x0001080001e27983 */ /* 0x000f280000300800 */
[----:B------:R1:W-:Y:S04]  /*2290*/  STL [R1+0x120], R175 ;  /* 0x000120af01007387 */ /* 0x0003e80000100800 */
[----:B------:R-:W4:Y:S04]  /*22a0*/  LDL R168, [R1+0x1ac] ;  /* 0x0001ac0001a87983 */ /* 0x000f280000100800 */
[----:B0-----:R-:W4:Y:S01]  /*22b0*/  LDL.LU R225, [R1+0x10c] ;  /* 0x00010c0001e17983 */ /* 0x001f220000300800 */
[----:B------:R-:W-:-:S03]  /*22c0*/  FMUL.FTZ R227, R227, R18 ;  /* 0x00000012e3e37220 */ /* 0x000fc60000410000 */
[----:B-1----:R-:W4:Y:S04]  /*22d0*/  LDL R175, [R1+0x1b0] ;  /* 0x0001b00001af7983 */ /* 0x002f280000100800 */
[----:B------:R-:W4:Y:S04]  /*22e0*/  LDL.LU R174, [R1+0x70] ;  /* 0x0000700001ae7983 */ /* 0x000f280000300800 */
[----:B------:R-:W4:Y:S04]  /*22f0*/  LDL.LU R173, [R1+0x110] ;  /* 0x0001100001ad7983 */ /* 0x000f280000300800 */
[----:B------:R-:W4:Y:S01]  /*2300*/  LDL R172, [R1+0x1b4] ;  /* 0x0001b40001ac7983 */ /* 0x000f220000100800 */
[----:B--2---:R-:W-:Y:S01]  /*2310*/  FFMA.FTZ R164, R20, R18, R164 ;  /* 0x0000001214a47223 */ /* 0x004fe200000100a4 */
[----:B---3--:R-:W-:Y:S01]  /*2320*/  FADD.FTZ R19, R19, R18 ;  /* 0x0000001213137221 */ /* 0x008fe20000010000 */
[----:B------:R-:W-:-:S04]  /*2330*/  FADD.FTZ R18, R192, R231 ;  /* 0x000000e7c0127221 */ /* 0x000fc80000010000 */
[----:B------:R-:W-:Y:S04]  /*2340*/  STL [R1+0x64], R19 ;  /* 0x0000641301007387 */ /* 0x000fe80000100800 */
[----:B------:R-:W2:Y:S04]  /*2350*/  LDL.LU R192, [R1+0x6c] ;  /* 0x00006c0001c07983 */ /* 0x000ea80000300800 */
[----:B------:R0:W-:Y:S02]  /*2360*/  STL [R1+0x104], R164 ;  /* 0x000104a401007387 */ /* 0x0001e40000100800 */
[----:B0-----:R-:W-:-:S02]  /*2370*/  FFMA.FTZ R164, R24, R231, R191 ;  /* 0x000000e718a47223 */ /* 0x001fc400000100bf */
[----:B------:R-:W3:Y:S01]  /*2380*/  LDL.LU R191, [R1+0x68] ;  /* 0x0000680001bf7983 */ /* 0x000ee20000300800 */
[----:B------:R-:W-:Y:S01]  /*2390*/  FADD.FTZ R169, -R2, R169 ;  /* 0x000000a902a97221 */ /* 0x000fe20000010100 */
[----:B------:R-:W-:-:S03]  /*23a0*/  HADD2.F32 R166, -RZ, R166.H1_H1 ;  /* 0x300000a6ffa67230 */ /* 0x000fc60000004100 */
[----:B------:R-:W-:Y:S01]  /*23b0*/  FMUL.FTZ R19, R4, R169 ;  /* 0x000000a904137220 */ /* 0x000fe20000410000 */
[----:B------:R-:W-:-:S03]  /*23c0*/  FADD.FTZ R18, R18, R230 ;  /* 0x000000e612127221 */ /* 0x000fc60000010000 */
[----:B----4-:R-:W-:Y:S01]  /*23d0*/  FFMA.FTZ R226, R19, R166, R226 ;  /* 0x000000a613e27223 */ /* 0x010fe200000100e2 */
[C---:B------:R-:W-:Y:S01]  /*23e0*/  FADD.FTZ R170, -R2.reuse, R170 ;  /* 0x000000aa02aa7221 */ /* 0x040fe20000010100 */
[--C-:B------:R-:W-:Y:S02]  /*23f0*/  HADD2.F32 R165, -RZ, R167.reuse.H0_H0 ;  /* 0x200000a7ffa57230 */ /* 0x100fe40000004100 */
[----:B------:R-:W-:Y:S01]  /*2400*/  FADD.FTZ R171, -R2, R171 ;  /* 0x000000ab02ab7221 */ /* 0x000fe20000010100 */
[----:B------:R-:W-:Y:S01]  /*2410*/  FFMA.FTZ R164, R23, R230, R164 ;  /* 0x000000e617a47223 */ /* 0x000fe200000100a4 */
[----:B------:R-:W-:Y:S02]  /*2420*/  HADD2.F32 R167, -RZ, R167.H1_H1 ;  /* 0x300000a7ffa77230 */ /* 0x000fe40000004100 */
[----:B------:R-:W-:-:S03]  /*2430*/  FMUL.FTZ R171, R4, R171 ;  /* 0x000000ab04ab7220 */ /* 0x000fc60000410000 */
[----:B------:R-:W-:Y:S01]  /*2440*/  FADD.FTZ R174, R174, R167 ;  /* 0x000000a7aeae7221 */ /* 0x000fe20000010000 */
[----:B------:R-:W-:Y:S01]  /*2450*/  FFMA.FTZ R173, R171, R167, R173 ;  /* 0x000000a7abad7223 */ /* 0x000fe200000100ad */
[----:B------:R-:W-:Y:S02]  /*2460*/  IADD3 R193, PT, PT, R193, 0x20, RZ ;  /* 0x00000020c1c17810 */ /* 0x000fe40007ffe0ff */
[----:B------:R-:W-:Y:S02]  /*2470*/  IADD3 R3, PT, PT, R3, 0x20, RZ ;  /* 0x0000002003037810 */ /* 0x000fe40007ffe0ff */
[----:B------:R-:W-:Y:S01]  /*2480*/  IADD3 R190, PT, PT, R190, 0x20, RZ ;  /* 0x00000020bebe7810 */ /* 0x000fe20007ffe0ff */
[----:B--2---:R-:W-:Y:S01]  /*2490*/  FADD.FTZ R192, R192, R165 ;  /* 0x000000a5c0c07221 */ /* 0x004fe20000010000 */
[----:B---3--:R-:W-:-:S05]  /*24a0*/  FADD.FTZ R191, R191, R166 ;  /* 0x000000a6bfbf7221 */ /* 0x008fca0000010000 */
[----:B------:R-:W-:Y:S04]  /*24b0*/  STL [R1+0x68], R191 ;  /* 0x000068bf01007387 */ /* 0x000fe80000100800 */
[----:B------:R0:W-:Y:S02]  /*24c0*/  STL [R1+0x108], R226 ;  /* 0x000108e201007387 */ /* 0x0001e40000100800 */
[----:B0-----:R-:W-:Y:S01]  /*24d0*/  FMUL.FTZ R226, R168, R166 ;  /* 0x000000a6a8e27220 */ /* 0x001fe20000410000 */
[----:B------:R-:W-:Y:S01]  /*24e0*/  FADD.FTZ R166, R18, R229 ;  /* 0x000000e512a67221 */ /* 0x000fe20000010000 */
[----:B------:R-:W-:Y:S01]  /*24f0*/  FMUL.FTZ R18, R4, R170 ;  /* 0x000000aa04127220 */ /* 0x000fe20000410000 */
[----:B------:R-:W-:-:S03]  /*2500*/  FFMA.FTZ R168, R22, R229, R164 ;  /* 0x000000e516a87223 */ /* 0x000fc600000100a4 */
[----:B------:R-:W-:Y:S01]  /*2510*/  FFMA.FTZ R225, R18, R165, R225 ;  /* 0x000000a512e17223 */ /* 0x000fe200000100e1 */
[----:B------:R-:W-:Y:S01]  /*2520*/  FADD.FTZ R164, R166, R228 ;  /* 0x000000e4a6a47221 */ /* 0x000fe20000010000 */
[----:B------:R-:W-:Y:S01]  /*2530*/  FFMA.FTZ R166, R21, R228, R168 ;  /* 0x000000e415a67223 */ /* 0x000fe200000100a8 */
[----:B------:R-:W-:Y:S01]  /*2540*/  STL [R1+0x6c], R192 ;  /* 0x00006cc001007387 */ /* 0x000fe20000100800 */
[----:B------:R-:W-:-:S03]  /*2550*/  FMUL.FTZ R168, R172, R167 ;  /* 0x000000a7aca87220 */ /* 0x000fc60000410000 */
[----:B------:R0:W-:Y:S04]  /*2560*/  STL [R1+0x10c], R225 ;  /* 0x00010ce101007387 */ /* 0x0001e80000100800 */
[----:B------:R1:W-:Y:S04]  /*2570*/  STL [R1], R171 ;  /* 0x000000ab01007387 */ /* 0x0003e80000100800 */
[----:B------:R1:W-:Y:S04]  /*2580*/  STL [R1+0x70], R174 ;  /* 0x000070ae01007387 */ /* 0x0003e80000100800 */
[----:B------:R1:W-:Y:S04]  /*2590*/  STL [R1+0x110], R173 ;  /* 0x000110ad01007387 */ /* 0x0003e80000100800 */
[----:B------:R1:W-:Y:S01]  /*25a0*/  STL [R1+0x14], R168 ;  /* 0x000014a801007387 */ /* 0x0003e20000100800 */
[----:B------:R-:W-:Y:S01]  /*25b0*/  FADD.FTZ R164, R164, R227 ;  /* 0x000000e3a4a47221 */ /* 0x000fe20000010000 */
[----:B------:R-:W-:Y:S01]  /*25c0*/  FFMA.FTZ R166, R20, R227, R166 ;  /* 0x000000e314a67223 */ /* 0x000fe200000100a6 */
[----:B0-----:R-:W-:-:S02]  /*25d0*/  FMUL.FTZ R225, R175, R165 ;  /* 0x000000a5afe17220 */ /* 0x001fc40000410000 */
[----:B------:R-:W-:Y:S01]  /*25e0*/  FADD.FTZ R164, R164, R226 ;  /* 0x000000e2a4a47221 */ /* 0x000fe20000010000 */
[----:B------:R-:W-:-:S03]  /*25f0*/  FFMA.FTZ R166, R19, R226, R166 ;  /* 0x000000e213a67223 */ /* 0x000fc600000100a6 */
[----:B------:R-:W-:Y:S01]  /*2600*/  FADD.FTZ R165, R164, R225 ;  /* 0x000000e1a4a57221 */ /* 0x000fe20000010000 */
[----:B------:R-:W-:-:S03]  /*2610*/  FFMA.FTZ R164, R18, R225, R166 ;  /* 0x000000e112a47223 */ /* 0x000fc600000100a6 */
[----:B------:R-:W-:Y:S01]  /*2620*/  FADD.FTZ R192, R165, R168 ;  /* 0x000000a8a5c07221 */ /* 0x000fe20000010000 */
[----:B-1----:R-:W-:-:S07]  /*2630*/  FFMA.FTZ R191, R171, R168, R164 ;  /* 0x000000a8abbf7223 */ /* 0x002fce00000100a4 */
.L_x_19207:
[----:B------:R-:W-:Y:S05]  /*2640*/  BSYNC.RECONVERGENT B2 ;  /* 0x0000000000027941 */ /* 0x000fea0003800200 */
.L_x_19206:
[----:B------:R-:W-:Y:S04]  /*2650*/  BSSY.RECONVERGENT B2, `(.L_x_19208) ;  /* 0x0000082000027945 */ /* 0x000fe80003800200 */
[----:B------:R-:W-:Y:S05]  /*2660*/  @!P5 BRA `(.L_x_19209) ;  /* 0x000000080000d947 */ /* 0x000fea0003800000 */
[----:B------:R-:W1:Y:S01]  /*2670*/  LDC.64 R16, c[0x0][0x3a8] ;  /* 0x0000ea00ff107b82 */ /* 0x000e620000000a00 */
[----:B------:R-:W-:Y:S01]  /*2680*/  ISETP.NE.U32.AND P0, PT, RZ, UR10, PT ;  /* 0x0000000aff007c0c */ /* 0x000fe2000bf05070 */
[----:B-----5:R2:W-:Y:S06]  /*2690*/  STL [R1+0x1ec], R5 ;  /* 0x0001ec0501007387 */ /* 0x0205ec0000100800 */
[----:B------:R-:W3:Y:S08]  /*26a0*/  LDC.64 R164, c[0x0][0x428] ;  /* 0x00010a00ffa47b82 */ /* 0x000ef00000000a00 */
[----:B------:R-:W4:Y:S01]  /*26b0*/  LDC.64 R172, c[0x0][0x3b0] ;  /* 0x0000ec00ffac7b82 */ /* 0x000f220000000a00 */
[----:B-1----:R-:W-:Y:S01]  /*26c0*/  IMAD.WIDE.U32 R16, R190, 0x20, R16 ;  /* 0x00000020be107825 */ /* 0x002fe200078e0010 */
[----:B------:R-:W-:Y:S01]  /*26d0*/  ISETP.NE.AND.EX P0, PT, RZ, UR11, PT, P0 ;  /* 0x0000000bff007c0c */ /* 0x000fe2000bf05300 */
[----:B--2---:R-:W2:Y:S04]  /*26e0*/  LDL.LU R5, [R1+0x54] ;  /* 0x0000540001057983 */ /* 0x004ea80000300800 */
[----:B------:R-:W2:Y:S04]  /*26f0*/  LDG.E.128 R12, desc[UR6][R16.64] ;  /* 0x00000006100c7981 */ /* 0x000ea8000c1e1d00 */
[----:B------:R1:W2:Y:S01]  /*2700*/  LDG.E.128 R168, desc[UR6][R16.64+0x10] ;  /* 0x0000100610a87981 */ /* 0x0002a2000c1e1d00 */
[----:B---3--:R-:W-:-:S03]  /*2710*/  IMAD.WIDE.U32 R164, R193, 0x10, R164 ;  /* 0x00000010c1a47825 */ /* 0x008fc600078e00a4 */
[----:B------:R3:W-:Y:S04]  /*2720*/  STL [R1+0x1e8], R0 ;  /* 0x0001e80001007387 */ /* 0x0007e80000100800 */
[----:B------:R-:W2:Y:S01]  /*2730*/  LDG.E.128 R164, desc[UR6][R164.64] ;  /* 0x00000006a4a47981 */ /* 0x000ea2000c1e1d00 */
[----:B-1----:R-:W1:Y:S03]  /*2740*/  @P0 LDC.64 R16, c[0x0][0x438] ;  /* 0x00010e00ff100b82 */ /* 0x002e660000000a00 */
[----:B---3--:R-:W3:Y:S04]  /*2750*/  LDL.LU R0, [R1+0xf4] ;  /* 0x0000f40001007983 */ /* 0x008ee80000300800 */
[----:B------:R-:W3:Y:S04]  /*2760*/  LDL R224, [R1+0x198] ;  /* 0x0001980001e07983 */ /* 0x000ee80000100800 */
[----:B------:R-:W3:Y:S04]  /*2770*/  LDL.LU R223, [R1+0xf8] ;  /* 0x0000f80001df7983 */ /* 0x000ee80000300800 */
[----:B------:R-:W3:Y:S04]  /*2780*/  LDL R222, [R1+0x19c] ;  /* 0x00019c0001de7983 */ /* 0x000ee80000100800 */
[----:B------:R-:W3:Y:S01]  /*2790*/  LDL.LU R221, [R1+0x5c] ;  /* 0x00005c0001dd7983 */ /* 0x000ee20000300800 */
[----:B-1----:R-:W-:-:S03]  /*27a0*/  @P0 IMAD.WIDE.U32 R16, R190, 0x20, R16 ;  /* 0x00000020be100825 */ /* 0x002fc600078e0010 */
[----:B------:R-:W3:Y:S04]  /*27b0*/  LDL.LU R219, [R1+0xfc] ;  /* 0x0000fc0001db7983 */ /* 0x000ee80000300800 */
[----:B------:R-:W5:Y:S04]  /*27c0*/  @P0 LDG.E.128 R124, desc[UR6][R16.64] ;  /* 0x00000006107c0981 */ /* 0x000f68000c1e1d00 */
[----:B------:R4:W5:Y:S04]  /*27d0*/  @P0 LDG.E.128 R128, desc[UR6][R16.64+0x10] ;  /* 0x0000100610800981 */ /* 0x000968000c1e1d00 */
[----:B------:R-:W3:Y:S04]  /*27e0*/  LDL R218, [R1+0x1a0] ;  /* 0x0001a00001da7983 */ /* 0x000ee80000100800 */
[----:B------:R-:W3:Y:S01]  /*27f0*/  LDL.LU R252, [R1+0x60] ;  /* 0x0000600001fc7983 */ /* 0x000ee20000300800 */
[----:B----4-:R-:W-:-:S03]  /*2800*/  IMAD.WIDE.U32 R16, R3, 0x8, R172 ;  /* 0x0000000803107825 */ /* 0x010fc600078e00ac */
[----:B------:R-:W4:Y:S04]  /*2810*/  LDL.LU R175, [R1+0x100] ;  /* 0x0001000001af7983 */ /* 0x000f280000300800 */
[----:B------:R-:W4:Y:S04]  /*2820*/  LDL R174, [R1+0x1a4] ;  /* 0x0001a40001ae7983 */ /* 0x000f280000100800 */
[----:B------:R-:W4:Y:S04]  /*2830*/  LDL R220, [R1+0x188] ;  /* 0x0001880001dc7983 */ /* 0x000f280000100800 */
[----:B------:R1:W5:Y:S01]  /*2840*/  LDG.E.64 R176, desc[UR6][R16.64] ;  /* 0x0000000610b07981 */ /* 0x000362000c1e1b00 */
[C---:B--2---:R-:W-:Y:S01]  /*2850*/  FADD.FTZ R173, -R2.reuse, R14 ;  /* 0x0000000e02ad7221 */ /* 0x044fe20000010100 */
[----:B------:R-:W-:-:S03]  /*2860*/  FADD.FTZ R14, -R2, R15 ;  /* 0x0000000f020e7221 */ /* 0x000fc60000010100 */
[----:B------:R-:W-:Y:S02]  /*2870*/  FMUL.FTZ R15, R4, R173 ;  /* 0x000000ad040f7220 */ /* 0x000fe40000410000 */
[----:B------:R-:W2:Y:S01]  /*2880*/  LDL.LU R173, [R1+0x58] ;  /* 0x0000580001ad7983 */ /* 0x000ea20000300800 */
[C---:B-1----:R-:W-:Y:S01]  /*2890*/  FADD.FTZ R17, -R2.reuse, R12 ;  /* 0x0000000c02117221 */ /* 0x042fe20000010100 */
[----:B------:R-:W-:Y:S01]  /*28a0*/  FADD.FTZ R16, -R2, R13 ;  /* 0x0000000d02107221 */ /* 0x000fe20000010100 */
[--C-:B------:R-:W-:Y:S02]  /*28b0*/  HADD2.F32 R172, -RZ, R164.reuse.H0_H0 ;  /* 0x200000a4ffac7230 */ /* 0x100fe40000004100 */
[C---:B------:R-:W-:Y:S01]  /*28c0*/  FMUL.FTZ R17, R4.reuse, R17 ;  /* 0x0000001104117220 */ /* 0x040fe20000410000 */
[----:B------:R-:W-:Y:S02]  /*28d0*/  HADD2.F32 R164, -RZ, R164.H1_H1 ;  /* 0x300000a4ffa47230 */ /* 0x000fe40000004100 */
[----:B------:R-:W-:Y:S01]  /*28e0*/  FMUL.FTZ R16, R4, R16 ;  /* 0x0000001004107220 */ /* 0x000fe20000410000 */
[----:B------:R-:W-:Y:S01]  /*28f0*/  FADD.FTZ R5, R5, R172 ;  /* 0x000000ac05057221 */ /* 0x000fe20000010000 */
[----:B------:R-:W-:-:S02]  /*2900*/  HADD2.F32 R13, -RZ, R165.H0_H0 ;  /* 0x200000a5ff0d7230 */ /* 0x000fc40000004100 */
[----:B---3--:R-:W-:Y:S02]  /*2910*/  FFMA.FTZ R0, R17, R172, R0 ;  /* 0x000000ac11007223 */ /* 0x008fe40000010000 */
[----:B------:R1:W-:Y:S01]  /*2920*/  STL [R1+0x54], R5 ;  /* 0x0000540501007387 */ /* 0x0003e20000100800 */
[----:B------:R-:W-:Y:S01]  /*2930*/  FFMA.FTZ R223, R16, R164, R223 ;  /* 0x000000a410df7223 */ /* 0x000fe200000100df */
[----:B------:R-:W-:Y:S02]  /*2940*/  HADD2.F32 R12, -RZ, R165.H1_H1 ;  /* 0x300000a5ff0c7230 */ /* 0x000fe40000004100 */
[----:B------:R-:W-:Y:S01]  /*2950*/  FMUL.FTZ R14, R4, R14 ;  /* 0x0000000e040e7220 */ /* 0x000fe20000410000 */
[----:B-1----:R1:W5:Y:S01]  /*2960*/  LDL.LU R5, [R1+0x1ec] ;  /* 0x0001ec0001057983 */ /* 0x0023620000300800 */
[----:B------:R-:W-:-:S03]  /*2970*/  FADD.FTZ R221, R221, R13 ;  /* 0x0000000ddddd7221 */ /* 0x000fc60000010000 */
[----:B------:R3:W-:Y:S01]  /*2980*/  STL [R1+0xf4], R0 ;  /* 0x0000f40001007387 */ /* 0x0007e20000100800 */
[----:B------:R-:W-:-:S03]  /*2990*/  FFMA.FTZ R219, R15, R13, R219 ;  /* 0x0000000d0fdb7223 */ /* 0x000fc600000100db */
[----:B---3--:R1:W5:Y:S04]  /*29a0*/  LDL.LU R0, [R1+0x1e8] ;  /* 0x0001e80001007983 */ /* 0x0083680000300800 */
[----:B------:R3:W-:Y:S01]  /*29b0*/  STL [R1+0xf8], R223 ;  /* 0x0000f8df01007387 */ /* 0x0007e20000100800 */
[----:B------:R-:W-:Y:S01]  /*29c0*/  FADD.FTZ R252, R252, R12 ;  /* 0x0000000cfcfc7221 */ /* 0x000fe20000010000 */
[----:B---3--:R-:W-:Y:S01]  /*29d0*/  FMUL.FTZ R223, R222, R164 ;  /* 0x000000a4dedf7220 */ /* 0x008fe20000410000 */
[----:B----4-:R-:W-:Y:S01]  /*29e0*/  FFMA.FTZ R175, R14, R12, R175 ;  /* 0x0000000c0eaf7223 */ /* 0x010fe200000100af */
[----:B--2---:R-:W-:-:S05]  /*29f0*/  FADD.FTZ R173, R173, R164 ;  /* 0x000000a4adad7221 */ /* 0x004fca0000010000 */
[----:B------:R-:W-:Y:S04]  /*2a00*/  STL [R1+0x58], R173 ;  /* 0x000058ad01007387 */ /* 0x000fe80000100800 */
[----:B------:R-:W2:Y:S04]  /*2a10*/  LDL.LU R164, [R1+0xe4] ;  /* 0x0000e40001a47983 */ /* 0x000ea80000300800 */
[----:B------:R3:W-:Y:S04]  /*2a20*/  STL [R1+0x5c], R221 ;  /* 0x00005cdd01007387 */ /* 0x0007e80000100800 */
[----:B------:R4:W-:Y:S01]  /*2a30*/  STL [R1+0xfc], R219 ;  /* 0x0000fcdb01007387 */ /* 0x0009e20000100800 */
[----:B---3--:R-:W-:-:S03]  /*2a40*/  FMUL.FTZ R221, R174, R12 ;  /* 0x0000000caedd7220 */ /* 0x008fc60000410000 */
[----:B------:R-:W3:Y:S01]  /*2a50*/  LDL.LU R12, [R1+0x44] ;  /* 0x00004400010c7983 */ /* 0x000ee20000300800 */
[----:B------:R-:W-:Y:S01]  /*2a60*/  FADD.FTZ R168, -R2, R168 ;  /* 0x000000a802a87221 */ /* 0x000fe20000010100 */
[----:B------:R-:W-:Y:S02]  /*2a70*/  HADD2.F32 R11, -RZ, R166.H0_H0 ;  /* 0x200000a6ff0b7230 */ /* 0x000fe40000004100 */
[----:B------:R-:W-:Y:S01]  /*2a80*/  FMUL.FTZ R222, R218, R13 ;  /* 0x0000000ddade7220 */ /* 0x000fe20000410000 */
[----:B------:R0:W-:Y:S01]  /*2a90*/  STL [R1+0x60], R252 ;  /* 0x000060fc01007387 */ /* 0x0001e20000100800 */
[----:B------:R-:W-:-:S03]  /*2aa0*/  FMUL.FTZ R13, R4, R168 ;  /* 0x000000a8040d7220 */ /* 0x000fc60000410000 */
[----:B----4-:R-:W4:Y:S04]  /*2ab0*/  LDL.LU R219, [R1+0xe8] ;  /* 0x0000e80001db7983 */ /* 0x010f280000300800 */
[----:B------:R1:W-:Y:S01]  /*2ac0*/  STL [R1+0x100], R175 ;  /* 0x000100af01007387 */ /* 0x0003e20000100800 */
[----:B------:R-:W-:-:S03]  /*2ad0*/  FMUL.FTZ R224, R224, R172 ;  /* 0x000000ace0e07220 */ /* 0x000fc60000410000 */
[----:B------:R-:W4:Y:S04]  /*2ae0*/  LDL R168, [R1+0x18c] ;  /* 0x00018c0001a87983 */ /* 0x000f280000100800 */
[----:B0-----:R-:W4:Y:S04]  /*2af0*/  LDL.LU R252, [R1+0x4c] ;  /* 0x00004c0001fc7983 */ /* 0x001f280000300800 */
[----:B------:R-:W4:Y:S01]  /*2b00*/  LDL.LU R218, [R1+0xec] ;  /* 0x0000ec0001da7983 */ /* 0x000f220000300800 */
        /* <DEDUP_REMOVED lines=8> */
[----:B------:R0:W-:Y:S04]  /*2b90*/  STL [R1+0x44], R12 ;  /* 0x0000440c01007387 */ /* 0x0001e80000100800 */
[----:B------:R-:W2:Y:S01]  /*2ba0*/  LDL.LU R192, [R1+0x48] ;  /* 0x0000480001c07983 */ /* 0x000ea20000300800 */
[----:B------:R-:W-:Y:S01]  /*2bb0*/  FADD.FTZ R169, -R2, R169 ;  /* 0x000000a902a97221 */ /* 0x000fe20000010100 */
[----:B------:R-:W-:-:S03]  /*2bc0*/  HADD2.F32 R166, -RZ, R166.H1_H1 ;  /* 0x300000a6ffa67230 */ /* 0x000fc60000004100 */
[----:B0-----:R-:W-:Y:S01]  /*2bd0*/  FMUL.FTZ R12, R4, R169 ;  /* 0x000000a9040c7220 */ /* 0x001fe20000410000 */
[--C-:B------:R-:W-:Y:S01]  /*2be0*/  HADD2.F32 R165, -RZ, R167.reuse.H0_H0 ;  /* 0x200000a7ffa57230 */ /* 0x100fe20000004100 */
[----:B------:R0:W-:Y:S02]  /*2bf0*/  STL [R1+0xe4], R164 ;  /* 0x0000e4a401007387 */ /* 0x0001e40000100800 */
[----:B----4-:R-:W-:Y:S01]  /*2c00*/  FFMA.FTZ R219, R12, R166, R219 ;  /* 0x000000a60cdb7223 */ /* 0x010fe200000100db */
[----:B------:R-:W-:Y:S01]  /*2c10*/  FADD.FTZ R11, R11, R223 ;  /* 0x000000df0b0b7221 */ /* 0x000fe20000010000 */
[----:B------:R-:W-:Y:S01]  /*2c20*/  FADD.FTZ R170, -R2, R170 ;  /* 0x000000aa02aa7221 */ /* 0x000fe20000010100 */
[----:B------:R-:W-:Y:S01]  /*2c30*/  FADD.FTZ R252, R252, R165 ;  /* 0x000000a5fcfc7221 */ /* 0x000fe20000010000 */
[----:B------:R-:W-:Y:S01]  /*2c40*/  FADD.FTZ R171, -R2, R171 ;  /* 0x000000ab02ab7221 */ /* 0x000fe20000010100 */
[----:B0-----:R-:W-:Y:S01]  /*2c50*/  FFMA.FTZ R164, R17, R224, R191 ;  /* 0x000000e011a47223 */ /* 0x001fe200000100bf */
[----:B------:R-:W-:-:S03]  /*2c60*/  HADD2.F32 R167, -RZ, R167.H1_H1 ;  /* 0x300000a7ffa77230 */ /* 0x000fc60000004100 */
[----:B------:R-:W-:Y:S02]  /*2c70*/  FFMA.FTZ R164, R16, R223, R164 ;  /* 0x000000df10a47223 */ /* 0x000fe400000100a4 */
[----:B------:R-:W-:Y:S01]  /*2c80*/  FADD.FTZ R174, R174, R167 ;  /* 0x000000a7aeae7221 */ /* 0x000fe20000010000 */
[----:B------:R-:W-:Y:S02]  /*2c90*/  IADD3 R193, PT, PT, R193, 0x20, RZ ;  /* 0x00000020c1c17810 */ /* 0x000fe40007ffe0ff */
[----:B------:R-:W-:Y:S02]  /*2ca0*/  IADD3 R3, PT, PT, R3, 0x20, RZ ;  /* 0x0000002003037810 */ /* 0x000fe40007ffe0ff */
[----:B------:R-:W-:Y:S01]  /*2cb0*/  IADD3 R190, PT, PT, R190, 0x20, RZ ;  /* 0x00000020bebe7810 */ /* 0x000fe20007ffe0ff */
[----:B--2---:R-:W-:-:S05]  /*2cc0*/  FADD.FTZ R192, R192, R166 ;  /* 0x000000a6c0c07221 */ /* 0x004fca0000010000 */
[----:B------:R-:W-:Y:S04]  /*2cd0*/  STL [R1+0x48], R192 ;  /* 0x000048c001007387 */ /* 0x000fe80000100800 */
[----:B------:R0:W-:Y:S04]  /*2ce0*/  STL [R1+0xe8], R219 ;  /* 0x0000e8db01007387 */ /* 0x0001e80000100800 */
[----:B------:R1:W-:Y:S01]  /*2cf0*/  STL [R1+0x4c], R252 ;  /* 0x00004cfc01007387 */ /* 0x0003e20000100800 */
[----:B0-----:R-:W-:Y:S01]  /*2d00*/  FMUL.FTZ R219, R168, R166 ;  /* 0x000000a6a8db7220 */ /* 0x001fe20000410000 */
[----:B------:R-:W-:Y:S01]  /*2d10*/  FADD.FTZ R166, R11, R222 ;  /* 0x000000de0ba67221 */ /* 0x000fe20000010000 */
[C---:B------:R-:W-:Y:S01]  /*2d20*/  FMUL.FTZ R11, R4.reuse, R170 ;  /* 0x000000aa040b7220 */ /* 0x040fe20000410000 */
[----:B------:R-:W-:Y:S01]  /*2d30*/  FFMA.FTZ R168, R15, R222, R164 ;  /* 0x000000de0fa87223 */ /* 0x000fe200000100a4 */
[----:B-1----:R-:W-:Y:S01]  /*2d40*/  FMUL.FTZ R252, R4, R171 ;  /* 0x000000ab04fc7220 */ /* 0x002fe20000410000 */
[----:B------:R-:W-:Y:S01]  /*2d50*/  FADD.FTZ R164, R166, R221 ;  /* 0x000000dda6a47221 */ /* 0x000fe20000010000 */
[----:B------:R-:W-:Y:S01]  /*2d60*/  FFMA.FTZ R218, R11, R165, R218 ;  /* 0x000000a50bda7223 */ /* 0x000fe200000100da */
[----:B------:R-:W-:Y:S01]  /*2d70*/  FFMA.FTZ R166, R14, R221, R168 ;  /* 0x000000dd0ea67223 */ /* 0x000fe200000100a8 */
[-C--:B------:R-:W-:Y:S01]  /*2d80*/  FFMA.FTZ R173, R252, R167.reuse, R173 ;  /* 0x000000a7fcad7223 */ /* 0x080fe200000100ad */
[----:B------:R-:W-:-:S02]  /*2d90*/  FMUL.FTZ R168, R172, R167 ;  /* 0x000000a7aca87220 */ /* 0x000fc40000410000 */
[----:B------:R0:W-:Y:S04]  /*2da0*/  STL [R1+0xec], R218 ;  /* 0x0000ecda01007387 */ /* 0x0001e80000100800 */
        /* <DEDUP_REMOVED lines=12> */
.L_x_19209:
[----:B------:R-:W-:Y:S05]  /*2e70*/  BSYNC.RECONVERGENT B2 ;  /* 0x0000000000027941 */ /* 0x000fea0003800200 */
.L_x_19208:
        /* <DEDUP_REMOVED lines=13> */
[----:B------:R-:W3:Y:S04]  /*2f50*/  LDL R217, [R1+0x178] ;  /* 0x0001780001d97983 */ /* 0x000ee80000100800 */
[----:B------:R-:W3:Y:S04]  /*2f60*/  LDL.LU R194, [R1+0xd8] ;  /* 0x0000d80001c27983 */ /* 0x000ee80000300800 */
[----:B------:R-:W4:Y:S04]  /*2f70*/  LDG.E.128 R168, desc[UR6][R168.64] ;  /* 0x00000006a8a87981 */ /* 0x000f28000c1e1d00 */
[----:B------:R-:W3:Y:S04]  /*2f80*/  LDL R195, [R1+0x17c] ;  /* 0x00017c0001c37983 */ /* 0x000ee80000100800 */
[----:B------:R-:W3:Y:S04]  /*2f90*/  LDL.LU R196, [R1+0x3c] ;  /* 0x00003c0001c47983 */ /* 0x000ee80000300800 */
[----:B------:R-:W3:Y:S04]  /*2fa0*/  LDL.LU R197, [R1+0xdc] ;  /* 0x0000dc0001c57983 */ /* 0x000ee80000300800 */
[----:B------:R-:W3:Y:S04]  /*2fb0*/  LDL R198, [R1+0x180] ;  /* 0x0001800001c67983 */ /* 0x000ee80000100800 */
[----:B------:R-:W3:Y:S04]  /*2fc0*/  LDL.LU R200, [R1+0x40] ;  /* 0x0000400001c87983 */ /* 0x000ee80000300800 */
[----:B------:R-:W3:Y:S04]  /*2fd0*/  LDL.LU R199, [R1+0xe0] ;  /* 0x0000e00001c77983 */ /* 0x000ee80000300800 */
[----:B------:R-:W3:Y:S04]  /*2fe0*/  LDL R202, [R1+0x184] ;  /* 0x0001840001ca7983 */ /* 0x000ee80000100800 */
[----:B------:R-:W3:Y:S04]  /*2ff0*/  LDL.LU R201, [R1+0xc4] ;  /* 0x0000c40001c97983 */ /* 0x000ee80000300800 */
[----:B------:R-:W3:Y:S04]  /*3000*/  LDL R239, [R1+0x168] ;  /* 0x0001680001ef7983 */ /* 0x000ee80000100800 */
[----:B------:R1:W3:Y:S01]  /*3010*/  LDG.E.128 R172, desc[UR6][R8.64+0x10] ;  /* 0x0000100608ac7981 */ /* 0x0002e2000c1e1d00 */
[C---:B--2---:R-:W-:Y:S01]  /*3020*/  FADD.FTZ R10, -R2.reuse, R164 ;  /* 0x000000a4020a7221 */ /* 0x044fe20000010100 */
[----:B------:R-:W-:-:S03]  /*3030*/  FADD.FTZ R7, -R2, R167 ;  /* 0x000000a702077221 */ /* 0x000fc60000010100 */
[----:B------:R-:W-:Y:S01]  /*3040*/  FMUL.FTZ R10, R4, R10 ;  /* 0x0000000a040a7220 */ /* 0x000fe20000410000 */
[----:B----4-:R-:W-:-:S05]  /*3050*/  HADD2.F32 R167, -RZ, R168.H0_H0 ;  /* 0x200000a8ffa77230 */ /* 0x010fca0000004100 */
[----:B------:R-:W-:Y:S01]  /*3060*/  FADD.FTZ R5, R5, R167 ;  /* 0x000000a705057221 */ /* 0x000fe20000010000 */
[-C--:B------:R-:W-:Y:S01]  /*3070*/  FFMA.FTZ R0, R10, R167.reuse, R0 ;  /* 0x000000a70a007223 */ /* 0x080fe20000010000 */
[----:B---3--:R-:W-:-:S03]  /*3080*/  FMUL.FTZ R217, R217, R167 ;  /* 0x000000a7d9d97220 */ /* 0x008fc60000410000 */
[----:B------:R2:W-:Y:S04]  /*3090*/  STL [R1+0x34], R5 ;  /* 0x0000340501007387 */ /* 0x0005e80000100800 */
[----:B--2---:R-:W5:Y:S04]  /*30a0*/  LDL.LU R5, [R1+0x1ec] ;  /* 0x0001ec0001057983 */ /* 0x004f680000300800 */
[----:B------:R2:W-:Y:S04]  /*30b0*/  STL [R1+0xd4], R0 ;  /* 0x0000d40001007387 */ /* 0x0005e80000100800 */
[----:B--2---:R-:W5:Y:S04]  /*30c0*/  LDL.LU R0, [R1+0x1e8] ;  /* 0x0001e80001007983 */ /* 0x004f680000300800 */
[----:B------:R-:W2:Y:S01]  /*30d0*/  LDL.LU R167, [R1+0x38] ;  /* 0x0000380001a77983 */ /* 0x000ea20000300800 */
[----:B------:R-:W-:-:S13]  /*30e0*/  ISETP.NE.AND.EX P0, PT, RZ, UR11, PT, P0 ;  /* 0x0000000bff007c0c */ /* 0x000fda000bf05300 */
[----:B-1----:R-:W1:Y:S01]  /*30f0*/  @P0 LDC.64 R8, c[0x0][0x438] ;  /* 0x00010e00ff080b82 */ /* 0x002e620000000a00 */
[----:B------:R-:W-:Y:S02]  /*3100*/  HADD2.F32 R168, -RZ, R168.H1_H1 ;  /* 0x300000a8ffa87230 */ /* 0x000fe40000004100 */
[----:B-1----:R-:W-:-:S05]  /*3110*/  @P0 IMAD.WIDE.U32 R8, R190, 0x20, R8 ;  /* 0x00000020be080825 */ /* 0x002fca00078e0008 */
[----:B------:R-:W5:Y:S04]  /*3120*/  @P0 LDG.E.128 R132, desc[UR6][R8.64] ;  /* 0x0000000608840981 */ /* 0x000f68000c1e1d00 */
[----:B------:R0:W5:Y:S02]  /*3130*/  @P0 LDG.E.128 R136, desc[UR6][R8.64+0x10] ;  /* 0x0000100608880981 */ /* 0x000164000c1e1d00 */
[----:B0-----:R-:W-:-:S05]  /*3140*/  IMAD.WIDE.U32 R8, R3, 0x8, R182 ;  /* 0x0000000803087825 */ /* 0x001fca00078e00b6 */
[----:B------:R0:W5:Y:S02]  /*3150*/  LDG.E.64 R182, desc[UR6][R8.64] ;  /* 0x0000000608b67981 */ /* 0x000164000c1e1b00 */
[C---:B0-----:R-:W-:Y:S01]  /*3160*/  FADD.FTZ R9, -R2.reuse, R165 ;  /* 0x000000a502097221 */ /* 0x041fe20000010100 */
[----:B------:R-:W-:Y:S01]  /*3170*/  FADD.FTZ R8, -R2, R166 ;  /* 0x000000a602087221 */ /* 0x000fe20000010100 */
[--C-:B------:R-:W-:Y:S02]  /*3180*/  HADD2.F32 R166, -RZ, R169.reuse.H0_H0 ;  /* 0x200000a9ffa67230 */ /* 0x100fe40000004100 */
[C---:B------:R-:W-:Y:S01]  /*3190*/  FMUL.FTZ R9, R4.reuse, R9 ;  /* 0x0000000904097220 */ /* 0x040fe20000410000 */
[----:B------:R-:W-:Y:S02]  /*31a0*/  HADD2.F32 R165, -RZ, R169.H1_H1 ;  /* 0x300000a9ffa57230 */ /* 0x000fe40000004100 */
[----:B------:R-:W-:Y:S01]  /*31b0*/  FMUL.FTZ R8, R4, R8 ;  /* 0x0000000804087220 */ /* 0x000fe20000410000 */
[----:B------:R-:W-:Y:S01]  /*31c0*/  FFMA.FTZ R194, R9, R168, R194 ;  /* 0x000000a809c27223 */ /* 0x000fe200000100c2 */
[----:B------:R-:W-:-:S02]  /*31d0*/  FADD.FTZ R196, R196, R166 ;  /* 0x000000a6c4c47221 */ /* 0x000fc40000010000 */
[----:B------:R-:W-:Y:S01]  /*31e0*/  FFMA.FTZ R197, R8, R166, R197 ;  /* 0x000000a608c57223 */ /* 0x000fe200000100c5 */
[----:B------:R-:W-:Y:S01]  /*31f0*/  FADD.FTZ R200, R200, R165 ;  /* 0x000000a5c8c87221 */ /* 0x000fe20000010000 */
[----:B------:R-:W-:Y:S01]  /*3200*/  FMUL.FTZ R7, R4, R7 ;  /* 0x0000000704077220 */ /* 0x000fe20000410000 */
[----:B------:R0:W-:Y:S01]  /*3210*/  STL [R1+0xd8], R194 ;  /* 0x0000d8c201007387 */ /* 0x0001e20000100800 */
[----:B------:R-:W-:Y:S02]  /*3220*/  FADD.FTZ R172, -R2, R172 ;  /* 0x000000ac02ac7221 */ /* 0x000fe40000010100 */
[----:B------:R-:W-:Y:S01]  /*3230*/  FFMA.FTZ R199, R7, R165, R199 ;  /* 0x000000a507c77223 */ /* 0x000fe200000100c7 */
[----:B0-----:R-:W-:Y:S01]  /*3240*/  FMUL.FTZ R194, R195, R168 ;  /* 0x000000a8c3c27220 */ /* 0x001fe20000410000 */
[----:B------:R-:W-:Y:S01]  /*3250*/  FMUL.FTZ R195, R198, R166 ;  /* 0x000000a6c6c37220 */ /* 0x000fe20000410000 */
[----:B--2---:R-:W-:-:S05]  /*3260*/  FADD.FTZ R167, R167, R168 ;  /* 0x000000a8a7a77221 */ /* 0x004fca0000010000 */
[----:B------:R-:W-:Y:S04]  /*3270*/  STL [R1+0x38], R167 ;  /* 0x000038a701007387 */ /* 0x000fe80000100800 */
[----:B------:R0:W-:Y:S04]  /*3280*/  STL [R1+0x3c], R196 ;  /* 0x00003cc401007387 */ /* 0x0001e80000100800 */
[----:B------:R1:W-:Y:S04]  /*3290*/  STL [R1+0xdc], R197 ;  /* 0x0000dcc501007387 */ /* 0x0003e80000100800 */
[----:B------:R2:W-:Y:S01]  /*32a0*/  STL [R1+0x40], R200 ;  /* 0x000040c801007387 */ /* 0x0005e20000100800 */
[----:B0-----:R-:W-:Y:S01]  /*32b0*/  FMUL.FTZ R196, R4, R172 ;  /* 0x000000ac04c47220 */ /* 0x001fe20000410000 */
[----:B-1----:R-:W-:-:S02]  /*32c0*/  FMUL.FTZ R197, R202, R165 ;  /* 0x000000a5cac57220 */ /* 0x002fc40000410000 */
[----:B--2---:R-:W2:Y:S04]  /*32d0*/  LDL.LU R200, [R1+0xc8] ;  /* 0x0000c80001c87983 */ /* 0x004ea80000300800 */
[----:B------:R-:W3:Y:S04]  /*32e0*/  LDL R166, [R1+0x16c] ;  /* 0x00016c0001a67983 */ /* 0x000ee80000100800 */
[----:B------:R-:W4:Y:S04]  /*32f0*/  LDL.LU R202, [R1+0xcc] ;  /* 0x0000cc0001ca7983 */ /* 0x000f280000300800 */
[----:B------:R-:W3:Y:S04]  /*3300*/  LDL R172, [R1+0x170] ;  /* 0x0001700001ac7983 */ /* 0x000ee80000100800 */
[----:B------:R0:W-:Y:S04]  /*3310*/  STL [R1+0xe0], R199 ;  /* 0x0000e0c701007387 */ /* 0x0001e80000100800 */
[----:B------:R-:W3:Y:S04]  /*3320*/  LDL.LU R168, [R1+0xd0] ;  /* 0x0000d00001a87983 */ /* 0x000ee80000300800 */
[----:B------:R-:W3:Y:S01]  /*3330*/  LDL R167, [R1+0x174] ;  /* 0x0001740001a77983 */ /* 0x000ee20000100800 */
[----:B------:R-:W-:-:S02]  /*3340*/  HADD2.F32 R164, -RZ, R170.H0_H0 ;  /* 0x200000aaffa47230 */ /* 0x000fc40000004100 */
[C---:B------:R-:W-:Y:S01]  /*3350*/  FADD.FTZ R173, -R2.reuse, R173 ;  /* 0x000000ad02ad7221 */ /* 0x040fe20000010100 */
[----:B------:R-:W-:Y:S02]  /*3360*/  FADD.FTZ R174, -R2, R174 ;  /* 0x000000ae02ae7221 */ /* 0x000fe40000010100 */
[----:B------:R-:W-:Y:S01]  /*3370*/  FFMA.FTZ R201, R196, R164, R201 ;  /* 0x000000a4c4c97223 */ /* 0x000fe200000100c9 */
[----:B------:R-:W-:Y:S01]  /*3380*/  FADD.FTZ R175, -R2, R175 ;  /* 0x000000af02af7221 */ /* 0x000fe20000010100 */
[----:B------:R-:W-:Y:S02]  /*3390*/  HADD2.F32 R170, -RZ, R170.H1_H1 ;  /* 0x300000aaffaa7230 */ /* 0x000fe40000004100 */
[----:B0-----:R-:W-:Y:S01]  /*33a0*/  FMUL.FTZ R199, R4, R173 ;  /* 0x000000ad04c77220 */ /* 0x001fe20000410000 */
[--C-:B------:R-:W-:Y:S01]  /*33b0*/  HADD2.F32 R169, -RZ, R171.reuse.H0_H0 ;  /* 0x200000abffa97230 */ /* 0x100fe20000004100 */
[----:B------:R0:W-:Y:S01]  /*33c0*/  STL [R1+0xc4], R201 ;  /* 0x0000c4c901007387 */ /* 0x0001e20000100800 */
[----:B------:R-:W-:-:S02]  /*33d0*/  HADD2.F32 R171, -RZ, R171.H1_H1 ;  /* 0x300000abffab7230 */ /* 0x000fc40000004100 */
[----:B------:R-:W-:Y:S01]  /*33e0*/  FMUL.FTZ R198, R239, R164 ;  /* 0x000000a4efc67220 */ /* 0x000fe20000410000 */
[----:B------:R-:W-:Y:S01]  /*33f0*/  FADD.FTZ R248, R248, R164 ;  /* 0x000000a4f8f87221 */ /* 0x000fe20000010000 */
[----:B------:R-:W-:Y:S01]  /*3400*/  FMUL.FTZ R239, R4, R175 ;  /* 0x000000af04ef7220 */ /* 0x000fe20000410000 */
[----:B------:R-:W-:Y:S01]  /*3410*/  FADD.FTZ R164, R192, R217 ;  /* 0x000000d9c0a47221 */ /* 0x000fe20000010000 */
[----:B------:R-:W-:Y:S01]  /*3420*/  FFMA.FTZ R165, R10, R217, R191 ;  /* 0x000000d90aa57223 */ /* 0x000fe200000100bf */
[----:B0-----:R-:W-:Y:S02]  /*3430*/  FMUL.FTZ R201, R4, R174 ;  /* 0x000000ae04c97220 */ /* 0x001fe40000410000 */
[----:B------:R-:W-:Y:S01]  /*3440*/  FADD.FTZ R164, R164, R194 ;  /* 0x000000c2a4a47221 */ /* 0x000fe20000010000 */
[----:B------:R-:W-:-:S03]  /*3450*/  FFMA.FTZ R165, R9, R194, R165 ;  /* 0x000000c209a57223 */ /* 0x000fc600000100a5 */
[----:B------:R-:W-:Y:S01]  /*3460*/  FADD.FTZ R164, R164, R195 ;  /* 0x000000c3a4a47221 */ /* 0x000fe20000010000 */
[----:B------:R-:W-:-:S03]  /*3470*/  FFMA.FTZ R165, R8, R195, R165 ;  /* 0x000000c308a57223 */ /* 0x000fc600000100a5 */
[----:B------:R-:W-:-:S04]  /*3480*/  FADD.FTZ R164, R164, R197 ;  /* 0x000000c5a4a47221 */ /* 0x000fc80000010000 */
[----:B------:R-:W-:Y:S01]  /*3490*/  FADD.FTZ R164, R164, R198 ;  /* 0x000000c6a4a47221 */ /* 0x000fe20000010000 */
[----:B------:R-:W-:Y:S01]  /*34a0*/  IADD3 R193, PT, PT, R193, 0x20, RZ ;  /* 0x00000020c1c17810 */ /* 0x000fe20007ffe0ff */
[----:B------:R-:W-:Y:S01]  /*34b0*/  FADD.FTZ R249, R249, R170 ;  /* 0x000000aaf9f97221 */ /* 0x000fe20000010000 */
[----:B------:R-:W-:Y:S01]  /*34c0*/  FADD.FTZ R250, R250, R169 ;  /* 0x000000a9fafa7221 */ /* 0x000fe20000010000 */
[----:B------:R-:W-:Y:S01]  /*34d0*/  FADD.FTZ R251, R251, R171 ;  /* 0x000000abfbfb7221 */ /* 0x000fe20000010000 */
[----:B------:R-:W-:Y:S02]  /*34e0*/  IADD3 R3, PT, PT, R3, 0x20, RZ ;  /* 0x0000002003037810 */ /* 0x000fe40007ffe0ff */
[----:B------:R-:W-:Y:S01]  /*34f0*/  IADD3 R190, PT, PT, R190, 0x20, RZ ;  /* 0x00000020bebe7810 */ /* 0x000fe20007ffe0ff */
[----:B--2---:R-:W-:Y:S01]  /*3500*/  FFMA.FTZ R200, R199, R170, R200 ;  /* 0x000000aac7c87223 */ /* 0x004fe200000100c8 */
[----:B----4-:R-:W-:-:S04]  /*3510*/  FFMA.FTZ R202, R201, R169, R202 ;  /* 0x000000a9c9ca7223 */ /* 0x010fc800000100ca */
[----:B------:R0:W-:Y:S04]  /*3520*/  STL [R1+0xc8], R200 ;  /* 0x0000c8c801007387 */ /* 0x0001e80000100800 */
[----:B------:R1:W-:Y:S01]  /*3530*/  STL [R1+0xcc], R202 ;  /* 0x0000ccca01007387 */ /* 0x0003e20000100800 */
[-C--:B---3--:R-:W-:Y:S01]  /*3540*/  FFMA.FTZ R168, R239, R171.reuse, R168 ;  /* 0x000000abefa87223 */ /* 0x088fe200000100a8 */
[----:B------:R-:W-:-:S04]  /*3550*/  FMUL.FTZ R167, R167, R171 ;  /* 0x000000aba7a77220 */ /* 0x000fc80000410000 */
[----:B------:R2:W-:Y:S01]  /*3560*/  STL [R1+0xd0], R168 ;  /* 0x0000d0a801007387 */ /* 0x0005e20000100800 */
[----:B0-----:R-:W-:-:S03]  /*3570*/  FMUL.FTZ R200, R166, R170 ;  /* 0x000000aaa6c87220 */ /* 0x001fc60000410000 */
[----:B------:R2:W-:Y:S01]  /*3580*/  STL [R1+0xc], R167 ;  /* 0x00000ca701007387 */ /* 0x0005e20000100800 */
[----:B------:R-:W-:Y:S01]  /*3590*/  FFMA.FTZ R166, R7, R197, R165 ;  /* 0x000000c507a67223 */ /* 0x000fe200000100a5 */
[----:B-1----:R-:W-:-:S03]  /*35a0*/  FMUL.FTZ R202, R172, R169 ;  /* 0x000000a9acca7220 */ /* 0x002fc60000410000 */
[----:B------:R-:W-:Y:S01]  /*35b0*/  FFMA.FTZ R166, R196, R198, R166 ;  /* 0x000000c6c4a67223 */ /* 0x000fe200000100a6 */
[----:B------:R-:W-:-:S03]  /*35c0*/  FADD.FTZ R164, R164, R200 ;  /* 0x000000c8a4a47221 */ /* 0x000fc60000010000 */
[----:B------:R-:W-:Y:S01]  /*35d0*/  FFMA.FTZ R166, R199, R200, R166 ;  /* 0x000000c8c7a67223 */ /* 0x000fe200000100a6 */
[----:B------:R-:W-:-:S03]  /*35e0*/  FADD.FTZ R165, R164, R202 ;  /* 0x000000caa4a57221 */ /* 0x000fc60000010000 */
[----:B------:R-:W-:Y:S01]  /*35f0*/  FFMA.FTZ R164, R201, R202, R166 ;  /* 0x000000cac9a47223 */ /* 0x000fe200000100a6 */
[----:B------:R-:W-:-:S03]  /*3600*/  FADD.FTZ R192, R165, R167 ;  /* 0x000000a7a5c07221 */ /* 0x000fc60000010000 */
[----:B--2---:R-:W-:-:S07]  /*3610*/  FFMA.FTZ R191, R239, R167, R164 ;  /* 0x000000a7efbf7223 */ /* 0x004fce00000100a4 */
.L_x_19211:
[----:B------:R-:W-:Y:S05]  /*3620*/  BSYNC.RECONVERGENT B2 ;  /* 0x0000000000027941 */ /* 0x000fea0003800200 */
.L_x_19210:
[----:B------:R-:W-:-:S04]  /*3630*/  ISETP.GE.U32.AND P0, PT, R6, 0xa0, PT ;  /* 0x000000a00600780c */ /* 0x000fc80003f06070 */
[----:B------:R-:W-:-:S05]  /*3640*/  P2R R164, PR, RZ, 0x1 ;  /* 0x00000001ffa47803 */ /* 0x000fca0000000000 */
[----:B------:R1:W-:Y:S04]  /*3650*/  STL [R1+0x2c], R164 ;  /* 0x00002ca401007387 */ /* 0x0003e80000100800 */
[----:B------:R-:W-:Y:S05]  /*3660*/  @!P0 BRA `(.L_x_19212) ;  /* 0x0000000c00548947 */ /* 0x000fea0003800000 */
[----:B------:R-:W-:Y:S01]  /*3670*/  ISETP.NE.U32.AND P0, PT, RZ, UR10, PT ;  /* 0x0000000aff007c0c */ /* 0x000fe2000bf05070 */
[----:B------:R-:W2:Y:S01]  /*3680*/  LDC.64 R168, c[0x0][0x3a8] ;  /* 0x0000ea00ffa87b82 */ /* 0x000ea20000000a00 */
[----:B-----5:R3:W-:Y:S02]  /*3690*/  STL [R1+0x1e8], R0 ;  /* 0x0001e80001007387 */ /* 0x0207e40000100800 */
[----:B------:R-:W-:-:S05]  /*36a0*/  ISETP.NE.AND.EX P0, PT, RZ, UR11, PT, P0 ;  /* 0x0000000bff007c0c */ /* 0x000fca000bf05300 */
[----:B------:R-:W4:Y:S01]  /*36b0*/  LDC.64 R172, c[0x0][0x428] ;  /* 0x00010a00ffac7b82 */ /* 0x000f220000000a00 */
[----:B---3--:R-:W3:Y:S04]  /*36c0*/  LDL.LU R0, [R1+0xb4] ;  /* 0x0000b40001007983 */ /* 0x008ee80000300800 */
[----:B------:R-:W3:Y:S03]  /*36d0*/  LDL R210, [R1+0x158] ;  /* 0x0001580001d27983 */ /* 0x000ee60000100800 */
[----:B-1----:R-:W1:Y:S01]  /*36e0*/  @P0 LDC.64 R164, c[0x0][0x438] ;  /* 0x00010e00ffa40b82 */ /* 0x002e620000000a00 */
[----:B------:R-:W3:Y:S04]  /*36f0*/  LDL R211, [R1+0x15c] ;  /* 0x00015c0001d37983 */ /* 0x000ee80000100800 */
[----:B------:R-:W3:Y:S01]  /*3700*/  LDL R212, [R1+0x160] ;  /* 0x0001600001d47983 */ /* 0x000ee20000100800 */
[----:B--2---:R-:W-:-:S02]  /*3710*/  IMAD.WIDE.U32 R168, R190, 0x20, R168 ;  /* 0x00000020bea87825 */ /* 0x004fc400078e00a8 */
[----:B------:R-:W2:Y:S01]  /*3720*/  LDC.64 R184, c[0x0][0x3b0] ;  /* 0x0000ec00ffb87b82 */ /* 0x000ea20000000a00 */
[----:B------:R-:W3:Y:S04]  /*3730*/  LDL R213, [R1+0x164] ;  /* 0x0001640001d57983 */ /* 0x000ee80000100800 */
[----:B------:R-:W3:Y:S01]  /*3740*/  LDL R214, [R1+0x148] ;  /* 0x0001480001d67983 */ /* 0x000ee20000100800 */
[----:B----4-:R-:W-:-:S03]  /*3750*/  IMAD.WIDE.U32 R172, R193, 0x10, R172 ;  /* 0x00000010c1ac7825 */ /* 0x010fc600078e00ac */
[----:B------:R-:W4:Y:S04]  /*3760*/  LDL R215, [R1+0x14c] ;  /* 0x00014c0001d77983 */ /* 0x000f280000100800 */
[----:B------:R-:W3:Y:S01]  /*3770*/  LDG.E.128 R172, desc[UR6][R172.64] ;  /* 0x00000006acac7981 */ /* 0x000ee2000c1e1d00 */
[----:B-1----:R-:W-:-:S03]  /*3780*/  @P0 IMAD.WIDE.U32 R164, R190, 0x20, R164 ;  /* 0x00000020bea40825 */ /* 0x002fc600078e00a4 */
[----:B------:R-:W4:Y:S04]  /*3790*/  LDL R216, [R1+0x150] ;  /* 0x0001500001d87983 */ /* 0x000f280000100800 */
[----:B------:R-:W5:Y:S04]  /*37a0*/  @P0 LDG.E.128 R140, desc[UR6][R164.64] ;  /* 0x00000006a48c0981 */ /* 0x000f68000c1e1d00 */
[----:B------:R1:W5:Y:S04]  /*37b0*/  @P0 LDG.E.128 R144, desc[UR6][R164.64+0x10] ;  /* 0x00001006a4900981 */ /* 0x000368000c1e1d00 */
[----:B------:R-:W3:Y:S04]  /*37c0*/  LDG.E.128 R164, desc[UR6][R168.64] ;  /* 0x00000006a8a47981 */ /* 0x000ee8000c1e1d00 */
[----:B------:R-:W4:Y:S01]  /*37d0*/  LDG.E.128 R168, desc[UR6][R168.64+0x10] ;  /* 0x00001006a8a87981 */ /* 0x000f22000c1e1d00 */
[----:B--2---:R-:W-:-:S06]  /*37e0*/  IMAD.WIDE.U32 R184, R3, 0x8, R184 ;  /* 0x0000000803b87825 */ /* 0x004fcc00078e00b8 */
[----:B------:R-:W5:Y:S01]  /*37f0*/  LDG.E.64 R184, desc[UR6][R184.64] ;  /* 0x00000006b8b87981 */ /* 0x000f62000c1e1b00 */
[C---:B---3--:R-:W-:Y:S01]  /*3800*/  FADD.FTZ R3, -R2.reuse, R164 ;  /* 0x000000a402037221 */ /* 0x048fe20000010100 */
[C---:B-1----:R-:W-:Y:S01]  /*3810*/  FADD.FTZ R165, -R2.reuse, R165 ;  /* 0x000000a502a57221 */ /* 0x042fe20000010100 */
[C---:B------:R-:W-:Y:S01]  /*3820*/  FADD.FTZ R166, -R2.reuse, R166 ;  /* 0x000000a602a67221 */ /* 0x040fe20000010100 */
[----:B------:R-:W-:Y:S01]  /*3830*/  FADD.FTZ R167, -R2, R167 ;  /* 0x000000a702a77221 */ /* 0x000fe20000010100 */
[----:B------:R-:W-:Y:S02]  /*3840*/  FMUL.FTZ R203, R4, R3 ;  /* 0x0000000304cb7220 */ /* 0x000fe40000410000 */
[----:B------:R-:W2:Y:S01]  /*3850*/  LDL.LU R3, [R1+0xc0] ;  /* 0x0000c00001037983 */ /* 0x000ea20000300800 */
[C---:B----4-:R-:W-:Y:S01]  /*3860*/  FADD.FTZ R164, -R2.reuse, R168 ;  /* 0x000000a802a47221 */ /* 0x050fe20000010100 */
[C---:B------:R-:W-:Y:S01]  /*3870*/  FADD.FTZ R169, -R2.reuse, R169 ;  /* 0x000000a902a97221 */ /* 0x040fe20000010100 */
[C---:B------:R-:W-:Y:S01]  /*3880*/  FADD.FTZ R170, -R2.reuse, R170 ;  /* 0x000000aa02aa7221 */ /* 0x040fe20000010100 */
[----:B------:R-:W-:Y:S01]  /*3890*/  FADD.FTZ R2, -R2, R171 ;  /* 0x000000ab02027221 */ /* 0x000fe20000010100 */
[----:B------:R-:W-:-:S02]  /*38a0*/  HADD2.F32 R171, -RZ, R172.H0_H0 ;  /* 0x200000acffab7230 */ /* 0x000fc40000004100 */
[C---:B------:R-:W-:Y:S01]  /*38b0*/  FMUL.FTZ R205, R4.reuse, R166 ;  /* 0x000000a604cd7220 */ /* 0x040fe20000410000 */
[C---:B------:R-:W-:Y:S01]  /*38c0*/  FMUL.FTZ R206, R4.reuse, R167 ;  /* 0x000000a704ce7220 */ /* 0x040fe20000410000 */
[----:B------:R-:W3:Y:S01]  /*38d0*/  LDL R166, [R1+0x154] ;  /* 0x0001540001a67983 */ /* 0x000ee20000100800 */
[C---:B------:R-:W-:Y:S01]  /*38e0*/  FMUL.FTZ R207, R4.reuse, R164 ;  /* 0x000000a404cf7220 */ /* 0x040fe20000410000 */
[----:B------:R-:W-:Y:S01]  /*38f0*/  FFMA.FTZ R0, R203, R171, R0 ;  /* 0x000000abcb007223 */ /* 0x000fe20000010000 */
[C---:B------:R-:W-:Y:S01]  /*3900*/  FMUL.FTZ R208, R4.reuse, R169 ;  /* 0x000000a904d07220 */ /* 0x040fe20000410000 */
[----:B------:R-:W4:Y:S01]  /*3910*/  LDL.LU R167, [R1+0xb0] ;  /* 0x0000b00001a77983 */ /* 0x000f220000300800 */
[C---:B------:R-:W-:Y:S01]  /*3920*/  FMUL.FTZ R204, R4.reuse, R165 ;  /* 0x000000a504cc7220 */ /* 0x040fe20000410000 */
[C---:B------:R-:W-:Y:S02]  /*3930*/  FMUL.FTZ R209, R4.reuse, R170 ;  /* 0x000000aa04d17220 */ /* 0x040fe40000410000 */
[----:B------:R-:W3:Y:S01]  /*3940*/  LDL.LU R164, [R1+0xac] ;  /* 0x0000ac0001a47983 */ /* 0x000ee20000300800 */
[----:B------:R-:W-:-:S03]  /*3950*/  FMUL.FTZ R165, R4, R2 ;  /* 0x0000000204a57220 */ /* 0x000fc60000410000 */
[----:B------:R-:W4:Y:S01]  /*3960*/  LDL.LU R169, [R1+0xa8] ;  /* 0x0000a80001a97983 */ /* 0x000f220000300800 */
[----:B------:R-:W-:-:S03]  /*3970*/  FADD.FTZ R244, R244, R171 ;  /* 0x000000abf4f47221 */ /* 0x000fc60000010000 */
[----:B------:R-:W4:Y:S01]  /*3980*/  LDL.LU R170, [R1+0xa4] ;  /* 0x0000a40001aa7983 */ /* 0x000f220000300800 */
[----:B------:R-:W-:-:S03]  /*3990*/  FMUL.FTZ R210, R210, R171 ;  /* 0x000000abd2d27220 */ /* 0x000fc60000410000 */
[----:B------:R-:W4:Y:S04]  /*39a0*/  LDL.LU R2, [R1+0xbc] ;  /* 0x0000bc0001027983 */ /* 0x000f280000300800 */
[----:B------:R1:W-:Y:S04]  /*39b0*/  STL [R1+0xb4], R0 ;  /* 0x0000b40001007387 */ /* 0x0003e80000100800 */
[----:B-1----:R1:W5:Y:S04]  /*39c0*/  LDL.LU R0, [R1+0x1e8] ;  /* 0x0001e80001007983 */ /* 0x0023680000300800 */
[----:B------:R-:W4:Y:S01]  /*39d0*/  LDL.LU R171, [R1+0xb8] ;  /* 0x0000b80001ab7983 */ /* 0x000f220000300800 */
[----:B------:R-:W-:-:S02]  /*39e0*/  HADD2.F32 R168, -RZ, R172.H1_H1 ;  /* 0x300000acffa87230 */ /* 0x000fc40000004100 */
[--C-:B------:R-:W-:Y:S02]  /*39f0*/  HADD2.F32 R172, -RZ, R173.reuse.H0_H0 ;  /* 0x200000adffac7230 */ /* 0x100fe40000004100 */
[----:B------:R-:W-:Y:S02]  /*3a00*/  HADD2.F32 R173, -RZ, R173.H1_H1 ;  /* 0x300000adffad7230 */ /* 0x000fe40000004100 */
[--C-:B------:R-:W-:Y:S02]  /*3a10*/  HADD2.F32 R190, -RZ, R174.reuse.H0_H0 ;  /* 0x200000aeffbe7230 */ /* 0x100fe40000004100 */
[----:B------:R-:W-:Y:S02]  /*3a20*/  HADD2.F32 R174, -RZ, R174.H1_H1 ;  /* 0x300000aeffae7230 */ /* 0x000fe40000004100 */
[--C-:B------:R-:W-:Y:S01]  /*3a30*/  HADD2.F32 R193, -RZ, R175.reuse.H0_H0 ;  /* 0x200000afffc17230 */ /* 0x100fe20000004100 */
[----:B------:R-:W-:Y:S01]  /*3a40*/  STL [R1+0x24], R165 ;  /* 0x000024a501007387 */ /* 0x000fe20000100800 */
[----:B------:R-:W-:-:S02]  /*3a50*/  HADD2.F32 R175, -RZ, R175.H1_H1 ;  /* 0x300000afffaf7230 */ /* 0x000fc40000004100 */
[----:B------:R-:W-:Y:S01]  /*3a60*/  FMUL.FTZ R211, R211, R168 ;  /* 0x000000a8d3d37220 */ /* 0x000fe20000410000 */
[----:B------:R-:W-:Y:S01]  /*3a70*/  FMUL.FTZ R212, R212, R172 ;  /* 0x000000acd4d47220 */ /* 0x000fe20000410000 */
[----:B------:R-:W-:Y:S01]  /*3a80*/  FMUL.FTZ R213, R213, R173 ;  /* 0x000000add5d57220 */ /* 0x000fe20000410000 */
[----:B------:R-:W-:Y:S01]  /*3a90*/  FMUL.FTZ R214, R214, R190 ;  /* 0x000000bed6d67220 */ /* 0x000fe20000410000 */
[-C--:B------:R-:W-:Y:S01]  /*3aa0*/  FMUL.FTZ R215, R215, R174.reuse ;  /* 0x000000aed7d77220 */ /* 0x080fe20000410000 */
        /* <DEDUP_REMOVED lines=10> */
[----:B----4-:R-:W-:Y:S01]  /*3b50*/  FFMA.FTZ R169, R208, R174, R169 ;  /* 0x000000aed0a97223 */ /* 0x010fe200000100a9 */
[----:B------:R-:W-:Y:S01]  /*3b60*/  FFMA.FTZ R170, R207, R190, R170 ;  /* 0x000000becfaa7223 */ /* 0x000fe200000100aa */
[----:B------:R-:W-:Y:S01]  /*3b70*/  FFMA.FTZ R2, R205, R172, R2 ;  /* 0x000000accd027223 */ /* 0x000fe20000010002 */
[----:B------:R-:W-:Y:S01]  /*3b80*/  FFMA.FTZ R167, R165, R175, R167 ;  /* 0x000000afa5a77223 */ /* 0x000fe200000100a7 */
[----:B------:R-:W-:-:S05]  /*3b90*/  FFMA.FTZ R171, R204, R168, R171 ;  /* 0x000000a8ccab7223 */ /* 0x000fca00000100ab */
[----:B------:R-:W-:Y:S04]  /*3ba0*/  STL [R1+0xb8], R171 ;  /* 0x0000b8ab01007387 */ /* 0x000fe80000100800 */
[----:B------:R2:W-:Y:S04]  /*3bb0*/  STL [R1+0xbc], R2 ;  /* 0x0000bc0201007387 */ /* 0x0005e80000100800 */
[----:B------:R3:W-:Y:S04]  /*3bc0*/  STL [R1+0xc0], R3 ;  /* 0x0000c00301007387 */ /* 0x0007e80000100800 */
[----:B------:R-:W-:Y:S01]  /*3bd0*/  STL [R1+0xa4], R170 ;  /* 0x0000a4aa01007387 */ /* 0x000fe20000100800 */
[----:B--2---:R-:W-:-:S03]  /*3be0*/  FADD.FTZ R2, R192, R210 ;  /* 0x000000d2c0027221 */ /* 0x004fc60000010000 */
[----:B------:R-:W-:Y:S01]  /*3bf0*/  STL [R1+0xa8], R169 ;  /* 0x0000a8a901007387 */ /* 0x000fe20000100800 */
[----:B---3--:R-:W-:-:S03]  /*3c00*/  FFMA.FTZ R3, R203, R210, R191 ;  /* 0x000000d2cb037223 */ /* 0x008fc600000100bf */
[----:B------:R2:W-:Y:S01]  /*3c10*/  STL [R1+0xac], R164 ;  /* 0x0000aca401007387 */ /* 0x0005e20000100800 */
[----:B------:R-:W-:Y:S01]  /*3c20*/  FADD.FTZ R2, R2, R211 ;  /* 0x000000d302027221 */ /* 0x000fe20000010000 */
[----:B------:R-:W-:Y:S02]  /*3c30*/  FFMA.FTZ R3, R204, R211, R3 ;  /* 0x000000d3cc037223 */ /* 0x000fe40000010003 */
[----:B------:R1:W-:Y:S01]  /*3c40*/  STL [R1+0xb0], R167 ;  /* 0x0000b0a701007387 */ /* 0x0003e20000100800 */
[----:B------:R-:W-:Y:S01]  /*3c50*/  FADD.FTZ R2, R2, R212 ;  /* 0x000000d402027221 */ /* 0x000fe20000010000 */
[----:B--2---:R-:W-:Y:S01]  /*3c60*/  FMUL.FTZ R164, R166, R175 ;  /* 0x000000afa6a47220 */ /* 0x004fe20000410000 */
[----:B------:R-:W-:-:S04]  /*3c70*/  FFMA.FTZ R3, R205, R212, R3 ;  /* 0x000000d4cd037223 */ /* 0x000fc80000010003 */
        /* <DEDUP_REMOVED lines=11> */
[----:B-1----:R-:W-:Y:S06]  /*3d30*/  BRA `(.L_x_19212) ;  /* 0x0000000400a07947 */ /* 0x002fec0003800000 */
.L_x_19203:
        /* <DEDUP_REMOVED lines=48> */
[----:B--2---:R-:W1:Y:S02]  /*4040*/  LDC.64 R2, c[0x0][0x3b0] ;  /* 0x0000ec00ff027b82 */ /* 0x004e640000000a00 */
[----:B-1----:R-:W-:-:S05]  /*4050*/  IMAD.WIDE.U32 R2, R165, 0x8, R2 ;  /* 0x00000008a5027825 */ /* 0x002fca00078e0002 */
[----:B------:R3:W5:Y:S01]  /*4060*/  LDG.E.64 R184, desc[UR6][R2.64] ;  /* 0x0000000602b87981 */ /* 0x000762000c1e1b00 */
[----:B------:R-:W-:Y:S05]  /*4070*/  BRA `(.L_x_19212) ;  /* 0x0000000000d07947 */ /* 0x000fea0003800000 */
.L_x_19213:
        /* <DEDUP_REMOVED lines=52> */
.L_x_19212:
[----:B------:R-:W-:Y:S05]  /*43c0*/  BSYNC.RECONVERGENT B1 ;  /* 0x0000000000017941 */ /* 0x000fea0003800200 */
.L_x_19202:
[----:B------:R-:W-:-:S03]  /*43d0*/  UMOV UR4, 0xffffffff ;  /* 0xffffffff00047882 */ /* 0x000fc60000000000 */
[----:B------:R-:W-:Y:S05]  /*43e0*/  BRA.DIV UR4, `(.L_x_19214) ;  /* 0x00000126040c7947 */ /* 0x000fea000b800000 */
[----:B--234-:R-:W2:Y:S02]  /*43f0*/  SHFL.BFLY PT, R2, R192, 0x1, 0x1f ;  /* 0x0c201f00c0027f89 */ /* 0x01cea400000e0000 */
        /* <DEDUP_REMOVED lines=17> */
.L_x_19718:
[----:B------:R-:W4:Y:S04]  /*4510*/  LDL.LU R170, [R1+0x28] ;  /* 0x0000280001aa7983 */ /* 0x000f280000300800 */
[----:B-1----:R-:W4:Y:S04]  /*4520*/  LDL R164, [R1+0x8] ;  /* 0x0000080001a47983 */ /* 0x002f280000100800 */
[----:B------:R-:W4:Y:S04]  /*4530*/  LDL R168, [R1+0x1c] ;  /* 0x00001c0001a87983 */ /* 0x000f280000100800 */
[----:B------:R-:W4:Y:S01]  /*4540*/  LDL.LU R165, [R1+0x30] ;  /* 0x0000300001a57983 */ /* 0x000f220000300800 */
[----:B------:R-:W-:Y:S01]  /*4550*/  FADD.FTZ R3, R166, R169 ;  /* 0x000000a9a6037221 */ /* 0x000fe20000010000 */
[----:B------:R-:W-:Y:S01]  /*4560*/  ISETP.NE.AND P0, PT, RZ, UR8, PT ;  /* 0x00000008ff007c0c */ /* 0x000fe2000bf05270 */
[----:B--2---:R-:W-:Y:S01]  /*4570*/  FADD.FTZ R2, R167, R2 ;  /* 0x00000002a7027221 */ /* 0x004fe20000010000 */
[----:B------:R-:W-:Y:S01]  /*4580*/  BSSY.RECONVERGENT B1, `(.L_x_19215) ;  /* 0x000033c000017945 */ /* 0x000fe20003800200 */
[----:B------:R-:W-:-:S05]  /*4590*/  FMUL.FTZ R3, R3, UR9 ;  /* 0x0000000903037c20 */ /* 0x000fca0008410000 */
[----:B---3--:R-:W-:Y:S02]  /*45a0*/  FSEL R166, R3, RZ, !P0 ;  /* 0x000000ff03a67208 */ /* 0x008fe40004000000 */
[----:B----4-:R-:W-:-:S05]  /*45b0*/  @P2 IADD3 R3, PT, PT, R170, -0x1, RZ ;  /* 0xffffffffaa032810 */ /* 0x010fca0007ffe0ff */
[----:B------:R-:W-:-:S05]  /*45c0*/  @P2 IMAD R3, R3, R164, RZ ;  /* 0x000000a403032224 */ /* 0x000fca00078e02ff */
[----:B------:R-:W-:Y:S02]  /*45d0*/  @P2 SHF.R.S32.HI R164, RZ, 0x1f, R3 ;  /* 0x0000001fffa42819 */ /* 0x000fe40000011403 */
[----:B------:R-:W-:Y:S01]  /*45e0*/  MOV R167, R165 ;  /* 0x000000a500a77202 */ /* 0x000fe20000000f00 */
[----:B------:R-:W-:Y:S01]  /*45f0*/  FMUL.FTZ R165, R2, UR9 ;  /* 0x0000000902a57c20 */ /* 0x000fe20008410000 */
[----:B------:R-:W-:Y:S01]  /*4600*/  @P2 LEA.HI R3, R164, R3, RZ, 0x3 ;  /* 0x00000003a4032211 */ /* 0x000fe200078f18ff */
[----:B------:R-:W-:-:S03]  /*4610*/  HFMA2 R164, -RZ, RZ, 0, 0 ;  /* 0x00000000ffa47431 */ /* 0x000fc600000001ff */
[----:B------:R-:W-:Y:S01]  /*4620*/  @P2 LEA.HI.SX32 R164, R3, R168, 0x1d ;  /* 0x000000a803a42211 */ /* 0x000fe200078feaff */
[----:B------:R-:W-:Y:S06]  /*4630*/  @!P3 BRA `(.L_x_19216) ;  /* 0x0000003000c0b947 */ /* 0x000fec0003800000 */
[----:B------:R-:W-:Y:S04]  /*4640*/  BSSY.RECONVERGENT B2, `(.L_x_19217) ;  /* 0x0000005000027945 */ /* 0x000fe80003800200 */
[----:B------:R-:W-:Y:S05]  /*4650*/  @!P2 BRA `(.L_x_19218) ;  /* 0x00000000000ca947 */ /* 0x000fea0003800000 */
[----:B------:R-:W1:Y:S02]  /*4660*/  LDC.64 R2, c[0x0][0x390] ;  /* 0x0000e400ff027b82 */ /* 0x000e640000000a00 */
[----:B-1----:R-:W-:-:S05]  /*4670*/  IMAD.WIDE.U32 R2, R164, 0x10, R2 ;  /* 0x00000010a4027825 */ /* 0x002fca00078e0002 */
[----:B------:R1:W5:Y:S02]  /*4680*/  LDG.E.128 R148, desc[UR6][R2.64] ;  /* 0x0000000602947981 */ /* 0x000364000c1e1d00 */
.L_x_19218:
[----:B------:R-:W-:Y:S05]  /*4690*/  BSYNC.RECONVERGENT B2 ;  /* 0x0000000000027941 */ /* 0x000fea0003800200 */
.L_x_19217:
        /* <DEDUP_REMOVED lines=24> */
.L_x_19225:
[----:B------:R-:W-:Y:S05]  /*4820*/  BSYNC.RECONVERGENT B4 ;  /* 0x0000000000047941 */ /* 0x000fea0003800200 */
.L_x_19224:
        /* <DEDUP_REMOVED lines=12> */
.L_x_19223:
[----:B------:R-:W-:Y:S05]  /*48f0*/  BSYNC.RECONVERGENT B3 ;  /* 0x0000000000037941 */ /* 0x000fea0003800200 */
.L_x_19222:
        /* <DEDUP_REMOVED lines=15> */
.L_x_19229:
[----:B------:R-:W-:Y:S05]  /*49f0*/  BSYNC.RECONVERGENT B4 ;  /* 0x0000000000047941 */ /* 0x000fea0003800200 */
.L_x_19228:
        /* <DEDUP_REMOVED lines=12> */
.L_x_19227:
[----:B------:R-:W-:Y:S05]  /*4ac0*/  BSYNC.RECONVERGENT B3 ;  /* 0x0000000000037941 */ /* 0x000fea0003800200 */
.L_x_19226:
        /* <DEDUP_REMOVED lines=15> */
.L_x_19233:
[----:B------:R-:W-:Y:S05]  /*4bc0*/  BSYNC.RECONVERGENT B4 ;  /* 0x0000000000047941 */ /* 0x000fea0003800200 */
.L_x_19232:
        /* <DEDUP_REMOVED lines=12> */
.L_x_19231:
[----:B------:R-:W-:Y:S05]  /*4c90*/  BSYNC.RECONVERGENT B3 ;  /* 0x0000000000037941 */ /* 0x000fea0003800200 */
.L_x_19230:
        /* <DEDUP_REMOVED lines=15> */
.L_x_19237:
[----:B------:R-:W-:Y:S05]  /*4d90*/  BSYNC.RECONVERGENT B4 ;  /* 0x0000000000047941 */ /* 0x000fea0003800200 */
.L_x_19236:
        /* <DEDUP_REMOVED lines=12> */
.L_x_19235:
[----:B------:R-:W-:Y:S05]  /*4e60*/  BSYNC.RECONVERGENT B3 ;  /* 0x0000000000037941 */ /* 0x000fea0003800200 */
.L_x_19234:
        /* <DEDUP_REMOVED lines=15> */
.L_x_19241:
[----:B------:R-:W-:Y:S05]  /*4f60*/  BSYNC.RECONVERGENT B4 ;  /* 0x0000000000047941 */ /* 0x000fea0003800200 */
.L_x_19240:
        /* <DEDUP_REMOVED lines=12> */
.L_x_19239:
[----:B------:R-:W-:Y:S05]  /*5030*/  BSYNC.RECONVERGENT B3 ;  /* 0x0000000000037941 */ /* 0x000fea0003800200 */
.L_x_19238:
        /* <DEDUP_REMOVED lines=15> */
.L_x_19245:
[----:B------:R-:W-:Y:S05]  /*5130*/  BSYNC.RECONVERGENT B4 ;  /* 0x0000000000047941 */ /* 0x000fea0003800200 */
.L_x_19244:
        /* <DEDUP_REMOVED lines=12> */
.L_x_19243:
[----:B------:R-:W-:Y:S05]  /*5200*/  BSYNC.RECONVERGENT B3 ;  /* 0x0000000000037941 */ /* 0x000fea0003800200 */
.L_x_19242:
        /* <DEDUP_REMOVED lines=15> */
.L_x_19249:
[----:B------:R-:W-:Y:S05]  /*5300*/  BSYNC.RECONVERGENT B4 ;  /* 0x0000000000047941 */ /* 0x000fea0003800200 */
.L_x_19248:
        /* <DEDUP_REMOVED lines=12> */
.L_x_19247:
[----:B------:R-:W-:Y:S05]  /*53d0*/  BSYNC.RECONVERGENT B3 ;  /* 0x0000000000037941 */ /* 0x000fea0003800200 */
.L_x_19246:
[----:B------:R-:W-:Y:S05]  /*53e0*/  @!P2 BRA `(.L_x_19250) ;  /* 0x000000240024a947 */ /* 0x000fea0003800000 */
[----:B------:R1:W5:Y:S04]  /*53f0*/  LDL R171, [R1+0x4] ;  /* 0x0000040001ab7983 */ /* 0x0003680000100800 */
[----:B------:R1:W5:Y:S02]  /*5400*/  LDL R170, [R1+0x18] ;  /* 0x0000180001aa7983 */ /* 0x0003640000100800 */
[----:B-----5:R-:W-:Y:S01]  /*5410*/  ISETP.GE.U32.AND P0, PT, R178, RZ, PT ;  /* 0x000000ffb200720c */ /* 0x020fe20003f06070 */
[----:B------:R-:W-:Y:S01]  /*5420*/  BSSY.RECONVERGENT B3, `(.L_x_19251) ;  /* 0x000000d000037945 */ /* 0x000fe20003800200 */
[----:B------:R-:W-:Y:S02]  /*5430*/  MOV R2, RZ ;  /* 0x000000ff00027202 */ /* 0x000fe40000000f00 */
        /* <DEDUP_REMOVED lines=11> */
.L_x_19252:
[----:B------:R-:W-:Y:S05]  /*54f0*/  BSYNC.RECONVERGENT B3 ;  /* 0x0000000000037941 */ /* 0x000fea0003800200 */
.L_x_19251:
        /* <DEDUP_REMOVED lines=13> */
.L_x_19221:
        /* <DEDUP_REMOVED lines=15> */
.L_x_19256:
[----:B------:R-:W-:Y:S05]  /*56c0*/  BSYNC.RECONVERGENT B4 ;  /* 0x0000000000047941 */ /* 0x000fea0003800200 */
.L_x_19255:
        /* <DEDUP_REMOVED lines=12> */
.L_x_19254:
[----:B------:R-:W-:Y:S05]  /*5790*/  BSYNC.RECONVERGENT B3 ;  /* 0x0000000000037941 */ /* 0x000fea0003800200 */
.L_x_19253:
        /* <DEDUP_REMOVED lines=15> */
.L_x_19260:
[----:B------:R-:W-:Y:S05]  /*5890*/  BSYNC.RECONVERGENT B4 ;  /* 0x0000000000047941 */ /* 0x000fea0003800200 */
.L_x_19259:
        /* <DEDUP_REMOVED lines=12> */
.L_x_19258:
[----:B------:R-:W-:Y:S05]  /*5960*/  BSYNC.RECONVERGENT B3 ;  /* 0x0000000000037941 */ /* 0x000fea0003800200 */
.L_x_19257:
        /* <DEDUP_REMOVED lines=15> */
.L_x_19264:
[----:B------:R-:W-:Y:S05]  /*5a60*/  BSYNC.RECONVERGENT B4 ;  /* 0x0000000000047941 */ /* 0x000fea0003800200 */
.L_x_19263:
        /* <DEDUP_REMOVED lines=12> */
.L_x_19262:
[----:B------:R-:W-:Y:S05]  /*5b30*/  BSYNC.RECONVERGENT B3 ;  /* 0x0000000000037941 */ /* 0x000fea0003800200 */
.L_x_19261:
        /* <DEDUP_REMOVED lines=15> */
.L_x_19268:
[----:B------:R-:W-:Y:S05]  /*5c30*/  BSYNC.RECONVERGENT B4 ;  /* 0x0000000000047941 */ /* 0x000fea0003800200 */
.L_x_19267:
        /* <DEDUP_REMOVED lines=12> */
.L_x_19266:
[----:B------:R-:W-:Y:S05]  /*5d00*/  BSYNC.RECONVERGENT B3 ;  /* 0x0000000000037941 */ /* 0x000fea0003800200 */
.L_x_19265:
        /* <DEDUP_REMOVED lines=15> */
.L_x_19272:
[----:B------:R-:W-:Y:S05]  /*5e00*/  BSYNC.RECONVERGENT B4 ;  /* 0x0000000000047941 */ /* 0x000fea0003800200 */
.L_x_19271:
        /* <DEDUP_REMOVED lines=12> */
.L_x_19270:
[----:B------:R-:W-:Y:S05]  /*5ed0*/  BSYNC.RECONVERGENT B3 ;  /* 0x0000000000037941 */ /* 0x000fea0003800200 */
.L_x_19269:
        /* <DEDUP_REMOVED lines=15> */
.L_x_19276:
[----:B------:R-:W-:Y:S05]  /*5fd0*/  BSYNC.RECONVERGENT B4 ;  /* 0x0000000000047941 */ /* 0x000fea0003800200 */
.L_x_19275:
        /* <DEDUP_REMOVED lines=12> */
.L_x_19274:
[----:B------:R-:W-:Y:S05]  /*60a0*/  BSYNC.RECONVERGENT B3 ;  /* 0x0000000000037941 */ /* 0x000fea0003800200 */
.L_x_19273:
        /* <DEDUP_REMOVED lines=15> */
.L_x_19280:
[----:B------:R-:W-:Y:S05]  /*61a0*/  BSYNC.RECONVERGENT B4 ;  /* 0x0000000000047941 */ /* 0x000fea0003800200 */
.L_x_19279:
        /* <DEDUP_REMOVED lines=12> */
.L_x_19278:
[----:B------:R-:W-:Y:S05]  /*6270*/  BSYNC.RECONVERGENT B3 ;  /* 0x0000000000037941 */ /* 0x000fea0003800200 */
.L_x_19277:
        /* <DEDUP_REMOVED lines=12> */
[----:B-----5:R-:W-:Y:S01]  /*6340*/  FFMA.FTZ R2, R0, R165, R166 ;  /* 0x000000a500027223 */ /* 0x020fe200000100a6 */
[----:B------:R-:W-:Y:S01]  /*6350*/  FADD.FTZ R160, R234, -R156 ;  /* 0x8000009ceaa07221 */ /* 0x000fe20000010000 */
[----:B------:R-:W-:Y:S01]  /*6360*/  FADD.FTZ R157, R237, -R157 ;  /* 0x8000009ded9d7221 */ /* 0x000fe20000010000 */
[----:B------:R-:W-:Y:S01]  /*6370*/  FMUL.FTZ R162, R4, R162 ;  /* 0x000000a204a27220 */ /* 0x000fe20000410000 */
        /* <DEDUP_REMOVED lines=29> */
[-C--:B------:R-:W-:Y:S01]  /*6550*/  @P0 FMUL.FTZ R161, R162, R156.reuse ;  /* 0x0000009ca2a10220 */ /* 0x080fe20000410000 */
[----:B------:R-:W-:Y:S01]  /*6560*/  FMUL.FTZ R156, R111, R156 ;  /* 0x0000009c6f9c7220 */ /* 0x000fe20000410000 */
[----:B------:R-:W-:Y:S02]  /*6570*/  MOV R162, R170 ;  /* 0x000000aa00a27202 */ /* 0x000fe40000000f00 */
[----:B------:R-:W-:Y:S01]  /*6580*/  FADD.FTZ R71, R71, R161 ;  /* 0x000000a147477221 */ /* 0x000fe20000010000 */
[----:B------:R-:W-:Y:S02]  /*6590*/  MOV R161, R169 ;  /* 0x000000a900a17202 */ /* 0x000fe40000000f00 */
[----:B------:R-:W-:-:S04]  /*65a0*/  FSEL R156, R156, RZ, P0 ;  /* 0x000000ff9c9c7208 */ /* 0x000fc80000000000 */
[----:B------:R-:W-:-:S04]  /*65b0*/  F2FP.F16.F32.PACK_AB R156, RZ, R156 ;  /* 0x0000009cff9c723e */ /* 0x000fc800000000ff */
[----:B------:R-:W-:Y:S02]  /*65c0*/  PRMT R155, R155, 0x5410, R156 ;  /* 0x000054109b9b7816 */ /* 0x000fe4000000009c */
[----:B------:R-:W-:Y:S01]  /*65d0*/  MOV R156, R2 ;  /* 0x00000002009c7202 */ /* 0x000fe20000000f00 */
[----:B------:R-:W-:Y:S06]  /*65e0*/  BRA `(.L_x_19250) ;  /* 0x0000001000a47947 */ /* 0x000fec0003800000 */
.L_x_19220:
[----:B-1----:R-:W-:Y:S02]  /*65f0*/  MOV R3, UR20 ;  /* 0x0000001400037c02 */ /* 0x002fe40008000f00 */
[----:B------:R-:W-:Y:S02]  /*6600*/  MOV R168, UR21 ;  /* 0x0000001500a87c02 */ /* 0x000fe40008000f00 */
[----:B------:R-:W-:-:S04]  /*6610*/  ISETP.NE.U32.AND P0, PT, R3, RZ, PT ;  /* 0x000000ff0300720c */ /* 0x000fc80003f05070 */
[----:B------:R-:W-:-:S13]  /*6620*/  ISETP.NE.AND.EX P0, PT, R168, RZ, PT, P0 ;  /* 0x000000ffa800720c */ /* 0x000fda0003f05300 */
[----:B------:R-:W-:Y:S05]  /*6630*/  @P0 BRA `(.L_x_19281) ;  /* 0x0000000800480947 */ /* 0x000fea0003800000 */
[----:B------:R-:W-:Y:S04]  /*6640*/  BSSY.RECONVERGENT B3, `(.L_x_19282) ;  /* 0x0000011000037945 */ /* 0x000fe80003800200 */
[----:B------:R-:W-:Y:S05]  /*6650*/  @!P2 BRA `(.L_x_19283) ;  /* 0x00000000003ca947 */ /* 0x000fea0003800000 */
[----:B-----5:R-:W-:Y:S01]  /*6660*/  @P1 FFMA.FTZ R2, R0, R165, R166 ;  /* 0x000000a500021223 */ /* 0x020fe200000100a6 */
[----:B------:R-:W-:-:S03]  /*6670*/  LOP3.LUT P0, RZ, R178, 0xff, RZ, 0xc0, !PT ;  /* 0x000000ffb2ff7812 */ /* 0x000fc6000780c0ff */
[----:B------:R-:W-:Y:S01]  /*6680*/  @P1 FADD.FTZ R169, R186, -R2 ;  /* 0x80000002baa91221 */ /* 0x000fe20000010000 */
[----:B------:R-:W-:-:S03]  /*6690*/  MOV R2, R32 ;  /* 0x0000002000027202 */ /* 0x000fc60000000f00 */
[----:B------:R-:W-:-:S04]  /*66a0*/  @P1 FFMA.FTZ R2, R4, R169, R32 ;  /* 0x000000a904021223 */ /* 0x000fc80000010020 */
[----:B------:R-:W-:Y:S02]  /*66b0*/  FMUL.FTZ R2, R2, UR13 ;  /* 0x0000000d02027c20 */ /* 0x000fe40008410000 */
[----:B------:R-:W-:Y:S02]  /*66c0*/  @P0 HADD2.F32 R169, -RZ, R148.H0_H0 ;  /* 0x20000094ffa90230 */ /* 0x000fe40000004100 */
        /* <DEDUP_REMOVED lines=8> */
.L_x_19283:
[----:B------:R-:W-:Y:S05]  /*6750*/  BSYNC.RECONVERGENT B3 ;  /* 0x0000000000037941 */ /* 0x000fea0003800200 */
.L_x_19282:
        /* <DEDUP_REMOVED lines=17> */
.L_x_19285:
[----:B------:R-:W-:Y:S05]  /*6870*/  BSYNC.RECONVERGENT B3 ;  /* 0x0000000000037941 */ /* 0x000fea0003800200 */
.L_x_19284:
        /* <DEDUP_REMOVED lines=17> */
.L_x_19287:
[----:B------:R-:W-:Y:S05]  /*6990*/  BSYNC.RECONVERGENT B3 ;  /* 0x0000000000037941 */ /* 0x000fea0003800200 */
.L_x_19286:
        /* <DEDUP_REMOVED lines=17> */
.L_x_19289:
[----:B------:R-:W-:Y:S05]  /*6ab0*/  BSYNC.RECONVERGENT B3 ;  /* 0x0000000000037941 */ /* 0x000fea0003800200 */
.L_x_19288:
        /* <DEDUP_REMOVED lines=17> */
.L_x_19291:
[----:B------:R-:W-:Y:S05]  /*6bd0*/  BSYNC.RECONVERGENT B3 ;  /* 0x0000000000037941 */ /* 0x000fea0003800200 */
.L_x_19290:
        /* <DEDUP_REMOVED lines=17> */
.L_x_19293:
[----:B------:R-:W-:Y:S05]  /*6cf0*/  BSYNC.RECONVERGENT B3 ;  /* 0x0000000000037941 */ /* 0x000fea0003800200 */
.L_x_19292:
        /* <DEDUP_REMOVED lines=17> */
.L_x_19295:
[----:B------:R-:W-:Y:S05]  /*6e10*/  BSYNC.RECONVERGENT B3 ;  /* 0x0000000000037941 */ /* 0x000fea0003800200 */
.L_x_19294:
        /* <DEDUP_REMOVED lines=20> */
.L_x_19281:
        /* <DEDUP_REMOVED lines=29> */
.L_x_19297:
[----:B------:R-:W-:Y:S05]  /*7130*/  BSYNC.RECONVERGENT B3 ;  /* 0x0000000000037941 */ /* 0x000fea0003800200 */
.L_x_19296:
        /* <DEDUP_REMOVED lines=13> */
.L_x_19299:
[----:B------:R-:W-:Y:S05]  /*7210*/  BSYNC.RECONVERGENT B3 ;  /* 0x0000000000037941 */ /* 0x000fea0003800200 */
.L_x_19298:
        /* <DEDUP_REMOVED lines=13> */
.L_x_19301:
[----:B------:R-:W-:Y:S05]  /*72f0*/  BSYNC.RECONVERGENT B3 ;  /* 0x0000000000037941 */ /* 0x000fea0003800200 */
.L_x_19300:
        /* <DEDUP_REMOVED lines=13> */
.L_x_19303:
[----:B------:R-:W-:Y:S05]  /*73d0*/  BSYNC.RECONVERGENT B3 ;  /* 0x0000000000037941 */ /* 0x000fea0003800200 */
.L_x_19302:
        /* <DEDUP_REMOVED lines=17> */
.L_x_19305:
[----:B------:R-:W-:Y:S05]  /*74f0*/  BSYNC.RECONVERGENT B3 ;  /* 0x0000000000037941 */ /* 0x000fea0003800200 */
.L_x_19304:
        /* <DEDUP_REMOVED lines=17> */
.L_x_19307:
[----:B------:R-:W-:Y:S05]  /*7610*/  BSYNC.RECONVERGENT B3 ;  /* 0x0000000000037941 */ /* 0x000fea0003800200 */
.L_x_19306:
        /* <DEDUP_REMOVED lines=17> */
.L_x_19309:
[----:B------:R-:W-:Y:S05]  /*7730*/  BSYNC.RECONVERGENT B3 ;  /* 0x0000000000037941 */ /* 0x000fea0003800200 */
.L_x_19308:
        /* <DEDUP_REMOVED lines=20> */
.L_x_19250:
[----:B------:R-:W-:Y:S05]  /*7880*/  BSYNC.RECONVERGENT B2 ;  /* 0x0000000000027941 */ /* 0x000fea0003800200 */
.L_x_19219:
        /* <DEDUP_REMOVED lines=11> */
.L_x_19216:
[----:B------:R-:W-:Y:S05]  /*7940*/  BSYNC.RECONVERGENT B1 ;  /* 0x0000000000017941 */ /* 0x000fea0003800200 */
.L_x_19215:
[----:B------:R-:W-:Y:S04]  /*7950*/  BSSY.RECONVERGENT B1, `(.L_x_19310) ;  /* 0x0000333000017945 */ /* 0x000fe80003800200 */
[----:B------:R-:W-:Y:S05]  /*7960*/  @!P4 BRA `(.L_x_19311) ;  /* 0x0000003000c4c947 */ /* 0x000fea0003800000 */
[----:B------:R-:W-:Y:S04]  /*7970*/  BSSY.RECONVERGENT B2, `(.L_x_19312) ;  /* 0x0000005000027945 */ /* 0x000fe80003800200 */
[----:B------:R-:W-:Y:S05]  /*7980*/  @!P2 BRA `(.L_x_19313) ;  /* 0x00000000000ca947 */ /* 0x000fea0003800000 */
[----:B-1----:R-:W1:Y:S02]  /*7990*/  LDC.64 R2, c[0x0][0x390] ;  /* 0x0000e400ff027b82 */ /* 0x002e640000000a00 */
[----:B-1----:R-:W-:-:S05]  /*79a0*/  IMAD.WIDE.U32 R2, R164, 0x10, R2 ;  /* 0x00000010a4027825 */ /* 0x002fca00078e0002 */
[----:B-----5:R2:W5:Y:S02]  /*79b0*/  LDG.E.128 R148, desc[UR6][R2.64] ;  /* 0x0000000602947981 */ /* 0x020564000c1e1d00 */
.L_x_19313:
[----:B------:R-:W-:Y:S05]  /*79c0*/  BSYNC.RECONVERGENT B2 ;  /* 0x0000000000027941 */ /* 0x000fea0003800200 */
.L_x_19312:
        /* <DEDUP_REMOVED lines=8> */
[----:B-12---:R-:W-:Y:S01]  /*7a50*/  @P1 FFMA.FTZ R2, R23, R165, R166 ;  /* 0x000000a517021223 */ /* 0x006fe200000100a6 */
        /* <DEDUP_REMOVED lines=28> */
.L_x_19318:
[----:B------:R-:W-:Y:S05]  /*7c20*/  BSYNC.RECONVERGENT B3 ;  /* 0x0000000000037941 */ /* 0x000fea0003800200 */
.L_x_19317:
        /* <DEDUP_REMOVED lines=13> */
.L_x_19320:
[----:B------:R-:W-:Y:S05]  /*7d00*/  BSYNC.RECONVERGENT B3 ;  /* 0x0000000000037941 */ /* 0x000fea0003800200 */
.L_x_19319:
        /* <DEDUP_REMOVED lines=13> */
.L_x_19322:
[----:B------:R-:W-:Y:S05]  /*7de0*/  BSYNC.RECONVERGENT B3 ;  /* 0x0000000000037941 */ /* 0x000fea0003800200 */
.L_x_19321:
        /* <DEDUP_REMOVED lines=13> */
.L_x_19324:
[----:B------:R-:W-:Y:S05]  /*7ec0*/  BSYNC.RECONVERGENT B3 ;  /* 0x0000000000037941 */ /* 0x000fea0003800200 */
.L_x_19323:
        /* <DEDUP_REMOVED lines=17> */
.L_x_19326:
[----:B------:R-:W-:Y:S05]  /*7fe0*/  BSYNC.RECONVERGENT B3 ;  /* 0x0000000000037941 */ /* 0x000fea0003800200 */
.L_x_19325:
        /* <DEDUP_REMOVED lines=17> */
.L_x_19328:
[----:B------:R-:W-:Y:S05]  /*8100*/  BSYNC.RECONVERGENT B3 ;  /* 0x0000000000037941 */ /* 0x000fea0003800200 */
.L_x_19327:
        /* <DEDUP_REMOVED lines=17> */
.L_x_19330:
[----:B------:R-:W-:Y:S05]  /*8220*/  BSYNC.RECONVERGENT B3 ;  /* 0x0000000000037941 */ /* 0x000fea0003800200 */
.L_x_19329:
        /* <DEDUP_REMOVED lines=28> */
.L_x_19316:
[----:B------:R-:W-:Y:S04]  /*83f0*/  BSSY.RECONVERGENT B3, `(.L_x_19332) ;  /* 0x0000011000037945 */ /* 0x000fe80003800200 */
[----:B------:R-:W-:Y:S05]  /*8400*/  @!P2 BRA `(.L_x_19333) ;  /* 0x00000000003ca947 */ /* 0x000fea0003800000 */
[----:B-12---:R-:W-:Y:S01]  /*8410*/  @P1 FFMA.FTZ R2, R24, R165, R166 ;  /* 0x000000a518021223 */ /* 0x006fe200000100a6 */
        /* <DEDUP_REMOVED lines=14> */
.L_x_19333:
[----:B------:R-:W-:Y:S05]  /*8500*/  BSYNC.RECONVERGENT B3 ;  /* 0x0000000000037941 */ /* 0x000fea0003800200 */
.L_x_19332:
        /* <DEDUP_REMOVED lines=17> */
.L_x_19335:
[----:B------:R-:W-:Y:S05]  /*8620*/  BSYNC.RECONVERGENT B3 ;  /* 0x0000000000037941 */ /* 0x000fea0003800200 */
.L_x_19334:
        /* <DEDUP_REMOVED lines=17> */
.L_x_19337:
[----:B------:R-:W-:Y:S05]  /*8740*/  BSYNC.RECONVERGENT B3 ;  /* 0x0000000000037941 */ /* 0x000fea0003800200 */
.L_x_19336:
        /* <DEDUP_REMOVED lines=17> */
.L_x_19339:
[----:B------:R-:W-:Y:S05]  /*8860*/  BSYNC.RECONVERGENT B3 ;  /* 0x0000000000037941 */ /* 0x000fea0003800200 */
.L_x_19338:
        /* <DEDUP_REMOVED lines=17> */
.L_x_19341:
[----:B------:R-:W-:Y:S05]  /*8980*/  BSYNC.RECONVERGENT B3 ;  /* 0x0000000000037941 */ /* 0x000fea0003800200 */
.L_x_19340:
        /* <DEDUP_REMOVED lines=17> */
.L_x_19343:
[----:B------:R-:W-:Y:S05]  /*8aa0*/  BSYNC.RECONVERGENT B3 ;  /* 0x0000000000037941 */ /* 0x000fea0003800200 */
.L_x_19342:
        /* <DEDUP_REMOVED lines=17> */
.L_x_19345:
[----:B------:R-:W-:Y:S05]  /*8bc0*/  BSYNC.RECONVERGENT B3 ;  /* 0x0000000000037941 */ /* 0x000fea0003800200 */
.L_x_19344:
[----:B------:R-:W-:Y:S05]  /*8bd0*/  @!P2 BRA `(.L_x_19331) ;  /* 0x000000200000a947 */ /* 0x000fea0003800000 */
[----:B-12---:R-:W2:Y:S04]  /*8be0*/  LDL R2, [R1] ;  /* 0x0000000001027983 */ /* 0x006ea80000100800 */
        /* <DEDUP_REMOVED lines=11> */
[-C--:B------:R-:W-:Y:S01]  /*8ca0*/  @P3 FMUL.FTZ R3, R168, R2.reuse ;  /* 0x00000002a8033220 */ /* 0x080fe20000410000 */
[----:B------:R-:W-:-:S05]  /*8cb0*/  FMUL.FTZ R2, R103, R2 ;  /* 0x0000000267027220 */ /* 0x000fca0000410000 */
[----:B------:R-:W-:-:S04]  /*8cc0*/  FSEL R2, R2, RZ, P3 ;  /* 0x000000ff02027208 */ /* 0x000fc80001800000 */
[----:B------:R-:W-:Y:S01]  /*8cd0*/  F2FP.F16.F32.PACK_AB R2, RZ, R2 ;  /* 0x00000002ff02723e */ /* 0x000fe200000000ff */
[----:B------:R-:W-:-:S03]  /*8ce0*/  FADD.FTZ R63, R63, R3 ;  /* 0x000000033f3f7221 */ /* 0x000fc60000010000 */
[----:B------:R-:W-:Y:S01]  /*8cf0*/  PRMT R155, R155, 0x5410, R2 ;  /* 0x000054109b9b7816 */ /* 0x000fe20000000002 */
[----:B------:R-:W-:Y:S06]  /*8d00*/  BRA `(.L_x_19331) ;  /* 0x0000001c00b47947 */ /* 0x000fec0003800000 */
.L_x_19315:
        /* <DEDUP_REMOVED lines=8> */
[----:B-12---:R-:W-:-:S11]  /*8d90*/  MOV R2, RZ ;  /* 0x000000ff00027202 */ /* 0x006fd60000000f00 */
        /* <DEDUP_REMOVED lines=10> */
.L_x_19350:
[----:B------:R-:W-:Y:S05]  /*8e40*/  BSYNC.RECONVERGENT B4 ;  /* 0x0000000000047941 */ /* 0x000fea0003800200 */
.L_x_19349:
        /* <DEDUP_REMOVED lines=12> */
.L_x_19348:
[----:B------:R-:W-:Y:S05]  /*8f10*/  BSYNC.RECONVERGENT B3 ;  /* 0x0000000000037941 */ /* 0x000fea0003800200 */
.L_x_19347:
        /* <DEDUP_REMOVED lines=15> */
.L_x_19354:
[----:B------:R-:W-:Y:S05]  /*9010*/  BSYNC.RECONVERGENT B4 ;  /* 0x0000000000047941 */ /* 0x000fea0003800200 */
.L_x_19353:
        /* <DEDUP_REMOVED lines=12> */
.L_x_19352:
[----:B------:R-:W-:Y:S05]  /*90e0*/  BSYNC.RECONVERGENT B3 ;  /* 0x0000000000037941 */ /* 0x000fea0003800200 */
.L_x_19351:
        /* <DEDUP_REMOVED lines=15> */
.L_x_19358:
[----:B------:R-:W-:Y:S05]  /*91e0*/  BSYNC.RECONVERGENT B4 ;  /* 0x0000000000047941 */ /* 0x000fea0003800200 */
.L_x_19357:
        /* <DEDUP_REMOVED lines=12> */
.L_x_19356:
[----:B------:R-:W-:Y:S05]  /*92b0*/  BSYNC.RECONVERGENT B3 ;  /* 0x0000000000037941 */ /* 0x000fea0003800200 */
.L_x_19355:
        /* <DEDUP_REMOVED lines=15> */
.L_x_19362:
[----:B------:R-:W-:Y:S05]  /*93b0*/  BSYNC.RECONVERGENT B4 ;  /* 0x0000000000047941 */ /* 0x000fea0003800200 */
.L_x_19361:
        /* <DEDUP_REMOVED lines=12> */
.L_x_19360:
[----:B------:R-:W-:Y:S05]  /*9480*/  BSYNC.RECONVERGENT B3 ;  /* 0x0000000000037941 */ /* 0x000fea0003800200 */
.L_x_19359:
        /* <DEDUP_REMOVED lines=15> */
.L_x_19366:
[----:B------:R-:W-:Y:S05]  /*9580*/  BSYNC.RECONVERGENT B4 ;  /* 0x0000000000047941 */ /* 0x000fea0003800200 */
.L_x_19365:
        /* <DEDUP_REMOVED lines=12> */
.L_x_19364:
[----:B------:R-:W-:Y:S05]  /*9650*/  BSYNC.RECONVERGENT B3 ;  /* 0x0000000000037941 */ /* 0x000fea0003800200 */
.L_x_19363:
        /* <DEDUP_REMOVED lines=15> */
.L_x_19370:
[----:B------:R-:W-:Y:S05]  /*9750*/  BSYNC.RECONVERGENT B4 ;  /* 0x0000000000047941 */ /* 0x000fea0003800200 */
.L_x_19369:
        /* <DEDUP_REMOVED lines=12> */
.L_x_19368:
[----:B------:R-:W-:Y:S05]  /*9820*/  BSYNC.RECONVERGENT B3 ;  /* 0x0000000000037941 */ /* 0x000fea0003800200 */
.L_x_19367:
        /* <DEDUP_REMOVED lines=15> */
.L_x_19374:
[----:B------:R-:W-:Y:S05]  /*9920*/  BSYNC.RECONVERGENT B4 ;  /* 0x0000000000047941 */ /* 0x000fea0003800200 */
.L_x_19373:
        /* <DEDUP_REMOVED lines=12> */
.L_x_19372:
[----:B------:R-:W-:Y:S05]  /*99f0*/  BSYNC.RECONVERGENT B3 ;  /* 0x0000000000037941 */ /* 0x000fea0003800200 */
.L_x_19371:
[----:B------:R-:W3:Y:S04]  /*9a00*/  LDL R157, [R1] ;  /* 0x00000000019d7983 */ /* 0x000ee80000100800 */
[----:B------:R-:W4:Y:S01]  /*9a10*/  LDL R160, [R1+0x14] ;  /* 0x0000140001a07983 */ /* 0x000f220000100800 */
[-CC-:B-12---:R-:W-:Y:S01]  /*9a20*/  FFMA.FTZ R3, R18, R165.reuse, R166.reuse ;  /* 0x000000a512037223 */ /* 0x186fe200000100a6 */
        /* <DEDUP_REMOVED lines=12> */
[----:B-----5:R-:W-:Y:S01]  /*9af0*/  ISETP.GT.AND P3, PT, R5, RZ, PT ;  /* 0x000000ff0500720c */ /* 0x020fe20003f64270 */
        /* <DEDUP_REMOVED lines=14> */
[----:B---3--:R-:W-:-:S04]  /*9be0*/  FFMA.FTZ R157, R157, R165, R166 ;  /* 0x000000a59d9d7223 */ /* 0x008fc800000100a6 */
[----:B----4-:R-:W-:Y:S01]  /*9bf0*/  FADD.FTZ R157, R160, -R157 ;  /* 0x8000009da09d7221 */ /* 0x010fe20000010000 */
        /* <DEDUP_REMOVED lines=14> */
[----:B------:R-:W-:Y:S01]  /*9ce0*/  FADD.FTZ R63, R63, R158 ;  /* 0x0000009e3f3f7221 */ /* 0x000fe20000010000 */
[----:B------:R-:W-:Y:S02]  /*9cf0*/  MOV R158, R2 ;  /* 0x00000002009e7202 */ /* 0x000fe40000000f00 */
[----:B------:R-:W-:-:S04]  /*9d00*/  FSEL R157, R157, RZ, P3 ;  /* 0x000000ff9d9d7208 */ /* 0x000fc80001800000 */
[----:B------:R-:W-:-:S04]  /*9d10*/  F2FP.F16.F32.PACK_AB R157, RZ, R157 ;  /* 0x0000009dff9d723e */ /* 0x000fc800000000ff */
[----:B------:R-:W-:Y:S02]  /*9d20*/  PRMT R155, R155, 0x5410, R157 ;  /* 0x000054109b9b7816 */ /* 0x000fe4000000009d */
[----:B------:R-:W-:Y:S01]  /*9d30*/  MOV R157, R3 ;  /* 0x00000003009d7202 */ /* 0x000fe20000000f00 */
[----:B------:R-:W-:Y:S06]  /*9d40*/  BRA `(.L_x_19331) ;  /* 0x0000000c00a47947 */ /* 0x000fec0003800000 */
.L_x_19346:
        /* <DEDUP_REMOVED lines=15> */
.L_x_19378:
[----:B------:R-:W-:Y:S05]  /*9e40*/  BSYNC.RECONVERGENT B4 ;  /* 0x0000000000047941 */ /* 0x000fea0003800200 */
.L_x_19377:
        /* <DEDUP_REMOVED lines=12> */
.L_x_19376:
[----:B------:R-:W-:Y:S05]  /*9f10*/  BSYNC.RECONVERGENT B3 ;  /* 0x0000000000037941 */ /* 0x000fea0003800200 */
.L_x_19375:
        /* <DEDUP_REMOVED lines=15> */
.L_x_19382:
[----:B------:R-:W-:Y:S05]  /*a010*/  BSYNC.RECONVERGENT B4 ;  /* 0x0000000000047941 */ /* 0x000fea0003800200 */
.L_x_19381:
        /* <DEDUP_REMOVED lines=12> */
.L_x_19380:
[----:B------:R-:W-:Y:S05]  /*a0e0*/  BSYNC.RECONVERGENT B3 ;  /* 0x0000000000037941 */ /* 0x000fea0003800200 */
.L_x_19379:
        /* <DEDUP_REMOVED lines=15> */
.L_x_19386:
[----:B------:R-:W-:Y:S05]  /*a1e0*/  BSYNC.RECONVERGENT B4 ;  /* 0x0000000000047941 */ /* 0x000fea0003800200 */
.L_x_19385:
        /* <DEDUP_REMOVED lines=12> */
.L_x_19384:
[----:B------:R-:W-:Y:S05]  /*a2b0*/  BSYNC.RECONVERGENT B3 ;  /* 0x0000000000037941 */ /* 0x000fea0003800200 */
.L_x_19383:
        /* <DEDUP_REMOVED lines=15> */
.L_x_19390:
[----:B------:R-:W-:Y:S05]  /*a3b0*/  BSYNC.RECONVERGENT B4 ;  /* 0x0000000000047941 */ /* 0x000fea0003800200 */
.L_x_19389:
        /* <DEDUP_REMOVED lines=12> */
.L_x_19388:
[----:B------:R-:W-:Y:S05]  /*a480*/  BSYNC.RECONVERGENT B3 ;  /* 0x0000000000037941 */ /* 0x000fea0003800200 */
.L_x_19387:
        /* <DEDUP_REMOVED lines=15> */
.L_x_19394:
[----:B------:R-:W-:Y:S05]  /*a580*/  BSYNC.RECONVERGENT B4 ;  /* 0x0000000000047941 */ /* 0x000fea0003800200 */
.L_x_19393:
        /* <DEDUP_REMOVED lines=12> */
.L_x_19392:
[----:B------:R-:W-:Y:S05]  /*a650*/  BSYNC.RECONVERGENT B3 ;  /* 0x0000000000037941 */ /* 0x000fea0003800200 */
.L_x_19391:
        /* <DEDUP_REMOVED lines=15> */
.L_x_19398:
[----:B------:R-:W-:Y:S05]  /*a750*/  BSYNC.RECONVERGENT B4 ;  /* 0x0000000000047941 */ /* 0x000fea0003800200 */
.L_x_19397:
        /* <DEDUP_REMOVED lines=12> */
.L_x_19396:
[----:B------:R-:W-:Y:S05]  /*a820*/  BSYNC.RECONVERGENT B3 ;  /* 0x0000000000037941 */ /* 0x000fea0003800200 */
.L_x_19395:
        /* <DEDUP_REMOVED lines=15> */
.L_x_19402:
[----:B------:R-:W-:Y:S05]  /*a920*/  BSYNC.RECONVERGENT B4 ;  /* 0x0000000000047941 */ /* 0x000fea0003800200 */
.L_x_19401:
        /* <DEDUP_REMOVED lines=12> */
.L_x_19400:
[----:B------:R-:W-:Y:S05]  /*a9f0*/  BSYNC.RECONVERGENT B3 ;  /* 0x0000000000037941 */ /* 0x000fea0003800200 */
.L_x_19399:
[----:B------:R-:W-:Y:S05]  /*aa00*/  @!P2 BRA `(.L_x_19331) ;  /* 0x000000000074a947 */ /* 0x000fea0003800000 */
[----:B------:R3:W5:Y:S04]  /*aa10*/  LDL R169, [R1] ;  /* 0x0000000001a97983 */ /* 0x0007680000100800 */
[----:B------:R3:W5:Y:S02]  /*aa20*/  LDL R168, [R1+0x14] ;  /* 0x0000140001a87983 */ /* 0x0007640000100800 */
[----:B-----5:R-:W-:Y:S01]  /*aa30*/  ISETP.GE.U32.AND P3, PT, R180, RZ, PT ;  /* 0x000000ffb400720c */ /* 0x020fe20003f66070 */
[----:B------:R-:W-:Y:S01]  /*aa40*/  BSSY.RECONVERGENT B3, `(.L_x_19403) ;  /* 0x000000d000037945 */ /* 0x000fe20003800200 */
[----:B-12---:R-:W-:Y:S02]  /*aa50*/  MOV R2, RZ ;  /* 0x000000ff00027202 */ /* 0x006fe40000000f00 */
        /* <DEDUP_REMOVED lines=11> */
.L_x_19404:
[----:B------:R-:W-:Y:S05]  /*ab10*/  BSYNC.RECONVERGENT B3 ;  /* 0x0000000000037941 */ /* 0x000fea0003800200 */
.L_x_19403:
        /* <DEDUP_REMOVED lines=12> */
.L_x_19331:
[----:B------:R-:W-:Y:S05]  /*abe0*/  BSYNC.RECONVERGENT B2 ;  /* 0x0000000000027941 */ /* 0x000fea0003800200 */
.L_x_19314:
        /* <DEDUP_REMOVED lines=9> */
.L_x_19311:
[----:B------:R-:W-:Y:S05]  /*ac80*/  BSYNC.RECONVERGENT B1 ;  /* 0x0000000000017941 */ /* 0x000fea0003800200 */
.L_x_19310:
[----:B------:R-:W-:Y:S04]  /*ac90*/  BSSY.RECONVERGENT B1, `(.L_x_19405) ;  /* 0x000032f000017945 */ /* 0x000fe80003800200 */
[----:B------:R-:W-:Y:S05]  /*aca0*/  @!P5 BRA `(.L_x_19406) ;  /* 0x0000003000b4d947 */ /* 0x000fea0003800000 */
[----:B------:R-:W-:Y:S04]  /*acb0*/  BSSY.RECONVERGENT B2, `(.L_x_19407) ;  /* 0x0000005000027945 */ /* 0x000fe80003800200 */
[----:B------:R-:W-:Y:S05]  /*acc0*/  @!P2 BRA `(.L_x_19408) ;  /* 0x00000000000ca947 */ /* 0x000fea0003800000 */
[----:B-12---:R-:W1:Y:S02]  /*acd0*/  LDC.64 R2, c[0x0][0x390] ;  /* 0x0000e400ff027b82 */ /* 0x006e640000000a00 */
[----:B-1----:R-:W-:-:S05]  /*ace0*/  IMAD.WIDE.U32 R2, R164, 0x10, R2 ;  /* 0x00000010a4027825 */ /* 0x002fca00078e0002 */
[----:B-----5:R3:W5:Y:S02]  /*acf0*/  LDG.E.128 R148, desc[UR6][R2.64] ;  /* 0x0000000602947981 */ /* 0x020764000c1e1d00 */
.L_x_19408:
[----:B------:R-:W-:Y:S05]  /*ad00*/  BSYNC.RECONVERGENT B2 ;  /* 0x0000000000027941 */ /* 0x000fea0003800200 */
.L_x_19407:
        /* <DEDUP_REMOVED lines=8> */
[----:B-123--:R-:W-:Y:S01]  /*ad90*/  @P1 FFMA.FTZ R2, R16, R165, R166 ;  /* 0x000000a510021223 */ /* 0x00efe200000100a6 */
        /* <DEDUP_REMOVED lines=28> */
.L_x_19413:
[----:B------:R-:W-:Y:S05]  /*af60*/  BSYNC.RECONVERGENT B3 ;  /* 0x0000000000037941 */ /* 0x000fea0003800200 */
.L_x_19412:
        /* <DEDUP_REMOVED lines=13> */
.L_x_19415:
[----:B------:R-:W-:Y:S05]  /*b040*/  BSYNC.RECONVERGENT B3 ;  /* 0x0000000000037941 */ /* 0x000fea0003800200 */
.L_x_19414:
        /* <DEDUP_REMOVED lines=13> */
.L_x_19417:
[----:B------:R-:W-:Y:S05]  /*b120*/  BSYNC.RECONVERGENT B3 ;  /* 0x0000000000037941 */ /* 0x000fea0003800200 */
.L_x_19416:
        /* <DEDUP_REMOVED lines=13> */
.L_x_19419:
[----:B------:R-:W-:Y:S05]  /*b200*/  BSYNC.RECONVERGENT B3 ;  /* 0x0000000000037941 */ /* 0x000fea0003800200 */
.L_x_19418:
        /* <DEDUP_REMOVED lines=17> */
.L_x_19421:
[----:B------:R-:W-:Y:S05]  /*b320*/  BSYNC.RECONVERGENT B3 ;  /* 0x0000000000037941 */ /* 0x000fea0003800200 */
.L_x_19420:
        /* <DEDUP_REMOVED lines=17> */
.L_x_19423:
[----:B------:R-:W-:Y:S05]  /*b440*/  BSYNC.RECONVERGENT B3 ;  /* 0x0000000000037941 */ /* 0x000fea0003800200 */
.L_x_19422:
        /* <DEDUP_REMOVED lines=17> */
.L_x_19425:
[----:B------:R-:W-:Y:S05]  /*b560*/  BSYNC.RECONVERGENT B3 ;  /* 0x0000000000037941 */ /* 0x000fea0003800200 */
.L_x_19424:
        /* <DEDUP_REMOVED lines=27> */
.L_x_19411:
[----:B------:R-:W-:Y:S04]  /*b720*/  BSSY.RECONVERGENT B3, `(.L_x_19427) ;  /* 0x0000011000037945 */ /* 0x000fe80003800200 */
[----:B------:R-:W-:Y:S05]  /*b730*/  @!P2 BRA `(.L_x_19428) ;  /* 0x00000000003ca947 */ /* 0x000fea0003800000 */
[----:B-123--:R-:W-:Y:S01]  /*b740*/  @P1 FFMA.FTZ R2, R17, R165, R166 ;  /* 0x000000a511021223 */ /* 0x00efe200000100a6 */
        /* <DEDUP_REMOVED lines=14> */
.L_x_19428:
[----:B------:R-:W-:Y:S05]  /*b830*/  BSYNC.RECONVERGENT B3 ;  /* 0x0000000000037941 */ /* 0x000fea0003800200 */
.L_x_19427:
        /* <DEDUP_REMOVED lines=17> */
.L_x_19430:
[----:B------:R-:W-:Y:S05]  /*b950*/  BSYNC.RECONVERGENT B3 ;  /* 0x0000000000037941 */ /* 0x000fea0003800200 */
.L_x_19429:
        /* <DEDUP_REMOVED lines=17> */
.L_x_19432:
[----:B------:R-:W-:Y:S05]  /*ba70*/  BSYNC.RECONVERGENT B3 ;  /* 0x0000000000037941 */ /* 0x000fea0003800200 */
.L_x_19431:
        /* <DEDUP_REMOVED lines=17> */
.L_x_19434:
[----:B------:R-:W-:Y:S05]  /*bb90*/  BSYNC.RECONVERGENT B3 ;  /* 0x0000000000037941 */ /* 0x000fea0003800200 */
.L_x_19433:
        /* <DEDUP_REMOVED lines=17> */
.L_x_19436:
[----:B------:R-:W-:Y:S05]  /*bcb0*/  BSYNC.RECONVERGENT B3 ;  /* 0x0000000000037941 */ /* 0x000fea0003800200 */
.L_x_19435:
        /* <DEDUP_REMOVED lines=17> */
.L_x_19438:
[----:B------:R-:W-:Y:S05]  /*bdd0*/  BSYNC.RECONVERGENT B3 ;  /* 0x0000000000037941 */ /* 0x000fea0003800200 */
.L_x_19437:
        /* <DEDUP_REMOVED lines=17> */
.L_x_19440:
[----:B------:R-:W-:Y:S05]  /*bef0*/  BSYNC.RECONVERGENT B3 ;  /* 0x0000000000037941 */ /* 0x000fea0003800200 */
.L_x_19439:
[----:B------:R-:W-:Y:S05]  /*bf00*/  @!P2 BRA `(.L_x_19426) ;  /* 0x0000001c00f4a947 */ /* 0x000fea0003800000 */
[----:B-123--:R-:W2:Y:S01]  /*bf10*/  LDL R3, [R1+0x10] ;  /* 0x0000100001037983 */ /* 0x00eea20000100800 */
        /* <DEDUP_REMOVED lines=17> */
.L_x_19410:
        /* <DEDUP_REMOVED lines=8> */
[----:B-123--:R-:W-:-:S11]  /*c0b0*/  MOV R2, RZ ;  /* 0x000000ff00027202 */ /* 0x00efd60000000f00 */
        /* <DEDUP_REMOVED lines=10> */
.L_x_19445:
[----:B------:R-:W-:Y:S05]  /*c160*/  BSYNC.RECONVERGENT B4 ;  /* 0x0000000000047941 */ /* 0x000fea0003800200 */
.L_x_19444:
        /* <DEDUP_REMOVED lines=12> */
.L_x_19443:
[----:B------:R-:W-:Y:S05]  /*c230*/  BSYNC.RECONVERGENT B3 ;  /* 0x0000000000037941 */ /* 0x000fea0003800200 */
.L_x_19442:
        /* <DEDUP_REMOVED lines=15> */
.L_x_19449:
[----:B------:R-:W-:Y:S05]  /*c330*/  BSYNC.RECONVERGENT B4 ;  /* 0x0000000000047941 */ /* 0x000fea0003800200 */
.L_x_19448:
        /* <DEDUP_REMOVED lines=12> */
.L_x_19447:
[----:B------:R-:W-:Y:S05]  /*c400*/  BSYNC.RECONVERGENT B3 ;  /* 0x0000000000037941 */ /* 0x000fea0003800200 */
.L_x_19446:
        /* <DEDUP_REMOVED lines=15> */
.L_x_19453:
[----:B------:R-:W-:Y:S05]  /*c500*/  BSYNC.RECONVERGENT B4 ;  /* 0x0000000000047941 */ /* 0x000fea0003800200 */
.L_x_19452:
        /* <DEDUP_REMOVED lines=12> */
.L_x_19451:
[----:B------:R-:W-:Y:S05]  /*c5d0*/  BSYNC.RECONVERGENT B3 ;  /* 0x0000000000037941 */ /* 0x000fea0003800200 */
.L_x_19450:
        /* <DEDUP_REMOVED lines=15> */
.L_x_19457:
[----:B------:R-:W-:Y:S05]  /*c6d0*/  BSYNC.RECONVERGENT B4 ;  /* 0x0000000000047941 */ /* 0x000fea0003800200 */
.L_x_19456:
        /* <DEDUP_REMOVED lines=12> */
.L_x_19455:
[----:B------:R-:W-:Y:S05]  /*c7a0*/  BSYNC.RECONVERGENT B3 ;  /* 0x0000000000037941 */ /* 0x000fea0003800200 */
.L_x_19454:
        /* <DEDUP_REMOVED lines=15> */
.L_x_19461:
[----:B------:R-:W-:Y:S05]  /*c8a0*/  BSYNC.RECONVERGENT B4 ;  /* 0x0000000000047941 */ /* 0x000fea0003800200 */
.L_x_19460:
        /* <DEDUP_REMOVED lines=12> */
.L_x_19459:
[----:B------:R-:W-:Y:S05]  /*c970*/  BSYNC.RECONVERGENT B3 ;  /* 0x0000000000037941 */ /* 0x000fea0003800200 */
.L_x_19458:
        /* <DEDUP_REMOVED lines=15> */
.L_x_19465:
[----:B------:R-:W-:Y:S05]  /*ca70*/  BSYNC.RECONVERGENT B4 ;  /* 0x0000000000047941 */ /* 0x000fea0003800200 */
.L_x_19464:
        /* <DEDUP_REMOVED lines=12> */
.L_x_19463:
[----:B------:R-:W-:Y:S05]  /*cb40*/  BSYNC.RECONVERGENT B3 ;  /* 0x0000000000037941 */ /* 0x000fea0003800200 */
.L_x_19462:
        /* <DEDUP_REMOVED lines=15> */
.L_x_19469:
[----:B------:R-:W-:Y:S05]  /*cc40*/  BSYNC.RECONVERGENT B4 ;  /* 0x0000000000047941 */ /* 0x000fea0003800200 */
.L_x_19468:
        /* <DEDUP_REMOVED lines=12> */
.L_x_19467:
[----:B------:R-:W-:Y:S05]  /*cd10*/  BSYNC.RECONVERGENT B3 ;  /* 0x0000000000037941 */ /* 0x000fea0003800200 */
.L_x_19466:
[----:B------:R-:W4:Y:S01]  /*cd20*/  LDL R160, [R1+0x10] ;  /* 0x0000100001a07983 */ /* 0x000f220000100800 */
[-CC-:B-123--:R-:W-:Y:S01]  /*cd30*/  FFMA.FTZ R3, R11, R165.reuse, R166.reuse ;  /* 0x000000a50b037223 */ /* 0x18efe200000100a6 */
        /* <DEDUP_REMOVED lines=50> */
.L_x_19441:
        /* <DEDUP_REMOVED lines=15> */
.L_x_19473:
[----:B------:R-:W-:Y:S05]  /*d150*/  BSYNC.RECONVERGENT B4 ;  /* 0x0000000000047941 */ /* 0x000fea0003800200 */
.L_x_19472:
        /* <DEDUP_REMOVED lines=12> */
.L_x_19471:
[----:B------:R-:W-:Y:S05]  /*d220*/  BSYNC.RECONVERGENT B3 ;  /* 0x0000000000037941 */ /* 0x000fea0003800200 */
.L_x_19470:
        /* <DEDUP_REMOVED lines=15> */
.L_x_19477:
[----:B------:R-:W-:Y:S05]  /*d320*/  BSYNC.RECONVERGENT B4 ;  /* 0x0000000000047941 */ /* 0x000fea0003800200 */
.L_x_19476:
        /* <DEDUP_REMOVED lines=12> */
.L_x_19475:
[----:B------:R-:W-:Y:S05]  /*d3f0*/  BSYNC.RECONVERGENT B3 ;  /* 0x0000000000037941 */ /* 0x000fea0003800200 */
.L_x_19474:
        /* <DEDUP_REMOVED lines=15> */
.L_x_19481:
[----:B------:R-:W-:Y:S05]  /*d4f0*/  BSYNC.RECONVERGENT B4 ;  /* 0x0000000000047941 */ /* 0x000fea0003800200 */
.L_x_19480:
        /* <DEDUP_REMOVED lines=12> */
.L_x_19479:
[----:B------:R-:W-:Y:S05]  /*d5c0*/  BSYNC.RECONVERGENT B3 ;  /* 0x0000000000037941 */ /* 0x000fea0003800200 */
.L_x_19478:
        /* <DEDUP_REMOVED lines=15> */
.L_x_19485:
[----:B------:R-:W-:Y:S05]  /*d6c0*/  BSYNC.RECONVERGENT B4 ;  /* 0x0000000000047941 */ /* 0x000fea0003800200 */
.L_x_19484:
        /* <DEDUP_REMOVED lines=12> */
.L_x_19483:
[----:B------:R-:W-:Y:S05]  /*d790*/  BSYNC.RECONVERGENT B3 ;  /* 0x0000000000037941 */ /* 0x000fea0003800200 */
.L_x_19482:
        /* <DEDUP_REMOVED lines=15> */
.L_x_19489:
[----:B------:R-:W-:Y:S05]  /*d890*/  BSYNC.RECONVERGENT B4 ;  /* 0x0000000000047941 */ /* 0x000fea0003800200 */
.L_x_19488:
        /* <DEDUP_REMOVED lines=12> */
.L_x_19487:
[----:B------:R-:W-:Y:S05]  /*d960*/  BSYNC.RECONVERGENT B3 ;  /* 0x0000000000037941 */ /* 0x000fea0003800200 */
.L_x_19486:
        /* <DEDUP_REMOVED lines=15> */
.L_x_19493:
[----:B------:R-:W-:Y:S05]  /*da60*/  BSYNC.RECONVERGENT B4 ;  /* 0x0000000000047941 */ /* 0x000fea0003800200 */
.L_x_19492:
        /* <DEDUP_REMOVED lines=12> */
.L_x_19491:
[----:B------:R-:W-:Y:S05]  /*db30*/  BSYNC.RECONVERGENT B3 ;  /* 0x0000000000037941 */ /* 0x000fea0003800200 */
.L_x_19490:
        /* <DEDUP_REMOVED lines=15> */
.L_x_19497:
[----:B------:R-:W-:Y:S05]  /*dc30*/  BSYNC.RECONVERGENT B4 ;  /* 0x0000000000047941 */ /* 0x000fea0003800200 */
.L_x_19496:
        /* <DEDUP_REMOVED lines=12> */
.L_x_19495:
[----:B------:R-:W-:Y:S05]  /*dd00*/  BSYNC.RECONVERGENT B3 ;  /* 0x0000000000037941 */ /* 0x000fea0003800200 */
.L_x_19494:
[----:B------:R-:W-:Y:S05]  /*dd10*/  @!P2 BRA `(.L_x_19426) ;  /* 0x000000000070a947 */ /* 0x000fea0003800000 */
[----:B------:R4:W5:Y:S02]  /*dd20*/  LDL R168, [R1+0x10] ;  /* 0x0000100001a87983 */ /* 0x0009640000100800 */
[----:B-----5:R-:W-:Y:S01]  /*dd30*/  ISETP.GE.U32.AND P0, PT, R176, RZ, PT ;  /* 0x000000ffb000720c */ /* 0x020fe20003f06070 */
[----:B------:R-:W-:Y:S01]  /*dd40*/  BSSY.RECONVERGENT B3, `(.L_x_19498) ;  /* 0x000000d000037945 */ /* 0x000fe20003800200 */
[----:B-123--:R-:W-:Y:S02]  /*dd50*/  MOV R2, RZ ;  /* 0x000000ff00027202 */ /* 0x00efe40000000f00 */
        /* <DEDUP_REMOVED lines=11> */
.L_x_19499:
[----:B------:R-:W-:Y:S05]  /*de10*/  BSYNC.RECONVERGENT B3 ;  /* 0x0000000000037941 */ /* 0x000fea0003800200 */
.L_x_19498:
        /* <DEDUP_REMOVED lines=12> */
.L_x_19426:
[----:B------:R-:W-:Y:S05]  /*dee0*/  BSYNC.RECONVERGENT B2 ;  /* 0x0000000000027941 */ /* 0x000fea0003800200 */
.L_x_19409:
        /* <DEDUP_REMOVED lines=9> */
.L_x_19406:
[----:B------:R-:W-:Y:S05]  /*df80*/  BSYNC.RECONVERGENT B1 ;  /* 0x0000000000017941 */ /* 0x000fea0003800200 */
.L_x_19405:
[----:B------:R-:W-:Y:S04]  /*df90*/  BSSY.RECONVERGENT B1, `(.L_x_19500) ;  /* 0x000032f000017945 */ /* 0x000fe80003800200 */
[----:B------:R-:W-:Y:S05]  /*dfa0*/  @!P6 BRA `(.L_x_19501) ;  /* 0x0000003000b4e947 */ /* 0x000fea0003800000 */
[----:B------:R-:W-:Y:S04]  /*dfb0*/  BSSY.RECONVERGENT B2, `(.L_x_19502) ;  /* 0x0000005000027945 */ /* 0x000fe80003800200 */
[----:B------:R-:W-:Y:S05]  /*dfc0*/  @!P2 BRA `(.L_x_19503) ;  /* 0x00000000000ca947 */ /* 0x000fea0003800000 */
[----:B-123--:R-:W1:Y:S02]  /*dfd0*/  LDC.64 R2, c[0x0][0x390] ;  /* 0x0000e400ff027b82 */ /* 0x00ee640000000a00 */
[----:B-1----:R-:W-:-:S05]  /*dfe0*/  IMAD.WIDE.U32 R2, R164, 0x10, R2 ;  /* 0x00000010a4027825 */ /* 0x002fca00078e0002 */
[----:B-----5:R4:W5:Y:S02]  /*dff0*/  LDG.E.128 R148, desc[UR6][R2.64] ;  /* 0x0000000602947981 */ /* 0x020964000c1e1d00 */
.L_x_19503:
[----:B------:R-:W-:Y:S05]  /*e000*/  BSYNC.RECONVERGENT B2 ;  /* 0x0000000000027941 */ /* 0x000fea0003800200 */
.L_x_19502:
        /* <DEDUP_REMOVED lines=8> */
[----:B-1234-:R-:W-:Y:S01]  /*e090*/  @P1 FFMA.FTZ R2, R9, R165, R166 ;  /* 0x000000a509021223 */ /* 0x01efe200000100a6 */
        /* <DEDUP_REMOVED lines=28> */
.L_x_19508:
[----:B------:R-:W-:Y:S05]  /*e260*/  BSYNC.RECONVERGENT B3 ;  /* 0x0000000000037941 */ /* 0x000fea0003800200 */
.L_x_19507:
        /* <DEDUP_REMOVED lines=13> */
.L_x_19510:
[----:B------:R-:W-:Y:S05]  /*e340*/  BSYNC.RECONVERGENT B3 ;  /* 0x0000000000037941 */ /* 0x000fea0003800200 */
.L_x_19509:
        /* <DEDUP_REMOVED lines=13> */
.L_x_19512:
[----:B------:R-:W-:Y:S05]  /*e420*/  BSYNC.RECONVERGENT B3 ;  /* 0x0000000000037941 */ /* 0x000fea0003800200 */
.L_x_19511:
        /* <DEDUP_REMOVED lines=13> */
.L_x_19514:
[----:B------:R-:W-:Y:S05]  /*e500*/  BSYNC.RECONVERGENT B3 ;  /* 0x0000000000037941 */ /* 0x000fea0003800200 */
.L_x_19513:
        /* <DEDUP_REMOVED lines=17> */
.L_x_19516:
[----:B------:R-:W-:Y:S05]  /*e620*/  BSYNC.RECONVERGENT B3 ;  /* 0x0000000000037941 */ /* 0x000fea0003800200 */
.L_x_19515:
        /* <DEDUP_REMOVED lines=17> */
.L_x_19518:
[----:B------:R-:W-:Y:S05]  /*e740*/  BSYNC.RECONVERGENT B3 ;  /* 0x0000000000037941 */ /* 0x000fea0003800200 */
.L_x_19517:
        /* <DEDUP_REMOVED lines=17> */
.L_x_19520:
[----:B------:R-:W-:Y:S05]  /*e860*/  BSYNC.RECONVERGENT B3 ;  /* 0x0000000000037941 */ /* 0x000fea0003800200 */
.L_x_19519:
        /* <DEDUP_REMOVED lines=27> */
.L_x_19506:
[----:B------:R-:W-:Y:S04]  /*ea20*/  BSSY.RECONVERGENT B3, `(.L_x_19522) ;  /* 0x0000011000037945 */ /* 0x000fe80003800200 */
[----:B------:R-:W-:Y:S05]  /*ea30*/  @!P2 BRA `(.L_x_19523) ;  /* 0x00000000003ca947 */ /* 0x000fea0003800000 */
[----:B-1234-:R-:W-:Y:S01]  /*ea40*/  @P1 FFMA.FTZ R2, R10, R165, R166 ;  /* 0x000000a50a021223 */ /* 0x01efe200000100a6 */
        /* <DEDUP_REMOVED lines=14> */
.L_x_19523:
[----:B------:R-:W-:Y:S05]  /*eb30*/  BSYNC.RECONVERGENT B3 ;  /* 0x0000000000037941 */ /* 0x000fea0003800200 */
.L_x_19522:
        /* <DEDUP_REMOVED lines=17> */
.L_x_19525:
[----:B------:R-:W-:Y:S05]  /*ec50*/  BSYNC.RECONVERGENT B3 ;  /* 0x0000000000037941 */ /* 0x000fea0003800200 */
.L_x_19524:
        /* <DEDUP_REMOVED lines=17> */
.L_x_19527:
[----:B------:R-:W-:Y:S05]  /*ed70*/  BSYNC.RECONVERGENT B3 ;  /* 0x0000000000037941 */ /* 0x000fea0003800200 */
.L_x_19526:
        /* <DEDUP_REMOVED lines=17> */
.L_x_19529:
[----:B------:R-:W-:Y:S05]  /*ee90*/  BSYNC.RECONVERGENT B3 ;  /* 0x0000000000037941 */ /* 0x000fea0003800200 */
.L_x_19528:
        /* <DEDUP_REMOVED lines=17> */
.L_x_19531:
[----:B------:R-:W-:Y:S05]  /*efb0*/  BSYNC.RECONVERGENT B3 ;  /* 0x0000000000037941 */ /* 0x000fea0003800200 */
.L_x_19530:
        /* <DEDUP_REMOVED lines=17> */
.L_x_19533:
[----:B------:R-:W-:Y:S05]  /*f0d0*/  BSYNC.RECONVERGENT B3 ;  /* 0x0000000000037941 */ /* 0x000fea0003800200 */
.L_x_19532:
        /* <DEDUP_REMOVED lines=17> */
.L_x_19535:
[----:B------:R-:W-:Y:S05]  /*f1f0*/  BSYNC.RECONVERGENT B3 ;  /* 0x0000000000037941 */ /* 0x000fea0003800200 */
.L_x_19534:
[----:B------:R-:W-:Y:S05]  /*f200*/  @!P2 BRA `(.L_x_19521) ;  /* 0x0000001c00f4a947 */ /* 0x000fea0003800000 */
[----:B-1234-:R-:W2:Y:S01]  /*f210*/  LDL R3, [R1+0xc] ;  /* 0x00000c0001037983 */ /* 0x01eea20000100800 */
        /* <DEDUP_REMOVED lines=17> */
.L_x_19505:
        /* <DEDUP_REMOVED lines=8> */
[----:B-1234-:R-:W-:-:S11]  /*f3b0*/  MOV R2, RZ ;  /* 0x000000ff00027202 */ /* 0x01efd60000000f00 */
        /* <DEDUP_REMOVED lines=10> */
.L_x_19540:
[----:B------:R-:W-:Y:S05]  /*f460*/  BSYNC.RECONVERGENT B4 ;  /* 0x0000000000047941 */ /* 0x000fea0003800200 */
.L_x_19539:
        /* <DEDUP_REMOVED lines=12> */
.L_x_19538:
[----:B------:R-:W-:Y:S05]  /*f530*/  BSYNC.RECONVERGENT B3 ;  /* 0x0000000000037941 */ /* 0x000fea0003800200 */
.L_x_19537:
        /* <DEDUP_REMOVED lines=15> */
.L_x_19544:
[----:B------:R-:W-:Y:S05]  /*f630*/  BSYNC.RECONVERGENT B4 ;  /* 0x0000000000047941 */ /* 0x000fea0003800200 */
.L_x_19543:
        /* <DEDUP_REMOVED lines=12> */
.L_x_19542:
[----:B------:R-:W-:Y:S05]  /*f700*/  BSYNC.RECONVERGENT B3 ;  /* 0x0000000000037941 */ /* 0x000fea0003800200 */
.L_x_19541:
        /* <DEDUP_REMOVED lines=15> */
.L_x_19548:
[----:B------:R-:W-:Y:S05]  /*f800*/  BSYNC.RECONVERGENT B4 ;  /* 0x0000000000047941 */ /* 0x000fea0003800200 */
.L_x_19547:
        /* <DEDUP_REMOVED lines=12> */
.L_x_19546:
[----:B------:R-:W-:Y:S05]  /*f8d0*/  BSYNC.RECONVERGENT B3 ;  /* 0x0000000000037941 */ /* 0x000fea0003800200 */
.L_x_19545:
        /* <DEDUP_REMOVED lines=15> */
.L_x_19552:
[----:B------:R-:W-:Y:S05]  /*f9d0*/  BSYNC.RECONVERGENT B4 ;  /* 0x0000000000047941 */ /* 0x000fea0003800200 */
.L_x_19551:
        /* <DEDUP_REMOVED lines=12> */
.L_x_19550:
[----:B------:R-:W-:Y:S05]  /*faa0*/  BSYNC.RECONVERGENT B3 ;  /* 0x0000000000037941 */ /* 0x000fea0003800200 */
.L_x_19549:
        /* <DEDUP_REMOVED lines=15> */
.L_x_19556:
[----:B------:R-:W-:Y:S05]  /*fba0*/  BSYNC.RECONVERGENT B4 ;  /* 0x0000000000047941 */ /* 0x000fea0003800200 */
.L_x_19555:
        /* <DEDUP_REMOVED lines=12> */
.L_x_19554:
[----:B------:R-:W-:Y:S05]  /*fc70*/  BSYNC.RECONVERGENT B3 ;  /* 0x0000000000037941 */ /* 0x000fea0003800200 */
.L_x_19553:
        /* <DEDUP_REMOVED lines=15> */
.L_x_19560:
[----:B------:R-:W-:Y:S05]  /*fd70*/  BSYNC.RECONVERGENT B4 ;  /* 0x0000000000047941 */ /* 0x000fea0003800200 */
.L_x_19559:
        /* <DEDUP_REMOVED lines=12> */
.L_x_19558:
[----:B------:R-:W-:Y:S05]  /*fe40*/  BSYNC.RECONVERGENT B3 ;  /* 0x0000000000037941 */ /* 0x000fea0003800200 */
.L_x_19557:
        /* <DEDUP_REMOVED lines=15> */
.L_x_19564:
[----:B------:R-:W-:Y:S05]  /*ff40*/  BSYNC.RECONVERGENT B4 ;  /* 0x0000000000047941 */ /* 0x000fea0003800200 */
.L_x_19563:
        /* <DEDUP_REMOVED lines=12> */
.L_x_19562:
[----:B------:R-:W-:Y:S05]  /*10010*/  BSYNC.RECONVERGENT B3 ;  /* 0x0000000000037941 */ /* 0x000fea0003800200 */
.L_x_19561:
[----:B------:R-:W2:Y:S02]  /*10020*/  LDL R160, [R1+0xc] ;  /* 0x00000c0001a07983 */ /* 0x000ea40000100800 */
[-CC-:B-1234-:R-:W-:Y:S01]  /*10030*/  FFMA.FTZ R3, R201, R165.reuse, R166.reuse ;  /* 0x000000a5c9037223 */ /* 0x19efe200000100a6 */
        /* <DEDUP_REMOVED lines=28> */
[----:B------:R-:W-:Y:S01]  /*10200*/  FADD.FTZ R157, R160, -R157 ;  /* 0x8000009da09d7221 */ /* 0x000fe20000010000 */
        /* <DEDUP_REMOVED lines=21> */
.L_x_19536:
        /* <DEDUP_REMOVED lines=15> */
.L_x_19568:
[----:B------:R-:W-:Y:S05]  /*10450*/  BSYNC.RECONVERGENT B4 ;  /* 0x0000000000047941 */ /* 0x000fea0003800200 */
.L_x_19567:
        /* <DEDUP_REMOVED lines=12> */
.L_x_19566:
[----:B------:R-:W-:Y:S05]  /*10520*/  BSYNC.RECONVERGENT B3 ;  /* 0x0000000000037941 */ /* 0x000fea0003800200 */
.L_x_19565:
        /* <DEDUP_REMOVED lines=15> */
.L_x_19572:
[----:B------:R-:W-:Y:S05]  /*10620*/  BSYNC.RECONVERGENT B4 ;  /* 0x0000000000047941 */ /* 0x000fea0003800200 */
.L_x_19571:
        /* <DEDUP_REMOVED lines=12> */
.L_x_19570:
[----:B------:R-:W-:Y:S05]  /*106f0*/  BSYNC.RECONVERGENT B3 ;  /* 0x0000000000037941 */ /* 0x000fea0003800200 */
.L_x_19569:
        /* <DEDUP_REMOVED lines=15> */
.L_x_19576:
[----:B------:R-:W-:Y:S05]  /*107f0*/  BSYNC.RECONVERGENT B4 ;  /* 0x0000000000047941 */ /* 0x000fea0003800200 */
.L_x_19575:
        /* <DEDUP_REMOVED lines=12> */
.L_x_19574:
[----:B------:R-:W-:Y:S05]  /*108c0*/  BSYNC.RECONVERGENT B3 ;  /* 0x0000000000037941 */ /* 0x000fea0003800200 */
.L_x_19573:
        /* <DEDUP_REMOVED lines=15> */
.L_x_19580:
[----:B------:R-:W-:Y:S05]  /*109c0*/  BSYNC.RECONVERGENT B4 ;  /* 0x0000000000047941 */ /* 0x000fea0003800200 */
.L_x_19579:
        /* <DEDUP_REMOVED lines=12> */
.L_x_19578:
[----:B------:R-:W-:Y:S05]  /*10a90*/  BSYNC.RECONVERGENT B3 ;  /* 0x0000000000037941 */ /* 0x000fea0003800200 */
.L_x_19577:
        /* <DEDUP_REMOVED lines=15> */
.L_x_19584:
[----:B------:R-:W-:Y:S05]  /*10b90*/  BSYNC.RECONVERGENT B4 ;  /* 0x0000000000047941 */ /* 0x000fea0003800200 */
.L_x_19583:
        /* <DEDUP_REMOVED lines=12> */
.L_x_19582:
[----:B------:R-:W-:Y:S05]  /*10c60*/  BSYNC.RECONVERGENT B3 ;  /* 0x0000000000037941 */ /* 0x000fea0003800200 */
.L_x_19581:
        /* <DEDUP_REMOVED lines=15> */
.L_x_19588:
[----:B------:R-:W-:Y:S05]  /*10d60*/  BSYNC.RECONVERGENT B4 ;  /* 0x0000000000047941 */ /* 0x000fea0003800200 */
.L_x_19587:
        /* <DEDUP_REMOVED lines=12> */
.L_x_19586:
[----:B------:R-:W-:Y:S05]  /*10e30*/  BSYNC.RECONVERGENT B3 ;  /* 0x0000000000037941 */ /* 0x000fea0003800200 */
.L_x_19585:
        /* <DEDUP_REMOVED lines=15> */
.L_x_19592:
[----:B------:R-:W-:Y:S05]  /*10f30*/  BSYNC.RECONVERGENT B4 ;  /* 0x0000000000047941 */ /* 0x000fea0003800200 */
.L_x_19591:
        /* <DEDUP_REMOVED lines=12> */
.L_x_19590:
[----:B------:R-:W-:Y:S05]  /*11000*/  BSYNC.RECONVERGENT B3 ;  /* 0x0000000000037941 */ /* 0x000fea0003800200 */
.L_x_19589:
[----:B------:R-:W-:Y:S05]  /*11010*/  @!P2 BRA `(.L_x_19521) ;  /* 0x000000000070a947 */ /* 0x000fea0003800000 */
[----:B------:R0:W5:Y:S02]  /*11020*/  LDL R168, [R1+0xc] ;  /* 0x00000c0001a87983 */ /* 0x0001640000100800 */
[----:B-----5:R-:W-:Y:S01]  /*11030*/  ISETP.GE.U32.AND P0, PT, R182, RZ, PT ;  /* 0x000000ffb600720c */ /* 0x020fe20003f06070 */
[----:B------:R-:W-:Y:S01]  /*11040*/  BSSY.RECONVERGENT B3, `(.L_x_19593) ;  /* 0x000000d000037945 */ /* 0x000fe20003800200 */
[----:B-1234-:R-:W-:Y:S02]  /*11050*/  MOV R2, RZ ;  /* 0x000000ff00027202 */ /* 0x01efe40000000f00 */
[----:B------:R-:W-:-:S13]  /*11060*/  ISETP.GE.U32.AND.EX P0, PT, R183, 0x1000000, PT, P0 ;  /* 0x01000000b700780c */ /* 0x000fda0003f06100 */
[----:B0-----:R-:W-:Y:S05]  /*11070*/  @!P0 BRA `(.L_x_19594) ;  /* 0x0000000000248947 */ /* 0x001fea0003800000 */
        /* <DEDUP_REMOVED lines=9> */
.L_x_19594:
[----:B------:R-:W-:Y:S05]  /*11110*/  BSYNC.RECONVERGENT B3 ;  /* 0x0000000000037941 */ /* 0x000fea0003800200 */
.L_x_19593:
        /* <DEDUP_REMOVED lines=12> */
.L_x_19521:
[----:B------:R-:W-:Y:S05]  /*111e0*/  BSYNC.RECONVERGENT B2 ;  /* 0x0000000000027941 */ /* 0x000fea0003800200 */
.L_x_19504:
        /* <DEDUP_REMOVED lines=9> */
.L_x_19501:
[----:B------:R-:W-:Y:S05]  /*11280*/  BSYNC.RECONVERGENT B1 ;  /* 0x0000000000017941 */ /* 0x000fea0003800200 */
.L_x_19500:
[----:B-1234-:R-:W2:Y:S01]  /*11290*/  LDL.LU R2, [R1+0x2c] ;  /* 0x00002c0001027983 */ /* 0x01eea20000300800 */
[----:B------:R-:W-:Y:S01]  /*112a0*/  BSSY.RECONVERGENT B1, `(.L_x_19595) ;  /* 0x0000326000017945 */ /* 0x000fe20003800200 */
[----:B--2---:R-:W-:-:S13]  /*112b0*/  ISETP.NE.AND P0, PT, R2, RZ, PT ;  /* 0x000000ff0200720c */ /* 0x004fda0003f05270 */
[----:B------:R-:W-:Y:S05]  /*112c0*/  @!P0 BRA `(.L_x_19596) ;  /* 0x00000030008c8947 */ /* 0x000fea0003800000 */
[----:B------:R-:W-:Y:S04]  /*112d0*/  BSSY.RECONVERGENT B2, `(.L_x_19597) ;  /* 0x0000005000027945 */ /* 0x000fe80003800200 */
[----:B------:R-:W-:Y:S05]  /*112e0*/  @!P2 BRA `(.L_x_19598) ;  /* 0x00000000000ca947 */ /* 0x000fea0003800000 */
[----:B------:R-:W1:Y:S02]  /*112f0*/  LDC.64 R2, c[0x0][0x390] ;  /* 0x0000e400ff027b82 */ /* 0x000e640000000a00 */
[----:B-1----:R-:W-:-:S05]  /*11300*/  IMAD.WIDE.U32 R2, R164, 0x10, R2 ;  /* 0x00000010a4027825 */ /* 0x002fca00078e0002 */
[----:B-----5:R1:W5:Y:S02]  /*11310*/  LDG.E.128 R148, desc[UR6][R2.64] ;  /* 0x0000000602947981 */ /* 0x020364000c1e1d00 */
.L_x_19598:
[----:B------:R-:W-:Y:S05]  /*11320*/  BSYNC.RECONVERGENT B2 ;  /* 0x0000000000027941 */ /* 0x000fea0003800200 */
.L_x_19597:
        /* <DEDUP_REMOVED lines=8> */
[----:B-1----:R-:W-:Y:S01]  /*113b0*/  @P1 FFMA.FTZ R2, R204, R165, R166 ;  /* 0x000000a5cc021223 */ /* 0x002fe200000100a6 */
        /* <DEDUP_REMOVED lines=24> */
.L_x_19603:
[----:B------:R-:W-:Y:S05]  /*11540*/  BSYNC.RECONVERGENT B3 ;  /* 0x0000000000037941 */ /* 0x000fea0003800200 */
.L_x_19602:
        /* <DEDUP_REMOVED lines=13> */
.L_x_19605:
[----:B------:R-:W-:Y:S05]  /*11620*/  BSYNC.RECONVERGENT B3 ;  /* 0x0000000000037941 */ /* 0x000fea0003800200 */
.L_x_19604:
        /* <DEDUP_REMOVED lines=13> */
.L_x_19607:
[----:B------:R-:W-:Y:S05]  /*11700*/  BSYNC.RECONVERGENT B3 ;  /* 0x0000000000037941 */ /* 0x000fea0003800200 */
.L_x_19606:
        /* <DEDUP_REMOVED lines=17> */
.L_x_19609:
[----:B------:R-:W-:Y:S05]  /*11820*/  BSYNC.RECONVERGENT B3 ;  /* 0x0000000000037941 */ /* 0x000fea0003800200 */
.L_x_19608:
        /* <DEDUP_REMOVED lines=32> */
.L_x_19611:
[----:B------:R-:W-:Y:S05]  /*11a30*/  BSYNC.RECONVERGENT B3 ;  /* 0x0000000000037941 */ /* 0x000fea0003800200 */
.L_x_19610:
        /* <DEDUP_REMOVED lines=13> */
.L_x_19613:
[----:B------:R-:W-:Y:S05]  /*11b10*/  BSYNC.RECONVERGENT B3 ;  /* 0x0000000000037941 */ /* 0x000fea0003800200 */
.L_x_19612:
        /* <DEDUP_REMOVED lines=13> */
.L_x_19615:
[----:B------:R-:W-:Y:S05]  /*11bf0*/  BSYNC.RECONVERGENT B3 ;  /* 0x0000000000037941 */ /* 0x000fea0003800200 */
.L_x_19614:
        /* <DEDUP_REMOVED lines=22> */
.L_x_19601:
[----:B------:R-:W-:Y:S04]  /*11d60*/  BSSY.RECONVERGENT B3, `(.L_x_19617) ;  /* 0x0000011000037945 */ /* 0x000fe80003800200 */
[----:B------:R-:W-:Y:S05]  /*11d70*/  @!P2 BRA `(.L_x_19618) ;  /* 0x00000000003ca947 */ /* 0x000fea0003800000 */
[----:B-1----:R-:W-:Y:S01]  /*11d80*/  @P1 FFMA.FTZ R2, R203, R165, R166 ;  /* 0x000000a5cb021223 */ /* 0x002fe200000100a6 */
        /* <DEDUP_REMOVED lines=14> */
.L_x_19618:
[----:B------:R-:W-:Y:S05]  /*11e70*/  BSYNC.RECONVERGENT B3 ;  /* 0x0000000000037941 */ /* 0x000fea0003800200 */
.L_x_19617:
        /* <DEDUP_REMOVED lines=17> */
.L_x_19620:
[----:B------:R-:W-:Y:S05]  /*11f90*/  BSYNC.RECONVERGENT B3 ;  /* 0x0000000000037941 */ /* 0x000fea0003800200 */
.L_x_19619:
        /* <DEDUP_REMOVED lines=17> */
.L_x_19622:
[----:B------:R-:W-:Y:S05]  /*120b0*/  BSYNC.RECONVERGENT B3 ;  /* 0x0000000000037941 */ /* 0x000fea0003800200 */
.L_x_19621:
        /* <DEDUP_REMOVED lines=17> */
.L_x_19624:
[----:B------:R-:W-:Y:S05]  /*121d0*/  BSYNC.RECONVERGENT B3 ;  /* 0x0000000000037941 */ /* 0x000fea0003800200 */
.L_x_19623:
        /* <DEDUP_REMOVED lines=17> */
.L_x_19626:
[----:B------:R-:W-:Y:S05]  /*122f0*/  BSYNC.RECONVERGENT B3 ;  /* 0x0000000000037941 */ /* 0x000fea0003800200 */
.L_x_19625:
        /* <DEDUP_REMOVED lines=17> */
.L_x_19628:
[----:B------:R-:W-:Y:S05]  /*12410*/  BSYNC.RECONVERGENT B3 ;  /* 0x0000000000037941 */ /* 0x000fea0003800200 */
.L_x_19627:
        /* <DEDUP_REMOVED lines=17> */
.L_x_19630:
[----:B------:R-:W-:Y:S05]  /*12530*/  BSYNC.RECONVERGENT B3 ;  /* 0x0000000000037941 */ /* 0x000fea0003800200 */
.L_x_19629:
[----:B------:R-:W-:Y:S05]  /*12540*/  @!P2 BRA `(.L_x_19616) ;  /* 0x0000001c00cca947 */ /* 0x000fea0003800000 */
[----:B-1----:R-:W2:Y:S04]  /*12550*/  LDL R2, [R1+0x24] ;  /* 0x0000240001027983 */ /* 0x002ea80000100800 */
[----:B------:R-:W3:Y:S01]  /*12560*/  LDL R3, [R1+0x20] ;  /* 0x0000200001037983 */ /* 0x000ee20000100800 */
[----:B-----5:R-:W-:-:S04]  /*12570*/  ISETP.GE.U32.AND P0, PT, R184, RZ, PT ;  /* 0x000000ffb800720c */ /* 0x020fc80003f06070 */
[----:B------:R-:W-:Y:S01]  /*12580*/  ISETP.GE.U32.AND.EX P0, PT, R185, 0x1000000, PT, P0 ;  /* 0x01000000b900780c */ /* 0x000fe20003f06100 */
[----:B--2---:R-:W-:-:S04]  /*12590*/  @P1 FFMA.FTZ R2, R2, R165, R166 ;  /* 0x000000a502021223 */ /* 0x004fc800000100a6 */
[----:B---3--:R-:W-:Y:S01]  /*125a0*/  @P1 FADD.FTZ R2, R3, -R2 ;  /* 0x8000000203021221 */ /* 0x008fe20000010000 */
[----:B------:R-:W-:-:S03]  /*125b0*/  MOV R3, R147 ;  /* 0x0000009300037202 */ /* 0x000fc60000000f00 */
[----:B------:R-:W-:-:S04]  /*125c0*/  @P1 FFMA.FTZ R3, R4, R2, R147 ;  /* 0x0000000204031223 */ /* 0x000fc80000010093 */
[----:B------:R-:W-:Y:S02]  /*125d0*/  @P0 HADD2.F32 R4, -RZ, R151.H1_H1 ;  /* 0x30000097ff040230 */ /* 0x000fe40000004100 */
        /* <DEDUP_REMOVED lines=10> */
.L_x_19600:
        /* <DEDUP_REMOVED lines=19> */
.L_x_19635:
[----:B------:R-:W-:Y:S05]  /*127b0*/  BSYNC.RECONVERGENT B4 ;  /* 0x0000000000047941 */ /* 0x000fea0003800200 */
.L_x_19634:
        /* <DEDUP_REMOVED lines=12> */
.L_x_19633:
[----:B------:R-:W-:Y:S05]  /*12880*/  BSYNC.RECONVERGENT B3 ;  /* 0x0000000000037941 */ /* 0x000fea0003800200 */
.L_x_19632:
        /* <DEDUP_REMOVED lines=15> */
.L_x_19639:
[----:B------:R-:W-:Y:S05]  /*12980*/  BSYNC.RECONVERGENT B4 ;  /* 0x0000000000047941 */ /* 0x000fea0003800200 */
.L_x_19638:
        /* <DEDUP_REMOVED lines=12> */
.L_x_19637:
[----:B------:R-:W-:Y:S05]  /*12a50*/  BSYNC.RECONVERGENT B3 ;  /* 0x0000000000037941 */ /* 0x000fea0003800200 */
.L_x_19636:
        /* <DEDUP_REMOVED lines=15> */
.L_x_19643:
[----:B------:R-:W-:Y:S05]  /*12b50*/  BSYNC.RECONVERGENT B4 ;  /* 0x0000000000047941 */ /* 0x000fea0003800200 */
.L_x_19642:
        /* <DEDUP_REMOVED lines=12> */
.L_x_19641:
[----:B------:R-:W-:Y:S05]  /*12c20*/  BSYNC.RECONVERGENT B3 ;  /* 0x0000000000037941 */ /* 0x000fea0003800200 */
.L_x_19640:
        /* <DEDUP_REMOVED lines=15> */
.L_x_19647:
[----:B------:R-:W-:Y:S05]  /*12d20*/  BSYNC.RECONVERGENT B4 ;  /* 0x0000000000047941 */ /* 0x000fea0003800200 */
.L_x_19646:
        /* <DEDUP_REMOVED lines=12> */
.L_x_19645:
[----:B------:R-:W-:Y:S05]  /*12df0*/  BSYNC.RECONVERGENT B3 ;  /* 0x0000000000037941 */ /* 0x000fea0003800200 */
.L_x_19644:
        /* <DEDUP_REMOVED lines=15> */
.L_x_19651:
[----:B------:R-:W-:Y:S05]  /*12ef0*/  BSYNC.RECONVERGENT B4 ;  /* 0x0000000000047941 */ /* 0x000fea0003800200 */
.L_x_19650:
        /* <DEDUP_REMOVED lines=12> */
.L_x_19649:
[----:B------:R-:W-:Y:S05]  /*12fc0*/  BSYNC.RECONVERGENT B3 ;  /* 0x0000000000037941 */ /* 0x000fea0003800200 */
.L_x_19648:
        /* <DEDUP_REMOVED lines=15> */
.L_x_19655:
[----:B------:R-:W-:Y:S05]  /*130c0*/  BSYNC.RECONVERGENT B4 ;  /* 0x0000000000047941 */ /* 0x000fea0003800200 */
.L_x_19654:
        /* <DEDUP_REMOVED lines=12> */
.L_x_19653:
[----:B------:R-:W-:Y:S05]  /*13190*/  BSYNC.RECONVERGENT B3 ;  /* 0x0000000000037941 */ /* 0x000fea0003800200 */
.L_x_19652:
        /* <DEDUP_REMOVED lines=15> */
.L_x_19659:
[----:B------:R-:W-:Y:S05]  /*13290*/  BSYNC.RECONVERGENT B4 ;  /* 0x0000000000047941 */ /* 0x000fea0003800200 */
.L_x_19658:
        /* <DEDUP_REMOVED lines=12> */
.L_x_19657:
[----:B------:R-:W-:Y:S05]  /*13360*/  BSYNC.RECONVERGENT B3 ;  /* 0x0000000000037941 */ /* 0x000fea0003800200 */
.L_x_19656:
[----:B-1----:R-:W2:Y:S04]  /*13370*/  LDL R2, [R1+0x24] ;  /* 0x0000240001027983 */ /* 0x002ea80000100800 */
[----:B------:R-:W3:Y:S01]  /*13380*/  LDL R161, [R1+0x20] ;  /* 0x0000200001a17983 */ /* 0x000ee20000100800 */
[----:B-----5:R-:W-:Y:S01]  /*13390*/  ISETP.GT.AND P0, PT, R5, RZ, PT ;  /* 0x000000ff0500720c */ /* 0x020fe20003f04270 */
        /* <DEDUP_REMOVED lines=47> */
.L_x_19631:
        /* <DEDUP_REMOVED lines=15> */
.L_x_19663:
[----:B------:R-:W-:Y:S05]  /*13780*/  BSYNC.RECONVERGENT B4 ;  /* 0x0000000000047941 */ /* 0x000fea0003800200 */
.L_x_19662:
        /* <DEDUP_REMOVED lines=12> */
.L_x_19661:
[----:B------:R-:W-:Y:S05]  /*13850*/  BSYNC.RECONVERGENT B3 ;  /* 0x0000000000037941 */ /* 0x000fea0003800200 */
.L_x_19660:
        /* <DEDUP_REMOVED lines=15> */
.L_x_19667:
[----:B------:R-:W-:Y:S05]  /*13950*/  BSYNC.RECONVERGENT B4 ;  /* 0x0000000000047941 */ /* 0x000fea0003800200 */
.L_x_19666:
        /* <DEDUP_REMOVED lines=12> */
.L_x_19665:
[----:B------:R-:W-:Y:S05]  /*13a20*/  BSYNC.RECONVERGENT B3 ;  /* 0x0000000000037941 */ /* 0x000fea0003800200 */
.L_x_19664:
        /* <DEDUP_REMOVED lines=15> */
.L_x_19671:
[----:B------:R-:W-:Y:S05]  /*13b20*/  BSYNC.RECONVERGENT B4 ;  /* 0x0000000000047941 */ /* 0x000fea0003800200 */
.L_x_19670:
        /* <DEDUP_REMOVED lines=12> */
.L_x_19669:
[----:B------:R-:W-:Y:S05]  /*13bf0*/  BSYNC.RECONVERGENT B3 ;  /* 0x0000000000037941 */ /* 0x000fea0003800200 */
.L_x_19668:
        /* <DEDUP_REMOVED lines=15> */
.L_x_19675:
[----:B------:R-:W-:Y:S05]  /*13cf0*/  BSYNC.RECONVERGENT B4 ;  /* 0x0000000000047941 */ /* 0x000fea0003800200 */
.L_x_19674:
        /* <DEDUP_REMOVED lines=12> */
.L_x_19673:
[----:B------:R-:W-:Y:S05]  /*13dc0*/  BSYNC.RECONVERGENT B3 ;  /* 0x0000000000037941 */ /* 0x000fea0003800200 */
.L_x_19672:
        /* <DEDUP_REMOVED lines=15> */
.L_x_19679:
[----:B------:R-:W-:Y:S05]  /*13ec0*/  BSYNC.RECONVERGENT B4 ;  /* 0x0000000000047941 */ /* 0x000fea0003800200 */
.L_x_19678:
        /* <DEDUP_REMOVED lines=12> */
.L_x_19677:
[----:B------:R-:W-:Y:S05]  /*13f90*/  BSYNC.RECONVERGENT B3 ;  /* 0x0000000000037941 */ /* 0x000fea0003800200 */
.L_x_19676:
        /* <DEDUP_REMOVED lines=15> */
.L_x_19683:
[----:B------:R-:W-:Y:S05]  /*14090*/  BSYNC.RECONVERGENT B4 ;  /* 0x0000000000047941 */ /* 0x000fea0003800200 */
.L_x_19682:
        /* <DEDUP_REMOVED lines=12> */
.L_x_19681:
[----:B------:R-:W-:Y:S05]  /*14160*/  BSYNC.RECONVERGENT B3 ;  /* 0x0000000000037941 */ /* 0x000fea0003800200 */
.L_x_19680:
        /* <DEDUP_REMOVED lines=15> */
.L_x_19687:
[----:B------:R-:W-:Y:S05]  /*14260*/  BSYNC.RECONVERGENT B4 ;  /* 0x0000000000047941 */ /* 0x000fea0003800200 */
.L_x_19686:
        /* <DEDUP_REMOVED lines=12> */
.L_x_19685:
[----:B------:R-:W-:Y:S05]  /*14330*/  BSYNC.RECONVERGENT B3 ;  /* 0x0000000000037941 */ /* 0x000fea0003800200 */
.L_x_19684:
[----:B------:R-:W-:Y:S05]  /*14340*/  @!P2 BRA `(.L_x_19616) ;  /* 0x00000000004ca947 */ /* 0x000fea0003800000 */
[----:B-1----:R-:W2:Y:S04]  /*14350*/  LDL R2, [R1+0x24] ;  /* 0x0000240001027983 */ /* 0x002ea80000100800 */
        /* <DEDUP_REMOVED lines=12> */
[-C--:B------:R-:W-:Y:S01]  /*14420*/  @P0 FMUL.FTZ R3, R4, R2.reuse ;  /* 0x0000000204030220 */ /* 0x080fe20000410000 */
[----:B------:R-:W-:-:S03]  /*14430*/  FMUL.FTZ R2, R79, R2 ;  /* 0x000000024f027220 */ /* 0x000fc60000410000 */
[----:B------:R-:W-:Y:S02]  /*14440*/  FADD.FTZ R39, R39, R3 ;  /* 0x0000000327277221 */ /* 0x000fe40000010000 */
[----:B------:R-:W-:-:S04]  /*14450*/  FSEL R2, R2, RZ, P0 ;  /* 0x000000ff02027208 */ /* 0x000fc80000000000 */
[----:B------:R-:W-:-:S04]  /*14460*/  F2FP.F16.F32.PACK_AB R2, RZ, R2 ;  /* 0x00000002ff02723e */ /* 0x000fc800000000ff */
[----:B------:R-:W-:-:S07]  /*14470*/  PRMT R155, R155, 0x5410, R2 ;  /* 0x000054109b9b7816 */ /* 0x000fce0000000002 */
.L_x_19616:
[----:B------:R-:W-:Y:S05]  /*14480*/  BSYNC.RECONVERGENT B2 ;  /* 0x0000000000027941 */ /* 0x000fea0003800200 */
.L_x_19599:
[----:B-1----:R-:W1:Y:S02]  /*14490*/  @P3 LDC.64 R2, c[0x0][0x478] ;  /* 0x00011e00ff023b82 */ /* 0x002e640000000a00 */
[----:B-1----:R-:W-:-:S05]  /*144a0*/  @P3 IMAD.WIDE.U32 R2, R167, 0x20, R2 ;  /* 0x00000020a7023825 */ /* 0x002fca00078e0002 */
[----:B------:R-:W-:Y:S04]  /*144b0*/  @P3 STG.E.128 desc[UR6][R2.64], R156 ;  /* 0x0000009c02003986 */ /* 0x000fe8000c101d06 */
[----:B------:R1:W-:Y:S02]  /*144c0*/  @P3 STG.E.128 desc[UR6][R2.64+0x10], R160 ;  /* 0x000010a002003986 */ /* 0x0003e4000c101d06 */
[----:B-1----:R-:W1:Y:S02]  /*144d0*/  @P2 LDC.64 R2, c[0x0][0x468] ;  /* 0x00011a00ff022b82 */ /* 0x002e640000000a00 */
[----:B-1----:R-:W-:-:S05]  /*144e0*/  @P2 IMAD.WIDE.U32 R2, R164, 0x10, R2 ;  /* 0x00000010a4022825 */ /* 0x002fca00078e0002 */
[----:B------:R1:W-:Y:S02]  /*144f0*/  @P2 STG.E.128 desc[UR6][R2.64], R152 ;  /* 0x0000009802002986 */ /* 0x0003e4000c101d06 */
.L_x_19596:
[----:B------:R-:W-:Y:S05]  /*14500*/  BSYNC.RECONVERGENT B1 ;  /* 0x0000000000017941 */ /* 0x000fea0003800200 */
.L_x_19595:
[----:B-1----:R-:W1:Y:S02]  /*14510*/  LDC.64 R2, c[0x0][0x380] ;  /* 0x0000e000ff027b82 */ /* 0x002e640000000a00 */
[----:B-1----:R-:W-:-:S04]  /*14520*/  LEA R238, R2, R238, 0x2 ;  /* 0x000000ee02ee7211 */ /* 0x002fc800078e10ff */
[----:B------:R-:W-:-:S13]  /*14530*/  ISETP.GE.AND P0, PT, R238, R3, PT ;  /* 0x00000003ee00720c */ /* 0x000fda0003f06270 */
[----:B------:R-:W-:Y:S05]  /*14540*/  @!P0 BRA `(.L_x_19688) ;  /* 0xfffffecc006c8947 */ /* 0x000fea000383ffff */
.L_x_19201:
[----:B------:R-:W-:Y:S05]  /*14550*/  BSYNC B0 ;  /* 0x0000000000007941 */ /* 0x000fea0003800000 */
.L_x_19200:
        /* <DEDUP_REMOVED lines=29> */
[----:B------:R-:W1:Y:S02]  /*14730*/  S2R R164, SR_TID.X ;  /* 0x0000000000a47919 */ /* 0x000e640000002100 */
[----:B-1----:R-:W-:-:S02]  /*14740*/  SHF.R.U32.HI R0, RZ, 0x5, R164 ;  /* 0x00000005ff007819 */ /* 0x002fc400000116a4 */
[----:B--2---:R-:W-:Y:S02]  /*14750*/  MOV R212, R3 ;  /* 0x0000000300d47202 */ /* 0x004fe40000000f00 */
[----:B------:R-:W1:Y:S01]  /*14760*/  S2R R3, SR_CgaCtaId ;  /* 0x0000000000037919 */ /* 0x000e620000008800 */
[----:B---3--:R-:W-:Y:S02]  /*14770*/  MOV R213, R2 ;  /* 0x0000000200d57202 */ /* 0x008fe40000000f00 */
[----:B------:R-:W-:Y:S01]  /*14780*/  MOV R2, 0x400 ;  /* 0x0000040000027802 */ /* 0x000fe20000000f00 */
[----:B----4-:R-:W-:-:S03]  /*14790*/  IMAD R0, R0, 0xa0, R4 ;  /* 0x000000a000007824 */ /* 0x010fc600078e0204 */
[----:B-1----:R-:W-:-:S04]  /*147a0*/  LEA R3, R3, R2, 0x18 ;  /* 0x0000000203037211 */ /* 0x002fc800078ec0ff */
        /* <DEDUP_REMOVED lines=54> */
[----:B------:R-:W1:Y:S01]  /*14b10*/  LDCU.128 UR16, c[0x0][0x440] ;  /* 0x00008800ff1077ac */ /* 0x000e620008000c00 */
[----:B------:R-:W-:Y:S06]  /*14b20*/  BAR.SYNC.DEFER_BLOCKING 0x0 ;  /* 0x0000000000007b1d */ /* 0x000fec0000010000 */
[----:B------:R-:W0:Y:S01]  /*14b30*/  LDCU.64 UR4, c[0x0][0x460] ;  /* 0x00008c00ff0477ac */ /* 0x000e220008000a00 */
[----:B------:R-:W1:Y:S04]  /*14b40*/  LDS R2, [R0] ;  /* 0x0000000000027984 */ /* 0x000e680000000800 */
        /* <DEDUP_REMOVED lines=188> */
.L_x_19690:
[----:B------:R-:W-:Y:S05]  /*15710*/  BSYNC.RECONVERGENT B0 ;  /* 0x0000000000007941 */ /* 0x000fea0003800200 */
.L_x_19689:
        /* <DEDUP_REMOVED lines=17> */
.L_x_19692:
[----:B------:R-:W-:Y:S05]  /*15830*/  BSYNC.RECONVERGENT B0 ;  /* 0x0000000000007941 */ /* 0x000fea0003800200 */
.L_x_19691:
        /* <DEDUP_REMOVED lines=17> */
.L_x_19694:
[----:B------:R-:W-:Y:S05]  /*15950*/  BSYNC.RECONVERGENT B0 ;  /* 0x0000000000007941 */ /* 0x000fea0003800200 */
.L_x_19693:
        /* <DEDUP_REMOVED lines=134> */
.L_x_19696:
[----:B------:R-:W-:Y:S05]  /*161c0*/  BSYNC.RECONVERGENT B0 ;  /* 0x0000000000007941 */ /* 0x000fea0003800200 */
.L_x_19695:
        /* <DEDUP_REMOVED lines=17> */
.L_x_19698:
[----:B------:R-:W-:Y:S05]  /*162e0*/  BSYNC.RECONVERGENT B0 ;  /* 0x0000000000007941 */ /* 0x000fea0003800200 */
.L_x_19697:
        /* <DEDUP_REMOVED lines=17> */
.L_x_19700:
[----:B------:R-:W-:Y:S05]  /*16400*/  BSYNC.RECONVERGENT B0 ;  /* 0x0000000000007941 */ /* 0x000fea0003800200 */
.L_x_19699:
        /* <DEDUP_REMOVED lines=17> */
.L_x_19702:
[----:B------:R-:W-:Y:S05]  /*16520*/  BSYNC.RECONVERGENT B0 ;  /* 0x0000000000007941 */ /* 0x000fea0003800200 */
.L_x_19701:
        /* <DEDUP_REMOVED lines=17> */
.L_x_19704:
[----:B------:R-:W-:Y:S05]  /*16640*/  BSYNC.RECONVERGENT B0 ;  /* 0x0000000000007941 */ /* 0x000fea0003800200 */
.L_x_19703:
        /* <DEDUP_REMOVED lines=17> */
.L_x_19706:
[----:B------:R-:W-:Y:S05]  /*16760*/  BSYNC.RECONVERGENT B0 ;  /* 0x0000000000007941 */ /* 0x000fea0003800200 */
.L_x_19705:
        /* <DEDUP_REMOVED lines=11> */
.L_x_19214:
[----:B-1----:R-:W-:Y:S01]  /*16820*/  HFMA2 R164, -RZ, RZ, 0, 5.9604644775390625e-08 ;  /* 0x00000001ffa47431 */ /* 0x002fe200000001ff */
[----:B------:R-:W-:Y:S01]  /*16830*/  BSSY B1, `(.L_x_19707) ;  /* 0x0000007000017945 */ /* 0x000fe20003800000 */
[----:B------:R-:W-:Y:S02]  /*16840*/  MOV R165, R192 ;  /* 0x000000c000a57202 */ /* 0x000fe40000000f00 */
[----:B---34-:R-:W-:Y:S02]  /*16850*/  MOV R3, 0x1f ;  /* 0x0000001f00037802 */ /* 0x018fe40000000f00 */
[----:B--2---:R-:W-:-:S07]  /*16860*/  MOV R2, 0xffffffff ;  /* 0xffffffff00027802 */ /* 0x004fce0000000f00 */
[----:B0----5:R-:W-:Y:S05]  /*16870*/  WARPSYNC.COLLECTIVE R2, `(.L_x_19708) ;  /* 0x0000000002087348 */ /* 0x021fea0003c00000 */
[----:B------:R1:W2:Y:S02]  /*16880*/  SHFL.BFLY P0, R168, R165, R164, R3 ;  /* 0x0c0000a4a5a87389 */ /* 0x0002a40000000003 */
[----:B012--5:R-:W-:Y:S05]  /*16890*/  ENDCOLLECTIVE ;  /* 0x000000000000791b */ /* 0x027fea0003800000 */
.L_x_19708:
[----:B------:R-:W-:Y:S05]  /*168a0*/  BSYNC B1 ;  /* 0x0000000000017941 */ /* 0x000fea0003800000 */
.L_x_19707:
        /* <DEDUP_REMOVED lines=9> */
.L_x_19709:
        /* <DEDUP_REMOVED lines=8> */
.L_x_19710:
[----:B------:R-:W-:Y:S02]  /*169c0*/  MOV R165, R167 ;  /* 0x000000a700a57202 */ /* 0x000fe40000000f00 */
[----:B------:R-:W-:-:S05]  /*169d0*/  MOV R2, R168 ;  /* 0x000000a800027202 */ /* 0x000fca0000000f00 */
[----:B------:R-:W-:Y:S01]  /*169e0*/  FADD.FTZ R166, R166, R2 ;  /* 0x00000002a6a67221 */ /* 0x000fe20000010000 */
[----:B------:R-:W-:-:S07]  /*169f0*/  MOV R2, 0xffffffff ;  /* 0xffffffff00027802 */ /* 0x000fce0000000f00 */
[----:B------:R-:W-:Y:S05]  /*16a00*/  WARPSYNC.COLLECTIVE R2, `(.L_x_19711) ;  /* 0x0000000002087348 */ /* 0x000fea0003c00000 */
[----:B------:R0:W1:Y:S02]  /*16a10*/  SHFL.BFLY P0, R168, R165, R164, R3 ;  /* 0x0c0000a4a5a87389 */ /* 0x0000640000000003 */
[----:B01----:R-:W-:Y:S05]  /*16a20*/  ENDCOLLECTIVE ;  /* 0x000000000000791b */ /* 0x003fea0003800000 */
.L_x_19711:
        /* <DEDUP_REMOVED lines=8> */
.L_x_19712:
[----:B------:R-:W-:Y:S02]  /*16ab0*/  MOV R165, R167 ;  /* 0x000000a700a57202 */ /* 0x000fe40000000f00 */
[----:B------:R-:W-:-:S05]  /*16ac0*/  MOV R2, R168 ;  /* 0x000000a800027202 */ /* 0x000fca0000000f00 */
[----:B------:R-:W-:Y:S01]  /*16ad0*/  FADD.FTZ R166, R166, R2 ;  /* 0x00000002a6a67221 */ /* 0x000fe20000010000 */
[----:B------:R-:W-:-:S07]  /*16ae0*/  MOV R2, 0xffffffff ;  /* 0xffffffff00027802 */ /* 0x000fce0000000f00 */
[----:B------:R-:W-:Y:S05]  /*16af0*/  WARPSYNC.COLLECTIVE R2, `(.L_x_19713) ;  /* 0x0000000002087348 */ /* 0x000fea0003c00000 */
[----:B------:R0:W1:Y:S02]  /*16b00*/  SHFL.BFLY P0, R168, R165, R164, R3 ;  /* 0x0c0000a4a5a87389 */ /* 0x0000640000000003 */
[----:B01----:R-:W-:Y:S05]  /*16b10*/  ENDCOLLECTIVE ;  /* 0x000000000000791b */ /* 0x003fea0003800000 */
.L_x_19713:
        /* <DEDUP_REMOVED lines=8> */
.L_x_19714:
[----:B------:R-:W-:Y:S02]  /*16ba0*/  MOV R165, R167 ;  /* 0x000000a700a57202 */ /* 0x000fe40000000f00 */
[----:B------:R-:W-:-:S05]  /*16bb0*/  MOV R2, R168 ;  /* 0x000000a800027202 */ /* 0x000fca0000000f00 */
[----:B------:R-:W-:Y:S01]  /*16bc0*/  FADD.FTZ R166, R166, R2 ;  /* 0x00000002a6a67221 */ /* 0x000fe20000010000 */
[----:B------:R-:W-:-:S07]  /*16bd0*/  MOV R2, 0xffffffff ;  /* 0xffffffff00027802 */ /* 0x000fce0000000f00 */
[----:B------:R-:W-:Y:S05]  /*16be0*/  WARPSYNC.COLLECTIVE R2, `(.L_x_19715) ;  /* 0x0000000002087348 */ /* 0x000fea0003c00000 */
[----:B------:R0:W1:Y:S02]  /*16bf0*/  SHFL.BFLY P0, R168, R165, R164, R3 ;  /* 0x0c0000a4a5a87389 */ /* 0x0000640000000003 */
[----:B01----:R-:W-:Y:S05]  /*16c00*/  ENDCOLLECTIVE ;  /* 0x000000000000791b */ /* 0x003fea0003800000 */
.L_x_19715:
        /* <DEDUP_REMOVED lines=8> */
.L_x_19716:
[----:B------:R-:W-:Y:S02]  /*16c90*/  MOV R165, R167 ;  /* 0x000000a700a57202 */ /* 0x000fe40000000f00 */
[----:B------:R-:W-:-:S07]  /*16ca0*/  MOV R169, R168 ;  /* 0x000000a800a97202 */ /* 0x000fce0000000f00 */
[----:B------:R-:W-:Y:S05]  /*16cb0*/  WARPSYNC.COLLECTIVE R2, `(.L_x_19717) ;  /* 0x0000000002087348 */ /* 0x000fea0003c00000 */
[----:B------:R0:W1:Y:S02]  /*16cc0*/  SHFL.BFLY P0, R168, R165, R164, R3 ;  /* 0x0c0000a4a5a87389 */ /* 0x0000640000000003 */
[----:B01----:R-:W-:Y:S05]  /*16cd0*/  ENDCOLLECTIVE ;  /* 0x000000000000791b */ /* 0x003fea0003800000 */
.L_x_19717:
[----:B------:R-:W-:Y:S01]  /*16ce0*/  MOV R2, R168 ;  /* 0x000000a800027202 */ /* 0x000fe20000000f00 */
[----:B------:R-:W-:Y:S06]  /*16cf0*/  BRA `(.L_x_19718) ;  /* 0xfffffed800047947 */ /* 0x000fec000383ffff */
.L_x_19719:
        /* <DEDUP_REMOVED lines=16> */
.L_x_25509:


//--------------------- .text._ZN10layer_norm22ln_bwd_finalize_kernelINS_22Kernel_traits_finalizeILj1280Ef6__halffS2_fjLb1ELj1024ELj4ENS_18Kernel_traits_baseILj1280EfS2_fS2_fjLj1024EEEEELb1ELb1EEEvNS_9BwdParamsE --------------------------
	.section	.text._ZN10layer_norm22ln_bwd_finalize_kernelINS_22Kernel_traits_finalizeILj1280Ef6__halffS2_fjLb1ELj1024ELj4ENS_18Kernel_traits_baseILj1280EfS2_fS2_fjLj1024EEEEELb1ELb1EEEvNS_9BwdParamsE,"ax",@progbits
	.align	128
        .global         _ZN10layer_norm22ln_bwd_finalize_kernelINS_22Kernel_traits_finalizeILj1280Ef6__halffS2_fjLb1ELj1024ELj4ENS_18Kernel_traits_baseILj1280EfS2_fS2_fjLj1024EEEEELb1ELb1EEEvNS_9BwdParamsE
        .type           _ZN10layer_norm22ln_bwd_finalize_kernelINS_22Kernel_traits_finalizeILj1280Ef6__halffS2_fjLb1ELj1024ELj4ENS_18Kernel_traits_baseILj1280EfS2_fS2_fjLj1024EEEEELb1ELb1EEEvNS_9BwdParamsE,@function
        .size           _ZN10layer_norm22ln_bwd_finalize_kernelINS_22Kernel_traits_finalizeILj1280Ef6__halffS2_fjLb1ELj1024ELj4ENS_18Kernel_traits_baseILj1280EfS2_fS2_fjLj1024EEEEELb1ELb1EEEvNS_9BwdParamsE,(.L_x_25510 - _ZN10layer_norm22ln_bwd_finalize_kernelINS_22Kernel_traits_finalizeILj1280Ef6__halffS2_fjLb1ELj1024ELj4ENS_18Kernel_traits_baseILj1280EfS2_fS2_fjLj1024EEEEELb1ELb1EEEvNS_9BwdParamsE)
        .other          _ZN10layer_norm22ln_bwd_finalize_kernelINS_22Kernel_traits_finalizeILj1280Ef6__halffS2_fjLb1ELj1024ELj4ENS_18Kernel_traits_baseILj1280EfS2_fS2_fjLj1024EEEEELb1ELb1EEEvNS_9BwdParamsE,@"STO_CUDA_ENTRY STV_DEFAULT"
_ZN10layer_norm22ln_bwd_finalize_kernelINS_22Kernel_traits_finalizeILj1280Ef6__halffS2_fjLb1ELj1024ELj4ENS_18Kernel_traits_baseILj1280EfS2_fS2_fjLj1024EEEEELb1ELb1EEEvNS_9BwdParamsE:
.text._ZN10layer_norm22ln_bwd_finalize_kernelINS_22Kernel_traits_finalizeILj1280Ef6__halffS2_fjLb1ELj1024ELj4ENS_18Kernel_traits_baseILj1280EfS2_fS2_fjLj1024EEEEELb1ELb1EEEvNS_9BwdParamsE:
        /* <DEDUP_REMOVED lines=56> */
.L_x_19724:
        /* <DEDUP_REMOVED lines=87> */
.L_x_19723:
[----:B------:R-:W-:Y:S05]  /*08f0*/  BSYNC.RECONVERGENT B1 ;  /* 0x0000000000017941 */ /* 0x000fea0003800200 */
.L_x_19722:
        /* <DEDUP_REMOVED lines=51> */
.L_x_19726:
[----:B------:R-:W-:Y:S05]  /*0c30*/  BSYNC.RECONVERGENT B1 ;  /* 0x0000000000017941 */ /* 0x000fea0003800200 */
.L_x_19725:
        /* <DEDUP_REMOVED lines=30> */
.L_x_19728:
[----:B------:R-:W-:Y:S05]  /*0e20*/  BSYNC.RECONVERGENT B1 ;  /* 0x0000000000017941 */ /* 0x000fea0003800200 */
.L_x_19727:
        /* <DEDUP_REMOVED lines=15> */
.L_x_19721:
[----:B------:R-:W-:Y:S05]  /*0f20*/  BSYNC.RECONVERGENT B0 ;  /* 0x0000000000007941 */ /* 0x000fea0003800200 */
.L_x_19720:
        /* <DEDUP_REMOVED lines=72> */
.L_x_19729:
        /* <DEDUP_REMOVED lines=13> */
.L_x_25510:


//--------------------- .text._ZN10layer_norm13ln_bwd_kernelINS_13Kernel_traitsIf6__halffS2_fjLj1280ELj1ELj4ELj1ELj16ENS_18Kernel_traits_baseILj1280EfS2_fS2_fjLj128EEEEELb1ELb1ELb1ELb1EEEvNS_9BwdParamsE --------------------------
	.section	.text._ZN10layer_norm13ln_bwd_kernelINS_13Kernel_traitsIf6__halffS2_fjLj1280ELj1ELj4ELj1ELj16ENS_18Kernel_traits_baseILj1280EfS2_fS2_fjLj128EEEEELb1ELb1ELb1ELb1EEEvNS_9BwdParamsE,"ax",@progbits
	.align	128
        .global         _ZN10layer_norm13ln_bwd_kernelINS_13Kernel_traitsIf6__halffS2_fjLj1280ELj1ELj4ELj1ELj16ENS_18Kernel_traits_baseILj1280EfS2_fS2_fjLj128EEEEELb1ELb1ELb1ELb1EEEvNS_9BwdParamsE
        .type           _ZN10layer_norm13ln_bwd_kernelINS_13Kernel_traitsIf6__halffS2_fjLj1280ELj1ELj4ELj1ELj16ENS_18Kernel_traits_baseILj1280EfS2_fS2_fjLj128EEEEELb1ELb1ELb1ELb1EEEvNS_9BwdParamsE,@function
        .size           _ZN10layer_norm13ln_bwd_kernelINS_13Kernel_traitsIf6__halffS2_fjLj1280ELj1ELj4ELj1ELj16ENS_18Kernel_traits_baseILj1280EfS2_fS2_fjLj128EEEEELb1ELb1ELb1ELb1EEEvNS_9BwdParamsE,(.L_x_25511 - _ZN10layer_norm13ln_bwd_kernelINS_13Kernel_traitsIf6__halffS2_fjLj1280ELj1ELj4ELj1ELj16ENS_18Kernel_traits_baseILj1280EfS2_fS2_fjLj128EEEEELb1ELb1ELb1ELb1EEEvNS_9BwdParamsE)
        .other          _ZN10layer_norm13ln_bwd_kernelINS_13Kernel_traitsIf6__halffS2_fjLj1280ELj1ELj4ELj1ELj16ENS_18Kernel_traits_baseILj1280EfS2_fS2_fjLj128EEEEELb1ELb1ELb1ELb1EEEvNS_9BwdParamsE,@"STO_CUDA_ENTRY STV_DEFAULT"
_ZN10layer_norm13ln_bwd_kernelINS_13Kernel_traitsIf6__halffS2_fjLj1280ELj1ELj4ELj1ELj16ENS_18Kernel_traits_baseILj1280EfS2_fS2_fjLj128EEEEELb1ELb1ELb1ELb1EEEvNS_9BwdParamsE:
.text._ZN10layer_norm13ln_bwd_kernelINS_13Kernel_traitsIf6__halffS2_fjLj1280ELj1ELj4ELj1ELj16ENS_18Kernel_traits_baseILj1280EfS2_fS2_fjLj128EEEEELb1ELb1ELb1ELb1EEEvNS_9BwdParamsE:
        /* <DEDUP_REMOVED lines=157> */
.L_x_20198:
        /* <DEDUP_REMOVED lines=25> */
[----:B------:R-:W-:Y:S01]  /*0b60*/  IMAD.WIDE R2, R251, 0x4, R198 ;  /* 0x00000004fb027825 */ /* 0x000fe200078e02c6 */
[----:B------:R-:W-:Y:S01]  /*0b70*/  LEA.HI R4, R5, R4, RZ, 0x3 ;  /* 0x0000000405047211 */ /* 0x000fe200078f18ff */
[----:B------:R-:W-:Y:S01]  /*0b80*/  STL [R1+0x1f8], R82 ;  /* 0x0001f85201007387 */ /* 0x000fe20000100800 */
[----:B------:R-:W-:Y:S01]  /*0b90*/  MOV R216, UR15 ;  /* 0x0000000f00d87c02 */ /* 0x000fe20008000f00 */
[----:B------:R-:W3:Y:S01]  /*0ba0*/  LDC.64 R236, c[0x0][0x3b0] ;  /* 0x0000ec00ffec7b82 */ /* 0x000ee20000000a00 */
[----:B0-----:R-:W-:Y:S01]  /*0bb0*/  LOP3.LUT R231, R231, 0x1f, RZ, 0xc0, !PT ;  /* 0x0000001fe7e77812 */ /* 0x001fe200078ec0ff */
[----:B------:R-:W-:Y:S03]  /*0bc0*/  STL [R1+0x1f4], R81 ;  /* 0x0001f45101007387 */ /* 0x000fe60000100800 */
[-C--:B------:R-:W-:Y:S01]  /*0bd0*/  LEA.HI.SX32 R16, R4, R231.reuse, 0x1d ;  /* 0x000000e704107211 */ /* 0x080fe200078feaff */
[----:B------:R-:W-:Y:S01]  /*0be0*/  STL [R1+0x1f0], R80 ;  /* 0x0001f05001007387 */ /* 0x000fe20000100800 */
[----:B------:R-:W-:-:S03]  /*0bf0*/  LEA.HI.SX32 R228, R0, R231, 0x1d ;  /* 0x000000e700e47211 */ /* 0x000fc600078feaff */
[----:B------:R2:W4:Y:S01]  /*0c00*/  LDG.E R0, desc[UR6][R2.64] ;  /* 0x0000000602007981 */ /* 0x000522000c1e1900 */
[----:B-1----:R-:W-:Y:S01]  /*0c10*/  IMAD.WIDE.U32 R4, R16, 0x10, R22 ;  /* 0x0000001010047825 */ /* 0x002fe200078e0016 */
[C---:B------:R-:W-:Y:S02]  /*0c20*/  IADD3 R227, PT, PT, R228.reuse, 0x20, RZ ;  /* 0x00000020e4e37810 */ /* 0x040fe40007ffe0ff */
[C---:B------:R-:W-:Y:S01]  /*0c30*/  IADD3 R226, PT, PT, R228.reuse, 0x40, RZ ;  /* 0x00000040e4e27810 */ /* 0x040fe20007ffe0ff */
[----:B------:R-:W-:Y:S01]  /*0c40*/  STL [R1+0x1ec], R79 ;  /* 0x0001ec4f01007387 */ /* 0x000fe20000100800 */
[----:B------:R-:W-:-:S03]  /*0c50*/  IADD3 R225, PT, PT, R228, 0x60, RZ ;  /* 0x00000060e4e17810 */ /* 0x000fc60007ffe0ff */
[----:B------:R0:W3:Y:S01]  /*0c60*/  LDG.E.128 R196, desc[UR6][R4.64] ;  /* 0x0000000604c47981 */ /* 0x0000e2000c1e1d00 */
[C-C-:B--2---:R-:W-:Y:S01]  /*0c70*/  IMAD.WIDE.U32 R2, R228.reuse, 0x20, R12.reuse ;  /* 0x00000020e4027825 */ /* 0x144fe200078e000c */
[----:B------:R-:W-:Y:S02]  /*0c80*/  IADD3 R224, PT, PT, R228, 0x80, RZ ;  /* 0x00000080e4e07810 */ /* 0x000fe40007ffe0ff */
[----:B------:R-:W-:Y:S01]  /*0c90*/  IADD3 R17, PT, PT, R16, 0x60, RZ ;  /* 0x0000006010117810 */ /* 0x000fe20007ffe0ff */
[----:B------:R-:W-:Y:S04]  /*0ca0*/  STL [R1+0x1e8], R78 ;  /* 0x0001e84e01007387 */ /* 0x000fe80000100800 */
[----:B------:R-:W2:Y:S01]  /*0cb0*/  LDG.E.128 R8, desc[UR6][R2.64] ;  /* 0x0000000602087981 */ /* 0x000ea2000c1e1d00 */
[----:B0-----:R-:W-:-:S03]  /*0cc0*/  IMAD.WIDE.U32 R4, R227, 0x20, R12 ;  /* 0x00000020e3047825 */ /* 0x001fc600078e000c */
[----:B------:R0:W2:Y:S04]  /*0cd0*/  LDG.E.128 R200, desc[UR6][R2.64+0x10] ;  /* 0x0000100602c87981 */ /* 0x0000a8000c1e1d00 */
[----:B------:R-:W2:Y:S04]  /*0ce0*/  LDG.E.128 R204, desc[UR6][R4.64] ;  /* 0x0000000604cc7981 */ /* 0x000ea8000c1e1d00 */
[----:B------:R-:W2:Y:S01]  /*0cf0*/  LDG.E.128 R208, desc[UR6][R4.64+0x10] ;  /* 0x0000100604d07981 */ /* 0x000ea2000c1e1d00 */
[----:B0-----:R-:W-:Y:S01]  /*0d00*/  IMAD.WIDE.U32 R2, R226, 0x20, R12 ;  /* 0x00000020e2027825 */ /* 0x001fe200078e000c */
[----:B------:R-:W-:-:S02]  /*0d10*/  IADD3 R20, PT, PT, R16, 0x80, RZ ;  /* 0x0000008010147810 */ /* 0x000fc40007ffe0ff */
[----:B------:R-:W-:Y:S04]  /*0d20*/  STL [R1+0x1e4], R77 ;  /* 0x0001e44d01007387 */ /* 0x000fe80000100800 */
[----:B------:R-:W2:Y:S04]  /*0d30*/  LDG.E.128 R212, desc[UR6][R2.64] ;  /* 0x0000000602d47981 */ /* 0x000ea8000c1e1d00 */
[----:B------:R0:W2:Y:S01]  /*0d40*/  LDG.E.128 R4, desc[UR6][R2.64+0x10] ;  /* 0x0000100602047981 */ /* 0x0000a2000c1e1d00 */
[----:B------:R-:W-:Y:S02]  /*0d50*/  ISETP.NE.U32.AND P0, PT, R247, RZ, PT ;  /* 0x000000fff700720c */ /* 0x000fe40003f05070 */
[----:B-----5:R-:W-:Y:S01]  /*0d60*/  ISETP.GE.AND P3, PT, R248, 0x1, PT ;  /* 0x00000001f800780c */ /* 0x020fe20003f66270 */
[----:B------:R-:W-:Y:S01]  /*0d70*/  STL [R1+0x1e0], R76 ;  /* 0x0001e04c01007387 */ /* 0x000fe20000100800 */
[----:B0-----:R-:W-:Y:S01]  /*0d80*/  IMAD.WIDE.U32 R2, R225, 0x20, R12 ;  /* 0x00000020e1027825 */ /* 0x001fe200078e000c */
[----:B------:R-:W-:-:S02]  /*0d90*/  ISETP.NE.AND.EX P0, PT, R216, RZ, PT, P0 ;  /* 0x000000ffd800720c */ /* 0x000fc40003f05300 */
[----:B------:R-:W-:Y:S01]  /*0da0*/  STL [R1+0x1dc], R75 ;  /* 0x0001dc4b01007387 */ /* 0x000fe20000100800 */
[----:B------:R-:W-:-:S03]  /*0db0*/  IMAD.WIDE.U32 R12, R224, 0x20, R12 ;  /* 0x00000020e00c7825 */ /* 0x000fc600078e000c */
[----:B------:R-:W2:Y:S04]  /*0dc0*/  LDG.E.128 R180, desc[UR6][R2.64] ;  /* 0x0000000602b47981 */ /* 0x000ea8000c1e1d00 */
[----:B------:R0:W2:Y:S04]  /*0dd0*/  LDG.E.128 R184, desc[UR6][R2.64+0x10] ;  /* 0x0000100602b87981 */ /* 0x0000a8000c1e1d00 */
[----:B------:R-:W2:Y:S01]  /*0de0*/  LDG.E.128 R188, desc[UR6][R12.64] ;  /* 0x000000060cbc7981 */ /* 0x000ea2000c1e1d00 */
[----:B------:R-:W1:Y:S03]  /*0df0*/  @P0 LDC.64 R222, c[0x0][0x438] ;  /* 0x00010e00ffde0b82 */ /* 0x000e660000000a00 */
[----:B------:R0:W2:Y:S02]  /*0e00*/  LDG.E.128 R192, desc[UR6][R12.64+0x10] ;  /* 0x000010060cc07981 */ /* 0x0000a4000c1e1d00 */
[----:B0-----:R-:W-:-:S02]  /*0e10*/  IADD3 R2, PT, PT, R16, 0x20, RZ ;  /* 0x0000002010027810 */ /* 0x001fc40007ffe0ff */
[----:B------:R-:W-:Y:S01]  /*0e20*/  STL [R1+0x1d8], R74 ;  /* 0x0001d84a01007387 */ /* 0x000fe20000100800 */
[----:B------:R-:W0:Y:S02]  /*0e30*/  @P0 LDC.64 R218, c[0x0][0x438] ;  /* 0x00010e00ffda0b82 */ /* 0x000e240000000a00 */
[----:B------:R-:W-:Y:S01]  /*0e40*/  IMAD.WIDE.U32 R2, R2, 0x10, R22 ;  /* 0x0000001002027825 */ /* 0x000fe200078e0016 */
[----:B------:R-:W-:Y:S01]  /*0e50*/  STL [R1+0x1d4], R73 ;  /* 0x0001d44901007387 */ /* 0x000fe20000100800 */
[----:B------:R-:W-:-:S03]  /*0e60*/  IADD3 R12, PT, PT, R16, 0x40, RZ ;  /* 0x00000040100c7810 */ /* 0x000fc60007ffe0ff */
[----:B------:R1:W2:Y:S01]  /*0e70*/  LDG.E.128 R24, desc[UR6][R2.64] ;  /* 0x0000000602187981 */ /* 0x0002a2000c1e1d00 */
[----:B------:R-:W0:Y:S03]  /*0e80*/  @P0 LDC.64 R220, c[0x0][0x438] ;  /* 0x00010e00ffdc0b82 */ /* 0x000e260000000a00 */
[----:B------:R-:W-:Y:S04]  /*0e90*/  STL [R1+0x1d0], R72 ;  /* 0x0001d04801007387 */ /* 0x000fe80000100800 */
[----:B------:R-:W-:Y:S01]  /*0ea0*/  STL [R1+0x1cc], R71 ;  /* 0x0001cc4701007387 */ /* 0x000fe20000100800 */
[----:B-1----:R-:W-:-:S03]  /*0eb0*/  IMAD.WIDE.U32 R2, R12, 0x10, R22 ;  /* 0x000000100c027825 */ /* 0x002fc600078e0016 */
[----:B------:R-:W-:Y:S04]  /*0ec0*/  STL [R1+0x1c8], R70 ;  /* 0x0001c84601007387 */ /* 0x000fe80000100800 */
[----:B------:R1:W2:Y:S04]  /*0ed0*/  LDG.E.128 R12, desc[UR6][R2.64] ;  /* 0x00000006020c7981 */ /* 0x0002a8000c1e1d00 */
[----:B------:R-:W-:Y:S04]  /*0ee0*/  STL [R1+0x1c4], R69 ;  /* 0x0001c44501007387 */ /* 0x000fe80000100800 */
[----:B------:R-:W-:Y:S01]  /*0ef0*/  STL [R1+0x1c0], R68 ;  /* 0x0001c04401007387 */ /* 0x000fe20000100800 */
[----:B-1----:R-:W-:-:S05]  /*0f00*/  IMAD.WIDE.U32 R2, R17, 0x10, R22 ;  /* 0x0000001011027825 */ /* 0x002fca00078e0016 */
[----:B------:R1:W2:Y:S02]  /*0f10*/  LDG.E.128 R16, desc[UR6][R2.64] ;  /* 0x0000000602107981 */ /* 0x0002a4000c1e1d00 */
[----:B-1----:R-:W-:-:S05]  /*0f20*/  IMAD.WIDE.U32 R2, R20, 0x10, R22 ;  /* 0x0000001014027825 */ /* 0x002fca00078e0016 */
[----:B------:R1:W2:Y:S04]  /*0f30*/  LDG.E.128 R20, desc[UR6][R2.64] ;  /* 0x0000000602147981 */ /* 0x0002a8000c1e1d00 */
[----:B------:R0:W-:Y:S01]  /*0f40*/  STL [R1+0x4], R216 ;  /* 0x000004d801007387 */ /* 0x0001e20000100800 */
[----:B------:R-:W-:Y:S02]  /*0f50*/  ISETP.NE.AND P1, PT, RZ, UR9, PT ;  /* 0x00000009ff007c0c */ /* 0x000fe4000bf25270 */
[----:B------:R-:W-:Y:S01]  /*0f60*/  MOV R234, RZ ;  /* 0x000000ff00ea7202 */ /* 0x000fe20000000f00 */
[----:B------:R-:W-:Y:S01]  /*0f70*/  @P0 IMAD.WIDE.U32 R222, R225, 0x20, R222 ;  /* 0x00000020e1de0825 */ /* 0x000fe200078e00de */
[----:B------:R-:W2:Y:S01]  /*0f80*/  LDL R239, [R1+0x1b0] ;  /* 0x0001b00001ef7983 */ /* 0x000ea20000100800 */
[----:B-1----:R-:W1:Y:S02]  /*0f90*/  @P0 LDC.64 R2, c[0x0][0x438] ;  /* 0x00010e00ff020b82 */ /* 0x002e640000000a00 */
[----:B0-----:R-:W-:Y:S01]  /*0fa0*/  @P0 IMAD.WIDE.U32 R218, R227, 0x20, R218 ;  /* 0x00000020e3da0825 */ /* 0x001fe200078e00da */
[----:B------:R-:W5:Y:S01]  /*0fb0*/  @P0 LDG.E.128 R40, desc[UR6][R222.64] ;  /* 0x00000006de280981 */ /* 0x000f62000c1e1d00 */
[----:B------:R-:W-:-:S02]  /*0fc0*/  @P3 IADD3 R216, PT, PT, R248, -0x1, RZ ;  /* 0xfffffffff8d83810 */ /* 0x000fc40007ffe0ff */
[----:B------:R-:W-:Y:S01]  /*0fd0*/  @P0 IMAD.WIDE.U32 R220, R226, 0x20, R220 ;  /* 0x00000020e2dc0825 */ /* 0x000fe200078e00dc */
[----:B------:R-:W5:Y:S03]  /*0fe0*/  @P0 LDG.E.128 R56, desc[UR6][R218.64] ;  /* 0x00000006da380981 */ /* 0x000f66000c1e1d00 */
[----:B------:R-:W-:Y:S01]  /*0ff0*/  @P3 IMAD R229, R216, UR8, RZ ;  /* 0x00000008d8e53c24 */ /* 0x000fe2000f8e02ff */
[----:B------:R-:W5:Y:S01]  /*1000*/  @P0 LDG.E.128 R52, desc[UR6][R218.64+0x10] ;  /* 0x00001006da340981 */ /* 0x000f62000c1e1d00 */
[----:B------:R-:W0:Y:S03]  /*1010*/  @P0 LDC.64 R216, c[0x0][0x438] ;  /* 0x00010e00ffd80b82 */ /* 0x000e260000000a00 */
[----:B------:R-:W-:Y:S01]  /*1020*/  @P3 SHF.R.S32.HI R230, RZ, 0x1f, R229 ;  /* 0x0000001fffe63819 */ /* 0x000fe200000114e5 */
[----:B------:R-:W5:Y:S03]  /*1030*/  @P0 LDG.E.128 R48, desc[UR6][R220.64] ;  /* 0x00000006dc300981 */ /* 0x000f66000c1e1d00 */
[----:B------:R-:W-:Y:S01]  /*1040*/  @P3 LEA.HI R230, R230, R229, RZ, 0x3 ;  /* 0x000000e5e6e63211 */ /* 0x000fe200078f18ff */
[----:B------:R-:W5:Y:S03]  /*1050*/  @P0 LDG.E.128 R44, desc[UR6][R220.64+0x10] ;  /* 0x00001006dc2c0981 */ /* 0x000f66000c1e1d00 */
[----:B------:R-:W-:Y:S01]  /*1060*/  @P3 LEA.HI.SX32 R234, R230, R231, 0x1d ;  /* 0x000000e7e6ea3211 */ /* 0x000fe200078feaff */
[----:B-1----:R-:W-:Y:S01]  /*1070*/  @P0 IMAD.WIDE.U32 R2, R228, 0x20, R2 ;  /* 0x00000020e4020825 */ /* 0x002fe200078e0002 */
[----:B------:R-:W5:Y:S04]  /*1080*/  @P0 LDG.E.128 R36, desc[UR6][R222.64+0x10] ;  /* 0x00001006de240981 */ /* 0x000f68000c1e1d00 */
[----:B------:R-:W5:Y:S04]  /*1090*/  @P0 LDG.E.128 R64, desc[UR6][R2.64] ;  /* 0x0000000602400981 */ /* 0x000f68000c1e1d00 */
[----:B------:R1:W5:Y:S01]  /*10a0*/  @P0 LDG.E.128 R60, desc[UR6][R2.64+0x10] ;  /* 0x00001006023c0981 */ /* 0x000362000c1e1d00 */
[----:B0-----:R-:W-:-:S03]  /*10b0*/  @P0 IMAD.WIDE.U32 R224, R224, 0x20, R216 ;  /* 0x00000020e0e00825 */ /* 0x001fc600078e00d8 */
[----:B------:R-:W2:Y:S04]  /*10c0*/  LDL R238, [R1+0x1b4] ;  /* 0x0001b40001ee7983 */ /* 0x000ea80000100800 */
[----:B------:R-:W2:Y:S01]  /*10d0*/  LDL R235, [R1+0x1a0] ;  /* 0x0001a00001eb7983 */ /* 0x000ea20000100800 */
[C---:B-1----:R-:W-:Y:S02]  /*10e0*/  IADD3 R3, PT, PT, R234.reuse, 0x60, RZ ;  /* 0x00000060ea037810 */ /* 0x042fe40007ffe0ff */
[----:B------:R-:W-:Y:S01]  /*10f0*/  IADD3 R2, PT, PT, R234, 0x80, RZ ;  /* 0x00000080ea027810 */ /* 0x000fe20007ffe0ff */
[----:B------:R-:W5:Y:S04]  /*1100*/  @P0 LDG.E.128 R32, desc[UR6][R224.64] ;  /* 0x00000006e0200981 */ /* 0x000f68000c1e1d00 */
[----:B------:R0:W5:Y:S01]  /*1110*/  @P0 LDG.E.128 R28, desc[UR6][R224.64+0x10] ;  /* 0x00001006e01c0981 */ /* 0x000162000c1e1d00 */
[----:B----4-:R-:W-:Y:S01]  /*1120*/  FSEL R0, R0, RZ, !P1 ;  /* 0x000000ff00007208 */ /* 0x010fe20004800000 */
[----:B---3--:R-:W-:-:S04]  /*1130*/  HADD2.F32 R217, -RZ, R199.H0_H0 ;  /* 0x200000c7ffd97230 */ /* 0x008fc80000004100 */
[C---:B--2---:R-:W-:Y:S01]  /*1140*/  FADD.FTZ R231, -R0.reuse, R10 ;  /* 0x0000000a00e77221 */ /* 0x044fe20000010100 */
[C---:B------:R-:W-:Y:S01]  /*1150*/  FADD.FTZ R230, -R0.reuse, R11 ;  /* 0x0000000b00e67221 */ /* 0x040fe20000010100 */
[C---:B------:R-:W-:Y:S01]  /*1160*/  FADD.FTZ R233, -R0.reuse, R8 ;  /* 0x0000000800e97221 */ /* 0x040fe20000010100 */
[----:B------:R-:W-:Y:S01]  /*1170*/  FADD.FTZ R232, -R0, R9 ;  /* 0x0000000900e87221 */ /* 0x000fe20000010100 */
[--C-:B------:R-:W-:Y:S02]  /*1180*/  HADD2.F32 R10, -RZ, R197.reuse.H0_H0 ;  /* 0x200000c5ff0a7230 */ /* 0x100fe40000004100 */
[----:B------:R-:W-:Y:S02]  /*1190*/  HADD2.F32 R11, -RZ, R197.H1_H1 ;  /* 0x300000c5ff0b7230 */ /* 0x000fe40000004100 */
[--C-:B------:R-:W-:Y:S02]  /*11a0*/  HADD2.F32 R9, -RZ, R198.reuse.H0_H0 ;  /* 0x200000c6ff097230 */ /* 0x100fe40000004100 */
[----:B------:R-:W-:Y:S01]  /*11b0*/  HADD2.F32 R8, -RZ, R198.H1_H1 ;  /* 0x300000c6ff087230 */ /* 0x000fe20000004100 */
[C---:B------:R-:W-:Y:S01]  /*11c0*/  IADD3 R198, PT, PT, R234.reuse, 0x40, RZ ;  /* 0x00000040eac67810 */ /* 0x040fe20007ffe0ff */
[----:B------:R-:W-:Y:S01]  /*11d0*/  HADD2.F32 R197, -RZ, R199.H1_H1 ;  /* 0x300000c7ffc57230 */ /* 0x000fe20000004100 */
        /* <DEDUP_REMOVED lines=24> */
[----:B------:R-:W-:Y:S01]  /*1360*/  FADD.FTZ R69, -R0, R205 ;  /* 0x000000cd00457221 */ /* 0x000fe20000010100 */
[----:B------:R-:W-:Y:S01]  /*1370*/  MOV R220, R79 ;  /* 0x0000004f00dc7202 */ /* 0x000fe20000000f00 */
[----:B------:R-:W2:Y:S01]  /*1380*/  LDL R234, [R1+0x1a4] ;  /* 0x0001a40001ea7983 */ /* 0x000ea20000100800 */
[----:B------:R-:W-:Y:S01]  /*1390*/  IMAD.WIDE.U32 R2, R2, 0x8, R236 ;  /* 0x0000000802027825 */ /* 0x000fe200078e00ec */
[----:B------:R-:W-:-:S03]  /*13a0*/  MOV R221, R78 ;  /* 0x0000004e00dd7202 */ /* 0x000fc60000000f00 */
[C---:B------:R-:W-:Y:S01]  /*13b0*/  FADD.FTZ R208, -R0.reuse, R187 ;  /* 0x000000bb00d07221 */ /* 0x040fe20000010100 */
[----:B------:R-:W3:Y:S01]  /*13c0*/  LDL R237, [R1+0x1b8] ;  /* 0x0001b80001ed7983 */ /* 0x000ee20000100800 */
[----:B------:R-:W-:Y:S01]  /*13d0*/  MOV R222, R77 ;  /* 0x0000004d00de7202 */ /* 0x000fe20000000f00 */
[C---:B------:R-:W-:Y:S01]  /*13e0*/  FADD.FTZ R211, -R0.reuse, R184 ;  /* 0x000000b800d37221 */ /* 0x040fe20000010100 */
[----:B------:R-:W-:Y:S01]  /*13f0*/  MOV R223, R76 ;  /* 0x0000004c00df7202 */ /* 0x000fe20000000f00 */
[----:B------:R-:W4:Y:S01]  /*1400*/  LDL R236, [R1+0x1bc] ;  /* 0x0001bc0001ec7983 */ /* 0x000f220000100800 */
[C---:B------:R-:W-:Y:S01]  /*1410*/  FADD.FTZ R209, -R0.reuse, R186 ;  /* 0x000000ba00d17221 */ /* 0x040fe20000010100 */
[C---:B------:R-:W-:Y:S01]  /*1420*/  FADD.FTZ R187, -R0.reuse, R190 ;  /* 0x000000be00bb7221 */ /* 0x040fe20000010100 */
[----:B0-----:R-:W-:Y:S01]  /*1430*/  MOV R224, R75 ;  /* 0x0000004b00e07202 */ /* 0x001fe20000000f00 */
[C---:B------:R-:W-:Y:S01]  /*1440*/  FADD.FTZ R210, -R0.reuse, R185 ;  /* 0x000000b900d27221 */ /* 0x040fe20000010100 */
[----:B------:R-:W-:Y:S01]  /*1450*/  MOV R190, R73 ;  /* 0x0000004900be7202 */ /* 0x000fe20000000f00 */
        /* <DEDUP_REMOVED lines=8> */
[----:B------:R-:W-:Y:S01]  /*14e0*/  FADD.FTZ R188, -R0, R188 ;  /* 0x000000bc00bc7221 */ /* 0x000fe20000010100 */
[----:B------:R-:W-:-:S02]  /*14f0*/  HADD2.F32 R7, -RZ, R26.H0_H0 ;  /* 0x2000001aff077230 */ /* 0x000fc40000004100 */
[C---:B------:R-:W-:Y:S01]  /*1500*/  FADD.FTZ R189, -R0.reuse, R189 ;  /* 0x000000bd00bd7221 */ /* 0x040fe20000010100 */
[----:B------:R-:W-:Y:S01]  /*1510*/  HADD2.F32 R6, -RZ, R26.H1_H1 ;  /* 0x3000001aff067230 */ /* 0x000fe20000004100 */
[----:B------:R-:W-:Y:S01]  /*1520*/  MOV R225, R74 ;  /* 0x0000004a00e17202 */ /* 0x000fe20000000f00 */
[----:B------:R-:W2:Y:S01]  /*1530*/  LDL R26, [R1+0x1ac] ;  /* 0x0001ac00011a7983 */ /* 0x000ea20000100800 */
[--C-:B------:R-:W-:Y:S02]  /*1540*/  HADD2.F32 R5, -RZ, R27.reuse.H0_H0 ;  /* 0x2000001bff057230 */ /* 0x100fe40000004100 */
[----:B------:R-:W-:Y:S02]  /*1550*/  HADD2.F32 R4, -RZ, R27.H1_H1 ;  /* 0x3000001bff047230 */ /* 0x000fe40000004100 */
[C---:B------:R-:W-:Y:S01]  /*1560*/  FMUL.FTZ R246, R249.reuse, R232 ;  /* 0x000000e8f9f67220 */ /* 0x040fe20000410000 */
[----:B------:R-:W2:Y:S01]  /*1570*/  LDL.LU R27, [R1+0x98] ;  /* 0x00009800011b7983 */ /* 0x000ea20000300800 */
[----:B------:R-:W-:Y:S01]  /*1580*/  MOV R193, R70 ;  /* 0x0000004600c17202 */ /* 0x000fe20000000f00 */
[C---:B------:R-:W-:Y:S01]  /*1590*/  FADD.FTZ R183, -R0.reuse, R194 ;  /* 0x000000c200b77221 */ /* 0x040fe20000010100 */
[----:B------:R-:W-:Y:S01]  /*15a0*/  MOV R192, R71 ;  /* 0x0000004700c07202 */ /* 0x000fe20000000f00 */
[----:B------:R-:W-:Y:S01]  /*15b0*/  FADD.FTZ R182, -R0, R195 ;  /* 0x000000c300b67221 */ /* 0x000fe20000010100 */
[----:B------:R-:W-:Y:S01]  /*15c0*/  MOV R194, R69 ;  /* 0x0000004500c27202 */ /* 0x000fe20000000f00 */
[----:B------:R-:W-:Y:S01]  /*15d0*/  HADD2.F32 R216, -RZ, R196.H0_H0 ;  /* 0x200000c4ffd87230 */ /* 0x000fe20000004100 */
[----:B------:R-:W-:Y:S01]  /*15e0*/  MOV R195, R68 ;  /* 0x0000004400c37202 */ /* 0x000fe20000000f00 */
[C---:B------:R-:W-:Y:S01]  /*15f0*/  FMUL.FTZ R0, R249.reuse, R233 ;  /* 0x000000e9f9007220 */ /* 0x040fe20000410000 */
[C---:B------:R-:W-:Y:S01]  /*1600*/  FMUL.FTZ R244, R249.reuse, R230 ;  /* 0x000000e6f9f47220 */ /* 0x040fe20000410000 */
[C---:B------:R-:W-:Y:S01]  /*1610*/  FMUL.FTZ R245, R249.reuse, R231 ;  /* 0x000000e7f9f57220 */ /* 0x040fe20000410000 */
[----:B------:R-:W-:Y:S01]  /*1620*/  FMUL.FTZ R243, R249, R229 ;  /* 0x000000e5f9f37220 */ /* 0x000fe20000410000 */
[----:B------:R-:W-:Y:S01]  /*1630*/  FMUL.FTZ R235, R235, R9 ;  /* 0x00000009ebeb7220 */ /* 0x000fe20000410000 */
[----:B------:R-:W-:-:S02]  /*1640*/  HADD2.F32 R79, -RZ, R18.H0_H0 ;  /* 0x20000012ff4f7230 */ /* 0x000fc40000004100 */
[C---:B------:R-:W-:Y:S01]  /*1650*/  FMUL.FTZ R241, R249.reuse, R227 ;  /* 0x000000e3f9f17220 */ /* 0x040fe20000410000 */
[----:B------:R-:W-:Y:S02]  /*1660*/  HADD2.F32 R78, -RZ, R18.H1_H1 ;  /* 0x30000012ff4e7230 */ /* 0x000fe40000004100 */
[C---:B------:R-:W-:Y:S01]  /*1670*/  FMUL.FTZ R242, R249.reuse, R228 ;  /* 0x000000e4f9f27220 */ /* 0x040fe20000410000 */
[----:B------:R-:W2:Y:S01]  /*1680*/  LDL R18, [R1+0x1a8] ;  /* 0x0001a80001127983 */ /* 0x000ea20000100800 */
[--C-:B------:R-:W-:Y:S02]  /*1690*/  HADD2.F32 R77, -RZ, R19.reuse.H0_H0 ;  /* 0x20000013ff4d7230 */ /* 0x100fe40000004100 */
[----:B------:R-:W-:Y:S02]  /*16a0*/  HADD2.F32 R76, -RZ, R19.H1_H1 ;  /* 0x30000013ff4c7230 */ /* 0x000fe40000004100 */
[----:B------:R-:W-:Y:S01]  /*16b0*/  FMUL.FTZ R240, R249, R226 ;  /* 0x000000e2f9f07220 */ /* 0x000fe20000410000 */
[----:B------:R-:W2:Y:S01]  /*16c0*/  LDL.LU R19, [R1+0x94] ;  /* 0x0000940001137983 */ /* 0x000ea20000300800 */
[----:B------:R-:W-:-:S02]  /*16d0*/  HADD2.F32 R75, -RZ, R20.H0_H0 ;  /* 0x20000014ff4b7230 */ /* 0x000fc40000004100 */
[----:B------:R-:W-:Y:S01]  /*16e0*/  HADD2.F32 R73, -RZ, R20.H1_H1 ;  /* 0x30000014ff497230 */ /* 0x000fe20000004100 */
[----:B------:R-:W5:Y:S01]  /*16f0*/  LDG.E.64 R204, desc[UR6][R200.64] ;  /* 0x00000006c8cc7981 */ /* 0x000f62000c1e1b00 */
[--C-:B------:R-:W-:Y:S02]  /*1700*/  HADD2.F32 R72, -RZ, R21.reuse.H0_H0 ;  /* 0x20000015ff487230 */ /* 0x100fe40000004100 */
[----:B------:R-:W-:Y:S01]  /*1710*/  HADD2.F32 R70, -RZ, R21.H1_H1 ;  /* 0x30000015ff467230 */ /* 0x000fe20000004100 */
[----:B------:R-:W2:Y:S01]  /*1720*/  LDL.LU R20, [R1+0x90] ;  /* 0x0000900001147983 */ /* 0x000ea20000300800 */
[--C-:B------:R-:W-:Y:S02]  /*1730*/  HADD2.F32 R74, -RZ, R22.reuse.H0_H0 ;  /* 0x20000016ff4a7230 */ /* 0x100fe40000004100 */
[----:B------:R-:W-:Y:S01]  /*1740*/  HADD2.F32 R71, -RZ, R22.H1_H1 ;  /* 0x30000016ff477230 */ /* 0x000fe20000004100 */
[----:B------:R-:W2:Y:S01]  /*1750*/  LDL.LU R21, [R1+0x8c] ;  /* 0x00008c0001157983 */ /* 0x000ea20000300800 */
[----:B------:R-:W-:-:S02]  /*1760*/  HADD2.F32 R69, -RZ, R23.H0_H0 ;  /* 0x20000017ff457230 */ /* 0x000fc40000004100 */
[----:B------:R-:W-:Y:S01]  /*1770*/  HADD2.F32 R68, -RZ, R23.H1_H1 ;  /* 0x30000017ff447230 */ /* 0x000fe20000004100 */
[----:B------:R-:W2:Y:S04]  /*1780*/  LDL.LU R22, [R1+0x88] ;  /* 0x0000880001167983 */ /* 0x000ea80000300800 */
[----:B------:R-:W2:Y:S04]  /*1790*/  LDL.LU R23, [R1+0x84] ;  /* 0x0000840001177983 */ /* 0x000ea80000300800 */
[----:B------:R-:W2:Y:S04]  /*17a0*/  LDL.LU R233, [R1+0x80] ;  /* 0x0000800001e97983 */ /* 0x000ea80000300800 */
[----:B------:R-:W2:Y:S01]  /*17b0*/  LDL.LU R232, [R1+0x7c] ;  /* 0x00007c0001e87983 */ /* 0x000ea20000300800 */
[----:B------:R-:W-:-:S02]  /*17c0*/  HADD2.F32 R196, -RZ, R196.H1_H1 ;  /* 0x300000c4ffc47230 */ /* 0x000fc40000004100 */
[----:B------:R-:W-:Y:S01]  /*17d0*/  FFMA.FTZ R111, R244, R11, R111 ;  /* 0x0000000bf46f7223 */ /* 0x000fe2000001006f */
[----:B------:R-:W-:Y:S01]  /*17e0*/  FFMA.FTZ R110, R245, R10, R110 ;  /* 0x0000000af56e7223 */ /* 0x000fe2000001006e */
[----:B------:R-:W-:Y:S01]  /*17f0*/  FFMA.FTZ R112, R243, R9, R112 ;  /* 0x00000009f3707223 */ /* 0x000fe20000010070 */
[----:B------:R-:W-:Y:S02]  /*1800*/  HADD2.F32 R252, -RZ, R14.H0_H0 ;  /* 0x2000000efffc7230 */ /* 0x000fe40000004100 */
[C---:B------:R-:W-:Y:S01]  /*1810*/  FMUL.FTZ R219, R249.reuse, R219 ;  /* 0x000000dbf9db7220 */ /* 0x040fe20000410000 */
[----:B------:R-:W-:Y:S02]  /*1820*/  HADD2.F32 R82, -RZ, R15.H0_H0 ;  /* 0x2000000fff527230 */ /* 0x000fe40000004100 */
[----:B------:R-:W-:Y:S01]  /*1830*/  FMUL.FTZ R218, R249, R218 ;  /* 0x000000daf9da7220 */ /* 0x000fe20000410000 */
[----:B------:R-:W-:Y:S01]  /*1840*/  HADD2.F32 R81, -RZ, R16.H0_H0 ;  /* 0x20000010ff517230 */ /* 0x000fe20000004100 */
[----:B------:R-:W5:Y:S01]  /*1850*/  LDG.E.64 R206, desc[UR6][R206.64] ;  /* 0x00000006cece7981 */ /* 0x000f62000c1e1b00 */
[----:B------:R-:W-:-:S03]  /*1860*/  HADD2.F32 R80, -RZ, R17.H0_H0 ;  /* 0x20000011ff507230 */ /* 0x000fc60000004100 */
[----:B------:R-:W5:Y:S01]  /*1870*/  LDG.E.64 R202, desc[UR6][R202.64] ;  /* 0x00000006caca7981 */ /* 0x000f62000c1e1b00 */
[----:B---3--:R-:W-:Y:S01]  /*1880*/  FMUL.FTZ R237, R237, R10 ;  /* 0x0000000aeded7220 */ /* 0x008fe20000410000 */
[----:B----4-:R-:W-:Y:S01]  /*1890*/  FMUL.FTZ R236, R236, R11 ;  /* 0x0000000becec7220 */ /* 0x010fe20000410000 */
[----:B--2---:R-:W-:Y:S01]  /*18a0*/  FADD.FTZ R27, R27, R197 ;  /* 0x000000c51b1b7221 */ /* 0x004fe20000010000 */
[--C-:B------:R-:W-:Y:S02]  /*18b0*/  HADD2.F32 R181, -RZ, R24.reuse.H0_H0 ;  /* 0x20000018ffb57230 */ /* 0x100fe40000004100 */
[----:B------:R-:W-:Y:S02]  /*18c0*/  HADD2.F32 R180, -RZ, R24.H1_H1 ;  /* 0x30000018ffb47230 */ /* 0x000fe40000004100 */
[----:B------:R-:W-:Y:S01]  /*18d0*/  FFMA.FTZ R114, R241, R217, R114 ;  /* 0x000000d9f1727223 */ /* 0x000fe20000010072 */
[-C--:B------:R-:W-:Y:S01]  /*18e0*/  FFMA.FTZ R108, R0, R216.reuse, R108 ;  /* 0x000000d8006c7223 */ /* 0x080fe2000001006c */
[----:B------:R-:W-:Y:S01]  /*18f0*/  FMUL.FTZ R239, R239, R216 ;  /* 0x000000d8efef7220 */ /* 0x000fe20000410000 */
[-C--:B------:R-:W-:Y:S01]  /*1900*/  FFMA.FTZ R113, R242, R8.reuse, R113 ;  /* 0x00000008f2717223 */ /* 0x080fe20000010071 */
[----:B------:R-:W-:Y:S01]  /*1910*/  FMUL.FTZ R234, R234, R8 ;  /* 0x00000008eaea7220 */ /* 0x000fe20000410000 */
[C---:B------:R-:W-:Y:S01]  /*1920*/  FMUL.FTZ R228, R249.reuse, R192 ;  /* 0x000000c0f9e47220 */ /* 0x040fe20000410000 */
[C---:B------:R-:W-:Y:S01]  /*1930*/  FMUL.FTZ R231, R249.reuse, R195 ;  /* 0x000000c3f9e77220 */ /* 0x040fe20000410000 */
[C---:B------:R-:W-:Y:S01]  /*1940*/  FMUL.FTZ R227, R249.reuse, R191 ;  /* 0x000000bff9e37220 */ /* 0x040fe20000410000 */
[C---:B------:R-:W-:Y:S01]  /*1950*/  FMUL.FTZ R230, R249.reuse, R194 ;  /* 0x000000c2f9e67220 */ /* 0x040fe20000410000 */
[C---:B------:R-:W-:Y:S01]  /*1960*/  FMUL.FTZ R226, R249.reuse, R190 ;  /* 0x000000bef9e27220 */ /* 0x040fe20000410000 */
[----:B------:R-:W-:Y:S01]  /*1970*/  FFMA.FTZ R115, R240, R197, R115 ;  /* 0x000000c5f0737223 */ /* 0x000fe20000010073 */
[----:B------:R-:W-:Y:S01]  /*1980*/  FMUL.FTZ R229, R249, R193 ;  /* 0x000000c1f9e57220 */ /* 0x000fe20000410000 */
[----:B------:R-:W5:Y:S01]  /*1990*/  LDG.E.64 R200, desc[UR6][R198.64] ;  /* 0x00000006c6c87981 */ /* 0x000f62000c1e1b00 */
[----:B------:R-:W-:Y:S01]  /*19a0*/  FADD.FTZ R19, R19, R217 ;  /* 0x000000d913137221 */ /* 0x000fe20000010000 */
[----:B------:R-:W-:Y:S01]  /*19b0*/  FADD.FTZ R20, R20, R8 ;  /* 0x0000000814147221 */ /* 0x000fe20000010000 */
[----:B------:R-:W-:Y:S01]  /*19c0*/  FADD.FTZ R21, R21, R9 ;  /* 0x0000000915157221 */ /* 0x000fe20000010000 */
[----:B------:R-:W-:Y:S01]  /*19d0*/  FADD.FTZ R22, R22, R11 ;  /* 0x0000000b16167221 */ /* 0x000fe20000010000 */
[----:B------:R-:W-:Y:S01]  /*19e0*/  FADD.FTZ R23, R23, R10 ;  /* 0x0000000a17177221 */ /* 0x000fe20000010000 */
[----:B------:R-:W-:Y:S01]  /*19f0*/  FADD.FTZ R233, R233, R196 ;  /* 0x000000c4e9e97221 */ /* 0x000fe20000010000 */
[----:B------:R-:W-:Y:S01]  /*1a00*/  FADD.FTZ R232, R232, R216 ;  /* 0x000000d8e8e87221 */ /* 0x000fe20000010000 */
[----:B------:R-:W-:-:S02]  /*1a10*/  HADD2.F32 R24, -RZ, R25.H0_H0 ;  /* 0x20000019ff187230 */ /* 0x000fc40000004100 */
[C---:B------:R-:W-:Y:S01]  /*1a20*/  FMUL.FTZ R192, R249.reuse, R184 ;  /* 0x000000b8f9c07220 */ /* 0x040fe20000410000 */
[----:B------:R-:W-:Y:S01]  /*1a30*/  FMUL.FTZ R191, R249, R183 ;  /* 0x000000b7f9bf7220 */ /* 0x000fe20000410000 */
[----:B------:R-:W-:Y:S01]  /*1a40*/  FFMA.FTZ R109, R246, R196, R109 ;  /* 0x000000c4f66d7223 */ /* 0x000fe2000001006d */
[----:B------:R-:W-:Y:S04]  /*1a50*/  STL [R1+0x7c], R232 ;  /* 0x00007ce801007387 */ /* 0x000fe80000100800 */
[----:B------:R0:W-:Y:S04]  /*1a60*/  STL [R1+0x80], R233 ;  /* 0x000080e901007387 */ /* 0x0001e80000100800 */
[----:B------:R-:W-:Y:S04]  /*1a70*/  STL [R1+0x84], R23 ;  /* 0x0000841701007387 */ /* 0x000fe80000100800 */
[----:B------:R-:W-:Y:S04]  /*1a80*/  STL [R1+0x88], R22 ;  /* 0x0000881601007387 */ /* 0x000fe80000100800 */
[----:B------:R1:W-:Y:S04]  /*1a90*/  STL [R1+0x8c], R21 ;  /* 0x00008c1501007387 */ /* 0x0003e80000100800 */
[----:B------:R2:W-:Y:S04]  /*1aa0*/  STL [R1+0x90], R20 ;  /* 0x0000901401007387 */ /* 0x0005e80000100800 */
[----:B------:R3:W-:Y:S01]  /*1ab0*/  STL [R1+0x94], R19 ;  /* 0x0000941301007387 */ /* 0x0007e20000100800 */
[----:B0-----:R-:W-:-:S03]  /*1ac0*/  FMUL.FTZ R233, R18, R217 ;  /* 0x000000d912e97220 */ /* 0x001fc60000410000 */
[----:B------:R0:W-:Y:S04]  /*1ad0*/  STL [R1+0x98], R27 ;  /* 0x0000981b01007387 */ /* 0x0001e80000100800 */
[----:B-1----:R-:W4:Y:S04]  /*1ae0*/  LDL.LU R21, [R1+0x9c] ;  /* 0x00009c0001157983 */ /* 0x002f280000300800 */
[----:B--2---:R-:W2:Y:S04]  /*1af0*/  LDL R20, [R1+0x190] ;  /* 0x0001900001147983 */ /* 0x004ea80000100800 */
[----:B---3--:R-:W3:Y:S04]  /*1b00*/  LDL.LU R19, [R1+0xa0] ;  /* 0x0000a00001137983 */ /* 0x008ee80000300800 */
[----:B------:R-:W2:Y:S04]  /*1b10*/  LDL R18, [R1+0x194] ;  /* 0x0001940001127983 */ /* 0x000ea80000100800 */
[----:B------:R-:W2:Y:S04]  /*1b20*/  LDL.LU R11, [R1+0xa4] ;  /* 0x0000a400010b7983 */ /* 0x000ea80000300800 */
[----:B------:R-:W2:Y:S04]  /*1b30*/  LDL R10, [R1+0x198] ;  /* 0x00019800010a7983 */ /* 0x000ea80000100800 */
[----:B------:R-:W2:Y:S01]  /*1b40*/  LDL.LU R9, [R1+0xa8] ;  /* 0x0000a80001097983 */ /* 0x000ea20000300800 */
[----:B------:R-:W-:-:S02]  /*1b50*/  HADD2.F32 R25, -RZ, R25.H1_H1 ;  /* 0x30000019ff197230 */ /* 0x000fc40000004100 */
[C---:B------:R-:W-:Y:S01]  /*1b60*/  FMUL.FTZ R217, R249.reuse, R84 ;  /* 0x00000054f9d97220 */ /* 0x040fe20000410000 */
[C---:B------:R-:W-:Y:S01]  /*1b70*/  FMUL.FTZ R216, R249.reuse, R83 ;  /* 0x00000053f9d87220 */ /* 0x040fe20000410000 */
[----:B------:R-:W2:Y:S04]  /*1b80*/  LDL R8, [R1+0x19c] ;  /* 0x00019c0001087983 */ /* 0x000ea80000100800 */
[----:B------:R-:W2:Y:S04]  /*1b90*/  LDL R84, [R1+0x188] ;  /* 0x0001880001547983 */ /* 0x000ea80000100800 */
[----:B------:R-:W2:Y:S04]  /*1ba0*/  LDL.LU R83, [R1+0xb8] ;  /* 0x0000b80001537983 */ /* 0x000ea80000300800 */
[----:B0-----:R-:W2:Y:S01]  /*1bb0*/  LDL R27, [R1+0x18c] ;  /* 0x00018c00011b7983 */ /* 0x001ea20000100800 */
[----:B------:R-:W-:Y:S01]  /*1bc0*/  FMUL.FTZ R238, R238, R196 ;  /* 0x000000c4eeee7220 */ /* 0x000fe20000410000 */
[C---:B------:R-:W-:Y:S01]  /*1bd0*/  FMUL.FTZ R190, R249.reuse, R182 ;  /* 0x000000b6f9be7220 */ /* 0x040fe20000410000 */
[----:B------:R-:W-:Y:S01]  /*1be0*/  FMUL.FTZ R232, R26, R197 ;  /* 0x000000c51ae87220 */ /* 0x000fe20000410000 */
[C---:B------:R-:W-:Y:S01]  /*1bf0*/  FMUL.FTZ R196, R249.reuse, R189 ;  /* 0x000000bdf9c47220 */ /* 0x040fe20000410000 */
[----:B------:R-:W-:Y:S01]  /*1c00*/  FMUL.FTZ R197, R249, R188 ;  /* 0x000000bcf9c57220 */ /* 0x000fe20000410000 */
[----:B------:R-:W-:Y:S01]  /*1c10*/  FFMA.FTZ R116, R231, R181, R116 ;  /* 0x000000b5e7747223 */ /* 0x000fe20000010074 */
[----:B------:R-:W-:Y:S01]  /*1c20*/  FFMA.FTZ R117, R230, R180, R117 ;  /* 0x000000b4e6757223 */ /* 0x000fe20000010075 */
[----:B------:R-:W-:Y:S01]  /*1c30*/  FMUL.FTZ R195, R249, R187 ;  /* 0x000000bbf9c37220 */ /* 0x000fe20000410000 */
[----:B------:R-:W-:Y:S01]  /*1c40*/  FFMA.FTZ R118, R229, R24, R118 ;  /* 0x00000018e5767223 */ /* 0x000fe20000010076 */
[----:B------:R0:W5:Y:S01]  /*1c50*/  LDG.E.64 R198, desc[UR6][R2.64] ;  /* 0x0000000602c67981 */ /* 0x000162000c1e1b00 */
[----:B----4-:R-:W-:Y:S01]  /*1c60*/  FADD.FTZ R21, R21, R181 ;  /* 0x000000b515157221 */ /* 0x010fe20000010000 */
[----:B---3--:R-:W-:-:S04]  /*1c70*/  FADD.FTZ R19, R19, R180 ;  /* 0x000000b413137221 */ /* 0x008fc80000010000 */
[----:B------:R1:W-:Y:S01]  /*1c80*/  STL [R1+0x9c], R21 ;  /* 0x00009c1501007387 */ /* 0x0003e20000100800 */
[----:B--2---:R-:W-:-:S03]  /*1c90*/  FADD.FTZ R11, R11, R24 ;  /* 0x000000180b0b7221 */ /* 0x004fc60000010000 */
[----:B------:R2:W-:Y:S04]  /*1ca0*/  STL [R1+0xa0], R19 ;  /* 0x0000a01301007387 */ /* 0x0005e80000100800 */
[----:B------:R3:W-:Y:S01]  /*1cb0*/  STL [R1+0xa4], R11 ;  /* 0x0000a40b01007387 */ /* 0x0007e20000100800 */
[----:B------:R-:W-:-:S03]  /*1cc0*/  FADD.FTZ R9, R9, R25 ;  /* 0x0000001909097221 */ /* 0x000fc60000010000 */
[----:B------:R-:W4:Y:S01]  /*1cd0*/  LDL.LU R184, [R1+0xac] ;  /* 0x0000ac0001b87983 */ /* 0x000f220000300800 */
[----:B------:R-:W-:-:S03]  /*1ce0*/  FMUL.FTZ R189, R20, R181 ;  /* 0x000000b514bd7220 */ /* 0x000fc60000410000 */
[----:B------:R-:W4:Y:S01]  /*1cf0*/  LDL R183, [R1+0x180] ;  /* 0x0001800001b77983 */ /* 0x000f220000100800 */
[----:B------:R-:W-:-:S03]  /*1d00*/  FMUL.FTZ R188, R18, R180 ;  /* 0x000000b412bc7220 */ /* 0x000fc60000410000 */
[----:B------:R-:W4:Y:S01]  /*1d10*/  LDL.LU R182, [R1+0xb0] ;  /* 0x0000b00001b67983 */ /* 0x000f220000300800 */
[----:B------:R-:W-:-:S03]  /*1d20*/  FMUL.FTZ R187, R10, R24 ;  /* 0x000000180abb7220 */ /* 0x000fc60000410000 */
[----:B------:R0:W-:Y:S04]  /*1d30*/  STL [R1+0xa8], R9 ;  /* 0x0000a80901007387 */ /* 0x0001e80000100800 */
[----:B------:R-:W4:Y:S04]  /*1d40*/  LDL R181, [R1+0x184] ;  /* 0x0001840001b57983 */ /* 0x000f280000100800 */
[----:B------:R-:W4:Y:S04]  /*1d50*/  LDL.LU R180, [R1+0xb4] ;  /* 0x0000b40001b47983 */ /* 0x000f280000300800 */
[----:B------:R-:W4:Y:S04]  /*1d60*/  LDL.LU R26, [R1+0x10] ;  /* 0x00001000011a7983 */ /* 0x000f280000300800 */
[----:B------:R-:W4:Y:S04]  /*1d70*/  LDL.LU R24, [R1+0xbc] ;  /* 0x0000bc0001187983 */ /* 0x000f280000300800 */
[----:B------:R-:W4:Y:S04]  /*1d80*/  LDL R23, [R1+0x170] ;  /* 0x0001700001177983 */ /* 0x000f280000100800 */
[----:B------:R-:W4:Y:S04]  /*1d90*/  LDL.LU R22, [R1+0x14] ;  /* 0x0000140001167983 */ /* 0x000f280000300800 */
[----:B-1----:R-:W4:Y:S04]  /*1da0*/  LDL.LU R21, [R1+0xc0] ;  /* 0x0000c00001157983 */ /* 0x002f280000300800 */
[----:B------:R-:W4:Y:S04]  /*1db0*/  LDL R20, [R1+0x174] ;  /* 0x0001740001147983 */ /* 0x000f280000100800 */
[----:B--2---:R-:W2:Y:S04]  /*1dc0*/  LDL.LU R19, [R1+0x18] ;  /* 0x0000180001137983 */ /* 0x004ea80000300800 */
[----:B------:R-:W2:Y:S04]  /*1dd0*/  LDL.LU R18, [R1+0xc4] ;  /* 0x0000c40001127983 */ /* 0x000ea80000300800 */
[----:B---3--:R-:W3:Y:S04]  /*1de0*/  LDL R11, [R1+0x178] ;  /* 0x00017800010b7983 */ /* 0x008ee80000100800 */
[----:B------:R-:W3:Y:S04]  /*1df0*/  LDL.LU R10, [R1+0x1c] ;  /* 0x00001c00010a7983 */ /* 0x000ee80000300800 */
[----:B0-----:R-:W3:Y:S01]  /*1e00*/  LDL.LU R9, [R1+0xc8] ;  /* 0x0000c80001097983 */ /* 0x001ee20000300800 */
[----:B------:R-:W-:-:S02]  /*1e10*/  HADD2.F32 R3, -RZ, R12.H0_H0 ;  /* 0x2000000cff037230 */ /* 0x000fc40000004100 */
[C---:B------:R-:W-:Y:S01]  /*1e20*/  FMUL.FTZ R223, R249.reuse, R223 ;  /* 0x000000dff9df7220 */ /* 0x040fe20000410000 */
[----:B------:R-:W-:Y:S02]  /*1e30*/  HADD2.F32 R2, -RZ, R12.H1_H1 ;  /* 0x3000000cff027230 */ /* 0x000fe40000004100 */
[C---:B------:R-:W-:Y:S01]  /*1e40*/  FMUL.FTZ R194, R249.reuse, R186 ;  /* 0x000000baf9c27220 */ /* 0x040fe20000410000 */
[----:B------:R-:W-:Y:S01]  /*1e50*/  FMUL.FTZ R222, R249, R222 ;  /* 0x000000def9de7220 */ /* 0x000fe20000410000 */
[----:B------:R-:W-:Y:S01]  /*1e60*/  FMUL.FTZ R186, R8, R25 ;  /* 0x0000001908ba7220 */ /* 0x000fe20000410000 */
[--C-:B------:R-:W-:Y:S01]  /*1e70*/  HADD2.F32 R12, -RZ, R13.reuse.H0_H0 ;  /* 0x2000000dff0c7230 */ /* 0x100fe20000004100 */
[----:B------:R-:W3:Y:S01]  /*1e80*/  LDL R8, [R1+0x17c] ;  /* 0x00017c0001087983 */ /* 0x000ee20000100800 */
[----:B------:R-:W-:Y:S01]  /*1e90*/  FADD.FTZ R83, R83, R4 ;  /* 0x0000000453537221 */ /* 0x000fe20000010000 */
[----:B------:R-:W-:Y:S01]  /*1ea0*/  FMUL.FTZ R221, R249, R221 ;  /* 0x000000ddf9dd7220 */ /* 0x000fe20000410000 */
[----:B------:R-:W-:-:S02]  /*1eb0*/  HADD2.F32 R13, -RZ, R13.H1_H1 ;  /* 0x3000000dff0d7230 */ /* 0x000fc40000004100 */
[C---:B------:R-:W-:Y:S01]  /*1ec0*/  FMUL.FTZ R220, R249.reuse, R220 ;  /* 0x000000dcf9dc7220 */ /* 0x040fe20000410000 */
[----:B------:R-:W-:Y:S01]  /*1ed0*/  FMUL.FTZ R193, R249, R185 ;  /* 0x000000b9f9c17220 */ /* 0x000fe20000410000 */
[----:B------:R-:W-:Y:S01]  /*1ee0*/  FFMA.FTZ R119, R228, R25, R119 ;  /* 0x00000019e4777223 */ /* 0x000fe20000010077 */
[----:B----4-:R-:W-:Y:S01]  /*1ef0*/  FADD.FTZ R184, R184, R7 ;  /* 0x00000007b8b87221 */ /* 0x010fe20000010000 */
[----:B------:R-:W-:-:S04]  /*1f00*/  FADD.FTZ R182, R182, R6 ;  /* 0x00000006b6b67221 */ /* 0x000fc80000010000 */
[----:B------:R-:W-:Y:S04]  /*1f10*/  STL [R1+0xac], R184 ;  /* 0x0000acb801007387 */ /* 0x000fe80000100800 */
[----:B------:R-:W-:Y:S01]  /*1f20*/  STL [R1+0xb0], R182 ;  /* 0x0000b0b601007387 */ /* 0x000fe20000100800 */
[----:B------:R-:W-:Y:S01]  /*1f30*/  FADD.FTZ R180, R180, R5 ;  /* 0x00000005b4b47221 */ /* 0x000fe20000010000 */
[----:B------:R-:W-:-:S04]  /*1f40*/  FFMA.FTZ R26, R223, R3, R26 ;  /* 0x00000003df1a7223 */ /* 0x000fc8000001001a */
[----:B------:R-:W-:Y:S01]  /*1f50*/  STL [R1+0xb4], R180 ;  /* 0x0000b4b401007387 */ /* 0x000fe20000100800 */
[----:B------:R-:W-:-:S03]  /*1f60*/  FADD.FTZ R24, R24, R3 ;  /* 0x0000000318187221 */ /* 0x000fc60000010000 */
[----:B------:R0:W-:Y:S04]  /*1f70*/  STL [R1+0xb8], R83 ;  /* 0x0000b85301007387 */ /* 0x0001e80000100800 */
[----:B------:R1:W-:Y:S01]  /*1f80*/  STL [R1+0x10], R26 ;  /* 0x0000101a01007387 */ /* 0x0003e20000100800 */
[----:B------:R-:W-:-:S03]  /*1f90*/  FFMA.FTZ R22, R222, R2, R22 ;  /* 0x00000002de167223 */ /* 0x000fc60000010016 */
[----:B------:R4:W-:Y:S01]  /*1fa0*/  STL [R1+0xbc], R24 ;  /* 0x0000bc1801007387 */ /* 0x0009e20000100800 */
[----:B------:R-:W-:-:S03]  /*1fb0*/  FADD.FTZ R21, R21, R2 ;  /* 0x0000000215157221 */ /* 0x000fc60000010000 */
[----:B------:R4:W-:Y:S01]  /*1fc0*/  STL [R1+0x14], R22 ;  /* 0x0000141601007387 */ /* 0x0009e20000100800 */
[----:B------:R-:W-:Y:S01]  /*1fd0*/  FMUL.FTZ R185, R183, R7 ;  /* 0x00000007b7b97220 */ /* 0x000fe20000410000 */
[----:B--2---:R-:W-:Y:S02]  /*1fe0*/  FFMA.FTZ R19, R221, R12, R19 ;  /* 0x0000000cdd137223 */ /* 0x004fe40000010013 */
[----:B------:R2:W-:Y:S01]  /*1ff0*/  STL [R1+0xc0], R21 ;  /* 0x0000c01501007387 */ /* 0x0005e20000100800 */
[----:B------:R-:W-:-:S03]  /*2000*/  FADD.FTZ R18, R18, R12 ;  /* 0x0000000c12127221 */ /* 0x000fc60000010000 */
[----:B------:R2:W-:Y:S01]  /*2010*/  STL [R1+0x18], R19 ;  /* 0x0000181301007387 */ /* 0x0005e20000100800 */
[----:B------:R-:W-:Y:S01]  /*2020*/  FMUL.FTZ R183, R84, R5 ;  /* 0x0000000554b77220 */ /* 0x000fe20000410000 */
[----:B---3--:R-:W-:Y:S02]  /*2030*/  FFMA.FTZ R10, R220, R13, R10 ;  /* 0x0000000ddc0a7223 */ /* 0x008fe4000001000a */
[----:B------:R3:W-:Y:S04]  /*2040*/  STL [R1+0xc4], R18 ;  /* 0x0000c41201007387 */ /* 0x0007e80000100800 */
[----:B------:R3:W-:Y:S01]  /*2050*/  STL [R1+0x1c], R10 ;  /* 0x00001c0a01007387 */ /* 0x0007e20000100800 */
[----:B------:R-:W-:-:S03]  /*2060*/  FADD.FTZ R9, R9, R13 ;  /* 0x0000000d09097221 */ /* 0x000fc60000010000 */
[----:B------:R-:W3:Y:S04]  /*2070*/  LDL.LU R84, [R1+0xcc] ;  /* 0x0000cc0001547983 */ /* 0x000ee80000300800 */
[----:B0-----:R-:W3:Y:S04]  /*2080*/  LDL.LU R83, [R1+0x2c] ;  /* 0x00002c0001537983 */ /* 0x001ee80000300800 */
[----:B------:R0:W-:Y:S04]  /*2090*/  STL [R1+0xc8], R9 ;  /* 0x0000c80901007387 */ /* 0x0001e80000100800 */
[----:B------:R-:W3:Y:S01]  /*20a0*/  LDL R25, [R1+0x160] ;  /* 0x0001600001197983 */ /* 0x000ee20000100800 */
[----:B------:R-:W-:-:S04]  /*20b0*/  FMUL.FTZ R225, R249, R225 ;  /* 0x000000e1f9e17220 */ /* 0x000fc80000410000 */
[----:B------:R-:W-:Y:S01]  /*20c0*/  FFMA.FTZ R122, R225, R5, R122 ;  /* 0x00000005e17a7223 */ /* 0x000fe2000001007a */
[----:B------:R-:W-:Y:S01]  /*20d0*/  FADD.FTZ R5, RZ, R239 ;  /* 0x000000efff057221 */ /* 0x000fe20000010000 */
[----:B------:R-:W-:-:S03]  /*20e0*/  FMUL.FTZ R224, R249, R224 ;  /* 0x000000e0f9e07220 */ /* 0x000fc60000410000 */
[----:B------:R-:W-:Y:S01]  /*20f0*/  FADD.FTZ R5, R238, R5 ;  /* 0x00000005ee057221 */ /* 0x000fe20000010000 */
[-C--:B------:R-:W-:Y:S01]  /*2100*/  FFMA.FTZ R121, R226, R6.reuse, R121 ;  /* 0x00000006e2797223 */ /* 0x080fe20000010079 */
[----:B------:R-:W-:Y:S01]  /*2110*/  FMUL.FTZ R184, R181, R6 ;  /* 0x00000006b5b87220 */ /* 0x000fe20000410000 */
[-C--:B------:R-:W-:Y:S01]  /*2120*/  FFMA.FTZ R123, R224, R4.reuse, R123 ;  /* 0x00000004e07b7223 */ /* 0x080fe2000001007b */
[----:B------:R-:W-:Y:S01]  /*2130*/  FMUL.FTZ R182, R27, R4 ;  /* 0x000000041bb67220 */ /* 0x000fe20000410000 */
[----:B------:R-:W-:Y:S01]  /*2140*/  FFMA.FTZ R6, R0, R239, RZ ;  /* 0x000000ef00067223 */ /* 0x000fe200000100ff */
[----:B------:R-:W-:-:S03]  /*2150*/  FADD.FTZ R4, R237, R5 ;  /* 0x00000005ed047221 */ /* 0x000fc60000010000 */
[----:B------:R-:W-:Y:S01]  /*2160*/  FFMA.FTZ R6, R246, R238, R6 ;  /* 0x000000eef6067223 */ /* 0x000fe20000010006 */
[----:B------:R-:W-:Y:S01]  /*2170*/  FADD.FTZ R4, R236, R4 ;  /* 0x00000004ec047221 */ /* 0x000fe20000010000 */
[----:B-1----:R-:W-:Y:S01]  /*2180*/  FMUL.FTZ R26, R8, R13 ;  /* 0x0000000d081a7220 */ /* 0x002fe20000410000 */
[----:B------:R-:W-:Y:S01]  /*2190*/  FMUL.FTZ R181, R23, R3 ;  /* 0x0000000317b57220 */ /* 0x000fe20000410000 */
[----:B------:R-:W-:Y:S01]  /*21a0*/  FFMA.FTZ R6, R245, R237, R6 ;  /* 0x000000edf5067223 */ /* 0x000fe20000010006 */
[----:B------:R-:W-:Y:S01]  /*21b0*/  FADD.FTZ R4, R235, R4 ;  /* 0x00000004eb047221 */ /* 0x000fe20000010000 */
[----:B------:R-:W3:Y:S01]  /*21c0*/  LDL.LU R13, [R1+0x30] ;  /* 0x00003000010d7983 */ /* 0x000ee20000300800 */
[----:B------:R-:W-:-:S03]  /*21d0*/  FMUL.FTZ R27, R11, R12 ;  /* 0x0000000c0b1b7220 */ /* 0x000fc60000410000 */
[----:B----4-:R-:W4:Y:S01]  /*21e0*/  LDL R24, [R1+0x164] ;  /* 0x0001640001187983 */ /* 0x010f220000100800 */
[----:B------:R-:W-:Y:S01]  /*21f0*/  FFMA.FTZ R5, R244, R236, R6 ;  /* 0x000000ecf4057223 */ /* 0x000fe20000010006 */
[----:B------:R-:W-:Y:S02]  /*2200*/  FMUL.FTZ R180, R20, R2 ;  /* 0x0000000214b47220 */ /* 0x000fe40000410000 */
[----:B------:R-:W4:Y:S01]  /*2210*/  LDL.LU R23, [R1+0xd4] ;  /* 0x0000d40001177983 */ /* 0x000f220000300800 */
[----:B------:R-:W-:-:S03]  /*2220*/  FADD.FTZ R2, R234, R4 ;  /* 0x00000004ea027221 */ /* 0x000fc60000010000 */
[----:B------:R-:W4:Y:S04]  /*2230*/  LDL.LU R22, [R1+0x34] ;  /* 0x0000340001167983 */ /* 0x000f280000300800 */
[----:B------:R-:W4:Y:S04]  /*2240*/  LDL R11, [R1+0x168] ;  /* 0x00016800010b7983 */ /* 0x000f280000100800 */
[----:B--2---:R-:W2:Y:S01]  /*2250*/  LDL.LU R21, [R1+0xd8] ;  /* 0x0000d80001157983 */ /* 0x004ea20000300800 */
[----:B------:R-:W-:-:S03]  /*2260*/  FFMA.FTZ R3, R243, R235, R5 ;  /* 0x000000ebf3037223 */ /* 0x000fc60000010005 */
[----:B------:R-:W2:Y:S04]  /*2270*/  LDL.LU R4, [R1+0x38] ;  /* 0x0000380001047983 */ /* 0x000ea80000300800 */
[----:B------:R-:W2:Y:S04]  /*2280*/  LDL R20, [R1+0x16c] ;  /* 0x00016c0001147983 */ /* 0x000ea80000100800 */
[----:B------:R-:W2:Y:S04]  /*2290*/  LDL.LU R19, [R1+0x3c] ;  /* 0x00003c0001137983 */ /* 0x000ea80000300800 */
[----:B---3--:R-:W3:Y:S04]  /*22a0*/  LDL.LU R18, [R1+0xdc] ;  /* 0x0000dc0001127983 */ /* 0x008ee80000300800 */
[----:B------:R-:W3:Y:S01]  /*22b0*/  LDL R5, [R1+0x150] ;  /* 0x0001500001057983 */ /* 0x000ee20000100800 */
[----:B------:R-:W-:-:S03]  /*22c0*/  FFMA.FTZ R120, R227, R7, R120 ;  /* 0x00000007e3787223 */ /* 0x000fc60000010078 */
[----:B------:R-:W3:Y:S04]  /*22d0*/  LDL.LU R12, [R1+0x40] ;  /* 0x00004000010c7983 */ /* 0x000ee80000300800 */
[----:B------:R-:W3:Y:S04]  /*22e0*/  LDL R10, [R1+0x154] ;  /* 0x00015400010a7983 */ /* 0x000ee80000100800 */
[----:B0-----:R-:W3:Y:S04]  /*22f0*/  LDL.LU R9, [R1+0x44] ;  /* 0x0000440001097983 */ /* 0x001ee80000300800 */
[----:B------:R-:W3:Y:S04]  /*2300*/  LDL.LU R8, [R1+0xe4] ;  /* 0x0000e40001087983 */ /* 0x000ee80000300800 */
[----:B------:R-:W3:Y:S04]  /*2310*/  LDL R7, [R1+0x158] ;  /* 0x0001580001077983 */ /* 0x000ee80000100800 */
[----:B------:R-:W3:Y:S01]  /*2320*/  LDL.LU R6, [R1+0x48] ;  /* 0x0000480001067983 */ /* 0x000ee20000300800 */
[----:B------:R-:W-:Y:S01]  /*2330*/  FADD.FTZ R84, R84, R252 ;  /* 0x000000fc54547221 */ /* 0x000fe20000010000 */
[----:B------:R-:W-:-:S04]  /*2340*/  FFMA.FTZ R83, R219, R252, R83 ;  /* 0x000000fcdb537223 */ /* 0x000fc80000010053 */
[----:B------:R0:W-:Y:S01]  /*2350*/  STL [R1+0xcc], R84 ;  /* 0x0000cc5401007387 */ /* 0x0001e20000100800 */
[----:B------:R-:W-:-:S03]  /*2360*/  FMUL.FTZ R25, R25, R252 ;  /* 0x000000fc19197220 */ /* 0x000fc60000410000 */
[----:B0-----:R0:W5:Y:S04]  /*2370*/  LDL.LU R84, [R1+0x200] ;  /* 0x0002000001547983 */ /* 0x0011680000300800 */
[----:B------:R1:W-:Y:S04]  /*2380*/  STL [R1+0x2c], R83 ;  /* 0x00002c5301007387 */ /* 0x0003e80000100800 */
[----:B-1----:R0:W5:Y:S04]  /*2390*/  LDL.LU R83, [R1+0x1fc] ;  /* 0x0001fc0001537983 */ /* 0x0021680000300800 */
[----:B------:R-:W3:Y:S01]  /*23a0*/  LDL.LU R252, [R1+0xd0] ;  /* 0x0000d00001fc7983 */ /* 0x000ee20000300800 */
[----:B------:R-:W-:-:S05]  /*23b0*/  HADD2.F32 R14, -RZ, R14.H1_H1 ;  /* 0x3000000eff0e7230 */ /* 0x000fca0000004100 */
[----:B------:R-:W-:Y:S01]  /*23c0*/  FFMA.FTZ R13, R218, R14, R13 ;  /* 0x0000000eda0d7223 */ /* 0x000fe2000001000d */
[----:B----4-:R-:W-:Y:S01]  /*23d0*/  FADD.FTZ R23, R23, R82 ;  /* 0x0000005217177221 */ /* 0x010fe20000010000 */
[----:B------:R-:W-:Y:S01]  /*23e0*/  FFMA.FTZ R22, R217, R82, R22 ;  /* 0x00000052d9167223 */ /* 0x000fe20000010016 */
[----:B------:R-:W-:-:S05]  /*23f0*/  HADD2.F32 R15, -RZ, R15.H1_H1 ;  /* 0x3000000fff0f7230 */ /* 0x000fca0000004100 */
[----:B--2---:R-:W-:Y:S01]  /*2400*/  FADD.FTZ R21, R21, R15 ;  /* 0x0000000f15157221 */ /* 0x004fe20000010000 */
[----:B------:R-:W-:Y:S01]  /*2410*/  FFMA.FTZ R4, R216, R15, R4 ;  /* 0x0000000fd8047223 */ /* 0x000fe20000010004 */
[----:B---3--:R-:W-:-:S05]  /*2420*/  FADD.FTZ R252, R252, R14 ;  /* 0x0000000efcfc7221 */ /* 0x008fca0000010000 */
[----:B------:R-:W-:Y:S04]  /*2430*/  STL [R1+0xd0], R252 ;  /* 0x0000d0fc01007387 */ /* 0x000fe80000100800 */
[----:B------:R-:W-:Y:S04]  /*2440*/  STL [R1+0x30], R13 ;  /* 0x0000300d01007387 */ /* 0x000fe80000100800 */
[----:B------:R1:W-:Y:S04]  /*2450*/  STL [R1+0xd4], R23 ;  /* 0x0000d41701007387 */ /* 0x0003e80000100800 */
[----:B------:R-:W-:Y:S01]  /*2460*/  STL [R1+0x34], R22 ;  /* 0x0000341601007387 */ /* 0x000fe20000100800 */
[----:B-1----:R-:W-:-:S03]  /*2470*/  FMUL.FTZ R23, R11, R82 ;  /* 0x000000520b177220 */ /* 0x002fc60000410000 */
[----:B------:R0:W5:Y:S04]  /*2480*/  LDL.LU R82, [R1+0x1f8] ;  /* 0x0001f80001527983 */ /* 0x0001680000300800 */
[----:B------:R-:W2:Y:S04]  /*2490*/  LDL.LU R11, [R1+0xe0] ;  /* 0x0000e000010b7983 */ /* 0x000ea80000300800 */
[----:B------:R-:W-:Y:S04]  /*24a0*/  STL [R1+0xd8], R21 ;  /* 0x0000d81501007387 */ /* 0x000fe80000100800 */
[----:B------:R1:W-:Y:S04]  /*24b0*/  STL [R1+0x38], R4 ;  /* 0x0000380401007387 */ /* 0x0003e80000100800 */
[----:B-1----:R-:W3:Y:S01]  /*24c0*/  LDL.LU R4, [R1+0xe8] ;  /* 0x0000e80001047983 */ /* 0x002ee20000300800 */
[----:B------:R-:W-:Y:S01]  /*24d0*/  FMUL.FTZ R215, R249, R215 ;  /* 0x000000d7f9d77220 */ /* 0x000fe20000410000 */
[----:B------:R-:W-:-:S02]  /*24e0*/  HADD2.F32 R16, -RZ, R16.H1_H1 ;  /* 0x30000010ff107230 */ /* 0x000fc40000004100 */
[----:B------:R-:W-:Y:S01]  /*24f0*/  FMUL.FTZ R214, R249, R214 ;  /* 0x000000d6f9d67220 */ /* 0x000fe20000410000 */
[----:B------:R-:W-:Y:S01]  /*2500*/  FADD.FTZ R18, R18, R81 ;  /* 0x0000005112127221 */ /* 0x000fe20000010000 */
[----:B------:R-:W-:Y:S01]  /*2510*/  FFMA.FTZ R19, R215, R81, R19 ;  /* 0x00000051d7137223 */ /* 0x000fe20000010013 */
[----:B------:R-:W-:Y:S01]  /*2520*/  FMUL.FTZ R213, R249, R213 ;  /* 0x000000d5f9d57220 */ /* 0x000fe20000410000 */
[----:B------:R-:W-:Y:S01]  /*2530*/  FFMA.FTZ R12, R214, R16, R12 ;  /* 0x00000010d60c7223 */ /* 0x000fe2000001000c */
[----:B------:R-:W-:Y:S02]  /*2540*/  FMUL.FTZ R21, R5, R81 ;  /* 0x0000005105157220 */ /* 0x000fe40000410000 */
[----:B------:R1:W-:Y:S01]  /*2550*/  STL [R1+0x3c], R19 ;  /* 0x00003c1301007387 */ /* 0x0003e20000100800 */
[----:B------:R-:W-:Y:S01]  /*2560*/  FFMA.FTZ R9, R213, R80, R9 ;  /* 0x00000050d5097223 */ /* 0x000fe20000010009 */
[----:B------:R-:W-:Y:S02]  /*2570*/  HADD2.F32 R17, -RZ, R17.H1_H1 ;  /* 0x30000011ff117230 */ /* 0x000fe40000004100 */
[----:B------:R-:W-:Y:S01]  /*2580*/  FADD.FTZ R8, R8, R80 ;  /* 0x0000005008087221 */ /* 0x000fe20000010000 */
[----:B------:R-:W-:Y:S01]  /*2590*/  STL [R1+0xdc], R18 ;  /* 0x0000dc1201007387 */ /* 0x000fe20000100800 */
[----:B------:R-:W-:-:S03]  /*25a0*/  FMUL.FTZ R212, R249, R212 ;  /* 0x000000d4f9d47220 */ /* 0x000fc60000410000 */
[----:B------:R0:W5:Y:S04]  /*25b0*/  LDL.LU R81, [R1+0x1f4] ;  /* 0x0001f40001517983 */ /* 0x0001680000300800 */
[----:B------:R-:W4:Y:S01]  /*25c0*/  LDL R5, [R1+0x15c] ;  /* 0x00015c0001057983 */ /* 0x000f220000100800 */
[----:B-1----:R-:W-:-:S03]  /*25d0*/  FMUL.FTZ R19, R7, R80 ;  /* 0x0000005007137220 */ /* 0x002fc60000410000 */
[----:B------:R1:W-:Y:S01]  /*25e0*/  STL [R1+0x40], R12 ;  /* 0x0000400c01007387 */ /* 0x0003e20000100800 */
[----:B------:R-:W-:Y:S01]  /*25f0*/  FFMA.FTZ R6, R212, R17, R6 ;  /* 0x00000011d4067223 */ /* 0x000fe20000010006 */
[----:B------:R-:W-:Y:S01]  /*2600*/  FMUL.FTZ R22, R20, R15 ;  /* 0x0000000f14167220 */ /* 0x000fe20000410000 */
[----:B------:R-:W-:Y:S01]  /*2610*/  FMUL.FTZ R24, R24, R14 ;  /* 0x0000000e18187220 */ /* 0x000fe20000410000 */
[----:B------:R-:W-:Y:S01]  /*2620*/  FMUL.FTZ R20, R10, R16 ;  /* 0x000000100a147220 */ /* 0x000fe20000410000 */
[----:B--2---:R-:W-:-:S05]  /*2630*/  FADD.FTZ R11, R11, R16 ;  /* 0x000000100b0b7221 */ /* 0x004fca0000010000 */
[----:B------:R-:W-:Y:S04]  /*2640*/  STL [R1+0xe0], R11 ;  /* 0x0000e00b01007387 */ /* 0x000fe80000100800 */
[----:B------:R-:W-:Y:S04]  /*2650*/  STL [R1+0x44], R9 ;  /* 0x0000440901007387 */ /* 0x000fe80000100800 */
[----:B------:R-:W-:Y:S04]  /*2660*/  STL [R1+0xe4], R8 ;  /* 0x0000e40801007387 */ /* 0x000fe80000100800 */
[----:B------:R0:W5:Y:S04]  /*2670*/  LDL.LU R80, [R1+0x1f0] ;  /* 0x0001f00001507983 */ /* 0x0001680000300800 */
[----:B------:R-:W2:Y:S01]  /*2680*/  LDL.LU R15, [R1+0xec] ;  /* 0x0000ec00010f7983 */ /* 0x000ea20000300800 */
[----:B---3--:R-:W-:-:S03]  /*2690*/  FADD.FTZ R4, R4, R17 ;  /* 0x0000001104047221 */ /* 0x008fc60000010000 */
[----:B------:R-:W3:Y:S04]  /*26a0*/  LDL.LU R14, [R1+0x4c] ;  /* 0x00004c00010e7983 */ /* 0x000ee80000300800 */
[----:B------:R-:W3:Y:S04]  /*26b0*/  LDL R13, [R1+0x140] ;  /* 0x00014000010d7983 */ /* 0x000ee80000100800 */
[----:B------:R0:W-:Y:S04]  /*26c0*/  STL [R1+0x48], R6 ;  /* 0x0000480601007387 */ /* 0x0001e80000100800 */
[----:B-1----:R-:W3:Y:S04]  /*26d0*/  LDL.LU R12, [R1+0xf0] ;  /* 0x0000f000010c7983 */ /* 0x002ee80000300800 */
[----:B------:R-:W3:Y:S04]  /*26e0*/  LDL.LU R7, [R1+0x50] ;  /* 0x0000500001077983 */ /* 0x000ee80000300800 */
[----:B0-----:R-:W3:Y:S04]  /*26f0*/  LDL R6, [R1+0x144] ;  /* 0x0001440001067983 */ /* 0x001ee80000100800 */
[----:B------:R-:W3:Y:S04]  /*2700*/  LDL.LU R10, [R1+0x54] ;  /* 0x00005400010a7983 */ /* 0x000ee80000300800 */
[----:B------:R-:W3:Y:S04]  /*2710*/  LDL R9, [R1+0x148] ;  /* 0x0001480001097983 */ /* 0x000ee80000100800 */
[----:B------:R0:W-:Y:S04]  /*2720*/  STL [R1+0xe8], R4 ;  /* 0x0000e80401007387 */ /* 0x0001e80000100800 */
[----:B0-----:R-:W3:Y:S04]  /*2730*/  LDL.LU R4, [R1+0xf8] ;  /* 0x0000f80001047983 */ /* 0x001ee80000300800 */
[----:B------:R-:W3:Y:S04]  /*2740*/  LDL.LU R8, [R1+0x58] ;  /* 0x0000580001087983 */ /* 0x000ee80000300800 */
[----:B------:R-:W3:Y:S01]  /*2750*/  LDL.LU R11, [R1+0xf4] ;  /* 0x0000f400010b7983 */ /* 0x000ee20000300800 */
[C---:B------:R-:W-:Y:S01]  /*2760*/  FMUL.FTZ R211, R249.reuse, R211 ;  /* 0x000000d3f9d37220 */ /* 0x040fe20000410000 */
[----:B------:R-:W-:Y:S01]  /*2770*/  FMUL.FTZ R210, R249, R210 ;  /* 0x000000d2f9d27220 */ /* 0x000fe20000410000 */
[----:B----4-:R-:W-:Y:S01]  /*2780*/  FMUL.FTZ R18, R5, R17 ;  /* 0x0000001105127220 */ /* 0x010fe20000410000 */
[----:B------:R-:W-:Y:S01]  /*2790*/  FMUL.FTZ R209, R249, R209 ;  /* 0x000000d1f9d17220 */ /* 0x000fe20000410000 */
[----:B------:R-:W4:Y:S01]  /*27a0*/  LDL R5, [R1+0x14c] ;  /* 0x00014c0001057983 */ /* 0x000f220000100800 */
[----:B--2---:R-:W-:Y:S01]  /*27b0*/  FADD.FTZ R15, R15, R79 ;  /* 0x0000004f0f0f7221 */ /* 0x004fe20000010000 */
[----:B---3--:R-:W-:-:S04]  /*27c0*/  FFMA.FTZ R14, R211, R79, R14 ;  /* 0x0000004fd30e7223 */ /* 0x008fc8000001000e */
[----:B------:R0:W-:Y:S01]  /*27d0*/  STL [R1+0xec], R15 ;  /* 0x0000ec0f01007387 */ /* 0x0001e20000100800 */
[----:B------:R-:W-:-:S03]  /*27e0*/  FMUL.FTZ R17, R13, R79 ;  /* 0x0000004f0d117220 */ /* 0x000fc60000410000 */
[----:B------:R-:W-:Y:S04]  /*27f0*/  STL [R1+0x4c], R14 ;  /* 0x00004c0e01007387 */ /* 0x000fe80000100800 */
[----:B------:R1:W5:Y:S01]  /*2800*/  LDL.LU R79, [R1+0x1ec] ;  /* 0x0001ec00014f7983 */ /* 0x0003620000300800 */
[----:B------:R-:W-:Y:S01]  /*2810*/  FADD.FTZ R12, R12, R78 ;  /* 0x0000004e0c0c7221 */ /* 0x000fe20000010000 */
[----:B------:R-:W-:-:S04]  /*2820*/  FFMA.FTZ R7, R210, R78, R7 ;  /* 0x0000004ed2077223 */ /* 0x000fc80000010007 */
[----:B------:R-:W-:Y:S01]  /*2830*/  STL [R1+0xf0], R12 ;  /* 0x0000f00c01007387 */ /* 0x000fe20000100800 */
[----:B------:R-:W-:-:S03]  /*2840*/  FMUL.FTZ R16, R6, R78 ;  /* 0x0000004e06107220 */ /* 0x000fc60000410000 */
[----:B------:R1:W5:Y:S01]  /*2850*/  LDL.LU R78, [R1+0x1e8] ;  /* 0x0001e800014e7983 */ /* 0x0003620000300800 */
[----:B------:R-:W-:-:S03]  /*2860*/  FFMA.FTZ R10, R209, R77, R10 ;  /* 0x0000004dd10a7223 */ /* 0x000fc6000001000a */
[----:B------:R2:W-:Y:S01]  /*2870*/  STL [R1+0x50], R7 ;  /* 0x0000500701007387 */ /* 0x0005e20000100800 */
[----:B0-----:R-:W-:-:S03]  /*2880*/  FMUL.FTZ R15, R9, R77 ;  /* 0x0000004d090f7220 */ /* 0x001fc60000410000 */
[----:B--2---:R-:W2:Y:S04]  /*2890*/  LDL.LU R7, [R1+0x5c] ;  /* 0x00005c0001077983 */ /* 0x004ea80000300800 */
[----:B------:R-:W3:Y:S01]  /*28a0*/  LDL.LU R6, [R1+0xfc] ;  /* 0x0000fc0001067983 */ /* 0x000ee20000300800 */
[----:B------:R-:W-:Y:S01]  /*28b0*/  FADD.FTZ R4, R4, R76 ;  /* 0x0000004c04047221 */ /* 0x000fe20000010000 */
[----:B------:R-:W-:-:S05]  /*28c0*/  FADD.FTZ R11, R11, R77 ;  /* 0x0000004d0b0b7221 */ /* 0x000fca0000010000 */
[----:B------:R-:W-:Y:S04]  /*28d0*/  STL [R1+0xf4], R11 ;  /* 0x0000f40b01007387 */ /* 0x000fe80000100800 */
[----:B------:R-:W-:Y:S04]  /*28e0*/  STL [R1+0x54], R10 ;  /* 0x0000540a01007387 */ /* 0x000fe80000100800 */
[----:B------:R1:W5:Y:S04]  /*28f0*/  LDL.LU R77, [R1+0x1e4] ;  /* 0x0001e400014d7983 */ /* 0x0003680000300800 */
[----:B------:R0:W-:Y:S04]  /*2900*/  STL [R1+0xf8], R4 ;  /* 0x0000f80401007387 */ /* 0x0001e80000100800 */
[----:B0-----:R-:W3:Y:S01]  /*2910*/  LDL R4, [R1+0x130] ;  /* 0x0001300001047983 */ /* 0x001ee20000100800 */
[----:B------:R-:W-:Y:S01]  /*2920*/  FMUL.FTZ R208, R249, R208 ;  /* 0x000000d0f9d07220 */ /* 0x000fe20000410000 */
[----:B----4-:R-:W-:-:S02]  /*2930*/  FMUL.FTZ R14, R5, R76 ;  /* 0x0000004c050e7220 */ /* 0x010fc40000410000 */
[----:B------:R-:W4:Y:S01]  /*2940*/  LDL.LU R12, [R1+0x60] ;  /* 0x00006000010c7983 */ /* 0x000f220000300800 */
[----:B------:R-:W-:-:S03]  /*2950*/  FFMA.FTZ R8, R208, R76, R8 ;  /* 0x0000004cd0087223 */ /* 0x000fc60000010008 */
[----:B------:R1:W5:Y:S04]  /*2960*/  LDL.LU R76, [R1+0x1e0] ;  /* 0x0001e000014c7983 */ /* 0x0003680000300800 */
[----:B------:R0:W-:Y:S04]  /*2970*/  STL [R1+0x58], R8 ;  /* 0x0000580801007387 */ /* 0x0001e80000100800 */
[----:B------:R-:W4:Y:S04]  /*2980*/  LDL.LU R11, [R1+0x100] ;  /* 0x00010000010b7983 */ /* 0x000f280000300800 */
[----:B------:R-:W4:Y:S04]  /*2990*/  LDL R10, [R1+0x134] ;  /* 0x00013400010a7983 */ /* 0x000f280000100800 */
[----:B------:R-:W4:Y:S04]  /*29a0*/  LDL.LU R9, [R1+0x64] ;  /* 0x0000640001097983 */ /* 0x000f280000300800 */
[----:B0-----:R-:W4:Y:S04]  /*29b0*/  LDL.LU R8, [R1+0x104] ;  /* 0x0001040001087983 */ /* 0x001f280000300800 */
[----:B------:R-:W4:Y:S01]  /*29c0*/  LDL R5, [R1+0x138] ;  /* 0x0001380001057983 */ /* 0x000f220000100800 */
[----:B--2---:R-:W-:Y:S01]  /*29d0*/  FFMA.FTZ R7, R197, R75, R7 ;  /* 0x0000004bc5077223 */ /* 0x004fe20000010007 */
[----:B---3--:R-:W-:-:S04]  /*29e0*/  FADD.FTZ R6, R6, R75 ;  /* 0x0000004b06067221 */ /* 0x008fc80000010000 */
[----:B------:R0:W-:Y:S04]  /*29f0*/  STL [R1+0x5c], R7 ;  /* 0x00005c0701007387 */ /* 0x0001e80000100800 */
[----:B------:R2:W-:Y:S01]  /*2a00*/  STL [R1+0xfc], R6 ;  /* 0x0000fc0601007387 */ /* 0x0005e20000100800 */
[----:B------:R-:W-:-:S03]  /*2a10*/  FMUL.FTZ R13, R4, R75 ;  /* 0x0000004b040d7220 */ /* 0x000fc60000410000 */
[----:B------:R1:W5:Y:S04]  /*2a20*/  LDL.LU R75, [R1+0x1dc] ;  /* 0x0001dc00014b7983 */ /* 0x0003680000300800 */
[----:B------:R-:W3:Y:S01]  /*2a30*/  LDL.LU R4, [R1+0x68] ;  /* 0x0000680001047983 */ /* 0x000ee20000300800 */
[----:B----4-:R-:W-:-:S03]  /*2a40*/  FFMA.FTZ R12, R196, R73, R12 ;  /* 0x00000049c40c7223 */ /* 0x010fc6000001000c */
[----:B0-----:R-:W4:Y:S04]  /*2a50*/  LDL.LU R7, [R1+0x108] ;  /* 0x0001080001077983 */ /* 0x001f280000300800 */
[----:B--2---:R-:W2:Y:S01]  /*2a60*/  LDL R6, [R1+0x13c] ;  /* 0x00013c0001067983 */ /* 0x004ea20000100800 */
[----:B------:R-:W-:-:S03]  /*2a70*/  FADD.FTZ R11, R11, R73 ;  /* 0x000000490b0b7221 */ /* 0x000fc60000010000 */
[----:B------:R-:W-:Y:S01]  /*2a80*/  STL [R1+0x60], R12 ;  /* 0x0000600c01007387 */ /* 0x000fe20000100800 */
[----:B------:R-:W-:-:S03]  /*2a90*/  FFMA.FTZ R9, R195, R72, R9 ;  /* 0x00000048c3097223 */ /* 0x000fc60000010009 */
[----:B------:R0:W-:Y:S01]  /*2aa0*/  STL [R1+0x100], R11 ;  /* 0x0001000b01007387 */ /* 0x0001e20000100800 */
[----:B------:R-:W-:-:S03]  /*2ab0*/  FADD.FTZ R8, R8, R72 ;  /* 0x0000004808087221 */ /* 0x000fc60000010000 */
[----:B------:R1:W-:Y:S04]  /*2ac0*/  STL [R1+0x64], R9 ;  /* 0x0000640901007387 */ /* 0x0003e80000100800 */
[----:B------:R-:W-:Y:S01]  /*2ad0*/  STL [R1+0x104], R8 ;  /* 0x0001040801007387 */ /* 0x000fe20000100800 */
[----:B0-----:R-:W-:-:S03]  /*2ae0*/  FMUL.FTZ R11, R5, R72 ;  /* 0x00000048050b7220 */ /* 0x001fc60000410000 */
[----:B-1----:R-:W2:Y:S04]  /*2af0*/  LDL.LU R9, [R1+0x6c] ;  /* 0x00006c0001097983 */ /* 0x002ea80000300800 */
[----:B------:R-:W2:Y:S01]  /*2b00*/  LDL.LU R5, [R1+0x10c] ;  /* 0x00010c0001057983 */ /* 0x000ea20000300800 */
[----:B---3--:R-:W-:-:S05]  /*2b10*/  FFMA.FTZ R4, R194, R70, R4 ;  /* 0x00000046c2047223 */ /* 0x008fca0000010004 */
[----:B------:R0:W-:Y:S04]  /*2b20*/  STL [R1+0x68], R4 ;  /* 0x0000680401007387 */ /* 0x0001e80000100800 */
[----:B0-----:R-:W3:Y:S01]  /*2b30*/  LDL R4, [R1+0x120] ;  /* 0x0001200001047983 */ /* 0x001ee20000100800 */
[----:B----4-:R-:W-:Y:S01]  /*2b40*/  FADD.FTZ R7, R7, R70 ;  /* 0x0000004607077221 */ /* 0x010fe20000010000 */
[----:B------:R-:W-:Y:S02]  /*2b50*/  FMUL.FTZ R12, R10, R73 ;  /* 0x000000490a0c7220 */ /* 0x000fe40000410000 */
[----:B------:R-:W4:Y:S01]  /*2b60*/  LDL.LU R73, [R1+0x70] ;  /* 0x0000700001497983 */ /* 0x000f220000300800 */
[----:B--2---:R-:W-:-:S03]  /*2b70*/  FMUL.FTZ R10, R6, R70 ;  /* 0x00000046060a7220 */ /* 0x004fc60000410000 */
[----:B------:R-:W2:Y:S04]  /*2b80*/  LDL.LU R72, [R1+0x110] ;  /* 0x0001100001487983 */ /* 0x000ea80000300800 */
[----:B------:R0:W-:Y:S04]  /*2b90*/  STL [R1+0x108], R7 ;  /* 0x0001080701007387 */ /* 0x0001e80000100800 */
[----:B------:R-:W2:Y:S01]  /*2ba0*/  LDL R8, [R1+0x124] ;  /* 0x0001240001087983 */ /* 0x000ea20000100800 */
[----:B------:R-:W-:-:S03]  /*2bb0*/  FFMA.FTZ R9, R193, R74, R9 ;  /* 0x0000004ac1097223 */ /* 0x000fc60000010009 */
[----:B------:R-:W2:Y:S01]  /*2bc0*/  LDL.LU R70, [R1+0x74] ;  /* 0x0000740001467983 */ /* 0x000ea20000300800 */
[----:B------:R-:W-:-:S03]  /*2bd0*/  FADD.FTZ R5, R5, R74 ;  /* 0x0000004a05057221 */ /* 0x000fc60000010000 */
[----:B------:R-:W2:Y:S04]  /*2be0*/  LDL.LU R252, [R1+0x114] ;  /* 0x0001140001fc7983 */ /* 0x000ea80000300800 */
[----:B0-----:R-:W2:Y:S04]  /*2bf0*/  LDL R7, [R1+0x128] ;  /* 0x0001280001077983 */ /* 0x001ea80000100800 */
[----:B------:R-:W2:Y:S04]  /*2c00*/  LDL.LU R6, [R1+0x78] ;  /* 0x0000780001067983 */ /* 0x000ea80000300800 */
        /* <DEDUP_REMOVED lines=24> */
[----:B---3--:R-:W-:Y:S02]  /*2d90*/  FMUL.FTZ R9, R4, R74 ;  /* 0x0000004a04097220 */ /* 0x008fe40000410000 */
[----:B------:R1:W5:Y:S04]  /*2da0*/  LDL.LU R74, [R1+0x1d8] ;  /* 0x0001d800014a7983 */ /* 0x0003680000300800 */
[----:B0-----:R-:W3:Y:S04]  /*2db0*/  LDL.LU R5, [R1+0x118] ;  /* 0x0001180001057983 */ /* 0x001ee80000300800 */
        /* <DEDUP_REMOVED lines=37> */
[----:B----4-:R-:W-:Y:S02]  /*3010*/  FFMA.FTZ R73, R192, R71, R73 ;  /* 0x00000047c0497223 */ /* 0x010fe40000010049 */
[----:B------:R-:W-:Y:S01]  /*3020*/  FFMA.FTZ R3, R195, R11, R3 ;  /* 0x0000000bc3037223 */ /* 0x000fe20000010003 */
[----:B--2---:R-:W-:Y:S01]  /*3030*/  FADD.FTZ R72, R72, R71 ;  /* 0x0000004748487221 */ /* 0x004fe20000010000 */
[----:B------:R-:W-:Y:S02]  /*3040*/  FADD.FTZ R2, R2, R10 ;  /* 0x0000000a02027221 */ /* 0x000fe40000010000 */
[----:B------:R-:W-:Y:S01]  /*3050*/  FFMA.FTZ R3, R194, R10, R3 ;  /* 0x0000000ac2037223 */ /* 0x000fe20000010003 */
[----:B------:R0:W-:Y:S01]  /*3060*/  STL [R1+0x70], R73 ;  /* 0x0000704901007387 */ /* 0x0001e20000100800 */
[----:B------:R-:W-:Y:S01]  /*3070*/  FFMA.FTZ R70, R191, R69, R70 ;  /* 0x00000045bf467223 */ /* 0x000fe20000010046 */
[----:B------:R-:W-:Y:S01]  /*3080*/  FMUL.FTZ R8, R8, R71 ;  /* 0x0000004708087220 */ /* 0x000fe20000410000 */
[----:B------:R-:W-:Y:S01]  /*3090*/  FADD.FTZ R252, R252, R69 ;  /* 0x00000045fcfc7221 */ /* 0x000fe20000010000 */
[----:B------:R-:W-:Y:S01]  /*30a0*/  FFMA.FTZ R3, R193, R9, R3 ;  /* 0x00000009c1037223 */ /* 0x000fe20000010003 */
[----:B------:R-:W-:Y:S01]  /*30b0*/  FADD.FTZ R2, R2, R9 ;  /* 0x0000000902027221 */ /* 0x000fe20000010000 */
[----:B------:R-:W-:Y:S01]  /*30c0*/  FFMA.FTZ R6, R190, R68, R6 ;  /* 0x00000044be067223 */ /* 0x000fe20000010006 */
[----:B0-----:R1:W5:Y:S04]  /*30d0*/  LDL.LU R73, [R1+0x1d4] ;  /* 0x0001d40001497983 */ /* 0x0013680000300800 */
[----:B------:R0:W-:Y:S01]  /*30e0*/  STL [R1+0x110], R72 ;  /* 0x0001104801007387 */ /* 0x0001e20000100800 */
[----:B------:R-:W-:Y:S01]  /*30f0*/  FMUL.FTZ R7, R7, R69 ;  /* 0x0000004507077220 */ /* 0x000fe20000410000 */
[----:B------:R-:W-:Y:S01]  /*3100*/  FFMA.FTZ R3, R192, R8, R3 ;  /* 0x00000008c0037223 */ /* 0x000fe20000010003 */
[----:B------:R-:W-:Y:S01]  /*3110*/  FADD.FTZ R2, R2, R8 ;  /* 0x0000000802027221 */ /* 0x000fe20000010000 */
[----:B0-----:R1:W5:Y:S04]  /*3120*/  LDL.LU R72, [R1+0x1d0] ;  /* 0x0001d00001487983 */ /* 0x0013680000300800 */
[----:B------:R1:W5:Y:S04]  /*3130*/  LDL.LU R71, [R1+0x1cc] ;  /* 0x0001cc0001477983 */ /* 0x0003680000300800 */
[----:B------:R0:W-:Y:S01]  /*3140*/  STL [R1+0x74], R70 ;  /* 0x0000744601007387 */ /* 0x0001e20000100800 */
[----:B------:R-:W-:Y:S01]  /*3150*/  FFMA.FTZ R3, R191, R7, R3 ;  /* 0x00000007bf037223 */ /* 0x000fe20000010003 */
[----:B------:R-:W-:-:S02]  /*3160*/  FADD.FTZ R2, R2, R7 ;  /* 0x0000000702027221 */ /* 0x000fc40000010000 */
[----:B0-----:R1:W5:Y:S04]  /*3170*/  LDL.LU R70, [R1+0x1c8] ;  /* 0x0001c80001467983 */ /* 0x0013680000300800 */
[----:B------:R-:W-:Y:S04]  /*3180*/  STL [R1+0x114], R252 ;  /* 0x000114fc01007387 */ /* 0x000fe80000100800 */
[----:B------:R1:W5:Y:S04]  /*3190*/  LDL.LU R69, [R1+0x1c4] ;  /* 0x0001c40001457983 */ /* 0x0003680000300800 */
[----:B------:R0:W-:Y:S01]  /*31a0*/  STL [R1+0x78], R6 ;  /* 0x0000780601007387 */ /* 0x0001e20000100800 */
[----:B---3--:R-:W-:Y:S01]  /*31b0*/  FADD.FTZ R5, R5, R68 ;  /* 0x0000004405057221 */ /* 0x008fe20000010000 */
[----:B0-----:R-:W-:-:S02]  /*31c0*/  FMUL.FTZ R6, R4, R68 ;  /* 0x0000004404067220 */ /* 0x001fc40000410000 */
[----:B------:R1:W5:Y:S02]  /*31d0*/  LDL.LU R68, [R1+0x1c0] ;  /* 0x0001c00001447983 */ /* 0x0003640000300800 */
[----:B------:R-:W-:Y:S02]  /*31e0*/  FFMA.FTZ R252, R190, R6, R3 ;  /* 0x00000006befc7223 */ /* 0x000fe40000010003 */
[----:B------:R0:W-:Y:S02]  /*31f0*/  STL [R1+0x118], R5 ;  /* 0x0001180501007387 */ /* 0x0001e40000100800 */
[----:B0-----:R-:W-:Y:S01]  /*3200*/  FADD.FTZ R5, R2, R6 ;  /* 0x0000000602057221 */ /* 0x001fe20000010000 */
[----:B-1----:R-:W-:Y:S06]  /*3210*/  BRA `(.L_x_19734) ;  /* 0x0000000400447947 */ /* 0x002fec0003800000 */
.L_x_19733:
        /* <DEDUP_REMOVED lines=38> */
.L_x_19735:
        /* <DEDUP_REMOVED lines=43> */
.L_x_19734:
[----:B------:R-:W-:Y:S05]  /*3730*/  BSYNC.RECONVERGENT B1 ;  /* 0x0000000000017941 */ /* 0x000fea0003800200 */
.L_x_19732:
        /* <DEDUP_REMOVED lines=22> */
.L_x_20210:
        /* <DEDUP_REMOVED lines=51> */
[----:B------:R-:W-:-:S05]  /*3bd0*/  HADD2.F32 R2, -RZ, R164.H0_H0 ;  /* 0x200000a4ff027230 */ /* 0x000fca0000004100 */
[----:B------:R-:W-:Y:S02]  /*3be0*/  FMUL.FTZ R2, R2, R3 ;  /* 0x0000000302027220 */ /* 0x000fe40000410000 */
[----:B------:R0:W5:Y:S04]  /*3bf0*/  LDL.LU R3, [R1+0x1c4] ;  /* 0x0001c40001037983 */ /* 0x0001680000300800 */
[----:B------:R1:W-:Y:S04]  /*3c00*/  STL [R1], R2 ;  /* 0x0000000201007387 */ /* 0x0003e80000100800 */
[----:B-1----:R0:W5:Y:S02]  /*3c10*/  LDL.LU R2, [R1+0x1c0] ;  /* 0x0001c00001027983 */ /* 0x0021640000300800 */
.L_x_19743:
[----:B------:R-:W-:Y:S05]  /*3c20*/  BSYNC.RECONVERGENT B3 ;  /* 0x0000000000037941 */ /* 0x000fea0003800200 */
.L_x_19742:
        /* <DEDUP_REMOVED lines=14> */
[----:B-1----:R-:W-:Y:S02]  /*3d10*/  F2FP.F16.F32.PACK_AB R3, RZ, R6 ;  /* 0x00000006ff03723e */ /* 0x002fe400000000ff */
[----:B------:R1:W5:Y:S02]  /*3d20*/  LDL.LU R6, [R1+0x1c8] ;  /* 0x0001c80001067983 */ /* 0x0003640000300800 */
[----:B---3--:R-:W-:Y:S02]  /*3d30*/  PRMT R2, R3, 0x7610, R2 ;  /* 0x0000761003027816 */ /* 0x008fe40000000002 */
[----:B------:R1:W5:Y:S02]  /*3d40*/  LDL.LU R3, [R1+0x1c4] ;  /* 0x0001c40001037983 */ /* 0x0003640000300800 */
[----:B------:R-:W-:Y:S02]  /*3d50*/  PRMT R168, R2, 0x7610, R168 ;  /* 0x0000761002a87816 */ /* 0x000fe400000000a8 */
[----:B------:R1:W5:Y:S05]  /*3d60*/  LDL.LU R2, [R1+0x1c0] ;  /* 0x0001c00001027983 */ /* 0x00036a0000300800 */
.L_x_19741:
[----:B------:R-:W-:Y:S05]  /*3d70*/  BSYNC.RECONVERGENT B2 ;  /* 0x0000000000027941 */ /* 0x000fea0003800200 */
.L_x_19740:
        /* <DEDUP_REMOVED lines=10> */
[----:B---3--:R-:W-:-:S04]  /*3e20*/  FADD.FTZ R0, R238, -R2 ;  /* 0x80000002ee007221 */ /* 0x008fc80000010000 */
[----:B------:R-:W-:-:S05]  /*3e30*/  FMUL.FTZ R0, R249, R0 ;  /* 0x00000000f9007220 */ /* 0x000fca0000410000 */
[----:B------:R-:W-:-:S05]  /*3e40*/  FSEL R0, R0, RZ, P1 ;  /* 0x000000ff00007208 */ /* 0x000fca0000800000 */
[----:B------:R-:W-:-:S04]  /*3e50*/  FMUL.FTZ R0, R0, UR13 ;  /* 0x0000000d00007c20 */ /* 0x000fc80008410000 */
[----:B------:R-:W-:Y:S01]  /*3e60*/  FMUL.FTZ R2, R0, UR12 ;  /* 0x0000000c00027c20 */ /* 0x000fe20008410000 */
[----:B------:R-:W-:-:S05]  /*3e70*/  HADD2.F32 R0, -RZ, R164.H1_H1 ;  /* 0x300000a4ff007230 */ /* 0x000fca0000004100 */
[----:B------:R-:W-:Y:S02]  /*3e80*/  FMUL.FTZ R0, R0, R2 ;  /* 0x0000000200007220 */ /* 0x000fe40000410000 */
[----:B------:R2:W5:Y:S04]  /*3e90*/  LDL.LU R2, [R1+0x1c4] ;  /* 0x0001c40001027983 */ /* 0x0005680000300800 */
[----:B------:R3:W-:Y:S04]  /*3ea0*/  STL [R1], R0 ;  /* 0x0000000001007387 */ /* 0x0007e80000100800 */
[----:B---3--:R2:W5:Y:S02]  /*3eb0*/  LDL.LU R0, [R1+0x1c0] ;  /* 0x0001c00001007983 */ /* 0x0085640000300800 */
.L_x_19747:
[----:B------:R-:W-:Y:S05]  /*3ec0*/  BSYNC.RECONVERGENT B3 ;  /* 0x0000000000037941 */ /* 0x000fea0003800200 */
.L_x_19746:
        /* <DEDUP_REMOVED lines=14> */
[----:B----4-:R-:W-:Y:S02]  /*3fb0*/  F2FP.F16.F32.PACK_AB R2, RZ, R3 ;  /* 0x00000003ff02723e */ /* 0x010fe400000000ff */
[----:B------:R3:W5:Y:S02]  /*3fc0*/  LDL.LU R3, [R1+0x1c8] ;  /* 0x0001c80001037983 */ /* 0x0007640000300800 */
[----:B0-----:R-:W-:Y:S02]  /*3fd0*/  PRMT R0, R2, 0x7610, R0 ;  /* 0x0000761002007816 */ /* 0x001fe40000000000 */
[----:B------:R3:W5:Y:S02]  /*3fe0*/  LDL.LU R2, [R1+0x1c4] ;  /* 0x0001c40001027983 */ /* 0x0007640000300800 */
[----:B------:R-:W-:Y:S02]  /*3ff0*/  PRMT R168, R168, 0x5410, R0 ;  /* 0x00005410a8a87816 */ /* 0x000fe40000000000 */
[----:B------:R3:W5:Y:S05]  /*4000*/  LDL.LU R0, [R1+0x1c0] ;  /* 0x0001c00001007983 */ /* 0x00076a0000300800 */
.L_x_19745:
[----:B------:R-:W-:Y:S05]  /*4010*/  BSYNC.RECONVERGENT B2 ;  /* 0x0000000000027941 */ /* 0x000fea0003800200 */
.L_x_19744:
        /* <DEDUP_REMOVED lines=19> */
[----:B0-----:R4:W5:Y:S02]  /*4150*/  LDL.LU R0, [R1+0x1c0] ;  /* 0x0001c00001007983 */ /* 0x0019640000300800 */
.L_x_19751:
[----:B------:R-:W-:Y:S05]  /*4160*/  BSYNC.RECONVERGENT B3 ;  /* 0x0000000000037941 */ /* 0x000fea0003800200 */
.L_x_19750:
        /* <DEDUP_REMOVED lines=14> */
[----:B0-----:R-:W-:Y:S02]  /*4250*/  F2FP.F16.F32.PACK_AB R2, RZ, R3 ;  /* 0x00000003ff02723e */ /* 0x001fe400000000ff */
[----:B------:R0:W5:Y:S02]  /*4260*/  LDL.LU R3, [R1+0x1c8] ;  /* 0x0001c80001037983 */ /* 0x0001640000300800 */
[----:B-1----:R-:W-:Y:S02]  /*4270*/  PRMT R0, R2, 0x7610, R0 ;  /* 0x0000761002007816 */ /* 0x002fe40000000000 */
[----:B------:R0:W5:Y:S02]  /*4280*/  LDL.LU R2, [R1+0x1c4] ;  /* 0x0001c40001027983 */ /* 0x0001640000300800 */
[----:B------:R-:W-:Y:S02]  /*4290*/  PRMT R169, R0, 0x7610, R169 ;  /* 0x0000761000a97816 */ /* 0x000fe400000000a9 */
[----:B------:R0:W5:Y:S05]  /*42a0*/  LDL.LU R0, [R1+0x1c0] ;  /* 0x0001c00001007983 */ /* 0x00016a0000300800 */
.L_x_19749:
[----:B------:R-:W-:Y:S05]  /*42b0*/  BSYNC.RECONVERGENT B2 ;  /* 0x0000000000027941 */ /* 0x000fea0003800200 */
.L_x_19748:
        /* <DEDUP_REMOVED lines=19> */
[----:B-1----:R0:W5:Y:S02]  /*43f0*/  LDL.LU R0, [R1+0x1c0] ;  /* 0x0001c00001007983 */ /* 0x0021640000300800 */
.L_x_19755:
[----:B------:R-:W-:Y:S05]  /*4400*/  BSYNC.RECONVERGENT B3 ;  /* 0x0000000000037941 */ /* 0x000fea0003800200 */
.L_x_19754:
        /* <DEDUP_REMOVED lines=20> */
.L_x_19753:
[----:B------:R-:W-:Y:S05]  /*4550*/  BSYNC.RECONVERGENT B2 ;  /* 0x0000000000027941 */ /* 0x000fea0003800200 */
.L_x_19752:
        /* <DEDUP_REMOVED lines=20> */
.L_x_19759:
[----:B------:R-:W-:Y:S05]  /*46a0*/  BSYNC.RECONVERGENT B3 ;  /* 0x0000000000037941 */ /* 0x000fea0003800200 */
.L_x_19758:
        /* <DEDUP_REMOVED lines=20> */
.L_x_19757:
[----:B------:R-:W-:Y:S05]  /*47f0*/  BSYNC.RECONVERGENT B2 ;  /* 0x0000000000027941 */ /* 0x000fea0003800200 */
.L_x_19756:
        /* <DEDUP_REMOVED lines=20> */
.L_x_19763:
[----:B------:R-:W-:Y:S05]  /*4940*/  BSYNC.RECONVERGENT B3 ;  /* 0x0000000000037941 */ /* 0x000fea0003800200 */
.L_x_19762:
        /* <DEDUP_REMOVED lines=20> */
.L_x_19761:
[----:B------:R-:W-:Y:S05]  /*4a90*/  BSYNC.RECONVERGENT B2 ;  /* 0x0000000000027941 */ /* 0x000fea0003800200 */
.L_x_19760:
        /* <DEDUP_REMOVED lines=20> */
.L_x_19767:
[----:B------:R-:W-:Y:S05]  /*4be0*/  BSYNC.RECONVERGENT B3 ;  /* 0x0000000000037941 */ /* 0x000fea0003800200 */
.L_x_19766:
        /* <DEDUP_REMOVED lines=20> */
.L_x_19765:
[----:B------:R-:W-:Y:S05]  /*4d30*/  BSYNC.RECONVERGENT B2 ;  /* 0x0000000000027941 */ /* 0x000fea0003800200 */
.L_x_19764:
        /* <DEDUP_REMOVED lines=15> */
.L_x_19770:
[----:B------:R-:W-:Y:S05]  /*4e30*/  BSYNC.RECONVERGENT B2 ;  /* 0x0000000000027941 */ /* 0x000fea0003800200 */
.L_x_19769:
        /* <DEDUP_REMOVED lines=13> */
.L_x_19739:
        /* <DEDUP_REMOVED lines=15> */
.L_x_19774:
[----:B------:R-:W-:Y:S05]  /*5000*/  BSYNC.RECONVERGENT B3 ;  /* 0x0000000000037941 */ /* 0x000fea0003800200 */
.L_x_19773:
        /* <DEDUP_REMOVED lines=12> */
.L_x_19772:
[----:B------:R-:W-:Y:S05]  /*50d0*/  BSYNC.RECONVERGENT B2 ;  /* 0x0000000000027941 */ /* 0x000fea0003800200 */
.L_x_19771:
        /* <DEDUP_REMOVED lines=15> */
.L_x_19778:
[----:B------:R-:W-:Y:S05]  /*51d0*/  BSYNC.RECONVERGENT B3 ;  /* 0x0000000000037941 */ /* 0x000fea0003800200 */
.L_x_19777:
        /* <DEDUP_REMOVED lines=12> */
.L_x_19776:
[----:B------:R-:W-:Y:S05]  /*52a0*/  BSYNC.RECONVERGENT B2 ;  /* 0x0000000000027941 */ /* 0x000fea0003800200 */
.L_x_19775:
        /* <DEDUP_REMOVED lines=15> */
.L_x_19782:
[----:B------:R-:W-:Y:S05]  /*53a0*/  BSYNC.RECONVERGENT B3 ;  /* 0x0000000000037941 */ /* 0x000fea0003800200 */
.L_x_19781:
        /* <DEDUP_REMOVED lines=12> */
.L_x_19780:
[----:B------:R-:W-:Y:S05]  /*5470*/  BSYNC.RECONVERGENT B2 ;  /* 0x0000000000027941 */ /* 0x000fea0003800200 */
.L_x_19779:
        /* <DEDUP_REMOVED lines=15> */
.L_x_19786:
[----:B------:R-:W-:Y:S05]  /*5570*/  BSYNC.RECONVERGENT B3 ;  /* 0x0000000000037941 */ /* 0x000fea0003800200 */
.L_x_19785:
        /* <DEDUP_REMOVED lines=12> */
.L_x_19784:
[----:B------:R-:W-:Y:S05]  /*5640*/  BSYNC.RECONVERGENT B2 ;  /* 0x0000000000027941 */ /* 0x000fea0003800200 */
.L_x_19783:
        /* <DEDUP_REMOVED lines=15> */
.L_x_19790:
[----:B------:R-:W-:Y:S05]  /*5740*/  BSYNC.RECONVERGENT B3 ;  /* 0x0000000000037941 */ /* 0x000fea0003800200 */
.L_x_19789:
        /* <DEDUP_REMOVED lines=12> */
.L_x_19788:
[----:B------:R-:W-:Y:S05]  /*5810*/  BSYNC.RECONVERGENT B2 ;  /* 0x0000000000027941 */ /* 0x000fea0003800200 */
.L_x_19787:
        /* <DEDUP_REMOVED lines=15> */
.L_x_19794:
[----:B------:R-:W-:Y:S05]  /*5910*/  BSYNC.RECONVERGENT B3 ;  /* 0x0000000000037941 */ /* 0x000fea0003800200 */
.L_x_19793:
        /* <DEDUP_REMOVED lines=12> */
.L_x_19792:
[----:B------:R-:W-:Y:S05]  /*59e0*/  BSYNC.RECONVERGENT B2 ;  /* 0x0000000000027941 */ /* 0x000fea0003800200 */
.L_x_19791:
        /* <DEDUP_REMOVED lines=15> */
.L_x_19798:
[----:B------:R-:W-:Y:S05]  /*5ae0*/  BSYNC.RECONVERGENT B3 ;  /* 0x0000000000037941 */ /* 0x000fea0003800200 */
.L_x_19797:
        /* <DEDUP_REMOVED lines=12> */
.L_x_19796:
[----:B------:R-:W-:Y:S05]  /*5bb0*/  BSYNC.RECONVERGENT B2 ;  /* 0x0000000000027941 */ /* 0x000fea0003800200 */
.L_x_19795:
        /* <DEDUP_REMOVED lines=52> */
[----:B------:R-:W-:Y:S01]  /*5f00*/  @P0 HADD2.F32 R175, -RZ, R167.H1_H1 ;  /* 0x300000a7ffaf0230 */ /* 0x000fe20000004100 */
[----:B--2---:R-:W-:Y:S01]  /*5f10*/  MOV R207, R173 ;  /* 0x000000ad00cf7202 */ /* 0x004fe20000000f00 */
[----:B------:R-:W-:-:S04]  /*5f20*/  FMUL.FTZ R173, R179, UR13 ;  /* 0x0000000db3ad7c20 */ /* 0x000fc80008410000 */
[----:B------:R-:W-:-:S04]  /*5f30*/  FMUL.FTZ R173, R173, UR12 ;  /* 0x0000000cadad7c20 */ /* 0x000fc80008410000 */
[-C--:B------:R-:W-:Y:S01]  /*5f40*/  @P0 FMUL.FTZ R174, R175, R173.reuse ;  /* 0x000000adafae0220 */ /* 0x080fe20000410000 */
[----:B------:R-:W-:Y:S01]  /*5f50*/  FMUL.FTZ R173, R75, R173 ;  /* 0x000000ad4bad7220 */ /* 0x000fe20000410000 */
[----:B------:R-:W-:Y:S02]  /*5f60*/  MOV R175, R207 ;  /* 0x000000cf00af7202 */ /* 0x000fe40000000f00 */
[----:B------:R-:W-:Y:S02]  /*5f70*/  FADD.FTZ R159, R159, R174 ;  /* 0x000000ae9f9f7221 */ /* 0x000fe40000010000 */
[----:B------:R-:W-:Y:S01]  /*5f80*/  FSEL R173, R173, RZ, P0 ;  /* 0x000000ffadad7208 */ /* 0x000fe20000000000 */
[----:B------:R0:W5:Y:S03]  /*5f90*/  LDL.LU R174, [R1+0x8] ;  /* 0x0000080001ae7983 */ /* 0x0001660000300800 */
[----:B------:R-:W-:-:S04]  /*5fa0*/  F2FP.F16.F32.PACK_AB R173, RZ, R173 ;  /* 0x000000adffad723e */ /* 0x000fc800000000ff */
[----:B------:R-:W-:Y:S02]  /*5fb0*/  PRMT R171, R171, 0x5410, R173 ;  /* 0x00005410abab7816 */ /* 0x000fe400000000ad */
[----:B------:R0:W5:Y:S01]  /*5fc0*/  LDL.LU R173, [R1] ;  /* 0x0000000001ad7983 */ /* 0x0001620000300800 */
[----:B------:R-:W-:Y:S05]  /*5fd0*/  BRA `(.L_x_19768) ;  /* 0x0000001400fc7947 */ /* 0x000fea0003800000 */
.L_x_19738:
        /* <DEDUP_REMOVED lines=14> */
[----:B------:R-:W-:Y:S02]  /*60c0*/  @P0 HADD2.F32 R8, -RZ, R164.H0_H0 ;  /* 0x200000a4ff080230 */ /* 0x000fe40000004100 */
        /* <DEDUP_REMOVED lines=12> */
[----:B0-----:R-:W-:-:S02]  /*6190*/  F2FP.F16.F32.PACK_AB R3, RZ, R6 ;  /* 0x00000006ff03723e */ /* 0x001fc400000000ff */
[----:B------:R2:W5:Y:S02]  /*61a0*/  LDL.LU R6, [R1+0x1c8] ;  /* 0x0001c80001067983 */ /* 0x0005640000300800 */
[----:B-1----:R-:W-:Y:S02]  /*61b0*/  PRMT R2, R3, 0x7610, R2 ;  /* 0x0000761003027816 */ /* 0x002fe40000000002 */
[----:B------:R2:W5:Y:S02]  /*61c0*/  LDL.LU R3, [R1+0x1c4] ;  /* 0x0001c40001037983 */ /* 0x0005640000300800 */
[----:B------:R-:W-:Y:S02]  /*61d0*/  PRMT R168, R2, 0x7610, R168 ;  /* 0x0000761002a87816 */ /* 0x000fe400000000a8 */
[----:B------:R2:W5:Y:S05]  /*61e0*/  LDL.LU R2, [R1+0x1c0] ;  /* 0x0001c00001027983 */ /* 0x00056a0000300800 */
.L_x_19801:
[----:B------:R-:W-:Y:S05]  /*61f0*/  BSYNC.RECONVERGENT B2 ;  /* 0x0000000000027941 */ /* 0x000fea0003800200 */
.L_x_19800:
        /* <DEDUP_REMOVED lines=9> */
[----:B------:R-:W-:Y:S02]  /*6290*/  @P0 HADD2.F32 R7, -RZ, R164.H1_H1 ;  /* 0x300000a4ff070230 */ /* 0x000fe40000004100 */
[----:B------:R1:W-:Y:S01]  /*62a0*/  STL [R1+0x1c0], R0 ;  /* 0x0001c00001007387 */ /* 0x0003e20000100800 */
[----:B---3--:R-:W-:Y:S01]  /*62b0*/  MOV R3, R65 ;  /* 0x0000004100037202 */ /* 0x008fe20000000f00 */
        /* <DEDUP_REMOVED lines=16> */
.L_x_19803:
[----:B------:R-:W-:Y:S05]  /*63c0*/  BSYNC.RECONVERGENT B2 ;  /* 0x0000000000027941 */ /* 0x000fea0003800200 */
.L_x_19802:
        /* <DEDUP_REMOVED lines=9> */
[----:B------:R-:W-:Y:S02]  /*6460*/  @P0 HADD2.F32 R7, -RZ, R165.H0_H0 ;  /* 0x200000a5ff070230 */ /* 0x000fe40000004100 */
        /* <DEDUP_REMOVED lines=18> */
.L_x_19805:
[----:B------:R-:W-:Y:S05]  /*6590*/  BSYNC.RECONVERGENT B2 ;  /* 0x0000000000027941 */ /* 0x000fea0003800200 */
.L_x_19804:
        /* <DEDUP_REMOVED lines=28> */
.L_x_19807:
[----:B------:R-:W-:Y:S05]  /*6760*/  BSYNC.RECONVERGENT B2 ;  /* 0x0000000000027941 */ /* 0x000fea0003800200 */
.L_x_19806:
        /* <DEDUP_REMOVED lines=28> */
.L_x_19809:
[----:B------:R-:W-:Y:S05]  /*6930*/  BSYNC.RECONVERGENT B2 ;  /* 0x0000000000027941 */ /* 0x000fea0003800200 */
.L_x_19808:
        /* <DEDUP_REMOVED lines=28> */
.L_x_19811:
[----:B------:R-:W-:Y:S05]  /*6b00*/  BSYNC.RECONVERGENT B2 ;  /* 0x0000000000027941 */ /* 0x000fea0003800200 */
.L_x_19810:
        /* <DEDUP_REMOVED lines=28> */
.L_x_19813:
[----:B------:R-:W-:Y:S05]  /*6cd0*/  BSYNC.RECONVERGENT B2 ;  /* 0x0000000000027941 */ /* 0x000fea0003800200 */
.L_x_19812:
        /* <DEDUP_REMOVED lines=9> */
[----:B------:R-:W-:-:S03]  /*6d70*/  @P0 HADD2.F32 R207, -RZ, R167.H1_H1 ;  /* 0x300000a7ffcf0230 */ /* 0x000fc60000004100 */
[----:B0-----:R-:W-:Y:S01]  /*6d80*/  FMUL.FTZ R0, R206, UR12 ;  /* 0x0000000cce007c20 */ /* 0x001fe20008410000 */
[----:B------:R-:W-:-:S03]  /*6d90*/  HFMA2 R206, -RZ, RZ, 0, 0 ;  /* 0x00000000ffce7431 */ /* 0x000fc600000001ff */
[-C--:B------:R-:W-:Y:S01]  /*6da0*/  @P0 FMUL.FTZ R206, R207, R0.reuse ;  /* 0x00000000cfce0220 */ /* 0x080fe20000410000 */
[----:B------:R-:W-:Y:S02]  /*6db0*/  MOV R207, R0 ;  /* 0x0000000000cf7202 */ /* 0x000fe40000000f00 */
[----:B------:R0:W5:Y:S01]  /*6dc0*/  LDL.LU R0, [R1+0x1c0] ;  /* 0x0001c00001007983 */ /* 0x0001620000300800 */
[----:B------:R-:W-:Y:S02]  /*6dd0*/  FADD.FTZ R159, R159, R206 ;  /* 0x000000ce9f9f7221 */ /* 0x000fe40000010000 */
[----:B------:R-:W-:-:S05]  /*6de0*/  FMUL.FTZ R206, R75, R207 ;  /* 0x000000cf4bce7220 */ /* 0x000fca0000410000 */
[----:B------:R-:W-:-:S04]  /*6df0*/  FSEL R206, R206, RZ, P0 ;  /* 0x000000ffcece7208 */ /* 0x000fc80000000000 */
[----:B------:R-:W-:-:S04]  /*6e00*/  F2FP.F16.F32.PACK_AB R206, RZ, R206 ;  /* 0x000000ceffce723e */ /* 0x000fc800000000ff */
[----:B------:R-:W-:Y:S01]  /*6e10*/  PRMT R171, R171, 0x5410, R206 ;  /* 0x00005410abab7816 */ /* 0x000fe200000000ce */
[----:B0-----:R-:W-:Y:S06]  /*6e20*/  BRA `(.L_x_19768) ;  /* 0x0000000800687947 */ /* 0x001fec0003800000 */
.L_x_19799:
        /* <DEDUP_REMOVED lines=29> */
.L_x_19815:
[----:B------:R-:W-:Y:S05]  /*7000*/  BSYNC.RECONVERGENT B2 ;  /* 0x0000000000027941 */ /* 0x000fea0003800200 */
.L_x_19814:
        /* <DEDUP_REMOVED lines=13> */
.L_x_19817:
[----:B------:R-:W-:Y:S05]  /*70e0*/  BSYNC.RECONVERGENT B2 ;  /* 0x0000000000027941 */ /* 0x000fea0003800200 */
.L_x_19816:
        /* <DEDUP_REMOVED lines=13> */
.L_x_19819:
[----:B------:R-:W-:Y:S05]  /*71c0*/  BSYNC.RECONVERGENT B2 ;  /* 0x0000000000027941 */ /* 0x000fea0003800200 */
.L_x_19818:
        /* <DEDUP_REMOVED lines=13> */
.L_x_19821:
[----:B------:R-:W-:Y:S05]  /*72a0*/  BSYNC.RECONVERGENT B2 ;  /* 0x0000000000027941 */ /* 0x000fea0003800200 */
.L_x_19820:
        /* <DEDUP_REMOVED lines=17> */
.L_x_19823:
[----:B------:R-:W-:Y:S05]  /*73c0*/  BSYNC.RECONVERGENT B2 ;  /* 0x0000000000027941 */ /* 0x000fea0003800200 */
.L_x_19822:
        /* <DEDUP_REMOVED lines=19> */
.L_x_19825:
[----:B------:R-:W-:Y:S05]  /*7500*/  BSYNC.RECONVERGENT B2 ;  /* 0x0000000000027941 */ /* 0x000fea0003800200 */
.L_x_19824:
        /* <DEDUP_REMOVED lines=11> */
[----:B0-----:R-:W-:Y:S02]  /*75c0*/  @P0 HADD2.F32 R2, -RZ, R167.H0_H0 ;  /* 0x200000a7ff020230 */ /* 0x001fe40000004100 */
        /* <DEDUP_REMOVED lines=9> */
.L_x_19827:
[----:B------:R-:W-:Y:S05]  /*7660*/  BSYNC.RECONVERGENT B2 ;  /* 0x0000000000027941 */ /* 0x000fea0003800200 */
.L_x_19826:
        /* <DEDUP_REMOVED lines=13> */
[----:B------:R-:W-:-:S05]  /*7740*/  @P0 HADD2.F32 R207, -RZ, R167.H1_H1 ;  /* 0x300000a7ffcf0230 */ /* 0x000fca0000004100 */
[-C--:B------:R-:W-:Y:S01]  /*7750*/  @P0 FMUL.FTZ R206, R207, R0.reuse ;  /* 0x00000000cfce0220 */ /* 0x080fe20000410000 */
[----:B------:R-:W-:Y:S02]  /*7760*/  MOV R207, R0 ;  /* 0x0000000000cf7202 */ /* 0x000fe40000000f00 */
[----:B------:R1:W5:Y:S01]  /*7770*/  LDL.LU R0, [R1+0x1c0] ;  /* 0x0001c00001007983 */ /* 0x0003620000300800 */
[----:B------:R-:W-:Y:S02]  /*7780*/  FADD.FTZ R159, R159, R206 ;  /* 0x000000ce9f9f7221 */ /* 0x000fe40000010000 */
[----:B------:R-:W-:-:S05]  /*7790*/  FMUL.FTZ R206, R75, R207 ;  /* 0x000000cf4bce7220 */ /* 0x000fca0000410000 */
[----:B------:R-:W-:-:S04]  /*77a0*/  FSEL R206, R206, RZ, P0 ;  /* 0x000000ffcece7208 */ /* 0x000fc80000000000 */
[----:B------:R-:W-:-:S04]  /*77b0*/  F2FP.F16.F32.PACK_AB R206, RZ, R206 ;  /* 0x000000ceffce723e */ /* 0x000fc800000000ff */
[----:B-1----:R-:W-:-:S07]  /*77c0*/  PRMT R171, R171, 0x5410, R206 ;  /* 0x00005410abab7816 */ /* 0x002fce00000000ce */
.L_x_19768:
[----:B------:R-:W-:Y:S05]  /*77d0*/  BSYNC.RECONVERGENT B1 ;  /* 0x0000000000017941 */ /* 0x000fea0003800200 */
.L_x_19737:
        /* <DEDUP_REMOVED lines=18> */
.L_x_19829:
[----:B------:R-:W-:Y:S05]  /*7900*/  BSYNC.RECONVERGENT B1 ;  /* 0x0000000000017941 */ /* 0x000fea0003800200 */
.L_x_19828:
        /* <DEDUP_REMOVED lines=32> */
.L_x_19834:
[----:B------:R-:W-:Y:S05]  /*7b10*/  BSYNC.RECONVERGENT B2 ;  /* 0x0000000000027941 */ /* 0x000fea0003800200 */
.L_x_19833:
[----:B------:R-:W-:Y:S04]  /*7b20*/  BSSY.RECONVERGENT B2, `(.L_x_19835) ;  /* 0x000000d000027945 */ /* 0x000fe80003800200 */
[----:B------:R-:W-:Y:S05]  /*7b30*/  @!P3 BRA `(.L_x_19836) ;  /* 0x00000000002cb947 */ /* 0x000fea0003800000 */
[----:B------:R-:W-:Y:S01]  /*7b40*/  LOP3.LUT P2, RZ, R204, 0xff00, RZ, 0xc0, !PT ;  /* 0x0000ff00ccff7812 */ /* 0x000fe2000784c0ff */
[----:B------:R-:W-:Y:S01]  /*7b50*/  FMUL.FTZ R2, R173, UR13 ;  /* 0x0000000dad027c20 */ /* 0x000fe20008410000 */
[----:B------:R-:W-:-:S03]  /*7b60*/  MOV R176, RZ ;  /* 0x000000ff00b07202 */ /* 0x000fc60000000f00 */
        /* <DEDUP_REMOVED lines=8> */
.L_x_19836:
[----:B------:R-:W-:Y:S05]  /*7bf0*/  BSYNC.RECONVERGENT B2 ;  /* 0x0000000000027941 */ /* 0x000fea0003800200 */
.L_x_19835:
[----:B------:R-:W-:Y:S04]  /*7c00*/  BSSY.RECONVERGENT B2, `(.L_x_19837) ;  /* 0x000000d000027945 */ /* 0x000fe80003800200 */
[----:B------:R-:W-:Y:S05]  /*7c10*/  @!P3 BRA `(.L_x_19838) ;  /* 0x00000000002cb947 */ /* 0x000fea0003800000 */
        /* <DEDUP_REMOVED lines=11> */
.L_x_19838:
[----:B------:R-:W-:Y:S05]  /*7cd0*/  BSYNC.RECONVERGENT B2 ;  /* 0x0000000000027941 */ /* 0x000fea0003800200 */
.L_x_19837:
        /* <DEDUP_REMOVED lines=13> */
.L_x_19840:
[----:B------:R-:W-:Y:S05]  /*7db0*/  BSYNC.RECONVERGENT B2 ;  /* 0x0000000000027941 */ /* 0x000fea0003800200 */
.L_x_19839:
        /* <DEDUP_REMOVED lines=17> */
.L_x_19842:
[----:B------:R-:W-:Y:S05]  /*7ed0*/  BSYNC.RECONVERGENT B2 ;  /* 0x0000000000027941 */ /* 0x000fea0003800200 */
.L_x_19841:
        /* <DEDUP_REMOVED lines=17> */
.L_x_19844:
[----:B------:R-:W-:Y:S05]  /*7ff0*/  BSYNC.RECONVERGENT B2 ;  /* 0x0000000000027941 */ /* 0x000fea0003800200 */
.L_x_19843:
        /* <DEDUP_REMOVED lines=17> */
.L_x_19846:
[----:B------:R-:W-:Y:S05]  /*8110*/  BSYNC.RECONVERGENT B2 ;  /* 0x0000000000027941 */ /* 0x000fea0003800200 */
.L_x_19845:
[----:B------:R-:W-:-:S04]  /*8120*/  @P4 FFMA.FTZ R2, R224, R4, R5 ;  /* 0x00000004e0024223 */ /* 0x000fc80000010005 */
[----:B------:R-:W-:Y:S01]  /*8130*/  @P4 FADD.FTZ R179, R182, -R2 ;  /* 0x80000002b6b34221 */ /* 0x000fe20000010000 */
        /* <DEDUP_REMOVED lines=17> */
.L_x_19832:
        /* <DEDUP_REMOVED lines=8> */
[----:B-----5:R-:W-:Y:S02]  /*82d0*/  @P2 HADD2.F32 R206, -RZ, R164.H0_H0 ;  /* 0x200000a4ffce2230 */ /* 0x020fe40000004100 */
        /* <DEDUP_REMOVED lines=8> */
.L_x_19849:
[----:B------:R-:W-:Y:S05]  /*8360*/  BSYNC.RECONVERGENT B2 ;  /* 0x0000000000027941 */ /* 0x000fea0003800200 */
.L_x_19848:
        /* <DEDUP_REMOVED lines=17> */
.L_x_19851:
[----:B------:R-:W-:Y:S05]  /*8480*/  BSYNC.RECONVERGENT B2 ;  /* 0x0000000000027941 */ /* 0x000fea0003800200 */
.L_x_19850:
        /* <DEDUP_REMOVED lines=17> */
.L_x_19853:
[----:B------:R-:W-:Y:S05]  /*85a0*/  BSYNC.RECONVERGENT B2 ;  /* 0x0000000000027941 */ /* 0x000fea0003800200 */
.L_x_19852:
        /* <DEDUP_REMOVED lines=17> */
.L_x_19855:
[----:B------:R-:W-:Y:S05]  /*86c0*/  BSYNC.RECONVERGENT B2 ;  /* 0x0000000000027941 */ /* 0x000fea0003800200 */
.L_x_19854:
        /* <DEDUP_REMOVED lines=17> */
.L_x_19857:
[----:B------:R-:W-:Y:S05]  /*87e0*/  BSYNC.RECONVERGENT B2 ;  /* 0x0000000000027941 */ /* 0x000fea0003800200 */
.L_x_19856:
        /* <DEDUP_REMOVED lines=17> */
.L_x_19859:
[----:B------:R-:W-:Y:S05]  /*8900*/  BSYNC.RECONVERGENT B2 ;  /* 0x0000000000027941 */ /* 0x000fea0003800200 */
.L_x_19858:
        /* <DEDUP_REMOVED lines=17> */
.L_x_19861:
[----:B------:R-:W-:Y:S05]  /*8a20*/  BSYNC.RECONVERGENT B2 ;  /* 0x0000000000027941 */ /* 0x000fea0003800200 */
.L_x_19860:
[----:B------:R-:W-:Y:S05]  /*8a30*/  @!P3 BRA `(.L_x_19847) ;  /* 0x0000001c00d4b947 */ /* 0x000fea0003800000 */
[----:B------:R-:W-:Y:S01]  /*8a40*/  ISETP.GE.U32.AND P2, PT, R204, RZ, PT ;  /* 0x000000ffcc00720c */ /* 0x000fe20003f46070 */
[----:B------:R-:W-:Y:S01]  /*8a50*/  @P4 FFMA.FTZ R2, R224, R4, R5 ;  /* 0x00000004e0024223 */ /* 0x000fe20000010005 */
[----:B------:R-:W-:Y:S02]  /*8a60*/  MOV R204, R55 ;  /* 0x0000003700cc7202 */ /* 0x000fe40000000f00 */
        /* <DEDUP_REMOVED lines=14> */
.L_x_19831:
        /* <DEDUP_REMOVED lines=16> */
.L_x_19866:
[----:B------:R-:W-:Y:S05]  /*8c50*/  BSYNC.RECONVERGENT B3 ;  /* 0x0000000000037941 */ /* 0x000fea0003800200 */
.L_x_19865:
        /* <DEDUP_REMOVED lines=12> */
.L_x_19864:
[----:B------:R-:W-:Y:S05]  /*8d20*/  BSYNC.RECONVERGENT B2 ;  /* 0x0000000000027941 */ /* 0x000fea0003800200 */
.L_x_19863:
        /* <DEDUP_REMOVED lines=15> */
.L_x_19870:
[----:B------:R-:W-:Y:S05]  /*8e20*/  BSYNC.RECONVERGENT B3 ;  /* 0x0000000000037941 */ /* 0x000fea0003800200 */
.L_x_19869:
        /* <DEDUP_REMOVED lines=12> */
.L_x_19868:
[----:B------:R-:W-:Y:S05]  /*8ef0*/  BSYNC.RECONVERGENT B2 ;  /* 0x0000000000027941 */ /* 0x000fea0003800200 */
.L_x_19867:
        /* <DEDUP_REMOVED lines=15> */
.L_x_19874:
[----:B------:R-:W-:Y:S05]  /*8ff0*/  BSYNC.RECONVERGENT B3 ;  /* 0x0000000000037941 */ /* 0x000fea0003800200 */
.L_x_19873:
        /* <DEDUP_REMOVED lines=12> */
.L_x_19872:
[----:B------:R-:W-:Y:S05]  /*90c0*/  BSYNC.RECONVERGENT B2 ;  /* 0x0000000000027941 */ /* 0x000fea0003800200 */
.L_x_19871:
        /* <DEDUP_REMOVED lines=15> */
.L_x_19878:
[----:B------:R-:W-:Y:S05]  /*91c0*/  BSYNC.RECONVERGENT B3 ;  /* 0x0000000000037941 */ /* 0x000fea0003800200 */
.L_x_19877:
        /* <DEDUP_REMOVED lines=12> */
.L_x_19876:
[----:B------:R-:W-:Y:S05]  /*9290*/  BSYNC.RECONVERGENT B2 ;  /* 0x0000000000027941 */ /* 0x000fea0003800200 */
.L_x_19875:
        /* <DEDUP_REMOVED lines=15> */
.L_x_19882:
[----:B------:R-:W-:Y:S05]  /*9390*/  BSYNC.RECONVERGENT B3 ;  /* 0x0000000000037941 */ /* 0x000fea0003800200 */
.L_x_19881:
        /* <DEDUP_REMOVED lines=12> */
.L_x_19880:
[----:B------:R-:W-:Y:S05]  /*9460*/  BSYNC.RECONVERGENT B2 ;  /* 0x0000000000027941 */ /* 0x000fea0003800200 */
.L_x_19879:
        /* <DEDUP_REMOVED lines=15> */
.L_x_19886:
[----:B------:R-:W-:Y:S05]  /*9560*/  BSYNC.RECONVERGENT B3 ;  /* 0x0000000000037941 */ /* 0x000fea0003800200 */
.L_x_19885:
        /* <DEDUP_REMOVED lines=12> */
.L_x_19884:
[----:B------:R-:W-:Y:S05]  /*9630*/  BSYNC.RECONVERGENT B2 ;  /* 0x0000000000027941 */ /* 0x000fea0003800200 */
.L_x_19883:
        /* <DEDUP_REMOVED lines=15> */
.L_x_19890:
[----:B------:R-:W-:Y:S05]  /*9730*/  BSYNC.RECONVERGENT B3 ;  /* 0x0000000000037941 */ /* 0x000fea0003800200 */
.L_x_19889:
        /* <DEDUP_REMOVED lines=12> */
.L_x_19888:
[----:B------:R-:W-:Y:S05]  /*9800*/  BSYNC.RECONVERGENT B2 ;  /* 0x0000000000027941 */ /* 0x000fea0003800200 */
.L_x_19887:
        /* <DEDUP_REMOVED lines=46> */
[----:B------:R-:W-:Y:S02]  /*9af0*/  PRMT R171, R171, 0x5410, R172 ;  /* 0x00005410abab7816 */ /* 0x000fe400000000ac */
[----:B------:R-:W-:Y:S01]  /*9b00*/  MOV R172, R2 ;  /* 0x0000000200ac7202 */ /* 0x000fe20000000f00 */
[----:B------:R-:W-:Y:S06]  /*9b10*/  BRA `(.L_x_19847) ;  /* 0x0000000c009c7947 */ /* 0x000fec0003800000 */
.L_x_19862:
        /* <DEDUP_REMOVED lines=15> */
.L_x_19894:
[----:B------:R-:W-:Y:S05]  /*9c10*/  BSYNC.RECONVERGENT B3 ;  /* 0x0000000000037941 */ /* 0x000fea0003800200 */
.L_x_19893:
        /* <DEDUP_REMOVED lines=12> */
.L_x_19892:
[----:B------:R-:W-:Y:S05]  /*9ce0*/  BSYNC.RECONVERGENT B2 ;  /* 0x0000000000027941 */ /* 0x000fea0003800200 */
.L_x_19891:
        /* <DEDUP_REMOVED lines=15> */
.L_x_19898:
[----:B------:R-:W-:Y:S05]  /*9de0*/  BSYNC.RECONVERGENT B3 ;  /* 0x0000000000037941 */ /* 0x000fea0003800200 */
.L_x_19897:
        /* <DEDUP_REMOVED lines=12> */
.L_x_19896:
[----:B------:R-:W-:Y:S05]  /*9eb0*/  BSYNC.RECONVERGENT B2 ;  /* 0x0000000000027941 */ /* 0x000fea0003800200 */
.L_x_19895:
        /* <DEDUP_REMOVED lines=15> */
.L_x_19902:
[----:B------:R-:W-:Y:S05]  /*9fb0*/  BSYNC.RECONVERGENT B3 ;  /* 0x0000000000037941 */ /* 0x000fea0003800200 */
.L_x_19901:
        /* <DEDUP_REMOVED lines=12> */
.L_x_19900:
[----:B------:R-:W-:Y:S05]  /*a080*/  BSYNC.RECONVERGENT B2 ;  /* 0x0000000000027941 */ /* 0x000fea0003800200 */
.L_x_19899:
        /* <DEDUP_REMOVED lines=15> */
.L_x_19906:
[----:B------:R-:W-:Y:S05]  /*a180*/  BSYNC.RECONVERGENT B3 ;  /* 0x0000000000037941 */ /* 0x000fea0003800200 */
.L_x_19905:
        /* <DEDUP_REMOVED lines=12> */
.L_x_19904:
[----:B------:R-:W-:Y:S05]  /*a250*/  BSYNC.RECONVERGENT B2 ;  /* 0x0000000000027941 */ /* 0x000fea0003800200 */
.L_x_19903:
        /* <DEDUP_REMOVED lines=15> */
.L_x_19910:
[----:B------:R-:W-:Y:S05]  /*a350*/  BSYNC.RECONVERGENT B3 ;  /* 0x0000000000037941 */ /* 0x000fea0003800200 */
.L_x_19909:
        /* <DEDUP_REMOVED lines=12> */
.L_x_19908:
[----:B------:R-:W-:Y:S05]  /*a420*/  BSYNC.RECONVERGENT B2 ;  /* 0x0000000000027941 */ /* 0x000fea0003800200 */
.L_x_19907:
        /* <DEDUP_REMOVED lines=15> */
.L_x_19914:
[----:B------:R-:W-:Y:S05]  /*a520*/  BSYNC.RECONVERGENT B3 ;  /* 0x0000000000037941 */ /* 0x000fea0003800200 */
.L_x_19913:
        /* <DEDUP_REMOVED lines=12> */
.L_x_19912:
[----:B------:R-:W-:Y:S05]  /*a5f0*/  BSYNC.RECONVERGENT B2 ;  /* 0x0000000000027941 */ /* 0x000fea0003800200 */
.L_x_19911:
        /* <DEDUP_REMOVED lines=15> */
.L_x_19918:
[----:B------:R-:W-:Y:S05]  /*a6f0*/  BSYNC.RECONVERGENT B3 ;  /* 0x0000000000037941 */ /* 0x000fea0003800200 */
.L_x_19917:
        /* <DEDUP_REMOVED lines=12> */
.L_x_19916:
[----:B------:R-:W-:Y:S05]  /*a7c0*/  BSYNC.RECONVERGENT B2 ;  /* 0x0000000000027941 */ /* 0x000fea0003800200 */
.L_x_19915:
        /* <DEDUP_REMOVED lines=15> */
.L_x_19920:
[----:B------:R-:W-:Y:S05]  /*a8c0*/  BSYNC.RECONVERGENT B2 ;  /* 0x0000000000027941 */ /* 0x000fea0003800200 */
.L_x_19919:
        /* <DEDUP_REMOVED lines=12> */
.L_x_19847:
[----:B------:R-:W-:Y:S05]  /*a990*/  BSYNC.RECONVERGENT B1 ;  /* 0x0000000000017941 */ /* 0x000fea0003800200 */
.L_x_19830:
        /* <DEDUP_REMOVED lines=15> */
.L_x_19922:
[----:B------:R-:W-:Y:S05]  /*aa90*/  BSYNC.RECONVERGENT B1 ;  /* 0x0000000000017941 */ /* 0x000fea0003800200 */
.L_x_19921:
        /* <DEDUP_REMOVED lines=31> */
[----:B0-----:R-:W-:-:S07]  /*ac90*/  PRMT R168, R2, 0x7610, R168 ;  /* 0x0000761002a87816 */ /* 0x001fce00000000a8 */
.L_x_19927:
[----:B------:R-:W-:Y:S05]  /*aca0*/  BSYNC.RECONVERGENT B2 ;  /* 0x0000000000027941 */ /* 0x000fea0003800200 */
.L_x_19926:
        /* <DEDUP_REMOVED lines=12> */
[----:B0-----:R-:W-:-:S07]  /*ad70*/  PRMT R168, R168, 0x5410, R2 ;  /* 0x00005410a8a87816 */ /* 0x001fce0000000002 */
.L_x_19929:
[----:B------:R-:W-:Y:S05]  /*ad80*/  BSYNC.RECONVERGENT B2 ;  /* 0x0000000000027941 */ /* 0x000fea0003800200 */
.L_x_19928:
        /* <DEDUP_REMOVED lines=13> */
.L_x_19931:
[----:B------:R-:W-:Y:S05]  /*ae60*/  BSYNC.RECONVERGENT B2 ;  /* 0x0000000000027941 */ /* 0x000fea0003800200 */
.L_x_19930:
        /* <DEDUP_REMOVED lines=13> */
.L_x_19933:
[----:B------:R-:W-:Y:S05]  /*af40*/  BSYNC.RECONVERGENT B2 ;  /* 0x0000000000027941 */ /* 0x000fea0003800200 */
.L_x_19932:
        /* <DEDUP_REMOVED lines=17> */
.L_x_19935:
[----:B------:R-:W-:Y:S05]  /*b060*/  BSYNC.RECONVERGENT B2 ;  /* 0x0000000000027941 */ /* 0x000fea0003800200 */
.L_x_19934:
        /* <DEDUP_REMOVED lines=17> */
.L_x_19937:
[----:B------:R-:W-:Y:S05]  /*b180*/  BSYNC.RECONVERGENT B2 ;  /* 0x0000000000027941 */ /* 0x000fea0003800200 */
.L_x_19936:
        /* <DEDUP_REMOVED lines=10> */
[----:B0----5:R-:W-:-:S05]  /*b230*/  @P2 HADD2.F32 R204, -RZ, R167.H0_H0 ;  /* 0x200000a7ffcc2230 */ /* 0x021fca0000004100 */
[-C--:B------:R-:W-:Y:S01]  /*b240*/  @P2 FMUL.FTZ R179, R204, R2.reuse ;  /* 0x00000002ccb32220 */ /* 0x080fe20000410000 */
[----:B------:R-:W-:-:S03]  /*b250*/  FMUL.FTZ R2, R90, R2 ;  /* 0x000000025a027220 */ /* 0x000fc60000410000 */
[----:B------:R-:W-:Y:S02]  /*b260*/  FADD.FTZ R142, R142, R179 ;  /* 0x000000b38e8e7221 */ /* 0x000fe40000010000 */
[----:B------:R-:W-:-:S04]  /*b270*/  FSEL R2, R2, RZ, P2 ;  /* 0x000000ff02027208 */ /* 0x000fc80001000000 */
[----:B------:R-:W-:-:S04]  /*b280*/  F2FP.F16.F32.PACK_AB R2, RZ, R2 ;  /* 0x00000002ff02723e */ /* 0x000fc800000000ff */
[----:B------:R-:W-:-:S07]  /*b290*/  PRMT R171, R2, 0x7610, R171 ;  /* 0x0000761002ab7816 */ /* 0x000fce00000000ab */
.L_x_19939:
[----:B------:R-:W-:Y:S05]  /*b2a0*/  BSYNC.RECONVERGENT B2 ;  /* 0x0000000000027941 */ /* 0x000fea0003800200 */
.L_x_19938:
        /* <DEDUP_REMOVED lines=17> */
[----:B0-----:R-:W-:Y:S01]  /*b3c0*/  PRMT R171, R171, 0x5410, R2 ;  /* 0x00005410abab7816 */ /* 0x001fe20000000002 */
[----:B------:R-:W-:Y:S06]  /*b3d0*/  BRA `(.L_x_19940) ;  /* 0x0000002400d07947 */ /* 0x000fec0003800000 */
.L_x_19925:
        /* <DEDUP_REMOVED lines=8> */
[----:B------:R-:W-:Y:S02]  /*b460*/  HFMA2 R204, -RZ, RZ, 0, 0 ;  /* 0x00000000ffcc7431 */ /* 0x000fe400000001ff */
[----:B-----5:R-:W-:Y:S02]  /*b470*/  @P2 HADD2.F32 R205, -RZ, R164.H0_H0 ;  /* 0x200000a4ffcd2230 */ /* 0x020fe40000004100 */
[----:B------:R-:W-:-:S04]  /*b480*/  FMUL.FTZ R2, R2, UR12 ;  /* 0x0000000c02027c20 */ /* 0x000fc80008410000 */
[-C--:B------:R-:W-:Y:S01]  /*b490*/  @P2 FMUL.FTZ R204, R205, R2.reuse ;  /* 0x00000002cdcc2220 */ /* 0x080fe20000410000 */
[----:B------:R-:W-:-:S03]  /*b4a0*/  FMUL.FTZ R2, R84, R2 ;  /* 0x0000000254027220 */ /* 0x000fc60000410000 */
[----:B------:R-:W-:Y:S02]  /*b4b0*/  FADD.FTZ R144, R144, R204 ;  /* 0x000000cc90907221 */ /* 0x000fe40000010000 */
[----:B------:R-:W-:-:S04]  /*b4c0*/  FSEL R2, R2, RZ, P2 ;  /* 0x000000ff02027208 */ /* 0x000fc80001000000 */
[----:B------:R-:W-:-:S04]  /*b4d0*/  F2FP.F16.F32.PACK_AB R2, RZ, R2 ;  /* 0x00000002ff02723e */ /* 0x000fc800000000ff */
[----:B------:R-:W-:-:S07]  /*b4e0*/  PRMT R168, R2, 0x7610, R168 ;  /* 0x0000761002a87816 */ /* 0x000fce00000000a8 */
.L_x_19942:
[----:B------:R-:W-:Y:S05]  /*b4f0*/  BSYNC.RECONVERGENT B2 ;  /* 0x0000000000027941 */ /* 0x000fea0003800200 */
.L_x_19941:
        /* <DEDUP_REMOVED lines=16> */
[----:B------:R-:W-:-:S07]  /*b600*/  PRMT R168, R168, 0x5410, R2 ;  /* 0x00005410a8a87816 */ /* 0x000fce0000000002 */
.L_x_19944:
[----:B------:R-:W-:Y:S05]  /*b610*/  BSYNC.RECONVERGENT B2 ;  /* 0x0000000000027941 */ /* 0x000fea0003800200 */
.L_x_19943:
        /* <DEDUP_REMOVED lines=17> */
.L_x_19946:
[----:B------:R-:W-:Y:S05]  /*b730*/  BSYNC.RECONVERGENT B2 ;  /* 0x0000000000027941 */ /* 0x000fea0003800200 */
.L_x_19945:
        /* <DEDUP_REMOVED lines=17> */
.L_x_19948:
[----:B------:R-:W-:Y:S05]  /*b850*/  BSYNC.RECONVERGENT B2 ;  /* 0x0000000000027941 */ /* 0x000fea0003800200 */
.L_x_19947:
        /* <DEDUP_REMOVED lines=17> */
.L_x_19950:
[----:B------:R-:W-:Y:S05]  /*b970*/  BSYNC.RECONVERGENT B2 ;  /* 0x0000000000027941 */ /* 0x000fea0003800200 */
.L_x_19949:
        /* <DEDUP_REMOVED lines=17> */
.L_x_19952:
[----:B------:R-:W-:Y:S05]  /*ba90*/  BSYNC.RECONVERGENT B2 ;  /* 0x0000000000027941 */ /* 0x000fea0003800200 */
.L_x_19951:
        /* <DEDUP_REMOVED lines=17> */
.L_x_19954:
[----:B------:R-:W-:Y:S05]  /*bbb0*/  BSYNC.RECONVERGENT B2 ;  /* 0x0000000000027941 */ /* 0x000fea0003800200 */
.L_x_19953:
        /* <DEDUP_REMOVED lines=16> */
[----:B0-----:R-:W-:Y:S01]  /*bcc0*/  PRMT R171, R171, 0x5410, R2 ;  /* 0x00005410abab7816 */ /* 0x001fe20000000002 */
[----:B------:R-:W-:Y:S06]  /*bcd0*/  BRA `(.L_x_19940) ;  /* 0x0000001c00907947 */ /* 0x000fec0003800000 */
.L_x_19924:
        /* <DEDUP_REMOVED lines=16> */
.L_x_19959:
[----:B------:R-:W-:Y:S05]  /*bde0*/  BSYNC.RECONVERGENT B3 ;  /* 0x0000000000037941 */ /* 0x000fea0003800200 */
.L_x_19958:
        /* <DEDUP_REMOVED lines=11> */
[----:B0-----:R-:W-:-:S07]  /*bea0*/  PRMT R168, R2, 0x7610, R168 ;  /* 0x0000761002a87816 */ /* 0x001fce00000000a8 */
.L_x_19957:
[----:B------:R-:W-:Y:S05]  /*beb0*/  BSYNC.RECONVERGENT B2 ;  /* 0x0000000000027941 */ /* 0x000fea0003800200 */
.L_x_19956:
        /* <DEDUP_REMOVED lines=15> */
.L_x_19963:
[----:B------:R-:W-:Y:S05]  /*bfb0*/  BSYNC.RECONVERGENT B3 ;  /* 0x0000000000037941 */ /* 0x000fea0003800200 */
.L_x_19962:
        /* <DEDUP_REMOVED lines=12> */
.L_x_19961:
[----:B------:R-:W-:Y:S05]  /*c080*/  BSYNC.RECONVERGENT B2 ;  /* 0x0000000000027941 */ /* 0x000fea0003800200 */
.L_x_19960:
        /* <DEDUP_REMOVED lines=15> */
.L_x_19967:
[----:B------:R-:W-:Y:S05]  /*c180*/  BSYNC.RECONVERGENT B3 ;  /* 0x0000000000037941 */ /* 0x000fea0003800200 */
.L_x_19966:
        /* <DEDUP_REMOVED lines=12> */
.L_x_19965:
[----:B------:R-:W-:Y:S05]  /*c250*/  BSYNC.RECONVERGENT B2 ;  /* 0x0000000000027941 */ /* 0x000fea0003800200 */
.L_x_19964:
        /* <DEDUP_REMOVED lines=15> */
.L_x_19971:
[----:B------:R-:W-:Y:S05]  /*c350*/  BSYNC.RECONVERGENT B3 ;  /* 0x0000000000037941 */ /* 0x000fea0003800200 */
.L_x_19970:
        /* <DEDUP_REMOVED lines=12> */
.L_x_19969:
[----:B------:R-:W-:Y:S05]  /*c420*/  BSYNC.RECONVERGENT B2 ;  /* 0x0000000000027941 */ /* 0x000fea0003800200 */
.L_x_19968:
        /* <DEDUP_REMOVED lines=15> */
.L_x_19975:
[----:B------:R-:W-:Y:S05]  /*c520*/  BSYNC.RECONVERGENT B3 ;  /* 0x0000000000037941 */ /* 0x000fea0003800200 */
.L_x_19974:
        /* <DEDUP_REMOVED lines=12> */
.L_x_19973:
[----:B------:R-:W-:Y:S05]  /*c5f0*/  BSYNC.RECONVERGENT B2 ;  /* 0x0000000000027941 */ /* 0x000fea0003800200 */
.L_x_19972:
        /* <DEDUP_REMOVED lines=15> */
.L_x_19979:
[----:B------:R-:W-:Y:S05]  /*c6f0*/  BSYNC.RECONVERGENT B3 ;  /* 0x0000000000037941 */ /* 0x000fea0003800200 */
.L_x_19978:
        /* <DEDUP_REMOVED lines=12> */
.L_x_19977:
[----:B------:R-:W-:Y:S05]  /*c7c0*/  BSYNC.RECONVERGENT B2 ;  /* 0x0000000000027941 */ /* 0x000fea0003800200 */
.L_x_19976:
        /* <DEDUP_REMOVED lines=15> */
.L_x_19983:
[----:B------:R-:W-:Y:S05]  /*c8c0*/  BSYNC.RECONVERGENT B3 ;  /* 0x0000000000037941 */ /* 0x000fea0003800200 */
.L_x_19982:
        /* <DEDUP_REMOVED lines=12> */
.L_x_19981:
[----:B------:R-:W-:Y:S05]  /*c990*/  BSYNC.RECONVERGENT B2 ;  /* 0x0000000000027941 */ /* 0x000fea0003800200 */
.L_x_19980:
        /* <DEDUP_REMOVED lines=46> */
[----:B0-----:R-:W-:Y:S02]  /*cc80*/  PRMT R171, R171, 0x5410, R174 ;  /* 0x00005410abab7816 */ /* 0x001fe400000000ae */
[----:B------:R-:W-:Y:S01]  /*cc90*/  MOV R174, R2 ;  /* 0x0000000200ae7202 */ /* 0x000fe20000000f00 */
[----:B------:R-:W-:Y:S06]  /*cca0*/  BRA `(.L_x_19940) ;  /* 0x0000000c009c7947 */ /* 0x000fec0003800000 */
.L_x_19955:
        /* <DEDUP_REMOVED lines=15> */
.L_x_19987:
[----:B------:R-:W-:Y:S05]  /*cda0*/  BSYNC.RECONVERGENT B3 ;  /* 0x0000000000037941 */ /* 0x000fea0003800200 */
.L_x_19986:
        /* <DEDUP_REMOVED lines=12> */
.L_x_19985:
[----:B------:R-:W-:Y:S05]  /*ce70*/  BSYNC.RECONVERGENT B2 ;  /* 0x0000000000027941 */ /* 0x000fea0003800200 */
.L_x_19984:
        /* <DEDUP_REMOVED lines=15> */
.L_x_19991:
[----:B------:R-:W-:Y:S05]  /*cf70*/  BSYNC.RECONVERGENT B3 ;  /* 0x0000000000037941 */ /* 0x000fea0003800200 */
.L_x_19990:
        /* <DEDUP_REMOVED lines=12> */
.L_x_19989:
[----:B------:R-:W-:Y:S05]  /*d040*/  BSYNC.RECONVERGENT B2 ;  /* 0x0000000000027941 */ /* 0x000fea0003800200 */
.L_x_19988:
        /* <DEDUP_REMOVED lines=15> */
.L_x_19995:
[----:B------:R-:W-:Y:S05]  /*d140*/  BSYNC.RECONVERGENT B3 ;  /* 0x0000000000037941 */ /* 0x000fea0003800200 */
.L_x_19994:
        /* <DEDUP_REMOVED lines=12> */
.L_x_19993:
[----:B------:R-:W-:Y:S05]  /*d210*/  BSYNC.RECONVERGENT B2 ;  /* 0x0000000000027941 */ /* 0x000fea0003800200 */
.L_x_19992:
        /* <DEDUP_REMOVED lines=15> */
.L_x_19999:
[----:B------:R-:W-:Y:S05]  /*d310*/  BSYNC.RECONVERGENT B3 ;  /* 0x0000000000037941 */ /* 0x000fea0003800200 */
.L_x_19998:
        /* <DEDUP_REMOVED lines=12> */
.L_x_19997:
[----:B------:R-:W-:Y:S05]  /*d3e0*/  BSYNC.RECONVERGENT B2 ;  /* 0x0000000000027941 */ /* 0x000fea0003800200 */
.L_x_19996:
        /* <DEDUP_REMOVED lines=15> */
.L_x_20003:
[----:B------:R-:W-:Y:S05]  /*d4e0*/  BSYNC.RECONVERGENT B3 ;  /* 0x0000000000037941 */ /* 0x000fea0003800200 */
.L_x_20002:
        /* <DEDUP_REMOVED lines=12> */
.L_x_20001:
[----:B------:R-:W-:Y:S05]  /*d5b0*/  BSYNC.RECONVERGENT B2 ;  /* 0x0000000000027941 */ /* 0x000fea0003800200 */
.L_x_20000:
        /* <DEDUP_REMOVED lines=15> */
.L_x_20007:
[----:B------:R-:W-:Y:S05]  /*d6b0*/  BSYNC.RECONVERGENT B3 ;  /* 0x0000000000037941 */ /* 0x000fea0003800200 */
.L_x_20006:
        /* <DEDUP_REMOVED lines=12> */
.L_x_20005:
[----:B------:R-:W-:Y:S05]  /*d780*/  BSYNC.RECONVERGENT B2 ;  /* 0x0000000000027941 */ /* 0x000fea0003800200 */
.L_x_20004:
        /* <DEDUP_REMOVED lines=15> */
.L_x_20011:
[----:B------:R-:W-:Y:S05]  /*d880*/  BSYNC.RECONVERGENT B3 ;  /* 0x0000000000037941 */ /* 0x000fea0003800200 */
.L_x_20010:
        /* <DEDUP_REMOVED lines=12> */
.L_x_20009:
[----:B------:R-:W-:Y:S05]  /*d950*/  BSYNC.RECONVERGENT B2 ;  /* 0x0000000000027941 */ /* 0x000fea0003800200 */
.L_x_20008:
        /* <DEDUP_REMOVED lines=15> */
.L_x_20013:
[----:B------:R-:W-:Y:S05]  /*da50*/  BSYNC.RECONVERGENT B2 ;  /* 0x0000000000027941 */ /* 0x000fea0003800200 */
.L_x_20012:
        /* <DEDUP_REMOVED lines=12> */
.L_x_19940:
[----:B------:R-:W-:Y:S05]  /*db20*/  BSYNC.RECONVERGENT B1 ;  /* 0x0000000000017941 */ /* 0x000fea0003800200 */
.L_x_19923:
        /* <DEDUP_REMOVED lines=15> */
.L_x_20015:
[----:B------:R-:W-:Y:S05]  /*dc20*/  BSYNC.RECONVERGENT B1 ;  /* 0x0000000000017941 */ /* 0x000fea0003800200 */
.L_x_20014:
        /* <DEDUP_REMOVED lines=31> */
[----:B0-2---:R-:W-:-:S07]  /*de20*/  PRMT R168, R2, 0x7610, R168 ;  /* 0x0000761002a87816 */ /* 0x005fce00000000a8 */
.L_x_20020:
[----:B------:R-:W-:Y:S05]  /*de30*/  BSYNC.RECONVERGENT B2 ;  /* 0x0000000000027941 */ /* 0x000fea0003800200 */
.L_x_20019:
        /* <DEDUP_REMOVED lines=12> */
[----:B0-2---:R-:W-:-:S07]  /*df00*/  PRMT R168, R168, 0x5410, R2 ;  /* 0x00005410a8a87816 */ /* 0x005fce0000000002 */
.L_x_20022:
[----:B------:R-:W-:Y:S05]  /*df10*/  BSYNC.RECONVERGENT B2 ;  /* 0x0000000000027941 */ /* 0x000fea0003800200 */
.L_x_20021:
        /* <DEDUP_REMOVED lines=13> */
.L_x_20024:
[----:B------:R-:W-:Y:S05]  /*dff0*/  BSYNC.RECONVERGENT B2 ;  /* 0x0000000000027941 */ /* 0x000fea0003800200 */
.L_x_20023:
        /* <DEDUP_REMOVED lines=13> */
.L_x_20026:
[----:B------:R-:W-:Y:S05]  /*e0d0*/  BSYNC.RECONVERGENT B2 ;  /* 0x0000000000027941 */ /* 0x000fea0003800200 */
.L_x_20025:
        /* <DEDUP_REMOVED lines=17> */
.L_x_20028:
[----:B------:R-:W-:Y:S05]  /*e1f0*/  BSYNC.RECONVERGENT B2 ;  /* 0x0000000000027941 */ /* 0x000fea0003800200 */
.L_x_20027:
        /* <DEDUP_REMOVED lines=17> */
.L_x_20030:
[----:B------:R-:W-:Y:S05]  /*e310*/  BSYNC.RECONVERGENT B2 ;  /* 0x0000000000027941 */ /* 0x000fea0003800200 */
.L_x_20029:
        /* <DEDUP_REMOVED lines=10> */
[----:B--2--5:R-:W-:-:S05]  /*e3c0*/  @P2 HADD2.F32 R202, -RZ, R167.H0_H0 ;  /* 0x200000a7ffca2230 */ /* 0x024fca0000004100 */
[-C--:B------:R-:W-:Y:S01]  /*e3d0*/  @P2 FMUL.FTZ R179, R202, R2.reuse ;  /* 0x00000002cab32220 */ /* 0x080fe20000410000 */
[----:B------:R-:W-:-:S03]  /*e3e0*/  FMUL.FTZ R2, R98, R2 ;  /* 0x0000000262027220 */ /* 0x000fc60000410000 */
[----:B------:R-:W-:Y:S02]  /*e3f0*/  FADD.FTZ R134, R134, R179 ;  /* 0x000000b386867221 */ /* 0x000fe40000010000 */
[----:B------:R-:W-:-:S04]  /*e400*/  FSEL R2, R2, RZ, P2 ;  /* 0x000000ff02027208 */ /* 0x000fc80001000000 */
[----:B------:R-:W-:-:S04]  /*e410*/  F2FP.F16.F32.PACK_AB R2, RZ, R2 ;  /* 0x00000002ff02723e */ /* 0x000fc800000000ff */
[----:B0-----:R-:W-:-:S07]  /*e420*/  PRMT R171, R2, 0x7610, R171 ;  /* 0x0000761002ab7816 */ /* 0x001fce00000000ab */
.L_x_20032:
[----:B------:R-:W-:Y:S05]  /*e430*/  BSYNC.RECONVERGENT B2 ;  /* 0x0000000000027941 */ /* 0x000fea0003800200 */
.L_x_20031:
        /* <DEDUP_REMOVED lines=17> */
[----:B0-2---:R-:W-:Y:S01]  /*e550*/  PRMT R171, R171, 0x5410, R2 ;  /* 0x00005410abab7816 */ /* 0x005fe20000000002 */
[----:B------:R-:W-:Y:S06]  /*e560*/  BRA `(.L_x_20033) ;  /* 0x0000002400d07947 */ /* 0x000fec0003800000 */
.L_x_20018:
        /* <DEDUP_REMOVED lines=16> */
[----:B0-----:R-:W-:-:S07]  /*e670*/  PRMT R168, R2, 0x7610, R168 ;  /* 0x0000761002a87816 */ /* 0x001fce00000000a8 */
.L_x_20035:
[----:B------:R-:W-:Y:S05]  /*e680*/  BSYNC.RECONVERGENT B2 ;  /* 0x0000000000027941 */ /* 0x000fea0003800200 */
.L_x_20034:
        /* <DEDUP_REMOVED lines=16> */
[----:B0-----:R-:W-:-:S07]  /*e790*/  PRMT R168, R168, 0x5410, R2 ;  /* 0x00005410a8a87816 */ /* 0x001fce0000000002 */
.L_x_20037:
[----:B------:R-:W-:Y:S05]  /*e7a0*/  BSYNC.RECONVERGENT B2 ;  /* 0x0000000000027941 */ /* 0x000fea0003800200 */
.L_x_20036:
        /* <DEDUP_REMOVED lines=17> */
.L_x_20039:
[----:B------:R-:W-:Y:S05]  /*e8c0*/  BSYNC.RECONVERGENT B2 ;  /* 0x0000000000027941 */ /* 0x000fea0003800200 */
.L_x_20038:
        /* <DEDUP_REMOVED lines=17> */
.L_x_20041:
[----:B------:R-:W-:Y:S05]  /*e9e0*/  BSYNC.RECONVERGENT B2 ;  /* 0x0000000000027941 */ /* 0x000fea0003800200 */
.L_x_20040:
        /* <DEDUP_REMOVED lines=17> */
.L_x_20043:
[----:B------:R-:W-:Y:S05]  /*eb00*/  BSYNC.RECONVERGENT B2 ;  /* 0x0000000000027941 */ /* 0x000fea0003800200 */
.L_x_20042:
        /* <DEDUP_REMOVED lines=17> */
.L_x_20045:
[----:B------:R-:W-:Y:S05]  /*ec20*/  BSYNC.RECONVERGENT B2 ;  /* 0x0000000000027941 */ /* 0x000fea0003800200 */
.L_x_20044:
        /* <DEDUP_REMOVED lines=17> */
.L_x_20047:
[----:B------:R-:W-:Y:S05]  /*ed40*/  BSYNC.RECONVERGENT B2 ;  /* 0x0000000000027941 */ /* 0x000fea0003800200 */
.L_x_20046:
        /* <DEDUP_REMOVED lines=16> */
[----:B0-2---:R-:W-:Y:S01]  /*ee50*/  PRMT R171, R171, 0x5410, R2 ;  /* 0x00005410abab7816 */ /* 0x005fe20000000002 */
[----:B------:R-:W-:Y:S06]  /*ee60*/  BRA `(.L_x_20033) ;  /* 0x0000001c00907947 */ /* 0x000fec0003800000 */
.L_x_20017:
        /* <DEDUP_REMOVED lines=16> */
.L_x_20052:
[----:B------:R-:W-:Y:S05]  /*ef70*/  BSYNC.RECONVERGENT B3 ;  /* 0x0000000000037941 */ /* 0x000fea0003800200 */
.L_x_20051:
        /* <DEDUP_REMOVED lines=11> */
[----:B0-2---:R-:W-:-:S07]  /*f030*/  PRMT R168, R2, 0x7610, R168 ;  /* 0x0000761002a87816 */ /* 0x005fce00000000a8 */
.L_x_20050:
[----:B------:R-:W-:Y:S05]  /*f040*/  BSYNC.RECONVERGENT B2 ;  /* 0x0000000000027941 */ /* 0x000fea0003800200 */
.L_x_20049:
        /* <DEDUP_REMOVED lines=15> */
.L_x_20056:
[----:B------:R-:W-:Y:S05]  /*f140*/  BSYNC.RECONVERGENT B3 ;  /* 0x0000000000037941 */ /* 0x000fea0003800200 */
.L_x_20055:
        /* <DEDUP_REMOVED lines=12> */
.L_x_20054:
[----:B------:R-:W-:Y:S05]  /*f210*/  BSYNC.RECONVERGENT B2 ;  /* 0x0000000000027941 */ /* 0x000fea0003800200 */
.L_x_20053:
        /* <DEDUP_REMOVED lines=15> */
.L_x_20060:
[----:B------:R-:W-:Y:S05]  /*f310*/  BSYNC.RECONVERGENT B3 ;  /* 0x0000000000037941 */ /* 0x000fea0003800200 */
.L_x_20059:
        /* <DEDUP_REMOVED lines=12> */
.L_x_20058:
[----:B------:R-:W-:Y:S05]  /*f3e0*/  BSYNC.RECONVERGENT B2 ;  /* 0x0000000000027941 */ /* 0x000fea0003800200 */
.L_x_20057:
        /* <DEDUP_REMOVED lines=15> */
.L_x_20064:
[----:B------:R-:W-:Y:S05]  /*f4e0*/  BSYNC.RECONVERGENT B3 ;  /* 0x0000000000037941 */ /* 0x000fea0003800200 */
.L_x_20063:
        /* <DEDUP_REMOVED lines=12> */
.L_x_20062:
[----:B------:R-:W-:Y:S05]  /*f5b0*/  BSYNC.RECONVERGENT B2 ;  /* 0x0000000000027941 */ /* 0x000fea0003800200 */
.L_x_20061:
        /* <DEDUP_REMOVED lines=15> */
.L_x_20068:
[----:B------:R-:W-:Y:S05]  /*f6b0*/  BSYNC.RECONVERGENT B3 ;  /* 0x0000000000037941 */ /* 0x000fea0003800200 */
.L_x_20067:
        /* <DEDUP_REMOVED lines=12> */
.L_x_20066:
[----:B------:R-:W-:Y:S05]  /*f780*/  BSYNC.RECONVERGENT B2 ;  /* 0x0000000000027941 */ /* 0x000fea0003800200 */
.L_x_20065:
        /* <DEDUP_REMOVED lines=15> */
.L_x_20072:
[----:B------:R-:W-:Y:S05]  /*f880*/  BSYNC.RECONVERGENT B3 ;  /* 0x0000000000037941 */ /* 0x000fea0003800200 */
.L_x_20071:
        /* <DEDUP_REMOVED lines=12> */
.L_x_20070:
[----:B------:R-:W-:Y:S05]  /*f950*/  BSYNC.RECONVERGENT B2 ;  /* 0x0000000000027941 */ /* 0x000fea0003800200 */
.L_x_20069:
        /* <DEDUP_REMOVED lines=15> */
.L_x_20076:
[----:B------:R-:W-:Y:S05]  /*fa50*/  BSYNC.RECONVERGENT B3 ;  /* 0x0000000000037941 */ /* 0x000fea0003800200 */
.L_x_20075:
        /* <DEDUP_REMOVED lines=12> */
.L_x_20074:
[----:B------:R-:W-:Y:S05]  /*fb20*/  BSYNC.RECONVERGENT B2 ;  /* 0x0000000000027941 */ /* 0x000fea0003800200 */
.L_x_20073:
        /* <DEDUP_REMOVED lines=46> */
[----:B0-2---:R-:W-:Y:S02]  /*fe10*/  PRMT R171, R171, 0x5410, R176 ;  /* 0x00005410abab7816 */ /* 0x005fe400000000b0 */
[----:B------:R-:W-:Y:S01]  /*fe20*/  MOV R176, R2 ;  /* 0x0000000200b07202 */ /* 0x000fe20000000f00 */
[----:B------:R-:W-:Y:S06]  /*fe30*/  BRA `(.L_x_20033) ;  /* 0x0000000c009c7947 */ /* 0x000fec0003800000 */
.L_x_20048:
        /* <DEDUP_REMOVED lines=15> */
.L_x_20080:
[----:B------:R-:W-:Y:S05]  /*ff30*/  BSYNC.RECONVERGENT B3 ;  /* 0x0000000000037941 */ /* 0x000fea0003800200 */
.L_x_20079:
        /* <DEDUP_REMOVED lines=12> */
.L_x_20078:
[----:B------:R-:W-:Y:S05]  /*10000*/  BSYNC.RECONVERGENT B2 ;  /* 0x0000000000027941 */ /* 0x000fea0003800200 */
.L_x_20077:
        /* <DEDUP_REMOVED lines=15> */
.L_x_20084:
[----:B------:R-:W-:Y:S05]  /*10100*/  BSYNC.RECONVERGENT B3 ;  /* 0x0000000000037941 */ /* 0x000fea0003800200 */
.L_x_20083:
        /* <DEDUP_REMOVED lines=12> */
.L_x_20082:
[----:B------:R-:W-:Y:S05]  /*101d0*/  BSYNC.RECONVERGENT B2 ;  /* 0x0000000000027941 */ /* 0x000fea0003800200 */
.L_x_20081:
        /* <DEDUP_REMOVED lines=15> */
.L_x_20088:
[----:B------:R-:W-:Y:S05]  /*102d0*/  BSYNC.RECONVERGENT B3 ;  /* 0x0000000000037941 */ /* 0x000fea0003800200 */
.L_x_20087:
        /* <DEDUP_REMOVED lines=12> */
.L_x_20086:
[----:B------:R-:W-:Y:S05]  /*103a0*/  BSYNC.RECONVERGENT B2 ;  /* 0x0000000000027941 */ /* 0x000fea0003800200 */
.L_x_20085:
        /* <DEDUP_REMOVED lines=15> */
.L_x_20092:
[----:B------:R-:W-:Y:S05]  /*104a0*/  BSYNC.RECONVERGENT B3 ;  /* 0x0000000000037941 */ /* 0x000fea0003800200 */
.L_x_20091:
        /* <DEDUP_REMOVED lines=12> */
.L_x_20090:
[----:B------:R-:W-:Y:S05]  /*10570*/  BSYNC.RECONVERGENT B2 ;  /* 0x0000000000027941 */ /* 0x000fea0003800200 */
.L_x_20089:
        /* <DEDUP_REMOVED lines=15> */
.L_x_20096:
[----:B------:R-:W-:Y:S05]  /*10670*/  BSYNC.RECONVERGENT B3 ;  /* 0x0000000000037941 */ /* 0x000fea0003800200 */
.L_x_20095:
        /* <DEDUP_REMOVED lines=12> */
.L_x_20094:
[----:B------:R-:W-:Y:S05]  /*10740*/  BSYNC.RECONVERGENT B2 ;  /* 0x0000000000027941 */ /* 0x000fea0003800200 */
.L_x_20093:
        /* <DEDUP_REMOVED lines=15> */
.L_x_20100:
[----:B------:R-:W-:Y:S05]  /*10840*/  BSYNC.RECONVERGENT B3 ;  /* 0x0000000000037941 */ /* 0x000fea0003800200 */
.L_x_20099:
        /* <DEDUP_REMOVED lines=12> */
.L_x_20098:
[----:B------:R-:W-:Y:S05]  /*10910*/  BSYNC.RECONVERGENT B2 ;  /* 0x0000000000027941 */ /* 0x000fea0003800200 */
.L_x_20097:
        /* <DEDUP_REMOVED lines=15> */
.L_x_20104:
[----:B------:R-:W-:Y:S05]  /*10a10*/  BSYNC.RECONVERGENT B3 ;  /* 0x0000000000037941 */ /* 0x000fea0003800200 */
.L_x_20103:
        /* <DEDUP_REMOVED lines=12> */
.L_x_20102:
[----:B------:R-:W-:Y:S05]  /*10ae0*/  BSYNC.RECONVERGENT B2 ;  /* 0x0000000000027941 */ /* 0x000fea0003800200 */
.L_x_20101:
        /* <DEDUP_REMOVED lines=15> */
.L_x_20106:
[----:B------:R-:W-:Y:S05]  /*10be0*/  BSYNC.RECONVERGENT B2 ;  /* 0x0000000000027941 */ /* 0x000fea0003800200 */
.L_x_20105:
        /* <DEDUP_REMOVED lines=12> */
.L_x_20033:
[----:B------:R-:W-:Y:S05]  /*10cb0*/  BSYNC.RECONVERGENT B1 ;  /* 0x0000000000017941 */ /* 0x000fea0003800200 */
.L_x_20016:
        /* <DEDUP_REMOVED lines=15> */
.L_x_20108:
[----:B------:R-:W-:Y:S05]  /*10db0*/  BSYNC.RECONVERGENT B1 ;  /* 0x0000000000017941 */ /* 0x000fea0003800200 */
.L_x_20107:
        /* <DEDUP_REMOVED lines=28> */
.L_x_20113:
[----:B------:R-:W-:Y:S05]  /*10f80*/  BSYNC.RECONVERGENT B2 ;  /* 0x0000000000027941 */ /* 0x000fea0003800200 */
.L_x_20112:
        /* <DEDUP_REMOVED lines=13> */
.L_x_20115:
[----:B------:R-:W-:Y:S05]  /*11060*/  BSYNC.RECONVERGENT B2 ;  /* 0x0000000000027941 */ /* 0x000fea0003800200 */
.L_x_20114:
        /* <DEDUP_REMOVED lines=13> */
.L_x_20117:
[----:B------:R-:W-:Y:S05]  /*11140*/  BSYNC.RECONVERGENT B2 ;  /* 0x0000000000027941 */ /* 0x000fea0003800200 */
.L_x_20116:
        /* <DEDUP_REMOVED lines=17> */
.L_x_20119:
[----:B------:R-:W-:Y:S05]  /*11260*/  BSYNC.RECONVERGENT B2 ;  /* 0x0000000000027941 */ /* 0x000fea0003800200 */
.L_x_20118:
        /* <DEDUP_REMOVED lines=29> */
.L_x_20121:
[----:B------:R-:W-:Y:S05]  /*11440*/  BSYNC.RECONVERGENT B2 ;  /* 0x0000000000027941 */ /* 0x000fea0003800200 */
.L_x_20120:
        /* <DEDUP_REMOVED lines=13> */
.L_x_20123:
[----:B------:R-:W-:Y:S05]  /*11520*/  BSYNC.RECONVERGENT B2 ;  /* 0x0000000000027941 */ /* 0x000fea0003800200 */
.L_x_20122:
        /* <DEDUP_REMOVED lines=13> */
.L_x_20125:
[----:B------:R-:W-:Y:S05]  /*11600*/  BSYNC.RECONVERGENT B2 ;  /* 0x0000000000027941 */ /* 0x000fea0003800200 */
.L_x_20124:
        /* <DEDUP_REMOVED lines=22> */
.L_x_20111:
        /* <DEDUP_REMOVED lines=9> */
[----:B--2--5:R-:W-:Y:S02]  /*11800*/  @P0 HADD2.F32 R202, -RZ, R164.H0_H0 ;  /* 0x200000a4ffca0230 */ /* 0x024fe40000004100 */
[----:B------:R-:W-:-:S04]  /*11810*/  FMUL.FTZ R2, R2, UR12 ;  /* 0x0000000c02027c20 */ /* 0x000fc80008410000 */
[-C--:B------:R-:W-:Y:S01]  /*11820*/  @P0 FMUL.FTZ R201, R202, R2.reuse ;  /* 0x00000002cac90220 */ /* 0x080fe20000410000 */
[----:B------:R-:W-:-:S03]  /*11830*/  FMUL.FTZ R2, R100, R2 ;  /* 0x0000000264027220 */ /* 0x000fc60000410000 */
[----:B------:R-:W-:Y:S02]  /*11840*/  FADD.FTZ R128, R128, R201 ;  /* 0x000000c980807221 */ /* 0x000fe40000010000 */
[----:B------:R-:W-:-:S04]  /*11850*/  FSEL R2, R2, RZ, P0 ;  /* 0x000000ff02027208 */ /* 0x000fc80000000000 */
[----:B------:R-:W-:-:S04]  /*11860*/  F2FP.F16.F32.PACK_AB R2, RZ, R2 ;  /* 0x00000002ff02723e */ /* 0x000fc800000000ff */
[----:B------:R-:W-:-:S07]  /*11870*/  PRMT R168, R2, 0x7610, R168 ;  /* 0x0000761002a87816 */ /* 0x000fce00000000a8 */
.L_x_20128:
[----:B------:R-:W-:Y:S05]  /*11880*/  BSYNC.RECONVERGENT B2 ;  /* 0x0000000000027941 */ /* 0x000fea0003800200 */
.L_x_20127:
        /* <DEDUP_REMOVED lines=9> */
[----:B--2--5:R-:W-:Y:S02]  /*11920*/  @P0 HADD2.F32 R202, -RZ, R164.H1_H1 ;  /* 0x300000a4ffca0230 */ /* 0x024fe40000004100 */
[----:B------:R-:W-:-:S04]  /*11930*/  FMUL.FTZ R2, R2, UR12 ;  /* 0x0000000c02027c20 */ /* 0x000fc80008410000 */
[-C--:B------:R-:W-:Y:S01]  /*11940*/  @P0 FMUL.FTZ R201, R202, R2.reuse ;  /* 0x00000002cac90220 */ /* 0x080fe20000410000 */
[----:B------:R-:W-:-:S03]  /*11950*/  FMUL.FTZ R2, R101, R2 ;  /* 0x0000000265027220 */ /* 0x000fc60000410000 */
[----:B------:R-:W-:Y:S02]  /*11960*/  FADD.FTZ R129, R129, R201 ;  /* 0x000000c981817221 */ /* 0x000fe40000010000 */
[----:B------:R-:W-:-:S04]  /*11970*/  FSEL R2, R2, RZ, P0 ;  /* 0x000000ff02027208 */ /* 0x000fc80000000000 */
[----:B------:R-:W-:-:S04]  /*11980*/  F2FP.F16.F32.PACK_AB R2, RZ, R2 ;  /* 0x00000002ff02723e */ /* 0x000fc800000000ff */
[----:B------:R-:W-:-:S07]  /*11990*/  PRMT R168, R168, 0x5410, R2 ;  /* 0x00005410a8a87816 */ /* 0x000fce0000000002 */
.L_x_20130:
[----:B------:R-:W-:Y:S05]  /*119a0*/  BSYNC.RECONVERGENT B2 ;  /* 0x0000000000027941 */ /* 0x000fea0003800200 */
.L_x_20129:
        /* <DEDUP_REMOVED lines=17> */
.L_x_20132:
[----:B------:R-:W-:Y:S05]  /*11ac0*/  BSYNC.RECONVERGENT B2 ;  /* 0x0000000000027941 */ /* 0x000fea0003800200 */
.L_x_20131:
        /* <DEDUP_REMOVED lines=17> */
.L_x_20134:
[----:B------:R-:W-:Y:S05]  /*11be0*/  BSYNC.RECONVERGENT B2 ;  /* 0x0000000000027941 */ /* 0x000fea0003800200 */
.L_x_20133:
        /* <DEDUP_REMOVED lines=17> */
.L_x_20136:
[----:B------:R-:W-:Y:S05]  /*11d00*/  BSYNC.RECONVERGENT B2 ;  /* 0x0000000000027941 */ /* 0x000fea0003800200 */
.L_x_20135:
        /* <DEDUP_REMOVED lines=17> */
.L_x_20138:
[----:B------:R-:W-:Y:S05]  /*11e20*/  BSYNC.RECONVERGENT B2 ;  /* 0x0000000000027941 */ /* 0x000fea0003800200 */
.L_x_20137:
        /* <DEDUP_REMOVED lines=17> */
.L_x_20140:
[----:B------:R-:W-:Y:S05]  /*11f40*/  BSYNC.RECONVERGENT B2 ;  /* 0x0000000000027941 */ /* 0x000fea0003800200 */
.L_x_20139:
[----:B------:R-:W-:Y:S05]  /*11f50*/  @!P3 BRA `(.L_x_20126) ;  /* 0x0000001c00a8b947 */ /* 0x000fea0003800000 */
[----:B------:R-:W-:Y:S01]  /*11f60*/  @P4 FFMA.FTZ R2, R190, R4, R5 ;  /* 0x00000004be024223 */ /* 0x000fe20000010005 */
[----:B------:R-:W-:Y:S02]  /*11f70*/  ISETP.GE.U32.AND P0, PT, R198, RZ, PT ;  /* 0x000000ffc600720c */ /* 0x000fe40003f06070 */
[----:B------:R-:W-:Y:S01]  /*11f80*/  MOV R4, R31 ;  /* 0x0000001f00047202 */ /* 0x000fe20000000f00 */
[----:B------:R-:W-:Y:S01]  /*11f90*/  @P4 FADD.FTZ R2, R6, -R2 ;  /* 0x8000000206024221 */ /* 0x000fe20000010000 */
[----:B------:R-:W-:-:S03]  /*11fa0*/  ISETP.GE.U32.AND.EX P0, PT, R199, 0x1000000, PT, P0 ;  /* 0x01000000c700780c */ /* 0x000fc60003f06100 */
[----:B------:R-:W-:-:S04]  /*11fb0*/  @P4 FFMA.FTZ R4, R249, R2, R31 ;  /* 0x00000002f9044223 */ /* 0x000fc8000001001f */
[----:B------:R-:W-:-:S04]  /*11fc0*/  FMUL.FTZ R2, R4, UR13 ;  /* 0x0000000d04027c20 */ /* 0x000fc80008410000 */
[----:B------:R-:W-:Y:S01]  /*11fd0*/  FMUL.FTZ R4, R2, UR12 ;  /* 0x0000000c02047c20 */ /* 0x000fe20008410000 */
[----:B------:R-:W-:Y:S02]  /*11fe0*/  HFMA2 R2, -RZ, RZ, 0, 0 ;  /* 0x00000000ff027431 */ /* 0x000fe400000001ff */
        /* <DEDUP_REMOVED lines=8> */
.L_x_20110:
        /* <DEDUP_REMOVED lines=16> */
.L_x_20145:
[----:B------:R-:W-:Y:S05]  /*12170*/  BSYNC.RECONVERGENT B3 ;  /* 0x0000000000037941 */ /* 0x000fea0003800200 */
.L_x_20144:
        /* <DEDUP_REMOVED lines=12> */
.L_x_20143:
[----:B------:R-:W-:Y:S05]  /*12240*/  BSYNC.RECONVERGENT B2 ;  /* 0x0000000000027941 */ /* 0x000fea0003800200 */
.L_x_20142:
        /* <DEDUP_REMOVED lines=15> */
.L_x_20149:
[----:B------:R-:W-:Y:S05]  /*12340*/  BSYNC.RECONVERGENT B3 ;  /* 0x0000000000037941 */ /* 0x000fea0003800200 */
.L_x_20148:
        /* <DEDUP_REMOVED lines=12> */
.L_x_20147:
[----:B------:R-:W-:Y:S05]  /*12410*/  BSYNC.RECONVERGENT B2 ;  /* 0x0000000000027941 */ /* 0x000fea0003800200 */
.L_x_20146:
        /* <DEDUP_REMOVED lines=15> */
.L_x_20153:
[----:B------:R-:W-:Y:S05]  /*12510*/  BSYNC.RECONVERGENT B3 ;  /* 0x0000000000037941 */ /* 0x000fea0003800200 */
.L_x_20152:
        /* <DEDUP_REMOVED lines=12> */
.L_x_20151:
[----:B------:R-:W-:Y:S05]  /*125e0*/  BSYNC.RECONVERGENT B2 ;  /* 0x0000000000027941 */ /* 0x000fea0003800200 */
.L_x_20150:
        /* <DEDUP_REMOVED lines=15> */
.L_x_20157:
[----:B------:R-:W-:Y:S05]  /*126e0*/  BSYNC.RECONVERGENT B3 ;  /* 0x0000000000037941 */ /* 0x000fea0003800200 */
.L_x_20156:
        /* <DEDUP_REMOVED lines=12> */
.L_x_20155:
[----:B------:R-:W-:Y:S05]  /*127b0*/  BSYNC.RECONVERGENT B2 ;  /* 0x0000000000027941 */ /* 0x000fea0003800200 */
.L_x_20154:
        /* <DEDUP_REMOVED lines=15> */
.L_x_20161:
[----:B------:R-:W-:Y:S05]  /*128b0*/  BSYNC.RECONVERGENT B3 ;  /* 0x0000000000037941 */ /* 0x000fea0003800200 */
.L_x_20160:
        /* <DEDUP_REMOVED lines=12> */
.L_x_20159:
[----:B------:R-:W-:Y:S05]  /*12980*/  BSYNC.RECONVERGENT B2 ;  /* 0x0000000000027941 */ /* 0x000fea0003800200 */
.L_x_20158:
        /* <DEDUP_REMOVED lines=15> */
.L_x_20165:
[----:B------:R-:W-:Y:S05]  /*12a80*/  BSYNC.RECONVERGENT B3 ;  /* 0x0000000000037941 */ /* 0x000fea0003800200 */
.L_x_20164:
        /* <DEDUP_REMOVED lines=12> */
.L_x_20163:
[----:B------:R-:W-:Y:S05]  /*12b50*/  BSYNC.RECONVERGENT B2 ;  /* 0x0000000000027941 */ /* 0x000fea0003800200 */
.L_x_20162:
        /* <DEDUP_REMOVED lines=15> */
.L_x_20169:
[----:B------:R-:W-:Y:S05]  /*12c50*/  BSYNC.RECONVERGENT B3 ;  /* 0x0000000000037941 */ /* 0x000fea0003800200 */
.L_x_20168:
        /* <DEDUP_REMOVED lines=12> */
.L_x_20167:
[----:B------:R-:W-:Y:S05]  /*12d20*/  BSYNC.RECONVERGENT B2 ;  /* 0x0000000000027941 */ /* 0x000fea0003800200 */
.L_x_20166:
        /* <DEDUP_REMOVED lines=48> */
.L_x_20141:
        /* <DEDUP_REMOVED lines=15> */
.L_x_20173:
[----:B------:R-:W-:Y:S05]  /*13120*/  BSYNC.RECONVERGENT B3 ;  /* 0x0000000000037941 */ /* 0x000fea0003800200 */
.L_x_20172:
        /* <DEDUP_REMOVED lines=12> */
.L_x_20171:
[----:B------:R-:W-:Y:S05]  /*131f0*/  BSYNC.RECONVERGENT B2 ;  /* 0x0000000000027941 */ /* 0x000fea0003800200 */
.L_x_20170:
        /* <DEDUP_REMOVED lines=15> */
.L_x_20177:
[----:B------:R-:W-:Y:S05]  /*132f0*/  BSYNC.RECONVERGENT B3 ;  /* 0x0000000000037941 */ /* 0x000fea0003800200 */
.L_x_20176:
        /* <DEDUP_REMOVED lines=12> */
.L_x_20175:
[----:B------:R-:W-:Y:S05]  /*133c0*/  BSYNC.RECONVERGENT B2 ;  /* 0x0000000000027941 */ /* 0x000fea0003800200 */
.L_x_20174:
        /* <DEDUP_REMOVED lines=15> */
.L_x_20181:
[----:B------:R-:W-:Y:S05]  /*134c0*/  BSYNC.RECONVERGENT B3 ;  /* 0x0000000000037941 */ /* 0x000fea0003800200 */
.L_x_20180:
        /* <DEDUP_REMOVED lines=12> */
.L_x_20179:
[----:B------:R-:W-:Y:S05]  /*13590*/  BSYNC.RECONVERGENT B2 ;  /* 0x0000000000027941 */ /* 0x000fea0003800200 */
.L_x_20178:
        /* <DEDUP_REMOVED lines=15> */
.L_x_20185:
[----:B------:R-:W-:Y:S05]  /*13690*/  BSYNC.RECONVERGENT B3 ;  /* 0x0000000000037941 */ /* 0x000fea0003800200 */
.L_x_20184:
        /* <DEDUP_REMOVED lines=12> */
.L_x_20183:
[----:B------:R-:W-:Y:S05]  /*13760*/  BSYNC.RECONVERGENT B2 ;  /* 0x0000000000027941 */ /* 0x000fea0003800200 */
.L_x_20182:
        /* <DEDUP_REMOVED lines=15> */
.L_x_20189:
[----:B------:R-:W-:Y:S05]  /*13860*/  BSYNC.RECONVERGENT B3 ;  /* 0x0000000000037941 */ /* 0x000fea0003800200 */
.L_x_20188:
        /* <DEDUP_REMOVED lines=12> */
.L_x_20187:
[----:B------:R-:W-:Y:S05]  /*13930*/  BSYNC.RECONVERGENT B2 ;  /* 0x0000000000027941 */ /* 0x000fea0003800200 */
.L_x_20186:
        /* <DEDUP_REMOVED lines=15> */
.L_x_20193:
[----:B------:R-:W-:Y:S05]  /*13a30*/  BSYNC.RECONVERGENT B3 ;  /* 0x0000000000037941 */ /* 0x000fea0003800200 */
.L_x_20192:
        /* <DEDUP_REMOVED lines=12> */
.L_x_20191:
[----:B------:R-:W-:Y:S05]  /*13b00*/  BSYNC.RECONVERGENT B2 ;  /* 0x0000000000027941 */ /* 0x000fea0003800200 */
.L_x_20190:
        /* <DEDUP_REMOVED lines=15> */
.L_x_20197:
[----:B------:R-:W-:Y:S05]  /*13c00*/  BSYNC.RECONVERGENT B3 ;  /* 0x0000000000037941 */ /* 0x000fea0003800200 */
.L_x_20196:
        /* <DEDUP_REMOVED lines=12> */
.L_x_20195:
[----:B------:R-:W-:Y:S05]  /*13cd0*/  BSYNC.RECONVERGENT B2 ;  /* 0x0000000000027941 */ /* 0x000fea0003800200 */
.L_x_20194:
        /* <DEDUP_REMOVED lines=17> */
[----:B--2---:R-:W-:-:S07]  /*13df0*/  PRMT R171, R171, 0x5410, R2 ;  /* 0x00005410abab7816 */ /* 0x004fce0000000002 */
.L_x_20126:
[----:B------:R-:W-:Y:S05]  /*13e00*/  BSYNC.RECONVERGENT B1 ;  /* 0x0000000000017941 */ /* 0x000fea0003800200 */
.L_x_20109:
        /* <DEDUP_REMOVED lines=12> */
.L_x_19731:
[----:B------:R-:W-:Y:S05]  /*13ed0*/  BSYNC B0 ;  /* 0x0000000000007941 */ /* 0x000fea0003800000 */
.L_x_19730:
        /* <DEDUP_REMOVED lines=395> */
.L_x_19736:
[----:B01----:R-:W-:Y:S01]  /*15790*/  HFMA2 R3, -RZ, RZ, 0, 1.847743988037109375e-06 ;  /* 0x0000001fff037431 */ /* 0x003fe200000001ff */
[----:B------:R-:W-:Y:S01]  /*157a0*/  BSSY B1, `(.L_x_20199) ;  /* 0x0000006000017945 */ /* 0x000fe20003800000 */
[----:B------:R-:W-:Y:S02]  /*157b0*/  MOV R4, 0x1 ;  /* 0x0000000100047802 */ /* 0x000fe40000000f00 */
[----:B------:R-:W-:-:S07]  /*157c0*/  MOV R2, 0xffffffff ;  /* 0xffffffff00027802 */ /* 0x000fce0000000f00 */
[----:B-----5:R-:W-:Y:S05]  /*157d0*/  WARPSYNC.COLLECTIVE R2, `(.L_x_20200) ;  /* 0x0000000002087348 */ /* 0x020fea0003c00000 */
[----:B------:R0:W1:Y:S02]  /*157e0*/  SHFL.BFLY P0, R2, R5, R4, R3 ;  /* 0x0c00000405027389 */ /* 0x0000640000000003 */
[----:B01---5:R-:W-:Y:S05]  /*157f0*/  ENDCOLLECTIVE ;  /* 0x000000000000791b */ /* 0x023fea0003800000 */
.L_x_20200:
[----:B------:R-:W-:Y:S05]  /*15800*/  BSYNC B1 ;  /* 0x0000000000017941 */ /* 0x000fea0003800000 */
.L_x_20199:
        /* <DEDUP_REMOVED lines=9> */
.L_x_20201:
[----:B------:R-:W-:Y:S01]  /*158a0*/  HFMA2 R4, -RZ, RZ, 0, 1.1920928955078125e-07 ;  /* 0x00000002ff047431 */ /* 0x000fe200000001ff */
[----:B------:R-:W-:Y:S01]  /*158b0*/  MOV R5, R0 ;  /* 0x0000000000057202 */ /* 0x000fe20000000f00 */
[----:B------:R-:W-:Y:S01]  /*158c0*/  FADD.FTZ R252, R2, R252 ;  /* 0x000000fc02fc7221 */ /* 0x000fe20000010000 */
[----:B------:R-:W-:-:S07]  /*158d0*/  MOV R2, 0xffffffff ;  /* 0xffffffff00027802 */ /* 0x000fce0000000f00 */
[----:B------:R-:W-:Y:S05]  /*158e0*/  WARPSYNC.COLLECTIVE R2, `(.L_x_20202) ;  /* 0x0000000002087348 */ /* 0x000fea0003c00000 */
[----:B------:R0:W1:Y:S02]  /*158f0*/  SHFL.BFLY P0, R2, R5, R4, R3 ;  /* 0x0c00000405027389 */ /* 0x0000640000000003 */
[----:B01----:R-:W-:Y:S05]  /*15900*/  ENDCOLLECTIVE ;  /* 0x000000000000791b */ /* 0x003fea0003800000 */
.L_x_20202:
[----:B------:R-:W-:Y:S01]  /*15910*/  MOV R5, R252 ;  /* 0x000000fc00057202 */ /* 0x000fe20000000f00 */
[----:B------:R-:W-:Y:S01]  /*15920*/  FADD.FTZ R0, R0, R2 ;  /* 0x0000000200007221 */ /* 0x000fe20000010000 */
[----:B------:R-:W-:-:S07]  /*15930*/  MOV R2, 0xffffffff ;  /* 0xffffffff00027802 */ /* 0x000fce0000000f00 */
[----:B------:R-:W-:Y:S05]  /*15940*/  WARPSYNC.COLLECTIVE R2, `(.L_x_20203) ;  /* 0x0000000002087348 */ /* 0x000fea0003c00000 */
[----:B------:R0:W1:Y:S02]  /*15950*/  SHFL.BFLY P0, R2, R5, R4, R3 ;  /* 0x0c00000405027389 */ /* 0x0000640000000003 */
[----:B01----:R-:W-:Y:S05]  /*15960*/  ENDCOLLECTIVE ;  /* 0x000000000000791b */ /* 0x003fea0003800000 */
.L_x_20203:
[----:B------:R-:W-:Y:S01]  /*15970*/  HFMA2 R4, -RZ, RZ, 0, 2.384185791015625e-07 ;  /* 0x00000004ff047431 */ /* 0x000fe200000001ff */
[----:B------:R-:W-:Y:S01]  /*15980*/  MOV R5, R0 ;  /* 0x0000000000057202 */ /* 0x000fe20000000f00 */
[----:B------:R-:W-:Y:S01]  /*15990*/  FADD.FTZ R252, R252, R2 ;  /* 0x00000002fcfc7221 */ /* 0x000fe20000010000 */
[----:B------:R-:W-:-:S07]  /*159a0*/  MOV R2, 0xffffffff ;  /* 0xffffffff00027802 */ /* 0x000fce0000000f00 */
[----:B------:R-:W-:Y:S05]  /*159b0*/  WARPSYNC.COLLECTIVE R2, `(.L_x_20204) ;  /* 0x0000000002087348 */ /* 0x000fea0003c00000 */
[----:B------:R0:W1:Y:S02]  /*159c0*/  SHFL.BFLY P0, R2, R5, R4, R3 ;  /* 0x0c00000405027389 */ /* 0x0000640000000003 */
[----:B01----:R-:W-:Y:S05]  /*159d0*/  ENDCOLLECTIVE ;  /* 0x000000000000791b */ /* 0x003fea0003800000 */
.L_x_20204:
[----:B------:R-:W-:Y:S01]  /*159e0*/  MOV R5, R252 ;  /* 0x000000fc00057202 */ /* 0x000fe20000000f00 */
[----:B------:R-:W-:Y:S01]  /*159f0*/  FADD.FTZ R0, R0, R2 ;  /* 0x0000000200007221 */ /* 0x000fe20000010000 */
[----:B------:R-:W-:-:S07]  /*15a00*/  MOV R2, 0xffffffff ;  /* 0xffffffff00027802 */ /* 0x000fce0000000f00 */
[----:B------:R-:W-:Y:S05]  /*15a10*/  WARPSYNC.COLLECTIVE R2, `(.L_x_20205) ;  /* 0x0000000002087348 */ /* 0x000fea0003c00000 */
[----:B------:R0:W1:Y:S02]  /*15a20*/  SHFL.BFLY P0, R2, R5, R4, R3 ;  /* 0x0c00000405027389 */ /* 0x0000640000000003 */
[----:B01----:R-:W-:Y:S05]  /*15a30*/  ENDCOLLECTIVE ;  /* 0x000000000000791b */ /* 0x003fea0003800000 */
.L_x_20205:
[----:B------:R-:W-:Y:S01]  /*15a40*/  HFMA2 R4, -RZ, RZ, 0, 4.76837158203125e-07 ;  /* 0x00000008ff047431 */ /* 0x000fe200000001ff */
[----:B------:R-:W-:Y:S01]  /*15a50*/  MOV R5, R0 ;  /* 0x0000000000057202 */ /* 0x000fe20000000f00 */
[----:B------:R-:W-:Y:S01]  /*15a60*/  FADD.FTZ R252, R252, R2 ;  /* 0x00000002fcfc7221 */ /* 0x000fe20000010000 */
[----:B------:R-:W-:-:S07]  /*15a70*/  MOV R2, 0xffffffff ;  /* 0xffffffff00027802 */ /* 0x000fce0000000f00 */
[----:B------:R-:W-:Y:S05]  /*15a80*/  WARPSYNC.COLLECTIVE R2, `(.L_x_20206) ;  /* 0x0000000002087348 */ /* 0x000fea0003c00000 */
[----:B------:R0:W1:Y:S02]  /*15a90*/  SHFL.BFLY P0, R2, R5, R4, R3 ;  /* 0x0c00000405027389 */ /* 0x0000640000000003 */
[----:B01----:R-:W-:Y:S05]  /*15aa0*/  ENDCOLLECTIVE ;  /* 0x000000000000791b */ /* 0x003fea0003800000 */
.L_x_20206:
[----:B------:R-:W-:Y:S01]  /*15ab0*/  MOV R5, R252 ;  /* 0x000000fc00057202 */ /* 0x000fe20000000f00 */
[----:B------:R-:W-:Y:S01]  /*15ac0*/  FADD.FTZ R0, R0, R2 ;  /* 0x0000000200007221 */ /* 0x000fe20000010000 */
[----:B------:R-:W-:-:S04]  /*15ad0*/  MOV R2, 0xffffffff ;  /* 0xffffffff00027802 */ /* 0x000fc80000000f00 */
[----:B------:R0:W-:Y:S03]  /*15ae0*/  STL [R1], R0 ;  /* 0x0000000001007387 */ /* 0x0001e60000100800 */
[----:B0-----:R-:W-:Y:S05]  /*15af0*/  WARPSYNC.COLLECTIVE R2, `(.L_x_20207) ;  /* 0x0000000002087348 */ /* 0x001fea0003c00000 */
[----:B------:R1:W2:Y:S02]  /*15b00*/  SHFL.BFLY P0, R2, R5, R4, R3 ;  /* 0x0c00000405027389 */ /* 0x0002a40000000003 */
[----:B012---:R-:W-:Y:S05]  /*15b10*/  ENDCOLLECTIVE ;  /* 0x000000000000791b */ /* 0x007fea0003800000 */
.L_x_20207:
        /* <DEDUP_REMOVED lines=8> */
.L_x_20208:
[----:B------:R-:W-:Y:S01]  /*15ba0*/  MOV R5, R252 ;  /* 0x000000fc00057202 */ /* 0x000fe20000000f00 */
[----:B------:R0:W-:Y:S02]  /*15bb0*/  STL [R1+0x8], R2 ;  /* 0x0000080201007387 */ /* 0x0001e40000100800 */
[----:B0-----:R-:W-:-:S07]  /*15bc0*/  MOV R2, 0xffffffff ;  /* 0xffffffff00027802 */ /* 0x001fce0000000f00 */
[----:B------:R-:W-:Y:S05]  /*15bd0*/  WARPSYNC.COLLECTIVE R2, `(.L_x_20209) ;  /* 0x0000000002087348 */ /* 0x000fea0003c00000 */
[----:B------:R0:W1:Y:S02]  /*15be0*/  SHFL.BFLY P0, R2, R5, R4, R3 ;  /* 0x0c00000405027389 */ /* 0x0000640000000003 */
[----:B01----:R-:W-:Y:S05]  /*15bf0*/  ENDCOLLECTIVE ;  /* 0x000000000000791b */ /* 0x003fea0003800000 */
.L_x_20209:
[----:B------:R-:W-:Y:S05]  /*15c00*/  BRA `(.L_x_20210) ;  /* 0xfffffedc00247947 */ /* 0x000fea000383ffff */
.L_x_20211:
        /* <DEDUP_REMOVED lines=15> */
.L_x_25511:


//--------------------- .text._ZN10layer_norm13ln_bwd_kernelINS_13Kernel_traitsI6__halfffffjLj1280ELj1ELj4ELj1ELj16ENS_18Kernel_traits_baseILj1280ES2_ffffjLj128EEEEELb0ELb0ELb0ELb0EEEvNS_9BwdParamsE --------------------------
	.section	.text._ZN10layer_norm13ln_bwd_kernelINS_13Kernel_traitsI6__halfffffjLj1280ELj1ELj4ELj1ELj16ENS_18Kernel_traits_baseILj1280ES2_ffffjLj128EEEEELb0ELb0ELb0ELb0EEEvNS_9BwdParamsE,"ax",@progbits
	.align	128
        .global         _ZN10layer_norm13ln_bwd_kernelINS_13Kernel_traitsI6__halfffffjLj1280ELj1ELj4ELj1ELj16ENS_18Kernel_traits_baseILj1280ES2_ffffjLj128EEEEELb0ELb0ELb0ELb0EEEvNS_9BwdParamsE
        .type           _ZN10layer_norm13ln_bwd_kernelINS_13Kernel_traitsI6__halfffffjLj1280ELj1ELj4ELj1ELj16ENS_18Kernel_traits_baseILj1280ES2_ffffjLj128EEEEELb0ELb0ELb0ELb0EEEvNS_9BwdParamsE,@function
        .size           _ZN10layer_norm13ln_bwd_kernelINS_13Kernel_traitsI6__halfffffjLj1280ELj1ELj4ELj1ELj16ENS_18Kernel_traits_baseILj1280ES2_ffffjLj128EEEEELb0ELb0ELb0ELb0EEEvNS_9BwdParamsE,(.L_x_25512 - _ZN10layer_norm13ln_bwd_kernelINS_13Kernel_traitsI6__halfffffjLj1280ELj1ELj4ELj1ELj16ENS_18Kernel_traits_baseILj1280ES2_ffffjLj128EEEEELb0ELb0ELb0ELb0EEEvNS_9BwdParamsE)
        .other          _ZN10layer_norm13ln_bwd_kernelINS_13Kernel_traitsI6__halfffffjLj1280ELj1ELj4ELj1ELj16ENS_18Kernel_traits_baseILj1280ES2_ffffjLj128EEEEELb0ELb0ELb0ELb0EEEvNS_9BwdParamsE,@"STO_CUDA_ENTRY STV_DEFAULT"
_ZN10layer_norm13ln_bwd_kernelINS_13Kernel_traitsI6__halfffffjLj1280ELj1ELj4ELj1ELj16ENS_18Kernel_traits_baseILj1280ES2_ffffjLj128EEEEELb0ELb0ELb0ELb0EEEvNS_9BwdParamsE:
.text._ZN10layer_norm13ln_bwd_kernelINS_13Kernel_traitsI6__halfffffjLj1280ELj1ELj4ELj1ELj16ENS_18Kernel_traits_baseILj1280ES2_ffffjLj128EEEEELb0ELb0ELb0ELb0EEEvNS_9BwdParamsE:
        /* <DEDUP_REMOVED lines=21> */
[C---:B------:R-:W-:Y:S02]  /*0150*/  ISETP.GE.U32.AND P4, PT, R5.reuse, 0xa0, PT ;  /* 0x000000a00500780c */ /* 0x040fe40003f86070 */
[----:B------:R-:W-:-:S02]  /*0160*/  ISETP.GE.U32.AND P3, PT, R5, 0xc0, PT ;  /* 0x000000c00500780c */ /* 0x000fc40003f66070 */
[----:B------:R-:W-:Y:S01]  /*0170*/  ISETP.GE.U32.AND P2, PT, R5, 0xe0, PT ;  /* 0x000000e00500780c */ /* 0x000fe20003f46070 */
[----:B------:R-:W0:Y:S08]  /*0180*/  @P1 LDC.64 R6, c[0x0][0x3d0] ;  /* 0x0000f400ff061b82 */ /* 0x000e300000000a00 */
[----:B------:R-:W3:Y:S08]  /*0190*/  @P6 LDC.64 R28, c[0x0][0x3d0] ;  /* 0x0000f400ff1c6b82 */ /* 0x000ef00000000a00 */
[----:B------:R-:W4:Y:S08]  /*01a0*/  @P5 LDC.64 R30, c[0x0][0x3d0] ;  /* 0x0000f400ff1e5b82 */ /* 0x000f300000000a00 */
[----:B------:R-:W1:Y:S01]  /*01b0*/  @P0 LDC.64 R32, c[0x0][0x3d0] ;  /* 0x0000f400ff200b82 */ /* 0x000e620000000a00 */
[C---:B0-----:R-:W-:Y:S01]  /*01c0*/  @P1 IMAD.WIDE.U32 R6, R45.reuse, 0x8, R6 ;  /* 0x000000082d061825 */ /* 0x041fe200078e0006 */
[----:B------:R-:W-:-:S04]  /*01d0*/  @P1 LOP3.LUT R45, R45, 0x20, RZ, 0xfc, !PT ;  /* 0x000000202d2d1812 */ /* 0x000fc800078efcff */
[----:B--2---:R0:W5:Y:S02]  /*01e0*/  @P1 LDG.E.64 R8, desc[UR6][R6.64] ;  /* 0x0000000606081981 */ /* 0x004164000c1e1b00 */
[----:B------:R-:W2:Y:S01]  /*01f0*/  @P4 LDC.64 R34, c[0x0][0x3d0] ;  /* 0x0000f400ff224b82 */ /* 0x000ea20000000a00 */
[----:B---3--:R-:W-:Y:S01]  /*0200*/  @P6 IMAD.WIDE.U32 R28, R45, 0x8, R28 ;  /* 0x000000082d1c6825 */ /* 0x008fe200078e001c */
[----:B------:R-:W-:Y:S02]  /*0210*/  ISETP.GE.U32.AND P1, PT, R5, 0x100, PT ;  /* 0x000001000500780c */ /* 0x000fe40003f26070 */
[----:B------:R-:W-:Y:S02]  /*0220*/  @P6 IADD3 R45, PT, PT, R45, 0x20, RZ ;  /* 0x000000202d2d6810 */ /* 0x000fe40007ffe0ff */
[----:B------:R-:W5:Y:S02]  /*0230*/  @P6 LDG.E.64 R10, desc[UR6][R28.64] ;  /* 0x000000061c0a6981 */ /* 0x000f64000c1e1b00 */
[----:B------:R-:W3:Y:S01]  /*0240*/  @P3 LDC.64 R36, c[0x0][0x3d0] ;  /* 0x0000f400ff243b82 */ /* 0x000ee20000000a00 */
[----:B------:R-:W-:Y:S01]  /*0250*/  ISETP.GE.U32.AND P6, PT, R5, 0x120, PT ;  /* 0x000001200500780c */ /* 0x000fe20003fc6070 */
[C---:B----4-:R-:W-:Y:S01]  /*0260*/  @P5 IMAD.WIDE.U32 R30, R45.reuse, 0x8, R30 ;  /* 0x000000082d1e5825 */ /* 0x050fe200078e001e */
[----:B------:R-:W-:-:S04]  /*0270*/  @P5 IADD3 R45, PT, PT, R45, 0x20, RZ ;  /* 0x000000202d2d5810 */ /* 0x000fc80007ffe0ff */
[----:B------:R-:W5:Y:S01]  /*0280*/  @P5 LDG.E.64 R12, desc[UR6][R30.64] ;  /* 0x000000061e0c5981 */ /* 0x000f62000c1e1b00 */
[----:B------:R-:W4:Y:S01]  /*0290*/  @P2 LDC.64 R38, c[0x0][0x3d0] ;  /* 0x0000f400ff262b82 */ /* 0x000f220000000a00 */
[C---:B-1----:R-:W-:Y:S01]  /*02a0*/  @P0 IMAD.WIDE.U32 R32, R45.reuse, 0x8, R32 ;  /* 0x000000082d200825 */ /* 0x042fe200078e0020 */
[----:B------:R-:W-:-:S06]  /*02b0*/  @P0 IADD3 R45, PT, PT, R45, 0x20, RZ ;  /* 0x000000202d2d0810 */ /* 0x000fcc0007ffe0ff */
[----:B------:R-:W1:Y:S01]  /*02c0*/  @P1 LDC.64 R40, c[0x0][0x3d0] ;  /* 0x0000f400ff281b82 */ /* 0x000e620000000a00 */
[C---:B--2---:R-:W-:Y:S01]  /*02d0*/  @P4 IMAD.WIDE.U32 R34, R45.reuse, 0x8, R34 ;  /* 0x000000082d224825 */ /* 0x044fe200078e0022 */
[----:B------:R-:W-:Y:S01]  /*02e0*/  @P4 IADD3 R45, PT, PT, R45, 0x20, RZ ;  /* 0x000000202d2d4810 */ /* 0x000fe20007ffe0ff */
[----:B------:R2:W5:Y:S05]  /*02f0*/  @P0 LDG.E.64 R14, desc[UR6][R32.64] ;  /* 0x00000006200e0981 */ /* 0x00056a000c1e1b00 */
[----:B0-----:R-:W0:Y:S01]  /*0300*/  @P6 LDC.64 R6, c[0x0][0x3d0] ;  /* 0x0000f400ff066b82 */ /* 0x001e220000000a00 */
[C---:B---3--:R-:W-:Y:S01]  /*0310*/  @P3 IMAD.WIDE.U32 R36, R45.reuse, 0x8, R36 ;  /* 0x000000082d243825 */ /* 0x048fe200078e0024 */
[----:B------:R-:W-:Y:S01]  /*0320*/  @P3 IADD3 R45, PT, PT, R45, 0x20, RZ ;  /* 0x000000202d2d3810 */ /* 0x000fe20007ffe0ff */
[----:B------:R-:W-:Y:S01]  /*0330*/  BSSY B0, `(.L_x_20212) ;  /* 0x0000833000007945 */ /* 0x000fe20003800000 */
[----:B------:R-:W-:Y:S01]  /*0340*/  ISETP.GE.U32.AND P5, PT, R5, 0x140, PT ;  /* 0x000001400500780c */ /* 0x000fe20003fa6070 */
[----:B------:R3:W5:Y:S02]  /*0350*/  @P4 LDG.E.64 R16, desc[UR6][R34.64] ;  /* 0x0000000622104981 */ /* 0x000764000c1e1b00 */
[C---:B----4-:R-:W-:Y:S01]  /*0360*/  @P2 IMAD.WIDE.U32 R38, R45.reuse, 0x8, R38 ;  /* 0x000000082d262825 */ /* 0x050fe200078e0026 */
[----:B------:R-:W-:Y:S01]  /*0370*/  @P2 IADD3 R45, PT, PT, R45, 0x20, RZ ;  /* 0x000000202d2d2810 */ /* 0x000fe20007ffe0ff */
[----:B------:R-:W4:Y:S01]  /*0380*/  S2UR UR4, SR_CTAID.X ;  /* 0x00000000000479c3 */ /* 0x000f220000002500 */
[----:B------:R-:W5:Y:S01]  /*0390*/  @P3 LDG.E.64 R18, desc[UR6][R36.64] ;  /* 0x0000000624123981 */ /* 0x000f62000c1e1b00 */
[----:B--2---:R-:W-:-:S02]  /*03a0*/  CS2R R32, SRZ ;  /* 0x0000000000207805 */ /* 0x004fc4000001ff00 */
[----:B------:R-:W-:Y:S02]  /*03b0*/  CS2R R72, SRZ ;  /* 0x0000000000487805 */ /* 0x000fe4000001ff00 */
[----:B------:R-:W-:Y:S01]  /*03c0*/  CS2R R74, SRZ ;  /* 0x00000000004a7805 */ /* 0x000fe2000001ff00 */
[----:B------:R-:W5:Y:S01]  /*03d0*/  @P2 LDG.E.64 R20, desc[UR6][R38.64] ;  /* 0x0000000626142981 */ /* 0x000f62000c1e1b00 */
[C---:B-1----:R-:W-:Y:S01]  /*03e0*/  @P1 IMAD.WIDE.U32 R40, R45.reuse, 0x8, R40 ;  /* 0x000000082d281825 */ /* 0x042fe200078e0028 */
[----:B------:R-:W-:Y:S01]  /*03f0*/  @P1 IADD3 R45, PT, PT, R45, 0x20, RZ ;  /* 0x000000202d2d1810 */ /* 0x000fe20007ffe0ff */
[----:B------:R-:W1:Y:S01]  /*0400*/  @P5 LDC.64 R42, c[0x0][0x3d0] ;  /* 0x0000f400ff2a5b82 */ /* 0x000e620000000a00 */
[----:B---3--:R-:W-:Y:S02]  /*0410*/  CS2R R34, SRZ ;  /* 0x0000000000227805 */ /* 0x008fe4000001ff00 */
[----:B------:R-:W-:Y:S01]  /*0420*/  CS2R R46, SRZ ;  /* 0x00000000002e7805 */ /* 0x000fe2000001ff00 */
[----:B------:R-:W5:Y:S01]  /*0430*/  @P1 LDG.E.64 R22, desc[UR6][R40.64] ;  /* 0x0000000628161981 */ /* 0x000f62000c1e1b00 */
[----:B0-----:R-:W-:-:S05]  /*0440*/  @P6 IMAD.WIDE.U32 R28, R45, 0x8, R6 ;  /* 0x000000082d1c6825 */ /* 0x001fca00078e0006 */
[----:B------:R-:W5:Y:S01]  /*0450*/  @P6 LDG.E.64 R24, desc[UR6][R28.64] ;  /* 0x000000061c186981 */ /* 0x000f62000c1e1b00 */
[----:B------:R-:W-:Y:S01]  /*0460*/  @P6 IADD3 R45, PT, PT, R45, 0x20, RZ ;  /* 0x000000202d2d6810 */ /* 0x000fe20007ffe0ff */
[----:B----4-:R-:W-:-:S04]  /*0470*/  USHF.L.U32 UR4, UR4, 0x2, URZ ;  /* 0x0000000204047899 */ /* 0x010fc800080006ff */
[----:B-1----:R-:W-:-:S05]  /*0480*/  @P5 IMAD.WIDE.U32 R6, R45, 0x8, R42 ;  /* 0x000000082d065825 */ /* 0x002fca00078e002a */
[----:B------:R0:W5:Y:S02]  /*0490*/  @P5 LDG.E.64 R26, desc[UR6][R6.64] ;  /* 0x00000006061a5981 */ /* 0x000164000c1e1b00 */
[----:B0-----:R-:W-:-:S04]  /*04a0*/  SHF.R.U32.HI R6, RZ, 0x5, R2 ;  /* 0x00000005ff067819 */ /* 0x001fc80000011602 */
        /* <DEDUP_REMOVED lines=38> */
[----:B------:R-:W0:Y:S01]  /*0710*/  LDCU.64 UR4, c[0x0][0x3e0] ;  /* 0x00007c00ff0477ac */ /* 0x000e220008000a00 */
[----:B-----5:R-:W-:Y:S02]  /*0720*/  MOV R212, R8 ;  /* 0x0000000800d47202 */ /* 0x020fe40000000f00 */
[----:B------:R-:W-:Y:S02]  /*0730*/  CS2R R32, SRZ ;  /* 0x0000000000207805 */ /* 0x000fe4000001ff00 */
[----:B------:R-:W-:Y:S02]  /*0740*/  SHF.R.U64 R0, R8, 0x10, R9 ;  /* 0x0000001008007819 */ /* 0x000fe40000001209 */
[----:B------:R-:W-:Y:S02]  /*0750*/  CS2R R34, SRZ ;  /* 0x0000000000227805 */ /* 0x000fe4000001ff00 */
[----:B------:R-:W-:Y:S02]  /*0760*/  MOV R211, R9 ;  /* 0x0000000900d37202 */ /* 0x000fe40000000f00 */
[----:B------:R-:W-:-:S02]  /*0770*/  CS2R R72, SRZ ;  /* 0x0000000000487805 */ /* 0x000fc4000001ff00 */
[----:B------:R-:W-:Y:S02]  /*0780*/  SHF.R.U32.HI R2, RZ, 0x10, R9 ;  /* 0x00000010ff027819 */ /* 0x000fe40000011609 */
[----:B------:R-:W-:Y:S02]  /*0790*/  CS2R R74, SRZ ;  /* 0x00000000004a7805 */ /* 0x000fe4000001ff00 */
[----:B------:R-:W-:Y:S02]  /*07a0*/  MOV R210, R10 ;  /* 0x0000000a00d27202 */ /* 0x000fe40000000f00 */
[----:B------:R-:W-:Y:S02]  /*07b0*/  CS2R R36, SRZ ;  /* 0x0000000000247805 */ /* 0x000fe4000001ff00 */
[----:B------:R-:W-:Y:S02]  /*07c0*/  SHF.R.U64 R3, R10, 0x10, R11 ;  /* 0x000000100a037819 */ /* 0x000fe4000000120b */
[----:B------:R-:W-:-:S02]  /*07d0*/  CS2R R38, SRZ ;  /* 0x0000000000267805 */ /* 0x000fc4000001ff00 */
[----:B------:R-:W-:Y:S02]  /*07e0*/  MOV R209, R11 ;  /* 0x0000000b00d17202 */ /* 0x000fe40000000f00 */
[----:B------:R-:W-:Y:S02]  /*07f0*/  CS2R R40, SRZ ;  /* 0x0000000000287805 */ /* 0x000fe4000001ff00 */
[----:B------:R-:W-:Y:S02]  /*0800*/  SHF.R.U32.HI R4, RZ, 0x10, R11 ;  /* 0x00000010ff047819 */ /* 0x000fe4000001160b */
[----:B------:R-:W-:Y:S02]  /*0810*/  CS2R R42, SRZ ;  /* 0x00000000002a7805 */ /* 0x000fe4000001ff00 */
[----:B------:R-:W-:Y:S02]  /*0820*/  MOV R208, R12 ;  /* 0x0000000c00d07202 */ /* 0x000fe40000000f00 */
[----:B------:R-:W-:-:S02]  /*0830*/  CS2R R44, SRZ ;  /* 0x00000000002c7805 */ /* 0x000fc4000001ff00 */
[----:B0-----:R-:W-:Y:S02]  /*0840*/  ISETP.NE.U32.AND P0, PT, RZ, UR4, PT ;  /* 0x00000004ff007c0c */ /* 0x001fe4000bf05070 */
[----:B------:R-:W-:Y:S02]  /*0850*/  CS2R R46, SRZ ;  /* 0x00000000002e7805 */ /* 0x000fe4000001ff00 */
[----:B------:R-:W-:Y:S02]  /*0860*/  SHF.R.U64 R8, R12, 0x10, R13 ;  /* 0x000000100c087819 */ /* 0x000fe4000000120d */
[----:B------:R-:W-:Y:S02]  /*0870*/  CS2R R48, SRZ ;  /* 0x0000000000307805 */ /* 0x000fe4000001ff00 */
[----:B------:R-:W-:Y:S02]  /*0880*/  ISETP.NE.AND.EX P0, PT, RZ, UR5, PT, P0 ;  /* 0x00000005ff007c0c */ /* 0x000fe4000bf05300 */
[----:B------:R-:W-:-:S02]  /*0890*/  CS2R R50, SRZ ;  /* 0x0000000000327805 */ /* 0x000fc4000001ff00 */
[----:B------:R-:W-:Y:S02]  /*08a0*/  MOV R207, R13 ;  /* 0x0000000d00cf7202 */ /* 0x000fe40000000f00 */
[----:B------:R-:W-:Y:S02]  /*08b0*/  CS2R R52, SRZ ;  /* 0x0000000000347805 */ /* 0x000fe4000001ff00 */
[----:B------:R-:W-:Y:S02]  /*08c0*/  SHF.R.U32.HI R9, RZ, 0x10, R13 ;  /* 0x00000010ff097819 */ /* 0x000fe4000001160d */
[----:B------:R-:W-:Y:S02]  /*08d0*/  CS2R R54, SRZ ;  /* 0x0000000000367805 */ /* 0x000fe4000001ff00 */
[----:B------:R-:W-:Y:S02]  /*08e0*/  MOV R206, R14 ;  /* 0x0000000e00ce7202 */ /* 0x000fe40000000f00 */
[----:B------:R-:W-:-:S02]  /*08f0*/  CS2R R56, SRZ ;  /* 0x0000000000387805 */ /* 0x000fc4000001ff00 */
[--C-:B------:R-:W-:Y:S02]  /*0900*/  SHF.R.U64 R10, R14, 0x10, R15.reuse ;  /* 0x000000100e0a7819 */ /* 0x100fe4000000120f */
[----:B------:R-:W-:Y:S02]  /*0910*/  CS2R R58, SRZ ;  /* 0x00000000003a7805 */ /* 0x000fe4000001ff00 */
[----:B------:R-:W-:Y:S02]  /*0920*/  MOV R205, R15 ;  /* 0x0000000f00cd7202 */ /* 0x000fe40000000f00 */
[----:B------:R-:W-:Y:S02]  /*0930*/  CS2R R60, SRZ ;  /* 0x00000000003c7805 */ /* 0x000fe4000001ff00 */
[----:B------:R-:W-:Y:S02]  /*0940*/  SHF.R.U32.HI R11, RZ, 0x10, R15 ;  /* 0x00000010ff0b7819 */ /* 0x000fe4000001160f */
[----:B------:R-:W-:-:S02]  /*0950*/  CS2R R62, SRZ ;  /* 0x00000000003e7805 */ /* 0x000fc4000001ff00 */
[----:B------:R-:W-:Y:S02]  /*0960*/  MOV R204, R16 ;  /* 0x0000001000cc7202 */ /* 0x000fe40000000f00 */
        /* <DEDUP_REMOVED lines=44> */
[----:B------:R-:W-:Y:S02]  /*0c30*/  SHF.R.U32.HI R23, RZ, 0x10, R27 ;  /* 0x00000010ff177819 */ /* 0x000fe4000001161b */
[----:B------:R-:W-:Y:S02]  /*0c40*/  LOP3.LUT R7, R7, 0xffffffdf, RZ, 0xc0, !PT ;  /* 0xffffffdf07077812 */ /* 0x000fe400078ec0ff */
        /* <DEDUP_REMOVED lines=20> */
[----:B------:R-:W-:-:S07]  /*0d90*/  @P0 LOP3.LUT R7, R7, 0x20, RZ, 0xfc, !PT ;  /* 0x0000002007070812 */ /* 0x000fce00078efcff */
.L_x_20332:
[----:B0-----:R-:W0:Y:S01]  /*0da0*/  LDC.64 R8, c[0x0][0x3c0] ;  /* 0x0000f000ff087b82 */ /* 0x001e220000000a00 */
[----:B------:R-:W-:-:S07]  /*0db0*/  LOP3.LUT P0, RZ, R7, 0x20, RZ, 0xc0, !PT ;  /* 0x0000002007ff7812 */ /* 0x000fce000780c0ff */
[----:B--234-:R-:W1:Y:S08]  /*0dc0*/  LDC.64 R156, c[0x0][0x3c8] ;  /* 0x0000f200ff9c7b82 */ /* 0x01ce700000000a00 */
[----:B------:R-:W2:Y:S01]  /*0dd0*/  @P0 LDC.64 R2, c[0x0][0x3e0] ;  /* 0x0000f800ff020b82 */ /* 0x000ea20000000a00 */
[----:B0-----:R-:W-:-:S05]  /*0de0*/  IMAD.WIDE R8, R6, 0x4, R8 ;  /* 0x0000000406087825 */ /* 0x001fca00078e0208 */
[----:B------:R0:W3:Y:S01]  /*0df0*/  LDG.E R242, desc[UR6][R8.64] ;  /* 0x0000000608f27981 */ /* 0x0000e2000c1e1900 */
[----:B-1----:R-:W-:-:S05]  /*0e00*/  IMAD.WIDE R156, R6, 0x4, R156 ;  /* 0x00000004069c7825 */ /* 0x002fca00078e029c */
[----:B------:R-:W5:Y:S01]  /*0e10*/  LDG.E R191, desc[UR6][R156.64] ;  /* 0x000000069cbf7981 */ /* 0x000f62000c1e1900 */
[----:B0-----:R-:W-:Y:S02]  /*0e20*/  HFMA2 R8, -RZ, RZ, 1.875, 0 ;  /* 0x3f800000ff087431 */ /* 0x001fe400000001ff */
[----:B--2---:R-:W-:-:S05]  /*0e30*/  @P0 IMAD.WIDE R2, R6, 0x4, R2 ;  /* 0x0000000406020825 */ /* 0x004fca00078e0202 */
[----:B------:R0:W5:Y:S02]  /*0e40*/  @P0 LDG.E R8, desc[UR6][R2.64] ;  /* 0x0000000602080981 */ /* 0x000164000c1e1900 */
[----:B0-----:R-:W0:Y:S01]  /*0e50*/  S2R R2, SR_TID.X ;  /* 0x0000000000027919 */ /* 0x001e220000002100 */
[----:B------:R-:W-:Y:S02]  /*0e60*/  MOV R3, UR14 ;  /* 0x0000000e00037c02 */ /* 0x000fe40008000f00 */
[----:B------:R-:W-:-:S03]  /*0e70*/  ISETP.NE.U32.AND P0, PT, RZ, UR10, PT ;  /* 0x0000000aff007c0c */ /* 0x000fc6000bf05070 */
[----:B------:R-:W-:Y:S01]  /*0e80*/  IMAD R4, R6, R3, RZ ;  /* 0x0000000306047224 */ /* 0x000fe200078e02ff */
[----:B------:R-:W-:-:S04]  /*0e90*/  ISETP.NE.AND.EX P1, PT, RZ, UR11, PT, P0 ;  /* 0x0000000bff007c0c */ /* 0x000fc8000bf25300 */
[----:B------:R-:W-:Y:S01]  /*0ea0*/  SHF.R.S32.HI R9, RZ, 0x1f, R4 ;  /* 0x0000001fff097819 */ /* 0x000fe20000011404 */
[----:B------:R-:W-:Y:S01]  /*0eb0*/  BSSY.RECONVERGENT B1, `(.L_x_20214) ;  /* 0x0000394000017945 */ /* 0x000fe20003800200 */
[----:B------:R-:W-:Y:S02]  /*0ec0*/  ISETP.NE.AND P2, PT, RZ, UR8, PT ;  /* 0x00000008ff007c0c */ /* 0x000fe4000bf45270 */
[----:B------:R-:W-:Y:S02]  /*0ed0*/  LEA.HI R9, R9, R4, RZ, 0x2 ;  /* 0x0000000409097211 */ /* 0x000fe400078f10ff */
[----:B------:R-:W-:-:S04]  /*0ee0*/  LOP3.LUT R7, R7, 0xffffffef, RZ, 0xc0, !PT ;  /* 0xffffffef07077812 */ /* 0x000fc800078ec0ff */
[----:B------:R-:W-:Y:S02]  /*0ef0*/  @P1 LOP3.LUT R7, R7, 0x10, RZ, 0xfc, !PT ;  /* 0x0000001007071812 */ /* 0x000fe400078efcff */
[----:B0-----:R-:W-:-:S04]  /*0f00*/  LOP3.LUT R4, R2, 0x1f, RZ, 0xc0, !PT ;  /* 0x0000001f02047812 */ /* 0x001fc800078ec0ff */
[----:B------:R-:W-:Y:S02]  /*0f10*/  LEA.HI.SX32 R9, R9, R4, 0x1e ;  /* 0x0000000409097211 */ /* 0x000fe400078ff2ff */
[----:B---3--:R-:W-:Y:S01]  /*0f20*/  FSEL R242, R242, RZ, !P2 ;  /* 0x000000fff2f27208 */ /* 0x008fe20005000000 */
[----:B------:R-:W-:Y:S06]  /*0f30*/  @P1 BRA `(.L_x_20215) ;  /* 0x0000001800dc1947 */ /* 0x000fec0003800000 */
[C---:B------:R-:W-:Y:S01]  /*0f40*/  ISETP.GE.U32.AND P3, PT, R5.reuse, 0x20, PT ;  /* 0x000000200500780c */ /* 0x040fe20003f66070 */
[----:B------:R-:W-:Y:S01]  /*0f50*/  BSSY.RECONVERGENT B2, `(.L_x_20216) ;  /* 0x0000035000027945 */ /* 0x000fe20003800200 */
[----:B------:R-:W-:Y:S02]  /*0f60*/  ISETP.GE.U32.AND P2, PT, R5, 0x40, PT ;  /* 0x000000400500780c */ /* 0x000fe40003f46070 */
[----:B------:R-:W-:Y:S02]  /*0f70*/  LOP3.LUT R7, R7, 0xfffffffe, RZ, 0xc0, !PT ;  /* 0xfffffffe07077812 */ /* 0x000fe400078ec0ff */
[C---:B------:R-:W-:Y:S02]  /*0f80*/  ISETP.GE.U32.AND P1, PT, R5.reuse, 0x80, PT ;  /* 0x000000800500780c */ /* 0x040fe40003f26070 */
[----:B------:R-:W-:Y:S02]  /*0f90*/  ISETP.GE.U32.AND P0, PT, R5, 0x60, PT ;  /* 0x000000600500780c */ /* 0x000fe40003f06070 */
[----:B------:R-:W-:-:S02]  /*0fa0*/  MOV R244, RZ ;  /* 0x000000ff00f47202 */ /* 0x000fc40000000f00 */
[----:B------:R-:W-:Y:S02]  /*0fb0*/  MOV R243, RZ ;  /* 0x000000ff00f37202 */ /* 0x000fe40000000f00 */
[----:B------:R-:W-:Y:S02]  /*0fc0*/  @P3 LOP3.LUT R7, R7, 0x1, RZ, 0xfc, !PT ;  /* 0x0000000107073812 */ /* 0x000fe400078efcff */
[----:B------:R-:W-:Y:S02]  /*0fd0*/  MOV R245, R9 ;  /* 0x0000000900f57202 */ /* 0x000fe40000000f00 */
[----:B------:R-:W-:-:S04]  /*0fe0*/  LOP3.LUT R7, R7, 0xfffffffd, RZ, 0xc0, !PT ;  /* 0xfffffffd07077812 */ /* 0x000fc800078ec0ff */
[----:B------:R-:W-:-:S04]  /*0ff0*/  @P2 LOP3.LUT R7, R7, 0x2, RZ, 0xfc, !PT ;  /* 0x0000000207072812 */ /* 0x000fc800078efcff */
[----:B------:R-:W-:-:S04]  /*1000*/  LOP3.LUT R7, R7, 0xfffffffb, RZ, 0xc0, !PT ;  /* 0xfffffffb07077812 */ /* 0x000fc800078ec0ff */
[----:B------:R-:W-:Y:S01]  /*1010*/  @P1 LOP3.LUT R7, R7, 0x4, RZ, 0xfc, !PT ;  /* 0x0000000407071812 */ /* 0x000fe200078efcff */
[----:B------:R-:W-:Y:S06]  /*1020*/  @!P3 BRA `(.L_x_20217) ;  /* 0x00000000009cb947 */ /* 0x000fec0003800000 */
[----:B------:R-:W0:Y:S08]  /*1030*/  LDC.64 R156, c[0x0][0x3a8] ;  /* 0x0000ea00ff9c7b82 */ /* 0x000e300000000a00 */
[----:B------:R-:W1:Y:S01]  /*1040*/  LDC.64 R160, c[0x0][0x428] ;  /* 0x00010a00ffa07b82 */ /* 0x000e620000000a00 */
[----:B0-----:R-:W-:-:S06]  /*1050*/  IMAD.WIDE.U32 R156, R9, 0x10, R156 ;  /* 0x00000010099c7825 */ /* 0x001fcc00078e009c */
[----:B------:R-:W2:Y:S01]  /*1060*/  LDG.E.128 R156, desc[UR6][R156.64] ;  /* 0x000000069c9c7981 */ /* 0x000ea2000c1e1d00 */
[----:B-1----:R-:W-:-:S06]  /*1070*/  IMAD.WIDE.U32 R160, R9, 0x10, R160 ;  /* 0x0000001009a07825 */ /* 0x002fcc00078e00a0 */
[----:B------:R-:W3:Y:S01]  /*1080*/  LDG.E.128 R160, desc[UR6][R160.64] ;  /* 0x00000006a0a07981 */ /* 0x000ee2000c1e1d00 */
[--C-:B------:R-:W-:Y:S01]  /*1090*/  HADD2.F32 R169, -RZ, R212.reuse.H1_H1 ;  /* 0x300000d4ffa97230 */ /* 0x100fe20000004100 */
[----:B------:R-:W-:Y:S01]  /*10a0*/  IADD3 R245, PT, PT, R9, 0x20, RZ ;  /* 0x0000002009f57810 */ /* 0x000fe20007ffe0ff */
[----:B------:R-:W-:Y:S02]  /*10b0*/  HADD2.F32 R189, -RZ, R212.H0_H0 ;  /* 0x200000d4ffbd7230 */ /* 0x000fe40000004100 */
[--C-:B------:R-:W-:Y:S02]  /*10c0*/  HADD2.F32 R231, -RZ, R211.reuse.H1_H1 ;  /* 0x300000d3ffe77230 */ /* 0x100fe40000004100 */
[----:B------:R-:W-:Y:S02]  /*10d0*/  HADD2.F32 R241, -RZ, R211.H0_H0 ;  /* 0x200000d3fff17230 */ /* 0x000fe40000004100 */
[C---:B--2---:R-:W-:Y:S01]  /*10e0*/  FADD.FTZ R156, -R242.reuse, R156 ;  /* 0x0000009cf29c7221 */ /* 0x044fe20000010100 */
[C---:B------:R-:W-:Y:S01]  /*10f0*/  FADD.FTZ R157, -R242.reuse, R157 ;  /* 0x0000009df29d7221 */ /* 0x040fe20000010100 */
[C---:B------:R-:W-:Y:S01]  /*1100*/  FADD.FTZ R158, -R242.reuse, R158 ;  /* 0x0000009ef29e7221 */ /* 0x040fe20000010100 */
[----:B------:R-:W-:Y:S01]  /*1110*/  FADD.FTZ R159, -R242, R159 ;  /* 0x0000009ff29f7221 */ /* 0x000fe20000010100 */
[C---:B-----5:R-:W-:Y:S01]  /*1120*/  FMUL.FTZ R0, R191.reuse, R156 ;  /* 0x0000009cbf007220 */ /* 0x060fe20000410000 */
[C---:B------:R-:W-:Y:S01]  /*1130*/  FMUL.FTZ R168, R191.reuse, R157 ;  /* 0x0000009dbfa87220 */ /* 0x040fe20000410000 */
[C---:B------:R-:W-:Y:S01]  /*1140*/  FMUL.FTZ R188, R191.reuse, R158 ;  /* 0x0000009ebfbc7220 */ /* 0x040fe20000410000 */
[----:B------:R-:W-:Y:S01]  /*1150*/  FMUL.FTZ R230, R191, R159 ;  /* 0x0000009fbfe67220 */ /* 0x000fe20000410000 */
[----:B---3--:R-:W-:Y:S01]  /*1160*/  FMUL.FTZ R169, R160, R169 ;  /* 0x000000a9a0a97220 */ /* 0x008fe20000410000 */
[----:B------:R-:W-:Y:S01]  /*1170*/  FMUL.FTZ R189, R161, R189 ;  /* 0x000000bda1bd7220 */ /* 0x000fe20000410000 */
[----:B------:R-:W-:Y:S01]  /*1180*/  FMUL.FTZ R231, R162, R231 ;  /* 0x000000e7a2e77220 */ /* 0x000fe20000410000 */
[----:B------:R-:W-:Y:S01]  /*1190*/  FMUL.FTZ R241, R163, R241 ;  /* 0x000000f1a3f17220 */ /* 0x000fe20000410000 */
[----:B------:R-:W-:Y:S01]  /*11a0*/  FADD.FTZ R157, RZ, R169 ;  /* 0x000000a9ff9d7221 */ /* 0x000fe20000010000 */
[----:B------:R-:W-:Y:S01]  /*11b0*/  FFMA.FTZ R156, R0, R169, RZ ;  /* 0x000000a9009c7223 */ /* 0x000fe200000100ff */
        /* <DEDUP_REMOVED lines=14> */
.L_x_20217:
[----:B------:R-:W-:Y:S05]  /*12a0*/  BSYNC.RECONVERGENT B2 ;  /* 0x0000000000027941 */ /* 0x000fea0003800200 */
.L_x_20216:
        /* <DEDUP_REMOVED lines=41> */
.L_x_20219:
[----:B------:R-:W-:Y:S05]  /*1540*/  BSYNC.RECONVERGENT B2 ;  /* 0x0000000000027941 */ /* 0x000fea0003800200 */
.L_x_20218:
        /* <DEDUP_REMOVED lines=41> */
.L_x_20221:
[----:B------:R-:W-:Y:S05]  /*17e0*/  BSYNC.RECONVERGENT B2 ;  /* 0x0000000000027941 */ /* 0x000fea0003800200 */
.L_x_20220:
        /* <DEDUP_REMOVED lines=41> */
.L_x_20223:
[----:B------:R-:W-:Y:S05]  /*1a80*/  BSYNC.RECONVERGENT B2 ;  /* 0x0000000000027941 */ /* 0x000fea0003800200 */
.L_x_20222:
[----:B------:R-:W-:Y:S01]  /*1a90*/  ISETP.GE.U32.AND P1, PT, R5, 0xa0, PT ;  /* 0x000000a00500780c */ /* 0x000fe20003f26070 */
[----:B------:R-:W-:Y:S01]  /*1aa0*/  BSSY.RECONVERGENT B2, `(.L_x_20224) ;  /* 0x000002b000027945 */ /* 0x000fe20003800200 */
[----:B------:R-:W-:-:S11]  /*1ab0*/  LOP3.LUT R7, R7, 0xfffffff7, RZ, 0xc0, !PT ;  /* 0xfffffff707077812 */ /* 0x000fd600078ec0ff */
        /* <DEDUP_REMOVED lines=41> */
.L_x_20225:
[----:B------:R-:W-:Y:S05]  /*1d50*/  BSYNC.RECONVERGENT B2 ;  /* 0x0000000000027941 */ /* 0x000fea0003800200 */
.L_x_20224:
[----:B------:R-:W-:Y:S01]  /*1d60*/  ISETP.GE.U32.AND P1, PT, R5, 0xc0, PT ;  /* 0x000000c00500780c */ /* 0x000fe20003f26070 */
[----:B------:R-:W-:-:S12]  /*1d70*/  BSSY.RECONVERGENT B2, `(.L_x_20226) ;  /* 0x0000029000027945 */ /* 0x000fd80003800200 */
        /* <DEDUP_REMOVED lines=40> */
.L_x_20227:
[----:B------:R-:W-:Y:S05]  /*2000*/  BSYNC.RECONVERGENT B2 ;  /* 0x0000000000027941 */ /* 0x000fea0003800200 */
.L_x_20226:
        /* <DEDUP_REMOVED lines=42> */
.L_x_20229:
[----:B------:R-:W-:Y:S05]  /*22b0*/  BSYNC.RECONVERGENT B2 ;  /* 0x0000000000027941 */ /* 0x000fea0003800200 */
.L_x_20228:
        /* <DEDUP_REMOVED lines=42> */
.L_x_20231:
[----:B------:R-:W-:Y:S05]  /*2560*/  BSYNC.RECONVERGENT B2 ;  /* 0x0000000000027941 */ /* 0x000fea0003800200 */
.L_x_20230:
        /* <DEDUP_REMOVED lines=12> */
[----:B------:R-:W-:Y:S02]  /*2630*/  HADD2.F32 R233, -RZ, R195.H0_H0 ;  /* 0x200000c3ffe97230 */ /* 0x000fe40000004100 */
[C---:B--2---:R-:W-:Y:S01]  /*2640*/  FADD.FTZ R28, -R242.reuse, R28 ;  /* 0x0000001cf21c7221 */ /* 0x044fe20000010100 */
[C---:B------:R-:W-:Y:S01]  /*2650*/  FADD.FTZ R29, -R242.reuse, R29 ;  /* 0x0000001df21d7221 */ /* 0x040fe20000010100 */
[C---:B------:R-:W-:Y:S01]  /*2660*/  FADD.FTZ R30, -R242.reuse, R30 ;  /* 0x0000001ef21e7221 */ /* 0x040fe20000010100 */
[----:B------:R-:W-:Y:S01]  /*2670*/  FADD.FTZ R31, -R242, R31 ;  /* 0x0000001ff21f7221 */ /* 0x000fe20000010100 */
[----:B-----5:R-:W-:Y:S01]  /*2680*/  FMUL.FTZ R15, R191, R28 ;  /* 0x0000001cbf0f7220 */ /* 0x020fe20000410000 */
[----:B------:R-:W-:-:S02]  /*2690*/  HADD2.F32 R28, -RZ, R196.H1_H1 ;  /* 0x300000c4ff1c7230 */ /* 0x000fc40000004100 */
[C---:B------:R-:W-:Y:S01]  /*26a0*/  FMUL.FTZ R29, R191.reuse, R29 ;  /* 0x0000001dbf1d7220 */ /* 0x040fe20000410000 */
[----:B------:R-:W-:Y:S01]  /*26b0*/  FMUL.FTZ R30, R191, R30 ;  /* 0x0000001ebf1e7220 */ /* 0x000fe20000410000 */
[----:B---3--:R-:W-:Y:S01]  /*26c0*/  FADD.FTZ R100, R100, R156 ;  /* 0x0000009c64647221 */ /* 0x008fe20000010000 */
[C---:B------:R-:W-:Y:S01]  /*26d0*/  FFMA.FTZ R60, R156.reuse, R15, R60 ;  /* 0x0000000f9c3c7223 */ /* 0x040fe2000001003c */
[----:B------:R-:W-:Y:S01]  /*26e0*/  FMUL.FTZ R28, R156, R28 ;  /* 0x0000001c9c1c7220 */ /* 0x000fe20000410000 */
[----:B------:R-:W-:Y:S01]  /*26f0*/  FADD.FTZ R101, R101, R157 ;  /* 0x0000009d65657221 */ /* 0x000fe20000010000 */
[C---:B------:R-:W-:Y:S01]  /*2700*/  FFMA.FTZ R61, R157.reuse, R29, R61 ;  /* 0x0000001d9d3d7223 */ /* 0x040fe2000001003d */
        /* <DEDUP_REMOVED lines=11> */
[----:B------:R-:W-:Y:S01]  /*27c0*/  FFMA.FTZ R62, R158, R30, R62 ;  /* 0x0000001e9e3e7223 */ /* 0x000fe2000001003e */
[----:B------:R-:W-:Y:S01]  /*27d0*/  FADD.FTZ R103, R103, R159 ;  /* 0x0000009f67677221 */ /* 0x000fe20000010000 */
[----:B------:R-:W-:Y:S01]  /*27e0*/  FFMA.FTZ R63, R159, R31, R63 ;  /* 0x0000001f9f3f7223 */ /* 0x000fe2000001003f */
[----:B------:R-:W-:Y:S01]  /*27f0*/  FADD.FTZ R244, R157, R233 ;  /* 0x000000e99df47221 */ /* 0x000fe20000010000 */
[----:B------:R-:W-:-:S07]  /*2800*/  FFMA.FTZ R243, R31, R233, R156 ;  /* 0x000000e91ff37223 */ /* 0x000fce000001009c */
.L_x_20233:
[----:B------:R-:W-:Y:S05]  /*2810*/  BSYNC.RECONVERGENT B2 ;  /* 0x0000000000027941 */ /* 0x000fea0003800200 */
.L_x_20232:
        /* <DEDUP_REMOVED lines=8> */
[--C-:B------:R-:W-:Y:S02]  /*28a0*/  HADD2.F32 R172, -RZ, R194.reuse.H1_H1 ;  /* 0x300000c2ffac7230 */ /* 0x100fe40000004100 */
        /* <DEDUP_REMOVED lines=32> */
.L_x_20215:
        /* <DEDUP_REMOVED lines=24> */
[--C-:B------:R-:W-:Y:S01]  /*2c30*/  HADD2.F32 R169, -RZ, R212.reuse.H1_H1 ;  /* 0x300000d4ffa97230 */ /* 0x100fe20000004100 */
[----:B------:R-:W-:Y:S01]  /*2c40*/  IADD3 R245, PT, PT, R9, 0x20, RZ ;  /* 0x0000002009f57810 */ /* 0x000fe20007ffe0ff */
[----:B------:R-:W-:Y:S02]  /*2c50*/  HADD2.F32 R189, -RZ, R212.H0_H0 ;  /* 0x200000d4ffbd7230 */ /* 0x000fe40000004100 */
[--C-:B------:R-:W-:Y:S02]  /*2c60*/  HADD2.F32 R231, -RZ, R211.reuse.H1_H1 ;  /* 0x300000d3ffe77230 */ /* 0x100fe40000004100 */
[----:B------:R-:W-:Y:S02]  /*2c70*/  HADD2.F32 R241, -RZ, R211.H0_H0 ;  /* 0x200000d3fff17230 */ /* 0x000fe40000004100 */
[C---:B---3--:R-:W-:Y:S01]  /*2c80*/  FADD.FTZ R156, -R242.reuse, R156 ;  /* 0x0000009cf29c7221 */ /* 0x048fe20000010100 */
[C---:B------:R-:W-:Y:S01]  /*2c90*/  FADD.FTZ R157, -R242.reuse, R157 ;  /* 0x0000009df29d7221 */ /* 0x040fe20000010100 */
[C---:B------:R-:W-:Y:S01]  /*2ca0*/  FADD.FTZ R158, -R242.reuse, R158 ;  /* 0x0000009ef29e7221 */ /* 0x040fe20000010100 */
[----:B------:R-:W-:Y:S01]  /*2cb0*/  FADD.FTZ R159, -R242, R159 ;  /* 0x0000009ff29f7221 */ /* 0x000fe20000010100 */
[C---:B-----5:R-:W-:Y:S01]  /*2cc0*/  FMUL.FTZ R0, R191.reuse, R156 ;  /* 0x0000009cbf007220 */ /* 0x060fe20000410000 */
[C---:B------:R-:W-:Y:S01]  /*2cd0*/  FMUL.FTZ R168, R191.reuse, R157 ;  /* 0x0000009dbfa87220 */ /* 0x040fe20000410000 */
[C---:B------:R-:W-:Y:S01]  /*2ce0*/  FMUL.FTZ R188, R191.reuse, R158 ;  /* 0x0000009ebfbc7220 */ /* 0x040fe20000410000 */
[----:B------:R-:W-:Y:S01]  /*2cf0*/  FMUL.FTZ R230, R191, R159 ;  /* 0x0000009fbfe67220 */ /* 0x000fe20000410000 */
[----:B----4-:R-:W-:Y:S01]  /*2d00*/  FMUL.FTZ R169, R160, R169 ;  /* 0x000000a9a0a97220 */ /* 0x010fe20000410000 */
        /* <DEDUP_REMOVED lines=19> */
.L_x_20236:
[----:B------:R-:W-:Y:S05]  /*2e40*/  BSYNC.RECONVERGENT B2 ;  /* 0x0000000000027941 */ /* 0x000fea0003800200 */
.L_x_20235:
[----:B------:R-:W-:Y:S04]  /*2e50*/  BSSY.RECONVERGENT B2, `(.L_x_20237) ;  /* 0x000002c000027945 */ /* 0x000fe80003800200 */
[----:B------:R-:W-:Y:S05]  /*2e60*/  @!P2 BRA `(.L_x_20238) ;  /* 0x0000000000a8a947 */ /* 0x000fea0003800000 */
[----:B------:R-:W0:Y:S08]  /*2e70*/  LDC.64 R120, c[0x0][0x428] ;  /* 0x00010a00ff787b82 */ /* 0x000e300000000a00 */
[----:B------:R-:W1:Y:S01]  /*2e80*/  LDC.64 R122, c[0x0][0x3a8] ;  /* 0x0000ea00ff7a7b82 */ /* 0x000e620000000a00 */
[----:B0-----:R-:W-:-:S05]  /*2e90*/  IMAD.WIDE.U32 R120, R245, 0x10, R120 ;  /* 0x00000010f5787825 */ /* 0x001fca00078e0078 */
[----:B------:R0:W2:Y:S01]  /*2ea0*/  LDG.E.128 R160, desc[UR6][R120.64] ;  /* 0x0000000678a07981 */ /* 0x0000a2000c1e1d00 */
[----:B-1----:R-:W-:-:S05]  /*2eb0*/  IMAD.WIDE.U32 R122, R245, 0x10, R122 ;  /* 0x00000010f57a7825 */ /* 0x002fca00078e007a */
[----:B------:R-:W3:Y:S01]  /*2ec0*/  LDG.E.128 R156, desc[UR6][R122.64] ;  /* 0x000000067a9c7981 */ /* 0x000ee2000c1e1d00 */
[----:B0-----:R-:W0:Y:S02]  /*2ed0*/  LDC.64 R120, c[0x0][0x438] ;  /* 0x00010e00ff787b82 */ /* 0x001e240000000a00 */
[----:B0-----:R-:W-:-:S06]  /*2ee0*/  IMAD.WIDE.U32 R120, R245, 0x10, R120 ;  /* 0x00000010f5787825 */ /* 0x001fcc00078e0078 */
[----:B------:R-:W5:Y:S01]  /*2ef0*/  LDG.E.128 R120, desc[UR6][R120.64] ;  /* 0x0000000678787981 */ /* 0x000f62000c1e1d00 */
[--C-:B------:R-:W-:Y:S02]  /*2f00*/  HADD2.F32 R167, -RZ, R210.reuse.H1_H1 ;  /* 0x300000d2ffa77230 */ /* 0x100fe40000004100 */
[----:B------:R-:W-:Y:S02]  /*2f10*/  HADD2.F32 R187, -RZ, R210.H0_H0 ;  /* 0x200000d2ffbb7230 */ /* 0x000fe40000004100 */
[--C-:B------:R-:W-:Y:S02]  /*2f20*/  HADD2.F32 R229, -RZ, R209.reuse.H1_H1 ;  /* 0x300000d1ffe57230 */ /* 0x100fe40000004100 */
[----:B------:R-:W-:Y:S01]  /*2f30*/  HADD2.F32 R240, -RZ, R209.H0_H0 ;  /* 0x200000d1fff07230 */ /* 0x000fe20000004100 */
[----:B------:R-:W-:Y:S01]  /*2f40*/  IADD3 R245, PT, PT, R245, 0x20, RZ ;  /* 0x00000020f5f57810 */ /* 0x000fe20007ffe0ff */
[----:B--2---:R-:W-:Y:S01]  /*2f50*/  FMUL.FTZ R167, R167, R160 ;  /* 0x000000a0a7a77220 */ /* 0x004fe20000410000 */
[C---:B---3--:R-:W-:Y:S01]  /*2f60*/  FADD.FTZ R156, -R242.reuse, R156 ;  /* 0x0000009cf29c7221 */ /* 0x048fe20000010100 */
[----:B------:R-:W-:-:S03]  /*2f70*/  FADD.FTZ R157, -R242, R157 ;  /* 0x0000009df29d7221 */ /* 0x000fc60000010100 */
[C---:B-----5:R-:W-:Y:S01]  /*2f80*/  FMUL.FTZ R17, R191.reuse, R156 ;  /* 0x0000009cbf117220 */ /* 0x060fe20000410000 */
[----:B------:R-:W-:Y:S01]  /*2f90*/  FMUL.FTZ R166, R191, R157 ;  /* 0x0000009dbfa67220 */ /* 0x000fe20000410000 */
[----:B------:R-:W-:Y:S01]  /*2fa0*/  FADD.FTZ R158, -R242, R158 ;  /* 0x0000009ef29e7221 */ /* 0x000fe20000010100 */
[----:B------:R-:W-:Y:S01]  /*2fb0*/  FMUL.FTZ R187, R187, R161 ;  /* 0x000000a1bbbb7220 */ /* 0x000fe20000410000 */
[----:B------:R-:W-:Y:S01]  /*2fc0*/  FADD.FTZ R157, R244, R167 ;  /* 0x000000a7f49d7221 */ /* 0x000fe20000010000 */
[----:B------:R-:W-:Y:S01]  /*2fd0*/  FFMA.FTZ R156, R17, R167, R243 ;  /* 0x000000a7119c7223 */ /* 0x000fe200000100f3 */
        /* <DEDUP_REMOVED lines=19> */
.L_x_20238:
[----:B------:R-:W-:Y:S05]  /*3110*/  BSYNC.RECONVERGENT B2 ;  /* 0x0000000000027941 */ /* 0x000fea0003800200 */
.L_x_20237:
        /* <DEDUP_REMOVED lines=44> */
.L_x_20240:
[----:B------:R-:W-:Y:S05]  /*33e0*/  BSYNC.RECONVERGENT B2 ;  /* 0x0000000000027941 */ /* 0x000fea0003800200 */
.L_x_20239:
        /* <DEDUP_REMOVED lines=44> */
.L_x_20242:
[----:B------:R-:W-:Y:S05]  /*36b0*/  BSYNC.RECONVERGENT B2 ;  /* 0x0000000000027941 */ /* 0x000fea0003800200 */
.L_x_20241:
[----:B------:R-:W-:Y:S01]  /*36c0*/  ISETP.GE.U32.AND P1, PT, R5, 0xa0, PT ;  /* 0x000000a00500780c */ /* 0x000fe20003f26070 */
[----:B------:R-:W-:Y:S01]  /*36d0*/  BSSY.RECONVERGENT B2, `(.L_x_20243) ;  /* 0x000002e000027945 */ /* 0x000fe20003800200 */
[----:B------:R-:W-:-:S11]  /*36e0*/  LOP3.LUT R7, R7, 0xfffffff7, RZ, 0xc0, !PT ;  /* 0xfffffff707077812 */ /* 0x000fd600078ec0ff */
        /* <DEDUP_REMOVED lines=44> */
.L_x_20244:
[----:B------:R-:W-:Y:S05]  /*39b0*/  BSYNC.RECONVERGENT B2 ;  /* 0x0000000000027941 */ /* 0x000fea0003800200 */
.L_x_20243:
[----:B------:R-:W-:Y:S01]  /*39c0*/  ISETP.GE.U32.AND P1, PT, R5, 0xc0, PT ;  /* 0x000000c00500780c */ /* 0x000fe20003f26070 */
[----:B------:R-:W-:-:S12]  /*39d0*/  BSSY.RECONVERGENT B2, `(.L_x_20245) ;  /* 0x000002c000027945 */ /* 0x000fd80003800200 */
        /* <DEDUP_REMOVED lines=43> */
.L_x_20246:
[----:B------:R-:W-:Y:S05]  /*3c90*/  BSYNC.RECONVERGENT B2 ;  /* 0x0000000000027941 */ /* 0x000fea0003800200 */
.L_x_20245:
        /* <DEDUP_REMOVED lines=45> */
.L_x_20248:
[----:B------:R-:W-:Y:S05]  /*3f70*/  BSYNC.RECONVERGENT B2 ;  /* 0x0000000000027941 */ /* 0x000fea0003800200 */
.L_x_20247:
        /* <DEDUP_REMOVED lines=45> */
.L_x_20250:
[----:B------:R-:W-:Y:S05]  /*4250*/  BSYNC.RECONVERGENT B2 ;  /* 0x0000000000027941 */ /* 0x000fea0003800200 */
.L_x_20249:
        /* <DEDUP_REMOVED lines=15> */
[----:B------:R-:W-:Y:S02]  /*4350*/  HADD2.F32 R233, -RZ, R195.H0_H0 ;  /* 0x200000c3ffe97230 */ /* 0x000fe40000004100 */
[C---:B---3--:R-:W-:Y:S01]  /*4360*/  FADD.FTZ R28, -R242.reuse, R28 ;  /* 0x0000001cf21c7221 */ /* 0x048fe20000010100 */
[C---:B------:R-:W-:Y:S01]  /*4370*/  FADD.FTZ R29, -R242.reuse, R29 ;  /* 0x0000001df21d7221 */ /* 0x040fe20000010100 */
[C---:B------:R-:W-:Y:S01]  /*4380*/  FADD.FTZ R30, -R242.reuse, R30 ;  /* 0x0000001ef21e7221 */ /* 0x040fe20000010100 */
[----:B------:R-:W-:Y:S01]  /*4390*/  FADD.FTZ R31, -R242, R31 ;  /* 0x0000001ff21f7221 */ /* 0x000fe20000010100 */
[----:B-----5:R-:W-:Y:S01]  /*43a0*/  FMUL.FTZ R15, R191, R28 ;  /* 0x0000001cbf0f7220 */ /* 0x020fe20000410000 */
[----:B------:R-:W-:-:S02]  /*43b0*/  HADD2.F32 R28, -RZ, R196.H1_H1 ;  /* 0x300000c4ff1c7230 */ /* 0x000fc40000004100 */
[C---:B------:R-:W-:Y:S01]  /*43c0*/  FMUL.FTZ R29, R191.reuse, R29 ;  /* 0x0000001dbf1d7220 */ /* 0x040fe20000410000 */
[----:B------:R-:W-:Y:S01]  /*43d0*/  FMUL.FTZ R30, R191, R30 ;  /* 0x0000001ebf1e7220 */ /* 0x000fe20000410000 */
[----:B----4-:R-:W-:Y:S01]  /*43e0*/  FADD.FTZ R100, R100, R156 ;  /* 0x0000009c64647221 */ /* 0x010fe20000010000 */
[----:B------:R-:W-:Y:S01]  /*43f0*/  FFMA.FTZ R60, R156, R15, R60 ;  /* 0x0000000f9c3c7223 */ /* 0x000fe2000001003c */
[----:B------:R-:W-:Y:S01]  /*4400*/  FMUL.FTZ R28, R28, R156 ;  /* 0x0000009c1c1c7220 */ /* 0x000fe20000410000 */
        /* <DEDUP_REMOVED lines=18> */
.L_x_20252:
[----:B------:R-:W-:Y:S05]  /*4530*/  BSYNC.RECONVERGENT B2 ;  /* 0x0000000000027941 */ /* 0x000fea0003800200 */
.L_x_20251:
[----:B------:R-:W-:-:S13]  /*4540*/  ISETP.GE.U32.AND P5, PT, R5, 0x140, PT ;  /* 0x000001400500780c */ /* 0x000fda0003fa6070 */
        /* <DEDUP_REMOVED lines=13> */
[----:B------:R-:W-:Y:S02]  /*4620*/  HADD2.F32 R232, -RZ, R193.H0_H0 ;  /* 0x200000c1ffe87230 */ /* 0x000fe40000004100 */
[----:B--2---:R-:W-:Y:S01]  /*4630*/  FMUL.FTZ R172, R172, R160 ;  /* 0x000000a0acac7220 */ /* 0x004fe20000410000 */
[C---:B---3--:R-:W-:Y:S01]  /*4640*/  FADD.FTZ R156, -R242.reuse, R156 ;  /* 0x0000009cf29c7221 */ /* 0x048fe20000010100 */
[----:B------:R-:W-:-:S03]  /*4650*/  FADD.FTZ R157, -R242, R157 ;  /* 0x0000009df29d7221 */ /* 0x000fc60000010100 */
[C---:B-----5:R-:W-:Y:S01]  /*4660*/  FMUL.FTZ R170, R191.reuse, R156 ;  /* 0x0000009cbfaa7220 */ /* 0x060fe20000410000 */
[C---:B------:R-:W-:Y:S01]  /*4670*/  FMUL.FTZ R171, R191.reuse, R157 ;  /* 0x0000009dbfab7220 */ /* 0x040fe20000410000 */
        /* <DEDUP_REMOVED lines=23> */
.L_x_20234:
[----:B------:R-:W-:Y:S05]  /*47f0*/  BSYNC.RECONVERGENT B1 ;  /* 0x0000000000017941 */ /* 0x000fea0003800200 */
.L_x_20214:
        /* <DEDUP_REMOVED lines=20> */
.L_x_20344:
[----:B------:R-:W-:Y:S01]  /*4940*/  LOP3.LUT P6, RZ, R7, 0x10, RZ, 0xc0, !PT ;  /* 0x0000001007ff7812 */ /* 0x000fe200078cc0ff */
        /* <DEDUP_REMOVED lines=10> */
[----:B------:R-:W-:Y:S01]  /*49f0*/  LOP3.LUT P6, RZ, R7, 0x1, RZ, 0xc0, !PT ;  /* 0x0000000107ff7812 */ /* 0x000fe200078cc0ff */
[----:B------:R-:W-:-:S12]  /*4a00*/  BSSY.RECONVERGENT B2, `(.L_x_20256) ;  /* 0x000002f000027945 */ /* 0x000fd80003800200 */
[----:B------:R-:W-:Y:S05]  /*4a10*/  @!P6 BRA `(.L_x_20257) ;  /* 0x0000000000b4e947 */ /* 0x000fea0003800000 */
[----:B------:R-:W-:Y:S02]  /*4a20*/  ISETP.NE.U32.AND P6, PT, RZ, UR12, PT ;  /* 0x0000000cff007c0c */ /* 0x000fe4000bfc5070 */
[----:B------:R-:W-:Y:S02]  /*4a30*/  LOP3.LUT R7, R7, 0xfffffffe, RZ, 0xc0, !PT ;  /* 0xfffffffe07077812 */ /* 0x000fe400078ec0ff */
[----:B------:R-:W-:-:S13]  /*4a40*/  ISETP.NE.AND.EX P6, PT, RZ, UR13, PT, P6 ;  /* 0x0000000dff007c0c */ /* 0x000fda000bfc5360 */
[----:B------:R-:W-:Y:S01]  /*4a50*/  @P6 LOP3.LUT R7, R7, 0x1, RZ, 0xfc, !PT ;  /* 0x0000000107076812 */ /* 0x000fe200078efcff */
[----:B------:R-:W-:Y:S06]  /*4a60*/  @P6 BRA `(.L_x_20258) ;  /* 0x0000000000346947 */ /* 0x000fec0003800000 */
        /* <DEDUP_REMOVED lines=12> */
[----:B------:R-:W-:Y:S06]  /*4b30*/  BRA `(.L_x_20259) ;  /* 0x0000000000407947 */ /* 0x000fec0003800000 */
.L_x_20258:
        /* <DEDUP_REMOVED lines=11> */
[----:B------:R-:W-:-:S02]  /*4bf0*/  FMUL.FTZ R159, R191, R159 ;  /* 0x0000009fbf9f7220 */ /* 0x000fc40000410000 */
[----:B------:R-:W-:Y:S02]  /*4c00*/  MOV R112, R156 ;  /* 0x0000009c00707202 */ /* 0x000fe40000000f00 */
[----:B------:R-:W-:Y:S02]  /*4c10*/  MOV R113, R157 ;  /* 0x0000009d00717202 */ /* 0x000fe40000000f00 */
[----:B------:R-:W-:Y:S02]  /*4c20*/  MOV R114, R158 ;  /* 0x0000009e00727202 */ /* 0x000fe40000000f00 */
[----:B------:R-:W-:-:S07]  /*4c30*/  MOV R115, R159 ;  /* 0x0000009f00737202 */ /* 0x000fce0000000f00 */
.L_x_20259:
[----:B------:R-:W0:Y:S01]  /*4c40*/  @P6 LDC.64 R162, c[0x0][0x478] ;  /* 0x00011e00ffa26b82 */ /* 0x000e220000000a00 */
[-C--:B------:R-:W-:Y:S01]  /*4c50*/  FMUL.FTZ R156, R156, R8.reuse ;  /* 0x000000089c9c7220 */ /* 0x080fe20000410000 */
[-C--:B------:R-:W-:Y:S01]  /*4c60*/  FMUL.FTZ R157, R157, R8.reuse ;  /* 0x000000089d9d7220 */ /* 0x080fe20000410000 */
[-C--:B------:R-:W-:Y:S01]  /*4c70*/  FMUL.FTZ R158, R158, R8.reuse ;  /* 0x000000089e9e7220 */ /* 0x080fe20000410000 */
[----:B------:R-:W-:Y:S01]  /*4c80*/  FMUL.FTZ R159, R159, R8 ;  /* 0x000000089f9f7220 */ /* 0x000fe20000410000 */
[----:B0-----:R-:W-:-:S05]  /*4c90*/  @P6 IMAD.WIDE.U32 R162, R9, 0x10, R162 ;  /* 0x0000001009a26825 */ /* 0x001fca00078e00a2 */
[----:B------:R0:W-:Y:S02]  /*4ca0*/  @P6 STG.E.128 desc[UR6][R162.64], R112 ;  /* 0x00000070a2006986 */ /* 0x0001e4000c101d06 */
[----:B0-----:R-:W0:Y:S02]  /*4cb0*/  LDC.64 R162, c[0x0][0x468] ;  /* 0x00011a00ffa27b82 */ /* 0x001e240000000a00 */
[C---:B0-----:R-:W-:Y:S01]  /*4cc0*/  IMAD.WIDE.U32 R162, R9.reuse, 0x10, R162 ;  /* 0x0000001009a27825 */ /* 0x041fe200078e00a2 */
[----:B------:R-:W-:-:S04]  /*4cd0*/  IADD3 R9, PT, PT, R9, 0x20, RZ ;  /* 0x0000002009097810 */ /* 0x000fc80007ffe0ff */
[----:B------:R0:W-:Y:S03]  /*4ce0*/  STG.E.128 desc[UR6][R162.64], R156 ;  /* 0x0000009ca2007986 */ /* 0x0001e6000c101d06 */
.L_x_20257:
[----:B------:R-:W-:Y:S05]  /*4cf0*/  BSYNC.RECONVERGENT B2 ;  /* 0x0000000000027941 */ /* 0x000fea0003800200 */
.L_x_20256:
[----:B------:R-:W-:Y:S01]  /*4d00*/  LOP3.LUT P6, RZ, R7, 0x2, RZ, 0xc0, !PT ;  /* 0x0000000207ff7812 */ /* 0x000fe200078cc0ff */
[----:B------:R-:W-:-:S12]  /*4d10*/  BSSY.RECONVERGENT B2, `(.L_x_20260) ;  /* 0x000002f000027945 */ /* 0x000fd80003800200 */
[----:B------:R-:W-:Y:S05]  /*4d20*/  @!P6 BRA `(.L_x_20261) ;  /* 0x0000000000b4e947 */ /* 0x000fea0003800000 */
[----:B------:R-:W-:Y:S02]  /*4d30*/  ISETP.NE.U32.AND P6, PT, RZ, UR12, PT ;  /* 0x0000000cff007c0c */ /* 0x000fe4000bfc5070 */
[----:B------:R-:W-:Y:S02]  /*4d40*/  LOP3.LUT R7, R7, 0xfffffffe, RZ, 0xc0, !PT ;  /* 0xfffffffe07077812 */ /* 0x000fe400078ec0ff */
[----:B------:R-:W-:-:S13]  /*4d50*/  ISETP.NE.AND.EX P6, PT, RZ, UR13, PT, P6 ;  /* 0x0000000dff007c0c */ /* 0x000fda000bfc5360 */
[----:B------:R-:W-:Y:S01]  /*4d60*/  @P6 LOP3.LUT R7, R7, 0x1, RZ, 0xfc, !PT ;  /* 0x0000000107076812 */ /* 0x000fe200078efcff */
[----:B------:R-:W-:Y:S06]  /*4d70*/  @!P6 BRA `(.L_x_20262) ;  /* 0x000000000044e947 */ /* 0x000fec0003800000 */
        /* <DEDUP_REMOVED lines=15> */
[----:B------:R-:W-:Y:S01]  /*4e70*/  MOV R115, R159 ;  /* 0x0000009f00737202 */ /* 0x000fe20000000f00 */
[----:B------:R-:W-:Y:S06]  /*4e80*/  BRA `(.L_x_20263) ;  /* 0x0000000000307947 */ /* 0x000fec0003800000 */
.L_x_20262:
        /* <DEDUP_REMOVED lines=11> */
[----:B------:R-:W-:-:S07]  /*4f40*/  FMUL.FTZ R159, R191, R159 ;  /* 0x0000009fbf9f7220 */ /* 0x000fce0000410000 */
.L_x_20263:
        /* <DEDUP_REMOVED lines=11> */
.L_x_20261:
[----:B------:R-:W-:Y:S05]  /*5000*/  BSYNC.RECONVERGENT B2 ;  /* 0x0000000000027941 */ /* 0x000fea0003800200 */
.L_x_20260:
[----:B------:R-:W-:Y:S04]  /*5010*/  BSSY.RECONVERGENT B2, `(.L_x_20264) ;  /* 0x000002d000027945 */ /* 0x000fe80003800200 */
[----:B------:R-:W-:Y:S05]  /*5020*/  @!P0 BRA `(.L_x_20265) ;  /* 0x0000000000ac8947 */ /* 0x000fea0003800000 */
[----:B------:R-:W-:-:S04]  /*5030*/  ISETP.NE.U32.AND P0, PT, RZ, UR12, PT ;  /* 0x0000000cff007c0c */ /* 0x000fc8000bf05070 */
[----:B------:R-:W-:-:S13]  /*5040*/  ISETP.NE.AND.EX P0, PT, RZ, UR13, PT, P0 ;  /* 0x0000000dff007c0c */ /* 0x000fda000bf05300 */
[----:B------:R-:W-:Y:S05]  /*5050*/  @!P0 BRA `(.L_x_20266) ;  /* 0x0000000000448947 */ /* 0x000fea0003800000 */
        /* <DEDUP_REMOVED lines=17> */
.L_x_20266:
        /* <DEDUP_REMOVED lines=12> */
.L_x_20267:
        /* <DEDUP_REMOVED lines=11> */
.L_x_20265:
[----:B------:R-:W-:Y:S05]  /*52e0*/  BSYNC.RECONVERGENT B2 ;  /* 0x0000000000027941 */ /* 0x000fea0003800200 */
.L_x_20264:
[----:B------:R-:W-:Y:S01]  /*52f0*/  LOP3.LUT P0, RZ, R7, 0x4, RZ, 0xc0, !PT ;  /* 0x0000000407ff7812 */ /* 0x000fe2000780c0ff */
[----:B------:R-:W-:-:S12]  /*5300*/  BSSY.RECONVERGENT B2, `(.L_x_20268) ;  /* 0x000002d000027945 */ /* 0x000fd80003800200 */
[----:B------:R-:W-:Y:S05]  /*5310*/  @!P0 BRA `(.L_x_20269) ;  /* 0x0000000000ac8947 */ /* 0x000fea0003800000 */
[----:B------:R-:W-:-:S04]  /*5320*/  ISETP.NE.U32.AND P0, PT, RZ, UR12, PT ;  /* 0x0000000cff007c0c */ /* 0x000fc8000bf05070 */
[----:B------:R-:W-:-:S13]  /*5330*/  ISETP.NE.AND.EX P0, PT, RZ, UR13, PT, P0 ;  /* 0x0000000dff007c0c */ /* 0x000fda000bf05300 */
[----:B------:R-:W-:Y:S05]  /*5340*/  @!P0 BRA `(.L_x_20270) ;  /* 0x0000000000448947 */ /* 0x000fea0003800000 */
[-CC-:B012---:R-:W-:Y:S01]  /*5350*/  FFMA.FTZ R156, R10, R160.reuse, R161.reuse ;  /* 0x000000a00a9c7223 */ /* 0x187fe200000100a1 */
        /* <DEDUP_REMOVED lines=16> */
.L_x_20270:
        /* <DEDUP_REMOVED lines=12> */
.L_x_20271:
        /* <DEDUP_REMOVED lines=11> */
.L_x_20269:
[----:B------:R-:W-:Y:S05]  /*55d0*/  BSYNC.RECONVERGENT B2 ;  /* 0x0000000000027941 */ /* 0x000fea0003800200 */
.L_x_20268:
[----:B------:R-:W-:Y:S01]  /*55e0*/  LOP3.LUT P0, RZ, R7, 0x8, RZ, 0xc0, !PT ;  /* 0x0000000807ff7812 */ /* 0x000fe2000780c0ff */
[----:B------:R-:W-:-:S12]  /*55f0*/  BSSY.RECONVERGENT B2, `(.L_x_20272) ;  /* 0x000002d000027945 */ /* 0x000fd80003800200 */
[----:B------:R-:W-:Y:S05]  /*5600*/  @!P0 BRA `(.L_x_20273) ;  /* 0x0000000000ac8947 */ /* 0x000fea0003800000 */
[----:B------:R-:W-:-:S04]  /*5610*/  ISETP.NE.U32.AND P0, PT, RZ, UR12, PT ;  /* 0x0000000cff007c0c */ /* 0x000fc8000bf05070 */
[----:B------:R-:W-:-:S13]  /*5620*/  ISETP.NE.AND.EX P0, PT, RZ, UR13, PT, P0 ;  /* 0x0000000dff007c0c */ /* 0x000fda000bf05300 */
        /* <DEDUP_REMOVED lines=18> */
.L_x_20274:
        /* <DEDUP_REMOVED lines=12> */
.L_x_20275:
[----:B------:R-:W0:Y:S01]  /*5810*/  @P0 LDC.64 R242, c[0x0][0x478] ;  /* 0x00011e00fff20b82 */ /* 0x000e220000000a00 */
[-C--:B------:R-:W-:Y:S01]  /*5820*/  FMUL.FTZ R156, R156, R8.reuse ;  /* 0x000000089c9c7220 */ /* 0x080fe20000410000 */
[-C--:B------:R-:W-:Y:S01]  /*5830*/  FMUL.FTZ R157, R157, R8.reuse ;  /* 0x000000089d9d7220 */ /* 0x080fe20000410000 */
[-C--:B------:R-:W-:Y:S01]  /*5840*/  FMUL.FTZ R158, R158, R8.reuse ;  /* 0x000000089e9e7220 */ /* 0x080fe20000410000 */
[----:B------:R-:W-:-:S04]  /*5850*/  FMUL.FTZ R159, R159, R8 ;  /* 0x000000089f9f7220 */ /* 0x000fc80000410000 */
[----:B------:R-:W1:Y:S01]  /*5860*/  LDC.64 R162, c[0x0][0x468] ;  /* 0x00011a00ffa27b82 */ /* 0x000e620000000a00 */
[----:B0-----:R-:W-:-:S05]  /*5870*/  @P0 IMAD.WIDE.U32 R242, R9, 0x10, R242 ;  /* 0x0000001009f20825 */ /* 0x001fca00078e00f2 */
[----:B------:R4:W-:Y:S01]  /*5880*/  @P0 STG.E.128 desc[UR6][R242.64], R112 ;  /* 0x00000070f2000986 */ /* 0x0009e2000c101d06 */
[C---:B-1----:R-:W-:Y:S01]  /*5890*/  IMAD.WIDE.U32 R162, R9.reuse, 0x10, R162 ;  /* 0x0000001009a27825 */ /* 0x042fe200078e00a2 */
[----:B------:R-:W-:-:S04]  /*58a0*/  IADD3 R9, PT, PT, R9, 0x20, RZ ;  /* 0x0000002009097810 */ /* 0x000fc80007ffe0ff */
[----:B------:R4:W-:Y:S03]  /*58b0*/  STG.E.128 desc[UR6][R162.64], R156 ;  /* 0x0000009ca2007986 */ /* 0x0009e6000c101d06 */
.L_x_20273:
[----:B------:R-:W-:Y:S05]  /*58c0*/  BSYNC.RECONVERGENT B2 ;  /* 0x0000000000027941 */ /* 0x000fea0003800200 */
.L_x_20272:
[----:B------:R-:W-:Y:S04]  /*58d0*/  BSSY.RECONVERGENT B2, `(.L_x_20276) ;  /* 0x000002d000027945 */ /* 0x000fe80003800200 */
[----:B------:R-:W-:Y:S05]  /*58e0*/  @!P1 BRA `(.L_x_20277) ;  /* 0x0000000000ac9947 */ /* 0x000fea0003800000 */
[----:B------:R-:W-:-:S04]  /*58f0*/  ISETP.NE.U32.AND P0, PT, RZ, UR12, PT ;  /* 0x0000000cff007c0c */ /* 0x000fc8000bf05070 */
[----:B------:R-:W-:-:S13]  /*5900*/  ISETP.NE.AND.EX P0, PT, RZ, UR13, PT, P0 ;  /* 0x0000000dff007c0c */ /* 0x000fda000bf05300 */
[----:B------:R-:W-:Y:S05]  /*5910*/  @!P0 BRA `(.L_x_20278) ;  /* 0x0000000000448947 */ /* 0x000fea0003800000 */
[-CC-:B01234-:R-:W-:Y:S01]  /*5920*/  FFMA.FTZ R156, R12, R160.reuse, R161.reuse ;  /* 0x000000a00c9c7223 */ /* 0x19ffe200000100a1 */
        /* <DEDUP_REMOVED lines=16> */
.L_x_20278:
        /* <DEDUP_REMOVED lines=12> */
.L_x_20279:
        /* <DEDUP_REMOVED lines=11> */
.L_x_20277:
[----:B------:R-:W-:Y:S05]  /*5ba0*/  BSYNC.RECONVERGENT B2 ;  /* 0x0000000000027941 */ /* 0x000fea0003800200 */
.L_x_20276:
        /* <DEDUP_REMOVED lines=22> */
.L_x_20282:
        /* <DEDUP_REMOVED lines=12> */
.L_x_20283:
        /* <DEDUP_REMOVED lines=11> */
.L_x_20281:
[----:B------:R-:W-:Y:S05]  /*5e80*/  BSYNC.RECONVERGENT B2 ;  /* 0x0000000000027941 */ /* 0x000fea0003800200 */
.L_x_20280:
        /* <DEDUP_REMOVED lines=22> */
.L_x_20286:
        /* <DEDUP_REMOVED lines=12> */
.L_x_20287:
        /* <DEDUP_REMOVED lines=11> */
.L_x_20285:
[----:B------:R-:W-:Y:S05]  /*6160*/  BSYNC.RECONVERGENT B2 ;  /* 0x0000000000027941 */ /* 0x000fea0003800200 */
.L_x_20284:
        /* <DEDUP_REMOVED lines=22> */
.L_x_20290:
        /* <DEDUP_REMOVED lines=12> */
.L_x_20291:
        /* <DEDUP_REMOVED lines=11> */
.L_x_20289:
[----:B------:R-:W-:Y:S05]  /*6440*/  BSYNC.RECONVERGENT B2 ;  /* 0x0000000000027941 */ /* 0x000fea0003800200 */
.L_x_20288:
        /* <DEDUP_REMOVED lines=21> */
.L_x_20293:
        /* <DEDUP_REMOVED lines=12> */
.L_x_20294:
        /* <DEDUP_REMOVED lines=8> */
[----:B-1----:R-:W-:-:S05]  /*66e0*/  IMAD.WIDE.U32 R162, R9, 0x10, R162 ;  /* 0x0000001009a27825 */ /* 0x002fca00078e00a2 */
[----:B------:R0:W-:Y:S01]  /*66f0*/  STG.E.128 desc[UR6][R162.64], R156 ;  /* 0x0000009ca2007986 */ /* 0x0001e2000c101d06 */
[----:B------:R-:W-:Y:S05]  /*6700*/  BRA `(.L_x_20292) ;  /* 0x0000001c00c07947 */ /* 0x000fea0003800000 */
.L_x_20255:
[----:B------:R-:W-:-:S04]  /*6710*/  UISETP.NE.U32.AND UP0, UPT, UR12, URZ, UPT ;  /* 0x000000ff0c00728c */ /* 0x000fc8000bf05070 */
[----:B------:R-:W-:-:S09]  /*6720*/  UISETP.NE.AND.EX UP0, UPT, UR13, URZ, UPT, UP0 ;  /* 0x000000ff0d00728c */ /* 0x000fd2000bf05300 */
[----:B------:R-:W-:Y:S05]  /*6730*/  BRA.U UP0, `(.L_x_20295) ;  /* 0x0000000d00a07547 */ /* 0x000fea000b800000 */
[----:B------:R-:W-:Y:S01]  /*6740*/  ISETP.GT.U32.AND P6, PT, R5, 0x1f, PT ;  /* 0x0000001f0500780c */ /* 0x000fe20003fc4070 */
[----:B------:R-:W-:-:S12]  /*6750*/  BSSY.RECONVERGENT B2, `(.L_x_20296) ;  /* 0x0000016000027945 */ /* 0x000fd80003800200 */
[----:B------:R-:W-:Y:S05]  /*6760*/  @!P6 BRA `(.L_x_20297) ;  /* 0x000000000050e947 */ /* 0x000fea0003800000 */
[----:B------:R-:W0:Y:S01]  /*6770*/  LDC.64 R162, c[0x0][0x468] ;  /* 0x00011a00ffa27b82 */ /* 0x000e220000000a00 */
        /* <DEDUP_REMOVED lines=16> */
[C---:B0-----:R-:W-:Y:S01]  /*6880*/  IMAD.WIDE.U32 R162, R9.reuse, 0x10, R162 ;  /* 0x0000001009a27825 */ /* 0x041fe200078e00a2 */
[----:B------:R-:W-:-:S04]  /*6890*/  IADD3 R9, PT, PT, R9, 0x20, RZ ;  /* 0x0000002009097810 */ /* 0x000fc80007ffe0ff */
[----:B------:R0:W-:Y:S03]  /*68a0*/  STG.E.128 desc[UR6][R162.64], R156 ;  /* 0x0000009ca2007986 */ /* 0x0001e6000c101d06 */
.L_x_20297:
[----:B------:R-:W-:Y:S05]  /*68b0*/  BSYNC.RECONVERGENT B2 ;  /* 0x0000000000027941 */ /* 0x000fea0003800200 */
.L_x_20296:
[----:B------:R-:W-:Y:S01]  /*68c0*/  LOP3.LUT P6, RZ, R7, 0x2, RZ, 0xc0, !PT ;  /* 0x0000000207ff7812 */ /* 0x000fe200078cc0ff */
[----:B------:R-:W-:-:S12]  /*68d0*/  BSSY.RECONVERGENT B2, `(.L_x_20298) ;  /* 0x0000016000027945 */ /* 0x000fd80003800200 */
[----:B------:R-:W-:Y:S05]  /*68e0*/  @!P6 BRA `(.L_x_20299) ;  /* 0x000000000050e947 */ /* 0x000fea0003800000 */
[----:B0-----:R-:W0:Y:S01]  /*68f0*/  LDC.64 R162, c[0x0][0x468] ;  /* 0x00011a00ffa27b82 */ /* 0x001e220000000a00 */
        /* <DEDUP_REMOVED lines=19> */
.L_x_20299:
[----:B------:R-:W-:Y:S05]  /*6a30*/  BSYNC.RECONVERGENT B2 ;  /* 0x0000000000027941 */ /* 0x000fea0003800200 */
.L_x_20298:
        /* <DEDUP_REMOVED lines=22> */
.L_x_20301:
[----:B------:R-:W-:Y:S05]  /*6ba0*/  BSYNC.RECONVERGENT B2 ;  /* 0x0000000000027941 */ /* 0x000fea0003800200 */
.L_x_20300:
[----:B------:R-:W-:Y:S01]  /*6bb0*/  LOP3.LUT P0, RZ, R7, 0x4, RZ, 0xc0, !PT ;  /* 0x0000000407ff7812 */ /* 0x000fe2000780c0ff */
[----:B------:R-:W-:-:S12]  /*6bc0*/  BSSY.RECONVERGENT B2, `(.L_x_20302) ;  /* 0x0000016000027945 */ /* 0x000fd80003800200 */
        /* <DEDUP_REMOVED lines=21> */
.L_x_20303:
[----:B------:R-:W-:Y:S05]  /*6d20*/  BSYNC.RECONVERGENT B2 ;  /* 0x0000000000027941 */ /* 0x000fea0003800200 */
.L_x_20302:
[----:B------:R-:W-:Y:S01]  /*6d30*/  LOP3.LUT P0, RZ, R7, 0x8, RZ, 0xc0, !PT ;  /* 0x0000000807ff7812 */ /* 0x000fe2000780c0ff */
[----:B------:R-:W-:-:S12]  /*6d40*/  BSSY.RECONVERGENT B2, `(.L_x_20304) ;  /* 0x0000016000027945 */ /* 0x000fd80003800200 */
        /* <DEDUP_REMOVED lines=21> */
.L_x_20305:
[----:B------:R-:W-:Y:S05]  /*6ea0*/  BSYNC.RECONVERGENT B2 ;  /* 0x0000000000027941 */ /* 0x000fea0003800200 */
.L_x_20304:
[----:B------:R-:W-:Y:S04]  /*6eb0*/  BSSY.RECONVERGENT B2, `(.L_x_20306) ;  /* 0x0000016000027945 */ /* 0x000fe80003800200 */
[----:B------:R-:W-:Y:S05]  /*6ec0*/  @!P1 BRA `(.L_x_20307) ;  /* 0x0000000000509947 */ /* 0x000fea0003800000 */
[----:B01234-:R-:W0:Y:S01]  /*6ed0*/  LDC.64 R162, c[0x0][0x468] ;  /* 0x00011a00ffa27b82 */ /* 0x01fe220000000a00 */
        /* <DEDUP_REMOVED lines=19> */
.L_x_20307:
[----:B------:R-:W-:Y:S05]  /*7010*/  BSYNC.RECONVERGENT B2 ;  /* 0x0000000000027941 */ /* 0x000fea0003800200 */
.L_x_20306:
        /* <DEDUP_REMOVED lines=22> */
.L_x_20309:
[----:B------:R-:W-:Y:S05]  /*7180*/  BSYNC.RECONVERGENT B2 ;  /* 0x0000000000027941 */ /* 0x000fea0003800200 */
.L_x_20308:
        /* <DEDUP_REMOVED lines=22> */
.L_x_20311:
[----:B------:R-:W-:Y:S05]  /*72f0*/  BSYNC.RECONVERGENT B2 ;  /* 0x0000000000027941 */ /* 0x000fea0003800200 */
.L_x_20310:
        /* <DEDUP_REMOVED lines=22> */
.L_x_20313:
[----:B------:R-:W-:Y:S05]  /*7460*/  BSYNC.RECONVERGENT B2 ;  /* 0x0000000000027941 */ /* 0x000fea0003800200 */
.L_x_20312:
        /* <DEDUP_REMOVED lines=18> */
[----:B0-----:R-:W-:-:S05]  /*7590*/  IMAD.WIDE.U32 R162, R9, 0x10, R162 ;  /* 0x0000001009a27825 */ /* 0x001fca00078e00a2 */
[----:B------:R0:W-:Y:S01]  /*75a0*/  STG.E.128 desc[UR6][R162.64], R156 ;  /* 0x0000009ca2007986 */ /* 0x0001e2000c101d06 */
[----:B------:R-:W-:Y:S05]  /*75b0*/  BRA `(.L_x_20292) ;  /* 0x0000001000147947 */ /* 0x000fea0003800000 */
.L_x_20295:
[----:B------:R-:W-:Y:S01]  /*75c0*/  LOP3.LUT P6, RZ, R7, 0x1, RZ, 0xc0, !PT ;  /* 0x0000000107ff7812 */ /* 0x000fe200078cc0ff */
        /* <DEDUP_REMOVED lines=10> */
[----:B------:R-:W1:Y:S01]  /*7670*/  LDC.64 R156, c[0x0][0x468] ;  /* 0x00011a00ff9c7b82 */ /* 0x000e620000000a00 */
[----:B------:R-:W-:Y:S01]  /*7680*/  FADD.FTZ R115, R241, -R115 ;  /* 0x80000073f1737221 */ /* 0x000fe20000010000 */
[C---:B-----5:R-:W-:Y:S01]  /*7690*/  FFMA.FTZ R112, R191.reuse, R112, R116 ;  /* 0x00000070bf707223 */ /* 0x060fe20000010074 */
[C---:B------:R-:W-:Y:S01]  /*76a0*/  FFMA.FTZ R113, R191.reuse, R113, R117 ;  /* 0x00000071bf717223 */ /* 0x040fe20000010075 */
[C---:B------:R-:W-:Y:S01]  /*76b0*/  FFMA.FTZ R114, R191.reuse, R114, R118 ;  /* 0x00000072bf727223 */ /* 0x040fe20000010076 */
[----:B------:R-:W-:Y:S01]  /*76c0*/  FFMA.FTZ R115, R191, R115, R119 ;  /* 0x00000073bf737223 */ /* 0x000fe20000010077 */
[----:B0-----:R-:W-:-:S05]  /*76d0*/  IMAD.WIDE.U32 R158, R9, 0x10, R158 ;  /* 0x00000010099e7825 */ /* 0x001fca00078e009e */
[----:B------:R0:W-:Y:S01]  /*76e0*/  STG.E.128 desc[UR6][R158.64], R112 ;  /* 0x000000709e007986 */ /* 0x0001e2000c101d06 */
[----:B-1----:R-:W-:-:S04]  /*76f0*/  IMAD.WIDE.U32 R162, R9, 0x10, R156 ;  /* 0x0000001009a27825 */ /* 0x002fc800078e009c */
[-C--:B------:R-:W-:Y:S01]  /*7700*/  FMUL.FTZ R156, R112, R8.reuse ;  /* 0x00000008709c7220 */ /* 0x080fe20000410000 */
[-C--:B------:R-:W-:Y:S01]  /*7710*/  FMUL.FTZ R157, R113, R8.reuse ;  /* 0x00000008719d7220 */ /* 0x080fe20000410000 */
[----:B------:R-:W-:Y:S01]  /*7720*/  IADD3 R9, PT, PT, R9, 0x20, RZ ;  /* 0x0000002009097810 */ /* 0x000fe20007ffe0ff */
[-C--:B0-----:R-:W-:Y:S01]  /*7730*/  FMUL.FTZ R158, R114, R8.reuse ;  /* 0x00000008729e7220 */ /* 0x081fe20000410000 */
[----:B------:R-:W-:-:S05]  /*7740*/  FMUL.FTZ R159, R115, R8 ;  /* 0x00000008739f7220 */ /* 0x000fca0000410000 */
[----:B------:R0:W-:Y:S02]  /*7750*/  STG.E.128 desc[UR6][R162.64], R156 ;  /* 0x0000009ca2007986 */ /* 0x0001e4000c101d06 */
.L_x_20315:
[----:B------:R-:W-:Y:S05]  /*7760*/  BSYNC.RECONVERGENT B2 ;  /* 0x0000000000027941 */ /* 0x000fea0003800200 */
.L_x_20314:
        /* <DEDUP_REMOVED lines=26> */
.L_x_20317:
[----:B------:R-:W-:Y:S05]  /*7910*/  BSYNC.RECONVERGENT B2 ;  /* 0x0000000000027941 */ /* 0x000fea0003800200 */
.L_x_20316:
        /* <DEDUP_REMOVED lines=25> */
.L_x_20319:
[----:B------:R-:W-:Y:S05]  /*7ab0*/  BSYNC.RECONVERGENT B2 ;  /* 0x0000000000027941 */ /* 0x000fea0003800200 */
.L_x_20318:
        /* <DEDUP_REMOVED lines=26> */
.L_x_20321:
[----:B------:R-:W-:Y:S05]  /*7c60*/  BSYNC.RECONVERGENT B2 ;  /* 0x0000000000027941 */ /* 0x000fea0003800200 */
.L_x_20320:
        /* <DEDUP_REMOVED lines=26> */
.L_x_20323:
[----:B------:R-:W-:Y:S05]  /*7e10*/  BSYNC.RECONVERGENT B2 ;  /* 0x0000000000027941 */ /* 0x000fea0003800200 */
.L_x_20322:
        /* <DEDUP_REMOVED lines=25> */
.L_x_20325:
[----:B------:R-:W-:Y:S05]  /*7fb0*/  BSYNC.RECONVERGENT B2 ;  /* 0x0000000000027941 */ /* 0x000fea0003800200 */
.L_x_20324:
        /* <DEDUP_REMOVED lines=25> */
.L_x_20327:
[----:B------:R-:W-:Y:S05]  /*8150*/  BSYNC.RECONVERGENT B2 ;  /* 0x0000000000027941 */ /* 0x000fea0003800200 */
.L_x_20326:
        /* <DEDUP_REMOVED lines=25> */
.L_x_20329:
[----:B------:R-:W-:Y:S05]  /*82f0*/  BSYNC.RECONVERGENT B2 ;  /* 0x0000000000027941 */ /* 0x000fea0003800200 */
.L_x_20328:
        /* <DEDUP_REMOVED lines=25> */
.L_x_20331:
[----:B------:R-:W-:Y:S05]  /*8490*/  BSYNC.RECONVERGENT B2 ;  /* 0x0000000000027941 */ /* 0x000fea0003800200 */
.L_x_20330:
        /* <DEDUP_REMOVED lines=20> */
[-C--:B0-----:R-:W-:Y:S01]  /*85e0*/  FMUL.FTZ R159, R115, R8.reuse ;  /* 0x00000008739f7220 */ /* 0x081fe20000410000 */
[----:B------:R-:W-:-:S05]  /*85f0*/  FMUL.FTZ R158, R114, R8 ;  /* 0x00000008729e7220 */ /* 0x000fca0000410000 */
[----:B------:R0:W-:Y:S02]  /*8600*/  STG.E.128 desc[UR6][R160.64], R156 ;  /* 0x0000009ca0007986 */ /* 0x0001e4000c101d06 */
.L_x_20292:
[----:B------:R-:W-:Y:S05]  /*8610*/  BSYNC.RECONVERGENT B1 ;  /* 0x0000000000017941 */ /* 0x000fea0003800200 */
.L_x_20254:
[----:B-----5:R-:W1:Y:S02]  /*8620*/  LDC.64 R8, c[0x0][0x380] ;  /* 0x0000e000ff087b82 */ /* 0x020e640000000a00 */
[----:B-1----:R-:W-:-:S04]  /*8630*/  LEA R6, R8, R6, 0x2 ;  /* 0x0000000608067211 */ /* 0x002fc800078e10ff */
[----:B------:R-:W-:-:S13]  /*8640*/  ISETP.GE.AND P0, PT, R6, R9, PT ;  /* 0x000000090600720c */ /* 0x000fda0003f06270 */
[----:B------:R-:W-:Y:S05]  /*8650*/  @!P0 BRA `(.L_x_20332) ;  /* 0xffffff8400d08947 */ /* 0x000fea000383ffff */
.L_x_20213:
[----:B------:R-:W-:Y:S05]  /*8660*/  BSYNC B0 ;  /* 0x0000000000007941 */ /* 0x000fea0003800000 */
.L_x_20212:
[----:B------:R-:W1:Y:S01]  /*8670*/  S2R R5, SR_CgaCtaId ;  /* 0x0000000000057919 */ /* 0x000e620000008800 */
[----:B------:R-:W-:Y:S01]  /*8680*/  SHF.R.U32.HI R7, RZ, 0x5, R2 ;  /* 0x00000005ff077819 */ /* 0x000fe20000011602 */
[----:B------:R-:W-:Y:S05]  /*8690*/  WARPSYNC.ALL ;  /* 0x0000000000007948 */ /* 0x000fea0003800000 */
[----:B------:R-:W-:Y:S01]  /*86a0*/  MOV R0, 0x400 ;  /* 0x0000040000007802 */ /* 0x000fe20000000f00 */
[----:B------:R-:W-:Y:S01]  /*86b0*/  IMAD R4, R7, 0x140, R4 ;  /* 0x0000014007047824 */ /* 0x000fe200078e0204 */
[----:B------:R-:W0:Y:S01]  /*86c0*/  S2UR UR4, SR_CTAID.X ;  /* 0x00000000000479c3 */ /* 0x000e220000002500 */
[----:B------:R-:W2:Y:S01]  /*86d0*/  LDCU.128 UR16, c[0x0][0x440] ;  /* 0x00008800ff1077ac */ /* 0x000ea20008000c00 */
        /* <DEDUP_REMOVED lines=15> */
[----:B-----5:R-:W3:Y:S04]  /*87d0*/  LDS R16, [R0+0x1400] ;  /* 0x0014000000107984 */ /* 0x020ee80000000800 */
[----:B------:R-:W4:Y:S04]  /*87e0*/  LDS R6, [R0+0x200] ;  /* 0x0002000000067984 */ /* 0x000f280000000800 */
[----:B------:R-:W2:Y:S04]  /*87f0*/  LDS R15, [R0+0x1600] ;  /* 0x00160000000f7984 */ /* 0x000ea80000000800 */
        /* <DEDUP_REMOVED lines=72> */
[----:B----4-:R-:W-:Y:S01]  /*8c80*/  FADD.FTZ R79, R10, R79 ;  /* 0x0000004f0a4f7221 */ /* 0x010fe20000010000 */
[----:B------:R-:W-:Y:S01]  /*8c90*/  STS.128 [R4], R32 ;  /* 0x0000002004007388 */ /* 0x000fe20000000c00 */
[----:B--2---:R-:W-:-:S03]  /*8ca0*/  FADD.FTZ R11, R11, R82 ;  /* 0x000000520b0b7221 */ /* 0x004fc60000010000 */
[----:B------:R-:W-:Y:S01]  /*8cb0*/  STS.128 [R4+0x200], R72 ;  /* 0x0002004804007388 */ /* 0x000fe20000000c00 */
[----:B0-----:R-:W-:-:S03]  /*8cc0*/  FADD.FTZ R81, R12, R81 ;  /* 0x000000510c517221 */ /* 0x001fc60000010000 */
[----:B------:R0:W-:Y:S01]  /*8cd0*/  STS.128 [R4+0x400], R36 ;  /* 0x0004002404007388 */ /* 0x0001e20000000c00 */
[----:B------:R-:W-:-:S03]  /*8ce0*/  FADD.FTZ R13, R13, R84 ;  /* 0x000000540d0d7221 */ /* 0x000fc60000010000 */
[----:B------:R-:W-:Y:S01]  /*8cf0*/  STS.128 [R4+0x600], R40 ;  /* 0x0006002804007388 */ /* 0x000fe20000000c00 */
[----:B------:R-:W-:-:S03]  /*8d00*/  FADD.FTZ R83, R14, R83 ;  /* 0x000000530e537221 */ /* 0x000fc60000010000 */
[----:B------:R1:W-:Y:S04]  /*8d10*/  STS.128 [R4+0x800], R44 ;  /* 0x0008002c04007388 */ /* 0x0003e80000000c00 */
[----:B------:R-:W-:Y:S04]  /*8d20*/  STS.128 [R4+0xa00], R48 ;  /* 0x000a003004007388 */ /* 0x000fe80000000c00 */
[----:B------:R-:W-:Y:S01]  /*8d30*/  STS.128 [R4+0xc00], R52 ;  /* 0x000c003404007388 */ /* 0x000fe20000000c00 */
[----:B0-----:R-:W-:-:S03]  /*8d40*/  IMAD R37, R3, UR4, RZ ;  /* 0x0000000403257c24 */ /* 0x001fc6000f8e02ff */
[----:B------:R-:W-:Y:S04]  /*8d50*/  STS.128 [R4+0xe00], R56 ;  /* 0x000e003804007388 */ /* 0x000fe80000000c00 */
[----:B------:R-:W-:Y:S01]  /*8d60*/  STS.128 [R4+0x1000], R60 ;  /* 0x0010003c04007388 */ /* 0x000fe20000000c00 */
[----:B-1----:R-:W-:Y:S02]  /*8d70*/  IADD3 R44, P0, PT, R37, R2, RZ ;  /* 0x00000002252c7210 */ /* 0x002fe40007f1e0ff */
[----:B------:R-:W-:Y:S01]  /*8d80*/  LOP3.LUT R2, R2, 0x7f, RZ, 0x3c, !PT ;  /* 0x0000007f02027812 */ /* 0x000fe200078e3cff */
[----:B------:R-:W-:Y:S01]  /*8d90*/  STS.128 [R4+0x1200], R64 ;  /* 0x0012004004007388 */ /* 0x000fe20000000c00 */
[----:B------:R-:W-:Y:S02]  /*8da0*/  IADD3.X R45, PT, PT, RZ, RZ, RZ, P0, !PT ;  /* 0x000000ffff2d7210 */ /* 0x000fe400007fe4ff */
[----:B------:R-:W-:Y:S01]  /*8db0*/  IADD3 R42, PT, PT, R2, R3, RZ ;  /* 0x00000003022a7210 */ /* 0x000fe20007ffe0ff */
[----:B------:R-:W-:Y:S01]  /*8dc0*/  BAR.SYNC.DEFER_BLOCKING 0x0 ;  /* 0x0000000000007b1d */ /* 0x000fe20000010000 */
[----:B------:R-:W-:-:S02]  /*8dd0*/  SHF.L.U64.HI R45, R44, 0x2, R45 ;  /* 0x000000022c2d7819 */ /* 0x000fc4000001022d */
[----:B------:R-:W-:Y:S02]  /*8de0*/  SHF.L.U32 R44, R44, 0x2, RZ ;  /* 0x000000022c2c7819 */ /* 0x000fe400000006ff */
[----:B------:R-:W-:Y:S02]  /*8df0*/  ISETP.GE.U32.AND P5, PT, R42, 0x180, PT ;  /* 0x000001802a00780c */ /* 0x000fe40003fa6070 */
[C---:B------:R-:W-:Y:S02]  /*8e00*/  IADD3 R46, P0, PT, R44.reuse, UR18, RZ ;  /* 0x000000122c2e7c10 */ /* 0x040fe4000ff1e0ff */
[----:B------:R-:W-:Y:S02]  /*8e10*/  IADD3 R44, P1, PT, R44, UR16, RZ ;  /* 0x000000102c2c7c10 */ /* 0x000fe4000ff3e0ff */
[----:B------:R-:W-:Y:S02]  /*8e20*/  IADD3.X R47, PT, PT, R45, UR19, RZ, P0, !PT ;  /* 0x000000132d2f7c10 */ /* 0x000fe400087fe4ff */
        /* <DEDUP_REMOVED lines=48> */
[----:B------:R-:W-:Y:S01]  /*9130*/  ISETP.GE.U32.AND P3, PT, R42, 0x300, PT ;  /* 0x000003002a00780c */ /* 0x000fe20003f66070 */
[----:B-1----:R-:W-:-:S02]  /*9140*/  FADD.FTZ R6, RZ, R6 ;  /* 0x00000006ff067221 */ /* 0x002fc40000010000 */
[----:B------:R-:W1:Y:S02]  /*9150*/  LDS R22, [R0+0x3200] ;  /* 0x0032000000167984 */ /* 0x000e640000000800 */
[----:B--2---:R-:W-:Y:S01]  /*9160*/  FADD.FTZ R6, R6, R25 ;  /* 0x0000001906067221 */ /* 0x004fe20000010000 */
[----:B----4-:R-:W-:Y:S01]  /*9170*/  @P1 MOV R2, R46 ;  /* 0x0000002e00021202 */ /* 0x010fe20000000f00 */
[----:B------:R-:W-:Y:S01]  /*9180*/  LDS R24, [R0+0x4600] ;  /* 0x0046000000187984 */ /* 0x000fe20000000800 */
[----:B------:R-:W-:Y:S02]  /*9190*/  @P1 IADD3 R46, P0, PT, R46, 0x200, RZ ;  /* 0x000002002e2e1810 */ /* 0x000fe40007f1e0ff */
[-C--:B------:R-:W-:Y:S01]  /*91a0*/  @P1 MOV R3, R47.reuse ;  /* 0x0000002f00031202 */ /* 0x080fe20000000f00 */
[----:B------:R-:W2:Y:S01]  /*91b0*/  LDS R16, [R0+0xc00] ;  /* 0x000c000000107984 */ /* 0x000ea20000000800 */
[----:B------:R-:W-:Y:S02]  /*91c0*/  @P1 IADD3.X R47, PT, PT, RZ, R47, RZ, P0, !PT ;  /* 0x0000002fff2f1210 */ /* 0x000fe400007fe4ff */
[-C--:B------:R-:W-:Y:S01]  /*91d0*/  @P1 MOV R5, R45.reuse ;  /* 0x0000002d00051202 */ /* 0x080fe20000000f00 */
[----:B------:R4:W-:Y:S01]  /*91e0*/  @P1 STG.E desc[UR6][R2.64], R33 ;  /* 0x0000002102001986 */ /* 0x0009e2000c101906 */
[----:B------:R-:W-:-:S02]  /*91f0*/  @P1 IADD3.X R45, PT, PT, RZ, R45, RZ, P2, !PT ;  /* 0x0000002dff2d1210 */ /* 0x000fc400017fe4ff */
[C---:B------:R-:W-:Y:S01]  /*9200*/  ISETP.GE.U32.AND P0, PT, R42.reuse, 0x200, PT ;  /* 0x000002002a00780c */ /* 0x040fe20003f06070 */
[----:B------:R-:W-:Y:S01]  /*9210*/  @P1 STG.E desc[UR6][R4.64], R71 ;  /* 0x0000004704001986 */ /* 0x000fe2000c101906 */
[----:B------:R-:W-:-:S03]  /*9220*/  ISETP.GE.U32.AND P2, PT, R42, 0x380, PT ;  /* 0x000003802a00780c */ /* 0x000fc60003f46070 */
[----:B------:R-:W2:Y:S01]  /*9230*/  LDS R33, [R0+0x2e00] ;  /* 0x002e000000217984 */ /* 0x000ea20000000800 */
[----:B----4-:R-:W-:-:S03]  /*9240*/  @P5 MOV R2, R46 ;  /* 0x0000002e00025202 */ /* 0x010fc60000000f00 */
[----:B------:R-:W4:Y:S01]  /*9250*/  LDS R17, [R0+0x2000] ;  /* 0x0020000000117984 */ /* 0x000f220000000800 */
[-C--:B------:R-:W-:Y:S01]  /*9260*/  @P5 MOV R3, R47.reuse ;  /* 0x0000002f00035202 */ /* 0x080fe20000000f00 */
[----:B---3--:R-:W-:Y:S01]  /*9270*/  FADD.FTZ R15, RZ, R15 ;  /* 0x0000000fff0f7221 */ /* 0x008fe20000010000 */
[----:B------:R-:W-:Y:S01]  /*9280*/  @P5 IADD3 R46, P1, PT, R46, 0x200, RZ ;  /* 0x000002002e2e5810 */ /* 0x000fe20007f3e0ff */
[----:B------:R-:W3:Y:S03]  /*9290*/  LDS R21, [R0+0x3400] ;  /* 0x0034000000157984 */ /* 0x000ee60000000800 */
[----:B------:R-:W-:Y:S01]  /*92a0*/  @P5 IADD3.X R47, PT, PT, RZ, R47, RZ, P1, !PT ;  /* 0x0000002fff2f5210 */ /* 0x000fe20000ffe4ff */
[----:B------:R2:W-:Y:S01]  /*92b0*/  @P5 STG.E desc[UR6][R2.64], R41 ;  /* 0x0000002902005986 */ /* 0x0005e2000c101906 */
[----:B------:R-:W-:Y:S01]  /*92c0*/  ISETP.GE.U32.AND P1, PT, R42, 0x400, PT ;  /* 0x000004002a00780c */ /* 0x000fe20003f26070 */
[----:B0-----:R-:W-:-:S02]  /*92d0*/  FADD.FTZ R15, R15, R20 ;  /* 0x000000140f0f7221 */ /* 0x001fc40000010000 */
[----:B------:R-:W0:Y:S02]  /*92e0*/  LDS R27, [R0+0x4800] ;  /* 0x00480000001b7984 */ /* 0x000e240000000800 */
[----:B-1----:R-:W-:Y:S02]  /*92f0*/  FADD.FTZ R15, R15, R22 ;  /* 0x000000160f0f7221 */ /* 0x002fe40000010000 */
[----:B------:R-:W-:Y:S01]  /*9300*/  LDS R19, [R0+0x2200] ;  /* 0x0022000000137984 */ /* 0x000fe20000000800 */
[----:B--2---:R-:W-:-:S03]  /*9310*/  @P5 MOV R2, R44 ;  /* 0x0000002c00025202 */ /* 0x004fc60000000f00 */
[----:B------:R-:W-:Y:S01]  /*9320*/  LDS R23, [R0+0x3600] ;  /* 0x0036000000177984 */ /* 0x000fe20000000800 */
[-C--:B------:R-:W-:Y:S01]  /*9330*/  @P5 MOV R3, R45.reuse ;  /* 0x0000002d00035202 */ /* 0x080fe20000000f00 */
[----:B------:R-:W-:Y:S01]  /*9340*/  FADD.FTZ R16, RZ, R16 ;  /* 0x00000010ff107221 */ /* 0x000fe20000010000 */
[----:B------:R-:W-:Y:S01]  /*9350*/  @P5 IADD3 R44, P6, PT, R44, 0x200, RZ ;  /* 0x000002002c2c5810 */ /* 0x000fe20007fde0ff */
[----:B------:R-:W-:Y:S03]  /*9360*/  LDS R10, [R0+0x2400] ;  /* 0x00240000000a7984 */ /* 0x000fe60000000800 */
[----:B------:R-:W-:Y:S01]  /*9370*/  @P5 IADD3.X R45, PT, PT, RZ, R45, RZ, P6, !PT ;  /* 0x0000002dff2d5210 */ /* 0x000fe200037fe4ff */
[----:B------:R1:W-:Y:S01]  /*9380*/  @P5 STG.E desc[UR6][R2.64], R7 ;  /* 0x0000000702005986 */ /* 0x0003e2000c101906 */
[----:B------:R-:W-:Y:S02]  /*9390*/  @P0 MOV R4, R44 ;  /* 0x0000002c00040202 */ /* 0x000fe40000000f00 */
[----:B------:R-:W-:Y:S01]  /*93a0*/  @P0 MOV R5, R45 ;  /* 0x0000002d00050202 */ /* 0x000fe20000000f00 */
[----:B------:R-:W2:Y:S01]  /*93b0*/  LDS R7, [R0+0x800] ;  /* 0x0008000000077984 */ /* 0x000ea20000000800 */
[----:B------:R-:W-:Y:S01]  /*93c0*/  ISETP.GE.U32.AND P5, PT, R42, 0x480, PT ;  /* 0x000004802a00780c */ /* 0x000fe20003fa6070 */
[----:B------:R-:W-:-:S02]  /*93d0*/  FADD.FTZ R6, R6, R33 ;  /* 0x0000002106067221 */ /* 0x000fc40000010000 */
[----:B------:R-:W-:Y:S02]  /*93e0*/  LDS R29, [R0+0x4a00] ;  /* 0x004a0000001d7984 */ /* 0x000fe40000000800 */
[----:B------:R-:W-:Y:S01]  /*93f0*/  FADD.FTZ R35, R6, R35 ;  /* 0x0000002306237221 */ /* 0x000fe20000010000 */
[----:B----4-:R-:W-:Y:S01]  /*9400*/  FADD.FTZ R16, R16, R17 ;  /* 0x0000001110107221 */ /* 0x010fe20000010000 */
[----:B------:R-:W4:Y:S01]  /*9410*/  LDS R6, [R0+0xe00] ;  /* 0x000e000000067984 */ /* 0x000f220000000800 */
[----:B-1----:R-:W-:Y:S02]  /*9420*/  @P0 MOV R2, R46 ;  /* 0x0000002e00020202 */ /* 0x002fe40000000f00 */
[----:B------:R-:W-:Y:S01]  /*9430*/  @P0 IADD3 R46, P6, PT, R46, 0x200, RZ ;  /* 0x000002002e2e0810 */ /* 0x000fe20007fde0ff */
[----:B------:R-:W-:Y:S01]  /*9440*/  LDS R12, [R0+0x3800] ;  /* 0x00380000000c7984 */ /* 0x000fe20000000800 */
[-C--:B------:R-:W-:Y:S01]  /*9450*/  @P0 MOV R3, R47.reuse ;  /* 0x0000002f00030202 */ /* 0x080fe20000000f00 */
[----:B---3--:R-:W-:Y:S01]  /*9460*/  FADD.FTZ R16, R16, R21 ;  /* 0x0000001510107221 */ /* 0x008fe20000010000 */
[----:B------:R-:W-:Y:S01]  /*9470*/  @P0 IADD3.X R47, PT, PT, RZ, R47, RZ, P6, !PT ;  /* 0x0000002fff2f0210 */ /* 0x000fe200037fe4ff */
[----:B------:R-:W1:Y:S01]  /*9480*/  LDS R8, [R0+0x1200] ;  /* 0x0012000000087984 */ /* 0x000e620000000800 */
[----:B------:R-:W-:Y:S01]  /*9490*/  @P0 IADD3 R44, P6, PT, R44, 0x200, RZ ;  /* 0x000002002c2c0810 */ /* 0x000fe20007fde0ff */
[----:B0-----:R-:W-:-:S02]  /*94a0*/  FADD.FTZ R27, R16, R27 ;  /* 0x0000001b101b7221 */ /* 0x001fc40000010000 */
[----:B------:R0:W-:Y:S01]  /*94b0*/  @P0 STG.E desc[UR6][R2.64], R35 ;  /* 0x0000002302000986 */ /* 0x0001e2000c101906 */
[----:B------:R-:W-:Y:S02]  /*94c0*/  @P0 IADD3.X R45, PT, PT, RZ, R45, RZ, P6, !PT ;  /* 0x0000002dff2d0210 */ /* 0x000fe400037fe4ff */
[----:B------:R-:W-:Y:S01]  /*94d0*/  ISETP.GE.U32.AND P6, PT, R42, 0x500, PT ;  /* 0x000005002a00780c */ /* 0x000fe20003fc6070 */
[----:B------:R3:W-:Y:S04]  /*94e0*/  @P0 STG.E desc[UR6][R4.64], R77 ;  /* 0x0000004d04000986 */ /* 0x0007e8000c101906 */
[----:B------:R-:W-:Y:S01]  /*94f0*/  LDS R14, [R0+0x4c00] ;  /* 0x004c0000000e7984 */ /* 0x000fe20000000800 */
[----:B0-----:R-:W-:-:S03]  /*9500*/  @P4 MOV R2, R46 ;  /* 0x0000002e00024202 */ /* 0x001fc60000000f00 */
[----:B------:R-:W-:Y:S01]  /*9510*/  LDS R17, [R0+0x4e00] ;  /* 0x004e000000117984 */ /* 0x000fe20000000800 */
[-C--:B------:R-:W-:Y:S02]  /*9520*/  @P4 MOV R3, R47.reuse ;  /* 0x0000002f00034202 */ /* 0x080fe40000000f00 */
[----:B------:R-:W-:Y:S01]  /*9530*/  @P4 IADD3 R46, P0, PT, R46, 0x200, RZ ;  /* 0x000002002e2e4810 */ /* 0x000fe20007f1e0ff */
[----:B---3--:R-:W-:Y:S02]  /*9540*/  FADD.FTZ R5, R15, R24 ;  /* 0x000000180f057221 */ /* 0x008fe40000010000 */
[----:B------:R-:W0:Y:S01]  /*9550*/  LDS R15, [R0+0x2600] ;  /* 0x00260000000f7984 */ /* 0x000e220000000800 */
[----:B--2---:R-:W-:Y:S01]  /*9560*/  FADD.FTZ R7, RZ, R7 ;  /* 0x00000007ff077221 */ /* 0x004fe20000010000 */
[----:B------:R-:W-:-:S03]  /*9570*/  @P4 IADD3.X R47, PT, PT, RZ, R47, RZ, P0, !PT ;  /* 0x0000002fff2f4210 */ /* 0x000fc600007fe4ff */
[----:B------:R-:W-:-:S04]  /*9580*/  FADD.FTZ R7, R7, R18 ;  /* 0x0000001207077221 */ /* 0x000fc80000010000 */
[----:B------:R-:W-:Y:S01]  /*9590*/  FADD.FTZ R7, R7, R26 ;  /* 0x0000001a07077221 */ /* 0x000fe20000010000 */
[----:B----4-:R-:W-:-:S03]  /*95a0*/  FADD.FTZ R6, RZ, R6 ;  /* 0x00000006ff067221 */ /* 0x010fc60000010000 */
[----:B------:R-:W-:Y:S01]  /*95b0*/  FADD.FTZ R25, R7, R28 ;  /* 0x0000001c07197221 */ /* 0x000fe20000010000 */
[----:B------:R-:W-:Y:S01]  /*95c0*/  FADD.FTZ R6, R6, R19 ;  /* 0x0000001306067221 */ /* 0x000fe20000010000 */
[----:B------:R-:W2:Y:S01]  /*95d0*/  LDS R7, [R0+0x1000] ;  /* 0x0010000000077984 */ /* 0x000ea20000000800 */
[----:B-1----:R-:W-:Y:S02]  /*95e0*/  FADD.FTZ R8, RZ, R8 ;  /* 0x00000008ff087221 */ /* 0x002fe40000010000 */
[----:B------:R-:W-:Y:S01]  /*95f0*/  FADD.FTZ R6, R6, R23 ;  /* 0x0000001706067221 */ /* 0x000fe20000010000 */
[----:B------:R1:W-:Y:S03]  /*9600*/  @P4 STG.E desc[UR6][R2.64], R25 ;  /* 0x0000001902004986 */ /* 0x0003e6000c101906 */
[----:B------:R-:W-:Y:S01]  /*9610*/  FADD.FTZ R29, R6, R29 ;  /* 0x0000001d061d7221 */ /* 0x000fe20000010000 */
[----:B-1----:R-:W-:-:S02]  /*9620*/  @P4 MOV R2, R44 ;  /* 0x0000002c00024202 */ /* 0x002fc40000000f00 */
[----:B------:R-:W-:Y:S02]  /*9630*/  @P4 MOV R3, R45 ;  /* 0x0000002d00034202 */ /* 0x000fe40000000f00 */
[----:B------:R-:W-:-:S03]  /*9640*/  @P4 IADD3 R44, P0, PT, R44, 0x200, RZ ;  /* 0x000002002c2c4810 */ /* 0x000fc60007f1e0ff */
[----:B------:R1:W-:Y:S01]  /*9650*/  @P4 STG.E desc[UR6][R2.64], R9 ;  /* 0x0000000902004986 */ /* 0x0003e2000c101906 */
[----:B------:R-:W-:Y:S01]  /*9660*/  @P4 IADD3.X R45, PT, PT, RZ, R45, RZ, P0, !PT ;  /* 0x0000002dff2d4210 */ /* 0x000fe200007fe4ff */
[----:B0-----:R-:W-:Y:S02]  /*9670*/  FADD.FTZ R8, R8, R15 ;  /* 0x0000000f08087221 */ /* 0x001fe40000010000 */
[----:B------:R-:W0:Y:S01]  /*9680*/  LDS R9, [R0+0x3a00] ;  /* 0x003a000000097984 */ /* 0x000e220000000800 */
[----:B-1----:R-:W-:Y:S02]  /*9690*/  @P3 MOV R2, R46 ;  /* 0x0000002e00023202 */ /* 0x002fe40000000f00 */
[----:B------:R-:W-:Y:S02]  /*96a0*/  @P3 MOV R3, R47 ;  /* 0x0000002f00033202 */ /* 0x000fe40000000f00 */
[----:B------:R-:W-:Y:S01]  /*96b0*/  @P3 IADD3 R46, P0, PT, R46, 0x200, RZ ;  /* 0x000002002e2e3810 */ /* 0x000fe20007f1e0ff */
[----:B--2---:R-:W-:-:S02]  /*96c0*/  FADD.FTZ R7, RZ, R7 ;  /* 0x00000007ff077221 */ /* 0x004fc40000010000 */
[----:B------:R1:W-:Y:S01]  /*96d0*/  @P3 STG.E desc[UR6][R2.64], R5 ;  /* 0x0000000502003986 */ /* 0x0003e2000c101906 */
[----:B------:R-:W-:Y:S01]  /*96e0*/  @P3 IADD3.X R47, PT, PT, RZ, R47, RZ, P0, !PT ;  /* 0x0000002fff2f3210 */ /* 0x000fe200007fe4ff */
[----:B------:R-:W-:-:S04]  /*96f0*/  FADD.FTZ R7, R7, R10 ;  /* 0x0000000a07077221 */ /* 0x000fc80000010000 */
[----:B------:R-:W-:Y:S01]  /*9700*/  FADD.FTZ R7, R7, R12 ;  /* 0x0000000c07077221 */ /* 0x000fe20000010000 */
[----:B-1----:R-:W-:Y:S02]  /*9710*/  @P3 MOV R2, R44 ;  /* 0x0000002c00023202 */ /* 0x002fe40000000f00 */
[----:B------:R-:W-:Y:S02]  /*9720*/  @P3 MOV R3, R45 ;  /* 0x0000002d00033202 */ /* 0x000fe40000000f00 */
[----:B------:R-:W-:-:S03]  /*9730*/  @P3 IADD3 R44, P4, PT, R44, 0x200, RZ ;  /* 0x000002002c2c3810 */ /* 0x000fc60007f9e0ff */
[----:B------:R1:W-:Y:S01]  /*9740*/  @P3 STG.E desc[UR6][R2.64], R79 ;  /* 0x0000004f02003986 */ /* 0x0003e2000c101906 */
[----:B------:R-:W-:Y:S01]  /*9750*/  @P3 IADD3.X R45, PT, PT, RZ, R45, RZ, P4, !PT ;  /* 0x0000002dff2d3210 */ /* 0x000fe200027fe4ff */
[----:B0-----:R-:W-:-:S04]  /*9760*/  FADD.FTZ R8, R8, R9 ;  /* 0x0000000908087221 */ /* 0x001fc80000010000 */
[----:B------:R-:W-:Y:S01]  /*9770*/  FADD.FTZ R17, R8, R17 ;  /* 0x0000001108117221 */ /* 0x000fe20000010000 */
[----:B-1----:R-:W-:Y:S02]  /*9780*/  @P2 MOV R2, R46 ;  /* 0x0000002e00022202 */ /* 0x002fe40000000f00 */
        /* <DEDUP_REMOVED lines=38> */
.L_x_20253:
        /* <DEDUP_REMOVED lines=8> */
.L_x_20334:
[----:B------:R-:W-:Y:S05]  /*9a70*/  BSYNC B1 ;  /* 0x0000000000017941 */ /* 0x000fea0003800000 */
.L_x_20333:
        /* <DEDUP_REMOVED lines=8> */
.L_x_20335:
[----:B------:R-:W-:Y:S01]  /*9b00*/  FADD.FTZ R162, R162, R244 ;  /* 0x000000f4a2a27221 */ /* 0x000fe20000010000 */
[----:B------:R-:W-:-:S04]  /*9b10*/  HFMA2 R157, -RZ, RZ, 0, 1.1920928955078125e-07 ;  /* 0x00000002ff9d7431 */ /* 0x000fc800000001ff */
[----:B------:R-:W-:Y:S02]  /*9b20*/  MOV R159, R162 ;  /* 0x000000a2009f7202 */ /* 0x000fe40000000f00 */
[----:B------:R-:W-:-:S07]  /*9b30*/  MOV R160, R163 ;  /* 0x000000a300a07202 */ /* 0x000fce0000000f00 */
[----:B------:R-:W-:Y:S05]  /*9b40*/  WARPSYNC.COLLECTIVE R158, `(.L_x_20336) ;  /* 0x000000009e087348 */ /* 0x000fea0003c00000 */
[----:B------:R0:W1:Y:S02]  /*9b50*/  SHFL.BFLY P6, R163, R159, R157, R156 ;  /* 0x0c00009d9fa37389 */ /* 0x00006400000c009c */
[----:B01----:R-:W-:Y:S05]  /*9b60*/  ENDCOLLECTIVE ;  /* 0x000000000000791b */ /* 0x003fea0003800000 */
.L_x_20336:
[----:B------:R-:W-:-:S05]  /*9b70*/  FADD.FTZ R160, R160, R243 ;  /* 0x000000f3a0a07221 */ /* 0x000fca0000010000 */
[----:B------:R-:W-:Y:S02]  /*9b80*/  MOV R159, R160 ;  /* 0x000000a0009f7202 */ /* 0x000fe40000000f00 */
[----:B------:R-:W-:-:S05]  /*9b90*/  MOV R156, R163 ;  /* 0x000000a3009c7202 */ /* 0x000fca0000000f00 */
[----:B------:R-:W-:Y:S01]  /*9ba0*/  FADD.FTZ R162, R162, R156 ;  /* 0x0000009ca2a27221 */ /* 0x000fe20000010000 */
[----:B------:R-:W-:-:S07]  /*9bb0*/  HFMA2 R156, -RZ, RZ, 0, 1.847743988037109375e-06 ;  /* 0x0000001fff9c7431 */ /* 0x000fce00000001ff */
[----:B------:R-:W-:Y:S05]  /*9bc0*/  WARPSYNC.COLLECTIVE R158, `(.L_x_20337) ;  /* 0x000000009e087348 */ /* 0x000fea0003c00000 */
[----:B------:R0:W1:Y:S02]  /*9bd0*/  SHFL.BFLY P6, R163, R159, R157, R156 ;  /* 0x0c00009d9fa37389 */ /* 0x00006400000c009c */
[----:B01----:R-:W-:Y:S05]  /*9be0*/  ENDCOLLECTIVE ;  /* 0x000000000000791b */ /* 0x003fea0003800000 */
.L_x_20337:
[----:B------:R-:W-:Y:S01]  /*9bf0*/  HFMA2 R157, -RZ, RZ, 0, 2.384185791015625e-07 ;  /* 0x00000004ff9d7431 */ /* 0x000fe200000001ff */
[----:B------:R-:W-:Y:S01]  /*9c00*/  MOV R159, R162 ;  /* 0x000000a2009f7202 */ /* 0x000fe20000000f00 */
[----:B------:R-:W-:-:S07]  /*9c10*/  FADD.FTZ R160, R160, R163 ;  /* 0x000000a3a0a07221 */ /* 0x000fce0000010000 */
[----:B------:R-:W-:Y:S05]  /*9c20*/  WARPSYNC.COLLECTIVE R158, `(.L_x_20338) ;  /* 0x000000009e087348 */ /* 0x000fea0003c00000 */
[----:B------:R0:W1:Y:S02]  /*9c30*/  SHFL.BFLY P6, R163, R159, R157, R156 ;  /* 0x0c00009d9fa37389 */ /* 0x00006400000c009c */
[----:B01----:R-:W-:Y:S05]  /*9c40*/  ENDCOLLECTIVE ;  /* 0x000000000000791b */ /* 0x003fea0003800000 */
.L_x_20338:
[----:B------:R-:W-:Y:S02]  /*9c50*/  MOV R159, R160 ;  /* 0x000000a0009f7202 */ /* 0x000fe40000000f00 */
[----:B------:R-:W-:-:S05]  /*9c60*/  MOV R156, R163 ;  /* 0x000000a3009c7202 */ /* 0x000fca0000000f00 */
[----:B------:R-:W-:Y:S01]  /*9c70*/  FADD.FTZ R162, R162, R156 ;  /* 0x0000009ca2a27221 */ /* 0x000fe20000010000 */
[----:B------:R-:W-:-:S07]  /*9c80*/  HFMA2 R156, -RZ, RZ, 0, 1.847743988037109375e-06 ;  /* 0x0000001fff9c7431 */ /* 0x000fce00000001ff */
[----:B------:R-:W-:Y:S05]  /*9c90*/  WARPSYNC.COLLECTIVE R158, `(.L_x_20339) ;  /* 0x000000009e087348 */ /* 0x000fea0003c00000 */
[----:B------:R0:W1:Y:S02]  /*9ca0*/  SHFL.BFLY P6, R163, R159, R157, R156 ;  /* 0x0c00009d9fa37389 */ /* 0x00006400000c009c */
[----:B01----:R-:W-:Y:S05]  /*9cb0*/  ENDCOLLECTIVE ;  /* 0x000000000000791b */ /* 0x003fea0003800000 */
.L_x_20339:
[----:B------:R-:W-:Y:S01]  /*9cc0*/  HFMA2 R157, -RZ, RZ, 0, 4.76837158203125e-07 ;  /* 0x00000008ff9d7431 */ /* 0x000fe200000001ff */
[----:B------:R-:W-:Y:S01]  /*9cd0*/  MOV R159, R162 ;  /* 0x000000a2009f7202 */ /* 0x000fe20000000f00 */
[----:B------:R-:W-:-:S07]  /*9ce0*/  FADD.FTZ R160, R160, R163 ;  /* 0x000000a3a0a07221 */ /* 0x000fce0000010000 */
[----:B------:R-:W-:Y:S05]  /*9cf0*/  WARPSYNC.COLLECTIVE R158, `(.L_x_20340) ;  /* 0x000000009e087348 */ /* 0x000fea0003c00000 */
[----:B------:R0:W1:Y:S02]  /*9d00*/  SHFL.BFLY P6, R163, R159, R157, R156 ;  /* 0x0c00009d9fa37389 */ /* 0x00006400000c009c */
[----:B01----:R-:W-:Y:S05]  /*9d10*/  ENDCOLLECTIVE ;  /* 0x000000000000791b */ /* 0x003fea0003800000 */
.L_x_20340:
[----:B------:R-:W-:Y:S02]  /*9d20*/  MOV R159, R160 ;  /* 0x000000a0009f7202 */ /* 0x000fe40000000f00 */
[----:B------:R-:W-:-:S05]  /*9d30*/  MOV R156, R163 ;  /* 0x000000a3009c7202 */ /* 0x000fca0000000f00 */
[----:B------:R-:W-:Y:S01]  /*9d40*/  FADD.FTZ R162, R162, R156 ;  /* 0x0000009ca2a27221 */ /* 0x000fe20000010000 */
[----:B------:R-:W-:-:S07]  /*9d50*/  HFMA2 R156, -RZ, RZ, 0, 1.847743988037109375e-06 ;  /* 0x0000001fff9c7431 */ /* 0x000fce00000001ff */
[----:B------:R-:W-:Y:S05]  /*9d60*/  WARPSYNC.COLLECTIVE R158, `(.L_x_20341) ;  /* 0x000000009e087348 */ /* 0x000fea0003c00000 */
[----:B------:R0:W1:Y:S02]  /*9d70*/  SHFL.BFLY P6, R163, R159, R157, R156 ;  /* 0x0c00009d9fa37389 */ /* 0x00006400000c009c */
[----:B01----:R-:W-:Y:S05]  /*9d80*/  ENDCOLLECTIVE ;  /* 0x000000000000791b */ /* 0x003fea0003800000 */
.L_x_20341:
[----:B------:R-:W-:Y:S01]  /*9d90*/  HFMA2 R157, -RZ, RZ, 0, 9.5367431640625e-07 ;  /* 0x00000010ff9d7431 */ /* 0x000fe200000001ff */
[----:B------:R-:W-:Y:S01]  /*9da0*/  MOV R159, R162 ;  /* 0x000000a2009f7202 */ /* 0x000fe20000000f00 */
[----:B------:R-:W-:-:S07]  /*9db0*/  FADD.FTZ R160, R160, R163 ;  /* 0x000000a3a0a07221 */ /* 0x000fce0000010000 */
[----:B------:R-:W-:Y:S05]  /*9dc0*/  WARPSYNC.COLLECTIVE R158, `(.L_x_20342) ;  /* 0x000000009e087348 */ /* 0x000fea0003c00000 */
[----:B------:R0:W1:Y:S02]  /*9dd0*/  SHFL.BFLY P6, R163, R159, R157, R156 ;  /* 0x0c00009d9fa37389 */ /* 0x00006400000c009c */
[----:B01----:R-:W-:Y:S05]  /*9de0*/  ENDCOLLECTIVE ;  /* 0x000000000000791b */ /* 0x003fea0003800000 */
.L_x_20342:
[----:B------:R-:W-:Y:S02]  /*9df0*/  MOV R159, R160 ;  /* 0x000000a0009f7202 */ /* 0x000fe40000000f00 */
[----:B------:R-:W-:-:S07]  /*9e00*/  MOV R161, R163 ;  /* 0x000000a300a17202 */ /* 0x000fce0000000f00 */
[----:B------:R-:W-:Y:S05]  /*9e10*/  WARPSYNC.COLLECTIVE R158, `(.L_x_20343) ;  /* 0x000000009e087348 */ /* 0x000fea0003c00000 */
[----:B------:R0:W1:Y:S02]  /*9e20*/  SHFL.BFLY P6, R163, R159, R157, R156 ;  /* 0x0c00009d9fa37389 */ /* 0x00006400000c009c */
[----:B01----:R-:W-:Y:S05]  /*9e30*/  ENDCOLLECTIVE ;  /* 0x000000000000791b */ /* 0x003fea0003800000 */
.L_x_20343:
[----:B------:R-:W-:Y:S01]  /*9e40*/  MOV R156, R163 ;  /* 0x000000a3009c7202 */ /* 0x000fe20000000f00 */
[----:B------:R-:W-:Y:S06]  /*9e50*/  BRA `(.L_x_20344) ;  /* 0xffffffa800b87947 */ /* 0x000fec000383ffff */
.L_x_20345:
        /* <DEDUP_REMOVED lines=10> */
.L_x_25512:


//--------------------- .text._ZN10layer_norm13ln_bwd_kernelINS_13Kernel_traitsI6__halfffffjLj1280ELj1ELj4ELj1ELj16ENS_18Kernel_traits_baseILj1280ES2_ffffjLj128EEEEELb0ELb0ELb0ELb1EEEvNS_9BwdParamsE --------------------------
	.section	.text._ZN10layer_norm13ln_bwd_kernelINS_13Kernel_traitsI6__halfffffjLj1280ELj1ELj4ELj1ELj16ENS_18Kernel_traits_baseILj1280ES2_ffffjLj128EEEEELb0ELb0ELb0ELb1EEEvNS_9BwdParamsE,"ax",@progbits
	.align	128
        .global         _ZN10layer_norm13ln_bwd_kernelINS_13Kernel_traitsI6__halfffffjLj1280ELj1ELj4ELj1ELj16ENS_18Kernel_traits_baseILj1280ES2_ffffjLj128EEEEELb0ELb0ELb0ELb1EEEvNS_9BwdParamsE
        .type           _ZN10layer_norm13ln_bwd_kernelINS_13Kernel_traitsI6__halfffffjLj1280ELj1ELj4ELj1ELj16ENS_18Kernel_traits_baseILj1280ES2_ffffjLj128EEEEELb0ELb0ELb0ELb1EEEvNS_9BwdParamsE,@function
        .size           _ZN10layer_norm13ln_bwd_kernelINS_13Kernel_traitsI6__halfffffjLj1280ELj1ELj4ELj1ELj16ENS_18Kernel_traits_baseILj1280ES2_ffffjLj128EEEEELb0ELb0ELb0ELb1EEEvNS_9BwdParamsE,(.L_x_25513 - _ZN10layer_norm13ln_bwd_kernelINS_13Kernel_traitsI6__halfffffjLj1280ELj1ELj4ELj1ELj16ENS_18Kernel_traits_baseILj1280ES2_ffffjLj128EEEEELb0ELb0ELb0ELb1EEEvNS_9BwdParamsE)
        .other          _ZN10layer_norm13ln_bwd_kernelINS_13Kernel_traitsI6__halfffffjLj1280ELj1ELj4ELj1ELj16ENS_18Kernel_traits_baseILj1280ES2_ffffjLj128EEEEELb0ELb0ELb0ELb1EEEvNS_9BwdParamsE,@"STO_CUDA_ENTRY STV_DEFAULT"
_ZN10layer_norm13ln_bwd_kernelINS_13Kernel_traitsI6__halfffffjLj1280ELj1ELj4ELj1ELj16ENS_18Kernel_traits_baseILj1280ES2_ffffjLj128EEEEELb0ELb0ELb0ELb1EEEvNS_9BwdParamsE:
.text._ZN10layer_norm13ln_bwd_kernelINS_13Kernel_traitsI6__halfffffjLj1280ELj1ELj4ELj1ELj16ENS_18Kernel_traits_baseILj1280ES2_ffffjLj128EEEEELb0ELb0ELb0ELb1EEEvNS_9BwdParamsE:
        /* <DEDUP_REMOVED lines=56> */
[----:B0-2-4-:R-:W-:Y:S06]  /*0380*/  @P0 BRA `(.L_x_20347) ;  /* 0x0000007800740947 */ /* 0x015fec0003800000 */
[----:B------:R-:W0:Y:S01]  /*0390*/  LDC.64 R2, c[0x0][0x3d0] ;  /* 0x0000f400ff027b82 */ /* 0x000e220000000a00 */
[----:B------:R-:W-:Y:S01]  /*03a0*/  LOP3.LUT R4, R84, 0x1f, RZ, 0xc0, !PT ;  /* 0x0000001f54047812 */ /* 0x000fe200078ec0ff */
[----:B------:R-:W1:Y:S04]  /*03b0*/  LDCU.64 UR4, c[0x0][0x3e0] ;  /* 0x00007c00ff0477ac */ /* 0x000e680008000a00 */
[----:B0-----:R-:W-:-:S05]  /*03c0*/  IMAD.WIDE.U32 R2, R4, 0x8, R2 ;  /* 0x0000000804027825 */ /* 0x001fca00078e0002 */
[----:B------:R-:W2:Y:S04]  /*03d0*/  LDG.E.64 R170, desc[UR6][R2.64+0x800] ;  /* 0x0008000602aa7981 */ /* 0x000ea8000c1e1b00 */
[----:B------:R-:W3:Y:S04]  /*03e0*/  LDG.E.64 R168, desc[UR6][R2.64+0x900] ;  /* 0x0009000602a87981 */ /* 0x000ee8000c1e1b00 */
[----:B------:R0:W5:Y:S04]  /*03f0*/  LDG.E.64 R166, desc[UR6][R2.64+0x700] ;  /* 0x0007000602a67981 */ /* 0x000168000c1e1b00 */
[----:B------:R0:W5:Y:S04]  /*0400*/  LDG.E.64 R164, desc[UR6][R2.64+0x600] ;  /* 0x0006000602a47981 */ /* 0x000168000c1e1b00 */
[----:B------:R0:W5:Y:S04]  /*0410*/  LDG.E.64 R162, desc[UR6][R2.64+0x500] ;  /* 0x0005000602a27981 */ /* 0x000168000c1e1b00 */
[----:B------:R0:W5:Y:S04]  /*0420*/  LDG.E.64 R160, desc[UR6][R2.64+0x400] ;  /* 0x0004000602a07981 */ /* 0x000168000c1e1b00 */
[----:B------:R0:W5:Y:S04]  /*0430*/  LDG.E.64 R158, desc[UR6][R2.64+0x300] ;  /* 0x00030006029e7981 */ /* 0x000168000c1e1b00 */
[----:B------:R0:W5:Y:S04]  /*0440*/  LDG.E.64 R156, desc[UR6][R2.64+0x200] ;  /* 0x00020006029c7981 */ /* 0x000168000c1e1b00 */
[----:B------:R0:W5:Y:S04]  /*0450*/  LDG.E.64 R38, desc[UR6][R2.64+0x100] ;  /* 0x0001000602267981 */ /* 0x000168000c1e1b00 */
[----:B------:R0:W5:Y:S01]  /*0460*/  LDG.E.64 R36, desc[UR6][R2.64] ;  /* 0x0000000602247981 */ /* 0x000162000c1e1b00 */
        /* <DEDUP_REMOVED lines=76> */
[----:B--2---:R-:W-:-:S02]  /*0930*/  SHF.R.U64 R4, R170, 0x10, R171 ;  /* 0x00000010aa047819 */ /* 0x004fc400000012ab */
[----:B------:R-:W-:Y:S02]  /*0940*/  SHF.R.U32.HI R4, RZ, 0x10, R171 ;  /* 0x00000010ff047819 */ /* 0x000fe400000116ab */
[--C-:B---3--:R-:W-:Y:S02]  /*0950*/  SHF.R.U64 R5, R168, 0x10, R169.reuse ;  /* 0x00000010a8057819 */ /* 0x108fe400000012a9 */
[----:B0-----:R-:W-:-:S07]  /*0960*/  SHF.R.U32.HI R6, RZ, 0x10, R169 ;  /* 0x00000010ff067819 */ /* 0x001fce00000116a9 */
.L_x_20356:
[----:B------:R-:W0:Y:S08]  /*0970*/  LDC.64 R2, c[0x0][0x3c0] ;  /* 0x0000f000ff027b82 */ /* 0x000e300000000a00 */
[----:B------:R-:W1:Y:S08]  /*0980*/  @P0 LDC.64 R6, c[0x0][0x3e0] ;  /* 0x0000f800ff060b82 */ /* 0x000e700000000a00 */
[----:B------:R-:W2:Y:S01]  /*0990*/  LDC.64 R4, c[0x0][0x3c8] ;  /* 0x0000f200ff047b82 */ /* 0x000ea20000000a00 */
[----:B------:R-:W-:Y:S01]  /*09a0*/  MOV R12, 0x3f800000 ;  /* 0x3f800000000c7802 */ /* 0x000fe20000000f00 */
[----:B0-----:R-:W-:-:S06]  /*09b0*/  IMAD.WIDE R2, R31, 0x4, R2 ;  /* 0x000000041f027825 */ /* 0x001fcc00078e0202 */
[----:B------:R-:W3:Y:S01]  /*09c0*/  LDG.E R2, desc[UR6][R2.64] ;  /* 0x0000000602027981 */ /* 0x000ee2000c1e1900 */
[----:B-1----:R-:W-:-:S05]  /*09d0*/  @P0 IMAD.WIDE R6, R31, 0x4, R6 ;  /* 0x000000041f060825 */ /* 0x002fca00078e0206 */
[----:B-----5:R0:W5:Y:S01]  /*09e0*/  @P0 LDG.E R12, desc[UR6][R6.64] ;  /* 0x00000006060c0981 */ /* 0x020162000c1e1900 */
[----:B--2---:R-:W-:-:S05]  /*09f0*/  IMAD.WIDE R4, R31, 0x4, R4 ;  /* 0x000000041f047825 */ /* 0x004fca00078e0204 */
[----:B------:R0:W5:Y:S01]  /*0a00*/  LDG.E R13, desc[UR6][R4.64] ;  /* 0x00000006040d7981 */ /* 0x000162000c1e1900 */
[----:B------:R-:W1:Y:S01]  /*0a10*/  S2R R8, SR_TID.X ;  /* 0x0000000000087919 */ /* 0x000e620000002100 */
[----:B------:R-:W-:Y:S01]  /*0a20*/  ISETP.NE.U32.AND P1, PT, RZ, UR10, PT ;  /* 0x0000000aff007c0c */ /* 0x000fe2000bf25070 */
[----:B------:R-:W-:-:S03]  /*0a30*/  IMAD R0, R31, UR9, RZ ;  /* 0x000000091f007c24 */ /* 0x000fc6000f8e02ff */
[----:B------:R-:W-:Y:S02]  /*0a40*/  ISETP.NE.AND.EX P1, PT, RZ, UR11, PT, P1 ;  /* 0x0000000bff007c0c */ /* 0x000fe4000bf25310 */
[----:B------:R-:W-:Y:S02]  /*0a50*/  SHF.R.S32.HI R9, RZ, 0x1f, R0 ;  /* 0x0000001fff097819 */ /* 0x000fe40000011400 */
[----:B------:R-:W-:Y:S02]  /*0a60*/  ISETP.NE.AND P2, PT, RZ, UR8, PT ;  /* 0x00000008ff007c0c */ /* 0x000fe4000bf45270 */
[----:B------:R-:W-:Y:S02]  /*0a70*/  LEA.HI R9, R9, R0, RZ, 0x2 ;  /* 0x0000000009097211 */ /* 0x000fe400078f10ff */
[----:B-1----:R-:W-:-:S04]  /*0a80*/  LOP3.LUT R8, R8, 0x1f, RZ, 0xc0, !PT ;  /* 0x0000001f08087812 */ /* 0x002fc800078ec0ff */
[----:B------:R-:W-:Y:S02]  /*0a90*/  LEA.HI.SX32 R11, R9, R8, 0x1e ;  /* 0x00000008090b7211 */ /* 0x000fe400078ff2ff */
[----:B---3--:R-:W-:Y:S01]  /*0aa0*/  FSEL R0, R2, RZ, !P2 ;  /* 0x000000ff02007208 */ /* 0x008fe20005000000 */
[----:B0-----:R-:W-:Y:S06]  /*0ab0*/  @P1 BRA `(.L_x_20349) ;  /* 0x0000001400801947 */ /* 0x001fec0003800000 */
[----:B------:R-:W0:Y:S01]  /*0ac0*/  LDC.64 R152, c[0x0][0x3a8] ;  /* 0x0000ea00ff987b82 */ /* 0x000e220000000a00 */
[C---:B------:R-:W-:Y:S02]  /*0ad0*/  IADD3 R10, PT, PT, R11.reuse, 0x20, RZ ;  /* 0x000000200b0a7810 */ /* 0x040fe40007ffe0ff */
[----:B------:R-:W-:-:S05]  /*0ae0*/  IADD3 R9, PT, PT, R11, 0x40, RZ ;  /* 0x000000400b097810 */ /* 0x000fca0007ffe0ff */
[----:B------:R-:W1:Y:S01]  /*0af0*/  LDC.64 R40, c[0x0][0x428] ;  /* 0x00010a00ff287b82 */ /* 0x000e620000000a00 */
[C---:B------:R-:W-:Y:S02]  /*0b00*/  IADD3 R8, PT, PT, R11.reuse, 0x60, RZ ;  /* 0x000000600b087810 */ /* 0x040fe40007ffe0ff */
[C---:B------:R-:W-:Y:S02]  /*0b10*/  IADD3 R7, PT, PT, R11.reuse, 0x80, RZ ;  /* 0x000000800b077810 */ /* 0x040fe40007ffe0ff */
[C---:B------:R-:W-:Y:S02]  /*0b20*/  IADD3 R6, PT, PT, R11.reuse, 0xa0, RZ ;  /* 0x000000a00b067810 */ /* 0x040fe40007ffe0ff */
[C---:B------:R-:W-:Y:S02]  /*0b30*/  IADD3 R5, PT, PT, R11.reuse, 0xc0, RZ ;  /* 0x000000c00b057810 */ /* 0x040fe40007ffe0ff */
[C---:B------:R-:W-:Y:S02]  /*0b40*/  IADD3 R4, PT, PT, R11.reuse, 0xe0, RZ ;  /* 0x000000e00b047810 */ /* 0x040fe40007ffe0ff */
[----:B------:R-:W-:-:S02]  /*0b50*/  IADD3 R3, PT, PT, R11, 0x100, RZ ;  /* 0x000001000b037810 */ /* 0x000fc40007ffe0ff */
[C---:B------:R-:W-:Y:S01]  /*0b60*/  IADD3 R2, PT, PT, R11.reuse, 0x120, RZ ;  /* 0x000001200b027810 */ /* 0x040fe20007ffe0ff */
[----:B0-----:R-:W-:-:S04]  /*0b70*/  IMAD.WIDE.U32 R32, R11, 0x10, R152 ;  /* 0x000000100b207825 */ /* 0x001fc800078e0098 */
[--C-:B------:R-:W-:Y:S02]  /*0b80*/  IMAD.WIDE.U32 R120, R10, 0x10, R152.reuse ;  /* 0x000000100a787825 */ /* 0x100fe400078e0098 */
[----:B------:R-:W2:Y:S02]  /*0b90*/  LDG.E.128 R32, desc[UR6][R32.64] ;  /* 0x0000000620207981 */ /* 0x000ea4000c1e1d00 */
[--C-:B------:R-:W-:Y:S02]  /*0ba0*/  IMAD.WIDE.U32 R124, R9, 0x10, R152.reuse ;  /* 0x00000010097c7825 */ /* 0x100fe400078e0098 */
[----:B------:R-:W3:Y:S02]  /*0bb0*/  LDG.E.128 R120, desc[UR6][R120.64] ;  /* 0x0000000678787981 */ /* 0x000ee4000c1e1d00 */
[--C-:B------:R-:W-:Y:S02]  /*0bc0*/  IMAD.WIDE.U32 R128, R8, 0x10, R152.reuse ;  /* 0x0000001008807825 */ /* 0x100fe400078e0098 */
[----:B------:R-:W4:Y:S02]  /*0bd0*/  LDG.E.128 R124, desc[UR6][R124.64] ;  /* 0x000000067c7c7981 */ /* 0x000f24000c1e1d00 */
[----:B------:R-:W-:-:S02]  /*0be0*/  IMAD.WIDE.U32 R132, R7, 0x10, R152 ;  /* 0x0000001007847825 */ /* 0x000fc400078e0098 */
[----:B------:R-:W4:Y:S02]  /*0bf0*/  LDG.E.128 R128, desc[UR6][R128.64] ;  /* 0x0000000680807981 */ /* 0x000f24000c1e1d00 */
[--C-:B------:R-:W-:Y:S02]  /*0c00*/  IMAD.WIDE.U32 R136, R6, 0x10, R152.reuse ;  /* 0x0000001006887825 */ /* 0x100fe400078e0098 */
        /* <DEDUP_REMOVED lines=8> */
[----:B------:R-:W4:Y:S02]  /*0c90*/  LDG.E.128 R148, desc[UR6][R148.64] ;  /* 0x0000000694947981 */ /* 0x000f24000c1e1d00 */
[----:B-1----:R-:W-:-:S02]  /*0ca0*/  IMAD.WIDE.U32 R76, R11, 0x10, R40 ;  /* 0x000000100b4c7825 */ /* 0x002fc400078e0028 */
        /* <DEDUP_REMOVED lines=20> */
[--C-:B------:R-:W-:Y:S01]  /*0df0*/  SHF.R.U64 R251, R36, 0x10, R37.reuse ;  /* 0x0000001024fb7819 */ /* 0x100fe20000001225 */
[----:B------:R-:W-:Y:S01]  /*0e00*/  HADD2.F32 R250, -RZ, R36.H0_H0 ;  /* 0x20000024fffa7230 */ /* 0x000fe20000004100 */
[----:B------:R-:W-:Y:S01]  /*0e10*/  SHF.R.U32.HI R248, RZ, 0x10, R37 ;  /* 0x00000010fff87819 */ /* 0x000fe20000011625 */
[----:B------:R-:W-:Y:S01]  /*0e20*/  HADD2.F32 R249, -RZ, R37.H0_H0 ;  /* 0x20000025fff97230 */ /* 0x000fe20000004100 */
        /* <DEDUP_REMOVED lines=31> */
[----:B------:R-:W-:-:S02]  /*1020*/  HADD2.F32 R234, -RZ, R234.H0_H0 ;  /* 0x200000eaffea7230 */ /* 0x000fc40000004100 */
[----:B------:R-:W-:Y:S02]  /*1030*/  HADD2.F32 R233, -RZ, R161.H0_H0 ;  /* 0x200000a1ffe97230 */ /* 0x000fe40000004100 */
[----:B------:R-:W-:Y:S02]  /*1040*/  HADD2.F32 R232, -RZ, R232.H0_H0 ;  /* 0x200000e8ffe87230 */ /* 0x000fe40000004100 */
[----:B------:R-:W-:Y:S02]  /*1050*/  HADD2.F32 R231, -RZ, R162.H0_H0 ;  /* 0x200000a2ffe77230 */ /* 0x000fe40000004100 */
[----:B------:R-:W-:Y:S02]  /*1060*/  HADD2.F32 R230, -RZ, R230.H0_H0 ;  /* 0x200000e6ffe67230 */ /* 0x000fe40000004100 */
[----:B------:R-:W-:Y:S02]  /*1070*/  HADD2.F32 R229, -RZ, R163.H0_H0 ;  /* 0x200000a3ffe57230 */ /* 0x000fe40000004100 */
        /* <DEDUP_REMOVED lines=10> */
[----:B------:R-:W-:Y:S01]  /*1120*/  HADD2.F32 R210, -RZ, R173.H0_H0 ;  /* 0x200000adffd27230 */ /* 0x000fe20000004100 */
[--C-:B------:R-:W-:Y:S01]  /*1130*/  SHF.R.U64 R173, R168, 0x10, R169.reuse ;  /* 0x00000010a8ad7819 */ /* 0x100fe200000012a9 */
[----:B------:R-:W-:Y:S02]  /*1140*/  HADD2.F32 R208, -RZ, R171.H0_H0 ;  /* 0x200000abffd07230 */ /* 0x000fe40000004100 */
[----:B------:R-:W-:Y:S01]  /*1150*/  HADD2.F32 R206, -RZ, R172.H0_H0 ;  /* 0x200000acffce7230 */ /* 0x000fe20000004100 */
[----:B------:R-:W-:Y:S01]  /*1160*/  SHF.R.U32.HI R172, RZ, 0x10, R169 ;  /* 0x00000010ffac7819 */ /* 0x000fe200000116a9 */
[----:B------:R-:W-:-:S02]  /*1170*/  HADD2.F32 R204, -RZ, R168.H0_H0 ;  /* 0x200000a8ffcc7230 */ /* 0x000fc40000004100 */
[----:B------:R-:W-:Y:S02]  /*1180*/  HADD2.F32 R202, -RZ, R173.H0_H0 ;  /* 0x200000adffca7230 */ /* 0x000fe40000004100 */
[----:B------:R-:W-:Y:S02]  /*1190*/  HADD2.F32 R200, -RZ, R169.H0_H0 ;  /* 0x200000a9ffc87230 */ /* 0x000fe40000004100 */
[----:B------:R-:W-:Y:S02]  /*11a0*/  HADD2.F32 R198, -RZ, R172.H0_H0 ;  /* 0x200000acffc67230 */ /* 0x000fe40000004100 */
[C---:B--2---:R-:W-:Y:S01]  /*11b0*/  FADD.FTZ R32, -R0.reuse, R32 ;  /* 0x0000002000207221 */ /* 0x044fe20000010100 */
[C---:B------:R-:W-:Y:S01]  /*11c0*/  FADD.FTZ R33, -R0.reuse, R33 ;  /* 0x0000002100217221 */ /* 0x040fe20000010100 */
[C---:B------:R-:W-:Y:S01]  /*11d0*/  FADD.FTZ R34, -R0.reuse, R34 ;  /* 0x0000002200227221 */ /* 0x040fe20000010100 */
[C---:B------:R-:W-:Y:S01]  /*11e0*/  FADD.FTZ R35, -R0.reuse, R35 ;  /* 0x0000002300237221 */ /* 0x040fe20000010100 */
[C---:B---3--:R-:W-:Y:S01]  /*11f0*/  FADD.FTZ R120, -R0.reuse, R120 ;  /* 0x0000007800787221 */ /* 0x048fe20000010100 */
        /* <DEDUP_REMOVED lines=111> */
[C---:B------:R-:W-:Y:S01]  /*18f0*/  FMUL.FTZ R193, R13.reuse, R135 ;  /* 0x000000870dc17220 */ /* 0x040fe20000410000 */
[----:B------:R-:W-:Y:S01]  /*1900*/  FADD.FTZ R32, R32, R233 ;  /* 0x000000e920207221 */ /* 0x000fe20000010000 */
[----:B------:R-:W-:Y:S01]  /*1910*/  FFMA.FTZ R139, R194, R233, R33 ;  /* 0x000000e9c28b7223 */ /* 0x000fe20000010021 */
[C---:B------:R-:W-:Y:S01]  /*1920*/  FMUL.FTZ R188, R13.reuse, R140 ;  /* 0x0000008c0dbc7220 */ /* 0x040fe20000410000 */
        /* <DEDUP_REMOVED lines=121> */
.L_x_20349:
[----:B------:R-:W0:Y:S01]  /*20c0*/  LDC.64 R152, c[0x0][0x3a8] ;  /* 0x0000ea00ff987b82 */ /* 0x000e220000000a00 */
[C---:B------:R-:W-:Y:S02]  /*20d0*/  IADD3 R10, PT, PT, R11.reuse, 0x20, RZ ;  /* 0x000000200b0a7810 */ /* 0x040fe40007ffe0ff */
[----:B------:R-:W-:-:S05]  /*20e0*/  IADD3 R9, PT, PT, R11, 0x40, RZ ;  /* 0x000000400b097810 */ /* 0x000fca0007ffe0ff */
[----:B------:R-:W1:Y:S01]  /*20f0*/  LDC.64 R40, c[0x0][0x428] ;  /* 0x00010a00ff287b82 */ /* 0x000e620000000a00 */
[C---:B------:R-:W-:Y:S02]  /*2100*/  IADD3 R8, PT, PT, R11.reuse, 0x60, RZ ;  /* 0x000000600b087810 */ /* 0x040fe40007ffe0ff */
[C---:B------:R-:W-:Y:S02]  /*2110*/  IADD3 R7, PT, PT, R11.reuse, 0x80, RZ ;  /* 0x000000800b077810 */ /* 0x040fe40007ffe0ff */
[C---:B------:R-:W-:Y:S02]  /*2120*/  IADD3 R6, PT, PT, R11.reuse, 0xa0, RZ ;  /* 0x000000a00b067810 */ /* 0x040fe40007ffe0ff */
[C---:B------:R-:W-:Y:S01]  /*2130*/  IADD3 R5, PT, PT, R11.reuse, 0xc0, RZ ;  /* 0x000000c00b057810 */ /* 0x040fe20007ffe0ff */
[----:B------:R-:W2:Y:S01]  /*2140*/  LDC.64 R88, c[0x0][0x438] ;  /* 0x00010e00ff587b82 */ /* 0x000ea20000000a00 */
[C---:B------:R-:W-:Y:S02]  /*2150*/  IADD3 R4, PT, PT, R11.reuse, 0xe0, RZ ;  /* 0x000000e00b047810 */ /* 0x040fe40007ffe0ff */
[----:B------:R-:W-:-:S02]  /*2160*/  IADD3 R3, PT, PT, R11, 0x100, RZ ;  /* 0x000001000b037810 */ /* 0x000fc40007ffe0ff */
[C---:B------:R-:W-:Y:S01]  /*2170*/  IADD3 R2, PT, PT, R11.reuse, 0x120, RZ ;  /* 0x000001200b027810 */ /* 0x040fe20007ffe0ff */
[----:B0-----:R-:W-:-:S04]  /*2180*/  IMAD.WIDE.U32 R32, R11, 0x10, R152 ;  /* 0x000000100b207825 */ /* 0x001fc800078e0098 */
[--C-:B------:R-:W-:Y:S02]  /*2190*/  IMAD.WIDE.U32 R120, R10, 0x10, R152.reuse ;  /* 0x000000100a787825 */ /* 0x100fe400078e0098 */
[----:B------:R-:W3:Y:S02]  /*21a0*/  LDG.E.128 R32, desc[UR6][R32.64] ;  /* 0x0000000620207981 */ /* 0x000ee4000c1e1d00 */
        /* <DEDUP_REMOVED lines=42> */
[--C-:B------:R-:W-:Y:S02]  /*2450*/  IMAD.WIDE.U32 R104, R8, 0x10, R88.reuse ;  /* 0x0000001008687825 */ /* 0x100fe400078e0058 */
[----:B------:R-:W5:Y:S02]  /*2460*/  LDG.E.128 R100, desc[UR6][R100.64] ;  /* 0x0000000664647981 */ /* 0x000f64000c1e1d00 */
[----:B------:R-:W-:-:S02]  /*2470*/  IMAD.WIDE.U32 R108, R7, 0x10, R88 ;  /* 0x00000010076c7825 */ /* 0x000fc400078e0058 */
        /* <DEDUP_REMOVED lines=9> */
[----:B------:R-:W-:Y:S02]  /*2510*/  IMAD.WIDE.U32 R88, R2, 0x10, R88 ;  /* 0x0000001002587825 */ /* 0x000fe400078e0058 */
[----:B------:R-:W5:Y:S04]  /*2520*/  LDG.E.128 R80, desc[UR6][R80.64] ;  /* 0x0000000650507981 */ /* 0x000f68000c1e1d00 */
[----:B------:R-:W5:Y:S01]  /*2530*/  LDG.E.128 R88, desc[UR6][R88.64] ;  /* 0x0000000658587981 */ /* 0x000f62000c1e1d00 */
[--C-:B------:R-:W-:Y:S01]  /*2540*/  SHF.R.U64 R251, R36, 0x10, R37.reuse ;  /* 0x0000001024fb7819 */ /* 0x100fe20000001225 */
[----:B------:R-:W-:Y:S01]  /*2550*/  HADD2.F32 R250, -RZ, R36.H0_H0 ;  /* 0x20000024fffa7230 */ /* 0x000fe20000004100 */
[----:B------:R-:W-:-:S03]  /*2560*/  SHF.R.U32.HI R248, RZ, 0x10, R37 ;  /* 0x00000010fff87819 */ /* 0x000fc60000011625 */
[----:B------:R-:W-:Y:S02]  /*2570*/  HADD2.F32 R251, -RZ, R251.H0_H0 ;  /* 0x200000fbfffb7230 */ /* 0x000fe40000004100 */
[----:B------:R-:W-:Y:S02]  /*2580*/  HADD2.F32 R249, -RZ, R37.H0_H0 ;  /* 0x20000025fff97230 */ /* 0x000fe40000004100 */
[----:B------:R-:W-:Y:S01]  /*2590*/  HADD2.F32 R248, -RZ, R248.H0_H0 ;  /* 0x200000f8fff87230 */ /* 0x000fe20000004100 */
        /* <DEDUP_REMOVED lines=182> */
[----:B------:R-:W-:Y:S01]  /*3100*/  SHF.R.U64 R218, R166, 0x10, R167 ;  /* 0x00000010a6da7819 */ /* 0x000fe200000012a7 */
[----:B------:R-:W-:Y:S02]  /*3110*/  HADD2.F32 R220, -RZ, R166.H0_H0 ;  /* 0x200000a6ffdc7230 */ /* 0x000fe40000004100 */
        /* <DEDUP_REMOVED lines=9> */
[----:B------:R-:W-:Y:S01]  /*31b0*/  SHF.R.U32.HI R214, RZ, 0x10, R167 ;  /* 0x00000010ffd67819 */ /* 0x000fe200000116a7 */
        /* <DEDUP_REMOVED lines=100> */
.L_x_20350:
        /* <DEDUP_REMOVED lines=21> */
[----:B--2---:R-:W-:-:S02]  /*3950*/  FADD.FTZ R124, R124, R9 ;  /* 0x000000097c7c7221 */ /* 0x004fc40000010000 */
        /* <DEDUP_REMOVED lines=9> */
[----:B------:R-:W-:Y:S01]  /*39f0*/  FADD.FTZ R32, R32, R4 ;  /* 0x0000000420207221 */ /* 0x000fe20000010000 */
[----:B------:R-:W-:Y:S01]  /*3a00*/  FADD.FTZ R33, R33, R3 ;  /* 0x0000000321217221 */ /* 0x000fe20000010000 */
[----:B------:R-:W-:Y:S01]  /*3a10*/  FADD.FTZ R34, R34, R2 ;  /* 0x0000000222227221 */ /* 0x000fe20000010000 */
[----:B------:R-:W-:Y:S02]  /*3a20*/  FADD.FTZ R35, R35, R0 ;  /* 0x0000000023237221 */ /* 0x000fe40000010000 */
[----:B------:R-:W2:Y:S04]  /*3a30*/  LDL.LU R0, [R1+0x34] ;  /* 0x0000340001007983 */ /* 0x000ea80000300800 */
[----:B------:R-:W3:Y:S04]  /*3a40*/  LDL.LU R4, [R1+0x40] ;  /* 0x0000400001047983 */ /* 0x000ee80000300800 */
[----:B------:R-:W4:Y:S04]  /*3a50*/  LDL.LU R3, [R1+0x44] ;  /* 0x0000440001037983 */ /* 0x000f280000300800 */
[----:B------:R-:W4:Y:S04]  /*3a60*/  LDL.LU R2, [R1+0x48] ;  /* 0x0000480001027983 */ /* 0x000f280000300800 */
[----:B------:R-:W3:Y:S04]  /*3a70*/  LDL.LU R252, [R1+0x3c] ;  /* 0x00003c0001fc7983 */ /* 0x000ee80000300800 */
[----:B------:R-:W4:Y:S04]  /*3a80*/  LDL.LU R43, [R1+0x38] ;  /* 0x00003800012b7983 */ /* 0x000f280000300800 */
        /* <DEDUP_REMOVED lines=11> */
[----:B--2---:R-:W-:Y:S02]  /*3b40*/  FADD.FTZ R54, R54, R0 ;  /* 0x0000000036367221 */ /* 0x004fe40000010000 */
[----:B------:R-:W2:Y:S01]  /*3b50*/  LDL.LU R0, [R1+0x4c] ;  /* 0x00004c0001007983 */ /* 0x000ea20000300800 */
[----:B---3--:R-:W-:-:S03]  /*3b60*/  FADD.FTZ R52, R52, R252 ;  /* 0x000000fc34347221 */ /* 0x008fc60000010000 */
[----:B------:R-:W3:Y:S04]  /*3b70*/  LDL.LU R252, [R1+0x50] ;  /* 0x0000500001fc7983 */ /* 0x000ee80000300800 */
[----:B------:R-:W3:Y:S01]  /*3b80*/  LDL.LU R51, [R1+0x54] ;  /* 0x0000540001337983 */ /* 0x000ee20000300800 */
[----:B----4-:R-:W-:Y:S01]  /*3b90*/  FADD.FTZ R53, R53, R43 ;  /* 0x0000002b35357221 */ /* 0x010fe20000010000 */
[----:B------:R-:W-:Y:S02]  /*3ba0*/  FADD.FTZ R55, R55, R42 ;  /* 0x0000002a37377221 */ /* 0x000fe40000010000 */
[----:B------:R-:W4:Y:S01]  /*3bb0*/  LDL.LU R50, [R1+0x58] ;  /* 0x0000580001327983 */ /* 0x000f220000300800 */
[----:B------:R-:W-:Y:S01]  /*3bc0*/  FADD.FTZ R59, R59, R4 ;  /* 0x000000043b3b7221 */ /* 0x000fe20000010000 */
[----:B------:R-:W-:-:S02]  /*3bd0*/  FADD.FTZ R48, R48, R41 ;  /* 0x0000002930307221 */ /* 0x000fc40000010000 */
[----:B------:R-:W4:Y:S04]  /*3be0*/  LDL.LU R49, [R1+0x5c] ;  /* 0x00005c0001317983 */ /* 0x000f280000300800 */
[----:B------:R-:W4:Y:S04]  /*3bf0*/  LDL.LU R47, [R1+0x60] ;  /* 0x00006000012f7983 */ /* 0x000f280000300800 */
[----:B------:R-:W4:Y:S04]  /*3c00*/  LDL.LU R46, [R1+0x64] ;  /* 0x00006400012e7983 */ /* 0x000f280000300800 */
[----:B------:R-:W4:Y:S04]  /*3c10*/  LDL.LU R45, [R1+0x68] ;  /* 0x00006800012d7983 */ /* 0x000f280000300800 */
[----:B------:R-:W4:Y:S04]  /*3c20*/  LDL.LU R44, [R1+0x6c] ;  /* 0x00006c00012c7983 */ /* 0x000f280000300800 */
[----:B------:R-:W4:Y:S04]  /*3c30*/  LDL.LU R43, [R1+0x70] ;  /* 0x00007000012b7983 */ /* 0x000f280000300800 */
[----:B------:R-:W4:Y:S04]  /*3c40*/  LDL.LU R42, [R1+0x74] ;  /* 0x00007400012a7983 */ /* 0x000f280000300800 */
[----:B------:R-:W3:Y:S01]  /*3c50*/  LDL.LU R40, [R1+0x78] ;  /* 0x0000780001287983 */ /* 0x000ee20000300800 */
[----:B------:R-:W-:Y:S01]  /*3c60*/  FADD.FTZ R58, R58, R3 ;  /* 0x000000033a3a7221 */ /* 0x000fe20000010000 */
[----:B------:R-:W-:-:S02]  /*3c70*/  FADD.FTZ R57, R57, R2 ;  /* 0x0000000239397221 */ /* 0x000fc40000010000 */
        /* <DEDUP_REMOVED lines=8> */
[----:B------:R-:W-:Y:S01]  /*3d00*/  FADD.FTZ R63, R63, R252 ;  /* 0x000000fc3f3f7221 */ /* 0x000fe20000010000 */
[----:B----4-:R-:W-:Y:S02]  /*3d10*/  FADD.FTZ R75, R75, R4 ;  /* 0x000000044b4b7221 */ /* 0x010fe40000010000 */
        /* <DEDUP_REMOVED lines=39> */
[----:B------:R-:W2:Y:S01]  /*3f90*/  LDL.LU R252, [R1+0xd4] ;  /* 0x0000d40001fc7983 */ /* 0x000ea20000300800 */
[----:B------:R-:W-:-:S03]  /*3fa0*/  FADD.FTZ R127, R127, R51 ;  /* 0x000000337f7f7221 */ /* 0x000fc60000010000 */
[----:B------:R-:W4:Y:S01]  /*3fb0*/  LDL.LU R51, [R1] ;  /* 0x0000000001337983 */ /* 0x000f220000300800 */
        /* <DEDUP_REMOVED lines=18> */
[----:B---3--:R-:W-:-:S03]  /*40e0*/  FADD.FTZ R137, R137, R40 ;  /* 0x0000002889897221 */ /* 0x008fc60000010000 */
[----:B------:R-:W3:Y:S01]  /*40f0*/  LDL.LU R40, [R1+0x28] ;  /* 0x0000280001287983 */ /* 0x000ee20000300800 */
[----:B------:R-:W-:Y:S01]  /*4100*/  UMOV UR4, 0xffffffff ;  /* 0xffffffff00047882 */ /* 0x000fe20000000000 */
[----:B------:R-:W-:Y:S01]  /*4110*/  FADD.FTZ R26, R141, R26 ;  /* 0x0000001a8d1a7221 */ /* 0x000fe20000010000 */
[----:B------:R-:W-:Y:S01]  /*4120*/  FADD.FTZ R27, R142, R27 ;  /* 0x0000001b8e1b7221 */ /* 0x000fe20000010000 */
[----:B------:R-:W-:Y:S01]  /*4130*/  FADD.FTZ R28, R143, R28 ;  /* 0x0000001c8f1c7221 */ /* 0x000fe20000010000 */
[----:B------:R-:W-:Y:S01]  /*4140*/  FADD.FTZ R29, R144, R29 ;  /* 0x0000001d901d7221 */ /* 0x000fe20000010000 */
[----:B------:R-:W-:Y:S01]  /*4150*/  FADD.FTZ R30, R145, R30 ;  /* 0x0000001e911e7221 */ /* 0x000fe20000010000 */
[----:B--2---:R-:W-:Y:S01]  /*4160*/  FADD.FTZ R138, R138, R252 ;  /* 0x000000fc8a8a7221 */ /* 0x004fe20000010000 */
        /* <DEDUP_REMOVED lines=10> */
[----:B---3--:R-:W-:Y:S01]  /*4210*/  FADD.FTZ R172, R172, R40 ;  /* 0x00000028acac7221 */ /* 0x008fe20000010000 */
        /* <DEDUP_REMOVED lines=82> */
.L_x_20368:
[----:B0-----:R-:W-:Y:S01]  /*4740*/  FADD.FTZ R32, R40, R32 ;  /* 0x0000002028207221 */ /* 0x001fe20000010000 */
        /* <DEDUP_REMOVED lines=8> */
[C-C-:B-----5:R-:W-:Y:S01]  /*47d0*/  FFMA.FTZ R35, R33.reuse, R0, R32.reuse ;  /* 0x0000000021237223 */ /* 0x160fe20000010020 */
[C-C-:B------:R-:W-:Y:S01]  /*47e0*/  FFMA.FTZ R0, R33.reuse, R225, R32.reuse ;  /* 0x000000e121007223 */ /* 0x140fe20000010020 */
[C-C-:B------:R-:W-:Y:S01]  /*47f0*/  FFMA.FTZ R34, R33.reuse, R223, R32.reuse ;  /* 0x000000df21227223 */ /* 0x140fe20000010020 */
[C-C-:B------:R-:W-:Y:S01]  /*4800*/  FFMA.FTZ R221, R33.reuse, R221, R32.reuse ;  /* 0x000000dd21dd7223 */ /* 0x140fe20000010020 */
[C-C-:B--2---:R-:W-:Y:S01]  /*4810*/  FFMA.FTZ R40, R33.reuse, R219, R32.reuse ;  /* 0x000000db21287223 */ /* 0x144fe20000010020 */
        /* <DEDUP_REMOVED lines=85> */
[C---:B------:R-:W-:Y:S01]  /*4d70*/  FMUL.FTZ R135, R13.reuse, R238 ;  /* 0x000000ee0d877220 */ /* 0x040fe20000410000 */
[----:B------:R-:W-:Y:S01]  /*4d80*/  FMUL.FTZ R139, R13, R236 ;  /* 0x000000ec0d8b7220 */ /* 0x000fe20000410000 */
[----:B0-----:R-:W-:-:S04]  /*4d90*/  IMAD.WIDE.U32 R64, R7, 0x10, R32 ;  /* 0x0000001007407825 */ /* 0x001fc800078e0020 */
[----:B------:R-:W-:Y:S01]  /*4da0*/  FADD.FTZ R218, -R183, R218 ;  /* 0x000000dab7da7221 */ /* 0x000fe20000010100 */
[----:B------:R-:W-:Y:S01]  /*4db0*/  FADD.FTZ R214, -R181, R214 ;  /* 0x000000d6b5d67221 */ /* 0x000fe20000010100 */
[----:B------:R-:W-:Y:S01]  /*4dc0*/  FMUL.FTZ R141, R13, R196 ;  /* 0x000000c40d8d7220 */ /* 0x000fe20000410000 */
[----:B------:R-:W-:-:S04]  /*4dd0*/  IMAD.WIDE.U32 R48, R6, 0x10, R32 ;  /* 0x0000001006307825 */ /* 0x000fc800078e0020 */
[C---:B------:R-:W-:Y:S01]  /*4de0*/  FMUL.FTZ R143, R13.reuse, R234 ;  /* 0x000000ea0d8f7220 */ /* 0x040fe20000410000 */
[C---:B------:R-:W-:Y:S01]  /*4df0*/  FMUL.FTZ R145, R13.reuse, R194 ;  /* 0x000000c20d917220 */ /* 0x040fe20000410000 */
[----:B------:R-:W-:Y:S01]  /*4e00*/  FMUL.FTZ R147, R13, R232 ;  /* 0x000000e80d937220 */ /* 0x000fe20000410000 */
[----:B------:R-:W-:-:S04]  /*4e10*/  IMAD.WIDE.U32 R50, R5, 0x10, R32 ;  /* 0x0000001005327825 */ /* 0x000fc800078e0020 */
[-C--:B------:R-:W-:Y:S01]  /*4e20*/  FMUL.FTZ R5, R41, R12.reuse ;  /* 0x0000000c29057220 */ /* 0x080fe20000410000 */
[-C--:B------:R-:W-:Y:S01]  /*4e30*/  FMUL.FTZ R6, R43, R12.reuse ;  /* 0x0000000c2b067220 */ /* 0x080fe20000410000 */
[----:B------:R-:W-:Y:S01]  /*4e40*/  FMUL.FTZ R7, R45, R12 ;  /* 0x0000000c2d077220 */ /* 0x000fe20000410000 */
[----:B------:R-:W-:-:S04]  /*4e50*/  IMAD.WIDE.U32 R52, R4, 0x10, R32 ;  /* 0x0000001004347825 */ /* 0x000fc800078e0020 */
[----:B------:R-:W-:Y:S01]  /*4e60*/  FMUL.FTZ R4, R35, R12 ;  /* 0x0000000c23047220 */ /* 0x000fe20000410000 */
[----:B------:R-:W-:Y:S01]  /*4e70*/  FADD.FTZ R210, -R179, R210 ;  /* 0x000000d2b3d27221 */ /* 0x000fe20000010100 */
[----:B------:R-:W-:Y:S01]  /*4e80*/  FADD.FTZ R206, -R177, R206 ;  /* 0x000000ceb1ce7221 */ /* 0x000fe20000010100 */
[----:B------:R-:W-:-:S04]  /*4e90*/  IMAD.WIDE.U32 R56, R11, 0x10, R32 ;  /* 0x000000100b387825 */ /* 0x000fc800078e0020 */
[----:B------:R-:W-:Y:S01]  /*4ea0*/  FADD.FTZ R202, -R175, R202 ;  /* 0x000000caafca7221 */ /* 0x000fe20000010100 */
[----:B------:R-:W-:Y:S01]  /*4eb0*/  FMUL.FTZ R11, R123, R12 ;  /* 0x0000000c7b0b7220 */ /* 0x000fe20000410000 */
[----:B------:R-:W-:Y:S01]  /*4ec0*/  FMUL.FTZ R149, R13, R192 ;  /* 0x000000c00d957220 */ /* 0x000fe20000410000 */
[----:B------:R-:W-:-:S04]  /*4ed0*/  IMAD.WIDE.U32 R58, R10, 0x10, R32 ;  /* 0x000000100a3a7825 */ /* 0x000fc800078e0020 */
[----:B------:R-:W-:Y:S01]  /*4ee0*/  FMUL.FTZ R10, R121, R12 ;  /* 0x0000000c790a7220 */ /* 0x000fe20000410000 */
[C---:B------:R-:W-:Y:S01]  /*4ef0*/  FMUL.FTZ R151, R13.reuse, R230 ;  /* 0x000000e60d977220 */ /* 0x040fe20000410000 */
[----:B------:R-:W-:Y:S01]  /*4f00*/  FMUL.FTZ R153, R13, R190 ;  /* 0x000000be0d997220 */ /* 0x000fe20000410000 */
[----:B------:R-:W-:-:S04]  /*4f10*/  IMAD.WIDE.U32 R60, R9, 0x10, R32 ;  /* 0x00000010093c7825 */ /* 0x000fc800078e0020 */
[----:B------:R-:W-:Y:S01]  /*4f20*/  FMUL.FTZ R9, R79, R12 ;  /* 0x0000000c4f097220 */ /* 0x000fe20000410000 */
[----:B------:R-:W-:Y:S01]  /*4f30*/  FMUL.FTZ R155, R13, R228 ;  /* 0x000000e40d9b7220 */ /* 0x000fe20000410000 */
[----:B------:R-:W-:Y:S01]  /*4f40*/  FMUL.FTZ R34, R129, R12 ;  /* 0x0000000c81227220 */ /* 0x000fe20000410000 */
[----:B------:R-:W-:-:S04]  /*4f50*/  IMAD.WIDE.U32 R62, R8, 0x10, R32 ;  /* 0x00000010083e7825 */ /* 0x000fc800078e0020 */
[-C--:B------:R-:W-:Y:S01]  /*4f60*/  FMUL.FTZ R8, R47, R12.reuse ;  /* 0x0000000c2f087220 */ /* 0x080fe20000410000 */
[----:B------:R-:W-:Y:S01]  /*4f70*/  FMUL.FTZ R35, R131, R12 ;  /* 0x0000000c83237220 */ /* 0x000fe20000410000 */
        /* <DEDUP_REMOVED lines=8> */
[-C--:B------:R-:W-:Y:S01]  /*5000*/  FMUL.FTZ R40, R133, R12.reuse ;  /* 0x0000000c85287220 */ /* 0x080fe20000410000 */
[-C--:B------:R-:W-:Y:S01]  /*5010*/  FMUL.FTZ R41, R135, R12.reuse ;  /* 0x0000000c87297220 */ /* 0x080fe20000410000 */
[-C--:B------:R-:W-:Y:S01]  /*5020*/  FMUL.FTZ R42, R137, R12.reuse ;  /* 0x0000000c892a7220 */ /* 0x080fe20000410000 */
[----:B------:R-:W-:Y:S01]  /*5030*/  FMUL.FTZ R43, R139, R12 ;  /* 0x0000000c8b2b7220 */ /* 0x000fe20000410000 */
        /* <DEDUP_REMOVED lines=15> */
[----:B------:R0:W-:Y:S01]  /*5130*/  STG.E.128 desc[UR6][R56.64], R4 ;  /* 0x0000000438007986 */ /* 0x0001e2000c101d06 */
[----:B------:R-:W-:-:S03]  /*5140*/  FMUL.FTZ R13, R13, R198 ;  /* 0x000000c60d0d7220 */ /* 0x000fc60000410000 */
[----:B------:R1:W-:Y:S04]  /*5150*/  STG.E.128 desc[UR6][R58.64], R8 ;  /* 0x000000083a007986 */ /* 0x0003e8000c101d06 */
[----:B------:R2:W-:Y:S04]  /*5160*/  STG.E.128 desc[UR6][R60.64], R32 ;  /* 0x000000203c007986 */ /* 0x0005e8000c101d06 */
[----:B------:R3:W-:Y:S04]  /*5170*/  STG.E.128 desc[UR6][R62.64], R40 ;  /* 0x000000283e007986 */ /* 0x0007e8000c101d06 */
[----:B------:R4:W-:Y:S01]  /*5180*/  STG.E.128 desc[UR6][R64.64], R44 ;  /* 0x0000002c40007986 */ /* 0x0009e2000c101d06 */
[-C--:B0-----:R-:W-:Y:S01]  /*5190*/  FMUL.FTZ R4, R149, R12.reuse ;  /* 0x0000000c95047220 */ /* 0x081fe20000410000 */
        /* <DEDUP_REMOVED lines=11> */
[-C--:B---3--:R-:W-:Y:S01]  /*5250*/  FMUL.FTZ R40, R189, R12.reuse ;  /* 0x0000000cbd287220 */ /* 0x088fe20000410000 */
[-C--:B------:R-:W-:Y:S01]  /*5260*/  FMUL.FTZ R41, R77, R12.reuse ;  /* 0x0000000c4d297220 */ /* 0x080fe20000410000 */
[-C--:B------:R-:W-:Y:S01]  /*5270*/  FMUL.FTZ R42, R75, R12.reuse ;  /* 0x0000000c4b2a7220 */ /* 0x080fe20000410000 */
[-C--:B------:R-:W-:Y:S01]  /*5280*/  FMUL.FTZ R43, R73, R12.reuse ;  /* 0x0000000c492b7220 */ /* 0x080fe20000410000 */
[-C--:B----4-:R-:W-:Y:S01]  /*5290*/  FMUL.FTZ R44, R71, R12.reuse ;  /* 0x0000000c472c7220 */ /* 0x090fe20000410000 */
[-C--:B------:R-:W-:Y:S01]  /*52a0*/  FMUL.FTZ R45, R69, R12.reuse ;  /* 0x0000000c452d7220 */ /* 0x080fe20000410000 */
[-C--:B------:R-:W-:Y:S01]  /*52b0*/  FMUL.FTZ R46, R67, R12.reuse ;  /* 0x0000000c432e7220 */ /* 0x080fe20000410000 */
[----:B------:R-:W-:Y:S01]  /*52c0*/  FMUL.FTZ R47, R13, R12 ;  /* 0x0000000c0d2f7220 */ /* 0x000fe20000410000 */
[----:B------:R3:W-:Y:S04]  /*52d0*/  STG.E.128 desc[UR6][R48.64], R4 ;  /* 0x0000000430007986 */ /* 0x0007e8000c101d06 */
[----:B------:R3:W-:Y:S04]  /*52e0*/  STG.E.128 desc[UR6][R50.64], R8 ;  /* 0x0000000832007986 */ /* 0x0007e8000c101d06 */
[----:B------:R3:W-:Y:S04]  /*52f0*/  STG.E.128 desc[UR6][R52.64], R32 ;  /* 0x0000002034007986 */ /* 0x0007e8000c101d06 */
[----:B------:R3:W-:Y:S04]  /*5300*/  STG.E.128 desc[UR6][R54.64], R40 ;  /* 0x0000002836007986 */ /* 0x0007e8000c101d06 */
[----:B------:R3:W-:Y:S01]  /*5310*/  STG.E.128 desc[UR6][R2.64], R44 ;  /* 0x0000002c02007986 */ /* 0x0007e2000c101d06 */
[----:B------:R-:W-:Y:S05]  /*5320*/  BRA `(.L_x_20354) ;  /* 0x0000002400387947 */ /* 0x000fea0003800000 */
.L_x_20353:
[----:B------:R-:W2:Y:S01]  /*5330*/  LDC.64 R50, c[0x0][0x478] ;  /* 0x00011e00ff327b82 */ /* 0x000ea20000000a00 */
[C-C-:B-----5:R-:W-:Y:S01]  /*5340*/  FFMA.FTZ R0, R33.reuse, R0, R32.reuse ;  /* 0x0000000021007223 */ /* 0x160fe20000010020 */
[C-C-:B------:R-:W-:Y:S01]  /*5350*/  FFMA.FTZ R225, R33.reuse, R225, R32.reuse ;  /* 0x000000e121e17223 */ /* 0x140fe20000010020 */
[C-C-:B------:R-:W-:Y:S01]  /*5360*/  FFMA.FTZ R223, R33.reuse, R223, R32.reuse ;  /* 0x000000df21df7223 */ /* 0x140fe20000010020 */
[C-C-:B------:R-:W-:Y:S01]  /*5370*/  FFMA.FTZ R221, R33.reuse, R221, R32.reuse ;  /* 0x000000dd21dd7223 */ /* 0x140fe20000010020 */
        /* <DEDUP_REMOVED lines=45> */
[----:B--2---:R-:W-:-:S04]  /*5650*/  IMAD.WIDE.U32 R40, R11, 0x10, R50 ;  /* 0x000000100b287825 */ /* 0x004fc800078e0032 */
[C---:B------:R-:W-:Y:S01]  /*5660*/  FMUL.FTZ R32, R13.reuse, R0 ;  /* 0x000000000d207220 */ /* 0x040fe20000410000 */
[C---:B------:R-:W-:Y:S01]  /*5670*/  FMUL.FTZ R33, R13.reuse, R33 ;  /* 0x000000210d217220 */ /* 0x040fe20000410000 */
[C---:B------:R-:W-:Y:S01]  /*5680*/  FMUL.FTZ R34, R13.reuse, R34 ;  /* 0x000000220d227220 */ /* 0x040fe20000410000 */
[----:B------:R-:W-:Y:S01]  /*5690*/  FMUL.FTZ R35, R13, R35 ;  /* 0x000000230d237220 */ /* 0x000fe20000410000 */
[----:B------:R-:W-:-:S04]  /*56a0*/  IMAD.WIDE.U32 R46, R10, 0x10, R50 ;  /* 0x000000100a2e7825 */ /* 0x000fc800078e0032 */
[----:B------:R-:W-:Y:S01]  /*56b0*/  FADD.FTZ R243, -R211, R243 ;  /* 0x000000f3d3f37221 */ /* 0x000fe20000010100 */
[----:B------:R-:W-:Y:S01]  /*56c0*/  FADD.FTZ R242, -R209, R242 ;  /* 0x000000f2d1f27221 */ /* 0x000fe20000010100 */
[----:B------:R-:W-:Y:S01]  /*56d0*/  FADD.FTZ R241, -R207, R241 ;  /* 0x000000f1cff17221 */ /* 0x000fe20000010100 */
[----:B------:R-:W-:-:S04]  /*56e0*/  IMAD.WIDE.U32 R44, R9, 0x10, R50 ;  /* 0x00000010092c7825 */ /* 0x000fc800078e0032 */
[----:B------:R-:W-:Y:S01]  /*56f0*/  FADD.FTZ R240, -R205, R240 ;  /* 0x000000f0cdf07221 */ /* 0x000fe20000010100 */
[----:B------:R1:W-:Y:S01]  /*5700*/  STG.E.128 desc[UR6][R40.64], R32 ;  /* 0x0000002028007986 */ /* 0x0003e2000c101d06 */
[----:B------:R-:W-:Y:S01]  /*5710*/  FADD.FTZ R239, -R203, R239 ;  /* 0x000000efcbef7221 */ /* 0x000fe20000010100 */
[----:B------:R-:W-:-:S04]  /*5720*/  IMAD.WIDE.U32 R66, R8, 0x10, R50 ;  /* 0x0000001008427825 */ /* 0x000fc800078e0032 */
[----:B------:R-:W-:Y:S01]  /*5730*/  FADD.FTZ R238, -R201, R238 ;  /* 0x000000eec9ee7221 */ /* 0x000fe20000010100 */
[----:B------:R-:W-:Y:S01]  /*5740*/  FADD.FTZ R237, -R199, R237 ;  /* 0x000000edc7ed7221 */ /* 0x000fe20000010100 */
[----:B------:R-:W-:Y:S01]  /*5750*/  FADD.FTZ R236, -R197, R236 ;  /* 0x000000ecc5ec7221 */ /* 0x000fe20000010100 */
[----:B0-----:R-:W-:-:S04]  /*5760*/  IMAD.WIDE.U32 R76, R11, 0x10, R120 ;  /* 0x000000100b4c7825 */ /* 0x001fc800078e0078 */
[----:B------:R-:W-:Y:S01]  /*5770*/  FMUL.FTZ R11, R13, R244 ;  /* 0x000000f40d0b7220 */ /* 0x000fe20000410000 */
[----:B------:R-:W-:Y:S01]  /*5780*/  FADD.FTZ R235, -R196, R235 ;  /* 0x000000ebc4eb7221 */ /* 0x000fe20000010100 */
[----:B------:R-:W-:Y:S01]  /*5790*/  FADD.FTZ R234, -R195, R234 ;  /* 0x000000eac3ea7221 */ /* 0x000fe20000010100 */
[----:B------:R-:W-:-:S04]  /*57a0*/  IMAD.WIDE.U32 R78, R10, 0x10, R120 ;  /* 0x000000100a4e7825 */ /* 0x000fc800078e0078 */
[----:B------:R-:W-:Y:S01]  /*57b0*/  FMUL.FTZ R10, R13, R245 ;  /* 0x000000f50d0a7220 */ /* 0x000fe20000410000 */
[----:B------:R-:W-:Y:S01]  /*57c0*/  FMUL.FTZ R43, R11, R12 ;  /* 0x0000000c0b2b7220 */ /* 0x000fe20000410000 */
[----:B------:R-:W-:Y:S01]  /*57d0*/  FADD.FTZ R233, -R194, R233 ;  /* 0x000000e9c2e97221 */ /* 0x000fe20000010100 */
[----:B------:R-:W-:-:S04]  /*57e0*/  IMAD.WIDE.U32 R70, R9, 0x10, R120 ;  /* 0x0000001009467825 */ /* 0x000fc800078e0078 */
[----:B------:R-:W-:Y:S01]  /*57f0*/  FMUL.FTZ R9, R13, R246 ;  /* 0x000000f60d097220 */ /* 0x000fe20000410000 */
[----:B------:R-:W-:Y:S01]  /*5800*/  FMUL.FTZ R42, R10, R12 ;  /* 0x0000000c0a2a7220 */ /* 0x000fe20000410000 */
[----:B------:R-:W-:Y:S01]  /*5810*/  FADD.FTZ R232, -R193, R232 ;  /* 0x000000e8c1e87221 */ /* 0x000fe20000010100 */
[----:B------:R-:W-:-:S04]  /*5820*/  IMAD.WIDE.U32 R72, R8, 0x10, R120 ;  /* 0x0000001008487825 */ /* 0x000fc800078e0078 */
[----:B------:R-:W-:Y:S01]  /*5830*/  FMUL.FTZ R8, R13, R247 ;  /* 0x000000f70d087220 */ /* 0x000fe20000410000 */
[-C--:B-1----:R-:W-:Y:S01]  /*5840*/  FMUL.FTZ R32, R32, R12.reuse ;  /* 0x0000000c20207220 */ /* 0x082fe20000410000 */
[-C--:B------:R-:W-:Y:S01]  /*5850*/  FMUL.FTZ R33, R33, R12.reuse ;  /* 0x0000000c21217220 */ /* 0x080fe20000410000 */
[-C--:B------:R-:W-:Y:S01]  /*5860*/  FMUL.FTZ R34, R34, R12.reuse ;  /* 0x0000000c22227220 */ /* 0x080fe20000410000 */
[----:B------:R-:W-:Y:S01]  /*5870*/  FMUL.FTZ R35, R35, R12 ;  /* 0x0000000c23237220 */ /* 0x000fe20000410000 */
[----:B------:R-:W-:-:S04]  /*5880*/  IMAD.WIDE.U32 R68, R7, 0x10, R50 ;  /* 0x0000001007447825 */ /* 0x000fc800078e0032 */
[-C--:B------:R-:W-:Y:S01]  /*5890*/  FMUL.FTZ R40, R8, R12.reuse ;  /* 0x0000000c08287220 */ /* 0x080fe20000410000 */
[----:B------:R-:W-:Y:S01]  /*58a0*/  FMUL.FTZ R41, R9, R12 ;  /* 0x0000000c09297220 */ /* 0x000fe20000410000 */
[----:B------:R-:W-:Y:S01]  /*58b0*/  FADD.FTZ R231, -R192, R231 ;  /* 0x000000e7c0e77221 */ /* 0x000fe20000010100 */
[----:B------:R-:W-:Y:S01]  /*58c0*/  IMAD.WIDE.U32 R56, R6, 0x10, R50 ;  /* 0x0000001006387825 */ /* 0x000fe200078e0032 */
[----:B------:R0:W-:Y:S03]  /*58d0*/  STG.E.128 desc[UR6][R76.64], R32 ;  /* 0x000000204c007986 */ /* 0x0001e6000c101d06 */
[----:B------:R-:W-:Y:S01]  /*58e0*/  FADD.FTZ R230, -R191, R230 ;  /* 0x000000e6bfe67221 */ /* 0x000fe20000010100 */
[----:B------:R-:W-:Y:S01]  /*58f0*/  FADD.FTZ R229, -R190, R229 ;  /* 0x000000e5bee57221 */ /* 0x000fe20000010100 */
[----:B------:R-:W-:Y:S01]  /*5900*/  IMAD.WIDE.U32 R58, R5, 0x10, R50 ;  /* 0x00000010053a7825 */ /* 0x000fe200078e0032 */
[----:B------:R-:W-:Y:S03]  /*5910*/  STG.E.128 desc[UR6][R46.64], R8 ;  /* 0x000000082e007986 */ /* 0x000fe6000c101d06 */
[----:B------:R-:W-:Y:S01]  /*5920*/  FADD.FTZ R228, -R189, R228 ;  /* 0x000000e4bde47221 */ /* 0x000fe20000010100 */
[----:B------:R-:W-:Y:S01]  /*5930*/  FADD.FTZ R227, -R188, R227 ;  /* 0x000000e3bce37221 */ /* 0x000fe20000010100 */
[----:B------:R-:W-:Y:S01]  /*5940*/  IMAD.WIDE.U32 R60, R4, 0x10, R50 ;  /* 0x00000010043c7825 */ /* 0x000fe200078e0032 */
[----:B------:R1:W-:Y:S03]  /*5950*/  STG.E.128 desc[UR6][R78.64], R40 ;  /* 0x000000284e007986 */ /* 0x0003e6000c101d06 */
[----:B------:R-:W-:Y:S01]  /*5960*/  FADD.FTZ R226, -R187, R226 ;  /* 0x000000e2bbe27221 */ /* 0x000fe20000010100 */
[----:B------:R-:W-:Y:S01]  /*5970*/  FADD.FTZ R224, -R186, R224 ;  /* 0x000000e0bae07221 */ /* 0x000fe20000010100 */
[----:B------:R-:W-:-:S04]  /*5980*/  IMAD.WIDE.U32 R74, R7, 0x10, R120 ;  /* 0x00000010074a7825 */ /* 0x000fc800078e0078 */
[----:B------:R-:W-:Y:S01]  /*5990*/  FMUL.FTZ R7, R13, R240 ;  /* 0x000000f00d077220 */ /* 0x000fe20000410000 */
[----:B------:R-:W-:Y:S01]  /*59a0*/  FADD.FTZ R222, -R185, R222 ;  /* 0x000000deb9de7221 */ /* 0x000fe20000010100 */
[----:B------:R-:W-:Y:S01]  /*59b0*/  FADD.FTZ R220, -R184, R220 ;  /* 0x000000dcb8dc7221 */ /* 0x000fe20000010100 */
[----:B------:R-:W-:-:S04]  /*59c0*/  IMAD.WIDE.U32 R62, R6, 0x10, R120 ;  /* 0x00000010063e7825 */ /* 0x000fc800078e0078 */
[----:B------:R-:W-:Y:S01]  /*59d0*/  FMUL.FTZ R6, R13, R241 ;  /* 0x000000f10d067220 */ /* 0x000fe20000410000 */
[----:B------:R-:W-:Y:S01]  /*59e0*/  FADD.FTZ R218, -R183, R218 ;  /* 0x000000dab7da7221 */ /* 0x000fe20000010100 */
[----:B0-----:R-:W-:Y:S01]  /*59f0*/  FMUL.FTZ R32, R13, R239 ;  /* 0x000000ef0d207220 */ /* 0x001fe20000410000 */
[----:B------:R-:W-:-:S04]  /*5a00*/  IMAD.WIDE.U32 R64, R5, 0x10, R120 ;  /* 0x0000001005407825 */ /* 0x000fc800078e0078 */
[C---:B------:R-:W-:Y:S01]  /*5a10*/  FMUL.FTZ R5, R13.reuse, R242 ;  /* 0x000000f20d057220 */ /* 0x040fe20000410000 */
[C---:B------:R-:W-:Y:S01]  /*5a20*/  FMUL.FTZ R33, R13.reuse, R238 ;  /* 0x000000ee0d217220 */ /* 0x040fe20000410000 */
[----:B------:R-:W-:Y:S01]  /*5a30*/  FMUL.FTZ R34, R13, R237 ;  /* 0x000000ed0d227220 */ /* 0x000fe20000410000 */
[----:B------:R-:W-:-:S04]  /*5a40*/  IMAD.WIDE.U32 R52, R4, 0x10, R120 ;  /* 0x0000001004347825 */ /* 0x000fc800078e0078 */
[C---:B------:R-:W-:Y:S01]  /*5a50*/  FMUL.FTZ R4, R13.reuse, R243 ;  /* 0x000000f30d047220 */ /* 0x040fe20000410000 */
[----:B------:R-:W-:Y:S01]  /*5a60*/  FMUL.FTZ R35, R13, R236 ;  /* 0x000000ec0d237220 */ /* 0x000fe20000410000 */
[-C--:B-1----:R-:W-:Y:S01]  /*5a70*/  FMUL.FTZ R40, R32, R12.reuse ;  /* 0x0000000c20287220 */ /* 0x082fe20000410000 */
[-C--:B------:R-:W-:Y:S01]  /*5a80*/  FMUL.FTZ R41, R33, R12.reuse ;  /* 0x0000000c21297220 */ /* 0x080fe20000410000 */
[-C--:B------:R-:W-:Y:S01]  /*5a90*/  FMUL.FTZ R42, R34, R12.reuse ;  /* 0x0000000c222a7220 */ /* 0x080fe20000410000 */
[----:B------:R0:W-:Y:S01]  /*5aa0*/  STG.E.128 desc[UR6][R44.64], R4 ;  /* 0x000000042c007986 */ /* 0x0001e2000c101d06 */
[----:B------:R-:W-:Y:S01]  /*5ab0*/  FMUL.FTZ R43, R35, R12 ;  /* 0x0000000c232b7220 */ /* 0x000fe20000410000 */
[C---:B------:R-:W-:Y:S01]  /*5ac0*/  FMUL.FTZ R8, R13.reuse, R235 ;  /* 0x000000eb0d087220 */ /* 0x040fe20000410000 */
[C---:B------:R-:W-:Y:S01]  /*5ad0*/  FMUL.FTZ R9, R13.reuse, R234 ;  /* 0x000000ea0d097220 */ /* 0x040fe20000410000 */
[C---:B------:R-:W-:Y:S01]  /*5ae0*/  FMUL.FTZ R10, R13.reuse, R233 ;  /* 0x000000e90d0a7220 */ /* 0x040fe20000410000 */
[----:B------:R-:W-:Y:S01]  /*5af0*/  FMUL.FTZ R11, R13, R232 ;  /* 0x000000e80d0b7220 */ /* 0x000fe20000410000 */
[----:B------:R-:W-:Y:S01]  /*5b00*/  FADD.FTZ R216, -R182, R216 ;  /* 0x000000d8b6d87221 */ /* 0x000fe20000010100 */
[----:B------:R-:W-:Y:S01]  /*5b10*/  FADD.FTZ R214, -R181, R214 ;  /* 0x000000d6b5d67221 */ /* 0x000fe20000010100 */
        /* <DEDUP_REMOVED lines=10> */
[-C--:B0-----:R-:W-:Y:S01]  /*5bc0*/  FMUL.FTZ R4, R4, R12.reuse ;  /* 0x0000000c04047220 */ /* 0x081fe20000410000 */
[-C--:B------:R-:W-:Y:S01]  /*5bd0*/  FMUL.FTZ R5, R5, R12.reuse ;  /* 0x0000000c05057220 */ /* 0x080fe20000410000 */
[-C--:B------:R-:W-:Y:S01]  /*5be0*/  FMUL.FTZ R6, R6, R12.reuse ;  /* 0x0000000c06067220 */ /* 0x080fe20000410000 */
[-C--:B------:R-:W-:Y:S01]  /*5bf0*/  FMUL.FTZ R7, R7, R12.reuse ;  /* 0x0000000c07077220 */ /* 0x080fe20000410000 */
[-C--:B------:R-:W-:Y:S01]  /*5c00*/  FMUL.FTZ R44, R8, R12.reuse ;  /* 0x0000000c082c7220 */ /* 0x080fe20000410000 */
[----:B------:R-:W-:Y:S01]  /*5c10*/  FMUL.FTZ R45, R9, R12 ;  /* 0x0000000c092d7220 */ /* 0x000fe20000410000 */
[----:B------:R-:W-:-:S02]  /*5c20*/  IMAD.WIDE.U32 R48, R3, 0x10, R50 ;  /* 0x0000001003307825 */ /* 0x000fc400078e0032 */
[----:B------:R0:W-:Y:S02]  /*5c30*/  STG.E.128 desc[UR6][R70.64], R4 ;  /* 0x0000000446007986 */ /* 0x0001e4000c101d06 */
[----:B------:R-:W-:Y:S02]  /*5c40*/  IMAD.WIDE.U32 R54, R3, 0x10, R120 ;  /* 0x0000001003367825 */ /* 0x000fe400078e0078 */
[----:B------:R1:W-:Y:S02]  /*5c50*/  STG.E.128 desc[UR6][R66.64], R32 ;  /* 0x0000002042007986 */ /* 0x0003e4000c101d06 */
[C---:B------:R-:W-:Y:S02]  /*5c60*/  IMAD.WIDE.U32 R50, R2.reuse, 0x10, R50 ;  /* 0x0000001002327825 */ /* 0x040fe400078e0032 */
[----:B------:R-:W-:Y:S02]  /*5c70*/  STG.E.128 desc[UR6][R72.64], R40 ;  /* 0x0000002848007986 */ /* 0x000fe4000c101d06 */
[----:B------:R-:W-:-:S02]  /*5c80*/  IMAD.WIDE.U32 R2, R2, 0x10, R120 ;  /* 0x0000001002027825 */ /* 0x000fc400078e0078 */
[----:B------:R2:W-:Y:S04]  /*5c90*/  STG.E.128 desc[UR6][R68.64], R8 ;  /* 0x0000000844007986 */ /* 0x0005e8000c101d06 */
[----:B------:R3:W-:Y:S01]  /*5ca0*/  STG.E.128 desc[UR6][R74.64], R44 ;  /* 0x0000002c4a007986 */ /* 0x0007e2000c101d06 */
[C---:B0-----:R-:W-:Y:S01]  /*5cb0*/  FMUL.FTZ R4, R13.reuse, R231 ;  /* 0x000000e70d047220 */ /* 0x041fe20000410000 */
[C---:B------:R-:W-:Y:S01]  /*5cc0*/  FMUL.FTZ R5, R13.reuse, R230 ;  /* 0x000000e60d057220 */ /* 0x040fe20000410000 */
[C---:B------:R-:W-:Y:S01]  /*5cd0*/  FMUL.FTZ R6, R13.reuse, R229 ;  /* 0x000000e50d067220 */ /* 0x040fe20000410000 */
[----:B------:R-:W-:Y:S01]  /*5ce0*/  FMUL.FTZ R7, R13, R228 ;  /* 0x000000e40d077220 */ /* 0x000fe20000410000 */
[-C--:B-1----:R-:W-:Y:S01]  /*5cf0*/  FMUL.FTZ R32, R4, R12.reuse ;  /* 0x0000000c04207220 */ /* 0x082fe20000410000 */
[-C--:B------:R-:W-:Y:S01]  /*5d00*/  FMUL.FTZ R33, R5, R12.reuse ;  /* 0x0000000c05217220 */ /* 0x080fe20000410000 */
[-C--:B------:R-:W-:Y:S01]  /*5d10*/  FMUL.FTZ R34, R6, R12.reuse ;  /* 0x0000000c06227220 */ /* 0x080fe20000410000 */
[----:B------:R-:W-:Y:S01]  /*5d20*/  FMUL.FTZ R35, R7, R12 ;  /* 0x0000000c07237220 */ /* 0x000fe20000410000 */
[----:B------:R0:W-:Y:S01]  /*5d30*/  STG.E.128 desc[UR6][R56.64], R4 ;  /* 0x0000000438007986 */ /* 0x0001e2000c101d06 */
[C---:B--2---:R-:W-:Y:S01]  /*5d40*/  FMUL.FTZ R8, R13.reuse, R227 ;  /* 0x000000e30d087220 */ /* 0x044fe20000410000 */
[C---:B------:R-:W-:Y:S01]  /*5d50*/  FMUL.FTZ R9, R13.reuse, R226 ;  /* 0x000000e20d097220 */ /* 0x040fe20000410000 */
[C---:B------:R-:W-:Y:S01]  /*5d60*/  FMUL.FTZ R10, R13.reuse, R224 ;  /* 0x000000e00d0a7220 */ /* 0x040fe20000410000 */
[----:B------:R-:W-:Y:S01]  /*5d70*/  FMUL.FTZ R11, R13, R222 ;  /* 0x000000de0d0b7220 */ /* 0x000fe20000410000 */
[-C--:B------:R-:W-:Y:S01]  /*5d80*/  FMUL.FTZ R40, R8, R12.reuse ;  /* 0x0000000c08287220 */ /* 0x080fe20000410000 */
[-C--:B------:R-:W-:Y:S01]  /*5d90*/  FMUL.FTZ R41, R9, R12.reuse ;  /* 0x0000000c09297220 */ /* 0x080fe20000410000 */
[-C--:B------:R-:W-:Y:S01]  /*5da0*/  FMUL.FTZ R42, R10, R12.reuse ;  /* 0x0000000c0a2a7220 */ /* 0x080fe20000410000 */
[----:B------:R-:W-:Y:S01]  /*5db0*/  FMUL.FTZ R43, R11, R12 ;  /* 0x0000000c0b2b7220 */ /* 0x000fe20000410000 */
[C---:B---3--:R-:W-:Y:S01]  /*5dc0*/  FMUL.FTZ R44, R13.reuse, R220 ;  /* 0x000000dc0d2c7220 */ /* 0x048fe20000410000 */
[C---:B------:R-:W-:Y:S01]  /*5dd0*/  FMUL.FTZ R45, R13.reuse, R218 ;  /* 0x000000da0d2d7220 */ /* 0x040fe20000410000 */
[C---:B------:R-:W-:Y:S01]  /*5de0*/  FMUL.FTZ R46, R13.reuse, R216 ;  /* 0x000000d80d2e7220 */ /* 0x040fe20000410000 */
[C---:B------:R-:W-:Y:S01]  /*5df0*/  FMUL.FTZ R47, R13.reuse, R214 ;  /* 0x000000d60d2f7220 */ /* 0x040fe20000410000 */
[----:B------:R-:W-:Y:S01]  /*5e00*/  STG.E.128 desc[UR6][R62.64], R32 ;  /* 0x000000203e007986 */ /* 0x000fe2000c101d06 */
[C---:B0-----:R-:W-:Y:S01]  /*5e10*/  FMUL.FTZ R4, R13.reuse, R204 ;  /* 0x000000cc0d047220 */ /* 0x041fe20000410000 */
[----:B------:R-:W-:-:S02]  /*5e20*/  FMUL.FTZ R5, R13, R202 ;  /* 0x000000ca0d057220 */ /* 0x000fc40000410000 */
[----:B------:R0:W-:Y:S01]  /*5e30*/  STG.E.128 desc[UR6][R58.64], R8 ;  /* 0x000000083a007986 */ /* 0x0001e2000c101d06 */
[C---:B------:R-:W-:Y:S01]  /*5e40*/  FMUL.FTZ R6, R13.reuse, R200 ;  /* 0x000000c80d067220 */ /* 0x040fe20000410000 */
[C---:B------:R-:W-:Y:S02]  /*5e50*/  FMUL.FTZ R7, R13.reuse, R198 ;  /* 0x000000c60d077220 */ /* 0x040fe40000410000 */
[----:B------:R-:W-:Y:S04]  /*5e60*/  STG.E.128 desc[UR6][R64.64], R40 ;  /* 0x0000002840007986 */ /* 0x000fe8000c101d06 */
[----:B------:R1:W-:Y:S01]  /*5e70*/  STG.E.128 desc[UR6][R60.64], R44 ;  /* 0x0000002c3c007986 */ /* 0x0003e2000c101d06 */
[C---:B0-----:R-:W-:Y:S01]  /*5e80*/  FMUL.FTZ R8, R13.reuse, R212 ;  /* 0x000000d40d087220 */ /* 0x041fe20000410000 */
[C---:B------:R-:W-:Y:S01]  /*5e90*/  FMUL.FTZ R9, R13.reuse, R210 ;  /* 0x000000d20d097220 */ /* 0x040fe20000410000 */
[C---:B------:R-:W-:Y:S01]  /*5ea0*/  FMUL.FTZ R10, R13.reuse, R208 ;  /* 0x000000d00d0a7220 */ /* 0x040fe20000410000 */
[----:B------:R-:W-:Y:S01]  /*5eb0*/  FMUL.FTZ R11, R13, R206 ;  /* 0x000000ce0d0b7220 */ /* 0x000fe20000410000 */
[-C--:B------:R-:W-:Y:S01]  /*5ec0*/  FMUL.FTZ R32, R8, R12.reuse ;  /* 0x0000000c08207220 */ /* 0x080fe20000410000 */
[-C--:B------:R-:W-:Y:S01]  /*5ed0*/  FMUL.FTZ R33, R9, R12.reuse ;  /* 0x0000000c09217220 */ /* 0x080fe20000410000 */
[-C--:B------:R-:W-:Y:S01]  /*5ee0*/  FMUL.FTZ R34, R10, R12.reuse ;  /* 0x0000000c0a227220 */ /* 0x080fe20000410000 */
[-C--:B------:R-:W-:Y:S01]  /*5ef0*/  FMUL.FTZ R35, R11, R12.reuse ;  /* 0x0000000c0b237220 */ /* 0x080fe20000410000 */
[-C--:B-1----:R-:W-:Y:S01]  /*5f00*/  FMUL.FTZ R44, R44, R12.reuse ;  /* 0x0000000c2c2c7220 */ /* 0x082fe20000410000 */
[-C--:B------:R-:W-:Y:S01]  /*5f10*/  FMUL.FTZ R45, R45, R12.reuse ;  /* 0x0000000c2d2d7220 */ /* 0x080fe20000410000 */
[-C--:B------:R-:W-:Y:S01]  /*5f20*/  FMUL.FTZ R46, R46, R12.reuse ;  /* 0x0000000c2e2e7220 */ /* 0x080fe20000410000 */
[-C--:B------:R-:W-:Y:S01]  /*5f30*/  FMUL.FTZ R47, R47, R12.reuse ;  /* 0x0000000c2f2f7220 */ /* 0x080fe20000410000 */
[-C--:B------:R-:W-:Y:S01]  /*5f40*/  FMUL.FTZ R43, R7, R12.reuse ;  /* 0x0000000c072b7220 */ /* 0x080fe20000410000 */
        /* <DEDUP_REMOVED lines=9> */
.L_x_20352:
        /* <DEDUP_REMOVED lines=94> */
[C---:B------:R-:W-:Y:S01]  /*65c0*/  FFMA.FTZ R239, R13.reuse, R239, R104 ;  /* 0x000000ef0def7223 */ /* 0x040fe20000010068 */
[C---:B------:R-:W-:Y:S01]  /*65d0*/  FFMA.FTZ R123, R13.reuse, R238, R105 ;  /* 0x000000ee0d7b7223 */ /* 0x040fe20000010069 */
[C---:B------:R-:W-:Y:S01]  /*65e0*/  FFMA.FTZ R237, R13.reuse, R237, R106 ;  /* 0x000000ed0ded7223 */ /* 0x040fe2000001006a */
[----:B------:R-:W-:Y:S01]  /*65f0*/  FFMA.FTZ R125, R13, R236, R107 ;  /* 0x000000ec0d7d7223 */ /* 0x000fe2000001006b */
[----:B0-----:R-:W-:-:S04]  /*6600*/  IMAD.WIDE.U32 R64, R7, 0x10, R32 ;  /* 0x0000001007407825 */ /* 0x001fc800078e0020 */
[----:B------:R-:W-:Y:S01]  /*6610*/  FADD.FTZ R218, -R183, R218 ;  /* 0x000000dab7da7221 */ /* 0x000fe20000010100 */
[----:B------:R-:W-:Y:S01]  /*6620*/  FADD.FTZ R214, -R181, R214 ;  /* 0x000000d6b5d67221 */ /* 0x000fe20000010100 */
[----:B------:R-:W-:Y:S01]  /*6630*/  FFMA.FTZ R235, R13, R235, R108 ;  /* 0x000000eb0deb7223 */ /* 0x000fe2000001006c */
[----:B------:R-:W-:-:S04]  /*6640*/  IMAD.WIDE.U32 R48, R6, 0x10, R32 ;  /* 0x0000001006307825 */ /* 0x000fc800078e0020 */
[C---:B------:R-:W-:Y:S01]  /*6650*/  FFMA.FTZ R127, R13.reuse, R234, R109 ;  /* 0x000000ea0d7f7223 */ /* 0x040fe2000001006d */
[C---:B------:R-:W-:Y:S01]  /*6660*/  FFMA.FTZ R233, R13.reuse, R233, R110 ;  /* 0x000000e90de97223 */ /* 0x040fe2000001006e */
[----:B------:R-:W-:Y:S01]  /*6670*/  FFMA.FTZ R129, R13, R232, R111 ;  /* 0x000000e80d817223 */ /* 0x000fe2000001006f */
        /* <DEDUP_REMOVED lines=11> */
[----:B------:R-:W-:Y:S01]  /*6730*/  FFMA.FTZ R131, R13, R131, R112 ;  /* 0x000000830d837223 */ /* 0x000fe20000010070 */
[----:B------:R-:W-:-:S04]  /*6740*/  IMAD.WIDE.U32 R58, R10, 0x10, R32 ;  /* 0x000000100a3a7825 */ /* 0x000fc800078e0020 */
[----:B------:R-:W-:Y:S01]  /*6750*/  FMUL.FTZ R10, R245, R12 ;  /* 0x0000000cf50a7220 */ /* 0x000fe20000410000 */
[C---:B------:R-:W-:Y:S01]  /*6760*/  FFMA.FTZ R133, R13.reuse, R230, R113 ;  /* 0x000000e60d857223 */ /* 0x040fe20000010071 */
[----:B------:R-:W-:Y:S01]  /*6770*/  FFMA.FTZ R135, R13, R135, R114 ;  /* 0x000000870d877223 */ /* 0x000fe20000010072 */
[----:B------:R-:W-:-:S04]  /*6780*/  IMAD.WIDE.U32 R60, R9, 0x10, R32 ;  /* 0x00000010093c7825 */ /* 0x000fc800078e0020 */
[----:B------:R-:W-:Y:S01]  /*6790*/  FMUL.FTZ R9, R45, R12 ;  /* 0x0000000c2d097220 */ /* 0x000fe20000410000 */
[----:B------:R-:W-:Y:S01]  /*67a0*/  FFMA.FTZ R137, R13, R228, R115 ;  /* 0x000000e40d897223 */ /* 0x000fe20000010073 */
[----:B------:R-:W-:Y:S01]  /*67b0*/  FMUL.FTZ R34, R241, R12 ;  /* 0x0000000cf1227220 */ /* 0x000fe20000410000 */
[----:B------:R-:W-:-:S04]  /*67c0*/  IMAD.WIDE.U32 R62, R8, 0x10, R32 ;  /* 0x00000010083e7825 */ /* 0x000fc800078e0020 */
[-C--:B------:R-:W-:Y:S01]  /*67d0*/  FMUL.FTZ R8, R247, R12.reuse ;  /* 0x0000000cf7087220 */ /* 0x080fe20000410000 */
[----:B------:R-:W-:Y:S01]  /*67e0*/  FMUL.FTZ R35, R121, R12 ;  /* 0x0000000c79237220 */ /* 0x000fe20000410000 */
        /* <DEDUP_REMOVED lines=8> */
[-C--:B------:R-:W-:Y:S01]  /*6870*/  FMUL.FTZ R40, R239, R12.reuse ;  /* 0x0000000cef287220 */ /* 0x080fe20000410000 */
[-C--:B------:R-:W-:Y:S01]  /*6880*/  FMUL.FTZ R41, R123, R12.reuse ;  /* 0x0000000c7b297220 */ /* 0x080fe20000410000 */
[-C--:B------:R-:W-:Y:S01]  /*6890*/  FMUL.FTZ R42, R237, R12.reuse ;  /* 0x0000000ced2a7220 */ /* 0x080fe20000410000 */
[----:B------:R-:W-:Y:S01]  /*68a0*/  FMUL.FTZ R43, R125, R12 ;  /* 0x0000000c7d2b7220 */ /* 0x000fe20000410000 */
        /* <DEDUP_REMOVED lines=8> */
[C---:B------:R-:W-:Y:S01]  /*6930*/  FFMA.FTZ R155, R13.reuse, R155, R80 ;  /* 0x0000009b0d9b7223 */ /* 0x040fe20000010050 */
[C---:B------:R-:W-:Y:S01]  /*6940*/  FFMA.FTZ R77, R13.reuse, R210, R81 ;  /* 0x000000d20d4d7223 */ /* 0x040fe20000010051 */
[C---:B------:R-:W-:Y:S01]  /*6950*/  FFMA.FTZ R73, R13.reuse, R206, R83 ;  /* 0x000000ce0d497223 */ /* 0x040fe20000010053 */
[C---:B------:R-:W-:Y:S01]  /*6960*/  FFMA.FTZ R69, R13.reuse, R202, R89 ;  /* 0x000000ca0d457223 */ /* 0x040fe20000010059 */
[----:B------:R0:W-:Y:S01]  /*6970*/  STG.E.128 desc[UR6][R56.64], R4 ;  /* 0x0000000438007986 */ /* 0x0001e2000c101d06 */
[----:B------:R-:W-:-:S03]  /*6980*/  FFMA.FTZ R13, R13, R198, R91 ;  /* 0x000000c60d0d7223 */ /* 0x000fc6000001005b */
        /* <DEDUP_REMOVED lines=30> */
.L_x_20355:
        /* <DEDUP_REMOVED lines=51> */
[C---:B------:R-:W-:Y:S01]  /*6ea0*/  FFMA.FTZ R32, R13.reuse, R0, R84 ;  /* 0x000000000d207223 */ /* 0x040fe20000010054 */
[C---:B------:R-:W-:Y:S01]  /*6eb0*/  FFMA.FTZ R33, R13.reuse, R33, R85 ;  /* 0x000000210d217223 */ /* 0x040fe20000010055 */
[C---:B------:R-:W-:Y:S01]  /*6ec0*/  FFMA.FTZ R34, R13.reuse, R34, R86 ;  /* 0x000000220d227223 */ /* 0x040fe20000010056 */
[----:B------:R-:W-:Y:S01]  /*6ed0*/  FFMA.FTZ R35, R13, R35, R87 ;  /* 0x000000230d237223 */ /* 0x000fe20000010057 */
        /* <DEDUP_REMOVED lines=13> */
[----:B------:R-:W-:Y:S01]  /*6fb0*/  FFMA.FTZ R11, R13, R244, R99 ;  /* 0x000000f40d0b7223 */ /* 0x000fe20000010063 */
[----:B------:R-:W-:Y:S01]  /*6fc0*/  FADD.FTZ R235, -R196, R235 ;  /* 0x000000ebc4eb7221 */ /* 0x000fe20000010100 */
[----:B------:R-:W-:Y:S01]  /*6fd0*/  FADD.FTZ R234, -R195, R234 ;  /* 0x000000eac3ea7221 */ /* 0x000fe20000010100 */
[----:B------:R-:W-:-:S04]  /*6fe0*/  IMAD.WIDE.U32 R78, R10, 0x10, R120 ;  /* 0x000000100a4e7825 */ /* 0x000fc800078e0078 */
[----:B------:R-:W-:Y:S01]  /*6ff0*/  FFMA.FTZ R10, R13, R245, R98 ;  /* 0x000000f50d0a7223 */ /* 0x000fe20000010062 */
[----:B------:R-:W-:Y:S01]  /*7000*/  FMUL.FTZ R43, R11, R12 ;  /* 0x0000000c0b2b7220 */ /* 0x000fe20000410000 */
[----:B------:R-:W-:Y:S01]  /*7010*/  FADD.FTZ R233, -R194, R233 ;  /* 0x000000e9c2e97221 */ /* 0x000fe20000010100 */
[----:B------:R-:W-:-:S04]  /*7020*/  IMAD.WIDE.U32 R70, R9, 0x10, R120 ;  /* 0x0000001009467825 */ /* 0x000fc800078e0078 */
[----:B------:R-:W-:Y:S01]  /*7030*/  FFMA.FTZ R9, R13, R246, R97 ;  /* 0x000000f60d097223 */ /* 0x000fe20000010061 */
[----:B------:R-:W-:Y:S01]  /*7040*/  FMUL.FTZ R42, R10, R12 ;  /* 0x0000000c0a2a7220 */ /* 0x000fe20000410000 */
[----:B------:R-:W-:Y:S01]  /*7050*/  FADD.FTZ R232, -R193, R232 ;  /* 0x000000e8c1e87221 */ /* 0x000fe20000010100 */
[----:B------:R-:W-:-:S04]  /*7060*/  IMAD.WIDE.U32 R72, R8, 0x10, R120 ;  /* 0x0000001008487825 */ /* 0x000fc800078e0078 */
[----:B------:R-:W-:Y:S01]  /*7070*/  FFMA.FTZ R8, R13, R247, R96 ;  /* 0x000000f70d087223 */ /* 0x000fe20000010060 */
        /* <DEDUP_REMOVED lines=21> */
[----:B------:R-:W-:Y:S01]  /*71d0*/  FFMA.FTZ R7, R13, R240, R103 ;  /* 0x000000f00d077223 */ /* 0x000fe20000010067 */
[----:B------:R-:W-:Y:S01]  /*71e0*/  FADD.FTZ R222, -R185, R222 ;  /* 0x000000deb9de7221 */ /* 0x000fe20000010100 */
[----:B------:R-:W-:Y:S01]  /*71f0*/  FADD.FTZ R220, -R184, R220 ;  /* 0x000000dcb8dc7221 */ /* 0x000fe20000010100 */
[----:B------:R-:W-:-:S04]  /*7200*/  IMAD.WIDE.U32 R62, R6, 0x10, R120 ;  /* 0x00000010063e7825 */ /* 0x000fc800078e0078 */
[----:B------:R-:W-:Y:S01]  /*7210*/  FFMA.FTZ R6, R13, R241, R102 ;  /* 0x000000f10d067223 */ /* 0x000fe20000010066 */
[----:B------:R-:W-:Y:S01]  /*7220*/  FADD.FTZ R218, -R183, R218 ;  /* 0x000000dab7da7221 */ /* 0x000fe20000010100 */
[----:B0-----:R-:W-:Y:S01]  /*7230*/  FFMA.FTZ R32, R13, R239, R104 ;  /* 0x000000ef0d207223 */ /* 0x001fe20000010068 */
[----:B------:R-:W-:-:S04]  /*7240*/  IMAD.WIDE.U32 R64, R5, 0x10, R120 ;  /* 0x0000001005407825 */ /* 0x000fc800078e0078 */
[C---:B------:R-:W-:Y:S01]  /*7250*/  FFMA.FTZ R5, R13.reuse, R242, R101 ;  /* 0x000000f20d057223 */ /* 0x040fe20000010065 */
[C---:B------:R-:W-:Y:S01]  /*7260*/  FFMA.FTZ R33, R13.reuse, R238, R105 ;  /* 0x000000ee0d217223 */ /* 0x040fe20000010069 */
[----:B------:R-:W-:Y:S01]  /*7270*/  FFMA.FTZ R34, R13, R237, R106 ;  /* 0x000000ed0d227223 */ /* 0x000fe2000001006a */
[----:B------:R-:W-:-:S04]  /*7280*/  IMAD.WIDE.U32 R52, R4, 0x10, R120 ;  /* 0x0000001004347825 */ /* 0x000fc800078e0078 */
[C---:B------:R-:W-:Y:S01]  /*7290*/  FFMA.FTZ R4, R13.reuse, R243, R100 ;  /* 0x000000f30d047223 */ /* 0x040fe20000010064 */
[----:B------:R-:W-:Y:S01]  /*72a0*/  FFMA.FTZ R35, R13, R236, R107 ;  /* 0x000000ec0d237223 */ /* 0x000fe2000001006b */
[-C--:B-1----:R-:W-:Y:S01]  /*72b0*/  FMUL.FTZ R40, R32, R12.reuse ;  /* 0x0000000c20287220 */ /* 0x082fe20000410000 */
[-C--:B------:R-:W-:Y:S01]  /*72c0*/  FMUL.FTZ R41, R33, R12.reuse ;  /* 0x0000000c21297220 */ /* 0x080fe20000410000 */
[-C--:B------:R-:W-:Y:S01]  /*72d0*/  FMUL.FTZ R42, R34, R12.reuse ;  /* 0x0000000c222a7220 */ /* 0x080fe20000410000 */
[----:B------:R0:W-:Y:S01]  /*72e0*/  STG.E.128 desc[UR6][R44.64], R4 ;  /* 0x000000042c007986 */ /* 0x0001e2000c101d06 */
[----:B------:R-:W-:Y:S01]  /*72f0*/  FMUL.FTZ R43, R35, R12 ;  /* 0x0000000c232b7220 */ /* 0x000fe20000410000 */
[C---:B------:R-:W-:Y:S01]  /*7300*/  FFMA.FTZ R8, R13.reuse, R235, R108 ;  /* 0x000000eb0d087223 */ /* 0x040fe2000001006c */
[C---:B------:R-:W-:Y:S01]  /*7310*/  FFMA.FTZ R9, R13.reuse, R234, R109 ;  /* 0x000000ea0d097223 */ /* 0x040fe2000001006d */
[C---:B------:R-:W-:Y:S01]  /*7320*/  FFMA.FTZ R10, R13.reuse, R233, R110 ;  /* 0x000000e90d0a7223 */ /* 0x040fe2000001006e */
[----:B------:R-:W-:Y:S01]  /*7330*/  FFMA.FTZ R11, R13, R232, R111 ;  /* 0x000000e80d0b7223 */ /* 0x000fe2000001006f */
        /* <DEDUP_REMOVED lines=27> */
[C---:B0-----:R-:W-:Y:S01]  /*74f0*/  FFMA.FTZ R4, R13.reuse, R231, R112 ;  /* 0x000000e70d047223 */ /* 0x041fe20000010070 */
[C---:B------:R-:W-:Y:S01]  /*7500*/  FFMA.FTZ R5, R13.reuse, R230, R113 ;  /* 0x000000e60d057223 */ /* 0x040fe20000010071 */
[C---:B------:R-:W-:Y:S01]  /*7510*/  FFMA.FTZ R6, R13.reuse, R229, R114 ;  /* 0x000000e50d067223 */ /* 0x040fe20000010072 */
[----:B------:R-:W-:Y:S01]  /*7520*/  FFMA.FTZ R7, R13, R228, R115 ;  /* 0x000000e40d077223 */ /* 0x000fe20000010073 */
[-C--:B-1----:R-:W-:Y:S01]  /*7530*/  FMUL.FTZ R32, R4, R12.reuse ;  /* 0x0000000c04207220 */ /* 0x082fe20000410000 */
[-C--:B------:R-:W-:Y:S01]  /*7540*/  FMUL.FTZ R33, R5, R12.reuse ;  /* 0x0000000c05217220 */ /* 0x080fe20000410000 */
[-C--:B------:R-:W-:Y:S01]  /*7550*/  FMUL.FTZ R34, R6, R12.reuse ;  /* 0x0000000c06227220 */ /* 0x080fe20000410000 */
[----:B------:R-:W-:Y:S01]  /*7560*/  FMUL.FTZ R35, R7, R12 ;  /* 0x0000000c07237220 */ /* 0x000fe20000410000 */
[----:B------:R0:W-:Y:S01]  /*7570*/  STG.E.128 desc[UR6][R56.64], R4 ;  /* 0x0000000438007986 */ /* 0x0001e2000c101d06 */
        /* <DEDUP_REMOVED lines=8> */
[C---:B---3--:R-:W-:Y:S01]  /*7600*/  FFMA.FTZ R44, R13.reuse, R220, R92 ;  /* 0x000000dc0d2c7223 */ /* 0x048fe2000001005c */
[C---:B------:R-:W-:Y:S01]  /*7610*/  FFMA.FTZ R45, R13.reuse, R218, R93 ;  /* 0x000000da0d2d7223 */ /* 0x040fe2000001005d */
[C---:B------:R-:W-:Y:S01]  /*7620*/  FFMA.FTZ R46, R13.reuse, R216, R94 ;  /* 0x000000d80d2e7223 */ /* 0x040fe2000001005e */
[C---:B------:R-:W-:Y:S01]  /*7630*/  FFMA.FTZ R47, R13.reuse, R214, R95 ;  /* 0x000000d60d2f7223 */ /* 0x040fe2000001005f */
[----:B------:R-:W-:Y:S01]  /*7640*/  STG.E.128 desc[UR6][R62.64], R32 ;  /* 0x000000203e007986 */ /* 0x000fe2000c101d06 */
[C---:B0-----:R-:W-:Y:S01]  /*7650*/  FFMA.FTZ R4, R13.reuse, R204, R88 ;  /* 0x000000cc0d047223 */ /* 0x041fe20000010058 */
[----:B------:R-:W-:-:S02]  /*7660*/  FFMA.FTZ R5, R13, R202, R89 ;  /* 0x000000ca0d057223 */ /* 0x000fc40000010059 */
[----:B------:R0:W-:Y:S01]  /*7670*/  STG.E.128 desc[UR6][R58.64], R8 ;  /* 0x000000083a007986 */ /* 0x0001e2000c101d06 */
[C---:B------:R-:W-:Y:S01]  /*7680*/  FFMA.FTZ R6, R13.reuse, R200, R90 ;  /* 0x000000c80d067223 */ /* 0x040fe2000001005a */
[C---:B------:R-:W-:Y:S02]  /*7690*/  FFMA.FTZ R7, R13.reuse, R198, R91 ;  /* 0x000000c60d077223 */ /* 0x040fe4000001005b */
[----:B------:R-:W-:Y:S04]  /*76a0*/  STG.E.128 desc[UR6][R64.64], R40 ;  /* 0x0000002840007986 */ /* 0x000fe8000c101d06 */
[----:B------:R1:W-:Y:S01]  /*76b0*/  STG.E.128 desc[UR6][R60.64], R44 ;  /* 0x0000002c3c007986 */ /* 0x0003e2000c101d06 */
        /* <DEDUP_REMOVED lines=20> */
[----:B------:R1:W-:Y:S02]  /*7800*/  STG.E.128 desc[UR6][R2.64], R40 ;  /* 0x0000002802007986 */ /* 0x0003e4000c101d06 */
.L_x_20354:
[----:B0123--:R-:W0:Y:S02]  /*7810*/  LDC.64 R2, c[0x0][0x380] ;  /* 0x0000e000ff027b82 */ /* 0x00fe240000000a00 */
[----:B0-----:R-:W-:-:S04]  /*7820*/  LEA R31, R2, R31, 0x2 ;  /* 0x0000001f021f7211 */ /* 0x001fc800078e10ff */
[----:B------:R-:W-:-:S13]  /*7830*/  ISETP.GE.AND P1, PT, R31, R3, PT ;  /* 0x000000031f00720c */ /* 0x000fda0003f26270 */
[----:B------:R-:W-:Y:S05]  /*7840*/  @!P1 BRA `(.L_x_20356) ;  /* 0xffffff9000489947 */ /* 0x000fea000383ffff */
[----:B------:R-:W-:Y:S05]  /*7850*/  BSYNC B1 ;  /* 0x0000000000017941 */ /* 0x000fea0003800000 */
.L_x_20348:
        /* <DEDUP_REMOVED lines=79> */
[----:B------:R0:W5:Y:S02]  /*7d50*/  LDL.LU R16, [R1+0xdc] ;  /* 0x0000dc0001107983 */ /* 0x0001640000300800 */
.L_x_20347:
[----:B------:R-:W-:Y:S05]  /*7d60*/  BSYNC B0 ;  /* 0x0000000000007941 */ /* 0x000fea0003800000 */
.L_x_20346:
[----:B------:R-:W1:Y:S01]  /*7d70*/  S2R R86, SR_TID.X ;  /* 0x0000000000567919 */ /* 0x000e620000002100 */
[----:B------:R-:W-:Y:S01]  /*7d80*/  MOV R2, 0x400 ;  /* 0x0000040000027802 */ /* 0x000fe20000000f00 */
[----:B------:R-:W-:Y:S05]  /*7d90*/  WARPSYNC.ALL ;  /* 0x0000000000007948 */ /* 0x000fea0003800000 */
[----:B------:R-:W2:Y:S01]  /*7da0*/  S2R R3, SR_CgaCtaId ;  /* 0x0000000000037919 */ /* 0x000ea20000008800 */
[----:B------:R-:W3:Y:S01]  /*7db0*/  S2UR UR4, SR_CTAID.X ;  /* 0x00000000000479c3 */ /* 0x000ee20000002500 */
[----:B------:R-:W4:Y:S01]  /*7dc0*/  LDCU.128 UR16, c[0x0][0x440] ;  /* 0x00008800ff1077ac */ /* 0x000f220008000c00 */
[----:B-1----:R-:W-:-:S02]  /*7dd0*/  SHF.R.U32.HI R0, RZ, 0x5, R86 ;  /* 0x00000005ff007819 */ /* 0x002fc40000011656 */
[----:B------:R-:W-:-:S05]  /*7de0*/  LOP3.LUT R85, R86, 0x1f, RZ, 0xc0, !PT ;  /* 0x0000001f56557812 */ /* 0x000fca00078ec0ff */
        /* <DEDUP_REMOVED lines=28> */
[----:B--2---:R-:W-:Y:S01]  /*7fb0*/  FADD.FTZ R3, RZ, R3 ;  /* 0x00000003ff037221 */ /* 0x004fe20000010000 */
[----:B0-----:R-:W-:Y:S02]  /*7fc0*/  FADD.FTZ R53, RZ, R53 ;  /* 0x00000035ff357221 */ /* 0x001fe40000010000 */
[----:B------:R-:W-:Y:S01]  /*7fd0*/  LDS R27, [R84+0x2000] ;  /* 0x00200000541b7984 */ /* 0x000fe20000000800 */
[----:B----4-:R-:W-:-:S03]  /*7fe0*/  FADD.FTZ R24, RZ, R24 ;  /* 0x00000018ff187221 */ /* 0x010fc60000010000 */
[----:B------:R-:W-:Y:S01]  /*7ff0*/  LDS R26, [R84+0x2600] ;  /* 0x00260000541a7984 */ /* 0x000fe20000000800 */
[----:B---3--:R-:W-:-:S03]  /*8000*/  FADD.FTZ R20, RZ, R20 ;  /* 0x00000014ff147221 */ /* 0x008fc60000010000 */
[----:B------:R-:W0:Y:S01]  /*8010*/  LDS R56, [R84+0x2800] ;  /* 0x0028000054387984 */ /* 0x000e220000000800 */
[----:B------:R-:W-:-:S03]  /*8020*/  FADD.FTZ R52, RZ, R52 ;  /* 0x00000034ff347221 */ /* 0x000fc60000010000 */
[----:B------:R-:W2:Y:S01]  /*8030*/  LDS R57, [R84+0x2a00] ;  /* 0x002a000054397984 */ /* 0x000ea20000000800 */
[----:B------:R-:W-:-:S03]  /*8040*/  FADD.FTZ R55, R2, R55 ;  /* 0x0000003702377221 */ /* 0x000fc60000010000 */
[----:B------:R-:W3:Y:S01]  /*8050*/  LDS R59, [R84+0x2c00] ;  /* 0x002c0000543b7984 */ /* 0x000ee20000000800 */
[----:B------:R-:W-:-:S03]  /*8060*/  FADD.FTZ R54, R3, R54 ;  /* 0x0000003603367221 */ /* 0x000fc60000010000 */
[----:B------:R-:W4:Y:S01]  /*8070*/  LDS R2, [R84+0xc00] ;  /* 0x000c000054027984 */ /* 0x000f220000000800 */
[----:B------:R-:W-:-:S03]  /*8080*/  FADD.FTZ R52, R52, R21 ;  /* 0x0000001534347221 */ /* 0x000fc60000010000 */
[----:B------:R-:W4:Y:S01]  /*8090*/  LDS R3, [R84+0xe00] ;  /* 0x000e000054037984 */ /* 0x000f220000000800 */
[----:B------:R-:W-:-:S03]  /*80a0*/  FADD.FTZ R22, R53, R22 ;  /* 0x0000001635167221 */ /* 0x000fc60000010000 */
[----:B------:R-:W4:Y:S01]  /*80b0*/  LDS R21, [R84+0x1200] ;  /* 0x0012000054157984 */ /* 0x000f220000000800 */
[----:B------:R-:W-:-:S03]  /*80c0*/  FADD.FTZ R23, R24, R23 ;  /* 0x0000001718177221 */ /* 0x000fc60000010000 */
[----:B------:R-:W-:Y:S01]  /*80d0*/  LDS R53, [R84+0x2400] ;  /* 0x0024000054357984 */ /* 0x000fe20000000800 */
[----:B-1----:R-:W-:-:S03]  /*80e0*/  FADD.FTZ R25, R20, R25 ;  /* 0x0000001914197221 */ /* 0x002fc60000010000 */
[----:B------:R-:W1:Y:S04]  /*80f0*/  LDS R24, [R84+0x2200] ;  /* 0x0022000054187984 */ /* 0x000e680000000800 */
[----:B------:R-:W1:Y:S04]  /*8100*/  LDS R20, [R84+0x1000] ;  /* 0x0010000054147984 */ /* 0x000e680000000800 */
[----:B------:R-:W1:Y:S04]  /*8110*/  LDS R61, [R84+0x2e00] ;  /* 0x002e0000543d7984 */ /* 0x000e680000000800 */
[----:B------:R-:W1:Y:S01]  /*8120*/  LDS R58, [R84+0x3000] ;  /* 0x00300000543a7984 */ /* 0x000e620000000800 */
[----:B0-----:R-:W-:-:S03]  /*8130*/  FADD.FTZ R55, R55, R56 ;  /* 0x0000003837377221 */ /* 0x001fc60000010000 */
[----:B------:R-:W0:Y:S01]  /*8140*/  LDS R60, [R84+0x3200] ;  /* 0x00320000543c7984 */ /* 0x000e220000000800 */
[----:B--2---:R-:W-:-:S03]  /*8150*/  FADD.FTZ R54, R54, R57 ;  /* 0x0000003936367221 */ /* 0x004fc60000010000 */
[----:B------:R-:W2:Y:S01]  /*8160*/  LDS R63, [R84+0x3400] ;  /* 0x00340000543f7984 */ /* 0x000ea20000000800 */
[----:B---3--:R-:W-:-:S03]  /*8170*/  FADD.FTZ R52, R52, R59 ;  /* 0x0000003b34347221 */ /* 0x008fc60000010000 */
[----:B------:R-:W3:Y:S01]  /*8180*/  LDS R62, [R84+0x3600] ;  /* 0x00360000543e7984 */ /* 0x000ee20000000800 */
[----:B----4-:R-:W-:-:S03]  /*8190*/  FADD.FTZ R2, RZ, R2 ;  /* 0x00000002ff027221 */ /* 0x010fc60000010000 */
[----:B------:R-:W4:Y:S01]  /*81a0*/  LDS R65, [R84+0x3800] ;  /* 0x0038000054417984 */ /* 0x000f220000000800 */
[----:B------:R-:W-:Y:S01]  /*81b0*/  FADD.FTZ R3, RZ, R3 ;  /* 0x00000003ff037221 */ /* 0x000fe20000010000 */
[----:B------:R-:W-:Y:S02]  /*81c0*/  FADD.FTZ R2, R2, R27 ;  /* 0x0000001b02027221 */ /* 0x000fe40000010000 */
[----:B------:R-:W4:Y:S01]  /*81d0*/  LDS R64, [R84+0x3a00] ;  /* 0x003a000054407984 */ /* 0x000f220000000800 */
[----:B------:R-:W-:-:S03]  /*81e0*/  FADD.FTZ R21, RZ, R21 ;  /* 0x00000015ff157221 */ /* 0x000fc60000010000 */
[----:B------:R-:W4:Y:S01]  /*81f0*/  LDS R66, [R84+0x3c00] ;  /* 0x003c000054427984 */ /* 0x000f220000000800 */
[----:B------:R-:W-:-:S03]  /*8200*/  FADD.FTZ R21, R21, R26 ;  /* 0x0000001a15157221 */ /* 0x000fc60000010000 */
[----:B------:R-:W4:Y:S01]  /*8210*/  LDS R67, [R84+0x3e00] ;  /* 0x003e000054437984 */ /* 0x000f220000000800 */
[----:B-1----:R-:W-:-:S03]  /*8220*/  FADD.FTZ R3, R3, R24 ;  /* 0x0000001803037221 */ /* 0x002fc60000010000 */
[----:B------:R-:W1:Y:S01]  /*8230*/  LDS R69, [R84+0x4000] ;  /* 0x0040000054457984 */ /* 0x000e620000000800 */
[----:B------:R-:W-:-:S03]  /*8240*/  FADD.FTZ R20, RZ, R20 ;  /* 0x00000014ff147221 */ /* 0x000fc60000010000 */
[----:B------:R-:W1:Y:S01]  /*8250*/  LDS R71, [R84+0x4200] ;  /* 0x0042000054477984 */ /* 0x000e620000000800 */
[----:B------:R-:W-:Y:S01]  /*8260*/  FADD.FTZ R20, R20, R53 ;  /* 0x0000003514147221 */ /* 0x000fe20000010000 */
[----:B------:R-:W-:Y:S02]  /*8270*/  FADD.FTZ R22, R22, R61 ;  /* 0x0000003d16167221 */ /* 0x000fe40000010000 */
[----:B------:R-:W1:Y:S01]  /*8280*/  LDS R68, [R84+0x4400] ;  /* 0x0044000054447984 */ /* 0x000e620000000800 */
[----:B------:R-:W-:-:S03]  /*8290*/  FADD.FTZ R23, R23, R58 ;  /* 0x0000003a17177221 */ /* 0x000fc60000010000 */
[----:B------:R-:W1:Y:S01]  /*82a0*/  LDS R70, [R84+0x4600] ;  /* 0x0046000054467984 */ /* 0x000e620000000800 */
[----:B0-----:R-:W-:-:S03]  /*82b0*/  FADD.FTZ R25, R25, R60 ;  /* 0x0000003c19197221 */ /* 0x001fc60000010000 */
[----:B------:R-:W0:Y:S01]  /*82c0*/  LDS R73, [R84+0x4800] ;  /* 0x0048000054497984 */ /* 0x000e220000000800 */
[----:B--2---:R-:W-:-:S03]  /*82d0*/  FADD.FTZ R2, R2, R63 ;  /* 0x0000003f02027221 */ /* 0x004fc60000010000 */
[----:B------:R-:W-:Y:S01]  /*82e0*/  LDS R72, [R84+0x4a00] ;  /* 0x004a000054487984 */ /* 0x000fe20000000800 */
        /* <DEDUP_REMOVED lines=8> */
[----:B-1----:R-:W-:Y:S01]  /*8370*/  FADD.FTZ R69, R52, R69 ;  /* 0x0000004534457221 */ /* 0x002fe20000010000 */
[----:B------:R-:W-:Y:S01]  /*8380*/  FADD.FTZ R71, R22, R71 ;  /* 0x0000004716477221 */ /* 0x000fe20000010000 */
[----:B------:R-:W-:Y:S01]  /*8390*/  FADD.FTZ R23, R23, R68 ;  /* 0x0000004417177221 */ /* 0x000fe20000010000 */
[----:B------:R-:W-:Y:S01]  /*83a0*/  FADD.FTZ R25, R25, R70 ;  /* 0x0000004619197221 */ /* 0x000fe20000010000 */
[----:B------:R-:W-:Y:S01]  /*83b0*/  STS.128 [R0], R16 ;  /* 0x0000001000007388 */ /* 0x000fe20000000c00 */
[----:B0-----:R-:W-:-:S03]  /*83c0*/  FADD.FTZ R73, R2, R73 ;  /* 0x0000004902497221 */ /* 0x001fc60000010000 */
[----:B------:R-:W-:Y:S04]  /*83d0*/  STS.128 [R0+0x200], R12 ;  /* 0x0002000c00007388 */ /* 0x000fe80000000c00 */
[----:B------:R0:W-:Y:S01]  /*83e0*/  STS.128 [R0+0x400], R4 ;  /* 0x0004000400007388 */ /* 0x0001e20000000c00 */
[----:B--2---:R-:W-:-:S03]  /*83f0*/  FADD.FTZ R75, R20, R75 ;  /* 0x0000004b144b7221 */ /* 0x004fc60000010000 */
[----:B------:R-:W-:Y:S01]  /*8400*/  STS.128 [R0+0x600], R8 ;  /* 0x0006000800007388 */ /* 0x000fe20000000c00 */
[----:B---3--:R-:W-:-:S03]  /*8410*/  FADD.FTZ R21, R21, R74 ;  /* 0x0000004a15157221 */ /* 0x008fc60000010000 */
[----:B------:R-:W-:Y:S04]  /*8420*/  STS.128 [R0+0x800], R32 ;  /* 0x0008002000007388 */ /* 0x000fe80000000c00 */
[----:B------:R-:W-:Y:S04]  /*8430*/  STS.128 [R0+0xa00], R36 ;  /* 0x000a002400007388 */ /* 0x000fe80000000c00 */
[----:B------:R-:W-:Y:S01]  /*8440*/  STS.128 [R0+0xc00], R28 ;  /* 0x000c001c00007388 */ /* 0x000fe20000000c00 */
[----:B0-----:R-:W-:-:S03]  /*8450*/  FADD.FTZ R7, R3, R72 ;  /* 0x0000004803077221 */ /* 0x001fc60000010000 */
[----:B------:R-:W-:Y:S04]  /*8460*/  STS.128 [R0+0xe00], R40 ;  /* 0x000e002800007388 */ /* 0x000fe80000000c00 */
[----:B------:R-:W-:Y:S04]  /*8470*/  STS.128 [R0+0x1000], R44 ;  /* 0x0010002c00007388 */ /* 0x000fe80000000c00 */
[----:B------:R0:W-:Y:S01]  /*8480*/  STS.128 [R0+0x1200], R48 ;  /* 0x0012003000007388 */ /* 0x0001e20000000c00 */
[----:B------:R-:W-:Y:S08]  /*8490*/  BAR.SYNC.DEFER_BLOCKING 0x0 ;  /* 0x0000000000007b1d */ /* 0x000ff00000010000 */
[----:B0-----:R-:W0:Y:S01]  /*84a0*/  LDC R0, c[0x0][0x388] ;  /* 0x0000e200ff007b82 */ /* 0x001e220000000800 */
[----:B------:R-:W1:Y:S04]  /*84b0*/  LDS R4, [R84+0x200] ;  /* 0x0002000054047984 */ /* 0x000e680000000800 */
[----:B------:R-:W2:Y:S04]  /*84c0*/  LDS R11, [R84+0x1600] ;  /* 0x00160000540b7984 */ /* 0x000ea80000000800 */
[----:B------:R-:W3:Y:S04]  /*84d0*/  LDS R13, [R84+0x2a00] ;  /* 0x002a0000540d7984 */ /* 0x000ee80000000800 */
[----:B------:R-:W4:Y:S01]  /*84e0*/  LDS R5, [R84+0x400] ;  /* 0x0004000054057984 */ /* 0x000f220000000800 */
[----:B0-----:R-:W-:-:S03]  /*84f0*/  IMAD R3, R0, UR4, RZ ;  /* 0x0000000400037c24 */ /* 0x001fc6000f8e02ff */
[----:B------:R-:W0:Y:S04]  /*8500*/  LDS R6, [R84+0x1800] ;  /* 0x0018000054067984 */ /* 0x000e280000000800 */
[----:B------:R-:W0:Y:S04]  /*8510*/  LDS R12, [R84] ;  /* 0x00000000540c7984 */ /* 0x000e280000000800 */
[----:B------:R-:W0:Y:S04]  /*8520*/  LDS R10, [R84+0x2c00] ;  /* 0x002c0000540a7984 */ /* 0x000e280000000800 */
[----:B------:R-:W0:Y:S04]  /*8530*/  LDS R9, [R84+0x1400] ;  /* 0x0014000054097984 */ /* 0x000e280000000800 */
[----:B------:R-:W0:Y:S04]  /*8540*/  LDS R17, [R84+0x3e00] ;  /* 0x003e000054117984 */ /* 0x000e280000000800 */
[----:B------:R-:W0:Y:S04]  /*8550*/  LDS R8, [R84+0x2800] ;  /* 0x0028000054087984 */ /* 0x000e280000000800 */
        /* <DEDUP_REMOVED lines=9> */
[----:B0-----:R-:W-:Y:S01]  /*85f0*/  FADD.FTZ R5, R5, R6 ;  /* 0x0000000605057221 */ /* 0x001fe20000010000 */
[----:B------:R-:W-:Y:S02]  /*8600*/  FADD.FTZ R12, RZ, R12 ;  /* 0x0000000cff0c7221 */ /* 0x000fe40000010000 */
[----:B------:R-:W0:Y:S01]  /*8610*/  LDS R6, [R84+0x800] ;  /* 0x0008000054067984 */ /* 0x000e220000000800 */
[----:B------:R-:W-:Y:S01]  /*8620*/  FADD.FTZ R5, R5, R10 ;  /* 0x0000000a05057221 */ /* 0x000fe20000010000 */
[----:B------:R-:W-:Y:S02]  /*8630*/  IADD3 R10, P0, PT, R3, R86, RZ ;  /* 0x00000056030a7210 */ /* 0x000fe40007f1e0ff */
[----:B------:R-:W-:Y:S01]  /*8640*/  LDS R31, [R84+0x3000] ;  /* 0x00300000541f7984 */ /* 0x000fe20000000800 */
[----:B------:R-:W-:Y:S01]  /*8650*/  FADD.FTZ R9, R12, R9 ;  /* 0x000000090c097221 */ /* 0x000fe20000010000 */
[----:B------:R-:W-:-:S02]  /*8660*/  IADD3.X R3, PT, PT, RZ, RZ, RZ, P0, !PT ;  /* 0x000000ffff037210 */ /* 0x000fc400007fe4ff */
[----:B------:R-:W0:Y:S01]  /*8670*/  LDS R11, [R84+0x1000] ;  /* 0x00100000540b7984 */ /* 0x000e220000000800 */
[----:B------:R-:W-:Y:S01]  /*8680*/  FADD.FTZ R41, R4, R17 ;  /* 0x0000001104297221 */ /* 0x000fe20000010000 */
[C---:B------:R-:W-:Y:S02]  /*8690*/  SHF.L.U32 R4, R10.reuse, 0x2, RZ ;  /* 0x000000020a047819 */ /* 0x040fe400000006ff */
[----:B------:R-:W-:Y:S01]  /*86a0*/  LDS R17, [R84+0x1e00] ;  /* 0x001e000054117984 */ /* 0x000fe20000000800 */
[----:B------:R-:W-:Y:S01]  /*86b0*/  SHF.L.U64.HI R10, R10, 0x2, R3 ;  /* 0x000000020a0a7819 */ /* 0x000fe20000010203 */
[----:B------:R-:W-:Y:S01]  /*86c0*/  FADD.FTZ R8, R9, R8 ;  /* 0x0000000809087221 */ /* 0x000fe20000010000 */
[C---:B------:R-:W-:Y:S01]  /*86d0*/  IADD3 R2, P0, PT, R4.reuse, UR18, RZ ;  /* 0x0000001204027c10 */ /* 0x040fe2000ff1e0ff */
[----:B------:R-:W0:Y:S01]  /*86e0*/  LDS R9, [R84+0xc00] ;  /* 0x000c000054097984 */ /* 0x000e220000000800 */
[----:B------:R-:W-:Y:S01]  /*86f0*/  IADD3 R4, P1, PT, R4, UR16, RZ ;  /* 0x0000001004047c10 */ /* 0x000fe2000ff3e0ff */
[----:B------:R-:W-:Y:S01]  /*8700*/  FADD.FTZ R39, R8, R15 ;  /* 0x0000000f08277221 */ /* 0x000fe20000010000 */
[C---:B------:R-:W-:Y:S01]  /*8710*/  IADD3.X R3, PT, PT, R10.reuse, UR19, RZ, P0, !PT ;  /* 0x000000130a037c10 */ /* 0x040fe200087fe4ff */
[----:B------:R-:W0:Y:S01]  /*8720*/  LDS R8, [R84+0xa00] ;  /* 0x000a000054087984 */ /* 0x000e220000000800 */
[----:B-1----:R-:W-:Y:S01]  /*8730*/  FADD.FTZ R43, R5, R14 ;  /* 0x0000000e052b7221 */ /* 0x002fe20000010000 */
[----:B------:R-:W-:-:S02]  /*8740*/  IADD3.X R5, PT, PT, R10, UR17, RZ, P1, !PT ;  /* 0x000000110a057c10 */ /* 0x000fc40008ffe4ff */
        /* <DEDUP_REMOVED lines=9> */
[----:B------:R-:W0:Y:S04]  /*87e0*/  LDS R19, [R84+0x2200] ;  /* 0x0022000054137984 */ /* 0x000e280000000800 */
[----:B------:R-:W0:Y:S01]  /*87f0*/  LDS R12, [R84+0x1200] ;  /* 0x00120000540c7984 */ /* 0x000e220000000800 */
[----:B------:R-:W-:-:S03]  /*8800*/  FADD.FTZ R11, RZ, R11 ;  /* 0x0000000bff0b7221 */ /* 0x000fc60000010000 */
[----:B------:R-:W0:Y:S04]  /*8810*/  LDS R47, [R84+0x4400] ;  /* 0x00440000542f7984 */ /* 0x000e280000000800 */
[----:B------:R-:W0:Y:S01]  /*8820*/  LDS R18, [R84+0x3400] ;  /* 0x0034000054127984 */ /* 0x000e220000000800 */
[----:B------:R-:W-:-:S03]  /*8830*/  FADD.FTZ R9, RZ, R9 ;  /* 0x00000009ff097221 */ /* 0x000fc60000010000 */
[----:B------:R-:W0:Y:S01]  /*8840*/  LDS R16, [R84+0x2400] ;  /* 0x0024000054107984 */ /* 0x000e220000000800 */
[----:B------:R-:W-:-:S03]  /*8850*/  FADD.FTZ R8, RZ, R8 ;  /* 0x00000008ff087221 */ /* 0x000fc60000010000 */
[----:B------:R-:W0:Y:S01]  /*8860*/  LDS R49, [R84+0x4600] ;  /* 0x0046000054317984 */ /* 0x000e220000000800 */
[----:B-1----:R-:W-:Y:S01]  /*8870*/  FADD.FTZ R6, R6, R15 ;  /* 0x0000000f06067221 */ /* 0x002fe20000010000 */
[----:B------:R-:W-:Y:S02]  /*8880*/  FADD.FTZ R8, R8, R17 ;  /* 0x0000001108087221 */ /* 0x000fe40000010000 */
[----:B------:R-:W1:Y:S01]  /*8890*/  LDS R35, [R84+0x3600] ;  /* 0x0036000054237984 */ /* 0x000e620000000800 */
[----:B--2---:R-:W-:Y:S01]  /*88a0*/  FADD.FTZ R10, RZ, R10 ;  /* 0x0000000aff0a7221 */ /* 0x004fe20000010000 */
[----:B------:R-:W-:Y:S02]  /*88b0*/  FADD.FTZ R6, R6, R31 ;  /* 0x0000001f06067221 */ /* 0x000fe40000010000 */
        /* <DEDUP_REMOVED lines=45> */
.L_x_20351:
        /* <DEDUP_REMOVED lines=8> */
.L_x_20358:
[----:B------:R-:W-:Y:S05]  /*8c10*/  BSYNC B2 ;  /* 0x0000000000027941 */ /* 0x000fea0003800000 */
.L_x_20357:
        /* <DEDUP_REMOVED lines=10> */
.L_x_20359:
        /* <DEDUP_REMOVED lines=15> */
.L_x_20360:
        /* <DEDUP_REMOVED lines=15> */
.L_x_20361:
        /* <DEDUP_REMOVED lines=15> */
.L_x_20362:
        /* <DEDUP_REMOVED lines=15> */
.L_x_20363:
        /* <DEDUP_REMOVED lines=15> */
.L_x_20364:
        /* <DEDUP_REMOVED lines=15> */
.L_x_20365:
[----:B------:R0:W-:Y:S04]  /*9260*/  STL [R1+0xd0], R137 ;  /* 0x0000d08901007387 */ /* 0x0001e80000100800 */
[----:B------:R0:W-:Y:S04]  /*9270*/  STL [R1+0xd4], R138 ;  /* 0x0000d48a01007387 */ /* 0x0001e80000100800 */
[----:B------:R0:W-:Y:S01]  /*9280*/  STL [R1], R146 ;  /* 0x0000009201007387 */ /* 0x0001e20000100800 */
        /* <DEDUP_REMOVED lines=12> */
.L_x_20366:
[----:B------:R0:W-:Y:S04]  /*9350*/  STL [R1+0x18], R152 ;  /* 0x0000189801007387 */ /* 0x0001e80000100800 */
[----:B------:R0:W-:Y:S04]  /*9360*/  STL [R1+0x1c], R153 ;  /* 0x00001c9901007387 */ /* 0x0001e80000100800 */
[----:B------:R0:W-:Y:S01]  /*9370*/  STL [R1+0x20], R154 ;  /* 0x0000209a01007387 */ /* 0x0001e20000100800 */
[----:B------:R-:W-:-:S03]  /*9380*/  MOV R45, R41 ;  /* 0x00000029002d7202 */ /* 0x000fc60000000f00 */
[----:B------:R0:W-:Y:S04]  /*9390*/  STL [R1+0x24], R155 ;  /* 0x0000249b01007387 */ /* 0x0001e80000100800 */
[----:B------:R0:W-:Y:S01]  /*93a0*/  STL [R1+0x28], R172 ;  /* 0x000028ac01007387 */ /* 0x0001e20000100800 */
[----:B------:R-:W-:Y:S01]  /*93b0*/  MOV R32, R42 ;  /* 0x0000002a00207202 */ /* 0x000fe20000000f00 */
[----:B------:R-:W-:-:S07]  /*93c0*/  HFMA2 R42, -RZ, RZ, 0, 9.5367431640625e-07 ;  /* 0x00000010ff2a7431 */ /* 0x000fce00000001ff */
[----:B0-----:R-:W-:Y:S05]  /*93d0*/  WARPSYNC.COLLECTIVE R44, `(.L_x_20367) ;  /* 0x000000002c087348 */ /* 0x001fea0003c00000 */
[----:B------:R1:W2:Y:S02]  /*93e0*/  SHFL.BFLY P3, R42, R45, R42, R43 ;  /* 0x0c00002a2d2a7389 */ /* 0x0002a4000006002b */
[----:B012---:R-:W-:Y:S05]  /*93f0*/  ENDCOLLECTIVE ;  /* 0x000000000000791b */ /* 0x007fea0003800000 */
.L_x_20367:
[----:B------:R-:W-:Y:S01]  /*9400*/  MOV R33, R42 ;  /* 0x0000002a00217202 */ /* 0x000fe20000000f00 */
[----:B------:R-:W-:Y:S06]  /*9410*/  BRA `(.L_x_20368) ;  /* 0xffffffb000c87947 */ /* 0x000fec000383ffff */
.L_x_20369:
        /* <DEDUP_REMOVED lines=14> */
.L_x_25513:


//--------------------- .text._ZN10layer_norm13ln_bwd_kernelINS_13Kernel_traitsI6__halfffffjLj1280ELj1ELj4ELj1ELj16ENS_18Kernel_traits_baseILj1280ES2_ffffjLj128EEEEELb0ELb0ELb1ELb0EEEvNS_9BwdParamsE --------------------------
	.section	.text._ZN10layer_norm13ln_bwd_kernelINS_13Kernel_traitsI6__halfffffjLj1280ELj1ELj4ELj1ELj16ENS_18Kernel_traits_baseILj1280ES2_ffffjLj128EEEEELb0ELb0ELb1ELb0EEEvNS_9BwdParamsE,"ax",@progbits
	.align	128
        .global         _ZN10layer_norm13ln_bwd_kernelINS_13Kernel_traitsI6__halfffffjLj1280ELj1ELj4ELj1ELj16ENS_18Kernel_traits_baseILj1280ES2_ffffjLj128EEEEELb0ELb0ELb1ELb0EEEvNS_9BwdParamsE
        .type           _ZN10layer_norm13ln_bwd_kernelINS_13Kernel_traitsI6__halfffffjLj1280ELj1ELj4ELj1ELj16ENS_18Kernel_traits_baseILj1280ES2_ffffjLj128EEEEELb0ELb0ELb1ELb0EEEvNS_9BwdParamsE,@function
        .size           _ZN10layer_norm13ln_bwd_kernelINS_13Kernel_traitsI6__halfffffjLj1280ELj1ELj4ELj1ELj16ENS_18Kernel_traits_baseILj1280ES2_ffffjLj128EEEEELb0ELb0ELb1ELb0EEEvNS_9BwdParamsE,(.L_x_25514 - _ZN10layer_norm13ln_bwd_kernelINS_13Kernel_traitsI6__halfffffjLj1280ELj1ELj4ELj1ELj16ENS_18Kernel_traits_baseILj1280ES2_ffffjLj128EEEEELb0ELb0ELb1ELb0EEEvNS_9BwdParamsE)
        .other          _ZN10layer_norm13ln_bwd_kernelINS_13Kernel_traitsI6__halfffffjLj1280ELj1ELj4ELj1ELj16ENS_18Kernel_traits_baseILj1280ES2_ffffjLj128EEEEELb0ELb0ELb1ELb0EEEvNS_9BwdParamsE,@"STO_CUDA_ENTRY STV_DEFAULT"
_ZN10layer_norm13ln_bwd_kernelINS_13Kernel_traitsI6__halfffffjLj1280ELj1ELj4ELj1ELj16ENS_18Kernel_traits_baseILj1280ES2_ffffjLj128EEEEELb0ELb0ELb1ELb0EEEvNS_9BwdParamsE:
.text._ZN10layer_norm13ln_bwd_kernelINS_13Kernel_traitsI6__halfffffjLj1280ELj1ELj4ELj1ELj16ENS_18Kernel_traits_baseILj1280ES2_ffffjLj128EEEEELb0ELb0ELb1ELb0EEEvNS_9BwdParamsE:
        /* <DEDUP_REMOVED lines=25> */
[----:B------:R-:W2:Y:S08]  /*0190*/  @P1 LDC.64 R2, c[0x0][0x3d0] ;  /* 0x0000f400ff021b82 */ /* 0x000eb00000000a00 */
[----:B------:R-:W3:Y:S08]  /*01a0*/  @P6 LDC.64 R6, c[0x0][0x3d0] ;  /* 0x0000f400ff066b82 */ /* 0x000ef00000000a00 */
[----:B------:R-:W4:Y:S08]  /*01b0*/  @P5 LDC.64 R28, c[0x0][0x3d0] ;  /* 0x0000f400ff1c5b82 */ /* 0x000f300000000a00 */
[----:B------:R-:W1:Y:S01]  /*01c0*/  @P0 LDC.64 R30, c[0x0][0x3d0] ;  /* 0x0000f400ff1e0b82 */ /* 0x000e620000000a00 */
[C---:B--2---:R-:W-:Y:S01]  /*01d0*/  @P1 IMAD.WIDE.U32 R2, R9.reuse, 0x8, R2 ;  /* 0x0000000809021825 */ /* 0x044fe200078e0002 */
[----:B------:R-:W-:-:S04]  /*01e0*/  @P1 LOP3.LUT R9, R9, 0x20, RZ, 0xfc, !PT ;  /* 0x0000002009091812 */ /* 0x000fc800078efcff */
[----:B------:R2:W5:Y:S02]  /*01f0*/  @P1 LDG.E.64 R4, desc[UR6][R2.64] ;  /* 0x0000000602041981 */ /* 0x000564000c1e1b00 */
[----:B------:R-:W0:Y:S01]  /*0200*/  @P4 LDC.64 R32, c[0x0][0x3d0] ;  /* 0x0000f400ff204b82 */ /* 0x000e220000000a00 */
[C---:B---3--:R-:W-:Y:S01]  /*0210*/  @P6 IMAD.WIDE.U32 R6, R9.reuse, 0x8, R6 ;  /* 0x0000000809066825 */ /* 0x048fe200078e0006 */
[C---:B------:R-:W-:Y:S02]  /*0220*/  ISETP.GE.U32.AND P1, PT, R8.reuse, 0x100, PT ;  /* 0x000001000800780c */ /* 0x040fe40003f26070 */
[----:B------:R-:W-:Y:S02]  /*0230*/  @P6 IADD3 R9, PT, PT, R9, 0x20, RZ ;  /* 0x0000002009096810 */ /* 0x000fe40007ffe0ff */
[----:B------:R3:W5:Y:S02]  /*0240*/  @P6 LDG.E.64 R10, desc[UR6][R6.64] ;  /* 0x00000006060a6981 */ /* 0x000764000c1e1b00 */
[----:B------:R-:W3:Y:S01]  /*0250*/  @P3 LDC.64 R34, c[0x0][0x3d0] ;  /* 0x0000f400ff223b82 */ /* 0x000ee20000000a00 */
[----:B----4-:R-:W-:Y:S01]  /*0260*/  @P5 IMAD.WIDE.U32 R28, R9, 0x8, R28 ;  /* 0x00000008091c5825 */ /* 0x010fe200078e001c */
[----:B------:R-:W-:-:S02]  /*0270*/  ISETP.GE.U32.AND P6, PT, R8, 0x120, PT ;  /* 0x000001200800780c */ /* 0x000fc40003fc6070 */
[----:B------:R-:W-:Y:S02]  /*0280*/  @P5 IADD3 R9, PT, PT, R9, 0x20, RZ ;  /* 0x0000002009095810 */ /* 0x000fe40007ffe0ff */
[----:B------:R-:W5:Y:S02]  /*0290*/  @P5 LDG.E.64 R12, desc[UR6][R28.64] ;  /* 0x000000061c0c5981 */ /* 0x000f64000c1e1b00 */
[----:B------:R-:W4:Y:S01]  /*02a0*/  @P2 LDC.64 R36, c[0x0][0x3d0] ;  /* 0x0000f400ff242b82 */ /* 0x000f220000000a00 */
[----:B------:R-:W-:Y:S01]  /*02b0*/  ISETP.GE.U32.AND P5, PT, R8, 0x140, PT ;  /* 0x000001400800780c */ /* 0x000fe20003fa6070 */
[C---:B-1----:R-:W-:Y:S01]  /*02c0*/  @P0 IMAD.WIDE.U32 R30, R9.reuse, 0x8, R30 ;  /* 0x00000008091e0825 */ /* 0x042fe200078e001e */
[----:B------:R-:W-:-:S04]  /*02d0*/  @P0 IADD3 R9, PT, PT, R9, 0x20, RZ ;  /* 0x0000002009090810 */ /* 0x000fc80007ffe0ff */
[----:B------:R-:W5:Y:S01]  /*02e0*/  @P0 LDG.E.64 R14, desc[UR6][R30.64] ;  /* 0x000000061e0e0981 */ /* 0x000f62000c1e1b00 */
[----:B------:R-:W1:Y:S01]  /*02f0*/  @P1 LDC.64 R38, c[0x0][0x3d0] ;  /* 0x0000f400ff261b82 */ /* 0x000e620000000a00 */
[C---:B0-----:R-:W-:Y:S01]  /*0300*/  @P4 IMAD.WIDE.U32 R32, R9.reuse, 0x8, R32 ;  /* 0x0000000809204825 */ /* 0x041fe200078e0020 */
[----:B------:R-:W-:-:S04]  /*0310*/  @P4 IADD3 R9, PT, PT, R9, 0x20, RZ ;  /* 0x0000002009094810 */ /* 0x000fc80007ffe0ff */
[----:B------:R-:W5:Y:S02]  /*0320*/  @P4 LDG.E.64 R16, desc[UR6][R32.64] ;  /* 0x0000000620104981 */ /* 0x000f64000c1e1b00 */
[----:B--2---:R-:W0:Y:S01]  /*0330*/  @P6 LDC.64 R2, c[0x0][0x3d0] ;  /* 0x0000f400ff026b82 */ /* 0x004e220000000a00 */
[C---:B---3--:R-:W-:Y:S01]  /*0340*/  @P3 IMAD.WIDE.U32 R34, R9.reuse, 0x8, R34 ;  /* 0x0000000809223825 */ /* 0x048fe200078e0022 */
[----:B------:R-:W-:-:S04]  /*0350*/  @P3 IADD3 R9, PT, PT, R9, 0x20, RZ ;  /* 0x0000002009093810 */ /* 0x000fc80007ffe0ff */
[----:B------:R-:W5:Y:S02]  /*0360*/  @P3 LDG.E.64 R18, desc[UR6][R34.64] ;  /* 0x0000000622123981 */ /* 0x000f64000c1e1b00 */
[----:B------:R-:W2:Y:S01]  /*0370*/  @P5 LDC.64 R40, c[0x0][0x3d0] ;  /* 0x0000f400ff285b82 */ /* 0x000ea20000000a00 */
[C---:B----4-:R-:W-:Y:S01]  /*0380*/  @P2 IMAD.WIDE.U32 R36, R9.reuse, 0x8, R36 ;  /* 0x0000000809242825 */ /* 0x050fe200078e0024 */
[----:B------:R-:W-:Y:S01]  /*0390*/  @P2 IADD3 R9, PT, PT, R9, 0x20, RZ ;  /* 0x0000002009092810 */ /* 0x000fe20007ffe0ff */
[----:B------:R-:W-:Y:S01]  /*03a0*/  BSSY B1, `(.L_x_20370) ;  /* 0x000083b000017945 */ /* 0x000fe20003800000 */
[----:B------:R-:W-:Y:S02]  /*03b0*/  CS2R R76, SRZ ;  /* 0x00000000004c7805 */ /* 0x000fe4000001ff00 */
[----:B------:R-:W-:Y:S01]  /*03c0*/  CS2R R78, SRZ ;  /* 0x00000000004e7805 */ /* 0x000fe2000001ff00 */
[----:B------:R-:W5:Y:S01]  /*03d0*/  @P2 LDG.E.64 R20, desc[UR6][R36.64] ;  /* 0x0000000624142981 */ /* 0x000f62000c1e1b00 */
[C---:B-1----:R-:W-:Y:S01]  /*03e0*/  @P1 IMAD.WIDE.U32 R38, R9.reuse, 0x8, R38 ;  /* 0x0000000809261825 */ /* 0x042fe200078e0026 */
[----:B------:R-:W-:Y:S01]  /*03f0*/  @P1 IADD3 R9, PT, PT, R9, 0x20, RZ ;  /* 0x0000002009091810 */ /* 0x000fe20007ffe0ff */
[----:B------:R-:W1:Y:S01]  /*0400*/  S2UR UR4, SR_CTAID.X ;  /* 0x00000000000479c3 */ /* 0x000e620000002500 */
[----:B------:R-:W-:-:S02]  /*0410*/  CS2R R42, SRZ ;  /* 0x00000000002a7805 */ /* 0x000fc4000001ff00 */
[----:B------:R-:W-:Y:S01]  /*0420*/  CS2R R44, SRZ ;  /* 0x00000000002c7805 */ /* 0x000fe2000001ff00 */
[----:B------:R-:W5:Y:S01]  /*0430*/  @P1 LDG.E.64 R22, desc[UR6][R38.64] ;  /* 0x0000000626161981 */ /* 0x000f62000c1e1b00 */
[C---:B0-----:R-:W-:Y:S01]  /*0440*/  @P6 IMAD.WIDE.U32 R6, R9.reuse, 0x8, R2 ;  /* 0x0000000809066825 */ /* 0x041fe200078e0002 */
[----:B------:R-:W-:-:S04]  /*0450*/  @P6 IADD3 R9, PT, PT, R9, 0x20, RZ ;  /* 0x0000002009096810 */ /* 0x000fc80007ffe0ff */
[----:B------:R0:W5:Y:S01]  /*0460*/  @P6 LDG.E.64 R24, desc[UR6][R6.64] ;  /* 0x0000000606186981 */ /* 0x000162000c1e1b00 */
[----:B--2---:R-:W-:-:S05]  /*0470*/  @P5 IMAD.WIDE.U32 R2, R9, 0x8, R40 ;  /* 0x0000000809025825 */ /* 0x004fca00078e0028 */
[----:B------:R2:W5:Y:S01]  /*0480*/  @P5 LDG.E.64 R26, desc[UR6][R2.64] ;  /* 0x00000006021a5981 */ /* 0x000562000c1e1b00 */
[----:B0-----:R-:W-:Y:S01]  /*0490*/  SHF.R.U32.HI R7, RZ, 0x5, R252 ;  /* 0x00000005ff077819 */ /* 0x001fe200000116fc */
        /* <DEDUP_REMOVED lines=39> */
[----:B--2---:R-:W-:Y:S06]  /*0710*/  @P0 BRA `(.L_x_20371) ;  /* 0x00000080000c0947 */ /* 0x004fec0003800000 */
        /* <DEDUP_REMOVED lines=99> */
[----:B------:R-:W-:-:S07]  /*0d50*/  PRMT R232, R22, 0x5410, R232 ;  /* 0x0000541016e87816 */ /* 0x000fce00000000e8 */
.L_x_20464:
[----:B0-----:R-:W0:Y:S08]  /*0d60*/  LDC.64 R2, c[0x0][0x3f8] ;  /* 0x0000fe00ff027b82 */ /* 0x001e300000000a00 */
[----:B------:R-:W1:Y:S08]  /*0d70*/  LDC.64 R4, c[0x0][0x3c8] ;  /* 0x0000f200ff047b82 */ /* 0x000e700000000a00 */
[----:B------:R-:W2:Y:S01]  /*0d80*/  LDC.64 R160, c[0x0][0x3f0] ;  /* 0x0000fc00ffa07b82 */ /* 0x000ea20000000a00 */
[----:B0-----:R-:W-:-:S05]  /*0d90*/  IMAD.WIDE R2, R7, 0x4, R2 ;  /* 0x0000000407027825 */ /* 0x001fca00078e0202 */
[----:B------:R1:W3:Y:S02]  /*0da0*/  LDG.E R6, desc[UR6][R2.64] ;  /* 0x0000000602067981 */ /* 0x0002e4000c1e1900 */
[----:B-1----:R-:W-:-:S04]  /*0db0*/  IMAD.WIDE R2, R7, 0x4, R4 ;  /* 0x0000000407027825 */ /* 0x002fc800078e0204 */
[----:B--2---:R-:W-:Y:S01]  /*0dc0*/  IMAD.WIDE R160, R7, 0x4, R160 ;  /* 0x0000000407a07825 */ /* 0x004fe200078e02a0 */
[----:B------:R0:W5:Y:S04]  /*0dd0*/  LDG.E R5, desc[UR6][R2.64] ;  /* 0x0000000602057981 */ /* 0x000168000c1e1900 */
        /* <DEDUP_REMOVED lines=18> */
[----:B0-----:R-:W-:-:S02]  /*0f00*/  SHF.R.S32.HI R2, RZ, 0x1f, R229 ;  /* 0x0000001fff027819 */ /* 0x001fc400000114e5 */
        /* <DEDUP_REMOVED lines=9> */
[-C--:B------:R-:W-:Y:S02]  /*0fa0*/  LEA.HI.SX32 R229, R229, R228.reuse, 0x1e ;  /* 0x000000e4e5e57211 */ /* 0x080fe400078ff2ff */
[----:B------:R-:W-:Y:S02]  /*0fb0*/  LEA.HI.SX32 R184, R184, R228, 0x1e ;  /* 0x000000e4b8b87211 */ /* 0x000fe400078ff2ff */
[----:B------:R-:W-:Y:S02]  /*0fc0*/  MOV R2, R229 ;  /* 0x000000e500027202 */ /* 0x000fe40000000f00 */
[----:B--2---:R-:W-:Y:S02]  /*0fd0*/  FSEL R3, R3, RZ, !P6 ;  /* 0x000000ff03037208 */ /* 0x004fe40007000000 */
[----:B------:R-:W-:Y:S01]  /*0fe0*/  ISETP.GE.U32.AND P6, PT, R8, 0xc0, PT ;  /* 0x000000c00800780c */ /* 0x000fe20003fc6070 */
[----:B------:R-:W-:-:S12]  /*0ff0*/  @!P0 BRA `(.L_x_20375) ;  /* 0x0000000000b48947 */ /* 0x000fd80003800000 */
[----:B------:R-:W0:Y:S01]  /*1000*/  LDC.64 R160, c[0x0][0x3a8] ;  /* 0x0000ea00ffa07b82 */ /* 0x000e220000000a00 */
[----:B------:R-:W-:-:S07]  /*1010*/  ISETP.NE.U32.AND P0, PT, RZ, UR10, PT ;  /* 0x0000000aff007c0c */ /* 0x000fce000bf05070 */
[----:B------:R-:W1:Y:S01]  /*1020*/  LDC.64 R164, c[0x0][0x428] ;  /* 0x00010a00ffa47b82 */ /* 0x000e620000000a00 */
[----:B------:R-:W-:-:S13]  /*1030*/  ISETP.NE.AND.EX P0, PT, RZ, UR11, PT, P0 ;  /* 0x0000000bff007c0c */ /* 0x000fda000bf05300 */
[----:B------:R-:W2:Y:S01]  /*1040*/  @P0 LDC.64 R230, c[0x0][0x438] ;  /* 0x00010e00ffe60b82 */ /* 0x000ea20000000a00 */
[----:B0-----:R-:W-:-:S06]  /*1050*/  IMAD.WIDE.U32 R160, R2, 0x10, R160 ;  /* 0x0000001002a07825 */ /* 0x001fcc00078e00a0 */
[----:B------:R-:W3:Y:S01]  /*1060*/  LDG.E.128 R160, desc[UR6][R160.64] ;  /* 0x00000006a0a07981 */ /* 0x000ee2000c1e1d00 */
[----:B-1----:R-:W-:-:S06]  /*1070*/  IMAD.WIDE.U32 R164, R184, 0x10, R164 ;  /* 0x00000010b8a47825 */ /* 0x002fcc00078e00a4 */
[----:B------:R-:W4:Y:S01]  /*1080*/  LDG.E.128 R164, desc[UR6][R164.64] ;  /* 0x00000006a4a47981 */ /* 0x000f22000c1e1d00 */
[----:B--2---:R-:W-:-:S05]  /*1090*/  @P0 IMAD.WIDE.U32 R230, R2, 0x10, R230 ;  /* 0x0000001002e60825 */ /* 0x004fca00078e00e6 */
[----:B------:R0:W5:Y:S01]  /*10a0*/  @P0 LDG.E.128 R112, desc[UR6][R230.64] ;  /* 0x00000006e6700981 */ /* 0x000162000c1e1d00 */
[--C-:B------:R-:W-:Y:S02]  /*10b0*/  HADD2.F32 R196, -RZ, R251.reuse.H1_H1 ;  /* 0x300000fbffc47230 */ /* 0x100fe40000004100 */
[----:B------:R-:W-:Y:S02]  /*10c0*/  HADD2.F32 R218, -RZ, R251.H0_H0 ;  /* 0x200000fbffda7230 */ /* 0x000fe40000004100 */
[--C-:B------:R-:W-:Y:S02]  /*10d0*/  HADD2.F32 R206, -RZ, R250.reuse.H1_H1 ;  /* 0x300000faffce7230 */ /* 0x100fe40000004100 */
[----:B------:R-:W-:Y:S01]  /*10e0*/  HADD2.F32 R195, -RZ, R250.H0_H0 ;  /* 0x200000faffc37230 */ /* 0x000fe20000004100 */
[----:B------:R-:W-:Y:S02]  /*10f0*/  IADD3 R184, PT, PT, R184, 0x20, RZ ;  /* 0x00000020b8b87810 */ /* 0x000fe40007ffe0ff */
[----:B------:R-:W-:Y:S01]  /*1100*/  IADD3 R2, PT, PT, R2, 0x20, RZ ;  /* 0x0000002002027810 */ /* 0x000fe20007ffe0ff */
[C---:B---3--:R-:W-:Y:S01]  /*1110*/  FADD.FTZ R0, -R3.reuse, R160 ;  /* 0x000000a003007221 */ /* 0x048fe20000010100 */
[----:B------:R-:W-:-:S03]  /*1120*/  FADD.FTZ R17, -R3, R161 ;  /* 0x000000a103117221 */ /* 0x000fc60000010100 */
[C---:B-----5:R-:W-:Y:S01]  /*1130*/  FMUL.FTZ R0, R5.reuse, R0 ;  /* 0x0000000005007220 */ /* 0x060fe20000410000 */
[----:B----4-:R-:W-:Y:S01]  /*1140*/  FMUL.FTZ R196, R164, R196 ;  /* 0x000000c4a4c47220 */ /* 0x010fe20000410000 */
[----:B------:R-:W-:Y:S01]  /*1150*/  FMUL.FTZ R17, R5, R17 ;  /* 0x0000001105117220 */ /* 0x000fe20000410000 */
[----:B------:R-:W-:Y:S01]  /*1160*/  FADD.FTZ R162, -R3, R162 ;  /* 0x000000a203a27221 */ /* 0x000fe20000010100 */
[----:B------:R-:W-:Y:S01]  /*1170*/  FMUL.FTZ R218, R165, R218 ;  /* 0x000000daa5da7220 */ /* 0x000fe20000410000 */
[----:B------:R-:W-:Y:S01]  /*1180*/  FADD.FTZ R160, RZ, R196 ;  /* 0x000000c4ffa07221 */ /* 0x000fe20000010000 */
[----:B------:R-:W-:Y:S01]  /*1190*/  FFMA.FTZ R161, R0, R196, RZ ;  /* 0x000000c400a17223 */ /* 0x000fe200000100ff */
        /* <DEDUP_REMOVED lines=19> */
.L_x_20375:
[----:B------:R-:W-:Y:S05]  /*12d0*/  BSYNC.RECONVERGENT B2 ;  /* 0x0000000000027941 */ /* 0x000fea0003800200 */
.L_x_20374:
[----:B------:R-:W-:Y:S01]  /*12e0*/  BSSY.RECONVERGENT B2, `(.L_x_20376) ;  /* 0x0000030000027945 */ /* 0x000fe20003800200 */
[----:B------:R-:W-:-:S03]  /*12f0*/  ISETP.GE.U32.AND P0, PT, R8, 0xe0, PT ;  /* 0x000000e00800780c */ /* 0x000fc60003f06070 */
[----:B------:R-:W-:Y:S10]  /*1300*/  @!P2 BRA `(.L_x_20377) ;  /* 0x0000000000b4a947 */ /* 0x000ff40003800000 */
        /* <DEDUP_REMOVED lines=45> */
.L_x_20377:
[----:B------:R-:W-:Y:S05]  /*15e0*/  BSYNC.RECONVERGENT B2 ;  /* 0x0000000000027941 */ /* 0x000fea0003800200 */
.L_x_20376:
        /* <DEDUP_REMOVED lines=48> */
.L_x_20379:
[----:B------:R-:W-:Y:S05]  /*18f0*/  BSYNC.RECONVERGENT B2 ;  /* 0x0000000000027941 */ /* 0x000fea0003800200 */
.L_x_20378:
        /* <DEDUP_REMOVED lines=48> */
.L_x_20381:
[----:B------:R-:W-:Y:S05]  /*1c00*/  BSYNC.RECONVERGENT B2 ;  /* 0x0000000000027941 */ /* 0x000fea0003800200 */
.L_x_20380:
        /* <DEDUP_REMOVED lines=48> */
.L_x_20383:
[----:B------:R-:W-:Y:S05]  /*1f10*/  BSYNC.RECONVERGENT B2 ;  /* 0x0000000000027941 */ /* 0x000fea0003800200 */
.L_x_20382:
        /* <DEDUP_REMOVED lines=14> */
[----:B------:R-:W-:Y:S01]  /*2000*/  HADD2.F32 R213, -RZ, R241.H0_H0 ;  /* 0x200000f1ffd57230 */ /* 0x000fe20000004100 */
[----:B------:R-:W-:Y:S02]  /*2010*/  IADD3 R184, PT, PT, R184, 0x20, RZ ;  /* 0x00000020b8b87810 */ /* 0x000fe40007ffe0ff */
[----:B------:R-:W-:Y:S01]  /*2020*/  IADD3 R2, PT, PT, R2, 0x20, RZ ;  /* 0x0000002002027810 */ /* 0x000fe20007ffe0ff */
[C---:B---3--:R-:W-:Y:S01]  /*2030*/  FADD.FTZ R13, -R3.reuse, R28 ;  /* 0x0000001c030d7221 */ /* 0x048fe20000010100 */
[----:B------:R-:W-:Y:S01]  /*2040*/  FADD.FTZ R22, -R3, R29 ;  /* 0x0000001d03167221 */ /* 0x000fe20000010100 */
[--C-:B------:R-:W-:Y:S02]  /*2050*/  HADD2.F32 R29, -RZ, R240.reuse.H1_H1 ;  /* 0x300000f0ff1d7230 */ /* 0x100fe40000004100 */
[----:B-----5:R-:W-:Y:S01]  /*2060*/  FMUL.FTZ R13, R5, R13 ;  /* 0x0000000d050d7220 */ /* 0x020fe20000410000 */
[C---:B------:R-:W-:Y:S01]  /*2070*/  FADD.FTZ R28, -R3.reuse, R30 ;  /* 0x0000001e031c7221 */ /* 0x040fe20000010100 */
[----:B------:R-:W-:Y:S01]  /*2080*/  FADD.FTZ R30, -R3, R31 ;  /* 0x0000001f031e7221 */ /* 0x000fe20000010100 */
[----:B----4-:R-:W-:Y:S01]  /*2090*/  FMUL.FTZ R222, R160, R222 ;  /* 0x000000dea0de7220 */ /* 0x010fe20000410000 */
        /* <DEDUP_REMOVED lines=8> */
[----:B------:R-:W-:-:S02]  /*2120*/  HADD2.F32 R30, -RZ, R240.H0_H0 ;  /* 0x200000f0ff1e7230 */ /* 0x000fc40000004100 */
[----:B------:R-:W-:Y:S01]  /*2130*/  FMUL.FTZ R28, R5, R28 ;  /* 0x0000001c051c7220 */ /* 0x000fe20000410000 */
        /* <DEDUP_REMOVED lines=13> */
.L_x_20385:
[----:B------:R-:W-:Y:S05]  /*2210*/  BSYNC.RECONVERGENT B2 ;  /* 0x0000000000027941 */ /* 0x000fea0003800200 */
.L_x_20384:
        /* <DEDUP_REMOVED lines=47> */
.L_x_20387:
[----:B------:R-:W-:Y:S05]  /*2510*/  BSYNC.RECONVERGENT B2 ;  /* 0x0000000000027941 */ /* 0x000fea0003800200 */
.L_x_20386:
        /* <DEDUP_REMOVED lines=47> */
.L_x_20389:
[----:B------:R-:W-:Y:S05]  /*2810*/  BSYNC.RECONVERGENT B2 ;  /* 0x0000000000027941 */ /* 0x000fea0003800200 */
.L_x_20388:
        /* <DEDUP_REMOVED lines=47> */
.L_x_20391:
[----:B------:R-:W-:Y:S05]  /*2b10*/  BSYNC.RECONVERGENT B2 ;  /* 0x0000000000027941 */ /* 0x000fea0003800200 */
.L_x_20390:
[----:B------:R-:W-:Y:S05]  /*2b20*/  @!P4 BRA `(.L_x_20392) ;  /* 0x0000000400a0c947 */ /* 0x000fea0003800000 */
[----:B------:R-:W0:Y:S01]  /*2b30*/  LDC.64 R160, c[0x0][0x3a8] ;  /* 0x0000ea00ffa07b82 */ /* 0x000e220000000a00 */
[----:B------:R-:W-:-:S07]  /*2b40*/  ISETP.NE.U32.AND P0, PT, RZ, UR10, PT ;  /* 0x0000000aff007c0c */ /* 0x000fce000bf05070 */
[----:B------:R-:W1:Y:S01]  /*2b50*/  LDC.64 R164, c[0x0][0x428] ;  /* 0x00010a00ffa47b82 */ /* 0x000e620000000a00 */
[----:B0-----:R-:W-:-:S06]  /*2b60*/  IMAD.WIDE.U32 R160, R2, 0x10, R160 ;  /* 0x0000001002a07825 */ /* 0x001fcc00078e00a0 */
[----:B------:R-:W2:Y:S01]  /*2b70*/  LDG.E.128 R160, desc[UR6][R160.64] ;  /* 0x00000006a0a07981 */ /* 0x000ea2000c1e1d00 */
[----:B-1----:R-:W-:-:S06]  /*2b80*/  IMAD.WIDE.U32 R164, R184, 0x10, R164 ;  /* 0x00000010b8a47825 */ /* 0x002fcc00078e00a4 */
[----:B------:R-:W3:Y:S01]  /*2b90*/  LDG.E.128 R164, desc[UR6][R164.64] ;  /* 0x00000006a4a47981 */ /* 0x000ee2000c1e1d00 */
[----:B------:R-:W-:-:S13]  /*2ba0*/  ISETP.NE.AND.EX P0, PT, RZ, UR11, PT, P0 ;  /* 0x0000000bff007c0c */ /* 0x000fda000bf05300 */
[----:B------:R-:W0:Y:S01]  /*2bb0*/  @P0 LDC.64 R174, c[0x0][0x438] ;  /* 0x00010e00ffae0b82 */ /* 0x000e220000000a00 */
[--C-:B------:R-:W-:Y:S02]  /*2bc0*/  HADD2.F32 R209, -RZ, R233.reuse.H1_H1 ;  /* 0x300000e9ffd17230 */ /* 0x100fe40000004100 */
[----:B------:R-:W-:Y:S02]  /*2bd0*/  HADD2.F32 R208, -RZ, R233.H0_H0 ;  /* 0x200000e9ffd07230 */ /* 0x000fe40000004100 */
[--C-:B------:R-:W-:Y:S02]  /*2be0*/  HADD2.F32 R198, -RZ, R232.reuse.H1_H1 ;  /* 0x300000e8ffc67230 */ /* 0x100fe40000004100 */
[----:B------:R-:W-:Y:S02]  /*2bf0*/  HADD2.F32 R190, -RZ, R232.H0_H0 ;  /* 0x200000e8ffbe7230 */ /* 0x000fe40000004100 */
[----:B0-----:R-:W-:-:S05]  /*2c00*/  @P0 IMAD.WIDE.U32 R174, R2, 0x10, R174 ;  /* 0x0000001002ae0825 */ /* 0x001fca00078e00ae */
[----:B------:R0:W5:Y:S01]  /*2c10*/  @P0 LDG.E.128 R152, desc[UR6][R174.64] ;  /* 0x00000006ae980981 */ /* 0x000162000c1e1d00 */
[C---:B--2---:R-:W-:Y:S01]  /*2c20*/  FADD.FTZ R160, -R3.reuse, R160 ;  /* 0x000000a003a07221 */ /* 0x044fe20000010100 */
[----:B------:R-:W-:-:S03]  /*2c30*/  FADD.FTZ R161, -R3, R161 ;  /* 0x000000a103a17221 */ /* 0x000fc60000010100 */
[----:B-----5:R-:W-:Y:S01]  /*2c40*/  FMUL.FTZ R207, R5, R160 ;  /* 0x000000a005cf7220 */ /* 0x020fe20000410000 */
[----:B---3--:R-:W-:Y:S01]  /*2c50*/  FMUL.FTZ R209, R164, R209 ;  /* 0x000000d1a4d17220 */ /* 0x008fe20000410000 */
[----:B------:R-:W-:Y:S01]  /*2c60*/  FADD.FTZ R162, -R3, R162 ;  /* 0x000000a203a27221 */ /* 0x000fe20000010100 */
[----:B------:R-:W-:Y:S01]  /*2c70*/  FMUL.FTZ R197, R5, R161 ;  /* 0x000000a105c57220 */ /* 0x000fe20000410000 */
[----:B------:R-:W-:Y:S01]  /*2c80*/  FMUL.FTZ R208, R165, R208 ;  /* 0x000000d0a5d07220 */ /* 0x000fe20000410000 */
[----:B------:R-:W-:Y:S01]  /*2c90*/  FADD.FTZ R2, R186, R209 ;  /* 0x000000d1ba027221 */ /* 0x000fe20000010000 */
[----:B------:R-:W-:Y:S01]  /*2ca0*/  FFMA.FTZ R185, R207, R209, R185 ;  /* 0x000000d1cfb97223 */ /* 0x000fe200000100b9 */
[----:B------:R-:W-:Y:S01]  /*2cb0*/  FADD.FTZ R163, -R3, R163 ;  /* 0x000000a303a37221 */ /* 0x000fe20000010100 */
        /* <DEDUP_REMOVED lines=19> */
.L_x_20373:
        /* <DEDUP_REMOVED lines=14> */
[----:B------:R-:W0:Y:S08]  /*2ed0*/  @P2 LDC.64 R2, c[0x0][0x438] ;  /* 0x00010e00ff022b82 */ /* 0x000e300000000a00 */
[----:B------:R-:W1:Y:S01]  /*2ee0*/  @P3 LDC.64 R162, c[0x0][0x438] ;  /* 0x00010e00ffa23b82 */ /* 0x000e620000000a00 */
[----:B------:R-:W-:-:S07]  /*2ef0*/  ISETP.GE.U32.AND P0, PT, R8, 0x80, PT ;  /* 0x000000800800780c */ /* 0x000fce0003f06070 */
[----:B------:R-:W2:Y:S01]  /*2f00*/  @P4 LDC.64 R160, c[0x0][0x438] ;  /* 0x00010e00ffa04b82 */ /* 0x000ea20000000a00 */
[----:B------:R-:W-:Y:S01]  /*2f10*/  ISETP.GE.U32.AND P5, PT, R8, 0xa0, PT ;  /* 0x000000a00800780c */ /* 0x000fe20003fa6070 */
[C---:B0-----:R-:W-:Y:S01]  /*2f20*/  @P2 IMAD.WIDE.U32 R2, R164.reuse, 0x10, R2 ;  /* 0x00000010a4022825 */ /* 0x041fe200078e0002 */
[----:B------:R-:W-:-:S04]  /*2f30*/  @P2 IADD3 R164, PT, PT, R164, 0x20, RZ ;  /* 0x00000020a4a42810 */ /* 0x000fc80007ffe0ff */
[----:B------:R1:W5:Y:S02]  /*2f40*/  @P2 LDG.E.128 R112, desc[UR6][R2.64] ;  /* 0x0000000602702981 */ /* 0x000364000c1e1d00 */
[C---:B-1----:R-:W-:Y:S02]  /*2f50*/  @P3 IMAD.WIDE.U32 R2, R164.reuse, 0x10, R162 ;  /* 0x00000010a4023825 */ /* 0x042fe400078e00a2 */
[----:B------:R-:W0:Y:S01]  /*2f60*/  @P0 LDC.64 R162, c[0x0][0x438] ;  /* 0x00010e00ffa20b82 */ /* 0x000e220000000a00 */
[----:B------:R-:W-:Y:S02]  /*2f70*/  @P3 IADD3 R164, PT, PT, R164, 0x20, RZ ;  /* 0x00000020a4a43810 */ /* 0x000fe40007ffe0ff */
[----:B------:R2:W5:Y:S01]  /*2f80*/  @P3 LDG.E.128 R32, desc[UR6][R2.64] ;  /* 0x0000000602203981 */ /* 0x000562000c1e1d00 */
[----:B------:R-:W-:Y:S02]  /*2f90*/  ISETP.GE.U32.AND P3, PT, R8, 0xc0, PT ;  /* 0x000000c00800780c */ /* 0x000fe40003f66070 */
[----:B--2---:R-:W-:-:S02]  /*2fa0*/  @P4 IMAD.WIDE.U32 R2, R164, 0x10, R160 ;  /* 0x00000010a4024825 */ /* 0x004fc400078e00a0 */
[----:B------:R-:W1:Y:S01]  /*2fb0*/  @P5 LDC.64 R160, c[0x0][0x438] ;  /* 0x00010e00ffa05b82 */ /* 0x000e620000000a00 */
[----:B------:R-:W-:Y:S02]  /*2fc0*/  @P4 IADD3 R164, PT, PT, R164, 0x20, RZ ;  /* 0x00000020a4a44810 */ /* 0x000fe40007ffe0ff */
[----:B------:R0:W5:Y:S01]  /*2fd0*/  @P4 LDG.E.128 R124, desc[UR6][R2.64] ;  /* 0x00000006027c4981 */ /* 0x000162000c1e1d00 */
[----:B------:R-:W-:Y:S02]  /*2fe0*/  ISETP.GE.U32.AND P2, PT, R8, 0xe0, PT ;  /* 0x000000e00800780c */ /* 0x000fe40003f46070 */
[----:B0-----:R-:W-:-:S03]  /*2ff0*/  @P0 IMAD.WIDE.U32 R2, R164, 0x10, R162 ;  /* 0x00000010a4020825 */ /* 0x001fc600078e00a2 */
[----:B------:R-:W0:Y:S01]  /*3000*/  @P3 LDC.64 R162, c[0x0][0x438] ;  /* 0x00010e00ffa23b82 */ /* 0x000e220000000a00 */
[----:B------:R-:W-:Y:S01]  /*3010*/  @P0 IADD3 R164, PT, PT, R164, 0x20, RZ ;  /* 0x00000020a4a40810 */ /* 0x000fe20007ffe0ff */
[----:B------:R1:W5:Y:S04]  /*3020*/  @P0 LDG.E.128 R128, desc[UR6][R2.64] ;  /* 0x0000000602800981 */ /* 0x000368000c1e1d00 */
[C---:B-1----:R-:W-:Y:S02]  /*3030*/  @P5 IMAD.WIDE.U32 R2, R164.reuse, 0x10, R160 ;  /* 0x00000010a4025825 */ /* 0x042fe400078e00a0 */
[----:B------:R-:W1:Y:S01]  /*3040*/  @P2 LDC.64 R160, c[0x0][0x438] ;  /* 0x00010e00ffa02b82 */ /* 0x000e620000000a00 */
[----:B------:R-:W-:Y:S02]  /*3050*/  @P5 IADD3 R164, PT, PT, R164, 0x20, RZ ;  /* 0x00000020a4a45810 */ /* 0x000fe40007ffe0ff */
[----:B------:R0:W5:Y:S01]  /*3060*/  @P5 LDG.E.128 R132, desc[UR6][R2.64] ;  /* 0x0000000602845981 */ /* 0x000162000c1e1d00 */
[----:B------:R-:W-:-:S02]  /*3070*/  ISETP.GE.U32.AND P0, PT, R8, 0x100, PT ;  /* 0x000001000800780c */ /* 0x000fc40003f06070 */
[C---:B0-----:R-:W-:Y:S01]  /*3080*/  @P3 IMAD.WIDE.U32 R2, R164.reuse, 0x10, R162 ;  /* 0x00000010a4023825 */ /* 0x041fe200078e00a2 */
[----:B------:R-:W-:-:S04]  /*3090*/  @P3 IADD3 R164, PT, PT, R164, 0x20, RZ ;  /* 0x00000020a4a43810 */ /* 0x000fc80007ffe0ff */
[----:B------:R1:W5:Y:S01]  /*30a0*/  @P3 LDG.E.128 R136, desc[UR6][R2.64] ;  /* 0x0000000602883981 */ /* 0x000362000c1e1d00 */
[C---:B------:R-:W-:Y:S02]  /*30b0*/  ISETP.GE.U32.AND P3, PT, R8.reuse, 0x120, PT ;  /* 0x000001200800780c */ /* 0x040fe40003f66070 */
[----:B------:R-:W-:Y:S01]  /*30c0*/  ISETP.GE.U32.AND P4, PT, R8, 0x140, PT ;  /* 0x000001400800780c */ /* 0x000fe20003f86070 */
[C---:B-1----:R-:W-:Y:S02]  /*30d0*/  @P2 IMAD.WIDE.U32 R2, R164.reuse, 0x10, R160 ;  /* 0x00000010a4022825 */ /* 0x042fe400078e00a0 */
[----:B------:R-:W0:Y:S03]  /*30e0*/  @P0 LDC.64 R160, c[0x0][0x438] ;  /* 0x00010e00ffa00b82 */ /* 0x000e260000000a00 */
[----:B------:R1:W5:Y:S01]  /*30f0*/  @P2 LDG.E.128 R140, desc[UR6][R2.64] ;  /* 0x00000006028c2981 */ /* 0x000362000c1e1d00 */
[----:B------:R-:W-:-:S06]  /*3100*/  @P2 IADD3 R164, PT, PT, R164, 0x20, RZ ;  /* 0x00000020a4a42810 */ /* 0x000fcc0007ffe0ff */
[----:B------:R-:W2:Y:S08]  /*3110*/  @P4 LDC.64 R162, c[0x0][0x438] ;  /* 0x00010e00ffa24b82 */ /* 0x000eb00000000a00 */
[----:B-1----:R-:W1:Y:S01]  /*3120*/  @P3 LDC.64 R2, c[0x0][0x438] ;  /* 0x00010e00ff023b82 */ /* 0x002e620000000a00 */
[C---:B0-----:R-:W-:Y:S01]  /*3130*/  @P0 IMAD.WIDE.U32 R160, R164.reuse, 0x10, R160 ;  /* 0x00000010a4a00825 */ /* 0x041fe200078e00a0 */
[----:B------:R-:W-:-:S04]  /*3140*/  @P0 IADD3 R164, PT, PT, R164, 0x20, RZ ;  /* 0x00000020a4a40810 */ /* 0x000fc80007ffe0ff */
[----:B------:R0:W5:Y:S01]  /*3150*/  @P0 LDG.E.128 R144, desc[UR6][R160.64] ;  /* 0x00000006a0900981 */ /* 0x000162000c1e1d00 */
[C---:B-1----:R-:W-:Y:S01]  /*3160*/  @P3 IMAD.WIDE.U32 R2, R164.reuse, 0x10, R2 ;  /* 0x00000010a4023825 */ /* 0x042fe200078e0002 */
[----:B------:R-:W-:-:S04]  /*3170*/  @P3 IADD3 R164, PT, PT, R164, 0x20, RZ ;  /* 0x00000020a4a43810 */ /* 0x000fc80007ffe0ff */
[----:B------:R0:W5:Y:S01]  /*3180*/  @P3 LDG.E.128 R148, desc[UR6][R2.64] ;  /* 0x0000000602943981 */ /* 0x000162000c1e1d00 */
[----:B--2---:R-:W-:-:S05]  /*3190*/  @P4 IMAD.WIDE.U32 R162, R164, 0x10, R162 ;  /* 0x00000010a4a24825 */ /* 0x004fca00078e00a2 */
[----:B------:R0:W5:Y:S02]  /*31a0*/  @P4 LDG.E.128 R152, desc[UR6][R162.64] ;  /* 0x00000006a2984981 */ /* 0x000164000c1e1d00 */
.L_x_20392:
[----:B------:R-:W-:Y:S05]  /*31b0*/  BSYNC.RECONVERGENT B0 ;  /* 0x0000000000007941 */ /* 0x000fea0003800200 */
.L_x_20372:
        /* <DEDUP_REMOVED lines=21> */
.L_x_20476:
[----:B------:R-:W-:Y:S01]  /*3310*/  @P2 IADD3 R2, PT, PT, R4, -0x1, RZ ;  /* 0xffffffff04022810 */ /* 0x000fe20007ffe0ff */
[----:B-1----:R-:W-:Y:S01]  /*3320*/  FADD.FTZ R163, R186, R163 ;  /* 0x000000a3baa37221 */ /* 0x002fe20000010000 */
[----:B------:R-:W-:Y:S01]  /*3330*/  ISETP.GE.U32.AND P3, PT, R8, 0x20, PT ;  /* 0x000000200800780c */ /* 0x000fe20003f66070 */
[----:B--2---:R-:W-:Y:S01]  /*3340*/  FADD.FTZ R3, R185, R3 ;  /* 0x00000003b9037221 */ /* 0x004fe20000010000 */
        /* <DEDUP_REMOVED lines=20> */
[----:B------:R-:W1:Y:S01]  /*3490*/  LDC R166, c[0x0][0x40c] ;  /* 0x00010300ffa67b82 */ /* 0x000e620000000800 */
[-CC-:B------:R-:W-:Y:S01]  /*34a0*/  FFMA.FTZ R163, R0, R162.reuse, R161.reuse ;  /* 0x000000a200a37223 */ /* 0x180fe200000100a1 */
[-CC-:B------:R-:W-:Y:S01]  /*34b0*/  FFMA.FTZ R164, R17, R162.reuse, R161.reuse ;  /* 0x000000a211a47223 */ /* 0x180fe200000100a1 */
[----:B------:R-:W-:Y:S01]  /*34c0*/  FFMA.FTZ R165, R172, R162, R161 ;  /* 0x000000a2aca57223 */ /* 0x000fe200000100a1 */
[----:B------:R-:W-:Y:S01]  /*34d0*/  ISETP.GT.AND P3, PT, R6, RZ, PT ;  /* 0x000000ff0600720c */ /* 0x000fe20003f64270 */
[----:B------:R-:W-:Y:S01]  /*34e0*/  FADD.FTZ R163, R196, -R163 ;  /* 0x800000a3c4a37221 */ /* 0x000fe20000010000 */
[----:B------:R-:W-:Y:S01]  /*34f0*/  FADD.FTZ R164, R218, -R164 ;  /* 0x800000a4daa47221 */ /* 0x000fe20000010000 */
[----:B------:R-:W-:Y:S01]  /*3500*/  FADD.FTZ R165, R206, -R165 ;  /* 0x800000a5cea57221 */ /* 0x000fe20000010000 */
[----:B------:R-:W-:Y:S01]  /*3510*/  ISETP.GT.AND P0, PT, R4, RZ, PT ;  /* 0x000000ff0400720c */ /* 0x000fe20003f04270 */
[C---:B------:R-:W-:Y:S01]  /*3520*/  FMUL.FTZ R163, R5.reuse, R163 ;  /* 0x000000a305a37220 */ /* 0x040fe20000410000 */
[C---:B------:R-:W-:Y:S01]  /*3530*/  FMUL.FTZ R164, R5.reuse, R164 ;  /* 0x000000a405a47220 */ /* 0x040fe20000410000 */
[----:B------:R-:W-:-:S03]  /*3540*/  FMUL.FTZ R165, R5, R165 ;  /* 0x000000a505a57220 */ /* 0x000fc60000410000 */
[----:B------:R-:W-:Y:S02]  /*3550*/  FSEL R163, R163, RZ, P3 ;  /* 0x000000ffa3a37208 */ /* 0x000fe40001800000 */
[----:B------:R-:W-:Y:S02]  /*3560*/  FSEL R164, R164, RZ, P3 ;  /* 0x000000ffa4a47208 */ /* 0x000fe40001800000 */
[----:B------:R-:W-:Y:S01]  /*3570*/  FSEL R165, R165, RZ, P3 ;  /* 0x000000ffa5a57208 */ /* 0x000fe20001800000 */
[-C--:B-1----:R-:W-:Y:S02]  /*3580*/  FMUL.FTZ R163, R163, R166.reuse ;  /* 0x000000a6a3a37220 */ /* 0x082fe40000410000 */
[-C--:B------:R-:W-:Y:S02]  /*3590*/  FMUL.FTZ R164, R164, R166.reuse ;  /* 0x000000a6a4a47220 */ /* 0x080fe40000410000 */
[----:B------:R-:W-:Y:S01]  /*35a0*/  FMUL.FTZ R165, R165, R166 ;  /* 0x000000a6a5a57220 */ /* 0x000fe20000410000 */
[----:B------:R-:W-:-:S02]  /*35b0*/  SEL R156, R163, R156, P0 ;  /* 0x0000009ca39c7207 */ /* 0x000fc40000000000 */
[----:B------:R-:W-:Y:S02]  /*35c0*/  SEL R157, R164, R157, P0 ;  /* 0x0000009da49d7207 */ /* 0x000fe40000000000 */
[----:B------:R-:W-:Y:S01]  /*35d0*/  SEL R158, R165, R158, P0 ;  /* 0x0000009ea59e7207 */ /* 0x000fe20000000000 */
[----:B------:R-:W-:Y:S06]  /*35e0*/  @!P2 BRA `(.L_x_20399) ;  /* 0x000000040068a947 */ /* 0x000fec0003800000 */
[----:B------:R-:W-:-:S04]  /*35f0*/  FFMA.FTZ R159, R183, R162, R161 ;  /* 0x000000a2b79f7223 */ /* 0x000fc800000100a1 */
[----:B------:R-:W-:-:S04]  /*3600*/  FADD.FTZ R159, R195, -R159 ;  /* 0x8000009fc39f7221 */ /* 0x000fc80000010000 */
[----:B------:R-:W-:-:S05]  /*3610*/  FMUL.FTZ R159, R5, R159 ;  /* 0x0000009f059f7220 */ /* 0x000fca0000410000 */
[----:B------:R-:W-:-:S05]  /*3620*/  FSEL R159, R159, RZ, P3 ;  /* 0x000000ff9f9f7208 */ /* 0x000fca0001800000 */
[----:B------:R-:W-:Y:S01]  /*3630*/  FMUL.FTZ R159, R159, R166 ;  /* 0x000000a69f9f7220 */ /* 0x000fe20000410000 */
[----:B------:R-:W-:Y:S06]  /*3640*/  BRA `(.L_x_20399) ;  /* 0x0000000400507947 */ /* 0x000fec0003800000 */
.L_x_20398:
[----:B------:R-:W1:Y:S01]  /*3650*/  LDC R165, c[0x0][0x40c] ;  /* 0x00010300ffa57b82 */ /* 0x000e620000000800 */
[-CC-:B------:R-:W-:Y:S01]  /*3660*/  FFMA.FTZ R120, R0, R162.reuse, R161.reuse ;  /* 0x000000a200787223 */ /* 0x180fe200000100a1 */
[-CC-:B------:R-:W-:Y:S01]  /*3670*/  FFMA.FTZ R121, R17, R162.reuse, R161.reuse ;  /* 0x000000a211797223 */ /* 0x180fe200000100a1 */
[-C--:B------:R-:W-:Y:S01]  /*3680*/  FFMA.FTZ R122, R172, R162.reuse, R161 ;  /* 0x000000a2ac7a7223 */ /* 0x080fe200000100a1 */
[----:B------:R-:W-:Y:S01]  /*3690*/  ISETP.GT.AND P3, PT, R6, RZ, PT ;  /* 0x000000ff0600720c */ /* 0x000fe20003f64270 */
[----:B------:R-:W-:Y:S01]  /*36a0*/  FADD.FTZ R120, R196, -R120 ;  /* 0x80000078c4787221 */ /* 0x000fe20000010000 */
[----:B------:R-:W-:Y:S01]  /*36b0*/  FADD.FTZ R121, R218, -R121 ;  /* 0x80000079da797221 */ /* 0x000fe20000010000 */
[----:B------:R-:W-:Y:S01]  /*36c0*/  FADD.FTZ R122, R206, -R122 ;  /* 0x8000007ace7a7221 */ /* 0x000fe20000010000 */
[----:B------:R-:W-:Y:S01]  /*36d0*/  FFMA.FTZ R123, R183, R162, R161 ;  /* 0x000000a2b77b7223 */ /* 0x000fe200000100a1 */
[C---:B------:R-:W-:Y:S01]  /*36e0*/  FMUL.FTZ R120, R5.reuse, R120 ;  /* 0x0000007805787220 */ /* 0x040fe20000410000 */
[C---:B------:R-:W-:Y:S01]  /*36f0*/  FMUL.FTZ R121, R5.reuse, R121 ;  /* 0x0000007905797220 */ /* 0x040fe20000410000 */
[----:B------:R-:W-:Y:S01]  /*3700*/  FMUL.FTZ R122, R5, R122 ;  /* 0x0000007a057a7220 */ /* 0x000fe20000410000 */
[----:B------:R-:W-:Y:S01]  /*3710*/  ISETP.GT.AND P0, PT, R4, RZ, PT ;  /* 0x000000ff0400720c */ /* 0x000fe20003f04270 */
[----:B------:R-:W-:Y:S01]  /*3720*/  FADD.FTZ R123, R195, -R123 ;  /* 0x8000007bc37b7221 */ /* 0x000fe20000010000 */
[----:B------:R-:W-:-:S02]  /*3730*/  FSEL R120, R120, RZ, P3 ;  /* 0x000000ff78787208 */ /* 0x000fc40001800000 */
[----:B------:R-:W-:Y:S01]  /*3740*/  FSEL R121, R121, RZ, P3 ;  /* 0x000000ff79797208 */ /* 0x000fe20001800000 */
[----:B------:R-:W-:Y:S01]  /*3750*/  FMUL.FTZ R123, R5, R123 ;  /* 0x0000007b057b7220 */ /* 0x000fe20000410000 */
[----:B------:R-:W-:-:S04]  /*3760*/  FSEL R122, R122, RZ, P3 ;  /* 0x000000ff7a7a7208 */ /* 0x000fc80001800000 */
[----:B------:R-:W-:Y:S01]  /*3770*/  FSEL R123, R123, RZ, P3 ;  /* 0x000000ff7b7b7208 */ /* 0x000fe20001800000 */
[-C--:B-1----:R-:W-:Y:S01]  /*3780*/  FMUL.FTZ R163, R120, R165.reuse ;  /* 0x000000a578a37220 */ /* 0x082fe20000410000 */
[----:B------:R-:W-:-:S04]  /*3790*/  FMUL.FTZ R164, R122, R165 ;  /* 0x000000a57aa47220 */ /* 0x000fc80000410000 */
[----:B------:R-:W-:Y:S01]  /*37a0*/  SEL R156, R163, R156, P0 ;  /* 0x0000009ca39c7207 */ /* 0x000fe20000000000 */
[----:B------:R-:W-:Y:S01]  /*37b0*/  FMUL.FTZ R163, R121, R165 ;  /* 0x000000a579a37220 */ /* 0x000fe20000410000 */
[----:B------:R-:W-:-:S04]  /*37c0*/  SEL R158, R164, R158, P0 ;  /* 0x0000009ea49e7207 */ /* 0x000fc80000000000 */
[----:B------:R-:W-:Y:S01]  /*37d0*/  SEL R157, R163, R157, P0 ;  /* 0x0000009da39d7207 */ /* 0x000fe20000000000 */
[----:B------:R-:W-:Y:S06]  /*37e0*/  @!P2 BRA `(.L_x_20399) ;  /* 0x0000000000e8a947 */ /* 0x000fec0003800000 */
[----:B------:R-:W-:Y:S01]  /*37f0*/  FMUL.FTZ R159, R123, R165 ;  /* 0x000000a57b9f7220 */ /* 0x000fe20000410000 */
[----:B------:R-:W-:Y:S06]  /*3800*/  BRA `(.L_x_20399) ;  /* 0x0000000000e07947 */ /* 0x000fec0003800000 */
.L_x_20397:
[----:B------:R-:W-:Y:S02]  /*3810*/  MOV R2, UR18 ;  /* 0x0000001200027c02 */ /* 0x000fe40008000f00 */
[----:B------:R-:W-:Y:S02]  /*3820*/  MOV R3, UR19 ;  /* 0x0000001300037c02 */ /* 0x000fe40008000f00 */
[----:B------:R-:W-:-:S04]  /*3830*/  ISETP.NE.U32.AND P0, PT, R2, RZ, PT ;  /* 0x000000ff0200720c */ /* 0x000fc80003f05070 */
[----:B------:R-:W-:-:S13]  /*3840*/  ISETP.NE.AND.EX P0, PT, R3, RZ, PT, P0 ;  /* 0x000000ff0300720c */ /* 0x000fda0003f05300 */
[----:B------:R-:W-:Y:S05]  /*3850*/  @P0 BRA `(.L_x_20400) ;  /* 0x00000000006c0947 */ /* 0x000fea0003800000 */
[----:B------:R-:W1:Y:S01]  /*3860*/  LDC R167, c[0x0][0x40c] ;  /* 0x00010300ffa77b82 */ /* 0x000e620000000800 */
[-CC-:B------:R-:W-:Y:S01]  /*3870*/  @P1 FFMA.FTZ R164, R0, R162.reuse, R161.reuse ;  /* 0x000000a200a41223 */ /* 0x180fe200000100a1 */
[----:B------:R-:W-:Y:S01]  /*3880*/  @P1 FFMA.FTZ R165, R17, R162, R161 ;  /* 0x000000a211a51223 */ /* 0x000fe200000100a1 */
[----:B------:R-:W-:Y:S02]  /*3890*/  MOV R163, R112 ;  /* 0x0000007000a37202 */ /* 0x000fe40000000f00 */
[----:B------:R-:W-:Y:S01]  /*38a0*/  @P1 FADD.FTZ R164, R196, -R164 ;  /* 0x800000a4c4a41221 */ /* 0x000fe20000010000 */
[----:B------:R-:W-:Y:S01]  /*38b0*/  @P1 FADD.FTZ R165, R218, -R165 ;  /* 0x800000a5daa51221 */ /* 0x000fe20000010000 */
[----:B------:R-:W-:Y:S02]  /*38c0*/  MOV R166, R114 ;  /* 0x0000007200a67202 */ /* 0x000fe40000000f00 */
[C---:B------:R-:W-:Y:S01]  /*38d0*/  @P1 FFMA.FTZ R163, R5.reuse, R164, R112 ;  /* 0x000000a405a31223 */ /* 0x040fe20000010070 */
[----:B------:R-:W-:Y:S01]  /*38e0*/  MOV R164, R113 ;  /* 0x0000007100a47202 */ /* 0x000fe20000000f00 */
[----:B------:R-:W-:Y:S01]  /*38f0*/  @P1 FFMA.FTZ R164, R5, R165, R113 ;  /* 0x000000a505a41223 */ /* 0x000fe20000010071 */
[----:B------:R-:W-:Y:S01]  /*3900*/  @P1 FFMA.FTZ R165, R172, R162, R161 ;  /* 0x000000a2aca51223 */ /* 0x000fe200000100a1 */
[----:B------:R-:W-:-:S03]  /*3910*/  ISETP.GT.AND P0, PT, R4, RZ, PT ;  /* 0x000000ff0400720c */ /* 0x000fc60003f04270 */
[----:B------:R-:W-:-:S04]  /*3920*/  @P1 FADD.FTZ R165, R206, -R165 ;  /* 0x800000a5cea51221 */ /* 0x000fc80000010000 */
[----:B------:R-:W-:Y:S01]  /*3930*/  @P1 FFMA.FTZ R166, R5, R165, R114 ;  /* 0x000000a505a61223 */ /* 0x000fe20000010072 */
[-C--:B-1----:R-:W-:Y:S01]  /*3940*/  FMUL.FTZ R163, R163, R167.reuse ;  /* 0x000000a7a3a37220 */ /* 0x082fe20000410000 */
[-C--:B------:R-:W-:Y:S02]  /*3950*/  FMUL.FTZ R164, R164, R167.reuse ;  /* 0x000000a7a4a47220 */ /* 0x080fe40000410000 */
[----:B------:R-:W-:Y:S02]  /*3960*/  FMUL.FTZ R165, R166, R167 ;  /* 0x000000a7a6a57220 */ /* 0x000fe40000410000 */
[----:B------:R-:W-:Y:S02]  /*3970*/  SEL R156, R163, R156, P0 ;  /* 0x0000009ca39c7207 */ /* 0x000fe40000000000 */
[----:B------:R-:W-:Y:S02]  /*3980*/  SEL R157, R164, R157, P0 ;  /* 0x0000009da49d7207 */ /* 0x000fe40000000000 */
[----:B------:R-:W-:Y:S01]  /*3990*/  SEL R158, R165, R158, P0 ;  /* 0x0000009ea59e7207 */ /* 0x000fe20000000000 */
[----:B------:R-:W-:Y:S06]  /*39a0*/  @!P2 BRA `(.L_x_20399) ;  /* 0x000000000078a947 */ /* 0x000fec0003800000 */
[----:B------:R-:W-:Y:S01]  /*39b0*/  @P1 FFMA.FTZ R159, R183, R162, R161 ;  /* 0x000000a2b79f1223 */ /* 0x000fe200000100a1 */
[----:B------:R-:W-:-:S03]  /*39c0*/  MOV R163, R115 ;  /* 0x0000007300a37202 */ /* 0x000fc60000000f00 */
[----:B------:R-:W-:-:S04]  /*39d0*/  @P1 FADD.FTZ R159, R195, -R159 ;  /* 0x8000009fc39f1221 */ /* 0x000fc80000010000 */
[----:B------:R-:W-:-:S04]  /*39e0*/  @P1 FFMA.FTZ R163, R5, R159, R115 ;  /* 0x0000009f05a31223 */ /* 0x000fc80000010073 */
[----:B------:R-:W-:Y:S01]  /*39f0*/  FMUL.FTZ R159, R163, R167 ;  /* 0x000000a7a39f7220 */ /* 0x000fe20000410000 */
[----:B------:R-:W-:Y:S06]  /*3a00*/  BRA `(.L_x_20399) ;  /* 0x0000000000607947 */ /* 0x000fec0003800000 */
.L_x_20400:
[-CC-:B------:R-:W-:Y:S01]  /*3a10*/  @P1 FFMA.FTZ R120, R183, R162.reuse, R161.reuse ;  /* 0x000000a2b7781223 */ /* 0x180fe200000100a1 */
[-CC-:B------:R-:W-:Y:S01]  /*3a20*/  @P1 FFMA.FTZ R121, R0, R162.reuse, R161.reuse ;  /* 0x000000a200791223 */ /* 0x180fe200000100a1 */
[----:B------:R-:W-:Y:S01]  /*3a30*/  MOV R123, R115 ;  /* 0x00000073007b7202 */ /* 0x000fe20000000f00 */
[----:B------:R-:W-:Y:S01]  /*3a40*/  @P1 FFMA.FTZ R163, R17, R162, R161 ;  /* 0x000000a211a31223 */ /* 0x000fe200000100a1 */
[----:B------:R-:W-:Y:S01]  /*3a50*/  @P1 FADD.FTZ R120, R195, -R120 ;  /* 0x80000078c3781221 */ /* 0x000fe20000010000 */
[----:B------:R-:W-:Y:S01]  /*3a60*/  @P1 FADD.FTZ R121, R196, -R121 ;  /* 0x80000079c4791221 */ /* 0x000fe20000010000 */
[----:B------:R-:W-:Y:S01]  /*3a70*/  MOV R122, R114 ;  /* 0x00000072007a7202 */ /* 0x000fe20000000f00 */
[----:B------:R-:W-:Y:S01]  /*3a80*/  @P1 FADD.FTZ R163, R218, -R163 ;  /* 0x800000a3daa31221 */ /* 0x000fe20000010000 */
[C---:B------:R-:W-:Y:S01]  /*3a90*/  @P1 FFMA.FTZ R123, R5.reuse, R120, R115 ;  /* 0x00000078057b1223 */ /* 0x040fe20000010073 */
[----:B------:R-:W-:Y:S01]  /*3aa0*/  MOV R120, R112 ;  /* 0x0000007000787202 */ /* 0x000fe20000000f00 */
[----:B------:R-:W-:Y:S01]  /*3ab0*/  @P1 FFMA.FTZ R120, R5, R121, R112 ;  /* 0x0000007905781223 */ /* 0x000fe20000010070 */
[----:B------:R-:W-:Y:S01]  /*3ac0*/  @P1 FFMA.FTZ R121, R172, R162, R161 ;  /* 0x000000a2ac791223 */ /* 0x000fe200000100a1 */
[----:B------:R-:W-:Y:S01]  /*3ad0*/  ISETP.GT.AND P0, PT, R4, RZ, PT ;  /* 0x000000ff0400720c */ /* 0x000fe20003f04270 */
[----:B------:R-:W-:Y:S01]  /*3ae0*/  @P2 FMUL.FTZ R159, R123, UR16 ;  /* 0x000000107b9f2c20 */ /* 0x000fe20008410000 */
[----:B------:R-:W-:Y:S01]  /*3af0*/  FMUL.FTZ R164, R120, UR16 ;  /* 0x0000001078a47c20 */ /* 0x000fe20008410000 */
[----:B------:R-:W-:-:S04]  /*3b00*/  @P1 FADD.FTZ R121, R206, -R121 ;  /* 0x80000079ce791221 */ /* 0x000fc80000010000 */
[C---:B------:R-:W-:Y:S01]  /*3b10*/  @P1 FFMA.FTZ R122, R5.reuse, R121, R114 ;  /* 0x00000079057a1223 */ /* 0x040fe20000010072 */
[----:B------:R-:W-:Y:S01]  /*3b20*/  MOV R121, R113 ;  /* 0x0000007100797202 */ /* 0x000fe20000000f00 */
[----:B------:R-:W-:Y:S01]  /*3b30*/  @P1 FFMA.FTZ R121, R5, R163, R113 ;  /* 0x000000a305791223 */ /* 0x000fe20000010071 */
[----:B------:R-:W-:Y:S01]  /*3b40*/  SEL R156, R164, R156, P0 ;  /* 0x0000009ca49c7207 */ /* 0x000fe20000000000 */
[----:B------:R-:W-:-:S05]  /*3b50*/  FMUL.FTZ R163, R122, UR16 ;  /* 0x000000107aa37c20 */ /* 0x000fca0008410000 */
[----:B------:R-:W-:Y:S01]  /*3b60*/  SEL R158, R163, R158, P0 ;  /* 0x0000009ea39e7207 */ /* 0x000fe20000000000 */
[----:B------:R-:W-:-:S05]  /*3b70*/  FMUL.FTZ R163, R121, UR16 ;  /* 0x0000001079a37c20 */ /* 0x000fca0008410000 */
[----:B------:R-:W-:-:S07]  /*3b80*/  SEL R157, R163, R157, P0 ;  /* 0x0000009da39d7207 */ /* 0x000fce0000000000 */
.L_x_20399:
[----:B------:R-:W-:Y:S05]  /*3b90*/  BSYNC.RECONVERGENT B2 ;  /* 0x0000000000027941 */ /* 0x000fea0003800200 */
.L_x_20396:
[----:B------:R-:W-:-:S04]  /*3ba0*/  ISETP.NE.U32.AND P0, PT, R2, RZ, PT ;  /* 0x000000ff0200720c */ /* 0x000fc80003f05070 */
[----:B------:R-:W-:Y:S02]  /*3bb0*/  ISETP.NE.AND.EX P0, PT, R3, RZ, PT, P0 ;  /* 0x000000ff0300720c */ /* 0x000fe40003f05300 */
[----:B------:R-:W1:Y:S11]  /*3bc0*/  @P2 LDC.64 R2, c[0x0][0x468] ;  /* 0x00011a00ff022b82 */ /* 0x000e760000000a00 */
[----:B------:R-:W2:Y:S01]  /*3bd0*/  @P0 LDC.64 R164, c[0x0][0x478] ;  /* 0x00011e00ffa40b82 */ /* 0x000ea20000000a00 */
[C---:B-1----:R-:W-:Y:S01]  /*3be0*/  @P2 IMAD.WIDE.U32 R2, R160.reuse, 0x10, R2 ;  /* 0x00000010a0022825 */ /* 0x042fe200078e0002 */
[----:B------:R-:W-:-:S03]  /*3bf0*/  IADD3 R160, PT, PT, R160, 0x20, RZ ;  /* 0x00000020a0a07810 */ /* 0x000fc60007ffe0ff */
[C---:B--2---:R-:W-:Y:S01]  /*3c00*/  @P0 IMAD.WIDE.U32 R164, R229.reuse, 0x10, R164 ;  /* 0x00000010e5a40825 */ /* 0x044fe200078e00a4 */
[----:B------:R-:W-:-:S04]  /*3c10*/  IADD3 R229, PT, PT, R229, 0x20, RZ ;  /* 0x00000020e5e57810 */ /* 0x000fc80007ffe0ff */
[----:B------:R1:W-:Y:S04]  /*3c20*/  @P0 STG.E.128 desc[UR6][R164.64], R120 ;  /* 0x00000078a4000986 */ /* 0x0003e8000c101d06 */
[----:B------:R1:W-:Y:S02]  /*3c30*/  @P2 STG.E.128 desc[UR6][R2.64], R156 ;  /* 0x0000009c02002986 */ /* 0x0003e4000c101d06 */
.L_x_20395:
[----:B------:R-:W-:Y:S05]  /*3c40*/  BSYNC.RECONVERGENT B0 ;  /* 0x0000000000007941 */ /* 0x000fea0003800200 */
.L_x_20394:
        /* <DEDUP_REMOVED lines=12> */
[----:B------:R-:W-:Y:S01]  /*3d10*/  MOV R2, R35 ;  /* 0x0000002300027202 */ /* 0x000fe20000000f00 */
[----:B------:R-:W1:Y:S01]  /*3d20*/  LDC R163, c[0x0][0x40c] ;  /* 0x00010300ffa37b82 */ /* 0x000e620000000800 */
[----:B------:R-:W-:Y:S01]  /*3d30*/  MOV R120, R32 ;  /* 0x0000002000787202 */ /* 0x000fe20000000f00 */
[----:B------:R-:W-:Y:S01]  /*3d40*/  @P1 FADD.FTZ R3, R194, -R3 ;  /* 0x80000003c2031221 */ /* 0x000fe20000010000 */
[----:B------:R-:W-:Y:S02]  /*3d50*/  MOV R122, R34 ;  /* 0x00000022007a7202 */ /* 0x000fe40000000f00 */
[----:B------:R-:W-:Y:S01]  /*3d60*/  MOV R121, R33 ;  /* 0x0000002100797202 */ /* 0x000fe20000000f00 */
[----:B------:R-:W-:Y:S01]  /*3d70*/  @P1 FFMA.FTZ R2, R5, R3, R35 ;  /* 0x0000000305021223 */ /* 0x000fe20000010023 */
[----:B------:R-:W-:Y:S01]  /*3d80*/  @P1 FFMA.FTZ R3, R9, R162, R161 ;  /* 0x000000a209031223 */ /* 0x000fe200000100a1 */
[----:B------:R-:W-:-:S03]  /*3d90*/  ISETP.GT.AND P3, PT, R4, RZ, PT ;  /* 0x000000ff0400720c */ /* 0x000fc60003f64270 */
[----:B------:R-:W-:-:S04]  /*3da0*/  @P1 FADD.FTZ R3, R226, -R3 ;  /* 0x80000003e2031221 */ /* 0x000fc80000010000 */
[----:B------:R-:W-:Y:S01]  /*3db0*/  @P1 FFMA.FTZ R120, R5, R3, R32 ;  /* 0x0000000305781223 */ /* 0x000fe20000010020 */
[----:B------:R-:W-:-:S04]  /*3dc0*/  @P1 FFMA.FTZ R3, R171, R162, R161 ;  /* 0x000000a2ab031223 */ /* 0x000fc800000100a1 */
[----:B------:R-:W-:-:S04]  /*3dd0*/  @P1 FADD.FTZ R3, R205, -R3 ;  /* 0x80000003cd031221 */ /* 0x000fc80000010000 */
[----:B------:R-:W-:Y:S01]  /*3de0*/  @P1 FFMA.FTZ R122, R5, R3, R34 ;  /* 0x00000003057a1223 */ /* 0x000fe20000010022 */
[----:B------:R-:W-:Y:S01]  /*3df0*/  @P1 FFMA.FTZ R3, R18, R162, R161 ;  /* 0x000000a212031223 */ /* 0x000fe200000100a1 */
[----:B-1----:R-:W-:-:S03]  /*3e00*/  FMUL.FTZ R123, R120, R163 ;  /* 0x000000a3787b7220 */ /* 0x002fc60000410000 */
[----:B------:R-:W-:Y:S02]  /*3e10*/  @P1 FADD.FTZ R3, R217, -R3 ;  /* 0x80000003d9031221 */ /* 0x000fe40000010000 */
[----:B------:R-:W-:Y:S02]  /*3e20*/  SEL R156, R123, R156, P3 ;  /* 0x0000009c7b9c7207 */ /* 0x000fe40001800000 */
[----:B------:R-:W-:Y:S01]  /*3e30*/  @P1 FFMA.FTZ R121, R5, R3, R33 ;  /* 0x0000000305791223 */ /* 0x000fe20000010021 */
[----:B------:R-:W-:Y:S01]  /*3e40*/  FMUL.FTZ R3, R122, R163 ;  /* 0x000000a37a037220 */ /* 0x000fe20000410000 */
[----:B------:R-:W-:-:S04]  /*3e50*/  MOV R123, R2 ;  /* 0x00000002007b7202 */ /* 0x000fc80000000f00 */
[----:B------:R-:W-:Y:S01]  /*3e60*/  SEL R158, R3, R158, P3 ;  /* 0x0000009e039e7207 */ /* 0x000fe20001800000 */
[----:B------:R-:W-:-:S05]  /*3e70*/  FMUL.FTZ R3, R121, R163 ;  /* 0x000000a379037220 */ /* 0x000fca0000410000 */
[----:B------:R-:W-:Y:S01]  /*3e80*/  SEL R157, R3, R157, P3 ;  /* 0x0000009d039d7207 */ /* 0x000fe20001800000 */
[----:B------:R-:W-:Y:S06]  /*3e90*/  @!P2 BRA `(.L_x_20406) ;  /* 0x000000040058a947 */ /* 0x000fec0003800000 */
[----:B------:R-:W-:Y:S01]  /*3ea0*/  FMUL.FTZ R159, R2, R163 ;  /* 0x000000a3029f7220 */ /* 0x000fe20000410000 */
[----:B------:R-:W-:Y:S06]  /*3eb0*/  BRA `(.L_x_20406) ;  /* 0x0000000400507947 */ /* 0x000fec0003800000 */
.L_x_20405:
[----:B-1----:R-:W1:Y:S01]  /*3ec0*/  LDC R165, c[0x0][0x40c] ;  /* 0x00010300ffa57b82 */ /* 0x002e620000000800 */
        /* <DEDUP_REMOVED lines=26> */
.L_x_20404:
[----:B------:R-:W-:-:S04]  /*4070*/  UISETP.NE.U32.AND UP0, UPT, UR18, URZ, UPT ;  /* 0x000000ff1200728c */ /* 0x000fc8000bf05070 */
[----:B------:R-:W-:-:S06]  /*4080*/  UISETP.NE.AND.EX UP0, UPT, UR19, URZ, UPT, UP0 ;  /* 0x000000ff1300728c */ /* 0x000fcc000bf05300 */
[----:B------:R-:W-:-:S13]  /*4090*/  PLOP3.LUT P0, PT, PT, PT, UP0, 0x80, 0x8 ;  /* 0x000000000008781c */ /* 0x000fda0003f0f008 */
[----:B------:R-:W-:Y:S05]  /*40a0*/  @!P0 BRA `(.L_x_20407) ;  /* 0x0000000000708947 */ /* 0x000fea0003800000 */
[----:B------:R-:W2:Y:S01]  /*40b0*/  LDC R163, c[0x0][0x40c] ;  /* 0x00010300ffa37b82 */ /* 0x000ea20000000800 */
[-CC-:B-1----:R-:W-:Y:S01]  /*40c0*/  FFMA.FTZ R2, R9, R162.reuse, R161.reuse ;  /* 0x000000a209027223 */ /* 0x182fe200000100a1 */
        /* <DEDUP_REMOVED lines=17> */
[-C--:B--2---:R-:W-:Y:S01]  /*41e0*/  FMUL.FTZ R2, R120, R163.reuse ;  /* 0x000000a378027220 */ /* 0x084fe20000410000 */
        /* <DEDUP_REMOVED lines=8> */
.L_x_20407:
[-CC-:B-1----:R-:W-:Y:S01]  /*4270*/  @P2 FFMA.FTZ R2, R182, R162.reuse, R161.reuse ;  /* 0x000000a2b6022223 */ /* 0x182fe200000100a1 */
[----:B------:R-:W-:Y:S01]  /*4280*/  ISETP.GT.AND P3, PT, R6, RZ, PT ;  /* 0x000000ff0600720c */ /* 0x000fe20003f64270 */
[-CC-:B------:R-:W-:Y:S01]  /*4290*/  FFMA.FTZ R3, R18, R162.reuse, R161.reuse ;  /* 0x000000a212037223 */ /* 0x180fe200000100a1 */
[----:B------:R-:W-:Y:S01]  /*42a0*/  FFMA.FTZ R163, R171, R162, R161 ;  /* 0x000000a2aba37223 */ /* 0x000fe200000100a1 */
[----:B------:R-:W-:Y:S02]  /*42b0*/  @P2 FADD.FTZ R2, R194, -R2 ;  /* 0x80000002c2022221 */ /* 0x000fe40000010000 */
[----:B------:R-:W-:Y:S01]  /*42c0*/  FADD.FTZ R3, R217, -R3 ;  /* 0x80000003d9037221 */ /* 0x000fe20000010000 */
[----:B------:R-:W-:Y:S01]  /*42d0*/  FADD.FTZ R163, R205, -R163 ;  /* 0x800000a3cda37221 */ /* 0x000fe20000010000 */
[C---:B------:R-:W-:Y:S02]  /*42e0*/  @P2 FMUL.FTZ R2, R5.reuse, R2 ;  /* 0x0000000205022220 */ /* 0x040fe40000410000 */
[C---:B------:R-:W-:Y:S01]  /*42f0*/  FMUL.FTZ R3, R5.reuse, R3 ;  /* 0x0000000305037220 */ /* 0x040fe20000410000 */
[----:B------:R-:W-:-:S02]  /*4300*/  FMUL.FTZ R163, R5, R163 ;  /* 0x000000a305a37220 */ /* 0x000fc40000410000 */
[----:B------:R-:W-:Y:S02]  /*4310*/  @P2 FSEL R2, R2, RZ, P3 ;  /* 0x000000ff02022208 */ /* 0x000fe40001800000 */
[----:B------:R-:W-:Y:S02]  /*4320*/  FSEL R3, R3, RZ, P3 ;  /* 0x000000ff03037208 */ /* 0x000fe40001800000 */
[----:B------:R-:W-:Y:S01]  /*4330*/  FSEL R163, R163, RZ, P3 ;  /* 0x000000ffa3a37208 */ /* 0x000fe20001800000 */
[----:B------:R-:W-:Y:S01]  /*4340*/  @P2 FMUL.FTZ R159, R2, UR16 ;  /* 0x00000010029f2c20 */ /* 0x000fe20008410000 */
[----:B------:R-:W-:Y:S01]  /*4350*/  FFMA.FTZ R2, R9, R162, R161 ;  /* 0x000000a209027223 */ /* 0x000fe200000100a1 */
[----:B------:R-:W-:Y:S02]  /*4360*/  FMUL.FTZ R3, R3, UR16 ;  /* 0x0000001003037c20 */ /* 0x000fe40008410000 */
[----:B------:R-:W-:Y:S01]  /*4370*/  FMUL.FTZ R163, R163, UR16 ;  /* 0x00000010a3a37c20 */ /* 0x000fe20008410000 */
[----:B------:R-:W-:-:S04]  /*4380*/  FADD.FTZ R2, R226, -R2 ;  /* 0x80000002e2027221 */ /* 0x000fc80000010000 */
[----:B------:R-:W-:-:S05]  /*4390*/  FMUL.FTZ R2, R5, R2 ;  /* 0x0000000205027220 */ /* 0x000fca0000410000 */
[----:B------:R-:W-:Y:S02]  /*43a0*/  FSEL R2, R2, RZ, P3 ;  /* 0x000000ff02027208 */ /* 0x000fe40001800000 */
[----:B------:R-:W-:-:S03]  /*43b0*/  ISETP.GT.AND P3, PT, R4, RZ, PT ;  /* 0x000000ff0400720c */ /* 0x000fc60003f64270 */
[----:B------:R-:W-:Y:S01]  /*43c0*/  FMUL.FTZ R2, R2, UR16 ;  /* 0x0000001002027c20 */ /* 0x000fe20008410000 */
[----:B------:R-:W-:Y:S02]  /*43d0*/  SEL R157, R3, R157, P3 ;  /* 0x0000009d039d7207 */ /* 0x000fe40001800000 */
[----:B------:R-:W-:Y:S02]  /*43e0*/  SEL R158, R163, R158, P3 ;  /* 0x0000009ea39e7207 */ /* 0x000fe40001800000 */
[----:B------:R-:W-:-:S07]  /*43f0*/  SEL R156, R2, R156, P3 ;  /* 0x0000009c029c7207 */ /* 0x000fce0001800000 */
.L_x_20406:
[----:B------:R-:W-:Y:S05]  /*4400*/  BSYNC.RECONVERGENT B2 ;  /* 0x0000000000027941 */ /* 0x000fea0003800200 */
.L_x_20403:
[----:B------:R-:W1:Y:S08]  /*4410*/  @P0 LDC.64 R2, c[0x0][0x478] ;  /* 0x00011e00ff020b82 */ /* 0x000e700000000a00 */
[----:B------:R-:W2:Y:S01]  /*4420*/  @P2 LDC.64 R164, c[0x0][0x468] ;  /* 0x00011a00ffa42b82 */ /* 0x000ea20000000a00 */
[C---:B-1----:R-:W-:Y:S01]  /*4430*/  @P0 IMAD.WIDE.U32 R2, R229.reuse, 0x10, R2 ;  /* 0x00000010e5020825 */ /* 0x042fe200078e0002 */
[----:B------:R-:W-:-:S04]  /*4440*/  IADD3 R229, PT, PT, R229, 0x20, RZ ;  /* 0x00000020e5e57810 */ /* 0x000fc80007ffe0ff */
[----:B------:R2:W-:Y:S02]  /*4450*/  @P0 STG.E.128 desc[UR6][R2.64], R120 ;  /* 0x0000007802000986 */ /* 0x0005e4000c101d06 */
[C---:B--2---:R-:W-:Y:S01]  /*4460*/  @P2 IMAD.WIDE.U32 R2, R160.reuse, 0x10, R164 ;  /* 0x00000010a0022825 */ /* 0x044fe200078e00a4 */
[----:B------:R-:W-:-:S04]  /*4470*/  IADD3 R160, PT, PT, R160, 0x20, RZ ;  /* 0x00000020a0a07810 */ /* 0x000fc80007ffe0ff */
[----:B------:R2:W-:Y:S03]  /*4480*/  @P2 STG.E.128 desc[UR6][R2.64], R156 ;  /* 0x0000009c02002986 */ /* 0x0005e6000c101d06 */
.L_x_20402:
[----:B------:R-:W-:Y:S05]  /*4490*/  BSYNC.RECONVERGENT B0 ;  /* 0x0000000000007941 */ /* 0x000fea0003800200 */
.L_x_20401:
        /* <DEDUP_REMOVED lines=39> */
.L_x_20412:
[----:B-1----:R-:W1:Y:S01]  /*4710*/  LDC R165, c[0x0][0x40c] ;  /* 0x00010300ffa57b82 */ /* 0x002e620000000800 */
[-CC-:B--2---:R-:W-:Y:S01]  /*4720*/  @P1 FFMA.FTZ R3, R10, R162.reuse, R161.reuse ;  /* 0x000000a20a031223 */ /* 0x184fe200000100a1 */
        /* <DEDUP_REMOVED lines=25> */
.L_x_20411:
[----:B------:R-:W-:-:S04]  /*48c0*/  UISETP.NE.U32.AND UP0, UPT, UR18, URZ, UPT ;  /* 0x000000ff1200728c */ /* 0x000fc8000bf05070 */
[----:B------:R-:W-:-:S06]  /*48d0*/  UISETP.NE.AND.EX UP0, UPT, UR19, URZ, UPT, UP0 ;  /* 0x000000ff1300728c */ /* 0x000fcc000bf05300 */
[----:B------:R-:W-:-:S13]  /*48e0*/  PLOP3.LUT P0, PT, PT, PT, UP0, 0x80, 0x8 ;  /* 0x000000000008781c */ /* 0x000fda0003f0f008 */
[----:B------:R-:W-:Y:S05]  /*48f0*/  @!P0 BRA `(.L_x_20414) ;  /* 0x0000000000708947 */ /* 0x000fea0003800000 */
[----:B------:R-:W3:Y:S01]  /*4900*/  LDC R163, c[0x0][0x40c] ;  /* 0x00010300ffa37b82 */ /* 0x000ee20000000800 */
[-CC-:B-12---:R-:W-:Y:S01]  /*4910*/  FFMA.FTZ R2, R10, R162.reuse, R161.reuse ;  /* 0x000000a20a027223 */ /* 0x186fe200000100a1 */
        /* <DEDUP_REMOVED lines=17> */
[-C--:B---3--:R-:W-:Y:S01]  /*4a30*/  FMUL.FTZ R2, R120, R163.reuse ;  /* 0x000000a378027220 */ /* 0x088fe20000410000 */
        /* <DEDUP_REMOVED lines=8> */
.L_x_20414:
[-CC-:B-12---:R-:W-:Y:S01]  /*4ac0*/  @P2 FFMA.FTZ R2, R181, R162.reuse, R161.reuse ;  /* 0x000000a2b5022223 */ /* 0x186fe200000100a1 */
        /* <DEDUP_REMOVED lines=24> */
.L_x_20413:
[----:B------:R-:W-:Y:S05]  /*4c50*/  BSYNC.RECONVERGENT B2 ;  /* 0x0000000000027941 */ /* 0x000fea0003800200 */
.L_x_20410:
        /* <DEDUP_REMOVED lines=8> */
.L_x_20409:
[----:B------:R-:W-:Y:S05]  /*4ce0*/  BSYNC.RECONVERGENT B0 ;  /* 0x0000000000007941 */ /* 0x000fea0003800200 */
.L_x_20408:
        /* <DEDUP_REMOVED lines=39> */
.L_x_20419:
[----:B-1----:R-:W1:Y:S01]  /*4f60*/  LDC R165, c[0x0][0x40c] ;  /* 0x00010300ffa57b82 */ /* 0x002e620000000800 */
[-CC-:B--23--:R-:W-:Y:S01]  /*4f70*/  @P1 FFMA.FTZ R3, R11, R162.reuse, R161.reuse ;  /* 0x000000a20b031223 */ /* 0x18cfe200000100a1 */
        /* <DEDUP_REMOVED lines=25> */
.L_x_20418:
[----:B------:R-:W-:-:S04]  /*5110*/  UISETP.NE.U32.AND UP0, UPT, UR18, URZ, UPT ;  /* 0x000000ff1200728c */ /* 0x000fc8000bf05070 */
[----:B------:R-:W-:-:S06]  /*5120*/  UISETP.NE.AND.EX UP0, UPT, UR19, URZ, UPT, UP0 ;  /* 0x000000ff1300728c */ /* 0x000fcc000bf05300 */
[----:B------:R-:W-:-:S13]  /*5130*/  PLOP3.LUT P0, PT, PT, PT, UP0, 0x80, 0x8 ;  /* 0x000000000008781c */ /* 0x000fda0003f0f008 */
[----:B------:R-:W-:Y:S05]  /*5140*/  @!P0 BRA `(.L_x_20421) ;  /* 0x0000000000708947 */ /* 0x000fea0003800000 */
[----:B------:R-:W4:Y:S01]  /*5150*/  LDC R163, c[0x0][0x40c] ;  /* 0x00010300ffa37b82 */ /* 0x000f220000000800 */
[-CC-:B-123--:R-:W-:Y:S01]  /*5160*/  FFMA.FTZ R2, R11, R162.reuse, R161.reuse ;  /* 0x000000a20b027223 */ /* 0x18efe200000100a1 */
        /* <DEDUP_REMOVED lines=17> */
[-C--:B----4-:R-:W-:Y:S01]  /*5280*/  FMUL.FTZ R2, R120, R163.reuse ;  /* 0x000000a378027220 */ /* 0x090fe20000410000 */
        /* <DEDUP_REMOVED lines=8> */
.L_x_20421:
[-CC-:B-123--:R-:W-:Y:S01]  /*5310*/  @P2 FFMA.FTZ R2, R180, R162.reuse, R161.reuse ;  /* 0x000000a2b4022223 */ /* 0x18efe200000100a1 */
        /* <DEDUP_REMOVED lines=24> */
.L_x_20420:
[----:B------:R-:W-:Y:S05]  /*54a0*/  BSYNC.RECONVERGENT B2 ;  /* 0x0000000000027941 */ /* 0x000fea0003800200 */
.L_x_20417:
        /* <DEDUP_REMOVED lines=8> */
.L_x_20416:
[----:B------:R-:W-:Y:S05]  /*5530*/  BSYNC.RECONVERGENT B0 ;  /* 0x0000000000007941 */ /* 0x000fea0003800200 */
.L_x_20415:
        /* <DEDUP_REMOVED lines=39> */
.L_x_20426:
[----:B-1----:R-:W1:Y:S01]  /*57b0*/  LDC R165, c[0x0][0x40c] ;  /* 0x00010300ffa57b82 */ /* 0x002e620000000800 */
[-CC-:B--234-:R-:W-:Y:S01]  /*57c0*/  @P1 FFMA.FTZ R3, R12, R162.reuse, R161.reuse ;  /* 0x000000a20c031223 */ /* 0x19cfe200000100a1 */
        /* <DEDUP_REMOVED lines=25> */
.L_x_20425:
[----:B------:R-:W-:-:S04]  /*5960*/  UISETP.NE.U32.AND UP0, UPT, UR18, URZ, UPT ;  /* 0x000000ff1200728c */ /* 0x000fc8000bf05070 */
[----:B------:R-:W-:-:S06]  /*5970*/  UISETP.NE.AND.EX UP0, UPT, UR19, URZ, UPT, UP0 ;  /* 0x000000ff1300728c */ /* 0x000fcc000bf05300 */
[----:B------:R-:W-:-:S13]  /*5980*/  PLOP3.LUT P0, PT, PT, PT, UP0, 0x80, 0x8 ;  /* 0x000000000008781c */ /* 0x000fda0003f0f008 */
[----:B------:R-:W-:Y:S05]  /*5990*/  @!P0 BRA `(.L_x_20428) ;  /* 0x0000000000708947 */ /* 0x000fea0003800000 */
[----:B------:R-:W5:Y:S01]  /*59a0*/  LDC R163, c[0x0][0x40c] ;  /* 0x00010300ffa37b82 */ /* 0x000f620000000800 */
[-CC-:B-1234-:R-:W-:Y:S01]  /*59b0*/  FFMA.FTZ R2, R12, R162.reuse, R161.reuse ;  /* 0x000000a20c027223 */ /* 0x19efe200000100a1 */
        /* <DEDUP_REMOVED lines=17> */
[-C--:B-----5:R-:W-:Y:S01]  /*5ad0*/  FMUL.FTZ R2, R120, R163.reuse ;  /* 0x000000a378027220 */ /* 0x0a0fe20000410000 */
        /* <DEDUP_REMOVED lines=8> */
.L_x_20428:
[-CC-:B-1234-:R-:W-:Y:S01]  /*5b60*/  @P2 FFMA.FTZ R2, R179, R162.reuse, R161.reuse ;  /* 0x000000a2b3022223 */ /* 0x19efe200000100a1 */
        /* <DEDUP_REMOVED lines=24> */
.L_x_20427:
[----:B------:R-:W-:Y:S05]  /*5cf0*/  BSYNC.RECONVERGENT B2 ;  /* 0x0000000000027941 */ /* 0x000fea0003800200 */
.L_x_20424:
        /* <DEDUP_REMOVED lines=8> */
.L_x_20423:
[----:B------:R-:W-:Y:S05]  /*5d80*/  BSYNC.RECONVERGENT B0 ;  /* 0x0000000000007941 */ /* 0x000fea0003800200 */
.L_x_20422:
        /* <DEDUP_REMOVED lines=39> */
.L_x_20433:
        /* <DEDUP_REMOVED lines=27> */
.L_x_20432:
        /* <DEDUP_REMOVED lines=32> */
.L_x_20435:
        /* <DEDUP_REMOVED lines=25> */
.L_x_20434:
[----:B------:R-:W-:Y:S05]  /*6540*/  BSYNC.RECONVERGENT B2 ;  /* 0x0000000000027941 */ /* 0x000fea0003800200 */
.L_x_20431:
        /* <DEDUP_REMOVED lines=8> */
.L_x_20430:
[----:B------:R-:W-:Y:S05]  /*65d0*/  BSYNC.RECONVERGENT B0 ;  /* 0x0000000000007941 */ /* 0x000fea0003800200 */
.L_x_20429:
        /* <DEDUP_REMOVED lines=39> */
.L_x_20440:
        /* <DEDUP_REMOVED lines=27> */
.L_x_20439:
        /* <DEDUP_REMOVED lines=32> */
.L_x_20442:
        /* <DEDUP_REMOVED lines=25> */
.L_x_20441:
[----:B------:R-:W-:Y:S05]  /*6d90*/  BSYNC.RECONVERGENT B2 ;  /* 0x0000000000027941 */ /* 0x000fea0003800200 */
.L_x_20438:
        /* <DEDUP_REMOVED lines=8> */
.L_x_20437:
[----:B------:R-:W-:Y:S05]  /*6e20*/  BSYNC.RECONVERGENT B0 ;  /* 0x0000000000007941 */ /* 0x000fea0003800200 */
.L_x_20436:
        /* <DEDUP_REMOVED lines=39> */
.L_x_20447:
        /* <DEDUP_REMOVED lines=27> */
.L_x_20446:
        /* <DEDUP_REMOVED lines=32> */
.L_x_20449:
        /* <DEDUP_REMOVED lines=25> */
.L_x_20448:
[----:B------:R-:W-:Y:S05]  /*75e0*/  BSYNC.RECONVERGENT B2 ;  /* 0x0000000000027941 */ /* 0x000fea0003800200 */
.L_x_20445:
        /* <DEDUP_REMOVED lines=8> */
.L_x_20444:
[----:B------:R-:W-:Y:S05]  /*7670*/  BSYNC.RECONVERGENT B0 ;  /* 0x0000000000007941 */ /* 0x000fea0003800200 */
.L_x_20443:
        /* <DEDUP_REMOVED lines=39> */
.L_x_20454:
        /* <DEDUP_REMOVED lines=27> */
.L_x_20453:
        /* <DEDUP_REMOVED lines=32> */
.L_x_20456:
        /* <DEDUP_REMOVED lines=25> */
.L_x_20455:
[----:B------:R-:W-:Y:S05]  /*7e30*/  BSYNC.RECONVERGENT B2 ;  /* 0x0000000000027941 */ /* 0x000fea0003800200 */
.L_x_20452:
        /* <DEDUP_REMOVED lines=8> */
.L_x_20451:
[----:B------:R-:W-:Y:S05]  /*7ec0*/  BSYNC.RECONVERGENT B0 ;  /* 0x0000000000007941 */ /* 0x000fea0003800200 */
.L_x_20450:
        /* <DEDUP_REMOVED lines=11> */
[-CC-:B-1234-:R-:W-:Y:S01]  /*7f80*/  @P1 FFMA.FTZ R3, R175, R162.reuse, R161.reuse ;  /* 0x000000a2af031223 */ /* 0x19efe200000100a1 */
[-CC-:B------:R-:W-:Y:S01]  /*7f90*/  @P1 FFMA.FTZ R6, R207, R162.reuse, R161.reuse ;  /* 0x000000a2cf061223 */ /* 0x180fe200000100a1 */
[-CC-:B------:R-:W-:Y:S01]  /*7fa0*/  @P1 FFMA.FTZ R2, R197, R162.reuse, R161.reuse ;  /* 0x000000a2c5021223 */ /* 0x180fe200000100a1 */
[----:B------:R-:W-:Y:S01]  /*7fb0*/  @P1 FFMA.FTZ R161, R174, R162, R161 ;  /* 0x000000a2aea11223 */ /* 0x000fe200000100a1 */
[----:B------:R-:W-:Y:S01]  /*7fc0*/  @P1 FADD.FTZ R120, R190, -R3 ;  /* 0x80000003be781221 */ /* 0x000fe20000010000 */
[----:B------:R-:W1:Y:S01]  /*7fd0*/  LDC R162, c[0x0][0x40c] ;  /* 0x00010300ffa27b82 */ /* 0x000e620000000800 */
[----:B------:R-:W-:Y:S01]  /*7fe0*/  MOV R122, R154 ;  /* 0x0000009a007a7202 */ /* 0x000fe20000000f00 */
[----:B------:R-:W-:Y:S01]  /*7ff0*/  @P1 FADD.FTZ R161, R198, -R161 ;  /* 0x800000a1c6a11221 */ /* 0x000fe20000010000 */
[----:B------:R-:W-:Y:S01]  /*8000*/  @P1 FADD.FTZ R2, R208, -R2 ;  /* 0x80000002d0021221 */ /* 0x000fe20000010000 */
[----:B------:R-:W-:Y:S01]  /*8010*/  @P1 FADD.FTZ R6, R209, -R6 ;  /* 0x80000006d1061221 */ /* 0x000fe20000010000 */
[----:B------:R-:W-:Y:S01]  /*8020*/  MOV R3, R155 ;  /* 0x0000009b00037202 */ /* 0x000fe20000000f00 */
[C---:B------:R-:W-:Y:S01]  /*8030*/  @P1 FFMA.FTZ R122, R5.reuse, R161, R154 ;  /* 0x000000a1057a1223 */ /* 0x040fe2000001009a */
[C---:B------:R-:W-:Y:S01]  /*8040*/  @P1 FFMA.FTZ R3, R5.reuse, R120, R155 ;  /* 0x0000007805031223 */ /* 0x040fe2000001009b */
[----:B------:R-:W-:Y:S01]  /*8050*/  MOV R121, R153 ;  /* 0x0000009900797202 */ /* 0x000fe20000000f00 */
[C---:B------:R-:W-:Y:S01]  /*8060*/  @P1 FFMA.FTZ R121, R5.reuse, R2, R153 ;  /* 0x0000000205791223 */ /* 0x040fe20000010099 */
[----:B------:R-:W-:Y:S01]  /*8070*/  MOV R120, R152 ;  /* 0x0000009800787202 */ /* 0x000fe20000000f00 */
[----:B------:R-:W-:Y:S01]  /*8080*/  @P1 FFMA.FTZ R120, R5, R6, R152 ;  /* 0x0000000605781223 */ /* 0x000fe20000010098 */
[----:B------:R-:W-:-:S02]  /*8090*/  ISETP.GT.AND P1, PT, R4, RZ, PT ;  /* 0x000000ff0400720c */ /* 0x000fc40003f24270 */
[----:B------:R-:W-:Y:S01]  /*80a0*/  MOV R123, R3 ;  /* 0x00000003007b7202 */ /* 0x000fe20000000f00 */
        /* <DEDUP_REMOVED lines=9> */
.L_x_20461:
        /* <DEDUP_REMOVED lines=27> */
.L_x_20460:
[----:B------:R-:W-:-:S04]  /*82f0*/  UISETP.NE.U32.AND UP0, UPT, UR18, URZ, UPT ;  /* 0x000000ff1200728c */ /* 0x000fc8000bf05070 */
[----:B------:R-:W-:-:S06]  /*8300*/  UISETP.NE.AND.EX UP0, UPT, UR19, URZ, UPT, UP0 ;  /* 0x000000ff1300728c */ /* 0x000fcc000bf05300 */
[----:B------:R-:W-:-:S13]  /*8310*/  PLOP3.LUT P0, PT, PT, PT, UP0, 0x80, 0x8 ;  /* 0x000000000008781c */ /* 0x000fda0003f0f008 */
[----:B------:R-:W-:Y:S05]  /*8320*/  @!P0 BRA `(.L_x_20463) ;  /* 0x0000000000748947 */ /* 0x000fea0003800000 */
[----:B------:R-:W5:Y:S01]  /*8330*/  LDC R163, c[0x0][0x40c] ;  /* 0x00010300ffa37b82 */ /* 0x000f620000000800 */
[----:B------:R-:W-:Y:S01]  /*8340*/  ISETP.GT.AND P1, PT, R4, RZ, PT ;  /* 0x000000ff0400720c */ /* 0x000fe20003f24270 */
[-CC-:B------:R-:W-:Y:S01]  /*8350*/  FFMA.FTZ R4, R207, R162.reuse, R161.reuse ;  /* 0x000000a2cf047223 */ /* 0x180fe200000100a1 */
[-CC-:B-1234-:R-:W-:Y:S01]  /*8360*/  FFMA.FTZ R3, R197, R162.reuse, R161.reuse ;  /* 0x000000a2c5037223 */ /* 0x19efe200000100a1 */
[-CC-:B------:R-:W-:Y:S01]  /*8370*/  FFMA.FTZ R2, R175, R162.reuse, R161.reuse ;  /* 0x000000a2af027223 */ /* 0x180fe200000100a1 */
[----:B------:R-:W-:Y:S01]  /*8380*/  FFMA.FTZ R161, R174, R162, R161 ;  /* 0x000000a2aea17223 */ /* 0x000fe200000100a1 */
[----:B------:R-:W-:Y:S01]  /*8390*/  FADD.FTZ R4, R209, -R4 ;  /* 0x80000004d1047221 */ /* 0x000fe20000010000 */
[----:B------:R-:W-:Y:S01]  /*83a0*/  FADD.FTZ R3, R208, -R3 ;  /* 0x80000003d0037221 */ /* 0x000fe20000010000 */
[----:B------:R-:W-:Y:S01]  /*83b0*/  ISETP.GT.AND P3, PT, R6, RZ, PT ;  /* 0x000000ff0600720c */ /* 0x000fe20003f64270 */
[----:B------:R-:W-:Y:S01]  /*83c0*/  FADD.FTZ R161, R198, -R161 ;  /* 0x800000a1c6a17221 */ /* 0x000fe20000010000 */
[C---:B------:R-:W-:Y:S01]  /*83d0*/  FMUL.FTZ R120, R5.reuse, R4 ;  /* 0x0000000405787220 */ /* 0x040fe20000410000 */
[C---:B------:R-:W-:Y:S01]  /*83e0*/  FMUL.FTZ R3, R5.reuse, R3 ;  /* 0x0000000305037220 */ /* 0x040fe20000410000 */
[----:B------:R-:W-:Y:S01]  /*83f0*/  FADD.FTZ R2, R190, -R2 ;  /* 0x80000002be027221 */ /* 0x000fe20000010000 */
[----:B------:R-:W-:-:S02]  /*8400*/  FMUL.FTZ R161, R5, R161 ;  /* 0x000000a105a17220 */ /* 0x000fc40000410000 */
[----:B------:R-:W-:Y:S01]  /*8410*/  FSEL R120, R120, RZ, P3 ;  /* 0x000000ff78787208 */ /* 0x000fe20001800000 */
[----:B------:R-:W-:Y:S01]  /*8420*/  FMUL.FTZ R2, R5, R2 ;  /* 0x0000000205027220 */ /* 0x000fe20000410000 */
[----:B------:R-:W-:Y:S02]  /*8430*/  FSEL R121, R3, RZ, P3 ;  /* 0x000000ff03797208 */ /* 0x000fe40001800000 */
[----:B------:R-:W-:Y:S02]  /*8440*/  FSEL R122, R161, RZ, P3 ;  /* 0x000000ffa17a7208 */ /* 0x000fe40001800000 */
[----:B------:R-:W-:Y:S01]  /*8450*/  FSEL R2, R2, RZ, P3 ;  /* 0x000000ff02027208 */ /* 0x000fe20001800000 */
[-C--:B-----5:R-:W-:Y:S02]  /*8460*/  FMUL.FTZ R3, R120, R163.reuse ;  /* 0x000000a378037220 */ /* 0x0a0fe40000410000 */
[----:B------:R-:W-:Y:S01]  /*8470*/  FMUL.FTZ R4, R122, R163 ;  /* 0x000000a37a047220 */ /* 0x000fe20000410000 */
[----:B------:R-:W-:-:S02]  /*8480*/  MOV R123, R2 ;  /* 0x00000002007b7202 */ /* 0x000fc40000000f00 */
[----:B------:R-:W-:Y:S01]  /*8490*/  SEL R156, R3, R156, P1 ;  /* 0x0000009c039c7207 */ /* 0x000fe20000800000 */
[----:B------:R-:W-:Y:S01]  /*84a0*/  FMUL.FTZ R3, R121, R163 ;  /* 0x000000a379037220 */ /* 0x000fe20000410000 */
[----:B------:R-:W-:-:S04]  /*84b0*/  SEL R158, R4, R158, P1 ;  /* 0x0000009e049e7207 */ /* 0x000fc80000800000 */
[----:B------:R-:W-:Y:S01]  /*84c0*/  SEL R157, R3, R157, P1 ;  /* 0x0000009d039d7207 */ /* 0x000fe20000800000 */
[----:B------:R-:W-:Y:S06]  /*84d0*/  @!P2 BRA `(.L_x_20462) ;  /* 0x00000000006ca947 */ /* 0x000fec0003800000 */
[----:B------:R-:W-:Y:S01]  /*84e0*/  FMUL.FTZ R159, R2, R163 ;  /* 0x000000a3029f7220 */ /* 0x000fe20000410000 */
[----:B------:R-:W-:Y:S06]  /*84f0*/  BRA `(.L_x_20462) ;  /* 0x0000000000647947 */ /* 0x000fec0003800000 */
.L_x_20463:
[----:B------:R-:W-:Y:S01]  /*8500*/  ISETP.GT.AND P3, PT, R6, RZ, PT ;  /* 0x000000ff0600720c */ /* 0x000fe20003f64270 */
[-CC-:B-1234-:R-:W-:Y:S01]  /*8510*/  FFMA.FTZ R2, R175, R162.reuse, R161.reuse ;  /* 0x000000a2af027223 */ /* 0x19efe200000100a1 */
        /* <DEDUP_REMOVED lines=11> */
[----:B------:R-:W-:-:S02]  /*85d0*/  ISETP.GT.AND P1, PT, R4, RZ, PT ;  /* 0x000000ff0400720c */ /* 0x000fc40003f24270 */
[----:B------:R-:W-:Y:S02]  /*85e0*/  FSEL R3, R3, RZ, P3 ;  /* 0x000000ff03037208 */ /* 0x000fe40001800000 */
[----:B------:R-:W-:Y:S02]  /*85f0*/  FSEL R6, R6, RZ, P3 ;  /* 0x000000ff06067208 */ /* 0x000fe40001800000 */
[----:B------:R-:W-:Y:S01]  /*8600*/  FSEL R161, R161, RZ, P3 ;  /* 0x000000ffa1a17208 */ /* 0x000fe20001800000 */
[----:B------:R-:W-:Y:S01]  /*8610*/  FMUL.FTZ R3, R3, UR16 ;  /* 0x0000001003037c20 */ /* 0x000fe20008410000 */
[----:B------:R-:W-:Y:S01]  /*8620*/  FSEL R2, R2, RZ, P3 ;  /* 0x000000ff02027208 */ /* 0x000fe20001800000 */
[----:B------:R-:W-:Y:S02]  /*8630*/  FMUL.FTZ R6, R6, UR16 ;  /* 0x0000001006067c20 */ /* 0x000fe40008410000 */
[----:B------:R-:W-:Y:S01]  /*8640*/  FMUL.FTZ R161, R161, UR16 ;  /* 0x00000010a1a17c20 */ /* 0x000fe20008410000 */
[----:B------:R-:W-:Y:S01]  /*8650*/  SEL R156, R3, R156, P1 ;  /* 0x0000009c039c7207 */ /* 0x000fe20000800000 */
[----:B------:R-:W-:Y:S01]  /*8660*/  @P2 FMUL.FTZ R159, R2, UR16 ;  /* 0x00000010029f2c20 */ /* 0x000fe20008410000 */
[----:B------:R-:W-:-:S02]  /*8670*/  SEL R157, R6, R157, P1 ;  /* 0x0000009d069d7207 */ /* 0x000fc40000800000 */
[----:B------:R-:W-:-:S07]  /*8680*/  SEL R158, R161, R158, P1 ;  /* 0x0000009ea19e7207 */ /* 0x000fce0000800000 */
.L_x_20462:
[----:B------:R-:W-:Y:S05]  /*8690*/  BSYNC.RECONVERGENT B2 ;  /* 0x0000000000027941 */ /* 0x000fea0003800200 */
.L_x_20459:
[----:B------:R-:W1:Y:S08]  /*86a0*/  @P0 LDC.64 R4, c[0x0][0x478] ;  /* 0x00011e00ff040b82 */ /* 0x000e700000000a00 */
[----:B------:R-:W2:Y:S01]  /*86b0*/  @P2 LDC.64 R2, c[0x0][0x468] ;  /* 0x00011a00ff022b82 */ /* 0x000ea20000000a00 */
[----:B-1----:R-:W-:-:S05]  /*86c0*/  @P0 IMAD.WIDE.U32 R4, R229, 0x10, R4 ;  /* 0x00000010e5040825 */ /* 0x002fca00078e0004 */
[----:B------:R1:W-:Y:S01]  /*86d0*/  @P0 STG.E.128 desc[UR6][R4.64], R120 ;  /* 0x0000007804000986 */ /* 0x0003e2000c101d06 */
[----:B--2---:R-:W-:-:S05]  /*86e0*/  @P2 IMAD.WIDE.U32 R2, R160, 0x10, R2 ;  /* 0x00000010a0022825 */ /* 0x004fca00078e0002 */
[----:B------:R1:W-:Y:S02]  /*86f0*/  @P2 STG.E.128 desc[UR6][R2.64], R156 ;  /* 0x0000009c02002986 */ /* 0x0003e4000c101d06 */
.L_x_20458:
[----:B------:R-:W-:Y:S05]  /*8700*/  BSYNC.RECONVERGENT B0 ;  /* 0x0000000000007941 */ /* 0x000fea0003800200 */
.L_x_20457:
[----:B-1234-:R-:W1:Y:S02]  /*8710*/  LDC.64 R2, c[0x0][0x380] ;  /* 0x0000e000ff027b82 */ /* 0x01ee640000000a00 */
[----:B-1----:R-:W-:-:S04]  /*8720*/  LEA R7, R2, R7, 0x2 ;  /* 0x0000000702077211 */ /* 0x002fc800078e10ff */
[----:B------:R-:W-:-:S13]  /*8730*/  ISETP.GE.AND P0, PT, R7, R3, PT ;  /* 0x000000030700720c */ /* 0x000fda0003f06270 */
[----:B------:R-:W-:Y:S05]  /*8740*/  @!P0 BRA `(.L_x_20464) ;  /* 0xffffff8400848947 */ /* 0x000fea000383ffff */
.L_x_20371:
[----:B------:R-:W-:Y:S05]  /*8750*/  BSYNC B1 ;  /* 0x0000000000017941 */ /* 0x000fea0003800000 */
.L_x_20370:
[----:B------:R-:W1:Y:S01]  /*8760*/  S2R R3, SR_CgaCtaId ;  /* 0x0000000000037919 */ /* 0x000e620000008800 */
[----:B-----5:R-:W-:Y:S01]  /*8770*/  SHF.R.U32.HI R5, RZ, 0x5, R252 ;  /* 0x00000005ff057819 */ /* 0x020fe200000116fc */
[----:B------:R-:W-:Y:S05]  /*8780*/  WARPSYNC.ALL ;  /* 0x0000000000007948 */ /* 0x000fea0003800000 */
[----:B------:R-:W-:Y:S01]  /*8790*/  MOV R0, 0x400 ;  /* 0x0000040000007802 */ /* 0x000fe20000000f00 */
[----:B------:R-:W-:Y:S01]  /*87a0*/  IMAD R228, R5, 0x140, R228 ;  /* 0x0000014005e47824 */ /* 0x000fe200078e02e4 */
[----:B------:R-:W2:Y:S01]  /*87b0*/  S2UR UR4, SR_CTAID.X ;  /* 0x00000000000479c3 */ /* 0x000ea20000002500 */
[----:B------:R-:W3:Y:S01]  /*87c0*/  LDCU.128 UR12, c[0x0][0x440] ;  /* 0x00008800ff0c77ac */ /* 0x000ee20008000c00 */
        /* <DEDUP_REMOVED lines=15> */
[----:B------:R-:W4:Y:S04]  /*88c0*/  LDS R5, [R0+0x1400] ;  /* 0x0014000000057984 */ /* 0x000f280000000800 */
[----:B------:R-:W0:Y:S04]  /*88d0*/  LDS R3, [R0+0x200] ;  /* 0x0002000000037984 */ /* 0x000e280000000800 */
[----:B------:R-:W3:Y:S04]  /*88e0*/  LDS R14, [R0+0x1600] ;  /* 0x00160000000e7984 */ /* 0x000ee80000000800 */
[----:B------:R-:W2:Y:S04]  /*88f0*/  LDS R4, [R0+0x400] ;  /* 0x0004000000047984 */ /* 0x000ea80000000800 */
[----:B------:R-:W2:Y:S04]  /*8900*/  LDS R13, [R0+0x1800] ;  /* 0x00180000000d7984 */ /* 0x000ea80000000800 */
[----:B------:R-:W2:Y:S04]  /*8910*/  LDS R6, [R0+0x600] ;  /* 0x0006000000067984 */ /* 0x000ea80000000800 */
[----:B------:R-:W2:Y:S04]  /*8920*/  LDS R15, [R0+0x1a00] ;  /* 0x001a0000000f7984 */ /* 0x000ea80000000800 */
[----:B------:R-:W2:Y:S04]  /*8930*/  LDS R7, [R0+0x800] ;  /* 0x0008000000077984 */ /* 0x000ea80000000800 */
[----:B------:R-:W2:Y:S04]  /*8940*/  LDS R16, [R0+0x1c00] ;  /* 0x001c000000107984 */ /* 0x000ea80000000800 */
[----:B------:R-:W2:Y:S01]  /*8950*/  LDS R8, [R0+0xa00] ;  /* 0x000a000000087984 */ /* 0x000ea20000000800 */
[----:B-1----:R-:W-:-:S03]  /*8960*/  FADD.FTZ R2, RZ, R2 ;  /* 0x00000002ff027221 */ /* 0x002fc60000010000 */
[----:B------:R-:W1:Y:S01]  /*8970*/  LDS R17, [R0+0x1e00] ;  /* 0x001e000000117984 */ /* 0x000e620000000800 */
[----:B----4-:R-:W-:-:S03]  /*8980*/  FADD.FTZ R2, R2, R5 ;  /* 0x0000000502027221 */ /* 0x010fc60000010000 */
[----:B------:R-:W4:Y:S01]  /*8990*/  LDS R9, [R0+0xc00] ;  /* 0x000c000000097984 */ /* 0x000f220000000800 */
[----:B0-----:R-:W-:-:S03]  /*89a0*/  FADD.FTZ R3, RZ, R3 ;  /* 0x00000003ff037221 */ /* 0x001fc60000010000 */
[----:B------:R-:W0:Y:S01]  /*89b0*/  LDS R18, [R0+0x2000] ;  /* 0x0020000000127984 */ /* 0x000e220000000800 */
        /* <DEDUP_REMOVED lines=16> */
[----:B-1----:R-:W-:-:S03]  /*8ac0*/  FADD.FTZ R8, R8, R17 ;  /* 0x0000001108087221 */ /* 0x002fc60000010000 */
[----:B------:R-:W1:Y:S01]  /*8ad0*/  LDS R25, [R0+0x2c00] ;  /* 0x002c000000197984 */ /* 0x000e620000000800 */
[----:B----4-:R-:W-:-:S03]  /*8ae0*/  FADD.FTZ R9, RZ, R9 ;  /* 0x00000009ff097221 */ /* 0x010fc60000010000 */
[----:B------:R-:W4:Y:S01]  /*8af0*/  LDS R27, [R0+0x2e00] ;  /* 0x002e0000001b7984 */ /* 0x000f220000000800 */
[----:B0-----:R-:W-:-:S03]  /*8b00*/  FADD.FTZ R9, R9, R18 ;  /* 0x0000001209097221 */ /* 0x001fc60000010000 */
[----:B------:R-:W0:Y:S01]  /*8b10*/  LDS R24, [R0+0x3000] ;  /* 0x0030000000187984 */ /* 0x000e220000000800 */
        /* <DEDUP_REMOVED lines=16> */
[----:B-1----:R-:W-:-:S03]  /*8c20*/  FADD.FTZ R4, R4, R25 ;  /* 0x0000001904047221 */ /* 0x002fc60000010000 */
[----:B------:R-:W1:Y:S01]  /*8c30*/  LDS R75, [R0+0x4200] ;  /* 0x00420000004b7984 */ /* 0x000e620000000800 */
[----:B----4-:R-:W-:-:S03]  /*8c40*/  FADD.FTZ R6, R6, R27 ;  /* 0x0000001b06067221 */ /* 0x010fc60000010000 */
[----:B------:R-:W4:Y:S01]  /*8c50*/  LDS R32, [R0+0x4400] ;  /* 0x0044000000207984 */ /* 0x000f220000000800 */
[----:B0-----:R-:W-:-:S03]  /*8c60*/  FADD.FTZ R7, R7, R24 ;  /* 0x0000001807077221 */ /* 0x001fc60000010000 */
[----:B------:R-:W0:Y:S01]  /*8c70*/  LDS R81, [R0+0x4600] ;  /* 0x0046000000517984 */ /* 0x000e220000000800 */
        /* <DEDUP_REMOVED lines=13> */
[----:B-1----:R-:W-:Y:S01]  /*8d50*/  FADD.FTZ R75, R6, R75 ;  /* 0x0000004b064b7221 */ /* 0x002fe20000010000 */
[----:B----4-:R-:W-:Y:S01]  /*8d60*/  FADD.FTZ R7, R7, R32 ;  /* 0x0000002007077221 */ /* 0x010fe20000010000 */
[----:B0-----:R-:W-:Y:S01]  /*8d70*/  FADD.FTZ R81, R8, R81 ;  /* 0x0000005108517221 */ /* 0x001fe20000010000 */
[----:B------:R-:W-:Y:S01]  /*8d80*/  STS.128 [R228], R36 ;  /* 0x00000024e4007388 */ /* 0x000fe20000000c00 */
[----:B---3--:R-:W-:-:S03]  /*8d90*/  FADD.FTZ R9, R9, R34 ;  /* 0x0000002209097221 */ /* 0x008fc60000010000 */
[----:B------:R-:W-:Y:S01]  /*8da0*/  STS.128 [R228+0x200], R76 ;  /* 0x0002004ce4007388 */ /* 0x000fe20000000c00 */
[----:B--2---:R-:W-:-:S03]  /*8db0*/  FADD.FTZ R83, R10, R83 ;  /* 0x000000530a537221 */ /* 0x004fc60000010000 */
[----:B------:R0:W-:Y:S01]  /*8dc0*/  STS.128 [R228+0x400], R40 ;  /* 0x00040028e4007388 */ /* 0x0001e20000000c00 */
[----:B------:R-:W-:-:S03]  /*8dd0*/  FADD.FTZ R11, R11, R72 ;  /* 0x000000480b0b7221 */ /* 0x000fc60000010000 */
[----:B------:R1:W-:Y:S01]  /*8de0*/  STS.128 [R228+0x600], R44 ;  /* 0x0006002ce4007388 */ /* 0x0003e20000000c00 */
[----:B------:R-:W-:-:S03]  /*8df0*/  FADD.FTZ R85, R12, R85 ;  /* 0x000000550c557221 */ /* 0x000fc60000010000 */
[----:B------:R2:W-:Y:S04]  /*8e00*/  STS.128 [R228+0x800], R48 ;  /* 0x00080030e4007388 */ /* 0x0005e80000000c00 */
[----:B------:R3:W-:Y:S04]  /*8e10*/  STS.128 [R228+0xa00], R52 ;  /* 0x000a0034e4007388 */ /* 0x0007e80000000c00 */
[----:B------:R-:W-:Y:S01]  /*8e20*/  STS.128 [R228+0xc00], R56 ;  /* 0x000c0038e4007388 */ /* 0x000fe20000000c00 */
[----:B0-----:R-:W-:-:S03]  /*8e30*/  IMAD R41, R227, UR4, RZ ;  /* 0x00000004e3297c24 */ /* 0x001fc6000f8e02ff */
[----:B------:R-:W-:Y:S02]  /*8e40*/  STS.128 [R228+0xe00], R60 ;  /* 0x000e003ce4007388 */ /* 0x000fe40000000c00 */
[----:B-1----:R-:W-:Y:S02]  /*8e50*/  IADD3 R46, P0, PT, R41, R252, RZ ;  /* 0x000000fc292e7210 */ /* 0x002fe40007f1e0ff */
[----:B------:R-:W-:Y:S01]  /*8e60*/  STS.128 [R228+0x1000], R64 ;  /* 0x00100040e4007388 */ /* 0x000fe20000000c00 */
[----:B------:R-:W-:Y:S02]  /*8e70*/  LOP3.LUT R252, R252, 0x7f, RZ, 0x3c, !PT ;  /* 0x0000007ffcfc7812 */ /* 0x000fe400078e3cff */
[----:B--2---:R-:W-:Y:S01]  /*8e80*/  IADD3.X R51, PT, PT, RZ, RZ, RZ, P0, !PT ;  /* 0x000000ffff337210 */ /* 0x004fe200007fe4ff */
[----:B------:R-:W-:Y:S01]  /*8e90*/  STS.128 [R228+0x1200], R68 ;  /* 0x00120044e4007388 */ /* 0x000fe20000000c00 */
[----:B------:R-:W-:Y:S02]  /*8ea0*/  IADD3 R252, PT, PT, R252, R227, RZ ;  /* 0x000000e3fcfc7210 */ /* 0x000fe40007ffe0ff */
[C---:B------:R-:W-:Y:S01]  /*8eb0*/  SHF.L.U64.HI R51, R46.reuse, 0x2, R51 ;  /* 0x000000022e337819 */ /* 0x040fe20000010233 */
[----:B------:R-:W-:Y:S01]  /*8ec0*/  BAR.SYNC.DEFER_BLOCKING 0x0 ;  /* 0x0000000000007b1d */ /* 0x000fe20000010000 */
[----:B------:R-:W-:-:S02]  /*8ed0*/  SHF.L.U32 R46, R46, 0x2, RZ ;  /* 0x000000022e2e7819 */ /* 0x000fc400000006ff */
[----:B------:R-:W-:Y:S02]  /*8ee0*/  ISETP.GE.U32.AND P5, PT, R252, 0x180, PT ;  /* 0x00000180fc00780c */ /* 0x000fe40003fa6070 */
[C---:B------:R-:W-:Y:S02]  /*8ef0*/  IADD3 R48, P0, PT, R46.reuse, UR14, RZ ;  /* 0x0000000e2e307c10 */ /* 0x040fe4000ff1e0ff */
[----:B------:R-:W-:Y:S02]  /*8f00*/  IADD3 R46, P1, PT, R46, UR12, RZ ;  /* 0x0000000c2e2e7c10 */ /* 0x000fe4000ff3e0ff */
[C---:B---3--:R-:W-:Y:S02]  /*8f10*/  IADD3.X R53, PT, PT, R51.reuse, UR15, RZ, P0, !PT ;  /* 0x0000000f33357c10 */ /* 0x048fe400087fe4ff */
[----:B------:R-:W-:Y:S02]  /*8f20*/  ISETP.GE.U32.AND P0, PT, R252, 0x80, PT ;  /* 0x00000080fc00780c */ /* 0x000fe40003f06070 */
[----:B------:R-:W-:-:S02]  /*8f30*/  IADD3.X R51, PT, PT, R51, UR13, RZ, P1, !PT ;  /* 0x0000000d33337c10 */ /* 0x000fc40008ffe4ff */
[C---:B------:R-:W-:Y:S02]  /*8f40*/  ISETP.GE.U32.AND P1, PT, R252.reuse, 0x100, PT ;  /* 0x00000100fc00780c */ /* 0x040fe40003f26070 */
[----:B------:R-:W-:Y:S01]  /*8f50*/  ISETP.GE.U32.AND P4, PT, R252, 0x280, PT ;  /* 0x00000280fc00780c */ /* 0x000fe20003f86070 */
[----:B------:R-:W0:Y:S06]  /*8f60*/  LDS R36, [R0] ;  /* 0x0000000000247984 */ /* 0x000e2c0000000800 */
[----:B------:R-:W-:Y:S02]  /*8f70*/  @P0 MOV R2, R48 ;  /* 0x0000003000020202 */ /* 0x000fe40000000f00 */
[----:B------:R-:W-:Y:S01]  /*8f80*/  @P0 MOV R3, R53 ;  /* 0x0000003500030202 */ /* 0x000fe20000000f00 */
[----:B------:R-:W1:Y:S01]  /*8f90*/  LDS R39, [R0+0x1400] ;  /* 0x0014000000277984 */ /* 0x000e620000000800 */
[----:B------:R-:W-:-:S03]  /*8fa0*/  @P0 IADD3 R48, P2, PT, R48, 0x200, RZ ;  /* 0x0000020030300810 */ /* 0x000fc60007f5e0ff */
[----:B------:R-:W2:Y:S01]  /*8fb0*/  LDS R43, [R0+0x2800] ;  /* 0x00280000002b7984 */ /* 0x000ea20000000800 */
[----:B------:R-:W-:-:S03]  /*8fc0*/  @P0 IADD3.X R53, PT, PT, RZ, R53, RZ, P2, !PT ;  /* 0x00000035ff350210 */ /* 0x000fc600017fe4ff */
        /* <DEDUP_REMOVED lines=177> */
.L_x_20393:
[----:B0-----:R-:W-:Y:S01]  /*9ae0*/  HFMA2 R160, -RZ, RZ, 0, 5.9604644775390625e-08 ;  /* 0x00000001ffa07431 */ /* 0x001fe200000001ff */
[----:B------:R-:W-:Y:S01]  /*9af0*/  BSSY B0, `(.L_x_20465) ;  /* 0x0000007000007945 */ /* 0x000fe20003800000 */
[----:B------:R-:W-:Y:S02]  /*9b00*/  MOV R161, R186 ;  /* 0x000000ba00a17202 */ /* 0x000fe40000000f00 */
[----:B------:R-:W-:Y:S02]  /*9b10*/  MOV R3, 0x1f ;  /* 0x0000001f00037802 */ /* 0x000fe40000000f00 */
[----:B------:R-:W-:-:S07]  /*9b20*/  MOV R2, 0xffffffff ;  /* 0xffffffff00027802 */ /* 0x000fce0000000f00 */
[----:B------:R-:W-:Y:S05]  /*9b30*/  WARPSYNC.COLLECTIVE R2, `(.L_x_20466) ;  /* 0x0000000002087348 */ /* 0x000fea0003c00000 */
[----:B------:R0:W1:Y:S02]  /*9b40*/  SHFL.BFLY P0, R162, R161, R160, R3 ;  /* 0x0c0000a0a1a27389 */ /* 0x0000640000000003 */
[----:B01----:R-:W-:Y:S05]  /*9b50*/  ENDCOLLECTIVE ;  /* 0x000000000000791b */ /* 0x003fea0003800000 */
.L_x_20466:
[----:B------:R-:W-:Y:S05]  /*9b60*/  BSYNC B0 ;  /* 0x0000000000007941 */ /* 0x000fea0003800000 */
.L_x_20465:
        /* <DEDUP_REMOVED lines=9> */
.L_x_20467:
[----:B------:R-:W-:Y:S01]  /*9c00*/  HFMA2 R160, -RZ, RZ, 0, 1.1920928955078125e-07 ;  /* 0x00000002ffa07431 */ /* 0x000fe200000001ff */
[----:B------:R-:W-:Y:S01]  /*9c10*/  MOV R161, R186 ;  /* 0x000000ba00a17202 */ /* 0x000fe20000000f00 */
[----:B------:R-:W-:-:S07]  /*9c20*/  FADD.FTZ R185, R162, R185 ;  /* 0x000000b9a2b97221 */ /* 0x000fce0000010000 */
[----:B------:R-:W-:Y:S05]  /*9c30*/  WARPSYNC.COLLECTIVE R2, `(.L_x_20468) ;  /* 0x0000000002087348 */ /* 0x000fea0003c00000 */
[----:B------:R0:W1:Y:S02]  /*9c40*/  SHFL.BFLY P0, R162, R161, R160, R3 ;  /* 0x0c0000a0a1a27389 */ /* 0x0000640000000003 */
[----:B01----:R-:W-:Y:S05]  /*9c50*/  ENDCOLLECTIVE ;  /* 0x000000000000791b */ /* 0x003fea0003800000 */
.L_x_20468:
[----:B------:R-:W-:Y:S02]  /*9c60*/  MOV R161, R185 ;  /* 0x000000b900a17202 */ /* 0x000fe40000000f00 */
[----:B------:R-:W-:-:S05]  /*9c70*/  MOV R2, R162 ;  /* 0x000000a200027202 */ /* 0x000fca0000000f00 */
[----:B------:R-:W-:Y:S01]  /*9c80*/  FADD.FTZ R186, R186, R2 ;  /* 0x00000002baba7221 */ /* 0x000fe20000010000 */
[----:B------:R-:W-:-:S07]  /*9c90*/  MOV R2, 0xffffffff ;  /* 0xffffffff00027802 */ /* 0x000fce0000000f00 */
[----:B------:R-:W-:Y:S05]  /*9ca0*/  WARPSYNC.COLLECTIVE R2, `(.L_x_20469) ;  /* 0x0000000002087348 */ /* 0x000fea0003c00000 */
[----:B------:R0:W1:Y:S02]  /*9cb0*/  SHFL.BFLY P0, R162, R161, R160, R3 ;  /* 0x0c0000a0a1a27389 */ /* 0x0000640000000003 */
[----:B01----:R-:W-:Y:S05]  /*9cc0*/  ENDCOLLECTIVE ;  /* 0x000000000000791b */ /* 0x003fea0003800000 */
.L_x_20469:
[----:B------:R-:W-:Y:S01]  /*9cd0*/  HFMA2 R160, -RZ, RZ, 0, 2.384185791015625e-07 ;  /* 0x00000004ffa07431 */ /* 0x000fe200000001ff */
[----:B------:R-:W-:Y:S01]  /*9ce0*/  MOV R161, R186 ;  /* 0x000000ba00a17202 */ /* 0x000fe20000000f00 */
[----:B------:R-:W-:-:S07]  /*9cf0*/  FADD.FTZ R185, R185, R162 ;  /* 0x000000a2b9b97221 */ /* 0x000fce0000010000 */
[----:B------:R-:W-:Y:S05]  /*9d00*/  WARPSYNC.COLLECTIVE R2, `(.L_x_20470) ;  /* 0x0000000002087348 */ /* 0x000fea0003c00000 */
[----:B------:R0:W1:Y:S02]  /*9d10*/  SHFL.BFLY P0, R162, R161, R160, R3 ;  /* 0x0c0000a0a1a27389 */ /* 0x0000640000000003 */
[----:B01----:R-:W-:Y:S05]  /*9d20*/  ENDCOLLECTIVE ;  /* 0x000000000000791b */ /* 0x003fea0003800000 */
.L_x_20470:
[----:B------:R-:W-:Y:S02]  /*9d30*/  MOV R161, R185 ;  /* 0x000000b900a17202 */ /* 0x000fe40000000f00 */
[----:B------:R-:W-:-:S05]  /*9d40*/  MOV R2, R162 ;  /* 0x000000a200027202 */ /* 0x000fca0000000f00 */
[----:B------:R-:W-:Y:S01]  /*9d50*/  FADD.FTZ R186, R186, R2 ;  /* 0x00000002baba7221 */ /* 0x000fe20000010000 */
[----:B------:R-:W-:-:S07]  /*9d60*/  MOV R2, 0xffffffff ;  /* 0xffffffff00027802 */ /* 0x000fce0000000f00 */
[----:B------:R-:W-:Y:S05]  /*9d70*/  WARPSYNC.COLLECTIVE R2, `(.L_x_20471) ;  /* 0x0000000002087348 */ /* 0x000fea0003c00000 */
[----:B------:R0:W1:Y:S02]  /*9d80*/  SHFL.BFLY P0, R162, R161, R160, R3 ;  /* 0x0c0000a0a1a27389 */ /* 0x0000640000000003 */
[----:B01----:R-:W-:Y:S05]  /*9d90*/  ENDCOLLECTIVE ;  /* 0x000000000000791b */ /* 0x003fea0003800000 */
.L_x_20471:
[----:B------:R-:W-:Y:S01]  /*9da0*/  HFMA2 R160, -RZ, RZ, 0, 4.76837158203125e-07 ;  /* 0x00000008ffa07431 */ /* 0x000fe200000001ff */
[----:B------:R-:W-:Y:S01]  /*9db0*/  MOV R161, R186 ;  /* 0x000000ba00a17202 */ /* 0x000fe20000000f00 */
[----:B------:R-:W-:-:S07]  /*9dc0*/  FADD.FTZ R185, R185, R162 ;  /* 0x000000a2b9b97221 */ /* 0x000fce0000010000 */
[----:B------:R-:W-:Y:S05]  /*9dd0*/  WARPSYNC.COLLECTIVE R2, `(.L_x_20472) ;  /* 0x0000000002087348 */ /* 0x000fea0003c00000 */
[----:B------:R0:W1:Y:S02]  /*9de0*/  SHFL.BFLY P0, R162, R161, R160, R3 ;  /* 0x0c0000a0a1a27389 */ /* 0x0000640000000003 */
[----:B01----:R-:W-:Y:S05]  /*9df0*/  ENDCOLLECTIVE ;  /* 0x000000000000791b */ /* 0x003fea0003800000 */
.L_x_20472:
[----:B------:R-:W-:Y:S02]  /*9e00*/  MOV R161, R185 ;  /* 0x000000b900a17202 */ /* 0x000fe40000000f00 */
[----:B------:R-:W-:-:S05]  /*9e10*/  MOV R2, R162 ;  /* 0x000000a200027202 */ /* 0x000fca0000000f00 */
[----:B------:R-:W-:Y:S01]  /*9e20*/  FADD.FTZ R186, R186, R2 ;  /* 0x00000002baba7221 */ /* 0x000fe20000010000 */
[----:B------:R-:W-:-:S07]  /*9e30*/  MOV R2, 0xffffffff ;  /* 0xffffffff00027802 */ /* 0x000fce0000000f00 */
[----:B------:R-:W-:Y:S05]  /*9e40*/  WARPSYNC.COLLECTIVE R2, `(.L_x_20473) ;  /* 0x0000000002087348 */ /* 0x000fea0003c00000 */
[----:B------:R0:W1:Y:S02]  /*9e50*/  SHFL.BFLY P0, R162, R161, R160, R3 ;  /* 0x0c0000a0a1a27389 */ /* 0x0000640000000003 */
[----:B01----:R-:W-:Y:S05]  /*9e60*/  ENDCOLLECTIVE ;  /* 0x000000000000791b */ /* 0x003fea0003800000 */
.L_x_20473:
[----:B------:R-:W-:Y:S01]  /*9e70*/  HFMA2 R160, -RZ, RZ, 0, 9.5367431640625e-07 ;  /* 0x00000010ffa07431 */ /* 0x000fe200000001ff */
[----:B------:R-:W-:Y:S01]  /*9e80*/  MOV R161, R186 ;  /* 0x000000ba00a17202 */ /* 0x000fe20000000f00 */
[----:B------:R-:W-:-:S07]  /*9e90*/  FADD.FTZ R185, R185, R162 ;  /* 0x000000a2b9b97221 */ /* 0x000fce0000010000 */
[----:B------:R-:W-:Y:S05]  /*9ea0*/  WARPSYNC.COLLECTIVE R2, `(.L_x_20474) ;  /* 0x0000000002087348 */ /* 0x000fea0003c00000 */
[----:B------:R0:W1:Y:S02]  /*9eb0*/  SHFL.BFLY P0, R162, R161, R160, R3 ;  /* 0x0c0000a0a1a27389 */ /* 0x0000640000000003 */
[----:B01----:R-:W-:Y:S05]  /*9ec0*/  ENDCOLLECTIVE ;  /* 0x000000000000791b */ /* 0x003fea0003800000 */
.L_x_20474:
[----:B------:R-:W-:Y:S02]  /*9ed0*/  MOV R161, R185 ;  /* 0x000000b900a17202 */ /* 0x000fe40000000f00 */
[----:B------:R-:W-:-:S07]  /*9ee0*/  MOV R163, R162 ;  /* 0x000000a200a37202 */ /* 0x000fce0000000f00 */
[----:B------:R-:W-:Y:S05]  /*9ef0*/  WARPSYNC.COLLECTIVE R2, `(.L_x_20475) ;  /* 0x0000000002087348 */ /* 0x000fea0003c00000 */
[----:B------:R0:W1:Y:S02]  /*9f00*/  SHFL.BFLY P0, R162, R161, R160, R3 ;  /* 0x0c0000a0a1a27389 */ /* 0x0000640000000003 */
[----:B01----:R-:W-:Y:S05]  /*9f10*/  ENDCOLLECTIVE ;  /* 0x000000000000791b */ /* 0x003fea0003800000 */
.L_x_20475:
[----:B------:R-:W-:Y:S01]  /*9f20*/  MOV R3, R162 ;  /* 0x000000a200037202 */ /* 0x000fe20000000f00 */
[----:B------:R-:W-:Y:S06]  /*9f30*/  BRA `(.L_x_20476) ;  /* 0xffffff9000f47947 */ /* 0x000fec000383ffff */
.L_x_20477:
        /* <DEDUP_REMOVED lines=12> */
.L_x_25514:


//--------------------- .text._ZN10layer_norm13ln_bwd_kernelINS_13Kernel_traitsI6__halfffffjLj1280ELj1ELj4ELj1ELj16ENS_18Kernel_traits_baseILj1280ES2_ffffjLj128EEEEELb0ELb0ELb1ELb1EEEvNS_9BwdParamsE --------------------------
	.section	.text._ZN10layer_norm13ln_bwd_kernelINS_13Kernel_traitsI6__halfffffjLj1280ELj1ELj4ELj1ELj16ENS_18Kernel_traits_baseILj1280ES2_ffffjLj128EEEEELb0ELb0ELb1ELb1EEEvNS_9BwdParamsE,"ax",@progbits
	.align	128
        .global         _ZN10layer_norm13ln_bwd_kernelINS_13Kernel_traitsI6__halfffffjLj1280ELj1ELj4ELj1ELj16ENS_18Kernel_traits_baseILj1280ES2_ffffjLj128EEEEELb0ELb0ELb1ELb1EEEvNS_9BwdParamsE
        .type           _ZN10layer_norm13ln_bwd_kernelINS_13Kernel_traitsI6__halfffffjLj1280ELj1ELj4ELj1ELj16ENS_18Kernel_traits_baseILj1280ES2_ffffjLj128EEEEELb0ELb0ELb1ELb1EEEvNS_9BwdParamsE,@function
        .size           _ZN10layer_norm13ln_bwd_kernelINS_13Kernel_traitsI6__halfffffjLj1280ELj1ELj4ELj1ELj16ENS_18Kernel_traits_baseILj1280ES2_ffffjLj128EEEEELb0ELb0ELb1ELb1EEEvNS_9BwdParamsE,(.L_x_25515 - _ZN10layer_norm13ln_bwd_kernelINS_13Kernel_traitsI6__halfffffjLj1280ELj1ELj4ELj1ELj16ENS_18Kernel_traits_baseILj1280ES2_ffffjLj128EEEEELb0ELb0ELb1ELb1EEEvNS_9BwdParamsE)
        .other          _ZN10layer_norm13ln_bwd_kernelINS_13Kernel_traitsI6__halfffffjLj1280ELj1ELj4ELj1ELj16ENS_18Kernel_traits_baseILj1280ES2_ffffjLj128EEEEELb0ELb0ELb1ELb1EEEvNS_9BwdParamsE,@"STO_CUDA_ENTRY STV_DEFAULT"
_ZN10layer_norm13ln_bwd_kernelINS_13Kernel_traitsI6__halfffffjLj1280ELj1ELj4ELj1ELj16ENS_18Kernel_traits_baseILj1280ES2_ffffjLj128EEEEELb0ELb0ELb1ELb1EEEvNS_9BwdParamsE:
.text._ZN10layer_norm13ln_bwd_kernelINS_13Kernel_traitsI6__halfffffjLj1280ELj1ELj4ELj1ELj16ENS_18Kernel_traits_baseILj1280ES2_ffffjLj128EEEEELb0ELb0ELb1ELb1EEEvNS_9BwdParamsE:
        /* <DEDUP_REMOVED lines=72> */
[----:B------:R-:W-:Y:S01]  /*0480*/  HFMA2 R142, -RZ, RZ, 0, 0 ;  /* 0x00000000ff8e7431 */ /* 0x000fe200000001ff */
[----:B--2---:R-:W-:-:S02]  /*0490*/  SHF.R.U64 R0, R242, 0x10, R243 ;  /* 0x00000010f2007819 */ /* 0x004fc400000012f3 */
[----:B------:R-:W-:Y:S02]  /*04a0*/  SHF.R.U32.HI R2, RZ, 0x10, R243 ;  /* 0x00000010ff027819 */ /* 0x000fe400000116f3 */
[--C-:B---3--:R-:W-:Y:S01]  /*04b0*/  SHF.R.U64 R3, R244, 0x10, R245.reuse ;  /* 0x00000010f4037819 */ /* 0x108fe200000012f5 */
[----:B------:R0:W-:Y:S01]  /*04c0*/  STL.S16 [R1+0x6], R0 ;  /* 0x0000060001007387 */ /* 0x0001e20000100600 */
[----:B------:R-:W-:-:S03]  /*04d0*/  SHF.R.U32.HI R5, RZ, 0x10, R245 ;  /* 0x00000010ff057819 */ /* 0x000fc600000116f5 */
[----:B------:R0:W-:Y:S04]  /*04e0*/  STL.S16 [R1+0x4], R2 ;  /* 0x0000040201007387 */ /* 0x0001e80000100600 */
[----:B------:R0:W-:Y:S04]  /*04f0*/  STL.S16 [R1+0x2], R3 ;  /* 0x0000020301007387 */ /* 0x0001e80000100600 */
[----:B------:R0:W-:Y:S02]  /*0500*/  STL.S16 [R1], R5 ;  /* 0x0000000501007387 */ /* 0x0001e40000100600 */
.L_x_20534:
[----:B------:R-:W1:Y:S08]  /*0510*/  LDC.64 R214, c[0x0][0x3f8] ;  /* 0x0000fe00ffd67b82 */ /* 0x000e700000000a00 */
[----:B------:R-:W2:Y:S08]  /*0520*/  LDC.64 R216, c[0x0][0x3c8] ;  /* 0x0000f200ffd87b82 */ /* 0x000eb00000000a00 */
[----:B------:R-:W3:Y:S01]  /*0530*/  LDC.64 R234, c[0x0][0x3f0] ;  /* 0x0000fc00ffea7b82 */ /* 0x000ee20000000a00 */
[----:B-1----:R-:W-:-:S05]  /*0540*/  IMAD.WIDE R214, R4, 0x4, R214 ;  /* 0x0000000404d67825 */ /* 0x002fca00078e02d6 */
[----:B------:R2:W4:Y:S02]  /*0550*/  LDG.E R7, desc[UR6][R214.64] ;  /* 0x00000006d6077981 */ /* 0x000524000c1e1900 */
[----:B--2---:R-:W-:-:S04]  /*0560*/  IMAD.WIDE R214, R4, 0x4, R216 ;  /* 0x0000000404d67825 */ /* 0x004fc800078e02d8 */
[----:B---3--:R-:W-:Y:S01]  /*0570*/  IMAD.WIDE R216, R4, 0x4, R234 ;  /* 0x0000000404d87825 */ /* 0x008fe200078e02ea */
[----:B------:R-:W-:Y:S01]  /*0580*/  BSSY.RECONVERGENT B1, `(.L_x_20480) ;  /* 0x00001f9000017945 */ /* 0x000fe20003800200 */
[----:B-----5:R1:W5:Y:S04]  /*0590*/  LDG.E R8, desc[UR6][R214.64] ;  /* 0x00000006d6087981 */ /* 0x020368000c1e1900 */
[----:B------:R2:W5:Y:S01]  /*05a0*/  LDG.E R209, desc[UR6][R216.64] ;  /* 0x00000006d8d17981 */ /* 0x000562000c1e1900 */
[----:B------:R-:W-:Y:S02]  /*05b0*/  MOV R213, RZ ;  /* 0x000000ff00d57202 */ /* 0x000fe40000000f00 */
[----:B-1----:R-:W-:Y:S02]  /*05c0*/  MOV R214, RZ ;  /* 0x000000ff00d67202 */ /* 0x002fe40000000f00 */
[----:B----4-:R-:W-:-:S13]  /*05d0*/  ISETP.GE.AND P2, PT, R7, 0x1, PT ;  /* 0x000000010700780c */ /* 0x010fda0003f46270 */
[----:B--2---:R-:W-:Y:S05]  /*05e0*/  @!P2 BRA `(.L_x_20481) ;  /* 0x0000001c0024a947 */ /* 0x004fea0003800000 */
[----:B------:R-:W1:Y:S01]  /*05f0*/  S2R R6, SR_TID.X ;  /* 0x0000000000067919 */ /* 0x000e620000002100 */
[----:B------:R-:W2:Y:S01]  /*0600*/  LDC.64 R10, c[0x0][0x3a8] ;  /* 0x0000ea00ff0a7b82 */ /* 0x000ea20000000a00 */
[C---:B0-----:R-:W-:Y:S01]  /*0610*/  IMAD R0, R4.reuse, UR9, RZ ;  /* 0x0000000904007c24 */ /* 0x041fe2000f8e02ff */
[----:B------:R-:W-:Y:S02]  /*0620*/  SHF.R.S32.HI R5, RZ, 0x1f, R4 ;  /* 0x0000001fff057819 */ /* 0x000fe40000011404 */
[----:B------:R-:W-:Y:S02]  /*0630*/  LEA R2, P0, R4, UR10, 0x2 ;  /* 0x0000000a04027c11 */ /* 0x000fe4000f8010ff */
[----:B------:R-:W-:Y:S02]  /*0640*/  SHF.R.S32.HI R3, RZ, 0x1f, R0 ;  /* 0x0000001fff037819 */ /* 0x000fe40000011400 */
[----:B------:R-:W0:Y:S02]  /*0650*/  LDC.64 R246, c[0x0][0x428] ;  /* 0x00010a00fff67b82 */ /* 0x000e240000000a00 */
[----:B------:R-:W-:-:S02]  /*0660*/  LEA.HI R181, R3, R0, RZ, 0x2 ;  /* 0x0000000003b57211 */ /* 0x000fc400078f10ff */
[----:B------:R-:W-:Y:S02]  /*0670*/  IADD3 R0, PT, PT, R7, -0x1, RZ ;  /* 0xffffffff07007810 */ /* 0x000fe40007ffe0ff */
[----:B------:R-:W-:-:S03]  /*0680*/  LEA.HI.X R3, R4, UR11, R5, 0x2, P0 ;  /* 0x0000000b04037c11 */ /* 0x000fc600080f1405 */
[----:B------:R-:W-:Y:S02]  /*0690*/  IMAD R0, R0, UR9, RZ ;  /* 0x0000000900007c24 */ /* 0x000fe4000f8e02ff */
[----:B------:R3:W4:Y:S01]  /*06a0*/  LDG.E R208, desc[UR6][R2.64] ;  /* 0x0000000602d07981 */ /* 0x000722000c1e1900 */
[----:B-1----:R-:W-:-:S04]  /*06b0*/  LOP3.LUT R152, R6, 0x1f, RZ, 0xc0, !PT ;  /* 0x0000001f06987812 */ /* 0x002fc800078ec0ff */
[----:B------:R-:W-:-:S04]  /*06c0*/  LEA.HI.SX32 R181, R181, R152, 0x1e ;  /* 0x00000098b5b57211 */ /* 0x000fc800078ff2ff */
[C---:B------:R-:W-:Y:S02]  /*06d0*/  IADD3 R239, PT, PT, R181.reuse, 0x60, RZ ;  /* 0x00000060b5ef7810 */ /* 0x040fe40007ffe0ff */
[----:B------:R-:W-:Y:S02]  /*06e0*/  IADD3 R241, PT, PT, R181, 0x20, RZ ;  /* 0x00000020b5f17810 */ /* 0x000fe40007ffe0ff */
[----:B------:R-:W-:Y:S01]  /*06f0*/  SHF.R.S32.HI R153, RZ, 0x1f, R0 ;  /* 0x0000001fff997819 */ /* 0x000fe20000011400 */
[--C-:B--2---:R-:W-:Y:S01]  /*0700*/  IMAD.WIDE.U32 R184, R239, 0x10, R10.reuse ;  /* 0x00000010efb87825 */ /* 0x104fe200078e000a */
[C---:B------:R-:W-:Y:S02]  /*0710*/  IADD3 R6, PT, PT, R181.reuse, 0xa0, RZ ;  /* 0x000000a0b5067810 */ /* 0x040fe40007ffe0ff */
[----:B---3--:R-:W-:Y:S01]  /*0720*/  IADD3 R2, PT, PT, R181, 0xc0, RZ ;  /* 0x000000c0b5027810 */ /* 0x008fe20007ffe0ff */
[--C-:B------:R-:W-:Y:S01]  /*0730*/  IMAD.WIDE.U32 R16, R241, 0x10, R10.reuse ;  /* 0x00000010f1107825 */ /* 0x100fe200078e000a */
[----:B------:R-:W-:Y:S01]  /*0740*/  LEA.HI R0, R153, R0, RZ, 0x2 ;  /* 0x0000000099007211 */ /* 0x000fe200078f10ff */
[----:B------:R-:W2:Y:S01]  /*0750*/  LDG.E.128 R184, desc[UR6][R184.64] ;  /* 0x00000006b8b87981 */ /* 0x000ea2000c1e1d00 */
[C---:B------:R-:W-:Y:S01]  /*0760*/  IADD3 R240, PT, PT, R181.reuse, 0x40, RZ ;  /* 0x00000040b5f07810 */ /* 0x040fe20007ffe0ff */
[C-C-:B------:R-:W-:Y:S01]  /*0770*/  IMAD.WIDE.U32 R12, R181.reuse, 0x10, R10.reuse ;  /* 0x00000010b50c7825 */ /* 0x140fe200078e000a */
[C---:B------:R-:W-:Y:S01]  /*0780*/  IADD3 R238, PT, PT, R181.reuse, 0x80, RZ ;  /* 0x00000080b5ee7810 */ /* 0x040fe20007ffe0ff */
[----:B------:R-:W3:Y:S01]  /*0790*/  LDG.E.128 R16, desc[UR6][R16.64] ;  /* 0x0000000610107981 */ /* 0x000ee2000c1e1d00 */
[C---:B------:R-:W-:Y:S01]  /*07a0*/  IADD3 R9, PT, PT, R181.reuse, 0xe0, RZ ;  /* 0x000000e0b5097810 */ /* 0x040fe20007ffe0ff */
[--C-:B------:R-:W-:Y:S01]  /*07b0*/  IMAD.WIDE.U32 R192, R6, 0x10, R10.reuse ;  /* 0x0000001006c07825 */ /* 0x100fe200078e000a */
[C---:B------:R-:W-:Y:S01]  /*07c0*/  IADD3 R5, PT, PT, R181.reuse, 0x100, RZ ;  /* 0x00000100b5057810 */ /* 0x040fe20007ffe0ff */
[----:B------:R-:W3:Y:S01]  /*07d0*/  LDG.E.128 R12, desc[UR6][R12.64] ;  /* 0x000000060c0c7981 */ /* 0x000ee2000c1e1d00 */
[----:B------:R-:W-:Y:S01]  /*07e0*/  IADD3 R3, PT, PT, R181, 0x120, RZ ;  /* 0x00000120b5037810 */ /* 0x000fe20007ffe0ff */
[--C-:B------:R-:W-:Y:S01]  /*07f0*/  IMAD.WIDE.U32 R196, R2, 0x10, R10.reuse ;  /* 0x0000001002c47825 */ /* 0x100fe200078e000a */
[----:B------:R-:W-:Y:S01]  /*0800*/  LEA.HI.SX32 R0, R0, R152, 0x1e ;  /* 0x0000009800007211 */ /* 0x000fe200078ff2ff */
[----:B------:R-:W3:Y:S02]  /*0810*/  LDG.E.128 R192, desc[UR6][R192.64] ;  /* 0x00000006c0c07981 */ /* 0x000ee4000c1e1d00 */
[--C-:B------:R-:W-:Y:S01]  /*0820*/  IMAD.WIDE.U32 R20, R240, 0x10, R10.reuse ;  /* 0x00000010f0147825 */ /* 0x100fe200078e000a */
[----:B------:R-:W-:Y:S01]  /*0830*/  IADD3 R157, PT, PT, R0, 0x20, RZ ;  /* 0x00000020009d7810 */ /* 0x000fe20007ffe0ff */
[----:B------:R-:W3:Y:S02]  /*0840*/  LDG.E.128 R196, desc[UR6][R196.64] ;  /* 0x00000006c4c47981 */ /* 0x000ee4000c1e1d00 */
[----:B------:R-:W-:-:S02]  /*0850*/  IMAD.WIDE.U32 R188, R238, 0x10, R10 ;  /* 0x00000010eebc7825 */ /* 0x000fc400078e000a */
[----:B------:R-:W3:Y:S02]  /*0860*/  LDG.E.128 R20, desc[UR6][R20.64] ;  /* 0x0000000614147981 */ /* 0x000ee4000c1e1d00 */
[--C-:B------:R-:W-:Y:S02]  /*0870*/  IMAD.WIDE.U32 R200, R9, 0x10, R10.reuse ;  /* 0x0000001009c87825 */ /* 0x100fe400078e000a */
[----:B------:R-:W3:Y:S02]  /*0880*/  LDG.E.128 R188, desc[UR6][R188.64] ;  /* 0x00000006bcbc7981 */ /* 0x000ee4000c1e1d00 */
[--C-:B------:R-:W-:Y:S02]  /*0890*/  IMAD.WIDE.U32 R204, R5, 0x10, R10.reuse ;  /* 0x0000001005cc7825 */ /* 0x100fe400078e000a */
[----:B------:R-:W3:Y:S02]  /*08a0*/  LDG.E.128 R200, desc[UR6][R200.64] ;  /* 0x00000006c8c87981 */ /* 0x000ee4000c1e1d00 */
[----:B------:R-:W-:-:S02]  /*08b0*/  IMAD.WIDE.U32 R212, R3, 0x10, R10 ;  /* 0x0000001003d47825 */ /* 0x000fc400078e000a */
[----:B------:R-:W3:Y:S02]  /*08c0*/  LDG.E.128 R204, desc[UR6][R204.64] ;  /* 0x00000006cccc7981 */ /* 0x000ee4000c1e1d00 */
[--C-:B0-----:R-:W-:Y:S02]  /*08d0*/  IMAD.WIDE.U32 R152, R0, 0x10, R246.reuse ;  /* 0x0000001000987825 */ /* 0x101fe400078e00f6 */
[----:B------:R-:W3:Y:S02]  /*08e0*/  LDG.E.128 R212, desc[UR6][R212.64] ;  /* 0x00000006d4d47981 */ /* 0x000ee4000c1e1d00 */
[----:B------:R-:W-:Y:S02]  /*08f0*/  IMAD.WIDE.U32 R156, R157, 0x10, R246 ;  /* 0x000000109d9c7825 */ /* 0x000fe400078e00f6 */
[----:B------:R-:W3:Y:S04]  /*0900*/  LDG.E.128 R152, desc[UR6][R152.64] ;  /* 0x0000000698987981 */ /* 0x000ee8000c1e1d00 */
[----:B------:R-:W3:Y:S01]  /*0910*/  LDG.E.128 R156, desc[UR6][R156.64] ;  /* 0x000000069c9c7981 */ /* 0x000ee2000c1e1d00 */
[----:B------:R-:W-:-:S02]  /*0920*/  MOV R216, UR14 ;  /* 0x0000000e00d87c02 */ /* 0x000fc40008000f00 */
[----:B------:R-:W-:Y:S02]  /*0930*/  IADD3 R173, PT, PT, R0, 0xa0, RZ ;  /* 0x000000a000ad7810 */ /* 0x000fe40007ffe0ff */
[----:B------:R-:W-:Y:S02]  /*0940*/  MOV R217, UR15 ;  /* 0x0000000f00d97c02 */ /* 0x000fe40008000f00 */
[----:B------:R-:W-:Y:S01]  /*0950*/  ISETP.NE.U32.AND P0, PT, R216, RZ, PT ;  /* 0x000000ffd800720c */ /* 0x000fe20003f05070 */
[----:B------:R-:W-:-:S03]  /*0960*/  IMAD.WIDE.U32 R172, R173, 0x10, R246 ;  /* 0x00000010adac7825 */ /* 0x000fc600078e00f6 */
[----:B------:R-:W-:Y:S02]  /*0970*/  ISETP.NE.AND.EX P0, PT, R217, RZ, PT, P0 ;  /* 0x000000ffd900720c */ /* 0x000fe40003f05300 */
[C---:B------:R-:W-:Y:S01]  /*0980*/  IADD3 R161, PT, PT, R0.reuse, 0x40, RZ ;  /* 0x0000004000a17810 */ /* 0x040fe20007ffe0ff */
[----:B------:R-:W3:Y:S04]  /*0990*/  LDG.E.128 R172, desc[UR6][R172.64] ;  /* 0x00000006acac7981 */ /* 0x000ee8000c1e1d00 */
[----:B------:R-:W-:Y:S01]  /*09a0*/  IMAD.WIDE.U32 R160, R161, 0x10, R246 ;  /* 0x00000010a1a07825 */ /* 0x000fe200078e00f6 */
[C---:B------:R-:W-:Y:S02]  /*09b0*/  IADD3 R165, PT, PT, R0.reuse, 0x60, RZ ;  /* 0x0000006000a57810 */ /* 0x040fe40007ffe0ff */
[----:B------:R-:W-:-:S03]  /*09c0*/  IADD3 R177, PT, PT, R0, 0xc0, RZ ;  /* 0x000000c000b17810 */ /* 0x000fc60007ffe0ff */
[----:B------:R-:W0:Y:S01]  /*09d0*/  @P0 LDC.64 R10, c[0x0][0x438] ;  /* 0x00010e00ff0a0b82 */ /* 0x000e220000000a00 */
[----:B------:R-:W3:Y:S01]  /*09e0*/  LDG.E.128 R160, desc[UR6][R160.64] ;  /* 0x00000006a0a07981 */ /* 0x000ee2000c1e1d00 */
[----:B------:R-:W-:-:S04]  /*09f0*/  IMAD.WIDE.U32 R164, R165, 0x10, R246 ;  /* 0x00000010a5a47825 */ /* 0x000fc800078e00f6 */
[--C-:B------:R-:W-:Y:S01]  /*0a00*/  IMAD.WIDE.U32 R176, R177, 0x10, R246.reuse ;  /* 0x00000010b1b07825 */ /* 0x100fe200078e00f6 */
[----:B------:R-:W-:Y:S01]  /*0a10*/  IADD3 R169, PT, PT, R0, 0x80, RZ ;  /* 0x0000008000a97810 */ /* 0x000fe20007ffe0ff */
[----:B------:R-:W3:Y:S01]  /*0a20*/  LDG.E.128 R164, desc[UR6][R164.64] ;  /* 0x00000006a4a47981 */ /* 0x000ee2000c1e1d00 */
[----:B------:R-:W1:Y:S03]  /*0a30*/  @P0 LDC.64 R234, c[0x0][0x438] ;  /* 0x00010e00ffea0b82 */ /* 0x000e660000000a00 */
[----:B------:R-:W3:Y:S01]  /*0a40*/  LDG.E.128 R176, desc[UR6][R176.64] ;  /* 0x00000006b0b07981 */ /* 0x000ee2000c1e1d00 */
[----:B------:R-:W-:-:S04]  /*0a50*/  IMAD.WIDE.U32 R168, R169, 0x10, R246 ;  /* 0x00000010a9a87825 */ /* 0x000fc800078e00f6 */
[----:B------:R-:W1:Y:S02]  /*0a60*/  @P0 LDC.64 R210, c[0x0][0x438] ;  /* 0x00010e00ffd20b82 */ /* 0x000e640000000a00 */
[----:B------:R-:W3:Y:S01]  /*0a70*/  LDG.E.128 R168, desc[UR6][R168.64] ;  /* 0x00000006a8a87981 */ /* 0x000ee2000c1e1d00 */
[----:B0-----:R-:W-:Y:S01]  /*0a80*/  @P0 IMAD.WIDE.U32 R10, R181, 0x10, R10 ;  /* 0x00000010b50a0825 */ /* 0x001fe200078e000a */
[----:B------:R-:W-:-:S04]  /*0a90*/  IADD3 R181, PT, PT, R0, 0xe0, RZ ;  /* 0x000000e000b57810 */ /* 0x000fc80007ffe0ff */
[----:B------:R-:W0:Y:S01]  /*0aa0*/  @P0 LDC.64 R236, c[0x0][0x438] ;  /* 0x00010e00ffec0b82 */ /* 0x000e220000000a00 */
[----:B------:R1:W5:Y:S01]  /*0ab0*/  @P0 LDG.E.128 R60, desc[UR6][R10.64] ;  /* 0x000000060a3c0981 */ /* 0x000362000c1e1d00 */
[----:B------:R-:W-:-:S06]  /*0ac0*/  IMAD.WIDE.U32 R180, R181, 0x10, R246 ;  /* 0x00000010b5b47825 */ /* 0x000fcc00078e00f6 */
[----:B------:R-:W3:Y:S01]  /*0ad0*/  LDG.E.128 R180, desc[UR6][R180.64] ;  /* 0x00000006b4b47981 */ /* 0x000ee2000c1e1d00 */
[----:B-1----:R-:W1:Y:S01]  /*0ae0*/  @P0 LDC.64 R10, c[0x0][0x438] ;  /* 0x00010e00ff0a0b82 */ /* 0x002e620000000a00 */
[----:B------:R-:W-:-:S04]  /*0af0*/  @P0 IMAD.WIDE.U32 R234, R240, 0x10, R234 ;  /* 0x00000010f0ea0825 */ /* 0x000fc800078e00ea */
[----:B------:R-:W-:Y:S01]  /*0b00*/  @P0 IMAD.WIDE.U32 R210, R239, 0x10, R210 ;  /* 0x00000010efd20825 */ /* 0x000fe200078e00d2 */
[----:B------:R0:W5:Y:S04]  /*0b10*/  @P0 LDG.E.128 R52, desc[UR6][R234.64] ;  /* 0x00000006ea340981 */ /* 0x000168000c1e1d00 */
[----:B------:R1:W5:Y:S01]  /*0b20*/  @P0 LDG.E.128 R48, desc[UR6][R210.64] ;  /* 0x00000006d2300981 */ /* 0x000362000c1e1d00 */
[----:B0-----:R-:W-:Y:S02]  /*0b30*/  @P0 IMAD.WIDE.U32 R236, R238, 0x10, R236 ;  /* 0x00000010eeec0825 */ /* 0x001fe400078e00ec */
[----:B------:R-:W0:Y:S01]  /*0b40*/  @P0 LDC.64 R238, c[0x0][0x438] ;  /* 0x00010e00ffee0b82 */ /* 0x000e220000000a00 */
[----:B------:R-:W-:Y:S02]  /*0b50*/  ISETP.NE.AND P1, PT, RZ, UR8, PT ;  /* 0x00000008ff007c0c */ /* 0x000fe4000bf25270 */
[----:B------:R-:W5:Y:S05]  /*0b60*/  @P0 LDG.E.128 R44, desc[UR6][R236.64] ;  /* 0x00000006ec2c0981 */ /* 0x000f6a000c1e1d00 */
[----:B------:R-:W0:Y:S01]  /*0b70*/  @P0 LDC.64 R234, c[0x0][0x438] ;  /* 0x00010e00ffea0b82 */ /* 0x000e220000000a00 */
[----:B-1----:R-:W-:-:S05]  /*0b80*/  @P0 IMAD.WIDE.U32 R10, R241, 0x10, R10 ;  /* 0x00000010f10a0825 */ /* 0x002fca00078e000a */
[----:B------:R1:W5:Y:S02]  /*0b90*/  @P0 LDG.E.128 R56, desc[UR6][R10.64] ;  /* 0x000000060a380981 */ /* 0x000364000c1e1d00 */
[----:B------:R-:W0:Y:S08]  /*0ba0*/  @P0 LDC.64 R240, c[0x0][0x438] ;  /* 0x00010e00fff00b82 */ /* 0x000e300000000a00 */
[----:B------:R-:W4:Y:S08]  /*0bb0*/  @P0 LDC.64 R210, c[0x0][0x438] ;  /* 0x00010e00ffd20b82 */ /* 0x000f300000000a00 */
[----:B-1----:R-:W1:Y:S01]  /*0bc0*/  @P0 LDC.64 R10, c[0x0][0x438] ;  /* 0x00010e00ff0a0b82 */ /* 0x002e620000000a00 */
[----:B0-----:R-:W-:-:S04]  /*0bd0*/  @P0 IMAD.WIDE.U32 R238, R2, 0x10, R238 ;  /* 0x0000001002ee0825 */ /* 0x001fc800078e00ee */
[----:B------:R-:W-:Y:S01]  /*0be0*/  @P0 IMAD.WIDE.U32 R234, R9, 0x10, R234 ;  /* 0x0000001009ea0825 */ /* 0x000fe200078e00ea */
[----:B------:R-:W5:Y:S03]  /*0bf0*/  @P0 LDG.E.128 R36, desc[UR6][R238.64] ;  /* 0x00000006ee240981 */ /* 0x000f66000c1e1d00 */
[----:B------:R-:W-:Y:S01]  /*0c00*/  @P0 IMAD.WIDE.U32 R240, R6, 0x10, R240 ;  /* 0x0000001006f00825 */ /* 0x000fe200078e00f0 */
[----:B------:R0:W5:Y:S01]  /*0c10*/  @P0 LDG.E.128 R32, desc[UR6][R234.64] ;  /* 0x00000006ea200981 */ /* 0x000162000c1e1d00 */
[----:B------:R-:W-:-:S03]  /*0c20*/  SHF.R.U64 R9, R220, 0x10, R221 ;  /* 0x00000010dc097819 */ /* 0x000fc600000012dd */
[----:B------:R-:W5:Y:S01]  /*0c30*/  @P0 LDG.E.128 R40, desc[UR6][R240.64] ;  /* 0x00000006f0280981 */ /* 0x000f62000c1e1d00 */
[----:B----4-:R-:W-:Y:S01]  /*0c40*/  @P0 IMAD.WIDE.U32 R210, R3, 0x10, R210 ;  /* 0x0000001003d20825 */ /* 0x010fe200078e00d2 */
[----:B------:R-:W-:-:S04]  /*0c50*/  IADD3 R3, PT, PT, R0, 0x100, RZ ;  /* 0x0000010000037810 */ /* 0x000fc80007ffe0ff */
[----:B------:R4:W5:Y:S01]  /*0c60*/  @P0 LDG.E.128 R24, desc[UR6][R210.64] ;  /* 0x00000006d2180981 */ /* 0x000962000c1e1d00 */
[----:B-1----:R-:W-:Y:S01]  /*0c70*/  @P0 IMAD.WIDE.U32 R10, R5, 0x10, R10 ;  /* 0x00000010050a0825 */ /* 0x002fe200078e000a */
[----:B------:R-:W-:-:S04]  /*0c80*/  IADD3 R5, PT, PT, R0, 0x120, RZ ;  /* 0x0000012000057810 */ /* 0x000fc80007ffe0ff */
[----:B------:R1:W5:Y:S01]  /*0c90*/  @P0 LDG.E.128 R28, desc[UR6][R10.64] ;  /* 0x000000060a1c0981 */ /* 0x000362000c1e1d00 */
[----:B0-----:R-:W-:Y:S01]  /*0ca0*/  IMAD.WIDE.U32 R234, R5, 0x10, R246 ;  /* 0x0000001005ea7825 */ /* 0x001fe200078e00f6 */
[----:B------:R-:W-:-:S03]  /*0cb0*/  SHF.R.U64 R5, R218, 0x10, R219 ;  /* 0x00000010da057819 */ /* 0x000fc600000012db */
[----:B----4-:R-:W-:Y:S01]  /*0cc0*/  IMAD.WIDE.U32 R210, R3, 0x10, R246 ;  /* 0x0000001003d27825 */ /* 0x010fe200078e00f6 */
[----:B------:R-:W-:-:S05]  /*0cd0*/  FSEL R2, R208, RZ, !P1 ;  /* 0x000000ffd0027208 */ /* 0x000fca0004800000 */
[C---:B--2---:R-:W-:Y:S01]  /*0ce0*/  FADD.FTZ R249, -R2.reuse, R184 ;  /* 0x000000b802f97221 */ /* 0x044fe20000010100 */
[----:B------:R-:W-:Y:S01]  /*0cf0*/  SHF.R.U32.HI R184, RZ, 0x10, R219 ;  /* 0x00000010ffb87819 */ /* 0x000fe200000116db */
[C---:B---3--:R-:W-:Y:S01]  /*0d00*/  FADD.FTZ R239, -R2.reuse, R16 ;  /* 0x0000001002ef7221 */ /* 0x048fe20000010100 */
[C---:B------:R-:W-:Y:S01]  /*0d10*/  FADD.FTZ R248, -R2.reuse, R186 ;  /* 0x000000ba02f87221 */ /* 0x040fe20000010100 */
[C---:B------:R-:W-:Y:S01]  /*0d20*/  FADD.FTZ R237, -R2.reuse, R12 ;  /* 0x0000000c02ed7221 */ /* 0x040fe20000010100 */
[C---:B------:R-:W-:Y:S01]  /*0d30*/  FADD.FTZ R236, -R2.reuse, R14 ;  /* 0x0000000e02ec7221 */ /* 0x040fe20000010100 */
[----:B------:R-:W-:Y:S02]  /*0d40*/  HADD2.F32 R184, -RZ, R184.H0_H0 ;  /* 0x200000b8ffb87230 */ /* 0x000fe40000004100 */
[C---:B------:R-:W-:Y:S01]  /*0d50*/  FADD.FTZ R240, -R2.reuse, R194 ;  /* 0x000000c202f07221 */ /* 0x040fe20000010100 */
[----:B------:R-:W-:Y:S01]  /*0d60*/  MOV R194, R239 ;  /* 0x000000ef00c27202 */ /* 0x000fe20000000f00 */
[C---:B------:R-:W-:Y:S01]  /*0d70*/  FADD.FTZ R252, -R2.reuse, R18 ;  /* 0x0000001202fc7221 */ /* 0x040fe20000010100 */
[----:B------:R-:W-:Y:S01]  /*0d80*/  SHF.R.U32.HI R186, RZ, 0x10, R221 ;  /* 0x00000010ffba7819 */ /* 0x000fe200000116dd */
[C---:B------:R-:W-:Y:S01]  /*0d90*/  FADD.FTZ R239, -R2.reuse, R196 ;  /* 0x000000c402ef7221 */ /* 0x040fe20000010100 */
[C---:B------:R-:W-:Y:S01]  /*0da0*/  FADD.FTZ R238, -R2.reuse, R198 ;  /* 0x000000c602ee7221 */ /* 0x040fe20000010100 */
[----:B------:R-:W-:Y:S01]  /*0db0*/  MOV R196, R236 ;  /* 0x000000ec00c47202 */ /* 0x000fe20000000f00 */
[C---:B------:R-:W-:Y:S01]  /*0dc0*/  FADD.FTZ R3, -R2.reuse, R13 ;  /* 0x0000000d02037221 */ /* 0x040fe20000010100 */
[C---:B------:R-:W-:Y:S01]  /*0dd0*/  FADD.FTZ R251, -R2.reuse, R20 ;  /* 0x0000001402fb7221 */ /* 0x040fe20000010100 */
[C---:B------:R-:W-:Y:S01]  /*0de0*/  FADD.FTZ R250, -R2.reuse, R22 ;  /* 0x0000001602fa7221 */ /* 0x040fe20000010100 */
[----:B------:R-:W-:Y:S01]  /*0df0*/  MOV R198, R237 ;  /* 0x000000ed00c67202 */ /* 0x000fe20000000f00 */
        /* <DEDUP_REMOVED lines=31> */
[----:B------:R-:W-:-:S03]  /*0ff0*/  HADD2.F32 R186, -RZ, R186.H0_H0 ;  /* 0x200000baffba7230 */ /* 0x000fc60000004100 */
[----:B------:R-:W-:Y:S02]  /*1000*/  FMUL.FTZ R9, R157, R184 ;  /* 0x000000b89d097220 */ /* 0x000fe40000410000 */
[----:B------:R-:W-:Y:S02]  /*1010*/  FMUL.FTZ R11, R159, R186 ;  /* 0x000000ba9f0b7220 */ /* 0x000fe40000410000 */
[----:B------:R-:W2:Y:S04]  /*1020*/  LDG.E.128 R184, desc[UR6][R210.64] ;  /* 0x00000006d2b87981 */ /* 0x000ea8000c1e1d00 */
[----:B------:R-:W3:Y:S01]  /*1030*/  LDL.S16 R210, [R1+0x6] ;  /* 0x0000060001d27983 */ /* 0x000ee20000100600 */
[----:B-----5:R-:W-:Y:S01]  /*1040*/  FMUL.FTZ R3, R8, R3 ;  /* 0x0000000308037220 */ /* 0x020fe20000410000 */
[----:B------:R-:W-:Y:S01]  /*1050*/  FMUL.FTZ R2, R153, R2 ;  /* 0x0000000299027220 */ /* 0x000fe20000410000 */
[----:B------:R-:W-:-:S02]  /*1060*/  FADD.FTZ R109, R109, R153 ;  /* 0x000000996d6d7221 */ /* 0x000fc40000010000 */
[----:B------:R-:W-:Y:S01]  /*1070*/  FFMA.FTZ R65, R153, R3, R65 ;  /* 0x0000000399417223 */ /* 0x000fe20000010041 */
[----:B------:R-:W-:Y:S01]  /*1080*/  FMUL.FTZ R153, R8, R0 ;  /* 0x0000000008997220 */ /* 0x000fe20000410000 */
[----:B------:R-:W-:Y:S01]  /*1090*/  SHF.R.U64 R0, R228, 0x10, R229 ;  /* 0x00000010e4007819 */ /* 0x000fe200000012e5 */
[----:B------:R-:W-:-:S04]  /*10a0*/  FMUL.FTZ R6, R8, R6 ;  /* 0x0000000608067220 */ /* 0x000fc80000410000 */
[----:B------:R-:W-:Y:S02]  /*10b0*/  HADD2.F32 R0, -RZ, R0.H0_H0 ;  /* 0x20000000ff007230 */ /* 0x000fe40000004100 */
[----:B------:R-:W-:Y:S01]  /*10c0*/  FADD.FTZ R111, R111, R155 ;  /* 0x0000009b6f6f7221 */ /* 0x000fe20000010000 */
[----:B------:R-:W-:Y:S01]  /*10d0*/  FFMA.FTZ R67, R155, R6, R67 ;  /* 0x000000069b437223 */ /* 0x000fe20000010043 */
[----:B------:R-:W-:Y:S01]  /*10e0*/  SHF.R.U64 R188, R222, 0x10, R223 ;  /* 0x00000010debc7819 */ /* 0x000fe200000012df */
[----:B------:R-:W-:Y:S01]  /*10f0*/  FMUL.FTZ R155, R173, R0 ;  /* 0x00000000ad9b7220 */ /* 0x000fe20000410000 */
[----:B------:R-:W-:Y:S01]  /*1100*/  SHF.R.U32.HI R0, RZ, 0x10, R229 ;  /* 0x00000010ff007819 */ /* 0x000fe200000116e5 */
[----:B------:R-:W-:Y:S02]  /*1110*/  FMUL.FTZ R12, R8, R12 ;  /* 0x0000000c080c7220 */ /* 0x000fe40000410000 */
[----:B------:R-:W-:Y:S02]  /*1120*/  HADD2.F32 R188, -RZ, R188.H0_H0 ;  /* 0x200000bcffbc7230 */ /* 0x000fe40000004100 */
[----:B------:R-:W-:-:S02]  /*1130*/  HADD2.F32 R0, -RZ, R0.H0_H0 ;  /* 0x20000000ff007230 */ /* 0x000fc40000004100 */
[----:B------:R-:W-:Y:S01]  /*1140*/  FADD.FTZ R107, R107, R159 ;  /* 0x0000009f6b6b7221 */ /* 0x000fe20000010000 */
[----:B------:R-:W-:Y:S01]  /*1150*/  FFMA.FTZ R71, R159, R12, R71 ;  /* 0x0000000c9f477223 */ /* 0x000fe20000010047 */
[----:B------:R-:W-:Y:S01]  /*1160*/  FMUL.FTZ R13, R161, R188 ;  /* 0x000000bca10d7220 */ /* 0x000fe20000410000 */
[----:B------:R-:W-:Y:S01]  /*1170*/  SHF.R.U32.HI R188, RZ, 0x10, R223 ;  /* 0x00000010ffbc7819 */ /* 0x000fe200000116df */
[----:B------:R-:W-:Y:S01]  /*1180*/  FMUL.FTZ R159, R175, R0 ;  /* 0x00000000af9f7220 */ /* 0x000fe20000410000 */
[----:B------:R-:W-:Y:S02]  /*1190*/  SHF.R.U32.HI R192, RZ, 0x10, R225 ;  /* 0x00000010ffc07819 */ /* 0x000fe400000116e1 */
[----:B------:R-:W-:Y:S01]  /*11a0*/  SHF.R.U64 R0, R230, 0x10, R231 ;  /* 0x00000010e6007819 */ /* 0x000fe200000012e7 */
[----:B------:R-:W-:Y:S02]  /*11b0*/  HADD2.F32 R188, -RZ, R188.H0_H0 ;  /* 0x200000bcffbc7230 */ /* 0x000fe40000004100 */
[----:B------:R-:W-:Y:S01]  /*11c0*/  FMUL.FTZ R16, R8, R16 ;  /* 0x0000001008107220 */ /* 0x000fe20000410000 */
[----:B------:R-:W-:-:S02]  /*11d0*/  HADD2.F32 R192, -RZ, R192.H0_H0 ;  /* 0x200000c0ffc07230 */ /* 0x000fc40000004100 */
[----:B------:R-:W-:Y:S02]  /*11e0*/  HADD2.F32 R0, -RZ, R0.H0_H0 ;  /* 0x20000000ff007230 */ /* 0x000fe40000004100 */
[----:B------:R-:W-:Y:S01]  /*11f0*/  FMUL.FTZ R15, R163, R188 ;  /* 0x000000bca30f7220 */ /* 0x000fe20000410000 */
[----:B------:R-:W-:Y:S01]  /*1200*/  FADD.FTZ R103, R103, R163 ;  /* 0x000000a367677221 */ /* 0x000fe20000010000 */
[----:B------:R-:W-:Y:S01]  /*1210*/  FFMA.FTZ R143, R163, R16, R143 ;  /* 0x00000010a38f7223 */ /* 0x000fe2000001008f */
[----:B------:R-:W-:Y:S01]  /*1220*/  FMUL.FTZ R19, R167, R192 ;  /* 0x000000c0a7137220 */ /* 0x000fe20000410000 */
[----:B------:R-:W-:Y:S01]  /*1230*/  SHF.R.U64 R192, R226, 0x10, R227 ;  /* 0x00000010e2c07819 */ /* 0x000fe200000012e3 */
[----:B------:R-:W-:Y:S01]  /*1240*/  FMUL.FTZ R163, R177, R0 ;  /* 0x00000000b1a37220 */ /* 0x000fe20000410000 */
[----:B------:R-:W-:Y:S01]  /*1250*/  SHF.R.U32.HI R0, RZ, 0x10, R231 ;  /* 0x00000010ff007819 */ /* 0x000fe200000116e7 */
[----:B------:R-:W-:Y:S02]  /*1260*/  FMUL.FTZ R20, R8, R20 ;  /* 0x0000001408147220 */ /* 0x000fe40000410000 */
[----:B------:R-:W-:-:S02]  /*1270*/  HADD2.F32 R192, -RZ, R192.H0_H0 ;  /* 0x200000c0ffc07230 */ /* 0x000fc40000004100 */
[----:B------:R-:W-:Y:S02]  /*1280*/  HADD2.F32 R0, -RZ, R0.H0_H0 ;  /* 0x20000000ff007230 */ /* 0x000fe40000004100 */
[----:B------:R-:W-:Y:S01]  /*1290*/  FADD.FTZ R99, R99, R167 ;  /* 0x000000a763637221 */ /* 0x000fe20000010000 */
[----:B------:R-:W-:Y:S01]  /*12a0*/  FFMA.FTZ R139, R167, R20, R139 ;  /* 0x00000014a78b7223 */ /* 0x000fe2000001008b */
[----:B------:R-:W-:Y:S01]  /*12b0*/  FMUL.FTZ R21, R169, R192 ;  /* 0x000000c0a9157220 */ /* 0x000fe20000410000 */
[----:B------:R-:W-:Y:S01]  /*12c0*/  SHF.R.U32.HI R192, RZ, 0x10, R227 ;  /* 0x00000010ffc07819 */ /* 0x000fe200000116e3 */
[----:B------:R-:W-:Y:S01]  /*12d0*/  FMUL.FTZ R167, R179, R0 ;  /* 0x00000000b3a77220 */ /* 0x000fe20000410000 */
[----:B------:R-:W-:-:S03]  /*12e0*/  SHF.R.U64 R0, R232, 0x10, R233 ;  /* 0x00000010e8007819 */ /* 0x000fc600000012e9 */
[----:B------:R-:W-:Y:S02]  /*12f0*/  HADD2.F32 R192, -RZ, R192.H0_H0 ;  /* 0x200000c0ffc07230 */ /* 0x000fe40000004100 */
[----:B------:R-:W-:Y:S02]  /*1300*/  HADD2.F32 R0, -RZ, R0.H0_H0 ;  /* 0x20000000ff007230 */ /* 0x000fe40000004100 */
[----:B------:R-:W-:Y:S01]  /*1310*/  FADD.FTZ R95, R95, R171 ;  /* 0x000000ab5f5f7221 */ /* 0x000fe20000010000 */
[C---:B------:R-:W-:Y:S01]  /*1320*/  FFMA.FTZ R135, R171.reuse, R153, R135 ;  /* 0x00000099ab877223 */ /* 0x040fe20000010087 */
[----:B------:R-:W-:Y:S01]  /*1330*/  FMUL.FTZ R23, R171, R192 ;  /* 0x000000c0ab177220 */ /* 0x000fe20000410000 */
[----:B------:R-:W-:Y:S01]  /*1340*/  SHF.R.U64 R188, R224, 0x10, R225 ;  /* 0x00000010e0bc7819 */ /* 0x000fe200000012e1 */
[----:B------:R-:W-:Y:S01]  /*1350*/  FMUL.FTZ R171, R181, R0 ;  /* 0x00000000b5ab7220 */ /* 0x000fe20000410000 */
[C---:B------:R-:W-:Y:S01]  /*1360*/  FMUL.FTZ R10, R8.reuse, R10 ;  /* 0x0000000a080a7220 */ /* 0x040fe20000410000 */
[C---:B------:R-:W-:Y:S01]  /*1370*/  FMUL.FTZ R14, R8.reuse, R14 ;  /* 0x0000000e080e7220 */ /* 0x040fe20000410000 */
[----:B------:R-:W-:Y:S01]  /*1380*/  FMUL.FTZ R22, R8, R22 ;  /* 0x0000001608167220 */ /* 0x000fe20000410000 */
[----:B------:R-:W-:Y:S01]  /*1390*/  SHF.R.U32.HI R0, RZ, 0x10, R233 ;  /* 0x00000010ff007819 */ /* 0x000fe200000116e9 */
[----:B------:R-:W-:Y:S01]  /*13a0*/  FADD.FTZ R105, R105, R157 ;  /* 0x0000009d69697221 */ /* 0x000fe20000010000 */
[----:B------:R-:W-:Y:S01]  /*13b0*/  FFMA.FTZ R69, R157, R10, R69 ;  /* 0x0000000a9d457223 */ /* 0x000fe20000010045 */
[----:B------:R-:W-:Y:S01]  /*13c0*/  FADD.FTZ R101, R101, R161 ;  /* 0x000000a165657221 */ /* 0x000fe20000010000 */
[----:B------:R-:W-:Y:S01]  /*13d0*/  FFMA.FTZ R141, R161, R14, R141 ;  /* 0x0000000ea18d7223 */ /* 0x000fe2000001008d */
[----:B------:R-:W-:-:S02]  /*13e0*/  HADD2.F32 R188, -RZ, R188.H0_H0 ;  /* 0x200000bcffbc7230 */ /* 0x000fc40000004100 */
[----:B------:R-:W-:Y:S01]  /*13f0*/  FADD.FTZ R93, R93, R169 ;  /* 0x000000a95d5d7221 */ /* 0x000fe20000010000 */
[----:B------:R-:W-:Y:S01]  /*1400*/  FFMA.FTZ R133, R169, R22, R133 ;  /* 0x00000016a9857223 */ /* 0x000fe20000010085 */
[C---:B------:R-:W-:Y:S01]  /*1410*/  FMUL.FTZ R18, R8.reuse, R18 ;  /* 0x0000001208127220 */ /* 0x040fe20000410000 */
[C---:B------:R-:W-:Y:S01]  /*1420*/  FMUL.FTZ R157, R8.reuse, R193 ;  /* 0x000000c1089d7220 */ /* 0x040fe20000410000 */
[C---:B------:R-:W-:Y:S01]  /*1430*/  FMUL.FTZ R161, R8.reuse, R195 ;  /* 0x000000c308a17220 */ /* 0x040fe20000410000 */
[C---:B------:R-:W-:Y:S01]  /*1440*/  FMUL.FTZ R169, R8.reuse, R199 ;  /* 0x000000c708a97220 */ /* 0x040fe20000410000 */
[----:B------:R-:W-:Y:S02]  /*1450*/  HADD2.F32 R0, -RZ, R0.H0_H0 ;  /* 0x20000000ff007230 */ /* 0x000fe40000004100 */
        /* <DEDUP_REMOVED lines=9> */
[C---:B------:R-:W-:Y:S01]  /*14f0*/  FMUL.FTZ R165, R8.reuse, R197 ;  /* 0x000000c508a57220 */ /* 0x040fe20000410000 */
[----:B------:R-:W-:Y:S01]  /*1500*/  FMUL.FTZ R173, R8, R201 ;  /* 0x000000c908ad7220 */ /* 0x000fe20000410000 */
[----:B------:R-:W-:Y:S01]  /*1510*/  FMUL.FTZ R175, R183, R0 ;  /* 0x00000000b7af7220 */ /* 0x000fe20000410000 */
[----:B------:R-:W-:-:S02]  /*1520*/  HADD2.F32 R179, -RZ, R218.H0_H0 ;  /* 0x200000daffb37230 */ /* 0x000fc40000004100 */
[C---:B------:R-:W-:Y:S01]  /*1530*/  FMUL.FTZ R0, R8.reuse, R198 ;  /* 0x000000c608007220 */ /* 0x040fe20000410000 */
[----:B------:R-:W-:Y:S01]  /*1540*/  FADD.FTZ R85, R85, R177 ;  /* 0x000000b155557221 */ /* 0x000fe20000010000 */
[----:B------:R-:W-:Y:S01]  /*1550*/  FFMA.FTZ R125, R177, R165, R125 ;  /* 0x000000a5b17d7223 */ /* 0x000fe2000001007d */
[----:B------:R-:W-:Y:S01]  /*1560*/  FADD.FTZ R81, R81, R181 ;  /* 0x000000b551517221 */ /* 0x000fe20000010000 */
[----:B------:R-:W-:Y:S01]  /*1570*/  FFMA.FTZ R121, R181, R173, R121 ;  /* 0x000000adb5797223 */ /* 0x000fe20000010079 */
[----:B------:R-:W-:Y:S01]  /*1580*/  FMUL.FTZ R177, R8, R203 ;  /* 0x000000cb08b17220 */ /* 0x000fe20000410000 */
[----:B------:R-:W-:Y:S01]  /*1590*/  FADD.FTZ R108, R108, R152 ;  /* 0x000000986c6c7221 */ /* 0x000fe20000010000 */
[C---:B------:R-:W-:Y:S01]  /*15a0*/  FFMA.FTZ R64, R152.reuse, R0, R64 ;  /* 0x0000000098407223 */ /* 0x040fe20000010040 */
[----:B------:R-:W-:Y:S01]  /*15b0*/  FMUL.FTZ R179, R152, R179 ;  /* 0x000000b398b37220 */ /* 0x000fe20000410000 */
[----:B------:R-:W-:Y:S02]  /*15c0*/  HADD2.F32 R181, -RZ, R219.H0_H0 ;  /* 0x200000dbffb57230 */ /* 0x000fe40000004100 */
[----:B------:R-:W-:Y:S01]  /*15d0*/  FMUL.FTZ R152, R8, R196 ;  /* 0x000000c408987220 */ /* 0x000fe20000410000 */
[----:B------:R-:W-:Y:S01]  /*15e0*/  FADD.FTZ R83, R83, R183 ;  /* 0x000000b753537221 */ /* 0x000fe20000010000 */
[----:B------:R-:W-:Y:S01]  /*15f0*/  FFMA.FTZ R123, R183, R177, R123 ;  /* 0x000000b1b77b7223 */ /* 0x000fe2000001007b */
[----:B------:R-:W-:Y:S01]  /*1600*/  FADD.FTZ R110, R110, R154 ;  /* 0x0000009a6e6e7221 */ /* 0x000fe20000010000 */
[C---:B------:R-:W-:Y:S01]  /*1610*/  FFMA.FTZ R66, R154.reuse, R152, R66 ;  /* 0x000000989a427223 */ /* 0x040fe20000010042 */
[----:B------:R-:W-:Y:S01]  /*1620*/  FMUL.FTZ R181, R154, R181 ;  /* 0x000000b59ab57220 */ /* 0x000fe20000410000 */
[----:B------:R-:W-:-:S02]  /*1630*/  HADD2.F32 R183, -RZ, R220.H0_H0 ;  /* 0x200000dcffb77230 */ /* 0x000fc40000004100 */
[----:B------:R-:W-:Y:S01]  /*1640*/  FMUL.FTZ R154, R8, R194 ;  /* 0x000000c2089a7220 */ /* 0x000fe20000410000 */
[----:B------:R-:W-:Y:S02]  /*1650*/  HADD2.F32 R193, -RZ, R221.H0_H0 ;  /* 0x200000ddffc17230 */ /* 0x000fe40000004100 */
[----:B------:R-:W-:Y:S01]  /*1660*/  FADD.FTZ R104, R104, R156 ;  /* 0x0000009c68687221 */ /* 0x000fe20000010000 */
[----:B------:R-:W-:Y:S01]  /*1670*/  FADD.FTZ R106, R106, R158 ;  /* 0x0000009e6a6a7221 */ /* 0x000fe20000010000 */
[C---:B------:R-:W-:Y:S01]  /*1680*/  FFMA.FTZ R68, R156.reuse, R154, R68 ;  /* 0x0000009a9c447223 */ /* 0x040fe20000010044 */
[----:B------:R-:W-:Y:S01]  /*1690*/  FMUL.FTZ R183, R156, R183 ;  /* 0x000000b79cb77220 */ /* 0x000fe20000410000 */
[----:B------:R-:W-:Y:S01]  /*16a0*/  FMUL.FTZ R156, R8, R252 ;  /* 0x000000fc089c7220 */ /* 0x000fe20000410000 */
[----:B------:R-:W-:Y:S01]  /*16b0*/  FMUL.FTZ R192, R158, R193 ;  /* 0x000000c19ec07220 */ /* 0x000fe20000410000 */
[----:B------:R-:W-:Y:S02]  /*16c0*/  HADD2.F32 R193, -RZ, R222.H0_H0 ;  /* 0x200000deffc17230 */ /* 0x000fe40000004100 */
[----:B------:R-:W-:Y:S01]  /*16d0*/  FADD.FTZ R100, R100, R160 ;  /* 0x000000a064647221 */ /* 0x000fe20000010000 */
[----:B------:R-:W-:Y:S01]  /*16e0*/  FFMA.FTZ R70, R158, R156, R70 ;  /* 0x0000009c9e467223 */ /* 0x000fe20000010046 */
[----:B------:R-:W-:Y:S01]  /*16f0*/  FMUL.FTZ R158, R8, R251 ;  /* 0x000000fb089e7220 */ /* 0x000fe20000410000 */
[----:B------:R-:W-:-:S02]  /*1700*/  HADD2.F32 R195, -RZ, R223.H0_H0 ;  /* 0x200000dfffc37230 */ /* 0x000fc40000004100 */
[----:B------:R-:W-:Y:S01]  /*1710*/  FMUL.FTZ R193, R160, R193 ;  /* 0x000000c1a0c17220 */ /* 0x000fe20000410000 */
[----:B------:R-:W-:Y:S01]  /*1720*/  FADD.FTZ R102, R102, R162 ;  /* 0x000000a266667221 */ /* 0x000fe20000010000 */
[----:B------:R-:W-:Y:S01]  /*1730*/  FFMA.FTZ R140, R160, R158, R140 ;  /* 0x0000009ea08c7223 */ /* 0x000fe2000001008c */
        /* <DEDUP_REMOVED lines=23> */
[----:B------:R-:W-:Y:S01]  /*18b0*/  FFMA.FTZ R200, R0, R179, RZ ;  /* 0x000000b300c87223 */ /* 0x000fe200000100ff */
[----:B------:R-:W-:Y:S01]  /*18c0*/  FFMA.FTZ R134, R170, R168, R134 ;  /* 0x000000a8aa867223 */ /* 0x000fe20000010086 */
[----:B------:R0:W4:Y:S01]  /*18d0*/  LDG.E.128 R188, desc[UR6][R234.64] ;  /* 0x00000006eabc7981 */ /* 0x000122000c1e1d00 */
[----:B------:R-:W-:Y:S01]  /*18e0*/  FMUL.FTZ R170, R8, R241 ;  /* 0x000000f108aa7220 */ /* 0x000fe20000410000 */
[----:B------:R-:W-:Y:S01]  /*18f0*/  FFMA.FTZ R201, R3, R2, R200 ;  /* 0x0000000203c97223 */ /* 0x000fe200000100c8 */
[----:B------:R-:W-:Y:S01]  /*1900*/  FADD.FTZ R88, R88, R172 ;  /* 0x000000ac58587221 */ /* 0x000fe20000010000 */
[C---:B------:R-:W-:Y:S01]  /*1910*/  FMUL.FTZ R199, R172.reuse, R199 ;  /* 0x000000c7acc77220 */ /* 0x040fe20000410000 */
[----:B------:R-:W-:Y:S01]  /*1920*/  FFMA.FTZ R128, R172, R170, R128 ;  /* 0x000000aaac807223 */ /* 0x000fe20000010080 */
[----:B------:R-:W-:Y:S01]  /*1930*/  FMUL.FTZ R172, R8, R240 ;  /* 0x000000f008ac7220 */ /* 0x000fe20000410000 */
[----:B------:R-:W-:-:S02]  /*1940*/  HADD2.F32 R203, -RZ, R229.H0_H0 ;  /* 0x200000e5ffcb7230 */ /* 0x000fc40000004100 */
[----:B------:R-:W-:Y:S01]  /*1950*/  FADD.FTZ R90, R90, R174 ;  /* 0x000000ae5a5a7221 */ /* 0x000fe20000010000 */
[----:B------:R-:W4:Y:S01]  /*1960*/  LDL.S16 R252, [R1+0x4] ;  /* 0x0000040001fc7983 */ /* 0x000f220000100600 */
[----:B0-----:R-:W-:Y:S01]  /*1970*/  MOV R234, R205 ;  /* 0x000000cd00ea7202 */ /* 0x001fe20000000f00 */
[----:B------:R-:W-:Y:S01]  /*1980*/  FADD.FTZ R205, RZ, R179 ;  /* 0x000000b3ffcd7221 */ /* 0x000fe20000010000 */
[----:B------:R-:W-:-:S03]  /*1990*/  FFMA.FTZ R201, R152, R181, R201 ;  /* 0x000000b598c97223 */ /* 0x000fc600000100c9 */
[----:B------:R-:W-:Y:S01]  /*19a0*/  FADD.FTZ R200, R2, R205 ;  /* 0x000000cd02c87221 */ /* 0x000fe20000010000 */
[C---:B------:R-:W-:Y:S01]  /*19b0*/  FFMA.FTZ R130, R174.reuse, R172, R130 ;  /* 0x000000acae827223 */ /* 0x040fe20000010082 */
        /* <DEDUP_REMOVED lines=12> */
[----:B------:R-:W-:Y:S01]  /*1a80*/  FFMA.FTZ R203, R158, R193, R203 ;  /* 0x000000c19ecb7223 */ /* 0x000fe200000100cb */
[----:B------:R-:W-:-:S03]  /*1a90*/  FADD.FTZ R204, R11, R202 ;  /* 0x000000ca0bcc7221 */ /* 0x000fc60000010000 */
[----:B------:R-:W-:Y:S01]  /*1aa0*/  FFMA.FTZ R203, R14, R13, R203 ;  /* 0x0000000d0ecb7223 */ /* 0x000fe200000100cb */
[----:B------:R-:W-:Y:S01]  /*1ab0*/  FADD.FTZ R204, R193, R204 ;  /* 0x000000ccc1cc7221 */ /* 0x000fe20000010000 */
[----:B------:R-:W-:Y:S02]  /*1ac0*/  FMUL.FTZ R202, R178, R205 ;  /* 0x000000cdb2ca7220 */ /* 0x000fe40000410000 */
[----:B------:R-:W-:Y:S01]  /*1ad0*/  FFMA.FTZ R205, R160, R194, R203 ;  /* 0x000000c2a0cd7223 */ /* 0x000fe200000100cb */
[----:B------:R-:W-:Y:S01]  /*1ae0*/  FADD.FTZ R235, R13, R204 ;  /* 0x000000cc0deb7221 */ /* 0x000fe20000010000 */
[----:B------:R-:W-:Y:S02]  /*1af0*/  HADD2.F32 R201, -RZ, R230.H0_H0 ;  /* 0x200000e6ffc97230 */ /* 0x000fe40000004100 */
[----:B------:R-:W-:Y:S01]  /*1b00*/  FFMA.FTZ R205, R16, R15, R205 ;  /* 0x0000000f10cd7223 */ /* 0x000fe200000100cd */
[----:B------:R-:W-:Y:S01]  /*1b10*/  FADD.FTZ R204, R194, R235 ;  /* 0x000000ebc2cc7221 */ /* 0x000fe20000010000 */
[----:B------:R-:W-:Y:S01]  /*1b20*/  FMUL.FTZ R200, R8, R239 ;  /* 0x000000ef08c87220 */ /* 0x000fe20000410000 */
[----:B------:R-:W-:-:S02]  /*1b30*/  HADD2.F32 R211, -RZ, R232.H0_H0 ;  /* 0x200000e8ffd37230 */ /* 0x000fc40000004100 */
[----:B------:R-:W-:Y:S01]  /*1b40*/  FFMA.FTZ R205, R162, R195, R205 ;  /* 0x000000c3a2cd7223 */ /* 0x000fe200000100cd */
[----:B------:R-:W-:Y:S01]  /*1b50*/  FADD.FTZ R204, R15, R204 ;  /* 0x000000cc0fcc7221 */ /* 0x000fe20000010000 */
[----:B------:R-:W-:Y:S01]  /*1b60*/  FADD.FTZ R84, R84, R176 ;  /* 0x000000b054547221 */ /* 0x000fe20000010000 */
[C---:B------:R-:W-:Y:S01]  /*1b70*/  FFMA.FTZ R124, R176.reuse, R200, R124 ;  /* 0x000000c8b07c7223 */ /* 0x040fe2000001007c */
        /* <DEDUP_REMOVED lines=8> */
[----:B------:R-:W-:Y:S01]  /*1c00*/  FMUL.FTZ R178, R8, R237 ;  /* 0x000000ed08b27220 */ /* 0x000fe20000410000 */
[----:B------:R-:W-:Y:S01]  /*1c10*/  FFMA.FTZ R205, R164, R196, R205 ;  /* 0x000000c4a4cd7223 */ /* 0x000fe200000100cd */
[----:B------:R-:W-:Y:S01]  /*1c20*/  MOV R251, R206 ;  /* 0x000000ce00fb7202 */ /* 0x000fe20000000f00 */
[----:B------:R-:W-:Y:S01]  /*1c30*/  FADD.FTZ R206, R196, R211 ;  /* 0x000000d3c4ce7221 */ /* 0x000fe20000010000 */
[----:B------:R-:W-:Y:S01]  /*1c40*/  FADD.FTZ R80, R80, R180 ;  /* 0x000000b450507221 */ /* 0x000fe20000010000 */
[----:B------:R-:W-:Y:S01]  /*1c50*/  FFMA.FTZ R120, R180, R178, R120 ;  /* 0x000000b2b4787223 */ /* 0x000fe20000010078 */
[----:B------:R-:W-:-:S02]  /*1c60*/  HADD2.F32 R235, -RZ, R233.H0_H0 ;  /* 0x200000e9ffeb7230 */ /* 0x000fc40000004100 */
[----:B------:R-:W-:Y:S01]  /*1c70*/  FFMA.FTZ R211, R20, R19, R205 ;  /* 0x0000001314d37223 */ /* 0x000fe200000100cd */
[----:B------:R-:W-:Y:S01]  /*1c80*/  FMUL.FTZ R180, R8, R236 ;  /* 0x000000ec08b47220 */ /* 0x000fe20000410000 */
[----:B------:R-:W-:Y:S01]  /*1c90*/  FADD.FTZ R206, R19, R206 ;  /* 0x000000ce13ce7221 */ /* 0x000fe20000010000 */
[----:B------:R-:W-:Y:S01]  /*1ca0*/  FADD.FTZ R82, R82, R182 ;  /* 0x000000b652527221 */ /* 0x000fe20000010000 */
[----:B------:R-:W-:Y:S01]  /*1cb0*/  FFMA.FTZ R211, R166, R197, R211 ;  /* 0x000000c5a6d37223 */ /* 0x000fe200000100d3 */
[C---:B------:R-:W-:Y:S01]  /*1cc0*/  FFMA.FTZ R122, R182.reuse, R180, R122 ;  /* 0x000000b4b67a7223 */ /* 0x040fe2000001007a */
[----:B------:R-:W-:Y:S01]  /*1cd0*/  FMUL.FTZ R204, R182, R235 ;  /* 0x000000ebb6cc7220 */ /* 0x000fe20000410000 */
[----:B------:R-:W-:Y:S01]  /*1ce0*/  HADD2.F32 R205, -RZ, R242.H0_H0 ;  /* 0x200000f2ffcd7230 */ /* 0x000fe20000004100 */
[----:B------:R-:W4:Y:S01]  /*1cf0*/  LDL.S16 R236, [R1+0x2] ;  /* 0x0000020001ec7983 */ /* 0x000f220000100600 */
[----:B------:R-:W-:Y:S01]  /*1d00*/  FMUL.FTZ R182, R8, R208 ;  /* 0x000000d008b67220 */ /* 0x000fe20000410000 */
[----:B------:R-:W-:Y:S01]  /*1d10*/  FADD.FTZ R206, R197, R206 ;  /* 0x000000cec5ce7221 */ /* 0x000fe20000010000 */
[----:B------:R-:W-:-:S03]  /*1d20*/  FFMA.FTZ R211, R22, R21, R211 ;  /* 0x0000001516d37223 */ /* 0x000fc600000100d3 */
[----:B------:R-:W-:Y:S01]  /*1d30*/  FADD.FTZ R235, R21, R206 ;  /* 0x000000ce15eb7221 */ /* 0x000fe20000010000 */
[----:B------:R-:W-:Y:S01]  /*1d40*/  FFMA.FTZ R206, R168, R198, R211 ;  /* 0x000000c6a8ce7223 */ /* 0x000fe200000100d3 */
[----:B------:R-:W-:-:S03]  /*1d50*/  HADD2.F32 R237, -RZ, R243.H0_H0 ;  /* 0x200000f3ffed7230 */ /* 0x000fc60000004100 */
[----:B------:R-:W-:Y:S01]  /*1d60*/  FFMA.FTZ R211, R153, R23, R206 ;  /* 0x0000001799d37223 */ /* 0x000fe200000100ce */
[----:B--2---:R-:W-:Y:S01]  /*1d70*/  FADD.FTZ R76, R76, R184 ;  /* 0x000000b84c4c7221 */ /* 0x004fe20000010000 */
[C---:B------:R-:W-:Y:S01]  /*1d80*/  FFMA.FTZ R116, R184.reuse, R182, R116 ;  /* 0x000000b6b8747223 */ /* 0x040fe20000010074 */
[----:B------:R-:W-:Y:S01]  /*1d90*/  FMUL.FTZ R205, R184, R205 ;  /* 0x000000cdb8cd7220 */ /* 0x000fe20000410000 */
[----:B------:R-:W-:Y:S01]  /*1da0*/  FMUL.FTZ R184, R8, R234 ;  /* 0x000000ea08b87220 */ /* 0x000fe20000410000 */
[----:B------:R-:W-:Y:S01]  /*1db0*/  FADD.FTZ R77, R77, R185 ;  /* 0x000000b94d4d7221 */ /* 0x000fe20000010000 */
[----:B---3--:R-:W-:Y:S02]  /*1dc0*/  HADD2.F32 R234, -RZ, R210.H0_H0 ;  /* 0x200000d2ffea7230 */ /* 0x008fe40000004100 */
[----:B------:R-:W-:-:S03]  /*1dd0*/  FFMA.FTZ R117, R185, R184, R117 ;  /* 0x000000b8b9757223 */ /* 0x000fc60000010075 */
[----:B------:R-:W-:Y:S01]  /*1de0*/  FMUL.FTZ R206, R185, R234 ;  /* 0x000000eab9ce7220 */ /* 0x000fe20000410000 */
[----:B------:R-:W-:Y:S01]  /*1df0*/  FMUL.FTZ R185, R8, R251 ;  /* 0x000000fb08b97220 */ /* 0x000fe20000410000 */
[----:B------:R-:W-:-:S03]  /*1e00*/  FADD.FTZ R78, R78, R186 ;  /* 0x000000ba4e4e7221 */ /* 0x000fc60000010000 */
[C---:B------:R-:W-:Y:S01]  /*1e10*/  FFMA.FTZ R118, R186.reuse, R185, R118 ;  /* 0x000000b9ba767223 */ /* 0x040fe20000010076 */
[----:B------:R-:W-:Y:S02]  /*1e20*/  FMUL.FTZ R186, R186, R237 ;  /* 0x000000edbaba7220 */ /* 0x000fe40000410000 */
[----:B------:R-:W2:Y:S01]  /*1e30*/  LDL.S16 R237, [R1] ;  /* 0x0000000001ed7983 */ /* 0x000ea20000100600 */
        /* <DEDUP_REMOVED lines=15> */
[----:B------:R-:W-:Y:S01]  /*1f30*/  FMUL.FTZ R207, R8, R207 ;  /* 0x000000cf08cf7220 */ /* 0x000fe20000410000 */
[----:B------:R-:W-:Y:S01]  /*1f40*/  FADD.FTZ R79, R79, R187 ;  /* 0x000000bb4f4f7221 */ /* 0x000fe20000010000 */
[----:B------:R-:W-:Y:S02]  /*1f50*/  HADD2.F32 R211, -RZ, R244.H0_H0 ;  /* 0x200000f4ffd37230 */ /* 0x000fe40000004100 */
[----:B------:R-:W-:Y:S01]  /*1f60*/  FFMA.FTZ R119, R187, R207, R119 ;  /* 0x000000cfbb777223 */ /* 0x000fe20000010077 */
[----:B----4-:R-:W-:-:S05]  /*1f70*/  HADD2.F32 R234, -RZ, R252.H0_H0 ;  /* 0x200000fcffea7230 */ /* 0x010fca0000004100 */
[----:B------:R-:W-:Y:S01]  /*1f80*/  FMUL.FTZ R208, R187, R234 ;  /* 0x000000eabbd07220 */ /* 0x000fe20000410000 */
[----:B------:R-:W-:Y:S01]  /*1f90*/  FADD.FTZ R234, R202, R235 ;  /* 0x000000ebcaea7221 */ /* 0x000fe20000010000 */
[----:B------:R-:W-:Y:S01]  /*1fa0*/  FFMA.FTZ R235, R169, R167, R210 ;  /* 0x000000a7a9eb7223 */ /* 0x000fe200000100d2 */
[----:B------:R-:W-:Y:S02]  /*1fb0*/  FMUL.FTZ R187, R8, R212 ;  /* 0x000000d408bb7220 */ /* 0x000fe40000410000 */
        /* <DEDUP_REMOVED lines=10> */
[----:B------:R-:W-:Y:S01]  /*2060*/  FADD.FTZ R72, R72, R188 ;  /* 0x000000bc48487221 */ /* 0x000fe20000010000 */
[----:B------:R-:W-:Y:S01]  /*2070*/  FFMA.FTZ R112, R188, R187, R112 ;  /* 0x000000bbbc707223 */ /* 0x000fe20000010070 */
[----:B------:R-:W-:Y:S01]  /*2080*/  FMUL.FTZ R188, R8, R213 ;  /* 0x000000d508bc7220 */ /* 0x000fe20000410000 */
[----:B------:R-:W-:Y:S01]  /*2090*/  FFMA.FTZ R235, R182, R205, R235 ;  /* 0x000000cdb6eb7223 */ /* 0x000fe200000100eb */
[----:B------:R-:W-:Y:S01]  /*20a0*/  FADD.FTZ R213, R212, R205 ;  /* 0x000000cdd4d57221 */ /* 0x000fe20000010000 */
[----:B------:R-:W-:Y:S02]  /*20b0*/  FADD.FTZ R73, R73, R189 ;  /* 0x000000bd49497221 */ /* 0x000fe40000010000 */
[----:B------:R-:W-:Y:S01]  /*20c0*/  FFMA.FTZ R212, R184, R206, R235 ;  /* 0x000000ceb8d47223 */ /* 0x000fe200000100eb */
[----:B------:R-:W-:Y:S01]  /*20d0*/  FADD.FTZ R213, R213, R206 ;  /* 0x000000ced5d57221 */ /* 0x000fe20000010000 */
[----:B------:R-:W-:Y:S01]  /*20e0*/  FFMA.FTZ R113, R189, R188, R113 ;  /* 0x000000bcbd717223 */ /* 0x000fe20000010071 */
[----:B------:R-:W-:-:S02]  /*20f0*/  HADD2.F32 R235, -RZ, R245.H0_H0 ;  /* 0x200000f5ffeb7230 */ /* 0x000fc40000004100 */
[----:B------:R-:W-:Y:S01]  /*2100*/  FADD.FTZ R213, R213, R186 ;  /* 0x000000bad5d57221 */ /* 0x000fe20000010000 */
[----:B------:R-:W-:Y:S01]  /*2110*/  FADD.FTZ R74, R74, R190 ;  /* 0x000000be4a4a7221 */ /* 0x000fe20000010000 */
[----:B------:R-:W-:Y:S01]  /*2120*/  FADD.FTZ R75, R75, R191 ;  /* 0x000000bf4b4b7221 */ /* 0x000fe20000010000 */
[----:B------:R-:W-:-:S05]  /*2130*/  HADD2.F32 R236, -RZ, R236.H0_H0 ;  /* 0x200000ecffec7230 */ /* 0x000fca0000004100 */
[----:B------:R-:W-:Y:S01]  /*2140*/  FMUL.FTZ R211, R189, R236 ;  /* 0x000000ecbdd37220 */ /* 0x000fe20000410000 */
[----:B------:R-:W-:Y:S01]  /*2150*/  FMUL.FTZ R189, R8, R214 ;  /* 0x000000d608bd7220 */ /* 0x000fe20000410000 */
[----:B------:R-:W-:Y:S01]  /*2160*/  FFMA.FTZ R214, R185, R186, R212 ;  /* 0x000000bab9d67223 */ /* 0x000fe200000100d4 */
[C---:B------:R-:W-:Y:S01]  /*2170*/  FMUL.FTZ R212, R190.reuse, R235 ;  /* 0x000000ebbed47220 */ /* 0x040fe20000410000 */
[----:B------:R-:W-:Y:S02]  /*2180*/  FADD.FTZ R235, R213, R208 ;  /* 0x000000d0d5eb7221 */ /* 0x000fe40000010000 */
[----:B------:R-:W-:Y:S01]  /*2190*/  FFMA.FTZ R214, R207, R208, R214 ;  /* 0x000000d0cfd67223 */ /* 0x000fe200000100d6 */
[----:B------:R-:W-:-:S03]  /*21a0*/  FFMA.FTZ R114, R190, R189, R114 ;  /* 0x000000bdbe727223 */ /* 0x000fc60000010072 */
[----:B------:R-:W-:Y:S01]  /*21b0*/  FFMA.FTZ R213, R187, R210, R214 ;  /* 0x000000d2bbd57223 */ /* 0x000fe200000100d6 */
[----:B------:R-:W-:Y:S01]  /*21c0*/  FADD.FTZ R214, R235, R210 ;  /* 0x000000d2ebd67221 */ /* 0x000fe20000010000 */
[----:B------:R-:W-:Y:S02]  /*21d0*/  FMUL.FTZ R190, R8, R215 ;  /* 0x000000d708be7220 */ /* 0x000fe40000410000 */
[----:B------:R-:W-:Y:S01]  /*21e0*/  FFMA.FTZ R234, R188, R211, R213 ;  /* 0x000000d3bcea7223 */ /* 0x000fe200000100d5 */
[----:B------:R-:W-:Y:S01]  /*21f0*/  FADD.FTZ R213, R214, R211 ;  /* 0x000000d3d6d57221 */ /* 0x000fe20000010000 */
[----:B------:R-:W-:Y:S02]  /*2200*/  FFMA.FTZ R115, R191, R190, R115 ;  /* 0x000000bebf737223 */ /* 0x000fe40000010073 */
[----:B------:R-:W-:Y:S01]  /*2210*/  FFMA.FTZ R215, R189, R212, R234 ;  /* 0x000000d4bdd77223 */ /* 0x000fe200000100ea */
[----:B------:R-:W-:Y:S01]  /*2220*/  FADD.FTZ R234, R213, R212 ;  /* 0x000000d4d5ea7221 */ /* 0x000fe20000010000 */
[----:B--2---:R-:W-:-:S05]  /*2230*/  HADD2.F32 R236, -RZ, R237.H0_H0 ;  /* 0x200000edffec7230 */ /* 0x004fca0000004100 */
[----:B------:R-:W-:-:S04]  /*2240*/  FMUL.FTZ R191, R191, R236 ;  /* 0x000000ecbfbf7220 */ /* 0x000fc80000410000 */
[----:B------:R-:W-:Y:S01]  /*2250*/  FFMA.FTZ R214, R190, R191, R215 ;  /* 0x000000bfbed67223 */ /* 0x000fe200000100d7 */
[----:B------:R-:W-:Y:S01]  /*2260*/  FADD.FTZ R213, R234, R191 ;  /* 0x000000bfead57221 */ /* 0x000fe20000010000 */
[----:B------:R-:W-:Y:S06]  /*2270*/  BRA `(.L_x_20482) ;  /* 0x0000000000a47947 */ /* 0x000fec0003800000 */
.L_x_20481:
        /* <DEDUP_REMOVED lines=15> */
[--C-:B--2---:R-:W-:Y:S01]  /*2370*/  IMAD.WIDE.U32 R56, R57, 0x10, R24.reuse ;  /* 0x0000001039387825 */ /* 0x104fe200078e0018 */
[C---:B------:R-:W-:Y:S02]  /*2380*/  IADD3 R45, PT, PT, R61.reuse, 0x80, RZ ;  /* 0x000000803d2d7810 */ /* 0x040fe40007ffe0ff */
[----:B------:R-:W-:Y:S01]  /*2390*/  IADD3 R41, PT, PT, R61, 0xa0, RZ ;  /* 0x000000a03d297810 */ /* 0x000fe20007ffe0ff */
[--C-:B------:R-:W-:Y:S01]  /*23a0*/  IMAD.WIDE.U32 R52, R53, 0x10, R24.reuse ;  /* 0x0000001035347825 */ /* 0x100fe200078e0018 */
[C---:B------:R-:W-:Y:S01]  /*23b0*/  IADD3 R37, PT, PT, R61.reuse, 0xc0, RZ ;  /* 0x000000c03d257810 */ /* 0x040fe20007ffe0ff */
[----:B------:R-:W5:Y:S01]  /*23c0*/  LDG.E.128 R56, desc[UR6][R56.64] ;  /* 0x0000000638387981 */ /* 0x000f62000c1e1d00 */
[----:B------:R-:W-:Y:S01]  /*23d0*/  IADD3 R33, PT, PT, R61, 0xe0, RZ ;  /* 0x000000e03d217810 */ /* 0x000fe20007ffe0ff */
[--C-:B------:R-:W-:Y:S01]  /*23e0*/  IMAD.WIDE.U32 R48, R49, 0x10, R24.reuse ;  /* 0x0000001031307825 */ /* 0x100fe200078e0018 */
[C---:B------:R-:W-:Y:S01]  /*23f0*/  IADD3 R29, PT, PT, R61.reuse, 0x100, RZ ;  /* 0x000001003d1d7810 */ /* 0x040fe20007ffe0ff */
[----:B------:R-:W5:Y:S01]  /*2400*/  LDG.E.128 R52, desc[UR6][R52.64] ;  /* 0x0000000634347981 */ /* 0x000f62000c1e1d00 */
[C---:B------:R-:W-:Y:S01]  /*2410*/  IADD3 R27, PT, PT, R61.reuse, 0x120, RZ ;  /* 0x000001203d1b7810 */ /* 0x040fe20007ffe0ff */
        /* <DEDUP_REMOVED lines=15> */
.L_x_20482:
[----:B------:R-:W-:Y:S05]  /*2510*/  BSYNC.RECONVERGENT B1 ;  /* 0x0000000000017941 */ /* 0x000fea0003800200 */
.L_x_20480:
[----:B------:R-:W-:Y:S01]  /*2520*/  UMOV UR4, 0xffffffff ;  /* 0xffffffff00047882 */ /* 0x000fe20000000000 */
[----:B-----5:R-:W-:Y:S02]  /*2530*/  ISETP.GE.AND P3, PT, R209, 0x1, PT ;  /* 0x00000001d100780c */ /* 0x020fe40003f66270 */
[----:B------:R-:W-:Y:S11]  /*2540*/  BRA.DIV UR4, `(.L_x_20483) ;  /* 0x0000005a042c7947 */ /* 0x000ff6000b800000 */
        /* <DEDUP_REMOVED lines=18> */
.L_x_20546:
[----:B------:R-:W3:Y:S01]  /*2670*/  S2R R237, SR_TID.X ;  /* 0x0000000000ed7919 */ /* 0x000ee20000002100 */
[----:B------:R-:W-:Y:S01]  /*2680*/  ISETP.NE.U32.AND P1, PT, R216, RZ, PT ;  /* 0x000000ffd800720c */ /* 0x000fe20003f25070 */
[----:B-1----:R-:W-:Y:S01]  /*2690*/  FADD.FTZ R215, R213, R236 ;  /* 0x000000ecd5d77221 */ /* 0x002fe20000010000 */
[----:B0-----:R-:W-:Y:S01]  /*26a0*/  @P3 IADD3 R213, PT, PT, R209, -0x1, RZ ;  /* 0xffffffffd1d53810 */ /* 0x001fe20007ffe0ff */
[----:B------:R-:W-:Y:S01]  /*26b0*/  IMAD R216, R4, UR9, RZ ;  /* 0x0000000904d87c24 */ /* 0x000fe2000f8e02ff */
[----:B------:R-:W-:Y:S01]  /*26c0*/  ISETP.NE.AND.EX P1, PT, R217, RZ, PT, P1 ;  /* 0x000000ffd900720c */ /* 0x000fe20003f25310 */
[----:B------:R-:W-:Y:S01]  /*26d0*/  FMUL.FTZ R215, R215, UR12 ;  /* 0x0000000cd7d77c20 */ /* 0x000fe20008410000 */
[----:B--2---:R-:W-:Y:S01]  /*26e0*/  FADD.FTZ R214, R214, R247 ;  /* 0x000000f7d6d67221 */ /* 0x004fe20000010000 */
[----:B------:R-:W-:Y:S01]  /*26f0*/  @P3 IMAD R213, R213, UR9, RZ ;  /* 0x00000009d5d53c24 */ /* 0x000fe2000f8e02ff */
[----:B------:R-:W-:Y:S01]  /*2700*/  SHF.R.S32.HI R217, RZ, 0x1f, R216 ;  /* 0x0000001fffd97819 */ /* 0x000fe200000114d8 */
[----:B------:R-:W-:Y:S01]  /*2710*/  BSSY.RECONVERGENT B1, `(.L_x_20484) ;  /* 0x0000081000017945 */ /* 0x000fe20003800200 */
[----:B------:R-:W-:Y:S01]  /*2720*/  ISETP.NE.AND P4, PT, RZ, UR8, PT ;  /* 0x00000008ff007c0c */ /* 0x000fe2000bf85270 */
[----:B------:R-:W-:Y:S01]  /*2730*/  FMUL.FTZ R214, R214, UR12 ;  /* 0x0000000cd6d67c20 */ /* 0x000fe20008410000 */
[----:B------:R-:W-:-:S02]  /*2740*/  LEA.HI R217, R217, R216, RZ, 0x2 ;  /* 0x000000d8d9d97211 */ /* 0x000fc400078f10ff */
[----:B------:R-:W-:Y:S02]  /*2750*/  @P3 SHF.R.S32.HI R216, RZ, 0x1f, R213 ;  /* 0x0000001fffd83819 */ /* 0x000fe400000114d5 */
[----:B------:R-:W-:Y:S02]  /*2760*/  FSEL R215, R215, RZ, !P4 ;  /* 0x000000ffd7d77208 */ /* 0x000fe40006000000 */
[----:B------:R-:W-:Y:S01]  /*2770*/  @P3 LEA.HI R213, R216, R213, RZ, 0x2 ;  /* 0x000000d5d8d53211 */ /* 0x000fe200078f10ff */
[----:B------:R-:W-:Y:S01]  /*2780*/  HFMA2 R216, -RZ, RZ, 0, 0 ;  /* 0x00000000ffd87431 */ /* 0x000fe200000001ff */
        /* <DEDUP_REMOVED lines=9> */
[-CC-:B------:R-:W-:Y:S01]  /*2820*/  FFMA.FTZ R234, R0, R214.reuse, R215.reuse ;  /* 0x000000d600ea7223 */ /* 0x180fe200000100d7 */
[----:B------:R-:W-:Y:S01]  /*2830*/  ISETP.GT.AND P4, PT, R209, RZ, PT ;  /* 0x000000ffd100720c */ /* 0x000fe20003f84270 */
[-CC-:B------:R-:W-:Y:S01]  /*2840*/  FFMA.FTZ R217, R3, R214.reuse, R215.reuse ;  /* 0x000000d603d97223 */ /* 0x180fe200000100d7 */
[----:B------:R-:W-:Y:S01]  /*2850*/  ISETP.GT.AND P1, PT, R7, RZ, PT ;  /* 0x000000ff0700720c */ /* 0x000fe20003f24270 */
[----:B------:R-:W-:Y:S01]  /*2860*/  FADD.FTZ R209, R179, -R234 ;  /* 0x800000eab3d17221 */ /* 0x000fe20000010000 */
[----:B------:R-:W-:Y:S01]  /*2870*/  FFMA.FTZ R234, R152, R214, R215 ;  /* 0x000000d698ea7223 */ /* 0x000fe200000100d7 */
[----:B------:R-:W-:Y:S02]  /*2880*/  FADD.FTZ R217, R2, -R217 ;  /* 0x800000d902d97221 */ /* 0x000fe40000010000 */
[C---:B------:R-:W-:Y:S01]  /*2890*/  FMUL.FTZ R209, R8.reuse, R209 ;  /* 0x000000d108d17220 */ /* 0x040fe20000410000 */
[----:B------:R-:W-:Y:S01]  /*28a0*/  FADD.FTZ R241, R181, -R234 ;  /* 0x800000eab5f17221 */ /* 0x000fe20000010000 */
[----:B------:R-:W-:-:S03]  /*28b0*/  FMUL.FTZ R217, R8, R217 ;  /* 0x000000d908d97220 */ /* 0x000fc60000410000 */
[----:B------:R-:W-:Y:S01]  /*28c0*/  FMUL.FTZ R241, R8, R241 ;  /* 0x000000f108f17220 */ /* 0x000fe20000410000 */
[----:B------:R-:W-:Y:S02]  /*28d0*/  FSEL R234, R209, RZ, P1 ;  /* 0x000000ffd1ea7208 */ /* 0x000fe40000800000 */
[----:B------:R-:W-:Y:S02]  /*28e0*/  MOV R209, UR13 ;  /* 0x0000000d00d17c02 */ /* 0x000fe40008000f00 */
[----:B------:R-:W-:Y:S02]  /*28f0*/  FSEL R238, R217, RZ, P1 ;  /* 0x000000ffd9ee7208 */ /* 0x000fe40000800000 */
[----:B------:R-:W-:Y:S01]  /*2900*/  FSEL R240, R241, RZ, P1 ;  /* 0x000000fff1f07208 */ /* 0x000fe20000800000 */
[-C--:B------:R-:W-:Y:S02]  /*2910*/  FMUL.FTZ R217, R234, R209.reuse ;  /* 0x000000d1ead97220 */ /* 0x080fe40000410000 */
[----:B------:R-:W-:-:S02]  /*2920*/  FMUL.FTZ R234, R238, R209 ;  /* 0x000000d1eeea7220 */ /* 0x000fc40000410000 */
[----:B------:R-:W-:Y:S01]  /*2930*/  FMUL.FTZ R241, R240, R209 ;  /* 0x000000d1f0f17220 */ /* 0x000fe20000410000 */
[----:B------:R-:W-:Y:S02]  /*2940*/  SEL R238, R217, R148, P4 ;  /* 0x00000094d9ee7207 */ /* 0x000fe40002000000 */
        /* <DEDUP_REMOVED lines=9> */
.L_x_20486:
[-CC-:B------:R-:W-:Y:S01]  /*29e0*/  FFMA.FTZ R144, R0, R214.reuse, R215.reuse ;  /* 0x000000d600907223 */ /* 0x180fe200000100d7 */
[-CC-:B------:R-:W-:Y:S01]  /*29f0*/  FFMA.FTZ R146, R152, R214.reuse, R215.reuse ;  /* 0x000000d698927223 */ /* 0x180fe200000100d7 */
[----:B------:R-:W-:Y:S01]  /*2a00*/  ISETP.GT.AND P1, PT, R7, RZ, PT ;  /* 0x000000ff0700720c */ /* 0x000fe20003f24270 */
[-CC-:B------:R-:W-:Y:S01]  /*2a10*/  FFMA.FTZ R234, R6, R214.reuse, R215.reuse ;  /* 0x000000d606ea7223 */ /* 0x180fe200000100d7 */
[----:B------:R-:W-:Y:S01]  /*2a20*/  FADD.FTZ R145, R179, -R144 ;  /* 0x80000090b3917221 */ /* 0x000fe20000010000 */
[----:B------:R-:W-:Y:S01]  /*2a30*/  FADD.FTZ R147, R181, -R146 ;  /* 0x80000092b5937221 */ /* 0x000fe20000010000 */
[----:B------:R-:W-:Y:S01]  /*2a40*/  ISETP.GT.AND P4, PT, R209, RZ, PT ;  /* 0x000000ffd100720c */ /* 0x000fe20003f84270 */
[----:B------:R-:W-:Y:S01]  /*2a50*/  FADD.FTZ R217, R5, -R234 ;  /* 0x800000ea05d97221 */ /* 0x000fe20000010000 */
[C---:B------:R-:W-:Y:S01]  /*2a60*/  FMUL.FTZ R144, R8.reuse, R145 ;  /* 0x0000009108907220 */ /* 0x040fe20000410000 */
[----:B------:R-:W-:Y:S01]  /*2a70*/  FFMA.FTZ R145, R3, R214, R215 ;  /* 0x000000d603917223 */ /* 0x000fe200000100d7 */
[----:B------:R-:W-:Y:S01]  /*2a80*/  MOV R209, UR13 ;  /* 0x0000000d00d17c02 */ /* 0x000fe20008000f00 */
[C---:B------:R-:W-:Y:S01]  /*2a90*/  FMUL.FTZ R146, R8.reuse, R147 ;  /* 0x0000009308927220 */ /* 0x040fe20000410000 */
[----:B------:R-:W-:Y:S01]  /*2aa0*/  FMUL.FTZ R234, R8, R217 ;  /* 0x000000d908ea7220 */ /* 0x000fe20000410000 */
[----:B------:R-:W-:Y:S01]  /*2ab0*/  FADD.FTZ R145, R2, -R145 ;  /* 0x8000009102917221 */ /* 0x000fe20000010000 */
[----:B------:R-:W-:-:S02]  /*2ac0*/  FSEL R144, R144, RZ, P1 ;  /* 0x000000ff90907208 */ /* 0x000fc40000800000 */
[----:B------:R-:W-:Y:S01]  /*2ad0*/  FSEL R146, R146, RZ, P1 ;  /* 0x000000ff92927208 */ /* 0x000fe20000800000 */
[----:B------:R-:W-:Y:S02]  /*2ae0*/  FMUL.FTZ R145, R8, R145 ;  /* 0x0000009108917220 */ /* 0x000fe40000410000 */
[----:B------:R-:W-:-:S03]  /*2af0*/  FMUL.FTZ R147, R144, R209 ;  /* 0x000000d190937220 */ /* 0x000fc60000410000 */
[----:B------:R-:W-:Y:S02]  /*2b00*/  FSEL R145, R145, RZ, P1 ;  /* 0x000000ff91917208 */ /* 0x000fe40000800000 */
[----:B------:R-:W-:Y:S01]  /*2b10*/  SEL R238, R147, R148, P4 ;  /* 0x0000009493ee7207 */ /* 0x000fe20002000000 */
[-C--:B------:R-:W-:Y:S02]  /*2b20*/  FMUL.FTZ R147, R146, R209.reuse ;  /* 0x000000d192937220 */ /* 0x080fe40000410000 */
[----:B------:R-:W-:-:S03]  /*2b30*/  FMUL.FTZ R148, R145, R209 ;  /* 0x000000d191947220 */ /* 0x000fc60000410000 */
[----:B------:R-:W-:Y:S02]  /*2b40*/  SEL R150, R147, R150, P4 ;  /* 0x0000009693967207 */ /* 0x000fe40002000000 */
[----:B------:R-:W-:Y:S02]  /*2b50*/  SEL R217, R148, R149, P4 ;  /* 0x0000009594d97207 */ /* 0x000fe40002000000 */
[----:B------:R-:W-:Y:S01]  /*2b60*/  FSEL R147, R234, RZ, P1 ;  /* 0x000000ffea937208 */ /* 0x000fe20000800000 */
[----:B------:R-:W-:Y:S06]  /*2b70*/  @!P3 BRA `(.L_x_20487) ;  /* 0x0000000000e8b947 */ /* 0x000fec0003800000 */
[----:B------:R-:W-:Y:S01]  /*2b80*/  FMUL.FTZ R151, R147, R209 ;  /* 0x000000d193977220 */ /* 0x000fe20000410000 */
[----:B------:R-:W-:Y:S06]  /*2b90*/  BRA `(.L_x_20487) ;  /* 0x0000000000e07947 */ /* 0x000fec0003800000 */
.L_x_20485:
[----:B------:R-:W-:Y:S02]  /*2ba0*/  MOV R235, UR20 ;  /* 0x0000001400eb7c02 */ /* 0x000fe40008000f00 */
[----:B------:R-:W-:Y:S02]  /*2bb0*/  MOV R239, UR21 ;  /* 0x0000001500ef7c02 */ /* 0x000fe40008000f00 */
[----:B------:R-:W-:-:S04]  /*2bc0*/  ISETP.NE.U32.AND P1, PT, R235, RZ, PT ;  /* 0x000000ffeb00720c */ /* 0x000fc80003f25070 */
[----:B------:R-:W-:-:S13]  /*2bd0*/  ISETP.NE.AND.EX P1, PT, R239, RZ, PT, P1 ;  /* 0x000000ffef00720c */ /* 0x000fda0003f25310 */
[----:B------:R-:W-:Y:S05]  /*2be0*/  @P1 BRA `(.L_x_20488) ;  /* 0x00000000006c1947 */ /* 0x000fea0003800000 */
[-CC-:B------:R-:W-:Y:S01]  /*2bf0*/  @P2 FFMA.FTZ R234, R0, R214.reuse, R215.reuse ;  /* 0x000000d600ea2223 */ /* 0x180fe200000100d7 */
[----:B------:R-:W-:Y:S01]  /*2c00*/  ISETP.GT.AND P4, PT, R209, RZ, PT ;  /* 0x000000ffd100720c */ /* 0x000fe20003f84270 */
[----:B------:R-:W-:Y:S01]  /*2c10*/  @P2 FFMA.FTZ R240, R152, R214, R215 ;  /* 0x000000d698f02223 */ /* 0x000fe200000100d7 */
[----:B------:R-:W-:Y:S01]  /*2c20*/  MOV R238, R61 ;  /* 0x0000003d00ee7202 */ /* 0x000fe20000000f00 */
[----:B------:R-:W-:Y:S01]  /*2c30*/  @P2 FADD.FTZ R209, R179, -R234 ;  /* 0x800000eab3d12221 */ /* 0x000fe20000010000 */
[----:B------:R-:W-:-:S03]  /*2c40*/  MOV R234, R60 ;  /* 0x0000003c00ea7202 */ /* 0x000fc60000000f00 */
[----:B------:R-:W-:Y:S01]  /*2c50*/  @P2 FFMA.FTZ R234, R8, R209, R60 ;  /* 0x000000d108ea2223 */ /* 0x000fe2000001003c */
[----:B------:R-:W-:-:S04]  /*2c60*/  @P2 FFMA.FTZ R209, R3, R214, R215 ;  /* 0x000000d603d12223 */ /* 0x000fc800000100d7 */
[----:B------:R-:W-:-:S04]  /*2c70*/  @P2 FADD.FTZ R209, R2, -R209 ;  /* 0x800000d102d12221 */ /* 0x000fc80000010000 */
[----:B------:R-:W-:Y:S01]  /*2c80*/  @P2 FFMA.FTZ R238, R8, R209, R61 ;  /* 0x000000d108ee2223 */ /* 0x000fe2000001003d */
[----:B------:R-:W-:Y:S01]  /*2c90*/  @P2 FADD.FTZ R209, R181, -R240 ;  /* 0x800000f0b5d12221 */ /* 0x000fe20000010000 */
[----:B------:R-:W-:-:S03]  /*2ca0*/  MOV R240, R62 ;  /* 0x0000003e00f07202 */ /* 0x000fc60000000f00 */
[----:B------:R-:W-:Y:S01]  /*2cb0*/  @P2 FFMA.FTZ R240, R8, R209, R62 ;  /* 0x000000d108f02223 */ /* 0x000fe2000001003e */
[----:B------:R-:W-:-:S05]  /*2cc0*/  MOV R209, UR13 ;  /* 0x0000000d00d17c02 */ /* 0x000fca0008000f00 */
[-C--:B------:R-:W-:Y:S01]  /*2cd0*/  FMUL.FTZ R217, R234, R209.reuse ;  /* 0x000000d1ead97220 */ /* 0x080fe20000410000 */
[-C--:B------:R-:W-:Y:S01]  /*2ce0*/  FMUL.FTZ R234, R238, R209.reuse ;  /* 0x000000d1eeea7220 */ /* 0x080fe20000410000 */
[----:B------:R-:W-:-:S03]  /*2cf0*/  FMUL.FTZ R241, R240, R209 ;  /* 0x000000d1f0f17220 */ /* 0x000fc60000410000 */
[----:B------:R-:W-:Y:S02]  /*2d00*/  SEL R238, R217, R148, P4 ;  /* 0x00000094d9ee7207 */ /* 0x000fe40002000000 */
[----:B------:R-:W-:Y:S02]  /*2d10*/  SEL R217, R234, R149, P4 ;  /* 0x00000095ead97207 */ /* 0x000fe40002000000 */
[----:B------:R-:W-:Y:S01]  /*2d20*/  SEL R150, R241, R150, P4 ;  /* 0x00000096f1967207 */ /* 0x000fe20002000000 */
[----:B------:R-:W-:Y:S06]  /*2d30*/  @!P3 BRA `(.L_x_20487) ;  /* 0x000000000078b947 */ /* 0x000fec0003800000 */
[----:B------:R-:W-:-:S04]  /*2d40*/  @P2 FFMA.FTZ R148, R6, R214, R215 ;  /* 0x000000d606942223 */ /* 0x000fc800000100d7 */
[----:B------:R-:W-:Y:S01]  /*2d50*/  @P2 FADD.FTZ R149, R5, -R148 ;  /* 0x8000009405952221 */ /* 0x000fe20000010000 */
[----:B------:R-:W-:-:S03]  /*2d60*/  MOV R148, R63 ;  /* 0x0000003f00947202 */ /* 0x000fc60000000f00 */
[----:B------:R-:W-:-:S04]  /*2d70*/  @P2 FFMA.FTZ R148, R8, R149, R63 ;  /* 0x0000009508942223 */ /* 0x000fc8000001003f */
[----:B------:R-:W-:Y:S01]  /*2d80*/  FMUL.FTZ R151, R148, R209 ;  /* 0x000000d194977220 */ /* 0x000fe20000410000 */
[----:B------:R-:W-:Y:S06]  /*2d90*/  BRA `(.L_x_20487) ;  /* 0x0000000000607947 */ /* 0x000fec0003800000 */
.L_x_20488:
[----:B------:R-:W-:Y:S01]  /*2da0*/  @P2 FFMA.FTZ R144, R6, R214, R215 ;  /* 0x000000d606902223 */ /* 0x000fe200000100d7 */
[----:B------:R-:W-:Y:S02]  /*2db0*/  MOV R147, R63 ;  /* 0x0000003f00937202 */ /* 0x000fe40000000f00 */
[----:B------:R-:W-:Y:S01]  /*2dc0*/  ISETP.GT.AND P4, PT, R209, RZ, PT ;  /* 0x000000ffd100720c */ /* 0x000fe20003f84270 */
[----:B------:R-:W-:-:S04]  /*2dd0*/  @P2 FADD.FTZ R144, R5, -R144 ;  /* 0x8000009005902221 */ /* 0x000fc80000010000 */
[----:B------:R-:W-:Y:S01]  /*2de0*/  @P2 FFMA.FTZ R147, R8, R144, R63 ;  /* 0x0000009008932223 */ /* 0x000fe2000001003f */
[----:B------:R-:W-:-:S04]  /*2df0*/  @P2 FFMA.FTZ R144, R0, R214, R215 ;  /* 0x000000d600902223 */ /* 0x000fc800000100d7 */
[----:B------:R-:W-:Y:S01]  /*2e00*/  @P2 FADD.FTZ R145, R179, -R144 ;  /* 0x80000090b3912221 */ /* 0x000fe20000010000 */
[----:B------:R-:W-:-:S03]  /*2e10*/  MOV R144, R60 ;  /* 0x0000003c00907202 */ /* 0x000fc60000000f00 */
        /* <DEDUP_REMOVED lines=9> */
[----:B------:R-:W-:-:S05]  /*2eb0*/  MOV R209, UR13 ;  /* 0x0000000d00d17c02 */ /* 0x000fca0008000f00 */
[-C--:B------:R-:W-:Y:S01]  /*2ec0*/  @P4 FMUL.FTZ R149, R145, R209.reuse ;  /* 0x000000d191954220 */ /* 0x080fe20000410000 */
[-C--:B------:R-:W-:Y:S01]  /*2ed0*/  @P4 FMUL.FTZ R148, R144, R209.reuse ;  /* 0x000000d190944220 */ /* 0x080fe20000410000 */
[-C--:B------:R-:W-:Y:S01]  /*2ee0*/  @P4 FMUL.FTZ R150, R146, R209.reuse ;  /* 0x000000d192964220 */ /* 0x080fe20000410000 */
[----:B------:R-:W-:Y:S02]  /*2ef0*/  @P3 FMUL.FTZ R151, R147, R209 ;  /* 0x000000d193973220 */ /* 0x000fe40000410000 */
[----:B------:R-:W-:Y:S02]  /*2f00*/  MOV R217, R149 ;  /* 0x0000009500d97202 */ /* 0x000fe40000000f00 */
[----:B------:R-:W-:-:S07]  /*2f10*/  MOV R238, R148 ;  /* 0x0000009400ee7202 */ /* 0x000fce0000000f00 */
.L_x_20487:
[----:B------:R-:W-:Y:S05]  /*2f20*/  BSYNC.RECONVERGENT B1 ;  /* 0x0000000000017941 */ /* 0x000fea0003800200 */
.L_x_20484:
[----:B------:R-:W-:Y:S01]  /*2f30*/  ISETP.NE.U32.AND P1, PT, R235, RZ, PT ;  /* 0x000000ffeb00720c */ /* 0x000fe20003f25070 */
[----:B------:R-:W-:Y:S01]  /*2f40*/  BSSY.RECONVERGENT B1, `(.L_x_20489) ;  /* 0x0000070000017945 */ /* 0x000fe20003800200 */
[----:B------:R-:W0:Y:S02]  /*2f50*/  @P3 LDC.64 R234, c[0x0][0x468] ;  /* 0x00011a00ffea3b82 */ /* 0x000e240000000a00 */
[----:B------:R-:W-:-:S13]  /*2f60*/  ISETP.NE.AND.EX P1, PT, R239, RZ, PT, P1 ;  /* 0x000000ffef00720c */ /* 0x000fda0003f25310 */
[----:B------:R-:W1:Y:S01]  /*2f70*/  @P1 LDC.64 R148, c[0x0][0x478] ;  /* 0x00011e00ff941b82 */ /* 0x000e620000000a00 */
[----:B0-----:R-:W-:-:S04]  /*2f80*/  @P3 IMAD.WIDE.U32 R234, R216, 0x10, R234 ;  /* 0x00000010d8ea3825 */ /* 0x001fc800078e00ea */
[----:B-1----:R-:W-:-:S05]  /*2f90*/  @P1 IMAD.WIDE.U32 R148, R213, 0x10, R148 ;  /* 0x00000010d5941825 */ /* 0x002fca00078e0094 */
[----:B------:R0:W-:Y:S02]  /*2fa0*/  @P1 STG.E.128 desc[UR6][R148.64], R144 ;  /* 0x0000009094001986 */ /* 0x0001e4000c101d06 */
[----:B0-----:R-:W-:Y:S02]  /*2fb0*/  MOV R148, R238 ;  /* 0x000000ee00947202 */ /* 0x001fe40000000f00 */
[----:B------:R-:W-:-:S05]  /*2fc0*/  MOV R149, R217 ;  /* 0x000000d900957202 */ /* 0x000fca0000000f00 */
[----:B------:R0:W-:Y:S01]  /*2fd0*/  @P3 STG.E.128 desc[UR6][R234.64], R148 ;  /* 0x00000094ea003986 */ /* 0x0001e2000c101d06 */
[----:B------:R-:W-:Y:S05]  /*2fe0*/  @!P0 BRA `(.L_x_20490) ;  /* 0x0000000000cc8947 */ /* 0x000fea0003800000 */
[----:B------:R-:W-:Y:S05]  /*2ff0*/  @!P1 BRA `(.L_x_20491) ;  /* 0x0000000000649947 */ /* 0x000fea0003800000 */
[-CC-:B------:R-:W-:Y:S01]  /*3000*/  @P2 FFMA.FTZ R144, R12, R214.reuse, R215.reuse ;  /* 0x000000d60c902223 */ /* 0x180fe200000100d7 */
[----:B------:R-:W-:Y:S01]  /*3010*/  MOV R147, R59 ;  /* 0x0000003b00937202 */ /* 0x000fe20000000f00 */
[----:B0-----:R-:W-:Y:S01]  /*3020*/  @P2 FFMA.FTZ R234, R10, R214, R215 ;  /* 0x000000d60aea2223 */ /* 0x001fe200000100d7 */
[----:B------:R-:W-:Y:S01]  /*3030*/  MOV R146, R58 ;  /* 0x0000003a00927202 */ /* 0x000fe20000000f00 */
[----:B------:R-:W-:Y:S02]  /*3040*/  @P2 FADD.FTZ R144, R11, -R144 ;  /* 0x800000900b902221 */ /* 0x000fe40000010000 */
[----:B------:R-:W-:Y:S02]  /*3050*/  @P2 FADD.FTZ R234, R9, -R234 ;  /* 0x800000ea09ea2221 */ /* 0x000fe40000010000 */
[----:B------:R-:W-:Y:S01]  /*3060*/  @P2 FFMA.FTZ R147, R8, R144, R59 ;  /* 0x0000009008932223 */ /* 0x000fe2000001003b */
[----:B------:R-:W-:-:S04]  /*3070*/  @P2 FFMA.FTZ R144, R154, R214, R215 ;  /* 0x000000d69a902223 */ /* 0x000fc800000100d7 */
[----:B------:R-:W-:Y:S01]  /*3080*/  @P2 FADD.FTZ R145, R183, -R144 ;  /* 0x80000090b7912221 */ /* 0x000fe20000010000 */
[----:B------:R-:W-:-:S03]  /*3090*/  MOV R144, R56 ;  /* 0x0000003800907202 */ /* 0x000fc60000000f00 */
[----:B------:R-:W-:Y:S01]  /*30a0*/  @P2 FFMA.FTZ R144, R8, R145, R56 ;  /* 0x0000009108902223 */ /* 0x000fe20000010038 */
[----:B------:R-:W-:-:S04]  /*30b0*/  @P2 FFMA.FTZ R145, R156, R214, R215 ;  /* 0x000000d69c912223 */ /* 0x000fc800000100d7 */
[----:B------:R-:W-:-:S04]  /*30c0*/  @P2 FADD.FTZ R145, R192, -R145 ;  /* 0x80000091c0912221 */ /* 0x000fc80000010000 */
[C---:B------:R-:W-:Y:S01]  /*30d0*/  @P2 FFMA.FTZ R146, R8.reuse, R145, R58 ;  /* 0x0000009108922223 */ /* 0x040fe2000001003a */
[----:B------:R-:W-:Y:S01]  /*30e0*/  MOV R145, R57 ;  /* 0x0000003900917202 */ /* 0x000fe20000000f00 */
[----:B------:R-:W-:Y:S02]  /*30f0*/  @P2 FFMA.FTZ R145, R8, R234, R57 ;  /* 0x000000ea08912223 */ /* 0x000fe40000010039 */
[-C--:B------:R-:W-:Y:S02]  /*3100*/  FMUL.FTZ R217, R146, R209.reuse ;  /* 0x000000d192d97220 */ /* 0x080fe40000410000 */
[----:B------:R-:W-:-:S03]  /*3110*/  FMUL.FTZ R238, R145, R209 ;  /* 0x000000d191ee7220 */ /* 0x000fc60000410000 */
[----:B------:R-:W-:Y:S01]  /*3120*/  SEL R150, R217, R150, P4 ;  /* 0x00000096d9967207 */ /* 0x000fe20002000000 */
[----:B------:R-:W-:Y:S01]  /*3130*/  FMUL.FTZ R217, R144, R209 ;  /* 0x000000d190d97220 */ /* 0x000fe20000410000 */
[----:B------:R-:W-:-:S04]  /*3140*/  SEL R238, R238, R149, P4 ;  /* 0x00000095eeee7207 */ /* 0x000fc80002000000 */
[----:B------:R-:W-:Y:S01]  /*3150*/  SEL R217, R217, R148, P4 ;  /* 0x00000094d9d97207 */ /* 0x000fe20002000000 */
[----:B------:R-:W-:Y:S06]  /*3160*/  @!P3 BRA `(.L_x_20492) ;  /* 0x000000040034b947 */ /* 0x000fec0003800000 */
[----:B------:R-:W-:Y:S01]  /*3170*/  FMUL.FTZ R151, R147, R209 ;  /* 0x000000d193977220 */ /* 0x000fe20000410000 */
[----:B------:R-:W-:Y:S06]  /*3180*/  BRA `(.L_x_20492) ;  /* 0x00000004002c7947 */ /* 0x000fec0003800000 */
.L_x_20491:
[-CC-:B0-----:R-:W-:Y:S01]  /*3190*/  @P2 FFMA.FTZ R234, R154, R214.reuse, R215.reuse ;  /* 0x000000d69aea2223 */ /* 0x181fe200000100d7 */
[----:B------:R-:W-:Y:S01]  /*31a0*/  @P2 FFMA.FTZ R238, R10, R214, R215 ;  /* 0x000000d60aee2223 */ /* 0x000fe200000100d7 */
[----:B------:R-:W-:Y:S02]  /*31b0*/  MOV R240, R58 ;  /* 0x0000003a00f07202 */ /* 0x000fe40000000f00 */
[----:B------:R-:W-:Y:S01]  /*31c0*/  @P2 FADD.FTZ R217, R183, -R234 ;  /* 0x800000eab7d92221 */ /* 0x000fe20000010000 */
[----:B------:R-:W-:-:S03]  /*31d0*/  MOV R234, R56 ;  /* 0x0000003800ea7202 */ /* 0x000fc60000000f00 */
[----:B------:R-:W-:Y:S01]  /*31e0*/  @P2 FFMA.FTZ R234, R8, R217, R56 ;  /* 0x000000d908ea2223 */ /* 0x000fe20000010038 */
[----:B------:R-:W-:Y:S01]  /*31f0*/  @P2 FADD.FTZ R217, R9, -R238 ;  /* 0x800000ee09d92221 */ /* 0x000fe20000010000 */
[----:B------:R-:W-:-:S03]  /*3200*/  MOV R238, R57 ;  /* 0x0000003900ee7202 */ /* 0x000fc60000000f00 */
[----:B------:R-:W-:Y:S01]  /*3210*/  @P2 FFMA.FTZ R238, R8, R217, R57 ;  /* 0x000000d908ee2223 */ /* 0x000fe20000010039 */
[----:B------:R-:W-:-:S03]  /*3220*/  @P2 FFMA.FTZ R217, R156, R214, R215 ;  /* 0x000000d69cd92223 */ /* 0x000fc600000100d7 */
[----:B------:R-:W-:Y:S01]  /*3230*/  FMUL.FTZ R238, R238, R209 ;  /* 0x000000d1eeee7220 */ /* 0x000fe20000410000 */
[----:B------:R-:W-:-:S04]  /*3240*/  @P2 FADD.FTZ R217, R192, -R217 ;  /* 0x800000d9c0d92221 */ /* 0x000fc80000010000 */
[----:B------:R-:W-:Y:S01]  /*3250*/  @P2 FFMA.FTZ R240, R8, R217, R58 ;  /* 0x000000d908f02223 */ /* 0x000fe2000001003a */
[----:B------:R-:W-:Y:S01]  /*3260*/  FMUL.FTZ R217, R234, R209 ;  /* 0x000000d1ead97220 */ /* 0x000fe20000410000 */
[----:B------:R-:W-:Y:S02]  /*3270*/  SEL R238, R238, R149, P4 ;  /* 0x00000095eeee7207 */ /* 0x000fe40002000000 */
[----:B------:R-:W-:Y:S02]  /*3280*/  FMUL.FTZ R235, R240, R209 ;  /* 0x000000d1f0eb7220 */ /* 0x000fe40000410000 */
[----:B------:R-:W-:-:S03]  /*3290*/  SEL R217, R217, R148, P4 ;  /* 0x00000094d9d97207 */ /* 0x000fc60002000000 */
        /* <DEDUP_REMOVED lines=8> */
.L_x_20490:
[----:B------:R-:W-:Y:S05]  /*3320*/  @!P1 BRA `(.L_x_20493) ;  /* 0x0000000000689947 */ /* 0x000fea0003800000 */
[-CC-:B------:R-:W-:Y:S01]  /*3330*/  FFMA.FTZ R144, R154, R214.reuse, R215.reuse ;  /* 0x000000d69a907223 */ /* 0x180fe200000100d7 */
[-CC-:B------:R-:W-:Y:S01]  /*3340*/  FFMA.FTZ R147, R156, R214.reuse, R215.reuse ;  /* 0x000000d69c937223 */ /* 0x180fe200000100d7 */
[-C--:B------:R-:W-:Y:S01]  /*3350*/  FFMA.FTZ R146, R10, R214.reuse, R215 ;  /* 0x000000d60a927223 */ /* 0x080fe200000100d7 */
[----:B------:R-:W-:Y:S01]  /*3360*/  ISETP.GT.AND P5, PT, R7, RZ, PT ;  /* 0x000000ff0700720c */ /* 0x000fe20003fa4270 */
[----:B------:R-:W-:Y:S01]  /*3370*/  FADD.FTZ R145, R183, -R144 ;  /* 0x80000090b7917221 */ /* 0x000fe20000010000 */
[----:B------:R-:W-:Y:S01]  /*3380*/  FADD.FTZ R147, R192, -R147 ;  /* 0x80000093c0937221 */ /* 0x000fe20000010000 */
[----:B0-----:R-:W-:Y:S02]  /*3390*/  FFMA.FTZ R234, R12, R214, R215 ;  /* 0x000000d60cea7223 */ /* 0x001fe400000100d7 */
[C---:B------:R-:W-:Y:S01]  /*33a0*/  FMUL.FTZ R144, R8.reuse, R145 ;  /* 0x0000009108907220 */ /* 0x040fe20000410000 */
[----:B------:R-:W-:Y:S01]  /*33b0*/  FADD.FTZ R145, R9, -R146 ;  /* 0x8000009209917221 */ /* 0x000fe20000010000 */
[----:B------:R-:W-:Y:S01]  /*33c0*/  FMUL.FTZ R146, R8, R147 ;  /* 0x0000009308927220 */ /* 0x000fe20000410000 */
[----:B------:R-:W-:-:S02]  /*33d0*/  FADD.FTZ R147, R11, -R234 ;  /* 0x800000ea0b937221 */ /* 0x000fc40000010000 */
[----:B------:R-:W-:Y:S01]  /*33e0*/  FSEL R144, R144, RZ, P5 ;  /* 0x000000ff90907208 */ /* 0x000fe20002800000 */
[----:B------:R-:W-:Y:S01]  /*33f0*/  FMUL.FTZ R145, R8, R145 ;  /* 0x0000009108917220 */ /* 0x000fe20000410000 */
[----:B------:R-:W-:-:S03]  /*3400*/  FSEL R146, R146, RZ, P5 ;  /* 0x000000ff92927208 */ /* 0x000fc60002800000 */
[----:B------:R-:W-:Y:S01]  /*3410*/  FMUL.FTZ R217, R144, R209 ;  /* 0x000000d190d97220 */ /* 0x000fe20000410000 */
[----:B------:R-:W-:-:S04]  /*3420*/  FSEL R145, R145, RZ, P5 ;  /* 0x000000ff91917208 */ /* 0x000fc80002800000 */
[----:B------:R-:W-:Y:S01]  /*3430*/  SEL R217, R217, R148, P4 ;  /* 0x00000094d9d97207 */ /* 0x000fe20002000000 */
[----:B------:R-:W-:Y:S01]  /*3440*/  FMUL.FTZ R148, R8, R147 ;  /* 0x0000009308947220 */ /* 0x000fe20000410000 */
[-C--:B------:R-:W-:Y:S01]  /*3450*/  FMUL.FTZ R147, R146, R209.reuse ;  /* 0x000000d192937220 */ /* 0x080fe20000410000 */
[----:B------:R-:W-:-:S04]  /*3460*/  FMUL.FTZ R238, R145, R209 ;  /* 0x000000d191ee7220 */ /* 0x000fc80000410000 */
[----:B------:R-:W-:Y:S02]  /*3470*/  SEL R150, R147, R150, P4 ;  /* 0x0000009693967207 */ /* 0x000fe40002000000 */
[----:B------:R-:W-:Y:S02]  /*3480*/  SEL R238, R238, R149, P4 ;  /* 0x00000095eeee7207 */ /* 0x000fe40002000000 */
[----:B------:R-:W-:Y:S01]  /*3490*/  FSEL R147, R148, RZ, P5 ;  /* 0x000000ff94937208 */ /* 0x000fe20002800000 */
[----:B------:R-:W-:Y:S06]  /*34a0*/  @!P3 BRA `(.L_x_20492) ;  /* 0x000000000064b947 */ /* 0x000fec0003800000 */
[----:B------:R-:W-:Y:S01]  /*34b0*/  FMUL.FTZ R151, R147, R209 ;  /* 0x000000d193977220 */ /* 0x000fe20000410000 */
[----:B------:R-:W-:Y:S06]  /*34c0*/  BRA `(.L_x_20492) ;  /* 0x00000000005c7947 */ /* 0x000fec0003800000 */
.L_x_20493:
[-CC-:B0-----:R-:W-:Y:S01]  /*34d0*/  FFMA.FTZ R234, R154, R214.reuse, R215.reuse ;  /* 0x000000d69aea7223 */ /* 0x181fe200000100d7 */
[----:B------:R-:W-:Y:S01]  /*34e0*/  FFMA.FTZ R238, R10, R214, R215 ;  /* 0x000000d60aee7223 */ /* 0x000fe200000100d7 */
[----:B------:R-:W-:Y:S02]  /*34f0*/  ISETP.GT.AND P5, PT, R7, RZ, PT ;  /* 0x000000ff0700720c */ /* 0x000fe40003fa4270 */
[----:B------:R-:W-:Y:S01]  /*3500*/  FADD.FTZ R217, R183, -R234 ;  /* 0x800000eab7d97221 */ /* 0x000fe20000010000 */
[----:B------:R-:W-:-:S03]  /*3510*/  FADD.FTZ R235, R9, -R238 ;  /* 0x800000ee09eb7221 */ /* 0x000fc60000010000 */
[C---:B------:R-:W-:Y:S01]  /*3520*/  FMUL.FTZ R217, R8.reuse, R217 ;  /* 0x000000d908d97220 */ /* 0x040fe20000410000 */
[----:B------:R-:W-:-:S04]  /*3530*/  FMUL.FTZ R235, R8, R235 ;  /* 0x000000eb08eb7220 */ /* 0x000fc80000410000 */
[----:B------:R-:W-:Y:S01]  /*3540*/  FSEL R234, R217, RZ, P5 ;  /* 0x000000ffd9ea7208 */ /* 0x000fe20002800000 */
[----:B------:R-:W-:Y:S01]  /*3550*/  FFMA.FTZ R217, R156, R214, R215 ;  /* 0x000000d69cd97223 */ /* 0x000fe200000100d7 */
[----:B------:R-:W-:-:S03]  /*3560*/  FSEL R238, R235, RZ, P5 ;  /* 0x000000ffebee7208 */ /* 0x000fc60002800000 */
[-C--:B------:R-:W-:Y:S01]  /*3570*/  @P4 FMUL.FTZ R148, R234, R209.reuse ;  /* 0x000000d1ea944220 */ /* 0x080fe20000410000 */
[----:B------:R-:W-:Y:S01]  /*3580*/  @P3 FFMA.FTZ R234, R12, R214, R215 ;  /* 0x000000d60cea3223 */ /* 0x000fe200000100d7 */
[----:B------:R-:W-:Y:S01]  /*3590*/  FADD.FTZ R217, R192, -R217 ;  /* 0x800000d9c0d97221 */ /* 0x000fe20000010000 */
[----:B------:R-:W-:Y:S02]  /*35a0*/  @P4 FMUL.FTZ R149, R238, R209 ;  /* 0x000000d1ee954220 */ /* 0x000fe40000410000 */
[----:B------:R-:W-:Y:S01]  /*35b0*/  @P3 FADD.FTZ R235, R11, -R234 ;  /* 0x800000ea0beb3221 */ /* 0x000fe20000010000 */
[----:B------:R-:W-:-:S03]  /*35c0*/  FMUL.FTZ R217, R8, R217 ;  /* 0x000000d908d97220 */ /* 0x000fc60000410000 */
[----:B------:R-:W-:Y:S02]  /*35d0*/  @P3 FMUL.FTZ R235, R8, R235 ;  /* 0x000000eb08eb3220 */ /* 0x000fe40000410000 */
[----:B------:R-:W-:Y:S02]  /*35e0*/  FSEL R234, R217, RZ, P5 ;  /* 0x000000ffd9ea7208 */ /* 0x000fe40002800000 */
[----:B------:R-:W-:Y:S02]  /*35f0*/  MOV R217, R148 ;  /* 0x0000009400d97202 */ /* 0x000fe40000000f00 */
[----:B------:R-:W-:Y:S01]  /*3600*/  @P3 FSEL R238, R235, RZ, P5 ;  /* 0x000000ffebee3208 */ /* 0x000fe20002800000 */
[----:B------:R-:W-:-:S04]  /*3610*/  @P4 FMUL.FTZ R150, R234, R209 ;  /* 0x000000d1ea964220 */ /* 0x000fc80000410000 */
[----:B------:R-:W-:Y:S01]  /*3620*/  @P3 FMUL.FTZ R151, R238, R209 ;  /* 0x000000d1ee973220 */ /* 0x000fe20000410000 */
[----:B------:R-:W-:-:S07]  /*3630*/  MOV R238, R149 ;  /* 0x0000009500ee7202 */ /* 0x000fce0000000f00 */
.L_x_20492:
[----:B------:R-:W-:Y:S05]  /*3640*/  BSYNC.RECONVERGENT B1 ;  /* 0x0000000000017941 */ /* 0x000fea0003800200 */
.L_x_20489:
[----:B------:R-:W0:Y:S01]  /*3650*/  @P1 LDC.64 R148, c[0x0][0x478] ;  /* 0x00011e00ff941b82 */ /* 0x000e220000000a00 */
[----:B------:R-:W-:Y:S01]  /*3660*/  @P1 IADD3 R239, PT, PT, R213, 0x20, RZ ;  /* 0x00000020d5ef1810 */ /* 0x000fe20007ffe0ff */
[----:B------:R-:W-:Y:S06]  /*3670*/  BSSY.RECONVERGENT B1, `(.L_x_20494) ;  /* 0x000006f000017945 */ /* 0x000fec0003800200 */
[----:B------:R-:W1:Y:S01]  /*3680*/  @P3 LDC.64 R234, c[0x0][0x468] ;  /* 0x00011a00ffea3b82 */ /* 0x000e620000000a00 */
[----:B0-----:R-:W-:Y:S01]  /*3690*/  @P1 IMAD.WIDE.U32 R148, R239, 0x10, R148 ;  /* 0x00000010ef941825 */ /* 0x001fe200078e0094 */
[----:B------:R-:W-:-:S04]  /*36a0*/  @P3 IADD3 R239, PT, PT, R216, 0x20, RZ ;  /* 0x00000020d8ef3810 */ /* 0x000fc80007ffe0ff */
[----:B------:R0:W-:Y:S01]  /*36b0*/  @P1 STG.E.128 desc[UR6][R148.64], R144 ;  /* 0x0000009094001986 */ /* 0x0001e2000c101d06 */
[----:B-1----:R-:W-:Y:S01]  /*36c0*/  @P3 IMAD.WIDE.U32 R234, R239, 0x10, R234 ;  /* 0x00000010efea3825 */ /* 0x002fe200078e00ea */
        /* <DEDUP_REMOVED lines=30> */
.L_x_20496:
        /* <DEDUP_REMOVED lines=25> */
.L_x_20495:
        /* <DEDUP_REMOVED lines=27> */
.L_x_20498:
        /* <DEDUP_REMOVED lines=23> */
.L_x_20497:
[----:B------:R-:W-:Y:S05]  /*3d60*/  BSYNC.RECONVERGENT B1 ;  /* 0x0000000000017941 */ /* 0x000fea0003800200 */
.L_x_20494:
        /* <DEDUP_REMOVED lines=38> */
.L_x_20501:
        /* <DEDUP_REMOVED lines=25> */
.L_x_20500:
        /* <DEDUP_REMOVED lines=27> */
.L_x_20503:
        /* <DEDUP_REMOVED lines=23> */
.L_x_20502:
[----:B------:R-:W-:Y:S05]  /*4480*/  BSYNC.RECONVERGENT B1 ;  /* 0x0000000000017941 */ /* 0x000fea0003800200 */
.L_x_20499:
        /* <DEDUP_REMOVED lines=38> */
.L_x_20506:
        /* <DEDUP_REMOVED lines=25> */
.L_x_20505:
        /* <DEDUP_REMOVED lines=27> */
.L_x_20508:
        /* <DEDUP_REMOVED lines=23> */
.L_x_20507:
[----:B------:R-:W-:Y:S05]  /*4ba0*/  BSYNC.RECONVERGENT B1 ;  /* 0x0000000000017941 */ /* 0x000fea0003800200 */
.L_x_20504:
        /* <DEDUP_REMOVED lines=38> */
.L_x_20511:
        /* <DEDUP_REMOVED lines=25> */
.L_x_20510:
        /* <DEDUP_REMOVED lines=27> */
.L_x_20513:
        /* <DEDUP_REMOVED lines=23> */
.L_x_20512:
[----:B------:R-:W-:Y:S05]  /*52c0*/  BSYNC.RECONVERGENT B1 ;  /* 0x0000000000017941 */ /* 0x000fea0003800200 */
.L_x_20509:
        /* <DEDUP_REMOVED lines=38> */
.L_x_20516:
        /* <DEDUP_REMOVED lines=25> */
.L_x_20515:
        /* <DEDUP_REMOVED lines=27> */
.L_x_20518:
        /* <DEDUP_REMOVED lines=23> */
.L_x_20517:
[----:B------:R-:W-:Y:S05]  /*59e0*/  BSYNC.RECONVERGENT B1 ;  /* 0x0000000000017941 */ /* 0x000fea0003800200 */
.L_x_20514:
        /* <DEDUP_REMOVED lines=38> */
.L_x_20521:
        /* <DEDUP_REMOVED lines=25> */
.L_x_20520:
        /* <DEDUP_REMOVED lines=27> */
.L_x_20523:
        /* <DEDUP_REMOVED lines=23> */
.L_x_20522:
[----:B------:R-:W-:Y:S05]  /*6100*/  BSYNC.RECONVERGENT B1 ;  /* 0x0000000000017941 */ /* 0x000fea0003800200 */
.L_x_20519:
        /* <DEDUP_REMOVED lines=29> */
[----:B------:R-:W-:-:S03]  /*62e0*/  FMUL.FTZ R217, R146, R209 ;  /* 0x000000d192d97220 */ /* 0x000fc60000410000 */
[-C--:B------:R-:W-:Y:S02]  /*62f0*/  FMUL.FTZ R238, R145, R209.reuse ;  /* 0x000000d191ee7220 */ /* 0x080fe40000410000 */
[----:B0-----:R-:W-:Y:S01]  /*6300*/  SEL R150, R217, R150, P4 ;  /* 0x00000096d9967207 */ /* 0x001fe20002000000 */
[----:B------:R-:W-:Y:S02]  /*6310*/  FMUL.FTZ R217, R144, R209 ;  /* 0x000000d190d97220 */ /* 0x000fe40000410000 */
[----:B------:R-:W-:-:S03]  /*6320*/  SEL R238, R238, R149, P4 ;  /* 0x00000095eeee7207 */ /* 0x000fc60002000000 */
[----:B------:R-:W-:Y:S01]  /*6330*/  SEL R217, R217, R148, P4 ;  /* 0x00000094d9d97207 */ /* 0x000fe20002000000 */
[----:B------:R-:W-:Y:S06]  /*6340*/  @!P3 BRA `(.L_x_20527) ;  /* 0x000000040034b947 */ /* 0x000fec0003800000 */
[----:B------:R-:W-:Y:S01]  /*6350*/  FMUL.FTZ R151, R147, R209 ;  /* 0x000000d193977220 */ /* 0x000fe20000410000 */
[----:B------:R-:W-:Y:S06]  /*6360*/  BRA `(.L_x_20527) ;  /* 0x00000004002c7947 */ /* 0x000fec0003800000 */
.L_x_20526:
[----:B0-----:R-:W-:Y:S01]  /*6370*/  @P2 FFMA.FTZ R234, R182, R214, R215 ;  /* 0x000000d6b6ea2223 */ /* 0x001fe200000100d7 */
[----:B------:R-:W-:Y:S02]  /*6380*/  MOV R238, R29 ;  /* 0x0000001d00ee7202 */ /* 0x000fe40000000f00 */
[----:B------:R-:W-:Y:S01]  /*6390*/  MOV R240, R30 ;  /* 0x0000001e00f07202 */ /* 0x000fe20000000f00 */
[----:B------:R-:W-:Y:S01]  /*63a0*/  @P2 FADD.FTZ R217, R205, -R234 ;  /* 0x800000eacdd92221 */ /* 0x000fe20000010000 */
[----:B------:R-:W-:-:S03]  /*63b0*/  MOV R234, R28 ;  /* 0x0000001c00ea7202 */ /* 0x000fc60000000f00 */
[----:B------:R-:W-:Y:S01]  /*63c0*/  @P2 FFMA.FTZ R234, R8, R217, R28 ;  /* 0x000000d908ea2223 */ /* 0x000fe2000001001c */
[----:B------:R-:W-:-:S04]  /*63d0*/  @P2 FFMA.FTZ R217, R184, R214, R215 ;  /* 0x000000d6b8d92223 */ /* 0x000fc800000100d7 */
[----:B------:R-:W-:-:S04]  /*63e0*/  @P2 FADD.FTZ R217, R206, -R217 ;  /* 0x800000d9ced92221 */ /* 0x000fc80000010000 */
        /* <DEDUP_REMOVED lines=17> */
.L_x_20525:
[----:B------:R-:W-:Y:S05]  /*6500*/  @!P1 BRA `(.L_x_20528) ;  /* 0x0000000000689947 */ /* 0x000fea0003800000 */
[-CC-:B------:R-:W-:Y:S01]  /*6510*/  FFMA.FTZ R144, R182, R214.reuse, R215.reuse ;  /* 0x000000d6b6907223 */ /* 0x180fe200000100d7 */
[-CC-:B------:R-:W-:Y:S01]  /*6520*/  FFMA.FTZ R147, R185, R214.reuse, R215.reuse ;  /* 0x000000d6b9937223 */ /* 0x180fe200000100d7 */
[----:B------:R-:W-:Y:S01]  /*6530*/  ISETP.GT.AND P5, PT, R7, RZ, PT ;  /* 0x000000ff0700720c */ /* 0x000fe20003fa4270 */
[----:B------:R-:W-:Y:S01]  /*6540*/  FFMA.FTZ R217, R207, R214, R215 ;  /* 0x000000d6cfd97223 */ /* 0x000fe200000100d7 */
[----:B------:R-:W-:Y:S01]  /*6550*/  FADD.FTZ R145, R205, -R144 ;  /* 0x80000090cd917221 */ /* 0x000fe20000010000 */
[----:B------:R-:W-:-:S03]  /*6560*/  FADD.FTZ R147, R186, -R147 ;  /* 0x80000093ba937221 */ /* 0x000fc60000010000 */
[----:B------:R-:W-:Y:S01]  /*6570*/  FMUL.FTZ R144, R8, R145 ;  /* 0x0000009108907220 */ /* 0x000fe20000410000 */
[----:B------:R-:W-:Y:S01]  /*6580*/  FFMA.FTZ R145, R184, R214, R215 ;  /* 0x000000d6b8917223 */ /* 0x000fe200000100d7 */
[----:B------:R-:W-:Y:S01]  /*6590*/  FMUL.FTZ R146, R8, R147 ;  /* 0x0000009308927220 */ /* 0x000fe20000410000 */
[----:B------:R-:W-:Y:S02]  /*65a0*/  FADD.FTZ R147, R208, -R217 ;  /* 0x800000d9d0937221 */ /* 0x000fe40000010000 */
[----:B------:R-:W-:Y:S01]  /*65b0*/  FADD.FTZ R145, R206, -R145 ;  /* 0x80000091ce917221 */ /* 0x000fe20000010000 */
[----:B------:R-:W-:Y:S02]  /*65c0*/  FSEL R144, R144, RZ, P5 ;  /* 0x000000ff90907208 */ /* 0x000fe40002800000 */
[----:B------:R-:W-:Y:S01]  /*65d0*/  FSEL R146, R146, RZ, P5 ;  /* 0x000000ff92927208 */ /* 0x000fe20002800000 */
[----:B------:R-:W-:Y:S02]  /*65e0*/  FMUL.FTZ R145, R8, R145 ;  /* 0x0000009108917220 */ /* 0x000fe40000410000 */
[----:B------:R-:W-:-:S03]  /*65f0*/  FMUL.FTZ R217, R144, R209 ;  /* 0x000000d190d97220 */ /* 0x000fc60000410000 */
[----:B------:R-:W-:Y:S02]  /*6600*/  FSEL R145, R145, RZ, P5 ;  /* 0x000000ff91917208 */ /* 0x000fe40002800000 */
[----:B------:R-:W-:Y:S01]  /*6610*/  SEL R217, R217, R148, P4 ;  /* 0x00000094d9d97207 */ /* 0x000fe20002000000 */
[----:B0-----:R-:W-:Y:S01]  /*6620*/  FMUL.FTZ R148, R8, R147 ;  /* 0x0000009308947220 */ /* 0x001fe20000410000 */
        /* <DEDUP_REMOVED lines=8> */
.L_x_20528:
        /* <DEDUP_REMOVED lines=8> */
[-CC-:B------:R-:W-:Y:S01]  /*6730*/  @P3 FFMA.FTZ R235, R207, R214.reuse, R215.reuse ;  /* 0x000000d6cfeb3223 */ /* 0x180fe200000100d7 */
[----:B------:R-:W-:Y:S01]  /*6740*/  FSEL R234, R217, RZ, P5 ;  /* 0x000000ffd9ea7208 */ /* 0x000fe20002800000 */
[----:B------:R-:W-:Y:S02]  /*6750*/  FFMA.FTZ R217, R185, R214, R215 ;  /* 0x000000d6b9d97223 */ /* 0x000fe400000100d7 */
[----:B------:R-:W-:Y:S01]  /*6760*/  @P3 FADD.FTZ R235, R208, -R235 ;  /* 0x800000ebd0eb3221 */ /* 0x000fe20000010000 */
[-C--:B------:R-:W-:Y:S01]  /*6770*/  @P4 FMUL.FTZ R149, R238, R209.reuse ;  /* 0x000000d1ee954220 */ /* 0x080fe20000410000 */
[----:B------:R-:W-:Y:S01]  /*6780*/  FADD.FTZ R217, R186, -R217 ;  /* 0x800000d9bad97221 */ /* 0x000fe20000010000 */
[----:B------:R-:W-:Y:S01]  /*6790*/  @P4 FMUL.FTZ R148, R234, R209 ;  /* 0x000000d1ea944220 */ /* 0x000fe20000410000 */
[C---:B------:R-:W-:Y:S02]  /*67a0*/  @P3 FMUL.FTZ R235, R8.reuse, R235 ;  /* 0x000000eb08eb3220 */ /* 0x040fe40000410000 */
[----:B------:R-:W-:-:S03]  /*67b0*/  FMUL.FTZ R217, R8, R217 ;  /* 0x000000d908d97220 */ /* 0x000fc60000410000 */
[----:B------:R-:W-:Y:S02]  /*67c0*/  @P3 FSEL R238, R235, RZ, P5 ;  /* 0x000000ffebee3208 */ /* 0x000fe40002800000 */
[----:B------:R-:W-:Y:S02]  /*67d0*/  FSEL R234, R217, RZ, P5 ;  /* 0x000000ffd9ea7208 */ /* 0x000fe40002800000 */
[----:B------:R-:W-:Y:S01]  /*67e0*/  MOV R217, R148 ;  /* 0x0000009400d97202 */ /* 0x000fe20000000f00 */
[----:B------:R-:W-:Y:S01]  /*67f0*/  @P3 FMUL.FTZ R151, R238, R209 ;  /* 0x000000d1ee973220 */ /* 0x000fe20000410000 */
[----:B------:R-:W-:Y:S01]  /*6800*/  MOV R238, R149 ;  /* 0x0000009500ee7202 */ /* 0x000fe20000000f00 */
[----:B------:R-:W-:-:S07]  /*6810*/  @P4 FMUL.FTZ R150, R234, R209 ;  /* 0x000000d1ea964220 */ /* 0x000fce0000410000 */
.L_x_20527:
[----:B------:R-:W-:Y:S05]  /*6820*/  BSYNC.RECONVERGENT B1 ;  /* 0x0000000000017941 */ /* 0x000fea0003800200 */
.L_x_20524:
        /* <DEDUP_REMOVED lines=14> */
[-CC-:B------:R-:W-:Y:S01]  /*6910*/  @P2 FFMA.FTZ R7, R187, R214.reuse, R215.reuse ;  /* 0x000000d6bb072223 */ /* 0x180fe200000100d7 */
[-CC-:B0-----:R-:W-:Y:S01]  /*6920*/  @P2 FFMA.FTZ R234, R188, R214.reuse, R215.reuse ;  /* 0x000000d6bcea2223 */ /* 0x181fe200000100d7 */
[----:B------:R-:W-:Y:S01]  /*6930*/  @P2 FFMA.FTZ R215, R189, R214, R215 ;  /* 0x000000d6bdd72223 */ /* 0x000fe200000100d7 */
[----:B------:R-:W-:Y:S01]  /*6940*/  @P2 FADD.FTZ R144, R191, -R144 ;  /* 0x80000090bf902221 */ /* 0x000fe20000010000 */
[----:B------:R-:W-:Y:S01]  /*6950*/  @P2 FADD.FTZ R7, R210, -R7 ;  /* 0x80000007d2072221 */ /* 0x000fe20000010000 */
[----:B------:R-:W-:Y:S01]  /*6960*/  MOV R146, R26 ;  /* 0x0000001a00927202 */ /* 0x000fe20000000f00 */
[----:B------:R-:W-:Y:S01]  /*6970*/  @P2 FADD.FTZ R215, R212, -R215 ;  /* 0x800000d7d4d72221 */ /* 0x000fe20000010000 */
[----:B------:R-:W-:Y:S01]  /*6980*/  MOV R147, R27 ;  /* 0x0000001b00937202 */ /* 0x000fe20000000f00 */
[C---:B------:R-:W-:Y:S01]  /*6990*/  @P2 FFMA.FTZ R147, R8.reuse, R144, R27 ;  /* 0x0000009008932223 */ /* 0x040fe2000001001b */
[----:B------:R-:W-:Y:S01]  /*69a0*/  MOV R144, R24 ;  /* 0x0000001800907202 */ /* 0x000fe20000000f00 */
[C---:B------:R-:W-:Y:S01]  /*69b0*/  @P2 FFMA.FTZ R146, R8.reuse, R215, R26 ;  /* 0x000000d708922223 */ /* 0x040fe2000001001a */
[----:B------:R-:W-:Y:S01]  /*69c0*/  @P2 FADD.FTZ R234, R211, -R234 ;  /* 0x800000ead3ea2221 */ /* 0x000fe20000010000 */
[----:B------:R-:W-:Y:S01]  /*69d0*/  @P2 FFMA.FTZ R144, R8, R7, R24 ;  /* 0x0000000708902223 */ /* 0x000fe20000010018 */
[----:B------:R-:W-:Y:S01]  /*69e0*/  MOV R145, R25 ;  /* 0x0000001900917202 */ /* 0x000fe20000000f00 */
[----:B------:R-:W-:Y:S01]  /*69f0*/  FMUL.FTZ R7, R146, R209 ;  /* 0x000000d192077220 */ /* 0x000fe20000410000 */
[----:B------:R-:W-:-:S04]  /*6a00*/  @P2 FFMA.FTZ R145, R8, R234, R25 ;  /* 0x000000ea08912223 */ /* 0x000fc80000010019 */
[----:B------:R-:W-:Y:S01]  /*6a10*/  SEL R150, R7, R150, P4 ;  /* 0x0000009607967207 */ /* 0x000fe20002000000 */
[-C--:B------:R-:W-:Y:S01]  /*6a20*/  FMUL.FTZ R8, R145, R209.reuse ;  /* 0x000000d191087220 */ /* 0x080fe20000410000 */
[----:B------:R-:W-:-:S04]  /*6a30*/  FMUL.FTZ R7, R144, R209 ;  /* 0x000000d190077220 */ /* 0x000fc80000410000 */
[----:B------:R-:W-:Y:S02]  /*6a40*/  SEL R149, R8, R149, P4 ;  /* 0x0000009508957207 */ /* 0x000fe40002000000 */
[----:B------:R-:W-:Y:S01]  /*6a50*/  SEL R148, R7, R148, P4 ;  /* 0x0000009407947207 */ /* 0x000fe20002000000 */
[----:B------:R-:W-:Y:S06]  /*6a60*/  @!P3 BRA `(.L_x_20532) ;  /* 0x00000004002cb947 */ /* 0x000fec0003800000 */
[----:B------:R-:W-:Y:S01]  /*6a70*/  FMUL.FTZ R151, R147, R209 ;  /* 0x000000d193977220 */ /* 0x000fe20000410000 */
[----:B------:R-:W-:Y:S06]  /*6a80*/  BRA `(.L_x_20532) ;  /* 0x0000000400247947 */ /* 0x000fec0003800000 */
.L_x_20531:
[-CC-:B------:R-:W-:Y:S01]  /*6a90*/  @P2 FFMA.FTZ R7, R187, R214.reuse, R215.reuse ;  /* 0x000000d6bb072223 */ /* 0x180fe200000100d7 */
[----:B------:R-:W-:Y:S01]  /*6aa0*/  @P2 FFMA.FTZ R238, R188, R214, R215 ;  /* 0x000000d6bcee2223 */ /* 0x000fe200000100d7 */
[----:B0-----:R-:W-:Y:S02]  /*6ab0*/  MOV R234, R24 ;  /* 0x0000001800ea7202 */ /* 0x001fe40000000f00 */
        /* <DEDUP_REMOVED lines=9> */
[-C--:B------:R-:W-:Y:S01]  /*6b50*/  FMUL.FTZ R7, R234, R209.reuse ;  /* 0x000000d1ea077220 */ /* 0x080fe20000410000 */
[-C--:B------:R-:W-:Y:S02]  /*6b60*/  FMUL.FTZ R234, R238, R209.reuse ;  /* 0x000000d1eeea7220 */ /* 0x080fe40000410000 */
[----:B------:R-:W-:Y:S02]  /*6b70*/  FMUL.FTZ R217, R240, R209 ;  /* 0x000000d1f0d97220 */ /* 0x000fe40000410000 */
        /* <DEDUP_REMOVED lines=10> */
.L_x_20530:
[----:B------:R-:W-:Y:S05]  /*6c20*/  @!P1 BRA `(.L_x_20533) ;  /* 0x0000000000689947 */ /* 0x000fea0003800000 */
[----:B------:R-:W-:Y:S01]  /*6c30*/  ISETP.GT.AND P0, PT, R7, RZ, PT ;  /* 0x000000ff0700720c */ /* 0x000fe20003f04270 */
        /* <DEDUP_REMOVED lines=14> */
[----:B------:R-:W-:Y:S01]  /*6d20*/  FSEL R146, R146, RZ, P0 ;  /* 0x000000ff92927208 */ /* 0x000fe20000000000 */
[-C--:B------:R-:W-:Y:S01]  /*6d30*/  FMUL.FTZ R7, R144, R209.reuse ;  /* 0x000000d190077220 */ /* 0x080fe20000410000 */
[----:B------:R-:W-:Y:S01]  /*6d40*/  FSEL R147, R147, RZ, P0 ;  /* 0x000000ff93937208 */ /* 0x000fe20000000000 */
[----:B------:R-:W-:-:S03]  /*6d50*/  FMUL.FTZ R8, R145, R209 ;  /* 0x000000d191087220 */ /* 0x000fc60000410000 */
[----:B0-----:R-:W-:Y:S01]  /*6d60*/  SEL R148, R7, R148, P4 ;  /* 0x0000009407947207 */ /* 0x001fe20002000000 */
[----:B------:R-:W-:Y:S01]  /*6d70*/  FMUL.FTZ R7, R146, R209 ;  /* 0x000000d192077220 */ /* 0x000fe20000410000 */
[----:B------:R-:W-:-:S04]  /*6d80*/  SEL R149, R8, R149, P4 ;  /* 0x0000009508957207 */ /* 0x000fc80002000000 */
[----:B------:R-:W-:Y:S01]  /*6d90*/  SEL R150, R7, R150, P4 ;  /* 0x0000009607967207 */ /* 0x000fe20002000000 */
[----:B------:R-:W-:Y:S06]  /*6da0*/  @!P3 BRA `(.L_x_20532) ;  /* 0x00000000005cb947 */ /* 0x000fec0003800000 */
[----:B------:R-:W-:Y:S01]  /*6db0*/  FMUL.FTZ R151, R147, R209 ;  /* 0x000000d193977220 */ /* 0x000fe20000410000 */
[----:B------:R-:W-:Y:S06]  /*6dc0*/  BRA `(.L_x_20532) ;  /* 0x0000000000547947 */ /* 0x000fec0003800000 */
.L_x_20533:
[----:B------:R-:W-:Y:S01]  /*6dd0*/  ISETP.GT.AND P0, PT, R7, RZ, PT ;  /* 0x000000ff0700720c */ /* 0x000fe20003f04270 */
        /* <DEDUP_REMOVED lines=15> */
[-C--:B------:R-:W-:Y:S01]  /*6ed0*/  @P4 FMUL.FTZ R148, R214, R209.reuse ;  /* 0x000000d1d6944220 */ /* 0x080fe20000410000 */
[----:B------:R-:W-:Y:S01]  /*6ee0*/  FSEL R214, R235, RZ, P0 ;  /* 0x000000ffebd67208 */ /* 0x000fe20000000000 */
[-C--:B------:R-:W-:Y:S02]  /*6ef0*/  @P4 FMUL.FTZ R149, R234, R209.reuse ;  /* 0x000000d1ea954220 */ /* 0x080fe40000410000 */
[-C--:B------:R-:W-:Y:S02]  /*6f00*/  @P4 FMUL.FTZ R150, R8, R209.reuse ;  /* 0x000000d108964220 */ /* 0x080fe40000410000 */
[----:B------:R-:W-:-:S07]  /*6f10*/  @P3 FMUL.FTZ R151, R214, R209 ;  /* 0x000000d1d6973220 */ /* 0x000fce0000410000 */
.L_x_20532:
[----:B------:R-:W-:Y:S05]  /*6f20*/  BSYNC.RECONVERGENT B1 ;  /* 0x0000000000017941 */ /* 0x000fea0003800200 */
.L_x_20529:
[----:B------:R-:W0:Y:S01]  /*6f30*/  @P1 LDC.64 R214, c[0x0][0x478] ;  /* 0x00011e00ffd61b82 */ /* 0x000e220000000a00 */
[----:B------:R-:W-:Y:S02]  /*6f40*/  @P1 IADD3 R213, PT, PT, R213, 0x120, RZ ;  /* 0x00000120d5d51810 */ /* 0x000fe40007ffe0ff */
[----:B------:R-:W-:-:S05]  /*6f50*/  @P3 IADD3 R217, PT, PT, R216, 0x120, RZ ;  /* 0x00000120d8d93810 */ /* 0x000fca0007ffe0ff */
[----:B------:R-:W1:Y:S01]  /*6f60*/  @P3 LDC.64 R234, c[0x0][0x468] ;  /* 0x00011a00ffea3b82 */ /* 0x000e620000000a00 */
[----:B0-----:R-:W-:-:S05]  /*6f70*/  @P1 IMAD.WIDE.U32 R214, R213, 0x10, R214 ;  /* 0x00000010d5d61825 */ /* 0x001fca00078e00d6 */
[----:B------:R0:W-:Y:S01]  /*6f80*/  @P1 STG.E.128 desc[UR6][R214.64], R144 ;  /* 0x00000090d6001986 */ /* 0x0001e2000c101d06 */
[----:B-1----:R-:W-:-:S05]  /*6f90*/  @P3 IMAD.WIDE.U32 R216, R217, 0x10, R234 ;  /* 0x00000010d9d83825 */ /* 0x002fca00078e00ea */
[----:B------:R1:W-:Y:S01]  /*6fa0*/  @P3 STG.E.128 desc[UR6][R216.64], R148 ;  /* 0x00000094d8003986 */ /* 0x0003e2000c101d06 */
[----:B0-----:R-:W0:Y:S02]  /*6fb0*/  LDC.64 R214, c[0x0][0x380] ;  /* 0x0000e000ffd67b82 */ /* 0x001e240000000a00 */
[----:B0-----:R-:W-:-:S04]  /*6fc0*/  LEA R4, R214, R4, 0x2 ;  /* 0x00000004d6047211 */ /* 0x001fc800078e10ff */
[----:B------:R-:W-:-:S13]  /*6fd0*/  ISETP.GE.AND P0, PT, R4, R215, PT ;  /* 0x000000d70400720c */ /* 0x000fda0003f06270 */
[----:B-1----:R-:W-:Y:S05]  /*6fe0*/  @!P0 BRA `(.L_x_20534) ;  /* 0xffffff9400488947 */ /* 0x002fea000383ffff */
.L_x_20479:
[----:B------:R-:W-:Y:S05]  /*6ff0*/  BSYNC B0 ;  /* 0x0000000000007941 */ /* 0x000fea0003800000 */
.L_x_20478:
        /* <DEDUP_REMOVED lines=224> */
.L_x_20483:
[----:B------:R-:W-:Y:S01]  /*7e00*/  HFMA2 R215, -RZ, RZ, 0, 5.9604644775390625e-08 ;  /* 0x00000001ffd77431 */ /* 0x000fe200000001ff */
[----:B------:R-:W-:Y:S01]  /*7e10*/  BSSY B1, `(.L_x_20535) ;  /* 0x0000007000017945 */ /* 0x000fe20003800000 */
[----:B------:R-:W-:Y:S02]  /*7e20*/  MOV R246, R213 ;  /* 0x000000d500f67202 */ /* 0x000fe40000000f00 */
[----:B------:R-:W-:Y:S02]  /*7e30*/  MOV R234, 0x1f ;  /* 0x0000001f00ea7802 */ /* 0x000fe40000000f00 */
[----:B------:R-:W-:-:S07]  /*7e40*/  MOV R235, 0xffffffff ;  /* 0xffffffff00eb7802 */ /* 0x000fce0000000f00 */
[----:B0-----:R-:W-:Y:S05]  /*7e50*/  WARPSYNC.COLLECTIVE R235, `(.L_x_20536) ;  /* 0x00000000eb087348 */ /* 0x001fea0003c00000 */
[----:B------:R1:W2:Y:S02]  /*7e60*/  SHFL.BFLY P1, R247, R246, R215, R234 ;  /* 0x0c0000d7f6f77389 */ /* 0x0002a400000200ea */
[----:B012---:R-:W-:Y:S05]  /*7e70*/  ENDCOLLECTIVE ;  /* 0x000000000000791b */ /* 0x007fea0003800000 */
.L_x_20536:
[----:B------:R-:W-:Y:S05]  /*7e80*/  BSYNC B1 ;  /* 0x0000000000017941 */ /* 0x000fea0003800000 */
.L_x_20535:
        /* <DEDUP_REMOVED lines=9> */
.L_x_20537:
[----:B------:R-:W-:Y:S01]  /*7f20*/  HFMA2 R215, -RZ, RZ, 0, 1.1920928955078125e-07 ;  /* 0x00000002ffd77431 */ /* 0x000fe200000001ff */
[----:B------:R-:W-:Y:S02]  /*7f30*/  MOV R246, R236 ;  /* 0x000000ec00f67202 */ /* 0x000fe40000000f00 */
[----:B------:R-:W-:-:S07]  /*7f40*/  MOV R237, R247 ;  /* 0x000000f700ed7202 */ /* 0x000fce0000000f00 */
[----:B------:R-:W-:Y:S05]  /*7f50*/  WARPSYNC.COLLECTIVE R235, `(.L_x_20538) ;  /* 0x00000000eb087348 */ /* 0x000fea0003c00000 */
[----:B------:R0:W1:Y:S02]  /*7f60*/  SHFL.BFLY P1, R247, R246, R215, R234 ;  /* 0x0c0000d7f6f77389 */ /* 0x00006400000200ea */
[----:B01----:R-:W-:Y:S05]  /*7f70*/  ENDCOLLECTIVE ;  /* 0x000000000000791b */ /* 0x003fea0003800000 */
.L_x_20538:
[----:B------:R-:W-:-:S05]  /*7f80*/  FADD.FTZ R237, R237, R214 ;  /* 0x000000d6eded7221 */ /* 0x000fca0000010000 */
[----:B------:R-:W-:Y:S02]  /*7f90*/  MOV R246, R237 ;  /* 0x000000ed00f67202 */ /* 0x000fe40000000f00 */
[----:B------:R-:W-:-:S07]  /*7fa0*/  MOV R239, R247 ;  /* 0x000000f700ef7202 */ /* 0x000fce0000000f00 */
[----:B------:R-:W-:Y:S05]  /*7fb0*/  WARPSYNC.COLLECTIVE R235, `(.L_x_20539) ;  /* 0x00000000eb087348 */ /* 0x000fea0003c00000 */
[----:B------:R0:W1:Y:S02]  /*7fc0*/  SHFL.BFLY P1, R247, R246, R215, R234 ;  /* 0x0c0000d7f6f77389 */ /* 0x00006400000200ea */
[----:B01----:R-:W-:Y:S05]  /*7fd0*/  ENDCOLLECTIVE ;  /* 0x000000000000791b */ /* 0x003fea0003800000 */
.L_x_20539:
[----:B------:R-:W-:Y:S01]  /*7fe0*/  FADD.FTZ R239, R236, R239 ;  /* 0x000000efecef7221 */ /* 0x000fe20000010000 */
[----:B------:R-:W-:-:S04]  /*7ff0*/  HFMA2 R215, -RZ, RZ, 0, 2.384185791015625e-07 ;  /* 0x00000004ffd77431 */ /* 0x000fc800000001ff */
[----:B------:R-:W-:Y:S02]  /*8000*/  MOV R246, R239 ;  /* 0x000000ef00f67202 */ /* 0x000fe40000000f00 */
[----:B------:R-:W-:-:S07]  /*8010*/  MOV R238, R247 ;  /* 0x000000f700ee7202 */ /* 0x000fce0000000f00 */
[----:B------:R-:W-:Y:S05]  /*8020*/  WARPSYNC.COLLECTIVE R235, `(.L_x_20540) ;  /* 0x00000000eb087348 */ /* 0x000fea0003c00000 */
[----:B------:R0:W1:Y:S02]  /*8030*/  SHFL.BFLY P1, R247, R246, R215, R234 ;  /* 0x0c0000d7f6f77389 */ /* 0x00006400000200ea */
[----:B01----:R-:W-:Y:S05]  /*8040*/  ENDCOLLECTIVE ;  /* 0x000000000000791b */ /* 0x003fea0003800000 */
.L_x_20540:
[----:B------:R-:W-:-:S05]  /*8050*/  FADD.FTZ R238, R237, R238 ;  /* 0x000000eeedee7221 */ /* 0x000fca0000010000 */
[----:B------:R-:W-:Y:S02]  /*8060*/  MOV R246, R238 ;  /* 0x000000ee00f67202 */ /* 0x000fe40000000f00 */
[----:B------:R-:W-:-:S07]  /*8070*/  MOV R240, R247 ;  /* 0x000000f700f07202 */ /* 0x000fce0000000f00 */
[----:B------:R-:W-:Y:S05]  /*8080*/  WARPSYNC.COLLECTIVE R235, `(.L_x_20541) ;  /* 0x00000000eb087348 */ /* 0x000fea0003c00000 */
[----:B------:R0:W1:Y:S02]  /*8090*/  SHFL.BFLY P1, R247, R246, R215, R234 ;  /* 0x0c0000d7f6f77389 */ /* 0x00006400000200ea */
[----:B01----:R-:W-:Y:S05]  /*80a0*/  ENDCOLLECTIVE ;  /* 0x000000000000791b */ /* 0x003fea0003800000 */
.L_x_20541:
[----:B------:R-:W-:Y:S01]  /*80b0*/  FADD.FTZ R240, R239, R240 ;  /* 0x000000f0eff07221 */ /* 0x000fe20000010000 */
[----:B------:R-:W-:-:S04]  /*80c0*/  HFMA2 R215, -RZ, RZ, 0, 4.76837158203125e-07 ;  /* 0x00000008ffd77431 */ /* 0x000fc800000001ff */
[----:B------:R-:W-:Y:S02]  /*80d0*/  MOV R246, R240 ;  /* 0x000000f000f67202 */ /* 0x000fe40000000f00 */
[----:B------:R-:W-:-:S07]  /*80e0*/  MOV R241, R247 ;  /* 0x000000f700f17202 */ /* 0x000fce0000000f00 */
[----:B------:R-:W-:Y:S05]  /*80f0*/  WARPSYNC.COLLECTIVE R235, `(.L_x_20542) ;  /* 0x00000000eb087348 */ /* 0x000fea0003c00000 */
[----:B------:R0:W1:Y:S02]  /*8100*/  SHFL.BFLY P1, R247, R246, R215, R234 ;  /* 0x0c0000d7f6f77389 */ /* 0x00006400000200ea */
[----:B01----:R-:W-:Y:S05]  /*8110*/  ENDCOLLECTIVE ;  /* 0x000000000000791b */ /* 0x003fea0003800000 */
.L_x_20542:
[----:B------:R-:W-:-:S05]  /*8120*/  FADD.FTZ R241, R238, R241 ;  /* 0x000000f1eef17221 */ /* 0x000fca0000010000 */
[----:B------:R-:W-:Y:S02]  /*8130*/  MOV R246, R241 ;  /* 0x000000f100f67202 */ /* 0x000fe40000000f00 */
[----:B------:R-:W-:-:S07]  /*8140*/  MOV R213, R247 ;  /* 0x000000f700d57202 */ /* 0x000fce0000000f00 */
[----:B------:R-:W-:Y:S05]  /*8150*/  WARPSYNC.COLLECTIVE R235, `(.L_x_20543) ;  /* 0x00000000eb087348 */ /* 0x000fea0003c00000 */
[----:B------:R0:W1:Y:S02]  /*8160*/  SHFL.BFLY P1, R247, R246, R215, R234 ;  /* 0x0c0000d7f6f77389 */ /* 0x00006400000200ea */
[----:B01----:R-:W-:Y:S05]  /*8170*/  ENDCOLLECTIVE ;  /* 0x000000000000791b */ /* 0x003fea0003800000 */
.L_x_20543:
[----:B------:R-:W-:Y:S01]  /*8180*/  FADD.FTZ R213, R240, R213 ;  /* 0x000000d5f0d57221 */ /* 0x000fe20000010000 */
[----:B------:R-:W-:-:S04]  /*8190*/  HFMA2 R215, -RZ, RZ, 0, 9.5367431640625e-07 ;  /* 0x00000010ffd77431 */ /* 0x000fc800000001ff */
[----:B------:R-:W-:Y:S02]  /*81a0*/  MOV R246, R213 ;  /* 0x000000d500f67202 */ /* 0x000fe40000000f00 */
[----:B------:R-:W-:-:S07]  /*81b0*/  MOV R214, R247 ;  /* 0x000000f700d67202 */ /* 0x000fce0000000f00 */
[----:B------:R-:W-:Y:S05]  /*81c0*/  WARPSYNC.COLLECTIVE R235, `(.L_x_20544) ;  /* 0x00000000eb087348 */ /* 0x000fea0003c00000 */
[----:B------:R0:W1:Y:S02]  /*81d0*/  SHFL.BFLY P1, R247, R246, R215, R234 ;  /* 0x0c0000d7f6f77389 */ /* 0x00006400000200ea */
[----:B01----:R-:W-:Y:S05]  /*81e0*/  ENDCOLLECTIVE ;  /* 0x000000000000791b */ /* 0x003fea0003800000 */
.L_x_20544:
[----:B------:R-:W-:-:S05]  /*81f0*/  FADD.FTZ R214, R241, R214 ;  /* 0x000000d6f1d67221 */ /* 0x000fca0000010000 */
[----:B------:R-:W-:Y:S02]  /*8200*/  MOV R246, R214 ;  /* 0x000000d600f67202 */ /* 0x000fe40000000f00 */
[----:B------:R-:W-:-:S07]  /*8210*/  MOV R236, R247 ;  /* 0x000000f700ec7202 */ /* 0x000fce0000000f00 */
[----:B------:R-:W-:Y:S05]  /*8220*/  WARPSYNC.COLLECTIVE R235, `(.L_x_20545) ;  /* 0x00000000eb087348 */ /* 0x000fea0003c00000 */
[----:B------:R0:W1:Y:S02]  /*8230*/  SHFL.BFLY P1, R247, R246, R215, R234 ;  /* 0x0c0000d7f6f77389 */ /* 0x00006400000200ea */
[----:B01----:R-:W-:Y:S05]  /*8240*/  ENDCOLLECTIVE ;  /* 0x000000000000791b */ /* 0x003fea0003800000 */
.L_x_20545:
[----:B------:R-:W-:Y:S05]  /*8250*/  BRA `(.L_x_20546) ;  /* 0xffffffa400047947 */ /* 0x000fea000383ffff */
.L_x_20547:
        /* <DEDUP_REMOVED lines=10> */
.L_x_25515:


//--------------------- .text._ZN10layer_norm13ln_bwd_kernelINS_13Kernel_traitsI6__halfffffjLj1280ELj1ELj4ELj1ELj16ENS_18Kernel_traits_baseILj1280ES2_ffffjLj128EEEEELb0ELb1ELb0ELb0EEEvNS_9BwdParamsE --------------------------
	.section	.text._ZN10layer_norm13ln_bwd_kernelINS_13Kernel_traitsI6__halfffffjLj1280ELj1ELj4ELj1ELj16ENS_18Kernel_traits_baseILj1280ES2_ffffjLj128EEEEELb0ELb1ELb0ELb0EEEvNS_9BwdParamsE,"ax",@progbits
	.align	128
        .global         _ZN10layer_norm13ln_bwd_kernelINS_13Kernel_traitsI6__halfffffjLj1280ELj1ELj4ELj1ELj16ENS_18Kernel_traits_baseILj1280ES2_ffffjLj128EEEEELb0ELb1ELb0ELb0EEEvNS_9BwdParamsE
        .type           _ZN10layer_norm13ln_bwd_kernelINS_13Kernel_traitsI6__halfffffjLj1280ELj1ELj4ELj1ELj16ENS_18Kernel_traits_baseILj1280ES2_ffffjLj128EEEEELb0ELb1ELb0ELb0EEEvNS_9BwdParamsE,@function
        .size           _ZN10layer_norm13ln_bwd_kernelINS_13Kernel_traitsI6__halfffffjLj1280ELj1ELj4ELj1ELj16ENS_18Kernel_traits_baseILj1280ES2_ffffjLj128EEEEELb0ELb1ELb0ELb0EEEvNS_9BwdParamsE,(.L_x_25516 - _ZN10layer_norm13ln_bwd_kernelINS_13Kernel_traitsI6__halfffffjLj1280ELj1ELj4ELj1ELj16ENS_18Kernel_traits_baseILj1280ES2_ffffjLj128EEEEELb0ELb1ELb0ELb0EEEvNS_9BwdParamsE)
        .other          _ZN10layer_norm13ln_bwd_kernelINS_13Kernel_traitsI6__halfffffjLj1280ELj1ELj4ELj1ELj16ENS_18Kernel_traits_baseILj1280ES2_ffffjLj128EEEEELb0ELb1ELb0ELb0EEEvNS_9BwdParamsE,@"STO_CUDA_ENTRY STV_DEFAULT"
_ZN10layer_norm13ln_bwd_kernelINS_13Kernel_traitsI6__halfffffjLj1280ELj1ELj4ELj1ELj16ENS_18Kernel_traits_baseILj1280ES2_ffffjLj128EEEEELb0ELb1ELb0ELb0EEEvNS_9BwdParamsE:
.text._ZN10layer_norm13ln_bwd_kernelINS_13Kernel_traitsI6__halfffffjLj1280ELj1ELj4ELj1ELj16ENS_18Kernel_traits_baseILj1280ES2_ffffjLj128EEEEELb0ELb1ELb0ELb0EEEvNS_9BwdParamsE:
        /* <DEDUP_REMOVED lines=24> */
[C---:B------:R-:W-:Y:S02]  /*0180*/  ISETP.GE.U32.AND P3, PT, R0.reuse, 0xa0, PT ;  /* 0x000000a00000780c */ /* 0x040fe40003f66070 */
[----:B------:R-:W-:-:S03]  /*0190*/  ISETP.GE.U32.AND P4, PT, R0, 0xc0, PT ;  /* 0x000000c00000780c */ /* 0x000fc60003f86070 */
[----:B---3--:R-:W3:Y:S08]  /*01a0*/  @P6 LDC.64 R24, c[0x0][0x3d0] ;  /* 0x0000f400ff186b82 */ /* 0x008ef00000000a00 */
[----:B------:R-:W4:Y:S08]  /*01b0*/  @P6 LDC.64 R26, c[0x0][0x3e8] ;  /* 0x0000fa00ff1a6b82 */ /* 0x000f300000000a00 */
[----:B------:R-:W2:Y:S08]  /*01c0*/  @P0 LDC.64 R28, c[0x0][0x3d0] ;  /* 0x0000f400ff1c0b82 */ /* 0x000eb00000000a00 */
[----:B------:R-:W2:Y:S01]  /*01d0*/  @P0 LDC.64 R30, c[0x0][0x3e8] ;  /* 0x0000fa00ff1e0b82 */ /* 0x000ea20000000a00 */
[----:B---3--:R-:W-:Y:S01]  /*01e0*/  @P6 IMAD.WIDE.U32 R24, R55, 0x8, R24 ;  /* 0x0000000837186825 */ /* 0x008fe200078e0018 */
[----:B------:R-:W-:-:S04]  /*01f0*/  ISETP.GE.U32.AND P5, PT, R0, 0xe0, PT ;  /* 0x000000e00000780c */ /* 0x000fc80003fa6070 */
[----:B0-----:R0:W5:Y:S02]  /*0200*/  @P6 LDG.E.64 R2, desc[UR6][R24.64] ;  /* 0x0000000618026981 */ /* 0x001164000c1e1b00 */
[----:B------:R-:W3:Y:S01]  /*0210*/  @P1 LDC.64 R32, c[0x0][0x3d0] ;  /* 0x0000f400ff201b82 */ /* 0x000ee20000000a00 */
[C---:B----4-:R-:W-:Y:S01]  /*0220*/  @P6 IMAD.WIDE.U32 R26, R55.reuse, 0x8, R26 ;  /* 0x00000008371a6825 */ /* 0x050fe200078e001a */
[----:B------:R-:W-:-:S04]  /*0230*/  @P6 LOP3.LUT R55, R55, 0x20, RZ, 0xfc, !PT ;  /* 0x0000002037376812 */ /* 0x000fc800078efcff */
[----:B------:R4:W5:Y:S02]  /*0240*/  @P6 LDG.E.64 R4, desc[UR6][R26.64] ;  /* 0x000000061a046981 */ /* 0x000964000c1e1b00 */
[----:B------:R-:W4:Y:S08]  /*0250*/  @P1 LDC.64 R34, c[0x0][0x3e8] ;  /* 0x0000fa00ff221b82 */ /* 0x000f300000000a00 */
[----:B-1----:R-:W1:Y:S08]  /*0260*/  @P2 LDC.64 R36, c[0x0][0x3d0] ;  /* 0x0000f400ff242b82 */ /* 0x002e700000000a00 */
[----:B------:R-:W1:Y:S01]  /*0270*/  @P2 LDC.64 R38, c[0x0][0x3e8] ;  /* 0x0000fa00ff262b82 */ /* 0x000e620000000a00 */
[----:B--2---:R-:W-:Y:S01]  /*0280*/  @P0 IMAD.WIDE.U32 R28, R55, 0x8, R28 ;  /* 0x00000008371c0825 */ /* 0x004fe200078e001c */
[----:B------:R-:W-:-:S06]  /*0290*/  ISETP.GE.U32.AND P6, PT, R0, 0x100, PT ;  /* 0x000001000000780c */ /* 0x000fcc0003fc6070 */
[----:B------:R-:W2:Y:S01]  /*02a0*/  @P3 LDC.64 R40, c[0x0][0x3d0] ;  /* 0x0000f400ff283b82 */ /* 0x000ea20000000a00 */
[----:B------:R-:W-:-:S07]  /*02b0*/  @P0 IMAD.WIDE.U32 R30, R55, 0x8, R30 ;  /* 0x00000008371e0825 */ /* 0x000fce00078e001e */
[----:B------:R-:W2:Y:S01]  /*02c0*/  @P3 LDC.64 R42, c[0x0][0x3e8] ;  /* 0x0000fa00ff2a3b82 */ /* 0x000ea20000000a00 */
[----:B------:R-:W-:Y:S01]  /*02d0*/  @P0 IADD3 R55, PT, PT, R55, 0x20, RZ ;  /* 0x0000002037370810 */ /* 0x000fe20007ffe0ff */
[----:B------:R-:W5:Y:S04]  /*02e0*/  @P0 LDG.E.64 R6, desc[UR6][R28.64] ;  /* 0x000000061c060981 */ /* 0x000f68000c1e1b00 */
[----:B------:R-:W5:Y:S02]  /*02f0*/  @P0 LDG.E.64 R8, desc[UR6][R30.64] ;  /* 0x000000061e080981 */ /* 0x000f64000c1e1b00 */
[----:B0-----:R-:W0:Y:S01]  /*0300*/  @P4 LDC.64 R24, c[0x0][0x3d0] ;  /* 0x0000f400ff184b82 */ /* 0x001e220000000a00 */
[----:B---3--:R-:W-:Y:S01]  /*0310*/  @P1 IMAD.WIDE.U32 R32, R55, 0x8, R32 ;  /* 0x0000000837201825 */ /* 0x008fe200078e0020 */
[----:B------:R-:W-:-:S06]  /*0320*/  ISETP.GE.U32.AND P0, PT, R0, 0x120, PT ;  /* 0x000001200000780c */ /* 0x000fcc0003f06070 */
[----:B------:R-:W3:Y:S01]  /*0330*/  @P4 LDC.64 R44, c[0x0][0x3e8] ;  /* 0x0000fa00ff2c4b82 */ /* 0x000ee20000000a00 */
[C---:B----4-:R-:W-:Y:S01]  /*0340*/  @P1 IMAD.WIDE.U32 R34, R55.reuse, 0x8, R34 ;  /* 0x0000000837221825 */ /* 0x050fe200078e0022 */
[----:B------:R-:W-:Y:S01]  /*0350*/  @P1 IADD3 R55, PT, PT, R55, 0x20, RZ ;  /* 0x0000002037371810 */ /* 0x000fe20007ffe0ff */
[----:B------:R4:W5:Y:S04]  /*0360*/  @P1 LDG.E.64 R10, desc[UR6][R32.64] ;  /* 0x00000006200a1981 */ /* 0x000968000c1e1b00 */
[----:B------:R4:W5:Y:S01]  /*0370*/  @P1 LDG.E.64 R12, desc[UR6][R34.64] ;  /* 0x00000006220c1981 */ /* 0x000962000c1e1b00 */
[----:B------:R-:W3:Y:S01]  /*0380*/  @P5 LDC.64 R26, c[0x0][0x3d0] ;  /* 0x0000f400ff1a5b82 */ /* 0x000ee20000000a00 */
[----:B-1----:R-:W-:Y:S01]  /*0390*/  @P2 IMAD.WIDE.U32 R36, R55, 0x8, R36 ;  /* 0x0000000837242825 */ /* 0x002fe200078e0024 */
[----:B------:R-:W-:-:S06]  /*03a0*/  ISETP.GE.U32.AND P1, PT, R0, 0x140, PT ;  /* 0x000001400000780c */ /* 0x000fcc0003f26070 */
[----:B------:R-:W1:Y:S01]  /*03b0*/  @P5 LDC.64 R46, c[0x0][0x3e8] ;  /* 0x0000fa00ff2e5b82 */ /* 0x000e620000000a00 */
[C---:B------:R-:W-:Y:S01]  /*03c0*/  @P2 IMAD.WIDE.U32 R38, R55.reuse, 0x8, R38 ;  /* 0x0000000837262825 */ /* 0x040fe200078e0026 */
[----:B------:R-:W-:Y:S01]  /*03d0*/  @P2 IADD3 R55, PT, PT, R55, 0x20, RZ ;  /* 0x0000002037372810 */ /* 0x000fe20007ffe0ff */
[----:B------:R-:W-:Y:S01]  /*03e0*/  BSSY B0, `(.L_x_20548) ;  /* 0x0000c5b000007945 */ /* 0x000fe20003800000 */
[----:B------:R-:W5:Y:S04]  /*03f0*/  @P2 LDG.E.64 R14, desc[UR6][R36.64] ;  /* 0x00000006240e2981 */ /* 0x000f68000c1e1b00 */
[----:B------:R-:W1:Y:S01]  /*0400*/  @P6 LDC.64 R48, c[0x0][0x3d0] ;  /* 0x0000f400ff306b82 */ /* 0x000e620000000a00 */
[C---:B--2---:R-:W-:Y:S01]  /*0410*/  @P3 IMAD.WIDE.U32 R40, R55.reuse, 0x8, R40 ;  /* 0x0000000837283825 */ /* 0x044fe200078e0028 */
[----:B------:R-:W5:Y:S06]  /*0420*/  @P2 LDG.E.64 R16, desc[UR6][R38.64] ;  /* 0x0000000626102981 */ /* 0x000f6c000c1e1b00 */
[----:B----4-:R-:W2:Y:S01]  /*0430*/  @P6 LDC.64 R32, c[0x0][0x3e8] ;  /* 0x0000fa00ff206b82 */ /* 0x010ea20000000a00 */
[C---:B------:R-:W-:Y:S01]  /*0440*/  @P3 IMAD.WIDE.U32 R42, R55.reuse, 0x8, R42 ;  /* 0x00000008372a3825 */ /* 0x040fe200078e002a */
[----:B------:R-:W-:Y:S01]  /*0450*/  @P3 IADD3 R55, PT, PT, R55, 0x20, RZ ;  /* 0x0000002037373810 */ /* 0x000fe20007ffe0ff */
[----:B------:R-:W5:Y:S05]  /*0460*/  @P3 LDG.E.64 R18, desc[UR6][R40.64] ;  /* 0x0000000628123981 */ /* 0x000f6a000c1e1b00 */
[----:B------:R-:W4:Y:S01]  /*0470*/  @P0 LDC.64 R34, c[0x0][0x3d0] ;  /* 0x0000f400ff220b82 */ /* 0x000f220000000a00 */
[C---:B0-----:R-:W-:Y:S01]  /*0480*/  @P4 IMAD.WIDE.U32 R28, R55.reuse, 0x8, R24 ;  /* 0x00000008371c4825 */ /* 0x041fe200078e0018 */
[----:B------:R-:W5:Y:S06]  /*0490*/  @P3 LDG.E.64 R20, desc[UR6][R42.64] ;  /* 0x000000062a143981 */ /* 0x000f6c000c1e1b00 */
[----:B------:R-:W0:Y:S01]  /*04a0*/  @P0 LDC.64 R50, c[0x0][0x3e8] ;  /* 0x0000fa00ff320b82 */ /* 0x000e220000000a00 */
[C---:B---3--:R-:W-:Y:S01]  /*04b0*/  @P4 IMAD.WIDE.U32 R44, R55.reuse, 0x8, R44 ;  /* 0x00000008372c4825 */ /* 0x048fe200078e002c */
[----:B------:R-:W-:Y:S01]  /*04c0*/  @P4 IADD3 R55, PT, PT, R55, 0x20, RZ ;  /* 0x0000002037374810 */ /* 0x000fe20007ffe0ff */
[----:B------:R-:W5:Y:S05]  /*04d0*/  @P4 LDG.E.64 R22, desc[UR6][R28.64] ;  /* 0x000000061c164981 */ /* 0x000f6a000c1e1b00 */
[----:B------:R-:W3:Y:S01]  /*04e0*/  @P1 LDC.64 R24, c[0x0][0x3d0] ;  /* 0x0000f400ff181b82 */ /* 0x000ee20000000a00 */
[C---:B------:R-:W-:Y:S01]  /*04f0*/  @P5 IMAD.WIDE.U32 R30, R55.reuse, 0x8, R26 ;  /* 0x00000008371e5825 */ /* 0x040fe200078e001a */
[----:B------:R-:W5:Y:S03]  /*0500*/  @P4 LDG.E.64 R144, desc[UR6][R44.64] ;  /* 0x000000062c904981 */ /* 0x000f66000c1e1b00 */
[----:B-1----:R-:W-:-:S03]  /*0510*/  @P5 IMAD.WIDE.U32 R46, R55, 0x8, R46 ;  /* 0x00000008372e5825 */ /* 0x002fc600078e002e */
[----:B------:R-:W1:Y:S01]  /*0520*/  S2UR UR4, SR_CTAID.X ;  /* 0x00000000000479c3 */ /* 0x000e620000002500 */
[----:B------:R-:W-:Y:S01]  /*0530*/  @P5 IADD3 R55, PT, PT, R55, 0x20, RZ ;  /* 0x0000002037375810 */ /* 0x000fe20007ffe0ff */
[----:B------:R-:W5:Y:S04]  /*0540*/  @P5 LDG.E.64 R146, desc[UR6][R30.64] ;  /* 0x000000061e925981 */ /* 0x000f68000c1e1b00 */
[C---:B------:R-:W-:Y:S01]  /*0550*/  @P6 IMAD.WIDE.U32 R48, R55.reuse, 0x8, R48 ;  /* 0x0000000837306825 */ /* 0x040fe200078e0030 */
[----:B------:R-:W5:Y:S01]  /*0560*/  @P5 LDG.E.64 R148, desc[UR6][R46.64] ;  /* 0x000000062e945981 */ /* 0x000f62000c1e1b00 */
[----:B------:R-:W1:Y:S02]  /*0570*/  @P1 LDC.64 R52, c[0x0][0x3e8] ;  /* 0x0000fa00ff341b82 */ /* 0x000e640000000a00 */
[C---:B--2---:R-:W-:Y:S01]  /*0580*/  @P6 IMAD.WIDE.U32 R32, R55.reuse, 0x8, R32 ;  /* 0x0000000837206825 */ /* 0x044fe200078e0020 */
[----:B------:R-:W-:Y:S01]  /*0590*/  @P6 IADD3 R55, PT, PT, R55, 0x20, RZ ;  /* 0x0000002037376810 */ /* 0x000fe20007ffe0ff */
[----:B------:R-:W5:Y:S04]  /*05a0*/  @P6 LDG.E.64 R150, desc[UR6][R48.64] ;  /* 0x0000000630966981 */ /* 0x000f68000c1e1b00 */
[C---:B----4-:R-:W-:Y:S01]  /*05b0*/  @P0 IMAD.WIDE.U32 R34, R55.reuse, 0x8, R34 ;  /* 0x0000000837220825 */ /* 0x050fe200078e0022 */
[----:B------:R-:W5:Y:S03]  /*05c0*/  @P6 LDG.E.64 R152, desc[UR6][R32.64] ;  /* 0x0000000620986981 */ /* 0x000f66000c1e1b00 */
[C---:B0-----:R-:W-:Y:S01]  /*05d0*/  @P0 IMAD.WIDE.U32 R50, R55.reuse, 0x8, R50 ;  /* 0x0000000837320825 */ /* 0x041fe200078e0032 */
[----:B------:R-:W-:Y:S01]  /*05e0*/  @P0 IADD3 R55, PT, PT, R55, 0x20, RZ ;  /* 0x0000002037370810 */ /* 0x000fe20007ffe0ff */
[----:B------:R-:W5:Y:S04]  /*05f0*/  @P0 LDG.E.64 R154, desc[UR6][R34.64] ;  /* 0x00000006229a0981 */ /* 0x000f68000c1e1b00 */
[----:B---3--:R-:W-:Y:S01]  /*0600*/  @P1 IMAD.WIDE.U32 R24, R55, 0x8, R24 ;  /* 0x0000000837181825 */ /* 0x008fe200078e0018 */
[----:B-1----:R-:W-:Y:S01]  /*0610*/  USHF.L.U32 UR4, UR4, 0x2, URZ ;  /* 0x0000000204047899 */ /* 0x002fe200080006ff */
[----:B------:R-:W5:Y:S04]  /*0620*/  @P0 LDG.E.64 R156, desc[UR6][R50.64] ;  /* 0x00000006329c0981 */ /* 0x000f68000c1e1b00 */
[----:B------:R0:W5:Y:S02]  /*0630*/  @P1 LDG.E.64 R158, desc[UR6][R24.64] ;  /* 0x00000006189e1981 */ /* 0x000164000c1e1b00 */
[----:B0-----:R-:W-:-:S04]  /*0640*/  SHF.R.U32.HI R24, RZ, 0x5, R162 ;  /* 0x00000005ff187819 */ /* 0x001fc800000116a2 */
[----:B------:R-:W-:-:S04]  /*0650*/  LOP3.LUT R25, R24, UR4, RZ, 0xfc, !PT ;  /* 0x0000000418197c12 */ /* 0x000fc8000f8efcff */
[----:B------:R-:W-:Y:S01]  /*0660*/  ISETP.GE.AND P0, PT, R25, UR5, PT ;  /* 0x0000000519007c0c */ /* 0x000fe2000bf06270 */
[----:B------:R-:W-:Y:S01]  /*0670*/  @P1 IMAD.WIDE.U32 R26, R55, 0x8, R52 ;  /* 0x00000008371a1825 */ /* 0x000fe200078e0034 */
[----:B------:R0:W-:Y:S01]  /*0680*/  STL [R1+0x14], R25 ;  /* 0x0000141901007387 */ /* 0x0001e20000100800 */
[----:B------:R-:W-:Y:S02]  /*0690*/  CS2R R140, SRZ ;  /* 0x00000000008c7805 */ /* 0x000fe4000001ff00 */
[----:B------:R-:W-:Y:S02]  /*06a0*/  CS2R R142, SRZ ;  /* 0x00000000008e7805 */ /* 0x000fe4000001ff00 */
[----:B------:R-:W-:Y:S01]  /*06b0*/  CS2R R136, SRZ ;  /* 0x0000000000887805 */ /* 0x000fe2000001ff00 */
[----:B------:R1:W5:Y:S01]  /*06c0*/  @P1 LDG.E.64 R160, desc[UR6][R26.64] ;  /* 0x000000061aa01981 */ /* 0x000362000c1e1b00 */
        /* <DEDUP_REMOVED lines=55> */
[----:B0-----:R-:W-:-:S02]  /*0a40*/  CS2R R24, SRZ ;  /* 0x0000000000187805 */ /* 0x001fc4000001ff00 */
[----:B-1----:R-:W-:Y:S01]  /*0a50*/  CS2R R26, SRZ ;  /* 0x00000000001a7805 */ /* 0x002fe2000001ff00 */
[----:B------:R-:W-:Y:S06]  /*0a60*/  @P0 BRA `(.L_x_20549) ;  /* 0x000000bc00c80947 */ /* 0x000fec0003800000 */
[----:B-----5:R-:W-:Y:S01]  /*0a70*/  MOV R24, R2 ;  /* 0x0000000200187202 */ /* 0x020fe20000000f00 */
[----:B------:R-:W0:Y:S01]  /*0a80*/  LDCU.64 UR4, c[0x0][0x3e0] ;  /* 0x00007c00ff0477ac */ /* 0x000e220008000a00 */
[--C-:B------:R-:W-:Y:S02]  /*0a90*/  SHF.R.U64 R2, R2, 0x10, R3.reuse ;  /* 0x0000001002027819 */ /* 0x100fe40000001203 */
[----:B------:R-:W-:Y:S02]  /*0aa0*/  CS2R R140, SRZ ;  /* 0x00000000008c7805 */ /* 0x000fe4000001ff00 */
[----:B------:R-:W-:Y:S01]  /*0ab0*/  MOV R25, R3 ;  /* 0x0000000300197202 */ /* 0x000fe20000000f00 */
[----:B------:R-:W-:Y:S01]  /*0ac0*/  STL.S16 [R1+0xce], R24 ;  /* 0x0000ce1801007387 */ /* 0x000fe20000100600 */
[----:B------:R-:W-:Y:S02]  /*0ad0*/  SHF.R.U32.HI R26, RZ, 0x10, R3 ;  /* 0x00000010ff1a7819 */ /* 0x000fe40000011603 */
[----:B------:R-:W-:-:S02]  /*0ae0*/  CS2R R142, SRZ ;  /* 0x00000000008e7805 */ /* 0x000fc4000001ff00 */
[----:B------:R-:W-:Y:S01]  /*0af0*/  MOV R27, R6 ;  /* 0x00000006001b7202 */ /* 0x000fe20000000f00 */
[----:B------:R-:W-:Y:S01]  /*0b00*/  STL.S16 [R1+0xcc], R2 ;  /* 0x0000cc0201007387 */ /* 0x000fe20000100600 */
        /* <DEDUP_REMOVED lines=91> */
[----:B------:R1:W-:Y:S01]  /*10c0*/  STL.S16 [R1+0x9e], R37 ;  /* 0x00009e2501007387 */ /* 0x0003e20000100600 */
        /* <DEDUP_REMOVED lines=21> */
[----:B-1----:R-:W-:Y:S02]  /*1220*/  CS2R R36, SRZ ;  /* 0x0000000000247805 */ /* 0x002fe4000001ff00 */
[----:B------:R-:W-:Y:S01]  /*1230*/  MOV R65, R145 ;  /* 0x0000009100417202 */ /* 0x000fe20000000f00 */
[----:B------:R1:W-:Y:S01]  /*1240*/  STL.S16 [R1+0x92], R43 ;  /* 0x0000922b01007387 */ /* 0x0003e20000100600 */
[----:B------:R-:W-:Y:S02]  /*1250*/  SHF.R.U32.HI R66, RZ, 0x10, R145 ;  /* 0x00000010ff427819 */ /* 0x000fe40000011691 */
[----:B--2---:R-:W-:-:S02]  /*1260*/  CS2R R40, SRZ ;  /* 0x0000000000287805 */ /* 0x004fc4000001ff00 */
[----:B------:R-:W-:Y:S01]  /*1270*/  MOV R67, R148 ;  /* 0x0000009400437202 */ /* 0x000fe20000000f00 */
[----:B------:R-:W-:Y:S01]  /*1280*/  STL.S16 [R1+0x90], R44 ;  /* 0x0000902c01007387 */ /* 0x000fe20000100600 */
[--C-:B------:R-:W-:Y:S02]  /*1290*/  SHF.R.U64 R68, R148, 0x10, R149.reuse ;  /* 0x0000001094447819 */ /* 0x100fe40000001295 */
[----:B------:R-:W-:Y:S02]  /*12a0*/  CS2R R38, SRZ ;  /* 0x0000000000267805 */ /* 0x000fe4000001ff00 */
[----:B------:R-:W-:Y:S01]  /*12b0*/  MOV R69, R149 ;  /* 0x0000009500457202 */ /* 0x000fe20000000f00 */
[----:B------:R2:W-:Y:S01]  /*12c0*/  STL.S16 [R1+0x8e], R45 ;  /* 0x00008e2d01007387 */ /* 0x0005e20000100600 */
[----:B------:R-:W-:Y:S02]  /*12d0*/  SHF.R.U32.HI R70, RZ, 0x10, R149 ;  /* 0x00000010ff467819 */ /* 0x000fe40000011695 */
[----:B-1----:R-:W-:-:S02]  /*12e0*/  CS2R R42, SRZ ;  /* 0x00000000002a7805 */ /* 0x002fc4000001ff00 */
[----:B------:R-:W-:Y:S01]  /*12f0*/  MOV R71, R152 ;  /* 0x0000009800477202 */ /* 0x000fe20000000f00 */
[----:B------:R-:W-:Y:S01]  /*1300*/  STL.S16 [R1+0x8c], R46 ;  /* 0x00008c2e01007387 */ /* 0x000fe20000100600 */
[----:B0-----:R-:W-:Y:S02]  /*1310*/  ISETP.NE.U32.AND P0, PT, RZ, UR4, PT ;  /* 0x00000004ff007c0c */ /* 0x001fe4000bf05070 */
[----:B------:R-:W-:Y:S02]  /*1320*/  CS2R R32, SRZ ;  /* 0x0000000000207805 */ /* 0x000fe4000001ff00 */
[----:B------:R-:W-:Y:S01]  /*1330*/  SHF.R.U64 R72, R152, 0x10, R153 ;  /* 0x0000001098487819 */ /* 0x000fe20000001299 */
[----:B------:R0:W-:Y:S01]  /*1340*/  STL.S16 [R1+0x8a], R47 ;  /* 0x00008a2f01007387 */ /* 0x0001e20000100600 */
[----:B------:R-:W-:Y:S02]  /*1350*/  MOV R73, R153 ;  /* 0x0000009900497202 */ /* 0x000fe40000000f00 */
[----:B--2---:R-:W-:-:S02]  /*1360*/  CS2R R44, SRZ ;  /* 0x00000000002c7805 */ /* 0x004fc4000001ff00 */
[----:B------:R-:W-:Y:S01]  /*1370*/  SHF.R.U32.HI R74, RZ, 0x10, R153 ;  /* 0x00000010ff4a7819 */ /* 0x000fe20000011699 */
[----:B------:R-:W-:Y:S01]  /*1380*/  STL.S16 [R1+0x88], R48 ;  /* 0x0000883001007387 */ /* 0x000fe20000100600 */
[----:B------:R-:W-:Y:S02]  /*1390*/  MOV R75, R156 ;  /* 0x0000009c004b7202 */ /* 0x000fe40000000f00 */
[----:B------:R-:W-:Y:S02]  /*13a0*/  CS2R R34, SRZ ;  /* 0x0000000000227805 */ /* 0x000fe4000001ff00 */
[----:B------:R-:W-:Y:S01]  /*13b0*/  ISETP.NE.AND.EX P0, PT, RZ, UR5, PT, P0 ;  /* 0x00000005ff007c0c */ /* 0x000fe2000bf05300 */
[----:B------:R1:W-:Y:S01]  /*13c0*/  STL.S16 [R1+0x86], R49 ;  /* 0x0000863101007387 */ /* 0x0003e20000100600 */
[----:B------:R-:W-:Y:S02]  /*13d0*/  SHF.R.U64 R76, R156, 0x10, R157 ;  /* 0x000000109c4c7819 */ /* 0x000fe4000000129d */
[----:B0-----:R-:W-:-:S02]  /*13e0*/  CS2R R46, SRZ ;  /* 0x00000000002e7805 */ /* 0x001fc4000001ff00 */
[----:B------:R-:W-:Y:S01]  /*13f0*/  MOV R77, R157 ;  /* 0x0000009d004d7202 */ /* 0x000fe20000000f00 */
[----:B------:R-:W-:Y:S01]  /*1400*/  STL.S16 [R1+0x84], R50 ;  /* 0x0000843201007387 */ /* 0x000fe20000100600 */
[----:B------:R-:W-:Y:S02]  /*1410*/  SHF.R.U32.HI R78, RZ, 0x10, R157 ;  /* 0x00000010ff4e7819 */ /* 0x000fe4000001169d */
[----:B------:R-:W-:Y:S02]  /*1420*/  CS2R R28, SRZ ;  /* 0x00000000001c7805 */ /* 0x000fe4000001ff00 */
[----:B------:R-:W-:Y:S01]  /*1430*/  MOV R79, R160 ;  /* 0x000000a0004f7202 */ /* 0x000fe20000000f00 */
[----:B------:R0:W-:Y:S01]  /*1440*/  STL.S16 [R1+0x82], R51 ;  /* 0x0000823301007387 */ /* 0x0001e20000100600 */
[----:B------:R-:W-:Y:S02]  /*1450*/  SHF.R.U64 R80, R160, 0x10, R161 ;  /* 0x00000010a0507819 */ /* 0x000fe400000012a1 */
[----:B-1----:R-:W-:-:S02]  /*1460*/  CS2R R48, SRZ ;  /* 0x0000000000307805 */ /* 0x002fc4000001ff00 */
[----:B------:R-:W-:Y:S01]  /*1470*/  MOV R81, R161 ;  /* 0x000000a100517202 */ /* 0x000fe20000000f00 */
[----:B------:R-:W-:Y:S01]  /*1480*/  STL.S16 [R1+0x80], R52 ;  /* 0x0000803401007387 */ /* 0x000fe20000100600 */
[----:B------:R-:W-:Y:S02]  /*1490*/  SHF.R.U32.HI R82, RZ, 0x10, R161 ;  /* 0x00000010ff527819 */ /* 0x000fe400000116a1 */
[----:B------:R-:W-:Y:S02]  /*14a0*/  CS2R R30, SRZ ;  /* 0x00000000001e7805 */ /* 0x000fe4000001ff00 */
[----:B------:R-:W-:Y:S01]  /*14b0*/  LOP3.LUT R3, R3, 0xffffffbf, RZ, 0xc0, !PT ;  /* 0xffffffbf03037812 */ /* 0x000fe200078ec0ff */
[----:B------:R1:W-:Y:S01]  /*14c0*/  STL.S16 [R1+0x76], R53 ;  /* 0x0000763501007387 */ /* 0x0003e20000100600 */
[----:B------:R-:W-:Y:S02]  /*14d0*/  CS2R R24, SRZ ;  /* 0x0000000000187805 */ /* 0x000fe4000001ff00 */
[----:B0-----:R-:W-:-:S02]  /*14e0*/  CS2R R50, SRZ ;  /* 0x0000000000327805 */ /* 0x001fc4000001ff00 */
[----:B------:R-:W-:Y:S01]  /*14f0*/  @P0 LOP3.LUT R3, R3, 0x40, RZ, 0xfc, !PT ;  /* 0x0000004003030812 */ /* 0x000fe200078efcff */
[----:B------:R-:W-:Y:S01]  /*1500*/  STL.S16 [R1+0x74], R4 ;  /* 0x0000740401007387 */ /* 0x000fe20000100600 */
[----:B------:R-:W-:-:S03]  /*1510*/  CS2R R26, SRZ ;  /* 0x00000000001a7805 */ /* 0x000fc6000001ff00 */
[----:B------:R-:W-:Y:S01]  /*1520*/  STL.S16 [R1+0x72], R54 ;  /* 0x0000723601007387 */ /* 0x000fe20000100600 */
[----:B-1----:R-:W-:-:S03]  /*1530*/  CS2R R52, SRZ ;  /* 0x0000000000347805 */ /* 0x002fc6000001ff00 */
[----:B------:R-:W-:Y:S04]  /*1540*/  STL.S16 [R1+0x70], R5 ;  /* 0x0000700501007387 */ /* 0x000fe80000100600 */
[----:B------:R0:W-:Y:S04]  /*1550*/  STL.S16 [R1+0x6e], R55 ;  /* 0x00006e3701007387 */ /* 0x0001e80000100600 */
[----:B------:R-:W-:Y:S04]  /*1560*/  STL.S16 [R1+0x6c], R8 ;  /* 0x00006c0801007387 */ /* 0x000fe80000100600 */
[----:B------:R-:W-:Y:S01]  /*1570*/  STL.S16 [R1+0x6a], R56 ;  /* 0x00006a3801007387 */ /* 0x000fe20000100600 */
[----:B0-----:R-:W-:-:S03]  /*1580*/  CS2R R54, SRZ ;  /* 0x0000000000367805 */ /* 0x001fc6000001ff00 */
        /* <DEDUP_REMOVED lines=18> */
[----:B------:R1:W-:Y:S01]  /*16b0*/  STL.S16 [R1+0x4a], R65 ;  /* 0x00004a4101007387 */ /* 0x0003e20000100600 */
[----:B0-----:R-:W-:-:S03]  /*16c0*/  CS2R R62, SRZ ;  /* 0x00000000003e7805 */ /* 0x001fc6000001ff00 */
[----:B------:R-:W-:Y:S04]  /*16d0*/  STL.S16 [R1+0x48], R66 ;  /* 0x0000484201007387 */ /* 0x000fe80000100600 */
[----:B------:R0:W-:Y:S01]  /*16e0*/  STL.S16 [R1+0x46], R67 ;  /* 0x0000464301007387 */ /* 0x0001e20000100600 */
[----:B-1----:R-:W-:-:S03]  /*16f0*/  CS2R R64, SRZ ;  /* 0x0000000000407805 */ /* 0x002fc6000001ff00 */
        /* <DEDUP_REMOVED lines=21> */
[----:B------:R0:W-:Y:S01]  /*1850*/  STL.S16 [R1+0x18], R82 ;  /* 0x0000185201007387 */ /* 0x0001e20000100600 */
[----:B-1----:R-:W-:Y:S02]  /*1860*/  CS2R R80, SRZ ;  /* 0x0000000000507805 */ /* 0x002fe4000001ff00 */
[----:B0-----:R-:W-:-:S07]  /*1870*/  CS2R R82, SRZ ;  /* 0x0000000000527805 */ /* 0x001fce000001ff00 */
.L_x_20669:
[----:B-1----:R-:W2:Y:S01]  /*1880*/  LDL R185, [R1+0x14] ;  /* 0x0000140001b97983 */ /* 0x002ea20000100800 */
[----:B------:R-:W2:Y:S01]  /*1890*/  LDC.64 R6, c[0x0][0x3c0] ;  /* 0x0000f000ff067b82 */ /* 0x000ea20000000a00 */
[----:B------:R-:W-:Y:S01]  /*18a0*/  LOP3.LUT P0, RZ, R3, 0x40, RZ, 0xc0, !PT ;  /* 0x0000004003ff7812 */ /* 0x000fe2000780c0ff */
[----:B------:R-:W0:Y:S06]  /*18b0*/  S2R R184, SR_TID.X ;  /* 0x0000000000b87919 */ /* 0x000e2c0000002100 */
[----:B------:R-:W1:Y:S08]  /*18c0*/  LDC.64 R8, c[0x0][0x3c8] ;  /* 0x0000f200ff087b82 */ /* 0x000e700000000a00 */
[----:B------:R-:W3:Y:S01]  /*18d0*/  @P0 LDC.64 R4, c[0x0][0x3e0] ;  /* 0x0000f800ff040b82 */ /* 0x000ee20000000a00 */
[----:B------:R-:W-:Y:S01]  /*18e0*/  MOV R186, UR15 ;  /* 0x0000000f00ba7c02 */ /* 0x000fe20008000f00 */
[----:B--2---:R-:W-:-:S05]  /*18f0*/  IMAD.WIDE R6, R185, 0x4, R6 ;  /* 0x00000004b9067825 */ /* 0x004fca00078e0206 */
[----:B------:R3:W2:Y:S02]  /*1900*/  LDG.E R2, desc[UR6][R6.64] ;  /* 0x0000000606027981 */ /* 0x0006a4000c1e1900 */
[----:B---3--:R-:W-:-:S04]  /*1910*/  @P0 IMAD.WIDE R6, R185, 0x4, R4 ;  /* 0x00000004b9060825 */ /* 0x008fc800078e0204 */
[----:B------:R-:W-:Y:S01]  /*1920*/  HFMA2 R4, -RZ, RZ, 1.875, 0 ;  /* 0x3f800000ff047431 */ /* 0x000fe200000001ff */
[----:B------:R3:W-:Y:S01]  /*1930*/  STL [R1+0x78], R186 ;  /* 0x000078ba01007387 */ /* 0x0007e20000100800 */
[----:B------:R-:W-:-:S04]  /*1940*/  ISETP.NE.AND P2, PT, RZ, UR8, PT ;  /* 0x00000008ff007c0c */ /* 0x000fc8000bf45270 */
[----:B------:R1:W5:Y:S01]  /*1950*/  @P0 LDG.E R4, desc[UR6][R6.64] ;  /* 0x0000000606040981 */ /* 0x000362000c1e1900 */
[----:B------:R-:W-:Y:S01]  /*1960*/  ISETP.NE.U32.AND P0, PT, RZ, UR10, PT ;  /* 0x0000000aff007c0c */ /* 0x000fe2000bf05070 */
[----:B-1----:R-:W-:Y:S01]  /*1970*/  IMAD.WIDE R6, R185, 0x4, R8 ;  /* 0x00000004b9067825 */ /* 0x002fe200078e0208 */
[----:B0-----:R-:W-:Y:S02]  /*1980*/  LOP3.LUT R8, R184, 0x1f, RZ, 0xc0, !PT ;  /* 0x0000001fb8087812 */ /* 0x001fe400078ec0ff */
[----:B------:R-:W-:Y:S02]  /*1990*/  ISETP.NE.AND.EX P1, PT, RZ, UR11, PT, P0 ;  /* 0x0000000bff007c0c */ /* 0x000fe4000bf25300 */
[----:B------:R0:W5:Y:S01]  /*19a0*/  LDG.E R5, desc[UR6][R6.64] ;  /* 0x0000000606057981 */ /* 0x000162000c1e1900 */
[----:B------:R-:W-:Y:S01]  /*19b0*/  LOP3.LUT R3, R3, 0xffffffdf, RZ, 0xc0, !PT ;  /* 0xffffffdf03037812 */ /* 0x000fe200078ec0ff */
[----:B------:R-:W-:Y:S02]  /*19c0*/  BSSY.RECONVERGENT B1, `(.L_x_20550) ;  /* 0x000045a000017945 */ /* 0x000fe40003800200 */
[----:B------:R3:W-:Y:S01]  /*19d0*/  STL [R1+0x7c], R8 ;  /* 0x00007c0801007387 */ /* 0x0007e20000100800 */
[----:B------:R-:W-:-:S04]  /*19e0*/  @P2 LOP3.LUT R3, R3, 0x20, RZ, 0xfc, !PT ;  /* 0x0000002003032812 */ /* 0x000fc800078efcff */
[----:B------:R-:W-:Y:S01]  /*19f0*/  LOP3.LUT R3, R3, 0xfffffff7, RZ, 0xc0, !PT ;  /* 0xfffffff703037812 */ /* 0x000fe200078ec0ff */
[----:B0-----:R-:W-:-:S03]  /*1a00*/  IMAD R6, R185, R186, RZ ;  /* 0x000000bab9067224 */ /* 0x001fc600078e02ff */
[----:B------:R-:W-:Y:S02]  /*1a10*/  @P1 LOP3.LUT R3, R3, 0x8, RZ, 0xfc, !PT ;  /* 0x0000000803031812 */ /* 0x000fe400078efcff */
[----:B------:R-:W-:-:S04]  /*1a20*/  SHF.R.S32.HI R7, RZ, 0x1f, R6 ;  /* 0x0000001fff077819 */ /* 0x000fc80000011406 */
[----:B------:R-:W-:-:S04]  /*1a30*/  LEA.HI R6, R7, R6, RZ, 0x2 ;  /* 0x0000000607067211 */ /* 0x000fc800078f10ff */
[----:B------:R-:W-:Y:S02]  /*1a40*/  LEA.HI.SX32 R6, R6, R8, 0x1e ;  /* 0x0000000806067211 */ /* 0x000fe400078ff2ff */
[----:B--2---:R-:W-:Y:S01]  /*1a50*/  FSEL R9, R2, RZ, !P2 ;  /* 0x000000ff02097208 */ /* 0x004fe20005000000 */
[----:B---3--:R-:W-:Y:S06]  /*1a60*/  @P1 BRA `(.L_x_20551) ;  /* 0x0000001c00901947 */ /* 0x008fec0003800000 */
[C---:B------:R-:W-:Y:S01]  /*1a70*/  ISETP.GE.U32.AND P2, PT, R0.reuse, 0x40, PT ;  /* 0x000000400000780c */ /* 0x040fe20003f46070 */
[----:B------:R-:W-:Y:S01]  /*1a80*/  BSSY.RECONVERGENT B2, `(.L_x_20552) ;  /* 0x0000039000027945 */ /* 0x000fe20003800200 */
[C---:B------:R-:W-:Y:S02]  /*1a90*/  ISETP.GE.U32.AND P1, PT, R0.reuse, 0x60, PT ;  /* 0x000000600000780c */ /* 0x040fe40003f26070 */
        /* <DEDUP_REMOVED lines=12> */
[----:B------:R-:W0:Y:S01]  /*1b60*/  LDC.64 R184, c[0x0][0x3a8] ;  /* 0x0000ea00ffb87b82 */ /* 0x000e220000000a00 */
[----:B------:R-:W2:Y:S04]  /*1b70*/  LDL.S16 R237, [R1+0xce] ;  /* 0x0000ce0001ed7983 */ /* 0x000ea80000100600 */
[----:B------:R-:W3:Y:S03]  /*1b80*/  LDL.S16 R192, [R1+0xcc] ;  /* 0x0000cc0001c07983 */ /* 0x000ee60000100600 */
[----:B------:R-:W1:Y:S01]  /*1b90*/  LDC.64 R186, c[0x0][0x428] ;  /* 0x00010a00ffba7b82 */ /* 0x000e620000000a00 */
[----:B------:R-:W4:Y:S04]  /*1ba0*/  LDL.S16 R227, [R1+0xca] ;  /* 0x0000ca0001e37983 */ /* 0x000f280000100600 */
[----:B------:R-:W4:Y:S01]  /*1bb0*/  LDL.S16 R8, [R1+0xc8] ;  /* 0x0000c80001087983 */ /* 0x000f220000100600 */
[----:B0-----:R-:W-:-:S05]  /*1bc0*/  IMAD.WIDE.U32 R184, R6, 0x10, R184 ;  /* 0x0000001006b87825 */ /* 0x001fca00078e00b8 */
[----:B------:R-:W4:Y:S01]  /*1bd0*/  LDG.E.128 R188, desc[UR6][R184.64] ;  /* 0x00000006b8bc7981 */ /* 0x000f22000c1e1d00 */
[----:B-1----:R-:W-:-:S06]  /*1be0*/  IMAD.WIDE.U32 R186, R6, 0x10, R186 ;  /* 0x0000001006ba7825 */ /* 0x002fcc00078e00ba */
[----:B------:R-:W4:Y:S01]  /*1bf0*/  LDG.E.128 R184, desc[UR6][R186.64] ;  /* 0x00000006bab87981 */ /* 0x000f22000c1e1d00 */
[----:B--2---:R-:W-:Y:S02]  /*1c00*/  HADD2.F32 R209, -RZ, R237.H0_H0 ;  /* 0x200000edffd17230 */ /* 0x004fe40000004100 */
[----:B---3--:R-:W-:Y:S02]  /*1c10*/  HADD2.F32 R249, -RZ, R192.H0_H0 ;  /* 0x200000c0fff97230 */ /* 0x008fe40000004100 */
[----:B----4-:R-:W-:Y:S02]  /*1c20*/  HADD2.F32 R237, -RZ, R227.H0_H0 ;  /* 0x200000e3ffed7230 */ /* 0x010fe40000004100 */
[----:B------:R-:W-:Y:S02]  /*1c30*/  HADD2.F32 R8, -RZ, R8.H0_H0 ;  /* 0x20000008ff087230 */ /* 0x000fe40000004100 */
[C---:B------:R-:W-:Y:S01]  /*1c40*/  FADD.FTZ R188, -R9.reuse, R188 ;  /* 0x000000bc09bc7221 */ /* 0x040fe20000010100 */
[----:B------:R-:W-:-:S03]  /*1c50*/  FADD.FTZ R189, -R9, R189 ;  /* 0x000000bd09bd7221 */ /* 0x000fc60000010100 */
[C---:B-----5:R-:W-:Y:S01]  /*1c60*/  FMUL.FTZ R198, R5.reuse, R188 ;  /* 0x000000bc05c67220 */ /* 0x060fe20000410000 */
[----:B------:R-:W-:Y:S01]  /*1c70*/  FMUL.FTZ R208, R5, R189 ;  /* 0x000000bd05d07220 */ /* 0x000fe20000410000 */
[----:B------:R-:W-:Y:S01]  /*1c80*/  FMUL.FTZ R209, R184, R209 ;  /* 0x000000d1b8d17220 */ /* 0x000fe20000410000 */
[----:B------:R-:W-:Y:S01]  /*1c90*/  FMUL.FTZ R249, R185, R249 ;  /* 0x000000f9b9f97220 */ /* 0x000fe20000410000 */
[----:B------:R-:W-:Y:S02]  /*1ca0*/  FADD.FTZ R190, -R9, R190 ;  /* 0x000000be09be7221 */ /* 0x000fe40000010100 */
[----:B------:R-:W-:Y:S01]  /*1cb0*/  FADD.FTZ R2, RZ, R209 ;  /* 0x000000d1ff027221 */ /* 0x000fe20000010000 */
[----:B------:R-:W-:Y:S01]  /*1cc0*/  FFMA.FTZ R7, R198, R209, RZ ;  /* 0x000000d1c6077223 */ /* 0x000fe200000100ff */
[----:B------:R-:W-:Y:S01]  /*1cd0*/  FMUL.FTZ R237, R186, R237 ;  /* 0x000000edbaed7220 */ /* 0x000fe20000410000 */
[----:B------:R-:W-:Y:S01]  /*1ce0*/  FMUL.FTZ R197, R5, R190 ;  /* 0x000000be05c57220 */ /* 0x000fe20000410000 */
[----:B------:R-:W-:Y:S01]  /*1cf0*/  FADD.FTZ R2, R2, R249 ;  /* 0x000000f902027221 */ /* 0x000fe20000010000 */
[----:B------:R-:W-:Y:S01]  /*1d00*/  FADD.FTZ R191, -R9, R191 ;  /* 0x000000bf09bf7221 */ /* 0x000fe20000010100 */
[----:B------:R-:W-:Y:S01]  /*1d10*/  FFMA.FTZ R7, R208, R249, R7 ;  /* 0x000000f9d0077223 */ /* 0x000fe20000010007 */
[----:B------:R-:W-:Y:S01]  /*1d20*/  FMUL.FTZ R227, R187, R8 ;  /* 0x00000008bbe37220 */ /* 0x000fe20000410000 */
[----:B------:R-:W-:Y:S01]  /*1d30*/  FADD.FTZ R2, R2, R237 ;  /* 0x000000ed02027221 */ /* 0x000fe20000010000 */
        /* <DEDUP_REMOVED lines=12> */
[----:B------:R-:W-:-:S07]  /*1e00*/  IADD3 R2, PT, PT, R6, 0x20, RZ ;  /* 0x0000002006027810 */ /* 0x000fce0007ffe0ff */
.L_x_20553:
[----:B------:R-:W-:Y:S05]  /*1e10*/  BSYNC.RECONVERGENT B2 ;  /* 0x0000000000027941 */ /* 0x000fea0003800200 */
.L_x_20552:
[----:B------:R-:W-:Y:S04]  /*1e20*/  BSSY.RECONVERGENT B2, `(.L_x_20554) ;  /* 0x000002e000027945 */ /* 0x000fe80003800200 */
[----:B------:R-:W-:Y:S05]  /*1e30*/  @!P2 BRA `(.L_x_20555) ;  /* 0x0000000000b0a947 */ /* 0x000fea0003800000 */
[----:B------:R-:W0:Y:S01]  /*1e40*/  LDC.64 R184, c[0x0][0x3a8] ;  /* 0x0000ea00ffb87b82 */ /* 0x000e220000000a00 */
[----:B------:R-:W2:Y:S04]  /*1e50*/  LDL.S16 R226, [R1+0xc6] ;  /* 0x0000c60001e27983 */ /* 0x000ea80000100600 */
[----:B------:R-:W3:Y:S03]  /*1e60*/  LDL.S16 R196, [R1+0xc4] ;  /* 0x0000c40001c47983 */ /* 0x000ee60000100600 */
[----:B------:R-:W1:Y:S01]  /*1e70*/  LDC.64 R186, c[0x0][0x428] ;  /* 0x00010a00ffba7b82 */ /* 0x000e620000000a00 */
[----:B------:R-:W4:Y:S01]  /*1e80*/  LDL.S16 R236, [R1+0xc2] ;  /* 0x0000c20001ec7983 */ /* 0x000f220000100600 */
[----:B0-----:R-:W-:-:S05]  /*1e90*/  IMAD.WIDE.U32 R184, R2, 0x10, R184 ;  /* 0x0000001002b87825 */ /* 0x001fca00078e00b8 */
[----:B------:R-:W2:Y:S01]  /*1ea0*/  LDG.E.128 R188, desc[UR6][R184.64] ;  /* 0x00000006b8bc7981 */ /* 0x000ea2000c1e1d00 */
[----:B-1----:R-:W-:-:S06]  /*1eb0*/  IMAD.WIDE.U32 R186, R2, 0x10, R186 ;  /* 0x0000001002ba7825 */ /* 0x002fcc00078e00ba */
[----:B------:R-:W3:Y:S01]  /*1ec0*/  LDG.E.128 R184, desc[UR6][R186.64] ;  /* 0x00000006bab87981 */ /* 0x000ee2000c1e1d00 */
[----:B--2---:R-:W-:-:S03]  /*1ed0*/  FADD.FTZ R21, -R9, R188 ;  /* 0x000000bc09157221 */ /* 0x004fc60000010100 */
[----:B------:R-:W2:Y:S01]  /*1ee0*/  LDL.S16 R188, [R1+0xc0] ;  /* 0x0000c00001bc7983 */ /* 0x000ea20000100600 */
[----:B-----5:R-:W-:Y:S01]  /*1ef0*/  FMUL.FTZ R224, R5, R21 ;  /* 0x0000001505e07220 */ /* 0x020fe20000410000 */
[----:B------:R-:W-:-:S05]  /*1f00*/  HADD2.F32 R21, -RZ, R226.H0_H0 ;  /* 0x200000e2ff157230 */ /* 0x000fca0000004100 */
[----:B---3--:R-:W-:Y:S01]  /*1f10*/  FMUL.FTZ R226, R184, R21 ;  /* 0x00000015b8e27220 */ /* 0x008fe20000410000 */
[----:B------:R-:W-:Y:S02]  /*1f20*/  HADD2.F32 R21, -RZ, R196.H0_H0 ;  /* 0x200000c4ff157230 */ /* 0x000fe40000004100 */
[----:B------:R-:W-:Y:S01]  /*1f30*/  FADD.FTZ R96, R96, R184 ;  /* 0x000000b860607221 */ /* 0x000fe20000010000 */
[----:B------:R-:W-:Y:S01]  /*1f40*/  FFMA.FTZ R136, R184, R224, R136 ;  /* 0x000000e0b8887223 */ /* 0x000fe20000010088 */
[C---:B------:R-:W-:Y:S01]  /*1f50*/  FADD.FTZ R184, -R9.reuse, R190 ;  /* 0x000000be09b87221 */ /* 0x040fe20000010100 */
[----:B------:R-:W-:Y:S01]  /*1f60*/  FADD.FTZ R189, -R9, R189 ;  /* 0x000000bd09bd7221 */ /* 0x000fe20000010100 */
[----:B------:R-:W-:Y:S01]  /*1f70*/  FMUL.FTZ R248, R185, R21 ;  /* 0x00000015b9f87220 */ /* 0x000fe20000410000 */
[----:B----4-:R-:W-:Y:S02]  /*1f80*/  HADD2.F32 R21, -RZ, R236.H0_H0 ;  /* 0x200000ecff157230 */ /* 0x010fe40000004100 */
        /* <DEDUP_REMOVED lines=9> */
[----:B------:R0:W-:Y:S02]  /*2020*/  STL [R1+0x10], R226 ;  /* 0x000010e201007387 */ /* 0x0001e40000100800 */
        /* <DEDUP_REMOVED lines=9> */
[----:B--2---:R-:W-:-:S05]  /*20c0*/  HADD2.F32 R184, -RZ, R188.H0_H0 ;  /* 0x200000bcffb87230 */ /* 0x004fca0000004100 */
[----:B0-----:R-:W-:-:S04]  /*20d0*/  FMUL.FTZ R226, R187, R184 ;  /* 0x000000b8bbe27220 */ /* 0x001fc80000410000 */
[----:B------:R-:W-:Y:S01]  /*20e0*/  FADD.FTZ R7, R7, R226 ;  /* 0x000000e207077221 */ /* 0x000fe20000010000 */
[----:B------:R-:W-:-:S07]  /*20f0*/  FFMA.FTZ R8, R21, R226, R8 ;  /* 0x000000e215087223 */ /* 0x000fce0000010008 */
.L_x_20555:
[----:B------:R-:W-:Y:S05]  /*2100*/  BSYNC.RECONVERGENT B2 ;  /* 0x0000000000027941 */ /* 0x000fea0003800200 */
.L_x_20554:
        /* <DEDUP_REMOVED lines=46> */
.L_x_20557:
[----:B------:R-:W-:Y:S05]  /*23f0*/  BSYNC.RECONVERGENT B2 ;  /* 0x0000000000027941 */ /* 0x000fea0003800200 */
.L_x_20556:
        /* <DEDUP_REMOVED lines=46> */
.L_x_20559:
[----:B------:R-:W-:Y:S05]  /*26e0*/  BSYNC.RECONVERGENT B2 ;  /* 0x0000000000027941 */ /* 0x000fea0003800200 */
.L_x_20558:
[----:B------:R-:W-:Y:S01]  /*26f0*/  ISETP.GE.U32.AND P0, PT, R0, 0xa0, PT ;  /* 0x000000a00000780c */ /* 0x000fe20003f06070 */
[----:B------:R-:W-:Y:S01]  /*2700*/  BSSY.RECONVERGENT B2, `(.L_x_20560) ;  /* 0x0000030000027945 */ /* 0x000fe20003800200 */
[----:B------:R-:W-:-:S11]  /*2710*/  LOP3.LUT R3, R3, 0xffffffef, RZ, 0xc0, !PT ;  /* 0xffffffef03037812 */ /* 0x000fd600078ec0ff */
[----:B------:R-:W-:Y:S01]  /*2720*/  @P0 LOP3.LUT R3, R3, 0x10, RZ, 0xfc, !PT ;  /* 0x0000001003030812 */ /* 0x000fe200078efcff */
[----:B------:R-:W-:Y:S06]  /*2730*/  @!P0 BRA `(.L_x_20561) ;  /* 0x0000000000b08947 */ /* 0x000fec0003800000 */
        /* <DEDUP_REMOVED lines=44> */
.L_x_20561:
[----:B------:R-:W-:Y:S05]  /*2a00*/  BSYNC.RECONVERGENT B2 ;  /* 0x0000000000027941 */ /* 0x000fea0003800200 */
.L_x_20560:
[----:B------:R-:W-:Y:S01]  /*2a10*/  ISETP.GE.U32.AND P4, PT, R0, 0xc0, PT ;  /* 0x000000c00000780c */ /* 0x000fe20003f86070 */
[----:B------:R-:W-:-:S12]  /*2a20*/  BSSY.RECONVERGENT B2, `(.L_x_20562) ;  /* 0x000002e000027945 */ /* 0x000fd80003800200 */
        /* <DEDUP_REMOVED lines=13> */
[----:B------:R-:W-:Y:S02]  /*2b00*/  HADD2.F32 R10, -RZ, R214.H0_H0 ;  /* 0x200000d6ff0a7230 */ /* 0x000fe40000004100 */
[----:B------:R-:W-:-:S03]  /*2b10*/  FADD.FTZ R16, -R9, R189 ;  /* 0x000000bd09107221 */ /* 0x000fc60000010100 */
[----:B---3--:R-:W-:Y:S01]  /*2b20*/  FMUL.FTZ R214, R184, R10 ;  /* 0x0000000ab8d67220 */ /* 0x008fe20000410000 */
[----:B------:R-:W-:Y:S02]  /*2b30*/  HADD2.F32 R10, -RZ, R244.H0_H0 ;  /* 0x200000f4ff0a7230 */ /* 0x000fe40000004100 */
[----:B------:R-:W-:Y:S01]  /*2b40*/  FMUL.FTZ R203, R5, R16 ;  /* 0x0000001005cb7220 */ /* 0x000fe20000410000 */
[----:B------:R-:W-:Y:S02]  /*2b50*/  FADD.FTZ R16, -R9, R190 ;  /* 0x000000be09107221 */ /* 0x000fe40000010100 */
[----:B------:R-:W-:Y:S02]  /*2b60*/  FMUL.FTZ R244, R185, R10 ;  /* 0x0000000ab9f47220 */ /* 0x000fe40000410000 */
[----:B------:R-:W-:Y:S01]  /*2b70*/  FMUL.FTZ R10, R5, R16 ;  /* 0x00000010050a7220 */ /* 0x000fe20000410000 */
[----:B----4-:R-:W-:Y:S02]  /*2b80*/  HADD2.F32 R16, -RZ, R232.H0_H0 ;  /* 0x200000e8ff107230 */ /* 0x010fe40000004100 */
        /* <DEDUP_REMOVED lines=9> */
[----:B------:R0:W-:Y:S02]  /*2c20*/  STL [R1], R214 ;  /* 0x000000d601007387 */ /* 0x0001e40000100800 */
        /* <DEDUP_REMOVED lines=13> */
.L_x_20563:
[----:B------:R-:W-:Y:S05]  /*2d00*/  BSYNC.RECONVERGENT B2 ;  /* 0x0000000000027941 */ /* 0x000fea0003800200 */
.L_x_20562:
        /* <DEDUP_REMOVED lines=43> */
[----:B------:R-:W-:-:S04]  /*2fc0*/  FMUL.FTZ R213, R187, R184 ;  /* 0x000000b8bbd57220 */ /* 0x000fc80000410000 */
[----:B------:R-:W-:Y:S01]  /*2fd0*/  FADD.FTZ R7, R7, R213 ;  /* 0x000000d507077221 */ /* 0x000fe20000010000 */
[----:B------:R-:W-:-:S07]  /*2fe0*/  FFMA.FTZ R8, R17, R213, R8 ;  /* 0x000000d511087223 */ /* 0x000fce0000010008 */
.L_x_20565:
[----:B------:R-:W-:Y:S05]  /*2ff0*/  BSYNC.RECONVERGENT B2 ;  /* 0x0000000000027941 */ /* 0x000fea0003800200 */
.L_x_20564:
        /* <DEDUP_REMOVED lines=46> */
.L_x_20567:
[----:B------:R-:W-:Y:S05]  /*32e0*/  BSYNC.RECONVERGENT B2 ;  /* 0x0000000000027941 */ /* 0x000fea0003800200 */
.L_x_20566:
        /* <DEDUP_REMOVED lines=46> */
.L_x_20569:
[----:B------:R-:W-:Y:S05]  /*35d0*/  BSYNC.RECONVERGENT B2 ;  /* 0x0000000000027941 */ /* 0x000fea0003800200 */
.L_x_20568:
[----:B------:R-:W-:-:S13]  /*35e0*/  ISETP.GE.U32.AND P0, PT, R0, 0x140, PT ;  /* 0x000001400000780c */ /* 0x000fda0003f06070 */
[----:B------:R-:W-:Y:S05]  /*35f0*/  @!P0 BRA `(.L_x_20570) ;  /* 0x0000002800588947 */ /* 0x000fea0003800000 */
        /* <DEDUP_REMOVED lines=13> */
[C---:B------:R-:W-:Y:S01]  /*36d0*/  FADD.FTZ R20, -R9.reuse, R188 ;  /* 0x000000bc09147221 */ /* 0x040fe20000010100 */
[C---:B------:R-:W-:Y:S01]  /*36e0*/  FADD.FTZ R2, -R9.reuse, R190 ;  /* 0x000000be09027221 */ /* 0x040fe20000010100 */
[----:B------:R-:W-:Y:S02]  /*36f0*/  FADD.FTZ R23, -R9, R189 ;  /* 0x000000bd09177221 */ /* 0x000fe40000010100 */
[C---:B-----5:R-:W-:Y:S01]  /*3700*/  FMUL.FTZ R199, R5.reuse, R20 ;  /* 0x0000001405c77220 */ /* 0x060fe20000410000 */
[C---:B------:R-:W-:Y:S01]  /*3710*/  FMUL.FTZ R238, R5.reuse, R2 ;  /* 0x0000000205ee7220 */ /* 0x040fe20000410000 */
[----:B------:R-:W-:Y:S01]  /*3720*/  FMUL.FTZ R23, R5, R23 ;  /* 0x0000001705177220 */ /* 0x000fe20000410000 */
[----:B------:R-:W-:Y:S01]  /*3730*/  FMUL.FTZ R240, R184, R240 ;  /* 0x000000f0b8f07220 */ /* 0x000fe20000410000 */
[----:B------:R-:W-:-:S03]  /*3740*/  FMUL.FTZ R239, R185, R239 ;  /* 0x000000efb9ef7220 */ /* 0x000fc60000410000 */
[----:B------:R-:W-:Y:S01]  /*3750*/  FADD.FTZ R2, R7, R240 ;  /* 0x000000f007027221 */ /* 0x000fe20000010000 */
[----:B------:R-:W-:Y:S01]  /*3760*/  FFMA.FTZ R8, R199, R240, R8 ;  /* 0x000000f0c7087223 */ /* 0x000fe20000010008 */
[----:B------:R-:W-:Y:S02]  /*3770*/  HADD2.F32 R7, -RZ, R210.H0_H0 ;  /* 0x200000d2ff077230 */ /* 0x000fe40000004100 */
        /* <DEDUP_REMOVED lines=19> */
.L_x_20551:
        /* <DEDUP_REMOVED lines=15> */
[----:B------:R-:W2:Y:S01]  /*39a0*/  LDL.S16 R184, [R1+0xce] ;  /* 0x0000ce0001b87983 */ /* 0x000ea20000100600 */
[----:B------:R-:W0:Y:S01]  /*39b0*/  LDC.64 R208, c[0x0][0x438] ;  /* 0x00010e00ffd07b82 */ /* 0x000e220000000a00 */
[----:B--2---:R-:W-:Y:S02]  /*39c0*/  PRMT R190, R184, 0x7610, R190 ;  /* 0x00007610b8be7816 */ /* 0x004fe400000000be */
[----:B------:R-:W2:Y:S01]  /*39d0*/  LDL.S16 R184, [R1+0xcc] ;  /* 0x0000cc0001b87983 */ /* 0x000ea20000100600 */
[----:B0-----:R-:W-:Y:S01]  /*39e0*/  IMAD.WIDE.U32 R208, R6, 0x10, R208 ;  /* 0x0000001006d07825 */ /* 0x001fe200078e00d0 */
[----:B------:R-:W-:Y:S02]  /*39f0*/  PRMT R189, R190, 0x7610, R189 ;  /* 0x00007610bebd7816 */ /* 0x000fe400000000bd */
[----:B--2---:R-:W-:Y:S02]  /*3a00*/  PRMT R188, R184, 0x7610, R188 ;  /* 0x00007610b8bc7816 */ /* 0x004fe400000000bc */
[----:B------:R-:W2:Y:S01]  /*3a10*/  LDL.S16 R184, [R1+0xca] ;  /* 0x0000ca0001b87983 */ /* 0x000ea20000100600 */
[----:B------:R-:W-:-:S02]  /*3a20*/  PRMT R187, R189, 0x7610, R187 ;  /* 0x00007610bdbb7816 */ /* 0x000fc400000000bb */
[----:B------:R-:W-:Y:S02]  /*3a30*/  PRMT R186, R188, 0x7610, R186 ;  /* 0x00007610bcba7816 */ /* 0x000fe400000000ba */
[----:B------:R-:W0:Y:S01]  /*3a40*/  LDC.64 R188, c[0x0][0x3a8] ;  /* 0x0000ea00ffbc7b82 */ /* 0x000e220000000a00 */
[----:B--2---:R-:W-:Y:S02]  /*3a50*/  PRMT R185, R184, 0x7610, R185 ;  /* 0x00007610b8b97816 */ /* 0x004fe400000000b9 */
[----:B------:R-:W2:Y:S01]  /*3a60*/  LDL.S16 R184, [R1+0xc8] ;  /* 0x0000c80001b87983 */ /* 0x000ea20000100600 */
[----:B0-----:R-:W-:Y:S01]  /*3a70*/  IMAD.WIDE.U32 R188, R6, 0x10, R188 ;  /* 0x0000001006bc7825 */ /* 0x001fe200078e00bc */
[----:B------:R-:W-:Y:S02]  /*3a80*/  PRMT R2, R185, 0x7610, R2 ;  /* 0x00007610b9027816 */ /* 0x000fe40000000002 */
[----:B------:R-:W-:Y:S01]  /*3a90*/  STL.64 [R1+0xd8], R14 ;  /* 0x0000d80e01007387 */ /* 0x000fe20000100a00 */
[----:B------:R-:W-:-:S02]  /*3aa0*/  PRMT R237, R187, 0x7610, R237 ;  /* 0x00007610bbed7816 */ /* 0x000fc400000000ed */
[----:B------:R-:W-:Y:S01]  /*3ab0*/  PRMT R192, R186, 0x7610, R192 ;  /* 0x00007610bac07816 */ /* 0x000fe200000000c0 */
[----:B------:R0:W-:Y:S04]  /*3ac0*/  STL.64 [R1+0xd0], R12 ;  /* 0x0000d00c01007387 */ /* 0x0001e80000100a00 */
[----:B------:R-:W3:Y:S04]  /*3ad0*/  LDG.E.128 R188, desc[UR6][R188.64] ;  /* 0x00000006bcbc7981 */ /* 0x000ee8000c1e1d00 */
[----:B0-----:R-:W4:Y:S01]  /*3ae0*/  LDG.E.128 R12, desc[UR6][R208.64] ;  /* 0x00000006d00c7981 */ /* 0x001f22000c1e1d00 */
[----:B--2---:R-:W-:-:S02]  /*3af0*/  PRMT R227, R184, 0x7610, R227 ;  /* 0x00007610b8e37816 */ /* 0x004fc400000000e3 */
[----:B------:R-:W0:Y:S02]  /*3b00*/  LDC.64 R184, c[0x0][0x428] ;  /* 0x00010a00ffb87b82 */ /* 0x000e240000000a00 */
[----:B0-----:R-:W-:-:S06]  /*3b10*/  IMAD.WIDE.U32 R184, R6, 0x10, R184 ;  /* 0x0000001006b87825 */ /* 0x001fcc00078e00b8 */
[----:B------:R-:W2:Y:S04]  /*3b20*/  LDG.E.128 R184, desc[UR6][R184.64] ;  /* 0x00000006b8b87981 */ /* 0x000ea8000c1e1d00 */
[----:B----4-:R-:W-:Y:S04]  /*3b30*/  STL.64 [R1+0x20], R12 ;  /* 0x0000200c01007387 */ /* 0x010fe80000100a00 */
[----:B------:R0:W-:Y:S04]  /*3b40*/  STL.64 [R1+0x28], R14 ;  /* 0x0000280e01007387 */ /* 0x0001e80000100a00 */
[----:B0-----:R0:W5:Y:S04]  /*3b50*/  LDL.LU.64 R14, [R1+0xd8] ;  /* 0x0000d800010e7983 */ /* 0x0011680000300a00 */
[----:B------:R0:W5:Y:S01]  /*3b60*/  LDL.LU.64 R12, [R1+0xd0] ;  /* 0x0000d000010c7983 */ /* 0x0001620000300a00 */
[----:B------:R-:W-:-:S02]  /*3b70*/  HADD2.F32 R209, -RZ, R237.H0_H0 ;  /* 0x200000edffd17230 */ /* 0x000fc40000004100 */
[C---:B---3--:R-:W-:Y:S01]  /*3b80*/  FADD.FTZ R188, -R9.reuse, R188 ;  /* 0x000000bc09bc7221 */ /* 0x048fe20000010100 */
[----:B------:R-:W-:Y:S02]  /*3b90*/  HADD2.F32 R249, -RZ, R192.H0_H0 ;  /* 0x200000c0fff97230 */ /* 0x000fe40000004100 */
[----:B------:R-:W-:Y:S01]  /*3ba0*/  FADD.FTZ R189, -R9, R189 ;  /* 0x000000bd09bd7221 */ /* 0x000fe20000010100 */
[C---:B-----5:R-:W-:Y:S01]  /*3bb0*/  FMUL.FTZ R198, R5.reuse, R188 ;  /* 0x000000bc05c67220 */ /* 0x060fe20000410000 */
[----:B------:R-:W-:Y:S02]  /*3bc0*/  HADD2.F32 R237, -RZ, R2.H0_H0 ;  /* 0x20000002ffed7230 */ /* 0x000fe40000004100 */
[----:B------:R-:W-:Y:S01]  /*3bd0*/  FMUL.FTZ R208, R5, R189 ;  /* 0x000000bd05d07220 */ /* 0x000fe20000410000 */
[C---:B------:R-:W-:Y:S01]  /*3be0*/  FADD.FTZ R190, -R9.reuse, R190 ;  /* 0x000000be09be7221 */ /* 0x040fe20000010100 */
[----:B------:R-:W-:Y:S02]  /*3bf0*/  HADD2.F32 R8, -RZ, R227.H0_H0 ;  /* 0x200000e3ff087230 */ /* 0x000fe40000004100 */
[----:B------:R-:W-:Y:S01]  /*3c00*/  FADD.FTZ R191, -R9, R191 ;  /* 0x000000bf09bf7221 */ /* 0x000fe20000010100 */
[----:B------:R-:W-:-:S03]  /*3c10*/  FMUL.FTZ R197, R5, R190 ;  /* 0x000000be05c57220 */ /* 0x000fc60000410000 */
[----:B------:R-:W-:Y:S01]  /*3c20*/  FMUL.FTZ R192, R5, R191 ;  /* 0x000000bf05c07220 */ /* 0x000fe20000410000 */
[----:B--2---:R-:W-:Y:S01]  /*3c30*/  FMUL.FTZ R209, R184, R209 ;  /* 0x000000d1b8d17220 */ /* 0x004fe20000410000 */
[----:B------:R-:W-:-:S03]  /*3c40*/  FMUL.FTZ R249, R185, R249 ;  /* 0x000000f9b9f97220 */ /* 0x000fc60000410000 */
[----:B------:R-:W-:Y:S01]  /*3c50*/  FADD.FTZ R2, RZ, R209 ;  /* 0x000000d1ff027221 */ /* 0x000fe20000010000 */
[----:B------:R-:W-:Y:S01]  /*3c60*/  FFMA.FTZ R7, R198, R209, RZ ;  /* 0x000000d1c6077223 */ /* 0x000fe200000100ff */
[----:B------:R-:W-:Y:S02]  /*3c70*/  FMUL.FTZ R237, R186, R237 ;  /* 0x000000edbaed7220 */ /* 0x000fe40000410000 */
        /* <DEDUP_REMOVED lines=14> */
[----:B------:R-:W-:Y:S01]  /*3d60*/  FFMA.FTZ R8, R192, R227, R8 ;  /* 0x000000e3c0087223 */ /* 0x000fe20000010008 */
[----:B0-----:R-:W-:-:S07]  /*3d70*/  IADD3 R2, PT, PT, R6, 0x20, RZ ;  /* 0x0000002006027810 */ /* 0x001fce0007ffe0ff */
.L_x_20572:
[----:B------:R-:W-:Y:S05]  /*3d80*/  BSYNC.RECONVERGENT B2 ;  /* 0x0000000000027941 */ /* 0x000fea0003800200 */
.L_x_20571:
[----:B------:R-:W-:Y:S04]  /*3d90*/  BSSY.RECONVERGENT B2, `(.L_x_20573) ;  /* 0x000003b000027945 */ /* 0x000fe80003800200 */
[----:B------:R-:W-:Y:S05]  /*3da0*/  @!P2 BRA `(.L_x_20574) ;  /* 0x0000000000e4a947 */ /* 0x000fea0003800000 */
[----:B------:R-:W2:Y:S01]  /*3db0*/  LDL.S16 R184, [R1+0xc6] ;  /* 0x0000c60001b87983 */ /* 0x000ea20000100600 */
[----:B------:R-:W0:Y:S08]  /*3dc0*/  LDC.64 R144, c[0x0][0x3a8] ;  /* 0x0000ea00ff907b82 */ /* 0x000e300000000a00 */
[----:B------:R-:W1:Y:S01]  /*3dd0*/  LDC.64 R146, c[0x0][0x428] ;  /* 0x00010a00ff927b82 */ /* 0x000e620000000a00 */
[----:B--2---:R-:W-:-:S02]  /*3de0*/  PRMT R190, R184, 0x7610, R190 ;  /* 0x00007610b8be7816 */ /* 0x004fc400000000be */
[----:B------:R-:W2:Y:S01]  /*3df0*/  LDL.S16 R184, [R1+0xc4] ;  /* 0x0000c40001b87983 */ /* 0x000ea20000100600 */
[----:B0-----:R-:W-:Y:S01]  /*3e00*/  IMAD.WIDE.U32 R144, R2, 0x10, R144 ;  /* 0x0000001002907825 */ /* 0x001fe200078e0090 */
[----:B------:R-:W-:Y:S02]  /*3e10*/  PRMT R189, R190, 0x7610, R189 ;  /* 0x00007610bebd7816 */ /* 0x000fe400000000bd */
[----:B--2---:R-:W-:Y:S02]  /*3e20*/  PRMT R188, R184, 0x7610, R188 ;  /* 0x00007610b8bc7816 */ /* 0x004fe400000000bc */
[----:B------:R-:W2:Y:S01]  /*3e30*/  LDL.S16 R184, [R1+0xc2] ;  /* 0x0000c20001b87983 */ /* 0x000ea20000100600 */
[----:B------:R-:W-:Y:S02]  /*3e40*/  PRMT R187, R189, 0x7610, R187 ;  /* 0x00007610bdbb7816 */ /* 0x000fe400000000bb */
[----:B------:R-:W-:Y:S02]  /*3e50*/  PRMT R186, R188, 0x7610, R186 ;  /* 0x00007610bcba7816 */ /* 0x000fe400000000ba */
[----:B------:R0:W3:Y:S01]  /*3e60*/  LDG.E.128 R188, desc[UR6][R144.64] ;  /* 0x0000000690bc7981 */ /* 0x0000e2000c1e1d00 */
[----:B--2---:R-:W-:Y:S01]  /*3e70*/  PRMT R185, R184, 0x7610, R185 ;  /* 0x00007610b8b97816 */ /* 0x004fe200000000b9 */
[----:B-1----:R-:W-:-:S02]  /*3e80*/  IMAD.WIDE.U32 R146, R2, 0x10, R146 ;  /* 0x0000001002927825 */ /* 0x002fc400078e0092 */
[----:B------:R-:W2:Y:S01]  /*3e90*/  LDL.S16 R184, [R1+0xc0] ;  /* 0x0000c00001b87983 */ /* 0x000ea20000100600 */
[----:B------:R-:W-:Y:S01]  /*3ea0*/  PRMT R248, R187, 0x7610, R248 ;  /* 0x00007610bbf87816 */ /* 0x000fe200000000f8 */
[----:B0-----:R-:W0:Y:S01]  /*3eb0*/  LDC.64 R144, c[0x0][0x438] ;  /* 0x00010e00ff907b82 */ /* 0x001e220000000a00 */
[----:B------:R-:W-:Y:S02]  /*3ec0*/  PRMT R196, R186, 0x7610, R196 ;  /* 0x00007610bac47816 */ /* 0x000fe400000000c4 */
[----:B------:R-:W-:Y:S01]  /*3ed0*/  PRMT R236, R185, 0x7610, R236 ;  /* 0x00007610b9ec7816 */ /* 0x000fe200000000ec */
[----:B0-----:R-:W-:Y:S01]  /*3ee0*/  IMAD.WIDE.U32 R144, R2, 0x10, R144 ;  /* 0x0000001002907825 */ /* 0x001fe200078e0090 */
[----:B--2---:R-:W-:Y:S02]  /*3ef0*/  PRMT R226, R184, 0x7610, R226 ;  /* 0x00007610b8e27816 */ /* 0x004fe400000000e2 */
[----:B------:R-:W2:Y:S04]  /*3f00*/  LDG.E.128 R184, desc[UR6][R146.64] ;  /* 0x0000000692b87981 */ /* 0x000ea8000c1e1d00 */
[----:B------:R-:W5:Y:S01]  /*3f10*/  LDG.E.128 R144, desc[UR6][R144.64] ;  /* 0x0000000690907981 */ /* 0x000f62000c1e1d00 */
[----:B---3--:R-:W-:-:S04]  /*3f20*/  FADD.FTZ R21, -R9, R188 ;  /* 0x000000bc09157221 */ /* 0x008fc80000010100 */
[----:B-----5:R-:W-:Y:S01]  /*3f30*/  FMUL.FTZ R224, R5, R21 ;  /* 0x0000001505e07220 */ /* 0x020fe20000410000 */
[----:B------:R-:W-:Y:S02]  /*3f40*/  HADD2.F32 R21, -RZ, R248.H0_H0 ;  /* 0x200000f8ff157230 */ /* 0x000fe40000004100 */
[----:B------:R-:W-:-:S04]  /*3f50*/  FADD.FTZ R189, -R9, R189 ;  /* 0x000000bd09bd7221 */ /* 0x000fc80000010100 */
[----:B------:R-:W-:Y:S01]  /*3f60*/  FMUL.FTZ R207, R5, R189 ;  /* 0x000000bd05cf7220 */ /* 0x000fe20000410000 */
[----:B------:R-:W-:Y:S01]  /*3f70*/  IADD3 R2, PT, PT, R2, 0x20, RZ ;  /* 0x0000002002027810 */ /* 0x000fe20007ffe0ff */
[----:B--2---:R-:W-:Y:S01]  /*3f80*/  FMUL.FTZ R188, R21, R184 ;  /* 0x000000b815bc7220 */ /* 0x004fe20000410000 */
[----:B------:R-:W-:Y:S02]  /*3f90*/  HADD2.F32 R21, -RZ, R196.H0_H0 ;  /* 0x200000c4ff157230 */ /* 0x000fe40000004100 */
[----:B------:R-:W-:Y:S01]  /*3fa0*/  FADD.FTZ R96, R96, R184 ;  /* 0x000000b860607221 */ /* 0x000fe20000010000 */
[----:B------:R-:W-:Y:S01]  /*3fb0*/  FFMA.FTZ R136, R184, R224, R136 ;  /* 0x000000e0b8887223 */ /* 0x000fe20000010088 */
[----:B------:R-:W-:Y:S01]  /*3fc0*/  FADD.FTZ R184, -R9, R190 ;  /* 0x000000be09b87221 */ /* 0x000fe20000010100 */
[----:B------:R0:W-:Y:S01]  /*3fd0*/  STL [R1+0x10], R188 ;  /* 0x000010bc01007387 */ /* 0x0001e20000100800 */
[----:B------:R-:W-:Y:S01]  /*3fe0*/  FMUL.FTZ R248, R21, R185 ;  /* 0x000000b915f87220 */ /* 0x000fe20000410000 */
[----:B------:R-:W-:-:S02]  /*3ff0*/  HADD2.F32 R21, -RZ, R236.H0_H0 ;  /* 0x200000ecff157230 */ /* 0x000fc40000004100 */
[----:B------:R-:W-:Y:S01]  /*4000*/  FMUL.FTZ R196, R5, R184 ;  /* 0x000000b805c47220 */ /* 0x000fe20000410000 */
[----:B------:R-:W-:Y:S01]  /*4010*/  FADD.FTZ R184, -R9, R191 ;  /* 0x000000bf09b87221 */ /* 0x000fe20000010100 */
[----:B------:R-:W-:Y:S01]  /*4020*/  FADD.FTZ R7, R7, R188 ;  /* 0x000000bc07077221 */ /* 0x000fe20000010000 */
[----:B------:R-:W-:Y:S01]  /*4030*/  FFMA.FTZ R8, R224, R188, R8 ;  /* 0x000000bce0087223 */ /* 0x000fe20000010008 */
[----:B------:R-:W-:Y:S01]  /*4040*/  FMUL.FTZ R236, R21, R186 ;  /* 0x000000ba15ec7220 */ /* 0x000fe20000410000 */
[----:B------:R-:W-:Y:S01]  /*4050*/  FMUL.FTZ R21, R5, R184 ;  /* 0x000000b805157220 */ /* 0x000fe20000410000 */
[----:B------:R-:W-:Y:S02]  /*4060*/  HADD2.F32 R184, -RZ, R226.H0_H0 ;  /* 0x200000e2ffb87230 */ /* 0x000fe40000004100 */
[----:B------:R-:W-:Y:S01]  /*4070*/  FADD.FTZ R7, R7, R248 ;  /* 0x000000f807077221 */ /* 0x000fe20000010000 */
[----:B------:R-:W-:Y:S02]  /*4080*/  FFMA.FTZ R8, R207, R248, R8 ;  /* 0x000000f8cf087223 */ /* 0x000fe40000010008 */
        /* <DEDUP_REMOVED lines=11> */
.L_x_20574:
[----:B------:R-:W-:Y:S05]  /*4140*/  BSYNC.RECONVERGENT B2 ;  /* 0x0000000000027941 */ /* 0x000fea0003800200 */
.L_x_20573:
[----:B------:R-:W-:Y:S04]  /*4150*/  BSSY.RECONVERGENT B2, `(.L_x_20575) ;  /* 0x000003b000027945 */ /* 0x000fe80003800200 */
[----:B------:R-:W-:Y:S05]  /*4160*/  @!P1 BRA `(.L_x_20576) ;  /* 0x0000000000e49947 */ /* 0x000fea0003800000 */
[----:B------:R-:W2:Y:S01]  /*4170*/  LDL.S16 R184, [R1+0xbe] ;  /* 0x0000be0001b87983 */ /* 0x000ea20000100600 */
[----:B------:R-:W0:Y:S08]  /*4180*/  LDC.64 R148, c[0x0][0x3a8] ;  /* 0x0000ea00ff947b82 */ /* 0x000e300000000a00 */
[----:B------:R-:W1:Y:S01]  /*4190*/  LDC.64 R150, c[0x0][0x428] ;  /* 0x00010a00ff967b82 */ /* 0x000e620000000a00 */
[----:B--2---:R-:W-:-:S02]  /*41a0*/  PRMT R190, R184, 0x7610, R190 ;  /* 0x00007610b8be7816 */ /* 0x004fc400000000be */
[----:B------:R-:W2:Y:S02]  /*41b0*/  LDL.S16 R184, [R1+0xbc] ;  /* 0x0000bc0001b87983 */ /* 0x000ea40000100600 */
[----:B------:R-:W-:Y:S02]  /*41c0*/  PRMT R189, R190, 0x7610, R189 ;  /* 0x00007610bebd7816 */ /* 0x000fe400000000bd */
[----:B--2---:R-:W-:Y:S02]  /*41d0*/  PRMT R188, R184, 0x7610, R188 ;  /* 0x00007610b8bc7816 */ /* 0x004fe400000000bc */
[----:B------:R-:W2:Y:S01]  /*41e0*/  LDL.S16 R184, [R1+0xba] ;  /* 0x0000ba0001b87983 */ /* 0x000ea20000100600 */
[----:B------:R-:W-:Y:S01]  /*41f0*/  PRMT R187, R189, 0x7610, R187 ;  /* 0x00007610bdbb7816 */ /* 0x000fe200000000bb */
[----:B0-----:R-:W-:Y:S01]  /*4200*/  IMAD.WIDE.U32 R148, R2, 0x10, R148 ;  /* 0x0000001002947825 */ /* 0x001fe200078e0094 */
[----:B------:R-:W-:Y:S02]  /*4210*/  PRMT R186, R188, 0x7610, R186 ;  /* 0x00007610bcba7816 */ /* 0x000fe400000000ba */
[----:B--2---:R-:W-:-:S02]  /*4220*/  PRMT R185, R184, 0x7610, R185 ;  /* 0x00007610b8b97816 */ /* 0x004fc400000000b9 */
[----:B------:R-:W2:Y:S01]  /*4230*/  LDL.S16 R184, [R1+0xb8] ;  /* 0x0000b80001b87983 */ /* 0x000ea20000100600 */
[----:B------:R-:W-:Y:S01]  /*4240*/  PRMT R247, R187, 0x7610, R247 ;  /* 0x00007610bbf77816 */ /* 0x000fe200000000f7 */
[----:B-1----:R-:W-:Y:S01]  /*4250*/  IMAD.WIDE.U32 R150, R2, 0x10, R150 ;  /* 0x0000001002967825 */ /* 0x002fe200078e0096 */
[----:B------:R-:W-:Y:S02]  /*4260*/  PRMT R195, R186, 0x7610, R195 ;  /* 0x00007610bac37816 */ /* 0x000fe400000000c3 */
[----:B------:R-:W-:Y:S02]  /*4270*/  PRMT R235, R185, 0x7610, R235 ;  /* 0x00007610b9eb7816 */ /* 0x000fe400000000eb */
[----:B------:R-:W3:Y:S01]  /*4280*/  LDG.E.128 R188, desc[UR6][R150.64] ;  /* 0x0000000696bc7981 */ /* 0x000ee2000c1e1d00 */
[----:B--2---:R-:W-:-:S03]  /*4290*/  PRMT R225, R184, 0x7610, R225 ;  /* 0x00007610b8e17816 */ /* 0x004fc600000000e1 */
[----:B------:R0:W2:Y:S02]  /*42a0*/  LDG.E.128 R184, desc[UR6][R148.64] ;  /* 0x0000000694b87981 */ /* 0x0000a4000c1e1d00 */
[----:B0-----:R-:W0:Y:S02]  /*42b0*/  LDC.64 R148, c[0x0][0x438] ;  /* 0x00010e00ff947b82 */ /* 0x001e240000000a00 */
[----:B0-----:R-:W-:-:S06]  /*42c0*/  IMAD.WIDE.U32 R148, R2, 0x10, R148 ;  /* 0x0000001002947825 */ /* 0x001fcc00078e0094 */
[----:B------:R-:W5:Y:S01]  /*42d0*/  LDG.E.128 R148, desc[UR6][R148.64] ;  /* 0x0000000694947981 */ /* 0x000f62000c1e1d00 */
[----:B---3--:R-:W-:Y:S01]  /*42e0*/  FADD.FTZ R92, R92, R188 ;  /* 0x000000bc5c5c7221 */ /* 0x008fe20000010000 */
[----:B------:R-:W-:Y:S01]  /*42f0*/  FADD.FTZ R93, R93, R189 ;  /* 0x000000bd5d5d7221 */ /* 0x000fe20000010000 */
[----:B------:R-:W-:Y:S01]  /*4300*/  FADD.FTZ R94, R94, R190 ;  /* 0x000000be5e5e7221 */ /* 0x000fe20000010000 */
[----:B------:R-:W-:Y:S01]  /*4310*/  FADD.FTZ R95, R95, R191 ;  /* 0x000000bf5f5f7221 */ /* 0x000fe20000010000 */
[----:B------:R-:W-:Y:S01]  /*4320*/  IADD3 R2, PT, PT, R2, 0x20, RZ ;  /* 0x0000002002027810 */ /* 0x000fe20007ffe0ff */
[----:B--2---:R-:W-:-:S04]  /*4330*/  FADD.FTZ R22, -R9, R184 ;  /* 0x000000b809167221 */ /* 0x004fc80000010100 */
[----:B-----5:R-:W-:Y:S01]  /*4340*/  FMUL.FTZ R223, R5, R22 ;  /* 0x0000001605df7220 */ /* 0x020fe20000410000 */
[----:B------:R-:W-:Y:S02]  /*4350*/  HADD2.F32 R22, -RZ, R247.H0_H0 ;  /* 0x200000f7ff167230 */ /* 0x000fe40000004100 */
[----:B------:R-:W-:-:S03]  /*4360*/  FADD.FTZ R185, -R9, R185 ;  /* 0x000000b909b97221 */ /* 0x000fc60000010100 */
[----:B------:R-:W-:Y:S01]  /*4370*/  FMUL.FTZ R184, R22, R188 ;  /* 0x000000bc16b87220 */ /* 0x000fe20000410000 */
[----:B------:R-:W-:Y:S02]  /*4380*/  HADD2.F32 R22, -RZ, R195.H0_H0 ;  /* 0x200000c3ff167230 */ /* 0x000fe40000004100 */
[----:B------:R-:W-:Y:S01]  /*4390*/  FMUL.FTZ R206, R5, R185 ;  /* 0x000000b905ce7220 */ /* 0x000fe20000410000 */
[----:B------:R-:W-:Y:S01]  /*43a0*/  FADD.FTZ R186, -R9, R186 ;  /* 0x000000ba09ba7221 */ /* 0x000fe20000010100 */
[----:B------:R-:W-:Y:S01]  /*43b0*/  FADD.FTZ R7, R7, R184 ;  /* 0x000000b807077221 */ /* 0x000fe20000010000 */
[----:B------:R-:W-:Y:S01]  /*43c0*/  FMUL.FTZ R247, R22, R189 ;  /* 0x000000bd16f77220 */ /* 0x000fe20000410000 */
[----:B------:R-:W-:Y:S02]  /*43d0*/  HADD2.F32 R22, -RZ, R235.H0_H0 ;  /* 0x200000ebff167230 */ /* 0x000fe40000004100 */
[----:B------:R-:W-:Y:S01]  /*43e0*/  FFMA.FTZ R8, R223, R184, R8 ;  /* 0x000000b8df087223 */ /* 0x000fe20000010008 */
[----:B------:R0:W-:Y:S01]  /*43f0*/  STL [R1+0xc], R184 ;  /* 0x00000cb801007387 */ /* 0x0001e20000100800 */
[----:B------:R-:W-:Y:S01]  /*4400*/  FMUL.FTZ R195, R5, R186 ;  /* 0x000000ba05c37220 */ /* 0x000fe20000410000 */
[----:B------:R-:W-:Y:S01]  /*4410*/  FADD.FTZ R187, -R9, R187 ;  /* 0x000000bb09bb7221 */ /* 0x000fe20000010100 */
[----:B------:R-:W-:Y:S01]  /*4420*/  FMUL.FTZ R235, R22, R190 ;  /* 0x000000be16eb7220 */ /* 0x000fe20000410000 */
[----:B------:R-:W-:Y:S01]  /*4430*/  FADD.FTZ R7, R7, R247 ;  /* 0x000000f707077221 */ /* 0x000fe20000010000 */
[----:B------:R-:W-:Y:S01]  /*4440*/  FFMA.FTZ R8, R206, R247, R8 ;  /* 0x000000f7ce087223 */ /* 0x000fe20000010008 */
[----:B0-----:R-:W-:-:S02]  /*4450*/  HADD2.F32 R184, -RZ, R225.H0_H0 ;  /* 0x200000e1ffb87230 */ /* 0x001fc40000004100 */
[----:B------:R-:W-:Y:S01]  /*4460*/  FMUL.FTZ R22, R5, R187 ;  /* 0x000000bb05167220 */ /* 0x000fe20000410000 */
[----:B------:R-:W-:Y:S01]  /*4470*/  FADD.FTZ R7, R7, R235 ;  /* 0x000000eb07077221 */ /* 0x000fe20000010000 */
[----:B------:R-:W-:Y:S01]  /*4480*/  FFMA.FTZ R8, R195, R235, R8 ;  /* 0x000000ebc3087223 */ /* 0x000fe20000010008 */
[----:B------:R-:W-:Y:S01]  /*4490*/  FMUL.FTZ R225, R184, R191 ;  /* 0x000000bfb8e17220 */ /* 0x000fe20000410000 */
[----:B------:R-:W-:Y:S01]  /*44a0*/  FFMA.FTZ R132, R188, R223, R132 ;  /* 0x000000dfbc847223 */ /* 0x000fe20000010084 */
[----:B------:R-:W-:Y:S01]  /*44b0*/  FFMA.FTZ R133, R189, R206, R133 ;  /* 0x000000cebd857223 */ /* 0x000fe20000010085 */
[----:B------:R-:W-:Y:S01]  /*44c0*/  FFMA.FTZ R134, R190, R195, R134 ;  /* 0x000000c3be867223 */ /* 0x000fe20000010086 */
[----:B------:R-:W-:Y:S01]  /*44d0*/  FFMA.FTZ R135, R191, R22, R135 ;  /* 0x00000016bf877223 */ /* 0x000fe20000010087 */
[----:B------:R-:W-:Y:S01]  /*44e0*/  FADD.FTZ R7, R7, R225 ;  /* 0x000000e107077221 */ /* 0x000fe20000010000 */
[----:B------:R-:W-:-:S07]  /*44f0*/  FFMA.FTZ R8, R22, R225, R8 ;  /* 0x000000e116087223 */ /* 0x000fce0000010008 */
.L_x_20576:
[----:B------:R-:W-:Y:S05]  /*4500*/  BSYNC.RECONVERGENT B2 ;  /* 0x0000000000027941 */ /* 0x000fea0003800200 */
.L_x_20575:
        /* <DEDUP_REMOVED lines=59> */
.L_x_20578:
[----:B------:R-:W-:Y:S05]  /*48c0*/  BSYNC.RECONVERGENT B2 ;  /* 0x0000000000027941 */ /* 0x000fea0003800200 */
.L_x_20577:
[----:B------:R-:W-:Y:S01]  /*48d0*/  ISETP.GE.U32.AND P0, PT, R0, 0xa0, PT ;  /* 0x000000a00000780c */ /* 0x000fe20003f06070 */
[----:B------:R-:W-:Y:S01]  /*48e0*/  BSSY.RECONVERGENT B2, `(.L_x_20579) ;  /* 0x000003d000027945 */ /* 0x000fe20003800200 */
[----:B------:R-:W-:-:S11]  /*48f0*/  LOP3.LUT R3, R3, 0xffffffef, RZ, 0xc0, !PT ;  /* 0xffffffef03037812 */ /* 0x000fd600078ec0ff */
[----:B------:R-:W-:Y:S01]  /*4900*/  @P0 LOP3.LUT R3, R3, 0x10, RZ, 0xfc, !PT ;  /* 0x0000001003030812 */ /* 0x000fe200078efcff */
[----:B------:R-:W-:Y:S06]  /*4910*/  @!P0 BRA `(.L_x_20580) ;  /* 0x0000000000e48947 */ /* 0x000fec0003800000 */
        /* <DEDUP_REMOVED lines=57> */
.L_x_20580:
[----:B------:R-:W-:Y:S05]  /*4cb0*/  BSYNC.RECONVERGENT B2 ;  /* 0x0000000000027941 */ /* 0x000fea0003800200 */
.L_x_20579:
[----:B------:R-:W-:Y:S01]  /*4cc0*/  ISETP.GE.U32.AND P4, PT, R0, 0xc0, PT ;  /* 0x000000c00000780c */ /* 0x000fe20003f86070 */
[----:B------:R-:W-:-:S12]  /*4cd0*/  BSSY.RECONVERGENT B2, `(.L_x_20581) ;  /* 0x000003b000027945 */ /* 0x000fd80003800200 */
        /* <DEDUP_REMOVED lines=29> */
[----:B------:R-:W-:Y:S01]  /*4eb0*/  FADD.FTZ R16, -R9, R190 ;  /* 0x000000be09107221 */ /* 0x000fe20000010100 */
[----:B------:R-:W-:Y:S01]  /*4ec0*/  IADD3 R2, PT, PT, R2, 0x20, RZ ;  /* 0x0000002002027810 */ /* 0x000fe20007ffe0ff */
[----:B--2---:R-:W-:Y:S01]  /*4ed0*/  FMUL.FTZ R188, R10, R184 ;  /* 0x000000b80abc7220 */ /* 0x004fe20000410000 */
[----:B------:R-:W-:-:S04]  /*4ee0*/  HADD2.F32 R10, -RZ, R244.H0_H0 ;  /* 0x200000f4ff0a7230 */ /* 0x000fc80000004100 */
[----:B------:R0:W-:Y:S01]  /*4ef0*/  STL [R1], R188 ;  /* 0x000000bc01007387 */ /* 0x0001e20000100800 */
[----:B------:R-:W-:Y:S01]  /*4f00*/  FMUL.FTZ R244, R10, R185 ;  /* 0x000000b90af47220 */ /* 0x000fe20000410000 */
[----:B------:R-:W-:Y:S01]  /*4f10*/  FMUL.FTZ R10, R5, R16 ;  /* 0x00000010050a7220 */ /* 0x000fe20000410000 */
[----:B------:R-:W-:Y:S02]  /*4f20*/  HADD2.F32 R16, -RZ, R232.H0_H0 ;  /* 0x200000e8ff107230 */ /* 0x000fe40000004100 */
[----:B------:R-:W-:Y:S01]  /*4f30*/  FADD.FTZ R80, R80, R184 ;  /* 0x000000b850507221 */ /* 0x000fe20000010000 */
[----:B------:R-:W-:Y:S01]  /*4f40*/  FFMA.FTZ R120, R184, R220, R120 ;  /* 0x000000dcb8787223 */ /* 0x000fe20000010078 */
[----:B------:R-:W-:Y:S01]  /*4f50*/  FADD.FTZ R184, -R9, R191 ;  /* 0x000000bf09b87221 */ /* 0x000fe20000010100 */
[----:B------:R-:W-:Y:S01]  /*4f60*/  FADD.FTZ R7, R7, R188 ;  /* 0x000000bc07077221 */ /* 0x000fe20000010000 */
[----:B------:R-:W-:Y:S01]  /*4f70*/  FFMA.FTZ R8, R220, R188, R8 ;  /* 0x000000bcdc087223 */ /* 0x000fe20000010008 */
[----:B------:R-:W-:Y:S01]  /*4f80*/  FMUL.FTZ R232, R16, R186 ;  /* 0x000000ba10e87220 */ /* 0x000fe20000410000 */
[----:B------:R-:W-:Y:S01]  /*4f90*/  FMUL.FTZ R16, R5, R184 ;  /* 0x000000b805107220 */ /* 0x000fe20000410000 */
[----:B------:R-:W-:-:S02]  /*4fa0*/  HADD2.F32 R184, -RZ, R214.H0_H0 ;  /* 0x200000d6ffb87230 */ /* 0x000fc40000004100 */
        /* <DEDUP_REMOVED lines=13> */
.L_x_20582:
[----:B------:R-:W-:Y:S05]  /*5080*/  BSYNC.RECONVERGENT B2 ;  /* 0x0000000000027941 */ /* 0x000fea0003800200 */
.L_x_20581:
        /* <DEDUP_REMOVED lines=18> */
[----:B0-----:R-:W0:Y:S01]  /*51b0*/  LDC.64 R164, c[0x0][0x438] ;  /* 0x00010e00ffa47b82 */ /* 0x001e220000000a00 */
[----:B------:R-:W-:Y:S02]  /*51c0*/  PRMT R17, R187, 0x7610, R17 ;  /* 0x00007610bb117816 */ /* 0x000fe40000000011 */
        /* <DEDUP_REMOVED lines=14> */
[----:B------:R-:W-:Y:S02]  /*52b0*/  HADD2.F32 R11, -RZ, R243.H0_H0 ;  /* 0x200000f3ff0b7230 */ /* 0x000fe40000004100 */
[----:B------:R-:W-:Y:S01]  /*52c0*/  FADD.FTZ R76, R76, R184 ;  /* 0x000000b84c4c7221 */ /* 0x000fe20000010000 */
[----:B------:R-:W-:Y:S02]  /*52d0*/  FFMA.FTZ R116, R184, R219, R116 ;  /* 0x000000dbb8747223 */ /* 0x000fe40000010074 */
[----:B------:R-:W-:Y:S01]  /*52e0*/  FMUL.FTZ R243, R11, R185 ;  /* 0x000000b90bf37220 */ /* 0x000fe20000410000 */
[----:B------:R-:W-:Y:S01]  /*52f0*/  FMUL.FTZ R11, R5, R17 ;  /* 0x00000011050b7220 */ /* 0x000fe20000410000 */
[----:B------:R-:W-:-:S02]  /*5300*/  HADD2.F32 R17, -RZ, R231.H0_H0 ;  /* 0x200000e7ff117230 */ /* 0x000fc40000004100 */
        /* <DEDUP_REMOVED lines=19> */
.L_x_20584:
[----:B------:R-:W-:Y:S05]  /*5440*/  BSYNC.RECONVERGENT B2 ;  /* 0x0000000000027941 */ /* 0x000fea0003800200 */
.L_x_20583:
        /* <DEDUP_REMOVED lines=59> */
.L_x_20586:
[----:B------:R-:W-:Y:S05]  /*5800*/  BSYNC.RECONVERGENT B2 ;  /* 0x0000000000027941 */ /* 0x000fea0003800200 */
.L_x_20585:
        /* <DEDUP_REMOVED lines=59> */
.L_x_20588:
[----:B------:R-:W-:Y:S05]  /*5bc0*/  BSYNC.RECONVERGENT B2 ;  /* 0x0000000000027941 */ /* 0x000fea0003800200 */
.L_x_20587:
[----:B------:R-:W-:-:S13]  /*5bd0*/  ISETP.GE.U32.AND P0, PT, R0, 0x140, PT ;  /* 0x000001400000780c */ /* 0x000fda0003f06070 */
        /* <DEDUP_REMOVED lines=14> */
[----:B0-----:R-:W0:Y:S02]  /*5cc0*/  LDC.64 R176, c[0x0][0x438] ;  /* 0x00010e00ffb07b82 */ /* 0x001e240000000a00 */
[----:B------:R-:W2:Y:S01]  /*5cd0*/  LDL.S16 R184, [R1+0x80] ;  /* 0x0000800001b87983 */ /* 0x000ea20000100600 */
[----:B-1----:R-:W-:Y:S01]  /*5ce0*/  IMAD.WIDE.U32 R178, R2, 0x10, R178 ;  /* 0x0000001002b27825 */ /* 0x002fe200078e00b2 */
[----:B------:R-:W-:-:S02]  /*5cf0*/  PRMT R239, R187, 0x7610, R239 ;  /* 0x00007610bbef7816 */ /* 0x000fc400000000ef */
[----:B------:R-:W-:Y:S02]  /*5d00*/  PRMT R238, R186, 0x7610, R238 ;  /* 0x00007610baee7816 */ /* 0x000fe400000000ee */
[----:B------:R-:W-:Y:S01]  /*5d10*/  PRMT R228, R185, 0x7610, R228 ;  /* 0x00007610b9e47816 */ /* 0x000fe200000000e4 */
[----:B0-----:R-:W-:Y:S01]  /*5d20*/  IMAD.WIDE.U32 R176, R2, 0x10, R176 ;  /* 0x0000001002b07825 */ /* 0x001fe200078e00b0 */
[----:B--2---:R-:W-:Y:S02]  /*5d30*/  PRMT R210, R184, 0x7610, R210 ;  /* 0x00007610b8d27816 */ /* 0x004fe400000000d2 */
[----:B------:R-:W2:Y:S04]  /*5d40*/  LDG.E.128 R184, desc[UR6][R178.64] ;  /* 0x00000006b2b87981 */ /* 0x000ea8000c1e1d00 */
[----:B------:R-:W5:Y:S01]  /*5d50*/  LDG.E.128 R176, desc[UR6][R176.64] ;  /* 0x00000006b0b07981 */ /* 0x000f62000c1e1d00 */
[----:B------:R-:W-:-:S02]  /*5d60*/  HADD2.F32 R240, -RZ, R239.H0_H0 ;  /* 0x200000effff07230 */ /* 0x000fc40000004100 */
[C---:B---3--:R-:W-:Y:S01]  /*5d70*/  FADD.FTZ R20, -R9.reuse, R188 ;  /* 0x000000bc09147221 */ /* 0x048fe20000010100 */
[C---:B------:R-:W-:Y:S01]  /*5d80*/  FADD.FTZ R2, -R9.reuse, R190 ;  /* 0x000000be09027221 */ /* 0x040fe20000010100 */
[----:B------:R-:W-:Y:S02]  /*5d90*/  HADD2.F32 R239, -RZ, R238.H0_H0 ;  /* 0x200000eeffef7230 */ /* 0x000fe40000004100 */
[----:B------:R-:W-:Y:S01]  /*5da0*/  FADD.FTZ R23, -R9, R189 ;  /* 0x000000bd09177221 */ /* 0x000fe20000010100 */
[C---:B-----5:R-:W-:Y:S01]  /*5db0*/  FMUL.FTZ R199, R5.reuse, R20 ;  /* 0x0000001405c77220 */ /* 0x060fe20000410000 */
[C---:B------:R-:W-:Y:S01]  /*5dc0*/  FMUL.FTZ R238, R5.reuse, R2 ;  /* 0x0000000205ee7220 */ /* 0x040fe20000410000 */
[----:B------:R-:W-:Y:S02]  /*5dd0*/  HADD2.F32 R228, -RZ, R228.H0_H0 ;  /* 0x200000e4ffe47230 */ /* 0x000fe40000004100 */
[----:B------:R-:W-:Y:S01]  /*5de0*/  FMUL.FTZ R23, R5, R23 ;  /* 0x0000001705177220 */ /* 0x000fe20000410000 */
[----:B------:R-:W-:-:S04]  /*5df0*/  FADD.FTZ R9, -R9, R191 ;  /* 0x000000bf09097221 */ /* 0x000fc80000010100 */
[----:B------:R-:W-:Y:S01]  /*5e00*/  FMUL.FTZ R20, R5, R9 ;  /* 0x0000000905147220 */ /* 0x000fe20000410000 */
[----:B--2---:R-:W-:Y:S01]  /*5e10*/  FMUL.FTZ R240, R240, R184 ;  /* 0x000000b8f0f07220 */ /* 0x004fe20000410000 */
[----:B------:R-:W-:-:S03]  /*5e20*/  FMUL.FTZ R239, R239, R185 ;  /* 0x000000b9efef7220 */ /* 0x000fc60000410000 */
[----:B------:R-:W-:Y:S01]  /*5e30*/  FADD.FTZ R2, R7, R240 ;  /* 0x000000f007027221 */ /* 0x000fe20000010000 */
[----:B------:R-:W-:Y:S01]  /*5e40*/  FFMA.FTZ R8, R199, R240, R8 ;  /* 0x000000f0c7087223 */ /* 0x000fe20000010008 */
[----:B------:R-:W-:Y:S02]  /*5e50*/  HADD2.F32 R7, -RZ, R210.H0_H0 ;  /* 0x200000d2ff077230 */ /* 0x000fe40000004100 */
        /* <DEDUP_REMOVED lines=16> */
.L_x_20570:
[----:B------:R-:W-:Y:S05]  /*5f60*/  BSYNC.RECONVERGENT B1 ;  /* 0x0000000000017941 */ /* 0x000fea0003800200 */
.L_x_20550:
[----:B------:R-:W-:-:S03]  /*5f70*/  UMOV UR4, 0xffffffff ;  /* 0xffffffff00047882 */ /* 0x000fc60000000000 */
[----:B------:R-:W-:Y:S05]  /*5f80*/  BRA.DIV UR4, `(.L_x_20589) ;  /* 0x0000008a041c7947 */ /* 0x000fea000b800000 */
        /* <DEDUP_REMOVED lines=14> */
[----:B------:R-:W0:Y:S04]  /*6070*/  SHFL.BFLY PT, R186, R8, 0x8, 0x1f ;  /* 0x0d001f0008ba7f89 */ /* 0x000e2800000e0000 */
[----:B------:R1:W2:Y:S01]  /*6080*/  SHFL.BFLY PT, R187, R185, 0x10, 0x1f ;  /* 0x0e001f00b9bb7f89 */ /* 0x0002a200000e0000 */
[----:B0-----:R-:W-:-:S05]  /*6090*/  FADD.FTZ R8, R8, R186 ;  /* 0x000000ba08087221 */ /* 0x001fca0000010000 */
[----:B--2---:R1:W0:Y:S02]  /*60a0*/  SHFL.BFLY PT, R2, R8, 0x10, 0x1f ;  /* 0x0e001f0008027f89 */ /* 0x00422400000e0000 */
.L_x_20699:
[----:B------:R-:W-:Y:S01]  /*60b0*/  LOP3.LUT R3, R3, 0xffffff7f, RZ, 0xc0, !PT ;  /* 0xffffff7f03037812 */ /* 0x000fe200078ec0ff */
[----:B------:R-:W-:Y:S01]  /*60c0*/  FADD.FTZ R187, R185, R187 ;  /* 0x000000bbb9bb7221 */ /* 0x000fe20000010000 */
[----:B0-----:R-:W-:Y:S01]  /*60d0*/  FADD.FTZ R2, R8, R2 ;  /* 0x0000000208027221 */ /* 0x001fe20000010000 */
[----:B------:R-:W-:Y:S01]  /*60e0*/  BSSY.RECONVERGENT B1, `(.L_x_20590) ;  /* 0x0000684000017945 */ /* 0x000fe20003800200 */
[----:B------:R-:W-:Y:S01]  /*60f0*/  @P0 LOP3.LUT R3, R3, 0x80, RZ, 0xfc, !PT ;  /* 0x0000008003030812 */ /* 0x000fe200078efcff */
[----:B------:R-:W-:Y:S01]  /*6100*/  FMUL.FTZ R7, R187, UR9 ;  /* 0x00000009bb077c20 */ /* 0x000fe20008410000 */
[----:B------:R-:W-:Y:S01]  /*6110*/  ISETP.NE.AND P0, PT, RZ, UR8, PT ;  /* 0x00000008ff007c0c */ /* 0x000fe2000bf05270 */
[----:B------:R-:W-:Y:S01]  /*6120*/  FMUL.FTZ R2, R2, UR9 ;  /* 0x0000000902027c20 */ /* 0x000fe20008410000 */
[----:B------:R-:W-:Y:S02]  /*6130*/  LOP3.LUT P6, RZ, R3, 0x8, RZ, 0xc0, !PT ;  /* 0x0000000803ff7812 */ /* 0x000fe400078cc0ff */
[----:B------:R-:W-:-:S02]  /*6140*/  FSEL R7, R7, RZ, !P0 ;  /* 0x000000ff07077208 */ /* 0x000fc40004000000 */
[----:B------:R-:W-:-:S09]  /*6150*/  LOP3.LUT P0, RZ, R3, 0x80, RZ, 0xc0, !PT ;  /* 0x0000008003ff7812 */ /* 0x000fd2000780c0ff */
[----:B------:R-:W-:Y:S05]  /*6160*/  @P6 BRA `(.L_x_20591) ;  /* 0x0000003000dc6947 */ /* 0x000fea0003800000 */
[----:B------:R-:W-:Y:S04]  /*6170*/  BSSY.RECONVERGENT B2, `(.L_x_20592) ;  /* 0x0000050000027945 */ /* 0x000fe80003800200 */
[----:B------:R-:W-:Y:S05]  /*6180*/  @!P5 BRA `(.L_x_20593) ;  /* 0x000000040038d947 */ /* 0x000fea0003800000 */
[----:B-1----:R-:W0:Y:S01]  /*6190*/  LDC.64 R8, c[0x0][0x390] ;  /* 0x0000e400ff087b82 */ /* 0x002e220000000a00 */
[----:B------:R1:W5:Y:S04]  /*61a0*/  LDL.S16 R191, [R1+0x76] ;  /* 0x0000760001bf7983 */ /* 0x0003680000100600 */
[----:B------:R1:W5:Y:S04]  /*61b0*/  LDL.S16 R190, [R1+0x74] ;  /* 0x0000740001be7983 */ /* 0x0003680000100600 */
[----:B------:R1:W5:Y:S04]  /*61c0*/  LDL.S16 R189, [R1+0x72] ;  /* 0x0000720001bd7983 */ /* 0x0003680000100600 */
[----:B------:R1:W5:Y:S01]  /*61d0*/  LDL.S16 R188, [R1+0x70] ;  /* 0x0000700001bc7983 */ /* 0x0003620000100600 */
[----:B0-----:R-:W-:-:S05]  /*61e0*/  IMAD.WIDE.U32 R8, R6, 0x10, R8 ;  /* 0x0000001006087825 */ /* 0x001fca00078e0008 */
[----:B------:R1:W5:Y:S01]  /*61f0*/  LDG.E.128 R184, desc[UR6][R8.64] ;  /* 0x0000000608b87981 */ /* 0x000362000c1e1d00 */
[----:B------:R-:W-:-:S04]  /*6200*/  ISETP.NE.U32.AND P5, PT, RZ, UR12, PT ;  /* 0x0000000cff007c0c */ /* 0x000fc8000bfa5070 */
[----:B------:R-:W-:-:S13]  /*6210*/  ISETP.NE.AND.EX P5, PT, RZ, UR13, PT, P5 ;  /* 0x0000000dff007c0c */ /* 0x000fda000bfa5350 */
[----:B-1----:R-:W-:Y:S05]  /*6220*/  @P5 BRA `(.L_x_20594) ;  /* 0x0000000000745947 */ /* 0x002fea0003800000 */
[----:B------:R-:W-:Y:S01]  /*6230*/  FFMA.FTZ R8, R198, R2, R7 ;  /* 0x00000002c6087223 */ /* 0x000fe20000010007 */
[----:B-----5:R-:W-:-:S03]  /*6240*/  HADD2.F32 R9, -RZ, R191.H0_H0 ;  /* 0x200000bfff097230 */ /* 0x020fc60000004100 */
[----:B------:R-:W-:-:S04]  /*6250*/  FADD.FTZ R8, R209, -R8 ;  /* 0x80000008d1087221 */ /* 0x000fc80000010000 */
[----:B------:R-:W-:-:S04]  /*6260*/  FMUL.FTZ R8, R5, R8 ;  /* 0x0000000805087220 */ /* 0x000fc80000410000 */
[----:B------:R-:W-:-:S04]  /*6270*/  FMUL.FTZ R8, R8, R4 ;  /* 0x0000000408087220 */ /* 0x000fc80000410000 */
[----:B------:R-:W-:Y:S01]  /*6280*/  FFMA.FTZ R184, R184, R8, R60 ;  /* 0x00000008b8b87223 */ /* 0x000fe2000001003c */
[----:B------:R-:W-:Y:S01]  /*6290*/  FMUL.FTZ R60, R8, R9 ;  /* 0x00000009083c7220 */ /* 0x000fe20000410000 */
[----:B------:R-:W-:Y:S01]  /*62a0*/  FFMA.FTZ R8, R208, R2, R7 ;  /* 0x00000002d0087223 */ /* 0x000fe20000010007 */
[----:B------:R-:W-:-:S03]  /*62b0*/  HADD2.F32 R9, -RZ, R190.H0_H0 ;  /* 0x200000beff097230 */ /* 0x000fc60000004100 */
        /* <DEDUP_REMOVED lines=19> */
[----:B------:R-:W-:Y:S06]  /*63f0*/  BRA `(.L_x_20595) ;  /* 0x0000000000707947 */ /* 0x000fec0003800000 */
.L_x_20594:
        /* <DEDUP_REMOVED lines=27> */
[----:B------:R-:W-:-:S07]  /*65b0*/  FMUL.FTZ R63, R8, R9 ;  /* 0x00000009083f7220 */ /* 0x000fce0000410000 */
.L_x_20595:
        /* <DEDUP_REMOVED lines=10> */
[----:B------:R-:W-:-:S07]  /*6660*/  MOV R63, R187 ;  /* 0x000000bb003f7202 */ /* 0x000fce0000000f00 */
.L_x_20593:
[----:B------:R-:W-:Y:S05]  /*6670*/  BSYNC.RECONVERGENT B2 ;  /* 0x0000000000027941 */ /* 0x000fea0003800200 */
.L_x_20592:
[----:B------:R-:W-:Y:S01]  /*6680*/  LOP3.LUT P5, RZ, R3, 0x1, RZ, 0xc0, !PT ;  /* 0x0000000103ff7812 */ /* 0x000fe200078ac0ff */
[----:B------:R-:W-:-:S12]  /*6690*/  BSSY.RECONVERGENT B2, `(.L_x_20596) ;  /* 0x0000052000027945 */ /* 0x000fd80003800200 */
        /* <DEDUP_REMOVED lines=10> */
[----:B-1----:R-:W-:Y:S05]  /*6740*/  @!P5 BRA `(.L_x_20598) ;  /* 0x000000000078d947 */ /* 0x002fea0003800000 */
[----:B------:R-:W2:Y:S01]  /*6750*/  LDL R9, [R1+0x10] ;  /* 0x0000100001097983 */ /* 0x000ea20000100800 */
[----:B------:R-:W-:-:S04]  /*6760*/  FFMA.FTZ R8, R224, R2, R7 ;  /* 0x00000002e0087223 */ /* 0x000fc80000010007 */
[----:B--2---:R-:W-:Y:S01]  /*6770*/  FADD.FTZ R8, R9, -R8 ;  /* 0x8000000809087221 */ /* 0x004fe20000010000 */
[----:B-----5:R-:W-:-:S03]  /*6780*/  HADD2.F32 R9, -RZ, R191.H0_H0 ;  /* 0x200000bfff097230 */ /* 0x020fc60000004100 */
        /* <DEDUP_REMOVED lines=26> */
.L_x_20598:
        /* <DEDUP_REMOVED lines=29> */
.L_x_20599:
        /* <DEDUP_REMOVED lines=11> */
.L_x_20597:
[----:B------:R-:W-:Y:S05]  /*6bb0*/  BSYNC.RECONVERGENT B2 ;  /* 0x0000000000027941 */ /* 0x000fea0003800200 */
.L_x_20596:
        /* <DEDUP_REMOVED lines=43> */
.L_x_20602:
        /* <DEDUP_REMOVED lines=29> */
.L_x_20603:
        /* <DEDUP_REMOVED lines=11> */
.L_x_20601:
[----:B------:R-:W-:Y:S05]  /*70f0*/  BSYNC.RECONVERGENT B2 ;  /* 0x0000000000027941 */ /* 0x000fea0003800200 */
.L_x_20600:
        /* <DEDUP_REMOVED lines=43> */
.L_x_20606:
        /* <DEDUP_REMOVED lines=29> */
.L_x_20607:
        /* <DEDUP_REMOVED lines=11> */
.L_x_20605:
[----:B------:R-:W-:Y:S05]  /*7630*/  BSYNC.RECONVERGENT B2 ;  /* 0x0000000000027941 */ /* 0x000fea0003800200 */
.L_x_20604:
        /* <DEDUP_REMOVED lines=43> */
.L_x_20610:
        /* <DEDUP_REMOVED lines=29> */
.L_x_20611:
        /* <DEDUP_REMOVED lines=11> */
.L_x_20609:
[----:B------:R-:W-:Y:S05]  /*7b70*/  BSYNC.RECONVERGENT B2 ;  /* 0x0000000000027941 */ /* 0x000fea0003800200 */
.L_x_20608:
        /* <DEDUP_REMOVED lines=12> */
[----:B------:R-:W2:Y:S01]  /*7c40*/  LDL R9, [R1] ;  /* 0x0000000001097983 */ /* 0x000ea20000100800 */
        /* <DEDUP_REMOVED lines=29> */
.L_x_20614:
        /* <DEDUP_REMOVED lines=29> */
.L_x_20615:
        /* <DEDUP_REMOVED lines=11> */
.L_x_20613:
[----:B------:R-:W-:Y:S05]  /*80a0*/  BSYNC.RECONVERGENT B2 ;  /* 0x0000000000027941 */ /* 0x000fea0003800200 */
.L_x_20612:
        /* <DEDUP_REMOVED lines=41> */
.L_x_20618:
        /* <DEDUP_REMOVED lines=28> */
.L_x_20619:
        /* <DEDUP_REMOVED lines=11> */
.L_x_20617:
[----:B------:R-:W-:Y:S05]  /*85b0*/  BSYNC.RECONVERGENT B2 ;  /* 0x0000000000027941 */ /* 0x000fea0003800200 */
.L_x_20616:
        /* <DEDUP_REMOVED lines=41> */
.L_x_20622:
        /* <DEDUP_REMOVED lines=28> */
.L_x_20623:
        /* <DEDUP_REMOVED lines=11> */
.L_x_20621:
[----:B------:R-:W-:Y:S05]  /*8ac0*/  BSYNC.RECONVERGENT B2 ;  /* 0x0000000000027941 */ /* 0x000fea0003800200 */
.L_x_20620:
        /* <DEDUP_REMOVED lines=41> */
.L_x_20626:
        /* <DEDUP_REMOVED lines=28> */
.L_x_20627:
        /* <DEDUP_REMOVED lines=11> */
.L_x_20625:
[----:B------:R-:W-:Y:S05]  /*8fd0*/  BSYNC.RECONVERGENT B2 ;  /* 0x0000000000027941 */ /* 0x000fea0003800200 */
.L_x_20624:
[----:B------:R-:W-:Y:S05]  /*8fe0*/  @!P0 BRA `(.L_x_20628) ;  /* 0x00000038004c8947 */ /* 0x000fea0003800000 */
[----:B-1----:R-:W0:Y:S01]  /*8ff0*/  LDC.64 R8, c[0x0][0x390] ;  /* 0x0000e400ff087b82 */ /* 0x002e220000000a00 */
        /* <DEDUP_REMOVED lines=8> */
[----:B------:R-:W2:Y:S01]  /*9080*/  LDL.S16 R182, [R1+0x1e] ;  /* 0x00001e0001b67983 */ /* 0x000ea20000100600 */
[----:B------:R-:W-:-:S04]  /*9090*/  FFMA.FTZ R8, R20, R2, R7 ;  /* 0x0000000214087223 */ /* 0x000fc80000010007 */
[----:B------:R-:W-:-:S04]  /*90a0*/  FADD.FTZ R8, R210, -R8 ;  /* 0x80000008d2087221 */ /* 0x000fc80000010000 */
[----:B-----5:R-:W-:Y:S01]  /*90b0*/  FMUL.FTZ R183, R5, R8 ;  /* 0x0000000805b77220 */ /* 0x020fe20000410000 */
[----:B------:R-:W-:-:S03]  /*90c0*/  FFMA.FTZ R8, R199, R2, R7 ;  /* 0x00000002c7087223 */ /* 0x000fc60000010007 */
[----:B------:R-:W-:Y:S01]  /*90d0*/  FMUL.FTZ R188, R183, R4 ;  /* 0x00000004b7bc7220 */ /* 0x000fe20000410000 */
[----:B------:R-:W-:-:S03]  /*90e0*/  FADD.FTZ R8, R240, -R8 ;  /* 0x80000008f0087221 */ /* 0x000fc60000010000 */
[----:B------:R-:W-:Y:S01]  /*90f0*/  FFMA.FTZ R187, R187, R188, R27 ;  /* 0x000000bcbbbb7223 */ /* 0x000fe2000001001b */
[----:B------:R-:W-:-:S04]  /*9100*/  FMUL.FTZ R180, R5, R8 ;  /* 0x0000000805b47220 */ /* 0x000fc80000410000 */
[----:B------:R-:W-:-:S04]  /*9110*/  FMUL.FTZ R9, R180, R4 ;  /* 0x00000004b4097220 */ /* 0x000fc80000410000 */
[----:B------:R-:W-:Y:S01]  /*9120*/  FFMA.FTZ R8, R184, R9, R24 ;  /* 0x00000009b8087223 */ /* 0x000fe20000010018 */
[----:B--2---:R-:W-:-:S05]  /*9130*/  HADD2.F32 R24, -RZ, R182.H0_H0 ;  /* 0x200000b6ff187230 */ /* 0x004fca0000004100 */
[----:B------:R-:W-:Y:S01]  /*9140*/  FMUL.FTZ R24, R9, R24 ;  /* 0x0000001809187220 */ /* 0x000fe20000410000 */
        /* <DEDUP_REMOVED lines=8> */
[----:B------:R-:W-:Y:S01]  /*91d0*/  FFMA.FTZ R9, R185, R27, R25 ;  /* 0x0000001bb9097223 */ /* 0x000fe20000010019 */
[----:B------:R-:W-:Y:S02]  /*91e0*/  HADD2.F32 R25, -RZ, R191.H0_H0 ;  /* 0x200000bfff197230 */ /* 0x000fe40000004100 */
[----:B------:R-:W-:Y:S01]  /*91f0*/  FFMA.FTZ R2, R186, R4, R26 ;  /* 0x00000004ba027223 */ /* 0x000fe2000001001a */
[----:B------:R-:W-:Y:S02]  /*9200*/  HADD2.F32 R26, -RZ, R190.H0_H0 ;  /* 0x200000beff1a7230 */ /* 0x000fe40000004100 */
[----:B------:R-:W-:Y:S01]  /*9210*/  FMUL.FTZ R25, R27, R25 ;  /* 0x000000191b197220 */ /* 0x000fe20000410000 */
[----:B------:R-:W-:Y:S02]  /*9220*/  HADD2.F32 R27, -RZ, R189.H0_H0 ;  /* 0x200000bdff1b7230 */ /* 0x000fe40000004100 */
[----:B------:R-:W-:-:S03]  /*9230*/  FMUL.FTZ R26, R4, R26 ;  /* 0x0000001a041a7220 */ /* 0x000fc60000410000 */
[----:B------:R-:W-:Y:S01]  /*9240*/  FMUL.FTZ R27, R188, R27 ;  /* 0x0000001bbc1b7220 */ /* 0x000fe20000410000 */
[----:B------:R-:W-:Y:S06]  /*9250*/  BRA `(.L_x_20630) ;  /* 0x0000000000747947 */ /* 0x000fec0003800000 */
.L_x_20629:
[----:B------:R-:W-:-:S04]  /*9260*/  FFMA.FTZ R8, R20, R2, R7 ;  /* 0x0000000214087223 */ /* 0x000fc80000010007 */
[----:B------:R-:W-:-:S04]  /*9270*/  FADD.FTZ R8, R210, -R8 ;  /* 0x80000008d2087221 */ /* 0x000fc80000010000 */
[----:B-----5:R-:W-:-:S04]  /*9280*/  FMUL.FTZ R8, R5, R8 ;  /* 0x0000000805087220 */ /* 0x020fc80000410000 */
[----:B------:R-:W-:-:S04]  /*9290*/  FMUL.FTZ R188, R8, R4 ;  /* 0x0000000408bc7220 */ /* 0x000fc80000410000 */
[----:B------:R-:W-:Y:S02]  /*92a0*/  FFMA.FTZ R187, R187, R188, R27 ;  /* 0x000000bcbbbb7223 */ /* 0x000fe4000001001b */
[----:B------:R-:W2:Y:S01]  /*92b0*/  LDL.S16 R27, [R1+0x1e] ;  /* 0x00001e00011b7983 */ /* 0x000ea20000100600 */
[----:B------:R-:W-:-:S04]  /*92c0*/  FFMA.FTZ R8, R199, R2, R7 ;  /* 0x00000002c7087223 */ /* 0x000fc80000010007 */
[----:B------:R-:W-:-:S04]  /*92d0*/  FADD.FTZ R8, R240, -R8 ;  /* 0x80000008f0087221 */ /* 0x000fc80000010000 */
[----:B------:R-:W-:-:S04]  /*92e0*/  FMUL.FTZ R8, R5, R8 ;  /* 0x0000000805087220 */ /* 0x000fc80000410000 */
[----:B------:R-:W-:-:S04]  /*92f0*/  FMUL.FTZ R9, R8, R4 ;  /* 0x0000000408097220 */ /* 0x000fc80000410000 */
[----:B------:R-:W-:Y:S01]  /*9300*/  FFMA.FTZ R8, R184, R9, R24 ;  /* 0x00000009b8087223 */ /* 0x000fe20000010018 */
[----:B--2---:R-:W-:-:S05]  /*9310*/  HADD2.F32 R24, -RZ, R27.H0_H0 ;  /* 0x2000001bff187230 */ /* 0x004fca0000004100 */
[----:B------:R-:W-:Y:S01]  /*9320*/  FMUL.FTZ R24, R9, R24 ;  /* 0x0000001809187220 */ /* 0x000fe20000410000 */
[-CC-:B------:R-:W-:Y:S01]  /*9330*/  FFMA.FTZ R9, R23, R2.reuse, R7.reuse ;  /* 0x0000000217097223 */ /* 0x180fe20000010007 */
[----:B------:R-:W-:Y:S01]  /*9340*/  FFMA.FTZ R2, R238, R2, R7 ;  /* 0x00000002ee027223 */ /* 0x000fe20000010007 */
[----:B------:R-:W-:Y:S02]  /*9350*/  HADD2.F32 R7, -RZ, R190.H0_H0 ;  /* 0x200000beff077230 */ /* 0x000fe40000004100 */
[----:B------:R-:W-:Y:S01]  /*9360*/  FADD.FTZ R9, R239, -R9 ;  /* 0x80000009ef097221 */ /* 0x000fe20000010000 */
[----:B------:R-:W-:-:S03]  /*9370*/  FADD.FTZ R2, R228, -R2 ;  /* 0x80000002e4027221 */ /* 0x000fc60000010000 */
[C---:B------:R-:W-:Y:S01]  /*9380*/  FMUL.FTZ R9, R5.reuse, R9 ;  /* 0x0000000905097220 */ /* 0x040fe20000410000 */
[----:B------:R-:W-:Y:S01]  /*9390*/  FMUL.FTZ R2, R5, R2 ;  /* 0x0000000205027220 */ /* 0x000fe20000410000 */
[----:B------:R-:W-:Y:S02]  /*93a0*/  HADD2.F32 R5, -RZ, R189.H0_H0 ;  /* 0x200000bdff057230 */ /* 0x000fe40000004100 */
[-C--:B------:R-:W-:Y:S01]  /*93b0*/  FMUL.FTZ R27, R9, R4.reuse ;  /* 0x00000004091b7220 */ /* 0x080fe20000410000 */
[----:B------:R-:W-:-:S03]  /*93c0*/  FMUL.FTZ R4, R2, R4 ;  /* 0x0000000402047220 */ /* 0x000fc60000410000 */
[----:B------:R-:W-:Y:S01]  /*93d0*/  FFMA.FTZ R9, R185, R27, R25 ;  /* 0x0000001bb9097223 */ /* 0x000fe20000010019 */
[----:B------:R-:W-:Y:S02]  /*93e0*/  HADD2.F32 R25, -RZ, R191.H0_H0 ;  /* 0x200000bfff197230 */ /* 0x000fe40000004100 */
[----:B------:R-:W-:Y:S01]  /*93f0*/  FFMA.FTZ R2, R186, R4, R26 ;  /* 0x00000004ba027223 */ /* 0x000fe2000001001a */
[----:B------:R-:W-:Y:S02]  /*9400*/  FMUL.FTZ R26, R4, R7 ;  /* 0x00000007041a7220 */ /* 0x000fe40000410000 */
[----:B------:R-:W-:Y:S01]  /*9410*/  FMUL.FTZ R25, R27, R25 ;  /* 0x000000191b197220 */ /* 0x000fe20000410000 */
[----:B------:R-:W-:-:S07]  /*9420*/  FMUL.FTZ R27, R188, R5 ;  /* 0x00000005bc1b7220 */ /* 0x000fce0000410000 */
.L_x_20630:
[----:B------:R-:W0:Y:S02]  /*9430*/  @P0 LDC.64 R4, c[0x0][0x478] ;  /* 0x00011e00ff040b82 */ /* 0x000e240000000a00 */
        /* <DEDUP_REMOVED lines=10> */
.L_x_20591:
[----:B------:R-:W-:Y:S04]  /*94e0*/  BSSY.RECONVERGENT B2, `(.L_x_20631) ;  /* 0x000005e000027945 */ /* 0x000fe80003800200 */
[----:B------:R-:W-:Y:S05]  /*94f0*/  @!P5 BRA `(.L_x_20632) ;  /* 0x000000040070d947 */ /* 0x000fea0003800000 */
[----:B-1----:R-:W0:Y:S01]  /*9500*/  LDC.64 R8, c[0x0][0x390] ;  /* 0x0000e400ff087b82 */ /* 0x002e220000000a00 */
[----:B------:R1:W5:Y:S04]  /*9510*/  LDL R191, [R1+0x28] ;  /* 0x0000280001bf7983 */ /* 0x0003680000100800 */
[----:B------:R1:W5:Y:S04]  /*9520*/  LDL.S16 R190, [R1+0x72] ;  /* 0x0000720001be7983 */ /* 0x0003680000100600 */
[----:B------:R1:W5:Y:S04]  /*9530*/  LDL R189, [R1+0x2c] ;  /* 0x00002c0001bd7983 */ /* 0x0003680000100800 */
[----:B------:R1:W5:Y:S01]  /*9540*/  LDL.S16 R188, [R1+0x70] ;  /* 0x0000700001bc7983 */ /* 0x0003620000100600 */
[----:B0-----:R-:W-:-:S05]  /*9550*/  IMAD.WIDE.U32 R8, R6, 0x10, R8 ;  /* 0x0000001006087825 */ /* 0x001fca00078e0008 */
[----:B------:R1:W5:Y:S01]  /*9560*/  LDG.E.128 R184, desc[UR6][R8.64] ;  /* 0x0000000608b87981 */ /* 0x000362000c1e1d00 */
[----:B------:R-:W-:-:S04]  /*9570*/  UISETP.NE.U32.AND UP0, UPT, UR12, URZ, UPT ;  /* 0x000000ff0c00728c */ /* 0x000fc8000bf05070 */
[----:B------:R-:W-:-:S09]  /*9580*/  UISETP.NE.AND.EX UP0, UPT, UR13, URZ, UPT, UP0 ;  /* 0x000000ff0d00728c */ /* 0x000fd2000bf05300 */
[----:B-1----:R-:W-:Y:S05]  /*9590*/  BRA.U UP0, `(.L_x_20633) ;  /* 0x0000000100947547 */ /* 0x002fea000b800000 */
[----:B------:R0:W-:Y:S04]  /*95a0*/  STL [R1+0xd4], R3 ;  /* 0x0000d40301007387 */ /* 0x0001e80000100800 */
[----:B------:R-:W2:Y:S04]  /*95b0*/  LDL.S16 R9, [R1+0x76] ;  /* 0x0000760001097983 */ /* 0x000ea80000100600 */
[----:B0-----:R-:W3:Y:S04]  /*95c0*/  LDL R3, [R1+0x20] ;  /* 0x0000200001037983 */ /* 0x001ee80000100800 */
[----:B------:R0:W-:Y:S04]  /*95d0*/  STL [R1+0xd0], R0 ;  /* 0x0000d00001007387 */ /* 0x0001e80000100800 */
[----:B0-----:R-:W4:Y:S01]  /*95e0*/  LDL R0, [R1+0x24] ;  /* 0x0000240001007983 */ /* 0x001f220000100800 */
[----:B------:R-:W-:-:S04]  /*95f0*/  FFMA.FTZ R8, R198, R2, R7 ;  /* 0x00000002c6087223 */ /* 0x000fc80000010007 */
[----:B------:R-:W-:Y:S01]  /*9600*/  FADD.FTZ R8, R209, -R8 ;  /* 0x80000008d1087221 */ /* 0x000fe20000010000 */
[----:B--2---:R-:W-:-:S03]  /*9610*/  HADD2.F32 R9, -RZ, R9.H0_H0 ;  /* 0x20000009ff097230 */ /* 0x004fc60000004100 */
[----:B---3-5:R-:W-:Y:S02]  /*9620*/  FFMA.FTZ R8, R5, R8, R3 ;  /* 0x0000000805087223 */ /* 0x028fe40000010003 */
[----:B------:R0:W5:Y:S02]  /*9630*/  LDL.LU R3, [R1+0xd4] ;  /* 0x0000d40001037983 */ /* 0x0001640000300800 */
[----:B------:R-:W-:-:S04]  /*9640*/  FMUL.FTZ R8, R8, R4 ;  /* 0x0000000408087220 */ /* 0x000fc80000410000 */
[-C--:B------:R-:W-:Y:S01]  /*9650*/  FFMA.FTZ R184, R184, R8.reuse, R60 ;  /* 0x00000008b8b87223 */ /* 0x080fe2000001003c */
[----:B------:R-:W-:Y:S02]  /*9660*/  FMUL.FTZ R60, R9, R8 ;  /* 0x00000008093c7220 */ /* 0x000fe40000410000 */
[----:B------:R-:W2:Y:S01]  /*9670*/  LDL.S16 R9, [R1+0x74] ;  /* 0x0000740001097983 */ /* 0x000ea20000100600 */
[----:B------:R-:W-:-:S04]  /*9680*/  FFMA.FTZ R8, R208, R2, R7 ;  /* 0x00000002d0087223 */ /* 0x000fc80000010007 */
[----:B------:R-:W-:-:S04]  /*9690*/  FADD.FTZ R8, R249, -R8 ;  /* 0x80000008f9087221 */ /* 0x000fc80000010000 */
[----:B----4-:R-:W-:Y:S02]  /*96a0*/  FFMA.FTZ R8, R5, R8, R0 ;  /* 0x0000000805087223 */ /* 0x010fe40000010000 */
[----:B------:R0:W5:Y:S02]  /*96b0*/  LDL.LU R0, [R1+0xd0] ;  /* 0x0000d00001007983 */ /* 0x0001640000300800 */
[----:B------:R-:W-:-:S04]  /*96c0*/  FMUL.FTZ R8, R8, R4 ;  /* 0x0000000408087220 */ /* 0x000fc80000410000 */
[----:B------:R-:W-:Y:S01]  /*96d0*/  FFMA.FTZ R185, R185, R8, R61 ;  /* 0x00000008b9b97223 */ /* 0x000fe2000001003d */
[----:B--2---:R-:W-:-:S05]  /*96e0*/  HADD2.F32 R9, -RZ, R9.H0_H0 ;  /* 0x20000009ff097230 */ /* 0x004fca0000004100 */
[----:B------:R-:W-:Y:S01]  /*96f0*/  FMUL.FTZ R61, R9, R8 ;  /* 0x00000008093d7220 */ /* 0x000fe20000410000 */
[----:B------:R-:W-:-:S04]  /*9700*/  FFMA.FTZ R8, R197, R2, R7 ;  /* 0x00000002c5087223 */ /* 0x000fc80000010007 */
[----:B------:R-:W-:-:S04]  /*9710*/  FADD.FTZ R8, R237, -R8 ;  /* 0x80000008ed087221 */ /* 0x000fc80000010000 */
[----:B------:R-:W-:Y:S01]  /*9720*/  FFMA.FTZ R8, R5, R8, R191 ;  /* 0x0000000805087223 */ /* 0x000fe200000100bf */
[----:B------:R-:W-:-:S03]  /*9730*/  HADD2.F32 R9, -RZ, R190.H0_H0 ;  /* 0x200000beff097230 */ /* 0x000fc60000004100 */
[----:B------:R-:W-:-:S04]  /*9740*/  FMUL.FTZ R8, R8, R4 ;  /* 0x0000000408087220 */ /* 0x000fc80000410000 */
[-C--:B------:R-:W-:Y:S01]  /*9750*/  FFMA.FTZ R186, R186, R8.reuse, R62 ;  /* 0x00000008baba7223 */ /* 0x080fe2000001003e */
        /* <DEDUP_REMOVED lines=8> */
[----:B0-----:R-:W-:Y:S06]  /*97e0*/  BRA `(.L_x_20634) ;  /* 0x0000000000807947 */ /* 0x001fec0003800000 */
.L_x_20633:
[----:B------:R-:W2:Y:S04]  /*97f0*/  LDL R181, [R1+0x20] ;  /* 0x0000200001b57983 */ /* 0x000ea80000100800 */
[----:B------:R-:W3:Y:S04]  /*9800*/  LDL.S16 R9, [R1+0x76] ;  /* 0x0000760001097983 */ /* 0x000ee80000100600 */
[----:B------:R-:W4:Y:S04]  /*9810*/  LDL R182, [R1+0x24] ;  /* 0x0000240001b67983 */ /* 0x000f280000100800 */
[----:B------:R-:W4:Y:S01]  /*9820*/  LDL.S16 R183, [R1+0x74] ;  /* 0x0000740001b77983 */ /* 0x000f220000100600 */
[----:B------:R-:W-:-:S04]  /*9830*/  FFMA.FTZ R8, R198, R2, R7 ;  /* 0x00000002c6087223 */ /* 0x000fc80000010007 */
[----:B------:R-:W-:-:S04]  /*9840*/  FADD.FTZ R8, R209, -R8 ;  /* 0x80000008d1087221 */ /* 0x000fc80000010000 */
[----:B--2--5:R-:W-:-:S04]  /*9850*/  FFMA.FTZ R180, R5, R8, R181 ;  /* 0x0000000805b47223 */ /* 0x024fc800000100b5 */
[----:B------:R-:W-:Y:S01]  /*9860*/  FMUL.FTZ R8, R180, R4 ;  /* 0x00000004b4087220 */ /* 0x000fe20000410000 */
[----:B---3--:R-:W-:-:S03]  /*9870*/  HADD2.F32 R9, -RZ, R9.H0_H0 ;  /* 0x20000009ff097230 */ /* 0x008fc60000004100 */
[-C--:B------:R-:W-:Y:S02]  /*9880*/  FFMA.FTZ R184, R184, R8.reuse, R60 ;  /* 0x00000008b8b87223 */ /* 0x080fe4000001003c */
[----:B------:R-:W-:Y:S01]  /*9890*/  FMUL.FTZ R60, R9, R8 ;  /* 0x00000008093c7220 */ /* 0x000fe20000410000 */
[----:B------:R-:W-:Y:S01]  /*98a0*/  FFMA.FTZ R8, R208, R2, R7 ;  /* 0x00000002d0087223 */ /* 0x000fe20000010007 */
[----:B----4-:R-:W-:-:S03]  /*98b0*/  HADD2.F32 R9, -RZ, R183.H0_H0 ;  /* 0x200000b7ff097230 */ /* 0x010fc60000004100 */
[----:B------:R-:W-:-:S04]  /*98c0*/  FADD.FTZ R8, R249, -R8 ;  /* 0x80000008f9087221 */ /* 0x000fc80000010000 */
[----:B------:R-:W-:-:S04]  /*98d0*/  FFMA.FTZ R181, R5, R8, R182 ;  /* 0x0000000805b57223 */ /* 0x000fc800000100b6 */
[----:B------:R-:W-:-:S04]  /*98e0*/  FMUL.FTZ R8, R181, R4 ;  /* 0x00000004b5087220 */ /* 0x000fc80000410000 */
[-C--:B------:R-:W-:Y:S01]  /*98f0*/  FFMA.FTZ R185, R185, R8.reuse, R61 ;  /* 0x00000008b9b97223 */ /* 0x080fe2000001003d */
[----:B------:R-:W-:Y:S01]  /*9900*/  FMUL.FTZ R61, R9, R8 ;  /* 0x00000008093d7220 */ /* 0x000fe20000410000 */
[----:B------:R-:W-:Y:S01]  /*9910*/  FFMA.FTZ R8, R197, R2, R7 ;  /* 0x00000002c5087223 */ /* 0x000fe20000010007 */
[----:B------:R-:W-:-:S03]  /*9920*/  HADD2.F32 R9, -RZ, R190.H0_H0 ;  /* 0x200000beff097230 */ /* 0x000fc60000004100 */
        /* <DEDUP_REMOVED lines=11> */
[----:B------:R-:W-:-:S07]  /*99e0*/  FMUL.FTZ R63, R9, R8 ;  /* 0x00000008093f7220 */ /* 0x000fce0000410000 */
.L_x_20634:
[----:B------:R-:W-:-:S04]  /*99f0*/  ISETP.NE.U32.AND P5, PT, RZ, UR12, PT ;  /* 0x0000000cff007c0c */ /* 0x000fc8000bfa5070 */
        /* <DEDUP_REMOVED lines=12> */
.L_x_20632:
[----:B------:R-:W-:Y:S05]  /*9ac0*/  BSYNC.RECONVERGENT B2 ;  /* 0x0000000000027941 */ /* 0x000fea0003800200 */
.L_x_20631:
[----:B-----5:R-:W-:Y:S01]  /*9ad0*/  LOP3.LUT P5, RZ, R3, 0x1, RZ, 0xc0, !PT ;  /* 0x0000000103ff7812 */ /* 0x020fe200078ac0ff */
        /* <DEDUP_REMOVED lines=41> */
[----:B------:R-:W-:Y:S06]  /*9d70*/  BRA `(.L_x_20638) ;  /* 0x0000000000747947 */ /* 0x000fec0003800000 */
.L_x_20637:
        /* <DEDUP_REMOVED lines=29> */
.L_x_20638:
        /* <DEDUP_REMOVED lines=11> */
.L_x_20636:
[----:B------:R-:W-:Y:S05]  /*a000*/  BSYNC.RECONVERGENT B2 ;  /* 0x0000000000027941 */ /* 0x000fea0003800200 */
.L_x_20635:
        /* <DEDUP_REMOVED lines=43> */
.L_x_20641:
        /* <DEDUP_REMOVED lines=29> */
.L_x_20642:
        /* <DEDUP_REMOVED lines=11> */
.L_x_20640:
[----:B------:R-:W-:Y:S05]  /*a540*/  BSYNC.RECONVERGENT B2 ;  /* 0x0000000000027941 */ /* 0x000fea0003800200 */
.L_x_20639:
        /* <DEDUP_REMOVED lines=43> */
.L_x_20645:
        /* <DEDUP_REMOVED lines=29> */
.L_x_20646:
        /* <DEDUP_REMOVED lines=11> */
.L_x_20644:
[----:B------:R-:W-:Y:S05]  /*aa80*/  BSYNC.RECONVERGENT B2 ;  /* 0x0000000000027941 */ /* 0x000fea0003800200 */
.L_x_20643:
        /* <DEDUP_REMOVED lines=43> */
.L_x_20649:
        /* <DEDUP_REMOVED lines=29> */
.L_x_20650:
        /* <DEDUP_REMOVED lines=11> */
.L_x_20648:
[----:B------:R-:W-:Y:S05]  /*afc0*/  BSYNC.RECONVERGENT B2 ;  /* 0x0000000000027941 */ /* 0x000fea0003800200 */
.L_x_20647:
        /* <DEDUP_REMOVED lines=42> */
.L_x_20653:
        /* <DEDUP_REMOVED lines=29> */
.L_x_20654:
        /* <DEDUP_REMOVED lines=11> */
.L_x_20652:
[----:B------:R-:W-:Y:S05]  /*b4f0*/  BSYNC.RECONVERGENT B2 ;  /* 0x0000000000027941 */ /* 0x000fea0003800200 */
.L_x_20651:
        /* <DEDUP_REMOVED lines=41> */
.L_x_20657:
        /* <DEDUP_REMOVED lines=28> */
.L_x_20658:
        /* <DEDUP_REMOVED lines=11> */
.L_x_20656:
[----:B------:R-:W-:Y:S05]  /*ba00*/  BSYNC.RECONVERGENT B2 ;  /* 0x0000000000027941 */ /* 0x000fea0003800200 */
.L_x_20655:
        /* <DEDUP_REMOVED lines=41> */
.L_x_20661:
        /* <DEDUP_REMOVED lines=28> */
.L_x_20662:
        /* <DEDUP_REMOVED lines=11> */
.L_x_20660:
[----:B------:R-:W-:Y:S05]  /*bf10*/  BSYNC.RECONVERGENT B2 ;  /* 0x0000000000027941 */ /* 0x000fea0003800200 */
.L_x_20659:
        /* <DEDUP_REMOVED lines=41> */
.L_x_20665:
        /* <DEDUP_REMOVED lines=28> */
.L_x_20666:
        /* <DEDUP_REMOVED lines=11> */
.L_x_20664:
[----:B------:R-:W-:Y:S05]  /*c420*/  BSYNC.RECONVERGENT B2 ;  /* 0x0000000000027941 */ /* 0x000fea0003800200 */
.L_x_20663:
        /* <DEDUP_REMOVED lines=13> */
[----:B------:R-:W-:Y:S01]  /*c500*/  FFMA.FTZ R183, R5, R8, R179 ;  /* 0x0000000805b77223 */ /* 0x000fe200000100b3 */
[----:B------:R-:W-:-:S03]  /*c510*/  FFMA.FTZ R8, R199, R2, R7 ;  /* 0x00000002c7087223 */ /* 0x000fc60000010007 */
[----:B------:R-:W-:Y:S01]  /*c520*/  FMUL.FTZ R188, R183, R4 ;  /* 0x00000004b7bc7220 */ /* 0x000fe20000410000 */
[----:B------:R-:W-:-:S03]  /*c530*/  FADD.FTZ R8, R240, -R8 ;  /* 0x80000008f0087221 */ /* 0x000fc60000010000 */
[----:B-----5:R-:W-:Y:S01]  /*c540*/  FFMA.FTZ R187, R187, R188, R27 ;  /* 0x000000bcbbbb7223 */ /* 0x020fe2000001001b */
[----:B------:R-:W-:-:S04]  /*c550*/  FFMA.FTZ R180, R5, R8, R176 ;  /* 0x0000000805b47223 */ /* 0x000fc800000100b0 */
        /* <DEDUP_REMOVED lines=8> */
[C---:B------:R-:W-:Y:S01]  /*c5e0*/  FFMA.FTZ R181, R5.reuse, R9, R177 ;  /* 0x0000000905b57223 */ /* 0x040fe200000100b1 */
[----:B------:R-:W-:-:S03]  /*c5f0*/  FFMA.FTZ R182, R5, R2, R178 ;  /* 0x0000000205b67223 */ /* 0x000fc600000100b2 */
[-C--:B------:R-:W-:Y:S01]  /*c600*/  FMUL.FTZ R27, R181, R4.reuse ;  /* 0x00000004b51b7220 */ /* 0x080fe20000410000 */
[----:B------:R-:W-:-:S03]  /*c610*/  FMUL.FTZ R4, R182, R4 ;  /* 0x00000004b6047220 */ /* 0x000fc60000410000 */
[-C--:B------:R-:W-:Y:S01]  /*c620*/  FFMA.FTZ R9, R185, R27.reuse, R25 ;  /* 0x0000001bb9097223 */ /* 0x080fe20000010019 */
[----:B------:R-:W-:Y:S02]  /*c630*/  HADD2.F32 R25, -RZ, R191.H0_H0 ;  /* 0x200000bfff197230 */ /* 0x000fe40000004100 */
[-C--:B------:R-:W-:Y:S01]  /*c640*/  FFMA.FTZ R2, R186, R4.reuse, R26 ;  /* 0x00000004ba027223 */ /* 0x080fe2000001001a */
[----:B------:R-:W-:Y:S02]  /*c650*/  HADD2.F32 R26, -RZ, R190.H0_H0 ;  /* 0x200000beff1a7230 */ /* 0x000fe40000004100 */
[----:B------:R-:W-:Y:S01]  /*c660*/  FMUL.FTZ R25, R25, R27 ;  /* 0x0000001b19197220 */ /* 0x000fe20000410000 */
[----:B------:R-:W-:Y:S02]  /*c670*/  HADD2.F32 R27, -RZ, R189.H0_H0 ;  /* 0x200000bdff1b7230 */ /* 0x000fe40000004100 */
[----:B------:R-:W-:-:S03]  /*c680*/  FMUL.FTZ R26, R26, R4 ;  /* 0x000000041a1a7220 */ /* 0x000fc60000410000 */
[----:B------:R-:W-:Y:S01]  /*c690*/  FMUL.FTZ R27, R27, R188 ;  /* 0x000000bc1b1b7220 */ /* 0x000fe20000410000 */
[----:B------:R-:W-:Y:S06]  /*c6a0*/  BRA `(.L_x_20668) ;  /* 0x0000000000747947 */ /* 0x000fec0003800000 */
.L_x_20667:
[----:B------:R-:W-:-:S04]  /*c6b0*/  FFMA.FTZ R8, R20, R2, R7 ;  /* 0x0000000214087223 */ /* 0x000fc80000010007 */
[----:B------:R-:W-:-:S04]  /*c6c0*/  FADD.FTZ R8, R210, -R8 ;  /* 0x80000008d2087221 */ /* 0x000fc80000010000 */
[----:B------:R-:W-:-:S04]  /*c6d0*/  FFMA.FTZ R8, R5, R8, R179 ;  /* 0x0000000805087223 */ /* 0x000fc800000100b3 */
[----:B------:R-:W-:-:S04]  /*c6e0*/  FMUL.FTZ R188, R8, R4 ;  /* 0x0000000408bc7220 */ /* 0x000fc80000410000 */
[----:B-----5:R-:W-:Y:S02]  /*c6f0*/  FFMA.FTZ R187, R187, R188, R27 ;  /* 0x000000bcbbbb7223 */ /* 0x020fe4000001001b */
[----:B------:R-:W2:Y:S01]  /*c700*/  LDL.S16 R27, [R1+0x1e] ;  /* 0x00001e00011b7983 */ /* 0x000ea20000100600 */
[----:B------:R-:W-:-:S04]  /*c710*/  FFMA.FTZ R8, R199, R2, R7 ;  /* 0x00000002c7087223 */ /* 0x000fc80000010007 */
[----:B------:R-:W-:-:S04]  /*c720*/  FADD.FTZ R8, R240, -R8 ;  /* 0x80000008f0087221 */ /* 0x000fc80000010000 */
[----:B------:R-:W-:-:S04]  /*c730*/  FFMA.FTZ R8, R5, R8, R176 ;  /* 0x0000000805087223 */ /* 0x000fc800000100b0 */
        /* <DEDUP_REMOVED lines=9> */
[C---:B------:R-:W-:Y:S01]  /*c7d0*/  FFMA.FTZ R9, R5.reuse, R9, R177 ;  /* 0x0000000905097223 */ /* 0x040fe200000100b1 */
[----:B------:R-:W-:Y:S01]  /*c7e0*/  FFMA.FTZ R2, R5, R2, R178 ;  /* 0x0000000205027223 */ /* 0x000fe200000100b2 */
[----:B------:R-:W-:Y:S02]  /*c7f0*/  HADD2.F32 R5, -RZ, R189.H0_H0 ;  /* 0x200000bdff057230 */ /* 0x000fe40000004100 */
[-C--:B------:R-:W-:Y:S01]  /*c800*/  FMUL.FTZ R27, R9, R4.reuse ;  /* 0x00000004091b7220 */ /* 0x080fe20000410000 */
[----:B------:R-:W-:-:S03]  /*c810*/  FMUL.FTZ R4, R2, R4 ;  /* 0x0000000402047220 */ /* 0x000fc60000410000 */
[-C--:B------:R-:W-:Y:S01]  /*c820*/  FFMA.FTZ R9, R185, R27.reuse, R25 ;  /* 0x0000001bb9097223 */ /* 0x080fe20000010019 */
[----:B------:R-:W-:Y:S02]  /*c830*/  HADD2.F32 R25, -RZ, R191.H0_H0 ;  /* 0x200000bfff197230 */ /* 0x000fe40000004100 */
[-C--:B------:R-:W-:Y:S01]  /*c840*/  FFMA.FTZ R2, R186, R4.reuse, R26 ;  /* 0x00000004ba027223 */ /* 0x080fe2000001001a */
[----:B------:R-:W-:Y:S02]  /*c850*/  FMUL.FTZ R26, R7, R4 ;  /* 0x00000004071a7220 */ /* 0x000fe40000410000 */
[----:B------:R-:W-:Y:S01]  /*c860*/  FMUL.FTZ R25, R25, R27 ;  /* 0x0000001b19197220 */ /* 0x000fe20000410000 */
[----:B------:R-:W-:-:S07]  /*c870*/  FMUL.FTZ R27, R5, R188 ;  /* 0x000000bc051b7220 */ /* 0x000fce0000410000 */
.L_x_20668:
        /* <DEDUP_REMOVED lines=10> */
.L_x_20628:
[----:B------:R-:W-:Y:S05]  /*c920*/  BSYNC.RECONVERGENT B1 ;  /* 0x0000000000017941 */ /* 0x000fea0003800200 */
.L_x_20590:
[----:B------:R-:W2:Y:S01]  /*c930*/  LDL.LU R2, [R1+0x14] ;  /* 0x0000140001027983 */ /* 0x000ea20000300800 */
[----:B-----5:R-:W2:Y:S02]  /*c940*/  LDC.64 R4, c[0x0][0x380] ;  /* 0x0000e000ff047b82 */ /* 0x020ea40000000a00 */
[----:B--2---:R-:W-:-:S04]  /*c950*/  LEA R2, R4, R2, 0x2 ;  /* 0x0000000204027211 */ /* 0x004fc800078e10ff */
[----:B------:R-:W-:Y:S01]  /*c960*/  ISETP.GE.AND P0, PT, R2, R5, PT ;  /* 0x000000050200720c */ /* 0x000fe20003f06270 */
[----:B------:R0:W-:-:S12]  /*c970*/  STL [R1+0x14], R2 ;  /* 0x0000140201007387 */ /* 0x0001d80000100800 */
[----:B0-----:R-:W-:Y:S05]  /*c980*/  @!P0 BRA `(.L_x_20669) ;  /* 0xffffff4c00bc8947 */ /* 0x001fea000383ffff */
.L_x_20549:
[----:B------:R-:W-:Y:S05]  /*c990*/  BSYNC B0 ;  /* 0x0000000000007941 */ /* 0x000fea0003800000 */
.L_x_20548:
[----:B-----5:R-:W2:Y:S01]  /*c9a0*/  LDL.LU R4, [R1+0x7c] ;  /* 0x00007c0001047983 */ /* 0x020ea20000300800 */
[----:B------:R-:W-:-:S03]  /*c9b0*/  MOV R2, 0x400 ;  /* 0x0000040000027802 */ /* 0x000fc60000000f00 */
[----:B-1----:R-:W3:Y:S01]  /*c9c0*/  LDL.LU R185, [R1+0x78] ;  /* 0x0000780001b97983 */ /* 0x002ee20000300800 */
        /* <DEDUP_REMOVED lines=78> */
[----:B------:R-:W-:Y:S04]  /*ceb0*/  LDS R103, [R0+0x1400] ;  /* 0x0014000000677984 */ /* 0x000fe80000000800 */
[----:B------:R-:W2:Y:S04]  /*cec0*/  LDS R94, [R0+0x200] ;  /* 0x00020000005e7984 */ /* 0x000ea80000000800 */
        /* <DEDUP_REMOVED lines=62> */
[----:B------:R-:W-:Y:S01]  /*d2b0*/  LOP3.LUT R30, R184, 0x7f, RZ, 0x3c, !PT ;  /* 0x0000007fb81e7812 */ /* 0x000fe200078e3cff */
[----:B0-----:R-:W-:-:S03]  /*d2c0*/  IMAD R31, R31, UR14, RZ ;  /* 0x0000000e1f1f7c24 */ /* 0x001fc6000f8e02ff */
[----:B---3--:R-:W-:Y:S02]  /*d2d0*/  IADD3 R30, PT, PT, R30, R185, RZ ;  /* 0x000000b91e1e7210 */ /* 0x008fe40007ffe0ff */
[----:B------:R-:W-:Y:S02]  /*d2e0*/  IADD3 R61, P0, PT, R31, R184, RZ ;  /* 0x000000b81f3d7210 */ /* 0x000fe40007f1e0ff */
[----:B------:R-:W-:Y:S01]  /*d2f0*/  ISETP.GE.U32.AND P4, PT, R30, 0x80, PT ;  /* 0x000000801e00780c */ /* 0x000fe20003f86070 */
[----:B----4-:R-:W-:Y:S01]  /*d300*/  FADD.FTZ R84, RZ, R84 ;  /* 0x00000054ff547221 */ /* 0x010fe20000010000 */
[----:B------:R-:W-:Y:S01]  /*d310*/  FADD.FTZ R76, RZ, R76 ;  /* 0x0000004cff4c7221 */ /* 0x000fe20000010000 */
[----:B-1----:R-:W-:Y:S01]  /*d320*/  FADD.FTZ R92, RZ, R92 ;  /* 0x0000005cff5c7221 */ /* 0x002fe20000010000 */
[----:B--2---:R-:W-:Y:S01]  /*d330*/  FADD.FTZ R94, RZ, R94 ;  /* 0x0000005eff5e7221 */ /* 0x004fe20000010000 */
        /* <DEDUP_REMOVED lines=59> */
.L_x_20671:
[----:B------:R-:W-:Y:S05]  /*d6f0*/  BSYNC.RECONVERGENT B0 ;  /* 0x0000000000007941 */ /* 0x000fea0003800200 */
.L_x_20670:
        /* <DEDUP_REMOVED lines=17> */
.L_x_20673:
[----:B------:R-:W-:Y:S05]  /*d810*/  BSYNC.RECONVERGENT B0 ;  /* 0x0000000000007941 */ /* 0x000fea0003800200 */
.L_x_20672:
        /* <DEDUP_REMOVED lines=17> */
.L_x_20675:
[----:B------:R-:W-:Y:S05]  /*d930*/  BSYNC.RECONVERGENT B0 ;  /* 0x0000000000007941 */ /* 0x000fea0003800200 */
.L_x_20674:
        /* <DEDUP_REMOVED lines=18> */
[C---:B------:R-:W-:Y:S01]  /*da60*/  ISETP.GE.U32.AND P2, PT, R30.reuse, 0x300, PT ;  /* 0x000003001e00780c */ /* 0x040fe20003f46070 */
[----:B------:R-:W-:Y:S01]  /*da70*/  FADD.FTZ R74, RZ, R74 ;  /* 0x0000004aff4a7221 */ /* 0x000fe20000010000 */
[C---:B------:R-:W-:Y:S01]  /*da80*/  ISETP.GE.U32.AND P3, PT, R30.reuse, 0x380, PT ;  /* 0x000003801e00780c */ /* 0x040fe20003f66070 */
[----:B------:R-:W1:Y:S01]  /*da90*/  LDS R12, [R0+0x600] ;  /* 0x00060000000c7984 */ /* 0x000e620000000800 */
[C---:B------:R-:W-:Y:S01]  /*daa0*/  ISETP.GE.U32.AND P4, PT, R30.reuse, 0x400, PT ;  /* 0x000004001e00780c */ /* 0x040fe20003f86070 */
[----:B------:R-:W-:Y:S01]  /*dab0*/  FADD.FTZ R75, RZ, R75 ;  /* 0x0000004bff4b7221 */ /* 0x000fe20000010000 */
[C---:B------:R-:W-:Y:S01]  /*dac0*/  ISETP.GE.U32.AND P5, PT, R30.reuse, 0x480, PT ;  /* 0x000004801e00780c */ /* 0x040fe20003fa6070 */
[----:B------:R-:W2:Y:S01]  /*dad0*/  LDS R14, [R0+0x800] ;  /* 0x00080000000e7984 */ /* 0x000ea20000000800 */
[----:B------:R-:W-:Y:S01]  /*dae0*/  ISETP.GE.U32.AND P6, PT, R30, 0x500, PT ;  /* 0x000005001e00780c */ /* 0x000fe20003fc6070 */
[----:B------:R-:W-:Y:S01]  /*daf0*/  FADD.FTZ R96, RZ, R96 ;  /* 0x00000060ff607221 */ /* 0x000fe20000010000 */
[----:B------:R-:W-:Y:S01]  /*db00*/  FADD.FTZ R97, RZ, R97 ;  /* 0x00000061ff617221 */ /* 0x000fe20000010000 */
[----:B------:R-:W3:Y:S01]  /*db10*/  LDS R20, [R0+0xa00] ;  /* 0x000a000000147984 */ /* 0x000ee20000000800 */
[----:B------:R-:W-:Y:S01]  /*db20*/  FADD.FTZ R98, RZ, R98 ;  /* 0x00000062ff627221 */ /* 0x000fe20000010000 */
[----:B------:R-:W-:Y:S01]  /*db30*/  FADD.FTZ R99, RZ, R99 ;  /* 0x00000063ff637221 */ /* 0x000fe20000010000 */
[----:B------:R-:W-:Y:S01]  /*db40*/  FADD.FTZ R100, RZ, R100 ;  /* 0x00000064ff647221 */ /* 0x000fe20000010000 */
[----:B------:R-:W4:Y:S01]  /*db50*/  LDS R22, [R0+0xc00] ;  /* 0x000c000000167984 */ /* 0x000f220000000800 */
        /* <DEDUP_REMOVED lines=25> */
[----:B------:R-:W-:Y:S01]  /*dcf0*/  FADD.FTZ R15, R100, R15 ;  /* 0x0000000f640f7221 */ /* 0x000fe20000010000 */
[----:B------:R-:W-:Y:S01]  /*dd00*/  FADD.FTZ R108, R108, R11 ;  /* 0x0000000b6c6c7221 */ /* 0x000fe20000010000 */
[----:B------:R-:W0:Y:S01]  /*dd10*/  LDS R33, [R0+0x2000] ;  /* 0x0020000000217984 */ /* 0x000e220000000800 */
[----:B-1----:R-:W-:Y:S01]  /*dd20*/  FADD.FTZ R12, RZ, R12 ;  /* 0x0000000cff0c7221 */ /* 0x002fe20000010000 */
[----:B------:R-:W-:Y:S01]  /*dd30*/  FADD.FTZ R109, R109, R10 ;  /* 0x0000000a6d6d7221 */ /* 0x000fe20000010000 */
[----:B------:R-:W-:Y:S01]  /*dd40*/  BSSY.RECONVERGENT B0, `(.L_x_20676) ;  /* 0x0000046000007945 */ /* 0x000fe20003800200 */
        /* <DEDUP_REMOVED lines=14> */
[----:B------:R-:W-:Y:S01]  /*de30*/  FADD.FTZ R105, R105, R6 ;  /* 0x0000000669697221 */ /* 0x000fe20000010000 */
[----:B------:R-:W-:Y:S01]  /*de40*/  FADD.FTZ R15, R15, R4 ;  /* 0x000000040f0f7221 */ /* 0x000fe20000010000 */
[----:B------:R-:W5:Y:S01]  /*de50*/  LDS R39, [R0+0x3000] ;  /* 0x0030000000277984 */ /* 0x000f620000000800 */
[----:B------:R-:W-:Y:S01]  /*de60*/  FADD.FTZ R25, RZ, R25 ;  /* 0x00000019ff197221 */ /* 0x000fe20000010000 */
[----:B------:R-:W-:Y:S01]  /*de70*/  FADD.FTZ R23, R108, R3 ;  /* 0x000000036c177221 */ /* 0x000fe20000010000 */
[----:B------:R-:W-:Y:S01]  /*de80*/  FADD.FTZ R109, R109, R2 ;  /* 0x000000026d6d7221 */ /* 0x000fe20000010000 */
        /* <DEDUP_REMOVED lines=49> */
.L_x_20677:
[----:B------:R-:W-:Y:S05]  /*e1a0*/  BSYNC.RECONVERGENT B0 ;  /* 0x0000000000007941 */ /* 0x000fea0003800200 */
.L_x_20676:
        /* <DEDUP_REMOVED lines=17> */
.L_x_20679:
[----:B------:R-:W-:Y:S05]  /*e2c0*/  BSYNC.RECONVERGENT B0 ;  /* 0x0000000000007941 */ /* 0x000fea0003800200 */
.L_x_20678:
        /* <DEDUP_REMOVED lines=17> */
.L_x_20681:
[----:B------:R-:W-:Y:S05]  /*e3e0*/  BSYNC.RECONVERGENT B0 ;  /* 0x0000000000007941 */ /* 0x000fea0003800200 */
.L_x_20680:
        /* <DEDUP_REMOVED lines=17> */
.L_x_20683:
[----:B------:R-:W-:Y:S05]  /*e500*/  BSYNC.RECONVERGENT B0 ;  /* 0x0000000000007941 */ /* 0x000fea0003800200 */
.L_x_20682:
        /* <DEDUP_REMOVED lines=17> */
.L_x_20685:
[----:B------:R-:W-:Y:S05]  /*e620*/  BSYNC.RECONVERGENT B0 ;  /* 0x0000000000007941 */ /* 0x000fea0003800200 */
.L_x_20684:
        /* <DEDUP_REMOVED lines=17> */
.L_x_20687:
[----:B------:R-:W-:Y:S05]  /*e740*/  BSYNC.RECONVERGENT B0 ;  /* 0x0000000000007941 */ /* 0x000fea0003800200 */
.L_x_20686:
        /* <DEDUP_REMOVED lines=11> */
.L_x_20589:
[----:B------:R-:W-:Y:S01]  /*e800*/  HFMA2 R184, -RZ, RZ, 0, 5.9604644775390625e-08 ;  /* 0x00000001ffb87431 */ /* 0x000fe200000001ff */
[----:B------:R-:W-:Y:S01]  /*e810*/  BSSY B1, `(.L_x_20688) ;  /* 0x0000006000017945 */ /* 0x000fe20003800000 */
[----:B------:R-:W-:Y:S02]  /*e820*/  MOV R9, 0x1f ;  /* 0x0000001f00097802 */ /* 0x000fe40000000f00 */
[----:B------:R-:W-:-:S07]  /*e830*/  MOV R2, 0xffffffff ;  /* 0xffffffff00027802 */ /* 0x000fce0000000f00 */
[----:B-----5:R-:W-:Y:S05]  /*e840*/  WARPSYNC.COLLECTIVE R2, `(.L_x_20689) ;  /* 0x0000000002087348 */ /* 0x020fea0003c00000 */
[----:B------:R0:W1:Y:S02]  /*e850*/  SHFL.BFLY P6, R186, R7, R184, R9 ;  /* 0x0c0000b807ba7389 */ /* 0x00006400000c0009 */
[----:B01---5:R-:W-:Y:S05]  /*e860*/  ENDCOLLECTIVE ;  /* 0x000000000000791b */ /* 0x023fea0003800000 */
.L_x_20689:
[----:B------:R-:W-:Y:S05]  /*e870*/  BSYNC B1 ;  /* 0x0000000000017941 */ /* 0x000fea0003800000 */
.L_x_20688:
        /* <DEDUP_REMOVED lines=9> */
.L_x_20690:
[----:B------:R-:W-:Y:S01]  /*e910*/  HFMA2 R184, -RZ, RZ, 0, 1.1920928955078125e-07 ;  /* 0x00000002ffb87431 */ /* 0x000fe200000001ff */
[----:B------:R-:W-:Y:S01]  /*e920*/  MOV R7, R185 ;  /* 0x000000b900077202 */ /* 0x000fe20000000f00 */
[----:B------:R-:W-:-:S07]  /*e930*/  FADD.FTZ R8, R186, R8 ;  /* 0x00000008ba087221 */ /* 0x000fce0000010000 */
[----:B------:R-:W-:Y:S05]  /*e940*/  WARPSYNC.COLLECTIVE R2, `(.L_x_20691) ;  /* 0x0000000002087348 */ /* 0x000fea0003c00000 */
[----:B------:R0:W1:Y:S02]  /*e950*/  SHFL.BFLY P6, R186, R7, R184, R9 ;  /* 0x0c0000b807ba7389 */ /* 0x00006400000c0009 */
[----:B01----:R-:W-:Y:S05]  /*e960*/  ENDCOLLECTIVE ;  /* 0x000000000000791b */ /* 0x003fea0003800000 */
.L_x_20691:
[----:B------:R-:W-:Y:S01]  /*e970*/  MOV R7, R8 ;  /* 0x0000000800077202 */ /* 0x000fe20000000f00 */
[----:B------:R-:W-:-:S07]  /*e980*/  FADD.FTZ R185, R185, R186 ;  /* 0x000000bab9b97221 */ /* 0x000fce0000010000 */
[----:B------:R-:W-:Y:S05]  /*e990*/  WARPSYNC.COLLECTIVE R2, `(.L_x_20692) ;  /* 0x0000000002087348 */ /* 0x000fea0003c00000 */
[----:B------:R0:W1:Y:S02]  /*e9a0*/  SHFL.BFLY P6, R186, R7, R184, R9 ;  /* 0x0c0000b807ba7389 */ /* 0x00006400000c0009 */
[----:B01----:R-:W-:Y:S05]  /*e9b0*/  ENDCOLLECTIVE ;  /* 0x000000000000791b */ /* 0x003fea0003800000 */
.L_x_20692:
[----:B------:R-:W-:Y:S01]  /*e9c0*/  HFMA2 R184, -RZ, RZ, 0, 2.384185791015625e-07 ;  /* 0x00000004ffb87431 */ /* 0x000fe200000001ff */
[----:B------:R-:W-:Y:S01]  /*e9d0*/  MOV R7, R185 ;  /* 0x000000b900077202 */ /* 0x000fe20000000f00 */
[----:B------:R-:W-:-:S07]  /*e9e0*/  FADD.FTZ R8, R8, R186 ;  /* 0x000000ba08087221 */ /* 0x000fce0000010000 */
[----:B------:R-:W-:Y:S05]  /*e9f0*/  WARPSYNC.COLLECTIVE R2, `(.L_x_20693) ;  /* 0x0000000002087348 */ /* 0x000fea0003c00000 */
[----:B------:R0:W1:Y:S02]  /*ea00*/  SHFL.BFLY P6, R186, R7, R184, R9 ;  /* 0x0c0000b807ba7389 */ /* 0x00006400000c0009 */
[----:B01----:R-:W-:Y:S05]  /*ea10*/  ENDCOLLECTIVE ;  /* 0x000000000000791b */ /* 0x003fea0003800000 */
.L_x_20693:
[----:B------:R-:W-:Y:S01]  /*ea20*/  MOV R7, R8 ;  /* 0x0000000800077202 */ /* 0x000fe20000000f00 */
[----:B------:R-:W-:-:S07]  /*ea30*/  FADD.FTZ R185, R185, R186 ;  /* 0x000000bab9b97221 */ /* 0x000fce0000010000 */
[----:B------:R-:W-:Y:S05]  /*ea40*/  WARPSYNC.COLLECTIVE R2, `(.L_x_20694) ;  /* 0x0000000002087348 */ /* 0x000fea0003c00000 */
[----:B------:R0:W1:Y:S02]  /*ea50*/  SHFL.BFLY P6, R186, R7, R184, R9 ;  /* 0x0c0000b807ba7389 */ /* 0x00006400000c0009 */
[----:B01----:R-:W-:Y:S05]  /*ea60*/  ENDCOLLECTIVE ;  /* 0x000000000000791b */ /* 0x003fea0003800000 */
.L_x_20694:
[----:B------:R-:W-:Y:S01]  /*ea70*/  HFMA2 R184, -RZ, RZ, 0, 4.76837158203125e-07 ;  /* 0x00000008ffb87431 */ /* 0x000fe200000001ff */
[----:B------:R-:W-:Y:S01]  /*ea80*/  MOV R7, R185 ;  /* 0x000000b900077202 */ /* 0x000fe20000000f00 */
[----:B------:R-:W-:-:S07]  /*ea90*/  FADD.FTZ R8, R8, R186 ;  /* 0x000000ba08087221 */ /* 0x000fce0000010000 */
[----:B------:R-:W-:Y:S05]  /*eaa0*/  WARPSYNC.COLLECTIVE R2, `(.L_x_20695) ;  /* 0x0000000002087348 */ /* 0x000fea0003c00000 */
[----:B------:R0:W1:Y:S02]  /*eab0*/  SHFL.BFLY P6, R186, R7, R184, R9 ;  /* 0x0c0000b807ba7389 */ /* 0x00006400000c0009 */
[----:B01----:R-:W-:Y:S05]  /*eac0*/  ENDCOLLECTIVE ;  /* 0x000000000000791b */ /* 0x003fea0003800000 */
.L_x_20695:
[----:B------:R-:W-:Y:S01]  /*ead0*/  MOV R7, R8 ;  /* 0x0000000800077202 */ /* 0x000fe20000000f00 */
[----:B------:R-:W-:-:S07]  /*eae0*/  FADD.FTZ R185, R185, R186 ;  /* 0x000000bab9b97221 */ /* 0x000fce0000010000 */
[----:B------:R-:W-:Y:S05]  /*eaf0*/  WARPSYNC.COLLECTIVE R2, `(.L_x_20696) ;  /* 0x0000000002087348 */ /* 0x000fea0003c00000 */
[----:B------:R0:W1:Y:S02]  /*eb00*/  SHFL.BFLY P6, R186, R7, R184, R9 ;  /* 0x0c0000b807ba7389 */ /* 0x00006400000c0009 */
[----:B01----:R-:W-:Y:S05]  /*eb10*/  ENDCOLLECTIVE ;  /* 0x000000000000791b */ /* 0x003fea0003800000 */
.L_x_20696:
[----:B------:R-:W-:Y:S01]  /*eb20*/  HFMA2 R184, -RZ, RZ, 0, 9.5367431640625e-07 ;  /* 0x00000010ffb87431 */ /* 0x000fe200000001ff */
[----:B------:R-:W-:Y:S01]  /*eb30*/  MOV R7, R185 ;  /* 0x000000b900077202 */ /* 0x000fe20000000f00 */
[----:B------:R-:W-:-:S07]  /*eb40*/  FADD.FTZ R8, R8, R186 ;  /* 0x000000ba08087221 */ /* 0x000fce0000010000 */
[----:B------:R-:W-:Y:S05]  /*eb50*/  WARPSYNC.COLLECTIVE R2, `(.L_x_20697) ;  /* 0x0000000002087348 */ /* 0x000fea0003c00000 */
[----:B------:R0:W1:Y:S02]  /*eb60*/  SHFL.BFLY P6, R186, R7, R184, R9 ;  /* 0x0c0000b807ba7389 */ /* 0x00006400000c0009 */
[----:B01----:R-:W-:Y:S05]  /*eb70*/  ENDCOLLECTIVE ;  /* 0x000000000000791b */ /* 0x003fea0003800000 */
.L_x_20697:
[----:B------:R-:W-:Y:S02]  /*eb80*/  MOV R7, R8 ;  /* 0x0000000800077202 */ /* 0x000fe40000000f00 */
[----:B------:R-:W-:-:S07]  /*eb90*/  MOV R187, R186 ;  /* 0x000000ba00bb7202 */ /* 0x000fce0000000f00 */
[----:B------:R-:W-:Y:S05]  /*eba0*/  WARPSYNC.COLLECTIVE R2, `(.L_x_20698) ;  /* 0x0000000002087348 */ /* 0x000fea0003c00000 */
[----:B------:R0:W1:Y:S02]  /*ebb0*/  SHFL.BFLY P6, R186, R7, R184, R9 ;  /* 0x0c0000b807ba7389 */ /* 0x00006400000c0009 */
[----:B01----:R-:W-:Y:S05]  /*ebc0*/  ENDCOLLECTIVE ;  /* 0x000000000000791b */ /* 0x003fea0003800000 */
.L_x_20698:
[----:B------:R-:W-:Y:S01]  /*ebd0*/  MOV R2, R186 ;  /* 0x000000ba00027202 */ /* 0x000fe20000000f00 */
[----:B------:R-:W-:Y:S06]  /*ebe0*/  BRA `(.L_x_20699) ;  /* 0xffffff7400307947 */ /* 0x000fec000383ffff */
.L_x_20700:
        /* <DEDUP_REMOVED lines=9> */
.L_x_25516:


//--------------------- .text._ZN10layer_norm13ln_bwd_kernelINS_13Kernel_traitsI6__halfffffjLj1280ELj1ELj4ELj1ELj16ENS_18Kernel_traits_baseILj1280ES2_ffffjLj128EEEEELb0ELb1ELb0ELb1EEEvNS_9BwdParamsE --------------------------
	.section	.text._ZN10layer_norm13ln_bwd_kernelINS_13Kernel_traitsI6__halfffffjLj1280ELj1ELj4ELj1ELj16ENS_18Kernel_traits_baseILj1280ES2_ffffjLj128EEEEELb0ELb1ELb0ELb1EEEvNS_9BwdParamsE,"ax",@progbits
	.align	128
        .global         _ZN10layer_norm13ln_bwd_kernelINS_13Kernel_traitsI6__halfffffjLj1280ELj1ELj4ELj1ELj16ENS_18Kernel_traits_baseILj1280ES2_ffffjLj128EEEEELb0ELb1ELb0ELb1EEEvNS_9BwdParamsE
        .type           _ZN10layer_norm13ln_bwd_kernelINS_13Kernel_traitsI6__halfffffjLj1280ELj1ELj4ELj1ELj16ENS_18Kernel_traits_baseILj1280ES2_ffffjLj128EEEEELb0ELb1ELb0ELb1EEEvNS_9BwdParamsE,@function
        .size           _ZN10layer_norm13ln_bwd_kernelINS_13Kernel_traitsI6__halfffffjLj1280ELj1ELj4ELj1ELj16ENS_18Kernel_traits_baseILj1280ES2_ffffjLj128EEEEELb0ELb1ELb0ELb1EEEvNS_9BwdParamsE,(.L_x_25517 - _ZN10layer_norm13ln_bwd_kernelINS_13Kernel_traitsI6__halfffffjLj1280ELj1ELj4ELj1ELj16ENS_18Kernel_traits_baseILj1280ES2_ffffjLj128EEEEELb0ELb1ELb0ELb1EEEvNS_9BwdParamsE)
        .other          _ZN10layer_norm13ln_bwd_kernelINS_13Kernel_traitsI6__halfffffjLj1280ELj1ELj4ELj1ELj16ENS_18Kernel_traits_baseILj1280ES2_ffffjLj128EEEEELb0ELb1ELb0ELb1EEEvNS_9BwdParamsE,@"STO_CUDA_ENTRY STV_DEFAULT"
_ZN10layer_norm13ln_bwd_kernelINS_13Kernel_traitsI6__halfffffjLj1280ELj1ELj4ELj1ELj16ENS_18Kernel_traits_baseILj1280ES2_ffffjLj128EEEEELb0ELb1ELb0ELb1EEEvNS_9BwdParamsE:
.text._ZN10layer_norm13ln_bwd_kernelINS_13Kernel_traitsI6__halfffffjLj1280ELj1ELj4ELj1ELj16ENS_18Kernel_traits_baseILj1280ES2_ffffjLj128EEEEELb0ELb1ELb0ELb1EEEvNS_9BwdParamsE:
        /* <DEDUP_REMOVED lines=83> */
[----:B------:R-:W3:Y:S01]  /*0530*/  LDG.E.64 R8, desc[UR6][R2.64+0x900] ;  /* 0x0009000602087981 */ /* 0x000ee2000c1e1b00 */
[----:B--2---:R-:W-:-:S03]  /*0540*/  IMAD.WIDE.U32 R4, R124, 0x8, R4 ;  /* 0x000000087c047825 */ /* 0x004fc600078e0004 */
[----:B------:R-:W2:Y:S04]  /*0550*/  LDG.E.64 R152, desc[UR6][R2.64+0x800] ;  /* 0x0008000602987981 */ /* 0x000ea8000c1e1b00 */
[----:B------:R-:W4:Y:S04]  /*0560*/  LDG.E.64 R150, desc[UR6][R4.64+0x900] ;  /* 0x0009000604967981 */ /* 0x000f28000c1e1b00 */
        /* <DEDUP_REMOVED lines=8> */
[----:B------:R0:W4:Y:S04]  /*05f0*/  LDG.E.64 R48, desc[UR6][R4.64] ;  /* 0x0000000604307981 */ /* 0x000128000c1e1b00 */
[----:B------:R-:W5:Y:S04]  /*0600*/  LDG.E.64 R46, desc[UR6][R2.64+0x700] ;  /* 0x00070006022e7981 */ /* 0x000f68000c1e1b00 */
[----:B------:R-:W5:Y:S04]  /*0610*/  LDG.E.64 R44, desc[UR6][R2.64+0x600] ;  /* 0x00060006022c7981 */ /* 0x000f68000c1e1b00 */
[----:B------:R-:W5:Y:S04]  /*0620*/  LDG.E.64 R42, desc[UR6][R2.64+0x500] ;  /* 0x00050006022a7981 */ /* 0x000f68000c1e1b00 */
[----:B------:R-:W5:Y:S04]  /*0630*/  LDG.E.64 R40, desc[UR6][R2.64+0x400] ;  /* 0x0004000602287981 */ /* 0x000f68000c1e1b00 */
[----:B------:R-:W5:Y:S04]  /*0640*/  LDG.E.64 R38, desc[UR6][R2.64+0x300] ;  /* 0x0003000602267981 */ /* 0x000f68000c1e1b00 */
[----:B------:R-:W5:Y:S04]  /*0650*/  LDG.E.64 R36, desc[UR6][R2.64+0x200] ;  /* 0x0002000602247981 */ /* 0x000f68000c1e1b00 */
[----:B------:R-:W5:Y:S04]  /*0660*/  LDG.E.64 R34, desc[UR6][R2.64+0x100] ;  /* 0x0001000602227981 */ /* 0x000f68000c1e1b00 */
[----:B------:R4:W5:Y:S01]  /*0670*/  LDG.E.64 R32, desc[UR6][R2.64] ;  /* 0x0000000602207981 */ /* 0x000962000c1e1b00 */
[----:B-1----:R-:W-:Y:S01]  /*0680*/  ISETP.NE.U32.AND P0, PT, RZ, UR4, PT ;  /* 0x00000004ff007c0c */ /* 0x002fe2000bf05070 */
[----:B------:R-:W-:Y:S03]  /*0690*/  BSSY B1, `(.L_x_20703) ;  /* 0x0000acf000017945 */ /* 0x000fe60003800000 */
[----:B------:R-:W-:-:S02]  /*06a0*/  ISETP.NE.AND.EX P0, PT, RZ, UR5, PT, P0 ;  /* 0x00000005ff007c0c */ /* 0x000fc4000bf05300 */
[----:B---3--:R-:W-:Y:S02]  /*06b0*/  MOV R6, R8 ;  /* 0x0000000800067202 */ /* 0x008fe40000000f00 */
[----:B------:R-:W-:Y:S02]  /*06c0*/  MOV R7, R9 ;  /* 0x0000000900077202 */ /* 0x000fe40000000f00 */
[----:B--2---:R-:W-:Y:S02]  /*06d0*/  SHF.R.U32.HI R0, RZ, 0x10, R153 ;  /* 0x00000010ff007819 */ /* 0x004fe40000011699 */
[--C-:B------:R-:W-:Y:S02]  /*06e0*/  SHF.R.U64 R6, R6, 0x10, R7.reuse ;  /* 0x0000001006067819 */ /* 0x100fe40000001207 */
[----:B0-----:R-:W-:Y:S01]  /*06f0*/  SHF.R.U32.HI R4, RZ, 0x10, R7 ;  /* 0x00000010ff047819 */ /* 0x001fe20000011607 */
[----:B------:R-:W-:Y:S01]  /*0700*/  STL.64 [R1+0x28], R8 ;  /* 0x0000280801007387 */ /* 0x000fe20000100a00 */
[----:B----4-:R-:W-:-:S03]  /*0710*/  SHF.R.U64 R5, R150, 0x10, R151 ;  /* 0x0000001096057819 */ /* 0x010fc60000001297 */
[----:B------:R0:W-:Y:S04]  /*0720*/  STL.S16 [R1+0x188], R0 ;  /* 0x0001880001007387 */ /* 0x0001e80000100600 */
[----:B------:R-:W-:Y:S04]  /*0730*/  STL.S16 [R1+0x186], R6 ;  /* 0x0001860601007387 */ /* 0x000fe80000100600 */
[----:B------:R1:W-:Y:S01]  /*0740*/  STL.S16 [R1+0x184], R4 ;  /* 0x0001840401007387 */ /* 0x0003e20000100600 */
[----:B------:R-:W-:-:S03]  /*0750*/  SHF.R.U32.HI R2, RZ, 0x10, R149 ;  /* 0x00000010ff027819 */ /* 0x000fc60000011695 */
[----:B------:R2:W-:Y:S01]  /*0760*/  STL.S16 [R1+0x26], R5 ;  /* 0x0000260501007387 */ /* 0x0005e20000100600 */
[----:B0-----:R-:W-:Y:S02]  /*0770*/  SHF.R.U64 R0, R146, 0x10, R147 ;  /* 0x0000001092007819 */ /* 0x001fe40000001293 */
[----:B-1----:R-:W-:Y:S02]  /*0780*/  SHF.R.U64 R4, R148, 0x10, R149 ;  /* 0x0000001094047819 */ /* 0x002fe40000001295 */
[----:B--2---:R-:W-:-:S05]  /*0790*/  SHF.R.U32.HI R5, RZ, 0x10, R151 ;  /* 0x00000010ff057819 */ /* 0x004fca0000011697 */
[----:B------:R-:W-:Y:S01]  /*07a0*/  STL.S16 [R1+0x24], R5 ;  /* 0x0000240501007387 */ /* 0x000fe20000100600 */
[----:B------:R-:W-:-:S03]  /*07b0*/  SHF.R.U32.HI R3, RZ, 0x10, R145 ;  /* 0x00000010ff037819 */ /* 0x000fc60000011691 */
[----:B------:R0:W-:Y:S04]  /*07c0*/  STL.S16 [R1+0x32], R4 ;  /* 0x0000320401007387 */ /* 0x0001e80000100600 */
[----:B------:R1:W-:Y:S04]  /*07d0*/  STL.S16 [R1+0x30], R2 ;  /* 0x0000300201007387 */ /* 0x0003e80000100600 */
[----:B------:R2:W-:Y:S01]  /*07e0*/  STL.S16 [R1+0x36], R0 ;  /* 0x0000360001007387 */ /* 0x0005e20000100600 */
[----:B0-----:R-:W-:Y:S02]  /*07f0*/  SHF.R.U32.HI R4, RZ, 0x10, R147 ;  /* 0x00000010ff047819 */ /* 0x001fe40000011693 */
[----:B-1----:R-:W-:-:S03]  /*0800*/  SHF.R.U64 R2, R144, 0x10, R145 ;  /* 0x0000001090027819 */ /* 0x002fc60000001291 */
[----:B------:R0:W-:Y:S01]  /*0810*/  STL.S16 [R1+0x34], R4 ;  /* 0x0000340401007387 */ /* 0x0001e20000100600 */
[----:B--2---:R-:W-:-:S03]  /*0820*/  SHF.R.U64 R0, R142, 0x10, R143 ;  /* 0x000000108e007819 */ /* 0x004fc6000000128f */
[----:B------:R1:W-:Y:S04]  /*0830*/  STL.S16 [R1+0x3a], R2 ;  /* 0x00003a0201007387 */ /* 0x0003e80000100600 */
[----:B------:R2:W-:Y:S01]  /*0840*/  STL.S16 [R1+0x38], R3 ;  /* 0x0000380301007387 */ /* 0x0005e20000100600 */
[----:B0-----:R-:W-:-:S03]  /*0850*/  SHF.R.U32.HI R4, RZ, 0x10, R143 ;  /* 0x00000010ff047819 */ /* 0x001fc6000001168f */
[----:B------:R0:W-:Y:S01]  /*0860*/  STL.S16 [R1+0x3e], R0 ;  /* 0x00003e0001007387 */ /* 0x0001e20000100600 */
[--C-:B-1----:R-:W-:Y:S02]  /*0870*/  SHF.R.U64 R2, R140, 0x10, R141.reuse ;  /* 0x000000108c027819 */ /* 0x102fe4000000128d */
[----:B--2---:R-:W-:Y:S01]  /*0880*/  SHF.R.U32.HI R3, RZ, 0x10, R141 ;  /* 0x00000010ff037819 */ /* 0x004fe2000001168d */
[----:B------:R1:W-:Y:S01]  /*0890*/  STL.S16 [R1+0x3c], R4 ;  /* 0x00003c0401007387 */ /* 0x0003e20000100600 */
[----:B0-----:R-:W-:-:S03]  /*08a0*/  SHF.R.U64 R0, R138, 0x10, R139 ;  /* 0x000000108a007819 */ /* 0x001fc6000000128b */
[----:B------:R0:W-:Y:S04]  /*08b0*/  STL.S16 [R1+0x42], R2 ;  /* 0x0000420201007387 */ /* 0x0001e80000100600 */
[----:B------:R2:W-:Y:S01]  /*08c0*/  STL.S16 [R1+0x40], R3 ;  /* 0x0000400301007387 */ /* 0x0005e20000100600 */
[----:B-1----:R-:W-:-:S03]  /*08d0*/  SHF.R.U32.HI R4, RZ, 0x10, R139 ;  /* 0x00000010ff047819 */ /* 0x002fc6000001168b */
[----:B------:R1:W-:Y:S01]  /*08e0*/  STL.S16 [R1+0x46], R0 ;  /* 0x0000460001007387 */ /* 0x0003e20000100600 */
[--C-:B0-----:R-:W-:Y:S02]  /*08f0*/  SHF.R.U64 R2, R136, 0x10, R137.reuse ;  /* 0x0000001088027819 */ /* 0x101fe40000001289 */
[----:B--2---:R-:W-:Y:S01]  /*0900*/  SHF.R.U32.HI R3, RZ, 0x10, R137 ;  /* 0x00000010ff037819 */ /* 0x004fe20000011689 */
[----:B------:R-:W-:Y:S01]  /*0910*/  STL.S16 [R1+0x44], R4 ;  /* 0x0000440401007387 */ /* 0x000fe20000100600 */
[----:B-1----:R-:W-:-:S03]  /*0920*/  SHF.R.U64 R0, R50, 0x10, R51 ;  /* 0x0000001032007819 */ /* 0x002fc60000001233 */
[----:B------:R0:W-:Y:S04]  /*0930*/  STL.S16 [R1+0x4a], R2 ;  /* 0x00004a0201007387 */ /* 0x0001e80000100600 */
[----:B------:R1:W-:Y:S04]  /*0940*/  STL.S16 [R1+0x48], R3 ;  /* 0x0000480301007387 */ /* 0x0003e80000100600 */
[----:B------:R2:W-:Y:S01]  /*0950*/  STL.S16 [R1+0x4e], R0 ;  /* 0x00004e0001007387 */ /* 0x0005e20000100600 */
[----:B0-----:R-:W-:Y:S02]  /*0960*/  SHF.R.U32.HI R2, RZ, 0x10, R49 ;  /* 0x00000010ff027819 */ /* 0x001fe40000011631 */
[----:B-1----:R-:W-:-:S02]  /*0970*/  SHF.R.U32.HI R3, RZ, 0x10, R51 ;  /* 0x00000010ff037819 */ /* 0x002fc40000011633 */
[----:B--2---:R-:W-:-:S03]  /*0980*/  SHF.R.U64 R0, R48, 0x10, R49 ;  /* 0x0000001030007819 */ /* 0x004fc60000001231 */
[----:B------:R0:W-:Y:S04]  /*0990*/  STL.S16 [R1+0x4c], R3 ;  /* 0x00004c0301007387 */ /* 0x0001e80000100600 */
[----:B------:R0:W-:Y:S04]  /*09a0*/  STL.S16 [R1+0x52], R0 ;  /* 0x0000520001007387 */ /* 0x0001e80000100600 */
        /* <DEDUP_REMOVED lines=121> */
.L_x_20749:
[----:B-1----:R-:W1:Y:S08]  /*1140*/  LDC.64 R4, c[0x0][0x3c0] ;  /* 0x0000f000ff047b82 */ /* 0x002e700000000a00 */
[----:B------:R-:W2:Y:S08]  /*1150*/  LDC.64 R6, c[0x0][0x3c8] ;  /* 0x0000f200ff067b82 */ /* 0x000eb00000000a00 */
[----:B0-----:R-:W0:Y:S01]  /*1160*/  @P0 LDC.64 R2, c[0x0][0x3e0] ;  /* 0x0000f800ff020b82 */ /* 0x001e220000000a00 */
[----:B-1----:R-:W-:-:S05]  /*1170*/  IMAD.WIDE R4, R179, 0x4, R4 ;  /* 0x00000004b3047825 */ /* 0x002fca00078e0204 */
[----:B------:R2:W3:Y:S01]  /*1180*/  LDG.E R8, desc[UR6][R4.64] ;  /* 0x0000000604087981 */ /* 0x0004e2000c1e1900 */
[----:B------:R-:W-:Y:S02]  /*1190*/  HFMA2 R30, -RZ, RZ, 1.875, 0 ;  /* 0x3f800000ff1e7431 */ /* 0x000fe400000001ff */
[C---:B--2---:R-:W-:Y:S01]  /*11a0*/  IMAD.WIDE R4, R179.reuse, 0x4, R6 ;  /* 0x00000004b3047825 */ /* 0x044fe200078e0206 */
[----:B------:R-:W1:Y:S03]  /*11b0*/  S2R R9, SR_TID.X ;  /* 0x0000000000097919 */ /* 0x000e660000002100 */
[C---:B0-----:R-:W-:Y:S01]  /*11c0*/  @P0 IMAD.WIDE R2, R179.reuse, 0x4, R2 ;  /* 0x00000004b3020825 */ /* 0x041fe200078e0202 */
[----:B-----5:R-:W5:Y:S04]  /*11d0*/  LDG.E R31, desc[UR6][R4.64] ;  /* 0x00000006041f7981 */ /* 0x020f68000c1e1900 */
[----:B------:R1:W5:Y:S01]  /*11e0*/  @P0 LDG.E R30, desc[UR6][R2.64] ;  /* 0x00000006021e0981 */ /* 0x000362000c1e1900 */
[----:B------:R-:W-:Y:S01]  /*11f0*/  ISETP.NE.U32.AND P1, PT, RZ, UR10, PT ;  /* 0x0000000aff007c0c */ /* 0x000fe2000bf25070 */
[----:B------:R-:W-:-:S03]  /*1200*/  IMAD R0, R179, UR9, RZ ;  /* 0x00000009b3007c24 */ /* 0x000fc6000f8e02ff */
[----:B------:R-:W-:Y:S02]  /*1210*/  ISETP.NE.AND.EX P1, PT, RZ, UR11, PT, P1 ;  /* 0x0000000bff007c0c */ /* 0x000fe4000bf25310 */
[----:B------:R-:W-:Y:S02]  /*1220*/  SHF.R.S32.HI R7, RZ, 0x1f, R0 ;  /* 0x0000001fff077819 */ /* 0x000fe40000011400 */
[----:B-1----:R-:W-:-:S05]  /*1230*/  LOP3.LUT R2, R9, 0x1f, RZ, 0xc0, !PT ;  /* 0x0000001f09027812 */ /* 0x002fca00078ec0ff */
[----:B------:R0:W-:Y:S01]  /*1240*/  STL [R1+0x18c], R2 ;  /* 0x00018c0201007387 */ /* 0x0001e20000100800 */
[----:B------:R-:W-:Y:S02]  /*1250*/  LEA.HI R7, R7, R0, RZ, 0x2 ;  /* 0x0000000007077211 */ /* 0x000fe400078f10ff */
[----:B------:R-:W-:Y:S02]  /*1260*/  ISETP.NE.AND P2, PT, RZ, UR8, PT ;  /* 0x00000008ff007c0c */ /* 0x000fe4000bf45270 */
[----:B------:R-:W-:Y:S02]  /*1270*/  LEA.HI.SX32 R191, R7, R2, 0x1e ;  /* 0x0000000207bf7211 */ /* 0x000fe400078ff2ff */
[----:B---3--:R-:W-:Y:S01]  /*1280*/  FSEL R0, R8, RZ, !P2 ;  /* 0x000000ff08007208 */ /* 0x008fe20005000000 */
[----:B0-----:R-:W-:Y:S08]  /*1290*/  @P1 BRA `(.L_x_20704) ;  /* 0x00000014009c1947 */ /* 0x001ff00003800000 */
[----:B------:R-:W0:Y:S01]  /*12a0*/  LDC.64 R192, c[0x0][0x3a8] ;  /* 0x0000ea00ffc07b82 */ /* 0x000e220000000a00 */
[----:B------:R-:W2:Y:S04]  /*12b0*/  LDL.S16 R198, [R1+0x186] ;  /* 0x0001860001c67983 */ /* 0x000ea80000100600 */
[----:B------:R-:W3:Y:S03]  /*12c0*/  LDL R199, [R1+0x28] ;  /* 0x0000280001c77983 */ /* 0x000ee60000100800 */
[----:B------:R-:W1:Y:S01]  /*12d0*/  LDC.64 R88, c[0x0][0x428] ;  /* 0x00010a00ff587b82 */ /* 0x000e620000000a00 */
[C---:B------:R-:W-:Y:S01]  /*12e0*/  IADD3 R190, PT, PT, R191.reuse, 0x20, RZ ;  /* 0x00000020bfbe7810 */ /* 0x040fe20007ffe0ff */
[----:B------:R-:W4:Y:S04]  /*12f0*/  LDL.S16 R217, [R1+0x188] ;  /* 0x0001880001d97983 */ /* 0x000f280000100600 */
[----:B------:R-:W4:Y:S04]  /*1300*/  LDL R183, [R1+0x2c] ;  /* 0x00002c0001b77983 */ /* 0x000f280000100800 */
[----:B------:R-:W4:Y:S01]  /*1310*/  LDL.S16 R182, [R1+0x184] ;  /* 0x0001840001b67983 */ /* 0x000f220000100600 */
[----:B0-----:R-:W-:-:S06]  /*1320*/  IMAD.WIDE.U32 R4, R191, 0x10, R192 ;  /* 0x00000010bf047825 */ /* 0x001fcc00078e00c0 */
[----:B------:R-:W2:Y:S01]  /*1330*/  LDG.E.128 R4, desc[UR6][R4.64] ;  /* 0x0000000604047981 */ /* 0x000ea2000c1e1d00 */
[----:B-1----:R-:W-:-:S06]  /*1340*/  IMAD.WIDE.U32 R52, R191, 0x10, R88 ;  /* 0x00000010bf347825 */ /* 0x002fcc00078e0058 */
[----:B------:R-:W3:Y:S01]  /*1350*/  LDG.E.128 R52, desc[UR6][R52.64] ;  /* 0x0000000634347981 */ /* 0x000ee2000c1e1d00 */
[----:B------:R-:W-:Y:S01]  /*1360*/  IMAD.WIDE.U32 R8, R190, 0x10, R192 ;  /* 0x00000010be087825 */ /* 0x000fe200078e00c0 */
[----:B------:R-:W-:-:S03]  /*1370*/  IADD3 R189, PT, PT, R191, 0x40, RZ ;  /* 0x00000040bfbd7810 */ /* 0x000fc60007ffe0ff */
[----:B------:R-:W-:Y:S01]  /*1380*/  IMAD.WIDE.U32 R56, R190, 0x10, R88 ;  /* 0x00000010be387825 */ /* 0x000fe200078e0058 */
[C---:B------:R-:W-:Y:S01]  /*1390*/  IADD3 R180, PT, PT, R191.reuse, 0x60, RZ ;  /* 0x00000060bfb47810 */ /* 0x040fe20007ffe0ff */
[----:B------:R-:W4:Y:S01]  /*13a0*/  LDG.E.128 R8, desc[UR6][R8.64] ;  /* 0x0000000608087981 */ /* 0x000f22000c1e1d00 */
[C---:B------:R-:W-:Y:S02]  /*13b0*/  IADD3 R170, PT, PT, R191.reuse, 0x80, RZ ;  /* 0x00000080bfaa7810 */ /* 0x040fe40007ffe0ff */
[C---:B------:R-:W-:Y:S01]  /*13c0*/  IADD3 R156, PT, PT, R191.reuse, 0xa0, RZ ;  /* 0x000000a0bf9c7810 */ /* 0x040fe20007ffe0ff */
[----:B------:R-:W4:Y:S01]  /*13d0*/  LDG.E.128 R56, desc[UR6][R56.64] ;  /* 0x0000000638387981 */ /* 0x000f22000c1e1d00 */
[C---:B------:R-:W-:Y:S02]  /*13e0*/  IADD3 R29, PT, PT, R191.reuse, 0xc0, RZ ;  /* 0x000000c0bf1d7810 */ /* 0x040fe40007ffe0ff */
[C---:B------:R-:W-:Y:S02]  /*13f0*/  IADD3 R28, PT, PT, R191.reuse, 0xe0, RZ ;  /* 0x000000e0bf1c7810 */ /* 0x040fe40007ffe0ff */
[----:B------:R-:W-:-:S02]  /*1400*/  IADD3 R27, PT, PT, R191, 0x100, RZ ;  /* 0x00000100bf1b7810 */ /* 0x000fc40007ffe0ff */
[----:B------:R-:W-:Y:S01]  /*1410*/  IADD3 R26, PT, PT, R191, 0x120, RZ ;  /* 0x00000120bf1a7810 */ /* 0x000fe20007ffe0ff */
[----:B------:R-:W-:-:S04]  /*1420*/  IMAD.WIDE.U32 R12, R189, 0x10, R192 ;  /* 0x00000010bd0c7825 */ /* 0x000fc800078e00c0 */
[--C-:B------:R-:W-:Y:S02]  /*1430*/  IMAD.WIDE.U32 R16, R180, 0x10, R192.reuse ;  /* 0x00000010b4107825 */ /* 0x100fe400078e00c0 */
        /* <DEDUP_REMOVED lines=41> */
[----:B------:R-:W-:Y:S02]  /*16d0*/  HADD2.F32 R204, -RZ, R204.H0_H0 ;  /* 0x200000ccffcc7230 */ /* 0x000fe40000004100 */
[----:B------:R-:W-:Y:S02]  /*16e0*/  HADD2.F32 R188, -RZ, R38.H0_H0 ;  /* 0x20000026ffbc7230 */ /* 0x000fe40000004100 */
[----:B------:R-:W-:Y:S02]  /*16f0*/  HADD2.F32 R171, -RZ, R40.H0_H0 ;  /* 0x20000028ffab7230 */ /* 0x000fe40000004100 */
[----:B------:R-:W-:Y:S01]  /*1700*/  HADD2.F32 R168, -RZ, R44.H0_H0 ;  /* 0x2000002cffa87230 */ /* 0x000fe20000004100 */
[----:B------:R-:W-:Y:S01]  /*1710*/  SHF.R.U32.HI R25, RZ, 0x10, R45 ;  /* 0x00000010ff197819 */ /* 0x000fe2000001162d */
[----:B------:R-:W-:-:S04]  /*1720*/  HADD2.F32 R155, -RZ, R45.H0_H0 ;  /* 0x2000002dff9b7230 */ /* 0x000fc80000004100 */
[----:B------:R-:W-:Y:S02]  /*1730*/  HADD2.F32 R25, -RZ, R25.H0_H0 ;  /* 0x20000019ff197230 */ /* 0x000fe40000004100 */
[----:B------:R-:W-:Y:S02]  /*1740*/  HADD2.F32 R24, -RZ, R46.H0_H0 ;  /* 0x2000002eff187230 */ /* 0x000fe40000004100 */
[----:B------:R-:W-:Y:S02]  /*1750*/  HADD2.F32 R220, -RZ, R153.H0_H0 ;  /* 0x20000099ffdc7230 */ /* 0x000fe40000004100 */
[C---:B--2---:R-:W-:Y:S01]  /*1760*/  FADD.FTZ R208, -R0.reuse, R4 ;  /* 0x0000000400d07221 */ /* 0x044fe20000010100 */
[----:B------:R-:W-:-:S03]  /*1770*/  FADD.FTZ R211, -R0, R5 ;  /* 0x0000000500d37221 */ /* 0x000fc60000010100 */
[----:B-----5:R-:W-:Y:S01]  /*1780*/  FMUL.FTZ R208, R31, R208 ;  /* 0x000000d01fd07220 */ /* 0x020fe20000410000 */
[----:B---3--:R-:W-:Y:S01]  /*1790*/  FMUL.FTZ R214, R52, R214 ;  /* 0x000000d634d67220 */ /* 0x008fe20000410000 */
[----:B------:R-:W-:Y:S01]  /*17a0*/  FADD.FTZ R210, -R0, R6 ;  /* 0x0000000600d27221 */ /* 0x000fe20000010100 */
[----:B------:R-:W-:Y:S01]  /*17b0*/  FMUL.FTZ R215, R53, R215 ;  /* 0x000000d735d77220 */ /* 0x000fe20000410000 */
[C---:B------:R-:W-:Y:S01]  /*17c0*/  FMUL.FTZ R211, R31.reuse, R211 ;  /* 0x000000d31fd37220 */ /* 0x040fe20000410000 */
[----:B------:R-:W-:Y:S01]  /*17d0*/  FADD.FTZ R232, RZ, R214 ;  /* 0x000000d6ffe87221 */ /* 0x000fe20000010000 */
[----:B------:R-:W-:Y:S01]  /*17e0*/  FFMA.FTZ R233, R208, R214, RZ ;  /* 0x000000d6d0e97223 */ /* 0x000fe200000100ff */
[----:B------:R-:W-:Y:S01]  /*17f0*/  FADD.FTZ R209, -R0, R7 ;  /* 0x0000000700d17221 */ /* 0x000fe20000010100 */
[----:B------:R-:W-:Y:S01]  /*1800*/  FMUL.FTZ R213, R54, R213 ;  /* 0x000000d536d57220 */ /* 0x000fe20000410000 */
[----:B------:R-:W-:Y:S01]  /*1810*/  FMUL.FTZ R210, R31, R210 ;  /* 0x000000d21fd27220 */ /* 0x000fe20000410000 */
[----:B------:R-:W-:Y:S01]  /*1820*/  FADD.FTZ R232, R232, R215 ;  /* 0x000000d7e8e87221 */ /* 0x000fe20000010000 */
[----:B------:R-:W-:Y:S01]  /*1830*/  FFMA.FTZ R233, R211, R215, R233 ;  /* 0x000000d7d3e97223 */ /* 0x000fe200000100e9 */
[----:B----4-:R-:W-:Y:S01]  /*1840*/  FADD.FTZ R203, -R0, R8 ;  /* 0x0000000800cb7221 */ /* 0x010fe20000010100 */
        /* <DEDUP_REMOVED lines=37> */
[----:B------:R-:W-:Y:S01]  /*1aa0*/  SHF.R.U64 R193, R36, 0x10, R37 ;  /* 0x0000001024c17819 */ /* 0x000fe20000001225 */
[----:B------:R-:W-:-:S02]  /*1ab0*/  HADD2.F32 R192, -RZ, R36.H0_H0 ;  /* 0x20000024ffc07230 */ /* 0x000fc40000004100 */
[C---:B------:R-:W-:Y:S01]  /*1ac0*/  FADD.FTZ R178, -R0.reuse, R23 ;  /* 0x0000001700b27221 */ /* 0x040fe20000010100 */
[C---:B------:R-:W-:Y:S01]  /*1ad0*/  FADD.FTZ R160, -R0.reuse, R160 ;  /* 0x000000a000a07221 */ /* 0x040fe20000010100 */
        /* <DEDUP_REMOVED lines=20> */
[----:B------:R-:W-:Y:S01]  /*1c20*/  FADD.FTZ R0, -R0, R195 ;  /* 0x000000c300007221 */ /* 0x000fe20000010100 */
[----:B------:R-:W-:Y:S01]  /*1c30*/  SHF.R.U32.HI R195, RZ, 0x10, R37 ;  /* 0x00000010ffc37819 */ /* 0x000fe20000011625 */
[----:B------:R-:W-:-:S02]  /*1c40*/  HADD2.F32 R194, -RZ, R37.H0_H0 ;  /* 0x20000025ffc27230 */ /* 0x000fc40000004100 */
[----:B------:R-:W-:Y:S01]  /*1c50*/  FMUL.FTZ R193, R61, R193 ;  /* 0x000000c13dc17220 */ /* 0x000fe20000410000 */
[C---:B------:R-:W-:Y:S01]  /*1c60*/  FMUL.FTZ R197, R31.reuse, R197 ;  /* 0x000000c51fc57220 */ /* 0x040fe20000410000 */
        /* <DEDUP_REMOVED lines=8> */
[----:B------:R-:W-:Y:S01]  /*1cf0*/  SHF.R.U64 R187, R38, 0x10, R39 ;  /* 0x0000001026bb7819 */ /* 0x000fe20000001227 */
[----:B------:R-:W-:-:S02]  /*1d00*/  HADD2.F32 R219, -RZ, R199.H0_H0 ;  /* 0x200000c7ffdb7230 */ /* 0x000fc40000004100 */
[----:B------:R-:W-:Y:S01]  /*1d10*/  FMUL.FTZ R195, R63, R195 ;  /* 0x000000c33fc37220 */ /* 0x000fe20000410000 */
[C---:B------:R-:W-:Y:S01]  /*1d20*/  FMUL.FTZ R199, R31.reuse, R15 ;  /* 0x0000000f1fc77220 */ /* 0x040fe20000410000 */
[----:B------:R-:W-:Y:S01]  /*1d30*/  FADD.FTZ R232, R232, R194 ;  /* 0x000000c2e8e87221 */ /* 0x000fe20000010000 */
[----:B------:R-:W-:Y:S01]  /*1d40*/  FFMA.FTZ R233, R198, R194, R233 ;  /* 0x000000c2c6e97223 */ /* 0x000fe200000100e9 */
[----:B------:R-:W-:Y:S02]  /*1d50*/  HADD2.F32 R187, -RZ, R187.H0_H0 ;  /* 0x200000bbffbb7230 */ /* 0x000fe40000004100 */
[----:B------:R-:W-:Y:S01]  /*1d60*/  FMUL.FTZ R188, R64, R188 ;  /* 0x000000bc40bc7220 */ /* 0x000fe20000410000 */
[----:B------:R-:W-:Y:S01]  /*1d70*/  FMUL.FTZ R184, R31, R16 ;  /* 0x000000101fb87220 */ /* 0x000fe20000410000 */
[----:B------:R-:W-:Y:S01]  /*1d80*/  FADD.FTZ R232, R232, R195 ;  /* 0x000000c3e8e87221 */ /* 0x000fe20000010000 */
[----:B------:R-:W-:Y:S01]  /*1d90*/  FFMA.FTZ R233, R199, R195, R233 ;  /* 0x000000c3c7e97223 */ /* 0x000fe200000100e9 */
[----:B------:R-:W-:Y:S01]  /*1da0*/  SHF.R.U32.HI R185, RZ, 0x10, R39 ;  /* 0x00000010ffb97819 */ /* 0x000fe20000011627 */
[----:B------:R-:W-:-:S02]  /*1db0*/  HADD2.F32 R175, -RZ, R217.H0_H0 ;  /* 0x200000d9ffaf7230 */ /* 0x000fc40000004100 */
[----:B------:R-:W-:Y:S01]  /*1dc0*/  FMUL.FTZ R187, R65, R187 ;  /* 0x000000bb41bb7220 */ /* 0x000fe20000410000 */
[----:B------:R-:W-:Y:S02]  /*1dd0*/  HADD2.F32 R186, -RZ, R39.H0_H0 ;  /* 0x20000027ffba7230 */ /* 0x000fe40000004100 */
[----:B------:R-:W-:Y:S01]  /*1de0*/  FADD.FTZ R232, R232, R188 ;  /* 0x000000bce8e87221 */ /* 0x000fe20000010000 */
[----:B------:R-:W-:Y:S02]  /*1df0*/  HADD2.F32 R217, -RZ, R183.H0_H0 ;  /* 0x200000b7ffd97230 */ /* 0x000fe40000004100 */
[----:B------:R-:W-:Y:S01]  /*1e00*/  FMUL.FTZ R183, R31, R17 ;  /* 0x000000111fb77220 */ /* 0x000fe20000410000 */
[----:B------:R-:W-:Y:S01]  /*1e10*/  FFMA.FTZ R233, R184, R188, R233 ;  /* 0x000000bcb8e97223 */ /* 0x000fe200000100e9 */
[----:B------:R-:W-:Y:S02]  /*1e20*/  HADD2.F32 R167, -RZ, R182.H0_H0 ;  /* 0x200000b6ffa77230 */ /* 0x000fe40000004100 */
[----:B------:R-:W-:Y:S01]  /*1e30*/  FMUL.FTZ R186, R66, R186 ;  /* 0x000000ba42ba7220 */ /* 0x000fe20000410000 */
[----:B------:R-:W-:-:S02]  /*1e40*/  HADD2.F32 R185, -RZ, R185.H0_H0 ;  /* 0x200000b9ffb97230 */ /* 0x000fc40000004100 */
[----:B------:R-:W-:Y:S01]  /*1e50*/  FMUL.FTZ R182, R31, R18 ;  /* 0x000000121fb67220 */ /* 0x000fe20000410000 */
[----:B------:R-:W-:Y:S01]  /*1e60*/  FADD.FTZ R232, R232, R187 ;  /* 0x000000bbe8e87221 */ /* 0x000fe20000010000 */
[----:B------:R-:W-:Y:S01]  /*1e70*/  FFMA.FTZ R233, R183, R187, R233 ;  /* 0x000000bbb7e97223 */ /* 0x000fe200000100e9 */
[----:B------:R-:W-:Y:S01]  /*1e80*/  SHF.R.U64 R172, R40, 0x10, R41 ;  /* 0x0000001028ac7819 */ /* 0x000fe20000001229 */
[----:B------:R-:W-:Y:S01]  /*1e90*/  FMUL.FTZ R185, R67, R185 ;  /* 0x000000b943b97220 */ /* 0x000fe20000410000 */
[----:B------:R-:W-:Y:S01]  /*1ea0*/  FMUL.FTZ R181, R31, R181 ;  /* 0x000000b51fb57220 */ /* 0x000fe20000410000 */
[----:B------:R-:W-:Y:S01]  /*1eb0*/  FADD.FTZ R232, R232, R186 ;  /* 0x000000bae8e87221 */ /* 0x000fe20000010000 */
[----:B------:R-:W-:Y:S01]  /*1ec0*/  FFMA.FTZ R233, R182, R186, R233 ;  /* 0x000000bab6e97223 */ /* 0x000fe200000100e9 */
[----:B------:R-:W-:Y:S02]  /*1ed0*/  HADD2.F32 R172, -RZ, R172.H0_H0 ;  /* 0x200000acffac7230 */ /* 0x000fe40000004100 */
[----:B------:R-:W-:Y:S01]  /*1ee0*/  FMUL.FTZ R17, R87, R175 ;  /* 0x000000af57117220 */ /* 0x000fe20000410000 */
[----:B------:R-:W-:Y:S01]  /*1ef0*/  FMUL.FTZ R171, R68, R171 ;  /* 0x000000ab44ab7220 */ /* 0x000fe20000410000 */
[----:B------:R-:W-:Y:S01]  /*1f00*/  FMUL.FTZ R175, R31, R13 ;  /* 0x0000000d1faf7220 */ /* 0x000fe20000410000 */
[----:B------:R-:W-:Y:S01]  /*1f10*/  FADD.FTZ R232, R232, R185 ;  /* 0x000000b9e8e87221 */ /* 0x000fe20000010000 */
[----:B------:R-:W-:Y:S01]  /*1f20*/  FFMA.FTZ R233, R181, R185, R233 ;  /* 0x000000b9b5e97223 */ /* 0x000fe200000100e9 */
[----:B------:R-:W-:Y:S01]  /*1f30*/  SHF.R.U32.HI R174, RZ, 0x10, R41 ;  /* 0x00000010ffae7819 */ /* 0x000fe20000011629 */
[----:B------:R-:W-:-:S02]  /*1f40*/  HADD2.F32 R173, -RZ, R41.H0_H0 ;  /* 0x20000029ffad7230 */ /* 0x000fc40000004100 */
[----:B------:R-:W-:Y:S01]  /*1f50*/  FMUL.FTZ R172, R69, R172 ;  /* 0x000000ac45ac7220 */ /* 0x000fe20000410000 */
[----:B------:R-:W-:Y:S01]  /*1f60*/  FMUL.FTZ R176, R31, R176 ;  /* 0x000000b01fb07220 */ /* 0x000fe20000410000 */
[----:B------:R-:W-:Y:S01]  /*1f70*/  FADD.FTZ R232, R232, R171 ;  /* 0x000000abe8e87221 */ /* 0x000fe20000010000 */
[----:B------:R-:W-:Y:S01]  /*1f80*/  FFMA.FTZ R233, R175, R171, R233 ;  /* 0x000000abafe97223 */ /* 0x000fe200000100e9 */
[----:B------:R-:W-:Y:S02]  /*1f90*/  HADD2.F32 R174, -RZ, R174.H0_H0 ;  /* 0x200000aeffae7230 */ /* 0x000fe40000004100 */
[----:B------:R-:W-:Y:S01]  /*1fa0*/  FMUL.FTZ R173, R70, R173 ;  /* 0x000000ad46ad7220 */ /* 0x000fe20000410000 */
[----:B------:R-:W-:Y:S01]  /*1fb0*/  FMUL.FTZ R177, R31, R177 ;  /* 0x000000b11fb17220 */ /* 0x000fe20000410000 */
[----:B------:R-:W-:Y:S01]  /*1fc0*/  FADD.FTZ R232, R232, R172 ;  /* 0x000000ace8e87221 */ /* 0x000fe20000010000 */
[----:B------:R-:W-:Y:S01]  /*1fd0*/  FFMA.FTZ R233, R176, R172, R233 ;  /* 0x000000acb0e97223 */ /* 0x000fe200000100e9 */
[----:B------:R-:W-:Y:S01]  /*1fe0*/  SHF.R.U64 R163, R42, 0x10, R43 ;  /* 0x000000102aa37819 */ /* 0x000fe2000000122b */
        /* <DEDUP_REMOVED lines=80> */
[C---:B------:R-:W-:Y:S01]  /*24f0*/  FMUL.FTZ R5, R31.reuse, R5 ;  /* 0x000000051f057220 */ /* 0x040fe20000410000 */
[C---:B------:R-:W-:Y:S01]  /*2500*/  FMUL.FTZ R2, R31.reuse, R216 ;  /* 0x000000d81f027220 */ /* 0x040fe20000410000 */
        /* <DEDUP_REMOVED lines=16> */
[----:B------:R-:W-:Y:S01]  /*2610*/  FADD.FTZ R232, R232, R15 ;  /* 0x0000000fe8e87221 */ /* 0x000fe20000010000 */
[----:B------:R-:W-:-:S03]  /*2620*/  FFMA.FTZ R233, R3, R15, R233 ;  /* 0x0000000f03e97223 */ /* 0x000fc600000100e9 */
[----:B------:R0:W-:Y:S01]  /*2630*/  STL [R1+0x8], R216 ;  /* 0x000008d801007387 */ /* 0x0001e20000100800 */
[----:B-1----:R-:W-:Y:S01]  /*2640*/  FMUL.FTZ R217, R55, R209 ;  /* 0x000000d137d97220 */ /* 0x002fe20000410000 */
[----:B------:R-:W-:Y:S01]  /*2650*/  FMUL.FTZ R0, R31, R0 ;  /* 0x000000001f007220 */ /* 0x000fe20000410000 */
[----:B------:R-:W-:Y:S01]  /*2660*/  FADD.FTZ R232, R232, R14 ;  /* 0x0000000ee8e87221 */ /* 0x000fe20000010000 */
[----:B------:R-:W-:Y:S02]  /*2670*/  FFMA.FTZ R233, R2, R14, R233 ;  /* 0x0000000e02e97223 */ /* 0x000fe400000100e9 */
[----:B------:R1:W-:Y:S01]  /*2680*/  STL [R1+0x4], R217 ;  /* 0x000004d901007387 */ /* 0x0003e20000100800 */
[----:B0-----:R-:W-:Y:S01]  /*2690*/  FMUL.FTZ R216, R56, R203 ;  /* 0x000000cb38d87220 */ /* 0x001fe20000410000 */
[----:B------:R-:W-:Y:S01]  /*26a0*/  FMUL.FTZ R218, R59, R200 ;  /* 0x000000c83bda7220 */ /* 0x000fe20000410000 */
[----:B------:R-:W-:Y:S01]  /*26b0*/  FMUL.FTZ R219, R60, R196 ;  /* 0x000000c43cdb7220 */ /* 0x000fe20000410000 */
[----:B------:R-:W-:Y:S01]  /*26c0*/  FMUL.FTZ R220, R61, R197 ;  /* 0x000000c53ddc7220 */ /* 0x000fe20000410000 */
[----:B------:R-:W-:Y:S01]  /*26d0*/  FMUL.FTZ R221, R62, R198 ;  /* 0x000000c63edd7220 */ /* 0x000fe20000410000 */
[----:B------:R0:W-:Y:S01]  /*26e0*/  STL [R1], R216 ;  /* 0x000000d801007387 */ /* 0x0001e20000100800 */
        /* <DEDUP_REMOVED lines=34> */
.L_x_20704:
[----:B------:R-:W2:Y:S01]  /*2910*/  LDL.S16 R131, [R1+0x184] ;  /* 0x0001840001837983 */ /* 0x000ea20000100600 */
[----:B------:R-:W0:Y:S03]  /*2920*/  LDC.64 R184, c[0x0][0x3a8] ;  /* 0x0000ea00ffb87b82 */ /* 0x000e260000000a00 */
[----:B------:R-:W3:Y:S05]  /*2930*/  LDL R129, [R1+0x2c] ;  /* 0x00002c0001817983 */ /* 0x000eea0000100800 */
[----:B------:R-:W1:Y:S01]  /*2940*/  LDC.64 R88, c[0x0][0x428] ;  /* 0x00010a00ff587b82 */ /* 0x000e620000000a00 */
[----:B--2---:R-:W-:-:S02]  /*2950*/  PRMT R130, R131, 0x7610, R130 ;  /* 0x0000761083827816 */ /* 0x004fc40000000082 */
[----:B------:R-:W2:Y:S01]  /*2960*/  LDL.S16 R131, [R1+0x186] ;  /* 0x0001860001837983 */ /* 0x000ea20000100600 */
[C---:B0-----:R-:W-:Y:S01]  /*2970*/  IMAD.WIDE.U32 R92, R191.reuse, 0x10, R184 ;  /* 0x00000010bf5c7825 */ /* 0x041fe200078e00b8 */
[----:B------:R-:W-:Y:S02]  /*2980*/  PRMT R127, R130, 0x7610, R127 ;  /* 0x00007610827f7816 */ /* 0x000fe4000000007f */
[----:B------:R-:W4:Y:S04]  /*2990*/  LDL R130, [R1+0x28] ;  /* 0x0000280001827983 */ /* 0x000f280000100800 */
[----:B------:R-:W4:Y:S01]  /*29a0*/  LDG.E.128 R92, desc[UR6][R92.64] ;  /* 0x000000065c5c7981 */ /* 0x000f22000c1e1d00 */
[C---:B-1----:R-:W-:Y:S01]  /*29b0*/  IMAD.WIDE.U32 R52, R191.reuse, 0x10, R88 ;  /* 0x00000010bf347825 */ /* 0x042fe200078e0058 */
[----:B------:R-:W-:-:S05]  /*29c0*/  IADD3 R190, PT, PT, R191, 0x20, RZ ;  /* 0x00000020bfbe7810 */ /* 0x000fca0007ffe0ff */
[----:B------:R-:W4:Y:S01]  /*29d0*/  LDG.E.128 R52, desc[UR6][R52.64] ;  /* 0x0000000634347981 */ /* 0x000f22000c1e1d00 */
[----:B------:R-:W-:-:S04]  /*29e0*/  IMAD.WIDE.U32 R4, R190, 0x10, R184 ;  /* 0x00000010be047825 */ /* 0x000fc800078e00b8 */
[----:B------:R-:W-:Y:S02]  /*29f0*/  IMAD.WIDE.U32 R56, R190, 0x10, R88 ;  /* 0x00000010be387825 */ /* 0x000fe400078e0058 */
[----:B------:R-:W4:Y:S01]  /*2a00*/  LDG.E.128 R4, desc[UR6][R4.64] ;  /* 0x0000000604047981 */ /* 0x000f22000c1e1d00 */
[----:B------:R-:W-:-:S03]  /*2a10*/  IADD3 R189, PT, PT, R191, 0x40, RZ ;  /* 0x00000040bfbd7810 */ /* 0x000fc60007ffe0ff */
[----:B------:R-:W4:Y:S02]  /*2a20*/  LDG.E.128 R56, desc[UR6][R56.64] ;  /* 0x0000000638387981 */ /* 0x000f24000c1e1d00 */
        /* <DEDUP_REMOVED lines=29> */
[----:B------:R-:W-:-:S04]  /*2c00*/  IMAD.WIDE.U32 R72, R156, 0x10, R88 ;  /* 0x000000109c487825 */ /* 0x000fc800078e0058 */
[----:B------:R-:W-:Y:S02]  /*2c10*/  IMAD.WIDE.U32 R76, R29, 0x10, R88 ;  /* 0x000000101d4c7825 */ /* 0x000fe400078e0058 */
[----:B------:R-:W4:Y:S01]  /*2c20*/  LDG.E.128 R72, desc[UR6][R72.64] ;  /* 0x0000000648487981 */ /* 0x000f22000c1e1d00 */
[----:B--2---:R-:W-:Y:S01]  /*2c30*/  PRMT R128, R131, 0x7610, R128 ;  /* 0x0000761083807816 */ /* 0x004fe20000000080 */
[--C-:B------:R-:W-:Y:S02]  /*2c40*/  IMAD.WIDE.U32 R80, R28, 0x10, R88.reuse ;  /* 0x000000101c507825 */ /* 0x100fe400078e0058 */
[----:B------:R-:W2:Y:S02]  /*2c50*/  LDL.S16 R131, [R1+0x188] ;  /* 0x0001880001837983 */ /* 0x000ea40000100600 */
[--C-:B------:R-:W-:Y:S02]  /*2c60*/  IMAD.WIDE.U32 R84, R27, 0x10, R88.reuse ;  /* 0x000000101b547825 */ /* 0x100fe400078e0058 */
[----:B------:R-:W2:Y:S02]  /*2c70*/  LDG.E.128 R76, desc[UR6][R76.64] ;  /* 0x000000064c4c7981 */ /* 0x000ea4000c1e1d00 */
[----:B------:R-:W-:-:S02]  /*2c80*/  IMAD.WIDE.U32 R88, R26, 0x10, R88 ;  /* 0x000000101a587825 */ /* 0x000fc400078e0058 */
[----:B------:R-:W2:Y:S04]  /*2c90*/  LDG.E.128 R80, desc[UR6][R80.64] ;  /* 0x0000000650507981 */ /* 0x000ea8000c1e1d00 */
[----:B------:R-:W2:Y:S04]  /*2ca0*/  LDG.E.128 R84, desc[UR6][R84.64] ;  /* 0x0000000654547981 */ /* 0x000ea8000c1e1d00 */
[----:B------:R-:W2:Y:S01]  /*2cb0*/  LDG.E.128 R88, desc[UR6][R88.64] ;  /* 0x0000000658587981 */ /* 0x000ea2000c1e1d00 */
[----:B------:R-:W-:Y:S02]  /*2cc0*/  PRMT R250, R128, 0x7610, R250 ;  /* 0x0000761080fa7816 */ /* 0x000fe400000000fa */
[----:B---3--:R-:W-:-:S02]  /*2cd0*/  MOV R251, R129 ;  /* 0x0000008100fb7202 */ /* 0x008fc40000000f00 */
[----:B------:R-:W0:Y:S01]  /*2ce0*/  LDC.64 R128, c[0x0][0x438] ;  /* 0x00010e00ff807b82 */ /* 0x000e220000000a00 */
[C---:B----4-:R-:W-:Y:S01]  /*2cf0*/  FADD.FTZ R208, -R0.reuse, R92 ;  /* 0x0000005c00d07221 */ /* 0x050fe20000010100 */
[C---:B------:R-:W-:Y:S01]  /*2d00*/  FADD.FTZ R211, -R0.reuse, R93 ;  /* 0x0000005d00d37221 */ /* 0x040fe20000010100 */
[----:B------:R-:W-:Y:S01]  /*2d10*/  PRMT R252, R127, 0x7610, R252 ;  /* 0x000076107ffc7816 */ /* 0x000fe200000000fc */
[C---:B------:R-:W-:Y:S01]  /*2d20*/  FADD.FTZ R210, -R0.reuse, R94 ;  /* 0x0000005e00d27221 */ /* 0x040fe20000010100 */
[----:B------:R-:W-:Y:S01]  /*2d30*/  MOV R249, R130 ;  /* 0x0000008200f97202 */ /* 0x000fe20000000f00 */
[----:B------:R-:W-:Y:S01]  /*2d40*/  FADD.FTZ R209, -R0, R95 ;  /* 0x0000005f00d17221 */ /* 0x000fe20000010100 */
[----:B0-----:R-:W-:-:S04]  /*2d50*/  IMAD.WIDE.U32 R92, R191, 0x10, R128 ;  /* 0x00000010bf5c7825 */ /* 0x001fc800078e0080 */
        /* <DEDUP_REMOVED lines=17> */
[----:B------:R-:W5:Y:S01]  /*2e70*/  LDG.E.128 R124, desc[UR6][R124.64] ;  /* 0x000000067c7c7981 */ /* 0x000f62000c1e1d00 */
[----:B------:R-:W-:Y:S01]  /*2e80*/  SHF.R.U64 R215, R32, 0x10, R33 ;  /* 0x0000001020d77819 */ /* 0x000fe20000001221 */
[----:B------:R-:W-:-:S02]  /*2e90*/  HADD2.F32 R214, -RZ, R32.H0_H0 ;  /* 0x20000020ffd67230 */ /* 0x000fc40000004100 */
[C---:B-----5:R-:W-:Y:S02]  /*2ea0*/  FMUL.FTZ R208, R31.reuse, R208 ;  /* 0x000000d01fd07220 */ /* 0x060fe40000410000 */
[----:B------:R-:W-:Y:S02]  /*2eb0*/  HADD2.F32 R215, -RZ, R215.H0_H0 ;  /* 0x200000d7ffd77230 */ /* 0x000fe40000004100 */
[----:B------:R-:W-:Y:S01]  /*2ec0*/  FMUL.FTZ R214, R52, R214 ;  /* 0x000000d634d67220 */ /* 0x000fe20000410000 */
[----:B------:R-:W-:Y:S01]  /*2ed0*/  SHF.R.U32.HI R212, RZ, 0x10, R33 ;  /* 0x00000010ffd47819 */ /* 0x000fe20000011621 */
[----:B------:R-:W-:Y:S02]  /*2ee0*/  HADD2.F32 R213, -RZ, R33.H0_H0 ;  /* 0x20000021ffd57230 */ /* 0x000fe40000004100 */
[----:B------:R-:W-:Y:S01]  /*2ef0*/  FMUL.FTZ R211, R31, R211 ;  /* 0x000000d31fd37220 */ /* 0x000fe20000410000 */
[----:B------:R-:W-:Y:S01]  /*2f00*/  FMUL.FTZ R215, R53, R215 ;  /* 0x000000d735d77220 */ /* 0x000fe20000410000 */
[----:B------:R-:W-:Y:S01]  /*2f10*/  FADD.FTZ R232, RZ, R214 ;  /* 0x000000d6ffe87221 */ /* 0x000fe20000010000 */
[----:B------:R-:W-:Y:S01]  /*2f20*/  FFMA.FTZ R233, R208, R214, RZ ;  /* 0x000000d6d0e97223 */ /* 0x000fe200000100ff */
[----:B------:R-:W-:-:S02]  /*2f30*/  HADD2.F32 R212, -RZ, R212.H0_H0 ;  /* 0x200000d4ffd47230 */ /* 0x000fc40000004100 */
[----:B------:R-:W-:Y:S01]  /*2f40*/  FMUL.FTZ R213, R54, R213 ;  /* 0x000000d536d57220 */ /* 0x000fe20000410000 */
[----:B------:R-:W-:Y:S01]  /*2f50*/  FMUL.FTZ R210, R31, R210 ;  /* 0x000000d21fd27220 */ /* 0x000fe20000410000 */
[----:B------:R-:W-:Y:S01]  /*2f60*/  FADD.FTZ R232, R232, R215 ;  /* 0x000000d7e8e87221 */ /* 0x000fe20000010000 */
[----:B------:R-:W-:Y:S01]  /*2f70*/  FFMA.FTZ R233, R211, R215, R233 ;  /* 0x000000d7d3e97223 */ /* 0x000fe200000100e9 */
[----:B------:R-:W-:Y:S01]  /*2f80*/  SHF.R.U64 R206, R34, 0x10, R35 ;  /* 0x0000001022ce7819 */ /* 0x000fe20000001223 */
[----:B------:R-:W-:Y:S02]  /*2f90*/  HADD2.F32 R207, -RZ, R34.H0_H0 ;  /* 0x20000022ffcf7230 */ /* 0x000fe40000004100 */
        /* <DEDUP_REMOVED lines=11> */
[----:B------:R-:W-:Y:S01]  /*3050*/  SHF.R.U32.HI R204, RZ, 0x10, R35 ;  /* 0x00000010ffcc7819 */ /* 0x000fe20000011623 */
        /* <DEDUP_REMOVED lines=19> */
[----:B--2---:R-:W-:-:S02]  /*3190*/  PRMT R248, R131, 0x7610, R248 ;  /* 0x0000761083f87816 */ /* 0x004fc400000000f8 */
[----:B------:R-:W5:Y:S01]  /*31a0*/  LDG.E.128 R128, desc[UR6][R128.64] ;  /* 0x0000000680807981 */ /* 0x000f62000c1e1d00 */
[----:B------:R-:W-:Y:S02]  /*31b0*/  HADD2.F32 R193, -RZ, R193.H0_H0 ;  /* 0x200000c1ffc17230 */ /* 0x000fe40000004100 */
        /* <DEDUP_REMOVED lines=12> */
[C---:B------:R-:W-:Y:S01]  /*3280*/  FADD.FTZ R199, -R0.reuse, R11 ;  /* 0x0000000b00c77221 */ /* 0x040fe20000010100 */
[----:B------:R-:W-:Y:S01]  /*3290*/  FADD.FTZ R181, -R0, R12 ;  /* 0x0000000c00b57221 */ /* 0x000fe20000010100 */
[----:B------:R-:W-:-:S02]  /*32a0*/  HADD2.F32 R195, -RZ, R195.H0_H0 ;  /* 0x200000c3ffc37230 */ /* 0x000fc40000004100 */
        /* <DEDUP_REMOVED lines=78> */
[----:B------:R-:W-:Y:S02]  /*3790*/  HADD2.F32 R164, -RZ, R42.H0_H0 ;  /* 0x2000002affa47230 */ /* 0x000fe40000004100 */
        /* <DEDUP_REMOVED lines=32> */
[----:B------:R-:W-:Y:S01]  /*39a0*/  SHF.R.U32.HI R25, RZ, 0x10, R45 ;  /* 0x00000010ff197819 */ /* 0x000fe2000001162d */
[----:B------:R-:W-:-:S02]  /*39b0*/  HADD2.F32 R165, -RZ, R251.H0_H0 ;  /* 0x200000fbffa57230 */ /* 0x000fc40000004100 */
[----:B------:R-:W-:Y:S01]  /*39c0*/  FMUL.FTZ R15, R89, R167 ;  /* 0x000000a7590f7220 */ /* 0x000fe20000410000 */
[----:B------:R-:W-:Y:S02]  /*39d0*/  HADD2.F32 R155, -RZ, R45.H0_H0 ;  /* 0x2000002dff9b7230 */ /* 0x000fe40000004100 */
        /* <DEDUP_REMOVED lines=67> */
[----:B------:R-:W-:Y:S01]  /*3e10*/  FADD.FTZ R232, R232, R16 ;  /* 0x00000010e8e87221 */ /* 0x000fe20000010000 */
[----:B------:R-:W-:-:S02]  /*3e20*/  FFMA.FTZ R233, R4, R16, R233 ;  /* 0x0000001004e97223 */ /* 0x000fc400000100e9 */
        /* <DEDUP_REMOVED lines=49> */
.L_x_20705:
        /* <DEDUP_REMOVED lines=42> */
[----:B----4-:R-:W-:Y:S01]  /*43e0*/  FADD.FTZ R222, R222, R13 ;  /* 0x0000000ddede7221 */ /* 0x010fe20000010000 */
[----:B------:R-:W-:Y:S01]  /*43f0*/  FADD.FTZ R221, R221, R12 ;  /* 0x0000000cdddd7221 */ /* 0x000fe20000010000 */
[----:B------:R-:W-:Y:S01]  /*4400*/  FADD.FTZ R220, R220, R11 ;  /* 0x0000000bdcdc7221 */ /* 0x000fe20000010000 */
[----:B------:R-:W-:Y:S01]  /*4410*/  FADD.FTZ R3, R4, R3 ;  /* 0x0000000304037221 */ /* 0x000fe20000010000 */
[----:B------:R-:W-:Y:S01]  /*4420*/  FADD.FTZ R0, R2, R0 ;  /* 0x0000000002007221 */ /* 0x000fe20000010000 */
[----:B------:R-:W-:-:S04]  /*4430*/  FADD.FTZ R2, R6, R5 ;  /* 0x0000000506027221 */ /* 0x000fc80000010000 */
[----:B------:R1:W-:Y:S04]  /*4440*/  STL [R1+0x18], R0 ;  /* 0x0000180001007387 */ /* 0x0003e80000100800 */
[----:B------:R2:W-:Y:S04]  /*4450*/  STL [R1+0x14], R3 ;  /* 0x0000140301007387 */ /* 0x0005e80000100800 */
[----:B------:R3:W-:Y:S01]  /*4460*/  STL [R1+0x10], R2 ;  /* 0x0000100201007387 */ /* 0x0007e20000100800 */
[----:B-1----:R-:W-:Y:S01]  /*4470*/  FADD.FTZ R0, R216, R7 ;  /* 0x00000007d8007221 */ /* 0x002fe20000010000 */
[----:B--2---:R-:W-:-:S04]  /*4480*/  FADD.FTZ R3, R217, R8 ;  /* 0x00000008d9037221 */ /* 0x004fc80000010000 */
[----:B------:R1:W-:Y:S01]  /*4490*/  STL [R1+0xc], R0 ;  /* 0x00000c0001007387 */ /* 0x0003e20000100800 */
[----:B---3--:R-:W-:-:S03]  /*44a0*/  FADD.FTZ R2, R218, R9 ;  /* 0x00000009da027221 */ /* 0x008fc60000010000 */
[----:B------:R2:W-:Y:S04]  /*44b0*/  STL [R1+0x8], R3 ;  /* 0x0000080301007387 */ /* 0x0005e80000100800 */
[----:B------:R3:W-:Y:S01]  /*44c0*/  STL [R1+0x4], R2 ;  /* 0x0000040201007387 */ /* 0x0007e20000100800 */
[----:B-1----:R-:W-:-:S05]  /*44d0*/  FADD.FTZ R0, R219, R10 ;  /* 0x0000000adb007221 */ /* 0x002fca0000010000 */
        /* <DEDUP_REMOVED lines=183> */
[----:B0-----:R-:W2:Y:S04]  /*5050*/  LDL.LU R216, [R1] ;  /* 0x0000000001d87983 */ /* 0x001ea80000300800 */
        /* <DEDUP_REMOVED lines=72> */
[----:B------:R1:W2:Y:S04]  /*54e0*/  SHFL.BFLY PT, R52, R232, 0x10, 0x1f ;  /* 0x0e001f00e8347f89 */ /* 0x0002a800000e0000 */
[----:B------:R1:W3:Y:S04]  /*54f0*/  SHFL.BFLY PT, R53, R233, 0x10, 0x1f ;  /* 0x0e001f00e9357f89 */ /* 0x0002e800000e0000 */
[----:B------:R1:W-:Y:S02]  /*5500*/  STL [R1+0x90], R231 ;  /* 0x000090e701007387 */ /* 0x0003e40000100800 */
.L_x_20761:
[----:B-12---:R-:W-:Y:S01]  /*5510*/  FADD.FTZ R52, R232, R52 ;  /* 0x00000034e8347221 */ /* 0x006fe20000010000 */
[----:B---3--:R-:W-:-:S03]  /*5520*/  FADD.FTZ R53, R233, R53 ;  /* 0x00000035e9357221 */ /* 0x008fc60000010000 */
[----:B------:R-:W-:Y:S01]  /*5530*/  FMUL.FTZ R52, R52, UR12 ;  /* 0x0000000c34347c20 */ /* 0x000fe20008410000 */
[----:B------:R-:W-:-:S04]  /*5540*/  FMUL.FTZ R57, R53, UR12 ;  /* 0x0000000c35397c20 */ /* 0x000fc80008410000 */
[----:B------:R-:W-:Y:S01]  /*5550*/  FSEL R56, R52, RZ, !P2 ;  /* 0x000000ff34387208 */ /* 0x000fe20005000000 */
[----:B------:R-:W-:Y:S06]  /*5560*/  @P1 BRA `(.L_x_20707) ;  /* 0x00000028008c1947 */ /* 0x000fec0003800000 */
[----:B------:R-:W1:Y:S01]  /*5570*/  LDC.64 R90, c[0x0][0x390] ;  /* 0x0000e400ff5a7b82 */ /* 0x000e620000000a00 */
[----:B------:R2:W5:Y:S04]  /*5580*/  LDL.S16 R61, [R1+0x52] ;  /* 0x00005200013d7983 */ /* 0x0005680000100600 */
[----:B------:R2:W5:Y:S01]  /*5590*/  LDL.S16 R60, [R1+0x50] ;  /* 0x00005000013c7983 */ /* 0x0005620000100600 */
[----:B-1----:R-:W-:-:S06]  /*55a0*/  IMAD.WIDE.U32 R52, R191, 0x10, R90 ;  /* 0x00000010bf347825 */ /* 0x002fcc00078e005a */
[----:B------:R-:W5:Y:S01]  /*55b0*/  LDG.E.128 R52, desc[UR6][R52.64] ;  /* 0x0000000634347981 */ /* 0x000f62000c1e1d00 */
[----:B------:R-:W-:-:S04]  /*55c0*/  ISETP.NE.U32.AND P1, PT, RZ, UR14, PT ;  /* 0x0000000eff007c0c */ /* 0x000fc8000bf25070 */
[----:B------:R-:W-:-:S13]  /*55d0*/  ISETP.NE.AND.EX P1, PT, RZ, UR15, PT, P1 ;  /* 0x0000000fff007c0c */ /* 0x000fda000bf25310 */
[----:B--2---:R-:W-:Y:S05]  /*55e0*/  @P1 BRA `(.L_x_20708) ;  /* 0x0000000000741947 */ /* 0x004fea0003800000 */
[C-C-:B------:R-:W-:Y:S01]  /*55f0*/  FFMA.FTZ R208, R57.reuse, R208, R56.reuse ;  /* 0x000000d039d07223 */ /* 0x140fe20000010038 */
[C-C-:B------:R-:W-:Y:S01]  /*5600*/  FFMA.FTZ R211, R57.reuse, R211, R56.reuse ;  /* 0x000000d339d37223 */ /* 0x140fe20000010038 */
[----:B------:R-:W-:Y:S01]  /*5610*/  FFMA.FTZ R210, R57, R210, R56 ;  /* 0x000000d239d27223 */ /* 0x000fe20000010038 */
[----:B------:R-:W-:Y:S02]  /*5620*/  HADD2.F32 R59, -RZ, R48.H0_H0 ;  /* 0x20000030ff3b7230 */ /* 0x000fe40000004100 */
[----:B------:R-:W-:Y:S01]  /*5630*/  FADD.FTZ R208, -R208, R214 ;  /* 0x000000d6d0d07221 */ /* 0x000fe20000010100 */
[----:B------:R-:W-:Y:S01]  /*5640*/  FADD.FTZ R215, -R211, R215 ;  /* 0x000000d7d3d77221 */ /* 0x000fe20000010100 */
[----:B------:R-:W-:Y:S01]  /*5650*/  FADD.FTZ R213, -R210, R213 ;  /* 0x000000d5d2d57221 */ /* 0x000fe20000010100 */
[----:B------:R-:W-:Y:S01]  /*5660*/  FFMA.FTZ R209, R57, R209, R56 ;  /* 0x000000d139d17223 */ /* 0x000fe20000010038 */
[C---:B------:R-:W-:Y:S01]  /*5670*/  FMUL.FTZ R58, R31.reuse, R208 ;  /* 0x000000d01f3a7220 */ /* 0x040fe20000410000 */
[C---:B------:R-:W-:Y:S01]  /*5680*/  FMUL.FTZ R215, R31.reuse, R215 ;  /* 0x000000d71fd77220 */ /* 0x040fe20000410000 */
[----:B------:R-:W-:Y:S01]  /*5690*/  FMUL.FTZ R213, R31, R213 ;  /* 0x000000d51fd57220 */ /* 0x000fe20000410000 */
[----:B------:R-:W-:Y:S01]  /*56a0*/  FADD.FTZ R212, -R209, R212 ;  /* 0x000000d4d1d47221 */ /* 0x000fe20000010100 */
[-C--:B------:R-:W-:Y:S01]  /*56b0*/  FMUL.FTZ R58, R58, R30.reuse ;  /* 0x0000001e3a3a7220 */ /* 0x080fe20000410000 */
[-C--:B------:R-:W-:Y:S01]  /*56c0*/  FMUL.FTZ R215, R215, R30.reuse ;  /* 0x0000001ed7d77220 */ /* 0x080fe20000410000 */
[----:B------:R-:W-:Y:S01]  /*56d0*/  FMUL.FTZ R213, R213, R30 ;  /* 0x0000001ed5d57220 */ /* 0x000fe20000410000 */
[----:B------:R-:W-:Y:S01]  /*56e0*/  FMUL.FTZ R212, R31, R212 ;  /* 0x000000d41fd47220 */ /* 0x000fe20000410000 */
[----:B-----5:R-:W-:Y:S01]  /*56f0*/  FMUL.FTZ R69, R52, R58 ;  /* 0x0000003a34457220 */ /* 0x020fe20000410000 */
[----:B------:R-:W-:Y:S01]  /*5700*/  FMUL.FTZ R52, R58, R59 ;  /* 0x0000003b3a347220 */ /* 0x000fe20000410000 */
[----:B------:R-:W-:-:S02]  /*5710*/  HADD2.F32 R58, -RZ, R61.H0_H0 ;  /* 0x2000003dff3a7230 */ /* 0x000fc40000004100 */
[----:B------:R-:W-:Y:S01]  /*5720*/  FMUL.FTZ R68, R53, R215 ;  /* 0x000000d735447220 */ /* 0x000fe20000410000 */
[----:B------:R-:W-:Y:S01]  /*5730*/  FMUL.FTZ R67, R54, R213 ;  /* 0x000000d536437220 */ /* 0x000fe20000410000 */
[----:B------:R-:W-:Y:S01]  /*5740*/  FMUL.FTZ R212, R212, R30 ;  /* 0x0000001ed4d47220 */ /* 0x000fe20000410000 */
[----:B------:R-:W-:Y:S01]  /*5750*/  FMUL.FTZ R53, R215, R58 ;  /* 0x0000003ad7357220 */ /* 0x000fe20000410000 */
[----:B------:R-:W-:Y:S02]  /*5760*/  HADD2.F32 R58, -RZ, R49.H0_H0 ;  /* 0x20000031ff3a7230 */ /* 0x000fe40000004100 */
[----:B------:R-:W-:-:S03]  /*5770*/  FMUL.FTZ R66, R55, R212 ;  /* 0x000000d437427220 */ /* 0x000fc60000410000 */
[----:B------:R-:W-:Y:S01]  /*5780*/  FMUL.FTZ R54, R213, R58 ;  /* 0x0000003ad5367220 */ /* 0x000fe20000410000 */
[----:B------:R-:W-:-:S05]  /*5790*/  HADD2.F32 R58, -RZ, R60.H0_H0 ;  /* 0x2000003cff3a7230 */ /* 0x000fca0000004100 */
[----:B------:R-:W-:Y:S01]  /*57a0*/  FMUL.FTZ R55, R212, R58 ;  /* 0x0000003ad4377220 */ /* 0x000fe20000410000 */
[----:B------:R-:W-:Y:S06]  /*57b0*/  BRA `(.L_x_20709) ;  /* 0x0000000000707947 */ /* 0x000fec0003800000 */
.L_x_20708:
        /* <DEDUP_REMOVED lines=12> */
[----:B------:R-:W-:-:S03]  /*5880*/  FMUL.FTZ R59, R132, R30 ;  /* 0x0000001e843b7220 */ /* 0x000fc60000410000 */
[----:B------:R-:W-:Y:S01]  /*5890*/  FMUL.FTZ R135, R31, R135 ;  /* 0x000000871f877220 */ /* 0x000fe20000410000 */
[----:B-----5:R-:W-:Y:S01]  /*58a0*/  FMUL.FTZ R69, R52, R59 ;  /* 0x0000003b34457220 */ /* 0x020fe20000410000 */
[----:B------:R-:W-:Y:S01]  /*58b0*/  FMUL.FTZ R52, R59, R58 ;  /* 0x0000003a3b347220 */ /* 0x000fe20000410000 */
[----:B------:R-:W-:Y:S02]  /*58c0*/  HADD2.F32 R58, -RZ, R61.H0_H0 ;  /* 0x2000003dff3a7230 */ /* 0x000fe40000004100 */
[----:B------:R-:W-:-:S04]  /*58d0*/  FMUL.FTZ R59, R133, R30 ;  /* 0x0000001e853b7220 */ /* 0x000fc80000410000 */
[----:B------:R-:W-:Y:S01]  /*58e0*/  FMUL.FTZ R68, R53, R59 ;  /* 0x0000003b35447220 */ /* 0x000fe20000410000 */
        /* <DEDUP_REMOVED lines=8> */
[----:B------:R-:W-:-:S07]  /*5970*/  FMUL.FTZ R55, R59, R58 ;  /* 0x0000003a3b377220 */ /* 0x000fce0000410000 */
.L_x_20709:
[----:B------:R-:W1:Y:S01]  /*5980*/  @P1 LDC.64 R58, c[0x0][0x478] ;  /* 0x00011e00ff3a1b82 */ /* 0x000e620000000a00 */
[----:B------:R2:W5:Y:S04]  /*5990*/  LDL.S16 R65, [R1+0x4e] ;  /* 0x00004e0001417983 */ /* 0x0005680000100600 */
[----:B------:R2:W5:Y:S03]  /*59a0*/  LDL.S16 R64, [R1+0x4c] ;  /* 0x00004c0001407983 */ /* 0x0005660000100600 */
[----:B------:R-:W3:Y:S01]  /*59b0*/  LDC.64 R88, c[0x0][0x468] ;  /* 0x00011a00ff587b82 */ /* 0x000ee20000000a00 */
[----:B-1----:R-:W-:-:S05]  /*59c0*/  @P1 IMAD.WIDE.U32 R58, R191, 0x10, R58 ;  /* 0x00000010bf3a1825 */ /* 0x002fca00078e003a */
[----:B------:R3:W-:Y:S02]  /*59d0*/  @P1 STG.E.128 desc[UR6][R58.64], R132 ;  /* 0x000000843a001986 */ /* 0x0007e4000c101d06 */
[----:B---3--:R-:W-:-:S05]  /*59e0*/  IMAD.WIDE.U32 R58, R191, 0x10, R88 ;  /* 0x00000010bf3a7825 */ /* 0x008fca00078e0058 */
[----:B------:R1:W-:Y:S02]  /*59f0*/  STG.E.128 desc[UR6][R58.64], R52 ;  /* 0x000000343a007986 */ /* 0x0003e4000c101d06 */
[----:B-1----:R-:W-:-:S06]  /*5a00*/  IMAD.WIDE.U32 R52, R190, 0x10, R90 ;  /* 0x00000010be347825 */ /* 0x002fcc00078e005a */
[----:B------:R-:W5:Y:S01]  /*5a10*/  LDG.E.128 R52, desc[UR6][R52.64] ;  /* 0x0000000634347981 */ /* 0x000f62000c1e1d00 */
[----:B--2---:R-:W-:Y:S05]  /*5a20*/  @!P1 BRA `(.L_x_20710) ;  /* 0x0000000000749947 */ /* 0x004fea0003800000 */
        /* <DEDUP_REMOVED lines=20> */
[----:B------:R-:W-:Y:S02]  /*5b70*/  FMUL.FTZ R63, R135, R30 ;  /* 0x0000001e873f7220 */ /* 0x000fe40000410000 */
[----:B------:R-:W-:Y:S01]  /*5b80*/  FMUL.FTZ R53, R61, R60 ;  /* 0x0000003c3d357220 */ /* 0x000fe20000410000 */
[----:B------:R-:W-:Y:S02]  /*5b90*/  HADD2.F32 R61, -RZ, R51.H0_H0 ;  /* 0x20000033ff3d7230 */ /* 0x000fe40000004100 */
[----:B------:R-:W-:-:S03]  /*5ba0*/  FMUL.FTZ R60, R54, R62 ;  /* 0x0000003e363c7220 */ /* 0x000fc60000410000 */
[----:B------:R-:W-:Y:S01]  /*5bb0*/  FMUL.FTZ R54, R62, R61 ;  /* 0x0000003d3e367220 */ /* 0x000fe20000410000 */
[----:B------:R-:W-:Y:S02]  /*5bc0*/  HADD2.F32 R62, -RZ, R64.H0_H0 ;  /* 0x20000040ff3e7230 */ /* 0x000fe40000004100 */
[----:B------:R-:W-:-:S03]  /*5bd0*/  FMUL.FTZ R61, R55, R63 ;  /* 0x0000003f373d7220 */ /* 0x000fc60000410000 */
[----:B------:R-:W-:Y:S01]  /*5be0*/  FMUL.FTZ R55, R63, R62 ;  /* 0x0000003e3f377220 */ /* 0x000fe20000410000 */
[----:B------:R-:W-:Y:S06]  /*5bf0*/  BRA `(.L_x_20711) ;  /* 0x0000000000707947 */ /* 0x000fec0003800000 */
.L_x_20710:
[C-C-:B------:R-:W-:Y:S01]  /*5c00*/  FFMA.FTZ R203, R57.reuse, R203, R56.reuse ;  /* 0x000000cb39cb7223 */ /* 0x140fe20000010038 */
[C-C-:B------:R-:W-:Y:S01]  /*5c10*/  FFMA.FTZ R202, R57.reuse, R202, R56.reuse ;  /* 0x000000ca39ca7223 */ /* 0x140fe20000010038 */
[C-C-:B------:R-:W-:Y:S01]  /*5c20*/  FFMA.FTZ R201, R57.reuse, R201, R56.reuse ;  /* 0x000000c939c97223 */ /* 0x140fe20000010038 */
[----:B------:R-:W-:Y:S01]  /*5c30*/  FFMA.FTZ R200, R57, R200, R56 ;  /* 0x000000c839c87223 */ /* 0x000fe20000010038 */
[----:B------:R-:W-:Y:S01]  /*5c40*/  FADD.FTZ R203, -R203, R207 ;  /* 0x000000cfcbcb7221 */ /* 0x000fe20000010100 */
[----:B------:R-:W-:Y:S01]  /*5c50*/  FADD.FTZ R206, -R202, R206 ;  /* 0x000000cecace7221 */ /* 0x000fe20000010100 */
[----:B------:R-:W-:Y:S01]  /*5c60*/  FADD.FTZ R205, -R201, R205 ;  /* 0x000000cdc9cd7221 */ /* 0x000fe20000010100 */
[----:B------:R-:W-:Y:S02]  /*5c70*/  HADD2.F32 R60, -RZ, R50.H0_H0 ;  /* 0x20000032ff3c7230 */ /* 0x000fe40000004100 */
[C---:B------:R-:W-:Y:S01]  /*5c80*/  FMUL.FTZ R59, R31.reuse, R203 ;  /* 0x000000cb1f3b7220 */ /* 0x040fe20000410000 */
[----:B------:R-:W-:Y:S01]  /*5c90*/  FADD.FTZ R204, -R200, R204 ;  /* 0x000000ccc8cc7221 */ /* 0x000fe20000010100 */
[C---:B------:R-:W-:Y:S01]  /*5ca0*/  FMUL.FTZ R206, R31.reuse, R206 ;  /* 0x000000ce1fce7220 */ /* 0x040fe20000410000 */
[----:B------:R-:W-:Y:S01]  /*5cb0*/  FMUL.FTZ R205, R31, R205 ;  /* 0x000000cd1fcd7220 */ /* 0x000fe20000410000 */
[----:B------:R-:W-:Y:S01]  /*5cc0*/  FMUL.FTZ R59, R59, R30 ;  /* 0x0000001e3b3b7220 */ /* 0x000fe20000410000 */
[----:B------:R-:W-:Y:S01]  /*5cd0*/  FMUL.FTZ R204, R31, R204 ;  /* 0x000000cc1fcc7220 */ /* 0x000fe20000410000 */
[-C--:B------:R-:W-:Y:S01]  /*5ce0*/  FMUL.FTZ R206, R206, R30.reuse ;  /* 0x0000001ecece7220 */ /* 0x080fe20000410000 */
[----:B------:R-:W-:Y:S01]  /*5cf0*/  FMUL.FTZ R205, R205, R30 ;  /* 0x0000001ecdcd7220 */ /* 0x000fe20000410000 */
[----:B-----5:R-:W-:Y:S01]  /*5d00*/  FMUL.FTZ R58, R52, R59 ;  /* 0x0000003b343a7220 */ /* 0x020fe20000410000 */
[----:B------:R-:W-:Y:S01]  /*5d10*/  FMUL.FTZ R52, R59, R60 ;  /* 0x0000003c3b347220 */ /* 0x000fe20000410000 */
[----:B------:R-:W-:-:S02]  /*5d20*/  HADD2.F32 R60, -RZ, R65.H0_H0 ;  /* 0x20000041ff3c7230 */ /* 0x000fc40000004100 */
[----:B------:R-:W-:Y:S01]  /*5d30*/  FMUL.FTZ R59, R53, R206 ;  /* 0x000000ce353b7220 */ /* 0x000fe20000410000 */
[----:B------:R-:W-:Y:S02]  /*5d40*/  HADD2.F32 R61, -RZ, R51.H0_H0 ;  /* 0x20000033ff3d7230 */ /* 0x000fe40000004100 */
[----:B------:R-:W-:Y:S01]  /*5d50*/  FMUL.FTZ R204, R204, R30 ;  /* 0x0000001ecccc7220 */ /* 0x000fe20000410000 */
[----:B------:R-:W-:Y:S02]  /*5d60*/  HADD2.F32 R62, -RZ, R64.H0_H0 ;  /* 0x20000040ff3e7230 */ /* 0x000fe40000004100 */
[----:B------:R-:W-:Y:S01]  /*5d70*/  FMUL.FTZ R53, R206, R60 ;  /* 0x0000003cce357220 */ /* 0x000fe20000410000 */
[----:B------:R-:W-:Y:S01]  /*5d80*/  FMUL.FTZ R60, R54, R205 ;  /* 0x000000cd363c7220 */ /* 0x000fe20000410000 */
[----:B------:R-:W-:Y:S01]  /*5d90*/  FMUL.FTZ R54, R205, R61 ;  /* 0x0000003dcd367220 */ /* 0x000fe20000410000 */
[----:B------:R-:W-:Y:S01]  /*5da0*/  FMUL.FTZ R61, R55, R204 ;  /* 0x000000cc373d7220 */ /* 0x000fe20000410000 */
[----:B------:R-:W-:-:S07]  /*5db0*/  FMUL.FTZ R55, R204, R62 ;  /* 0x0000003ecc377220 */ /* 0x000fce0000410000 */
.L_x_20711:
[----:B------:R-:W1:Y:S01]  /*5dc0*/  @P1 LDC.64 R62, c[0x0][0x478] ;  /* 0x00011e00ff3e1b82 */ /* 0x000e620000000a00 */
[----:B------:R2:W5:Y:S04]  /*5dd0*/  LDL.S16 R73, [R1+0x4a] ;  /* 0x00004a0001497983 */ /* 0x0005680000100600 */
[----:B------:R2:W5:Y:S01]  /*5de0*/  LDL.S16 R72, [R1+0x48] ;  /* 0x0000480001487983 */ /* 0x0005620000100600 */
[----:B-1----:R-:W-:-:S04]  /*5df0*/  @P1 IMAD.WIDE.U32 R62, R190, 0x10, R62 ;  /* 0x00000010be3e1825 */ /* 0x002fc800078e003e */
[----:B------:R-:W-:Y:S01]  /*5e00*/  IMAD.WIDE.U32 R190, R190, 0x10, R88 ;  /* 0x00000010bebe7825 */ /* 0x000fe200078e0058 */
[----:B------:R-:W-:Y:S04]  /*5e10*/  @P1 STG.E.128 desc[UR6][R62.64], R132 ;  /* 0x000000843e001986 */ /* 0x000fe8000c101d06 */
        /* <DEDUP_REMOVED lines=33> */
.L_x_20712:
        /* <DEDUP_REMOVED lines=8> */
[----:B------:R-:W-:Y:S01]  /*60b0*/  FMUL.FTZ R63, R31, R196 ;  /* 0x000000c41f3f7220 */ /* 0x000fe20000410000 */
[----:B------:R-:W-:Y:S01]  /*60c0*/  FADD.FTZ R195, -R199, R195 ;  /* 0x000000c3c7c37221 */ /* 0x000fe20000010100 */
[C---:B------:R-:W-:Y:S01]  /*60d0*/  FMUL.FTZ R193, R31.reuse, R193 ;  /* 0x000000c11fc17220 */ /* 0x040fe20000410000 */
[----:B------:R-:W-:Y:S01]  /*60e0*/  FMUL.FTZ R194, R31, R194 ;  /* 0x000000c21fc27220 */ /* 0x000fe20000410000 */
[-C--:B------:R-:W-:Y:S01]  /*60f0*/  FMUL.FTZ R63, R63, R30.reuse ;  /* 0x0000001e3f3f7220 */ /* 0x080fe20000410000 */
        /* <DEDUP_REMOVED lines=15> */
.L_x_20713:
[----:B------:R-:W1:Y:S01]  /*61f0*/  @P1 LDC.64 R70, c[0x0][0x478] ;  /* 0x00011e00ff461b82 */ /* 0x000e620000000a00 */
[----:B------:R2:W5:Y:S04]  /*6200*/  LDL.S16 R77, [R1+0x46] ;  /* 0x00004600014d7983 */ /* 0x0005680000100600 */
[----:B------:R2:W5:Y:S01]  /*6210*/  LDL.S16 R76, [R1+0x44] ;  /* 0x00004400014c7983 */ /* 0x0005620000100600 */
[----:B-1----:R-:W-:-:S05]  /*6220*/  @P1 IMAD.WIDE.U32 R70, R189, 0x10, R70 ;  /* 0x00000010bd461825 */ /* 0x002fca00078e0046 */
[----:B------:R1:W-:Y:S02]  /*6230*/  @P1 STG.E.128 desc[UR6][R70.64], R132 ;  /* 0x0000008446001986 */ /* 0x0003e4000c101d06 */
[----:B-1----:R-:W-:-:S05]  /*6240*/  IMAD.WIDE.U32 R70, R189, 0x10, R88 ;  /* 0x00000010bd467825 */ /* 0x002fca00078e0058 */
        /* <DEDUP_REMOVED lines=33> */
.L_x_20714:
        /* <DEDUP_REMOVED lines=28> */
.L_x_20715:
        /* <DEDUP_REMOVED lines=39> */
.L_x_20716:
        /* <DEDUP_REMOVED lines=28> */
.L_x_20717:
        /* <DEDUP_REMOVED lines=38> */
[----:B------:R-:W-:Y:S06]  /*6cb0*/  BRA `(.L_x_20719) ;  /* 0x0000000000707947 */ /* 0x000fec0003800000 */
.L_x_20718:
        /* <DEDUP_REMOVED lines=27> */
[----:B------:R-:W-:-:S07]  /*6e70*/  FMUL.FTZ R55, R161, R78 ;  /* 0x0000004ea1377220 */ /* 0x000fce0000410000 */
.L_x_20719:
        /* <DEDUP_REMOVED lines=12> */
[C-C-:B------:R-:W-:Y:S01]  /*6f40*/  FFMA.FTZ R135, R57.reuse, R154, R56.reuse ;  /* 0x0000009a39877223 */ /* 0x140fe20000010038 */
[----:B------:R-:W-:Y:S01]  /*6f50*/  FFMA.FTZ R134, R57, R165, R56 ;  /* 0x000000a539867223 */ /* 0x000fe20000010038 */
[----:B------:R-:W-:Y:S01]  /*6f60*/  FADD.FTZ R132, -R132, R168 ;  /* 0x000000a884847221 */ /* 0x000fe20000010100 */
[----:B------:R-:W-:Y:S01]  /*6f70*/  FADD.FTZ R133, -R133, R166 ;  /* 0x000000a685857221 */ /* 0x000fe20000010100 */
[----:B------:R-:W-:Y:S02]  /*6f80*/  HADD2.F32 R78, -RZ, R144.H0_H0 ;  /* 0x20000090ff4e7230 */ /* 0x000fe40000004100 */
[----:B------:R-:W-:Y:S01]  /*6f90*/  FADD.FTZ R135, -R135, R25 ;  /* 0x0000001987877221 */ /* 0x000fe20000010100 */
[C---:B------:R-:W-:Y:S01]  /*6fa0*/  FMUL.FTZ R132, R31.reuse, R132 ;  /* 0x000000841f847220 */ /* 0x040fe20000410000 */
[C---:B------:R-:W-:Y:S01]  /*6fb0*/  FMUL.FTZ R133, R31.reuse, R133 ;  /* 0x000000851f857220 */ /* 0x040fe20000410000 */
[----:B------:R-:W-:Y:S01]  /*6fc0*/  FADD.FTZ R134, -R134, R155 ;  /* 0x0000009b86867221 */ /* 0x000fe20000010100 */
[----:B------:R-:W-:Y:S01]  /*6fd0*/  FMUL.FTZ R135, R31, R135 ;  /* 0x000000871f877220 */ /* 0x000fe20000410000 */
[----:B------:R-:W-:-:S02]  /*6fe0*/  FMUL.FTZ R79, R132, R30 ;  /* 0x0000001e844f7220 */ /* 0x000fc40000410000 */
[----:B------:R-:W-:Y:S02]  /*6ff0*/  FMUL.FTZ R134, R31, R134 ;  /* 0x000000861f867220 */ /* 0x000fe40000410000 */
        /* <DEDUP_REMOVED lines=15> */
.L_x_20720:
        /* <DEDUP_REMOVED lines=9> */
[----:B------:R-:W-:Y:S01]  /*7180*/  FMUL.FTZ R166, R31, R166 ;  /* 0x000000a61fa67220 */ /* 0x000fe20000410000 */
[----:B------:R-:W-:Y:S01]  /*7190*/  FADD.FTZ R155, -R165, R155 ;  /* 0x0000009ba59b7221 */ /* 0x000fe20000010100 */
[----:B------:R-:W-:Y:S01]  /*71a0*/  FMUL.FTZ R78, R31, R78 ;  /* 0x0000004e1f4e7220 */ /* 0x000fe20000410000 */
        /* <DEDUP_REMOVED lines=16> */
.L_x_20721:
        /* <DEDUP_REMOVED lines=39> */
.L_x_20722:
        /* <DEDUP_REMOVED lines=12> */
[----:B------:R-:W-:-:S02]  /*75e0*/  FMUL.FTZ R10, R10, R30 ;  /* 0x0000001e0a0a7220 */ /* 0x000fc40000410000 */
[----:B------:R-:W-:Y:S01]  /*75f0*/  FMUL.FTZ R23, R23, R30 ;  /* 0x0000001e17177220 */ /* 0x000fe20000410000 */
[----:B------:R-:W-:Y:S01]  /*7600*/  FMUL.FTZ R9, R31, R9 ;  /* 0x000000091f097220 */ /* 0x000fe20000410000 */
[----:B-----5:R-:W-:Y:S01]  /*7610*/  FMUL.FTZ R12, R52, R10 ;  /* 0x0000000a340c7220 */ /* 0x020fe20000410000 */
[----:B------:R-:W-:Y:S01]  /*7620*/  FMUL.FTZ R52, R10, R11 ;  /* 0x0000000b0a347220 */ /* 0x000fe20000410000 */
[----:B------:R-:W-:Y:S02]  /*7630*/  HADD2.F32 R10, -RZ, R154.H0_H0 ;  /* 0x2000009aff0a7230 */ /* 0x000fe40000004100 */
[----:B------:R-:W-:Y:S01]  /*7640*/  FMUL.FTZ R21, R53, R23 ;  /* 0x0000001735157220 */ /* 0x000fe20000410000 */
[----:B------:R-:W-:Y:S02]  /*7650*/  HADD2.F32 R11, -RZ, R147.H0_H0 ;  /* 0x20000093ff0b7230 */ /* 0x000fe40000004100 */
[----:B------:R-:W-:Y:S01]  /*7660*/  FMUL.FTZ R9, R9, R30 ;  /* 0x0000001e09097220 */ /* 0x000fe20000410000 */
[----:B------:R-:W-:Y:S01]  /*7670*/  FMUL.FTZ R53, R23, R10 ;  /* 0x0000000a17357220 */ /* 0x000fe20000410000 */
[----:B------:R-:W-:-:S02]  /*7680*/  FMUL.FTZ R10, R22, R30 ;  /* 0x0000001e160a7220 */ /* 0x000fc40000410000 */
[----:B------:R-:W-:Y:S02]  /*7690*/  FMUL.FTZ R23, R55, R9 ;  /* 0x0000000937177220 */ /* 0x000fe40000410000 */
[----:B------:R-:W-:Y:S01]  /*76a0*/  FMUL.FTZ R22, R54, R10 ;  /* 0x0000000a36167220 */ /* 0x000fe20000410000 */
[----:B------:R-:W-:Y:S01]  /*76b0*/  FMUL.FTZ R54, R10, R11 ;  /* 0x0000000b0a367220 */ /* 0x000fe20000410000 */
[----:B------:R-:W-:-:S05]  /*76c0*/  HADD2.F32 R10, -RZ, R87.H0_H0 ;  /* 0x20000057ff0a7230 */ /* 0x000fca0000004100 */
[----:B------:R-:W-:-:S07]  /*76d0*/  FMUL.FTZ R55, R9, R10 ;  /* 0x0000000a09377220 */ /* 0x000fce0000410000 */
.L_x_20723:
        /* <DEDUP_REMOVED lines=19> */
[----:B------:R-:W-:Y:S01]  /*7810*/  FMUL.FTZ R133, R31, R19 ;  /* 0x000000131f857220 */ /* 0x000fe20000410000 */
[----:B------:R-:W-:Y:S01]  /*7820*/  FADD.FTZ R18, -R6, R18 ;  /* 0x0000001206127221 */ /* 0x000fe20000010100 */
[----:B-----5:R-:W-:-:S02]  /*7830*/  HADD2.F32 R9, -RZ, R78.H0_H0 ;  /* 0x2000004eff097230 */ /* 0x020fc40000004100 */
[----:B------:R-:W-:Y:S01]  /*7840*/  FMUL.FTZ R5, R132, R30 ;  /* 0x0000001e84057220 */ /* 0x000fe20000410000 */
[----:B------:R-:W-:Y:S02]  /*7850*/  HADD2.F32 R10, -RZ, R149.H0_H0 ;  /* 0x20000095ff0a7230 */ /* 0x000fe40000004100 */
[C---:B------:R-:W-:Y:S01]  /*7860*/  FMUL.FTZ R134, R31.reuse, R18 ;  /* 0x000000121f867220 */ /* 0x040fe20000410000 */
[----:B------:R-:W-:Y:S01]  /*7870*/  FMUL.FTZ R135, R31, R17 ;  /* 0x000000111f877220 */ /* 0x000fe20000410000 */
[----:B------:R-:W-:Y:S01]  /*7880*/  FMUL.FTZ R52, R52, R5 ;  /* 0x0000000534347220 */ /* 0x000fe20000410000 */
[----:B------:R-:W-:Y:S01]  /*7890*/  FMUL.FTZ R8, R5, R8 ;  /* 0x0000000805087220 */ /* 0x000fe20000410000 */
[----:B------:R-:W-:Y:S01]  /*78a0*/  FMUL.FTZ R5, R133, R30 ;  /* 0x0000001e85057220 */ /* 0x000fe20000410000 */
[----:B------:R-:W-:-:S03]  /*78b0*/  HADD2.F32 R11, -RZ, R24.H0_H0 ;  /* 0x20000018ff0b7230 */ /* 0x000fc60000004100 */
[----:B------:R-:W-:Y:S01]  /*78c0*/  FMUL.FTZ R53, R53, R5 ;  /* 0x0000000535357220 */ /* 0x000fe20000410000 */
[----:B------:R-:W-:Y:S01]  /*78d0*/  FMUL.FTZ R9, R5, R9 ;  /* 0x0000000905097220 */ /* 0x000fe20000410000 */
[----:B------:R-:W-:-:S04]  /*78e0*/  FMUL.FTZ R5, R134, R30 ;  /* 0x0000001e86057220 */ /* 0x000fc80000410000 */
[----:B------:R-:W-:Y:S01]  /*78f0*/  FMUL.FTZ R54, R54, R5 ;  /* 0x0000000536367220 */ /* 0x000fe20000410000 */
[----:B------:R-:W-:Y:S01]  /*7900*/  FMUL.FTZ R10, R5, R10 ;  /* 0x0000000a050a7220 */ /* 0x000fe20000410000 */
[----:B------:R-:W-:-:S04]  /*7910*/  FMUL.FTZ R5, R135, R30 ;  /* 0x0000001e87057220 */ /* 0x000fc80000410000 */
[----:B------:R-:W-:Y:S01]  /*7920*/  FMUL.FTZ R55, R55, R5 ;  /* 0x0000000537377220 */ /* 0x000fe20000410000 */
[----:B------:R-:W-:Y:S01]  /*7930*/  FMUL.FTZ R11, R5, R11 ;  /* 0x0000000b050b7220 */ /* 0x000fe20000410000 */
[----:B------:R-:W-:Y:S06]  /*7940*/  BRA `(.L_x_20725) ;  /* 0x0000000000707947 */ /* 0x000fec0003800000 */
.L_x_20724:
        /* <DEDUP_REMOVED lines=12> */
[----:B------:R-:W-:Y:S01]  /*7a10*/  FMUL.FTZ R8, R8, R30 ;  /* 0x0000001e08087220 */ /* 0x000fe20000410000 */
[----:B------:R-:W-:-:S02]  /*7a20*/  HADD2.F32 R5, -RZ, R148.H0_H0 ;  /* 0x20000094ff057230 */ /* 0x000fc40000004100 */
[-C--:B------:R-:W-:Y:S01]  /*7a30*/  FMUL.FTZ R19, R19, R30.reuse ;  /* 0x0000001e13137220 */ /* 0x080fe20000410000 */
[----:B-----5:R-:W-:Y:S02]  /*7a40*/  HADD2.F32 R9, -RZ, R78.H0_H0 ;  /* 0x2000004eff097230 */ /* 0x020fe40000004100 */
[-C--:B------:R-:W-:Y:S01]  /*7a50*/  FMUL.FTZ R18, R18, R30.reuse ;  /* 0x0000001e12127220 */ /* 0x080fe20000410000 */
[----:B------:R-:W-:Y:S02]  /*7a60*/  HADD2.F32 R10, -RZ, R149.H0_H0 ;  /* 0x20000095ff0a7230 */ /* 0x000fe40000004100 */
        /* <DEDUP_REMOVED lines=10> */
.L_x_20725:
        /* <DEDUP_REMOVED lines=21> */
[C---:B------:R-:W-:Y:S01]  /*7c60*/  FMUL.FTZ R133, R31.reuse, R3 ;  /* 0x000000031f857220 */ /* 0x040fe20000410000 */
[----:B------:R-:W-:Y:S01]  /*7c70*/  FMUL.FTZ R0, R132, R30 ;  /* 0x0000001e84007220 */ /* 0x000fe20000410000 */
[----:B-----5:R-:W-:Y:S02]  /*7c80*/  HADD2.F32 R5, -RZ, R18.H0_H0 ;  /* 0x20000012ff057230 */ /* 0x020fe40000004100 */
[----:B------:R-:W-:Y:S01]  /*7c90*/  FMUL.FTZ R134, R31, R2 ;  /* 0x000000021f867220 */ /* 0x000fe20000410000 */
[----:B------:R-:W-:Y:S02]  /*7ca0*/  HADD2.F32 R6, -RZ, R151.H0_H0 ;  /* 0x20000097ff067230 */ /* 0x000fe40000004100 */
[----:B------:R-:W-:Y:S01]  /*7cb0*/  FMUL.FTZ R8, R8, R0 ;  /* 0x0000000008087220 */ /* 0x000fe20000410000 */
[----:B------:R-:W-:Y:S01]  /*7cc0*/  FMUL.FTZ R4, R0, R4 ;  /* 0x0000000400047220 */ /* 0x000fe20000410000 */
[-C--:B------:R-:W-:Y:S01]  /*7cd0*/  FMUL.FTZ R0, R133, R30.reuse ;  /* 0x0000001e85007220 */ /* 0x080fe20000410000 */
[----:B------:R-:W-:-:S03]  /*7ce0*/  FMUL.FTZ R7, R135, R30 ;  /* 0x0000001e87077220 */ /* 0x000fc60000410000 */
[----:B------:R-:W-:Y:S01]  /*7cf0*/  FMUL.FTZ R9, R9, R0 ;  /* 0x0000000009097220 */ /* 0x000fe20000410000 */
[----:B------:R-:W-:Y:S01]  /*7d00*/  FMUL.FTZ R5, R0, R5 ;  /* 0x0000000500057220 */ /* 0x000fe20000410000 */
[----:B------:R-:W-:Y:S01]  /*7d10*/  FMUL.FTZ R0, R134, R30 ;  /* 0x0000001e86007220 */ /* 0x000fe20000410000 */
[----:B------:R-:W-:-:S03]  /*7d20*/  FMUL.FTZ R11, R11, R7 ;  /* 0x000000070b0b7220 */ /* 0x000fc60000410000 */
[----:B------:R-:W-:Y:S01]  /*7d30*/  FMUL.FTZ R10, R10, R0 ;  /* 0x000000000a0a7220 */ /* 0x000fe20000410000 */
[----:B------:R-:W-:Y:S01]  /*7d40*/  FMUL.FTZ R6, R0, R6 ;  /* 0x0000000600067220 */ /* 0x000fe20000410000 */
[----:B------:R-:W-:-:S05]  /*7d50*/  HADD2.F32 R0, -RZ, R17.H0_H0 ;  /* 0x20000011ff007230 */ /* 0x000fca0000004100 */
[----:B------:R-:W-:Y:S01]  /*7d60*/  FMUL.FTZ R7, R7, R0 ;  /* 0x0000000007077220 */ /* 0x000fe20000410000 */
[----:B------:R-:W-:Y:S06]  /*7d70*/  BRA `(.L_x_20727) ;  /* 0x0000000000707947 */ /* 0x000fec0003800000 */
.L_x_20726:
        /* <DEDUP_REMOVED lines=12> */
[-C--:B------:R-:W-:Y:S01]  /*7e40*/  FMUL.FTZ R7, R0, R30.reuse ;  /* 0x0000001e00077220 */ /* 0x080fe20000410000 */
[----:B------:R-:W-:Y:S01]  /*7e50*/  FMUL.FTZ R4, R4, R30 ;  /* 0x0000001e04047220 */ /* 0x000fe20000410000 */
[----:B------:R-:W-:-:S02]  /*7e60*/  HADD2.F32 R0, -RZ, R150.H0_H0 ;  /* 0x20000096ff007230 */ /* 0x000fc40000004100 */
[-C--:B------:R-:W-:Y:S01]  /*7e70*/  FMUL.FTZ R5, R3, R30.reuse ;  /* 0x0000001e03057220 */ /* 0x080fe20000410000 */
[----:B------:R-:W-:Y:S01]  /*7e80*/  FMUL.FTZ R6, R2, R30 ;  /* 0x0000001e02067220 */ /* 0x000fe20000410000 */
[----:B-----5:R-:W-:Y:S01]  /*7e90*/  FMUL.FTZ R8, R8, R4 ;  /* 0x0000000408087220 */ /* 0x020fe20000410000 */
[----:B------:R-:W-:Y:S01]  /*7ea0*/  FMUL.FTZ R11, R11, R7 ;  /* 0x000000070b0b7220 */ /* 0x000fe20000410000 */
[----:B------:R-:W-:Y:S01]  /*7eb0*/  FMUL.FTZ R4, R4, R0 ;  /* 0x0000000004047220 */ /* 0x000fe20000410000 */
[----:B------:R-:W-:Y:S02]  /*7ec0*/  HADD2.F32 R0, -RZ, R18.H0_H0 ;  /* 0x20000012ff007230 */ /* 0x000fe40000004100 */
[----:B------:R-:W-:Y:S01]  /*7ed0*/  FMUL.FTZ R9, R9, R5 ;  /* 0x0000000509097220 */ /* 0x000fe20000410000 */
[----:B------:R-:W-:Y:S02]  /*7ee0*/  FMUL.FTZ R10, R10, R6 ;  /* 0x000000060a0a7220 */ /* 0x000fe40000410000 */
[----:B------:R-:W-:Y:S01]  /*7ef0*/  FMUL.FTZ R5, R5, R0 ;  /* 0x0000000005057220 */ /* 0x000fe20000410000 */
[----:B------:R-:W-:-:S05]  /*7f00*/  HADD2.F32 R0, -RZ, R151.H0_H0 ;  /* 0x20000097ff007230 */ /* 0x000fca0000004100 */
[----:B------:R-:W-:Y:S01]  /*7f10*/  FMUL.FTZ R6, R6, R0 ;  /* 0x0000000006067220 */ /* 0x000fe20000410000 */
[----:B------:R-:W-:-:S05]  /*7f20*/  HADD2.F32 R0, -RZ, R17.H0_H0 ;  /* 0x20000011ff007230 */ /* 0x000fca0000004100 */
[----:B------:R-:W-:-:S07]  /*7f30*/  FMUL.FTZ R7, R7, R0 ;  /* 0x0000000007077220 */ /* 0x000fce0000410000 */
.L_x_20727:
[----:B------:R-:W1:Y:S02]  /*7f40*/  @P1 LDC.64 R2, c[0x0][0x478] ;  /* 0x00011e00ff021b82 */ /* 0x000e640000000a00 */
[----:B-1----:R-:W-:-:S04]  /*7f50*/  @P1 IMAD.WIDE.U32 R2, R26, 0x10, R2 ;  /* 0x000000101a021825 */ /* 0x002fc800078e0002 */
[----:B------:R-:W-:Y:S01]  /*7f60*/  IMAD.WIDE.U32 R26, R26, 0x10, R88 ;  /* 0x000000101a1a7825 */ /* 0x000fe200078e0058 */
[----:B------:R1:W-:Y:S04]  /*7f70*/  @P1 STG.E.128 desc[UR6][R2.64], R132 ;  /* 0x0000008402001986 */ /* 0x0003e8000c101d06 */
[----:B------:R1:W-:Y:S01]  /*7f80*/  STG.E.128 desc[UR6][R26.64], R4 ;  /* 0x000000041a007986 */ /* 0x0003e2000c101d06 */
[----:B------:R-:W-:Y:S05]  /*7f90*/  BRA `(.L_x_20728) ;  /* 0x0000002c00087947 */ /* 0x000fea0003800000 */
.L_x_20707:
[----:B------:R-:W2:Y:S01]  /*7fa0*/  LDL.S16 R87, [R1+0x52] ;  /* 0x0000520001577983 */ /* 0x000ea20000100600 */
[----:B------:R-:W1:Y:S02]  /*7fb0*/  LDC.64 R90, c[0x0][0x390] ;  /* 0x0000e400ff5a7b82 */ /* 0x000e640000000a00 */
[----:B-1----:R-:W-:-:S06]  /*7fc0*/  IMAD.WIDE.U32 R52, R191, 0x10, R90 ;  /* 0x00000010bf347825 */ /* 0x002fcc00078e005a */
[----:B------:R-:W5:Y:S01]  /*7fd0*/  LDG.E.128 R52, desc[UR6][R52.64] ;  /* 0x0000000634347981 */ /* 0x000f62000c1e1d00 */
[----:B--2---:R-:W-:-:S03]  /*7fe0*/  PRMT R88, R87, 0x7610, R88 ;  /* 0x0000761057587816 */ /* 0x004fc60000000058 */
[----:B------:R-:W2:Y:S01]  /*7ff0*/  LDL.S16 R87, [R1+0x50] ;  /* 0x0000500001577983 */ /* 0x000ea20000100600 */
[----:B------:R-:W-:Y:S01]  /*8000*/  UISETP.NE.U32.AND UP0, UPT, UR14, URZ, UPT ;  /* 0x000000ff0e00728c */ /* 0x000fe2000bf05070 */
[----:B------:R-:W-:-:S03]  /*8010*/  PRMT R79, R88, 0x7610, R79 ;  /* 0x00007610584f7816 */ /* 0x000fc6000000004f */
[----:B------:R-:W-:Y:S01]  /*8020*/  UISETP.NE.AND.EX UP0, UPT, UR15, URZ, UPT, UP0 ;  /* 0x000000ff0f00728c */ /* 0x000fe2000bf05300 */
[----:B--2---:R-:W-:-:S08]  /*8030*/  PRMT R78, R87, 0x7610, R78 ;  /* 0x00007610574e7816 */ /* 0x004fd0000000004e */
[----:B------:R-:W-:Y:S05]  /*8040*/  BRA.U UP0, `(.L_x_20729) ;  /* 0x0000000100747547 */ /* 0x000fea000b800000 */
        /* <DEDUP_REMOVED lines=8> */
[C---:B------:R-:W-:Y:S01]  /*80d0*/  FFMA.FTZ R58, R31.reuse, R208, R92 ;  /* 0x000000d01f3a7223 */ /* 0x040fe2000001005c */
[C---:B------:R-:W-:Y:S01]  /*80e0*/  FFMA.FTZ R215, R31.reuse, R215, R93 ;  /* 0x000000d71fd77223 */ /* 0x040fe2000001005d */
[----:B------:R-:W-:Y:S01]  /*80f0*/  FFMA.FTZ R213, R31, R213, R94 ;  /* 0x000000d51fd57223 */ /* 0x000fe2000001005e */
[----:B------:R-:W-:Y:S01]  /*8100*/  FADD.FTZ R212, -R209, R212 ;  /* 0x000000d4d1d47221 */ /* 0x000fe20000010100 */
[-C--:B------:R-:W-:Y:S01]  /*8110*/  FMUL.FTZ R58, R58, R30.reuse ;  /* 0x0000001e3a3a7220 */ /* 0x080fe20000410000 */
[-C--:B------:R-:W-:Y:S01]  /*8120*/  FMUL.FTZ R215, R215, R30.reuse ;  /* 0x0000001ed7d77220 */ /* 0x080fe20000410000 */
[----:B------:R-:W-:Y:S01]  /*8130*/  FMUL.FTZ R213, R213, R30 ;  /* 0x0000001ed5d57220 */ /* 0x000fe20000410000 */
[----:B------:R-:W-:Y:S01]  /*8140*/  FFMA.FTZ R212, R31, R212, R95 ;  /* 0x000000d41fd47223 */ /* 0x000fe2000001005f */
[-C--:B-----5:R-:W-:Y:S01]  /*8150*/  FMUL.FTZ R69, R52, R58.reuse ;  /* 0x0000003a34457220 */ /* 0x0a0fe20000410000 */
        /* <DEDUP_REMOVED lines=12> */
.L_x_20729:
        /* <DEDUP_REMOVED lines=12> */
[----:B------:R-:W-:-:S03]  /*82e0*/  FMUL.FTZ R59, R132, R30 ;  /* 0x0000001e843b7220 */ /* 0x000fc60000410000 */
[----:B------:R-:W-:Y:S01]  /*82f0*/  FFMA.FTZ R135, R31, R135, R95 ;  /* 0x000000871f877223 */ /* 0x000fe2000001005f */
[-C--:B-----5:R-:W-:Y:S01]  /*8300*/  FMUL.FTZ R69, R52, R59.reuse ;  /* 0x0000003b34457220 */ /* 0x0a0fe20000410000 */
[----:B------:R-:W-:Y:S01]  /*8310*/  FMUL.FTZ R52, R58, R59 ;  /* 0x0000003b3a347220 */ /* 0x000fe20000410000 */
[----:B------:R-:W-:Y:S02]  /*8320*/  HADD2.F32 R58, -RZ, R79.H0_H0 ;  /* 0x2000004fff3a7230 */ /* 0x000fe40000004100 */
[----:B------:R-:W-:-:S04]  /*8330*/  FMUL.FTZ R59, R133, R30 ;  /* 0x0000001e853b7220 */ /* 0x000fc80000410000 */
[-C--:B------:R-:W-:Y:S01]  /*8340*/  FMUL.FTZ R68, R53, R59.reuse ;  /* 0x0000003b35447220 */ /* 0x080fe20000410000 */
        /* <DEDUP_REMOVED lines=8> */
[----:B------:R-:W-:-:S07]  /*83d0*/  FMUL.FTZ R55, R58, R59 ;  /* 0x0000003b3a377220 */ /* 0x000fce0000410000 */
.L_x_20730:
[----:B------:R-:W2:Y:S01]  /*83e0*/  LDL.S16 R58, [R1+0x4e] ;  /* 0x00004e00013a7983 */ /* 0x000ea20000100600 */
[----:B------:R-:W-:Y:S01]  /*83f0*/  ISETP.NE.U32.AND P1, PT, RZ, UR14, PT ;  /* 0x0000000eff007c0c */ /* 0x000fe2000bf25070 */
[----:B------:R-:W1:Y:S03]  /*8400*/  LDC.64 R88, c[0x0][0x468] ;  /* 0x00011a00ff587b82 */ /* 0x000e660000000a00 */
[----:B------:R-:W-:Y:S02]  /*8410*/  ISETP.NE.AND.EX P1, PT, RZ, UR15, PT, P1 ;  /* 0x0000000fff007c0c */ /* 0x000fe4000bf25310 */
[----:B--2---:R-:W-:Y:S02]  /*8420*/  PRMT R59, R58, 0x7610, R59 ;  /* 0x000076103a3b7816 */ /* 0x004fe4000000003b */
[----:B------:R-:W2:Y:S02]  /*8430*/  LDL.S16 R58, [R1+0x4c] ;  /* 0x00004c00013a7983 */ /* 0x000ea40000100600 */
[----:B------:R-:W-:-:S02]  /*8440*/  PRMT R65, R59, 0x7610, R65 ;  /* 0x000076103b417816 */ /* 0x000fc40000000041 */
[----:B--2---:R-:W-:-:S05]  /*8450*/  PRMT R64, R58, 0x7610, R64 ;  /* 0x000076103a407816 */ /* 0x004fca0000000040 */
[----:B------:R-:W2:Y:S02]  /*8460*/  @P1 LDC.64 R58, c[0x0][0x478] ;  /* 0x00011e00ff3a1b82 */ /* 0x000ea40000000a00 */
[----:B--2---:R-:W-:-:S05]  /*8470*/  @P1 IMAD.WIDE.U32 R58, R191, 0x10, R58 ;  /* 0x00000010bf3a1825 */ /* 0x004fca00078e003a */
[----:B------:R1:W-:Y:S02]  /*8480*/  @P1 STG.E.128 desc[UR6][R58.64], R132 ;  /* 0x000000843a001986 */ /* 0x0003e4000c101d06 */
[----:B-1----:R-:W-:-:S05]  /*8490*/  IMAD.WIDE.U32 R58, R191, 0x10, R88 ;  /* 0x00000010bf3a7825 */ /* 0x002fca00078e0058 */
[----:B------:R1:W-:Y:S02]  /*84a0*/  STG.E.128 desc[UR6][R58.64], R52 ;  /* 0x000000343a007986 */ /* 0x0003e4000c101d06 */
[----:B-1----:R-:W-:-:S06]  /*84b0*/  IMAD.WIDE.U32 R52, R190, 0x10, R90 ;  /* 0x00000010be347825 */ /* 0x002fcc00078e005a */
[----:B------:R-:W5:Y:S01]  /*84c0*/  LDG.E.128 R52, desc[UR6][R52.64] ;  /* 0x0000000634347981 */ /* 0x000f62000c1e1d00 */
[----:B------:R-:W-:Y:S05]  /*84d0*/  @!P1 BRA `(.L_x_20731) ;  /* 0x0000000000749947 */ /* 0x000fea0003800000 */
        /* <DEDUP_REMOVED lines=19> */
[-C--:B------:R-:W-:Y:S01]  /*8610*/  FMUL.FTZ R59, R53, R61.reuse ;  /* 0x0000003d353b7220 */ /* 0x080fe20000410000 */
        /* <DEDUP_REMOVED lines=9> */
.L_x_20731:
        /* <DEDUP_REMOVED lines=8> */
[C---:B------:R-:W-:Y:S01]  /*8730*/  FFMA.FTZ R59, R31.reuse, R203, R96 ;  /* 0x000000cb1f3b7223 */ /* 0x040fe20000010060 */
[----:B------:R-:W-:Y:S01]  /*8740*/  FADD.FTZ R204, -R200, R204 ;  /* 0x000000ccc8cc7221 */ /* 0x000fe20000010100 */
[C---:B------:R-:W-:Y:S01]  /*8750*/  FFMA.FTZ R206, R31.reuse, R206, R97 ;  /* 0x000000ce1fce7223 */ /* 0x040fe20000010061 */
[----:B------:R-:W-:Y:S01]  /*8760*/  FFMA.FTZ R205, R31, R205, R98 ;  /* 0x000000cd1fcd7223 */ /* 0x000fe20000010062 */
[----:B------:R-:W-:Y:S01]  /*8770*/  FMUL.FTZ R59, R59, R30 ;  /* 0x0000001e3b3b7220 */ /* 0x000fe20000410000 */
[----:B------:R-:W-:Y:S01]  /*8780*/  FFMA.FTZ R204, R31, R204, R99 ;  /* 0x000000cc1fcc7223 */ /* 0x000fe20000010063 */
[-C--:B------:R-:W-:Y:S01]  /*8790*/  FMUL.FTZ R206, R206, R30.reuse ;  /* 0x0000001ecece7220 */ /* 0x080fe20000410000 */
[----:B------:R-:W-:Y:S01]  /*87a0*/  FMUL.FTZ R205, R205, R30 ;  /* 0x0000001ecdcd7220 */ /* 0x000fe20000410000 */
[-C--:B-----5:R-:W-:Y:S01]  /*87b0*/  FMUL.FTZ R58, R52, R59.reuse ;  /* 0x0000003b343a7220 */ /* 0x0a0fe20000410000 */
[----:B------:R-:W-:Y:S01]  /*87c0*/  FMUL.FTZ R52, R60, R59 ;  /* 0x0000003b3c347220 */ /* 0x000fe20000410000 */
[----:B------:R-:W-:-:S02]  /*87d0*/  HADD2.F32 R60, -RZ, R65.H0_H0 ;  /* 0x20000041ff3c7230 */ /* 0x000fc40000004100 */
[----:B------:R-:W-:Y:S01]  /*87e0*/  FMUL.FTZ R59, R53, R206 ;  /* 0x000000ce353b7220 */ /* 0x000fe20000410000 */
[----:B------:R-:W-:Y:S02]  /*87f0*/  HADD2.F32 R61, -RZ, R51.H0_H0 ;  /* 0x20000033ff3d7230 */ /* 0x000fe40000004100 */
[----:B------:R-:W-:Y:S01]  /*8800*/  FMUL.FTZ R204, R204, R30 ;  /* 0x0000001ecccc7220 */ /* 0x000fe20000410000 */
[----:B------:R-:W-:Y:S02]  /*8810*/  HADD2.F32 R62, -RZ, R64.H0_H0 ;  /* 0x20000040ff3e7230 */ /* 0x000fe40000004100 */
[----:B------:R-:W-:Y:S01]  /*8820*/  FMUL.FTZ R53, R60, R206 ;  /* 0x000000ce3c357220 */ /* 0x000fe20000410000 */
[-C--:B------:R-:W-:Y:S01]  /*8830*/  FMUL.FTZ R60, R54, R205.reuse ;  /* 0x000000cd363c7220 */ /* 0x080fe20000410000 */
[----:B------:R-:W-:Y:S01]  /*8840*/  FMUL.FTZ R54, R61, R205 ;  /* 0x000000cd3d367220 */ /* 0x000fe20000410000 */
[-C--:B------:R-:W-:Y:S01]  /*8850*/  FMUL.FTZ R61, R55, R204.reuse ;  /* 0x000000cc373d7220 */ /* 0x080fe20000410000 */
[----:B------:R-:W-:-:S07]  /*8860*/  FMUL.FTZ R55, R62, R204 ;  /* 0x000000cc3e377220 */ /* 0x000fce0000410000 */
.L_x_20732:
[----:B------:R-:W2:Y:S02]  /*8870*/  LDL.S16 R62, [R1+0x4a] ;  /* 0x00004a00013e7983 */ /* 0x000ea40000100600 */
[----:B--2---:R-:W-:Y:S02]  /*8880*/  PRMT R63, R62, 0x7610, R63 ;  /* 0x000076103e3f7816 */ /* 0x004fe4000000003f */
[----:B------:R-:W2:Y:S02]  /*8890*/  LDL.S16 R62, [R1+0x48] ;  /* 0x00004800013e7983 */ /* 0x000ea40000100600 */
[----:B------:R-:W-:Y:S02]  /*88a0*/  PRMT R73, R63, 0x7610, R73 ;  /* 0x000076103f497816 */ /* 0x000fe40000000049 */
[----:B--2---:R-:W-:Y:S02]  /*88b0*/  PRMT R72, R62, 0x7610, R72 ;  /* 0x000076103e487816 */ /* 0x004fe40000000048 */
[----:B------:R-:W1:Y:S02]  /*88c0*/  @P1 LDC.64 R62, c[0x0][0x478] ;  /* 0x00011e00ff3e1b82 */ /* 0x000e640000000a00 */
[----:B-1----:R-:W-:-:S04]  /*88d0*/  @P1 IMAD.WIDE.U32 R62, R190, 0x10, R62 ;  /* 0x00000010be3e1825 */ /* 0x002fc800078e003e */
[----:B------:R-:W-:Y:S01]  /*88e0*/  IMAD.WIDE.U32 R190, R190, 0x10, R88 ;  /* 0x00000010bebe7825 */ /* 0x000fe200078e0058 */
[----:B------:R-:W-:Y:S04]  /*88f0*/  @P1 STG.E.128 desc[UR6][R62.64], R132 ;  /* 0x000000843e001986 */ /* 0x000fe8000c101d06 */
        /* <DEDUP_REMOVED lines=33> */
.L_x_20733:
        /* <DEDUP_REMOVED lines=8> */
[----:B------:R-:W-:Y:S01]  /*8b90*/  FFMA.FTZ R63, R31, R196, R100 ;  /* 0x000000c41f3f7223 */ /* 0x000fe20000010064 */
[----:B------:R-:W-:Y:S01]  /*8ba0*/  FADD.FTZ R195, -R199, R195 ;  /* 0x000000c3c7c37221 */ /* 0x000fe20000010100 */
[C---:B------:R-:W-:Y:S01]  /*8bb0*/  FFMA.FTZ R193, R31.reuse, R193, R101 ;  /* 0x000000c11fc17223 */ /* 0x040fe20000010065 */
[----:B------:R-:W-:Y:S01]  /*8bc0*/  FFMA.FTZ R194, R31, R194, R102 ;  /* 0x000000c21fc27223 */ /* 0x000fe20000010066 */
[-C--:B------:R-:W-:Y:S01]  /*8bd0*/  FMUL.FTZ R63, R63, R30.reuse ;  /* 0x0000001e3f3f7220 */ /* 0x080fe20000410000 */
[----:B------:R-:W-:Y:S01]  /*8be0*/  FFMA.FTZ R195, R31, R195, R103 ;  /* 0x000000c31fc37223 */ /* 0x000fe20000010067 */
[-C--:B------:R-:W-:Y:S01]  /*8bf0*/  FMUL.FTZ R193, R193, R30.reuse ;  /* 0x0000001ec1c17220 */ /* 0x080fe20000410000 */
[----:B------:R-:W-:Y:S01]  /*8c00*/  FMUL.FTZ R194, R194, R30 ;  /* 0x0000001ec2c27220 */ /* 0x000fe20000410000 */
[-C--:B-----5:R-:W-:Y:S01]  /*8c10*/  FMUL.FTZ R62, R52, R63.reuse ;  /* 0x0000003f343e7220 */ /* 0x0a0fe20000410000 */
[----:B------:R-:W-:Y:S01]  /*8c20*/  FMUL.FTZ R52, R64, R63 ;  /* 0x0000003f40347220 */ /* 0x000fe20000410000 */
[----:B------:R-:W-:-:S02]  /*8c30*/  HADD2.F32 R64, -RZ, R73.H0_H0 ;  /* 0x20000049ff407230 */ /* 0x000fc40000004100 */
[-C--:B------:R-:W-:Y:S01]  /*8c40*/  FMUL.FTZ R63, R53, R193.reuse ;  /* 0x000000c1353f7220 */ /* 0x080fe20000410000 */
        /* <DEDUP_REMOVED lines=8> */
.L_x_20734:
[----:B------:R-:W2:Y:S02]  /*8cd0*/  LDL.S16 R70, [R1+0x46] ;  /* 0x0000460001467983 */ /* 0x000ea40000100600 */
[----:B--2---:R-:W-:Y:S02]  /*8ce0*/  PRMT R71, R70, 0x7610, R71 ;  /* 0x0000761046477816 */ /* 0x004fe40000000047 */
[----:B------:R-:W2:Y:S02]  /*8cf0*/  LDL.S16 R70, [R1+0x44] ;  /* 0x0000440001467983 */ /* 0x000ea40000100600 */
[----:B------:R-:W-:Y:S02]  /*8d00*/  PRMT R77, R71, 0x7610, R77 ;  /* 0x00007610474d7816 */ /* 0x000fe4000000004d */
[----:B--2---:R-:W-:Y:S02]  /*8d10*/  PRMT R76, R70, 0x7610, R76 ;  /* 0x00007610464c7816 */ /* 0x004fe4000000004c */
[----:B------:R-:W1:Y:S02]  /*8d20*/  @P1 LDC.64 R70, c[0x0][0x478] ;  /* 0x00011e00ff461b82 */ /* 0x000e640000000a00 */
[----:B-1----:R-:W-:-:S05]  /*8d30*/  @P1 IMAD.WIDE.U32 R70, R189, 0x10, R70 ;  /* 0x00000010bd461825 */ /* 0x002fca00078e0046 */
        /* <DEDUP_REMOVED lines=35> */
.L_x_20735:
        /* <DEDUP_REMOVED lines=28> */
.L_x_20736:
        /* <DEDUP_REMOVED lines=42> */
.L_x_20737:
        /* <DEDUP_REMOVED lines=28> */
.L_x_20738:
        /* <DEDUP_REMOVED lines=41> */
[----:B------:R-:W-:Y:S06]  /*9820*/  BRA `(.L_x_20740) ;  /* 0x0000000000707947 */ /* 0x000fec0003800000 */
.L_x_20739:
        /* <DEDUP_REMOVED lines=28> */
.L_x_20740:
        /* <DEDUP_REMOVED lines=21> */
[C---:B------:R-:W-:Y:S01]  /*9b40*/  FFMA.FTZ R132, R31.reuse, R132, R116 ;  /* 0x000000841f847223 */ /* 0x040fe20000010074 */
[C---:B------:R-:W-:Y:S01]  /*9b50*/  FFMA.FTZ R133, R31.reuse, R133, R117 ;  /* 0x000000851f857223 */ /* 0x040fe20000010075 */
[----:B------:R-:W-:Y:S01]  /*9b60*/  FADD.FTZ R134, -R134, R155 ;  /* 0x0000009b86867221 */ /* 0x000fe20000010100 */
[----:B------:R-:W-:Y:S01]  /*9b70*/  FFMA.FTZ R135, R31, R135, R119 ;  /* 0x000000871f877223 */ /* 0x000fe20000010077 */
[----:B------:R-:W-:-:S02]  /*9b80*/  FMUL.FTZ R79, R132, R30 ;  /* 0x0000001e844f7220 */ /* 0x000fc40000410000 */
[----:B------:R-:W-:Y:S02]  /*9b90*/  FFMA.FTZ R134, R31, R134, R118 ;  /* 0x000000861f867223 */ /* 0x000fe40000010076 */
        /* <DEDUP_REMOVED lines=15> */
.L_x_20741:
        /* <DEDUP_REMOVED lines=12> */
[-C--:B------:R-:W-:Y:S01]  /*9d50*/  FMUL.FTZ R79, R79, R30.reuse ;  /* 0x0000001e4f4f7220 */ /* 0x080fe20000410000 */
[-C--:B------:R-:W-:Y:S01]  /*9d60*/  FMUL.FTZ R166, R166, R30.reuse ;  /* 0x0000001ea6a67220 */ /* 0x080fe20000410000 */
[----:B------:R-:W-:Y:S01]  /*9d70*/  FFMA.FTZ R155, R31, R155, R118 ;  /* 0x0000009b1f9b7223 */ /* 0x000fe20000010076 */
[----:B------:R-:W-:Y:S01]  /*9d80*/  FMUL.FTZ R78, R78, R30 ;  /* 0x0000001e4e4e7220 */ /* 0x000fe20000410000 */
        /* <DEDUP_REMOVED lines=12> */
.L_x_20742:
        /* <DEDUP_REMOVED lines=42> */
.L_x_20743:
        /* <DEDUP_REMOVED lines=12> */
[----:B------:R-:W-:-:S02]  /*a1b0*/  FMUL.FTZ R10, R10, R30 ;  /* 0x0000001e0a0a7220 */ /* 0x000fc40000410000 */
[----:B------:R-:W-:Y:S01]  /*a1c0*/  FMUL.FTZ R23, R23, R30 ;  /* 0x0000001e17177220 */ /* 0x000fe20000410000 */
[----:B------:R-:W-:Y:S01]  /*a1d0*/  FFMA.FTZ R9, R31, R9, R123 ;  /* 0x000000091f097223 */ /* 0x000fe2000001007b */
[-C--:B-----5:R-:W-:Y:S01]  /*a1e0*/  FMUL.FTZ R12, R52, R10.reuse ;  /* 0x0000000a340c7220 */ /* 0x0a0fe20000410000 */
[----:B------:R-:W-:Y:S01]  /*a1f0*/  FMUL.FTZ R52, R11, R10 ;  /* 0x0000000a0b347220 */ /* 0x000fe20000410000 */
[----:B------:R-:W-:Y:S02]  /*a200*/  HADD2.F32 R10, -RZ, R154.H0_H0 ;  /* 0x2000009aff0a7230 */ /* 0x000fe40000004100 */
[-C--:B------:R-:W-:Y:S01]  /*a210*/  FMUL.FTZ R21, R53, R23.reuse ;  /* 0x0000001735157220 */ /* 0x080fe20000410000 */
[----:B------:R-:W-:Y:S02]  /*a220*/  HADD2.F32 R11, -RZ, R147.H0_H0 ;  /* 0x20000093ff0b7230 */ /* 0x000fe40000004100 */
[-C--:B------:R-:W-:Y:S01]  /*a230*/  FMUL.FTZ R9, R9, R30.reuse ;  /* 0x0000001e09097220 */ /* 0x080fe20000410000 */
[----:B------:R-:W-:Y:S01]  /*a240*/  FMUL.FTZ R53, R10, R23 ;  /* 0x000000170a357220 */ /* 0x000fe20000410000 */
[----:B------:R-:W-:-:S02]  /*a250*/  FMUL.FTZ R10, R22, R30 ;  /* 0x0000001e160a7220 */ /* 0x000fc40000410000 */
[----:B------:R-:W-:Y:S02]  /*a260*/  FMUL.FTZ R23, R55, R9 ;  /* 0x0000000937177220 */ /* 0x000fe40000410000 */
[-C--:B------:R-:W-:Y:S01]  /*a270*/  FMUL.FTZ R22, R54, R10.reuse ;  /* 0x0000000a36167220 */ /* 0x080fe20000410000 */
[----:B------:R-:W-:Y:S01]  /*a280*/  FMUL.FTZ R54, R11, R10 ;  /* 0x0000000a0b367220 */ /* 0x000fe20000410000 */
[----:B------:R-:W-:-:S05]  /*a290*/  HADD2.F32 R10, -RZ, R87.H0_H0 ;  /* 0x20000057ff0a7230 */ /* 0x000fca0000004100 */
[----:B------:R-:W-:-:S07]  /*a2a0*/  FMUL.FTZ R55, R10, R9 ;  /* 0x000000090a377220 */ /* 0x000fce0000410000 */
.L_x_20744:
[----:B------:R-:W2:Y:S02]  /*a2b0*/  LDL.S16 R9, [R1+0x32] ;  /* 0x0000320001097983 */ /* 0x000ea40000100600 */
[----:B--2---:R-:W-:Y:S02]  /*a2c0*/  PRMT R10, R9, 0x7610, R10 ;  /* 0x00007610090a7816 */ /* 0x004fe4000000000a */
[----:B------:R-:W2:Y:S02]  /*a2d0*/  LDL.S16 R9, [R1+0x30] ;  /* 0x0000300001097983 */ /* 0x000ea40000100600 */
[----:B------:R-:W-:Y:S02]  /*a2e0*/  PRMT R78, R10, 0x7610, R78 ;  /* 0x000076100a4e7816 */ /* 0x000fe4000000004e */
[----:B------:R-:W1:Y:S02]  /*a2f0*/  @P1 LDC.64 R10, c[0x0][0x478] ;  /* 0x00011e00ff0a1b82 */ /* 0x000e640000000a00 */
[----:B-1----:R-:W-:-:S04]  /*a300*/  @P1 IMAD.WIDE.U32 R10, R28, 0x10, R10 ;  /* 0x000000101c0a1825 */ /* 0x002fc800078e000a */
[----:B------:R-:W-:Y:S01]  /*a310*/  IMAD.WIDE.U32 R28, R28, 0x10, R88 ;  /* 0x000000101c1c7825 */ /* 0x000fe200078e0058 */
[----:B------:R-:W-:Y:S04]  /*a320*/  @P1 STG.E.128 desc[UR6][R10.64], R132 ;  /* 0x000000840a001986 */ /* 0x000fe8000c101d06 */
[----:B------:R1:W-:Y:S02]  /*a330*/  STG.E.128 desc[UR6][R28.64], R52 ;  /* 0x000000341c007986 */ /* 0x0003e4000c101d06 */
[----:B-1----:R-:W-:-:S06]  /*a340*/  IMAD.WIDE.U32 R52, R27, 0x10, R90 ;  /* 0x000000101b347825 */ /* 0x002fcc00078e005a */
[----:B------:R-:W5:Y:S01]  /*a350*/  LDG.E.128 R52, desc[UR6][R52.64] ;  /* 0x0000000634347981 */ /* 0x000f62000c1e1d00 */
[----:B--2---:R-:W-:Y:S01]  /*a360*/  PRMT R24, R9, 0x7610, R24 ;  /* 0x0000761009187816 */ /* 0x004fe20000000018 */
[----:B------:R-:W-:Y:S06]  /*a370*/  @!P1 BRA `(.L_x_20745) ;  /* 0x0000000000749947 */ /* 0x000fec0003800000 */
        /* <DEDUP_REMOVED lines=9> */
[----:B------:R-:W-:Y:S01]  /*a410*/  FFMA.FTZ R133, R31, R19, R125 ;  /* 0x000000131f857223 */ /* 0x000fe2000001007d */
[----:B------:R-:W-:Y:S01]  /*a420*/  FADD.FTZ R18, -R6, R18 ;  /* 0x0000001206127221 */ /* 0x000fe20000010100 */
[----:B------:R-:W-:-:S02]  /*a430*/  HADD2.F32 R9, -RZ, R78.H0_H0 ;  /* 0x2000004eff097230 */ /* 0x000fc40000004100 */
[----:B------:R-:W-:Y:S01]  /*a440*/  FMUL.FTZ R5, R132, R30 ;  /* 0x0000001e84057220 */ /* 0x000fe20000410000 */
[----:B------:R-:W-:Y:S02]  /*a450*/  HADD2.F32 R10, -RZ, R149.H0_H0 ;  /* 0x20000095ff0a7230 */ /* 0x000fe40000004100 */
[C---:B------:R-:W-:Y:S01]  /*a460*/  FFMA.FTZ R134, R31.reuse, R18, R126 ;  /* 0x000000121f867223 */ /* 0x040fe2000001007e */
[----:B------:R-:W-:Y:S01]  /*a470*/  FFMA.FTZ R135, R31, R17, R127 ;  /* 0x000000111f877223 */ /* 0x000fe2000001007f */
[-C--:B-----5:R-:W-:Y:S01]  /*a480*/  FMUL.FTZ R52, R52, R5.reuse ;  /* 0x0000000534347220 */ /* 0x0a0fe20000410000 */
[----:B------:R-:W-:Y:S01]  /*a490*/  FMUL.FTZ R8, R8, R5 ;  /* 0x0000000508087220 */ /* 0x000fe20000410000 */
[----:B------:R-:W-:Y:S01]  /*a4a0*/  FMUL.FTZ R5, R133, R30 ;  /* 0x0000001e85057220 */ /* 0x000fe20000410000 */
[----:B------:R-:W-:-:S03]  /*a4b0*/  HADD2.F32 R11, -RZ, R24.H0_H0 ;  /* 0x20000018ff0b7230 */ /* 0x000fc60000004100 */
[-C--:B------:R-:W-:Y:S01]  /*a4c0*/  FMUL.FTZ R53, R53, R5.reuse ;  /* 0x0000000535357220 */ /* 0x080fe20000410000 */
[----:B------:R-:W-:Y:S01]  /*a4d0*/  FMUL.FTZ R9, R9, R5 ;  /* 0x0000000509097220 */ /* 0x000fe20000410000 */
[----:B------:R-:W-:-:S04]  /*a4e0*/  FMUL.FTZ R5, R134, R30 ;  /* 0x0000001e86057220 */ /* 0x000fc80000410000 */
[-C--:B------:R-:W-:Y:S01]  /*a4f0*/  FMUL.FTZ R54, R54, R5.reuse ;  /* 0x0000000536367220 */ /* 0x080fe20000410000 */
[----:B------:R-:W-:Y:S01]  /*a500*/  FMUL.FTZ R10, R10, R5 ;  /* 0x000000050a0a7220 */ /* 0x000fe20000410000 */
[----:B------:R-:W-:-:S04]  /*a510*/  FMUL.FTZ R5, R135, R30 ;  /* 0x0000001e87057220 */ /* 0x000fc80000410000 */
[-C--:B------:R-:W-:Y:S01]  /*a520*/  FMUL.FTZ R55, R55, R5.reuse ;  /* 0x0000000537377220 */ /* 0x080fe20000410000 */
[----:B------:R-:W-:Y:S01]  /*a530*/  FMUL.FTZ R11, R11, R5 ;  /* 0x000000050b0b7220 */ /* 0x000fe20000410000 */
[----:B------:R-:W-:Y:S06]  /*a540*/  BRA `(.L_x_20746) ;  /* 0x0000000000707947 */ /* 0x000fec0003800000 */
.L_x_20745:
        /* <DEDUP_REMOVED lines=11> */
[----:B------:R-:W-:Y:S01]  /*a600*/  FFMA.FTZ R17, R31, R17, R127 ;  /* 0x000000111f117223 */ /* 0x000fe2000001007f */
[----:B------:R-:W-:Y:S01]  /*a610*/  FMUL.FTZ R8, R8, R30 ;  /* 0x0000001e08087220 */ /* 0x000fe20000410000 */
[----:B------:R-:W-:-:S02]  /*a620*/  HADD2.F32 R5, -RZ, R148.H0_H0 ;  /* 0x20000094ff057230 */ /* 0x000fc40000004100 */
[-C--:B------:R-:W-:Y:S01]  /*a630*/  FMUL.FTZ R19, R19, R30.reuse ;  /* 0x0000001e13137220 */ /* 0x080fe20000410000 */
[----:B------:R-:W-:Y:S02]  /*a640*/  HADD2.F32 R9, -RZ, R78.H0_H0 ;  /* 0x2000004eff097230 */ /* 0x000fe40000004100 */
[-C--:B------:R-:W-:Y:S01]  /*a650*/  FMUL.FTZ R18, R18, R30.reuse ;  /* 0x0000001e12127220 */ /* 0x080fe20000410000 */
[----:B------:R-:W-:Y:S02]  /*a660*/  HADD2.F32 R10, -RZ, R149.H0_H0 ;  /* 0x20000095ff0a7230 */ /* 0x000fe40000004100 */
[----:B------:R-:W-:Y:S01]  /*a670*/  FMUL.FTZ R17, R17, R30 ;  /* 0x0000001e11117220 */ /* 0x000fe20000410000 */
[----:B------:R-:W-:Y:S02]  /*a680*/  HADD2.F32 R11, -RZ, R24.H0_H0 ;  /* 0x20000018ff0b7230 */ /* 0x000fe40000004100 */
[-C--:B-----5:R-:W-:Y:S01]  /*a690*/  FMUL.FTZ R52, R52, R8.reuse ;  /* 0x0000000834347220 */ /* 0x0a0fe20000410000 */
[----:B------:R-:W-:Y:S01]  /*a6a0*/  FMUL.FTZ R8, R5, R8 ;  /* 0x0000000805087220 */ /* 0x000fe20000410000 */
[-C--:B------:R-:W-:Y:S01]  /*a6b0*/  FMUL.FTZ R53, R53, R19.reuse ;  /* 0x0000001335357220 */ /* 0x080fe20000410000 */
[----:B------:R-:W-:Y:S01]  /*a6c0*/  FMUL.FTZ R9, R9, R19 ;  /* 0x0000001309097220 */ /* 0x000fe20000410000 */
[-C--:B------:R-:W-:Y:S01]  /*a6d0*/  FMUL.FTZ R54, R54, R18.reuse ;  /* 0x0000001236367220 */ /* 0x080fe20000410000 */
[----:B------:R-:W-:Y:S01]  /*a6e0*/  FMUL.FTZ R10, R10, R18 ;  /* 0x000000120a0a7220 */ /* 0x000fe20000410000 */
[-C--:B------:R-:W-:Y:S01]  /*a6f0*/  FMUL.FTZ R55, R55, R17.reuse ;  /* 0x0000001137377220 */ /* 0x080fe20000410000 */
[----:B------:R-:W-:-:S07]  /*a700*/  FMUL.FTZ R11, R11, R17 ;  /* 0x000000110b0b7220 */ /* 0x000fce0000410000 */
.L_x_20746:
[----:B------:R-:W2:Y:S02]  /*a710*/  LDL.S16 R5, [R1+0x26] ;  /* 0x0000260001057983 */ /* 0x000ea40000100600 */
[----:B--2---:R-:W-:Y:S02]  /*a720*/  PRMT R6, R5, 0x7610, R6 ;  /* 0x0000761005067816 */ /* 0x004fe40000000006 */
[----:B------:R-:W2:Y:S02]  /*a730*/  LDL.S16 R5, [R1+0x24] ;  /* 0x0000240001057983 */ /* 0x000ea40000100600 */
[----:B------:R-:W-:Y:S02]  /*a740*/  PRMT R18, R6, 0x7610, R18 ;  /* 0x0000761006127816 */ /* 0x000fe40000000012 */
[----:B------:R-:W1:Y:S02]  /*a750*/  @P1 LDC.64 R6, c[0x0][0x478] ;  /* 0x00011e00ff061b82 */ /* 0x000e640000000a00 */
[----:B-1----:R-:W-:-:S05]  /*a760*/  @P1 IMAD.WIDE.U32 R6, R27, 0x10, R6 ;  /* 0x000000101b061825 */ /* 0x002fca00078e0006 */
[----:B------:R1:W-:Y:S02]  /*a770*/  @P1 STG.E.128 desc[UR6][R6.64], R132 ;  /* 0x0000008406001986 */ /* 0x0003e4000c101d06 */
[----:B-1----:R-:W-:-:S05]  /*a780*/  IMAD.WIDE.U32 R6, R27, 0x10, R88 ;  /* 0x000000101b067825 */ /* 0x002fca00078e0058 */
        /* <DEDUP_REMOVED lines=14> */
[----:B------:R-:W-:Y:S01]  /*a870*/  FFMA.FTZ R135, R31, R0, R131 ;  /* 0x000000001f877223 */ /* 0x000fe20000010083 */
[----:B------:R-:W-:-:S02]  /*a880*/  HADD2.F32 R4, -RZ, R150.H0_H0 ;  /* 0x20000096ff047230 */ /* 0x000fc40000004100 */
[C---:B------:R-:W-:Y:S01]  /*a890*/  FFMA.FTZ R133, R31.reuse, R3, R129 ;  /* 0x000000031f857223 */ /* 0x040fe20000010081 */
[----:B------:R-:W-:Y:S01]  /*a8a0*/  FMUL.FTZ R0, R132, R30 ;  /* 0x0000001e84007220 */ /* 0x000fe20000410000 */
[----:B------:R-:W-:Y:S02]  /*a8b0*/  HADD2.F32 R5, -RZ, R18.H0_H0 ;  /* 0x20000012ff057230 */ /* 0x000fe40000004100 */
[----:B------:R-:W-:Y:S01]  /*a8c0*/  FFMA.FTZ R134, R31, R2, R130 ;  /* 0x000000021f867223 */ /* 0x000fe20000010082 */
[----:B------:R-:W-:Y:S02]  /*a8d0*/  HADD2.F32 R6, -RZ, R151.H0_H0 ;  /* 0x20000097ff067230 */ /* 0x000fe40000004100 */
[-C--:B-----5:R-:W-:Y:S01]  /*a8e0*/  FMUL.FTZ R8, R8, R0.reuse ;  /* 0x0000000008087220 */ /* 0x0a0fe20000410000 */
[----:B------:R-:W-:Y:S01]  /*a8f0*/  FMUL.FTZ R4, R4, R0 ;  /* 0x0000000004047220 */ /* 0x000fe20000410000 */
[-C--:B------:R-:W-:Y:S01]  /*a900*/  FMUL.FTZ R0, R133, R30.reuse ;  /* 0x0000001e85007220 */ /* 0x080fe20000410000 */
[----:B------:R-:W-:-:S03]  /*a910*/  FMUL.FTZ R7, R135, R30 ;  /* 0x0000001e87077220 */ /* 0x000fc60000410000 */
[-C--:B------:R-:W-:Y:S01]  /*a920*/  FMUL.FTZ R9, R9, R0.reuse ;  /* 0x0000000009097220 */ /* 0x080fe20000410000 */
[----:B------:R-:W-:Y:S01]  /*a930*/  FMUL.FTZ R5, R5, R0 ;  /* 0x0000000005057220 */ /* 0x000fe20000410000 */
[----:B------:R-:W-:Y:S01]  /*a940*/  FMUL.FTZ R0, R134, R30 ;  /* 0x0000001e86007220 */ /* 0x000fe20000410000 */
[----:B------:R-:W-:-:S03]  /*a950*/  FMUL.FTZ R11, R11, R7 ;  /* 0x000000070b0b7220 */ /* 0x000fc60000410000 */
[-C--:B------:R-:W-:Y:S01]  /*a960*/  FMUL.FTZ R10, R10, R0.reuse ;  /* 0x000000000a0a7220 */ /* 0x080fe20000410000 */
[----:B------:R-:W-:Y:S01]  /*a970*/  FMUL.FTZ R6, R6, R0 ;  /* 0x0000000006067220 */ /* 0x000fe20000410000 */
[----:B------:R-:W-:-:S05]  /*a980*/  HADD2.F32 R0, -RZ, R17.H0_H0 ;  /* 0x20000011ff007230 */ /* 0x000fca0000004100 */
[----:B------:R-:W-:Y:S01]  /*a990*/  FMUL.FTZ R7, R0, R7 ;  /* 0x0000000700077220 */ /* 0x000fe20000410000 */
[----:B------:R-:W-:Y:S06]  /*a9a0*/  BRA `(.L_x_20748) ;  /* 0x0000000000707947 */ /* 0x000fec0003800000 */
.L_x_20747:
        /* <DEDUP_REMOVED lines=12> */
[-C--:B------:R-:W-:Y:S01]  /*aa70*/  FMUL.FTZ R7, R0, R30.reuse ;  /* 0x0000001e00077220 */ /* 0x080fe20000410000 */
[----:B------:R-:W-:Y:S01]  /*aa80*/  FMUL.FTZ R4, R4, R30 ;  /* 0x0000001e04047220 */ /* 0x000fe20000410000 */
[----:B------:R-:W-:-:S02]  /*aa90*/  HADD2.F32 R0, -RZ, R150.H0_H0 ;  /* 0x20000096ff007230 */ /* 0x000fc40000004100 */
[-C--:B------:R-:W-:Y:S01]  /*aaa0*/  FMUL.FTZ R5, R3, R30.reuse ;  /* 0x0000001e03057220 */ /* 0x080fe20000410000 */
[----:B------:R-:W-:Y:S01]  /*aab0*/  FMUL.FTZ R6, R2, R30 ;  /* 0x0000001e02067220 */ /* 0x000fe20000410000 */
[-C--:B-----5:R-:W-:Y:S01]  /*aac0*/  FMUL.FTZ R8, R8, R4.reuse ;  /* 0x0000000408087220 */ /* 0x0a0fe20000410000 */
[----:B------:R-:W-:Y:S01]  /*aad0*/  FMUL.FTZ R11, R11, R7 ;  /* 0x000000070b0b7220 */ /* 0x000fe20000410000 */
[----:B------:R-:W-:Y:S01]  /*aae0*/  FMUL.FTZ R4, R0, R4 ;  /* 0x0000000400047220 */ /* 0x000fe20000410000 */
[----:B------:R-:W-:Y:S02]  /*aaf0*/  HADD2.F32 R0, -RZ, R18.H0_H0 ;  /* 0x20000012ff007230 */ /* 0x000fe40000004100 */
[-C--:B------:R-:W-:Y:S01]  /*ab00*/  FMUL.FTZ R9, R9, R5.reuse ;  /* 0x0000000509097220 */ /* 0x080fe20000410000 */
[----:B------:R-:W-:Y:S02]  /*ab10*/  FMUL.FTZ R10, R10, R6 ;  /* 0x000000060a0a7220 */ /* 0x000fe40000410000 */
[----:B------:R-:W-:Y:S01]  /*ab20*/  FMUL.FTZ R5, R0, R5 ;  /* 0x0000000500057220 */ /* 0x000fe20000410000 */
[----:B------:R-:W-:-:S05]  /*ab30*/  HADD2.F32 R0, -RZ, R151.H0_H0 ;  /* 0x20000097ff007230 */ /* 0x000fca0000004100 */
[----:B------:R-:W-:Y:S01]  /*ab40*/  FMUL.FTZ R6, R0, R6 ;  /* 0x0000000600067220 */ /* 0x000fe20000410000 */
[----:B------:R-:W-:-:S05]  /*ab50*/  HADD2.F32 R0, -RZ, R17.H0_H0 ;  /* 0x20000011ff007230 */ /* 0x000fca0000004100 */
[----:B------:R-:W-:-:S07]  /*ab60*/  FMUL.FTZ R7, R0, R7 ;  /* 0x0000000700077220 */ /* 0x000fce0000410000 */
.L_x_20748:
[----:B------:R-:W1:Y:S02]  /*ab70*/  @P1 LDC.64 R2, c[0x0][0x478] ;  /* 0x00011e00ff021b82 */ /* 0x000e640000000a00 */
[----:B-1----:R-:W-:-:S04]  /*ab80*/  @P1 IMAD.WIDE.U32 R2, R26, 0x10, R2 ;  /* 0x000000101a021825 */ /* 0x002fc800078e0002 */
[----:B------:R-:W-:Y:S01]  /*ab90*/  IMAD.WIDE.U32 R26, R26, 0x10, R88 ;  /* 0x000000101a1a7825 */ /* 0x000fe200078e0058 */
[----:B------:R2:W-:Y:S04]  /*aba0*/  @P1 STG.E.128 desc[UR6][R2.64], R132 ;  /* 0x0000008402001986 */ /* 0x0005e8000c101d06 */
[----:B------:R2:W-:Y:S02]  /*abb0*/  STG.E.128 desc[UR6][R26.64], R4 ;  /* 0x000000041a007986 */ /* 0x0005e4000c101d06 */
.L_x_20728:
[----:B-12---:R-:W2:Y:S01]  /*abc0*/  LDL.LU R4, [R1+0x190] ;  /* 0x0001900001047983 */ /* 0x006ea20000300800 */
[----:B------:R-:W1:Y:S03]  /*abd0*/  LDC.64 R2, c[0x0][0x380] ;  /* 0x0000e000ff027b82 */ /* 0x000e660000000a00 */
        /* <DEDUP_REMOVED lines=39> */
[----:B-1----:R-:W-:-:S04]  /*ae50*/  LEA R179, R2, R179, 0x2 ;  /* 0x000000b302b37211 */ /* 0x002fc800078e10ff */
        /* <DEDUP_REMOVED lines=83> */
.L_x_20703:
        /* <DEDUP_REMOVED lines=33> */
[----:B-1----:R2:W5:Y:S04]  /*b5a0*/  LDL.LU R56, [R1+0x60] ;  /* 0x0000600001387983 */ /* 0x0025680000300800 */
        /* <DEDUP_REMOVED lines=67> */
.L_x_20702:
[----:B------:R-:W-:Y:S05]  /*b9e0*/  BSYNC B0 ;  /* 0x0000000000007941 */ /* 0x000fea0003800000 */
.L_x_20701:
[----:B------:R-:W3:Y:S01]  /*b9f0*/  LDL.LU R125, [R1+0x18c] ;  /* 0x00018c00017d7983 */ /* 0x000ee20000300800 */
[----:B------:R-:W-:Y:S01]  /*ba00*/  MOV R2, 0x400 ;  /* 0x0000040000027802 */ /* 0x000fe20000000f00 */
[----:B------:R-:W-:Y:S05]  /*ba10*/  WARPSYNC.ALL ;  /* 0x0000000000007948 */ /* 0x000fea0003800000 */
[----:B------:R-:W1:Y:S01]  /*ba20*/  S2R R124, SR_TID.X ;  /* 0x00000000007c7919 */ /* 0x000e620000002100 */
[----:B------:R-:W4:Y:S01]  /*ba30*/  S2UR UR13, SR_CTAID.X ;  /* 0x00000000000d79c3 */ /* 0x000f220000002500 */
[----:B------:R-:W0:Y:S01]  /*ba40*/  LDCU.128 UR16, c[0x0][0x440] ;  /* 0x00008800ff1077ac */ /* 0x000e220008000c00 */
[----:B------:R-:W2:Y:S01]  /*ba50*/  S2R R3, SR_CgaCtaId ;  /* 0x0000000000037919 */ /* 0x000ea20000008800 */
[----:B------:R-:W0:Y:S01]  /*ba60*/  LDCU.64 UR4, c[0x0][0x460] ;  /* 0x00008c00ff0477ac */ /* 0x000e220008000a00 */
[----:B-1----:R-:W-:-:S02]  /*ba70*/  SHF.R.U32.HI R0, RZ, 0x5, R124 ;  /* 0x00000005ff007819 */ /* 0x002fc4000001167c */
[----:B--2---:R-:W-:-:S03]  /*ba80*/  LEA R3, R3, R2, 0x18 ;  /* 0x0000000203037211 */ /* 0x004fc600078ec0ff */
[----:B---3--:R-:W-:-:S05]  /*ba90*/  IMAD R0, R0, 0x140, R125 ;  /* 0x0000014000007824 */ /* 0x008fca00078e027d */
        /* <DEDUP_REMOVED lines=63> */
[----:B------:R-:W-:Y:S01]  /*be90*/  LDS R94, [R0+0x3c00] ;  /* 0x003c0000005e7984 */ /* 0x000fe20000000800 */
        /* <DEDUP_REMOVED lines=34> */
[----:B------:R0:W-:Y:S04]  /*c0c0*/  STS.128 [R2+0xa00], R44 ;  /* 0x000a002c02007388 */ /* 0x0001e80000000c00 */
[----:B------:R-:W-:Y:S04]  /*c0d0*/  STS.128 [R2+0xc00], R48 ;  /* 0x000c003002007388 */ /* 0x000fe80000000c00 */
[----:B------:R-:W-:Y:S04]  /*c0e0*/  STS.128 [R2+0xe00], R52 ;  /* 0x000e003402007388 */ /* 0x000fe80000000c00 */
[----:B------:R-:W-:Y:S04]  /*c0f0*/  STS.128 [R2+0x1000], R56 ;  /* 0x0010003802007388 */ /* 0x000fe80000000c00 */
[----:B------:R-:W-:Y:S01]  /*c100*/  STS.128 [R2+0x1200], R60 ;  /* 0x0012003c02007388 */ /* 0x000fe20000000c00 */
[----:B0-----:R-:W-:Y:S01]  /*c110*/  FADD.FTZ R45, R3, R94 ;  /* 0x0000005e032d7221 */ /* 0x001fe20000010000 */
[----:B------:R-:W-:Y:S06]  /*c120*/  BAR.SYNC.DEFER_BLOCKING 0x0 ;  /* 0x0000000000007b1d */ /* 0x000fec0000010000 */
[----:B------:R-:W0:Y:S04]  /*c130*/  LDS R44, [R0+0x200] ;  /* 0x00020000002c7984 */ /* 0x000e280000000800 */
[----:B------:R-:W1:Y:S04]  /*c140*/  LDS R46, [R0+0x400] ;  /* 0x00040000002e7984 */ /* 0x000e680000000800 */
[----:B------:R-:W2:Y:S04]  /*c150*/  LDS R47, [R0+0x600] ;  /* 0x00060000002f7984 */ /* 0x000ea80000000800 */
[----:B------:R-:W3:Y:S04]  /*c160*/  LDS R73, [R0] ;  /* 0x0000000000497984 */ /* 0x000ee80000000800 */
        /* <DEDUP_REMOVED lines=11> */
[----:B------:R-:W-:Y:S01]  /*c220*/  LDS R56, [R0+0x2200] ;  /* 0x0022000000387984 */ /* 0x000fe20000000800 */
[----:B---3--:R-:W-:-:S03]  /*c230*/  FADD.FTZ R73, RZ, R73 ;  /* 0x00000049ff497221 */ /* 0x008fc60000010000 */
[----:B------:R-:W-:Y:S01]  /*c240*/  LDS R57, [R0+0x2400] ;  /* 0x0024000000397984 */ /* 0x000fe20000000800 */
[----:B----4-:R-:W-:-:S03]  /*c250*/  FADD.FTZ R73, R73, R48 ;  /* 0x0000003049497221 */ /* 0x010fc60000010000 */
[----:B------:R-:W-:Y:S01]  /*c260*/  LDS R58, [R0+0x2600] ;  /* 0x00260000003a7984 */ /* 0x000fe20000000800 */
[----:B------:R-:W-:-:S03]  /*c270*/  FADD.FTZ R50, R44, R49 ;  /* 0x000000312c327221 */ /* 0x000fc60000010000 */
[----:B------:R-:W0:Y:S01]  /*c280*/  LDS R48, [R0+0x1000] ;  /* 0x0010000000307984 */ /* 0x000e220000000800 */
[----:B------:R-:W-:-:S03]  /*c290*/  FADD.FTZ R51, R46, R51 ;  /* 0x000000332e337221 */ /* 0x000fc60000010000 */
[----:B------:R-:W1:Y:S01]  /*c2a0*/  LDS R44, [R0+0xa00] ;  /* 0x000a0000002c7984 */ /* 0x000e620000000800 */
[----:B------:R-:W-:-:S03]  /*c2b0*/  FADD.FTZ R52, R47, R52 ;  /* 0x000000342f347221 */ /* 0x000fc60000010000 */
[----:B------:R-:W2:Y:S01]  /*c2c0*/  LDS R46, [R0+0xc00] ;  /* 0x000c0000002e7984 */ /* 0x000ea20000000800 */
[----:B------:R-:W-:-:S03]  /*c2d0*/  FADD.FTZ R3, RZ, R3 ;  /* 0x00000003ff037221 */ /* 0x000fc60000010000 */
        /* <DEDUP_REMOVED lines=11> */
[----:B-1----:R-:W-:Y:S01]  /*c390*/  FADD.FTZ R44, RZ, R44 ;  /* 0x0000002cff2c7221 */ /* 0x002fe20000010000 */
[----:B------:R-:W-:Y:S02]  /*c3a0*/  FADD.FTZ R48, R48, R57 ;  /* 0x0000003930307221 */ /* 0x000fe40000010000 */
[----:B------:R-:W1:Y:S01]  /*c3b0*/  LDS R66, [R0+0x3600] ;  /* 0x0036000000427984 */ /* 0x000e620000000800 */
[----:B--2---:R-:W-:Y:S01]  /*c3c0*/  FADD.FTZ R46, RZ, R46 ;  /* 0x0000002eff2e7221 */ /* 0x004fe20000010000 */
[----:B------:R-:W-:Y:S02]  /*c3d0*/  FADD.FTZ R44, R44, R53 ;  /* 0x000000352c2c7221 */ /* 0x000fe40000010000 */
[----:B------:R-:W2:Y:S01]  /*c3e0*/  LDS R77, [R0+0x3800] ;  /* 0x00380000004d7984 */ /* 0x000ea20000000800 */
[----:B---3--:R-:W-:Y:S01]  /*c3f0*/  FADD.FTZ R47, RZ, R47 ;  /* 0x0000002fff2f7221 */ /* 0x008fe20000010000 */
[----:B------:R-:W-:-:S02]  /*c400*/  FADD.FTZ R46, R46, R55 ;  /* 0x000000372e2e7221 */ /* 0x000fc40000010000 */
[----:B------:R-:W3:Y:S01]  /*c410*/  LDS R68, [R0+0x3a00] ;  /* 0x003a000000447984 */ /* 0x000ee20000000800 */
[----:B------:R-:W-:Y:S01]  /*c420*/  FADD.FTZ R47, R47, R56 ;  /* 0x000000382f2f7221 */ /* 0x000fe20000010000 */
[----:B----4-:R-:W-:Y:S02]  /*c430*/  FADD.FTZ R49, RZ, R49 ;  /* 0x00000031ff317221 */ /* 0x010fe40000010000 */
        /* <DEDUP_REMOVED lines=9> */
[----:B------:R-:W-:Y:S01]  /*c4d0*/  LDS R72, [R0+0x4400] ;  /* 0x0044000000487984 */ /* 0x000fe20000000800 */
        /* <DEDUP_REMOVED lines=10> */
[----:B---3--:R-:W-:Y:S01]  /*c580*/  FADD.FTZ R49, R49, R68 ;  /* 0x0000004431317221 */ /* 0x008fe20000010000 */
[----:B------:R-:W-:Y:S01]  /*c590*/  BAR.SYNC.DEFER_BLOCKING 0x0 ;  /* 0x0000000000007b1d */ /* 0x000fe20000010000 */
[----:B----4-:R-:W-:Y:S01]  /*c5a0*/  FADD.FTZ R79, R60, R79 ;  /* 0x0000004f3c4f7221 */ /* 0x010fe20000010000 */
[----:B------:R-:W-:Y:S01]  /*c5b0*/  FADD.FTZ R81, R50, R81 ;  /* 0x0000005132517221 */ /* 0x000fe20000010000 */
[----:B------:R-:W-:Y:S01]  /*c5c0*/  FADD.FTZ R51, R51, R70 ;  /* 0x0000004633337221 */ /* 0x000fe20000010000 */
[----:B------:R-:W-:Y:S01]  /*c5d0*/  FADD.FTZ R83, R52, R83 ;  /* 0x0000005334537221 */ /* 0x000fe20000010000 */
[----:B------:R-:W-:Y:S01]  /*c5e0*/  FADD.FTZ R85, R44, R85 ;  /* 0x000000552c557221 */ /* 0x000fe20000010000 */
[----:B------:R-:W-:Y:S01]  /*c5f0*/  STS.128 [R2], R4 ;  /* 0x0000000402007388 */ /* 0x000fe20000000c00 */
[----:B------:R-:W-:-:S03]  /*c600*/  FADD.FTZ R87, R46, R87 ;  /* 0x000000572e577221 */ /* 0x000fc60000010000 */
[----:B------:R3:W-:Y:S01]  /*c610*/  STS.128 [R2+0x200], R8 ;  /* 0x0002000802007388 */ /* 0x0007e20000000c00 */
[----:B0-----:R-:W-:-:S03]  /*c620*/  FADD.FTZ R47, R47, R74 ;  /* 0x0000004a2f2f7221 */ /* 0x001fc60000010000 */
[----:B------:R-:W-:Y:S01]  /*c630*/  STS.128 [R2+0x400], R12 ;  /* 0x0004000c02007388 */ /* 0x000fe20000000c00 */
[----:B-1----:R-:W-:-:S03]  /*c640*/  FADD.FTZ R89, R48, R89 ;  /* 0x0000005930597221 */ /* 0x002fc60000010000 */
[----:B------:R-:W-:Y:S01]  /*c650*/  STS.128 [R2+0x600], R16 ;  /* 0x0006001002007388 */ /* 0x000fe20000000c00 */
[----:B--2---:R-:W-:-:S03]  /*c660*/  FADD.FTZ R49, R49, R76 ;  /* 0x0000004c31317221 */ /* 0x004fc60000010000 */
[----:B------:R-:W-:Y:S04]  /*c670*/  STS.128 [R2+0x800], R20 ;  /* 0x0008001402007388 */ /* 0x000fe80000000c00 */
[----:B------:R-:W-:Y:S01]  /*c680*/  STS.128 [R2+0xa00], R24 ;  /* 0x000a001802007388 */ /* 0x000fe20000000c00 */
[----:B---3--:R-:W-:-:S03]  /*c690*/  FADD.FTZ R9, R3, R72 ;  /* 0x0000004803097221 */ /* 0x008fc60000010000 */
        /* <DEDUP_REMOVED lines=128> */
.L_x_20706:
        /* <DEDUP_REMOVED lines=8> */
.L_x_20751:
[----:B------:R-:W-:Y:S05]  /*cf20*/  BSYNC B2 ;  /* 0x0000000000027941 */ /* 0x000fea0003800000 */
.L_x_20750:
        /* <DEDUP_REMOVED lines=8> */
.L_x_20752:
[----:B------:R-:W-:Y:S01]  /*cfb0*/  HFMA2 R218, -RZ, RZ, 0, 1.1920928955078125e-07 ;  /* 0x00000002ffda7431 */ /* 0x000fe200000001ff */
[----:B------:R-:W-:Y:S01]  /*cfc0*/  MOV R219, R232 ;  /* 0x000000e800db7202 */ /* 0x000fe20000000f00 */
[----:B------:R-:W-:Y:S01]  /*cfd0*/  FADD.FTZ R233, R216, R233 ;  /* 0x000000e9d8e97221 */ /* 0x000fe20000010000 */
[----:B------:R-:W-:-:S07]  /*cfe0*/  MOV R216, 0xffffffff ;  /* 0xffffffff00d87802 */ /* 0x000fce0000000f00 */
[----:B------:R-:W-:Y:S05]  /*cff0*/  WARPSYNC.COLLECTIVE R216, `(.L_x_20753) ;  /* 0x00000000d8087348 */ /* 0x000fea0003c00000 */
[----:B------:R0:W1:Y:S02]  /*d000*/  SHFL.BFLY P3, R216, R219, R218, R217 ;  /* 0x0c0000dadbd87389 */ /* 0x00006400000600d9 */
[----:B01----:R-:W-:Y:S05]  /*d010*/  ENDCOLLECTIVE ;  /* 0x000000000000791b */ /* 0x003fea0003800000 */
.L_x_20753:
[----:B------:R-:W-:Y:S01]  /*d020*/  MOV R219, R233 ;  /* 0x000000e900db7202 */ /* 0x000fe20000000f00 */
[----:B------:R-:W-:Y:S01]  /*d030*/  FADD.FTZ R232, R232, R216 ;  /* 0x000000d8e8e87221 */ /* 0x000fe20000010000 */
[----:B------:R-:W-:-:S07]  /*d040*/  MOV R216, 0xffffffff ;  /* 0xffffffff00d87802 */ /* 0x000fce0000000f00 */
[----:B------:R-:W-:Y:S05]  /*d050*/  WARPSYNC.COLLECTIVE R216, `(.L_x_20754) ;  /* 0x00000000d8087348 */ /* 0x000fea0003c00000 */
[----:B------:R0:W1:Y:S02]  /*d060*/  SHFL.BFLY P3, R216, R219, R218, R217 ;  /* 0x0c0000dadbd87389 */ /* 0x00006400000600d9 */
[----:B01----:R-:W-:Y:S05]  /*d070*/  ENDCOLLECTIVE ;  /* 0x000000000000791b */ /* 0x003fea0003800000 */
.L_x_20754:
[----:B------:R-:W-:Y:S01]  /*d080*/  HFMA2 R218, -RZ, RZ, 0, 2.384185791015625e-07 ;  /* 0x00000004ffda7431 */ /* 0x000fe200000001ff */
[----:B------:R-:W-:Y:S01]  /*d090*/  MOV R219, R232 ;  /* 0x000000e800db7202 */ /* 0x000fe20000000f00 */
[----:B------:R-:W-:Y:S01]  /*d0a0*/  FADD.FTZ R233, R233, R216 ;  /* 0x000000d8e9e97221 */ /* 0x000fe20000010000 */
[----:B------:R-:W-:-:S07]  /*d0b0*/  MOV R216, 0xffffffff ;  /* 0xffffffff00d87802 */ /* 0x000fce0000000f00 */
[----:B------:R-:W-:Y:S05]  /*d0c0*/  WARPSYNC.COLLECTIVE R216, `(.L_x_20755) ;  /* 0x00000000d8087348 */ /* 0x000fea0003c00000 */
[----:B------:R0:W1:Y:S02]  /*d0d0*/  SHFL.BFLY P3, R216, R219, R218, R217 ;  /* 0x0c0000dadbd87389 */ /* 0x00006400000600d9 */
[----:B01----:R-:W-:Y:S05]  /*d0e0*/  ENDCOLLECTIVE ;  /* 0x000000000000791b */ /* 0x003fea0003800000 */
.L_x_20755:
[----:B------:R-:W-:Y:S01]  /*d0f0*/  MOV R219, R233 ;  /* 0x000000e900db7202 */ /* 0x000fe20000000f00 */
[----:B------:R-:W-:Y:S01]  /*d100*/  FADD.FTZ R232, R232, R216 ;  /* 0x000000d8e8e87221 */ /* 0x000fe20000010000 */
[----:B------:R-:W-:-:S07]  /*d110*/  MOV R216, 0xffffffff ;  /* 0xffffffff00d87802 */ /* 0x000fce0000000f00 */
[----:B------:R-:W-:Y:S05]  /*d120*/  WARPSYNC.COLLECTIVE R216, `(.L_x_20756) ;  /* 0x00000000d8087348 */ /* 0x000fea0003c00000 */
[----:B------:R0:W1:Y:S02]  /*d130*/  SHFL.BFLY P3, R216, R219, R218, R217 ;  /* 0x0c0000dadbd87389 */ /* 0x00006400000600d9 */
[----:B01----:R-:W-:Y:S05]  /*d140*/  ENDCOLLECTIVE ;  /* 0x000000000000791b */ /* 0x003fea0003800000 */
.L_x_20756:
[----:B------:R-:W-:Y:S01]  /*d150*/  HFMA2 R218, -RZ, RZ, 0, 4.76837158203125e-07 ;  /* 0x00000008ffda7431 */ /* 0x000fe200000001ff */
[----:B------:R-:W-:Y:S01]  /*d160*/  MOV R219, R232 ;  /* 0x000000e800db7202 */ /* 0x000fe20000000f00 */
[----:B------:R-:W-:Y:S01]  /*d170*/  FADD.FTZ R233, R233, R216 ;  /* 0x000000d8e9e97221 */ /* 0x000fe20000010000 */
[----:B------:R-:W-:-:S07]  /*d180*/  MOV R216, 0xffffffff ;  /* 0xffffffff00d87802 */ /* 0x000fce0000000f00 */
[----:B------:R-:W-:Y:S05]  /*d190*/  WARPSYNC.COLLECTIVE R216, `(.L_x_20757) ;  /* 0x00000000d8087348 */ /* 0x000fea0003c00000 */
[----:B------:R0:W1:Y:S02]  /*d1a0*/  SHFL.BFLY P3, R216, R219, R218, R217 ;  /* 0x0c0000dadbd87389 */ /* 0x00006400000600d9 */
[----:B01----:R-:W-:Y:S05]  /*d1b0*/  ENDCOLLECTIVE ;  /* 0x000000000000791b */ /* 0x003fea0003800000 */
.L_x_20757:
[----:B------:R-:W-:Y:S01]  /*d1c0*/  MOV R219, R233 ;  /* 0x000000e900db7202 */ /* 0x000fe20000000f00 */
[----:B------:R-:W-:Y:S01]  /*d1d0*/  FADD.FTZ R232, R232, R216 ;  /* 0x000000d8e8e87221 */ /* 0x000fe20000010000 */
[----:B------:R-:W-:-:S07]  /*d1e0*/  MOV R216, 0xffffffff ;  /* 0xffffffff00d87802 */ /* 0x000fce0000000f00 */
[----:B------:R-:W-:Y:S05]  /*d1f0*/  WARPSYNC.COLLECTIVE R216, `(.L_x_20758) ;  /* 0x00000000d8087348 */ /* 0x000fea0003c00000 */
[----:B------:R0:W1:Y:S02]  /*d200*/  SHFL.BFLY P3, R216, R219, R218, R217 ;  /* 0x0c0000dadbd87389 */ /* 0x00006400000600d9 */
[----:B01----:R-:W-:Y:S05]  /*d210*/  ENDCOLLECTIVE ;  /* 0x000000000000791b */ /* 0x003fea0003800000 */
.L_x_20758:
        /* <DEDUP_REMOVED lines=16> */
[----:B0-----:R-:W2:Y:S01]  /*d320*/  LDL.LU R216, [R1] ;  /* 0x0000000001d87983 */ /* 0x001ea20000300800 */
        /* <DEDUP_REMOVED lines=45> */
.L_x_20759:
        /* <DEDUP_REMOVED lines=36> */
.L_x_20760:
[----:B------:R0:W-:Y:S04]  /*d840*/  STL [R1+0x80], R237 ;  /* 0x000080ed01007387 */ /* 0x0001e80000100800 */
[----:B------:R0:W-:Y:S04]  /*d850*/  STL [R1+0x84], R236 ;  /* 0x000084ec01007387 */ /* 0x0001e80000100800 */
[----:B------:R0:W-:Y:S04]  /*d860*/  STL [R1+0x88], R235 ;  /* 0x000088eb01007387 */ /* 0x0001e80000100800 */
[----:B------:R0:W-:Y:S04]  /*d870*/  STL [R1+0x8c], R234 ;  /* 0x00008cea01007387 */ /* 0x0001e80000100800 */
[----:B------:R0:W-:Y:S01]  /*d880*/  STL [R1+0x90], R231 ;  /* 0x000090e701007387 */ /* 0x0001e20000100800 */
[----:B------:R-:W-:Y:S01]  /*d890*/  MOV R53, R216 ;  /* 0x000000d800357202 */ /* 0x000fe20000000f00 */
[----:B------:R-:W-:Y:S06]  /*d8a0*/  BRA `(.L_x_20761) ;  /* 0xffffff7c00187947 */ /* 0x000fec000383ffff */
.L_x_20762:
        /* <DEDUP_REMOVED lines=13> */
.L_x_25517:


//--------------------- .text._ZN10layer_norm13ln_bwd_kernelINS_13Kernel_traitsI6__halfffffjLj1280ELj1ELj4ELj1ELj16ENS_18Kernel_traits_baseILj1280ES2_ffffjLj128EEEEELb0ELb1ELb1ELb0EEEvNS_9BwdParamsE --------------------------
	.section	.text._ZN10layer_norm13ln_bwd_kernelINS_13Kernel_traitsI6__halfffffjLj1280ELj1ELj4ELj1ELj16ENS_18Kernel_traits_baseILj1280ES2_ffffjLj128EEEEELb0ELb1ELb1ELb0EEEvNS_9BwdParamsE,"ax",@progbits
	.align	128
        .global         _ZN10layer_norm13ln_bwd_kernelINS_13Kernel_traitsI6__halfffffjLj1280ELj1ELj4ELj1ELj16ENS_18Kernel_traits_baseILj1280ES2_ffffjLj128EEEEELb0ELb1ELb1ELb0EEEvNS_9BwdParamsE
        .type           _ZN10layer_norm13ln_bwd_kernelINS_13Kernel_traitsI6__halfffffjLj1280ELj1ELj4ELj1ELj16ENS_18Kernel_traits_baseILj1280ES2_ffffjLj128EEEEELb0ELb1ELb1ELb0EEEvNS_9BwdParamsE,@function
        .size           _ZN10layer_norm13ln_bwd_kernelINS_13Kernel_traitsI6__halfffffjLj1280ELj1ELj4ELj1ELj16ENS_18Kernel_traits_baseILj1280ES2_ffffjLj128EEEEELb0ELb1ELb1ELb0EEEvNS_9BwdParamsE,(.L_x_25518 - _ZN10layer_norm13ln_bwd_kernelINS_13Kernel_traitsI6__halfffffjLj1280ELj1ELj4ELj1ELj16ENS_18Kernel_traits_baseILj1280ES2_ffffjLj128EEEEELb0ELb1ELb1ELb0EEEvNS_9BwdParamsE)
        .other          _ZN10layer_norm13ln_bwd_kernelINS_13Kernel_traitsI6__halfffffjLj1280ELj1ELj4ELj1ELj16ENS_18Kernel_traits_baseILj1280ES2_ffffjLj128EEEEELb0ELb1ELb1ELb0EEEvNS_9BwdParamsE,@"STO_CUDA_ENTRY STV_DEFAULT"
_ZN10layer_norm13ln_bwd_kernelINS_13Kernel_traitsI6__halfffffjLj1280ELj1ELj4ELj1ELj16ENS_18Kernel_traits_baseILj1280ES2_ffffjLj128EEEEELb0ELb1ELb1ELb0EEEvNS_9BwdParamsE:
.text._ZN10layer_norm13ln_bwd_kernelINS_13Kernel_traitsI6__halfffffjLj1280ELj1ELj4ELj1ELj16ENS_18Kernel_traits_baseILj1280ES2_ffffjLj128EEEEELb0ELb1ELb1ELb0EEEvNS_9BwdParamsE:
        /* <DEDUP_REMOVED lines=18> */
[----:B------:R4:W-:Y:S03]  /*0120*/  STL [R1+0x1c], R40 ;  /* 0x00001c2801007387 */ /* 0x0009e60000100800 */
[----:B---3--:R-:W-:-:S02]  /*0130*/  LEA.HI.SX32 R2, R0, R3, 0x1e ;  /* 0x0000000300027211 */ /* 0x008fc400078ff2ff */
[----:B------:R-:W-:Y:S02]  /*0140*/  MOV R3, R40 ;  /* 0x0000002800037202 */ /* 0x000fe40000000f00 */
[C---:B------:R-:W-:Y:S02]  /*0150*/  ISETP.GE.U32.AND P6, PT, R2.reuse, 0x20, PT ;  /* 0x000000200200780c */ /* 0x040fe40003fc6070 */
[C---:B------:R-:W-:Y:S02]  /*0160*/  ISETP.GE.U32.AND P0, PT, R2.reuse, 0x40, PT ;  /* 0x000000400200780c */ /* 0x040fe40003f06070 */
[C---:B------:R-:W-:Y:S02]  /*0170*/  ISETP.GE.U32.AND P1, PT, R2.reuse, 0x60, PT ;  /* 0x000000600200780c */ /* 0x040fe40003f26070 */
[C---:B------:R-:W-:Y:S02]  /*0180*/  ISETP.GE.U32.AND P2, PT, R2.reuse, 0x80, PT ;  /* 0x000000800200780c */ /* 0x040fe40003f46070 */
[----:B------:R-:W-:-:S02]  /*0190*/  ISETP.GE.U32.AND P3, PT, R2, 0xa0, PT ;  /* 0x000000a00200780c */ /* 0x000fc40003f66070 */
[----:B------:R-:W-:-:S03]  /*01a0*/  ISETP.GE.U32.AND P4, PT, R2, 0xc0, PT ;  /* 0x000000c00200780c */ /* 0x000fc60003f86070 */
[----:B------:R-:W3:Y:S08]  /*01b0*/  @P6 LDC.64 R28, c[0x0][0x3d0] ;  /* 0x0000f400ff1c6b82 */ /* 0x000ef00000000a00 */
[----:B------:R-:W2:Y:S08]  /*01c0*/  @P6 LDC.64 R30, c[0x0][0x3e8] ;  /* 0x0000fa00ff1e6b82 */ /* 0x000eb00000000a00 */
[----:B------:R-:W1:Y:S08]  /*01d0*/  @P0 LDC.64 R32, c[0x0][0x3d0] ;  /* 0x0000f400ff200b82 */ /* 0x000e700000000a00 */
[----:B------:R-:W1:Y:S01]  /*01e0*/  @P0 LDC.64 R34, c[0x0][0x3e8] ;  /* 0x0000fa00ff220b82 */ /* 0x000e620000000a00 */
[----:B---3--:R-:W-:Y:S01]  /*01f0*/  @P6 IMAD.WIDE.U32 R28, R3, 0x8, R28 ;  /* 0x00000008031c6825 */ /* 0x008fe200078e001c */
[----:B------:R-:W-:-:S04]  /*0200*/  ISETP.GE.U32.AND P5, PT, R2, 0xe0, PT ;  /* 0x000000e00200780c */ /* 0x000fc80003fa6070 */
[----:B0-----:R0:W5:Y:S02]  /*0210*/  @P6 LDG.E.64 R4, desc[UR6][R28.64] ;  /* 0x000000061c046981 */ /* 0x001164000c1e1b00 */
[----:B------:R-:W3:Y:S01]  /*0220*/  @P1 LDC.64 R36, c[0x0][0x3d0] ;  /* 0x0000f400ff241b82 */ /* 0x000ee20000000a00 */
[C---:B--2---:R-:W-:Y:S01]  /*0230*/  @P6 IMAD.WIDE.U32 R30, R3.reuse, 0x8, R30 ;  /* 0x00000008031e6825 */ /* 0x044fe200078e001e */
[----:B------:R-:W-:-:S04]  /*0240*/  @P6 LOP3.LUT R3, R3, 0x20, RZ, 0xfc, !PT ;  /* 0x0000002003036812 */ /* 0x000fc800078efcff */
[----:B------:R2:W5:Y:S02]  /*0250*/  @P6 LDG.E.64 R6, desc[UR6][R30.64] ;  /* 0x000000061e066981 */ /* 0x000564000c1e1b00 */
[----:B------:R-:W2:Y:S08]  /*0260*/  @P1 LDC.64 R38, c[0x0][0x3e8] ;  /* 0x0000fa00ff261b82 */ /* 0x000eb00000000a00 */
[----:B----4-:R-:W4:Y:S08]  /*0270*/  @P2 LDC.64 R40, c[0x0][0x3d0] ;  /* 0x0000f400ff282b82 */ /* 0x010f300000000a00 */
[----:B------:R-:W4:Y:S01]  /*0280*/  @P2 LDC.64 R42, c[0x0][0x3e8] ;  /* 0x0000fa00ff2a2b82 */ /* 0x000f220000000a00 */
[----:B-1----:R-:W-:Y:S01]  /*0290*/  @P0 IMAD.WIDE.U32 R32, R3, 0x8, R32 ;  /* 0x0000000803200825 */ /* 0x002fe200078e0020 */
[----:B------:R-:W-:-:S06]  /*02a0*/  ISETP.GE.U32.AND P6, PT, R2, 0x100, PT ;  /* 0x000001000200780c */ /* 0x000fcc0003fc6070 */
[----:B------:R-:W1:Y:S01]  /*02b0*/  @P3 LDC.64 R44, c[0x0][0x3d0] ;  /* 0x0000f400ff2c3b82 */ /* 0x000e620000000a00 */
[----:B------:R-:W-:-:S07]  /*02c0*/  @P0 IMAD.WIDE.U32 R34, R3, 0x8, R34 ;  /* 0x0000000803220825 */ /* 0x000fce00078e0022 */
[----:B------:R-:W1:Y:S01]  /*02d0*/  @P3 LDC.64 R46, c[0x0][0x3e8] ;  /* 0x0000fa00ff2e3b82 */ /* 0x000e620000000a00 */
[----:B------:R-:W-:Y:S01]  /*02e0*/  @P0 IADD3 R3, PT, PT, R3, 0x20, RZ ;  /* 0x0000002003030810 */ /* 0x000fe20007ffe0ff */
[----:B------:R-:W5:Y:S04]  /*02f0*/  @P0 LDG.E.64 R8, desc[UR6][R32.64] ;  /* 0x0000000620080981 */ /* 0x000f68000c1e1b00 */
[----:B------:R-:W5:Y:S02]  /*0300*/  @P0 LDG.E.64 R10, desc[UR6][R34.64] ;  /* 0x00000006220a0981 */ /* 0x000f64000c1e1b00 */
[----:B0-----:R-:W0:Y:S01]  /*0310*/  @P4 LDC.64 R28, c[0x0][0x3d0] ;  /* 0x0000f400ff1c4b82 */ /* 0x001e220000000a00 */
[----:B---3--:R-:W-:Y:S01]  /*0320*/  @P1 IMAD.WIDE.U32 R36, R3, 0x8, R36 ;  /* 0x0000000803241825 */ /* 0x008fe200078e0024 */
[----:B------:R-:W-:-:S06]  /*0330*/  ISETP.GE.U32.AND P0, PT, R2, 0x120, PT ;  /* 0x000001200200780c */ /* 0x000fcc0003f06070 */
[----:B------:R-:W3:Y:S01]  /*0340*/  @P4 LDC.64 R48, c[0x0][0x3e8] ;  /* 0x0000fa00ff304b82 */ /* 0x000ee20000000a00 */
[C---:B--2---:R-:W-:Y:S01]  /*0350*/  @P1 IMAD.WIDE.U32 R38, R3.reuse, 0x8, R38 ;  /* 0x0000000803261825 */ /* 0x044fe200078e0026 */
[----:B------:R-:W-:Y:S01]  /*0360*/  @P1 IADD3 R3, PT, PT, R3, 0x20, RZ ;  /* 0x0000002003031810 */ /* 0x000fe20007ffe0ff */
[----:B------:R2:W5:Y:S04]  /*0370*/  @P1 LDG.E.64 R12, desc[UR6][R36.64] ;  /* 0x00000006240c1981 */ /* 0x000568000c1e1b00 */
[----:B------:R0:W5:Y:S01]  /*0380*/  @P1 LDG.E.64 R14, desc[UR6][R38.64] ;  /* 0x00000006260e1981 */ /* 0x000162000c1e1b00 */
[----:B------:R-:W3:Y:S01]  /*0390*/  @P5 LDC.64 R30, c[0x0][0x3d0] ;  /* 0x0000f400ff1e5b82 */ /* 0x000ee20000000a00 */
[----:B----4-:R-:W-:Y:S01]  /*03a0*/  @P2 IMAD.WIDE.U32 R40, R3, 0x8, R40 ;  /* 0x0000000803282825 */ /* 0x010fe200078e0028 */
[----:B------:R-:W-:-:S06]  /*03b0*/  ISETP.GE.U32.AND P1, PT, R2, 0x140, PT ;  /* 0x000001400200780c */ /* 0x000fcc0003f26070 */
[----:B------:R-:W4:Y:S01]  /*03c0*/  @P5 LDC.64 R50, c[0x0][0x3e8] ;  /* 0x0000fa00ff325b82 */ /* 0x000f220000000a00 */
[C---:B------:R-:W-:Y:S01]  /*03d0*/  @P2 IMAD.WIDE.U32 R42, R3.reuse, 0x8, R42 ;  /* 0x00000008032a2825 */ /* 0x040fe200078e002a */
[----:B------:R-:W-:-:S06]  /*03e0*/  @P2 IADD3 R3, PT, PT, R3, 0x20, RZ ;  /* 0x0000002003032810 */ /* 0x000fcc0007ffe0ff */
[----:B------:R-:W4:Y:S01]  /*03f0*/  S2UR UR4, SR_CTAID.X ;  /* 0x00000000000479c3 */ /* 0x000f220000002500 */
[C---:B-1----:R-:W-:Y:S01]  /*0400*/  @P3 IMAD.WIDE.U32 R44, R3.reuse, 0x8, R44 ;  /* 0x00000008032c3825 */ /* 0x042fe200078e002c */
[----:B------:R1:W-:Y:S06]  /*0410*/  STL [R1+0x48], RZ ;  /* 0x000048ff01007387 */ /* 0x0003ec0000100800 */
[----:B------:R-:W1:Y:S01]  /*0420*/  @P6 LDC.64 R52, c[0x0][0x3d0] ;  /* 0x0000f400ff346b82 */ /* 0x000e620000000a00 */
[C---:B------:R-:W-:Y:S01]  /*0430*/  @P3 IMAD.WIDE.U32 R46, R3.reuse, 0x8, R46 ;  /* 0x00000008032e3825 */ /* 0x040fe200078e002e */
[----:B------:R-:W-:Y:S01]  /*0440*/  @P3 IADD3 R3, PT, PT, R3, 0x20, RZ ;  /* 0x0000002003033810 */ /* 0x000fe20007ffe0ff */
[----:B------:R-:W-:Y:S01]  /*0450*/  BSSY B0, `(.L_x_20763) ;  /* 0x0000db6000007945 */ /* 0x000fe20003800000 */
[----:B------:R1:W5:Y:S04]  /*0460*/  @P2 LDG.E.64 R16, desc[UR6][R40.64] ;  /* 0x0000000628102981 */ /* 0x000368000c1e1b00 */
[----:B--2---:R-:W2:Y:S01]  /*0470*/  @P6 LDC.64 R36, c[0x0][0x3e8] ;  /* 0x0000fa00ff246b82 */ /* 0x004ea20000000a00 */
[----:B0-----:R-:W-:-:S07]  /*0480*/  @P4 IMAD.WIDE.U32 R32, R3, 0x8, R28 ;  /* 0x0000000803204825 */ /* 0x001fce00078e001c */
[----:B------:R-:W0:Y:S01]  /*0490*/  @P0 LDC.64 R38, c[0x0][0x3d0] ;  /* 0x0000f400ff260b82 */ /* 0x000e220000000a00 */
[----:B---3--:R-:W-:-:S07]  /*04a0*/  @P4 IMAD.WIDE.U32 R48, R3, 0x8, R48 ;  /* 0x0000000803304825 */ /* 0x008fce00078e0030 */
[----:B------:R-:W3:Y:S01]  /*04b0*/  @P0 LDC.64 R54, c[0x0][0x3e8] ;  /* 0x0000fa00ff360b82 */ /* 0x000ee20000000a00 */
[----:B------:R-:W-:-:S07]  /*04c0*/  @P4 IADD3 R3, PT, PT, R3, 0x20, RZ ;  /* 0x0000002003034810 */ /* 0x000fce0007ffe0ff */
[----:B------:R-:W3:Y:S01]  /*04d0*/  @P1 LDC.64 R56, c[0x0][0x3e8] ;  /* 0x0000fa00ff381b82 */ /* 0x000ee20000000a00 */
[C---:B------:R-:W-:Y:S01]  /*04e0*/  @P5 IMAD.WIDE.U32 R34, R3.reuse, 0x8, R30 ;  /* 0x0000000803225825 */ /* 0x040fe200078e001e */
[----:B------:R0:W-:Y:S01]  /*04f0*/  STL [R1+0x4c], RZ ;  /* 0x00004cff01007387 */ /* 0x0001e20000100800 */
[----:B----4-:R-:W-:Y:S01]  /*0500*/  USHF.L.U32 UR4, UR4, 0x2, URZ ;  /* 0x0000000204047899 */ /* 0x010fe200080006ff */
[----:B------:R-:W-:Y:S02]  /*0510*/  CS2R R58, SRZ ;  /* 0x00000000003a7805 */ /* 0x000fe4000001ff00 */
[----:B------:R-:W-:Y:S01]  /*0520*/  CS2R R60, SRZ ;  /* 0x00000000003c7805 */ /* 0x000fe2000001ff00 */
[----:B------:R4:W5:Y:S01]  /*0530*/  @P2 LDG.E.64 R18, desc[UR6][R42.64] ;  /* 0x000000062a122981 */ /* 0x000962000c1e1b00 */
[----:B------:R-:W4:Y:S01]  /*0540*/  @P1 LDC.64 R28, c[0x0][0x3d0] ;  /* 0x0000f400ff1c1b82 */ /* 0x000f220000000a00 */
[C---:B------:R-:W-:Y:S01]  /*0550*/  @P5 IMAD.WIDE.U32 R50, R3.reuse, 0x8, R50 ;  /* 0x0000000803325825 */ /* 0x040fe200078e0032 */
[----:B------:R-:W-:Y:S01]  /*0560*/  @P5 IADD3 R3, PT, PT, R3, 0x20, RZ ;  /* 0x0000002003035810 */ /* 0x000fe20007ffe0ff */
[----:B------:R0:W-:Y:S04]  /*0570*/  STL [R1+0x50], RZ ;  /* 0x000050ff01007387 */ /* 0x0001e80000100800 */
[C---:B-1----:R-:W-:Y:S01]  /*0580*/  @P6 IMAD.WIDE.U32 R52, R3.reuse, 0x8, R52 ;  /* 0x0000000803346825 */ /* 0x042fe200078e0034 */
[----:B------:R1:W5:Y:S03]  /*0590*/  @P3 LDG.E.64 R20, desc[UR6][R44.64] ;  /* 0x000000062c143981 */ /* 0x000366000c1e1b00 */
[C---:B--2---:R-:W-:Y:S01]  /*05a0*/  @P6 IMAD.WIDE.U32 R36, R3.reuse, 0x8, R36 ;  /* 0x0000000803246825 */ /* 0x044fe200078e0024 */
[----:B------:R-:W-:Y:S01]  /*05b0*/  @P6 IADD3 R3, PT, PT, R3, 0x20, RZ ;  /* 0x0000002003036810 */ /* 0x000fe20007ffe0ff */
[----:B------:R2:W-:Y:S04]  /*05c0*/  STL [R1+0x54], RZ ;  /* 0x000054ff01007387 */ /* 0x0005e80000100800 */
[C---:B0-----:R-:W-:Y:S01]  /*05d0*/  @P0 IMAD.WIDE.U32 R38, R3.reuse, 0x8, R38 ;  /* 0x0000000803260825 */ /* 0x041fe200078e0026 */
[----:B------:R2:W-:Y:S03]  /*05e0*/  STL [R1+0x38], RZ ;  /* 0x000038ff01007387 */ /* 0x0005e60000100800 */
[C---:B---3--:R-:W-:Y:S01]  /*05f0*/  @P0 IMAD.WIDE.U32 R54, R3.reuse, 0x8, R54 ;  /* 0x0000000803360825 */ /* 0x048fe200078e0036 */
[----:B------:R-:W-:Y:S01]  /*0600*/  @P0 IADD3 R3, PT, PT, R3, 0x20, RZ ;  /* 0x0000002003030810 */ /* 0x000fe20007ffe0ff */
[----:B------:R2:W-:Y:S04]  /*0610*/  STL [R1+0x3c], RZ ;  /* 0x00003cff01007387 */ /* 0x0005e80000100800 */
[----:B------:R2:W-:Y:S01]  /*0620*/  STL [R1+0x40], RZ ;  /* 0x000040ff01007387 */ /* 0x0005e20000100800 */
[----:B----4-:R-:W-:-:S03]  /*0630*/  @P1 IMAD.WIDE.U32 R28, R3, 0x8, R28 ;  /* 0x00000008031c1825 */ /* 0x010fc600078e001c */
[----:B------:R2:W-:Y:S01]  /*0640*/  STL [R1+0x44], RZ ;  /* 0x000044ff01007387 */ /* 0x0005e20000100800 */
[----:B------:R-:W-:Y:S01]  /*0650*/  @P1 IMAD.WIDE.U32 R30, R3, 0x8, R56 ;  /* 0x00000008031e1825 */ /* 0x000fe200078e0038 */
[----:B------:R-:W-:Y:S02]  /*0660*/  SHF.R.U32.HI R3, RZ, 0x5, R120 ;  /* 0x00000005ff037819 */ /* 0x000fe40000011678 */
[----:B------:R2:W-:Y:S04]  /*0670*/  STL [R1+0x28], RZ ;  /* 0x000028ff01007387 */ /* 0x0005e80000100800 */
[----:B------:R2:W-:Y:S01]  /*0680*/  STL [R1+0x2c], RZ ;  /* 0x00002cff01007387 */ /* 0x0005e20000100800 */
[----:B------:R-:W-:-:S03]  /*0690*/  LOP3.LUT R3, R3, UR4, RZ, 0xfc, !PT ;  /* 0x0000000403037c12 */ /* 0x000fc6000f8efcff */
[----:B------:R2:W-:Y:S04]  /*06a0*/  STL [R1+0x30], RZ ;  /* 0x000030ff01007387 */ /* 0x0005e80000100800 */
[----:B------:R2:W-:Y:S04]  /*06b0*/  STL [R1+0x34], RZ ;  /* 0x000034ff01007387 */ /* 0x0005e80000100800 */
[----:B------:R0:W5:Y:S04]  /*06c0*/  @P0 LDG.E.64 R144, desc[UR6][R38.64] ;  /* 0x0000000626900981 */ /* 0x000168000c1e1b00 */
[----:B------:R3:W5:Y:S01]  /*06d0*/  @P0 LDG.E.64 R146, desc[UR6][R54.64] ;  /* 0x0000000636920981 */ /* 0x000762000c1e1b00 */
[----:B------:R-:W-:-:S02]  /*06e0*/  ISETP.GE.AND P0, PT, R3, UR5, PT ;  /* 0x0000000503007c0c */ /* 0x000fc4000bf06270 */
[----:B------:R-:W-:Y:S02]  /*06f0*/  CS2R R40, SRZ ;  /* 0x0000000000287805 */ /* 0x000fe4000001ff00 */
[----:B------:R-:W-:Y:S01]  /*0700*/  CS2R R42, SRZ ;  /* 0x00000000002a7805 */ /* 0x000fe2000001ff00 */
[----:B------:R4:W5:Y:S01]  /*0710*/  @P3 LDG.E.64 R22, desc[UR6][R46.64] ;  /* 0x000000062e163981 */ /* 0x000962000c1e1b00 */
[----:B-1----:R-:W-:Y:S02]  /*0720*/  CS2R R44, SRZ ;  /* 0x00000000002c7805 */ /* 0x002fe4000001ff00 */
[----:B0-----:R-:W-:Y:S02]  /*0730*/  CS2R R38, SRZ ;  /* 0x0000000000267805 */ /* 0x001fe4000001ff00 */
[----:B------:R-:W-:Y:S01]  /*0740*/  CS2R R56, SRZ ;  /* 0x0000000000387805 */ /* 0x000fe2000001ff00 */
[----:B------:R0:W5:Y:S01]  /*0750*/  @P4 LDG.E.64 R24, desc[UR6][R32.64] ;  /* 0x0000000620184981 */ /* 0x000162000c1e1b00 */
[----:B------:R-:W-:-:S02]  /*0760*/  CS2R R62, SRZ ;  /* 0x00000000003e7805 */ /* 0x000fc4000001ff00 */
[----:B---3--:R-:W-:Y:S02]  /*0770*/  CS2R R54, SRZ ;  /* 0x0000000000367805 */ /* 0x008fe4000001ff00 */
[----:B------:R-:W-:Y:S01]  /*0780*/  CS2R R140, SRZ ;  /* 0x00000000008c7805 */ /* 0x000fe2000001ff00 */
[----:B------:R1:W5:Y:S01]  /*0790*/  @P4 LDG.E.64 R26, desc[UR6][R48.64] ;  /* 0x00000006301a4981 */ /* 0x000362000c1e1b00 */
[----:B------:R-:W-:Y:S02]  /*07a0*/  CS2R R142, SRZ ;  /* 0x00000000008e7805 */ /* 0x000fe4000001ff00 */
[----:B----4-:R-:W-:Y:S02]  /*07b0*/  CS2R R46, SRZ ;  /* 0x00000000002e7805 */ /* 0x010fe4000001ff00 */
[----:B------:R-:W-:Y:S01]  /*07c0*/  CS2R R64, SRZ ;  /* 0x0000000000407805 */ /* 0x000fe2000001ff00 */
[----:B------:R3:W5:Y:S01]  /*07d0*/  @P5 LDG.E.64 R132, desc[UR6][R34.64] ;  /* 0x0000000622845981 */ /* 0x000762000c1e1b00 */
[----:B------:R-:W-:-:S02]  /*07e0*/  CS2R R66, SRZ ;  /* 0x0000000000427805 */ /* 0x000fc4000001ff00 */
[----:B0-----:R-:W-:Y:S02]  /*07f0*/  CS2R R32, SRZ ;  /* 0x0000000000207805 */ /* 0x001fe4000001ff00 */
[----:B------:R-:W-:Y:S01]  /*0800*/  CS2R R68, SRZ ;  /* 0x0000000000447805 */ /* 0x000fe2000001ff00 */
[----:B------:R0:W5:Y:S01]  /*0810*/  @P5 LDG.E.64 R134, desc[UR6][R50.64] ;  /* 0x0000000632865981 */ /* 0x000162000c1e1b00 */
[----:B------:R-:W-:Y:S02]  /*0820*/  CS2R R70, SRZ ;  /* 0x0000000000467805 */ /* 0x000fe4000001ff00 */
[----:B-1----:R-:W-:Y:S02]  /*0830*/  CS2R R48, SRZ ;  /* 0x0000000000307805 */ /* 0x002fe4000001ff00 */
[----:B------:R-:W-:Y:S01]  /*0840*/  CS2R R72, SRZ ;  /* 0x0000000000487805 */ /* 0x000fe2000001ff00 */
[----:B------:R1:W5:Y:S01]  /*0850*/  @P6 LDG.E.64 R136, desc[UR6][R52.64] ;  /* 0x0000000634886981 */ /* 0x000362000c1e1b00 */
[----:B------:R-:W-:-:S02]  /*0860*/  CS2R R74, SRZ ;  /* 0x00000000004a7805 */ /* 0x000fc4000001ff00 */
[----:B---3--:R-:W-:Y:S02]  /*0870*/  CS2R R34, SRZ ;  /* 0x0000000000227805 */ /* 0x008fe4000001ff00 */
[----:B------:R-:W-:Y:S01]  /*0880*/  CS2R R76, SRZ ;  /* 0x00000000004c7805 */ /* 0x000fe2000001ff00 */
[----:B------:R3:W5:Y:S01]  /*0890*/  @P6 LDG.E.64 R138, desc[UR6][R36.64] ;  /* 0x00000006248a6981 */ /* 0x000762000c1e1b00 */
[----:B------:R-:W-:Y:S02]  /*08a0*/  CS2R R78, SRZ ;  /* 0x00000000004e7805 */ /* 0x000fe4000001ff00 */
[----:B0-----:R-:W-:Y:S02]  /*08b0*/  CS2R R50, SRZ ;  /* 0x0000000000327805 */ /* 0x001fe4000001ff00 */
[----:B------:R-:W-:Y:S01]  /*08c0*/  CS2R R80, SRZ ;  /* 0x0000000000507805 */ /* 0x000fe2000001ff00 */
[----:B------:R0:W5:Y:S01]  /*08d0*/  @P1 LDG.E.64 R148, desc[UR6][R28.64] ;  /* 0x000000061c941981 */ /* 0x000162000c1e1b00 */
[----:B------:R-:W-:-:S02]  /*08e0*/  CS2R R82, SRZ ;  /* 0x0000000000527805 */ /* 0x000fc4000001ff00 */
[----:B-1----:R-:W-:Y:S02]  /*08f0*/  CS2R R52, SRZ ;  /* 0x0000000000347805 */ /* 0x002fe4000001ff00 */
[----:B------:R-:W-:Y:S01]  /*0900*/  CS2R R84, SRZ ;  /* 0x0000000000547805 */ /* 0x000fe2000001ff00 */
[----:B------:R1:W5:Y:S01]  /*0910*/  @P1 LDG.E.64 R150, desc[UR6][R30.64] ;  /* 0x000000061e961981 */ /* 0x000362000c1e1b00 */
[----:B------:R-:W-:Y:S02]  /*0920*/  CS2R R86, SRZ ;  /* 0x0000000000567805 */ /* 0x000fe4000001ff00 */
[----:B---3--:R-:W-:Y:S02]  /*0930*/  CS2R R36, SRZ ;  /* 0x0000000000247805 */ /* 0x008fe4000001ff00 */
[----:B------:R-:W-:Y:S02]  /*0940*/  CS2R R88, SRZ ;  /* 0x0000000000587805 */ /* 0x000fe4000001ff00 */
[----:B------:R-:W-:-:S02]  /*0950*/  CS2R R90, SRZ ;  /* 0x00000000005a7805 */ /* 0x000fc4000001ff00 */
[----:B------:R-:W-:Y:S02]  /*0960*/  CS2R R92, SRZ ;  /* 0x00000000005c7805 */ /* 0x000fe4000001ff00 */
[----:B0-----:R-:W-:Y:S02]  /*0970*/  CS2R R28, SRZ ;  /* 0x00000000001c7805 */ /* 0x001fe4000001ff00 */
[----:B------:R-:W-:Y:S02]  /*0980*/  CS2R R94, SRZ ;  /* 0x00000000005e7805 */ /* 0x000fe4000001ff00 */
[----:B------:R-:W-:Y:S02]  /*0990*/  CS2R R96, SRZ ;  /* 0x0000000000607805 */ /* 0x000fe4000001ff00 */
[----:B------:R-:W-:Y:S02]  /*09a0*/  CS2R R98, SRZ ;  /* 0x0000000000627805 */ /* 0x000fe4000001ff00 */
[----:B-1----:R-:W-:-:S02]  /*09b0*/  CS2R R30, SRZ ;  /* 0x00000000001e7805 */ /* 0x002fc4000001ff00 */
        /* <DEDUP_REMOVED lines=16> */
[----:B--2---:R-:W-:Y:S06]  /*0ac0*/  @P0 BRA `(.L_x_20764) ;  /* 0x000000d400380947 */ /* 0x004fec0003800000 */
[----:B-----5:R-:W-:Y:S02]  /*0ad0*/  MOV R0, R4 ;  /* 0x0000000400007202 */ /* 0x020fe40000000f00 */
[----:B------:R-:W-:Y:S02]  /*0ae0*/  CS2R R140, SRZ ;  /* 0x00000000008c7805 */ /* 0x000fe4000001ff00 */
[--C-:B------:R-:W-:Y:S02]  /*0af0*/  SHF.R.U64 R4, R4, 0x10, R5.reuse ;  /* 0x0000001004047819 */ /* 0x100fe40000001205 */
[----:B------:R-:W-:Y:S02]  /*0b00*/  CS2R R142, SRZ ;  /* 0x00000000008e7805 */ /* 0x000fe4000001ff00 */
[----:B------:R-:W-:Y:S01]  /*0b10*/  MOV R28, R5 ;  /* 0x00000005001c7202 */ /* 0x000fe20000000f00 */
[----:B------:R-:W-:Y:S01]  /*0b20*/  STL.S16 [R1+0xf2], R0 ;  /* 0x0000f20001007387 */ /* 0x000fe20000100600 */
[----:B------:R-:W-:-:S02]  /*0b30*/  SHF.R.U32.HI R5, RZ, 0x10, R5 ;  /* 0x00000010ff057819 */ /* 0x000fc40000011605 */
[----:B------:R-:W-:Y:S02]  /*0b40*/  CS2R R84, SRZ ;  /* 0x0000000000547805 */ /* 0x000fe4000001ff00 */
[----:B------:R-:W-:Y:S01]  /*0b50*/  MOV R29, R8 ;  /* 0x00000008001d7202 */ /* 0x000fe20000000f00 */
[----:B------:R-:W-:Y:S01]  /*0b60*/  STL.S16 [R1+0xf0], R4 ;  /* 0x0000f00401007387 */ /* 0x000fe20000100600 */
        /* <DEDUP_REMOVED lines=11> */
[----:B------:R0:W-:Y:S01]  /*0c20*/  STL.S16 [R1+0xea], R29 ;  /* 0x0000ea1d01007387 */ /* 0x0001e20000100600 */
        /* <DEDUP_REMOVED lines=9> */
[----:B0-----:R-:W-:Y:S02]  /*0cc0*/  CS2R R28, SRZ ;  /* 0x00000000001c7805 */ /* 0x001fe4000001ff00 */
        /* <DEDUP_REMOVED lines=87> */
[----:B-1----:R-:W-:Y:S02]  /*1240*/  CS2R R40, SRZ ;  /* 0x0000000000287805 */ /* 0x002fe4000001ff00 */
        /* <DEDUP_REMOVED lines=19> */
[----:B------:R-:W-:Y:S01]  /*1380*/  MOV R73, R139 ;  /* 0x0000008b00497202 */ /* 0x000fe20000000f00 */
[----:B------:R1:W-:Y:S01]  /*1390*/  STL.S16 [R1+0xae], R49 ;  /* 0x0000ae3101007387 */ /* 0x0003e20000100600 */
[----:B------:R-:W-:Y:S02]  /*13a0*/  SHF.R.U32.HI R74, RZ, 0x10, R139 ;  /* 0x00000010ff4a7819 */ /* 0x000fe4000001168b */
[----:B0-----:R-:W-:-:S02]  /*13b0*/  CS2R R46, SRZ ;  /* 0x00000000002e7805 */ /* 0x001fc4000001ff00 */
[----:B------:R-:W-:Y:S01]  /*13c0*/  MOV R75, R146 ;  /* 0x00000092004b7202 */ /* 0x000fe20000000f00 */
[----:B------:R-:W-:Y:S01]  /*13d0*/  STL.S16 [R1+0xac], R50 ;  /* 0x0000ac3201007387 */ /* 0x000fe20000100600 */
[--C-:B------:R-:W-:Y:S02]  /*13e0*/  SHF.R.U64 R76, R146, 0x10, R147.reuse ;  /* 0x00000010924c7819 */ /* 0x100fe40000001293 */
[----:B------:R-:W-:Y:S01]  /*13f0*/  MOV R77, R147 ;  /* 0x00000093004d7202 */ /* 0x000fe20000000f00 */
[----:B------:R0:W-:Y:S01]  /*1400*/  STL.S16 [R1+0xaa], R51 ;  /* 0x0000aa3301007387 */ /* 0x0001e20000100600 */
[----:B------:R-:W-:Y:S02]  /*1410*/  SHF.R.U32.HI R78, RZ, 0x10, R147 ;  /* 0x00000010ff4e7819 */ /* 0x000fe40000011693 */
[----:B-1----:R-:W-:Y:S02]  /*1420*/  CS2R R48, SRZ ;  /* 0x0000000000307805 */ /* 0x002fe4000001ff00 */
[----:B------:R-:W-:Y:S01]  /*1430*/  MOV R79, R150 ;  /* 0x00000096004f7202 */ /* 0x000fe20000000f00 */
[----:B------:R-:W-:Y:S01]  /*1440*/  STL.S16 [R1+0xa8], R52 ;  /* 0x0000a83401007387 */ /* 0x000fe20000100600 */
[----:B------:R-:W-:-:S02]  /*1450*/  SHF.R.U64 R80, R150, 0x10, R151 ;  /* 0x0000001096507819 */ /* 0x000fc40000001297 */
[----:B------:R-:W-:Y:S01]  /*1460*/  MOV R81, R151 ;  /* 0x0000009700517202 */ /* 0x000fe20000000f00 */
[----:B------:R1:W-:Y:S01]  /*1470*/  STL.S16 [R1+0xa6], R53 ;  /* 0x0000a63501007387 */ /* 0x0003e20000100600 */
[----:B------:R-:W-:Y:S02]  /*1480*/  SHF.R.U32.HI R82, RZ, 0x10, R151 ;  /* 0x00000010ff527819 */ /* 0x000fe40000011697 */
[----:B0-----:R-:W-:Y:S01]  /*1490*/  CS2R R50, SRZ ;  /* 0x0000000000327805 */ /* 0x001fe2000001ff00 */
[----:B------:R-:W-:Y:S04]  /*14a0*/  STL.S16 [R1+0xa4], R54 ;  /* 0x0000a43601007387 */ /* 0x000fe80000100600 */
[----:B------:R0:W-:Y:S01]  /*14b0*/  STL.S16 [R1+0xa2], R55 ;  /* 0x0000a23701007387 */ /* 0x0001e20000100600 */
[----:B-1----:R-:W-:-:S03]  /*14c0*/  CS2R R52, SRZ ;  /* 0x0000000000347805 */ /* 0x002fc6000001ff00 */
        /* <DEDUP_REMOVED lines=51> */
[----:B------:R0:W-:Y:S04]  /*1800*/  STL.S16 [R1+0x24], R82 ;  /* 0x0000245201007387 */ /* 0x0001e80000100600 */
[----:B------:R2:W-:Y:S01]  /*1810*/  STL [R1+0x48], RZ ;  /* 0x000048ff01007387 */ /* 0x0005e20000100800 */
[----:B-1----:R-:W-:-:S03]  /*1820*/  CS2R R80, SRZ ;  /* 0x0000000000507805 */ /* 0x002fc6000001ff00 */
[----:B------:R2:W-:Y:S01]  /*1830*/  STL [R1+0x4c], RZ ;  /* 0x00004cff01007387 */ /* 0x0005e20000100800 */
[----:B0-----:R-:W-:-:S03]  /*1840*/  CS2R R82, SRZ ;  /* 0x0000000000527805 */ /* 0x001fc6000001ff00 */
        /* <DEDUP_REMOVED lines=10> */
.L_x_20997:
[----:B------:R-:W0:Y:S08]  /*18f0*/  LDC.64 R4, c[0x0][0x3f8] ;  /* 0x0000fe00ff047b82 */ /* 0x000e300000000a00 */
[----:B-1----:R-:W1:Y:S08]  /*1900*/  LDC.64 R6, c[0x0][0x3c8] ;  /* 0x0000f200ff067b82 */ /* 0x002e700000000a00 */
[----:B--234-:R-:W3:Y:S01]  /*1910*/  LDC.64 R184, c[0x0][0x3f0] ;  /* 0x0000fc00ffb87b82 */ /* 0x01cee20000000a00 */
[----:B0-----:R-:W-:-:S06]  /*1920*/  IMAD.WIDE R4, R3, 0x4, R4 ;  /* 0x0000000403047825 */ /* 0x001fcc00078e0204 */
[----:B------:R-:W4:Y:S01]  /*1930*/  LDG.E R4, desc[UR6][R4.64] ;  /* 0x0000000604047981 */ /* 0x000f22000c1e1900 */
[----:B-1----:R-:W-:-:S04]  /*1940*/  IMAD.WIDE R6, R3, 0x4, R6 ;  /* 0x0000000403067825 */ /* 0x002fc800078e0206 */
[----:B---3--:R-:W-:Y:S01]  /*1950*/  IMAD.WIDE R184, R3, 0x4, R184 ;  /* 0x0000000403b87825 */ /* 0x008fe200078e02b8 */
[----:B------:R0:W5:Y:S04]  /*1960*/  LDG.E R5, desc[UR6][R6.64] ;  /* 0x0000000606057981 */ /* 0x000168000c1e1900 */
[----:B------:R-:W3:Y:S01]  /*1970*/  LDG.E R6, desc[UR6][R184.64] ;  /* 0x00000006b8067981 */ /* 0x000ee2000c1e1900 */
[----:B------:R-:W-:Y:S01]  /*1980*/  BSSY.RECONVERGENT B1, `(.L_x_20765) ;  /* 0x0000298000017945 */ /* 0x000fe20003800200 */
[----:B------:R-:W-:Y:S01]  /*1990*/  HFMA2 R20, -RZ, RZ, 0, 0 ;  /* 0x00000000ff147431 */ /* 0x000fe200000001ff */
[----:B------:R-:W-:Y:S02]  /*19a0*/  MOV R19, RZ ;  /* 0x000000ff00137202 */ /* 0x000fe40000000f00 */
[----:B----4-:R-:W-:Y:S01]  /*19b0*/  ISETP.GE.AND P1, PT, R4, 0x1, PT ;  /* 0x000000010400780c */ /* 0x010fe20003f26270 */
[----:B---3--:R0:W-:-:S12]  /*19c0*/  STL [R1+0x20], R6 ;  /* 0x0000200601007387 */ /* 0x0081d80000100800 */
[----:B------:R-:W-:Y:S05]  /*19d0*/  @!P1 BRA `(.L_x_20766) ;  /* 0x0000002400509947 */ /* 0x000fea0003800000 */
[----:B0-----:R-:W0:Y:S02]  /*19e0*/  LDC.64 R6, c[0x0][0x3c0] ;  /* 0x0000f000ff067b82 */ /* 0x001e240000000a00 */
[----:B0-----:R-:W-:-:S06]  /*19f0*/  IMAD.WIDE R6, R3, 0x4, R6 ;  /* 0x0000000403067825 */ /* 0x001fcc00078e0206 */
[----:B------:R0:W3:Y:S01]  /*1a00*/  LDG.E R7, desc[UR6][R6.64] ;  /* 0x0000000606077981 */ /* 0x0000e2000c1e1900 */
        /* <DEDUP_REMOVED lines=18> */
[----:B-1----:R-:W-:-:S04]  /*1b30*/  LOP3.LUT R20, R20, 0x1f, RZ, 0xc0, !PT ;  /* 0x0000001f14147812 */ /* 0x002fc800078ec0ff */
[-C--:B------:R-:W-:Y:S01]  /*1b40*/  LEA.HI.SX32 R8, R8, R20.reuse, 0x1e ;  /* 0x0000001408087211 */ /* 0x080fe200078ff2ff */
[----:B------:R0:W-:Y:S01]  /*1b50*/  STL [R1+0x1c], R20 ;  /* 0x00001c1401007387 */ /* 0x0001e20000100800 */
[----:B------:R-:W-:-:S03]  /*1b60*/  LEA.HI.SX32 R6, R6, R20, 0x1e ;  /* 0x0000001406067211 */ /* 0x000fc600078ff2ff */
[----:B------:R1:W-:Y:S01]  /*1b70*/  STL [R1+0x18], R8 ;  /* 0x0000180801007387 */ /* 0x0003e20000100800 */
[----:B0-----:R-:W-:Y:S02]  /*1b80*/  MOV R20, RZ ;  /* 0x000000ff00147202 */ /* 0x001fe40000000f00 */
[----:B---3--:R-:W-:Y:S02]  /*1b90*/  FSEL R7, R7, RZ, !P6 ;  /* 0x000000ff07077208 */ /* 0x008fe40007000000 */
[----:B------:R-:W-:Y:S01]  /*1ba0*/  ISETP.GE.U32.AND P6, PT, R2, 0xc0, PT ;  /* 0x000000c00200780c */ /* 0x000fe20003fc6070 */
[----:B-1----:R-:W-:-:S12]  /*1bb0*/  @!P0 BRA `(.L_x_20768) ;  /* 0x0000000000f08947 */ /* 0x002fd80003800000 */
[----:B------:R-:W0:Y:S01]  /*1bc0*/  LDC.64 R184, c[0x0][0x3a8] ;  /* 0x0000ea00ffb87b82 */ /* 0x000e220000000a00 */
[----:B------:R1:W-:Y:S04]  /*1bd0*/  STL.64 [R1+0xf8], R2 ;  /* 0x0000f80201007387 */ /* 0x0003e80000100a00 */
[----:B------:R-:W3:Y:S03]  /*1be0*/  LDL.S16 R12, [R1+0xf2] ;  /* 0x0000f200010c7983 */ /* 0x000ee60000100600 */
[----:B------:R-:W4:Y:S01]  /*1bf0*/  LDC.64 R188, c[0x0][0x428] ;  /* 0x00010a00ffbc7b82 */ /* 0x000f220000000a00 */
[----:B------:R-:W2:Y:S01]  /*1c00*/  LDL.LU R229, [R1+0x48] ;  /* 0x0000480001e57983 */ /* 0x000ea20000300800 */
[----:B------:R-:W-:-:S03]  /*1c10*/  ISETP.NE.U32.AND P0, PT, RZ, UR10, PT ;  /* 0x0000000aff007c0c */ /* 0x000fc6000bf05070 */
[----:B------:R-:W2:Y:S01]  /*1c20*/  LDL.S16 R246, [R1+0xf0] ;  /* 0x0000f00001f67983 */ /* 0x000ea20000100600 */
[----:B0-----:R-:W-:-:S04]  /*1c30*/  IMAD.WIDE.U32 R184, R8, 0x10, R184 ;  /* 0x0000001008b87825 */ /* 0x001fc800078e00b8 */
[----:B----4-:R-:W-:Y:S02]  /*1c40*/  IMAD.WIDE.U32 R188, R6, 0x10, R188 ;  /* 0x0000001006bc7825 */ /* 0x010fe400078e00bc */
[----:B------:R-:W4:Y:S01]  /*1c50*/  LDG.E.128 R184, desc[UR6][R184.64] ;  /* 0x00000006b8b87981 */ /* 0x000f22000c1e1d00 */
[----:B------:R-:W-:-:S03]  /*1c60*/  ISETP.NE.AND.EX P0, PT, RZ, UR11, PT, P0 ;  /* 0x0000000bff007c0c */ /* 0x000fc6000bf05300 */
[----:B------:R-:W2:Y:S04]  /*1c70*/  LDL.LU R218, [R1+0x4c] ;  /* 0x00004c0001da7983 */ /* 0x000ea80000300800 */
[----:B------:R-:W2:Y:S06]  /*1c80*/  LDG.E.128 R188, desc[UR6][R188.64] ;  /* 0x00000006bcbc7981 */ /* 0x000eac000c1e1d00 */
[----:B-1----:R-:W0:Y:S02]  /*1c90*/  @P0 LDC.64 R2, c[0x0][0x438] ;  /* 0x00010e00ff020b82 */ /* 0x002e240000000a00 */
[----:B0-----:R-:W-:-:S05]  /*1ca0*/  @P0 IMAD.WIDE.U32 R2, R8, 0x10, R2 ;  /* 0x0000001008020825 */ /* 0x001fca00078e0002 */
[----:B------:R0:W5:Y:S04]  /*1cb0*/  @P0 LDG.E.128 R132, desc[UR6][R2.64] ;  /* 0x0000000602840981 */ /* 0x000168000c1e1d00 */
[----:B------:R0:W5:Y:S04]  /*1cc0*/  LDL.LU.64 R2, [R1+0xf8] ;  /* 0x0000f80001027983 */ /* 0x0001680000300a00 */
[----:B------:R-:W2:Y:S01]  /*1cd0*/  LDL.S16 R20, [R1+0xee] ;  /* 0x0000ee0001147983 */ /* 0x000ea20000100600 */
[----:B---3--:R-:W-:Y:S02]  /*1ce0*/  HADD2.F32 R12, -RZ, R12.H0_H0 ;  /* 0x2000000cff0c7230 */ /* 0x008fe40000004100 */
[----:B----4-:R-:W-:-:S02]  /*1cf0*/  FADD.FTZ R0, -R7, R184 ;  /* 0x000000b807007221 */ /* 0x010fc40000010100 */
[----:B------:R-:W3:Y:S02]  /*1d00*/  LDL.LU R184, [R1+0x50] ;  /* 0x0000500001b87983 */ /* 0x000ee40000300800 */
[----:B-----5:R-:W-:-:S04]  /*1d10*/  FMUL.FTZ R0, R5, R0 ;  /* 0x0000000005007220 */ /* 0x020fc80000410000 */
[----:B--2---:R-:W-:Y:S01]  /*1d20*/  FFMA.FTZ R229, R188, R0, R229 ;  /* 0x00000000bce57223 */ /* 0x004fe200000100e5 */
[----:B------:R-:W-:Y:S01]  /*1d30*/  FADD.FTZ R56, R56, R188 ;  /* 0x000000bc38387221 */ /* 0x000fe20000010000 */
[----:B------:R-:W-:Y:S01]  /*1d40*/  FMUL.FTZ R208, R188, R12 ;  /* 0x0000000cbcd07220 */ /* 0x000fe20000410000 */
[----:B------:R-:W-:Y:S01]  /*1d50*/  FADD.FTZ R19, -R7, R185 ;  /* 0x000000b907137221 */ /* 0x000fe20000010100 */
[----:B------:R-:W2:Y:S04]  /*1d60*/  LDL.S16 R188, [R1+0xec] ;  /* 0x0000ec0001bc7983 */ /* 0x000ea80000100600 */
[----:B------:R1:W-:Y:S04]  /*1d70*/  STL [R1+0x48], R229 ;  /* 0x000048e501007387 */ /* 0x0003e80000100800 */
[----:B------:R-:W4:Y:S01]  /*1d80*/  LDL.LU R185, [R1+0x54] ;  /* 0x0000540001b97983 */ /* 0x000f220000300800 */
[----:B------:R-:W-:-:S02]  /*1d90*/  HADD2.F32 R12, -RZ, R246.H0_H0 ;  /* 0x200000f6ff0c7230 */ /* 0x000fc40000004100 */
[----:B------:R-:W-:Y:S01]  /*1da0*/  FMUL.FTZ R196, R5, R19 ;  /* 0x0000001305c47220 */ /* 0x000fe20000410000 */
[----:B------:R-:W-:Y:S02]  /*1db0*/  FADD.FTZ R19, -R7, R186 ;  /* 0x000000ba07137221 */ /* 0x000fe40000010100 */
[----:B-1----:R-:W-:Y:S02]  /*1dc0*/  FMUL.FTZ R229, R189, R12 ;  /* 0x0000000cbde57220 */ /* 0x002fe40000410000 */
[----:B------:R-:W-:Y:S01]  /*1dd0*/  FMUL.FTZ R12, R5, R19 ;  /* 0x00000013050c7220 */ /* 0x000fe20000410000 */
[----:B------:R-:W-:-:S05]  /*1de0*/  FFMA.FTZ R218, R189, R196, R218 ;  /* 0x000000c4bdda7223 */ /* 0x000fca00000100da */
[----:B------:R1:W-:Y:S01]  /*1df0*/  STL [R1+0x4c], R218 ;  /* 0x00004cda01007387 */ /* 0x0003e20000100800 */
[----:B------:R-:W-:Y:S02]  /*1e00*/  HADD2.F32 R19, -RZ, R20.H0_H0 ;  /* 0x20000014ff137230 */ /* 0x000fe40000004100 */
[----:B------:R-:W-:-:S04]  /*1e10*/  FADD.FTZ R20, -R7, R187 ;  /* 0x000000bb07147221 */ /* 0x000fc80000010100 */
[----:B------:R-:W-:Y:S01]  /*1e20*/  FMUL.FTZ R246, R5, R20 ;  /* 0x0000001405f67220 */ /* 0x000fe20000410000 */
[----:B-1----:R-:W-:Y:S01]  /*1e30*/  FMUL.FTZ R218, R190, R19 ;  /* 0x00000013beda7220 */ /* 0x002fe20000410000 */
[----:B------:R-:W-:-:S04]  /*1e40*/  FFMA.FTZ R19, R0, R208, RZ ;  /* 0x000000d000137223 */ /* 0x000fc800000100ff */
[----:B------:R-:W-:-:S04]  /*1e50*/  FFMA.FTZ R19, R196, R229, R19 ;  /* 0x000000e5c4137223 */ /* 0x000fc80000010013 */
[----:B------:R-:W-:Y:S01]  /*1e60*/  FFMA.FTZ R19, R12, R218, R19 ;  /* 0x000000da0c137223 */ /* 0x000fe20000010013 */
[----:B------:R-:W-:Y:S01]  /*1e70*/  FADD.FTZ R57, R57, R189 ;  /* 0x000000bd39397221 */ /* 0x000fe20000010000 */
[----:B------:R-:W-:Y:S01]  /*1e80*/  FADD.FTZ R58, R58, R190 ;  /* 0x000000be3a3a7221 */ /* 0x000fe20000010000 */
[----:B------:R-:W-:Y:S01]  /*1e90*/  FADD.FTZ R59, R59, R191 ;  /* 0x000000bf3b3b7221 */ /* 0x000fe20000010000 */
[----:B------:R-:W-:Y:S02]  /*1ea0*/  IADD3 R6, PT, PT, R6, 0x20, RZ ;  /* 0x0000002006067810 */ /* 0x000fe40007ffe0ff */
[----:B------:R-:W-:Y:S01]  /*1eb0*/  IADD3 R8, PT, PT, R8, 0x20, RZ ;  /* 0x0000002008087810 */ /* 0x000fe20007ffe0ff */
[----:B---3--:R-:W-:-:S05]  /*1ec0*/  FFMA.FTZ R184, R190, R12, R184 ;  /* 0x0000000cbeb87223 */ /* 0x008fca00000100b8 */
[----:B------:R-:W-:Y:S01]  /*1ed0*/  STL [R1+0x50], R184 ;  /* 0x000050b801007387 */ /* 0x000fe20000100800 */
[----:B--2---:R-:W-:Y:S02]  /*1ee0*/  HADD2.F32 R20, -RZ, R188.H0_H0 ;  /* 0x200000bcff147230 */ /* 0x004fe40000004100 */
[----:B----4-:R-:W-:-:S05]  /*1ef0*/  FFMA.FTZ R185, R191, R246, R185 ;  /* 0x000000f6bfb97223 */ /* 0x010fca00000100b9 */
[----:B------:R1:W-:Y:S02]  /*1f00*/  STL [R1+0x54], R185 ;  /* 0x000054b901007387 */ /* 0x0003e40000100800 */
[----:B-1----:R-:W-:-:S05]  /*1f10*/  FMUL.FTZ R185, R191, R20 ;  /* 0x00000014bfb97220 */ /* 0x002fca0000410000 */
[----:B------:R0:W-:Y:S01]  /*1f20*/  STL [R1+0x10], R185 ;  /* 0x000010b901007387 */ /* 0x0001e20000100800 */
[----:B------:R-:W-:-:S04]  /*1f30*/  FADD.FTZ R184, RZ, R208 ;  /* 0x000000d0ffb87221 */ /* 0x000fc80000010000 */
[----:B------:R-:W-:-:S04]  /*1f40*/  FADD.FTZ R184, R184, R229 ;  /* 0x000000e5b8b87221 */ /* 0x000fc80000010000 */
[----:B------:R-:W-:Y:S01]  /*1f50*/  FADD.FTZ R20, R184, R218 ;  /* 0x000000dab8147221 */ /* 0x000fe20000010000 */
[----:B------:R-:W-:-:S03]  /*1f60*/  FFMA.FTZ R19, R246, R185, R19 ;  /* 0x000000b9f6137223 */ /* 0x000fc60000010013 */
[----:B0-----:R-:W-:-:S07]  /*1f70*/  FADD.FTZ R20, R20, R185 ;  /* 0x000000b914147221 */ /* 0x001fce0000010000 */
.L_x_20768:
[----:B------:R-:W-:Y:S05]  /*1f80*/  BSYNC.RECONVERGENT B2 ;  /* 0x0000000000027941 */ /* 0x000fea0003800200 */
.L_x_20767:
[----:B------:R-:W-:Y:S01]  /*1f90*/  BSSY.RECONVERGENT B2, `(.L_x_20769) ;  /* 0x000003f000027945 */ /* 0x000fe20003800200 */
[----:B------:R-:W-:-:S03]  /*1fa0*/  ISETP.GE.U32.AND P0, PT, R2, 0xe0, PT ;  /* 0x000000e00200780c */ /* 0x000fc60003f06070 */
[----:B------:R-:W-:Y:S10]  /*1fb0*/  @!P2 BRA `(.L_x_20770) ;  /* 0x0000000000f0a947 */ /* 0x000ff40003800000 */
[----:B------:R-:W0:Y:S01]  /*1fc0*/  LDC.64 R184, c[0x0][0x3a8] ;  /* 0x0000ea00ffb87b82 */ /* 0x000e220000000a00 */
[----:B------:R1:W-:Y:S04]  /*1fd0*/  STL.64 [R1+0xf8], R2 ;  /* 0x0000f80201007387 */ /* 0x0003e80000100a00 */
[----:B------:R-:W3:Y:S01]  /*1fe0*/  LDL.S16 R217, [R1+0xea] ;  /* 0x0000ea0001d97983 */ /* 0x000ee20000100600 */
[----:B------:R-:W-:Y:S02]  /*1ff0*/  ISETP.NE.U32.AND P2, PT, RZ, UR10, PT ;  /* 0x0000000aff007c0c */ /* 0x000fe4000bf45070 */
[----:B------:R-:W4:Y:S01]  /*2000*/  LDC.64 R188, c[0x0][0x428] ;  /* 0x00010a00ffbc7b82 */ /* 0x000f220000000a00 */
[----:B------:R-:W2:Y:S01]  /*2010*/  LDL.LU R195, [R1+0x38] ;  /* 0x0000380001c37983 */ /* 0x000ea20000300800 */
[----:B0-----:R-:W-:Y:S01]  /*2020*/  IMAD.WIDE.U32 R184, R8, 0x10, R184 ;  /* 0x0000001008b87825 */ /* 0x001fe200078e00b8 */
[----:B------:R-:W-:-:S02]  /*2030*/  ISETP.NE.AND.EX P2, PT, RZ, UR11, PT, P2 ;  /* 0x0000000bff007c0c */ /* 0x000fc4000bf45320 */
[----:B------:R-:W2:Y:S04]  /*2040*/  LDL.LU R228, [R1+0x3c] ;  /* 0x00003c0001e47983 */ /* 0x000ea80000300800 */
[----:B------:R-:W3:Y:S01]  /*2050*/  LDG.E.128 R184, desc[UR6][R184.64] ;  /* 0x00000006b8b87981 */ /* 0x000ee2000c1e1d00 */
[----:B----4-:R-:W-:-:S06]  /*2060*/  IMAD.WIDE.U32 R188, R6, 0x10, R188 ;  /* 0x0000001006bc7825 */ /* 0x010fcc00078e00bc */
[----:B-1----:R-:W0:Y:S01]  /*2070*/  @P2 LDC.64 R2, c[0x0][0x438] ;  /* 0x00010e00ff022b82 */ /* 0x002e220000000a00 */
[----:B------:R-:W2:Y:S01]  /*2080*/  LDG.E.128 R188, desc[UR6][R188.64] ;  /* 0x00000006bcbc7981 */ /* 0x000ea2000c1e1d00 */
[----:B0-----:R-:W-:-:S05]  /*2090*/  @P2 IMAD.WIDE.U32 R2, R8, 0x10, R2 ;  /* 0x0000001008022825 */ /* 0x001fca00078e0002 */
[----:B------:R0:W5:Y:S04]  /*20a0*/  @P2 LDG.E.128 R136, desc[UR6][R2.64] ;  /* 0x0000000602882981 */ /* 0x000168000c1e1d00 */
[----:B------:R0:W5:Y:S04]  /*20b0*/  LDL.LU.64 R2, [R1+0xf8] ;  /* 0x0000f80001027983 */ /* 0x0001680000300a00 */
[----:B------:R-:W4:Y:S01]  /*20c0*/  LDL.S16 R245, [R1+0xe6] ;  /* 0x0000e60001f57983 */ /* 0x000f220000100600 */
[----:B---3--:R-:W-:Y:S01]  /*20d0*/  FADD.FTZ R13, -R7, R184 ;  /* 0x000000b8070d7221 */ /* 0x008fe20000010100 */
[----:B------:R-:W-:-:S02]  /*20e0*/  HADD2.F32 R184, -RZ, R217.H0_H0 ;  /* 0x200000d9ffb87230 */ /* 0x000fc40000004100 */
[----:B------:R-:W3:Y:S01]  /*20f0*/  LDL.LU R217, [R1+0x40] ;  /* 0x0000400001d97983 */ /* 0x000ee20000300800 */
[----:B-----5:R-:W-:Y:S01]  /*2100*/  FMUL.FTZ R207, R5, R13 ;  /* 0x0000000d05cf7220 */ /* 0x020fe20000410000 */
[----:B------:R-:W-:Y:S02]  /*2110*/  FADD.FTZ R13, -R7, R185 ;  /* 0x000000b9070d7221 */ /* 0x000fe40000010100 */
[----:B------:R-:W4:Y:S01]  /*2120*/  LDL.S16 R185, [R1+0xe8] ;  /* 0x0000e80001b97983 */ /* 0x000f220000100600 */
[----:B--2---:R-:W-:Y:S01]  /*2130*/  FFMA.FTZ R195, R188, R207, R195 ;  /* 0x000000cfbcc37223 */ /* 0x004fe200000100c3 */
[----:B------:R-:W-:Y:S01]  /*2140*/  FADD.FTZ R60, R60, R188 ;  /* 0x000000bc3c3c7221 */ /* 0x000fe20000010000 */
[----:B------:R-:W-:Y:S02]  /*2150*/  FMUL.FTZ R237, R188, R184 ;  /* 0x000000b8bced7220 */ /* 0x000fe40000410000 */
[----:B------:R-:W2:Y:S04]  /*2160*/  LDL.S16 R188, [R1+0xe4] ;  /* 0x0000e40001bc7983 */ /* 0x000ea80000100600 */
[----:B------:R1:W-:Y:S01]  /*2170*/  STL [R1+0x38], R195 ;  /* 0x000038c301007387 */ /* 0x0003e20000100800 */
[----:B----4-:R-:W-:-:S03]  /*2180*/  HADD2.F32 R184, -RZ, R185.H0_H0 ;  /* 0x200000b9ffb87230 */ /* 0x010fc60000004100 */
[----:B------:R-:W4:Y:S01]  /*2190*/  LDL.LU R185, [R1+0x44] ;  /* 0x0000440001b97983 */ /* 0x000f220000300800 */
[----:B-1----:R-:W-:Y:S01]  /*21a0*/  FMUL.FTZ R195, R5, R13 ;  /* 0x0000000d05c37220 */ /* 0x002fe20000410000 */
[----:B------:R-:W-:-:S03]  /*21b0*/  FADD.FTZ R13, -R7, R186 ;  /* 0x000000ba070d7221 */ /* 0x000fc60000010100 */
[----:B------:R-:W-:Y:S01]  /*21c0*/  FFMA.FTZ R228, R189, R195, R228 ;  /* 0x000000c3bde47223 */ /* 0x000fe200000100e4 */
[----:B------:R-:W-:Y:S01]  /*21d0*/  FMUL.FTZ R13, R5, R13 ;  /* 0x0000000d050d7220 */ /* 0x000fe20000410000 */
[----:B------:R-:W-:-:S03]  /*21e0*/  FADD.FTZ R187, -R7, R187 ;  /* 0x000000bb07bb7221 */ /* 0x000fc60000010100 */
[----:B------:R1:W-:Y:S01]  /*21f0*/  STL [R1+0x3c], R228 ;  /* 0x00003ce401007387 */ /* 0x0003e20000100800 */
[C---:B---3--:R-:W-:Y:S01]  /*2200*/  FFMA.FTZ R217, R190.reuse, R13, R217 ;  /* 0x0000000dbed97223 */ /* 0x048fe200000100d9 */
[----:B-1----:R-:W-:Y:S01]  /*2210*/  FMUL.FTZ R228, R189, R184 ;  /* 0x000000b8bde47220 */ /* 0x002fe20000410000 */
[----:B------:R-:W-:Y:S02]  /*2220*/  HADD2.F32 R184, -RZ, R245.H0_H0 ;  /* 0x200000f5ffb87230 */ /* 0x000fe40000004100 */
[----:B------:R-:W-:Y:S01]  /*2230*/  FMUL.FTZ R245, R5, R187 ;  /* 0x000000bb05f57220 */ /* 0x000fe20000410000 */
[----:B------:R1:W-:Y:S02]  /*2240*/  STL [R1+0x40], R217 ;  /* 0x000040d901007387 */ /* 0x0003e40000100800 */
[----:B-1----:R-:W-:Y:S01]  /*2250*/  FMUL.FTZ R217, R190, R184 ;  /* 0x000000b8bed97220 */ /* 0x002fe20000410000 */
[----:B------:R-:W-:Y:S01]  /*2260*/  FADD.FTZ R184, R20, R237 ;  /* 0x000000ed14b87221 */ /* 0x000fe20000010000 */
[----:B--2---:R-:W-:-:S02]  /*2270*/  HADD2.F32 R20, -RZ, R188.H0_H0 ;  /* 0x200000bcff147230 */ /* 0x004fc40000004100 */
[----:B------:R-:W-:Y:S01]  /*2280*/  FFMA.FTZ R19, R207, R237, R19 ;  /* 0x000000edcf137223 */ /* 0x000fe20000010013 */
[----:B------:R-:W-:-:S03]  /*2290*/  FADD.FTZ R184, R184, R228 ;  /* 0x000000e4b8b87221 */ /* 0x000fc60000010000 */
[----:B------:R-:W-:-:S04]  /*22a0*/  FFMA.FTZ R19, R195, R228, R19 ;  /* 0x000000e4c3137223 */ /* 0x000fc80000010013 */
[----:B------:R-:W-:Y:S01]  /*22b0*/  FFMA.FTZ R19, R13, R217, R19 ;  /* 0x000000d90d137223 */ /* 0x000fe20000010013 */
[----:B------:R-:W-:Y:S01]  /*22c0*/  FADD.FTZ R61, R61, R189 ;  /* 0x000000bd3d3d7221 */ /* 0x000fe20000010000 */
[----:B------:R-:W-:Y:S01]  /*22d0*/  FADD.FTZ R62, R62, R190 ;  /* 0x000000be3e3e7221 */ /* 0x000fe20000010000 */
[----:B------:R-:W-:Y:S01]  /*22e0*/  FADD.FTZ R63, R63, R191 ;  /* 0x000000bf3f3f7221 */ /* 0x000fe20000010000 */
[----:B------:R-:W-:Y:S02]  /*22f0*/  IADD3 R6, PT, PT, R6, 0x20, RZ ;  /* 0x0000002006067810 */ /* 0x000fe40007ffe0ff */
[----:B------:R-:W-:Y:S01]  /*2300*/  IADD3 R8, PT, PT, R8, 0x20, RZ ;  /* 0x0000002008087810 */ /* 0x000fe20007ffe0ff */
[----:B----4-:R-:W-:-:S05]  /*2310*/  FFMA.FTZ R185, R191, R245, R185 ;  /* 0x000000f5bfb97223 */ /* 0x010fca00000100b9 */
[----:B------:R1:W-:Y:S02]  /*2320*/  STL [R1+0x44], R185 ;  /* 0x000044b901007387 */ /* 0x0003e40000100800 */
[----:B-1----:R-:W-:-:S05]  /*2330*/  FMUL.FTZ R185, R191, R20 ;  /* 0x00000014bfb97220 */ /* 0x002fca0000410000 */
[----:B------:R0:W-:Y:S01]  /*2340*/  STL [R1+0xc], R185 ;  /* 0x00000cb901007387 */ /* 0x0001e20000100800 */
[----:B------:R-:W-:Y:S01]  /*2350*/  FADD.FTZ R20, R184, R217 ;  /* 0x000000d9b8147221 */ /* 0x000fe20000010000 */
[----:B------:R-:W-:-:S03]  /*2360*/  FFMA.FTZ R19, R245, R185, R19 ;  /* 0x000000b9f5137223 */ /* 0x000fc60000010013 */
[----:B------:R-:W-:-:S07]  /*2370*/  FADD.FTZ R20, R20, R185 ;  /* 0x000000b914147221 */ /* 0x000fce0000010000 */
.L_x_20770:
[----:B------:R-:W-:Y:S05]  /*2380*/  BSYNC.RECONVERGENT B2 ;  /* 0x0000000000027941 */ /* 0x000fea0003800200 */
.L_x_20769:
[----:B------:R-:W-:Y:S01]  /*2390*/  BSSY.RECONVERGENT B2, `(.L_x_20771) ;  /* 0x000003f000027945 */ /* 0x000fe20003800200 */
[----:B------:R-:W-:-:S03]  /*23a0*/  ISETP.GE.U32.AND P2, PT, R2, 0x100, PT ;  /* 0x000001000200780c */ /* 0x000fc60003f46070 */
[----:B------:R-:W-:Y:S10]  /*23b0*/  @!P3 BRA `(.L_x_20772) ;  /* 0x0000000000f0b947 */ /* 0x000ff40003800000 */
[----:B0-----:R-:W0:Y:S01]  /*23c0*/  LDC.64 R184, c[0x0][0x3a8] ;  /* 0x0000ea00ffb87b82 */ /* 0x001e220000000a00 */
        /* <DEDUP_REMOVED lines=29> */
[----:B0-----:R-:W-:Y:S01]  /*25a0*/  FMUL.FTZ R194, R5, R14 ;  /* 0x0000000e05c27220 */ /* 0x001fe20000410000 */
[----:B------:R-:W-:-:S03]  /*25b0*/  FADD.FTZ R14, -R7, R186 ;  /* 0x000000ba070e7221 */ /* 0x000fc60000010100 */
[----:B------:R-:W-:Y:S01]  /*25c0*/  FFMA.FTZ R227, R189, R194, R227 ;  /* 0x000000c2bde37223 */ /* 0x000fe200000100e3 */
[----:B------:R-:W-:Y:S01]  /*25d0*/  FMUL.FTZ R14, R5, R14 ;  /* 0x0000000e050e7220 */ /* 0x000fe20000410000 */
[----:B------:R-:W-:-:S03]  /*25e0*/  FADD.FTZ R187, -R7, R187 ;  /* 0x000000bb07bb7221 */ /* 0x000fc60000010100 */
[----:B------:R0:W-:Y:S01]  /*25f0*/  STL [R1+0x2c], R227 ;  /* 0x00002ce301007387 */ /* 0x0001e20000100800 */
[C---:B---3--:R-:W-:Y:S01]  /*2600*/  FFMA.FTZ R216, R190.reuse, R14, R216 ;  /* 0x0000000ebed87223 */ /* 0x048fe200000100d8 */
[----:B0-----:R-:W-:Y:S01]  /*2610*/  FMUL.FTZ R227, R189, R184 ;  /* 0x000000b8bde37220 */ /* 0x001fe20000410000 */
[----:B------:R-:W-:Y:S02]  /*2620*/  HADD2.F32 R184, -RZ, R244.H0_H0 ;  /* 0x200000f4ffb87230 */ /* 0x000fe40000004100 */
[----:B------:R-:W-:Y:S01]  /*2630*/  FMUL.FTZ R244, R5, R187 ;  /* 0x000000bb05f47220 */ /* 0x000fe20000410000 */
[----:B------:R0:W-:Y:S02]  /*2640*/  STL [R1+0x30], R216 ;  /* 0x000030d801007387 */ /* 0x0001e40000100800 */
[----:B0-----:R-:W-:Y:S01]  /*2650*/  FMUL.FTZ R216, R190, R184 ;  /* 0x000000b8bed87220 */ /* 0x001fe20000410000 */
        /* <DEDUP_REMOVED lines=13> */
[----:B0-----:R-:W-:-:S05]  /*2730*/  FMUL.FTZ R185, R191, R20 ;  /* 0x00000014bfb97220 */ /* 0x001fca0000410000 */
[----:B------:R1:W-:Y:S01]  /*2740*/  STL [R1+0x8], R185 ;  /* 0x000008b901007387 */ /* 0x0003e20000100800 */
[----:B------:R-:W-:Y:S01]  /*2750*/  FADD.FTZ R20, R184, R216 ;  /* 0x000000d8b8147221 */ /* 0x000fe20000010000 */
[----:B------:R-:W-:-:S03]  /*2760*/  FFMA.FTZ R19, R244, R185, R19 ;  /* 0x000000b9f4137223 */ /* 0x000fc60000010013 */
[----:B------:R-:W-:-:S07]  /*2770*/  FADD.FTZ R20, R20, R185 ;  /* 0x000000b914147221 */ /* 0x000fce0000010000 */
.L_x_20772:
[----:B------:R-:W-:Y:S05]  /*2780*/  BSYNC.RECONVERGENT B2 ;  /* 0x0000000000027941 */ /* 0x000fea0003800200 */
.L_x_20771:
[----:B------:R-:W-:Y:S01]  /*2790*/  BSSY.RECONVERGENT B2, `(.L_x_20773) ;  /* 0x0000037000027945 */ /* 0x000fe20003800200 */
[----:B------:R-:W-:-:S03]  /*27a0*/  ISETP.GE.U32.AND P3, PT, R2, 0x120, PT ;  /* 0x000001200200780c */ /* 0x000fc60003f66070 */
[----:B------:R-:W-:Y:S10]  /*27b0*/  @!P4 BRA `(.L_x_20774) ;  /* 0x0000000000d0c947 */ /* 0x000ff40003800000 */
[----:B01----:R-:W0:Y:S01]  /*27c0*/  LDC.64 R184, c[0x0][0x3a8] ;  /* 0x0000ea00ffb87b82 */ /* 0x003e220000000a00 */
[----:B------:R1:W-:Y:S01]  /*27d0*/  STL.64 [R1+0xf8], R2 ;  /* 0x0000f80201007387 */ /* 0x0003e20000100a00 */
[----:B------:R-:W-:-:S03]  /*27e0*/  ISETP.NE.U32.AND P4, PT, RZ, UR10, PT ;  /* 0x0000000aff007c0c */ /* 0x000fc6000bf85070 */
[----:B------:R-:W3:Y:S03]  /*27f0*/  LDL.S16 R226, [R1+0xda] ;  /* 0x0000da0001e27983 */ /* 0x000ee60000100600 */
[----:B------:R-:W4:Y:S01]  /*2800*/  LDC.64 R188, c[0x0][0x428] ;  /* 0x00010a00ffbc7b82 */ /* 0x000f220000000a00 */
[----:B0-----:R-:W-:Y:S01]  /*2810*/  IMAD.WIDE.U32 R184, R8, 0x10, R184 ;  /* 0x0000001008b87825 */ /* 0x001fe200078e00b8 */
[----:B------:R-:W2:Y:S04]  /*2820*/  LDL.S16 R243, [R1+0xd8] ;  /* 0x0000d80001f37983 */ /* 0x000ea80000100600 */
[----:B------:R-:W2:Y:S01]  /*2830*/  LDL.S16 R215, [R1+0xd6] ;  /* 0x0000d60001d77983 */ /* 0x000ea20000100600 */
[----:B------:R-:W-:Y:S01]  /*2840*/  ISETP.NE.AND.EX P4, PT, RZ, UR11, PT, P4 ;  /* 0x0000000bff007c0c */ /* 0x000fe2000bf85340 */
[----:B----4-:R-:W-:-:S02]  /*2850*/  IMAD.WIDE.U32 R188, R6, 0x10, R188 ;  /* 0x0000001006bc7825 */ /* 0x010fc400078e00bc */
[----:B------:R-:W4:Y:S04]  /*2860*/  LDG.E.128 R184, desc[UR6][R184.64] ;  /* 0x00000006b8b87981 */ /* 0x000f28000c1e1d00 */
[----:B------:R-:W2:Y:S06]  /*2870*/  LDG.E.128 R188, desc[UR6][R188.64] ;  /* 0x00000006bcbc7981 */ /* 0x000eac000c1e1d00 */
[----:B-1----:R-:W0:Y:S02]  /*2880*/  @P4 LDC.64 R2, c[0x0][0x438] ;  /* 0x00010e00ff024b82 */ /* 0x002e240000000a00 */
[----:B0-----:R-:W-:-:S05]  /*2890*/  @P4 IMAD.WIDE.U32 R2, R8, 0x10, R2 ;  /* 0x0000001008024825 */ /* 0x001fca00078e0002 */
[----:B------:R0:W5:Y:S04]  /*28a0*/  @P4 LDG.E.128 R148, desc[UR6][R2.64] ;  /* 0x0000000602944981 */ /* 0x000168000c1e1d00 */
[----:B------:R0:W5:Y:S01]  /*28b0*/  LDL.LU.64 R2, [R1+0xf8] ;  /* 0x0000f80001027983 */ /* 0x0001620000300a00 */
[----:B----4-:R-:W-:-:S04]  /*28c0*/  FADD.FTZ R15, -R7, R184 ;  /* 0x000000b8070f7221 */ /* 0x010fc80000010100 */
[----:B-----5:R-:W-:Y:S01]  /*28d0*/  FMUL.FTZ R205, R5, R15 ;  /* 0x0000000f05cd7220 */ /* 0x020fe20000410000 */
[----:B------:R-:W-:Y:S02]  /*28e0*/  FADD.FTZ R15, -R7, R185 ;  /* 0x000000b9070f7221 */ /* 0x000fe40000010100 */
[----:B------:R-:W4:Y:S01]  /*28f0*/  LDL.S16 R185, [R1+0xd4] ;  /* 0x0000d40001b97983 */ /* 0x000f220000100600 */
[----:B---3--:R-:W-:-:S05]  /*2900*/  HADD2.F32 R184, -RZ, R226.H0_H0 ;  /* 0x200000e2ffb87230 */ /* 0x008fca0000004100 */
[----:B--2---:R-:W-:Y:S01]  /*2910*/  FMUL.FTZ R235, R188, R184 ;  /* 0x000000b8bceb7220 */ /* 0x004fe20000410000 */
[----:B------:R-:W-:-:S05]  /*2920*/  HADD2.F32 R184, -RZ, R243.H0_H0 ;  /* 0x200000f3ffb87230 */ /* 0x000fca0000004100 */
[----:B------:R-:W-:Y:S01]  /*2930*/  FMUL.FTZ R226, R189, R184 ;  /* 0x000000b8bde27220 */ /* 0x000fe20000410000 */
[----:B------:R-:W-:-:S05]  /*2940*/  HADD2.F32 R184, -RZ, R215.H0_H0 ;  /* 0x200000d7ffb87230 */ /* 0x000fca0000004100 */
[----:B------:R-:W-:Y:S01]  /*2950*/  FMUL.FTZ R215, R190, R184 ;  /* 0x000000b8bed77220 */ /* 0x000fe20000410000 */
[----:B------:R-:W-:Y:S01]  /*2960*/  FADD.FTZ R184, R20, R235 ;  /* 0x000000eb14b87221 */ /* 0x000fe20000010000 */
[----:B------:R-:W-:Y:S01]  /*2970*/  FMUL.FTZ R193, R5, R15 ;  /* 0x0000000f05c17220 */ /* 0x000fe20000410000 */
[----:B------:R-:W-:Y:S01]  /*2980*/  FADD.FTZ R15, -R7, R186 ;  /* 0x000000ba070f7221 */ /* 0x000fe20000010100 */
[----:B------:R-:W-:Y:S01]  /*2990*/  FFMA.FTZ R19, R205, R235, R19 ;  /* 0x000000ebcd137223 */ /* 0x000fe20000010013 */
[----:B------:R-:W-:Y:S01]  /*29a0*/  FADD.FTZ R187, -R7, R187 ;  /* 0x000000bb07bb7221 */ /* 0x000fe20000010100 */
[----:B------:R-:W-:Y:S01]  /*29b0*/  FADD.FTZ R184, R184, R226 ;  /* 0x000000e2b8b87221 */ /* 0x000fe20000010000 */
[----:B------:R-:W-:Y:S01]  /*29c0*/  FMUL.FTZ R15, R5, R15 ;  /* 0x0000000f050f7220 */ /* 0x000fe20000410000 */
[----:B------:R-:W-:Y:S01]  /*29d0*/  FFMA.FTZ R19, R193, R226, R19 ;  /* 0x000000e2c1137223 */ /* 0x000fe20000010013 */
[----:B------:R-:W-:-:S03]  /*29e0*/  FMUL.FTZ R243, R5, R187 ;  /* 0x000000bb05f37220 */ /* 0x000fc60000410000 */
        /* <DEDUP_REMOVED lines=9> */
[----:B------:R-:W-:Y:S02]  /*2a80*/  IADD3 R6, PT, PT, R6, 0x20, RZ ;  /* 0x0000002006067810 */ /* 0x000fe40007ffe0ff */
[----:B------:R-:W-:Y:S01]  /*2a90*/  IADD3 R8, PT, PT, R8, 0x20, RZ ;  /* 0x0000002008087810 */ /* 0x000fe20007ffe0ff */
[----:B----4-:R-:W-:-:S05]  /*2aa0*/  HADD2.F32 R20, -RZ, R185.H0_H0 ;  /* 0x200000b9ff147230 */ /* 0x010fca0000004100 */
[----:B------:R-:W-:-:S05]  /*2ab0*/  FMUL.FTZ R185, R191, R20 ;  /* 0x00000014bfb97220 */ /* 0x000fca0000410000 */
[----:B------:R0:W-:Y:S01]  /*2ac0*/  STL [R1+0x4], R185 ;  /* 0x000004b901007387 */ /* 0x0001e20000100800 */
[----:B------:R-:W-:Y:S01]  /*2ad0*/  FADD.FTZ R20, R184, R215 ;  /* 0x000000d7b8147221 */ /* 0x000fe20000010000 */
[----:B------:R-:W-:-:S03]  /*2ae0*/  FFMA.FTZ R19, R243, R185, R19 ;  /* 0x000000b9f3137223 */ /* 0x000fc60000010013 */
[----:B------:R-:W-:-:S07]  /*2af0*/  FADD.FTZ R20, R20, R185 ;  /* 0x000000b914147221 */ /* 0x000fce0000010000 */
.L_x_20774:
[----:B------:R-:W-:Y:S05]  /*2b00*/  BSYNC.RECONVERGENT B2 ;  /* 0x0000000000027941 */ /* 0x000fea0003800200 */
.L_x_20773:
        /* <DEDUP_REMOVED lines=31> */
[C---:B------:R-:W-:Y:S01]  /*2d00*/  FADD.FTZ R16, -R7.reuse, R186 ;  /* 0x000000ba07107221 */ /* 0x040fe20000010100 */
[----:B------:R-:W-:Y:S01]  /*2d10*/  FFMA.FTZ R19, R204, R234, R19 ;  /* 0x000000eacc137223 */ /* 0x000fe20000010013 */
[----:B------:R-:W-:Y:S01]  /*2d20*/  FADD.FTZ R187, -R7, R187 ;  /* 0x000000bb07bb7221 */ /* 0x000fe20000010100 */
[----:B------:R-:W-:Y:S01]  /*2d30*/  FADD.FTZ R184, R184, R225 ;  /* 0x000000e1b8b87221 */ /* 0x000fe20000010000 */
[C---:B------:R-:W-:Y:S01]  /*2d40*/  FMUL.FTZ R16, R5.reuse, R16 ;  /* 0x0000001005107220 */ /* 0x040fe20000410000 */
        /* <DEDUP_REMOVED lines=15> */
[----:B------:R0:W-:Y:S01]  /*2e40*/  STL [R1], R185 ;  /* 0x000000b901007387 */ /* 0x0001e20000100800 */
[----:B------:R-:W-:Y:S01]  /*2e50*/  FADD.FTZ R20, R184, R214 ;  /* 0x000000d6b8147221 */ /* 0x000fe20000010000 */
[----:B------:R-:W-:-:S03]  /*2e60*/  FFMA.FTZ R19, R242, R185, R19 ;  /* 0x000000b9f2137223 */ /* 0x000fc60000010013 */
[----:B------:R-:W-:-:S07]  /*2e70*/  FADD.FTZ R20, R20, R185 ;  /* 0x000000b914147221 */ /* 0x000fce0000010000 */
.L_x_20776:
[----:B------:R-:W-:Y:S05]  /*2e80*/  BSYNC.RECONVERGENT B2 ;  /* 0x0000000000027941 */ /* 0x000fea0003800200 */
.L_x_20775:
[----:B------:R-:W-:Y:S04]  /*2e90*/  BSSY.RECONVERGENT B2, `(.L_x_20777) ;  /* 0x0000035000027945 */ /* 0x000fe80003800200 */
[----:B------:R-:W-:Y:S05]  /*2ea0*/  @!P6 BRA `(.L_x_20778) ;  /* 0x0000000000cce947 */ /* 0x000fea0003800000 */
[----:B------:R3:W-:Y:S01]  /*2eb0*/  STL.64 [R1+0xf8], R2 ;  /* 0x0000f80201007387 */ /* 0x0007e20000100a00 */
[----:B01----:R-:W0:Y:S03]  /*2ec0*/  LDC.64 R184, c[0x0][0x3a8] ;  /* 0x0000ea00ffb87b82 */ /* 0x003e260000000a00 */
[----:B------:R-:W4:Y:S01]  /*2ed0*/  LDL.S16 R252, [R1+0xca] ;  /* 0x0000ca0001fc7983 */ /* 0x000f220000100600 */
[----:B------:R-:W-:-:S03]  /*2ee0*/  ISETP.NE.U32.AND P5, PT, RZ, UR10, PT ;  /* 0x0000000aff007c0c */ /* 0x000fc6000bfa5070 */
[----:B------:R-:W2:Y:S01]  /*2ef0*/  LDL.S16 R241, [R1+0xc8] ;  /* 0x0000c80001f17983 */ /* 0x000ea20000100600 */
[----:B------:R-:W-:Y:S01]  /*2f00*/  ISETP.NE.AND.EX P5, PT, RZ, UR11, PT, P5 ;  /* 0x0000000bff007c0c */ /* 0x000fe2000bfa5350 */
[----:B------:R-:W1:Y:S02]  /*2f10*/  LDC.64 R188, c[0x0][0x428] ;  /* 0x00010a00ffbc7b82 */ /* 0x000e640000000a00 */
[----:B------:R-:W2:Y:S10]  /*2f20*/  LDL.S16 R213, [R1+0xc6] ;  /* 0x0000c60001d57983 */ /* 0x000eb40000100600 */
[----:B---3--:R-:W3:Y:S01]  /*2f30*/  @P5 LDC.64 R2, c[0x0][0x438] ;  /* 0x00010e00ff025b82 */ /* 0x008ee20000000a00 */
[----:B0-----:R-:W-:-:S06]  /*2f40*/  IMAD.WIDE.U32 R184, R8, 0x10, R184 ;  /* 0x0000001008b87825 */ /* 0x001fcc00078e00b8 */
[----:B------:R-:W2:Y:S01]  /*2f50*/  LDG.E.128 R184, desc[UR6][R184.64] ;  /* 0x00000006b8b87981 */ /* 0x000ea2000c1e1d00 */
[----:B-1----:R-:W-:-:S06]  /*2f60*/  IMAD.WIDE.U32 R188, R6, 0x10, R188 ;  /* 0x0000001006bc7825 */ /* 0x002fcc00078e00bc */
[----:B------:R-:W2:Y:S01]  /*2f70*/  LDG.E.128 R188, desc[UR6][R188.64] ;  /* 0x00000006bcbc7981 */ /* 0x000ea2000c1e1d00 */
[----:B---3--:R-:W-:-:S05]  /*2f80*/  @P5 IMAD.WIDE.U32 R2, R8, 0x10, R2 ;  /* 0x0000001008025825 */ /* 0x008fca00078e0002 */
[----:B------:R3:W5:Y:S04]  /*2f90*/  @P5 LDG.E.128 R156, desc[UR6][R2.64] ;  /* 0x00000006029c5981 */ /* 0x000768000c1e1d00 */
[----:B------:R3:W5:Y:S01]  /*2fa0*/  LDL.LU.64 R2, [R1+0xf8] ;  /* 0x0000f80001027983 */ /* 0x0007620000300a00 */
[----:B----4-:R-:W-:-:S03]  /*2fb0*/  HADD2.F32 R23, -RZ, R252.H0_H0 ;  /* 0x200000fcff177230 */ /* 0x010fc60000004100 */
[----:B------:R-:W4:Y:S01]  /*2fc0*/  LDL.S16 R252, [R1+0xc4] ;  /* 0x0000c40001fc7983 */ /* 0x000f220000100600 */
[----:B--2---:R-:W-:Y:S01]  /*2fd0*/  FADD.FTZ R17, -R7, R184 ;  /* 0x000000b807117221 */ /* 0x004fe20000010100 */
[----:B------:R-:W-:-:S03]  /*2fe0*/  HADD2.F32 R184, -RZ, R241.H0_H0 ;  /* 0x200000f1ffb87230 */ /* 0x000fc60000004100 */
[----:B-----5:R-:W-:Y:S01]  /*2ff0*/  FMUL.FTZ R203, R5, R17 ;  /* 0x0000001105cb7220 */ /* 0x020fe20000410000 */
[----:B------:R-:W-:Y:S01]  /*3000*/  FADD.FTZ R17, -R7, R185 ;  /* 0x000000b907117221 */ /* 0x000fe20000010100 */
[----:B------:R-:W-:Y:S01]  /*3010*/  FMUL.FTZ R224, R189, R184 ;  /* 0x000000b8bde07220 */ /* 0x000fe20000410000 */
[----:B------:R-:W-:Y:S02]  /*3020*/  HADD2.F32 R184, -RZ, R213.H0_H0 ;  /* 0x200000d5ffb87230 */ /* 0x000fe40000004100 */
[----:B------:R-:W-:Y:S01]  /*3030*/  FMUL.FTZ R233, R188, R23 ;  /* 0x00000017bce97220 */ /* 0x000fe20000410000 */
        /* <DEDUP_REMOVED lines=8> */
[----:B------:R-:W-:-:S02]  /*30c0*/  FFMA.FTZ R19, R23, R224, R19 ;  /* 0x000000e017137223 */ /* 0x000fc40000010013 */
[----:B------:R-:W-:Y:S02]  /*30d0*/  FMUL.FTZ R241, R5, R187 ;  /* 0x000000bb05f17220 */ /* 0x000fe40000410000 */
        /* <DEDUP_REMOVED lines=9> */
[----:B------:R-:W-:-:S02]  /*3170*/  IADD3 R6, PT, PT, R6, 0x20, RZ ;  /* 0x0000002006067810 */ /* 0x000fc40007ffe0ff */
[----:B------:R-:W-:Y:S01]  /*3180*/  IADD3 R8, PT, PT, R8, 0x20, RZ ;  /* 0x0000002008087810 */ /* 0x000fe20007ffe0ff */
[----:B----4-:R-:W-:-:S05]  /*3190*/  HADD2.F32 R20, -RZ, R252.H0_H0 ;  /* 0x200000fcff147230 */ /* 0x010fca0000004100 */
[----:B------:R-:W-:Y:S01]  /*31a0*/  FMUL.FTZ R252, R191, R20 ;  /* 0x00000014bffc7220 */ /* 0x000fe20000410000 */
[----:B------:R-:W-:-:S03]  /*31b0*/  FADD.FTZ R20, R184, R213 ;  /* 0x000000d5b8147221 */ /* 0x000fc60000010000 */
[----:B------:R-:W-:Y:S01]  /*31c0*/  FFMA.FTZ R19, R241, R252, R19 ;  /* 0x000000fcf1137223 */ /* 0x000fe20000010013 */
[----:B---3--:R-:W-:-:S07]  /*31d0*/  FADD.FTZ R20, R20, R252 ;  /* 0x000000fc14147221 */ /* 0x008fce0000010000 */
.L_x_20778:
[----:B------:R-:W-:Y:S05]  /*31e0*/  BSYNC.RECONVERGENT B2 ;  /* 0x0000000000027941 */ /* 0x000fea0003800200 */
.L_x_20777:
        /* <DEDUP_REMOVED lines=53> */
.L_x_20780:
[----:B------:R-:W-:Y:S05]  /*3540*/  BSYNC.RECONVERGENT B2 ;  /* 0x0000000000027941 */ /* 0x000fea0003800200 */
.L_x_20779:
        /* <DEDUP_REMOVED lines=53> */
.L_x_20782:
[----:B------:R-:W-:Y:S05]  /*38a0*/  BSYNC.RECONVERGENT B2 ;  /* 0x0000000000027941 */ /* 0x000fea0003800200 */
.L_x_20781:
        /* <DEDUP_REMOVED lines=53> */
.L_x_20784:
[----:B------:R-:W-:Y:S05]  /*3c00*/  BSYNC.RECONVERGENT B2 ;  /* 0x0000000000027941 */ /* 0x000fea0003800200 */
.L_x_20783:
[----:B------:R-:W-:Y:S05]  /*3c10*/  @!P4 BRA `(.L_x_20785) ;  /* 0x0000000400b8c947 */ /* 0x000fea0003800000 */
[----:B------:R-:W-:Y:S01]  /*3c20*/  ISETP.NE.U32.AND P0, PT, RZ, UR10, PT ;  /* 0x0000000aff007c0c */ /* 0x000fe2000bf05070 */
[----:B01----:R-:W0:Y:S01]  /*3c30*/  LDC.64 R184, c[0x0][0x3a8] ;  /* 0x0000ea00ffb87b82 */ /* 0x003e220000000a00 */
[----:B------:R-:W3:Y:S02]  /*3c40*/  LDL.S16 R209, [R1+0xa8] ;  /* 0x0000a80001d17983 */ /* 0x000ee40000100600 */
[----:B------:R-:W-:Y:S02]  /*3c50*/  ISETP.NE.AND.EX P0, PT, RZ, UR11, PT, P0 ;  /* 0x0000000bff007c0c */ /* 0x000fe4000bf05300 */
[----:B------:R-:W4:Y:S03]  /*3c60*/  LDL.S16 R199, [R1+0xaa] ;  /* 0x0000aa0001c77983 */ /* 0x000f260000100600 */
[----:B------:R-:W1:Y:S01]  /*3c70*/  LDC.64 R188, c[0x0][0x428] ;  /* 0x00010a00ffbc7b82 */ /* 0x000e620000000a00 */
[----:B------:R-:W2:Y:S04]  /*3c80*/  LDL.S16 R247, [R1+0xa6] ;  /* 0x0000a60001f77983 */ /* 0x000ea80000100600 */
[----:B------:R-:W2:Y:S03]  /*3c90*/  LDL.S16 R248, [R1+0xa4] ;  /* 0x0000a40001f87983 */ /* 0x000ea60000100600 */
[----:B------:R-:W1:Y:S01]  /*3ca0*/  @P0 LDC.64 R186, c[0x0][0x438] ;  /* 0x00010e00ffba0b82 */ /* 0x000e620000000a00 */
[----:B0-----:R-:W-:-:S04]  /*3cb0*/  IMAD.WIDE.U32 R184, R8, 0x10, R184 ;  /* 0x0000001008b87825 */ /* 0x001fc800078e00b8 */
[----:B-1----:R-:W-:-:S05]  /*3cc0*/  @P0 IMAD.WIDE.U32 R186, R8, 0x10, R186 ;  /* 0x0000001008ba0825 */ /* 0x002fca00078e00ba */
[----:B------:R0:W5:Y:S01]  /*3cd0*/  @P0 LDG.E.128 R172, desc[UR6][R186.64] ;  /* 0x00000006baac0981 */ /* 0x000162000c1e1d00 */
[----:B------:R-:W-:-:S06]  /*3ce0*/  IMAD.WIDE.U32 R188, R6, 0x10, R188 ;  /* 0x0000001006bc7825 */ /* 0x000fcc00078e00bc */
[----:B------:R-:W2:Y:S04]  /*3cf0*/  LDG.E.128 R188, desc[UR6][R188.64] ;  /* 0x00000006bcbc7981 */ /* 0x000ea8000c1e1d00 */
[----:B------:R-:W3:Y:S02]  /*3d00*/  LDG.E.128 R184, desc[UR6][R184.64] ;  /* 0x00000006b8b87981 */ /* 0x000ee4000c1e1d00 */
[C---:B---3--:R-:W-:Y:S01]  /*3d10*/  FADD.FTZ R6, -R7.reuse, R185 ;  /* 0x000000b907067221 */ /* 0x048fe20000010100 */
[----:B------:R-:W-:-:S03]  /*3d20*/  FADD.FTZ R8, -R7, R184 ;  /* 0x000000b807087221 */ /* 0x000fc60000010100 */
[C---:B-----5:R-:W-:Y:S01]  /*3d30*/  FMUL.FTZ R197, R5.reuse, R6 ;  /* 0x0000000605c57220 */ /* 0x060fe20000410000 */
[----:B------:R-:W-:Y:S02]  /*3d40*/  HADD2.F32 R6, -RZ, R209.H0_H0 ;  /* 0x200000d1ff067230 */ /* 0x000fe40000004100 */
[----:B------:R-:W-:Y:S01]  /*3d50*/  FMUL.FTZ R198, R5, R8 ;  /* 0x0000000805c67220 */ /* 0x000fe20000410000 */
[----:B----4-:R-:W-:Y:S02]  /*3d60*/  HADD2.F32 R8, -RZ, R199.H0_H0 ;  /* 0x200000c7ff087230 */ /* 0x010fe40000004100 */
[----:B0-----:R-:W-:Y:S01]  /*3d70*/  FADD.FTZ R186, -R7, R186 ;  /* 0x000000ba07ba7221 */ /* 0x001fe20000010100 */
[----:B--2---:R-:W-:Y:S01]  /*3d80*/  FMUL.FTZ R219, R189, R6 ;  /* 0x00000006bddb7220 */ /* 0x004fe20000410000 */
[----:B------:R-:W-:Y:S02]  /*3d90*/  HADD2.F32 R6, -RZ, R247.H0_H0 ;  /* 0x200000f7ff067230 */ /* 0x000fe40000004100 */
[----:B------:R-:W-:Y:S01]  /*3da0*/  FADD.FTZ R7, -R7, R187 ;  /* 0x000000bb07077221 */ /* 0x000fe20000010100 */
[----:B------:R-:W-:-:S02]  /*3db0*/  FMUL.FTZ R220, R188, R8 ;  /* 0x00000008bcdc7220 */ /* 0x000fc40000410000 */
        /* <DEDUP_REMOVED lines=22> */
.L_x_20766:
        /* <DEDUP_REMOVED lines=16> */
[----:B---3--:R-:W0:Y:S08]  /*4020*/  @P2 LDC.64 R6, c[0x0][0x438] ;  /* 0x00010e00ff062b82 */ /* 0x008e300000000a00 */
[----:B------:R-:W1:Y:S01]  /*4030*/  @P3 LDC.64 R186, c[0x0][0x438] ;  /* 0x00010e00ffba3b82 */ /* 0x000e620000000a00 */
[----:B------:R-:W-:-:S07]  /*4040*/  ISETP.GE.U32.AND P0, PT, R2, 0x80, PT ;  /* 0x000000800200780c */ /* 0x000fce0003f06070 */
[----:B------:R-:W3:Y:S01]  /*4050*/  @P4 LDC.64 R184, c[0x0][0x438] ;  /* 0x00010e00ffb84b82 */ /* 0x000ee20000000a00 */
[C---:B0-----:R-:W-:Y:S01]  /*4060*/  @P2 IMAD.WIDE.U32 R6, R8.reuse, 0x10, R6 ;  /* 0x0000001008062825 */ /* 0x041fe200078e0006 */
[----:B------:R-:W-:-:S04]  /*4070*/  @P2 IADD3 R8, PT, PT, R8, 0x20, RZ ;  /* 0x0000002008082810 */ /* 0x000fc80007ffe0ff */
[----:B------:R1:W5:Y:S01]  /*4080*/  @P2 LDG.E.128 R132, desc[UR6][R6.64] ;  /* 0x0000000606842981 */ /* 0x000362000c1e1d00 */
[----:B------:R-:W-:Y:S01]  /*4090*/  ISETP.GE.U32.AND P5, PT, R2, 0xa0, PT ;  /* 0x000000a00200780c */ /* 0x000fe20003fa6070 */
[C---:B-1----:R-:W-:Y:S02]  /*40a0*/  @P3 IMAD.WIDE.U32 R6, R8.reuse, 0x10, R186 ;  /* 0x0000001008063825 */ /* 0x042fe400078e00ba */
[----:B------:R-:W0:Y:S01]  /*40b0*/  @P0 LDC.64 R186, c[0x0][0x438] ;  /* 0x00010e00ffba0b82 */ /* 0x000e220000000a00 */
[----:B------:R-:W-:Y:S02]  /*40c0*/  @P3 IADD3 R8, PT, PT, R8, 0x20, RZ ;  /* 0x0000002008083810 */ /* 0x000fe40007ffe0ff */
[----:B------:R3:W5:Y:S01]  /*40d0*/  @P3 LDG.E.128 R136, desc[UR6][R6.64] ;  /* 0x0000000606883981 */ /* 0x000762000c1e1d00 */
[----:B------:R-:W-:Y:S02]  /*40e0*/  ISETP.GE.U32.AND P3, PT, R2, 0xc0, PT ;  /* 0x000000c00200780c */ /* 0x000fe40003f66070 */
[C---:B---3--:R-:W-:Y:S01]  /*40f0*/  @P4 IMAD.WIDE.U32 R6, R8.reuse, 0x10, R184 ;  /* 0x0000001008064825 */ /* 0x048fe200078e00b8 */
[----:B------:R-:W-:-:S03]  /*4100*/  @P4 IADD3 R8, PT, PT, R8, 0x20, RZ ;  /* 0x0000002008084810 */ /* 0x000fc60007ffe0ff */
[----:B------:R-:W1:Y:S01]  /*4110*/  @P5 LDC.64 R184, c[0x0][0x438] ;  /* 0x00010e00ffb85b82 */ /* 0x000e620000000a00 */
[----:B------:R0:W5:Y:S01]  /*4120*/  @P4 LDG.E.128 R24, desc[UR6][R6.64] ;  /* 0x0000000606184981 */ /* 0x000162000c1e1d00 */
[----:B------:R-:W-:Y:S01]  /*4130*/  ISETP.GE.U32.AND P2, PT, R2, 0xe0, PT ;  /* 0x000000e00200780c */ /* 0x000fe20003f46070 */
[----:B0-----:R-:W-:-:S05]  /*4140*/  @P0 IMAD.WIDE.U32 R6, R8, 0x10, R186 ;  /* 0x0000001008060825 */ /* 0x001fca00078e00ba */
[----:B------:R-:W0:Y:S01]  /*4150*/  @P3 LDC.64 R186, c[0x0][0x438] ;  /* 0x00010e00ffba3b82 */ /* 0x000e220000000a00 */
[----:B------:R-:W-:Y:S01]  /*4160*/  @P0 IADD3 R8, PT, PT, R8, 0x20, RZ ;  /* 0x0000002008080810 */ /* 0x000fe20007ffe0ff */
[----:B------:R1:W5:Y:S01]  /*4170*/  @P0 LDG.E.128 R148, desc[UR6][R6.64] ;  /* 0x0000000606940981 */ /* 0x000362000c1e1d00 */
[----:B------:R-:W-:-:S03]  /*4180*/  ISETP.GE.U32.AND P0, PT, R2, 0x100, PT ;  /* 0x000001000200780c */ /* 0x000fc60003f06070 */
[C---:B-1----:R-:W-:Y:S01]  /*4190*/  @P5 IMAD.WIDE.U32 R6, R8.reuse, 0x10, R184 ;  /* 0x0000001008065825 */ /* 0x042fe200078e00b8 */
[----:B------:R-:W-:Y:S01]  /*41a0*/  @P5 IADD3 R8, PT, PT, R8, 0x20, RZ ;  /* 0x0000002008085810 */ /* 0x000fe20007ffe0ff */
[----:B------:R-:W1:Y:S03]  /*41b0*/  @P2 LDC.64 R184, c[0x0][0x438] ;  /* 0x00010e00ffb82b82 */ /* 0x000e660000000a00 */
[----:B------:R0:W5:Y:S02]  /*41c0*/  @P5 LDG.E.128 R152, desc[UR6][R6.64] ;  /* 0x0000000606985981 */ /* 0x000164000c1e1d00 */
[C---:B0-----:R-:W-:Y:S01]  /*41d0*/  @P3 IMAD.WIDE.U32 R6, R8.reuse, 0x10, R186 ;  /* 0x0000001008063825 */ /* 0x041fe200078e00ba */
[----:B------:R-:W-:Y:S02]  /*41e0*/  @P3 IADD3 R8, PT, PT, R8, 0x20, RZ ;  /* 0x0000002008083810 */ /* 0x000fe40007ffe0ff */
[----:B------:R-:W0:Y:S02]  /*41f0*/  @P0 LDC.64 R186, c[0x0][0x438] ;  /* 0x00010e00ffba0b82 */ /* 0x000e240000000a00 */
[----:B------:R1:W5:Y:S01]  /*4200*/  @P3 LDG.E.128 R156, desc[UR6][R6.64] ;  /* 0x00000006069c3981 */ /* 0x000362000c1e1d00 */
[----:B------:R-:W-:-:S02]  /*4210*/  ISETP.GE.U32.AND P3, PT, R2, 0x120, PT ;  /* 0x000001200200780c */ /* 0x000fc40003f66070 */
[----:B------:R-:W-:Y:S01]  /*4220*/  ISETP.GE.U32.AND P4, PT, R2, 0x140, PT ;  /* 0x000001400200780c */ /* 0x000fe20003f86070 */
[----:B-1----:R-:W-:-:S10]  /*4230*/  @P2 IMAD.WIDE.U32 R6, R8, 0x10, R184 ;  /* 0x0000001008062825 */ /* 0x002fd400078e00b8 */
[----:B------:R-:W1:Y:S01]  /*4240*/  @P3 LDC.64 R184, c[0x0][0x438] ;  /* 0x00010e00ffb83b82 */ /* 0x000e620000000a00 */
[----:B------:R3:W5:Y:S01]  /*4250*/  @P2 LDG.E.128 R160, desc[UR6][R6.64] ;  /* 0x0000000606a02981 */ /* 0x000762000c1e1d00 */
[----:B------:R-:W-:-:S05]  /*4260*/  @P2 IADD3 R8, PT, PT, R8, 0x20, RZ ;  /* 0x0000002008082810 */ /* 0x000fca0007ffe0ff */
[C---:B0-----:R-:W-:Y:S01]  /*4270*/  @P0 IMAD.WIDE.U32 R186, R8.reuse, 0x10, R186 ;  /* 0x0000001008ba0825 */ /* 0x041fe200078e00ba */
[----:B------:R-:W-:Y:S01]  /*4280*/  @P0 IADD3 R8, PT, PT, R8, 0x20, RZ ;  /* 0x0000002008080810 */ /* 0x000fe20007ffe0ff */
[----:B---3--:R-:W0:Y:S03]  /*4290*/  @P4 LDC.64 R6, c[0x0][0x438] ;  /* 0x00010e00ff064b82 */ /* 0x008e260000000a00 */
[----:B------:R4:W5:Y:S01]  /*42a0*/  @P0 LDG.E.128 R164, desc[UR6][R186.64] ;  /* 0x00000006baa40981 */ /* 0x000962000c1e1d00 */
[C---:B-1----:R-:W-:Y:S01]  /*42b0*/  @P3 IMAD.WIDE.U32 R184, R8.reuse, 0x10, R184 ;  /* 0x0000001008b83825 */ /* 0x042fe200078e00b8 */
[----:B------:R-:W-:-:S04]  /*42c0*/  @P3 IADD3 R8, PT, PT, R8, 0x20, RZ ;  /* 0x0000002008083810 */ /* 0x000fc80007ffe0ff */
[----:B------:R4:W5:Y:S01]  /*42d0*/  @P3 LDG.E.128 R168, desc[UR6][R184.64] ;  /* 0x00000006b8a83981 */ /* 0x000962000c1e1d00 */
[----:B0-----:R-:W-:-:S05]  /*42e0*/  @P4 IMAD.WIDE.U32 R6, R8, 0x10, R6 ;  /* 0x0000001008064825 */ /* 0x001fca00078e0006 */
[----:B------:R4:W5:Y:S02]  /*42f0*/  @P4 LDG.E.128 R172, desc[UR6][R6.64] ;  /* 0x0000000606ac4981 */ /* 0x000964000c1e1d00 */
.L_x_20785:
[----:B------:R-:W-:Y:S05]  /*4300*/  BSYNC.RECONVERGENT B1 ;  /* 0x0000000000017941 */ /* 0x000fea0003800200 */
.L_x_20765:
[----:B----4-:R-:W4:Y:S01]  /*4310*/  LDL R187, [R1+0x20] ;  /* 0x0000200001bb7983 */ /* 0x010f220000100800 */
[----:B------:R-:W-:Y:S01]  /*4320*/  UMOV UR4, 0xffffffff ;  /* 0xffffffff00047882 */ /* 0x000fe20000000000 */
[----:B----4-:R-:W-:Y:S02]  /*4330*/  ISETP.GE.AND P2, PT, R187, 0x1, PT ;  /* 0x00000001bb00780c */ /* 0x010fe40003f46270 */
[----:B------:R-:W-:Y:S11]  /*4340*/  BRA.DIV UR4, `(.L_x_20786) ;  /* 0x000000ba04e47947 */ /* 0x000ff6000b800000 */
[----:B---3--:R-:W3:Y:S02]  /*4350*/  SHFL.BFLY PT, R6, R20, 0x1, 0x1f ;  /* 0x0c201f0014067f89 */ /* 0x008ee400000e0000 */
        /* <DEDUP_REMOVED lines=14> */
[----:B------:R4:W0:Y:S01]  /*4440*/  SHFL.BFLY PT, R186, R184, 0x10, 0x1f ;  /* 0x0e001f00b8ba7f89 */ /* 0x00082200000e0000 */
[----:B---3--:R-:W-:-:S05]  /*4450*/  FADD.FTZ R19, R19, R6 ;  /* 0x0000000613137221 */ /* 0x008fca0000010000 */
[----:B0-----:R4:W3:Y:S02]  /*4460*/  SHFL.BFLY PT, R6, R19, 0x10, 0x1f ;  /* 0x0e001f0013067f89 */ /* 0x0018e400000e0000 */
.L_x_21027:
[----:B-1----:R-:W2:Y:S04]  /*4470*/  LDL R185, [R1+0x14] ;  /* 0x0000140001b97983 */ /* 0x002ea80000100800 */
[----:B------:R-:W4:Y:S01]  /*4480*/  LDL R20, [R1+0x1c] ;  /* 0x00001c0001147983 */ /* 0x000f220000100800 */
[----:B---3--:R-:W-:Y:S01]  /*4490*/  FADD.FTZ R8, R19, R6 ;  /* 0x0000000613087221 */ /* 0x008fe20000010000 */
[----:B------:R-:W-:Y:S01]  /*44a0*/  @P2 IADD3 R6, PT, PT, R187, -0x1, RZ ;  /* 0xffffffffbb062810 */ /* 0x000fe20007ffe0ff */
[----:B------:R-:W-:Y:S01]  /*44b0*/  FADD.FTZ R7, R184, R186 ;  /* 0x000000bab8077221 */ /* 0x000fe20000010000 */
[----:B------:R-:W-:Y:S02]  /*44c0*/  ISETP.GE.U32.AND P3, PT, R2, 0x20, PT ;  /* 0x000000200200780c */ /* 0x000fe40003f66070 */
[----:B------:R-:W-:Y:S01]  /*44d0*/  ISETP.NE.AND P0, PT, RZ, UR8, PT ;  /* 0x00000008ff007c0c */ /* 0x000fe2000bf05270 */
[----:B--2---:R-:W-:-:S05]  /*44e0*/  @P2 IMAD R6, R6, R185, RZ ;  /* 0x000000b906062224 */ /* 0x004fca00078e02ff */
[----:B----4-:R-:W-:-:S04]  /*44f0*/  @P2 SHF.R.S32.HI R19, RZ, 0x1f, R6 ;  /* 0x0000001fff132819 */ /* 0x010fc80000011406 */
[----:B------:R-:W-:Y:S01]  /*4500*/  @P2 LEA.HI R19, R19, R6, RZ, 0x2 ;  /* 0x0000000613132211 */ /* 0x000fe200078f10ff */
[----:B------:R-:W-:-:S03]  /*4510*/  HFMA2 R6, -RZ, RZ, 0, 0 ;  /* 0x00000000ff067431 */ /* 0x000fc600000001ff */
[----:B------:R-:W-:Y:S01]  /*4520*/  @P2 LEA.HI.SX32 R6, R19, R20, 0x1e ;  /* 0x0000001413062211 */ /* 0x000fe200078ff2ff */
[----:B------:R-:W-:Y:S02]  /*4530*/  FMUL.FTZ R19, R7, UR9 ;  /* 0x0000000907137c20 */ /* 0x000fe40008410000 */
[----:B------:R0:W5:Y:S01]  /*4540*/  LDL.LU R7, [R1+0x18] ;  /* 0x0000180001077983 */ /* 0x0001620000300800 */
[----:B------:R-:W-:Y:S01]  /*4550*/  BSSY.RECONVERGENT B1, `(.L_x_20787) ;  /* 0x0000100000017945 */ /* 0x000fe20003800200 */
[----:B------:R-:W-:Y:S01]  /*4560*/  FMUL.FTZ R8, R8, UR9 ;  /* 0x0000000908087c20 */ /* 0x000fe20008410000 */
[----:B------:R-:W-:Y:S02]  /*4570*/  FSEL R19, R19, RZ, !P0 ;  /* 0x000000ff13137208 */ /* 0x000fe40004000000 */
[----:B------:R-:W-:Y:S05]  /*4580*/  @!P3 BRA `(.L_x_20788) ;  /* 0x0000000c00f0b947 */ /* 0x000fea0003800000 */
[----:B------:R-:W-:Y:S04]  /*4590*/  BSSY.RECONVERGENT B2, `(.L_x_20789) ;  /* 0x0000005000027945 */ /* 0x000fe80003800200 */
[----:B------:R-:W-:Y:S05]  /*45a0*/  @!P2 BRA `(.L_x_20790) ;  /* 0x00000000000ca947 */ /* 0x000fea0003800000 */
[----:B------:R-:W1:Y:S02]  /*45b0*/  LDC.64 R176, c[0x0][0x390] ;  /* 0x0000e400ffb07b82 */ /* 0x000e640000000a00 */
[----:B-1----:R-:W-:-:S06]  /*45c0*/  IMAD.WIDE.U32 R176, R6, 0x10, R176 ;  /* 0x0000001006b07825 */ /* 0x002fcc00078e00b0 */
[----:B------:R-:W5:Y:S02]  /*45d0*/  LDG.E.128 R176, desc[UR6][R176.64] ;  /* 0x00000006b0b07981 */ /* 0x000f64000c1e1d00 */
.L_x_20790:
[----:B------:R-:W-:Y:S05]  /*45e0*/  BSYNC.RECONVERGENT B2 ;  /* 0x0000000000027941 */ /* 0x000fea0003800200 */
.L_x_20789:
        /* <DEDUP_REMOVED lines=11> */
[----:B------:R-:W2:Y:S01]  /*46a0*/  LDL.S16 R185, [R1+0xa2] ;  /* 0x0000a20001b97983 */ /* 0x000ea20000100600 */
[----:B------:R-:W-:Y:S01]  /*46b0*/  FFMA.FTZ R180, R0, R8, R19 ;  /* 0x0000000800b47223 */ /* 0x000fe20000010013 */
[----:B------:R-:W-:-:S03]  /*46c0*/  ISETP.GT.AND P0, PT, R4, RZ, PT ;  /* 0x000000ff0400720c */ /* 0x000fc60003f04270 */
[----:B------:R-:W-:-:S04]  /*46d0*/  FADD.FTZ R180, R208, -R180 ;  /* 0x800000b4d0b47221 */ /* 0x000fc80000010000 */
[----:B-----5:R-:W-:-:S05]  /*46e0*/  FMUL.FTZ R180, R5, R180 ;  /* 0x000000b405b47220 */ /* 0x020fca0000410000 */
[----:B------:R-:W-:-:S05]  /*46f0*/  FSEL R180, R180, RZ, P0 ;  /* 0x000000ffb4b47208 */ /* 0x000fca0000000000 */
[----:B------:R-:W-:-:S04]  /*4700*/  FMUL.FTZ R180, R180, UR12 ;  /* 0x0000000cb4b47c20 */ /* 0x000fc80008410000 */
[----:B------:R-:W-:Y:S01]  /*4710*/  FFMA.FTZ R92, R176, R180, R92 ;  /* 0x000000b4b05c7223 */ /* 0x000fe2000001005c */
[----:B--2---:R-:W-:-:S05]  /*4720*/  HADD2.F32 R185, -RZ, R185.H0_H0 ;  /* 0x200000b9ffb97230 */ /* 0x004fca0000004100 */
[----:B------:R-:W-:-:S07]  /*4730*/  FMUL.FTZ R180, R180, R185 ;  /* 0x000000b9b4b47220 */ /* 0x000fce0000410000 */
.L_x_20795:
[----:B------:R-:W-:Y:S05]  /*4740*/  BSYNC.RECONVERGENT B3 ;  /* 0x0000000000037941 */ /* 0x000fea0003800200 */
.L_x_20794:
        /* <DEDUP_REMOVED lines=12> */
.L_x_20797:
[----:B------:R-:W-:Y:S05]  /*4810*/  BSYNC.RECONVERGENT B3 ;  /* 0x0000000000037941 */ /* 0x000fea0003800200 */
.L_x_20796:
        /* <DEDUP_REMOVED lines=12> */
.L_x_20799:
[----:B------:R-:W-:Y:S05]  /*48e0*/  BSYNC.RECONVERGENT B3 ;  /* 0x0000000000037941 */ /* 0x000fea0003800200 */
.L_x_20798:
[----:B------:R-:W-:Y:S05]  /*48f0*/  @!P2 BRA `(.L_x_20800) ;  /* 0x0000000800e8a947 */ /* 0x000fea0003800000 */
[----:B------:R-:W2:Y:S04]  /*4900*/  LDL R186, [R1+0x10] ;  /* 0x0000100001ba7983 */ /* 0x000ea80000100800 */
[----:B------:R-:W3:Y:S01]  /*4910*/  LDL.S16 R185, [R1+0x9c] ;  /* 0x00009c0001b97983 */ /* 0x000ee20000100600 */
[----:B------:R-:W-:Y:S01]  /*4920*/  FFMA.FTZ R183, R246, R8, R19 ;  /* 0x00000008f6b77223 */ /* 0x000fe20000010013 */
[----:B------:R-:W-:-:S03]  /*4930*/  ISETP.GT.AND P0, PT, R4, RZ, PT ;  /* 0x000000ff0400720c */ /* 0x000fc60003f04270 */
[----:B--2---:R-:W-:-:S04]  /*4940*/  FADD.FTZ R183, R186, -R183 ;  /* 0x800000b7bab77221 */ /* 0x004fc80000010000 */
[----:B-----5:R-:W-:Y:S01]  /*4950*/  FMUL.FTZ R183, R5, R183 ;  /* 0x000000b705b77220 */ /* 0x020fe20000410000 */
[----:B---3--:R-:W-:-:S04]  /*4960*/  HADD2.F32 R185, -RZ, R185.H0_H0 ;  /* 0x200000b9ffb97230 */ /* 0x008fc80000004100 */
[----:B------:R-:W-:-:S05]  /*4970*/  FSEL R183, R183, RZ, P0 ;  /* 0x000000ffb7b77208 */ /* 0x000fca0000000000 */
[----:B------:R-:W-:-:S04]  /*4980*/  FMUL.FTZ R183, R183, UR12 ;  /* 0x0000000cb7b77c20 */ /* 0x000fc80008410000 */
[----:B------:R-:W-:Y:S01]  /*4990*/  FFMA.FTZ R95, R179, R183, R95 ;  /* 0x000000b7b35f7223 */ /* 0x000fe2000001005f */
[----:B------:R-:W-:Y:S01]  /*49a0*/  FMUL.FTZ R183, R183, R185 ;  /* 0x000000b9b7b77220 */ /* 0x000fe20000410000 */
[----:B------:R-:W-:Y:S06]  /*49b0*/  BRA `(.L_x_20800) ;  /* 0x0000000800b87947 */ /* 0x000fec0003800000 */
.L_x_20793:
[----:B------:R-:W2:Y:S01]  /*49c0*/  LDL R186, [R1+0x10] ;  /* 0x0000100001ba7983 */ /* 0x000ea20000100800 */
[-CC-:B------:R-:W-:Y:S01]  /*49d0*/  FFMA.FTZ R146, R12, R8.reuse, R19.reuse ;  /* 0x000000080c927223 */ /* 0x180fe20000010013 */
[-CC-:B------:R-:W-:Y:S01]  /*49e0*/  FFMA.FTZ R145, R196, R8.reuse, R19.reuse ;  /* 0x00000008c4917223 */ /* 0x180fe20000010013 */
[-CC-:B------:R-:W-:Y:S01]  /*49f0*/  FFMA.FTZ R144, R0, R8.reuse, R19.reuse ;  /* 0x0000000800907223 */ /* 0x180fe20000010013 */
[----:B------:R-:W-:Y:S01]  /*4a00*/  FFMA.FTZ R147, R246, R8, R19 ;  /* 0x00000008f6937223 */ /* 0x000fe20000010013 */
[----:B------:R-:W-:Y:S01]  /*4a10*/  FADD.FTZ R146, R218, -R146 ;  /* 0x80000092da927221 */ /* 0x000fe20000010000 */
[----:B------:R-:W-:Y:S01]  /*4a20*/  FADD.FTZ R145, R229, -R145 ;  /* 0x80000091e5917221 */ /* 0x000fe20000010000 */
[----:B------:R-:W-:Y:S01]  /*4a30*/  FADD.FTZ R144, R208, -R144 ;  /* 0x80000090d0907221 */ /* 0x000fe20000010000 */
[----:B------:R-:W-:Y:S01]  /*4a40*/  ISETP.GT.AND P0, PT, R4, RZ, PT ;  /* 0x000000ff0400720c */ /* 0x000fe20003f04270 */
[C---:B-----5:R-:W-:Y:S01]  /*4a50*/  FMUL.FTZ R146, R5.reuse, R146 ;  /* 0x0000009205927220 */ /* 0x060fe20000410000 */
[C---:B------:R-:W-:Y:S01]  /*4a60*/  FMUL.FTZ R145, R5.reuse, R145 ;  /* 0x0000009105917220 */ /* 0x040fe20000410000 */
[----:B------:R-:W-:Y:S01]  /*4a70*/  FMUL.FTZ R144, R5, R144 ;  /* 0x0000009005907220 */ /* 0x000fe20000410000 */
[----:B------:R-:W-:Y:S02]  /*4a80*/  BSSY.RECONVERGENT B3, `(.L_x_20801) ;  /* 0x0000013000037945 */ /* 0x000fe40003800200 */
[----:B------:R-:W-:-:S02]  /*4a90*/  FSEL R146, R146, RZ, P0 ;  /* 0x000000ff92927208 */ /* 0x000fc40000000000 */
[----:B------:R-:W-:Y:S02]  /*4aa0*/  FSEL R145, R145, RZ, P0 ;  /* 0x000000ff91917208 */ /* 0x000fe40000000000 */
[----:B------:R-:W-:Y:S01]  /*4ab0*/  FSEL R144, R144, RZ, P0 ;  /* 0x000000ff90907208 */ /* 0x000fe20000000000 */
[----:B--2---:R-:W-:-:S04]  /*4ac0*/  FADD.FTZ R147, R186, -R147 ;  /* 0x80000093ba937221 */ /* 0x004fc80000010000 */
[----:B------:R-:W-:-:S05]  /*4ad0*/  FMUL.FTZ R147, R5, R147 ;  /* 0x0000009305937220 */ /* 0x000fca0000410000 */
[----:B------:R-:W-:Y:S01]  /*4ae0*/  FSEL R147, R147, RZ, P0 ;  /* 0x000000ff93937208 */ /* 0x000fe20000000000 */
[----:B------:R-:W-:Y:S06]  /*4af0*/  @!P2 BRA `(.L_x_20802) ;  /* 0x00000000002ca947 */ /* 0x000fec0003800000 */
[----:B------:R-:W2:Y:S01]  /*4b00*/  LDL.S16 R186, [R1+0xa2] ;  /* 0x0000a20001ba7983 */ /* 0x000ea20000100600 */
[----:B------:R-:W-:Y:S01]  /*4b10*/  FFMA.FTZ R180, R0, R8, R19 ;  /* 0x0000000800b47223 */ /* 0x000fe20000010013 */
[----:B------:R-:W-:-:S03]  /*4b20*/  ISETP.GT.AND P0, PT, R4, RZ, PT ;  /* 0x000000ff0400720c */ /* 0x000fc60003f04270 */
[----:B------:R-:W-:-:S04]  /*4b30*/  FADD.FTZ R180, R208, -R180 ;  /* 0x800000b4d0b47221 */ /* 0x000fc80000010000 */
[----:B------:R-:W-:-:S05]  /*4b40*/  FMUL.FTZ R180, R5, R180 ;  /* 0x000000b405b47220 */ /* 0x000fca0000410000 */
[----:B------:R-:W-:-:S05]  /*4b50*/  FSEL R180, R180, RZ, P0 ;  /* 0x000000ffb4b47208 */ /* 0x000fca0000000000 */
[----:B------:R-:W-:-:S04]  /*4b60*/  FMUL.FTZ R180, R180, UR12 ;  /* 0x0000000cb4b47c20 */ /* 0x000fc80008410000 */
[----:B------:R-:W-:Y:S01]  /*4b70*/  FFMA.FTZ R92, R176, R180, R92 ;  /* 0x000000b4b05c7223 */ /* 0x000fe2000001005c */
[----:B--2---:R-:W-:-:S05]  /*4b80*/  PRMT R185, R186, 0x7610, R185 ;  /* 0x00007610bab97816 */ /* 0x004fca00000000b9 */
[----:B------:R-:W-:-:S05]  /*4b90*/  HADD2.F32 R185, -RZ, R185.H0_H0 ;  /* 0x200000b9ffb97230 */ /* 0x000fca0000004100 */
[----:B------:R-:W-:-:S07]  /*4ba0*/  FMUL.FTZ R180, R180, R185 ;  /* 0x000000b9b4b47220 */ /* 0x000fce0000410000 */
.L_x_20802:
[----:B------:R-:W-:Y:S05]  /*4bb0*/  BSYNC.RECONVERGENT B3 ;  /* 0x0000000000037941 */ /* 0x000fea0003800200 */
.L_x_20801:
[----:B------:R-:W-:Y:S04]  /*4bc0*/  BSSY.RECONVERGENT B3, `(.L_x_20803) ;  /* 0x000000d000037945 */ /* 0x000fe80003800200 */
[----:B------:R-:W-:Y:S05]  /*4bd0*/  @!P2 BRA `(.L_x_20804) ;  /* 0x00000000002ca947 */ /* 0x000fea0003800000 */
        /* <DEDUP_REMOVED lines=11> */
.L_x_20804:
[----:B------:R-:W-:Y:S05]  /*4c90*/  BSYNC.RECONVERGENT B3 ;  /* 0x0000000000037941 */ /* 0x000fea0003800200 */
.L_x_20803:
        /* <DEDUP_REMOVED lines=13> */
.L_x_20806:
[----:B------:R-:W-:Y:S05]  /*4d70*/  BSYNC.RECONVERGENT B3 ;  /* 0x0000000000037941 */ /* 0x000fea0003800200 */
.L_x_20805:
[----:B------:R-:W-:Y:S05]  /*4d80*/  @!P2 BRA `(.L_x_20800) ;  /* 0x0000000400c4a947 */ /* 0x000fea0003800000 */
[----:B------:R-:W2:Y:S01]  /*4d90*/  LDL.S16 R186, [R1+0x9c] ;  /* 0x00009c0001ba7983 */ /* 0x000ea20000100600 */
[----:B------:R-:W-:-:S04]  /*4da0*/  FMUL.FTZ R183, R147, UR12 ;  /* 0x0000000c93b77c20 */ /* 0x000fc80008410000 */
[----:B------:R-:W-:Y:S01]  /*4db0*/  FFMA.FTZ R95, R179, R183, R95 ;  /* 0x000000b7b35f7223 */ /* 0x000fe2000001005f */
[----:B--2---:R-:W-:-:S05]  /*4dc0*/  PRMT R185, R186, 0x7610, R185 ;  /* 0x00007610bab97816 */ /* 0x004fca00000000b9 */
[----:B------:R-:W-:-:S05]  /*4dd0*/  HADD2.F32 R185, -RZ, R185.H0_H0 ;  /* 0x200000b9ffb97230 */ /* 0x000fca0000004100 */
[----:B------:R-:W-:Y:S01]  /*4de0*/  FMUL.FTZ R183, R185, R183 ;  /* 0x000000b7b9b77220 */ /* 0x000fe20000410000 */
[----:B------:R-:W-:Y:S06]  /*4df0*/  BRA `(.L_x_20800) ;  /* 0x0000000400a87947 */ /* 0x000fec0003800000 */
.L_x_20792:
[----:B------:R-:W-:Y:S02]  /*4e00*/  MOV R184, UR20 ;  /* 0x0000001400b87c02 */ /* 0x000fe40008000f00 */
[----:B------:R-:W-:Y:S02]  /*4e10*/  MOV R20, UR21 ;  /* 0x0000001500147c02 */ /* 0x000fe40008000f00 */
[----:B------:R-:W-:-:S04]  /*4e20*/  ISETP.NE.U32.AND P0, PT, R184, RZ, PT ;  /* 0x000000ffb800720c */ /* 0x000fc80003f05070 */
[----:B------:R-:W-:-:S13]  /*4e30*/  ISETP.NE.AND.EX P0, PT, R20, RZ, PT, P0 ;  /* 0x000000ff1400720c */ /* 0x000fda0003f05300 */
[----:B------:R-:W-:Y:S05]  /*4e40*/  @P0 BRA `(.L_x_20807) ;  /* 0x0000000000b40947 */ /* 0x000fea0003800000 */
[----:B------:R-:W2:Y:S04]  /*4e50*/  LDL.S16 R185, [R1+0xa2] ;  /* 0x0000a20001b97983 */ /* 0x000ea80000100600 */
[----:B------:R-:W3:Y:S04]  /*4e60*/  LDL.S16 R190, [R1+0xa0] ;  /* 0x0000a00001be7983 */ /* 0x000ee80000100600 */
[----:B------:R-:W4:Y:S01]  /*4e70*/  LDL.S16 R188, [R1+0x9e] ;  /* 0x00009e0001bc7983 */ /* 0x000f220000100600 */
[----:B--2---:R-:W-:Y:S01]  /*4e80*/  PRMT R191, R185, 0x7610, R191 ;  /* 0x00007610b9bf7816 */ /* 0x004fe200000000bf */
[----:B------:R-:W-:-:S04]  /*4e90*/  @P1 FFMA.FTZ R185, R0, R8, R19 ;  /* 0x0000000800b91223 */ /* 0x000fc80000010013 */
[----:B------:R-:W-:Y:S01]  /*4ea0*/  @P1 FADD.FTZ R186, R208, -R185 ;  /* 0x800000b9d0ba1221 */ /* 0x000fe20000010000 */
[----:B-----5:R-:W-:-:S03]  /*4eb0*/  MOV R185, R132 ;  /* 0x0000008400b97202 */ /* 0x020fc60000000f00 */
[----:B------:R-:W-:Y:S02]  /*4ec0*/  @P1 FFMA.FTZ R185, R5, R186, R132 ;  /* 0x000000ba05b91223 */ /* 0x000fe40000010084 */
[----:B------:R-:W1:Y:S02]  /*4ed0*/  @P2 LDC R186, c[0x0][0x40c] ;  /* 0x00010300ffba2b82 */ /* 0x000e640000000800 */
[----:B-1----:R-:W-:Y:S01]  /*4ee0*/  @P2 FMUL.FTZ R185, R185, R186 ;  /* 0x000000bab9b92220 */ /* 0x002fe20000410000 */
[----:B------:R-:W-:-:S03]  /*4ef0*/  @P2 HADD2.F32 R186, -RZ, R191.H0_H0 ;  /* 0x200000bfffba2230 */ /* 0x000fc60000004100 */
[-C--:B------:R-:W-:Y:S02]  /*4f00*/  @P2 FFMA.FTZ R92, R176, R185.reuse, R92 ;  /* 0x000000b9b05c2223 */ /* 0x080fe4000001005c */
[----:B------:R-:W-:Y:S01]  /*4f10*/  @P2 FMUL.FTZ R180, R186, R185 ;  /* 0x000000b9bab42220 */ /* 0x000fe20000410000 */
[----:B------:R-:W-:-:S04]  /*4f20*/  @P1 FFMA.FTZ R185, R196, R8, R19 ;  /* 0x00000008c4b91223 */ /* 0x000fc80000010013 */
[----:B------:R-:W-:Y:S01]  /*4f30*/  @P1 FADD.FTZ R186, R229, -R185 ;  /* 0x800000b9e5ba1221 */ /* 0x000fe20000010000 */
[----:B------:R-:W-:-:S03]  /*4f40*/  MOV R185, R133 ;  /* 0x0000008500b97202 */ /* 0x000fc60000000f00 */
[----:B------:R-:W-:Y:S02]  /*4f50*/  @P1 FFMA.FTZ R185, R5, R186, R133 ;  /* 0x000000ba05b91223 */ /* 0x000fe40000010085 */
[----:B------:R-:W1:Y:S02]  /*4f60*/  @P2 LDC R186, c[0x0][0x40c] ;  /* 0x00010300ffba2b82 */ /* 0x000e640000000800 */
[----:B-1----:R-:W-:Y:S01]  /*4f70*/  @P2 FMUL.FTZ R185, R185, R186 ;  /* 0x000000bab9b92220 */ /* 0x002fe20000410000 */
[----:B---3--:R-:W-:-:S03]  /*4f80*/  @P2 HADD2.F32 R186, -RZ, R190.H0_H0 ;  /* 0x200000beffba2230 */ /* 0x008fc60000004100 */
        /* <DEDUP_REMOVED lines=8> */
[----:B----4-:R-:W-:-:S03]  /*5010*/  @P2 HADD2.F32 R186, -RZ, R188.H0_H0 ;  /* 0x200000bcffba2230 */ /* 0x010fc60000004100 */
[-C--:B------:R-:W-:Y:S02]  /*5020*/  @P2 FFMA.FTZ R94, R178, R185.reuse, R94 ;  /* 0x000000b9b25e2223 */ /* 0x080fe4000001005e */
[----:B------:R-:W-:Y:S01]  /*5030*/  @P2 FMUL.FTZ R182, R186, R185 ;  /* 0x000000b9bab62220 */ /* 0x000fe20000410000 */
[----:B------:R-:W-:Y:S06]  /*5040*/  @!P2 BRA `(.L_x_20800) ;  /* 0x000000040014a947 */ /* 0x000fec0003800000 */
[----:B------:R-:W2:Y:S01]  /*5050*/  LDL.S16 R188, [R1+0x9c] ;  /* 0x00009c0001bc7983 */ /* 0x000ea20000100600 */
[----:B------:R-:W-:Y:S01]  /*5060*/  @P1 FFMA.FTZ R183, R246, R8, R19 ;  /* 0x00000008f6b71223 */ /* 0x000fe20000010013 */
[----:B--2---:R-:W-:Y:S02]  /*5070*/  PRMT R189, R188, 0x7610, R189 ;  /* 0x00007610bcbd7816 */ /* 0x004fe400000000bd */
[----:B------:R-:W2:Y:S02]  /*5080*/  LDL R188, [R1+0x10] ;  /* 0x0000100001bc7983 */ /* 0x000ea40000100800 */
[----:B------:R-:W-:Y:S01]  /*5090*/  PRMT R187, R189, 0x7610, R187 ;  /* 0x00007610bdbb7816 */ /* 0x000fe200000000bb */
[----:B--2---:R-:W-:Y:S01]  /*50a0*/  @P1 FADD.FTZ R185, R188, -R183 ;  /* 0x800000b7bcb91221 */ /* 0x004fe20000010000 */
[----:B------:R-:W-:-:S03]  /*50b0*/  MOV R183, R135 ;  /* 0x0000008700b77202 */ /* 0x000fc60000000f00 */
[----:B------:R-:W-:Y:S01]  /*50c0*/  @P1 FFMA.FTZ R183, R5, R185, R135 ;  /* 0x000000b905b71223 */ /* 0x000fe20000010087 */
[----:B------:R-:W-:-:S03]  /*50d0*/  HADD2.F32 R185, -RZ, R187.H0_H0 ;  /* 0x200000bbffb97230 */ /* 0x000fc60000004100 */
[----:B------:R-:W-:-:S04]  /*50e0*/  FMUL.FTZ R183, R183, UR12 ;  /* 0x0000000cb7b77c20 */ /* 0x000fc80008410000 */
[-C--:B------:R-:W-:Y:S01]  /*50f0*/  FFMA.FTZ R95, R179, R183.reuse, R95 ;  /* 0x000000b7b35f7223 */ /* 0x080fe2000001005f */
[----:B------:R-:W-:Y:S01]  /*5100*/  FMUL.FTZ R183, R185, R183 ;  /* 0x000000b7b9b77220 */ /* 0x000fe20000410000 */
[----:B------:R-:W-:Y:S06]  /*5110*/  BRA `(.L_x_20800) ;  /* 0x0000000000e07947 */ /* 0x000fec0003800000 */
.L_x_20807:
[----:B------:R-:W2:Y:S04]  /*5120*/  LDL.S16 R191, [R1+0x9e] ;  /* 0x00009e0001bf7983 */ /* 0x000ea80000100600 */
[----:B------:R-:W3:Y:S04]  /*5130*/  LDL R190, [R1+0x10] ;  /* 0x0000100001be7983 */ /* 0x000ee80000100800 */
[----:B------:R2:W-:Y:S02]  /*5140*/  STL [R1+0xf8], R3 ;  /* 0x0000f80301007387 */ /* 0x0005e40000100800 */
[----:B--2---:R-:W-:-:S02]  /*5150*/  PRMT R3, R191, 0x7610, R3 ;  /* 0x00007610bf037816 */ /* 0x004fc40000000003 */
[----:B------:R-:W2:Y:S04]  /*5160*/  LDL.S16 R191, [R1+0x9c] ;  /* 0x00009c0001bf7983 */ /* 0x000ea80000100600 */
[----:B------:R1:W-:Y:S02]  /*5170*/  STL [R1+0xf4], R2 ;  /* 0x0000f40201007387 */ /* 0x0003e40000100800 */
[----:B-1----:R-:W-:Y:S02]  /*5180*/  PRMT R2, R3, 0x7610, R2 ;  /* 0x0000761003027816 */ /* 0x002fe40000000002 */
[----:B------:R1:W5:Y:S01]  /*5190*/  LDL.LU R3, [R1+0xf8] ;  /* 0x0000f80001037983 */ /* 0x0003620000300800 */
[----:B--2---:R-:W-:-:S03]  /*51a0*/  PRMT R146, R191, 0x7610, R146 ;  /* 0x00007610bf927816 */ /* 0x004fc60000000092 */
[----:B------:R-:W2:Y:S01]  /*51b0*/  LDL.S16 R191, [R1+0xa2] ;  /* 0x0000a20001bf7983 */ /* 0x000ea20000100600 */
[----:B------:R-:W-:-:S03]  /*51c0*/  PRMT R145, R2, 0x7610, R145 ;  /* 0x0000761002917816 */ /* 0x000fc60000000091 */
[----:B------:R1:W5:Y:S01]  /*51d0*/  LDL.LU R2, [R1+0xf4] ;  /* 0x0000f40001027983 */ /* 0x0003620000300800 */
[----:B------:R-:W-:-:S04]  /*51e0*/  PRMT R144, R146, 0x7610, R144 ;  /* 0x0000761092907816 */ /* 0x000fc80000000090 */
[----:B------:R-:W-:Y:S02]  /*51f0*/  PRMT R188, R144, 0x7610, R188 ;  /* 0x0000761090bc7816 */ /* 0x000fe400000000bc */
[----:B------:R-:W4:Y:S01]  /*5200*/  @P2 LDC R144, c[0x0][0x40c] ;  /* 0x00010300ff902b82 */ /* 0x000f220000000800 */
[----:B------:R-:W-:Y:S01]  /*5210*/  PRMT R189, R145, 0x7610, R189 ;  /* 0x0000761091bd7816 */ /* 0x000fe200000000bd */
[----:B------:R-:W-:-:S04]  /*5220*/  @P1 FFMA.FTZ R145, R246, R8, R19 ;  /* 0x00000008f6911223 */ /* 0x000fc80000010013 */
[----:B---3--:R-:W-:Y:S01]  /*5230*/  @P1 FADD.FTZ R145, R190, -R145 ;  /* 0x80000091be911221 */ /* 0x008fe20000010000 */
[----:B--2---:R-:W-:Y:S02]  /*5240*/  PRMT R147, R191, 0x7610, R147 ;  /* 0x00007610bf937816 */ /* 0x004fe40000000093 */
[----:B------:R-:W2:Y:S02]  /*5250*/  LDL.S16 R191, [R1+0xa0] ;  /* 0x0000a00001bf7983 */ /* 0x000ea40000100600 */
[----:B------:R-:W-:Y:S02]  /*5260*/  PRMT R187, R147, 0x7610, R187 ;  /* 0x0000761093bb7816 */ /* 0x000fe400000000bb */
[----:B-----5:R-:W-:Y:S01]  /*5270*/  MOV R147, R135 ;  /* 0x0000008700937202 */ /* 0x020fe20000000f00 */
[----:B------:R-:W-:Y:S01]  /*5280*/  @P1 FFMA.FTZ R147, R5, R145, R135 ;  /* 0x0000009105931223 */ /* 0x000fe20000010087 */
[----:B------:R-:W-:-:S03]  /*5290*/  @P2 HADD2.F32 R145, -RZ, R188.H0_H0 ;  /* 0x200000bcff912230 */ /* 0x000fc60000004100 */
[----:B----4-:R-:W-:-:S04]  /*52a0*/  @P2 FMUL.FTZ R144, R147, R144 ;  /* 0x0000009093902220 */ /* 0x010fc80000410000 */
[----:B------:R-:W-:Y:S01]  /*52b0*/  @P2 FMUL.FTZ R183, R145, R144 ;  /* 0x0000009091b72220 */ /* 0x000fe20000410000 */
[----:B------:R-:W-:Y:S01]  /*52c0*/  @P1 FFMA.FTZ R145, R0, R8, R19 ;  /* 0x0000000800911223 */ /* 0x000fe20000010013 */
[----:B------:R-:W-:-:S03]  /*52d0*/  @P2 FFMA.FTZ R95, R179, R144, R95 ;  /* 0x00000090b35f2223 */ /* 0x000fc6000001005f */
[----:B------:R-:W-:Y:S01]  /*52e0*/  @P1 FADD.FTZ R145, R208, -R145 ;  /* 0x80000091d0911221 */ /* 0x000fe20000010000 */
[----:B------:R-:W-:-:S03]  /*52f0*/  MOV R144, R132 ;  /* 0x0000008400907202 */ /* 0x000fc60000000f00 */
[----:B------:R-:W-:Y:S02]  /*5300*/  @P1 FFMA.FTZ R144, R5, R145, R132 ;  /* 0x0000009105901223 */ /* 0x000fe40000010084 */
[----:B------:R-:W3:Y:S01]  /*5310*/  @P2 LDC R145, c[0x0][0x40c] ;  /* 0x00010300ff912b82 */ /* 0x000ee20000000800 */
[----:B------:R-:W-:Y:S02]  /*5320*/  @P2 HADD2.F32 R146, -RZ, R187.H0_H0 ;  /* 0x200000bbff922230 */ /* 0x000fe40000004100 */
[----:B---3--:R-:W-:-:S04]  /*5330*/  @P2 FMUL.FTZ R145, R144, R145 ;  /* 0x0000009190912220 */ /* 0x008fc80000410000 */
[-C--:B------:R-:W-:Y:S01]  /*5340*/  @P2 FMUL.FTZ R180, R146, R145.reuse ;  /* 0x0000009192b42220 */ /* 0x080fe20000410000 */
[----:B------:R-:W-:Y:S01]  /*5350*/  @P1 FFMA.FTZ R146, R196, R8, R19 ;  /* 0x00000008c4921223 */ /* 0x000fe20000010013 */
[----:B------:R-:W-:-:S03]  /*5360*/  @P2 FFMA.FTZ R92, R176, R145, R92 ;  /* 0x00000091b05c2223 */ /* 0x000fc6000001005c */
[----:B------:R-:W-:Y:S01]  /*5370*/  @P1 FADD.FTZ R146, R229, -R146 ;  /* 0x80000092e5921221 */ /* 0x000fe20000010000 */
[----:B------:R-:W-:-:S03]  /*5380*/  MOV R145, R133 ;  /* 0x0000008500917202 */ /* 0x000fc60000000f00 */
[----:B------:R-:W-:Y:S02]  /*5390*/  @P1 FFMA.FTZ R145, R5, R146, R133 ;  /* 0x0000009205911223 */ /* 0x000fe40000010085 */
[----:B------:R-:W3:Y:S02]  /*53a0*/  @P2 LDC R146, c[0x0][0x40c] ;  /* 0x00010300ff922b82 */ /* 0x000ee40000000800 */
[----:B---3--:R-:W-:-:S04]  /*53b0*/  @P2 FMUL.FTZ R146, R145, R146 ;  /* 0x0000009291922220 */ /* 0x008fc80000410000 */
[----:B------:R-:W-:Y:S01]  /*53c0*/  @P2 FFMA.FTZ R93, R177, R146, R93 ;  /* 0x00000092b15d2223 */ /* 0x000fe2000001005d */
[----:B------:R-:W-:-:S05]  /*53d0*/  PRMT R186, R189, 0x7610, R186 ;  /* 0x00007610bdba7816 */ /* 0x000fca00000000ba */
[----:B------:R-:W-:Y:S01]  /*53e0*/  @P2 HADD2.F32 R186, -RZ, R186.H0_H0 ;  /* 0x200000baffba2230 */ /* 0x000fe20000004100 */
[----:B--2---:R-:W-:-:S05]  /*53f0*/  PRMT R185, R191, 0x7610, R185 ;  /* 0x00007610bfb97816 */ /* 0x004fca00000000b9 */
[----:B------:R-:W-:-:S05]  /*5400*/  @P2 HADD2.F32 R185, -RZ, R185.H0_H0 ;  /* 0x200000b9ffb92230 */ /* 0x000fca0000004100 */
[----:B------:R-:W-:Y:S01]  /*5410*/  @P2 FMUL.FTZ R181, R185, R146 ;  /* 0x00000092b9b52220 */ /* 0x000fe20000410000 */
[----:B------:R-:W-:-:S04]  /*5420*/  @P1 FFMA.FTZ R146, R12, R8, R19 ;  /* 0x000000080c921223 */ /* 0x000fc80000010013 */
[----:B------:R-:W-:Y:S01]  /*5430*/  @P1 FADD.FTZ R185, R218, -R146 ;  /* 0x80000092dab91221 */ /* 0x000fe20000010000 */
[----:B------:R-:W-:-:S03]  /*5440*/  MOV R146, R134 ;  /* 0x0000008600927202 */ /* 0x000fc60000000f00 */
[----:B------:R-:W-:Y:S02]  /*5450*/  @P1 FFMA.FTZ R146, R5, R185, R134 ;  /* 0x000000b905921223 */ /* 0x000fe40000010086 */
[----:B------:R-:W2:Y:S02]  /*5460*/  @P2 LDC R185, c[0x0][0x40c] ;  /* 0x00010300ffb92b82 */ /* 0x000ea40000000800 */
[----:B--2---:R-:W-:-:S04]  /*5470*/  @P2 FMUL.FTZ R185, R146, R185 ;  /* 0x000000b992b92220 */ /* 0x004fc80000410000 */
[-C--:B------:R-:W-:Y:S01]  /*5480*/  @P2 FFMA.FTZ R94, R178, R185.reuse, R94 ;  /* 0x000000b9b25e2223 */ /* 0x080fe2000001005e */
[----:B-1----:R-:W-:-:S07]  /*5490*/  @P2 FMUL.FTZ R182, R186, R185 ;  /* 0x000000b9bab62220 */ /* 0x002fce0000410000 */
.L_x_20800:
[----:B------:R-:W-:Y:S05]  /*54a0*/  BSYNC.RECONVERGENT B2 ;  /* 0x0000000000027941 */ /* 0x000fea0003800200 */
.L_x_20791:
[----:B------:R-:W-:-:S04]  /*54b0*/  ISETP.NE.U32.AND P0, PT, R184, RZ, PT ;  /* 0x000000ffb800720c */ /* 0x000fc80003f05070 */
[----:B------:R-:W-:-:S13]  /*54c0*/  ISETP.NE.AND.EX P0, PT, R20, RZ, PT, P0 ;  /* 0x000000ff1400720c */ /* 0x000fda0003f05300 */
[----:B------:R-:W1:Y:S02]  /*54d0*/  @P0 LDC.64 R184, c[0x0][0x478] ;  /* 0x00011e00ffb80b82 */ /* 0x000e640000000a00 */
[C---:B-1---5:R-:W-:Y:S01]  /*54e0*/  @P0 IMAD.WIDE.U32 R184, R7.reuse, 0x10, R184 ;  /* 0x0000001007b80825 */ /* 0x062fe200078e00b8 */
[----:B------:R-:W-:-:S04]  /*54f0*/  IADD3 R7, PT, PT, R7, 0x20, RZ ;  /* 0x0000002007077810 */ /* 0x000fc80007ffe0ff */
[----:B------:R1:W-:Y:S02]  /*5500*/  @P0 STG.E.128 desc[UR6][R184.64], R144 ;  /* 0x00000090b8000986 */ /* 0x0003e4000c101d06 */
[----:B-1----:R-:W1:Y:S02]  /*5510*/  @P2 LDC.64 R184, c[0x0][0x468] ;  /* 0x00011a00ffb82b82 */ /* 0x002e640000000a00 */
[C---:B-1----:R-:W-:Y:S01]  /*5520*/  @P2 IMAD.WIDE.U32 R184, R6.reuse, 0x10, R184 ;  /* 0x0000001006b82825 */ /* 0x042fe200078e00b8 */
[----:B------:R-:W-:-:S04]  /*5530*/  IADD3 R6, PT, PT, R6, 0x20, RZ ;  /* 0x0000002006067810 */ /* 0x000fc80007ffe0ff */
[----:B------:R1:W-:Y:S03]  /*5540*/  @P2 STG.E.128 desc[UR6][R184.64], R180 ;  /* 0x000000b4b8002986 */ /* 0x0003e6000c101d06 */
.L_x_20788:
[----:B------:R-:W-:Y:S05]  /*5550*/  BSYNC.RECONVERGENT B1 ;  /* 0x0000000000017941 */ /* 0x000fea0003800200 */
.L_x_20787:
[----:B------:R-:W-:Y:S01]  /*5560*/  ISETP.GE.U32.AND P0, PT, R2, 0x40, PT ;  /* 0x000000400200780c */ /* 0x000fe20003f06070 */
[----:B------:R-:W-:-:S12]  /*5570*/  BSSY.RECONVERGENT B1, `(.L_x_20808) ;  /* 0x00000f6000017945 */ /* 0x000fd80003800200 */
[----:B------:R-:W-:Y:S05]  /*5580*/  @!P0 BRA `(.L_x_20809) ;  /* 0x0000000c00d08947 */ /* 0x000fea0003800000 */
[----:B------:R-:W-:Y:S04]  /*5590*/  BSSY.RECONVERGENT B2, `(.L_x_20810) ;  /* 0x0000005000027945 */ /* 0x000fe80003800200 */
[----:B------:R-:W-:Y:S05]  /*55a0*/  @!P2 BRA `(.L_x_20811) ;  /* 0x00000000000ca947 */ /* 0x000fea0003800000 */
[----:B------:R-:W2:Y:S02]  /*55b0*/  LDC.64 R176, c[0x0][0x390] ;  /* 0x0000e400ffb07b82 */ /* 0x000ea40000000a00 */
[----:B--2---:R-:W-:-:S06]  /*55c0*/  IMAD.WIDE.U32 R176, R6, 0x10, R176 ;  /* 0x0000001006b07825 */ /* 0x004fcc00078e00b0 */
[----:B------:R-:W5:Y:S02]  /*55d0*/  LDG.E.128 R176, desc[UR6][R176.64] ;  /* 0x00000006b0b07981 */ /* 0x000f64000c1e1d00 */
.L_x_20811:
[----:B------:R-:W-:Y:S05]  /*55e0*/  BSYNC.RECONVERGENT B2 ;  /* 0x0000000000027941 */ /* 0x000fea0003800200 */
.L_x_20810:
        /* <DEDUP_REMOVED lines=8> */
[----:B------:R-:W2:Y:S04]  /*5670*/  LDL.S16 R187, [R1+0x9a] ;  /* 0x00009a0001bb7983 */ /* 0x000ea80000100600 */
[----:B------:R-:W3:Y:S04]  /*5680*/  LDL.S16 R186, [R1+0x98] ;  /* 0x0000980001ba7983 */ /* 0x000ee80000100600 */
[----:B-1----:R-:W4:Y:S04]  /*5690*/  LDL.S16 R185, [R1+0x96] ;  /* 0x0000960001b97983 */ /* 0x002f280000100600 */
[----:B------:R-:W4:Y:S01]  /*56a0*/  LDL R184, [R1+0xc] ;  /* 0x00000c0001b87983 */ /* 0x000f220000100800 */
[----:B------:R-:W-:Y:S01]  /*56b0*/  @P1 FFMA.FTZ R20, R207, R8, R19 ;  /* 0x00000008cf141223 */ /* 0x000fe20000010013 */
[----:B-----5:R-:W-:-:S03]  /*56c0*/  MOV R144, R136 ;  /* 0x0000008800907202 */ /* 0x020fc60000000f00 */
[----:B------:R-:W-:-:S04]  /*56d0*/  @P1 FADD.FTZ R20, R237, -R20 ;  /* 0x80000014ed141221 */ /* 0x000fc80000010000 */
[----:B------:R-:W-:Y:S02]  /*56e0*/  @P1 FFMA.FTZ R144, R5, R20, R136 ;  /* 0x0000001405901223 */ /* 0x000fe40000010088 */
[----:B------:R-:W1:Y:S02]  /*56f0*/  @P2 LDC R20, c[0x0][0x40c] ;  /* 0x00010300ff142b82 */ /* 0x000e640000000800 */
[----:B-1----:R-:W-:-:S04]  /*5700*/  @P2 FMUL.FTZ R20, R144, R20 ;  /* 0x0000001490142220 */ /* 0x002fc80000410000 */
[----:B------:R-:W-:Y:S01]  /*5710*/  @P2 FFMA.FTZ R96, R176, R20, R96 ;  /* 0x00000014b0602223 */ /* 0x000fe20000010060 */
[----:B--2---:R-:W-:Y:S02]  /*5720*/  @P2 HADD2.F32 R145, -RZ, R187.H0_H0 ;  /* 0x200000bbff912230 */ /* 0x004fe40000004100 */
[----:B---3--:R-:W-:-:S03]  /*5730*/  @P2 HADD2.F32 R146, -RZ, R186.H0_H0 ;  /* 0x200000baff922230 */ /* 0x008fc60000004100 */
[----:B------:R-:W-:Y:S01]  /*5740*/  @P2 FMUL.FTZ R180, R20, R145 ;  /* 0x0000009114b42220 */ /* 0x000fe20000410000 */
[----:B------:R-:W-:Y:S01]  /*5750*/  @P1 FFMA.FTZ R20, R195, R8, R19 ;  /* 0x00000008c3141223 */ /* 0x000fe20000010013 */
[----:B------:R-:W-:Y:S01]  /*5760*/  MOV R145, R137 ;  /* 0x0000008900917202 */ /* 0x000fe20000000f00 */
[----:B----4-:R-:W-:Y:S02]  /*5770*/  @P2 HADD2.F32 R147, -RZ, R185.H0_H0 ;  /* 0x200000b9ff932230 */ /* 0x010fe40000004100 */
[----:B------:R-:W-:-:S04]  /*5780*/  @P1 FADD.FTZ R20, R228, -R20 ;  /* 0x80000014e4141221 */ /* 0x000fc80000010000 */
[----:B------:R-:W-:Y:S02]  /*5790*/  @P1 FFMA.FTZ R145, R5, R20, R137 ;  /* 0x0000001405911223 */ /* 0x000fe40000010089 */
[----:B------:R-:W1:Y:S02]  /*57a0*/  @P2 LDC R20, c[0x0][0x40c] ;  /* 0x00010300ff142b82 */ /* 0x000e640000000800 */
[----:B-1----:R-:W-:-:S04]  /*57b0*/  @P2 FMUL.FTZ R20, R145, R20 ;  /* 0x0000001491142220 */ /* 0x002fc80000410000 */
[----:B------:R-:W-:Y:S01]  /*57c0*/  @P2 FFMA.FTZ R97, R177, R20, R97 ;  /* 0x00000014b1612223 */ /* 0x000fe20000010061 */
[----:B------:R-:W-:Y:S01]  /*57d0*/  @P2 FMUL.FTZ R181, R20, R146 ;  /* 0x0000009214b52220 */ /* 0x000fe20000410000 */
[----:B------:R-:W-:Y:S01]  /*57e0*/  @P1 FFMA.FTZ R20, R13, R8, R19 ;  /* 0x000000080d141223 */ /* 0x000fe20000010013 */
[----:B------:R-:W-:-:S03]  /*57f0*/  MOV R146, R138 ;  /* 0x0000008a00927202 */ /* 0x000fc60000000f00 */
[----:B------:R-:W-:-:S04]  /*5800*/  @P1 FADD.FTZ R20, R217, -R20 ;  /* 0x80000014d9141221 */ /* 0x000fc80000010000 */
[----:B------:R-:W-:Y:S02]  /*5810*/  @P1 FFMA.FTZ R146, R5, R20, R138 ;  /* 0x0000001405921223 */ /* 0x000fe4000001008a */
[----:B------:R-:W1:Y:S02]  /*5820*/  @P2 LDC R20, c[0x0][0x40c] ;  /* 0x00010300ff142b82 */ /* 0x000e640000000800 */
[----:B-1----:R-:W-:-:S04]  /*5830*/  @P2 FMUL.FTZ R20, R146, R20 ;  /* 0x0000001492142220 */ /* 0x002fc80000410000 */
[----:B------:R-:W-:Y:S01]  /*5840*/  @P2 FFMA.FTZ R98, R178, R20, R98 ;  /* 0x00000014b2622223 */ /* 0x000fe20000010062 */
[----:B------:R-:W-:Y:S01]  /*5850*/  @P2 FMUL.FTZ R182, R20, R147 ;  /* 0x0000009314b62220 */ /* 0x000fe20000410000 */
[----:B------:R-:W-:-:S04]  /*5860*/  @P1 FFMA.FTZ R20, R245, R8, R19 ;  /* 0x00000008f5141223 */ /* 0x000fc80000010013 */
[----:B------:R-:W-:Y:S01]  /*5870*/  @P1 FADD.FTZ R147, R184, -R20 ;  /* 0x80000014b8931221 */ /* 0x000fe20000010000 */
[----:B------:R-:W-:-:S03]  /*5880*/  MOV R20, R139 ;  /* 0x0000008b00147202 */ /* 0x000fc60000000f00 */
[----:B------:R-:W-:-:S05]  /*5890*/  @P1 FFMA.FTZ R20, R5, R147, R139 ;  /* 0x0000009305141223 */ /* 0x000fca000001008b */
[----:B------:R-:W-:Y:S01]  /*58a0*/  MOV R147, R20 ;  /* 0x0000001400937202 */ /* 0x000fe20000000f00 */
[----:B------:R-:W-:Y:S06]  /*58b0*/  @!P2 BRA `(.L_x_20815) ;  /* 0x0000000800e0a947 */ /* 0x000fec0003800000 */
[----:B------:R-:W2:Y:S01]  /*58c0*/  LDL.S16 R184, [R1+0x94] ;  /* 0x0000940001b87983 */ /* 0x000ea20000100600 */
[----:B------:R-:W-:-:S04]  /*58d0*/  FMUL.FTZ R20, R20, UR12 ;  /* 0x0000000c14147c20 */ /* 0x000fc80008410000 */
[----:B------:R-:W-:Y:S01]  /*58e0*/  FFMA.FTZ R99, R179, R20, R99 ;  /* 0x00000014b3637223 */ /* 0x000fe20000010063 */
[----:B--2---:R-:W-:-:S05]  /*58f0*/  HADD2.F32 R183, -RZ, R184.H0_H0 ;  /* 0x200000b8ffb77230 */ /* 0x004fca0000004100 */
[----:B------:R-:W-:Y:S01]  /*5900*/  FMUL.FTZ R183, R20, R183 ;  /* 0x000000b714b77220 */ /* 0x000fe20000410000 */
[----:B------:R-:W-:Y:S06]  /*5910*/  BRA `(.L_x_20815) ;  /* 0x0000000800c87947 */ /* 0x000fec0003800000 */
.L_x_20814:
[----:B------:R-:W2:Y:S02]  /*5920*/  LDL.S16 R20, [R1+0x9a] ;  /* 0x00009a0001147983 */ /* 0x000ea40000100600 */
[----:B--2---:R-:W-:Y:S02]  /*5930*/  PRMT R190, R20, 0x7610, R190 ;  /* 0x0000761014be7816 */ /* 0x004fe400000000be */
[----:B------:R-:W1:Y:S02]  /*5940*/  LDL.S16 R20, [R1+0x98] ;  /* 0x0000980001147983 */ /* 0x000e640000100600 */
[----:B------:R-:W-:Y:S02]  /*5950*/  PRMT R189, R190, 0x7610, R189 ;  /* 0x00007610bebd7816 */ /* 0x000fe400000000bd */
[----:B-1----:R-:W-:Y:S02]  /*5960*/  PRMT R184, R20, 0x7610, R184 ;  /* 0x0000761014b87816 */ /* 0x002fe400000000b8 */
[----:B------:R-:W2:Y:S01]  /*5970*/  LDL.S16 R20, [R1+0x96] ;  /* 0x0000960001147983 */ /* 0x000ea20000100600 */
[----:B------:R-:W-:-:S02]  /*5980*/  PRMT R188, R189, 0x7610, R188 ;  /* 0x00007610bdbc7816 */ /* 0x000fc400000000bc */
[----:B------:R-:W-:Y:S02]  /*5990*/  PRMT R187, R184, 0x7610, R187 ;  /* 0x00007610b8bb7816 */ /* 0x000fe400000000bb */
        /* <DEDUP_REMOVED lines=28> */
[----:B------:R-:W-:Y:S06]  /*5b60*/  @!P2 BRA `(.L_x_20815) ;  /* 0x000000080034a947 */ /* 0x000fec0003800000 */
[----:B------:R-:W2:Y:S04]  /*5b70*/  LDL R186, [R1+0xc] ;  /* 0x00000c0001ba7983 */ /* 0x000ea80000100800 */
[----:B------:R-:W3:Y:S01]  /*5b80*/  LDL.S16 R187, [R1+0x94] ;  /* 0x0000940001bb7983 */ /* 0x000ee20000100600 */
[----:B------:R-:W-:Y:S01]  /*5b90*/  @P1 FFMA.FTZ R20, R245, R8, R19 ;  /* 0x00000008f5141223 */ /* 0x000fe20000010013 */
[----:B------:R-:W-:-:S03]  /*5ba0*/  MOV R183, R139 ;  /* 0x0000008b00b77202 */ /* 0x000fc60000000f00 */
[----:B--2---:R-:W-:Y:S01]  /*5bb0*/  @P1 FADD.FTZ R20, R186, -R20 ;  /* 0x80000014ba141221 */ /* 0x004fe20000010000 */
[----:B---3--:R-:W-:-:S03]  /*5bc0*/  PRMT R185, R187, 0x7610, R185 ;  /* 0x00007610bbb97816 */ /* 0x008fc600000000b9 */
[----:B------:R-:W-:-:S04]  /*5bd0*/  @P1 FFMA.FTZ R183, R5, R20, R139 ;  /* 0x0000001405b71223 */ /* 0x000fc8000001008b */
[----:B------:R-:W-:Y:S01]  /*5be0*/  FMUL.FTZ R20, R183, UR12 ;  /* 0x0000000cb7147c20 */ /* 0x000fe20008410000 */
[----:B------:R-:W-:-:S03]  /*5bf0*/  HADD2.F32 R183, -RZ, R185.H0_H0 ;  /* 0x200000b9ffb77230 */ /* 0x000fc60000004100 */
[-C--:B------:R-:W-:Y:S02]  /*5c00*/  FFMA.FTZ R99, R179, R20.reuse, R99 ;  /* 0x00000014b3637223 */ /* 0x080fe40000010063 */
[----:B------:R-:W-:Y:S01]  /*5c10*/  FMUL.FTZ R183, R183, R20 ;  /* 0x00000014b7b77220 */ /* 0x000fe20000410000 */
[----:B------:R-:W-:Y:S06]  /*5c20*/  BRA `(.L_x_20815) ;  /* 0x0000000800047947 */ /* 0x000fec0003800000 */
.L_x_20813:
[----:B------:R-:W-:-:S04]  /*5c30*/  UISETP.NE.U32.AND UP0, UPT, UR20, URZ, UPT ;  /* 0x000000ff1400728c */ /* 0x000fc8000bf05070 */
[----:B------:R-:W-:-:S06]  /*5c40*/  UISETP.NE.AND.EX UP0, UPT, UR21, URZ, UPT, UP0 ;  /* 0x000000ff1500728c */ /* 0x000fcc000bf05300 */
[----:B------:R-:W-:-:S13]  /*5c50*/  PLOP3.LUT P0, PT, PT, PT, UP0, 0x80, 0x8 ;  /* 0x000000000008781c */ /* 0x000fda0003f0f008 */
[----:B------:R-:W-:Y:S05]  /*5c60*/  @!P0 BRA `(.L_x_20816) ;  /* 0x0000000400188947 */ /* 0x000fea0003800000 */
[----:B-1----:R-:W2:Y:S01]  /*5c70*/  LDL R185, [R1+0xc] ;  /* 0x00000c0001b97983 */ /* 0x002ea20000100800 */
        /* <DEDUP_REMOVED lines=30> */
.L_x_20818:
[----:B------:R-:W-:Y:S05]  /*5e60*/  BSYNC.RECONVERGENT B3 ;  /* 0x0000000000037941 */ /* 0x000fea0003800200 */
.L_x_20817:
[----:B------:R-:W-:Y:S04]  /*5e70*/  BSSY.RECONVERGENT B3, `(.L_x_20819) ;  /* 0x000000d000037945 */ /* 0x000fe80003800200 */
[----:B------:R-:W-:Y:S05]  /*5e80*/  @!P2 BRA `(.L_x_20820) ;  /* 0x00000000002ca947 */ /* 0x000fea0003800000 */
[----:B------:R-:W2:Y:S01]  /*5e90*/  LDL.S16 R146, [R1+0x98] ;  /* 0x0000980001927983 */ /* 0x000ea20000100600 */
[----:B------:R-:W-:Y:S02]  /*5ea0*/  ISETP.GT.AND P3, PT, R4, RZ, PT ;  /* 0x000000ff0400720c */ /* 0x000fe40003f64270 */
[----:B--2---:R-:W-:Y:S01]  /*5eb0*/  PRMT R184, R146, 0x7610, R184 ;  /* 0x0000761092b87816 */ /* 0x004fe200000000b8 */
[----:B------:R-:W-:-:S04]  /*5ec0*/  FFMA.FTZ R146, R195, R8, R19 ;  /* 0x00000008c3927223 */ /* 0x000fc80000010013 */
[----:B------:R-:W-:Y:S01]  /*5ed0*/  FADD.FTZ R146, R228, -R146 ;  /* 0x80000092e4927221 */ /* 0x000fe20000010000 */
[----:B------:R-:W-:-:S03]  /*5ee0*/  HADD2.F32 R181, -RZ, R184.H0_H0 ;  /* 0x200000b8ffb57230 */ /* 0x000fc60000004100 */
[----:B------:R-:W-:-:S05]  /*5ef0*/  FMUL.FTZ R146, R5, R146 ;  /* 0x0000009205927220 */ /* 0x000fca0000410000 */
[----:B------:R-:W-:-:S05]  /*5f00*/  FSEL R146, R146, RZ, P3 ;  /* 0x000000ff92927208 */ /* 0x000fca0001800000 */
[----:B------:R-:W-:-:S04]  /*5f10*/  FMUL.FTZ R146, R146, UR12 ;  /* 0x0000000c92927c20 */ /* 0x000fc80008410000 */
[-C--:B------:R-:W-:Y:S01]  /*5f20*/  FFMA.FTZ R97, R177, R146.reuse, R97 ;  /* 0x00000092b1617223 */ /* 0x080fe20000010061 */
[----:B------:R-:W-:-:S07]  /*5f30*/  FMUL.FTZ R181, R181, R146 ;  /* 0x00000092b5b57220 */ /* 0x000fce0000410000 */
.L_x_20820:
[----:B------:R-:W-:Y:S05]  /*5f40*/  BSYNC.RECONVERGENT B3 ;  /* 0x0000000000037941 */ /* 0x000fea0003800200 */
.L_x_20819:
        /* <DEDUP_REMOVED lines=13> */
.L_x_20822:
[----:B------:R-:W-:Y:S05]  /*6020*/  BSYNC.RECONVERGENT B3 ;  /* 0x0000000000037941 */ /* 0x000fea0003800200 */
.L_x_20821:
[----:B------:R-:W-:Y:S01]  /*6030*/  MOV R146, R20 ;  /* 0x0000001400927202 */ /* 0x000fe20000000f00 */
[----:B------:R-:W-:Y:S06]  /*6040*/  @!P2 BRA `(.L_x_20815) ;  /* 0x0000000000fca947 */ /* 0x000fec0003800000 */
[----:B------:R-:W2:Y:S01]  /*6050*/  LDL.S16 R185, [R1+0x94] ;  /* 0x0000940001b97983 */ /* 0x000ea20000100600 */
[----:B------:R-:W-:-:S04]  /*6060*/  FMUL.FTZ R146, R147, UR12 ;  /* 0x0000000c93927c20 */ /* 0x000fc80008410000 */
[----:B------:R-:W-:Y:S01]  /*6070*/  FFMA.FTZ R99, R179, R146, R99 ;  /* 0x00000092b3637223 */ /* 0x000fe20000010063 */
[----:B--2---:R-:W-:-:S05]  /*6080*/  PRMT R184, R185, 0x7610, R184 ;  /* 0x00007610b9b87816 */ /* 0x004fca00000000b8 */
[----:B------:R-:W-:-:S05]  /*6090*/  HADD2.F32 R183, -RZ, R184.H0_H0 ;  /* 0x200000b8ffb77230 */ /* 0x000fca0000004100 */
[----:B------:R-:W-:Y:S01]  /*60a0*/  FMUL.FTZ R183, R183, R146 ;  /* 0x00000092b7b77220 */ /* 0x000fe20000410000 */
[----:B------:R-:W-:Y:S01]  /*60b0*/  MOV R146, R20 ;  /* 0x0000001400927202 */ /* 0x000fe20000000f00 */
[----:B------:R-:W-:Y:S06]  /*60c0*/  BRA `(.L_x_20815) ;  /* 0x0000000000dc7947 */ /* 0x000fec0003800000 */
.L_x_20816:
[----:B------:R-:W-:Y:S04]  /*60d0*/  BSSY.RECONVERGENT B3, `(.L_x_20823) ;  /* 0x000000d000037945 */ /* 0x000fe80003800200 */
[----:B------:R-:W-:Y:S05]  /*60e0*/  @!P2 BRA `(.L_x_20824) ;  /* 0x00000000002ca947 */ /* 0x000fea0003800000 */
[----:B------:R-:W1:Y:S01]  /*60f0*/  LDL.S16 R20, [R1+0x9a] ;  /* 0x00009a0001147983 */ /* 0x000e620000100600 */
[----:B------:R-:W-:Y:S02]  /*6100*/  ISETP.GT.AND P3, PT, R4, RZ, PT ;  /* 0x000000ff0400720c */ /* 0x000fe40003f64270 */
[----:B-1----:R-:W-:Y:S01]  /*6110*/  PRMT R184, R20, 0x7610, R184 ;  /* 0x0000761014b87816 */ /* 0x002fe200000000b8 */
[----:B------:R-:W-:-:S04]  /*6120*/  FFMA.FTZ R20, R207, R8, R19 ;  /* 0x00000008cf147223 */ /* 0x000fc80000010013 */
[----:B------:R-:W-:Y:S01]  /*6130*/  FADD.FTZ R20, R237, -R20 ;  /* 0x80000014ed147221 */ /* 0x000fe20000010000 */
[----:B------:R-:W-:-:S03]  /*6140*/  HADD2.F32 R180, -RZ, R184.H0_H0 ;  /* 0x200000b8ffb47230 */ /* 0x000fc60000004100 */
[----:B-----5:R-:W-:-:S05]  /*6150*/  FMUL.FTZ R20, R5, R20 ;  /* 0x0000001405147220 */ /* 0x020fca0000410000 */
[----:B------:R-:W-:-:S05]  /*6160*/  FSEL R20, R20, RZ, P3 ;  /* 0x000000ff14147208 */ /* 0x000fca0001800000 */
[----:B------:R-:W-:-:S04]  /*6170*/  FMUL.FTZ R20, R20, UR12 ;  /* 0x0000000c14147c20 */ /* 0x000fc80008410000 */
[-C--:B------:R-:W-:Y:S01]  /*6180*/  FFMA.FTZ R96, R176, R20.reuse, R96 ;  /* 0x00000014b0607223 */ /* 0x080fe20000010060 */
[----:B------:R-:W-:-:S07]  /*6190*/  FMUL.FTZ R180, R180, R20 ;  /* 0x00000014b4b47220 */ /* 0x000fce0000410000 */
.L_x_20824:
[----:B------:R-:W-:Y:S05]  /*61a0*/  BSYNC.RECONVERGENT B3 ;  /* 0x0000000000037941 */ /* 0x000fea0003800200 */
.L_x_20823:
        /* <DEDUP_REMOVED lines=13> */
.L_x_20826:
[----:B------:R-:W-:Y:S05]  /*6280*/  BSYNC.RECONVERGENT B3 ;  /* 0x0000000000037941 */ /* 0x000fea0003800200 */
.L_x_20825:
        /* <DEDUP_REMOVED lines=13> */
.L_x_20828:
[----:B------:R-:W-:Y:S05]  /*6360*/  BSYNC.RECONVERGENT B3 ;  /* 0x0000000000037941 */ /* 0x000fea0003800200 */
.L_x_20827:
[----:B------:R-:W-:Y:S05]  /*6370*/  @!P2 BRA `(.L_x_20815) ;  /* 0x000000000030a947 */ /* 0x000fea0003800000 */
[----:B------:R-:W2:Y:S04]  /*6380*/  LDL.S16 R20, [R1+0x94] ;  /* 0x0000940001147983 */ /* 0x000ea80000100600 */
[----:B-1----:R-:W3:Y:S01]  /*6390*/  LDL R185, [R1+0xc] ;  /* 0x00000c0001b97983 */ /* 0x002ee20000100800 */
[----:B------:R-:W-:Y:S02]  /*63a0*/  ISETP.GT.AND P3, PT, R4, RZ, PT ;  /* 0x000000ff0400720c */ /* 0x000fe40003f64270 */
[----:B--2---:R-:W-:Y:S01]  /*63b0*/  PRMT R184, R20, 0x7610, R184 ;  /* 0x0000761014b87816 */ /* 0x004fe200000000b8 */
[----:B------:R-:W-:-:S04]  /*63c0*/  FFMA.FTZ R20, R245, R8, R19 ;  /* 0x00000008f5147223 */ /* 0x000fc80000010013 */
[----:B---3--:R-:W-:-:S04]  /*63d0*/  FADD.FTZ R20, R185, -R20 ;  /* 0x80000014b9147221 */ /* 0x008fc80000010000 */
[----:B-----5:R-:W-:Y:S01]  /*63e0*/  FMUL.FTZ R20, R5, R20 ;  /* 0x0000001405147220 */ /* 0x020fe20000410000 */
[----:B------:R-:W-:-:S04]  /*63f0*/  HADD2.F32 R183, -RZ, R184.H0_H0 ;  /* 0x200000b8ffb77230 */ /* 0x000fc80000004100 */
[----:B------:R-:W-:-:S05]  /*6400*/  FSEL R20, R20, RZ, P3 ;  /* 0x000000ff14147208 */ /* 0x000fca0001800000 */
[----:B------:R-:W-:-:S04]  /*6410*/  FMUL.FTZ R20, R20, UR12 ;  /* 0x0000000c14147c20 */ /* 0x000fc80008410000 */
[-C--:B------:R-:W-:Y:S01]  /*6420*/  FFMA.FTZ R99, R179, R20.reuse, R99 ;  /* 0x00000014b3637223 */ /* 0x080fe20000010063 */
[----:B------:R-:W-:-:S07]  /*6430*/  FMUL.FTZ R183, R183, R20 ;  /* 0x00000014b7b77220 */ /* 0x000fce0000410000 */
.L_x_20815:
[----:B------:R-:W-:Y:S05]  /*6440*/  BSYNC.RECONVERGENT B2 ;  /* 0x0000000000027941 */ /* 0x000fea0003800200 */
.L_x_20812:
        /* <DEDUP_REMOVED lines=8> */
.L_x_20809:
[----:B------:R-:W-:Y:S05]  /*64d0*/  BSYNC.RECONVERGENT B1 ;  /* 0x0000000000017941 */ /* 0x000fea0003800200 */
.L_x_20808:
[----:B------:R-:W-:Y:S01]  /*64e0*/  ISETP.GE.U32.AND P0, PT, R2, 0x60, PT ;  /* 0x000000600200780c */ /* 0x000fe20003f06070 */
[----:B------:R-:W-:-:S12]  /*64f0*/  BSSY.RECONVERGENT B1, `(.L_x_20829) ;  /* 0x00000f6000017945 */ /* 0x000fd80003800200 */
[----:B------:R-:W-:Y:S05]  /*6500*/  @!P0 BRA `(.L_x_20830) ;  /* 0x0000000c00d08947 */ /* 0x000fea0003800000 */
[----:B------:R-:W-:Y:S04]  /*6510*/  BSSY.RECONVERGENT B2, `(.L_x_20831) ;  /* 0x0000005000027945 */ /* 0x000fe80003800200 */
[----:B------:R-:W-:Y:S05]  /*6520*/  @!P2 BRA `(.L_x_20832) ;  /* 0x00000000000ca947 */ /* 0x000fea0003800000 */
[----:B------:R-:W3:Y:S02]  /*6530*/  LDC.64 R176, c[0x0][0x390] ;  /* 0x0000e400ffb07b82 */ /* 0x000ee40000000a00 */
[----:B---3--:R-:W-:-:S06]  /*6540*/  IMAD.WIDE.U32 R176, R6, 0x10, R176 ;  /* 0x0000001006b07825 */ /* 0x008fcc00078e00b0 */
[----:B------:R-:W5:Y:S02]  /*6550*/  LDG.E.128 R176, desc[UR6][R176.64] ;  /* 0x00000006b0b07981 */ /* 0x000f64000c1e1d00 */
.L_x_20832:
[----:B------:R-:W-:Y:S05]  /*6560*/  BSYNC.RECONVERGENT B2 ;  /* 0x0000000000027941 */ /* 0x000fea0003800200 */
.L_x_20831:
        /* <DEDUP_REMOVED lines=8> */
[----:B------:R-:W3:Y:S04]  /*65f0*/  LDL.S16 R187, [R1+0x92] ;  /* 0x0000920001bb7983 */ /* 0x000ee80000100600 */
[----:B------:R-:W4:Y:S04]  /*6600*/  LDL.S16 R186, [R1+0x90] ;  /* 0x0000900001ba7983 */ /* 0x000f280000100600 */
[----:B-12---:R-:W2:Y:S04]  /*6610*/  LDL.S16 R185, [R1+0x8e] ;  /* 0x00008e0001b97983 */ /* 0x006ea80000100600 */
[----:B------:R-:W2:Y:S01]  /*6620*/  LDL R184, [R1+0x8] ;  /* 0x0000080001b87983 */ /* 0x000ea20000100800 */
[----:B------:R-:W-:Y:S01]  /*6630*/  @P1 FFMA.FTZ R20, R206, R8, R19 ;  /* 0x00000008ce141223 */ /* 0x000fe20000010013 */
[----:B-----5:R-:W-:-:S03]  /*6640*/  MOV R144, R24 ;  /* 0x0000001800907202 */ /* 0x020fc60000000f00 */
[----:B------:R-:W-:-:S04]  /*6650*/  @P1 FADD.FTZ R20, R236, -R20 ;  /* 0x80000014ec141221 */ /* 0x000fc80000010000 */
[----:B------:R-:W-:Y:S02]  /*6660*/  @P1 FFMA.FTZ R144, R5, R20, R24 ;  /* 0x0000001405901223 */ /* 0x000fe40000010018 */
[----:B------:R-:W1:Y:S02]  /*6670*/  @P2 LDC R20, c[0x0][0x40c] ;  /* 0x00010300ff142b82 */ /* 0x000e640000000800 */
[----:B-1----:R-:W-:-:S04]  /*6680*/  @P2 FMUL.FTZ R20, R144, R20 ;  /* 0x0000001490142220 */ /* 0x002fc80000410000 */
[----:B------:R-:W-:Y:S01]  /*6690*/  @P2 FFMA.FTZ R100, R176, R20, R100 ;  /* 0x00000014b0642223 */ /* 0x000fe20000010064 */
[----:B---3--:R-:W-:Y:S02]  /*66a0*/  @P2 HADD2.F32 R145, -RZ, R187.H0_H0 ;  /* 0x200000bbff912230 */ /* 0x008fe40000004100 */
[----:B----4-:R-:W-:-:S03]  /*66b0*/  @P2 HADD2.F32 R146, -RZ, R186.H0_H0 ;  /* 0x200000baff922230 */ /* 0x010fc60000004100 */
[----:B------:R-:W-:Y:S01]  /*66c0*/  @P2 FMUL.FTZ R180, R20, R145 ;  /* 0x0000009114b42220 */ /* 0x000fe20000410000 */
[----:B------:R-:W-:Y:S01]  /*66d0*/  @P1 FFMA.FTZ R20, R194, R8, R19 ;  /* 0x00000008c2141223 */ /* 0x000fe20000010013 */
[----:B------:R-:W-:Y:S01]  /*66e0*/  MOV R145, R25 ;  /* 0x0000001900917202 */ /* 0x000fe20000000f00 */
[----:B--2---:R-:W-:Y:S02]  /*66f0*/  @P2 HADD2.F32 R147, -RZ, R185.H0_H0 ;  /* 0x200000b9ff932230 */ /* 0x004fe40000004100 */
        /* <DEDUP_REMOVED lines=26> */
.L_x_20835:
[----:B------:R-:W3:Y:S02]  /*68a0*/  LDL.S16 R20, [R1+0x92] ;  /* 0x0000920001147983 */ /* 0x000ee40000100600 */
[----:B---3--:R-:W-:Y:S02]  /*68b0*/  PRMT R190, R20, 0x7610, R190 ;  /* 0x0000761014be7816 */ /* 0x008fe400000000be */
[----:B------:R-:W1:Y:S02]  /*68c0*/  LDL.S16 R20, [R1+0x90] ;  /* 0x0000900001147983 */ /* 0x000e640000100600 */
[----:B------:R-:W-:Y:S02]  /*68d0*/  PRMT R189, R190, 0x7610, R189 ;  /* 0x00007610bebd7816 */ /* 0x000fe400000000bd */
[----:B-12---:R-:W-:Y:S02]  /*68e0*/  PRMT R184, R20, 0x7610, R184 ;  /* 0x0000761014b87816 */ /* 0x006fe400000000b8 */
        /* <DEDUP_REMOVED lines=44> */
.L_x_20834:
[----:B------:R-:W-:-:S04]  /*6bb0*/  UISETP.NE.U32.AND UP0, UPT, UR20, URZ, UPT ;  /* 0x000000ff1400728c */ /* 0x000fc8000bf05070 */
[----:B------:R-:W-:-:S06]  /*6bc0*/  UISETP.NE.AND.EX UP0, UPT, UR21, URZ, UPT, UP0 ;  /* 0x000000ff1500728c */ /* 0x000fcc000bf05300 */
[----:B------:R-:W-:-:S13]  /*6bd0*/  PLOP3.LUT P0, PT, PT, PT, UP0, 0x80, 0x8 ;  /* 0x000000000008781c */ /* 0x000fda0003f0f008 */
[----:B------:R-:W-:Y:S05]  /*6be0*/  @!P0 BRA `(.L_x_20837) ;  /* 0x0000000400188947 */ /* 0x000fea0003800000 */
[----:B-12---:R-:W2:Y:S01]  /*6bf0*/  LDL R185, [R1+0x8] ;  /* 0x0000080001b97983 */ /* 0x006ea20000100800 */
        /* <DEDUP_REMOVED lines=30> */
.L_x_20839:
[----:B------:R-:W-:Y:S05]  /*6de0*/  BSYNC.RECONVERGENT B3 ;  /* 0x0000000000037941 */ /* 0x000fea0003800200 */
.L_x_20838:
        /* <DEDUP_REMOVED lines=13> */
.L_x_20841:
[----:B------:R-:W-:Y:S05]  /*6ec0*/  BSYNC.RECONVERGENT B3 ;  /* 0x0000000000037941 */ /* 0x000fea0003800200 */
.L_x_20840:
        /* <DEDUP_REMOVED lines=13> */
.L_x_20843:
[----:B------:R-:W-:Y:S05]  /*6fa0*/  BSYNC.RECONVERGENT B3 ;  /* 0x0000000000037941 */ /* 0x000fea0003800200 */
.L_x_20842:
        /* <DEDUP_REMOVED lines=10> */
.L_x_20837:
[----:B------:R-:W-:Y:S04]  /*7050*/  BSSY.RECONVERGENT B3, `(.L_x_20844) ;  /* 0x000000d000037945 */ /* 0x000fe80003800200 */
[----:B------:R-:W-:Y:S05]  /*7060*/  @!P2 BRA `(.L_x_20845) ;  /* 0x00000000002ca947 */ /* 0x000fea0003800000 */
[----:B------:R-:W1:Y:S01]  /*7070*/  LDL.S16 R20, [R1+0x92] ;  /* 0x0000920001147983 */ /* 0x000e620000100600 */
[----:B------:R-:W-:Y:S02]  /*7080*/  ISETP.GT.AND P3, PT, R4, RZ, PT ;  /* 0x000000ff0400720c */ /* 0x000fe40003f64270 */
[----:B-12---:R-:W-:Y:S01]  /*7090*/  PRMT R184, R20, 0x7610, R184 ;  /* 0x0000761014b87816 */ /* 0x006fe200000000b8 */
        /* <DEDUP_REMOVED lines=8> */
.L_x_20845:
[----:B------:R-:W-:Y:S05]  /*7120*/  BSYNC.RECONVERGENT B3 ;  /* 0x0000000000037941 */ /* 0x000fea0003800200 */
.L_x_20844:
        /* <DEDUP_REMOVED lines=13> */
.L_x_20847:
[----:B------:R-:W-:Y:S05]  /*7200*/  BSYNC.RECONVERGENT B3 ;  /* 0x0000000000037941 */ /* 0x000fea0003800200 */
.L_x_20846:
        /* <DEDUP_REMOVED lines=13> */
.L_x_20849:
[----:B------:R-:W-:Y:S05]  /*72e0*/  BSYNC.RECONVERGENT B3 ;  /* 0x0000000000037941 */ /* 0x000fea0003800200 */
.L_x_20848:
[----:B------:R-:W-:Y:S05]  /*72f0*/  @!P2 BRA `(.L_x_20836) ;  /* 0x000000000030a947 */ /* 0x000fea0003800000 */
[----:B------:R-:W3:Y:S04]  /*7300*/  LDL.S16 R20, [R1+0x8c] ;  /* 0x00008c0001147983 */ /* 0x000ee80000100600 */
[----:B-12---:R-:W2:Y:S01]  /*7310*/  LDL R185, [R1+0x8] ;  /* 0x0000080001b97983 */ /* 0x006ea20000100800 */
[----:B------:R-:W-:Y:S02]  /*7320*/  ISETP.GT.AND P3, PT, R4, RZ, PT ;  /* 0x000000ff0400720c */ /* 0x000fe40003f64270 */
[----:B---3--:R-:W-:Y:S01]  /*7330*/  PRMT R184, R20, 0x7610, R184 ;  /* 0x0000761014b87816 */ /* 0x008fe200000000b8 */
[----:B------:R-:W-:-:S04]  /*7340*/  FFMA.FTZ R20, R244, R8, R19 ;  /* 0x00000008f4147223 */ /* 0x000fc80000010013 */
[----:B--2---:R-:W-:-:S04]  /*7350*/  FADD.FTZ R20, R185, -R20 ;  /* 0x80000014b9147221 */ /* 0x004fc80000010000 */
[----:B-----5:R-:W-:Y:S01]  /*7360*/  FMUL.FTZ R20, R5, R20 ;  /* 0x0000001405147220 */ /* 0x020fe20000410000 */
[----:B------:R-:W-:-:S04]  /*7370*/  HADD2.F32 R183, -RZ, R184.H0_H0 ;  /* 0x200000b8ffb77230 */ /* 0x000fc80000004100 */
[----:B------:R-:W-:-:S05]  /*7380*/  FSEL R20, R20, RZ, P3 ;  /* 0x000000ff14147208 */ /* 0x000fca0001800000 */
[----:B------:R-:W-:-:S04]  /*7390*/  FMUL.FTZ R20, R20, UR12 ;  /* 0x0000000c14147c20 */ /* 0x000fc80008410000 */
[-C--:B------:R-:W-:Y:S01]  /*73a0*/  FFMA.FTZ R103, R179, R20.reuse, R103 ;  /* 0x00000014b3677223 */ /* 0x080fe20000010067 */
[----:B------:R-:W-:-:S07]  /*73b0*/  FMUL.FTZ R183, R183, R20 ;  /* 0x00000014b7b77220 */ /* 0x000fce0000410000 */
.L_x_20836:
[----:B------:R-:W-:Y:S05]  /*73c0*/  BSYNC.RECONVERGENT B2 ;  /* 0x0000000000027941 */ /* 0x000fea0003800200 */
.L_x_20833:
        /* <DEDUP_REMOVED lines=8> */
.L_x_20830:
[----:B------:R-:W-:Y:S05]  /*7450*/  BSYNC.RECONVERGENT B1 ;  /* 0x0000000000017941 */ /* 0x000fea0003800200 */
.L_x_20829:
[----:B------:R-:W-:Y:S01]  /*7460*/  ISETP.GE.U32.AND P0, PT, R2, 0x80, PT ;  /* 0x000000800200780c */ /* 0x000fe20003f06070 */
[----:B------:R-:W-:-:S12]  /*7470*/  BSSY.RECONVERGENT B1, `(.L_x_20850) ;  /* 0x00000f6000017945 */ /* 0x000fd80003800200 */
[----:B------:R-:W-:Y:S05]  /*7480*/  @!P0 BRA `(.L_x_20851) ;  /* 0x0000000c00d08947 */ /* 0x000fea0003800000 */
[----:B------:R-:W-:Y:S04]  /*7490*/  BSSY.RECONVERGENT B2, `(.L_x_20852) ;  /* 0x0000005000027945 */ /* 0x000fe80003800200 */
[----:B------:R-:W-:Y:S05]  /*74a0*/  @!P2 BRA `(.L_x_20853) ;  /* 0x00000000000ca947 */ /* 0x000fea0003800000 */
[----:B------:R-:W4:Y:S02]  /*74b0*/  LDC.64 R176, c[0x0][0x390] ;  /* 0x0000e400ffb07b82 */ /* 0x000f240000000a00 */
[----:B----4-:R-:W-:-:S06]  /*74c0*/  IMAD.WIDE.U32 R176, R6, 0x10, R176 ;  /* 0x0000001006b07825 */ /* 0x010fcc00078e00b0 */
[----:B------:R-:W5:Y:S02]  /*74d0*/  LDG.E.128 R176, desc[UR6][R176.64] ;  /* 0x00000006b0b07981 */ /* 0x000f64000c1e1d00 */
.L_x_20853:
[----:B------:R-:W-:Y:S05]  /*74e0*/  BSYNC.RECONVERGENT B2 ;  /* 0x0000000000027941 */ /* 0x000fea0003800200 */
.L_x_20852:
        /* <DEDUP_REMOVED lines=8> */
[----:B------:R-:W4:Y:S04]  /*7570*/  LDL.S16 R187, [R1+0x8a] ;  /* 0x00008a0001bb7983 */ /* 0x000f280000100600 */
[----:B------:R-:W4:Y:S04]  /*7580*/  LDL.S16 R186, [R1+0x88] ;  /* 0x0000880001ba7983 */ /* 0x000f280000100600 */
[----:B-123--:R-:W2:Y:S04]  /*7590*/  LDL.S16 R185, [R1+0x86] ;  /* 0x0000860001b97983 */ /* 0x00eea80000100600 */
[----:B------:R-:W3:Y:S01]  /*75a0*/  LDL R184, [R1+0x4] ;  /* 0x0000040001b87983 */ /* 0x000ee20000100800 */
[----:B------:R-:W-:Y:S01]  /*75b0*/  @P1 FFMA.FTZ R20, R205, R8, R19 ;  /* 0x00000008cd141223 */ /* 0x000fe20000010013 */
[----:B-----5:R-:W-:-:S03]  /*75c0*/  MOV R144, R148 ;  /* 0x0000009400907202 */ /* 0x020fc60000000f00 */
[----:B------:R-:W-:-:S04]  /*75d0*/  @P1 FADD.FTZ R20, R235, -R20 ;  /* 0x80000014eb141221 */ /* 0x000fc80000010000 */
[----:B------:R-:W-:Y:S02]  /*75e0*/  @P1 FFMA.FTZ R144, R5, R20, R148 ;  /* 0x0000001405901223 */ /* 0x000fe40000010094 */
[----:B------:R-:W1:Y:S02]  /*75f0*/  @P2 LDC R20, c[0x0][0x40c] ;  /* 0x00010300ff142b82 */ /* 0x000e640000000800 */
[----:B-1----:R-:W-:-:S04]  /*7600*/  @P2 FMUL.FTZ R20, R144, R20 ;  /* 0x0000001490142220 */ /* 0x002fc80000410000 */
[----:B------:R-:W-:Y:S01]  /*7610*/  @P2 FFMA.FTZ R104, R176, R20, R104 ;  /* 0x00000014b0682223 */ /* 0x000fe20000010068 */
[----:B----4-:R-:W-:Y:S02]  /*7620*/  @P2 HADD2.F32 R145, -RZ, R187.H0_H0 ;  /* 0x200000bbff912230 */ /* 0x010fe40000004100 */
[----:B------:R-:W-:-:S03]  /*7630*/  @P2 HADD2.F32 R146, -RZ, R186.H0_H0 ;  /* 0x200000baff922230 */ /* 0x000fc60000004100 */
        /* <DEDUP_REMOVED lines=19> */
[----:B---3--:R-:W-:Y:S01]  /*7770*/  @P1 FADD.FTZ R147, R184, -R20 ;  /* 0x80000014b8931221 */ /* 0x008fe20000010000 */
        /* <DEDUP_REMOVED lines=10> */
.L_x_20856:
[----:B------:R-:W4:Y:S02]  /*7820*/  LDL.S16 R20, [R1+0x8a] ;  /* 0x00008a0001147983 */ /* 0x000f240000100600 */
[----:B----4-:R-:W-:Y:S02]  /*7830*/  PRMT R190, R20, 0x7610, R190 ;  /* 0x0000761014be7816 */ /* 0x010fe400000000be */
[----:B------:R-:W1:Y:S02]  /*7840*/  LDL.S16 R20, [R1+0x88] ;  /* 0x0000880001147983 */ /* 0x000e640000100600 */
[----:B------:R-:W-:Y:S02]  /*7850*/  PRMT R189, R190, 0x7610, R189 ;  /* 0x00007610bebd7816 */ /* 0x000fe400000000bd */
[----:B-123--:R-:W-:Y:S02]  /*7860*/  PRMT R184, R20, 0x7610, R184 ;  /* 0x0000761014b87816 */ /* 0x00efe400000000b8 */
        /* <DEDUP_REMOVED lines=44> */
.L_x_20855:
[----:B------:R-:W-:-:S04]  /*7b30*/  UISETP.NE.U32.AND UP0, UPT, UR20, URZ, UPT ;  /* 0x000000ff1400728c */ /* 0x000fc8000bf05070 */
[----:B------:R-:W-:-:S06]  /*7b40*/  UISETP.NE.AND.EX UP0, UPT, UR21, URZ, UPT, UP0 ;  /* 0x000000ff1500728c */ /* 0x000fcc000bf05300 */
[----:B------:R-:W-:-:S13]  /*7b50*/  PLOP3.LUT P0, PT, PT, PT, UP0, 0x80, 0x8 ;  /* 0x000000000008781c */ /* 0x000fda0003f0f008 */
[----:B------:R-:W-:Y:S05]  /*7b60*/  @!P0 BRA `(.L_x_20858) ;  /* 0x0000000400188947 */ /* 0x000fea0003800000 */
[----:B-123--:R-:W2:Y:S01]  /*7b70*/  LDL R185, [R1+0x4] ;  /* 0x0000040001b97983 */ /* 0x00eea20000100800 */
        /* <DEDUP_REMOVED lines=30> */
.L_x_20860:
[----:B------:R-:W-:Y:S05]  /*7d60*/  BSYNC.RECONVERGENT B3 ;  /* 0x0000000000037941 */ /* 0x000fea0003800200 */
.L_x_20859:
        /* <DEDUP_REMOVED lines=13> */
.L_x_20862:
[----:B------:R-:W-:Y:S05]  /*7e40*/  BSYNC.RECONVERGENT B3 ;  /* 0x0000000000037941 */ /* 0x000fea0003800200 */
.L_x_20861:
        /* <DEDUP_REMOVED lines=13> */
.L_x_20864:
[----:B------:R-:W-:Y:S05]  /*7f20*/  BSYNC.RECONVERGENT B3 ;  /* 0x0000000000037941 */ /* 0x000fea0003800200 */
.L_x_20863:
        /* <DEDUP_REMOVED lines=10> */
.L_x_20858:
[----:B------:R-:W-:Y:S04]  /*7fd0*/  BSSY.RECONVERGENT B3, `(.L_x_20865) ;  /* 0x000000d000037945 */ /* 0x000fe80003800200 */
[----:B------:R-:W-:Y:S05]  /*7fe0*/  @!P2 BRA `(.L_x_20866) ;  /* 0x00000000002ca947 */ /* 0x000fea0003800000 */
[----:B------:R-:W1:Y:S01]  /*7ff0*/  LDL.S16 R20, [R1+0x8a] ;  /* 0x00008a0001147983 */ /* 0x000e620000100600 */
[----:B------:R-:W-:Y:S02]  /*8000*/  ISETP.GT.AND P3, PT, R4, RZ, PT ;  /* 0x000000ff0400720c */ /* 0x000fe40003f64270 */
[----:B-123--:R-:W-:Y:S01]  /*8010*/  PRMT R184, R20, 0x7610, R184 ;  /* 0x0000761014b87816 */ /* 0x00efe200000000b8 */
        /* <DEDUP_REMOVED lines=8> */
.L_x_20866:
[----:B------:R-:W-:Y:S05]  /*80a0*/  BSYNC.RECONVERGENT B3 ;  /* 0x0000000000037941 */ /* 0x000fea0003800200 */
.L_x_20865:
        /* <DEDUP_REMOVED lines=13> */
.L_x_20868:
[----:B------:R-:W-:Y:S05]  /*8180*/  BSYNC.RECONVERGENT B3 ;  /* 0x0000000000037941 */ /* 0x000fea0003800200 */
.L_x_20867:
        /* <DEDUP_REMOVED lines=13> */
.L_x_20870:
[----:B------:R-:W-:Y:S05]  /*8260*/  BSYNC.RECONVERGENT B3 ;  /* 0x0000000000037941 */ /* 0x000fea0003800200 */
.L_x_20869:
[----:B------:R-:W-:Y:S05]  /*8270*/  @!P2 BRA `(.L_x_20857) ;  /* 0x000000000030a947 */ /* 0x000fea0003800000 */
[----:B------:R-:W4:Y:S04]  /*8280*/  LDL.S16 R20, [R1+0x84] ;  /* 0x0000840001147983 */ /* 0x000f280000100600 */
[----:B-123--:R-:W2:Y:S01]  /*8290*/  LDL R185, [R1+0x4] ;  /* 0x0000040001b97983 */ /* 0x00eea20000100800 */
[----:B------:R-:W-:Y:S02]  /*82a0*/  ISETP.GT.AND P3, PT, R4, RZ, PT ;  /* 0x000000ff0400720c */ /* 0x000fe40003f64270 */
[----:B----4-:R-:W-:Y:S01]  /*82b0*/  PRMT R184, R20, 0x7610, R184 ;  /* 0x0000761014b87816 */ /* 0x010fe200000000b8 */
        /* <DEDUP_REMOVED lines=8> */
.L_x_20857:
[----:B------:R-:W-:Y:S05]  /*8340*/  BSYNC.RECONVERGENT B2 ;  /* 0x0000000000027941 */ /* 0x000fea0003800200 */
.L_x_20854:
        /* <DEDUP_REMOVED lines=8> */
.L_x_20851:
[----:B------:R-:W-:Y:S05]  /*83d0*/  BSYNC.RECONVERGENT B1 ;  /* 0x0000000000017941 */ /* 0x000fea0003800200 */
.L_x_20850:
[----:B------:R-:W-:Y:S01]  /*83e0*/  ISETP.GE.U32.AND P0, PT, R2, 0xa0, PT ;  /* 0x000000a00200780c */ /* 0x000fe20003f06070 */
[----:B------:R-:W-:-:S12]  /*83f0*/  BSSY.RECONVERGENT B1, `(.L_x_20871) ;  /* 0x00000f6000017945 */ /* 0x000fd80003800200 */
[----:B------:R-:W-:Y:S05]  /*8400*/  @!P0 BRA `(.L_x_20872) ;  /* 0x0000000c00d08947 */ /* 0x000fea0003800000 */
[----:B------:R-:W-:Y:S04]  /*8410*/  BSSY.RECONVERGENT B2, `(.L_x_20873) ;  /* 0x0000005000027945 */ /* 0x000fe80003800200 */
[----:B------:R-:W-:Y:S05]  /*8420*/  @!P2 BRA `(.L_x_20874) ;  /* 0x00000000000ca947 */ /* 0x000fea0003800000 */
[----:B------:R-:W0:Y:S02]  /*8430*/  LDC.64 R176, c[0x0][0x390] ;  /* 0x0000e400ffb07b82 */ /* 0x000e240000000a00 */
[----:B0-----:R-:W-:-:S06]  /*8440*/  IMAD.WIDE.U32 R176, R6, 0x10, R176 ;  /* 0x0000001006b07825 */ /* 0x001fcc00078e00b0 */
[----:B------:R-:W5:Y:S02]  /*8450*/  LDG.E.128 R176, desc[UR6][R176.64] ;  /* 0x00000006b0b07981 */ /* 0x000f64000c1e1d00 */
.L_x_20874:
[----:B------:R-:W-:Y:S05]  /*8460*/  BSYNC.RECONVERGENT B2 ;  /* 0x0000000000027941 */ /* 0x000fea0003800200 */
.L_x_20873:
        /* <DEDUP_REMOVED lines=9> */
[----:B------:R-:W2:Y:S04]  /*8500*/  LDL.S16 R186, [R1+0x80] ;  /* 0x0000800001ba7983 */ /* 0x000ea80000100600 */
[----:B-1234-:R-:W2:Y:S04]  /*8510*/  LDL.S16 R185, [R1+0x7e] ;  /* 0x00007e0001b97983 */ /* 0x01eea80000100600 */
[----:B------:R-:W3:Y:S01]  /*8520*/  LDL R184, [R1] ;  /* 0x0000000001b87983 */ /* 0x000ee20000100800 */
[----:B------:R-:W-:Y:S01]  /*8530*/  @P1 FFMA.FTZ R20, R204, R8, R19 ;  /* 0x00000008cc141223 */ /* 0x000fe20000010013 */
[----:B-----5:R-:W-:-:S03]  /*8540*/  MOV R144, R152 ;  /* 0x0000009800907202 */ /* 0x020fc60000000f00 */
[----:B------:R-:W-:-:S04]  /*8550*/  @P1 FADD.FTZ R20, R234, -R20 ;  /* 0x80000014ea141221 */ /* 0x000fc80000010000 */
[----:B------:R-:W-:Y:S02]  /*8560*/  @P1 FFMA.FTZ R144, R5, R20, R152 ;  /* 0x0000001405901223 */ /* 0x000fe40000010098 */
[----:B------:R-:W1:Y:S02]  /*8570*/  @P2 LDC R20, c[0x0][0x40c] ;  /* 0x00010300ff142b82 */ /* 0x000e640000000800 */
[----:B-1----:R-:W-:-:S04]  /*8580*/  @P2 FMUL.FTZ R20, R144, R20 ;  /* 0x0000001490142220 */ /* 0x002fc80000410000 */
[----:B------:R-:W-:Y:S01]  /*8590*/  @P2 FFMA.FTZ R108, R176, R20, R108 ;  /* 0x00000014b06c2223 */ /* 0x000fe2000001006c */
[----:B------:R-:W-:Y:S02]  /*85a0*/  @P2 HADD2.F32 R145, -RZ, R187.H0_H0 ;  /* 0x200000bbff912230 */ /* 0x000fe40000004100 */
        /* <DEDUP_REMOVED lines=31> */
.L_x_20877:
[----:B------:R-:W2:Y:S02]  /*87a0*/  LDL.S16 R20, [R1+0x82] ;  /* 0x0000820001147983 */ /* 0x000ea40000100600 */
[----:B--2---:R-:W-:Y:S02]  /*87b0*/  PRMT R190, R20, 0x7610, R190 ;  /* 0x0000761014be7816 */ /* 0x004fe400000000be */
[----:B------:R-:W1:Y:S02]  /*87c0*/  LDL.S16 R20, [R1+0x80] ;  /* 0x0000800001147983 */ /* 0x000e640000100600 */
[----:B------:R-:W-:Y:S02]  /*87d0*/  PRMT R189, R190, 0x7610, R189 ;  /* 0x00007610bebd7816 */ /* 0x000fe400000000bd */
[----:B-1-34-:R-:W-:Y:S02]  /*87e0*/  PRMT R184, R20, 0x7610, R184 ;  /* 0x0000761014b87816 */ /* 0x01afe400000000b8 */
        /* <DEDUP_REMOVED lines=32> */
[----:B------:R-:W2:Y:S04]  /*89f0*/  LDL R186, [R1] ;  /* 0x0000000001ba7983 */ /* 0x000ea80000100800 */
        /* <DEDUP_REMOVED lines=11> */
.L_x_20876:
[----:B------:R-:W-:-:S04]  /*8ab0*/  UISETP.NE.U32.AND UP0, UPT, UR20, URZ, UPT ;  /* 0x000000ff1400728c */ /* 0x000fc8000bf05070 */
[----:B------:R-:W-:-:S06]  /*8ac0*/  UISETP.NE.AND.EX UP0, UPT, UR21, URZ, UPT, UP0 ;  /* 0x000000ff1500728c */ /* 0x000fcc000bf05300 */
[----:B------:R-:W-:-:S13]  /*8ad0*/  PLOP3.LUT P0, PT, PT, PT, UP0, 0x80, 0x8 ;  /* 0x000000000008781c */ /* 0x000fda0003f0f008 */
[----:B------:R-:W-:Y:S05]  /*8ae0*/  @!P0 BRA `(.L_x_20879) ;  /* 0x0000000400188947 */ /* 0x000fea0003800000 */
[----:B-1234-:R-:W2:Y:S01]  /*8af0*/  LDL R185, [R1] ;  /* 0x0000000001b97983 */ /* 0x01eea20000100800 */
        /* <DEDUP_REMOVED lines=30> */
.L_x_20881:
[----:B------:R-:W-:Y:S05]  /*8ce0*/  BSYNC.RECONVERGENT B3 ;  /* 0x0000000000037941 */ /* 0x000fea0003800200 */
.L_x_20880:
        /* <DEDUP_REMOVED lines=13> */
.L_x_20883:
[----:B------:R-:W-:Y:S05]  /*8dc0*/  BSYNC.RECONVERGENT B3 ;  /* 0x0000000000037941 */ /* 0x000fea0003800200 */
.L_x_20882:
        /* <DEDUP_REMOVED lines=13> */
.L_x_20885:
[----:B------:R-:W-:Y:S05]  /*8ea0*/  BSYNC.RECONVERGENT B3 ;  /* 0x0000000000037941 */ /* 0x000fea0003800200 */
.L_x_20884:
        /* <DEDUP_REMOVED lines=10> */
.L_x_20879:
[----:B------:R-:W-:Y:S04]  /*8f50*/  BSSY.RECONVERGENT B3, `(.L_x_20886) ;  /* 0x000000d000037945 */ /* 0x000fe80003800200 */
[----:B------:R-:W-:Y:S05]  /*8f60*/  @!P2 BRA `(.L_x_20887) ;  /* 0x00000000002ca947 */ /* 0x000fea0003800000 */
[----:B------:R-:W1:Y:S01]  /*8f70*/  LDL.S16 R20, [R1+0x82] ;  /* 0x0000820001147983 */ /* 0x000e620000100600 */
[----:B------:R-:W-:Y:S02]  /*8f80*/  ISETP.GT.AND P3, PT, R4, RZ, PT ;  /* 0x000000ff0400720c */ /* 0x000fe40003f64270 */
[----:B-1234-:R-:W-:Y:S01]  /*8f90*/  PRMT R184, R20, 0x7610, R184 ;  /* 0x0000761014b87816 */ /* 0x01efe200000000b8 */
        /* <DEDUP_REMOVED lines=8> */
.L_x_20887:
[----:B------:R-:W-:Y:S05]  /*9020*/  BSYNC.RECONVERGENT B3 ;  /* 0x0000000000037941 */ /* 0x000fea0003800200 */
.L_x_20886:
        /* <DEDUP_REMOVED lines=13> */
.L_x_20889:
[----:B------:R-:W-:Y:S05]  /*9100*/  BSYNC.RECONVERGENT B3 ;  /* 0x0000000000037941 */ /* 0x000fea0003800200 */
.L_x_20888:
        /* <DEDUP_REMOVED lines=13> */
.L_x_20891:
[----:B------:R-:W-:Y:S05]  /*91e0*/  BSYNC.RECONVERGENT B3 ;  /* 0x0000000000037941 */ /* 0x000fea0003800200 */
.L_x_20890:
[----:B------:R-:W-:Y:S05]  /*91f0*/  @!P2 BRA `(.L_x_20878) ;  /* 0x000000000030a947 */ /* 0x000fea0003800000 */
[----:B------:R-:W2:Y:S04]  /*9200*/  LDL.S16 R20, [R1+0x7c] ;  /* 0x00007c0001147983 */ /* 0x000ea80000100600 */
[----:B-1234-:R-:W2:Y:S01]  /*9210*/  LDL R185, [R1] ;  /* 0x0000000001b97983 */ /* 0x01eea20000100800 */
[----:B------:R-:W-:Y:S02]  /*9220*/  ISETP.GT.AND P3, PT, R4, RZ, PT ;  /* 0x000000ff0400720c */ /* 0x000fe40003f64270 */
[----:B------:R-:W-:Y:S01]  /*9230*/  PRMT R184, R20, 0x7610, R184 ;  /* 0x0000761014b87816 */ /* 0x000fe200000000b8 */
        /* <DEDUP_REMOVED lines=8> */
.L_x_20878:
[----:B------:R-:W-:Y:S05]  /*92c0*/  BSYNC.RECONVERGENT B2 ;  /* 0x0000000000027941 */ /* 0x000fea0003800200 */
.L_x_20875:
        /* <DEDUP_REMOVED lines=8> */
.L_x_20872:
[----:B------:R-:W-:Y:S05]  /*9350*/  BSYNC.RECONVERGENT B1 ;  /* 0x0000000000017941 */ /* 0x000fea0003800200 */
.L_x_20871:
        /* <DEDUP_REMOVED lines=8> */
.L_x_20895:
[----:B------:R-:W-:Y:S05]  /*93e0*/  BSYNC.RECONVERGENT B2 ;  /* 0x0000000000027941 */ /* 0x000fea0003800200 */
.L_x_20894:
        /* <DEDUP_REMOVED lines=9> */
[----:B-1234-:R-:W2:Y:S04]  /*9480*/  LDL.S16 R185, [R1+0x78] ;  /* 0x0000780001b97983 */ /* 0x01eea80000100600 */
[----:B------:R-:W3:Y:S01]  /*9490*/  LDL.S16 R184, [R1+0x76] ;  /* 0x0000760001b87983 */ /* 0x000ee20000100600 */
        /* <DEDUP_REMOVED lines=8> */
[----:B--2---:R-:W-:-:S03]  /*9520*/  @P2 HADD2.F32 R146, -RZ, R185.H0_H0 ;  /* 0x200000b9ff922230 */ /* 0x004fc60000004100 */
[----:B------:R-:W-:Y:S01]  /*9530*/  @P2 FMUL.FTZ R180, R20, R145 ;  /* 0x0000009114b42220 */ /* 0x000fe20000410000 */
[----:B------:R-:W-:Y:S01]  /*9540*/  @P1 FFMA.FTZ R20, R23, R8, R19 ;  /* 0x0000000817141223 */ /* 0x000fe20000010013 */
[----:B------:R-:W-:Y:S01]  /*9550*/  MOV R145, R157 ;  /* 0x0000009d00917202 */ /* 0x000fe20000000f00 */
[----:B---3--:R-:W-:Y:S02]  /*9560*/  @P2 HADD2.F32 R147, -RZ, R184.H0_H0 ;  /* 0x200000b8ff932230 */ /* 0x008fe40000004100 */
        /* <DEDUP_REMOVED lines=26> */
.L_x_20898:
        /* <DEDUP_REMOVED lines=37> */
[----:B------:R-:W2:Y:S01]  /*9960*/  LDL.S16 R186, [R1+0x74] ;  /* 0x0000740001ba7983 */ /* 0x000ea20000100600 */
[----:B------:R-:W-:Y:S01]  /*9970*/  @P1 FFMA.FTZ R20, R241, R8, R19 ;  /* 0x00000008f1141223 */ /* 0x000fe20000010013 */
[----:B------:R-:W-:-:S03]  /*9980*/  MOV R183, R159 ;  /* 0x0000009f00b77202 */ /* 0x000fc60000000f00 */
[----:B------:R-:W-:-:S04]  /*9990*/  @P1 FADD.FTZ R20, R252, -R20 ;  /* 0x80000014fc141221 */ /* 0x000fc80000010000 */
[----:B------:R-:W-:-:S04]  /*99a0*/  @P1 FFMA.FTZ R183, R5, R20, R159 ;  /* 0x0000001405b71223 */ /* 0x000fc8000001009f */
[----:B------:R-:W-:-:S04]  /*99b0*/  FMUL.FTZ R20, R183, UR12 ;  /* 0x0000000cb7147c20 */ /* 0x000fc80008410000 */
[----:B------:R-:W-:Y:S01]  /*99c0*/  FFMA.FTZ R115, R179, R20, R115 ;  /* 0x00000014b3737223 */ /* 0x000fe20000010073 */
[----:B--2---:R-:W-:-:S05]  /*99d0*/  PRMT R185, R186, 0x7610, R185 ;  /* 0x00007610bab97816 */ /* 0x004fca00000000b9 */
[----:B------:R-:W-:-:S05]  /*99e0*/  HADD2.F32 R183, -RZ, R185.H0_H0 ;  /* 0x200000b9ffb77230 */ /* 0x000fca0000004100 */
[----:B------:R-:W-:Y:S01]  /*99f0*/  FMUL.FTZ R183, R183, R20 ;  /* 0x00000014b7b77220 */ /* 0x000fe20000410000 */
[----:B------:R-:W-:Y:S06]  /*9a00*/  BRA `(.L_x_20899) ;  /* 0x0000000400fc7947 */ /* 0x000fec0003800000 */
.L_x_20897:
[----:B------:R-:W-:-:S04]  /*9a10*/  UISETP.NE.U32.AND UP0, UPT, UR20, URZ, UPT ;  /* 0x000000ff1400728c */ /* 0x000fc8000bf05070 */
[----:B------:R-:W-:-:S06]  /*9a20*/  UISETP.NE.AND.EX UP0, UPT, UR21, URZ, UPT, UP0 ;  /* 0x000000ff1500728c */ /* 0x000fcc000bf05300 */
[----:B------:R-:W-:-:S13]  /*9a30*/  PLOP3.LUT P0, PT, PT, PT, UP0, 0x80, 0x8 ;  /* 0x000000000008781c */ /* 0x000fda0003f0f008 */
        /* <DEDUP_REMOVED lines=18> */
[----:B------:R-:W-:Y:S01]  /*9b60*/  FSEL R147, R147, RZ, P3 ;  /* 0x000000ff93937208 */ /* 0x000fe20001800000 */
[----:B------:R-:W-:Y:S06]  /*9b70*/  @!P2 BRA `(.L_x_20902) ;  /* 0x00000000002ca947 */ /* 0x000fec0003800000 */
[----:B-1234-:R-:W2:Y:S01]  /*9b80*/  LDL.S16 R185, [R1+0x7a] ;  /* 0x00007a0001b97983 */ /* 0x01eea20000100600 */
        /* <DEDUP_REMOVED lines=10> */
.L_x_20902:
[----:B------:R-:W-:Y:S05]  /*9c30*/  BSYNC.RECONVERGENT B3 ;  /* 0x0000000000037941 */ /* 0x000fea0003800200 */
.L_x_20901:
        /* <DEDUP_REMOVED lines=13> */
.L_x_20904:
[----:B------:R-:W-:Y:S05]  /*9d10*/  BSYNC.RECONVERGENT B3 ;  /* 0x0000000000037941 */ /* 0x000fea0003800200 */
.L_x_20903:
        /* <DEDUP_REMOVED lines=13> */
.L_x_20906:
[----:B------:R-:W-:Y:S05]  /*9df0*/  BSYNC.RECONVERGENT B3 ;  /* 0x0000000000037941 */ /* 0x000fea0003800200 */
.L_x_20905:
[----:B------:R-:W-:Y:S01]  /*9e00*/  MOV R146, R20 ;  /* 0x0000001400927202 */ /* 0x000fe20000000f00 */
[----:B------:R-:W-:Y:S06]  /*9e10*/  @!P2 BRA `(.L_x_20899) ;  /* 0x0000000000f8a947 */ /* 0x000fec0003800000 */
[----:B-1234-:R-:W2:Y:S01]  /*9e20*/  LDL.S16 R185, [R1+0x74] ;  /* 0x0000740001b97983 */ /* 0x01eea20000100600 */
[----:B------:R-:W-:-:S04]  /*9e30*/  FMUL.FTZ R146, R147, UR12 ;  /* 0x0000000c93927c20 */ /* 0x000fc80008410000 */
[----:B------:R-:W-:Y:S01]  /*9e40*/  FFMA.FTZ R115, R179, R146, R115 ;  /* 0x00000092b3737223 */ /* 0x000fe20000010073 */
[----:B--2---:R-:W-:-:S05]  /*9e50*/  PRMT R184, R185, 0x7610, R184 ;  /* 0x00007610b9b87816 */ /* 0x004fca00000000b8 */
[----:B------:R-:W-:-:S05]  /*9e60*/  HADD2.F32 R183, -RZ, R184.H0_H0 ;  /* 0x200000b8ffb77230 */ /* 0x000fca0000004100 */
[----:B------:R-:W-:Y:S01]  /*9e70*/  FMUL.FTZ R183, R183, R146 ;  /* 0x00000092b7b77220 */ /* 0x000fe20000410000 */
[----:B------:R-:W-:Y:S01]  /*9e80*/  MOV R146, R20 ;  /* 0x0000001400927202 */ /* 0x000fe20000000f00 */
[----:B------:R-:W-:Y:S06]  /*9e90*/  BRA `(.L_x_20899) ;  /* 0x0000000000d87947 */ /* 0x000fec0003800000 */
.L_x_20900:
        /* <DEDUP_REMOVED lines=13> */
.L_x_20908:
[----:B------:R-:W-:Y:S05]  /*9f70*/  BSYNC.RECONVERGENT B3 ;  /* 0x0000000000037941 */ /* 0x000fea0003800200 */
.L_x_20907:
        /* <DEDUP_REMOVED lines=13> */
.L_x_20910:
[----:B------:R-:W-:Y:S05]  /*a050*/  BSYNC.RECONVERGENT B3 ;  /* 0x0000000000037941 */ /* 0x000fea0003800200 */
.L_x_20909:
        /* <DEDUP_REMOVED lines=13> */
.L_x_20912:
[----:B------:R-:W-:Y:S05]  /*a130*/  BSYNC.RECONVERGENT B3 ;  /* 0x0000000000037941 */ /* 0x000fea0003800200 */
.L_x_20911:
        /* <DEDUP_REMOVED lines=12> */
.L_x_20899:
[----:B------:R-:W-:Y:S05]  /*a200*/  BSYNC.RECONVERGENT B2 ;  /* 0x0000000000027941 */ /* 0x000fea0003800200 */
.L_x_20896:
        /* <DEDUP_REMOVED lines=8> */
.L_x_20893:
[----:B------:R-:W-:Y:S05]  /*a290*/  BSYNC.RECONVERGENT B1 ;  /* 0x0000000000017941 */ /* 0x000fea0003800200 */
.L_x_20892:
        /* <DEDUP_REMOVED lines=8> */
.L_x_20916:
[----:B------:R-:W-:Y:S05]  /*a320*/  BSYNC.RECONVERGENT B2 ;  /* 0x0000000000027941 */ /* 0x000fea0003800200 */
.L_x_20915:
        /* <DEDUP_REMOVED lines=50> */
.L_x_20919:
        /* <DEDUP_REMOVED lines=48> */
.L_x_20918:
        /* <DEDUP_REMOVED lines=34> */
.L_x_20923:
[----:B------:R-:W-:Y:S05]  /*ab70*/  BSYNC.RECONVERGENT B3 ;  /* 0x0000000000037941 */ /* 0x000fea0003800200 */
.L_x_20922:
        /* <DEDUP_REMOVED lines=13> */
.L_x_20925:
[----:B------:R-:W-:Y:S05]  /*ac50*/  BSYNC.RECONVERGENT B3 ;  /* 0x0000000000037941 */ /* 0x000fea0003800200 */
.L_x_20924:
        /* <DEDUP_REMOVED lines=13> */
.L_x_20927:
[----:B------:R-:W-:Y:S05]  /*ad30*/  BSYNC.RECONVERGENT B3 ;  /* 0x0000000000037941 */ /* 0x000fea0003800200 */
.L_x_20926:
        /* <DEDUP_REMOVED lines=10> */
.L_x_20921:
        /* <DEDUP_REMOVED lines=13> */
.L_x_20929:
[----:B------:R-:W-:Y:S05]  /*aeb0*/  BSYNC.RECONVERGENT B3 ;  /* 0x0000000000037941 */ /* 0x000fea0003800200 */
.L_x_20928:
        /* <DEDUP_REMOVED lines=13> */
.L_x_20931:
[----:B------:R-:W-:Y:S05]  /*af90*/  BSYNC.RECONVERGENT B3 ;  /* 0x0000000000037941 */ /* 0x000fea0003800200 */
.L_x_20930:
        /* <DEDUP_REMOVED lines=13> */
.L_x_20933:
[----:B------:R-:W-:Y:S05]  /*b070*/  BSYNC.RECONVERGENT B3 ;  /* 0x0000000000037941 */ /* 0x000fea0003800200 */
.L_x_20932:
        /* <DEDUP_REMOVED lines=12> */
.L_x_20920:
[----:B------:R-:W-:Y:S05]  /*b140*/  BSYNC.RECONVERGENT B2 ;  /* 0x0000000000027941 */ /* 0x000fea0003800200 */
.L_x_20917:
        /* <DEDUP_REMOVED lines=8> */
.L_x_20914:
[----:B------:R-:W-:Y:S05]  /*b1d0*/  BSYNC.RECONVERGENT B1 ;  /* 0x0000000000017941 */ /* 0x000fea0003800200 */
.L_x_20913:
        /* <DEDUP_REMOVED lines=8> */
.L_x_20937:
[----:B------:R-:W-:Y:S05]  /*b260*/  BSYNC.RECONVERGENT B2 ;  /* 0x0000000000027941 */ /* 0x000fea0003800200 */
.L_x_20936:
        /* <DEDUP_REMOVED lines=50> */
.L_x_20940:
        /* <DEDUP_REMOVED lines=48> */
.L_x_20939:
        /* <DEDUP_REMOVED lines=34> */
.L_x_20944:
[----:B------:R-:W-:Y:S05]  /*bab0*/  BSYNC.RECONVERGENT B3 ;  /* 0x0000000000037941 */ /* 0x000fea0003800200 */
.L_x_20943:
        /* <DEDUP_REMOVED lines=13> */
.L_x_20946:
[----:B------:R-:W-:Y:S05]  /*bb90*/  BSYNC.RECONVERGENT B3 ;  /* 0x0000000000037941 */ /* 0x000fea0003800200 */
.L_x_20945:
        /* <DEDUP_REMOVED lines=13> */
.L_x_20948:
[----:B------:R-:W-:Y:S05]  /*bc70*/  BSYNC.RECONVERGENT B3 ;  /* 0x0000000000037941 */ /* 0x000fea0003800200 */
.L_x_20947:
        /* <DEDUP_REMOVED lines=10> */
.L_x_20942:
        /* <DEDUP_REMOVED lines=13> */
.L_x_20950:
[----:B------:R-:W-:Y:S05]  /*bdf0*/  BSYNC.RECONVERGENT B3 ;  /* 0x0000000000037941 */ /* 0x000fea0003800200 */
.L_x_20949:
        /* <DEDUP_REMOVED lines=13> */
.L_x_20952:
[----:B------:R-:W-:Y:S05]  /*bed0*/  BSYNC.RECONVERGENT B3 ;  /* 0x0000000000037941 */ /* 0x000fea0003800200 */
.L_x_20951:
        /* <DEDUP_REMOVED lines=13> */
.L_x_20954:
[----:B------:R-:W-:Y:S05]  /*bfb0*/  BSYNC.RECONVERGENT B3 ;  /* 0x0000000000037941 */ /* 0x000fea0003800200 */
.L_x_20953:
        /* <DEDUP_REMOVED lines=12> */
.L_x_20941:
[----:B------:R-:W-:Y:S05]  /*c080*/  BSYNC.RECONVERGENT B2 ;  /* 0x0000000000027941 */ /* 0x000fea0003800200 */
.L_x_20938:
        /* <DEDUP_REMOVED lines=8> */
.L_x_20935:
[----:B------:R-:W-:Y:S05]  /*c110*/  BSYNC.RECONVERGENT B1 ;  /* 0x0000000000017941 */ /* 0x000fea0003800200 */
.L_x_20934:
        /* <DEDUP_REMOVED lines=8> */
.L_x_20958:
[----:B------:R-:W-:Y:S05]  /*c1a0*/  BSYNC.RECONVERGENT B2 ;  /* 0x0000000000027941 */ /* 0x000fea0003800200 */
.L_x_20957:
        /* <DEDUP_REMOVED lines=50> */
.L_x_20961:
        /* <DEDUP_REMOVED lines=48> */
.L_x_20960:
        /* <DEDUP_REMOVED lines=34> */
.L_x_20965:
[----:B------:R-:W-:Y:S05]  /*c9f0*/  BSYNC.RECONVERGENT B3 ;  /* 0x0000000000037941 */ /* 0x000fea0003800200 */
.L_x_20964:
        /* <DEDUP_REMOVED lines=13> */
.L_x_20967:
[----:B------:R-:W-:Y:S05]  /*cad0*/  BSYNC.RECONVERGENT B3 ;  /* 0x0000000000037941 */ /* 0x000fea0003800200 */
.L_x_20966:
        /* <DEDUP_REMOVED lines=13> */
.L_x_20969:
[----:B------:R-:W-:Y:S05]  /*cbb0*/  BSYNC.RECONVERGENT B3 ;  /* 0x0000000000037941 */ /* 0x000fea0003800200 */
.L_x_20968:
        /* <DEDUP_REMOVED lines=10> */
.L_x_20963:
        /* <DEDUP_REMOVED lines=13> */
.L_x_20971:
[----:B------:R-:W-:Y:S05]  /*cd30*/  BSYNC.RECONVERGENT B3 ;  /* 0x0000000000037941 */ /* 0x000fea0003800200 */
.L_x_20970:
        /* <DEDUP_REMOVED lines=13> */
.L_x_20973:
[----:B------:R-:W-:Y:S05]  /*ce10*/  BSYNC.RECONVERGENT B3 ;  /* 0x0000000000037941 */ /* 0x000fea0003800200 */
.L_x_20972:
        /* <DEDUP_REMOVED lines=13> */
.L_x_20975:
[----:B------:R-:W-:Y:S05]  /*cef0*/  BSYNC.RECONVERGENT B3 ;  /* 0x0000000000037941 */ /* 0x000fea0003800200 */
.L_x_20974:
        /* <DEDUP_REMOVED lines=12> */
.L_x_20962:
[----:B------:R-:W-:Y:S05]  /*cfc0*/  BSYNC.RECONVERGENT B2 ;  /* 0x0000000000027941 */ /* 0x000fea0003800200 */
.L_x_20959:
        /* <DEDUP_REMOVED lines=8> */
.L_x_20956:
[----:B------:R-:W-:Y:S05]  /*d050*/  BSYNC.RECONVERGENT B1 ;  /* 0x0000000000017941 */ /* 0x000fea0003800200 */
.L_x_20955:
        /* <DEDUP_REMOVED lines=8> */
.L_x_20979:
[----:B------:R-:W-:Y:S05]  /*d0e0*/  BSYNC.RECONVERGENT B2 ;  /* 0x0000000000027941 */ /* 0x000fea0003800200 */
.L_x_20978:
        /* <DEDUP_REMOVED lines=13> */
[----:B------:R-:W-:Y:S01]  /*d1c0*/  @P1 FADD.FTZ R20, R248, -R4 ;  /* 0x80000004f8141221 */ /* 0x000fe20000010000 */
[----:B------:R-:W-:-:S03]  /*d1d0*/  MOV R4, R175 ;  /* 0x000000af00047202 */ /* 0x000fc60000000f00 */
[----:B------:R-:W-:Y:S01]  /*d1e0*/  @P1 FFMA.FTZ R4, R5, R20, R175 ;  /* 0x0000001405041223 */ /* 0x000fe200000100af */
[----:B------:R-:W-:-:S04]  /*d1f0*/  @P1 FFMA.FTZ R20, R198, R8, R19 ;  /* 0x00000008c6141223 */ /* 0x000fc80000010013 */
[----:B------:R-:W-:Y:S01]  /*d200*/  @P1 FADD.FTZ R20, R220, -R20 ;  /* 0x80000014dc141221 */ /* 0x000fe20000010000 */
[----:B------:R-:W-:-:S03]  /*d210*/  MOV R147, R4 ;  /* 0x0000000400937202 */ /* 0x000fc60000000f00 */
[----:B------:R-:W-:Y:S02]  /*d220*/  @P1 FFMA.FTZ R144, R5, R20, R172 ;  /* 0x0000001405901223 */ /* 0x000fe400000100ac */
[----:B------:R-:W1:Y:S02]  /*d230*/  @P2 LDC R20, c[0x0][0x40c] ;  /* 0x00010300ff142b82 */ /* 0x000e640000000800 */
[----:B-1----:R-:W-:-:S04]  /*d240*/  @P2 FMUL.FTZ R20, R144, R20 ;  /* 0x0000001490142220 */ /* 0x002fc80000410000 */
[----:B------:R-:W-:Y:S01]  /*d250*/  @P2 FFMA.FTZ R128, R176, R20, R128 ;  /* 0x00000014b0802223 */ /* 0x000fe20000010080 */
[----:B------:R-:W-:Y:S02]  /*d260*/  @P2 HADD2.F32 R145, -RZ, R186.H0_H0 ;  /* 0x200000baff912230 */ /* 0x000fe40000004100 */
[----:B--2---:R-:W-:-:S03]  /*d270*/  @P2 HADD2.F32 R146, -RZ, R185.H0_H0 ;  /* 0x200000b9ff922230 */ /* 0x004fc60000004100 */
[----:B------:R-:W-:Y:S01]  /*d280*/  @P2 FMUL.FTZ R180, R20, R145 ;  /* 0x0000009114b42220 */ /* 0x000fe20000410000 */
[-CC-:B------:R-:W-:Y:S01]  /*d290*/  @P1 FFMA.FTZ R20, R197, R8.reuse, R19.reuse ;  /* 0x00000008c5141223 */ /* 0x180fe20000010013 */
[----:B------:R-:W-:Y:S01]  /*d2a0*/  MOV R145, R173 ;  /* 0x000000ad00917202 */ /* 0x000fe20000000f00 */
[----:B------:R-:W-:Y:S02]  /*d2b0*/  @P1 FFMA.FTZ R8, R199, R8, R19 ;  /* 0x00000008c7081223 */ /* 0x000fe40000010013 */
[----:B------:R-:W-:Y:S02]  /*d2c0*/  @P1 FADD.FTZ R20, R219, -R20 ;  /* 0x80000014db141221 */ /* 0x000fe40000010000 */
[----:B------:R-:W-:Y:S02]  /*d2d0*/  @P1 FADD.FTZ R8, R209, -R8 ;  /* 0x80000008d1081221 */ /* 0x000fe40000010000 */
[----:B------:R-:W-:Y:S02]  /*d2e0*/  @P1 FFMA.FTZ R145, R5, R20, R173 ;  /* 0x0000001405911223 */ /* 0x000fe400000100ad */
[----:B------:R-:W1:Y:S02]  /*d2f0*/  @P2 LDC R20, c[0x0][0x40c] ;  /* 0x00010300ff142b82 */ /* 0x000e640000000800 */
[----:B-1----:R-:W-:-:S04]  /*d300*/  @P2 FMUL.FTZ R20, R145, R20 ;  /* 0x0000001491142220 */ /* 0x002fc80000410000 */
[----:B------:R-:W-:Y:S01]  /*d310*/  @P2 FMUL.FTZ R181, R20, R146 ;  /* 0x0000009214b52220 */ /* 0x000fe20000410000 */
[----:B------:R-:W-:Y:S01]  /*d320*/  MOV R146, R174 ;  /* 0x000000ae00927202 */ /* 0x000fe20000000f00 */
[----:B------:R-:W-:Y:S01]  /*d330*/  @P1 FFMA.FTZ R146, R5, R8, R174 ;  /* 0x0000000805921223 */ /* 0x000fe200000100ae */
[----:B---3--:R-:W-:Y:S01]  /*d340*/  @P2 HADD2.F32 R8, -RZ, R184.H0_H0 ;  /* 0x200000b8ff082230 */ /* 0x008fe20000004100 */
[----:B------:R-:W1:Y:S01]  /*d350*/  @P2 LDC R5, c[0x0][0x40c] ;  /* 0x00010300ff052b82 */ /* 0x000e620000000800 */
[----:B------:R-:W-:Y:S01]  /*d360*/  @P2 FFMA.FTZ R129, R177, R20, R129 ;  /* 0x00000014b1812223 */ /* 0x000fe20000010081 */
[----:B-1----:R-:W-:-:S04]  /*d370*/  @P2 FMUL.FTZ R5, R146, R5 ;  /* 0x0000000592052220 */ /* 0x002fc80000410000 */
[----:B------:R-:W-:Y:S01]  /*d380*/  @P2 FFMA.FTZ R130, R178, R5, R130 ;  /* 0x00000005b2822223 */ /* 0x000fe20000010082 */
[----:B------:R-:W-:Y:S01]  /*d390*/  @P2 FMUL.FTZ R182, R5, R8 ;  /* 0x0000000805b62220 */ /* 0x000fe20000410000 */
[----:B------:R-:W-:Y:S06]  /*d3a0*/  @!P2 BRA `(.L_x_20983) ;  /* 0x0000000800d0a947 */ /* 0x000fec0003800000 */
[----:B------:R-:W2:Y:S01]  /*d3b0*/  LDL.S16 R184, [R1+0x24] ;  /* 0x0000240001b87983 */ /* 0x000ea20000100600 */
[----:B------:R-:W-:-:S04]  /*d3c0*/  FMUL.FTZ R4, R4, UR12 ;  /* 0x0000000c04047c20 */ /* 0x000fc80008410000 */
[----:B------:R-:W-:Y:S01]  /*d3d0*/  FFMA.FTZ R131, R179, R4, R131 ;  /* 0x00000004b3837223 */ /* 0x000fe20000010083 */
[----:B--2---:R-:W-:-:S05]  /*d3e0*/  HADD2.F32 R5, -RZ, R184.H0_H0 ;  /* 0x200000b8ff057230 */ /* 0x004fca0000004100 */
[----:B------:R-:W-:Y:S01]  /*d3f0*/  FMUL.FTZ R183, R4, R5 ;  /* 0x0000000504b77220 */ /* 0x000fe20000410000 */
[----:B------:R-:W-:Y:S06]  /*d400*/  BRA `(.L_x_20983) ;  /* 0x0000000800b87947 */ /* 0x000fec0003800000 */
.L_x_20982:
[----:B------:R-:W2:Y:S02]  /*d410*/  LDL.S16 R4, [R1+0x5a] ;  /* 0x00005a0001047983 */ /* 0x000ea40000100600 */
[----:B--2---:R-:W-:Y:S02]  /*d420*/  PRMT R189, R4, 0x7610, R189 ;  /* 0x0000761004bd7816 */ /* 0x004fe400000000bd */
[----:B------:R-:W2:Y:S02]  /*d430*/  LDL.S16 R4, [R1+0x58] ;  /* 0x0000580001047983 */ /* 0x000ea40000100600 */
[----:B------:R-:W-:Y:S02]  /*d440*/  PRMT R188, R189, 0x7610, R188 ;  /* 0x00007610bdbc7816 */ /* 0x000fe400000000bc */
[----:B--2---:R-:W-:Y:S02]  /*d450*/  PRMT R20, R4, 0x7610, R20 ;  /* 0x0000761004147816 */ /* 0x004fe40000000014 */
[----:B------:R-:W1:Y:S01]  /*d460*/  LDL.S16 R4, [R1+0x26] ;  /* 0x0000260001047983 */ /* 0x000e620000100600 */
[----:B------:R-:W-:-:S02]  /*d470*/  PRMT R187, R188, 0x7610, R187 ;  /* 0x00007610bcbb7816 */ /* 0x000fc400000000bb */
[----:B------:R-:W-:Y:S02]  /*d480*/  PRMT R186, R20, 0x7610, R186 ;  /* 0x0000761014ba7816 */ /* 0x000fe400000000ba */
[----:B-1-34-:R-:W-:Y:S01]  /*d490*/  PRMT R185, R4, 0x7610, R185 ;  /* 0x0000761004b97816 */ /* 0x01afe200000000b9 */
        /* <DEDUP_REMOVED lines=39> */
.L_x_20981:
[----:B------:R-:W-:-:S04]  /*d710*/  UISETP.NE.U32.AND UP0, UPT, UR20, URZ, UPT ;  /* 0x000000ff1400728c */ /* 0x000fc8000bf05070 */
[----:B------:R-:W-:-:S06]  /*d720*/  UISETP.NE.AND.EX UP0, UPT, UR21, URZ, UPT, UP0 ;  /* 0x000000ff1500728c */ /* 0x000fcc000bf05300 */
[----:B------:R-:W-:-:S13]  /*d730*/  PLOP3.LUT P0, PT, PT, PT, UP0, 0x80, 0x8 ;  /* 0x000000000008781c */ /* 0x000fda0003f0f008 */
[----:B------:R-:W-:Y:S05]  /*d740*/  @!P0 BRA `(.L_x_20984) ;  /* 0x0000000400108947 */ /* 0x000fea0003800000 */
        /* <DEDUP_REMOVED lines=13> */
.L_x_20986:
[----:B------:R-:W-:Y:S05]  /*d820*/  BSYNC.RECONVERGENT B3 ;  /* 0x0000000000037941 */ /* 0x000fea0003800200 */
.L_x_20985:
        /* <DEDUP_REMOVED lines=8> */
[----:B-----5:R-:W-:-:S05]  /*d8b0*/  FMUL.FTZ R20, R5, R20 ;  /* 0x0000001405147220 */ /* 0x020fca0000410000 */
[----:B------:R-:W-:-:S05]  /*d8c0*/  FSEL R20, R20, RZ, P1 ;  /* 0x000000ff14147208 */ /* 0x000fca0000800000 */
[----:B------:R-:W-:-:S04]  /*d8d0*/  FMUL.FTZ R20, R20, UR12 ;  /* 0x0000000c14147c20 */ /* 0x000fc80008410000 */
[-C--:B------:R-:W-:Y:S01]  /*d8e0*/  FFMA.FTZ R129, R177, R20.reuse, R129 ;  /* 0x00000014b1817223 */ /* 0x080fe20000010081 */
[----:B-1-34-:R-:W-:-:S07]  /*d8f0*/  FMUL.FTZ R181, R144, R20 ;  /* 0x0000001490b57220 */ /* 0x01afce0000410000 */
.L_x_20988:
[----:B------:R-:W-:Y:S05]  /*d900*/  BSYNC.RECONVERGENT B3 ;  /* 0x0000000000037941 */ /* 0x000fea0003800200 */
.L_x_20987:
        /* <DEDUP_REMOVED lines=13> */
.L_x_20990:
[----:B------:R-:W-:Y:S05]  /*d9e0*/  BSYNC.RECONVERGENT B3 ;  /* 0x0000000000037941 */ /* 0x000fea0003800200 */
.L_x_20989:
[-CC-:B------:R-:W-:Y:S01]  /*d9f0*/  FFMA.FTZ R144, R247, R8.reuse, R19.reuse ;  /* 0x00000008f7907223 */ /* 0x180fe20000010013 */
[----:B------:R-:W-:Y:S01]  /*da00*/  ISETP.GT.AND P1, PT, R4, RZ, PT ;  /* 0x000000ff0400720c */ /* 0x000fe20003f24270 */
        /* <DEDUP_REMOVED lines=11> */
[----:B------:R-:W-:Y:S02]  /*dac0*/  FSEL R5, R19, RZ, P1 ;  /* 0x000000ff13057208 */ /* 0x000fe40000800000 */
[----:B------:R-:W-:Y:S02]  /*dad0*/  FSEL R146, R20, RZ, P1 ;  /* 0x000000ff14927208 */ /* 0x000fe40000800000 */
[----:B------:R-:W-:Y:S02]  /*dae0*/  FSEL R145, R4, RZ, P1 ;  /* 0x000000ff04917208 */ /* 0x000fe40000800000 */
[----:B------:R-:W-:Y:S02]  /*daf0*/  FSEL R144, R8, RZ, P1 ;  /* 0x000000ff08907208 */ /* 0x000fe40000800000 */
        /* <DEDUP_REMOVED lines=8> */
[----:B------:R-:W-:Y:S06]  /*db80*/  BRA `(.L_x_20983) ;  /* 0x0000000000d87947 */ /* 0x000fec0003800000 */
.L_x_20984:
        /* <DEDUP_REMOVED lines=13> */
.L_x_20992:
[----:B------:R-:W-:Y:S05]  /*dc60*/  BSYNC.RECONVERGENT B3 ;  /* 0x0000000000037941 */ /* 0x000fea0003800200 */
.L_x_20991:
        /* <DEDUP_REMOVED lines=13> */
.L_x_20994:
[----:B------:R-:W-:Y:S05]  /*dd40*/  BSYNC.RECONVERGENT B3 ;  /* 0x0000000000037941 */ /* 0x000fea0003800200 */
.L_x_20993:
        /* <DEDUP_REMOVED lines=13> */
.L_x_20996:
[----:B------:R-:W-:Y:S05]  /*de20*/  BSYNC.RECONVERGENT B3 ;  /* 0x0000000000037941 */ /* 0x000fea0003800200 */
.L_x_20995:
[----:B-1234-:R-:W2:Y:S01]  /*de30*/  LDL.S16 R184, [R1+0x24] ;  /* 0x0000240001b87983 */ /* 0x01eea20000100600 */
[----:B------:R-:W-:Y:S01]  /*de40*/  ISETP.GT.AND P1, PT, R4, RZ, PT ;  /* 0x000000ff0400720c */ /* 0x000fe20003f24270 */
[----:B------:R-:W-:-:S04]  /*de50*/  FFMA.FTZ R4, R247, R8, R19 ;  /* 0x00000008f7047223 */ /* 0x000fc80000010013 */
[----:B------:R-:W-:-:S04]  /*de60*/  FADD.FTZ R4, R248, -R4 ;  /* 0x80000004f8047221 */ /* 0x000fc80000010000 */
[----:B-----5:R-:W-:Y:S02]  /*de70*/  FMUL.FTZ R5, R5, R4 ;  /* 0x0000000405057220 */ /* 0x020fe40000410000 */
[----:B------:R-:W1:Y:S03]  /*de80*/  @P2 LDC R4, c[0x0][0x40c] ;  /* 0x00010300ff042b82 */ /* 0x000e660000000800 */
[----:B------:R-:W-:-:S05]  /*de90*/  FSEL R5, R5, RZ, P1 ;  /* 0x000000ff05057208 */ /* 0x000fca0000800000 */
[----:B-1----:R-:W-:-:S04]  /*dea0*/  @P2 FMUL.FTZ R4, R5, R4 ;  /* 0x0000000405042220 */ /* 0x002fc80000410000 */
[----:B------:R-:W-:Y:S01]  /*deb0*/  @P2 FFMA.FTZ R131, R179, R4, R131 ;  /* 0x00000004b3832223 */ /* 0x000fe20000010083 */
[----:B--2---:R-:W-:-:S05]  /*dec0*/  PRMT R20, R184, 0x7610, R20 ;  /* 0x00007610b8147816 */ /* 0x004fca0000000014 */
[----:B------:R-:W-:-:S05]  /*ded0*/  @P2 HADD2.F32 R5, -RZ, R20.H0_H0 ;  /* 0x20000014ff052230 */ /* 0x000fca0000004100 */
[----:B------:R-:W-:-:S07]  /*dee0*/  @P2 FMUL.FTZ R183, R5, R4 ;  /* 0x0000000405b72220 */ /* 0x000fce0000410000 */
.L_x_20983:
[----:B------:R-:W-:Y:S05]  /*def0*/  BSYNC.RECONVERGENT B2 ;  /* 0x0000000000027941 */ /* 0x000fea0003800200 */
.L_x_20980:
[----:B------:R-:W5:Y:S02]  /*df00*/  @P0 LDC.64 R4, c[0x0][0x478] ;  /* 0x00011e00ff040b82 */ /* 0x000f640000000a00 */
[----:B-----5:R-:W-:-:S05]  /*df10*/  @P0 IMAD.WIDE.U32 R4, R7, 0x10, R4 ;  /* 0x0000001007040825 */ /* 0x020fca00078e0004 */
[----:B------:R5:W-:Y:S02]  /*df20*/  @P0 STG.E.128 desc[UR6][R4.64], R144 ;  /* 0x0000009004000986 */ /* 0x000be4000c101d06 */
[----:B-----5:R-:W5:Y:S02]  /*df30*/  @P2 LDC.64 R4, c[0x0][0x468] ;  /* 0x00011a00ff042b82 */ /* 0x020f640000000a00 */
[----:B-----5:R-:W-:-:S05]  /*df40*/  @P2 IMAD.WIDE.U32 R4, R6, 0x10, R4 ;  /* 0x0000001006042825 */ /* 0x020fca00078e0004 */
[----:B------:R0:W-:Y:S02]  /*df50*/  @P2 STG.E.128 desc[UR6][R4.64], R180 ;  /* 0x000000b404002986 */ /* 0x0001e4000c101d06 */
.L_x_20977:
[----:B------:R-:W-:Y:S05]  /*df60*/  BSYNC.RECONVERGENT B1 ;  /* 0x0000000000017941 */ /* 0x000fea0003800200 */
.L_x_20976:
[----:B0----5:R-:W0:Y:S02]  /*df70*/  LDC.64 R4, c[0x0][0x380] ;  /* 0x0000e000ff047b82 */ /* 0x021e240000000a00 */
[----:B0-----:R-:W-:-:S04]  /*df80*/  LEA R3, R4, R3, 0x2 ;  /* 0x0000000304037211 */ /* 0x001fc800078e10ff */
[----:B------:R-:W-:-:S13]  /*df90*/  ISETP.GE.AND P0, PT, R3, R5, PT ;  /* 0x000000050300720c */ /* 0x000fda0003f06270 */
[----:B------:R-:W-:Y:S05]  /*dfa0*/  @!P0 BRA `(.L_x_20997) ;  /* 0xffffff3800508947 */ /* 0x000fea000383ffff */
.L_x_20764:
[----:B------:R-:W-:Y:S05]  /*dfb0*/  BSYNC B0 ;  /* 0x0000000000007941 */ /* 0x000fea0003800000 */
.L_x_20763:
[----:B-----5:R-:W2:Y:S01]  /*dfc0*/  LDL.LU R4, [R1+0x1c] ;  /* 0x00001c0001047983 */ /* 0x020ea20000300800 */
[----:B------:R-:W-:Y:S01]  /*dfd0*/  MOV R2, 0x400 ;  /* 0x0000040000027802 */ /* 0x000fe20000000f00 */
[----:B-1234-:R-:W0:Y:S01]  /*dfe0*/  S2R R184, SR_TID.X ;  /* 0x0000000000b87919 */ /* 0x01ee220000002100 */
[----:B------:R-:W1:Y:S01]  /*dff0*/  S2R R3, SR_CgaCtaId ;  /* 0x0000000000037919 */ /* 0x000e620000008800 */
[----:B0-----:R-:W-:Y:S02]  /*e000*/  SHF.R.U32.HI R0, RZ, 0x5, R184 ;  /* 0x00000005ff007819 */ /* 0x001fe400000116b8 */
[----:B-1----:R-:W-:-:S03]  /*e010*/  LEA R3, R3, R2, 0x18 ;  /* 0x0000000203037211 */ /* 0x002fc600078ec0ff */
[----:B------:R-:W-:Y:S02]  /*e020*/  IMAD R0, R0, 0x140, R4 ;  /* 0x0000014000007824 */ /* 0x000fe400078e0204 */
        /* <DEDUP_REMOVED lines=12> */
[-C--:B------:R-:W-:Y:S01]  /*e0f0*/  LEA R132, R0, R3.reuse, 0x4 ;  /* 0x0000000300847211 */ /* 0x080fe200078e20ff */
[----:B------:R-:W-:Y:S05]  /*e100*/  WARPSYNC.ALL ;  /* 0x0000000000007948 */ /* 0x000fea0003800000 */
[----:B------:R-:W4:Y:S01]  /*e110*/  LDL.LU R185, [R1+0x14] ;  /* 0x0000140001b97983 */ /* 0x000f220000300800 */
        /* <DEDUP_REMOVED lines=11> */
[----:B------:R-:W1:Y:S01]  /*e1d0*/  LDCU.128 UR16, c[0x0][0x440] ;  /* 0x00008800ff1077ac */ /* 0x000e620008000c00 */
[----:B------:R-:W-:Y:S08]  /*e1e0*/  BAR.SYNC.DEFER_BLOCKING 0x0 ;  /* 0x0000000000007b1d */ /* 0x000ff00000010000 */
[----:B------:R-:W1:Y:S01]  /*e1f0*/  S2UR UR13, SR_CTAID.X ;  /* 0x00000000000d79c3 */ /* 0x000e620000002500 */
[----:B------:R-:W1:Y:S07]  /*e200*/  LDCU.64 UR4, c[0x0][0x460] ;  /* 0x00008c00ff0477ac */ /* 0x000e6e0008000a00 */
[----:B0-----:R-:W1:Y:S01]  /*e210*/  LDC R86, c[0x0][0x388] ;  /* 0x0000e200ff567b82 */ /* 0x001e620000000800 */
[----:B------:R-:W0:Y:S04]  /*e220*/  LDS R2, [R0] ;  /* 0x0000000000027984 */ /* 0x000e280000000800 */
[----:B------:R-:W1:Y:S04]  /*e230*/  LDS R3, [R0+0x1400] ;  /* 0x0014000000037984 */ /* 0x000e680000000800 */
[----:B------:R-:W-:Y:S04]  /*e240*/  LDS R61, [R0+0x200] ;  /* 0x00020000003d7984 */ /* 0x000fe80000000800 */
[----:B------:R-:W-:Y:S04]  /*e250*/  LDS R70, [R0+0x1600] ;  /* 0x0016000000467984 */ /* 0x000fe80000000800 */
        /* <DEDUP_REMOVED lines=39> */
[----:B------:R-:W-:Y:S04]  /*e4d0*/  STS.128 [R132+0x600], R28 ;  /* 0x0006001c84007388 */ /* 0x000fe80000000c00 */
[----:B------:R-:W-:Y:S04]  /*e4e0*/  STS.128 [R132+0x800], R32 ;  /* 0x0008002084007388 */ /* 0x000fe80000000c00 */
[----:B------:R-:W-:Y:S04]  /*e4f0*/  STS.128 [R132+0xa00], R36 ;  /* 0x000a002484007388 */ /* 0x000fe80000000c00 */
[----:B--2---:R-:W-:Y:S04]  /*e500*/  STS.128 [R132+0x400], R4 ;  /* 0x0004000484007388 */ /* 0x004fe80000000c00 */
[----:B------:R-:W-:Y:S04]  /*e510*/  STS.128 [R132+0xc00], R40 ;  /* 0x000c002884007388 */ /* 0x000fe80000000c00 */
[----:B------:R-:W-:Y:S04]  /*e520*/  STS.128 [R132+0xe00], R44 ;  /* 0x000e002c84007388 */ /* 0x000fe80000000c00 */
[----:B------:R-:W-:Y:S04]  /*e530*/  STS.128 [R132+0x1000], R48 ;  /* 0x0010003084007388 */ /* 0x000fe80000000c00 */
[----:B---3--:R-:W-:Y:S04]  /*e540*/  STS.128 [R132+0x200], R188 ;  /* 0x000200bc84007388 */ /* 0x008fe80000000c00 */
[----:B------:R-:W-:Y:S04]  /*e550*/  STS.128 [R132+0x1200], R52 ;  /* 0x0012003484007388 */ /* 0x000fe80000000c00 */
[----:B----4-:R-:W-:Y:S01]  /*e560*/  STS.128 [R132], R144 ;  /* 0x0000009084007388 */ /* 0x010fe20000000c00 */
[----:B------:R-:W-:Y:S06]  /*e570*/  BAR.SYNC.DEFER_BLOCKING 0x0 ;  /* 0x0000000000007b1d */ /* 0x000fec0000010000 */
[----:B------:R-:W-:Y:S04]  /*e580*/  LDS R79, [R0] ;  /* 0x00000000004f7984 */ /* 0x000fe80000000800 */
[----:B------:R-:W-:Y:S04]  /*e590*/  LDS R84, [R0+0x1400] ;  /* 0x0014000000547984 */ /* 0x000fe80000000800 */
[----:B------:R-:W0:Y:S04]  /*e5a0*/  LDS R81, [R0+0x200] ;  /* 0x0002000000517984 */ /* 0x000e280000000800 */
[----:B------:R-:W-:Y:S04]  /*e5b0*/  LDS R30, [R0+0x1600] ;  /* 0x00160000001e7984 */ /* 0x000fe80000000800 */
        /* <DEDUP_REMOVED lines=48> */
[----:B------:R-:W-:-:S05]  /*e8c0*/  FADD.FTZ R62, RZ, R62 ;  /* 0x0000003eff3e7221 */ /* 0x000fca0000010000 */
[----:B------:R-:W3:Y:S04]  /*e8d0*/  LDS R52, [R0+0x200] ;  /* 0x0002000000347984 */ /* 0x000ee80000000800 */
        /* <DEDUP_REMOVED lines=9> */
[----:B------:R-:W-:-:S03]  /*e970*/  FADD.FTZ R62, R62, R71 ;  /* 0x000000473e3e7221 */ /* 0x000fc60000010000 */
[----:B------:R-:W4:Y:S04]  /*e980*/  LDS R93, [R0+0x2c00] ;  /* 0x002c0000005d7984 */ /* 0x000f280000000800 */
[----:B------:R-:W4:Y:S01]  /*e990*/  LDS R71, [R0+0x4000] ;  /* 0x0040000000477984 */ /* 0x000f220000000800 */
[----:B------:R-:W-:Y:S01]  /*e9a0*/  FADD.FTZ R61, RZ, R61 ;  /* 0x0000003dff3d7221 */ /* 0x000fe20000010000 */
[----:B0-----:R-:W-:Y:S01]  /*e9b0*/  FADD.FTZ R81, RZ, R81 ;  /* 0x00000051ff517221 */ /* 0x001fe20000010000 */
[----:B-1----:R-:W-:Y:S02]  /*e9c0*/  FADD.FTZ R28, RZ, R28 ;  /* 0x0000001cff1c7221 */ /* 0x002fe40000010000 */
[----:B------:R-:W-:Y:S01]  /*e9d0*/  FADD.FTZ R61, R61, R70 ;  /* 0x000000463d3d7221 */ /* 0x000fe20000010000 */
[----:B------:R-:W-:Y:S01]  /*e9e0*/  LOP3.LUT R70, R184, 0x7f, RZ, 0x3c, !PT ;  /* 0x0000007fb8467812 */ /* 0x000fe200078e3cff */
[----:B------:R-:W-:Y:S01]  /*e9f0*/  FADD.FTZ R62, R62, R75 ;  /* 0x0000004b3e3e7221 */ /* 0x000fe20000010000 */
[----:B------:R-:W-:Y:S01]  /*ea00*/  FADD.FTZ R30, R81, R30 ;  /* 0x0000001e511e7221 */ /* 0x000fe20000010000 */
[----:B--2---:R-:W-:Y:S01]  /*ea10*/  FADD.FTZ R28, R28, R29 ;  /* 0x0000001d1c1c7221 */ /* 0x004fe20000010000 */
[----:B------:R-:W-:-:S02]  /*ea20*/  IMAD R75, R86, UR13, RZ ;  /* 0x0000000d564b7c24 */ /* 0x000fc4000f8e02ff */
[----:B---3--:R-:W-:Y:S01]  /*ea30*/  FADD.FTZ R52, RZ, R52 ;  /* 0x00000034ff347221 */ /* 0x008fe20000010000 */
[----:B----4-:R-:W-:Y:S01]  /*ea40*/  FADD.FTZ R50, RZ, R50 ;  /* 0x00000032ff327221 */ /* 0x010fe20000010000 */
[----:B------:R-:W-:Y:S01]  /*ea50*/  IADD3 R70, PT, PT, R70, R185, RZ ;  /* 0x000000b946467210 */ /* 0x000fe20007ffe0ff */
[----:B------:R-:W-:Y:S01]  /*ea60*/  FADD.FTZ R30, R30, R31 ;  /* 0x0000001f1e1e7221 */ /* 0x000fe20000010000 */
[----:B------:R-:W-:Y:S01]  /*ea70*/  FADD.FTZ R28, R28, R33 ;  /* 0x000000211c1c7221 */ /* 0x000fe20000010000 */
[----:B------:R-:W-:Y:S01]  /*ea80*/  FADD.FTZ R52, R52, R85 ;  /* 0x0000005534347221 */ /* 0x000fe20000010000 */
[----:B------:R-:W-:Y:S01]  /*ea90*/  FADD.FTZ R50, R50, R83 ;  /* 0x0000005332327221 */ /* 0x000fe20000010000 */
[----:B------:R-:W-:Y:S02]  /*eaa0*/  IADD3 R75, P0, PT, R75, R184, RZ ;  /* 0x000000b84b4b7210 */ /* 0x000fe40007f1e0ff */
[----:B------:R-:W-:Y:S01]  /*eab0*/  ISETP.GE.U32.AND P4, PT, R70, 0x80, PT ;  /* 0x000000804600780c */ /* 0x000fe20003f86070 */
[----:B------:R-:W-:Y:S01]  /*eac0*/  FADD.FTZ R79, RZ, R79 ;  /* 0x0000004fff4f7221 */ /* 0x000fe20000010000 */
[----:B------:R-:W-:Y:S01]  /*ead0*/  FADD.FTZ R53, R30, R53 ;  /* 0x000000351e357221 */ /* 0x000fe20000010000 */
[----:B------:R-:W-:Y:S01]  /*eae0*/  FADD.FTZ R55, R28, R55 ;  /* 0x000000371c377221 */ /* 0x000fe20000010000 */
[----:B------:R-:W-:Y:S01]  /*eaf0*/  FADD.FTZ R52, R52, R91 ;  /* 0x0000005b34347221 */ /* 0x000fe20000010000 */
        /* <DEDUP_REMOVED lines=9> */
[----:B------:R-:W-:Y:S02]  /*eb90*/  SHF.L.U64.HI R75, R75, 0x2, R30 ;  /* 0x000000024b4b7819 */ /* 0x000fe4000001021e */
[C---:B------:R-:W-:Y:S02]  /*eba0*/  IADD3 R62, P0, PT, R28.reuse, UR18, RZ ;  /* 0x000000121c3e7c10 */ /* 0x040fe4000ff1e0ff */
[----:B------:R-:W-:-:S02]  /*ebb0*/  IADD3 R52, P1, PT, R28, UR16, RZ ;  /* 0x000000101c347c10 */ /* 0x000fc4000ff3e0ff */
[----:B------:R-:W-:Y:S01]  /*ebc0*/  IADD3 R50, P2, PT, R28, UR4, RZ ;  /* 0x000000041c327c10 */ /* 0x000fe2000ff5e0ff */
        /* <DEDUP_REMOVED lines=32> */
.L_x_20999:
[----:B------:R-:W-:Y:S05]  /*edd0*/  BSYNC.RECONVERGENT B0 ;  /* 0x0000000000007941 */ /* 0x000fea0003800200 */
.L_x_20998:
        /* <DEDUP_REMOVED lines=17> */
.L_x_21001:
[----:B------:R-:W-:Y:S05]  /*eef0*/  BSYNC.RECONVERGENT B0 ;  /* 0x0000000000007941 */ /* 0x000fea0003800200 */
.L_x_21000:
        /* <DEDUP_REMOVED lines=17> */
.L_x_21003:
[----:B------:R-:W-:Y:S05]  /*f010*/  BSYNC.RECONVERGENT B0 ;  /* 0x0000000000007941 */ /* 0x000fea0003800200 */
.L_x_21002:
[----:B------:R-:W-:Y:S01]  /*f020*/  FADD.FTZ R63, RZ, R63 ;  /* 0x0000003fff3f7221 */ /* 0x000fe20000010000 */
[----:B------:R-:W-:Y:S01]  /*f030*/  FADD.FTZ R66, RZ, R66 ;  /* 0x00000042ff427221 */ /* 0x000fe20000010000 */
[----:B------:R-:W-:Y:S01]  /*f040*/  FADD.FTZ R68, RZ, R68 ;  /* 0x00000044ff447221 */ /* 0x000fe20000010000 */
[----:B------:R-:W-:Y:S01]  /*f050*/  FADD.FTZ R64, RZ, R64 ;  /* 0x00000040ff407221 */ /* 0x000fe20000010000 */
[----:B------:R-:W-:Y:S01]  /*f060*/  FADD.FTZ R65, RZ, R65 ;  /* 0x00000041ff417221 */ /* 0x000fe20000010000 */
[----:B------:R-:W-:Y:S01]  /*f070*/  FADD.FTZ R72, R63, R72 ;  /* 0x000000483f487221 */ /* 0x000fe20000010000 */
[----:B012---:R-:W-:Y:S01]  /*f080*/  FADD.FTZ R29, RZ, R60 ;  /* 0x0000003cff1d7221 */ /* 0x007fe20000010000 */
        /* <DEDUP_REMOVED lines=20> */
[----:B------:R-:W-:Y:S01]  /*f1d0*/  FADD.FTZ R38, RZ, R38 ;  /* 0x00000026ff267221 */ /* 0x000fe20000010000 */
[----:B------:R-:W1:Y:S01]  /*f1e0*/  LDS R12, [R0+0x600] ;  /* 0x00060000000c7984 */ /* 0x000e620000000800 */
[----:B------:R-:W-:Y:S01]  /*f1f0*/  FADD.FTZ R46, R39, R46 ;  /* 0x0000002e272e7221 */ /* 0x000fe20000010000 */
[----:B------:R-:W-:Y:S01]  /*f200*/  FADD.FTZ R48, R35, R48 ;  /* 0x0000003023307221 */ /* 0x000fe20000010000 */
[----:B------:R-:W-:Y:S01]  /*f210*/  FADD.FTZ R67, RZ, R67 ;  /* 0x00000043ff437221 */ /* 0x000fe20000010000 */
[----:B------:R-:W2:Y:S01]  /*f220*/  LDS R14, [R0+0x800] ;  /* 0x00080000000e7984 */ /* 0x000ea20000000800 */
[----:B------:R-:W-:Y:S01]  /*f230*/  FADD.FTZ R34, R34, R41 ;  /* 0x0000002922227221 */ /* 0x000fe20000010000 */
[----:B------:R-:W-:Y:S01]  /*f240*/  FADD.FTZ R38, R38, R45 ;  /* 0x0000002d26267221 */ /* 0x000fe20000010000 */
        /* <DEDUP_REMOVED lines=26> */
[----:B------:R-:W-:Y:S01]  /*f3f0*/  ISETP.GE.U32.AND P5, PT, R70, 0x480, PT ;  /* 0x000004804600780c */ /* 0x000fe20003fa6070 */
[----:B------:R-:W-:Y:S01]  /*f400*/  FADD.FTZ R13, R58, R13 ;  /* 0x0000000d3a0d7221 */ /* 0x000fe20000010000 */
[----:B------:R-:W-:Y:S01]  /*f410*/  ISETP.GE.U32.AND P6, PT, R70, 0x500, PT ;  /* 0x000005004600780c */ /* 0x000fe20003fc6070 */
[----:B------:R-:W5:Y:S01]  /*f420*/  LDS R33, [R0+0x1e00] ;  /* 0x001e000000217984 */ /* 0x000f620000000800 */
[----:B0-----:R-:W-:Y:S01]  /*f430*/  FADD.FTZ R21, RZ, R21 ;  /* 0x00000015ff157221 */ /* 0x001fe20000010000 */
[----:B------:R-:W-:Y:S01]  /*f440*/  FADD.FTZ R9, R56, R9 ;  /* 0x0000000938097221 */ /* 0x000fe20000010000 */
        /* <DEDUP_REMOVED lines=11> */
[----:B------:R-:W-:-:S02]  /*f500*/  FADD.FTZ R47, R47, R2 ;  /* 0x000000022f2f7221 */ /* 0x000fc40000010000 */
        /* <DEDUP_REMOVED lines=55> */
.L_x_21005:
[----:B------:R-:W-:Y:S05]  /*f880*/  BSYNC.RECONVERGENT B0 ;  /* 0x0000000000007941 */ /* 0x000fea0003800200 */
.L_x_21004:
        /* <DEDUP_REMOVED lines=17> */
.L_x_21007:
[----:B------:R-:W-:Y:S05]  /*f9a0*/  BSYNC.RECONVERGENT B0 ;  /* 0x0000000000007941 */ /* 0x000fea0003800200 */
.L_x_21006:
        /* <DEDUP_REMOVED lines=17> */
.L_x_21009:
[----:B------:R-:W-:Y:S05]  /*fac0*/  BSYNC.RECONVERGENT B0 ;  /* 0x0000000000007941 */ /* 0x000fea0003800200 */
.L_x_21008:
        /* <DEDUP_REMOVED lines=17> */
.L_x_21011:
[----:B------:R-:W-:Y:S05]  /*fbe0*/  BSYNC.RECONVERGENT B0 ;  /* 0x0000000000007941 */ /* 0x000fea0003800200 */
.L_x_21010:
        /* <DEDUP_REMOVED lines=17> */
.L_x_21013:
[----:B------:R-:W-:Y:S05]  /*fd00*/  BSYNC.RECONVERGENT B0 ;  /* 0x0000000000007941 */ /* 0x000fea0003800200 */
.L_x_21012:
        /* <DEDUP_REMOVED lines=17> */
.L_x_21015:
[----:B------:R-:W-:Y:S05]  /*fe20*/  BSYNC.RECONVERGENT B0 ;  /* 0x0000000000007941 */ /* 0x000fea0003800200 */
.L_x_21014:
        /* <DEDUP_REMOVED lines=11> */
.L_x_20786:
[----:B---3--:R-:W-:Y:S01]  /*fee0*/  HFMA2 R8, -RZ, RZ, 0, 5.9604644775390625e-08 ;  /* 0x00000001ff087431 */ /* 0x008fe200000001ff */
[----:B------:R-:W-:Y:S01]  /*fef0*/  BSSY B1, `(.L_x_21016) ;  /* 0x0000006000017945 */ /* 0x000fe20003800000 */
[----:B------:R-:W-:Y:S02]  /*ff00*/  MOV R7, 0x1f ;  /* 0x0000001f00077802 */ /* 0x000fe40000000f00 */
[----:B------:R-:W-:-:S07]  /*ff10*/  MOV R6, 0xffffffff ;  /* 0xffffffff00067802 */ /* 0x000fce0000000f00 */
[----:B012--5:R-:W-:Y:S05]  /*ff20*/  WARPSYNC.COLLECTIVE R6, `(.L_x_21017) ;  /* 0x0000000006087348 */ /* 0x027fea0003c00000 */
[----:B01----:R0:W1:Y:S02]  /*ff30*/  SHFL.BFLY P0, R185, R20, R8, R7 ;  /* 0x0c00000814b97389 */ /* 0x0030640000000007 */
[----:B012--5:R-:W-:Y:S05]  /*ff40*/  ENDCOLLECTIVE ;  /* 0x000000000000791b */ /* 0x027fea0003800000 */
.L_x_21017:
[----:B------:R-:W-:Y:S05]  /*ff50*/  BSYNC B1 ;  /* 0x0000000000017941 */ /* 0x000fea0003800000 */
.L_x_21016:
        /* <DEDUP_REMOVED lines=9> */
.L_x_21018:
        /* <DEDUP_REMOVED lines=8> */
.L_x_21019:
[----:B------:R-:W-:Y:S02]  /*10070*/  MOV R20, R19 ;  /* 0x0000001300147202 */ /* 0x000fe40000000f00 */
[----:B------:R-:W-:-:S05]  /*10080*/  MOV R6, R185 ;  /* 0x000000b900067202 */ /* 0x000fca0000000f00 */
[----:B------:R-:W-:Y:S01]  /*10090*/  FADD.FTZ R184, R184, R6 ;  /* 0x00000006b8b87221 */ /* 0x000fe20000010000 */
[----:B------:R-:W-:-:S07]  /*100a0*/  MOV R6, 0xffffffff ;  /* 0xffffffff00067802 */ /* 0x000fce0000000f00 */
[----:B------:R-:W-:Y:S05]  /*100b0*/  WARPSYNC.COLLECTIVE R6, `(.L_x_21020) ;  /* 0x0000000006087348 */ /* 0x000fea0003c00000 */
[----:B------:R0:W1:Y:S02]  /*100c0*/  SHFL.BFLY P0, R185, R20, R8, R7 ;  /* 0x0c00000814b97389 */ /* 0x0000640000000007 */
[----:B01----:R-:W-:Y:S05]  /*100d0*/  ENDCOLLECTIVE ;  /* 0x000000000000791b */ /* 0x003fea0003800000 */
.L_x_21020:
        /* <DEDUP_REMOVED lines=8> */
.L_x_21021:
[----:B------:R-:W-:Y:S02]  /*10160*/  MOV R20, R19 ;  /* 0x0000001300147202 */ /* 0x000fe40000000f00 */
[----:B------:R-:W-:-:S05]  /*10170*/  MOV R6, R185 ;  /* 0x000000b900067202 */ /* 0x000fca0000000f00 */
[----:B------:R-:W-:Y:S01]  /*10180*/  FADD.FTZ R184, R184, R6 ;  /* 0x00000006b8b87221 */ /* 0x000fe20000010000 */
[----:B------:R-:W-:-:S07]  /*10190*/  MOV R6, 0xffffffff ;  /* 0xffffffff00067802 */ /* 0x000fce0000000f00 */
[----:B------:R-:W-:Y:S05]  /*101a0*/  WARPSYNC.COLLECTIVE R6, `(.L_x_21022) ;  /* 0x0000000006087348 */ /* 0x000fea0003c00000 */
[----:B------:R0:W1:Y:S02]  /*101b0*/  SHFL.BFLY P0, R185, R20, R8, R7 ;  /* 0x0c00000814b97389 */ /* 0x0000640000000007 */
[----:B01----:R-:W-:Y:S05]  /*101c0*/  ENDCOLLECTIVE ;  /* 0x000000000000791b */ /* 0x003fea0003800000 */
.L_x_21022:
        /* <DEDUP_REMOVED lines=8> */
.L_x_21023:
[----:B------:R-:W-:Y:S02]  /*10250*/  MOV R20, R19 ;  /* 0x0000001300147202 */ /* 0x000fe40000000f00 */
[----:B------:R-:W-:-:S05]  /*10260*/  MOV R6, R185 ;  /* 0x000000b900067202 */ /* 0x000fca0000000f00 */
[----:B------:R-:W-:Y:S01]  /*10270*/  FADD.FTZ R184, R184, R6 ;  /* 0x00000006b8b87221 */ /* 0x000fe20000010000 */
[----:B------:R-:W-:-:S07]  /*10280*/  MOV R6, 0xffffffff ;  /* 0xffffffff00067802 */ /* 0x000fce0000000f00 */
[----:B------:R-:W-:Y:S05]  /*10290*/  WARPSYNC.COLLECTIVE R6, `(.L_x_21024) ;  /* 0x0000000006087348 */ /* 0x000fea0003c00000 */
[----:B------:R0:W1:Y:S02]  /*102a0*/  SHFL.BFLY P0, R185, R20, R8, R7 ;  /* 0x0c00000814b97389 */ /* 0x0000640000000007 */
[----:B01----:R-:W-:Y:S05]  /*102b0*/  ENDCOLLECTIVE ;  /* 0x000000000000791b */ /* 0x003fea0003800000 */
.L_x_21024:
        /* <DEDUP_REMOVED lines=8> */
.L_x_21025:
[----:B------:R-:W-:Y:S02]  /*10340*/  MOV R20, R19 ;  /* 0x0000001300147202 */ /* 0x000fe40000000f00 */
[----:B------:R-:W-:-:S07]  /*10350*/  MOV R186, R185 ;  /* 0x000000b900ba7202 */ /* 0x000fce0000000f00 */
[----:B------:R-:W-:Y:S05]  /*10360*/  WARPSYNC.COLLECTIVE R6, `(.L_x_21026) ;  /* 0x0000000006087348 */ /* 0x000fea0003c00000 */
[----:B------:R0:W1:Y:S02]  /*10370*/  SHFL.BFLY P0, R185, R20, R8, R7 ;  /* 0x0c00000814b97389 */ /* 0x0000640000000007 */
[----:B01----:R-:W-:Y:S05]  /*10380*/  ENDCOLLECTIVE ;  /* 0x000000000000791b */ /* 0x003fea0003800000 */
.L_x_21026:
[----:B------:R-:W-:Y:S01]  /*10390*/  MOV R6, R185 ;  /* 0x000000b900067202 */ /* 0x000fe20000000f00 */
[----:B------:R-:W-:Y:S06]  /*103a0*/  BRA `(.L_x_21027) ;  /* 0xffffff4000307947 */ /* 0x000fec000383ffff */
.L_x_21028:
        /* <DEDUP_REMOVED lines=13> */
.L_x_25518:


//--------------------- .text._ZN10layer_norm13ln_bwd_kernelINS_13Kernel_traitsI6__halfffffjLj1280ELj1ELj4ELj1ELj16ENS_18Kernel_traits_baseILj1280ES2_ffffjLj128EEEEELb0ELb1ELb1ELb1EEEvNS_9BwdParamsE --------------------------
	.section	.text._ZN10layer_norm13ln_bwd_kernelINS_13Kernel_traitsI6__halfffffjLj1280ELj1ELj4ELj1ELj16ENS_18Kernel_traits_baseILj1280ES2_ffffjLj128EEEEELb0ELb1ELb1ELb1EEEvNS_9BwdParamsE,"ax",@progbits
	.align	128
        .global         _ZN10layer_norm13ln_bwd_kernelINS_13Kernel_traitsI6__halfffffjLj1280ELj1ELj4ELj1ELj16ENS_18Kernel_traits_baseILj1280ES2_ffffjLj128EEEEELb0ELb1ELb1ELb1EEEvNS_9BwdParamsE
        .type           _ZN10layer_norm13ln_bwd_kernelINS_13Kernel_traitsI6__halfffffjLj1280ELj1ELj4ELj1ELj16ENS_18Kernel_traits_baseILj1280ES2_ffffjLj128EEEEELb0ELb1ELb1ELb1EEEvNS_9BwdParamsE,@function
        .size           _ZN10layer_norm13ln_bwd_kernelINS_13Kernel_traitsI6__halfffffjLj1280ELj1ELj4ELj1ELj16ENS_18Kernel_traits_baseILj1280ES2_ffffjLj128EEEEELb0ELb1ELb1ELb1EEEvNS_9BwdParamsE,(.L_x_25519 - _ZN10layer_norm13ln_bwd_kernelINS_13Kernel_traitsI6__halfffffjLj1280ELj1ELj4ELj1ELj16ENS_18Kernel_traits_baseILj1280ES2_ffffjLj128EEEEELb0ELb1ELb1ELb1EEEvNS_9BwdParamsE)
        .other          _ZN10layer_norm13ln_bwd_kernelINS_13Kernel_traitsI6__halfffffjLj1280ELj1ELj4ELj1ELj16ENS_18Kernel_traits_baseILj1280ES2_ffffjLj128EEEEELb0ELb1ELb1ELb1EEEvNS_9BwdParamsE,@"STO_CUDA_ENTRY STV_DEFAULT"
_ZN10layer_norm13ln_bwd_kernelINS_13Kernel_traitsI6__halfffffjLj1280ELj1ELj4ELj1ELj16ENS_18Kernel_traits_baseILj1280ES2_ffffjLj128EEEEELb0ELb1ELb1ELb1EEEvNS_9BwdParamsE:
.text._ZN10layer_norm13ln_bwd_kernelINS_13Kernel_traitsI6__halfffffjLj1280ELj1ELj4ELj1ELj16ENS_18Kernel_traits_baseILj1280ES2_ffffjLj128EEEEELb0ELb1ELb1ELb1EEEvNS_9BwdParamsE:
[----:B------:R-:W0:Y:S01]  /*0000*/  LDC R1, c[0x0][0x37c] ;  /* 0x0000df00ff017b82 */ /* 0x000e220000000800 */
[----:B------:R-:W1:Y:S01]  /*0010*/  S2R R2, SR_TID.X ;  /* 0x0000000000027919 */ /* 0x000e620000002100 */
[----:B0-----:R-:W-:-:S06]  /*0020*/  IADD3 R1, PT, PT, R1, -0x170, RZ ;  /* 0xfffffe9001017810 */ /* 0x001fcc0007ffe0ff */
[----:B------:R-:W0:Y:S01]  /*0030*/  S2UR UR4, SR_CTAID.X ;  /* 0x00000000000479c3 */ /* 0x000e220000002500 */
[----:B------:R-:W2:Y:S01]  /*0040*/  LDCU UR5, c[0x0][0x384] ;  /* 0x00007080ff0577ac */ /* 0x000ea20008000800 */
[----:B------:R-:W-:Y:S01]  /*0050*/  BSSY B0, `(.L_x_21029) ;  /* 0x0000c2a000007945 */ /* 0x000fe20003800000 */
[----:B------:R-:W-:Y:S01]  /*0060*/  CS2R R88, SRZ ;  /* 0x0000000000587805 */ /* 0x000fe2000001ff00 */
[----:B------:R3:W-:Y:S01]  /*0070*/  STL [R1+0x74], RZ ;  /* 0x000074ff01007387 */ /* 0x0007e20000100800 */
[----:B------:R-:W4:Y:S01]  /*0080*/  LDCU.64 UR6, c[0x0][0x358] ;  /* 0x00006b00ff0677ac */ /* 0x000f220008000a00 */
[----:B------:R-:W-:Y:S02]  /*0090*/  CS2R R90, SRZ ;  /* 0x00000000005a7805 */ /* 0x000fe4000001ff00 */
[----:B------:R-:W-:Y:S01]  /*00a0*/  CS2R R136, SRZ ;  /* 0x0000000000887805 */ /* 0x000fe2000001ff00 */
[----:B------:R3:W-:Y:S01]  /*00b0*/  STL [R1+0x78], RZ ;  /* 0x000078ff01007387 */ /* 0x0007e20000100800 */
[----:B------:R-:W0:Y:S01]  /*00c0*/  LDCU UR11, c[0x0][0x40c] ;  /* 0x00008180ff0b77ac */ /* 0x000e220008000800 */
[----:B------:R-:W-:-:S02]  /*00d0*/  CS2R R138, SRZ ;  /* 0x00000000008a7805 */ /* 0x000fc4000001ff00 */
[----:B------:R-:W-:Y:S01]  /*00e0*/  CS2R R132, SRZ ;  /* 0x0000000000847805 */ /* 0x000fe2000001ff00 */
[----:B------:R3:W-:Y:S01]  /*00f0*/  STL [R1+0x7c], RZ ;  /* 0x00007cff01007387 */ /* 0x0007e20000100800 */
[----:B------:R-:W1:Y:S01]  /*0100*/  LDCU UR9, c[0x0][0x388] ;  /* 0x00007100ff0977ac */ /* 0x000e620008000800 */
[----:B------:R-:W-:Y:S02]  /*0110*/  CS2R R134, SRZ ;  /* 0x0000000000867805 */ /* 0x000fe4000001ff00 */
[----:B------:R-:W-:Y:S01]  /*0120*/  CS2R R56, SRZ ;  /* 0x0000000000387805 */ /* 0x000fe2000001ff00 */
[----:B------:R3:W-:Y:S01]  /*0130*/  STL [R1+0x80], RZ ;  /* 0x000080ff01007387 */ /* 0x0007e20000100800 */
[----:B------:R-:W2:Y:S01]  /*0140*/  LDCU.U8 UR8, c[0x0][0x410] ;  /* 0x00008200ff0877ac */ /* 0x000ea20008000000 */
[----:B------:R-:W-:Y:S02]  /*0150*/  CS2R R58, SRZ ;  /* 0x00000000003a7805 */ /* 0x000fe4000001ff00 */
[----:B------:R-:W-:Y:S01]  /*0160*/  CS2R R60, SRZ ;  /* 0x00000000003c7805 */ /* 0x000fe2000001ff00 */
[----:B------:R3:W-:Y:S01]  /*0170*/  STL [R1+0x64], RZ ;  /* 0x000064ff01007387 */ /* 0x0007e20000100800 */
[----:B------:R-:W2:Y:S01]  /*0180*/  LDCU UR10, c[0x0][0x400] ;  /* 0x00008000ff0a77ac */ /* 0x000ea20008000800 */
[----:B------:R-:W-:-:S02]  /*0190*/  CS2R R62, SRZ ;  /* 0x00000000003e7805 */ /* 0x000fc4000001ff00 */
[----:B------:R-:W-:Y:S01]  /*01a0*/  CS2R R156, SRZ ;  /* 0x00000000009c7805 */ /* 0x000fe2000001ff00 */
[----:B------:R3:W-:Y:S01]  /*01b0*/  STL [R1+0x68], RZ ;  /* 0x000068ff01007387 */ /* 0x0007e20000100800 */
[----:B0-----:R-:W-:Y:S01]  /*01c0*/  USHF.L.U32 UR4, UR4, 0x2, URZ ;  /* 0x0000000204047899 */ /* 0x001fe200080006ff */
[----:B------:R-:W-:Y:S01]  /*01d0*/  CS2R R158, SRZ ;  /* 0x00000000009e7805 */ /* 0x000fe2000001ff00 */
[----:B------:R-:W0:Y:S01]  /*01e0*/  LDCU.64 UR18, c[0x0][0x438] ;  /* 0x00008700ff1277ac */ /* 0x000e220008000a00 */
[----:B------:R3:W-:Y:S01]  /*01f0*/  STL [R1+0x6c], RZ ;  /* 0x00006cff01007387 */ /* 0x0007e20000100800 */
[----:B------:R-:W-:Y:S02]  /*0200*/  CS2R R148, SRZ ;  /* 0x0000000000947805 */ /* 0x000fe4000001ff00 */
[----:B-1----:R-:W-:Y:S01]  /*0210*/  LOP3.LUT R6, R2, 0x1f, RZ, 0xc0, !PT ;  /* 0x0000001f02067812 */ /* 0x002fe200078ec0ff */
[----:B------:R-:W1:Y:S01]  /*0220*/  LDCU.64 UR20, c[0x0][0x478] ;  /* 0x00008f00ff1477ac */ /* 0x000e620008000a00 */
[----:B------:R3:W-:Y:S01]  /*0230*/  STL [R1+0x70], RZ ;  /* 0x000070ff01007387 */ /* 0x0007e20000100800 */
[----:B------:R-:W-:-:S02]  /*0240*/  SHF.R.U32.HI R0, RZ, 0x5, R2 ;  /* 0x00000005ff007819 */ /* 0x000fc40000011602 */
[----:B------:R-:W-:Y:S02]  /*0250*/  CS2R R150, SRZ ;  /* 0x0000000000967805 */ /* 0x000fe4000001ff00 */
        /* <DEDUP_REMOVED lines=56> */
[----:B------:R-:W0:Y:S02]  /*05e0*/  LDC.64 R2, c[0x0][0x3d0] ;  /* 0x0000f400ff027b82 */ /* 0x000e240000000a00 */
[----:B0-----:R-:W-:-:S05]  /*05f0*/  IMAD.WIDE.U32 R2, R6, 0x8, R2 ;  /* 0x0000000806027825 */ /* 0x001fca00078e0002 */
[----:B------:R-:W2:Y:S04]  /*0600*/  LDG.E.64 R4, desc[UR6][R2.64+0x900] ;  /* 0x0009000602047981 */ /* 0x000ea8000c1e1b00 */
[----:B------:R-:W4:Y:S01]  /*0610*/  LDG.E.64 R8, desc[UR6][R2.64+0x500] ;  /* 0x0005000602087981 */ /* 0x000f22000c1e1b00 */
[----:B--2---:R-:W-:-:S03]  /*0620*/  MOV R16, R4 ;  /* 0x0000000400107202 */ /* 0x004fc60000000f00 */
[----:B------:R0:W-:Y:S01]  /*0630*/  STL.64 [R1+0xf8], R4 ;  /* 0x0000f80401007387 */ /* 0x0001e20000100a00 */
[----:B------:R-:W-:-:S03]  /*0640*/  MOV R17, R5 ;  /* 0x0000000500117202 */ /* 0x000fc60000000f00 */
[----:B0-----:R-:W2:Y:S02]  /*0650*/  LDG.E.64 R4, desc[UR6][R2.64+0x800] ;  /* 0x0008000602047981 */ /* 0x001ea4000c1e1b00 */
[----:B--2---:R-:W-:Y:S02]  /*0660*/  MOV R35, R4 ;  /* 0x0000000400237202 */ /* 0x004fe40000000f00 */
[----:B------:R0:W-:Y:S01]  /*0670*/  STL.64 [R1+0xf0], R4 ;  /* 0x0000f00401007387 */ /* 0x0001e20000100a00 */
[----:B------:R-:W-:-:S03]  /*0680*/  MOV R34, R5 ;  /* 0x0000000500227202 */ /* 0x000fc60000000f00 */
[----:B0-----:R-:W2:Y:S02]  /*0690*/  LDG.E.64 R4, desc[UR6][R2.64+0x700] ;  /* 0x0007000602047981 */ /* 0x001ea4000c1e1b00 */
[----:B--2---:R-:W-:Y:S02]  /*06a0*/  MOV R33, R4 ;  /* 0x0000000400217202 */ /* 0x004fe40000000f00 */
[----:B------:R0:W-:Y:S01]  /*06b0*/  STL.64 [R1+0xe8], R4 ;  /* 0x0000e80401007387 */ /* 0x0001e20000100a00 */
[----:B------:R-:W-:-:S03]  /*06c0*/  MOV R32, R5 ;  /* 0x0000000500207202 */ /* 0x000fc60000000f00 */
[----:B0-----:R-:W2:Y:S01]  /*06d0*/  LDG.E.64 R4, desc[UR6][R2.64+0x600] ;  /* 0x0006000602047981 */ /* 0x001ea2000c1e1b00 */
[----:B----4-:R-:W-:Y:S02]  /*06e0*/  MOV R29, R8 ;  /* 0x00000008001d7202 */ /* 0x010fe40000000f00 */
[----:B------:R-:W-:Y:S01]  /*06f0*/  MOV R28, R9 ;  /* 0x00000009001c7202 */ /* 0x000fe20000000f00 */
[----:B--2---:R0:W-:Y:S01]  /*0700*/  STL.64 [R1+0xe0], R4 ;  /* 0x0000e00401007387 */ /* 0x0041e20000100a00 */
[----:B------:R-:W-:Y:S02]  /*0710*/  MOV R31, R4 ;  /* 0x00000004001f7202 */ /* 0x000fe40000000f00 */
[----:B------:R-:W-:Y:S01]  /*0720*/  MOV R30, R5 ;  /* 0x00000005001e7202 */ /* 0x000fe20000000f00 */
[----:B------:R1:W-:Y:S01]  /*0730*/  STL.64 [R1+0xd8], R8 ;  /* 0x0000d80801007387 */ /* 0x0003e20000100a00 */
[----:B0-----:R-:W0:Y:S03]  /*0740*/  LDC.64 R4, c[0x0][0x3e8] ;  /* 0x0000fa00ff047b82 */ /* 0x001e260000000a00 */
[----:B-1----:R-:W2:Y:S02]  /*0750*/  LDG.E.64 R8, desc[UR6][R2.64+0x400] ;  /* 0x0004000602087981 */ /* 0x002ea4000c1e1b00 */
[----:B--2---:R-:W-:-:S02]  /*0760*/  MOV R27, R8 ;  /* 0x00000008001b7202 */ /* 0x004fc40000000f00 */
[----:B------:R1:W-:Y:S01]  /*0770*/  STL.64 [R1+0xd0], R8 ;  /* 0x0000d00801007387 */ /* 0x0003e20000100a00 */
[----:B------:R-:W-:-:S03]  /*0780*/  MOV R26, R9 ;  /* 0x00000009001a7202 */ /* 0x000fc60000000f00 */
[----:B-1----:R-:W2:Y:S02]  /*0790*/  LDG.E.64 R8, desc[UR6][R2.64+0x300] ;  /* 0x0003000602087981 */ /* 0x002ea4000c1e1b00 */
[----:B--2---:R-:W-:Y:S02]  /*07a0*/  MOV R25, R8 ;  /* 0x0000000800197202 */ /* 0x004fe40000000f00 */
[----:B------:R1:W-:Y:S01]  /*07b0*/  STL.64 [R1+0xc8], R8 ;  /* 0x0000c80801007387 */ /* 0x0003e20000100a00 */
[----:B------:R-:W-:-:S03]  /*07c0*/  MOV R24, R9 ;  /* 0x0000000900187202 */ /* 0x000fc60000000f00 */
[----:B-1----:R-:W2:Y:S01]  /*07d0*/  LDG.E.64 R8, desc[UR6][R2.64+0x200] ;  /* 0x0002000602087981 */ /* 0x002ea2000c1e1b00 */
[----:B0-----:R-:W-:-:S05]  /*07e0*/  IMAD.WIDE.U32 R4, R6, 0x8, R4 ;  /* 0x0000000806047825 */ /* 0x001fca00078e0004 */
[----:B------:R-:W4:Y:S04]  /*07f0*/  LDG.E.64 R244, desc[UR6][R4.64+0x900] ;  /* 0x0009000604f47981 */ /* 0x000f28000c1e1b00 */
[----:B------:R-:W5:Y:S04]  /*0800*/  LDG.E.64 R242, desc[UR6][R4.64+0x800] ;  /* 0x0008000604f27981 */ /* 0x000f68000c1e1b00 */
[----:B------:R-:W5:Y:S04]  /*0810*/  LDG.E.64 R240, desc[UR6][R4.64+0x700] ;  /* 0x0007000604f07981 */ /* 0x000f68000c1e1b00 */
[----:B------:R-:W5:Y:S04]  /*0820*/  LDG.E.64 R238, desc[UR6][R4.64+0x600] ;  /* 0x0006000604ee7981 */ /* 0x000f68000c1e1b00 */
[----:B------:R-:W5:Y:S04]  /*0830*/  LDG.E.64 R236, desc[UR6][R4.64+0x500] ;  /* 0x0005000604ec7981 */ /* 0x000f68000c1e1b00 */
[----:B------:R-:W5:Y:S04]  /*0840*/  LDG.E.64 R14, desc[UR6][R4.64+0x400] ;  /* 0x00040006040e7981 */ /* 0x000f68000c1e1b00 */
[----:B------:R-:W5:Y:S04]  /*0850*/  LDG.E.64 R12, desc[UR6][R4.64+0x300] ;  /* 0x00030006040c7981 */ /* 0x000f68000c1e1b00 */
[----:B------:R-:W5:Y:S04]  /*0860*/  LDG.E.64 R10, desc[UR6][R4.64+0x200] ;  /* 0x00020006040a7981 */ /* 0x000f68000c1e1b00 */
[----:B---3--:R-:W3:Y:S01]  /*0870*/  LDG.E.64 R6, desc[UR6][R4.64] ;  /* 0x0000000604067981 */ /* 0x008ee2000c1e1b00 */
[----:B--2---:R-:W-:-:S03]  /*0880*/  MOV R23, R8 ;  /* 0x0000000800177202 */ /* 0x004fc60000000f00 */
[----:B------:R0:W-:Y:S01]  /*0890*/  STL.64 [R1+0xc0], R8 ;  /* 0x0000c00801007387 */ /* 0x0001e20000100a00 */
[----:B------:R-:W-:-:S03]  /*08a0*/  MOV R22, R9 ;  /* 0x0000000900167202 */ /* 0x000fc60000000f00 */
[----:B0-----:R-:W2:Y:S04]  /*08b0*/  LDG.E.64 R8, desc[UR6][R2.64+0x100] ;  /* 0x0001000602087981 */ /* 0x001ea8000c1e1b00 */
[----:B------:R-:W4:Y:S01]  /*08c0*/  LDG.E.64 R2, desc[UR6][R2.64] ;  /* 0x0000000602027981 */ /* 0x000f22000c1e1b00 */
[--C-:B------:R-:W-:Y:S02]  /*08d0*/  SHF.R.U64 R16, R16, 0x10, R17.reuse ;  /* 0x0000001010107819 */ /* 0x100fe40000001211 */
[----:B------:R-:W-:Y:S02]  /*08e0*/  SHF.R.U32.HI R17, RZ, 0x10, R17 ;  /* 0x00000010ff117819 */ /* 0x000fe40000011611 */
[----:B--2---:R-:W-:Y:S01]  /*08f0*/  MOV R21, R8 ;  /* 0x0000000800157202 */ /* 0x004fe20000000f00 */
[----:B------:R0:W-:Y:S01]  /*0900*/  STL.64 [R1+0xb8], R8 ;  /* 0x0000b80801007387 */ /* 0x0001e20000100a00 */
[----:B------:R-:W-:-:S03]  /*0910*/  MOV R20, R9 ;  /* 0x0000000900147202 */ /* 0x000fc60000000f00 */
[----:B0-----:R0:W2:Y:S01]  /*0920*/  LDG.E.64 R8, desc[UR6][R4.64+0x100] ;  /* 0x0001000604087981 */ /* 0x0010a2000c1e1b00 */
[----:B----4-:R-:W-:Y:S02]  /*0930*/  MOV R19, R2 ;  /* 0x0000000200137202 */ /* 0x010fe40000000f00 */
[----:B------:R-:W-:Y:S01]  /*0940*/  MOV R18, R3 ;  /* 0x0000000300127202 */ /* 0x000fe20000000f00 */
[----:B------:R1:W-:Y:S04]  /*0950*/  STL.64 [R1+0xb0], R2 ;  /* 0x0000b00201007387 */ /* 0x0003e80000100a00 */
[----:B------:R4:W-:Y:S04]  /*0960*/  STL.S16 [R1+0x102], R16 ;  /* 0x0001021001007387 */ /* 0x0009e80000100600 */
[----:B------:R5:W-:Y:S01]  /*0970*/  STL.S16 [R1+0x100], R17 ;  /* 0x0001001101007387 */ /* 0x000be20000100600 */
[----:B-1----:R-:W-:-:S02]  /*0980*/  SHF.R.U64 R2, R35, 0x10, R34 ;  /* 0x0000001023027819 */ /* 0x002fc40000001222 */
[----:B------:R-:W-:Y:S02]  /*0990*/  SHF.R.U32.HI R3, RZ, 0x10, R34 ;  /* 0x00000010ff037819 */ /* 0x000fe40000011622 */
[--C-:B----4-:R-:W-:Y:S01]  /*09a0*/  SHF.R.U64 R16, R33, 0x10, R32.reuse ;  /* 0x0000001021107819 */ /* 0x110fe20000001220 */
[----:B------:R1:W-:Y:S01]  /*09b0*/  STL.S16 [R1+0x106], R2 ;  /* 0x0001060201007387 */ /* 0x0003e20000100600 */
[----:B-----5:R-:W-:-:S03]  /*09c0*/  SHF.R.U32.HI R17, RZ, 0x10, R32 ;  /* 0x00000010ff117819 */ /* 0x020fc60000011620 */
[----:B------:R4:W-:Y:S01]  /*09d0*/  STL.S16 [R1+0x104], R3 ;  /* 0x0001040301007387 */ /* 0x0009e20000100600 */
[----:B0-----:R-:W-:Y:S02]  /*09e0*/  SHF.R.U64 R4, R29, 0x10, R28 ;  /* 0x000000101d047819 */ /* 0x001fe4000000121c */
[--C-:B-1----:R-:W-:Y:S01]  /*09f0*/  SHF.R.U64 R2, R31, 0x10, R30.reuse ;  /* 0x000000101f027819 */ /* 0x102fe2000000121e */
[----:B------:R-:W-:Y:S01]  /*0a00*/  STL.S16 [R1+0x10a], R16 ;  /* 0x00010a1001007387 */ /* 0x000fe20000100600 */
[----:B----4-:R-:W-:-:S03]  /*0a10*/  SHF.R.U32.HI R3, RZ, 0x10, R30 ;  /* 0x00000010ff037819 */ /* 0x010fc6000001161e */
[----:B------:R-:W-:Y:S01]  /*0a20*/  STL.S16 [R1+0x108], R17 ;  /* 0x0001081101007387 */ /* 0x000fe20000100600 */
[----:B------:R-:W-:-:S03]  /*0a30*/  SHF.R.U32.HI R5, RZ, 0x10, R28 ;  /* 0x00000010ff057819 */ /* 0x000fc6000001161c */
[----:B------:R0:W-:Y:S04]  /*0a40*/  STL.S16 [R1+0x10e], R2 ;  /* 0x00010e0201007387 */ /* 0x0001e80000100600 */
[----:B------:R1:W-:Y:S01]  /*0a50*/  STL.S16 [R1+0x10c], R3 ;  /* 0x00010c0301007387 */ /* 0x0003e20000100600 */
[----:B0-----:R-:W-:-:S03]  /*0a60*/  SHF.R.U64 R2, R27, 0x10, R26 ;  /* 0x000000101b027819 */ /* 0x001fc6000000121a */
[----:B------:R0:W-:Y:S01]  /*0a70*/  STL.S16 [R1+0x112], R4 ;  /* 0x0001120401007387 */ /* 0x0001e20000100600 */
[----:B-1----:R-:W-:-:S03]  /*0a80*/  SHF.R.U32.HI R3, RZ, 0x10, R26 ;  /* 0x00000010ff037819 */ /* 0x002fc6000001161a */
[----:B------:R1:W-:Y:S04]  /*0a90*/  STL.S16 [R1+0x110], R5 ;  /* 0x0001100501007387 */ /* 0x0003e80000100600 */
[----:B------:R4:W-:Y:S01]  /*0aa0*/  STL.S16 [R1+0x116], R2 ;  /* 0x0001160201007387 */ /* 0x0009e20000100600 */
[----:B0-----:R-:W-:-:S03]  /*0ab0*/  SHF.R.U64 R4, R25, 0x10, R24 ;  /* 0x0000001019047819 */ /* 0x001fc60000001218 */
[----:B------:R0:W-:Y:S01]  /*0ac0*/  STL.S16 [R1+0x114], R3 ;  /* 0x0001140301007387 */ /* 0x0001e20000100600 */
[----:B-1----:R-:W-:Y:S02]  /*0ad0*/  SHF.R.U32.HI R5, RZ, 0x10, R24 ;  /* 0x00000010ff057819 */ /* 0x002fe40000011618 */
[--C-:B----4-:R-:W-:Y:S01]  /*0ae0*/  SHF.R.U64 R2, R23, 0x10, R22.reuse ;  /* 0x0000001017027819 */ /* 0x110fe20000001216 */
[----:B------:R1:W-:Y:S01]  /*0af0*/  STL.S16 [R1+0x11a], R4 ;  /* 0x00011a0401007387 */ /* 0x0003e20000100600 */
[----:B0-----:R-:W-:-:S03]  /*0b00*/  SHF.R.U32.HI R3, RZ, 0x10, R22 ;  /* 0x00000010ff037819 */ /* 0x001fc60000011616 */
[----:B------:R0:W-:Y:S04]  /*0b10*/  STL.S16 [R1+0x118], R5 ;  /* 0x0001180501007387 */ /* 0x0001e80000100600 */
[----:B------:R4:W-:Y:S01]  /*0b20*/  STL.S16 [R1+0x11e], R2 ;  /* 0x00011e0201007387 */ /* 0x0009e20000100600 */
[----:B-1----:R-:W-:-:S03]  /*0b30*/  SHF.R.U64 R4, R21, 0x10, R20 ;  /* 0x0000001015047819 */ /* 0x002fc60000001214 */
[----:B------:R1:W-:Y:S01]  /*0b40*/  STL.S16 [R1+0x11c], R3 ;  /* 0x00011c0301007387 */ /* 0x0003e20000100600 */
[----:B0-----:R-:W-:Y:S02]  /*0b50*/  SHF.R.U32.HI R5, RZ, 0x10, R20 ;  /* 0x00000010ff057819 */ /* 0x001fe40000011614 */
[--C-:B----4-:R-:W-:Y:S01]  /*0b60*/  SHF.R.U64 R2, R19, 0x10, R18.reuse ;  /* 0x0000001013027819 */ /* 0x110fe20000001212 */
        /* <DEDUP_REMOVED lines=32> */
[----:B------:R-:W-:Y:S01]  /*0d70*/  STL.S16 [R1+0x9e], R4 ;  /* 0x00009e0401007387 */ /* 0x000fe20000100600 */
[----:B-1----:R-:W-:-:S03]  /*0d80*/  SHF.R.U32.HI R3, RZ, 0x10, R11 ;  /* 0x00000010ff037819 */ /* 0x002fc6000001160b */
[----:B------:R-:W-:Y:S04]  /*0d90*/  STL.S16 [R1+0x9c], R5 ;  /* 0x00009c0501007387 */ /* 0x000fe80000100600 */
[----:B------:R3:W-:Y:S04]  /*0da0*/  STL.S16 [R1+0xa2], R2 ;  /* 0x0000a20201007387 */ /* 0x0007e80000100600 */
[----:B------:R0:W-:Y:S01]  /*0db0*/  STL.S16 [R1+0xa0], R3 ;  /* 0x0000a00301007387 */ /* 0x0001e20000100600 */
[--C-:B---3--:R-:W-:Y:S02]  /*0dc0*/  SHF.R.U64 R2, R6, 0x10, R7.reuse ;  /* 0x0000001006027819 */ /* 0x108fe40000001207 */
[----:B0-----:R-:W-:Y:S01]  /*0dd0*/  SHF.R.U32.HI R3, RZ, 0x10, R7 ;  /* 0x00000010ff037819 */ /* 0x001fe20000011607 */
[----:B------:R-:W-:Y:S01]  /*0de0*/  HFMA2 R88, -RZ, RZ, 0, 0 ;  /* 0x00000000ff587431 */ /* 0x000fe200000001ff */
[----:B--2---:R-:W-:-:S02]  /*0df0*/  SHF.R.U64 R4, R8, 0x10, R9 ;  /* 0x0000001008047819 */ /* 0x004fc40000001209 */
[----:B------:R-:W-:-:S03]  /*0e00*/  SHF.R.U32.HI R5, RZ, 0x10, R9 ;  /* 0x00000010ff057819 */ /* 0x000fc60000011609 */
[----:B------:R0:W-:Y:S04]  /*0e10*/  STL.S16 [R1+0xa6], R4 ;  /* 0x0000a60401007387 */ /* 0x0001e80000100600 */
[----:B------:R1:W-:Y:S04]  /*0e20*/  STL.S16 [R1+0xa4], R5 ;  /* 0x0000a40501007387 */ /* 0x0003e80000100600 */
[----:B------:R1:W-:Y:S04]  /*0e30*/  STL.S16 [R1+0xaa], R2 ;  /* 0x0000aa0201007387 */ /* 0x0003e80000100600 */
[----:B------:R1:W-:Y:S01]  /*0e40*/  STL.S16 [R1+0xa8], R3 ;  /* 0x0000a80301007387 */ /* 0x0003e20000100600 */
[----:B0-----:R-:W-:-:S07]  /*0e50*/  MOV R4, R0 ;  /* 0x0000000000047202 */ /* 0x001fce0000000f00 */
.L_x_21223:
[----:B0-----:R0:W-:Y:S01]  /*0e60*/  STL.64 [R1+0x128], R6 ;  /* 0x0001280601007387 */ /* 0x0011e20000100a00 */
[----:B-1----:R-:W1:Y:S08]  /*0e70*/  LDC.64 R2, c[0x0][0x3f8] ;  /* 0x0000fe00ff027b82 */ /* 0x002e700000000a00 */
[----:B--2---:R-:W2:Y:S08]  /*0e80*/  LDC.64 R248, c[0x0][0x3c8] ;  /* 0x0000f200fff87b82 */ /* 0x004eb00000000a00 */
[----:B0-----:R-:W0:Y:S01]  /*0e90*/  LDC.64 R6, c[0x0][0x3f0] ;  /* 0x0000fc00ff067b82 */ /* 0x001e220000000a00 */
[----:B-1----:R-:W-:-:S06]  /*0ea0*/  IMAD.WIDE R2, R4, 0x4, R2 ;  /* 0x0000000404027825 */ /* 0x002fcc00078e0202 */
[----:B---3--:R-:W3:Y:S01]  /*0eb0*/  LDG.E R3, desc[UR6][R2.64] ;  /* 0x0000000602037981 */ /* 0x008ee2000c1e1900 */
[----:B--2---:R-:W-:-:S04]  /*0ec0*/  IMAD.WIDE R248, R4, 0x4, R248 ;  /* 0x0000000404f87825 */ /* 0x004fc800078e02f8 */
[----:B0-----:R-:W-:Y:S01]  /*0ed0*/  IMAD.WIDE R6, R4, 0x4, R6 ;  /* 0x0000000404067825 */ /* 0x001fe200078e0206 */
[----:B------:R0:W5:Y:S04]  /*0ee0*/  LDG.E R2, desc[UR6][R248.64] ;  /* 0x00000006f8027981 */ /* 0x000168000c1e1900 */
[----:B------:R-:W2:Y:S04]  /*0ef0*/  LDG.E R199, desc[UR6][R6.64] ;  /* 0x0000000606c77981 */ /* 0x000ea8000c1e1900 */
[----:B------:R0:W5:Y:S01]  /*0f00*/  LDL.LU.64 R6, [R1+0x128] ;  /* 0x0001280001067983 */ /* 0x0001620000300a00 */
[----:B------:R-:W-:Y:S01]  /*0f10*/  BSSY.RECONVERGENT B1, `(.L_x_21031) ;  /* 0x0000289000017945 */ /* 0x000fe20003800200 */
[----:B------:R-:W-:-:S02]  /*0f20*/  MOV R250, RZ ;  /* 0x000000ff00fa7202 */ /* 0x000fc40000000f00 */
[----:B------:R-:W-:Y:S02]  /*0f30*/  MOV R252, RZ ;  /* 0x000000ff00fc7202 */ /* 0x000fe40000000f00 */
[----:B---3--:R-:W-:Y:S01]  /*0f40*/  ISETP.GE.AND P2, PT, R3, 0x1, PT ;  /* 0x000000010300780c */ /* 0x008fe20003f46270 */
[----:B--2---:R0:W-:-:S12]  /*0f50*/  STL [R1+0x10], R199 ;  /* 0x000010c701007387 */ /* 0x0041d80000100800 */
[----:B----4-:R-:W-:Y:S05]  /*0f60*/  @!P2 BRA `(.L_x_21032) ;  /* 0x000000240050a947 */ /* 0x010fea0003800000 */
[----:B------:R-:W1:Y:S01]  /*0f70*/  S2R R165, SR_TID.X ;  /* 0x0000000000a57919 */ /* 0x000e620000002100 */
[----:B------:R-:W2:Y:S01]  /*0f80*/  LDC.64 R160, c[0x0][0x3c0] ;  /* 0x0000f000ffa07b82 */ /* 0x000ea20000000a00 */
[----:B------:R-:W-:Y:S01]  /*0f90*/  IMAD R192, R4, UR9, RZ ;  /* 0x0000000904c07c24 */ /* 0x000fe2000f8e02ff */
[----:B------:R3:W-:Y:S04]  /*0fa0*/  STL [R1+0x16c], R95 ;  /* 0x00016c5f01007387 */ /* 0x0007e80000100800 */
[----:B------:R-:W-:Y:S01]  /*0fb0*/  SHF.R.S32.HI R0, RZ, 0x1f, R192 ;  /* 0x0000001fff007819 */ /* 0x000fe200000114c0 */
[----:B------:R-:W-:Y:S01]  /*0fc0*/  STL [R1+0x168], R94 ;  /* 0x0001685e01007387 */ /* 0x000fe20000100800 */
[----:B------:R-:W4:Y:S02]  /*0fd0*/  LDC.64 R166, c[0x0][0x3a8] ;  /* 0x0000ea00ffa67b82 */ /* 0x000f240000000a00 */
[----:B------:R-:W-:Y:S01]  /*0fe0*/  LEA.HI R192, R0, R192, RZ, 0x2 ;  /* 0x000000c000c07211 */ /* 0x000fe200078f10ff */
[----:B------:R-:W-:Y:S04]  /*0ff0*/  STL [R1+0x164], R93 ;  /* 0x0001645d01007387 */ /* 0x000fe80000100800 */
[----:B------:R0:W-:Y:S04]  /*1000*/  STL [R1+0x160], R92 ;  /* 0x0001605c01007387 */ /* 0x0001e80000100800 */
[----:B------:R-:W-:Y:S04]  /*1010*/  STL [R1+0x15c], R67 ;  /* 0x00015c4301007387 */ /* 0x000fe80000100800 */
[----:B------:R-:W-:Y:S01]  /*1020*/  STL [R1+0x158], R66 ;  /* 0x0001584201007387 */ /* 0x000fe20000100800 */
[----:B--2---:R-:W-:Y:S01]  /*1030*/  IMAD.WIDE R160, R4, 0x4, R160 ;  /* 0x0000000404a07825 */ /* 0x004fe200078e02a0 */
[----:B-1----:R-:W-:-:S04]  /*1040*/  LOP3.LUT R165, R165, 0x1f, RZ, 0xc0, !PT ;  /* 0x0000001fa5a57812 */ /* 0x002fc800078ec0ff */
[----:B---3--:R-:W2:Y:S01]  /*1050*/  LDG.E R95, desc[UR6][R160.64] ;  /* 0x00000006a05f7981 */ /* 0x008ea2000c1e1900 */
[----:B------:R-:W-:Y:S01]  /*1060*/  MOV R177, UR18 ;  /* 0x0000001200b17c02 */ /* 0x000fe20008000f00 */
[----:B0-----:R-:W0:Y:S01]  /*1070*/  LDC.64 R92, c[0x0][0x428] ;  /* 0x00010a00ff5c7b82 */ /* 0x001e220000000a00 */
[----:B------:R-:W-:Y:S01]  /*1080*/  LEA.HI.SX32 R192, R192, R165, 0x1e ;  /* 0x000000a5c0c07211 */ /* 0x000fe200078ff2ff */
[----:B------:R-:W-:Y:S03]  /*1090*/  STL [R1+0x154], R65 ;  /* 0x0001544101007387 */ /* 0x000fe60000100800 */
[C---:B------:R-:W-:Y:S01]  /*10a0*/  IADD3 R191, PT, PT, R192.reuse, 0x20, RZ ;  /* 0x00000020c0bf7810 */ /* 0x040fe20007ffe0ff */
[----:B------:R-:W-:Y:S01]  /*10b0*/  STL [R1+0x150], R64 ;  /* 0x0001504001007387 */ /* 0x000fe20000100800 */
[C---:B------:R-:W-:Y:S02]  /*10c0*/  IADD3 R190, PT, PT, R192.reuse, 0x40, RZ ;  /* 0x00000040c0be7810 */ /* 0x040fe40007ffe0ff */
[----:B------:R-:W-:-:S02]  /*10d0*/  IADD3 R248, PT, PT, R192, 0x60, RZ ;  /* 0x00000060c0f87810 */ /* 0x000fc40007ffe0ff */
[C---:B------:R-:W-:Y:S02]  /*10e0*/  IADD3 R5, PT, PT, R192.reuse, 0x80, RZ ;  /* 0x00000080c0057810 */ /* 0x040fe40007ffe0ff */
[C---:B------:R-:W-:Y:S01]  /*10f0*/  IADD3 R250, PT, PT, R192.reuse, 0xa0, RZ ;  /* 0x000000a0c0fa7810 */ /* 0x040fe20007ffe0ff */
[--C-:B----4-:R-:W-:Y:S01]  /*1100*/  IMAD.WIDE.U32 R200, R191, 0x10, R166.reuse ;  /* 0x00000010bfc87825 */ /* 0x110fe200078e00a6 */
[----:B------:R-:W-:Y:S01]  /*1110*/  IADD3 R249, PT, PT, R192, 0xc0, RZ ;  /* 0x000000c0c0f97810 */ /* 0x000fe20007ffe0ff */
[----:B------:R-:W-:Y:S02]  /*1120*/  STL [R1+0x14c], R15 ;  /* 0x00014c0f01007387 */ /* 0x000fe40000100800 */
[--C-:B------:R-:W-:Y:S02]  /*1130*/  IMAD.WIDE.U32 R204, R190, 0x10, R166.reuse ;  /* 0x00000010becc7825 */ /* 0x100fe400078e00a6 */
[----:B------:R-:W3:Y:S02]  /*1140*/  LDG.E.128 R200, desc[UR6][R200.64] ;  /* 0x00000006c8c87981 */ /* 0x000ee4000c1e1d00 */
        /* <DEDUP_REMOVED lines=8> */
[----:B------:R-:W4:Y:S04]  /*11d0*/  LDG.E.128 R220, desc[UR6][R220.64] ;  /* 0x00000006dcdc7981 */ /* 0x000f28000c1e1d00 */
[----:B------:R-:W-:Y:S04]  /*11e0*/  STL [R1+0x148], R14 ;  /* 0x0001480e01007387 */ /* 0x000fe80000100800 */
[----:B------:R-:W-:Y:S04]  /*11f0*/  STL [R1+0x144], R13 ;  /* 0x0001440d01007387 */ /* 0x000fe80000100800 */
[----:B------:R-:W-:Y:S04]  /*1200*/  STL [R1+0x140], R12 ;  /* 0x0001400c01007387 */ /* 0x000fe80000100800 */
[----:B------:R-:W-:Y:S04]  /*1210*/  STL [R1+0x13c], R11 ;  /* 0x00013c0b01007387 */ /* 0x000fe80000100800 */
[----:B------:R-:W-:Y:S04]  /*1220*/  STL [R1+0x138], R10 ;  /* 0x0001380a01007387 */ /* 0x000fe80000100800 */
[----:B------:R-:W-:Y:S01]  /*1230*/  STL [R1+0x134], R9 ;  /* 0x0001340901007387 */ /* 0x000fe20000100800 */
[----:B------:R-:W-:-:S03]  /*1240*/  ISETP.NE.U32.AND P0, PT, R177, RZ, PT ;  /* 0x000000ffb100720c */ /* 0x000fc60003f05070 */
[----:B------:R-:W-:Y:S04]  /*1250*/  STL [R1+0x130], R8 ;  /* 0x0001300801007387 */ /* 0x000fe80000100800 */
[----:B-----5:R-:W-:Y:S04]  /*1260*/  STL [R1+0x12c], R7 ;  /* 0x00012c0701007387 */ /* 0x020fe80000100800 */
[----:B------:R1:W-:Y:S02]  /*1270*/  STL [R1+0x128], R6 ;  /* 0x0001280601007387 */ /* 0x0003e40000100800 */
[----:B-1----:R-:W-:-:S04]  /*1280*/  MOV R6, UR19 ;  /* 0x0000001300067c02 */ /* 0x002fc80008000f00 */
[----:B------:R-:W-:-:S13]  /*1290*/  ISETP.NE.AND.EX P0, PT, R6, RZ, PT, P0 ;  /* 0x000000ff0600720c */ /* 0x000fda0003f05300 */
[----:B------:R-:W1:Y:S01]  /*12a0*/  @P0 LDC.64 R188, c[0x0][0x438] ;  /* 0x00010e00ffbc0b82 */ /* 0x000e620000000a00 */
[C---:B------:R-:W-:Y:S01]  /*12b0*/  IMAD.WIDE.U32 R196, R192.reuse, 0x10, R166 ;  /* 0x00000010c0c47825 */ /* 0x040fe200078e00a6 */
[C---:B------:R-:W-:Y:S02]  /*12c0*/  IADD3 R252, PT, PT, R192.reuse, 0xe0, RZ ;  /* 0x000000e0c0fc7810 */ /* 0x040fe40007ffe0ff */
[C---:B------:R-:W-:Y:S02]  /*12d0*/  IADD3 R67, PT, PT, R192.reuse, 0x100, RZ ;  /* 0x00000100c0437810 */ /* 0x040fe40007ffe0ff */
[----:B------:R-:W-:Y:S02]  /*12e0*/  IADD3 R94, PT, PT, R192, 0x120, RZ ;  /* 0x00000120c05e7810 */ /* 0x000fe40007ffe0ff */
[----:B------:R-:W0:Y:S08]  /*12f0*/  @P0 LDC.64 R246, c[0x0][0x438] ;  /* 0x00010e00fff60b82 */ /* 0x000e300000000a00 */
[----:B------:R-:W0:Y:S01]  /*1300*/  @P0 LDC.64 R194, c[0x0][0x438] ;  /* 0x00010e00ffc20b82 */ /* 0x000e220000000a00 */
[----:B------:R-:W-:-:S02]  /*1310*/  IADD3 R0, PT, PT, R3, -0x1, RZ ;  /* 0xffffffff03007810 */ /* 0x000fc40007ffe0ff */
[----:B------:R-:W-:Y:S01]  /*1320*/  ISETP.NE.AND P1, PT, RZ, UR8, PT ;  /* 0x00000008ff007c0c */ /* 0x000fe2000bf25270 */
[----:B------:R0:W-:Y:S01]  /*1330*/  STL [R1+0x4], R177 ;  /* 0x000004b101007387 */ /* 0x0001e20000100800 */
[----:B-1----:R-:W-:-:S03]  /*1340*/  @P0 IMAD.WIDE.U32 R188, R192, 0x10, R188 ;  /* 0x00000010c0bc0825 */ /* 0x002fc600078e00bc */
[----:B------:R-:W1:Y:S01]  /*1350*/  @P0 LDC.64 R184, c[0x0][0x438] ;  /* 0x00010e00ffb80b82 */ /* 0x000e620000000a00 */
[----:B------:R-:W4:Y:S04]  /*1360*/  LDG.E.128 R196, desc[UR6][R196.64] ;  /* 0x00000006c4c47981 */ /* 0x000f28000c1e1d00 */
[----:B------:R0:W5:Y:S03]  /*1370*/  @P0 LDG.E.128 R52, desc[UR6][R188.64] ;  /* 0x00000006bc340981 */ /* 0x000166000c1e1d00 */
[----:B------:R-:W1:Y:S08]  /*1380*/  @P0 LDC.64 R192, c[0x0][0x438] ;  /* 0x00010e00ffc00b82 */ /* 0x000e700000000a00 */
[----:B0-----:R-:W0:Y:S01]  /*1390*/  @P0 LDC.64 R188, c[0x0][0x438] ;  /* 0x00010e00ffbc0b82 */ /* 0x001e220000000a00 */
[----:B------:R-:W-:-:S05]  /*13a0*/  @P0 IMAD.WIDE.U32 R246, R248, 0x10, R246 ;  /* 0x00000010f8f60825 */ /* 0x000fca00078e00f6 */
[----:B------:R1:W5:Y:S02]  /*13b0*/  @P0 LDG.E.128 R40, desc[UR6][R246.64] ;  /* 0x00000006f6280981 */ /* 0x000364000c1e1d00 */
[----:B------:R-:W0:Y:S01]  /*13c0*/  @P0 LDC.64 R186, c[0x0][0x438] ;  /* 0x00010e00ffba0b82 */ /* 0x000e220000000a00 */
[----:B-1----:R-:W-:-:S07]  /*13d0*/  @P0 IMAD.WIDE.U32 R192, R5, 0x10, R192 ;  /* 0x0000001005c00825 */ /* 0x002fce00078e00c0 */
[----:B------:R-:W1:Y:S01]  /*13e0*/  @P0 LDC.64 R246, c[0x0][0x438] ;  /* 0x00010e00fff60b82 */ /* 0x000e620000000a00 */
[----:B------:R0:W5:Y:S01]  /*13f0*/  @P0 LDG.E.128 R36, desc[UR6][R192.64] ;  /* 0x00000006c0240981 */ /* 0x000162000c1e1d00 */
[----:B------:R-:W-:Y:S02]  /*1400*/  IMAD R0, R0, UR9, RZ ;  /* 0x0000000900007c24 */ /* 0x000fe4000f8e02ff */
[----:B0-----:R-:W-:-:S04]  /*1410*/  @P0 IMAD.WIDE.U32 R192, R249, 0x10, R188 ;  /* 0x00000010f9c00825 */ /* 0x001fc800078e00bc */
[----:B------:R-:W0:Y:S01]  /*1420*/  @P0 LDC.64 R248, c[0x0][0x438] ;  /* 0x00010e00fff80b82 */ /* 0x000e220000000a00 */
[----:B------:R-:W-:Y:S01]  /*1430*/  SHF.R.S32.HI R164, RZ, 0x1f, R0 ;  /* 0x0000001fffa47819 */ /* 0x000fe20000011400 */
[----:B------:R-:W-:Y:S01]  /*1440*/  IMAD.WIDE.U32 R160, R252, 0x10, R166 ;  /* 0x00000010fca07825 */ /* 0x000fe200078e00a6 */
[----:B------:R-:W5:Y:S02]  /*1450*/  @P0 LDG.E.128 R28, desc[UR6][R192.64] ;  /* 0x00000006c01c0981 */ /* 0x000f64000c1e1d00 */
[----:B------:R-:W-:Y:S01]  /*1460*/  LEA.HI R0, R164, R0, RZ, 0x2 ;  /* 0x00000000a4007211 */ /* 0x000fe200078f10ff */
[----:B------:R-:W-:Y:S01]  /*1470*/  @P0 IMAD.WIDE.U32 R250, R250, 0x10, R194 ;  /* 0x00000010fafa0825 */ /* 0x000fe200078e00c2 */
[----:B------:R1:W4:Y:S01]  /*1480*/  LDG.E.128 R224, desc[UR6][R160.64] ;  /* 0x00000006a0e07981 */ /* 0x000322000c1e1d00 */
[----:B------:R-:W2:Y:S01]  /*1490*/  @P0 LDC.64 R194, c[0x0][0x438] ;  /* 0x00010e00ffc20b82 */ /* 0x000ea20000000a00 */
[----:B------:R-:W-:Y:S01]  /*14a0*/  LEA.HI.SX32 R0, R0, R165, 0x1e ;  /* 0x000000a500007211 */ /* 0x000fe200078ff2ff */
[----:B------:R-:W-:Y:S01]  /*14b0*/  @P0 IMAD.WIDE.U32 R184, R191, 0x10, R184 ;  /* 0x00000010bfb80825 */ /* 0x000fe200078e00b8 */
[----:B------:R4:W-:Y:S02]  /*14c0*/  STL [R1+0x8], R6 ;  /* 0x0000080601007387 */ /* 0x0009e40000100800 */
[----:B------:R-:W-:Y:S01]  /*14d0*/  IADD3 R5, PT, PT, R0, 0xe0, RZ ;  /* 0x000000e000057810 */ /* 0x000fe20007ffe0ff */
[----:B------:R-:W-:Y:S01]  /*14e0*/  @P0 IMAD.WIDE.U32 R190, R190, 0x10, R186 ;  /* 0x00000010bebe0825 */ /* 0x000fe200078e00ba */
[----:B------:R-:W5:Y:S03]  /*14f0*/  @P0 LDG.E.128 R48, desc[UR6][R184.64] ;  /* 0x00000006b8300981 */ /* 0x000f66000c1e1d00 */
[----:B-1----:R-:W-:Y:S01]  /*1500*/  IMAD.WIDE.U32 R160, R94, 0x10, R166 ;  /* 0x000000105ea07825 */ /* 0x002fe200078e00a6 */
[----:B------:R1:W5:Y:S01]  /*1510*/  @P0 LDG.E.128 R44, desc[UR6][R190.64] ;  /* 0x00000006be2c0981 */ /* 0x000362000c1e1d00 */
[----:B------:R-:W-:-:S02]  /*1520*/  IADD3 R164, PT, PT, R0, 0x20, RZ ;  /* 0x0000002000a47810 */ /* 0x000fc40007ffe0ff */
[----:B------:R-:W-:Y:S01]  /*1530*/  @P0 IMAD.WIDE.U32 R192, R67, 0x10, R246 ;  /* 0x0000001043c00825 */ /* 0x000fe200078e00f6 */
[----:B------:R1:W4:Y:S01]  /*1540*/  LDG.E.128 R232, desc[UR6][R160.64] ;  /* 0x00000006a0e87981 */ /* 0x000322000c1e1d00 */
[C---:B------:R-:W-:Y:S02]  /*1550*/  IADD3 R168, PT, PT, R0.reuse, 0x40, RZ ;  /* 0x0000004000a87810 */ /* 0x040fe40007ffe0ff */
[----:B------:R-:W-:Y:S01]  /*1560*/  IADD3 R172, PT, PT, R0, 0x60, RZ ;  /* 0x0000006000ac7810 */ /* 0x000fe20007ffe0ff */
[----:B0-----:R-:W-:Y:S01]  /*1570*/  @P0 IMAD.WIDE.U32 R246, R94, 0x10, R248 ;  /* 0x000000105ef60825 */ /* 0x001fe200078e00f8 */
[C---:B------:R-:W-:Y:S01]  /*1580*/  IADD3 R176, PT, PT, R0.reuse, 0x80, RZ ;  /* 0x0000008000b07810 */ /* 0x040fe20007ffe0ff */
[----:B------:R-:W5:Y:S01]  /*1590*/  @P0 LDG.E.128 R32, desc[UR6][R250.64] ;  /* 0x00000006fa200981 */ /* 0x000f62000c1e1d00 */
[C---:B------:R-:W-:Y:S01]  /*15a0*/  IADD3 R180, PT, PT, R0.reuse, 0xa0, RZ ;  /* 0x000000a000b47810 */ /* 0x040fe20007ffe0ff */
[--C-:B-1----:R-:W-:Y:S01]  /*15b0*/  IMAD.WIDE.U32 R190, R5, 0x10, R92.reuse ;  /* 0x0000001005be7825 */ /* 0x102fe200078e005c */
[C---:B------:R-:W-:Y:S01]  /*15c0*/  IADD3 R184, PT, PT, R0.reuse, 0xc0, RZ ;  /* 0x000000c000b87810 */ /* 0x040fe20007ffe0ff */
[----:B------:R0:W5:Y:S01]  /*15d0*/  @P0 LDG.E.128 R16, desc[UR6][R246.64] ;  /* 0x00000006f6100981 */ /* 0x000162000c1e1d00 */
[C---:B------:R-:W-:Y:S01]  /*15e0*/  IADD3 R5, PT, PT, R0.reuse, 0x100, RZ ;  /* 0x0000010000057810 */ /* 0x040fe20007ffe0ff */
[C---:B------:R-:W-:Y:S01]  /*15f0*/  IMAD.WIDE.U32 R160, R0.reuse, 0x10, R92 ;  /* 0x0000001000a07825 */ /* 0x040fe200078e005c */
[----:B------:R-:W-:Y:S01]  /*1600*/  IADD3 R0, PT, PT, R0, 0x120, RZ ;  /* 0x0000012000007810 */ /* 0x000fe20007ffe0ff */
[----:B------:R1:W5:Y:S02]  /*1610*/  @P0 LDG.E.128 R20, desc[UR6][R192.64] ;  /* 0x00000006c0140981 */ /* 0x000364000c1e1d00 */
[----:B------:R-:W-:-:S02]  /*1620*/  IMAD.WIDE.U32 R162, R67, 0x10, R166 ;  /* 0x0000001043a27825 */ /* 0x000fc400078e00a6 */
[----:B------:R-:W4:Y:S02]  /*1630*/  LDG.E.128 R188, desc[UR6][R190.64] ;  /* 0x00000006bebc7981 */ /* 0x000f24000c1e1d00 */
[----:B0-----:R-:W-:Y:S02]  /*1640*/  IMAD.WIDE.U32 R246, R0, 0x10, R92 ;  /* 0x0000001000f67825 */ /* 0x001fe400078e005c */
[----:B------:R-:W4:Y:S02]  /*1650*/  LDG.E.128 R228, desc[UR6][R162.64] ;  /* 0x00000006a2e47981 */ /* 0x000f24000c1e1d00 */
[----:B--2---:R-:W-:-:S04]  /*1660*/  @P0 IMAD.WIDE.U32 R194, R252, 0x10, R194 ;  /* 0x00000010fcc20825 */ /* 0x004fc800078e00c2 */
[--C-:B------:R-:W-:Y:S01]  /*1670*/  IMAD.WIDE.U32 R164, R164, 0x10, R92.reuse ;  /* 0x00000010a4a47825 */ /* 0x100fe200078e005c */
[----:B------:R-:W5:Y:S03]  /*1680*/  @P0 LDG.E.128 R24, desc[UR6][R194.64] ;  /* 0x00000006c2180981 */ /* 0x000f66000c1e1d00 */
[--C-:B------:R-:W-:Y:S01]  /*1690*/  IMAD.WIDE.U32 R168, R168, 0x10, R92.reuse ;  /* 0x00000010a8a87825 */ /* 0x100fe200078e005c */
[----:B------:R-:W2:Y:S03]  /*16a0*/  LDG.E.128 R160, desc[UR6][R160.64] ;  /* 0x00000006a0a07981 */ /* 0x000ea6000c1e1d00 */
        /* <DEDUP_REMOVED lines=8> */
[----:B-1----:R-:W-:Y:S01]  /*1730*/  IMAD.WIDE.U32 R192, R5, 0x10, R92 ;  /* 0x0000001005c07825 */ /* 0x002fe200078e005c */
[----:B------:R-:W2:Y:S04]  /*1740*/  LDG.E.128 R180, desc[UR6][R180.64] ;  /* 0x00000006b4b47981 */ /* 0x000ea8000c1e1d00 */
[----:B------:R-:W2:Y:S04]  /*1750*/  LDG.E.128 R184, desc[UR6][R184.64] ;  /* 0x00000006b8b87981 */ /* 0x000ea8000c1e1d00 */
[----:B------:R-:W2:Y:S01]  /*1760*/  LDG.E.128 R192, desc[UR6][R192.64] ;  /* 0x00000006c0c07981 */ /* 0x000ea2000c1e1d00 */
[----:B------:R-:W-:-:S05]  /*1770*/  FSEL R0, R95, RZ, !P1 ;  /* 0x000000ff5f007208 */ /* 0x000fca0004800000 */
[C---:B---3--:R-:W-:Y:S01]  /*1780*/  FADD.FTZ R7, -R0.reuse, R203 ;  /* 0x000000cb00077221 */ /* 0x048fe20000010100 */
[C---:B------:R-:W-:Y:S01]  /*1790*/  FADD.FTZ R250, -R0.reuse, R200 ;  /* 0x000000c800fa7221 */ /* 0x040fe20000010100 */
[C---:B------:R-:W-:Y:S01]  /*17a0*/  FADD.FTZ R252, -R0.reuse, R202 ;  /* 0x000000ca00fc7221 */ /* 0x040fe20000010100 */
[C---:B----4-:R-:W-:Y:S01]  /*17b0*/  FADD.FTZ R9, -R0.reuse, R205 ;  /* 0x000000cd00097221 */ /* 0x050fe20000010100 */
[C---:B------:R-:W-:Y:S01]  /*17c0*/  FADD.FTZ R251, -R0.reuse, R201 ;  /* 0x000000c900fb7221 */ /* 0x040fe20000010100 */
[C---:B------:R-:W-:Y:S01]  /*17d0*/  FADD.FTZ R205, -R0.reuse, R209 ;  /* 0x000000d100cd7221 */ /* 0x040fe20000010100 */
[C---:B------:R-:W-:Y:S01]  /*17e0*/  FADD.FTZ R209, -R0.reuse, R210 ;  /* 0x000000d200d17221 */ /* 0x040fe20000010100 */
[C---:B------:R-:W-:Y:S02]  /*17f0*/  FADD.FTZ R203, -R0.reuse, R212 ;  /* 0x000000d400cb7221 */ /* 0x040fe40000010100 */
[----:B------:R-:W2:Y:S01]  /*1800*/  LDL.LU R212, [R1+0x3c] ;  /* 0x00003c0001d47983 */ /* 0x000ea20000300800 */
[----:B------:R-:W-:-:S03]  /*1810*/  FADD.FTZ R210, -R0, R216 ;  /* 0x000000d800d27221 */ /* 0x000fc60000010100 */
[----:B------:R-:W3:Y:S01]  /*1820*/  LDL.S16 R202, [R1+0x124] ;  /* 0x0001240001ca7983 */ /* 0x000ee20000100600 */
[----:B------:R-:W-:-:S03]  /*1830*/  FADD.FTZ R93, -R0, R220 ;  /* 0x000000dc005d7221 */ /* 0x000fc60000010100 */
[----:B------:R-:W4:Y:S01]  /*1840*/  LDL R200, [R1+0xb0] ;  /* 0x0000b00001c87983 */ /* 0x000f220000100800 */
[C---:B------:R-:W-:Y:S01]  /*1850*/  FADD.FTZ R92, -R0.reuse, R221 ;  /* 0x000000dd005c7221 */ /* 0x040fe20000010100 */
[C---:B------:R-:W-:Y:S02]  /*1860*/  FADD.FTZ R67, -R0.reuse, R222 ;  /* 0x000000de00437221 */ /* 0x040fe40000010100 */
[----:B------:R-:W3:Y:S04]  /*1870*/  LDL.LU R216, [R1+0x38] ;  /* 0x0000380001d87983 */ /* 0x000ee80000300800 */
[----:B------:R-:W3:Y:S04]  /*1880*/  LDL R201, [R1+0xb4] ;  /* 0x0000b40001c97983 */ /* 0x000ee80000100800 */
[----:B------:R-:W3:Y:S04]  /*1890*/  LDL.S16 R220, [R1+0x126] ;  /* 0x0001260001dc7983 */ /* 0x000ee80000100600 */
[----:B------:R-:W3:Y:S04]  /*18a0*/  LDL.LU R221, [R1+0x40] ;  /* 0x0000400001dd7983 */ /* 0x000ee80000300800 */
[----:B------:R-:W3:Y:S01]  /*18b0*/  LDL.LU R222, [R1+0x34] ;  /* 0x0000340001de7983 */ /* 0x000ee20000300800 */
        /* <DEDUP_REMOVED lines=13> */
[----:B------:R-:W-:Y:S01]  /*1990*/  MOV R218, R10 ;  /* 0x0000000a00da7202 */ /* 0x000fe20000000f00 */
[----:B------:R-:W-:Y:S01]  /*19a0*/  FADD.FTZ R66, -R0, R223 ;  /* 0x000000df00427221 */ /* 0x000fe20000010100 */
[----:B------:R-:W-:-:S02]  /*19b0*/  MOV R207, R9 ;  /* 0x0000000900cf7202 */ /* 0x000fc40000000f00 */
[----:B------:R-:W-:Y:S02]  /*19c0*/  MOV R217, R8 ;  /* 0x0000000800d97202 */ /* 0x000fe40000000f00 */
[----:B------:R-:W-:Y:S02]  /*19d0*/  MOV R215, R7 ;  /* 0x0000000700d77202 */ /* 0x000fe40000000f00 */
        /* <DEDUP_REMOVED lines=18> */
[----:B--2---:R-:W-:-:S03]  /*1b00*/  FADD.FTZ R212, R212, R162 ;  /* 0x000000a2d4d47221 */ /* 0x004fc60000010000 */
[----:B------:R-:W-:Y:S01]  /*1b10*/  FFMA.FTZ R68, R160, R0, R68 ;  /* 0x00000000a0447223 */ /* 0x000fe20000010044 */
[----:B----4-:R-:W-:Y:S02]  /*1b20*/  HADD2.F32 R200, -RZ, R200.H0_H0 ;  /* 0x200000c8ffc87230 */ /* 0x010fe40000004100 */
[----:B---3--:R-:W-:Y:S01]  /*1b30*/  FADD.FTZ R216, R216, R161 ;  /* 0x000000a1d8d87221 */ /* 0x008fe20000010000 */
[----:B------:R-:W-:Y:S02]  /*1b40*/  FADD.FTZ R222, R222, R160 ;  /* 0x000000a0dede7221 */ /* 0x000fe40000010000 */
[----:B------:R-:W-:Y:S01]  /*1b50*/  FMUL.FTZ R160, R160, R200 ;  /* 0x000000c8a0a07220 */ /* 0x000fe20000410000 */
[----:B------:R-:W-:Y:S02]  /*1b60*/  HADD2.F32 R200, -RZ, R220.H0_H0 ;  /* 0x200000dcffc87230 */ /* 0x000fe40000004100 */
[----:B------:R-:W-:Y:S01]  /*1b70*/  FADD.FTZ R221, R221, R163 ;  /* 0x000000a3dddd7221 */ /* 0x000fe20000010000 */
[----:B------:R-:W-:Y:S01]  /*1b80*/  FMUL.FTZ R5, R2, R5 ;  /* 0x0000000502057220 */ /* 0x000fe20000410000 */
[----:B------:R-:W-:Y:S01]  /*1b90*/  STL [R1+0x34], R222 ;  /* 0x000034de01007387 */ /* 0x000fe20000100800 */
[----:B------:R-:W-:-:S03]  /*1ba0*/  MOV R220, R211 ;  /* 0x000000d300dc7202 */ /* 0x000fc60000000f00 */
[----:B------:R0:W-:Y:S01]  /*1bb0*/  STL [R1+0x38], R216 ;  /* 0x000038d801007387 */ /* 0x0001e20000100800 */
[----:B------:R-:W-:Y:S01]  /*1bc0*/  MOV R211, R204 ;  /* 0x000000cc00d37202 */ /* 0x000fe20000000f00 */
[----:B------:R-:W-:Y:S02]  /*1bd0*/  HADD2.F32 R201, -RZ, R201.H0_H0 ;  /* 0x200000c9ffc97230 */ /* 0x000fe40000004100 */
[----:B------:R-:W-:Y:S02]  /*1be0*/  HADD2.F32 R202, -RZ, R202.H0_H0 ;  /* 0x200000caffca7230 */ /* 0x000fe40000004100 */
[----:B------:R-:W-:Y:S01]  /*1bf0*/  FADD.FTZ R136, R136, R172 ;  /* 0x000000ac88887221 */ /* 0x000fe20000010000 */
[----:B------:R-:W-:Y:S01]  /*1c00*/  FADD.FTZ R137, R137, R173 ;  /* 0x000000ad89897221 */ /* 0x000fe20000010000 */
[----:B------:R-:W-:Y:S01]  /*1c10*/  FADD.FTZ R138, R138, R174 ;  /* 0x000000ae8a8a7221 */ /* 0x000fe20000010000 */
[----:B------:R-:W-:Y:S01]  /*1c20*/  FADD.FTZ R139, R139, R175 ;  /* 0x000000af8b8b7221 */ /* 0x000fe20000010000 */
[----:B------:R-:W-:Y:S01]  /*1c30*/  FADD.FTZ R132, R132, R176 ;  /* 0x000000b084847221 */ /* 0x000fe20000010000 */
[----:B0-----:R-:W-:Y:S01]  /*1c40*/  MOV R216, R203 ;  /* 0x000000cb00d87202 */ /* 0x001fe20000000f00 */
[----:B------:R-:W-:Y:S01]  /*1c50*/  FADD.FTZ R133, R133, R177 ;  /* 0x000000b185857221 */ /* 0x000fe20000010000 */
[----:B------:R-:W2:Y:S04]  /*1c60*/  LDL R203, [R1+0xb8] ;  /* 0x0000b80001cb7983 */ /* 0x000ea80000100800 */
[----:B------:R-:W3:Y:S04]  /*1c70*/  LDL.LU R225, [R1+0x24] ;  /* 0x0000240001e17983 */ /* 0x000ee80000300800 */
[----:B------:R-:W4:Y:S04]  /*1c80*/  LDL.S16 R204, [R1+0x122] ;  /* 0x0001220001cc7983 */ /* 0x000f280000100600 */
[----:B------:R0:W-:Y:S01]  /*1c90*/  STL [R1+0x3c], R212 ;  /* 0x00003cd401007387 */ /* 0x0001e20000100800 */
        /* <DEDUP_REMOVED lines=8> */
[----:B------:R1:W4:Y:S01]  /*1d20*/  LDG.E.128 R196, desc[UR6][R246.64] ;  /* 0x00000006f6c47981 */ /* 0x000322000c1e1d00 */
[----:B0-----:R-:W-:-:S03]  /*1d30*/  MOV R212, R205 ;  /* 0x000000cd00d47202 */ /* 0x001fc60000000f00 */
[----:B------:R-:W4:Y:S04]  /*1d40*/  LDL R205, [R1+0xbc] ;  /* 0x0000bc0001cd7983 */ /* 0x000f280000100800 */
[----:B------:R-:W4:Y:S04]  /*1d50*/  LDL.LU R222, [R1+0x28] ;  /* 0x0000280001de7983 */ /* 0x000f280000300800 */
[----:B------:R0:W-:Y:S04]  /*1d60*/  STL [R1+0x40], R221 ;  /* 0x000040dd01007387 */ /* 0x0001e80000100800 */
[----:B------:R-:W4:Y:S01]  /*1d70*/  LDL.LU R223, [R1+0x2c] ;  /* 0x00002c0001df7983 */ /* 0x000f220000300800 */
[----:B0-----:R-:W-:-:S02]  /*1d80*/  MOV R221, R218 ;  /* 0x000000da00dd7202 */ /* 0x001fc40000000f00 */
[----:B------:R-:W-:Y:S02]  /*1d90*/  MOV R218, R213 ;  /* 0x000000d500da7202 */ /* 0x000fe40000000f00 */
[----:B------:R-:W-:Y:S02]  /*1da0*/  MOV R213, R206 ;  /* 0x000000ce00d57202 */ /* 0x000fe40000000f00 */
[----:B------:R-:W4:Y:S04]  /*1db0*/  LDL.S16 R206, [R1+0x120] ;  /* 0x0001200001ce7983 */ /* 0x000f280000100600 */
[----:B------:R-:W4:Y:S01]  /*1dc0*/  LDL.LU R224, [R1+0x30] ;  /* 0x0000300001e07983 */ /* 0x000f220000300800 */
[C---:B------:R-:W-:Y:S01]  /*1dd0*/  FFMA.FTZ R69, R161.reuse, R5, R69 ;  /* 0x00000005a1457223 */ /* 0x040fe20000010045 */
[----:B------:R-:W-:Y:S01]  /*1de0*/  FMUL.FTZ R200, R161, R200 ;  /* 0x000000c8a1c87220 */ /* 0x000fe20000410000 */
[----:B------:R-:W-:Y:S01]  /*1df0*/  FMUL.FTZ R161, R2, R248 ;  /* 0x000000f802a17220 */ /* 0x000fe20000410000 */
[----:B------:R-:W-:-:S03]  /*1e00*/  FMUL.FTZ R201, R162, R201 ;  /* 0x000000c9a2c97220 */ /* 0x000fc60000410000 */
[----:B------:R-:W-:Y:S01]  /*1e10*/  FFMA.FTZ R70, R162, R161, R70 ;  /* 0x000000a1a2467223 */ /* 0x000fe20000010046 */
[----:B------:R-:W-:Y:S01]  /*1e20*/  FMUL.FTZ R162, R2, R249 ;  /* 0x000000f902a27220 */ /* 0x000fe20000410000 */
[----:B------:R-:W-:-:S03]  /*1e30*/  FMUL.FTZ R202, R163, R202 ;  /* 0x000000caa3ca7220 */ /* 0x000fc60000410000 */
[----:B------:R-:W-:Y:S01]  /*1e40*/  FFMA.FTZ R71, R163, R162, R71 ;  /* 0x000000a2a3477223 */ /* 0x000fe20000010047 */
[----:B------:R-:W-:-:S04]  /*1e50*/  FMUL.FTZ R163, R2, R250 ;  /* 0x000000fa02a37220 */ /* 0x000fc80000410000 */
[----:B------:R-:W-:Y:S01]  /*1e60*/  FFMA.FTZ R72, R164, R163, R72 ;  /* 0x000000a3a4487223 */ /* 0x000fe20000010048 */
[----:B--2---:R-:W-:Y:S02]  /*1e70*/  HADD2.F32 R203, -RZ, R203.H0_H0 ;  /* 0x200000cbffcb7230 */ /* 0x004fe40000004100 */
[----:B---3--:R-:W-:-:S03]  /*1e80*/  FADD.FTZ R225, R225, R164 ;  /* 0x000000a4e1e17221 */ /* 0x008fc60000010000 */
[----:B------:R-:W-:Y:S01]  /*1e90*/  FMUL.FTZ R203, R164, R203 ;  /* 0x000000cba4cb7220 */ /* 0x000fe20000410000 */
[----:B------:R-:W-:Y:S01]  /*1ea0*/  FMUL.FTZ R164, R2, R251 ;  /* 0x000000fb02a47220 */ /* 0x000fe20000410000 */
[----:B----4-:R-:W-:Y:S01]  /*1eb0*/  HADD2.F32 R204, -RZ, R204.H0_H0 ;  /* 0x200000ccffcc7230 */ /* 0x010fe20000004100 */
[----:B------:R-:W-:Y:S02]  /*1ec0*/  STL [R1+0x24], R225 ;  /* 0x000024e101007387 */ /* 0x000fe40000100800 */
[C---:B------:R-:W-:Y:S02]  /*1ed0*/  FFMA.FTZ R73, R165.reuse, R164, R73 ;  /* 0x000000a4a5497223 */ /* 0x040fe40000010049 */
[----:B------:R-:W-:Y:S01]  /*1ee0*/  FMUL.FTZ R204, R165, R204 ;  /* 0x000000cca5cc7220 */ /* 0x000fe20000410000 */
[----:B------:R-:W-:Y:S01]  /*1ef0*/  FADD.FTZ R222, R222, R165 ;  /* 0x000000a5dede7221 */ /* 0x000fe20000010000 */
[----:B------:R-:W-:Y:S02]  /*1f00*/  HADD2.F32 R205, -RZ, R205.H0_H0 ;  /* 0x200000cdffcd7230 */ /* 0x000fe40000004100 */
[----:B------:R-:W-:-:S02]  /*1f10*/  FMUL.FTZ R165, R2, R252 ;  /* 0x000000fc02a57220 */ /* 0x000fc40000410000 */
[----:B------:R0:W-:Y:S01]  /*1f20*/  STL [R1+0x28], R222 ;  /* 0x000028de01007387 */ /* 0x0001e20000100800 */
[----:B------:R-:W-:Y:S01]  /*1f30*/  FADD.FTZ R223, R223, R166 ;  /* 0x000000a6dfdf7221 */ /* 0x000fe20000010000 */
[C---:B------:R-:W-:Y:S01]  /*1f40*/  FFMA.FTZ R74, R166.reuse, R165, R74 ;  /* 0x000000a5a64a7223 */ /* 0x040fe2000001004a */
[----:B0-----:R-:W-:Y:S02]  /*1f50*/  MOV R222, R207 ;  /* 0x000000cf00de7202 */ /* 0x001fe40000000f00 */
[----:B------:R-:W2:Y:S04]  /*1f60*/  LDL R207, [R1+0xc0] ;  /* 0x0000c00001cf7983 */ /* 0x000ea80000100800 */
[----:B------:R0:W-:Y:S01]  /*1f70*/  STL [R1+0x2c], R223 ;  /* 0x00002cdf01007387 */ /* 0x0001e20000100800 */
[----:B------:R-:W-:-:S03]  /*1f80*/  FMUL.FTZ R205, R166, R205 ;  /* 0x000000cda6cd7220 */ /* 0x000fc60000410000 */
[----:B------:R-:W3:Y:S01]  /*1f90*/  LDL.LU R228, [R1+0x14] ;  /* 0x0000140001e47983 */ /* 0x000ee20000300800 */
[----:B------:R-:W-:-:S03]  /*1fa0*/  FMUL.FTZ R166, R2, R208 ;  /* 0x000000d002a67220 */ /* 0x000fc60000410000 */
[----:B------:R-:W4:Y:S01]  /*1fb0*/  LDL.S16 R208, [R1+0x11e] ;  /* 0x00011e0001d07983 */ /* 0x000f220000100600 */
[----:B0-----:R-:W-:Y:S02]  /*1fc0*/  MOV R223, R213 ;  /* 0x000000d500df7202 */ /* 0x001fe40000000f00 */
[----:B------:R-:W-:Y:S02]  /*1fd0*/  MOV R213, R209 ;  /* 0x000000d100d57202 */ /* 0x000fe40000000f00 */
[----:B------:R-:W4:Y:S04]  /*1fe0*/  LDL R209, [R1+0xc4] ;  /* 0x0000c40001d17983 */ /* 0x000f280000100800 */
[----:B------:R-:W4:Y:S01]  /*1ff0*/  LDL.LU R227, [R1+0x18] ;  /* 0x0000180001e37983 */ /* 0x000f220000300800 */
[----:B------:R-:W-:Y:S01]  /*2000*/  FADD.FTZ R224, R224, R167 ;  /* 0x000000a7e0e07221 */ /* 0x000fe20000010000 */
[----:B------:R-:W-:-:S02]  /*2010*/  HADD2.F32 R206, -RZ, R206.H0_H0 ;  /* 0x200000ceffce7230 */ /* 0x000fc40000004100 */
[C---:B------:R-:W-:Y:S02]  /*2020*/  FFMA.FTZ R75, R167.reuse, R166, R75 ;  /* 0x000000a6a74b7223 */ /* 0x040fe4000001004b */
[----:B------:R0:W-:Y:S01]  /*2030*/  STL [R1+0x30], R224 ;  /* 0x000030e001007387 */ /* 0x0001e20000100800 */
[----:B------:R-:W-:-:S03]  /*2040*/  FMUL.FTZ R206, R167, R206 ;  /* 0x000000cea7ce7220 */ /* 0x000fc60000410000 */
[----:B------:R-:W4:Y:S01]  /*2050*/  LDL.LU R226, [R1+0x1c] ;  /* 0x00001c0001e27983 */ /* 0x000f220000300800 */
[----:B------:R-:W-:Y:S01]  /*2060*/  FMUL.FTZ R167, R2, R219 ;  /* 0x000000db02a77220 */ /* 0x000fe20000410000 */
[----:B------:R-:W-:Y:S02]  /*2070*/  MOV R219, R210 ;  /* 0x000000d200db7202 */ /* 0x000fe40000000f00 */
[----:B------:R-:W4:Y:S04]  /*2080*/  LDL.S16 R210, [R1+0x11c] ;  /* 0x00011c0001d27983 */ /* 0x000f280000100600 */
[----:B------:R-:W4:Y:S01]  /*2090*/  LDL.LU R225, [R1+0x20] ;  /* 0x0000200001e17983 */ /* 0x000f220000300800 */
[----:B0-----:R-:W-:Y:S02]  /*20a0*/  MOV R224, R221 ;  /* 0x000000dd00e07202 */ /* 0x001fe40000000f00 */
[----:B------:R-:W-:-:S02]  /*20b0*/  MOV R221, R216 ;  /* 0x000000d800dd7202 */ /* 0x000fc40000000f00 */
[----:B------:R-:W-:Y:S02]  /*20c0*/  MOV R216, R215 ;  /* 0x000000d700d87202 */ /* 0x000fe40000000f00 */
[----:B------:R-:W-:Y:S02]  /*20d0*/  MOV R215, R211 ;  /* 0x000000d300d77202 */ /* 0x000fe40000000f00 */
[----:B------:R-:W4:Y:S01]  /*20e0*/  LDL R211, [R1+0xc8] ;  /* 0x0000c80001d37983 */ /* 0x000f220000100800 */
[----:B------:R-:W-:Y:S01]  /*20f0*/  FFMA.FTZ R76, R168, R167, R76 ;  /* 0x000000a7a84c7223 */ /* 0x000fe2000001004c */
[----:B--2---:R-:W-:-:S05]  /*2100*/  HADD2.F32 R207, -RZ, R207.H0_H0 ;  /* 0x200000cfffcf7230 */ /* 0x004fca0000004100 */
[----:B------:R-:W-:Y:S01]  /*2110*/  FMUL.FTZ R207, R168, R207 ;  /* 0x000000cfa8cf7220 */ /* 0x000fe20000410000 */
[----:B---3--:R-:W-:Y:S01]  /*2120*/  FADD.FTZ R228, R228, R168 ;  /* 0x000000a8e4e47221 */ /* 0x008fe20000010000 */
[C---:B------:R-:W-:Y:S01]  /*2130*/  FMUL.FTZ R168, R2.reuse, R222 ;  /* 0x000000de02a87220 */ /* 0x040fe20000410000 */
[----:B------:R-:W-:Y:S01]  /*2140*/  MOV R222, R212 ;  /* 0x000000d400de7202 */ /* 0x000fe20000000f00 */
[----:B----4-:R-:W-:Y:S02]  /*2150*/  HADD2.F32 R208, -RZ, R208.H0_H0 ;  /* 0x200000d0ffd07230 */ /* 0x010fe40000004100 */
[----:B------:R-:W-:Y:S04]  /*2160*/  STL [R1+0x14], R228 ;  /* 0x000014e401007387 */ /* 0x000fe80000100800 */
[----:B------:R-:W2:Y:S01]  /*2170*/  LDL.S16 R212, [R1+0x11a] ;  /* 0x00011a0001d47983 */ /* 0x000ea20000100600 */
[C---:B------:R-:W-:Y:S01]  /*2180*/  FFMA.FTZ R77, R169.reuse, R168, R77 ;  /* 0x000000a8a94d7223 */ /* 0x040fe2000001004d */
[----:B------:R-:W-:Y:S01]  /*2190*/  FMUL.FTZ R208, R169, R208 ;  /* 0x000000d0a9d07220 */ /* 0x000fe20000410000 */
[----:B------:R-:W-:Y:S01]  /*21a0*/  FADD.FTZ R227, R227, R169 ;  /* 0x000000a9e3e37221 */ /* 0x000fe20000010000 */
[----:B------:R-:W-:Y:S01]  /*21b0*/  FMUL.FTZ R169, R2, R223 ;  /* 0x000000df02a97220 */ /* 0x000fe20000410000 */
[----:B------:R-:W-:-:S03]  /*21c0*/  MOV R223, R213 ;  /* 0x000000d500df7202 */ /* 0x000fc60000000f00 */
[----:B------:R-:W-:Y:S01]  /*21d0*/  STL [R1+0x18], R227 ;  /* 0x000018e301007387 */ /* 0x000fe20000100800 */
[----:B------:R-:W-:-:S03]  /*21e0*/  HADD2.F32 R209, -RZ, R209.H0_H0 ;  /* 0x200000d1ffd17230 */ /* 0x000fc60000004100 */
[----:B------:R-:W3:Y:S01]  /*21f0*/  LDL R213, [R1+0xcc] ;  /* 0x0000cc0001d57983 */ /* 0x000ee20000100800 */
[----:B------:R-:W-:Y:S01]  /*2200*/  FADD.FTZ R226, R226, R170 ;  /* 0x000000aae2e27221 */ /* 0x000fe20000010000 */
[C---:B------:R-:W-:Y:S01]  /*2210*/  FFMA.FTZ R78, R170.reuse, R169, R78 ;  /* 0x000000a9aa4e7223 */ /* 0x040fe2000001004e */
[----:B------:R-:W-:Y:S01]  /*2220*/  FMUL.FTZ R209, R170, R209 ;  /* 0x000000d1aad17220 */ /* 0x000fe20000410000 */
[C---:B------:R-:W-:Y:S01]  /*2230*/  FMUL.FTZ R170, R2.reuse, R224 ;  /* 0x000000e002aa7220 */ /* 0x040fe20000410000 */
[----:B------:R-:W-:Y:S01]  /*2240*/  MOV R224, R214 ;  /* 0x000000d600e07202 */ /* 0x000fe20000000f00 */
[----:B------:R-:W-:Y:S01]  /*2250*/  STL [R1+0x1c], R226 ;  /* 0x00001ce201007387 */ /* 0x000fe20000100800 */
[----:B------:R-:W-:Y:S02]  /*2260*/  HADD2.F32 R210, -RZ, R210.H0_H0 ;  /* 0x200000d2ffd27230 */ /* 0x000fe40000004100 */
[----:B------:R-:W-:Y:S01]  /*2270*/  FADD.FTZ R225, R225, R171 ;  /* 0x000000abe1e17221 */ /* 0x000fe20000010000 */
[----:B------:R-:W4:Y:S01]  /*2280*/  LDL.S16 R214, [R1+0x118] ;  /* 0x0001180001d67983 */ /* 0x000f220000100600 */
[C---:B------:R-:W-:Y:S01]  /*2290*/  FFMA.FTZ R79, R171.reuse, R170, R79 ;  /* 0x000000aaab4f7223 */ /* 0x040fe2000001004f */
[----:B------:R-:W-:Y:S01]  /*22a0*/  FMUL.FTZ R210, R171, R210 ;  /* 0x000000d2abd27220 */ /* 0x000fe20000410000 */
[----:B------:R-:W-:Y:S01]  /*22b0*/  FMUL.FTZ R171, R2, R215 ;  /* 0x000000d702ab7220 */ /* 0x000fe20000410000 */
[----:B------:R0:W-:Y:S04]  /*22c0*/  STL [R1+0x20], R225 ;  /* 0x000020e101007387 */ /* 0x0001e80000100800 */
[----:B------:R-:W4:Y:S01]  /*22d0*/  LDL R215, [R1+0xd0] ;  /* 0x0000d00001d77983 */ /* 0x000f220000100800 */
[----:B------:R-:W-:-:S02]  /*22e0*/  HADD2.F32 R211, -RZ, R211.H0_H0 ;  /* 0x200000d3ffd37230 */ /* 0x000fc40000004100 */
[C---:B------:R-:W-:Y:S01]  /*22f0*/  FFMA.FTZ R80, R172.reuse, R171, R80 ;  /* 0x000000abac507223 */ /* 0x040fe20000010050 */
[----:B0-----:R-:W-:Y:S02]  /*2300*/  MOV R225, R221 ;  /* 0x000000dd00e17202 */ /* 0x001fe40000000f00 */
[----:B------:R-:W-:Y:S02]  /*2310*/  MOV R221, R216 ;  /* 0x000000d800dd7202 */ /* 0x000fe40000000f00 */
[----:B------:R-:W4:Y:S01]  /*2320*/  LDL.S16 R216, [R1+0x116] ;  /* 0x0001160001d87983 */ /* 0x000f220000100600 */
[----:B------:R-:W-:Y:S01]  /*2330*/  FMUL.FTZ R211, R172, R211 ;  /* 0x000000d3acd37220 */ /* 0x000fe20000410000 */
[----:B------:R-:W-:Y:S01]  /*2340*/  FMUL.FTZ R172, R2, R222 ;  /* 0x000000de02ac7220 */ /* 0x000fe20000410000 */
[----:B------:R-:W-:Y:S02]  /*2350*/  MOV R222, R217 ;  /* 0x000000d900de7202 */ /* 0x000fe40000000f00 */
[----:B------:R-:W4:Y:S01]  /*2360*/  LDL R217, [R1+0xd4] ;  /* 0x0000d40001d97983 */ /* 0x000f220000100800 */
[----:B------:R-:W-:Y:S01]  /*2370*/  FFMA.FTZ R81, R173, R172, R81 ;  /* 0x000000acad517223 */ /* 0x000fe20000010051 */
[----:B--2---:R-:W-:-:S05]  /*2380*/  HADD2.F32 R212, -RZ, R212.H0_H0 ;  /* 0x200000d4ffd47230 */ /* 0x004fca0000004100 */
[----:B------:R-:W-:Y:S01]  /*2390*/  FMUL.FTZ R212, R173, R212 ;  /* 0x000000d4add47220 */ /* 0x000fe20000410000 */
[----:B------:R-:W-:Y:S01]  /*23a0*/  FMUL.FTZ R173, R2, R223 ;  /* 0x000000df02ad7220 */ /* 0x000fe20000410000 */
[----:B------:R-:W-:Y:S02]  /*23b0*/  MOV R223, R218 ;  /* 0x000000da00df7202 */ /* 0x000fe40000000f00 */
[----:B------:R-:W2:Y:S01]  /*23c0*/  LDL.S16 R218, [R1+0x114] ;  /* 0x0001140001da7983 */ /* 0x000ea20000100600 */
[----:B---3--:R-:W-:Y:S02]  /*23d0*/  HADD2.F32 R213, -RZ, R213.H0_H0 ;  /* 0x200000d5ffd57230 */ /* 0x008fe40000004100 */
[----:B------:R-:W-:-:S03]  /*23e0*/  FFMA.FTZ R82, R174, R173, R82 ;  /* 0x000000adae527223 */ /* 0x000fc60000010052 */
[----:B------:R-:W-:Y:S01]  /*23f0*/  FMUL.FTZ R213, R174, R213 ;  /* 0x000000d5aed57220 */ /* 0x000fe20000410000 */
[----:B------:R-:W-:Y:S01]  /*2400*/  FMUL.FTZ R174, R2, R224 ;  /* 0x000000e002ae7220 */ /* 0x000fe20000410000 */
[----:B------:R-:W-:Y:S02]  /*2410*/  MOV R224, R219 ;  /* 0x000000db00e07202 */ /* 0x000fe40000000f00 */
[----:B------:R-:W3:Y:S01]  /*2420*/  LDL R219, [R1+0xd8] ;  /* 0x0000d80001db7983 */ /* 0x000ee20000100800 */
[----:B----4-:R-:W-:Y:S02]  /*2430*/  HADD2.F32 R214, -RZ, R214.H0_H0 ;  /* 0x200000d6ffd67230 */ /* 0x010fe40000004100 */
[----:B------:R-:W-:-:S03]  /*2440*/  FFMA.FTZ R83, R175, R174, R83 ;  /* 0x000000aeaf537223 */ /* 0x000fc60000010053 */
[----:B------:R-:W-:Y:S01]  /*2450*/  FMUL.FTZ R214, R175, R214 ;  /* 0x000000d6afd67220 */ /* 0x000fe20000410000 */
[----:B------:R-:W-:Y:S01]  /*2460*/  FMUL.FTZ R175, R2, R225 ;  /* 0x000000e102af7220 */ /* 0x000fe20000410000 */
[----:B------:R-:W-:Y:S01]  /*2470*/  MOV R225, R220 ;  /* 0x000000dc00e17202 */ /* 0x000fe20000000f00 */
[----:B------:R-:W-:Y:S01]  /*2480*/  HADD2.F32 R215, -RZ, R215.H0_H0 ;  /* 0x200000d7ffd77230 */ /* 0x000fe20000004100 */
[----:B------:R-:W4:Y:S01]  /*2490*/  LDL.S16 R220, [R1+0x112] ;  /* 0x0001120001dc7983 */ /* 0x000f220000100600 */
[----:B------:R-:W-:-:S03]  /*24a0*/  FFMA.FTZ R84, R176, R175, R84 ;  /* 0x000000afb0547223 */ /* 0x000fc60000010054 */
[----:B------:R-:W-:Y:S01]  /*24b0*/  FMUL.FTZ R215, R176, R215 ;  /* 0x000000d7b0d77220 */ /* 0x000fe20000410000 */
[----:B------:R-:W-:Y:S02]  /*24c0*/  FMUL.FTZ R176, R2, R221 ;  /* 0x000000dd02b07220 */ /* 0x000fe40000410000 */
[----:B------:R-:W4:Y:S01]  /*24d0*/  LDL R221, [R1+0xdc] ;  /* 0x0000dc0001dd7983 */ /* 0x000f220000100800 */
[----:B------:R-:W-:Y:S02]  /*24e0*/  HADD2.F32 R216, -RZ, R216.H0_H0 ;  /* 0x200000d8ffd87230 */ /* 0x000fe40000004100 */
[----:B------:R-:W-:-:S03]  /*24f0*/  FFMA.FTZ R85, R177, R176, R85 ;  /* 0x000000b0b1557223 */ /* 0x000fc60000010055 */
[----:B------:R-:W-:Y:S01]  /*2500*/  FMUL.FTZ R216, R177, R216 ;  /* 0x000000d8b1d87220 */ /* 0x000fe20000410000 */
[----:B------:R-:W-:Y:S02]  /*2510*/  HADD2.F32 R217, -RZ, R217.H0_H0 ;  /* 0x200000d9ffd97230 */ /* 0x000fe40000004100 */
[----:B------:R-:W-:Y:S02]  /*2520*/  FMUL.FTZ R177, R2, R222 ;  /* 0x000000de02b17220 */ /* 0x000fe40000410000 */
[----:B------:R-:W4:Y:S02]  /*2530*/  LDL.S16 R222, [R1+0x110] ;  /* 0x0001100001de7983 */ /* 0x000f240000100600 */
[C---:B------:R-:W-:Y:S01]  /*2540*/  FFMA.FTZ R86, R178.reuse, R177, R86 ;  /* 0x000000b1b2567223 */ /* 0x040fe20000010056 */
[----:B------:R-:W-:Y:S01]  /*2550*/  FMUL.FTZ R217, R178, R217 ;  /* 0x000000d9b2d97220 */ /* 0x000fe20000410000 */
[----:B------:R-:W-:Y:S02]  /*2560*/  FMUL.FTZ R178, R2, R223 ;  /* 0x000000df02b27220 */ /* 0x000fe40000410000 */
[----:B------:R-:W4:Y:S02]  /*2570*/  LDL R223, [R1+0xe0] ;  /* 0x0000e00001df7983 */ /* 0x000f240000100800 */
[----:B------:R-:W-:-:S02]  /*2580*/  FFMA.FTZ R87, R179, R178, R87 ;  /* 0x000000b2b3577223 */ /* 0x000fc40000010057 */
[----:B------:R-:W4:Y:S01]  /*2590*/  LDL.LU R230, [R1+0x74] ;  /* 0x0000740001e67983 */ /* 0x000f220000300800 */
[----:B--2---:R-:W-:-:S05]  /*25a0*/  HADD2.F32 R218, -RZ, R218.H0_H0 ;  /* 0x200000daffda7230 */ /* 0x004fca0000004100 */
[----:B------:R-:W-:Y:S01]  /*25b0*/  FMUL.FTZ R218, R179, R218 ;  /* 0x000000dab3da7220 */ /* 0x000fe20000410000 */
[----:B------:R-:W-:Y:S02]  /*25c0*/  FMUL.FTZ R179, R2, R224 ;  /* 0x000000e002b37220 */ /* 0x000fe40000410000 */
[----:B------:R-:W2:Y:S01]  /*25d0*/  LDL.S16 R224, [R1+0x10e] ;  /* 0x00010e0001e07983 */ /* 0x000ea20000100600 */
[----:B---3--:R-:W-:-:S03]  /*25e0*/  HADD2.F32 R219, -RZ, R219.H0_H0 ;  /* 0x200000dbffdb7230 */ /* 0x008fc60000004100 */
[----:B------:R-:W3:Y:S01]  /*25f0*/  LDL.LU R228, [R1+0x78] ;  /* 0x0000780001e47983 */ /* 0x000ee20000300800 */
[C---:B------:R-:W-:Y:S01]  /*2600*/  FFMA.FTZ R88, R180.reuse, R179, R88 ;  /* 0x000000b3b4587223 */ /* 0x040fe20000010058 */
[----:B------:R-:W-:Y:S01]  /*2610*/  FMUL.FTZ R219, R180, R219 ;  /* 0x000000dbb4db7220 */ /* 0x000fe20000410000 */
[----:B------:R-:W-:Y:S02]  /*2620*/  FMUL.FTZ R180, R2, R225 ;  /* 0x000000e102b47220 */ /* 0x000fe40000410000 */
[----:B------:R-:W3:Y:S01]  /*2630*/  LDL R225, [R1+0xe4] ;  /* 0x0000e40001e17983 */ /* 0x000ee20000100800 */
[----:B----4-:R-:W-:-:S03]  /*2640*/  HADD2.F32 R220, -RZ, R220.H0_H0 ;  /* 0x200000dcffdc7230 */ /* 0x010fc60000004100 */
[----:B------:R-:W4:Y:S01]  /*2650*/  LDL.LU R227, [R1+0x7c] ;  /* 0x00007c0001e37983 */ /* 0x000f220000300800 */
[C---:B------:R-:W-:Y:S01]  /*2660*/  FFMA.FTZ R89, R181.reuse, R180, R89 ;  /* 0x000000b4b5597223 */ /* 0x040fe20000010059 */
[----:B------:R-:W-:Y:S01]  /*2670*/  FMUL.FTZ R220, R181, R220 ;  /* 0x000000dcb5dc7220 */ /* 0x000fe20000410000 */
[----:B------:R-:W-:Y:S01]  /*2680*/  FMUL.FTZ R181, R2, R95 ;  /* 0x0000005f02b57220 */ /* 0x000fe20000410000 */
[----:B------:R-:W-:Y:S01]  /*2690*/  HADD2.F32 R221, -RZ, R221.H0_H0 ;  /* 0x200000ddffdd7230 */ /* 0x000fe20000004100 */
[----:B------:R0:W5:Y:S02]  /*26a0*/  LDL.LU R95, [R1+0x16c] ;  /* 0x00016c00015f7983 */ /* 0x0001640000300800 */
[C---:B------:R-:W-:Y:S02]  /*26b0*/  FFMA.FTZ R90, R182.reuse, R181, R90 ;  /* 0x000000b5b65a7223 */ /* 0x040fe4000001005a */
[----:B------:R-:W-:Y:S01]  /*26c0*/  FMUL.FTZ R221, R182, R221 ;  /* 0x000000ddb6dd7220 */ /* 0x000fe20000410000 */
[----:B------:R-:W4:Y:S01]  /*26d0*/  LDL.S16 R226, [R1+0x10c] ;  /* 0x00010c0001e27983 */ /* 0x000f220000100600 */
[----:B------:R-:W-:-:S03]  /*26e0*/  FMUL.FTZ R182, R2, R94 ;  /* 0x0000005e02b67220 */ /* 0x000fc60000410000 */
[----:B------:R0:W5:Y:S04]  /*26f0*/  LDL.LU R94, [R1+0x168] ;  /* 0x00016800015e7983 */ /* 0x0001680000300800 */
[----:B------:R-:W4:Y:S01]  /*2700*/  LDL.LU R229, [R1+0x80] ;  /* 0x0000800001e57983 */ /* 0x000f220000300800 */
[----:B------:R-:W-:Y:S02]  /*2710*/  HADD2.F32 R222, -RZ, R222.H0_H0 ;  /* 0x200000deffde7230 */ /* 0x000fe40000004100 */
[C---:B------:R-:W-:Y:S01]  /*2720*/  FFMA.FTZ R91, R183.reuse, R182, R91 ;  /* 0x000000b6b75b7223 */ /* 0x040fe2000001005b */
[----:B------:R-:W-:Y:S02]  /*2730*/  HADD2.F32 R223, -RZ, R223.H0_H0 ;  /* 0x200000dfffdf7230 */ /* 0x000fe40000004100 */
[----:B------:R-:W-:Y:S01]  /*2740*/  FMUL.FTZ R222, R183, R222 ;  /* 0x000000deb7de7220 */ /* 0x000fe20000410000 */
[----:B------:R-:W-:-:S02]  /*2750*/  FMUL.FTZ R183, R2, R93 ;  /* 0x0000005d02b77220 */ /* 0x000fc40000410000 */
[C---:B------:R-:W-:Y:S01]  /*2760*/  FMUL.FTZ R223, R184.reuse, R223 ;  /* 0x000000dfb8df7220 */ /* 0x040fe20000410000 */
[----:B------:R0:W5:Y:S01]  /*2770*/  LDL.LU R93, [R1+0x164] ;  /* 0x00016400015d7983 */ /* 0x0001620000300800 */
[----:B------:R-:W-:Y:S01]  /*2780*/  FFMA.FTZ R230, R184, R183, R230 ;  /* 0x000000b7b8e67223 */ /* 0x000fe200000100e6 */
[----:B------:R-:W-:Y:S02]  /*2790*/  FMUL.FTZ R184, R2, R92 ;  /* 0x0000005c02b87220 */ /* 0x000fe40000410000 */
[----:B------:R0:W5:Y:S04]  /*27a0*/  LDL.LU R92, [R1+0x160] ;  /* 0x00016000015c7983 */ /* 0x0001680000300800 */
[----:B------:R-:W-:Y:S04]  /*27b0*/  STL [R1+0x74], R230 ;  /* 0x000074e601007387 */ /* 0x000fe80000100800 */
[----:B------:R-:W4:Y:S01]  /*27c0*/  LDL R246, [R1+0xe8] ;  /* 0x0000e80001f67983 */ /* 0x000f220000100800 */
[----:B------:R-:W-:-:S03]  /*27d0*/  FADD.FTZ R62, R62, R186 ;  /* 0x000000ba3e3e7221 */ /* 0x000fc60000010000 */
[----:B------:R-:W4:Y:S01]  /*27e0*/  LDL.LU R235, [R1+0x64] ;  /* 0x0000640001eb7983 */ /* 0x000f220000300800 */
[----:B------:R-:W-:Y:S01]  /*27f0*/  FADD.FTZ R63, R63, R187 ;  /* 0x000000bb3f3f7221 */ /* 0x000fe20000010000 */
[----:B--2---:R-:W-:-:S05]  /*2800*/  HADD2.F32 R224, -RZ, R224.H0_H0 ;  /* 0x200000e0ffe07230 */ /* 0x004fca0000004100 */
[C---:B------:R-:W-:Y:S01]  /*2810*/  FMUL.FTZ R224, R185.reuse, R224 ;  /* 0x000000e0b9e07220 */ /* 0x040fe20000410000 */
[----:B---3--:R-:W-:Y:S01]  /*2820*/  FFMA.FTZ R228, R185, R184, R228 ;  /* 0x000000b8b9e47223 */ /* 0x008fe200000100e4 */
[----:B------:R-:W-:Y:S02]  /*2830*/  FMUL.FTZ R185, R2, R67 ;  /* 0x0000004302b97220 */ /* 0x000fe40000410000 */
[----:B------:R0:W5:Y:S01]  /*2840*/  LDL.LU R67, [R1+0x15c] ;  /* 0x00015c0001437983 */ /* 0x0001620000300800 */
[----:B------:R-:W-:-:S03]  /*2850*/  HADD2.F32 R225, -RZ, R225.H0_H0 ;  /* 0x200000e1ffe17230 */ /* 0x000fc60000004100 */
[----:B------:R2:W-:Y:S01]  /*2860*/  STL [R1+0x78], R228 ;  /* 0x000078e401007387 */ /* 0x0005e20000100800 */
[C---:B----4-:R-:W-:Y:S01]  /*2870*/  FFMA.FTZ R227, R186.reuse, R185, R227 ;  /* 0x000000b9bae37223 */ /* 0x050fe200000100e3 */
[----:B------:R-:W-:Y:S01]  /*2880*/  FMUL.FTZ R225, R186, R225 ;  /* 0x000000e1bae17220 */ /* 0x000fe20000410000 */
[----:B------:R-:W-:Y:S02]  /*2890*/  FMUL.FTZ R186, R2, R66 ;  /* 0x0000004202ba7220 */ /* 0x000fe40000410000 */
[----:B------:R0:W5:Y:S04]  /*28a0*/  LDL.LU R66, [R1+0x158] ;  /* 0x0001580001427983 */ /* 0x0001680000300800 */
[----:B------:R-:W-:Y:S04]  /*28b0*/  STL [R1+0x7c], R227 ;  /* 0x00007ce301007387 */ /* 0x000fe80000100800 */
[----:B--2---:R-:W2:Y:S04]  /*28c0*/  LDL.S16 R228, [R1+0x10a] ;  /* 0x00010a0001e47983 */ /* 0x004ea80000100600 */
[----:B------:R-:W3:Y:S01]  /*28d0*/  LDL.LU R233, [R1+0x68] ;  /* 0x0000680001e97983 */ /* 0x000ee20000300800 */
[----:B------:R-:W-:-:S02]  /*28e0*/  HADD2.F32 R226, -RZ, R226.H0_H0 ;  /* 0x200000e2ffe27230 */ /* 0x000fc40000004100 */
[----:B------:R-:W-:-:S03]  /*28f0*/  FFMA.FTZ R229, R187, R186, R229 ;  /* 0x000000babbe57223 */ /* 0x000fc600000100e5 */
[----:B------:R-:W-:Y:S01]  /*2900*/  FMUL.FTZ R226, R187, R226 ;  /* 0x000000e2bbe27220 */ /* 0x000fe20000410000 */
[----:B------:R-:W-:Y:S01]  /*2910*/  FMUL.FTZ R187, R2, R65 ;  /* 0x0000004102bb7220 */ /* 0x000fe20000410000 */
[----:B------:R4:W-:Y:S04]  /*2920*/  STL [R1+0x80], R229 ;  /* 0x000080e501007387 */ /* 0x0009e80000100800 */
[----:B----4-:R-:W4:Y:S04]  /*2930*/  LDL R229, [R1+0xec] ;  /* 0x0000ec0001e57983 */ /* 0x010f280000100800 */
[----:B------:R0:W5:Y:S04]  /*2940*/  LDL.LU R65, [R1+0x154] ;  /* 0x0001540001417983 */ /* 0x0001680000300800 */
[----:B------:R-:W4:Y:S04]  /*2950*/  LDL.LU R234, [R1+0x6c] ;  /* 0x00006c0001ea7983 */ /* 0x000f280000300800 */
[----:B------:R-:W4:Y:S01]  /*2960*/  LDL.S16 R232, [R1+0x108] ;  /* 0x0001080001e87983 */ /* 0x000f220000100600 */
        /* <DEDUP_REMOVED lines=10> */
[----:B------:R-:W-:-:S03]  /*2a10*/  FFMA.FTZ R235, R188, R187, R235 ;  /* 0x000000bbbceb7223 */ /* 0x000fc600000100eb */
[----:B------:R-:W-:Y:S01]  /*2a20*/  FFMA.FTZ R230, R164, R204, R230 ;  /* 0x000000cca4e67223 */ /* 0x000fe200000100e6 */
[----:B------:R-:W-:Y:S01]  /*2a30*/  FADD.FTZ R156, R156, R188 ;  /* 0x000000bc9c9c7221 */ /* 0x000fe20000010000 */
[----:B------:R-:W-:Y:S01]  /*2a40*/  FMUL.FTZ R227, R188, R227 ;  /* 0x000000e3bce37220 */ /* 0x000fe20000410000 */
[----:B------:R-:W-:Y:S01]  /*2a50*/  FMUL.FTZ R188, R2, R64 ;  /* 0x0000004002bc7220 */ /* 0x000fe20000410000 */
[----:B------:R-:W-:Y:S01]  /*2a60*/  FFMA.FTZ R230, R165, R205, R230 ;  /* 0x000000cda5e67223 */ /* 0x000fe200000100e6 */
[----:B------:R1:W-:Y:S03]  /*2a70*/  STL [R1+0x64], R235 ;  /* 0x000064eb01007387 */ /* 0x0003e60000100800 */
[----:B------:R-:W-:Y:S01]  /*2a80*/  FFMA.FTZ R230, R166, R206, R230 ;  /* 0x000000cea6e67223 */ /* 0x000fe200000100e6 */
[----:B------:R0:W5:Y:S01]  /*2a90*/  LDL.LU R64, [R1+0x150] ;  /* 0x0001500001407983 */ /* 0x0001620000300800 */
[----:B------:R-:W-:-:S03]  /*2aa0*/  FADD.FTZ R157, R157, R189 ;  /* 0x000000bd9d9d7221 */ /* 0x000fc60000010000 */
[----:B-1----:R-:W4:Y:S01]  /*2ab0*/  LDL.LU R235, [R1+0x70] ;  /* 0x0000700001eb7983 */ /* 0x002f220000300800 */
[----:B------:R-:W-:-:S04]  /*2ac0*/  FFMA.FTZ R230, R167, R207, R230 ;  /* 0x000000cfa7e67223 */ /* 0x000fc800000100e6 */
[----:B------:R-:W-:-:S04]  /*2ad0*/  FFMA.FTZ R230, R168, R208, R230 ;  /* 0x000000d0a8e67223 */ /* 0x000fc800000100e6 */
[----:B------:R-:W-:Y:S01]  /*2ae0*/  FFMA.FTZ R230, R169, R209, R230 ;  /* 0x000000d1a9e67223 */ /* 0x000fe200000100e6 */
[----:B------:R-:W-:-:S03]  /*2af0*/  FADD.FTZ R158, R158, R190 ;  /* 0x000000be9e9e7221 */ /* 0x000fc60000010000 */
[----:B------:R-:W-:Y:S01]  /*2b00*/  FFMA.FTZ R230, R170, R210, R230 ;  /* 0x000000d2aae67223 */ /* 0x000fe200000100e6 */
[----:B--2---:R-:W-:Y:S02]  /*2b10*/  HADD2.F32 R228, -RZ, R228.H0_H0 ;  /* 0x200000e4ffe47230 */ /* 0x004fe40000004100 */
[----:B---3--:R-:W-:-:S03]  /*2b20*/  FFMA.FTZ R233, R189, R188, R233 ;  /* 0x000000bcbde97223 */ /* 0x008fc600000100e9 */
[----:B------:R-:W-:Y:S01]  /*2b30*/  FMUL.FTZ R228, R189, R228 ;  /* 0x000000e4bde47220 */ /* 0x000fe20000410000 */
[----:B------:R-:W-:Y:S01]  /*2b40*/  FMUL.FTZ R189, R2, R15 ;  /* 0x0000000f02bd7220 */ /* 0x000fe20000410000 */
[----:B------:R1:W-:Y:S04]  /*2b50*/  STL [R1+0x68], R233 ;  /* 0x000068e901007387 */ /* 0x0003e80000100800 */
[----:B------:R0:W5:Y:S04]  /*2b60*/  LDL.LU R15, [R1+0x14c] ;  /* 0x00014c00010f7983 */ /* 0x0001680000300800 */
[----:B-1----:R-:W2:Y:S04]  /*2b70*/  LDL R233, [R1+0xf0] ;  /* 0x0000f00001e97983 */ /* 0x002ea80000100800 */
[----:B------:R-:W3:Y:S01]  /*2b80*/  LDL.LU R246, [R1+0x54] ;  /* 0x0000540001f67983 */ /* 0x000ee20000300800 */
[----:B----4-:R-:W-:-:S02]  /*2b90*/  HADD2.F32 R229, -RZ, R229.H0_H0 ;  /* 0x200000e5ffe57230 */ /* 0x010fc40000004100 */
[----:B------:R-:W-:-:S03]  /*2ba0*/  FFMA.FTZ R234, R190, R189, R234 ;  /* 0x000000bdbeea7223 */ /* 0x000fc600000100ea */
[----:B------:R-:W-:Y:S01]  /*2bb0*/  FMUL.FTZ R229, R190, R229 ;  /* 0x000000e5bee57220 */ /* 0x000fe20000410000 */
[----:B------:R-:W-:Y:S01]  /*2bc0*/  FMUL.FTZ R190, R2, R14 ;  /* 0x0000000e02be7220 */ /* 0x000fe20000410000 */
[----:B------:R1:W-:Y:S04]  /*2bd0*/  STL [R1+0x6c], R234 ;  /* 0x00006cea01007387 */ /* 0x0003e80000100800 */
[----:B------:R0:W5:Y:S01]  /*2be0*/  LDL.LU R14, [R1+0x148] ;  /* 0x00014800010e7983 */ /* 0x0001620000300800 */
[----:B-1----:R-:W-:Y:S01]  /*2bf0*/  FFMA.FTZ R234, R171, R211, R230 ;  /* 0x000000d3abea7223 */ /* 0x002fe200000100e6 */
[----:B------:R-:W-:Y:S02]  /*2c00*/  HADD2.F32 R230, -RZ, R232.H0_H0 ;  /* 0x200000e8ffe67230 */ /* 0x000fe40000004100 */
[----:B------:R-:W4:Y:S04]  /*2c10*/  LDL.S16 R232, [R1+0x106] ;  /* 0x0001060001e87983 */ /* 0x000f280000100600 */
        /* <DEDUP_REMOVED lines=12> */
[----:B------:R-:W-:Y:S01]  /*2ce0*/  FADD.FTZ R159, R159, R191 ;  /* 0x000000bf9f9f7221 */ /* 0x000fe20000010000 */
[----:B------:R-:W-:Y:S02]  /*2cf0*/  FMUL.FTZ R230, R191, R230 ;  /* 0x000000e6bfe67220 */ /* 0x000fe40000410000 */
[----:B------:R-:W-:Y:S01]  /*2d00*/  FADD.FTZ R231, R213, R231 ;  /* 0x000000e7d5e77221 */ /* 0x000fe20000010000 */
[----:B------:R-:W-:Y:S01]  /*2d10*/  FMUL.FTZ R191, R2, R13 ;  /* 0x0000000d02bf7220 */ /* 0x000fe20000410000 */
[----:B------:R1:W-:Y:S01]  /*2d20*/  STL [R1+0x70], R235 ;  /* 0x000070eb01007387 */ /* 0x0003e20000100800 */
[----:B------:R-:W-:-:S03]  /*2d30*/  FADD.FTZ R148, R148, R192 ;  /* 0x000000c094947221 */ /* 0x000fc60000010000 */
[----:B------:R0:W5:Y:S01]  /*2d40*/  LDL.LU R13, [R1+0x144] ;  /* 0x00014400010d7983 */ /* 0x0001620000300800 */
[----:B-1----:R-:W-:Y:S01]  /*2d50*/  FADD.FTZ R235, R214, R231 ;  /* 0x000000e7d6eb7221 */ /* 0x002fe20000010000 */
[----:B------:R-:W-:Y:S01]  /*2d60*/  FADD.FTZ R149, R149, R193 ;  /* 0x000000c195957221 */ /* 0x000fe20000010000 */
[----:B--2---:R-:W-:Y:S02]  /*2d70*/  HADD2.F32 R231, -RZ, R233.H0_H0 ;  /* 0x200000e9ffe77230 */ /* 0x004fe40000004100 */
[----:B------:R-:W2:Y:S01]  /*2d80*/  LDL R233, [R1+0xf4] ;  /* 0x0000f40001e97983 */ /* 0x000ea20000100800 */
[C---:B---3--:R-:W-:Y:S02]  /*2d90*/  FFMA.FTZ R246, R192.reuse, R191, R246 ;  /* 0x000000bfc0f67223 */ /* 0x048fe400000100f6 */
[----:B------:R-:W-:Y:S01]  /*2da0*/  FMUL.FTZ R231, R192, R231 ;  /* 0x000000e7c0e77220 */ /* 0x000fe20000410000 */
[----:B------:R-:W-:Y:S02]  /*2db0*/  FMUL.FTZ R192, R2, R12 ;  /* 0x0000000c02c07220 */ /* 0x000fe40000410000 */
[----:B------:R1:W-:Y:S04]  /*2dc0*/  STL [R1+0x54], R246 ;  /* 0x000054f601007387 */ /* 0x0003e80000100800 */
[----:B------:R0:W5:Y:S04]  /*2dd0*/  LDL.LU R12, [R1+0x140] ;  /* 0x00014000010c7983 */ /* 0x0001680000300800 */
[----:B-1----:R-:W3:Y:S01]  /*2de0*/  LDL.LU R246, [R1+0x5c] ;  /* 0x00005c0001f67983 */ /* 0x002ee20000300800 */
[----:B----4-:R-:W-:-:S02]  /*2df0*/  HADD2.F32 R232, -RZ, R232.H0_H0 ;  /* 0x200000e8ffe87230 */ /* 0x010fc40000004100 */
[----:B------:R-:W-:-:S03]  /*2e00*/  FFMA.FTZ R247, R193, R192, R247 ;  /* 0x000000c0c1f77223 */ /* 0x000fc600000100f7 */
[----:B------:R-:W-:Y:S01]  /*2e10*/  FMUL.FTZ R232, R193, R232 ;  /* 0x000000e8c1e87220 */ /* 0x000fe20000410000 */
[----:B------:R-:W-:Y:S01]  /*2e20*/  FMUL.FTZ R193, R2, R11 ;  /* 0x0000000b02c17220 */ /* 0x000fe20000410000 */
[----:B------:R1:W-:Y:S04]  /*2e30*/  STL [R1+0x58], R247 ;  /* 0x000058f701007387 */ /* 0x0003e80000100800 */
[----:B------:R0:W5:Y:S04]  /*2e40*/  LDL.LU R11, [R1+0x13c] ;  /* 0x00013c00010b7983 */ /* 0x0001680000300800 */
[----:B------:R-:W4:Y:S04]  /*2e50*/  LDL.S16 R250, [R1+0x104] ;  /* 0x0001040001fa7983 */ /* 0x000f280000100600 */
[----:B-1----:R-:W4:Y:S01]  /*2e60*/  LDL.LU R247, [R1+0x60] ;  /* 0x0000600001f77983 */ /* 0x002f220000300800 */
        /* <DEDUP_REMOVED lines=9> */
[----:B------:R-:W-:-:S04]  /*2f00*/  FFMA.FTZ R234, R180, R220, R234 ;  /* 0x000000dcb4ea7223 */ /* 0x000fc800000100ea */
[----:B------:R-:W-:-:S04]  /*2f10*/  FFMA.FTZ R234, R181, R221, R234 ;  /* 0x000000ddb5ea7223 */ /* 0x000fc800000100ea */
[----:B------:R-:W-:Y:S01]  /*2f20*/  FFMA.FTZ R234, R182, R222, R234 ;  /* 0x000000deb6ea7223 */ /* 0x000fe200000100ea */
[----:B------:R-:W-:Y:S01]  /*2f30*/  FADD.FTZ R151, R151, R195 ;  /* 0x000000c397977221 */ /* 0x000fe20000010000 */
[----:B--2---:R-:W-:-:S05]  /*2f40*/  HADD2.F32 R233, -RZ, R233.H0_H0 ;  /* 0x200000e9ffe97230 */ /* 0x004fca0000004100 */
[C---:B------:R-:W-:Y:S01]  /*2f50*/  FMUL.FTZ R233, R194.reuse, R233 ;  /* 0x000000e9c2e97220 */ /* 0x040fe20000410000 */
[----:B---3--:R-:W-:Y:S01]  /*2f60*/  FFMA.FTZ R246, R194, R193, R246 ;  /* 0x000000c1c2f67223 */ /* 0x008fe200000100f6 */
[----:B------:R-:W-:-:S04]  /*2f70*/  FMUL.FTZ R194, R2, R10 ;  /* 0x0000000a02c27220 */ /* 0x000fc80000410000 */
[----:B------:R1:W-:Y:S04]  /*2f80*/  STL [R1+0x5c], R246 ;  /* 0x00005cf601007387 */ /* 0x0003e80000100800 */
[----:B------:R0:W5:Y:S04]  /*2f90*/  LDL.LU R10, [R1+0x138] ;  /* 0x00013800010a7983 */ /* 0x0001680000300800 */
[----:B------:R-:W2:Y:S04]  /*2fa0*/  LDL R249, [R1+0xf8] ;  /* 0x0000f80001f97983 */ /* 0x000ea80000100800 */
[----:B------:R-:W3:Y:S01]  /*2fb0*/  LDL.LU R248, [R1+0x44] ;  /* 0x0000440001f87983 */ /* 0x000ee20000300800 */
[----:B-1----:R-:W-:Y:S01]  /*2fc0*/  FFMA.FTZ R246, R183, R223, R234 ;  /* 0x000000dfb7f67223 */ /* 0x002fe200000100ea */
[----:B----4-:R-:W-:-:S02]  /*2fd0*/  HADD2.F32 R234, -RZ, R250.H0_H0 ;  /* 0x200000faffea7230 */ /* 0x010fc40000004100 */
[----:B------:R-:W-:-:S03]  /*2fe0*/  FFMA.FTZ R247, R195, R194, R247 ;  /* 0x000000c2c3f77223 */ /* 0x000fc600000100f7 */
[----:B------:R-:W-:Y:S01]  /*2ff0*/  FMUL.FTZ R234, R195, R234 ;  /* 0x000000eac3ea7220 */ /* 0x000fe20000410000 */
[----:B------:R-:W-:Y:S01]  /*3000*/  FMUL.FTZ R195, R2, R9 ;  /* 0x0000000902c37220 */ /* 0x000fe20000410000 */
[----:B------:R1:W-:Y:S04]  /*3010*/  STL [R1+0x60], R247 ;  /* 0x000060f701007387 */ /* 0x0003e80000100800 */
[----:B------:R0:W5:Y:S04]  /*3020*/  LDL.LU R9, [R1+0x134] ;  /* 0x0001340001097983 */ /* 0x0001680000300800 */
        /* <DEDUP_REMOVED lines=15> */
[----:B-1----:R-:W-:Y:S01]  /*3120*/  FADD.FTZ R247, R226, R235 ;  /* 0x000000ebe2f77221 */ /* 0x002fe20000010000 */
[----:B------:R-:W-:Y:S01]  /*3130*/  FFMA.FTZ R246, R186, R226, R246 ;  /* 0x000000e2baf67223 */ /* 0x000fe200000100f6 */
[----:B------:R-:W-:-:S03]  /*3140*/  FADD.FTZ R140, R140, R196 ;  /* 0x000000c48c8c7221 */ /* 0x000fc60000010000 */
[----:B------:R-:W-:-:S04]  /*3150*/  FFMA.FTZ R246, R187, R227, R246 ;  /* 0x000000e3bbf67223 */ /* 0x000fc800000100f6 */
[----:B------:R-:W-:Y:S01]  /*3160*/  FFMA.FTZ R246, R188, R228, R246 ;  /* 0x000000e4bcf67223 */ /* 0x000fe200000100f6 */
[----:B------:R-:W-:Y:S01]  /*3170*/  FADD.FTZ R141, R141, R197 ;  /* 0x000000c58d8d7221 */ /* 0x000fe20000010000 */
[----:B--2---:R-:W-:Y:S02]  /*3180*/  HADD2.F32 R235, -RZ, R249.H0_H0 ;  /* 0x200000f9ffeb7230 */ /* 0x004fe40000004100 */
[----:B---3--:R-:W-:-:S03]  /*3190*/  FFMA.FTZ R248, R196, R195, R248 ;  /* 0x000000c3c4f87223 */ /* 0x008fc600000100f8 */
[----:B------:R-:W-:Y:S01]  /*31a0*/  FMUL.FTZ R235, R196, R235 ;  /* 0x000000ebc4eb7220 */ /* 0x000fe20000410000 */
[----:B------:R-:W-:Y:S01]  /*31b0*/  FMUL.FTZ R196, R2, R8 ;  /* 0x0000000802c47220 */ /* 0x000fe20000410000 */
[----:B------:R1:W-:Y:S04]  /*31c0*/  STL [R1+0x44], R248 ;  /* 0x000044f801007387 */ /* 0x0003e80000100800 */
[----:B------:R0:W5:Y:S04]  /*31d0*/  LDL.LU R8, [R1+0x130] ;  /* 0x0001300001087983 */ /* 0x0001680000300800 */
[----:B------:R-:W2:Y:S04]  /*31e0*/  LDL R249, [R1+0xfc] ;  /* 0x0000fc0001f97983 */ /* 0x000ea80000100800 */
[----:B------:R-:W3:Y:S01]  /*31f0*/  LDL.LU R252, [R1+0x4c] ;  /* 0x00004c0001fc7983 */ /* 0x000ee20000300800 */
[----:B-1----:R-:W-:Y:S01]  /*3200*/  FFMA.FTZ R248, R189, R229, R246 ;  /* 0x000000e5bdf87223 */ /* 0x002fe200000100f6 */
[----:B----4-:R-:W-:-:S02]  /*3210*/  HADD2.F32 R246, -RZ, R251.H0_H0 ;  /* 0x200000fbfff67230 */ /* 0x010fc40000004100 */
[----:B------:R-:W4:Y:S01]  /*3220*/  LDL.S16 R251, [R1+0x100] ;  /* 0x0001000001fb7983 */ /* 0x000f220000100600 */
[C---:B------:R-:W-:Y:S02]  /*3230*/  FFMA.FTZ R250, R197.reuse, R196, R250 ;  /* 0x000000c4c5fa7223 */ /* 0x040fe400000100fa */
[----:B------:R-:W-:Y:S01]  /*3240*/  FMUL.FTZ R246, R197, R246 ;  /* 0x000000f6c5f67220 */ /* 0x000fe20000410000 */
[----:B------:R-:W-:Y:S02]  /*3250*/  FMUL.FTZ R197, R2, R7 ;  /* 0x0000000702c57220 */ /* 0x000fe40000410000 */
[----:B------:R1:W-:Y:S04]  /*3260*/  STL [R1+0x48], R250 ;  /* 0x000048fa01007387 */ /* 0x0003e80000100800 */
[----:B------:R0:W5:Y:S04]  /*3270*/  LDL.LU R7, [R1+0x12c] ;  /* 0x00012c0001077983 */ /* 0x0001680000300800 */
[----:B-1----:R-:W4:Y:S01]  /*3280*/  LDL.LU R250, [R1+0x50] ;  /* 0x0000500001fa7983 */ /* 0x002f220000300800 */
        /* <DEDUP_REMOVED lines=12> */
[----:B------:R-:W-:-:S04]  /*3350*/  FFMA.FTZ R248, R194, R234, R248 ;  /* 0x000000eac2f87223 */ /* 0x000fc800000100f8 */
[----:B------:R-:W-:Y:S01]  /*3360*/  FFMA.FTZ R248, R195, R235, R248 ;  /* 0x000000ebc3f87223 */ /* 0x000fe200000100f8 */
[----:B------:R-:W-:-:S03]  /*3370*/  FADD.FTZ R143, R143, R199 ;  /* 0x000000c78f8f7221 */ /* 0x000fc60000010000 */
[----:B------:R-:W-:Y:S01]  /*3380*/  FFMA.FTZ R248, R196, R246, R248 ;  /* 0x000000f6c4f87223 */ /* 0x000fe200000100f8 */
[----:B--2---:R-:W-:Y:S02]  /*3390*/  HADD2.F32 R249, -RZ, R249.H0_H0 ;  /* 0x200000f9fff97230 */ /* 0x004fe40000004100 */
[----:B---3--:R-:W-:-:S03]  /*33a0*/  FFMA.FTZ R252, R198, R197, R252 ;  /* 0x000000c5c6fc7223 */ /* 0x008fc600000100fc */
[----:B------:R-:W-:Y:S01]  /*33b0*/  FMUL.FTZ R198, R198, R249 ;  /* 0x000000f9c6c67220 */ /* 0x000fe20000410000 */
[----:B------:R-:W-:Y:S01]  /*33c0*/  FADD.FTZ R249, R247, R234 ;  /* 0x000000eaf7f97221 */ /* 0x000fe20000010000 */
[----:B------:R-:W-:-:S03]  /*33d0*/  FMUL.FTZ R247, R2, R6 ;  /* 0x0000000602f77220 */ /* 0x000fc60000410000 */
[----:B------:R-:W-:-:S04]  /*33e0*/  FADD.FTZ R249, R249, R235 ;  /* 0x000000ebf9f97221 */ /* 0x000fc80000010000 */
[----:B------:R-:W-:Y:S01]  /*33f0*/  FADD.FTZ R249, R249, R246 ;  /* 0x000000f6f9f97221 */ /* 0x000fe20000010000 */
[----:B----4-:R-:W-:Y:S01]  /*3400*/  HADD2.F32 R251, -RZ, R251.H0_H0 ;  /* 0x200000fbfffb7230 */ /* 0x010fe20000004100 */
[----:B------:R1:W-:Y:S02]  /*3410*/  STL [R1+0x4c], R252 ;  /* 0x00004cfc01007387 */ /* 0x0003e40000100800 */
[----:B------:R-:W-:Y:S02]  /*3420*/  FADD.FTZ R249, R249, R198 ;  /* 0x000000c6f9f97221 */ /* 0x000fe40000010000 */
[C---:B------:R-:W-:Y:S01]  /*3430*/  FMUL.FTZ R251, R199.reuse, R251 ;  /* 0x000000fbc7fb7220 */ /* 0x040fe20000410000 */
[----:B------:R0:W5:Y:S01]  /*3440*/  LDL.LU R6, [R1+0x128] ;  /* 0x0001280001067983 */ /* 0x0001620000300800 */
[----:B------:R-:W-:Y:S01]  /*3450*/  FFMA.FTZ R250, R199, R247, R250 ;  /* 0x000000f7c7fa7223 */ /* 0x000fe200000100fa */
[----:B------:R-:W-:-:S04]  /*3460*/  FFMA.FTZ R199, R197, R198, R248 ;  /* 0x000000c6c5c77223 */ /* 0x000fc800000100f8 */
[----:B------:R2:W-:Y:S01]  /*3470*/  STL [R1+0x50], R250 ;  /* 0x000050fa01007387 */ /* 0x0005e20000100800 */
[----:B-1----:R-:W-:Y:S01]  /*3480*/  FFMA.FTZ R252, R247, R251, R199 ;  /* 0x000000fbf7fc7223 */ /* 0x002fe200000100c7 */
[----:B--2---:R-:W-:Y:S01]  /*3490*/  FADD.FTZ R250, R249, R251 ;  /* 0x000000fbf9fa7221 */ /* 0x004fe20000010000 */
[----:B0-----:R-:W-:Y:S06]  /*34a0*/  BRA `(.L_x_21033) ;  /* 0x0000000000bc7947 */ /* 0x001fec0003800000 */
.L_x_21032:
[----:B0-----:R-:W-:-:S04]  /*34b0*/  MOV R199, UR18 ;  /* 0x0000001200c77c02 */ /* 0x001fc80008000f00 */
[----:B------:R-:W-:Y:S01]  /*34c0*/  ISETP.NE.U32.AND P0, PT, R199, RZ, PT ;  /* 0x000000ffc700720c */ /* 0x000fe20003f05070 */
[----:B------:R0:W-:Y:S02]  /*34d0*/  STL [R1+0x4], R199 ;  /* 0x000004c701007387 */ /* 0x0001e40000100800 */
[----:B0-----:R-:W-:-:S04]  /*34e0*/  MOV R199, UR19 ;  /* 0x0000001300c77c02 */ /* 0x001fc80008000f00 */
[----:B------:R-:W-:Y:S01]  /*34f0*/  ISETP.NE.AND.EX P0, PT, R199, RZ, PT, P0 ;  /* 0x000000ffc700720c */ /* 0x000fe20003f05300 */
[----:B------:R0:W-:-:S12]  /*3500*/  STL [R1+0x8], R199 ;  /* 0x000008c701007387 */ /* 0x0001d80000100800 */
[----:B0-----:R-:W-:Y:S05]  /*3510*/  @!P0 BRA `(.L_x_21033) ;  /* 0x0000000000a08947 */ /* 0x001fea0003800000 */
        /* <DEDUP_REMOVED lines=10> */
[--C-:B-1----:R-:W-:Y:S01]  /*35c0*/  IMAD.WIDE.U32 R18, R18, 0x10, R34.reuse ;  /* 0x0000001012127825 */ /* 0x102fe200078e0022 */
[C---:B------:R-:W-:Y:S02]  /*35d0*/  IADD3 R20, PT, PT, R16.reuse, 0x40, RZ ;  /* 0x0000004010147810 */ /* 0x040fe40007ffe0ff */
[C---:B------:R-:W-:Y:S01]  /*35e0*/  IADD3 R22, PT, PT, R16.reuse, 0x60, RZ ;  /* 0x0000006010167810 */ /* 0x040fe20007ffe0ff */
[--C-:B------:R-:W-:Y:S01]  /*35f0*/  IMAD.WIDE.U32 R36, R31, 0x10, R34.reuse ;  /* 0x000000101f247825 */ /* 0x100fe200078e0022 */
[C---:B------:R-:W-:Y:S01]  /*3600*/  IADD3 R24, PT, PT, R16.reuse, 0x80, RZ ;  /* 0x0000008010187810 */ /* 0x040fe20007ffe0ff */
[----:B------:R0:W5:Y:S01]  /*3610*/  LDG.E.128 R48, desc[UR6][R18.64] ;  /* 0x0000000612307981 */ /* 0x000162000c1e1d00 */
[----:B------:R-:W-:Y:S01]  /*3620*/  IADD3 R26, PT, PT, R16, 0xa0, RZ ;  /* 0x000000a0101a7810 */ /* 0x000fe20007ffe0ff */
[----:B------:R-:W-:Y:S01]  /*3630*/  IMAD.WIDE.U32 R38, R30, 0x10, R34 ;  /* 0x000000101e267825 */ /* 0x000fe200078e0022 */
[----:B------:R-:W-:-:S02]  /*3640*/  IADD3 R28, PT, PT, R16, 0xc0, RZ ;  /* 0x000000c0101c7810 */ /* 0x000fc40007ffe0ff */
[C---:B------:R-:W-:Y:S01]  /*3650*/  IADD3 R32, PT, PT, R16.reuse, 0xe0, RZ ;  /* 0x000000e010207810 */ /* 0x040fe20007ffe0ff */
[----:B------:R-:W-:-:S04]  /*3660*/  IMAD.WIDE.U32 R16, R16, 0x10, R34 ;  /* 0x0000001010107825 */ /* 0x000fc800078e0022 */
[--C-:B------:R-:W-:Y:S01]  /*3670*/  IMAD.WIDE.U32 R20, R20, 0x10, R34.reuse ;  /* 0x0000001014147825 */ /* 0x100fe200078e0022 */
[----:B------:R1:W5:Y:S01]  /*3680*/  LDG.E.128 R52, desc[UR6][R16.64] ;  /* 0x0000000610347981 */ /* 0x000362000c1e1d00 */
[----:B0-----:R-:W-:Y:S02]  /*3690*/  MOV R18, R36 ;  /* 0x0000002400127202 */ /* 0x001fe40000000f00 */
[--C-:B------:R-:W-:Y:S01]  /*36a0*/  IMAD.WIDE.U32 R22, R22, 0x10, R34.reuse ;  /* 0x0000001016167825 */ /* 0x100fe200078e0022 */
[----:B------:R-:W-:Y:S01]  /*36b0*/  MOV R19, R37 ;  /* 0x0000002500137202 */ /* 0x000fe20000000f00 */
[----:B------:R0:W5:Y:S02]  /*36c0*/  LDG.E.128 R44, desc[UR6][R20.64] ;  /* 0x00000006142c7981 */ /* 0x000164000c1e1d00 */
[--C-:B------:R-:W-:Y:S02]  /*36d0*/  IMAD.WIDE.U32 R24, R24, 0x10, R34.reuse ;  /* 0x0000001018187825 */ /* 0x100fe400078e0022 */
[----:B------:R0:W5:Y:S01]  /*36e0*/  LDG.E.128 R40, desc[UR6][R22.64] ;  /* 0x0000000616287981 */ /* 0x000162000c1e1d00 */
[----:B-1----:R-:W-:Y:S01]  /*36f0*/  MOV R16, R38 ;  /* 0x0000002600107202 */ /* 0x002fe20000000f00 */
[----:B------:R-:W-:Y:S01]  /*3700*/  IMAD.WIDE.U32 R26, R26, 0x10, R34 ;  /* 0x000000101a1a7825 */ /* 0x000fe200078e0022 */
[----:B------:R-:W-:-:S02]  /*3710*/  MOV R17, R39 ;  /* 0x0000002700117202 */ /* 0x000fc40000000f00 */
[----:B------:R0:W5:Y:S01]  /*3720*/  LDG.E.128 R36, desc[UR6][R24.64] ;  /* 0x0000000618247981 */ /* 0x000162000c1e1d00 */
[----:B------:R-:W-:-:S04]  /*3730*/  IMAD.WIDE.U32 R28, R28, 0x10, R34 ;  /* 0x000000101c1c7825 */ /* 0x000fc800078e0022 */
[----:B------:R-:W-:Y:S01]  /*3740*/  IMAD.WIDE.U32 R248, R32, 0x10, R34 ;  /* 0x0000001020f87825 */ /* 0x000fe200078e0022 */
[----:B------:R0:W5:Y:S04]  /*3750*/  LDG.E.128 R20, desc[UR6][R18.64] ;  /* 0x0000000612147981 */ /* 0x000168000c1e1d00 */
[----:B------:R0:W5:Y:S04]  /*3760*/  LDG.E.128 R32, desc[UR6][R26.64] ;  /* 0x000000061a207981 */ /* 0x000168000c1e1d00 */
[----:B------:R-:W5:Y:S04]  /*3770*/  LDG.E.128 R28, desc[UR6][R28.64] ;  /* 0x000000061c1c7981 */ /* 0x000f68000c1e1d00 */
[----:B------:R-:W5:Y:S04]  /*3780*/  LDG.E.128 R16, desc[UR6][R16.64] ;  /* 0x0000000610107981 */ /* 0x000f68000c1e1d00 */
[----:B------:R0:W5:Y:S02]  /*3790*/  LDG.E.128 R24, desc[UR6][R248.64] ;  /* 0x00000006f8187981 */ /* 0x000164000c1e1d00 */
.L_x_21033:
[----:B------:R-:W-:Y:S05]  /*37a0*/  BSYNC.RECONVERGENT B1 ;  /* 0x0000000000017941 */ /* 0x000fea0003800200 */
.L_x_21031:
[----:B------:R-:W2:Y:S01]  /*37b0*/  LDL R199, [R1+0x10] ;  /* 0x0000100001c77983 */ /* 0x000ea20000100800 */
        /* <DEDUP_REMOVED lines=23> */
.L_x_21235:
[----:B-----5:R1:W-:Y:S04]  /*3930*/  STL [R1+0x12c], R2 ;  /* 0x00012c0201007387 */ /* 0x0203e80000100800 */
[----:B-1----:R-:W3:Y:S04]  /*3940*/  LDL.LU R2, [R1+0xc] ;  /* 0x00000c0001027983 */ /* 0x002ee80000300800 */
[----:B------:R-:W3:Y:S04]  /*3950*/  LDL.LU R250, [R1] ;  /* 0x0000000001fa7983 */ /* 0x000ee80000300800 */
[----:B0-----:R-:W4:Y:S04]  /*3960*/  LDL.LU R248, [R1+0x10] ;  /* 0x0000100001f87983 */ /* 0x001f280000300800 */
[----:B------:R-:W4:Y:S04]  /*3970*/  LDL.LU R249, [R1+0x8] ;  /* 0x0000080001f97983 */ /* 0x000f280000300800 */
[----:B------:R0:W-:Y:S04]  /*3980*/  STL [R1+0x128], R0 ;  /* 0x0001280001007387 */ /* 0x0001e80000100800 */
[----:B0-----:R-:W4:Y:S01]  /*3990*/  LDL.LU R0, [R1+0x4] ;  /* 0x0000040001007983 */ /* 0x001f220000300800 */
[----:B--2---:R-:W-:Y:S01]  /*39a0*/  FADD.FTZ R199, R252, R199 ;  /* 0x000000c7fcc77221 */ /* 0x004fe20000010000 */
[----:B------:R-:W-:-:S02]  /*39b0*/  HFMA2 R252, -RZ, RZ, 0, 0 ;  /* 0x00000000fffc7431 */ /* 0x000fc400000001ff */
[----:B---3--:R-:W-:Y:S02]  /*39c0*/  FADD.FTZ R250, R250, R2 ;  /* 0x00000002fafa7221 */ /* 0x008fe40000010000 */
[----:B------:R-:W5:Y:S01]  /*39d0*/  LDL.LU R2, [R1+0x12c] ;  /* 0x00012c0001027983 */ /* 0x000f620000300800 */
[----:B----4-:R-:W-:-:S05]  /*39e0*/  @P3 IADD3 R248, PT, PT, R248, -0x1, RZ ;  /* 0xfffffffff8f83810 */ /* 0x010fca0007ffe0ff */
[----:B------:R-:W-:Y:S01]  /*39f0*/  @P3 IMAD R248, R248, UR9, RZ ;  /* 0x00000009f8f83c24 */ /* 0x000fe2000f8e02ff */
[----:B------:R-:W-:Y:S02]  /*3a00*/  ISETP.NE.U32.AND P1, PT, R0, RZ, PT ;  /* 0x000000ff0000720c */ /* 0x000fe40003f25070 */
[----:B------:R-:W0:Y:S02]  /*3a10*/  S2R R0, SR_TID.X ;  /* 0x0000000000007919 */ /* 0x000e240000002100 */
[----:B------:R-:W-:Y:S02]  /*3a20*/  ISETP.NE.AND.EX P1, PT, R249, RZ, PT, P1 ;  /* 0x000000fff900720c */ /* 0x000fe40003f25310 */
[----:B------:R-:W-:-:S04]  /*3a30*/  @P3 SHF.R.S32.HI R249, RZ, 0x1f, R248 ;  /* 0x0000001ffff93819 */ /* 0x000fc800000114f8 */
[----:B------:R-:W-:Y:S02]  /*3a40*/  @P3 LEA.HI R249, R249, R248, RZ, 0x2 ;  /* 0x000000f8f9f93211 */ /* 0x000fe400078f10ff */
[----:B0-----:R-:W-:-:S04]  /*3a50*/  LOP3.LUT R0, R0, 0x1f, RZ, 0xc0, !PT ;  /* 0x0000001f00007812 */ /* 0x001fc800078ec0ff */
[----:B------:R-:W-:Y:S01]  /*3a60*/  @P3 LEA.HI.SX32 R252, R249, R0, 0x1e ;  /* 0x00000000f9fc3211 */ /* 0x000fe200078ff2ff */
[----:B------:R0:W-:Y:S01]  /*3a70*/  STL [R1+0xc], R0 ;  /* 0x00000c0001007387 */ /* 0x0001e20000100800 */
[----:B------:R-:W1:Y:S03]  /*3a80*/  @P3 LDC.64 R248, c[0x0][0x390] ;  /* 0x0000e400fff83b82 */ /* 0x000e660000000a00 */
[----:B-1----:R-:W-:-:S05]  /*3a90*/  @P3 IMAD.WIDE.U32 R248, R252, 0x10, R248 ;  /* 0x00000010fcf83825 */ /* 0x002fca00078e00f8 */
[----:B------:R1:W5:Y:S01]  /*3aa0*/  @P3 LDG.E.128 R152, desc[UR6][R248.64] ;  /* 0x00000006f8983981 */ /* 0x000362000c1e1d00 */
[----:B------:R-:W-:Y:S01]  /*3ab0*/  FMUL.FTZ R250, R250, UR10 ;  /* 0x0000000afafa7c20 */ /* 0x000fe20008410000 */
[----:B------:R-:W-:Y:S01]  /*3ac0*/  ISETP.NE.AND P4, PT, RZ, UR8, PT ;  /* 0x00000008ff007c0c */ /* 0x000fe2000bf85270 */
[----:B------:R-:W-:Y:S03]  /*3ad0*/  BSSY.RECONVERGENT B1, `(.L_x_21035) ;  /* 0x00000f0000017945 */ /* 0x000fe60003800200 */
[----:B------:R-:W-:Y:S01]  /*3ae0*/  FSEL R250, R250, RZ, !P4 ;  /* 0x000000fffafa7208 */ /* 0x000fe20006000000 */
[----:B-1----:R-:W-:-:S05]  /*3af0*/  IMAD R249, R4, UR9, RZ ;  /* 0x0000000904f97c24 */ /* 0x002fca000f8e02ff */
[----:B------:R-:W-:-:S04]  /*3b00*/  SHF.R.S32.HI R248, RZ, 0x1f, R249 ;  /* 0x0000001ffff87819 */ /* 0x000fc800000114f9 */
[----:B------:R-:W-:Y:S01]  /*3b10*/  LEA.HI R248, R248, R249, RZ, 0x2 ;  /* 0x000000f9f8f87211 */ /* 0x000fe200078f10ff */
[----:B------:R-:W-:-:S03]  /*3b20*/  FMUL.FTZ R249, R199, UR10 ;  /* 0x0000000ac7f97c20 */ /* 0x000fc60008410000 */
[----:B------:R-:W-:Y:S02]  /*3b30*/  LEA.HI.SX32 R248, R248, R0, 0x1e ;  /* 0x00000000f8f87211 */ /* 0x000fe400078ff2ff */
[----:B0-----:R0:W5:Y:S01]  /*3b40*/  LDL.LU R0, [R1+0x128] ;  /* 0x0001280001007983 */ /* 0x0011620000300800 */
[----:B------:R-:W-:Y:S05]  /*3b50*/  @P1 BRA `(.L_x_21036) ;  /* 0x0000000800041947 */ /* 0x000fea0003800000 */
[----:B------:R-:W-:Y:S01]  /*3b60*/  MOV R199, UR20 ;  /* 0x0000001400c77c02 */ /* 0x000fe20008000f00 */
[----:B-----5:R1:W-:Y:S03]  /*3b70*/  STL [R1+0x128], R0 ;  /* 0x0001280001007387 */ /* 0x0203e60000100800 */
[----:B------:R-:W-:Y:S02]  /*3b80*/  ISETP.NE.U32.AND P1, PT, R199, RZ, PT ;  /* 0x000000ffc700720c */ /* 0x000fe40003f25070 */
[----:B-1----:R-:W-:-:S04]  /*3b90*/  MOV R0, UR21 ;  /* 0x0000001500007c02 */ /* 0x002fc80008000f00 */
[----:B------:R-:W-:Y:S01]  /*3ba0*/  ISETP.NE.AND.EX P1, PT, R0, RZ, PT, P1 ;  /* 0x000000ff0000720c */ /* 0x000fe20003f25310 */
[----:B------:R1:W-:Y:S04]  /*3bb0*/  STL [R1], R0 ;  /* 0x0000000001007387 */ /* 0x0003e80000100800 */
[----:B-1----:R1:W5:Y:S08]  /*3bc0*/  LDL.LU R0, [R1+0x128] ;  /* 0x0001280001007983 */ /* 0x0023700000300800 */
[----:B------:R-:W-:Y:S05]  /*3bd0*/  @P1 BRA `(.L_x_21037) ;  /* 0x0000000000e41947 */ /* 0x000fea0003800000 */
[----:B------:R-:W-:Y:S04]  /*3be0*/  BSSY.RECONVERGENT B2, `(.L_x_21038) ;  /* 0x000000d000027945 */ /* 0x000fe80003800200 */
[----:B------:R-:W-:Y:S05]  /*3bf0*/  @!P3 BRA `(.L_x_21039) ;  /* 0x00000000002cb947 */ /* 0x000fea0003800000 */
[----:B-----5:R-:W-:Y:S01]  /*3c00*/  FFMA.FTZ R144, R0, R249, R250 ;  /* 0x000000f900907223 */ /* 0x020fe200000100fa */
[----:B------:R-:W-:Y:S01]  /*3c10*/  ISETP.GT.AND P1, PT, R3, RZ, PT ;  /* 0x000000ff0300720c */ /* 0x000fe20003f24270 */
[----:B------:R2:W-:Y:S02]  /*3c20*/  STL [R1+0x128], R4 ;  /* 0x0001280401007387 */ /* 0x0005e40000100800 */
[----:B------:R-:W-:-:S04]  /*3c30*/  FADD.FTZ R144, R160, -R144 ;  /* 0x80000090a0907221 */ /* 0x000fc80000010000 */
[----:B------:R-:W-:Y:S01]  /*3c40*/  FMUL.FTZ R144, R2, R144 ;  /* 0x0000009002907220 */ /* 0x000fe20000410000 */
[----:B--2---:R-:W-:-:S04]  /*3c50*/  HADD2.F32 R4, -RZ, R6.H0_H0 ;  /* 0x20000006ff047230 */ /* 0x004fc80000004100 */
[----:B------:R-:W-:-:S05]  /*3c60*/  FSEL R144, R144, RZ, P1 ;  /* 0x000000ff90907208 */ /* 0x000fca0000800000 */
[----:B------:R-:W-:-:S04]  /*3c70*/  FMUL.FTZ R144, R144, UR11 ;  /* 0x0000000b90907c20 */ /* 0x000fc80008410000 */
[----:B------:R-:W-:Y:S01]  /*3c80*/  FFMA.FTZ R92, R152, R144, R92 ;  /* 0x00000090985c7223 */ /* 0x000fe2000001005c */
[----:B------:R-:W-:Y:S02]  /*3c90*/  FMUL.FTZ R144, R144, R4 ;  /* 0x0000000490907220 */ /* 0x000fe40000410000 */
[----:B------:R2:W5:Y:S05]  /*3ca0*/  LDL.LU R4, [R1+0x128] ;  /* 0x0001280001047983 */ /* 0x00056a0000300800 */
.L_x_21039:
[----:B------:R-:W-:Y:S05]  /*3cb0*/  BSYNC.RECONVERGENT B2 ;  /* 0x0000000000027941 */ /* 0x000fea0003800200 */
.L_x_21038:
[----:B------:R-:W-:Y:S04]  /*3cc0*/  BSSY.RECONVERGENT B2, `(.L_x_21040) ;  /* 0x000000e000027945 */ /* 0x000fe80003800200 */
[----:B------:R-:W-:Y:S05]  /*3cd0*/  @!P3 BRA `(.L_x_21041) ;  /* 0x000000000030b947 */ /* 0x000fea0003800000 */
[----:B-----5:R3:W-:Y:S04]  /*3ce0*/  STL [R1+0x128], R0 ;  /* 0x0001280001007387 */ /* 0x0207e80000100800 */
[----:B---3--:R-:W3:Y:S01]  /*3cf0*/  LDL.S16 R0, [R1+0xaa] ;  /* 0x0000aa0001007983 */ /* 0x008ee20000100600 */
[----:B------:R-:W-:Y:S01]  /*3d00*/  FFMA.FTZ R145, R5, R249, R250 ;  /* 0x000000f905917223 */ /* 0x000fe200000100fa */
[----:B------:R-:W-:-:S03]  /*3d10*/  ISETP.GT.AND P1, PT, R3, RZ, PT ;  /* 0x000000ff0300720c */ /* 0x000fc60003f24270 */
[----:B------:R-:W-:-:S04]  /*3d20*/  FADD.FTZ R145, R200, -R145 ;  /* 0x80000091c8917221 */ /* 0x000fc80000010000 */
[----:B------:R-:W-:-:S05]  /*3d30*/  FMUL.FTZ R145, R2, R145 ;  /* 0x0000009102917220 */ /* 0x000fca0000410000 */
[----:B------:R-:W-:-:S05]  /*3d40*/  FSEL R145, R145, RZ, P1 ;  /* 0x000000ff91917208 */ /* 0x000fca0000800000 */
[----:B------:R-:W-:-:S04]  /*3d50*/  FMUL.FTZ R145, R145, UR11 ;  /* 0x0000000b91917c20 */ /* 0x000fc80008410000 */
[----:B------:R-:W-:Y:S01]  /*3d60*/  FFMA.FTZ R93, R153, R145, R93 ;  /* 0x00000091995d7223 */ /* 0x000fe2000001005d */
[----:B---3--:R-:W-:-:S05]  /*3d70*/  HADD2.F32 R0, -RZ, R0.H0_H0 ;  /* 0x20000000ff007230 */ /* 0x008fca0000004100 */
[----:B------:R-:W-:Y:S02]  /*3d80*/  FMUL.FTZ R145, R145, R0 ;  /* 0x0000000091917220 */ /* 0x000fe40000410000 */
[----:B------:R3:W5:Y:S05]  /*3d90*/  LDL.LU R0, [R1+0x128] ;  /* 0x0001280001007983 */ /* 0x00076a0000300800 */
.L_x_21041:
[----:B------:R-:W-:Y:S05]  /*3da0*/  BSYNC.RECONVERGENT B2 ;  /* 0x0000000000027941 */ /* 0x000fea0003800200 */
.L_x_21040:
[----:B------:R-:W-:Y:S04]  /*3db0*/  BSSY.RECONVERGENT B2, `(.L_x_21042) ;  /* 0x000000d000027945 */ /* 0x000fe80003800200 */
[----:B------:R-:W-:Y:S05]  /*3dc0*/  @!P3 BRA `(.L_x_21043) ;  /* 0x00000000002cb947 */ /* 0x000fea0003800000 */
[----:B------:R-:W-:Y:S01]  /*3dd0*/  FFMA.FTZ R146, R161, R249, R250 ;  /* 0x000000f9a1927223 */ /* 0x000fe200000100fa */
[----:B------:R-:W-:Y:S01]  /*3de0*/  ISETP.GT.AND P1, PT, R3, RZ, PT ;  /* 0x000000ff0300720c */ /* 0x000fe20003f24270 */
[----:B-----5:R4:W-:Y:S02]  /*3df0*/  STL [R1+0x128], R0 ;  /* 0x0001280001007387 */ /* 0x0209e40000100800 */
[----:B------:R-:W-:-:S04]  /*3e00*/  FADD.FTZ R146, R201, -R146 ;  /* 0x80000092c9927221 */ /* 0x000fc80000010000 */
[----:B------:R-:W-:Y:S01]  /*3e10*/  FMUL.FTZ R146, R2, R146 ;  /* 0x0000009202927220 */ /* 0x000fe20000410000 */
[----:B----4-:R-:W-:-:S04]  /*3e20*/  HADD2.F32 R0, -RZ, R7.H0_H0 ;  /* 0x20000007ff007230 */ /* 0x010fc80000004100 */
[----:B------:R-:W-:-:S05]  /*3e30*/  FSEL R146, R146, RZ, P1 ;  /* 0x000000ff92927208 */ /* 0x000fca0000800000 */
[----:B------:R-:W-:-:S04]  /*3e40*/  FMUL.FTZ R146, R146, UR11 ;  /* 0x0000000b92927c20 */ /* 0x000fc80008410000 */
[----:B------:R-:W-:Y:S01]  /*3e50*/  FFMA.FTZ R94, R154, R146, R94 ;  /* 0x000000929a5e7223 */ /* 0x000fe2000001005e */
[----:B------:R-:W-:Y:S02]  /*3e60*/  FMUL.FTZ R146, R146, R0 ;  /* 0x0000000092927220 */ /* 0x000fe40000410000 */
[----:B------:R4:W5:Y:S05]  /*3e70*/  LDL.LU R0, [R1+0x128] ;  /* 0x0001280001007983 */ /* 0x00096a0000300800 */
.L_x_21043:
[----:B------:R-:W-:Y:S05]  /*3e80*/  BSYNC.RECONVERGENT B2 ;  /* 0x0000000000027941 */ /* 0x000fea0003800200 */
.L_x_21042:
[----:B------:R-:W-:Y:S05]  /*3e90*/  @!P3 BRA `(.L_x_21044) ;  /* 0x0000000800ccb947 */ /* 0x000fea0003800000 */
[----:B-----5:R0:W-:Y:S04]  /*3ea0*/  STL [R1+0x128], R0 ;  /* 0x0001280001007387 */ /* 0x0201e80000100800 */
[----:B0-----:R-:W2:Y:S01]  /*3eb0*/  LDL.S16 R0, [R1+0xa8] ;  /* 0x0000a80001007983 */ /* 0x001ea20000100600 */
[----:B------:R-:W-:Y:S01]  /*3ec0*/  FFMA.FTZ R147, R162, R249, R250 ;  /* 0x000000f9a2937223 */ /* 0x000fe200000100fa */
[----:B------:R-:W-:-:S03]  /*3ed0*/  ISETP.GT.AND P1, PT, R3, RZ, PT ;  /* 0x000000ff0300720c */ /* 0x000fc60003f24270 */
[----:B------:R-:W-:-:S04]  /*3ee0*/  FADD.FTZ R147, R202, -R147 ;  /* 0x80000093ca937221 */ /* 0x000fc80000010000 */
[----:B------:R-:W-:-:S05]  /*3ef0*/  FMUL.FTZ R147, R2, R147 ;  /* 0x0000009302937220 */ /* 0x000fca0000410000 */
[----:B------:R-:W-:-:S05]  /*3f00*/  FSEL R147, R147, RZ, P1 ;  /* 0x000000ff93937208 */ /* 0x000fca0000800000 */
[----:B------:R-:W-:-:S04]  /*3f10*/  FMUL.FTZ R147, R147, UR11 ;  /* 0x0000000b93937c20 */ /* 0x000fc80008410000 */
[----:B------:R-:W-:Y:S01]  /*3f20*/  FFMA.FTZ R95, R155, R147, R95 ;  /* 0x000000939b5f7223 */ /* 0x000fe2000001005f */
[----:B--2---:R-:W-:-:S05]  /*3f30*/  HADD2.F32 R0, -RZ, R0.H0_H0 ;  /* 0x20000000ff007230 */ /* 0x004fca0000004100 */
[----:B------:R-:W-:Y:S02]  /*3f40*/  FMUL.FTZ R147, R147, R0 ;  /* 0x0000000093937220 */ /* 0x000fe40000410000 */
[----:B------:R0:W5:Y:S01]  /*3f50*/  LDL.LU R0, [R1+0x128] ;  /* 0x0001280001007983 */ /* 0x0001620000300800 */
[----:B------:R-:W-:Y:S05]  /*3f60*/  BRA `(.L_x_21044) ;  /* 0x0000000800987947 */ /* 0x000fea0003800000 */
.L_x_21037:
[-CC-:B------:R-:W-:Y:S01]  /*3f70*/  FFMA.FTZ R66, R161, R249.reuse, R250.reuse ;  /* 0x000000f9a1427223 */ /* 0x180fe200000100fa */
[----:B------:R-:W-:Y:S01]  /*3f80*/  ISETP.GT.AND P1, PT, R3, RZ, PT ;  /* 0x000000ff0300720c */ /* 0x000fe20003f24270 */
[-CC-:B------:R-:W-:Y:S01]  /*3f90*/  FFMA.FTZ R65, R5, R249.reuse, R250.reuse ;  /* 0x000000f905417223 */ /* 0x180fe200000100fa */
[-C--:B-----5:R-:W-:Y:S01]  /*3fa0*/  FFMA.FTZ R64, R0, R249.reuse, R250 ;  /* 0x000000f900407223 */ /* 0x0a0fe200000100fa */
        /* <DEDUP_REMOVED lines=8> */
[----:B------:R-:W-:Y:S01]  /*4030*/  BSSY.RECONVERGENT B2, `(.L_x_21045) ;  /* 0x0000011000027945 */ /* 0x000fe20003800200 */
[----:B------:R-:W-:Y:S01]  /*4040*/  FSEL R66, R66, RZ, P1 ;  /* 0x000000ff42427208 */ /* 0x000fe20000800000 */
[----:B------:R-:W-:Y:S01]  /*4050*/  FMUL.FTZ R67, R2, R67 ;  /* 0x0000004302437220 */ /* 0x000fe20000410000 */
[----:B------:R-:W-:-:S02]  /*4060*/  FSEL R65, R65, RZ, P1 ;  /* 0x000000ff41417208 */ /* 0x000fc40000800000 */
[----:B------:R-:W-:Y:S01]  /*4070*/  FSEL R64, R64, RZ, P1 ;  /* 0x000000ff40407208 */ /* 0x000fe20000800000 */
[----:B------:R2:W-:Y:S01]  /*4080*/  STL [R1+0x4], R66 ;  /* 0x0000044201007387 */ /* 0x0005e20000100800 */
[----:B------:R-:W-:Y:S01]  /*4090*/  FSEL R67, R67, RZ, P1 ;  /* 0x000000ff43437208 */ /* 0x000fe20000800000 */
[----:B------:R-:W-:Y:S06]  /*40a0*/  @!P3 BRA `(.L_x_21046) ;  /* 0x000000000024b947 */ /* 0x000fec0003800000 */
[----:B--2---:R-:W-:Y:S01]  /*40b0*/  FFMA.FTZ R66, R0, R249, R250 ;  /* 0x000000f900427223 */ /* 0x004fe200000100fa */
[----:B------:R-:W-:Y:S01]  /*40c0*/  ISETP.GT.AND P1, PT, R3, RZ, PT ;  /* 0x000000ff0300720c */ /* 0x000fe20003f24270 */
[----:B------:R-:W-:Y:S02]  /*40d0*/  HADD2.F32 R144, -RZ, R6.H0_H0 ;  /* 0x20000006ff907230 */ /* 0x000fe40000004100 */
[----:B------:R-:W-:-:S04]  /*40e0*/  FADD.FTZ R66, R160, -R66 ;  /* 0x80000042a0427221 */ /* 0x000fc80000010000 */
[----:B------:R-:W-:-:S05]  /*40f0*/  FMUL.FTZ R66, R2, R66 ;  /* 0x0000004202427220 */ /* 0x000fca0000410000 */
[----:B------:R-:W-:-:S05]  /*4100*/  FSEL R66, R66, RZ, P1 ;  /* 0x000000ff42427208 */ /* 0x000fca0000800000 */
[----:B------:R-:W-:-:S04]  /*4110*/  FMUL.FTZ R66, R66, UR11 ;  /* 0x0000000b42427c20 */ /* 0x000fc80008410000 */
[----:B------:R-:W-:Y:S01]  /*4120*/  FFMA.FTZ R92, R152, R66, R92 ;  /* 0x00000042985c7223 */ /* 0x000fe2000001005c */
[----:B------:R-:W-:-:S07]  /*4130*/  FMUL.FTZ R144, R66, R144 ;  /* 0x0000009042907220 */ /* 0x000fce0000410000 */
.L_x_21046:
[----:B------:R-:W-:Y:S05]  /*4140*/  BSYNC.RECONVERGENT B2 ;  /* 0x0000000000027941 */ /* 0x000fea0003800200 */
.L_x_21045:
[----:B------:R-:W-:Y:S04]  /*4150*/  BSSY.RECONVERGENT B2, `(.L_x_21047) ;  /* 0x000000c000027945 */ /* 0x000fe80003800200 */
[----:B------:R-:W-:Y:S05]  /*4160*/  @!P3 BRA `(.L_x_21048) ;  /* 0x000000000028b947 */ /* 0x000fea0003800000 */
[----:B------:R-:W3:Y:S01]  /*4170*/  LDL.S16 R145, [R1+0xaa] ;  /* 0x0000aa0001917983 */ /* 0x000ee20000100600 */
[----:B--2---:R-:W-:Y:S01]  /*4180*/  FFMA.FTZ R66, R5, R249, R250 ;  /* 0x000000f905427223 */ /* 0x004fe200000100fa */
[----:B------:R-:W-:-:S03]  /*4190*/  ISETP.GT.AND P1, PT, R3, RZ, PT ;  /* 0x000000ff0300720c */ /* 0x000fc60003f24270 */
[----:B------:R-:W-:-:S04]  /*41a0*/  FADD.FTZ R66, R200, -R66 ;  /* 0x80000042c8427221 */ /* 0x000fc80000010000 */
[----:B------:R-:W-:-:S05]  /*41b0*/  FMUL.FTZ R66, R2, R66 ;  /* 0x0000004202427220 */ /* 0x000fca0000410000 */
[----:B------:R-:W-:-:S05]  /*41c0*/  FSEL R66, R66, RZ, P1 ;  /* 0x000000ff42427208 */ /* 0x000fca0000800000 */
[----:B------:R-:W-:-:S04]  /*41d0*/  FMUL.FTZ R66, R66, UR11 ;  /* 0x0000000b42427c20 */ /* 0x000fc80008410000 */
[----:B------:R-:W-:Y:S01]  /*41e0*/  FFMA.FTZ R93, R153, R66, R93 ;  /* 0x00000042995d7223 */ /* 0x000fe2000001005d */
[----:B---3--:R-:W-:-:S05]  /*41f0*/  HADD2.F32 R145, -RZ, R145.H0_H0 ;  /* 0x20000091ff917230 */ /* 0x008fca0000004100 */
[----:B------:R-:W-:-:S07]  /*4200*/  FMUL.FTZ R145, R66, R145 ;  /* 0x0000009142917220 */ /* 0x000fce0000410000 */
.L_x_21048:
[----:B------:R-:W-:Y:S05]  /*4210*/  BSYNC.RECONVERGENT B2 ;  /* 0x0000000000027941 */ /* 0x000fea0003800200 */
.L_x_21047:
[----:B------:R-:W-:Y:S04]  /*4220*/  BSSY.RECONVERGENT B2, `(.L_x_21049) ;  /* 0x000000b000027945 */ /* 0x000fe80003800200 */
[----:B------:R-:W-:Y:S05]  /*4230*/  @!P3 BRA `(.L_x_21050) ;  /* 0x000000000024b947 */ /* 0x000fea0003800000 */
        /* <DEDUP_REMOVED lines=9> */
.L_x_21050:
[----:B------:R-:W-:Y:S05]  /*42d0*/  BSYNC.RECONVERGENT B2 ;  /* 0x0000000000027941 */ /* 0x000fea0003800200 */
.L_x_21049:
[----:B--2---:R2:W5:Y:S01]  /*42e0*/  LDL R66, [R1+0x4] ;  /* 0x0000040001427983 */ /* 0x0045620000100800 */
[----:B------:R-:W-:Y:S05]  /*42f0*/  @!P3 BRA `(.L_x_21044) ;  /* 0x0000000400b4b947 */ /* 0x000fea0003800000 */
[----:B------:R-:W3:Y:S01]  /*4300*/  LDL.S16 R147, [R1+0xa8] ;  /* 0x0000a80001937983 */ /* 0x000ee20000100600 */
[----:B-----5:R-:W-:-:S04]  /*4310*/  FMUL.FTZ R66, R67, UR11 ;  /* 0x0000000b43427c20 */ /* 0x020fc80008410000 */
[----:B------:R-:W-:Y:S01]  /*4320*/  FFMA.FTZ R95, R155, R66, R95 ;  /* 0x000000429b5f7223 */ /* 0x000fe2000001005f */
[----:B---3--:R-:W-:-:S05]  /*4330*/  HADD2.F32 R147, -RZ, R147.H0_H0 ;  /* 0x20000093ff937230 */ /* 0x008fca0000004100 */
[----:B------:R-:W-:Y:S02]  /*4340*/  FMUL.FTZ R147, R147, R66 ;  /* 0x0000004293937220 */ /* 0x000fe40000410000 */
[----:B------:R3:W5:Y:S01]  /*4350*/  LDL.LU R66, [R1+0x4] ;  /* 0x0000040001427983 */ /* 0x0007620000300800 */
[----:B------:R-:W-:Y:S05]  /*4360*/  BRA `(.L_x_21044) ;  /* 0x0000000400987947 */ /* 0x000fea0003800000 */
.L_x_21036:
        /* <DEDUP_REMOVED lines=8> */
[----:B------:R-:W-:Y:S04]  /*43f0*/  STL [R1+0x130], R8 ;  /* 0x0001300801007387 */ /* 0x000fe80000100800 */
[----:B------:R-:W-:Y:S04]  /*4400*/  STL [R1+0x12c], R4 ;  /* 0x00012c0401007387 */ /* 0x000fe80000100800 */
[----:B------:R2:W-:Y:S04]  /*4410*/  STL [R1+0x128], R3 ;  /* 0x0001280301007387 */ /* 0x0005e80000100800 */
[----:B--2---:R-:W2:Y:S01]  /*4420*/  LDL.S16 R3, [R1+0xaa] ;  /* 0x0000aa0001037983 */ /* 0x004ea20000100600 */
[----:B-----5:R-:W-:Y:S01]  /*4430*/  @P2 FFMA.FTZ R8, R0, R249, R250 ;  /* 0x000000f900082223 */ /* 0x020fe200000100fa */
[----:B------:R-:W-:-:S03]  /*4440*/  MOV R4, R52 ;  /* 0x0000003400047202 */ /* 0x000fc60000000f00 */
[----:B------:R-:W-:-:S04]  /*4450*/  @P2 FADD.FTZ R8, R160, -R8 ;  /* 0x80000008a0082221 */ /* 0x000fc80000010000 */
[----:B------:R-:W-:Y:S02]  /*4460*/  @P2 FFMA.FTZ R4, R2, R8, R52 ;  /* 0x0000000802042223 */ /* 0x000fe40000010034 */
[----:B------:R-:W3:Y:S02]  /*4470*/  @P3 LDC R8, c[0x0][0x40c] ;  /* 0x00010300ff083b82 */ /* 0x000ee40000000800 */
[----:B---3--:R-:W-:Y:S01]  /*4480*/  @P3 FMUL.FTZ R8, R4, R8 ;  /* 0x0000000804083220 */ /* 0x008fe20000410000 */
[----:B------:R-:W-:-:S03]  /*4490*/  @P3 HADD2.F32 R4, -RZ, R6.H0_H0 ;  /* 0x20000006ff043230 */ /* 0x000fc60000004100 */
[-C--:B------:R-:W-:Y:S02]  /*44a0*/  @P3 FFMA.FTZ R92, R152, R8.reuse, R92 ;  /* 0x00000008985c3223 */ /* 0x080fe4000001005c */
[----:B------:R-:W-:Y:S01]  /*44b0*/  @P3 FMUL.FTZ R144, R4, R8 ;  /* 0x0000000804903220 */ /* 0x000fe20000410000 */
[----:B------:R-:W-:-:S04]  /*44c0*/  @P2 FFMA.FTZ R4, R5, R249, R250 ;  /* 0x000000f905042223 */ /* 0x000fc800000100fa */
[----:B------:R-:W-:Y:S01]  /*44d0*/  @P2 FADD.FTZ R8, R200, -R4 ;  /* 0x80000004c8082221 */ /* 0x000fe20000010000 */
[----:B------:R-:W-:-:S03]  /*44e0*/  MOV R4, R53 ;  /* 0x0000003500047202 */ /* 0x000fc60000000f00 */
[----:B------:R-:W-:Y:S02]  /*44f0*/  @P2 FFMA.FTZ R4, R2, R8, R53 ;  /* 0x0000000802042223 */ /* 0x000fe40000010035 */
[----:B------:R-:W3:Y:S02]  /*4500*/  @P3 LDC R8, c[0x0][0x40c] ;  /* 0x00010300ff083b82 */ /* 0x000ee40000000800 */
[----:B---3--:R-:W-:Y:S02]  /*4510*/  @P3 FMUL.FTZ R4, R4, R8 ;  /* 0x0000000804043220 */ /* 0x008fe40000410000 */
[----:B------:R3:W5:Y:S02]  /*4520*/  LDL.LU R8, [R1+0x130] ;  /* 0x0001300001087983 */ /* 0x0007640000300800 */
[----:B------:R-:W-:Y:S01]  /*4530*/  @P3 FFMA.FTZ R93, R153, R4, R93 ;  /* 0x00000004995d3223 */ /* 0x000fe2000001005d */
[----:B--2---:R-:W-:-:S05]  /*4540*/  @P3 HADD2.F32 R3, -RZ, R3.H0_H0 ;  /* 0x20000003ff033230 */ /* 0x004fca0000004100 */
[----:B------:R-:W-:Y:S01]  /*4550*/  @P3 FMUL.FTZ R145, R3, R4 ;  /* 0x0000000403913220 */ /* 0x000fe20000410000 */
[----:B------:R-:W-:-:S04]  /*4560*/  @P2 FFMA.FTZ R3, R161, R249, R250 ;  /* 0x000000f9a1032223 */ /* 0x000fc800000100fa */
[----:B------:R-:W-:Y:S01]  /*4570*/  @P2 FADD.FTZ R4, R201, -R3 ;  /* 0x80000003c9042221 */ /* 0x000fe20000010000 */
[----:B------:R-:W-:-:S03]  /*4580*/  MOV R3, R54 ;  /* 0x0000003600037202 */ /* 0x000fc60000000f00 */
[----:B------:R-:W-:Y:S02]  /*4590*/  @P2 FFMA.FTZ R3, R2, R4, R54 ;  /* 0x0000000402032223 */ /* 0x000fe40000010036 */
[----:B------:R-:W2:Y:S02]  /*45a0*/  @P3 LDC R4, c[0x0][0x40c] ;  /* 0x00010300ff043b82 */ /* 0x000ea40000000800 */
[----:B--2---:R-:W-:Y:S01]  /*45b0*/  @P3 FMUL.FTZ R4, R3, R4 ;  /* 0x0000000403043220 */ /* 0x004fe20000410000 */
[----:B------:R-:W-:-:S03]  /*45c0*/  @P3 HADD2.F32 R3, -RZ, R7.H0_H0 ;  /* 0x20000007ff033230 */ /* 0x000fc60000004100 */
[-C--:B------:R-:W-:Y:S02]  /*45d0*/  @P3 FFMA.FTZ R94, R154, R4.reuse, R94 ;  /* 0x000000049a5e3223 */ /* 0x080fe4000001005e */
[----:B------:R-:W-:Y:S02]  /*45e0*/  @P3 FMUL.FTZ R146, R3, R4 ;  /* 0x0000000403923220 */ /* 0x000fe40000410000 */
[----:B------:R3:W5:Y:S04]  /*45f0*/  LDL.LU R4, [R1+0x12c] ;  /* 0x00012c0001047983 */ /* 0x0007680000300800 */
[----:B------:R3:W5:Y:S01]  /*4600*/  LDL.LU R3, [R1+0x128] ;  /* 0x0001280001037983 */ /* 0x0007620000300800 */
[----:B------:R-:W-:Y:S05]  /*4610*/  @!P3 BRA `(.L_x_21044) ;  /* 0x0000000000ecb947 */ /* 0x000fea0003800000 */
[----:B-----5:R-:W-:Y:S04]  /*4620*/  STL [R1+0x12c], R3 ;  /* 0x00012c0301007387 */ /* 0x020fe80000100800 */
[----:B------:R2:W-:Y:S04]  /*4630*/  STL [R1+0x128], R0 ;  /* 0x0001280001007387 */ /* 0x0005e80000100800 */
[----:B--2---:R-:W2:Y:S01]  /*4640*/  LDL.S16 R0, [R1+0xa8] ;  /* 0x0000a80001007983 */ /* 0x004ea20000100600 */
[----:B------:R-:W-:-:S04]  /*4650*/  @P2 FFMA.FTZ R147, R162, R249, R250 ;  /* 0x000000f9a2932223 */ /* 0x000fc800000100fa */
[----:B------:R-:W-:Y:S01]  /*4660*/  @P2 FADD.FTZ R3, R202, -R147 ;  /* 0x80000093ca032221 */ /* 0x000fe20000010000 */
[----:B------:R-:W-:-:S03]  /*4670*/  MOV R147, R55 ;  /* 0x0000003700937202 */ /* 0x000fc60000000f00 */
[----:B------:R-:W-:Y:S02]  /*4680*/  @P2 FFMA.FTZ R147, R2, R3, R55 ;  /* 0x0000000302932223 */ /* 0x000fe40000010037 */
[----:B------:R4:W5:Y:S02]  /*4690*/  LDL.LU R3, [R1+0x12c] ;  /* 0x00012c0001037983 */ /* 0x0009640000300800 */
[----:B------:R-:W-:-:S04]  /*46a0*/  FMUL.FTZ R147, R147, UR11 ;  /* 0x0000000b93937c20 */ /* 0x000fc80008410000 */
[----:B------:R-:W-:Y:S01]  /*46b0*/  FFMA.FTZ R95, R155, R147, R95 ;  /* 0x000000939b5f7223 */ /* 0x000fe2000001005f */
[----:B--2---:R-:W-:-:S05]  /*46c0*/  HADD2.F32 R0, -RZ, R0.H0_H0 ;  /* 0x20000000ff007230 */ /* 0x004fca0000004100 */
[----:B------:R-:W-:Y:S02]  /*46d0*/  FMUL.FTZ R147, R0, R147 ;  /* 0x0000009300937220 */ /* 0x000fe40000410000 */
[----:B------:R4:W5:Y:S01]  /*46e0*/  LDL.LU R0, [R1+0x128] ;  /* 0x0001280001007983 */ /* 0x0009620000300800 */
[----:B------:R-:W-:Y:S05]  /*46f0*/  BRA `(.L_x_21044) ;  /* 0x0000000000b47947 */ /* 0x000fea0003800000 */
.L_x_21051:
[----:B------:R-:W2:Y:S01]  /*4700*/  LDL.S16 R67, [R1+0xa8] ;  /* 0x0000a80001437983 */ /* 0x000ea20000100600 */
[----:B------:R-:W3:Y:S01]  /*4710*/  @P3 LDC R65, c[0x0][0x40c] ;  /* 0x00010300ff413b82 */ /* 0x000ee20000000800 */
[----:B--2---:R-:W-:Y:S02]  /*4720*/  PRMT R64, R67, 0x7610, R64 ;  /* 0x0000761043407816 */ /* 0x004fe40000000040 */
[----:B------:R-:W2:Y:S02]  /*4730*/  LDL.S16 R67, [R1+0xaa] ;  /* 0x0000aa0001437983 */ /* 0x000ea40000100600 */
[----:B------:R-:W-:Y:S01]  /*4740*/  PRMT R66, R64, 0x7610, R66 ;  /* 0x0000761040427816 */ /* 0x000fe20000000042 */
[----:B------:R-:W-:Y:S01]  /*4750*/  @P2 FFMA.FTZ R64, R162, R249, R250 ;  /* 0x000000f9a2402223 */ /* 0x000fe200000100fa */
[----:B------:R2:W-:Y:S03]  /*4760*/  STL [R1+0x12c], R4 ;  /* 0x00012c0401007387 */ /* 0x0005e60000100800 */
[----:B------:R-:W-:Y:S01]  /*4770*/  @P2 FADD.FTZ R64, R202, -R64 ;  /* 0x80000040ca402221 */ /* 0x000fe20000010000 */
[----:B------:R4:W-:Y:S01]  /*4780*/  STL [R1+0x128], R3 ;  /* 0x0001280301007387 */ /* 0x0009e20000100800 */
[----:B--2---:R-:W-:-:S02]  /*4790*/  PRMT R4, R67, 0x7610, R4 ;  /* 0x0000761043047816 */ /* 0x004fc40000000004 */
[----:B------:R-:W-:Y:S01]  /*47a0*/  MOV R67, R55 ;  /* 0x0000003700437202 */ /* 0x000fe20000000f00 */
[----:B------:R-:W-:Y:S01]  /*47b0*/  @P2 FFMA.FTZ R67, R2, R64, R55 ;  /* 0x0000004002432223 */ /* 0x000fe20000010037 */
[----:B------:R-:W-:Y:S02]  /*47c0*/  @P3 HADD2.F32 R64, -RZ, R66.H0_H0 ;  /* 0x20000042ff403230 */ /* 0x000fe40000004100 */
[----:B-----5:R-:W-:Y:S01]  /*47d0*/  @P2 FFMA.FTZ R66, R0, R249, R250 ;  /* 0x000000f900422223 */ /* 0x020fe200000100fa */
[----:B----4-:R-:W-:Y:S02]  /*47e0*/  @P3 HADD2.F32 R3, -RZ, R4.H0_H0 ;  /* 0x20000004ff033230 */ /* 0x010fe40000004100 */
[----:B---3--:R-:W-:Y:S01]  /*47f0*/  @P3 FMUL.FTZ R65, R67, R65 ;  /* 0x0000004143413220 */ /* 0x008fe20000410000 */
[----:B------:R-:W-:-:S03]  /*4800*/  @P2 FADD.FTZ R66, R160, -R66 ;  /* 0x80000042a0422221 */ /* 0x000fc60000010000 */
[-C--:B------:R-:W-:Y:S01]  /*4810*/  @P3 FMUL.FTZ R147, R64, R65.reuse ;  /* 0x0000004140933220 */ /* 0x080fe20000410000 */
[----:B------:R-:W-:Y:S01]  /*4820*/  MOV R64, R52 ;  /* 0x0000003400407202 */ /* 0x000fe20000000f00 */
[----:B------:R-:W-:Y:S01]  /*4830*/  @P2 FFMA.FTZ R64, R2, R66, R52 ;  /* 0x0000004202402223 */ /* 0x000fe20000010034 */
[----:B------:R-:W-:Y:S01]  /*4840*/  @P3 FFMA.FTZ R95, R155, R65, R95 ;  /* 0x000000419b5f3223 */ /* 0x000fe2000001005f */
[----:B------:R-:W2:Y:S02]  /*4850*/  @P3 LDC R66, c[0x0][0x40c] ;  /* 0x00010300ff423b82 */ /* 0x000ea40000000800 */
[----:B--2---:R-:W-:Y:S01]  /*4860*/  @P3 FMUL.FTZ R65, R64, R66 ;  /* 0x0000004240413220 */ /* 0x004fe20000410000 */
[----:B------:R-:W-:-:S03]  /*4870*/  @P3 HADD2.F32 R66, -RZ, R6.H0_H0 ;  /* 0x20000006ff423230 */ /* 0x000fc60000004100 */
[-C--:B------:R-:W-:Y:S02]  /*4880*/  @P3 FFMA.FTZ R92, R152, R65.reuse, R92 ;  /* 0x00000041985c3223 */ /* 0x080fe4000001005c */
[----:B------:R-:W-:Y:S01]  /*4890*/  @P3 FMUL.FTZ R144, R66, R65 ;  /* 0x0000004142903220 */ /* 0x000fe20000410000 */
[----:B------:R-:W-:Y:S01]  /*48a0*/  @P2 FFMA.FTZ R66, R5, R249, R250 ;  /* 0x000000f905422223 */ /* 0x000fe200000100fa */
[----:B------:R-:W-:-:S03]  /*48b0*/  MOV R65, R53 ;  /* 0x0000003500417202 */ /* 0x000fc60000000f00 */
[----:B------:R-:W-:-:S04]  /*48c0*/  @P2 FADD.FTZ R66, R200, -R66 ;  /* 0x80000042c8422221 */ /* 0x000fc80000010000 */
[----:B------:R-:W-:Y:S02]  /*48d0*/  @P2 FFMA.FTZ R65, R2, R66, R53 ;  /* 0x0000004202412223 */ /* 0x000fe40000010035 */
[----:B------:R-:W2:Y:S02]  /*48e0*/  @P3 LDC R66, c[0x0][0x40c] ;  /* 0x00010300ff423b82 */ /* 0x000ea40000000800 */
[----:B--2---:R-:W-:-:S04]  /*48f0*/  @P3 FMUL.FTZ R66, R65, R66 ;  /* 0x0000004241423220 */ /* 0x004fc80000410000 */
[-C--:B------:R-:W-:Y:S01]  /*4900*/  @P3 FFMA.FTZ R93, R153, R66.reuse, R93 ;  /* 0x00000042995d3223 */ /* 0x080fe2000001005d */
        /* <DEDUP_REMOVED lines=11> */
[----:B------:R2:W5:Y:S02]  /*49c0*/  LDL.LU R3, [R1+0x128] ;  /* 0x0001280001037983 */ /* 0x0005640000300800 */
.L_x_21044:
[----:B------:R-:W-:Y:S05]  /*49d0*/  BSYNC.RECONVERGENT B1 ;  /* 0x0000000000017941 */ /* 0x000fea0003800200 */
.L_x_21035:
[----:B-----5:R0:W-:Y:S04]  /*49e0*/  STL.64 [R1+0x128], R2 ;  /* 0x0001280201007387 */ /* 0x0201e80000100a00 */
[----:B0-----:R-:W3:Y:S01]  /*49f0*/  LDL.LU R3, [R1] ;  /* 0x0000000001037983 */ /* 0x001ee20000300800 */
[----:B------:R-:W-:-:S04]  /*4a00*/  ISETP.NE.U32.AND P1, PT, R199, RZ, PT ;  /* 0x000000ffc700720c */ /* 0x000fc80003f25070 */
[----:B---3--:R-:W-:-:S13]  /*4a10*/  ISETP.NE.AND.EX P1, PT, R3, RZ, PT, P1 ;  /* 0x000000ff0300720c */ /* 0x008fda0003f25310 */
[----:B------:R-:W0:Y:S02]  /*4a20*/  @P1 LDC.64 R2, c[0x0][0x478] ;  /* 0x00011e00ff021b82 */ /* 0x000e240000000a00 */
[----:B0-----:R-:W-:-:S05]  /*4a30*/  @P1 IMAD.WIDE.U32 R2, R248, 0x10, R2 ;  /* 0x00000010f8021825 */ /* 0x001fca00078e0002 */
[----:B------:R0:W-:Y:S02]  /*4a40*/  @P1 STG.E.128 desc[UR6][R2.64], R64 ;  /* 0x0000004002001986 */ /* 0x0001e4000c101d06 */
[----:B0-----:R-:W0:Y:S02]  /*4a50*/  @P3 LDC.64 R2, c[0x0][0x468] ;  /* 0x00011a00ff023b82 */ /* 0x001e240000000a00 */
[----:B0-----:R-:W-:-:S05]  /*4a60*/  @P3 IMAD.WIDE.U32 R2, R252, 0x10, R2 ;  /* 0x00000010fc023825 */ /* 0x001fca00078e0002 */
[----:B------:R0:W-:Y:S04]  /*4a70*/  @P3 STG.E.128 desc[UR6][R2.64], R144 ;  /* 0x0000009002003986 */ /* 0x0001e8000c101d06 */
[----:B0-----:R0:W5:Y:S01]  /*4a80*/  LDL.LU.64 R2, [R1+0x128] ;  /* 0x0001280001027983 */ /* 0x0011620000300a00 */
[----:B------:R-:W-:Y:S04]  /*4a90*/  BSSY.RECONVERGENT B1, `(.L_x_21052) ;  /* 0x0000006000017945 */ /* 0x000fe80003800200 */
[----:B------:R-:W-:Y:S05]  /*4aa0*/  @!P3 BRA `(.L_x_21053) ;  /* 0x000000000010b947 */ /* 0x000fea0003800000 */
[----:B------:R-:W3:Y:S01]  /*4ab0*/  LDC.64 R154, c[0x0][0x390] ;  /* 0x0000e400ff9a7b82 */ /* 0x000ee20000000a00 */
[----:B------:R-:W-:-:S05]  /*4ac0*/  IADD3 R152, PT, PT, R252, 0x20, RZ ;  /* 0x00000020fc987810 */ /* 0x000fca0007ffe0ff */
[----:B---3--:R-:W-:-:S06]  /*4ad0*/  IMAD.WIDE.U32 R152, R152, 0x10, R154 ;  /* 0x0000001098987825 */ /* 0x008fcc00078e009a */
[----:B------:R-:W5:Y:S02]  /*4ae0*/  LDG.E.128 R152, desc[UR6][R152.64] ;  /* 0x0000000698987981 */ /* 0x000f64000c1e1d00 */
.L_x_21053:
[----:B------:R-:W-:Y:S05]  /*4af0*/  BSYNC.RECONVERGENT B1 ;  /* 0x0000000000017941 */ /* 0x000fea0003800200 */
.L_x_21052:
[----:B------:R-:W-:Y:S04]  /*4b00*/  BSSY.RECONVERGENT B1, `(.L_x_21054) ;  /* 0x00000c4000017945 */ /* 0x000fe80003800200 */
[----:B------:R-:W-:Y:S05]  /*4b10*/  @!P0 BRA `(.L_x_21055) ;  /* 0x00000004004c8947 */ /* 0x000fea0003800000 */
[----:B------:R-:W-:Y:S05]  /*4b20*/  @!P1 BRA `(.L_x_21056) ;  /* 0x00000000009c9947 */ /* 0x000fea0003800000 */
[----:B------:R-:W3:Y:S01]  /*4b30*/  LDL.S16 R199, [R1+0xa6] ;  /* 0x0000a60001c77983 */ /* 0x000ee20000100600 */
[----:B------:R-:W0:Y:S01]  /*4b40*/  @P3 LDC R65, c[0x0][0x40c] ;  /* 0x00010300ff413b82 */ /* 0x000e220000000800 */
[----:B------:R-:W-:Y:S01]  /*4b50*/  @P2 FFMA.FTZ R66, R163, R249, R250 ;  /* 0x000000f9a3422223 */ /* 0x000fe200000100fa */
[----:B------:R-:W-:-:S03]  /*4b60*/  MOV R64, R48 ;  /* 0x0000003000407202 */ /* 0x000fc60000000f00 */
[----:B------:R-:W-:-:S04]  /*4b70*/  @P2 FADD.FTZ R66, R203, -R66 ;  /* 0x80000042cb422221 */ /* 0x000fc80000010000 */
[----:B-----5:R-:W-:Y:S01]  /*4b80*/  @P2 FFMA.FTZ R64, R2, R66, R48 ;  /* 0x0000004202402223 */ /* 0x020fe20000010030 */
[----:B------:R-:W-:-:S03]  /*4b90*/  @P3 HADD2.F32 R66, -RZ, R8.H0_H0 ;  /* 0x20000008ff423230 */ /* 0x000fc60000004100 */
[----:B0-----:R-:W-:-:S04]  /*4ba0*/  @P3 FMUL.FTZ R65, R64, R65 ;  /* 0x0000004140413220 */ /* 0x001fc80000410000 */
[----:B------:R-:W-:Y:S01]  /*4bb0*/  @P3 FMUL.FTZ R144, R65, R66 ;  /* 0x0000004241903220 */ /* 0x000fe20000410000 */
[----:B------:R-:W-:Y:S01]  /*4bc0*/  @P2 FFMA.FTZ R66, R164, R249, R250 ;  /* 0x000000f9a4422223 */ /* 0x000fe200000100fa */
[----:B------:R-:W-:Y:S01]  /*4bd0*/  @P3 FFMA.FTZ R96, R152, R65, R96 ;  /* 0x0000004198603223 */ /* 0x000fe20000010060 */
[----:B------:R-:W-:Y:S02]  /*4be0*/  MOV R65, R49 ;  /* 0x0000003100417202 */ /* 0x000fe40000000f00 */
[----:B------:R-:W-:-:S04]  /*4bf0*/  @P2 FADD.FTZ R66, R204, -R66 ;  /* 0x80000042cc422221 */ /* 0x000fc80000010000 */
[----:B------:R-:W-:Y:S02]  /*4c00*/  @P2 FFMA.FTZ R65, R2, R66, R49 ;  /* 0x0000004202412223 */ /* 0x000fe40000010031 */
[----:B------:R-:W0:Y:S02]  /*4c10*/  @P3 LDC R66, c[0x0][0x40c] ;  /* 0x00010300ff423b82 */ /* 0x000e240000000800 */
[----:B0-----:R-:W-:-:S04]  /*4c20*/  @P3 FMUL.FTZ R66, R65, R66 ;  /* 0x0000004241423220 */ /* 0x001fc80000410000 */
[----:B------:R-:W-:Y:S01]  /*4c30*/  @P3 FFMA.FTZ R97, R153, R66, R97 ;  /* 0x0000004299613223 */ /* 0x000fe20000010061 */
[----:B---3--:R-:W-:Y:S02]  /*4c40*/  @P3 HADD2.F32 R67, -RZ, R199.H0_H0 ;  /* 0x200000c7ff433230 */ /* 0x008fe40000004100 */
[----:B------:R-:W-:-:S03]  /*4c50*/  @P3 HADD2.F32 R199, -RZ, R9.H0_H0 ;  /* 0x20000009ffc73230 */ /* 0x000fc60000004100 */
[----:B------:R-:W-:Y:S01]  /*4c60*/  @P3 FMUL.FTZ R145, R66, R67 ;  /* 0x0000004342913220 */ /* 0x000fe20000410000 */
[----:B------:R-:W-:Y:S01]  /*4c70*/  @P2 FFMA.FTZ R67, R165, R249, R250 ;  /* 0x000000f9a5432223 */ /* 0x000fe200000100fa */
[----:B------:R-:W-:-:S03]  /*4c80*/  MOV R66, R50 ;  /* 0x0000003200427202 */ /* 0x000fc60000000f00 */
[----:B------:R-:W-:-:S04]  /*4c90*/  @P2 FADD.FTZ R67, R205, -R67 ;  /* 0x80000043cd432221 */ /* 0x000fc80000010000 */
[----:B------:R-:W-:Y:S02]  /*4ca0*/  @P2 FFMA.FTZ R66, R2, R67, R50 ;  /* 0x0000004302422223 */ /* 0x000fe40000010032 */
[----:B------:R-:W0:Y:S02]  /*4cb0*/  @P3 LDC R67, c[0x0][0x40c] ;  /* 0x00010300ff433b82 */ /* 0x000e240000000800 */
[----:B0-----:R-:W-:-:S04]  /*4cc0*/  @P3 FMUL.FTZ R67, R66, R67 ;  /* 0x0000004342433220 */ /* 0x001fc80000410000 */
[----:B------:R-:W-:Y:S01]  /*4cd0*/  @P3 FFMA.FTZ R98, R154, R67, R98 ;  /* 0x000000439a623223 */ /* 0x000fe20000010062 */
[----:B------:R-:W-:Y:S01]  /*4ce0*/  @P3 FMUL.FTZ R146, R67, R199 ;  /* 0x000000c743923220 */ /* 0x000fe20000410000 */
[----:B------:R-:W-:-:S04]  /*4cf0*/  @P2 FFMA.FTZ R67, R166, R249, R250 ;  /* 0x000000f9a6432223 */ /* 0x000fc800000100fa */
[----:B------:R-:W-:Y:S01]  /*4d00*/  @P2 FADD.FTZ R199, R206, -R67 ;  /* 0x80000043cec72221 */ /* 0x000fe20000010000 */
[----:B------:R-:W-:-:S03]  /*4d10*/  MOV R67, R51 ;  /* 0x0000003300437202 */ /* 0x000fc60000000f00 */
[----:B------:R-:W-:Y:S01]  /*4d20*/  @P2 FFMA.FTZ R67, R2, R199, R51 ;  /* 0x000000c702432223 */ /* 0x000fe20000010033 */
[----:B------:R-:W-:Y:S06]  /*4d30*/  @!P3 BRA `(.L_x_21057) ;  /* 0x000000080080b947 */ /* 0x000fec0003800000 */
[----:B------:R-:W3:Y:S01]  /*4d40*/  LDL.S16 R199, [R1+0xa4] ;  /* 0x0000a40001c77983 */ /* 0x000ee20000100600 */
[----:B------:R-:W-:-:S04]  /*4d50*/  FMUL.FTZ R147, R67, UR11 ;  /* 0x0000000b43937c20 */ /* 0x000fc80008410000 */
[----:B------:R-:W-:Y:S01]  /*4d60*/  FFMA.FTZ R99, R155, R147, R99 ;  /* 0x000000939b637223 */ /* 0x000fe20000010063 */
[----:B---3--:R-:W-:-:S05]  /*4d70*/  HADD2.F32 R199, -RZ, R199.H0_H0 ;  /* 0x200000c7ffc77230 */ /* 0x008fca0000004100 */
[----:B------:R-:W-:Y:S01]  /*4d80*/  FMUL.FTZ R147, R147, R199 ;  /* 0x000000c793937220 */ /* 0x000fe20000410000 */
[----:B------:R-:W-:Y:S06]  /*4d90*/  BRA `(.L_x_21057) ;  /* 0x0000000800687947 */ /* 0x000fec0003800000 */
.L_x_21056:
[----:B-----5:R-:W-:Y:S04]  /*4da0*/  STL [R1+0x12c], R3 ;  /* 0x00012c0301007387 */ /* 0x020fe80000100800 */
[----:B------:R3:W-:Y:S04]  /*4db0*/  STL [R1+0x128], R0 ;  /* 0x0001280001007387 */ /* 0x0007e80000100800 */
[----:B---3--:R-:W3:Y:S01]  /*4dc0*/  LDL.S16 R0, [R1+0xa6] ;  /* 0x0000a60001007983 */ /* 0x008ee20000100600 */
[----:B------:R-:W-:-:S04]  /*4dd0*/  @P2 FFMA.FTZ R199, R163, R249, R250 ;  /* 0x000000f9a3c72223 */ /* 0x000fc800000100fa */
[----:B------:R-:W-:Y:S01]  /*4de0*/  @P2 FADD.FTZ R3, R203, -R199 ;  /* 0x800000c7cb032221 */ /* 0x000fe20000010000 */
[----:B------:R-:W-:-:S03]  /*4df0*/  MOV R199, R48 ;  /* 0x0000003000c77202 */ /* 0x000fc60000000f00 */
[----:B------:R-:W-:Y:S02]  /*4e00*/  @P2 FFMA.FTZ R199, R2, R3, R48 ;  /* 0x0000000302c72223 */ /* 0x000fe40000010030 */
[----:B------:R-:W0:Y:S02]  /*4e10*/  @P3 LDC R3, c[0x0][0x40c] ;  /* 0x00010300ff033b82 */ /* 0x000e240000000800 */
[----:B0-----:R-:W-:Y:S01]  /*4e20*/  @P3 FMUL.FTZ R199, R199, R3 ;  /* 0x00000003c7c73220 */ /* 0x001fe20000410000 */
[----:B------:R-:W-:-:S03]  /*4e30*/  @P3 HADD2.F32 R3, -RZ, R8.H0_H0 ;  /* 0x20000008ff033230 */ /* 0x000fc60000004100 */
[-C--:B------:R-:W-:Y:S02]  /*4e40*/  @P3 FFMA.FTZ R96, R152, R199.reuse, R96 ;  /* 0x000000c798603223 */ /* 0x080fe40000010060 */
[----:B------:R-:W-:Y:S01]  /*4e50*/  @P3 FMUL.FTZ R144, R3, R199 ;  /* 0x000000c703903220 */ /* 0x000fe20000410000 */
[----:B------:R-:W-:-:S04]  /*4e60*/  @P2 FFMA.FTZ R199, R164, R249, R250 ;  /* 0x000000f9a4c72223 */ /* 0x000fc800000100fa */
[----:B------:R-:W-:Y:S01]  /*4e70*/  @P2 FADD.FTZ R3, R204, -R199 ;  /* 0x800000c7cc032221 */ /* 0x000fe20000010000 */
[----:B------:R-:W-:-:S03]  /*4e80*/  MOV R199, R49 ;  /* 0x0000003100c77202 */ /* 0x000fc60000000f00 */
[----:B------:R-:W-:Y:S02]  /*4e90*/  @P2 FFMA.FTZ R199, R2, R3, R49 ;  /* 0x0000000302c72223 */ /* 0x000fe40000010031 */
[----:B------:R-:W0:Y:S02]  /*4ea0*/  @P3 LDC R3, c[0x0][0x40c] ;  /* 0x00010300ff033b82 */ /* 0x000e240000000800 */
[----:B0-----:R-:W-:Y:S02]  /*4eb0*/  @P3 FMUL.FTZ R199, R199, R3 ;  /* 0x00000003c7c73220 */ /* 0x001fe40000410000 */
[----:B------:R0:W5:Y:S02]  /*4ec0*/  LDL.LU R3, [R1+0x12c] ;  /* 0x00012c0001037983 */ /* 0x0001640000300800 */
[----:B------:R-:W-:Y:S01]  /*4ed0*/  @P3 FFMA.FTZ R97, R153, R199, R97 ;  /* 0x000000c799613223 */ /* 0x000fe20000010061 */
[----:B---3--:R-:W-:-:S05]  /*4ee0*/  @P3 HADD2.F32 R0, -RZ, R0.H0_H0 ;  /* 0x20000000ff003230 */ /* 0x008fca0000004100 */
[----:B------:R-:W-:Y:S01]  /*4ef0*/  @P3 FMUL.FTZ R145, R0, R199 ;  /* 0x000000c700913220 */ /* 0x000fe20000410000 */
[----:B------:R-:W-:-:S04]  /*4f00*/  @P2 FFMA.FTZ R199, R165, R249, R250 ;  /* 0x000000f9a5c72223 */ /* 0x000fc800000100fa */
[----:B------:R-:W-:Y:S01]  /*4f10*/  @P2 FADD.FTZ R0, R205, -R199 ;  /* 0x800000c7cd002221 */ /* 0x000fe20000010000 */
[----:B------:R-:W-:-:S03]  /*4f20*/  MOV R199, R50 ;  /* 0x0000003200c77202 */ /* 0x000fc60000000f00 */
[----:B------:R-:W-:Y:S02]  /*4f30*/  @P2 FFMA.FTZ R199, R2, R0, R50 ;  /* 0x0000000002c72223 */ /* 0x000fe40000010032 */
[----:B------:R-:W3:Y:S02]  /*4f40*/  @P3 LDC R0, c[0x0][0x40c] ;  /* 0x00010300ff003b82 */ /* 0x000ee40000000800 */
[----:B---3--:R-:W-:Y:S01]  /*4f50*/  @P3 FMUL.FTZ R199, R199, R0 ;  /* 0x00000000c7c73220 */ /* 0x008fe20000410000 */
[----:B------:R-:W-:-:S03]  /*4f60*/  @P3 HADD2.F32 R0, -RZ, R9.H0_H0 ;  /* 0x20000009ff003230 */ /* 0x000fc60000004100 */
[-C--:B------:R-:W-:Y:S02]  /*4f70*/  @P3 FFMA.FTZ R98, R154, R199.reuse, R98 ;  /* 0x000000c79a623223 */ /* 0x080fe40000010062 */
[----:B------:R-:W-:Y:S02]  /*4f80*/  @P3 FMUL.FTZ R146, R0, R199 ;  /* 0x000000c700923220 */ /* 0x000fe40000410000 */
[----:B------:R0:W5:Y:S01]  /*4f90*/  LDL.LU R0, [R1+0x128] ;  /* 0x0001280001007983 */ /* 0x0001620000300800 */
[----:B------:R-:W-:Y:S05]  /*4fa0*/  @!P3 BRA `(.L_x_21057) ;  /* 0x0000000400e4b947 */ /* 0x000fea0003800000 */
[----:B------:R-:W-:Y:S01]  /*4fb0*/  @P2 FFMA.FTZ R147, R166, R249, R250 ;  /* 0x000000f9a6932223 */ /* 0x000fe200000100fa */
[----:B------:R-:W-:-:S03]  /*4fc0*/  MOV R199, R51 ;  /* 0x0000003300c77202 */ /* 0x000fc60000000f00 */
[----:B------:R-:W-:-:S04]  /*4fd0*/  @P2 FADD.FTZ R147, R206, -R147 ;  /* 0x80000093ce932221 */ /* 0x000fc80000010000 */
[----:B------:R-:W-:-:S04]  /*4fe0*/  @P2 FFMA.FTZ R199, R2, R147, R51 ;  /* 0x0000009302c72223 */ /* 0x000fc80000010033 */
[----:B------:R-:W-:Y:S02]  /*4ff0*/  FMUL.FTZ R147, R199, UR11 ;  /* 0x0000000bc7937c20 */ /* 0x000fe40008410000 */
[----:B------:R-:W3:Y:S02]  /*5000*/  LDL.S16 R199, [R1+0xa4] ;  /* 0x0000a40001c77983 */ /* 0x000ee40000100600 */
[----:B------:R-:W-:Y:S01]  /*5010*/  FFMA.FTZ R99, R155, R147, R99 ;  /* 0x000000939b637223 */ /* 0x000fe20000010063 */
[----:B---3--:R-:W-:-:S05]  /*5020*/  HADD2.F32 R199, -RZ, R199.H0_H0 ;  /* 0x200000c7ffc77230 */ /* 0x008fca0000004100 */
[----:B------:R-:W-:Y:S01]  /*5030*/  FMUL.FTZ R147, R199, R147 ;  /* 0x00000093c7937220 */ /* 0x000fe20000410000 */
[----:B------:R-:W-:Y:S06]  /*5040*/  BRA `(.L_x_21057) ;  /* 0x0000000400bc7947 */ /* 0x000fec0003800000 */
.L_x_21055:
        /* <DEDUP_REMOVED lines=28> */
[----:B------:R-:W-:-:S07]  /*5210*/  FMUL.FTZ R144, R199, R144 ;  /* 0x00000090c7907220 */ /* 0x000fce0000410000 */
.L_x_21060:
[----:B------:R-:W-:Y:S05]  /*5220*/  BSYNC.RECONVERGENT B2 ;  /* 0x0000000000027941 */ /* 0x000fea0003800200 */
.L_x_21059:
[----:B------:R-:W-:Y:S04]  /*5230*/  BSSY.RECONVERGENT B2, `(.L_x_21061) ;  /* 0x000000c000027945 */ /* 0x000fe80003800200 */
[----:B------:R-:W-:Y:S05]  /*5240*/  @!P3 BRA `(.L_x_21062) ;  /* 0x000000000028b947 */ /* 0x000fea0003800000 */
[----:B------:R-:W3:Y:S01]  /*5250*/  LDL.S16 R199, [R1+0xa6] ;  /* 0x0000a60001c77983 */ /* 0x000ee20000100600 */
        /* <DEDUP_REMOVED lines=9> */
.L_x_21062:
[----:B------:R-:W-:Y:S05]  /*52f0*/  BSYNC.RECONVERGENT B2 ;  /* 0x0000000000027941 */ /* 0x000fea0003800200 */
.L_x_21061:
        /* <DEDUP_REMOVED lines=11> */
.L_x_21064:
[----:B------:R-:W-:Y:S05]  /*53b0*/  BSYNC.RECONVERGENT B2 ;  /* 0x0000000000027941 */ /* 0x000fea0003800200 */
.L_x_21063:
[----:B------:R-:W-:Y:S05]  /*53c0*/  @!P3 BRA `(.L_x_21057) ;  /* 0x0000000000dcb947 */ /* 0x000fea0003800000 */
[----:B------:R-:W3:Y:S02]  /*53d0*/  LDL.S16 R147, [R1+0xa4] ;  /* 0x0000a40001937983 */ /* 0x000ee40000100600 */
[----:B---3--:R-:W-:Y:S01]  /*53e0*/  PRMT R199, R147, 0x7610, R199 ;  /* 0x0000761093c77816 */ /* 0x008fe200000000c7 */
[----:B------:R-:W-:-:S04]  /*53f0*/  FMUL.FTZ R147, R67, UR11 ;  /* 0x0000000b43937c20 */ /* 0x000fc80008410000 */
[----:B------:R-:W-:Y:S02]  /*5400*/  HADD2.F32 R199, -RZ, R199.H0_H0 ;  /* 0x200000c7ffc77230 */ /* 0x000fe40000004100 */
[----:B------:R-:W-:-:S03]  /*5410*/  FFMA.FTZ R99, R155, R147, R99 ;  /* 0x000000939b637223 */ /* 0x000fc60000010063 */
[----:B------:R-:W-:Y:S01]  /*5420*/  FMUL.FTZ R147, R199, R147 ;  /* 0x00000093c7937220 */ /* 0x000fe20000410000 */
[----:B------:R-:W-:Y:S06]  /*5430*/  BRA `(.L_x_21057) ;  /* 0x0000000000c07947 */ /* 0x000fec0003800000 */
.L_x_21058:
[----:B------:R-:W-:Y:S04]  /*5440*/  BSSY.RECONVERGENT B2, `(.L_x_21065) ;  /* 0x000000b000027945 */ /* 0x000fe80003800200 */
[----:B------:R-:W-:Y:S05]  /*5450*/  @!P3 BRA `(.L_x_21066) ;  /* 0x000000000024b947 */ /* 0x000fea0003800000 */
[----:B------:R-:W-:Y:S01]  /*5460*/  FFMA.FTZ R144, R163, R249, R250 ;  /* 0x000000f9a3907223 */ /* 0x000fe200000100fa */
[----:B-----5:R-:W-:Y:S01]  /*5470*/  ISETP.GT.AND P4, PT, R3, RZ, PT ;  /* 0x000000ff0300720c */ /* 0x020fe20003f84270 */
[----:B------:R-:W-:Y:S02]  /*5480*/  HADD2.F32 R199, -RZ, R8.H0_H0 ;  /* 0x20000008ffc77230 */ /* 0x000fe40000004100 */
[----:B------:R-:W-:-:S04]  /*5490*/  FADD.FTZ R144, R203, -R144 ;  /* 0x80000090cb907221 */ /* 0x000fc80000010000 */
[----:B------:R-:W-:-:S05]  /*54a0*/  FMUL.FTZ R144, R2, R144 ;  /* 0x0000009002907220 */ /* 0x000fca0000410000 */
[----:B------:R-:W-:-:S05]  /*54b0*/  FSEL R144, R144, RZ, P4 ;  /* 0x000000ff90907208 */ /* 0x000fca0002000000 */
[----:B------:R-:W-:-:S04]  /*54c0*/  FMUL.FTZ R144, R144, UR11 ;  /* 0x0000000b90907c20 */ /* 0x000fc80008410000 */
[-C--:B------:R-:W-:Y:S01]  /*54d0*/  FFMA.FTZ R96, R152, R144.reuse, R96 ;  /* 0x0000009098607223 */ /* 0x080fe20000010060 */
[----:B------:R-:W-:-:S07]  /*54e0*/  FMUL.FTZ R144, R199, R144 ;  /* 0x00000090c7907220 */ /* 0x000fce0000410000 */
.L_x_21066:
[----:B------:R-:W-:Y:S05]  /*54f0*/  BSYNC.RECONVERGENT B2 ;  /* 0x0000000000027941 */ /* 0x000fea0003800200 */
.L_x_21065:
[----:B------:R-:W-:Y:S04]  /*5500*/  BSSY.RECONVERGENT B2, `(.L_x_21067) ;  /* 0x000000c000027945 */ /* 0x000fe80003800200 */
[----:B------:R-:W-:Y:S05]  /*5510*/  @!P3 BRA `(.L_x_21068) ;  /* 0x000000000028b947 */ /* 0x000fea0003800000 */
[----:B------:R-:W3:Y:S01]  /*5520*/  LDL.S16 R199, [R1+0xa6] ;  /* 0x0000a60001c77983 */ /* 0x000ee20000100600 */
[----:B------:R-:W-:Y:S01]  /*5530*/  FFMA.FTZ R145, R164, R249, R250 ;  /* 0x000000f9a4917223 */ /* 0x000fe200000100fa */
[----:B-----5:R-:W-:-:S03]  /*5540*/  ISETP.GT.AND P4, PT, R3, RZ, PT ;  /* 0x000000ff0300720c */ /* 0x020fc60003f84270 */
[----:B------:R-:W-:-:S04]  /*5550*/  FADD.FTZ R145, R204, -R145 ;  /* 0x80000091cc917221 */ /* 0x000fc80000010000 */
[----:B------:R-:W-:-:S05]  /*5560*/  FMUL.FTZ R145, R2, R145 ;  /* 0x0000009102917220 */ /* 0x000fca0000410000 */
[----:B------:R-:W-:-:S05]  /*5570*/  FSEL R145, R145, RZ, P4 ;  /* 0x000000ff91917208 */ /* 0x000fca0002000000 */
[----:B------:R-:W-:-:S04]  /*5580*/  FMUL.FTZ R145, R145, UR11 ;  /* 0x0000000b91917c20 */ /* 0x000fc80008410000 */
[----:B------:R-:W-:Y:S01]  /*5590*/  FFMA.FTZ R97, R153, R145, R97 ;  /* 0x0000009199617223 */ /* 0x000fe20000010061 */
[----:B---3--:R-:W-:-:S05]  /*55a0*/  HADD2.F32 R199, -RZ, R199.H0_H0 ;  /* 0x200000c7ffc77230 */ /* 0x008fca0000004100 */
[----:B------:R-:W-:-:S07]  /*55b0*/  FMUL.FTZ R145, R199, R145 ;  /* 0x00000091c7917220 */ /* 0x000fce0000410000 */
.L_x_21068:
[----:B------:R-:W-:Y:S05]  /*55c0*/  BSYNC.RECONVERGENT B2 ;  /* 0x0000000000027941 */ /* 0x000fea0003800200 */
.L_x_21067:
        /* <DEDUP_REMOVED lines=11> */
.L_x_21070:
[----:B------:R-:W-:Y:S05]  /*5680*/  BSYNC.RECONVERGENT B2 ;  /* 0x0000000000027941 */ /* 0x000fea0003800200 */
.L_x_21069:
        /* <DEDUP_REMOVED lines=11> */
.L_x_21057:
[----:B------:R-:W-:Y:S05]  /*5740*/  BSYNC.RECONVERGENT B1 ;  /* 0x0000000000017941 */ /* 0x000fea0003800200 */
.L_x_21054:
[----:B-----5:R3:W-:Y:S01]  /*5750*/  STL.64 [R1+0x128], R2 ;  /* 0x0001280201007387 */ /* 0x0207e20000100a00 */
[----:B------:R-:W-:Y:S01]  /*5760*/  @P1 IADD3 R199, PT, PT, R248, 0x20, RZ ;  /* 0x00000020f8c71810 */ /* 0x000fe20007ffe0ff */
[----:B---3--:R-:W3:Y:S04]  /*5770*/  @P1 LDC.64 R2, c[0x0][0x478] ;  /* 0x00011e00ff021b82 */ /* 0x008ee80000000a00 */
[----:B---3--:R-:W-:Y:S01]  /*5780*/  @P1 IMAD.WIDE.U32 R2, R199, 0x10, R2 ;  /* 0x00000010c7021825 */ /* 0x008fe200078e0002 */
[----:B------:R-:W-:-:S04]  /*5790*/  @P3 IADD3 R199, PT, PT, R252, 0x20, RZ ;  /* 0x00000020fcc73810 */ /* 0x000fc80007ffe0ff */
[----:B------:R3:W-:Y:S02]  /*57a0*/  @P1 STG.E.128 desc[UR6][R2.64], R64 ;  /* 0x0000004002001986 */ /* 0x0007e4000c101d06 */
[----:B---3--:R-:W3:Y:S02]  /*57b0*/  @P3 LDC.64 R2, c[0x0][0x468] ;  /* 0x00011a00ff023b82 */ /* 0x008ee40000000a00 */
[----:B---3--:R-:W-:-:S05]  /*57c0*/  @P3 IMAD.WIDE.U32 R2, R199, 0x10, R2 ;  /* 0x00000010c7023825 */ /* 0x008fca00078e0002 */
[----:B------:R3:W-:Y:S04]  /*57d0*/  @P3 STG.E.128 desc[UR6][R2.64], R144 ;  /* 0x0000009002003986 */ /* 0x0007e8000c101d06 */
[----:B---3--:R3:W5:Y:S01]  /*57e0*/  LDL.LU.64 R2, [R1+0x128] ;  /* 0x0001280001027983 */ /* 0x0087620000300a00 */
[----:B------:R-:W-:Y:S04]  /*57f0*/  BSSY.RECONVERGENT B1, `(.L_x_21071) ;  /* 0x0000006000017945 */ /* 0x000fe80003800200 */
[----:B------:R-:W-:Y:S05]  /*5800*/  @!P3 BRA `(.L_x_21072) ;  /* 0x000000000010b947 */ /* 0x000fea0003800000 */
[----:B------:R-:W0:Y:S01]  /*5810*/  LDC.64 R154, c[0x0][0x390] ;  /* 0x0000e400ff9a7b82 */ /* 0x000e220000000a00 */
[----:B------:R-:W-:-:S05]  /*5820*/  IADD3 R152, PT, PT, R252, 0x40, RZ ;  /* 0x00000040fc987810 */ /* 0x000fca0007ffe0ff */
[----:B0-----:R-:W-:-:S06]  /*5830*/  IMAD.WIDE.U32 R152, R152, 0x10, R154 ;  /* 0x0000001098987825 */ /* 0x001fcc00078e009a */
[----:B------:R-:W5:Y:S02]  /*5840*/  LDG.E.128 R152, desc[UR6][R152.64] ;  /* 0x0000000698987981 */ /* 0x000f64000c1e1d00 */
.L_x_21072:
[----:B------:R-:W-:Y:S05]  /*5850*/  BSYNC.RECONVERGENT B1 ;  /* 0x0000000000017941 */ /* 0x000fea0003800200 */
.L_x_21071:
[----:B------:R-:W-:Y:S04]  /*5860*/  BSSY.RECONVERGENT B1, `(.L_x_21073) ;  /* 0x00000c4000017945 */ /* 0x000fe80003800200 */
[----:B------:R-:W-:Y:S05]  /*5870*/  @!P0 BRA `(.L_x_21074) ;  /* 0x00000004004c8947 */ /* 0x000fea0003800000 */
[----:B------:R-:W-:Y:S05]  /*5880*/  @!P1 BRA `(.L_x_21075) ;  /* 0x00000000009c9947 */ /* 0x000fea0003800000 */
[----:B------:R-:W2:Y:S01]  /*5890*/  LDL.S16 R199, [R1+0xa2] ;  /* 0x0000a20001c77983 */ /* 0x000ea20000100600 */
        /* <DEDUP_REMOVED lines=16> */
[----:B--2---:R-:W-:Y:S02]  /*59a0*/  @P3 HADD2.F32 R67, -RZ, R199.H0_H0 ;  /* 0x200000c7ff433230 */ /* 0x004fe40000004100 */
        /* <DEDUP_REMOVED lines=15> */
[----:B------:R-:W2:Y:S01]  /*5aa0*/  LDL.S16 R199, [R1+0xa0] ;  /* 0x0000a00001c77983 */ /* 0x000ea20000100600 */
[----:B------:R-:W-:-:S04]  /*5ab0*/  FMUL.FTZ R147, R67, UR11 ;  /* 0x0000000b43937c20 */ /* 0x000fc80008410000 */
[----:B------:R-:W-:Y:S01]  /*5ac0*/  FFMA.FTZ R103, R155, R147, R103 ;  /* 0x000000939b677223 */ /* 0x000fe20000010067 */
[----:B--2---:R-:W-:-:S05]  /*5ad0*/  HADD2.F32 R199, -RZ, R199.H0_H0 ;  /* 0x200000c7ffc77230 */ /* 0x004fca0000004100 */
[----:B------:R-:W-:Y:S01]  /*5ae0*/  FMUL.FTZ R147, R147, R199 ;  /* 0x000000c793937220 */ /* 0x000fe20000410000 */
[----:B------:R-:W-:Y:S06]  /*5af0*/  BRA `(.L_x_21076) ;  /* 0x0000000800687947 */ /* 0x000fec0003800000 */
.L_x_21075:
[----:B-----5:R-:W-:Y:S04]  /*5b00*/  STL [R1+0x12c], R3 ;  /* 0x00012c0301007387 */ /* 0x020fe80000100800 */
[----:B------:R0:W-:Y:S04]  /*5b10*/  STL [R1+0x128], R0 ;  /* 0x0001280001007387 */ /* 0x0001e80000100800 */
[----:B0-----:R-:W2:Y:S01]  /*5b20*/  LDL.S16 R0, [R1+0xa2] ;  /* 0x0000a20001007983 */ /* 0x001ea20000100600 */
        /* <DEDUP_REMOVED lines=35> */
[----:B------:R-:W2:Y:S02]  /*5d60*/  LDL.S16 R199, [R1+0xa0] ;  /* 0x0000a00001c77983 */ /* 0x000ea40000100600 */
[----:B------:R-:W-:Y:S01]  /*5d70*/  FFMA.FTZ R103, R155, R147, R103 ;  /* 0x000000939b677223 */ /* 0x000fe20000010067 */
[----:B--2---:R-:W-:-:S05]  /*5d80*/  HADD2.F32 R199, -RZ, R199.H0_H0 ;  /* 0x200000c7ffc77230 */ /* 0x004fca0000004100 */
[----:B------:R-:W-:Y:S01]  /*5d90*/  FMUL.FTZ R147, R199, R147 ;  /* 0x00000093c7937220 */ /* 0x000fe20000410000 */
[----:B------:R-:W-:Y:S06]  /*5da0*/  BRA `(.L_x_21076) ;  /* 0x0000000400bc7947 */ /* 0x000fec0003800000 */
.L_x_21074:
        /* <DEDUP_REMOVED lines=29> */
.L_x_21079:
[----:B------:R-:W-:Y:S05]  /*5f80*/  BSYNC.RECONVERGENT B2 ;  /* 0x0000000000027941 */ /* 0x000fea0003800200 */
.L_x_21078:
[----:B------:R-:W-:Y:S04]  /*5f90*/  BSSY.RECONVERGENT B2, `(.L_x_21080) ;  /* 0x000000c000027945 */ /* 0x000fe80003800200 */
[----:B------:R-:W-:Y:S05]  /*5fa0*/  @!P3 BRA `(.L_x_21081) ;  /* 0x000000000028b947 */ /* 0x000fea0003800000 */
[----:B------:R-:W5:Y:S01]  /*5fb0*/  LDL.S16 R199, [R1+0xa2] ;  /* 0x0000a20001c77983 */ /* 0x000f620000100600 */
[----:B------:R-:W-:Y:S01]  /*5fc0*/  FFMA.FTZ R145, R168, R249, R250 ;  /* 0x000000f9a8917223 */ /* 0x000fe200000100fa */
[----:B------:R-:W-:-:S03]  /*5fd0*/  ISETP.GT.AND P4, PT, R3, RZ, PT ;  /* 0x000000ff0300720c */ /* 0x000fc60003f84270 */
[----:B------:R-:W-:-:S04]  /*5fe0*/  FADD.FTZ R145, R208, -R145 ;  /* 0x80000091d0917221 */ /* 0x000fc80000010000 */
[----:B------:R-:W-:-:S05]  /*5ff0*/  FMUL.FTZ R145, R2, R145 ;  /* 0x0000009102917220 */ /* 0x000fca0000410000 */
[----:B------:R-:W-:-:S05]  /*6000*/  FSEL R145, R145, RZ, P4 ;  /* 0x000000ff91917208 */ /* 0x000fca0002000000 */
[----:B------:R-:W-:-:S04]  /*6010*/  FMUL.FTZ R145, R145, UR11 ;  /* 0x0000000b91917c20 */ /* 0x000fc80008410000 */
[----:B------:R-:W-:Y:S01]  /*6020*/  FFMA.FTZ R101, R153, R145, R101 ;  /* 0x0000009199657223 */ /* 0x000fe20000010065 */
[----:B-----5:R-:W-:-:S05]  /*6030*/  HADD2.F32 R199, -RZ, R199.H0_H0 ;  /* 0x200000c7ffc77230 */ /* 0x020fca0000004100 */
[----:B------:R-:W-:-:S07]  /*6040*/  FMUL.FTZ R145, R199, R145 ;  /* 0x00000091c7917220 */ /* 0x000fce0000410000 */
.L_x_21081:
[----:B------:R-:W-:Y:S05]  /*6050*/  BSYNC.RECONVERGENT B2 ;  /* 0x0000000000027941 */ /* 0x000fea0003800200 */
.L_x_21080:
        /* <DEDUP_REMOVED lines=11> */
.L_x_21083:
[----:B------:R-:W-:Y:S05]  /*6110*/  BSYNC.RECONVERGENT B2 ;  /* 0x0000000000027941 */ /* 0x000fea0003800200 */
.L_x_21082:
[----:B------:R-:W-:Y:S05]  /*6120*/  @!P3 BRA `(.L_x_21076) ;  /* 0x0000000000dcb947 */ /* 0x000fea0003800000 */
[----:B------:R-:W5:Y:S02]  /*6130*/  LDL.S16 R147, [R1+0xa0] ;  /* 0x0000a00001937983 */ /* 0x000f640000100600 */
[----:B-----5:R-:W-:Y:S01]  /*6140*/  PRMT R199, R147, 0x7610, R199 ;  /* 0x0000761093c77816 */ /* 0x020fe200000000c7 */
[----:B------:R-:W-:-:S04]  /*6150*/  FMUL.FTZ R147, R67, UR11 ;  /* 0x0000000b43937c20 */ /* 0x000fc80008410000 */
[----:B------:R-:W-:Y:S02]  /*6160*/  HADD2.F32 R199, -RZ, R199.H0_H0 ;  /* 0x200000c7ffc77230 */ /* 0x000fe40000004100 */
[----:B------:R-:W-:-:S03]  /*6170*/  FFMA.FTZ R103, R155, R147, R103 ;  /* 0x000000939b677223 */ /* 0x000fc60000010067 */
[----:B------:R-:W-:Y:S01]  /*6180*/  FMUL.FTZ R147, R199, R147 ;  /* 0x00000093c7937220 */ /* 0x000fe20000410000 */
[----:B------:R-:W-:Y:S06]  /*6190*/  BRA `(.L_x_21076) ;  /* 0x0000000000c07947 */ /* 0x000fec0003800000 */
.L_x_21077:
        /* <DEDUP_REMOVED lines=11> */
.L_x_21085:
[----:B------:R-:W-:Y:S05]  /*6250*/  BSYNC.RECONVERGENT B2 ;  /* 0x0000000000027941 */ /* 0x000fea0003800200 */
.L_x_21084:
[----:B------:R-:W-:Y:S04]  /*6260*/  BSSY.RECONVERGENT B2, `(.L_x_21086) ;  /* 0x000000c000027945 */ /* 0x000fe80003800200 */
[----:B------:R-:W-:Y:S05]  /*6270*/  @!P3 BRA `(.L_x_21087) ;  /* 0x000000000028b947 */ /* 0x000fea0003800000 */
[----:B------:R-:W2:Y:S01]  /*6280*/  LDL.S16 R199, [R1+0xa2] ;  /* 0x0000a20001c77983 */ /* 0x000ea20000100600 */
[----:B------:R-:W-:Y:S01]  /*6290*/  FFMA.FTZ R145, R168, R249, R250 ;  /* 0x000000f9a8917223 */ /* 0x000fe200000100fa */
[----:B-----5:R-:W-:-:S03]  /*62a0*/  ISETP.GT.AND P4, PT, R3, RZ, PT ;  /* 0x000000ff0300720c */ /* 0x020fc60003f84270 */
[----:B------:R-:W-:-:S04]  /*62b0*/  FADD.FTZ R145, R208, -R145 ;  /* 0x80000091d0917221 */ /* 0x000fc80000010000 */
[----:B------:R-:W-:-:S05]  /*62c0*/  FMUL.FTZ R145, R2, R145 ;  /* 0x0000009102917220 */ /* 0x000fca0000410000 */
[----:B------:R-:W-:-:S05]  /*62d0*/  FSEL R145, R145, RZ, P4 ;  /* 0x000000ff91917208 */ /* 0x000fca0002000000 */
[----:B------:R-:W-:-:S04]  /*62e0*/  FMUL.FTZ R145, R145, UR11 ;  /* 0x0000000b91917c20 */ /* 0x000fc80008410000 */
[----:B------:R-:W-:Y:S01]  /*62f0*/  FFMA.FTZ R101, R153, R145, R101 ;  /* 0x0000009199657223 */ /* 0x000fe20000010065 */
[----:B--2---:R-:W-:-:S05]  /*6300*/  HADD2.F32 R199, -RZ, R199.H0_H0 ;  /* 0x200000c7ffc77230 */ /* 0x004fca0000004100 */
[----:B------:R-:W-:-:S07]  /*6310*/  FMUL.FTZ R145, R199, R145 ;  /* 0x00000091c7917220 */ /* 0x000fce0000410000 */
.L_x_21087:
[----:B------:R-:W-:Y:S05]  /*6320*/  BSYNC.RECONVERGENT B2 ;  /* 0x0000000000027941 */ /* 0x000fea0003800200 */
.L_x_21086:
        /* <DEDUP_REMOVED lines=11> */
.L_x_21089:
[----:B------:R-:W-:Y:S05]  /*63e0*/  BSYNC.RECONVERGENT B2 ;  /* 0x0000000000027941 */ /* 0x000fea0003800200 */
.L_x_21088:
        /* <DEDUP_REMOVED lines=11> */
.L_x_21076:
[----:B------:R-:W-:Y:S05]  /*64a0*/  BSYNC.RECONVERGENT B1 ;  /* 0x0000000000017941 */ /* 0x000fea0003800200 */
.L_x_21073:
[----:B-----5:R0:W-:Y:S01]  /*64b0*/  STL.64 [R1+0x128], R2 ;  /* 0x0001280201007387 */ /* 0x0201e20000100a00 */
[----:B------:R-:W-:Y:S01]  /*64c0*/  @P1 IADD3 R199, PT, PT, R248, 0x40, RZ ;  /* 0x00000040f8c71810 */ /* 0x000fe20007ffe0ff */
[----:B0-----:R-:W0:Y:S04]  /*64d0*/  @P1 LDC.64 R2, c[0x0][0x478] ;  /* 0x00011e00ff021b82 */ /* 0x001e280000000a00 */
[----:B0-----:R-:W-:Y:S01]  /*64e0*/  @P1 IMAD.WIDE.U32 R2, R199, 0x10, R2 ;  /* 0x00000010c7021825 */ /* 0x001fe200078e0002 */
[----:B------:R-:W-:-:S04]  /*64f0*/  @P3 IADD3 R199, PT, PT, R252, 0x40, RZ ;  /* 0x00000040fcc73810 */ /* 0x000fc80007ffe0ff */
[----:B------:R0:W-:Y:S02]  /*6500*/  @P1 STG.E.128 desc[UR6][R2.64], R64 ;  /* 0x0000004002001986 */ /* 0x0001e4000c101d06 */
[----:B0-----:R-:W0:Y:S02]  /*6510*/  @P3 LDC.64 R2, c[0x0][0x468] ;  /* 0x00011a00ff023b82 */ /* 0x001e240000000a00 */
[----:B0-----:R-:W-:-:S05]  /*6520*/  @P3 IMAD.WIDE.U32 R2, R199, 0x10, R2 ;  /* 0x00000010c7023825 */ /* 0x001fca00078e0002 */
[----:B------:R0:W-:Y:S04]  /*6530*/  @P3 STG.E.128 desc[UR6][R2.64], R144 ;  /* 0x0000009002003986 */ /* 0x0001e8000c101d06 */
[----:B0-----:R0:W5:Y:S01]  /*6540*/  LDL.LU.64 R2, [R1+0x128] ;  /* 0x0001280001027983 */ /* 0x0011620000300a00 */
[----:B------:R-:W-:Y:S04]  /*6550*/  BSSY.RECONVERGENT B1, `(.L_x_21090) ;  /* 0x0000006000017945 */ /* 0x000fe80003800200 */
[----:B------:R-:W-:Y:S05]  /*6560*/  @!P3 BRA `(.L_x_21091) ;  /* 0x000000000010b947 */ /* 0x000fea0003800000 */
[----:B------:R-:W0:Y:S01]  /*6570*/  LDC.64 R154, c[0x0][0x390] ;  /* 0x0000e400ff9a7b82 */ /* 0x000e220000000a00 */
[----:B------:R-:W-:-:S05]  /*6580*/  IADD3 R152, PT, PT, R252, 0x60, RZ ;  /* 0x00000060fc987810 */ /* 0x000fca0007ffe0ff */
[----:B0-----:R-:W-:-:S06]  /*6590*/  IMAD.WIDE.U32 R152, R152, 0x10, R154 ;  /* 0x0000001098987825 */ /* 0x001fcc00078e009a */
[----:B------:R-:W5:Y:S02]  /*65a0*/  LDG.E.128 R152, desc[UR6][R152.64] ;  /* 0x0000000698987981 */ /* 0x000f64000c1e1d00 */
.L_x_21091:
[----:B------:R-:W-:Y:S05]  /*65b0*/  BSYNC.RECONVERGENT B1 ;  /* 0x0000000000017941 */ /* 0x000fea0003800200 */
.L_x_21090:
        /* <DEDUP_REMOVED lines=42> */
.L_x_21094:
        /* <DEDUP_REMOVED lines=43> */
.L_x_21093:
        /* <DEDUP_REMOVED lines=29> */
.L_x_21098:
[----:B------:R-:W-:Y:S05]  /*6ce0*/  BSYNC.RECONVERGENT B2 ;  /* 0x0000000000027941 */ /* 0x000fea0003800200 */
.L_x_21097:
        /* <DEDUP_REMOVED lines=12> */
.L_x_21100:
[----:B------:R-:W-:Y:S05]  /*6db0*/  BSYNC.RECONVERGENT B2 ;  /* 0x0000000000027941 */ /* 0x000fea0003800200 */
.L_x_21099:
        /* <DEDUP_REMOVED lines=11> */
.L_x_21102:
[----:B------:R-:W-:Y:S05]  /*6e70*/  BSYNC.RECONVERGENT B2 ;  /* 0x0000000000027941 */ /* 0x000fea0003800200 */
.L_x_21101:
        /* <DEDUP_REMOVED lines=8> */
.L_x_21096:
        /* <DEDUP_REMOVED lines=11> */
.L_x_21104:
[----:B------:R-:W-:Y:S05]  /*6fb0*/  BSYNC.RECONVERGENT B2 ;  /* 0x0000000000027941 */ /* 0x000fea0003800200 */
.L_x_21103:
        /* <DEDUP_REMOVED lines=12> */
.L_x_21106:
[----:B------:R-:W-:Y:S05]  /*7080*/  BSYNC.RECONVERGENT B2 ;  /* 0x0000000000027941 */ /* 0x000fea0003800200 */
.L_x_21105:
        /* <DEDUP_REMOVED lines=11> */
.L_x_21108:
[----:B------:R-:W-:Y:S05]  /*7140*/  BSYNC.RECONVERGENT B2 ;  /* 0x0000000000027941 */ /* 0x000fea0003800200 */
.L_x_21107:
        /* <DEDUP_REMOVED lines=11> */
.L_x_21095:
[----:B------:R-:W-:Y:S05]  /*7200*/  BSYNC.RECONVERGENT B1 ;  /* 0x0000000000017941 */ /* 0x000fea0003800200 */
.L_x_21092:
        /* <DEDUP_REMOVED lines=16> */
.L_x_21110:
[----:B------:R-:W-:Y:S05]  /*7310*/  BSYNC.RECONVERGENT B1 ;  /* 0x0000000000017941 */ /* 0x000fea0003800200 */
.L_x_21109:
        /* <DEDUP_REMOVED lines=42> */
.L_x_21113:
        /* <DEDUP_REMOVED lines=43> */
.L_x_21112:
        /* <DEDUP_REMOVED lines=29> */
.L_x_21117:
[----:B------:R-:W-:Y:S05]  /*7a40*/  BSYNC.RECONVERGENT B2 ;  /* 0x0000000000027941 */ /* 0x000fea0003800200 */
.L_x_21116:
        /* <DEDUP_REMOVED lines=12> */
.L_x_21119:
[----:B------:R-:W-:Y:S05]  /*7b10*/  BSYNC.RECONVERGENT B2 ;  /* 0x0000000000027941 */ /* 0x000fea0003800200 */
.L_x_21118:
        /* <DEDUP_REMOVED lines=11> */
.L_x_21121:
[----:B------:R-:W-:Y:S05]  /*7bd0*/  BSYNC.RECONVERGENT B2 ;  /* 0x0000000000027941 */ /* 0x000fea0003800200 */
.L_x_21120:
        /* <DEDUP_REMOVED lines=8> */
.L_x_21115:
        /* <DEDUP_REMOVED lines=11> */
.L_x_21123:
[----:B------:R-:W-:Y:S05]  /*7d10*/  BSYNC.RECONVERGENT B2 ;  /* 0x0000000000027941 */ /* 0x000fea0003800200 */
.L_x_21122:
        /* <DEDUP_REMOVED lines=12> */
.L_x_21125:
[----:B------:R-:W-:Y:S05]  /*7de0*/  BSYNC.RECONVERGENT B2 ;  /* 0x0000000000027941 */ /* 0x000fea0003800200 */
.L_x_21124:
        /* <DEDUP_REMOVED lines=11> */
.L_x_21127:
[----:B------:R-:W-:Y:S05]  /*7ea0*/  BSYNC.RECONVERGENT B2 ;  /* 0x0000000000027941 */ /* 0x000fea0003800200 */
.L_x_21126:
        /* <DEDUP_REMOVED lines=11> */
.L_x_21114:
[----:B------:R-:W-:Y:S05]  /*7f60*/  BSYNC.RECONVERGENT B1 ;  /* 0x0000000000017941 */ /* 0x000fea0003800200 */
.L_x_21111:
        /* <DEDUP_REMOVED lines=16> */
.L_x_21129:
[----:B------:R-:W-:Y:S05]  /*8070*/  BSYNC.RECONVERGENT B1 ;  /* 0x0000000000017941 */ /* 0x000fea0003800200 */
.L_x_21128:
        /* <DEDUP_REMOVED lines=42> */
.L_x_21132:
        /* <DEDUP_REMOVED lines=43> */
.L_x_21131:
        /* <DEDUP_REMOVED lines=29> */
.L_x_21136:
[----:B------:R-:W-:Y:S05]  /*87a0*/  BSYNC.RECONVERGENT B2 ;  /* 0x0000000000027941 */ /* 0x000fea0003800200 */
.L_x_21135:
        /* <DEDUP_REMOVED lines=12> */
.L_x_21138:
[----:B------:R-:W-:Y:S05]  /*8870*/  BSYNC.RECONVERGENT B2 ;  /* 0x0000000000027941 */ /* 0x000fea0003800200 */
.L_x_21137:
        /* <DEDUP_REMOVED lines=11> */
.L_x_21140:
[----:B------:R-:W-:Y:S05]  /*8930*/  BSYNC.RECONVERGENT B2 ;  /* 0x0000000000027941 */ /* 0x000fea0003800200 */
.L_x_21139:
        /* <DEDUP_REMOVED lines=8> */
.L_x_21134:
        /* <DEDUP_REMOVED lines=11> */
.L_x_21142:
[----:B------:R-:W-:Y:S05]  /*8a70*/  BSYNC.RECONVERGENT B2 ;  /* 0x0000000000027941 */ /* 0x000fea0003800200 */
.L_x_21141:
        /* <DEDUP_REMOVED lines=12> */
.L_x_21144:
[----:B------:R-:W-:Y:S05]  /*8b40*/  BSYNC.RECONVERGENT B2 ;  /* 0x0000000000027941 */ /* 0x000fea0003800200 */
.L_x_21143:
        /* <DEDUP_REMOVED lines=11> */
.L_x_21146:
[----:B------:R-:W-:Y:S05]  /*8c00*/  BSYNC.RECONVERGENT B2 ;  /* 0x0000000000027941 */ /* 0x000fea0003800200 */
.L_x_21145:
        /* <DEDUP_REMOVED lines=11> */
.L_x_21133:
[----:B------:R-:W-:Y:S05]  /*8cc0*/  BSYNC.RECONVERGENT B1 ;  /* 0x0000000000017941 */ /* 0x000fea0003800200 */
.L_x_21130:
        /* <DEDUP_REMOVED lines=16> */
.L_x_21148:
[----:B------:R-:W-:Y:S05]  /*8dd0*/  BSYNC.RECONVERGENT B1 ;  /* 0x0000000000017941 */ /* 0x000fea0003800200 */
.L_x_21147:
        /* <DEDUP_REMOVED lines=42> */
.L_x_21151:
        /* <DEDUP_REMOVED lines=43> */
.L_x_21150:
        /* <DEDUP_REMOVED lines=29> */
.L_x_21155:
[----:B------:R-:W-:Y:S05]  /*9500*/  BSYNC.RECONVERGENT B2 ;  /* 0x0000000000027941 */ /* 0x000fea0003800200 */
.L_x_21154:
        /* <DEDUP_REMOVED lines=12> */
.L_x_21157:
[----:B------:R-:W-:Y:S05]  /*95d0*/  BSYNC.RECONVERGENT B2 ;  /* 0x0000000000027941 */ /* 0x000fea0003800200 */
.L_x_21156:
        /* <DEDUP_REMOVED lines=11> */
.L_x_21159:
[----:B------:R-:W-:Y:S05]  /*9690*/  BSYNC.RECONVERGENT B2 ;  /* 0x0000000000027941 */ /* 0x000fea0003800200 */
.L_x_21158:
        /* <DEDUP_REMOVED lines=8> */
.L_x_21153:
        /* <DEDUP_REMOVED lines=11> */
.L_x_21161:
[----:B------:R-:W-:Y:S05]  /*97d0*/  BSYNC.RECONVERGENT B2 ;  /* 0x0000000000027941 */ /* 0x000fea0003800200 */
.L_x_21160:
        /* <DEDUP_REMOVED lines=12> */
.L_x_21163:
[----:B------:R-:W-:Y:S05]  /*98a0*/  BSYNC.RECONVERGENT B2 ;  /* 0x0000000000027941 */ /* 0x000fea0003800200 */
.L_x_21162:
        /* <DEDUP_REMOVED lines=11> */
.L_x_21165:
[----:B------:R-:W-:Y:S05]  /*9960*/  BSYNC.RECONVERGENT B2 ;  /* 0x0000000000027941 */ /* 0x000fea0003800200 */
.L_x_21164:
        /* <DEDUP_REMOVED lines=11> */
.L_x_21152:
[----:B------:R-:W-:Y:S05]  /*9a20*/  BSYNC.RECONVERGENT B1 ;  /* 0x0000000000017941 */ /* 0x000fea0003800200 */
.L_x_21149:
        /* <DEDUP_REMOVED lines=16> */
.L_x_21167:
[----:B------:R-:W-:Y:S05]  /*9b30*/  BSYNC.RECONVERGENT B1 ;  /* 0x0000000000017941 */ /* 0x000fea0003800200 */
.L_x_21166:
        /* <DEDUP_REMOVED lines=42> */
.L_x_21170:
        /* <DEDUP_REMOVED lines=43> */
.L_x_21169:
        /* <DEDUP_REMOVED lines=29> */
.L_x_21174:
[----:B------:R-:W-:Y:S05]  /*a260*/  BSYNC.RECONVERGENT B2 ;  /* 0x0000000000027941 */ /* 0x000fea0003800200 */
.L_x_21173:
        /* <DEDUP_REMOVED lines=12> */
.L_x_21176:
[----:B------:R-:W-:Y:S05]  /*a330*/  BSYNC.RECONVERGENT B2 ;  /* 0x0000000000027941 */ /* 0x000fea0003800200 */
.L_x_21175:
        /* <DEDUP_REMOVED lines=11> */
.L_x_21178:
[----:B------:R-:W-:Y:S05]  /*a3f0*/  BSYNC.RECONVERGENT B2 ;  /* 0x0000000000027941 */ /* 0x000fea0003800200 */
.L_x_21177:
        /* <DEDUP_REMOVED lines=8> */
.L_x_21172:
        /* <DEDUP_REMOVED lines=11> */
.L_x_21180:
[----:B------:R-:W-:Y:S05]  /*a530*/  BSYNC.RECONVERGENT B2 ;  /* 0x0000000000027941 */ /* 0x000fea0003800200 */
.L_x_21179:
        /* <DEDUP_REMOVED lines=12> */
.L_x_21182:
[----:B------:R-:W-:Y:S05]  /*a600*/  BSYNC.RECONVERGENT B2 ;  /* 0x0000000000027941 */ /* 0x000fea0003800200 */
.L_x_21181:
        /* <DEDUP_REMOVED lines=11> */
.L_x_21184:
[----:B------:R-:W-:Y:S05]  /*a6c0*/  BSYNC.RECONVERGENT B2 ;  /* 0x0000000000027941 */ /* 0x000fea0003800200 */
.L_x_21183:
        /* <DEDUP_REMOVED lines=11> */
.L_x_21171:
[----:B------:R-:W-:Y:S05]  /*a780*/  BSYNC.RECONVERGENT B1 ;  /* 0x0000000000017941 */ /* 0x000fea0003800200 */
.L_x_21168:
        /* <DEDUP_REMOVED lines=16> */
.L_x_21186:
[----:B------:R-:W-:Y:S05]  /*a890*/  BSYNC.RECONVERGENT B1 ;  /* 0x0000000000017941 */ /* 0x000fea0003800200 */
.L_x_21185:
        /* <DEDUP_REMOVED lines=42> */
.L_x_21189:
        /* <DEDUP_REMOVED lines=43> */
.L_x_21188:
        /* <DEDUP_REMOVED lines=29> */
.L_x_21193:
[----:B------:R-:W-:Y:S05]  /*afc0*/  BSYNC.RECONVERGENT B2 ;  /* 0x0000000000027941 */ /* 0x000fea0003800200 */
.L_x_21192:
        /* <DEDUP_REMOVED lines=12> */
.L_x_21195:
[----:B------:R-:W-:Y:S05]  /*b090*/  BSYNC.RECONVERGENT B2 ;  /* 0x0000000000027941 */ /* 0x000fea0003800200 */
.L_x_21194:
        /* <DEDUP_REMOVED lines=11> */
.L_x_21197:
[----:B------:R-:W-:Y:S05]  /*b150*/  BSYNC.RECONVERGENT B2 ;  /* 0x0000000000027941 */ /* 0x000fea0003800200 */
.L_x_21196:
        /* <DEDUP_REMOVED lines=8> */
.L_x_21191:
        /* <DEDUP_REMOVED lines=11> */
.L_x_21199:
[----:B------:R-:W-:Y:S05]  /*b290*/  BSYNC.RECONVERGENT B2 ;  /* 0x0000000000027941 */ /* 0x000fea0003800200 */
.L_x_21198:
        /* <DEDUP_REMOVED lines=12> */
.L_x_21201:
[----:B------:R-:W-:Y:S05]  /*b360*/  BSYNC.RECONVERGENT B2 ;  /* 0x0000000000027941 */ /* 0x000fea0003800200 */
.L_x_21200:
        /* <DEDUP_REMOVED lines=11> */
.L_x_21203:
[----:B------:R-:W-:Y:S05]  /*b420*/  BSYNC.RECONVERGENT B2 ;  /* 0x0000000000027941 */ /* 0x000fea0003800200 */
.L_x_21202:
        /* <DEDUP_REMOVED lines=11> */
.L_x_21190:
[----:B------:R-:W-:Y:S05]  /*b4e0*/  BSYNC.RECONVERGENT B1 ;  /* 0x0000000000017941 */ /* 0x000fea0003800200 */
.L_x_21187:
        /* <DEDUP_REMOVED lines=10> */
[----:B------:R-:W-:Y:S01]  /*b590*/  BSSY.RECONVERGENT B1, `(.L_x_21204) ;  /* 0x0000006000017945 */ /* 0x000fe20003800200 */
[----:B------:R-:W-:-:S03]  /*b5a0*/  IADD3 R199, PT, PT, R252, 0x120, RZ ;  /* 0x00000120fcc77810 */ /* 0x000fc60007ffe0ff */
[----:B------:R-:W-:Y:S05]  /*b5b0*/  @!P3 BRA `(.L_x_21205) ;  /* 0x00000000000cb947 */ /* 0x000fea0003800000 */
[----:B------:R-:W0:Y:S02]  /*b5c0*/  LDC.64 R152, c[0x0][0x390] ;  /* 0x0000e400ff987b82 */ /* 0x000e240000000a00 */
[----:B0-----:R-:W-:-:S06]  /*b5d0*/  IMAD.WIDE.U32 R152, R199, 0x10, R152 ;  /* 0x00000010c7987825 */ /* 0x001fcc00078e0098 */
[----:B------:R-:W5:Y:S02]  /*b5e0*/  LDG.E.128 R152, desc[UR6][R152.64] ;  /* 0x0000000698987981 */ /* 0x000f64000c1e1d00 */
.L_x_21205:
[----:B------:R-:W-:Y:S05]  /*b5f0*/  BSYNC.RECONVERGENT B1 ;  /* 0x0000000000017941 */ /* 0x000fea0003800200 */
.L_x_21204:
[----:B------:R-:W-:Y:S04]  /*b600*/  BSSY.RECONVERGENT B1, `(.L_x_21206) ;  /* 0x00000c3000017945 */ /* 0x000fe80003800200 */
[----:B------:R-:W-:Y:S05]  /*b610*/  @!P0 BRA `(.L_x_21207) ;  /* 0x0000000400408947 */ /* 0x000fea0003800000 */
[----:B------:R-:W-:Y:S05]  /*b620*/  @!P1 BRA `(.L_x_21208) ;  /* 0x0000000000a09947 */ /* 0x000fea0003800000 */
[----:B------:R-:W2:Y:S01]  /*b630*/  LDL.S16 R252, [R1+0x86] ;  /* 0x0000860001fc7983 */ /* 0x000ea20000100600 */
[-CC-:B-----5:R-:W-:Y:S01]  /*b640*/  @P2 FFMA.FTZ R3, R247, R249.reuse, R250.reuse ;  /* 0x000000f9f7032223 */ /* 0x1a0fe200000100fa */
[----:B------:R-:W-:Y:S01]  /*b650*/  @P2 FFMA.FTZ R65, R195, R249, R250 ;  /* 0x000000f9c3412223 */ /* 0x000fe200000100fa */
[----:B------:R-:W-:Y:S02]  /*b660*/  @P3 HADD2.F32 R66, -RZ, R244.H0_H0 ;  /* 0x200000f4ff423230 */ /* 0x000fe40000004100 */
[----:B------:R-:W-:Y:S01]  /*b670*/  @P2 FADD.FTZ R64, R251, -R3 ;  /* 0x80000003fb402221 */ /* 0x000fe20000010000 */
[----:B------:R-:W-:Y:S01]  /*b680*/  @P2 FADD.FTZ R65, R235, -R65 ;  /* 0x80000041eb412221 */ /* 0x000fe20000010000 */
[----:B------:R-:W-:Y:S02]  /*b690*/  MOV R3, R19 ;  /* 0x0000001300037202 */ /* 0x000fe40000000f00 */
[C---:B------:R-:W-:Y:S01]  /*b6a0*/  @P2 FFMA.FTZ R3, R2.reuse, R64, R19 ;  /* 0x0000004002032223 */ /* 0x040fe20000010013 */
[----:B------:R-:W-:Y:S01]  /*b6b0*/  MOV R64, R16 ;  /* 0x0000001000407202 */ /* 0x000fe20000000f00 */
[----:B------:R-:W-:-:S02]  /*b6c0*/  @P2 FFMA.FTZ R64, R2, R65, R16 ;  /* 0x0000004102402223 */ /* 0x000fc40000010010 */
[----:B------:R-:W0:Y:S02]  /*b6d0*/  @P3 LDC R65, c[0x0][0x40c] ;  /* 0x00010300ff413b82 */ /* 0x000e240000000800 */
        /* <DEDUP_REMOVED lines=10> */
[----:B--2---:R-:W-:-:S05]  /*b780*/  @P3 HADD2.F32 R67, -RZ, R252.H0_H0 ;  /* 0x200000fcff433230 */ /* 0x004fca0000004100 */
[----:B------:R-:W-:Y:S01]  /*b790*/  @P3 FMUL.FTZ R145, R66, R67 ;  /* 0x0000004342913220 */ /* 0x000fe20000410000 */
[----:B------:R-:W-:Y:S01]  /*b7a0*/  @P2 FFMA.FTZ R67, R197, R249, R250 ;  /* 0x000000f9c5432223 */ /* 0x000fe200000100fa */
[----:B------:R-:W-:-:S03]  /*b7b0*/  MOV R66, R18 ;  /* 0x0000001200427202 */ /* 0x000fc60000000f00 */
[----:B------:R-:W-:-:S04]  /*b7c0*/  @P2 FADD.FTZ R67, R198, -R67 ;  /* 0x80000043c6432221 */ /* 0x000fc80000010000 */
[----:B------:R-:W-:Y:S01]  /*b7d0*/  @P2 FFMA.FTZ R66, R2, R67, R18 ;  /* 0x0000004302422223 */ /* 0x000fe20000010012 */
[----:B------:R-:W-:Y:S01]  /*b7e0*/  @P3 HADD2.F32 R67, -RZ, R245.H0_H0 ;  /* 0x200000f5ff433230 */ /* 0x000fe20000004100 */
[----:B------:R-:W0:Y:S02]  /*b7f0*/  @P3 LDC R2, c[0x0][0x40c] ;  /* 0x00010300ff023b82 */ /* 0x000e240000000800 */
[----:B0-----:R-:W-:-:S04]  /*b800*/  @P3 FMUL.FTZ R2, R66, R2 ;  /* 0x0000000242023220 */ /* 0x001fc80000410000 */
[----:B------:R-:W-:Y:S01]  /*b810*/  @P3 FMUL.FTZ R146, R2, R67 ;  /* 0x0000004302923220 */ /* 0x000fe20000410000 */
[----:B------:R-:W-:Y:S01]  /*b820*/  @P3 FFMA.FTZ R130, R154, R2, R130 ;  /* 0x000000029a823223 */ /* 0x000fe20000010082 */
        /* <DEDUP_REMOVED lines=8> */
.L_x_21208:
[----:B-----5:R-:W-:-:S04]  /*b8b0*/  @P2 FFMA.FTZ R3, R195, R249, R250 ;  /* 0x000000f9c3032223 */ /* 0x020fc800000100fa */
        /* <DEDUP_REMOVED lines=14> */
[----:B------:R-:W2:Y:S02]  /*b9a0*/  LDL.S16 R252, [R1+0x86] ;  /* 0x0000860001fc7983 */ /* 0x000ea40000100600 */
[----:B------:R-:W-:Y:S01]  /*b9b0*/  @P3 FFMA.FTZ R129, R153, R3, R129 ;  /* 0x0000000399813223 */ /* 0x000fe20000010081 */
[----:B--2---:R-:W-:-:S05]  /*b9c0*/  @P3 HADD2.F32 R252, -RZ, R252.H0_H0 ;  /* 0x200000fcfffc3230 */ /* 0x004fca0000004100 */
[----:B------:R-:W-:Y:S01]  /*b9d0*/  @P3 FMUL.FTZ R145, R252, R3 ;  /* 0x00000003fc913220 */ /* 0x000fe20000410000 */
        /* <DEDUP_REMOVED lines=17> */
[----:B--2---:R-:W-:-:S05]  /*baf0*/  HADD2.F32 R3, -RZ, R252.H0_H0 ;  /* 0x200000fcff037230 */ /* 0x004fca0000004100 */
[----:B------:R-:W-:Y:S01]  /*bb00*/  FMUL.FTZ R147, R3, R2 ;  /* 0x0000000203937220 */ /* 0x000fe20000410000 */
[----:B------:R-:W-:Y:S06]  /*bb10*/  BRA `(.L_x_21209) ;  /* 0x0000000400c47947 */ /* 0x000fec0003800000 */
.L_x_21207:
[----:B------:R-:W-:Y:S05]  /*bb20*/  @!P1 BRA `(.L_x_21210) ;  /* 0x0000000400009947 */ /* 0x000fea0003800000 */
[----:B------:R-:W-:Y:S01]  /*bb30*/  BSSY.RECONVERGENT B2, `(.L_x_21211) ;  /* 0x000000c000027945 */ /* 0x000fe20003800200 */
[----:B-----5:R-:W-:-:S03]  /*bb40*/  ISETP.GT.AND P0, PT, R3, RZ, PT ;  /* 0x000000ff0300720c */ /* 0x020fc60003f04270 */
[----:B------:R-:W-:Y:S10]  /*bb50*/  @!P3 BRA `(.L_x_21212) ;  /* 0x000000000024b947 */ /* 0x000ff40003800000 */
        /* <DEDUP_REMOVED lines=9> */
.L_x_21212:
[----:B------:R-:W-:Y:S05]  /*bbf0*/  BSYNC.RECONVERGENT B2 ;  /* 0x0000000000027941 */ /* 0x000fea0003800200 */
.L_x_21211:
[----:B------:R-:W-:Y:S04]  /*bc00*/  BSSY.RECONVERGENT B2, `(.L_x_21213) ;  /* 0x000000d000027945 */ /* 0x000fe80003800200 */
[----:B------:R-:W-:Y:S05]  /*bc10*/  @!P3 BRA `(.L_x_21214) ;  /* 0x00000000002cb947 */ /* 0x000fea0003800000 */
[----:B------:R-:W5:Y:S01]  /*bc20*/  LDL.S16 R64, [R1+0x86] ;  /* 0x0000860001407983 */ /* 0x000f620000100600 */
[----:B------:R-:W-:Y:S02]  /*bc30*/  ISETP.GT.AND P2, PT, R3, RZ, PT ;  /* 0x000000ff0300720c */ /* 0x000fe40003f44270 */
[----:B-----5:R-:W-:Y:S01]  /*bc40*/  PRMT R65, R64, 0x7610, R65 ;  /* 0x0000761040417816 */ /* 0x020fe20000000041 */
        /* <DEDUP_REMOVED lines=8> */
.L_x_21214:
[----:B------:R-:W-:Y:S05]  /*bcd0*/  BSYNC.RECONVERGENT B2 ;  /* 0x0000000000027941 */ /* 0x000fea0003800200 */
.L_x_21213:
[----:B------:R-:W-:Y:S04]  /*bce0*/  BSSY.RECONVERGENT B2, `(.L_x_21215) ;  /* 0x000000b000027945 */ /* 0x000fe80003800200 */
[----:B------:R-:W-:Y:S05]  /*bcf0*/  @!P3 BRA `(.L_x_21216) ;  /* 0x000000000024b947 */ /* 0x000fea0003800000 */
[----:B------:R-:W-:Y:S01]  /*bd00*/  ISETP.GT.AND P2, PT, R3, RZ, PT ;  /* 0x000000ff0300720c */ /* 0x000fe20003f44270 */
[----:B------:R-:W-:Y:S01]  /*bd10*/  FFMA.FTZ R3, R197, R249, R250 ;  /* 0x000000f9c5037223 */ /* 0x000fe200000100fa */
[----:B------:R-:W-:-:S03]  /*bd20*/  HADD2.F32 R64, -RZ, R245.H0_H0 ;  /* 0x200000f5ff407230 */ /* 0x000fc60000004100 */
[----:B------:R-:W-:-:S04]  /*bd30*/  FADD.FTZ R3, R198, -R3 ;  /* 0x80000003c6037221 */ /* 0x000fc80000010000 */
[----:B------:R-:W-:-:S05]  /*bd40*/  FMUL.FTZ R3, R2, R3 ;  /* 0x0000000302037220 */ /* 0x000fca0000410000 */
[----:B------:R-:W-:-:S05]  /*bd50*/  FSEL R3, R3, RZ, P2 ;  /* 0x000000ff03037208 */ /* 0x000fca0001000000 */
[----:B------:R-:W-:-:S04]  /*bd60*/  FMUL.FTZ R3, R3, UR11 ;  /* 0x0000000b03037c20 */ /* 0x000fc80008410000 */
[-C--:B------:R-:W-:Y:S01]  /*bd70*/  FFMA.FTZ R130, R154, R3.reuse, R130 ;  /* 0x000000039a827223 */ /* 0x080fe20000010082 */
[----:B------:R-:W-:-:S07]  /*bd80*/  FMUL.FTZ R146, R64, R3 ;  /* 0x0000000340927220 */ /* 0x000fce0000410000 */
.L_x_21216:
[----:B------:R-:W-:Y:S05]  /*bd90*/  BSYNC.RECONVERGENT B2 ;  /* 0x0000000000027941 */ /* 0x000fea0003800200 */
.L_x_21215:
        /* <DEDUP_REMOVED lines=18> */
[----:B------:R-:W5:Y:S01]  /*bec0*/  LDL.S16 R250, [R1+0x84] ;  /* 0x0000840001fa7983 */ /* 0x000f620000100600 */
[----:B------:R-:W-:-:S04]  /*bed0*/  FMUL.FTZ R2, R2, UR11 ;  /* 0x0000000b02027c20 */ /* 0x000fc80008410000 */
[----:B------:R-:W-:Y:S01]  /*bee0*/  FFMA.FTZ R131, R155, R2, R131 ;  /* 0x000000029b837223 */ /* 0x000fe20000010083 */
[----:B-----5:R-:W-:-:S05]  /*bef0*/  PRMT R252, R250, 0x7610, R252 ;  /* 0x00007610fafc7816 */ /* 0x020fca00000000fc */
[----:B------:R-:W-:-:S05]  /*bf00*/  HADD2.F32 R3, -RZ, R252.H0_H0 ;  /* 0x200000fcff037230 */ /* 0x000fca0000004100 */
[----:B------:R-:W-:Y:S01]  /*bf10*/  FMUL.FTZ R147, R3, R2 ;  /* 0x0000000203937220 */ /* 0x000fe20000410000 */
[----:B------:R-:W-:Y:S06]  /*bf20*/  BRA `(.L_x_21209) ;  /* 0x0000000000c07947 */ /* 0x000fec0003800000 */
.L_x_21210:
        /* <DEDUP_REMOVED lines=11> */
.L_x_21218:
[----:B------:R-:W-:Y:S05]  /*bfe0*/  BSYNC.RECONVERGENT B2 ;  /* 0x0000000000027941 */ /* 0x000fea0003800200 */
.L_x_21217:
        /* <DEDUP_REMOVED lines=12> */
.L_x_21220:
[----:B------:R-:W-:Y:S05]  /*c0b0*/  BSYNC.RECONVERGENT B2 ;  /* 0x0000000000027941 */ /* 0x000fea0003800200 */
.L_x_21219:
        /* <DEDUP_REMOVED lines=11> */
.L_x_21222:
[----:B------:R-:W-:Y:S05]  /*c170*/  BSYNC.RECONVERGENT B2 ;  /* 0x0000000000027941 */ /* 0x000fea0003800200 */
.L_x_21221:
[----:B------:R-:W2:Y:S01]  /*c180*/  LDL.S16 R252, [R1+0x84] ;  /* 0x0000840001fc7983 */ /* 0x000ea20000100600 */
[----:B-----5:R-:W-:Y:S01]  /*c190*/  ISETP.GT.AND P0, PT, R3, RZ, PT ;  /* 0x000000ff0300720c */ /* 0x020fe20003f04270 */
[----:B------:R-:W-:-:S04]  /*c1a0*/  FFMA.FTZ R3, R247, R249, R250 ;  /* 0x000000f9f7037223 */ /* 0x000fc800000100fa */
[----:B------:R-:W-:-:S04]  /*c1b0*/  FADD.FTZ R3, R251, -R3 ;  /* 0x80000003fb037221 */ /* 0x000fc80000010000 */
[----:B------:R-:W-:Y:S02]  /*c1c0*/  FMUL.FTZ R3, R2, R3 ;  /* 0x0000000302037220 */ /* 0x000fe40000410000 */
[----:B------:R-:W0:Y:S03]  /*c1d0*/  @P3 LDC R2, c[0x0][0x40c] ;  /* 0x00010300ff023b82 */ /* 0x000e260000000800 */
[----:B------:R-:W-:-:S05]  /*c1e0*/  FSEL R3, R3, RZ, P0 ;  /* 0x000000ff03037208 */ /* 0x000fca0000000000 */
[----:B0-----:R-:W-:-:S04]  /*c1f0*/  @P3 FMUL.FTZ R2, R3, R2 ;  /* 0x0000000203023220 */ /* 0x001fc80000410000 */
[----:B------:R-:W-:Y:S01]  /*c200*/  @P3 FFMA.FTZ R131, R155, R2, R131 ;  /* 0x000000029b833223 */ /* 0x000fe20000010083 */
[----:B--2---:R-:W-:-:S05]  /*c210*/  @P3 HADD2.F32 R3, -RZ, R252.H0_H0 ;  /* 0x200000fcff033230 */ /* 0x004fca0000004100 */
[----:B------:R-:W-:-:S07]  /*c220*/  @P3 FMUL.FTZ R147, R3, R2 ;  /* 0x0000000203933220 */ /* 0x000fce0000410000 */
.L_x_21209:
[----:B------:R-:W-:Y:S05]  /*c230*/  BSYNC.RECONVERGENT B1 ;  /* 0x0000000000017941 */ /* 0x000fea0003800200 */
.L_x_21206:
[----:B------:R-:W5:Y:S01]  /*c240*/  @P1 LDC.64 R2, c[0x0][0x478] ;  /* 0x00011e00ff021b82 */ /* 0x000f620000000a00 */
[----:B------:R-:W-:-:S05]  /*c250*/  @P1 IADD3 R248, PT, PT, R248, 0x120, RZ ;  /* 0x00000120f8f81810 */ /* 0x000fca0007ffe0ff */
[----:B-----5:R-:W-:-:S05]  /*c260*/  @P1 IMAD.WIDE.U32 R2, R248, 0x10, R2 ;  /* 0x00000010f8021825 */ /* 0x020fca00078e0002 */
[----:B------:R5:W-:Y:S02]  /*c270*/  @P1 STG.E.128 desc[UR6][R2.64], R64 ;  /* 0x0000004002001986 */ /* 0x000be4000c101d06 */
[----:B-----5:R-:W5:Y:S02]  /*c280*/  @P3 LDC.64 R2, c[0x0][0x468] ;  /* 0x00011a00ff023b82 */ /* 0x020f640000000a00 */
[----:B-----5:R-:W-:-:S05]  /*c290*/  @P3 IMAD.WIDE.U32 R2, R199, 0x10, R2 ;  /* 0x00000010c7023825 */ /* 0x020fca00078e0002 */
[----:B------:R5:W-:Y:S02]  /*c2a0*/  @P3 STG.E.128 desc[UR6][R2.64], R144 ;  /* 0x0000009002003986 */ /* 0x000be4000c101d06 */
[----:B-----5:R-:W5:Y:S02]  /*c2b0*/  LDC.64 R2, c[0x0][0x380] ;  /* 0x0000e000ff027b82 */ /* 0x020f640000000a00 */
[----:B-----5:R-:W-:-:S04]  /*c2c0*/  LEA R4, R2, R4, 0x2 ;  /* 0x0000000402047211 */ /* 0x020fc800078e10ff */
[----:B------:R-:W-:-:S13]  /*c2d0*/  ISETP.GE.AND P0, PT, R4, R3, PT ;  /* 0x000000030400720c */ /* 0x000fda0003f06270 */
[----:B------:R-:W-:Y:S05]  /*c2e0*/  @!P0 BRA `(.L_x_21223) ;  /* 0xffffff4800dc8947 */ /* 0x000fea000383ffff */
.L_x_21030:
[----:B------:R-:W-:Y:S05]  /*c2f0*/  BSYNC B0 ;  /* 0x0000000000007941 */ /* 0x000fea0003800000 */
.L_x_21029:
[----:B------:R-:W5:Y:S04]  /*c300*/  LDL.LU R248, [R1+0xc] ;  /* 0x00000c0001f87983 */ /* 0x000f680000300800 */
        /* <DEDUP_REMOVED lines=17> */
[----:B-----5:R-:W-:-:S05]  /*c420*/  IMAD R0, R0, 0x140, R248 ;  /* 0x0000014000007824 */ /* 0x020fca00078e02f8 */
[----:B------:R-:W-:-:S05]  /*c430*/  LEA R2, R0, R3, 0x4 ;  /* 0x0000000300027211 */ /* 0x000fca00078e20ff */
[----:B--2---:R-:W-:Y:S04]  /*c440*/  STS.128 [R2], R152 ;  /* 0x0000009802007388 */ /* 0x004fe80000000c00 */
        /* <DEDUP_REMOVED lines=17> */
[----:B------:R-:W5:Y:S01]  /*c560*/  LDL.LU R251, [R1+0x80] ;  /* 0x0000800001fb7983 */ /* 0x000f620000300800 */
[----:B------:R-:W-:Y:S05]  /*c570*/  WARPSYNC.ALL ;  /* 0x0000000000007948 */ /* 0x000fea0003800000 */
[----:B------:R-:W-:Y:S01]  /*c580*/  STS.128 [R2+0x600], R136 ;  /* 0x0006008802007388 */ /* 0x000fe20000000c00 */
[----:B------:R-:W-:Y:S01]  /*c590*/  LEA R0, R199, R3, 0x2 ;  /* 0x00000003c7007211 */ /* 0x000fe200078e10ff */
[----:B------:R-:W0:Y:S01]  /*c5a0*/  S2UR UR16, SR_CTAID.X ;  /* 0x00000000001079c3 */ /* 0x000e220000002500 */
[----:B------:R-:W1:Y:S01]  /*c5b0*/  LDCU.128 UR12, c[0x0][0x440] ;  /* 0x00008800ff0c77ac */ /* 0x000e620008000c00 */
[----:B------:R-:W-:Y:S01]  /*c5c0*/  STS.128 [R2+0x800], R132 ;  /* 0x0008008402007388 */ /* 0x000fe20000000c00 */
[----:B------:R-:W1:Y:S03]  /*c5d0*/  LDCU.64 UR4, c[0x0][0x460] ;  /* 0x00008c00ff0477ac */ /* 0x000e660008000a00 */
        /* <DEDUP_REMOVED lines=93> */
[----:B--2---:R-:W-:Y:S04]  /*cbb0*/  STS.128 [R2+0x1200], R64 ;  /* 0x0012004002007388 */ /* 0x004fe80000000c00 */
[----:B---3--:R-:W-:Y:S04]  /*cbc0*/  STS.128 [R2+0x1000], R144 ;  /* 0x0010009002007388 */ /* 0x008fe80000000c00 */
[----:B----4-:R-:W-:Y:S04]  /*cbd0*/  STS.128 [R2+0xe00], R152 ;  /* 0x000e009802007388 */ /* 0x010fe80000000c00 */
[----:B-----5:R-:W-:Y:S01]  /*cbe0*/  STS.128 [R2+0xc00], R248 ;  /* 0x000c00f802007388 */ /* 0x020fe20000000c00 */
        /* <DEDUP_REMOVED lines=216> */
.L_x_21034:
[----:B0-----:R-:W-:Y:S01]  /*d970*/  HFMA2 R249, -RZ, RZ, 0, 5.9604644775390625e-08 ;  /* 0x00000001fff97431 */ /* 0x001fe200000001ff */
[----:B------:R-:W-:Y:S01]  /*d980*/  BSSY B1, `(.L_x_21224) ;  /* 0x0000006000017945 */ /* 0x000fe20003800000 */
[----:B------:R-:W-:Y:S02]  /*d990*/  MOV R248, 0x1f ;  /* 0x0000001f00f87802 */ /* 0x000fe40000000f00 */
[----:B------:R-:W-:-:S07]  /*d9a0*/  MOV R199, 0xffffffff ;  /* 0xffffffff00c77802 */ /* 0x000fce0000000f00 */
[----:B-----5:R-:W-:Y:S05]  /*d9b0*/  WARPSYNC.COLLECTIVE R199, `(.L_x_21225) ;  /* 0x00000000c7087348 */ /* 0x020fea0003c00000 */
[----:B------:R0:W1:Y:S02]  /*d9c0*/  SHFL.BFLY P1, R199, R250, R249, R248 ;  /* 0x0c0000f9fac77389 */ /* 0x00006400000200f8 */
[----:B01---5:R-:W-:Y:S05]  /*d9d0*/  ENDCOLLECTIVE ;  /* 0x000000000000791b */ /* 0x023fea0003800000 */
.L_x_21225:
[----:B------:R-:W-:Y:S05]  /*d9e0*/  BSYNC B1 ;  /* 0x0000000000017941 */ /* 0x000fea0003800000 */
.L_x_21224:
        /* <DEDUP_REMOVED lines=9> */
.L_x_21226:
[----:B------:R-:W-:Y:S01]  /*da80*/  HFMA2 R249, -RZ, RZ, 0, 1.1920928955078125e-07 ;  /* 0x00000002fff97431 */ /* 0x000fe200000001ff */
[----:B------:R-:W-:Y:S01]  /*da90*/  MOV R250, R0 ;  /* 0x0000000000fa7202 */ /* 0x000fe20000000f00 */
[----:B------:R-:W-:Y:S01]  /*daa0*/  FADD.FTZ R252, R199, R252 ;  /* 0x000000fcc7fc7221 */ /* 0x000fe20000010000 */
[----:B------:R-:W-:-:S07]  /*dab0*/  MOV R199, 0xffffffff ;  /* 0xffffffff00c77802 */ /* 0x000fce0000000f00 */
[----:B------:R-:W-:Y:S05]  /*dac0*/  WARPSYNC.COLLECTIVE R199, `(.L_x_21227) ;  /* 0x00000000c7087348 */ /* 0x000fea0003c00000 */
[----:B------:R0:W1:Y:S02]  /*dad0*/  SHFL.BFLY P1, R199, R250, R249, R248 ;  /* 0x0c0000f9fac77389 */ /* 0x00006400000200f8 */
[----:B01----:R-:W-:Y:S05]  /*dae0*/  ENDCOLLECTIVE ;  /* 0x000000000000791b */ /* 0x003fea0003800000 */
.L_x_21227:
[----:B------:R-:W-:Y:S01]  /*daf0*/  MOV R250, R252 ;  /* 0x000000fc00fa7202 */ /* 0x000fe20000000f00 */
[----:B------:R-:W-:Y:S01]  /*db00*/  FADD.FTZ R0, R0, R199 ;  /* 0x000000c700007221 */ /* 0x000fe20000010000 */
[----:B------:R-:W-:-:S07]  /*db10*/  MOV R199, 0xffffffff ;  /* 0xffffffff00c77802 */ /* 0x000fce0000000f00 */
[----:B------:R-:W-:Y:S05]  /*db20*/  WARPSYNC.COLLECTIVE R199, `(.L_x_21228) ;  /* 0x00000000c7087348 */ /* 0x000fea0003c00000 */
[----:B------:R0:W1:Y:S02]  /*db30*/  SHFL.BFLY P1, R199, R250, R249, R248 ;  /* 0x0c0000f9fac77389 */ /* 0x00006400000200f8 */
[----:B01----:R-:W-:Y:S05]  /*db40*/  ENDCOLLECTIVE ;  /* 0x000000000000791b */ /* 0x003fea0003800000 */
.L_x_21228:
[----:B------:R-:W-:Y:S01]  /*db50*/  HFMA2 R249, -RZ, RZ, 0, 2.384185791015625e-07 ;  /* 0x00000004fff97431 */ /* 0x000fe200000001ff */
[----:B------:R-:W-:Y:S01]  /*db60*/  MOV R250, R0 ;  /* 0x0000000000fa7202 */ /* 0x000fe20000000f00 */
[----:B------:R-:W-:Y:S01]  /*db70*/  FADD.FTZ R252, R252, R199 ;  /* 0x000000c7fcfc7221 */ /* 0x000fe20000010000 */
[----:B------:R-:W-:-:S07]  /*db80*/  MOV R199, 0xffffffff ;  /* 0xffffffff00c77802 */ /* 0x000fce0000000f00 */
[----:B------:R-:W-:Y:S05]  /*db90*/  WARPSYNC.COLLECTIVE R199, `(.L_x_21229) ;  /* 0x00000000c7087348 */ /* 0x000fea0003c00000 */
[----:B------:R0:W1:Y:S02]  /*dba0*/  SHFL.BFLY P1, R199, R250, R249, R248 ;  /* 0x0c0000f9fac77389 */ /* 0x00006400000200f8 */
[----:B01----:R-:W-:Y:S05]  /*dbb0*/  ENDCOLLECTIVE ;  /* 0x000000000000791b */ /* 0x003fea0003800000 */
.L_x_21229:
[----:B------:R-:W-:Y:S01]  /*dbc0*/  MOV R250, R252 ;  /* 0x000000fc00fa7202 */ /* 0x000fe20000000f00 */
[----:B------:R-:W-:Y:S01]  /*dbd0*/  FADD.FTZ R0, R0, R199 ;  /* 0x000000c700007221 */ /* 0x000fe20000010000 */
[----:B------:R-:W-:-:S07]  /*dbe0*/  MOV R199, 0xffffffff ;  /* 0xffffffff00c77802 */ /* 0x000fce0000000f00 */
[----:B------:R-:W-:Y:S05]  /*dbf0*/  WARPSYNC.COLLECTIVE R199, `(.L_x_21230) ;  /* 0x00000000c7087348 */ /* 0x000fea0003c00000 */
[----:B------:R0:W1:Y:S02]  /*dc00*/  SHFL.BFLY P1, R199, R250, R249, R248 ;  /* 0x0c0000f9fac77389 */ /* 0x00006400000200f8 */
[----:B01----:R-:W-:Y:S05]  /*dc10*/  ENDCOLLECTIVE ;  /* 0x000000000000791b */ /* 0x003fea0003800000 */
.L_x_21230:
[----:B------:R-:W-:Y:S01]  /*dc20*/  HFMA2 R249, -RZ, RZ, 0, 4.76837158203125e-07 ;  /* 0x00000008fff97431 */ /* 0x000fe200000001ff */
[----:B------:R-:W-:Y:S01]  /*dc30*/  MOV R250, R0 ;  /* 0x0000000000fa7202 */ /* 0x000fe20000000f00 */
[----:B------:R-:W-:Y:S01]  /*dc40*/  FADD.FTZ R252, R252, R199 ;  /* 0x000000c7fcfc7221 */ /* 0x000fe20000010000 */
[----:B------:R-:W-:-:S07]  /*dc50*/  MOV R199, 0xffffffff ;  /* 0xffffffff00c77802 */ /* 0x000fce0000000f00 */
[----:B------:R-:W-:Y:S05]  /*dc60*/  WARPSYNC.COLLECTIVE R199, `(.L_x_21231) ;  /* 0x00000000c7087348 */ /* 0x000fea0003c00000 */
[----:B------:R0:W1:Y:S02]  /*dc70*/  SHFL.BFLY P1, R199, R250, R249, R248 ;  /* 0x0c0000f9fac77389 */ /* 0x00006400000200f8 */
[----:B01----:R-:W-:Y:S05]  /*dc80*/  ENDCOLLECTIVE ;  /* 0x000000000000791b */ /* 0x003fea0003800000 */
.L_x_21231:
[----:B------:R-:W-:Y:S01]  /*dc90*/  MOV R250, R252 ;  /* 0x000000fc00fa7202 */ /* 0x000fe20000000f00 */
[----:B------:R-:W-:Y:S01]  /*dca0*/  FADD.FTZ R0, R0, R199 ;  /* 0x000000c700007221 */ /* 0x000fe20000010000 */
[----:B------:R-:W-:-:S04]  /*dcb0*/  MOV R199, 0xffffffff ;  /* 0xffffffff00c77802 */ /* 0x000fc80000000f00 */
[----:B------:R0:W-:Y:S03]  /*dcc0*/  STL [R1], R0 ;  /* 0x0000000001007387 */ /* 0x0001e60000100800 */
[----:B0-----:R-:W-:Y:S05]  /*dcd0*/  WARPSYNC.COLLECTIVE R199, `(.L_x_21232) ;  /* 0x00000000c7087348 */ /* 0x001fea0003c00000 */
[----:B------:R1:W2:Y:S02]  /*dce0*/  SHFL.BFLY P1, R199, R250, R249, R248 ;  /* 0x0c0000f9fac77389 */ /* 0x0002a400000200f8 */
[----:B012---:R-:W-:Y:S05]  /*dcf0*/  ENDCOLLECTIVE ;  /* 0x000000000000791b */ /* 0x007fea0003800000 */
.L_x_21232:
        /* <DEDUP_REMOVED lines=8> */
.L_x_21233:
[----:B------:R-:W-:Y:S01]  /*dd80*/  MOV R250, R252 ;  /* 0x000000fc00fa7202 */ /* 0x000fe20000000f00 */
[----:B------:R0:W-:Y:S02]  /*dd90*/  STL [R1+0xc], R199 ;  /* 0x00000cc701007387 */ /* 0x0001e40000100800 */
[----:B0-----:R-:W-:-:S07]  /*dda0*/  MOV R199, 0xffffffff ;  /* 0xffffffff00c77802 */ /* 0x001fce0000000f00 */
[----:B------:R-:W-:Y:S05]  /*ddb0*/  WARPSYNC.COLLECTIVE R199, `(.L_x_21234) ;  /* 0x00000000c7087348 */ /* 0x000fea0003c00000 */
[----:B------:R0:W1:Y:S02]  /*ddc0*/  SHFL.BFLY P1, R199, R250, R249, R248 ;  /* 0x0c0000f9fac77389 */ /* 0x00006400000200f8 */
[----:B01----:R-:W-:Y:S05]  /*ddd0*/  ENDCOLLECTIVE ;  /* 0x000000000000791b */ /* 0x003fea0003800000 */
.L_x_21234:
[----:B------:R-:W-:Y:S05]  /*dde0*/  BRA `(.L_x_21235) ;  /* 0xffffff5800d07947 */ /* 0x000fea000383ffff */
.L_x_21236:
        /* <DEDUP_REMOVED lines=9> */
.L_x_25519:


//--------------------- .text._ZN10layer_norm13ln_bwd_kernelINS_13Kernel_traitsI6__halfffffjLj1280ELj1ELj4ELj1ELj16ENS_18Kernel_traits_baseILj1280ES2_ffffjLj128EEEEELb1ELb0ELb0ELb0EEEvNS_9BwdParamsE --------------------------
	.section	.text._ZN10layer_norm13ln_bwd_kernelINS_13Kernel_traitsI6__halfffffjLj1280ELj1ELj4ELj1ELj16ENS_18Kernel_traits_baseILj1280ES2_ffffjLj128EEEEELb1ELb0ELb0ELb0EEEvNS_9BwdParamsE,"ax",@progbits
	.align	128
        .global         _ZN10layer_norm13ln_bwd_kernelINS_13Kernel_traitsI6__halfffffjLj1280ELj1ELj4ELj1ELj16ENS_18Kernel_traits_baseILj1280ES2_ffffjLj128EEEEELb1ELb0ELb0ELb0EEEvNS_9BwdParamsE
        .type           _ZN10layer_norm13ln_bwd_kernelINS_13Kernel_traitsI6__halfffffjLj1280ELj1ELj4ELj1ELj16ENS_18Kernel_traits_baseILj1280ES2_ffffjLj128EEEEELb1ELb0ELb0ELb0EEEvNS_9BwdParamsE,@function
        .size           _ZN10layer_norm13ln_bwd_kernelINS_13Kernel_traitsI6__halfffffjLj1280ELj1ELj4ELj1ELj16ENS_18Kernel_traits_baseILj1280ES2_ffffjLj128EEEEELb1ELb0ELb0ELb0EEEvNS_9BwdParamsE,(.L_x_25520 - _ZN10layer_norm13ln_bwd_kernelINS_13Kernel_traitsI6__halfffffjLj1280ELj1ELj4ELj1ELj16ENS_18Kernel_traits_baseILj1280ES2_ffffjLj128EEEEELb1ELb0ELb0ELb0EEEvNS_9BwdParamsE)
        .other          _ZN10layer_norm13ln_bwd_kernelINS_13Kernel_traitsI6__halfffffjLj1280ELj1ELj4ELj1ELj16ENS_18Kernel_traits_baseILj1280ES2_ffffjLj128EEEEELb1ELb0ELb0ELb0EEEvNS_9BwdParamsE,@"STO_CUDA_ENTRY STV_DEFAULT"
_ZN10layer_norm13ln_bwd_kernelINS_13Kernel_traitsI6__halfffffjLj1280ELj1ELj4ELj1ELj16ENS_18Kernel_traits_baseILj1280ES2_ffffjLj128EEEEELb1ELb0ELb0ELb0EEEvNS_9BwdParamsE:
.text._ZN10layer_norm13ln_bwd_kernelINS_13Kernel_traitsI6__halfffffjLj1280ELj1ELj4ELj1ELj16ENS_18Kernel_traits_baseILj1280ES2_ffffjLj128EEEEELb1ELb0ELb0ELb0EEEvNS_9BwdParamsE:
        /* <DEDUP_REMOVED lines=22> */
[C---:B------:R-:W-:Y:S02]  /*0160*/  ISETP.GE.U32.AND P4, PT, R2.reuse, 0xa0, PT ;  /* 0x000000a00200780c */ /* 0x040fe40003f86070 */
[C---:B------:R-:W-:Y:S02]  /*0170*/  ISETP.GE.U32.AND P3, PT, R2.reuse, 0xc0, PT ;  /* 0x000000c00200780c */ /* 0x040fe40003f66070 */
        /* <DEDUP_REMOVED lines=12> */
[----:B------:R-:W5:Y:S02]  /*0240*/  @P6 LDG.E.64 R8, desc[UR6][R26.64] ;  /* 0x000000061a086981 */ /* 0x000f64000c1e1b00 */
        /* <DEDUP_REMOVED lines=8> */
[----:B------:R-:W-:Y:S02]  /*02d0*/  @P0 IADD3 R3, PT, PT, R3, 0x20, RZ ;  /* 0x0000002003030810 */ /* 0x000fe40007ffe0ff */
[----:B------:R-:W-:Y:S02]  /*02e0*/  SHF.R.U32.HI R164, RZ, 0x5, R100 ;  /* 0x00000005ffa47819 */ /* 0x000fe40000011664 */
[----:B------:R-:W5:Y:S01]  /*02f0*/  @P0 LDG.E.64 R12, desc[UR6][R30.64] ;  /* 0x000000061e0c0981 */ /* 0x000f62000c1e1b00 */
[----:B------:R-:W1:Y:S01]  /*0300*/  @P1 LDC.64 R38, c[0x0][0x3d0] ;  /* 0x0000f400ff261b82 */ /* 0x000e620000000a00 */
[C---:B0-----:R-:W-:Y:S01]  /*0310*/  @P4 IMAD.WIDE.U32 R32, R3.reuse, 0x8, R32 ;  /* 0x0000000803204825 */ /* 0x041fe200078e0020 */
[----:B------:R-:W-:-:S06]  /*0320*/  @P4 IADD3 R3, PT, PT, R3, 0x20, RZ ;  /* 0x0000002003034810 */ /* 0x000fcc0007ffe0ff */
[----:B--2---:R-:W0:Y:S01]  /*0330*/  @P6 LDC.64 R4, c[0x0][0x3d0] ;  /* 0x0000f400ff046b82 */ /* 0x004e220000000a00 */
[C---:B---3--:R-:W-:Y:S01]  /*0340*/  @P3 IMAD.WIDE.U32 R34, R3.reuse, 0x8, R34 ;  /* 0x0000000803223825 */ /* 0x048fe200078e0022 */
[----:B------:R-:W-:Y:S01]  /*0350*/  @P3 IADD3 R3, PT, PT, R3, 0x20, RZ ;  /* 0x0000002003033810 */ /* 0x000fe20007ffe0ff */
[----:B------:R-:W-:Y:S01]  /*0360*/  BSSY B0, `(.L_x_21237) ;  /* 0x00008aa000007945 */ /* 0x000fe20003800000 */
[----:B------:R2:W5:Y:S04]  /*0370*/  @P4 LDG.E.64 R14, desc[UR6][R32.64] ;  /* 0x00000006200e4981 */ /* 0x000568000c1e1b00 */
[----:B------:R-:W3:Y:S01]  /*0380*/  @P5 LDC.64 R40, c[0x0][0x3d0] ;  /* 0x0000f400ff285b82 */ /* 0x000ee20000000a00 */
[C---:B----4-:R-:W-:Y:S01]  /*0390*/  @P2 IMAD.WIDE.U32 R36, R3.reuse, 0x8, R36 ;  /* 0x0000000803242825 */ /* 0x050fe200078e0024 */
[----:B------:R-:W-:Y:S01]  /*03a0*/  @P2 IADD3 R3, PT, PT, R3, 0x20, RZ ;  /* 0x0000002003032810 */ /* 0x000fe20007ffe0ff */
[----:B------:R4:W5:Y:S05]  /*03b0*/  @P3 LDG.E.64 R16, desc[UR6][R34.64] ;  /* 0x0000000622103981 */ /* 0x00096a000c1e1b00 */
[----:B------:R-:W3:Y:S01]  /*03c0*/  S2UR UR4, SR_CTAID.X ;  /* 0x00000000000479c3 */ /* 0x000ee20000002500 */
[C---:B-1----:R-:W-:Y:S01]  /*03d0*/  @P1 IMAD.WIDE.U32 R38, R3.reuse, 0x8, R38 ;  /* 0x0000000803261825 */ /* 0x042fe200078e0026 */
[----:B------:R-:W-:Y:S01]  /*03e0*/  @P1 IADD3 R3, PT, PT, R3, 0x20, RZ ;  /* 0x0000002003031810 */ /* 0x000fe20007ffe0ff */
[----:B------:R1:W5:Y:S01]  /*03f0*/  @P2 LDG.E.64 R18, desc[UR6][R36.64] ;  /* 0x0000000624122981 */ /* 0x000362000c1e1b00 */
[----:B--2---:R-:W-:-:S02]  /*0400*/  CS2R R32, SRZ ;  /* 0x0000000000207805 */ /* 0x004fc4000001ff00 */
[----:B----4-:R-:W-:Y:S02]  /*0410*/  CS2R R34, SRZ ;  /* 0x0000000000227805 */ /* 0x010fe4000001ff00 */
[----:B------:R-:W-:Y:S01]  /*0420*/  CS2R R42, SRZ ;  /* 0x00000000002a7805 */ /* 0x000fe2000001ff00 */
[----:B------:R2:W5:Y:S01]  /*0430*/  @P1 LDG.E.64 R20, desc[UR6][R38.64] ;  /* 0x0000000626141981 */ /* 0x000562000c1e1b00 */
[C---:B0-----:R-:W-:Y:S01]  /*0440*/  @P6 IMAD.WIDE.U32 R26, R3.reuse, 0x8, R4 ;  /* 0x00000008031a6825 */ /* 0x041fe200078e0004 */
[----:B------:R-:W-:-:S04]  /*0450*/  @P6 IADD3 R3, PT, PT, R3, 0x20, RZ ;  /* 0x0000002003036810 */ /* 0x000fc80007ffe0ff */
[----:B------:R0:W5:Y:S01]  /*0460*/  @P6 LDG.E.64 R22, desc[UR6][R26.64] ;  /* 0x000000061a166981 */ /* 0x000162000c1e1b00 */
[----:B---3--:R-:W-:-:S05]  /*0470*/  @P5 IMAD.WIDE.U32 R4, R3, 0x8, R40 ;  /* 0x0000000803045825 */ /* 0x008fca00078e0028 */
[----:B------:R0:W5:Y:S01]  /*0480*/  @P5 LDG.E.64 R24, desc[UR6][R4.64] ;  /* 0x0000000604185981 */ /* 0x000162000c1e1b00 */
[----:B------:R-:W-:-:S06]  /*0490*/  USHF.L.U32 UR4, UR4, 0x2, URZ ;  /* 0x0000000204047899 */ /* 0x000fcc00080006ff */
[----:B------:R-:W-:-:S04]  /*04a0*/  LOP3.LUT R164, R164, UR4, RZ, 0xfc, !PT ;  /* 0x00000004a4a47c12 */ /* 0x000fc8000f8efcff */
[----:B------:R-:W-:Y:S02]  /*04b0*/  ISETP.GE.AND P0, PT, R164, UR5, PT ;  /* 0x00000005a4007c0c */ /* 0x000fe4000bf06270 */
[----:B-1----:R-:W-:Y:S02]  /*04c0*/  CS2R R36, SRZ ;  /* 0x0000000000247805 */ /* 0x002fe4000001ff00 */
[----:B--2---:R-:W-:Y:S02]  /*04d0*/  CS2R R38, SRZ ;  /* 0x0000000000267805 */ /* 0x004fe4000001ff00 */
        /* <DEDUP_REMOVED lines=141> */
.L_x_21337:
[----:B0-----:R-:W0:Y:S01]  /*0db0*/  LDC.64 R30, c[0x0][0x3c0] ;  /* 0x0000f000ff1e7b82 */ /* 0x001e220000000a00 */
[----:B------:R-:W-:-:S13]  /*0dc0*/  LOP3.LUT P0, RZ, R3, 0x20, RZ, 0xc0, !PT ;  /* 0x0000002003ff7812 */ /* 0x000fda000780c0ff */
[----:B------:R-:W1:Y:S01]  /*0dd0*/  @P0 LDC.64 R4, c[0x0][0x3e0] ;  /* 0x0000f800ff040b82 */ /* 0x000e620000000a00 */
[----:B0-----:R-:W-:-:S05]  /*0de0*/  IMAD.WIDE R30, R164, 0x4, R30 ;  /* 0x00000004a41e7825 */ /* 0x001fca00078e021e */
[----:B--2---:R1:W2:Y:S02]  /*0df0*/  LDG.E R6, desc[UR6][R30.64] ;  /* 0x000000061e067981 */ /* 0x0042a4000c1e1900 */
[----:B-1----:R-:W-:-:S04]  /*0e00*/  @P0 IMAD.WIDE R30, R164, 0x4, R4 ;  /* 0x00000004a41e0825 */ /* 0x002fc800078e0204 */
[----:B------:R-:W-:Y:S01]  /*0e10*/  HFMA2 R4, -RZ, RZ, 1.875, 0 ;  /* 0x3f800000ff047431 */ /* 0x000fe200000001ff */
[----:B---34-:R-:W0:Y:S05]  /*0e20*/  S2R R152, SR_TID.X ;  /* 0x0000000000987919 */ /* 0x018e2a0000002100 */
[----:B------:R1:W5:Y:S02]  /*0e30*/  @P0 LDG.E R4, desc[UR6][R30.64] ;  /* 0x000000061e040981 */ /* 0x000364000c1e1900 */
[----:B-1----:R-:W1:Y:S01]  /*0e40*/  LDC.64 R30, c[0x0][0x3c8] ;  /* 0x0000f200ff1e7b82 */ /* 0x002e620000000a00 */
[C---:B------:R-:W-:Y:S02]  /*0e50*/  ISETP.GE.U32.AND P0, PT, R2.reuse, 0x20, PT ;  /* 0x000000200200780c */ /* 0x040fe40003f06070 */
[----:B------:R-:W-:-:S02]  /*0e60*/  ISETP.GE.U32.AND P3, PT, R2, 0x40, PT ;  /* 0x000000400200780c */ /* 0x000fc40003f66070 */
[----:B------:R-:W-:Y:S02]  /*0e70*/  LOP3.LUT R3, R3, 0xfffffffe, RZ, 0xc0, !PT ;  /* 0xfffffffe03037812 */ /* 0x000fe400078ec0ff */
[----:B------:R-:W-:Y:S02]  /*0e80*/  MOV R231, UR15 ;  /* 0x0000000f00e77c02 */ /* 0x000fe40008000f00 */
[----:B------:R-:W-:-:S05]  /*0e90*/  ISETP.GE.U32.AND P2, PT, R2, 0x60, PT ;  /* 0x000000600200780c */ /* 0x000fca0003f46070 */
[----:B------:R-:W-:-:S04]  /*0ea0*/  @P0 LOP3.LUT R3, R3, 0x1, RZ, 0xfc, !PT ;  /* 0x0000000103030812 */ /* 0x000fc800078efcff */
[----:B------:R-:W-:Y:S01]  /*0eb0*/  LOP3.LUT R3, R3, 0xfffffffd, RZ, 0xc0, !PT ;  /* 0xfffffffd03037812 */ /* 0x000fe200078ec0ff */
[----:B-1----:R-:W-:-:S03]  /*0ec0*/  IMAD.WIDE R30, R164, 0x4, R30 ;  /* 0x00000004a41e7825 */ /* 0x002fc600078e021e */
[----:B------:R-:W-:Y:S02]  /*0ed0*/  @P3 LOP3.LUT R3, R3, 0x2, RZ, 0xfc, !PT ;  /* 0x0000000203033812 */ /* 0x000fe400078efcff */
[----:B------:R1:W5:Y:S01]  /*0ee0*/  LDG.E R5, desc[UR6][R30.64] ;  /* 0x000000061e057981 */ /* 0x000362000c1e1900 */
[----:B------:R-:W-:Y:S01]  /*0ef0*/  ISETP.GE.U32.AND P1, PT, R2, 0x80, PT ;  /* 0x000000800200780c */ /* 0x000fe20003f26070 */
[----:B------:R-:W-:Y:S01]  /*0f00*/  BSSY.RECONVERGENT B1, `(.L_x_21239) ;  /* 0x000003f000017945 */ /* 0x000fe20003800200 */
[----:B------:R-:W-:Y:S01]  /*0f10*/  LOP3.LUT R3, R3, 0xfffffff7, RZ, 0xc0, !PT ;  /* 0xfffffff703037812 */ /* 0x000fe200078ec0ff */
[----:B------:R-:W-:Y:S01]  /*0f20*/  HFMA2 R187, -RZ, RZ, 0, 0 ;  /* 0x00000000ffbb7431 */ /* 0x000fe200000001ff */
[----:B0-----:R-:W-:Y:S02]  /*0f30*/  LOP3.LUT R232, R152, 0x1f, RZ, 0xc0, !PT ;  /* 0x0000001f98e87812 */ /* 0x001fe400078ec0ff */
[----:B------:R-:W-:Y:S02]  /*0f40*/  @P2 LOP3.LUT R3, R3, 0x8, RZ, 0xfc, !PT ;  /* 0x0000000803032812 */ /* 0x000fe400078efcff */
[----:B------:R-:W-:Y:S01]  /*0f50*/  ISETP.NE.AND P4, PT, RZ, UR8, PT ;  /* 0x00000008ff007c0c */ /* 0x000fe2000bf85270 */
[----:B-1----:R-:W-:Y:S01]  /*0f60*/  IMAD R30, R164, R231, RZ ;  /* 0x000000e7a41e7224 */ /* 0x002fe200078e02ff */
[----:B------:R-:W-:-:S02]  /*0f70*/  LOP3.LUT R3, R3, 0xffffffef, RZ, 0xc0, !PT ;  /* 0xffffffef03037812 */ /* 0x000fc400078ec0ff */
[----:B------:R-:W-:Y:S02]  /*0f80*/  MOV R188, RZ ;  /* 0x000000ff00bc7202 */ /* 0x000fe40000000f00 */
[----:B------:R-:W-:Y:S02]  /*0f90*/  SHF.R.S32.HI R31, RZ, 0x1f, R30 ;  /* 0x0000001fff1f7819 */ /* 0x000fe4000001141e */
[----:B------:R-:W-:Y:S02]  /*0fa0*/  @P1 LOP3.LUT R3, R3, 0x10, RZ, 0xfc, !PT ;  /* 0x0000001003031812 */ /* 0x000fe400078efcff */
[----:B------:R-:W-:-:S04]  /*0fb0*/  LEA.HI R30, R31, R30, RZ, 0x2 ;  /* 0x0000001e1f1e7211 */ /* 0x000fc800078f10ff */
[----:B------:R-:W-:-:S04]  /*0fc0*/  LEA.HI.SX32 R30, R30, R232, 0x1e ;  /* 0x000000e81e1e7211 */ /* 0x000fc800078ff2ff */
[----:B------:R-:W-:Y:S02]  /*0fd0*/  MOV R31, R30 ;  /* 0x0000001e001f7202 */ /* 0x000fe40000000f00 */
[----:B--2---:R-:W-:Y:S01]  /*0fe0*/  FSEL R6, R6, RZ, !P4 ;  /* 0x000000ff06067208 */ /* 0x004fe20006000000 */
[----:B------:R-:W-:Y:S06]  /*0ff0*/  @!P0 BRA `(.L_x_21240) ;  /* 0x0000000000bc8947 */ /* 0x000fec0003800000 */
[----:B------:R-:W-:Y:S01]  /*1000*/  ISETP.NE.U32.AND P0, PT, RZ, UR10, PT ;  /* 0x0000000aff007c0c */ /* 0x000fe2000bf05070 */
[----:B------:R-:W0:Y:S03]  /*1010*/  LDC.64 R156, c[0x0][0x3a8] ;  /* 0x0000ea00ff9c7b82 */ /* 0x000e260000000a00 */
[----:B------:R-:W-:-:S05]  /*1020*/  ISETP.NE.AND.EX P0, PT, RZ, UR11, PT, P0 ;  /* 0x0000000bff007c0c */ /* 0x000fca000bf05300 */
[----:B------:R-:W1:Y:S08]  /*1030*/  LDC.64 R152, c[0x0][0x428] ;  /* 0x00010a00ff987b82 */ /* 0x000e700000000a00 */
[----:B------:R-:W2:Y:S01]  /*1040*/  @P0 LDC.64 R192, c[0x0][0x438] ;  /* 0x00010e00ffc00b82 */ /* 0x000ea20000000a00 */
[----:B0-----:R-:W-:-:S06]  /*1050*/  IMAD.WIDE.U32 R156, R30, 0x10, R156 ;  /* 0x000000101e9c7825 */ /* 0x001fcc00078e009c */
[----:B------:R-:W3:Y:S01]  /*1060*/  LDG.E.128 R156, desc[UR6][R156.64] ;  /* 0x000000069c9c7981 */ /* 0x000ee2000c1e1d00 */
[----:B-1----:R-:W-:-:S06]  /*1070*/  IMAD.WIDE.U32 R152, R30, 0x10, R152 ;  /* 0x000000101e987825 */ /* 0x002fcc00078e0098 */
[----:B------:R-:W4:Y:S01]  /*1080*/  LDG.E.128 R152, desc[UR6][R152.64] ;  /* 0x0000000698987981 */ /* 0x000f22000c1e1d00 */
[----:B--2---:R-:W-:-:S05]  /*1090*/  @P0 IMAD.WIDE.U32 R192, R30, 0x10, R192 ;  /* 0x000000101ec00825 */ /* 0x004fca00078e00c0 */
[----:B------:R0:W5:Y:S02]  /*10a0*/  @P0 LDG.E.128 R112, desc[UR6][R192.64] ;  /* 0x00000006c0700981 */ /* 0x000164000c1e1d00 */
[----:B0-----:R-:W0:Y:S02]  /*10b0*/  LDC.64 R192, c[0x0][0x3b0] ;  /* 0x0000ec00ffc07b82 */ /* 0x001e240000000a00 */
[----:B0-----:R-:W-:-:S05]  /*10c0*/  IMAD.WIDE.U32 R192, R30, 0x4, R192 ;  /* 0x000000041ec07825 */ /* 0x001fca00078e00c0 */
[----:B------:R0:W5:Y:S01]  /*10d0*/  LDG.E R7, desc[UR6][R192.64] ;  /* 0x00000006c0077981 */ /* 0x000162000c1e1900 */
[--C-:B------:R-:W-:Y:S02]  /*10e0*/  HADD2.F32 R183, -RZ, R252.reuse.H1_H1 ;  /* 0x300000fcffb77230 */ /* 0x100fe40000004100 */
[----:B------:R-:W-:Y:S02]  /*10f0*/  HADD2.F32 R221, -RZ, R252.H0_H0 ;  /* 0x200000fcffdd7230 */ /* 0x000fe40000004100 */
[--C-:B------:R-:W-:Y:S02]  /*1100*/  HADD2.F32 R208, -RZ, R251.reuse.H1_H1 ;  /* 0x300000fbffd07230 */ /* 0x100fe40000004100 */
[----:B------:R-:W-:Y:S02]  /*1110*/  HADD2.F32 R203, -RZ, R251.H0_H0 ;  /* 0x200000fbffcb7230 */ /* 0x000fe40000004100 */
[C---:B---3--:R-:W-:Y:S01]  /*1120*/  FADD.FTZ R0, -R6.reuse, R156 ;  /* 0x0000009c06007221 */ /* 0x048fe20000010100 */
[----:B------:R-:W-:-:S03]  /*1130*/  FADD.FTZ R157, -R6, R157 ;  /* 0x0000009d069d7221 */ /* 0x000fc60000010100 */
[----:B-----5:R-:W-:Y:S01]  /*1140*/  FMUL.FTZ R0, R5, R0 ;  /* 0x0000000005007220 */ /* 0x020fe20000410000 */
[----:B----4-:R-:W-:Y:S01]  /*1150*/  FMUL.FTZ R183, R152, R183 ;  /* 0x000000b798b77220 */ /* 0x010fe20000410000 */
[----:B------:R-:W-:Y:S02]  /*1160*/  FADD.FTZ R72, R72, R152 ;  /* 0x0000009848487221 */ /* 0x000fe40000010000 */
[----:B------:R-:W-:Y:S01]  /*1170*/  FFMA.FTZ R32, R152, R0, R32 ;  /* 0x0000000098207223 */ /* 0x000fe20000010020 */
[----:B------:R-:W-:Y:S01]  /*1180*/  FMUL.FTZ R221, R153, R221 ;  /* 0x000000dd99dd7220 */ /* 0x000fe20000410000 */
[----:B------:R-:W-:Y:S01]  /*1190*/  FADD.FTZ R31, RZ, R183 ;  /* 0x000000b7ff1f7221 */ /* 0x000fe20000010000 */
[----:B------:R-:W-:Y:S01]  /*11a0*/  FMUL.FTZ R174, R5, R157 ;  /* 0x0000009d05ae7220 */ /* 0x000fe20000410000 */
[----:B------:R-:W-:Y:S01]  /*11b0*/  FADD.FTZ R158, -R6, R158 ;  /* 0x0000009e069e7221 */ /* 0x000fe20000010100 */
[----:B------:R-:W-:Y:S01]  /*11c0*/  FFMA.FTZ R152, R0, R183, RZ ;  /* 0x000000b700987223 */ /* 0x000fe200000100ff */
[----:B------:R-:W-:Y:S01]  /*11d0*/  FMUL.FTZ R208, R154, R208 ;  /* 0x000000d09ad07220 */ /* 0x000fe20000410000 */
[----:B------:R-:W-:Y:S01]  /*11e0*/  FADD.FTZ R31, R31, R221 ;  /* 0x000000dd1f1f7221 */ /* 0x000fe20000010000 */
[----:B------:R-:W-:Y:S01]  /*11f0*/  FMUL.FTZ R165, R5, R158 ;  /* 0x0000009e05a57220 */ /* 0x000fe20000410000 */
        /* <DEDUP_REMOVED lines=15> */
.L_x_21240:
[----:B------:R-:W-:Y:S05]  /*12f0*/  BSYNC.RECONVERGENT B1 ;  /* 0x0000000000017941 */ /* 0x000fea0003800200 */
.L_x_21239:
[----:B------:R-:W-:Y:S04]  /*1300*/  BSSY.RECONVERGENT B1, `(.L_x_21241) ;  /* 0x0000031000017945 */ /* 0x000fe80003800200 */
[----:B------:R-:W-:Y:S05]  /*1310*/  @!P3 BRA `(.L_x_21242) ;  /* 0x0000000000bcb947 */ /* 0x000fea0003800000 */
        /* <DEDUP_REMOVED lines=17> */
[----:B------:R-:W-:Y:S01]  /*1430*/  HADD2.F32 R196, -RZ, R249.H0_H0 ;  /* 0x200000f9ffc47230 */ /* 0x000fe20000004100 */
[----:B------:R-:W-:Y:S01]  /*1440*/  IADD3 R31, PT, PT, R31, 0x20, RZ ;  /* 0x000000201f1f7810 */ /* 0x000fe20007ffe0ff */
[C---:B---3--:R-:W-:Y:S01]  /*1450*/  FADD.FTZ R156, -R6.reuse, R156 ;  /* 0x0000009c069c7221 */ /* 0x048fe20000010100 */
[----:B------:R-:W-:-:S03]  /*1460*/  FADD.FTZ R157, -R6, R157 ;  /* 0x0000009d069d7221 */ /* 0x000fc60000010100 */
[C---:B-----5:R-:W-:Y:S01]  /*1470*/  FMUL.FTZ R182, R5.reuse, R156 ;  /* 0x0000009c05b67220 */ /* 0x060fe20000410000 */
[----:B----4-:R-:W-:Y:S01]  /*1480*/  FMUL.FTZ R230, R152, R230 ;  /* 0x000000e698e67220 */ /* 0x010fe20000410000 */
[----:B------:R-:W-:Y:S02]  /*1490*/  FADD.FTZ R76, R76, R152 ;  /* 0x000000984c4c7221 */ /* 0x000fe40000010000 */
[----:B------:R-:W-:Y:S01]  /*14a0*/  FFMA.FTZ R36, R152, R182, R36 ;  /* 0x000000b698247223 */ /* 0x000fe20000010024 */
        /* <DEDUP_REMOVED lines=22> */
.L_x_21242:
[----:B------:R-:W-:Y:S05]  /*1610*/  BSYNC.RECONVERGENT B1 ;  /* 0x0000000000017941 */ /* 0x000fea0003800200 */
.L_x_21241:
        /* <DEDUP_REMOVED lines=32> */
[C---:B------:R-:W-:Y:S01]  /*1820*/  FMUL.FTZ R162, R5.reuse, R158 ;  /* 0x0000009e05a27220 */ /* 0x040fe20000410000 */
        /* <DEDUP_REMOVED lines=16> */
.L_x_21244:
[----:B------:R-:W-:Y:S05]  /*1930*/  BSYNC.RECONVERGENT B1 ;  /* 0x0000000000017941 */ /* 0x000fea0003800200 */
.L_x_21243:
[----:B------:R-:W-:Y:S04]  /*1940*/  BSSY.RECONVERGENT B1, `(.L_x_21245) ;  /* 0x0000031000017945 */ /* 0x000fe80003800200 */
        /* <DEDUP_REMOVED lines=10> */
[----:B------:R-:W4:Y:S01]  /*19f0*/  LDG.E.128 R152, desc[UR6][R152.64] ;  /* 0x0000000698987981 */ /* 0x000f22000c1e1d00 */
[--C-:B------:R-:W-:Y:S02]  /*1a00*/  HADD2.F32 R228, -RZ, R246.reuse.H1_H1 ;  /* 0x300000f6ffe47230 */ /* 0x100fe40000004100 */
[----:B------:R-:W-:Y:S02]  /*1a10*/  HADD2.F32 R218, -RZ, R246.H0_H0 ;  /* 0x200000f6ffda7230 */ /* 0x000fe40000004100 */
[----:B0-----:R-:W-:-:S05]  /*1a20*/  @P0 IMAD.WIDE.U32 R12, R31, 0x10, R12 ;  /* 0x000000101f0c0825 */ /* 0x001fca00078e000c */
[----:B------:R2:W5:Y:S01]  /*1a30*/  @P0 LDG.E.128 R124, desc[UR6][R12.64] ;  /* 0x000000060c7c0981 */ /* 0x000562000c1e1d00 */
[----:B------:R-:W-:Y:S02]  /*1a40*/  HADD2.F32 R205, -RZ, R245.H1_H1 ;  /* 0x300000f5ffcd7230 */ /* 0x000fe40000004100 */
[----:B--2---:R-:W-:-:S05]  /*1a50*/  IMAD.WIDE.U32 R12, R31, 0x4, R192 ;  /* 0x000000041f0c7825 */ /* 0x004fca00078e00c0 */
[----:B------:R0:W5:Y:S01]  /*1a60*/  LDG.E R11, desc[UR6][R12.64] ;  /* 0x000000060c0b7981 */ /* 0x000162000c1e1900 */
        /* <DEDUP_REMOVED lines=9> */
[----:B0-----:R-:W-:Y:S01]  /*1b00*/  FADD.FTZ R12, -R6, R158 ;  /* 0x0000009e060c7221 */ /* 0x001fe20000010100 */
        /* <DEDUP_REMOVED lines=20> */
.L_x_21246:
[----:B------:R-:W-:Y:S05]  /*1c50*/  BSYNC.RECONVERGENT B1 ;  /* 0x0000000000017941 */ /* 0x000fea0003800200 */
.L_x_21245:
[----:B------:R-:W-:Y:S01]  /*1c60*/  ISETP.GE.U32.AND P0, PT, R2, 0xa0, PT ;  /* 0x000000a00200780c */ /* 0x000fe20003f06070 */
[----:B------:R-:W-:-:S12]  /*1c70*/  BSSY.RECONVERGENT B1, `(.L_x_21247) ;  /* 0x0000031000017945 */ /* 0x000fd80003800200 */
[----:B------:R-:W-:Y:S05]  /*1c80*/  @!P0 BRA `(.L_x_21248) ;  /* 0x0000000000bc8947 */ /* 0x000fea0003800000 */
[----:B------:R-:W0:Y:S01]  /*1c90*/  LDC.64 R156, c[0x0][0x3a8] ;  /* 0x0000ea00ff9c7b82 */ /* 0x000e220000000a00 */
[----:B------:R-:W-:-:S04]  /*1ca0*/  ISETP.NE.U32.AND P1, PT, RZ, UR10, PT ;  /* 0x0000000aff007c0c */ /* 0x000fc8000bf25070 */
[----:B------:R-:W-:-:S03]  /*1cb0*/  ISETP.NE.AND.EX P1, PT, RZ, UR11, PT, P1 ;  /* 0x0000000bff007c0c */ /* 0x000fc6000bf25310 */
[----:B------:R-:W1:Y:S10]  /*1cc0*/  LDC.64 R152, c[0x0][0x428] ;  /* 0x00010a00ff987b82 */ /* 0x000e740000000a00 */
[----:B------:R-:W2:Y:S01]  /*1cd0*/  @P1 LDC.64 R14, c[0x0][0x438] ;  /* 0x00010e00ff0e1b82 */ /* 0x000ea20000000a00 */
[----:B0-----:R-:W-:-:S06]  /*1ce0*/  IMAD.WIDE.U32 R156, R31, 0x10, R156 ;  /* 0x000000101f9c7825 */ /* 0x001fcc00078e009c */
[----:B------:R-:W3:Y:S01]  /*1cf0*/  LDG.E.128 R156, desc[UR6][R156.64] ;  /* 0x000000069c9c7981 */ /* 0x000ee2000c1e1d00 */
[----:B-1----:R-:W-:-:S06]  /*1d00*/  IMAD.WIDE.U32 R152, R31, 0x10, R152 ;  /* 0x000000101f987825 */ /* 0x002fcc00078e0098 */
[----:B------:R-:W4:Y:S01]  /*1d10*/  LDG.E.128 R152, desc[UR6][R152.64] ;  /* 0x0000000698987981 */ /* 0x000f22000c1e1d00 */
[----:B--2---:R-:W-:-:S05]  /*1d20*/  @P1 IMAD.WIDE.U32 R14, R31, 0x10, R14 ;  /* 0x000000101f0e1825 */ /* 0x004fca00078e000e */
[----:B------:R0:W5:Y:S02]  /*1d30*/  @P1 LDG.E.128 R128, desc[UR6][R14.64] ;  /* 0x000000060e801981 */ /* 0x000164000c1e1d00 */
[----:B0-----:R-:W0:Y:S01]  /*1d40*/  LDC.64 R14, c[0x0][0x3b0] ;  /* 0x0000ec00ff0e7b82 */ /* 0x001e220000000a00 */
[--C-:B------:R-:W-:Y:S02]  /*1d50*/  HADD2.F32 R227, -RZ, R244.reuse.H1_H1 ;  /* 0x300000f4ffe37230 */ /* 0x100fe40000004100 */
[----:B------:R-:W-:Y:S02]  /*1d60*/  HADD2.F32 R217, -RZ, R244.H0_H0 ;  /* 0x200000f4ffd97230 */ /* 0x000fe40000004100 */
[--C-:B------:R-:W-:Y:S02]  /*1d70*/  HADD2.F32 R204, -RZ, R243.reuse.H1_H1 ;  /* 0x300000f3ffcc7230 */ /* 0x100fe40000004100 */
[----:B------:R-:W-:Y:S02]  /*1d80*/  HADD2.F32 R198, -RZ, R243.H0_H0 ;  /* 0x200000f3ffc67230 */ /* 0x000fe40000004100 */
[----:B0-----:R-:W-:-:S06]  /*1d90*/  IMAD.WIDE.U32 R14, R31, 0x4, R14 ;  /* 0x000000041f0e7825 */ /* 0x001fcc00078e000e */
[----:B------:R0:W5:Y:S01]  /*1da0*/  LDG.E R14, desc[UR6][R14.64] ;  /* 0x000000060e0e7981 */ /* 0x000162000c1e1900 */
        /* <DEDUP_REMOVED lines=29> */
.L_x_21248:
[----:B------:R-:W-:Y:S05]  /*1f80*/  BSYNC.RECONVERGENT B1 ;  /* 0x0000000000017941 */ /* 0x000fea0003800200 */
.L_x_21247:
        /* <DEDUP_REMOVED lines=19> */
[----:B0-----:R-:W-:-:S05]  /*20c0*/  IMAD.WIDE.U32 R18, R31, 0x4, R18 ;  /* 0x000000041f127825 */ /* 0x001fca00078e0012 */
        /* <DEDUP_REMOVED lines=30> */
.L_x_21250:
[----:B------:R-:W-:Y:S05]  /*22b0*/  BSYNC.RECONVERGENT B1 ;  /* 0x0000000000017941 */ /* 0x000fea0003800200 */
.L_x_21249:
        /* <DEDUP_REMOVED lines=50> */
.L_x_21252:
[----:B------:R-:W-:Y:S05]  /*25e0*/  BSYNC.RECONVERGENT B1 ;  /* 0x0000000000017941 */ /* 0x000fea0003800200 */
.L_x_21251:
        /* <DEDUP_REMOVED lines=50> */
.L_x_21254:
[----:B------:R-:W-:Y:S05]  /*2910*/  BSYNC.RECONVERGENT B1 ;  /* 0x0000000000017941 */ /* 0x000fea0003800200 */
.L_x_21253:
        /* <DEDUP_REMOVED lines=50> */
.L_x_21256:
[----:B------:R-:W-:Y:S05]  /*2c40*/  BSYNC.RECONVERGENT B1 ;  /* 0x0000000000017941 */ /* 0x000fea0003800200 */
.L_x_21255:
        /* <DEDUP_REMOVED lines=9> */
[----:B------:R2:W5:Y:S01]  /*2ce0*/  @P6 LDG.E.128 R148, desc[UR6][R152.64] ;  /* 0x0000000698946981 */ /* 0x000562000c1e1d00 */
[----:B0-----:R-:W-:-:S06]  /*2cf0*/  IMAD.WIDE.U32 R156, R31, 0x10, R156 ;  /* 0x000000101f9c7825 */ /* 0x001fcc00078e009c */
[----:B------:R-:W3:Y:S01]  /*2d00*/  LDG.E.128 R156, desc[UR6][R156.64] ;  /* 0x000000069c9c7981 */ /* 0x000ee2000c1e1d00 */
[----:B--2---:R-:W0:Y:S02]  /*2d10*/  LDC.64 R152, c[0x0][0x3a8] ;  /* 0x0000ea00ff987b82 */ /* 0x004e240000000a00 */
[----:B0-----:R-:W-:-:S06]  /*2d20*/  IMAD.WIDE.U32 R152, R31, 0x10, R152 ;  /* 0x000000101f987825 */ /* 0x001fcc00078e0098 */
[----:B------:R-:W2:Y:S01]  /*2d30*/  LDG.E.128 R152, desc[UR6][R152.64] ;  /* 0x0000000698987981 */ /* 0x000ea2000c1e1d00 */
[----:B-1----:R-:W-:-:S05]  /*2d40*/  IMAD.WIDE.U32 R192, R31, 0x4, R192 ;  /* 0x000000041fc07825 */ /* 0x002fca00078e00c0 */
[----:B------:R0:W5:Y:S01]  /*2d50*/  LDG.E R29, desc[UR6][R192.64] ;  /* 0x00000006c01d7981 */ /* 0x000162000c1e1900 */
[--C-:B------:R-:W-:Y:S02]  /*2d60*/  HADD2.F32 R212, -RZ, R234.reuse.H1_H1 ;  /* 0x300000eaffd47230 */ /* 0x100fe40000004100 */
[----:B------:R-:W-:Y:S02]  /*2d70*/  HADD2.F32 R210, -RZ, R234.H0_H0 ;  /* 0x200000eaffd27230 */ /* 0x000fe40000004100 */
[--C-:B------:R-:W-:Y:S02]  /*2d80*/  HADD2.F32 R195, -RZ, R233.reuse.H1_H1 ;  /* 0x300000e9ffc37230 */ /* 0x100fe40000004100 */
[----:B------:R-:W-:Y:S02]  /*2d90*/  HADD2.F32 R184, -RZ, R233.H0_H0 ;  /* 0x200000e9ffb87230 */ /* 0x000fe40000004100 */
[----:B---3--:R-:W-:Y:S01]  /*2da0*/  FMUL.FTZ R212, R156, R212 ;  /* 0x000000d49cd47220 */ /* 0x008fe20000410000 */
[----:B------:R-:W-:Y:S01]  /*2db0*/  FMUL.FTZ R210, R157, R210 ;  /* 0x000000d29dd27220 */ /* 0x000fe20000410000 */
[----:B------:R-:W-:Y:S01]  /*2dc0*/  FMUL.FTZ R195, R158, R195 ;  /* 0x000000c39ec37220 */ /* 0x000fe20000410000 */
[----:B------:R-:W-:Y:S01]  /*2dd0*/  FMUL.FTZ R184, R159, R184 ;  /* 0x000000b89fb87220 */ /* 0x000fe20000410000 */
[----:B------:R-:W-:Y:S01]  /*2de0*/  FADD.FTZ R108, R108, R156 ;  /* 0x0000009c6c6c7221 */ /* 0x000fe20000010000 */
[----:B------:R-:W-:Y:S01]  /*2df0*/  FADD.FTZ R109, R109, R157 ;  /* 0x0000009d6d6d7221 */ /* 0x000fe20000010000 */
[----:B------:R-:W-:Y:S01]  /*2e00*/  FADD.FTZ R110, R110, R158 ;  /* 0x0000009e6e6e7221 */ /* 0x000fe20000010000 */
[----:B------:R-:W-:Y:S01]  /*2e10*/  FADD.FTZ R111, R111, R159 ;  /* 0x0000009f6f6f7221 */ /* 0x000fe20000010000 */
[C---:B--2---:R-:W-:Y:S01]  /*2e20*/  FADD.FTZ R152, -R6.reuse, R152 ;  /* 0x0000009806987221 */ /* 0x044fe20000010100 */
[----:B------:R-:W-:-:S03]  /*2e30*/  FADD.FTZ R153, -R6, R153 ;  /* 0x0000009906997221 */ /* 0x000fc60000010100 */
[C---:B-----5:R-:W-:Y:S01]  /*2e40*/  FMUL.FTZ R222, R5.reuse, R152 ;  /* 0x0000009805de7220 */ /* 0x060fe20000410000 */
[C---:B------:R-:W-:Y:S01]  /*2e50*/  FADD.FTZ R154, -R6.reuse, R154 ;  /* 0x0000009a069a7221 */ /* 0x040fe20000010100 */
[----:B------:R-:W-:Y:S01]  /*2e60*/  FADD.FTZ R155, -R6, R155 ;  /* 0x0000009b069b7221 */ /* 0x000fe20000010100 */
[C---:B------:R-:W-:Y:S01]  /*2e70*/  FMUL.FTZ R211, R5.reuse, R153 ;  /* 0x0000009905d37220 */ /* 0x040fe20000410000 */
[----:B------:R-:W-:Y:S01]  /*2e80*/  FADD.FTZ R6, R188, R212 ;  /* 0x000000d4bc067221 */ /* 0x000fe20000010000 */
[----:B------:R-:W-:Y:S01]  /*2e90*/  FFMA.FTZ R187, R222, R212, R187 ;  /* 0x000000d4debb7223 */ /* 0x000fe200000100bb */
[----:B------:R-:W-:Y:S02]  /*2ea0*/  FMUL.FTZ R209, R5, R154 ;  /* 0x0000009a05d17220 */ /* 0x000fe40000410000 */
[----:B------:R-:W-:Y:S01]  /*2eb0*/  FADD.FTZ R6, R6, R210 ;  /* 0x000000d206067221 */ /* 0x000fe20000010000 */
[----:B------:R-:W-:Y:S01]  /*2ec0*/  FFMA.FTZ R187, R211, R210, R187 ;  /* 0x000000d2d3bb7223 */ /* 0x000fe200000100bb */
[----:B------:R-:W-:-:S02]  /*2ed0*/  FMUL.FTZ R194, R5, R155 ;  /* 0x0000009b05c27220 */ /* 0x000fc40000410000 */
[----:B------:R-:W-:Y:S01]  /*2ee0*/  FADD.FTZ R6, R6, R195 ;  /* 0x000000c306067221 */ /* 0x000fe20000010000 */
[----:B------:R-:W-:Y:S01]  /*2ef0*/  FFMA.FTZ R187, R209, R195, R187 ;  /* 0x000000c3d1bb7223 */ /* 0x000fe200000100bb */
[----:B------:R-:W-:Y:S01]  /*2f00*/  FFMA.FTZ R68, R156, R222, R68 ;  /* 0x000000de9c447223 */ /* 0x000fe20000010044 */
[----:B------:R-:W-:Y:S01]  /*2f10*/  FFMA.FTZ R69, R157, R211, R69 ;  /* 0x000000d39d457223 */ /* 0x000fe20000010045 */
[----:B------:R-:W-:Y:S01]  /*2f20*/  FFMA.FTZ R70, R158, R209, R70 ;  /* 0x000000d19e467223 */ /* 0x000fe20000010046 */
[----:B------:R-:W-:Y:S01]  /*2f30*/  FFMA.FTZ R71, R159, R194, R71 ;  /* 0x000000c29f477223 */ /* 0x000fe20000010047 */
[----:B------:R-:W-:Y:S01]  /*2f40*/  FADD.FTZ R188, R6, R184 ;  /* 0x000000b806bc7221 */ /* 0x000fe20000010000 */
[----:B0-----:R-:W-:-:S07]  /*2f50*/  FFMA.FTZ R187, R194, R184, R187 ;  /* 0x000000b8c2bb7223 */ /* 0x001fce00000100bb */
.L_x_21258:
[----:B------:R-:W-:Y:S05]  /*2f60*/  BSYNC.RECONVERGENT B1 ;  /* 0x0000000000017941 */ /* 0x000fea0003800200 */
.L_x_21257:
[----:B------:R-:W-:Y:S01]  /*2f70*/  ISETP.NE.U32.AND P6, PT, RZ, UR10, PT ;  /* 0x0000000aff007c0c */ /* 0x000fe2000bfc5070 */
[----:B------:R-:W-:Y:S01]  /*2f80*/  UMOV UR4, 0xffffffff ;  /* 0xffffffff00047882 */ /* 0x000fe20000000000 */
[----:B------:R-:W-:Y:S02]  /*2f90*/  LOP3.LUT R3, R3, 0xfffffffb, RZ, 0xc0, !PT ;  /* 0xfffffffb03037812 */ /* 0x000fe400078ec0ff */
[----:B------:R-:W-:-:S13]  /*2fa0*/  ISETP.NE.AND.EX P6, PT, RZ, UR11, PT, P6 ;  /* 0x0000000bff007c0c */ /* 0x000fda000bfc5360 */
[----:B------:R-:W-:Y:S01]  /*2fb0*/  @P6 LOP3.LUT R3, R3, 0x4, RZ, 0xfc, !PT ;  /* 0x0000000403036812 */ /* 0x000fe200078efcff */
[----:B------:R-:W-:Y:S06]  /*2fc0*/  BRA.DIV UR4, `(.L_x_21259) ;  /* 0x0000007204747947 */ /* 0x000fec000b800000 */
        /* <DEDUP_REMOVED lines=18> */
.L_x_21349:
[----:B------:R-:W-:Y:S01]  /*30f0*/  LOP3.LUT P6, RZ, R3, 0x4, RZ, 0xc0, !PT ;  /* 0x0000000403ff7812 */ /* 0x000fe200078cc0ff */
        /* <DEDUP_REMOVED lines=18> */
[-C--:B0-----:R-:W-:Y:S01]  /*3220*/  FFMA.FTZ R154, R165, R6.reuse, R31 ;  /* 0x00000006a59a7223 */ /* 0x081fe2000001001f */
[----:B------:R-:W0:Y:S01]  /*3230*/  LDC.64 R156, c[0x0][0x468] ;  /* 0x00011a00ff9c7b82 */ /* 0x000e220000000a00 */
[----:B------:R-:W-:Y:S01]  /*3240*/  FADD.FTZ R152, R183, -R152 ;  /* 0x80000098b7987221 */ /* 0x000fe20000010000 */
[----:B------:R-:W-:Y:S01]  /*3250*/  FADD.FTZ R153, R221, -R153 ;  /* 0x80000099dd997221 */ /* 0x000fe20000010000 */
[----:B------:R-:W-:Y:S01]  /*3260*/  FADD.FTZ R154, R208, -R154 ;  /* 0x8000009ad09a7221 */ /* 0x000fe20000010000 */
[----:B------:R-:W-:Y:S01]  /*3270*/  FFMA.FTZ R155, R161, R6, R31 ;  /* 0x00000006a19b7223 */ /* 0x000fe2000001001f */
[C---:B-----5:R-:W-:Y:S01]  /*3280*/  FMUL.FTZ R152, R5.reuse, R152 ;  /* 0x0000009805987220 */ /* 0x060fe20000410000 */
[----:B------:R-:W-:Y:S01]  /*3290*/  FMUL.FTZ R153, R5, R153 ;  /* 0x0000009905997220 */ /* 0x000fe20000410000 */
[----:B------:R-:W-:Y:S01]  /*32a0*/  LOP3.LUT P6, RZ, R7, 0xff, RZ, 0xc0, !PT ;  /* 0x000000ff07ff7812 */ /* 0x000fe200078cc0ff */
[----:B------:R-:W-:Y:S01]  /*32b0*/  FMUL.FTZ R154, R5, R154 ;  /* 0x0000009a059a7220 */ /* 0x000fe20000410000 */
[-C--:B------:R-:W-:Y:S01]  /*32c0*/  FMUL.FTZ R152, R152, R4.reuse ;  /* 0x0000000498987220 */ /* 0x080fe20000410000 */
[-C--:B------:R-:W-:Y:S01]  /*32d0*/  FMUL.FTZ R153, R153, R4.reuse ;  /* 0x0000000499997220 */ /* 0x080fe20000410000 */
[----:B------:R-:W-:Y:S01]  /*32e0*/  FADD.FTZ R155, R203, -R155 ;  /* 0x8000009bcb9b7221 */ /* 0x000fe20000010000 */
[----:B------:R-:W-:Y:S01]  /*32f0*/  FMUL.FTZ R154, R154, R4 ;  /* 0x000000049a9a7220 */ /* 0x000fe20000410000 */
[----:B------:R-:W-:Y:S01]  /*3300*/  FMUL.FTZ R152, R152, UR14 ;  /* 0x0000000e98987c20 */ /* 0x000fe20008410000 */
[----:B------:R-:W-:Y:S01]  /*3310*/  FMUL.FTZ R153, R153, UR14 ;  /* 0x0000000e99997c20 */ /* 0x000fe20008410000 */
[----:B------:R-:W-:Y:S01]  /*3320*/  FMUL.FTZ R155, R5, R155 ;  /* 0x0000009b059b7220 */ /* 0x000fe20000410000 */
[----:B------:R-:W-:-:S02]  /*3330*/  FMUL.FTZ R154, R154, UR14 ;  /* 0x0000000e9a9a7c20 */ /* 0x000fc40008410000 */
[----:B------:R-:W-:Y:S01]  /*3340*/  SEL R152, R152, RZ, P6 ;  /* 0x000000ff98987207 */ /* 0x000fe20003000000 */
[----:B------:R-:W-:Y:S01]  /*3350*/  FMUL.FTZ R155, R155, R4 ;  /* 0x000000049b9b7220 */ /* 0x000fe20000410000 */
[----:B------:R-:W-:-:S03]  /*3360*/  LOP3.LUT P6, RZ, R7, 0xff00, RZ, 0xc0, !PT ;  /* 0x0000ff0007ff7812 */ /* 0x000fc600078cc0ff */
[----:B------:R-:W-:Y:S01]  /*3370*/  FMUL.FTZ R155, R155, UR14 ;  /* 0x0000000e9b9b7c20 */ /* 0x000fe20008410000 */
[----:B------:R-:W-:Y:S01]  /*3380*/  SEL R153, R153, RZ, P6 ;  /* 0x000000ff99997207 */ /* 0x000fe20003000000 */
[C---:B0-----:R-:W-:Y:S01]  /*3390*/  IMAD.WIDE.U32 R156, R30.reuse, 0x10, R156 ;  /* 0x000000101e9c7825 */ /* 0x041fe200078e009c */
[C---:B------:R-:W-:Y:S02]  /*33a0*/  LOP3.LUT P6, RZ, R7.reuse, 0xff0000, RZ, 0xc0, !PT ;  /* 0x00ff000007ff7812 */ /* 0x040fe400078cc0ff */
[----:B------:R-:W-:Y:S02]  /*33b0*/  IADD3 R30, PT, PT, R30, 0x20, RZ ;  /* 0x000000201e1e7810 */ /* 0x000fe40007ffe0ff */
[----:B------:R-:W-:Y:S02]  /*33c0*/  SEL R154, R154, RZ, P6 ;  /* 0x000000ff9a9a7207 */ /* 0x000fe40003000000 */
[----:B------:R-:W-:-:S04]  /*33d0*/  ISETP.GE.U32.AND P6, PT, R7, 0x1000000, PT ;  /* 0x010000000700780c */ /* 0x000fc80003fc6070 */
[----:B------:R-:W-:-:S05]  /*33e0*/  SEL R155, R155, RZ, P6 ;  /* 0x000000ff9b9b7207 */ /* 0x000fca0003000000 */
[----:B------:R1:W-:Y:S04]  /*33f0*/  STG.E.128 desc[UR6][R156.64], R152 ;  /* 0x000000989c007986 */ /* 0x0003e8000c101d06 */
.L_x_21264:
[----:B------:R-:W-:Y:S05]  /*3400*/  BSYNC.RECONVERGENT B2 ;  /* 0x0000000000027941 */ /* 0x000fea0003800200 */
.L_x_21263:
[----:B------:R-:W-:Y:S01]  /*3410*/  LOP3.LUT P6, RZ, R3, 0x2, RZ, 0xc0, !PT ;  /* 0x0000000203ff7812 */ /* 0x000fe200078cc0ff */
[----:B------:R-:W-:-:S12]  /*3420*/  BSSY.RECONVERGENT B2, `(.L_x_21265) ;  /* 0x0000022000027945 */ /* 0x000fd80003800200 */
[----:B------:R-:W-:Y:S05]  /*3430*/  @!P6 BRA `(.L_x_21266) ;  /* 0x000000000080e947 */ /* 0x000fea0003800000 */
[-CC-:B-1----:R-:W-:Y:S01]  /*3440*/  FFMA.FTZ R152, R182, R6.reuse, R31.reuse ;  /* 0x00000006b6987223 */ /* 0x182fe2000001001f */
        /* <DEDUP_REMOVED lines=8> */
[C---:B------:R-:W-:Y:S01]  /*34d0*/  FMUL.FTZ R153, R5.reuse, R153 ;  /* 0x0000009905997220 */ /* 0x040fe20000410000 */
        /* <DEDUP_REMOVED lines=15> */
[----:B0-----:R-:W-:Y:S01]  /*35d0*/  IMAD.WIDE.U32 R156, R30, 0x10, R156 ;  /* 0x000000101e9c7825 */ /* 0x001fe200078e009c */
[----:B------:R-:W-:Y:S02]  /*35e0*/  LOP3.LUT P6, RZ, R8, 0xff0000, RZ, 0xc0, !PT ;  /* 0x00ff000008ff7812 */ /* 0x000fe400078cc0ff */
[----:B------:R-:W-:Y:S02]  /*35f0*/  IADD3 R30, PT, PT, R30, 0x20, RZ ;  /* 0x000000201e1e7810 */ /* 0x000fe40007ffe0ff */
[----:B------:R-:W-:Y:S02]  /*3600*/  SEL R154, R154, RZ, P6 ;  /* 0x000000ff9a9a7207 */ /* 0x000fe40003000000 */
[----:B------:R-:W-:-:S04]  /*3610*/  ISETP.GE.U32.AND P6, PT, R8, 0x1000000, PT ;  /* 0x010000000800780c */ /* 0x000fc80003fc6070 */
[----:B------:R-:W-:-:S05]  /*3620*/  SEL R155, R155, RZ, P6 ;  /* 0x000000ff9b9b7207 */ /* 0x000fca0003000000 */
[----:B------:R2:W-:Y:S04]  /*3630*/  STG.E.128 desc[UR6][R156.64], R152 ;  /* 0x000000989c007986 */ /* 0x0005e8000c101d06 */
.L_x_21266:
[----:B------:R-:W-:Y:S05]  /*3640*/  BSYNC.RECONVERGENT B2 ;  /* 0x0000000000027941 */ /* 0x000fea0003800200 */
.L_x_21265:
[----:B------:R-:W-:Y:S01]  /*3650*/  LOP3.LUT P6, RZ, R3, 0x8, RZ, 0xc0, !PT ;  /* 0x0000000803ff7812 */ /* 0x000fe200078cc0ff */
[----:B------:R-:W-:-:S12]  /*3660*/  BSSY.RECONVERGENT B2, `(.L_x_21267) ;  /* 0x0000022000027945 */ /* 0x000fd80003800200 */
[----:B------:R-:W-:Y:S05]  /*3670*/  @!P6 BRA `(.L_x_21268) ;  /* 0x000000000080e947 */ /* 0x000fea0003800000 */
[-CC-:B-12---:R-:W-:Y:S01]  /*3680*/  FFMA.FTZ R152, R181, R6.reuse, R31.reuse ;  /* 0x00000006b5987223 */ /* 0x186fe2000001001f */
        /* <DEDUP_REMOVED lines=31> */
.L_x_21268:
[----:B------:R-:W-:Y:S05]  /*3880*/  BSYNC.RECONVERGENT B2 ;  /* 0x0000000000027941 */ /* 0x000fea0003800200 */
.L_x_21267:
[----:B------:R-:W-:Y:S01]  /*3890*/  LOP3.LUT P6, RZ, R3, 0x10, RZ, 0xc0, !PT ;  /* 0x0000001003ff7812 */ /* 0x000fe200078cc0ff */
[----:B------:R-:W-:-:S12]  /*38a0*/  BSSY.RECONVERGENT B2, `(.L_x_21269) ;  /* 0x0000022000027945 */ /* 0x000fd80003800200 */
[----:B------:R-:W-:Y:S05]  /*38b0*/  @!P6 BRA `(.L_x_21270) ;  /* 0x000000000080e947 */ /* 0x000fea0003800000 */
[-CC-:B-123--:R-:W-:Y:S01]  /*38c0*/  FFMA.FTZ R152, R180, R6.reuse, R31.reuse ;  /* 0x00000006b4987223 */ /* 0x18efe2000001001f */
        /* <DEDUP_REMOVED lines=31> */
.L_x_21270:
[----:B------:R-:W-:Y:S05]  /*3ac0*/  BSYNC.RECONVERGENT B2 ;  /* 0x0000000000027941 */ /* 0x000fea0003800200 */
.L_x_21269:
[----:B------:R-:W-:Y:S04]  /*3ad0*/  BSSY.RECONVERGENT B2, `(.L_x_21271) ;  /* 0x0000022000027945 */ /* 0x000fe80003800200 */
[----:B------:R-:W-:Y:S05]  /*3ae0*/  @!P0 BRA `(.L_x_21272) ;  /* 0x0000000000808947 */ /* 0x000fea0003800000 */
[-CC-:B-1234-:R-:W-:Y:S01]  /*3af0*/  FFMA.FTZ R152, R179, R6.reuse, R31.reuse ;  /* 0x00000006b3987223 */ /* 0x19efe2000001001f */
        /* <DEDUP_REMOVED lines=31> */
.L_x_21272:
[----:B------:R-:W-:Y:S05]  /*3cf0*/  BSYNC.RECONVERGENT B2 ;  /* 0x0000000000027941 */ /* 0x000fea0003800200 */
.L_x_21271:
[----:B------:R-:W-:Y:S04]  /*3d00*/  BSSY.RECONVERGENT B2, `(.L_x_21273) ;  /* 0x0000022000027945 */ /* 0x000fe80003800200 */
[----:B------:R-:W-:Y:S05]  /*3d10*/  @!P1 BRA `(.L_x_21274) ;  /* 0x0000000000809947 */ /* 0x000fea0003800000 */
[-CC-:B01234-:R-:W-:Y:S01]  /*3d20*/  FFMA.FTZ R152, R178, R6.reuse, R31.reuse ;  /* 0x00000006b2987223 */ /* 0x19ffe2000001001f */
[-CC-:B------:R-:W-:Y:S01]  /*3d30*/  FFMA.FTZ R153, R169, R6.reuse, R31.reuse ;  /* 0x00000006a9997223 */ /* 0x180fe2000001001f */
[----:B------:R-:W0:Y:S01]  /*3d40*/  LDC.64 R156, c[0x0][0x468] ;  /* 0x00011a00ff9c7b82 */ /* 0x000e220000000a00 */
        /* <DEDUP_REMOVED lines=8> */
[----:B------:R-:W-:Y:S01]  /*3dd0*/  FMUL.FTZ R154, R5, R154 ;  /* 0x0000009a059a7220 */ /* 0x000fe20000410000 */
[-C--:B------:R-:W-:Y:S01]  /*3de0*/  FMUL.FTZ R152, R152, R4.reuse ;  /* 0x0000000498987220 */ /* 0x080fe20000410000 */
[-C--:B------:R-:W-:Y:S01]  /*3df0*/  FMUL.FTZ R153, R153, R4.reuse ;  /* 0x0000000499997220 */ /* 0x080fe20000410000 */
[----:B------:R-:W-:Y:S01]  /*3e00*/  FMUL.FTZ R155, R5, R155 ;  /* 0x0000009b059b7220 */ /* 0x000fe20000410000 */
[----:B------:R-:W-:Y:S01]  /*3e10*/  LOP3.LUT P1, RZ, R17, 0xff, RZ, 0xc0, !PT ;  /* 0x000000ff11ff7812 */ /* 0x000fe2000782c0ff */
[----:B------:R-:W-:Y:S01]  /*3e20*/  FMUL.FTZ R152, R152, UR14 ;  /* 0x0000000e98987c20 */ /* 0x000fe20008410000 */
[----:B------:R-:W-:Y:S01]  /*3e30*/  FMUL.FTZ R153, R153, UR14 ;  /* 0x0000000e99997c20 */ /* 0x000fe20008410000 */
[----:B------:R-:W-:Y:S01]  /*3e40*/  LOP3.LUT P0, RZ, R17, 0xff00, RZ, 0xc0, !PT ;  /* 0x0000ff0011ff7812 */ /* 0x000fe2000780c0ff */
[-C--:B------:R-:W-:Y:S01]  /*3e50*/  FMUL.FTZ R154, R154, R4.reuse ;  /* 0x000000049a9a7220 */ /* 0x080fe20000410000 */
[----:B------:R-:W-:Y:S01]  /*3e60*/  FMUL.FTZ R155, R155, R4 ;  /* 0x000000049b9b7220 */ /* 0x000fe20000410000 */
[----:B------:R-:W-:-:S02]  /*3e70*/  SEL R152, R152, RZ, P1 ;  /* 0x000000ff98987207 */ /* 0x000fc40000800000 */
[----:B------:R-:W-:Y:S01]  /*3e80*/  FMUL.FTZ R154, R154, UR14 ;  /* 0x0000000e9a9a7c20 */ /* 0x000fe20008410000 */
[----:B------:R-:W-:Y:S01]  /*3e90*/  FMUL.FTZ R155, R155, UR14 ;  /* 0x0000000e9b9b7c20 */ /* 0x000fe20008410000 */
[----:B------:R-:W-:Y:S01]  /*3ea0*/  SEL R153, R153, RZ, P0 ;  /* 0x000000ff99997207 */ /* 0x000fe20000000000 */
[----:B0-----:R-:W-:Y:S01]  /*3eb0*/  IMAD.WIDE.U32 R156, R30, 0x10, R156 ;  /* 0x000000101e9c7825 */ /* 0x001fe200078e009c */
[C---:B------:R-:W-:Y:S02]  /*3ec0*/  LOP3.LUT P1, RZ, R17.reuse, 0xff0000, RZ, 0xc0, !PT ;  /* 0x00ff000011ff7812 */ /* 0x040fe4000782c0ff */
[----:B------:R-:W-:Y:S02]  /*3ed0*/  ISETP.GE.U32.AND P0, PT, R17, 0x1000000, PT ;  /* 0x010000001100780c */ /* 0x000fe40003f06070 */
[----:B------:R-:W-:Y:S02]  /*3ee0*/  SEL R154, R154, RZ, P1 ;  /* 0x000000ff9a9a7207 */ /* 0x000fe40000800000 */
[----:B------:R-:W-:-:S02]  /*3ef0*/  SEL R155, R155, RZ, P0 ;  /* 0x000000ff9b9b7207 */ /* 0x000fc40000000000 */
[----:B------:R-:W-:-:S03]  /*3f00*/  IADD3 R30, PT, PT, R30, 0x20, RZ ;  /* 0x000000201e1e7810 */ /* 0x000fc60007ffe0ff */
[----:B------:R0:W-:Y:S04]  /*3f10*/  STG.E.128 desc[UR6][R156.64], R152 ;  /* 0x000000989c007986 */ /* 0x0001e8000c101d06 */
.L_x_21274:
[----:B------:R-:W-:Y:S05]  /*3f20*/  BSYNC.RECONVERGENT B2 ;  /* 0x0000000000027941 */ /* 0x000fea0003800200 */
.L_x_21273:
[----:B------:R-:W-:Y:S04]  /*3f30*/  BSSY.RECONVERGENT B2, `(.L_x_21275) ;  /* 0x0000022000027945 */ /* 0x000fe80003800200 */
[----:B------:R-:W-:Y:S05]  /*3f40*/  @!P2 BRA `(.L_x_21276) ;  /* 0x000000000080a947 */ /* 0x000fea0003800000 */
[-CC-:B01234-:R-:W-:Y:S01]  /*3f50*/  FFMA.FTZ R152, R177, R6.reuse, R31.reuse ;  /* 0x00000006b1987223 */ /* 0x19ffe2000001001f */
[----:B------:R-:W0:Y:S01]  /*3f60*/  LDC.64 R156, c[0x0][0x468] ;  /* 0x00011a00ff9c7b82 */ /* 0x000e220000000a00 */
[-CC-:B------:R-:W-:Y:S01]  /*3f70*/  FFMA.FTZ R153, R168, R6.reuse, R31.reuse ;  /* 0x00000006a8997223 */ /* 0x180fe2000001001f */
[-CC-:B------:R-:W-:Y:S01]  /*3f80*/  FFMA.FTZ R154, R21, R6.reuse, R31.reuse ;  /* 0x00000006159a7223 */ /* 0x180fe2000001001f */
        /* <DEDUP_REMOVED lines=8> */
[-C--:B------:R-:W-:Y:S01]  /*4010*/  FMUL.FTZ R152, R152, R4.reuse ;  /* 0x0000000498987220 */ /* 0x080fe20000410000 */
[----:B------:R-:W-:Y:S01]  /*4020*/  FMUL.FTZ R155, R5, R155 ;  /* 0x0000009b059b7220 */ /* 0x000fe20000410000 */
[----:B------:R-:W-:Y:S01]  /*4030*/  LOP3.LUT P2, RZ, R20, 0xff, RZ, 0xc0, !PT ;  /* 0x000000ff14ff7812 */ /* 0x000fe2000784c0ff */
[-C--:B------:R-:W-:Y:S01]  /*4040*/  FMUL.FTZ R153, R153, R4.reuse ;  /* 0x0000000499997220 */ /* 0x080fe20000410000 */
[----:B------:R-:W-:Y:S01]  /*4050*/  FMUL.FTZ R152, R152, UR14 ;  /* 0x0000000e98987c20 */ /* 0x000fe20008410000 */
[-C--:B------:R-:W-:Y:S01]  /*4060*/  FMUL.FTZ R154, R154, R4.reuse ;  /* 0x000000049a9a7220 */ /* 0x080fe20000410000 */
[----:B------:R-:W-:Y:S01]  /*4070*/  FMUL.FTZ R155, R155, R4 ;  /* 0x000000049b9b7220 */ /* 0x000fe20000410000 */
[----:B------:R-:W-:Y:S01]  /*4080*/  FMUL.FTZ R153, R153, UR14 ;  /* 0x0000000e99997c20 */ /* 0x000fe20008410000 */
[----:B------:R-:W-:Y:S01]  /*4090*/  LOP3.LUT P1, RZ, R20, 0xff00, RZ, 0xc0, !PT ;  /* 0x0000ff0014ff7812 */ /* 0x000fe2000782c0ff */
[----:B------:R-:W-:Y:S01]  /*40a0*/  FMUL.FTZ R154, R154, UR14 ;  /* 0x0000000e9a9a7c20 */ /* 0x000fe20008410000 */
[----:B------:R-:W-:Y:S01]  /*40b0*/  FMUL.FTZ R155, R155, UR14 ;  /* 0x0000000e9b9b7c20 */ /* 0x000fe20008410000 */
[----:B------:R-:W-:-:S02]  /*40c0*/  SEL R152, R152, RZ, P2 ;  /* 0x000000ff98987207 */ /* 0x000fc40001000000 */
[----:B------:R-:W-:Y:S01]  /*40d0*/  LOP3.LUT P0, RZ, R20, 0xff0000, RZ, 0xc0, !PT ;  /* 0x00ff000014ff7812 */ /* 0x000fe2000780c0ff */
[----:B0-----:R-:W-:Y:S01]  /*40e0*/  IMAD.WIDE.U32 R156, R30, 0x10, R156 ;  /* 0x000000101e9c7825 */ /* 0x001fe200078e009c */
[----:B------:R-:W-:Y:S02]  /*40f0*/  ISETP.GE.U32.AND P2, PT, R20, 0x1000000, PT ;  /* 0x010000001400780c */ /* 0x000fe40003f46070 */
[----:B------:R-:W-:Y:S02]  /*4100*/  SEL R153, R153, RZ, P1 ;  /* 0x000000ff99997207 */ /* 0x000fe40000800000 */
[----:B------:R-:W-:Y:S02]  /*4110*/  SEL R154, R154, RZ, P0 ;  /* 0x000000ff9a9a7207 */ /* 0x000fe40000000000 */
[----:B------:R-:W-:Y:S02]  /*4120*/  SEL R155, R155, RZ, P2 ;  /* 0x000000ff9b9b7207 */ /* 0x000fe40001000000 */
[----:B------:R-:W-:-:S03]  /*4130*/  IADD3 R30, PT, PT, R30, 0x20, RZ ;  /* 0x000000201e1e7810 */ /* 0x000fc60007ffe0ff */
[----:B------:R0:W-:Y:S04]  /*4140*/  STG.E.128 desc[UR6][R156.64], R152 ;  /* 0x000000989c007986 */ /* 0x0001e8000c101d06 */
.L_x_21276:
[----:B------:R-:W-:Y:S05]  /*4150*/  BSYNC.RECONVERGENT B2 ;  /* 0x0000000000027941 */ /* 0x000fea0003800200 */
.L_x_21275:
        /* <DEDUP_REMOVED lines=24> */
[C---:B------:R-:W-:Y:S01]  /*42e0*/  LOP3.LUT P1, RZ, R23.reuse, 0xff00, RZ, 0xc0, !PT ;  /* 0x0000ff0017ff7812 */ /* 0x040fe2000782c0ff */
[----:B0-----:R-:W-:Y:S01]  /*42f0*/  IMAD.WIDE.U32 R156, R30, 0x10, R156 ;  /* 0x000000101e9c7825 */ /* 0x001fe200078e009c */
[C---:B------:R-:W-:Y:S02]  /*4300*/  LOP3.LUT P2, RZ, R23.reuse, 0xff0000, RZ, 0xc0, !PT ;  /* 0x00ff000017ff7812 */ /* 0x040fe4000784c0ff */
[----:B------:R-:W-:Y:S02]  /*4310*/  ISETP.GE.U32.AND P3, PT, R23, 0x1000000, PT ;  /* 0x010000001700780c */ /* 0x000fe40003f66070 */
[----:B------:R-:W-:Y:S02]  /*4320*/  SEL R152, R152, RZ, P0 ;  /* 0x000000ff98987207 */ /* 0x000fe40000000000 */
[----:B------:R-:W-:Y:S02]  /*4330*/  SEL R153, R153, RZ, P1 ;  /* 0x000000ff99997207 */ /* 0x000fe40000800000 */
[----:B------:R-:W-:-:S02]  /*4340*/  SEL R154, R154, RZ, P2 ;  /* 0x000000ff9a9a7207 */ /* 0x000fc40001000000 */
[----:B------:R-:W-:Y:S02]  /*4350*/  SEL R155, R155, RZ, P3 ;  /* 0x000000ff9b9b7207 */ /* 0x000fe40001800000 */
[----:B------:R-:W-:-:S03]  /*4360*/  IADD3 R30, PT, PT, R30, 0x20, RZ ;  /* 0x000000201e1e7810 */ /* 0x000fc60007ffe0ff */
[----:B------:R0:W-:Y:S04]  /*4370*/  STG.E.128 desc[UR6][R156.64], R152 ;  /* 0x000000989c007986 */ /* 0x0001e8000c101d06 */
.L_x_21278:
[----:B------:R-:W-:Y:S05]  /*4380*/  BSYNC.RECONVERGENT B2 ;  /* 0x0000000000027941 */ /* 0x000fea0003800200 */
.L_x_21277:
        /* <DEDUP_REMOVED lines=24> */
[----:B------:R-:W-:Y:S01]  /*4510*/  LOP3.LUT P1, RZ, R26, 0xff00, RZ, 0xc0, !PT ;  /* 0x0000ff001aff7812 */ /* 0x000fe2000782c0ff */
        /* <DEDUP_REMOVED lines=9> */
.L_x_21280:
[----:B------:R-:W-:Y:S05]  /*45b0*/  BSYNC.RECONVERGENT B2 ;  /* 0x0000000000027941 */ /* 0x000fea0003800200 */
.L_x_21279:
        /* <DEDUP_REMOVED lines=20> */
[C---:B------:R-:W-:Y:S01]  /*4700*/  LOP3.LUT P0, RZ, R29.reuse, 0xff, RZ, 0xc0, !PT ;  /* 0x000000ff1dff7812 */ /* 0x040fe2000780c0ff */
[----:B------:R-:W-:Y:S01]  /*4710*/  FMUL.FTZ R4, R152, UR14 ;  /* 0x0000000e98047c20 */ /* 0x000fe20008410000 */
[C---:B------:R-:W-:Y:S01]  /*4720*/  ISETP.GE.U32.AND P3, PT, R29.reuse, 0x1000000, PT ;  /* 0x010000001d00780c */ /* 0x040fe20003f66070 */
[----:B------:R-:W-:Y:S01]  /*4730*/  FMUL.FTZ R6, R6, UR14 ;  /* 0x0000000e06067c20 */ /* 0x000fe20008410000 */
[C---:B------:R-:W-:Y:S01]  /*4740*/  LOP3.LUT P1, RZ, R29.reuse, 0xff00, RZ, 0xc0, !PT ;  /* 0x0000ff001dff7812 */ /* 0x040fe2000782c0ff */
[----:B0-----:R-:W-:Y:S01]  /*4750*/  IMAD.WIDE.U32 R30, R30, 0x10, R156 ;  /* 0x000000101e1e7825 */ /* 0x001fe200078e009c */
[----:B------:R-:W-:-:S02]  /*4760*/  LOP3.LUT P2, RZ, R29, 0xff0000, RZ, 0xc0, !PT ;  /* 0x00ff00001dff7812 */ /* 0x000fc4000784c0ff */
[----:B------:R-:W-:Y:S02]  /*4770*/  SEL R155, R154, RZ, P3 ;  /* 0x000000ff9a9b7207 */ /* 0x000fe40001800000 */
[----:B------:R-:W-:Y:S02]  /*4780*/  SEL R152, R153, RZ, P0 ;  /* 0x000000ff99987207 */ /* 0x000fe40000000000 */
[----:B------:R-:W-:Y:S02]  /*4790*/  SEL R153, R4, RZ, P1 ;  /* 0x000000ff04997207 */ /* 0x000fe40000800000 */
[----:B------:R-:W-:-:S05]  /*47a0*/  SEL R154, R6, RZ, P2 ;  /* 0x000000ff069a7207 */ /* 0x000fca0001000000 */
[----:B------:R0:W-:Y:S01]  /*47b0*/  STG.E.128 desc[UR6][R30.64], R152 ;  /* 0x000000981e007986 */ /* 0x0001e2000c101d06 */
[----:B------:R-:W-:Y:S05]  /*47c0*/  BRA `(.L_x_21281) ;  /* 0x0000004400787947 */ /* 0x000fea0003800000 */
.L_x_21262:
[----:B------:R-:W-:Y:S01]  /*47d0*/  ISETP.GT.U32.AND P6, PT, R2, 0x1f, PT ;  /* 0x0000001f0200780c */ /* 0x000fe20003fc4070 */
[----:B------:R-:W-:-:S12]  /*47e0*/  BSSY.RECONVERGENT B2, `(.L_x_21282) ;  /* 0x0000025000027945 */ /* 0x000fd80003800200 */
[----:B------:R-:W-:Y:S05]  /*47f0*/  @!P6 BRA `(.L_x_21283) ;  /* 0x00000000008ce947 */ /* 0x000fea0003800000 */
[----:B------:R-:W-:Y:S01]  /*4800*/  FFMA.FTZ R152, R0, R6, R31 ;  /* 0x0000000600987223 */ /* 0x000fe2000001001f */
[----:B------:R-:W-:Y:S01]  /*4810*/  LOP3.LUT P6, RZ, R7, 0xff, RZ, 0xc0, !PT ;  /* 0x000000ff07ff7812 */ /* 0x000fe200078cc0ff */
[----:B------:R-:W1:Y:S02]  /*4820*/  LDC.64 R192, c[0x0][0x478] ;  /* 0x00011e00ffc07b82 */ /* 0x000e640000000a00 */
[----:B------:R-:W-:-:S04]  /*4830*/  FADD.FTZ R152, R183, -R152 ;  /* 0x80000098b7987221 */ /* 0x000fc80000010000 */
[----:B-----5:R-:W-:-:S04]  /*4840*/  FMUL.FTZ R152, R5, R152 ;  /* 0x0000009805987220 */ /* 0x020fc80000410000 */
[----:B------:R-:W-:-:S04]  /*4850*/  FMUL.FTZ R153, R152, R4 ;  /* 0x0000000498997220 */ /* 0x000fc80000410000 */
[----:B------:R-:W-:-:S05]  /*4860*/  FMUL.FTZ R153, R153, UR14 ;  /* 0x0000000e99997c20 */ /* 0x000fca0008410000 */
[----:B------:R-:W-:Y:S01]  /*4870*/  SEL R156, R153, RZ, P6 ;  /* 0x000000ff999c7207 */ /* 0x000fe20003000000 */
[----:B------:R-:W-:Y:S01]  /*4880*/  FFMA.FTZ R153, R174, R6, R31 ;  /* 0x00000006ae997223 */ /* 0x000fe2000001001f */
[----:B------:R-:W-:-:S03]  /*4890*/  LOP3.LUT P6, RZ, R7, 0xff00, RZ, 0xc0, !PT ;  /* 0x0000ff0007ff7812 */ /* 0x000fc600078cc0ff */
[----:B------:R-:W-:Y:S01]  /*48a0*/  FADD.FTZ R153, R221, -R153 ;  /* 0x80000099dd997221 */ /* 0x000fe20000010000 */
[----:B-1----:R-:W-:-:S04]  /*48b0*/  IMAD.WIDE.U32 R192, R30, 0x10, R192 ;  /* 0x000000101ec07825 */ /* 0x002fc800078e00c0 */
[----:B------:R-:W-:-:S04]  /*48c0*/  FMUL.FTZ R153, R5, R153 ;  /* 0x0000009905997220 */ /* 0x000fc80000410000 */
[----:B0-----:R-:W-:-:S04]  /*48d0*/  FMUL.FTZ R154, R153, R4 ;  /* 0x00000004999a7220 */ /* 0x001fc80000410000 */
[----:B------:R-:W-:-:S05]  /*48e0*/  FMUL.FTZ R154, R154, UR14 ;  /* 0x0000000e9a9a7c20 */ /* 0x000fca0008410000 */
[----:B------:R-:W-:Y:S01]  /*48f0*/  SEL R157, R154, RZ, P6 ;  /* 0x000000ff9a9d7207 */ /* 0x000fe20003000000 */
[----:B------:R-:W-:Y:S01]  /*4900*/  FFMA.FTZ R154, R165, R6, R31 ;  /* 0x00000006a59a7223 */ /* 0x000fe2000001001f */
[----:B------:R-:W-:-:S03]  /*4910*/  LOP3.LUT P6, RZ, R7, 0xff0000, RZ, 0xc0, !PT ;  /* 0x00ff000007ff7812 */ /* 0x000fc600078cc0ff */
[----:B------:R-:W-:-:S04]  /*4920*/  FADD.FTZ R154, R208, -R154 ;  /* 0x8000009ad09a7221 */ /* 0x000fc80000010000 */
[----:B------:R-:W-:-:S04]  /*4930*/  FMUL.FTZ R154, R5, R154 ;  /* 0x0000009a059a7220 */ /* 0x000fc80000410000 */
[----:B------:R-:W-:-:S04]  /*4940*/  FMUL.FTZ R155, R154, R4 ;  /* 0x000000049a9b7220 */ /* 0x000fc80000410000 */
[----:B------:R-:W-:-:S05]  /*4950*/  FMUL.FTZ R155, R155, UR14 ;  /* 0x0000000e9b9b7c20 */ /* 0x000fca0008410000 */
[----:B------:R-:W-:Y:S01]  /*4960*/  SEL R158, R155, RZ, P6 ;  /* 0x000000ff9b9e7207 */ /* 0x000fe20003000000 */
[----:B------:R-:W-:Y:S01]  /*4970*/  FFMA.FTZ R155, R161, R6, R31 ;  /* 0x00000006a19b7223 */ /* 0x000fe2000001001f */
[----:B------:R-:W-:-:S03]  /*4980*/  ISETP.GE.U32.AND P6, PT, R7, 0x1000000, PT ;  /* 0x010000000700780c */ /* 0x000fc60003fc6070 */
[----:B------:R-:W-:-:S04]  /*4990*/  FADD.FTZ R155, R203, -R155 ;  /* 0x8000009bcb9b7221 */ /* 0x000fc80000010000 */
[----:B------:R-:W-:-:S04]  /*49a0*/  FMUL.FTZ R155, R5, R155 ;  /* 0x0000009b059b7220 */ /* 0x000fc80000410000 */
[----:B------:R-:W-:Y:S01]  /*49b0*/  FMUL.FTZ R159, R155, R4 ;  /* 0x000000049b9f7220 */ /* 0x000fe20000410000 */
[----:B------:R0:W-:Y:S03]  /*49c0*/  STG.E.128 desc[UR6][R192.64], R152 ;  /* 0x00000098c0007986 */ /* 0x0001e6000c101d06 */
[----:B------:R-:W-:-:S05]  /*49d0*/  FMUL.FTZ R159, R159, UR14 ;  /* 0x0000000e9f9f7c20 */ /* 0x000fca0008410000 */
[----:B------:R-:W-:Y:S01]  /*49e0*/  SEL R159, R159, RZ, P6 ;  /* 0x000000ff9f9f7207 */ /* 0x000fe20003000000 */
[----:B0-----:R-:W0:Y:S02]  /*49f0*/  LDC.64 R152, c[0x0][0x468] ;  /* 0x00011a00ff987b82 */ /* 0x001e240000000a00 */
[C---:B0-----:R-:W-:Y:S01]  /*4a00*/  IMAD.WIDE.U32 R152, R30.reuse, 0x10, R152 ;  /* 0x000000101e987825 */ /* 0x041fe200078e0098 */
[----:B------:R-:W-:-:S04]  /*4a10*/  IADD3 R30, PT, PT, R30, 0x20, RZ ;  /* 0x000000201e1e7810 */ /* 0x000fc80007ffe0ff */
[----:B------:R1:W-:Y:S03]  /*4a20*/  STG.E.128 desc[UR6][R152.64], R156 ;  /* 0x0000009c98007986 */ /* 0x0003e6000c101d06 */
.L_x_21283:
[----:B------:R-:W-:Y:S05]  /*4a30*/  BSYNC.RECONVERGENT B2 ;  /* 0x0000000000027941 */ /* 0x000fea0003800200 */
.L_x_21282:
[----:B------:R-:W-:Y:S01]  /*4a40*/  LOP3.LUT P6, RZ, R3, 0x2, RZ, 0xc0, !PT ;  /* 0x0000000203ff7812 */ /* 0x000fe200078cc0ff */
[----:B------:R-:W-:-:S12]  /*4a50*/  BSSY.RECONVERGENT B2, `(.L_x_21284) ;  /* 0x0000025000027945 */ /* 0x000fd80003800200 */
[----:B------:R-:W-:Y:S05]  /*4a60*/  @!P6 BRA `(.L_x_21285) ;  /* 0x00000000008ce947 */ /* 0x000fea0003800000 */
[----:B-1----:R-:W-:Y:S01]  /*4a70*/  FFMA.FTZ R152, R182, R6, R31 ;  /* 0x00000006b6987223 */ /* 0x002fe2000001001f */
        /* <DEDUP_REMOVED lines=34> */
.L_x_21285:
[----:B------:R-:W-:Y:S05]  /*4ca0*/  BSYNC.RECONVERGENT B2 ;  /* 0x0000000000027941 */ /* 0x000fea0003800200 */
.L_x_21284:
[----:B------:R-:W-:Y:S01]  /*4cb0*/  LOP3.LUT P6, RZ, R3, 0x8, RZ, 0xc0, !PT ;  /* 0x0000000803ff7812 */ /* 0x000fe200078cc0ff */
[----:B------:R-:W-:-:S12]  /*4cc0*/  BSSY.RECONVERGENT B2, `(.L_x_21286) ;  /* 0x0000025000027945 */ /* 0x000fd80003800200 */
[----:B------:R-:W-:Y:S05]  /*4cd0*/  @!P6 BRA `(.L_x_21287) ;  /* 0x00000000008ce947 */ /* 0x000fea0003800000 */
[----:B-12---:R-:W-:Y:S01]  /*4ce0*/  FFMA.FTZ R152, R181, R6, R31 ;  /* 0x00000006b5987223 */ /* 0x006fe2000001001f */
        /* <DEDUP_REMOVED lines=34> */
.L_x_21287:
[----:B------:R-:W-:Y:S05]  /*4f10*/  BSYNC.RECONVERGENT B2 ;  /* 0x0000000000027941 */ /* 0x000fea0003800200 */
.L_x_21286:
[----:B------:R-:W-:Y:S01]  /*4f20*/  LOP3.LUT P6, RZ, R3, 0x10, RZ, 0xc0, !PT ;  /* 0x0000001003ff7812 */ /* 0x000fe200078cc0ff */
[----:B------:R-:W-:-:S12]  /*4f30*/  BSSY.RECONVERGENT B2, `(.L_x_21288) ;  /* 0x0000025000027945 */ /* 0x000fd80003800200 */
[----:B------:R-:W-:Y:S05]  /*4f40*/  @!P6 BRA `(.L_x_21289) ;  /* 0x00000000008ce947 */ /* 0x000fea0003800000 */
[----:B-123--:R-:W-:Y:S01]  /*4f50*/  FFMA.FTZ R152, R180, R6, R31 ;  /* 0x00000006b4987223 */ /* 0x00efe2000001001f */
        /* <DEDUP_REMOVED lines=34> */
.L_x_21289:
[----:B------:R-:W-:Y:S05]  /*5180*/  BSYNC.RECONVERGENT B2 ;  /* 0x0000000000027941 */ /* 0x000fea0003800200 */
.L_x_21288:
[----:B------:R-:W-:Y:S04]  /*5190*/  BSSY.RECONVERGENT B2, `(.L_x_21290) ;  /* 0x0000025000027945 */ /* 0x000fe80003800200 */
[----:B------:R-:W-:Y:S05]  /*51a0*/  @!P0 BRA `(.L_x_21291) ;  /* 0x00000000008c8947 */ /* 0x000fea0003800000 */
[----:B-1234-:R-:W1:Y:S01]  /*51b0*/  LDC.64 R156, c[0x0][0x478] ;  /* 0x00011e00ff9c7b82 */ /* 0x01ee620000000a00 */
[-CC-:B------:R-:W-:Y:S01]  /*51c0*/  FFMA.FTZ R152, R179, R6.reuse, R31.reuse ;  /* 0x00000006b3987223 */ /* 0x180fe2000001001f */
[-CC-:B------:R-:W-:Y:S01]  /*51d0*/  FFMA.FTZ R153, R170, R6.reuse, R31.reuse ;  /* 0x00000006aa997223 */ /* 0x180fe2000001001f */
[-CC-:B0-----:R-:W-:Y:S01]  /*51e0*/  FFMA.FTZ R154, R15, R6.reuse, R31.reuse ;  /* 0x000000060f9a7223 */ /* 0x181fe2000001001f */
        /* <DEDUP_REMOVED lines=9> */
[----:B------:R-:W-:Y:S01]  /*5280*/  LOP3.LUT P0, RZ, R14, 0xff, RZ, 0xc0, !PT ;  /* 0x000000ff0eff7812 */ /* 0x000fe2000780c0ff */
[----:B-1----:R-:W-:-:S05]  /*5290*/  IMAD.WIDE.U32 R156, R30, 0x10, R156 ;  /* 0x000000101e9c7825 */ /* 0x002fca00078e009c */
[----:B------:R0:W-:Y:S02]  /*52a0*/  STG.E.128 desc[UR6][R156.64], R152 ;  /* 0x000000989c007986 */ /* 0x0001e4000c101d06 */
[-C--:B0-----:R-:W-:Y:S01]  /*52b0*/  FMUL.FTZ R152, R152, R4.reuse ;  /* 0x0000000498987220 */ /* 0x081fe20000410000 */
[----:B------:R-:W0:Y:S01]  /*52c0*/  LDC.64 R156, c[0x0][0x468] ;  /* 0x00011a00ff9c7b82 */ /* 0x000e220000000a00 */
[-C--:B------:R-:W-:Y:S01]  /*52d0*/  FMUL.FTZ R153, R153, R4.reuse ;  /* 0x0000000499997220 */ /* 0x080fe20000410000 */
[-C--:B------:R-:W-:Y:S01]  /*52e0*/  FMUL.FTZ R154, R154, R4.reuse ;  /* 0x000000049a9a7220 */ /* 0x080fe20000410000 */
[----:B------:R-:W-:Y:S01]  /*52f0*/  FMUL.FTZ R152, R152, UR14 ;  /* 0x0000000e98987c20 */ /* 0x000fe20008410000 */
[----:B------:R-:W-:Y:S01]  /*5300*/  FMUL.FTZ R155, R155, R4 ;  /* 0x000000049b9b7220 */ /* 0x000fe20000410000 */
[----:B------:R-:W-:Y:S01]  /*5310*/  FMUL.FTZ R153, R153, UR14 ;  /* 0x0000000e99997c20 */ /* 0x000fe20008410000 */
[----:B------:R-:W-:Y:S02]  /*5320*/  FMUL.FTZ R154, R154, UR14 ;  /* 0x0000000e9a9a7c20 */ /* 0x000fe40008410000 */
[----:B------:R-:W-:Y:S01]  /*5330*/  SEL R152, R152, RZ, P0 ;  /* 0x000000ff98987207 */ /* 0x000fe20000000000 */
[----:B------:R-:W-:Y:S01]  /*5340*/  FMUL.FTZ R155, R155, UR14 ;  /* 0x0000000e9b9b7c20 */ /* 0x000fe20008410000 */
[----:B------:R-:W-:-:S04]  /*5350*/  LOP3.LUT P0, RZ, R14, 0xff00, RZ, 0xc0, !PT ;  /* 0x0000ff000eff7812 */ /* 0x000fc8000780c0ff */
[----:B------:R-:W-:Y:S02]  /*5360*/  SEL R153, R153, RZ, P0 ;  /* 0x000000ff99997207 */ /* 0x000fe40000000000 */
[----:B------:R-:W-:-:S04]  /*5370*/  LOP3.LUT P0, RZ, R14, 0xff0000, RZ, 0xc0, !PT ;  /* 0x00ff00000eff7812 */ /* 0x000fc8000780c0ff */
[----:B------:R-:W-:Y:S02]  /*5380*/  SEL R154, R154, RZ, P0 ;  /* 0x000000ff9a9a7207 */ /* 0x000fe40000000000 */
[----:B------:R-:W-:Y:S01]  /*5390*/  ISETP.GE.U32.AND P0, PT, R14, 0x1000000, PT ;  /* 0x010000000e00780c */ /* 0x000fe20003f06070 */
[C---:B0-----:R-:W-:Y:S01]  /*53a0*/  IMAD.WIDE.U32 R156, R30.reuse, 0x10, R156 ;  /* 0x000000101e9c7825 */ /* 0x041fe200078e009c */
[----:B------:R-:W-:Y:S02]  /*53b0*/  IADD3 R30, PT, PT, R30, 0x20, RZ ;  /* 0x000000201e1e7810 */ /* 0x000fe40007ffe0ff */
[----:B------:R-:W-:-:S05]  /*53c0*/  SEL R155, R155, RZ, P0 ;  /* 0x000000ff9b9b7207 */ /* 0x000fca0000000000 */
[----:B------:R0:W-:Y:S04]  /*53d0*/  STG.E.128 desc[UR6][R156.64], R152 ;  /* 0x000000989c007986 */ /* 0x0001e8000c101d06 */
.L_x_21291:
[----:B------:R-:W-:Y:S05]  /*53e0*/  BSYNC.RECONVERGENT B2 ;  /* 0x0000000000027941 */ /* 0x000fea0003800200 */
.L_x_21290:
        /* <DEDUP_REMOVED lines=15> */
[----:B------:R-:W-:-:S02]  /*54e0*/  LOP3.LUT P1, RZ, R17, 0xff, RZ, 0xc0, !PT ;  /* 0x000000ff11ff7812 */ /* 0x000fc4000782c0ff */
[----:B------:R-:W-:Y:S01]  /*54f0*/  LOP3.LUT P0, RZ, R17, 0xff00, RZ, 0xc0, !PT ;  /* 0x0000ff0011ff7812 */ /* 0x000fe2000780c0ff */
[----:B0-----:R-:W-:-:S05]  /*5500*/  IMAD.WIDE.U32 R156, R30, 0x10, R156 ;  /* 0x000000101e9c7825 */ /* 0x001fca00078e009c */
[----:B------:R0:W-:Y:S02]  /*5510*/  STG.E.128 desc[UR6][R156.64], R152 ;  /* 0x000000989c007986 */ /* 0x0001e4000c101d06 */
[----:B0-----:R-:W0:Y:S01]  /*5520*/  LDC.64 R156, c[0x0][0x468] ;  /* 0x00011a00ff9c7b82 */ /* 0x001e220000000a00 */
        /* <DEDUP_REMOVED lines=8> */
[----:B------:R-:W-:Y:S02]  /*55b0*/  SEL R152, R152, RZ, P1 ;  /* 0x000000ff98987207 */ /* 0x000fe40000800000 */
[----:B------:R-:W-:Y:S02]  /*55c0*/  SEL R153, R153, RZ, P0 ;  /* 0x000000ff99997207 */ /* 0x000fe40000000000 */
[C---:B------:R-:W-:Y:S02]  /*55d0*/  LOP3.LUT P1, RZ, R17.reuse, 0xff0000, RZ, 0xc0, !PT ;  /* 0x00ff000011ff7812 */ /* 0x040fe4000782c0ff */
[----:B------:R-:W-:Y:S02]  /*55e0*/  ISETP.GE.U32.AND P0, PT, R17, 0x1000000, PT ;  /* 0x010000001100780c */ /* 0x000fe40003f06070 */
[----:B------:R-:W-:Y:S02]  /*55f0*/  SEL R154, R154, RZ, P1 ;  /* 0x000000ff9a9a7207 */ /* 0x000fe40000800000 */
[----:B------:R-:W-:Y:S01]  /*5600*/  SEL R155, R155, RZ, P0 ;  /* 0x000000ff9b9b7207 */ /* 0x000fe20000000000 */
[C---:B0-----:R-:W-:Y:S01]  /*5610*/  IMAD.WIDE.U32 R156, R30.reuse, 0x10, R156 ;  /* 0x000000101e9c7825 */ /* 0x041fe200078e009c */
[----:B------:R-:W-:-:S04]  /*5620*/  IADD3 R30, PT, PT, R30, 0x20, RZ ;  /* 0x000000201e1e7810 */ /* 0x000fc80007ffe0ff */
[----:B------:R0:W-:Y:S03]  /*5630*/  STG.E.128 desc[UR6][R156.64], R152 ;  /* 0x000000989c007986 */ /* 0x0001e6000c101d06 */
.L_x_21293:
[----:B------:R-:W-:Y:S05]  /*5640*/  BSYNC.RECONVERGENT B2 ;  /* 0x0000000000027941 */ /* 0x000fea0003800200 */
.L_x_21292:
        /* <DEDUP_REMOVED lines=11> */
[----:B------:R-:W1:Y:S01]  /*5700*/  LDC.64 R158, c[0x0][0x468] ;  /* 0x00011a00ff9e7b82 */ /* 0x000e620000000a00 */
[C---:B-----5:R-:W-:Y:S01]  /*5710*/  FMUL.FTZ R152, R5.reuse, R152 ;  /* 0x0000009805987220 */ /* 0x060fe20000410000 */
[C---:B------:R-:W-:Y:S01]  /*5720*/  FMUL.FTZ R153, R5.reuse, R153 ;  /* 0x0000009905997220 */ /* 0x040fe20000410000 */
[C---:B------:R-:W-:Y:S01]  /*5730*/  FMUL.FTZ R154, R5.reuse, R154 ;  /* 0x0000009a059a7220 */ /* 0x040fe20000410000 */
[----:B------:R-:W-:Y:S01]  /*5740*/  FMUL.FTZ R155, R5, R155 ;  /* 0x0000009b059b7220 */ /* 0x000fe20000410000 */
[----:B------:R-:W-:-:S02]  /*5750*/  LOP3.LUT P2, RZ, R20, 0xff, RZ, 0xc0, !PT ;  /* 0x000000ff14ff7812 */ /* 0x000fc4000784c0ff */
[C---:B------:R-:W-:Y:S02]  /*5760*/  LOP3.LUT P1, RZ, R20.reuse, 0xff00, RZ, 0xc0, !PT ;  /* 0x0000ff0014ff7812 */ /* 0x040fe4000782c0ff */
[----:B------:R-:W-:Y:S01]  /*5770*/  LOP3.LUT P0, RZ, R20, 0xff0000, RZ, 0xc0, !PT ;  /* 0x00ff000014ff7812 */ /* 0x000fe2000780c0ff */
[----:B0-----:R-:W-:-:S05]  /*5780*/  IMAD.WIDE.U32 R156, R30, 0x10, R156 ;  /* 0x000000101e9c7825 */ /* 0x001fca00078e009c */
[----:B------:R0:W-:Y:S02]  /*5790*/  STG.E.128 desc[UR6][R156.64], R152 ;  /* 0x000000989c007986 */ /* 0x0001e4000c101d06 */
[-C--:B0-----:R-:W-:Y:S01]  /*57a0*/  FMUL.FTZ R152, R152, R4.reuse ;  /* 0x0000000498987220 */ /* 0x081fe20000410000 */
[-C--:B------:R-:W-:Y:S01]  /*57b0*/  FMUL.FTZ R153, R153, R4.reuse ;  /* 0x0000000499997220 */ /* 0x080fe20000410000 */
[-C--:B------:R-:W-:Y:S01]  /*57c0*/  FMUL.FTZ R154, R154, R4.reuse ;  /* 0x000000049a9a7220 */ /* 0x080fe20000410000 */
[----:B------:R-:W-:Y:S01]  /*57d0*/  FMUL.FTZ R155, R155, R4 ;  /* 0x000000049b9b7220 */ /* 0x000fe20000410000 */
[----:B------:R-:W-:Y:S01]  /*57e0*/  FMUL.FTZ R152, R152, UR14 ;  /* 0x0000000e98987c20 */ /* 0x000fe20008410000 */
[----:B------:R-:W-:Y:S01]  /*57f0*/  FMUL.FTZ R153, R153, UR14 ;  /* 0x0000000e99997c20 */ /* 0x000fe20008410000 */
[----:B------:R-:W-:Y:S01]  /*5800*/  FMUL.FTZ R154, R154, UR14 ;  /* 0x0000000e9a9a7c20 */ /* 0x000fe20008410000 */
[----:B------:R-:W-:Y:S01]  /*5810*/  FMUL.FTZ R155, R155, UR14 ;  /* 0x0000000e9b9b7c20 */ /* 0x000fe20008410000 */
[----:B-1----:R-:W-:Y:S01]  /*5820*/  IMAD.WIDE.U32 R156, R30, 0x10, R158 ;  /* 0x000000101e9c7825 */ /* 0x002fe200078e009e */
[----:B------:R-:W-:-:S02]  /*5830*/  SEL R152, R152, RZ, P2 ;  /* 0x000000ff98987207 */ /* 0x000fc40001000000 */
[----:B------:R-:W-:Y:S02]  /*5840*/  ISETP.GE.U32.AND P2, PT, R20, 0x1000000, PT ;  /* 0x010000001400780c */ /* 0x000fe40003f46070 */
[----:B------:R-:W-:Y:S02]  /*5850*/  SEL R153, R153, RZ, P1 ;  /* 0x000000ff99997207 */ /* 0x000fe40000800000 */
[----:B------:R-:W-:Y:S02]  /*5860*/  SEL R154, R154, RZ, P0 ;  /* 0x000000ff9a9a7207 */ /* 0x000fe40000000000 */
[----:B------:R-:W-:Y:S02]  /*5870*/  SEL R155, R155, RZ, P2 ;  /* 0x000000ff9b9b7207 */ /* 0x000fe40001000000 */
[----:B------:R-:W-:-:S03]  /*5880*/  IADD3 R30, PT, PT, R30, 0x20, RZ ;  /* 0x000000201e1e7810 */ /* 0x000fc60007ffe0ff */
[----:B------:R0:W-:Y:S04]  /*5890*/  STG.E.128 desc[UR6][R156.64], R152 ;  /* 0x000000989c007986 */ /* 0x0001e8000c101d06 */
.L_x_21295:
[----:B------:R-:W-:Y:S05]  /*58a0*/  BSYNC.RECONVERGENT B2 ;  /* 0x0000000000027941 */ /* 0x000fea0003800200 */
.L_x_21294:
        /* <DEDUP_REMOVED lines=12> */
[C---:B-----5:R-:W-:Y:S01]  /*5970*/  FMUL.FTZ R152, R5.reuse, R152 ;  /* 0x0000009805987220 */ /* 0x060fe20000410000 */
[C---:B------:R-:W-:Y:S01]  /*5980*/  FMUL.FTZ R153, R5.reuse, R153 ;  /* 0x0000009905997220 */ /* 0x040fe20000410000 */
[C---:B------:R-:W-:Y:S01]  /*5990*/  FMUL.FTZ R154, R5.reuse, R154 ;  /* 0x0000009a059a7220 */ /* 0x040fe20000410000 */
[----:B------:R-:W-:Y:S01]  /*59a0*/  FMUL.FTZ R155, R5, R155 ;  /* 0x0000009b059b7220 */ /* 0x000fe20000410000 */
[----:B------:R-:W-:-:S02]  /*59b0*/  LOP3.LUT P0, RZ, R23, 0xff, RZ, 0xc0, !PT ;  /* 0x000000ff17ff7812 */ /* 0x000fc4000780c0ff */
[C---:B------:R-:W-:Y:S02]  /*59c0*/  LOP3.LUT P1, RZ, R23.reuse, 0xff00, RZ, 0xc0, !PT ;  /* 0x0000ff0017ff7812 */ /* 0x040fe4000782c0ff */
[C---:B------:R-:W-:Y:S02]  /*59d0*/  LOP3.LUT P2, RZ, R23.reuse, 0xff0000, RZ, 0xc0, !PT ;  /* 0x00ff000017ff7812 */ /* 0x040fe4000784c0ff */
[----:B------:R-:W-:Y:S01]  /*59e0*/  ISETP.GE.U32.AND P3, PT, R23, 0x1000000, PT ;  /* 0x010000001700780c */ /* 0x000fe20003f66070 */
        /* <DEDUP_REMOVED lines=12> */
[----:B------:R-:W-:Y:S02]  /*5ab0*/  SEL R153, R153, RZ, P1 ;  /* 0x000000ff99997207 */ /* 0x000fe40000800000 */
[----:B------:R-:W-:Y:S02]  /*5ac0*/  SEL R154, R154, RZ, P2 ;  /* 0x000000ff9a9a7207 */ /* 0x000fe40001000000 */
[----:B------:R-:W-:Y:S02]  /*5ad0*/  SEL R155, R155, RZ, P3 ;  /* 0x000000ff9b9b7207 */ /* 0x000fe40001800000 */
[----:B------:R-:W-:-:S03]  /*5ae0*/  IADD3 R30, PT, PT, R30, 0x20, RZ ;  /* 0x000000201e1e7810 */ /* 0x000fc60007ffe0ff */
[----:B------:R0:W-:Y:S04]  /*5af0*/  STG.E.128 desc[UR6][R156.64], R152 ;  /* 0x000000989c007986 */ /* 0x0001e8000c101d06 */
.L_x_21297:
[----:B------:R-:W-:Y:S05]  /*5b00*/  BSYNC.RECONVERGENT B2 ;  /* 0x0000000000027941 */ /* 0x000fea0003800200 */
.L_x_21296:
        /* <DEDUP_REMOVED lines=37> */
.L_x_21299:
[----:B------:R-:W-:Y:S05]  /*5d60*/  BSYNC.RECONVERGENT B2 ;  /* 0x0000000000027941 */ /* 0x000fea0003800200 */
.L_x_21298:
        /* <DEDUP_REMOVED lines=17> */
[C---:B------:R-:W-:Y:S02]  /*5e80*/  ISETP.GE.U32.AND P3, PT, R29.reuse, 0x1000000, PT ;  /* 0x010000001d00780c */ /* 0x040fe40003f66070 */
[----:B------:R-:W-:Y:S01]  /*5e90*/  LOP3.LUT P2, RZ, R29, 0xff0000, RZ, 0xc0, !PT ;  /* 0x00ff00001dff7812 */ /* 0x000fe2000784c0ff */
[----:B0-----:R-:W-:-:S05]  /*5ea0*/  IMAD.WIDE.U32 R156, R30, 0x10, R156 ;  /* 0x000000101e9c7825 */ /* 0x001fca00078e009c */
[----:B------:R0:W-:Y:S01]  /*5eb0*/  STG.E.128 desc[UR6][R156.64], R152 ;  /* 0x000000989c007986 */ /* 0x0001e2000c101d06 */
[----:B-1----:R-:W-:-:S04]  /*5ec0*/  IMAD.WIDE.U32 R30, R30, 0x10, R158 ;  /* 0x000000101e1e7825 */ /* 0x002fc800078e009e */
[-C--:B0-----:R-:W-:Y:S01]  /*5ed0*/  FMUL.FTZ R155, R155, R4.reuse ;  /* 0x000000049b9b7220 */ /* 0x081fe20000410000 */
[-C--:B------:R-:W-:Y:S01]  /*5ee0*/  FMUL.FTZ R152, R152, R4.reuse ;  /* 0x0000000498987220 */ /* 0x080fe20000410000 */
[-C--:B------:R-:W-:Y:S01]  /*5ef0*/  FMUL.FTZ R153, R153, R4.reuse ;  /* 0x0000000499997220 */ /* 0x080fe20000410000 */
[----:B------:R-:W-:Y:S01]  /*5f00*/  FMUL.FTZ R4, R154, R4 ;  /* 0x000000049a047220 */ /* 0x000fe20000410000 */
[----:B------:R-:W-:Y:S01]  /*5f10*/  FMUL.FTZ R155, R155, UR14 ;  /* 0x0000000e9b9b7c20 */ /* 0x000fe20008410000 */
[----:B------:R-:W-:Y:S01]  /*5f20*/  FMUL.FTZ R152, R152, UR14 ;  /* 0x0000000e98987c20 */ /* 0x000fe20008410000 */
[----:B------:R-:W-:Y:S01]  /*5f30*/  FMUL.FTZ R153, R153, UR14 ;  /* 0x0000000e99997c20 */ /* 0x000fe20008410000 */
[----:B------:R-:W-:Y:S02]  /*5f40*/  FMUL.FTZ R4, R4, UR14 ;  /* 0x0000000e04047c20 */ /* 0x000fe40008410000 */
[----:B------:R-:W-:Y:S02]  /*5f50*/  SEL R155, R155, RZ, P3 ;  /* 0x000000ff9b9b7207 */ /* 0x000fe40001800000 */
[----:B------:R-:W-:-:S02]  /*5f60*/  SEL R152, R152, RZ, P0 ;  /* 0x000000ff98987207 */ /* 0x000fc40000000000 */
[----:B------:R-:W-:Y:S02]  /*5f70*/  SEL R153, R153, RZ, P1 ;  /* 0x000000ff99997207 */ /* 0x000fe40000800000 */
[----:B------:R-:W-:-:S05]  /*5f80*/  SEL R154, R4, RZ, P2 ;  /* 0x000000ff049a7207 */ /* 0x000fca0001000000 */
[----:B------:R0:W-:Y:S01]  /*5f90*/  STG.E.128 desc[UR6][R30.64], R152 ;  /* 0x000000981e007986 */ /* 0x0001e2000c101d06 */
[----:B------:R-:W-:Y:S05]  /*5fa0*/  BRA `(.L_x_21281) ;  /* 0x0000002c00807947 */ /* 0x000fea0003800000 */
.L_x_21261:
        /* <DEDUP_REMOVED lines=14> */
[C---:B-----5:R-:W-:Y:S01]  /*6090*/  FFMA.FTZ R152, R5.reuse, R152, R112 ;  /* 0x0000009805987223 */ /* 0x060fe20000010070 */
[----:B------:R-:W-:Y:S01]  /*60a0*/  FFMA.FTZ R153, R5, R153, R113 ;  /* 0x0000009905997223 */ /* 0x000fe20000010071 */
[----:B------:R-:W-:Y:S01]  /*60b0*/  LOP3.LUT P6, RZ, R7, 0xff, RZ, 0xc0, !PT ;  /* 0x000000ff07ff7812 */ /* 0x000fe200078cc0ff */
[----:B------:R-:W-:Y:S01]  /*60c0*/  FFMA.FTZ R154, R5, R154, R114 ;  /* 0x0000009a059a7223 */ /* 0x000fe20000010072 */
[-C--:B------:R-:W-:Y:S01]  /*60d0*/  FMUL.FTZ R152, R152, R4.reuse ;  /* 0x0000000498987220 */ /* 0x080fe20000410000 */
[-C--:B------:R-:W-:Y:S01]  /*60e0*/  FMUL.FTZ R153, R153, R4.reuse ;  /* 0x0000000499997220 */ /* 0x080fe20000410000 */
[----:B------:R-:W-:Y:S01]  /*60f0*/  FADD.FTZ R155, R203, -R155 ;  /* 0x8000009bcb9b7221 */ /* 0x000fe20000010000 */
[----:B------:R-:W-:Y:S01]  /*6100*/  FMUL.FTZ R154, R154, R4 ;  /* 0x000000049a9a7220 */ /* 0x000fe20000410000 */
[----:B------:R-:W-:Y:S01]  /*6110*/  FMUL.FTZ R152, R152, UR14 ;  /* 0x0000000e98987c20 */ /* 0x000fe20008410000 */
[----:B------:R-:W-:Y:S01]  /*6120*/  FMUL.FTZ R153, R153, UR14 ;  /* 0x0000000e99997c20 */ /* 0x000fe20008410000 */
[----:B------:R-:W-:Y:S01]  /*6130*/  FFMA.FTZ R155, R5, R155, R115 ;  /* 0x0000009b059b7223 */ /* 0x000fe20000010073 */
        /* <DEDUP_REMOVED lines=13> */
.L_x_21302:
[----:B------:R-:W-:Y:S05]  /*6210*/  BSYNC.RECONVERGENT B2 ;  /* 0x0000000000027941 */ /* 0x000fea0003800200 */
.L_x_21301:
        /* <DEDUP_REMOVED lines=12> */
[C---:B------:R-:W-:Y:S01]  /*62e0*/  FFMA.FTZ R153, R5.reuse, R153, R117 ;  /* 0x0000009905997223 */ /* 0x040fe20000010075 */
        /* <DEDUP_REMOVED lines=22> */
.L_x_21304:
[----:B------:R-:W-:Y:S05]  /*6450*/  BSYNC.RECONVERGENT B2 ;  /* 0x0000000000027941 */ /* 0x000fea0003800200 */
.L_x_21303:
        /* <DEDUP_REMOVED lines=35> */
.L_x_21306:
[----:B------:R-:W-:Y:S05]  /*6690*/  BSYNC.RECONVERGENT B2 ;  /* 0x0000000000027941 */ /* 0x000fea0003800200 */
.L_x_21305:
        /* <DEDUP_REMOVED lines=35> */
.L_x_21308:
[----:B------:R-:W-:Y:S05]  /*68d0*/  BSYNC.RECONVERGENT B2 ;  /* 0x0000000000027941 */ /* 0x000fea0003800200 */
.L_x_21307:
        /* <DEDUP_REMOVED lines=34> */
.L_x_21310:
[----:B------:R-:W-:Y:S05]  /*6b00*/  BSYNC.RECONVERGENT B2 ;  /* 0x0000000000027941 */ /* 0x000fea0003800200 */
.L_x_21309:
        /* <DEDUP_REMOVED lines=13> */
[----:B------:R-:W-:Y:S01]  /*6be0*/  FFMA.FTZ R154, R5, R154, R134 ;  /* 0x0000009a059a7223 */ /* 0x000fe20000010086 */
[-C--:B------:R-:W-:Y:S01]  /*6bf0*/  FMUL.FTZ R152, R152, R4.reuse ;  /* 0x0000000498987220 */ /* 0x080fe20000410000 */
[-C--:B------:R-:W-:Y:S01]  /*6c00*/  FMUL.FTZ R153, R153, R4.reuse ;  /* 0x0000000499997220 */ /* 0x080fe20000410000 */
[----:B------:R-:W-:Y:S01]  /*6c10*/  FFMA.FTZ R155, R5, R155, R135 ;  /* 0x0000009b059b7223 */ /* 0x000fe20000010087 */
        /* <DEDUP_REMOVED lines=17> */
.L_x_21312:
[----:B------:R-:W-:Y:S05]  /*6d30*/  BSYNC.RECONVERGENT B2 ;  /* 0x0000000000027941 */ /* 0x000fea0003800200 */
.L_x_21311:
        /* <DEDUP_REMOVED lines=12> */
[C---:B------:R-:W-:Y:S01]  /*6e00*/  FFMA.FTZ R153, R5.reuse, R153, R137 ;  /* 0x0000009905997223 */ /* 0x040fe20000010089 */
[C---:B------:R-:W-:Y:S01]  /*6e10*/  FFMA.FTZ R154, R5.reuse, R154, R138 ;  /* 0x0000009a059a7223 */ /* 0x040fe2000001008a */
[-C--:B------:R-:W-:Y:S01]  /*6e20*/  FMUL.FTZ R152, R152, R4.reuse ;  /* 0x0000000498987220 */ /* 0x080fe20000410000 */
[----:B------:R-:W-:Y:S01]  /*6e30*/  FFMA.FTZ R155, R5, R155, R139 ;  /* 0x0000009b059b7223 */ /* 0x000fe2000001008b */
        /* <DEDUP_REMOVED lines=18> */
.L_x_21314:
[----:B------:R-:W-:Y:S05]  /*6f60*/  BSYNC.RECONVERGENT B2 ;  /* 0x0000000000027941 */ /* 0x000fea0003800200 */
.L_x_21313:
        /* <DEDUP_REMOVED lines=34> */
.L_x_21316:
[----:B------:R-:W-:Y:S05]  /*7190*/  BSYNC.RECONVERGENT B2 ;  /* 0x0000000000027941 */ /* 0x000fea0003800200 */
.L_x_21315:
        /* <DEDUP_REMOVED lines=34> */
.L_x_21318:
[----:B------:R-:W-:Y:S05]  /*73c0*/  BSYNC.RECONVERGENT B2 ;  /* 0x0000000000027941 */ /* 0x000fea0003800200 */
.L_x_21317:
        /* <DEDUP_REMOVED lines=33> */
.L_x_21300:
[----:B------:R-:W-:Y:S01]  /*75e0*/  LOP3.LUT P6, RZ, R3, 0x1, RZ, 0xc0, !PT ;  /* 0x0000000103ff7812 */ /* 0x000fe200078cc0ff */
[----:B------:R-:W-:-:S12]  /*75f0*/  BSSY.RECONVERGENT B2, `(.L_x_21319) ;  /* 0x0000025000027945 */ /* 0x000fd80003800200 */
[----:B------:R-:W-:Y:S05]  /*7600*/  @!P6 BRA `(.L_x_21320) ;  /* 0x00000000008ce947 */ /* 0x000fea0003800000 */
[----:B------:R-:W-:Y:S01]  /*7610*/  FFMA.FTZ R152, R0, R6, R31 ;  /* 0x0000000600987223 */ /* 0x000fe2000001001f */
[----:B------:R-:W-:Y:S01]  /*7620*/  LOP3.LUT P6, RZ, R7, 0xff, RZ, 0xc0, !PT ;  /* 0x000000ff07ff7812 */ /* 0x000fe200078cc0ff */
[----:B------:R-:W1:Y:S02]  /*7630*/  LDC.64 R192, c[0x0][0x478] ;  /* 0x00011e00ffc07b82 */ /* 0x000e640000000a00 */
[----:B------:R-:W-:-:S04]  /*7640*/  FADD.FTZ R152, R183, -R152 ;  /* 0x80000098b7987221 */ /* 0x000fc80000010000 */
[----:B-----5:R-:W-:-:S04]  /*7650*/  FFMA.FTZ R152, R5, R152, R112 ;  /* 0x0000009805987223 */ /* 0x020fc80000010070 */
[----:B------:R-:W-:-:S04]  /*7660*/  FMUL.FTZ R153, R152, R4 ;  /* 0x0000000498997220 */ /* 0x000fc80000410000 */
[----:B------:R-:W-:-:S05]  /*7670*/  FMUL.FTZ R153, R153, UR14 ;  /* 0x0000000e99997c20 */ /* 0x000fca0008410000 */
[----:B------:R-:W-:Y:S01]  /*7680*/  SEL R156, R153, RZ, P6 ;  /* 0x000000ff999c7207 */ /* 0x000fe20003000000 */
[----:B------:R-:W-:Y:S01]  /*7690*/  FFMA.FTZ R153, R174, R6, R31 ;  /* 0x00000006ae997223 */ /* 0x000fe2000001001f */
[----:B------:R-:W-:-:S03]  /*76a0*/  LOP3.LUT P6, RZ, R7, 0xff00, RZ, 0xc0, !PT ;  /* 0x0000ff0007ff7812 */ /* 0x000fc600078cc0ff */
[----:B------:R-:W-:Y:S01]  /*76b0*/  FADD.FTZ R153, R221, -R153 ;  /* 0x80000099dd997221 */ /* 0x000fe20000010000 */
[----:B-1----:R-:W-:-:S04]  /*76c0*/  IMAD.WIDE.U32 R192, R30, 0x10, R192 ;  /* 0x000000101ec07825 */ /* 0x002fc800078e00c0 */
[----:B------:R-:W-:-:S04]  /*76d0*/  FFMA.FTZ R153, R5, R153, R113 ;  /* 0x0000009905997223 */ /* 0x000fc80000010071 */
[----:B0-----:R-:W-:-:S04]  /*76e0*/  FMUL.FTZ R154, R153, R4 ;  /* 0x00000004999a7220 */ /* 0x001fc80000410000 */
[----:B------:R-:W-:-:S05]  /*76f0*/  FMUL.FTZ R154, R154, UR14 ;  /* 0x0000000e9a9a7c20 */ /* 0x000fca0008410000 */
[----:B------:R-:W-:Y:S01]  /*7700*/  SEL R157, R154, RZ, P6 ;  /* 0x000000ff9a9d7207 */ /* 0x000fe20003000000 */
[----:B------:R-:W-:Y:S01]  /*7710*/  FFMA.FTZ R154, R165, R6, R31 ;  /* 0x00000006a59a7223 */ /* 0x000fe2000001001f */
[----:B------:R-:W-:-:S03]  /*7720*/  LOP3.LUT P6, RZ, R7, 0xff0000, RZ, 0xc0, !PT ;  /* 0x00ff000007ff7812 */ /* 0x000fc600078cc0ff */
[----:B------:R-:W-:-:S04]  /*7730*/  FADD.FTZ R154, R208, -R154 ;  /* 0x8000009ad09a7221 */ /* 0x000fc80000010000 */
[----:B------:R-:W-:-:S04]  /*7740*/  FFMA.FTZ R154, R5, R154, R114 ;  /* 0x0000009a059a7223 */ /* 0x000fc80000010072 */
[----:B------:R-:W-:-:S04]  /*7750*/  FMUL.FTZ R155, R154, R4 ;  /* 0x000000049a9b7220 */ /* 0x000fc80000410000 */
[----:B------:R-:W-:-:S05]  /*7760*/  FMUL.FTZ R155, R155, UR14 ;  /* 0x0000000e9b9b7c20 */ /* 0x000fca0008410000 */
[----:B------:R-:W-:Y:S01]  /*7770*/  SEL R158, R155, RZ, P6 ;  /* 0x000000ff9b9e7207 */ /* 0x000fe20003000000 */
[----:B------:R-:W-:Y:S01]  /*7780*/  FFMA.FTZ R155, R161, R6, R31 ;  /* 0x00000006a19b7223 */ /* 0x000fe2000001001f */
[----:B------:R-:W-:-:S03]  /*7790*/  ISETP.GE.U32.AND P6, PT, R7, 0x1000000, PT ;  /* 0x010000000700780c */ /* 0x000fc60003fc6070 */
[----:B------:R-:W-:-:S04]  /*77a0*/  FADD.FTZ R155, R203, -R155 ;  /* 0x8000009bcb9b7221 */ /* 0x000fc80000010000 */
[----:B------:R-:W-:-:S04]  /*77b0*/  FFMA.FTZ R155, R5, R155, R115 ;  /* 0x0000009b059b7223 */ /* 0x000fc80000010073 */
        /* <DEDUP_REMOVED lines=8> */
.L_x_21320:
[----:B------:R-:W-:Y:S05]  /*7840*/  BSYNC.RECONVERGENT B2 ;  /* 0x0000000000027941 */ /* 0x000fea0003800200 */
.L_x_21319:
[----:B------:R-:W-:Y:S01]  /*7850*/  LOP3.LUT P6, RZ, R3, 0x2, RZ, 0xc0, !PT ;  /* 0x0000000203ff7812 */ /* 0x000fe200078cc0ff */
[----:B------:R-:W-:-:S12]  /*7860*/  BSSY.RECONVERGENT B2, `(.L_x_21321) ;  /* 0x0000025000027945 */ /* 0x000fd80003800200 */
[----:B------:R-:W-:Y:S05]  /*7870*/  @!P6 BRA `(.L_x_21322) ;  /* 0x00000000008ce947 */ /* 0x000fea0003800000 */
[----:B-1----:R-:W-:Y:S01]  /*7880*/  FFMA.FTZ R152, R182, R6, R31 ;  /* 0x00000006b6987223 */ /* 0x002fe2000001001f */
        /* <DEDUP_REMOVED lines=34> */
.L_x_21322:
[----:B------:R-:W-:Y:S05]  /*7ab0*/  BSYNC.RECONVERGENT B2 ;  /* 0x0000000000027941 */ /* 0x000fea0003800200 */
.L_x_21321:
[----:B------:R-:W-:Y:S01]  /*7ac0*/  LOP3.LUT P6, RZ, R3, 0x8, RZ, 0xc0, !PT ;  /* 0x0000000803ff7812 */ /* 0x000fe200078cc0ff */
[----:B------:R-:W-:-:S12]  /*7ad0*/  BSSY.RECONVERGENT B2, `(.L_x_21323) ;  /* 0x0000025000027945 */ /* 0x000fd80003800200 */
[----:B------:R-:W-:Y:S05]  /*7ae0*/  @!P6 BRA `(.L_x_21324) ;  /* 0x00000000008ce947 */ /* 0x000fea0003800000 */
[----:B-12---:R-:W-:Y:S01]  /*7af0*/  FFMA.FTZ R152, R181, R6, R31 ;  /* 0x00000006b5987223 */ /* 0x006fe2000001001f */
        /* <DEDUP_REMOVED lines=34> */
.L_x_21324:
[----:B------:R-:W-:Y:S05]  /*7d20*/  BSYNC.RECONVERGENT B2 ;  /* 0x0000000000027941 */ /* 0x000fea0003800200 */
.L_x_21323:
[----:B------:R-:W-:Y:S01]  /*7d30*/  LOP3.LUT P6, RZ, R3, 0x10, RZ, 0xc0, !PT ;  /* 0x0000001003ff7812 */ /* 0x000fe200078cc0ff */
[----:B------:R-:W-:-:S12]  /*7d40*/  BSSY.RECONVERGENT B2, `(.L_x_21325) ;  /* 0x0000025000027945 */ /* 0x000fd80003800200 */
[----:B------:R-:W-:Y:S05]  /*7d50*/  @!P6 BRA `(.L_x_21326) ;  /* 0x00000000008ce947 */ /* 0x000fea0003800000 */
[----:B-123--:R-:W-:Y:S01]  /*7d60*/  FFMA.FTZ R152, R180, R6, R31 ;  /* 0x00000006b4987223 */ /* 0x00efe2000001001f */
        /* <DEDUP_REMOVED lines=34> */
.L_x_21326:
[----:B------:R-:W-:Y:S05]  /*7f90*/  BSYNC.RECONVERGENT B2 ;  /* 0x0000000000027941 */ /* 0x000fea0003800200 */
.L_x_21325:
        /* <DEDUP_REMOVED lines=37> */
.L_x_21328:
[----:B------:R-:W-:Y:S05]  /*81f0*/  BSYNC.RECONVERGENT B2 ;  /* 0x0000000000027941 */ /* 0x000fea0003800200 */
.L_x_21327:
        /* <DEDUP_REMOVED lines=37> */
.L_x_21330:
[----:B------:R-:W-:Y:S05]  /*8450*/  BSYNC.RECONVERGENT B2 ;  /* 0x0000000000027941 */ /* 0x000fea0003800200 */
.L_x_21329:
        /* <DEDUP_REMOVED lines=12> */
[C---:B-----5:R-:W-:Y:S01]  /*8520*/  FFMA.FTZ R152, R5.reuse, R152, R136 ;  /* 0x0000009805987223 */ /* 0x060fe20000010088 */
[C---:B------:R-:W-:Y:S01]  /*8530*/  FFMA.FTZ R153, R5.reuse, R153, R137 ;  /* 0x0000009905997223 */ /* 0x040fe20000010089 */
[C---:B------:R-:W-:Y:S01]  /*8540*/  FFMA.FTZ R154, R5.reuse, R154, R138 ;  /* 0x0000009a059a7223 */ /* 0x040fe2000001008a */
[----:B------:R-:W-:Y:S01]  /*8550*/  FFMA.FTZ R155, R5, R155, R139 ;  /* 0x0000009b059b7223 */ /* 0x000fe2000001008b */
        /* <DEDUP_REMOVED lines=21> */
.L_x_21332:
[----:B------:R-:W-:Y:S05]  /*86b0*/  BSYNC.RECONVERGENT B2 ;  /* 0x0000000000027941 */ /* 0x000fea0003800200 */
.L_x_21331:
        /* <DEDUP_REMOVED lines=37> */
.L_x_21334:
[----:B------:R-:W-:Y:S05]  /*8910*/  BSYNC.RECONVERGENT B2 ;  /* 0x0000000000027941 */ /* 0x000fea0003800200 */
.L_x_21333:
        /* <DEDUP_REMOVED lines=37> */
.L_x_21336:
[----:B------:R-:W-:Y:S05]  /*8b70*/  BSYNC.RECONVERGENT B2 ;  /* 0x0000000000027941 */ /* 0x000fea0003800200 */
.L_x_21335:
        /* <DEDUP_REMOVED lines=34> */
[----:B------:R0:W-:Y:S02]  /*8da0*/  STG.E.128 desc[UR6][R30.64], R152 ;  /* 0x000000981e007986 */ /* 0x0001e4000c101d06 */
.L_x_21281:
[----:B------:R-:W-:Y:S05]  /*8db0*/  BSYNC.RECONVERGENT B1 ;  /* 0x0000000000017941 */ /* 0x000fea0003800200 */
.L_x_21260:
[----:B-----5:R-:W1:Y:S02]  /*8dc0*/  LDC.64 R4, c[0x0][0x380] ;  /* 0x0000e000ff047b82 */ /* 0x020e640000000a00 */
[----:B-1----:R-:W-:-:S04]  /*8dd0*/  LEA R164, R4, R164, 0x2 ;  /* 0x000000a404a47211 */ /* 0x002fc800078e10ff */
[----:B------:R-:W-:-:S13]  /*8de0*/  ISETP.GE.AND P0, PT, R164, R5, PT ;  /* 0x00000005a400720c */ /* 0x000fda0003f06270 */
[----:B------:R-:W-:Y:S05]  /*8df0*/  @!P0 BRA `(.L_x_21337) ;  /* 0xffffff7c00ec8947 */ /* 0x000fea000383ffff */
.L_x_21238:
[----:B------:R-:W-:Y:S05]  /*8e00*/  BSYNC B0 ;  /* 0x0000000000007941 */ /* 0x000fea0003800000 */
.L_x_21237:
[----:B0-234-:R-:W0:Y:S01]  /*8e10*/  S2R R152, SR_TID.X ;  /* 0x0000000000987919 */ /* 0x01de220000002100 */
        /* <DEDUP_REMOVED lines=24> */
[----:B-----5:R-:W3:Y:S04]  /*8fa0*/  LDS R14, [R0+0x1600] ;  /* 0x00160000000e7984 */ /* 0x020ee80000000800 */
        /* <DEDUP_REMOVED lines=99> */
[C---:B--2---:R-:W-:Y:S02]  /*95e0*/  IADD3.X R49, PT, PT, R47.reuse, UR19, RZ, P0, !PT ;  /* 0x000000132f317c10 */ /* 0x044fe400087fe4ff */
        /* <DEDUP_REMOVED lines=53> */
[----:B------:R-:W-:Y:S01]  /*9940*/  LDS R24, [R0+0x4600] ;  /* 0x0046000000187984 */ /* 0x000fe20000000800 */
        /* <DEDUP_REMOVED lines=8> */
[----:B------:R-:W3:Y:S01]  /*99d0*/  LDS R33, [R0+0x4400] ;  /* 0x0044000000217984 */ /* 0x000ee20000000800 */
        /* <DEDUP_REMOVED lines=16> */
[----:B0-----:R-:W-:-:S03]  /*9ae0*/  @P5 MOV R2, R44 ;  /* 0x0000002c00025202 */ /* 0x001fc60000000f00 */
        /* <DEDUP_REMOVED lines=12> */
[----:B------:R-:W-:Y:S01]  /*9bb0*/  FADD.FTZ R33, R14, R33 ;  /* 0x000000210e217221 */ /* 0x000fe20000010000 */
[----:B------:R-:W-:Y:S01]  /*9bc0*/  LDS R25, [R0+0x3800] ;  /* 0x0038000000197984 */ /* 0x000fe20000000800 */
[----:B--2---:R-:W-:Y:S01]  /*9bd0*/  FADD.FTZ R16, RZ, R16 ;  /* 0x00000010ff107221 */ /* 0x004fe20000010000 */
[----:B------:R-:W-:Y:S01]  /*9be0*/  FADD.FTZ R19, R13, R32 ;  /* 0x000000200d137221 */ /* 0x000fe20000010000 */
[----:B---3--:R-:W-:Y:S01]  /*9bf0*/  @P0 MOV R2, R46 ;  /* 0x0000002e00020202 */ /* 0x008fe20000000f00 */
[----:B------:R-:W2:Y:S01]  /*9c00*/  LDS R13, [R0+0x2200] ;  /* 0x00220000000d7984 */ /* 0x000ea20000000800 */
[-C--:B------:R-:W-:Y:S01]  /*9c10*/  @P0 MOV R3, R49.reuse ;  /* 0x0000003100030202 */ /* 0x080fe20000000f00 */
[----:B----4-:R-:W-:Y:S01]  /*9c20*/  FADD.FTZ R16, R16, R17 ;  /* 0x0000001110107221 */ /* 0x010fe20000010000 */
[----:B------:R-:W-:Y:S01]  /*9c30*/  @P0 IADD3 R46, P6, PT, R46, 0x200, RZ ;  /* 0x000002002e2e0810 */ /* 0x000fe20007fde0ff */
[----:B------:R-:W3:Y:S01]  /*9c40*/  LDS R10, [R0+0x1200] ;  /* 0x00120000000a7984 */ /* 0x000ee20000000800 */
[----:B------:R-:W-:Y:S01]  /*9c50*/  ISETP.GE.U32.AND P5, PT, R42, 0x480, PT ;  /* 0x000004802a00780c */ /* 0x000fe20003fa6070 */
        /* <DEDUP_REMOVED lines=84> */
.L_x_21259:
        /* <DEDUP_REMOVED lines=8> */
.L_x_21339:
[----:B------:R-:W-:Y:S05]  /*a220*/  BSYNC B1 ;  /* 0x0000000000017941 */ /* 0x000fea0003800000 */
.L_x_21338:
        /* <DEDUP_REMOVED lines=9> */
.L_x_21340:
[----:B------:R-:W-:Y:S01]  /*a2c0*/  HFMA2 R152, -RZ, RZ, 0, 1.1920928955078125e-07 ;  /* 0x00000002ff987431 */ /* 0x000fe200000001ff */
[----:B------:R-:W-:Y:S01]  /*a2d0*/  MOV R153, R188 ;  /* 0x000000bc00997202 */ /* 0x000fe20000000f00 */
[----:B------:R-:W-:-:S07]  /*a2e0*/  FADD.FTZ R187, R156, R187 ;  /* 0x000000bb9cbb7221 */ /* 0x000fce0000010000 */
[----:B------:R-:W-:Y:S05]  /*a2f0*/  WARPSYNC.COLLECTIVE R6, `(.L_x_21341) ;  /* 0x0000000006087348 */ /* 0x000fea0003c00000 */
[----:B------:R0:W1:Y:S02]  /*a300*/  SHFL.BFLY P6, R156, R153, R152, R31 ;  /* 0x0c000098999c7389 */ /* 0x00006400000c001f */
[----:B01----:R-:W-:Y:S05]  /*a310*/  ENDCOLLECTIVE ;  /* 0x000000000000791b */ /* 0x003fea0003800000 */
.L_x_21341:
[----:B------:R-:W-:Y:S02]  /*a320*/  MOV R153, R187 ;  /* 0x000000bb00997202 */ /* 0x000fe40000000f00 */
[----:B------:R-:W-:-:S05]  /*a330*/  MOV R6, R156 ;  /* 0x0000009c00067202 */ /* 0x000fca0000000f00 */
[----:B------:R-:W-:Y:S01]  /*a340*/  FADD.FTZ R188, R188, R6 ;  /* 0x00000006bcbc7221 */ /* 0x000fe20000010000 */
[----:B------:R-:W-:-:S07]  /*a350*/  MOV R6, 0xffffffff ;  /* 0xffffffff00067802 */ /* 0x000fce0000000f00 */
[----:B------:R-:W-:Y:S05]  /*a360*/  WARPSYNC.COLLECTIVE R6, `(.L_x_21342) ;  /* 0x0000000006087348 */ /* 0x000fea0003c00000 */
[----:B------:R0:W1:Y:S02]  /*a370*/  SHFL.BFLY P6, R156, R153, R152, R31 ;  /* 0x0c000098999c7389 */ /* 0x00006400000c001f */
[----:B01----:R-:W-:Y:S05]  /*a380*/  ENDCOLLECTIVE ;  /* 0x000000000000791b */ /* 0x003fea0003800000 */
.L_x_21342:
[----:B------:R-:W-:Y:S01]  /*a390*/  HFMA2 R152, -RZ, RZ, 0, 2.384185791015625e-07 ;  /* 0x00000004ff987431 */ /* 0x000fe200000001ff */
[----:B------:R-:W-:Y:S01]  /*a3a0*/  MOV R153, R188 ;  /* 0x000000bc00997202 */ /* 0x000fe20000000f00 */
[----:B------:R-:W-:-:S07]  /*a3b0*/  FADD.FTZ R187, R187, R156 ;  /* 0x0000009cbbbb7221 */ /* 0x000fce0000010000 */
[----:B------:R-:W-:Y:S05]  /*a3c0*/  WARPSYNC.COLLECTIVE R6, `(.L_x_21343) ;  /* 0x0000000006087348 */ /* 0x000fea0003c00000 */
[----:B------:R0:W1:Y:S02]  /*a3d0*/  SHFL.BFLY P6, R156, R153, R152, R31 ;  /* 0x0c000098999c7389 */ /* 0x00006400000c001f */
[----:B01----:R-:W-:Y:S05]  /*a3e0*/  ENDCOLLECTIVE ;  /* 0x000000000000791b */ /* 0x003fea0003800000 */
.L_x_21343:
[----:B------:R-:W-:Y:S02]  /*a3f0*/  MOV R153, R187 ;  /* 0x000000bb00997202 */ /* 0x000fe40000000f00 */
[----:B------:R-:W-:-:S07]  /*a400*/  MOV R155, R156 ;  /* 0x0000009c009b7202 */ /* 0x000fce0000000f00 */
[----:B------:R-:W-:Y:S05]  /*a410*/  WARPSYNC.COLLECTIVE R6, `(.L_x_21344) ;  /* 0x0000000006087348 */ /* 0x000fea0003c00000 */
[----:B------:R0:W1:Y:S02]  /*a420*/  SHFL.BFLY P6, R156, R153, R152, R31 ;  /* 0x0c000098999c7389 */ /* 0x00006400000c001f */
[----:B01----:R-:W-:Y:S05]  /*a430*/  ENDCOLLECTIVE ;  /* 0x000000000000791b */ /* 0x003fea0003800000 */
.L_x_21344:
[----:B------:R-:W-:Y:S01]  /*a440*/  FADD.FTZ R155, R188, R155 ;  /* 0x0000009bbc9b7221 */ /* 0x000fe20000010000 */
[----:B------:R-:W-:-:S04]  /*a450*/  HFMA2 R152, -RZ, RZ, 0, 4.76837158203125e-07 ;  /* 0x00000008ff987431 */ /* 0x000fc800000001ff */
[----:B------:R-:W-:Y:S02]  /*a460*/  MOV R153, R155 ;  /* 0x0000009b00997202 */ /* 0x000fe40000000f00 */
[----:B------:R-:W-:-:S07]  /*a470*/  MOV R154, R156 ;  /* 0x0000009c009a7202 */ /* 0x000fce0000000f00 */
[----:B------:R-:W-:Y:S05]  /*a480*/  WARPSYNC.COLLECTIVE R6, `(.L_x_21345) ;  /* 0x0000000006087348 */ /* 0x000fea0003c00000 */
[----:B------:R0:W1:Y:S02]  /*a490*/  SHFL.BFLY P6, R156, R153, R152, R31 ;  /* 0x0c000098999c7389 */ /* 0x00006400000c001f */
[----:B01----:R-:W-:Y:S05]  /*a4a0*/  ENDCOLLECTIVE ;  /* 0x000000000000791b */ /* 0x003fea0003800000 */
.L_x_21345:
[----:B------:R-:W-:-:S05]  /*a4b0*/  FADD.FTZ R154, R187, R154 ;  /* 0x0000009abb9a7221 */ /* 0x000fca0000010000 */
[----:B------:R-:W-:Y:S02]  /*a4c0*/  MOV R153, R154 ;  /* 0x0000009a00997202 */ /* 0x000fe40000000f00 */
[----:B------:R-:W-:-:S05]  /*a4d0*/  MOV R6, R156 ;  /* 0x0000009c00067202 */ /* 0x000fca0000000f00 */
[----:B------:R-:W-:Y:S01]  /*a4e0*/  FADD.FTZ R155, R155, R6 ;  /* 0x000000069b9b7221 */ /* 0x000fe20000010000 */
[----:B------:R-:W-:-:S07]  /*a4f0*/  MOV R6, 0xffffffff ;  /* 0xffffffff00067802 */ /* 0x000fce0000000f00 */
[----:B------:R-:W-:Y:S05]  /*a500*/  WARPSYNC.COLLECTIVE R6, `(.L_x_21346) ;  /* 0x0000000006087348 */ /* 0x000fea0003c00000 */
[----:B------:R0:W1:Y:S02]  /*a510*/  SHFL.BFLY P6, R156, R153, R152, R31 ;  /* 0x0c000098999c7389 */ /* 0x00006400000c001f */
[----:B01----:R-:W-:Y:S05]  /*a520*/  ENDCOLLECTIVE ;  /* 0x000000000000791b */ /* 0x003fea0003800000 */
.L_x_21346:
[----:B------:R-:W-:Y:S01]  /*a530*/  HFMA2 R152, -RZ, RZ, 0, 9.5367431640625e-07 ;  /* 0x00000010ff987431 */ /* 0x000fe200000001ff */
[----:B------:R-:W-:Y:S01]  /*a540*/  MOV R153, R155 ;  /* 0x0000009b00997202 */ /* 0x000fe20000000f00 */
[----:B------:R-:W-:-:S07]  /*a550*/  FADD.FTZ R154, R154, R156 ;  /* 0x0000009c9a9a7221 */ /* 0x000fce0000010000 */
[----:B------:R-:W-:Y:S05]  /*a560*/  WARPSYNC.COLLECTIVE R6, `(.L_x_21347) ;  /* 0x0000000006087348 */ /* 0x000fea0003c00000 */
[----:B------:R0:W1:Y:S02]  /*a570*/  SHFL.BFLY P6, R156, R153, R152, R31 ;  /* 0x0c000098999c7389 */ /* 0x00006400000c001f */
[----:B01----:R-:W-:Y:S05]  /*a580*/  ENDCOLLECTIVE ;  /* 0x000000000000791b */ /* 0x003fea0003800000 */
.L_x_21347:
[----:B------:R-:W-:Y:S02]  /*a590*/  MOV R153, R154 ;  /* 0x0000009a00997202 */ /* 0x000fe40000000f00 */
[----:B------:R-:W-:-:S07]  /*a5a0*/  MOV R157, R156 ;  /* 0x0000009c009d7202 */ /* 0x000fce0000000f00 */
[----:B------:R-:W-:Y:S05]  /*a5b0*/  WARPSYNC.COLLECTIVE R6, `(.L_x_21348) ;  /* 0x0000000006087348 */ /* 0x000fea0003c00000 */
[----:B------:R0:W1:Y:S02]  /*a5c0*/  SHFL.BFLY P6, R156, R153, R152, R31 ;  /* 0x0c000098999c7389 */ /* 0x00006400000c001f */
[----:B01----:R-:W-:Y:S05]  /*a5d0*/  ENDCOLLECTIVE ;  /* 0x000000000000791b */ /* 0x003fea0003800000 */
.L_x_21348:
[----:B------:R-:W-:Y:S01]  /*a5e0*/  MOV R6, R156 ;  /* 0x0000009c00067202 */ /* 0x000fe20000000f00 */
[----:B------:R-:W-:Y:S06]  /*a5f0*/  BRA `(.L_x_21349) ;  /* 0xffffff8800bc7947 */ /* 0x000fec000383ffff */
.L_x_21350:
        /* <DEDUP_REMOVED lines=16> */
.L_x_25520:


//--------------------- .text._ZN10layer_norm13ln_bwd_kernelINS_13Kernel_traitsI6__halfffffjLj1280ELj1ELj4ELj1ELj16ENS_18Kernel_traits_baseILj1280ES2_ffffjLj128EEEEELb1ELb0ELb0ELb1EEEvNS_9BwdParamsE --------------------------
	.section	.text._ZN10layer_norm13ln_bwd_kernelINS_13Kernel_traitsI6__halfffffjLj1280ELj1ELj4ELj1ELj16ENS_18Kernel_traits_baseILj1280ES2_ffffjLj128EEEEELb1ELb0ELb0ELb1EEEvNS_9BwdParamsE,"ax",@progbits
	.align	128
        .global         _ZN10layer_norm13ln_bwd_kernelINS_13Kernel_traitsI6__halfffffjLj1280ELj1ELj4ELj1ELj16ENS_18Kernel_traits_baseILj1280ES2_ffffjLj128EEEEELb1ELb0ELb0ELb1EEEvNS_9BwdParamsE
        .type           _ZN10layer_norm13ln_bwd_kernelINS_13Kernel_traitsI6__halfffffjLj1280ELj1ELj4ELj1ELj16ENS_18Kernel_traits_baseILj1280ES2_ffffjLj128EEEEELb1ELb0ELb0ELb1EEEvNS_9BwdParamsE,@function
        .size           _ZN10layer_norm13ln_bwd_kernelINS_13Kernel_traitsI6__halfffffjLj1280ELj1ELj4ELj1ELj16ENS_18Kernel_traits_baseILj1280ES2_ffffjLj128EEEEELb1ELb0ELb0ELb1EEEvNS_9BwdParamsE,(.L_x_25521 - _ZN10layer_norm13ln_bwd_kernelINS_13Kernel_traitsI6__halfffffjLj1280ELj1ELj4ELj1ELj16ENS_18Kernel_traits_baseILj1280ES2_ffffjLj128EEEEELb1ELb0ELb0ELb1EEEvNS_9BwdParamsE)
        .other          _ZN10layer_norm13ln_bwd_kernelINS_13Kernel_traitsI6__halfffffjLj1280ELj1ELj4ELj1ELj16ENS_18Kernel_traits_baseILj1280ES2_ffffjLj128EEEEELb1ELb0ELb0ELb1EEEvNS_9BwdParamsE,@"STO_CUDA_ENTRY STV_DEFAULT"
_ZN10layer_norm13ln_bwd_kernelINS_13Kernel_traitsI6__halfffffjLj1280ELj1ELj4ELj1ELj16ENS_18Kernel_traits_baseILj1280ES2_ffffjLj128EEEEELb1ELb0ELb0ELb1EEEvNS_9BwdParamsE:
.text._ZN10layer_norm13ln_bwd_kernelINS_13Kernel_traitsI6__halfffffjLj1280ELj1ELj4ELj1ELj16ENS_18Kernel_traits_baseILj1280ES2_ffffjLj128EEEEELb1ELb0ELb0ELb1EEEvNS_9BwdParamsE:
        /* <DEDUP_REMOVED lines=63> */
[----:B------:R-:W2:Y:S04]  /*03f0*/  LDG.E.64 R170, desc[UR6][R4.64+0x900] ;  /* 0x0009000604aa7981 */ /* 0x000ea8000c1e1b00 */
[----:B------:R0:W5:Y:S04]  /*0400*/  LDG.E.64 R168, desc[UR6][R4.64+0x800] ;  /* 0x0008000604a87981 */ /* 0x000168000c1e1b00 */
        /* <DEDUP_REMOVED lines=9> */
[----:B------:R-:W-:Y:S01]  /*04a0*/  BSSY B1, `(.L_x_21353) ;  /* 0x000097f000017945 */ /* 0x000fe20003800000 */
[----:B------:R-:W-:-:S02]  /*04b0*/  CS2R R248, SRZ ;  /* 0x0000000000f87805 */ /* 0x000fc4000001ff00 */
[----:B------:R-:W-:Y:S02]  /*04c0*/  ISETP.NE.AND.EX P0, PT, RZ, UR9, PT, P0 ;  /* 0x00000009ff007c0c */ /* 0x000fe4000bf05300 */
[----:B--2---:R-:W-:-:S05]  /*04d0*/  SHF.R.U32.HI R0, RZ, 0x10, R171 ;  /* 0x00000010ff007819 */ /* 0x004fca00000116ab */
        /* <DEDUP_REMOVED lines=79> */
.L_x_21380:
[----:B0-----:R-:W0:Y:S01]  /*09d0*/  S2R R5, SR_TID.X ;  /* 0x0000000000057919 */ /* 0x001e220000002100 */
[----:B------:R-:W1:Y:S08]  /*09e0*/  LDC.64 R6, c[0x0][0x3c0] ;  /* 0x0000f000ff067b82 */ /* 0x000e700000000a00 */
[----:B------:R-:W2:Y:S08]  /*09f0*/  @P0 LDC.64 R12, c[0x0][0x3e0] ;  /* 0x0000f800ff0c0b82 */ /* 0x000eb00000000a00 */
[----:B---3--:R-:W3:Y:S01]  /*0a00*/  LDC.64 R8, c[0x0][0x3c8] ;  /* 0x0000f200ff087b82 */ /* 0x008ee20000000a00 */
[----:B------:R-:W-:-:S02]  /*0a10*/  HFMA2 R4, -RZ, RZ, 1.875, 0 ;  /* 0x3f800000ff047431 */ /* 0x000fc400000001ff */
[----:B-1----:R-:W-:-:S06]  /*0a20*/  IMAD.WIDE R6, R2, 0x4, R6 ;  /* 0x0000000402067825 */ /* 0x002fcc00078e0206 */
[----:B------:R-:W4:Y:S01]  /*0a30*/  LDG.E R6, desc[UR6][R6.64] ;  /* 0x0000000606067981 */ /* 0x000f22000c1e1900 */
[----:B0-----:R-:W-:Y:S01]  /*0a40*/  LOP3.LUT R5, R5, 0x1f, RZ, 0xc0, !PT ;  /* 0x0000001f05057812 */ /* 0x001fe200078ec0ff */
[----:B--2---:R-:W-:-:S04]  /*0a50*/  @P0 IMAD.WIDE R12, R2, 0x4, R12 ;  /* 0x00000004020c0825 */ /* 0x004fc800078e020c */
[----:B------:R0:W-:Y:S01]  /*0a60*/  STL [R1+0x13c], R5 ;  /* 0x00013c0501007387 */ /* 0x0001e20000100800 */
[----:B---3--:R-:W-:-:S03]  /*0a70*/  IMAD.WIDE R8, R2, 0x4, R8 ;  /* 0x0000000402087825 */ /* 0x008fc600078e0208 */
[----:B-----5:R0:W5:Y:S04]  /*0a80*/  @P0 LDG.E R4, desc[UR6][R12.64] ;  /* 0x000000060c040981 */ /* 0x020168000c1e1900 */
[----:B------:R0:W5:Y:S01]  /*0a90*/  LDG.E R11, desc[UR6][R8.64] ;  /* 0x00000006080b7981 */ /* 0x000162000c1e1900 */
[----:B------:R-:W-:Y:S01]  /*0aa0*/  UISETP.NE.U32.AND UP0, UPT, UR12, URZ, UPT ;  /* 0x000000ff0c00728c */ /* 0x000fe2000bf05070 */
[----:B------:R-:W-:Y:S01]  /*0ab0*/  IMAD R0, R2, UR11, RZ ;  /* 0x0000000b02007c24 */ /* 0x000fe2000f8e02ff */
[----:B------:R-:W-:Y:S01]  /*0ac0*/  ISETP.NE.AND P2, PT, RZ, UR10, PT ;  /* 0x0000000aff007c0c */ /* 0x000fe2000bf45270 */
[----:B------:R0:W5:Y:S01]  /*0ad0*/  LDL.S16 R251, [R1+0x138] ;  /* 0x0001380001fb7983 */ /* 0x0001620000100600 */
[----:B------:R-:W-:Y:S02]  /*0ae0*/  UISETP.NE.AND.EX UP0, UPT, UR13, URZ, UPT, UP0 ;  /* 0x000000ff0d00728c */ /* 0x000fe4000bf05300 */
[----:B------:R-:W-:-:S04]  /*0af0*/  SHF.R.S32.HI R3, RZ, 0x1f, R0 ;  /* 0x0000001fff037819 */ /* 0x000fc80000011400 */
[----:B------:R-:W-:-:S04]  /*0b00*/  LEA.HI R3, R3, R0, RZ, 0x2 ;  /* 0x0000000003037211 */ /* 0x000fc800078f10ff */
[----:B------:R-:W-:Y:S02]  /*0b10*/  LEA.HI.SX32 R10, R3, R5, 0x1e ;  /* 0x00000005030a7211 */ /* 0x000fe400078ff2ff */
[----:B----4-:R-:W-:Y:S01]  /*0b20*/  FSEL R0, R6, RZ, !P2 ;  /* 0x000000ff06007208 */ /* 0x010fe20005000000 */
[----:B0-----:R-:W-:Y:S06]  /*0b30*/  BRA.U UP0, `(.L_x_21354) ;  /* 0x0000001500d07547 */ /* 0x001fec000b800000 */
        /* <DEDUP_REMOVED lines=53> */
[----:B------:R-:W-:Y:S02]  /*0e90*/  IMAD.WIDE.U32 R172, R18, 0x4, R182 ;  /* 0x0000000412ac7825 */ /* 0x000fe400078e00b6 */
[----:B------:R-:W5:Y:S01]  /*0ea0*/  LDG.E R21, desc[UR6][R20.64] ;  /* 0x0000000614157981 */ /* 0x000f62000c1e1900 */
[----:B------:R-:W-:Y:S01]  /*0eb0*/  SHF.R.U64 R247, R36, 0x10, R37 ;  /* 0x0000001024f77819 */ /* 0x000fe20000001225 */
[----:B------:R-:W-:-:S04]  /*0ec0*/  IMAD.WIDE.U32 R180, R17, 0x4, R182 ;  /* 0x0000000411b47825 */ /* 0x000fc800078e00b6 */
[--C-:B------:R-:W-:Y:S01]  /*0ed0*/  IMAD.WIDE.U32 R178, R16, 0x4, R182.reuse ;  /* 0x0000000410b27825 */ /* 0x100fe200078e00b6 */
[----:B------:R-:W5:Y:S03]  /*0ee0*/  LDG.E R19, desc[UR6][R180.64] ;  /* 0x00000006b4137981 */ /* 0x000f66000c1e1900 */
[--C-:B------:R-:W-:Y:S01]  /*0ef0*/  IMAD.WIDE.U32 R176, R14, 0x4, R182.reuse ;  /* 0x000000040eb07825 */ /* 0x100fe200078e00b6 */
[----:B------:R0:W5:Y:S03]  /*0f00*/  LDG.E R20, desc[UR6][R172.64] ;  /* 0x00000006ac147981 */ /* 0x000166000c1e1900 */
[--C-:B------:R-:W-:Y:S01]  /*0f10*/  IMAD.WIDE.U32 R174, R5, 0x4, R182.reuse ;  /* 0x0000000405ae7825 */ /* 0x100fe200078e00b6 */
[----:B------:R-:W5:Y:S03]  /*0f20*/  LDG.E R15, desc[UR6][R178.64] ;  /* 0x00000006b20f7981 */ /* 0x000f66000c1e1900 */
[----:B------:R-:W-:Y:S01]  /*0f30*/  HADD2.F32 R246, -RZ, R36.H0_H0 ;  /* 0x20000024fff67230 */ /* 0x000fe20000004100 */
[----:B------:R-:W5:Y:S01]  /*0f40*/  LDG.E R13, desc[UR6][R176.64] ;  /* 0x00000006b00d7981 */ /* 0x000f62000c1e1900 */
[----:B0-----:R-:W-:-:S03]  /*0f50*/  IMAD.WIDE.U32 R172, R12, 0x4, R182 ;  /* 0x000000040cac7825 */ /* 0x001fc600078e00b6 */
[----:B------:R0:W5:Y:S01]  /*0f60*/  LDG.E R6, desc[UR6][R174.64] ;  /* 0x00000006ae067981 */ /* 0x000162000c1e1900 */
[----:B------:R-:W-:-:S03]  /*0f70*/  IMAD.WIDE.U32 R34, R10, 0x4, R182 ;  /* 0x000000040a227825 */ /* 0x000fc600078e00b6 */
[----:B------:R-:W5:Y:S01]  /*0f80*/  LDG.E R9, desc[UR6][R172.64] ;  /* 0x00000006ac097981 */ /* 0x000f62000c1e1900 */
[----:B------:R-:W-:-:S04]  /*0f90*/  IMAD.WIDE.U32 R32, R3, 0x4, R182 ;  /* 0x0000000403207825 */ /* 0x000fc800078e00b6 */
[----:B------:R-:W-:Y:S01]  /*0fa0*/  IMAD.WIDE.U32 R22, R8, 0x4, R182 ;  /* 0x0000000408167825 */ /* 0x000fe200078e00b6 */
[----:B------:R-:W-:Y:S01]  /*0fb0*/  SHF.R.U32.HI R244, RZ, 0x10, R37 ;  /* 0x00000010fff47819 */ /* 0x000fe20000011625 */
[----:B------:R1:W5:Y:S02]  /*0fc0*/  LDG.E R35, desc[UR6][R34.64] ;  /* 0x0000000622237981 */ /* 0x000364000c1e1900 */
[----:B------:R-:W-:Y:S02]  /*0fd0*/  HADD2.F32 R247, -RZ, R247.H0_H0 ;  /* 0x200000f7fff77230 */ /* 0x000fe40000004100 */
[----:B------:R-:W-:Y:S01]  /*0fe0*/  HADD2.F32 R245, -RZ, R37.H0_H0 ;  /* 0x20000025fff57230 */ /* 0x000fe20000004100 */
[--C-:B------:R-:W-:Y:S01]  /*0ff0*/  SHF.R.U64 R191, R38, 0x10, R39.reuse ;  /* 0x0000001026bf7819 */ /* 0x100fe20000001227 */
[----:B------:R-:W-:Y:S02]  /*1000*/  HADD2.F32 R244, -RZ, R244.H0_H0 ;  /* 0x200000f4fff47230 */ /* 0x000fe40000004100 */
[----:B------:R-:W-:Y:S01]  /*1010*/  HADD2.F32 R196, -RZ, R38.H0_H0 ;  /* 0x20000026ffc47230 */ /* 0x000fe20000004100 */
[----:B------:R-:W-:Y:S01]  /*1020*/  SHF.R.U32.HI R181, RZ, 0x10, R39 ;  /* 0x00000010ffb57819 */ /* 0x000fe20000011627 */
[----:B------:R-:W-:Y:S01]  /*1030*/  HADD2.F32 R191, -RZ, R191.H0_H0 ;  /* 0x200000bfffbf7230 */ /* 0x000fe20000004100 */
[----:B0-----:R-:W-:Y:S01]  /*1040*/  SHF.R.U64 R175, R40, 0x10, R41 ;  /* 0x0000001028af7819 */ /* 0x001fe20000001229 */
[----:B------:R-:W-:Y:S01]  /*1050*/  HADD2.F32 R182, -RZ, R39.H0_H0 ;  /* 0x20000027ffb67230 */ /* 0x000fe20000004100 */
[----:B------:R0:W5:Y:S01]  /*1060*/  LDG.E R33, desc[UR6][R32.64] ;  /* 0x0000000620217981 */ /* 0x000162000c1e1900 */
[----:B------:R-:W-:-:S02]  /*1070*/  HADD2.F32 R181, -RZ, R181.H0_H0 ;  /* 0x200000b5ffb57230 */ /* 0x000fc40000004100 */
[----:B------:R-:W-:Y:S01]  /*1080*/  HADD2.F32 R176, -RZ, R40.H0_H0 ;  /* 0x20000028ffb07230 */ /* 0x000fe20000004100 */
[--C-:B------:R-:W-:Y:S01]  /*1090*/  SHF.R.U32.HI R208, RZ, 0x10, R135.reuse ;  /* 0x00000010ffd07819 */ /* 0x100fe20000011687 */
[----:B------:R-:W-:Y:S01]  /*10a0*/  HADD2.F32 R175, -RZ, R175.H0_H0 ;  /* 0x200000afffaf7230 */ /* 0x000fe20000004100 */
[----:B-1----:R-:W-:Y:S01]  /*10b0*/  SHF.R.U64 R34, R134, 0x10, R135 ;  /* 0x0000001086227819 */ /* 0x002fe20000001287 */
[----:B------:R-:W-:Y:S01]  /*10c0*/  HADD2.F32 R207, -RZ, R168.H0_H0 ;  /* 0x200000a8ffcf7230 */ /* 0x000fe20000004100 */
[----:B------:R1:W5:Y:S03]  /*10d0*/  LDG.E R22, desc[UR6][R22.64] ;  /* 0x0000000616167981 */ /* 0x000366000c1e1900 */
[----:B------:R-:W-:Y:S02]  /*10e0*/  HADD2.F32 R34, -RZ, R34.H0_H0 ;  /* 0x20000022ff227230 */ /* 0x000fe40000004100 */
[----:B0-----:R-:W-:-:S02]  /*10f0*/  HADD2.F32 R32, -RZ, R135.H0_H0 ;  /* 0x20000087ff207230 */ /* 0x001fc40000004100 */
        /* <DEDUP_REMOVED lines=164> */
[----:B------:R-:W-:Y:S01]  /*1b40*/  HADD2.F32 R138, -RZ, R133.H0_H0 ;  /* 0x20000085ff8a7230 */ /* 0x000fe20000004100 */
[----:B------:R-:W-:Y:S01]  /*1b50*/  SHF.R.U32.HI R137, RZ, 0x10, R133 ;  /* 0x00000010ff897819 */ /* 0x000fe20000011685 */
        /* <DEDUP_REMOVED lines=10> */
[----:B------:R-:W-:Y:S01]  /*1c00*/  SHF.R.U32.HI R165, RZ, 0x10, R169 ;  /* 0x00000010ffa57819 */ /* 0x000fe200000116a9 */
[----:B------:R-:W-:Y:S02]  /*1c10*/  HADD2.F32 R166, -RZ, R169.H0_H0 ;  /* 0x200000a9ffa67230 */ /* 0x000fe40000004100 */
[----:B------:R-:W-:Y:S01]  /*1c20*/  FMUL.FTZ R29, R81, R167 ;  /* 0x000000a7511d7220 */ /* 0x000fe20000410000 */
        /* <DEDUP_REMOVED lines=24> */
[----:B------:R-:W-:-:S02]  /*1db0*/  HADD2.F32 R162, -RZ, R171.H0_H0 ;  /* 0x200000abffa27230 */ /* 0x000fc40000004100 */
        /* <DEDUP_REMOVED lines=25> */
[----:B-1----:R-:W-:Y:S02]  /*1f50*/  HADD2.F32 R23, -RZ, R251.H0_H0 ;  /* 0x200000fbff177230 */ /* 0x002fe40000004100 */
        /* <DEDUP_REMOVED lines=50> */
.L_x_21354:
[----:B------:R-:W0:Y:S08]  /*2280*/  LDC.64 R160, c[0x0][0x3a8] ;  /* 0x0000ea00ffa07b82 */ /* 0x000e300000000a00 */
[----:B------:R-:W1:Y:S01]  /*2290*/  LDC.64 R84, c[0x0][0x428] ;  /* 0x00010a00ff547b82 */ /* 0x000e620000000a00 */
[C---:B------:R-:W-:Y:S02]  /*22a0*/  IADD3 R3, PT, PT, R10.reuse, 0x20, RZ ;  /* 0x000000200a037810 */ /* 0x040fe40007ffe0ff */
[----:B------:R-:W-:-:S02]  /*22b0*/  IADD3 R8, PT, PT, R10, 0x40, RZ ;  /* 0x000000400a087810 */ /* 0x000fc40007ffe0ff */
[C---:B------:R-:W-:Y:S02]  /*22c0*/  IADD3 R7, PT, PT, R10.reuse, 0x60, RZ ;  /* 0x000000600a077810 */ /* 0x040fe40007ffe0ff */
[C---:B------:R-:W-:Y:S01]  /*22d0*/  IADD3 R18, PT, PT, R10.reuse, 0x80, RZ ;  /* 0x000000800a127810 */ /* 0x040fe20007ffe0ff */
[----:B------:R-:W2:Y:S01]  /*22e0*/  LDC.64 R102, c[0x0][0x3b0] ;  /* 0x0000ec00ff667b82 */ /* 0x000ea20000000a00 */
[C---:B0-----:R-:W-:Y:S01]  /*22f0*/  IMAD.WIDE.U32 R88, R10.reuse, 0x10, R160 ;  /* 0x000000100a587825 */ /* 0x041fe200078e00a0 */
[----:B------:R-:W-:-:S06]  /*2300*/  IADD3 R17, PT, PT, R10, 0xa0, RZ ;  /* 0x000000a00a117810 */ /* 0x000fcc0007ffe0ff */
[----:B------:R-:W0:Y:S01]  /*2310*/  LDC.64 R124, c[0x0][0x438] ;  /* 0x00010e00ff7c7b82 */ /* 0x000e220000000a00 */
[----:B------:R-:W3:Y:S01]  /*2320*/  LDG.E.128 R88, desc[UR6][R88.64] ;  /* 0x0000000658587981 */ /* 0x000ee2000c1e1d00 */
[C---:B------:R-:W-:Y:S01]  /*2330*/  IADD3 R16, PT, PT, R10.reuse, 0xc0, RZ ;  /* 0x000000c00a107810 */ /* 0x040fe20007ffe0ff */
[--C-:B------:R-:W-:Y:S01]  /*2340*/  IMAD.WIDE.U32 R24, R3, 0x10, R160.reuse ;  /* 0x0000001003187825 */ /* 0x100fe200078e00a0 */
[C---:B------:R-:W-:Y:S02]  /*2350*/  IADD3 R14, PT, PT, R10.reuse, 0xe0, RZ ;  /* 0x000000e00a0e7810 */ /* 0x040fe40007ffe0ff */
[----:B------:R-:W-:Y:S01]  /*2360*/  IADD3 R5, PT, PT, R10, 0x100, RZ ;  /* 0x000001000a057810 */ /* 0x000fe20007ffe0ff */
[--C-:B------:R-:W-:Y:S01]  /*2370*/  IMAD.WIDE.U32 R28, R8, 0x10, R160.reuse ;  /* 0x00000010081c7825 */ /* 0x100fe200078e00a0 */
[----:B------:R-:W-:Y:S01]  /*2380*/  IADD3 R12, PT, PT, R10, 0x120, RZ ;  /* 0x000001200a0c7810 */ /* 0x000fe20007ffe0ff */
        /* <DEDUP_REMOVED lines=38> */
[----:B------:R-:W5:Y:S02]  /*25f0*/  LDG.E R21, desc[UR6][R20.64] ;  /* 0x0000000614157981 */ /* 0x000f64000c1e1900 */
[----:B------:R-:W-:-:S04]  /*2600*/  IMAD.WIDE.U32 R22, R8, 0x4, R102 ;  /* 0x0000000408167825 */ /* 0x000fc800078e0066 */
[C-C-:B------:R-:W-:Y:S02]  /*2610*/  IMAD.WIDE.U32 R100, R17.reuse, 0x4, R102.reuse ;  /* 0x0000000411647825 */ /* 0x140fe400078e0066 */
[----:B------:R-:W5:Y:S02]  /*2620*/  LDG.E R22, desc[UR6][R22.64] ;  /* 0x0000000616167981 */ /* 0x000f64000c1e1900 */
[----:B------:R-:W-:Y:S02]  /*2630*/  IMAD.WIDE.U32 R96, R14, 0x4, R102 ;  /* 0x000000040e607825 */ /* 0x000fe400078e0066 */
[----:B------:R1:W5:Y:S02]  /*2640*/  LDG.E R20, desc[UR6][R92.64] ;  /* 0x000000065c147981 */ /* 0x000364000c1e1900 */
[--C-:B0-----:R-:W-:Y:S02]  /*2650*/  IMAD.WIDE.U32 R104, R18, 0x10, R124.reuse ;  /* 0x0000001012687825 */ /* 0x101fe400078e007c */
[----:B------:R0:W5:Y:S02]  /*2660*/  LDG.E R19, desc[UR6][R100.64] ;  /* 0x0000000664137981 */ /* 0x000164000c1e1900 */
[----:B------:R-:W-:-:S02]  /*2670*/  IMAD.WIDE.U32 R108, R17, 0x10, R124 ;  /* 0x00000010116c7825 */ /* 0x000fc400078e007c */
[----:B------:R2:W5:Y:S02]  /*2680*/  LDG.E R13, desc[UR6][R96.64] ;  /* 0x00000006600d7981 */ /* 0x000564000c1e1900 */
[----:B-1----:R-:W-:Y:S02]  /*2690*/  IMAD.WIDE.U32 R92, R12, 0x4, R102 ;  /* 0x000000040c5c7825 */ /* 0x002fe400078e0066 */
[----:B------:R-:W5:Y:S02]  /*26a0*/  LDG.E.128 R104, desc[UR6][R104.64] ;  /* 0x0000000668687981 */ /* 0x000f64000c1e1d00 */
[--C-:B0-----:R-:W-:Y:S02]  /*26b0*/  IMAD.WIDE.U32 R100, R7, 0x10, R124.reuse ;  /* 0x0000001007647825 */ /* 0x101fe400078e007c */
[----:B------:R0:W5:Y:S02]  /*26c0*/  LDG.E R9, desc[UR6][R92.64] ;  /* 0x000000065c097981 */ /* 0x000164000c1e1900 */
[----:B--2---:R-:W-:-:S02]  /*26d0*/  IMAD.WIDE.U32 R96, R8, 0x10, R124 ;  /* 0x0000001008607825 */ /* 0x004fc400078e007c */
[----:B------:R-:W5:Y:S02]  /*26e0*/  LDG.E.128 R108, desc[UR6][R108.64] ;  /* 0x000000066c6c7981 */ /* 0x000f64000c1e1d00 */
[----:B------:R-:W-:-:S04]  /*26f0*/  IMAD.WIDE.U32 R112, R16, 0x10, R124 ;  /* 0x0000001010707825 */ /* 0x000fc800078e007c */
[--C-:B0-----:R-:W-:Y:S02]  /*2700*/  IMAD.WIDE.U32 R92, R3, 0x10, R124.reuse ;  /* 0x00000010035c7825 */ /* 0x101fe400078e007c */
[----:B------:R-:W5:Y:S02]  /*2710*/  LDG.E.128 R112, desc[UR6][R112.64] ;  /* 0x0000000670707981 */ /* 0x000f64000c1e1d00 */
[----:B------:R-:W-:-:S04]  /*2720*/  IMAD.WIDE.U32 R116, R14, 0x10, R124 ;  /* 0x000000100e747825 */ /* 0x000fc800078e007c */
[C---:B------:R-:W-:Y:S02]  /*2730*/  IMAD.WIDE.U32 R120, R5.reuse, 0x10, R124 ;  /* 0x0000001005787825 */ /* 0x040fe400078e007c */
[----:B------:R-:W5:Y:S02]  /*2740*/  LDG.E.128 R116, desc[UR6][R116.64] ;  /* 0x0000000674747981 */ /* 0x000f64000c1e1d00 */
[--C-:B------:R-:W-:Y:S02]  /*2750*/  IMAD.WIDE.U32 R98, R16, 0x4, R102.reuse ;  /* 0x0000000410627825 */ /* 0x100fe400078e0066 */
[----:B------:R-:W5:Y:S02]  /*2760*/  LDG.E.128 R120, desc[UR6][R120.64] ;  /* 0x0000000678787981 */ /* 0x000f64000c1e1d00 */
[--C-:B------:R-:W-:Y:S02]  /*2770*/  IMAD.WIDE.U32 R94, R5, 0x4, R102.reuse ;  /* 0x00000004055e7825 */ /* 0x100fe400078e0066 */
[----:B------:R-:W5:Y:S02]  /*2780*/  LDG.E R15, desc[UR6][R98.64] ;  /* 0x00000006620f7981 */ /* 0x000f64000c1e1900 */
[----:B------:R-:W-:-:S02]  /*2790*/  IMAD.WIDE.U32 R34, R10, 0x4, R102 ;  /* 0x000000040a227825 */ /* 0x000fc400078e0066 */
[----:B------:R-:W5:Y:S02]  /*27a0*/  LDG.E R6, desc[UR6][R94.64] ;  /* 0x000000065e067981 */ /* 0x000f64000c1e1900 */
[----:B------:R-:W-:Y:S02]  /*27b0*/  IMAD.WIDE.U32 R32, R3, 0x4, R102 ;  /* 0x0000000403207825 */ /* 0x000fe400078e0066 */
[----:B------:R-:W5:Y:S04]  /*27c0*/  LDG.E.128 R100, desc[UR6][R100.64] ;  /* 0x0000000664647981 */ /* 0x000f68000c1e1d00 */
[----:B------:R-:W5:Y:S04]  /*27d0*/  LDG.E.128 R96, desc[UR6][R96.64] ;  /* 0x0000000660607981 */ /* 0x000f68000c1e1d00 */
[----:B------:R-:W5:Y:S01]  /*27e0*/  LDG.E.128 R92, desc[UR6][R92.64] ;  /* 0x000000065c5c7981 */ /* 0x000f62000c1e1d00 */
[--C-:B------:R-:W-:Y:S01]  /*27f0*/  SHF.R.U64 R247, R36, 0x10, R37.reuse ;  /* 0x0000001024f77819 */ /* 0x100fe20000001225 */
[----:B------:R-:W-:Y:S01]  /*2800*/  HADD2.F32 R246, -RZ, R36.H0_H0 ;  /* 0x20000024fff67230 */ /* 0x000fe20000004100 */
[----:B------:R-:W-:Y:S01]  /*2810*/  SHF.R.U32.HI R244, RZ, 0x10, R37 ;  /* 0x00000010fff47819 */ /* 0x000fe20000011625 */
[----:B------:R-:W-:Y:S01]  /*2820*/  HADD2.F32 R245, -RZ, R37.H0_H0 ;  /* 0x20000025fff57230 */ /* 0x000fe20000004100 */
[----:B------:R-:W-:Y:S01]  /*2830*/  SHF.R.U64 R191, R38, 0x10, R39 ;  /* 0x0000001026bf7819 */ /* 0x000fe20000001227 */
[C---:B---3--:R-:W-:Y:S01]  /*2840*/  FADD.FTZ R23, -R0.reuse, R88 ;  /* 0x0000005800177221 */ /* 0x048fe20000010100 */
[----:B------:R-:W-:Y:S01]  /*2850*/  FADD.FTZ R243, -R0, R89 ;  /* 0x0000005900f37221 */ /* 0x000fe20000010100 */
[----:B------:R-:W-:-:S04]  /*2860*/  IMAD.WIDE.U32 R88, R10, 0x10, R124 ;  /* 0x000000100a587825 */ /* 0x000fc800078e007c */
[C---:B------:R-:W-:Y:S01]  /*2870*/  FADD.FTZ R242, -R0.reuse, R90 ;  /* 0x0000005a00f27221 */ /* 0x040fe20000010100 */
[----:B------:R-:W-:Y:S01]  /*2880*/  FADD.FTZ R241, -R0, R91 ;  /* 0x0000005b00f17221 */ /* 0x000fe20000010100 */
[----:B------:R-:W-:Y:S01]  /*2890*/  HADD2.F32 R196, -RZ, R38.H0_H0 ;  /* 0x20000026ffc47230 */ /* 0x000fe20000004100 */
[----:B------:R-:W-:Y:S01]  /*28a0*/  SHF.R.U32.HI R181, RZ, 0x10, R39 ;  /* 0x00000010ffb57819 */ /* 0x000fe20000011627 */
[----:B------:R-:W-:Y:S01]  /*28b0*/  IMAD.WIDE.U32 R124, R12, 0x10, R124 ;  /* 0x000000100c7c7825 */ /* 0x000fe200078e007c */
[----:B------:R-:W5:Y:S03]  /*28c0*/  LDG.E.128 R88, desc[UR6][R88.64] ;  /* 0x0000000658587981 */ /* 0x000f66000c1e1d00 */
[C---:B----4-:R-:W-:Y:S01]  /*28d0*/  FADD.FTZ R24, -R0.reuse, R24 ;  /* 0x0000001800187221 */ /* 0x050fe20000010100 */
[C---:B------:R-:W-:Y:S01]  /*28e0*/  FADD.FTZ R25, -R0.reuse, R25 ;  /* 0x0000001900197221 */ /* 0x040fe20000010100 */
[C---:B------:R-:W-:Y:S01]  /*28f0*/  FADD.FTZ R26, -R0.reuse, R26 ;  /* 0x0000001a001a7221 */ /* 0x040fe20000010100 */
[C---:B------:R-:W-:Y:S01]  /*2900*/  FADD.FTZ R27, -R0.reuse, R27 ;  /* 0x0000001b001b7221 */ /* 0x040fe20000010100 */
[----:B------:R-:W5:Y:S01]  /*2910*/  LDG.E.128 R124, desc[UR6][R124.64] ;  /* 0x000000067c7c7981 */ /* 0x000f62000c1e1d00 */
        /* <DEDUP_REMOVED lines=34> */
[C---:B-----5:R-:W-:Y:S01]  /*2b40*/  FMUL.FTZ R0, R11.reuse, R23 ;  /* 0x000000170b007220 */ /* 0x060fe20000410000 */
[----:B------:R-:W-:Y:S01]  /*2b50*/  FMUL.FTZ R243, R11, R243 ;  /* 0x000000f30bf37220 */ /* 0x000fe20000410000 */
[----:B------:R-:W-:Y:S02]  /*2b60*/  HADD2.F32 R182, -RZ, R39.H0_H0 ;  /* 0x20000027ffb67230 */ /* 0x000fe40000004100 */
[----:B------:R-:W-:Y:S01]  /*2b70*/  FMUL.FTZ R247, R49, R247 ;  /* 0x000000f731f77220 */ /* 0x000fe20000410000 */
[----:B------:R-:W-:Y:S01]  /*2b80*/  FADD.FTZ R225, RZ, R246 ;  /* 0x000000f6ffe17221 */ /* 0x000fe20000010000 */
[----:B------:R-:W-:Y:S01]  /*2b90*/  FFMA.FTZ R224, R0, R246, RZ ;  /* 0x000000f600e07223 */ /* 0x000fe200000100ff */
[----:B------:R-:W-:Y:S02]  /*2ba0*/  HADD2.F32 R244, -RZ, R244.H0_H0 ;  /* 0x200000f4fff47230 */ /* 0x000fe40000004100 */
        /* <DEDUP_REMOVED lines=132> */
[----:B------:R0:W5:Y:S01]  /*33f0*/  LDG.E R35, desc[UR6][R34.64] ;  /* 0x0000000622237981 */ /* 0x000162000c1e1900 */
[----:B------:R-:W-:-:S02]  /*3400*/  HADD2.F32 R136, -RZ, R134.H0_H0 ;  /* 0x20000086ff887230 */ /* 0x000fc40000004100 */
[----:B------:R-:W-:Y:S01]  /*3410*/  FMUL.FTZ R137, R75, R137 ;  /* 0x000000894b897220 */ /* 0x000fe20000410000 */
[----:B------:R-:W-:Y:S01]  /*3420*/  FMUL.FTZ R167, R11, R167 ;  /* 0x000000a70ba77220 */ /* 0x000fe20000410000 */
[----:B------:R-:W-:Y:S01]  /*3430*/  FADD.FTZ R225, R225, R138 ;  /* 0x0000008ae1e17221 */ /* 0x000fe20000010000 */
[----:B------:R-:W-:Y:S01]  /*3440*/  FFMA.FTZ R224, R172, R138, R224 ;  /* 0x0000008aace07223 */ /* 0x000fe200000100e0 */
[----:B------:R1:W5:Y:S01]  /*3450*/  LDG.E R33, desc[UR6][R32.64] ;  /* 0x0000000620217981 */ /* 0x000362000c1e1900 */
[----:B0-----:R-:W-:Y:S01]  /*3460*/  SHF.R.U64 R34, R134, 0x10, R135 ;  /* 0x0000001086227819 */ /* 0x001fe20000001287 */
[----:B------:R-:W-:Y:S01]  /*3470*/  FMUL.FTZ R136, R76, R136 ;  /* 0x000000884c887220 */ /* 0x000fe20000410000 */
[----:B------:R-:W-:Y:S01]  /*3480*/  FMUL.FTZ R166, R11, R166 ;  /* 0x000000a60ba67220 */ /* 0x000fe20000410000 */
[----:B------:R-:W-:Y:S01]  /*3490*/  FADD.FTZ R225, R225, R137 ;  /* 0x00000089e1e17221 */ /* 0x000fe20000010000 */
[----:B------:R-:W-:Y:S01]  /*34a0*/  FFMA.FTZ R224, R167, R137, R224 ;  /* 0x00000089a7e07223 */ /* 0x000fe200000100e0 */
[----:B------:R-:W-:Y:S01]  /*34b0*/  HADD2.F32 R34, -RZ, R34.H0_H0 ;  /* 0x20000022ff227230 */ /* 0x000fe20000004100 */
[----:B------:R-:W-:Y:S01]  /*34c0*/  SHF.R.U32.HI R31, RZ, 0x10, R135 ;  /* 0x00000010ff1f7819 */ /* 0x000fe20000011687 */
[----:B-1----:R-:W-:-:S02]  /*34d0*/  HADD2.F32 R32, -RZ, R135.H0_H0 ;  /* 0x20000087ff207230 */ /* 0x002fc40000004100 */
[----:B------:R-:W-:Y:S01]  /*34e0*/  FMUL.FTZ R165, R11, R165 ;  /* 0x000000a50ba57220 */ /* 0x000fe20000410000 */
[----:B------:R-:W-:Y:S01]  /*34f0*/  FADD.FTZ R225, R225, R136 ;  /* 0x00000088e1e17221 */ /* 0x000fe20000010000 */
[----:B------:R-:W-:Y:S01]  /*3500*/  FMUL.FTZ R34, R77, R34 ;  /* 0x000000224d227220 */ /* 0x000fe20000410000 */
[----:B------:R-:W-:Y:S01]  /*3510*/  FFMA.FTZ R224, R166, R136, R224 ;  /* 0x00000088a6e07223 */ /* 0x000fe200000100e0 */
[----:B------:R-:W-:Y:S01]  /*3520*/  SHF.R.U64 R162, R170, 0x10, R171 ;  /* 0x00000010aaa27819 */ /* 0x000fe200000012ab */
        /* <DEDUP_REMOVED lines=93> */
.L_x_21355:
[----:B------:R-:W2:Y:S04]  /*3b00*/  LDL.LU R251, [R1+0x44] ;  /* 0x0000440001fb7983 */ /* 0x000ea80000300800 */
        /* <DEDUP_REMOVED lines=22> */
[----:B------:R-:W-:Y:S04]  /*3c70*/  STL [R1+0x148], R3 ;  /* 0x0001480301007387 */ /* 0x000fe80000100800 */
[----:B------:R0:W-:Y:S04]  /*3c80*/  STL [R1+0x144], R2 ;  /* 0x0001440201007387 */ /* 0x0001e80000100800 */
[----:B------:R1:W-:Y:S04]  /*3c90*/  STL [R1+0x140], R0 ;  /* 0x0001400001007387 */ /* 0x0003e80000100800 */
[----:B0-----:R-:W4:Y:S01]  /*3ca0*/  LDL.LU R2, [R1+0x48] ;  /* 0x0000480001027983 */ /* 0x001f220000300800 */
[----:B--2---:R-:W-:Y:S01]  /*3cb0*/  FADD.FTZ R86, R86, R251 ;  /* 0x000000fb56567221 */ /* 0x004fe20000010000 */
[----:B---3--:R-:W-:Y:S01]  /*3cc0*/  FADD.FTZ R87, R87, R14 ;  /* 0x0000000e57577221 */ /* 0x008fe20000010000 */
[----:B----4-:R-:W-:Y:S01]  /*3cd0*/  FADD.FTZ R201, R201, R13 ;  /* 0x0000000dc9c97221 */ /* 0x010fe20000010000 */
[----:B-1----:R-:W-:-:S05]  /*3ce0*/  FADD.FTZ R0, R250, R4 ;  /* 0x00000004fa007221 */ /* 0x002fca0000010000 */
[----:B------:R0:W-:Y:S04]  /*3cf0*/  STL [R1], R0 ;  /* 0x0000000001007387 */ /* 0x0001e80000100800 */
[----:B------:R-:W2:Y:S04]  /*3d00*/  LDL.LU R251, [R1+0x4c] ;  /* 0x00004c0001fb7983 */ /* 0x000ea80000300800 */
[----:B------:R-:W3:Y:S04]  /*3d10*/  LDL.LU R250, [R1+0x50] ;  /* 0x0000500001fa7983 */ /* 0x000ee80000300800 */
[----:B------:R-:W4:Y:S04]  /*3d20*/  LDL.LU R14, [R1+0x54] ;  /* 0x00005400010e7983 */ /* 0x000f280000300800 */
[----:B------:R-:W4:Y:S04]  /*3d30*/  LDL.LU R13, [R1+0x58] ;  /* 0x00005800010d7983 */ /* 0x000f280000300800 */
[----:B0-----:R-:W2:Y:S01]  /*3d40*/  LDL.LU R0, [R1+0x5c] ;  /* 0x00005c0001007983 */ /* 0x001ea20000300800 */
[----:B------:R-:W-:Y:S01]  /*3d50*/  FADD.FTZ R202, R202, R12 ;  /* 0x0000000ccaca7221 */ /* 0x000fe20000010000 */
[----:B------:R-:W-:Y:S01]  /*3d60*/  FADD.FTZ R203, R203, R11 ;  /* 0x0000000bcbcb7221 */ /* 0x000fe20000010000 */
[----:B------:R-:W-:Y:S01]  /*3d70*/  FADD.FTZ R204, R204, R10 ;  /* 0x0000000acccc7221 */ /* 0x000fe20000010000 */
[----:B------:R-:W4:Y:S01]  /*3d80*/  LDL.LU R12, [R1+0x60] ;  /* 0x00006000010c7983 */ /* 0x000f220000300800 */
[----:B------:R-:W-:Y:S01]  /*3d90*/  FADD.FTZ R205, R205, R9 ;  /* 0x00000009cdcd7221 */ /* 0x000fe20000010000 */
[----:B------:R-:W-:-:S02]  /*3da0*/  FADD.FTZ R206, R206, R8 ;  /* 0x00000008cece7221 */ /* 0x000fc40000010000 */
[----:B------:R-:W4:Y:S01]  /*3db0*/  LDL.LU R11, [R1+0x64] ;  /* 0x00006400010b7983 */ /* 0x000f220000300800 */
[----:B------:R-:W-:-:S03]  /*3dc0*/  FADD.FTZ R207, R207, R7 ;  /* 0x00000007cfcf7221 */ /* 0x000fc60000010000 */
[----:B------:R-:W4:Y:S01]  /*3dd0*/  LDL.LU R10, [R1+0x68] ;  /* 0x00006800010a7983 */ /* 0x000f220000300800 */
[----:B------:R-:W-:-:S03]  /*3de0*/  FADD.FTZ R208, R208, R6 ;  /* 0x00000006d0d07221 */ /* 0x000fc60000010000 */
[----:B------:R-:W4:Y:S01]  /*3df0*/  LDL.LU R9, [R1+0x6c] ;  /* 0x00006c0001097983 */ /* 0x000f220000300800 */
[----:B------:R-:W-:-:S03]  /*3e00*/  FADD.FTZ R252, R252, R5 ;  /* 0x00000005fcfc7221 */ /* 0x000fc60000010000 */
[----:B------:R-:W4:Y:S04]  /*3e10*/  LDL.LU R8, [R1+0x70] ;  /* 0x0000700001087983 */ /* 0x000f280000300800 */
        /* <DEDUP_REMOVED lines=9> */
[----:B------:R-:W-:Y:S01]  /*3eb0*/  FADD.FTZ R84, R84, R251 ;  /* 0x000000fb54547221 */ /* 0x000fe20000010000 */
[----:B---3--:R-:W-:Y:S01]  /*3ec0*/  FADD.FTZ R83, R83, R250 ;  /* 0x000000fa53537221 */ /* 0x008fe20000010000 */
[----:B----4-:R-:W-:Y:S01]  /*3ed0*/  FADD.FTZ R82, R82, R14 ;  /* 0x0000000e52527221 */ /* 0x010fe20000010000 */
[----:B------:R-:W3:Y:S01]  /*3ee0*/  LDL.LU R251, [R1+0x90] ;  /* 0x0000900001fb7983 */ /* 0x000ee20000300800 */
[----:B------:R-:W-:-:S03]  /*3ef0*/  FADD.FTZ R81, R81, R13 ;  /* 0x0000000d51517221 */ /* 0x000fc60000010000 */
[----:B------:R-:W4:Y:S01]  /*3f00*/  LDL.LU R250, [R1+0x94] ;  /* 0x0000940001fa7983 */ /* 0x000f220000300800 */
[----:B------:R-:W-:-:S03]  /*3f10*/  FADD.FTZ R79, R79, R12 ;  /* 0x0000000c4f4f7221 */ /* 0x000fc60000010000 */
[----:B------:R-:W3:Y:S01]  /*3f20*/  LDL.LU R14, [R1+0x98] ;  /* 0x00009800010e7983 */ /* 0x000ee20000300800 */
        /* <DEDUP_REMOVED lines=8> */
[----:B------:R-:W-:Y:S02]  /*3fb0*/  FADD.FTZ R69, R69, R2 ;  /* 0x0000000245457221 */ /* 0x000fe40000010000 */
        /* <DEDUP_REMOVED lines=15> */
[----:B---3--:R-:W-:Y:S01]  /*40b0*/  FADD.FTZ R65, R65, R14 ;  /* 0x0000000e41417221 */ /* 0x008fe20000010000 */
[----:B----4-:R-:W-:Y:S01]  /*40c0*/  FADD.FTZ R64, R64, R13 ;  /* 0x0000000d40407221 */ /* 0x010fe20000010000 */
[----:B------:R-:W-:Y:S02]  /*40d0*/  FADD.FTZ R63, R63, R2 ;  /* 0x000000023f3f7221 */ /* 0x000fe40000010000 */
[----:B------:R-:W3:Y:S01]  /*40e0*/  LDL.LU R2, [R1+0xd0] ;  /* 0x0000d00001027983 */ /* 0x000ee20000300800 */
[----:B------:R-:W-:-:S03]  /*40f0*/  FADD.FTZ R62, R62, R12 ;  /* 0x0000000c3e3e7221 */ /* 0x000fc60000010000 */
[----:B------:R-:W4:Y:S01]  /*4100*/  LDL.LU R14, [R1+0xd4] ;  /* 0x0000d400010e7983 */ /* 0x000f220000300800 */
[----:B------:R-:W-:-:S03]  /*4110*/  FADD.FTZ R61, R61, R11 ;  /* 0x0000000b3d3d7221 */ /* 0x000fc60000010000 */
[----:B------:R-:W4:Y:S04]  /*4120*/  LDL.LU R13, [R1+0xd8] ;  /* 0x0000d800010d7983 */ /* 0x000f280000300800 */
[----:B------:R-:W4:Y:S04]  /*4130*/  LDL.LU R12, [R1+0xdc] ;  /* 0x0000dc00010c7983 */ /* 0x000f280000300800 */
[----:B------:R-:W4:Y:S01]  /*4140*/  LDL.LU R11, [R1+0xe0] ;  /* 0x0000e000010b7983 */ /* 0x000f220000300800 */
[----:B--2---:R-:W-:-:S03]  /*4150*/  FADD.FTZ R52, R52, R0 ;  /* 0x0000000034347221 */ /* 0x004fc60000010000 */
[----:B------:R-:W2:Y:S01]  /*4160*/  LDL.LU R0, [R1+0xe4] ;  /* 0x0000e40001007983 */ /* 0x000ea20000300800 */
[----:B------:R-:W-:Y:S01]  /*4170*/  FADD.FTZ R67, R67, R251 ;  /* 0x000000fb43437221 */ /* 0x000fe20000010000 */
[----:B------:R-:W-:Y:S01]  /*4180*/  FADD.FTZ R66, R66, R250 ;  /* 0x000000fa42427221 */ /* 0x000fe20000010000 */
[----:B------:R-:W-:Y:S01]  /*4190*/  FADD.FTZ R60, R60, R10 ;  /* 0x0000000a3c3c7221 */ /* 0x000fe20000010000 */
[----:B------:R-:W2:Y:S01]  /*41a0*/  LDL.LU R251, [R1+0xe8] ;  /* 0x0000e80001fb7983 */ /* 0x000ea20000300800 */
[----:B------:R-:W-:Y:S01]  /*41b0*/  FADD.FTZ R59, R59, R9 ;  /* 0x000000093b3b7221 */ /* 0x000fe20000010000 */
[----:B------:R-:W-:Y:S02]  /*41c0*/  FADD.FTZ R58, R58, R8 ;  /* 0x000000083a3a7221 */ /* 0x000fe40000010000 */
        /* <DEDUP_REMOVED lines=25> */
[----:B------:R-:W2:Y:S01]  /*4360*/  LDL.LU R0, [R1+0x114] ;  /* 0x0001140001007983 */ /* 0x000ea20000300800 */
        /* <DEDUP_REMOVED lines=18> */
[----:B--2---:R-:W-:-:S03]  /*4490*/  FADD.FTZ R222, R222, R0 ;  /* 0x00000000dede7221 */ /* 0x004fc60000010000 */
[----:B------:R-:W2:Y:S01]  /*44a0*/  LDL.LU R0, [R1+0x28] ;  /* 0x0000280001007983 */ /* 0x000ea20000300800 */
[----:B------:R-:W-:Y:S01]  /*44b0*/  FADD.FTZ R211, R211, R251 ;  /* 0x000000fbd3d37221 */ /* 0x000fe20000010000 */
[----:B------:R-:W-:Y:S01]  /*44c0*/  FADD.FTZ R212, R212, R250 ;  /* 0x000000fad4d47221 */ /* 0x000fe20000010000 */
[----:B------:R-:W-:Y:S01]  /*44d0*/  FADD.FTZ R223, R223, R248 ;  /* 0x000000f8dfdf7221 */ /* 0x000fe20000010000 */
[----:B------:R-:W2:Y:S01]  /*44e0*/  LDL.LU R251, [R1+0x34] ;  /* 0x0000340001fb7983 */ /* 0x000ea20000300800 */
[----:B------:R-:W-:-:S03]  /*44f0*/  FADD.FTZ R226, R226, R249 ;  /* 0x000000f9e2e27221 */ /* 0x000fc60000010000 */
[----:B------:R-:W2:Y:S01]  /*4500*/  LDL.LU R250, [R1+0x38] ;  /* 0x0000380001fa7983 */ /* 0x000ea20000300800 */
[----:B----4-:R-:W-:-:S03]  /*4510*/  FADD.FTZ R227, R227, R10 ;  /* 0x0000000ae3e37221 */ /* 0x010fc60000010000 */
[----:B------:R-:W4:Y:S01]  /*4520*/  LDL.LU R248, [R1+0x30] ;  /* 0x0000300001f87983 */ /* 0x000f220000300800 */
[----:B------:R-:W-:-:S03]  /*4530*/  FADD.FTZ R228, R228, R9 ;  /* 0x00000009e4e47221 */ /* 0x000fc60000010000 */
        /* <DEDUP_REMOVED lines=13> */
[----:B---3--:R-:W-:-:S03]  /*4610*/  FADD.FTZ R235, R235, R2 ;  /* 0x00000002ebeb7221 */ /* 0x008fc60000010000 */
[----:B------:R0:W5:Y:S04]  /*4620*/  LDL.LU R4, [R1+0x14c] ;  /* 0x00014c0001047983 */ /* 0x0001680000300800 */
[----:B------:R0:W5:Y:S04]  /*4630*/  LDL.LU R3, [R1+0x148] ;  /* 0x0001480001037983 */ /* 0x0001680000300800 */
[----:B------:R0:W5:Y:S01]  /*4640*/  LDL.LU R2, [R1+0x144] ;  /* 0x0001440001027983 */ /* 0x0001620000300800 */
[----:B--2---:R-:W-:-:S03]  /*4650*/  FADD.FTZ R236, R236, R0 ;  /* 0x00000000ecec7221 */ /* 0x004fc60000010000 */
[----:B------:R0:W5:Y:S01]  /*4660*/  LDL.LU R0, [R1+0x140] ;  /* 0x0001400001007983 */ /* 0x0001620000300800 */
[----:B------:R-:W-:Y:S01]  /*4670*/  UMOV UR4, 0xffffffff ;  /* 0xffffffff00047882 */ /* 0x000fe20000000000 */
[----:B------:R-:W-:Y:S01]  /*4680*/  ISETP.NE.U32.AND P1, PT, RZ, UR12, PT ;  /* 0x0000000cff007c0c */ /* 0x000fe2000bf25070 */
[----:B------:R-:W-:-:S03]  /*4690*/  FADD.FTZ R239, R239, R251 ;  /* 0x000000fbefef7221 */ /* 0x000fc60000010000 */
[----:B------:R-:W-:Y:S01]  /*46a0*/  ISETP.NE.AND.EX P1, PT, RZ, UR13, PT, P1 ;  /* 0x0000000dff007c0c */ /* 0x000fe2000bf25310 */
[----:B------:R-:W-:Y:S01]  /*46b0*/  FADD.FTZ R250, R240, R250 ;  /* 0x000000faf0fa7221 */ /* 0x000fe20000010000 */
[----:B----4-:R-:W-:Y:S01]  /*46c0*/  FADD.FTZ R238, R238, R248 ;  /* 0x000000f8eeee7221 */ /* 0x010fe20000010000 */
[----:B------:R-:W-:Y:S01]  /*46d0*/  FADD.FTZ R237, R237, R249 ;  /* 0x000000f9eded7221 */ /* 0x000fe20000010000 */
[----:B0-----:R-:W-:Y:S09]  /*46e0*/  BRA.DIV UR4, `(.L_x_21356) ;  /* 0x0000006a04387947 */ /* 0x001ff2000b800000 */
[----:B------:R-:W0:Y:S04]  /*46f0*/  SHFL.BFLY PT, R251, R225, 0x1, 0x1f ;  /* 0x0c201f00e1fb7f89 */ /* 0x000e2800000e0000 */
[----:B------:R-:W1:Y:S01]  /*4700*/  SHFL.BFLY PT, R240, R224, 0x1, 0x1f ;  /* 0x0c201f00e0f07f89 */ /* 0x000e6200000e0000 */
[----:B0-----:R-:W-:-:S03]  /*4710*/  FADD.FTZ R251, R251, R225 ;  /* 0x000000e1fbfb7221 */ /* 0x001fc60000010000 */
[----:B------:R-:W2:Y:S01]  /*4720*/  LDL.LU R225, [R1] ;  /* 0x0000000001e17983 */ /* 0x000ea20000300800 */
[----:B-1----:R-:W-:-:S03]  /*4730*/  FADD.FTZ R224, R240, R224 ;  /* 0x000000e0f0e07221 */ /* 0x002fc60000010000 */
[----:B------:R-:W0:Y:S02]  /*4740*/  SHFL.BFLY PT, R240, R251, 0x2, 0x1f ;  /* 0x0c401f00fbf07f89 */ /* 0x000e2400000e0000 */
[----:B0-----:R-:W-:Y:S02]  /*4750*/  FADD.FTZ R251, R251, R240 ;  /* 0x000000f0fbfb7221 */ /* 0x001fe40000010000 */
[----:B------:R-:W0:Y:S02]  /*4760*/  SHFL.BFLY PT, R240, R224, 0x2, 0x1f ;  /* 0x0c401f00e0f07f89 */ /* 0x000e2400000e0000 */
[----:B0-----:R-:W-:Y:S02]  /*4770*/  FADD.FTZ R224, R224, R240 ;  /* 0x000000f0e0e07221 */ /* 0x001fe40000010000 */
[----:B------:R-:W0:Y:S04]  /*4780*/  SHFL.BFLY PT, R240, R251, 0x4, 0x1f ;  /* 0x0c801f00fbf07f89 */ /* 0x000e2800000e0000 */
[----:B------:R-:W-:Y:S01]  /*4790*/  STL [R1+0x11c], R252 ;  /* 0x00011cfc01007387 */ /* 0x000fe20000100800 */
[----:B0-----:R-:W-:-:S03]  /*47a0*/  FADD.FTZ R251, R251, R240 ;  /* 0x000000f0fbfb7221 */ /* 0x001fc60000010000 */
[----:B------:R-:W0:Y:S02]  /*47b0*/  SHFL.BFLY PT, R240, R224, 0x4, 0x1f ;  /* 0x0c801f00e0f07f89 */ /* 0x000e2400000e0000 */
[----:B0-----:R-:W-:Y:S02]  /*47c0*/  FADD.FTZ R224, R224, R240 ;  /* 0x000000f0e0e07221 */ /* 0x001fe40000010000 */
[----:B------:R-:W0:Y:S02]  /*47d0*/  SHFL.BFLY PT, R240, R251, 0x8, 0x1f ;  /* 0x0d001f00fbf07f89 */ /* 0x000e2400000e0000 */
[----:B0-----:R-:W-:Y:S02]  /*47e0*/  FADD.FTZ R251, R251, R240 ;  /* 0x000000f0fbfb7221 */ /* 0x001fe40000010000 */
[----:B------:R-:W0:Y:S02]  /*47f0*/  SHFL.BFLY PT, R240, R224, 0x8, 0x1f ;  /* 0x0d001f00e0f07f89 */ /* 0x000e2400000e0000 */
[----:B0-----:R-:W-:Y:S01]  /*4800*/  FADD.FTZ R224, R224, R240 ;  /* 0x000000f0e0e07221 */ /* 0x001fe20000010000 */
[----:B------:R-:W-:-:S02]  /*4810*/  MOV R248, R223 ;  /* 0x000000df00f87202 */ /* 0x000fc40000000f00 */
[----:B------:R-:W-:Y:S01]  /*4820*/  MOV R249, R226 ;  /* 0x000000e200f97202 */ /* 0x000fe20000000f00 */
[----:B--2---:R0:W-:Y:S04]  /*4830*/  STL [R1], R225 ;  /* 0x000000e101007387 */ /* 0x0041e80000100800 */
        /* <DEDUP_REMOVED lines=78> */
.L_x_21392:
[----:B01----:R-:W-:Y:S01]  /*4d20*/  FADD.FTZ R48, R251, R48 ;  /* 0x00000030fb307221 */ /* 0x003fe20000010000 */
[----:B--2---:R-:W-:-:S03]  /*4d30*/  FADD.FTZ R49, R224, R49 ;  /* 0x00000031e0317221 */ /* 0x004fc60000010000 */
        /* <DEDUP_REMOVED lines=8> */
[C-C-:B-----5:R-:W-:Y:S01]  /*4dc0*/  FFMA.FTZ R49, R56.reuse, R0, R57.reuse ;  /* 0x0000000038317223 */ /* 0x160fe20000010039 */
[----:B------:R-:W0:Y:S01]  /*4dd0*/  LDC.64 R72, c[0x0][0x468] ;  /* 0x00011a00ff487b82 */ /* 0x000e220000000a00 */
[----:B------:R-:W-:Y:S01]  /*4de0*/  LOP3.LUT P1, RZ, R35, 0xff, RZ, 0xc0, !PT ;  /* 0x000000ff23ff7812 */ /* 0x000fe2000782c0ff */
[----:B------:R-:W-:Y:S01]  /*4df0*/  FADD.FTZ R244, -R241, R244 ;  /* 0x000000f4f1f47221 */ /* 0x000fe20000010100 */
[----:B------:R-:W-:Y:S01]  /*4e00*/  FADD.FTZ R49, -R49, R246 ;  /* 0x000000f631317221 */ /* 0x000fe20000010100 */
[C---:B------:R-:W-:Y:S01]  /*4e10*/  LOP3.LUT P2, RZ, R35.reuse, 0xff00, RZ, 0xc0, !PT ;  /* 0x0000ff0023ff7812 */ /* 0x040fe2000784c0ff */
[C---:B------:R-:W-:Y:S01]  /*4e20*/  FFMA.FTZ R48, R56.reuse, R243, R57 ;  /* 0x000000f338307223 */ /* 0x040fe20000010039 */
[----:B------:R-:W-:Y:S01]  /*4e30*/  LOP3.LUT P3, RZ, R35, 0xff0000, RZ, 0xc0, !PT ;  /* 0x00ff000023ff7812 */ /* 0x000fe2000786c0ff */
[----:B------:R-:W-:Y:S01]  /*4e40*/  FFMA.FTZ R49, R11, R49, R88 ;  /* 0x000000310b317223 */ /* 0x000fe20000010058 */
[----:B------:R-:W-:Y:S01]  /*4e50*/  ISETP.GE.U32.AND P4, PT, R35, 0x1000000, PT ;  /* 0x010000002300780c */ /* 0x000fe20003f86070 */
[----:B------:R-:W-:Y:S01]  /*4e60*/  FFMA.FTZ R35, R11, R244, R91 ;  /* 0x000000f40b237223 */ /* 0x000fe2000001005b */
[----:B------:R-:W-:Y:S01]  /*4e70*/  FFMA.FTZ R242, R56, R242, R57 ;  /* 0x000000f238f27223 */ /* 0x000fe20000010039 */
[-C--:B------:R-:W-:Y:S01]  /*4e80*/  FMUL.FTZ R49, R49, R4.reuse ;  /* 0x0000000431317220 */ /* 0x080fe20000410000 */
[----:B------:R-:W-:Y:S01]  /*4e90*/  FADD.FTZ R247, -R48, R247 ;  /* 0x000000f730f77221 */ /* 0x000fe20000010100 */
[----:B------:R-:W-:Y:S01]  /*4ea0*/  FMUL.FTZ R35, R35, R4 ;  /* 0x0000000423237220 */ /* 0x000fe20000410000 */
[----:B------:R-:W-:Y:S01]  /*4eb0*/  FADD.FTZ R245, -R242, R245 ;  /* 0x000000f5f2f57221 */ /* 0x000fe20000010100 */
[----:B------:R-:W-:Y:S01]  /*4ec0*/  FFMA.FTZ R200, R56, R200, R57 ;  /* 0x000000c838c87223 */ /* 0x000fe20000010039 */
[----:B------:R-:W-:Y:S01]  /*4ed0*/  FMUL.FTZ R48, R49, UR5 ;  /* 0x0000000531307c20 */ /* 0x000fe20008410000 */
[----:B------:R-:W-:Y:S01]  /*4ee0*/  FMUL.FTZ R35, R35, UR5 ;  /* 0x0000000523237c20 */ /* 0x000fe20008410000 */
[C---:B------:R-:W-:Y:S01]  /*4ef0*/  FFMA.FTZ R247, R11.reuse, R247, R89 ;  /* 0x000000f70bf77223 */ /* 0x040fe20000010059 */
[----:B------:R-:W-:Y:S01]  /*4f00*/  FFMA.FTZ R245, R11, R245, R90 ;  /* 0x000000f50bf57223 */ /* 0x000fe2000001005a */
[----:B------:R-:W-:Y:S01]  /*4f10*/  FADD.FTZ R200, -R200, R196 ;  /* 0x000000c4c8c87221 */ /* 0x000fe20000010100 */
[----:B------:R-:W-:Y:S01]  /*4f20*/  SEL R48, R48, RZ, P1 ;  /* 0x000000ff30307207 */ /* 0x000fe20000800000 */
[-C--:B------:R-:W-:Y:S01]  /*4f30*/  FMUL.FTZ R247, R247, R4.reuse ;  /* 0x00000004f7f77220 */ /* 0x080fe20000410000 */
[----:B------:R-:W-:Y:S01]  /*4f40*/  FMUL.FTZ R245, R245, R4 ;  /* 0x00000004f5f57220 */ /* 0x000fe20000410000 */
[----:B------:R-:W-:Y:S01]  /*4f50*/  SEL R51, R35, RZ, P4 ;  /* 0x000000ff23337207 */ /* 0x000fe20002000000 */
[C---:B------:R-:W-:Y:S01]  /*4f60*/  FFMA.FTZ R199, R56.reuse, R199, R57 ;  /* 0x000000c738c77223 */ /* 0x040fe20000010039 */
[----:B------:R-:W-:Y:S01]  /*4f70*/  LOP3.LUT P4, RZ, R33, 0xff, RZ, 0xc0, !PT ;  /* 0x000000ff21ff7812 */ /* 0x000fe2000788c0ff */
[----:B------:R-:W-:Y:S01]  /*4f80*/  FMUL.FTZ R49, R247, UR5 ;  /* 0x00000005f7317c20 */ /* 0x000fe20008410000 */
[----:B------:R-:W-:Y:S01]  /*4f90*/  LOP3.LUT P5, RZ, R33, 0xff00, RZ, 0xc0, !PT ;  /* 0x0000ff0021ff7812 */ /* 0x000fe200078ac0ff */
[----:B------:R-:W-:Y:S01]  /*4fa0*/  FMUL.FTZ R50, R245, UR5 ;  /* 0x00000005f5327c20 */ /* 0x000fe20008410000 */
[----:B------:R-:W-:Y:S01]  /*4fb0*/  LOP3.LUT P6, RZ, R33, 0xff0000, RZ, 0xc0, !PT ;  /* 0x00ff000021ff7812 */ /* 0x000fe200078cc0ff */
[----:B------:R-:W-:Y:S01]  /*4fc0*/  FADD.FTZ R0, -R199, R191 ;  /* 0x000000bfc7007221 */ /* 0x000fe20000010100 */
[----:B------:R-:W-:Y:S01]  /*4fd0*/  ISETP.GE.U32.AND P1, PT, R33, 0x1000000, PT ;  /* 0x010000002100780c */ /* 0x000fe20003f26070 */
[----:B------:R-:W-:Y:S01]  /*4fe0*/  FFMA.FTZ R33, R11, R200, R92 ;  /* 0x000000c80b217223 */ /* 0x000fe2000001005c */
[----:B------:R-:W-:Y:S01]  /*4ff0*/  FFMA.FTZ R198, R56, R198, R57 ;  /* 0x000000c638c67223 */ /* 0x000fe20000010039 */
[----:B------:R-:W-:Y:S01]  /*5000*/  SEL R49, R49, RZ, P2 ;  /* 0x000000ff31317207 */ /* 0x000fe20001000000 */
[----:B0-----:R-:W-:-:S04]  /*5010*/  IMAD.WIDE.U32 R52, R10, 0x10, R72 ;  /* 0x000000100a347825 */ /* 0x001fc800078e0048 */
[----:B------:R-:W-:Y:S01]  /*5020*/  FMUL.FTZ R33, R33, R4 ;  /* 0x0000000421217220 */ /* 0x000fe20000410000 */
[----:B------:R-:W-:Y:S01]  /*5030*/  SEL R50, R50, RZ, P3 ;  /* 0x000000ff32327207 */ /* 0x000fe20001800000 */
[----:B------:R-:W-:Y:S01]  /*5040*/  FFMA.FTZ R35, R11, R0, R93 ;  /* 0x000000000b237223 */ /* 0x000fe2000001005d */
[----:B------:R-:W-:Y:S01]  /*5050*/  FADD.FTZ R198, -R198, R182 ;  /* 0x000000b6c6c67221 */ /* 0x000fe20000010100 */
[----:B------:R-:W-:Y:S01]  /*5060*/  FMUL.FTZ R33, R33, UR5 ;  /* 0x0000000521217c20 */ /* 0x000fe20008410000 */
[C-C-:B------:R-:W-:Y:S01]  /*5070*/  FFMA.FTZ R197, R56.reuse, R197, R57.reuse ;  /* 0x000000c538c57223 */ /* 0x140fe20000010039 */
[----:B------:R-:W-:Y:S01]  /*5080*/  FMUL.FTZ R35, R35, R4 ;  /* 0x0000000423237220 */ /* 0x000fe20000410000 */
[----:B------:R0:W-:Y:S01]  /*5090*/  STG.E.128 desc[UR6][R52.64], R48 ;  /* 0x0000003034007986 */ /* 0x0001e2000c101d06 */
[C-C-:B------:R-:W-:Y:S01]  /*50a0*/  FFMA.FTZ R195, R56.reuse, R195, R57.reuse ;  /* 0x000000c338c37223 */ /* 0x140fe20000010039 */
[----:B------:R-:W-:Y:S01]  /*50b0*/  FFMA.FTZ R194, R56, R194, R57 ;  /* 0x000000c238c27223 */ /* 0x000fe20000010039 */
[----:B------:R-:W-:Y:S01]  /*50c0*/  FMUL.FTZ R35, R35, UR5 ;  /* 0x0000000523237c20 */ /* 0x000fe20008410000 */
[----:B------:R-:W-:Y:S01]  /*50d0*/  FADD.FTZ R0, -R197, R181 ;  /* 0x000000b5c5007221 */ /* 0x000fe20000010100 */
[----:B------:R-:W-:Y:S01]  /*50e0*/  FADD.FTZ R195, -R195, R176 ;  /* 0x000000b0c3c37221 */ /* 0x000fe20000010100 */
[----:B------:R-:W-:Y:S01]  /*50f0*/  FADD.FTZ R194, -R194, R175 ;  /* 0x000000afc2c27221 */ /* 0x000fe20000010100 */
[C-C-:B------:R-:W-:Y:S01]  /*5100*/  FFMA.FTZ R190, R56.reuse, R190, R57.reuse ;  /* 0x000000be38be7223 */ /* 0x140fe20000010039 */
[--C-:B------:R-:W-:Y:S01]  /*5110*/  FFMA.FTZ R192, R56, R192, R57.reuse ;  /* 0x000000c038c07223 */ /* 0x100fe20000010039 */
[----:B------:R-:W-:Y:S01]  /*5120*/  FFMA.FTZ R195, R11, R195, R96 ;  /* 0x000000c30bc37223 */ /* 0x000fe20000010060 */
[----:B------:R-:W-:Y:S01]  /*5130*/  LOP3.LUT P2, RZ, R22, 0xff, RZ, 0xc0, !PT ;  /* 0x000000ff16ff7812 */ /* 0x000fe2000784c0ff */
[----:B------:R-:W-:Y:S01]  /*5140*/  FFMA.FTZ R193, R56, R193, R57 ;  /* 0x000000c138c17223 */ /* 0x000fe20000010039 */
[----:B------:R-:W-:Y:S01]  /*5150*/  LOP3.LUT P3, RZ, R22, 0xff00, RZ, 0xc0, !PT ;  /* 0x0000ff0016ff7812 */ /* 0x000fe2000786c0ff */
[----:B------:R-:W-:Y:S01]  /*5160*/  FMUL.FTZ R195, R195, R4 ;  /* 0x00000004c3c37220 */ /* 0x000fe20000410000 */
[----:B------:R-:W-:Y:S01]  /*5170*/  FADD.FTZ R192, -R192, R153 ;  /* 0x00000099c0c07221 */ /* 0x000fe20000010100 */
[C-C-:B------:R-:W-:Y:S01]  /*5180*/  FFMA.FTZ R187, R56.reuse, R187, R57.reuse ;  /* 0x000000bb38bb7223 */ /* 0x140fe20000010039 */
[C-C-:B------:R-:W-:Y:S01]  /*5190*/  FFMA.FTZ R189, R56.reuse, R189, R57.reuse ;  /* 0x000000bd38bd7223 */ /* 0x140fe20000010039 */
[----:B------:R-:W-:Y:S01]  /*51a0*/  FFMA.FTZ R185, R56, R185, R57 ;  /* 0x000000b938b97223 */ /* 0x000fe20000010039 */
[----:B0-----:R-:W-:Y:S01]  /*51b0*/  SEL R48, R33, RZ, P4 ;  /* 0x000000ff21307207 */ /* 0x001fe20002000000 */
[----:B------:R-:W-:Y:S01]  /*51c0*/  FFMA.FTZ R33, R11, R198, R94 ;  /* 0x000000c60b217223 */ /* 0x000fe2000001005e */
[----:B------:R-:W-:Y:S01]  /*51d0*/  SEL R49, R35, RZ, P5 ;  /* 0x000000ff23317207 */ /* 0x000fe20002800000 */
[C---:B------:R-:W-:Y:S01]  /*51e0*/  FFMA.FTZ R35, R11.reuse, R0, R95 ;  /* 0x000000000b237223 */ /* 0x040fe2000001005f */
[----:B------:R-:W-:Y:S01]  /*51f0*/  FFMA.FTZ R51, R11, R194, R97 ;  /* 0x000000c20b337223 */ /* 0x000fe20000010061 */
[-C--:B------:R-:W-:Y:S01]  /*5200*/  FMUL.FTZ R33, R33, R4.reuse ;  /* 0x0000000421217220 */ /* 0x080fe20000410000 */
[----:B------:R-:W-:Y:S01]  /*5210*/  FMUL.FTZ R52, R195, UR5 ;  /* 0x00000005c3347c20 */ /* 0x000fe20008410000 */
[-C--:B------:R-:W-:Y:S01]  /*5220*/  FMUL.FTZ R35, R35, R4.reuse ;  /* 0x0000000423237220 */ /* 0x080fe20000410000 */
[----:B------:R-:W-:Y:S01]  /*5230*/  FMUL.FTZ R51, R51, R4 ;  /* 0x0000000433337220 */ /* 0x000fe20000410000 */
[----:B------:R-:W-:Y:S01]  /*5240*/  FMUL.FTZ R33, R33, UR5 ;  /* 0x0000000521217c20 */ /* 0x000fe20008410000 */
[----:B------:R-:W-:Y:S01]  /*5250*/  FADD.FTZ R193, -R193, R154 ;  /* 0x0000009ac1c17221 */ /* 0x000fe20000010100 */
[----:B------:R-:W-:Y:S01]  /*5260*/  FMUL.FTZ R35, R35, UR5 ;  /* 0x0000000523237c20 */ /* 0x000fe20008410000 */
[----:B------:R-:W-:Y:S01]  /*5270*/  FMUL.FTZ R53, R51, UR5 ;  /* 0x0000000533357c20 */ /* 0x000fe20008410000 */
[----:B------:R-:W-:Y:S01]  /*5280*/  SEL R52, R52, RZ, P2 ;  /* 0x000000ff34347207 */ /* 0x000fe20001000000 */
[----:B------:R-:W-:Y:S01]  /*5290*/  FADD.FTZ R150, -R187, R150 ;  /* 0x00000096bb967221 */ /* 0x000fe20000010100 */
[----:B------:R-:W-:Y:S01]  /*52a0*/  SEL R50, R33, RZ, P6 ;  /* 0x000000ff21327207 */ /* 0x000fe20003000000 */
[----:B------:R-:W-:Y:S01]  /*52b0*/  FADD.FTZ R33, -R190, R152 ;  /* 0x00000098be217221 */ /* 0x000fe20000010100 */
[----:B------:R-:W-:Y:S01]  /*52c0*/  SEL R51, R35, RZ, P1 ;  /* 0x000000ff23337207 */ /* 0x000fe20000800000 */
[C-C-:B------:R-:W-:Y:S01]  /*52d0*/  FFMA.FTZ R188, R56.reuse, R188, R57.reuse ;  /* 0x000000bc38bc7223 */ /* 0x140fe20000010039 */
[----:B------:R-:W-:Y:S01]  /*52e0*/  SEL R53, R53, RZ, P3 ;  /* 0x000000ff35357207 */ /* 0x000fe20001800000 */
[----:B------:R-:W-:Y:S01]  /*52f0*/  FFMA.FTZ R33, R11, R33, R100 ;  /* 0x000000210b217223 */ /* 0x000fe20000010064 */
[C---:B------:R-:W-:Y:S01]  /*5300*/  LOP3.LUT P6, RZ, R21.reuse, 0xff, RZ, 0xc0, !PT ;  /* 0x000000ff15ff7812 */ /* 0x040fe200078cc0ff */
[C-C-:B------:R-:W-:Y:S01]  /*5310*/  FFMA.FTZ R186, R56.reuse, R186, R57.reuse ;  /* 0x000000ba38ba7223 */ /* 0x140fe20000010039 */
[----:B------:R-:W-:Y:S01]  /*5320*/  LOP3.LUT P1, RZ, R21, 0xff00, RZ, 0xc0, !PT ;  /* 0x0000ff0015ff7812 */ /* 0x000fe2000782c0ff */
[----:B------:R-:W-:Y:S01]  /*5330*/  FMUL.FTZ R33, R33, R4 ;  /* 0x0000000421217220 */ /* 0x000fe20000410000 */
[C---:B------:R-:W-:Y:S01]  /*5340*/  LOP3.LUT P2, RZ, R21.reuse, 0xff0000, RZ, 0xc0, !PT ;  /* 0x00ff000015ff7812 */ /* 0x040fe2000784c0ff */
[C---:B------:R-:W-:Y:S01]  /*5350*/  FFMA.FTZ R184, R56.reuse, R184, R57 ;  /* 0x000000b838b87223 */ /* 0x040fe20000010039 */
[----:B------:R-:W-:Y:S01]  /*5360*/  ISETP.GE.U32.AND P3, PT, R21, 0x1000000, PT ;  /* 0x010000001500780c */ /* 0x000fe20003f66070 */
[----:B------:R-:W-:Y:S01]  /*5370*/  FFMA.FTZ R21, R11, R192, R99 ;  /* 0x000000c00b157223 */ /* 0x000fe20000010063 */
[----:B------:R-:W-:Y:S01]  /*5380*/  FMUL.FTZ R33, R33, UR5 ;  /* 0x0000000521217c20 */ /* 0x000fe20008410000 */
[C-C-:B------:R-:W-:Y:S01]  /*5390*/  FFMA.FTZ R183, R56.reuse, R183, R57.reuse ;  /* 0x000000b738b77223 */ /* 0x140fe20000010039 */
[C-C-:B------:R-:W-:Y:S01]  /*53a0*/  FFMA.FTZ R180, R56.reuse, R180, R57.reuse ;  /* 0x000000b438b47223 */ /* 0x140fe20000010039 */
[----:B------:R-:W-:Y:S01]  /*53b0*/  FMUL.FTZ R21, R21, R4 ;  /* 0x0000000415157220 */ /* 0x000fe20000410000 */
        /* <DEDUP_REMOVED lines=19> */
[----:B------:R-:W-:Y:S01]  /*54f0*/  FMUL.FTZ R21, R21, UR5 ;  /* 0x0000000515157c20 */ /* 0x000fe20008410000 */
[----:B------:R-:W-:Y:S01]  /*5500*/  ISETP.GE.U32.AND P5, PT, R22, 0x1000000, PT ;  /* 0x010000001600780c */ /* 0x000fe20003fa6070 */
[----:B------:R-:W-:Y:S01]  /*5510*/  FADD.FTZ R0, -R189, R151 ;  /* 0x00000097bd007221 */ /* 0x000fe20000010100 */
[----:B------:R-:W-:Y:S01]  /*5520*/  SEL R56, R33, RZ, P6 ;  /* 0x000000ff21387207 */ /* 0x000fe20003000000 */
[----:B------:R-:W-:Y:S01]  /*5530*/  FFMA.FTZ R193, R11, R193, R98 ;  /* 0x000000c10bc17223 */ /* 0x000fe20000010062 */
[----:B------:R-:W-:Y:S01]  /*5540*/  FADD.FTZ R10, -R185, R147 ;  /* 0x00000093b90a7221 */ /* 0x000fe20000010100 */
[----:B------:R-:W-:Y:S01]  /*5550*/  FFMA.FTZ R33, R11, R150, R103 ;  /* 0x000000960b217223 */ /* 0x000fe20000010067 */
[----:B------:R-:W-:Y:S01]  /*5560*/  FADD.FTZ R149, -R188, R149 ;  /* 0x00000095bc957221 */ /* 0x000fe20000010100 */
[----:B------:R-:W-:Y:S01]  /*5570*/  FADD.FTZ R35, -R186, R148 ;  /* 0x00000094ba237221 */ /* 0x000fe20000010100 */
[----:B------:R-:W-:Y:S01]  /*5580*/  SEL R55, R21, RZ, P5 ;  /* 0x000000ff15377207 */ /* 0x000fe20002800000 */
[----:B------:R-:W-:Y:S01]  /*5590*/  FMUL.FTZ R193, R193, R4 ;  /* 0x00000004c1c17220 */ /* 0x000fe20000410000 */
[C---:B------:R-:W-:Y:S01]  /*55a0*/  FFMA.FTZ R21, R11.reuse, R0, R101 ;  /* 0x000000000b157223 */ /* 0x040fe20000010065 */
[----:B------:R-:W-:Y:S01]  /*55b0*/  FFMA.FTZ R59, R11, R10, R105 ;  /* 0x0000000a0b3b7223 */ /* 0x000fe20000010069 */
[-C--:B------:R-:W-:Y:S01]  /*55c0*/  FMUL.FTZ R33, R33, R4.reuse ;  /* 0x0000000421217220 */ /* 0x080fe20000410000 */
[C---:B------:R-:W-:Y:S01]  /*55d0*/  FFMA.FTZ R149, R11.reuse, R149, R102 ;  /* 0x000000950b957223 */ /* 0x040fe20000010066 */
[----:B------:R-:W-:Y:S01]  /*55e0*/  FFMA.FTZ R35, R11, R35, R104 ;  /* 0x000000230b237223 */ /* 0x000fe20000010068 */
[----:B------:R-:W-:Y:S01]  /*55f0*/  FMUL.FTZ R54, R193, UR5 ;  /* 0x00000005c1367c20 */ /* 0x000fe20008410000 */
[-C--:B------:R-:W-:Y:S01]  /*5600*/  FMUL.FTZ R21, R21, R4.reuse ;  /* 0x0000000415157220 */ /* 0x080fe20000410000 */
[-C--:B------:R-:W-:Y:S01]  /*5610*/  FMUL.FTZ R59, R59, R4.reuse ;  /* 0x000000043b3b7220 */ /* 0x080fe20000410000 */
[----:B------:R-:W-:Y:S01]  /*5620*/  FMUL.FTZ R33, R33, UR5 ;  /* 0x0000000521217c20 */ /* 0x000fe20008410000 */
[----:B------:R-:W-:Y:S01]  /*5630*/  LOP3.LUT P4, RZ, R22, 0xff0000, RZ, 0xc0, !PT ;  /* 0x00ff000016ff7812 */ /* 0x000fe2000788c0ff */
[-C--:B------:R-:W-:Y:S01]  /*5640*/  FMUL.FTZ R149, R149, R4.reuse ;  /* 0x0000000495957220 */ /* 0x080fe20000410000 */
[----:B------:R-:W-:Y:S01]  /*5650*/  FMUL.FTZ R35, R35, R4 ;  /* 0x0000000423237220 */ /* 0x000fe20000410000 */
[----:B------:R-:W-:Y:S01]  /*5660*/  FMUL.FTZ R21, R21, UR5 ;  /* 0x0000000515157c20 */ /* 0x000fe20008410000 */
[----:B------:R-:W-:Y:S01]  /*5670*/  FMUL.FTZ R61, R59, UR5 ;  /* 0x000000053b3d7c20 */ /* 0x000fe20008410000 */
[----:B------:R-:W-:Y:S01]  /*5680*/  SEL R54, R54, RZ, P4 ;  /* 0x000000ff36367207 */ /* 0x000fe20002000000 */
[----:B------:R-:W-:Y:S01]  /*5690*/  FMUL.FTZ R58, R149, UR5 ;  /* 0x00000005953a7c20 */ /* 0x000fe20008410000 */
[----:B------:R-:W-:Y:S01]  /*56a0*/  FMUL.FTZ R35, R35, UR5 ;  /* 0x0000000523237c20 */ /* 0x000fe20008410000 */
[----:B------:R-:W-:Y:S01]  /*56b0*/  SEL R59, R33, RZ, P3 ;  /* 0x000000ff213b7207 */ /* 0x000fe20001800000 */
[----:B------:R-:W-:Y:S01]  /*56c0*/  FADD.FTZ R0, -R183, R145 ;  /* 0x00000091b7007221 */ /* 0x000fe20000010100 */
[----:B------:R-:W-:Y:S01]  /*56d0*/  LOP3.LUT P4, RZ, R20, 0xff, RZ, 0xc0, !PT ;  /* 0x000000ff14ff7812 */ /* 0x000fe2000788c0ff */
[----:B------:R-:W-:Y:S01]  /*56e0*/  FADD.FTZ R33, -R180, R144 ;  /* 0x00000090b4217221 */ /* 0x000fe20000010100 */
[----:B------:R-:W-:Y:S01]  /*56f0*/  LOP3.LUT P5, RZ, R20, 0xff00, RZ, 0xc0, !PT ;  /* 0x0000ff0014ff7812 */ /* 0x000fe200078ac0ff */
[----:B------:R-:W-:Y:S01]  /*5700*/  FADD.FTZ R184, -R184, R146 ;  /* 0x00000092b8b87221 */ /* 0x000fe20000010100 */
[----:B------:R-:W-:Y:S01]  /*5710*/  SEL R57, R21, RZ, P1 ;  /* 0x000000ff15397207 */ /* 0x000fe20000800000 */
[C---:B------:R-:W-:Y:S01]  /*5720*/  FFMA.FTZ R21, R11.reuse, R0, R107 ;  /* 0x000000000b157223 */ /* 0x040fe2000001006b */
[----:B------:R-:W-:Y:S01]  /*5730*/  SEL R58, R58, RZ, P2 ;  /* 0x000000ff3a3a7207 */ /* 0x000fe20001000000 */
[----:B------:R-:W-:Y:S01]  /*5740*/  FFMA.FTZ R33, R11, R33, R108 ;  /* 0x000000210b217223 */ /* 0x000fe2000001006c */
[----:B------:R-:W-:Y:S01]  /*5750*/  SEL R60, R35, RZ, P4 ;  /* 0x000000ff233c7207 */ /* 0x000fe20002000000 */
[-C--:B------:R-:W-:Y:S01]  /*5760*/  FMUL.FTZ R21, R21, R4.reuse ;  /* 0x0000000415157220 */ /* 0x080fe20000410000 */
[----:B------:R-:W-:Y:S01]  /*5770*/  SEL R61, R61, RZ, P5 ;  /* 0x000000ff3d3d7207 */ /* 0x000fe20002800000 */
[----:B------:R-:W-:Y:S01]  /*5780*/  FMUL.FTZ R33, R33, R4 ;  /* 0x0000000421217220 */ /* 0x000fe20000410000 */
[----:B------:R-:W-:Y:S01]  /*5790*/  LOP3.LUT P2, RZ, R19, 0xff, RZ, 0xc0, !PT ;  /* 0x000000ff13ff7812 */ /* 0x000fe2000784c0ff */
[----:B------:R-:W-:Y:S01]  /*57a0*/  FMUL.FTZ R21, R21, UR5 ;  /* 0x0000000515157c20 */ /* 0x000fe20008410000 */
[----:B------:R-:W-:Y:S01]  /*57b0*/  LOP3.LUT P3, RZ, R19, 0xff00, RZ, 0xc0, !PT ;  /* 0x0000ff0013ff7812 */ /* 0x000fe2000786c0ff */
[----:B------:R-:W-:Y:S01]  /*57c0*/  FMUL.FTZ R33, R33, UR5 ;  /* 0x0000000521217c20 */ /* 0x000fe20008410000 */
[C---:B------:R-:W-:Y:S01]  /*57d0*/  LOP3.LUT P4, RZ, R19.reuse, 0xff0000, RZ, 0xc0, !PT ;  /* 0x00ff000013ff7812 */ /* 0x040fe2000788c0ff */
[----:B------:R-:W-:Y:S01]  /*57e0*/  FADD.FTZ R65, -R174, R140 ;  /* 0x0000008cae417221 */ /* 0x000fe20000010100 */
[----:B------:R-:W-:Y:S01]  /*57f0*/  ISETP.GE.U32.AND P5, PT, R19, 0x1000000, PT ;  /* 0x010000001300780c */ /* 0x000fe20003fa6070 */
[----:B------:R-:W-:Y:S01]  /*5800*/  FFMA.FTZ R19, R11, R184, R106 ;  /* 0x000000b80b137223 */ /* 0x000fe2000001006a */
[----:B------:R-:W-:Y:S01]  /*5810*/  LOP3.LUT P6, RZ, R20, 0xff0000, RZ, 0xc0, !PT ;  /* 0x00ff000014ff7812 */ /* 0x000fe200078cc0ff */
[----:B------:R-:W-:Y:S01]  /*5820*/  FADD.FTZ R35, -R178, R142 ;  /* 0x0000008eb2237221 */ /* 0x000fe20000010100 */
[----:B------:R-:W-:Y:S01]  /*5830*/  ISETP.GE.U32.AND P1, PT, R20, 0x1000000, PT ;  /* 0x010000001400780c */ /* 0x000fe20003f26070 */
[----:B------:R-:W-:Y:S01]  /*5840*/  FMUL.FTZ R19, R19, R4 ;  /* 0x0000000413137220 */ /* 0x000fe20000410000 */
[----:B------:R-:W-:Y:S01]  /*5850*/  FADD.FTZ R0, -R177, R141 ;  /* 0x0000008db1007221 */ /* 0x000fe20000010100 */
[----:B------:R-:W-:Y:S01]  /*5860*/  FADD.FTZ R20, -R173, R139 ;  /* 0x0000008bad147221 */ /* 0x000fe20000010100 */
[----:B------:R-:W-:Y:S01]  /*5870*/  FADD.FTZ R10, -R179, R143 ;  /* 0x0000008fb30a7221 */ /* 0x000fe20000010100 */
[----:B------:R-:W-:Y:S01]  /*5880*/  FMUL.FTZ R19, R19, UR5 ;  /* 0x0000000513137c20 */ /* 0x000fe20008410000 */
[----:B------:R-:W-:Y:S01]  /*5890*/  SEL R63, R21, RZ, P1 ;  /* 0x000000ff153f7207 */ /* 0x000fe20000800000 */
[----:B------:R-:W-:Y:S01]  /*58a0*/  FFMA.FTZ R65, R11, R65, R112 ;  /* 0x000000410b417223 */ /* 0x000fe20000010070 */
[----:B------:R-:W-:Y:S01]  /*58b0*/  SEL R64, R33, RZ, P2 ;  /* 0x000000ff21407207 */ /* 0x000fe20001000000 */
[C---:B------:R-:W-:Y:S01]  /*58c0*/  FFMA.FTZ R35, R11.reuse, R35, R110 ;  /* 0x000000230b237223 */ /* 0x040fe2000001006e */
[C---:B------:R-:W-:Y:S01]  /*58d0*/  FFMA.FTZ R21, R11.reuse, R0, R111 ;  /* 0x000000000b157223 */ /* 0x040fe2000001006f */
[----:B------:R-:W-:Y:S01]  /*58e0*/  FFMA.FTZ R33, R11, R20, R113 ;  /* 0x000000140b217223 */ /* 0x000fe20000010071 */
[----:B------:R-:W-:Y:S01]  /*58f0*/  SEL R62, R19, RZ, P6 ;  /* 0x000000ff133e7207 */ /* 0x000fe20003000000 */
[----:B------:R-:W-:Y:S01]  /*5900*/  FFMA.FTZ R19, R11, R10, R109 ;  /* 0x0000000a0b137223 */ /* 0x000fe2000001006d */
[-C--:B------:R-:W-:Y:S01]  /*5910*/  FMUL.FTZ R0, R65, R4.reuse ;  /* 0x0000000441007220 */ /* 0x080fe20000410000 */
[-C--:B------:R-:W-:Y:S01]  /*5920*/  FMUL.FTZ R35, R35, R4.reuse ;  /* 0x0000000423237220 */ /* 0x080fe20000410000 */
[-C--:B------:R-:W-:Y:S01]  /*5930*/  FMUL.FTZ R21, R21, R4.reuse ;  /* 0x0000000415157220 */ /* 0x080fe20000410000 */
[-C--:B------:R-:W-:Y:S01]  /*5940*/  FMUL.FTZ R33, R33, R4.reuse ;  /* 0x0000000421217220 */ /* 0x080fe20000410000 */
[-C--:B------:R-:W-:Y:S01]  /*5950*/  FMUL.FTZ R19, R19, R4.reuse ;  /* 0x0000000413137220 */ /* 0x080fe20000410000 */
[----:B------:R-:W-:Y:S01]  /*5960*/  FMUL.FTZ R0, R0, UR5 ;  /* 0x0000000500007c20 */ /* 0x000fe20008410000 */
[----:B------:R-:W-:Y:S01]  /*5970*/  LOP3.LUT P6, RZ, R15, 0xff, RZ, 0xc0, !PT ;  /* 0x000000ff0fff7812 */ /* 0x000fe200078cc0ff */
[----:B------:R-:W-:Y:S01]  /*5980*/  FMUL.FTZ R35, R35, UR5 ;  /* 0x0000000523237c20 */ /* 0x000fe20008410000 */
[----:B------:R-:W-:Y:S01]  /*5990*/  FMUL.FTZ R21, R21, UR5 ;  /* 0x0000000515157c20 */ /* 0x000fe20008410000 */
[----:B------:R-:W-:Y:S01]  /*59a0*/  FMUL.FTZ R33, R33, UR5 ;  /* 0x0000000521217c20 */ /* 0x000fe20008410000 */
[----:B------:R-:W-:Y:S01]  /*59b0*/  LOP3.LUT P1, RZ, R15, 0xff00, RZ, 0xc0, !PT ;  /* 0x0000ff000fff7812 */ /* 0x000fe2000782c0ff */
[----:B------:R-:W-:Y:S01]  /*59c0*/  FMUL.FTZ R19, R19, UR5 ;  /* 0x0000000513137c20 */ /* 0x000fe20008410000 */
[----:B------:R-:W-:Y:S01]  /*59d0*/  FADD.FTZ R172, -R172, R138 ;  /* 0x0000008aacac7221 */ /* 0x000fe20000010100 */
[----:B------:R-:W-:Y:S01]  /*59e0*/  SEL R68, R0, RZ, P6 ;  /* 0x000000ff00447207 */ /* 0x000fe20003000000 */
[----:B------:R-:W-:Y:S01]  /*59f0*/  FADD.FTZ R0, -R167, R137 ;  /* 0x00000089a7007221 */ /* 0x000fe20000010100 */
[----:B------:R-:W-:Y:S01]  /*5a00*/  SEL R66, R35, RZ, P4 ;  /* 0x000000ff23427207 */ /* 0x000fe20002000000 */
[----:B------:R-:W-:Y:S01]  /*5a10*/  FADD.FTZ R34, -R165, R34 ;  /* 0x00000022a5227221 */ /* 0x000fe20000010100 */
[----:B------:R-:W-:Y:S01]  /*5a20*/  SEL R67, R21, RZ, P5 ;  /* 0x000000ff15437207 */ /* 0x000fe20002800000 */
[----:B------:R-:W-:Y:S01]  /*5a30*/  FADD.FTZ R21, -R164, R32 ;  /* 0x00000020a4157221 */ /* 0x000fe20000010100 */
[----:B------:R-:W-:Y:S01]  /*5a40*/  SEL R69, R33, RZ, P1 ;  /* 0x000000ff21457207 */ /* 0x000fe20000800000 */
[----:B------:R-:W-:Y:S01]  /*5a50*/  FADD.FTZ R10, -R161, R29 ;  /* 0x0000001da10a7221 */ /* 0x000fe20000010100 */
[----:B------:R-:W-:Y:S01]  /*5a60*/  LOP3.LUT P4, RZ, R13, 0xff, RZ, 0xc0, !PT ;  /* 0x000000ff0dff7812 */ /* 0x000fe2000788c0ff */
[----:B------:R-:W-:Y:S01]  /*5a70*/  FFMA.FTZ R21, R11, R21, R118 ;  /* 0x000000150b157223 */ /* 0x000fe20000010076 */
[C---:B------:R-:W-:Y:S01]  /*5a80*/  LOP3.LUT P5, RZ, R13.reuse, 0xff00, RZ, 0xc0, !PT ;  /* 0x0000ff000dff7812 */ /* 0x040fe200078ac0ff */
[----:B------:R-:W-:Y:S01]  /*5a90*/  FADD.FTZ R160, -R160, R28 ;  /* 0x0000001ca0a07221 */ /* 0x000fe20000010100 */
[----:B------:R-:W-:Y:S01]  /*5aa0*/  LOP3.LUT P6, RZ, R13, 0xff0000, RZ, 0xc0, !PT ;  /* 0x00ff00000dff7812 */ /* 0x000fe200078cc0ff */
[----:B------:R-:W-:Y:S01]  /*5ab0*/  FMUL.FTZ R21, R21, R4 ;  /* 0x0000000415157220 */ /* 0x000fe20000410000 */
[----:B------:R-:W-:Y:S01]  /*5ac0*/  ISETP.GE.U32.AND P1, PT, R13, 0x1000000, PT ;  /* 0x010000000d00780c */ /* 0x000fe20003f26070 */
[----:B------:R-:W-:Y:S01]  /*5ad0*/  FFMA.FTZ R13, R11, R172, R114 ;  /* 0x000000ac0b0d7223 */ /* 0x000fe20000010072 */
[----:B------:R-:W-:Y:S01]  /*5ae0*/  SEL R65, R19, RZ, P3 ;  /* 0x000000ff13417207 */ /* 0x000fe20001800000 */
[----:B------:R-:W-:Y:S01]  /*5af0*/  FADD.FTZ R19, -R166, R136 ;  /* 0x00000088a6137221 */ /* 0x000fe20000010100 */
[----:B------:R-:W-:Y:S01]  /*5b00*/  LOP3.LUT P2, RZ, R15, 0xff0000, RZ, 0xc0, !PT ;  /* 0x00ff00000fff7812 */ /* 0x000fe2000784c0ff */
[----:B------:R-:W-:Y:S01]  /*5b10*/  FMUL.FTZ R13, R13, R4 ;  /* 0x000000040d0d7220 */ /* 0x000fe20000410000 */
[----:B------:R-:W-:Y:S01]  /*5b20*/  ISETP.GE.U32.AND P3, PT, R15, 0x1000000, PT ;  /* 0x010000000f00780c */ /* 0x000fe20003f66070 */
[C---:B------:R-:W-:Y:S01]  /*5b30*/  FFMA.FTZ R15, R11.reuse, R0, R115 ;  /* 0x000000000b0f7223 */ /* 0x040fe20000010073 */
[----:B------:R-:W-:Y:S01]  /*5b40*/  FFMA.FTZ R19, R11, R19, R116 ;  /* 0x000000130b137223 */ /* 0x000fe20000010074 */
[----:B------:R-:W-:Y:S01]  /*5b50*/  FMUL.FTZ R13, R13, UR5 ;  /* 0x000000050d0d7c20 */ /* 0x000fe20008410000 */
[----:B------:R-:W-:Y:S01]  /*5b60*/  FADD.FTZ R0, -R163, R31 ;  /* 0x0000001fa3007221 */ /* 0x000fe20000010100 */
[-C--:B------:R-:W-:Y:S01]  /*5b70*/  FMUL.FTZ R15, R15, R4.reuse ;  /* 0x000000040f0f7220 */ /* 0x080fe20000410000 */
[----:B------:R-:W-:Y:S01]  /*5b80*/  FMUL.FTZ R19, R19, R4 ;  /* 0x0000000413137220 */ /* 0x000fe20000410000 */
[----:B------:R-:W-:Y:S01]  /*5b90*/  FADD.FTZ R31, -R162, R30 ;  /* 0x0000001ea21f7221 */ /* 0x000fe20000010100 */
[----:B------:R-:W-:Y:S01]  /*5ba0*/  SEL R70, R13, RZ, P2 ;  /* 0x000000ff0d467207 */ /* 0x000fe20001000000 */
[----:B------:R-:W-:Y:S01]  /*5bb0*/  FMUL.FTZ R15, R15, UR5 ;  /* 0x000000050f0f7c20 */ /* 0x000fe20008410000 */
[----:B------:R-:W-:Y:S01]  /*5bc0*/  FMUL.FTZ R19, R19, UR5 ;  /* 0x0000000513137c20 */ /* 0x000fe20008410000 */
[C---:B------:R-:W-:Y:S01]  /*5bd0*/  FFMA.FTZ R13, R11.reuse, R34, R117 ;  /* 0x000000220b0d7223 */ /* 0x040fe20000010075 */
[----:B------:R-:W-:Y:S01]  /*5be0*/  FFMA.FTZ R31, R11, R31, R120 ;  /* 0x0000001f0b1f7223 */ /* 0x000fe20000010078 */
[----:B------:R-:W-:Y:S01]  /*5bf0*/  FMUL.FTZ R21, R21, UR5 ;  /* 0x0000000515157c20 */ /* 0x000fe20008410000 */
[----:B------:R-:W-:Y:S01]  /*5c00*/  SEL R71, R15, RZ, P3 ;  /* 0x000000ff0f477207 */ /* 0x000fe20001800000 */
[----:B------:R-:W-:Y:S01]  /*5c10*/  FFMA.FTZ R15, R11, R0, R119 ;  /* 0x000000000b0f7223 */ /* 0x000fe20000010077 */
[----:B------:R-:W-:Y:S01]  /*5c20*/  SEL R32, R19, RZ, P4 ;  /* 0x000000ff13207207 */ /* 0x000fe20002000000 */
[----:B------:R-:W-:Y:S01]  /*5c30*/  FMUL.FTZ R13, R13, R4 ;  /* 0x000000040d0d7220 */ /* 0x000fe20000410000 */
[----:B------:R-:W-:Y:S01]  /*5c40*/  FFMA.FTZ R19, R11, R10, R121 ;  /* 0x0000000a0b137223 */ /* 0x000fe20000010079 */
        /* <DEDUP_REMOVED lines=8> */
[----:B------:R-:W-:Y:S01]  /*5cd0*/  SEL R33, R13, RZ, P5 ;  /* 0x000000ff0d217207 */ /* 0x000fe20002800000 */
[----:B------:R-:W-:Y:S01]  /*5ce0*/  FADD.FTZ R0, -R159, R27 ;  /* 0x0000001b9f007221 */ /* 0x000fe20000010100 */
[C---:B------:R-:W-:Y:S01]  /*5cf0*/  LOP3.LUT P3, RZ, R6.reuse, 0xff00, RZ, 0xc0, !PT ;  /* 0x0000ff0006ff7812 */ /* 0x040fe2000786c0ff */
[----:B------:R-:W-:Y:S01]  /*5d00*/  FADD.FTZ R10, -R155, R23 ;  /* 0x000000179b0a7221 */ /* 0x000fe20000010100 */
[C---:B------:R-:W-:Y:S01]  /*5d10*/  LOP3.LUT P4, RZ, R6.reuse, 0xff0000, RZ, 0xc0, !PT ;  /* 0x00ff000006ff7812 */ /* 0x040fe2000788c0ff */
[----:B------:R-:W-:Y:S01]  /*5d20*/  FFMA.FTZ R13, R11, R0, R123 ;  /* 0x000000000b0d7223 */ /* 0x000fe2000001007b */
[----:B------:R-:W-:Y:S01]  /*5d30*/  ISETP.GE.U32.AND P5, PT, R6, 0x1000000, PT ;  /* 0x010000000600780c */ /* 0x000fe20003fa6070 */
[----:B------:R-:W-:Y:S01]  /*5d40*/  FADD.FTZ R6, -R157, R25 ;  /* 0x000000199d067221 */ /* 0x000fe20000010100 */
[----:B------:R-:W-:Y:S01]  /*5d50*/  SEL R35, R15, RZ, P1 ;  /* 0x000000ff0f237207 */ /* 0x000fe20000800000 */
[----:B------:R-:W-:Y:S01]  /*5d60*/  FADD.FTZ R15, -R158, R26 ;  /* 0x0000001a9e0f7221 */ /* 0x000fe20000010100 */
[----:B------:R-:W-:Y:S01]  /*5d70*/  FADD.FTZ R25, -R156, R24 ;  /* 0x000000189c197221 */ /* 0x000fe20000010100 */
[----:B------:R-:W-:Y:S01]  /*5d80*/  SEL R34, R21, RZ, P6 ;  /* 0x000000ff15227207 */ /* 0x000fe20003000000 */
[----:B------:R-:W-:Y:S01]  /*5d90*/  FMUL.FTZ R26, R13, R4 ;  /* 0x000000040d1a7220 */ /* 0x000fe20000410000 */
[----:B------:R-:W-:Y:S01]  /*5da0*/  SEL R20, R20, RZ, P2 ;  /* 0x000000ff14147207 */ /* 0x000fe20001000000 */
[----:B------:R-:W-:Y:S01]  /*5db0*/  FFMA.FTZ R15, R11, R15, R124 ;  /* 0x0000000f0b0f7223 */ /* 0x000fe2000001007c */
[----:B------:R-:W-:Y:S01]  /*5dc0*/  SEL R21, R19, RZ, P3 ;  /* 0x000000ff13157207 */ /* 0x000fe20001800000 */
[----:B------:R-:W-:Y:S01]  /*5dd0*/  FFMA.FTZ R19, R11, R6, R125 ;  /* 0x000000060b137223 */ /* 0x000fe2000001007d */
[----:B------:R-:W-:Y:S01]  /*5de0*/  LOP3.LUT P6, RZ, R9, 0xff, RZ, 0xc0, !PT ;  /* 0x000000ff09ff7812 */ /* 0x000fe200078cc0ff */
[----:B------:R-:W-:Y:S01]  /*5df0*/  FFMA.FTZ R25, R11, R25, R126 ;  /* 0x000000190b197223 */ /* 0x000fe2000001007e */
[----:B------:R-:W-:Y:S01]  /*5e00*/  LOP3.LUT P1, RZ, R9, 0xff00, RZ, 0xc0, !PT ;  /* 0x0000ff0009ff7812 */ /* 0x000fe2000782c0ff */
[-C--:B------:R-:W-:Y:S01]  /*5e10*/  FMUL.FTZ R27, R15, R4.reuse ;  /* 0x000000040f1b7220 */ /* 0x080fe20000410000 */
[----:B------:R-:W-:Y:S01]  /*5e20*/  LOP3.LUT P2, RZ, R9, 0xff0000, RZ, 0xc0, !PT ;  /* 0x00ff000009ff7812 */ /* 0x000fe2000784c0ff */
[----:B------:R-:W-:Y:S01]  /*5e30*/  FMUL.FTZ R28, R19, R4 ;  /* 0x00000004131c7220 */ /* 0x000fe20000410000 */
[----:B------:R-:W-:Y:S01]  /*5e40*/  ISETP.GE.U32.AND P3, PT, R9, 0x1000000, PT ;  /* 0x010000000900780c */ /* 0x000fe20003f66070 */
[C---:B------:R-:W-:Y:S01]  /*5e50*/  FFMA.FTZ R9, R11.reuse, R160, R122 ;  /* 0x000000a00b097223 */ /* 0x040fe2000001007a */
[----:B------:R-:W-:Y:S01]  /*5e60*/  FFMA.FTZ R11, R11, R10, R127 ;  /* 0x0000000a0b0b7223 */ /* 0x000fe2000001007f */
[----:B------:R-:W-:Y:S01]  /*5e70*/  FMUL.FTZ R29, R25, R4 ;  /* 0x00000004191d7220 */ /* 0x000fe20000410000 */
[----:B------:R-:W-:-:S04]  /*5e80*/  IMAD.WIDE.U32 R22, R8, 0x10, R72 ;  /* 0x0000001008167825 */ /* 0x000fc800078e0048 */
[-C--:B------:R-:W-:Y:S01]  /*5e90*/  FMUL.FTZ R0, R9, R4.reuse ;  /* 0x0000000409007220 */ /* 0x080fe20000410000 */
[----:B------:R-:W-:Y:S01]  /*5ea0*/  FMUL.FTZ R30, R11, R4 ;  /* 0x000000040b1e7220 */ /* 0x000fe20000410000 */
[----:B------:R-:W-:Y:S01]  /*5eb0*/  FMUL.FTZ R26, R26, UR5 ;  /* 0x000000051a1a7c20 */ /* 0x000fe20008410000 */
[----:B------:R-:W-:-:S04]  /*5ec0*/  IMAD.WIDE.U32 R10, R3, 0x10, R72 ;  /* 0x00000010030a7825 */ /* 0x000fc800078e0048 */
[----:B------:R-:W-:Y:S01]  /*5ed0*/  FMUL.FTZ R0, R0, UR5 ;  /* 0x0000000500007c20 */ /* 0x000fe20008410000 */
[----:B------:R-:W-:Y:S01]  /*5ee0*/  FMUL.FTZ R4, R27, UR5 ;  /* 0x000000051b047c20 */ /* 0x000fe20008410000 */
[----:B------:R-:W-:Y:S01]  /*5ef0*/  FMUL.FTZ R29, R29, UR5 ;  /* 0x000000051d1d7c20 */ /* 0x000fe20008410000 */
[----:B------:R-:W-:-:S04]  /*5f00*/  IMAD.WIDE.U32 R6, R7, 0x10, R72 ;  /* 0x0000001007067825 */ /* 0x000fc800078e0048 */
[----:B------:R-:W-:Y:S01]  /*5f10*/  FMUL.FTZ R30, R30, UR5 ;  /* 0x000000051e1e7c20 */ /* 0x000fe20008410000 */
[----:B------:R-:W-:Y:S01]  /*5f20*/  STG.E.128 desc[UR6][R10.64], R48 ;  /* 0x000000300a007986 */ /* 0x000fe2000c101d06 */
[----:B------:R-:W-:Y:S01]  /*5f30*/  SEL R4, R4, RZ, P6 ;  /* 0x000000ff04047207 */ /* 0x000fe20003000000 */
[----:B------:R-:W-:-:S04]  /*5f40*/  IMAD.WIDE.U32 R24, R5, 0x10, R72 ;  /* 0x0000001005187825 */ /* 0x000fc800078e0048 */
[----:B------:R-:W-:Y:S01]  /*5f50*/  FMUL.FTZ R5, R28, UR5 ;  /* 0x000000051c057c20 */ /* 0x000fe20008410000 */
[----:B------:R0:W-:Y:S01]  /*5f60*/  STG.E.128 desc[UR6][R22.64], R52 ;  /* 0x0000003416007986 */ /* 0x0001e2000c101d06 */
[----:B------:R-:W-:-:S03]  /*5f70*/  IMAD.WIDE.U32 R18, R18, 0x10, R72 ;  /* 0x0000001012127825 */ /* 0x000fc600078e0048 */
[----:B------:R1:W-:Y:S01]  /*5f80*/  STG.E.128 desc[UR6][R6.64], R56 ;  /* 0x0000003806007986 */ /* 0x0003e2000c101d06 */
[----:B------:R-:W-:Y:S01]  /*5f90*/  SEL R5, R5, RZ, P1 ;  /* 0x000000ff05057207 */ /* 0x000fe20000800000 */
[--C-:B------:R-:W-:Y:S02]  /*5fa0*/  IMAD.WIDE.U32 R8, R17, 0x10, R72.reuse ;  /* 0x0000001011087825 */ /* 0x100fe400078e0048 */
[----:B------:R4:W-:Y:S02]  /*5fb0*/  STG.E.128 desc[UR6][R18.64], R60 ;  /* 0x0000003c12007986 */ /* 0x0009e4000c101d06 */
[--C-:B------:R-:W-:Y:S02]  /*5fc0*/  IMAD.WIDE.U32 R16, R16, 0x10, R72.reuse ;  /* 0x0000001010107825 */ /* 0x100fe400078e0048 */
[----:B------:R4:W-:Y:S02]  /*5fd0*/  STG.E.128 desc[UR6][R8.64], R64 ;  /* 0x0000004008007986 */ /* 0x0009e4000c101d06 */
[----:B------:R-:W-:-:S02]  /*5fe0*/  IMAD.WIDE.U32 R14, R14, 0x10, R72 ;  /* 0x000000100e0e7825 */ /* 0x000fc400078e0048 */
[----:B------:R4:W-:Y:S01]  /*5ff0*/  STG.E.128 desc[UR6][R16.64], R68 ;  /* 0x0000004410007986 */ /* 0x0009e2000c101d06 */
[----:B0-----:R-:W-:Y:S01]  /*6000*/  SEL R22, R0, RZ, P4 ;  /* 0x000000ff00167207 */ /* 0x001fe20002000000 */
[----:B------:R-:W-:Y:S01]  /*6010*/  IMAD.WIDE.U32 R12, R12, 0x10, R72 ;  /* 0x000000100c0c7825 */ /* 0x000fe200078e0048 */
[----:B------:R-:W-:Y:S01]  /*6020*/  SEL R23, R26, RZ, P5 ;  /* 0x000000ff1a177207 */ /* 0x000fe20002800000 */
[----:B------:R4:W-:Y:S01]  /*6030*/  STG.E.128 desc[UR6][R14.64], R32 ;  /* 0x000000200e007986 */ /* 0x0009e2000c101d06 */
[----:B-1----:R-:W-:Y:S02]  /*6040*/  SEL R6, R29, RZ, P2 ;  /* 0x000000ff1d067207 */ /* 0x002fe40001000000 */
[----:B------:R-:W-:Y:S01]  /*6050*/  SEL R7, R30, RZ, P3 ;  /* 0x000000ff1e077207 */ /* 0x000fe20001800000 */
[----:B------:R4:W-:Y:S04]  /*6060*/  STG.E.128 desc[UR6][R24.64], R20 ;  /* 0x0000001418007986 */ /* 0x0009e8000c101d06 */
[----:B------:R4:W-:Y:S01]  /*6070*/  STG.E.128 desc[UR6][R12.64], R4 ;  /* 0x000000040c007986 */ /* 0x0009e2000c101d06 */
[----:B------:R-:W-:Y:S05]  /*6080*/  BRA `(.L_x_21359) ;  /* 0x0000003800f07947 */ /* 0x000fea0003800000 */
.L_x_21358:
[----:B------:R-:W0:Y:S01]  /*6090*/  LDC.64 R202, c[0x0][0x478] ;  /* 0x00011e00ffca7b82 */ /* 0x000e220000000a00 */
        /* <DEDUP_REMOVED lines=10> */
[C---:B------:R-:W-:Y:S01]  /*6140*/  FFMA.FTZ R49, R11.reuse, R49, R89 ;  /* 0x000000310b317223 */ /* 0x040fe20000010059 */
[C---:B------:R-:W-:Y:S01]  /*6150*/  FFMA.FTZ R50, R11.reuse, R245, R90 ;  /* 0x000000f50b327223 */ /* 0x040fe2000001005a */
[----:B------:R-:W-:Y:S01]  /*6160*/  FMUL.FTZ R0, R48, R4 ;  /* 0x0000000430007220 */ /* 0x000fe20000410000 */
[----:B------:R-:W-:Y:S01]  /*6170*/  FFMA.FTZ R51, R11, R244, R91 ;  /* 0x000000f40b337223 */ /* 0x000fe2000001005b */
[----:B------:R-:W-:Y:S01]  /*6180*/  LOP3.LUT P2, RZ, R35, 0xff, RZ, 0xc0, !PT ;  /* 0x000000ff23ff7812 */ /* 0x000fe2000784c0ff */
[--C-:B------:R-:W-:Y:S01]  /*6190*/  FFMA.FTZ R199, R56, R199, R57.reuse ;  /* 0x000000c738c77223 */ /* 0x100fe20000010039 */
[----:B------:R-:W-:Y:S01]  /*61a0*/  FMUL.FTZ R0, R0, UR5 ;  /* 0x0000000500007c20 */ /* 0x000fe20008410000 */
[C-C-:B------:R-:W-:Y:S01]  /*61b0*/  FFMA.FTZ R198, R56.reuse, R198, R57.reuse ;  /* 0x000000c638c67223 */ /* 0x140fe20000010039 */
[C-C-:B------:R-:W-:Y:S01]  /*61c0*/  FFMA.FTZ R197, R56.reuse, R197, R57.reuse ;  /* 0x000000c538c57223 */ /* 0x140fe20000010039 */
[C-C-:B------:R-:W-:Y:S01]  /*61d0*/  FFMA.FTZ R195, R56.reuse, R195, R57.reuse ;  /* 0x000000c338c37223 */ /* 0x140fe20000010039 */
[C-C-:B------:R-:W-:Y:S01]  /*61e0*/  FFMA.FTZ R194, R56.reuse, R194, R57.reuse ;  /* 0x000000c238c27223 */ /* 0x140fe20000010039 */
[C-C-:B------:R-:W-:Y:S01]  /*61f0*/  FFMA.FTZ R193, R56.reuse, R193, R57.reuse ;  /* 0x000000c138c17223 */ /* 0x140fe20000010039 */
[----:B------:R-:W-:Y:S01]  /*6200*/  FFMA.FTZ R192, R56, R192, R57 ;  /* 0x000000c038c07223 */ /* 0x000fe20000010039 */
[----:B0-----:R-:W-:-:S04]  /*6210*/  IMAD.WIDE.U32 R52, R10, 0x10, R202 ;  /* 0x000000100a347825 */ /* 0x001fc800078e00ca */
        /* <DEDUP_REMOVED lines=29> */
[----:B------:R0:W-:Y:S01]  /*63f0*/  STG.E.128 desc[UR6][R52.64], R48 ;  /* 0x0000003034007986 */ /* 0x0001e2000c101d06 */
[C---:B------:R-:W-:Y:S01]  /*6400*/  LOP3.LUT P3, RZ, R35.reuse, 0xff00, RZ, 0xc0, !PT ;  /* 0x0000ff0023ff7812 */ /* 0x040fe2000786c0ff */
[----:B------:R-:W-:Y:S01]  /*6410*/  FADD.FTZ R58, -R198, R182 ;  /* 0x000000b6c63a7221 */ /* 0x000fe20000010100 */
[----:B------:R-:W-:Y:S01]  /*6420*/  LOP3.LUT P4, RZ, R35, 0xff0000, RZ, 0xc0, !PT ;  /* 0x00ff000023ff7812 */ /* 0x000fe2000788c0ff */
[----:B------:R-:W-:Y:S01]  /*6430*/  FFMA.FTZ R56, R11, R56, R92 ;  /* 0x000000380b387223 */ /* 0x000fe2000001005c */
[----:B------:R-:W-:Y:S01]  /*6440*/  ISETP.GE.U32.AND P5, PT, R35, 0x1000000, PT ;  /* 0x010000002300780c */ /* 0x000fe20003fa6070 */
[----:B------:R-:W-:Y:S01]  /*6450*/  FMUL.FTZ R35, R49, R4 ;  /* 0x0000000431237220 */ /* 0x000fe20000410000 */
[----:B------:R-:W-:Y:S01]  /*6460*/  LOP3.LUT P6, RZ, R33, 0xff, RZ, 0xc0, !PT ;  /* 0x000000ff21ff7812 */ /* 0x000fe200078cc0ff */
[----:B------:R-:W-:Y:S01]  /*6470*/  FADD.FTZ R195, -R195, R176 ;  /* 0x000000b0c3c37221 */ /* 0x000fe20000010100 */
[----:B------:R-:W-:Y:S01]  /*6480*/  LOP3.LUT P1, RZ, R33, 0xff00, RZ, 0xc0, !PT ;  /* 0x0000ff0021ff7812 */ /* 0x000fe2000782c0ff */
[----:B------:R-:W-:Y:S01]  /*6490*/  FMUL.FTZ R35, R35, UR5 ;  /* 0x0000000523237c20 */ /* 0x000fe20008410000 */
[----:B------:R-:W-:Y:S01]  /*64a0*/  FADD.FTZ R194, -R194, R175 ;  /* 0x000000afc2c27221 */ /* 0x000fe20000010100 */
[C---:B------:R-:W-:Y:S01]  /*64b0*/  FFMA.FTZ R58, R11.reuse, R58, R94 ;  /* 0x0000003a0b3a7223 */ /* 0x040fe2000001005e */
[----:B------:R-:W-:Y:S01]  /*64c0*/  FFMA.FTZ R64, R11, R195, R96 ;  /* 0x000000c30b407223 */ /* 0x000fe20000010060 */
[----:B------:R-:W-:Y:S01]  /*64d0*/  FADD.FTZ R66, -R193, R154 ;  /* 0x0000009ac1427221 */ /* 0x000fe20000010100 */
[----:B------:R-:W-:Y:S01]  /*64e0*/  FFMA.FTZ R65, R11, R194, R97 ;  /* 0x000000c20b417223 */ /* 0x000fe20000010061 */
[----:B------:R-:W-:Y:S01]  /*64f0*/  FADD.FTZ R192, -R192, R153 ;  /* 0x00000099c0c07221 */ /* 0x000fe20000010100 */
[----:B------:R-:W-:Y:S01]  /*6500*/  FADD.FTZ R74, -R188, R149 ;  /* 0x00000095bc4a7221 */ /* 0x000fe20000010100 */
[----:B0-----:R-:W-:Y:S01]  /*6510*/  SEL R48, R0, RZ, P2 ;  /* 0x000000ff00307207 */ /* 0x001fe20001000000 */
[----:B------:R-:W-:Y:S01]  /*6520*/  FADD.FTZ R0, -R199, R191 ;  /* 0x000000bfc7007221 */ /* 0x000fe20000010100 */
[----:B------:R-:W-:Y:S01]  /*6530*/  SEL R49, R35, RZ, P3 ;  /* 0x000000ff23317207 */ /* 0x000fe20001800000 */
[----:B------:R-:W-:Y:S01]  /*6540*/  FMUL.FTZ R50, R50, R4 ;  /* 0x0000000432327220 */ /* 0x000fe20000410000 */
[----:B------:R-:W-:Y:S01]  /*6550*/  LOP3.LUT P2, RZ, R33, 0xff0000, RZ, 0xc0, !PT ;  /* 0x00ff000021ff7812 */ /* 0x000fe2000784c0ff */
[----:B------:R-:W-:Y:S01]  /*6560*/  FFMA.FTZ R57, R11, R0, R93 ;  /* 0x000000000b397223 */ /* 0x000fe2000001005d */
[-C--:B------:R-:W-:Y:S01]  /*6570*/  FMUL.FTZ R0, R56, R4.reuse ;  /* 0x0000000438007220 */ /* 0x080fe20000410000 */
[----:B------:R-:W-:Y:S01]  /*6580*/  ISETP.GE.U32.AND P3, PT, R33, 0x1000000, PT ;  /* 0x010000002100780c */ /* 0x000fe20003f66070 */
[-C--:B------:R-:W-:Y:S01]  /*6590*/  FMUL.FTZ R51, R51, R4.reuse ;  /* 0x0000000433337220 */ /* 0x080fe20000410000 */
[-C--:B------:R-:W-:Y:S01]  /*65a0*/  FMUL.FTZ R33, R57, R4.reuse ;  /* 0x0000000439217220 */ /* 0x080fe20000410000 */
[----:B------:R-:W-:Y:S01]  /*65b0*/  FMUL.FTZ R0, R0, UR5 ;  /* 0x0000000500007c20 */ /* 0x000fe20008410000 */
[----:B------:R-:W-:Y:S01]  /*65c0*/  FMUL.FTZ R50, R50, UR5 ;  /* 0x0000000532327c20 */ /* 0x000fe20008410000 */
[----:B------:R-:W-:Y:S01]  /*65d0*/  FMUL.FTZ R51, R51, UR5 ;  /* 0x0000000533337c20 */ /* 0x000fe20008410000 */
[----:B------:R-:W-:Y:S01]  /*65e0*/  FMUL.FTZ R33, R33, UR5 ;  /* 0x0000000521217c20 */ /* 0x000fe20008410000 */
[----:B------:R-:W-:Y:S01]  /*65f0*/  FMUL.FTZ R35, R65, R4 ;  /* 0x0000000441237220 */ /* 0x000fe20000410000 */
[----:B------:R-:W-:Y:S01]  /*6600*/  SEL R52, R0, RZ, P6 ;  /* 0x000000ff00347207 */ /* 0x000fe20003000000 */
[----:B------:R-:W-:Y:S01]  /*6610*/  FADD.FTZ R0, -R197, R181 ;  /* 0x000000b5c5007221 */ /* 0x000fe20000010100 */
[----:B------:R-:W-:Y:S01]  /*6620*/  SEL R50, R50, RZ, P4 ;  /* 0x000000ff32327207 */ /* 0x000fe20002000000 */
[----:B------:R-:W-:Y:S01]  /*6630*/  FMUL.FTZ R35, R35, UR5 ;  /* 0x0000000523237c20 */ /* 0x000fe20008410000 */
[----:B------:R-:W-:Y:S01]  /*6640*/  SEL R51, R51, RZ, P5 ;  /* 0x000000ff33337207 */ /* 0x000fe20002800000 */
[----:B------:R-:W-:Y:S01]  /*6650*/  FFMA.FTZ R59, R11, R0, R95 ;  /* 0x000000000b3b7223 */ /* 0x000fe2000001005f */
[----:B------:R-:W-:Y:S01]  /*6660*/  SEL R53, R33, RZ, P1 ;  /* 0x000000ff21357207 */ /* 0x000fe20000800000 */
[-C--:B------:R-:W-:Y:S01]  /*6670*/  FMUL.FTZ R0, R58, R4.reuse ;  /* 0x000000043a007220 */ /* 0x080fe20000410000 */
[----:B------:R-:W-:Y:S01]  /*6680*/  LOP3.LUT P4, RZ, R22, 0xff, RZ, 0xc0, !PT ;  /* 0x000000ff16ff7812 */ /* 0x000fe2000788c0ff */
[-C--:B------:R-:W-:Y:S01]  /*6690*/  FMUL.FTZ R33, R64, R4.reuse ;  /* 0x0000000440217220 */ /* 0x080fe20000410000 */
[----:B------:R-:W-:Y:S01]  /*66a0*/  LOP3.LUT P5, RZ, R22, 0xff00, RZ, 0xc0, !PT ;  /* 0x0000ff0016ff7812 */ /* 0x000fe200078ac0ff */
[----:B------:R-:W-:Y:S01]  /*66b0*/  FMUL.FTZ R0, R0, UR5 ;  /* 0x0000000500007c20 */ /* 0x000fe20008410000 */
[C---:B------:R-:W-:Y:S01]  /*66c0*/  LOP3.LUT P6, RZ, R22.reuse, 0xff0000, RZ, 0xc0, !PT ;  /* 0x00ff000016ff7812 */ /* 0x040fe200078cc0ff */
[----:B------:R-:W-:Y:S01]  /*66d0*/  FMUL.FTZ R33, R33, UR5 ;  /* 0x0000000521217c20 */ /* 0x000fe20008410000 */
[----:B------:R-:W-:Y:S01]  /*66e0*/  ISETP.GE.U32.AND P1, PT, R22, 0x1000000, PT ;  /* 0x010000001600780c */ /* 0x000fe20003f26070 */
[----:B------:R-:W-:Y:S01]  /*66f0*/  FMUL.FTZ R22, R59, R4 ;  /* 0x000000043b167220 */ /* 0x000fe20000410000 */
[----:B------:R-:W-:Y:S01]  /*6700*/  SEL R54, R0, RZ, P2 ;  /* 0x000000ff00367207 */ /* 0x000fe20001000000 */
[----:B------:R-:W-:Y:S01]  /*6710*/  FADD.FTZ R0, -R189, R151 ;  /* 0x00000097bd007221 */ /* 0x000fe20000010100 */
[----:B------:R-:W-:Y:S01]  /*6720*/  SEL R60, R33, RZ, P4 ;  /* 0x000000ff213c7207 */ /* 0x000fe20002000000 */
[----:B------:R-:W-:Y:S01]  /*6730*/  FMUL.FTZ R22, R22, UR5 ;  /* 0x0000000516167c20 */ /* 0x000fe20008410000 */
[----:B------:R-:W-:Y:S01]  /*6740*/  SEL R61, R35, RZ, P5 ;  /* 0x000000ff233d7207 */ /* 0x000fe20002800000 */
[----:B------:R-:W-:Y:S01]  /*6750*/  FFMA.FTZ R66, R11, R66, R98 ;  /* 0x000000420b427223 */ /* 0x000fe20000010062 */
[----:B------:R-:W-:Y:S01]  /*6760*/  LOP3.LUT P2, RZ, R21, 0xff, RZ, 0xc0, !PT ;  /* 0x000000ff15ff7812 */ /* 0x000fe2000784c0ff */
[C---:B------:R-:W-:Y:S01]  /*6770*/  FFMA.FTZ R67, R11.reuse, R192, R99 ;  /* 0x000000c00b437223 */ /* 0x040fe20000010063 */
[----:B------:R-:W-:Y:S01]  /*6780*/  SEL R55, R22, RZ, P3 ;  /* 0x000000ff16377207 */ /* 0x000fe20001800000 */
[----:B------:R-:W-:Y:S01]  /*6790*/  FFMA.FTZ R73, R11, R0, R101 ;  /* 0x000000000b497223 */ /* 0x000fe20000010065 */
[C---:B------:R-:W-:Y:S01]  /*67a0*/  LOP3.LUT P3, RZ, R21.reuse, 0xff00, RZ, 0xc0, !PT ;  /* 0x0000ff0015ff7812 */ /* 0x040fe2000786c0ff */
[-C--:B------:R-:W-:Y:S01]  /*67b0*/  FMUL.FTZ R0, R66, R4.reuse ;  /* 0x0000000442007220 */ /* 0x080fe20000410000 */
[----:B------:R-:W-:Y:S01]  /*67c0*/  LOP3.LUT P4, RZ, R21, 0xff0000, RZ, 0xc0, !PT ;  /* 0x00ff000015ff7812 */ /* 0x000fe2000788c0ff */
[-C--:B------:R-:W-:Y:S01]  /*67d0*/  FMUL.FTZ R33, R73, R4.reuse ;  /* 0x0000000449217220 */ /* 0x080fe20000410000 */
[----:B------:R-:W-:Y:S01]  /*67e0*/  ISETP.GE.U32.AND P5, PT, R21, 0x1000000, PT ;  /* 0x010000001500780c */ /* 0x000fe20003fa6070 */
[----:B------:R-:W-:Y:S01]  /*67f0*/  FADD.FTZ R21, -R190, R152 ;  /* 0x00000098be157221 */ /* 0x000fe20000010100 */
[----:B------:R-:W-:Y:S01]  /*6800*/  FMUL.FTZ R0, R0, UR5 ;  /* 0x0000000500007c20 */ /* 0x000fe20008410000 */
[----:B------:R-:W-:Y:S01]  /*6810*/  FADD.FTZ R150, -R187, R150 ;  /* 0x00000096bb967221 */ /* 0x000fe20000010100 */
[----:B------:R-:W-:Y:S01]  /*6820*/  FMUL.FTZ R33, R33, UR5 ;  /* 0x0000000521217c20 */ /* 0x000fe20008410000 */
[----:B------:R-:W-:Y:S01]  /*6830*/  FFMA.FTZ R72, R11, R21, R100 ;  /* 0x000000150b487223 */ /* 0x000fe20000010064 */
[-C--:B------:R-:W-:Y:S01]  /*6840*/  FMUL.FTZ R21, R67, R4.reuse ;  /* 0x0000000443157220 */ /* 0x080fe20000410000 */
[----:B------:R-:W-:Y:S01]  /*6850*/  SEL R62, R0, RZ, P6 ;  /* 0x000000ff003e7207 */ /* 0x000fe20003000000 */
[----:B------:R-:W-:Y:S01]  /*6860*/  FADD.FTZ R0, -R185, R147 ;  /* 0x00000093b9007221 */ /* 0x000fe20000010100 */
[----:B------:R-:W-:Y:S01]  /*6870*/  FMUL.FTZ R22, R72, R4 ;  /* 0x0000000448167220 */ /* 0x000fe20000410000 */
[----:B------:R-:W-:Y:S01]  /*6880*/  FMUL.FTZ R21, R21, UR5 ;  /* 0x0000000515157c20 */ /* 0x000fe20008410000 */
[C---:B------:R-:W-:Y:S01]  /*6890*/  FFMA.FTZ R74, R11.reuse, R74, R102 ;  /* 0x0000004a0b4a7223 */ /* 0x040fe20000010066 */
[C---:B------:R-:W-:Y:S01]  /*68a0*/  FFMA.FTZ R75, R11.reuse, R150, R103 ;  /* 0x000000960b4b7223 */ /* 0x040fe20000010067 */
[----:B------:R-:W-:Y:S01]  /*68b0*/  FMUL.FTZ R22, R22, UR5 ;  /* 0x0000000516167c20 */ /* 0x000fe20008410000 */
[----:B------:R-:W-:Y:S01]  /*68c0*/  FFMA.FTZ R81, R11, R0, R105 ;  /* 0x000000000b517223 */ /* 0x000fe20000010069 */
[----:B------:R-:W-:Y:S01]  /*68d0*/  SEL R63, R21, RZ, P1 ;  /* 0x000000ff153f7207 */ /* 0x000fe20000800000 */
[----:B------:R-:W-:Y:S01]  /*68e0*/  FADD.FTZ R21, -R186, R148 ;  /* 0x00000094ba157221 */ /* 0x000fe20000010100 */
[----:B------:R-:W-:Y:S01]  /*68f0*/  SEL R69, R33, RZ, P3 ;  /* 0x000000ff21457207 */ /* 0x000fe20001800000 */
[-C--:B------:R-:W-:Y:S01]  /*6900*/  FMUL.FTZ R0, R74, R4.reuse ;  /* 0x000000044a007220 */ /* 0x080fe20000410000 */
[----:B------:R-:W-:Y:S01]  /*6910*/  SEL R68, R22, RZ, P2 ;  /* 0x000000ff16447207 */ /* 0x000fe20001000000 */
[----:B------:R-:W-:Y:S01]  /*6920*/  FFMA.FTZ R80, R11, R21, R104 ;  /* 0x000000150b507223 */ /* 0x000fe20000010068 */
[C---:B------:R-:W-:Y:S01]  /*6930*/  LOP3.LUT P6, RZ, R20.reuse, 0xff, RZ, 0xc0, !PT ;  /* 0x000000ff14ff7812 */ /* 0x040fe200078cc0ff */
[-C--:B------:R-:W-:Y:S01]  /*6940*/  FMUL.FTZ R22, R81, R4.reuse ;  /* 0x0000000451167220 */ /* 0x080fe20000410000 */
[----:B------:R-:W-:Y:S01]  /*6950*/  LOP3.LUT P1, RZ, R20, 0xff00, RZ, 0xc0, !PT ;  /* 0x0000ff0014ff7812 */ /* 0x000fe2000782c0ff */
[-C--:B------:R-:W-:Y:S01]  /*6960*/  FMUL.FTZ R21, R80, R4.reuse ;  /* 0x0000000450157220 */ /* 0x080fe20000410000 */
[----:B------:R-:W-:Y:S01]  /*6970*/  LOP3.LUT P2, RZ, R20, 0xff0000, RZ, 0xc0, !PT ;  /* 0x00ff000014ff7812 */ /* 0x000fe2000784c0ff */
[----:B------:R-:W-:Y:S01]  /*6980*/  FMUL.FTZ R0, R0, UR5 ;  /* 0x0000000500007c20 */ /* 0x000fe20008410000 */
[----:B------:R-:W-:Y:S01]  /*6990*/  ISETP.GE.U32.AND P3, PT, R20, 0x1000000, PT ;  /* 0x010000001400780c */ /* 0x000fe20003f66070 */
[----:B------:R-:W-:Y:S01]  /*69a0*/  FMUL.FTZ R20, R75, R4 ;  /* 0x000000044b147220 */ /* 0x000fe20000410000 */
[----:B------:R-:W-:Y:S01]  /*69b0*/  FMUL.FTZ R21, R21, UR5 ;  /* 0x0000000515157c20 */ /* 0x000fe20008410000 */
[----:B------:R-:W-:Y:S01]  /*69c0*/  FMUL.FTZ R22, R22, UR5 ;  /* 0x0000000516167c20 */ /* 0x000fe20008410000 */
[----:B------:R-:W-:Y:S01]  /*69d0*/  SEL R70, R0, RZ, P4 ;  /* 0x000000ff00467207 */ /* 0x000fe20002000000 */
[----:B------:R-:W-:Y:S01]  /*69e0*/  FMUL.FTZ R20, R20, UR5 ;  /* 0x0000000514147c20 */ /* 0x000fe20008410000 */
[----:B------:R-:W-:Y:S01]  /*69f0*/  LOP3.LUT P4, RZ, R19, 0xff, RZ, 0xc0, !PT ;  /* 0x000000ff13ff7812 */ /* 0x000fe2000788c0ff */
[----:B------:R-:W-:Y:S01]  /*6a00*/  FADD.FTZ R82, -R184, R146 ;  /* 0x00000092b8527221 */ /* 0x000fe20000010100 */
[----:B------:R-:W-:Y:S01]  /*6a10*/  SEL R76, R21, RZ, P6 ;  /* 0x000000ff154c7207 */ /* 0x000fe20003000000 */
[----:B------:R-:W-:Y:S01]  /*6a20*/  FADD.FTZ R0, -R183, R145 ;  /* 0x00000091b7007221 */ /* 0x000fe20000010100 */
[----:B------:R-:W-:Y:S01]  /*6a30*/  SEL R71, R20, RZ, P5 ;  /* 0x000000ff14477207 */ /* 0x000fe20002800000 */
[----:B------:R-:W-:Y:S01]  /*6a40*/  FADD.FTZ R20, -R179, R143 ;  /* 0x0000008fb3147221 */ /* 0x000fe20000010100 */
[----:B------:R-:W-:Y:S01]  /*6a50*/  SEL R77, R22, RZ, P1 ;  /* 0x000000ff164d7207 */ /* 0x000fe20000800000 */
[----:B------:R-:W-:Y:S01]  /*6a60*/  FFMA.FTZ R82, R11, R82, R106 ;  /* 0x000000520b527223 */ /* 0x000fe2000001006a */
[----:B------:R-:W-:Y:S01]  /*6a70*/  LOP3.LUT P5, RZ, R19, 0xff00, RZ, 0xc0, !PT ;  /* 0x0000ff0013ff7812 */ /* 0x000fe200078ac0ff */
[----:B------:R-:W-:Y:S01]  /*6a80*/  FFMA.FTZ R83, R11, R0, R107 ;  /* 0x000000000b537223 */ /* 0x000fe2000001006b */
[----:B------:R-:W-:Y:S01]  /*6a90*/  LOP3.LUT P6, RZ, R19, 0xff0000, RZ, 0xc0, !PT ;  /* 0x00ff000013ff7812 */ /* 0x000fe200078cc0ff */
[----:B------:R-:W-:Y:S01]  /*6aa0*/  FFMA.FTZ R129, R11, R20, R109 ;  /* 0x000000140b817223 */ /* 0x000fe2000001006d */
[----:B------:R-:W-:Y:S01]  /*6ab0*/  ISETP.GE.U32.AND P1, PT, R19, 0x1000000, PT ;  /* 0x010000001300780c */ /* 0x000fe20003f26070 */
[----:B------:R-:W-:Y:S01]  /*6ac0*/  FADD.FTZ R19, -R180, R144 ;  /* 0x00000090b4137221 */ /* 0x000fe20000010100 */
[-C--:B------:R-:W-:Y:S01]  /*6ad0*/  FMUL.FTZ R0, R82, R4.reuse ;  /* 0x0000000452007220 */ /* 0x080fe20000410000 */
[-C--:B------:R-:W-:Y:S01]  /*6ae0*/  FMUL.FTZ R21, R129, R4.reuse ;  /* 0x0000000481157220 */ /* 0x080fe20000410000 */
[----:B------:R-:W-:Y:S01]  /*6af0*/  FADD.FTZ R130, -R178, R142 ;  /* 0x0000008eb2827221 */ /* 0x000fe20000010100 */
[----:B------:R-:W-:Y:S01]  /*6b00*/  FFMA.FTZ R128, R11, R19, R108 ;  /* 0x000000130b807223 */ /* 0x000fe2000001006c */
[-C--:B------:R-:W-:Y:S01]  /*6b10*/  FMUL.FTZ R19, R83, R4.reuse ;  /* 0x0000000453137220 */ /* 0x080fe20000410000 */
[----:B------:R-:W-:Y:S01]  /*6b20*/  FMUL.FTZ R0, R0, UR5 ;  /* 0x0000000500007c20 */ /* 0x000fe20008410000 */
[----:B------:R-:W-:Y:S01]  /*6b30*/  FMUL.FTZ R21, R21, UR5 ;  /* 0x0000000515157c20 */ /* 0x000fe20008410000 */
[----:B------:R-:W-:Y:S01]  /*6b40*/  FMUL.FTZ R20, R128, R4 ;  /* 0x0000000480147220 */ /* 0x000fe20000410000 */
[----:B------:R-:W-:Y:S01]  /*6b50*/  FMUL.FTZ R19, R19, UR5 ;  /* 0x0000000513137c20 */ /* 0x000fe20008410000 */
[----:B------:R-:W-:Y:S01]  /*6b60*/  FFMA.FTZ R130, R11, R130, R110 ;  /* 0x000000820b827223 */ /* 0x000fe2000001006e */
[----:B------:R-:W-:Y:S01]  /*6b70*/  SEL R78, R0, RZ, P2 ;  /* 0x000000ff004e7207 */ /* 0x000fe20001000000 */
[----:B------:R-:W-:Y:S01]  /*6b80*/  FMUL.FTZ R20, R20, UR5 ;  /* 0x0000000514147c20 */ /* 0x000fe20008410000 */
        /* <DEDUP_REMOVED lines=8> */
[----:B------:R-:W-:Y:S01]  /*6c10*/  LOP3.LUT P3, RZ, R15, 0xff00, RZ, 0xc0, !PT ;  /* 0x0000ff000fff7812 */ /* 0x000fe2000786c0ff */
[----:B------:R-:W-:Y:S01]  /*6c20*/  FFMA.FTZ R141, R11, R20, R113 ;  /* 0x000000140b8d7223 */ /* 0x000fe20000010071 */
[C---:B------:R-:W-:Y:S01]  /*6c30*/  LOP3.LUT P4, RZ, R15.reuse, 0xff0000, RZ, 0xc0, !PT ;  /* 0x00ff00000fff7812 */ /* 0x040fe2000788c0ff */
[-C--:B------:R-:W-:Y:S01]  /*6c40*/  FMUL.FTZ R0, R130, R4.reuse ;  /* 0x0000000482007220 */ /* 0x080fe20000410000 */
[----:B------:R-:W-:Y:S01]  /*6c50*/  ISETP.GE.U32.AND P5, PT, R15, 0x1000000, PT ;  /* 0x010000000f00780c */ /* 0x000fe20003fa6070 */
[----:B------:R-:W-:Y:S01]  /*6c60*/  FADD.FTZ R15, -R174, R140 ;  /* 0x0000008cae0f7221 */ /* 0x000fe20000010100 */
[-C--:B------:R-:W-:Y:S01]  /*6c70*/  FMUL.FTZ R20, R141, R4.reuse ;  /* 0x000000048d147220 */ /* 0x080fe20000410000 */
[----:B------:R-:W-:Y:S01]  /*6c80*/  FMUL.FTZ R0, R0, UR5 ;  /* 0x0000000500007c20 */ /* 0x000fe20008410000 */
[----:B------:R-:W0:Y:S01]  /*6c90*/  LDC.64 R152, c[0x0][0x468] ;  /* 0x00011a00ff987b82 */ /* 0x000e220000000a00 */
[----:B------:R-:W-:Y:S01]  /*6ca0*/  FFMA.FTZ R140, R11, R15, R112 ;  /* 0x0000000f0b8c7223 */ /* 0x000fe20000010070 */
[-C--:B------:R-:W-:Y:S01]  /*6cb0*/  FMUL.FTZ R15, R131, R4.reuse ;  /* 0x00000004830f7220 */ /* 0x080fe20000410000 */
[----:B------:R-:W-:Y:S01]  /*6cc0*/  FMUL.FTZ R20, R20, UR5 ;  /* 0x0000000514147c20 */ /* 0x000fe20008410000 */
[----:B------:R-:W-:Y:S01]  /*6cd0*/  SEL R86, R0, RZ, P6 ;  /* 0x000000ff00567207 */ /* 0x000fe20003000000 */
[----:B------:R-:W-:Y:S01]  /*6ce0*/  FMUL.FTZ R19, R140, R4 ;  /* 0x000000048c137220 */ /* 0x000fe20000410000 */
[----:B------:R-:W-:Y:S01]  /*6cf0*/  FMUL.FTZ R15, R15, UR5 ;  /* 0x000000050f0f7c20 */ /* 0x000fe20008410000 */
[----:B------:R-:W-:Y:S01]  /*6d00*/  LOP3.LUT P6, RZ, R13, 0xff, RZ, 0xc0, !PT ;  /* 0x000000ff0dff7812 */ /* 0x000fe200078cc0ff */
[----:B------:R-:W-:Y:S01]  /*6d10*/  FADD.FTZ R0, -R167, R137 ;  /* 0x00000089a7007221 */ /* 0x000fe20000010100 */
[----:B------:R-:W-:Y:S01]  /*6d20*/  FMUL.FTZ R19, R19, UR5 ;  /* 0x0000000513137c20 */ /* 0x000fe20008410000 */
[----:B------:R-:W-:Y:S01]  /*6d30*/  SEL R145, R20, RZ, P3 ;  /* 0x000000ff14917207 */ /* 0x000fe20001800000 */
[----:B------:R-:W-:Y:S01]  /*6d40*/  FADD.FTZ R34, -R165, R34 ;  /* 0x00000022a5227221 */ /* 0x000fe20000010100 */
[----:B------:R-:W-:Y:S01]  /*6d50*/  SEL R87, R15, RZ, P1 ;  /* 0x000000ff0f577207 */ /* 0x000fe20000800000 */
[----:B------:R-:W-:Y:S01]  /*6d60*/  FFMA.FTZ R142, R11, R142, R114 ;  /* 0x0000008e0b8e7223 */ /* 0x000fe20000010072 */
[----:B------:R-:W-:Y:S01]  /*6d70*/  SEL R144, R19, RZ, P2 ;  /* 0x000000ff13907207 */ /* 0x000fe20001000000 */
        /* <DEDUP_REMOVED lines=9> */
[----:B------:R-:W-:Y:S01]  /*6e10*/  FADD.FTZ R159, -R159, R27 ;  /* 0x0000001b9f9f7221 */ /* 0x000fe20000010100 */
[----:B------:R-:W-:Y:S01]  /*6e20*/  FFMA.FTZ R148, R11, R13, R116 ;  /* 0x0000000d0b947223 */ /* 0x000fe20000010074 */
[-C--:B------:R-:W-:Y:S01]  /*6e30*/  FMUL.FTZ R13, R143, R4.reuse ;  /* 0x000000048f0d7220 */ /* 0x080fe20000410000 */
[----:B------:R-:W-:Y:S01]  /*6e40*/  FMUL.FTZ R19, R19, UR5 ;  /* 0x0000000513137c20 */ /* 0x000fe20008410000 */
[----:B------:R-:W-:Y:S01]  /*6e50*/  SEL R146, R0, RZ, P4 ;  /* 0x000000ff00927207 */ /* 0x000fe20002000000 */
[----:B------:R-:W-:Y:S01]  /*6e60*/  FMUL.FTZ R15, R148, R4 ;  /* 0x00000004940f7220 */ /* 0x000fe20000410000 */
[----:B------:R-:W-:Y:S01]  /*6e70*/  FMUL.FTZ R13, R13, UR5 ;  /* 0x000000050d0d7c20 */ /* 0x000fe20008410000 */
[----:B------:R-:W-:Y:S01]  /*6e80*/  FADD.FTZ R0, -R163, R31 ;  /* 0x0000001fa3007221 */ /* 0x000fe20000010100 */
[----:B------:R-:W-:Y:S01]  /*6e90*/  SEL R137, R19, RZ, P1 ;  /* 0x000000ff13897207 */ /* 0x000fe20000800000 */
[----:B------:R-:W-:Y:S01]  /*6ea0*/  FMUL.FTZ R15, R15, UR5 ;  /* 0x000000050f0f7c20 */ /* 0x000fe20008410000 */
[----:B------:R-:W-:Y:S01]  /*6eb0*/  LOP3.LUT P4, RZ, R6, 0xff, RZ, 0xc0, !PT ;  /* 0x000000ff06ff7812 */ /* 0x000fe2000788c0ff */
[----:B------:R-:W-:Y:S01]  /*6ec0*/  FFMA.FTZ R151, R11, R0, R119 ;  /* 0x000000000b977223 */ /* 0x000fe20000010077 */
[----:B------:R-:W-:Y:S01]  /*6ed0*/  SEL R147, R13, RZ, P5 ;  /* 0x000000ff0d937207 */ /* 0x000fe20002800000 */
[----:B------:R-:W-:Y:S01]  /*6ee0*/  FADD.FTZ R158, -R158, R26 ;  /* 0x0000001a9e9e7221 */ /* 0x000fe20000010100 */
[----:B------:R-:W-:Y:S01]  /*6ef0*/  SEL R136, R15, RZ, P6 ;  /* 0x000000ff0f887207 */ /* 0x000fe20003000000 */
[----:B0-----:R-:W-:Y:S01]  /*6f00*/  IMAD.WIDE.U32 R26, R10, 0x10, R152 ;  /* 0x000000100a1a7825 */ /* 0x001fe200078e0098 */
[----:B------:R-:W-:-:S03]  /*6f10*/  LOP3.LUT P5, RZ, R6, 0xff00, RZ, 0xc0, !PT ;  /* 0x0000ff0006ff7812 */ /* 0x000fc600078ac0ff */
[----:B------:R-:W-:Y:S01]  /*6f20*/  FADD.FTZ R160, -R160, R28 ;  /* 0x0000001ca0a07221 */ /* 0x000fe20000010100 */
[----:B------:R-:W-:Y:S01]  /*6f30*/  LOP3.LUT P6, RZ, R6, 0xff0000, RZ, 0xc0, !PT ;  /* 0x00ff000006ff7812 */ /* 0x000fe200078cc0ff */
[----:B------:R-:W-:Y:S01]  /*6f40*/  FADD.FTZ R13, -R162, R30 ;  /* 0x0000001ea20d7221 */ /* 0x000fe20000010100 */
[----:B------:R-:W-:Y:S01]  /*6f50*/  ISETP.GE.U32.AND P1, PT, R6, 0x1000000, PT ;  /* 0x010000000600780c */ /* 0x000fe20003f26070 */
[----:B------:R-:W-:Y:S01]  /*6f60*/  FADD.FTZ R6, -R161, R29 ;  /* 0x0000001da1067221 */ /* 0x000fe20000010100 */
[----:B------:R0:W-:Y:S01]  /*6f70*/  STG.E.128 desc[UR6][R26.64], R48 ;  /* 0x000000301a007986 */ /* 0x0001e2000c101d06 */
[----:B------:R-:W-:-:S04]  /*6f80*/  IMAD.WIDE.U32 R28, R3, 0x10, R152 ;  /* 0x00000010031c7825 */ /* 0x000fc800078e0098 */
[----:B------:R-:W-:Y:S01]  /*6f90*/  FADD.FTZ R150, -R164, R32 ;  /* 0x00000020a4967221 */ /* 0x000fe20000010100 */
[----:B------:R-:W-:Y:S01]  /*6fa0*/  FFMA.FTZ R21, R11, R6, R121 ;  /* 0x000000060b157223 */ /* 0x000fe20000010079 */
[----:B------:R-:W-:Y:S01]  /*6fb0*/  FMUL.FTZ R6, R151, R4 ;  /* 0x0000000497067220 */ /* 0x000fe20000410000 */
[----:B------:R-:W-:-:S04]  /*6fc0*/  IMAD.WIDE.U32 R30, R8, 0x10, R202 ;  /* 0x00000010081e7825 */ /* 0x000fc800078e00ca */
[C---:B------:R-:W-:Y:S01]  /*6fd0*/  FFMA.FTZ R150, R11.reuse, R150, R118 ;  /* 0x000000960b967223 */ /* 0x040fe20000010076 */
[----:B------:R-:W-:Y:S01]  /*6fe0*/  FFMA.FTZ R20, R11, R13, R120 ;  /* 0x0000000d0b147223 */ /* 0x000fe20000010078 */
[----:B------:R-:W-:Y:S01]  /*6ff0*/  FMUL.FTZ R6, R6, UR5 ;  /* 0x0000000506067c20 */ /* 0x000fe20008410000 */
[----:B------:R-:W-:-:S04]  /*7000*/  IMAD.WIDE.U32 R34, R18, 0x10, R202 ;  /* 0x0000001012227825 */ /* 0x000fc800078e00ca */
[-C--:B------:R-:W-:Y:S01]  /*7010*/  FMUL.FTZ R0, R150, R4.reuse ;  /* 0x0000000496007220 */ /* 0x080fe20000410000 */
[-C--:B------:R-:W-:Y:S01]  /*7020*/  FMUL.FTZ R13, R20, R4.reuse ;  /* 0x00000004140d7220 */ /* 0x080fe20000410000 */
[----:B------:R-:W-:Y:S01]  /*7030*/  FMUL.FTZ R15, R21, R4 ;  /* 0x00000004150f7220 */ /* 0x000fe20000410000 */
[----:B------:R-:W-:Y:S01]  /*7040*/  SEL R139, R6, RZ, P3 ;  /* 0x000000ff068b7207 */ /* 0x000fe20001800000 */
[----:B------:R-:W-:-:S04]  /*7050*/  IMAD.WIDE.U32 R18, R18, 0x10, R152 ;  /* 0x0000001012127825 */ /* 0x000fc800078e0098 */
[----:B------:R-:W-:Y:S01]  /*7060*/  FADD.FTZ R155, -R155, R23 ;  /* 0x000000179b9b7221 */ /* 0x000fe20000010100 */
[----:B------:R-:W-:Y:S01]  /*7070*/  FMUL.FTZ R0, R0, UR5 ;  /* 0x0000000500007c20 */ /* 0x000fe20008410000 */
[----:B------:R-:W-:Y:S01]  /*7080*/  FMUL.FTZ R13, R13, UR5 ;  /* 0x000000050d0d7c20 */ /* 0x000fe20008410000 */
[----:B0-----:R-:W-:-:S04]  /*7090*/  IMAD.WIDE.U32 R26, R3, 0x10, R202 ;  /* 0x00000010031a7825 */ /* 0x001fc800078e00ca */
[----:B------:R-:W-:Y:S01]  /*70a0*/  FMUL.FTZ R15, R15, UR5 ;  /* 0x000000050f0f7c20 */ /* 0x000fe20008410000 */
[----:B------:R-:W-:Y:S01]  /*70b0*/  FADD.FTZ R157, -R157, R25 ;  /* 0x000000199d9d7221 */ /* 0x000fe20000010100 */
[----:B------:R-:W-:Y:S01]  /*70c0*/  FADD.FTZ R156, -R156, R24 ;  /* 0x000000189c9c7221 */ /* 0x000fe20000010100 */
[----:B------:R-:W-:Y:S01]  /*70d0*/  IMAD.WIDE.U32 R50, R8, 0x10, R152 ;  /* 0x0000001008327825 */ /* 0x000fe200078e0098 */
[----:B------:R-:W-:Y:S01]  /*70e0*/  STG.E.128 desc[UR6][R26.64], R56 ;  /* 0x000000381a007986 */ /* 0x000fe2000c101d06 */
[----:B------:R-:W-:Y:S02]  /*70f0*/  SEL R138, R0, RZ, P2 ;  /* 0x000000ff008a7207 */ /* 0x000fe40001000000 */
[----:B------:R-:W-:Y:S01]  /*7100*/  IMAD.WIDE.U32 R48, R7, 0x10, R202 ;  /* 0x0000001007307825 */ /* 0x000fe200078e00ca */
[----:B------:R0:W-:Y:S01]  /*7110*/  STG.E.128 desc[UR6][R28.64], R52 ;  /* 0x000000341c007986 */ /* 0x0001e2000c101d06 */
[----:B------:R-:W-:Y:S02]  /*7120*/  SEL R32, R13, RZ, P4 ;  /* 0x000000ff0d207207 */ /* 0x000fe40002000000 */
[----:B------:R-:W-:Y:S01]  /*7130*/  IMAD.WIDE.U32 R6, R7, 0x10, R152 ;  /* 0x0000001007067825 */ /* 0x000fe200078e0098 */
[----:B------:R1:W-:Y:S01]  /*7140*/  STG.E.128 desc[UR6][R30.64], R64 ;  /* 0x000000401e007986 */ /* 0x0003e2000c101d06 */
[----:B------:R-:W-:-:S02]  /*7150*/  SEL R33, R15, RZ, P5 ;  /* 0x000000ff0f217207 */ /* 0x000fc40002800000 */
[--C-:B------:R-:W-:Y:S01]  /*7160*/  IMAD.WIDE.U32 R22, R14, 0x10, R202.reuse ;  /* 0x000000100e167825 */ /* 0x100fe200078e00ca */
[----:B------:R-:W-:Y:S01]  /*7170*/  STG.E.128 desc[UR6][R50.64], R60 ;  /* 0x0000003c32007986 */ /* 0x000fe2000c101d06 */
[C---:B------:R-:W-:Y:S02]  /*7180*/  LOP3.LUT P2, RZ, R9.reuse, 0xff, RZ, 0xc0, !PT ;  /* 0x000000ff09ff7812 */ /* 0x040fe4000784c0ff */
[C---:B------:R-:W-:Y:S01]  /*7190*/  LOP3.LUT P3, RZ, R9.reuse, 0xff00, RZ, 0xc0, !PT ;  /* 0x0000ff0009ff7812 */ /* 0x040fe2000786c0ff */
[----:B------:R-:W-:Y:S01]  /*71a0*/  STG.E.128 desc[UR6][R48.64], R72 ;  /* 0x0000004830007986 */ /* 0x000fe2000c101d06 */
[----:B------:R-:W-:Y:S01]  /*71b0*/  LOP3.LUT P4, RZ, R9, 0xff0000, RZ, 0xc0, !PT ;  /* 0x00ff000009ff7812 */ /* 0x000fe2000788c0ff */
[----:B------:R-:W-:Y:S01]  /*71c0*/  IMAD.WIDE.U32 R24, R5, 0x10, R202 ;  /* 0x0000001005187825 */ /* 0x000fe200078e00ca */
[----:B------:R-:W-:Y:S01]  /*71d0*/  ISETP.GE.U32.AND P5, PT, R9, 0x1000000, PT ;  /* 0x010000000900780c */ /* 0x000fe20003fa6070 */
[----:B------:R-:W-:Y:S02]  /*71e0*/  STG.E.128 desc[UR6][R6.64], R68 ;  /* 0x0000004406007986 */ /* 0x000fe4000c101d06 */
[----:B0-----:R-:W-:-:S02]  /*71f0*/  IMAD.WIDE.U32 R52, R17, 0x10, R152 ;  /* 0x0000001011347825 */ /* 0x001fc400078e0098 */
[----:B------:R-:W-:Y:S02]  /*7200*/  STG.E.128 desc[UR6][R34.64], R80 ;  /* 0x0000005022007986 */ /* 0x000fe4000c101d06 */
[--C-:B-1----:R-:W-:Y:S02]  /*7210*/  IMAD.WIDE.U32 R30, R17, 0x10, R202.reuse ;  /* 0x00000010111e7825 */ /* 0x102fe400078e00ca */
[----:B------:R-:W-:Y:S02]  /*7220*/  STG.E.128 desc[UR6][R18.64], R76 ;  /* 0x0000004c12007986 */ /* 0x000fe4000c101d06 */
[C---:B------:R-:W-:Y:S02]  /*7230*/  IMAD.WIDE.U32 R28, R16.reuse, 0x10, R202 ;  /* 0x00000010101c7825 */ /* 0x040fe400078e00ca */
[----:B------:R0:W-:Y:S02]  /*7240*/  STG.E.128 desc[UR6][R30.64], R128 ;  /* 0x000000801e007986 */ /* 0x0001e4000c101d06 */
[----:B------:R-:W-:-:S02]  /*7250*/  IMAD.WIDE.U32 R16, R16, 0x10, R152 ;  /* 0x0000001010107825 */ /* 0x000fc400078e0098 */
[----:B------:R-:W-:Y:S02]  /*7260*/  STG.E.128 desc[UR6][R52.64], R84 ;  /* 0x0000005434007986 */ /* 0x000fe4000c101d06 */
[--C-:B------:R-:W-:Y:S02]  /*7270*/  IMAD.WIDE.U32 R8, R5, 0x10, R152.reuse ;  /* 0x0000001005087825 */ /* 0x100fe400078e0098 */
[----:B------:R-:W-:Y:S02]  /*7280*/  STG.E.128 desc[UR6][R28.64], R140 ;  /* 0x0000008c1c007986 */ /* 0x000fe4000c101d06 */
[----:B------:R-:W-:Y:S02]  /*7290*/  IMAD.WIDE.U32 R14, R14, 0x10, R152 ;  /* 0x000000100e0e7825 */ /* 0x000fe400078e0098 */
[----:B------:R-:W-:Y:S02]  /*72a0*/  STG.E.128 desc[UR6][R16.64], R144 ;  /* 0x0000009010007986 */ /* 0x000fe4000c101d06 */
[----:B------:R-:W-:-:S02]  /*72b0*/  IMAD.WIDE.U32 R26, R12, 0x10, R202 ;  /* 0x000000100c1a7825 */ /* 0x000fc400078e00ca */
[----:B------:R1:W-:Y:S02]  /*72c0*/  STG.E.128 desc[UR6][R22.64], R148 ;  /* 0x0000009416007986 */ /* 0x0003e4000c101d06 */
        /* <DEDUP_REMOVED lines=8> */
[----:B------:R-:W-:Y:S01]  /*7350*/  IMAD.WIDE.U32 R12, R12, 0x10, R152 ;  /* 0x000000100c0c7825 */ /* 0x000fe200078e0098 */
[----:B------:R2:W-:Y:S03]  /*7360*/  STG.E.128 desc[UR6][R14.64], R136 ;  /* 0x000000880e007986 */ /* 0x0005e6000c101d06 */
[----:B------:R-:W-:Y:S01]  /*7370*/  FMUL.FTZ R10, R10, UR5 ;  /* 0x000000050a0a7c20 */ /* 0x000fe20008410000 */
[C---:B-1----:R-:W-:Y:S01]  /*7380*/  FFMA.FTZ R22, R11.reuse, R160, R122 ;  /* 0x000000a00b167223 */ /* 0x042fe2000001007a */
[----:B------:R-:W-:-:S03]  /*7390*/  FFMA.FTZ R23, R11, R159, R123 ;  /* 0x0000009f0b177223 */ /* 0x000fc6000001007b */
[-C--:B------:R-:W-:Y:S01]  /*73a0*/  FMUL.FTZ R0, R22, R4.reuse ;  /* 0x0000000416007220 */ /* 0x080fe20000410000 */
[----:B------:R-:W-:Y:S01]  /*73b0*/  FMUL.FTZ R3, R23, R4 ;  /* 0x0000000417037220 */ /* 0x000fe20000410000 */
[----:B------:R-:W-:Y:S01]  /*73c0*/  FMUL.FTZ R4, R5, UR5 ;  /* 0x0000000505047c20 */ /* 0x000fe20008410000 */
[----:B------:R-:W-:Y:S01]  /*73d0*/  FMUL.FTZ R5, R6, UR5 ;  /* 0x0000000506057c20 */ /* 0x000fe20008410000 */
[----:B------:R-:W-:Y:S01]  /*73e0*/  FMUL.FTZ R0, R0, UR5 ;  /* 0x0000000500007c20 */ /* 0x000fe20008410000 */
[----:B------:R-:W-:Y:S01]  /*73f0*/  FMUL.FTZ R3, R3, UR5 ;  /* 0x0000000503037c20 */ /* 0x000fe20008410000 */
[----:B------:R-:W-:Y:S01]  /*7400*/  FMUL.FTZ R6, R7, UR5 ;  /* 0x0000000507067c20 */ /* 0x000fe20008410000 */
[----:B------:R-:W-:Y:S01]  /*7410*/  SEL R4, R4, RZ, P2 ;  /* 0x000000ff04047207 */ /* 0x000fe20001000000 */
[----:B------:R2:W-:Y:S01]  /*7420*/  STG.E.128 desc[UR6][R24.64], R20 ;  /* 0x0000001418007986 */ /* 0x0005e2000c101d06 */
[----:B------:R-:W-:Y:S02]  /*7430*/  SEL R34, R0, RZ, P6 ;  /* 0x000000ff00227207 */ /* 0x000fe40003000000 */
[----:B------:R-:W-:-:S02]  /*7440*/  SEL R35, R3, RZ, P1 ;  /* 0x000000ff03237207 */ /* 0x000fc40000800000 */
[----:B------:R-:W-:Y:S02]  /*7450*/  SEL R5, R5, RZ, P3 ;  /* 0x000000ff05057207 */ /* 0x000fe40001800000 */
[----:B------:R-:W-:Y:S01]  /*7460*/  SEL R7, R10, RZ, P5 ;  /* 0x000000ff0a077207 */ /* 0x000fe20002800000 */
[----:B------:R2:W-:Y:S01]  /*7470*/  STG.E.128 desc[UR6][R8.64], R32 ;  /* 0x0000002008007986 */ /* 0x0005e2000c101d06 */
[----:B------:R-:W-:-:S03]  /*7480*/  SEL R6, R6, RZ, P4 ;  /* 0x000000ff06067207 */ /* 0x000fc60002000000 */
[----:B------:R2:W-:Y:S04]  /*7490*/  STG.E.128 desc[UR6][R26.64], R128 ;  /* 0x000000801a007986 */ /* 0x0005e8000c101d06 */
[----:B------:R2:W-:Y:S01]  /*74a0*/  STG.E.128 desc[UR6][R12.64], R4 ;  /* 0x000000040c007986 */ /* 0x0005e2000c101d06 */
[----:B------:R-:W-:Y:S05]  /*74b0*/  BRA `(.L_x_21359) ;  /* 0x0000002400e47947 */ /* 0x000fea0003800000 */
.L_x_21357:
        /* <DEDUP_REMOVED lines=11> */
[----:B------:R-:W-:Y:S01]  /*7570*/  LOP3.LUT P2, RZ, R35, 0xff, RZ, 0xc0, !PT ;  /* 0x000000ff23ff7812 */ /* 0x000fe2000784c0ff */
[----:B------:R-:W-:Y:S01]  /*7580*/  FMUL.FTZ R51, R11, R48 ;  /* 0x000000300b337220 */ /* 0x000fe20000410000 */
[----:B------:R-:W-:Y:S01]  /*7590*/  LOP3.LUT P3, RZ, R35, 0xff00, RZ, 0xc0, !PT ;  /* 0x0000ff0023ff7812 */ /* 0x000fe2000786c0ff */
[----:B------:R-:W-:Y:S01]  /*75a0*/  FMUL.FTZ R49, R11, R0 ;  /* 0x000000000b317220 */ /* 0x000fe20000410000 */
[----:B------:R-:W-:Y:S01]  /*75b0*/  LOP3.LUT P4, RZ, R35, 0xff0000, RZ, 0xc0, !PT ;  /* 0x00ff000023ff7812 */ /* 0x000fe2000788c0ff */
[----:B------:R-:W-:Y:S01]  /*75c0*/  FMUL.FTZ R53, R11, R244 ;  /* 0x000000f40b357220 */ /* 0x000fe20000410000 */
[----:B------:R-:W-:Y:S01]  /*75d0*/  ISETP.GE.U32.AND P5, PT, R35, 0x1000000, PT ;  /* 0x010000002300780c */ /* 0x000fe20003fa6070 */
        /* <DEDUP_REMOVED lines=11> */
[----:B------:R-:W-:Y:S02]  /*7690*/  SEL R48, R35, RZ, P2 ;  /* 0x000000ff23307207 */ /* 0x000fe40001000000 */
[----:B------:R-:W-:Y:S01]  /*76a0*/  SEL R51, R53, RZ, P5 ;  /* 0x000000ff35337207 */ /* 0x000fe20002800000 */
[----:B------:R-:W-:Y:S06]  /*76b0*/  BRA `(.L_x_21361) ;  /* 0x0000000000707947 */ /* 0x000fec0003800000 */
.L_x_21360:
[C---:B-----5:R-:W-:Y:S01]  /*76c0*/  LOP3.LUT P2, RZ, R35.reuse, 0xff, RZ, 0xc0, !PT ;  /* 0x000000ff23ff7812 */ /* 0x060fe2000784c0ff */
[C-C-:B------:R-:W-:Y:S01]  /*76d0*/  FFMA.FTZ R242, R56.reuse, R242, R57.reuse ;  /* 0x000000f238f27223 */ /* 0x140fe20000010039 */
[C---:B------:R-:W-:Y:S01]  /*76e0*/  LOP3.LUT P3, RZ, R35.reuse, 0xff00, RZ, 0xc0, !PT ;  /* 0x0000ff0023ff7812 */ /* 0x040fe2000786c0ff */
[----:B------:R-:W-:Y:S01]  /*76f0*/  FFMA.FTZ R241, R56, R241, R57 ;  /* 0x000000f138f17223 */ /* 0x000fe20000010039 */
[C---:B------:R-:W-:Y:S01]  /*7700*/  LOP3.LUT P4, RZ, R35.reuse, 0xff0000, RZ, 0xc0, !PT ;  /* 0x00ff000023ff7812 */ /* 0x040fe2000788c0ff */
[----:B------:R-:W-:Y:S01]  /*7710*/  FADD.FTZ R242, -R242, R245 ;  /* 0x000000f5f2f27221 */ /* 0x000fe20000010100 */
[----:B------:R-:W-:Y:S01]  /*7720*/  ISETP.GE.U32.AND P5, PT, R35, 0x1000000, PT ;  /* 0x010000002300780c */ /* 0x000fe20003fa6070 */
        /* <DEDUP_REMOVED lines=8> */
[C---:B------:R-:W-:Y:S01]  /*77b0*/  FMUL.FTZ R128, R11.reuse, R128 ;  /* 0x000000800b807220 */ /* 0x040fe20000410000 */
[----:B------:R-:W-:Y:S01]  /*77c0*/  FMUL.FTZ R129, R11, R0 ;  /* 0x000000000b817220 */ /* 0x000fe20000410000 */
[-C--:B------:R-:W-:Y:S01]  /*77d0*/  FMUL.FTZ R49, R131, R4.reuse ;  /* 0x0000000483317220 */ /* 0x080fe20000410000 */
[----:B------:R-:W-:Y:S01]  /*77e0*/  FMUL.FTZ R50, R48, UR5 ;  /* 0x0000000530327c20 */ /* 0x000fe20008410000 */
[-C--:B------:R-:W-:Y:S01]  /*77f0*/  FMUL.FTZ R0, R128, R4.reuse ;  /* 0x0000000480007220 */ /* 0x080fe20000410000 */
[----:B------:R-:W-:Y:S01]  /*7800*/  FMUL.FTZ R35, R129, R4 ;  /* 0x0000000481237220 */ /* 0x000fe20000410000 */
[----:B------:R-:W-:-:S02]  /*7810*/  FMUL.FTZ R51, R49, UR5 ;  /* 0x0000000531337c20 */ /* 0x000fc40008410000 */
[----:B------:R-:W-:Y:S01]  /*7820*/  FMUL.FTZ R0, R0, UR5 ;  /* 0x0000000500007c20 */ /* 0x000fe20008410000 */
[----:B------:R-:W-:Y:S01]  /*7830*/  FMUL.FTZ R35, R35, UR5 ;  /* 0x0000000523237c20 */ /* 0x000fe20008410000 */
[----:B------:R-:W-:Y:S02]  /*7840*/  SEL R50, R50, RZ, P4 ;  /* 0x000000ff32327207 */ /* 0x000fe40002000000 */
[----:B------:R-:W-:Y:S02]  /*7850*/  SEL R51, R51, RZ, P5 ;  /* 0x000000ff33337207 */ /* 0x000fe40002800000 */
[----:B------:R-:W-:Y:S02]  /*7860*/  SEL R48, R0, RZ, P2 ;  /* 0x000000ff00307207 */ /* 0x000fe40001000000 */
[----:B------:R-:W-:-:S07]  /*7870*/  SEL R49, R35, RZ, P3 ;  /* 0x000000ff23317207 */ /* 0x000fce0001800000 */
.L_x_21361:
[----:B------:R-:W0:Y:S08]  /*7880*/  @P1 LDC.64 R52, c[0x0][0x478] ;  /* 0x00011e00ff341b82 */ /* 0x000e300000000a00 */
[----:B------:R-:W1:Y:S01]  /*7890*/  LDC.64 R58, c[0x0][0x468] ;  /* 0x00011a00ff3a7b82 */ /* 0x000e620000000a00 */
[----:B0-----:R-:W-:-:S05]  /*78a0*/  @P1 IMAD.WIDE.U32 R52, R10, 0x10, R52 ;  /* 0x000000100a341825 */ /* 0x001fca00078e0034 */
[----:B------:R1:W-:Y:S02]  /*78b0*/  @P1 STG.E.128 desc[UR6][R52.64], R128 ;  /* 0x0000008034001986 */ /* 0x0003e4000c101d06 */
[----:B-1----:R-:W-:-:S05]  /*78c0*/  IMAD.WIDE.U32 R52, R10, 0x10, R58 ;  /* 0x000000100a347825 */ /* 0x002fca00078e003a */
[----:B------:R0:W-:Y:S01]  /*78d0*/  STG.E.128 desc[UR6][R52.64], R48 ;  /* 0x0000003034007986 */ /* 0x0001e2000c101d06 */
[----:B------:R-:W-:Y:S05]  /*78e0*/  @!P1 BRA `(.L_x_21362) ;  /* 0x0000000000749947 */ /* 0x000fea0003800000 */
[C---:B------:R-:W-:Y:S01]  /*78f0*/  LOP3.LUT P2, RZ, R33.reuse, 0xff, RZ, 0xc0, !PT ;  /* 0x000000ff21ff7812 */ /* 0x040fe2000784c0ff */
[C-C-:B------:R-:W-:Y:S01]  /*7900*/  FFMA.FTZ R0, R56.reuse, R199, R57.reuse ;  /* 0x000000c738007223 */ /* 0x140fe20000010039 */
[C---:B------:R-:W-:Y:S01]  /*7910*/  LOP3.LUT P3, RZ, R33.reuse, 0xff00, RZ, 0xc0, !PT ;  /* 0x0000ff0021ff7812 */ /* 0x040fe2000786c0ff */
[----:B------:R-:W-:Y:S01]  /*7920*/  FFMA.FTZ R10, R56, R197, R57 ;  /* 0x000000c5380a7223 */ /* 0x000fe20000010039 */
[C---:B------:R-:W-:Y:S01]  /*7930*/  LOP3.LUT P4, RZ, R33.reuse, 0xff0000, RZ, 0xc0, !PT ;  /* 0x00ff000021ff7812 */ /* 0x040fe2000788c0ff */
[----:B------:R-:W-:Y:S01]  /*7940*/  FADD.FTZ R0, -R0, R191 ;  /* 0x000000bf00007221 */ /* 0x000fe20000010100 */
[----:B------:R-:W-:Y:S01]  /*7950*/  ISETP.GE.U32.AND P5, PT, R33, 0x1000000, PT ;  /* 0x010000002100780c */ /* 0x000fe20003fa6070 */
[----:B------:R-:W-:Y:S01]  /*7960*/  FFMA.FTZ R33, R56, R200, R57 ;  /* 0x000000c838217223 */ /* 0x000fe20000010039 */
[----:B------:R-:W-:Y:S01]  /*7970*/  FADD.FTZ R10, -R10, R181 ;  /* 0x000000b50a0a7221 */ /* 0x000fe20000010100 */
[----:B------:R-:W-:Y:S02]  /*7980*/  FMUL.FTZ R129, R11, R0 ;  /* 0x000000000b817220 */ /* 0x000fe40000410000 */
[----:B------:R-:W-:Y:S01]  /*7990*/  FADD.FTZ R128, -R33, R196 ;  /* 0x000000c421807221 */ /* 0x000fe20000010100 */
[----:B------:R-:W-:Y:S01]  /*79a0*/  FFMA.FTZ R33, R56, R198, R57 ;  /* 0x000000c638217223 */ /* 0x000fe20000010039 */
[----:B------:R-:W-:Y:S01]  /*79b0*/  FMUL.FTZ R131, R11, R10 ;  /* 0x0000000a0b837220 */ /* 0x000fe20000410000 */
[----:B------:R-:W-:Y:S01]  /*79c0*/  FMUL.FTZ R10, R129, R4 ;  /* 0x00000004810a7220 */ /* 0x000fe20000410000 */
[----:B------:R-:W-:Y:S01]  /*79d0*/  FMUL.FTZ R128, R11, R128 ;  /* 0x000000800b807220 */ /* 0x000fe20000410000 */
[----:B------:R-:W-:Y:S01]  /*79e0*/  FADD.FTZ R130, -R33, R182 ;  /* 0x000000b621827221 */ /* 0x000fe20000010100 */
[-C--:B------:R-:W-:Y:S01]  /*79f0*/  FMUL.FTZ R35, R131, R4.reuse ;  /* 0x0000000483237220 */ /* 0x080fe20000410000 */
[----:B------:R-:W-:Y:S01]  /*7a00*/  FMUL.FTZ R10, R10, UR5 ;  /* 0x000000050a0a7c20 */ /* 0x000fe20008410000 */
[----:B------:R-:W-:Y:S01]  /*7a10*/  FMUL.FTZ R0, R128, R4 ;  /* 0x0000000480007220 */ /* 0x000fe20000410000 */
[----:B------:R-:W-:Y:S01]  /*7a20*/  FMUL.FTZ R130, R11, R130 ;  /* 0x000000820b827220 */ /* 0x000fe20000410000 */
[----:B------:R-:W-:-:S02]  /*7a30*/  FMUL.FTZ R35, R35, UR5 ;  /* 0x0000000523237c20 */ /* 0x000fc40008410000 */
[----:B------:R-:W-:Y:S01]  /*7a40*/  FMUL.FTZ R0, R0, UR5 ;  /* 0x0000000500007c20 */ /* 0x000fe20008410000 */
[----:B------:R-:W-:Y:S01]  /*7a50*/  FMUL.FTZ R33, R130, R4 ;  /* 0x0000000482217220 */ /* 0x000fe20000410000 */
[----:B0-----:R-:W-:Y:S02]  /*7a60*/  SEL R49, R10, RZ, P3 ;  /* 0x000000ff0a317207 */ /* 0x001fe40001800000 */
[----:B------:R-:W-:Y:S01]  /*7a70*/  SEL R51, R35, RZ, P5 ;  /* 0x000000ff23337207 */ /* 0x000fe20002800000 */
[----:B------:R-:W-:Y:S01]  /*7a80*/  FMUL.FTZ R33, R33, UR5 ;  /* 0x0000000521217c20 */ /* 0x000fe20008410000 */
[----:B------:R-:W-:-:S04]  /*7a90*/  SEL R48, R0, RZ, P2 ;  /* 0x000000ff00307207 */ /* 0x000fc80001000000 */
[----:B------:R-:W-:Y:S01]  /*7aa0*/  SEL R50, R33, RZ, P4 ;  /* 0x000000ff21327207 */ /* 0x000fe20002000000 */
[----:B------:R-:W-:Y:S06]  /*7ab0*/  BRA `(.L_x_21363) ;  /* 0x0000000000707947 */ /* 0x000fec0003800000 */
.L_x_21362:
        /* <DEDUP_REMOVED lines=12> */
[----:B0-----:R-:W-:Y:S01]  /*7b80*/  FMUL.FTZ R51, R11, R10 ;  /* 0x0000000a0b337220 */ /* 0x001fe20000410000 */
[----:B------:R-:W-:-:S02]  /*7b90*/  FMUL.FTZ R35, R35, R4 ;  /* 0x0000000423237220 */ /* 0x000fc40000410000 */
[----:B------:R-:W-:Y:S01]  /*7ba0*/  FADD.FTZ R182, -R33, R182 ;  /* 0x000000b621b67221 */ /* 0x000fe20000010100 */
[----:B------:R-:W-:Y:S01]  /*7bb0*/  FMUL.FTZ R33, R11, R196 ;  /* 0x000000c40b217220 */ /* 0x000fe20000410000 */
[----:B------:R-:W-:Y:S01]  /*7bc0*/  FMUL.FTZ R51, R51, R4 ;  /* 0x0000000433337220 */ /* 0x000fe20000410000 */
[----:B------:R-:W-:Y:S01]  /*7bd0*/  FMUL.FTZ R35, R35, UR5 ;  /* 0x0000000523237c20 */ /* 0x000fe20008410000 */
[----:B------:R-:W-:Y:S01]  /*7be0*/  FMUL.FTZ R49, R11, R182 ;  /* 0x000000b60b317220 */ /* 0x000fe20000410000 */
[-C--:B------:R-:W-:Y:S01]  /*7bf0*/  FMUL.FTZ R33, R33, R4.reuse ;  /* 0x0000000421217220 */ /* 0x080fe20000410000 */
[----:B------:R-:W-:Y:S02]  /*7c00*/  FMUL.FTZ R51, R51, UR5 ;  /* 0x0000000533337c20 */ /* 0x000fe40008410000 */
[----:B------:R-:W-:Y:S01]  /*7c10*/  FMUL.FTZ R49, R49, R4 ;  /* 0x0000000431317220 */ /* 0x000fe20000410000 */
[----:B------:R-:W-:Y:S02]  /*7c20*/  FMUL.FTZ R33, R33, UR5 ;  /* 0x0000000521217c20 */ /* 0x000fe40008410000 */
[----:B------:R-:W-:Y:S01]  /*7c30*/  SEL R51, R51, RZ, P5 ;  /* 0x000000ff33337207 */ /* 0x000fe20002800000 */
[----:B------:R-:W-:Y:S01]  /*7c40*/  FMUL.FTZ R50, R49, UR5 ;  /* 0x0000000531327c20 */ /* 0x000fe20008410000 */
[----:B------:R-:W-:-:S02]  /*7c50*/  SEL R49, R35, RZ, P3 ;  /* 0x000000ff23317207 */ /* 0x000fc40001800000 */
[----:B------:R-:W-:Y:S02]  /*7c60*/  SEL R48, R33, RZ, P2 ;  /* 0x000000ff21307207 */ /* 0x000fe40001000000 */
[----:B------:R-:W-:-:S07]  /*7c70*/  SEL R50, R50, RZ, P4 ;  /* 0x000000ff32327207 */ /* 0x000fce0002000000 */
.L_x_21363:
[----:B------:R-:W0:Y:S02]  /*7c80*/  @P1 LDC.64 R52, c[0x0][0x478] ;  /* 0x00011e00ff341b82 */ /* 0x000e240000000a00 */
[----:B0-----:R-:W-:-:S05]  /*7c90*/  @P1 IMAD.WIDE.U32 R52, R3, 0x10, R52 ;  /* 0x0000001003341825 */ /* 0x001fca00078e0034 */
[----:B------:R0:W-:Y:S02]  /*7ca0*/  @P1 STG.E.128 desc[UR6][R52.64], R128 ;  /* 0x0000008034001986 */ /* 0x0001e4000c101d06 */
[----:B0-----:R-:W-:-:S05]  /*7cb0*/  IMAD.WIDE.U32 R52, R3, 0x10, R58 ;  /* 0x0000001003347825 */ /* 0x001fca00078e003a */
[----:B------:R0:W-:Y:S01]  /*7cc0*/  STG.E.128 desc[UR6][R52.64], R48 ;  /* 0x0000003034007986 */ /* 0x0001e2000c101d06 */
        /* <DEDUP_REMOVED lines=17> */
[----:B------:R-:W-:Y:S01]  /*7de0*/  LOP3.LUT P4, RZ, R22, 0xff0000, RZ, 0xc0, !PT ;  /* 0x00ff000016ff7812 */ /* 0x000fe2000788c0ff */
[-C--:B------:R-:W-:Y:S01]  /*7df0*/  FMUL.FTZ R10, R130, R4.reuse ;  /* 0x00000004820a7220 */ /* 0x080fe20000410000 */
[----:B------:R-:W-:Y:S01]  /*7e00*/  ISETP.GE.U32.AND P5, PT, R22, 0x1000000, PT ;  /* 0x010000001600780c */ /* 0x000fe20003fa6070 */
[----:B------:R-:W-:Y:S01]  /*7e10*/  FMUL.FTZ R22, R131, R4 ;  /* 0x0000000483167220 */ /* 0x000fe20000410000 */
[----:B------:R-:W-:Y:S01]  /*7e20*/  FMUL.FTZ R0, R0, UR5 ;  /* 0x0000000500007c20 */ /* 0x000fe20008410000 */
[----:B------:R-:W-:Y:S01]  /*7e30*/  FMUL.FTZ R3, R3, UR5 ;  /* 0x0000000503037c20 */ /* 0x000fe20008410000 */
[----:B------:R-:W-:Y:S01]  /*7e40*/  FMUL.FTZ R10, R10, UR5 ;  /* 0x000000050a0a7c20 */ /* 0x000fe20008410000 */
[----:B------:R-:W-:-:S02]  /*7e50*/  FMUL.FTZ R22, R22, UR5 ;  /* 0x0000000516167c20 */ /* 0x000fc40008410000 */
[----:B0-----:R-:W-:Y:S02]  /*7e60*/  SEL R48, R0, RZ, P2 ;  /* 0x000000ff00307207 */ /* 0x001fe40001000000 */
[----:B------:R-:W-:Y:S02]  /*7e70*/  SEL R49, R3, RZ, P3 ;  /* 0x000000ff03317207 */ /* 0x000fe40001800000 */
[----:B------:R-:W-:Y:S02]  /*7e80*/  SEL R50, R10, RZ, P4 ;  /* 0x000000ff0a327207 */ /* 0x000fe40002000000 */
[----:B------:R-:W-:Y:S01]  /*7e90*/  SEL R51, R22, RZ, P5 ;  /* 0x000000ff16337207 */ /* 0x000fe20002800000 */
[----:B------:R-:W-:Y:S06]  /*7ea0*/  BRA `(.L_x_21365) ;  /* 0x0000000000707947 */ /* 0x000fec0003800000 */
.L_x_21364:
        /* <DEDUP_REMOVED lines=11> */
[----:B0-----:R-:W-:Y:S01]  /*7f60*/  FMUL.FTZ R49, R11, R192 ;  /* 0x000000c00b317220 */ /* 0x001fe20000410000 */
        /* <DEDUP_REMOVED lines=11> */
[----:B------:R-:W-:Y:S02]  /*8020*/  ISETP.GE.U32.AND P5, PT, R22, 0x1000000, PT ;  /* 0x010000001600780c */ /* 0x000fe40003fa6070 */
[----:B------:R-:W-:Y:S02]  /*8030*/  SEL R48, R3, RZ, P2 ;  /* 0x000000ff03307207 */ /* 0x000fe40001000000 */
[----:B------:R-:W-:Y:S02]  /*8040*/  SEL R49, R33, RZ, P3 ;  /* 0x000000ff21317207 */ /* 0x000fe40001800000 */
[----:B------:R-:W-:-:S02]  /*8050*/  SEL R50, R35, RZ, P4 ;  /* 0x000000ff23327207 */ /* 0x000fc40002000000 */
[----:B------:R-:W-:-:S07]  /*8060*/  SEL R51, R51, RZ, P5 ;  /* 0x000000ff33337207 */ /* 0x000fce0002800000 */
.L_x_21365:
        /* <DEDUP_REMOVED lines=8> */
[C-C-:B------:R-:W-:Y:S01]  /*80f0*/  FFMA.FTZ R188, R56.reuse, R188, R57.reuse ;  /* 0x000000bc38bc7223 */ /* 0x140fe20000010039 */
[----:B------:R-:W-:Y:S01]  /*8100*/  FFMA.FTZ R187, R56, R187, R57 ;  /* 0x000000bb38bb7223 */ /* 0x000fe20000010039 */
[----:B0-----:R-:W-:Y:S01]  /*8110*/  FADD.FTZ R128, -R3, R152 ;  /* 0x0000009803807221 */ /* 0x001fe20000010100 */
        /* <DEDUP_REMOVED lines=22> */
[----:B------:R-:W-:Y:S01]  /*8280*/  SEL R51, R10, RZ, P5 ;  /* 0x000000ff0a337207 */ /* 0x000fe20002800000 */
[----:B------:R-:W-:Y:S06]  /*8290*/  BRA `(.L_x_21367) ;  /* 0x0000000000707947 */ /* 0x000fec0003800000 */
.L_x_21366:
        /* <DEDUP_REMOVED lines=27> */
[----:B------:R-:W-:-:S07]  /*8450*/  SEL R51, R35, RZ, P5 ;  /* 0x000000ff23337207 */ /* 0x000fce0002800000 */
.L_x_21367:
        /* <DEDUP_REMOVED lines=35> */
.L_x_21368:
        /* <DEDUP_REMOVED lines=24> */
[----:B0-----:R-:W-:Y:S02]  /*8810*/  SEL R48, R3, RZ, P2 ;  /* 0x000000ff03307207 */ /* 0x001fe40001000000 */
[----:B------:R-:W-:Y:S02]  /*8820*/  SEL R49, R7, RZ, P3 ;  /* 0x000000ff07317207 */ /* 0x000fe40001800000 */
[----:B------:R-:W-:-:S02]  /*8830*/  SEL R50, R21, RZ, P4 ;  /* 0x000000ff15327207 */ /* 0x000fc40002000000 */
[----:B------:R-:W-:-:S07]  /*8840*/  SEL R51, R33, RZ, P5 ;  /* 0x000000ff21337207 */ /* 0x000fce0002800000 */
.L_x_21369:
        /* <DEDUP_REMOVED lines=35> */
.L_x_21370:
        /* <DEDUP_REMOVED lines=13> */
[----:B0-----:R-:W-:Y:S01]  /*8b50*/  FMUL.FTZ R21, R11, R8 ;  /* 0x000000080b157220 */ /* 0x001fe20000410000 */
        /* <DEDUP_REMOVED lines=13> */
[----:B------:R-:W-:-:S07]  /*8c30*/  SEL R51, R21, RZ, P5 ;  /* 0x000000ff15337207 */ /* 0x000fce0002800000 */
.L_x_21371:
        /* <DEDUP_REMOVED lines=35> */
.L_x_21372:
        /* <DEDUP_REMOVED lines=28> */
.L_x_21373:
        /* <DEDUP_REMOVED lines=35> */
.L_x_21374:
        /* <DEDUP_REMOVED lines=28> */
.L_x_21375:
[----:B------:R-:W0:Y:S02]  /*9420*/  @P1 LDC.64 R20, c[0x0][0x478] ;  /* 0x00011e00ff141b82 */ /* 0x000e240000000a00 */
[----:B0-----:R-:W-:-:S04]  /*9430*/  @P1 IMAD.WIDE.U32 R20, R14, 0x10, R20 ;  /* 0x000000100e141825 */ /* 0x001fc800078e0014 */
[----:B------:R-:W-:Y:S01]  /*9440*/  IMAD.WIDE.U32 R14, R14, 0x10, R58 ;  /* 0x000000100e0e7825 */ /* 0x000fe200078e003a */
[----:B------:R0:W-:Y:S04]  /*9450*/  @P1 STG.E.128 desc[UR6][R20.64], R128 ;  /* 0x0000008014001986 */ /* 0x0001e8000c101d06 */
[----:B------:R0:W-:Y:S01]  /*9460*/  STG.E.128 desc[UR6][R14.64], R16 ;  /* 0x000000100e007986 */ /* 0x0001e2000c101d06 */
[----:B------:R-:W-:Y:S05]  /*9470*/  @!P1 BRA `(.L_x_21376) ;  /* 0x0000000000749947 */ /* 0x000fea0003800000 */
[----:B------:R-:W-:Y:S01]  /*9480*/  LOP3.LUT P2, RZ, R6, 0xff, RZ, 0xc0, !PT ;  /* 0x000000ff06ff7812 */ /* 0x000fe2000784c0ff */
[--C-:B------:R-:W-:Y:S01]  /*9490*/  FFMA.FTZ R3, R56, R162, R57.reuse ;  /* 0x000000a238037223 */ /* 0x100fe20000010039 */
[----:B------:R-:W-:Y:S01]  /*94a0*/  LOP3.LUT P3, RZ, R6, 0xff00, RZ, 0xc0, !PT ;  /* 0x0000ff0006ff7812 */ /* 0x000fe2000786c0ff */
[--C-:B------:R-:W-:Y:S01]  /*94b0*/  FFMA.FTZ R0, R56, R161, R57.reuse ;  /* 0x000000a138007223 */ /* 0x100fe20000010039 */
[----:B------:R-:W-:Y:S01]  /*94c0*/  LOP3.LUT P4, RZ, R6, 0xff0000, RZ, 0xc0, !PT ;  /* 0x00ff000006ff7812 */ /* 0x000fe2000788c0ff */
[--C-:B------:R-:W-:Y:S01]  /*94d0*/  FFMA.FTZ R7, R56, R160, R57.reuse ;  /* 0x000000a038077223 */ /* 0x100fe20000010039 */
[----:B------:R-:W-:Y:S01]  /*94e0*/  ISETP.GE.U32.AND P5, PT, R6, 0x1000000, PT ;  /* 0x010000000600780c */ /* 0x000fe20003fa6070 */
[----:B------:R-:W-:Y:S01]  /*94f0*/  FFMA.FTZ R6, R56, R159, R57 ;  /* 0x0000009f38067223 */ /* 0x000fe20000010039 */
[----:B------:R-:W-:Y:S01]  /*9500*/  FADD.FTZ R30, -R3, R30 ;  /* 0x0000001e031e7221 */ /* 0x000fe20000010100 */
[----:B------:R-:W-:Y:S01]  /*9510*/  FADD.FTZ R0, -R0, R29 ;  /* 0x0000001d00007221 */ /* 0x000fe20000010100 */
[----:B------:R-:W-:Y:S01]  /*9520*/  FADD.FTZ R28, -R7, R28 ;  /* 0x0000001c071c7221 */ /* 0x000fe20000010100 */
[----:B------:R-:W-:Y:S01]  /*9530*/  FADD.FTZ R6, -R6, R27 ;  /* 0x0000001b06067221 */ /* 0x000fe20000010100 */
[C---:B0-----:R-:W-:Y:S01]  /*9540*/  FMUL.FTZ R128, R11.reuse, R30 ;  /* 0x0000001e0b807220 */ /* 0x041fe20000410000 */
        /* <DEDUP_REMOVED lines=16> */
.L_x_21376:
        /* <DEDUP_REMOVED lines=28> */
.L_x_21377:
        /* <DEDUP_REMOVED lines=20> */
[----:B------:R-:W-:Y:S01]  /*9950*/  ISETP.GE.U32.AND P5, PT, R9, 0x1000000, PT ;  /* 0x010000000900780c */ /* 0x000fe20003fa6070 */
        /* <DEDUP_REMOVED lines=8> */
[----:B------:R-:W-:Y:S02]  /*99e0*/  LOP3.LUT P4, RZ, R9, 0xff0000, RZ, 0xc0, !PT ;  /* 0x00ff000009ff7812 */ /* 0x000fe4000788c0ff */
[----:B------:R-:W-:Y:S02]  /*99f0*/  SEL R7, R5, RZ, P5 ;  /* 0x000000ff05077207 */ /* 0x000fe40002800000 */
[----:B------:R-:W-:Y:S02]  /*9a00*/  SEL R4, R0, RZ, P2 ;  /* 0x000000ff00047207 */ /* 0x000fe40001000000 */
[----:B------:R-:W-:Y:S02]  /*9a10*/  SEL R5, R3, RZ, P3 ;  /* 0x000000ff03057207 */ /* 0x000fe40001800000 */
[----:B------:R-:W-:Y:S01]  /*9a20*/  SEL R6, R6, RZ, P4 ;  /* 0x000000ff06067207 */ /* 0x000fe20002000000 */
[----:B------:R-:W-:Y:S06]  /*9a30*/  BRA `(.L_x_21379) ;  /* 0x0000000000707947 */ /* 0x000fec0003800000 */
.L_x_21378:
        /* <DEDUP_REMOVED lines=10> */
[C---:B0-----:R-:W-:Y:S01]  /*9ae0*/  FMUL.FTZ R7, R11.reuse, R24 ;  /* 0x000000180b077220 */ /* 0x041fe20000410000 */
[----:B------:R-:W-:Y:S01]  /*9af0*/  FMUL.FTZ R11, R11, R56 ;  /* 0x000000380b0b7220 */ /* 0x000fe20000410000 */
        /* <DEDUP_REMOVED lines=9> */
[----:B------:R-:W-:-:S02]  /*9b90*/  LOP3.LUT P2, RZ, R9, 0xff, RZ, 0xc0, !PT ;  /* 0x000000ff09ff7812 */ /* 0x000fc4000784c0ff */
[C---:B------:R-:W-:Y:S02]  /*9ba0*/  LOP3.LUT P3, RZ, R9.reuse, 0xff00, RZ, 0xc0, !PT ;  /* 0x0000ff0009ff7812 */ /* 0x040fe4000786c0ff */
[----:B------:R-:W-:Y:S02]  /*9bb0*/  ISETP.GE.U32.AND P5, PT, R9, 0x1000000, PT ;  /* 0x010000000900780c */ /* 0x000fe40003fa6070 */
[----:B------:R-:W-:Y:S02]  /*9bc0*/  SEL R6, R7, RZ, P4 ;  /* 0x000000ff07067207 */ /* 0x000fe40002000000 */
[----:B------:R-:W-:Y:S02]  /*9bd0*/  SEL R4, R3, RZ, P2 ;  /* 0x000000ff03047207 */ /* 0x000fe40001000000 */
[----:B------:R-:W-:Y:S02]  /*9be0*/  SEL R5, R5, RZ, P3 ;  /* 0x000000ff05057207 */ /* 0x000fe40001800000 */
[----:B------:R-:W-:-:S07]  /*9bf0*/  SEL R7, R11, RZ, P5 ;  /* 0x000000ff0b077207 */ /* 0x000fce0002800000 */
.L_x_21379:
[----:B------:R-:W0:Y:S02]  /*9c00*/  @P1 LDC.64 R8, c[0x0][0x478] ;  /* 0x00011e00ff081b82 */ /* 0x000e240000000a00 */
[----:B0-----:R-:W-:-:S04]  /*9c10*/  @P1 IMAD.WIDE.U32 R8, R12, 0x10, R8 ;  /* 0x000000100c081825 */ /* 0x001fc800078e0008 */
[----:B------:R-:W-:Y:S01]  /*9c20*/  IMAD.WIDE.U32 R12, R12, 0x10, R58 ;  /* 0x000000100c0c7825 */ /* 0x000fe200078e003a */
[----:B------:R0:W-:Y:S04]  /*9c30*/  @P1 STG.E.128 desc[UR6][R8.64], R128 ;  /* 0x0000008008001986 */ /* 0x0001e8000c101d06 */
[----:B------:R0:W-:Y:S02]  /*9c40*/  STG.E.128 desc[UR6][R12.64], R4 ;  /* 0x000000040c007986 */ /* 0x0001e4000c101d06 */
.L_x_21359:
[----:B0-2-4-:R-:W0:Y:S02]  /*9c50*/  LDC.64 R4, c[0x0][0x380] ;  /* 0x0000e000ff047b82 */ /* 0x015e240000000a00 */
[----:B0-----:R-:W-:-:S04]  /*9c60*/  LEA R2, R4, R2, 0x2 ;  /* 0x0000000204027211 */ /* 0x001fc800078e10ff */
[----:B------:R-:W-:-:S13]  /*9c70*/  ISETP.GE.AND P1, PT, R2, R5, PT ;  /* 0x000000050200720c */ /* 0x000fda0003f26270 */
[----:B------:R-:W-:Y:S05]  /*9c80*/  @!P1 BRA `(.L_x_21380) ;  /* 0xffffff6c00509947 */ /* 0x000fea000383ffff */
[----:B------:R-:W-:Y:S05]  /*9c90*/  BSYNC B1 ;  /* 0x0000000000017941 */ /* 0x000fea0003800000 */
.L_x_21353:
        /* <DEDUP_REMOVED lines=79> */
[----:B------:R0:W5:Y:S02]  /*a190*/  LDL.LU R56, [R1] ;  /* 0x0000000001387983 */ /* 0x0001640000300800 */
.L_x_21352:
[----:B------:R-:W-:Y:S05]  /*a1a0*/  BSYNC B0 ;  /* 0x0000000000007941 */ /* 0x000fea0003800000 */
.L_x_21351:
[----:B------:R-:W2:Y:S01]  /*a1b0*/  LDL.LU R84, [R1+0x13c] ;  /* 0x00013c0001547983 */ /* 0x000ea20000300800 */
[----:B------:R-:W-:Y:S01]  /*a1c0*/  MOV R2, 0x400 ;  /* 0x0000040000027802 */ /* 0x000fe20000000f00 */
[----:B------:R-:W-:Y:S05]  /*a1d0*/  WARPSYNC.ALL ;  /* 0x0000000000007948 */ /* 0x000fea0003800000 */
[----:B------:R-:W1:Y:S01]  /*a1e0*/  S2R R85, SR_TID.X ;  /* 0x0000000000557919 */ /* 0x000e620000002100 */
[----:B------:R-:W4:Y:S01]  /*a1f0*/  S2UR UR4, SR_CTAID.X ;  /* 0x00000000000479c3 */ /* 0x000f220000002500 */
[----:B------:R-:W0:Y:S01]  /*a200*/  LDCU.128 UR20, c[0x0][0x440] ;  /* 0x00008800ff1477ac */ /* 0x000e220008000c00 */
[----:B------:R-:W3:Y:S01]  /*a210*/  S2R R3, SR_CgaCtaId ;  /* 0x0000000000037919 */ /* 0x000ee20000008800 */
[----:B-1----:R-:W-:-:S02]  /*a220*/  SHF.R.U32.HI R0, RZ, 0x5, R85 ;  /* 0x00000005ff007819 */ /* 0x002fc40000011655 */
[----:B---3--:R-:W-:-:S03]  /*a230*/  LEA R3, R3, R2, 0x18 ;  /* 0x0000000203037211 */ /* 0x008fc600078ec0ff */
        /* <DEDUP_REMOVED lines=22> */
[----:B------:R-:W-:Y:S04]  /*a3a0*/  LDS R45, [R84+0x1c00] ;  /* 0x001c0000542d7984 */ /* 0x000fe80000000800 */
[----:B------:R-:W-:Y:S01]  /*a3b0*/  LDS R44, [R84+0x1e00] ;  /* 0x001e0000542c7984 */ /* 0x000fe20000000800 */
[----:B-1----:R-:W-:-:S03]  /*a3c0*/  FADD.FTZ R2, RZ, R2 ;  /* 0x00000002ff027221 */ /* 0x002fc60000010000 */
[----:B------:R-:W-:Y:S01]  /*a3d0*/  LDS R47, [R84+0x2000] ;  /* 0x00200000542f7984 */ /* 0x000fe20000000800 */
[----:B--2---:R-:W-:-:S03]  /*a3e0*/  FADD.FTZ R3, RZ, R3 ;  /* 0x00000003ff037221 */ /* 0x004fc60000010000 */
[----:B------:R-:W-:Y:S01]  /*a3f0*/  LDS R46, [R84+0x2200] ;  /* 0x00220000542e7984 */ /* 0x000fe20000000800 */
[----:B---3--:R-:W-:-:S03]  /*a400*/  FADD.FTZ R36, RZ, R36 ;  /* 0x00000024ff247221 */ /* 0x008fc60000010000 */
[----:B------:R-:W-:Y:S01]  /*a410*/  LDS R49, [R84+0x2400] ;  /* 0x0024000054317984 */ /* 0x000fe20000000800 */
[----:B0-----:R-:W-:-:S03]  /*a420*/  FADD.FTZ R37, RZ, R37 ;  /* 0x00000025ff257221 */ /* 0x001fc60000010000 */
[----:B------:R-:W-:Y:S01]  /*a430*/  LDS R48, [R84+0x2600] ;  /* 0x0026000054307984 */ /* 0x000fe20000000800 */
[----:B----4-:R-:W-:-:S03]  /*a440*/  FADD.FTZ R40, R2, R39 ;  /* 0x0000002702287221 */ /* 0x010fc60000010000 */
        /* <DEDUP_REMOVED lines=81> */
[----:B------:R-:W0:Y:S04]  /*a960*/  LDS R13, [R84+0x3c00] ;  /* 0x003c0000540d7984 */ /* 0x000e280000000800 */
[----:B------:R-:W0:Y:S04]  /*a970*/  LDS R8, [R84+0x2a00] ;  /* 0x002a000054087984 */ /* 0x000e280000000800 */
[----:B------:R-:W0:Y:S04]  /*a980*/  LDS R10, [R84+0x3e00] ;  /* 0x003e0000540a7984 */ /* 0x000e280000000800 */
[----:B------:R-:W0:Y:S04]  /*a990*/  LDS R0, [R84+0x400] ;  /* 0x0004000054007984 */ /* 0x000e280000000800 */
[----:B------:R-:W0:Y:S01]  /*a9a0*/  LDS R15, [R84+0x1800] ;  /* 0x00180000540f7984 */ /* 0x000e220000000800 */
[----:B-1----:R-:W-:-:S03]  /*a9b0*/  FADD.FTZ R4, RZ, R4 ;  /* 0x00000004ff047221 */ /* 0x002fc60000010000 */
[----:B------:R-:W-:Y:S01]  /*a9c0*/  LDS R17, [R84+0x1a00] ;  /* 0x001a000054117984 */ /* 0x000fe20000000800 */
[----:B--2---:R-:W-:-:S03]  /*a9d0*/  FADD.FTZ R4, R4, R9 ;  /* 0x0000000904047221 */ /* 0x004fc60000010000 */
[----:B------:R-:W1:Y:S01]  /*a9e0*/  LDS R25, [R84+0x2c00] ;  /* 0x002c000054197984 */ /* 0x000e620000000800 */
[----:B---3--:R-:W-:-:S03]  /*a9f0*/  FADD.FTZ R5, RZ, R5 ;  /* 0x00000005ff057221 */ /* 0x008fc60000010000 */
[----:B------:R-:W2:Y:S01]  /*aa00*/  LDS R9, [R84+0xa00] ;  /* 0x000a000054097984 */ /* 0x000ea20000000800 */
[----:B----4-:R-:W-:Y:S01]  /*aa10*/  FADD.FTZ R4, R4, R11 ;  /* 0x0000000b04047221 */ /* 0x010fe20000010000 */
[----:B------:R-:W-:Y:S02]  /*aa20*/  IADD3.X R11, PT, PT, RZ, RZ, RZ, P0, !PT ;  /* 0x000000ffff0b7210 */ /* 0x000fe400007fe4ff */
[----:B------:R-:W-:Y:S01]  /*aa30*/  LDS R19, [R84+0x1c00] ;  /* 0x001c000054137984 */ /* 0x000fe20000000800 */
[----:B0-----:R-:W-:Y:S01]  /*aa40*/  FADD.FTZ R5, R5, R6 ;  /* 0x0000000605057221 */ /* 0x001fe20000010000 */
[----:B------:R-:W-:Y:S02]  /*aa50*/  SHF.L.U64.HI R11, R2, 0x2, R11 ;  /* 0x00000002020b7819 */ /* 0x000fe4000001020b */
[----:B------:R-:W0:Y:S01]  /*aa60*/  LDS R6, [R84+0x600] ;  /* 0x0006000054067984 */ /* 0x000e220000000800 */
[----:B------:R-:W-:Y:S01]  /*aa70*/  FADD.FTZ R23, R4, R13 ;  /* 0x0000000d04177221 */ /* 0x000fe20000010000 */
[----:B------:R-:W-:-:S02]  /*aa80*/  SHF.L.U32 R4, R2, 0x2, RZ ;  /* 0x0000000202047819 */ /* 0x000fc400000006ff */
[----:B------:R-:W-:Y:S01]  /*aa90*/  LDS R27, [R84+0x2e00] ;  /* 0x002e0000541b7984 */ /* 0x000fe20000000800 */
[----:B------:R-:W-:Y:S01]  /*aaa0*/  FADD.FTZ R5, R5, R8 ;  /* 0x0000000805057221 */ /* 0x000fe20000010000 */
[C---:B------:R-:W-:Y:S02]  /*aab0*/  IADD3 R2, P0, PT, R4.reuse, UR22, RZ ;  /* 0x0000001604027c10 */ /* 0x040fe4000ff1e0ff */
[----:B------:R-:W3:Y:S01]  /*aac0*/  LDS R8, [R84+0x800] ;  /* 0x0008000054087984 */ /* 0x000ee20000000800 */
[----:B------:R-:W-:Y:S01]  /*aad0*/  IADD3 R4, P1, PT, R4, UR20, RZ ;  /* 0x0000001404047c10 */ /* 0x000fe2000ff3e0ff */
[----:B------:R-:W-:Y:S01]  /*aae0*/  FADD.FTZ R33, R5, R10 ;  /* 0x0000000a05217221 */ /* 0x000fe20000010000 */
[C---:B------:R-:W-:Y:S01]  /*aaf0*/  IADD3.X R3, PT, PT, R11.reuse, UR23, RZ, P0, !PT ;  /* 0x000000170b037c10 */ /* 0x040fe200087fe4ff */
[----:B------:R-:W4:Y:S01]  /*ab00*/  LDS R10, [R84+0xc00] ;  /* 0x000c0000540a7984 */ /* 0x000f220000000800 */
[----:B------:R-:W-:Y:S01]  /*ab10*/  IADD3.X R5, PT, PT, R11, UR21, RZ, P1, !PT ;  /* 0x000000150b057c10 */ /* 0x000fe20008ffe4ff */
[----:B------:R-:W-:-:S02]  /*ab20*/  FADD.FTZ R0, RZ, R0 ;  /* 0x00000000ff007221 */ /* 0x000fc40000010000 */
[----:B------:R-:W4:Y:S02]  /*ab30*/  LDS R14, [R84+0x1e00] ;  /* 0x001e0000540e7984 */ /* 0x000f240000000800 */
[----:B------:R-:W-:Y:S02]  /*ab40*/  FADD.FTZ R0, R0, R15 ;  /* 0x0000000f00007221 */ /* 0x000fe40000010000 */
[----:B------:R-:W4:Y:S04]  /*ab50*/  LDS R11, [R84+0xe00] ;  /* 0x000e0000540b7984 */ /* 0x000f280000000800 */
[----:B------:R-:W4:Y:S01]  /*ab60*/  LDS R35, [R84+0x4000] ;  /* 0x0040000054237984 */ /* 0x000f220000000800 */
[----:B-1----:R-:W-:-:S03]  /*ab70*/  FADD.FTZ R0, R0, R25 ;  /* 0x0000001900007221 */ /* 0x002fc60000010000 */
[----:B------:R-:W1:Y:S01]  /*ab80*/  LDS R29, [R84+0x3000] ;  /* 0x00300000541d7984 */ /* 0x000e620000000800 */
[----:B--2---:R-:W-:-:S03]  /*ab90*/  FADD.FTZ R9, RZ, R9 ;  /* 0x00000009ff097221 */ /* 0x004fc60000010000 */
[----:B------:R-:W2:Y:S04]  /*aba0*/  LDS R21, [R84+0x2000] ;  /* 0x0020000054157984 */ /* 0x000ea80000000800 */
[----:B------:R-:W2:Y:S04]  /*abb0*/  LDS R12, [R84+0x1000] ;  /* 0x00100000540c7984 */ /* 0x000ea80000000800 */
[----:B------:R-:W2:Y:S01]  /*abc0*/  LDS R45, [R84+0x4200] ;  /* 0x00420000542d7984 */ /* 0x000ea20000000800 */
[----:B0-----:R-:W-:-:S03]  /*abd0*/  FADD.FTZ R6, RZ, R6 ;  /* 0x00000006ff067221 */ /* 0x001fc60000010000 */
[----:B------:R-:W0:Y:S01]  /*abe0*/  LDS R20, [R84+0x3200] ;  /* 0x0032000054147984 */ /* 0x000e220000000800 */
[----:B------:R-:W-:-:S03]  /*abf0*/  FADD.FTZ R6, R6, R17 ;  /* 0x0000001106067221 */ /* 0x000fc60000010000 */
[----:B------:R-:W0:Y:S01]  /*ac00*/  LDS R16, [R84+0x2200] ;  /* 0x0022000054107984 */ /* 0x000e220000000800 */
[----:B---3--:R-:W-:Y:S01]  /*ac10*/  FADD.FTZ R8, RZ, R8 ;  /* 0x00000008ff087221 */ /* 0x008fe20000010000 */
[----:B------:R-:W-:Y:S02]  /*ac20*/  FADD.FTZ R6, R6, R27 ;  /* 0x0000001b06067221 */ /* 0x000fe40000010000 */
[----:B------:R-:W3:Y:S01]  /*ac30*/  LDS R13, [R84+0x1200] ;  /* 0x00120000540d7984 */ /* 0x000ee20000000800 */
[----:B------:R-:W-:Y:S01]  /*ac40*/  FADD.FTZ R8, R8, R19 ;  /* 0x0000001308087221 */ /* 0x000fe20000010000 */
[----:B----4-:R-:W-:Y:S02]  /*ac50*/  FADD.FTZ R10, RZ, R10 ;  /* 0x0000000aff0a7221 */ /* 0x010fe40000010000 */
[----:B------:R-:W-:Y:S01]  /*ac60*/  STG.E desc[UR6][R2.64], R23 ;  /* 0x0000001702007986 */ /* 0x000fe2000c101906 */
[----:B------:R-:W-:-:S03]  /*ac70*/  FADD.FTZ R9, R9, R14 ;  /* 0x0000000e09097221 */ /* 0x000fc60000010000 */
[----:B------:R-:W4:Y:S01]  /*ac80*/  LDS R47, [R84+0x4400] ;  /* 0x00440000542f7984 */ /* 0x000f220000000800 */
[----:B------:R-:W-:-:S03]  /*ac90*/  FADD.FTZ R11, RZ, R11 ;  /* 0x0000000bff0b7221 */ /* 0x000fc60000010000 */
[----:B------:R-:W4:Y:S01]  /*aca0*/  LDS R31, [R84+0x3400] ;  /* 0x00340000541f7984 */ /* 0x000f220000000800 */
[----:B------:R-:W-:-:S03]  /*acb0*/  FADD.FTZ R35, R0, R35 ;  /* 0x0000002300237221 */ /* 0x000fc60000010000 */
[----:B------:R-:W4:Y:S01]  /*acc0*/  LDS R23, [R84+0x2400] ;  /* 0x0024000054177984 */ /* 0x000f220000000800 */
[----:B-1----:R-:W-:-:S03]  /*acd0*/  FADD.FTZ R8, R8, R29 ;  /* 0x0000001d08087221 */ /* 0x002fc60000010000 */
[----:B------:R-:W1:Y:S01]  /*ace0*/  LDS R26, [R84+0x4600] ;  /* 0x00460000541a7984 */ /* 0x000e620000000800 */
[----:B--2---:R-:W-:-:S03]  /*acf0*/  FADD.FTZ R10, R10, R21 ;  /* 0x000000150a0a7221 */ /* 0x004fc60000010000 */
[----:B------:R-:W2:Y:S01]  /*ad00*/  LDS R22, [R84+0x3600] ;  /* 0x0036000054167984 */ /* 0x000ea20000000800 */
[----:B------:R-:W-:-:S03]  /*ad10*/  FADD.FTZ R12, RZ, R12 ;  /* 0x0000000cff0c7221 */ /* 0x000fc60000010000 */
[----:B------:R-:W2:Y:S01]  /*ad20*/  LDS R18, [R84+0x2600] ;  /* 0x0026000054127984 */ /* 0x000ea20000000800 */
[----:B------:R-:W-:-:S03]  /*ad30*/  FADD.FTZ R45, R6, R45 ;  /* 0x0000002d062d7221 */ /* 0x000fc60000010000 */
[----:B------:R-:W2:Y:S01]  /*ad40*/  LDS R49, [R84+0x4800] ;  /* 0x0048000054317984 */ /* 0x000ea20000000800 */
[----:B0-----:R-:W-:-:S03]  /*ad50*/  FADD.FTZ R9, R9, R20 ;  /* 0x0000001409097221 */ /* 0x001fc60000010000 */
[----:B------:R-:W0:Y:S01]  /*ad60*/  LDS R15, [R84+0x3800] ;  /* 0x00380000540f7984 */ /* 0x000e220000000800 */
[----:B------:R-:W-:-:S03]  /*ad70*/  FADD.FTZ R11, R11, R16 ;  /* 0x000000100b0b7221 */ /* 0x000fc60000010000 */
[----:B------:R-:W0:Y:S01]  /*ad80*/  LDS R28, [R84+0x4a00] ;  /* 0x004a0000541c7984 */ /* 0x000e220000000800 */
[----:B---3--:R-:W-:-:S03]  /*ad90*/  FADD.FTZ R13, RZ, R13 ;  /* 0x0000000dff0d7221 */ /* 0x008fc60000010000 */
[----:B------:R-:W3:Y:S04]  /*ada0*/  LDS R24, [R84+0x3a00] ;  /* 0x003a000054187984 */ /* 0x000ee80000000800 */
[----:B------:R-:W3:Y:S01]  /*adb0*/  LDS R51, [R84+0x4c00] ;  /* 0x004c000054337984 */ /* 0x000ee20000000800 */
[----:B----4-:R-:W-:-:S03]  /*adc0*/  FADD.FTZ R47, R8, R47 ;  /* 0x0000002f082f7221 */ /* 0x010fc60000010000 */
[----:B------:R-:W4:Y:S01]  /*add0*/  LDS R30, [R84+0x4e00] ;  /* 0x004e0000541e7984 */ /* 0x000f220000000800 */
        /* <DEDUP_REMOVED lines=16> */
[----:B---3--:R-:W-:-:S03]  /*aee0*/  FADD.FTZ R13, R13, R24 ;  /* 0x000000180d0d7221 */ /* 0x008fc60000010000 */
[----:B------:R-:W-:Y:S01]  /*aef0*/  STG.E desc[UR6][R4.64+0x800], R73 ;  /* 0x0008004904007986 */ /* 0x000fe2000c101906 */
[----:B------:R-:W-:-:S03]  /*af00*/  FADD.FTZ R51, R12, R51 ;  /* 0x000000330c337221 */ /* 0x000fc60000010000 */
        /* <DEDUP_REMOVED lines=12> */
.L_x_21356:
[----:B------:R-:W-:Y:S01]  /*afd0*/  HFMA2 R249, -RZ, RZ, 0, 5.9604644775390625e-08 ;  /* 0x00000001fff97431 */ /* 0x000fe200000001ff */
[----:B------:R-:W-:Y:S01]  /*afe0*/  BSSY B2, `(.L_x_21381) ;  /* 0x0000006000027945 */ /* 0x000fe20003800000 */
[----:B------:R-:W-:Y:S02]  /*aff0*/  MOV R248, 0x1f ;  /* 0x0000001f00f87802 */ /* 0x000fe40000000f00 */
[----:B------:R-:W-:-:S07]  /*b000*/  MOV R240, 0xffffffff ;  /* 0xffffffff00f07802 */ /* 0x000fce0000000f00 */
[----:B-----5:R-:W-:Y:S05]  /*b010*/  WARPSYNC.COLLECTIVE R240, `(.L_x_21382) ;  /* 0x00000000f0087348 */ /* 0x020fea0003c00000 */
[----:B------:R0:W1:Y:S02]  /*b020*/  SHFL.BFLY P3, R240, R225, R249, R248 ;  /* 0x0c0000f9e1f07389 */ /* 0x00006400000600f8 */
[----:B01---5:R-:W-:Y:S05]  /*b030*/  ENDCOLLECTIVE ;  /* 0x000000000000791b */ /* 0x023fea0003800000 */
.L_x_21382:
[----:B------:R-:W-:Y:S05]  /*b040*/  BSYNC B2 ;  /* 0x0000000000027941 */ /* 0x000fea0003800000 */
.L_x_21381:
        /* <DEDUP_REMOVED lines=9> */
.L_x_21383:
[----:B------:R-:W-:Y:S01]  /*b0e0*/  HFMA2 R249, -RZ, RZ, 0, 1.1920928955078125e-07 ;  /* 0x00000002fff97431 */ /* 0x000fe200000001ff */
[----:B------:R-:W-:Y:S01]  /*b0f0*/  MOV R225, R251 ;  /* 0x000000fb00e17202 */ /* 0x000fe20000000f00 */
[----:B------:R-:W-:Y:S01]  /*b100*/  FADD.FTZ R224, R240, R224 ;  /* 0x000000e0f0e07221 */ /* 0x000fe20000010000 */
[----:B------:R-:W-:-:S07]  /*b110*/  MOV R240, 0xffffffff ;  /* 0xffffffff00f07802 */ /* 0x000fce0000000f00 */
[----:B------:R-:W-:Y:S05]  /*b120*/  WARPSYNC.COLLECTIVE R240, `(.L_x_21384) ;  /* 0x00000000f0087348 */ /* 0x000fea0003c00000 */
[----:B------:R0:W1:Y:S02]  /*b130*/  SHFL.BFLY P3, R240, R225, R249, R248 ;  /* 0x0c0000f9e1f07389 */ /* 0x00006400000600f8 */
[----:B01----:R-:W-:Y:S05]  /*b140*/  ENDCOLLECTIVE ;  /* 0x000000000000791b */ /* 0x003fea0003800000 */
.L_x_21384:
[----:B------:R-:W-:Y:S01]  /*b150*/  MOV R225, R224 ;  /* 0x000000e000e17202 */ /* 0x000fe20000000f00 */
[----:B------:R-:W-:Y:S01]  /*b160*/  FADD.FTZ R251, R251, R240 ;  /* 0x000000f0fbfb7221 */ /* 0x000fe20000010000 */
[----:B------:R-:W-:-:S07]  /*b170*/  MOV R240, 0xffffffff ;  /* 0xffffffff00f07802 */ /* 0x000fce0000000f00 */
[----:B------:R-:W-:Y:S05]  /*b180*/  WARPSYNC.COLLECTIVE R240, `(.L_x_21385) ;  /* 0x00000000f0087348 */ /* 0x000fea0003c00000 */
[----:B------:R0:W1:Y:S02]  /*b190*/  SHFL.BFLY P3, R240, R225, R249, R248 ;  /* 0x0c0000f9e1f07389 */ /* 0x00006400000600f8 */
[----:B01----:R-:W-:Y:S05]  /*b1a0*/  ENDCOLLECTIVE ;  /* 0x000000000000791b */ /* 0x003fea0003800000 */
.L_x_21385:
[----:B------:R-:W-:Y:S01]  /*b1b0*/  HFMA2 R249, -RZ, RZ, 0, 2.384185791015625e-07 ;  /* 0x00000004fff97431 */ /* 0x000fe200000001ff */
[----:B------:R-:W-:Y:S01]  /*b1c0*/  MOV R225, R251 ;  /* 0x000000fb00e17202 */ /* 0x000fe20000000f00 */
[----:B------:R-:W-:Y:S01]  /*b1d0*/  FADD.FTZ R224, R224, R240 ;  /* 0x000000f0e0e07221 */ /* 0x000fe20000010000 */
[----:B------:R-:W-:-:S07]  /*b1e0*/  MOV R240, 0xffffffff ;  /* 0xffffffff00f07802 */ /* 0x000fce0000000f00 */
[----:B------:R-:W-:Y:S05]  /*b1f0*/  WARPSYNC.COLLECTIVE R240, `(.L_x_21386) ;  /* 0x00000000f0087348 */ /* 0x000fea0003c00000 */
[----:B------:R0:W1:Y:S02]  /*b200*/  SHFL.BFLY P3, R240, R225, R249, R248 ;  /* 0x0c0000f9e1f07389 */ /* 0x00006400000600f8 */
[----:B01----:R-:W-:Y:S05]  /*b210*/  ENDCOLLECTIVE ;  /* 0x000000000000791b */ /* 0x003fea0003800000 */
.L_x_21386:
[----:B------:R-:W-:Y:S01]  /*b220*/  MOV R225, R224 ;  /* 0x000000e000e17202 */ /* 0x000fe20000000f00 */
[----:B------:R-:W-:Y:S01]  /*b230*/  FADD.FTZ R251, R251, R240 ;  /* 0x000000f0fbfb7221 */ /* 0x000fe20000010000 */
[----:B------:R-:W-:-:S07]  /*b240*/  MOV R240, 0xffffffff ;  /* 0xffffffff00f07802 */ /* 0x000fce0000000f00 */
[----:B------:R-:W-:Y:S05]  /*b250*/  WARPSYNC.COLLECTIVE R240, `(.L_x_21387) ;  /* 0x00000000f0087348 */ /* 0x000fea0003c00000 */
[----:B------:R0:W1:Y:S02]  /*b260*/  SHFL.BFLY P3, R240, R225, R249, R248 ;  /* 0x0c0000f9e1f07389 */ /* 0x00006400000600f8 */
[----:B01----:R-:W-:Y:S05]  /*b270*/  ENDCOLLECTIVE ;  /* 0x000000000000791b */ /* 0x003fea0003800000 */
.L_x_21387:
[----:B------:R-:W-:Y:S01]  /*b280*/  HFMA2 R249, -RZ, RZ, 0, 4.76837158203125e-07 ;  /* 0x00000008fff97431 */ /* 0x000fe200000001ff */
[----:B------:R-:W-:Y:S01]  /*b290*/  MOV R225, R251 ;  /* 0x000000fb00e17202 */ /* 0x000fe20000000f00 */
[----:B------:R-:W-:Y:S01]  /*b2a0*/  FADD.FTZ R224, R224, R240 ;  /* 0x000000f0e0e07221 */ /* 0x000fe20000010000 */
[----:B------:R-:W-:-:S07]  /*b2b0*/  MOV R240, 0xffffffff ;  /* 0xffffffff00f07802 */ /* 0x000fce0000000f00 */
[----:B------:R-:W-:Y:S05]  /*b2c0*/  WARPSYNC.COLLECTIVE R240, `(.L_x_21388) ;  /* 0x00000000f0087348 */ /* 0x000fea0003c00000 */
[----:B------:R0:W1:Y:S02]  /*b2d0*/  SHFL.BFLY P3, R240, R225, R249, R248 ;  /* 0x0c0000f9e1f07389 */ /* 0x00006400000600f8 */
[----:B01----:R-:W-:Y:S05]  /*b2e0*/  ENDCOLLECTIVE ;  /* 0x000000000000791b */ /* 0x003fea0003800000 */
.L_x_21388:
[----:B------:R-:W-:Y:S01]  /*b2f0*/  MOV R225, R224 ;  /* 0x000000e000e17202 */ /* 0x000fe20000000f00 */
[----:B------:R-:W-:Y:S01]  /*b300*/  FADD.FTZ R251, R251, R240 ;  /* 0x000000f0fbfb7221 */ /* 0x000fe20000010000 */
[----:B------:R-:W-:-:S07]  /*b310*/  MOV R240, 0xffffffff ;  /* 0xffffffff00f07802 */ /* 0x000fce0000000f00 */
[----:B------:R-:W-:Y:S05]  /*b320*/  WARPSYNC.COLLECTIVE R240, `(.L_x_21389) ;  /* 0x00000000f0087348 */ /* 0x000fea0003c00000 */
[----:B------:R0:W1:Y:S02]  /*b330*/  SHFL.BFLY P3, R240, R225, R249, R248 ;  /* 0x0c0000f9e1f07389 */ /* 0x00006400000600f8 */
[----:B01----:R-:W-:Y:S05]  /*b340*/  ENDCOLLECTIVE ;  /* 0x000000000000791b */ /* 0x003fea0003800000 */
.L_x_21389:
[----:B------:R-:W2:Y:S04]  /*b350*/  LDL.LU R225, [R1] ;  /* 0x0000000001e17983 */ /* 0x000ea80000300800 */
[----:B------:R-:W-:Y:S01]  /*b360*/  STL [R1+0x11c], R252 ;  /* 0x00011cfc01007387 */ /* 0x000fe20000100800 */
[----:B------:R-:W-:Y:S02]  /*b370*/  HFMA2 R249, -RZ, RZ, 0, 9.5367431640625e-07 ;  /* 0x00000010fff97431 */ /* 0x000fe400000001ff */
[----:B------:R-:W-:Y:S01]  /*b380*/  FADD.FTZ R224, R224, R240 ;  /* 0x000000f0e0e07221 */ /* 0x000fe20000010000 */
[----:B------:R-:W-:Y:S01]  /*b390*/  MOV R240, 0xffffffff ;  /* 0xffffffff00f07802 */ /* 0x000fe20000000f00 */
        /* <DEDUP_REMOVED lines=46> */
.L_x_21390:
        /* <DEDUP_REMOVED lines=36> */
.L_x_21391:
[----:B------:R3:W-:Y:S04]  /*b8c0*/  STL [R1+0x28], R236 ;  /* 0x000028ec01007387 */ /* 0x0007e80000100800 */
[----:B------:R3:W-:Y:S04]  /*b8d0*/  STL [R1+0x2c], R237 ;  /* 0x00002ced01007387 */ /* 0x0007e80000100800 */
[----:B------:R3:W-:Y:S04]  /*b8e0*/  STL [R1+0x30], R238 ;  /* 0x000030ee01007387 */ /* 0x0007e80000100800 */
[----:B------:R3:W-:Y:S04]  /*b8f0*/  STL [R1+0x34], R239 ;  /* 0x000034ef01007387 */ /* 0x0007e80000100800 */
[----:B------:R3:W-:Y:S01]  /*b900*/  STL [R1+0x38], R250 ;  /* 0x000038fa01007387 */ /* 0x0007e20000100800 */
[----:B------:R-:W-:-:S02]  /*b910*/  MOV R248, R223 ;  /* 0x000000df00f87202 */ /* 0x000fc40000000f00 */
[----:B------:R-:W-:Y:S02]  /*b920*/  MOV R249, R226 ;  /* 0x000000e200f97202 */ /* 0x000fe40000000f00 */
[----:B------:R-:W-:Y:S01]  /*b930*/  MOV R49, R240 ;  /* 0x000000f000317202 */ /* 0x000fe20000000f00 */
[----:B------:R-:W-:Y:S06]  /*b940*/  BRA `(.L_x_21392) ;  /* 0xffffff9000f47947 */ /* 0x000fec000383ffff */
.L_x_21393:
        /* <DEDUP_REMOVED lines=11> */
.L_x_25521:


//--------------------- .text._ZN10layer_norm22ln_bwd_finalize_kernelINS_22Kernel_traits_finalizeILj1280E6__halfffffjLb0ELj1024ELj4ENS_18Kernel_traits_baseILj1280ES2_ffffjLj1024EEEEELb0ELb0EEEvNS_9BwdParamsE --------------------------
	.section	.text._ZN10layer_norm22ln_bwd_finalize_kernelINS_22Kernel_traits_finalizeILj1280E6__halfffffjLb0ELj1024ELj4ENS_18Kernel_traits_baseILj1280ES2_ffffjLj1024EEEEELb0ELb0EEEvNS_9BwdParamsE,"ax",@progbits
	.align	128
        .global         _ZN10layer_norm22ln_bwd_finalize_kernelINS_22Kernel_traits_finalizeILj1280E6__halfffffjLb0ELj1024ELj4ENS_18Kernel_traits_baseILj1280ES2_ffffjLj1024EEEEELb0ELb0EEEvNS_9BwdParamsE
        .type           _ZN10layer_norm22ln_bwd_finalize_kernelINS_22Kernel_traits_finalizeILj1280E6__halfffffjLb0ELj1024ELj4ENS_18Kernel_traits_baseILj1280ES2_ffffjLj1024EEEEELb0ELb0EEEvNS_9BwdParamsE,@function
        .size           _ZN10layer_norm22ln_bwd_finalize_kernelINS_22Kernel_traits_finalizeILj1280E6__halfffffjLb0ELj1024ELj4ENS_18Kernel_traits_baseILj1280ES2_ffffjLj1024EEEEELb0ELb0EEEvNS_9BwdParamsE,(.L_x_25522 - _ZN10layer_norm22ln_bwd_finalize_kernelINS_22Kernel_traits_finalizeILj1280E6__halfffffjLb0ELj1024ELj4ENS_18Kernel_traits_baseILj1280ES2_ffffjLj1024EEEEELb0ELb0EEEvNS_9BwdParamsE)
        .other          _ZN10layer_norm22ln_bwd_finalize_kernelINS_22Kernel_traits_finalizeILj1280E6__halfffffjLb0ELj1024ELj4ENS_18Kernel_traits_baseILj1280ES2_ffffjLj1024EEEEELb0ELb0EEEvNS_9BwdParamsE,@"STO_CUDA_ENTRY STV_DEFAULT"
_ZN10layer_norm22ln_bwd_finalize_kernelINS_22Kernel_traits_finalizeILj1280E6__halfffffjLb0ELj1024ELj4ENS_18Kernel_traits_baseILj1280ES2_ffffjLj1024EEEEELb0ELb0EEEvNS_9BwdParamsE:
.text._ZN10layer_norm22ln_bwd_finalize_kernelINS_22Kernel_traits_finalizeILj1280E6__halfffffjLb0ELj1024ELj4ENS_18Kernel_traits_baseILj1280ES2_ffffjLj1024EEEEELb0ELb0EEEvNS_9BwdParamsE:
        /* <DEDUP_REMOVED lines=78> */
.L_x_21398:
        /* <DEDUP_REMOVED lines=118> */
.L_x_21397:
[----:B------:R-:W-:Y:S05]  /*0c40*/  BSYNC.RECONVERGENT B1 ;  /* 0x0000000000017941 */ /* 0x000fea0003800200 */
.L_x_21396:
        /* <DEDUP_REMOVED lines=68> */
.L_x_21400:
[----:B------:R-:W-:Y:S05]  /*1090*/  BSYNC.RECONVERGENT B1 ;  /* 0x0000000000017941 */ /* 0x000fea0003800200 */
.L_x_21399:
        /* <DEDUP_REMOVED lines=37> */
.L_x_21402:
[----:B------:R-:W-:Y:S05]  /*12f0*/  BSYNC.RECONVERGENT B1 ;  /* 0x0000000000017941 */ /* 0x000fea0003800200 */
.L_x_21401:
[----:B------:R-:W-:Y:S05]  /*1300*/  @!P1 BRA `(.L_x_21395) ;  /* 0x00000000003c9947 */ /* 0x000fea0003800000 */
[----:B------:R-:W0:Y:S01]  /*1310*/  LDC.64 R8, c[0x0][0x440] ;  /* 0x00011000ff087b82 */ /* 0x000e220000000a00 */
[----:B------:R-:W-:Y:S01]  /*1320*/  IMAD R2, R2, R54, R7 ;  /* 0x0000003602027224 */ /* 0x000fe200078e0207 */
[----:B------:R-:W-:-:S04]  /*1330*/  IADD3 R0, PT, PT, -R0, RZ, RZ ;  /* 0x000000ff00007210 */ /* 0x000fc80007ffe1ff */
[----:B------:R-:W-:Y:S02]  /*1340*/  IADD3 R13, PT, PT, R57, R2, RZ ;  /* 0x00000002390d7210 */ /* 0x000fe40007ffe0ff */
[----:B------:R-:W1:Y:S05]  /*1350*/  LDC.64 R10, c[0x0][0x448] ;  /* 0x00011200ff0a7b82 */ /* 0x000e6a0000000a00 */
.L_x_21403:
        /* <DEDUP_REMOVED lines=10> */
.L_x_21395:
[----:B------:R-:W-:Y:S05]  /*1400*/  BSYNC.RECONVERGENT B0 ;  /* 0x0000000000007941 */ /* 0x000fea0003800200 */
.L_x_21394:
        /* <DEDUP_REMOVED lines=62> */
.L_x_21404:
        /* <DEDUP_REMOVED lines=9> */
.L_x_25522:


//--------------------- .text._ZN10layer_norm13ln_bwd_kernelINS_13Kernel_traitsI6__halfffffjLj1280ELj1ELj4ELj1ELj16ENS_18Kernel_traits_baseILj1280ES2_ffffjLj128EEEEELb1ELb0ELb1ELb0EEEvNS_9BwdParamsE --------------------------
	.section	.text._ZN10layer_norm13ln_bwd_kernelINS_13Kernel_traitsI6__halfffffjLj1280ELj1ELj4ELj1ELj16ENS_18Kernel_traits_baseILj1280ES2_ffffjLj128EEEEELb1ELb0ELb1ELb0EEEvNS_9BwdParamsE,"ax",@progbits
	.align	128
        .global         _ZN10layer_norm13ln_bwd_kernelINS_13Kernel_traitsI6__halfffffjLj1280ELj1ELj4ELj1ELj16ENS_18Kernel_traits_baseILj1280ES2_ffffjLj128EEEEELb1ELb0ELb1ELb0EEEvNS_9BwdParamsE
        .type           _ZN10layer_norm13ln_bwd_kernelINS_13Kernel_traitsI6__halfffffjLj1280ELj1ELj4ELj1ELj16ENS_18Kernel_traits_baseILj1280ES2_ffffjLj128EEEEELb1ELb0ELb1ELb0EEEvNS_9BwdParamsE,@function
        .size           _ZN10layer_norm13ln_bwd_kernelINS_13Kernel_traitsI6__halfffffjLj1280ELj1ELj4ELj1ELj16ENS_18Kernel_traits_baseILj1280ES2_ffffjLj128EEEEELb1ELb0ELb1ELb0EEEvNS_9BwdParamsE,(.L_x_25523 - _ZN10layer_norm13ln_bwd_kernelINS_13Kernel_traitsI6__halfffffjLj1280ELj1ELj4ELj1ELj16ENS_18Kernel_traits_baseILj1280ES2_ffffjLj128EEEEELb1ELb0ELb1ELb0EEEvNS_9BwdParamsE)
        .other          _ZN10layer_norm13ln_bwd_kernelINS_13Kernel_traitsI6__halfffffjLj1280ELj1ELj4ELj1ELj16ENS_18Kernel_traits_baseILj1280ES2_ffffjLj128EEEEELb1ELb0ELb1ELb0EEEvNS_9BwdParamsE,@"STO_CUDA_ENTRY STV_DEFAULT"
_ZN10layer_norm13ln_bwd_kernelINS_13Kernel_traitsI6__halfffffjLj1280ELj1ELj4ELj1ELj16ENS_18Kernel_traits_baseILj1280ES2_ffffjLj128EEEEELb1ELb0ELb1ELb0EEEvNS_9BwdParamsE:
.text._ZN10layer_norm13ln_bwd_kernelINS_13Kernel_traitsI6__halfffffjLj1280ELj1ELj4ELj1ELj16ENS_18Kernel_traits_baseILj1280ES2_ffffjLj128EEEEELb1ELb0ELb1ELb0EEEvNS_9BwdParamsE:
        /* <DEDUP_REMOVED lines=26> */
[----:B------:R-:W3:Y:S08]  /*01a0*/  @P1 LDC.64 R2, c[0x0][0x3d0] ;  /* 0x0000f400ff021b82 */ /* 0x000ef00000000a00 */
[----:B------:R-:W4:Y:S08]  /*01b0*/  @P6 LDC.64 R28, c[0x0][0x3d0] ;  /* 0x0000f400ff1c6b82 */ /* 0x000f300000000a00 */
[----:B------:R-:W2:Y:S08]  /*01c0*/  @P5 LDC.64 R30, c[0x0][0x3d0] ;  /* 0x0000f400ff1e5b82 */ /* 0x000eb00000000a00 */
[----:B------:R-:W1:Y:S01]  /*01d0*/  @P0 LDC.64 R32, c[0x0][0x3d0] ;  /* 0x0000f400ff200b82 */ /* 0x000e620000000a00 */
[C---:B---3--:R-:W-:Y:S01]  /*01e0*/  @P1 IMAD.WIDE.U32 R2, R17.reuse, 0x8, R2 ;  /* 0x0000000811021825 */ /* 0x048fe200078e0002 */
[----:B------:R-:W-:-:S04]  /*01f0*/  @P1 LOP3.LUT R17, R17, 0x20, RZ, 0xfc, !PT ;  /* 0x0000002011111812 */ /* 0x000fc800078efcff */
[----:B0-----:R0:W5:Y:S02]  /*0200*/  @P1 LDG.E.64 R4, desc[UR6][R2.64] ;  /* 0x0000000602041981 */ /* 0x001164000c1e1b00 */
[----:B------:R-:W3:Y:S01]  /*0210*/  @P4 LDC.64 R34, c[0x0][0x3d0] ;  /* 0x0000f400ff224b82 */ /* 0x000ee20000000a00 */
[----:B----4-:R-:W-:Y:S01]  /*0220*/  @P6 IMAD.WIDE.U32 R28, R17, 0x8, R28 ;  /* 0x00000008111c6825 */ /* 0x010fe200078e001c */
[----:B------:R-:W-:Y:S02]  /*0230*/  ISETP.GE.U32.AND P1, PT, R15, 0x100, PT ;  /* 0x000001000f00780c */ /* 0x000fe40003f26070 */
[----:B------:R-:W-:Y:S02]  /*0240*/  @P6 IADD3 R17, PT, PT, R17, 0x20, RZ ;  /* 0x0000002011116810 */ /* 0x000fe40007ffe0ff */
[----:B------:R4:W5:Y:S02]  /*0250*/  @P6 LDG.E.64 R6, desc[UR6][R28.64] ;  /* 0x000000061c066981 */ /* 0x000964000c1e1b00 */
[----:B------:R-:W4:Y:S01]  /*0260*/  @P3 LDC.64 R36, c[0x0][0x3d0] ;  /* 0x0000f400ff243b82 */ /* 0x000f220000000a00 */
[----:B--2---:R-:W-:Y:S01]  /*0270*/  @P5 IMAD.WIDE.U32 R30, R17, 0x8, R30 ;  /* 0x00000008111e5825 */ /* 0x004fe200078e001e */
[----:B------:R-:W-:-:S02]  /*0280*/  ISETP.GE.U32.AND P6, PT, R15, 0x120, PT ;  /* 0x000001200f00780c */ /* 0x000fc40003fc6070 */
[----:B------:R-:W-:Y:S02]  /*0290*/  @P5 IADD3 R17, PT, PT, R17, 0x20, RZ ;  /* 0x0000002011115810 */ /* 0x000fe40007ffe0ff */
[----:B------:R-:W5:Y:S02]  /*02a0*/  @P5 LDG.E.64 R8, desc[UR6][R30.64] ;  /* 0x000000061e085981 */ /* 0x000f64000c1e1b00 */
[----:B------:R-:W2:Y:S01]  /*02b0*/  @P2 LDC.64 R38, c[0x0][0x3d0] ;  /* 0x0000f400ff262b82 */ /* 0x000ea20000000a00 */
[----:B------:R-:W-:Y:S01]  /*02c0*/  ISETP.GE.U32.AND P5, PT, R15, 0x140, PT ;  /* 0x000001400f00780c */ /* 0x000fe20003fa6070 */
[C---:B-1----:R-:W-:Y:S01]  /*02d0*/  @P0 IMAD.WIDE.U32 R32, R17.reuse, 0x8, R32 ;  /* 0x0000000811200825 */ /* 0x042fe200078e0020 */
[----:B------:R-:W-:-:S05]  /*02e0*/  @P0 IADD3 R17, PT, PT, R17, 0x20, RZ ;  /* 0x0000002011110810 */ /* 0x000fca0007ffe0ff */
[----:B------:R-:W1:Y:S01]  /*02f0*/  S2UR UR4, SR_CTAID.X ;  /* 0x00000000000479c3 */ /* 0x000e620000002500 */
[----:B---3--:R-:W-:-:S07]  /*0300*/  @P4 IMAD.WIDE.U32 R34, R17, 0x8, R34 ;  /* 0x0000000811224825 */ /* 0x008fce00078e0022 */
[----:B------:R-:W3:Y:S01]  /*0310*/  @P1 LDC.64 R40, c[0x0][0x3d0] ;  /* 0x0000f400ff281b82 */ /* 0x000ee20000000a00 */
[----:B------:R-:W-:Y:S01]  /*0320*/  @P4 IADD3 R17, PT, PT, R17, 0x20, RZ ;  /* 0x0000002011114810 */ /* 0x000fe20007ffe0ff */
[----:B------:R-:W5:Y:S06]  /*0330*/  @P4 LDG.E.64 R12, desc[UR6][R34.64] ;  /* 0x00000006220c4981 */ /* 0x000f6c000c1e1b00 */
[----:B0-----:R-:W0:Y:S01]  /*0340*/  @P6 LDC.64 R2, c[0x0][0x3d0] ;  /* 0x0000f400ff026b82 */ /* 0x001e220000000a00 */
[C---:B----4-:R-:W-:Y:S01]  /*0350*/  @P3 IMAD.WIDE.U32 R36, R17.reuse, 0x8, R36 ;  /* 0x0000000811243825 */ /* 0x050fe200078e0024 */
[----:B------:R-:W-:Y:S01]  /*0360*/  @P3 IADD3 R17, PT, PT, R17, 0x20, RZ ;  /* 0x0000002011113810 */ /* 0x000fe20007ffe0ff */
[----:B------:R-:W5:Y:S05]  /*0370*/  @P0 LDG.E.64 R10, desc[UR6][R32.64] ;  /* 0x00000006200a0981 */ /* 0x000f6a000c1e1b00 */
[----:B------:R-:W4:Y:S01]  /*0380*/  @P5 LDC.64 R42, c[0x0][0x3d0] ;  /* 0x0000f400ff2a5b82 */ /* 0x000f220000000a00 */
[C---:B--2---:R-:W-:Y:S01]  /*0390*/  @P2 IMAD.WIDE.U32 R38, R17.reuse, 0x8, R38 ;  /* 0x0000000811262825 */ /* 0x044fe200078e0026 */
[----:B------:R-:W-:Y:S01]  /*03a0*/  @P2 IADD3 R17, PT, PT, R17, 0x20, RZ ;  /* 0x0000002011112810 */ /* 0x000fe20007ffe0ff */
[----:B-1----:R-:W-:Y:S01]  /*03b0*/  USHF.L.U32 UR4, UR4, 0x2, URZ ;  /* 0x0000000204047899 */ /* 0x002fe200080006ff */
[----:B------:R-:W-:Y:S01]  /*03c0*/  SHF.R.U32.HI R14, RZ, 0x5, R14 ;  /* 0x00000005ff0e7819 */ /* 0x000fe2000001160e */
[----:B------:R-:W-:Y:S01]  /*03d0*/  BSSY B0, `(.L_x_21405) ;  /* 0x0000beb000007945 */ /* 0x000fe20003800000 */
[----:B------:R1:W5:Y:S01]  /*03e0*/  @P3 LDG.E.64 R18, desc[UR6][R36.64] ;  /* 0x0000000624123981 */ /* 0x000362000c1e1b00 */
[C---:B---3--:R-:W-:Y:S01]  /*03f0*/  @P1 IMAD.WIDE.U32 R40, R17.reuse, 0x8, R40 ;  /* 0x0000000811281825 */ /* 0x048fe200078e0028 */
[----:B------:R-:W-:-:S02]  /*0400*/  @P1 IADD3 R17, PT, PT, R17, 0x20, RZ ;  /* 0x0000002011111810 */ /* 0x000fc40007ffe0ff */
[----:B------:R2:W5:Y:S01]  /*0410*/  @P2 LDG.E.64 R20, desc[UR6][R38.64] ;  /* 0x0000000626142981 */ /* 0x000562000c1e1b00 */
[----:B------:R-:W-:Y:S02]  /*0420*/  LOP3.LUT R14, R14, UR4, RZ, 0xfc, !PT ;  /* 0x000000040e0e7c12 */ /* 0x000fe4000f8efcff */
[----:B------:R-:W-:Y:S02]  /*0430*/  CS2R R76, SRZ ;  /* 0x00000000004c7805 */ /* 0x000fe4000001ff00 */
[----:B------:R-:W-:Y:S01]  /*0440*/  CS2R R78, SRZ ;  /* 0x00000000004e7805 */ /* 0x000fe2000001ff00 */
[----:B------:R3:W5:Y:S01]  /*0450*/  @P1 LDG.E.64 R22, desc[UR6][R40.64] ;  /* 0x0000000628161981 */ /* 0x000762000c1e1b00 */
[C---:B0-----:R-:W-:Y:S01]  /*0460*/  @P6 IMAD.WIDE.U32 R28, R17.reuse, 0x8, R2 ;  /* 0x00000008111c6825 */ /* 0x041fe200078e0002 */
[----:B------:R-:W-:-:S04]  /*0470*/  @P6 IADD3 R17, PT, PT, R17, 0x20, RZ ;  /* 0x0000002011116810 */ /* 0x000fc80007ffe0ff */
[----:B------:R0:W5:Y:S01]  /*0480*/  @P6 LDG.E.64 R24, desc[UR6][R28.64] ;  /* 0x000000061c186981 */ /* 0x000162000c1e1b00 */
[----:B----4-:R-:W-:-:S05]  /*0490*/  @P5 IMAD.WIDE.U32 R2, R17, 0x8, R42 ;  /* 0x0000000811025825 */ /* 0x010fca00078e002a */
[----:B------:R0:W5:Y:S01]  /*04a0*/  @P5 LDG.E.64 R26, desc[UR6][R2.64] ;  /* 0x00000006021a5981 */ /* 0x000162000c1e1b00 */
[----:B------:R-:W-:Y:S02]  /*04b0*/  ISETP.GE.AND P0, PT, R14, UR5, PT ;  /* 0x000000050e007c0c */ /* 0x000fe4000bf06270 */
[----:B-1----:R-:W-:Y:S02]  /*04c0*/  CS2R R36, SRZ ;  /* 0x0000000000247805 */ /* 0x002fe4000001ff00 */
[----:B--2---:R-:W-:Y:S02]  /*04d0*/  CS2R R38, SRZ ;  /* 0x0000000000267805 */ /* 0x004fe4000001ff00 */
[----:B---3--:R-:W-:Y:S02]  /*04e0*/  CS2R R40, SRZ ;  /* 0x0000000000287805 */ /* 0x008fe4000001ff00 */
        /* <DEDUP_REMOVED lines=35> */
[----:B0-----:R-:W-:Y:S06]  /*0720*/  @P0 BRA `(.L_x_21406) ;  /* 0x000000b800d40947 */ /* 0x001fec0003800000 */
[----:B-----5:R-:W-:Y:S02]  /*0730*/  MOV R0, R4 ;  /* 0x0000000400007202 */ /* 0x020fe40000000f00 */
[----:B------:R-:W-:Y:S02]  /*0740*/  CS2R R36, SRZ ;  /* 0x0000000000247805 */ /* 0x000fe4000001ff00 */
[--C-:B------:R-:W-:Y:S02]  /*0750*/  SHF.R.U64 R2, R4, 0x10, R5.reuse ;  /* 0x0000001004027819 */ /* 0x100fe40000001205 */
[----:B------:R-:W-:Y:S02]  /*0760*/  CS2R R38, SRZ ;  /* 0x0000000000267805 */ /* 0x000fe4000001ff00 */
[----:B------:R-:W-:Y:S01]  /*0770*/  MOV R3, R5 ;  /* 0x0000000500037202 */ /* 0x000fe20000000f00 */
[----:B------:R0:W-:Y:S01]  /*0780*/  STL.S16 [R1+0x2e], R0 ;  /* 0x00002e0001007387 */ /* 0x0001e20000100600 */
[----:B------:R-:W-:-:S02]  /*0790*/  SHF.R.U32.HI R4, RZ, 0x10, R5 ;  /* 0x00000010ff047819 */ /* 0x000fc40000011605 */
[----:B------:R-:W-:Y:S02]  /*07a0*/  CS2R R76, SRZ ;  /* 0x00000000004c7805 */ /* 0x000fe4000001ff00 */
[----:B------:R-:W-:Y:S01]  /*07b0*/  MOV R5, R6 ;  /* 0x0000000600057202 */ /* 0x000fe20000000f00 */
[----:B------:R0:W-:Y:S01]  /*07c0*/  STL.S16 [R1+0x2c], R2 ;  /* 0x00002c0201007387 */ /* 0x0001e20000100600 */
        /* <DEDUP_REMOVED lines=40> */
[----:B------:R-:W-:Y:S02]  /*0a50*/  MOV R250, R22 ;  /* 0x0000001600fa7202 */ /* 0x000fe40000000f00 */
[----:B------:R-:W-:Y:S02]  /*0a60*/  CS2R R58, SRZ ;  /* 0x00000000003a7805 */ /* 0x000fe4000001ff00 */
[----:B------:R-:W-:Y:S01]  /*0a70*/  MOV R248, R24 ;  /* 0x0000001800f87202 */ /* 0x000fe20000000f00 */
[----:B------:R0:W-:Y:S01]  /*0a80*/  STL.S16 [R1+0x16], R29 ;  /* 0x0000161d01007387 */ /* 0x0001e20000100600 */
[----:B------:R-:W-:-:S02]  /*0a90*/  MOV R246, R26 ;  /* 0x0000001a00f67202 */ /* 0x000fc40000000f00 */
[----:B------:R-:W-:Y:S02]  /*0aa0*/  CS2R R60, SRZ ;  /* 0x00000000003c7805 */ /* 0x000fe4000001ff00 */
[----:B------:R-:W-:Y:S01]  /*0ab0*/  SHF.R.U64 R20, R20, 0x10, R21 ;  /* 0x0000001014147819 */ /* 0x000fe20000001215 */
[----:B------:R0:W-:Y:S01]  /*0ac0*/  STL.S16 [R1+0x14], R10 ;  /* 0x0000140a01007387 */ /* 0x0001e20000100600 */
[----:B------:R-:W-:Y:S02]  /*0ad0*/  MOV R251, R21 ;  /* 0x0000001500fb7202 */ /* 0x000fe40000000f00 */
[----:B------:R-:W-:Y:S02]  /*0ae0*/  CS2R R62, SRZ ;  /* 0x00000000003e7805 */ /* 0x000fe4000001ff00 */
[----:B------:R-:W-:Y:S01]  /*0af0*/  SHF.R.U64 R22, R22, 0x10, R23 ;  /* 0x0000001016167819 */ /* 0x000fe20000001217 */
        /* <DEDUP_REMOVED lines=11> */
[----:B------:R-:W-:Y:S01]  /*0bb0*/  SHF.R.U32.HI R21, RZ, 0x10, R21 ;  /* 0x00000010ff157819 */ /* 0x000fe20000011615 */
[----:B------:R0:W-:Y:S01]  /*0bc0*/  STL.S16 [R1+0xc], R12 ;  /* 0x00000c0c01007387 */ /* 0x0001e20000100600 */
[----:B------:R-:W-:Y:S02]  /*0bd0*/  SHF.R.U32.HI R23, RZ, 0x10, R23 ;  /* 0x00000010ff177819 */ /* 0x000fe40000011617 */
[----:B------:R-:W-:Y:S02]  /*0be0*/  CS2R R70, SRZ ;  /* 0x0000000000467805 */ /* 0x000fe4000001ff00 */
[----:B------:R-:W-:Y:S01]  /*0bf0*/  SHF.R.U32.HI R25, RZ, 0x10, R25 ;  /* 0x00000010ff197819 */ /* 0x000fe20000011619 */
[----:B------:R0:W-:Y:S01]  /*0c00*/  STL.S16 [R1+0xa], R32 ;  /* 0x00000a2001007387 */ /* 0x0001e20000100600 */
[----:B------:R-:W-:-:S02]  /*0c10*/  SHF.R.U32.HI R27, RZ, 0x10, R27 ;  /* 0x00000010ff1b7819 */ /* 0x000fc4000001161b */
        /* <DEDUP_REMOVED lines=18> */
[----:B------:R0:W-:Y:S01]  /*0d40*/  STL.S16 [R1], R19 ;  /* 0x0000001301007387 */ /* 0x0001e20000100600 */
        /* <DEDUP_REMOVED lines=13> */
[----:B0-----:R-:W-:-:S07]  /*0e20*/  CS2R R110, SRZ ;  /* 0x00000000006e7805 */ /* 0x001fce000001ff00 */
.L_x_21620:
[----:B------:R-:W0:Y:S08]  /*0e30*/  LDC.64 R12, c[0x0][0x3f8] ;  /* 0x0000fe00ff0c7b82 */ /* 0x000e300000000a00 */
[----:B-1----:R-:W1:Y:S08]  /*0e40*/  LDC.64 R162, c[0x0][0x3c8] ;  /* 0x0000f200ffa27b82 */ /* 0x002e700000000a00 */
[----:B--2---:R-:W2:Y:S01]  /*0e50*/  LDC.64 R160, c[0x0][0x3f0] ;  /* 0x0000fc00ffa07b82 */ /* 0x004ea20000000a00 */
[----:B0-----:R-:W-:-:S06]  /*0e60*/  IMAD.WIDE R12, R14, 0x4, R12 ;  /* 0x000000040e0c7825 */ /* 0x001fcc00078e020c */
[----:B---3--:R-:W3:Y:S01]  /*0e70*/  LDG.E R13, desc[UR6][R12.64] ;  /* 0x000000060c0d7981 */ /* 0x008ee2000c1e1900 */
[----:B-1----:R-:W-:-:S05]  /*0e80*/  IMAD.WIDE R162, R14, 0x4, R162 ;  /* 0x000000040ea27825 */ /* 0x002fca00078e02a2 */
[----:B-----5:R-:W5:Y:S01]  /*0e90*/  LDG.E R12, desc[UR6][R162.64] ;  /* 0x00000006a20c7981 */ /* 0x020f62000c1e1900 */
[----:B--2---:R-:W-:-:S05]  /*0ea0*/  IMAD.WIDE R160, R14, 0x4, R160 ;  /* 0x000000040ea07825 */ /* 0x004fca00078e02a0 */
[----:B------:R0:W5:Y:S02]  /*0eb0*/  LDG.E R201, desc[UR6][R160.64] ;  /* 0x00000006a0c97981 */ /* 0x000164000c1e1900 */
[----:B0-----:R-:W0:Y:S01]  /*0ec0*/  LDC.64 R160, c[0x0][0x3c0] ;  /* 0x0000f000ffa07b82 */ /* 0x001e220000000a00 */
[----:B------:R-:W-:Y:S01]  /*0ed0*/  BSSY.RECONVERGENT B1, `(.L_x_21407) ;  /* 0x0000317000017945 */ /* 0x000fe20003800200 */
[----:B---3--:R-:W-:-:S13]  /*0ee0*/  ISETP.GE.AND P0, PT, R13, 0x1, PT ;  /* 0x000000010d00780c */ /* 0x008fda0003f06270 */
[----:B0---4-:R-:W-:Y:S05]  /*0ef0*/  @!P0 BRA `(.L_x_21408) ;  /* 0x00000024002c8947 */ /* 0x011fea0003800000 */
[----:B------:R-:W-:-:S05]  /*0f00*/  IMAD.WIDE R160, R14, 0x4, R160 ;  /* 0x000000040ea07825 */ /* 0x000fca00078e02a0 */
[----:B------:R0:W2:Y:S01]  /*0f10*/  LDG.E R11, desc[UR6][R160.64] ;  /* 0x00000006a00b7981 */ /* 0x0000a2000c1e1900 */
[----:B-----5:R-:W-:Y:S01]  /*0f20*/  ISETP.GE.AND P1, PT, R201, 0x1, PT ;  /* 0x00000001c900780c */ /* 0x020fe20003f26270 */
[----:B------:R-:W-:Y:S01]  /*0f30*/  HFMA2 R175, -RZ, RZ, 0, 0 ;  /* 0x00000000ffaf7431 */ /* 0x000fe200000001ff */
[----:B------:R-:W-:Y:S01]  /*0f40*/  ISETP.GE.U32.AND P6, PT, R15, 0x20, PT ;  /* 0x000000200f00780c */ /* 0x000fe20003fc6070 */
[----:B------:R-:W1:Y:S01]  /*0f50*/  S2R R162, SR_TID.X ;  /* 0x0000000000a27919 */ /* 0x000e620000002100 */
[----:B------:R-:W-:Y:S01]  /*0f60*/  MOV R16, UR14 ;  /* 0x0000000e00107c02 */ /* 0x000fe20008000f00 */
[----:B------:R-:W-:Y:S01]  /*0f70*/  BSSY.RECONVERGENT B2, `(.L_x_21409) ;  /* 0x0000053000027945 */ /* 0x000fe20003800200 */
[----:B------:R-:W-:Y:S02]  /*0f80*/  IADD3 R187, PT, PT, R13, -0x1, RZ ;  /* 0xffffffff0dbb7810 */ /* 0x000fe40007ffe0ff */
[----:B------:R-:W-:Y:S02]  /*0f90*/  CS2R R188, SRZ ;  /* 0x0000000000bc7805 */ /* 0x000fe4000001ff00 */
[----:B------:R-:W-:Y:S01]  /*0fa0*/  ISETP.GE.U32.AND P5, PT, R15, 0x40, PT ;  /* 0x000000400f00780c */ /* 0x000fe20003fa6070 */
[-C--:B------:R-:W-:Y:S01]  /*0fb0*/  IMAD R244, R14, R16.reuse, RZ ;  /* 0x000000100ef47224 */ /* 0x080fe200078e02ff */
[----:B------:R-:W-:Y:S01]  /*0fc0*/  LOP3.LUT R6, R6, 0xfffffffe, RZ, 0xc0, !PT ;  /* 0xfffffffe06067812 */ /* 0x000fe200078ec0ff */
[----:B------:R-:W-:Y:S01]  /*0fd0*/  IMAD R187, R187, R16, RZ ;  /* 0x00000010bbbb7224 */ /* 0x000fe200078e02ff */
[----:B------:R-:W-:-:S02]  /*0fe0*/  ISETP.GE.U32.AND P4, PT, R15, 0x80, PT ;  /* 0x000000800f00780c */ /* 0x000fc40003f86070 */
[----:B------:R-:W-:Y:S02]  /*0ff0*/  @P1 IADD3 R31, PT, PT, R201, -0x1, RZ ;  /* 0xffffffffc91f1810 */ /* 0x000fe40007ffe0ff */
[----:B0-----:R-:W-:Y:S02]  /*1000*/  SHF.R.S32.HI R160, RZ, 0x1f, R244 ;  /* 0x0000001fffa07819 */ /* 0x001fe400000114f4 */
[----:B------:R-:W-:Y:S01]  /*1010*/  @P6 LOP3.LUT R6, R6, 0x1, RZ, 0xfc, !PT ;  /* 0x0000000106066812 */ /* 0x000fe200078efcff */
[----:B------:R-:W-:Y:S01]  /*1020*/  @P1 IMAD R31, R31, R16, RZ ;  /* 0x000000101f1f1224 */ /* 0x000fe200078e02ff */
[----:B------:R-:W-:Y:S02]  /*1030*/  LEA.HI R244, R160, R244, RZ, 0x2 ;  /* 0x000000f4a0f47211 */ /* 0x000fe400078f10ff */
[----:B------:R-:W-:Y:S02]  /*1040*/  SHF.R.S32.HI R160, RZ, 0x1f, R187 ;  /* 0x0000001fffa07819 */ /* 0x000fe400000114bb */
[----:B------:R-:W-:-:S02]  /*1050*/  LOP3.LUT R6, R6, 0xfffffffd, RZ, 0xc0, !PT ;  /* 0xfffffffd06067812 */ /* 0x000fc400078ec0ff */
[----:B------:R-:W-:Y:S02]  /*1060*/  LEA.HI R187, R160, R187, RZ, 0x2 ;  /* 0x000000bba0bb7211 */ /* 0x000fe400078f10ff */
[----:B------:R-:W-:Y:S02]  /*1070*/  @P1 SHF.R.S32.HI R160, RZ, 0x1f, R31 ;  /* 0x0000001fffa01819 */ /* 0x000fe4000001141f */
[----:B------:R-:W-:Y:S02]  /*1080*/  @P5 LOP3.LUT R6, R6, 0x2, RZ, 0xfc, !PT ;  /* 0x0000000206065812 */ /* 0x000fe400078efcff */
[----:B------:R-:W-:Y:S02]  /*1090*/  @P1 LEA.HI R31, R160, R31, RZ, 0x2 ;  /* 0x0000001fa01f1211 */ /* 0x000fe400078f10ff */
[----:B------:R-:W-:Y:S02]  /*10a0*/  ISETP.NE.AND P3, PT, RZ, UR8, PT ;  /* 0x00000008ff007c0c */ /* 0x000fe4000bf65270 */
[----:B-1----:R-:W-:-:S02]  /*10b0*/  LOP3.LUT R191, R162, 0x1f, RZ, 0xc0, !PT ;  /* 0x0000001fa2bf7812 */ /* 0x002fc400078ec0ff */
[----:B------:R-:W-:Y:S02]  /*10c0*/  LOP3.LUT R6, R6, 0xfffffffb, RZ, 0xc0, !PT ;  /* 0xfffffffb06067812 */ /* 0x000fe400078ec0ff */
[-C--:B------:R-:W-:Y:S02]  /*10d0*/  LEA.HI.SX32 R244, R244, R191.reuse, 0x1e ;  /* 0x000000bff4f47211 */ /* 0x080fe400078ff2ff */
[-C--:B------:R-:W-:Y:S02]  /*10e0*/  @P1 LEA.HI.SX32 R175, R31, R191.reuse, 0x1e ;  /* 0x000000bf1faf1211 */ /* 0x080fe400078ff2ff */
[----:B------:R-:W-:Y:S02]  /*10f0*/  ISETP.GE.U32.AND P2, PT, R15, 0x60, PT ;  /* 0x000000600f00780c */ /* 0x000fe40003f46070 */
[----:B------:R-:W-:Y:S02]  /*1100*/  LEA.HI.SX32 R187, R187, R191, 0x1e ;  /* 0x000000bfbbbb7211 */ /* 0x000fe400078ff2ff */
[----:B------:R-:W-:-:S02]  /*1110*/  @P4 LOP3.LUT R6, R6, 0x4, RZ, 0xfc, !PT ;  /* 0x0000000406064812 */ /* 0x000fc400078efcff */
[----:B------:R-:W-:Y:S02]  /*1120*/  MOV R190, R244 ;  /* 0x000000f400be7202 */ /* 0x000fe40000000f00 */
[----:B--2---:R-:W-:Y:S01]  /*1130*/  FSEL R11, R11, RZ, !P3 ;  /* 0x000000ff0b0b7208 */ /* 0x004fe20005800000 */
[----:B------:R-:W-:Y:S06]  /*1140*/  @!P6 BRA `(.L_x_21410) ;  /* 0x0000000000d4e947 */ /* 0x000fec0003800000 */
[----:B------:R-:W0:Y:S01]  /*1150*/  LDC.64 R160, c[0x0][0x3a8] ;  /* 0x0000ea00ffa07b82 */ /* 0x000e220000000a00 */
[----:B------:R-:W2:Y:S04]  /*1160*/  LDL.S16 R204, [R1+0x2e] ;  /* 0x00002e0001cc7983 */ /* 0x000ea80000100600 */
[----:B------:R-:W3:Y:S03]  /*1170*/  LDL.S16 R232, [R1+0x2c] ;  /* 0x00002c0001e87983 */ /* 0x000ee60000100600 */
[----:B------:R-:W1:Y:S01]  /*1180*/  LDC.64 R164, c[0x0][0x428] ;  /* 0x00010a00ffa47b82 */ /* 0x000e620000000a00 */
[----:B------:R-:W4:Y:S04]  /*1190*/  LDL.S16 R243, [R1+0x2a] ;  /* 0x00002a0001f37983 */ /* 0x000f280000100600 */
[----:B------:R-:W4:Y:S01]  /*11a0*/  LDL.S16 R31, [R1+0x28] ;  /* 0x00002800011f7983 */ /* 0x000f220000100600 */
[----:B------:R-:W-:-:S02]  /*11b0*/  ISETP.NE.U32.AND P3, PT, RZ, UR10, PT ;  /* 0x0000000aff007c0c */ /* 0x000fc4000bf65070 */
[----:B------:R-:W1:Y:S01]  /*11c0*/  LDC.64 R202, c[0x0][0x3b0] ;  /* 0x0000ec00ffca7b82 */ /* 0x000e620000000a00 */
[----:B0-----:R-:W-:-:S06]  /*11d0*/  IMAD.WIDE.U32 R160, R190, 0x10, R160 ;  /* 0x00000010bea07825 */ /* 0x001fcc00078e00a0 */
[----:B------:R-:W4:Y:S01]  /*11e0*/  LDG.E.128 R160, desc[UR6][R160.64] ;  /* 0x00000006a0a07981 */ /* 0x000f22000c1e1d00 */
[----:B-1----:R-:W-:-:S06]  /*11f0*/  IMAD.WIDE.U32 R164, R187, 0x10, R164 ;  /* 0x00000010bba47825 */ /* 0x002fcc00078e00a4 */
[----:B------:R-:W4:Y:S01]  /*1200*/  LDG.E.128 R164, desc[UR6][R164.64] ;  /* 0x00000006a4a47981 */ /* 0x000f22000c1e1d00 */
[----:B------:R-:W-:-:S13]  /*1210*/  ISETP.NE.AND.EX P3, PT, RZ, UR11, PT, P3 ;  /* 0x0000000bff007c0c */ /* 0x000fda000bf65330 */
[----:B------:R-:W0:Y:S02]  /*1220*/  @P3 LDC.64 R188, c[0x0][0x438] ;  /* 0x00010e00ffbc3b82 */ /* 0x000e240000000a00 */
[----:B0-----:R-:W-:-:S05]  /*1230*/  @P3 IMAD.WIDE.U32 R188, R190, 0x10, R188 ;  /* 0x00000010bebc3825 */ /* 0x001fca00078e00bc */
[----:B------:R0:W5:Y:S02]  /*1240*/  @P3 LDG.E.128 R112, desc[UR6][R188.64] ;  /* 0x00000006bc703981 */ /* 0x000164000c1e1d00 */
[----:B0-----:R-:W-:-:S05]  /*1250*/  IMAD.WIDE.U32 R188, R175, 0x4, R202 ;  /* 0x00000004afbc7825 */ /* 0x001fca00078e00ca */
[----:B------:R0:W5:Y:S01]  /*1260*/  LDG.E R10, desc[UR6][R188.64] ;  /* 0x00000006bc0a7981 */ /* 0x000162000c1e1900 */
[----:B------:R-:W-:Y:S02]  /*1270*/  IADD3 R175, PT, PT, R175, 0x20, RZ ;  /* 0x00000020afaf7810 */ /* 0x000fe40007ffe0ff */
[----:B------:R-:W-:Y:S02]  /*1280*/  IADD3 R187, PT, PT, R187, 0x20, RZ ;  /* 0x00000020bbbb7810 */ /* 0x000fe40007ffe0ff */
[----:B------:R-:W-:Y:S01]  /*1290*/  IADD3 R190, PT, PT, R190, 0x20, RZ ;  /* 0x00000020bebe7810 */ /* 0x000fe20007ffe0ff */
[----:B--2---:R-:W-:Y:S02]  /*12a0*/  HADD2.F32 R192, -RZ, R204.H0_H0 ;  /* 0x200000ccffc07230 */ /* 0x004fe40000004100 */
[----:B---3--:R-:W-:Y:S02]  /*12b0*/  HADD2.F32 R215, -RZ, R232.H0_H0 ;  /* 0x200000e8ffd77230 */ /* 0x008fe40000004100 */
[----:B----4-:R-:W-:-:S02]  /*12c0*/  HADD2.F32 R204, -RZ, R243.H0_H0 ;  /* 0x200000f3ffcc7230 */ /* 0x010fc40000004100 */
[----:B------:R-:W-:Y:S02]  /*12d0*/  HADD2.F32 R243, -RZ, R31.H0_H0 ;  /* 0x2000001ffff37230 */ /* 0x000fe40000004100 */
[C---:B------:R-:W-:Y:S01]  /*12e0*/  FADD.FTZ R0, -R11.reuse, R160 ;  /* 0x000000a00b007221 */ /* 0x040fe20000010100 */
[----:B------:R-:W-:-:S03]  /*12f0*/  FADD.FTZ R161, -R11, R161 ;  /* 0x000000a10ba17221 */ /* 0x000fc60000010100 */
[----:B------:R-:W-:Y:S01]  /*1300*/  FMUL.FTZ R0, R12, R0 ;  /* 0x000000000c007220 */ /* 0x000fe20000410000 */
[----:B------:R-:W-:Y:S01]  /*1310*/  FMUL.FTZ R192, R164, R192 ;  /* 0x000000c0a4c07220 */ /* 0x000fe20000410000 */
[----:B------:R-:W-:Y:S01]  /*1320*/  FMUL.FTZ R174, R12, R161 ;  /* 0x000000a10cae7220 */ /* 0x000fe20000410000 */
[----:B------:R-:W-:Y:S01]  /*1330*/  FADD.FTZ R162, -R11, R162 ;  /* 0x000000a20ba27221 */ /* 0x000fe20000010100 */
[----:B------:R-:W-:Y:S01]  /*1340*/  FMUL.FTZ R215, R165, R215 ;  /* 0x000000d7a5d77220 */ /* 0x000fe20000410000 */
[----:B0-----:R-:W-:Y:S01]  /*1350*/  FADD.FTZ R188, RZ, R192 ;  /* 0x000000c0ffbc7221 */ /* 0x001fe20000010000 */
        /* <DEDUP_REMOVED lines=20> */
.L_x_21410:
[----:B------:R-:W-:Y:S05]  /*14a0*/  BSYNC.RECONVERGENT B2 ;  /* 0x0000000000027941 */ /* 0x000fea0003800200 */
.L_x_21409:
[----:B------:R-:W-:Y:S04]  /*14b0*/  BSSY.RECONVERGENT B2, `(.L_x_21411) ;  /* 0x0000037000027945 */ /* 0x000fe80003800200 */
[----:B------:R-:W-:Y:S05]  /*14c0*/  @!P5 BRA `(.L_x_21412) ;  /* 0x0000000000d4d947 */ /* 0x000fea0003800000 */
[----:B------:R-:W-:Y:S01]  /*14d0*/  ISETP.NE.U32.AND P3, PT, RZ, UR10, PT ;  /* 0x0000000aff007c0c */ /* 0x000fe2000bf65070 */
[----:B------:R-:W0:Y:S01]  /*14e0*/  LDC.64 R160, c[0x0][0x3a8] ;  /* 0x0000ea00ffa07b82 */ /* 0x000e220000000a00 */
[----:B------:R-:W2:Y:S02]  /*14f0*/  LDL.S16 R200, [R1+0x26] ;  /* 0x0000260001c87983 */ /* 0x000ea40000100600 */
[----:B------:R-:W-:Y:S02]  /*1500*/  ISETP.NE.AND.EX P3, PT, RZ, UR11, PT, P3 ;  /* 0x0000000bff007c0c */ /* 0x000fe4000bf65330 */
[----:B------:R-:W3:Y:S03]  /*1510*/  LDL.S16 R231, [R1+0x24] ;  /* 0x0000240001e77983 */ /* 0x000ee60000100600 */
[----:B------:R-:W1:Y:S01]  /*1520*/  LDC.64 R164, c[0x0][0x428] ;  /* 0x00010a00ffa47b82 */ /* 0x000e620000000a00 */
[----:B------:R-:W4:Y:S04]  /*1530*/  LDL.S16 R242, [R1+0x22] ;  /* 0x0000220001f27983 */ /* 0x000f280000100600 */
[----:B------:R-:W4:Y:S03]  /*1540*/  LDL.S16 R31, [R1+0x20] ;  /* 0x00002000011f7983 */ /* 0x000f260000100600 */
[----:B------:R-:W1:Y:S01]  /*1550*/  @P3 LDC.64 R202, c[0x0][0x438] ;  /* 0x00010e00ffca3b82 */ /* 0x000e620000000a00 */
[----:B0-----:R-:W-:-:S06]  /*1560*/  IMAD.WIDE.U32 R160, R190, 0x10, R160 ;  /* 0x00000010bea07825 */ /* 0x001fcc00078e00a0 */
[----:B------:R-:W4:Y:S01]  /*1570*/  LDG.E.128 R160, desc[UR6][R160.64] ;  /* 0x00000006a0a07981 */ /* 0x000f22000c1e1d00 */
[----:B-1----:R-:W-:-:S06]  /*1580*/  IMAD.WIDE.U32 R164, R187, 0x10, R164 ;  /* 0x00000010bba47825 */ /* 0x002fcc00078e00a4 */
[----:B------:R-:W4:Y:S01]  /*1590*/  LDG.E.128 R164, desc[UR6][R164.64] ;  /* 0x00000006a4a47981 */ /* 0x000f22000c1e1d00 */
[----:B------:R-:W-:-:S05]  /*15a0*/  @P3 IMAD.WIDE.U32 R202, R190, 0x10, R202 ;  /* 0x00000010beca3825 */ /* 0x000fca00078e00ca */
[----:B------:R0:W5:Y:S02]  /*15b0*/  @P3 LDG.E.128 R32, desc[UR6][R202.64] ;  /* 0x00000006ca203981 */ /* 0x000164000c1e1d00 */
[----:B0-----:R-:W0:Y:S02]  /*15c0*/  LDC.64 R202, c[0x0][0x3b0] ;  /* 0x0000ec00ffca7b82 */ /* 0x001e240000000a00 */
        /* <DEDUP_REMOVED lines=37> */
.L_x_21412:
[----:B------:R-:W-:Y:S05]  /*1820*/  BSYNC.RECONVERGENT B2 ;  /* 0x0000000000027941 */ /* 0x000fea0003800200 */
.L_x_21411:
        /* <DEDUP_REMOVED lines=55> */
.L_x_21414:
[----:B------:R-:W-:Y:S05]  /*1ba0*/  BSYNC.RECONVERGENT B2 ;  /* 0x0000000000027941 */ /* 0x000fea0003800200 */
.L_x_21413:
        /* <DEDUP_REMOVED lines=55> */
.L_x_21416:
[----:B------:R-:W-:Y:S05]  /*1f20*/  BSYNC.RECONVERGENT B2 ;  /* 0x0000000000027941 */ /* 0x000fea0003800200 */
.L_x_21415:
[----:B------:R-:W-:Y:S01]  /*1f30*/  ISETP.GE.U32.AND P3, PT, R15, 0xa0, PT ;  /* 0x000000a00f00780c */ /* 0x000fe20003f66070 */
[----:B------:R-:W-:Y:S01]  /*1f40*/  BSSY.RECONVERGENT B2, `(.L_x_21417) ;  /* 0x0000039000027945 */ /* 0x000fe20003800200 */
[----:B------:R-:W-:-:S11]  /*1f50*/  LOP3.LUT R6, R6, 0xfffffff7, RZ, 0xc0, !PT ;  /* 0xfffffff706067812 */ /* 0x000fd600078ec0ff */
[----:B------:R-:W-:Y:S01]  /*1f60*/  @P3 LOP3.LUT R6, R6, 0x8, RZ, 0xfc, !PT ;  /* 0x0000000806063812 */ /* 0x000fe200078efcff */
[----:B------:R-:W-:Y:S06]  /*1f70*/  @!P3 BRA `(.L_x_21418) ;  /* 0x0000000000d4b947 */ /* 0x000fec0003800000 */
        /* <DEDUP_REMOVED lines=8> */
[----:B------:R-:W0:Y:S02]  /*2000*/  @P3 LDC.64 R160, c[0x0][0x438] ;  /* 0x00010e00ffa03b82 */ /* 0x000e240000000a00 */
[----:B0-----:R-:W-:-:S05]  /*2010*/  @P3 IMAD.WIDE.U32 R160, R190, 0x10, R160 ;  /* 0x00000010bea03825 */ /* 0x001fca00078e00a0 */
[----:B------:R0:W5:Y:S01]  /*2020*/  @P3 LDG.E.128 R132, desc[UR6][R160.64] ;  /* 0x00000006a0843981 */ /* 0x000162000c1e1d00 */
[----:B------:R-:W-:-:S06]  /*2030*/  IMAD.WIDE.U32 R164, R187, 0x10, R164 ;  /* 0x00000010bba47825 */ /* 0x000fcc00078e00a4 */
[----:B------:R-:W4:Y:S01]  /*2040*/  LDG.E.128 R164, desc[UR6][R164.64] ;  /* 0x00000006a4a47981 */ /* 0x000f22000c1e1d00 */
[----:B0-----:R-:W0:Y:S02]  /*2050*/  LDC.64 R160, c[0x0][0x3a8] ;  /* 0x0000ea00ffa07b82 */ /* 0x001e240000000a00 */
[----:B0-----:R-:W-:-:S06]  /*2060*/  IMAD.WIDE.U32 R160, R190, 0x10, R160 ;  /* 0x00000010bea07825 */ /* 0x001fcc00078e00a0 */
[----:B------:R-:W4:Y:S01]  /*2070*/  LDG.E.128 R160, desc[UR6][R160.64] ;  /* 0x00000006a0a07981 */ /* 0x000f22000c1e1d00 */
[----:B-1----:R-:W-:-:S05]  /*2080*/  IMAD.WIDE.U32 R202, R175, 0x4, R202 ;  /* 0x00000004afca7825 */ /* 0x002fca00078e00ca */
        /* <DEDUP_REMOVED lines=8> */
[----:B------:R-:W-:Y:S01]  /*2110*/  FMUL.FTZ R220, R164, R220 ;  /* 0x000000dca4dc7220 */ /* 0x000fe20000410000 */
[----:B------:R-:W-:-:S03]  /*2120*/  FMUL.FTZ R211, R165, R211 ;  /* 0x000000d3a5d37220 */ /* 0x000fc60000410000 */
[----:B------:R-:W-:Y:S01]  /*2130*/  FADD.FTZ R188, R188, R220 ;  /* 0x000000dcbcbc7221 */ /* 0x000fe20000010000 */
[----:B------:R-:W-:-:S03]  /*2140*/  FMUL.FTZ R197, R166, R197 ;  /* 0x000000c5a6c57220 */ /* 0x000fc60000410000 */
[----:B------:R-:W-:Y:S01]  /*2150*/  FADD.FTZ R188, R188, R211 ;  /* 0x000000d3bcbc7221 */ /* 0x000fe20000010000 */
[----:B------:R-:W-:-:S03]  /*2160*/  FMUL.FTZ R239, R167, R239 ;  /* 0x000000efa7ef7220 */ /* 0x000fc60000410000 */
[----:B------:R-:W-:Y:S01]  /*2170*/  FADD.FTZ R188, R188, R197 ;  /* 0x000000c5bcbc7221 */ /* 0x000fe20000010000 */
[----:B------:R-:W-:Y:S01]  /*2180*/  FADD.FTZ R88, R88, R164 ;  /* 0x000000a458587221 */ /* 0x000fe20000010000 */
[C---:B------:R-:W-:Y:S01]  /*2190*/  FADD.FTZ R23, -R11.reuse, R160 ;  /* 0x000000a00b177221 */ /* 0x040fe20000010100 */
[----:B------:R-:W-:-:S03]  /*21a0*/  FADD.FTZ R161, -R11, R161 ;  /* 0x000000a10ba17221 */ /* 0x000fc60000010100 */
[C---:B------:R-:W-:Y:S01]  /*21b0*/  FMUL.FTZ R23, R12.reuse, R23 ;  /* 0x000000170c177220 */ /* 0x040fe20000410000 */
[C---:B------:R-:W-:Y:S01]  /*21c0*/  FMUL.FTZ R170, R12.reuse, R161 ;  /* 0x000000a10caa7220 */ /* 0x040fe20000410000 */
[----:B------:R-:W-:Y:S02]  /*21d0*/  FADD.FTZ R162, -R11, R162 ;  /* 0x000000a20ba27221 */ /* 0x000fe40000010100 */
[----:B------:R-:W-:Y:S01]  /*21e0*/  FFMA.FTZ R189, R23, R220, R189 ;  /* 0x000000dc17bd7223 */ /* 0x000fe200000100bd */
[----:B------:R-:W-:Y:S01]  /*21f0*/  FADD.FTZ R163, -R11, R163 ;  /* 0x000000a30ba37221 */ /* 0x000fe20000010100 */
[----:B------:R-:W-:Y:S02]  /*2200*/  FMUL.FTZ R181, R12, R162 ;  /* 0x000000a20cb57220 */ /* 0x000fe40000410000 */
[----:B------:R-:W-:Y:S01]  /*2210*/  FFMA.FTZ R189, R170, R211, R189 ;  /* 0x000000d3aabd7223 */ /* 0x000fe200000100bd */
[----:B------:R-:W-:-:S03]  /*2220*/  FMUL.FTZ R228, R12, R163 ;  /* 0x000000a30ce47220 */ /* 0x000fc60000410000 */
        /* <DEDUP_REMOVED lines=10> */
.L_x_21418:
[----:B------:R-:W-:Y:S05]  /*22d0*/  BSYNC.RECONVERGENT B2 ;  /* 0x0000000000027941 */ /* 0x000fea0003800200 */
.L_x_21417:
        /* <DEDUP_REMOVED lines=12> */
[----:B------:R-:W4:Y:S03]  /*23a0*/  LDL.S16 R31, [R1] ;  /* 0x00000000011f7983 */ /* 0x000f260000100600 */
        /* <DEDUP_REMOVED lines=28> */
[----:B------:R-:W-:Y:S01]  /*2570*/  FMUL.FTZ R169, R12, R161 ;  /* 0x000000a10ca97220 */ /* 0x000fe20000410000 */
[C---:B------:R-:W-:Y:S02]  /*2580*/  FADD.FTZ R162, -R11.reuse, R162 ;  /* 0x000000a20ba27221 */ /* 0x040fe40000010100 */
[----:B------:R-:W-:Y:S01]  /*2590*/  FFMA.FTZ R189, R22, R219, R189 ;  /* 0x000000db16bd7223 */ /* 0x000fe200000100bd */
[----:B------:R-:W-:Y:S01]  /*25a0*/  FADD.FTZ R163, -R11, R163 ;  /* 0x000000a30ba37221 */ /* 0x000fe20000010100 */
[C---:B------:R-:W-:Y:S02]  /*25b0*/  FMUL.FTZ R182, R12.reuse, R162 ;  /* 0x000000a20cb67220 */ /* 0x040fe40000410000 */
        /* <DEDUP_REMOVED lines=12> */
.L_x_21420:
[----:B------:R-:W-:Y:S05]  /*2680*/  BSYNC.RECONVERGENT B2 ;  /* 0x0000000000027941 */ /* 0x000fea0003800200 */
.L_x_21419:
        /* <DEDUP_REMOVED lines=20> */
[----:B------:R-:W-:Y:S01]  /*27d0*/  HADD2.F32 R237, -RZ, R251.H0_H0 ;  /* 0x200000fbffed7230 */ /* 0x000fe20000004100 */
[----:B------:R-:W-:Y:S02]  /*27e0*/  IADD3 R175, PT, PT, R175, 0x20, RZ ;  /* 0x00000020afaf7810 */ /* 0x000fe40007ffe0ff */
[----:B------:R-:W-:-:S02]  /*27f0*/  IADD3 R187, PT, PT, R187, 0x20, RZ ;  /* 0x00000020bbbb7810 */ /* 0x000fc40007ffe0ff */
[----:B------:R-:W-:Y:S01]  /*2800*/  IADD3 R190, PT, PT, R190, 0x20, RZ ;  /* 0x00000020bebe7810 */ /* 0x000fe20007ffe0ff */
[----:B---3--:R-:W-:Y:S01]  /*2810*/  FMUL.FTZ R218, R164, R218 ;  /* 0x000000daa4da7220 */ /* 0x008fe20000410000 */
[----:B------:R-:W-:-:S03]  /*2820*/  FMUL.FTZ R209, R165, R209 ;  /* 0x000000d1a5d17220 */ /* 0x000fc60000410000 */
[----:B------:R-:W-:Y:S01]  /*2830*/  FADD.FTZ R188, R188, R218 ;  /* 0x000000dabcbc7221 */ /* 0x000fe20000010000 */
[----:B------:R-:W-:-:S03]  /*2840*/  FMUL.FTZ R195, R166, R195 ;  /* 0x000000c3a6c37220 */ /* 0x000fc60000410000 */
[----:B------:R-:W-:Y:S01]  /*2850*/  FADD.FTZ R188, R188, R209 ;  /* 0x000000d1bcbc7221 */ /* 0x000fe20000010000 */
[----:B------:R-:W-:-:S03]  /*2860*/  FMUL.FTZ R237, R167, R237 ;  /* 0x000000eda7ed7220 */ /* 0x000fc60000410000 */
[----:B------:R-:W-:Y:S01]  /*2870*/  FADD.FTZ R188, R188, R195 ;  /* 0x000000c3bcbc7221 */ /* 0x000fe20000010000 */
[----:B------:R-:W-:Y:S01]  /*2880*/  FADD.FTZ R96, R96, R164 ;  /* 0x000000a460607221 */ /* 0x000fe20000010000 */
[C---:B--2---:R-:W-:Y:S01]  /*2890*/  FADD.FTZ R21, -R11.reuse, R160 ;  /* 0x000000a00b157221 */ /* 0x044fe20000010100 */
        /* <DEDUP_REMOVED lines=19> */
.L_x_21422:
[----:B------:R-:W-:Y:S05]  /*29d0*/  BSYNC.RECONVERGENT B2 ;  /* 0x0000000000027941 */ /* 0x000fea0003800200 */
.L_x_21421:
        /* <DEDUP_REMOVED lines=19> */
[----:B------:R-:W-:Y:S01]  /*2b10*/  HADD2.F32 R236, -RZ, R249.H0_H0 ;  /* 0x200000f9ffec7230 */ /* 0x000fe20000004100 */
[----:B------:R-:W-:Y:S02]  /*2b20*/  IADD3 R175, PT, PT, R175, 0x20, RZ ;  /* 0x00000020afaf7810 */ /* 0x000fe40007ffe0ff */
[----:B------:R-:W-:Y:S02]  /*2b30*/  IADD3 R187, PT, PT, R187, 0x20, RZ ;  /* 0x00000020bbbb7810 */ /* 0x000fe40007ffe0ff */
[----:B------:R-:W-:Y:S01]  /*2b40*/  IADD3 R190, PT, PT, R190, 0x20, RZ ;  /* 0x00000020bebe7810 */ /* 0x000fe20007ffe0ff */
[----:B---3--:R-:W-:Y:S01]  /*2b50*/  FMUL.FTZ R217, R160, R217 ;  /* 0x000000d9a0d97220 */ /* 0x008fe20000410000 */
[----:B------:R-:W-:-:S03]  /*2b60*/  FMUL.FTZ R208, R161, R208 ;  /* 0x000000d0a1d07220 */ /* 0x000fc60000410000 */
[----:B------:R-:W-:-:S04]  /*2b70*/  FADD.FTZ R188, R188, R217 ;  /* 0x000000d9bcbc7221 */ /* 0x000fc80000010000 */
[----:B------:R-:W-:Y:S01]  /*2b80*/  FADD.FTZ R188, R188, R208 ;  /* 0x000000d0bcbc7221 */ /* 0x000fe20000010000 */
[----:B------:R-:W-:Y:S01]  /*2b90*/  FMUL.FTZ R236, R163, R236 ;  /* 0x000000eca3ec7220 */ /* 0x000fe20000410000 */
[----:B------:R-:W-:Y:S01]  /*2ba0*/  FADD.FTZ R100, R100, R160 ;  /* 0x000000a064647221 */ /* 0x000fe20000010000 */
[----:B------:R-:W-:Y:S01]  /*2bb0*/  FADD.FTZ R101, R101, R161 ;  /* 0x000000a165657221 */ /* 0x000fe20000010000 */
[----:B------:R-:W-:Y:S01]  /*2bc0*/  FADD.FTZ R102, R102, R162 ;  /* 0x000000a266667221 */ /* 0x000fe20000010000 */
[----:B------:R-:W-:Y:S01]  /*2bd0*/  FADD.FTZ R103, R103, R163 ;  /* 0x000000a367677221 */ /* 0x000fe20000010000 */
[C---:B--2---:R-:W-:Y:S01]  /*2be0*/  FADD.FTZ R20, -R11.reuse, R28 ;  /* 0x0000001c0b147221 */ /* 0x044fe20000010100 */
[C---:B------:R-:W-:Y:S01]  /*2bf0*/  FADD.FTZ R28, -R11.reuse, R29 ;  /* 0x0000001d0b1c7221 */ /* 0x040fe20000010100 */
[----:B------:R-:W-:Y:S02]  /*2c00*/  FADD.FTZ R29, -R11, R30 ;  /* 0x0000001e0b1d7221 */ /* 0x000fe40000010100 */
[----:B------:R-:W-:Y:S01]  /*2c10*/  FMUL.FTZ R20, R12, R20 ;  /* 0x000000140c147220 */ /* 0x000fe20000410000 */
[----:B------:R-:W-:-:S02]  /*2c20*/  HADD2.F32 R30, -RZ, R249.H1_H1 ;  /* 0x300000f9ff1e7230 */ /* 0x000fc40000004100 */
[----:B------:R-:W-:Y:S01]  /*2c30*/  FMUL.FTZ R28, R12, R28 ;  /* 0x0000001c0c1c7220 */ /* 0x000fe20000410000 */
[----:B------:R-:W-:Y:S01]  /*2c40*/  FFMA.FTZ R189, R20, R217, R189 ;  /* 0x000000d914bd7223 */ /* 0x000fe200000100bd */
[----:B------:R-:W-:Y:S01]  /*2c50*/  FMUL.FTZ R29, R12, R29 ;  /* 0x0000001d0c1d7220 */ /* 0x000fe20000410000 */
[----:B------:R-:W-:Y:S01]  /*2c60*/  FADD.FTZ R31, -R11, R31 ;  /* 0x0000001f0b1f7221 */ /* 0x000fe20000010100 */
[----:B------:R-:W-:Y:S01]  /*2c70*/  FMUL.FTZ R30, R162, R30 ;  /* 0x0000001ea21e7220 */ /* 0x000fe20000410000 */
[----:B------:R-:W-:Y:S02]  /*2c80*/  FFMA.FTZ R189, R28, R208, R189 ;  /* 0x000000d01cbd7223 */ /* 0x000fe400000100bd */
        /* <DEDUP_REMOVED lines=9> */
.L_x_21424:
[----:B------:R-:W-:Y:S05]  /*2d20*/  BSYNC.RECONVERGENT B2 ;  /* 0x0000000000027941 */ /* 0x000fea0003800200 */
.L_x_21423:
        /* <DEDUP_REMOVED lines=52> */
.L_x_21426:
[----:B------:R-:W-:Y:S05]  /*3070*/  BSYNC.RECONVERGENT B2 ;  /* 0x0000000000027941 */ /* 0x000fea0003800200 */
.L_x_21425:
[----:B------:R-:W-:Y:S02]  /*3080*/  ISETP.GE.U32.AND P6, PT, R15, 0x140, PT ;  /* 0x000001400f00780c */ /* 0x000fe40003fc6070 */
[----:B------:R-:W-:-:S11]  /*3090*/  LOP3.LUT R6, R6, 0xffffffdf, RZ, 0xc0, !PT ;  /* 0xffffffdf06067812 */ /* 0x000fd600078ec0ff */
[----:B------:R-:W-:Y:S01]  /*30a0*/  @P6 LOP3.LUT R6, R6, 0x20, RZ, 0xfc, !PT ;  /* 0x0000002006066812 */ /* 0x000fe200078efcff */
[----:B------:R-:W-:Y:S06]  /*30b0*/  @!P6 BRA `(.L_x_21427) ;  /* 0x0000000c00e0e947 */ /* 0x000fec0003800000 */
[----:B------:R-:W-:Y:S01]  /*30c0*/  ISETP.NE.U32.AND P6, PT, RZ, UR10, PT ;  /* 0x0000000aff007c0c */ /* 0x000fe2000bfc5070 */
[----:B------:R-:W0:Y:S03]  /*30d0*/  LDC.64 R164, c[0x0][0x428] ;  /* 0x00010a00ffa47b82 */ /* 0x000e260000000a00 */
[----:B------:R-:W-:-:S05]  /*30e0*/  ISETP.NE.AND.EX P6, PT, RZ, UR11, PT, P6 ;  /* 0x0000000bff007c0c */ /* 0x000fca000bfc5360 */
[----:B------:R-:W1:Y:S08]  /*30f0*/  LDC.64 R166, c[0x0][0x3b0] ;  /* 0x0000ec00ffa67b82 */ /* 0x000e700000000a00 */
[----:B------:R-:W2:Y:S02]  /*3100*/  @P6 LDC.64 R160, c[0x0][0x438] ;  /* 0x00010e00ffa06b82 */ /* 0x000ea40000000a00 */
[----:B--2---:R-:W-:-:S05]  /*3110*/  @P6 IMAD.WIDE.U32 R160, R190, 0x10, R160 ;  /* 0x00000010bea06825 */ /* 0x004fca00078e00a0 */
[----:B------:R2:W5:Y:S01]  /*3120*/  @P6 LDG.E.128 R152, desc[UR6][R160.64] ;  /* 0x00000006a0986981 */ /* 0x000562000c1e1d00 */
[----:B0-----:R-:W-:Y:S01]  /*3130*/  IMAD.WIDE.U32 R164, R187, 0x10, R164 ;  /* 0x00000010bba47825 */ /* 0x001fe200078e00a4 */
[----:B--2---:R-:W0:Y:S03]  /*3140*/  LDC.64 R160, c[0x0][0x3a8] ;  /* 0x0000ea00ffa07b82 */ /* 0x004e260000000a00 */
[----:B-1----:R-:W-:Y:S02]  /*3150*/  IMAD.WIDE.U32 R186, R175, 0x4, R166 ;  /* 0x00000004afba7825 */ /* 0x002fe400078e00a6 */
[----:B------:R-:W2:Y:S02]  /*3160*/  LDG.E.128 R164, desc[UR6][R164.64] ;  /* 0x00000006a4a47981 */ /* 0x000ea4000c1e1d00 */
[--C-:B------:R-:W-:Y:S02]  /*3170*/  HADD2.F32 R206, -RZ, R246.reuse.H1_H1 ;  /* 0x300000f6ffce7230 */ /* 0x100fe40000004100 */
[----:B------:R-:W-:Y:S01]  /*3180*/  HADD2.F32 R205, -RZ, R246.H0_H0 ;  /* 0x200000f6ffcd7230 */ /* 0x000fe20000004100 */
[----:B------:R1:W5:Y:S01]  /*3190*/  LDG.E R18, desc[UR6][R186.64] ;  /* 0x00000006ba127981 */ /* 0x000362000c1e1900 */
[----:B0-----:R-:W-:-:S06]  /*31a0*/  IMAD.WIDE.U32 R160, R190, 0x10, R160 ;  /* 0x00000010bea07825 */ /* 0x001fcc00078e00a0 */
[----:B------:R-:W3:Y:S01]  /*31b0*/  LDG.E.128 R160, desc[UR6][R160.64] ;  /* 0x00000006a0a07981 */ /* 0x000ee2000c1e1d00 */
[--C-:B------:R-:W-:Y:S02]  /*31c0*/  HADD2.F32 R193, -RZ, R245.reuse.H1_H1 ;  /* 0x300000f5ffc17230 */ /* 0x100fe40000004100 */
[----:B------:R-:W-:Y:S02]  /*31d0*/  HADD2.F32 R234, -RZ, R245.H0_H0 ;  /* 0x200000f5ffea7230 */ /* 0x000fe40000004100 */
[----:B--2---:R-:W-:Y:S01]  /*31e0*/  FMUL.FTZ R206, R164, R206 ;  /* 0x000000cea4ce7220 */ /* 0x004fe20000410000 */
[----:B------:R-:W-:Y:S01]  /*31f0*/  FMUL.FTZ R205, R165, R205 ;  /* 0x000000cda5cd7220 */ /* 0x000fe20000410000 */
[----:B------:R-:W-:Y:S01]  /*3200*/  FMUL.FTZ R193, R166, R193 ;  /* 0x000000c1a6c17220 */ /* 0x000fe20000410000 */
[----:B------:R-:W-:Y:S01]  /*3210*/  FMUL.FTZ R234, R167, R234 ;  /* 0x000000eaa7ea7220 */ /* 0x000fe20000410000 */
[----:B------:R-:W-:Y:S01]  /*3220*/  FADD.FTZ R108, R108, R164 ;  /* 0x000000a46c6c7221 */ /* 0x000fe20000010000 */
[----:B------:R-:W-:Y:S01]  /*3230*/  FADD.FTZ R109, R109, R165 ;  /* 0x000000a56d6d7221 */ /* 0x000fe20000010000 */
[----:B------:R-:W-:Y:S01]  /*3240*/  FADD.FTZ R110, R110, R166 ;  /* 0x000000a66e6e7221 */ /* 0x000fe20000010000 */
[----:B------:R-:W-:Y:S01]  /*3250*/  FADD.FTZ R111, R111, R167 ;  /* 0x000000a76f6f7221 */ /* 0x000fe20000010000 */
[C---:B---3--:R-:W-:Y:S01]  /*3260*/  FADD.FTZ R160, -R11.reuse, R160 ;  /* 0x000000a00ba07221 */ /* 0x048fe20000010100 */
[----:B------:R-:W-:-:S03]  /*3270*/  FADD.FTZ R161, -R11, R161 ;  /* 0x000000a10ba17221 */ /* 0x000fc60000010100 */
[C---:B------:R-:W-:Y:S01]  /*3280*/  FMUL.FTZ R176, R12.reuse, R160 ;  /* 0x000000a00cb07220 */ /* 0x040fe20000410000 */
[C---:B------:R-:W-:Y:S01]  /*3290*/  FADD.FTZ R162, -R11.reuse, R162 ;  /* 0x000000a20ba27221 */ /* 0x040fe20000010100 */
[----:B------:R-:W-:Y:S01]  /*32a0*/  FADD.FTZ R163, -R11, R163 ;  /* 0x000000a30ba37221 */ /* 0x000fe20000010100 */
[----:B------:R-:W-:Y:S01]  /*32b0*/  FMUL.FTZ R185, R12, R161 ;  /* 0x000000a10cb97220 */ /* 0x000fe20000410000 */
[----:B------:R-:W-:Y:S01]  /*32c0*/  FADD.FTZ R11, R188, R206 ;  /* 0x000000cebc0b7221 */ /* 0x000fe20000010000 */
[----:B------:R-:W-:Y:S01]  /*32d0*/  FFMA.FTZ R189, R176, R206, R189 ;  /* 0x000000ceb0bd7223 */ /* 0x000fe200000100bd */
[C---:B-1----:R-:W-:Y:S02]  /*32e0*/  FMUL.FTZ R186, R12.reuse, R162 ;  /* 0x000000a20cba7220 */ /* 0x042fe40000410000 */
        /* <DEDUP_REMOVED lines=10> */
[----:B------:R-:W-:Y:S01]  /*3390*/  FFMA.FTZ R189, R233, R234, R189 ;  /* 0x000000eae9bd7223 */ /* 0x000fe200000100bd */
[----:B------:R-:W-:Y:S06]  /*33a0*/  BRA `(.L_x_21427) ;  /* 0x0000000c00247947 */ /* 0x000fec0003800000 */
.L_x_21408:
[----:B------:R-:W0:Y:S01]  /*33b0*/  S2R R160, SR_TID.X ;  /* 0x0000000000a07919 */ /* 0x000e220000002100 */
[----:B-----5:R-:W-:Y:S01]  /*33c0*/  ISETP.GE.AND P1, PT, R201, 0x1, PT ;  /* 0x00000001c900780c */ /* 0x020fe20003f26270 */
[----:B------:R-:W-:Y:S01]  /*33d0*/  UISETP.NE.U32.AND UP0, UPT, UR10, URZ, UPT ;  /* 0x000000ff0a00728c */ /* 0x000fe2000bf05070 */
[----:B------:R-:W-:-:S03]  /*33e0*/  MOV R16, UR14 ;  /* 0x0000000e00107c02 */ /* 0x000fc60008000f00 */
[----:B------:R-:W-:Y:S02]  /*33f0*/  UISETP.NE.AND.EX UP0, UPT, UR11, URZ, UPT, UP0 ;  /* 0x000000ff0b00728c */ /* 0x000fe4000bf05300 */
[----:B------:R-:W-:-:S05]  /*3400*/  IMAD R244, R14, R16, RZ ;  /* 0x000000100ef47224 */ /* 0x000fca00078e02ff */
[----:B------:R-:W-:Y:S02]  /*3410*/  SHF.R.S32.HI R31, RZ, 0x1f, R244 ;  /* 0x0000001fff1f7819 */ /* 0x000fe400000114f4 */
[----:B------:R-:W-:Y:S02]  /*3420*/  @P1 IADD3 R11, PT, PT, R201, -0x1, RZ ;  /* 0xffffffffc90b1810 */ /* 0x000fe40007ffe0ff */
[----:B------:R-:W-:-:S03]  /*3430*/  LEA.HI R244, R31, R244, RZ, 0x2 ;  /* 0x000000f41ff47211 */ /* 0x000fc600078f10ff */
        /* <DEDUP_REMOVED lines=10> */
[C---:B------:R-:W-:Y:S02]  /*34e0*/  ISETP.GE.U32.AND P4, PT, R15.reuse, 0x40, PT ;  /* 0x000000400f00780c */ /* 0x040fe40003f86070 */
[----:B------:R-:W-:Y:S02]  /*34f0*/  ISETP.GE.U32.AND P2, PT, R15, 0x60, PT ;  /* 0x000000600f00780c */ /* 0x000fe40003f46070 */
[----:B------:R-:W-:-:S07]  /*3500*/  LOP3.LUT R6, R6, 0xfffffffe, RZ, 0xc0, !PT ;  /* 0xfffffffe06067812 */ /* 0x000fce00078ec0ff */
[----:B------:R-:W0:Y:S01]  /*3510*/  @P5 LDC.64 R160, c[0x0][0x3b0] ;  /* 0x0000ec00ffa05b82 */ /* 0x000e220000000a00 */
[----:B------:R-:W-:Y:S02]  /*3520*/  ISETP.GE.U32.AND P3, PT, R15, 0x80, PT ;  /* 0x000000800f00780c */ /* 0x000fe40003f66070 */
[----:B------:R-:W-:-:S04]  /*3530*/  @P5 LOP3.LUT R6, R6, 0x1, RZ, 0xfc, !PT ;  /* 0x0000000106065812 */ /* 0x000fc800078efcff */
[----:B------:R-:W-:Y:S01]  /*3540*/  LOP3.LUT R6, R6, 0xfffffffd, RZ, 0xc0, !PT ;  /* 0xfffffffd06067812 */ /* 0x000fe200078ec0ff */
[----:B------:R-:W1:Y:S03]  /*3550*/  @P4 LDC.64 R162, c[0x0][0x3b0] ;  /* 0x0000ec00ffa24b82 */ /* 0x000e660000000a00 */
[----:B------:R-:W-:Y:S01]  /*3560*/  @P4 LOP3.LUT R6, R6, 0x2, RZ, 0xfc, !PT ;  /* 0x0000000206064812 */ /* 0x000fe200078efcff */
[C---:B0-----:R-:W-:Y:S01]  /*3570*/  @P5 IMAD.WIDE.U32 R160, R31.reuse, 0x4, R160 ;  /* 0x000000041fa05825 */ /* 0x041fe200078e00a0 */
[----:B------:R-:W-:-:S04]  /*3580*/  @P5 IADD3 R31, PT, PT, R31, 0x20, RZ ;  /* 0x000000201f1f5810 */ /* 0x000fc80007ffe0ff */
[----:B------:R0:W5:Y:S01]  /*3590*/  @P5 LDG.E R10, desc[UR6][R160.64] ;  /* 0x00000006a00a5981 */ /* 0x000162000c1e1900 */
[----:B-1----:R-:W-:-:S05]  /*35a0*/  @P4 IMAD.WIDE.U32 R162, R31, 0x4, R162 ;  /* 0x000000041fa24825 */ /* 0x002fca00078e00a2 */
[----:B------:R1:W5:Y:S01]  /*35b0*/  @P4 LDG.E R9, desc[UR6][R162.64] ;  /* 0x00000006a2094981 */ /* 0x000362000c1e1900 */
[----:B0-----:R-:W0:Y:S01]  /*35c0*/  @P2 LDC.64 R160, c[0x0][0x3b0] ;  /* 0x0000ec00ffa02b82 */ /* 0x001e220000000a00 */
[----:B------:R-:W-:-:S07]  /*35d0*/  ISETP.GE.U32.AND P5, PT, R15, 0xa0, PT ;  /* 0x000000a00f00780c */ /* 0x000fce0003fa6070 */
[----:B-1----:R-:W1:Y:S01]  /*35e0*/  @P3 LDC.64 R162, c[0x0][0x3b0] ;  /* 0x0000ec00ffa23b82 */ /* 0x002e620000000a00 */
[----:B------:R-:W-:Y:S02]  /*35f0*/  @P4 IADD3 R31, PT, PT, R31, 0x20, RZ ;  /* 0x000000201f1f4810 */ /* 0x000fe40007ffe0ff */
[----:B------:R-:W-:-:S03]  /*3600*/  ISETP.GE.U32.AND P4, PT, R15, 0xc0, PT ;  /* 0x000000c00f00780c */ /* 0x000fc60003f86070 */
[C---:B0-----:R-:W-:Y:S01]  /*3610*/  @P2 IMAD.WIDE.U32 R160, R31.reuse, 0x4, R160 ;  /* 0x000000041fa02825 */ /* 0x041fe200078e00a0 */
[----:B------:R-:W-:-:S04]  /*3620*/  @P2 IADD3 R31, PT, PT, R31, 0x20, RZ ;  /* 0x000000201f1f2810 */ /* 0x000fc80007ffe0ff */
[----:B------:R0:W5:Y:S01]  /*3630*/  @P2 LDG.E R8, desc[UR6][R160.64] ;  /* 0x00000006a0082981 */ /* 0x000162000c1e1900 */
[----:B-1----:R-:W-:Y:S01]  /*3640*/  @P3 IMAD.WIDE.U32 R162, R31, 0x4, R162 ;  /* 0x000000041fa23825 */ /* 0x002fe200078e00a2 */
[----:B------:R-:W-:-:S04]  /*3650*/  LOP3.LUT R6, R6, 0xfffffffb, RZ, 0xc0, !PT ;  /* 0xfffffffb06067812 */ /* 0x000fc800078ec0ff */
[----:B------:R1:W5:Y:S01]  /*3660*/  @P3 LDG.E R7, desc[UR6][R162.64] ;  /* 0x00000006a2073981 */ /* 0x000362000c1e1900 */
[----:B0-----:R-:W0:Y:S01]  /*3670*/  @P5 LDC.64 R160, c[0x0][0x3b0] ;  /* 0x0000ec00ffa05b82 */ /* 0x001e220000000a00 */
[----:B------:R-:W-:Y:S02]  /*3680*/  @P3 LOP3.LUT R6, R6, 0x4, RZ, 0xfc, !PT ;  /* 0x0000000406063812 */ /* 0x000fe400078efcff */
[----:B------:R-:W-:-:S05]  /*3690*/  @P3 IADD3 R31, PT, PT, R31, 0x20, RZ ;  /* 0x000000201f1f3810 */ /* 0x000fca0007ffe0ff */
[----:B-1----:R-:W1:Y:S01]  /*36a0*/  @P4 LDC.64 R162, c[0x0][0x3b0] ;  /* 0x0000ec00ffa24b82 */ /* 0x002e620000000a00 */
[----:B------:R-:W-:Y:S02]  /*36b0*/  ISETP.GE.U32.AND P3, PT, R15, 0xe0, PT ;  /* 0x000000e00f00780c */ /* 0x000fe40003f66070 */
[----:B------:R-:W-:-:S04]  /*36c0*/  LOP3.LUT R6, R6, 0xfffffff7, RZ, 0xc0, !PT ;  /* 0xfffffff706067812 */ /* 0x000fc800078ec0ff */
[----:B------:R-:W-:Y:S01]  /*36d0*/  @P5 LOP3.LUT R6, R6, 0x8, RZ, 0xfc, !PT ;  /* 0x0000000806065812 */ /* 0x000fe200078efcff */
[C---:B0-----:R-:W-:Y:S01]  /*36e0*/  @P5 IMAD.WIDE.U32 R160, R31.reuse, 0x4, R160 ;  /* 0x000000041fa05825 */ /* 0x041fe200078e00a0 */
[----:B------:R-:W-:-:S04]  /*36f0*/  @P5 IADD3 R31, PT, PT, R31, 0x20, RZ ;  /* 0x000000201f1f5810 */ /* 0x000fc80007ffe0ff */
[----:B------:R0:W5:Y:S01]  /*3700*/  @P5 LDG.E R5, desc[UR6][R160.64] ;  /* 0x00000006a0055981 */ /* 0x000162000c1e1900 */
[----:B------:R-:W-:Y:S01]  /*3710*/  LOP3.LUT R6, R6, 0xffffffef, RZ, 0xc0, !PT ;  /* 0xffffffef06067812 */ /* 0x000fe200078ec0ff */
[C---:B-1----:R-:W-:Y:S01]  /*3720*/  @P4 IMAD.WIDE.U32 R162, R31.reuse, 0x4, R162 ;  /* 0x000000041fa24825 */ /* 0x042fe200078e00a2 */
[----:B0-----:R-:W0:Y:S02]  /*3730*/  @P3 LDC.64 R160, c[0x0][0x3b0] ;  /* 0x0000ec00ffa03b82 */ /* 0x001e240000000a00 */
[----:B------:R-:W-:Y:S02]  /*3740*/  @P4 LOP3.LUT R6, R6, 0x10, RZ, 0xfc, !PT ;  /* 0x0000001006064812 */ /* 0x000fe400078efcff */
[----:B------:R1:W5:Y:S01]  /*3750*/  @P4 LDG.E R4, desc[UR6][R162.64] ;  /* 0x00000006a2044981 */ /* 0x000362000c1e1900 */
[----:B------:R-:W-:Y:S02]  /*3760*/  @P4 IADD3 R31, PT, PT, R31, 0x20, RZ ;  /* 0x000000201f1f4810 */ /* 0x000fe40007ffe0ff */
[----:B------:R-:W-:-:S02]  /*3770*/  ISETP.GE.U32.AND P4, PT, R15, 0x100, PT ;  /* 0x000001000f00780c */ /* 0x000fc40003f86070 */
[----:B------:R-:W-:-:S11]  /*3780*/  ISETP.GE.U32.AND P5, PT, R15, 0x120, PT ;  /* 0x000001200f00780c */ /* 0x000fd60003fa6070 */
[----:B-1----:R-:W1:Y:S01]  /*3790*/  @P4 LDC.64 R162, c[0x0][0x3b0] ;  /* 0x0000ec00ffa24b82 */ /* 0x002e620000000a00 */
[----:B0-----:R-:W-:-:S05]  /*37a0*/  @P3 IMAD.WIDE.U32 R160, R31, 0x4, R160 ;  /* 0x000000041fa03825 */ /* 0x001fca00078e00a0 */
[----:B------:R0:W5:Y:S02]  /*37b0*/  @P3 LDG.E R3, desc[UR6][R160.64] ;  /* 0x00000006a0033981 */ /* 0x000164000c1e1900 */
[----:B0-----:R-:W0:Y:S01]  /*37c0*/  @P5 LDC.64 R160, c[0x0][0x3b0] ;  /* 0x0000ec00ffa05b82 */ /* 0x001e220000000a00 */
[----:B------:R-:W-:-:S05]  /*37d0*/  @P3 IADD3 R31, PT, PT, R31, 0x20, RZ ;  /* 0x000000201f1f3810 */ /* 0x000fca0007ffe0ff */
[C---:B-1----:R-:W-:Y:S01]  /*37e0*/  @P4 IMAD.WIDE.U32 R162, R31.reuse, 0x4, R162 ;  /* 0x000000041fa24825 */ /* 0x042fe200078e00a2 */
[----:B------:R-:W-:-:S04]  /*37f0*/  @P4 IADD3 R31, PT, PT, R31, 0x20, RZ ;  /* 0x000000201f1f4810 */ /* 0x000fc80007ffe0ff */
[----:B------:R1:W5:Y:S01]  /*3800*/  @P4 LDG.E R2, desc[UR6][R162.64] ;  /* 0x00000006a2024981 */ /* 0x000362000c1e1900 */
[----:B0-----:R-:W-:-:S05]  /*3810*/  @P5 IMAD.WIDE.U32 R160, R31, 0x4, R160 ;  /* 0x000000041fa05825 */ /* 0x001fca00078e00a0 */
[----:B------:R1:W5:Y:S01]  /*3820*/  @P5 LDG.E R17, desc[UR6][R160.64] ;  /* 0x00000006a0115981 */ /* 0x000362000c1e1900 */
[----:B------:R-:W-:Y:S02]  /*3830*/  ISETP.GE.U32.AND P6, PT, R15, 0x140, PT ;  /* 0x000001400f00780c */ /* 0x000fe40003fc6070 */
[----:B------:R-:W-:Y:S02]  /*3840*/  LOP3.LUT R6, R6, 0xffffffdf, RZ, 0xc0, !PT ;  /* 0xffffffdf06067812 */ /* 0x000fe400078ec0ff */
[----:B------:R-:W-:Y:S02]  /*3850*/  CS2R R188, SRZ ;  /* 0x0000000000bc7805 */ /* 0x000fe4000001ff00 */
[----:B------:R-:W-:-:S07]  /*3860*/  @P5 IADD3 R31, PT, PT, R31, 0x20, RZ ;  /* 0x000000201f1f5810 */ /* 0x000fce0007ffe0ff */
[----:B------:R-:W-:Y:S01]  /*3870*/  @P6 LOP3.LUT R6, R6, 0x20, RZ, 0xfc, !PT ;  /* 0x0000002006066812 */ /* 0x000fe200078efcff */
[----:B-1----:R-:W-:Y:S06]  /*3880*/  @!P6 BRA `(.L_x_21427) ;  /* 0x0000000400ece947 */ /* 0x002fec0003800000 */
[----:B------:R-:W0:Y:S02]  /*3890*/  LDC.64 R160, c[0x0][0x3b0] ;  /* 0x0000ec00ffa07b82 */ /* 0x000e240000000a00 */
[----:B0-----:R-:W-:-:S05]  /*38a0*/  IMAD.WIDE.U32 R160, R31, 0x4, R160 ;  /* 0x000000041fa07825 */ /* 0x001fca00078e00a0 */
[----:B------:R0:W5:Y:S01]  /*38b0*/  LDG.E R18, desc[UR6][R160.64] ;  /* 0x00000006a0127981 */ /* 0x000162000c1e1900 */
[----:B------:R-:W-:Y:S05]  /*38c0*/  BRA `(.L_x_21427) ;  /* 0x0000000400dc7947 */ /* 0x000fea0003800000 */
.L_x_21428:
[C---:B------:R-:W-:Y:S02]  /*38d0*/  ISETP.GE.U32.AND P5, PT, R15.reuse, 0x20, PT ;  /* 0x000000200f00780c */ /* 0x040fe40003fa6070 */
[C---:B------:R-:W-:Y:S02]  /*38e0*/  ISETP.GE.U32.AND P4, PT, R15.reuse, 0x40, PT ;  /* 0x000000400f00780c */ /* 0x040fe40003f86070 */
[C---:B------:R-:W-:Y:S02]  /*38f0*/  ISETP.GE.U32.AND P2, PT, R15.reuse, 0x60, PT ;  /* 0x000000600f00780c */ /* 0x040fe40003f46070 */
[----:B------:R-:W-:Y:S02]  /*3900*/  LOP3.LUT R6, R6, 0xffffff7f, RZ, 0xc0, !PT ;  /* 0xffffff7f06067812 */ /* 0x000fe400078ec0ff */
[----:B------:R-:W-:Y:S02]  /*3910*/  ISETP.GE.U32.AND P3, PT, R15, 0x80, PT ;  /* 0x000000800f00780c */ /* 0x000fe40003f66070 */
[----:B------:R-:W-:-:S03]  /*3920*/  @P1 LOP3.LUT R6, R6, 0x80, RZ, 0xfc, !PT ;  /* 0x0000008006061812 */ /* 0x000fc600078efcff */
[----:B------:R-:W0:Y:S01]  /*3930*/  @P5 LDC.64 R160, c[0x0][0x3b0] ;  /* 0x0000ec00ffa05b82 */ /* 0x000e220000000a00 */
[----:B------:R-:W-:-:S07]  /*3940*/  LOP3.LUT R6, R6, 0xffffffbf, RZ, 0xc0, !PT ;  /* 0xffffffbf06067812 */ /* 0x000fce00078ec0ff */
[----:B------:R-:W1:Y:S01]  /*3950*/  @P4 LDC.64 R162, c[0x0][0x3b0] ;  /* 0x0000ec00ffa24b82 */ /* 0x000e620000000a00 */
[----:B------:R-:W-:Y:S02]  /*3960*/  @P0 LOP3.LUT R6, R6, 0x40, RZ, 0xfc, !PT ;  /* 0x0000004006060812 */ /* 0x000fe400078efcff */
[----:B------:R-:W-:Y:S02]  /*3970*/  ISETP.GE.U32.AND P1, PT, R15, 0xa0, PT ;  /* 0x000000a00f00780c */ /* 0x000fe40003f26070 */
[----:B------:R-:W-:-:S04]  /*3980*/  LOP3.LUT R6, R6, 0xfffffffe, RZ, 0xc0, !PT ;  /* 0xfffffffe06067812 */ /* 0x000fc800078ec0ff */
[----:B------:R-:W-:-:S04]  /*3990*/  @P5 LOP3.LUT R6, R6, 0x1, RZ, 0xfc, !PT ;  /* 0x0000000106065812 */ /* 0x000fc800078efcff */
[----:B------:R-:W-:Y:S01]  /*39a0*/  LOP3.LUT R6, R6, 0xfffffffd, RZ, 0xc0, !PT ;  /* 0xfffffffd06067812 */ /* 0x000fe200078ec0ff */
[----:B0-----:R-:W-:-:S03]  /*39b0*/  @P5 IMAD.WIDE.U32 R160, R31, 0x4, R160 ;  /* 0x000000041fa05825 */ /* 0x001fc600078e00a0 */
[----:B------:R-:W-:Y:S02]  /*39c0*/  @P4 LOP3.LUT R6, R6, 0x2, RZ, 0xfc, !PT ;  /* 0x0000000206064812 */ /* 0x000fe400078efcff */
[----:B------:R0:W5:Y:S01]  /*39d0*/  @P5 LDG.E R10, desc[UR6][R160.64] ;  /* 0x00000006a00a5981 */ /* 0x000162000c1e1900 */
[----:B------:R-:W-:-:S05]  /*39e0*/  @P5 IADD3 R31, PT, PT, R31, 0x20, RZ ;  /* 0x000000201f1f5810 */ /* 0x000fca0007ffe0ff */
[C---:B-1----:R-:W-:Y:S01]  /*39f0*/  @P4 IMAD.WIDE.U32 R162, R31.reuse, 0x4, R162 ;  /* 0x000000041fa24825 */ /* 0x042fe200078e00a2 */
[----:B0-----:R-:W0:Y:S04]  /*3a00*/  @P2 LDC.64 R160, c[0x0][0x3b0] ;  /* 0x0000ec00ffa02b82 */ /* 0x001e280000000a00 */
[----:B------:R1:W5:Y:S01]  /*3a10*/  @P4 LDG.E R9, desc[UR6][R162.64] ;  /* 0x00000006a2094981 */ /* 0x000362000c1e1900 */
[----:B------:R-:W-:Y:S02]  /*3a20*/  @P4 IADD3 R31, PT, PT, R31, 0x20, RZ ;  /* 0x000000201f1f4810 */ /* 0x000fe40007ffe0ff */
[----:B------:R-:W-:Y:S02]  /*3a30*/  ISETP.GE.U32.AND P0, PT, R15, 0xc0, PT ;  /* 0x000000c00f00780c */ /* 0x000fe40003f06070 */
[----:B------:R-:W-:-:S04]  /*3a40*/  LOP3.LUT R6, R6, 0xfffffffb, RZ, 0xc0, !PT ;  /* 0xfffffffb06067812 */ /* 0x000fc800078ec0ff */
[----:B------:R-:W-:Y:S01]  /*3a50*/  @P3 LOP3.LUT R6, R6, 0x4, RZ, 0xfc, !PT ;  /* 0x0000000406063812 */ /* 0x000fe200078efcff */
[----:B-1----:R-:W1:Y:S03]  /*3a60*/  @P3 LDC.64 R162, c[0x0][0x3b0] ;  /* 0x0000ec00ffa23b82 */ /* 0x002e660000000a00 */
[----:B------:R-:W-:-:S04]  /*3a70*/  LOP3.LUT R6, R6, 0xfffffff7, RZ, 0xc0, !PT ;  /* 0xfffffff706067812 */ /* 0x000fc800078ec0ff */
[----:B------:R-:W-:Y:S01]  /*3a80*/  @P1 LOP3.LUT R6, R6, 0x8, RZ, 0xfc, !PT ;  /* 0x0000000806061812 */ /* 0x000fe200078efcff */
[----:B0-----:R-:W-:-:S05]  /*3a90*/  @P2 IMAD.WIDE.U32 R160, R31, 0x4, R160 ;  /* 0x000000041fa02825 */ /* 0x001fca00078e00a0 */
[----:B------:R0:W5:Y:S01]  /*3aa0*/  @P2 LDG.E R8, desc[UR6][R160.64] ;  /* 0x00000006a0082981 */ /* 0x000162000c1e1900 */
[----:B------:R-:W-:-:S05]  /*3ab0*/  @P2 IADD3 R31, PT, PT, R31, 0x20, RZ ;  /* 0x000000201f1f2810 */ /* 0x000fca0007ffe0ff */
[C---:B-1----:R-:W-:Y:S01]  /*3ac0*/  @P3 IMAD.WIDE.U32 R162, R31.reuse, 0x4, R162 ;  /* 0x000000041fa23825 */ /* 0x042fe200078e00a2 */
[----:B0-----:R-:W0:Y:S04]  /*3ad0*/  @P1 LDC.64 R160, c[0x0][0x3b0] ;  /* 0x0000ec00ffa01b82 */ /* 0x001e280000000a00 */
[----:B------:R1:W5:Y:S01]  /*3ae0*/  @P3 LDG.E R7, desc[UR6][R162.64] ;  /* 0x00000006a2073981 */ /* 0x000362000c1e1900 */
[----:B------:R-:W-:Y:S02]  /*3af0*/  @P3 IADD3 R31, PT, PT, R31, 0x20, RZ ;  /* 0x000000201f1f3810 */ /* 0x000fe40007ffe0ff */
[----:B------:R-:W-:Y:S02]  /*3b00*/  ISETP.GE.U32.AND P3, PT, R15, 0xe0, PT ;  /* 0x000000e00f00780c */ /* 0x000fe40003f66070 */
[----:B------:R-:W-:Y:S01]  /*3b10*/  LOP3.LUT R6, R6, 0xffffffef, RZ, 0xc0, !PT ;  /* 0xffffffef06067812 */ /* 0x000fe200078ec0ff */
[----:B-1----:R-:W1:Y:S03]  /*3b20*/  @P0 LDC.64 R162, c[0x0][0x3b0] ;  /* 0x0000ec00ffa20b82 */ /* 0x002e660000000a00 */
[----:B------:R-:W-:-:S04]  /*3b30*/  @P0 LOP3.LUT R6, R6, 0x10, RZ, 0xfc, !PT ;  /* 0x0000001006060812 */ /* 0x000fc800078efcff */
[----:B------:R-:W-:Y:S01]  /*3b40*/  LOP3.LUT R6, R6, 0xfffffdff, RZ, 0xc0, !PT ;  /* 0xfffffdff06067812 */ /* 0x000fe200078ec0ff */
[----:B0-----:R-:W-:-:S05]  /*3b50*/  @P1 IMAD.WIDE.U32 R160, R31, 0x4, R160 ;  /* 0x000000041fa01825 */ /* 0x001fca00078e00a0 */
[----:B------:R0:W5:Y:S01]  /*3b60*/  @P1 LDG.E R5, desc[UR6][R160.64] ;  /* 0x00000006a0051981 */ /* 0x000162000c1e1900 */
[----:B------:R-:W-:Y:S02]  /*3b70*/  @P1 LOP3.LUT R6, R6, 0x200, RZ, 0xfc, !PT ;  /* 0x0000020006061812 */ /* 0x000fe400078efcff */
[----:B------:R-:W-:Y:S02]  /*3b80*/  ISETP.GE.U32.AND P4, PT, R15, 0x100, PT ;  /* 0x000001000f00780c */ /* 0x000fe40003f86070 */
[----:B------:R-:W-:Y:S02]  /*3b90*/  @P1 IADD3 R31, PT, PT, R31, 0x20, RZ ;  /* 0x000000201f1f1810 */ /* 0x000fe40007ffe0ff */
[C---:B------:R-:W-:Y:S01]  /*3ba0*/  LOP3.LUT P1, RZ, R6.reuse, 0x2, RZ, 0xc0, !PT ;  /* 0x0000000206ff7812 */ /* 0x040fe2000782c0ff */
[----:B0-----:R-:W0:Y:S01]  /*3bb0*/  @P3 LDC.64 R160, c[0x0][0x3b0] ;  /* 0x0000ec00ffa03b82 */ /* 0x001e220000000a00 */
[----:B------:R-:W-:Y:S01]  /*3bc0*/  LOP3.LUT R6, R6, 0xfffffeff, RZ, 0xc0, !PT ;  /* 0xfffffeff06067812 */ /* 0x000fe200078ec0ff */
[----:B-1----:R-:W-:Y:S01]  /*3bd0*/  @P0 IMAD.WIDE.U32 R162, R31, 0x4, R162 ;  /* 0x000000041fa20825 */ /* 0x002fe200078e00a2 */
[----:B------:R-:W-:-:S02]  /*3be0*/  ISETP.GE.U32.AND P5, PT, R15, 0x120, PT ;  /* 0x000001200f00780c */ /* 0x000fc40003fa6070 */
[----:B------:R-:W-:Y:S02]  /*3bf0*/  @P0 LOP3.LUT R6, R6, 0x100, RZ, 0xfc, !PT ;  /* 0x0000010006060812 */ /* 0x000fe400078efcff */
[----:B------:R1:W5:Y:S01]  /*3c00*/  @P0 LDG.E R4, desc[UR6][R162.64] ;  /* 0x00000006a2040981 */ /* 0x000362000c1e1900 */
[----:B------:R-:W-:Y:S02]  /*3c10*/  @P0 IADD3 R31, PT, PT, R31, 0x20, RZ ;  /* 0x000000201f1f0810 */ /* 0x000fe40007ffe0ff */
[C---:B------:R-:W-:Y:S02]  /*3c20*/  LOP3.LUT P0, RZ, R6.reuse, 0x4, RZ, 0xc0, !PT ;  /* 0x0000000406ff7812 */ /* 0x040fe4000780c0ff */
[----:B------:R-:W-:Y:S02]  /*3c30*/  ISETP.GE.U32.AND P6, PT, R15, 0x140, PT ;  /* 0x000001400f00780c */ /* 0x000fe40003fc6070 */
[----:B------:R-:W-:Y:S02]  /*3c40*/  LOP3.LUT R6, R6, 0xfffffbff, RZ, 0xc0, !PT ;  /* 0xfffffbff06067812 */ /* 0x000fe400078ec0ff */
[----:B------:R-:W2:Y:S07]  /*3c50*/  @P5 LDC.64 R164, c[0x0][0x3b0] ;  /* 0x0000ec00ffa45b82 */ /* 0x000eae0000000a00 */
[----:B------:R-:W-:Y:S01]  /*3c60*/  @P0 LOP3.LUT R6, R6, 0x400, RZ, 0xfc, !PT ;  /* 0x0000040006060812 */ /* 0x000fe200078efcff */
[----:B-1----:R-:W1:Y:S01]  /*3c70*/  @P4 LDC.64 R162, c[0x0][0x3b0] ;  /* 0x0000ec00ffa24b82 */ /* 0x002e620000000a00 */
[----:B0-----:R-:W-:-:S02]  /*3c80*/  @P3 IMAD.WIDE.U32 R160, R31, 0x4, R160 ;  /* 0x000000041fa03825 */ /* 0x001fc400078e00a0 */
[----:B------:R-:W-:-:S03]  /*3c90*/  LOP3.LUT P0, RZ, R6, 0x1, RZ, 0xc0, !PT ;  /* 0x0000000106ff7812 */ /* 0x000fc6000780c0ff */
[----:B------:R0:W5:Y:S01]  /*3ca0*/  @P3 LDG.E R3, desc[UR6][R160.64] ;  /* 0x00000006a0033981 */ /* 0x000162000c1e1900 */
[----:B------:R-:W-:Y:S02]  /*3cb0*/  @P3 IADD3 R31, PT, PT, R31, 0x20, RZ ;  /* 0x000000201f1f3810 */ /* 0x000fe40007ffe0ff */
[----:B------:R-:W-:-:S04]  /*3cc0*/  LOP3.LUT R6, R6, 0xffffffdf, RZ, 0xc0, !PT ;  /* 0xffffffdf06067812 */ /* 0x000fc800078ec0ff */
[----:B------:R-:W-:Y:S01]  /*3cd0*/  @P6 LOP3.LUT R6, R6, 0x20, RZ, 0xfc, !PT ;  /* 0x0000002006066812 */ /* 0x000fe200078efcff */
[----:B0-----:R-:W0:Y:S01]  /*3ce0*/  @P6 LDC.64 R160, c[0x0][0x3b0] ;  /* 0x0000ec00ffa06b82 */ /* 0x001e220000000a00 */
[C---:B-1----:R-:W-:Y:S01]  /*3cf0*/  @P4 IMAD.WIDE.U32 R162, R31.reuse, 0x4, R162 ;  /* 0x000000041fa24825 */ /* 0x042fe200078e00a2 */
[----:B------:R-:W-:-:S06]  /*3d00*/  @P4 IADD3 R31, PT, PT, R31, 0x20, RZ ;  /* 0x000000201f1f4810 */ /* 0x000fcc0007ffe0ff */
[----:B------:R-:W1:Y:S01]  /*3d10*/  @P0 LDC.64 R166, c[0x0][0x438] ;  /* 0x00010e00ffa60b82 */ /* 0x000e620000000a00 */
[----:B------:R3:W5:Y:S01]  /*3d20*/  @P4 LDG.E R2, desc[UR6][R162.64] ;  /* 0x00000006a2024981 */ /* 0x000762000c1e1900 */
[C---:B--2---:R-:W-:Y:S01]  /*3d30*/  @P5 IMAD.WIDE.U32 R164, R31.reuse, 0x4, R164 ;  /* 0x000000041fa45825 */ /* 0x044fe200078e00a4 */
[----:B------:R-:W-:-:S04]  /*3d40*/  @P5 IADD3 R31, PT, PT, R31, 0x20, RZ ;  /* 0x000000201f1f5810 */ /* 0x000fc80007ffe0ff */
[----:B------:R2:W5:Y:S01]  /*3d50*/  @P5 LDG.E R17, desc[UR6][R164.64] ;  /* 0x00000006a4115981 */ /* 0x000562000c1e1900 */
[----:B---3--:R-:W3:Y:S01]  /*3d60*/  @P2 LDC.64 R162, c[0x0][0x438] ;  /* 0x00010e00ffa22b82 */ /* 0x008ee20000000a00 */
[----:B0-----:R-:W-:-:S05]  /*3d70*/  @P6 IMAD.WIDE.U32 R160, R31, 0x4, R160 ;  /* 0x000000041fa06825 */ /* 0x001fca00078e00a0 */
[----:B------:R0:W5:Y:S02]  /*3d80*/  @P6 LDG.E R18, desc[UR6][R160.64] ;  /* 0x00000006a0126981 */ /* 0x000164000c1e1900 */
[----:B--2---:R-:W2:Y:S08]  /*3d90*/  @P4 LDC.64 R164, c[0x0][0x438] ;  /* 0x00010e00ffa44b82 */ /* 0x004eb00000000a00 */
[----:B0-----:R-:W0:Y:S01]  /*3da0*/  @P1 LDC.64 R160, c[0x0][0x438] ;  /* 0x00010e00ffa01b82 */ /* 0x001e220000000a00 */
[C---:B-1----:R-:W-:Y:S01]  /*3db0*/  @P0 IMAD.WIDE.U32 R166, R11.reuse, 0x10, R166 ;  /* 0x000000100ba60825 */ /* 0x042fe200078e00a6 */
[----:B------:R-:W-:-:S04]  /*3dc0*/  @P0 IADD3 R11, PT, PT, R11, 0x20, RZ ;  /* 0x000000200b0b0810 */ /* 0x000fc80007ffe0ff */
[----:B------:R-:W5:Y:S01]  /*3dd0*/  @P0 LDG.E.128 R112, desc[UR6][R166.64] ;  /* 0x00000006a6700981 */ /* 0x000f62000c1e1d00 */
[----:B------:R-:W-:Y:S01]  /*3de0*/  LOP3.LUT P0, RZ, R6, 0x400, RZ, 0xc0, !PT ;  /* 0x0000040006ff7812 */ /* 0x000fe2000780c0ff */
[----:B0-----:R-:W-:-:S05]  /*3df0*/  @P1 IMAD.WIDE.U32 R160, R11, 0x10, R160 ;  /* 0x000000100ba01825 */ /* 0x001fca00078e00a0 */
[----:B------:R0:W5:Y:S01]  /*3e00*/  @P1 LDG.E.128 R32, desc[UR6][R160.64] ;  /* 0x00000006a0201981 */ /* 0x000162000c1e1d00 */
[----:B------:R-:W-:Y:S02]  /*3e10*/  @P1 IADD3 R11, PT, PT, R11, 0x20, RZ ;  /* 0x000000200b0b1810 */ /* 0x000fe40007ffe0ff */
[----:B------:R-:W-:-:S04]  /*3e20*/  LOP3.LUT P1, RZ, R6, 0x200, RZ, 0xc0, !PT ;  /* 0x0000020006ff7812 */ /* 0x000fc8000782c0ff */
[----:B0-----:R-:W0:Y:S01]  /*3e30*/  @P0 LDC.64 R160, c[0x0][0x438] ;  /* 0x00010e00ffa00b82 */ /* 0x001e220000000a00 */
[C---:B---3--:R-:W-:Y:S01]  /*3e40*/  @P2 IMAD.WIDE.U32 R162, R11.reuse, 0x10, R162 ;  /* 0x000000100ba22825 */ /* 0x048fe200078e00a2 */
[----:B------:R-:W-:-:S04]  /*3e50*/  @P2 IADD3 R11, PT, PT, R11, 0x20, RZ ;  /* 0x000000200b0b2810 */ /* 0x000fc80007ffe0ff */
[----:B------:R1:W5:Y:S03]  /*3e60*/  @P2 LDG.E.128 R124, desc[UR6][R162.64] ;  /* 0x00000006a27c2981 */ /* 0x000366000c1e1d00 */
[----:B-1----:R-:W1:Y:S01]  /*3e70*/  @P1 LDC.64 R162, c[0x0][0x438] ;  /* 0x00010e00ffa21b82 */ /* 0x002e620000000a00 */
[C---:B0-----:R-:W-:Y:S01]  /*3e80*/  @P0 IMAD.WIDE.U32 R160, R11.reuse, 0x10, R160 ;  /* 0x000000100ba00825 */ /* 0x041fe200078e00a0 */
[----:B------:R-:W-:-:S04]  /*3e90*/  @P0 IADD3 R11, PT, PT, R11, 0x20, RZ ;  /* 0x000000200b0b0810 */ /* 0x000fc80007ffe0ff */
[----:B------:R0:W5:Y:S01]  /*3ea0*/  @P0 LDG.E.128 R128, desc[UR6][R160.64] ;  /* 0x00000006a0800981 */ /* 0x000162000c1e1d00 */
[----:B------:R-:W-:Y:S01]  /*3eb0*/  LOP3.LUT P0, RZ, R6, 0x100, RZ, 0xc0, !PT ;  /* 0x0000010006ff7812 */ /* 0x000fe2000780c0ff */
[----:B-1----:R-:W-:-:S12]  /*3ec0*/  @P1 IMAD.WIDE.U32 R162, R11, 0x10, R162 ;  /* 0x000000100ba21825 */ /* 0x002fd800078e00a2 */
[----:B0-----:R-:W0:Y:S01]  /*3ed0*/  @P0 LDC.64 R160, c[0x0][0x438] ;  /* 0x00010e00ffa00b82 */ /* 0x001e220000000a00 */
[----:B------:R1:W5:Y:S07]  /*3ee0*/  @P1 LDG.E.128 R132, desc[UR6][R162.64] ;  /* 0x00000006a2841981 */ /* 0x00036e000c1e1d00 */
[----:B-1----:R-:W1:Y:S01]  /*3ef0*/  @P3 LDC.64 R162, c[0x0][0x438] ;  /* 0x00010e00ffa23b82 */ /* 0x002e620000000a00 */
[----:B------:R-:W-:-:S05]  /*3f00*/  @P1 IADD3 R11, PT, PT, R11, 0x20, RZ ;  /* 0x000000200b0b1810 */ /* 0x000fca0007ffe0ff */
[C---:B0-----:R-:W-:Y:S01]  /*3f10*/  @P0 IMAD.WIDE.U32 R160, R11.reuse, 0x10, R160 ;  /* 0x000000100ba00825 */ /* 0x041fe200078e00a0 */
[----:B------:R-:W-:-:S04]  /*3f20*/  @P0 IADD3 R11, PT, PT, R11, 0x20, RZ ;  /* 0x000000200b0b0810 */ /* 0x000fc80007ffe0ff */
[----:B------:R0:W5:Y:S01]  /*3f30*/  @P0 LDG.E.128 R136, desc[UR6][R160.64] ;  /* 0x00000006a0880981 */ /* 0x000162000c1e1d00 */
[C---:B-1----:R-:W-:Y:S01]  /*3f40*/  @P3 IMAD.WIDE.U32 R162, R11.reuse, 0x10, R162 ;  /* 0x000000100ba23825 */ /* 0x042fe200078e00a2 */
[----:B0-----:R-:W0:Y:S04]  /*3f50*/  @P5 LDC.64 R160, c[0x0][0x438] ;  /* 0x00010e00ffa05b82 */ /* 0x001e280000000a00 */
[----:B------:R1:W5:Y:S01]  /*3f60*/  @P3 LDG.E.128 R140, desc[UR6][R162.64] ;  /* 0x00000006a28c3981 */ /* 0x000362000c1e1d00 */
[----:B------:R-:W-:-:S03]  /*3f70*/  @P3 IADD3 R11, PT, PT, R11, 0x20, RZ ;  /* 0x000000200b0b3810 */ /* 0x000fc60007ffe0ff */
[----:B-1----:R-:W1:Y:S02]  /*3f80*/  @P6 LDC.64 R162, c[0x0][0x438] ;  /* 0x00010e00ffa26b82 */ /* 0x002e640000000a00 */
[C---:B--2---:R-:W-:Y:S01]  /*3f90*/  @P4 IMAD.WIDE.U32 R164, R11.reuse, 0x10, R164 ;  /* 0x000000100ba44825 */ /* 0x044fe200078e00a4 */
[----:B------:R-:W-:-:S04]  /*3fa0*/  @P4 IADD3 R11, PT, PT, R11, 0x20, RZ ;  /* 0x000000200b0b4810 */ /* 0x000fc80007ffe0ff */
[----:B------:R2:W5:Y:S01]  /*3fb0*/  @P4 LDG.E.128 R144, desc[UR6][R164.64] ;  /* 0x00000006a4904981 */ /* 0x000562000c1e1d00 */
[C---:B0-----:R-:W-:Y:S01]  /*3fc0*/  @P5 IMAD.WIDE.U32 R160, R11.reuse, 0x10, R160 ;  /* 0x000000100ba05825 */ /* 0x041fe200078e00a0 */
[----:B------:R-:W-:-:S04]  /*3fd0*/  @P5 IADD3 R11, PT, PT, R11, 0x20, RZ ;  /* 0x000000200b0b5810 */ /* 0x000fc80007ffe0ff */
[----:B------:R2:W5:Y:S01]  /*3fe0*/  @P5 LDG.E.128 R148, desc[UR6][R160.64] ;  /* 0x00000006a0945981 */ /* 0x000562000c1e1d00 */
[----:B-1----:R-:W-:-:S05]  /*3ff0*/  @P6 IMAD.WIDE.U32 R162, R11, 0x10, R162 ;  /* 0x000000100ba26825 */ /* 0x002fca00078e00a2 */
[----:B------:R2:W5:Y:S01]  /*4000*/  @P6 LDG.E.128 R152, desc[UR6][R162.64] ;  /* 0x00000006a2986981 */ /* 0x000562000c1e1d00 */
[C---:B------:R-:W-:Y:S02]  /*4010*/  LOP3.LUT P1, RZ, R6.reuse, 0x80, RZ, 0xc0, !PT ;  /* 0x0000008006ff7812 */ /* 0x040fe4000782c0ff */
[----:B------:R-:W-:Y:S02]  /*4020*/  CS2R R188, SRZ ;  /* 0x0000000000bc7805 */ /* 0x000fe4000001ff00 */
[----:B------:R-:W-:-:S13]  /*4030*/  LOP3.LUT P0, RZ, R6, 0x40, RZ, 0xc0, !PT ;  /* 0x0000004006ff7812 */ /* 0x000fda000780c0ff */
.L_x_21427:
[----:B------:R-:W-:Y:S05]  /*4040*/  BSYNC.RECONVERGENT B1 ;  /* 0x0000000000017941 */ /* 0x000fea0003800200 */
.L_x_21407:
        /* <DEDUP_REMOVED lines=20> */
.L_x_21632:
[----:B------:R-:W-:Y:S01]  /*4190*/  FADD.FTZ R163, R188, R163 ;  /* 0x000000a3bca37221 */ /* 0x000fe20000010000 */
[----:B-1----:R-:W-:Y:S01]  /*41a0*/  FADD.FTZ R162, R189, R11 ;  /* 0x0000000bbda27221 */ /* 0x002fe20000010000 */
[----:B------:R-:W-:Y:S01]  /*41b0*/  @P1 IADD3 R31, PT, PT, R201, -0x1, RZ ;  /* 0xffffffffc91f1810 */ /* 0x000fe20007ffe0ff */
[----:B------:R-:W-:Y:S01]  /*41c0*/  BSSY.RECONVERGENT B2, `(.L_x_21430) ;  /* 0x00000da000027945 */ /* 0x000fe20003800200 */
[----:B------:R-:W-:Y:S01]  /*41d0*/  FMUL.FTZ R11, R163, UR9 ;  /* 0x00000009a30b7c20 */ /* 0x000fe20008410000 */
[----:B------:R-:W-:Y:S01]  /*41e0*/  ISETP.NE.AND P6, PT, RZ, UR8, PT ;  /* 0x00000008ff007c0c */ /* 0x000fe2000bfc5270 */
[----:B------:R-:W-:Y:S01]  /*41f0*/  FMUL.FTZ R162, R162, UR9 ;  /* 0x00000009a2a27c20 */ /* 0x000fe20008410000 */
[----:B------:R-:W-:Y:S02]  /*4200*/  @P1 IMAD R31, R31, R16, RZ ;  /* 0x000000101f1f1224 */ /* 0x000fe400078e02ff */
[----:B------:R-:W-:Y:S02]  /*4210*/  FSEL R11, R11, RZ, !P6 ;  /* 0x000000ff0b0b7208 */ /* 0x000fe40007000000 */
[----:B------:R-:W-:-:S02]  /*4220*/  LOP3.LUT P6, RZ, R6, 0x1, RZ, 0xc0, !PT ;  /* 0x0000000106ff7812 */ /* 0x000fc400078cc0ff */
[----:B0-----:R-:W-:-:S04]  /*4230*/  @P1 SHF.R.S32.HI R160, RZ, 0x1f, R31 ;  /* 0x0000001fffa01819 */ /* 0x001fc8000001141f */
        /* <DEDUP_REMOVED lines=24> */
[----:B------:R-:W-:-:S07]  /*43c0*/  SEL R156, R156, RZ, P6 ;  /* 0x000000ff9c9c7207 */ /* 0x000fce0003000000 */
.L_x_21436:
[----:B------:R-:W-:Y:S05]  /*43d0*/  BSYNC.RECONVERGENT B3 ;  /* 0x0000000000037941 */ /* 0x000fea0003800200 */
.L_x_21435:
        /* <DEDUP_REMOVED lines=11> */
.L_x_21438:
[----:B------:R-:W-:Y:S05]  /*4490*/  BSYNC.RECONVERGENT B3 ;  /* 0x0000000000037941 */ /* 0x000fea0003800200 */
.L_x_21437:
        /* <DEDUP_REMOVED lines=11> */
.L_x_21440:
[----:B------:R-:W-:Y:S05]  /*4550*/  BSYNC.RECONVERGENT B3 ;  /* 0x0000000000037941 */ /* 0x000fea0003800200 */
.L_x_21439:
[----:B------:R-:W-:Y:S05]  /*4560*/  @!P1 BRA `(.L_x_21441) ;  /* 0x0000000800509947 */ /* 0x000fea0003800000 */
[----:B------:R-:W-:Y:S01]  /*4570*/  FFMA.FTZ R159, R232, R162, R11 ;  /* 0x000000a2e89f7223 */ /* 0x000fe2000001000b */
[----:B------:R-:W-:-:S03]  /*4580*/  ISETP.GT.AND P6, PT, R13, RZ, PT ;  /* 0x000000ff0d00720c */ /* 0x000fc60003fc4270 */
[----:B------:R-:W-:-:S04]  /*4590*/  FADD.FTZ R159, R243, -R159 ;  /* 0x8000009ff39f7221 */ /* 0x000fc80000010000 */
[----:B------:R-:W-:-:S05]  /*45a0*/  FMUL.FTZ R159, R12, R159 ;  /* 0x0000009f0c9f7220 */ /* 0x000fca0000410000 */
[----:B------:R-:W-:Y:S02]  /*45b0*/  FSEL R159, R159, RZ, P6 ;  /* 0x000000ff9f9f7208 */ /* 0x000fe40003000000 */
[----:B-----5:R-:W-:-:S03]  /*45c0*/  ISETP.GE.U32.AND P6, PT, R10, 0x1000000, PT ;  /* 0x010000000a00780c */ /* 0x020fc60003fc6070 */
[----:B------:R-:W-:-:S04]  /*45d0*/  FMUL.FTZ R159, R159, UR13 ;  /* 0x0000000d9f9f7c20 */ /* 0x000fc80008410000 */
[----:B------:R-:W-:-:S05]  /*45e0*/  FMUL.FTZ R159, R159, UR12 ;  /* 0x0000000c9f9f7c20 */ /* 0x000fca0008410000 */
[----:B------:R-:W-:Y:S01]  /*45f0*/  SEL R159, R159, RZ, P6 ;  /* 0x000000ff9f9f7207 */ /* 0x000fe20003000000 */
[----:B------:R-:W-:Y:S06]  /*4600*/  BRA `(.L_x_21441) ;  /* 0x0000000800287947 */ /* 0x000fec0003800000 */
.L_x_21434:
        /* <DEDUP_REMOVED lines=28> */
.L_x_21443:
[----:B------:R-:W-:Y:S05]  /*47d0*/  BSYNC.RECONVERGENT B3 ;  /* 0x0000000000037941 */ /* 0x000fea0003800200 */
.L_x_21442:
        /* <DEDUP_REMOVED lines=11> */
.L_x_21445:
[----:B------:R-:W-:Y:S05]  /*4890*/  BSYNC.RECONVERGENT B3 ;  /* 0x0000000000037941 */ /* 0x000fea0003800200 */
.L_x_21444:
        /* <DEDUP_REMOVED lines=11> */
.L_x_21447:
[----:B------:R-:W-:Y:S05]  /*4950*/  BSYNC.RECONVERGENT B3 ;  /* 0x0000000000037941 */ /* 0x000fea0003800200 */
.L_x_21446:
[----:B------:R-:W-:Y:S05]  /*4960*/  @!P1 BRA `(.L_x_21441) ;  /* 0x0000000400509947 */ /* 0x000fea0003800000 */
[----:B------:R-:W-:Y:S01]  /*4970*/  FMUL.FTZ R159, R123, UR13 ;  /* 0x0000000d7b9f7c20 */ /* 0x000fe20008410000 */
[----:B-----5:R-:W-:-:S03]  /*4980*/  ISETP.GE.U32.AND P6, PT, R10, 0x1000000, PT ;  /* 0x010000000a00780c */ /* 0x020fc60003fc6070 */
[----:B------:R-:W-:-:S05]  /*4990*/  FMUL.FTZ R159, R159, UR12 ;  /* 0x0000000c9f9f7c20 */ /* 0x000fca0008410000 */
[----:B------:R-:W-:Y:S01]  /*49a0*/  SEL R159, R159, RZ, P6 ;  /* 0x000000ff9f9f7207 */ /* 0x000fe20003000000 */
[----:B------:R-:W-:Y:S06]  /*49b0*/  BRA `(.L_x_21441) ;  /* 0x00000004003c7947 */ /* 0x000fec0003800000 */
.L_x_21433:
        /* <DEDUP_REMOVED lines=14> */
[----:B------:R-:W-:Y:S01]  /*4aa0*/  @P1 SEL R156, R164, RZ, P6 ;  /* 0x000000ffa49c1207 */ /* 0x000fe20003000000 */
[----:B------:R-:W-:Y:S01]  /*4ab0*/  @P0 FFMA.FTZ R164, R174, R162, R11 ;  /* 0x000000a2aea40223 */ /* 0x000fe2000001000b */
[----:B------:R-:W-:-:S03]  /*4ac0*/  @P1 LOP3.LUT P6, RZ, R10, 0xff00, RZ, 0xc0, !PT ;  /* 0x0000ff000aff1812 */ /* 0x000fc600078cc0ff */
        /* <DEDUP_REMOVED lines=12> */
[----:B0-----:R-:W-:-:S04]  /*4b90*/  @P1 FMUL.FTZ R165, R166, R165 ;  /* 0x000000a5a6a51220 */ /* 0x001fc80000410000 */
[----:B------:R-:W-:-:S05]  /*4ba0*/  @P1 FMUL.FTZ R164, R165, R164 ;  /* 0x000000a4a5a41220 */ /* 0x000fca0000410000 */
[----:B------:R-:W-:Y:S01]  /*4bb0*/  @P1 SEL R158, R164, RZ, P6 ;  /* 0x000000ffa49e1207 */ /* 0x000fe20003000000 */
[----:B------:R-:W-:Y:S06]  /*4bc0*/  @!P1 BRA `(.L_x_21441) ;  /* 0x0000000000b89947 */ /* 0x000fec0003800000 */
[----:B------:R-:W-:Y:S01]  /*4bd0*/  @P0 FFMA.FTZ R159, R232, R162, R11 ;  /* 0x000000a2e89f0223 */ /* 0x000fe2000001000b */
[----:B------:R-:W-:Y:S02]  /*4be0*/  MOV R164, R115 ;  /* 0x0000007300a47202 */ /* 0x000fe40000000f00 */
[----:B------:R-:W-:Y:S01]  /*4bf0*/  ISETP.GE.U32.AND P6, PT, R10, 0x1000000, PT ;  /* 0x010000000a00780c */ /* 0x000fe20003fc6070 */
[----:B------:R-:W-:-:S04]  /*4c00*/  @P0 FADD.FTZ R159, R243, -R159 ;  /* 0x8000009ff39f0221 */ /* 0x000fc80000010000 */
[----:B------:R-:W-:-:S04]  /*4c10*/  @P0 FFMA.FTZ R164, R12, R159, R115 ;  /* 0x0000009f0ca40223 */ /* 0x000fc80000010073 */
[----:B------:R-:W-:-:S04]  /*4c20*/  FMUL.FTZ R159, R164, UR13 ;  /* 0x0000000da49f7c20 */ /* 0x000fc80008410000 */
[----:B------:R-:W-:-:S05]  /*4c30*/  FMUL.FTZ R159, R159, UR12 ;  /* 0x0000000c9f9f7c20 */ /* 0x000fca0008410000 */
[----:B------:R-:W-:Y:S01]  /*4c40*/  SEL R159, R159, RZ, P6 ;  /* 0x000000ff9f9f7207 */ /* 0x000fe20003000000 */
[----:B------:R-:W-:Y:S06]  /*4c50*/  BRA `(.L_x_21441) ;  /* 0x0000000000947947 */ /* 0x000fec0003800000 */
.L_x_21448:
[----:B------:R-:W-:Y:S01]  /*4c60*/  @P0 FFMA.FTZ R120, R232, R162, R11 ;  /* 0x000000a2e8780223 */ /* 0x000fe2000001000b */
[----:B-----5:R-:W-:Y:S01]  /*4c70*/  MOV R166, R115 ;  /* 0x0000007300a67202 */ /* 0x020fe20000000f00 */
[----:B------:R-:W0:Y:S01]  /*4c80*/  @P1 LDC.64 R122, c[0x0][0x408] ;  /* 0x00010200ff7a1b82 */ /* 0x000e220000000a00 */
[----:B------:R-:W-:Y:S01]  /*4c90*/  @P1 ISETP.GE.U32.AND P6, PT, R10, 0x1000000, PT ;  /* 0x010000000a00180c */ /* 0x000fe20003fc6070 */
[----:B------:R-:W-:-:S04]  /*4ca0*/  @P0 FADD.FTZ R120, R243, -R120 ;  /* 0x80000078f3780221 */ /* 0x000fc80000010000 */
[----:B------:R-:W-:Y:S02]  /*4cb0*/  @P0 FFMA.FTZ R166, R12, R120, R115 ;  /* 0x000000780ca60223 */ /* 0x000fe40000010073 */
[----:B------:R-:W1:Y:S08]  /*4cc0*/  @P1 LDC.64 R120, c[0x0][0x408] ;  /* 0x00010200ff781b82 */ /* 0x000e700000000a00 */
[----:B------:R-:W3:Y:S01]  /*4cd0*/  @P1 LDC.64 R164, c[0x0][0x408] ;  /* 0x00010200ffa41b82 */ /* 0x000ee20000000a00 */
[----:B-1----:R-:W-:-:S04]  /*4ce0*/  @P1 FMUL.FTZ R121, R166, R121 ;  /* 0x00000079a6791220 */ /* 0x002fc80000410000 */
[----:B------:R-:W-:Y:S01]  /*4cf0*/  @P1 FMUL.FTZ R120, R121, R120 ;  /* 0x0000007879781220 */ /* 0x000fe20000410000 */
[----:B------:R-:W-:-:S04]  /*4d00*/  @P0 FFMA.FTZ R121, R0, R162, R11 ;  /* 0x000000a200790223 */ /* 0x000fc8000001000b */
[----:B------:R-:W-:Y:S01]  /*4d10*/  @P0 FADD.FTZ R121, R192, -R121 ;  /* 0x80000079c0790221 */ /* 0x000fe20000010000 */
[----:B------:R-:W-:Y:S02]  /*4d20*/  @P1 SEL R159, R120, RZ, P6 ;  /* 0x000000ff789f1207 */ /* 0x000fe40003000000 */
[----:B------:R-:W-:Y:S01]  /*4d30*/  MOV R120, R112 ;  /* 0x0000007000787202 */ /* 0x000fe20000000f00 */
[----:B------:R-:W-:Y:S01]  /*4d40*/  @P0 FFMA.FTZ R120, R12, R121, R112 ;  /* 0x000000790c780223 */ /* 0x000fe20000010070 */
[----:B------:R-:W-:Y:S02]  /*4d50*/  @P1 LOP3.LUT P6, RZ, R10, 0xff, RZ, 0xc0, !PT ;  /* 0x000000ff0aff1812 */ /* 0x000fe400078cc0ff */
[----:B------:R-:W-:Y:S01]  /*4d60*/  MOV R121, R113 ;  /* 0x0000007100797202 */ /* 0x000fe20000000f00 */
[----:B0-----:R-:W-:-:S04]  /*4d70*/  @P1 FMUL.FTZ R123, R120, R123 ;  /* 0x0000007b787b1220 */ /* 0x001fc80000410000 */
        /* <DEDUP_REMOVED lines=16> */
[----:B---3--:R-:W-:-:S04]  /*4e80*/  @P1 FMUL.FTZ R165, R122, R165 ;  /* 0x000000a57aa51220 */ /* 0x008fc80000410000 */
[----:B------:R-:W-:-:S05]  /*4e90*/  @P1 FMUL.FTZ R164, R165, R164 ;  /* 0x000000a4a5a41220 */ /* 0x000fca0000410000 */
[----:B------:R-:W-:-:S07]  /*4ea0*/  @P1 SEL R158, R164, RZ, P6 ;  /* 0x000000ffa49e1207 */ /* 0x000fce0003000000 */
.L_x_21441:
[----:B------:R-:W-:Y:S05]  /*4eb0*/  BSYNC.RECONVERGENT B1 ;  /* 0x0000000000017941 */ /* 0x000fea0003800200 */
.L_x_21432:
        /* <DEDUP_REMOVED lines=10> */
.L_x_21431:
[----:B------:R-:W-:Y:S05]  /*4f60*/  BSYNC.RECONVERGENT B2 ;  /* 0x0000000000027941 */ /* 0x000fea0003800200 */
.L_x_21430:
[----:B------:R-:W-:Y:S01]  /*4f70*/  LOP3.LUT P6, RZ, R6, 0x2, RZ, 0xc0, !PT ;  /* 0x0000000206ff7812 */ /* 0x000fe200078cc0ff */
[----:B------:R-:W-:-:S12]  /*4f80*/  BSSY.RECONVERGENT B2, `(.L_x_21449) ;  /* 0x00000cf000027945 */ /* 0x000fd80003800200 */
[----:B------:R-:W-:Y:S05]  /*4f90*/  @!P6 BRA `(.L_x_21450) ;  /* 0x0000000c0034e947 */ /* 0x000fea0003800000 */
[----:B------:R-:W-:Y:S01]  /*4fa0*/  UISETP.NE.U32.AND UP0, UPT, UR10, URZ, UPT ;  /* 0x000000ff0a00728c */ /* 0x000fe2000bf05070 */
[----:B------:R-:W-:Y:S03]  /*4fb0*/  BSSY.RECONVERGENT B1, `(.L_x_21451) ;  /* 0x00000c2000017945 */ /* 0x000fe60003800200 */
[----:B------:R-:W-:-:S09]  /*4fc0*/  UISETP.NE.AND.EX UP0, UPT, UR11, URZ, UPT, UP0 ;  /* 0x000000ff0b00728c */ /* 0x000fd2000bf05300 */
[----:B------:R-:W-:Y:S05]  /*4fd0*/  BRA.U !UP0, `(.L_x_21452) ;  /* 0x0000000508407547 */ /* 0x000fea000b800000 */
[----:B------:R-:W-:Y:S01]  /*4fe0*/  UISETP.NE.U32.AND UP0, UPT, UR20, URZ, UPT ;  /* 0x000000ff1400728c */ /* 0x000fe2000bf05070 */
[----:B------:R-:W-:-:S03]  /*4ff0*/  LOP3.LUT R6, R6, 0xfffffffe, RZ, 0xc0, !PT ;  /* 0xfffffffe06067812 */ /* 0x000fc600078ec0ff */
[----:B------:R-:W-:-:S06]  /*5000*/  UISETP.NE.AND.EX UP0, UPT, UR21, URZ, UPT, UP0 ;  /* 0x000000ff1500728c */ /* 0x000fcc000bf05300 */
[----:B------:R-:W-:-:S13]  /*5010*/  PLOP3.LUT P6, PT, PT, PT, UP0, 0x80, 0x8 ;  /* 0x000000000008781c */ /* 0x000fda0003fcf008 */
[----:B------:R-:W-:Y:S01]  /*5020*/  @P6 LOP3.LUT R6, R6, 0x1, RZ, 0xfc, !PT ;  /* 0x0000000106066812 */ /* 0x000fe200078efcff */
[----:B------:R-:W-:Y:S06]  /*5030*/  @!P6 BRA `(.L_x_21453) ;  /* 0x000000000094e947 */ /* 0x000fec0003800000 */
[----:B------:R-:W1:Y:S01]  /*5040*/  @P1 LDC.64 R122, c[0x0][0x408] ;  /* 0x00010200ff7a1b82 */ /* 0x000e620000000a00 */
[--C-:B------:R-:W-:Y:S01]  /*5050*/  @P0 FFMA.FTZ R121, R26, R162, R11.reuse ;  /* 0x000000a21a790223 */ /* 0x100fe2000001000b */
[----:B-----5:R-:W-:Y:S01]  /*5060*/  MOV R120, R32 ;  /* 0x0000002000787202 */ /* 0x020fe20000000f00 */
[----:B------:R-:W-:Y:S01]  /*5070*/  @P0 FFMA.FTZ R161, R231, R162, R11 ;  /* 0x000000a2e7a10223 */ /* 0x000fe2000001000b */
[----:B------:R-:W-:Y:S01]  /*5080*/  @P1 LOP3.LUT P6, RZ, R9, 0xff, RZ, 0xc0, !PT ;  /* 0x000000ff09ff1812 */ /* 0x000fe200078cc0ff */
[----:B------:R-:W-:Y:S02]  /*5090*/  @P0 FADD.FTZ R121, R223, -R121 ;  /* 0x80000079df790221 */ /* 0x000fe40000010000 */
[----:B------:R-:W-:Y:S01]  /*50a0*/  @P0 FADD.FTZ R161, R242, -R161 ;  /* 0x800000a1f2a10221 */ /* 0x000fe20000010000 */
[----:B0-----:R-:W0:Y:S01]  /*50b0*/  @P1 LDC.64 R164, c[0x0][0x408] ;  /* 0x00010200ffa41b82 */ /* 0x001e220000000a00 */
[----:B------:R-:W-:Y:S01]  /*50c0*/  @P0 FFMA.FTZ R120, R12, R121, R32 ;  /* 0x000000790c780223 */ /* 0x000fe20000010020 */
[----:B------:R-:W-:-:S03]  /*50d0*/  MOV R121, R33 ;  /* 0x0000002100797202 */ /* 0x000fc60000000f00 */
[----:B-1----:R-:W-:-:S04]  /*50e0*/  @P1 FMUL.FTZ R123, R120, R123 ;  /* 0x0000007b787b1220 */ /* 0x002fc80000410000 */
[----:B------:R-:W-:-:S05]  /*50f0*/  @P1 FMUL.FTZ R122, R123, R122 ;  /* 0x0000007a7b7a1220 */ /* 0x000fca0000410000 */
[----:B------:R-:W-:Y:S01]  /*5100*/  @P1 SEL R156, R122, RZ, P6 ;  /* 0x000000ff7a9c1207 */ /* 0x000fe20003000000 */
[----:B------:R-:W-:Y:S01]  /*5110*/  @P0 FFMA.FTZ R122, R173, R162, R11 ;  /* 0x000000a2ad7a0223 */ /* 0x000fe2000001000b */
[----:B------:R-:W-:-:S03]  /*5120*/  @P1 LOP3.LUT P6, RZ, R9, 0xff00, RZ, 0xc0, !PT ;  /* 0x0000ff0009ff1812 */ /* 0x000fc600078cc0ff */
[----:B------:R-:W-:-:S04]  /*5130*/  @P0 FADD.FTZ R122, R214, -R122 ;  /* 0x8000007ad67a0221 */ /* 0x000fc80000010000 */
[----:B------:R-:W-:Y:S02]  /*5140*/  @P0 FFMA.FTZ R121, R12, R122, R33 ;  /* 0x0000007a0c790223 */ /* 0x000fe40000010021 */
[----:B------:R-:W1:Y:S02]  /*5150*/  @P1 LDC.64 R122, c[0x0][0x408] ;  /* 0x00010200ff7a1b82 */ /* 0x000e640000000a00 */
        /* <DEDUP_REMOVED lines=9> */
[----:B0-----:R-:W-:Y:S01]  /*51f0*/  @P1 FMUL.FTZ R165, R122, R165 ;  /* 0x000000a57aa51220 */ /* 0x001fe20000410000 */
[----:B------:R-:W-:-:S03]  /*5200*/  @P0 FFMA.FTZ R123, R12, R161, R35 ;  /* 0x000000a10c7b0223 */ /* 0x000fc60000010023 */
[----:B------:R-:W-:-:S05]  /*5210*/  @P1 FMUL.FTZ R164, R165, R164 ;  /* 0x000000a4a5a41220 */ /* 0x000fca0000410000 */
[----:B------:R-:W-:Y:S01]  /*5220*/  @P1 SEL R158, R164, RZ, P6 ;  /* 0x000000ffa49e1207 */ /* 0x000fe20003000000 */
[----:B------:R-:W-:Y:S06]  /*5230*/  @!P1 BRA `(.L_x_21454) ;  /* 0x0000000800649947 */ /* 0x000fec0003800000 */
[----:B------:R-:W-:Y:S01]  /*5240*/  FMUL.FTZ R159, R123, UR13 ;  /* 0x0000000d7b9f7c20 */ /* 0x000fe20008410000 */
[----:B------:R-:W-:-:S03]  /*5250*/  ISETP.GE.U32.AND P6, PT, R9, 0x1000000, PT ;  /* 0x010000000900780c */ /* 0x000fc60003fc6070 */
[----:B------:R-:W-:-:S05]  /*5260*/  FMUL.FTZ R159, R159, UR12 ;  /* 0x0000000c9f9f7c20 */ /* 0x000fca0008410000 */
[----:B------:R-:W-:Y:S01]  /*5270*/  SEL R159, R159, RZ, P6 ;  /* 0x000000ff9f9f7207 */ /* 0x000fe20003000000 */
[----:B------:R-:W-:Y:S06]  /*5280*/  BRA `(.L_x_21454) ;  /* 0x0000000800507947 */ /* 0x000fec0003800000 */
.L_x_21453:
[----:B0-----:R-:W0:Y:S01]  /*5290*/  @P1 LDC.64 R164, c[0x0][0x408] ;  /* 0x00010200ffa41b82 */ /* 0x001e220000000a00 */
[----:B------:R-:W-:Y:S01]  /*52a0*/  @P0 FFMA.FTZ R163, R26, R162, R11 ;  /* 0x000000a21aa30223 */ /* 0x000fe2000001000b */
[----:B-----5:R-:W-:Y:S02]  /*52b0*/  MOV R161, R32 ;  /* 0x0000002000a17202 */ /* 0x020fe40000000f00 */
[----:B------:R-:W-:Y:S01]  /*52c0*/  @P1 LOP3.LUT P6, RZ, R9, 0xff, RZ, 0xc0, !PT ;  /* 0x000000ff09ff1812 */ /* 0x000fe200078cc0ff */
[----:B------:R-:W-:-:S04]  /*52d0*/  @P0 FADD.FTZ R163, R223, -R163 ;  /* 0x800000a3dfa30221 */ /* 0x000fc80000010000 */
[----:B------:R-:W-:Y:S01]  /*52e0*/  @P0 FFMA.FTZ R161, R12, R163, R32 ;  /* 0x000000a30ca10223 */ /* 0x000fe20000010020 */
[----:B------:R-:W-:-:S04]  /*52f0*/  @P0 FFMA.FTZ R163, R173, R162, R11 ;  /* 0x000000a2ada30223 */ /* 0x000fc8000001000b */
[----:B------:R-:W-:Y:S01]  /*5300*/  @P0 FADD.FTZ R163, R214, -R163 ;  /* 0x800000a3d6a30221 */ /* 0x000fe20000010000 */
[----:B0-----:R-:W-:Y:S01]  /*5310*/  @P1 FMUL.FTZ R165, R161, R165 ;  /* 0x000000a5a1a51220 */ /* 0x001fe20000410000 */
[----:B------:R-:W-:Y:S02]  /*5320*/  MOV R161, R33 ;  /* 0x0000002100a17202 */ /* 0x000fe40000000f00 */
[----:B------:R-:W-:Y:S01]  /*5330*/  @P0 FFMA.FTZ R161, R12, R163, R33 ;  /* 0x000000a30ca10223 */ /* 0x000fe20000010021 */
[----:B------:R-:W-:Y:S01]  /*5340*/  @P0 FFMA.FTZ R163, R178, R162, R11 ;  /* 0x000000a2b2a30223 */ /* 0x000fe2000001000b */
[----:B------:R-:W-:-:S03]  /*5350*/  @P1 FMUL.FTZ R164, R165, R164 ;  /* 0x000000a4a5a41220 */ /* 0x000fc60000410000 */
[----:B------:R-:W-:Y:S02]  /*5360*/  @P0 FADD.FTZ R163, R200, -R163 ;  /* 0x800000a3c8a30221 */ /* 0x000fe40000010000 */
[----:B------:R-:W-:Y:S02]  /*5370*/  @P1 SEL R156, R164, RZ, P6 ;  /* 0x000000ffa49c1207 */ /* 0x000fe40003000000 */
[----:B------:R-:W0:Y:S01]  /*5380*/  @P1 LDC.64 R164, c[0x0][0x408] ;  /* 0x00010200ffa41b82 */ /* 0x000e220000000a00 */
[----:B------:R-:W-:Y:S01]  /*5390*/  @P1 LOP3.LUT P6, RZ, R9, 0xff00, RZ, 0xc0, !PT ;  /* 0x0000ff0009ff1812 */ /* 0x000fe200078cc0ff */
[----:B0-----:R-:W-:Y:S01]  /*53a0*/  @P1 FMUL.FTZ R165, R161, R165 ;  /* 0x000000a5a1a51220 */ /* 0x001fe20000410000 */
[----:B------:R-:W-:Y:S01]  /*53b0*/  MOV R161, R34 ;  /* 0x0000002200a17202 */ /* 0x000fe20000000f00 */
[----:B------:R-:W-:Y:S02]  /*53c0*/  @P0 FFMA.FTZ R161, R12, R163, R34 ;  /* 0x000000a30ca10223 */ /* 0x000fe40000010022 */
[----:B------:R-:W-:-:S05]  /*53d0*/  @P1 FMUL.FTZ R164, R165, R164 ;  /* 0x000000a4a5a41220 */ /* 0x000fca0000410000 */
[----:B------:R-:W-:Y:S02]  /*53e0*/  @P1 SEL R157, R164, RZ, P6 ;  /* 0x000000ffa49d1207 */ /* 0x000fe40003000000 */
[----:B------:R-:W0:Y:S01]  /*53f0*/  @P1 LDC.64 R164, c[0x0][0x408] ;  /* 0x00010200ffa41b82 */ /* 0x000e220000000a00 */
[----:B------:R-:W-:Y:S01]  /*5400*/  @P1 LOP3.LUT P6, RZ, R9, 0xff0000, RZ, 0xc0, !PT ;  /* 0x00ff000009ff1812 */ /* 0x000fe200078cc0ff */
        /* <DEDUP_REMOVED lines=13> */
.L_x_21452:
[----:B------:R-:W-:Y:S01]  /*54e0*/  UISETP.NE.U32.AND UP0, UPT, UR20, URZ, UPT ;  /* 0x000000ff1400728c */ /* 0x000fe2000bf05070 */
[----:B------:R-:W-:-:S03]  /*54f0*/  LOP3.LUT R6, R6, 0xfffffffe, RZ, 0xc0, !PT ;  /* 0xfffffffe06067812 */ /* 0x000fc600078ec0ff */
[----:B------:R-:W-:-:S06]  /*5500*/  UISETP.NE.AND.EX UP0, UPT, UR21, URZ, UPT, UP0 ;  /* 0x000000ff1500728c */ /* 0x000fcc000bf05300 */
[----:B------:R-:W-:-:S13]  /*5510*/  PLOP3.LUT P6, PT, PT, PT, UP0, 0x80, 0x8 ;  /* 0x000000000008781c */ /* 0x000fda0003fcf008 */
[----:B------:R-:W-:Y:S01]  /*5520*/  @P6 LOP3.LUT R6, R6, 0x1, RZ, 0xfc, !PT ;  /* 0x0000000106066812 */ /* 0x000fe200078efcff */
[----:B------:R-:W-:Y:S06]  /*5530*/  @!P6 BRA `(.L_x_21455) ;  /* 0x0000000000ece947 */ /* 0x000fec0003800000 */
        /* <DEDUP_REMOVED lines=28> */
.L_x_21457:
[----:B------:R-:W-:Y:S05]  /*5700*/  BSYNC.RECONVERGENT B3 ;  /* 0x0000000000037941 */ /* 0x000fea0003800200 */
.L_x_21456:
        /* <DEDUP_REMOVED lines=11> */
.L_x_21459:
[----:B------:R-:W-:Y:S05]  /*57c0*/  BSYNC.RECONVERGENT B3 ;  /* 0x0000000000037941 */ /* 0x000fea0003800200 */
.L_x_21458:
        /* <DEDUP_REMOVED lines=11> */
.L_x_21461:
[----:B------:R-:W-:Y:S05]  /*5880*/  BSYNC.RECONVERGENT B3 ;  /* 0x0000000000037941 */ /* 0x000fea0003800200 */
.L_x_21460:
[----:B------:R-:W-:Y:S05]  /*5890*/  @!P1 BRA `(.L_x_21454) ;  /* 0x0000000000cc9947 */ /* 0x000fea0003800000 */
[----:B0-----:R-:W-:Y:S01]  /*58a0*/  FMUL.FTZ R159, R123, UR13 ;  /* 0x0000000d7b9f7c20 */ /* 0x001fe20008410000 */
[----:B-----5:R-:W-:-:S03]  /*58b0*/  ISETP.GE.U32.AND P6, PT, R9, 0x1000000, PT ;  /* 0x010000000900780c */ /* 0x020fc60003fc6070 */
[----:B------:R-:W-:-:S05]  /*58c0*/  FMUL.FTZ R159, R159, UR12 ;  /* 0x0000000c9f9f7c20 */ /* 0x000fca0008410000 */
[----:B------:R-:W-:Y:S01]  /*58d0*/  SEL R159, R159, RZ, P6 ;  /* 0x000000ff9f9f7207 */ /* 0x000fe20003000000 */
[----:B------:R-:W-:Y:S06]  /*58e0*/  BRA `(.L_x_21454) ;  /* 0x0000000000b87947 */ /* 0x000fec0003800000 */
.L_x_21455:
        /* <DEDUP_REMOVED lines=11> */
.L_x_21463:
[----:B------:R-:W-:Y:S05]  /*59a0*/  BSYNC.RECONVERGENT B3 ;  /* 0x0000000000037941 */ /* 0x000fea0003800200 */
.L_x_21462:
        /* <DEDUP_REMOVED lines=11> */
.L_x_21465:
[----:B------:R-:W-:Y:S05]  /*5a60*/  BSYNC.RECONVERGENT B3 ;  /* 0x0000000000037941 */ /* 0x000fea0003800200 */
.L_x_21464:
        /* <DEDUP_REMOVED lines=11> */
.L_x_21467:
[----:B------:R-:W-:Y:S05]  /*5b20*/  BSYNC.RECONVERGENT B3 ;  /* 0x0000000000037941 */ /* 0x000fea0003800200 */
.L_x_21466:
[----:B------:R-:W-:Y:S05]  /*5b30*/  @!P1 BRA `(.L_x_21454) ;  /* 0x0000000000249947 */ /* 0x000fea0003800000 */
[----:B0-----:R-:W-:Y:S01]  /*5b40*/  FFMA.FTZ R159, R231, R162, R11 ;  /* 0x000000a2e79f7223 */ /* 0x001fe2000001000b */
[----:B------:R-:W-:-:S03]  /*5b50*/  ISETP.GT.AND P6, PT, R13, RZ, PT ;  /* 0x000000ff0d00720c */ /* 0x000fc60003fc4270 */
[----:B------:R-:W-:-:S04]  /*5b60*/  FADD.FTZ R159, R242, -R159 ;  /* 0x8000009ff29f7221 */ /* 0x000fc80000010000 */
[----:B------:R-:W-:-:S05]  /*5b70*/  FMUL.FTZ R159, R12, R159 ;  /* 0x0000009f0c9f7220 */ /* 0x000fca0000410000 */
[----:B------:R-:W-:Y:S02]  /*5b80*/  FSEL R159, R159, RZ, P6 ;  /* 0x000000ff9f9f7208 */ /* 0x000fe40003000000 */
[----:B-----5:R-:W-:-:S03]  /*5b90*/  ISETP.GE.U32.AND P6, PT, R9, 0x1000000, PT ;  /* 0x010000000900780c */ /* 0x020fc60003fc6070 */
[----:B------:R-:W-:-:S04]  /*5ba0*/  FMUL.FTZ R159, R159, UR13 ;  /* 0x0000000d9f9f7c20 */ /* 0x000fc80008410000 */
[----:B------:R-:W-:-:S05]  /*5bb0*/  FMUL.FTZ R159, R159, UR12 ;  /* 0x0000000c9f9f7c20 */ /* 0x000fca0008410000 */
[----:B------:R-:W-:-:S07]  /*5bc0*/  SEL R159, R159, RZ, P6 ;  /* 0x000000ff9f9f7207 */ /* 0x000fce0003000000 */
.L_x_21454:
[----:B------:R-:W-:Y:S05]  /*5bd0*/  BSYNC.RECONVERGENT B1 ;  /* 0x0000000000017941 */ /* 0x000fea0003800200 */
.L_x_21451:
[----:B------:R-:W-:-:S13]  /*5be0*/  LOP3.LUT P6, RZ, R6, 0x1, RZ, 0xc0, !PT ;  /* 0x0000000106ff7812 */ /* 0x000fda00078cc0ff */
        /* <DEDUP_REMOVED lines=8> */
.L_x_21450:
[----:B------:R-:W-:Y:S05]  /*5c70*/  BSYNC.RECONVERGENT B2 ;  /* 0x0000000000027941 */ /* 0x000fea0003800200 */
.L_x_21449:
        /* <DEDUP_REMOVED lines=10> */
[----:B------:R-:W3:Y:S01]  /*5d20*/  @P1 LDC.64 R122, c[0x0][0x408] ;  /* 0x00010200ff7a1b82 */ /* 0x000ee20000000a00 */
[--C-:B------:R-:W-:Y:S01]  /*5d30*/  @P0 FFMA.FTZ R121, R25, R162, R11.reuse ;  /* 0x000000a219790223 */ /* 0x100fe2000001000b */
[----:B-----5:R-:W-:Y:S01]  /*5d40*/  MOV R120, R124 ;  /* 0x0000007c00787202 */ /* 0x020fe20000000f00 */
[----:B------:R-:W-:Y:S01]  /*5d50*/  @P0 FFMA.FTZ R161, R230, R162, R11 ;  /* 0x000000a2e6a10223 */ /* 0x000fe2000001000b */
[----:B------:R-:W-:Y:S01]  /*5d60*/  @P1 LOP3.LUT P6, RZ, R8, 0xff, RZ, 0xc0, !PT ;  /* 0x000000ff08ff1812 */ /* 0x000fe200078cc0ff */
[----:B------:R-:W-:Y:S02]  /*5d70*/  @P0 FADD.FTZ R121, R222, -R121 ;  /* 0x80000079de790221 */ /* 0x000fe40000010000 */
[----:B------:R-:W-:Y:S01]  /*5d80*/  @P0 FADD.FTZ R161, R241, -R161 ;  /* 0x800000a1f1a10221 */ /* 0x000fe20000010000 */
[----:B01----:R-:W0:Y:S01]  /*5d90*/  @P1 LDC.64 R164, c[0x0][0x408] ;  /* 0x00010200ffa41b82 */ /* 0x003e220000000a00 */
[----:B------:R-:W-:Y:S01]  /*5da0*/  @P0 FFMA.FTZ R120, R12, R121, R124 ;  /* 0x000000790c780223 */ /* 0x000fe2000001007c */
[----:B------:R-:W-:-:S03]  /*5db0*/  MOV R121, R125 ;  /* 0x0000007d00797202 */ /* 0x000fc60000000f00 */
[----:B---3--:R-:W-:-:S04]  /*5dc0*/  @P1 FMUL.FTZ R123, R120, R123 ;  /* 0x0000007b787b1220 */ /* 0x008fc80000410000 */
        /* <DEDUP_REMOVED lines=26> */
.L_x_21472:
        /* <DEDUP_REMOVED lines=37> */
.L_x_21471:
        /* <DEDUP_REMOVED lines=32> */
.L_x_21476:
[----:B------:R-:W-:Y:S05]  /*63c0*/  BSYNC.RECONVERGENT B3 ;  /* 0x0000000000037941 */ /* 0x000fea0003800200 */
.L_x_21475:
        /* <DEDUP_REMOVED lines=11> */
.L_x_21478:
[----:B------:R-:W-:Y:S05]  /*6480*/  BSYNC.RECONVERGENT B3 ;  /* 0x0000000000037941 */ /* 0x000fea0003800200 */
.L_x_21477:
        /* <DEDUP_REMOVED lines=11> */
.L_x_21480:
[----:B------:R-:W-:Y:S05]  /*6540*/  BSYNC.RECONVERGENT B3 ;  /* 0x0000000000037941 */ /* 0x000fea0003800200 */
.L_x_21479:
[----:B------:R-:W-:Y:S05]  /*6550*/  @!P1 BRA `(.L_x_21473) ;  /* 0x0000000000cc9947 */ /* 0x000fea0003800000 */
[----:B01----:R-:W-:Y:S01]  /*6560*/  FMUL.FTZ R159, R123, UR13 ;  /* 0x0000000d7b9f7c20 */ /* 0x003fe20008410000 */
[----:B-----5:R-:W-:-:S03]  /*6570*/  ISETP.GE.U32.AND P6, PT, R8, 0x1000000, PT ;  /* 0x010000000800780c */ /* 0x020fc60003fc6070 */
[----:B------:R-:W-:-:S05]  /*6580*/  FMUL.FTZ R159, R159, UR12 ;  /* 0x0000000c9f9f7c20 */ /* 0x000fca0008410000 */
[----:B------:R-:W-:Y:S01]  /*6590*/  SEL R159, R159, RZ, P6 ;  /* 0x000000ff9f9f7207 */ /* 0x000fe20003000000 */
[----:B------:R-:W-:Y:S06]  /*65a0*/  BRA `(.L_x_21473) ;  /* 0x0000000000b87947 */ /* 0x000fec0003800000 */
.L_x_21474:
        /* <DEDUP_REMOVED lines=11> */
.L_x_21482:
[----:B------:R-:W-:Y:S05]  /*6660*/  BSYNC.RECONVERGENT B3 ;  /* 0x0000000000037941 */ /* 0x000fea0003800200 */
.L_x_21481:
        /* <DEDUP_REMOVED lines=11> */
.L_x_21484:
[----:B------:R-:W-:Y:S05]  /*6720*/  BSYNC.RECONVERGENT B3 ;  /* 0x0000000000037941 */ /* 0x000fea0003800200 */
.L_x_21483:
        /* <DEDUP_REMOVED lines=11> */
.L_x_21486:
[----:B------:R-:W-:Y:S05]  /*67e0*/  BSYNC.RECONVERGENT B3 ;  /* 0x0000000000037941 */ /* 0x000fea0003800200 */
.L_x_21485:
[----:B------:R-:W-:Y:S05]  /*67f0*/  @!P1 BRA `(.L_x_21473) ;  /* 0x0000000000249947 */ /* 0x000fea0003800000 */
[----:B01----:R-:W-:Y:S01]  /*6800*/  FFMA.FTZ R159, R230, R162, R11 ;  /* 0x000000a2e69f7223 */ /* 0x003fe2000001000b */
        /* <DEDUP_REMOVED lines=8> */
.L_x_21473:
[----:B------:R-:W-:Y:S05]  /*6890*/  BSYNC.RECONVERGENT B1 ;  /* 0x0000000000017941 */ /* 0x000fea0003800200 */
.L_x_21470:
        /* <DEDUP_REMOVED lines=8> */
.L_x_21469:
[----:B------:R-:W-:Y:S05]  /*6920*/  BSYNC.RECONVERGENT B2 ;  /* 0x0000000000027941 */ /* 0x000fea0003800200 */
.L_x_21468:
[----:B------:R-:W-:Y:S01]  /*6930*/  LOP3.LUT P2, RZ, R6, 0x4, RZ, 0xc0, !PT ;  /* 0x0000000406ff7812 */ /* 0x000fe2000784c0ff */
        /* <DEDUP_REMOVED lines=11> */
[--C-:B------:R-:W-:Y:S01]  /*69f0*/  @P0 FFMA.FTZ R121, R24, R162, R11.reuse ;  /* 0x000000a218790223 */ /* 0x100fe2000001000b */
[----:B-----5:R-:W-:Y:S01]  /*6a00*/  MOV R120, R128 ;  /* 0x0000008000787202 */ /* 0x020fe20000000f00 */
[----:B------:R-:W-:Y:S01]  /*6a10*/  @P0 FFMA.FTZ R161, R229, R162, R11 ;  /* 0x000000a2e5a10223 */ /* 0x000fe2000001000b */
[----:B------:R-:W-:Y:S01]  /*6a20*/  @P1 LOP3.LUT P6, RZ, R7, 0xff, RZ, 0xc0, !PT ;  /* 0x000000ff07ff1812 */ /* 0x000fe200078cc0ff */
[----:B------:R-:W-:Y:S02]  /*6a30*/  @P0 FADD.FTZ R121, R221, -R121 ;  /* 0x80000079dd790221 */ /* 0x000fe40000010000 */
[----:B------:R-:W-:Y:S01]  /*6a40*/  @P0 FADD.FTZ R161, R240, -R161 ;  /* 0x800000a1f0a10221 */ /* 0x000fe20000010000 */
[----:B01-3--:R-:W0:Y:S01]  /*6a50*/  @P1 LDC.64 R164, c[0x0][0x408] ;  /* 0x00010200ffa41b82 */ /* 0x00be220000000a00 */
[----:B------:R-:W-:Y:S01]  /*6a60*/  @P0 FFMA.FTZ R120, R12, R121, R128 ;  /* 0x000000790c780223 */ /* 0x000fe20000010080 */
[----:B------:R-:W-:-:S03]  /*6a70*/  MOV R121, R129 ;  /* 0x0000008100797202 */ /* 0x000fc60000000f00 */
[----:B----4-:R-:W-:-:S04]  /*6a80*/  @P1 FMUL.FTZ R123, R120, R123 ;  /* 0x0000007b787b1220 */ /* 0x010fc80000410000 */
        /* <DEDUP_REMOVED lines=26> */
.L_x_21491:
[----:B01-3--:R-:W0:Y:S01]  /*6c30*/  @P1 LDC.64 R164, c[0x0][0x408] ;  /* 0x00010200ffa41b82 */ /* 0x00be220000000a00 */
        /* <DEDUP_REMOVED lines=36> */
.L_x_21490:
        /* <DEDUP_REMOVED lines=23> */
[----:B01-3--:R-:W-:Y:S01]  /*6ff0*/  FFMA.FTZ R156, R24, R162, R11 ;  /* 0x000000a2189c7223 */ /* 0x00bfe2000001000b */
        /* <DEDUP_REMOVED lines=8> */
.L_x_21495:
[----:B------:R-:W-:Y:S05]  /*7080*/  BSYNC.RECONVERGENT B3 ;  /* 0x0000000000037941 */ /* 0x000fea0003800200 */
.L_x_21494:
[----:B------:R-:W-:Y:S04]  /*7090*/  BSSY.RECONVERGENT B3, `(.L_x_21496) ;  /* 0x000000b000037945 */ /* 0x000fe80003800200 */
[----:B------:R-:W-:Y:S05]  /*70a0*/  @!P1 BRA `(.L_x_21497) ;  /* 0x0000000000249947 */ /* 0x000fea0003800000 */
        /* <DEDUP_REMOVED lines=9> */
.L_x_21497:
[----:B------:R-:W-:Y:S05]  /*7140*/  BSYNC.RECONVERGENT B3 ;  /* 0x0000000000037941 */ /* 0x000fea0003800200 */
.L_x_21496:
        /* <DEDUP_REMOVED lines=11> */
.L_x_21499:
[----:B------:R-:W-:Y:S05]  /*7200*/  BSYNC.RECONVERGENT B3 ;  /* 0x0000000000037941 */ /* 0x000fea0003800200 */
.L_x_21498:
[----:B------:R-:W-:Y:S05]  /*7210*/  @!P1 BRA `(.L_x_21492) ;  /* 0x0000000000cc9947 */ /* 0x000fea0003800000 */
[----:B01-3--:R-:W-:Y:S01]  /*7220*/  FMUL.FTZ R159, R123, UR13 ;  /* 0x0000000d7b9f7c20 */ /* 0x00bfe20008410000 */
[----:B-----5:R-:W-:-:S03]  /*7230*/  ISETP.GE.U32.AND P6, PT, R7, 0x1000000, PT ;  /* 0x010000000700780c */ /* 0x020fc60003fc6070 */
[----:B------:R-:W-:-:S05]  /*7240*/  FMUL.FTZ R159, R159, UR12 ;  /* 0x0000000c9f9f7c20 */ /* 0x000fca0008410000 */
[----:B------:R-:W-:Y:S01]  /*7250*/  SEL R159, R159, RZ, P6 ;  /* 0x000000ff9f9f7207 */ /* 0x000fe20003000000 */
[----:B------:R-:W-:Y:S06]  /*7260*/  BRA `(.L_x_21492) ;  /* 0x0000000000b87947 */ /* 0x000fec0003800000 */
.L_x_21493:
        /* <DEDUP_REMOVED lines=11> */
.L_x_21501:
[----:B------:R-:W-:Y:S05]  /*7320*/  BSYNC.RECONVERGENT B3 ;  /* 0x0000000000037941 */ /* 0x000fea0003800200 */
.L_x_21500:
        /* <DEDUP_REMOVED lines=11> */
.L_x_21503:
[----:B------:R-:W-:Y:S05]  /*73e0*/  BSYNC.RECONVERGENT B3 ;  /* 0x0000000000037941 */ /* 0x000fea0003800200 */
.L_x_21502:
        /* <DEDUP_REMOVED lines=11> */
.L_x_21505:
[----:B------:R-:W-:Y:S05]  /*74a0*/  BSYNC.RECONVERGENT B3 ;  /* 0x0000000000037941 */ /* 0x000fea0003800200 */
.L_x_21504:
[----:B------:R-:W-:Y:S05]  /*74b0*/  @!P1 BRA `(.L_x_21492) ;  /* 0x0000000000249947 */ /* 0x000fea0003800000 */
[----:B01-3--:R-:W-:Y:S01]  /*74c0*/  FFMA.FTZ R159, R229, R162, R11 ;  /* 0x000000a2e59f7223 */ /* 0x00bfe2000001000b */
        /* <DEDUP_REMOVED lines=8> */
.L_x_21492:
[----:B------:R-:W-:Y:S05]  /*7550*/  BSYNC.RECONVERGENT B1 ;  /* 0x0000000000017941 */ /* 0x000fea0003800200 */
.L_x_21489:
[----:B01-3--:R-:W0:Y:S02]  /*7560*/  @P2 LDC.64 R164, c[0x0][0x478] ;  /* 0x00011e00ffa42b82 */ /* 0x00be240000000a00 */
[C---:B0-----:R-:W-:Y:S01]  /*7570*/  @P2 IMAD.WIDE.U32 R164, R160.reuse, 0x10, R164 ;  /* 0x00000010a0a42825 */ /* 0x041fe200078e00a4 */
[----:B------:R-:W-:-:S04]  /*7580*/  IADD3 R160, PT, PT, R160, 0x20, RZ ;  /* 0x00000020a0a07810 */ /* 0x000fc80007ffe0ff */
[----:B------:R0:W-:Y:S02]  /*7590*/  @P2 STG.E.128 desc[UR6][R164.64], R120 ;  /* 0x00000078a4002986 */ /* 0x0001e4000c101d06 */
[----:B0-----:R-:W0:Y:S02]  /*75a0*/  @P1 LDC.64 R164, c[0x0][0x468] ;  /* 0x00011a00ffa41b82 */ /* 0x001e240000000a00 */
[C---:B0-----:R-:W-:Y:S01]  /*75b0*/  @P1 IMAD.WIDE.U32 R164, R31.reuse, 0x10, R164 ;  /* 0x000000101fa41825 */ /* 0x041fe200078e00a4 */
[----:B------:R-:W-:-:S04]  /*75c0*/  IADD3 R31, PT, PT, R31, 0x20, RZ ;  /* 0x000000201f1f7810 */ /* 0x000fc80007ffe0ff */
[----:B------:R4:W-:Y:S03]  /*75d0*/  @P1 STG.E.128 desc[UR6][R164.64], R156 ;  /* 0x0000009ca4001986 */ /* 0x0009e6000c101d06 */
.L_x_21488:
[----:B------:R-:W-:Y:S05]  /*75e0*/  BSYNC.RECONVERGENT B2 ;  /* 0x0000000000027941 */ /* 0x000fea0003800200 */
.L_x_21487:
        /* <DEDUP_REMOVED lines=11> */
[----:B------:R-:W2:Y:S01]  /*76a0*/  @P1 LDC.64 R122, c[0x0][0x408] ;  /* 0x00010200ff7a1b82 */ /* 0x000ea20000000a00 */
[--C-:B------:R-:W-:Y:S01]  /*76b0*/  @P0 FFMA.FTZ R121, R23, R162, R11.reuse ;  /* 0x000000a217790223 */ /* 0x100fe2000001000b */
[----:B-----5:R-:W-:Y:S01]  /*76c0*/  MOV R120, R132 ;  /* 0x0000008400787202 */ /* 0x020fe20000000f00 */
[----:B------:R-:W-:Y:S01]  /*76d0*/  @P0 FFMA.FTZ R161, R228, R162, R11 ;  /* 0x000000a2e4a10223 */ /* 0x000fe2000001000b */
[----:B------:R-:W-:Y:S01]  /*76e0*/  @P1 LOP3.LUT P6, RZ, R5, 0xff, RZ, 0xc0, !PT ;  /* 0x000000ff05ff1812 */ /* 0x000fe200078cc0ff */
[----:B------:R-:W-:Y:S02]  /*76f0*/  @P0 FADD.FTZ R121, R220, -R121 ;  /* 0x80000079dc790221 */ /* 0x000fe40000010000 */
[----:B------:R-:W-:Y:S01]  /*7700*/  @P0 FADD.FTZ R161, R239, -R161 ;  /* 0x800000a1efa10221 */ /* 0x000fe20000010000 */
[----:B01-34-:R-:W0:Y:S01]  /*7710*/  @P1 LDC.64 R164, c[0x0][0x408] ;  /* 0x00010200ffa41b82 */ /* 0x01be220000000a00 */
[----:B------:R-:W-:Y:S01]  /*7720*/  @P0 FFMA.FTZ R120, R12, R121, R132 ;  /* 0x000000790c780223 */ /* 0x000fe20000010084 */
[----:B------:R-:W-:-:S03]  /*7730*/  MOV R121, R133 ;  /* 0x0000008500797202 */ /* 0x000fc60000000f00 */
[----:B--2---:R-:W-:-:S04]  /*7740*/  @P1 FMUL.FTZ R123, R120, R123 ;  /* 0x0000007b787b1220 */ /* 0x004fc80000410000 */
        /* <DEDUP_REMOVED lines=26> */
.L_x_21510:
[----:B01-34-:R-:W0:Y:S01]  /*78f0*/  @P1 LDC.64 R164, c[0x0][0x408] ;  /* 0x00010200ffa41b82 */ /* 0x01be220000000a00 */
        /* <DEDUP_REMOVED lines=36> */
.L_x_21509:
        /* <DEDUP_REMOVED lines=23> */
[----:B01-34-:R-:W-:Y:S01]  /*7cb0*/  FFMA.FTZ R156, R23, R162, R11 ;  /* 0x000000a2179c7223 */ /* 0x01bfe2000001000b */
        /* <DEDUP_REMOVED lines=8> */
.L_x_21514:
[----:B------:R-:W-:Y:S05]  /*7d40*/  BSYNC.RECONVERGENT B3 ;  /* 0x0000000000037941 */ /* 0x000fea0003800200 */
.L_x_21513:
[----:B------:R-:W-:Y:S04]  /*7d50*/  BSSY.RECONVERGENT B3, `(.L_x_21515) ;  /* 0x000000b000037945 */ /* 0x000fe80003800200 */
[----:B------:R-:W-:Y:S05]  /*7d60*/  @!P1 BRA `(.L_x_21516) ;  /* 0x0000000000249947 */ /* 0x000fea0003800000 */
        /* <DEDUP_REMOVED lines=9> */
.L_x_21516:
[----:B------:R-:W-:Y:S05]  /*7e00*/  BSYNC.RECONVERGENT B3 ;  /* 0x0000000000037941 */ /* 0x000fea0003800200 */
.L_x_21515:
        /* <DEDUP_REMOVED lines=11> */
.L_x_21518:
[----:B------:R-:W-:Y:S05]  /*7ec0*/  BSYNC.RECONVERGENT B3 ;  /* 0x0000000000037941 */ /* 0x000fea0003800200 */
.L_x_21517:
[----:B------:R-:W-:Y:S05]  /*7ed0*/  @!P1 BRA `(.L_x_21511) ;  /* 0x0000000000cc9947 */ /* 0x000fea0003800000 */
[----:B01-34-:R-:W-:Y:S01]  /*7ee0*/  FMUL.FTZ R159, R123, UR13 ;  /* 0x0000000d7b9f7c20 */ /* 0x01bfe20008410000 */
[----:B-----5:R-:W-:-:S03]  /*7ef0*/  ISETP.GE.U32.AND P6, PT, R5, 0x1000000, PT ;  /* 0x010000000500780c */ /* 0x020fc60003fc6070 */
[----:B------:R-:W-:-:S05]  /*7f00*/  FMUL.FTZ R159, R159, UR12 ;  /* 0x0000000c9f9f7c20 */ /* 0x000fca0008410000 */
[----:B------:R-:W-:Y:S01]  /*7f10*/  SEL R159, R159, RZ, P6 ;  /* 0x000000ff9f9f7207 */ /* 0x000fe20003000000 */
[----:B------:R-:W-:Y:S06]  /*7f20*/  BRA `(.L_x_21511) ;  /* 0x0000000000b87947 */ /* 0x000fec0003800000 */
.L_x_21512:
        /* <DEDUP_REMOVED lines=11> */
.L_x_21520:
[----:B------:R-:W-:Y:S05]  /*7fe0*/  BSYNC.RECONVERGENT B3 ;  /* 0x0000000000037941 */ /* 0x000fea0003800200 */
.L_x_21519:
        /* <DEDUP_REMOVED lines=11> */
.L_x_21522:
[----:B------:R-:W-:Y:S05]  /*80a0*/  BSYNC.RECONVERGENT B3 ;  /* 0x0000000000037941 */ /* 0x000fea0003800200 */
.L_x_21521:
        /* <DEDUP_REMOVED lines=11> */
.L_x_21524:
[----:B------:R-:W-:Y:S05]  /*8160*/  BSYNC.RECONVERGENT B3 ;  /* 0x0000000000037941 */ /* 0x000fea0003800200 */
.L_x_21523:
[----:B------:R-:W-:Y:S05]  /*8170*/  @!P1 BRA `(.L_x_21511) ;  /* 0x0000000000249947 */ /* 0x000fea0003800000 */
[----:B01-34-:R-:W-:Y:S01]  /*8180*/  FFMA.FTZ R159, R228, R162, R11 ;  /* 0x000000a2e49f7223 */ /* 0x01bfe2000001000b */
        /* <DEDUP_REMOVED lines=8> */
.L_x_21511:
[----:B------:R-:W-:Y:S05]  /*8210*/  BSYNC.RECONVERGENT B1 ;  /* 0x0000000000017941 */ /* 0x000fea0003800200 */
.L_x_21508:
[----:B01-34-:R-:W0:Y:S02]  /*8220*/  @P2 LDC.64 R164, c[0x0][0x478] ;  /* 0x00011e00ffa42b82 */ /* 0x01be240000000a00 */
[C---:B0-----:R-:W-:Y:S01]  /*8230*/  @P2 IMAD.WIDE.U32 R164, R160.reuse, 0x10, R164 ;  /* 0x00000010a0a42825 */ /* 0x041fe200078e00a4 */
[----:B------:R-:W-:-:S04]  /*8240*/  IADD3 R160, PT, PT, R160, 0x20, RZ ;  /* 0x00000020a0a07810 */ /* 0x000fc80007ffe0ff */
[----:B------:R0:W-:Y:S02]  /*8250*/  @P2 STG.E.128 desc[UR6][R164.64], R120 ;  /* 0x00000078a4002986 */ /* 0x0001e4000c101d06 */
[----:B0-----:R-:W0:Y:S02]  /*8260*/  @P1 LDC.64 R164, c[0x0][0x468] ;  /* 0x00011a00ffa41b82 */ /* 0x001e240000000a00 */
[C---:B0-----:R-:W-:Y:S01]  /*8270*/  @P1 IMAD.WIDE.U32 R164, R31.reuse, 0x10, R164 ;  /* 0x000000101fa41825 */ /* 0x041fe200078e00a4 */
[----:B------:R-:W-:-:S04]  /*8280*/  IADD3 R31, PT, PT, R31, 0x20, RZ ;  /* 0x000000201f1f7810 */ /* 0x000fc80007ffe0ff */
[----:B------:R0:W-:Y:S03]  /*8290*/  @P1 STG.E.128 desc[UR6][R164.64], R156 ;  /* 0x0000009ca4001986 */ /* 0x0001e6000c101d06 */
.L_x_21507:
[----:B------:R-:W-:Y:S05]  /*82a0*/  BSYNC.RECONVERGENT B2 ;  /* 0x0000000000027941 */ /* 0x000fea0003800200 */
.L_x_21506:
        /* <DEDUP_REMOVED lines=48> */
.L_x_21529:
        /* <DEDUP_REMOVED lines=37> */
.L_x_21528:
        /* <DEDUP_REMOVED lines=32> */
.L_x_21533:
[----:B------:R-:W-:Y:S05]  /*8a00*/  BSYNC.RECONVERGENT B3 ;  /* 0x0000000000037941 */ /* 0x000fea0003800200 */
.L_x_21532:
        /* <DEDUP_REMOVED lines=11> */
.L_x_21535:
[----:B------:R-:W-:Y:S05]  /*8ac0*/  BSYNC.RECONVERGENT B3 ;  /* 0x0000000000037941 */ /* 0x000fea0003800200 */
.L_x_21534:
        /* <DEDUP_REMOVED lines=11> */
.L_x_21537:
[----:B------:R-:W-:Y:S05]  /*8b80*/  BSYNC.RECONVERGENT B3 ;  /* 0x0000000000037941 */ /* 0x000fea0003800200 */
.L_x_21536:
[----:B------:R-:W-:Y:S05]  /*8b90*/  @!P1 BRA `(.L_x_21530) ;  /* 0x0000000000cc9947 */ /* 0x000fea0003800000 */
[----:B01-34-:R-:W-:Y:S01]  /*8ba0*/  FMUL.FTZ R159, R123, UR13 ;  /* 0x0000000d7b9f7c20 */ /* 0x01bfe20008410000 */
[----:B-----5:R-:W-:-:S03]  /*8bb0*/  ISETP.GE.U32.AND P6, PT, R4, 0x1000000, PT ;  /* 0x010000000400780c */ /* 0x020fc60003fc6070 */
[----:B------:R-:W-:-:S05]  /*8bc0*/  FMUL.FTZ R159, R159, UR12 ;  /* 0x0000000c9f9f7c20 */ /* 0x000fca0008410000 */
[----:B------:R-:W-:Y:S01]  /*8bd0*/  SEL R159, R159, RZ, P6 ;  /* 0x000000ff9f9f7207 */ /* 0x000fe20003000000 */
[----:B------:R-:W-:Y:S06]  /*8be0*/  BRA `(.L_x_21530) ;  /* 0x0000000000b87947 */ /* 0x000fec0003800000 */
.L_x_21531:
        /* <DEDUP_REMOVED lines=11> */
.L_x_21539:
[----:B------:R-:W-:Y:S05]  /*8ca0*/  BSYNC.RECONVERGENT B3 ;  /* 0x0000000000037941 */ /* 0x000fea0003800200 */
.L_x_21538:
        /* <DEDUP_REMOVED lines=11> */
.L_x_21541:
[----:B------:R-:W-:Y:S05]  /*8d60*/  BSYNC.RECONVERGENT B3 ;  /* 0x0000000000037941 */ /* 0x000fea0003800200 */
.L_x_21540:
        /* <DEDUP_REMOVED lines=11> */
.L_x_21543:
[----:B------:R-:W-:Y:S05]  /*8e20*/  BSYNC.RECONVERGENT B3 ;  /* 0x0000000000037941 */ /* 0x000fea0003800200 */
.L_x_21542:
        /* <DEDUP_REMOVED lines=10> */
.L_x_21530:
[----:B------:R-:W-:Y:S05]  /*8ed0*/  BSYNC.RECONVERGENT B1 ;  /* 0x0000000000017941 */ /* 0x000fea0003800200 */
.L_x_21527:
        /* <DEDUP_REMOVED lines=8> */
.L_x_21526:
[----:B------:R-:W-:Y:S05]  /*8f60*/  BSYNC.RECONVERGENT B2 ;  /* 0x0000000000027941 */ /* 0x000fea0003800200 */
.L_x_21525:
        /* <DEDUP_REMOVED lines=21> */
[----:B------:R-:W-:Y:S01]  /*90c0*/  @P1 FMUL.FTZ R122, R123, R122 ;  /* 0x0000007a7b7a1220 */ /* 0x000fe20000410000 */
[----:B------:R-:W-:-:S04]  /*90d0*/  @P0 FFMA.FTZ R123, R168, R162, R11 ;  /* 0x000000a2a87b0223 */ /* 0x000fc8000001000b */
[----:B------:R-:W-:Y:S01]  /*90e0*/  @P0 FADD.FTZ R123, R209, -R123 ;  /* 0x8000007bd17b0221 */ /* 0x000fe20000010000 */
[----:B------:R-:W-:Y:S02]  /*90f0*/  @P1 SEL R156, R122, RZ, P3 ;  /* 0x000000ff7a9c1207 */ /* 0x000fe40001800000 */
[----:B------:R-:W-:Y:S01]  /*9100*/  @P1 LOP3.LUT P3, RZ, R3, 0xff00, RZ, 0xc0, !PT ;  /* 0x0000ff0003ff1812 */ /* 0x000fe2000786c0ff */
        /* <DEDUP_REMOVED lines=21> */
.L_x_21548:
        /* <DEDUP_REMOVED lines=37> */
.L_x_21547:
        /* <DEDUP_REMOVED lines=32> */
.L_x_21552:
[----:B------:R-:W-:Y:S05]  /*96b0*/  BSYNC.RECONVERGENT B3 ;  /* 0x0000000000037941 */ /* 0x000fea0003800200 */
.L_x_21551:
        /* <DEDUP_REMOVED lines=11> */
.L_x_21554:
[----:B------:R-:W-:Y:S05]  /*9770*/  BSYNC.RECONVERGENT B3 ;  /* 0x0000000000037941 */ /* 0x000fea0003800200 */
.L_x_21553:
        /* <DEDUP_REMOVED lines=11> */
.L_x_21556:
[----:B------:R-:W-:Y:S05]  /*9830*/  BSYNC.RECONVERGENT B3 ;  /* 0x0000000000037941 */ /* 0x000fea0003800200 */
.L_x_21555:
[----:B------:R-:W-:Y:S05]  /*9840*/  @!P1 BRA `(.L_x_21549) ;  /* 0x0000000000cc9947 */ /* 0x000fea0003800000 */
[----:B01-34-:R-:W-:Y:S01]  /*9850*/  FMUL.FTZ R159, R123, UR13 ;  /* 0x0000000d7b9f7c20 */ /* 0x01bfe20008410000 */
[----:B-----5:R-:W-:-:S03]  /*9860*/  ISETP.GE.U32.AND P3, PT, R3, 0x1000000, PT ;  /* 0x010000000300780c */ /* 0x020fc60003f66070 */
[----:B------:R-:W-:-:S05]  /*9870*/  FMUL.FTZ R159, R159, UR12 ;  /* 0x0000000c9f9f7c20 */ /* 0x000fca0008410000 */
[----:B------:R-:W-:Y:S01]  /*9880*/  SEL R159, R159, RZ, P3 ;  /* 0x000000ff9f9f7207 */ /* 0x000fe20001800000 */
[----:B------:R-:W-:Y:S06]  /*9890*/  BRA `(.L_x_21549) ;  /* 0x0000000000b87947 */ /* 0x000fec0003800000 */
.L_x_21550:
        /* <DEDUP_REMOVED lines=11> */
.L_x_21558:
[----:B------:R-:W-:Y:S05]  /*9950*/  BSYNC.RECONVERGENT B3 ;  /* 0x0000000000037941 */ /* 0x000fea0003800200 */
.L_x_21557:
        /* <DEDUP_REMOVED lines=11> */
.L_x_21560:
[----:B------:R-:W-:Y:S05]  /*9a10*/  BSYNC.RECONVERGENT B3 ;  /* 0x0000000000037941 */ /* 0x000fea0003800200 */
.L_x_21559:
        /* <DEDUP_REMOVED lines=11> */
.L_x_21562:
[----:B------:R-:W-:Y:S05]  /*9ad0*/  BSYNC.RECONVERGENT B3 ;  /* 0x0000000000037941 */ /* 0x000fea0003800200 */
.L_x_21561:
        /* <DEDUP_REMOVED lines=10> */
.L_x_21549:
[----:B------:R-:W-:Y:S05]  /*9b80*/  BSYNC.RECONVERGENT B1 ;  /* 0x0000000000017941 */ /* 0x000fea0003800200 */
.L_x_21546:
        /* <DEDUP_REMOVED lines=8> */
.L_x_21545:
[----:B------:R-:W-:Y:S05]  /*9c10*/  BSYNC.RECONVERGENT B2 ;  /* 0x0000000000027941 */ /* 0x000fea0003800200 */
.L_x_21544:
        /* <DEDUP_REMOVED lines=47> */
.L_x_21567:
        /* <DEDUP_REMOVED lines=37> */
.L_x_21566:
        /* <DEDUP_REMOVED lines=32> */
.L_x_21571:
[----:B------:R-:W-:Y:S05]  /*a360*/  BSYNC.RECONVERGENT B3 ;  /* 0x0000000000037941 */ /* 0x000fea0003800200 */
.L_x_21570:
        /* <DEDUP_REMOVED lines=11> */
.L_x_21573:
[----:B------:R-:W-:Y:S05]  /*a420*/  BSYNC.RECONVERGENT B3 ;  /* 0x0000000000037941 */ /* 0x000fea0003800200 */
.L_x_21572:
        /* <DEDUP_REMOVED lines=11> */
.L_x_21575:
[----:B------:R-:W-:Y:S05]  /*a4e0*/  BSYNC.RECONVERGENT B3 ;  /* 0x0000000000037941 */ /* 0x000fea0003800200 */
.L_x_21574:
[----:B------:R-:W-:Y:S05]  /*a4f0*/  @!P1 BRA `(.L_x_21568) ;  /* 0x0000000000cc9947 */ /* 0x000fea0003800000 */
[----:B01-34-:R-:W-:Y:S01]  /*a500*/  FMUL.FTZ R159, R123, UR13 ;  /* 0x0000000d7b9f7c20 */ /* 0x01bfe20008410000 */
[----:B-----5:R-:W-:-:S03]  /*a510*/  ISETP.GE.U32.AND P3, PT, R2, 0x1000000, PT ;  /* 0x010000000200780c */ /* 0x020fc60003f66070 */
[----:B------:R-:W-:-:S05]  /*a520*/  FMUL.FTZ R159, R159, UR12 ;  /* 0x0000000c9f9f7c20 */ /* 0x000fca0008410000 */
[----:B------:R-:W-:Y:S01]  /*a530*/  SEL R159, R159, RZ, P3 ;  /* 0x000000ff9f9f7207 */ /* 0x000fe20001800000 */
[----:B------:R-:W-:Y:S06]  /*a540*/  BRA `(.L_x_21568) ;  /* 0x0000000000b87947 */ /* 0x000fec0003800000 */
.L_x_21569:
        /* <DEDUP_REMOVED lines=11> */
.L_x_21577:
[----:B------:R-:W-:Y:S05]  /*a600*/  BSYNC.RECONVERGENT B3 ;  /* 0x0000000000037941 */ /* 0x000fea0003800200 */
.L_x_21576:
        /* <DEDUP_REMOVED lines=11> */
.L_x_21579:
[----:B------:R-:W-:Y:S05]  /*a6c0*/  BSYNC.RECONVERGENT B3 ;  /* 0x0000000000037941 */ /* 0x000fea0003800200 */
.L_x_21578:
        /* <DEDUP_REMOVED lines=11> */
.L_x_21581:
[----:B------:R-:W-:Y:S05]  /*a780*/  BSYNC.RECONVERGENT B3 ;  /* 0x0000000000037941 */ /* 0x000fea0003800200 */
.L_x_21580:
        /* <DEDUP_REMOVED lines=10> */
.L_x_21568:
[----:B------:R-:W-:Y:S05]  /*a830*/  BSYNC.RECONVERGENT B1 ;  /* 0x0000000000017941 */ /* 0x000fea0003800200 */
.L_x_21565:
        /* <DEDUP_REMOVED lines=8> */
.L_x_21564:
[----:B------:R-:W-:Y:S05]  /*a8c0*/  BSYNC.RECONVERGENT B2 ;  /* 0x0000000000027941 */ /* 0x000fea0003800200 */
.L_x_21563:
        /* <DEDUP_REMOVED lines=47> */
.L_x_21586:
        /* <DEDUP_REMOVED lines=37> */
.L_x_21585:
        /* <DEDUP_REMOVED lines=32> */
.L_x_21590:
[----:B------:R-:W-:Y:S05]  /*b010*/  BSYNC.RECONVERGENT B3 ;  /* 0x0000000000037941 */ /* 0x000fea0003800200 */
.L_x_21589:
        /* <DEDUP_REMOVED lines=11> */
.L_x_21592:
[----:B------:R-:W-:Y:S05]  /*b0d0*/  BSYNC.RECONVERGENT B3 ;  /* 0x0000000000037941 */ /* 0x000fea0003800200 */
.L_x_21591:
        /* <DEDUP_REMOVED lines=11> */
.L_x_21594:
[----:B------:R-:W-:Y:S05]  /*b190*/  BSYNC.RECONVERGENT B3 ;  /* 0x0000000000037941 */ /* 0x000fea0003800200 */
.L_x_21593:
[----:B------:R-:W-:Y:S05]  /*b1a0*/  @!P1 BRA `(.L_x_21587) ;  /* 0x0000000000cc9947 */ /* 0x000fea0003800000 */
[----:B01-34-:R-:W-:Y:S01]  /*b1b0*/  FMUL.FTZ R159, R123, UR13 ;  /* 0x0000000d7b9f7c20 */ /* 0x01bfe20008410000 */
[----:B-----5:R-:W-:-:S03]  /*b1c0*/  ISETP.GE.U32.AND P3, PT, R17, 0x1000000, PT ;  /* 0x010000001100780c */ /* 0x020fc60003f66070 */
[----:B------:R-:W-:-:S05]  /*b1d0*/  FMUL.FTZ R159, R159, UR12 ;  /* 0x0000000c9f9f7c20 */ /* 0x000fca0008410000 */
[----:B------:R-:W-:Y:S01]  /*b1e0*/  SEL R159, R159, RZ, P3 ;  /* 0x000000ff9f9f7207 */ /* 0x000fe20001800000 */
[----:B------:R-:W-:Y:S06]  /*b1f0*/  BRA `(.L_x_21587) ;  /* 0x0000000000b87947 */ /* 0x000fec0003800000 */
.L_x_21588:
        /* <DEDUP_REMOVED lines=11> */
.L_x_21596:
[----:B------:R-:W-:Y:S05]  /*b2b0*/  BSYNC.RECONVERGENT B3 ;  /* 0x0000000000037941 */ /* 0x000fea0003800200 */
.L_x_21595:
        /* <DEDUP_REMOVED lines=11> */
.L_x_21598:
[----:B------:R-:W-:Y:S05]  /*b370*/  BSYNC.RECONVERGENT B3 ;  /* 0x0000000000037941 */ /* 0x000fea0003800200 */
.L_x_21597:
        /* <DEDUP_REMOVED lines=11> */
.L_x_21600:
[----:B------:R-:W-:Y:S05]  /*b430*/  BSYNC.RECONVERGENT B3 ;  /* 0x0000000000037941 */ /* 0x000fea0003800200 */
.L_x_21599:
        /* <DEDUP_REMOVED lines=10> */
.L_x_21587:
[----:B------:R-:W-:Y:S05]  /*b4e0*/  BSYNC.RECONVERGENT B1 ;  /* 0x0000000000017941 */ /* 0x000fea0003800200 */
.L_x_21584:
        /* <DEDUP_REMOVED lines=8> */
.L_x_21583:
[----:B------:R-:W-:Y:S05]  /*b570*/  BSYNC.RECONVERGENT B2 ;  /* 0x0000000000027941 */ /* 0x000fea0003800200 */
.L_x_21582:
        /* <DEDUP_REMOVED lines=11> */
[----:B------:R-:W0:Y:S01]  /*b630*/  @P1 LDC.64 R122, c[0x0][0x408] ;  /* 0x00010200ff7a1b82 */ /* 0x000e220000000a00 */
[----:B------:R-:W-:Y:S01]  /*b640*/  @P0 FFMA.FTZ R13, R176, R162, R11 ;  /* 0x000000a2b00d0223 */ /* 0x000fe2000001000b */
[----:B-----5:R-:W-:Y:S02]  /*b650*/  MOV R120, R152 ;  /* 0x0000009800787202 */ /* 0x020fe40000000f00 */
[----:B------:R-:W-:Y:S01]  /*b660*/  MOV R161, R155 ;  /* 0x0000009b00a17202 */ /* 0x000fe20000000f00 */
[----:B------:R-:W-:Y:S01]  /*b670*/  @P0 FADD.FTZ R13, R206, -R13 ;  /* 0x8000000dce0d0221 */ /* 0x000fe20000010000 */
[----:B------:R-:W-:Y:S02]  /*b680*/  MOV R121, R153 ;  /* 0x0000009900797202 */ /* 0x000fe40000000f00 */
[----:B------:R-:W-:Y:S01]  /*b690*/  @P1 LOP3.LUT P3, RZ, R18, 0xff0000, RZ, 0xc0, !PT ;  /* 0x00ff000012ff1812 */ /* 0x000fe2000786c0ff */
[----:B------:R-:W-:Y:S01]  /*b6a0*/  @P0 FFMA.FTZ R120, R12, R13, R152 ;  /* 0x0000000d0c780223 */ /* 0x000fe20000010098 */
[----:B------:R-:W-:-:S04]  /*b6b0*/  @P0 FFMA.FTZ R13, R233, R162, R11 ;  /* 0x000000a2e90d0223 */ /* 0x000fc8000001000b */
[----:B------:R-:W-:-:S04]  /*b6c0*/  @P0 FADD.FTZ R13, R234, -R13 ;  /* 0x8000000dea0d0221 */ /* 0x000fc80000010000 */
[----:B------:R-:W-:Y:S01]  /*b6d0*/  @P0 FFMA.FTZ R161, R12, R13, R155 ;  /* 0x0000000d0ca10223 */ /* 0x000fe2000001009b */
[-CC-:B------:R-:W-:Y:S01]  /*b6e0*/  @P0 FFMA.FTZ R13, R185, R162.reuse, R11.reuse ;  /* 0x000000a2b90d0223 */ /* 0x180fe2000001000b */
[----:B------:R-:W-:Y:S02]  /*b6f0*/  @P0 FFMA.FTZ R11, R186, R162, R11 ;  /* 0x000000a2ba0b0223 */ /* 0x000fe4000001000b */
[----:B------:R-:W2:Y:S01]  /*b700*/  @P1 LDC.64 R162, c[0x0][0x408] ;  /* 0x00010200ffa21b82 */ /* 0x000ea20000000a00 */
[----:B------:R-:W-:Y:S01]  /*b710*/  @P0 FADD.FTZ R13, R205, -R13 ;  /* 0x8000000dcd0d0221 */ /* 0x000fe20000010000 */
[----:B0-----:R-:W-:Y:S01]  /*b720*/  @P1 FMUL.FTZ R123, R120, R123 ;  /* 0x0000007b787b1220 */ /* 0x001fe20000410000 */
[----:B------:R-:W-:Y:S02]  /*b730*/  @P0 FADD.FTZ R11, R193, -R11 ;  /* 0x8000000bc10b0221 */ /* 0x000fe40000010000 */
[C---:B------:R-:W-:Y:S01]  /*b740*/  @P0 FFMA.FTZ R121, R12.reuse, R13, R153 ;  /* 0x0000000d0c790223 */ /* 0x040fe20000010099 */
[----:B------:R-:W-:Y:S01]  /*b750*/  @P1 FMUL.FTZ R123, R123, R122 ;  /* 0x0000007a7b7b1220 */ /* 0x000fe20000410000 */
[----:B------:R-:W-:Y:S01]  /*b760*/  MOV R122, R154 ;  /* 0x0000009a007a7202 */ /* 0x000fe20000000f00 */
[----:B------:R-:W-:Y:S01]  /*b770*/  @P0 FFMA.FTZ R122, R12, R11, R154 ;  /* 0x0000000b0c7a0223 */ /* 0x000fe2000001009a */
[----:B------:R-:W-:Y:S01]  /*b780*/  @P1 LOP3.LUT P0, RZ, R18, 0xff, RZ, 0xc0, !PT ;  /* 0x000000ff12ff1812 */ /* 0x000fe2000780c0ff */
[----:B------:R-:W0:Y:S03]  /*b790*/  @P1 LDC.64 R12, c[0x0][0x408] ;  /* 0x00010200ff0c1b82 */ /* 0x000e260000000a00 */
[----:B-1-34-:R-:W-:-:S02]  /*b7a0*/  @P1 SEL R156, R123, RZ, P0 ;  /* 0x000000ff7b9c1207 */ /* 0x01afc40000000000 */
[----:B------:R-:W-:Y:S02]  /*b7b0*/  @P1 LOP3.LUT P0, RZ, R18, 0xff00, RZ, 0xc0, !PT ;  /* 0x0000ff0012ff1812 */ /* 0x000fe4000780c0ff */
[----:B------:R-:W-:Y:S01]  /*b7c0*/  MOV R123, R161 ;  /* 0x000000a1007b7202 */ /* 0x000fe20000000f00 */
[----:B--2---:R-:W-:-:S04]  /*b7d0*/  @P1 FMUL.FTZ R163, R122, R163 ;  /* 0x000000a37aa31220 */ /* 0x004fc80000410000 */
[----:B------:R-:W-:-:S05]  /*b7e0*/  @P1 FMUL.FTZ R162, R163, R162 ;  /* 0x000000a2a3a21220 */ /* 0x000fca0000410000 */
[----:B------:R-:W-:Y:S01]  /*b7f0*/  @P1 SEL R158, R162, RZ, P3 ;  /* 0x000000ffa29e1207 */ /* 0x000fe20001800000 */
[----:B0-----:R-:W-:-:S04]  /*b800*/  @P1 FMUL.FTZ R13, R121, R13 ;  /* 0x0000000d790d1220 */ /* 0x001fc80000410000 */
        /* <DEDUP_REMOVED lines=8> */
.L_x_21605:
        /* <DEDUP_REMOVED lines=29> */
[----:B------:R-:W-:-:S03]  /*ba60*/  MOV R13, R155 ;  /* 0x0000009b000d7202 */ /* 0x000fc60000000f00 */
[----:B------:R-:W-:-:S04]  /*ba70*/  @P0 FADD.FTZ R11, R234, -R11 ;  /* 0x8000000bea0b0221 */ /* 0x000fc80000010000 */
[----:B------:R-:W-:Y:S01]  /*ba80*/  @P0 FFMA.FTZ R13, R12, R11, R155 ;  /* 0x0000000b0c0d0223 */ /* 0x000fe2000001009b */
[----:B------:R-:W-:-:S03]  /*ba90*/  ISETP.GE.U32.AND P0, PT, R18, 0x1000000, PT ;  /* 0x010000001200780c */ /* 0x000fc60003f06070 */
[----:B------:R-:W-:-:S04]  /*baa0*/  FMUL.FTZ R11, R13, UR13 ;  /* 0x0000000d0d0b7c20 */ /* 0x000fc80008410000 */
[----:B------:R-:W-:-:S05]  /*bab0*/  FMUL.FTZ R11, R11, UR12 ;  /* 0x0000000c0b0b7c20 */ /* 0x000fca0008410000 */
[----:B------:R-:W-:Y:S01]  /*bac0*/  SEL R159, R11, RZ, P0 ;  /* 0x000000ff0b9f7207 */ /* 0x000fe20000000000 */
[----:B------:R-:W-:Y:S06]  /*bad0*/  BRA `(.L_x_21606) ;  /* 0x0000000400b87947 */ /* 0x000fec0003800000 */
.L_x_21604:
        /* <DEDUP_REMOVED lines=15> */
[----:B01-34-:R-:W-:-:S07]  /*bbd0*/  SEL R156, R120, RZ, P3 ;  /* 0x000000ff789c7207 */ /* 0x01bfce0001800000 */
.L_x_21609:
[----:B------:R-:W-:Y:S05]  /*bbe0*/  BSYNC.RECONVERGENT B3 ;  /* 0x0000000000037941 */ /* 0x000fea0003800200 */
.L_x_21608:
        /* <DEDUP_REMOVED lines=11> */
.L_x_21611:
[----:B------:R-:W-:Y:S05]  /*bca0*/  BSYNC.RECONVERGENT B3 ;  /* 0x0000000000037941 */ /* 0x000fea0003800200 */
.L_x_21610:
        /* <DEDUP_REMOVED lines=11> */
.L_x_21613:
[----:B------:R-:W-:Y:S05]  /*bd60*/  BSYNC.RECONVERGENT B3 ;  /* 0x0000000000037941 */ /* 0x000fea0003800200 */
.L_x_21612:
        /* <DEDUP_REMOVED lines=18> */
[----:B------:R-:W-:Y:S01]  /*be90*/  FMUL.FTZ R11, R11, UR13 ;  /* 0x0000000d0b0b7c20 */ /* 0x000fe20008410000 */
[----:B-----5:R-:W-:-:S03]  /*bea0*/  ISETP.GE.U32.AND P0, PT, R18, 0x1000000, PT ;  /* 0x010000001200780c */ /* 0x020fc60003f06070 */
[----:B------:R-:W-:-:S05]  /*beb0*/  FMUL.FTZ R11, R11, UR12 ;  /* 0x0000000c0b0b7c20 */ /* 0x000fca0008410000 */
[----:B01-34-:R-:W-:Y:S01]  /*bec0*/  SEL R159, R11, RZ, P0 ;  /* 0x000000ff0b9f7207 */ /* 0x01bfe20000000000 */
[----:B------:R-:W-:Y:S06]  /*bed0*/  BRA `(.L_x_21606) ;  /* 0x0000000000b87947 */ /* 0x000fec0003800000 */
.L_x_21607:
        /* <DEDUP_REMOVED lines=11> */
.L_x_21615:
[----:B------:R-:W-:Y:S05]  /*bf90*/  BSYNC.RECONVERGENT B3 ;  /* 0x0000000000037941 */ /* 0x000fea0003800200 */
.L_x_21614:
        /* <DEDUP_REMOVED lines=11> */
.L_x_21617:
[----:B------:R-:W-:Y:S05]  /*c050*/  BSYNC.RECONVERGENT B3 ;  /* 0x0000000000037941 */ /* 0x000fea0003800200 */
.L_x_21616:
        /* <DEDUP_REMOVED lines=11> */
.L_x_21619:
[----:B------:R-:W-:Y:S05]  /*c110*/  BSYNC.RECONVERGENT B3 ;  /* 0x0000000000037941 */ /* 0x000fea0003800200 */
.L_x_21618:
[----:B------:R-:W-:Y:S01]  /*c120*/  FFMA.FTZ R11, R233, R162, R11 ;  /* 0x000000a2e90b7223 */ /* 0x000fe2000001000b */
[----:B------:R-:W-:Y:S01]  /*c130*/  ISETP.GT.AND P0, PT, R13, RZ, PT ;  /* 0x000000ff0d00720c */ /* 0x000fe20003f04270 */
[----:B------:R-:W0:Y:S02]  /*c140*/  @P1 LDC.64 R162, c[0x0][0x408] ;  /* 0x00010200ffa21b82 */ /* 0x000e240000000a00 */
[----:B------:R-:W-:-:S04]  /*c150*/  FADD.FTZ R11, R234, -R11 ;  /* 0x8000000bea0b7221 */ /* 0x000fc80000010000 */
[----:B------:R-:W-:-:S05]  /*c160*/  FMUL.FTZ R12, R12, R11 ;  /* 0x0000000b0c0c7220 */ /* 0x000fca0000410000 */
[----:B------:R-:W-:Y:S02]  /*c170*/  FSEL R12, R12, RZ, P0 ;  /* 0x000000ff0c0c7208 */ /* 0x000fe40000000000 */
[----:B-----5:R-:W-:-:S03]  /*c180*/  @P1 ISETP.GE.U32.AND P0, PT, R18, 0x1000000, PT ;  /* 0x010000001200180c */ /* 0x020fc60003f06070 */
[----:B0-----:R-:W-:-:S04]  /*c190*/  @P1 FMUL.FTZ R12, R12, R163 ;  /* 0x000000a30c0c1220 */ /* 0x001fc80000410000 */
[----:B------:R-:W-:-:S05]  /*c1a0*/  @P1 FMUL.FTZ R12, R12, R162 ;  /* 0x000000a20c0c1220 */ /* 0x000fca0000410000 */
[----:B-1-34-:R-:W-:-:S07]  /*c1b0*/  @P1 SEL R159, R12, RZ, P0 ;  /* 0x000000ff0c9f1207 */ /* 0x01afce0000000000 */
.L_x_21606:
[----:B------:R-:W-:Y:S05]  /*c1c0*/  BSYNC.RECONVERGENT B1 ;  /* 0x0000000000017941 */ /* 0x000fea0003800200 */
.L_x_21603:
[----:B------:R-:W0:Y:S08]  /*c1d0*/  @P2 LDC.64 R12, c[0x0][0x478] ;  /* 0x00011e00ff0c2b82 */ /* 0x000e300000000a00 */
[----:B------:R-:W1:Y:S01]  /*c1e0*/  @P1 LDC.64 R162, c[0x0][0x468] ;  /* 0x00011a00ffa21b82 */ /* 0x000e620000000a00 */
[----:B0-----:R-:W-:-:S05]  /*c1f0*/  @P2 IMAD.WIDE.U32 R12, R160, 0x10, R12 ;  /* 0x00000010a00c2825 */ /* 0x001fca00078e000c */
[----:B------:R0:W-:Y:S01]  /*c200*/  @P2 STG.E.128 desc[UR6][R12.64], R120 ;  /* 0x000000780c002986 */ /* 0x0001e2000c101d06 */
[----:B-1----:R-:W-:-:S05]  /*c210*/  @P1 IMAD.WIDE.U32 R162, R31, 0x10, R162 ;  /* 0x000000101fa21825 */ /* 0x002fca00078e00a2 */
[----:B------:R0:W-:Y:S02]  /*c220*/  @P1 STG.E.128 desc[UR6][R162.64], R156 ;  /* 0x0000009ca2001986 */ /* 0x0001e4000c101d06 */
.L_x_21602:
[----:B------:R-:W-:Y:S05]  /*c230*/  BSYNC.RECONVERGENT B2 ;  /* 0x0000000000027941 */ /* 0x000fea0003800200 */
.L_x_21601:
[----:B0-----:R-:W0:Y:S02]  /*c240*/  LDC.64 R12, c[0x0][0x380] ;  /* 0x0000e000ff0c7b82 */ /* 0x001e240000000a00 */
[----:B0-----:R-:W-:-:S04]  /*c250*/  LEA R14, R12, R14, 0x2 ;  /* 0x0000000e0c0e7211 */ /* 0x001fc800078e10ff */
[----:B------:R-:W-:-:S13]  /*c260*/  ISETP.GE.AND P0, PT, R14, R13, PT ;  /* 0x0000000d0e00720c */ /* 0x000fda0003f06270 */
[----:B------:R-:W-:Y:S05]  /*c270*/  @!P0 BRA `(.L_x_21620) ;  /* 0xffffff4800ec8947 */ /* 0x000fea000383ffff */
.L_x_21406:
[----:B------:R-:W-:Y:S05]  /*c280*/  BSYNC B0 ;  /* 0x0000000000007941 */ /* 0x000fea0003800000 */
.L_x_21405:
[----:B------:R-:W0:Y:S01]  /*c290*/  S2R R160, SR_TID.X ;  /* 0x0000000000a07919 */ /* 0x000e220000002100 */
[----:B------:R-:W-:Y:S01]  /*c2a0*/  MOV R0, 0x400 ;  /* 0x0000040000007802 */ /* 0x000fe20000000f00 */
[----:B------:R-:W-:Y:S05]  /*c2b0*/  WARPSYNC.ALL ;  /* 0x0000000000007948 */ /* 0x000fea0003800000 */
[----:B-----5:R-:W1:Y:S01]  /*c2c0*/  S2R R3, SR_CgaCtaId ;  /* 0x0000000000037919 */ /* 0x020e620000008800 */
        /* <DEDUP_REMOVED lines=99> */
[----:B------:R-:W-:Y:S01]  /*c900*/  STS.128 [R191+0x400], R40 ;  /* 0x00040028bf007388 */ /* 0x000fe20000000c00 */
[----:B------:R-:W-:-:S03]  /*c910*/  FADD.FTZ R11, R11, R74 ;  /* 0x0000004a0b0b7221 */ /* 0x000fc60000010000 */
[----:B------:R0:W-:Y:S01]  /*c920*/  STS.128 [R191+0x600], R44 ;  /* 0x0006002cbf007388 */ /* 0x0001e20000000c00 */
[----:B------:R-:W-:-:S03]  /*c930*/  FADD.FTZ R85, R12, R85 ;  /* 0x000000550c557221 */ /* 0x000fc60000010000 */
[----:B------:R1:W-:Y:S04]  /*c940*/  STS.128 [R191+0x800], R48 ;  /* 0x00080030bf007388 */ /* 0x0003e80000000c00 */
        /* <DEDUP_REMOVED lines=10> */
[----:B------:R-:W-:Y:S01]  /*c9f0*/  BAR.SYNC.DEFER_BLOCKING 0x0 ;  /* 0x0000000000007b1d */ /* 0x000fe20000010000 */
[----:B------:R-:W-:Y:S02]  /*ca00*/  ISETP.GE.U32.AND P5, PT, R16, 0x180, PT ;  /* 0x000001801000780c */ /* 0x000fe40003fa6070 */
        /* <DEDUP_REMOVED lines=8> */
[----:B------:R-:W-:Y:S01]  /*ca90*/  ISETP.GE.U32.AND P1, PT, R16, 0x100, PT ;  /* 0x000001001000780c */ /* 0x000fe20003f26070 */
[----:B------:R-:W0:Y:S04]  /*caa0*/  LDS R36, [R0] ;  /* 0x0000000000247984 */ /* 0x000e280000000800 */
[----:B------:R-:W1:Y:S04]  /*cab0*/  LDS R39, [R0+0x1400] ;  /* 0x0014000000277984 */ /* 0x000e680000000800 */
[----:B------:R-:W-:-:S02]  /*cac0*/  @P0 MOV R2, R48 ;  /* 0x0000003000020202 */ /* 0x000fc40000000f00 */
[----:B------:R-:W-:Y:S01]  /*cad0*/  @P0 MOV R3, R53 ;  /* 0x0000003500030202 */ /* 0x000fe20000000f00 */
[----:B------:R-:W2:Y:S01]  /*cae0*/  LDS R43, [R0+0x2800] ;  /* 0x00280000002b7984 */ /* 0x000ea20000000800 */
[----:B------:R-:W-:-:S03]  /*caf0*/  @P0 IADD3 R48, P2, PT, R48, 0x200, RZ ;  /* 0x0000020030300810 */ /* 0x000fc60007f5e0ff */
[----:B------:R-:W3:Y:S01]  /*cb00*/  LDS R47, [R0+0x3c00] ;  /* 0x003c0000002f7984 */ /* 0x000ee20000000800 */
[----:B------:R-:W-:-:S03]  /*cb10*/  @P0 IADD3.X R53, PT, PT, RZ, R53, RZ, P2, !PT ;  /* 0x00000035ff350210 */ /* 0x000fc600017fe4ff */
        /* <DEDUP_REMOVED lines=12> */
[----:B------:R-:W-:Y:S01]  /*cbe0*/  LDS R32, [R0+0x2e00] ;  /* 0x002e000000207984 */ /* 0x000fe20000000800 */
[----:B---3--:R-:W-:Y:S01]  /*cbf0*/  FADD.FTZ R47, R36, R47 ;  /* 0x0000002f242f7221 */ /* 0x008fe20000010000 */
[----:B----4-:R-:W-:Y:S02]  /*cc00*/  FADD.FTZ R37, RZ, R37 ;  /* 0x00000025ff257221 */ /* 0x010fe40000010000 */
[----:B------:R-:W1:Y:S02]  /*cc10*/  LDS R14, [R0+0x800] ;  /* 0x00080000000e7984 */ /* 0x000e640000000800 */
[----:B------:R-:W-:Y:S02]  /*cc20*/  FADD.FTZ R37, R37, R40 ;  /* 0x0000002825257221 */ /* 0x000fe40000010000 */
[----:B------:R2:W-:Y:S02]  /*cc30*/  @P0 STG.E desc[UR6][R2.64], R47 ;  /* 0x0000002f02000986 */ /* 0x0005e4000c101906 */
[----:B------:R-:W-:-:S02]  /*cc40*/  FADD.FTZ R37, R37, R42 ;  /* 0x0000002a25257221 */ /* 0x000fc40000010000 */
[----:B------:R-:W-:Y:S01]  /*cc50*/  LDS R36, [R0+0x4200] ;  /* 0x0042000000247984 */ /* 0x000fe20000000800 */
[----:B------:R-:W-:-:S03]  /*cc60*/  FADD.FTZ R38, RZ, R38 ;  /* 0x00000026ff267221 */ /* 0x000fc60000010000 */
[----:B------:R-:W3:Y:S01]  /*cc70*/  LDS R23, [R0+0x1c00] ;  /* 0x001c000000177984 */ /* 0x000ee20000000800 */
[----:B------:R-:W-:Y:S01]  /*cc80*/  FADD.FTZ R37, R37, R44 ;  /* 0x0000002c25257221 */ /* 0x000fe20000010000 */
        /* <DEDUP_REMOVED lines=8> */
[----:B------:R-:W-:Y:S01]  /*cd10*/  @P1 MOV R4, R46 ;  /* 0x0000002e00041202 */ /* 0x000fe20000000f00 */
[----:B------:R1:W-:Y:S01]  /*cd20*/  @P0 STG.E desc[UR6][R2.64], R35 ;  /* 0x0000002302000986 */ /* 0x0003e2000c101906 */
[----:B------:R-:W-:Y:S01]  /*cd30*/  @P1 MOV R5, R51 ;  /* 0x0000003300051202 */ /* 0x000fe20000000f00 */
[----:B0-----:R-:W-:Y:S01]  /*cd40*/  FADD.FTZ R49, R38, R49 ;  /* 0x0000003126317221 */ /* 0x001fe20000010000 */
[----:B------:R-:W-:Y:S01]  /*cd50*/  @P1 IADD3 R46, P2, PT, R46, 0x200, RZ ;  /* 0x000002002e2e1810 */ /* 0x000fe20007f5e0ff */
[----:B------:R-:W0:Y:S01]  /*cd60*/  LDS R18, [R0+0x1e00] ;  /* 0x001e000000127984 */ /* 0x000e220000000800 */
[----:B------:R-:W-:-:S02]  /*cd70*/  ISETP.GE.U32.AND P3, PT, R16, 0x300, PT ;  /* 0x000003001000780c */ /* 0x000fc40003f66070 */
[----:B------:R-:W-:Y:S01]  /*cd80*/  @P1 IADD3.X R51, PT, PT, RZ, R51, RZ, P2, !PT ;  /* 0x00000033ff331210 */ /* 0x000fe200017fe4ff */
[----:B------:R-:W0:Y:S01]  /*cd90*/  LDS R35, [R0+0x4400] ;  /* 0x0044000000237984 */ /* 0x000e220000000800 */
[----:B------:R-:W-:Y:S02]  /*cda0*/  ISETP.GE.U32.AND P2, PT, R16, 0x380, PT ;  /* 0x000003801000780c */ /* 0x000fe40003f46070 */
[----:B-1----:R-:W-:Y:S01]  /*cdb0*/  @P1 MOV R2, R48 ;  /* 0x0000003000021202 */ /* 0x002fe20000000f00 */
[----:B------:R-:W1:Y:S01]  /*cdc0*/  LDS R20, [R0+0x3200] ;  /* 0x0032000000147984 */ /* 0x000e620000000800 */
[-C--:B------:R-:W-:Y:S01]  /*cdd0*/  @P1 MOV R3, R53.reuse ;  /* 0x0000003500031202 */ /* 0x080fe20000000f00 */
[----:B------:R-:W-:Y:S01]  /*cde0*/  FADD.FTZ R14, RZ, R14 ;  /* 0x0000000eff0e7221 */ /* 0x000fe20000010000 */
[----:B------:R-:W-:Y:S01]  /*cdf0*/  @P1 IADD3 R48, P0, PT, R48, 0x200, RZ ;  /* 0x0000020030301810 */ /* 0x000fe20007f1e0ff */
[----:B------:R-:W-:Y:S03]  /*ce00*/  LDS R22, [R0+0x4600] ;  /* 0x0046000000167984 */ /* 0x000fe60000000800 */
[----:B------:R-:W-:Y:S01]  /*ce10*/  @P1 IADD3.X R53, PT, PT, RZ, R53, RZ, P0, !PT ;  /* 0x00000035ff351210 */ /* 0x000fe200007fe4ff */
[----:B------:R2:W-:Y:S01]  /*ce20*/  @P1 STG.E desc[UR6][R2.64], R37 ;  /* 0x0000002502001986 */ /* 0x0005e2000c101906 */
[----:B------:R-:W-:-:S03]  /*ce30*/  ISETP.GE.U32.AND P0, PT, R16, 0x200, PT ;  /* 0x000002001000780c */ /* 0x000fc60003f06070 */
[----:B------:R-:W-:Y:S01]  /*ce40*/  @P1 STG.E desc[UR6][R4.64], R13 ;  /* 0x0000000d04001986 */ /* 0x000fe2000c101906 */
[----:B---3--:R-:W-:-:S03]  /*ce50*/  FADD.FTZ R14, R14, R23 ;  /* 0x000000170e0e7221 */ /* 0x008fc60000010000 */
[----:B------:R-:W3:Y:S01]  /*ce60*/  LDS R13, [R0+0x600] ;  /* 0x00060000000d7984 */ /* 0x000ee20000000800 */
[----:B--2---:R-:W-:Y:S01]  /*ce70*/  FADD.FTZ R15, RZ, R15 ;  /* 0x0000000fff0f7221 */ /* 0x004fe20000010000 */
[----:B------:R-:W-:Y:S02]  /*ce80*/  @P5 MOV R2, R48 ;  /* 0x0000003000025202 */ /* 0x000fe40000000f00 */
[----:B------:R-:W-:Y:S01]  /*ce90*/  LDS R17, [R0+0x2000] ;  /* 0x0020000000117984 */ /* 0x000fe20000000800 */
[-C--:B------:R-:W-:Y:S01]  /*cea0*/  @P5 MOV R3, R53.reuse ;  /* 0x0000003500035202 */ /* 0x080fe20000000f00 */
[----:B----4-:R-:W-:Y:S01]  /*ceb0*/  FADD.FTZ R14, R14, R25 ;  /* 0x000000190e0e7221 */ /* 0x010fe20000010000 */
[----:B------:R-:W-:Y:S01]  /*cec0*/  @P5 IADD3 R48, P1, PT, R48, 0x200, RZ ;  /* 0x0000020030305810 */ /* 0x000fe20007f3e0ff */
[----:B------:R-:W-:Y:S03]  /*ced0*/  LDS R21, [R0+0x3400] ;  /* 0x0034000000157984 */ /* 0x000fe60000000800 */
[----:B------:R-:W-:Y:S01]  /*cee0*/  @P5 IADD3.X R53, PT, PT, RZ, R53, RZ, P1, !PT ;  /* 0x00000035ff355210 */ /* 0x000fe20000ffe4ff */
[----:B------:R2:W-:Y:S01]  /*cef0*/  @P5 STG.E desc[UR6][R2.64], R49 ;  /* 0x0000003102005986 */ /* 0x0005e2000c101906 */
[----:B------:R-:W-:Y:S01]  /*cf00*/  ISETP.GE.U32.AND P1, PT, R16, 0x400, PT ;  /* 0x000004001000780c */ /* 0x000fe20003f26070 */
[----:B0-----:R-:W-:-:S02]  /*cf10*/  FADD.FTZ R15, R15, R18 ;  /* 0x000000120f0f7221 */ /* 0x001fc40000010000 */
[----:B------:R-:W-:Y:S01]  /*cf20*/  LDS R27, [R0+0x4800] ;  /* 0x00480000001b7984 */ /* 0x000fe20000000800 */
[----:B------:R-:W-:-:S03]  /*cf30*/  FADD.FTZ R35, R14, R35 ;  /* 0x000000230e237221 */ /* 0x000fc60000010000 */
[----:B------:R-:W0:Y:S01]  /*cf40*/  LDS R6, [R0+0xe00] ;  /* 0x000e000000067984 */ /* 0x000e220000000800 */
[----:B-1----:R-:W-:Y:S01]  /*cf50*/  FADD.FTZ R15, R15, R20 ;  /* 0x000000140f0f7221 */ /* 0x002fe20000010000 */
[----:B--2---:R-:W-:Y:S02]  /*cf60*/  @P5 MOV R2, R46 ;  /* 0x0000002e00025202 */ /* 0x004fe40000000f00 */
[----:B------:R-:W1:Y:S01]  /*cf70*/  LDS R8, [R0+0x1000] ;  /* 0x0010000000087984 */ /* 0x000e620000000800 */
[-C--:B------:R-:W-:Y:S02]  /*cf80*/  @P5 MOV R3, R51.reuse ;  /* 0x0000003300035202 */ /* 0x080fe40000000f00 */
[----:B------:R-:W-:Y:S01]  /*cf90*/  @P5 IADD3 R46, P6, PT, R46, 0x200, RZ ;  /* 0x000002002e2e5810 */ /* 0x000fe20007fde0ff */
[----:B------:R-:W-:Y:S03]  /*cfa0*/  LDS R23, [R0+0x3600] ;  /* 0x0036000000177984 */ /* 0x000fe60000000800 */
[----:B------:R-:W-:Y:S01]  /*cfb0*/  @P5 IADD3.X R51, PT, PT, RZ, R51, RZ, P6, !PT ;  /* 0x00000033ff335210 */ /* 0x000fe200037fe4ff */
[----:B------:R2:W-:Y:S01]  /*cfc0*/  @P5 STG.E desc[UR6][R2.64], R73 ;  /* 0x0000004902005986 */ /* 0x0005e2000c101906 */
[----:B------:R-:W-:-:S02]  /*cfd0*/  @P0 MOV R4, R46 ;  /* 0x0000002e00040202 */ /* 0x000fc40000000f00 */
[----:B------:R-:W-:Y:S01]  /*cfe0*/  @P0 MOV R5, R51 ;  /* 0x0000003300050202 */ /* 0x000fe20000000f00 */
[----:B------:R-:W-:Y:S01]  /*cff0*/  LDS R29, [R0+0x4a00] ;  /* 0x004a0000001d7984 */ /* 0x000fe20000000800 */
[----:B------:R-:W-:Y:S01]  /*d000*/  ISETP.GE.U32.AND P5, PT, R16, 0x480, PT ;  /* 0x000004801000780c */ /* 0x000fe20003fa6070 */
[----:B---3--:R-:W-:Y:S02]  /*d010*/  FADD.FTZ R13, RZ, R13 ;  /* 0x0000000dff0d7221 */ /* 0x008fe40000010000 */
[----:B------:R-:W-:Y:S02]  /*d020*/  LDS R25, [R0+0x3800] ;  /* 0x0038000000197984 */ /* 0x000fe40000000800 */
[----:B------:R-:W-:Y:S01]  /*d030*/  FADD.FTZ R13, R13, R24 ;  /* 0x000000180d0d7221 */ /* 0x000fe20000010000 */
[----:B--2---:R-:W-:Y:S01]  /*d040*/  @P0 MOV R2, R48 ;  /* 0x0000003000020202 */ /* 0x004fe20000000f00 */
[----:B------:R-:W2:Y:S01]  /*d050*/  LDS R10, [R0+0x1200] ;  /* 0x00120000000a7984 */ /* 0x000ea20000000800 */
[----:B------:R-:W-:Y:S01]  /*d060*/  @P0 IADD3 R48, P6, PT, R48, 0x200, RZ ;  /* 0x0000020030300810 */ /* 0x000fe20007fde0ff */
[----:B------:R-:W-:Y:S01]  /*d070*/  FADD.FTZ R13, R13, R32 ;  /* 0x000000200d0d7221 */ /* 0x000fe20000010000 */
[-C--:B------:R-:W-:Y:S01]  /*d080*/  @P0 MOV R3, R53.reuse ;  /* 0x0000003500030202 */ /* 0x080fe20000000f00 */
[----:B------:R-:W-:Y:S01]  /*d090*/  LDS R31, [R0+0x4c00] ;  /* 0x004c0000001f7984 */ /* 0x000fe20000000800 */
[----:B------:R-:W-:Y:S01]  /*d0a0*/  @P0 IADD3.X R53, PT, PT, RZ, R53, RZ, P6, !PT ;  /* 0x00000035ff350210 */ /* 0x000fe200037fe4ff */
[----:B------:R-:W-:Y:S01]  /*d0b0*/  FADD.FTZ R19, R13, R36 ;  /* 0x000000240d137221 */ /* 0x000fe20000010000 */
[----:B------:R-:W-:Y:S01]  /*d0c0*/  @P0 IADD3 R46, P6, PT, R46, 0x200, RZ ;  /* 0x000002002e2e0810 */ /* 0x000fe20007fde0ff */
[----:B------:R-:W3:Y:S03]  /*d0d0*/  LDS R13, [R0+0x2200] ;  /* 0x00220000000d7984 */ /* 0x000ee60000000800 */
[----:B------:R-:W-:Y:S01]  /*d0e0*/  @P0 IADD3.X R51, PT, PT, RZ, R51, RZ, P6, !PT ;  /* 0x00000033ff330210 */ /* 0x000fe200037fe4ff */
[----:B------:R4:W-:Y:S01]  /*d0f0*/  @P0 STG.E desc[UR6][R2.64], R19 ;  /* 0x0000001302000986 */ /* 0x0009e2000c101906 */
[----:B------:R-:W-:Y:S01]  /*d100*/  ISETP.GE.U32.AND P6, PT, R16, 0x500, PT ;  /* 0x000005001000780c */ /* 0x000fe20003fc6070 */
[----:B0-----:R-:W-:-:S02]  /*d110*/  FADD.FTZ R6, RZ, R6 ;  /* 0x00000006ff067221 */ /* 0x001fc40000010000 */
[----:B------:R-:W0:Y:S01]  /*d120*/  LDS R16, [R0+0xc00] ;  /* 0x000c000000107984 */ /* 0x000e220000000800 */
[----:B-1----:R-:W-:-:S03]  /*d130*/  FADD.FTZ R8, RZ, R8 ;  /* 0x00000008ff087221 */ /* 0x002fc60000010000 */
[----:B------:R-:W1:Y:S01]  /*d140*/  LDS R19, [R0+0x2400] ;  /* 0x0024000000137984 */ /* 0x000e620000000800 */
[----:B----4-:R-:W-:-:S03]  /*d150*/  @P4 MOV R2, R48 ;  /* 0x0000003000024202 */ /* 0x010fc60000000f00 */
[----:B------:R4:W-:Y:S01]  /*d160*/  @P0 STG.E desc[UR6][R4.64], R75 ;  /* 0x0000004b04000986 */ /* 0x0009e2000c101906 */
[----:B------:R-:W-:Y:S02]  /*d170*/  @P4 MOV R3, R53 ;  /* 0x0000003500034202 */ /* 0x000fe40000000f00 */
[----:B------:R-:W-:-:S03]  /*d180*/  @P4 IADD3 R48, P0, PT, R48, 0x200, RZ ;  /* 0x0000020030304810 */ /* 0x000fc60007f1e0ff */
[----:B------:R2:W-:Y:S01]  /*d190*/  @P4 STG.E desc[UR6][R2.64], R35 ;  /* 0x0000002302004986 */ /* 0x0005e2000c101906 */
[----:B------:R-:W-:Y:S01]  /*d1a0*/  @P4 IADD3.X R53, PT, PT, RZ, R53, RZ, P0, !PT ;  /* 0x00000035ff354210 */ /* 0x000fe200007fe4ff */
[----:B----4-:R-:W-:Y:S02]  /*d1b0*/  FADD.FTZ R5, R15, R22 ;  /* 0x000000160f057221 */ /* 0x010fe40000010000 */
[----:B------:R-:W4:Y:S01]  /*d1c0*/  LDS R15, [R0+0x2600] ;  /* 0x00260000000f7984 */ /* 0x000f220000000800 */
[----:B--2---:R-:W-:Y:S01]  /*d1d0*/  FADD.FTZ R10, RZ, R10 ;  /* 0x0000000aff0a7221 */ /* 0x004fe20000010000 */
[----:B------:R-:W-:Y:S02]  /*d1e0*/  @P4 MOV R2, R46 ;  /* 0x0000002e00024202 */ /* 0x000fe40000000f00 */
[----:B------:R-:W-:Y:S02]  /*d1f0*/  @P4 MOV R3, R51 ;  /* 0x0000003300034202 */ /* 0x000fe40000000f00 */
[----:B------:R-:W-:Y:S01]  /*d200*/  @P4 IADD3 R46, P0, PT, R46, 0x200, RZ ;  /* 0x000002002e2e4810 */ /* 0x000fe20007f1e0ff */
[----:B---3--:R-:W-:-:S02]  /*d210*/  FADD.FTZ R6, R6, R13 ;  /* 0x0000000d06067221 */ /* 0x008fc40000010000 */
[----:B------:R2:W-:Y:S01]  /*d220*/  @P4 STG.E desc[UR6][R2.64], R7 ;  /* 0x0000000702004986 */ /* 0x0005e2000c101906 */
[----:B------:R-:W-:Y:S01]  /*d230*/  @P4 IADD3.X R51, PT, PT, RZ, R51, RZ, P0, !PT ;  /* 0x00000033ff334210 */ /* 0x000fe200007fe4ff */
[----:B------:R-:W-:Y:S01]  /*d240*/  FADD.FTZ R6, R6, R23 ;  /* 0x0000001706067221 */ /* 0x000fe20000010000 */
[----:B0-----:R-:W-:-:S03]  /*d250*/  FADD.FTZ R16, RZ, R16 ;  /* 0x00000010ff107221 */ /* 0x001fc60000010000 */
[----:B------:R-:W-:Y:S01]  /*d260*/  FADD.FTZ R29, R6, R29 ;  /* 0x0000001d061d7221 */ /* 0x000fe20000010000 */
[----:B------:R-:W-:Y:S01]  /*d270*/  FADD.FTZ R16, R16, R17 ;  /* 0x0000001110107221 */ /* 0x000fe20000010000 */
[----:B-1----:R-:W-:Y:S01]  /*d280*/  FADD.FTZ R8, R8, R19 ;  /* 0x0000001308087221 */ /* 0x002fe20000010000 */
[----:B------:R-:W0:Y:S01]  /*d290*/  LDS R17, [R0+0x3a00] ;  /* 0x003a000000117984 */ /* 0x000e220000000800 */
[----:B--2---:R-:W-:Y:S01]  /*d2a0*/  @P3 MOV R2, R48 ;  /* 0x0000003000023202 */ /* 0x004fe20000000f00 */
[----:B------:R-:W-:Y:S01]  /*d2b0*/  FADD.FTZ R16, R16, R21 ;  /* 0x0000001510107221 */ /* 0x000fe20000010000 */
[-C--:B------:R-:W-:Y:S01]  /*d2c0*/  @P3 MOV R3, R53.reuse ;  /* 0x0000003500033202 */ /* 0x080fe20000000f00 */
[----:B------:R-:W1:Y:S01]  /*d2d0*/  LDS R21, [R0+0x4e00] ;  /* 0x004e000000157984 */ /* 0x000e620000000800 */
[----:B------:R-:W-:Y:S01]  /*d2e0*/  @P3 IADD3 R48, P0, PT, R48, 0x200, RZ ;  /* 0x0000020030303810 */ /* 0x000fe20007f1e0ff */
[----:B------:R-:W-:Y:S01]  /*d2f0*/  FADD.FTZ R27, R16, R27 ;  /* 0x0000001b101b7221 */ /* 0x000fe20000010000 */
[----:B------:R-:W-:Y:S01]  /*d300*/  FADD.FTZ R8, R8, R25 ;  /* 0x0000001908087221 */ /* 0x000fe20000010000 */
[----:B------:R2:W-:Y:S01]  /*d310*/  @P3 STG.E desc[UR6][R2.64], R5 ;  /* 0x0000000502003986 */ /* 0x0005e2000c101906 */
[----:B------:R-:W-:-:S02]  /*d320*/  @P3 IADD3.X R53, PT, PT, RZ, R53, RZ, P0, !PT ;  /* 0x00000035ff353210 */ /* 0x000fc400007fe4ff */
[----:B------:R-:W-:Y:S01]  /*d330*/  FADD.FTZ R31, R8, R31 ;  /* 0x0000001f081f7221 */ /* 0x000fe20000010000 */
[----:B----4-:R-:W-:Y:S01]  /*d340*/  FADD.FTZ R10, R10, R15 ;  /* 0x0000000f0a0a7221 */ /* 0x010fe20000010000 */
[----:B--2---:R-:W-:Y:S02]  /*d350*/  @P3 MOV R2, R46 ;  /* 0x0000002e00023202 */ /* 0x004fe40000000f00 */
[----:B------:R-:W-:Y:S02]  /*d360*/  @P3 MOV R3, R51 ;  /* 0x0000003300033202 */ /* 0x000fe40000000f00 */
[----:B------:R-:W-:-:S03]  /*d370*/  @P3 IADD3 R46, P4, PT, R46, 0x200, RZ ;  /* 0x000002002e2e3810 */ /* 0x000fc60007f9e0ff */
[----:B------:R2:W-:Y:S01]  /*d380*/  @P3 STG.E desc[UR6][R2.64], R81 ;  /* 0x0000005102003986 */ /* 0x0005e2000c101906 */
[----:B------:R-:W-:Y:S02]  /*d390*/  @P3 IADD3.X R51, PT, PT, RZ, R51, RZ, P4, !PT ;  /* 0x00000033ff333210 */ /* 0x000fe400027fe4ff */
[----:B--2---:R-:W-:Y:S01]  /*d3a0*/  @P2 MOV R2, R48 ;  /* 0x0000003000022202 */ /* 0x004fe20000000f00 */
[----:B0-----:R-:W-:Y:S01]  /*d3b0*/  FADD.FTZ R10, R10, R17 ;  /* 0x000000110a0a7221 */ /* 0x001fe20000010000 */
[-C--:B------:R-:W-:Y:S02]  /*d3c0*/  @P2 MOV R3, R53.reuse ;  /* 0x0000003500032202 */ /* 0x080fe40000000f00 */
[----:B------:R-:W-:Y:S01]  /*d3d0*/  @P2 IADD3 R48, P0, PT, R48, 0x200, RZ ;  /* 0x0000020030302810 */ /* 0x000fe20007f1e0ff */
[----:B-1----:R-:W-:Y:S02]  /*d3e0*/  FADD.FTZ R21, R10, R21 ;  /* 0x000000150a157221 */ /* 0x002fe40000010000 */
[----:B------:R0:W-:Y:S01]  /*d3f0*/  @P2 STG.E desc[UR6][R2.64], R27 ;  /* 0x0000001b02002986 */ /* 0x0001e2000c101906 */
[----:B------:R-:W-:-:S02]  /*d400*/  @P2 IADD3.X R53, PT, PT, RZ, R53, RZ, P0, !PT ;  /* 0x00000035ff352210 */ /* 0x000fc400007fe4ff */
        /* <DEDUP_REMOVED lines=33> */
.L_x_21429:
[----:B0-2---:R-:W-:Y:S01]  /*d620*/  HFMA2 R160, -RZ, RZ, 0, 5.9604644775390625e-08 ;  /* 0x00000001ffa07431 */ /* 0x005fe200000001ff */
[----:B------:R-:W-:Y:S01]  /*d630*/  BSSY B1, `(.L_x_21621) ;  /* 0x0000007000017945 */ /* 0x000fe20003800000 */
[----:B------:R-:W-:Y:S02]  /*d640*/  MOV R161, R188 ;  /* 0x000000bc00a17202 */ /* 0x000fe40000000f00 */
[----:B------:R-:W-:Y:S02]  /*d650*/  MOV R31, 0x1f ;  /* 0x0000001f001f7802 */ /* 0x000fe40000000f00 */
[----:B------:R-:W-:-:S07]  /*d660*/  MOV R11, 0xffffffff ;  /* 0xffffffff000b7802 */ /* 0x000fce0000000f00 */
[----:B-----5:R-:W-:Y:S05]  /*d670*/  WARPSYNC.COLLECTIVE R11, `(.L_x_21622) ;  /* 0x000000000b087348 */ /* 0x020fea0003c00000 */
[----:B------:R0:W1:Y:S02]  /*d680*/  SHFL.BFLY P6, R162, R161, R160, R31 ;  /* 0x0c0000a0a1a27389 */ /* 0x00006400000c001f */
[----:B01---5:R-:W-:Y:S05]  /*d690*/  ENDCOLLECTIVE ;  /* 0x000000000000791b */ /* 0x023fea0003800000 */
.L_x_21622:
[----:B------:R-:W-:Y:S05]  /*d6a0*/  BSYNC B1 ;  /* 0x0000000000017941 */ /* 0x000fea0003800000 */
.L_x_21621:
        /* <DEDUP_REMOVED lines=8> */
.L_x_21623:
[----:B------:R-:W-:Y:S01]  /*d730*/  HFMA2 R160, -RZ, RZ, 0, 1.1920928955078125e-07 ;  /* 0x00000002ffa07431 */ /* 0x000fe200000001ff */
[----:B------:R-:W-:Y:S01]  /*d740*/  MOV R161, R188 ;  /* 0x000000bc00a17202 */ /* 0x000fe20000000f00 */
[----:B------:R-:W-:-:S07]  /*d750*/  FADD.FTZ R189, R162, R189 ;  /* 0x000000bda2bd7221 */ /* 0x000fce0000010000 */
[----:B------:R-:W-:Y:S05]  /*d760*/  WARPSYNC.COLLECTIVE R11, `(.L_x_21624) ;  /* 0x000000000b087348 */ /* 0x000fea0003c00000 */
[----:B------:R0:W1:Y:S02]  /*d770*/  SHFL.BFLY P6, R162, R161, R160, R31 ;  /* 0x0c0000a0a1a27389 */ /* 0x00006400000c001f */
[----:B01----:R-:W-:Y:S05]  /*d780*/  ENDCOLLECTIVE ;  /* 0x000000000000791b */ /* 0x003fea0003800000 */
.L_x_21624:
[----:B------:R-:W-:Y:S01]  /*d790*/  MOV R161, R189 ;  /* 0x000000bd00a17202 */ /* 0x000fe20000000f00 */
[----:B------:R-:W-:-:S07]  /*d7a0*/  FADD.FTZ R188, R188, R162 ;  /* 0x000000a2bcbc7221 */ /* 0x000fce0000010000 */
[----:B------:R-:W-:Y:S05]  /*d7b0*/  WARPSYNC.COLLECTIVE R11, `(.L_x_21625) ;  /* 0x000000000b087348 */ /* 0x000fea0003c00000 */
[----:B------:R0:W1:Y:S02]  /*d7c0*/  SHFL.BFLY P6, R162, R161, R160, R31 ;  /* 0x0c0000a0a1a27389 */ /* 0x00006400000c001f */
[----:B01----:R-:W-:Y:S05]  /*d7d0*/  ENDCOLLECTIVE ;  /* 0x000000000000791b */ /* 0x003fea0003800000 */
.L_x_21625:
[----:B------:R-:W-:Y:S01]  /*d7e0*/  HFMA2 R160, -RZ, RZ, 0, 2.384185791015625e-07 ;  /* 0x00000004ffa07431 */ /* 0x000fe200000001ff */
[----:B------:R-:W-:Y:S01]  /*d7f0*/  MOV R161, R188 ;  /* 0x000000bc00a17202 */ /* 0x000fe20000000f00 */
[----:B------:R-:W-:-:S07]  /*d800*/  FADD.FTZ R189, R189, R162 ;  /* 0x000000a2bdbd7221 */ /* 0x000fce0000010000 */
[----:B------:R-:W-:Y:S05]  /*d810*/  WARPSYNC.COLLECTIVE R11, `(.L_x_21626) ;  /* 0x000000000b087348 */ /* 0x000fea0003c00000 */
[----:B------:R0:W1:Y:S02]  /*d820*/  SHFL.BFLY P6, R162, R161, R160, R31 ;  /* 0x0c0000a0a1a27389 */ /* 0x00006400000c001f */
[----:B01----:R-:W-:Y:S05]  /*d830*/  ENDCOLLECTIVE ;  /* 0x000000000000791b */ /* 0x003fea0003800000 */
.L_x_21626:
[----:B------:R-:W-:Y:S01]  /*d840*/  MOV R161, R189 ;  /* 0x000000bd00a17202 */ /* 0x000fe20000000f00 */
[----:B------:R-:W-:-:S07]  /*d850*/  FADD.FTZ R188, R188, R162 ;  /* 0x000000a2bcbc7221 */ /* 0x000fce0000010000 */
[----:B------:R-:W-:Y:S05]  /*d860*/  WARPSYNC.COLLECTIVE R11, `(.L_x_21627) ;  /* 0x000000000b087348 */ /* 0x000fea0003c00000 */
[----:B------:R0:W1:Y:S02]  /*d870*/  SHFL.BFLY P6, R162, R161, R160, R31 ;  /* 0x0c0000a0a1a27389 */ /* 0x00006400000c001f */
[----:B01----:R-:W-:Y:S05]  /*d880*/  ENDCOLLECTIVE ;  /* 0x000000000000791b */ /* 0x003fea0003800000 */
.L_x_21627:
[----:B------:R-:W-:Y:S01]  /*d890*/  HFMA2 R160, -RZ, RZ, 0, 4.76837158203125e-07 ;  /* 0x00000008ffa07431 */ /* 0x000fe200000001ff */
[----:B------:R-:W-:Y:S01]  /*d8a0*/  MOV R161, R188 ;  /* 0x000000bc00a17202 */ /* 0x000fe20000000f00 */
[----:B------:R-:W-:-:S07]  /*d8b0*/  FADD.FTZ R189, R189, R162 ;  /* 0x000000a2bdbd7221 */ /* 0x000fce0000010000 */
[----:B------:R-:W-:Y:S05]  /*d8c0*/  WARPSYNC.COLLECTIVE R11, `(.L_x_21628) ;  /* 0x000000000b087348 */ /* 0x000fea0003c00000 */
[----:B------:R0:W1:Y:S02]  /*d8d0*/  SHFL.BFLY P6, R162, R161, R160, R31 ;  /* 0x0c0000a0a1a27389 */ /* 0x00006400000c001f */
[----:B01----:R-:W-:Y:S05]  /*d8e0*/  ENDCOLLECTIVE ;  /* 0x000000000000791b */ /* 0x003fea0003800000 */
.L_x_21628:
[----:B------:R-:W-:Y:S01]  /*d8f0*/  MOV R161, R189 ;  /* 0x000000bd00a17202 */ /* 0x000fe20000000f00 */
[----:B------:R-:W-:-:S07]  /*d900*/  FADD.FTZ R188, R188, R162 ;  /* 0x000000a2bcbc7221 */ /* 0x000fce0000010000 */
[----:B------:R-:W-:Y:S05]  /*d910*/  WARPSYNC.COLLECTIVE R11, `(.L_x_21629) ;  /* 0x000000000b087348 */ /* 0x000fea0003c00000 */
[----:B------:R0:W1:Y:S02]  /*d920*/  SHFL.BFLY P6, R162, R161, R160, R31 ;  /* 0x0c0000a0a1a27389 */ /* 0x00006400000c001f */
[----:B01----:R-:W-:Y:S05]  /*d930*/  ENDCOLLECTIVE ;  /* 0x000000000000791b */ /* 0x003fea0003800000 */
.L_x_21629:
[----:B------:R-:W-:Y:S01]  /*d940*/  HFMA2 R160, -RZ, RZ, 0, 9.5367431640625e-07 ;  /* 0x00000010ffa07431 */ /* 0x000fe200000001ff */
[----:B------:R-:W-:Y:S01]  /*d950*/  MOV R161, R188 ;  /* 0x000000bc00a17202 */ /* 0x000fe20000000f00 */
[----:B------:R-:W-:-:S07]  /*d960*/  FADD.FTZ R189, R189, R162 ;  /* 0x000000a2bdbd7221 */ /* 0x000fce0000010000 */
[----:B------:R-:W-:Y:S05]  /*d970*/  WARPSYNC.COLLECTIVE R11, `(.L_x_21630) ;  /* 0x000000000b087348 */ /* 0x000fea0003c00000 */
[----:B------:R0:W1:Y:S02]  /*d980*/  SHFL.BFLY P6, R162, R161, R160, R31 ;  /* 0x0c0000a0a1a27389 */ /* 0x00006400000c001f */
[----:B01----:R-:W-:Y:S05]  /*d990*/  ENDCOLLECTIVE ;  /* 0x000000000000791b */ /* 0x003fea0003800000 */
.L_x_21630:
[----:B------:R-:W-:Y:S02]  /*d9a0*/  MOV R161, R189 ;  /* 0x000000bd00a17202 */ /* 0x000fe40000000f00 */
[----:B------:R-:W-:-:S07]  /*d9b0*/  MOV R163, R162 ;  /* 0x000000a200a37202 */ /* 0x000fce0000000f00 */
[----:B------:R-:W-:Y:S05]  /*d9c0*/  WARPSYNC.COLLECTIVE R11, `(.L_x_21631) ;  /* 0x000000000b087348 */ /* 0x000fea0003c00000 */
[----:B------:R0:W1:Y:S02]  /*d9d0*/  SHFL.BFLY P6, R162, R161, R160, R31 ;  /* 0x0c0000a0a1a27389 */ /* 0x00006400000c001f */
[----:B01----:R-:W-:Y:S05]  /*d9e0*/  ENDCOLLECTIVE ;  /* 0x000000000000791b */ /* 0x003fea0003800000 */
.L_x_21631:
[----:B------:R-:W-:Y:S01]  /*d9f0*/  MOV R11, R162 ;  /* 0x000000a2000b7202 */ /* 0x000fe20000000f00 */
[----:B------:R-:W-:Y:S06]  /*da00*/  BRA `(.L_x_21632) ;  /* 0xffffff6400e07947 */ /* 0x000fec000383ffff */
.L_x_21633:
        /* <DEDUP_REMOVED lines=15> */
.L_x_25523:


//--------------------- .text._ZN10layer_norm22ln_bwd_finalize_kernelINS_22Kernel_traits_finalizeILj1280E6__halfffffjLb0ELj1024ELj4ENS_18Kernel_traits_baseILj1280ES2_ffffjLj1024EEEEELb0ELb1EEEvNS_9BwdParamsE --------------------------
	.section	.text._ZN10layer_norm22ln_bwd_finalize_kernelINS_22Kernel_traits_finalizeILj1280E6__halfffffjLb0ELj1024ELj4ENS_18Kernel_traits_baseILj1280ES2_ffffjLj1024EEEEELb0ELb1EEEvNS_9BwdParamsE,"ax",@progbits
	.align	128
        .global         _ZN10layer_norm22ln_bwd_finalize_kernelINS_22Kernel_traits_finalizeILj1280E6__halfffffjLb0ELj1024ELj4ENS_18Kernel_traits_baseILj1280ES2_ffffjLj1024EEEEELb0ELb1EEEvNS_9BwdParamsE
        .type           _ZN10layer_norm22ln_bwd_finalize_kernelINS_22Kernel_traits_finalizeILj1280E6__halfffffjLb0ELj1024ELj4ENS_18Kernel_traits_baseILj1280ES2_ffffjLj1024EEEEELb0ELb1EEEvNS_9BwdParamsE,@function
        .size           _ZN10layer_norm22ln_bwd_finalize_kernelINS_22Kernel_traits_finalizeILj1280E6__halfffffjLb0ELj1024ELj4ENS_18Kernel_traits_baseILj1280ES2_ffffjLj1024EEEEELb0ELb1EEEvNS_9BwdParamsE,(.L_x_25524 - _ZN10layer_norm22ln_bwd_finalize_kernelINS_22Kernel_traits_finalizeILj1280E6__halfffffjLb0ELj1024ELj4ENS_18Kernel_traits_baseILj1280ES2_ffffjLj1024EEEEELb0ELb1EEEvNS_9BwdParamsE)
        .other          _ZN10layer_norm22ln_bwd_finalize_kernelINS_22Kernel_traits_finalizeILj1280E6__halfffffjLb0ELj1024ELj4ENS_18Kernel_traits_baseILj1280ES2_ffffjLj1024EEEEELb0ELb1EEEvNS_9BwdParamsE,@"STO_CUDA_ENTRY STV_DEFAULT"
_ZN10layer_norm22ln_bwd_finalize_kernelINS_22Kernel_traits_finalizeILj1280E6__halfffffjLb0ELj1024ELj4ENS_18Kernel_traits_baseILj1280ES2_ffffjLj1024EEEEELb0ELb1EEEvNS_9BwdParamsE:
.text._ZN10layer_norm22ln_bwd_finalize_kernelINS_22Kernel_traits_finalizeILj1280E6__halfffffjLb0ELj1024ELj4ENS_18Kernel_traits_baseILj1280ES2_ffffjLj1024EEEEELb0ELb1EEEvNS_9BwdParamsE:
        /* <DEDUP_REMOVED lines=77> */
.L_x_21638:
        /* <DEDUP_REMOVED lines=118> */
.L_x_21637:
[----:B------:R-:W-:Y:S05]  /*0c30*/  BSYNC.RECONVERGENT B1 ;  /* 0x0000000000017941 */ /* 0x000fea0003800200 */
.L_x_21636:
        /* <DEDUP_REMOVED lines=69> */
.L_x_21640:
[----:B------:R-:W-:Y:S05]  /*1090*/  BSYNC.RECONVERGENT B1 ;  /* 0x0000000000017941 */ /* 0x000fea0003800200 */
.L_x_21639:
        /* <DEDUP_REMOVED lines=38> */
.L_x_21642:
[----:B------:R-:W-:Y:S05]  /*1300*/  BSYNC.RECONVERGENT B1 ;  /* 0x0000000000017941 */ /* 0x000fea0003800200 */
.L_x_21641:
[----:B------:R-:W-:Y:S05]  /*1310*/  @!P1 BRA `(.L_x_21635) ;  /* 0x0000000000409947 */ /* 0x000fea0003800000 */
[----:B------:R-:W0:Y:S01]  /*1320*/  LDC R12, c[0x0][0x388] ;  /* 0x0000e200ff0c7b82 */ /* 0x000e220000000800 */
[----:B------:R-:W-:-:S07]  /*1330*/  IADD3 R0, PT, PT, -R0, RZ, RZ ;  /* 0x000000ff00007210 */ /* 0x000fce0007ffe1ff */
[----:B------:R-:W1:Y:S08]  /*1340*/  LDC.64 R8, c[0x0][0x440] ;  /* 0x00011000ff087b82 */ /* 0x000e700000000a00 */
[----:B------:R-:W2:Y:S01]  /*1350*/  LDC.64 R10, c[0x0][0x448] ;  /* 0x00011200ff0a7b82 */ /* 0x000ea20000000a00 */
[----:B0-----:R-:W-:-:S05]  /*1360*/  IMAD R2, R2, R12, R5 ;  /* 0x0000000c02027224 */ /* 0x001fca00078e0205 */
[----:B------:R-:W-:-:S07]  /*1370*/  IADD3 R13, PT, PT, R57, R2, RZ ;  /* 0x00000002390d7210 */ /* 0x000fce0007ffe0ff */
.L_x_21643:
        /* <DEDUP_REMOVED lines=10> */
.L_x_21635:
[----:B------:R-:W-:Y:S05]  /*1420*/  BSYNC.RECONVERGENT B0 ;  /* 0x0000000000007941 */ /* 0x000fea0003800200 */
.L_x_21634:
        /* <DEDUP_REMOVED lines=59> */
.L_x_21644:
        /* <DEDUP_REMOVED lines=10> */
.L_x_25524:


//--------------------- .text._ZN10layer_norm13ln_bwd_kernelINS_13Kernel_traitsI6__halfffffjLj1280ELj1ELj4ELj1ELj16ENS_18Kernel_traits_baseILj1280ES2_ffffjLj128EEEEELb1ELb0ELb1ELb1EEEvNS_9BwdParamsE --------------------------
	.section	.text._ZN10layer_norm13ln_bwd_kernelINS_13Kernel_traitsI6__halfffffjLj1280ELj1ELj4ELj1ELj16ENS_18Kernel_traits_baseILj1280ES2_ffffjLj128EEEEELb1ELb0ELb1ELb1EEEvNS_9BwdParamsE,"ax",@progbits
	.align	128
        .global         _ZN10layer_norm13ln_bwd_kernelINS_13Kernel_traitsI6__halfffffjLj1280ELj1ELj4ELj1ELj16ENS_18Kernel_traits_baseILj1280ES2_ffffjLj128EEEEELb1ELb0ELb1ELb1EEEvNS_9BwdParamsE
        .type           _ZN10layer_norm13ln_bwd_kernelINS_13Kernel_traitsI6__halfffffjLj1280ELj1ELj4ELj1ELj16ENS_18Kernel_traits_baseILj1280ES2_ffffjLj128EEEEELb1ELb0ELb1ELb1EEEvNS_9BwdParamsE,@function
        .size           _ZN10layer_norm13ln_bwd_kernelINS_13Kernel_traitsI6__halfffffjLj1280ELj1ELj4ELj1ELj16ENS_18Kernel_traits_baseILj1280ES2_ffffjLj128EEEEELb1ELb0ELb1ELb1EEEvNS_9BwdParamsE,(.L_x_25525 - _ZN10layer_norm13ln_bwd_kernelINS_13Kernel_traitsI6__halfffffjLj1280ELj1ELj4ELj1ELj16ENS_18Kernel_traits_baseILj1280ES2_ffffjLj128EEEEELb1ELb0ELb1ELb1EEEvNS_9BwdParamsE)
        .other          _ZN10layer_norm13ln_bwd_kernelINS_13Kernel_traitsI6__halfffffjLj1280ELj1ELj4ELj1ELj16ENS_18Kernel_traits_baseILj1280ES2_ffffjLj128EEEEELb1ELb0ELb1ELb1EEEvNS_9BwdParamsE,@"STO_CUDA_ENTRY STV_DEFAULT"
_ZN10layer_norm13ln_bwd_kernelINS_13Kernel_traitsI6__halfffffjLj1280ELj1ELj4ELj1ELj16ENS_18Kernel_traits_baseILj1280ES2_ffffjLj128EEEEELb1ELb0ELb1ELb1EEEvNS_9BwdParamsE:
.text._ZN10layer_norm13ln_bwd_kernelINS_13Kernel_traitsI6__halfffffjLj1280ELj1ELj4ELj1ELj16ENS_18Kernel_traits_baseILj1280ES2_ffffjLj128EEEEELb1ELb0ELb1ELb1EEEvNS_9BwdParamsE:
        /* <DEDUP_REMOVED lines=72> */
[----:B------:R-:W-:-:S07]  /*0480*/  HFMA2 R70, -RZ, RZ, 0, 0 ;  /* 0x00000000ff467431 */ /* 0x000fce00000001ff */
.L_x_21822:
[----:B0-----:R-:W0:Y:S08]  /*0490*/  LDC.64 R2, c[0x0][0x3f8] ;  /* 0x0000fe00ff027b82 */ /* 0x001e300000000a00 */
[----:B------:R-:W1:Y:S08]  /*04a0*/  LDC.64 R4, c[0x0][0x3c8] ;  /* 0x0000f200ff047b82 */ /* 0x000e700000000a00 */
[----:B------:R-:W2:Y:S01]  /*04b0*/  LDC.64 R6, c[0x0][0x3f0] ;  /* 0x0000fc00ff067b82 */ /* 0x000ea20000000a00 */
[----:B0-----:R-:W-:-:S05]  /*04c0*/  IMAD.WIDE R2, R222, 0x4, R2 ;  /* 0x00000004de027825 */ /* 0x001fca00078e0202 */
[----:B------:R1:W3:Y:S02]  /*04d0*/  LDG.E R221, desc[UR6][R2.64] ;  /* 0x0000000602dd7981 */ /* 0x0002e4000c1e1900 */
[----:B-1----:R-:W-:-:S04]  /*04e0*/  IMAD.WIDE R2, R222, 0x4, R4 ;  /* 0x00000004de027825 */ /* 0x002fc800078e0204 */
[----:B--2---:R-:W-:Y:S01]  /*04f0*/  IMAD.WIDE R4, R222, 0x4, R6 ;  /* 0x00000004de047825 */ /* 0x004fe200078e0206 */
[----:B-----5:R0:W5:Y:S04]  /*0500*/  LDG.E R220, desc[UR6][R2.64] ;  /* 0x0000000602dc7981 */ /* 0x020168000c1e1900 */
[----:B------:R1:W5:Y:S01]  /*0510*/  LDG.E R223, desc[UR6][R4.64] ;  /* 0x0000000604df7981 */ /* 0x000362000c1e1900 */
[----:B------:R-:W-:Y:S01]  /*0520*/  BSSY.RECONVERGENT B1, `(.L_x_21647) ;  /* 0x0000282000017945 */ /* 0x000fe20003800200 */
[----:B0-----:R-:W0:Y:S01]  /*0530*/  LDC.64 R2, c[0x0][0x3c0] ;  /* 0x0000f000ff027b82 */ /* 0x001e220000000a00 */
[----:B---3--:R-:W-:-:S13]  /*0540*/  ISETP.GE.AND P2, PT, R221, 0x1, PT ;  /* 0x00000001dd00780c */ /* 0x008fda0003f46270 */
[----:B01----:R-:W-:Y:S05]  /*0550*/  @!P2 BRA `(.L_x_21648) ;  /* 0x0000001c00f0a947 */ /* 0x003fea0003800000 */
[----:B------:R-:W0:Y:S01]  /*0560*/  S2R R4, SR_TID.X ;  /* 0x0000000000047919 */ /* 0x000e220000002100 */
[----:B------:R-:W1:Y:S01]  /*0570*/  LDC.64 R140, c[0x0][0x3a8] ;  /* 0x0000ea00ff8c7b82 */ /* 0x000e620000000a00 */
[C---:B------:R-:W-:Y:S02]  /*0580*/  IMAD R0, R222.reuse, UR8, RZ ;  /* 0x00000008de007c24 */ /* 0x040fe4000f8e02ff */
[----:B------:R-:W-:-:S03]  /*0590*/  IMAD.WIDE R2, R222, 0x4, R2 ;  /* 0x00000004de027825 */ /* 0x000fc600078e0202 */
[----:B------:R-:W-:Y:S02]  /*05a0*/  SHF.R.S32.HI R5, RZ, 0x1f, R0 ;  /* 0x0000001fff057819 */ /* 0x000fe40000011400 */
[----:B------:R-:W2:Y:S01]  /*05b0*/  LDC.64 R230, c[0x0][0x428] ;  /* 0x00010a00ffe67b82 */ /* 0x000ea20000000a00 */
[----:B------:R3:W4:Y:S01]  /*05c0*/  LDG.E R252, desc[UR6][R2.64] ;  /* 0x0000000602fc7981 */ /* 0x000722000c1e1900 */
[----:B------:R-:W-:Y:S02]  /*05d0*/  LEA.HI R5, R5, R0, RZ, 0x2 ;  /* 0x0000000005057211 */ /* 0x000fe400078f10ff */
[----:B------:R-:W-:-:S05]  /*05e0*/  IADD3 R0, PT, PT, R221, -0x1, RZ ;  /* 0xffffffffdd007810 */ /* 0x000fca0007ffe0ff */
[----:B------:R-:W-:Y:S01]  /*05f0*/  IMAD R0, R0, UR8, RZ ;  /* 0x0000000800007c24 */ /* 0x000fe2000f8e02ff */
[----:B0-----:R-:W-:-:S04]  /*0600*/  LOP3.LUT R4, R4, 0x1f, RZ, 0xc0, !PT ;  /* 0x0000001f04047812 */ /* 0x001fc800078ec0ff */
[----:B------:R-:W-:-:S04]  /*0610*/  LEA.HI.SX32 R161, R5, R4, 0x1e ;  /* 0x0000000405a17211 */ /* 0x000fc800078ff2ff */
[C---:B------:R-:W-:Y:S02]  /*0620*/  IADD3 R7, PT, PT, R161.reuse, 0x60, RZ ;  /* 0x00000060a1077810 */ /* 0x040fe40007ffe0ff */
[C---:B------:R-:W-:Y:S02]  /*0630*/  IADD3 R169, PT, PT, R161.reuse, 0xc0, RZ ;  /* 0x000000c0a1a97810 */ /* 0x040fe40007ffe0ff */
[----:B------:R-:W-:Y:S01]  /*0640*/  IADD3 R177, PT, PT, R161, 0xe0, RZ ;  /* 0x000000e0a1b17810 */ /* 0x000fe20007ffe0ff */
[----:B-1----:R-:W-:Y:S01]  /*0650*/  IMAD.WIDE.U32 R192, R7, 0x10, R140 ;  /* 0x0000001007c07825 */ /* 0x002fe200078e008c */
[----:B---3--:R-:W-:Y:S02]  /*0660*/  SHF.R.S32.HI R3, RZ, 0x1f, R0 ;  /* 0x0000001fff037819 */ /* 0x008fe40000011400 */
[----:B------:R-:W-:Y:S01]  /*0670*/  IADD3 R9, PT, PT, R161, 0x40, RZ ;  /* 0x00000040a1097810 */ /* 0x000fe20007ffe0ff */
[--C-:B------:R-:W-:Y:S01]  /*0680*/  IMAD.WIDE.U32 R204, R169, 0x10, R140.reuse ;  /* 0x00000010a9cc7825 */ /* 0x100fe200078e008c */
[----:B------:R-:W-:Y:S01]  /*0690*/  IADD3 R5, PT, PT, R161, 0x80, RZ ;  /* 0x00000080a1057810 */ /* 0x000fe20007ffe0ff */
[----:B------:R-:W3:Y:S02]  /*06a0*/  LDG.E.128 R192, desc[UR6][R192.64] ;  /* 0x00000006c0c07981 */ /* 0x000ee4000c1e1d00 */
[--C-:B------:R-:W-:Y:S01]  /*06b0*/  IMAD.WIDE.U32 R208, R177, 0x10, R140.reuse ;  /* 0x00000010b1d07825 */ /* 0x100fe200078e008c */
[----:B------:R-:W-:Y:S01]  /*06c0*/  LEA.HI R3, R3, R0, RZ, 0x2 ;  /* 0x0000000003037211 */ /* 0x000fe200078f10ff */
[----:B------:R-:W3:Y:S02]  /*06d0*/  LDG.E.128 R204, desc[UR6][R204.64] ;  /* 0x00000006cccc7981 */ /* 0x000ee4000c1e1d00 */
[C-C-:B------:R-:W-:Y:S01]  /*06e0*/  IMAD.WIDE.U32 R180, R161.reuse, 0x10, R140.reuse ;  /* 0x00000010a1b47825 */ /* 0x140fe200078e008c */
[C---:B------:R-:W-:Y:S01]  /*06f0*/  IADD3 R171, PT, PT, R161.reuse, 0x100, RZ ;  /* 0x00000100a1ab7810 */ /* 0x040fe20007ffe0ff */
[----:B------:R-:W3:Y:S01]  /*0700*/  LDG.E.128 R208, desc[UR6][R208.64] ;  /* 0x00000006d0d07981 */ /* 0x000ee2000c1e1d00 */
[----:B------:R-:W-:Y:S01]  /*0710*/  IADD3 R175, PT, PT, R161, 0x120, RZ ;  /* 0x00000120a1af7810 */ /* 0x000fe20007ffe0ff */
[--C-:B------:R-:W-:Y:S01]  /*0720*/  IMAD.WIDE.U32 R188, R9, 0x10, R140.reuse ;  /* 0x0000001009bc7825 */ /* 0x100fe200078e008c */
[C---:B------:R-:W-:Y:S01]  /*0730*/  IADD3 R11, PT, PT, R161.reuse, 0x20, RZ ;  /* 0x00000020a10b7810 */ /* 0x040fe20007ffe0ff */
[----:B------:R-:W3:Y:S01]  /*0740*/  LDG.E.128 R180, desc[UR6][R180.64] ;  /* 0x00000006b4b47981 */ /* 0x000ee2000c1e1d00 */
[----:B------:R-:W-:Y:S01]  /*0750*/  IADD3 R227, PT, PT, R161, 0xa0, RZ ;  /* 0x000000a0a1e37810 */ /* 0x000fe20007ffe0ff */
[--C-:B------:R-:W-:Y:S01]  /*0760*/  IMAD.WIDE.U32 R196, R5, 0x10, R140.reuse ;  /* 0x0000001005c47825 */ /* 0x100fe200078e008c */
[----:B------:R-:W-:Y:S01]  /*0770*/  LEA.HI.SX32 R0, R3, R4, 0x1e ;  /* 0x0000000403007211 */ /* 0x000fe200078ff2ff */
[----:B------:R-:W3:Y:S02]  /*0780*/  LDG.E.128 R188, desc[UR6][R188.64] ;  /* 0x00000006bcbc7981 */ /* 0x000ee4000c1e1d00 */
[----:B------:R-:W-:-:S02]  /*0790*/  IMAD.WIDE.U32 R212, R171, 0x10, R140 ;  /* 0x00000010abd47825 */ /* 0x000fc400078e008c */
[----:B------:R-:W3:Y:S02]  /*07a0*/  LDG.E.128 R196, desc[UR6][R196.64] ;  /* 0x00000006c4c47981 */ /* 0x000ee4000c1e1d00 */
[--C-:B------:R-:W-:Y:S02]  /*07b0*/  IMAD.WIDE.U32 R216, R175, 0x10, R140.reuse ;  /* 0x00000010afd87825 */ /* 0x100fe400078e008c */
[----:B------:R-:W3:Y:S02]  /*07c0*/  LDG.E.128 R212, desc[UR6][R212.64] ;  /* 0x00000006d4d47981 */ /* 0x000ee4000c1e1d00 */
[--C-:B------:R-:W-:Y:S02]  /*07d0*/  IMAD.WIDE.U32 R184, R11, 0x10, R140.reuse ;  /* 0x000000100bb87825 */ /* 0x100fe400078e008c */
[----:B------:R-:W3:Y:S02]  /*07e0*/  LDG.E.128 R216, desc[UR6][R216.64] ;  /* 0x00000006d8d87981 */ /* 0x000ee4000c1e1d00 */
[----:B------:R-:W-:Y:S01]  /*07f0*/  IMAD.WIDE.U32 R200, R227, 0x10, R140 ;  /* 0x00000010e3c87825 */ /* 0x000fe200078e008c */
[C---:B------:R-:W-:Y:S01]  /*0800*/  IADD3 R144, PT, PT, R0.reuse, 0x20, RZ ;  /* 0x0000002000907810 */ /* 0x040fe20007ffe0ff */
[----:B------:R-:W3:Y:S02]  /*0810*/  LDG.E.128 R184, desc[UR6][R184.64] ;  /* 0x00000006b8b87981 */ /* 0x000ee4000c1e1d00 */
[--C-:B--2---:R-:W-:Y:S01]  /*0820*/  IMAD.WIDE.U32 R140, R0, 0x10, R230.reuse ;  /* 0x00000010008c7825 */ /* 0x104fe200078e00e6 */
[----:B------:R-:W-:Y:S01]  /*0830*/  MOV R224, UR14 ;  /* 0x0000000e00e07c02 */ /* 0x000fe20008000f00 */
[----:B------:R-:W2:Y:S04]  /*0840*/  LDG.E.128 R200, desc[UR6][R200.64] ;  /* 0x00000006c8c87981 */ /* 0x000ea8000c1e1d00 */
[----:B------:R-:W2:Y:S01]  /*0850*/  LDG.E.128 R140, desc[UR6][R140.64] ;  /* 0x000000068c8c7981 */ /* 0x000ea2000c1e1d00 */
[----:B------:R-:W-:Y:S01]  /*0860*/  IMAD.WIDE.U32 R144, R144, 0x10, R230 ;  /* 0x0000001090907825 */ /* 0x000fe200078e00e6 */
[----:B------:R-:W-:-:S02]  /*0870*/  MOV R225, UR15 ;  /* 0x0000000f00e17c02 */ /* 0x000fc40008000f00 */
[----:B------:R-:W-:-:S03]  /*0880*/  ISETP.NE.U32.AND P0, PT, R224, RZ, PT ;  /* 0x000000ffe000720c */ /* 0x000fc60003f05070 */
[----:B------:R-:W2:Y:S01]  /*0890*/  LDG.E.128 R144, desc[UR6][R144.64] ;  /* 0x0000000690907981 */ /* 0x000ea2000c1e1d00 */
[----:B------:R-:W-:Y:S02]  /*08a0*/  ISETP.NE.AND.EX P0, PT, R225, RZ, PT, P0 ;  /* 0x000000ffe100720c */ /* 0x000fe40003f05300 */
[----:B------:R-:W-:Y:S02]  /*08b0*/  IADD3 R148, PT, PT, R0, 0x40, RZ ;  /* 0x0000004000947810 */ /* 0x000fe40007ffe0ff */
[----:B-----5:R-:W-:-:S03]  /*08c0*/  ISETP.GE.AND P3, PT, R223, 0x1, PT ;  /* 0x00000001df00780c */ /* 0x020fc60003f66270 */
[----:B------:R-:W-:-:S06]  /*08d0*/  IMAD.WIDE.U32 R148, R148, 0x10, R230 ;  /* 0x0000001094947825 */ /* 0x000fcc00078e00e6 */
[----:B------:R-:W0:Y:S01]  /*08e0*/  @P0 LDC.64 R228, c[0x0][0x438] ;  /* 0x00010e00ffe40b82 */ /* 0x000e220000000a00 */
[----:B------:R-:W2:Y:S01]  /*08f0*/  LDG.E.128 R148, desc[UR6][R148.64] ;  /* 0x0000000694947981 */ /* 0x000ea2000c1e1d00 */
[----:B------:R-:W-:-:S06]  /*0900*/  IADD3 R152, PT, PT, R0, 0x60, RZ ;  /* 0x0000006000987810 */ /* 0x000fcc0007ffe0ff */
[----:B------:R-:W1:Y:S01]  /*0910*/  @P0 LDC.64 R178, c[0x0][0x438] ;  /* 0x00010e00ffb20b82 */ /* 0x000e620000000a00 */
[----:B------:R-:W-:Y:S01]  /*0920*/  @P3 IADD3 R6, PT, PT, R223, -0x1, RZ ;  /* 0xffffffffdf063810 */ /* 0x000fe20007ffe0ff */
[----:B------:R-:W-:-:S06]  /*0930*/  IMAD.WIDE.U32 R152, R152, 0x10, R230 ;  /* 0x0000001098987825 */ /* 0x000fcc00078e00e6 */
[----:B------:R-:W1:Y:S01]  /*0940*/  @P0 LDC.64 R2, c[0x0][0x438] ;  /* 0x00010e00ff020b82 */ /* 0x000e620000000a00 */
[----:B------:R-:W-:Y:S01]  /*0950*/  @P3 IMAD R6, R6, UR8, RZ ;  /* 0x0000000806063c24 */ /* 0x000fe2000f8e02ff */
[----:B------:R-:W2:Y:S04]  /*0960*/  LDG.E.128 R152, desc[UR6][R152.64] ;  /* 0x0000000698987981 */ /* 0x000ea8000c1e1d00 */
[----:B------:R-:W-:Y:S02]  /*0970*/  @P3 SHF.R.S32.HI R159, RZ, 0x1f, R6 ;  /* 0x0000001fff9f3819 */ /* 0x000fe40000011406 */
[----:B------:R-:W1:Y:S01]  /*0980*/  @P0 LDC.64 R164, c[0x0][0x438] ;  /* 0x00010e00ffa40b82 */ /* 0x000e620000000a00 */
[----:B0-----:R-:W-:Y:S01]  /*0990*/  @P0 IMAD.WIDE.U32 R228, R7, 0x10, R228 ;  /* 0x0000001007e40825 */ /* 0x001fe200078e00e4 */
[----:B------:R-:W-:-:S02]  /*09a0*/  @P3 LEA.HI R163, R159, R6, RZ, 0x2 ;  /* 0x000000069fa33211 */ /* 0x000fc400078f10ff */
[----:B------:R-:W-:Y:S02]  /*09b0*/  MOV R173, RZ ;  /* 0x000000ff00ad7202 */ /* 0x000fe40000000f00 */
[----:B------:R0:W5:Y:S02]  /*09c0*/  @P0 LDG.E.128 R36, desc[UR6][R228.64] ;  /* 0x00000006e4240981 */ /* 0x000164000c1e1d00 */
[----:B------:R-:W0:Y:S01]  /*09d0*/  @P0 LDC.64 R166, c[0x0][0x438] ;  /* 0x00010e00ffa60b82 */ /* 0x000e220000000a00 */
[C---:B------:R-:W-:Y:S01]  /*09e0*/  IADD3 R156, PT, PT, R0.reuse, 0x80, RZ ;  /* 0x00000080009c7810 */ /* 0x040fe20007ffe0ff */
[----:B-1----:R-:W-:Y:S01]  /*09f0*/  @P0 IMAD.WIDE.U32 R178, R5, 0x10, R178 ;  /* 0x0000001005b20825 */ /* 0x002fe200078e00b2 */
[----:B------:R-:W-:Y:S02]  /*0a00*/  @P3 LEA.HI.SX32 R173, R163, R4, 0x1e ;  /* 0x00000004a3ad3211 */ /* 0x000fe400078ff2ff */
[----:B------:R-:W-:-:S03]  /*0a10*/  IADD3 R160, PT, PT, R0, 0xa0, RZ ;  /* 0x000000a000a07810 */ /* 0x000fc60007ffe0ff */
[----:B0-----:R-:W0:Y:S01]  /*0a20*/  LDC.64 R228, c[0x0][0x428] ;  /* 0x00010a00ffe47b82 */ /* 0x001e220000000a00 */
[----:B------:R-:W-:Y:S01]  /*0a30*/  IMAD.WIDE.U32 R156, R156, 0x10, R230 ;  /* 0x000000109c9c7825 */ /* 0x000fe200078e00e6 */
[----:B------:R-:W-:Y:S01]  /*0a40*/  IADD3 R168, PT, PT, R0, 0xc0, RZ ;  /* 0x000000c000a87810 */ /* 0x000fe20007ffe0ff */
[----:B------:R-:W5:Y:S02]  /*0a50*/  @P0 LDG.E.128 R32, desc[UR6][R178.64] ;  /* 0x00000006b2200981 */ /* 0x000f64000c1e1d00 */
[----:B------:R-:W-:Y:S02]  /*0a60*/  @P0 IMAD.WIDE.U32 R2, R161, 0x10, R2 ;  /* 0x00000010a1020825 */ /* 0x000fe400078e0002 */
[----:B------:R-:W2:Y:S01]  /*0a70*/  LDG.E.128 R156, desc[UR6][R156.64] ;  /* 0x000000069c9c7981 */ /* 0x000ea2000c1e1d00 */
[----:B------:R-:W1:Y:S01]  /*0a80*/  @P0 LDC.64 R4, c[0x0][0x438] ;  /* 0x00010e00ff040b82 */ /* 0x000e620000000a00 */
[----:B------:R-:W-:Y:S02]  /*0a90*/  IMAD.WIDE.U32 R160, R160, 0x10, R230 ;  /* 0x00000010a0a07825 */ /* 0x000fe400078e00e6 */
[----:B------:R-:W5:Y:S02]  /*0aa0*/  @P0 LDG.E.128 R48, desc[UR6][R2.64] ;  /* 0x0000000602300981 */ /* 0x000f64000c1e1d00 */
[----:B------:R-:W-:-:S02]  /*0ab0*/  @P0 IMAD.WIDE.U32 R164, R11, 0x10, R164 ;  /* 0x000000100ba40825 */ /* 0x000fc400078e00a4 */
[----:B------:R-:W2:Y:S01]  /*0ac0*/  LDG.E.128 R160, desc[UR6][R160.64] ;  /* 0x00000006a0a07981 */ /* 0x000ea2000c1e1d00 */
[----:B------:R-:W1:Y:S01]  /*0ad0*/  LDC.64 R230, c[0x0][0x3b0] ;  /* 0x0000ec00ffe67b82 */ /* 0x000e620000000a00 */
[----:B------:R-:W-:Y:S02]  /*0ae0*/  @P0 IMAD.WIDE.U32 R166, R9, 0x10, R166 ;  /* 0x0000001009a60825 */ /* 0x000fe400078e00a6 */
[----:B------:R0:W5:Y:S04]  /*0af0*/  @P0 LDG.E.128 R44, desc[UR6][R164.64] ;  /* 0x00000006a42c0981 */ /* 0x000168000c1e1d00 */
[----:B------:R-:W5:Y:S01]  /*0b00*/  @P0 LDG.E.128 R40, desc[UR6][R166.64] ;  /* 0x00000006a6280981 */ /* 0x000f62000c1e1d00 */
[----:B------:R-:W1:Y:S01]  /*0b10*/  @P0 LDC.64 R6, c[0x0][0x438] ;  /* 0x00010e00ff060b82 */ /* 0x000e620000000a00 */
[----:B0-----:R-:W-:-:S07]  /*0b20*/  IMAD.WIDE.U32 R164, R168, 0x10, R228 ;  /* 0x00000010a8a47825 */ /* 0x001fce00078e00e4 */
[----:B------:R-:W0:Y:S01]  /*0b30*/  @P0 LDC.64 R8, c[0x0][0x438] ;  /* 0x00010e00ff080b82 */ /* 0x000e220000000a00 */
[----:B-1----:R-:W-:Y:S01]  /*0b40*/  @P0 IMAD.WIDE.U32 R4, R175, 0x10, R4 ;  /* 0x00000010af040825 */ /* 0x002fe200078e0004 */
[----:B------:R-:W-:Y:S01]  /*0b50*/  IADD3 R175, PT, PT, R173, 0x80, RZ ;  /* 0x00000080adaf7810 */ /* 0x000fe20007ffe0ff */
[----:B------:R-:W2:Y:S04]  /*0b60*/  LDG.E.128 R164, desc[UR6][R164.64] ;  /* 0x00000006a4a47981 */ /* 0x000ea8000c1e1d00 */
[----:B------:R1:W5:Y:S01]  /*0b70*/  @P0 LDG.E.128 R12, desc[UR6][R4.64] ;  /* 0x00000006040c0981 */ /* 0x000362000c1e1d00 */
[----:B------:R-:W0:Y:S08]  /*0b80*/  @P0 LDC.64 R2, c[0x0][0x438] ;  /* 0x00010e00ff020b82 */ /* 0x000e300000000a00 */
[----:B------:R-:W4:Y:S01]  /*0b90*/  @P0 LDC.64 R10, c[0x0][0x438] ;  /* 0x00010e00ff0a0b82 */ /* 0x000f220000000a00 */
[----:B-1----:R-:W-:-:S07]  /*0ba0*/  IMAD.WIDE.U32 R4, R175, 0x4, R230 ;  /* 0x00000004af047825 */ /* 0x002fce00078e00e6 */
[----:B------:R-:W1:Y:S01]  /*0bb0*/  LDC.64 R174, c[0x0][0x428] ;  /* 0x00010a00ffae7b82 */ /* 0x000e620000000a00 */
[----:B------:R-:W-:Y:S01]  /*0bc0*/  IADD3 R170, PT, PT, R0, 0xe0, RZ ;  /* 0x000000e000aa7810 */ /* 0x000fe20007ffe0ff */
[----:B------:R-:W-:Y:S01]  /*0bd0*/  @P0 IMAD.WIDE.U32 R6, R177, 0x10, R6 ;  /* 0x00000010b1060825 */ /* 0x000fe200078e0006 */
[----:B------:R-:W-:-:S03]  /*0be0*/  IADD3 R177, PT, PT, R173, 0x20, RZ ;  /* 0x00000020adb17810 */ /* 0x000fc60007ffe0ff */
[----:B0-----:R-:W-:Y:S01]  /*0bf0*/  @P0 IMAD.WIDE.U32 R8, R227, 0x10, R8 ;  /* 0x00000010e3080825 */ /* 0x001fe200078e0008 */
[----:B------:R-:W-:Y:S01]  /*0c00*/  IADD3 R172, PT, PT, R173, 0xa0, RZ ;  /* 0x000000a0adac7810 */ /* 0x000fe20007ffe0ff */
[----:B------:R-:W5:Y:S02]  /*0c10*/  @P0 LDG.E.128 R20, desc[UR6][R6.64] ;  /* 0x0000000606140981 */ /* 0x000f64000c1e1d00 */
[----:B------:R-:W-:Y:S01]  /*0c20*/  @P0 IMAD.WIDE.U32 R2, R171, 0x10, R2 ;  /* 0x00000010ab020825 */ /* 0x000fe200078e0002 */
[----:B------:R-:W-:Y:S01]  /*0c30*/  IADD3 R179, PT, PT, R173, 0xc0, RZ ;  /* 0x000000c0adb37810 */ /* 0x000fe20007ffe0ff */
[----:B------:R0:W5:Y:S02]  /*0c40*/  @P0 LDG.E.128 R28, desc[UR6][R8.64] ;  /* 0x00000006081c0981 */ /* 0x000164000c1e1d00 */
[----:B------:R-:W-:-:S04]  /*0c50*/  IMAD.WIDE.U32 R170, R170, 0x10, R228 ;  /* 0x00000010aaaa7825 */ /* 0x000fc800078e00e4 */
[----:B----4-:R-:W-:Y:S01]  /*0c60*/  @P0 IMAD.WIDE.U32 R168, R169, 0x10, R10 ;  /* 0x00000010a9a80825 */ /* 0x010fe200078e000a */
[----:B------:R4:W5:Y:S03]  /*0c70*/  @P0 LDG.E.128 R16, desc[UR6][R2.64] ;  /* 0x0000000602100981 */ /* 0x000966000c1e1d00 */
[C-C-:B------:R-:W-:Y:S01]  /*0c80*/  IMAD.WIDE.U32 R10, R173.reuse, 0x4, R230.reuse ;  /* 0x00000004ad0a7825 */ /* 0x140fe200078e00e6 */
[C---:B0-----:R-:W-:Y:S01]  /*0c90*/  IADD3 R9, PT, PT, R173.reuse, 0x40, RZ ;  /* 0x00000040ad097810 */ /* 0x041fe20007ffe0ff */
[----:B------:R-:W5:Y:S01]  /*0ca0*/  @P0 LDG.E.128 R24, desc[UR6][R168.64] ;  /* 0x00000006a8180981 */ /* 0x000f62000c1e1d00 */
[----:B------:R-:W-:Y:S01]  /*0cb0*/  IADD3 R7, PT, PT, R173, 0x60, RZ ;  /* 0x00000060ad077810 */ /* 0x000fe20007ffe0ff */
[--C-:B------:R-:W-:Y:S01]  /*0cc0*/  IMAD.WIDE.U32 R176, R177, 0x4, R230.reuse ;  /* 0x00000004b1b07825 */ /* 0x100fe200078e00e6 */
[C---:B------:R-:W-:Y:S01]  /*0cd0*/  IADD3 R227, PT, PT, R173.reuse, 0xe0, RZ ;  /* 0x000000e0ade37810 */ /* 0x040fe20007ffe0ff */
[----:B------:R-:W5:Y:S01]  /*0ce0*/  LDG.E R11, desc[UR6][R10.64] ;  /* 0x000000060a0b7981 */ /* 0x000f62000c1e1900 */
[C---:B------:R-:W-:Y:S01]  /*0cf0*/  IADD3 R229, PT, PT, R173.reuse, 0x100, RZ ;  /* 0x00000100ade57810 */ /* 0x040fe20007ffe0ff */
[----:B----4-:R-:W-:Y:S01]  /*0d00*/  IMAD.WIDE.U32 R2, R172, 0x4, R230 ;  /* 0x00000004ac027825 */ /* 0x010fe200078e00e6 */
[----:B------:R-:W-:-:S02]  /*0d10*/  IADD3 R173, PT, PT, R173, 0x120, RZ ;  /* 0x00000120adad7810 */ /* 0x000fc40007ffe0ff */
[----:B------:R-:W-:Y:S01]  /*0d20*/  IADD3 R172, PT, PT, R0, 0x100, RZ ;  /* 0x0000010000ac7810 */ /* 0x000fe20007ffe0ff */
[----:B------:R-:W4:Y:S01]  /*0d30*/  LDG.E.128 R168, desc[UR6][R170.64] ;  /* 0x00000006aaa87981 */ /* 0x000f22000c1e1d00 */
[----:B------:R-:W-:-:S03]  /*0d40*/  IMAD.WIDE.U32 R8, R9, 0x4, R230 ;  /* 0x0000000409087825 */ /* 0x000fc600078e00e6 */
[----:B------:R0:W5:Y:S01]  /*0d50*/  LDG.E R10, desc[UR6][R176.64] ;  /* 0x00000006b00a7981 */ /* 0x000162000c1e1900 */
[----:B------:R-:W-:-:S04]  /*0d60*/  IMAD.WIDE.U32 R6, R7, 0x4, R230 ;  /* 0x0000000407067825 */ /* 0x000fc800078e00e6 */
[----:B------:R-:W-:-:S04]  /*0d70*/  IMAD.WIDE.U32 R178, R179, 0x4, R230 ;  /* 0x00000004b3b27825 */ /* 0x000fc800078e00e6 */
[--C-:B------:R-:W-:Y:S01]  /*0d80*/  IMAD.WIDE.U32 R226, R227, 0x4, R230.reuse ;  /* 0x00000004e3e27825 */ /* 0x100fe200078e00e6 */
[----:B0-----:R-:W0:Y:S03]  /*0d90*/  LDC.64 R176, c[0x0][0x428] ;  /* 0x00010a00ffb07b82 */ /* 0x001e260000000a00 */
[--C-:B------:R-:W-:Y:S01]  /*0da0*/  IMAD.WIDE.U32 R228, R229, 0x4, R230.reuse ;  /* 0x00000004e5e47825 */ /* 0x100fe200078e00e6 */
[----:B------:R-:W-:Y:S01]  /*0db0*/  IADD3 R0, PT, PT, R0, 0x120, RZ ;  /* 0x0000012000007810 */ /* 0x000fe20007ffe0ff */
[----:B------:R-:W5:Y:S02]  /*0dc0*/  LDG.E R9, desc[UR6][R8.64] ;  /* 0x0000000608097981 */ /* 0x000f64000c1e1900 */
[----:B------:R-:W-:-:S04]  /*0dd0*/  IMAD.WIDE.U32 R230, R173, 0x4, R230 ;  /* 0x00000004ade67825 */ /* 0x000fc800078e00e6 */
[----:B-1----:R-:W-:Y:S01]  /*0de0*/  IMAD.WIDE.U32 R172, R172, 0x10, R174 ;  /* 0x00000010acac7825 */ /* 0x002fe200078e00ae */
[----:B------:R-:W5:Y:S05]  /*0df0*/  LDG.E R8, desc[UR6][R6.64] ;  /* 0x0000000606087981 */ /* 0x000f6a000c1e1900 */
[----:B------:R-:W4:Y:S01]  /*0e00*/  LDG.E.128 R172, desc[UR6][R172.64] ;  /* 0x00000006acac7981 */ /* 0x000f22000c1e1d00 */
[----:B0-----:R-:W-:-:S03]  /*0e10*/  IMAD.WIDE.U32 R176, R0, 0x10, R176 ;  /* 0x0000001000b07825 */ /* 0x001fc600078e00b0 */
[----:B------:R-:W5:Y:S01]  /*0e20*/  LDG.E R7, desc[UR6][R4.64] ;  /* 0x0000000604077981 */ /* 0x000f62000c1e1900 */
[----:B------:R-:W-:-:S03]  /*0e30*/  ISETP.NE.AND P0, PT, RZ, UR9, PT ;  /* 0x00000009ff007c0c */ /* 0x000fc6000bf05270 */
[----:B------:R-:W5:Y:S04]  /*0e40*/  LDG.E R6, desc[UR6][R2.64] ;  /* 0x0000000602067981 */ /* 0x000f68000c1e1900 */
[----:B------:R-:W5:Y:S04]  /*0e50*/  LDG.E R5, desc[UR6][R178.64] ;  /* 0x00000006b2057981 */ /* 0x000f68000c1e1900 */
[----:B------:R3:W5:Y:S04]  /*0e60*/  LDG.E R3, desc[UR6][R228.64] ;  /* 0x00000006e4037981 */ /* 0x000768000c1e1900 */
[----:B------:R0:W5:Y:S04]  /*0e70*/  LDG.E R2, desc[UR6][R230.64] ;  /* 0x00000006e6027981 */ /* 0x000168000c1e1900 */
[----:B------:R-:W4:Y:S04]  /*0e80*/  LDG.E.128 R176, desc[UR6][R176.64] ;  /* 0x00000006b0b07981 */ /* 0x000f28000c1e1d00 */
[----:B------:R1:W5:Y:S01]  /*0e90*/  LDG.E R4, desc[UR6][R226.64] ;  /* 0x00000006e2047981 */ /* 0x000362000c1e1900 */
[----:B------:R-:W-:-:S05]  /*0ea0*/  FSEL R252, R252, RZ, !P0 ;  /* 0x000000fffcfc7208 */ /* 0x000fca0004000000 */
[C---:B---3--:R-:W-:Y:S01]  /*0eb0*/  FADD.FTZ R228, -R252.reuse, R192 ;  /* 0x000000c0fce47221 */ /* 0x048fe20000010100 */
[C---:B------:R-:W-:Y:S01]  /*0ec0*/  FADD.FTZ R192, -R252.reuse, R204 ;  /* 0x000000ccfcc07221 */ /* 0x040fe20000010100 */
[----:B------:R-:W-:Y:S01]  /*0ed0*/  FADD.FTZ R204, -R252, R208 ;  /* 0x000000d0fccc7221 */ /* 0x000fe20000010100 */
[----:B------:R-:W-:Y:S01]  /*0ee0*/  SHF.R.U64 R208, R232, 0x10, R233 ;  /* 0x00000010e8d07819 */ /* 0x000fe200000012e9 */
[C---:B------:R-:W-:Y:S01]  /*0ef0*/  FADD.FTZ R0, -R252.reuse, R180 ;  /* 0x000000b4fc007221 */ /* 0x040fe20000010100 */
[----:B------:R-:W-:-:S03]  /*0f00*/  FADD.FTZ R180, -R252, R181 ;  /* 0x000000b5fcb47221 */ /* 0x000fc60000010100 */
[----:B------:R-:W-:Y:S02]  /*0f10*/  HADD2.F32 R208, -RZ, R208.H0_H0 ;  /* 0x200000d0ffd07230 */ /* 0x000fe40000004100 */
[C---:B0-----:R-:W-:Y:S01]  /*0f20*/  FADD.FTZ R230, -R252.reuse, R188 ;  /* 0x000000bcfce67221 */ /* 0x041fe20000010100 */
[----:B------:R-:W-:Y:S01]  /*0f30*/  MOV R181, R0 ;  /* 0x0000000000b57202 */ /* 0x000fe20000000f00 */
[C---:B------:R-:W-:Y:S01]  /*0f40*/  FADD.FTZ R231, -R252.reuse, R206 ;  /* 0x000000cefce77221 */ /* 0x040fe20000010100 */
[C---:B------:R-:W-:Y:S01]  /*0f50*/  FADD.FTZ R188, -R252.reuse, R196 ;  /* 0x000000c4fcbc7221 */ /* 0x040fe20000010100 */
[C---:B------:R-:W-:Y:S01]  /*0f60*/  FADD.FTZ R206, -R252.reuse, R211 ;  /* 0x000000d3fcce7221 */ /* 0x040fe20000010100 */
[----:B------:R-:W-:Y:S01]  /*0f70*/  MOV R211, R181 ;  /* 0x000000b500d37202 */ /* 0x000fe20000000f00 */
[C---:B------:R-:W-:Y:S01]  /*0f80*/  FADD.FTZ R196, -R252.reuse, R212 ;  /* 0x000000d4fcc47221 */ /* 0x040fe20000010100 */
[----:B------:R-:W-:Y:S01]  /*0f90*/  FADD.FTZ R212, -R252, R219 ;  /* 0x000000dbfcd47221 */ /* 0x000fe20000010100 */
[----:B------:R-:W-:-:S02]  /*0fa0*/  MOV R219, R230 ;  /* 0x000000e600db7202 */ /* 0x000fc40000000f00 */
[----:B------:R-:W-:Y:S01]  /*0fb0*/  SHF.R.U32.HI R230, RZ, 0x10, R233 ;  /* 0x00000010ffe67819 */ /* 0x000fe200000116e9 */
[C---:B-1----:R-:W-:Y:S01]  /*0fc0*/  FADD.FTZ R226, -R252.reuse, R183 ;  /* 0x000000b7fce27221 */ /* 0x042fe20000010100 */
[C---:B------:R-:W-:Y:S01]  /*0fd0*/  FADD.FTZ R227, -R252.reuse, R184 ;  /* 0x000000b8fce37221 */ /* 0x040fe20000010100 */
[C---:B------:R-:W-:Y:S01]  /*0fe0*/  FADD.FTZ R184, -R252.reuse, R190 ;  /* 0x000000befcb87221 */ /* 0x040fe20000010100 */
[----:B--2---:R-:W-:Y:S01]  /*0ff0*/  FADD.FTZ R190, -R252, R200 ;  /* 0x000000c8fcbe7221 */ /* 0x004fe20000010100 */
[----:B------:R-:W-:Y:S01]  /*1000*/  FMUL.FTZ R181, R141, R208 ;  /* 0x000000d08db57220 */ /* 0x000fe20000410000 */
[----:B------:R-:W-:Y:S01]  /*1010*/  SHF.R.U64 R208, R234, 0x10, R235 ;  /* 0x00000010ead07819 */ /* 0x000fe200000012eb */
[----:B------:R-:W-:Y:S01]  /*1020*/  FADD.FTZ R200, -R252, R216 ;  /* 0x000000d8fcc87221 */ /* 0x000fe20000010100 */
[----:B------:R-:W-:Y:S02]  /*1030*/  HADD2.F32 R230, -RZ, R230.H0_H0 ;  /* 0x200000e6ffe67230 */ /* 0x000fe40000004100 */
[----:B------:R-:W-:Y:S01]  /*1040*/  FMUL.FTZ R216, R220, R226 ;  /* 0x000000e2dcd87220 */ /* 0x000fe20000410000 */
[----:B------:R-:W-:-:S02]  /*1050*/  HADD2.F32 R208, -RZ, R208.H0_H0 ;  /* 0x200000d0ffd07230 */ /* 0x000fc40000004100 */
[----:B------:R-:W-:Y:S01]  /*1060*/  FADD.FTZ R127, R127, R143 ;  /* 0x0000008f7f7f7221 */ /* 0x000fe20000010000 */
[C---:B------:R-:W-:Y:S01]  /*1070*/  FMUL.FTZ R230, R143.reuse, R230 ;  /* 0x000000e68fe67220 */ /* 0x040fe20000410000 */
[----:B------:R-:W-:Y:S01]  /*1080*/  FFMA.FTZ R63, R143, R216, R63 ;  /* 0x000000d88f3f7223 */ /* 0x000fe2000001003f */
[C---:B------:R-:W-:Y:S01]  /*1090*/  FADD.FTZ R229, -R252.reuse, R182 ;  /* 0x000000b6fce57221 */ /* 0x040fe20000010100 */
[----:B------:R-:W-:Y:S01]  /*10a0*/  FMUL.FTZ R143, R145, R208 ;  /* 0x000000d0918f7220 */ /* 0x000fe20000410000 */
[C---:B------:R-:W-:Y:S01]  /*10b0*/  FADD.FTZ R182, -R252.reuse, R186 ;  /* 0x000000bafcb67221 */ /* 0x040fe20000010100 */
[----:B------:R-:W-:Y:S01]  /*10c0*/  SHF.R.U32.HI R208, RZ, 0x10, R235 ;  /* 0x00000010ffd07819 */ /* 0x000fe200000116eb */
[C---:B------:R-:W-:Y:S01]  /*10d0*/  FADD.FTZ R198, -R252.reuse, R198 ;  /* 0x000000c6fcc67221 */ /* 0x040fe20000010100 */
[C---:B------:R-:W-:Y:S01]  /*10e0*/  FADD.FTZ R186, -R252.reuse, R194 ;  /* 0x000000c2fcba7221 */ /* 0x040fe20000010100 */
[----:B------:R-:W-:Y:S01]  /*10f0*/  FADD.FTZ R194, -R252, R210 ;  /* 0x000000d2fcc27221 */ /* 0x000fe20000010100 */
[----:B------:R-:W-:Y:S01]  /*1100*/  MOV R210, R182 ;  /* 0x000000b600d27202 */ /* 0x000fe20000000f00 */
[----:B------:R-:W-:-:S02]  /*1110*/  HADD2.F32 R208, -RZ, R208.H0_H0 ;  /* 0x200000d0ffd07230 */ /* 0x000fc40000004100 */
[C---:B------:R-:W-:Y:S01]  /*1120*/  FADD.FTZ R182, -R252.reuse, R213 ;  /* 0x000000d5fcb67221 */ /* 0x040fe20000010100 */
[----:B------:R-:W-:Y:S01]  /*1130*/  MOV R213, R198 ;  /* 0x000000c600d57202 */ /* 0x000fe20000000f00 */
[C---:B------:R-:W-:Y:S01]  /*1140*/  FADD.FTZ R198, -R252.reuse, R218 ;  /* 0x000000dafcc67221 */ /* 0x040fe20000010100 */
[----:B------:R-:W-:Y:S01]  /*1150*/  FADD.FTZ R202, -R252, R202 ;  /* 0x000000cafcca7221 */ /* 0x000fe20000010100 */
[----:B------:R-:W-:Y:S01]  /*1160*/  MOV R218, R229 ;  /* 0x000000e500da7202 */ /* 0x000fe20000000f00 */
[----:B------:R-:W-:Y:S01]  /*1170*/  FMUL.FTZ R229, R147, R208 ;  /* 0x000000d093e57220 */ /* 0x000fe20000410000 */
[----:B------:R-:W-:Y:S01]  /*1180*/  SHF.R.U64 R208, R236, 0x10, R237 ;  /* 0x00000010ecd07819 */ /* 0x000fe200000012ed */
[C---:B------:R-:W-:Y:S01]  /*1190*/  FADD.FTZ R187, -R252.reuse, R187 ;  /* 0x000000bbfcbb7221 */ /* 0x040fe20000010100 */
[C---:B------:R-:W-:Y:S01]  /*11a0*/  FADD.FTZ R0, -R252.reuse, R209 ;  /* 0x000000d1fc007221 */ /* 0x040fe20000010100 */
[----:B------:R-:W-:Y:S01]  /*11b0*/  MOV R209, R202 ;  /* 0x000000ca00d17202 */ /* 0x000fe20000000f00 */
[----:B------:R-:W-:Y:S01]  /*11c0*/  FADD.FTZ R202, -R252, R214 ;  /* 0x000000d6fcca7221 */ /* 0x000fe20000010100 */
[----:B------:R-:W-:Y:S01]  /*11d0*/  FMUL.FTZ R214, R220, R187 ;  /* 0x000000bbdcd67220 */ /* 0x000fe20000410000 */
[----:B------:R-:W-:-:S02]  /*11e0*/  HADD2.F32 R208, -RZ, R208.H0_H0 ;  /* 0x200000d0ffd07230 */ /* 0x000fc40000004100 */
[----:B------:R-:W-:Y:S01]  /*11f0*/  FADD.FTZ R183, -R252, R217 ;  /* 0x000000d9fcb77221 */ /* 0x000fe20000010100 */
[----:B------:R-:W-:Y:S01]  /*1200*/  FMUL.FTZ R180, R220, R180 ;  /* 0x000000b4dcb47220 */ /* 0x000fe20000410000 */
[----:B------:R-:W-:Y:S01]  /*1210*/  MOV R217, R228 ;  /* 0x000000e400d97202 */ /* 0x000fe20000000f00 */
[----:B------:R-:W-:Y:S01]  /*1220*/  FADD.FTZ R119, R119, R147 ;  /* 0x0000009377777221 */ /* 0x000fe20000010000 */
[----:B------:R-:W-:Y:S01]  /*1230*/  FFMA.FTZ R67, R147, R214, R67 ;  /* 0x000000d693437223 */ /* 0x000fe20000010043 */
[C---:B------:R-:W-:Y:S01]  /*1240*/  FADD.FTZ R185, -R252.reuse, R185 ;  /* 0x000000b9fcb97221 */ /* 0x040fe20000010100 */
[----:B------:R-:W-:Y:S01]  /*1250*/  FMUL.FTZ R147, R149, R208 ;  /* 0x000000d095937220 */ /* 0x000fe20000410000 */
[----:B------:R-:W-:Y:S01]  /*1260*/  SHF.R.U32.HI R228, RZ, 0x10, R237 ;  /* 0x00000010ffe47819 */ /* 0x000fe200000116ed */
[----:B------:R-:W-:Y:S01]  /*1270*/  FADD.FTZ R191, -R252, R191 ;  /* 0x000000bffcbf7221 */ /* 0x000fe20000010100 */
[----:B------:R-:W-:Y:S01]  /*1280*/  SHF.R.U64 R208, R238, 0x10, R239 ;  /* 0x00000010eed07819 */ /* 0x000fe200000012ef */
[----:B------:R-:W-:Y:S01]  /*1290*/  FADD.FTZ R125, R125, R141 ;  /* 0x0000008d7d7d7221 */ /* 0x000fe20000010000 */
[----:B------:R-:W-:Y:S01]  /*12a0*/  FFMA.FTZ R61, R141, R180, R61 ;  /* 0x000000b48d3d7223 */ /* 0x000fe2000001003d */
[----:B------:R-:W-:Y:S01]  /*12b0*/  FMUL.FTZ R141, R220, R185 ;  /* 0x000000b9dc8d7220 */ /* 0x000fe20000410000 */
[----:B------:R-:W-:Y:S01]  /*12c0*/  MOV R185, R213 ;  /* 0x000000d500b97202 */ /* 0x000fe20000000f00 */
[----:B------:R-:W-:-:S02]  /*12d0*/  HADD2.F32 R228, -RZ, R228.H0_H0 ;  /* 0x200000e4ffe47230 */ /* 0x000fc40000004100 */
[----:B------:R-:W-:Y:S01]  /*12e0*/  FMUL.FTZ R213, R220, R191 ;  /* 0x000000bfdcd57220 */ /* 0x000fe20000410000 */
[----:B------:R-:W-:Y:S02]  /*12f0*/  HADD2.F32 R208, -RZ, R208.H0_H0 ;  /* 0x200000d0ffd07230 */ /* 0x000fe40000004100 */
[----:B------:R-:W-:Y:S01]  /*1300*/  FADD.FTZ R189, -R252, R189 ;  /* 0x000000bdfcbd7221 */ /* 0x000fe20000010100 */
[----:B------:R-:W-:Y:S01]  /*1310*/  FADD.FTZ R107, R107, R151 ;  /* 0x000000976b6b7221 */ /* 0x000fe20000010000 */
[C---:B------:R-:W-:Y:S01]  /*1320*/  FMUL.FTZ R228, R151.reuse, R228 ;  /* 0x000000e497e47220 */ /* 0x040fe20000410000 */
[----:B------:R-:W-:Y:S01]  /*1330*/  FFMA.FTZ R71, R151, R213, R71 ;  /* 0x000000d597477223 */ /* 0x000fe20000010047 */
[----:B------:R-:W-:Y:S01]  /*1340*/  FMUL.FTZ R151, R153, R208 ;  /* 0x000000d099977220 */ /* 0x000fe20000410000 */
[----:B------:R-:W-:Y:S01]  /*1350*/  FADD.FTZ R117, R117, R145 ;  /* 0x0000009175757221 */ /* 0x000fe20000010000 */
[----:B------:R-:W-:Y:S01]  /*1360*/  FFMA.FTZ R65, R145, R141, R65 ;  /* 0x0000008d91417223 */ /* 0x000fe20000010041 */
[----:B------:R-:W-:Y:S01]  /*1370*/  SHF.R.U32.HI R208, RZ, 0x10, R239 ;  /* 0x00000010ffd07819 */ /* 0x000fe200000116ef */
[----:B------:R-:W-:Y:S01]  /*1380*/  FMUL.FTZ R145, R220, R189 ;  /* 0x000000bddc917220 */ /* 0x000fe20000410000 */
[C---:B------:R-:W-:Y:S01]  /*1390*/  FADD.FTZ R193, -R252.reuse, R193 ;  /* 0x000000c1fcc17221 */ /* 0x040fe20000010100 */
[----:B------:R-:W-:Y:S01]  /*13a0*/  FADD.FTZ R195, -R252, R195 ;  /* 0x000000c3fcc37221 */ /* 0x000fe20000010100 */
[----:B------:R-:W-:Y:S01]  /*13b0*/  FADD.FTZ R105, R105, R149 ;  /* 0x0000009569697221 */ /* 0x000fe20000010000 */
[----:B------:R-:W-:Y:S01]  /*13c0*/  FFMA.FTZ R69, R149, R145, R69 ;  /* 0x0000009195457223 */ /* 0x000fe20000010045 */
[----:B------:R-:W-:-:S02]  /*13d0*/  HADD2.F32 R208, -RZ, R208.H0_H0 ;  /* 0x200000d0ffd07230 */ /* 0x000fc40000004100 */
[C---:B------:R-:W-:Y:S01]  /*13e0*/  FMUL.FTZ R149, R220.reuse, R193 ;  /* 0x000000c1dc957220 */ /* 0x040fe20000410000 */
[----:B------:R-:W-:Y:S01]  /*13f0*/  MOV R193, R210 ;  /* 0x000000d200c17202 */ /* 0x000fe20000000f00 */
[----:B------:R-:W-:Y:S01]  /*1400*/  FMUL.FTZ R210, R220, R195 ;  /* 0x000000c3dcd27220 */ /* 0x000fe20000410000 */
[----:B------:R-:W-:Y:S01]  /*1410*/  MOV R195, R227 ;  /* 0x000000e300c37202 */ /* 0x000fe20000000f00 */
[----:B------:R-:W-:Y:S01]  /*1420*/  FMUL.FTZ R227, R155, R208 ;  /* 0x000000d09be37220 */ /* 0x000fe20000410000 */
[----:B------:R-:W-:Y:S01]  /*1430*/  FADD.FTZ R197, -R252, R197 ;  /* 0x000000c5fcc57221 */ /* 0x000fe20000010100 */
[----:B------:R-:W-:Y:S01]  /*1440*/  SHF.R.U64 R208, R240, 0x10, R241 ;  /* 0x00000010f0d07819 */ /* 0x000fe200000012f1 */
[----:B------:R-:W-:Y:S01]  /*1450*/  FADD.FTZ R53, R53, R153 ;  /* 0x0000009935357221 */ /* 0x000fe20000010000 */
[----:B------:R-:W-:Y:S01]  /*1460*/  FFMA.FTZ R73, R153, R149, R73 ;  /* 0x0000009599497223 */ /* 0x000fe20000010049 */
[----:B------:R-:W-:Y:S01]  /*1470*/  FMUL.FTZ R153, R220, R197 ;  /* 0x000000c5dc997220 */ /* 0x000fe20000410000 */
[----:B------:R-:W-:Y:S01]  /*1480*/  MOV R197, R218 ;  /* 0x000000da00c57202 */ /* 0x000fe20000000f00 */
[----:B------:R-:W-:Y:S01]  /*1490*/  HADD2.F32 R208, -RZ, R208.H0_H0 ;  /* 0x200000d0ffd07230 */ /* 0x000fe20000004100 */
[----:B------:R-:W-:Y:S01]  /*14a0*/  SHF.R.U32.HI R218, RZ, 0x10, R243 ;  /* 0x00000010ffda7819 */ /* 0x000fe200000116f3 */
[----:B------:R-:W-:Y:S01]  /*14b0*/  FADD.FTZ R55, R55, R155 ;  /* 0x0000009b37377221 */ /* 0x000fe20000010000 */
[----:B------:R-:W-:Y:S01]  /*14c0*/  FFMA.FTZ R75, R155, R210, R75 ;  /* 0x000000d29b4b7223 */ /* 0x000fe2000001004b */
[----:B------:R-:W-:Y:S01]  /*14d0*/  SHF.R.U32.HI R226, RZ, 0x10, R241 ;  /* 0x00000010ffe27819 */ /* 0x000fe200000116f1 */
[----:B------:R-:W-:Y:S01]  /*14e0*/  FMUL.FTZ R155, R157, R208 ;  /* 0x000000d09d9b7220 */ /* 0x000fe20000410000 */
[----:B------:R-:W-:Y:S01]  /*14f0*/  SHF.R.U64 R208, R242, 0x10, R243 ;  /* 0x00000010f2d07819 */ /* 0x000fe200000012f3 */
[----:B------:R-:W-:-:S02]  /*1500*/  HADD2.F32 R218, -RZ, R218.H0_H0 ;  /* 0x200000daffda7230 */ /* 0x000fc40000004100 */
[----:B------:R-:W-:Y:S01]  /*1510*/  FADD.FTZ R199, -R252, R199 ;  /* 0x000000c7fcc77221 */ /* 0x000fe20000010100 */
[----:B------:R-:W-:Y:S01]  /*1520*/  MOV R191, R219 ;  /* 0x000000db00bf7202 */ /* 0x000fe20000000f00 */
[----:B------:R-:W-:Y:S01]  /*1530*/  HADD2.F32 R226, -RZ, R226.H0_H0 ;  /* 0x200000e2ffe27230 */ /* 0x000fe20000004100 */
[----:B------:R-:W-:Y:S01]  /*1540*/  MOV R187, R209 ;  /* 0x000000d100bb7202 */ /* 0x000fe20000000f00 */
[----:B------:R-:W-:Y:S01]  /*1550*/  FMUL.FTZ R209, R220, R199 ;  /* 0x000000c7dcd17220 */ /* 0x000fe20000410000 */
[----:B------:R-:W-:Y:S02]  /*1560*/  HADD2.F32 R208, -RZ, R208.H0_H0 ;  /* 0x200000d0ffd07230 */ /* 0x000fe40000004100 */
[----:B------:R-:W-:Y:S01]  /*1570*/  FMUL.FTZ R219, R163, R218 ;  /* 0x000000daa3db7220 */ /* 0x000fe20000410000 */
[----:B------:R-:W-:Y:S01]  /*1580*/  SHF.R.U64 R218, R244, 0x10, R245 ;  /* 0x00000010f4da7819 */ /* 0x000fe200000012f5 */
[----:B------:R-:W-:Y:S01]  /*1590*/  FADD.FTZ R203, -R252, R203 ;  /* 0x000000cbfccb7221 */ /* 0x000fe20000010100 */
[----:B------:R-:W-:Y:S01]  /*15a0*/  FMUL.FTZ R226, R159, R226 ;  /* 0x000000e29fe27220 */ /* 0x000fe20000410000 */
        /* <DEDUP_REMOVED lines=8> */
[----:B------:R-:W-:Y:S01]  /*1630*/  SHF.R.U32.HI R218, RZ, 0x10, R245 ;  /* 0x00000010ffda7819 */ /* 0x000fe200000116f5 */
[----:B------:R-:W-:-:S04]  /*1640*/  FADD.FTZ R207, -R252, R207 ;  /* 0x000000cffccf7221 */ /* 0x000fc80000010100 */
[----:B------:R-:W-:Y:S02]  /*1650*/  HADD2.F32 R218, -RZ, R218.H0_H0 ;  /* 0x200000daffda7230 */ /* 0x000fe40000004100 */
[C---:B------:R-:W-:Y:S01]  /*1660*/  FMUL.FTZ R207, R220.reuse, R207 ;  /* 0x000000cfdccf7220 */ /* 0x040fe20000410000 */
[----:B------:R-:W-:Y:S02]  /*1670*/  FADD.FTZ R59, R59, R167 ;  /* 0x000000a73b3b7221 */ /* 0x000fe40000010000 */
[C---:B------:R-:W-:Y:S01]  /*1680*/  FMUL.FTZ R218, R167.reuse, R218 ;  /* 0x000000daa7da7220 */ /* 0x040fe20000410000 */
[----:B------:R-:W-:Y:S01]  /*1690*/  FFMA.FTZ R91, R167, R207, R91 ;  /* 0x000000cfa75b7223 */ /* 0x000fe2000001005b */
[----:B------:R-:W-:Y:S01]  /*16a0*/  FMUL.FTZ R167, R220, R0 ;  /* 0x00000000dca77220 */ /* 0x000fe20000410000 */
[----:B------:R-:W-:-:S05]  /*16b0*/  SHF.R.U32.HI R0, RZ, 0x10, R247 ;  /* 0x00000010ff007819 */ /* 0x000fca00000116f7 */
[----:B------:R-:W-:Y:S01]  /*16c0*/  HADD2.F32 R0, -RZ, R0.H0_H0 ;  /* 0x20000000ff007230 */ /* 0x000fe20000004100 */
[----:B------:R-:W-:Y:S01]  /*16d0*/  MOV R189, R217 ;  /* 0x000000d900bd7202 */ /* 0x000fe20000000f00 */
[----:B------:R-:W-:Y:S01]  /*16e0*/  FMUL.FTZ R206, R220, R206 ;  /* 0x000000cedcce7220 */ /* 0x000fe20000410000 */
[C---:B------:R-:W-:Y:S01]  /*16f0*/  FADD.FTZ R215, -R252.reuse, R215 ;  /* 0x000000d7fcd77221 */ /* 0x040fe20000010100 */
[C---:B------:R-:W-:Y:S01]  /*1700*/  FADD.FTZ R201, -R252.reuse, R201 ;  /* 0x000000c9fcc97221 */ /* 0x040fe20000010100 */
[----:B------:R-:W-:Y:S02]  /*1710*/  FADD.FTZ R205, -R252, R205 ;  /* 0x000000cdfccd7221 */ /* 0x000fe40000010100 */
[----:B------:R-:W-:Y:S01]  /*1720*/  FMUL.FTZ R203, R220, R215 ;  /* 0x000000d7dccb7220 */ /* 0x000fe20000410000 */
[----:B------:R-:W-:Y:S01]  /*1730*/  FADD.FTZ R121, R121, R157 ;  /* 0x0000009d79797221 */ /* 0x000fe20000010000 */
[----:B----4-:R-:W-:Y:S01]  /*1740*/  FMUL.FTZ R217, R171, R0 ;  /* 0x00000000abd97220 */ /* 0x010fe20000410000 */
[----:B------:R-:W-:Y:S01]  /*1750*/  SHF.R.U64 R0, R248, 0x10, R249 ;  /* 0x00000010f8007819 */ /* 0x000fe200000012f9 */
[----:B------:R-:W-:-:S04]  /*1760*/  FADD.FTZ R131, R131, R171 ;  /* 0x000000ab83837221 */ /* 0x000fc80000010000 */
[----:B------:R-:W-:Y:S02]  /*1770*/  HADD2.F32 R0, -RZ, R0.H0_H0 ;  /* 0x20000000ff007230 */ /* 0x000fe40000004100 */
[----:B------:R-:W-:Y:S01]  /*1780*/  FFMA.FTZ R95, R171, R206, R95 ;  /* 0x000000ceab5f7223 */ /* 0x000fe2000001005f */
[----:B------:R-:W-:Y:S01]  /*1790*/  FFMA.FTZ R81, R157, R153, R81 ;  /* 0x000000999d517223 */ /* 0x000fe20000010051 */
[----:B------:R-:W-:Y:S01]  /*17a0*/  FMUL.FTZ R157, R220, R201 ;  /* 0x000000c9dc9d7220 */ /* 0x000fe20000410000 */
[----:B------:R-:W-:Y:S01]  /*17b0*/  SHF.R.U64 R252, R246, 0x10, R247 ;  /* 0x00000010f6fc7819 */ /* 0x000fe200000012f7 */
[----:B------:R-:W-:Y:S02]  /*17c0*/  FADD.FTZ R109, R109, R161 ;  /* 0x000000a16d6d7221 */ /* 0x000fe40000010000 */
[----:B------:R-:W-:Y:S01]  /*17d0*/  FFMA.FTZ R85, R161, R157, R85 ;  /* 0x0000009da1557223 */ /* 0x000fe20000010055 */
[----:B------:R-:W-:Y:S01]  /*17e0*/  FMUL.FTZ R161, R220, R205 ;  /* 0x000000cddca17220 */ /* 0x000fe20000410000 */
[----:B------:R-:W-:-:S02]  /*17f0*/  HADD2.F32 R252, -RZ, R252.H0_H0 ;  /* 0x200000fcfffc7230 */ /* 0x000fc40000004100 */
[----:B------:R-:W-:Y:S01]  /*1800*/  FMUL.FTZ R171, R173, R0 ;  /* 0x00000000adab7220 */ /* 0x000fe20000410000 */
[----:B------:R-:W-:-:S05]  /*1810*/  SHF.R.U32.HI R0, RZ, 0x10, R249 ;  /* 0x00000010ff007819 */ /* 0x000fca00000116f9 */
[----:B------:R-:W-:-:S05]  /*1820*/  HADD2.F32 R0, -RZ, R0.H0_H0 ;  /* 0x20000000ff007230 */ /* 0x000fca0000004100 */
[----:B------:R-:W-:Y:S01]  /*1830*/  FMUL.FTZ R215, R175, R0 ;  /* 0x00000000afd77220 */ /* 0x000fe20000410000 */
[----:B------:R-:W-:Y:S01]  /*1840*/  SHF.R.U64 R0, R250, 0x10, R251 ;  /* 0x00000010fa007819 */ /* 0x000fe200000012fb */
[----:B------:R-:W-:-:S04]  /*1850*/  FADD.FTZ R115, R115, R175 ;  /* 0x000000af73737221 */ /* 0x000fc80000010000 */
[----:B------:R-:W-:Y:S02]  /*1860*/  HADD2.F32 R0, -RZ, R0.H0_H0 ;  /* 0x20000000ff007230 */ /* 0x000fe40000004100 */
[----:B------:R-:W-:Y:S01]  /*1870*/  FFMA.FTZ R99, R175, R203, R99 ;  /* 0x000000cbaf637223 */ /* 0x000fe20000010063 */
[----:B------:R-:W-:Y:S01]  /*1880*/  FADD.FTZ R57, R57, R165 ;  /* 0x000000a539397221 */ /* 0x000fe20000010000 */
[----:B------:R-:W-:Y:S01]  /*1890*/  FFMA.FTZ R89, R165, R161, R89 ;  /* 0x000000a1a5597223 */ /* 0x000fe20000010059 */
[----:B------:R-:W-:Y:S01]  /*18a0*/  FMUL.FTZ R165, R169, R252 ;  /* 0x000000fca9a57220 */ /* 0x000fe20000410000 */
[----:B------:R-:W-:Y:S01]  /*18b0*/  FADD.FTZ R129, R129, R169 ;  /* 0x000000a981817221 */ /* 0x000fe20000010000 */
[----:B------:R-:W-:Y:S01]  /*18c0*/  FFMA.FTZ R93, R169, R167, R93 ;  /* 0x000000a7a95d7223 */ /* 0x000fe2000001005d */
[C---:B------:R-:W-:Y:S01]  /*18d0*/  FMUL.FTZ R169, R220.reuse, R182 ;  /* 0x000000b6dca97220 */ /* 0x040fe20000410000 */
[----:B------:R-:W-:Y:S01]  /*18e0*/  FMUL.FTZ R175, R177, R0 ;  /* 0x00000000b1af7220 */ /* 0x000fe20000410000 */
[----:B------:R-:W-:Y:S01]  /*18f0*/  SHF.R.U32.HI R0, RZ, 0x10, R251 ;  /* 0x00000010ff007819 */ /* 0x000fe200000116fb */
[----:B------:R-:W-:Y:S01]  /*1900*/  FADD.FTZ R113, R113, R173 ;  /* 0x000000ad71717221 */ /* 0x000fe20000010000 */
[----:B------:R-:W-:Y:S01]  /*1910*/  FFMA.FTZ R97, R173, R169, R97 ;  /* 0x000000a9ad617223 */ /* 0x000fe20000010061 */
[----:B------:R-:W-:Y:S01]  /*1920*/  MOV R199, R211 ;  /* 0x000000d300c77202 */ /* 0x000fe20000000f00 */
[----:B------:R-:W-:Y:S01]  /*1930*/  FMUL.FTZ R173, R220, R183 ;  /* 0x000000b7dcad7220 */ /* 0x000fe20000410000 */
[----:B------:R-:W-:-:S02]  /*1940*/  HADD2.F32 R0, -RZ, R0.H0_H0 ;  /* 0x20000000ff007230 */ /* 0x000fc40000004100 */
[----:B------:R-:W-:Y:S01]  /*1950*/  FADD.FTZ R137, R137, R177 ;  /* 0x000000b189897221 */ /* 0x000fe20000010000 */
[----:B------:R-:W-:Y:S01]  /*1960*/  FFMA.FTZ R101, R177, R173, R101 ;  /* 0x000000adb1657223 */ /* 0x000fe20000010065 */
[----:B------:R-:W-:Y:S02]  /*1970*/  HADD2.F32 R177, -RZ, R232.H0_H0 ;  /* 0x200000e8ffb17230 */ /* 0x000fe40000004100 */
[----:B------:R-:W-:Y:S01]  /*1980*/  FMUL.FTZ R211, R179, R0 ;  /* 0x00000000b3d37220 */ /* 0x000fe20000410000 */
[C---:B------:R-:W-:Y:S01]  /*1990*/  FMUL.FTZ R0, R220.reuse, R199 ;  /* 0x000000c7dc007220 */ /* 0x040fe20000410000 */
[----:B------:R-:W-:Y:S01]  /*19a0*/  FMUL.FTZ R212, R220, R212 ;  /* 0x000000d4dcd47220 */ /* 0x000fe20000410000 */
[----:B------:R-:W-:Y:S01]  /*19b0*/  FADD.FTZ R124, R124, R140 ;  /* 0x0000008c7c7c7221 */ /* 0x000fe20000010000 */
[----:B------:R-:W-:Y:S01]  /*19c0*/  FADD.FTZ R139, R139, R179 ;  /* 0x000000b38b8b7221 */ /* 0x000fe20000010000 */
[C---:B------:R-:W-:Y:S01]  /*19d0*/  FFMA.FTZ R60, R140.reuse, R0, R60 ;  /* 0x000000008c3c7223 */ /* 0x040fe2000001003c */
[----:B------:R-:W-:Y:S01]  /*19e0*/  FFMA.FTZ R103, R179, R212, R103 ;  /* 0x000000d4b3677223 */ /* 0x000fe20000010067 */
[----:B------:R-:W-:Y:S01]  /*19f0*/  FMUL.FTZ R140, R140, R177 ;  /* 0x000000b18c8c7220 */ /* 0x000fe20000410000 */
[----:B------:R-:W-:Y:S01]  /*1a00*/  FMUL.FTZ R177, R220, R197 ;  /* 0x000000c5dcb17220 */ /* 0x000fe20000410000 */
[----:B------:R-:W-:-:S02]  /*1a10*/  HADD2.F32 R179, -RZ, R233.H0_H0 ;  /* 0x200000e9ffb37230 */ /* 0x000fc40000004100 */
[----:B------:R-:W-:Y:S01]  /*1a20*/  FADD.FTZ R126, R126, R142 ;  /* 0x0000008e7e7e7221 */ /* 0x000fe20000010000 */
[C---:B------:R-:W-:Y:S01]  /*1a30*/  FFMA.FTZ R62, R142.reuse, R177, R62 ;  /* 0x000000b18e3e7223 */ /* 0x040fe2000001003e */
[----:B------:R-:W-:Y:S02]  /*1a40*/  HADD2.F32 R183, -RZ, R234.H0_H0 ;  /* 0x200000eaffb77230 */ /* 0x000fe40000004100 */
[----:B------:R-:W-:Y:S01]  /*1a50*/  FMUL.FTZ R142, R142, R179 ;  /* 0x000000b38e8e7220 */ /* 0x000fe20000410000 */
[----:B------:R-:W-:Y:S01]  /*1a60*/  FMUL.FTZ R179, R220, R195 ;  /* 0x000000c3dcb37220 */ /* 0x000fe20000410000 */
[----:B------:R-:W-:Y:S01]  /*1a70*/  FADD.FTZ R116, R116, R144 ;  /* 0x0000009074747221 */ /* 0x000fe20000010000 */
[----:B------:R-:W-:Y:S02]  /*1a80*/  FMUL.FTZ R182, R220, R193 ;  /* 0x000000c1dcb67220 */ /* 0x000fe40000410000 */
[C---:B------:R-:W-:Y:S01]  /*1a90*/  FFMA.FTZ R64, R144.reuse, R179, R64 ;  /* 0x000000b390407223 */ /* 0x040fe20000010040 */
[----:B------:R-:W-:Y:S01]  /*1aa0*/  FMUL.FTZ R144, R144, R183 ;  /* 0x000000b790907220 */ /* 0x000fe20000410000 */
[----:B------:R-:W-:-:S02]  /*1ab0*/  HADD2.F32 R183, -RZ, R235.H0_H0 ;  /* 0x200000ebffb77230 */ /* 0x000fc40000004100 */
[----:B------:R-:W-:Y:S01]  /*1ac0*/  FADD.FTZ R118, R118, R146 ;  /* 0x0000009276767221 */ /* 0x000fe20000010000 */
[C---:B------:R-:W-:Y:S01]  /*1ad0*/  FFMA.FTZ R66, R146.reuse, R182, R66 ;  /* 0x000000b692427223 */ /* 0x040fe20000010042 */
[----:B------:R-:W-:Y:S01]  /*1ae0*/  MOV R195, R185 ;  /* 0x000000b900c37202 */ /* 0x000fe20000000f00 */
        /* <DEDUP_REMOVED lines=14> */
[----:B------:R-:W-:-:S03]  /*1bd0*/  FADD.FTZ R52, R52, R152 ;  /* 0x0000009834347221 */ /* 0x000fc60000010000 */
[C---:B------:R-:W-:Y:S01]  /*1be0*/  FFMA.FTZ R72, R152.reuse, R185, R72 ;  /* 0x000000b998487223 */ /* 0x040fe20000010048 */
[----:B------:R-:W-:Y:S01]  /*1bf0*/  FMUL.FTZ R152, R152, R187 ;  /* 0x000000bb98987220 */ /* 0x000fe20000410000 */
[----:B------:R-:W-:Y:S02]  /*1c00*/  HADD2.F32 R187, -RZ, R239.H0_H0 ;  /* 0x200000efffbb7230 */ /* 0x000fe40000004100 */
[----:B------:R-:W-:Y:S01]  /*1c10*/  FMUL.FTZ R186, R220, R186 ;  /* 0x000000badcba7220 */ /* 0x000fe20000410000 */
[----:B------:R-:W-:Y:S01]  /*1c20*/  FADD.FTZ R54, R54, R154 ;  /* 0x0000009a36367221 */ /* 0x000fe20000010000 */
[----:B------:R-:W-:Y:S02]  /*1c30*/  FFMA.FTZ R189, R0, R140, RZ ;  /* 0x0000008c00bd7223 */ /* 0x000fe400000100ff */
[C---:B------:R-:W-:Y:S01]  /*1c40*/  FFMA.FTZ R74, R154.reuse, R186, R74 ;  /* 0x000000ba9a4a7223 */ /* 0x040fe2000001004a */
[----:B------:R-:W-:Y:S01]  /*1c50*/  FMUL.FTZ R187, R154, R187 ;  /* 0x000000bb9abb7220 */ /* 0x000fe20000410000 */
[----:B------:R-:W-:Y:S01]  /*1c60*/  FADD.FTZ R154, RZ, R140 ;  /* 0x0000008cff9a7221 */ /* 0x000fe20000010000 */
[----:B------:R-:W-:-:S03]  /*1c70*/  FFMA.FTZ R252, R180, R181, R189 ;  /* 0x000000b5b4fc7223 */ /* 0x000fc600000100bd */
[----:B------:R-:W-:Y:S01]  /*1c80*/  FADD.FTZ R191, R181, R154 ;  /* 0x0000009ab5bf7221 */ /* 0x000fe20000010000 */
[----:B------:R-:W-:-:S03]  /*1c90*/  FFMA.FTZ R189, R177, R142, R252 ;  /* 0x0000008eb1bd7223 */ /* 0x000fc600000100fc */
[----:B------:R-:W-:Y:S01]  /*1ca0*/  FADD.FTZ R193, R142, R191 ;  /* 0x000000bf8ec17221 */ /* 0x000fe20000010000 */
[----:B------:R-:W-:Y:S01]  /*1cb0*/  FFMA.FTZ R252, R216, R230, R189 ;  /* 0x000000e6d8fc7223 */ /* 0x000fe200000100bd */
[----:B------:R-:W-:Y:S02]  /*1cc0*/  HADD2.F32 R191, -RZ, R240.H0_H0 ;  /* 0x200000f0ffbf7230 */ /* 0x000fe40000004100 */
[----:B------:R-:W-:Y:S01]  /*1cd0*/  FADD.FTZ R193, R230, R193 ;  /* 0x000000c1e6c17221 */ /* 0x000fe20000010000 */
[----:B------:R-:W-:Y:S01]  /*1ce0*/  FMUL.FTZ R154, R220, R188 ;  /* 0x000000bcdc9a7220 */ /* 0x000fe20000410000 */
[----:B------:R-:W-:Y:S02]  /*1cf0*/  FFMA.FTZ R252, R179, R144, R252 ;  /* 0x00000090b3fc7223 */ /* 0x000fe400000100fc */
[----:B------:R-:W-:Y:S01]  /*1d00*/  FADD.FTZ R193, R144, R193 ;  /* 0x000000c190c17221 */ /* 0x000fe20000010000 */
[----:B------:R-:W-:Y:S01]  /*1d10*/  FADD.FTZ R120, R120, R156 ;  /* 0x0000009c78787221 */ /* 0x000fe20000010000 */
[C---:B------:R-:W-:Y:S01]  /*1d20*/  FFMA.FTZ R80, R156.reuse, R154, R80 ;  /* 0x0000009a9c507223 */ /* 0x040fe20000010050 */
[----:B------:R-:W-:Y:S01]  /*1d30*/  FMUL.FTZ R188, R156, R191 ;  /* 0x000000bf9cbc7220 */ /* 0x000fe20000410000 */
[----:B------:R-:W-:Y:S01]  /*1d40*/  FMUL.FTZ R156, R220, R195 ;  /* 0x000000c3dc9c7220 */ /* 0x000fe20000410000 */
[----:B------:R-:W-:Y:S01]  /*1d50*/  FFMA.FTZ R189, R141, R143, R252 ;  /* 0x0000008f8dbd7223 */ /* 0x000fe200000100fc */
[----:B------:R-:W-:Y:S01]  /*1d60*/  FADD.FTZ R195, R143, R193 ;  /* 0x000000c18fc37221 */ /* 0x000fe20000010000 */
[----:B------:R-:W-:-:S02]  /*1d70*/  HADD2.F32 R193, -RZ, R241.H0_H0 ;  /* 0x200000f1ffc17230 */ /* 0x000fc40000004100 */
[----:B------:R-:W-:Y:S01]  /*1d80*/  FFMA.FTZ R191, R182, R146, R189 ;  /* 0x00000092b6bf7223 */ /* 0x000fe200000100bd */
[----:B------:R-:W-:Y:S02]  /*1d90*/  FADD.FTZ R252, R146, R195 ;  /* 0x000000c392fc7221 */ /* 0x000fe40000010000 */
[----:B------:R-:W-:Y:S01]  /*1da0*/  FMUL.FTZ R189, R158, R193 ;  /* 0x000000c19ebd7220 */ /* 0x000fe20000410000 */
[----:B------:R-:W-:Y:S01]  /*1db0*/  FFMA.FTZ R193, R214, R229, R191 ;  /* 0x000000e5d6c17223 */ /* 0x000fe200000100bf */
[----:B------:R-:W-:Y:S01]  /*1dc0*/  FADD.FTZ R191, R229, R252 ;  /* 0x000000fce5bf7221 */ /* 0x000fe20000010000 */
        /* <DEDUP_REMOVED lines=20> */
[----:B------:R-:W-:Y:S02]  /*1f10*/  HADD2.F32 R191, -RZ, R243.H0_H0 ;  /* 0x200000f3ffbf7230 */ /* 0x000fe40000004100 */
        /* <DEDUP_REMOVED lines=9> */
[----:B------:R-:W-:Y:S01]  /*1fb0*/  FMUL.FTZ R192, R164, R195 ;  /* 0x000000c3a4c07220 */ /* 0x000fe20000410000 */
[----:B------:R-:W-:Y:S01]  /*1fc0*/  FFMA.FTZ R252, R154, R188, R197 ;  /* 0x000000bc9afc7223 */ /* 0x000fe200000100c5 */
[----:B------:R-:W-:Y:S01]  /*1fd0*/  FADD.FTZ R195, R188, R193 ;  /* 0x000000c1bcc37221 */ /* 0x000fe20000010000 */
        /* <DEDUP_REMOVED lines=18> */
[----:B------:R-:W-:Y:S02]  /*2100*/  HADD2.F32 R197, -RZ, R246.H0_H0 ;  /* 0x200000f6ffc57230 */ /* 0x000fe40000004100 */
[----:B------:R-:W-:Y:S01]  /*2110*/  FFMA.FTZ R195, R160, R191, R195 ;  /* 0x000000bfa0c37223 */ /* 0x000fe200000100c3 */
[----:B------:R-:W-:Y:S01]  /*2120*/  FADD.FTZ R252, R191, R252 ;  /* 0x000000fcbffc7221 */ /* 0x000fe20000010000 */
[----:B------:R-:W-:Y:S01]  /*2130*/  FADD.FTZ R128, R128, R168 ;  /* 0x000000a880807221 */ /* 0x000fe20000010000 */
[----:B------:R-:W-:Y:S01]  /*2140*/  FFMA.FTZ R92, R168, R193, R92 ;  /* 0x000000c1a85c7223 */ /* 0x000fe2000001005c */
[----:B------:R-:W-:Y:S01]  /*2150*/  FFMA.FTZ R199, R208, R219, R195 ;  /* 0x000000dbd0c77223 */ /* 0x000fe200000100c3 */
[----:B------:R-:W-:Y:S01]  /*2160*/  FMUL.FTZ R168, R168, R197 ;  /* 0x000000c5a8a87220 */ /* 0x000fe20000410000 */
[----:B------:R-:W-:Y:S01]  /*2170*/  FADD.FTZ R195, R219, R252 ;  /* 0x000000fcdbc37221 */ /* 0x000fe20000010000 */
[----:B------:R-:W-:-:S02]  /*2180*/  HADD2.F32 R197, -RZ, R247.H0_H0 ;  /* 0x200000f7ffc57230 */ /* 0x000fc40000004100 */
[----:B------:R-:W-:Y:S01]  /*2190*/  FFMA.FTZ R204, R162, R192, R199 ;  /* 0x000000c0a2cc7223 */ /* 0x000fe200000100c7 */
[----:B------:R-:W-:Y:S01]  /*21a0*/  FMUL.FTZ R194, R220, R194 ;  /* 0x000000c2dcc27220 */ /* 0x000fe20000410000 */
[----:B------:R-:W-:Y:S01]  /*21b0*/  FADD.FTZ R252, R192, R195 ;  /* 0x000000c3c0fc7221 */ /* 0x000fe20000010000 */
[----:B------:R-:W-:Y:S01]  /*21c0*/  FMUL.FTZ R195, R170, R197 ;  /* 0x000000c5aac37220 */ /* 0x000fe20000410000 */
[----:B------:R-:W-:Y:S02]  /*21d0*/  FFMA.FTZ R197, R161, R163, R204 ;  /* 0x000000a3a1c57223 */ /* 0x000fe400000100cc */
[----:B------:R-:W-:Y:S01]  /*21e0*/  FADD.FTZ R199, R163, R252 ;  /* 0x000000fca3c77221 */ /* 0x000fe20000010000 */
[----:B------:R-:W-:Y:S01]  /*21f0*/  FADD.FTZ R130, R130, R170 ;  /* 0x000000aa82827221 */ /* 0x000fe20000010000 */
[----:B------:R-:W-:Y:S01]  /*2200*/  FFMA.FTZ R94, R170, R194, R94 ;  /* 0x000000c2aa5e7223 */ /* 0x000fe2000001005e */
[----:B------:R-:W-:Y:S01]  /*2210*/  FMUL.FTZ R170, R220, R196 ;  /* 0x000000c4dcaa7220 */ /* 0x000fe20000410000 */
[----:B------:R-:W-:Y:S01]  /*2220*/  FFMA.FTZ R196, R164, R166, R197 ;  /* 0x000000a6a4c47223 */ /* 0x000fe200000100c5 */
[----:B------:R-:W-:Y:S01]  /*2230*/  FADD.FTZ R199, R166, R199 ;  /* 0x000000c7a6c77221 */ /* 0x000fe20000010000 */
[----:B------:R-:W-:-:S02]  /*2240*/  HADD2.F32 R197, -RZ, R248.H0_H0 ;  /* 0x200000f8ffc57230 */ /* 0x000fc40000004100 */
        /* <DEDUP_REMOVED lines=23> */
[----:B------:R-:W-:Y:S01]  /*23c0*/  FADD.FTZ R200, R200, R171 ;  /* 0x000000abc8c87221 */ /* 0x000fe20000010000 */
[----:B------:R-:W-:Y:S02]  /*23d0*/  FADD.FTZ R136, R136, R176 ;  /* 0x000000b088887221 */ /* 0x000fe40000010000 */
[----:B------:R-:W-:Y:S01]  /*23e0*/  FFMA.FTZ R202, R172, R197, R199 ;  /* 0x000000c5acca7223 */ /* 0x000fe200000100c7 */
[----:B------:R-:W-:Y:S01]  /*23f0*/  FADD.FTZ R200, R200, R197 ;  /* 0x000000c5c8c87221 */ /* 0x000fe20000010000 */
[C---:B------:R-:W-:Y:S01]  /*2400*/  FFMA.FTZ R100, R176.reuse, R174, R100 ;  /* 0x000000aeb0647223 */ /* 0x040fe20000010064 */
[----:B------:R-:W-:Y:S01]  /*2410*/  FMUL.FTZ R176, R176, R201 ;  /* 0x000000c9b0b07220 */ /* 0x000fe20000410000 */
        /* <DEDUP_REMOVED lines=14> */
[----:B------:R-:W-:Y:S01]  /*2500*/  FADD.FTZ R199, R202, R211 ;  /* 0x000000d3cac77221 */ /* 0x000fe20000010000 */
[----:B------:R-:W-:Y:S06]  /*2510*/  BRA `(.L_x_21649) ;  /* 0x0000000800087947 */ /* 0x000fec0003800000 */
.L_x_21648:
[----:B-----5:R-:W-:Y:S01]  /*2520*/  ISETP.GE.AND P3, PT, R223, 0x1, PT ;  /* 0x00000001df00780c */ /* 0x020fe20003f66270 */
[----:B------:R-:W-:Y:S01]  /*2530*/  HFMA2 R8, -RZ, RZ, 0, 0 ;  /* 0x00000000ff087431 */ /* 0x000fe200000001ff */
[----:B------:R-:W-:Y:S01]  /*2540*/  MOV R224, UR14 ;  /* 0x0000000e00e07c02 */ /* 0x000fe20008000f00 */
[----:B------:R-:W-:Y:S01]  /*2550*/  HFMA2 R200, -RZ, RZ, 0, 0 ;  /* 0x00000000ffc87431 */ /* 0x000fe200000001ff */
        /* <DEDUP_REMOVED lines=10> */
[----:B-1----:R-:W-:-:S04]  /*2600*/  @P3 LOP3.LUT R4, R4, 0x1f, RZ, 0xc0, !PT ;  /* 0x0000001f04043812 */ /* 0x002fc800078ec0ff */
[----:B------:R-:W-:Y:S01]  /*2610*/  @P3 LEA.HI.SX32 R8, R3, R4, 0x1e ;  /* 0x0000000403083211 */ /* 0x000fe200078ff2ff */
[----:B------:R-:W-:Y:S06]  /*2620*/  @P0 BRA `(.L_x_21650) ;  /* 0x0000000000bc0947 */ /* 0x000fec0003800000 */
[----:B------:R-:W-:Y:S01]  /*2630*/  STL.64 [R1+0x28], R20 ;  /* 0x0000281401007387 */ /* 0x000fe20000100a00 */
[----:B------:R-:W-:-:S03]  /*2640*/  IADD3 R10, PT, PT, R8, 0x20, RZ ;  /* 0x00000020080a7810 */ /* 0x000fc60007ffe0ff */
[----:B------:R-:W-:Y:S04]  /*2650*/  STL.64 [R1+0x20], R18 ;  /* 0x0000201201007387 */ /* 0x000fe80000100a00 */
[----:B------:R-:W-:Y:S04]  /*2660*/  STL.64 [R1+0x18], R16 ;  /* 0x0000181001007387 */ /* 0x000fe80000100a00 */
[----:B------:R-:W-:Y:S04]  /*2670*/  STL.64 [R1+0x10], R14 ;  /* 0x0000100e01007387 */ /* 0x000fe80000100a00 */
[----:B------:R0:W-:Y:S02]  /*2680*/  STL.64 [R1+0x8], R12 ;  /* 0x0000080c01007387 */ /* 0x0001e40000100a00 */
[----:B0-----:R-:W0:Y:S01]  /*2690*/  LDC.64 R12, c[0x0][0x3b0] ;  /* 0x0000ec00ff0c7b82 */ /* 0x001e220000000a00 */
[----:B------:R-:W-:-:S02]  /*26a0*/  IADD3 R2, PT, PT, R8, 0x40, RZ ;  /* 0x0000004008027810 */ /* 0x000fc40007ffe0ff */
[C---:B------:R-:W-:Y:S02]  /*26b0*/  IADD3 R4, PT, PT, R8.reuse, 0x60, RZ ;  /* 0x0000006008047810 */ /* 0x040fe40007ffe0ff */
[C---:B------:R-:W-:Y:S02]  /*26c0*/  IADD3 R6, PT, PT, R8.reuse, 0x80, RZ ;  /* 0x0000008008067810 */ /* 0x040fe40007ffe0ff */
[C---:B------:R-:W-:Y:S02]  /*26d0*/  IADD3 R202, PT, PT, R8.reuse, 0xc0, RZ ;  /* 0x000000c008ca7810 */ /* 0x040fe40007ffe0ff */
[C---:B------:R-:W-:Y:S02]  /*26e0*/  IADD3 R204, PT, PT, R8.reuse, 0xa0, RZ ;  /* 0x000000a008cc7810 */ /* 0x040fe40007ffe0ff */
[C---:B------:R-:W-:Y:S02]  /*26f0*/  IADD3 R201, PT, PT, R8.reuse, 0xe0, RZ ;  /* 0x000000e008c97810 */ /* 0x040fe40007ffe0ff */
[----:B------:R-:W-:Y:S01]  /*2700*/  IADD3 R9, PT, PT, R8, 0x120, RZ ;  /* 0x0000012008097810 */ /* 0x000fe20007ffe0ff */
[----:B0-----:R-:W-:-:S06]  /*2710*/  IMAD.WIDE.U32 R10, R10, 0x4, R12 ;  /* 0x000000040a0a7825 */ /* 0x001fcc00078e000c */
[----:B------:R0:W5:Y:S01]  /*2720*/  LDG.E R10, desc[UR6][R10.64] ;  /* 0x000000060a0a7981 */ /* 0x000162000c1e1900 */
[----:B------:R-:W-:-:S04]  /*2730*/  IMAD.WIDE.U32 R2, R2, 0x4, R12 ;  /* 0x0000000402027825 */ /* 0x000fc800078e000c */
[----:B------:R-:W-:-:S04]  /*2740*/  IMAD.WIDE.U32 R4, R4, 0x4, R12 ;  /* 0x0000000404047825 */ /* 0x000fc800078e000c */
[----:B------:R-:W-:Y:S01]  /*2750*/  IMAD.WIDE.U32 R6, R6, 0x4, R12 ;  /* 0x0000000406067825 */ /* 0x000fe200078e000c */
[----:B0-----:R-:W-:-:S03]  /*2760*/  IADD3 R11, PT, PT, R8, 0x100, RZ ;  /* 0x00000100080b7810 */ /* 0x001fc60007ffe0ff */
[--C-:B------:R-:W-:Y:S02]  /*2770*/  IMAD.WIDE.U32 R18, R202, 0x4, R12.reuse ;  /* 0x00000004ca127825 */ /* 0x100fe400078e000c */
[----:B------:R-:W5:Y:S02]  /*2780*/  LDG.E R7, desc[UR6][R6.64] ;  /* 0x0000000606077981 */ /* 0x000f64000c1e1900 */
[----:B------:R-:W-:-:S04]  /*2790*/  IMAD.WIDE.U32 R20, R11, 0x4, R12 ;  /* 0x000000040b147825 */ /* 0x000fc800078e000c */
[----:B------:R-:W-:-:S04]  /*27a0*/  IMAD.WIDE.U32 R204, R204, 0x4, R12 ;  /* 0x00000004cccc7825 */ /* 0x000fc800078e000c */
[--C-:B------:R-:W-:Y:S01]  /*27b0*/  IMAD.WIDE.U32 R16, R201, 0x4, R12.reuse ;  /* 0x00000004c9107825 */ /* 0x100fe200078e000c */
[----:B------:R0:W5:Y:S03]  /*27c0*/  LDG.E R6, desc[UR6][R204.64] ;  /* 0x00000006cc067981 */ /* 0x000166000c1e1900 */
[--C-:B------:R-:W-:Y:S02]  /*27d0*/  IMAD.WIDE.U32 R14, R8, 0x4, R12.reuse ;  /* 0x00000004080e7825 */ /* 0x100fe400078e000c */
[----:B------:R1:W5:Y:S02]  /*27e0*/  LDG.E R8, desc[UR6][R4.64] ;  /* 0x0000000604087981 */ /* 0x000364000c1e1900 */
[----:B------:R-:W-:Y:S02]  /*27f0*/  IMAD.WIDE.U32 R12, R9, 0x4, R12 ;  /* 0x00000004090c7825 */ /* 0x000fe400078e000c */
[----:B------:R2:W5:Y:S01]  /*2800*/  LDG.E R9, desc[UR6][R2.64] ;  /* 0x0000000602097981 */ /* 0x000562000c1e1900 */
[----:B0-----:R-:W-:-:S02]  /*2810*/  MOV R204, R16 ;  /* 0x0000001000cc7202 */ /* 0x001fc40000000f00 */
[----:B------:R-:W-:Y:S01]  /*2820*/  MOV R205, R17 ;  /* 0x0000001100cd7202 */ /* 0x000fe20000000f00 */
[----:B------:R0:W5:Y:S01]  /*2830*/  LDG.E R11, desc[UR6][R14.64] ;  /* 0x000000060e0b7981 */ /* 0x000162000c1e1900 */
[----:B-1----:R-:W-:Y:S02]  /*2840*/  MOV R5, R19 ;  /* 0x0000001300057202 */ /* 0x002fe40000000f00 */
[----:B------:R-:W-:Y:S02]  /*2850*/  MOV R4, R18 ;  /* 0x0000001200047202 */ /* 0x000fe40000000f00 */
[----:B--2---:R-:W-:Y:S02]  /*2860*/  MOV R3, R21 ;  /* 0x0000001500037202 */ /* 0x004fe40000000f00 */
[----:B------:R-:W-:Y:S01]  /*2870*/  MOV R2, R20 ;  /* 0x0000001400027202 */ /* 0x000fe20000000f00 */
[----:B------:R0:W5:Y:S04]  /*2880*/  LDG.E R5, desc[UR6][R4.64] ;  /* 0x0000000604057981 */ /* 0x000168000c1e1900 */
[----:B------:R0:W5:Y:S04]  /*2890*/  LDL.LU.64 R20, [R1+0x28] ;  /* 0x0000280001147983 */ /* 0x0001680000300a00 */
[----:B------:R0:W5:Y:S04]  /*28a0*/  LDL.LU.64 R18, [R1+0x20] ;  /* 0x0000200001127983 */ /* 0x0001680000300a00 */
[----:B------:R0:W5:Y:S04]  /*28b0*/  LDL.LU.64 R16, [R1+0x18] ;  /* 0x0000180001107983 */ /* 0x0001680000300a00 */
[----:B------:R0:W5:Y:S04]  /*28c0*/  LDG.E R3, desc[UR6][R2.64] ;  /* 0x0000000602037981 */ /* 0x000168000c1e1900 */
[----:B------:R0:W5:Y:S04]  /*28d0*/  LDL.LU.64 R14, [R1+0x10] ;  /* 0x00001000010e7983 */ /* 0x0001680000300a00 */
[----:B------:R0:W5:Y:S04]  /*28e0*/  LDG.E R4, desc[UR6][R204.64] ;  /* 0x00000006cc047981 */ /* 0x000168000c1e1900 */
[----:B------:R0:W5:Y:S04]  /*28f0*/  LDG.E R2, desc[UR6][R12.64] ;  /* 0x000000060c027981 */ /* 0x000168000c1e1900 */
[----:B------:R0:W5:Y:S01]  /*2900*/  LDL.LU.64 R12, [R1+0x8] ;  /* 0x00000800010c7983 */ /* 0x0001620000300a00 */
[----:B------:R-:W-:Y:S05]  /*2910*/  BRA `(.L_x_21649) ;  /* 0x0000000400087947 */ /* 0x000fea0003800000 */
.L_x_21650:
        /* <DEDUP_REMOVED lines=9> */
[C---:B------:R-:W-:Y:S02]  /*29b0*/  IADD3 R15, PT, PT, R8.reuse, 0xc0, RZ ;  /* 0x000000c0080f7810 */ /* 0x040fe40007ffe0ff */
[C---:B------:R-:W-:Y:S02]  /*29c0*/  IADD3 R17, PT, PT, R8.reuse, 0xe0, RZ ;  /* 0x000000e008117810 */ /* 0x040fe40007ffe0ff */
[C---:B------:R-:W-:Y:S02]  /*29d0*/  IADD3 R11, PT, PT, R8.reuse, 0x20, RZ ;  /* 0x00000020080b7810 */ /* 0x040fe40007ffe0ff */
[C---:B------:R-:W-:Y:S02]  /*29e0*/  IADD3 R19, PT, PT, R8.reuse, 0x100, RZ ;  /* 0x0000010008137810 */ /* 0x040fe40007ffe0ff */
[----:B------:R-:W-:Y:S01]  /*29f0*/  IADD3 R9, PT, PT, R8, 0x120, RZ ;  /* 0x0000012008097810 */ /* 0x000fe20007ffe0ff */
[----:B-1----:R-:W-:-:S04]  /*2a00*/  IMAD.WIDE.U32 R6, R7, 0x4, R22 ;  /* 0x0000000407067825 */ /* 0x002fc800078e0016 */
[--C-:B------:R-:W-:Y:S02]  /*2a10*/  IMAD.WIDE.U32 R12, R13, 0x4, R22.reuse ;  /* 0x000000040d0c7825 */ /* 0x100fe400078e0016 */
[----:B------:R-:W5:Y:S01]  /*2a20*/  LDG.E R7, desc[UR6][R6.64] ;  /* 0x0000000606077981 */ /* 0x000f62000c1e1900 */
[----:B0-----:R-:W-:Y:S01]  /*2a30*/  LOP3.LUT R4, R4, 0x1f, RZ, 0xc0, !PT ;  /* 0x0000001f04047812 */ /* 0x001fe200078ec0ff */
[----:B------:R-:W-:-:S03]  /*2a40*/  IMAD.WIDE.U32 R14, R15, 0x4, R22 ;  /* 0x000000040f0e7825 */ /* 0x000fc600078e0016 */
[----:B------:R-:W-:Y:S01]  /*2a50*/  LEA.HI.SX32 R49, R3, R4, 0x1e ;  /* 0x0000000403317211 */ /* 0x000fe200078ff2ff */
[----:B------:R-:W-:Y:S01]  /*2a60*/  IMAD.WIDE.U32 R4, R5, 0x4, R22 ;  /* 0x0000000405047825 */ /* 0x000fe200078e0016 */
[----:B------:R-:W-:-:S03]  /*2a70*/  IADD3 R3, PT, PT, R8, 0x40, RZ ;  /* 0x0000004008037810 */ /* 0x000fc60007ffe0ff */
[--C-:B------:R-:W-:Y:S01]  /*2a80*/  IMAD.WIDE.U32 R16, R17, 0x4, R22.reuse ;  /* 0x0000000411107825 */ /* 0x100fe200078e0016 */
[----:B------:R0:W5:Y:S03]  /*2a90*/  LDG.E R6, desc[UR6][R12.64] ;  /* 0x000000060c067981 */ /* 0x000166000c1e1900 */
[----:B------:R-:W-:Y:S01]  /*2aa0*/  IMAD.WIDE.U32 R10, R11, 0x4, R22 ;  /* 0x000000040b0a7825 */ /* 0x000fe200078e0016 */
[----:B------:R-:W-:-:S03]  /*2ab0*/  IADD3 R45, PT, PT, R49, 0x20, RZ ;  /* 0x00000020312d7810 */ /* 0x000fc60007ffe0ff */
[--C-:B------:R-:W-:Y:S02]  /*2ac0*/  IMAD.WIDE.U32 R20, R8, 0x4, R22.reuse ;  /* 0x0000000408147825 */ /* 0x100fe400078e0016 */
[----:B------:R-:W5:Y:S01]  /*2ad0*/  LDG.E R8, desc[UR6][R4.64] ;  /* 0x0000000604087981 */ /* 0x000f62000c1e1900 */
[----:B0-----:R-:W-:Y:S01]  /*2ae0*/  IADD3 R13, PT, PT, R49, 0xe0, RZ ;  /* 0x000000e0310d7810 */ /* 0x001fe20007ffe0ff */
[--C-:B------:R-:W-:Y:S01]  /*2af0*/  IMAD.WIDE.U32 R2, R3, 0x4, R22.reuse ;  /* 0x0000000403027825 */ /* 0x100fe200078e0016 */
[C---:B------:R-:W-:Y:S01]  /*2b00*/  IADD3 R41, PT, PT, R49.reuse, 0x40, RZ ;  /* 0x0000004031297810 */ /* 0x040fe20007ffe0ff */
[----:B------:R-:W5:Y:S01]  /*2b10*/  LDG.E R10, desc[UR6][R10.64] ;  /* 0x000000060a0a7981 */ /* 0x000f62000c1e1900 */
[----:B------:R-:W-:Y:S01]  /*2b20*/  IADD3 R37, PT, PT, R49, 0x60, RZ ;  /* 0x0000006031257810 */ /* 0x000fe20007ffe0ff */
[--C-:B------:R-:W-:Y:S01]  /*2b30*/  IMAD.WIDE.U32 R18, R19, 0x4, R22.reuse ;  /* 0x0000000413127825 */ /* 0x100fe200078e0016 */
[C---:B------:R-:W-:Y:S02]  /*2b40*/  IADD3 R33, PT, PT, R49.reuse, 0x80, RZ ;  /* 0x0000008031217810 */ /* 0x040fe40007ffe0ff */
[C---:B------:R-:W-:Y:S01]  /*2b50*/  IADD3 R29, PT, PT, R49.reuse, 0xa0, RZ ;  /* 0x000000a0311d7810 */ /* 0x040fe20007ffe0ff */
[----:B------:R0:W5:Y:S01]  /*2b60*/  LDG.E R5, desc[UR6][R14.64] ;  /* 0x000000060e057981 */ /* 0x000162000c1e1900 */
[----:B------:R-:W-:Y:S01]  /*2b70*/  IADD3 R25, PT, PT, R49, 0xc0, RZ ;  /* 0x000000c031197810 */ /* 0x000fe20007ffe0ff */
[----:B------:R-:W-:-:S02]  /*2b80*/  IMAD.WIDE.U32 R22, R9, 0x4, R22 ;  /* 0x0000000409167825 */ /* 0x000fc400078e0016 */
[----:B------:R1:W5:Y:S02]  /*2b90*/  LDG.E R4, desc[UR6][R16.64] ;  /* 0x0000000610047981 */ /* 0x000364000c1e1900 */
[--C-:B--2---:R-:W-:Y:S02]  /*2ba0*/  IMAD.WIDE.U32 R44, R45, 0x10, R26.reuse ;  /* 0x000000102d2c7825 */ /* 0x104fe400078e001a */
[----:B------:R2:W5:Y:S01]  /*2bb0*/  LDG.E R11, desc[UR6][R20.64] ;  /* 0x00000006140b7981 */ /* 0x000562000c1e1900 */
[----:B0-----:R-:W-:Y:S01]  /*2bc0*/  IADD3 R15, PT, PT, R49, 0x120, RZ ;  /* 0x00000120310f7810 */ /* 0x001fe20007ffe0ff */
[--C-:B------:R-:W-:Y:S02]  /*2bd0*/  IMAD.WIDE.U32 R40, R41, 0x10, R26.reuse ;  /* 0x0000001029287825 */ /* 0x100fe400078e001a */
[----:B------:R0:W5:Y:S01]  /*2be0*/  LDG.E R9, desc[UR6][R2.64] ;  /* 0x0000000602097981 */ /* 0x000162000c1e1900 */
[C---:B-1----:R-:W-:Y:S01]  /*2bf0*/  IADD3 R17, PT, PT, R49.reuse, 0x100, RZ ;  /* 0x0000010031117810 */ /* 0x042fe20007ffe0ff */
[----:B------:R-:W-:-:S02]  /*2c00*/  IMAD.WIDE.U32 R48, R49, 0x10, R26 ;  /* 0x0000001031307825 */ /* 0x000fc400078e001a */
[----:B------:R-:W5:Y:S02]  /*2c10*/  LDG.E.128 R44, desc[UR6][R44.64] ;  /* 0x000000062c2c7981 */ /* 0x000f64000c1e1d00 */
[--C-:B--2---:R-:W-:Y:S02]  /*2c20*/  IMAD.WIDE.U32 R20, R13, 0x10, R26.reuse ;  /* 0x000000100d147825 */ /* 0x104fe400078e001a */
[----:B------:R-:W5:Y:S02]  /*2c30*/  LDG.E.128 R40, desc[UR6][R40.64] ;  /* 0x0000000628287981 */ /* 0x000f64000c1e1d00 */
[--C-:B------:R-:W-:Y:S02]  /*2c40*/  IMAD.WIDE.U32 R36, R37, 0x10, R26.reuse ;  /* 0x0000001025247825 */ /* 0x100fe400078e001a */
[----:B------:R0:W5:Y:S02]  /*2c50*/  LDG.E R3, desc[UR6][R18.64] ;  /* 0x0000000612037981 */ /* 0x000164000c1e1900 */
[----:B------:R-:W-:-:S02]  /*2c60*/  IMAD.WIDE.U32 R32, R33, 0x10, R26 ;  /* 0x0000001021207825 */ /* 0x000fc400078e001a */
[----:B------:R0:W5:Y:S02]  /*2c70*/  LDG.E R2, desc[UR6][R22.64] ;  /* 0x0000000616027981 */ /* 0x000164000c1e1900 */
[--C-:B------:R-:W-:Y:S02]  /*2c80*/  IMAD.WIDE.U32 R28, R29, 0x10, R26.reuse ;  /* 0x000000101d1c7825 */ /* 0x100fe400078e001a */
[----:B------:R-:W5:Y:S02]  /*2c90*/  LDG.E.128 R48, desc[UR6][R48.64] ;  /* 0x0000000630307981 */ /* 0x000f64000c1e1d00 */
[--C-:B------:R-:W-:Y:S02]  /*2ca0*/  IMAD.WIDE.U32 R24, R25, 0x10, R26.reuse ;  /* 0x0000001019187825 */ /* 0x100fe400078e001a */
[----:B------:R-:W5:Y:S02]  /*2cb0*/  LDG.E.128 R36, desc[UR6][R36.64] ;  /* 0x0000000624247981 */ /* 0x000f64000c1e1d00 */
[----:B------:R-:W-:-:S02]  /*2cc0*/  IMAD.WIDE.U32 R16, R17, 0x10, R26 ;  /* 0x0000001011107825 */ /* 0x000fc400078e001a */
[----:B------:R-:W5:Y:S02]  /*2cd0*/  LDG.E.128 R32, desc[UR6][R32.64] ;  /* 0x0000000620207981 */ /* 0x000f64000c1e1d00 */
[----:B------:R-:W-:Y:S02]  /*2ce0*/  IMAD.WIDE.U32 R12, R15, 0x10, R26 ;  /* 0x000000100f0c7825 */ /* 0x000fe400078e001a */
[----:B------:R-:W5:Y:S04]  /*2cf0*/  LDG.E.128 R28, desc[UR6][R28.64] ;  /* 0x000000061c1c7981 */ /* 0x000f68000c1e1d00 */
[----:B------:R-:W5:Y:S04]  /*2d00*/  LDG.E.128 R24, desc[UR6][R24.64] ;  /* 0x0000000618187981 */ /* 0x000f68000c1e1d00 */
[----:B------:R-:W5:Y:S04]  /*2d10*/  LDG.E.128 R20, desc[UR6][R20.64] ;  /* 0x0000000614147981 */ /* 0x000f68000c1e1d00 */
[----:B------:R-:W5:Y:S04]  /*2d20*/  LDG.E.128 R16, desc[UR6][R16.64] ;  /* 0x0000000610107981 */ /* 0x000f68000c1e1d00 */
[----:B0-----:R-:W5:Y:S02]  /*2d30*/  LDG.E.128 R12, desc[UR6][R12.64] ;  /* 0x000000060c0c7981 */ /* 0x001f64000c1e1d00 */
.L_x_21649:
[----:B------:R-:W-:Y:S05]  /*2d40*/  BSYNC.RECONVERGENT B1 ;  /* 0x0000000000017941 */ /* 0x000fea0003800200 */
.L_x_21647:
        /* <DEDUP_REMOVED lines=20> */
.L_x_21834:
[----:B0-----:R-:W0:Y:S01]  /*2e90*/  S2R R204, SR_TID.X ;  /* 0x0000000000cc7919 */ /* 0x001e220000002100 */
[----:B------:R-:W-:Y:S01]  /*2ea0*/  @P3 IADD3 R223, PT, PT, R223, -0x1, RZ ;  /* 0xffffffffdfdf3810 */ /* 0x000fe20007ffe0ff */
[----:B---3--:R-:W-:Y:S01]  /*2eb0*/  FADD.FTZ R201, R200, R231 ;  /* 0x000000e7c8c97221 */ /* 0x008fe20000010000 */
[----:B------:R-:W-:Y:S01]  /*2ec0*/  ISETP.NE.U32.AND P0, PT, R224, RZ, PT ;  /* 0x000000ffe000720c */ /* 0x000fe20003f05070 */
[----:B-1----:R-:W-:Y:S02]  /*2ed0*/  IMAD R200, R222, UR8, RZ ;  /* 0x00000008dec87c24 */ /* 0x002fe4000f8e02ff */
[----:B--2---:R-:W-:Y:S01]  /*2ee0*/  FADD.FTZ R252, R199, R252 ;  /* 0x000000fcc7fc7221 */ /* 0x004fe20000010000 */
[----:B------:R-:W-:Y:S01]  /*2ef0*/  @P3 IMAD R223, R223, UR8, RZ ;  /* 0x00000008dfdf3c24 */ /* 0x000fe2000f8e02ff */
[----:B------:R-:W-:Y:S01]  /*2f00*/  ISETP.NE.AND.EX P0, PT, R225, RZ, PT, P0 ;  /* 0x000000ffe100720c */ /* 0x000fe20003f05300 */
[----:B------:R-:W-:Y:S01]  /*2f10*/  BSSY.RECONVERGENT B1, `(.L_x_21652) ;  /* 0x00000cd000017945 */ /* 0x000fe20003800200 */
[----:B------:R-:W-:Y:S01]  /*2f20*/  SHF.R.S32.HI R199, RZ, 0x1f, R200 ;  /* 0x0000001fffc77819 */ /* 0x000fe200000114c8 */
[----:B------:R-:W-:Y:S01]  /*2f30*/  FMUL.FTZ R201, R201, UR10 ;  /* 0x0000000ac9c97c20 */ /* 0x000fe20008410000 */
[----:B------:R-:W-:-:S02]  /*2f40*/  @P3 SHF.R.S32.HI R202, RZ, 0x1f, R223 ;  /* 0x0000001fffca3819 */ /* 0x000fc400000114df */
[----:B------:R-:W-:Y:S01]  /*2f50*/  LEA.HI R200, R199, R200, RZ, 0x2 ;  /* 0x000000c8c7c87211 */ /* 0x000fe200078f10ff */
[----:B------:R-:W-:Y:S01]  /*2f60*/  HFMA2 R199, -RZ, RZ, 0, 0 ;  /* 0x00000000ffc77431 */ /* 0x000fe200000001ff */
[----:B------:R-:W-:Y:S01]  /*2f70*/  @P3 LEA.HI R223, R202, R223, RZ, 0x2 ;  /* 0x000000dfcadf3211 */ /* 0x000fe200078f10ff */
[----:B------:R-:W-:Y:S01]  /*2f80*/  FMUL.FTZ R202, R252, UR10 ;  /* 0x0000000afcca7c20 */ /* 0x000fe20008410000 */
[----:B------:R-:W-:-:S04]  /*2f90*/  ISETP.NE.AND P1, PT, RZ, UR9, PT ;  /* 0x00000009ff007c0c */ /* 0x000fc8000bf25270 */
[----:B------:R-:W-:Y:S02]  /*2fa0*/  FSEL R202, R202, RZ, !P1 ;  /* 0x000000ffcaca7208 */ /* 0x000fe40004800000 */
[----:B0-----:R-:W-:-:S04]  /*2fb0*/  LOP3.LUT R204, R204, 0x1f, RZ, 0xc0, !PT ;  /* 0x0000001fcccc7812 */ /* 0x001fc800078ec0ff */
[-C--:B------:R-:W-:Y:S01]  /*2fc0*/  @P3 LEA.HI.SX32 R199, R223, R204.reuse, 0x1e ;  /* 0x000000ccdfc73211 */ /* 0x080fe200078ff2ff */
[----:B------:R0:W-:Y:S01]  /*2fd0*/  STL [R1], R204 ;  /* 0x000000cc01007387 */ /* 0x0001e20000100800 */
        /* <DEDUP_REMOVED lines=18> */
.L_x_21656:
[----:B------:R-:W-:Y:S05]  /*3100*/  BSYNC.RECONVERGENT B2 ;  /* 0x0000000000027941 */ /* 0x000fea0003800200 */
.L_x_21655:
        /* <DEDUP_REMOVED lines=11> */
.L_x_21658:
[----:B------:R-:W-:Y:S05]  /*31c0*/  BSYNC.RECONVERGENT B2 ;  /* 0x0000000000027941 */ /* 0x000fea0003800200 */
.L_x_21657:
        /* <DEDUP_REMOVED lines=11> */
.L_x_21660:
[----:B------:R-:W-:Y:S05]  /*3280*/  BSYNC.RECONVERGENT B2 ;  /* 0x0000000000027941 */ /* 0x000fea0003800200 */
.L_x_21659:
[----:B------:R-:W-:Y:S05]  /*3290*/  @!P3 BRA `(.L_x_21661) ;  /* 0x000000080050b947 */ /* 0x000fea0003800000 */
[----:B-----5:R-:W-:Y:S01]  /*32a0*/  ISETP.GE.U32.AND P0, PT, R11, 0x1000000, PT ;  /* 0x010000000b00780c */ /* 0x020fe20003f06070 */
[----:B------:R-:W-:Y:S01]  /*32b0*/  FFMA.FTZ R11, R216, R201, R202 ;  /* 0x000000c9d80b7223 */ /* 0x000fe200000100ca */
[----:B------:R-:W-:-:S03]  /*32c0*/  ISETP.GT.AND P1, PT, R221, RZ, PT ;  /* 0x000000ffdd00720c */ /* 0x000fc60003f24270 */
[----:B------:R-:W-:-:S04]  /*32d0*/  FADD.FTZ R11, R230, -R11 ;  /* 0x8000000be60b7221 */ /* 0x000fc80000010000 */
[----:B------:R-:W-:-:S05]  /*32e0*/  FMUL.FTZ R11, R220, R11 ;  /* 0x0000000bdc0b7220 */ /* 0x000fca0000410000 */
[----:B------:R-:W-:-:S05]  /*32f0*/  FSEL R11, R11, RZ, P1 ;  /* 0x000000ff0b0b7208 */ /* 0x000fca0000800000 */
[----:B------:R-:W-:-:S04]  /*3300*/  FMUL.FTZ R11, R11, UR13 ;  /* 0x0000000d0b0b7c20 */ /* 0x000fc80008410000 */
[----:B------:R-:W-:-:S05]  /*3310*/  FMUL.FTZ R11, R11, UR12 ;  /* 0x0000000c0b0b7c20 */ /* 0x000fca0008410000 */
[----:B------:R-:W-:Y:S01]  /*3320*/  SEL R135, R11, RZ, P0 ;  /* 0x000000ff0b877207 */ /* 0x000fe20000000000 */
[----:B------:R-:W-:Y:S06]  /*3330*/  BRA `(.L_x_21661) ;  /* 0x0000000800287947 */ /* 0x000fec0003800000 */
.L_x_21654:
        /* <DEDUP_REMOVED lines=28> */
.L_x_21663:
[----:B------:R-:W-:Y:S05]  /*3500*/  BSYNC.RECONVERGENT B2 ;  /* 0x0000000000027941 */ /* 0x000fea0003800200 */
.L_x_21662:
        /* <DEDUP_REMOVED lines=11> */
.L_x_21665:
[----:B------:R-:W-:Y:S05]  /*35c0*/  BSYNC.RECONVERGENT B2 ;  /* 0x0000000000027941 */ /* 0x000fea0003800200 */
.L_x_21664:
        /* <DEDUP_REMOVED lines=11> */
.L_x_21667:
[----:B------:R-:W-:Y:S05]  /*3680*/  BSYNC.RECONVERGENT B2 ;  /* 0x0000000000027941 */ /* 0x000fea0003800200 */
.L_x_21666:
[----:B------:R-:W-:Y:S05]  /*3690*/  @!P3 BRA `(.L_x_21661) ;  /* 0x000000040050b947 */ /* 0x000fea0003800000 */
[----:B------:R-:W-:Y:S01]  /*36a0*/  FMUL.FTZ R135, R79, UR13 ;  /* 0x0000000d4f877c20 */ /* 0x000fe20008410000 */
[----:B-----5:R-:W-:-:S03]  /*36b0*/  ISETP.GE.U32.AND P0, PT, R11, 0x1000000, PT ;  /* 0x010000000b00780c */ /* 0x020fc60003f06070 */
[----:B------:R-:W-:-:S05]  /*36c0*/  FMUL.FTZ R135, R135, UR12 ;  /* 0x0000000c87877c20 */ /* 0x000fca0008410000 */
[----:B------:R-:W-:Y:S01]  /*36d0*/  SEL R135, R135, RZ, P0 ;  /* 0x000000ff87877207 */ /* 0x000fe20000000000 */
[----:B------:R-:W-:Y:S06]  /*36e0*/  BRA `(.L_x_21661) ;  /* 0x00000004003c7947 */ /* 0x000fec0003800000 */
.L_x_21653:
        /* <DEDUP_REMOVED lines=8> */
[----:B0-----:R-:W-:-:S04]  /*3770*/  @P2 FADD.FTZ R204, R140, -R205 ;  /* 0x800000cd8ccc2221 */ /* 0x001fc80000010000 */
        /* <DEDUP_REMOVED lines=13> */
[----:B------:R-:W-:Y:S01]  /*3850*/  @P3 FMUL.FTZ R204, R205, R204 ;  /* 0x000000cccdcc3220 */ /* 0x000fe20000410000 */
[----:B------:R-:W-:-:S04]  /*3860*/  @P2 FFMA.FTZ R205, R177, R201, R202 ;  /* 0x000000c9b1cd2223 */ /* 0x000fc800000100ca */
[----:B------:R-:W-:Y:S01]  /*3870*/  @P3 SEL R133, R204, RZ, P0 ;  /* 0x000000ffcc853207 */ /* 0x000fe20000000000 */
[----:B------:R-:W-:Y:S01]  /*3880*/  @P2 FADD.FTZ R204, R142, -R205 ;  /* 0x800000cd8ecc2221 */ /* 0x000fe20000010000 */
[----:B------:R-:W-:-:S03]  /*3890*/  @P3 LOP3.LUT P0, RZ, R11, 0xff0000, RZ, 0xc0, !PT ;  /* 0x00ff00000bff3812 */ /* 0x000fc6000780c0ff */
[----:B------:R-:W-:Y:S02]  /*38a0*/  @P2 FFMA.FTZ R252, R220, R204, R50 ;  /* 0x000000ccdcfc2223 */ /* 0x000fe40000010032 */
[----:B------:R-:W0:Y:S02]  /*38b0*/  @P3 LDC.64 R204, c[0x0][0x408] ;  /* 0x00010200ffcc3b82 */ /* 0x000e240000000a00 */
[----:B0-----:R-:W-:-:S04]  /*38c0*/  @P3 FMUL.FTZ R205, R252, R205 ;  /* 0x000000cdfccd3220 */ /* 0x001fc80000410000 */
[----:B------:R-:W-:-:S05]  /*38d0*/  @P3 FMUL.FTZ R204, R205, R204 ;  /* 0x000000cccdcc3220 */ /* 0x000fca0000410000 */
[----:B------:R-:W-:Y:S01]  /*38e0*/  @P3 SEL R134, R204, RZ, P0 ;  /* 0x000000ffcc863207 */ /* 0x000fe20000000000 */
[----:B------:R-:W-:Y:S06]  /*38f0*/  @!P3 BRA `(.L_x_21661) ;  /* 0x0000000000b8b947 */ /* 0x000fec0003800000 */
[----:B------:R-:W-:Y:S01]  /*3900*/  ISETP.GE.U32.AND P0, PT, R11, 0x1000000, PT ;  /* 0x010000000b00780c */ /* 0x000fe20003f06070 */
[----:B------:R-:W-:-:S04]  /*3910*/  @P2 FFMA.FTZ R11, R216, R201, R202 ;  /* 0x000000c9d80b2223 */ /* 0x000fc800000100ca */
[----:B------:R-:W-:Y:S01]  /*3920*/  @P2 FADD.FTZ R135, R230, -R11 ;  /* 0x8000000be6872221 */ /* 0x000fe20000010000 */
[----:B------:R-:W-:-:S03]  /*3930*/  MOV R11, R51 ;  /* 0x00000033000b7202 */ /* 0x000fc60000000f00 */
[----:B------:R-:W-:-:S04]  /*3940*/  @P2 FFMA.FTZ R11, R220, R135, R51 ;  /* 0x00000087dc0b2223 */ /* 0x000fc80000010033 */
[----:B------:R-:W-:-:S04]  /*3950*/  FMUL.FTZ R11, R11, UR13 ;  /* 0x0000000d0b0b7c20 */ /* 0x000fc80008410000 */
[----:B------:R-:W-:-:S05]  /*3960*/  FMUL.FTZ R11, R11, UR12 ;  /* 0x0000000c0b0b7c20 */ /* 0x000fca0008410000 */
[----:B------:R-:W-:Y:S01]  /*3970*/  SEL R135, R11, RZ, P0 ;  /* 0x000000ff0b877207 */ /* 0x000fe20000000000 */
[----:B------:R-:W-:Y:S06]  /*3980*/  BRA `(.L_x_21661) ;  /* 0x0000000000947947 */ /* 0x000fec0003800000 */
.L_x_21668:
[C---:B-----5:R-:W-:Y:S01]  /*3990*/  @P3 LOP3.LUT P0, RZ, R11.reuse, 0xff, RZ, 0xc0, !PT ;  /* 0x000000ff0bff3812 */ /* 0x060fe2000780c0ff */
[----:B------:R-:W1:Y:S01]  /*39a0*/  @P3 LDC.64 R78, c[0x0][0x408] ;  /* 0x00010200ff4e3b82 */ /* 0x000e620000000a00 */
[C---:B------:R-:W-:Y:S02]  /*39b0*/  @P3 LOP3.LUT P1, RZ, R11.reuse, 0xff00, RZ, 0xc0, !PT ;  /* 0x0000ff000bff3812 */ /* 0x040fe4000782c0ff */
[C---:B------:R-:W-:Y:S02]  /*39c0*/  @P3 LOP3.LUT P4, RZ, R11.reuse, 0xff0000, RZ, 0xc0, !PT ;  /* 0x00ff00000bff3812 */ /* 0x040fe4000788c0ff */
[----:B------:R-:W-:Y:S01]  /*39d0*/  @P3 ISETP.GE.U32.AND P5, PT, R11, 0x1000000, PT ;  /* 0x010000000b00380c */ /* 0x000fe20003fa6070 */
[----:B------:R-:W-:Y:S02]  /*39e0*/  @P2 FFMA.FTZ R11, R216, R201, R202 ;  /* 0x000000c9d80b2223 */ /* 0x000fe400000100ca */
[----:B0-----:R-:W0:Y:S02]  /*39f0*/  @P3 LDC.64 R204, c[0x0][0x408] ;  /* 0x00010200ffcc3b82 */ /* 0x001e240000000a00 */
[----:B------:R-:W-:Y:S01]  /*3a00*/  @P2 FADD.FTZ R76, R230, -R11 ;  /* 0x8000000be64c2221 */ /* 0x000fe20000010000 */
[----:B------:R-:W-:-:S03]  /*3a10*/  MOV R11, R51 ;  /* 0x00000033000b7202 */ /* 0x000fc60000000f00 */
[----:B------:R-:W-:Y:S02]  /*3a20*/  @P2 FFMA.FTZ R11, R220, R76, R51 ;  /* 0x0000004cdc0b2223 */ /* 0x000fe40000010033 */
[----:B------:R-:W2:Y:S02]  /*3a30*/  @P3 LDC.64 R76, c[0x0][0x408] ;  /* 0x00010200ff4c3b82 */ /* 0x000ea40000000a00 */
[----:B--2---:R-:W-:-:S04]  /*3a40*/  @P3 FMUL.FTZ R77, R11, R77 ;  /* 0x0000004d0b4d3220 */ /* 0x004fc80000410000 */
[----:B------:R-:W-:Y:S01]  /*3a50*/  @P3 FMUL.FTZ R76, R77, R76 ;  /* 0x0000004c4d4c3220 */ /* 0x000fe20000410000 */
[----:B------:R-:W-:-:S04]  /*3a60*/  @P2 FFMA.FTZ R77, R0, R201, R202 ;  /* 0x000000c9004d2223 */ /* 0x000fc800000100ca */
[----:B------:R-:W-:Y:S01]  /*3a70*/  @P2 FADD.FTZ R77, R140, -R77 ;  /* 0x8000004d8c4d2221 */ /* 0x000fe20000010000 */
[----:B------:R-:W-:Y:S02]  /*3a80*/  @P3 SEL R135, R76, RZ, P5 ;  /* 0x000000ff4c873207 */ /* 0x000fe40002800000 */
[----:B------:R-:W-:Y:S01]  /*3a90*/  MOV R76, R48 ;  /* 0x00000030004c7202 */ /* 0x000fe20000000f00 */
[----:B------:R-:W-:Y:S01]  /*3aa0*/  @P2 FFMA.FTZ R76, R220, R77, R48 ;  /* 0x0000004ddc4c2223 */ /* 0x000fe20000010030 */
[----:B------:R-:W-:-:S03]  /*3ab0*/  MOV R77, R49 ;  /* 0x00000031004d7202 */ /* 0x000fc60000000f00 */
[----:B-1----:R-:W-:-:S04]  /*3ac0*/  @P3 FMUL.FTZ R79, R76, R79 ;  /* 0x0000004f4c4f3220 */ /* 0x002fc80000410000 */
[----:B------:R-:W-:-:S05]  /*3ad0*/  @P3 FMUL.FTZ R78, R79, R78 ;  /* 0x0000004e4f4e3220 */ /* 0x000fca0000410000 */
[----:B------:R-:W-:Y:S01]  /*3ae0*/  @P3 SEL R132, R78, RZ, P0 ;  /* 0x000000ff4e843207 */ /* 0x000fe20000000000 */
[----:B------:R-:W-:-:S04]  /*3af0*/  @P2 FFMA.FTZ R78, R180, R201, R202 ;  /* 0x000000c9b44e2223 */ /* 0x000fc800000100ca */
        /* <DEDUP_REMOVED lines=10> */
[----:B------:R-:W-:-:S03]  /*3ba0*/  MOV R79, R11 ;  /* 0x0000000b004f7202 */ /* 0x000fc60000000f00 */
[----:B0-----:R-:W-:-:S04]  /*3bb0*/  @P3 FMUL.FTZ R205, R78, R205 ;  /* 0x000000cd4ecd3220 */ /* 0x001fc80000410000 */
[----:B------:R-:W-:-:S05]  /*3bc0*/  @P3 FMUL.FTZ R204, R205, R204 ;  /* 0x000000cccdcc3220 */ /* 0x000fca0000410000 */
[----:B------:R-:W-:-:S07]  /*3bd0*/  @P3 SEL R134, R204, RZ, P4 ;  /* 0x000000ffcc863207 */ /* 0x000fce0002000000 */
.L_x_21661:
[----:B------:R-:W-:Y:S05]  /*3be0*/  BSYNC.RECONVERGENT B1 ;  /* 0x0000000000017941 */ /* 0x000fea0003800200 */
.L_x_21652:
[----:B------:R-:W-:Y:S01]  /*3bf0*/  ISETP.NE.U32.AND P0, PT, R223, RZ, PT ;  /* 0x000000ffdf00720c */ /* 0x000fe20003f05070 */
[----:B------:R-:W-:Y:S01]  /*3c00*/  BSSY.RECONVERGENT B1, `(.L_x_21669) ;  /* 0x00000c1000017945 */ /* 0x000fe20003800200 */
[----:B------:R-:W-:Y:S02]  /*3c10*/  ISETP.NE.U32.AND P1, PT, R224, RZ, PT ;  /* 0x000000ffe000720c */ /* 0x000fe40003f25070 */
[----:B------:R-:W-:Y:S02]  /*3c20*/  ISETP.NE.AND.EX P0, PT, R231, RZ, PT, P0 ;  /* 0x000000ffe700720c */ /* 0x000fe40003f05300 */
[----:B------:R-:W-:-:S11]  /*3c30*/  ISETP.NE.AND.EX P1, PT, R225, RZ, PT, P1 ;  /* 0x000000ffe100720c */ /* 0x000fd60003f25310 */
[----:B0-----:R-:W0:Y:S02]  /*3c40*/  @P0 LDC.64 R204, c[0x0][0x478] ;  /* 0x00011e00ffcc0b82 */ /* 0x001e240000000a00 */
[----:B0-----:R-:W-:-:S05]  /*3c50*/  @P0 IMAD.WIDE.U32 R204, R200, 0x10, R204 ;  /* 0x00000010c8cc0825 */ /* 0x001fca00078e00cc */
[----:B------:R0:W-:Y:S02]  /*3c60*/  @P0 STG.E.128 desc[UR6][R204.64], R76 ;  /* 0x0000004ccc000986 */ /* 0x0001e4000c101d06 */
[----:B0-----:R-:W0:Y:S02]  /*3c70*/  @P3 LDC.64 R204, c[0x0][0x468] ;  /* 0x00011a00ffcc3b82 */ /* 0x001e240000000a00 */
[----:B0-----:R-:W-:-:S05]  /*3c80*/  @P3 IMAD.WIDE.U32 R204, R199, 0x10, R204 ;  /* 0x00000010c7cc3825 */ /* 0x001fca00078e00cc */
[----:B------:R0:W-:Y:S01]  /*3c90*/  @P3 STG.E.128 desc[UR6][R204.64], R132 ;  /* 0x00000084cc003986 */ /* 0x0001e2000c101d06 */
[----:B------:R-:W-:Y:S05]  /*3ca0*/  @!P1 BRA `(.L_x_21670) ;  /* 0x0000000400309947 */ /* 0x000fea0003800000 */
[----:B------:R-:W-:Y:S05]  /*3cb0*/  @!P0 BRA `(.L_x_21671) ;  /* 0x0000000000988947 */ /* 0x000fea0003800000 */
[----:B------:R-:W1:Y:S01]  /*3cc0*/  @P3 LDC.64 R78, c[0x0][0x408] ;  /* 0x00010200ff4e3b82 */ /* 0x000e620000000a00 */
[-CC-:B-----5:R-:W-:Y:S01]  /*3cd0*/  @P2 FFMA.FTZ R11, R179, R201.reuse, R202.reuse ;  /* 0x000000c9b30b2223 */ /* 0x1a0fe200000100ca */
[----:B------:R-:W-:Y:S01]  /*3ce0*/  @P2 FFMA.FTZ R224, R141, R201, R202 ;  /* 0x000000c98de02223 */ /* 0x000fe200000100ca */
[----:B------:R-:W-:Y:S02]  /*3cf0*/  MOV R76, R44 ;  /* 0x0000002c004c7202 */ /* 0x000fe40000000f00 */
[----:B------:R-:W-:Y:S01]  /*3d00*/  @P2 FADD.FTZ R11, R144, -R11 ;  /* 0x8000000b900b2221 */ /* 0x000fe20000010000 */
[----:B------:R-:W-:Y:S01]  /*3d10*/  @P2 FADD.FTZ R224, R143, -R224 ;  /* 0x800000e08fe02221 */ /* 0x000fe20000010000 */
[----:B------:R-:W-:Y:S01]  /*3d20*/  MOV R77, R45 ;  /* 0x0000002d004d7202 */ /* 0x000fe20000000f00 */
[----:B0-----:R-:W0:Y:S01]  /*3d30*/  @P3 LDC.64 R204, c[0x0][0x408] ;  /* 0x00010200ffcc3b82 */ /* 0x001e220000000a00 */
[C---:B------:R-:W-:Y:S01]  /*3d40*/  @P2 FFMA.FTZ R76, R220.reuse, R11, R44 ;  /* 0x0000000bdc4c2223 */ /* 0x040fe2000001002c */
[----:B------:R-:W-:Y:S01]  /*3d50*/  @P2 FFMA.FTZ R77, R220, R224, R45 ;  /* 0x000000e0dc4d2223 */ /* 0x000fe2000001002d */
[----:B------:R-:W-:Y:S01]  /*3d60*/  @P2 FFMA.FTZ R224, R214, R201, R202 ;  /* 0x000000c9d6e02223 */ /* 0x000fe200000100ca */
[----:B------:R-:W-:-:S02]  /*3d70*/  @P3 LOP3.LUT P4, RZ, R10, 0xff, RZ, 0xc0, !PT ;  /* 0x000000ff0aff3812 */ /* 0x000fc4000788c0ff */
[----:B------:R-:W-:Y:S01]  /*3d80*/  @P3 LOP3.LUT P5, RZ, R10, 0xff0000, RZ, 0xc0, !PT ;  /* 0x00ff00000aff3812 */ /* 0x000fe200078ac0ff */
[----:B------:R-:W-:Y:S01]  /*3d90*/  @P2 FADD.FTZ R224, R229, -R224 ;  /* 0x800000e0e5e02221 */ /* 0x000fe20000010000 */
[----:B-1----:R-:W-:Y:S01]  /*3da0*/  @P3 FMUL.FTZ R11, R76, R79 ;  /* 0x0000004f4c0b3220 */ /* 0x002fe20000410000 */
[----:B------:R-:W-:-:S03]  /*3db0*/  @P2 FFMA.FTZ R79, R182, R201, R202 ;  /* 0x000000c9b64f2223 */ /* 0x000fc600000100ca */
[----:B------:R-:W-:Y:S01]  /*3dc0*/  @P3 FMUL.FTZ R11, R11, R78 ;  /* 0x0000004e0b0b3220 */ /* 0x000fe20000410000 */
[----:B------:R-:W-:Y:S01]  /*3dd0*/  @P2 FADD.FTZ R223, R146, -R79 ;  /* 0x8000004f92df2221 */ /* 0x000fe20000010000 */
[----:B------:R-:W-:Y:S01]  /*3de0*/  MOV R78, R46 ;  /* 0x0000002e004e7202 */ /* 0x000fe20000000f00 */
[----:B0-----:R-:W-:Y:S02]  /*3df0*/  @P3 FMUL.FTZ R79, R77, R205 ;  /* 0x000000cd4d4f3220 */ /* 0x001fe40000410000 */
[C---:B------:R-:W-:Y:S01]  /*3e00*/  @P2 FFMA.FTZ R78, R220.reuse, R223, R46 ;  /* 0x000000dfdc4e2223 */ /* 0x040fe2000001002e */
[----:B------:R-:W-:Y:S01]  /*3e10*/  @P3 SEL R132, R11, RZ, P4 ;  /* 0x000000ff0b843207 */ /* 0x000fe20002000000 */
[----:B------:R-:W-:Y:S01]  /*3e20*/  @P3 FMUL.FTZ R79, R79, R204 ;  /* 0x000000cc4f4f3220 */ /* 0x000fe20000410000 */
[----:B------:R-:W-:Y:S01]  /*3e30*/  MOV R11, R47 ;  /* 0x0000002f000b7202 */ /* 0x000fe20000000f00 */
[----:B------:R-:W0:Y:S01]  /*3e40*/  @P3 LDC.64 R204, c[0x0][0x408] ;  /* 0x00010200ffcc3b82 */ /* 0x000e220000000a00 */
[----:B------:R-:W-:Y:S01]  /*3e50*/  @P2 FFMA.FTZ R11, R220, R224, R47 ;  /* 0x000000e0dc0b2223 */ /* 0x000fe2000001002f */
[----:B------:R-:W-:-:S04]  /*3e60*/  @P3 LOP3.LUT P4, RZ, R10, 0xff00, RZ, 0xc0, !PT ;  /* 0x0000ff000aff3812 */ /* 0x000fc8000788c0ff */
[----:B------:R-:W-:Y:S02]  /*3e70*/  @P3 SEL R133, R79, RZ, P4 ;  /* 0x000000ff4f853207 */ /* 0x000fe40002000000 */
[----:B------:R-:W-:Y:S01]  /*3e80*/  MOV R79, R11 ;  /* 0x0000000b004f7202 */ /* 0x000fe20000000f00 */
        /* <DEDUP_REMOVED lines=9> */
.L_x_21671:
[----:B0-----:R-:W0:Y:S01]  /*3f20*/  @P3 LDC.64 R204, c[0x0][0x408] ;  /* 0x00010200ffcc3b82 */ /* 0x001e220000000a00 */
[----:B-----5:R-:W-:Y:S01]  /*3f30*/  @P2 FFMA.FTZ R11, R179, R201, R202 ;  /* 0x000000c9b30b2223 */ /* 0x020fe200000100ca */
[----:B------:R-:W-:Y:S02]  /*3f40*/  MOV R224, R44 ;  /* 0x0000002c00e07202 */ /* 0x000fe40000000f00 */
[----:B------:R-:W-:Y:S01]  /*3f50*/  @P3 LOP3.LUT P4, RZ, R10, 0xff, RZ, 0xc0, !PT ;  /* 0x000000ff0aff3812 */ /* 0x000fe2000788c0ff */
[----:B------:R-:W-:-:S04]  /*3f60*/  @P2 FADD.FTZ R11, R144, -R11 ;  /* 0x8000000b900b2221 */ /* 0x000fc80000010000 */
[----:B------:R-:W-:-:S04]  /*3f70*/  @P2 FFMA.FTZ R224, R220, R11, R44 ;  /* 0x0000000bdce02223 */ /* 0x000fc8000001002c */
[----:B0-----:R-:W-:Y:S01]  /*3f80*/  @P3 FMUL.FTZ R205, R224, R205 ;  /* 0x000000cde0cd3220 */ /* 0x001fe20000410000 */
[----:B------:R-:W-:-:S03]  /*3f90*/  @P2 FFMA.FTZ R224, R141, R201, R202 ;  /* 0x000000c98de02223 */ /* 0x000fc600000100ca */
[----:B------:R-:W-:Y:S01]  /*3fa0*/  @P3 FMUL.FTZ R204, R205, R204 ;  /* 0x000000cccdcc3220 */ /* 0x000fe20000410000 */
[----:B------:R-:W-:Y:S01]  /*3fb0*/  @P2 FADD.FTZ R11, R143, -R224 ;  /* 0x800000e08f0b2221 */ /* 0x000fe20000010000 */
[----:B------:R-:W-:-:S03]  /*3fc0*/  MOV R224, R45 ;  /* 0x0000002d00e07202 */ /* 0x000fc60000000f00 */
[----:B------:R-:W-:Y:S01]  /*3fd0*/  @P3 SEL R132, R204, RZ, P4 ;  /* 0x000000ffcc843207 */ /* 0x000fe20002000000 */
[----:B------:R-:W-:Y:S01]  /*3fe0*/  @P2 FFMA.FTZ R224, R220, R11, R45 ;  /* 0x0000000bdce02223 */ /* 0x000fe2000001002d */
[----:B------:R-:W0:Y:S01]  /*3ff0*/  @P3 LDC.64 R204, c[0x0][0x408] ;  /* 0x00010200ffcc3b82 */ /* 0x000e220000000a00 */
[----:B------:R-:W-:Y:S01]  /*4000*/  @P3 LOP3.LUT P4, RZ, R10, 0xff00, RZ, 0xc0, !PT ;  /* 0x0000ff000aff3812 */ /* 0x000fe2000788c0ff */
[----:B------:R-:W-:-:S04]  /*4010*/  @P2 FFMA.FTZ R11, R182, R201, R202 ;  /* 0x000000c9b60b2223 */ /* 0x000fc800000100ca */
[----:B------:R-:W-:Y:S01]  /*4020*/  @P2 FADD.FTZ R11, R146, -R11 ;  /* 0x8000000b920b2221 */ /* 0x000fe20000010000 */
[----:B0-----:R-:W-:Y:S01]  /*4030*/  @P3 FMUL.FTZ R205, R224, R205 ;  /* 0x000000cde0cd3220 */ /* 0x001fe20000410000 */
[----:B------:R-:W-:Y:S02]  /*4040*/  MOV R224, R46 ;  /* 0x0000002e00e07202 */ /* 0x000fe40000000f00 */
[----:B------:R-:W-:Y:S01]  /*4050*/  @P2 FFMA.FTZ R224, R220, R11, R46 ;  /* 0x0000000bdce02223 */ /* 0x000fe2000001002e */
        /* <DEDUP_REMOVED lines=17> */
.L_x_21670:
[----:B------:R-:W-:Y:S05]  /*4170*/  @!P0 BRA `(.L_x_21673) ;  /* 0x0000000000ec8947 */ /* 0x000fea0003800000 */
[-CC-:B------:R-:W-:Y:S01]  /*4180*/  FFMA.FTZ R79, R179, R201.reuse, R202.reuse ;  /* 0x000000c9b34f7223 */ /* 0x180fe200000100ca */
[-CC-:B-----5:R-:W-:Y:S01]  /*4190*/  FFMA.FTZ R11, R182, R201.reuse, R202.reuse ;  /* 0x000000c9b60b7223 */ /* 0x1a0fe200000100ca */
[-CC-:B------:R-:W-:Y:S01]  /*41a0*/  FFMA.FTZ R76, R141, R201.reuse, R202.reuse ;  /* 0x000000c98d4c7223 */ /* 0x180fe200000100ca */
[----:B------:R-:W-:Y:S01]  /*41b0*/  FFMA.FTZ R78, R214, R201, R202 ;  /* 0x000000c9d64e7223 */ /* 0x000fe200000100ca */
[----:B------:R-:W-:Y:S01]  /*41c0*/  FADD.FTZ R79, R144, -R79 ;  /* 0x8000004f904f7221 */ /* 0x000fe20000010000 */
[----:B------:R-:W-:Y:S01]  /*41d0*/  FADD.FTZ R11, R146, -R11 ;  /* 0x8000000b920b7221 */ /* 0x000fe20000010000 */
[----:B------:R-:W-:Y:S01]  /*41e0*/  FADD.FTZ R77, R143, -R76 ;  /* 0x8000004c8f4d7221 */ /* 0x000fe20000010000 */
[----:B0-----:R-:W-:Y:S01]  /*41f0*/  FADD.FTZ R205, R229, -R78 ;  /* 0x8000004ee5cd7221 */ /* 0x001fe20000010000 */
        /* <DEDUP_REMOVED lines=19> */
[----:B------:R-:W-:-:S07]  /*4330*/  SEL R132, R11, RZ, P4 ;  /* 0x000000ff0b847207 */ /* 0x000fce0002000000 */
.L_x_21675:
[----:B------:R-:W-:Y:S05]  /*4340*/  BSYNC.RECONVERGENT B2 ;  /* 0x0000000000027941 */ /* 0x000fea0003800200 */
.L_x_21674:
        /* <DEDUP_REMOVED lines=11> */
.L_x_21677:
[----:B------:R-:W-:Y:S05]  /*4400*/  BSYNC.RECONVERGENT B2 ;  /* 0x0000000000027941 */ /* 0x000fea0003800200 */
.L_x_21676:
        /* <DEDUP_REMOVED lines=11> */
.L_x_21679:
[----:B------:R-:W-:Y:S05]  /*44c0*/  BSYNC.RECONVERGENT B2 ;  /* 0x0000000000027941 */ /* 0x000fea0003800200 */
.L_x_21678:
[----:B------:R-:W-:Y:S05]  /*44d0*/  @!P3 BRA `(.L_x_21672) ;  /* 0x0000000000ccb947 */ /* 0x000fea0003800000 */
[----:B------:R-:W-:Y:S01]  /*44e0*/  ISETP.GE.U32.AND P4, PT, R10, 0x1000000, PT ;  /* 0x010000000a00780c */ /* 0x000fe20003f86070 */
[----:B------:R-:W-:-:S04]  /*44f0*/  FMUL.FTZ R10, R79, UR13 ;  /* 0x0000000d4f0a7c20 */ /* 0x000fc80008410000 */
[----:B------:R-:W-:-:S05]  /*4500*/  FMUL.FTZ R10, R10, UR12 ;  /* 0x0000000c0a0a7c20 */ /* 0x000fca0008410000 */
[----:B------:R-:W-:Y:S01]  /*4510*/  SEL R135, R10, RZ, P4 ;  /* 0x000000ff0a877207 */ /* 0x000fe20002000000 */
[----:B------:R-:W-:Y:S06]  /*4520*/  BRA `(.L_x_21672) ;  /* 0x0000000000b87947 */ /* 0x000fec0003800000 */
.L_x_21673:
[----:B------:R-:W-:Y:S04]  /*4530*/  BSSY.RECONVERGENT B2, `(.L_x_21680) ;  /* 0x000000b000027945 */ /* 0x000fe80003800200 */
[----:B------:R-:W-:Y:S05]  /*4540*/  @!P3 BRA `(.L_x_21681) ;  /* 0x000000000024b947 */ /* 0x000fea0003800000 */
[----:B-----5:R-:W-:Y:S01]  /*4550*/  FFMA.FTZ R11, R179, R201, R202 ;  /* 0x000000c9b30b7223 */ /* 0x020fe200000100ca */
[----:B------:R-:W-:-:S03]  /*4560*/  ISETP.GT.AND P4, PT, R221, RZ, PT ;  /* 0x000000ffdd00720c */ /* 0x000fc60003f84270 */
[----:B------:R-:W-:-:S04]  /*4570*/  FADD.FTZ R11, R144, -R11 ;  /* 0x8000000b900b7221 */ /* 0x000fc80000010000 */
[----:B------:R-:W-:-:S05]  /*4580*/  FMUL.FTZ R11, R220, R11 ;  /* 0x0000000bdc0b7220 */ /* 0x000fca0000410000 */
[----:B------:R-:W-:Y:S02]  /*4590*/  FSEL R11, R11, RZ, P4 ;  /* 0x000000ff0b0b7208 */ /* 0x000fe40002000000 */
[----:B------:R-:W-:-:S03]  /*45a0*/  LOP3.LUT P4, RZ, R10, 0xff, RZ, 0xc0, !PT ;  /* 0x000000ff0aff7812 */ /* 0x000fc6000788c0ff */
[----:B------:R-:W-:-:S04]  /*45b0*/  FMUL.FTZ R11, R11, UR13 ;  /* 0x0000000d0b0b7c20 */ /* 0x000fc80008410000 */
[----:B------:R-:W-:-:S05]  /*45c0*/  FMUL.FTZ R11, R11, UR12 ;  /* 0x0000000c0b0b7c20 */ /* 0x000fca0008410000 */
[----:B0-----:R-:W-:-:S07]  /*45d0*/  SEL R132, R11, RZ, P4 ;  /* 0x000000ff0b847207 */ /* 0x001fce0002000000 */
.L_x_21681:
[----:B------:R-:W-:Y:S05]  /*45e0*/  BSYNC.RECONVERGENT B2 ;  /* 0x0000000000027941 */ /* 0x000fea0003800200 */
.L_x_21680:
[----:B------:R-:W-:Y:S04]  /*45f0*/  BSSY.RECONVERGENT B2, `(.L_x_21682) ;  /* 0x000000b000027945 */ /* 0x000fe80003800200 */
[----:B------:R-:W-:Y:S05]  /*4600*/  @!P3 BRA `(.L_x_21683) ;  /* 0x000000000024b947 */ /* 0x000fea0003800000 */
[----:B0-----:R-:W-:Y:S01]  /*4610*/  FFMA.FTZ R204, R141, R201, R202 ;  /* 0x000000c98dcc7223 */ /* 0x001fe200000100ca */
[----:B------:R-:W-:-:S03]  /*4620*/  ISETP.GT.AND P4, PT, R221, RZ, PT ;  /* 0x000000ffdd00720c */ /* 0x000fc60003f84270 */
[----:B-----5:R-:W-:-:S04]  /*4630*/  FADD.FTZ R11, R143, -R204 ;  /* 0x800000cc8f0b7221 */ /* 0x020fc80000010000 */
[----:B------:R-:W-:-:S05]  /*4640*/  FMUL.FTZ R11, R220, R11 ;  /* 0x0000000bdc0b7220 */ /* 0x000fca0000410000 */
[----:B------:R-:W-:Y:S02]  /*4650*/  FSEL R11, R11, RZ, P4 ;  /* 0x000000ff0b0b7208 */ /* 0x000fe40002000000 */
[----:B------:R-:W-:-:S03]  /*4660*/  LOP3.LUT P4, RZ, R10, 0xff00, RZ, 0xc0, !PT ;  /* 0x0000ff000aff7812 */ /* 0x000fc6000788c0ff */
[----:B------:R-:W-:-:S04]  /*4670*/  FMUL.FTZ R11, R11, UR13 ;  /* 0x0000000d0b0b7c20 */ /* 0x000fc80008410000 */
[----:B------:R-:W-:-:S05]  /*4680*/  FMUL.FTZ R11, R11, UR12 ;  /* 0x0000000c0b0b7c20 */ /* 0x000fca0008410000 */
[----:B------:R-:W-:-:S07]  /*4690*/  SEL R133, R11, RZ, P4 ;  /* 0x000000ff0b857207 */ /* 0x000fce0002000000 */
.L_x_21683:
[----:B------:R-:W-:Y:S05]  /*46a0*/  BSYNC.RECONVERGENT B2 ;  /* 0x0000000000027941 */ /* 0x000fea0003800200 */
.L_x_21682:
        /* <DEDUP_REMOVED lines=11> */
.L_x_21685:
[----:B------:R-:W-:Y:S05]  /*4760*/  BSYNC.RECONVERGENT B2 ;  /* 0x0000000000027941 */ /* 0x000fea0003800200 */
.L_x_21684:
[----:B------:R-:W-:Y:S05]  /*4770*/  @!P3 BRA `(.L_x_21672) ;  /* 0x000000000024b947 */ /* 0x000fea0003800000 */
[----:B0-----:R-:W-:Y:S01]  /*4780*/  FFMA.FTZ R204, R214, R201, R202 ;  /* 0x000000c9d6cc7223 */ /* 0x001fe200000100ca */
[----:B------:R-:W-:-:S03]  /*4790*/  ISETP.GT.AND P4, PT, R221, RZ, PT ;  /* 0x000000ffdd00720c */ /* 0x000fc60003f84270 */
[----:B-----5:R-:W-:-:S04]  /*47a0*/  FADD.FTZ R11, R229, -R204 ;  /* 0x800000cce50b7221 */ /* 0x020fc80000010000 */
[----:B------:R-:W-:-:S05]  /*47b0*/  FMUL.FTZ R11, R220, R11 ;  /* 0x0000000bdc0b7220 */ /* 0x000fca0000410000 */
[----:B------:R-:W-:Y:S02]  /*47c0*/  FSEL R11, R11, RZ, P4 ;  /* 0x000000ff0b0b7208 */ /* 0x000fe40002000000 */
[----:B------:R-:W-:-:S03]  /*47d0*/  ISETP.GE.U32.AND P4, PT, R10, 0x1000000, PT ;  /* 0x010000000a00780c */ /* 0x000fc60003f86070 */
[----:B------:R-:W-:-:S04]  /*47e0*/  FMUL.FTZ R11, R11, UR13 ;  /* 0x0000000d0b0b7c20 */ /* 0x000fc80008410000 */
[----:B------:R-:W-:-:S05]  /*47f0*/  FMUL.FTZ R11, R11, UR12 ;  /* 0x0000000c0b0b7c20 */ /* 0x000fca0008410000 */
[----:B------:R-:W-:-:S07]  /*4800*/  SEL R135, R11, RZ, P4 ;  /* 0x000000ff0b877207 */ /* 0x000fce0002000000 */
.L_x_21672:
[----:B------:R-:W-:Y:S05]  /*4810*/  BSYNC.RECONVERGENT B1 ;  /* 0x0000000000017941 */ /* 0x000fea0003800200 */
.L_x_21669:
[----:B-----5:R-:W1:Y:S01]  /*4820*/  @P0 LDC.64 R10, c[0x0][0x478] ;  /* 0x00011e00ff0a0b82 */ /* 0x020e620000000a00 */
[----:B0-----:R-:W-:Y:S01]  /*4830*/  @P0 IADD3 R205, PT, PT, R200, 0x20, RZ ;  /* 0x00000020c8cd0810 */ /* 0x001fe20007ffe0ff */
[----:B------:R-:W-:Y:S01]  /*4840*/  BSSY.RECONVERGENT B1, `(.L_x_21686) ;  /* 0x00000be000017945 */ /* 0x000fe20003800200 */
[----:B------:R-:W-:-:S03]  /*4850*/  @P3 IADD3 R223, PT, PT, R199, 0x20, RZ ;  /* 0x00000020c7df3810 */ /* 0x000fc60007ffe0ff */
[----:B-1----:R-:W-:Y:S02]  /*4860*/  @P0 IMAD.WIDE.U32 R204, R205, 0x10, R10 ;  /* 0x00000010cdcc0825 */ /* 0x002fe400078e000a */
[----:B------:R-:W0:Y:S03]  /*4870*/  @P3 LDC.64 R10, c[0x0][0x468] ;  /* 0x00011a00ff0a3b82 */ /* 0x000e260000000a00 */
[----:B------:R1:W-:Y:S01]  /*4880*/  @P0 STG.E.128 desc[UR6][R204.64], R76 ;  /* 0x0000004ccc000986 */ /* 0x0003e2000c101d06 */
[----:B0-----:R-:W-:-:S05]  /*4890*/  @P3 IMAD.WIDE.U32 R10, R223, 0x10, R10 ;  /* 0x00000010df0a3825 */ /* 0x001fca00078e000a */
[----:B------:R1:W-:Y:S01]  /*48a0*/  @P3 STG.E.128 desc[UR6][R10.64], R132 ;  /* 0x000000840a003986 */ /* 0x0003e2000c101d06 */
[----:B------:R-:W-:Y:S05]  /*48b0*/  @!P1 BRA `(.L_x_21687) ;  /* 0x0000000400309947 */ /* 0x000fea0003800000 */
[----:B------:R-:W-:Y:S05]  /*48c0*/  @!P0 BRA `(.L_x_21688) ;  /* 0x0000000000988947 */ /* 0x000fea0003800000 */
[-CC-:B-1----:R-:W-:Y:S01]  /*48d0*/  @P2 FFMA.FTZ R11, R183, R201.reuse, R202.reuse ;  /* 0x000000c9b70b2223 */ /* 0x182fe200000100ca */
[----:B------:R-:W-:Y:S01]  /*48e0*/  MOV R76, R40 ;  /* 0x00000028004c7202 */ /* 0x000fe20000000f00 */
[-CC-:B------:R-:W-:Y:S01]  /*48f0*/  @P2 FFMA.FTZ R78, R145, R201.reuse, R202.reuse ;  /* 0x000000c9914e2223 */ /* 0x180fe200000100ca */
[----:B------:R-:W-:Y:S01]  /*4900*/  @P2 FFMA.FTZ R79, R184, R201, R202 ;  /* 0x000000c9b84f2223 */ /* 0x000fe200000100ca */
[----:B------:R-:W-:Y:S01]  /*4910*/  @P2 FADD.FTZ R11, R148, -R11 ;  /* 0x8000000b940b2221 */ /* 0x000fe20000010000 */
[----:B------:R-:W-:Y:S01]  /*4920*/  MOV R77, R41 ;  /* 0x00000029004d7202 */ /* 0x000fe20000000f00 */
[----:B------:R-:W-:Y:S01]  /*4930*/  @P2 FADD.FTZ R78, R147, -R78 ;  /* 0x8000004e934e2221 */ /* 0x000fe20000010000 */
[----:B------:R-:W-:Y:S01]  /*4940*/  @P2 FADD.FTZ R79, R150, -R79 ;  /* 0x8000004f964f2221 */ /* 0x000fe20000010000 */
[C---:B------:R-:W-:Y:S01]  /*4950*/  @P2 FFMA.FTZ R76, R220.reuse, R11, R40 ;  /* 0x0000000bdc4c2223 */ /* 0x040fe20000010028 */
[----:B------:R-:W0:Y:S01]  /*4960*/  @P3 LDC.64 R204, c[0x0][0x408] ;  /* 0x00010200ffcc3b82 */ /* 0x000e220000000a00 */
[C---:B------:R-:W-:Y:S01]  /*4970*/  @P2 FFMA.FTZ R77, R220.reuse, R78, R41 ;  /* 0x0000004edc4d2223 */ /* 0x040fe20000010029 */
[----:B------:R-:W-:Y:S01]  /*4980*/  MOV R78, R42 ;  /* 0x0000002a004e7202 */ /* 0x000fe20000000f00 */
[----:B------:R-:W-:Y:S01]  /*4990*/  @P2 FFMA.FTZ R78, R220, R79, R42 ;  /* 0x0000004fdc4e2223 */ /* 0x000fe2000001002a */
[----:B------:R-:W-:-:S02]  /*49a0*/  @P3 LOP3.LUT P4, RZ, R9, 0xff, RZ, 0xc0, !PT ;  /* 0x000000ff09ff3812 */ /* 0x000fc4000788c0ff */
[C---:B------:R-:W-:Y:S02]  /*49b0*/  @P3 LOP3.LUT P5, RZ, R9.reuse, 0xff00, RZ, 0xc0, !PT ;  /* 0x0000ff0009ff3812 */ /* 0x040fe400078ac0ff */
[----:B------:R-:W1:Y:S01]  /*49c0*/  @P3 LDC.64 R10, c[0x0][0x408] ;  /* 0x00010200ff0a3b82 */ /* 0x000e620000000a00 */
[----:B------:R-:W-:Y:S01]  /*49d0*/  @P3 LOP3.LUT P6, RZ, R9, 0xff0000, RZ, 0xc0, !PT ;  /* 0x00ff000009ff3812 */ /* 0x000fe200078cc0ff */
[----:B0-----:R-:W-:-:S04]  /*49e0*/  @P3 FMUL.FTZ R205, R77, R205 ;  /* 0x000000cd4dcd3220 */ /* 0x001fc80000410000 */
[----:B------:R-:W-:Y:S01]  /*49f0*/  @P3 FMUL.FTZ R204, R205, R204 ;  /* 0x000000cccdcc3220 */ /* 0x000fe20000410000 */
[----:B-1----:R-:W-:-:S04]  /*4a00*/  @P3 FMUL.FTZ R11, R76, R11 ;  /* 0x0000000b4c0b3220 */ /* 0x002fc80000410000 */
[----:B------:R-:W-:Y:S01]  /*4a10*/  @P3 SEL R133, R204, RZ, P5 ;  /* 0x000000ffcc853207 */ /* 0x000fe20002800000 */
[----:B------:R-:W-:Y:S02]  /*4a20*/  @P3 FMUL.FTZ R79, R11, R10 ;  /* 0x0000000a0b4f3220 */ /* 0x000fe40000410000 */
[----:B------:R-:W0:Y:S03]  /*4a30*/  @P3 LDC.64 R10, c[0x0][0x408] ;  /* 0x00010200ff0a3b82 */ /* 0x000e260000000a00 */
[----:B------:R-:W-:Y:S01]  /*4a40*/  @P3 SEL R132, R79, RZ, P4 ;  /* 0x000000ff4f843207 */ /* 0x000fe20002000000 */
[----:B0-----:R-:W-:-:S04]  /*4a50*/  @P3 FMUL.FTZ R11, R78, R11 ;  /* 0x0000000b4e0b3220 */ /* 0x001fc80000410000 */
[----:B------:R-:W-:Y:S01]  /*4a60*/  @P3 FMUL.FTZ R10, R11, R10 ;  /* 0x0000000a0b0a3220 */ /* 0x000fe20000410000 */
[----:B------:R-:W-:-:S04]  /*4a70*/  @P2 FFMA.FTZ R11, R213, R201, R202 ;  /* 0x000000c9d50b2223 */ /* 0x000fc800000100ca */
[----:B------:R-:W-:Y:S01]  /*4a80*/  @P2 FADD.FTZ R205, R228, -R11 ;  /* 0x8000000be4cd2221 */ /* 0x000fe20000010000 */
[----:B------:R-:W-:Y:S02]  /*4a90*/  MOV R11, R43 ;  /* 0x0000002b000b7202 */ /* 0x000fe40000000f00 */
[----:B------:R-:W-:Y:S01]  /*4aa0*/  @P3 SEL R134, R10, RZ, P6 ;  /* 0x000000ff0a863207 */ /* 0x000fe20003000000 */
[----:B------:R-:W-:-:S05]  /*4ab0*/  @P2 FFMA.FTZ R11, R220, R205, R43 ;  /* 0x000000cddc0b2223 */ /* 0x000fca000001002b */
[----:B------:R-:W-:Y:S01]  /*4ac0*/  MOV R79, R11 ;  /* 0x0000000b004f7202 */ /* 0x000fe20000000f00 */
[----:B------:R-:W-:Y:S06]  /*4ad0*/  @!P3 BRA `(.L_x_21689) ;  /* 0x000000080050b947 */ /* 0x000fec0003800000 */
[----:B------:R-:W-:Y:S01]  /*4ae0*/  FMUL.FTZ R10, R11, UR13 ;  /* 0x0000000d0b0a7c20 */ /* 0x000fe20008410000 */
[----:B------:R-:W-:-:S03]  /*4af0*/  ISETP.GE.U32.AND P4, PT, R9, 0x1000000, PT ;  /* 0x010000000900780c */ /* 0x000fc60003f86070 */
[----:B------:R-:W-:-:S05]  /*4b00*/  FMUL.FTZ R10, R10, UR12 ;  /* 0x0000000c0a0a7c20 */ /* 0x000fca0008410000 */
[----:B------:R-:W-:Y:S01]  /*4b10*/  SEL R135, R10, RZ, P4 ;  /* 0x000000ff0a877207 */ /* 0x000fe20002000000 */
[----:B------:R-:W-:Y:S06]  /*4b20*/  BRA `(.L_x_21689) ;  /* 0x00000008003c7947 */ /* 0x000fec0003800000 */
.L_x_21688:
[----:B-1----:R-:W0:Y:S01]  /*4b30*/  @P3 LDC.64 R10, c[0x0][0x408] ;  /* 0x00010200ff0a3b82 */ /* 0x002e220000000a00 */
[----:B------:R-:W-:Y:S01]  /*4b40*/  @P2 FFMA.FTZ R205, R183, R201, R202 ;  /* 0x000000c9b7cd2223 */ /* 0x000fe200000100ca */
[----:B------:R-:W-:Y:S02]  /*4b50*/  MOV R204, R40 ;  /* 0x0000002800cc7202 */ /* 0x000fe40000000f00 */
[----:B------:R-:W-:Y:S01]  /*4b60*/  MOV R224, R42 ;  /* 0x0000002a00e07202 */ /* 0x000fe20000000f00 */
[----:B------:R-:W-:Y:S01]  /*4b70*/  @P2 FADD.FTZ R205, R148, -R205 ;  /* 0x800000cd94cd2221 */ /* 0x000fe20000010000 */
[C---:B------:R-:W-:Y:S02]  /*4b80*/  @P3 LOP3.LUT P4, RZ, R9.reuse, 0xff, RZ, 0xc0, !PT ;  /* 0x000000ff09ff3812 */ /* 0x040fe4000788c0ff */
[----:B------:R-:W-:Y:S01]  /*4b90*/  @P3 LOP3.LUT P5, RZ, R9, 0xff0000, RZ, 0xc0, !PT ;  /* 0x00ff000009ff3812 */ /* 0x000fe200078ac0ff */
[----:B------:R-:W-:-:S04]  /*4ba0*/  @P2 FFMA.FTZ R204, R220, R205, R40 ;  /* 0x000000cddccc2223 */ /* 0x000fc80000010028 */
[----:B0-----:R-:W-:Y:S01]  /*4bb0*/  @P3 FMUL.FTZ R11, R204, R11 ;  /* 0x0000000bcc0b3220 */ /* 0x001fe20000410000 */
[----:B------:R-:W-:-:S04]  /*4bc0*/  @P2 FFMA.FTZ R204, R145, R201, R202 ;  /* 0x000000c991cc2223 */ /* 0x000fc800000100ca */
[----:B------:R-:W-:Y:S01]  /*4bd0*/  @P2 FADD.FTZ R205, R147, -R204 ;  /* 0x800000cc93cd2221 */ /* 0x000fe20000010000 */
[----:B------:R-:W-:-:S03]  /*4be0*/  MOV R204, R41 ;  /* 0x0000002900cc7202 */ /* 0x000fc60000000f00 */
[----:B------:R-:W-:Y:S01]  /*4bf0*/  @P2 FFMA.FTZ R204, R220, R205, R41 ;  /* 0x000000cddccc2223 */ /* 0x000fe20000010029 */
[----:B------:R-:W-:Y:S02]  /*4c00*/  @P3 FMUL.FTZ R205, R11, R10 ;  /* 0x0000000a0bcd3220 */ /* 0x000fe40000410000 */
[----:B------:R-:W0:Y:S03]  /*4c10*/  @P3 LDC.64 R10, c[0x0][0x408] ;  /* 0x00010200ff0a3b82 */ /* 0x000e260000000a00 */
[----:B------:R-:W-:Y:S02]  /*4c20*/  @P3 SEL R132, R205, RZ, P4 ;  /* 0x000000ffcd843207 */ /* 0x000fe40002000000 */
[----:B------:R-:W-:Y:S01]  /*4c30*/  @P3 LOP3.LUT P4, RZ, R9, 0xff00, RZ, 0xc0, !PT ;  /* 0x0000ff0009ff3812 */ /* 0x000fe2000788c0ff */
[----:B0-----:R-:W-:-:S04]  /*4c40*/  @P3 FMUL.FTZ R11, R204, R11 ;  /* 0x0000000bcc0b3220 */ /* 0x001fc80000410000 */
[----:B------:R-:W-:Y:S01]  /*4c50*/  @P3 FMUL.FTZ R204, R11, R10 ;  /* 0x0000000a0bcc3220 */ /* 0x000fe20000410000 */
[----:B------:R-:W-:-:S04]  /*4c60*/  @P2 FFMA.FTZ R11, R184, R201, R202 ;  /* 0x000000c9b80b2223 */ /* 0x000fc800000100ca */
[----:B------:R-:W-:Y:S01]  /*4c70*/  @P2 FADD.FTZ R11, R150, -R11 ;  /* 0x8000000b960b2221 */ /* 0x000fe20000010000 */
[----:B------:R-:W-:-:S03]  /*4c80*/  @P3 SEL R133, R204, RZ, P4 ;  /* 0x000000ffcc853207 */ /* 0x000fc60002000000 */
        /* <DEDUP_REMOVED lines=15> */
.L_x_21687:
[----:B------:R-:W-:Y:S05]  /*4d80*/  @!P0 BRA `(.L_x_21690) ;  /* 0x0000000000ec8947 */ /* 0x000fea0003800000 */
[-CC-:B-1----:R-:W-:Y:S01]  /*4d90*/  FFMA.FTZ R79, R183, R201.reuse, R202.reuse ;  /* 0x000000c9b74f7223 */ /* 0x182fe200000100ca */
        /* <DEDUP_REMOVED lines=27> */
.L_x_21692:
[----:B------:R-:W-:Y:S05]  /*4f50*/  BSYNC.RECONVERGENT B2 ;  /* 0x0000000000027941 */ /* 0x000fea0003800200 */
.L_x_21691:
        /* <DEDUP_REMOVED lines=11> */
.L_x_21694:
[----:B------:R-:W-:Y:S05]  /*5010*/  BSYNC.RECONVERGENT B2 ;  /* 0x0000000000027941 */ /* 0x000fea0003800200 */
.L_x_21693:
        /* <DEDUP_REMOVED lines=11> */
.L_x_21696:
[----:B------:R-:W-:Y:S05]  /*50d0*/  BSYNC.RECONVERGENT B2 ;  /* 0x0000000000027941 */ /* 0x000fea0003800200 */
.L_x_21695:
[----:B------:R-:W-:Y:S05]  /*50e0*/  @!P3 BRA `(.L_x_21689) ;  /* 0x0000000000ccb947 */ /* 0x000fea0003800000 */
[----:B------:R-:W-:Y:S01]  /*50f0*/  ISETP.GE.U32.AND P4, PT, R9, 0x1000000, PT ;  /* 0x010000000900780c */ /* 0x000fe20003f86070 */
[----:B------:R-:W-:-:S04]  /*5100*/  FMUL.FTZ R9, R79, UR13 ;  /* 0x0000000d4f097c20 */ /* 0x000fc80008410000 */
[----:B------:R-:W-:-:S05]  /*5110*/  FMUL.FTZ R9, R9, UR12 ;  /* 0x0000000c09097c20 */ /* 0x000fca0008410000 */
[----:B------:R-:W-:Y:S01]  /*5120*/  SEL R135, R9, RZ, P4 ;  /* 0x000000ff09877207 */ /* 0x000fe20002000000 */
[----:B------:R-:W-:Y:S06]  /*5130*/  BRA `(.L_x_21689) ;  /* 0x0000000000b87947 */ /* 0x000fec0003800000 */
.L_x_21690:
        /* <DEDUP_REMOVED lines=11> */
.L_x_21698:
[----:B------:R-:W-:Y:S05]  /*51f0*/  BSYNC.RECONVERGENT B2 ;  /* 0x0000000000027941 */ /* 0x000fea0003800200 */
.L_x_21697:
        /* <DEDUP_REMOVED lines=11> */
.L_x_21700:
[----:B------:R-:W-:Y:S05]  /*52b0*/  BSYNC.RECONVERGENT B2 ;  /* 0x0000000000027941 */ /* 0x000fea0003800200 */
.L_x_21699:
        /* <DEDUP_REMOVED lines=11> */
.L_x_21702:
[----:B------:R-:W-:Y:S05]  /*5370*/  BSYNC.RECONVERGENT B2 ;  /* 0x0000000000027941 */ /* 0x000fea0003800200 */
.L_x_21701:
[----:B------:R-:W-:Y:S05]  /*5380*/  @!P3 BRA `(.L_x_21689) ;  /* 0x000000000024b947 */ /* 0x000fea0003800000 */
[----:B-1----:R-:W-:Y:S01]  /*5390*/  FFMA.FTZ R11, R213, R201, R202 ;  /* 0x000000c9d50b7223 */ /* 0x002fe200000100ca */
[----:B------:R-:W-:-:S03]  /*53a0*/  ISETP.GT.AND P4, PT, R221, RZ, PT ;  /* 0x000000ffdd00720c */ /* 0x000fc60003f84270 */
[----:B------:R-:W-:-:S04]  /*53b0*/  FADD.FTZ R11, R228, -R11 ;  /* 0x8000000be40b7221 */ /* 0x000fc80000010000 */
[----:B------:R-:W-:-:S05]  /*53c0*/  FMUL.FTZ R10, R220, R11 ;  /* 0x0000000bdc0a7220 */ /* 0x000fca0000410000 */
[----:B------:R-:W-:Y:S02]  /*53d0*/  FSEL R10, R10, RZ, P4 ;  /* 0x000000ff0a0a7208 */ /* 0x000fe40002000000 */
[----:B------:R-:W-:-:S03]  /*53e0*/  ISETP.GE.U32.AND P4, PT, R9, 0x1000000, PT ;  /* 0x010000000900780c */ /* 0x000fc60003f86070 */
[----:B------:R-:W-:-:S04]  /*53f0*/  FMUL.FTZ R10, R10, UR13 ;  /* 0x0000000d0a0a7c20 */ /* 0x000fc80008410000 */
[----:B------:R-:W-:-:S05]  /*5400*/  FMUL.FTZ R10, R10, UR12 ;  /* 0x0000000c0a0a7c20 */ /* 0x000fca0008410000 */
[----:B------:R-:W-:-:S07]  /*5410*/  SEL R135, R10, RZ, P4 ;  /* 0x000000ff0a877207 */ /* 0x000fce0002000000 */
.L_x_21689:
[----:B------:R-:W-:Y:S05]  /*5420*/  BSYNC.RECONVERGENT B1 ;  /* 0x0000000000017941 */ /* 0x000fea0003800200 */
.L_x_21686:
[----:B-1----:R-:W0:Y:S01]  /*5430*/  @P0 LDC.64 R204, c[0x0][0x478] ;  /* 0x00011e00ffcc0b82 */ /* 0x002e220000000a00 */
[----:B------:R-:W-:Y:S01]  /*5440*/  @P0 IADD3 R9, PT, PT, R200, 0x40, RZ ;  /* 0x00000040c8090810 */ /* 0x000fe20007ffe0ff */
[----:B------:R-:W-:Y:S06]  /*5450*/  BSSY.RECONVERGENT B1, `(.L_x_21703) ;  /* 0x00000be000017945 */ /* 0x000fec0003800200 */
[----:B------:R-:W1:Y:S01]  /*5460*/  @P3 LDC.64 R10, c[0x0][0x468] ;  /* 0x00011a00ff0a3b82 */ /* 0x000e620000000a00 */
[----:B0-----:R-:W-:Y:S01]  /*5470*/  @P0 IMAD.WIDE.U32 R204, R9, 0x10, R204 ;  /* 0x0000001009cc0825 */ /* 0x001fe200078e00cc */
[----:B------:R-:W-:-:S04]  /*5480*/  @P3 IADD3 R9, PT, PT, R199, 0x40, RZ ;  /* 0x00000040c7093810 */ /* 0x000fc80007ffe0ff */
[----:B------:R0:W-:Y:S01]  /*5490*/  @P0 STG.E.128 desc[UR6][R204.64], R76 ;  /* 0x0000004ccc000986 */ /* 0x0001e2000c101d06 */
[----:B-1----:R-:W-:-:S05]  /*54a0*/  @P3 IMAD.WIDE.U32 R10, R9, 0x10, R10 ;  /* 0x00000010090a3825 */ /* 0x002fca00078e000a */
[----:B------:R0:W-:Y:S01]  /*54b0*/  @P3 STG.E.128 desc[UR6][R10.64], R132 ;  /* 0x000000840a003986 */ /* 0x0001e2000c101d06 */
[----:B------:R-:W-:Y:S05]  /*54c0*/  @!P1 BRA `(.L_x_21704) ;  /* 0x0000000400309947 */ /* 0x000fea0003800000 */
[----:B------:R-:W-:Y:S05]  /*54d0*/  @!P0 BRA `(.L_x_21705) ;  /* 0x0000000000988947 */ /* 0x000fea0003800000 */
[----:B0-----:R-:W0:Y:S01]  /*54e0*/  @P3 LDC.64 R10, c[0x0][0x408] ;  /* 0x00010200ff0a3b82 */ /* 0x001e220000000a00 */
[-CC-:B------:R-:W-:Y:S01]  /*54f0*/  @P2 FFMA.FTZ R204, R149, R201.reuse, R202.reuse ;  /* 0x000000c995cc2223 */ /* 0x180fe200000100ca */
[----:B------:R-:W-:Y:S01]  /*5500*/  @P2 FFMA.FTZ R9, R185, R201, R202 ;  /* 0x000000c9b9092223 */ /* 0x000fe200000100ca */
[----:B------:R-:W-:Y:S02]  /*5510*/  MOV R77, R37 ;  /* 0x00000025004d7202 */ /* 0x000fe40000000f00 */
[----:B------:R-:W-:Y:S01]  /*5520*/  @P2 FADD.FTZ R204, R151, -R204 ;  /* 0x800000cc97cc2221 */ /* 0x000fe20000010000 */
[----:B------:R-:W-:Y:S01]  /*5530*/  @P2 FADD.FTZ R9, R152, -R9 ;  /* 0x8000000998092221 */ /* 0x000fe20000010000 */
[----:B------:R-:W-:Y:S01]  /*5540*/  MOV R76, R36 ;  /* 0x00000024004c7202 */ /* 0x000fe20000000f00 */
[----:B------:R-:W1:Y:S01]  /*5550*/  @P3 LDC.64 R78, c[0x0][0x408] ;  /* 0x00010200ff4e3b82 */ /* 0x000e620000000a00 */
[C---:B------:R-:W-:Y:S01]  /*5560*/  @P2 FFMA.FTZ R77, R220.reuse, R204, R37 ;  /* 0x000000ccdc4d2223 */ /* 0x040fe20000010025 */
[----:B------:R-:W-:Y:S01]  /*5570*/  @P2 FFMA.FTZ R76, R220, R9, R36 ;  /* 0x00000009dc4c2223 */ /* 0x000fe20000010024 */
[----:B------:R-:W-:Y:S01]  /*5580*/  @P2 FFMA.FTZ R204, R210, R201, R202 ;  /* 0x000000c9d2cc2223 */ /* 0x000fe200000100ca */
[----:B------:R-:W-:-:S02]  /*5590*/  @P3 LOP3.LUT P5, RZ, R8, 0xff00, RZ, 0xc0, !PT ;  /* 0x0000ff0008ff3812 */ /* 0x000fc400078ac0ff */
[C---:B------:R-:W-:Y:S02]  /*55a0*/  @P3 LOP3.LUT P4, RZ, R8.reuse, 0xff, RZ, 0xc0, !PT ;  /* 0x000000ff08ff3812 */ /* 0x040fe4000788c0ff */
[----:B------:R-:W-:Y:S01]  /*55b0*/  @P3 LOP3.LUT P6, RZ, R8, 0xff0000, RZ, 0xc0, !PT ;  /* 0x00ff000008ff3812 */ /* 0x000fe200078cc0ff */
[----:B0-----:R-:W-:Y:S01]  /*55c0*/  @P3 FMUL.FTZ R11, R77, R11 ;  /* 0x0000000b4d0b3220 */ /* 0x001fe20000410000 */
[----:B-1----:R-:W-:-:S03]  /*55d0*/  @P3 FMUL.FTZ R9, R76, R79 ;  /* 0x0000004f4c093220 */ /* 0x002fc60000410000 */
[----:B------:R-:W-:Y:S02]  /*55e0*/  @P3 FMUL.FTZ R79, R11, R10 ;  /* 0x0000000a0b4f3220 */ /* 0x000fe40000410000 */
[----:B------:R-:W0:Y:S01]  /*55f0*/  @P3 LDC.64 R10, c[0x0][0x408] ;  /* 0x00010200ff0a3b82 */ /* 0x000e220000000a00 */
[----:B------:R-:W-:Y:S01]  /*5600*/  @P3 FMUL.FTZ R9, R9, R78 ;  /* 0x0000004e09093220 */ /* 0x000fe20000410000 */
[----:B------:R-:W-:Y:S01]  /*5610*/  @P2 FFMA.FTZ R78, R186, R201, R202 ;  /* 0x000000c9ba4e2223 */ /* 0x000fe200000100ca */
[----:B------:R-:W-:-:S03]  /*5620*/  @P3 SEL R133, R79, RZ, P5 ;  /* 0x000000ff4f853207 */ /* 0x000fc60002800000 */
[----:B------:R-:W-:Y:S01]  /*5630*/  @P2 FADD.FTZ R205, R187, -R78 ;  /* 0x8000004ebbcd2221 */ /* 0x000fe20000010000 */
[----:B------:R-:W-:Y:S02]  /*5640*/  MOV R78, R38 ;  /* 0x00000026004e7202 */ /* 0x000fe40000000f00 */
[----:B------:R-:W-:Y:S01]  /*5650*/  @P3 SEL R132, R9, RZ, P4 ;  /* 0x000000ff09843207 */ /* 0x000fe20002000000 */
[----:B------:R-:W-:Y:S01]  /*5660*/  @P2 FFMA.FTZ R78, R220, R205, R38 ;  /* 0x000000cddc4e2223 */ /* 0x000fe20000010026 */
[----:B------:R-:W-:Y:S01]  /*5670*/  @P2 FADD.FTZ R205, R227, -R204 ;  /* 0x800000cce3cd2221 */ /* 0x000fe20000010000 */
[----:B------:R-:W-:-:S03]  /*5680*/  MOV R204, R39 ;  /* 0x0000002700cc7202 */ /* 0x000fc60000000f00 */
[----:B------:R-:W-:-:S05]  /*5690*/  @P2 FFMA.FTZ R204, R220, R205, R39 ;  /* 0x000000cddccc2223 */ /* 0x000fca0000010027 */
        /* <DEDUP_REMOVED lines=10> */
.L_x_21705:
[----:B0-----:R-:W0:Y:S01]  /*5740*/  @P3 LDC.64 R204, c[0x0][0x408] ;  /* 0x00010200ffcc3b82 */ /* 0x001e220000000a00 */
[-CC-:B------:R-:W-:Y:S01]  /*5750*/  @P2 FFMA.FTZ R9, R185, R201.reuse, R202.reuse ;  /* 0x000000c9b9092223 */ /* 0x180fe200000100ca */
[----:B------:R-:W-:Y:S01]  /*5760*/  MOV R10, R36 ;  /* 0x00000024000a7202 */ /* 0x000fe20000000f00 */
[----:B------:R-:W-:Y:S01]  /*5770*/  @P2 FFMA.FTZ R224, R149, R201, R202 ;  /* 0x000000c995e02223 */ /* 0x000fe200000100ca */
[----:B------:R-:W-:Y:S01]  /*5780*/  @P3 LOP3.LUT P4, RZ, R8, 0xff, RZ, 0xc0, !PT ;  /* 0x000000ff08ff3812 */ /* 0x000fe2000788c0ff */
[----:B------:R-:W-:Y:S01]  /*5790*/  @P2 FADD.FTZ R9, R152, -R9 ;  /* 0x8000000998092221 */ /* 0x000fe20000010000 */
[C---:B------:R-:W-:Y:S02]  /*57a0*/  @P3 LOP3.LUT P5, RZ, R8.reuse, 0xff00, RZ, 0xc0, !PT ;  /* 0x0000ff0008ff3812 */ /* 0x040fe400078ac0ff */
[----:B------:R-:W-:Y:S01]  /*57b0*/  @P3 LOP3.LUT P6, RZ, R8, 0xff0000, RZ, 0xc0, !PT ;  /* 0x00ff000008ff3812 */ /* 0x000fe200078cc0ff */
[----:B------:R-:W-:Y:S01]  /*57c0*/  @P2 FFMA.FTZ R10, R220, R9, R36 ;  /* 0x00000009dc0a2223 */ /* 0x000fe20000010024 */
[----:B------:R-:W-:Y:S01]  /*57d0*/  @P2 FADD.FTZ R9, R151, -R224 ;  /* 0x800000e097092221 */ /* 0x000fe20000010000 */
[----:B------:R-:W-:-:S03]  /*57e0*/  MOV R224, R37 ;  /* 0x0000002500e07202 */ /* 0x000fc60000000f00 */
[----:B------:R-:W-:Y:S01]  /*57f0*/  @P2 FFMA.FTZ R224, R220, R9, R37 ;  /* 0x00000009dce02223 */ /* 0x000fe20000010025 */
[----:B0-----:R-:W-:Y:S02]  /*5800*/  @P3 FMUL.FTZ R205, R10, R205 ;  /* 0x000000cd0acd3220 */ /* 0x001fe40000410000 */
[----:B------:R-:W0:Y:S02]  /*5810*/  @P3 LDC.64 R10, c[0x0][0x408] ;  /* 0x00010200ff0a3b82 */ /* 0x000e240000000a00 */
[----:B------:R-:W-:-:S05]  /*5820*/  @P3 FMUL.FTZ R204, R205, R204 ;  /* 0x000000cccdcc3220 */ /* 0x000fca0000410000 */
[----:B------:R-:W-:Y:S01]  /*5830*/  @P3 SEL R132, R204, RZ, P4 ;  /* 0x000000ffcc843207 */ /* 0x000fe20002000000 */
[----:B0-----:R-:W-:Y:S01]  /*5840*/  @P3 FMUL.FTZ R11, R224, R11 ;  /* 0x0000000be00b3220 */ /* 0x001fe20000410000 */
[----:B------:R-:W-:-:S04]  /*5850*/  @P2 FFMA.FTZ R224, R186, R201, R202 ;  /* 0x000000c9bae02223 */ /* 0x000fc800000100ca */
[----:B------:R-:W-:Y:S01]  /*5860*/  @P2 FADD.FTZ R9, R187, -R224 ;  /* 0x800000e0bb092221 */ /* 0x000fe20000010000 */
[----:B------:R-:W-:-:S03]  /*5870*/  MOV R224, R38 ;  /* 0x0000002600e07202 */ /* 0x000fc60000000f00 */
[----:B------:R-:W-:Y:S01]  /*5880*/  @P2 FFMA.FTZ R224, R220, R9, R38 ;  /* 0x00000009dce02223 */ /* 0x000fe20000010026 */
[----:B------:R-:W-:Y:S02]  /*5890*/  @P3 FMUL.FTZ R9, R11, R10 ;  /* 0x0000000a0b093220 */ /* 0x000fe40000410000 */
[----:B------:R-:W0:Y:S03]  /*58a0*/  @P3 LDC.64 R10, c[0x0][0x408] ;  /* 0x00010200ff0a3b82 */ /* 0x000e260000000a00 */
[----:B------:R-:W-:Y:S01]  /*58b0*/  @P3 SEL R133, R9, RZ, P5 ;  /* 0x000000ff09853207 */ /* 0x000fe20002800000 */
        /* <DEDUP_REMOVED lines=13> */
.L_x_21704:
[----:B------:R-:W-:Y:S05]  /*5990*/  @!P0 BRA `(.L_x_21707) ;  /* 0x0000000000ec8947 */ /* 0x000fea0003800000 */
[-CC-:B0-----:R-:W-:Y:S01]  /*59a0*/  FFMA.FTZ R10, R186, R201.reuse, R202.reuse ;  /* 0x000000c9ba0a7223 */ /* 0x181fe200000100ca */
[-CC-:B------:R-:W-:Y:S01]  /*59b0*/  FFMA.FTZ R77, R185, R201.reuse, R202.reuse ;  /* 0x000000c9b94d7223 */ /* 0x180fe200000100ca */
[-C--:B------:R-:W-:Y:S01]  /*59c0*/  FFMA.FTZ R76, R210, R201.reuse, R202 ;  /* 0x000000c9d24c7223 */ /* 0x080fe200000100ca */
[----:B------:R-:W-:Y:S01]  /*59d0*/  ISETP.GT.AND P4, PT, R221, RZ, PT ;  /* 0x000000ffdd00720c */ /* 0x000fe20003f84270 */
        /* <DEDUP_REMOVED lines=8> */
[----:B------:R-:W-:Y:S01]  /*5a60*/  BSSY.RECONVERGENT B2, `(.L_x_21708) ;  /* 0x0000010000027945 */ /* 0x000fe20003800200 */
[----:B------:R-:W-:Y:S01]  /*5a70*/  FMUL.FTZ R11, R220, R11 ;  /* 0x0000000bdc0b7220 */ /* 0x000fe20000410000 */
        /* <DEDUP_REMOVED lines=14> */
.L_x_21709:
[----:B------:R-:W-:Y:S05]  /*5b60*/  BSYNC.RECONVERGENT B2 ;  /* 0x0000000000027941 */ /* 0x000fea0003800200 */
.L_x_21708:
        /* <DEDUP_REMOVED lines=11> */
.L_x_21711:
[----:B------:R-:W-:Y:S05]  /*5c20*/  BSYNC.RECONVERGENT B2 ;  /* 0x0000000000027941 */ /* 0x000fea0003800200 */
.L_x_21710:
        /* <DEDUP_REMOVED lines=11> */
.L_x_21713:
[----:B------:R-:W-:Y:S05]  /*5ce0*/  BSYNC.RECONVERGENT B2 ;  /* 0x0000000000027941 */ /* 0x000fea0003800200 */
.L_x_21712:
[----:B------:R-:W-:Y:S05]  /*5cf0*/  @!P3 BRA `(.L_x_21706) ;  /* 0x0000000000ccb947 */ /* 0x000fea0003800000 */
[----:B------:R-:W-:Y:S01]  /*5d00*/  ISETP.GE.U32.AND P4, PT, R8, 0x1000000, PT ;  /* 0x010000000800780c */ /* 0x000fe20003f86070 */
[----:B------:R-:W-:-:S04]  /*5d10*/  FMUL.FTZ R8, R79, UR13 ;  /* 0x0000000d4f087c20 */ /* 0x000fc80008410000 */
[----:B------:R-:W-:-:S05]  /*5d20*/  FMUL.FTZ R8, R8, UR12 ;  /* 0x0000000c08087c20 */ /* 0x000fca0008410000 */
[----:B------:R-:W-:Y:S01]  /*5d30*/  SEL R135, R8, RZ, P4 ;  /* 0x000000ff08877207 */ /* 0x000fe20002000000 */
[----:B------:R-:W-:Y:S06]  /*5d40*/  BRA `(.L_x_21706) ;  /* 0x0000000000b87947 */ /* 0x000fec0003800000 */
.L_x_21707:
        /* <DEDUP_REMOVED lines=11> */
.L_x_21715:
[----:B------:R-:W-:Y:S05]  /*5e00*/  BSYNC.RECONVERGENT B2 ;  /* 0x0000000000027941 */ /* 0x000fea0003800200 */
.L_x_21714:
        /* <DEDUP_REMOVED lines=11> */
.L_x_21717:
[----:B------:R-:W-:Y:S05]  /*5ec0*/  BSYNC.RECONVERGENT B2 ;  /* 0x0000000000027941 */ /* 0x000fea0003800200 */
.L_x_21716:
        /* <DEDUP_REMOVED lines=11> */
.L_x_21719:
[----:B------:R-:W-:Y:S05]  /*5f80*/  BSYNC.RECONVERGENT B2 ;  /* 0x0000000000027941 */ /* 0x000fea0003800200 */
.L_x_21718:
[----:B------:R-:W-:Y:S05]  /*5f90*/  @!P3 BRA `(.L_x_21706) ;  /* 0x000000000024b947 */ /* 0x000fea0003800000 */
[----:B0-----:R-:W-:Y:S01]  /*5fa0*/  FFMA.FTZ R10, R210, R201, R202 ;  /* 0x000000c9d20a7223 */ /* 0x001fe200000100ca */
        /* <DEDUP_REMOVED lines=8> */
.L_x_21706:
[----:B------:R-:W-:Y:S05]  /*6030*/  BSYNC.RECONVERGENT B1 ;  /* 0x0000000000017941 */ /* 0x000fea0003800200 */
.L_x_21703:
        /* <DEDUP_REMOVED lines=11> */
[----:B0-----:R-:W0:Y:S01]  /*60f0*/  @P3 LDC.64 R8, c[0x0][0x408] ;  /* 0x00010200ff083b82 */ /* 0x001e220000000a00 */
[-CC-:B------:R-:W-:Y:S01]  /*6100*/  @P2 FFMA.FTZ R11, R154, R201.reuse, R202.reuse ;  /* 0x000000c99a0b2223 */ /* 0x180fe200000100ca */
[----:B------:R-:W-:Y:S01]  /*6110*/  MOV R76, R32 ;  /* 0x00000020004c7202 */ /* 0x000fe20000000f00 */
[--C-:B------:R-:W-:Y:S01]  /*6120*/  @P2 FFMA.FTZ R10, R153, R201, R202.reuse ;  /* 0x000000c9990a2223 */ /* 0x100fe200000100ca */
[----:B------:R-:W-:Y:S01]  /*6130*/  MOV R77, R33 ;  /* 0x00000021004d7202 */ /* 0x000fe20000000f00 */
[----:B------:R-:W-:Y:S01]  /*6140*/  @P2 FADD.FTZ R11, R188, -R11 ;  /* 0x8000000bbc0b2221 */ /* 0x000fe20000010000 */
[----:B------:R-:W-:Y:S01]  /*6150*/  @P2 FFMA.FTZ R78, R156, R201, R202 ;  /* 0x000000c99c4e2223 */ /* 0x000fe200000100ca */
[----:B------:R-:W-:Y:S01]  /*6160*/  @P2 FADD.FTZ R10, R155, -R10 ;  /* 0x8000000a9b0a2221 */ /* 0x000fe20000010000 */
[----:B------:R-:W-:Y:S01]  /*6170*/  MOV R204, R35 ;  /* 0x0000002300cc7202 */ /* 0x000fe20000000f00 */
[C---:B------:R-:W-:Y:S01]  /*6180*/  @P2 FFMA.FTZ R76, R220.reuse, R11, R32 ;  /* 0x0000000bdc4c2223 */ /* 0x040fe20000010020 */
[----:B------:R-:W-:Y:S01]  /*6190*/  @P2 FADD.FTZ R205, R189, -R78 ;  /* 0x8000004ebdcd2221 */ /* 0x000fe20000010000 */
[C---:B------:R-:W-:Y:S01]  /*61a0*/  @P2 FFMA.FTZ R77, R220.reuse, R10, R33 ;  /* 0x0000000adc4d2223 */ /* 0x040fe20000010021 */
[----:B------:R-:W-:Y:S01]  /*61b0*/  MOV R78, R34 ;  /* 0x00000022004e7202 */ /* 0x000fe20000000f00 */
[----:B------:R-:W1:Y:S01]  /*61c0*/  @P3 LDC.64 R10, c[0x0][0x408] ;  /* 0x00010200ff0a3b82 */ /* 0x000e620000000a00 */
[----:B------:R-:W-:Y:S01]  /*61d0*/  @P2 FFMA.FTZ R78, R220, R205, R34 ;  /* 0x000000cddc4e2223 */ /* 0x000fe20000010022 */
[----:B------:R-:W-:Y:S01]  /*61e0*/  @P2 FFMA.FTZ R205, R209, R201, R202 ;  /* 0x000000c9d1cd2223 */ /* 0x000fe200000100ca */
[----:B------:R-:W-:-:S02]  /*61f0*/  @P3 LOP3.LUT P4, RZ, R7, 0xff, RZ, 0xc0, !PT ;  /* 0x000000ff07ff3812 */ /* 0x000fc4000788c0ff */
[C---:B------:R-:W-:Y:S01]  /*6200*/  @P3 LOP3.LUT P5, RZ, R7.reuse, 0xff00, RZ, 0xc0, !PT ;  /* 0x0000ff0007ff3812 */ /* 0x040fe200078ac0ff */
[----:B------:R-:W-:Y:S01]  /*6210*/  @P2 FADD.FTZ R205, R226, -R205 ;  /* 0x800000cde2cd2221 */ /* 0x000fe20000010000 */
[----:B------:R-:W-:-:S03]  /*6220*/  @P3 LOP3.LUT P6, RZ, R7, 0xff0000, RZ, 0xc0, !PT ;  /* 0x00ff000007ff3812 */ /* 0x000fc600078cc0ff */
[----:B------:R-:W-:Y:S01]  /*6230*/  @P2 FFMA.FTZ R204, R220, R205, R35 ;  /* 0x000000cddccc2223 */ /* 0x000fe20000010023 */
[----:B0-----:R-:W-:-:S04]  /*6240*/  @P3 FMUL.FTZ R9, R76, R9 ;  /* 0x000000094c093220 */ /* 0x001fc80000410000 */
[----:B------:R-:W-:Y:S02]  /*6250*/  @P3 FMUL.FTZ R79, R9, R8 ;  /* 0x00000008094f3220 */ /* 0x000fe40000410000 */
[----:B------:R-:W0:Y:S03]  /*6260*/  @P3 LDC.64 R8, c[0x0][0x408] ;  /* 0x00010200ff083b82 */ /* 0x000e260000000a00 */
[----:B------:R-:W-:Y:S02]  /*6270*/  @P3 SEL R132, R79, RZ, P4 ;  /* 0x000000ff4f843207 */ /* 0x000fe40002000000 */
[----:B------:R-:W-:Y:S01]  /*6280*/  MOV R79, R204 ;  /* 0x000000cc004f7202 */ /* 0x000fe20000000f00 */
[----:B-1----:R-:W-:-:S04]  /*6290*/  @P3 FMUL.FTZ R11, R77, R11 ;  /* 0x0000000b4d0b3220 */ /* 0x002fc80000410000 */
        /* <DEDUP_REMOVED lines=11> */
.L_x_21722:
[----:B0-----:R-:W0:Y:S01]  /*6350*/  @P3 LDC.64 R8, c[0x0][0x408] ;  /* 0x00010200ff083b82 */ /* 0x001e220000000a00 */
[-CC-:B------:R-:W-:Y:S01]  /*6360*/  @P2 FFMA.FTZ R11, R154, R201.reuse, R202.reuse ;  /* 0x000000c99a0b2223 */ /* 0x180fe200000100ca */
[----:B------:R-:W-:Y:S01]  /*6370*/  MOV R10, R32 ;  /* 0x00000020000a7202 */ /* 0x000fe20000000f00 */
[----:B------:R-:W-:Y:S01]  /*6380*/  @P2 FFMA.FTZ R204, R153, R201, R202 ;  /* 0x000000c999cc2223 */ /* 0x000fe200000100ca */
[----:B------:R-:W-:Y:S01]  /*6390*/  MOV R224, R33 ;  /* 0x0000002100e07202 */ /* 0x000fe20000000f00 */
[----:B------:R-:W-:Y:S01]  /*63a0*/  @P2 FADD.FTZ R11, R188, -R11 ;  /* 0x8000000bbc0b2221 */ /* 0x000fe20000010000 */
[----:B------:R-:W-:Y:S01]  /*63b0*/  MOV R252, R34 ;  /* 0x0000002200fc7202 */ /* 0x000fe20000000f00 */
[----:B------:R-:W-:Y:S01]  /*63c0*/  @P2 FADD.FTZ R204, R155, -R204 ;  /* 0x800000cc9bcc2221 */ /* 0x000fe20000010000 */
[C---:B------:R-:W-:Y:S01]  /*63d0*/  @P3 LOP3.LUT P4, RZ, R7.reuse, 0xff, RZ, 0xc0, !PT ;  /* 0x000000ff07ff3812 */ /* 0x040fe2000788c0ff */
[C---:B------:R-:W-:Y:S01]  /*63e0*/  @P2 FFMA.FTZ R10, R220.reuse, R11, R32 ;  /* 0x0000000bdc0a2223 */ /* 0x040fe20000010020 */
[C---:B------:R-:W-:Y:S01]  /*63f0*/  @P3 LOP3.LUT P5, RZ, R7.reuse, 0xff00, RZ, 0xc0, !PT ;  /* 0x0000ff0007ff3812 */ /* 0x040fe200078ac0ff */
[----:B------:R-:W-:Y:S01]  /*6400*/  @P2 FFMA.FTZ R224, R220, R204, R33 ;  /* 0x000000ccdce02223 */ /* 0x000fe20000010021 */
[----:B------:R-:W-:Y:S01]  /*6410*/  @P3 LOP3.LUT P6, RZ, R7, 0xff0000, RZ, 0xc0, !PT ;  /* 0x00ff000007ff3812 */ /* 0x000fe200078cc0ff */
[----:B0-----:R-:W-:-:S02]  /*6420*/  @P3 FMUL.FTZ R9, R10, R9 ;  /* 0x000000090a093220 */ /* 0x001fc40000410000 */
[----:B------:R-:W0:Y:S02]  /*6430*/  @P3 LDC.64 R10, c[0x0][0x408] ;  /* 0x00010200ff0a3b82 */ /* 0x000e240000000a00 */
[----:B------:R-:W-:Y:S01]  /*6440*/  @P3 FMUL.FTZ R204, R9, R8 ;  /* 0x0000000809cc3220 */ /* 0x000fe20000410000 */
[----:B------:R-:W-:-:S04]  /*6450*/  @P2 FFMA.FTZ R8, R156, R201, R202 ;  /* 0x000000c99c082223 */ /* 0x000fc800000100ca */
[----:B------:R-:W-:Y:S01]  /*6460*/  @P2 FADD.FTZ R9, R189, -R8 ;  /* 0x80000008bd092221 */ /* 0x000fe20000010000 */
[----:B------:R-:W-:-:S03]  /*6470*/  @P3 SEL R132, R204, RZ, P4 ;  /* 0x000000ffcc843207 */ /* 0x000fc60002000000 */
[----:B------:R-:W-:Y:S02]  /*6480*/  @P2 FFMA.FTZ R252, R220, R9, R34 ;  /* 0x00000009dcfc2223 */ /* 0x000fe40000010022 */
[----:B------:R-:W1:Y:S01]  /*6490*/  @P3 LDC.64 R8, c[0x0][0x408] ;  /* 0x00010200ff083b82 */ /* 0x000e620000000a00 */
[----:B0-----:R-:W-:-:S04]  /*64a0*/  @P3 FMUL.FTZ R11, R224, R11 ;  /* 0x0000000be00b3220 */ /* 0x001fc80000410000 */
[----:B------:R-:W-:-:S05]  /*64b0*/  @P3 FMUL.FTZ R10, R11, R10 ;  /* 0x0000000a0b0a3220 */ /* 0x000fca0000410000 */
[----:B------:R-:W-:Y:S01]  /*64c0*/  @P3 SEL R133, R10, RZ, P5 ;  /* 0x000000ff0a853207 */ /* 0x000fe20002800000 */
[----:B-1----:R-:W-:-:S04]  /*64d0*/  @P3 FMUL.FTZ R9, R252, R9 ;  /* 0x00000009fc093220 */ /* 0x002fc80000410000 */
        /* <DEDUP_REMOVED lines=12> */
.L_x_21721:
        /* <DEDUP_REMOVED lines=29> */
.L_x_21726:
[----:B------:R-:W-:Y:S05]  /*6770*/  BSYNC.RECONVERGENT B2 ;  /* 0x0000000000027941 */ /* 0x000fea0003800200 */
.L_x_21725:
        /* <DEDUP_REMOVED lines=11> */
.L_x_21728:
[----:B------:R-:W-:Y:S05]  /*6830*/  BSYNC.RECONVERGENT B2 ;  /* 0x0000000000027941 */ /* 0x000fea0003800200 */
.L_x_21727:
        /* <DEDUP_REMOVED lines=11> */
.L_x_21730:
[----:B------:R-:W-:Y:S05]  /*68f0*/  BSYNC.RECONVERGENT B2 ;  /* 0x0000000000027941 */ /* 0x000fea0003800200 */
.L_x_21729:
[----:B------:R-:W-:Y:S05]  /*6900*/  @!P3 BRA `(.L_x_21723) ;  /* 0x0000000000ccb947 */ /* 0x000fea0003800000 */
[----:B------:R-:W-:Y:S01]  /*6910*/  ISETP.GE.U32.AND P4, PT, R7, 0x1000000, PT ;  /* 0x010000000700780c */ /* 0x000fe20003f86070 */
[----:B------:R-:W-:-:S04]  /*6920*/  FMUL.FTZ R7, R79, UR13 ;  /* 0x0000000d4f077c20 */ /* 0x000fc80008410000 */
[----:B------:R-:W-:-:S05]  /*6930*/  FMUL.FTZ R7, R7, UR12 ;  /* 0x0000000c07077c20 */ /* 0x000fca0008410000 */
[----:B------:R-:W-:Y:S01]  /*6940*/  SEL R135, R7, RZ, P4 ;  /* 0x000000ff07877207 */ /* 0x000fe20002000000 */
[----:B------:R-:W-:Y:S06]  /*6950*/  BRA `(.L_x_21723) ;  /* 0x0000000000b87947 */ /* 0x000fec0003800000 */
.L_x_21724:
        /* <DEDUP_REMOVED lines=11> */
.L_x_21732:
[----:B------:R-:W-:Y:S05]  /*6a10*/  BSYNC.RECONVERGENT B2 ;  /* 0x0000000000027941 */ /* 0x000fea0003800200 */
.L_x_21731:
        /* <DEDUP_REMOVED lines=11> */
.L_x_21734:
[----:B------:R-:W-:Y:S05]  /*6ad0*/  BSYNC.RECONVERGENT B2 ;  /* 0x0000000000027941 */ /* 0x000fea0003800200 */
.L_x_21733:
        /* <DEDUP_REMOVED lines=11> */
.L_x_21736:
[----:B------:R-:W-:Y:S05]  /*6b90*/  BSYNC.RECONVERGENT B2 ;  /* 0x0000000000027941 */ /* 0x000fea0003800200 */
.L_x_21735:
        /* <DEDUP_REMOVED lines=10> */
.L_x_21723:
[----:B------:R-:W-:Y:S05]  /*6c40*/  BSYNC.RECONVERGENT B1 ;  /* 0x0000000000017941 */ /* 0x000fea0003800200 */
.L_x_21720:
        /* <DEDUP_REMOVED lines=11> */
[--C-:B0-----:R-:W-:Y:S01]  /*6d00*/  @P2 FFMA.FTZ R8, R157, R201, R202.reuse ;  /* 0x000000c99d082223 */ /* 0x101fe200000100ca */
[----:B------:R-:W-:Y:S01]  /*6d10*/  MOV R77, R29 ;  /* 0x0000001d004d7202 */ /* 0x000fe20000000f00 */
[----:B------:R-:W0:Y:S01]  /*6d20*/  @P3 LDC.64 R204, c[0x0][0x408] ;  /* 0x00010200ffcc3b82 */ /* 0x000e220000000a00 */
[-C--:B------:R-:W-:Y:S01]  /*6d30*/  @P2 FFMA.FTZ R7, R158, R201.reuse, R202 ;  /* 0x000000c99e072223 */ /* 0x080fe200000100ca */
[----:B------:R-:W-:Y:S01]  /*6d40*/  @P2 FADD.FTZ R8, R159, -R8 ;  /* 0x800000089f082221 */ /* 0x000fe20000010000 */
[-CC-:B------:R-:W-:Y:S01]  /*6d50*/  @P2 FFMA.FTZ R78, R160, R201.reuse, R202.reuse ;  /* 0x000000c9a04e2223 */ /* 0x180fe200000100ca */
[----:B------:R-:W-:Y:S01]  /*6d60*/  MOV R76, R28 ;  /* 0x0000001c004c7202 */ /* 0x000fe20000000f00 */
[----:B------:R-:W-:Y:S01]  /*6d70*/  @P2 FADD.FTZ R7, R190, -R7 ;  /* 0x80000007be072221 */ /* 0x000fe20000010000 */
[----:B------:R-:W-:Y:S01]  /*6d80*/  @P2 FFMA.FTZ R77, R220, R8, R29 ;  /* 0x00000008dc4d2223 */ /* 0x000fe2000001001d */
[----:B------:R-:W-:Y:S01]  /*6d90*/  @P2 FFMA.FTZ R224, R208, R201, R202 ;  /* 0x000000c9d0e02223 */ /* 0x000fe200000100ca */
[----:B------:R-:W1:Y:S01]  /*6da0*/  @P3 LDC.64 R10, c[0x0][0x408] ;  /* 0x00010200ff0a3b82 */ /* 0x000e620000000a00 */
[----:B------:R-:W-:Y:S01]  /*6db0*/  @P2 FFMA.FTZ R76, R220, R7, R28 ;  /* 0x00000007dc4c2223 */ /* 0x000fe2000001001c */
[----:B------:R-:W-:Y:S01]  /*6dc0*/  @P2 FADD.FTZ R7, R191, -R78 ;  /* 0x8000004ebf072221 */ /* 0x000fe20000010000 */
[----:B------:R-:W-:Y:S01]  /*6dd0*/  MOV R78, R30 ;  /* 0x0000001e004e7202 */ /* 0x000fe20000000f00 */
[----:B------:R-:W-:Y:S01]  /*6de0*/  @P2 FADD.FTZ R224, R219, -R224 ;  /* 0x800000e0dbe02221 */ /* 0x000fe20000010000 */
[----:B------:R-:W-:Y:S01]  /*6df0*/  @P3 LOP3.LUT P4, RZ, R6, 0xff, RZ, 0xc0, !PT ;  /* 0x000000ff06ff3812 */ /* 0x000fe2000788c0ff */
[----:B------:R-:W-:Y:S01]  /*6e00*/  @P2 FFMA.FTZ R78, R220, R7, R30 ;  /* 0x00000007dc4e2223 */ /* 0x000fe2000001001e */
[C---:B------:R-:W-:Y:S01]  /*6e10*/  @P3 LOP3.LUT P5, RZ, R6.reuse, 0xff00, RZ, 0xc0, !PT ;  /* 0x0000ff0006ff3812 */ /* 0x040fe200078ac0ff */
[----:B------:R-:W2:Y:S01]  /*6e20*/  @P3 LDC.64 R8, c[0x0][0x408] ;  /* 0x00010200ff083b82 */ /* 0x000ea20000000a00 */
[----:B------:R-:W-:-:S02]  /*6e30*/  @P3 LOP3.LUT P6, RZ, R6, 0xff0000, RZ, 0xc0, !PT ;  /* 0x00ff000006ff3812 */ /* 0x000fc400078cc0ff */
[----:B------:R-:W-:Y:S01]  /*6e40*/  MOV R79, R31 ;  /* 0x0000001f004f7202 */ /* 0x000fe20000000f00 */
[----:B------:R-:W-:Y:S01]  /*6e50*/  @P2 FFMA.FTZ R79, R220, R224, R31 ;  /* 0x000000e0dc4f2223 */ /* 0x000fe2000001001f */
[----:B0-----:R-:W-:-:S04]  /*6e60*/  @P3 FMUL.FTZ R205, R76, R205 ;  /* 0x000000cd4ccd3220 */ /* 0x001fc80000410000 */
[----:B------:R-:W-:Y:S01]  /*6e70*/  @P3 FMUL.FTZ R204, R205, R204 ;  /* 0x000000cccdcc3220 */ /* 0x000fe20000410000 */
[----:B-1----:R-:W-:-:S04]  /*6e80*/  @P3 FMUL.FTZ R11, R77, R11 ;  /* 0x0000000b4d0b3220 */ /* 0x002fc80000410000 */
[----:B------:R-:W-:Y:S01]  /*6e90*/  @P3 SEL R132, R204, RZ, P4 ;  /* 0x000000ffcc843207 */ /* 0x000fe20002000000 */
[----:B------:R-:W-:Y:S01]  /*6ea0*/  @P3 FMUL.FTZ R10, R11, R10 ;  /* 0x0000000a0b0a3220 */ /* 0x000fe20000410000 */
[----:B--2---:R-:W-:-:S04]  /*6eb0*/  @P3 FMUL.FTZ R9, R78, R9 ;  /* 0x000000094e093220 */ /* 0x004fc80000410000 */
[----:B------:R-:W-:Y:S01]  /*6ec0*/  @P3 SEL R133, R10, RZ, P5 ;  /* 0x000000ff0a853207 */ /* 0x000fe20002800000 */
        /* <DEDUP_REMOVED lines=8> */
.L_x_21739:
[----:B0-----:R-:W0:Y:S01]  /*6f50*/  @P3 LDC.64 R10, c[0x0][0x408] ;  /* 0x00010200ff0a3b82 */ /* 0x001e220000000a00 */
[-CC-:B------:R-:W-:Y:S01]  /*6f60*/  @P2 FFMA.FTZ R7, R158, R201.reuse, R202.reuse ;  /* 0x000000c99e072223 */ /* 0x180fe200000100ca */
[----:B------:R-:W-:Y:S01]  /*6f70*/  @P2 FFMA.FTZ R8, R157, R201, R202 ;  /* 0x000000c99d082223 */ /* 0x000fe200000100ca */
[----:B------:R-:W-:Y:S02]  /*6f80*/  MOV R224, R28 ;  /* 0x0000001c00e07202 */ /* 0x000fe40000000f00 */
[----:B------:R-:W-:Y:S01]  /*6f90*/  @P2 FADD.FTZ R7, R190, -R7 ;  /* 0x80000007be072221 */ /* 0x000fe20000010000 */
[----:B------:R-:W-:Y:S02]  /*6fa0*/  @P3 LOP3.LUT P4, RZ, R6, 0xff, RZ, 0xc0, !PT ;  /* 0x000000ff06ff3812 */ /* 0x000fe4000788c0ff */
[----:B------:R-:W1:Y:S01]  /*6fb0*/  @P3 LDC.64 R204, c[0x0][0x408] ;  /* 0x00010200ffcc3b82 */ /* 0x000e620000000a00 */
[----:B------:R-:W-:Y:S01]  /*6fc0*/  @P2 FFMA.FTZ R224, R220, R7, R28 ;  /* 0x00000007dce02223 */ /* 0x000fe2000001001c */
[----:B------:R-:W-:Y:S01]  /*6fd0*/  @P2 FADD.FTZ R7, R159, -R8 ;  /* 0x800000089f072221 */ /* 0x000fe20000010000 */
[----:B------:R-:W-:-:S02]  /*6fe0*/  MOV R8, R29 ;  /* 0x0000001d00087202 */ /* 0x000fc40000000f00 */
[----:B------:R-:W-:Y:S01]  /*6ff0*/  @P3 LOP3.LUT P5, RZ, R6, 0xff00, RZ, 0xc0, !PT ;  /* 0x0000ff0006ff3812 */ /* 0x000fe200078ac0ff */
[----:B------:R-:W-:Y:S01]  /*7000*/  @P2 FFMA.FTZ R8, R220, R7, R29 ;  /* 0x00000007dc082223 */ /* 0x000fe2000001001d */
[----:B------:R-:W-:-:S03]  /*7010*/  @P3 LOP3.LUT P6, RZ, R6, 0xff0000, RZ, 0xc0, !PT ;  /* 0x00ff000006ff3812 */ /* 0x000fc600078cc0ff */
[----:B0-----:R-:W-:Y:S02]  /*7020*/  @P3 FMUL.FTZ R11, R8, R11 ;  /* 0x0000000b080b3220 */ /* 0x001fe40000410000 */
[----:B------:R-:W0:Y:S02]  /*7030*/  @P3 LDC.64 R8, c[0x0][0x408] ;  /* 0x00010200ff083b82 */ /* 0x000e240000000a00 */
[----:B------:R-:W-:Y:S01]  /*7040*/  @P3 FMUL.FTZ R10, R11, R10 ;  /* 0x0000000a0b0a3220 */ /* 0x000fe20000410000 */
[----:B-1----:R-:W-:Y:S01]  /*7050*/  @P3 FMUL.FTZ R205, R224, R205 ;  /* 0x000000cde0cd3220 */ /* 0x002fe20000410000 */
[----:B------:R-:W-:-:S03]  /*7060*/  @P2 FFMA.FTZ R224, R160, R201, R202 ;  /* 0x000000c9a0e02223 */ /* 0x000fc600000100ca */
[----:B------:R-:W-:Y:S01]  /*7070*/  @P3 SEL R133, R10, RZ, P5 ;  /* 0x000000ff0a853207 */ /* 0x000fe20002800000 */
[----:B------:R-:W-:Y:S01]  /*7080*/  @P3 FMUL.FTZ R204, R205, R204 ;  /* 0x000000cccdcc3220 */ /* 0x000fe20000410000 */
[----:B------:R-:W-:Y:S01]  /*7090*/  @P2 FADD.FTZ R7, R191, -R224 ;  /* 0x800000e0bf072221 */ /* 0x000fe20000010000 */
[----:B------:R-:W-:-:S03]  /*70a0*/  MOV R224, R30 ;  /* 0x0000001e00e07202 */ /* 0x000fc60000000f00 */
[----:B------:R-:W-:Y:S01]  /*70b0*/  @P2 FFMA.FTZ R224, R220, R7, R30 ;  /* 0x00000007dce02223 */ /* 0x000fe2000001001e */
[----:B------:R-:W-:-:S03]  /*70c0*/  @P3 SEL R132, R204, RZ, P4 ;  /* 0x000000ffcc843207 */ /* 0x000fc60002000000 */
        /* <DEDUP_REMOVED lines=13> */
.L_x_21738:
        /* <DEDUP_REMOVED lines=29> */
.L_x_21743:
[----:B------:R-:W-:Y:S05]  /*7370*/  BSYNC.RECONVERGENT B2 ;  /* 0x0000000000027941 */ /* 0x000fea0003800200 */
.L_x_21742:
        /* <DEDUP_REMOVED lines=11> */
.L_x_21745:
[----:B------:R-:W-:Y:S05]  /*7430*/  BSYNC.RECONVERGENT B2 ;  /* 0x0000000000027941 */ /* 0x000fea0003800200 */
.L_x_21744:
        /* <DEDUP_REMOVED lines=11> */
.L_x_21747:
[----:B------:R-:W-:Y:S05]  /*74f0*/  BSYNC.RECONVERGENT B2 ;  /* 0x0000000000027941 */ /* 0x000fea0003800200 */
.L_x_21746:
[----:B------:R-:W-:Y:S05]  /*7500*/  @!P3 BRA `(.L_x_21740) ;  /* 0x0000000000ccb947 */ /* 0x000fea0003800000 */
[----:B------:R-:W-:Y:S01]  /*7510*/  ISETP.GE.U32.AND P4, PT, R6, 0x1000000, PT ;  /* 0x010000000600780c */ /* 0x000fe20003f86070 */
[----:B------:R-:W-:-:S04]  /*7520*/  FMUL.FTZ R6, R79, UR13 ;  /* 0x0000000d4f067c20 */ /* 0x000fc80008410000 */
[----:B------:R-:W-:-:S05]  /*7530*/  FMUL.FTZ R6, R6, UR12 ;  /* 0x0000000c06067c20 */ /* 0x000fca0008410000 */
[----:B------:R-:W-:Y:S01]  /*7540*/  SEL R135, R6, RZ, P4 ;  /* 0x000000ff06877207 */ /* 0x000fe20002000000 */
[----:B------:R-:W-:Y:S06]  /*7550*/  BRA `(.L_x_21740) ;  /* 0x0000000000b87947 */ /* 0x000fec0003800000 */
.L_x_21741:
        /* <DEDUP_REMOVED lines=11> */
.L_x_21749:
[----:B------:R-:W-:Y:S05]  /*7610*/  BSYNC.RECONVERGENT B2 ;  /* 0x0000000000027941 */ /* 0x000fea0003800200 */
.L_x_21748:
        /* <DEDUP_REMOVED lines=11> */
.L_x_21751:
[----:B------:R-:W-:Y:S05]  /*76d0*/  BSYNC.RECONVERGENT B2 ;  /* 0x0000000000027941 */ /* 0x000fea0003800200 */
.L_x_21750:
        /* <DEDUP_REMOVED lines=11> */
.L_x_21753:
[----:B------:R-:W-:Y:S05]  /*7790*/  BSYNC.RECONVERGENT B2 ;  /* 0x0000000000027941 */ /* 0x000fea0003800200 */
.L_x_21752:
        /* <DEDUP_REMOVED lines=10> */
.L_x_21740:
[----:B------:R-:W-:Y:S05]  /*7840*/  BSYNC.RECONVERGENT B1 ;  /* 0x0000000000017941 */ /* 0x000fea0003800200 */
.L_x_21737:
        /* <DEDUP_REMOVED lines=11> */
[-CC-:B0-----:R-:W-:Y:S01]  /*7900*/  @P2 FFMA.FTZ R7, R162, R201.reuse, R202.reuse ;  /* 0x000000c9a2072223 */ /* 0x181fe200000100ca */
[----:B------:R-:W-:Y:S01]  /*7910*/  @P2 FFMA.FTZ R6, R161, R201, R202 ;  /* 0x000000c9a1062223 */ /* 0x000fe200000100ca */
[----:B------:R-:W-:Y:S01]  /*7920*/  MOV R76, R24 ;  /* 0x00000018004c7202 */ /* 0x000fe20000000f00 */
[----:B------:R-:W0:Y:S01]  /*7930*/  @P3 LDC.64 R10, c[0x0][0x408] ;  /* 0x00010200ff0a3b82 */ /* 0x000e220000000a00 */
[----:B------:R-:W-:Y:S01]  /*7940*/  @P2 FADD.FTZ R7, R192, -R7 ;  /* 0x80000007c0072221 */ /* 0x000fe20000010000 */
[----:B------:R-:W-:Y:S01]  /*7950*/  @P2 FADD.FTZ R6, R163, -R6 ;  /* 0x80000006a3062221 */ /* 0x000fe20000010000 */
[----:B------:R-:W-:Y:S01]  /*7960*/  MOV R77, R25 ;  /* 0x00000019004d7202 */ /* 0x000fe20000000f00 */
[----:B------:R-:W-:Y:S01]  /*7970*/  @P2 FFMA.FTZ R79, R164, R201, R202 ;  /* 0x000000c9a44f2223 */ /* 0x000fe200000100ca */
[C---:B------:R-:W-:Y:S01]  /*7980*/  @P2 FFMA.FTZ R76, R220.reuse, R7, R24 ;  /* 0x00000007dc4c2223 */ /* 0x040fe20000010018 */
[----:B------:R-:W-:Y:S01]  /*7990*/  @P2 FFMA.FTZ R77, R220, R6, R25 ;  /* 0x00000006dc4d2223 */ /* 0x000fe20000010019 */
[----:B------:R-:W-:Y:S01]  /*79a0*/  MOV R78, R26 ;  /* 0x0000001a004e7202 */ /* 0x000fe20000000f00 */
[----:B------:R-:W1:Y:S01]  /*79b0*/  @P3 LDC.64 R6, c[0x0][0x408] ;  /* 0x00010200ff063b82 */ /* 0x000e620000000a00 */
[----:B------:R-:W-:Y:S01]  /*79c0*/  @P2 FADD.FTZ R79, R166, -R79 ;  /* 0x8000004fa64f2221 */ /* 0x000fe20000010000 */
[----:B------:R-:W-:-:S02]  /*79d0*/  @P3 LOP3.LUT P4, RZ, R5, 0xff, RZ, 0xc0, !PT ;  /* 0x000000ff05ff3812 */ /* 0x000fc4000788c0ff */
[----:B------:R-:W-:Y:S01]  /*79e0*/  @P3 LOP3.LUT P5, RZ, R5, 0xff00, RZ, 0xc0, !PT ;  /* 0x0000ff0005ff3812 */ /* 0x000fe200078ac0ff */
[----:B------:R-:W-:Y:S01]  /*79f0*/  @P2 FFMA.FTZ R78, R220, R79, R26 ;  /* 0x0000004fdc4e2223 */ /* 0x000fe2000001001a */
[----:B------:R-:W-:Y:S01]  /*7a00*/  @P2 FFMA.FTZ R79, R207, R201, R202 ;  /* 0x000000c9cf4f2223 */ /* 0x000fe200000100ca */
[----:B------:R-:W-:Y:S01]  /*7a10*/  @P3 LOP3.LUT P6, RZ, R5, 0xff0000, RZ, 0xc0, !PT ;  /* 0x00ff000005ff3812 */ /* 0x000fe200078cc0ff */
[----:B------:R-:W2:Y:S02]  /*7a20*/  @P3 LDC.64 R8, c[0x0][0x408] ;  /* 0x00010200ff083b82 */ /* 0x000ea40000000a00 */
[----:B------:R-:W-:Y:S01]  /*7a30*/  @P2 FADD.FTZ R204, R218, -R79 ;  /* 0x8000004fdacc2221 */ /* 0x000fe20000010000 */
[----:B------:R-:W-:-:S03]  /*7a40*/  MOV R79, R27 ;  /* 0x0000001b004f7202 */ /* 0x000fc60000000f00 */
        /* <DEDUP_REMOVED lines=16> */
.L_x_21756:
[----:B------:R-:W1:Y:S01]  /*7b50*/  @P3 LDC.64 R10, c[0x0][0x408] ;  /* 0x00010200ff0a3b82 */ /* 0x000e620000000a00 */
[-CC-:B0-----:R-:W-:Y:S01]  /*7b60*/  @P2 FFMA.FTZ R7, R162, R201.reuse, R202.reuse ;  /* 0x000000c9a2072223 */ /* 0x181fe200000100ca */
[----:B------:R-:W-:Y:S01]  /*7b70*/  MOV R6, R24 ;  /* 0x0000001800067202 */ /* 0x000fe20000000f00 */
[----:B------:R-:W-:Y:S01]  /*7b80*/  @P2 FFMA.FTZ R8, R161, R201, R202 ;  /* 0x000000c9a1082223 */ /* 0x000fe200000100ca */
[----:B------:R-:W-:Y:S01]  /*7b90*/  MOV R204, R25 ;  /* 0x0000001900cc7202 */ /* 0x000fe20000000f00 */
[----:B------:R-:W-:Y:S01]  /*7ba0*/  @P2 FADD.FTZ R7, R192, -R7 ;  /* 0x80000007c0072221 */ /* 0x000fe20000010000 */
[----:B------:R-:W-:Y:S01]  /*7bb0*/  MOV R224, R26 ;  /* 0x0000001a00e07202 */ /* 0x000fe20000000f00 */
[----:B------:R-:W-:Y:S01]  /*7bc0*/  @P2 FADD.FTZ R8, R163, -R8 ;  /* 0x80000008a3082221 */ /* 0x000fe20000010000 */
[C---:B------:R-:W-:Y:S01]  /*7bd0*/  @P3 LOP3.LUT P4, RZ, R5.reuse, 0xff, RZ, 0xc0, !PT ;  /* 0x000000ff05ff3812 */ /* 0x040fe2000788c0ff */
[----:B------:R-:W-:Y:S01]  /*7be0*/  @P2 FFMA.FTZ R6, R220, R7, R24 ;  /* 0x00000007dc062223 */ /* 0x000fe20000010018 */
[----:B------:R-:W-:Y:S01]  /*7bf0*/  @P2 FFMA.FTZ R7, R164, R201, R202 ;  /* 0x000000c9a4072223 */ /* 0x000fe200000100ca */
[----:B------:R-:W-:Y:S01]  /*7c00*/  @P2 FFMA.FTZ R204, R220, R8, R25 ;  /* 0x00000008dccc2223 */ /* 0x000fe20000010019 */
[C---:B------:R-:W-:Y:S01]  /*7c10*/  @P3 LOP3.LUT P5, RZ, R5.reuse, 0xff00, RZ, 0xc0, !PT ;  /* 0x0000ff0005ff3812 */ /* 0x040fe200078ac0ff */
[----:B------:R-:W0:Y:S01]  /*7c20*/  @P3 LDC.64 R8, c[0x0][0x408] ;  /* 0x00010200ff083b82 */ /* 0x000e220000000a00 */
[----:B------:R-:W-:Y:S01]  /*7c30*/  @P2 FADD.FTZ R7, R166, -R7 ;  /* 0x80000007a6072221 */ /* 0x000fe20000010000 */
[----:B------:R-:W-:-:S03]  /*7c40*/  @P3 LOP3.LUT P6, RZ, R5, 0xff0000, RZ, 0xc0, !PT ;  /* 0x00ff000005ff3812 */ /* 0x000fc600078cc0ff */
[----:B------:R-:W-:Y:S01]  /*7c50*/  @P2 FFMA.FTZ R224, R220, R7, R26 ;  /* 0x00000007dce02223 */ /* 0x000fe2000001001a */
[----:B-1----:R-:W-:Y:S02]  /*7c60*/  @P3 FMUL.FTZ R11, R6, R11 ;  /* 0x0000000b060b3220 */ /* 0x002fe40000410000 */
[----:B------:R-:W1:Y:S02]  /*7c70*/  @P3 LDC.64 R6, c[0x0][0x408] ;  /* 0x00010200ff063b82 */ /* 0x000e640000000a00 */
[----:B------:R-:W-:-:S05]  /*7c80*/  @P3 FMUL.FTZ R10, R11, R10 ;  /* 0x0000000a0b0a3220 */ /* 0x000fca0000410000 */
[----:B------:R-:W-:Y:S01]  /*7c90*/  @P3 SEL R132, R10, RZ, P4 ;  /* 0x000000ff0a843207 */ /* 0x000fe20002000000 */
        /* <DEDUP_REMOVED lines=16> */
.L_x_21755:
        /* <DEDUP_REMOVED lines=29> */
.L_x_21760:
[----:B------:R-:W-:Y:S05]  /*7f70*/  BSYNC.RECONVERGENT B2 ;  /* 0x0000000000027941 */ /* 0x000fea0003800200 */
.L_x_21759:
        /* <DEDUP_REMOVED lines=11> */
.L_x_21762:
[----:B------:R-:W-:Y:S05]  /*8030*/  BSYNC.RECONVERGENT B2 ;  /* 0x0000000000027941 */ /* 0x000fea0003800200 */
.L_x_21761:
        /* <DEDUP_REMOVED lines=11> */
.L_x_21764:
[----:B------:R-:W-:Y:S05]  /*80f0*/  BSYNC.RECONVERGENT B2 ;  /* 0x0000000000027941 */ /* 0x000fea0003800200 */
.L_x_21763:
[----:B------:R-:W-:Y:S05]  /*8100*/  @!P3 BRA `(.L_x_21757) ;  /* 0x0000000000ccb947 */ /* 0x000fea0003800000 */
[----:B------:R-:W-:Y:S01]  /*8110*/  ISETP.GE.U32.AND P4, PT, R5, 0x1000000, PT ;  /* 0x010000000500780c */ /* 0x000fe20003f86070 */
[----:B------:R-:W-:-:S04]  /*8120*/  FMUL.FTZ R5, R79, UR13 ;  /* 0x0000000d4f057c20 */ /* 0x000fc80008410000 */
[----:B------:R-:W-:-:S05]  /*8130*/  FMUL.FTZ R5, R5, UR12 ;  /* 0x0000000c05057c20 */ /* 0x000fca0008410000 */
[----:B------:R-:W-:Y:S01]  /*8140*/  SEL R135, R5, RZ, P4 ;  /* 0x000000ff05877207 */ /* 0x000fe20002000000 */
[----:B------:R-:W-:Y:S06]  /*8150*/  BRA `(.L_x_21757) ;  /* 0x0000000000b87947 */ /* 0x000fec0003800000 */
.L_x_21758:
        /* <DEDUP_REMOVED lines=11> */
.L_x_21766:
[----:B------:R-:W-:Y:S05]  /*8210*/  BSYNC.RECONVERGENT B2 ;  /* 0x0000000000027941 */ /* 0x000fea0003800200 */
.L_x_21765:
        /* <DEDUP_REMOVED lines=11> */
.L_x_21768:
[----:B------:R-:W-:Y:S05]  /*82d0*/  BSYNC.RECONVERGENT B2 ;  /* 0x0000000000027941 */ /* 0x000fea0003800200 */
.L_x_21767:
        /* <DEDUP_REMOVED lines=11> */
.L_x_21770:
[----:B------:R-:W-:Y:S05]  /*8390*/  BSYNC.RECONVERGENT B2 ;  /* 0x0000000000027941 */ /* 0x000fea0003800200 */
.L_x_21769:
        /* <DEDUP_REMOVED lines=10> */
.L_x_21757:
[----:B------:R-:W-:Y:S05]  /*8440*/  BSYNC.RECONVERGENT B1 ;  /* 0x0000000000017941 */ /* 0x000fea0003800200 */
.L_x_21754:
        /* <DEDUP_REMOVED lines=48> */
.L_x_21773:
[-CC-:B0-----:R-:W-:Y:S01]  /*8750*/  @P2 FFMA.FTZ R6, R167, R201.reuse, R202.reuse ;  /* 0x000000c9a7062223 */ /* 0x181fe200000100ca */
[----:B------:R-:W-:Y:S01]  /*8760*/  @P2 FFMA.FTZ R5, R193, R201, R202 ;  /* 0x000000c9c1052223 */ /* 0x000fe200000100ca */
[----:B------:R-:W-:Y:S01]  /*8770*/  MOV R224, R21 ;  /* 0x0000001500e07202 */ /* 0x000fe20000000f00 */
[----:B------:R-:W0:Y:S01]  /*8780*/  @P3 LDC.64 R8, c[0x0][0x408] ;  /* 0x00010200ff083b82 */ /* 0x000e220000000a00 */
[----:B------:R-:W-:Y:S01]  /*8790*/  @P2 FADD.FTZ R6, R165, -R6 ;  /* 0x80000006a5062221 */ /* 0x000fe20000010000 */
[----:B------:R-:W-:Y:S01]  /*87a0*/  @P2 FADD.FTZ R5, R168, -R5 ;  /* 0x80000005a8052221 */ /* 0x000fe20000010000 */
[----:B------:R-:W-:Y:S02]  /*87b0*/  MOV R204, R20 ;  /* 0x0000001400cc7202 */ /* 0x000fe40000000f00 */
[----:B------:R-:W-:Y:S01]  /*87c0*/  @P2 FFMA.FTZ R224, R220, R6, R21 ;  /* 0x00000006dce02223 */ /* 0x000fe20000010015 */
[----:B------:R-:W-:Y:S01]  /*87d0*/  @P2 FFMA.FTZ R6, R194, R201, R202 ;  /* 0x000000c9c2062223 */ /* 0x000fe200000100ca */
[----:B------:R-:W-:Y:S01]  /*87e0*/  @P2 FFMA.FTZ R204, R220, R5, R20 ;  /* 0x00000005dccc2223 */ /* 0x000fe20000010014 */
[----:B------:R-:W1:Y:S01]  /*87f0*/  @P3 LDC.64 R10, c[0x0][0x408] ;  /* 0x00010200ff0a3b82 */ /* 0x000e620000000a00 */
[----:B------:R-:W-:Y:S01]  /*8800*/  MOV R252, R22 ;  /* 0x0000001600fc7202 */ /* 0x000fe20000000f00 */
[----:B------:R-:W-:Y:S01]  /*8810*/  @P2 FADD.FTZ R5, R195, -R6 ;  /* 0x80000006c3052221 */ /* 0x000fe20000010000 */
[----:B------:R-:W-:-:S02]  /*8820*/  @P3 LOP3.LUT P4, RZ, R4, 0xff, RZ, 0xc0, !PT ;  /* 0x000000ff04ff3812 */ /* 0x000fc4000788c0ff */
[----:B------:R-:W-:Y:S01]  /*8830*/  @P3 LOP3.LUT P5, RZ, R4, 0xff00, RZ, 0xc0, !PT ;  /* 0x0000ff0004ff3812 */ /* 0x000fe200078ac0ff */
[----:B------:R-:W-:Y:S01]  /*8840*/  @P2 FFMA.FTZ R252, R220, R5, R22 ;  /* 0x00000005dcfc2223 */ /* 0x000fe20000010016 */
[----:B------:R-:W-:Y:S01]  /*8850*/  @P3 LOP3.LUT P6, RZ, R4, 0xff0000, RZ, 0xc0, !PT ;  /* 0x00ff000004ff3812 */ /* 0x000fe200078cc0ff */
[----:B------:R-:W2:Y:S01]  /*8860*/  @P3 LDC.64 R6, c[0x0][0x408] ;  /* 0x00010200ff063b82 */ /* 0x000ea20000000a00 */
        /* <DEDUP_REMOVED lines=19> */
.L_x_21772:
        /* <DEDUP_REMOVED lines=29> */
.L_x_21777:
[----:B------:R-:W-:Y:S05]  /*8b70*/  BSYNC.RECONVERGENT B2 ;  /* 0x0000000000027941 */ /* 0x000fea0003800200 */
.L_x_21776:
        /* <DEDUP_REMOVED lines=11> */
.L_x_21779:
[----:B------:R-:W-:Y:S05]  /*8c30*/  BSYNC.RECONVERGENT B2 ;  /* 0x0000000000027941 */ /* 0x000fea0003800200 */
.L_x_21778:
        /* <DEDUP_REMOVED lines=11> */
.L_x_21781:
[----:B------:R-:W-:Y:S05]  /*8cf0*/  BSYNC.RECONVERGENT B2 ;  /* 0x0000000000027941 */ /* 0x000fea0003800200 */
.L_x_21780:
[----:B------:R-:W-:Y:S05]  /*8d00*/  @!P3 BRA `(.L_x_21774) ;  /* 0x0000000000ccb947 */ /* 0x000fea0003800000 */
[----:B------:R-:W-:Y:S01]  /*8d10*/  ISETP.GE.U32.AND P4, PT, R4, 0x1000000, PT ;  /* 0x010000000400780c */ /* 0x000fe20003f86070 */
[----:B------:R-:W-:-:S04]  /*8d20*/  FMUL.FTZ R4, R79, UR13 ;  /* 0x0000000d4f047c20 */ /* 0x000fc80008410000 */
[----:B------:R-:W-:-:S05]  /*8d30*/  FMUL.FTZ R4, R4, UR12 ;  /* 0x0000000c04047c20 */ /* 0x000fca0008410000 */
[----:B------:R-:W-:Y:S01]  /*8d40*/  SEL R135, R4, RZ, P4 ;  /* 0x000000ff04877207 */ /* 0x000fe20002000000 */
[----:B------:R-:W-:Y:S06]  /*8d50*/  BRA `(.L_x_21774) ;  /* 0x0000000000b87947 */ /* 0x000fec0003800000 */
.L_x_21775:
        /* <DEDUP_REMOVED lines=11> */
.L_x_21783:
[----:B------:R-:W-:Y:S05]  /*8e10*/  BSYNC.RECONVERGENT B2 ;  /* 0x0000000000027941 */ /* 0x000fea0003800200 */
.L_x_21782:
        /* <DEDUP_REMOVED lines=11> */
.L_x_21785:
[----:B------:R-:W-:Y:S05]  /*8ed0*/  BSYNC.RECONVERGENT B2 ;  /* 0x0000000000027941 */ /* 0x000fea0003800200 */
.L_x_21784:
        /* <DEDUP_REMOVED lines=11> */
.L_x_21787:
[----:B------:R-:W-:Y:S05]  /*8f90*/  BSYNC.RECONVERGENT B2 ;  /* 0x0000000000027941 */ /* 0x000fea0003800200 */
.L_x_21786:
        /* <DEDUP_REMOVED lines=10> */
.L_x_21774:
[----:B------:R-:W-:Y:S05]  /*9040*/  BSYNC.RECONVERGENT B1 ;  /* 0x0000000000017941 */ /* 0x000fea0003800200 */
.L_x_21771:
        /* <DEDUP_REMOVED lines=24> */
[----:B------:R-:W-:Y:S01]  /*91d0*/  @P2 FFMA.FTZ R10, R203, R201, R202 ;  /* 0x000000c9cb0a2223 */ /* 0x000fe200000100ca */
[----:B------:R-:W-:-:S02]  /*91e0*/  @P3 LOP3.LUT P4, RZ, R3, 0xff, RZ, 0xc0, !PT ;  /* 0x000000ff03ff3812 */ /* 0x000fc4000788c0ff */
[C---:B------:R-:W-:Y:S01]  /*91f0*/  @P2 FFMA.FTZ R78, R220.reuse, R11, R18 ;  /* 0x0000000bdc4e2223 */ /* 0x040fe20000010012 */
[----:B------:R-:W-:Y:S01]  /*9200*/  @P2 FADD.FTZ R10, R215, -R10 ;  /* 0x8000000ad70a2221 */ /* 0x000fe20000010000 */
[C---:B------:R-:W-:Y:S01]  /*9210*/  @P3 LOP3.LUT P5, RZ, R3.reuse, 0xff00, RZ, 0xc0, !PT ;  /* 0x0000ff0003ff3812 */ /* 0x040fe200078ac0ff */
[----:B------:R-:W2:Y:S01]  /*9220*/  @P3 LDC.64 R8, c[0x0][0x408] ;  /* 0x00010200ff083b82 */ /* 0x000ea20000000a00 */
[----:B------:R-:W-:Y:S02]  /*9230*/  @P3 LOP3.LUT P6, RZ, R3, 0xff0000, RZ, 0xc0, !PT ;  /* 0x00ff000003ff3812 */ /* 0x000fe400078cc0ff */
        /* <DEDUP_REMOVED lines=17> */
.L_x_21790:
[-CC-:B0-----:R-:W-:Y:S01]  /*9350*/  @P2 FFMA.FTZ R5, R170, R201.reuse, R202.reuse ;  /* 0x000000c9aa052223 */ /* 0x181fe200000100ca */
[-C--:B------:R-:W-:Y:S01]  /*9360*/  @P2 FFMA.FTZ R4, R169, R201.reuse, R202 ;  /* 0x000000c9a9042223 */ /* 0x080fe200000100ca */
[----:B------:R-:W-:Y:S01]  /*9370*/  MOV R10, R16 ;  /* 0x00000010000a7202 */ /* 0x000fe20000000f00 */
[----:B------:R-:W0:Y:S01]  /*9380*/  @P3 LDC.64 R6, c[0x0][0x408] ;  /* 0x00010200ff063b82 */ /* 0x000e220000000a00 */
[----:B------:R-:W-:Y:S01]  /*9390*/  @P2 FADD.FTZ R5, R196, -R5 ;  /* 0x80000005c4052221 */ /* 0x000fe20000010000 */
[----:B------:R-:W-:Y:S01]  /*93a0*/  @P2 FADD.FTZ R11, R171, -R4 ;  /* 0x80000004ab0b2221 */ /* 0x000fe20000010000 */
[----:B------:R-:W-:Y:S01]  /*93b0*/  @P2 FFMA.FTZ R224, R172, R201, R202 ;  /* 0x000000c9ace02223 */ /* 0x000fe200000100ca */
[----:B------:R-:W-:Y:S01]  /*93c0*/  MOV R204, R17 ;  /* 0x0000001100cc7202 */ /* 0x000fe20000000f00 */
[C---:B------:R-:W-:Y:S01]  /*93d0*/  @P2 FFMA.FTZ R10, R220.reuse, R5, R16 ;  /* 0x00000005dc0a2223 */ /* 0x040fe20000010010 */
[----:B------:R-:W-:Y:S01]  /*93e0*/  @P2 FFMA.FTZ R204, R220, R11, R17 ;  /* 0x0000000bdccc2223 */ /* 0x000fe20000010011 */
[----:B------:R-:W-:Y:S01]  /*93f0*/  @P2 FADD.FTZ R11, R197, -R224 ;  /* 0x800000e0c50b2221 */ /* 0x000fe20000010000 */
[----:B------:R-:W1:Y:S01]  /*9400*/  @P3 LDC.64 R4, c[0x0][0x408] ;  /* 0x00010200ff043b82 */ /* 0x000e620000000a00 */
[----:B------:R-:W-:-:S02]  /*9410*/  MOV R224, R18 ;  /* 0x0000001200e07202 */ /* 0x000fc40000000f00 */
[----:B------:R-:W-:Y:S01]  /*9420*/  @P2 FFMA.FTZ R224, R220, R11, R18 ;  /* 0x0000000bdce02223 */ /* 0x000fe20000010012 */
[C---:B------:R-:W-:Y:S02]  /*9430*/  @P3 LOP3.LUT P4, RZ, R3.reuse, 0xff, RZ, 0xc0, !PT ;  /* 0x000000ff03ff3812 */ /* 0x040fe4000788c0ff */
[C---:B------:R-:W-:Y:S02]  /*9440*/  @P3 LOP3.LUT P5, RZ, R3.reuse, 0xff00, RZ, 0xc0, !PT ;  /* 0x0000ff0003ff3812 */ /* 0x040fe400078ac0ff */
[----:B------:R-:W2:Y:S01]  /*9450*/  @P3 LDC.64 R8, c[0x0][0x408] ;  /* 0x00010200ff083b82 */ /* 0x000ea20000000a00 */
[----:B------:R-:W-:Y:S01]  /*9460*/  @P3 LOP3.LUT P6, RZ, R3, 0xff0000, RZ, 0xc0, !PT ;  /* 0x00ff000003ff3812 */ /* 0x000fe200078cc0ff */
        /* <DEDUP_REMOVED lines=11> */
[----:B------:R-:W-:-:S03]  /*9520*/  ISETP.GE.U32.AND P4, PT, R3, 0x1000000, PT ;  /* 0x010000000300780c */ /* 0x000fc60003f86070 */
[----:B------:R-:W-:Y:S01]  /*9530*/  @P2 FADD.FTZ R5, R215, -R4 ;  /* 0x80000004d7052221 */ /* 0x000fe20000010000 */
[----:B------:R-:W-:-:S03]  /*9540*/  MOV R4, R19 ;  /* 0x0000001300047202 */ /* 0x000fc60000000f00 */
[----:B------:R-:W-:-:S04]  /*9550*/  @P2 FFMA.FTZ R4, R220, R5, R19 ;  /* 0x00000005dc042223 */ /* 0x000fc80000010013 */
[----:B------:R-:W-:-:S04]  /*9560*/  FMUL.FTZ R4, R4, UR13 ;  /* 0x0000000d04047c20 */ /* 0x000fc80008410000 */
[----:B------:R-:W-:-:S05]  /*9570*/  FMUL.FTZ R4, R4, UR12 ;  /* 0x0000000c04047c20 */ /* 0x000fca0008410000 */
[----:B------:R-:W-:Y:S01]  /*9580*/  SEL R135, R4, RZ, P4 ;  /* 0x000000ff04877207 */ /* 0x000fe20002000000 */
[----:B------:R-:W-:Y:S06]  /*9590*/  BRA `(.L_x_21791) ;  /* 0x0000000400a87947 */ /* 0x000fec0003800000 */
.L_x_21789:
        /* <DEDUP_REMOVED lines=29> */
.L_x_21794:
[----:B------:R-:W-:Y:S05]  /*9770*/  BSYNC.RECONVERGENT B2 ;  /* 0x0000000000027941 */ /* 0x000fea0003800200 */
.L_x_21793:
        /* <DEDUP_REMOVED lines=11> */
.L_x_21796:
[----:B------:R-:W-:Y:S05]  /*9830*/  BSYNC.RECONVERGENT B2 ;  /* 0x0000000000027941 */ /* 0x000fea0003800200 */
.L_x_21795:
        /* <DEDUP_REMOVED lines=11> */
.L_x_21798:
[----:B------:R-:W-:Y:S05]  /*98f0*/  BSYNC.RECONVERGENT B2 ;  /* 0x0000000000027941 */ /* 0x000fea0003800200 */
.L_x_21797:
[----:B------:R-:W-:Y:S05]  /*9900*/  @!P3 BRA `(.L_x_21791) ;  /* 0x0000000000ccb947 */ /* 0x000fea0003800000 */
[----:B------:R-:W-:Y:S01]  /*9910*/  ISETP.GE.U32.AND P4, PT, R3, 0x1000000, PT ;  /* 0x010000000300780c */ /* 0x000fe20003f86070 */
[----:B------:R-:W-:-:S04]  /*9920*/  FMUL.FTZ R3, R79, UR13 ;  /* 0x0000000d4f037c20 */ /* 0x000fc80008410000 */
[----:B------:R-:W-:-:S05]  /*9930*/  FMUL.FTZ R3, R3, UR12 ;  /* 0x0000000c03037c20 */ /* 0x000fca0008410000 */
[----:B------:R-:W-:Y:S01]  /*9940*/  SEL R135, R3, RZ, P4 ;  /* 0x000000ff03877207 */ /* 0x000fe20002000000 */
[----:B------:R-:W-:Y:S06]  /*9950*/  BRA `(.L_x_21791) ;  /* 0x0000000000b87947 */ /* 0x000fec0003800000 */
.L_x_21792:
        /* <DEDUP_REMOVED lines=11> */
.L_x_21800:
[----:B------:R-:W-:Y:S05]  /*9a10*/  BSYNC.RECONVERGENT B2 ;  /* 0x0000000000027941 */ /* 0x000fea0003800200 */
.L_x_21799:
        /* <DEDUP_REMOVED lines=11> */
.L_x_21802:
[----:B------:R-:W-:Y:S05]  /*9ad0*/  BSYNC.RECONVERGENT B2 ;  /* 0x0000000000027941 */ /* 0x000fea0003800200 */
.L_x_21801:
        /* <DEDUP_REMOVED lines=11> */
.L_x_21804:
[----:B------:R-:W-:Y:S05]  /*9b90*/  BSYNC.RECONVERGENT B2 ;  /* 0x0000000000027941 */ /* 0x000fea0003800200 */
.L_x_21803:
        /* <DEDUP_REMOVED lines=10> */
.L_x_21791:
[----:B------:R-:W-:Y:S05]  /*9c40*/  BSYNC.RECONVERGENT B1 ;  /* 0x0000000000017941 */ /* 0x000fea0003800200 */
.L_x_21788:
        /* <DEDUP_REMOVED lines=17> */
[----:B------:R-:W-:Y:S01]  /*9d60*/  @P2 FFMA.FTZ R201, R198, R201, R202 ;  /* 0x000000c9c6c92223 */ /* 0x000fe200000100ca */
[----:B------:R-:W-:Y:S01]  /*9d70*/  @P2 FADD.FTZ R3, R176, -R3 ;  /* 0x80000003b0032221 */ /* 0x000fe20000010000 */
[----:B------:R-:W-:Y:S01]  /*9d80*/  @P2 FFMA.FTZ R79, R220, R4, R15 ;  /* 0x00000004dc4f2223 */ /* 0x000fe2000001000f */
[----:B------:R-:W-:Y:S01]  /*9d90*/  @P2 FADD.FTZ R10, R175, -R10 ;  /* 0x8000000aaf0a2221 */ /* 0x000fe20000010000 */
[----:B------:R-:W1:Y:S01]  /*9da0*/  @P3 LDC.64 R4, c[0x0][0x408] ;  /* 0x00010200ff043b82 */ /* 0x000e620000000a00 */
[----:B------:R-:W-:Y:S01]  /*9db0*/  @P2 FADD.FTZ R201, R178, -R201 ;  /* 0x800000c9b2c92221 */ /* 0x000fe20000010000 */
[----:B------:R-:W-:Y:S01]  /*9dc0*/  MOV R76, R12 ;  /* 0x0000000c004c7202 */ /* 0x000fe20000000f00 */
[C---:B------:R-:W-:Y:S01]  /*9dd0*/  @P2 FFMA.FTZ R76, R220.reuse, R3, R12 ;  /* 0x00000003dc4c2223 */ /* 0x040fe2000001000c */
[----:B------:R-:W-:Y:S01]  /*9de0*/  MOV R77, R13 ;  /* 0x0000000d004d7202 */ /* 0x000fe20000000f00 */
[C---:B------:R-:W-:Y:S01]  /*9df0*/  @P2 FFMA.FTZ R77, R220.reuse, R10, R13 ;  /* 0x0000000adc4d2223 */ /* 0x040fe2000001000d */
[----:B------:R-:W-:Y:S01]  /*9e00*/  MOV R78, R14 ;  /* 0x0000000e004e7202 */ /* 0x000fe20000000f00 */
[----:B------:R-:W-:Y:S01]  /*9e10*/  @P2 FFMA.FTZ R78, R220, R201, R14 ;  /* 0x000000c9dc4e2223 */ /* 0x000fe2000001000e */
[----:B------:R-:W2:Y:S01]  /*9e20*/  @P3 LDC.64 R8, c[0x0][0x408] ;  /* 0x00010200ff083b82 */ /* 0x000ea20000000a00 */
[----:B------:R-:W-:-:S02]  /*9e30*/  @P3 LOP3.LUT P1, RZ, R2, 0xff, RZ, 0xc0, !PT ;  /* 0x000000ff02ff3812 */ /* 0x000fc4000782c0ff */
[C---:B------:R-:W-:Y:S02]  /*9e40*/  @P3 LOP3.LUT P2, RZ, R2.reuse, 0xff00, RZ, 0xc0, !PT ;  /* 0x0000ff0002ff3812 */ /* 0x040fe4000784c0ff */
        /* <DEDUP_REMOVED lines=16> */
.L_x_21807:
[-CC-:B------:R-:W-:Y:S01]  /*9f50*/  @P2 FFMA.FTZ R3, R174, R201.reuse, R202.reuse ;  /* 0x000000c9ae032223 */ /* 0x180fe200000100ca */
[----:B0-----:R-:W-:Y:S01]  /*9f60*/  @P2 FFMA.FTZ R4, R173, R201, R202 ;  /* 0x000000c9ad042223 */ /* 0x001fe200000100ca */
[----:B------:R-:W-:Y:S01]  /*9f70*/  MOV R10, R12 ;  /* 0x0000000c000a7202 */ /* 0x000fe20000000f00 */
[----:B------:R-:W0:Y:S01]  /*9f80*/  @P3 LDC.64 R6, c[0x0][0x408] ;  /* 0x00010200ff063b82 */ /* 0x000e220000000a00 */
[----:B------:R-:W-:Y:S01]  /*9f90*/  @P2 FADD.FTZ R3, R176, -R3 ;  /* 0x80000003b0032221 */ /* 0x000fe20000010000 */
[----:B------:R-:W-:Y:S02]  /*9fa0*/  MOV R204, R13 ;  /* 0x0000000d00cc7202 */ /* 0x000fe40000000f00 */
[----:B------:R-:W-:Y:S01]  /*9fb0*/  MOV R224, R14 ;  /* 0x0000000e00e07202 */ /* 0x000fe20000000f00 */
[----:B------:R-:W-:Y:S01]  /*9fc0*/  @P2 FFMA.FTZ R10, R220, R3, R12 ;  /* 0x00000003dc0a2223 */ /* 0x000fe2000001000c */
[----:B------:R-:W-:Y:S01]  /*9fd0*/  @P2 FADD.FTZ R3, R175, -R4 ;  /* 0x80000004af032221 */ /* 0x000fe20000010000 */
[C---:B------:R-:W-:Y:S01]  /*9fe0*/  @P3 LOP3.LUT P1, RZ, R2.reuse, 0xff, RZ, 0xc0, !PT ;  /* 0x000000ff02ff3812 */ /* 0x040fe2000782c0ff */
[----:B------:R-:W1:Y:S01]  /*9ff0*/  @P3 LDC.64 R4, c[0x0][0x408] ;  /* 0x00010200ff043b82 */ /* 0x000e620000000a00 */
[----:B------:R-:W-:Y:S01]  /*a000*/  @P3 LOP3.LUT P4, RZ, R2, 0xff00, RZ, 0xc0, !PT ;  /* 0x0000ff0002ff3812 */ /* 0x000fe2000788c0ff */
[----:B------:R-:W-:Y:S01]  /*a010*/  @P2 FFMA.FTZ R204, R220, R3, R13 ;  /* 0x00000003dccc2223 */ /* 0x000fe2000001000d */
[----:B------:R-:W-:Y:S01]  /*a020*/  @P2 FFMA.FTZ R3, R198, R201, R202 ;  /* 0x000000c9c6032223 */ /* 0x000fe200000100ca */
[----:B------:R-:W-:-:S03]  /*a030*/  @P3 LOP3.LUT P5, RZ, R2, 0xff0000, RZ, 0xc0, !PT ;  /* 0x00ff000002ff3812 */ /* 0x000fc600078ac0ff */
[----:B------:R-:W-:Y:S01]  /*a040*/  @P2 FADD.FTZ R3, R178, -R3 ;  /* 0x80000003b2032221 */ /* 0x000fe20000010000 */
[----:B------:R-:W2:Y:S03]  /*a050*/  @P3 LDC.64 R8, c[0x0][0x408] ;  /* 0x00010200ff083b82 */ /* 0x000ea60000000a00 */
        /* <DEDUP_REMOVED lines=20> */
.L_x_21806:
        /* <DEDUP_REMOVED lines=13> */
.L_x_21811:
[----:B------:R-:W-:Y:S05]  /*a270*/  BSYNC.RECONVERGENT B2 ;  /* 0x0000000000027941 */ /* 0x000fea0003800200 */
.L_x_21810:
        /* <DEDUP_REMOVED lines=11> */
.L_x_21813:
[----:B------:R-:W-:Y:S05]  /*a330*/  BSYNC.RECONVERGENT B2 ;  /* 0x0000000000027941 */ /* 0x000fea0003800200 */
.L_x_21812:
        /* <DEDUP_REMOVED lines=11> */
.L_x_21815:
[----:B------:R-:W-:Y:S05]  /*a3f0*/  BSYNC.RECONVERGENT B2 ;  /* 0x0000000000027941 */ /* 0x000fea0003800200 */
.L_x_21814:
        /* <DEDUP_REMOVED lines=15> */
[----:B------:R-:W-:Y:S01]  /*a4f0*/  FSEL R76, R201, RZ, P1 ;  /* 0x000000ffc94c7208 */ /* 0x000fe20000800000 */
[----:B------:R-:W-:Y:S06]  /*a500*/  @!P3 BRA `(.L_x_21808) ;  /* 0x0000000000ccb947 */ /* 0x000fec0003800000 */
[----:B------:R-:W-:Y:S01]  /*a510*/  FMUL.FTZ R3, R79, UR13 ;  /* 0x0000000d4f037c20 */ /* 0x000fe20008410000 */
[----:B------:R-:W-:-:S03]  /*a520*/  ISETP.GE.U32.AND P1, PT, R2, 0x1000000, PT ;  /* 0x010000000200780c */ /* 0x000fc60003f26070 */
[----:B------:R-:W-:-:S05]  /*a530*/  FMUL.FTZ R3, R3, UR12 ;  /* 0x0000000c03037c20 */ /* 0x000fca0008410000 */
[----:B------:R-:W-:Y:S01]  /*a540*/  SEL R135, R3, RZ, P1 ;  /* 0x000000ff03877207 */ /* 0x000fe20000800000 */
[----:B------:R-:W-:Y:S06]  /*a550*/  BRA `(.L_x_21808) ;  /* 0x0000000000b87947 */ /* 0x000fec0003800000 */
.L_x_21809:
        /* <DEDUP_REMOVED lines=12> */
.L_x_21817:
[----:B------:R-:W-:Y:S05]  /*a620*/  BSYNC.RECONVERGENT B2 ;  /* 0x0000000000027941 */ /* 0x000fea0003800200 */
.L_x_21816:
        /* <DEDUP_REMOVED lines=11> */
.L_x_21819:
[----:B------:R-:W-:Y:S05]  /*a6e0*/  BSYNC.RECONVERGENT B2 ;  /* 0x0000000000027941 */ /* 0x000fea0003800200 */
.L_x_21818:
        /* <DEDUP_REMOVED lines=12> */
.L_x_21821:
[----:B------:R-:W-:Y:S05]  /*a7b0*/  BSYNC.RECONVERGENT B2 ;  /* 0x0000000000027941 */ /* 0x000fea0003800200 */
.L_x_21820:
[----:B------:R-:W-:Y:S01]  /*a7c0*/  FADD.FTZ R3, R211, -R6 ;  /* 0x80000006d3037221 */ /* 0x000fe20000010000 */
[----:B------:R-:W-:-:S03]  /*a7d0*/  ISETP.GT.AND P1, PT, R221, RZ, PT ;  /* 0x000000ffdd00720c */ /* 0x000fc60003f24270 */
[----:B------:R-:W-:-:S05]  /*a7e0*/  FMUL.FTZ R3, R220, R3 ;  /* 0x00000003dc037220 */ /* 0x000fca0000410000 */
[----:B------:R-:W-:Y:S02]  /*a7f0*/  FSEL R6, R3, RZ, P1 ;  /* 0x000000ff03067208 */ /* 0x000fe40000800000 */
[----:B------:R-:W-:-:S03]  /*a800*/  @P3 ISETP.GE.U32.AND P1, PT, R2, 0x1000000, PT ;  /* 0x010000000200380c */ /* 0x000fc60003f26070 */
[----:B0-----:R-:W-:-:S04]  /*a810*/  @P3 FMUL.FTZ R5, R6, R5 ;  /* 0x0000000506053220 */ /* 0x001fc80000410000 */
[----:B------:R-:W-:-:S05]  /*a820*/  @P3 FMUL.FTZ R4, R5, R4 ;  /* 0x0000000405043220 */ /* 0x000fca0000410000 */
[----:B------:R-:W-:-:S07]  /*a830*/  @P3 SEL R135, R4, RZ, P1 ;  /* 0x000000ff04873207 */ /* 0x000fce0000800000 */
.L_x_21808:
[----:B------:R-:W-:Y:S05]  /*a840*/  BSYNC.RECONVERGENT B1 ;  /* 0x0000000000017941 */ /* 0x000fea0003800200 */
.L_x_21805:
        /* <DEDUP_REMOVED lines=12> */
.L_x_21646:
[----:B------:R-:W-:Y:S05]  /*a910*/  BSYNC B0 ;  /* 0x0000000000007941 */ /* 0x000fea0003800000 */
.L_x_21645:
        /* <DEDUP_REMOVED lines=226> */
.L_x_21651:
[----:B------:R-:W-:Y:S01]  /*b740*/  HFMA2 R201, -RZ, RZ, 0, 5.9604644775390625e-08 ;  /* 0x00000001ffc97431 */ /* 0x000fe200000001ff */
[----:B------:R-:W-:Y:S01]  /*b750*/  BSSY B1, `(.L_x_21823) ;  /* 0x0000007000017945 */ /* 0x000fe20003800000 */
[----:B0-----:R-:W-:Y:S02]  /*b760*/  MOV R205, R199 ;  /* 0x000000c700cd7202 */ /* 0x001fe40000000f00 */
[----:B------:R-:W-:Y:S02]  /*b770*/  MOV R202, 0x1f ;  /* 0x0000001f00ca7802 */ /* 0x000fe40000000f00 */
[----:B------:R-:W-:-:S07]  /*b780*/  MOV R204, 0xffffffff ;  /* 0xffffffff00cc7802 */ /* 0x000fce0000000f00 */
[----:B-----5:R-:W-:Y:S05]  /*b790*/  WARPSYNC.COLLECTIVE R204, `(.L_x_21824) ;  /* 0x00000000cc087348 */ /* 0x020fea0003c00000 */
[----:B------:R0:W1:Y:S02]  /*b7a0*/  SHFL.BFLY P0, R231, R205, R201, R202 ;  /* 0x0c0000c9cde77389 */ /* 0x00006400000000ca */
[----:B01---5:R-:W-:Y:S05]  /*b7b0*/  ENDCOLLECTIVE ;  /* 0x000000000000791b */ /* 0x023fea0003800000 */
.L_x_21824:
[----:B------:R-:W-:Y:S05]  /*b7c0*/  BSYNC B1 ;  /* 0x0000000000017941 */ /* 0x000fea0003800000 */
.L_x_21823:
        /* <DEDUP_REMOVED lines=8> */
.L_x_21825:
[----:B------:R-:W-:Y:S02]  /*b850*/  MOV R205, R252 ;  /* 0x000000fc00cd7202 */ /* 0x000fe40000000f00 */
[----:B------:R-:W-:-:S05]  /*b860*/  MOV R201, R231 ;  /* 0x000000e700c97202 */ /* 0x000fca0000000f00 */
[----:B------:R-:W-:Y:S01]  /*b870*/  FADD.FTZ R200, R201, R200 ;  /* 0x000000c8c9c87221 */ /* 0x000fe20000010000 */
[----:B------:R-:W-:-:S07]  /*b880*/  HFMA2 R201, -RZ, RZ, 0, 1.1920928955078125e-07 ;  /* 0x00000002ffc97431 */ /* 0x000fce00000001ff */
[----:B------:R-:W-:Y:S05]  /*b890*/  WARPSYNC.COLLECTIVE R204, `(.L_x_21826) ;  /* 0x00000000cc087348 */ /* 0x000fea0003c00000 */
[----:B------:R0:W1:Y:S02]  /*b8a0*/  SHFL.BFLY P0, R231, R205, R201, R202 ;  /* 0x0c0000c9cde77389 */ /* 0x00006400000000ca */
[----:B01----:R-:W-:Y:S05]  /*b8b0*/  ENDCOLLECTIVE ;  /* 0x000000000000791b */ /* 0x003fea0003800000 */
.L_x_21826:
[----:B------:R-:W-:Y:S01]  /*b8c0*/  MOV R205, R200 ;  /* 0x000000c800cd7202 */ /* 0x000fe20000000f00 */
[----:B------:R-:W-:-:S07]  /*b8d0*/  FADD.FTZ R252, R252, R231 ;  /* 0x000000e7fcfc7221 */ /* 0x000fce0000010000 */
[----:B------:R-:W-:Y:S05]  /*b8e0*/  WARPSYNC.COLLECTIVE R204, `(.L_x_21827) ;  /* 0x00000000cc087348 */ /* 0x000fea0003c00000 */
[----:B------:R0:W1:Y:S02]  /*b8f0*/  SHFL.BFLY P0, R231, R205, R201, R202 ;  /* 0x0c0000c9cde77389 */ /* 0x00006400000000ca */
[----:B01----:R-:W-:Y:S05]  /*b900*/  ENDCOLLECTIVE ;  /* 0x000000000000791b */ /* 0x003fea0003800000 */
.L_x_21827:
[----:B------:R-:W-:Y:S01]  /*b910*/  HFMA2 R201, -RZ, RZ, 0, 2.384185791015625e-07 ;  /* 0x00000004ffc97431 */ /* 0x000fe200000001ff */
[----:B------:R-:W-:Y:S02]  /*b920*/  MOV R205, R252 ;  /* 0x000000fc00cd7202 */ /* 0x000fe40000000f00 */
[----:B------:R-:W-:-:S07]  /*b930*/  MOV R199, R231 ;  /* 0x000000e700c77202 */ /* 0x000fce0000000f00 */
[----:B------:R-:W-:Y:S05]  /*b940*/  WARPSYNC.COLLECTIVE R204, `(.L_x_21828) ;  /* 0x00000000cc087348 */ /* 0x000fea0003c00000 */
[----:B------:R0:W1:Y:S02]  /*b950*/  SHFL.BFLY P0, R231, R205, R201, R202 ;  /* 0x0c0000c9cde77389 */ /* 0x00006400000000ca */
[----:B01----:R-:W-:Y:S05]  /*b960*/  ENDCOLLECTIVE ;  /* 0x000000000000791b */ /* 0x003fea0003800000 */
.L_x_21828:
[----:B------:R-:W-:-:S05]  /*b970*/  FADD.FTZ R199, R200, R199 ;  /* 0x000000c7c8c77221 */ /* 0x000fca0000010000 */
[----:B------:R-:W-:Y:S01]  /*b980*/  MOV R205, R199 ;  /* 0x000000c700cd7202 */ /* 0x000fe20000000f00 */
[----:B------:R-:W-:-:S07]  /*b990*/  FADD.FTZ R252, R252, R231 ;  /* 0x000000e7fcfc7221 */ /* 0x000fce0000010000 */
[----:B------:R-:W-:Y:S05]  /*b9a0*/  WARPSYNC.COLLECTIVE R204, `(.L_x_21829) ;  /* 0x00000000cc087348 */ /* 0x000fea0003c00000 */
[----:B------:R0:W1:Y:S02]  /*b9b0*/  SHFL.BFLY P0, R231, R205, R201, R202 ;  /* 0x0c0000c9cde77389 */ /* 0x00006400000000ca */
[----:B01----:R-:W-:Y:S05]  /*b9c0*/  ENDCOLLECTIVE ;  /* 0x000000000000791b */ /* 0x003fea0003800000 */
.L_x_21829:
[----:B------:R-:W-:Y:S01]  /*b9d0*/  HFMA2 R201, -RZ, RZ, 0, 4.76837158203125e-07 ;  /* 0x00000008ffc97431 */ /* 0x000fe200000001ff */
[----:B------:R-:W-:Y:S02]  /*b9e0*/  MOV R205, R252 ;  /* 0x000000fc00cd7202 */ /* 0x000fe40000000f00 */
[----:B------:R-:W-:-:S07]  /*b9f0*/  MOV R200, R231 ;  /* 0x000000e700c87202 */ /* 0x000fce0000000f00 */
[----:B------:R-:W-:Y:S05]  /*ba00*/  WARPSYNC.COLLECTIVE R204, `(.L_x_21830) ;  /* 0x00000000cc087348 */ /* 0x000fea0003c00000 */
[----:B------:R0:W1:Y:S02]  /*ba10*/  SHFL.BFLY P0, R231, R205, R201, R202 ;  /* 0x0c0000c9cde77389 */ /* 0x00006400000000ca */
[----:B01----:R-:W-:Y:S05]  /*ba20*/  ENDCOLLECTIVE ;  /* 0x000000000000791b */ /* 0x003fea0003800000 */
.L_x_21830:
[----:B------:R-:W-:-:S05]  /*ba30*/  FADD.FTZ R200, R199, R200 ;  /* 0x000000c8c7c87221 */ /* 0x000fca0000010000 */
[----:B------:R-:W-:Y:S01]  /*ba40*/  MOV R205, R200 ;  /* 0x000000c800cd7202 */ /* 0x000fe20000000f00 */
[----:B------:R-:W-:-:S07]  /*ba50*/  FADD.FTZ R199, R252, R231 ;  /* 0x000000e7fcc77221 */ /* 0x000fce0000010000 */
[----:B------:R-:W-:Y:S05]  /*ba60*/  WARPSYNC.COLLECTIVE R204, `(.L_x_21831) ;  /* 0x00000000cc087348 */ /* 0x000fea0003c00000 */
[----:B------:R0:W1:Y:S02]  /*ba70*/  SHFL.BFLY P0, R231, R205, R201, R202 ;  /* 0x0c0000c9cde77389 */ /* 0x00006400000000ca */
[----:B01----:R-:W-:Y:S05]  /*ba80*/  ENDCOLLECTIVE ;  /* 0x000000000000791b */ /* 0x003fea0003800000 */
.L_x_21831:
[----:B------:R-:W-:Y:S02]  /*ba90*/  MOV R205, R199 ;  /* 0x000000c700cd7202 */ /* 0x000fe40000000f00 */
[----:B------:R-:W-:-:S05]  /*baa0*/  MOV R201, R231 ;  /* 0x000000e700c97202 */ /* 0x000fca0000000f00 */
[----:B------:R-:W-:Y:S01]  /*bab0*/  FADD.FTZ R200, R200, R201 ;  /* 0x000000c9c8c87221 */ /* 0x000fe20000010000 */
[----:B------:R-:W-:-:S07]  /*bac0*/  HFMA2 R201, -RZ, RZ, 0, 9.5367431640625e-07 ;  /* 0x00000010ffc97431 */ /* 0x000fce00000001ff */
[----:B------:R-:W-:Y:S05]  /*bad0*/  WARPSYNC.COLLECTIVE R204, `(.L_x_21832) ;  /* 0x00000000cc087348 */ /* 0x000fea0003c00000 */
[----:B------:R0:W1:Y:S02]  /*bae0*/  SHFL.BFLY P0, R231, R205, R201, R202 ;  /* 0x0c0000c9cde77389 */ /* 0x00006400000000ca */
[----:B01----:R-:W-:Y:S05]  /*baf0*/  ENDCOLLECTIVE ;  /* 0x000000000000791b */ /* 0x003fea0003800000 */
.L_x_21832:
[----:B------:R-:W-:Y:S02]  /*bb00*/  MOV R205, R200 ;  /* 0x000000c800cd7202 */ /* 0x000fe40000000f00 */
[----:B------:R-:W-:-:S07]  /*bb10*/  MOV R252, R231 ;  /* 0x000000e700fc7202 */ /* 0x000fce0000000f00 */
[----:B------:R-:W-:Y:S05]  /*bb20*/  WARPSYNC.COLLECTIVE R204, `(.L_x_21833) ;  /* 0x00000000cc087348 */ /* 0x000fea0003c00000 */
[----:B------:R0:W1:Y:S02]  /*bb30*/  SHFL.BFLY P0, R231, R205, R201, R202 ;  /* 0x0c0000c9cde77389 */ /* 0x00006400000000ca */
[----:B01----:R-:W-:Y:S05]  /*bb40*/  ENDCOLLECTIVE ;  /* 0x000000000000791b */ /* 0x003fea0003800000 */
.L_x_21833:
[----:B------:R-:W-:Y:S05]  /*bb50*/  BRA `(.L_x_21834) ;  /* 0xffffff7000cc7947 */ /* 0x000fea000383ffff */
.L_x_21835:
        /* <DEDUP_REMOVED lines=10> */
.L_x_25525:


//--------------------- .text._ZN10layer_norm13ln_bwd_kernelINS_13Kernel_traitsI6__halfffffjLj1280ELj1ELj4ELj1ELj16ENS_18Kernel_traits_baseILj1280ES2_ffffjLj128EEEEELb1ELb1ELb0ELb0EEEvNS_9BwdParamsE --------------------------
	.section	.text._ZN10layer_norm13ln_bwd_kernelINS_13Kernel_traitsI6__halfffffjLj1280ELj1ELj4ELj1ELj16ENS_18Kernel_traits_baseILj1280ES2_ffffjLj128EEEEELb1ELb1ELb0ELb0EEEvNS_9BwdParamsE,"ax",@progbits
	.align	128
        .global         _ZN10layer_norm13ln_bwd_kernelINS_13Kernel_traitsI6__halfffffjLj1280ELj1ELj4ELj1ELj16ENS_18Kernel_traits_baseILj1280ES2_ffffjLj128EEEEELb1ELb1ELb0ELb0EEEvNS_9BwdParamsE
        .type           _ZN10layer_norm13ln_bwd_kernelINS_13Kernel_traitsI6__halfffffjLj1280ELj1ELj4ELj1ELj16ENS_18Kernel_traits_baseILj1280ES2_ffffjLj128EEEEELb1ELb1ELb0ELb0EEEvNS_9BwdParamsE,@function
        .size           _ZN10layer_norm13ln_bwd_kernelINS_13Kernel_traitsI6__halfffffjLj1280ELj1ELj4ELj1ELj16ENS_18Kernel_traits_baseILj1280ES2_ffffjLj128EEEEELb1ELb1ELb0ELb0EEEvNS_9BwdParamsE,(.L_x_25526 - _ZN10layer_norm13ln_bwd_kernelINS_13Kernel_traitsI6__halfffffjLj1280ELj1ELj4ELj1ELj16ENS_18Kernel_traits_baseILj1280ES2_ffffjLj128EEEEELb1ELb1ELb0ELb0EEEvNS_9BwdParamsE)
        .other          _ZN10layer_norm13ln_bwd_kernelINS_13Kernel_traitsI6__halfffffjLj1280ELj1ELj4ELj1ELj16ENS_18Kernel_traits_baseILj1280ES2_ffffjLj128EEEEELb1ELb1ELb0ELb0EEEvNS_9BwdParamsE,@"STO_CUDA_ENTRY STV_DEFAULT"
_ZN10layer_norm13ln_bwd_kernelINS_13Kernel_traitsI6__halfffffjLj1280ELj1ELj4ELj1ELj16ENS_18Kernel_traits_baseILj1280ES2_ffffjLj128EEEEELb1ELb1ELb0ELb0EEEvNS_9BwdParamsE:
.text._ZN10layer_norm13ln_bwd_kernelINS_13Kernel_traitsI6__halfffffjLj1280ELj1ELj4ELj1ELj16ENS_18Kernel_traits_baseILj1280ES2_ffffjLj128EEEEELb1ELb1ELb0ELb0EEEvNS_9BwdParamsE:
        /* <DEDUP_REMOVED lines=62> */
[----:B------:R-:W-:Y:S01]  /*03e0*/  @P2 IADD3 R21, PT, PT, R21, 0x20, RZ ;  /* 0x0000002015152810 */ /* 0x000fe20007ffe0ff */
[----:B------:R-:W5:Y:S05]  /*03f0*/  @P2 LDG.E.64 R14, desc[UR6][R56.64] ;  /* 0x00000006380e2981 */ /* 0x000f6a000c1e1b00 */
[----:B------:R-:W4:Y:S01]  /*0400*/  @P6 LDC.64 R68, c[0x0][0x3d0] ;  /* 0x0000f400ff446b82 */ /* 0x000f220000000a00 */
[C---:B-1----:R-:W-:Y:S01]  /*0410*/  @P3 IMAD.WIDE.U32 R60, R21.reuse, 0x8, R60 ;  /* 0x00000008153c3825 */ /* 0x042fe200078e003c */
[----:B------:R-:W5:Y:S06]  /*0420*/  @P2 LDG.E.64 R16, desc[UR6][R58.64] ;  /* 0x000000063a102981 */ /* 0x000f6c000c1e1b00 */
[----:B--2---:R-:W1:Y:S01]  /*0430*/  @P6 LDC.64 R52, c[0x0][0x3e8] ;  /* 0x0000fa00ff346b82 */ /* 0x004e620000000a00 */
[C---:B------:R-:W-:Y:S01]  /*0440*/  @P3 IMAD.WIDE.U32 R62, R21.reuse, 0x8, R62 ;  /* 0x00000008153e3825 */ /* 0x040fe200078e003e */
[----:B------:R-:W-:Y:S01]  /*0450*/  @P3 IADD3 R21, PT, PT, R21, 0x20, RZ ;  /* 0x0000002015153810 */ /* 0x000fe20007ffe0ff */
[----:B------:R-:W5:Y:S05]  /*0460*/  @P3 LDG.E.64 R18, desc[UR6][R60.64] ;  /* 0x000000063c123981 */ /* 0x000f6a000c1e1b00 */
[----:B------:R-:W2:Y:S01]  /*0470*/  @P0 LDC.64 R54, c[0x0][0x3d0] ;  /* 0x0000f400ff360b82 */ /* 0x000ea20000000a00 */
        /* <DEDUP_REMOVED lines=8> */
[----:B------:R-:W5:Y:S06]  /*0500*/  @P4 LDG.E.64 R26, desc[UR6][R64.64] ;  /* 0x00000006401a4981 */ /* 0x000f6c000c1e1b00 */
[----:B------:R-:W3:Y:S01]  /*0510*/  @P1 LDC.64 R72, c[0x0][0x3e8] ;  /* 0x0000fa00ff481b82 */ /* 0x000ee20000000a00 */
[C---:B----4-:R-:W-:Y:S01]  /*0520*/  @P5 IMAD.WIDE.U32 R66, R21.reuse, 0x8, R66 ;  /* 0x0000000815425825 */ /* 0x050fe200078e0042 */
[----:B------:R-:W-:Y:S01]  /*0530*/  @P5 IADD3 R21, PT, PT, R21, 0x20, RZ ;  /* 0x0000002015155810 */ /* 0x000fe20007ffe0ff */
[----:B------:R-:W5:Y:S04]  /*0540*/  @P5 LDG.E.64 R28, desc[UR6][R50.64] ;  /* 0x00000006321c5981 */ /* 0x000f68000c1e1b00 */
[C---:B------:R-:W-:Y:S01]  /*0550*/  @P6 IMAD.WIDE.U32 R68, R21.reuse, 0x8, R68 ;  /* 0x0000000815446825 */ /* 0x040fe200078e0044 */
[----:B------:R-:W5:Y:S03]  /*0560*/  @P5 LDG.E.64 R30, desc[UR6][R66.64] ;  /* 0x00000006421e5981 */ /* 0x000f66000c1e1b00 */
[C---:B-1----:R-:W-:Y:S01]  /*0570*/  @P6 IMAD.WIDE.U32 R52, R21.reuse, 0x8, R52 ;  /* 0x0000000815346825 */ /* 0x042fe200078e0034 */
[----:B------:R-:W-:Y:S01]  /*0580*/  @P6 IADD3 R21, PT, PT, R21, 0x20, RZ ;  /* 0x0000002015156810 */ /* 0x000fe20007ffe0ff */
[----:B------:R-:W1:Y:S01]  /*0590*/  S2UR UR4, SR_CTAID.X ;  /* 0x00000000000479c3 */ /* 0x000e620000002500 */
[----:B------:R4:W-:Y:S03]  /*05a0*/  STL [R1+0x50], RZ ;  /* 0x000050ff01007387 */ /* 0x0009e60000100800 */
[C---:B--2---:R-:W-:Y:S01]  /*05b0*/  @P0 IMAD.WIDE.U32 R54, R21.reuse, 0x8, R54 ;  /* 0x0000000815360825 */ /* 0x044fe200078e0036 */
[----:B------:R-:W5:Y:S03]  /*05c0*/  @P6 LDG.E.64 R34, desc[UR6][R52.64] ;  /* 0x0000000634226981 */ /* 0x000f66000c1e1b00 */
[C---:B0-----:R-:W-:Y:S01]  /*05d0*/  @P0 IMAD.WIDE.U32 R70, R21.reuse, 0x8, R70 ;  /* 0x0000000815460825 */ /* 0x041fe200078e0046 */
[----:B------:R-:W-:Y:S01]  /*05e0*/  @P0 IADD3 R21, PT, PT, R21, 0x20, RZ ;  /* 0x0000002015150810 */ /* 0x000fe20007ffe0ff */
[----:B------:R4:W-:Y:S04]  /*05f0*/  STL [R1+0x54], RZ ;  /* 0x000054ff01007387 */ /* 0x0009e80000100800 */
[C---:B---3--:R-:W-:Y:S01]  /*0600*/  @P1 IMAD.WIDE.U32 R44, R21.reuse, 0x8, R44 ;  /* 0x00000008152c1825 */ /* 0x048fe200078e002c */
[----:B------:R-:W-:Y:S01]  /*0610*/  SHF.R.U32.HI R218, RZ, 0x5, R74 ;  /* 0x00000005ffda7819 */ /* 0x000fe2000001164a */
[----:B------:R-:W5:Y:S02]  /*0620*/  @P0 LDG.E.64 R36, desc[UR6][R54.64] ;  /* 0x0000000636240981 */ /* 0x000f64000c1e1b00 */
[----:B------:R-:W-:-:S02]  /*0630*/  @P1 IMAD.WIDE.U32 R46, R21, 0x8, R72 ;  /* 0x00000008152e1825 */ /* 0x000fc400078e0048 */
[----:B------:R-:W5:Y:S04]  /*0640*/  @P1 LDG.E.64 R40, desc[UR6][R44.64] ;  /* 0x000000062c281981 */ /* 0x000f68000c1e1b00 */
[----:B------:R-:W5:Y:S04]  /*0650*/  @P1 LDG.E.64 R42, desc[UR6][R46.64] ;  /* 0x000000062e2a1981 */ /* 0x000f68000c1e1b00 */
        /* <DEDUP_REMOVED lines=16> */
[----:B------:R-:W5:Y:S01]  /*0760*/  @P0 LDG.E.64 R38, desc[UR6][R70.64] ;  /* 0x0000000646260981 */ /* 0x000f62000c1e1b00 */
[----:B------:R-:W-:Y:S01]  /*0770*/  ISETP.GE.AND P0, PT, R218, UR5, PT ;  /* 0x00000005da007c0c */ /* 0x000fe2000bf06270 */
[----:B------:R-:W-:Y:S01]  /*0780*/  BSSY B0, `(.L_x_21836) ;  /* 0x0000e0b000007945 */ /* 0x000fe20003800000 */
[----:B------:R-:W-:Y:S01]  /*0790*/  CS2R R168, SRZ ;  /* 0x0000000000a87805 */ /* 0x000fe2000001ff00 */
[----:B------:R0:W5:Y:S01]  /*07a0*/  @P6 LDG.E.64 R32, desc[UR6][R68.64] ;  /* 0x0000000644206981 */ /* 0x000162000c1e1b00 */
        /* <DEDUP_REMOVED lines=51> */
[----:B----4-:R-:W-:Y:S06]  /*0ae0*/  @P0 BRA `(.L_x_21837) ;  /* 0x000000dc00500947 */ /* 0x010fec0003800000 */
        /* <DEDUP_REMOVED lines=160> */
[----:B0-----:R-:W-:Y:S01]  /*14f0*/  ISETP.NE.U32.AND P0, PT, RZ, UR4, PT ;  /* 0x00000004ff007c0c */ /* 0x001fe2000bf05070 */
[----:B------:R-:W-:Y:S01]  /*1500*/  STL.S16 [R1+0xb0], R41 ;  /* 0x0000b02901007387 */ /* 0x000fe20000100600 */
[----:B------:R-:W-:Y:S02]  /*1510*/  LOP3.LUT R19, R19, 0xffffffbf, RZ, 0xc0, !PT ;  /* 0xffffffbf13137812 */ /* 0x000fe400078ec0ff */
[----:B------:R-:W-:Y:S02]  /*1520*/  CS2R R88, SRZ ;  /* 0x0000000000587805 */ /* 0x000fe4000001ff00 */
[----:B------:R-:W-:Y:S01]  /*1530*/  ISETP.NE.AND.EX P0, PT, RZ, UR5, PT, P0 ;  /* 0x00000005ff007c0c */ /* 0x000fe2000bf05300 */
[----:B------:R-:W-:Y:S01]  /*1540*/  STL.S16 [R1+0xa6], R63 ;  /* 0x0000a63f01007387 */ /* 0x000fe20000100600 */
[----:B------:R-:W-:Y:S02]  /*1550*/  CS2R R90, SRZ ;  /* 0x00000000005a7805 */ /* 0x000fe4000001ff00 */
[----:B------:R-:W-:-:S02]  /*1560*/  CS2R R84, SRZ ;  /* 0x0000000000547805 */ /* 0x000fc4000001ff00 */
[----:B------:R-:W-:Y:S01]  /*1570*/  CS2R R86, SRZ ;  /* 0x0000000000567805 */ /* 0x000fe2000001ff00 */
[----:B------:R-:W-:Y:S04]  /*1580*/  STL.S16 [R1+0xa4], R4 ;  /* 0x0000a40401007387 */ /* 0x000fe80000100600 */
[----:B------:R-:W-:Y:S04]  /*1590*/  STL.S16 [R1+0xa2], R64 ;  /* 0x0000a24001007387 */ /* 0x000fe80000100600 */
[----:B------:R-:W-:Y:S01]  /*15a0*/  STL.S16 [R1+0xa0], R5 ;  /* 0x0000a00501007387 */ /* 0x000fe20000100600 */
[----:B------:R-:W-:-:S03]  /*15b0*/  @P0 LOP3.LUT R19, R19, 0x40, RZ, 0xfc, !PT ;  /* 0x0000004013130812 */ /* 0x000fc600078efcff */
[----:B------:R-:W-:Y:S04]  /*15c0*/  STL.S16 [R1+0x9e], R65 ;  /* 0x00009e4101007387 */ /* 0x000fe80000100600 */
[----:B------:R-:W-:Y:S04]  /*15d0*/  STL.S16 [R1+0x9c], R8 ;  /* 0x00009c0801007387 */ /* 0x000fe80000100600 */
[----:B------:R-:W-:Y:S04]  /*15e0*/  STL.S16 [R1+0x9a], R66 ;  /* 0x00009a4201007387 */ /* 0x000fe80000100600 */
[----:B------:R-:W-:Y:S04]  /*15f0*/  STL.S16 [R1+0x98], R9 ;  /* 0x0000980901007387 */ /* 0x000fe80000100600 */
[----:B------:R-:W-:Y:S04]  /*1600*/  STL.S16 [R1+0x96], R67 ;  /* 0x0000964301007387 */ /* 0x000fe80000100600 */
[----:B------:R-:W-:Y:S04]  /*1610*/  STL.S16 [R1+0x94], R12 ;  /* 0x0000940c01007387 */ /* 0x000fe80000100600 */
[----:B------:R-:W-:Y:S04]  /*1620*/  STL.S16 [R1+0x92], R68 ;  /* 0x0000924401007387 */ /* 0x000fe80000100600 */
        /* <DEDUP_REMOVED lines=35> */
[----:B------:R0:W-:Y:S04]  /*1860*/  STL.S16 [R1+0x18], R43 ;  /* 0x0000182b01007387 */ /* 0x0001e80000100600 */
[----:B------:R0:W-:Y:S01]  /*1870*/  STL [R1+0x50], RZ ;  /* 0x000050ff01007387 */ /* 0x0001e20000100800 */
        /* <DEDUP_REMOVED lines=16> */
.L_x_21947:
[----:B--234-:R-:W1:Y:S01]  /*1980*/  LDC.64 R172, c[0x0][0x3c0] ;  /* 0x0000f000ffac7b82 */ /* 0x01ce620000000a00 */
[----:B------:R-:W-:-:S13]  /*1990*/  LOP3.LUT P0, RZ, R19, 0x40, RZ, 0xc0, !PT ;  /* 0x0000004013ff7812 */ /* 0x000fda000780c0ff */
[----:B------:R-:W2:Y:S01]  /*19a0*/  @P0 LDC.64 R22, c[0x0][0x3e0] ;  /* 0x0000f800ff160b82 */ /* 0x000ea20000000a00 */
[----:B-1----:R-:W-:-:S05]  /*19b0*/  IMAD.WIDE R172, R218, 0x4, R172 ;  /* 0x00000004daac7825 */ /* 0x002fca00078e02ac */
[----:B------:R-:W3:Y:S01]  /*19c0*/  LDG.E R21, desc[UR6][R172.64] ;  /* 0x00000006ac157981 */ /* 0x000ee2000c1e1900 */
[----:B------:R-:W-:Y:S01]  /*19d0*/  HFMA2 R180, -RZ, RZ, 1.875, 0 ;  /* 0x3f800000ffb47431 */ /* 0x000fe200000001ff */
[----:B------:R-:W1:Y:S01]  /*19e0*/  S2R R174, SR_TID.X ;  /* 0x0000000000ae7919 */ /* 0x000e620000002100 */
[----:B--2---:R-:W-:-:S05]  /*19f0*/  @P0 IMAD.WIDE R22, R218, 0x4, R22 ;  /* 0x00000004da160825 */ /* 0x004fca00078e0216 */
[----:B------:R2:W5:Y:S01]  /*1a00*/  @P0 LDG.E R180, desc[UR6][R22.64] ;  /* 0x0000000616b40981 */ /* 0x000562000c1e1900 */
[----:B------:R-:W-:Y:S01]  /*1a10*/  ISETP.NE.AND P0, PT, RZ, UR8, PT ;  /* 0x00000008ff007c0c */ /* 0x000fe2000bf05270 */
[----:B--2---:R-:W2:Y:S01]  /*1a20*/  LDC.64 R22, c[0x0][0x3c8] ;  /* 0x0000f200ff167b82 */ /* 0x004ea20000000a00 */
[----:B------:R-:W-:Y:S02]  /*1a30*/  ISETP.GE.U32.AND P3, PT, R20, 0x40, PT ;  /* 0x000000401400780c */ /* 0x000fe40003f66070 */
[----:B------:R-:W-:Y:S02]  /*1a40*/  LOP3.LUT R19, R19, 0xffffffef, RZ, 0xc0, !PT ;  /* 0xffffffef13137812 */ /* 0x000fe400078ec0ff */
[----:B------:R-:W-:-:S07]  /*1a50*/  MOV R18, UR20 ;  /* 0x0000001400127c02 */ /* 0x000fce0008000f00 */
[----:B------:R-:W-:Y:S02]  /*1a60*/  @P0 LOP3.LUT R19, R19, 0x10, RZ, 0xfc, !PT ;  /* 0x0000001013130812 */ /* 0x000fe400078efcff */
[----:B-1----:R-:W-:Y:S01]  /*1a70*/  LOP3.LUT R172, R174, 0x1f, RZ, 0xc0, !PT ;  /* 0x0000001faeac7812 */ /* 0x002fe200078ec0ff */
[----:B------:R1:W-:Y:S01]  /*1a80*/  STL [R1+0xa8], R18 ;  /* 0x0000a81201007387 */ /* 0x0003e20000100800 */
[C---:B------:R-:W-:Y:S02]  /*1a90*/  ISETP.GE.U32.AND P2, PT, R20.reuse, 0x60, PT ;  /* 0x000000601400780c */ /* 0x040fe40003f46070 */
[----:B------:R-:W-:Y:S01]  /*1aa0*/  LOP3.LUT R19, R19, 0xfffffffd, RZ, 0xc0, !PT ;  /* 0xfffffffd13137812 */ /* 0x000fe200078ec0ff */
[----:B------:R4:W-:Y:S01]  /*1ab0*/  STL [R1+0xac], R172 ;  /* 0x0000acac01007387 */ /* 0x0009e20000100800 */
[----:B------:R-:W-:Y:S02]  /*1ac0*/  ISETP.GE.U32.AND P5, PT, R20, 0x20, PT ;  /* 0x000000201400780c */ /* 0x000fe40003fa6070 */
[----:B------:R-:W-:Y:S01]  /*1ad0*/  @P3 LOP3.LUT R19, R19, 0x2, RZ, 0xfc, !PT ;  /* 0x0000000213133812 */ /* 0x000fe200078efcff */
[----:B--2---:R-:W-:-:S04]  /*1ae0*/  IMAD.WIDE R22, R218, 0x4, R22 ;  /* 0x00000004da167825 */ /* 0x004fc800078e0216 */
[----:B-1----:R-:W-:Y:S01]  /*1af0*/  IMAD R18, R218, R18, RZ ;  /* 0x00000012da127224 */ /* 0x002fe200078e02ff */
[----:B------:R-:W-:Y:S01]  /*1b00*/  ISETP.GE.U32.AND P1, PT, R20, 0x80, PT ;  /* 0x000000801400780c */ /* 0x000fe20003f26070 */
[----:B------:R1:W5:Y:S01]  /*1b10*/  LDG.E R23, desc[UR6][R22.64] ;  /* 0x0000000616177981 */ /* 0x000362000c1e1900 */
[----:B------:R-:W-:Y:S01]  /*1b20*/  LOP3.LUT R19, R19, 0xfffffffb, RZ, 0xc0, !PT ;  /* 0xfffffffb13137812 */ /* 0x000fe200078ec0ff */
[----:B------:R-:W-:Y:S01]  /*1b30*/  BSSY.RECONVERGENT B1, `(.L_x_21838) ;  /* 0x0000047000017945 */ /* 0x000fe20003800200 */
[----:B------:R-:W-:Y:S02]  /*1b40*/  MOV R188, RZ ;  /* 0x000000ff00bc7202 */ /* 0x000fe40000000f00 */
[----:B------:R-:W-:-:S04]  /*1b50*/  @P2 LOP3.LUT R19, R19, 0x4, RZ, 0xfc, !PT ;  /* 0x0000000413132812 */ /* 0x000fc800078efcff */
[----:B------:R-:W-:Y:S02]  /*1b60*/  LOP3.LUT R19, R19, 0xfffffff7, RZ, 0xc0, !PT ;  /* 0xfffffff713137812 */ /* 0x000fe400078ec0ff */
[----:B-1----:R-:W-:Y:S02]  /*1b70*/  SHF.R.S32.HI R22, RZ, 0x1f, R18 ;  /* 0x0000001fff167819 */ /* 0x002fe40000011412 */
[----:B------:R-:W-:Y:S02]  /*1b80*/  @P1 LOP3.LUT R19, R19, 0x8, RZ, 0xfc, !PT ;  /* 0x0000000813131812 */ /* 0x000fe400078efcff */
[----:B------:R-:W-:Y:S01]  /*1b90*/  LEA.HI R18, R22, R18, RZ, 0x2 ;  /* 0x0000001216127211 */ /* 0x000fe200078f10ff */
[----:B------:R-:W-:-:S03]  /*1ba0*/  HFMA2 R22, -RZ, RZ, 0, 0 ;  /* 0x00000000ff167431 */ /* 0x000fc600000001ff */
[----:B------:R-:W-:-:S04]  /*1bb0*/  LEA.HI.SX32 R18, R18, R172, 0x1e ;  /* 0x000000ac12127211 */ /* 0x000fc800078ff2ff */
[----:B------:R-:W-:Y:S02]  /*1bc0*/  MOV R192, R18 ;  /* 0x0000001200c07202 */ /* 0x000fe40000000f00 */
[----:B---3--:R-:W-:Y:S01]  /*1bd0*/  FSEL R21, R21, RZ, !P0 ;  /* 0x000000ff15157208 */ /* 0x008fe20004000000 */
[----:B----4-:R-:W-:Y:S06]  /*1be0*/  @!P5 BRA `(.L_x_21839) ;  /* 0x0000000000ecd947 */ /* 0x010fec0003800000 */
[----:B------:R-:W-:Y:S01]  /*1bf0*/  ISETP.NE.U32.AND P0, PT, RZ, UR10, PT ;  /* 0x0000000aff007c0c */ /* 0x000fe2000bf05070 */
[----:B------:R-:W1:Y:S01]  /*1c00*/  LDC.64 R172, c[0x0][0x3a8] ;  /* 0x0000ea00ffac7b82 */ /* 0x000e620000000a00 */
[----:B------:R-:W2:Y:S02]  /*1c10*/  LDL.S16 R215, [R1+0xfe] ;  /* 0x0000fe0001d77983 */ /* 0x000ea40000100600 */
[----:B------:R-:W-:Y:S02]  /*1c20*/  ISETP.NE.AND.EX P0, PT, RZ, UR11, PT, P0 ;  /* 0x0000000bff007c0c */ /* 0x000fe4000bf05300 */
[----:B------:R-:W3:Y:S03]  /*1c30*/  LDL.LU R250, [R1+0x50] ;  /* 0x0000500001fa7983 */ /* 0x000ee60000300800 */
[----:B------:R-:W4:Y:S01]  /*1c40*/  LDC.64 R176, c[0x0][0x428] ;  /* 0x00010a00ffb07b82 */ /* 0x000f220000000a00 */
[----:B------:R-:W3:Y:S04]  /*1c50*/  LDL.S16 R239, [R1+0xfc] ;  /* 0x0000fc0001ef7983 */ /* 0x000ee80000100600 */
[----:B------:R-:W3:Y:S03]  /*1c60*/  LDL.LU R196, [R1+0x54] ;  /* 0x0000540001c47983 */ /* 0x000ee60000300800 */
[----:B------:R-:W0:Y:S01]  /*1c70*/  @P0 LDC.64 R208, c[0x0][0x438] ;  /* 0x00010e00ffd00b82 */ /* 0x000e220000000a00 */
[----:B------:R-:W3:Y:S04]  /*1c80*/  LDL.S16 R228, [R1+0xfa] ;  /* 0x0000fa0001e47983 */ /* 0x000ee80000100600 */
[----:B------:R-:W3:Y:S01]  /*1c90*/  LDL.LU R182, [R1+0x58] ;  /* 0x0000580001b67983 */ /* 0x000ee20000300800 */
[----:B-1----:R-:W-:-:S03]  /*1ca0*/  IMAD.WIDE.U32 R172, R18, 0x10, R172 ;  /* 0x0000001012ac7825 */ /* 0x002fc600078e00ac */
[----:B------:R-:W3:Y:S04]  /*1cb0*/  LDL.S16 R192, [R1+0xf8] ;  /* 0x0000f80001c07983 */ /* 0x000ee80000100600 */
[----:B------:R-:W3:Y:S01]  /*1cc0*/  LDL.LU R188, [R1+0x5c] ;  /* 0x00005c0001bc7983 */ /* 0x000ee20000300800 */
[----:B----4-:R-:W-:-:S03]  /*1cd0*/  IMAD.WIDE.U32 R176, R18, 0x10, R176 ;  /* 0x0000001012b07825 */ /* 0x010fc600078e00b0 */
[----:B------:R-:W4:Y:S04]  /*1ce0*/  LDG.E.128 R172, desc[UR6][R172.64] ;  /* 0x00000006acac7981 */ /* 0x000f28000c1e1d00 */
[----:B------:R-:W3:Y:S01]  /*1cf0*/  LDG.E.128 R176, desc[UR6][R176.64] ;  /* 0x00000006b0b07981 */ /* 0x000ee2000c1e1d00 */
[----:B0-----:R-:W-:-:S05]  /*1d00*/  @P0 IMAD.WIDE.U32 R208, R18, 0x10, R208 ;  /* 0x0000001012d00825 */ /* 0x001fca00078e00d0 */
[----:B------:R0:W5:Y:S02]  /*1d10*/  @P0 LDG.E.128 R64, desc[UR6][R208.64] ;  /* 0x00000006d0400981 */ /* 0x000164000c1e1d00 */
[----:B0-----:R-:W0:Y:S02]  /*1d20*/  LDC.64 R208, c[0x0][0x3b0] ;  /* 0x0000ec00ffd07b82 */ /* 0x001e240000000a00 */
[----:B0-----:R-:W-:-:S05]  /*1d30*/  IMAD.WIDE.U32 R208, R18, 0x4, R208 ;  /* 0x0000000412d07825 */ /* 0x001fca00078e00d0 */
[----:B------:R1:W5:Y:S01]  /*1d40*/  LDG.E R17, desc[UR6][R208.64] ;  /* 0x00000006d0117981 */ /* 0x000362000c1e1900 */
[C---:B----4-:R-:W-:Y:S01]  /*1d50*/  FADD.FTZ R22, -R21.reuse, R172 ;  /* 0x000000ac15167221 */ /* 0x050fe20000010100 */
[----:B------:R-:W-:-:S03]  /*1d60*/  FADD.FTZ R173, -R21, R173 ;  /* 0x000000ad15ad7221 */ /* 0x000fc60000010100 */
[C---:B-----5:R-:W-:Y:S01]  /*1d70*/  FMUL.FTZ R184, R23.reuse, R22 ;  /* 0x0000001617b87220 */ /* 0x060fe20000410000 */
[----:B--2---:R-:W-:Y:S02]  /*1d80*/  HADD2.F32 R22, -RZ, R215.H0_H0 ;  /* 0x200000d7ff167230 */ /* 0x004fe40000004100 */
[----:B------:R-:W-:Y:S01]  /*1d90*/  FMUL.FTZ R215, R23, R173 ;  /* 0x000000ad17d77220 */ /* 0x000fe20000410000 */
[----:B---3--:R-:W-:-:S03]  /*1da0*/  FFMA.FTZ R250, R176, R184, R250 ;  /* 0x000000b8b0fa7223 */ /* 0x008fc600000100fa */
[----:B------:R-:W-:Y:S01]  /*1db0*/  FFMA.FTZ R196, R177, R215, R196 ;  /* 0x000000d7b1c47223 */ /* 0x000fe200000100c4 */
[----:B------:R-:W-:Y:S01]  /*1dc0*/  FMUL.FTZ R217, R176, R22 ;  /* 0x00000016b0d97220 */ /* 0x000fe20000410000 */
[----:B------:R-:W-:Y:S02]  /*1dd0*/  HADD2.F32 R22, -RZ, R239.H0_H0 ;  /* 0x200000efff167230 */ /* 0x000fe40000004100 */
[C---:B------:R-:W-:Y:S01]  /*1de0*/  FADD.FTZ R174, -R21.reuse, R174 ;  /* 0x000000ae15ae7221 */ /* 0x040fe20000010100 */
[----:B------:R0:W-:Y:S04]  /*1df0*/  STL [R1+0x50], R250 ;  /* 0x000050fa01007387 */ /* 0x0001e80000100800 */
[----:B------:R2:W-:Y:S01]  /*1e00*/  STL [R1+0x54], R196 ;  /* 0x000054c401007387 */ /* 0x0005e20000100800 */
[----:B------:R-:W-:Y:S01]  /*1e10*/  FADD.FTZ R175, -R21, R175 ;  /* 0x000000af15af7221 */ /* 0x000fe20000010100 */
[----:B0-----:R-:W-:Y:S01]  /*1e20*/  FMUL.FTZ R250, R177, R22 ;  /* 0x00000016b1fa7220 */ /* 0x001fe20000410000 */
[----:B------:R-:W-:-:S02]  /*1e30*/  HADD2.F32 R22, -RZ, R228.H0_H0 ;  /* 0x200000e4ff167230 */ /* 0x000fc40000004100 */
[----:B--2---:R-:W-:-:S04]  /*1e40*/  FMUL.FTZ R196, R23, R174 ;  /* 0x000000ae17c47220 */ /* 0x004fc80000410000 */
[C---:B------:R-:W-:Y:S01]  /*1e50*/  FFMA.FTZ R182, R178.reuse, R196, R182 ;  /* 0x000000c4b2b67223 */ /* 0x040fe200000100b6 */
[----:B------:R-:W-:Y:S01]  /*1e60*/  FMUL.FTZ R239, R178, R22 ;  /* 0x00000016b2ef7220 */ /* 0x000fe20000410000 */
[----:B------:R-:W-:Y:S01]  /*1e70*/  FADD.FTZ R22, RZ, R217 ;  /* 0x000000d9ff167221 */ /* 0x000fe20000010000 */
[----:B------:R-:W-:Y:S02]  /*1e80*/  FFMA.FTZ R172, R184, R217, RZ ;  /* 0x000000d9b8ac7223 */ /* 0x000fe400000100ff */
[----:B------:R0:W-:Y:S01]  /*1e90*/  STL [R1+0x58], R182 ;  /* 0x000058b601007387 */ /* 0x0001e20000100800 */
[----:B------:R-:W-:Y:S02]  /*1ea0*/  HADD2.F32 R173, -RZ, R192.H0_H0 ;  /* 0x200000c0ffad7230 */ /* 0x000fe40000004100 */
[----:B------:R-:W-:Y:S01]  /*1eb0*/  FADD.FTZ R22, R22, R250 ;  /* 0x000000fa16167221 */ /* 0x000fe20000010000 */
[----:B------:R-:W-:Y:S01]  /*1ec0*/  FFMA.FTZ R172, R215, R250, R172 ;  /* 0x000000fad7ac7223 */ /* 0x000fe200000100ac */
[----:B0-----:R-:W-:Y:S01]  /*1ed0*/  FMUL.FTZ R182, R23, R175 ;  /* 0x000000af17b67220 */ /* 0x001fe20000410000 */
[----:B------:R-:W-:Y:S01]  /*1ee0*/  FMUL.FTZ R228, R179, R173 ;  /* 0x000000adb3e47220 */ /* 0x000fe20000410000 */
[----:B------:R-:W-:-:S02]  /*1ef0*/  FADD.FTZ R22, R22, R239 ;  /* 0x000000ef16167221 */ /* 0x000fc40000010000 */
[----:B------:R-:W-:Y:S01]  /*1f00*/  FFMA.FTZ R188, R179, R182, R188 ;  /* 0x000000b6b3bc7223 */ /* 0x000fe200000100bc */
[----:B------:R-:W-:Y:S01]  /*1f10*/  FFMA.FTZ R172, R196, R239, R172 ;  /* 0x000000efc4ac7223 */ /* 0x000fe200000100ac */
[----:B------:R-:W-:Y:S01]  /*1f20*/  FADD.FTZ R144, R144, R176 ;  /* 0x000000b090907221 */ /* 0x000fe20000010000 */
[----:B------:R-:W-:Y:S02]  /*1f30*/  FADD.FTZ R145, R145, R177 ;  /* 0x000000b191917221 */ /* 0x000fe40000010000 */
[----:B------:R0:W-:Y:S01]  /*1f40*/  STL [R1+0x5c], R188 ;  /* 0x00005cbc01007387 */ /* 0x0001e20000100800 */
[----:B------:R-:W-:Y:S01]  /*1f50*/  FADD.FTZ R146, R146, R178 ;  /* 0x000000b292927221 */ /* 0x000fe20000010000 */
[----:B------:R-:W-:Y:S01]  /*1f60*/  FADD.FTZ R147, R147, R179 ;  /* 0x000000b393937221 */ /* 0x000fe20000010000 */
[----:B------:R-:W-:Y:S01]  /*1f70*/  IADD3 R192, PT, PT, R18, 0x20, RZ ;  /* 0x0000002012c07810 */ /* 0x000fe20007ffe0ff */
[----:B0-----:R-:W-:Y:S01]  /*1f80*/  FADD.FTZ R188, R22, R228 ;  /* 0x000000e416bc7221 */ /* 0x001fe20000010000 */
[----:B-1----:R-:W-:-:S07]  /*1f90*/  FFMA.FTZ R22, R182, R228, R172 ;  /* 0x000000e4b6167223 */ /* 0x002fce00000100ac */
.L_x_21839:
[----:B------:R-:W-:Y:S05]  /*1fa0*/  BSYNC.RECONVERGENT B1 ;  /* 0x0000000000017941 */ /* 0x000fea0003800200 */
.L_x_21838:
[----:B------:R-:W-:Y:S04]  /*1fb0*/  BSSY.RECONVERGENT B1, `(.L_x_21840) ;  /* 0x000003e000017945 */ /* 0x000fe80003800200 */
[----:B------:R-:W-:Y:S05]  /*1fc0*/  @!P3 BRA `(.L_x_21841) ;  /* 0x0000000000f0b947 */ /* 0x000fea0003800000 */
[----:B------:R-:W1:Y:S01]  /*1fd0*/  LDC.64 R174, c[0x0][0x3a8] ;  /* 0x0000ea00ffae7b82 */ /* 0x000e620000000a00 */
[----:B------:R-:W2:Y:S04]  /*1fe0*/  LDL.S16 R181, [R1+0xf6] ;  /* 0x0000f60001b57983 */ /* 0x000ea80000100600 */
[----:B------:R-:W3:Y:S03]  /*1ff0*/  LDL.LU R249, [R1+0x40] ;  /* 0x0000400001f97983 */ /* 0x000ee60000300800 */
[----:B------:R-:W4:Y:S01]  /*2000*/  LDC.64 R172, c[0x0][0x428] ;  /* 0x00010a00ffac7b82 */ /* 0x000f220000000a00 */
[----:B------:R-:W-:Y:S01]  /*2010*/  ISETP.NE.U32.AND P0, PT, RZ, UR10, PT ;  /* 0x0000000aff007c0c */ /* 0x000fe2000bf05070 */
[----:B------:R-:W3:Y:S01]  /*2020*/  LDL.S16 R195, [R1+0xf4] ;  /* 0x0000f40001c37983 */ /* 0x000ee20000100600 */
[----:B-1----:R-:W-:-:S04]  /*2030*/  IMAD.WIDE.U32 R174, R192, 0x10, R174 ;  /* 0x00000010c0ae7825 */ /* 0x002fc800078e00ae */
[----:B----4-:R-:W-:Y:S01]  /*2040*/  IMAD.WIDE.U32 R172, R192, 0x10, R172 ;  /* 0x00000010c0ac7825 */ /* 0x010fe200078e00ac */
[----:B------:R-:W4:Y:S01]  /*2050*/  LDG.E.128 R176, desc[UR6][R174.64] ;  /* 0x00000006aeb07981 */ /* 0x000f22000c1e1d00 */
[----:B------:R-:W-:-:S03]  /*2060*/  ISETP.NE.AND.EX P0, PT, RZ, UR11, PT, P0 ;  /* 0x0000000bff007c0c */ /* 0x000fc6000bf05300 */
[----:B------:R-:W3:Y:S04]  /*2070*/  LDL.LU R238, [R1+0x44] ;  /* 0x0000440001ee7983 */ /* 0x000ee80000300800 */
[----:B------:R-:W3:Y:S04]  /*2080*/  LDL.S16 R227, [R1+0xf2] ;  /* 0x0000f20001e37983 */ /* 0x000ee80000100600 */
[----:B------:R-:W3:Y:S02]  /*2090*/  LDG.E.128 R172, desc[UR6][R172.64] ;  /* 0x00000006acac7981 */ /* 0x000ee4000c1e1d00 */
[----:B------:R-:W1:Y:S02]  /*20a0*/  @P0 LDC.64 R208, c[0x0][0x438] ;  /* 0x00010e00ffd00b82 */ /* 0x000e640000000a00 */
[----:B-1----:R-:W-:-:S05]  /*20b0*/  @P0 IMAD.WIDE.U32 R208, R192, 0x10, R208 ;  /* 0x00000010c0d00825 */ /* 0x002fca00078e00d0 */
[----:B------:R1:W5:Y:S02]  /*20c0*/  @P0 LDG.E.128 R60, desc[UR6][R208.64] ;  /* 0x00000006d03c0981 */ /* 0x000364000c1e1d00 */
[----:B-1----:R-:W1:Y:S02]  /*20d0*/  LDC.64 R208, c[0x0][0x3b0] ;  /* 0x0000ec00ffd07b82 */ /* 0x002e640000000a00 */
[----:B-1----:R-:W-:-:S05]  /*20e0*/  IMAD.WIDE.U32 R208, R192, 0x4, R208 ;  /* 0x00000004c0d07825 */ /* 0x002fca00078e00d0 */
[----:B------:R1:W5:Y:S01]  /*20f0*/  LDG.E R16, desc[UR6][R208.64] ;  /* 0x00000006d0107981 */ /* 0x000362000c1e1900 */
[----:B----4-:R-:W-:-:S04]  /*2100*/  FADD.FTZ R176, -R21, R176 ;  /* 0x000000b015b07221 */ /* 0x010fc80000010100 */
[----:B-----5:R-:W-:Y:S01]  /*2110*/  FMUL.FTZ R216, R23, R176 ;  /* 0x000000b017d87220 */ /* 0x020fe20000410000 */
[----:B--2---:R-:W-:Y:S02]  /*2120*/  HADD2.F32 R176, -RZ, R181.H0_H0 ;  /* 0x200000b5ffb07230 */ /* 0x004fe40000004100 */
[----:B------:R-:W2:Y:S04]  /*2130*/  LDL.LU R181, [R1+0x48] ;  /* 0x0000480001b57983 */ /* 0x000ea80000300800 */
[----:B------:R-:W4:Y:S01]  /*2140*/  LDL.S16 R208, [R1+0xf0] ;  /* 0x0000f00001d07983 */ /* 0x000f220000100600 */
[C---:B---3--:R-:W-:Y:S01]  /*2150*/  FFMA.FTZ R249, R172.reuse, R216, R249 ;  /* 0x000000d8acf97223 */ /* 0x048fe200000100f9 */
[----:B-1----:R-:W-:-:S04]  /*2160*/  FMUL.FTZ R209, R172, R176 ;  /* 0x000000b0acd17220 */ /* 0x002fc80000410000 */
[----:B------:R1:W-:Y:S04]  /*2170*/  STL [R1+0x40], R249 ;  /* 0x000040f901007387 */ /* 0x0003e80000100800 */
[----:B------:R-:W3:Y:S01]  /*2180*/  LDL.LU R176, [R1+0x4c] ;  /* 0x00004c0001b07983 */ /* 0x000ee20000300800 */
[C---:B------:R-:W-:Y:S01]  /*2190*/  FADD.FTZ R177, -R21.reuse, R177 ;  /* 0x000000b115b17221 */ /* 0x040fe20000010100 */
[----:B------:R-:W-:Y:S01]  /*21a0*/  FADD.FTZ R178, -R21, R178 ;  /* 0x000000b215b27221 */ /* 0x000fe20000010100 */
[----:B------:R-:W-:Y:S01]  /*21b0*/  FADD.FTZ R140, R140, R172 ;  /* 0x000000ac8c8c7221 */ /* 0x000fe20000010000 */
[----:B------:R-:W-:Y:S02]  /*21c0*/  HADD2.F32 R172, -RZ, R195.H0_H0 ;  /* 0x200000c3ffac7230 */ /* 0x000fe40000004100 */
[C---:B------:R-:W-:Y:S01]  /*21d0*/  FMUL.FTZ R205, R23.reuse, R177 ;  /* 0x000000b117cd7220 */ /* 0x040fe20000410000 */
[----:B------:R-:W-:Y:S01]  /*21e0*/  FMUL.FTZ R195, R23, R178 ;  /* 0x000000b217c37220 */ /* 0x000fe20000410000 */
[----:B------:R-:W-:-:S02]  /*21f0*/  FADD.FTZ R141, R141, R173 ;  /* 0x000000ad8d8d7221 */ /* 0x000fc40000010000 */
[C---:B------:R-:W-:Y:S01]  /*2200*/  FFMA.FTZ R238, R173.reuse, R205, R238 ;  /* 0x000000cdadee7223 */ /* 0x040fe200000100ee */
[----:B-1----:R-:W-:Y:S01]  /*2210*/  FMUL.FTZ R249, R173, R172 ;  /* 0x000000acadf97220 */ /* 0x002fe20000410000 */
[----:B------:R-:W-:Y:S01]  /*2220*/  FADD.FTZ R173, -R21, R179 ;  /* 0x000000b315ad7221 */ /* 0x000fe20000010100 */
[----:B------:R-:W-:Y:S04]  /*2230*/  STL [R1+0x14], R209 ;  /* 0x000014d101007387 */ /* 0x000fe80000100800 */
[----:B------:R1:W-:Y:S01]  /*2240*/  STL [R1+0x44], R238 ;  /* 0x000044ee01007387 */ /* 0x0003e20000100800 */
[----:B------:R-:W-:Y:S02]  /*2250*/  HADD2.F32 R172, -RZ, R227.H0_H0 ;  /* 0x200000e3ffac7230 */ /* 0x000fe40000004100 */
[----:B------:R-:W-:-:S03]  /*2260*/  FADD.FTZ R142, R142, R174 ;  /* 0x000000ae8e8e7221 */ /* 0x000fc60000010000 */
[----:B-1----:R-:W-:Y:S01]  /*2270*/  FMUL.FTZ R238, R174, R172 ;  /* 0x000000acaeee7220 */ /* 0x002fe20000410000 */
[----:B------:R-:W-:Y:S01]  /*2280*/  FADD.FTZ R172, R188, R209 ;  /* 0x000000d1bcac7221 */ /* 0x000fe20000010000 */
[----:B------:R-:W-:Y:S01]  /*2290*/  FADD.FTZ R143, R143, R175 ;  /* 0x000000af8f8f7221 */ /* 0x000fe20000010000 */
[----:B------:R-:W-:Y:S01]  /*22a0*/  IADD3 R192, PT, PT, R192, 0x20, RZ ;  /* 0x00000020c0c07810 */ /* 0x000fe20007ffe0ff */
[----:B--2---:R-:W-:-:S05]  /*22b0*/  FFMA.FTZ R181, R174, R195, R181 ;  /* 0x000000c3aeb57223 */ /* 0x004fca00000100b5 */
[----:B------:R1:W-:Y:S02]  /*22c0*/  STL [R1+0x48], R181 ;  /* 0x000048b501007387 */ /* 0x0003e40000100800 */
[----:B-1----:R-:W-:-:S04]  /*22d0*/  FMUL.FTZ R181, R23, R173 ;  /* 0x000000ad17b57220 */ /* 0x002fc80000410000 */
[----:B---3--:R-:W-:-:S05]  /*22e0*/  FFMA.FTZ R176, R175, R181, R176 ;  /* 0x000000b5afb07223 */ /* 0x008fca00000100b0 */
[----:B------:R1:W-:Y:S01]  /*22f0*/  STL [R1+0x4c], R176 ;  /* 0x00004cb001007387 */ /* 0x0003e20000100800 */
[----:B------:R-:W-:Y:S01]  /*2300*/  FFMA.FTZ R174, R216, R209, R22 ;  /* 0x000000d1d8ae7223 */ /* 0x000fe20000010016 */
[----:B----4-:R-:W-:Y:S02]  /*2310*/  HADD2.F32 R173, -RZ, R208.H0_H0 ;  /* 0x200000d0ffad7230 */ /* 0x010fe40000004100 */
[----:B------:R-:W-:Y:S01]  /*2320*/  FADD.FTZ R22, R172, R249 ;  /* 0x000000f9ac167221 */ /* 0x000fe20000010000 */
[----:B------:R-:W-:Y:S02]  /*2330*/  FFMA.FTZ R172, R205, R249, R174 ;  /* 0x000000f9cdac7223 */ /* 0x000fe400000100ae */
[----:B------:R-:W-:Y:S01]  /*2340*/  FMUL.FTZ R227, R175, R173 ;  /* 0x000000adafe37220 */ /* 0x000fe20000410000 */
[----:B------:R-:W-:Y:S01]  /*2350*/  FADD.FTZ R22, R22, R238 ;  /* 0x000000ee16167221 */ /* 0x000fe20000010000 */
[----:B------:R-:W-:-:S03]  /*2360*/  FFMA.FTZ R172, R195, R238, R172 ;  /* 0x000000eec3ac7223 */ /* 0x000fc600000100ac */
[----:B------:R-:W-:Y:S01]  /*2370*/  FADD.FTZ R188, R22, R227 ;  /* 0x000000e316bc7221 */ /* 0x000fe20000010000 */
[----:B-1----:R-:W-:-:S07]  /*2380*/  FFMA.FTZ R22, R181, R227, R172 ;  /* 0x000000e3b5167223 */ /* 0x002fce00000100ac */
.L_x_21841:
[----:B------:R-:W-:Y:S05]  /*2390*/  BSYNC.RECONVERGENT B1 ;  /* 0x0000000000017941 */ /* 0x000fea0003800200 */
.L_x_21840:
        /* <DEDUP_REMOVED lines=14> */
[----:B------:R1:W3:Y:S02]  /*2480*/  LDG.E.128 R172, desc[UR6][R14.64] ;  /* 0x000000060eac7981 */ /* 0x0002e4000c1e1d00 */
[----:B------:R-:W1:Y:S02]  /*2490*/  @P0 LDC.64 R208, c[0x0][0x438] ;  /* 0x00010e00ffd00b82 */ /* 0x000e640000000a00 */
[----:B-1----:R-:W-:-:S05]  /*24a0*/  @P0 IMAD.WIDE.U32 R14, R192, 0x10, R208 ;  /* 0x00000010c00e0825 */ /* 0x002fca00078e00d0 */
[----:B------:R1:W5:Y:S02]  /*24b0*/  @P0 LDG.E.128 R56, desc[UR6][R14.64] ;  /* 0x000000060e380981 */ /* 0x000364000c1e1d00 */
[----:B-1----:R-:W1:Y:S02]  /*24c0*/  LDC.64 R14, c[0x0][0x3b0] ;  /* 0x0000ec00ff0e7b82 */ /* 0x002e640000000a00 */
[----:B-1----:R-:W-:-:S06]  /*24d0*/  IMAD.WIDE.U32 R14, R192, 0x4, R14 ;  /* 0x00000004c00e7825 */ /* 0x002fcc00078e000e */
[----:B------:R4:W5:Y:S02]  /*24e0*/  LDG.E R15, desc[UR6][R14.64] ;  /* 0x000000060e0f7981 */ /* 0x000964000c1e1900 */
[----:B----4-:R-:W-:-:S04]  /*24f0*/  FADD.FTZ R14, -R21, R176 ;  /* 0x000000b0150e7221 */ /* 0x010fc80000010100 */
[----:B-----5:R-:W-:Y:S01]  /*2500*/  FMUL.FTZ R214, R23, R14 ;  /* 0x0000000e17d67220 */ /* 0x020fe20000410000 */
[----:B--2---:R-:W-:Y:S02]  /*2510*/  HADD2.F32 R14, -RZ, R226.H0_H0 ;  /* 0x200000e2ff0e7230 */ /* 0x004fe40000004100 */
[----:B------:R-:W2:Y:S04]  /*2520*/  LDL.LU R226, [R1+0x38] ;  /* 0x0000380001e27983 */ /* 0x000ea80000300800 */
[----:B------:R-:W4:Y:S01]  /*2530*/  LDL.S16 R208, [R1+0xe8] ;  /* 0x0000e80001d07983 */ /* 0x000f220000100600 */
[----:B---3--:R-:W-:-:S05]  /*2540*/  FFMA.FTZ R204, R172, R214, R204 ;  /* 0x000000d6accc7223 */ /* 0x008fca00000100cc */
[----:B------:R1:W-:Y:S04]  /*2550*/  STL [R1+0x30], R204 ;  /* 0x000030cc01007387 */ /* 0x0003e80000100800 */
[----:B------:R-:W3:Y:S01]  /*2560*/  LDL.LU R176, [R1+0x3c] ;  /* 0x00003c0001b07983 */ /* 0x000ee20000300800 */
[----:B------:R-:W-:Y:S01]  /*2570*/  FADD.FTZ R177, -R21, R177 ;  /* 0x000000b115b17221 */ /* 0x000fe20000010100 */
[----:B------:R-:W-:Y:S01]  /*2580*/  FMUL.FTZ R209, R172, R14 ;  /* 0x0000000eacd17220 */ /* 0x000fe20000410000 */
[----:B------:R-:W-:Y:S02]  /*2590*/  HADD2.F32 R14, -RZ, R248.H0_H0 ;  /* 0x200000f8ff0e7230 */ /* 0x000fe40000004100 */
[----:B-1----:R-:W-:Y:S01]  /*25a0*/  FMUL.FTZ R204, R23, R177 ;  /* 0x000000b117cc7220 */ /* 0x002fe20000410000 */
[----:B------:R-:W-:Y:S01]  /*25b0*/  FADD.FTZ R136, R136, R172 ;  /* 0x000000ac88887221 */ /* 0x000fe20000010000 */
[----:B------:R-:W-:-:S02]  /*25c0*/  FADD.FTZ R172, -R21, R178 ;  /* 0x000000b215ac7221 */ /* 0x000fc40000010100 */
[C---:B------:R-:W-:Y:S01]  /*25d0*/  FFMA.FTZ R193, R173.reuse, R204, R193 ;  /* 0x000000ccadc17223 */ /* 0x040fe200000100c1 */
[----:B------:R-:W-:Y:S01]  /*25e0*/  STL [R1+0x10], R209 ;  /* 0x000010d101007387 */ /* 0x000fe20000100800 */
[----:B------:R-:W-:Y:S01]  /*25f0*/  FMUL.FTZ R248, R173, R14 ;  /* 0x0000000eadf87220 */ /* 0x000fe20000410000 */
[----:B------:R-:W-:Y:S02]  /*2600*/  HADD2.F32 R14, -RZ, R237.H0_H0 ;  /* 0x200000edff0e7230 */ /* 0x000fe40000004100 */
[----:B------:R1:W-:Y:S03]  /*2610*/  STL [R1+0x34], R193 ;  /* 0x000034c101007387 */ /* 0x0003e60000100800 */
[----:B------:R-:W-:Y:S01]  /*2620*/  FMUL.FTZ R237, R174, R14 ;  /* 0x0000000eaeed7220 */ /* 0x000fe20000410000 */
[----:B-1----:R-:W-:Y:S01]  /*2630*/  FMUL.FTZ R193, R23, R172 ;  /* 0x000000ac17c17220 */ /* 0x002fe20000410000 */
[----:B------:R-:W-:-:S04]  /*2640*/  FADD.FTZ R172, -R21, R179 ;  /* 0x000000b315ac7221 */ /* 0x000fc80000010100 */
[----:B------:R-:W-:Y:S01]  /*2650*/  FMUL.FTZ R14, R23, R172 ;  /* 0x000000ac170e7220 */ /* 0x000fe20000410000 */
[----:B------:R-:W-:Y:S01]  /*2660*/  FADD.FTZ R138, R138, R174 ;  /* 0x000000ae8a8a7221 */ /* 0x000fe20000010000 */
[----:B------:R-:W-:Y:S01]  /*2670*/  FADD.FTZ R172, R188, R209 ;  /* 0x000000d1bcac7221 */ /* 0x000fe20000010000 */
[----:B------:R-:W-:Y:S01]  /*2680*/  FADD.FTZ R137, R137, R173 ;  /* 0x000000ad89897221 */ /* 0x000fe20000010000 */
[----:B------:R-:W-:Y:S01]  /*2690*/  FADD.FTZ R139, R139, R175 ;  /* 0x000000af8b8b7221 */ /* 0x000fe20000010000 */
[----:B------:R-:W-:Y:S01]  /*26a0*/  IADD3 R192, PT, PT, R192, 0x20, RZ ;  /* 0x00000020c0c07810 */ /* 0x000fe20007ffe0ff */
[----:B--2---:R-:W-:-:S05]  /*26b0*/  FFMA.FTZ R226, R174, R193, R226 ;  /* 0x000000c1aee27223 */ /* 0x004fca00000100e2 */
[----:B------:R1:W-:Y:S01]  /*26c0*/  STL [R1+0x38], R226 ;  /* 0x000038e201007387 */ /* 0x0003e20000100800 */
[----:B---3--:R-:W-:-:S05]  /*26d0*/  FFMA.FTZ R176, R175, R14, R176 ;  /* 0x0000000eafb07223 */ /* 0x008fca00000100b0 */
[----:B------:R2:W-:Y:S01]  /*26e0*/  STL [R1+0x3c], R176 ;  /* 0x00003cb001007387 */ /* 0x0005e20000100800 */
[----:B------:R-:W-:Y:S01]  /*26f0*/  FFMA.FTZ R174, R214, R209, R22 ;  /* 0x000000d1d6ae7223 */ /* 0x000fe20000010016 */
[----:B----4-:R-:W-:Y:S02]  /*2700*/  HADD2.F32 R173, -RZ, R208.H0_H0 ;  /* 0x200000d0ffad7230 */ /* 0x010fe40000004100 */
[----:B------:R-:W-:Y:S01]  /*2710*/  FADD.FTZ R22, R172, R248 ;  /* 0x000000f8ac167221 */ /* 0x000fe20000010000 */
[----:B------:R-:W-:Y:S02]  /*2720*/  FFMA.FTZ R172, R204, R248, R174 ;  /* 0x000000f8ccac7223 */ /* 0x000fe400000100ae */
[----:B-1----:R-:W-:Y:S01]  /*2730*/  FMUL.FTZ R226, R175, R173 ;  /* 0x000000adafe27220 */ /* 0x002fe20000410000 */
[----:B------:R-:W-:Y:S01]  /*2740*/  FADD.FTZ R22, R22, R237 ;  /* 0x000000ed16167221 */ /* 0x000fe20000010000 */
[----:B------:R-:W-:-:S03]  /*2750*/  FFMA.FTZ R172, R193, R237, R172 ;  /* 0x000000edc1ac7223 */ /* 0x000fc600000100ac */
[----:B------:R-:W-:Y:S01]  /*2760*/  FADD.FTZ R188, R22, R226 ;  /* 0x000000e216bc7221 */ /* 0x000fe20000010000 */
[----:B--2---:R-:W-:-:S07]  /*2770*/  FFMA.FTZ R22, R14, R226, R172 ;  /* 0x000000e20e167223 */ /* 0x004fce00000100ac */
.L_x_21843:
[----:B------:R-:W-:Y:S05]  /*2780*/  BSYNC.RECONVERGENT B1 ;  /* 0x0000000000017941 */ /* 0x000fea0003800200 */
.L_x_21842:
        /* <DEDUP_REMOVED lines=62> */
.L_x_21845:
[----:B------:R-:W-:Y:S05]  /*2b70*/  BSYNC.RECONVERGENT B1 ;  /* 0x0000000000017941 */ /* 0x000fea0003800200 */
.L_x_21844:
[----:B------:R-:W-:Y:S01]  /*2b80*/  ISETP.GE.U32.AND P0, PT, R20, 0xa0, PT ;  /* 0x000000a01400780c */ /* 0x000fe20003f06070 */
[----:B------:R-:W-:Y:S01]  /*2b90*/  BSSY.RECONVERGENT B1, `(.L_x_21846) ;  /* 0x0000038000017945 */ /* 0x000fe20003800200 */
[----:B------:R-:W-:-:S11]  /*2ba0*/  LOP3.LUT R19, R19, 0xffffffdf, RZ, 0xc0, !PT ;  /* 0xffffffdf13137812 */ /* 0x000fd600078ec0ff */
[----:B------:R-:W-:Y:S01]  /*2bb0*/  @P0 LOP3.LUT R19, R19, 0x20, RZ, 0xfc, !PT ;  /* 0x0000002013130812 */ /* 0x000fe200078efcff */
[----:B------:R-:W-:Y:S06]  /*2bc0*/  @!P0 BRA `(.L_x_21847) ;  /* 0x0000000000d08947 */ /* 0x000fec0003800000 */
[----:B------:R-:W1:Y:S01]  /*2bd0*/  LDC.64 R172, c[0x0][0x3a8] ;  /* 0x0000ea00ffac7b82 */ /* 0x000e620000000a00 */
[----:B------:R-:W2:Y:S04]  /*2be0*/  LDL.S16 R208, [R1+0xde] ;  /* 0x0000de0001d07983 */ /* 0x000ea80000100600 */
[----:B------:R-:W3:Y:S04]  /*2bf0*/  LDL.S16 R224, [R1+0xdc] ;  /* 0x0000dc0001e07983 */ /* 0x000ee80000100600 */
[----:B------:R-:W4:Y:S01]  /*2c00*/  LDL.S16 R209, [R1+0xda] ;  /* 0x0000da0001d17983 */ /* 0x000f220000100600 */
[----:B------:R-:W-:-:S04]  /*2c10*/  ISETP.NE.U32.AND P0, PT, RZ, UR10, PT ;  /* 0x0000000aff007c0c */ /* 0x000fc8000bf05070 */
[----:B------:R-:W-:Y:S01]  /*2c20*/  ISETP.NE.AND.EX P0, PT, RZ, UR11, PT, P0 ;  /* 0x0000000bff007c0c */ /* 0x000fe2000bf05300 */
[----:B-1----:R-:W-:-:S12]  /*2c30*/  IMAD.WIDE.U32 R172, R192, 0x10, R172 ;  /* 0x00000010c0ac7825 */ /* 0x002fd800078e00ac */
[----:B------:R-:W1:Y:S01]  /*2c40*/  @P0 LDC.64 R10, c[0x0][0x438] ;  /* 0x00010e00ff0a0b82 */ /* 0x000e620000000a00 */
[----:B------:R-:W2:Y:S01]  /*2c50*/  LDG.E.128 R176, desc[UR6][R172.64] ;  /* 0x00000006acb07981 */ /* 0x000ea2000c1e1d00 */
[----:B-1----:R-:W-:-:S05]  /*2c60*/  @P0 IMAD.WIDE.U32 R10, R192, 0x10, R10 ;  /* 0x00000010c00a0825 */ /* 0x002fca00078e000a */
[----:B------:R1:W5:Y:S02]  /*2c70*/  @P0 LDG.E.128 R48, desc[UR6][R10.64] ;  /* 0x000000060a300981 */ /* 0x000364000c1e1d00 */
[----:B-1----:R-:W1:Y:S02]  /*2c80*/  LDC.64 R10, c[0x0][0x428] ;  /* 0x00010a00ff0a7b82 */ /* 0x002e640000000a00 */
[----:B-1----:R-:W-:-:S05]  /*2c90*/  IMAD.WIDE.U32 R10, R192, 0x10, R10 ;  /* 0x00000010c00a7825 */ /* 0x002fca00078e000a */
[----:B------:R1:W3:Y:S02]  /*2ca0*/  LDG.E.128 R172, desc[UR6][R10.64] ;  /* 0x000000060aac7981 */ /* 0x0002e4000c1e1d00 */
[----:B-1----:R-:W1:Y:S02]  /*2cb0*/  LDC.64 R10, c[0x0][0x3b0] ;  /* 0x0000ec00ff0a7b82 */ /* 0x002e640000000a00 */
[----:B-1----:R-:W-:-:S06]  /*2cc0*/  IMAD.WIDE.U32 R10, R192, 0x4, R10 ;  /* 0x00000004c00a7825 */ /* 0x002fcc00078e000a */
[----:B------:R2:W5:Y:S02]  /*2cd0*/  LDG.E R11, desc[UR6][R10.64] ;  /* 0x000000060a0b7981 */ /* 0x000564000c1e1900 */
[----:B--2---:R-:W-:Y:S02]  /*2ce0*/  FADD.FTZ R10, -R21, R176 ;  /* 0x000000b0150a7221 */ /* 0x004fe40000010100 */
[----:B------:R-:W2:Y:S02]  /*2cf0*/  LDL.S16 R176, [R1+0xd8] ;  /* 0x0000d80001b07983 */ /* 0x000ea40000100600 */
[----:B-----5:R-:W-:Y:S01]  /*2d00*/  FMUL.FTZ R213, R23, R10 ;  /* 0x0000000a17d57220 */ /* 0x020fe20000410000 */
[----:B------:R-:W-:Y:S02]  /*2d10*/  HADD2.F32 R10, -RZ, R208.H0_H0 ;  /* 0x200000d0ff0a7230 */ /* 0x000fe40000004100 */
[----:B------:R-:W-:-:S04]  /*2d20*/  FADD.FTZ R177, -R21, R177 ;  /* 0x000000b115b17221 */ /* 0x000fc80000010100 */
[----:B------:R-:W-:Y:S01]  /*2d30*/  FMUL.FTZ R202, R23, R177 ;  /* 0x000000b117ca7220 */ /* 0x000fe20000410000 */
[----:B------:R-:W-:Y:S01]  /*2d40*/  IADD3 R192, PT, PT, R192, 0x20, RZ ;  /* 0x00000020c0c07810 */ /* 0x000fe20007ffe0ff */
[----:B---3--:R-:W-:Y:S01]  /*2d50*/  FMUL.FTZ R208, R172, R10 ;  /* 0x0000000aacd07220 */ /* 0x008fe20000410000 */
[----:B------:R-:W-:Y:S02]  /*2d60*/  HADD2.F32 R10, -RZ, R224.H0_H0 ;  /* 0x200000e0ff0a7230 */ /* 0x000fe40000004100 */
[----:B------:R-:W-:Y:S01]  /*2d70*/  FADD.FTZ R128, R128, R172 ;  /* 0x000000ac80807221 */ /* 0x000fe20000010000 */
[----:B------:R-:W-:Y:S01]  /*2d80*/  FFMA.FTZ R168, R172, R213, R168 ;  /* 0x000000d5aca87223 */ /* 0x000fe200000100a8 */
[----:B------:R-:W-:Y:S01]  /*2d90*/  FADD.FTZ R172, -R21, R178 ;  /* 0x000000b215ac7221 */ /* 0x000fe20000010100 */
[----:B------:R1:W-:Y:S01]  /*2da0*/  STL [R1+0x8], R208 ;  /* 0x000008d001007387 */ /* 0x0003e20000100800 */
[----:B------:R-:W-:Y:S01]  /*2db0*/  FMUL.FTZ R246, R173, R10 ;  /* 0x0000000aadf67220 */ /* 0x000fe20000410000 */
[----:B----4-:R-:W-:-:S02]  /*2dc0*/  HADD2.F32 R10, -RZ, R209.H0_H0 ;  /* 0x200000d1ff0a7230 */ /* 0x010fc40000004100 */
[----:B------:R-:W-:Y:S01]  /*2dd0*/  FMUL.FTZ R190, R23, R172 ;  /* 0x000000ac17be7220 */ /* 0x000fe20000410000 */
[----:B------:R-:W-:Y:S01]  /*2de0*/  FADD.FTZ R172, -R21, R179 ;  /* 0x000000b315ac7221 */ /* 0x000fe20000010100 */
[----:B------:R-:W-:Y:S01]  /*2df0*/  FADD.FTZ R130, R130, R174 ;  /* 0x000000ae82827221 */ /* 0x000fe20000010000 */
[C---:B------:R-:W-:Y:S02]  /*2e00*/  FMUL.FTZ R235, R174.reuse, R10 ;  /* 0x0000000aaeeb7220 */ /* 0x040fe40000410000 */
[----:B------:R-:W-:Y:S01]  /*2e10*/  FMUL.FTZ R10, R23, R172 ;  /* 0x000000ac170a7220 */ /* 0x000fe20000410000 */
[----:B------:R-:W-:Y:S01]  /*2e20*/  FFMA.FTZ R170, R174, R190, R170 ;  /* 0x000000beaeaa7223 */ /* 0x000fe200000100aa */
[----:B------:R-:W-:Y:S01]  /*2e30*/  FADD.FTZ R172, R188, R208 ;  /* 0x000000d0bcac7221 */ /* 0x000fe20000010000 */
[----:B------:R-:W-:Y:S01]  /*2e40*/  FFMA.FTZ R174, R213, R208, R22 ;  /* 0x000000d0d5ae7223 */ /* 0x000fe20000010016 */
[----:B------:R-:W-:Y:S01]  /*2e50*/  FADD.FTZ R129, R129, R173 ;  /* 0x000000ad81817221 */ /* 0x000fe20000010000 */
[----:B------:R-:W-:Y:S01]  /*2e60*/  FFMA.FTZ R169, R173, R202, R169 ;  /* 0x000000caada97223 */ /* 0x000fe200000100a9 */
[----:B------:R-:W-:Y:S01]  /*2e70*/  FADD.FTZ R22, R172, R246 ;  /* 0x000000f6ac167221 */ /* 0x000fe20000010000 */
[----:B------:R-:W-:-:S03]  /*2e80*/  FFMA.FTZ R172, R202, R246, R174 ;  /* 0x000000f6caac7223 */ /* 0x000fc600000100ae */
[----:B------:R-:W-:Y:S01]  /*2e90*/  FADD.FTZ R22, R22, R235 ;  /* 0x000000eb16167221 */ /* 0x000fe20000010000 */
[----:B------:R-:W-:Y:S01]  /*2ea0*/  FFMA.FTZ R172, R190, R235, R172 ;  /* 0x000000ebbeac7223 */ /* 0x000fe200000100ac */
[----:B------:R-:W-:Y:S01]  /*2eb0*/  FADD.FTZ R131, R131, R175 ;  /* 0x000000af83837221 */ /* 0x000fe20000010000 */
[----:B------:R-:W-:Y:S01]  /*2ec0*/  FFMA.FTZ R171, R175, R10, R171 ;  /* 0x0000000aafab7223 */ /* 0x000fe200000100ab */
[----:B--2---:R-:W-:-:S05]  /*2ed0*/  HADD2.F32 R173, -RZ, R176.H0_H0 ;  /* 0x200000b0ffad7230 */ /* 0x004fca0000004100 */
[----:B------:R-:W-:-:S04]  /*2ee0*/  FMUL.FTZ R224, R175, R173 ;  /* 0x000000adafe07220 */ /* 0x000fc80000410000 */
[----:B------:R-:W-:Y:S01]  /*2ef0*/  FADD.FTZ R188, R22, R224 ;  /* 0x000000e016bc7221 */ /* 0x000fe20000010000 */
[----:B-1----:R-:W-:-:S07]  /*2f00*/  FFMA.FTZ R22, R10, R224, R172 ;  /* 0x000000e00a167223 */ /* 0x002fce00000100ac */
.L_x_21847:
[----:B------:R-:W-:Y:S05]  /*2f10*/  BSYNC.RECONVERGENT B1 ;  /* 0x0000000000017941 */ /* 0x000fea0003800200 */
.L_x_21846:
[----:B------:R-:W-:Y:S01]  /*2f20*/  ISETP.GE.U32.AND P4, PT, R20, 0xc0, PT ;  /* 0x000000c01400780c */ /* 0x000fe20003f86070 */
[----:B------:R-:W-:-:S12]  /*2f30*/  BSSY.RECONVERGENT B1, `(.L_x_21848) ;  /* 0x0000036000017945 */ /* 0x000fd80003800200 */
[----:B------:R-:W-:Y:S05]  /*2f40*/  @!P4 BRA `(.L_x_21849) ;  /* 0x0000000000d0c947 */ /* 0x000fea0003800000 */
        /* <DEDUP_REMOVED lines=52> */
.L_x_21849:
[----:B------:R-:W-:Y:S05]  /*3290*/  BSYNC.RECONVERGENT B1 ;  /* 0x0000000000017941 */ /* 0x000fea0003800200 */
.L_x_21848:
        /* <DEDUP_REMOVED lines=13> */
[----:B0-----:R0:W5:Y:S02]  /*3370*/  @P0 LDG.E.128 R40, desc[UR6][R6.64] ;  /* 0x0000000606280981 */ /* 0x001164000c1e1d00 */
[----:B0-----:R-:W0:Y:S02]  /*3380*/  LDC.64 R6, c[0x0][0x428] ;  /* 0x00010a00ff067b82 */ /* 0x001e240000000a00 */
[----:B0-----:R-:W-:-:S05]  /*3390*/  IMAD.WIDE.U32 R6, R192, 0x10, R6 ;  /* 0x00000010c0067825 */ /* 0x001fca00078e0006 */
[----:B------:R0:W3:Y:S02]  /*33a0*/  LDG.E.128 R172, desc[UR6][R6.64] ;  /* 0x0000000606ac7981 */ /* 0x0000e4000c1e1d00 */
[----:B0-----:R-:W0:Y:S02]  /*33b0*/  LDC.64 R6, c[0x0][0x3b0] ;  /* 0x0000ec00ff067b82 */ /* 0x001e240000000a00 */
[----:B0-----:R-:W-:-:S06]  /*33c0*/  IMAD.WIDE.U32 R6, R192, 0x4, R6 ;  /* 0x00000004c0067825 */ /* 0x001fcc00078e0006 */
        /* <DEDUP_REMOVED lines=13> */
[----:B------:R1:W-:Y:S01]  /*34a0*/  STL [R1], R208 ;  /* 0x000000d001007387 */ /* 0x0003e20000100800 */
        /* <DEDUP_REMOVED lines=22> */
.L_x_21851:
[----:B------:R-:W-:Y:S05]  /*3610*/  BSYNC.RECONVERGENT B1 ;  /* 0x0000000000017941 */ /* 0x000fea0003800200 */
.L_x_21850:
[----:B------:R-:W-:Y:S01]  /*3620*/  ISETP.GE.U32.AND P2, PT, R20, 0x100, PT ;  /* 0x000001001400780c */ /* 0x000fe20003f46070 */
[----:B------:R-:W-:-:S12]  /*3630*/  BSSY.RECONVERGENT B1, `(.L_x_21852) ;  /* 0x0000035000017945 */ /* 0x000fd80003800200 */
[----:B------:R-:W-:Y:S05]  /*3640*/  @!P2 BRA `(.L_x_21853) ;  /* 0x0000000000cca947 */ /* 0x000fea0003800000 */
[----:B------:R-:W-:Y:S01]  /*3650*/  ISETP.NE.U32.AND P0, PT, RZ, UR10, PT ;  /* 0x0000000aff007c0c */ /* 0x000fe2000bf05070 */
[----:B------:R-:W1:Y:S01]  /*3660*/  LDC.64 R172, c[0x0][0x3a8] ;  /* 0x0000ea00ffac7b82 */ /* 0x000e620000000a00 */
[----:B------:R-:W2:Y:S02]  /*3670*/  LDL.S16 R232, [R1+0xc6] ;  /* 0x0000c60001e87983 */ /* 0x000ea40000100600 */
[----:B------:R-:W-:Y:S02]  /*3680*/  ISETP.NE.AND.EX P0, PT, RZ, UR11, PT, P0 ;  /* 0x0000000bff007c0c */ /* 0x000fe4000bf05300 */
[----:B------:R-:W3:Y:S04]  /*3690*/  LDL.S16 R221, [R1+0xc4] ;  /* 0x0000c40001dd7983 */ /* 0x000ee80000100600 */
[----:B------:R-:W4:Y:S04]  /*36a0*/  LDL.S16 R209, [R1+0xc2] ;  /* 0x0000c20001d17983 */ /* 0x000f280000100600 */
[----:B------:R-:W4:Y:S03]  /*36b0*/  LDL.S16 R208, [R1+0xc0] ;  /* 0x0000c00001d07983 */ /* 0x000f260000100600 */
[----:B------:R-:W0:Y:S02]  /*36c0*/  @P0 LDC.64 R4, c[0x0][0x438] ;  /* 0x00010e00ff040b82 */ /* 0x000e240000000a00 */
[----:B0-----:R-:W-:-:S05]  /*36d0*/  @P0 IMAD.WIDE.U32 R4, R192, 0x10, R4 ;  /* 0x00000010c0040825 */ /* 0x001fca00078e0004 */
[----:B------:R0:W5:Y:S01]  /*36e0*/  @P0 LDG.E.128 R36, desc[UR6][R4.64] ;  /* 0x0000000604240981 */ /* 0x000162000c1e1d00 */
[----:B-1----:R-:W-:-:S05]  /*36f0*/  IMAD.WIDE.U32 R172, R192, 0x10, R172 ;  /* 0x00000010c0ac7825 */ /* 0x002fca00078e00ac */
[----:B------:R-:W2:Y:S01]  /*3700*/  LDG.E.128 R176, desc[UR6][R172.64] ;  /* 0x00000006acb07981 */ /* 0x000ea2000c1e1d00 */
[----:B0-----:R-:W0:Y:S02]  /*3710*/  LDC.64 R4, c[0x0][0x428] ;  /* 0x00010a00ff047b82 */ /* 0x001e240000000a00 */
[----:B0-----:R-:W-:-:S05]  /*3720*/  IMAD.WIDE.U32 R4, R192, 0x10, R4 ;  /* 0x00000010c0047825 */ /* 0x001fca00078e0004 */
[----:B------:R0:W3:Y:S02]  /*3730*/  LDG.E.128 R172, desc[UR6][R4.64] ;  /* 0x0000000604ac7981 */ /* 0x0000e4000c1e1d00 */
[----:B0-----:R-:W0:Y:S02]  /*3740*/  LDC.64 R4, c[0x0][0x3b0] ;  /* 0x0000ec00ff047b82 */ /* 0x001e240000000a00 */
[----:B0-----:R-:W-:-:S06]  /*3750*/  IMAD.WIDE.U32 R4, R192, 0x4, R4 ;  /* 0x00000004c0047825 */ /* 0x001fcc00078e0004 */
[----:B------:R2:W5:Y:S01]  /*3760*/  LDG.E R5, desc[UR6][R4.64] ;  /* 0x0000000604057981 */ /* 0x000562000c1e1900 */
[----:B------:R-:W-:Y:S01]  /*3770*/  IADD3 R192, PT, PT, R192, 0x20, RZ ;  /* 0x00000020c0c07810 */ /* 0x000fe20007ffe0ff */
[----:B--2---:R-:W-:-:S04]  /*3780*/  FADD.FTZ R4, -R21, R176 ;  /* 0x000000b015047221 */ /* 0x004fc80000010100 */
[----:B-----5:R-:W-:Y:S01]  /*3790*/  FMUL.FTZ R210, R23, R4 ;  /* 0x0000000417d27220 */ /* 0x020fe20000410000 */
[----:B------:R-:W-:Y:S02]  /*37a0*/  HADD2.F32 R4, -RZ, R232.H0_H0 ;  /* 0x200000e8ff047230 */ /* 0x000fe40000004100 */
[----:B------:R-:W-:-:S04]  /*37b0*/  FADD.FTZ R177, -R21, R177 ;  /* 0x000000b115b17221 */ /* 0x000fc80000010100 */
[----:B------:R-:W-:Y:S01]  /*37c0*/  FMUL.FTZ R199, R23, R177 ;  /* 0x000000b117c77220 */ /* 0x000fe20000410000 */
[----:B---3--:R-:W-:Y:S01]  /*37d0*/  FMUL.FTZ R252, R172, R4 ;  /* 0x00000004acfc7220 */ /* 0x008fe20000410000 */
[----:B------:R-:W-:Y:S02]  /*37e0*/  HADD2.F32 R4, -RZ, R221.H0_H0 ;  /* 0x200000ddff047230 */ /* 0x000fe40000004100 */
[----:B------:R-:W-:Y:S01]  /*37f0*/  FADD.FTZ R116, R116, R172 ;  /* 0x000000ac74747221 */ /* 0x000fe20000010000 */
[----:B------:R-:W-:Y:S01]  /*3800*/  FFMA.FTZ R156, R172, R210, R156 ;  /* 0x000000d2ac9c7223 */ /* 0x000fe2000001009c */
[----:B------:R-:W-:Y:S01]  /*3810*/  FADD.FTZ R172, -R21, R178 ;  /* 0x000000b215ac7221 */ /* 0x000fe20000010100 */
[----:B------:R-:W-:Y:S01]  /*3820*/  FMUL.FTZ R243, R173, R4 ;  /* 0x00000004adf37220 */ /* 0x000fe20000410000 */
[----:B----4-:R-:W-:Y:S02]  /*3830*/  HADD2.F32 R4, -RZ, R209.H0_H0 ;  /* 0x200000d1ff047230 */ /* 0x010fe40000004100 */
[----:B------:R-:W-:Y:S01]  /*3840*/  FMUL.FTZ R186, R23, R172 ;  /* 0x000000ac17ba7220 */ /* 0x000fe20000410000 */
[----:B------:R-:W-:Y:S01]  /*3850*/  FADD.FTZ R172, -R21, R179 ;  /* 0x000000b315ac7221 */ /* 0x000fe20000010100 */
[----:B------:R-:W-:Y:S01]  /*3860*/  FADD.FTZ R118, R118, R174 ;  /* 0x000000ae76767221 */ /* 0x000fe20000010000 */
[----:B------:R-:W-:-:S02]  /*3870*/  FMUL.FTZ R232, R174, R4 ;  /* 0x00000004aee87220 */ /* 0x000fc40000410000 */
[----:B------:R-:W-:Y:S01]  /*3880*/  FMUL.FTZ R4, R23, R172 ;  /* 0x000000ac17047220 */ /* 0x000fe20000410000 */
[----:B------:R-:W-:Y:S01]  /*3890*/  FFMA.FTZ R158, R174, R186, R158 ;  /* 0x000000baae9e7223 */ /* 0x000fe2000001009e */
[----:B------:R-:W-:Y:S01]  /*38a0*/  FADD.FTZ R172, R188, R252 ;  /* 0x000000fcbcac7221 */ /* 0x000fe20000010000 */
[----:B------:R-:W-:Y:S01]  /*38b0*/  FFMA.FTZ R174, R210, R252, R22 ;  /* 0x000000fcd2ae7223 */ /* 0x000fe20000010016 */
[----:B------:R-:W-:Y:S01]  /*38c0*/  FADD.FTZ R117, R117, R173 ;  /* 0x000000ad75757221 */ /* 0x000fe20000010000 */
[----:B------:R-:W-:Y:S01]  /*38d0*/  FFMA.FTZ R157, R173, R199, R157 ;  /* 0x000000c7ad9d7223 */ /* 0x000fe2000001009d */
        /* <DEDUP_REMOVED lines=9> */
[----:B------:R-:W-:-:S07]  /*3970*/  FFMA.FTZ R22, R4, R221, R172 ;  /* 0x000000dd04167223 */ /* 0x000fce00000100ac */
.L_x_21853:
[----:B------:R-:W-:Y:S05]  /*3980*/  BSYNC.RECONVERGENT B1 ;  /* 0x0000000000017941 */ /* 0x000fea0003800200 */
.L_x_21852:
        /* <DEDUP_REMOVED lines=54> */
.L_x_21855:
[----:B------:R-:W-:Y:S05]  /*3cf0*/  BSYNC.RECONVERGENT B1 ;  /* 0x0000000000017941 */ /* 0x000fea0003800200 */
.L_x_21854:
[----:B------:R-:W-:Y:S01]  /*3d00*/  ISETP.GE.U32.AND P0, PT, R20, 0x140, PT ;  /* 0x000001401400780c */ /* 0x000fe20003f06070 */
[----:B------:R-:W-:-:S12]  /*3d10*/  BSSY.RECONVERGENT B1, `(.L_x_21856) ;  /* 0x0000034000017945 */ /* 0x000fd80003800200 */
[----:B------:R-:W-:Y:S05]  /*3d20*/  @!P0 BRA `(.L_x_21857) ;  /* 0x0000000000c88947 */ /* 0x000fea0003800000 */
[----:B------:R-:W-:Y:S01]  /*3d30*/  ISETP.NE.U32.AND P6, PT, RZ, UR10, PT ;  /* 0x0000000aff007c0c */ /* 0x000fe2000bfc5070 */
[----:B------:R-:W1:Y:S01]  /*3d40*/  LDC.64 R176, c[0x0][0x428] ;  /* 0x00010a00ffb07b82 */ /* 0x000e620000000a00 */
[----:B------:R-:W2:Y:S02]  /*3d50*/  LDL.S16 R183, [R1+0xb6] ;  /* 0x0000b60001b77983 */ /* 0x000ea40000100600 */
[----:B------:R-:W-:Y:S02]  /*3d60*/  ISETP.NE.AND.EX P6, PT, RZ, UR11, PT, P6 ;  /* 0x0000000bff007c0c */ /* 0x000fe4000bfc5360 */
[----:B------:R-:W3:Y:S03]  /*3d70*/  LDL.S16 R230, [R1+0xb4] ;  /* 0x0000b40001e67983 */ /* 0x000ee60000100600 */
[----:B------:R-:W4:Y:S01]  /*3d80*/  LDC.64 R208, c[0x0][0x3b0] ;  /* 0x0000ec00ffd07b82 */ /* 0x000f220000000a00 */
[----:B------:R-:W3:Y:S04]  /*3d90*/  LDL.S16 R229, [R1+0xb2] ;  /* 0x0000b20001e57983 */ /* 0x000ee80000100600 */
[----:B------:R-:W3:Y:S03]  /*3da0*/  LDL.S16 R219, [R1+0xb0] ;  /* 0x0000b00001db7983 */ /* 0x000ee60000100600 */
[----:B------:R-:W0:Y:S02]  /*3db0*/  @P6 LDC.64 R172, c[0x0][0x438] ;  /* 0x00010e00ffac6b82 */ /* 0x000e240000000a00 */
[----:B0-----:R-:W-:-:S05]  /*3dc0*/  @P6 IMAD.WIDE.U32 R172, R192, 0x10, R172 ;  /* 0x00000010c0ac6825 */ /* 0x001fca00078e00ac */
[----:B------:R0:W5:Y:S01]  /*3dd0*/  @P6 LDG.E.128 R28, desc[UR6][R172.64] ;  /* 0x00000006ac1c6981 */ /* 0x000162000c1e1d00 */
[----:B-1----:R-:W-:-:S06]  /*3de0*/  IMAD.WIDE.U32 R176, R192, 0x10, R176 ;  /* 0x00000010c0b07825 */ /* 0x002fcc00078e00b0 */
[----:B------:R-:W2:Y:S01]  /*3df0*/  LDG.E.128 R176, desc[UR6][R176.64] ;  /* 0x00000006b0b07981 */ /* 0x000ea2000c1e1d00 */
[----:B0-----:R-:W0:Y:S02]  /*3e00*/  LDC.64 R172, c[0x0][0x3a8] ;  /* 0x0000ea00ffac7b82 */ /* 0x001e240000000a00 */
[----:B0-----:R-:W-:-:S06]  /*3e10*/  IMAD.WIDE.U32 R172, R192, 0x10, R172 ;  /* 0x00000010c0ac7825 */ /* 0x001fcc00078e00ac */
[----:B------:R-:W3:Y:S01]  /*3e20*/  LDG.E.128 R172, desc[UR6][R172.64] ;  /* 0x00000006acac7981 */ /* 0x000ee2000c1e1d00 */
[----:B----4-:R-:W-:-:S05]  /*3e30*/  IMAD.WIDE.U32 R208, R192, 0x4, R208 ;  /* 0x00000004c0d07825 */ /* 0x010fca00078e00d0 */
[----:B------:R1:W5:Y:S01]  /*3e40*/  LDG.E R0, desc[UR6][R208.64] ;  /* 0x00000006d0007981 */ /* 0x000362000c1e1900 */
[----:B--2---:R-:W-:Y:S01]  /*3e50*/  FADD.FTZ R108, R108, R176 ;  /* 0x000000b06c6c7221 */ /* 0x004fe20000010000 */
[----:B------:R-:W-:Y:S01]  /*3e60*/  FADD.FTZ R109, R109, R177 ;  /* 0x000000b16d6d7221 */ /* 0x000fe20000010000 */
[----:B---3--:R-:W-:-:S04]  /*3e70*/  FADD.FTZ R172, -R21, R172 ;  /* 0x000000ac15ac7221 */ /* 0x008fc80000010100 */
[----:B-----5:R-:W-:Y:S01]  /*3e80*/  FMUL.FTZ R197, R23, R172 ;  /* 0x000000ac17c57220 */ /* 0x020fe20000410000 */
[----:B------:R-:W-:Y:S02]  /*3e90*/  HADD2.F32 R172, -RZ, R183.H0_H0 ;  /* 0x200000b7ffac7230 */ /* 0x000fe40000004100 */
[----:B------:R-:W-:-:S03]  /*3ea0*/  FADD.FTZ R173, -R21, R173 ;  /* 0x000000ad15ad7221 */ /* 0x000fc60000010100 */
[----:B------:R-:W-:Y:S01]  /*3eb0*/  FMUL.FTZ R241, R176, R172 ;  /* 0x000000acb0f17220 */ /* 0x000fe20000410000 */
[----:B------:R-:W-:Y:S02]  /*3ec0*/  HADD2.F32 R172, -RZ, R230.H0_H0 ;  /* 0x200000e6ffac7230 */ /* 0x000fe40000004100 */
[C---:B------:R-:W-:Y:S01]  /*3ed0*/  FADD.FTZ R174, -R21.reuse, R174 ;  /* 0x000000ae15ae7221 */ /* 0x040fe20000010100 */
[----:B------:R-:W-:Y:S02]  /*3ee0*/  FADD.FTZ R21, -R21, R175 ;  /* 0x000000af15157221 */ /* 0x000fe40000010100 */
[----:B------:R-:W-:Y:S01]  /*3ef0*/  FMUL.FTZ R240, R177, R172 ;  /* 0x000000acb1f07220 */ /* 0x000fe20000410000 */
[----:B------:R-:W-:Y:S02]  /*3f00*/  HADD2.F32 R172, -RZ, R229.H0_H0 ;  /* 0x200000e5ffac7230 */ /* 0x000fe40000004100 */
[C---:B------:R-:W-:Y:S01]  /*3f10*/  FMUL.FTZ R229, R23.reuse, R21 ;  /* 0x0000001517e57220 */ /* 0x040fe20000410000 */
[----:B------:R-:W-:Y:S01]  /*3f20*/  FMUL.FTZ R194, R23, R173 ;  /* 0x000000ad17c27220 */ /* 0x000fe20000410000 */
[----:B------:R-:W-:Y:S01]  /*3f30*/  FADD.FTZ R21, R188, R241 ;  /* 0x000000f1bc157221 */ /* 0x000fe20000010000 */
[----:B------:R-:W-:Y:S01]  /*3f40*/  FFMA.FTZ R22, R197, R241, R22 ;  /* 0x000000f1c5167223 */ /* 0x000fe20000010016 */
        /* <DEDUP_REMOVED lines=15> */
[----:B-1----:R-:W-:-:S07]  /*4040*/  FFMA.FTZ R22, R229, R219, R22 ;  /* 0x000000dbe5167223 */ /* 0x002fce0000010016 */
.L_x_21857:
[----:B------:R-:W-:Y:S05]  /*4050*/  BSYNC.RECONVERGENT B1 ;  /* 0x0000000000017941 */ /* 0x000fea0003800200 */
.L_x_21856:
[----:B------:R-:W-:Y:S01]  /*4060*/  ISETP.NE.U32.AND P6, PT, RZ, UR10, PT ;  /* 0x0000000aff007c0c */ /* 0x000fe2000bfc5070 */
[----:B------:R-:W-:Y:S01]  /*4070*/  UMOV UR4, 0xffffffff ;  /* 0xffffffff00047882 */ /* 0x000fe20000000000 */
[----:B------:R-:W-:Y:S02]  /*4080*/  LOP3.LUT R19, R19, 0xfffffffe, RZ, 0xc0, !PT ;  /* 0xfffffffe13137812 */ /* 0x000fe400078ec0ff */
[----:B------:R-:W-:-:S13]  /*4090*/  ISETP.NE.AND.EX P6, PT, RZ, UR11, PT, P6 ;  /* 0x0000000bff007c0c */ /* 0x000fda000bfc5360 */
[----:B------:R-:W-:Y:S01]  /*40a0*/  @P6 LOP3.LUT R19, R19, 0x1, RZ, 0xfc, !PT ;  /* 0x0000000113136812 */ /* 0x000fe200078efcff */
[----:B------:R-:W-:Y:S06]  /*40b0*/  BRA.DIV UR4, `(.L_x_21858) ;  /* 0x000000c604b87947 */ /* 0x000fec000b800000 */
        /* <DEDUP_REMOVED lines=18> */
.L_x_21977:
[----:B------:R-:W-:Y:S01]  /*41e0*/  LOP3.LUT R19, R19, 0xffffff7f, RZ, 0xc0, !PT ;  /* 0xffffff7f13137812 */ /* 0x000fe200078ec0ff */
[----:B--2---:R-:W-:Y:S01]  /*41f0*/  FADD.FTZ R175, R175, R177 ;  /* 0x000000b1afaf7221 */ /* 0x004fe20000010000 */
[----:B-1----:R-:W-:Y:S01]  /*4200*/  FADD.FTZ R21, R22, R21 ;  /* 0x0000001516157221 */ /* 0x002fe20000010000 */
        /* <DEDUP_REMOVED lines=11> */
[----:B------:R-:W1:Y:S02]  /*42c0*/  LDC.64 R172, c[0x0][0x390] ;  /* 0x0000e400ffac7b82 */ /* 0x000e640000000a00 */
[----:B-1----:R-:W-:-:S06]  /*42d0*/  IMAD.WIDE.U32 R172, R18, 0x10, R172 ;  /* 0x0000001012ac7825 */ /* 0x002fcc00078e00ac */
[----:B------:R-:W5:Y:S01]  /*42e0*/  LDG.E.128 R172, desc[UR6][R172.64] ;  /* 0x00000006acac7981 */ /* 0x000f62000c1e1d00 */
[----:B------:R-:W-:Y:S01]  /*42f0*/  ISETP.NE.U32.AND P5, PT, RZ, UR12, PT ;  /* 0x0000000cff007c0c */ /* 0x000fe2000bfa5070 */
[----:B------:R-:W-:Y:S03]  /*4300*/  BSSY.RECONVERGENT B3, `(.L_x_21863) ;  /* 0x0000078000037945 */ /* 0x000fe60003800200 */
[----:B------:R-:W-:-:S13]  /*4310*/  ISETP.NE.AND.EX P5, PT, RZ, UR13, PT, P5 ;  /* 0x0000000dff007c0c */ /* 0x000fda000bfa5350 */
[----:B------:R-:W-:Y:S05]  /*4320*/  @P5 BRA `(.L_x_21864) ;  /* 0x0000000000d85947 */ /* 0x000fea0003800000 */
[----:B------:R-:W2:Y:S04]  /*4330*/  LDL.S16 R188, [R1+0xa6] ;  /* 0x0000a60001bc7983 */ /* 0x000ea80000100600 */
[----:B------:R-:W3:Y:S04]  /*4340*/  LDL.S16 R179, [R1+0xa4] ;  /* 0x0000a40001b37983 */ /* 0x000ee80000100600 */
[----:B------:R-:W4:Y:S01]  /*4350*/  LDL.S16 R178, [R1+0xa2] ;  /* 0x0000a20001b27983 */ /* 0x000f220000100600 */
[----:B------:R-:W-:Y:S01]  /*4360*/  FFMA.FTZ R176, R184, R21, R22 ;  /* 0x00000015b8b07223 */ /* 0x000fe20000010016 */
[----:B------:R-:W-:-:S03]  /*4370*/  LOP3.LUT P6, RZ, R17, 0xff, RZ, 0xc0, !PT ;  /* 0x000000ff11ff7812 */ /* 0x000fc600078cc0ff */
[----:B------:R-:W-:-:S04]  /*4380*/  FADD.FTZ R176, R217, -R176 ;  /* 0x800000b0d9b07221 */ /* 0x000fc80000010000 */
[----:B-----5:R-:W-:-:S04]  /*4390*/  FMUL.FTZ R176, R23, R176 ;  /* 0x000000b017b07220 */ /* 0x020fc80000410000 */
[----:B------:R-:W-:-:S04]  /*43a0*/  FMUL.FTZ R176, R176, R180 ;  /* 0x000000b4b0b07220 */ /* 0x000fc80000410000 */
[----:B------:R-:W-:-:S04]  /*43b0*/  FMUL.FTZ R177, R176, UR14 ;  /* 0x0000000eb0b17c20 */ /* 0x000fc80008410000 */
[----:B------:R-:W-:-:S05]  /*43c0*/  FMUL.FTZ R172, R172, R177 ;  /* 0x000000b1acac7220 */ /* 0x000fca0000410000 */
[----:B------:R-:W-:-:S05]  /*43d0*/  FSEL R172, R172, RZ, P6 ;  /* 0x000000ffacac7208 */ /* 0x000fca0003000000 */
[----:B------:R-:W-:Y:S01]  /*43e0*/  FADD.FTZ R176, R104, R172 ;  /* 0x000000ac68b07221 */ /* 0x000fe20000010000 */
[----:B------:R-:W-:Y:S02]  /*43f0*/  HFMA2 R172, -RZ, RZ, 0, 0 ;  /* 0x00000000ffac7431 */ /* 0x000fe400000001ff */
[----:B--2---:R-:W-:-:S05]  /*4400*/  @P6 HADD2.F32 R104, -RZ, R188.H0_H0 ;  /* 0x200000bcff686230 */ /* 0x004fca0000004100 */
[----:B------:R-:W-:Y:S01]  /*4410*/  @P6 FMUL.FTZ R172, R177, R104 ;  /* 0x00000068b1ac6220 */ /* 0x000fe20000410000 */
[----:B------:R-:W-:Y:S01]  /*4420*/  FFMA.FTZ R104, R215, R21, R22 ;  /* 0x00000015d7687223 */ /* 0x000fe20000010016 */
[----:B------:R-:W-:-:S03]  /*4430*/  LOP3.LUT P6, RZ, R17, 0xff00, RZ, 0xc0, !PT ;  /* 0x0000ff0011ff7812 */ /* 0x000fc600078cc0ff */
[----:B------:R-:W-:-:S04]  /*4440*/  FADD.FTZ R104, R250, -R104 ;  /* 0x80000068fa687221 */ /* 0x000fc80000010000 */
[----:B------:R-:W-:-:S04]  /*4450*/  FMUL.FTZ R104, R23, R104 ;  /* 0x0000006817687220 */ /* 0x000fc80000410000 */
[----:B------:R-:W-:-:S04]  /*4460*/  FMUL.FTZ R104, R104, R180 ;  /* 0x000000b468687220 */ /* 0x000fc80000410000 */
[----:B------:R-:W-:-:S04]  /*4470*/  FMUL.FTZ R104, R104, UR14 ;  /* 0x0000000e68687c20 */ /* 0x000fc80008410000 */
[----:B------:R-:W-:-:S05]  /*4480*/  FMUL.FTZ R173, R173, R104 ;  /* 0x00000068adad7220 */ /* 0x000fca0000410000 */
[----:B------:R-:W-:-:S05]  /*4490*/  FSEL R173, R173, RZ, P6 ;  /* 0x000000ffadad7208 */ /* 0x000fca0003000000 */
[----:B------:R-:W-:Y:S01]  /*44a0*/  FADD.FTZ R177, R105, R173 ;  /* 0x000000ad69b17221 */ /* 0x000fe20000010000 */
[----:B---3--:R-:W-:Y:S01]  /*44b0*/  @P6 HADD2.F32 R105, -RZ, R179.H0_H0 ;  /* 0x200000b3ff696230 */ /* 0x008fe20000004100 */
[----:B------:R-:W-:-:S04]  /*44c0*/  MOV R173, RZ ;  /* 0x000000ff00ad7202 */ /* 0x000fc80000000f00 */
[----:B------:R-:W-:Y:S01]  /*44d0*/  @P6 FMUL.FTZ R173, R104, R105 ;  /* 0x0000006968ad6220 */ /* 0x000fe20000410000 */
[----:B------:R-:W-:Y:S01]  /*44e0*/  FFMA.FTZ R104, R196, R21, R22 ;  /* 0x00000015c4687223 */ /* 0x000fe20000010016 */
[----:B------:R-:W-:-:S03]  /*44f0*/  LOP3.LUT P6, RZ, R17, 0xff0000, RZ, 0xc0, !PT ;  /* 0x00ff000011ff7812 */ /* 0x000fc600078cc0ff */
[----:B------:R-:W-:-:S04]  /*4500*/  FADD.FTZ R104, R239, -R104 ;  /* 0x80000068ef687221 */ /* 0x000fc80000010000 */
[----:B------:R-:W-:-:S04]  /*4510*/  FMUL.FTZ R104, R23, R104 ;  /* 0x0000006817687220 */ /* 0x000fc80000410000 */
[----:B------:R-:W-:-:S04]  /*4520*/  FMUL.FTZ R104, R104, R180 ;  /* 0x000000b468687220 */ /* 0x000fc80000410000 */
[----:B------:R-:W-:-:S04]  /*4530*/  FMUL.FTZ R104, R104, UR14 ;  /* 0x0000000e68687c20 */ /* 0x000fc80008410000 */
[----:B------:R-:W-:Y:S01]  /*4540*/  FMUL.FTZ R105, R174, R104 ;  /* 0x00000068ae697220 */ /* 0x000fe20000410000 */
[----:B------:R-:W-:-:S04]  /*4550*/  HFMA2 R174, -RZ, RZ, 0, 0 ;  /* 0x00000000ffae7431 */ /* 0x000fc800000001ff */
[----:B------:R-:W-:-:S05]  /*4560*/  FSEL R105, R105, RZ, P6 ;  /* 0x000000ff69697208 */ /* 0x000fca0003000000 */
[----:B------:R-:W-:Y:S01]  /*4570*/  FADD.FTZ R106, R106, R105 ;  /* 0x000000696a6a7221 */ /* 0x000fe20000010000 */
[----:B----4-:R-:W-:-:S05]  /*4580*/  @P6 HADD2.F32 R105, -RZ, R178.H0_H0 ;  /* 0x200000b2ff696230 */ /* 0x010fca0000004100 */
[----:B------:R-:W-:Y:S01]  /*4590*/  @P6 FMUL.FTZ R174, R104, R105 ;  /* 0x0000006968ae6220 */ /* 0x000fe20000410000 */
[----:B------:R-:W-:Y:S01]  /*45a0*/  FFMA.FTZ R104, R182, R21, R22 ;  /* 0x00000015b6687223 */ /* 0x000fe20000010016 */
[----:B------:R-:W-:-:S03]  /*45b0*/  ISETP.GE.U32.AND P6, PT, R17, 0x1000000, PT ;  /* 0x010000001100780c */ /* 0x000fc60003fc6070 */
[----:B------:R-:W-:-:S04]  /*45c0*/  FADD.FTZ R104, R228, -R104 ;  /* 0x80000068e4687221 */ /* 0x000fc80000010000 */
[----:B------:R-:W-:-:S04]  /*45d0*/  FMUL.FTZ R104, R23, R104 ;  /* 0x0000006817687220 */ /* 0x000fc80000410000 */
[----:B------:R-:W-:-:S04]  /*45e0*/  FMUL.FTZ R104, R104, R180 ;  /* 0x000000b468687220 */ /* 0x000fc80000410000 */
[----:B------:R-:W-:-:S04]  /*45f0*/  FMUL.FTZ R104, R104, UR14 ;  /* 0x0000000e68687c20 */ /* 0x000fc80008410000 */
[----:B------:R-:W-:Y:S01]  /*4600*/  FMUL.FTZ R105, R175, R104 ;  /* 0x00000068af697220 */ /* 0x000fe20000410000 */
[----:B------:R-:W-:-:S04]  /*4610*/  MOV R175, RZ ;  /* 0x000000ff00af7202 */ /* 0x000fc80000000f00 */
[----:B------:R-:W-:-:S05]  /*4620*/  FSEL R105, R105, RZ, P6 ;  /* 0x000000ff69697208 */ /* 0x000fca0003000000 */
[----:B------:R-:W-:Y:S01]  /*4630*/  FADD.FTZ R107, R107, R105 ;  /* 0x000000696b6b7221 */ /* 0x000fe20000010000 */
[----:B------:R-:W-:Y:S06]  /*4640*/  @!P6 BRA `(.L_x_21865) ;  /* 0x00000004000ce947 */ /* 0x000fec0003800000 */
[----:B------:R-:W2:Y:S02]  /*4650*/  LDL.S16 R178, [R1+0xa0] ;  /* 0x0000a00001b27983 */ /* 0x000ea40000100600 */
[----:B--2---:R-:W-:-:S05]  /*4660*/  HADD2.F32 R105, -RZ, R178.H0_H0 ;  /* 0x200000b2ff697230 */ /* 0x004fca0000004100 */
[----:B------:R-:W-:Y:S01]  /*4670*/  FMUL.FTZ R175, R104, R105 ;  /* 0x0000006968af7220 */ /* 0x000fe20000410000 */
[----:B------:R-:W-:Y:S06]  /*4680*/  BRA `(.L_x_21865) ;  /* 0x0000000000fc7947 */ /* 0x000fec0003800000 */
.L_x_21864:
[----:B------:R-:W2:Y:S02]  /*4690*/  LDL.S16 R209, [R1+0xa6] ;  /* 0x0000a60001d17983 */ /* 0x000ea40000100600 */
[----:B--2---:R-:W-:Y:S02]  /*46a0*/  PRMT R176, R209, 0x7610, R176 ;  /* 0x00007610d1b07816 */ /* 0x004fe400000000b0 */
[----:B------:R-:W2:Y:S02]  /*46b0*/  LDL.S16 R209, [R1+0xa0] ;  /* 0x0000a00001d17983 */ /* 0x000ea40000100600 */
[----:B------:R-:W-:Y:S02]  /*46c0*/  PRMT R177, R176, 0x7610, R177 ;  /* 0x00007610b0b17816 */ /* 0x000fe400000000b1 */
[----:B--2---:R-:W-:Y:S02]  /*46d0*/  PRMT R26, R209, 0x7610, R26 ;  /* 0x00007610d11a7816 */ /* 0x004fe4000000001a */
[----:B------:R-:W2:Y:S01]  /*46e0*/  LDL.S16 R209, [R1+0xa4] ;  /* 0x0000a40001d17983 */ /* 0x000ea20000100600 */
[----:B------:R-:W-:-:S02]  /*46f0*/  PRMT R25, R177, 0x7610, R25 ;  /* 0x00007610b1197816 */ /* 0x000fc40000000019 */
[----:B------:R-:W-:Y:S02]  /*4700*/  LOP3.LUT P6, RZ, R17, 0xff, RZ, 0xc0, !PT ;  /* 0x000000ff11ff7812 */ /* 0x000fe400078cc0ff */
[----:B------:R-:W-:Y:S02]  /*4710*/  PRMT R208, R25, 0x7610, R208 ;  /* 0x0000761019d07816 */ /* 0x000fe400000000d0 */
[----:B------:R-:W-:-:S04]  /*4720*/  PRMT R27, R26, 0x7610, R27 ;  /* 0x000076101a1b7816 */ /* 0x000fc8000000001b */
[----:B------:R-:W-:-:S05]  /*4730*/  PRMT R192, R27, 0x7610, R192 ;  /* 0x000076101bc07816 */ /* 0x000fca00000000c0 */
[----:B------:R-:W-:Y:S01]  /*4740*/  @P6 HADD2.F32 R27, -RZ, R208.H0_H0 ;  /* 0x200000d0ff1b6230 */ /* 0x000fe20000004100 */
[----:B--2---:R-:W-:Y:S02]  /*4750*/  PRMT R24, R209, 0x7610, R24 ;  /* 0x00007610d1187816 */ /* 0x004fe40000000018 */
[----:B------:R-:W2:Y:S01]  /*4760*/  LDL.S16 R209, [R1+0xa2] ;  /* 0x0000a20001d17983 */ /* 0x000ea20000100600 */
[----:B------:R-:W-:Y:S02]  /*4770*/  PRMT R178, R192, 0x7610, R178 ;  /* 0x00007610c0b27816 */ /* 0x000fe400000000b2 */
[----:B------:R-:W-:Y:S01]  /*4780*/  PRMT R188, R24, 0x7610, R188 ;  /* 0x0000761018bc7816 */ /* 0x000fe200000000bc */
[----:B------:R-:W-:-:S04]  /*4790*/  FFMA.FTZ R24, R184, R21, R22 ;  /* 0x00000015b8187223 */ /* 0x000fc80000010016 */
[----:B------:R-:W-:-:S04]  /*47a0*/  FADD.FTZ R24, R217, -R24 ;  /* 0x80000018d9187221 */ /* 0x000fc80000010000 */
[----:B-----5:R-:W-:-:S04]  /*47b0*/  FMUL.FTZ R24, R23, R24 ;  /* 0x0000001817187220 */ /* 0x020fc80000410000 */
[----:B------:R-:W-:-:S04]  /*47c0*/  FMUL.FTZ R25, R24, R180 ;  /* 0x000000b418197220 */ /* 0x000fc80000410000 */
[----:B------:R-:W-:-:S04]  /*47d0*/  FMUL.FTZ R25, R25, UR14 ;  /* 0x0000000e19197c20 */ /* 0x000fc80008410000 */
[----:B------:R-:W-:Y:S01]  /*47e0*/  FMUL.FTZ R26, R172, R25 ;  /* 0x00000019ac1a7220 */ /* 0x000fe20000410000 */
[----:B------:R-:W-:-:S04]  /*47f0*/  HFMA2 R172, -RZ, RZ, 0, 0 ;  /* 0x00000000ffac7431 */ /* 0x000fc800000001ff */
[----:B------:R-:W-:Y:S01]  /*4800*/  FSEL R26, R26, RZ, P6 ;  /* 0x000000ff1a1a7208 */ /* 0x000fe20003000000 */
[----:B------:R-:W-:Y:S01]  /*4810*/  @P6 FMUL.FTZ R172, R25, R27 ;  /* 0x0000001b19ac6220 */ /* 0x000fe20000410000 */
[----:B------:R-:W-:Y:S01]  /*4820*/  FFMA.FTZ R25, R215, R21, R22 ;  /* 0x00000015d7197223 */ /* 0x000fe20000010016 */
[----:B------:R-:W-:Y:S02]  /*4830*/  LOP3.LUT P6, RZ, R17, 0xff00, RZ, 0xc0, !PT ;  /* 0x0000ff0011ff7812 */ /* 0x000fe400078cc0ff */
[----:B------:R-:W-:Y:S01]  /*4840*/  FADD.FTZ R176, R104, R26 ;  /* 0x0000001a68b07221 */ /* 0x000fe20000010000 */
[----:B------:R-:W-:-:S04]  /*4850*/  FADD.FTZ R25, R250, -R25 ;  /* 0x80000019fa197221 */ /* 0x000fc80000010000 */
[----:B------:R-:W-:-:S04]  /*4860*/  FMUL.FTZ R25, R23, R25 ;  /* 0x0000001917197220 */ /* 0x000fc80000410000 */
[----:B------:R-:W-:Y:S02]  /*4870*/  FMUL.FTZ R26, R25, R180 ;  /* 0x000000b4191a7220 */ /* 0x000fe40000410000 */
[----:B------:R-:W-:Y:S02]  /*4880*/  @P6 HADD2.F32 R104, -RZ, R188.H0_H0 ;  /* 0x200000bcff686230 */ /* 0x000fe40000004100 */
[----:B------:R-:W-:-:S04]  /*4890*/  FMUL.FTZ R26, R26, UR14 ;  /* 0x0000000e1a1a7c20 */ /* 0x000fc80008410000 */
[----:B------:R-:W-:Y:S01]  /*48a0*/  FMUL.FTZ R27, R173, R26 ;  /* 0x0000001aad1b7220 */ /* 0x000fe20000410000 */
[----:B------:R-:W-:Y:S01]  /*48b0*/  MOV R173, RZ ;  /* 0x000000ff00ad7202 */ /* 0x000fe20000000f00 */
[----:B------:R-:W-:Y:S01]  /*48c0*/  @P6 FMUL.FTZ R173, R26, R104 ;  /* 0x000000681aad6220 */ /* 0x000fe20000410000 */
[----:B------:R-:W-:Y:S02]  /*48d0*/  FFMA.FTZ R26, R196, R21, R22 ;  /* 0x00000015c41a7223 */ /* 0x000fe40000010016 */
[----:B------:R-:W-:Y:S02]  /*48e0*/  FSEL R27, R27, RZ, P6 ;  /* 0x000000ff1b1b7208 */ /* 0x000fe40003000000 */
[----:B------:R-:W-:Y:S01]  /*48f0*/  FADD.FTZ R26, R239, -R26 ;  /* 0x8000001aef1a7221 */ /* 0x000fe20000010000 */
[----:B------:R-:W-:Y:S02]  /*4900*/  LOP3.LUT P6, RZ, R17, 0xff0000, RZ, 0xc0, !PT ;  /* 0x00ff000011ff7812 */ /* 0x000fe400078cc0ff */
[----:B------:R-:W-:Y:S01]  /*4910*/  FADD.FTZ R177, R105, R27 ;  /* 0x0000001b69b17221 */ /* 0x000fe20000010000 */
[----:B------:R-:W-:-:S04]  /*4920*/  FMUL.FTZ R26, R23, R26 ;  /* 0x0000001a171a7220 */ /* 0x000fc80000410000 */
[----:B------:R-:W-:-:S04]  /*4930*/  FMUL.FTZ R27, R26, R180 ;  /* 0x000000b41a1b7220 */ /* 0x000fc80000410000 */
[----:B------:R-:W-:-:S04]  /*4940*/  FMUL.FTZ R27, R27, UR14 ;  /* 0x0000000e1b1b7c20 */ /* 0x000fc80008410000 */
[----:B------:R-:W-:Y:S01]  /*4950*/  FMUL.FTZ R104, R174, R27 ;  /* 0x0000001bae687220 */ /* 0x000fe20000410000 */
[----:B------:R-:W-:-:S04]  /*4960*/  HFMA2 R174, -RZ, RZ, 0, 0 ;  /* 0x00000000ffae7431 */ /* 0x000fc800000001ff */
[----:B------:R-:W-:-:S05]  /*4970*/  FSEL R104, R104, RZ, P6 ;  /* 0x000000ff68687208 */ /* 0x000fca0003000000 */
[----:B------:R-:W-:Y:S01]  /*4980*/  FADD.FTZ R106, R106, R104 ;  /* 0x000000686a6a7221 */ /* 0x000fe20000010000 */
[----:B--2---:R-:W-:-:S05]  /*4990*/  PRMT R179, R209, 0x7610, R179 ;  /* 0x00007610d1b37816 */ /* 0x004fca00000000b3 */
[----:B------:R-:W-:-:S05]  /*49a0*/  @P6 HADD2.F32 R104, -RZ, R179.H0_H0 ;  /* 0x200000b3ff686230 */ /* 0x000fca0000004100 */
        /* <DEDUP_REMOVED lines=11> */
[----:B------:R-:W-:-:S05]  /*4a60*/  @P6 HADD2.F32 R105, -RZ, R178.H0_H0 ;  /* 0x200000b2ff696230 */ /* 0x000fca0000004100 */
[----:B------:R-:W-:-:S07]  /*4a70*/  @P6 FMUL.FTZ R175, R104, R105 ;  /* 0x0000006968af6220 */ /* 0x000fce0000410000 */
.L_x_21865:
[----:B------:R-:W-:Y:S05]  /*4a80*/  BSYNC.RECONVERGENT B3 ;  /* 0x0000000000037941 */ /* 0x000fea0003800200 */
.L_x_21863:
        /* <DEDUP_REMOVED lines=8> */
[----:B------:R-:W-:-:S07]  /*4b10*/  MOV R105, R177 ;  /* 0x000000b100697202 */ /* 0x000fce0000000f00 */
.L_x_21862:
[----:B------:R-:W-:Y:S05]  /*4b20*/  BSYNC.RECONVERGENT B2 ;  /* 0x0000000000027941 */ /* 0x000fea0003800200 */
.L_x_21861:
[----:B------:R-:W-:Y:S01]  /*4b30*/  LOP3.LUT P5, RZ, R19, 0x2, RZ, 0xc0, !PT ;  /* 0x0000000213ff7812 */ /* 0x000fe200078ac0ff */
[----:B------:R-:W-:-:S12]  /*4b40*/  BSSY.RECONVERGENT B2, `(.L_x_21866) ;  /* 0x0000082000027945 */ /* 0x000fd80003800200 */
[----:B------:R-:W-:Y:S05]  /*4b50*/  @!P5 BRA `(.L_x_21867) ;  /* 0x000000080000d947 */ /* 0x000fea0003800000 */
[----:B------:R-:W1:Y:S02]  /*4b60*/  LDC.64 R172, c[0x0][0x390] ;  /* 0x0000e400ffac7b82 */ /* 0x000e640000000a00 */
[----:B-1----:R-:W-:-:S06]  /*4b70*/  IMAD.WIDE.U32 R172, R18, 0x10, R172 ;  /* 0x0000001012ac7825 */ /* 0x002fcc00078e00ac */
[----:B------:R-:W5:Y:S01]  /*4b80*/  LDG.E.128 R172, desc[UR6][R172.64] ;  /* 0x00000006acac7981 */ /* 0x000f62000c1e1d00 */
[----:B------:R-:W-:Y:S01]  /*4b90*/  ISETP.NE.U32.AND P5, PT, RZ, UR12, PT ;  /* 0x0000000cff007c0c */ /* 0x000fe2000bfa5070 */
[----:B------:R-:W-:Y:S03]  /*4ba0*/  BSSY.RECONVERGENT B3, `(.L_x_21868) ;  /* 0x0000072000037945 */ /* 0x000fe60003800200 */
[----:B------:R-:W-:-:S13]  /*4bb0*/  ISETP.NE.AND.EX P5, PT, RZ, UR13, PT, P5 ;  /* 0x0000000dff007c0c */ /* 0x000fda000bfa5350 */
[----:B------:R-:W-:Y:S05]  /*4bc0*/  @!P5 BRA `(.L_x_21869) ;  /* 0x0000000000dcd947 */ /* 0x000fea0003800000 */
[----:B------:R-:W2:Y:S04]  /*4bd0*/  LDL R178, [R1+0x14] ;  /* 0x0000140001b27983 */ /* 0x000ea80000100800 */
[----:B------:R-:W3:Y:S04]  /*4be0*/  LDL.S16 R177, [R1+0x9e] ;  /* 0x00009e0001b17983 */ /* 0x000ee80000100600 */
[----:B------:R-:W4:Y:S04]  /*4bf0*/  LDL.S16 R176, [R1+0x9c] ;  /* 0x00009c0001b07983 */ /* 0x000f280000100600 */
[----:B------:R-:W4:Y:S01]  /*4c00*/  LDL.S16 R188, [R1+0x9a] ;  /* 0x00009a0001bc7983 */ /* 0x000f220000100600 */
[----:B------:R-:W-:Y:S01]  /*4c10*/  FFMA.FTZ R24, R216, R21, R22 ;  /* 0x00000015d8187223 */ /* 0x000fe20000010016 */
[----:B------:R-:W-:-:S03]  /*4c20*/  LOP3.LUT P6, RZ, R16, 0xff, RZ, 0xc0, !PT ;  /* 0x000000ff10ff7812 */ /* 0x000fc600078cc0ff */
[----:B--2---:R-:W-:-:S04]  /*4c30*/  FADD.FTZ R24, R178, -R24 ;  /* 0x80000018b2187221 */ /* 0x004fc80000010000 */
[----:B-----5:R-:W-:-:S06]  /*4c40*/  FMUL.FTZ R24, R23, R24 ;  /* 0x0000001817187220 */ /* 0x020fcc0000410000 */
[----:B---3--:R-:W-:Y:S02]  /*4c50*/  @P6 HADD2.F32 R27, -RZ, R177.H0_H0 ;  /* 0x200000b1ff1b6230 */ /* 0x008fe40000004100 */
[----:B------:R-:W-:-:S04]  /*4c60*/  FMUL.FTZ R25, R24, R180 ;  /* 0x000000b418197220 */ /* 0x000fc80000410000 */
[----:B------:R-:W-:-:S04]  /*4c70*/  FMUL.FTZ R25, R25, UR14 ;  /* 0x0000000e19197c20 */ /* 0x000fc80008410000 */
[----:B------:R-:W-:Y:S01]  /*4c80*/  FMUL.FTZ R26, R172, R25 ;  /* 0x00000019ac1a7220 */ /* 0x000fe20000410000 */
[----:B------:R-:W-:-:S04]  /*4c90*/  HFMA2 R172, -RZ, RZ, 0, 0 ;  /* 0x00000000ffac7431 */ /* 0x000fc800000001ff */
[----:B------:R-:W-:Y:S01]  /*4ca0*/  FSEL R179, R26, RZ, P6 ;  /* 0x000000ff1ab37208 */ /* 0x000fe20003000000 */
[----:B------:R-:W-:Y:S01]  /*4cb0*/  @P6 FMUL.FTZ R172, R25, R27 ;  /* 0x0000001b19ac6220 */ /* 0x000fe20000410000 */
[----:B------:R-:W-:Y:S01]  /*4cc0*/  FFMA.FTZ R25, R205, R21, R22 ;  /* 0x00000015cd197223 */ /* 0x000fe20000010016 */
[----:B------:R-:W-:-:S03]  /*4cd0*/  LOP3.LUT P6, RZ, R16, 0xff00, RZ, 0xc0, !PT ;  /* 0x0000ff0010ff7812 */ /* 0x000fc600078cc0ff */
[----:B------:R-:W-:-:S04]  /*4ce0*/  FADD.FTZ R25, R249, -R25 ;  /* 0x80000019f9197221 */ /* 0x000fc80000010000 */
[----:B------:R-:W-:-:S04]  /*4cf0*/  FMUL.FTZ R25, R23, R25 ;  /* 0x0000001917197220 */ /* 0x000fc80000410000 */
[----:B------:R-:W-:Y:S02]  /*4d00*/  FMUL.FTZ R26, R25, R180 ;  /* 0x000000b4191a7220 */ /* 0x000fe40000410000 */
[----:B----4-:R-:W-:Y:S02]  /*4d10*/  @P6 HADD2.F32 R176, -RZ, R176.H0_H0 ;  /* 0x200000b0ffb06230 */ /* 0x010fe40000004100 */
        /* <DEDUP_REMOVED lines=11> */
[----:B------:R-:W-:Y:S02]  /*4dd0*/  FMUL.FTZ R27, R27, UR14 ;  /* 0x0000000e1b1b7c20 */ /* 0x000fe40008410000 */
[----:B------:R-:W-:Y:S02]  /*4de0*/  @P6 HADD2.F32 R176, -RZ, R188.H0_H0 ;  /* 0x200000bcffb06230 */ /* 0x000fe40000004100 */
[----:B------:R-:W-:Y:S01]  /*4df0*/  FMUL.FTZ R178, R174, R27 ;  /* 0x0000001baeb27220 */ /* 0x000fe20000410000 */
[----:B------:R-:W-:-:S04]  /*4e00*/  HFMA2 R174, -RZ, RZ, 0, 0 ;  /* 0x00000000ffae7431 */ /* 0x000fc800000001ff */
[----:B------:R-:W-:Y:S01]  /*4e10*/  FSEL R178, R178, RZ, P6 ;  /* 0x000000ffb2b27208 */ /* 0x000fe20003000000 */
[----:B------:R-:W-:Y:S01]  /*4e20*/  @P6 FMUL.FTZ R174, R27, R176 ;  /* 0x000000b01bae6220 */ /* 0x000fe20000410000 */
[----:B------:R-:W-:Y:S01]  /*4e30*/  FFMA.FTZ R27, R181, R21, R22 ;  /* 0x00000015b51b7223 */ /* 0x000fe20000010016 */
[----:B------:R-:W-:Y:S01]  /*4e40*/  FADD.FTZ R176, R100, R179 ;  /* 0x000000b364b07221 */ /* 0x000fe20000010000 */
[----:B------:R-:W-:Y:S01]  /*4e50*/  ISETP.GE.U32.AND P6, PT, R16, 0x1000000, PT ;  /* 0x010000001000780c */ /* 0x000fe20003fc6070 */
[----:B------:R-:W-:Y:S01]  /*4e60*/  FADD.FTZ R102, R102, R178 ;  /* 0x000000b266667221 */ /* 0x000fe20000010000 */
        /* <DEDUP_REMOVED lines=13> */
.L_x_21869:
[----:B------:R-:W2:Y:S04]  /*4f40*/  LDL.S16 R179, [R1+0x98] ;  /* 0x0000980001b37983 */ /* 0x000ea80000100600 */
[----:B------:R-:W3:Y:S01]  /*4f50*/  LDL.S16 R208, [R1+0x9e] ;  /* 0x00009e0001d07983 */ /* 0x000ee20000100600 */
[----:B--2---:R-:W-:-:S03]  /*4f60*/  PRMT R188, R179, 0x7610, R188 ;  /* 0x00007610b3bc7816 */ /* 0x004fc600000000bc */
[----:B------:R-:W2:Y:S01]  /*4f70*/  LDL R179, [R1+0x14] ;  /* 0x0000140001b37983 */ /* 0x000ea20000100800 */
[----:B------:R-:W-:-:S03]  /*4f80*/  PRMT R192, R188, 0x7610, R192 ;  /* 0x00007610bcc07816 */ /* 0x000fc600000000c0 */
[----:B------:R-:W4:Y:S01]  /*4f90*/  LDL.S16 R188, [R1+0x9c] ;  /* 0x00009c0001bc7983 */ /* 0x000f220000100600 */
[----:B------:R-:W-:Y:S01]  /*4fa0*/  FFMA.FTZ R176, R216, R21, R22 ;  /* 0x00000015d8b07223 */ /* 0x000fe20000010016 */
[----:B------:R-:W-:-:S03]  /*4fb0*/  LOP3.LUT P6, RZ, R16, 0xff, RZ, 0xc0, !PT ;  /* 0x000000ff10ff7812 */ /* 0x000fc600078cc0ff */
[----:B--2---:R-:W-:Y:S02]  /*4fc0*/  FADD.FTZ R176, R179, -R176 ;  /* 0x800000b0b3b07221 */ /* 0x004fe40000010000 */
[----:B------:R-:W2:Y:S02]  /*4fd0*/  LDL.S16 R179, [R1+0x9a] ;  /* 0x00009a0001b37983 */ /* 0x000ea40000100600 */
[----:B-----5:R-:W-:-:S04]  /*4fe0*/  FMUL.FTZ R176, R23, R176 ;  /* 0x000000b017b07220 */ /* 0x020fc80000410000 */
[----:B------:R-:W-:-:S04]  /*4ff0*/  FMUL.FTZ R176, R176, R180 ;  /* 0x000000b4b0b07220 */ /* 0x000fc80000410000 */
[----:B------:R-:W-:-:S04]  /*5000*/  FMUL.FTZ R177, R176, UR14 ;  /* 0x0000000eb0b17c20 */ /* 0x000fc80008410000 */
[----:B------:R-:W-:-:S05]  /*5010*/  FMUL.FTZ R172, R172, R177 ;  /* 0x000000b1acac7220 */ /* 0x000fca0000410000 */
[----:B------:R-:W-:-:S05]  /*5020*/  FSEL R172, R172, RZ, P6 ;  /* 0x000000ffacac7208 */ /* 0x000fca0003000000 */
[----:B------:R-:W-:Y:S01]  /*5030*/  FADD.FTZ R176, R100, R172 ;  /* 0x000000ac64b07221 */ /* 0x000fe20000010000 */
[----:B------:R-:W-:Y:S02]  /*5040*/  HFMA2 R172, -RZ, RZ, 0, 0 ;  /* 0x00000000ffac7431 */ /* 0x000fe400000001ff */
[----:B---3--:R-:W-:-:S05]  /*5050*/  @P6 HADD2.F32 R100, -RZ, R208.H0_H0 ;  /* 0x200000d0ff646230 */ /* 0x008fca0000004100 */
[----:B------:R-:W-:Y:S01]  /*5060*/  @P6 FMUL.FTZ R172, R177, R100 ;  /* 0x00000064b1ac6220 */ /* 0x000fe20000410000 */
[----:B------:R-:W-:-:S04]  /*5070*/  FFMA.FTZ R100, R205, R21, R22 ;  /* 0x00000015cd647223 */ /* 0x000fc80000010016 */
[----:B------:R-:W-:-:S04]  /*5080*/  FADD.FTZ R100, R249, -R100 ;  /* 0x80000064f9647221 */ /* 0x000fc80000010000 */
[----:B------:R-:W-:-:S04]  /*5090*/  FMUL.FTZ R100, R23, R100 ;  /* 0x0000006417647220 */ /* 0x000fc80000410000 */
[----:B------:R-:W-:Y:S01]  /*50a0*/  FMUL.FTZ R100, R100, R180 ;  /* 0x000000b464647220 */ /* 0x000fe20000410000 */
[----:B------:R-:W-:-:S03]  /*50b0*/  LOP3.LUT P6, RZ, R16, 0xff00, RZ, 0xc0, !PT ;  /* 0x0000ff0010ff7812 */ /* 0x000fc600078cc0ff */
[----:B------:R-:W-:-:S04]  /*50c0*/  FMUL.FTZ R100, R100, UR14 ;  /* 0x0000000e64647c20 */ /* 0x000fc80008410000 */
[----:B------:R-:W-:-:S05]  /*50d0*/  FMUL.FTZ R173, R173, R100 ;  /* 0x00000064adad7220 */ /* 0x000fca0000410000 */
[----:B------:R-:W-:-:S05]  /*50e0*/  FSEL R173, R173, RZ, P6 ;  /* 0x000000ffadad7208 */ /* 0x000fca0003000000 */
[----:B------:R-:W-:Y:S01]  /*50f0*/  FADD.FTZ R177, R101, R173 ;  /* 0x000000ad65b17221 */ /* 0x000fe20000010000 */
[----:B----4-:R-:W-:Y:S01]  /*5100*/  @P6 HADD2.F32 R101, -RZ, R188.H0_H0 ;  /* 0x200000bcff656230 */ /* 0x010fe20000004100 */
[----:B------:R-:W-:-:S04]  /*5110*/  MOV R173, RZ ;  /* 0x000000ff00ad7202 */ /* 0x000fc80000000f00 */
        /* <DEDUP_REMOVED lines=8> */
[----:B------:R-:W-:Y:S01]  /*51a0*/  FSEL R101, R101, RZ, P6 ;  /* 0x000000ff65657208 */ /* 0x000fe20003000000 */
[----:B------:R-:W-:-:S04]  /*51b0*/  HFMA2 R174, -RZ, RZ, 0, 0 ;  /* 0x00000000ffae7431 */ /* 0x000fc800000001ff */
[----:B------:R-:W-:Y:S01]  /*51c0*/  FADD.FTZ R102, R102, R101 ;  /* 0x0000006566667221 */ /* 0x000fe20000010000 */
[----:B------:R-:W-:Y:S01]  /*51d0*/  PRMT R178, R192, 0x7610, R178 ;  /* 0x00007610c0b27816 */ /* 0x000fe200000000b2 */
[----:B--2---:R-:W-:-:S05]  /*51e0*/  @P6 HADD2.F32 R101, -RZ, R179.H0_H0 ;  /* 0x200000b3ff656230 */ /* 0x004fca0000004100 */
[----:B------:R-:W-:Y:S01]  /*51f0*/  @P6 FMUL.FTZ R174, R100, R101 ;  /* 0x0000006564ae6220 */ /* 0x000fe20000410000 */
[----:B------:R-:W-:-:S04]  /*5200*/  FFMA.FTZ R100, R181, R21, R22 ;  /* 0x00000015b5647223 */ /* 0x000fc80000010016 */
[----:B------:R-:W-:-:S04]  /*5210*/  FADD.FTZ R100, R227, -R100 ;  /* 0x80000064e3647221 */ /* 0x000fc80000010000 */
[----:B------:R-:W-:-:S04]  /*5220*/  FMUL.FTZ R100, R23, R100 ;  /* 0x0000006417647220 */ /* 0x000fc80000410000 */
[----:B------:R-:W-:Y:S01]  /*5230*/  FMUL.FTZ R100, R100, R180 ;  /* 0x000000b464647220 */ /* 0x000fe20000410000 */
[----:B------:R-:W-:-:S03]  /*5240*/  ISETP.GE.U32.AND P6, PT, R16, 0x1000000, PT ;  /* 0x010000001000780c */ /* 0x000fc60003fc6070 */
[----:B------:R-:W-:-:S04]  /*5250*/  FMUL.FTZ R100, R100, UR14 ;  /* 0x0000000e64647c20 */ /* 0x000fc80008410000 */
[----:B------:R-:W-:-:S05]  /*5260*/  FMUL.FTZ R101, R175, R100 ;  /* 0x00000064af657220 */ /* 0x000fca0000410000 */
[----:B------:R-:W-:-:S05]  /*5270*/  FSEL R101, R101, RZ, P6 ;  /* 0x000000ff65657208 */ /* 0x000fca0003000000 */
[----:B------:R-:W-:Y:S01]  /*5280*/  FADD.FTZ R103, R103, R101 ;  /* 0x0000006567677221 */ /* 0x000fe20000010000 */
[----:B------:R-:W-:Y:S01]  /*5290*/  @P6 HADD2.F32 R101, -RZ, R178.H0_H0 ;  /* 0x200000b2ff656230 */ /* 0x000fe20000004100 */
[----:B------:R-:W-:-:S04]  /*52a0*/  MOV R175, RZ ;  /* 0x000000ff00af7202 */ /* 0x000fc80000000f00 */
[----:B------:R-:W-:-:S07]  /*52b0*/  @P6 FMUL.FTZ R175, R100, R101 ;  /* 0x0000006564af6220 */ /* 0x000fce0000410000 */
.L_x_21870:
[----:B------:R-:W-:Y:S05]  /*52c0*/  BSYNC.RECONVERGENT B3 ;  /* 0x0000000000037941 */ /* 0x000fea0003800200 */
.L_x_21868:
        /* <DEDUP_REMOVED lines=9> */
.L_x_21867:
[----:B------:R-:W-:Y:S05]  /*5360*/  BSYNC.RECONVERGENT B2 ;  /* 0x0000000000027941 */ /* 0x000fea0003800200 */
.L_x_21866:
        /* <DEDUP_REMOVED lines=65> */
.L_x_21874:
        /* <DEDUP_REMOVED lines=56> */
.L_x_21875:
[----:B------:R-:W-:Y:S05]  /*5b00*/  BSYNC.RECONVERGENT B3 ;  /* 0x0000000000037941 */ /* 0x000fea0003800200 */
.L_x_21873:
        /* <DEDUP_REMOVED lines=9> */
.L_x_21872:
[----:B------:R-:W-:Y:S05]  /*5ba0*/  BSYNC.RECONVERGENT B2 ;  /* 0x0000000000027941 */ /* 0x000fea0003800200 */
.L_x_21871:
        /* <DEDUP_REMOVED lines=65> */
.L_x_21879:
        /* <DEDUP_REMOVED lines=56> */
.L_x_21880:
[----:B------:R-:W-:Y:S05]  /*6340*/  BSYNC.RECONVERGENT B3 ;  /* 0x0000000000037941 */ /* 0x000fea0003800200 */
.L_x_21878:
        /* <DEDUP_REMOVED lines=9> */
.L_x_21877:
[----:B------:R-:W-:Y:S05]  /*63e0*/  BSYNC.RECONVERGENT B2 ;  /* 0x0000000000027941 */ /* 0x000fea0003800200 */
.L_x_21876:
        /* <DEDUP_REMOVED lines=65> */
.L_x_21884:
        /* <DEDUP_REMOVED lines=56> */
.L_x_21885:
[----:B------:R-:W-:Y:S05]  /*6b80*/  BSYNC.RECONVERGENT B3 ;  /* 0x0000000000037941 */ /* 0x000fea0003800200 */
.L_x_21883:
        /* <DEDUP_REMOVED lines=9> */
.L_x_21882:
[----:B------:R-:W-:Y:S05]  /*6c20*/  BSYNC.RECONVERGENT B2 ;  /* 0x0000000000027941 */ /* 0x000fea0003800200 */
.L_x_21881:
        /* <DEDUP_REMOVED lines=11> */
[----:B------:R-:W4:Y:S01]  /*6ce0*/  LDL.S16 R176, [R1+0x7c] ;  /* 0x00007c0001b07983 */ /* 0x000f220000100600 */
[----:B------:R-:W-:Y:S01]  /*6cf0*/  FFMA.FTZ R24, R212, R21, R22 ;  /* 0x00000015d4187223 */ /* 0x000fe20000010016 */
[----:B------:R-:W-:-:S03]  /*6d00*/  LOP3.LUT P5, RZ, R9, 0xff, RZ, 0xc0, !PT ;  /* 0x000000ff09ff7812 */ /* 0x000fc600078ac0ff */
[----:B--2---:R-:W-:Y:S02]  /*6d10*/  FADD.FTZ R24, R178, -R24 ;  /* 0x80000018b2187221 */ /* 0x004fe40000010000 */
[----:B------:R-:W2:Y:S02]  /*6d20*/  LDL.S16 R178, [R1+0x7a] ;  /* 0x00007a0001b27983 */ /* 0x000ea40000100600 */
        /* <DEDUP_REMOVED lines=18> */
[----:B------:R-:W-:Y:S01]  /*6e50*/  FFMA.FTZ R27, R189, R21, R22 ;  /* 0x00000015bd1b7223 */ /* 0x000fe20000010016 */
[----:B------:R-:W-:Y:S01]  /*6e60*/  FADD.FTZ R176, R84, R26 ;  /* 0x0000001a54b07221 */ /* 0x000fe20000010000 */
        /* <DEDUP_REMOVED lines=8> */
[----:B------:R-:W-:Y:S02]  /*6ef0*/  HFMA2 R174, -RZ, RZ, 0, 0 ;  /* 0x00000000ffae7431 */ /* 0x000fe400000001ff */
[----:B--2---:R-:W-:Y:S02]  /*6f00*/  @P5 HADD2.F32 R84, -RZ, R178.H0_H0 ;  /* 0x200000b2ff545230 */ /* 0x004fe40000004100 */
[----:B------:R-:W-:-:S03]  /*6f10*/  FSEL R178, R85, RZ, P5 ;  /* 0x000000ff55b27208 */ /* 0x000fc60002800000 */
[----:B------:R-:W-:Y:S01]  /*6f20*/  @P5 FMUL.FTZ R174, R27, R84 ;  /* 0x000000541bae5220 */ /* 0x000fe20000410000 */
[----:B------:R-:W-:Y:S01]  /*6f30*/  FFMA.FTZ R27, R8, R21, R22 ;  /* 0x00000015081b7223 */ /* 0x000fe20000010016 */
[----:B------:R-:W-:Y:S01]  /*6f40*/  ISETP.GE.U32.AND P5, PT, R9, 0x1000000, PT ;  /* 0x010000000900780c */ /* 0x000fe20003fa6070 */
[----:B------:R-:W-:Y:S02]  /*6f50*/  FADD.FTZ R86, R86, R178 ;  /* 0x000000b256567221 */ /* 0x000fe40000010000 */
        /* <DEDUP_REMOVED lines=13> */
.L_x_21889:
[----:B------:R-:W2:Y:S02]  /*7030*/  LDL.S16 R179, [R1+0x78] ;  /* 0x0000780001b37983 */ /* 0x000ea40000100600 */
[----:B--2---:R-:W-:Y:S02]  /*7040*/  PRMT R208, R179, 0x7610, R208 ;  /* 0x00007610b3d07816 */ /* 0x004fe400000000d0 */
[----:B------:R-:W2:Y:S02]  /*7050*/  LDL.S16 R179, [R1+0x7c] ;  /* 0x00007c0001b37983 */ /* 0x000ea40000100600 */
[----:B------:R-:W-:Y:S02]  /*7060*/  PRMT R177, R208, 0x7610, R177 ;  /* 0x00007610d0b17816 */ /* 0x000fe400000000b1 */
[----:B------:R-:W3:Y:S01]  /*7070*/  LDL.S16 R208, [R1+0x7e] ;  /* 0x00007e0001d07983 */ /* 0x000ee20000100600 */
[----:B--2---:R-:W-:-:S03]  /*7080*/  PRMT R209, R179, 0x7610, R209 ;  /* 0x00007610b3d17816 */ /* 0x004fc600000000d1 */
[----:B------:R-:W2:Y:S01]  /*7090*/  LDL R179, [R1+0x4] ;  /* 0x0000040001b37983 */ /* 0x000ea20000100800 */
[----:B------:R-:W-:Y:S01]  /*70a0*/  FFMA.FTZ R176, R212, R21, R22 ;  /* 0x00000015d4b07223 */ /* 0x000fe20000010016 */
[----:B------:R-:W-:Y:S02]  /*70b0*/  PRMT R192, R177, 0x7610, R192 ;  /* 0x00007610b1c07816 */ /* 0x000fe400000000c0 */
[----:B------:R-:W-:Y:S02]  /*70c0*/  LOP3.LUT P5, RZ, R9, 0xff, RZ, 0xc0, !PT ;  /* 0x000000ff09ff7812 */ /* 0x000fe400078ac0ff */
[----:B------:R-:W-:Y:S01]  /*70d0*/  PRMT R188, R209, 0x7610, R188 ;  /* 0x00007610d1bc7816 */ /* 0x000fe200000000bc */
        /* <DEDUP_REMOVED lines=20> */
[----:B------:R-:W-:Y:S01]  /*7220*/  @P5 HADD2.F32 R85, -RZ, R188.H0_H0 ;  /* 0x200000bcff555230 */ /* 0x000fe20000004100 */
        /* <DEDUP_REMOVED lines=27> */
.L_x_21890:
[----:B------:R-:W-:Y:S05]  /*73e0*/  BSYNC.RECONVERGENT B3 ;  /* 0x0000000000037941 */ /* 0x000fea0003800200 */
.L_x_21888:
        /* <DEDUP_REMOVED lines=9> */
.L_x_21887:
[----:B------:R-:W-:Y:S05]  /*7480*/  BSYNC.RECONVERGENT B2 ;  /* 0x0000000000027941 */ /* 0x000fea0003800200 */
.L_x_21886:
        /* <DEDUP_REMOVED lines=9> */
[----:B------:R-:W2:Y:S04]  /*7520*/  LDL R176, [R1] ;  /* 0x0000000001b07983 */ /* 0x000ea80000100800 */
[----:B------:R-:W3:Y:S04]  /*7530*/  LDL.S16 R177, [R1+0x76] ;  /* 0x0000760001b17983 */ /* 0x000ee80000100600 */
[----:B------:R-:W4:Y:S04]  /*7540*/  LDL.S16 R178, [R1+0x74] ;  /* 0x0000740001b27983 */ /* 0x000f280000100600 */
[----:B------:R-:W4:Y:S01]  /*7550*/  LDL.S16 R179, [R1+0x72] ;  /* 0x0000720001b37983 */ /* 0x000f220000100600 */
[----:B------:R-:W-:Y:S01]  /*7560*/  FFMA.FTZ R24, R211, R21, R22 ;  /* 0x00000015d3187223 */ /* 0x000fe20000010016 */
[----:B------:R-:W-:-:S03]  /*7570*/  LOP3.LUT P4, RZ, R7, 0xff, RZ, 0xc0, !PT ;  /* 0x000000ff07ff7812 */ /* 0x000fc6000788c0ff */
[----:B--2---:R-:W-:Y:S01]  /*7580*/  FADD.FTZ R24, R176, -R24 ;  /* 0x80000018b0187221 */ /* 0x004fe20000010000 */
[----:B------:R-:W-:-:S03]  /*7590*/  HFMA2 R176, -RZ, RZ, 0, 0 ;  /* 0x00000000ffb07431 */ /* 0x000fc600000001ff */
[----:B-----5:R-:W-:-:S06]  /*75a0*/  FMUL.FTZ R24, R23, R24 ;  /* 0x0000001817187220 */ /* 0x020fcc0000410000 */
[----:B---3--:R-:W-:Y:S01]  /*75b0*/  @P4 HADD2.F32 R26, -RZ, R177.H0_H0 ;  /* 0x200000b1ff1a4230 */ /* 0x008fe20000004100 */
[----:B------:R-:W-:Y:S01]  /*75c0*/  MOV R177, RZ ;  /* 0x000000ff00b17202 */ /* 0x000fe20000000f00 */
[----:B------:R-:W-:-:S04]  /*75d0*/  FMUL.FTZ R25, R24, R180 ;  /* 0x000000b418197220 */ /* 0x000fc80000410000 */
[----:B------:R-:W-:-:S04]  /*75e0*/  FMUL.FTZ R25, R25, UR14 ;  /* 0x0000000e19197c20 */ /* 0x000fc80008410000 */
[----:B------:R-:W-:Y:S01]  /*75f0*/  @P4 FMUL.FTZ R176, R25, R26 ;  /* 0x0000001a19b04220 */ /* 0x000fe20000410000 */
[----:B------:R-:W-:Y:S01]  /*7600*/  FMUL.FTZ R26, R172, R25 ;  /* 0x00000019ac1a7220 */ /* 0x000fe20000410000 */
[----:B------:R-:W-:-:S04]  /*7610*/  FFMA.FTZ R25, R200, R21, R22 ;  /* 0x00000015c8197223 */ /* 0x000fc80000010016 */
[----:B------:R-:W-:Y:S01]  /*7620*/  FSEL R26, R26, RZ, P4 ;  /* 0x000000ff1a1a7208 */ /* 0x000fe20002000000 */
[----:B------:R-:W-:Y:S01]  /*7630*/  FADD.FTZ R25, R244, -R25 ;  /* 0x80000019f4197221 */ /* 0x000fe20000010000 */
[----:B------:R-:W-:-:S03]  /*7640*/  LOP3.LUT P4, RZ, R7, 0xff00, RZ, 0xc0, !PT ;  /* 0x0000ff0007ff7812 */ /* 0x000fc6000788c0ff */
[----:B------:R-:W-:-:S04]  /*7650*/  FMUL.FTZ R25, R23, R25 ;  /* 0x0000001917197220 */ /* 0x000fc80000410000 */
[----:B------:R-:W-:-:S04]  /*7660*/  FMUL.FTZ R27, R25, R180 ;  /* 0x000000b4191b7220 */ /* 0x000fc80000410000 */
[----:B------:R-:W-:Y:S02]  /*7670*/  FMUL.FTZ R27, R27, UR14 ;  /* 0x0000000e1b1b7c20 */ /* 0x000fe40008410000 */
[----:B----4-:R-:W-:Y:S02]  /*7680*/  @P4 HADD2.F32 R172, -RZ, R178.H0_H0 ;  /* 0x200000b2ffac4230 */ /* 0x010fe40000004100 */
[----:B------:R-:W-:-:S03]  /*7690*/  HFMA2 R178, -RZ, RZ, 0, 0 ;  /* 0x00000000ffb27431 */ /* 0x000fc600000001ff */
[----:B------:R-:W-:Y:S01]  /*76a0*/  @P4 FMUL.FTZ R177, R27, R172 ;  /* 0x000000ac1bb14220 */ /* 0x000fe20000410000 */
[----:B------:R-:W-:Y:S01]  /*76b0*/  FMUL.FTZ R27, R173, R27 ;  /* 0x0000001bad1b7220 */ /* 0x000fe20000410000 */
[----:B------:R-:W-:Y:S01]  /*76c0*/  FADD.FTZ R172, R80, R26 ;  /* 0x0000001a50ac7221 */ /* 0x000fe20000010000 */
[----:B------:R-:W-:-:S03]  /*76d0*/  FFMA.FTZ R26, R187, R21, R22 ;  /* 0x00000015bb1a7223 */ /* 0x000fc60000010016 */
[----:B------:R-:W-:Y:S01]  /*76e0*/  FSEL R27, R27, RZ, P4 ;  /* 0x000000ff1b1b7208 */ /* 0x000fe20002000000 */
[----:B------:R-:W-:Y:S01]  /*76f0*/  FADD.FTZ R26, R233, -R26 ;  /* 0x8000001ae91a7221 */ /* 0x000fe20000010000 */
[----:B------:R-:W-:-:S03]  /*7700*/  LOP3.LUT P4, RZ, R7, 0xff0000, RZ, 0xc0, !PT ;  /* 0x00ff000007ff7812 */ /* 0x000fc6000788c0ff */
[----:B------:R-:W-:Y:S01]  /*7710*/  FMUL.FTZ R26, R23, R26 ;  /* 0x0000001a171a7220 */ /* 0x000fe20000410000 */
[----:B------:R-:W-:-:S03]  /*7720*/  FADD.FTZ R173, R81, R27 ;  /* 0x0000001b51ad7221 */ /* 0x000fc60000010000 */
[----:B------:R-:W-:-:S04]  /*7730*/  FMUL.FTZ R27, R26, R180 ;  /* 0x000000b41a1b7220 */ /* 0x000fc80000410000 */
[----:B------:R-:W-:Y:S02]  /*7740*/  FMUL.FTZ R81, R27, UR14 ;  /* 0x0000000e1b517c20 */ /* 0x000fe40008410000 */
[----:B------:R-:W-:Y:S01]  /*7750*/  @P4 HADD2.F32 R27, -RZ, R179.H0_H0 ;  /* 0x200000b3ff1b4230 */ /* 0x000fe20000004100 */
[----:B------:R-:W-:-:S04]  /*7760*/  MOV R179, RZ ;  /* 0x000000ff00b37202 */ /* 0x000fc80000000f00 */
[----:B------:R-:W-:Y:S01]  /*7770*/  @P4 FMUL.FTZ R178, R81, R27 ;  /* 0x0000001b51b24220 */ /* 0x000fe20000410000 */
[----:B------:R-:W-:Y:S01]  /*7780*/  FFMA.FTZ R27, R6, R21, R22 ;  /* 0x00000015061b7223 */ /* 0x000fe20000010016 */
[----:B------:R-:W-:-:S03]  /*7790*/  FMUL.FTZ R81, R174, R81 ;  /* 0x00000051ae517220 */ /* 0x000fc60000410000 */
[----:B------:R-:W-:Y:S02]  /*77a0*/  FADD.FTZ R27, R222, -R27 ;  /* 0x8000001bde1b7221 */ /* 0x000fe40000010000 */
[----:B------:R-:W-:Y:S02]  /*77b0*/  FSEL R174, R81, RZ, P4 ;  /* 0x000000ff51ae7208 */ /* 0x000fe40002000000 */
[----:B------:R-:W-:Y:S01]  /*77c0*/  FMUL.FTZ R27, R23, R27 ;  /* 0x0000001b171b7220 */ /* 0x000fe20000410000 */
[----:B------:R-:W-:Y:S02]  /*77d0*/  ISETP.GE.U32.AND P4, PT, R7, 0x1000000, PT ;  /* 0x010000000700780c */ /* 0x000fe40003f86070 */
[----:B------:R-:W-:Y:S01]  /*77e0*/  FADD.FTZ R82, R82, R174 ;  /* 0x000000ae52527221 */ /* 0x000fe20000010000 */
[----:B------:R-:W-:-:S04]  /*77f0*/  FMUL.FTZ R80, R27, R180 ;  /* 0x000000b41b507220 */ /* 0x000fc80000410000 */
[----:B------:R-:W-:-:S04]  /*7800*/  FMUL.FTZ R80, R80, UR14 ;  /* 0x0000000e50507c20 */ /* 0x000fc80008410000 */
[----:B------:R-:W-:-:S05]  /*7810*/  FMUL.FTZ R175, R175, R80 ;  /* 0x00000050afaf7220 */ /* 0x000fca0000410000 */
[----:B------:R-:W-:-:S05]  /*7820*/  FSEL R81, R175, RZ, P4 ;  /* 0x000000ffaf517208 */ /* 0x000fca0002000000 */
[----:B------:R-:W-:Y:S01]  /*7830*/  FADD.FTZ R83, R83, R81 ;  /* 0x0000005153537221 */ /* 0x000fe20000010000 */
[----:B------:R-:W-:Y:S06]  /*7840*/  @!P4 BRA `(.L_x_21895) ;  /* 0x0000000000f8c947 */ /* 0x000fec0003800000 */
[----:B------:R-:W2:Y:S02]  /*7850*/  LDL.S16 R188, [R1+0x70] ;  /* 0x0000700001bc7983 */ /* 0x000ea40000100600 */
[----:B--2---:R-:W-:-:S05]  /*7860*/  HADD2.F32 R81, -RZ, R188.H0_H0 ;  /* 0x200000bcff517230 */ /* 0x004fca0000004100 */
[----:B------:R-:W-:Y:S01]  /*7870*/  FMUL.FTZ R179, R80, R81 ;  /* 0x0000005150b37220 */ /* 0x000fe20000410000 */
[----:B------:R-:W-:Y:S06]  /*7880*/  BRA `(.L_x_21895) ;  /* 0x0000000000e87947 */ /* 0x000fec0003800000 */
.L_x_21894:
[----:B------:R-:W2:Y:S02]  /*7890*/  LDL.S16 R192, [R1+0x70] ;  /* 0x0000700001c07983 */ /* 0x000ea40000100600 */
[----:B--2---:R-:W-:Y:S02]  /*78a0*/  PRMT R179, R192, 0x7610, R179 ;  /* 0x00007610c0b37816 */ /* 0x004fe400000000b3 */
[----:B------:R-:W2:Y:S02]  /*78b0*/  LDL.S16 R192, [R1+0x74] ;  /* 0x0000740001c07983 */ /* 0x000ea40000100600 */
[----:B------:R-:W-:Y:S02]  /*78c0*/  PRMT R177, R179, 0x7610, R177 ;  /* 0x00007610b3b17816 */ /* 0x000fe400000000b1 */
[----:B------:R-:W3:Y:S01]  /*78d0*/  LDL.S16 R179, [R1+0x76] ;  /* 0x0000760001b37983 */ /* 0x000ee20000100600 */
[----:B--2---:R-:W-:-:S03]  /*78e0*/  PRMT R178, R192, 0x7610, R178 ;  /* 0x00007610c0b27816 */ /* 0x004fc600000000b2 */
[----:B------:R-:W2:Y:S01]  /*78f0*/  LDL R192, [R1] ;  /* 0x0000000001c07983 */ /* 0x000ea20000100800 */
        /* <DEDUP_REMOVED lines=10> */
[----:B------:R-:W-:Y:S01]  /*79a0*/  FSEL R172, R172, RZ, P4 ;  /* 0x000000ffacac7208 */ /* 0x000fe20002000000 */
[----:B------:R-:W-:-:S04]  /*79b0*/  HFMA2 R176, -RZ, RZ, 0, 0 ;  /* 0x00000000ffb07431 */ /* 0x000fc800000001ff */
[----:B------:R-:W-:Y:S01]  /*79c0*/  FADD.FTZ R172, R80, R172 ;  /* 0x000000ac50ac7221 */ /* 0x000fe20000010000 */
        /* <DEDUP_REMOVED lines=21> */
[----:B------:R-:W-:Y:S02]  /*7b20*/  FSEL R81, R81, RZ, P4 ;  /* 0x000000ff51517208 */ /* 0x000fe40002000000 */
[----:B------:R-:W-:-:S03]  /*7b30*/  CS2R R178, SRZ ;  /* 0x0000000000b27805 */ /* 0x000fc6000001ff00 */
        /* <DEDUP_REMOVED lines=13> */
[----:B------:R-:W-:-:S05]  /*7c10*/  @P4 HADD2.F32 R81, -RZ, R188.H0_H0 ;  /* 0x200000bcff514230 */ /* 0x000fca0000004100 */
[----:B------:R-:W-:-:S07]  /*7c20*/  @P4 FMUL.FTZ R179, R80, R81 ;  /* 0x0000005150b34220 */ /* 0x000fce0000410000 */
.L_x_21895:
[----:B------:R-:W-:Y:S05]  /*7c30*/  BSYNC.RECONVERGENT B3 ;  /* 0x0000000000037941 */ /* 0x000fea0003800200 */
.L_x_21893:
        /* <DEDUP_REMOVED lines=9> */
.L_x_21892:
[----:B------:R-:W-:Y:S05]  /*7cd0*/  BSYNC.RECONVERGENT B2 ;  /* 0x0000000000027941 */ /* 0x000fea0003800200 */
.L_x_21891:
        /* <DEDUP_REMOVED lines=9> */
[----:B------:R-:W2:Y:S04]  /*7d70*/  LDL.S16 R177, [R1+0x6e] ;  /* 0x00006e0001b17983 */ /* 0x000ea80000100600 */
[----:B------:R-:W3:Y:S04]  /*7d80*/  LDL.S16 R178, [R1+0x6c] ;  /* 0x00006c0001b27983 */ /* 0x000ee80000100600 */
[----:B------:R-:W4:Y:S01]  /*7d90*/  LDL.S16 R179, [R1+0x6a] ;  /* 0x00006a0001b37983 */ /* 0x000f220000100600 */
[-CC-:B------:R-:W-:Y:S01]  /*7da0*/  FFMA.FTZ R24, R210, R21.reuse, R22.reuse ;  /* 0x00000015d2187223 */ /* 0x180fe20000010016 */
[----:B------:R-:W-:Y:S01]  /*7db0*/  LOP3.LUT P3, RZ, R5, 0xff, RZ, 0xc0, !PT ;  /* 0x000000ff05ff7812 */ /* 0x000fe2000786c0ff */
[----:B------:R-:W-:Y:S01]  /*7dc0*/  FFMA.FTZ R25, R199, R21, R22 ;  /* 0x00000015c7197223 */ /* 0x000fe20000010016 */
[----:B------:R-:W-:Y:S01]  /*7dd0*/  LOP3.LUT P4, RZ, R5, 0xff00, RZ, 0xc0, !PT ;  /* 0x0000ff0005ff7812 */ /* 0x000fe2000788c0ff */
[----:B------:R-:W-:Y:S01]  /*7de0*/  FADD.FTZ R24, R252, -R24 ;  /* 0x80000018fc187221 */ /* 0x000fe20000010000 */
[----:B------:R-:W-:-:S02]  /*7df0*/  HFMA2 R176, -RZ, RZ, 0, 0 ;  /* 0x00000000ffb07431 */ /* 0x000fc400000001ff */
[----:B------:R-:W-:Y:S01]  /*7e00*/  FADD.FTZ R25, R243, -R25 ;  /* 0x80000019f3197221 */ /* 0x000fe20000010000 */
[----:B-----5:R-:W-:-:S03]  /*7e10*/  FMUL.FTZ R24, R23, R24 ;  /* 0x0000001817187220 */ /* 0x020fc60000410000 */
[----:B------:R-:W-:Y:S01]  /*7e20*/  FMUL.FTZ R25, R23, R25 ;  /* 0x0000001917197220 */ /* 0x000fe20000410000 */
[----:B------:R-:W-:-:S04]  /*7e30*/  FMUL.FTZ R26, R24, R180 ;  /* 0x000000b4181a7220 */ /* 0x000fc80000410000 */
[----:B------:R-:W-:-:S04]  /*7e40*/  FMUL.FTZ R26, R26, UR14 ;  /* 0x0000000e1a1a7c20 */ /* 0x000fc80008410000 */
[----:B------:R-:W-:-:S05]  /*7e50*/  FMUL.FTZ R172, R172, R26 ;  /* 0x0000001aacac7220 */ /* 0x000fca0000410000 */
[----:B------:R-:W-:-:S05]  /*7e60*/  FSEL R172, R172, RZ, P3 ;  /* 0x000000ffacac7208 */ /* 0x000fca0001800000 */
[----:B------:R-:W-:Y:S01]  /*7e70*/  FADD.FTZ R172, R76, R172 ;  /* 0x000000ac4cac7221 */ /* 0x000fe20000010000 */
[----:B--2---:R-:W-:Y:S01]  /*7e80*/  @P3 HADD2.F32 R27, -RZ, R177.H0_H0 ;  /* 0x200000b1ff1b3230 */ /* 0x004fe20000004100 */
[----:B------:R-:W-:-:S04]  /*7e90*/  MOV R177, RZ ;  /* 0x000000ff00b17202 */ /* 0x000fc80000000f00 */
[----:B------:R-:W-:Y:S01]  /*7ea0*/  @P3 FMUL.FTZ R176, R26, R27 ;  /* 0x0000001b1ab03220 */ /* 0x000fe20000410000 */
[----:B------:R-:W-:Y:S01]  /*7eb0*/  FMUL.FTZ R26, R25, R180 ;  /* 0x000000b4191a7220 */ /* 0x000fe20000410000 */
[----:B---3--:R-:W-:Y:S01]  /*7ec0*/  @P4 HADD2.F32 R27, -RZ, R178.H0_H0 ;  /* 0x200000b2ff1b4230 */ /* 0x008fe20000004100 */
[----:B------:R-:W-:Y:S01]  /*7ed0*/  LOP3.LUT P3, RZ, R5, 0xff0000, RZ, 0xc0, !PT ;  /* 0x00ff000005ff7812 */ /* 0x000fe2000786c0ff */
[----:B------:R-:W-:Y:S02]  /*7ee0*/  HFMA2 R178, -RZ, RZ, 0, 0 ;  /* 0x00000000ffb27431 */ /* 0x000fe400000001ff */
[----:B------:R-:W-:-:S04]  /*7ef0*/  FMUL.FTZ R26, R26, UR14 ;  /* 0x0000000e1a1a7c20 */ /* 0x000fc80008410000 */
        /* <DEDUP_REMOVED lines=9> */
[----:B------:R-:W-:Y:S01]  /*7f90*/  FMUL.FTZ R77, R27, UR14 ;  /* 0x0000000e1b4d7c20 */ /* 0x000fe20008410000 */
[----:B----4-:R-:W-:Y:S01]  /*7fa0*/  @P3 HADD2.F32 R27, -RZ, R179.H0_H0 ;  /* 0x200000b3ff1b3230 */ /* 0x010fe20000004100 */
[----:B------:R-:W-:-:S04]  /*7fb0*/  MOV R179, RZ ;  /* 0x000000ff00b37202 */ /* 0x000fc80000000f00 */
[----:B------:R-:W-:Y:S01]  /*7fc0*/  @P3 FMUL.FTZ R178, R77, R27 ;  /* 0x0000001b4db23220 */ /* 0x000fe20000410000 */
[----:B------:R-:W-:Y:S01]  /*7fd0*/  FFMA.FTZ R27, R4, R21, R22 ;  /* 0x00000015041b7223 */ /* 0x000fe20000010016 */
[----:B------:R-:W-:-:S03]  /*7fe0*/  FMUL.FTZ R77, R174, R77 ;  /* 0x0000004dae4d7220 */ /* 0x000fc60000410000 */
[----:B------:R-:W-:Y:S02]  /*7ff0*/  FADD.FTZ R27, R221, -R27 ;  /* 0x8000001bdd1b7221 */ /* 0x000fe40000010000 */
[----:B------:R-:W-:Y:S02]  /*8000*/  FSEL R174, R77, RZ, P3 ;  /* 0x000000ff4dae7208 */ /* 0x000fe40001800000 */
[----:B------:R-:W-:-:S03]  /*8010*/  FMUL.FTZ R27, R23, R27 ;  /* 0x0000001b171b7220 */ /* 0x000fc60000410000 */
        /* <DEDUP_REMOVED lines=11> */
.L_x_21899:
[----:B------:R-:W2:Y:S04]  /*80d0*/  LDL.S16 R179, [R1+0x68] ;  /* 0x0000680001b37983 */ /* 0x000ea80000100600 */
[----:B------:R2:W-:Y:S02]  /*80e0*/  STL [R1+0x108], R3 ;  /* 0x0001080301007387 */ /* 0x0005e40000100800 */
[----:B--2---:R-:W-:Y:S02]  /*80f0*/  PRMT R3, R179, 0x7610, R3 ;  /* 0x00007610b3037816 */ /* 0x004fe40000000003 */
[----:B------:R-:W2:Y:S04]  /*8100*/  LDL.S16 R179, [R1+0x6c] ;  /* 0x00006c0001b37983 */ /* 0x000ea80000100600 */
[----:B------:R1:W-:Y:S02]  /*8110*/  STL [R1+0x104], R2 ;  /* 0x0001040201007387 */ /* 0x0003e40000100800 */
[----:B-1----:R-:W-:-:S02]  /*8120*/  PRMT R2, R3, 0x7610, R2 ;  /* 0x0000761003027816 */ /* 0x002fc40000000002 */
[----:B------:R1:W5:Y:S04]  /*8130*/  LDL.LU R3, [R1+0x108] ;  /* 0x0001080001037983 */ /* 0x0003680000300800 */
[----:B------:R2:W-:Y:S02]  /*8140*/  STL [R1+0x100], R0 ;  /* 0x0001000001007387 */ /* 0x0005e40000100800 */
[----:B--2---:R-:W-:Y:S02]  /*8150*/  PRMT R0, R179, 0x7610, R0 ;  /* 0x00007610b3007816 */ /* 0x004fe40000000000 */
[----:B------:R-:W2:Y:S01]  /*8160*/  LDL.S16 R179, [R1+0x6a] ;  /* 0x00006a0001b37983 */ /* 0x000ea20000100600 */
[----:B------:R-:W-:Y:S02]  /*8170*/  PRMT R176, R2, 0x7610, R176 ;  /* 0x0000761002b07816 */ /* 0x000fe400000000b0 */
[----:B------:R-:W-:Y:S01]  /*8180*/  PRMT R177, R0, 0x7610, R177 ;  /* 0x0000761000b17816 */ /* 0x000fe200000000b1 */
[----:B------:R1:W5:Y:S04]  /*8190*/  LDL.LU R2, [R1+0x104] ;  /* 0x0001040001027983 */ /* 0x0003680000300800 */
[----:B------:R1:W5:Y:S01]  /*81a0*/  LDL.LU R0, [R1+0x100] ;  /* 0x0001000001007983 */ /* 0x0003620000300800 */
[----:B------:R-:W-:Y:S01]  /*81b0*/  PRMT R209, R176, 0x7610, R209 ;  /* 0x00007610b0d17816 */ /* 0x000fe200000000d1 */
[----:B------:R-:W-:-:S04]  /*81c0*/  FFMA.FTZ R176, R210, R21, R22 ;  /* 0x00000015d2b07223 */ /* 0x000fc80000010016 */
[----:B------:R-:W-:-:S04]  /*81d0*/  FADD.FTZ R176, R252, -R176 ;  /* 0x800000b0fcb07221 */ /* 0x000fc80000010000 */
[----:B-----5:R-:W-:Y:S01]  /*81e0*/  FMUL.FTZ R176, R23, R176 ;  /* 0x000000b017b07220 */ /* 0x020fe20000410000 */
[----:B--2---:R-:W-:Y:S02]  /*81f0*/  PRMT R178, R179, 0x7610, R178 ;  /* 0x00007610b3b27816 */ /* 0x004fe400000000b2 */
[----:B------:R-:W2:Y:S01]  /*8200*/  LDL.S16 R179, [R1+0x6e] ;  /* 0x00006e0001b37983 */ /* 0x000ea20000100600 */
[----:B------:R-:W-:Y:S01]  /*8210*/  FMUL.FTZ R176, R176, R180 ;  /* 0x000000b4b0b07220 */ /* 0x000fe20000410000 */
[----:B------:R-:W-:Y:S02]  /*8220*/  PRMT R208, R177, 0x7610, R208 ;  /* 0x00007610b1d07816 */ /* 0x000fe400000000d0 */
[----:B------:R-:W-:Y:S01]  /*8230*/  LOP3.LUT P3, RZ, R5, 0xff, RZ, 0xc0, !PT ;  /* 0x000000ff05ff7812 */ /* 0x000fe2000786c0ff */
[----:B------:R-:W-:Y:S01]  /*8240*/  FMUL.FTZ R177, R176, UR14 ;  /* 0x0000000eb0b17c20 */ /* 0x000fe20008410000 */
[----:B------:R-:W-:Y:S01]  /*8250*/  HFMA2 R176, -RZ, RZ, 0, 0 ;  /* 0x00000000ffb07431 */ /* 0x000fe200000001ff */
[----:B------:R-:W-:-:S02]  /*8260*/  PRMT R192, R178, 0x7610, R192 ;  /* 0x00007610b2c07816 */ /* 0x000fc400000000c0 */
[----:B------:R-:W-:Y:S01]  /*8270*/  FMUL.FTZ R172, R172, R177 ;  /* 0x000000b1acac7220 */ /* 0x000fe20000410000 */
[----:B------:R-:W-:-:S04]  /*8280*/  PRMT R188, R209, 0x7610, R188 ;  /* 0x00007610d1bc7816 */ /* 0x000fc800000000bc */
[----:B------:R-:W-:-:S05]  /*8290*/  FSEL R172, R172, RZ, P3 ;  /* 0x000000ffacac7208 */ /* 0x000fca0001800000 */
[----:B------:R-:W-:Y:S01]  /*82a0*/  FADD.FTZ R172, R76, R172 ;  /* 0x000000ac4cac7221 */ /* 0x000fe20000010000 */
[----:B--2---:R-:W-:Y:S01]  /*82b0*/  @P3 HADD2.F32 R76, -RZ, R179.H0_H0 ;  /* 0x200000b3ff4c3230 */ /* 0x004fe20000004100 */
[----:B------:R-:W-:-:S04]  /*82c0*/  CS2R R178, SRZ ;  /* 0x0000000000b27805 */ /* 0x000fc8000001ff00 */
[----:B------:R-:W-:Y:S01]  /*82d0*/  @P3 FMUL.FTZ R176, R177, R76 ;  /* 0x0000004cb1b03220 */ /* 0x000fe20000410000 */
[----:B------:R-:W-:Y:S01]  /*82e0*/  FFMA.FTZ R76, R199, R21, R22 ;  /* 0x00000015c74c7223 */ /* 0x000fe20000010016 */
[----:B------:R-:W-:Y:S02]  /*82f0*/  LOP3.LUT P3, RZ, R5, 0xff00, RZ, 0xc0, !PT ;  /* 0x0000ff0005ff7812 */ /* 0x000fe4000786c0ff */
[----:B------:R-:W-:Y:S01]  /*8300*/  MOV R177, RZ ;  /* 0x000000ff00b17202 */ /* 0x000fe20000000f00 */
[----:B------:R-:W-:-:S04]  /*8310*/  FADD.FTZ R76, R243, -R76 ;  /* 0x8000004cf34c7221 */ /* 0x000fc80000010000 */
[----:B------:R-:W-:-:S04]  /*8320*/  FMUL.FTZ R76, R23, R76 ;  /* 0x0000004c174c7220 */ /* 0x000fc80000410000 */
[----:B------:R-:W-:-:S04]  /*8330*/  FMUL.FTZ R76, R76, R180 ;  /* 0x000000b44c4c7220 */ /* 0x000fc80000410000 */
[----:B------:R-:W-:-:S04]  /*8340*/  FMUL.FTZ R76, R76, UR14 ;  /* 0x0000000e4c4c7c20 */ /* 0x000fc80008410000 */
[----:B------:R-:W-:-:S05]  /*8350*/  FMUL.FTZ R173, R173, R76 ;  /* 0x0000004cadad7220 */ /* 0x000fca0000410000 */
[----:B------:R-:W-:-:S05]  /*8360*/  FSEL R173, R173, RZ, P3 ;  /* 0x000000ffadad7208 */ /* 0x000fca0001800000 */
[----:B------:R-:W-:Y:S01]  /*8370*/  FADD.FTZ R173, R77, R173 ;  /* 0x000000ad4dad7221 */ /* 0x000fe20000010000 */
[----:B------:R-:W-:-:S05]  /*8380*/  @P3 HADD2.F32 R77, -RZ, R208.H0_H0 ;  /* 0x200000d0ff4d3230 */ /* 0x000fca0000004100 */
        /* <DEDUP_REMOVED lines=22> */
[----:B-1----:R-:W-:-:S07]  /*84f0*/  @P3 FMUL.FTZ R179, R76, R77 ;  /* 0x0000004d4cb33220 */ /* 0x002fce0000410000 */
.L_x_21900:
[----:B------:R-:W-:Y:S05]  /*8500*/  BSYNC.RECONVERGENT B3 ;  /* 0x0000000000037941 */ /* 0x000fea0003800200 */
.L_x_21898:
        /* <DEDUP_REMOVED lines=9> */
.L_x_21897:
[----:B------:R-:W-:Y:S05]  /*85a0*/  BSYNC.RECONVERGENT B2 ;  /* 0x0000000000027941 */ /* 0x000fea0003800200 */
.L_x_21896:
        /* <DEDUP_REMOVED lines=13> */
[C---:B------:R-:W-:Y:S01]  /*8680*/  LOP3.LUT P2, RZ, R3.reuse, 0xff, RZ, 0xc0, !PT ;  /* 0x000000ff03ff7812 */ /* 0x040fe2000784c0ff */
        /* <DEDUP_REMOVED lines=49> */
.L_x_21904:
        /* <DEDUP_REMOVED lines=67> */
.L_x_21905:
[----:B------:R-:W-:Y:S05]  /*8dd0*/  BSYNC.RECONVERGENT B3 ;  /* 0x0000000000037941 */ /* 0x000fea0003800200 */
.L_x_21903:
        /* <DEDUP_REMOVED lines=9> */
.L_x_21902:
[----:B------:R-:W-:Y:S05]  /*8e70*/  BSYNC.RECONVERGENT B2 ;  /* 0x0000000000027941 */ /* 0x000fea0003800200 */
.L_x_21901:
        /* <DEDUP_REMOVED lines=17> */
[----:B------:R-:W-:Y:S01]  /*8f90*/  FMUL.FTZ R26, R172, R25 ;  /* 0x00000019ac1a7220 */ /* 0x000fe20000410000 */
[----:B------:R-:W-:-:S04]  /*8fa0*/  HFMA2 R172, -RZ, RZ, 0, 0 ;  /* 0x00000000ffac7431 */ /* 0x000fc800000001ff */
[----:B------:R-:W-:-:S05]  /*8fb0*/  FSEL R26, R26, RZ, P1 ;  /* 0x000000ff1a1a7208 */ /* 0x000fca0000800000 */
[----:B------:R-:W-:Y:S01]  /*8fc0*/  FADD.FTZ R68, R68, R26 ;  /* 0x0000001a44447221 */ /* 0x000fe20000010000 */
        /* <DEDUP_REMOVED lines=12> */
[----:B---3--:R-:W-:-:S05]  /*9090*/  @P1 HADD2.F32 R27, -RZ, R177.H0_H0 ;  /* 0x200000b1ff1b1230 */ /* 0x008fca0000004100 */
[----:B------:R-:W-:Y:S01]  /*90a0*/  @P1 FMUL.FTZ R173, R26, R27 ;  /* 0x0000001b1aad1220 */ /* 0x000fe20000410000 */
[-CC-:B------:R-:W-:Y:S01]  /*90b0*/  FFMA.FTZ R26, R183, R21.reuse, R22.reuse ;  /* 0x00000015b71a7223 */ /* 0x180fe20000010016 */
[----:B------:R-:W-:Y:S01]  /*90c0*/  LOP3.LUT P1, RZ, R0, 0xff0000, RZ, 0xc0, !PT ;  /* 0x00ff000000ff7812 */ /* 0x000fe2000782c0ff */
[----:B------:R-:W-:Y:S02]  /*90d0*/  FFMA.FTZ R21, R229, R21, R22 ;  /* 0x00000015e5157223 */ /* 0x000fe40000010016 */
[----:B------:R-:W-:Y:S02]  /*90e0*/  FADD.FTZ R26, R230, -R26 ;  /* 0x8000001ae61a7221 */ /* 0x000fe40000010000 */
[----:B------:R-:W-:Y:S02]  /*90f0*/  FADD.FTZ R21, R219, -R21 ;  /* 0x80000015db157221 */ /* 0x000fe40000010000 */
[----:B------:R-:W-:-:S04]  /*9100*/  FMUL.FTZ R26, R23, R26 ;  /* 0x0000001a171a7220 */ /* 0x000fc80000410000 */
[----:B------:R-:W-:Y:S02]  /*9110*/  FMUL.FTZ R27, R26, R180 ;  /* 0x000000b41a1b7220 */ /* 0x000fe40000410000 */
[----:B----4-:R-:W-:Y:S02]  /*9120*/  @P1 HADD2.F32 R176, -RZ, R176.H0_H0 ;  /* 0x200000b0ffb01230 */ /* 0x010fe40000004100 */
[----:B------:R-:W-:-:S04]  /*9130*/  FMUL.FTZ R27, R27, UR14 ;  /* 0x0000000e1b1b7c20 */ /* 0x000fc80008410000 */
[----:B------:R-:W-:-:S05]  /*9140*/  FMUL.FTZ R174, R174, R27 ;  /* 0x0000001baeae7220 */ /* 0x000fca0000410000 */
[----:B------:R-:W-:-:S05]  /*9150*/  FSEL R174, R174, RZ, P1 ;  /* 0x000000ffaeae7208 */ /* 0x000fca0000800000 */
[----:B------:R-:W-:Y:S01]  /*9160*/  FADD.FTZ R70, R70, R174 ;  /* 0x000000ae46467221 */ /* 0x000fe20000010000 */
[----:B------:R-:W-:Y:S02]  /*9170*/  HFMA2 R174, -RZ, RZ, 0, 0 ;  /* 0x00000000ffae7431 */ /* 0x000fe400000001ff */
[----:B------:R-:W-:Y:S01]  /*9180*/  @P1 FMUL.FTZ R174, R27, R176 ;  /* 0x000000b01bae1220 */ /* 0x000fe20000410000 */
[----:B------:R-:W-:Y:S01]  /*9190*/  FMUL.FTZ R27, R23, R21 ;  /* 0x00000015171b7220 */ /* 0x000fe20000410000 */
[----:B------:R-:W-:-:S03]  /*91a0*/  ISETP.GE.U32.AND P1, PT, R0, 0x1000000, PT ;  /* 0x010000000000780c */ /* 0x000fc60003f26070 */
        /* <DEDUP_REMOVED lines=11> */
.L_x_21908:
        /* <DEDUP_REMOVED lines=9> */
[----:B------:R-:W2:Y:S02]  /*92f0*/  LDL.S16 R176, [R1+0x1c] ;  /* 0x00001c0001b07983 */ /* 0x000ea40000100600 */
[----:B------:R-:W-:-:S02]  /*9300*/  PRMT R209, R3, 0x7610, R209 ;  /* 0x0000761003d17816 */ /* 0x000fc400000000d1 */
[----:B------:R3:W-:Y:S02]  /*9310*/  STL [R1+0x100], R2 ;  /* 0x0001000201007387 */ /* 0x0007e40000100800 */
[----:B---3--:R-:W-:Y:S02]  /*9320*/  PRMT R2, R4, 0x7610, R2 ;  /* 0x0000761004027816 */ /* 0x008fe40000000002 */
[----:B------:R1:W5:Y:S04]  /*9330*/  LDL.LU R4, [R1+0x108] ;  /* 0x0001080001047983 */ /* 0x0003680000300800 */
[----:B------:R1:W5:Y:S01]  /*9340*/  LDL.LU R3, [R1+0x104] ;  /* 0x0001040001037983 */ /* 0x0003620000300800 */
[----:B------:R-:W-:Y:S02]  /*9350*/  PRMT R177, R2, 0x7610, R177 ;  /* 0x0000761002b17816 */ /* 0x000fe400000000b1 */
[----:B--2---:R-:W-:-:S02]  /*9360*/  PRMT R208, R176, 0x7610, R208 ;  /* 0x00007610b0d07816 */ /* 0x004fc400000000d0 */
[----:B------:R-:W2:Y:S04]  /*9370*/  LDL.S16 R176, [R1+0x1a] ;  /* 0x00001a0001b07983 */ /* 0x000ea80000100600 */
[----:B------:R1:W5:Y:S01]  /*9380*/  LDL.LU R2, [R1+0x100] ;  /* 0x0001000001027983 */ /* 0x0003620000300800 */
[----:B------:R-:W-:Y:S02]  /*9390*/  LOP3.LUT P1, RZ, R0, 0xff, RZ, 0xc0, !PT ;  /* 0x000000ff00ff7812 */ /* 0x000fe4000782c0ff */
[----:B------:R-:W-:Y:S02]  /*93a0*/  PRMT R188, R208, 0x7610, R188 ;  /* 0x00007610d0bc7816 */ /* 0x000fe400000000bc */
[----:B------:R-:W-:-:S04]  /*93b0*/  PRMT R192, R209, 0x7610, R192 ;  /* 0x00007610d1c07816 */ /* 0x000fc800000000c0 */
[----:B------:R-:W-:-:S05]  /*93c0*/  PRMT R178, R192, 0x7610, R178 ;  /* 0x00007610c0b27816 */ /* 0x000fca00000000b2 */
[----:B------:R-:W-:Y:S01]  /*93d0*/  @P1 HADD2.F32 R177, -RZ, R177.H0_H0 ;  /* 0x200000b1ffb11230 */ /* 0x000fe20000004100 */
[----:B--2---:R-:W-:Y:S01]  /*93e0*/  PRMT R179, R176, 0x7610, R179 ;  /* 0x00007610b0b37816 */ /* 0x004fe200000000b3 */
[----:B------:R-:W-:-:S04]  /*93f0*/  FFMA.FTZ R176, R197, R21, R22 ;  /* 0x00000015c5b07223 */ /* 0x000fc80000010016 */
        /* <DEDUP_REMOVED lines=8> */
[----:B------:R-:W-:Y:S01]  /*9480*/  @P1 FMUL.FTZ R172, R176, R177 ;  /* 0x000000b1b0ac1220 */ /* 0x000fe20000410000 */
[----:B------:R-:W-:Y:S01]  /*9490*/  FFMA.FTZ R176, R194, R21, R22 ;  /* 0x00000015c2b07223 */ /* 0x000fe20000010016 */
[----:B------:R-:W-:-:S03]  /*94a0*/  LOP3.LUT P1, RZ, R0, 0xff00, RZ, 0xc0, !PT ;  /* 0x0000ff0000ff7812 */ /* 0x000fc6000782c0ff */
[----:B------:R-:W-:-:S04]  /*94b0*/  FADD.FTZ R176, R240, -R176 ;  /* 0x800000b0f0b07221 */ /* 0x000fc80000010000 */
[----:B------:R-:W-:-:S04]  /*94c0*/  FMUL.FTZ R176, R23, R176 ;  /* 0x000000b017b07220 */ /* 0x000fc80000410000 */
[----:B------:R-:W-:Y:S02]  /*94d0*/  FMUL.FTZ R176, R176, R180 ;  /* 0x000000b4b0b07220 */ /* 0x000fe40000410000 */
[----:B------:R-:W-:Y:S02]  /*94e0*/  @P1 HADD2.F32 R177, -RZ, R188.H0_H0 ;  /* 0x200000bcffb11230 */ /* 0x000fe40000004100 */
[----:B------:R-:W-:-:S04]  /*94f0*/  FMUL.FTZ R176, R176, UR14 ;  /* 0x0000000eb0b07c20 */ /* 0x000fc80008410000 */
[----:B------:R-:W-:-:S05]  /*9500*/  FMUL.FTZ R173, R173, R176 ;  /* 0x000000b0adad7220 */ /* 0x000fca0000410000 */
[----:B------:R-:W-:-:S05]  /*9510*/  FSEL R173, R173, RZ, P1 ;  /* 0x000000ffadad7208 */ /* 0x000fca0000800000 */
[----:B------:R-:W-:Y:S01]  /*9520*/  FADD.FTZ R69, R69, R173 ;  /* 0x000000ad45457221 */ /* 0x000fe20000010000 */
[----:B------:R-:W-:Y:S01]  /*9530*/  MOV R173, RZ ;  /* 0x000000ff00ad7202 */ /* 0x000fe20000000f00 */
[----:B------:R-:W-:Y:S01]  /*9540*/  @P1 FMUL.FTZ R173, R176, R177 ;  /* 0x000000b1b0ad1220 */ /* 0x000fe20000410000 */
[-CC-:B------:R-:W-:Y:S01]  /*9550*/  FFMA.FTZ R176, R183, R21.reuse, R22.reuse ;  /* 0x00000015b7b07223 */ /* 0x180fe20000010016 */
[----:B------:R-:W-:Y:S01]  /*9560*/  LOP3.LUT P1, RZ, R0, 0xff0000, RZ, 0xc0, !PT ;  /* 0x00ff000000ff7812 */ /* 0x000fe2000782c0ff */
[----:B------:R-:W-:Y:S02]  /*9570*/  FFMA.FTZ R21, R229, R21, R22 ;  /* 0x00000015e5157223 */ /* 0x000fe40000010016 */
[----:B------:R-:W-:Y:S02]  /*9580*/  FADD.FTZ R176, R230, -R176 ;  /* 0x800000b0e6b07221 */ /* 0x000fe40000010000 */
[----:B------:R-:W-:Y:S02]  /*9590*/  FADD.FTZ R21, R219, -R21 ;  /* 0x80000015db157221 */ /* 0x000fe40000010000 */
[----:B------:R-:W-:-:S02]  /*95a0*/  FMUL.FTZ R176, R23, R176 ;  /* 0x000000b017b07220 */ /* 0x000fc40000410000 */
[----:B------:R-:W-:Y:S02]  /*95b0*/  FMUL.FTZ R21, R23, R21 ;  /* 0x0000001517157220 */ /* 0x000fe40000410000 */
[-C--:B------:R-:W-:Y:S02]  /*95c0*/  FMUL.FTZ R176, R176, R180.reuse ;  /* 0x000000b4b0b07220 */ /* 0x080fe40000410000 */
[----:B------:R-:W-:Y:S02]  /*95d0*/  @P1 HADD2.F32 R177, -RZ, R179.H0_H0 ;  /* 0x200000b3ffb11230 */ /* 0x000fe40000004100 */
[----:B------:R-:W-:Y:S01]  /*95e0*/  FMUL.FTZ R21, R21, R180 ;  /* 0x000000b415157220 */ /* 0x000fe20000410000 */
[----:B------:R-:W-:-:S03]  /*95f0*/  FMUL.FTZ R176, R176, UR14 ;  /* 0x0000000eb0b07c20 */ /* 0x000fc60008410000 */
[----:B------:R-:W-:Y:S01]  /*9600*/  FMUL.FTZ R21, R21, UR14 ;  /* 0x0000000e15157c20 */ /* 0x000fe20008410000 */
[----:B------:R-:W-:-:S03]  /*9610*/  FMUL.FTZ R174, R174, R176 ;  /* 0x000000b0aeae7220 */ /* 0x000fc60000410000 */
[----:B------:R-:W-:Y:S01]  /*9620*/  FMUL.FTZ R22, R175, R21 ;  /* 0x00000015af167220 */ /* 0x000fe20000410000 */
[----:B------:R-:W-:Y:S02]  /*9630*/  MOV R175, RZ ;  /* 0x000000ff00af7202 */ /* 0x000fe40000000f00 */
[----:B------:R-:W-:-:S05]  /*9640*/  FSEL R174, R174, RZ, P1 ;  /* 0x000000ffaeae7208 */ /* 0x000fca0000800000 */
[----:B------:R-:W-:Y:S01]  /*9650*/  FADD.FTZ R70, R70, R174 ;  /* 0x000000ae46467221 */ /* 0x000fe20000010000 */
[----:B------:R-:W-:Y:S02]  /*9660*/  HFMA2 R174, -RZ, RZ, 0, 0 ;  /* 0x00000000ffae7431 */ /* 0x000fe400000001ff */
[----:B------:R-:W-:Y:S01]  /*9670*/  @P1 FMUL.FTZ R174, R176, R177 ;  /* 0x000000b1b0ae1220 */ /* 0x000fe20000410000 */
[----:B------:R-:W-:-:S04]  /*9680*/  ISETP.GE.U32.AND P1, PT, R0, 0x1000000, PT ;  /* 0x010000000000780c */ /* 0x000fc80003f26070 */
[----:B------:R-:W-:-:S09]  /*9690*/  FSEL R22, R22, RZ, P1 ;  /* 0x000000ff16167208 */ /* 0x000fd20000800000 */
[----:B------:R-:W-:-:S05]  /*96a0*/  @P1 HADD2.F32 R23, -RZ, R178.H0_H0 ;  /* 0x200000b2ff171230 */ /* 0x000fca0000004100 */
[----:B------:R-:W-:Y:S01]  /*96b0*/  @P1 FMUL.FTZ R175, R23, R21 ;  /* 0x0000001517af1220 */ /* 0x000fe20000410000 */
[----:B-1----:R-:W-:-:S07]  /*96c0*/  FADD.FTZ R21, R71, R22 ;  /* 0x0000001647157221 */ /* 0x002fce0000010000 */
.L_x_21909:
[----:B------:R-:W-:Y:S05]  /*96d0*/  BSYNC.RECONVERGENT B2 ;  /* 0x0000000000027941 */ /* 0x000fea0003800200 */
.L_x_21907:
[----:B------:R-:W1:Y:S01]  /*96e0*/  @P0 LDC.64 R22, c[0x0][0x478] ;  /* 0x00011e00ff160b82 */ /* 0x000e620000000a00 */
[----:B------:R-:W-:Y:S01]  /*96f0*/  MOV R71, R21 ;  /* 0x0000001500477202 */ /* 0x000fe20000000f00 */
[----:B-1----:R-:W-:-:S05]  /*9700*/  @P0 IMAD.WIDE.U32 R22, R18, 0x10, R22 ;  /* 0x0000001012160825 */ /* 0x002fca00078e0016 */
[----:B------:R1:W-:Y:S02]  /*9710*/  @P0 STG.E.128 desc[UR6][R22.64], R24 ;  /* 0x0000001816000986 */ /* 0x0003e4000c101d06 */
[----:B-1----:R-:W1:Y:S02]  /*9720*/  LDC.64 R22, c[0x0][0x468] ;  /* 0x00011a00ff167b82 */ /* 0x002e640000000a00 */
[----:B-1----:R-:W-:-:S05]  /*9730*/  IMAD.WIDE.U32 R22, R18, 0x10, R22 ;  /* 0x0000001012167825 */ /* 0x002fca00078e0016 */
[----:B------:R1:W-:Y:S01]  /*9740*/  STG.E.128 desc[UR6][R22.64], R172 ;  /* 0x000000ac16007986 */ /* 0x0003e2000c101d06 */
[----:B------:R-:W-:Y:S05]  /*9750*/  BRA `(.L_x_21906) ;  /* 0x0000005000207947 */ /* 0x000fea0003800000 */
.L_x_21860:
[----:B------:R-:W-:-:S04]  /*9760*/  UISETP.NE.U32.AND UP0, UPT, UR12, URZ, UPT ;  /* 0x000000ff0c00728c */ /* 0x000fc8000bf05070 */
[----:B------:R-:W-:-:S09]  /*9770*/  UISETP.NE.AND.EX UP0, UPT, UR13, URZ, UPT, UP0 ;  /* 0x000000ff0d00728c */ /* 0x000fd2000bf05300 */
[----:B------:R-:W-:Y:S05]  /*9780*/  BRA.U UP0, `(.L_x_21910) ;  /* 0x0000002500d07547 */ /* 0x000fea000b800000 */
[----:B------:R-:W-:Y:S04]  /*9790*/  BSSY.RECONVERGENT B2, `(.L_x_21911) ;  /* 0x000003d000027945 */ /* 0x000fe80003800200 */
[----:B------:R-:W-:Y:S05]  /*97a0*/  @!P5 BRA `(.L_x_21912) ;  /* 0x0000000000ecd947 */ /* 0x000fea0003800000 */
[----:B------:R-:W1:Y:S01]  /*97b0*/  LDC.64 R172, c[0x0][0x390] ;  /* 0x0000e400ffac7b82 */ /* 0x000e620000000a00 */
[----:B------:R-:W2:Y:S04]  /*97c0*/  LDL.S16 R177, [R1+0xa6] ;  /* 0x0000a60001b17983 */ /* 0x000ea80000100600 */
[----:B------:R-:W3:Y:S04]  /*97d0*/  LDL.S16 R188, [R1+0xa4] ;  /* 0x0000a40001bc7983 */ /* 0x000ee80000100600 */
[----:B------:R-:W4:Y:S04]  /*97e0*/  LDL.S16 R179, [R1+0xa2] ;  /* 0x0000a20001b37983 */ /* 0x000f280000100600 */
[----:B------:R-:W4:Y:S01]  /*97f0*/  LDL.S16 R178, [R1+0xa0] ;  /* 0x0000a00001b27983 */ /* 0x000f220000100600 */
[----:B-1----:R-:W-:-:S06]  /*9800*/  IMAD.WIDE.U32 R172, R18, 0x10, R172 ;  /* 0x0000001012ac7825 */ /* 0x002fcc00078e00ac */
[----:B------:R-:W3:Y:S01]  /*9810*/  LDG.E.128 R172, desc[UR6][R172.64] ;  /* 0x00000006acac7981 */ /* 0x000ee2000c1e1d00 */
[----:B------:R-:W-:Y:S01]  /*9820*/  FFMA.FTZ R176, R184, R21, R22 ;  /* 0x00000015b8b07223 */ /* 0x000fe20000010016 */
[----:B------:R-:W-:-:S03]  /*9830*/  LOP3.LUT P5, RZ, R17, 0xff, RZ, 0xc0, !PT ;  /* 0x000000ff11ff7812 */ /* 0x000fc600078ac0ff */
[----:B------:R-:W-:-:S04]  /*9840*/  FADD.FTZ R176, R217, -R176 ;  /* 0x800000b0d9b07221 */ /* 0x000fc80000010000 */
[----:B-----5:R-:W-:-:S04]  /*9850*/  FFMA.FTZ R176, R23, R176, R64 ;  /* 0x000000b017b07223 */ /* 0x020fc80000010040 */
[----:B------:R-:W-:-:S04]  /*9860*/  FMUL.FTZ R176, R176, R180 ;  /* 0x000000b4b0b07220 */ /* 0x000fc80000410000 */
[----:B------:R-:W-:Y:S01]  /*9870*/  FMUL.FTZ R176, R176, UR14 ;  /* 0x0000000eb0b07c20 */ /* 0x000fe20008410000 */
[----:B--2---:R-:W-:-:S03]  /*9880*/  @P5 HADD2.F32 R177, -RZ, R177.H0_H0 ;  /* 0x200000b1ffb15230 */ /* 0x004fc60000004100 */
[----:B---3--:R-:W-:-:S05]  /*9890*/  FMUL.FTZ R172, R172, R176 ;  /* 0x000000b0acac7220 */ /* 0x008fca0000410000 */
[----:B------:R-:W-:-:S05]  /*98a0*/  FSEL R172, R172, RZ, P5 ;  /* 0x000000ffacac7208 */ /* 0x000fca0002800000 */
[----:B------:R-:W-:Y:S01]  /*98b0*/  FADD.FTZ R104, R104, R172 ;  /* 0x000000ac68687221 */ /* 0x000fe20000010000 */
[----:B------:R-:W-:Y:S02]  /*98c0*/  HFMA2 R172, -RZ, RZ, 0, 0 ;  /* 0x00000000ffac7431 */ /* 0x000fe400000001ff */
[----:B------:R-:W-:Y:S01]  /*98d0*/  @P5 FMUL.FTZ R172, R177, R176 ;  /* 0x000000b0b1ac5220 */ /* 0x000fe20000410000 */
[----:B------:R-:W-:-:S04]  /*98e0*/  FFMA.FTZ R176, R215, R21, R22 ;  /* 0x00000015d7b07223 */ /* 0x000fc80000010016 */
[----:B------:R-:W-:-:S04]  /*98f0*/  FADD.FTZ R176, R250, -R176 ;  /* 0x800000b0fab07221 */ /* 0x000fc80000010000 */
[----:B------:R-:W-:Y:S01]  /*9900*/  FFMA.FTZ R176, R23, R176, R65 ;  /* 0x000000b017b07223 */ /* 0x000fe20000010041 */
[----:B------:R-:W-:-:S03]  /*9910*/  LOP3.LUT P5, RZ, R17, 0xff00, RZ, 0xc0, !PT ;  /* 0x0000ff0011ff7812 */ /* 0x000fc600078ac0ff */
[----:B------:R-:W-:-:S04]  /*9920*/  FMUL.FTZ R176, R176, R180 ;  /* 0x000000b4b0b07220 */ /* 0x000fc80000410000 */
[----:B------:R-:W-:-:S04]  /*9930*/  FMUL.FTZ R176, R176, UR14 ;  /* 0x0000000eb0b07c20 */ /* 0x000fc80008410000 */
[----:B------:R-:W-:Y:S02]  /*9940*/  FMUL.FTZ R173, R173, R176 ;  /* 0x000000b0adad7220 */ /* 0x000fe40000410000 */
[----:B------:R-:W-:-:S03]  /*9950*/  @P5 HADD2.F32 R177, -RZ, R188.H0_H0 ;  /* 0x200000bcffb15230 */ /* 0x000fc60000004100 */
[----:B------:R-:W-:-:S05]  /*9960*/  FSEL R173, R173, RZ, P5 ;  /* 0x000000ffadad7208 */ /* 0x000fca0002800000 */
[----:B------:R-:W-:Y:S01]  /*9970*/  FADD.FTZ R105, R105, R173 ;  /* 0x000000ad69697221 */ /* 0x000fe20000010000 */
[----:B------:R-:W-:Y:S01]  /*9980*/  MOV R173, RZ ;  /* 0x000000ff00ad7202 */ /* 0x000fe20000000f00 */
[----:B------:R-:W-:Y:S01]  /*9990*/  @P5 FMUL.FTZ R173, R177, R176 ;  /* 0x000000b0b1ad5220 */ /* 0x000fe20000410000 */
[----:B------:R-:W-:-:S04]  /*99a0*/  FFMA.FTZ R176, R196, R21, R22 ;  /* 0x00000015c4b07223 */ /* 0x000fc80000010016 */
[----:B------:R-:W-:-:S04]  /*99b0*/  FADD.FTZ R176, R239, -R176 ;  /* 0x800000b0efb07221 */ /* 0x000fc80000010000 */
[----:B------:R-:W-:-:S04]  /*99c0*/  FFMA.FTZ R176, R23, R176, R66 ;  /* 0x000000b017b07223 */ /* 0x000fc80000010042 */
[----:B------:R-:W-:Y:S01]  /*99d0*/  FMUL.FTZ R176, R176, R180 ;  /* 0x000000b4b0b07220 */ /* 0x000fe20000410000 */
[----:B------:R-:W-:-:S03]  /*99e0*/  LOP3.LUT P5, RZ, R17, 0xff0000, RZ, 0xc0, !PT ;  /* 0x00ff000011ff7812 */ /* 0x000fc600078ac0ff */
[----:B------:R-:W-:-:S04]  /*99f0*/  FMUL.FTZ R176, R176, UR14 ;  /* 0x0000000eb0b07c20 */ /* 0x000fc80008410000 */
[----:B------:R-:W-:-:S05]  /*9a00*/  FMUL.FTZ R174, R174, R176 ;  /* 0x000000b0aeae7220 */ /* 0x000fca0000410000 */
[----:B------:R-:W-:Y:S01]  /*9a10*/  FSEL R174, R174, RZ, P5 ;  /* 0x000000ffaeae7208 */ /* 0x000fe20002800000 */
[----:B----4-:R-:W-:-:S04]  /*9a20*/  @P5 HADD2.F32 R177, -RZ, R179.H0_H0 ;  /* 0x200000b3ffb15230 */ /* 0x010fc80000004100 */
[----:B------:R-:W-:Y:S01]  /*9a30*/  FADD.FTZ R106, R106, R174 ;  /* 0x000000ae6a6a7221 */ /* 0x000fe20000010000 */
[----:B------:R-:W-:Y:S02]  /*9a40*/  HFMA2 R174, -RZ, RZ, 0, 0 ;  /* 0x00000000ffae7431 */ /* 0x000fe400000001ff */
[----:B------:R-:W-:Y:S01]  /*9a50*/  @P5 FMUL.FTZ R174, R177, R176 ;  /* 0x000000b0b1ae5220 */ /* 0x000fe20000410000 */
[----:B------:R-:W-:-:S04]  /*9a60*/  FFMA.FTZ R176, R182, R21, R22 ;  /* 0x00000015b6b07223 */ /* 0x000fc80000010016 */
[----:B------:R-:W-:-:S04]  /*9a70*/  FADD.FTZ R176, R228, -R176 ;  /* 0x800000b0e4b07221 */ /* 0x000fc80000010000 */
[----:B------:R-:W-:Y:S01]  /*9a80*/  FFMA.FTZ R176, R23, R176, R67 ;  /* 0x000000b017b07223 */ /* 0x000fe20000010043 */
[----:B------:R-:W-:-:S03]  /*9a90*/  ISETP.GE.U32.AND P5, PT, R17, 0x1000000, PT ;  /* 0x010000001100780c */ /* 0x000fc60003fa6070 */
[----:B------:R-:W-:-:S04]  /*9aa0*/  FMUL.FTZ R176, R176, R180 ;  /* 0x000000b4b0b07220 */ /* 0x000fc80000410000 */
[----:B------:R-:W-:-:S04]  /*9ab0*/  FMUL.FTZ R176, R176, UR14 ;  /* 0x0000000eb0b07c20 */ /* 0x000fc80008410000 */
[----:B------:R-:W-:Y:S02]  /*9ac0*/  FMUL.FTZ R175, R175, R176 ;  /* 0x000000b0afaf7220 */ /* 0x000fe40000410000 */
[----:B------:R-:W-:-:S03]  /*9ad0*/  @P5 HADD2.F32 R177, -RZ, R178.H0_H0 ;  /* 0x200000b2ffb15230 */ /* 0x000fc60000004100 */
[----:B------:R-:W-:-:S05]  /*9ae0*/  FSEL R175, R175, RZ, P5 ;  /* 0x000000ffafaf7208 */ /* 0x000fca0002800000 */
[----:B------:R-:W-:Y:S01]  /*9af0*/  FADD.FTZ R107, R107, R175 ;  /* 0x000000af6b6b7221 */ /* 0x000fe20000010000 */
[----:B------:R-:W-:Y:S01]  /*9b00*/  MOV R175, RZ ;  /* 0x000000ff00af7202 */ /* 0x000fe20000000f00 */
[----:B------:R-:W-:Y:S02]  /*9b10*/  @P5 FMUL.FTZ R175, R177, R176 ;  /* 0x000000b0b1af5220 */ /* 0x000fe40000410000 */
[----:B------:R-:W1:Y:S02]  /*9b20*/  LDC.64 R176, c[0x0][0x468] ;  /* 0x00011a00ffb07b82 */ /* 0x000e640000000a00 */
[----:B-1----:R-:W-:-:S05]  /*9b30*/  IMAD.WIDE.U32 R176, R18, 0x10, R176 ;  /* 0x0000001012b07825 */ /* 0x002fca00078e00b0 */
[----:B------:R1:W-:Y:S01]  /*9b40*/  STG.E.128 desc[UR6][R176.64], R172 ;  /* 0x000000acb0007986 */ /* 0x0003e2000c101d06 */
[----:B------:R-:W-:-:S07]  /*9b50*/  IADD3 R18, PT, PT, R18, 0x20, RZ ;  /* 0x0000002012127810 */ /* 0x000fce0007ffe0ff */
.L_x_21912:
[----:B------:R-:W-:Y:S05]  /*9b60*/  BSYNC.RECONVERGENT B2 ;  /* 0x0000000000027941 */ /* 0x000fea0003800200 */
.L_x_21911:
[----:B------:R-:W-:Y:S01]  /*9b70*/  LOP3.LUT P5, RZ, R19, 0x2, RZ, 0xc0, !PT ;  /* 0x0000000213ff7812 */ /* 0x000fe200078ac0ff */
[----:B------:R-:W-:-:S12]  /*9b80*/  BSSY.RECONVERGENT B2, `(.L_x_21913) ;  /* 0x000003e000027945 */ /* 0x000fd80003800200 */
[----:B------:R-:W-:Y:S05]  /*9b90*/  @!P5 BRA `(.L_x_21914) ;  /* 0x0000000000f0d947 */ /* 0x000fea0003800000 */
[----:B------:R-:W2:Y:S01]  /*9ba0*/  LDL R178, [R1+0x14] ;  /* 0x0000140001b27983 */ /* 0x000ea20000100800 */
[----:B-1----:R-:W1:Y:S03]  /*9bb0*/  LDC.64 R172, c[0x0][0x390] ;  /* 0x0000e400ffac7b82 */ /* 0x002e660000000a00 */
[----:B------:R-:W3:Y:S04]  /*9bc0*/  LDL.S16 R177, [R1+0x9e] ;  /* 0x00009e0001b17983 */ /* 0x000ee80000100600 */
[----:B------:R-:W4:Y:S04]  /*9bd0*/  LDL.S16 R188, [R1+0x9c] ;  /* 0x00009c0001bc7983 */ /* 0x000f280000100600 */
[----:B------:R-:W4:Y:S01]  /*9be0*/  LDL.S16 R179, [R1+0x9a] ;  /* 0x00009a0001b37983 */ /* 0x000f220000100600 */
[----:B-1----:R-:W-:-:S06]  /*9bf0*/  IMAD.WIDE.U32 R172, R18, 0x10, R172 ;  /* 0x0000001012ac7825 */ /* 0x002fcc00078e00ac */
[----:B------:R-:W4:Y:S01]  /*9c00*/  LDG.E.128 R172, desc[UR6][R172.64] ;  /* 0x00000006acac7981 */ /* 0x000f22000c1e1d00 */
[----:B------:R-:W-:Y:S01]  /*9c10*/  FFMA.FTZ R176, R216, R21, R22 ;  /* 0x00000015d8b07223 */ /* 0x000fe20000010016 */
[----:B------:R-:W-:-:S03]  /*9c20*/  LOP3.LUT P5, RZ, R16, 0xff, RZ, 0xc0, !PT ;  /* 0x000000ff10ff7812 */ /* 0x000fc600078ac0ff */
[----:B--2---:R-:W-:Y:S02]  /*9c30*/  FADD.FTZ R176, R178, -R176 ;  /* 0x800000b0b2b07221 */ /* 0x004fe40000010000 */
[----:B------:R-:W2:Y:S02]  /*9c40*/  LDL.S16 R178, [R1+0x98] ;  /* 0x0000980001b27983 */ /* 0x000ea40000100600 */
[----:B-----5:R-:W-:-:S04]  /*9c50*/  FFMA.FTZ R176, R23, R176, R60 ;  /* 0x000000b017b07223 */ /* 0x020fc8000001003c */
[----:B------:R-:W-:-:S04]  /*9c60*/  FMUL.FTZ R176, R176, R180 ;  /* 0x000000b4b0b07220 */ /* 0x000fc80000410000 */
[----:B------:R-:W-:Y:S01]  /*9c70*/  FMUL.FTZ R176, R176, UR14 ;  /* 0x0000000eb0b07c20 */ /* 0x000fe20008410000 */
[----:B---3--:R-:W-:-:S03]  /*9c80*/  @P5 HADD2.F32 R177, -RZ, R177.H0_H0 ;  /* 0x200000b1ffb15230 */ /* 0x008fc60000004100 */
[----:B----4-:R-:W-:-:S05]  /*9c90*/  FMUL.FTZ R172, R172, R176 ;  /* 0x000000b0acac7220 */ /* 0x010fca0000410000 */
        /* <DEDUP_REMOVED lines=24> */
[----:B------:R-:W-:-:S04]  /*9e20*/  @P5 HADD2.F32 R177, -RZ, R179.H0_H0 ;  /* 0x200000b3ffb15230 */ /* 0x000fc80000004100 */
        /* <DEDUP_REMOVED lines=9> */
[----:B------:R-:W-:-:S05]  /*9ec0*/  FMUL.FTZ R175, R175, R176 ;  /* 0x000000b0afaf7220 */ /* 0x000fca0000410000 */
[----:B------:R-:W-:-:S05]  /*9ed0*/  FSEL R175, R175, RZ, P5 ;  /* 0x000000ffafaf7208 */ /* 0x000fca0002800000 */
[----:B------:R-:W-:Y:S01]  /*9ee0*/  FADD.FTZ R103, R103, R175 ;  /* 0x000000af67677221 */ /* 0x000fe20000010000 */
[----:B------:R-:W-:Y:S01]  /*9ef0*/  MOV R175, RZ ;  /* 0x000000ff00af7202 */ /* 0x000fe20000000f00 */
[----:B--2---:R-:W-:-:S05]  /*9f00*/  @P5 HADD2.F32 R177, -RZ, R178.H0_H0 ;  /* 0x200000b2ffb15230 */ /* 0x004fca0000004100 */
[----:B------:R-:W-:Y:S02]  /*9f10*/  @P5 FMUL.FTZ R175, R177, R176 ;  /* 0x000000b0b1af5220 */ /* 0x000fe40000410000 */
[----:B------:R-:W1:Y:S02]  /*9f20*/  LDC.64 R176, c[0x0][0x468] ;  /* 0x00011a00ffb07b82 */ /* 0x000e640000000a00 */
[----:B-1----:R-:W-:-:S05]  /*9f30*/  IMAD.WIDE.U32 R176, R18, 0x10, R176 ;  /* 0x0000001012b07825 */ /* 0x002fca00078e00b0 */
[----:B------:R2:W-:Y:S01]  /*9f40*/  STG.E.128 desc[UR6][R176.64], R172 ;  /* 0x000000acb0007986 */ /* 0x0005e2000c101d06 */
[----:B------:R-:W-:-:S07]  /*9f50*/  IADD3 R18, PT, PT, R18, 0x20, RZ ;  /* 0x0000002012127810 */ /* 0x000fce0007ffe0ff */
.L_x_21914:
[----:B------:R-:W-:Y:S05]  /*9f60*/  BSYNC.RECONVERGENT B2 ;  /* 0x0000000000027941 */ /* 0x000fea0003800200 */
.L_x_21913:
[----:B------:R-:W-:Y:S01]  /*9f70*/  LOP3.LUT P5, RZ, R19, 0x4, RZ, 0xc0, !PT ;  /* 0x0000000413ff7812 */ /* 0x000fe200078ac0ff */
[----:B------:R-:W-:-:S12]  /*9f80*/  BSSY.RECONVERGENT B2, `(.L_x_21915) ;  /* 0x000003e000027945 */ /* 0x000fd80003800200 */
[----:B------:R-:W-:Y:S05]  /*9f90*/  @!P5 BRA `(.L_x_21916) ;  /* 0x0000000000f0d947 */ /* 0x000fea0003800000 */
[----:B------:R-:W3:Y:S01]  /*9fa0*/  LDL R178, [R1+0x10] ;  /* 0x0000100001b27983 */ /* 0x000ee20000100800 */
[----:B-12---:R-:W1:Y:S03]  /*9fb0*/  LDC.64 R172, c[0x0][0x390] ;  /* 0x0000e400ffac7b82 */ /* 0x006e660000000a00 */
[----:B------:R-:W2:Y:S04]  /*9fc0*/  LDL.S16 R177, [R1+0x96] ;  /* 0x0000960001b17983 */ /* 0x000ea80000100600 */
[----:B------:R-:W4:Y:S04]  /*9fd0*/  LDL.S16 R188, [R1+0x94] ;  /* 0x0000940001bc7983 */ /* 0x000f280000100600 */
[----:B------:R-:W4:Y:S01]  /*9fe0*/  LDL.S16 R179, [R1+0x92] ;  /* 0x0000920001b37983 */ /* 0x000f220000100600 */
[----:B-1----:R-:W-:-:S06]  /*9ff0*/  IMAD.WIDE.U32 R172, R18, 0x10, R172 ;  /* 0x0000001012ac7825 */ /* 0x002fcc00078e00ac */
[----:B------:R-:W4:Y:S01]  /*a000*/  LDG.E.128 R172, desc[UR6][R172.64] ;  /* 0x00000006acac7981 */ /* 0x000f22000c1e1d00 */
[----:B------:R-:W-:Y:S01]  /*a010*/  FFMA.FTZ R176, R214, R21, R22 ;  /* 0x00000015d6b07223 */ /* 0x000fe20000010016 */
[----:B------:R-:W-:-:S03]  /*a020*/  LOP3.LUT P5, RZ, R15, 0xff, RZ, 0xc0, !PT ;  /* 0x000000ff0fff7812 */ /* 0x000fc600078ac0ff */
[----:B---3--:R-:W-:Y:S02]  /*a030*/  FADD.FTZ R176, R178, -R176 ;  /* 0x800000b0b2b07221 */ /* 0x008fe40000010000 */
[----:B------:R-:W3:Y:S02]  /*a040*/  LDL.S16 R178, [R1+0x90] ;  /* 0x0000900001b27983 */ /* 0x000ee40000100600 */
[----:B-----5:R-:W-:-:S04]  /*a050*/  FFMA.FTZ R176, R23, R176, R56 ;  /* 0x000000b017b07223 */ /* 0x020fc80000010038 */
[----:B------:R-:W-:-:S04]  /*a060*/  FMUL.FTZ R176, R176, R180 ;  /* 0x000000b4b0b07220 */ /* 0x000fc80000410000 */
[----:B------:R-:W-:Y:S01]  /*a070*/  FMUL.FTZ R176, R176, UR14 ;  /* 0x0000000eb0b07c20 */ /* 0x000fe20008410000 */
[----:B--2---:R-:W-:-:S03]  /*a080*/  @P5 HADD2.F32 R177, -RZ, R177.H0_H0 ;  /* 0x200000b1ffb15230 */ /* 0x004fc60000004100 */
        /* <DEDUP_REMOVED lines=39> */
[----:B---3--:R-:W-:-:S05]  /*a300*/  @P5 HADD2.F32 R177, -RZ, R178.H0_H0 ;  /* 0x200000b2ffb15230 */ /* 0x008fca0000004100 */
[----:B------:R-:W-:Y:S02]  /*a310*/  @P5 FMUL.FTZ R175, R177, R176 ;  /* 0x000000b0b1af5220 */ /* 0x000fe40000410000 */
[----:B------:R-:W1:Y:S02]  /*a320*/  LDC.64 R176, c[0x0][0x468] ;  /* 0x00011a00ffb07b82 */ /* 0x000e640000000a00 */
[----:B-1----:R-:W-:-:S05]  /*a330*/  IMAD.WIDE.U32 R176, R18, 0x10, R176 ;  /* 0x0000001012b07825 */ /* 0x002fca00078e00b0 */
[----:B------:R3:W-:Y:S01]  /*a340*/  STG.E.128 desc[UR6][R176.64], R172 ;  /* 0x000000acb0007986 */ /* 0x0007e2000c101d06 */
[----:B------:R-:W-:-:S07]  /*a350*/  IADD3 R18, PT, PT, R18, 0x20, RZ ;  /* 0x0000002012127810 */ /* 0x000fce0007ffe0ff */
.L_x_21916:
[----:B------:R-:W-:Y:S05]  /*a360*/  BSYNC.RECONVERGENT B2 ;  /* 0x0000000000027941 */ /* 0x000fea0003800200 */
.L_x_21915:
[----:B------:R-:W-:Y:S01]  /*a370*/  LOP3.LUT P5, RZ, R19, 0x8, RZ, 0xc0, !PT ;  /* 0x0000000813ff7812 */ /* 0x000fe200078ac0ff */
[----:B------:R-:W-:-:S12]  /*a380*/  BSSY.RECONVERGENT B2, `(.L_x_21917) ;  /* 0x000003e000027945 */ /* 0x000fd80003800200 */
[----:B------:R-:W-:Y:S05]  /*a390*/  @!P5 BRA `(.L_x_21918) ;  /* 0x0000000000f0d947 */ /* 0x000fea0003800000 */
[----:B------:R-:W4:Y:S01]  /*a3a0*/  LDL R178, [R1+0xc] ;  /* 0x00000c0001b27983 */ /* 0x000f220000100800 */
[----:B-123--:R-:W1:Y:S03]  /*a3b0*/  LDC.64 R172, c[0x0][0x390] ;  /* 0x0000e400ffac7b82 */ /* 0x00ee660000000a00 */
[----:B------:R-:W2:Y:S04]  /*a3c0*/  LDL.S16 R177, [R1+0x8e] ;  /* 0x00008e0001b17983 */ /* 0x000ea80000100600 */
[----:B------:R-:W3:Y:S04]  /*a3d0*/  LDL.S16 R188, [R1+0x8c] ;  /* 0x00008c0001bc7983 */ /* 0x000ee80000100600 */
[----:B------:R-:W3:Y:S01]  /*a3e0*/  LDL.S16 R179, [R1+0x8a] ;  /* 0x00008a0001b37983 */ /* 0x000ee20000100600 */
[----:B-1----:R-:W-:-:S06]  /*a3f0*/  IMAD.WIDE.U32 R172, R18, 0x10, R172 ;  /* 0x0000001012ac7825 */ /* 0x002fcc00078e00ac */
[----:B------:R-:W3:Y:S01]  /*a400*/  LDG.E.128 R172, desc[UR6][R172.64] ;  /* 0x00000006acac7981 */ /* 0x000ee2000c1e1d00 */
[----:B------:R-:W-:Y:S01]  /*a410*/  FFMA.FTZ R176, R207, R21, R22 ;  /* 0x00000015cfb07223 */ /* 0x000fe20000010016 */
[----:B------:R-:W-:-:S03]  /*a420*/  LOP3.LUT P5, RZ, R13, 0xff, RZ, 0xc0, !PT ;  /* 0x000000ff0dff7812 */ /* 0x000fc600078ac0ff */
[----:B----4-:R-:W-:Y:S02]  /*a430*/  FADD.FTZ R176, R178, -R176 ;  /* 0x800000b0b2b07221 */ /* 0x010fe40000010000 */
[----:B------:R-:W4:Y:S02]  /*a440*/  LDL.S16 R178, [R1+0x88] ;  /* 0x0000880001b27983 */ /* 0x000f240000100600 */
        /* <DEDUP_REMOVED lines=43> */
[----:B----4-:R-:W-:-:S05]  /*a700*/  @P5 HADD2.F32 R177, -RZ, R178.H0_H0 ;  /* 0x200000b2ffb15230 */ /* 0x010fca0000004100 */
[----:B------:R-:W-:Y:S02]  /*a710*/  @P5 FMUL.FTZ R175, R177, R176 ;  /* 0x000000b0b1af5220 */ /* 0x000fe40000410000 */
[----:B------:R-:W1:Y:S02]  /*a720*/  LDC.64 R176, c[0x0][0x468] ;  /* 0x00011a00ffb07b82 */ /* 0x000e640000000a00 */
[----:B-1----:R-:W-:-:S05]  /*a730*/  IMAD.WIDE.U32 R176, R18, 0x10, R176 ;  /* 0x0000001012b07825 */ /* 0x002fca00078e00b0 */
[----:B------:R4:W-:Y:S01]  /*a740*/  STG.E.128 desc[UR6][R176.64], R172 ;  /* 0x000000acb0007986 */ /* 0x0009e2000c101d06 */
[----:B------:R-:W-:-:S07]  /*a750*/  IADD3 R18, PT, PT, R18, 0x20, RZ ;  /* 0x0000002012127810 */ /* 0x000fce0007ffe0ff */
.L_x_21918:
[----:B------:R-:W-:Y:S05]  /*a760*/  BSYNC.RECONVERGENT B2 ;  /* 0x0000000000027941 */ /* 0x000fea0003800200 */
.L_x_21917:
[----:B------:R-:W-:Y:S01]  /*a770*/  LOP3.LUT P5, RZ, R19, 0x20, RZ, 0xc0, !PT ;  /* 0x0000002013ff7812 */ /* 0x000fe200078ac0ff */
[----:B------:R-:W-:-:S12]  /*a780*/  BSSY.RECONVERGENT B2, `(.L_x_21919) ;  /* 0x000003e000027945 */ /* 0x000fd80003800200 */
[----:B------:R-:W-:Y:S05]  /*a790*/  @!P5 BRA `(.L_x_21920) ;  /* 0x0000000000f0d947 */ /* 0x000fea0003800000 */
[----:B------:R-:W2:Y:S02]  /*a7a0*/  LDL R178, [R1+0x8] ;  /* 0x0000080001b27983 */ /* 0x000ea40000100800 */
[----:B-1234-:R-:W1:Y:S02]  /*a7b0*/  LDC.64 R172, c[0x0][0x390] ;  /* 0x0000e400ffac7b82 */ /* 0x01ee640000000a00 */
[----:B------:R-:W2:Y:S04]  /*a7c0*/  LDL.S16 R177, [R1+0x86] ;  /* 0x0000860001b17983 */ /* 0x000ea80000100600 */
[----:B------:R-:W3:Y:S04]  /*a7d0*/  LDL.S16 R188, [R1+0x84] ;  /* 0x0000840001bc7983 */ /* 0x000ee80000100600 */
[----:B------:R-:W4:Y:S01]  /*a7e0*/  LDL.S16 R179, [R1+0x82] ;  /* 0x0000820001b37983 */ /* 0x000f220000100600 */
[----:B-1----:R-:W-:-:S06]  /*a7f0*/  IMAD.WIDE.U32 R172, R18, 0x10, R172 ;  /* 0x0000001012ac7825 */ /* 0x002fcc00078e00ac */
[----:B------:R-:W3:Y:S01]  /*a800*/  LDG.E.128 R172, desc[UR6][R172.64] ;  /* 0x00000006acac7981 */ /* 0x000ee2000c1e1d00 */
[----:B------:R-:W-:Y:S01]  /*a810*/  FFMA.FTZ R176, R213, R21, R22 ;  /* 0x00000015d5b07223 */ /* 0x000fe20000010016 */
[----:B------:R-:W-:-:S03]  /*a820*/  LOP3.LUT P5, RZ, R11, 0xff, RZ, 0xc0, !PT ;  /* 0x000000ff0bff7812 */ /* 0x000fc600078ac0ff */
[----:B------:R-:W-:Y:S02]  /*a830*/  FADD.FTZ R176, R178, -R176 ;  /* 0x800000b0b2b07221 */ /* 0x000fe40000010000 */
        /* <DEDUP_REMOVED lines=44> */
[----:B------:R-:W-:-:S05]  /*ab00*/  @P5 HADD2.F32 R177, -RZ, R178.H0_H0 ;  /* 0x200000b2ffb15230 */ /* 0x000fca0000004100 */
[----:B------:R-:W-:Y:S02]  /*ab10*/  @P5 FMUL.FTZ R175, R177, R176 ;  /* 0x000000b0b1af5220 */ /* 0x000fe40000410000 */
[----:B------:R-:W1:Y:S02]  /*ab20*/  LDC.64 R176, c[0x0][0x468] ;  /* 0x00011a00ffb07b82 */ /* 0x000e640000000a00 */
[----:B-1----:R-:W-:-:S05]  /*ab30*/  IMAD.WIDE.U32 R176, R18, 0x10, R176 ;  /* 0x0000001012b07825 */ /* 0x002fca00078e00b0 */
[----:B------:R1:W-:Y:S01]  /*ab40*/  STG.E.128 desc[UR6][R176.64], R172 ;  /* 0x000000acb0007986 */ /* 0x0003e2000c101d06 */
[----:B------:R-:W-:-:S07]  /*ab50*/  IADD3 R18, PT, PT, R18, 0x20, RZ ;  /* 0x0000002012127810 */ /* 0x000fce0007ffe0ff */
.L_x_21920:
[----:B------:R-:W-:Y:S05]  /*ab60*/  BSYNC.RECONVERGENT B2 ;  /* 0x0000000000027941 */ /* 0x000fea0003800200 */
.L_x_21919:
[----:B------:R-:W-:Y:S04]  /*ab70*/  BSSY.RECONVERGENT B2, `(.L_x_21921) ;  /* 0x000003e000027945 */ /* 0x000fe80003800200 */
        /* <DEDUP_REMOVED lines=61> */
.L_x_21922:
[----:B------:R-:W-:Y:S05]  /*af50*/  BSYNC.RECONVERGENT B2 ;  /* 0x0000000000027941 */ /* 0x000fea0003800200 */
.L_x_21921:
[----:B------:R-:W-:Y:S04]  /*af60*/  BSSY.RECONVERGENT B2, `(.L_x_21923) ;  /* 0x000003e000027945 */ /* 0x000fe80003800200 */
[----:B------:R-:W-:Y:S05]  /*af70*/  @!P3 BRA `(.L_x_21924) ;  /* 0x0000000000f0b947 */ /* 0x000fea0003800000 */
[----:B------:R-:W2:Y:S02]  /*af80*/  LDL R178, [R1] ;  /* 0x0000000001b27983 */ /* 0x000ea40000100800 */
        /* <DEDUP_REMOVED lines=59> */
.L_x_21924:
[----:B------:R-:W-:Y:S05]  /*b340*/  BSYNC.RECONVERGENT B2 ;  /* 0x0000000000027941 */ /* 0x000fea0003800200 */
.L_x_21923:
[----:B------:R-:W-:Y:S04]  /*b350*/  BSSY.RECONVERGENT B2, `(.L_x_21925) ;  /* 0x000003d000027945 */ /* 0x000fe80003800200 */
[----:B------:R-:W-:Y:S05]  /*b360*/  @!P2 BRA `(.L_x_21926) ;  /* 0x0000000000eca947 */ /* 0x000fea0003800000 */
[----:B-1234-:R-:W1:Y:S01]  /*b370*/  LDC.64 R172, c[0x0][0x390] ;  /* 0x0000e400ffac7b82 */ /* 0x01ee620000000a00 */
        /* <DEDUP_REMOVED lines=58> */
.L_x_21926:
[----:B------:R-:W-:Y:S05]  /*b720*/  BSYNC.RECONVERGENT B2 ;  /* 0x0000000000027941 */ /* 0x000fea0003800200 */
.L_x_21925:
        /* <DEDUP_REMOVED lines=61> */
.L_x_21928:
[----:B------:R-:W-:Y:S05]  /*bb00*/  BSYNC.RECONVERGENT B2 ;  /* 0x0000000000027941 */ /* 0x000fea0003800200 */
.L_x_21927:
[----:B------:R-:W-:Y:S05]  /*bb10*/  @!P0 BRA `(.L_x_21906) ;  /* 0x0000002c00308947 */ /* 0x000fea0003800000 */
[----:B-1234-:R-:W1:Y:S01]  /*bb20*/  LDC.64 R172, c[0x0][0x390] ;  /* 0x0000e400ffac7b82 */ /* 0x01ee620000000a00 */
[----:B------:R-:W2:Y:S04]  /*bb30*/  LDL.S16 R188, [R1+0x1e] ;  /* 0x00001e0001bc7983 */ /* 0x000ea80000100600 */
[----:B------:R-:W3:Y:S04]  /*bb40*/  LDL.S16 R178, [R1+0x1c] ;  /* 0x00001c0001b27983 */ /* 0x000ee80000100600 */
[----:B------:R-:W4:Y:S01]  /*bb50*/  LDL.S16 R179, [R1+0x1a] ;  /* 0x00001a0001b37983 */ /* 0x000f220000100600 */
[----:B-1----:R-:W-:-:S06]  /*bb60*/  IMAD.WIDE.U32 R172, R18, 0x10, R172 ;  /* 0x0000001012ac7825 */ /* 0x002fcc00078e00ac */
[----:B------:R-:W2:Y:S01]  /*bb70*/  LDG.E.128 R172, desc[UR6][R172.64] ;  /* 0x00000006acac7981 */ /* 0x000ea2000c1e1d00 */
[----:B------:R-:W-:Y:S01]  /*bb80*/  FFMA.FTZ R176, R197, R21, R22 ;  /* 0x00000015c5b07223 */ /* 0x000fe20000010016 */
[----:B------:R-:W-:-:S03]  /*bb90*/  LOP3.LUT P0, RZ, R0, 0xff, RZ, 0xc0, !PT ;  /* 0x000000ff00ff7812 */ /* 0x000fc6000780c0ff */
[----:B------:R-:W-:-:S04]  /*bba0*/  FADD.FTZ R176, R241, -R176 ;  /* 0x800000b0f1b07221 */ /* 0x000fc80000010000 */
[----:B-----5:R-:W-:-:S04]  /*bbb0*/  FFMA.FTZ R176, R23, R176, R28 ;  /* 0x000000b017b07223 */ /* 0x020fc8000001001c */
[----:B------:R-:W-:-:S04]  /*bbc0*/  FMUL.FTZ R176, R176, R180 ;  /* 0x000000b4b0b07220 */ /* 0x000fc80000410000 */
[----:B------:R-:W-:Y:S01]  /*bbd0*/  FMUL.FTZ R177, R176, UR14 ;  /* 0x0000000eb0b17c20 */ /* 0x000fe20008410000 */
[----:B------:R-:W-:-:S03]  /*bbe0*/  HFMA2 R176, -RZ, RZ, 0, 0 ;  /* 0x00000000ffb07431 */ /* 0x000fc600000001ff */
[----:B--2---:R-:W-:-:S05]  /*bbf0*/  FMUL.FTZ R172, R172, R177 ;  /* 0x000000b1acac7220 */ /* 0x004fca0000410000 */
[----:B------:R-:W-:-:S05]  /*bc00*/  FSEL R172, R172, RZ, P0 ;  /* 0x000000ffacac7208 */ /* 0x000fca0000000000 */
[----:B------:R-:W-:Y:S01]  /*bc10*/  FADD.FTZ R68, R68, R172 ;  /* 0x000000ac44447221 */ /* 0x000fe20000010000 */
[----:B------:R-:W-:Y:S02]  /*bc20*/  @P0 HADD2.F32 R172, -RZ, R188.H0_H0 ;  /* 0x200000bcffac0230 */ /* 0x000fe40000004100 */
[----:B------:R-:W2:Y:S03]  /*bc30*/  LDL.S16 R188, [R1+0x18] ;  /* 0x0000180001bc7983 */ /* 0x000ea60000100600 */
[----:B------:R-:W-:Y:S01]  /*bc40*/  @P0 FMUL.FTZ R176, R172, R177 ;  /* 0x000000b1acb00220 */ /* 0x000fe20000410000 */
[----:B------:R-:W-:Y:S01]  /*bc50*/  FFMA.FTZ R172, R194, R21, R22 ;  /* 0x00000015c2ac7223 */ /* 0x000fe20000010016 */
[----:B------:R-:W-:Y:S02]  /*bc60*/  LOP3.LUT P0, RZ, R0, 0xff00, RZ, 0xc0, !PT ;  /* 0x0000ff0000ff7812 */ /* 0x000fe4000780c0ff */
[----:B------:R-:W-:Y:S01]  /*bc70*/  MOV R177, RZ ;  /* 0x000000ff00b17202 */ /* 0x000fe20000000f00 */
[----:B------:R-:W-:-:S04]  /*bc80*/  FADD.FTZ R172, R240, -R172 ;  /* 0x800000acf0ac7221 */ /* 0x000fc80000010000 */
[----:B------:R-:W-:-:S04]  /*bc90*/  FFMA.FTZ R172, R23, R172, R29 ;  /* 0x000000ac17ac7223 */ /* 0x000fc8000001001d */
[----:B------:R-:W-:-:S04]  /*bca0*/  FMUL.FTZ R172, R172, R180 ;  /* 0x000000b4acac7220 */ /* 0x000fc80000410000 */
[----:B------:R-:W-:-:S04]  /*bcb0*/  FMUL.FTZ R172, R172, UR14 ;  /* 0x0000000eacac7c20 */ /* 0x000fc80008410000 */
[----:B------:R-:W-:-:S05]  /*bcc0*/  FMUL.FTZ R173, R173, R172 ;  /* 0x000000acadad7220 */ /* 0x000fca0000410000 */
[----:B------:R-:W-:-:S05]  /*bcd0*/  FSEL R173, R173, RZ, P0 ;  /* 0x000000ffadad7208 */ /* 0x000fca0000000000 */
[----:B------:R-:W-:Y:S01]  /*bce0*/  FADD.FTZ R69, R69, R173 ;  /* 0x000000ad45457221 */ /* 0x000fe20000010000 */
[----:B---3--:R-:W-:Y:S02]  /*bcf0*/  @P0 HADD2.F32 R173, -RZ, R178.H0_H0 ;  /* 0x200000b2ffad0230 */ /* 0x008fe40000004100 */
[----:B------:R-:W-:-:S03]  /*bd00*/  HFMA2 R178, -RZ, RZ, 0, 0 ;  /* 0x00000000ffb27431 */ /* 0x000fc600000001ff */
[----:B------:R-:W-:Y:S01]  /*bd10*/  @P0 FMUL.FTZ R177, R173, R172 ;  /* 0x000000acadb10220 */ /* 0x000fe20000410000 */
[-CC-:B------:R-:W-:Y:S01]  /*bd20*/  FFMA.FTZ R172, R183, R21.reuse, R22.reuse ;  /* 0x00000015b7ac7223 */ /* 0x180fe20000010016 */
[----:B------:R-:W-:Y:S01]  /*bd30*/  LOP3.LUT P0, RZ, R0, 0xff0000, RZ, 0xc0, !PT ;  /* 0x00ff000000ff7812 */ /* 0x000fe2000780c0ff */
[----:B------:R-:W-:Y:S02]  /*bd40*/  FFMA.FTZ R21, R229, R21, R22 ;  /* 0x00000015e5157223 */ /* 0x000fe40000010016 */
[----:B------:R-:W-:Y:S02]  /*bd50*/  FADD.FTZ R172, R230, -R172 ;  /* 0x800000ace6ac7221 */ /* 0x000fe40000010000 */
[----:B------:R-:W-:Y:S02]  /*bd60*/  FADD.FTZ R21, R219, -R21 ;  /* 0x80000015db157221 */ /* 0x000fe40000010000 */
[C---:B------:R-:W-:Y:S02]  /*bd70*/  FFMA.FTZ R172, R23.reuse, R172, R30 ;  /* 0x000000ac17ac7223 */ /* 0x040fe4000001001e */
[----:B------:R-:W-:-:S02]  /*bd80*/  FFMA.FTZ R21, R23, R21, R31 ;  /* 0x0000001517157223 */ /* 0x000fc4000001001f */
[-C--:B------:R-:W-:Y:S02]  /*bd90*/  FMUL.FTZ R172, R172, R180.reuse ;  /* 0x000000b4acac7220 */ /* 0x080fe40000410000 */
[----:B----4-:R-:W-:Y:S02]  /*bda0*/  @P0 HADD2.F32 R173, -RZ, R179.H0_H0 ;  /* 0x200000b3ffad0230 */ /* 0x010fe40000004100 */
[----:B------:R-:W-:Y:S01]  /*bdb0*/  FMUL.FTZ R21, R21, R180 ;  /* 0x000000b415157220 */ /* 0x000fe20000410000 */
[----:B------:R-:W-:Y:S01]  /*bdc0*/  FMUL.FTZ R172, R172, UR14 ;  /* 0x0000000eacac7c20 */ /* 0x000fe20008410000 */
[----:B------:R-:W-:Y:S02]  /*bdd0*/  MOV R179, RZ ;  /* 0x000000ff00b37202 */ /* 0x000fe40000000f00 */
[----:B------:R-:W-:Y:S01]  /*bde0*/  FMUL.FTZ R21, R21, UR14 ;  /* 0x0000000e15157c20 */ /* 0x000fe20008410000 */
[-C--:B------:R-:W-:Y:S01]  /*bdf0*/  FMUL.FTZ R174, R174, R172.reuse ;  /* 0x000000acaeae7220 */ /* 0x080fe20000410000 */
[----:B------:R-:W-:-:S04]  /*be00*/  @P0 FMUL.FTZ R178, R173, R172 ;  /* 0x000000acadb20220 */ /* 0x000fc80000410000 */
[----:B------:R-:W-:Y:S02]  /*be10*/  FSEL R174, R174, RZ, P0 ;  /* 0x000000ffaeae7208 */ /* 0x000fe40000000000 */
[----:B------:R-:W-:-:S03]  /*be20*/  ISETP.GE.U32.AND P0, PT, R0, 0x1000000, PT ;  /* 0x010000000000780c */ /* 0x000fc60003f06070 */
[----:B------:R-:W-:-:S10]  /*be30*/  FADD.FTZ R70, R70, R174 ;  /* 0x000000ae46467221 */ /* 0x000fd40000010000 */
[----:B--2---:R-:W-:-:S05]  /*be40*/  @P0 HADD2.F32 R22, -RZ, R188.H0_H0 ;  /* 0x200000bcff160230 */ /* 0x004fca0000004100 */
[----:B------:R-:W-:Y:S02]  /*be50*/  @P0 FMUL.FTZ R179, R22, R21 ;  /* 0x0000001516b30220 */ /* 0x000fe40000410000 */
[----:B------:R-:W1:Y:S02]  /*be60*/  LDC.64 R22, c[0x0][0x468] ;  /* 0x00011a00ff167b82 */ /* 0x000e640000000a00 */
[----:B-1----:R-:W-:-:S04]  /*be70*/  IMAD.WIDE.U32 R22, R18, 0x10, R22 ;  /* 0x0000001012167825 */ /* 0x002fc800078e0016 */
[----:B------:R-:W-:Y:S01]  /*be80*/  FMUL.FTZ R18, R175, R21 ;  /* 0x00000015af127220 */ /* 0x000fe20000410000 */
[----:B------:R1:W-:Y:S04]  /*be90*/  STG.E.128 desc[UR6][R22.64], R176 ;  /* 0x000000b016007986 */ /* 0x0003e8000c101d06 */
[----:B------:R-:W-:-:S05]  /*bea0*/  FSEL R18, R18, RZ, P0 ;  /* 0x000000ff12127208 */ /* 0x000fca0000000000 */
[----:B------:R-:W-:Y:S01]  /*beb0*/  FADD.FTZ R71, R71, R18 ;  /* 0x0000001247477221 */ /* 0x000fe20000010000 */
[----:B------:R-:W-:Y:S06]  /*bec0*/  BRA `(.L_x_21906) ;  /* 0x0000002800447947 */ /* 0x000fec0003800000 */
.L_x_21910:
[----:B------:R-:W-:Y:S04]  /*bed0*/  BSSY.RECONVERGENT B2, `(.L_x_21929) ;  /* 0x0000040000027945 */ /* 0x000fe80003800200 */
[----:B------:R-:W-:Y:S05]  /*bee0*/  @!P5 BRA `(.L_x_21930) ;  /* 0x0000000000f8d947 */ /* 0x000fea0003800000 */
[----:B------:R-:W1:Y:S01]  /*bef0*/  LDC.64 R24, c[0x0][0x390] ;  /* 0x0000e400ff187b82 */ /* 0x000e620000000a00 */
[----:B------:R-:W2:Y:S04]  /*bf00*/  LDL.S16 R176, [R1+0xa6] ;  /* 0x0000a60001b07983 */ /* 0x000ea80000100600 */
[----:B------:R-:W3:Y:S04]  /*bf10*/  LDL.S16 R177, [R1+0xa4] ;  /* 0x0000a40001b17983 */ /* 0x000ee80000100600 */
[----:B------:R-:W4:Y:S04]  /*bf20*/  LDL.S16 R179, [R1+0xa2] ;  /* 0x0000a20001b37983 */ /* 0x000f280000100600 */
[----:B------:R-:W4:Y:S01]  /*bf30*/  LDL.S16 R178, [R1+0xa0] ;  /* 0x0000a00001b27983 */ /* 0x000f220000100600 */
[----:B-1----:R-:W-:-:S05]  /*bf40*/  IMAD.WIDE.U32 R24, R18, 0x10, R24 ;  /* 0x0000001012187825 */ /* 0x002fca00078e0018 */
[----:B------:R1:W3:Y:S01]  /*bf50*/  LDG.E.128 R172, desc[UR6][R24.64] ;  /* 0x0000000618ac7981 */ /* 0x0002e2000c1e1d00 */
[----:B------:R-:W-:Y:S01]  /*bf60*/  LOP3.LUT P5, RZ, R17, 0xff, RZ, 0xc0, !PT ;  /* 0x000000ff11ff7812 */ /* 0x000fe200078ac0ff */
[----:B-1----:R-:W-:-:S04]  /*bf70*/  FFMA.FTZ R24, R184, R21, R22 ;  /* 0x00000015b8187223 */ /* 0x002fc80000010016 */
[----:B------:R-:W-:-:S04]  /*bf80*/  FADD.FTZ R24, R217, -R24 ;  /* 0x80000018d9187221 */ /* 0x000fc80000010000 */
[----:B-----5:R-:W-:-:S04]  /*bf90*/  FFMA.FTZ R24, R23, R24, R64 ;  /* 0x0000001817187223 */ /* 0x020fc80000010040 */
[----:B------:R-:W-:-:S04]  /*bfa0*/  FMUL.FTZ R25, R24, R180 ;  /* 0x000000b418197220 */ /* 0x000fc80000410000 */
[----:B------:R-:W-:Y:S01]  /*bfb0*/  FMUL.FTZ R25, R25, UR14 ;  /* 0x0000000e19197c20 */ /* 0x000fe20008410000 */
[----:B--2---:R-:W-:-:S03]  /*bfc0*/  @P5 HADD2.F32 R27, -RZ, R176.H0_H0 ;  /* 0x200000b0ff1b5230 */ /* 0x004fc60000004100 */
[----:B---3--:R-:W-:Y:S01]  /*bfd0*/  FMUL.FTZ R26, R25, R172 ;  /* 0x000000ac191a7220 */ /* 0x008fe20000410000 */
[----:B------:R-:W-:Y:S02]  /*bfe0*/  HFMA2 R172, -RZ, RZ, 0, 0 ;  /* 0x00000000ffac7431 */ /* 0x000fe400000001ff */
[----:B------:R-:W-:Y:S01]  /*bff0*/  @P5 FMUL.FTZ R172, R27, R25 ;  /* 0x000000191bac5220 */ /* 0x000fe20000410000 */
[----:B------:R-:W-:Y:S01]  /*c000*/  FFMA.FTZ R25, R215, R21, R22 ;  /* 0x00000015d7197223 */ /* 0x000fe20000010016 */
[----:B------:R-:W-:-:S03]  /*c010*/  FSEL R26, R26, RZ, P5 ;  /* 0x000000ff1a1a7208 */ /* 0x000fc60002800000 */
[----:B------:R-:W-:Y:S01]  /*c020*/  FADD.FTZ R25, R250, -R25 ;  /* 0x80000019fa197221 */ /* 0x000fe20000010000 */
[----:B------:R-:W-:-:S03]  /*c030*/  LOP3.LUT P5, RZ, R17, 0xff00, RZ, 0xc0, !PT ;  /* 0x0000ff0011ff7812 */ /* 0x000fc600078ac0ff */
[----:B------:R-:W-:-:S04]  /*c040*/  FFMA.FTZ R25, R23, R25, R65 ;  /* 0x0000001917197223 */ /* 0x000fc80000010041 */
[----:B------:R-:W-:Y:S01]  /*c050*/  FMUL.FTZ R27, R25, R180 ;  /* 0x000000b4191b7220 */ /* 0x000fe20000410000 */
[----:B------:R-:W-:-:S03]  /*c060*/  FADD.FTZ R104, R104, R26 ;  /* 0x0000001a68687221 */ /* 0x000fc60000010000 */
[----:B------:R-:W-:Y:S01]  /*c070*/  FMUL.FTZ R27, R27, UR14 ;  /* 0x0000000e1b1b7c20 */ /* 0x000fe20008410000 */
[----:B------:R-:W-:Y:S01]  /*c080*/  FFMA.FTZ R26, R196, R21, R22 ;  /* 0x00000015c41a7223 */ /* 0x000fe20000010016 */
[----:B------:R-:W-:Y:S02]  /*c090*/  @P5 HADD2.F32 R177, -RZ, R177.H0_H0 ;  /* 0x200000b1ffb15230 */ /* 0x000fe40000004100 */
[----:B------:R-:W-:Y:S01]  /*c0a0*/  FMUL.FTZ R176, R27, R173 ;  /* 0x000000ad1bb07220 */ /* 0x000fe20000410000 */
[----:B------:R-:W-:Y:S01]  /*c0b0*/  MOV R173, RZ ;  /* 0x000000ff00ad7202 */ /* 0x000fe20000000f00 */
[----:B------:R-:W-:Y:S01]  /*c0c0*/  FADD.FTZ R26, R239, -R26 ;  /* 0x8000001aef1a7221 */ /* 0x000fe20000010000 */
[----:B------:R-:W-:Y:S02]  /*c0d0*/  @P5 FMUL.FTZ R173, R177, R27 ;  /* 0x0000001bb1ad5220 */ /* 0x000fe40000410000 */
[----:B------:R-:W-:Y:S01]  /*c0e0*/  FSEL R27, R176, RZ, P5 ;  /* 0x000000ffb01b7208 */ /* 0x000fe20002800000 */
[----:B------:R-:W-:Y:S01]  /*c0f0*/  FFMA.FTZ R26, R23, R26, R66 ;  /* 0x0000001a171a7223 */ /* 0x000fe20000010042 */
[----:B------:R-:W-:-:S03]  /*c100*/  LOP3.LUT P5, RZ, R17, 0xff0000, RZ, 0xc0, !PT ;  /* 0x00ff000011ff7812 */ /* 0x000fc600078ac0ff */
[----:B------:R-:W-:Y:S01]  /*c110*/  FADD.FTZ R105, R105, R27 ;  /* 0x0000001b69697221 */ /* 0x000fe20000010000 */
[----:B------:R-:W-:-:S04]  /*c120*/  FMUL.FTZ R27, R26, R180 ;  /* 0x000000b41a1b7220 */ /* 0x000fc80000410000 */
[----:B------:R-:W-:-:S04]  /*c130*/  FMUL.FTZ R27, R27, UR14 ;  /* 0x0000000e1b1b7c20 */ /* 0x000fc80008410000 */
[----:B------:R-:W-:Y:S01]  /*c140*/  FMUL.FTZ R176, R27, R174 ;  /* 0x000000ae1bb07220 */ /* 0x000fe20000410000 */
[----:B------:R-:W-:Y:S02]  /*c150*/  HFMA2 R174, -RZ, RZ, 0, 0 ;  /* 0x00000000ffae7431 */ /* 0x000fe400000001ff */
[----:B----4-:R-:W-:-:S05]  /*c160*/  @P5 HADD2.F32 R177, -RZ, R179.H0_H0 ;  /* 0x200000b3ffb15230 */ /* 0x010fca0000004100 */
[----:B------:R-:W-:Y:S01]  /*c170*/  @P5 FMUL.FTZ R174, R177, R27 ;  /* 0x0000001bb1ae5220 */ /* 0x000fe20000410000 */
[----:B------:R-:W-:-:S05]  /*c180*/  FSEL R27, R176, RZ, P5 ;  /* 0x000000ffb01b7208 */ /* 0x000fca0002800000 */
[----:B------:R-:W-:Y:S01]  /*c190*/  FADD.FTZ R106, R106, R27 ;  /* 0x0000001b6a6a7221 */ /* 0x000fe20000010000 */
        /* <DEDUP_REMOVED lines=14> */
[----:B------:R1:W-:Y:S02]  /*c280*/  STG.E.128 desc[UR6][R176.64], R24 ;  /* 0x00000018b0007986 */ /* 0x0003e4000c101d06 */
[----:B-1----:R-:W1:Y:S02]  /*c290*/  LDC.64 R176, c[0x0][0x468] ;  /* 0x00011a00ffb07b82 */ /* 0x002e640000000a00 */
[----:B-1----:R-:W-:-:S05]  /*c2a0*/  IMAD.WIDE.U32 R176, R18, 0x10, R176 ;  /* 0x0000001012b07825 */ /* 0x002fca00078e00b0 */
[----:B------:R1:W-:Y:S01]  /*c2b0*/  STG.E.128 desc[UR6][R176.64], R172 ;  /* 0x000000acb0007986 */ /* 0x0003e2000c101d06 */
[----:B------:R-:W-:-:S07]  /*c2c0*/  IADD3 R18, PT, PT, R18, 0x20, RZ ;  /* 0x0000002012127810 */ /* 0x000fce0007ffe0ff */
.L_x_21930:
[----:B------:R-:W-:Y:S05]  /*c2d0*/  BSYNC.RECONVERGENT B2 ;  /* 0x0000000000027941 */ /* 0x000fea0003800200 */
.L_x_21929:
[----:B------:R-:W-:Y:S01]  /*c2e0*/  LOP3.LUT P5, RZ, R19, 0x2, RZ, 0xc0, !PT ;  /* 0x0000000213ff7812 */ /* 0x000fe200078ac0ff */
[----:B------:R-:W-:-:S12]  /*c2f0*/  BSSY.RECONVERGENT B2, `(.L_x_21931) ;  /* 0x0000041000027945 */ /* 0x000fd80003800200 */
[----:B------:R-:W-:Y:S05]  /*c300*/  @!P5 BRA `(.L_x_21932) ;  /* 0x0000000000fcd947 */ /* 0x000fea0003800000 */
[----:B------:R-:W2:Y:S01]  /*c310*/  LDL R178, [R1+0x14] ;  /* 0x0000140001b27983 */ /* 0x000ea20000100800 */
[----:B------:R-:W3:Y:S03]  /*c320*/  LDC.64 R24, c[0x0][0x390] ;  /* 0x0000e400ff187b82 */ /* 0x000ee60000000a00 */
[----:B-1----:R-:W4:Y:S04]  /*c330*/  LDL.S16 R176, [R1+0x9e] ;  /* 0x00009e0001b07983 */ /* 0x002f280000100600 */
[----:B------:R-:W4:Y:S04]  /*c340*/  LDL.S16 R177, [R1+0x9c] ;  /* 0x00009c0001b17983 */ /* 0x000f280000100600 */
[----:B------:R-:W4:Y:S01]  /*c350*/  LDL.S16 R179, [R1+0x9a] ;  /* 0x00009a0001b37983 */ /* 0x000f220000100600 */
[----:B---3--:R-:W-:-:S05]  /*c360*/  IMAD.WIDE.U32 R24, R18, 0x10, R24 ;  /* 0x0000001012187825 */ /* 0x008fca00078e0018 */
[----:B------:R1:W3:Y:S02]  /*c370*/  LDG.E.128 R172, desc[UR6][R24.64] ;  /* 0x0000000618ac7981 */ /* 0x0002e4000c1e1d00 */
[----:B-1----:R-:W-:Y:S01]  /*c380*/  FFMA.FTZ R24, R216, R21, R22 ;  /* 0x00000015d8187223 */ /* 0x002fe20000010016 */
[----:B------:R-:W-:-:S03]  /*c390*/  LOP3.LUT P5, RZ, R16, 0xff, RZ, 0xc0, !PT ;  /* 0x000000ff10ff7812 */ /* 0x000fc600078ac0ff */
[----:B--2---:R-:W-:Y:S02]  /*c3a0*/  FADD.FTZ R24, R178, -R24 ;  /* 0x80000018b2187221 */ /* 0x004fe40000010000 */
[----:B------:R-:W2:Y:S02]  /*c3b0*/  LDL.S16 R178, [R1+0x98] ;  /* 0x0000980001b27983 */ /* 0x000ea40000100600 */
[----:B-----5:R-:W-:-:S04]  /*c3c0*/  FFMA.FTZ R24, R23, R24, R60 ;  /* 0x0000001817187223 */ /* 0x020fc8000001003c */
[----:B------:R-:W-:-:S04]  /*c3d0*/  FMUL.FTZ R25, R24, R180 ;  /* 0x000000b418197220 */ /* 0x000fc80000410000 */
[----:B------:R-:W-:Y:S01]  /*c3e0*/  FMUL.FTZ R25, R25, UR14 ;  /* 0x0000000e19197c20 */ /* 0x000fe20008410000 */
[----:B----4-:R-:W-:-:S03]  /*c3f0*/  @P5 HADD2.F32 R27, -RZ, R176.H0_H0 ;  /* 0x200000b0ff1b5230 */ /* 0x010fc60000004100 */
        /* <DEDUP_REMOVED lines=25> */
[----:B------:R-:W-:-:S05]  /*c590*/  @P5 HADD2.F32 R177, -RZ, R179.H0_H0 ;  /* 0x200000b3ffb15230 */ /* 0x000fca0000004100 */
        /* <DEDUP_REMOVED lines=22> */
.L_x_21932:
[----:B------:R-:W-:Y:S05]  /*c700*/  BSYNC.RECONVERGENT B2 ;  /* 0x0000000000027941 */ /* 0x000fea0003800200 */
.L_x_21931:
[----:B------:R-:W-:Y:S01]  /*c710*/  LOP3.LUT P5, RZ, R19, 0x4, RZ, 0xc0, !PT ;  /* 0x0000000413ff7812 */ /* 0x000fe200078ac0ff */
[----:B------:R-:W-:-:S12]  /*c720*/  BSSY.RECONVERGENT B2, `(.L_x_21933) ;  /* 0x0000041000027945 */ /* 0x000fd80003800200 */
[----:B------:R-:W-:Y:S05]  /*c730*/  @!P5 BRA `(.L_x_21934) ;  /* 0x0000000000fcd947 */ /* 0x000fea0003800000 */
[----:B------:R-:W3:Y:S01]  /*c740*/  LDL R178, [R1+0x10] ;  /* 0x0000100001b27983 */ /* 0x000ee20000100800 */
[----:B------:R-:W4:Y:S03]  /*c750*/  LDC.64 R24, c[0x0][0x390] ;  /* 0x0000e400ff187b82 */ /* 0x000f260000000a00 */
[----:B-12---:R-:W2:Y:S04]  /*c760*/  LDL.S16 R176, [R1+0x96] ;  /* 0x0000960001b07983 */ /* 0x006ea80000100600 */
[----:B------:R-:W2:Y:S04]  /*c770*/  LDL.S16 R177, [R1+0x94] ;  /* 0x0000940001b17983 */ /* 0x000ea80000100600 */
[----:B------:R-:W2:Y:S01]  /*c780*/  LDL.S16 R179, [R1+0x92] ;  /* 0x0000920001b37983 */ /* 0x000ea20000100600 */
[----:B----4-:R-:W-:-:S05]  /*c790*/  IMAD.WIDE.U32 R24, R18, 0x10, R24 ;  /* 0x0000001012187825 */ /* 0x010fca00078e0018 */
[----:B------:R1:W4:Y:S02]  /*c7a0*/  LDG.E.128 R172, desc[UR6][R24.64] ;  /* 0x0000000618ac7981 */ /* 0x000324000c1e1d00 */
[----:B-1----:R-:W-:Y:S01]  /*c7b0*/  FFMA.FTZ R24, R214, R21, R22 ;  /* 0x00000015d6187223 */ /* 0x002fe20000010016 */
[----:B------:R-:W-:-:S03]  /*c7c0*/  LOP3.LUT P5, RZ, R15, 0xff, RZ, 0xc0, !PT ;  /* 0x000000ff0fff7812 */ /* 0x000fc600078ac0ff */
[----:B---3--:R-:W-:Y:S02]  /*c7d0*/  FADD.FTZ R24, R178, -R24 ;  /* 0x80000018b2187221 */ /* 0x008fe40000010000 */
[----:B------:R-:W3:Y:S02]  /*c7e0*/  LDL.S16 R178, [R1+0x90] ;  /* 0x0000900001b27983 */ /* 0x000ee40000100600 */
[----:B-----5:R-:W-:-:S04]  /*c7f0*/  FFMA.FTZ R24, R23, R24, R56 ;  /* 0x0000001817187223 */ /* 0x020fc80000010038 */
[----:B------:R-:W-:-:S04]  /*c800*/  FMUL.FTZ R25, R24, R180 ;  /* 0x000000b418197220 */ /* 0x000fc80000410000 */
[----:B------:R-:W-:Y:S01]  /*c810*/  FMUL.FTZ R25, R25, UR14 ;  /* 0x0000000e19197c20 */ /* 0x000fe20008410000 */
[----:B--2---:R-:W-:-:S03]  /*c820*/  @P5 HADD2.F32 R27, -RZ, R176.H0_H0 ;  /* 0x200000b0ff1b5230 */ /* 0x004fc60000004100 */
[----:B----4-:R-:W-:Y:S01]  /*c830*/  FMUL.FTZ R26, R25, R172 ;  /* 0x000000ac191a7220 */ /* 0x010fe20000410000 */
        /* <DEDUP_REMOVED lines=47> */
.L_x_21934:
[----:B------:R-:W-:Y:S05]  /*cb30*/  BSYNC.RECONVERGENT B2 ;  /* 0x0000000000027941 */ /* 0x000fea0003800200 */
.L_x_21933:
[----:B------:R-:W-:Y:S01]  /*cb40*/  LOP3.LUT P5, RZ, R19, 0x8, RZ, 0xc0, !PT ;  /* 0x0000000813ff7812 */ /* 0x000fe200078ac0ff */
[----:B------:R-:W-:-:S12]  /*cb50*/  BSSY.RECONVERGENT B2, `(.L_x_21935) ;  /* 0x0000041000027945 */ /* 0x000fd80003800200 */
[----:B------:R-:W-:Y:S05]  /*cb60*/  @!P5 BRA `(.L_x_21936) ;  /* 0x0000000000fcd947 */ /* 0x000fea0003800000 */
[----:B------:R-:W4:Y:S01]  /*cb70*/  LDL R178, [R1+0xc] ;  /* 0x00000c0001b27983 */ /* 0x000f220000100800 */
[----:B------:R-:W0:Y:S03]  /*cb80*/  LDC.64 R24, c[0x0][0x390] ;  /* 0x0000e400ff187b82 */ /* 0x000e260000000a00 */
[----:B-123--:R-:W2:Y:S04]  /*cb90*/  LDL.S16 R176, [R1+0x8e] ;  /* 0x00008e0001b07983 */ /* 0x00eea80000100600 */
[----:B------:R-:W3:Y:S04]  /*cba0*/  LDL.S16 R177, [R1+0x8c] ;  /* 0x00008c0001b17983 */ /* 0x000ee80000100600 */
[----:B------:R-:W3:Y:S01]  /*cbb0*/  LDL.S16 R179, [R1+0x8a] ;  /* 0x00008a0001b37983 */ /* 0x000ee20000100600 */
[----:B0-----:R-:W-:-:S05]  /*cbc0*/  IMAD.WIDE.U32 R24, R18, 0x10, R24 ;  /* 0x0000001012187825 */ /* 0x001fca00078e0018 */
[----:B------:R0:W3:Y:S02]  /*cbd0*/  LDG.E.128 R172, desc[UR6][R24.64] ;  /* 0x0000000618ac7981 */ /* 0x0000e4000c1e1d00 */
[----:B0-----:R-:W-:Y:S01]  /*cbe0*/  FFMA.FTZ R24, R207, R21, R22 ;  /* 0x00000015cf187223 */ /* 0x001fe20000010016 */
[----:B------:R-:W-:-:S03]  /*cbf0*/  LOP3.LUT P5, RZ, R13, 0xff, RZ, 0xc0, !PT ;  /* 0x000000ff0dff7812 */ /* 0x000fc600078ac0ff */
[----:B----4-:R-:W-:Y:S02]  /*cc00*/  FADD.FTZ R24, R178, -R24 ;  /* 0x80000018b2187221 */ /* 0x010fe40000010000 */
[----:B------:R-:W4:Y:S02]  /*cc10*/  LDL.S16 R178, [R1+0x88] ;  /* 0x0000880001b27983 */ /* 0x000f240000100600 */
        /* <DEDUP_REMOVED lines=45> */
[----:B------:R-:W0:Y:S02]  /*cef0*/  LDC.64 R176, c[0x0][0x478] ;  /* 0x00011e00ffb07b82 */ /* 0x000e240000000a00 */
[----:B0-----:R-:W-:-:S05]  /*cf00*/  IMAD.WIDE.U32 R176, R18, 0x10, R176 ;  /* 0x0000001012b07825 */ /* 0x001fca00078e00b0 */
[----:B------:R0:W-:Y:S02]  /*cf10*/  STG.E.128 desc[UR6][R176.64], R24 ;  /* 0x00000018b0007986 */ /* 0x0001e4000c101d06 */
[----:B0-----:R-:W0:Y:S02]  /*cf20*/  LDC.64 R176, c[0x0][0x468] ;  /* 0x00011a00ffb07b82 */ /* 0x001e240000000a00 */
[----:B0-----:R-:W-:-:S05]  /*cf30*/  IMAD.WIDE.U32 R176, R18, 0x10, R176 ;  /* 0x0000001012b07825 */ /* 0x001fca00078e00b0 */
[----:B------:R4:W-:Y:S01]  /*cf40*/  STG.E.128 desc[UR6][R176.64], R172 ;  /* 0x000000acb0007986 */ /* 0x0009e2000c101d06 */
[----:B------:R-:W-:-:S07]  /*cf50*/  IADD3 R18, PT, PT, R18, 0x20, RZ ;  /* 0x0000002012127810 */ /* 0x000fce0007ffe0ff */
.L_x_21936:
[----:B------:R-:W-:Y:S05]  /*cf60*/  BSYNC.RECONVERGENT B2 ;  /* 0x0000000000027941 */ /* 0x000fea0003800200 */
.L_x_21935:
[----:B------:R-:W-:Y:S01]  /*cf70*/  LOP3.LUT P5, RZ, R19, 0x20, RZ, 0xc0, !PT ;  /* 0x0000002013ff7812 */ /* 0x000fe200078ac0ff */
[----:B------:R-:W-:-:S12]  /*cf80*/  BSSY.RECONVERGENT B2, `(.L_x_21937) ;  /* 0x0000041000027945 */ /* 0x000fd80003800200 */
[----:B------:R-:W-:Y:S05]  /*cf90*/  @!P5 BRA `(.L_x_21938) ;  /* 0x0000000000fcd947 */ /* 0x000fea0003800000 */
[----:B-1234-:R-:W2:Y:S01]  /*cfa0*/  LDL R176, [R1+0x8] ;  /* 0x0000080001b07983 */ /* 0x01eea20000100800 */
[----:B------:R-:W1:Y:S03]  /*cfb0*/  LDC.64 R24, c[0x0][0x390] ;  /* 0x0000e400ff187b82 */ /* 0x000e660000000a00 */
[----:B------:R-:W3:Y:S04]  /*cfc0*/  LDL.S16 R177, [R1+0x86] ;  /* 0x0000860001b17983 */ /* 0x000ee80000100600 */
[----:B------:R-:W4:Y:S01]  /*cfd0*/  LDL.S16 R178, [R1+0x84] ;  /* 0x0000840001b27983 */ /* 0x000f220000100600 */
[----:B-1----:R-:W-:-:S05]  /*cfe0*/  IMAD.WIDE.U32 R24, R18, 0x10, R24 ;  /* 0x0000001012187825 */ /* 0x002fca00078e0018 */
[----:B------:R1:W4:Y:S02]  /*cff0*/  LDG.E.128 R172, desc[UR6][R24.64] ;  /* 0x0000000618ac7981 */ /* 0x000324000c1e1d00 */
[----:B-1----:R-:W-:Y:S01]  /*d000*/  FFMA.FTZ R24, R213, R21, R22 ;  /* 0x00000015d5187223 */ /* 0x002fe20000010016 */
[----:B------:R-:W-:-:S03]  /*d010*/  LOP3.LUT P5, RZ, R11, 0xff, RZ, 0xc0, !PT ;  /* 0x000000ff0bff7812 */ /* 0x000fc600078ac0ff */
[----:B--2---:R-:W-:Y:S02]  /*d020*/  FADD.FTZ R24, R176, -R24 ;  /* 0x80000018b0187221 */ /* 0x004fe40000010000 */
[----:B------:R-:W2:Y:S08]  /*d030*/  LDL.S16 R176, [R1+0x82] ;  /* 0x0000820001b07983 */ /* 0x000eb00000100600 */
[----:B---3--:R-:W-:-:S02]  /*d040*/  @P5 HADD2.F32 R26, -RZ, R177.H0_H0 ;  /* 0x200000b1ff1a5230 */ /* 0x008fc40000004100 */
[----:B-----5:R-:W-:Y:S01]  /*d050*/  FFMA.FTZ R24, R23, R24, R48 ;  /* 0x0000001817187223 */ /* 0x020fe20000010030 */
[----:B------:R-:W3:Y:S03]  /*d060*/  LDL.S16 R177, [R1+0x80] ;  /* 0x0000800001b17983 */ /* 0x000ee60000100600 */
[----:B------:R-:W-:-:S04]  /*d070*/  FMUL.FTZ R25, R24, R180 ;  /* 0x000000b418197220 */ /* 0x000fc80000410000 */
[----:B------:R-:W-:-:S04]  /*d080*/  FMUL.FTZ R25, R25, UR14 ;  /* 0x0000000e19197c20 */ /* 0x000fc80008410000 */
[----:B----4-:R-:W-:Y:S01]  /*d090*/  FMUL.FTZ R27, R25, R172 ;  /* 0x000000ac191b7220 */ /* 0x010fe20000410000 */
[----:B------:R-:W-:Y:S02]  /*d0a0*/  HFMA2 R172, -RZ, RZ, 0, 0 ;  /* 0x00000000ffac7431 */ /* 0x000fe400000001ff */
[----:B------:R-:W-:Y:S01]  /*d0b0*/  @P5 FMUL.FTZ R172, R26, R25 ;  /* 0x000000191aac5220 */ /* 0x000fe20000410000 */
[----:B------:R-:W-:-:S04]  /*d0c0*/  FFMA.FTZ R25, R202, R21, R22 ;  /* 0x00000015ca197223 */ /* 0x000fc80000010016 */
[----:B------:R-:W-:-:S04]  /*d0d0*/  FADD.FTZ R25, R246, -R25 ;  /* 0x80000019f6197221 */ /* 0x000fc80000010000 */
[----:B------:R-:W-:Y:S01]  /*d0e0*/  FFMA.FTZ R25, R23, R25, R49 ;  /* 0x0000001917197223 */ /* 0x000fe20000010031 */
[----:B------:R-:W-:-:S03]  /*d0f0*/  FSEL R27, R27, RZ, P5 ;  /* 0x000000ff1b1b7208 */ /* 0x000fc60002800000 */
[----:B------:R-:W-:Y:S01]  /*d100*/  FMUL.FTZ R26, R25, R180 ;  /* 0x000000b4191a7220 */ /* 0x000fe20000410000 */
[----:B------:R-:W-:-:S03]  /*d110*/  LOP3.LUT P5, RZ, R11, 0xff00, RZ, 0xc0, !PT ;  /* 0x0000ff000bff7812 */ /* 0x000fc600078ac0ff */
[----:B------:R-:W-:-:S04]  /*d120*/  FMUL.FTZ R26, R26, UR14 ;  /* 0x0000000e1a1a7c20 */ /* 0x000fc80008410000 */
[----:B------:R-:W-:Y:S01]  /*d130*/  FMUL.FTZ R173, R26, R173 ;  /* 0x000000ad1aad7220 */ /* 0x000fe20000410000 */
[----:B------:R-:W-:-:S04]  /*d140*/  FADD.FTZ R88, R88, R27 ;  /* 0x0000001b58587221 */ /* 0x000fc80000010000 */
[----:B------:R-:W-:Y:S01]  /*d150*/  FSEL R173, R173, RZ, P5 ;  /* 0x000000ffadad7208 */ /* 0x000fe20002800000 */
[----:B------:R-:W-:-:S04]  /*d160*/  @P5 HADD2.F32 R27, -RZ, R178.H0_H0 ;  /* 0x200000b2ff1b5230 */ /* 0x000fc80000004100 */
        /* <DEDUP_REMOVED lines=10> */
[----:B------:R-:W-:-:S05]  /*d210*/  FSEL R174, R174, RZ, P5 ;  /* 0x000000ffaeae7208 */ /* 0x000fca0002800000 */
[----:B------:R-:W-:Y:S01]  /*d220*/  FADD.FTZ R90, R90, R174 ;  /* 0x000000ae5a5a7221 */ /* 0x000fe20000010000 */
[----:B------:R-:W-:Y:S02]  /*d230*/  HFMA2 R174, -RZ, RZ, 0, 0 ;  /* 0x00000000ffae7431 */ /* 0x000fe400000001ff */
[----:B--2---:R-:W-:-:S05]  /*d240*/  @P5 HADD2.F32 R176, -RZ, R176.H0_H0 ;  /* 0x200000b0ffb05230 */ /* 0x004fca0000004100 */
        /* <DEDUP_REMOVED lines=8> */
[----:B---3--:R-:W-:-:S03]  /*d2d0*/  @P5 HADD2.F32 R177, -RZ, R177.H0_H0 ;  /* 0x200000b1ffb15230 */ /* 0x008fc60000004100 */
        /* <DEDUP_REMOVED lines=11> */
.L_x_21938:
[----:B------:R-:W-:Y:S05]  /*d390*/  BSYNC.RECONVERGENT B2 ;  /* 0x0000000000027941 */ /* 0x000fea0003800200 */
.L_x_21937:
[----:B------:R-:W-:Y:S04]  /*d3a0*/  BSSY.RECONVERGENT B2, `(.L_x_21939) ;  /* 0x0000041000027945 */ /* 0x000fe80003800200 */
[----:B------:R-:W-:Y:S05]  /*d3b0*/  @!P4 BRA `(.L_x_21940) ;  /* 0x0000000000fcc947 */ /* 0x000fea0003800000 */
[----:B------:R-:W0:Y:S01]  /*d3c0*/  LDC.64 R24, c[0x0][0x390] ;  /* 0x0000e400ff187b82 */ /* 0x000e220000000a00 */
[----:B-1234-:R-:W2:Y:S04]  /*d3d0*/  LDL R176, [R1+0x4] ;  /* 0x0000040001b07983 */ /* 0x01eea80000100800 */
[----:B------:R-:W3:Y:S04]  /*d3e0*/  LDL.S16 R177, [R1+0x7e] ;  /* 0x00007e0001b17983 */ /* 0x000ee80000100600 */
[----:B------:R-:W4:Y:S04]  /*d3f0*/  LDL.S16 R178, [R1+0x7c] ;  /* 0x00007c0001b27983 */ /* 0x000f280000100600 */
[----:B------:R-:W4:Y:S04]  /*d400*/  LDL.S16 R179, [R1+0x7a] ;  /* 0x00007a0001b37983 */ /* 0x000f280000100600 */
[----:B------:R-:W4:Y:S01]  /*d410*/  LDL.S16 R188, [R1+0x78] ;  /* 0x0000780001bc7983 */ /* 0x000f220000100600 */
[----:B0-----:R-:W-:-:S05]  /*d420*/  IMAD.WIDE.U32 R24, R18, 0x10, R24 ;  /* 0x0000001012187825 */ /* 0x001fca00078e0018 */
[----:B------:R0:W4:Y:S01]  /*d430*/  LDG.E.128 R172, desc[UR6][R24.64] ;  /* 0x0000000618ac7981 */ /* 0x000122000c1e1d00 */
[----:B------:R-:W-:Y:S01]  /*d440*/  LOP3.LUT P4, RZ, R9, 0xff, RZ, 0xc0, !PT ;  /* 0x000000ff09ff7812 */ /* 0x000fe2000788c0ff */
[----:B0-----:R-:W-:-:S04]  /*d450*/  FFMA.FTZ R24, R212, R21, R22 ;  /* 0x00000015d4187223 */ /* 0x001fc80000010016 */
[----:B--2---:R-:W-:-:S04]  /*d460*/  FADD.FTZ R24, R176, -R24 ;  /* 0x80000018b0187221 */ /* 0x004fc80000010000 */
[----:B-----5:R-:W-:-:S04]  /*d470*/  FFMA.FTZ R24, R23, R24, R44 ;  /* 0x0000001817187223 */ /* 0x020fc8000001002c */
[----:B------:R-:W-:Y:S01]  /*d480*/  FMUL.FTZ R26, R24, R180 ;  /* 0x000000b4181a7220 */ /* 0x000fe20000410000 */
[----:B------:R-:W-:Y:S02]  /*d490*/  HFMA2 R176, -RZ, RZ, 0, 0 ;  /* 0x00000000ffb07431 */ /* 0x000fe400000001ff */
[----:B---3--:R-:W-:Y:S02]  /*d4a0*/  @P4 HADD2.F32 R25, -RZ, R177.H0_H0 ;  /* 0x200000b1ff194230 */ /* 0x008fe40000004100 */
[----:B------:R-:W-:-:S04]  /*d4b0*/  FMUL.FTZ R26, R26, UR14 ;  /* 0x0000000e1a1a7c20 */ /* 0x000fc80008410000 */
[----:B------:R-:W-:Y:S01]  /*d4c0*/  @P4 FMUL.FTZ R176, R25, R26 ;  /* 0x0000001a19b04220 */ /* 0x000fe20000410000 */
[----:B------:R-:W-:-:S04]  /*d4d0*/  FFMA.FTZ R25, R201, R21, R22 ;  /* 0x00000015c9197223 */ /* 0x000fc80000010016 */
[----:B------:R-:W-:Y:S01]  /*d4e0*/  FADD.FTZ R25, R245, -R25 ;  /* 0x80000019f5197221 */ /* 0x000fe20000010000 */
[----:B----4-:R-:W-:-:S05]  /*d4f0*/  FMUL.FTZ R27, R26, R172 ;  /* 0x000000ac1a1b7220 */ /* 0x010fca0000410000 */
[----:B------:R-:W-:Y:S02]  /*d500*/  FSEL R27, R27, RZ, P4 ;  /* 0x000000ff1b1b7208 */ /* 0x000fe40002000000 */
[----:B------:R-:W-:Y:S01]  /*d510*/  LOP3.LUT P4, RZ, R9, 0xff00, RZ, 0xc0, !PT ;  /* 0x0000ff0009ff7812 */ /* 0x000fe2000788c0ff */
[----:B------:R-:W-:-:S04]  /*d520*/  FFMA.FTZ R25, R23, R25, R45 ;  /* 0x0000001917197223 */ /* 0x000fc8000001002d */
[----:B------:R-:W-:Y:S01]  /*d530*/  FMUL.FTZ R26, R25, R180 ;  /* 0x000000b4191a7220 */ /* 0x000fe20000410000 */
[----:B------:R-:W-:-:S03]  /*d540*/  FADD.FTZ R84, R84, R27 ;  /* 0x0000001b54547221 */ /* 0x000fc60000010000 */
[----:B------:R-:W-:-:S04]  /*d550*/  FMUL.FTZ R26, R26, UR14 ;  /* 0x0000000e1a1a7c20 */ /* 0x000fc80008410000 */
[----:B------:R-:W-:Y:S02]  /*d560*/  @P4 HADD2.F32 R27, -RZ, R178.H0_H0 ;  /* 0x200000b2ff1b4230 */ /* 0x000fe40000004100 */
[----:B------:R-:W-:Y:S01]  /*d570*/  FMUL.FTZ R173, R26, R173 ;  /* 0x000000ad1aad7220 */ /* 0x000fe20000410000 */
[----:B------:R-:W-:Y:S02]  /*d580*/  MOV R177, RZ ;  /* 0x000000ff00b17202 */ /* 0x000fe40000000f00 */
[----:B------:R-:W-:Y:S01]  /*d590*/  @P4 FMUL.FTZ R177, R27, R26 ;  /* 0x0000001a1bb14220 */ /* 0x000fe20000410000 */
[----:B------:R-:W-:Y:S01]  /*d5a0*/  FFMA.FTZ R26, R189, R21, R22 ;  /* 0x00000015bd1a7223 */ /* 0x000fe20000010016 */
[----:B------:R-:W-:Y:S02]  /*d5b0*/  FSEL R173, R173, RZ, P4 ;  /* 0x000000ffadad7208 */ /* 0x000fe40002000000 */
[----:B------:R-:W-:Y:S01]  /*d5c0*/  LOP3.LUT P4, RZ, R9, 0xff0000, RZ, 0xc0, !PT ;  /* 0x00ff000009ff7812 */ /* 0x000fe2000788c0ff */
[----:B------:R-:W-:-:S04]  /*d5d0*/  FADD.FTZ R26, R234, -R26 ;  /* 0x8000001aea1a7221 */ /* 0x000fc80000010000 */
[----:B------:R-:W-:-:S04]  /*d5e0*/  FFMA.FTZ R26, R23, R26, R46 ;  /* 0x0000001a171a7223 */ /* 0x000fc8000001002e */
[----:B------:R-:W-:Y:S01]  /*d5f0*/  FMUL.FTZ R27, R26, R180 ;  /* 0x000000b41a1b7220 */ /* 0x000fe20000410000 */
[----:B------:R-:W-:-:S03]  /*d600*/  HFMA2 R178, -RZ, RZ, 0, 0 ;  /* 0x00000000ffb27431 */ /* 0x000fc600000001ff */
[----:B------:R-:W-:Y:S01]  /*d610*/  FMUL.FTZ R27, R27, UR14 ;  /* 0x0000000e1b1b7c20 */ /* 0x000fe20008410000 */
[----:B------:R-:W-:-:S03]  /*d620*/  @P4 HADD2.F32 R172, -RZ, R179.H0_H0 ;  /* 0x200000b3ffac4230 */ /* 0x000fc60000004100 */
[----:B------:R-:W-:Y:S02]  /*d630*/  FMUL.FTZ R174, R27, R174 ;  /* 0x000000ae1bae7220 */ /* 0x000fe40000410000 */
[----:B------:R-:W-:Y:S01]  /*d640*/  @P4 FMUL.FTZ R178, R172, R27 ;  /* 0x0000001bacb24220 */ /* 0x000fe20000410000 */
[----:B------:R-:W-:Y:S02]  /*d650*/  FFMA.FTZ R27, R8, R21, R22 ;  /* 0x00000015081b7223 */ /* 0x000fe40000010016 */
[----:B------:R-:W-:Y:S02]  /*d660*/  FSEL R174, R174, RZ, P4 ;  /* 0x000000ffaeae7208 */ /* 0x000fe40002000000 */
[----:B------:R-:W-:Y:S01]  /*d670*/  ISETP.GE.U32.AND P4, PT, R9, 0x1000000, PT ;  /* 0x010000000900780c */ /* 0x000fe20003f86070 */
[----:B------:R-:W-:-:S04]  /*d680*/  FADD.FTZ R27, R223, -R27 ;  /* 0x8000001bdf1b7221 */ /* 0x000fc80000010000 */
[----:B------:R-:W-:Y:S01]  /*d690*/  FFMA.FTZ R27, R23, R27, R47 ;  /* 0x0000001b171b7223 */ /* 0x000fe2000001002f */
[----:B------:R-:W-:-:S03]  /*d6a0*/  FADD.FTZ R85, R85, R173 ;  /* 0x000000ad55557221 */ /* 0x000fc60000010000 */
[----:B------:R-:W-:-:S04]  /*d6b0*/  FMUL.FTZ R172, R27, R180 ;  /* 0x000000b41bac7220 */ /* 0x000fc80000410000 */
[----:B------:R-:W-:Y:S01]  /*d6c0*/  FMUL.FTZ R172, R172, UR14 ;  /* 0x0000000eacac7c20 */ /* 0x000fe20008410000 */
[----:B------:R-:W-:Y:S01]  /*d6d0*/  @P4 HADD2.F32 R173, -RZ, R188.H0_H0 ;  /* 0x200000bcffad4230 */ /* 0x000fe20000004100 */
[----:B------:R-:W-:Y:S02]  /*d6e0*/  MOV R179, RZ ;  /* 0x000000ff00b37202 */ /* 0x000fe40000000f00 */
[----:B------:R-:W-:Y:S02]  /*d6f0*/  FMUL.FTZ R175, R172, R175 ;  /* 0x000000afacaf7220 */ /* 0x000fe40000410000 */
[----:B------:R-:W-:Y:S02]  /*d700*/  @P4 FMUL.FTZ R179, R173, R172 ;  /* 0x000000acadb34220 */ /* 0x000fe40000410000 */
[----:B------:R-:W0:Y:S02]  /*d710*/  LDC.64 R172, c[0x0][0x478] ;  /* 0x00011e00ffac7b82 */ /* 0x000e240000000a00 */
[----:B0-----:R-:W-:-:S05]  /*d720*/  IMAD.WIDE.U32 R172, R18, 0x10, R172 ;  /* 0x0000001012ac7825 */ /* 0x001fca00078e00ac */
[----:B------:R0:W-:Y:S02]  /*d730*/  STG.E.128 desc[UR6][R172.64], R24 ;  /* 0x00000018ac007986 */ /* 0x0001e4000c101d06 */
[----:B0-----:R-:W0:Y:S01]  /*d740*/  LDC.64 R172, c[0x0][0x468] ;  /* 0x00011a00ffac7b82 */ /* 0x001e220000000a00 */
[----:B------:R-:W-:Y:S01]  /*d750*/  FSEL R175, R175, RZ, P4 ;  /* 0x000000ffafaf7208 */ /* 0x000fe20002000000 */
[----:B0-----:R-:W-:-:S05]  /*d760*/  IMAD.WIDE.U32 R172, R18, 0x10, R172 ;  /* 0x0000001012ac7825 */ /* 0x001fca00078e00ac */
[----:B------:R0:W-:Y:S01]  /*d770*/  STG.E.128 desc[UR6][R172.64], R176 ;  /* 0x000000b0ac007986 */ /* 0x0001e2000c101d06 */
[----:B------:R-:W-:Y:S01]  /*d780*/  FADD.FTZ R86, R86, R174 ;  /* 0x000000ae56567221 */ /* 0x000fe20000010000 */
[----:B------:R-:W-:Y:S01]  /*d790*/  FADD.FTZ R87, R87, R175 ;  /* 0x000000af57577221 */ /* 0x000fe20000010000 */
[----:B------:R-:W-:-:S07]  /*d7a0*/  IADD3 R18, PT, PT, R18, 0x20, RZ ;  /* 0x0000002012127810 */ /* 0x000fce0007ffe0ff */
.L_x_21940:
[----:B------:R-:W-:Y:S05]  /*d7b0*/  BSYNC.RECONVERGENT B2 ;  /* 0x0000000000027941 */ /* 0x000fea0003800200 */
.L_x_21939:
[----:B------:R-:W-:Y:S04]  /*d7c0*/  BSSY.RECONVERGENT B2, `(.L_x_21941) ;  /* 0x0000041000027945 */ /* 0x000fe80003800200 */
[----:B------:R-:W-:Y:S05]  /*d7d0*/  @!P3 BRA `(.L_x_21942) ;  /* 0x0000000000fcb947 */ /* 0x000fea0003800000 */
[----:B------:R-:W0:Y:S02]  /*d7e0*/  LDC.64 R24, c[0x0][0x390] ;  /* 0x0000e400ff187b82 */ /* 0x000e240000000a00 */
[----:B01234-:R-:W2:Y:S04]  /*d7f0*/  LDL R176, [R1] ;  /* 0x0000000001b07983 */ /* 0x01fea80000100800 */
[----:B------:R-:W3:Y:S04]  /*d800*/  LDL.S16 R177, [R1+0x76] ;  /* 0x0000760001b17983 */ /* 0x000ee80000100600 */
[----:B------:R-:W4:Y:S04]  /*d810*/  LDL.S16 R178, [R1+0x74] ;  /* 0x0000740001b27983 */ /* 0x000f280000100600 */
[----:B------:R-:W4:Y:S04]  /*d820*/  LDL.S16 R179, [R1+0x72] ;  /* 0x0000720001b37983 */ /* 0x000f280000100600 */
[----:B------:R-:W4:Y:S01]  /*d830*/  LDL.S16 R188, [R1+0x70] ;  /* 0x0000700001bc7983 */ /* 0x000f220000100600 */
[----:B------:R-:W-:-:S05]  /*d840*/  IMAD.WIDE.U32 R24, R18, 0x10, R24 ;  /* 0x0000001012187825 */ /* 0x000fca00078e0018 */
[----:B------:R0:W4:Y:S01]  /*d850*/  LDG.E.128 R172, desc[UR6][R24.64] ;  /* 0x0000000618ac7981 */ /* 0x000122000c1e1d00 */
[----:B------:R-:W-:Y:S01]  /*d860*/  LOP3.LUT P3, RZ, R7, 0xff, RZ, 0xc0, !PT ;  /* 0x000000ff07ff7812 */ /* 0x000fe2000786c0ff */
[----:B0-----:R-:W-:Y:S01]  /*d870*/  FFMA.FTZ R24, R211, R21, R22 ;  /* 0x00000015d3187223 */ /* 0x001fe20000010016 */
[----:B------:R-:W-:-:S03]  /*d880*/  LOP3.LUT P4, RZ, R7, 0xff00, RZ, 0xc0, !PT ;  /* 0x0000ff0007ff7812 */ /* 0x000fc6000788c0ff */
[----:B--2---:R-:W-:-:S04]  /*d890*/  FADD.FTZ R24, R176, -R24 ;  /* 0x80000018b0187221 */ /* 0x004fc80000010000 */
[----:B-----5:R-:W-:Y:S01]  /*d8a0*/  FFMA.FTZ R24, R23, R24, R40 ;  /* 0x0000001817187223 */ /* 0x020fe20000010028 */
[----:B------:R-:W-:-:S03]  /*d8b0*/  HFMA2 R176, -RZ, RZ, 0, 0 ;  /* 0x00000000ffb07431 */ /* 0x000fc600000001ff */
[----:B------:R-:W-:Y:S01]  /*d8c0*/  FMUL.FTZ R26, R24, R180 ;  /* 0x000000b4181a7220 */ /* 0x000fe20000410000 */
[----:B---3--:R-:W-:-:S03]  /*d8d0*/  @P3 HADD2.F32 R25, -RZ, R177.H0_H0 ;  /* 0x200000b1ff193230 */ /* 0x008fc60000004100 */
[----:B------:R-:W-:-:S04]  /*d8e0*/  FMUL.FTZ R26, R26, UR14 ;  /* 0x0000000e1a1a7c20 */ /* 0x000fc80008410000 */
[----:B------:R-:W-:Y:S01]  /*d8f0*/  @P3 FMUL.FTZ R176, R25, R26 ;  /* 0x0000001a19b03220 */ /* 0x000fe20000410000 */
[----:B------:R-:W-:-:S04]  /*d900*/  FFMA.FTZ R25, R200, R21, R22 ;  /* 0x00000015c8197223 */ /* 0x000fc80000010016 */
[----:B------:R-:W-:Y:S01]  /*d910*/  FADD.FTZ R25, R244, -R25 ;  /* 0x80000019f4197221 */ /* 0x000fe20000010000 */
[----:B----4-:R-:W-:-:S03]  /*d920*/  FMUL.FTZ R27, R26, R172 ;  /* 0x000000ac1a1b7220 */ /* 0x010fc60000410000 */
[----:B------:R-:W-:Y:S02]  /*d930*/  FFMA.FTZ R25, R23, R25, R41 ;  /* 0x0000001917197223 */ /* 0x000fe40000010029 */
[----:B------:R-:W-:Y:S02]  /*d940*/  FSEL R27, R27, RZ, P3 ;  /* 0x000000ff1b1b7208 */ /* 0x000fe40001800000 */
[----:B------:R-:W-:-:S03]  /*d950*/  FMUL.FTZ R26, R25, R180 ;  /* 0x000000b4191a7220 */ /* 0x000fc60000410000 */
[----:B------:R-:W-:Y:S01]  /*d960*/  FADD.FTZ R80, R80, R27 ;  /* 0x0000001b50507221 */ /* 0x000fe20000010000 */
[----:B------:R-:W-:Y:S02]  /*d970*/  @P4 HADD2.F32 R27, -RZ, R178.H0_H0 ;  /* 0x200000b2ff1b4230 */ /* 0x000fe40000004100 */
[----:B------:R-:W-:Y:S01]  /*d980*/  FMUL.FTZ R26, R26, UR14 ;  /* 0x0000000e1a1a7c20 */ /* 0x000fe20008410000 */
[----:B------:R-:W-:-:S03]  /*d990*/  MOV R177, RZ ;  /* 0x000000ff00b17202 */ /* 0x000fc60000000f00 */
[----:B------:R-:W-:Y:S01]  /*d9a0*/  FMUL.FTZ R173, R26, R173 ;  /* 0x000000ad1aad7220 */ /* 0x000fe20000410000 */
[----:B------:R-:W-:Y:S01]  /*d9b0*/  @P4 FMUL.FTZ R177, R27, R26 ;  /* 0x0000001a1bb14220 */ /* 0x000fe20000410000 */
[----:B------:R-:W-:Y:S01]  /*d9c0*/  FFMA.FTZ R26, R187, R21, R22 ;  /* 0x00000015bb1a7223 */ /* 0x000fe20000010016 */
[----:B------:R-:W-:-:S03]  /*d9d0*/  LOP3.LUT P3, RZ, R7, 0xff0000, RZ, 0xc0, !PT ;  /* 0x00ff000007ff7812 */ /* 0x000fc6000786c0ff */
[----:B------:R-:W-:-:S04]  /*d9e0*/  FADD.FTZ R26, R233, -R26 ;  /* 0x8000001ae91a7221 */ /* 0x000fc80000010000 */
[----:B------:R-:W-:-:S04]  /*d9f0*/  FFMA.FTZ R26, R23, R26, R42 ;  /* 0x0000001a171a7223 */ /* 0x000fc8000001002a */
[----:B------:R-:W-:Y:S01]  /*da00*/  FMUL.FTZ R27, R26, R180 ;  /* 0x000000b41a1b7220 */ /* 0x000fe20000410000 */
[----:B------:R-:W-:Y:S02]  /*da10*/  HFMA2 R178, -RZ, RZ, 0, 0 ;  /* 0x00000000ffb27431 */ /* 0x000fe400000001ff */
[----:B------:R-:W-:Y:S02]  /*da20*/  @P3 HADD2.F32 R172, -RZ, R179.H0_H0 ;  /* 0x200000b3ffac3230 */ /* 0x000fe40000004100 */
[----:B------:R-:W-:-:S04]  /*da30*/  FMUL.FTZ R27, R27, UR14 ;  /* 0x0000000e1b1b7c20 */ /* 0x000fc80008410000 */
[----:B------:R-:W-:Y:S01]  /*da40*/  FMUL.FTZ R174, R27, R174 ;  /* 0x000000ae1bae7220 */ /* 0x000fe20000410000 */
[----:B------:R-:W-:Y:S01]  /*da50*/  @P3 FMUL.FTZ R178, R172, R27 ;  /* 0x0000001bacb23220 */ /* 0x000fe20000410000 */
[----:B------:R-:W-:-:S03]  /*da60*/  FFMA.FTZ R27, R6, R21, R22 ;  /* 0x00000015061b7223 */ /* 0x000fc60000010016 */
[----:B------:R-:W-:Y:S01]  /*da70*/  FSEL R174, R174, RZ, P3 ;  /* 0x000000ffaeae7208 */ /* 0x000fe20001800000 */
[----:B------:R-:W-:Y:S01]  /*da80*/  FADD.FTZ R27, R222, -R27 ;  /* 0x8000001bde1b7221 */ /* 0x000fe20000010000 */
[----:B------:R-:W-:-:S03]  /*da90*/  ISETP.GE.U32.AND P3, PT, R7, 0x1000000, PT ;  /* 0x010000000700780c */ /* 0x000fc60003f66070 */
[----:B------:R-:W-:Y:S01]  /*daa0*/  FFMA.FTZ R27, R23, R27, R43 ;  /* 0x0000001b171b7223 */ /* 0x000fe2000001002b */
[----:B------:R-:W-:-:S03]  /*dab0*/  FSEL R173, R173, RZ, P4 ;  /* 0x000000ffadad7208 */ /* 0x000fc60002000000 */
[----:B------:R-:W-:Y:S02]  /*dac0*/  FMUL.FTZ R172, R27, R180 ;  /* 0x000000b41bac7220 */ /* 0x000fe40000410000 */
[----:B------:R-:W-:Y:S02]  /*dad0*/  FADD.FTZ R81, R81, R173 ;  /* 0x000000ad51517221 */ /* 0x000fe40000010000 */
[----:B------:R-:W-:Y:S02]  /*dae0*/  FMUL.FTZ R172, R172, UR14 ;  /* 0x0000000eacac7c20 */ /* 0x000fe40008410000 */
[----:B------:R-:W-:Y:S01]  /*daf0*/  @P3 HADD2.F32 R173, -RZ, R188.H0_H0 ;  /* 0x200000bcffad3230 */ /* 0x000fe20000004100 */
[----:B------:R-:W-:Y:S01]  /*db00*/  MOV R179, RZ ;  /* 0x000000ff00b37202 */ /* 0x000fe20000000f00 */
[----:B------:R-:W-:-:S03]  /*db10*/  FMUL.FTZ R175, R172, R175 ;  /* 0x000000afacaf7220 */ /* 0x000fc60000410000 */
        /* <DEDUP_REMOVED lines=11> */
.L_x_21942:
[----:B------:R-:W-:Y:S05]  /*dbd0*/  BSYNC.RECONVERGENT B2 ;  /* 0x0000000000027941 */ /* 0x000fea0003800200 */
.L_x_21941:
[----:B------:R-:W-:Y:S04]  /*dbe0*/  BSSY.RECONVERGENT B2, `(.L_x_21943) ;  /* 0x0000040000027945 */ /* 0x000fe80003800200 */
[----:B------:R-:W-:Y:S05]  /*dbf0*/  @!P2 BRA `(.L_x_21944) ;  /* 0x0000000000f8a947 */ /* 0x000fea0003800000 */
[----:B------:R-:W0:Y:S02]  /*dc00*/  LDC.64 R24, c[0x0][0x390] ;  /* 0x0000e400ff187b82 */ /* 0x000e240000000a00 */
[----:B01234-:R-:W2:Y:S04]  /*dc10*/  LDL.S16 R177, [R1+0x6e] ;  /* 0x00006e0001b17983 */ /* 0x01fea80000100600 */
[----:B------:R-:W3:Y:S04]  /*dc20*/  LDL.S16 R178, [R1+0x6c] ;  /* 0x00006c0001b27983 */ /* 0x000ee80000100600 */
[----:B------:R-:W4:Y:S04]  /*dc30*/  LDL.S16 R179, [R1+0x6a] ;  /* 0x00006a0001b37983 */ /* 0x000f280000100600 */
[----:B------:R-:W4:Y:S01]  /*dc40*/  LDL.S16 R188, [R1+0x68] ;  /* 0x0000680001bc7983 */ /* 0x000f220000100600 */
[----:B------:R-:W-:-:S05]  /*dc50*/  IMAD.WIDE.U32 R24, R18, 0x10, R24 ;  /* 0x0000001012187825 */ /* 0x000fca00078e0018 */
[----:B------:R0:W3:Y:S01]  /*dc60*/  LDG.E.128 R172, desc[UR6][R24.64] ;  /* 0x0000000618ac7981 */ /* 0x0000e2000c1e1d00 */
[----:B------:R-:W-:Y:S01]  /*dc70*/  LOP3.LUT P2, RZ, R5, 0xff, RZ, 0xc0, !PT ;  /* 0x000000ff05ff7812 */ /* 0x000fe2000784c0ff */
[----:B------:R-:W-:Y:S02]  /*dc80*/  HFMA2 R176, -RZ, RZ, 0, 0 ;  /* 0x00000000ffb07431 */ /* 0x000fe400000001ff */
[----:B0-----:R-:W-:-:S04]  /*dc90*/  FFMA.FTZ R24, R210, R21, R22 ;  /* 0x00000015d2187223 */ /* 0x001fc80000010016 */
[----:B------:R-:W-:-:S04]  /*dca0*/  FADD.FTZ R24, R252, -R24 ;  /* 0x80000018fc187221 */ /* 0x000fc80000010000 */
[----:B-----5:R-:W-:-:S04]  /*dcb0*/  FFMA.FTZ R24, R23, R24, R36 ;  /* 0x0000001817187223 */ /* 0x020fc80000010024 */
[----:B------:R-:W-:-:S04]  /*dcc0*/  FMUL.FTZ R26, R24, R180 ;  /* 0x000000b4181a7220 */ /* 0x000fc80000410000 */
[----:B------:R-:W-:Y:S01]  /*dcd0*/  FMUL.FTZ R26, R26, UR14 ;  /* 0x0000000e1a1a7c20 */ /* 0x000fe20008410000 */
[----:B------:R-:W-:Y:S01]  /*dce0*/  LOP3.LUT P3, RZ, R5, 0xff00, RZ, 0xc0, !PT ;  /* 0x0000ff0005ff7812 */ /* 0x000fe2000786c0ff */
[----:B--2---:R-:W-:-:S05]  /*dcf0*/  @P2 HADD2.F32 R25, -RZ, R177.H0_H0 ;  /* 0x200000b1ff192230 */ /* 0x004fca0000004100 */
[----:B------:R-:W-:Y:S01]  /*dd00*/  @P2 FMUL.FTZ R176, R25, R26 ;  /* 0x0000001a19b02220 */ /* 0x000fe20000410000 */
[----:B------:R-:W-:-:S04]  /*dd10*/  FFMA.FTZ R25, R199, R21, R22 ;  /* 0x00000015c7197223 */ /* 0x000fc80000010016 */
[----:B------:R-:W-:-:S04]  /*dd20*/  FADD.FTZ R25, R243, -R25 ;  /* 0x80000019f3197221 */ /* 0x000fc80000010000 */
[----:B------:R-:W-:Y:S01]  /*dd30*/  FFMA.FTZ R25, R23, R25, R37 ;  /* 0x0000001917197223 */ /* 0x000fe20000010025 */
[----:B---3--:R-:W-:-:S03]  /*dd40*/  FMUL.FTZ R27, R26, R172 ;  /* 0x000000ac1a1b7220 */ /* 0x008fc60000410000 */
[----:B------:R-:W-:Y:S02]  /*dd50*/  FMUL.FTZ R26, R25, R180 ;  /* 0x000000b4191a7220 */ /* 0x000fe40000410000 */
[----:B------:R-:W-:Y:S02]  /*dd60*/  FSEL R27, R27, RZ, P2 ;  /* 0x000000ff1b1b7208 */ /* 0x000fe40001000000 */
[----:B------:R-:W-:-:S03]  /*dd70*/  FMUL.FTZ R26, R26, UR14 ;  /* 0x0000000e1a1a7c20 */ /* 0x000fc60008410000 */
[----:B------:R-:W-:Y:S01]  /*dd80*/  FADD.FTZ R76, R76, R27 ;  /* 0x0000001b4c4c7221 */ /* 0x000fe20000010000 */
[----:B------:R-:W-:Y:S01]  /*dd90*/  @P3 HADD2.F32 R27, -RZ, R178.H0_H0 ;  /* 0x200000b2ff1b3230 */ /* 0x000fe20000004100 */
[----:B------:R-:W-:Y:S01]  /*dda0*/  MOV R177, RZ ;  /* 0x000000ff00b17202 */ /* 0x000fe20000000f00 */
[----:B------:R-:W-:-:S03]  /*ddb0*/  FMUL.FTZ R173, R26, R173 ;  /* 0x000000ad1aad7220 */ /* 0x000fc60000410000 */
[----:B------:R-:W-:Y:S01]  /*ddc0*/  @P3 FMUL.FTZ R177, R27, R26 ;  /* 0x0000001a1bb13220 */ /* 0x000fe20000410000 */
[----:B------:R-:W-:Y:S01]  /*ddd0*/  FFMA.FTZ R26, R186, R21, R22 ;  /* 0x00000015ba1a7223 */ /* 0x000fe20000010016 */
[----:B------:R-:W-:-:S03]  /*dde0*/  LOP3.LUT P2, RZ, R5, 0xff0000, RZ, 0xc0, !PT ;  /* 0x00ff000005ff7812 */ /* 0x000fc6000784c0ff */
[----:B------:R-:W-:-:S04]  /*ddf0*/  FADD.FTZ R26, R232, -R26 ;  /* 0x8000001ae81a7221 */ /* 0x000fc80000010000 */
[----:B------:R-:W-:-:S04]  /*de00*/  FFMA.FTZ R26, R23, R26, R38 ;  /* 0x0000001a171a7223 */ /* 0x000fc80000010026 */
[----:B------:R-:W-:Y:S01]  /*de10*/  FMUL.FTZ R27, R26, R180 ;  /* 0x000000b41a1b7220 */ /* 0x000fe20000410000 */
[----:B------:R-:W-:Y:S02]  /*de20*/  HFMA2 R178, -RZ, RZ, 0, 0 ;  /* 0x00000000ffb27431 */ /* 0x000fe400000001ff */
[----:B----4-:R-:W-:Y:S02]  /*de30*/  @P2 HADD2.F32 R172, -RZ, R179.H0_H0 ;  /* 0x200000b3ffac2230 */ /* 0x010fe40000004100 */
        /* <DEDUP_REMOVED lines=26> */
.L_x_21944:
[----:B------:R-:W-:Y:S05]  /*dfe0*/  BSYNC.RECONVERGENT B2 ;  /* 0x0000000000027941 */ /* 0x000fea0003800200 */
.L_x_21943:
        /* <DEDUP_REMOVED lines=64> */
.L_x_21946:
[----:B------:R-:W-:Y:S05]  /*e3f0*/  BSYNC.RECONVERGENT B2 ;  /* 0x0000000000027941 */ /* 0x000fea0003800200 */
.L_x_21945:
[----:B------:R-:W-:Y:S05]  /*e400*/  @!P0 BRA `(.L_x_21906) ;  /* 0x0000000000f48947 */ /* 0x000fea0003800000 */
[----:B------:R-:W0:Y:S02]  /*e410*/  LDC.64 R24, c[0x0][0x390] ;  /* 0x0000e400ff187b82 */ /* 0x000e240000000a00 */
[----:B01234-:R-:W2:Y:S04]  /*e420*/  LDL.S16 R177, [R1+0x1e] ;  /* 0x00001e0001b17983 */ /* 0x01fea80000100600 */
[----:B------:R-:W3:Y:S04]  /*e430*/  LDL.S16 R178, [R1+0x1c] ;  /* 0x00001c0001b27983 */ /* 0x000ee80000100600 */
[----:B------:R-:W4:Y:S04]  /*e440*/  LDL.S16 R179, [R1+0x1a] ;  /* 0x00001a0001b37983 */ /* 0x000f280000100600 */
[----:B------:R-:W4:Y:S01]  /*e450*/  LDL.S16 R188, [R1+0x18] ;  /* 0x0000180001bc7983 */ /* 0x000f220000100600 */
[----:B------:R-:W-:-:S05]  /*e460*/  IMAD.WIDE.U32 R24, R18, 0x10, R24 ;  /* 0x0000001012187825 */ /* 0x000fca00078e0018 */
[----:B------:R0:W2:Y:S01]  /*e470*/  LDG.E.128 R172, desc[UR6][R24.64] ;  /* 0x0000000618ac7981 */ /* 0x0000a2000c1e1d00 */
[----:B------:R-:W-:Y:S01]  /*e480*/  LOP3.LUT P0, RZ, R0, 0xff, RZ, 0xc0, !PT ;  /* 0x000000ff00ff7812 */ /* 0x000fe2000780c0ff */
[----:B------:R-:W-:Y:S02]  /*e490*/  HFMA2 R176, -RZ, RZ, 0, 0 ;  /* 0x00000000ffb07431 */ /* 0x000fe400000001ff */
[----:B0-----:R-:W-:-:S04]  /*e4a0*/  FFMA.FTZ R24, R197, R21, R22 ;  /* 0x00000015c5187223 */ /* 0x001fc80000010016 */
[----:B------:R-:W-:-:S04]  /*e4b0*/  FADD.FTZ R24, R241, -R24 ;  /* 0x80000018f1187221 */ /* 0x000fc80000010000 */
[----:B-----5:R-:W-:-:S04]  /*e4c0*/  FFMA.FTZ R24, R23, R24, R28 ;  /* 0x0000001817187223 */ /* 0x020fc8000001001c */
[----:B------:R-:W-:-:S04]  /*e4d0*/  FMUL.FTZ R25, R24, R180 ;  /* 0x000000b418197220 */ /* 0x000fc80000410000 */
[----:B------:R-:W-:-:S04]  /*e4e0*/  FMUL.FTZ R25, R25, UR14 ;  /* 0x0000000e19197c20 */ /* 0x000fc80008410000 */
[----:B--2---:R-:W-:-:S05]  /*e4f0*/  FMUL.FTZ R26, R172, R25 ;  /* 0x00000019ac1a7220 */ /* 0x004fca0000410000 */
[----:B------:R-:W-:-:S05]  /*e500*/  FSEL R26, R26, RZ, P0 ;  /* 0x000000ff1a1a7208 */ /* 0x000fca0000000000 */
[----:B------:R-:W-:Y:S01]  /*e510*/  FADD.FTZ R68, R68, R26 ;  /* 0x0000001a44447221 */ /* 0x000fe20000010000 */
[----:B------:R-:W-:-:S05]  /*e520*/  @P0 HADD2.F32 R26, -RZ, R177.H0_H0 ;  /* 0x200000b1ff1a0230 */ /* 0x000fca0000004100 */
        /* <DEDUP_REMOVED lines=16> */
[----:B------:R-:W-:-:S04]  /*e630*/  FFMA.FTZ R26, R23, R26, R30 ;  /* 0x0000001a171a7223 */ /* 0x000fc8000001001e */
[----:B------:R-:W-:Y:S01]  /*e640*/  FMUL.FTZ R27, R26, R180 ;  /* 0x000000b41a1b7220 */ /* 0x000fe20000410000 */
[----:B------:R-:W-:-:S03]  /*e650*/  HFMA2 R178, -RZ, RZ, 0, 0 ;  /* 0x00000000ffb27431 */ /* 0x000fc600000001ff */
[----:B------:R-:W-:Y:S01]  /*e660*/  FMUL.FTZ R27, R27, UR14 ;  /* 0x0000000e1b1b7c20 */ /* 0x000fe20008410000 */
[----:B----4-:R-:W-:-:S03]  /*e670*/  @P0 HADD2.F32 R172, -RZ, R179.H0_H0 ;  /* 0x200000b3ffac0230 */ /* 0x010fc60000004100 */
[----:B------:R-:W-:Y:S01]  /*e680*/  FMUL.FTZ R174, R174, R27 ;  /* 0x0000001baeae7220 */ /* 0x000fe20000410000 */
[----:B------:R-:W-:Y:S01]  /*e690*/  FFMA.FTZ R21, R229, R21, R22 ;  /* 0x00000015e5157223 */ /* 0x000fe20000010016 */
[----:B------:R-:W-:-:S03]  /*e6a0*/  @P0 FMUL.FTZ R178, R172, R27 ;  /* 0x0000001bacb20220 */ /* 0x000fc60000410000 */
[----:B------:R-:W-:Y:S02]  /*e6b0*/  FSEL R174, R174, RZ, P0 ;  /* 0x000000ffaeae7208 */ /* 0x000fe40000000000 */
[----:B------:R-:W-:Y:S01]  /*e6c0*/  ISETP.GE.U32.AND P0, PT, R0, 0x1000000, PT ;  /* 0x010000000000780c */ /* 0x000fe20003f06070 */
[----:B------:R-:W-:-:S04]  /*e6d0*/  FADD.FTZ R21, R219, -R21 ;  /* 0x80000015db157221 */ /* 0x000fc80000010000 */
[----:B------:R-:W-:-:S04]  /*e6e0*/  FFMA.FTZ R27, R23, R21, R31 ;  /* 0x00000015171b7223 */ /* 0x000fc8000001001f */
[----:B------:R-:W-:-:S04]  /*e6f0*/  FMUL.FTZ R21, R27, R180 ;  /* 0x000000b41b157220 */ /* 0x000fc80000410000 */
[----:B------:R-:W-:Y:S02]  /*e700*/  @P0 HADD2.F32 R22, -RZ, R188.H0_H0 ;  /* 0x200000bcff160230 */ /* 0x000fe40000004100 */
[----:B------:R-:W-:Y:S01]  /*e710*/  FMUL.FTZ R21, R21, UR14 ;  /* 0x0000000e15157c20 */ /* 0x000fe20008410000 */
[----:B------:R-:W-:-:S03]  /*e720*/  MOV R179, RZ ;  /* 0x000000ff00b37202 */ /* 0x000fc60000000f00 */
[----:B------:R-:W-:Y:S02]  /*e730*/  @P0 FMUL.FTZ R179, R22, R21 ;  /* 0x0000001516b30220 */ /* 0x000fe40000410000 */
[----:B------:R-:W0:Y:S02]  /*e740*/  LDC.64 R22, c[0x0][0x478] ;  /* 0x00011e00ff167b82 */ /* 0x000e240000000a00 */
[----:B0-----:R-:W-:-:S05]  /*e750*/  IMAD.WIDE.U32 R22, R18, 0x10, R22 ;  /* 0x0000001012167825 */ /* 0x001fca00078e0016 */
[----:B------:R0:W-:Y:S02]  /*e760*/  STG.E.128 desc[UR6][R22.64], R24 ;  /* 0x0000001816007986 */ /* 0x0001e4000c101d06 */
[----:B0-----:R-:W0:Y:S01]  /*e770*/  LDC.64 R22, c[0x0][0x468] ;  /* 0x00011a00ff167b82 */ /* 0x001e220000000a00 */
[----:B------:R-:W-:Y:S01]  /*e780*/  FMUL.FTZ R21, R175, R21 ;  /* 0x00000015af157220 */ /* 0x000fe20000410000 */
[----:B0-----:R-:W-:-:S05]  /*e790*/  IMAD.WIDE.U32 R22, R18, 0x10, R22 ;  /* 0x0000001012167825 */ /* 0x001fca00078e0016 */
[----:B------:R0:W-:Y:S01]  /*e7a0*/  STG.E.128 desc[UR6][R22.64], R176 ;  /* 0x000000b016007986 */ /* 0x0001e2000c101d06 */
[----:B------:R-:W-:Y:S01]  /*e7b0*/  FSEL R18, R21, RZ, P0 ;  /* 0x000000ff15127208 */ /* 0x000fe20000000000 */
[----:B------:R-:W-:-:S04]  /*e7c0*/  FADD.FTZ R70, R70, R174 ;  /* 0x000000ae46467221 */ /* 0x000fc80000010000 */
[----:B------:R-:W-:-:S07]  /*e7d0*/  FADD.FTZ R71, R71, R18 ;  /* 0x0000001247477221 */ /* 0x000fce0000010000 */
.L_x_21906:
[----:B------:R-:W-:Y:S05]  /*e7e0*/  BSYNC.RECONVERGENT B1 ;  /* 0x0000000000017941 */ /* 0x000fea0003800200 */
.L_x_21859:
[----:B01---5:R-:W0:Y:S02]  /*e7f0*/  LDC.64 R22, c[0x0][0x380] ;  /* 0x0000e000ff167b82 */ /* 0x023e240000000a00 */
[----:B0-----:R-:W-:-:S04]  /*e800*/  LEA R218, R22, R218, 0x2 ;  /* 0x000000da16da7211 */ /* 0x001fc800078e10ff */
[----:B------:R-:W-:-:S13]  /*e810*/  ISETP.GE.AND P0, PT, R218, R23, PT ;  /* 0x00000017da00720c */ /* 0x000fda0003f06270 */
[----:B------:R-:W-:Y:S05]  /*e820*/  @!P0 BRA `(.L_x_21947) ;  /* 0xffffff3000548947 */ /* 0x000fea000383ffff */
.L_x_21837:
[----:B------:R-:W-:Y:S05]  /*e830*/  BSYNC B0 ;  /* 0x0000000000007941 */ /* 0x000fea0003800000 */
.L_x_21836:
[----:B-----5:R-:W2:Y:S01]  /*e840*/  LDL.LU R18, [R1+0xac] ;  /* 0x0000ac0001127983 */ /* 0x020ea20000300800 */
[----:B------:R-:W-:-:S03]  /*e850*/  MOV R2, 0x400 ;  /* 0x0000040000027802 */ /* 0x000fc60000000f00 */
[----:B--234-:R-:W2:Y:S04]  /*e860*/  LDL.LU R176, [R1+0x20] ;  /* 0x0000200001b07983 */ /* 0x01cea80000300800 */
        /* <DEDUP_REMOVED lines=81> */
[----:B--2---:R-:W-:Y:S04]  /*ed80*/  STS.128 [R33], R4 ;  /* 0x0000000421007388 */ /* 0x004fe80000000c00 */
        /* <DEDUP_REMOVED lines=64> */
[----:B------:R-:W-:-:S06]  /*f190*/  FADD.FTZ R36, R36, R39 ;  /* 0x0000002724247221 */ /* 0x000fcc0000010000 */
[----:B---3--:R-:W3:Y:S01]  /*f1a0*/  LDC R73, c[0x0][0x388] ;  /* 0x0000e200ff497b82 */ /* 0x008ee20000000800 */
        /* <DEDUP_REMOVED lines=78> */
.L_x_21949:
[----:B------:R-:W-:Y:S05]  /*f690*/  BSYNC.RECONVERGENT B0 ;  /* 0x0000000000007941 */ /* 0x000fea0003800200 */
.L_x_21948:
        /* <DEDUP_REMOVED lines=17> */
.L_x_21951:
[----:B------:R-:W-:Y:S05]  /*f7b0*/  BSYNC.RECONVERGENT B0 ;  /* 0x0000000000007941 */ /* 0x000fea0003800200 */
.L_x_21950:
        /* <DEDUP_REMOVED lines=17> */
.L_x_21953:
[----:B------:R-:W-:Y:S05]  /*f8d0*/  BSYNC.RECONVERGENT B0 ;  /* 0x0000000000007941 */ /* 0x000fea0003800200 */
.L_x_21952:
        /* <DEDUP_REMOVED lines=30> */
[C---:B------:R-:W-:Y:S01]  /*fac0*/  ISETP.GE.U32.AND P2, PT, R71.reuse, 0x300, PT ;  /* 0x000003004700780c */ /* 0x040fe20003f46070 */
[----:B------:R-:W2:Y:S01]  /*fad0*/  LDS R14, [R0+0x800] ;  /* 0x00080000000e7984 */ /* 0x000ea20000000800 */
[----:B------:R-:W-:Y:S01]  /*fae0*/  ISETP.GE.U32.AND P3, PT, R71, 0x380, PT ;  /* 0x000003804700780c */ /* 0x000fe20003f66070 */
[----:B------:R-:W-:Y:S01]  /*faf0*/  FADD.FTZ R108, R61, R108 ;  /* 0x0000006c3d6c7221 */ /* 0x000fe20000010000 */
        /* <DEDUP_REMOVED lines=100> */
.L_x_21955:
[----:B------:R-:W-:Y:S05]  /*10140*/  BSYNC.RECONVERGENT B0 ;  /* 0x0000000000007941 */ /* 0x000fea0003800200 */
.L_x_21954:
        /* <DEDUP_REMOVED lines=17> */
.L_x_21957:
[----:B------:R-:W-:Y:S05]  /*10260*/  BSYNC.RECONVERGENT B0 ;  /* 0x0000000000007941 */ /* 0x000fea0003800200 */
.L_x_21956:
        /* <DEDUP_REMOVED lines=17> */
.L_x_21959:
[----:B------:R-:W-:Y:S05]  /*10380*/  BSYNC.RECONVERGENT B0 ;  /* 0x0000000000007941 */ /* 0x000fea0003800200 */
.L_x_21958:
        /* <DEDUP_REMOVED lines=17> */
.L_x_21961:
[----:B------:R-:W-:Y:S05]  /*104a0*/  BSYNC.RECONVERGENT B0 ;  /* 0x0000000000007941 */ /* 0x000fea0003800200 */
.L_x_21960:
        /* <DEDUP_REMOVED lines=17> */
.L_x_21963:
[----:B------:R-:W-:Y:S05]  /*105c0*/  BSYNC.RECONVERGENT B0 ;  /* 0x0000000000007941 */ /* 0x000fea0003800200 */
.L_x_21962:
        /* <DEDUP_REMOVED lines=17> */
.L_x_21965:
[----:B------:R-:W-:Y:S05]  /*106e0*/  BSYNC.RECONVERGENT B0 ;  /* 0x0000000000007941 */ /* 0x000fea0003800200 */
.L_x_21964:
        /* <DEDUP_REMOVED lines=11> */
.L_x_21858:
        /* <DEDUP_REMOVED lines=8> */
.L_x_21967:
[----:B------:R-:W-:Y:S05]  /*10820*/  BSYNC B1 ;  /* 0x0000000000017941 */ /* 0x000fea0003800000 */
.L_x_21966:
        /* <DEDUP_REMOVED lines=9> */
.L_x_21968:
        /* <DEDUP_REMOVED lines=8> */
.L_x_21969:
[----:B------:R-:W-:Y:S02]  /*10940*/  MOV R174, R22 ;  /* 0x0000001600ae7202 */ /* 0x000fe40000000f00 */
[----:B------:R-:W-:-:S05]  /*10950*/  MOV R21, R176 ;  /* 0x000000b000157202 */ /* 0x000fca0000000f00 */
[----:B------:R-:W-:Y:S01]  /*10960*/  FADD.FTZ R175, R175, R21 ;  /* 0x00000015afaf7221 */ /* 0x000fe20000010000 */
[----:B------:R-:W-:-:S07]  /*10970*/  MOV R21, 0xffffffff ;  /* 0xffffffff00157802 */ /* 0x000fce0000000f00 */
[----:B------:R-:W-:Y:S05]  /*10980*/  WARPSYNC.COLLECTIVE R21, `(.L_x_21970) ;  /* 0x0000000015087348 */ /* 0x000fea0003c00000 */
[----:B------:R0:W1:Y:S02]  /*10990*/  SHFL.BFLY P6, R176, R174, R173, R172 ;  /* 0x0c0000adaeb07389 */ /* 0x00006400000c00ac */
[----:B01----:R-:W-:Y:S05]  /*109a0*/  ENDCOLLECTIVE ;  /* 0x000000000000791b */ /* 0x003fea0003800000 */
.L_x_21970:
        /* <DEDUP_REMOVED lines=8> */
.L_x_21971:
[----:B------:R-:W-:Y:S02]  /*10a30*/  MOV R174, R22 ;  /* 0x0000001600ae7202 */ /* 0x000fe40000000f00 */
[----:B------:R-:W-:-:S05]  /*10a40*/  MOV R21, R176 ;  /* 0x000000b000157202 */ /* 0x000fca0000000f00 */
[----:B------:R-:W-:Y:S01]  /*10a50*/  FADD.FTZ R175, R175, R21 ;  /* 0x00000015afaf7221 */ /* 0x000fe20000010000 */
[----:B------:R-:W-:-:S07]  /*10a60*/  MOV R21, 0xffffffff ;  /* 0xffffffff00157802 */ /* 0x000fce0000000f00 */
[----:B------:R-:W-:Y:S05]  /*10a70*/  WARPSYNC.COLLECTIVE R21, `(.L_x_21972) ;  /* 0x0000000015087348 */ /* 0x000fea0003c00000 */
[----:B------:R0:W1:Y:S02]  /*10a80*/  SHFL.BFLY P6, R176, R174, R173, R172 ;  /* 0x0c0000adaeb07389 */ /* 0x00006400000c00ac */
[----:B01----:R-:W-:Y:S05]  /*10a90*/  ENDCOLLECTIVE ;  /* 0x000000000000791b */ /* 0x003fea0003800000 */
.L_x_21972:
        /* <DEDUP_REMOVED lines=8> */
.L_x_21973:
[----:B------:R-:W-:Y:S02]  /*10b20*/  MOV R174, R22 ;  /* 0x0000001600ae7202 */ /* 0x000fe40000000f00 */
[----:B------:R-:W-:-:S05]  /*10b30*/  MOV R21, R176 ;  /* 0x000000b000157202 */ /* 0x000fca0000000f00 */
[----:B------:R-:W-:Y:S01]  /*10b40*/  FADD.FTZ R175, R175, R21 ;  /* 0x00000015afaf7221 */ /* 0x000fe20000010000 */
[----:B------:R-:W-:-:S07]  /*10b50*/  MOV R21, 0xffffffff ;  /* 0xffffffff00157802 */ /* 0x000fce0000000f00 */
[----:B------:R-:W-:Y:S05]  /*10b60*/  WARPSYNC.COLLECTIVE R21, `(.L_x_21974) ;  /* 0x0000000015087348 */ /* 0x000fea0003c00000 */
[----:B------:R0:W1:Y:S02]  /*10b70*/  SHFL.BFLY P6, R176, R174, R173, R172 ;  /* 0x0c0000adaeb07389 */ /* 0x00006400000c00ac */
[----:B01----:R-:W-:Y:S05]  /*10b80*/  ENDCOLLECTIVE ;  /* 0x000000000000791b */ /* 0x003fea0003800000 */
.L_x_21974:
        /* <DEDUP_REMOVED lines=8> */
.L_x_21975:
[----:B------:R-:W-:Y:S02]  /*10c10*/  MOV R174, R22 ;  /* 0x0000001600ae7202 */ /* 0x000fe40000000f00 */
[----:B------:R-:W-:-:S07]  /*10c20*/  MOV R177, R176 ;  /* 0x000000b000b17202 */ /* 0x000fce0000000f00 */
[----:B------:R-:W-:Y:S05]  /*10c30*/  WARPSYNC.COLLECTIVE R21, `(.L_x_21976) ;  /* 0x0000000015087348 */ /* 0x000fea0003c00000 */
[----:B------:R0:W1:Y:S02]  /*10c40*/  SHFL.BFLY P6, R176, R174, R173, R172 ;  /* 0x0c0000adaeb07389 */ /* 0x00006400000c00ac */
[----:B01----:R-:W-:Y:S05]  /*10c50*/  ENDCOLLECTIVE ;  /* 0x000000000000791b */ /* 0x003fea0003800000 */
.L_x_21976:
[----:B------:R-:W-:Y:S01]  /*10c60*/  MOV R21, R176 ;  /* 0x000000b000157202 */ /* 0x000fe20000000f00 */
[----:B------:R-:W-:Y:S06]  /*10c70*/  BRA `(.L_x_21977) ;  /* 0xffffff3400587947 */ /* 0x000fec000383ffff */
.L_x_21978:
        /* <DEDUP_REMOVED lines=16> */
.L_x_25526:


//--------------------- .text._ZN10layer_norm13ln_bwd_kernelINS_13Kernel_traitsI6__halfffffjLj1280ELj1ELj4ELj1ELj16ENS_18Kernel_traits_baseILj1280ES2_ffffjLj128EEEEELb1ELb1ELb0ELb1EEEvNS_9BwdParamsE --------------------------
	.section	.text._ZN10layer_norm13ln_bwd_kernelINS_13Kernel_traitsI6__halfffffjLj1280ELj1ELj4ELj1ELj16ENS_18Kernel_traits_baseILj1280ES2_ffffjLj128EEEEELb1ELb1ELb0ELb1EEEvNS_9BwdParamsE,"ax",@progbits
	.align	128
        .global         _ZN10layer_norm13ln_bwd_kernelINS_13Kernel_traitsI6__halfffffjLj1280ELj1ELj4ELj1ELj16ENS_18Kernel_traits_baseILj1280ES2_ffffjLj128EEEEELb1ELb1ELb0ELb1EEEvNS_9BwdParamsE
        .type           _ZN10layer_norm13ln_bwd_kernelINS_13Kernel_traitsI6__halfffffjLj1280ELj1ELj4ELj1ELj16ENS_18Kernel_traits_baseILj1280ES2_ffffjLj128EEEEELb1ELb1ELb0ELb1EEEvNS_9BwdParamsE,@function
        .size           _ZN10layer_norm13ln_bwd_kernelINS_13Kernel_traitsI6__halfffffjLj1280ELj1ELj4ELj1ELj16ENS_18Kernel_traits_baseILj1280ES2_ffffjLj128EEEEELb1ELb1ELb0ELb1EEEvNS_9BwdParamsE,(.L_x_25527 - _ZN10layer_norm13ln_bwd_kernelINS_13Kernel_traitsI6__halfffffjLj1280ELj1ELj4ELj1ELj16ENS_18Kernel_traits_baseILj1280ES2_ffffjLj128EEEEELb1ELb1ELb0ELb1EEEvNS_9BwdParamsE)
        .other          _ZN10layer_norm13ln_bwd_kernelINS_13Kernel_traitsI6__halfffffjLj1280ELj1ELj4ELj1ELj16ENS_18Kernel_traits_baseILj1280ES2_ffffjLj128EEEEELb1ELb1ELb0ELb1EEEvNS_9BwdParamsE,@"STO_CUDA_ENTRY STV_DEFAULT"
_ZN10layer_norm13ln_bwd_kernelINS_13Kernel_traitsI6__halfffffjLj1280ELj1ELj4ELj1ELj16ENS_18Kernel_traits_baseILj1280ES2_ffffjLj128EEEEELb1ELb1ELb0ELb1EEEvNS_9BwdParamsE:
.text._ZN10layer_norm13ln_bwd_kernelINS_13Kernel_traitsI6__halfffffjLj1280ELj1ELj4ELj1ELj16ENS_18Kernel_traits_baseILj1280ES2_ffffjLj128EEEEELb1ELb1ELb0ELb1EEEvNS_9BwdParamsE:
        /* <DEDUP_REMOVED lines=84> */
[----:B------:R-:W3:Y:S04]  /*0540*/  LDG.E.64 R210, desc[UR6][R4.64+0x900] ;  /* 0x0009000604d27981 */ /* 0x000ee8000c1e1b00 */
        /* <DEDUP_REMOVED lines=8> */
[----:B------:R4:W4:Y:S01]  /*05d0*/  LDG.E.64 R184, desc[UR6][R4.64] ;  /* 0x0000000604b87981 */ /* 0x000922000c1e1b00 */
[----:B--2---:R-:W-:-:S05]  /*05e0*/  IMAD.WIDE.U32 R2, R124, 0x8, R2 ;  /* 0x000000087c027825 */ /* 0x004fca00078e0002 */
[----:B------:R-:W5:Y:S04]  /*05f0*/  LDG.E.64 R142, desc[UR6][R2.64+0x900] ;  /* 0x00090006028e7981 */ /* 0x000f68000c1e1b00 */
        /* <DEDUP_REMOVED lines=12> */
[--C-:B---3--:R-:W-:Y:S02]  /*06c0*/  SHF.R.U64 R0, R210, 0x10, R211.reuse ;  /* 0x00000010d2007819 */ /* 0x108fe400000012d3 */
[----:B------:R-:W-:Y:S02]  /*06d0*/  SHF.R.U32.HI R6, RZ, 0x10, R211 ;  /* 0x00000010ff067819 */ /* 0x000fe400000116d3 */
[--C-:B----4-:R-:W-:Y:S01]  /*06e0*/  SHF.R.U64 R4, R200, 0x10, R201.reuse ;  /* 0x00000010c8047819 */ /* 0x110fe200000012c9 */
[----:B------:R1:W-:Y:S01]  /*06f0*/  STL.S16 [R1+0x7a], R0 ;  /* 0x00007a0001007387 */ /* 0x0003e20000100600 */
[----:B------:R-:W-:-:S03]  /*0700*/  SHF.R.U32.HI R5, RZ, 0x10, R201 ;  /* 0x00000010ff057819 */ /* 0x000fc600000116c9 */
[----:B------:R-:W-:Y:S01]  /*0710*/  STL.S16 [R1+0x78], R6 ;  /* 0x0000780601007387 */ /* 0x000fe20000100600 */
[----:B0-----:R-:W-:-:S03]  /*0720*/  SHF.R.U64 R2, R196, 0x10, R197 ;  /* 0x00000010c4027819 */ /* 0x001fc600000012c5 */
[----:B------:R0:W-:Y:S01]  /*0730*/  STL.S16 [R1+0x7e], R4 ;  /* 0x00007e0401007387 */ /* 0x0001e20000100600 */
[----:B------:R-:W-:Y:S02]  /*0740*/  SHF.R.U32.HI R3, RZ, 0x10, R197 ;  /* 0x00000010ff037819 */ /* 0x000fe400000116c5 */
[--C-:B-1----:R-:W-:Y:S01]  /*0750*/  SHF.R.U64 R0, R198, 0x10, R199.reuse ;  /* 0x00000010c6007819 */ /* 0x102fe200000012c7 */
[----:B------:R-:W-:Y:S04]  /*0760*/  STL.S16 [R1+0x7c], R5 ;  /* 0x00007c0501007387 */ /* 0x000fe80000100600 */
[----:B------:R1:W-:Y:S01]  /*0770*/  STL.S16 [R1+0x82], R0 ;  /* 0x0000820001007387 */ /* 0x0003e20000100600 */
[----:B0-----:R-:W-:-:S05]  /*0780*/  SHF.R.U32.HI R4, RZ, 0x10, R199 ;  /* 0x00000010ff047819 */ /* 0x001fca00000116c7 */
[----:B------:R0:W-:Y:S01]  /*0790*/  STL.S16 [R1+0x80], R4 ;  /* 0x0000800401007387 */ /* 0x0001e20000100600 */
[----:B-1----:R-:W-:-:S03]  /*07a0*/  SHF.R.U64 R0, R194, 0x10, R195 ;  /* 0x00000010c2007819 */ /* 0x002fc600000012c3 */
[----:B------:R1:W-:Y:S04]  /*07b0*/  STL.S16 [R1+0x86], R2 ;  /* 0x0000860201007387 */ /* 0x0003e80000100600 */
[----:B------:R2:W-:Y:S01]  /*07c0*/  STL.S16 [R1+0x84], R3 ;  /* 0x0000840301007387 */ /* 0x0005e20000100600 */
[----:B0-----:R-:W-:-:S03]  /*07d0*/  SHF.R.U32.HI R4, RZ, 0x10, R195 ;  /* 0x00000010ff047819 */ /* 0x001fc600000116c3 */
[----:B------:R0:W-:Y:S01]  /*07e0*/  STL.S16 [R1+0x8a], R0 ;  /* 0x00008a0001007387 */ /* 0x0001e20000100600 */
[----:B-1----:R-:W-:-:S03]  /*07f0*/  SHF.R.U64 R2, R192, 0x10, R193 ;  /* 0x00000010c0027819 */ /* 0x002fc600000012c1 */
[----:B------:R1:W-:Y:S01]  /*0800*/  STL.S16 [R1+0x88], R4 ;  /* 0x0000880401007387 */ /* 0x0003e20000100600 */
[----:B--2---:R-:W-:-:S03]  /*0810*/  SHF.R.U32.HI R3, RZ, 0x10, R193 ;  /* 0x00000010ff037819 */ /* 0x004fc600000116c1 */
[----:B------:R2:W-:Y:S01]  /*0820*/  STL.S16 [R1+0x8e], R2 ;  /* 0x00008e0201007387 */ /* 0x0005e20000100600 */
[----:B0-----:R-:W-:-:S03]  /*0830*/  SHF.R.U64 R0, R190, 0x10, R191 ;  /* 0x00000010be007819 */ /* 0x001fc600000012bf */
[----:B------:R0:W-:Y:S01]  /*0840*/  STL.S16 [R1+0x8c], R3 ;  /* 0x00008c0301007387 */ /* 0x0001e20000100600 */
[----:B-1----:R-:W-:-:S03]  /*0850*/  SHF.R.U32.HI R4, RZ, 0x10, R191 ;  /* 0x00000010ff047819 */ /* 0x002fc600000116bf */
[----:B------:R1:W-:Y:S01]  /*0860*/  STL.S16 [R1+0x92], R0 ;  /* 0x0000920001007387 */ /* 0x0003e20000100600 */
[----:B--2---:R-:W-:-:S03]  /*0870*/  SHF.R.U64 R2, R188, 0x10, R189 ;  /* 0x00000010bc027819 */ /* 0x004fc600000012bd */
[----:B------:R-:W-:Y:S01]  /*0880*/  STL.S16 [R1+0x90], R4 ;  /* 0x0000900401007387 */ /* 0x000fe20000100600 */
[----:B0-----:R-:W-:-:S03]  /*0890*/  SHF.R.U32.HI R3, RZ, 0x10, R189 ;  /* 0x00000010ff037819 */ /* 0x001fc600000116bd */
[----:B------:R0:W-:Y:S01]  /*08a0*/  STL.S16 [R1+0x96], R2 ;  /* 0x0000960201007387 */ /* 0x0001e20000100600 */
[----:B-1----:R-:W-:-:S03]  /*08b0*/  SHF.R.U64 R0, R186, 0x10, R187 ;  /* 0x00000010ba007819 */ /* 0x002fc600000012bb */
[----:B------:R1:W-:Y:S04]  /*08c0*/  STL.S16 [R1+0x94], R3 ;  /* 0x0000940301007387 */ /* 0x0003e80000100600 */
[----:B------:R2:W-:Y:S01]  /*08d0*/  STL.S16 [R1+0x9a], R0 ;  /* 0x00009a0001007387 */ /* 0x0005e20000100600 */
[----:B0-----:R-:W-:Y:S02]  /*08e0*/  SHF.R.U32.HI R2, RZ, 0x10, R185 ;  /* 0x00000010ff027819 */ /* 0x001fe400000116b9 */
[----:B-1----:R-:W-:Y:S02]  /*08f0*/  SHF.R.U32.HI R3, RZ, 0x10, R187 ;  /* 0x00000010ff037819 */ /* 0x002fe400000116bb */
        /* <DEDUP_REMOVED lines=124> */
.L_x_22047:
        /* <DEDUP_REMOVED lines=31> */
[----:B0-----:R-:W-:-:S04]  /*12b0*/  IMAD.WIDE.U32 R4, R165, 0x10, R180 ;  /* 0x00000010a5047825 */ /* 0x001fc800078e00b4 */
[----:B------:R-:W-:Y:S02]  /*12c0*/  IMAD.WIDE.U32 R8, R163, 0x10, R180 ;  /* 0x00000010a3087825 */ /* 0x000fe400078e00b4 */
[----:B------:R-:W3:Y:S02]  /*12d0*/  LDG.E.128 R4, desc[UR6][R4.64] ;  /* 0x0000000604047981 */ /* 0x000ee4000c1e1d00 */
[C---:B-1----:R-:W-:Y:S02]  /*12e0*/  IMAD.WIDE.U32 R44, R165.reuse, 0x10, R80 ;  /* 0x00000010a52c7825 */ /* 0x042fe400078e0050 */
[----:B------:R-:W4:Y:S01]  /*12f0*/  LDG.E.128 R8, desc[UR6][R8.64] ;  /* 0x0000000608087981 */ /* 0x000f22000c1e1d00 */
[----:B------:R-:W-:Y:S01]  /*1300*/  IADD3 R30, PT, PT, R165, 0xe0, RZ ;  /* 0x000000e0a51e7810 */ /* 0x000fe20007ffe0ff */
[----:B------:R-:W-:Y:S02]  /*1310*/  IMAD.WIDE.U32 R12, R161, 0x10, R180 ;  /* 0x00000010a10c7825 */ /* 0x000fe400078e00b4 */
[----:B------:R-:W4:Y:S02]  /*1320*/  LDG.E.128 R44, desc[UR6][R44.64] ;  /* 0x000000062c2c7981 */ /* 0x000f24000c1e1d00 */
[----:B------:R-:W-:Y:S01]  /*1330*/  IMAD.WIDE.U32 R48, R163, 0x10, R80 ;  /* 0x00000010a3307825 */ /* 0x000fe200078e0050 */
[C---:B------:R-:W-:Y:S01]  /*1340*/  IADD3 R29, PT, PT, R165.reuse, 0x100, RZ ;  /* 0x00000100a51d7810 */ /* 0x040fe20007ffe0ff */
[----:B------:R-:W4:Y:S04]  /*1350*/  LDG.E.128 R12, desc[UR6][R12.64] ;  /* 0x000000060c0c7981 */ /* 0x000f28000c1e1d00 */
[----:B------:R-:W4:Y:S01]  /*1360*/  LDG.E.128 R48, desc[UR6][R48.64] ;  /* 0x0000000630307981 */ /* 0x000f22000c1e1d00 */
        /* <DEDUP_REMOVED lines=39> */
[----:B------:R-:W-:Y:S01]  /*15e0*/  SHF.R.U32.HI R212, RZ, 0x10, R43 ;  /* 0x00000010ffd47819 */ /* 0x000fe2000001162b */
[----:B--2---:R-:W-:-:S04]  /*15f0*/  IMAD.WIDE.U32 R26, R161, 0x4, R38 ;  /* 0x00000004a11a7825 */ /* 0x004fc800078e0026 */
[----:B------:R-:W-:Y:S01]  /*1600*/  HADD2.F32 R216, -RZ, R216.H0_H0 ;  /* 0x200000d8ffd87230 */ /* 0x000fe20000004100 */
[----:B------:R0:W5:Y:S01]  /*1610*/  LDG.E R162, desc[UR6][R26.64] ;  /* 0x000000061aa27981 */ /* 0x000162000c1e1900 */
[----:B------:R-:W-:-:S04]  /*1620*/  IMAD.WIDE.U32 R24, R159, 0x4, R38 ;  /* 0x000000049f187825 */ /* 0x000fc800078e0026 */
[----:B------:R-:W-:Y:S01]  /*1630*/  HADD2.F32 R214, -RZ, R43.H0_H0 ;  /* 0x2000002bffd67230 */ /* 0x000fe20000004100 */
[----:B------:R1:W5:Y:S01]  /*1640*/  LDG.E R160, desc[UR6][R24.64] ;  /* 0x0000000618a07981 */ /* 0x000362000c1e1900 */
[----:B------:R-:W-:Y:S01]  /*1650*/  IMAD.WIDE.U32 R2, R157, 0x4, R38 ;  /* 0x000000049d027825 */ /* 0x000fe200078e0026 */
[----:B------:R-:W-:-:S03]  /*1660*/  SHF.R.U64 R205, R128, 0x10, R129 ;  /* 0x0000001080cd7819 */ /* 0x000fc60000001281 */
[--C-:B0-----:R-:W-:Y:S01]  /*1670*/  IMAD.WIDE.U32 R26, R30, 0x4, R38.reuse ;  /* 0x000000041e1a7825 */ /* 0x101fe200078e0026 */
[----:B------:R0:W5:Y:S03]  /*1680*/  LDG.E R158, desc[UR6][R2.64] ;  /* 0x00000006029e7981 */ /* 0x000166000c1e1900 */
[----:B------:R-:W-:Y:S02]  /*1690*/  HADD2.F32 R212, -RZ, R212.H0_H0 ;  /* 0x200000d4ffd47230 */ /* 0x000fe40000004100 */
[--C-:B-1----:R-:W-:Y:S01]  /*16a0*/  IMAD.WIDE.U32 R24, R29, 0x4, R38.reuse ;  /* 0x000000041d187825 */ /* 0x102fe200078e0026 */
[----:B------:R-:W5:Y:S03]  /*16b0*/  LDG.E R27, desc[UR6][R26.64] ;  /* 0x000000061a1b7981 */ /* 0x000f66000c1e1900 */
[----:B------:R-:W-:-:S04]  /*16c0*/  IMAD.WIDE.U32 R34, R163, 0x4, R38 ;  /* 0x00000004a3227825 */ /* 0x000fc800078e0026 */
[--C-:B0-----:R-:W-:Y:S01]  /*16d0*/  IMAD.WIDE.U32 R2, R28, 0x4, R38.reuse ;  /* 0x000000041c027825 */ /* 0x101fe200078e0026 */
[----:B------:R-:W5:Y:S03]  /*16e0*/  LDG.E R164, desc[UR6][R34.64] ;  /* 0x0000000622a47981 */ /* 0x000f66000c1e1900 */
[----:B------:R-:W-:Y:S01]  /*16f0*/  HADD2.F32 R207, -RZ, R128.H0_H0 ;  /* 0x20000080ffcf7230 */ /* 0x000fe20000004100 */
[----:B------:R-:W5:Y:S01]  /*1700*/  LDG.E R26, desc[UR6][R24.64] ;  /* 0x00000006181a7981 */ /* 0x000f62000c1e1900 */
[----:B------:R-:W-:-:S04]  /*1710*/  IMAD.WIDE.U32 R166, R165, 0x4, R38 ;  /* 0x00000004a5a67825 */ /* 0x000fc800078e0026 */
[--C-:B------:R-:W-:Y:S02]  /*1720*/  IMAD.WIDE.U32 R148, R147, 0x4, R38.reuse ;  /* 0x0000000493947825 */ /* 0x100fe400078e0026 */
[----:B------:R0:W5:Y:S02]  /*1730*/  LDG.E R166, desc[UR6][R166.64] ;  /* 0x00000006a6a67981 */ /* 0x000164000c1e1900 */
[----:B------:R-:W-:Y:S02]  /*1740*/  IMAD.WIDE.U32 R36, R31, 0x4, R38 ;  /* 0x000000041f247825 */ /* 0x000fe400078e0026 */
[----:B------:R-:W5:Y:S02]  /*1750*/  LDG.E R25, desc[UR6][R2.64] ;  /* 0x0000000602197981 */ /* 0x000f64000c1e1900 */
[----:B------:R-:W-:Y:S02]  /*1760*/  HADD2.F32 R205, -RZ, R205.H0_H0 ;  /* 0x200000cdffcd7230 */ /* 0x000fe40000004100 */
[----:B------:R-:W-:Y:S01]  /*1770*/  HADD2.F32 R203, -RZ, R129.H0_H0 ;  /* 0x20000081ffcb7230 */ /* 0x000fe20000004100 */
[----:B------:R1:W5:Y:S01]  /*1780*/  LDG.E R148, desc[UR6][R148.64] ;  /* 0x0000000694947981 */ /* 0x000362000c1e1900 */
[----:B0-----:R-:W-:Y:S01]  /*1790*/  SHF.R.U32.HI R167, RZ, 0x10, R133 ;  /* 0x00000010ffa77819 */ /* 0x001fe20000011685 */
[----:B------:R-:W-:Y:S01]  /*17a0*/  HADD2.F32 R151, -RZ, R135.H0_H0 ;  /* 0x20000087ff977230 */ /* 0x000fe20000004100 */
[----:B------:R-:W-:Y:S01]  /*17b0*/  SHF.R.U64 R39, R136, 0x10, R137 ;  /* 0x0000001088277819 */ /* 0x000fe20000001289 */
[----:B------:R-:W-:Y:S01]  /*17c0*/  HADD2.F32 R145, -RZ, R136.H0_H0 ;  /* 0x20000088ff917230 */ /* 0x000fe20000004100 */
[----:B------:R0:W5:Y:S01]  /*17d0*/  LDG.E R36, desc[UR6][R36.64] ;  /* 0x0000000624247981 */ /* 0x000162000c1e1900 */
[----:B------:R-:W-:Y:S01]  /*17e0*/  HADD2.F32 R167, -RZ, R167.H0_H0 ;  /* 0x200000a7ffa77230 */ /* 0x000fe20000004100 */
[----:B-1----:R-:W-:-:S05]  /*17f0*/  SHF.R.U32.HI R149, RZ, 0x10, R135 ;  /* 0x00000010ff957819 */ /* 0x002fca0000011687 */
[----:B------:R-:W-:Y:S02]  /*1800*/  HADD2.F32 R149, -RZ, R149.H0_H0 ;  /* 0x20000095ff957230 */ /* 0x000fe40000004100 */
[----:B------:R-:W-:Y:S01]  /*1810*/  HADD2.F32 R39, -RZ, R39.H0_H0 ;  /* 0x20000027ff277230 */ /* 0x000fe20000004100 */
[----:B------:R-:W-:Y:S01]  /*1820*/  SHF.R.U32.HI R35, RZ, 0x10, R137 ;  /* 0x00000010ff237819 */ /* 0x000fe20000011689 */
[----:B0-----:R-:W-:-:S04]  /*1830*/  HADD2.F32 R37, -RZ, R137.H0_H0 ;  /* 0x20000089ff257230 */ /* 0x001fc80000004100 */
[----:B------:R-:W-:Y:S02]  /*1840*/  HADD2.F32 R35, -RZ, R35.H0_H0 ;  /* 0x20000023ff237230 */ /* 0x000fe40000004100 */
[----:B------:R-:W-:Y:S02]  /*1850*/  HADD2.F32 R24, -RZ, R138.H0_H0 ;  /* 0x2000008aff187230 */ /* 0x000fe40000004100 */
[C---:B---3--:R-:W-:Y:S01]  /*1860*/  FADD.FTZ R220, -R0.reuse, R4 ;  /* 0x0000000400dc7221 */ /* 0x048fe20000010100 */
[----:B------:R-:W-:-:S03]  /*1870*/  FADD.FTZ R225, -R0, R5 ;  /* 0x0000000500e17221 */ /* 0x000fc60000010100 */
[----:B-----5:R-:W-:Y:S01]  /*1880*/  FMUL.FTZ R220, R33, R220 ;  /* 0x000000dc21dc7220 */ /* 0x020fe20000410000 */
[----:B----4-:R-:W-:Y:S01]  /*1890*/  FMUL.FTZ R227, R44, R227 ;  /* 0x000000e32ce37220 */ /* 0x010fe20000410000 */
        /* <DEDUP_REMOVED lines=102> */
[----:B------:R-:W-:Y:S01]  /*1f00*/  FADD.FTZ R240, R240, R179 ;  /* 0x000000b3f0f07221 */ /* 0x000fe20000010000 */
[----:B------:R-:W-:Y:S01]  /*1f10*/  FFMA.FTZ R241, R180, R179, R241 ;  /* 0x000000b3b4f17223 */ /* 0x000fe200000100f1 */
[----:B------:R-:W-:Y:S01]  /*1f20*/  SHF.R.U64 R172, R132, 0x10, R133 ;  /* 0x0000001084ac7819 */ /* 0x000fe20000001285 */
[----:B------:R-:W-:Y:S02]  /*1f30*/  HADD2.F32 R174, -RZ, R174.H0_H0 ;  /* 0x200000aeffae7230 */ /* 0x000fe40000004100 */
[----:B------:R-:W-:Y:S01]  /*1f40*/  FMUL.FTZ R18, R78, R176 ;  /* 0x000000b04e127220 */ /* 0x000fe20000410000 */
        /* <DEDUP_REMOVED lines=27> */
[----:B------:R-:W-:Y:S01]  /*2100*/  HADD2.F32 R155, -RZ, R134.H0_H0 ;  /* 0x20000086ff9b7230 */ /* 0x000fe20000004100 */
[----:B------:R-:W-:Y:S01]  /*2110*/  SHF.R.U64 R153, R134, 0x10, R135 ;  /* 0x0000001086997819 */ /* 0x000fe20000001287 */
[----:B------:R-:W-:Y:S01]  /*2120*/  FMUL.FTZ R14, R82, R168 ;  /* 0x000000a8520e7220 */ /* 0x000fe20000410000 */
        /* <DEDUP_REMOVED lines=52> */
[C---:B------:R-:W-:Y:S01]  /*2470*/  FMUL.FTZ R2, R33.reuse, R228 ;  /* 0x000000e421027220 */ /* 0x040fe20000410000 */
[----:B------:R-:W-:Y:S01]  /*2480*/  FMUL.FTZ R22, R74, R22 ;  /* 0x000000164a167220 */ /* 0x000fe20000410000 */
[C---:B------:R-:W-:Y:S01]  /*2490*/  FMUL.FTZ R10, R33.reuse, R10 ;  /* 0x0000000a210a7220 */ /* 0x040fe20000410000 */
[----:B------:R-:W-:Y:S01]  /*24a0*/  FMUL.FTZ R3, R33, R229 ;  /* 0x000000e521037220 */ /* 0x000fe20000410000 */
[----:B------:R-:W-:Y:S01]  /*24b0*/  FMUL.FTZ R228, R44, R220 ;  /* 0x000000dc2ce47220 */ /* 0x000fe20000410000 */
[----:B------:R-:W-:Y:S01]  /*24c0*/  FADD.FTZ R240, R240, R23 ;  /* 0x00000017f0f07221 */ /* 0x000fe20000010000 */
[----:B------:R-:W-:Y:S01]  /*24d0*/  FFMA.FTZ R241, R11, R23, R241 ;  /* 0x000000170bf17223 */ /* 0x000fe200000100f1 */
[----:B------:R-:W-:Y:S01]  /*24e0*/  FMUL.FTZ R229, R45, R225 ;  /* 0x000000e12de57220 */ /* 0x000fe20000410000 */
[----:B------:R-:W-:Y:S01]  /*24f0*/  SHF.R.U64 R19, R140, 0x10, R141 ;  /* 0x000000108c137819 */ /* 0x000fe2000000128d */
[----:B------:R-:W-:Y:S02]  /*2500*/  HADD2.F32 R20, -RZ, R140.H0_H0 ;  /* 0x2000008cff147230 */ /* 0x000fe40000004100 */
[----:B------:R-:W-:Y:S01]  /*2510*/  FMUL.FTZ R21, R75, R21 ;  /* 0x000000154b157220 */ /* 0x000fe20000410000 */
[----:B------:R-:W-:Y:S01]  /*2520*/  FMUL.FTZ R9, R33, R9 ;  /* 0x0000000921097220 */ /* 0x000fe20000410000 */
        /* <DEDUP_REMOVED lines=10> */
[----:B-1----:R-:W-:-:S04]  /*25d0*/  FMUL.FTZ R229, R47, R221 ;  /* 0x000000dd2fe57220 */ /* 0x002fc80000410000 */
[----:B------:R0:W-:Y:S01]  /*25e0*/  STL [R1+0x14], R228 ;  /* 0x000014e401007387 */ /* 0x0001e20000100800 */
[----:B------:R-:W-:Y:S01]  /*25f0*/  FMUL.FTZ R19, R77, R19 ;  /* 0x000000134d137220 */ /* 0x000fe20000410000 */
[C---:B------:R-:W-:Y:S01]  /*2600*/  FMUL.FTZ R7, R33.reuse, R7 ;  /* 0x0000000721077220 */ /* 0x040fe20000410000 */
[----:B------:R-:W-:Y:S01]  /*2610*/  FADD.FTZ R240, R240, R20 ;  /* 0x00000014f0f07221 */ /* 0x000fe20000010000 */
[----:B------:R1:W-:Y:S01]  /*2620*/  STL [R1+0x10], R229 ;  /* 0x000010e501007387 */ /* 0x0003e20000100800 */
[----:B------:R-:W-:Y:S01]  /*2630*/  FFMA.FTZ R241, R8, R20, R241 ;  /* 0x0000001408f17223 */ /* 0x000fe200000100f1 */
[----:B------:R-:W-:Y:S01]  /*2640*/  FMUL.FTZ R6, R33, R6 ;  /* 0x0000000621067220 */ /* 0x000fe20000410000 */
[----:B0-----:R-:W-:Y:S01]  /*2650*/  FMUL.FTZ R228, R48, R219 ;  /* 0x000000db30e47220 */ /* 0x001fe20000410000 */
[----:B------:R-:W-:Y:S01]  /*2660*/  FADD.FTZ R240, R240, R19 ;  /* 0x00000013f0f07221 */ /* 0x000fe20000010000 */
[----:B-1----:R-:W-:Y:S01]  /*2670*/  FMUL.FTZ R229, R49, R217 ;  /* 0x000000d931e57220 */ /* 0x002fe20000410000 */
[----:B------:R-:W-:-:S02]  /*2680*/  FFMA.FTZ R241, R7, R19, R241 ;  /* 0x0000001307f17223 */ /* 0x000fc400000100f1 */
[----:B------:R0:W-:Y:S01]  /*2690*/  STL [R1+0xc], R228 ;  /* 0x00000ce401007387 */ /* 0x0001e20000100800 */
[----:B------:R-:W-:Y:S01]  /*26a0*/  FMUL.FTZ R5, R33, R5 ;  /* 0x0000000521057220 */ /* 0x000fe20000410000 */
[----:B------:R-:W-:Y:S02]  /*26b0*/  FADD.FTZ R240, R240, R18 ;  /* 0x00000012f0f07221 */ /* 0x000fe40000010000 */
[----:B------:R1:W-:Y:S01]  /*26c0*/  STL [R1+0x8], R229 ;  /* 0x000008e501007387 */ /* 0x0003e20000100800 */
[----:B------:R-:W-:Y:S01]  /*26d0*/  FFMA.FTZ R241, R6, R18, R241 ;  /* 0x0000001206f17223 */ /* 0x000fe200000100f1 */
[----:B------:R-:W-:Y:S01]  /*26e0*/  FMUL.FTZ R242, R64, R156 ;  /* 0x0000009c40f27220 */ /* 0x000fe20000410000 */
[----:B------:R-:W-:Y:S01]  /*26f0*/  FMUL.FTZ R243, R65, R154 ;  /* 0x0000009a41f37220 */ /* 0x000fe20000410000 */
[----:B0-----:R-:W-:Y:S01]  /*2700*/  FMUL.FTZ R228, R50, R215 ;  /* 0x000000d732e47220 */ /* 0x001fe20000410000 */
[----:B------:R-:W-:Y:S01]  /*2710*/  FMUL.FTZ R244, R66, R152 ;  /* 0x0000009842f47220 */ /* 0x000fe20000410000 */
[----:B-1----:R-:W-:-:S03]  /*2720*/  FMUL.FTZ R229, R51, R213 ;  /* 0x000000d533e57220 */ /* 0x002fc60000410000 */
[----:B------:R-:W-:Y:S01]  /*2730*/  STL [R1+0x4], R228 ;  /* 0x000004e401007387 */ /* 0x000fe20000100800 */
[----:B------:R-:W-:Y:S01]  /*2740*/  FMUL.FTZ R4, R33, R4 ;  /* 0x0000000421047220 */ /* 0x000fe20000410000 */
[----:B------:R-:W-:Y:S01]  /*2750*/  FADD.FTZ R240, R240, R17 ;  /* 0x00000011f0f07221 */ /* 0x000fe20000010000 */
[----:B------:R-:W-:Y:S01]  /*2760*/  FFMA.FTZ R241, R5, R17, R241 ;  /* 0x0000001105f17223 */ /* 0x000fe200000100f1 */
[----:B------:R-:W-:Y:S04]  /*2770*/  STL [R1], R229 ;  /* 0x000000e501007387 */ /* 0x000fe80000100800 */
[----:B------:R0:W-:Y:S01]  /*2780*/  STL [R1+0x40], R242 ;  /* 0x000040f201007387 */ /* 0x0001e20000100800 */
[----:B------:R-:W-:Y:S01]  /*2790*/  FADD.FTZ R240, R240, R16 ;  /* 0x00000010f0f07221 */ /* 0x000fe20000010000 */
[----:B------:R-:W-:-:S02]  /*27a0*/  FFMA.FTZ R241, R4, R16, R241 ;  /* 0x0000001004f17223 */ /* 0x000fc400000100f1 */
[----:B------:R1:W-:Y:S04]  /*27b0*/  STL [R1+0x3c], R243 ;  /* 0x00003cf301007387 */ /* 0x0003e80000100800 */
[----:B------:R2:W-:Y:S01]  /*27c0*/  STL [R1+0x38], R244 ;  /* 0x000038f401007387 */ /* 0x0005e20000100800 */
[----:B0-----:R-:W-:Y:S01]  /*27d0*/  FMUL.FTZ R242, R67, R150 ;  /* 0x0000009643f27220 */ /* 0x001fe20000410000 */
[----:B-1----:R-:W-:-:S04]  /*27e0*/  FMUL.FTZ R243, R68, R146 ;  /* 0x0000009244f37220 */ /* 0x002fc80000410000 */
[----:B------:R0:W-:Y:S01]  /*27f0*/  STL [R1+0x34], R242 ;  /* 0x000034f201007387 */ /* 0x0001e20000100800 */
[----:B--2---:R-:W-:Y:S01]  /*2800*/  FMUL.FTZ R244, R69, R144 ;  /* 0x0000009045f47220 */ /* 0x004fe20000410000 */
[----:B------:R-:W-:Y:S01]  /*2810*/  FADD.FTZ R240, R240, R15 ;  /* 0x0000000ff0f07221 */ /* 0x000fe20000010000 */
[----:B------:R-:W-:Y:S01]  /*2820*/  FFMA.FTZ R241, R3, R15, R241 ;  /* 0x0000000f03f17223 */ /* 0x000fe200000100f1 */
[----:B------:R1:W-:Y:S01]  /*2830*/  STL [R1+0x30], R243 ;  /* 0x000030f301007387 */ /* 0x0003e20000100800 */
[----:B0-----:R-:W-:-:S03]  /*2840*/  FMUL.FTZ R242, R70, R38 ;  /* 0x0000002646f27220 */ /* 0x001fc60000410000 */
[----:B------:R0:W-:Y:S01]  /*2850*/  STL [R1+0x2c], R244 ;  /* 0x00002cf401007387 */ /* 0x0001e20000100800 */
[----:B------:R-:W-:Y:S01]  /*2860*/  FMUL.FTZ R0, R33, R0 ;  /* 0x0000000021007220 */ /* 0x000fe20000410000 */
[----:B------:R-:W-:Y:S01]  /*2870*/  FADD.FTZ R240, R240, R14 ;  /* 0x0000000ef0f07221 */ /* 0x000fe20000010000 */
[----:B-1----:R-:W-:Y:S01]  /*2880*/  FMUL.FTZ R243, R71, R34 ;  /* 0x0000002247f37220 */ /* 0x002fe20000410000 */
[----:B------:R-:W-:Y:S01]  /*2890*/  FFMA.FTZ R241, R2, R14, R241 ;  /* 0x0000000e02f17223 */ /* 0x000fe200000100f1 */
[----:B------:R1:W-:Y:S01]  /*28a0*/  STL [R1+0x28], R242 ;  /* 0x000028f201007387 */ /* 0x0003e20000100800 */
[----:B0-----:R-:W-:-:S03]  /*28b0*/  FMUL.FTZ R244, R72, R12 ;  /* 0x0000000c48f47220 */ /* 0x001fc60000410000 */
        /* <DEDUP_REMOVED lines=28> */
.L_x_21982:
        /* <DEDUP_REMOVED lines=11> */
[----:B------:R-:W-:-:S04]  /*2b30*/  IMAD.WIDE.U32 R4, R163, 0x10, R176 ;  /* 0x00000010a3047825 */ /* 0x000fc800078e00b0 */
[--C-:B-1----:R-:W-:Y:S02]  /*2b40*/  IMAD.WIDE.U32 R44, R165, 0x10, R2.reuse ;  /* 0x00000010a52c7825 */ /* 0x102fe400078e0002 */
[----:B------:R-:W4:Y:S02]  /*2b50*/  LDG.E.128 R4, desc[UR6][R4.64] ;  /* 0x0000000604047981 */ /* 0x000f24000c1e1d00 */
[----:B------:R-:W-:Y:S02]  /*2b60*/  IMAD.WIDE.U32 R48, R163, 0x10, R2 ;  /* 0x00000010a3307825 */ /* 0x000fe400078e0002 */
[----:B------:R-:W4:Y:S02]  /*2b70*/  LDG.E.128 R44, desc[UR6][R44.64] ;  /* 0x000000062c2c7981 */ /* 0x000f24000c1e1d00 */
[C---:B------:R-:W-:Y:S02]  /*2b80*/  IMAD.WIDE.U32 R8, R161.reuse, 0x10, R176 ;  /* 0x00000010a1087825 */ /* 0x040fe400078e00b0 */
[----:B------:R-:W4:Y:S02]  /*2b90*/  LDG.E.128 R48, desc[UR6][R48.64] ;  /* 0x0000000630307981 */ /* 0x000f24000c1e1d00 */
[----:B------:R-:W-:Y:S01]  /*2ba0*/  IMAD.WIDE.U32 R52, R161, 0x10, R2 ;  /* 0x00000010a1347825 */ /* 0x000fe200078e0002 */
[C---:B------:R-:W-:Y:S01]  /*2bb0*/  IADD3 R31, PT, PT, R165.reuse, 0xc0, RZ ;  /* 0x000000c0a51f7810 */ /* 0x040fe20007ffe0ff */
[----:B------:R-:W4:Y:S01]  /*2bc0*/  LDG.E.128 R8, desc[UR6][R8.64] ;  /* 0x0000000608087981 */ /* 0x000f22000c1e1d00 */
[----:B------:R-:W-:-:S02]  /*2bd0*/  IADD3 R30, PT, PT, R165, 0xe0, RZ ;  /* 0x000000e0a51e7810 */ /* 0x000fc40007ffe0ff */
[C---:B------:R-:W-:Y:S01]  /*2be0*/  IADD3 R29, PT, PT, R165.reuse, 0x100, RZ ;  /* 0x00000100a51d7810 */ /* 0x040fe20007ffe0ff */
        /* <DEDUP_REMOVED lines=29> */
[----:B------:R1:W4:Y:S01]  /*2dc0*/  LDG.E.128 R80, desc[UR6][R2.64] ;  /* 0x0000000602507981 */ /* 0x000322000c1e1d00 */
        /* <DEDUP_REMOVED lines=26> */
[C---:B---3--:R-:W-:Y:S01]  /*2f70*/  FADD.FTZ R220, -R0.reuse, R84 ;  /* 0x0000005400dc7221 */ /* 0x048fe20000010100 */
[----:B------:R-:W-:Y:S01]  /*2f80*/  FADD.FTZ R225, -R0, R85 ;  /* 0x0000005500e17221 */ /* 0x000fe20000010100 */
[----:B------:R-:W-:-:S04]  /*2f90*/  IMAD.WIDE.U32 R84, R165, 0x10, R120 ;  /* 0x00000010a5547825 */ /* 0x000fc800078e0078 */
[----:B------:R-:W-:-:S04]  /*2fa0*/  IMAD.WIDE.U32 R120, R28, 0x10, R120 ;  /* 0x000000101c787825 */ /* 0x000fc800078e0078 */
[C---:B------:R-:W-:Y:S01]  /*2fb0*/  FADD.FTZ R223, -R0.reuse, R86 ;  /* 0x0000005600df7221 */ /* 0x040fe20000010100 */
[----:B------:R-:W-:Y:S02]  /*2fc0*/  FADD.FTZ R221, -R0, R87 ;  /* 0x0000005700dd7221 */ /* 0x000fe40000010100 */
[----:B------:R-:W5:Y:S04]  /*2fd0*/  LDG.E.128 R84, desc[UR6][R84.64] ;  /* 0x0000000654547981 */ /* 0x000f68000c1e1d00 */
[----:B------:R-:W5:Y:S01]  /*2fe0*/  LDG.E.128 R120, desc[UR6][R120.64] ;  /* 0x0000000678787981 */ /* 0x000f62000c1e1d00 */
[----:B----4-:R-:W-:Y:S01]  /*2ff0*/  FMUL.FTZ R227, R44, R227 ;  /* 0x000000e32ce37220 */ /* 0x010fe20000410000 */
        /* <DEDUP_REMOVED lines=31> */
[----:B0-----:R-:W-:Y:S01]  /*31f0*/  IMAD.WIDE.U32 R26, R161, 0x4, R38 ;  /* 0x00000004a11a7825 */ /* 0x001fe200078e0026 */
[----:B------:R-:W-:-:S03]  /*3200*/  SHF.R.U64 R205, R128, 0x10, R129 ;  /* 0x0000001080cd7819 */ /* 0x000fc60000001281 */
[----:B------:R-:W-:Y:S01]  /*3210*/  FADD.FTZ R208, -R0, R8 ;  /* 0x0000000800d07221 */ /* 0x000fe20000010100 */
[----:B------:R-:W-:Y:S01]  /*3220*/  FMUL.FTZ R212, R51, R212 ;  /* 0x000000d433d47220 */ /* 0x000fe20000410000 */
[----:B------:R-:W-:-:S04]  /*3230*/  IMAD.WIDE.U32 R24, R159, 0x4, R38 ;  /* 0x000000049f187825 */ /* 0x000fc800078e0026 */
[----:B------:R-:W-:Y:S01]  /*3240*/  FMUL.FTZ R213, R33, R213 ;  /* 0x000000d521d57220 */ /* 0x000fe20000410000 */
[----:B------:R-:W-:Y:S01]  /*3250*/  FADD.FTZ R240, R240, R214 ;  /* 0x000000d6f0f07221 */ /* 0x000fe20000010000 */
[----:B------:R-:W-:Y:S01]  /*3260*/  FFMA.FTZ R241, R215, R214, R241 ;  /* 0x000000d6d7f17223 */ /* 0x000fe200000100f1 */
[----:B------:R-:W-:Y:S01]  /*3270*/  HADD2.F32 R207, -RZ, R128.H0_H0 ;  /* 0x20000080ffcf7230 */ /* 0x000fe20000004100 */
[----:B------:R0:W5:Y:S01]  /*3280*/  LDG.E R162, desc[UR6][R26.64] ;  /* 0x000000061aa27981 */ /* 0x000162000c1e1900 */
[----:B-1----:R-:W-:-:S04]  /*3290*/  IMAD.WIDE.U32 R2, R157, 0x4, R38 ;  /* 0x000000049d027825 */ /* 0x002fc800078e0026 */
[----:B------:R-:W-:Y:S01]  /*32a0*/  FADD.FTZ R206, -R0, R9 ;  /* 0x0000000900ce7221 */ /* 0x000fe20000010100 */
[----:B------:R-:W-:Y:S01]  /*32b0*/  FMUL.FTZ R208, R33, R208 ;  /* 0x000000d021d07220 */ /* 0x000fe20000410000 */
[----:B------:R1:W5:Y:S01]  /*32c0*/  LDG.E R160, desc[UR6][R24.64] ;  /* 0x0000000618a07981 */ /* 0x000362000c1e1900 */
[----:B------:R-:W-:Y:S02]  /*32d0*/  HADD2.F32 R205, -RZ, R205.H0_H0 ;  /* 0x200000cdffcd7230 */ /* 0x000fe40000004100 */
[----:B------:R-:W-:Y:S01]  /*32e0*/  FMUL.FTZ R207, R52, R207 ;  /* 0x000000cf34cf7220 */ /* 0x000fe20000410000 */
[----:B------:R-:W-:Y:S01]  /*32f0*/  FADD.FTZ R240, R240, R212 ;  /* 0x000000d4f0f07221 */ /* 0x000fe20000010000 */
[----:B------:R-:W-:Y:S01]  /*3300*/  FFMA.FTZ R241, R213, R212, R241 ;  /* 0x000000d4d5f17223 */ /* 0x000fe200000100f1 */
[----:B------:R2:W5:Y:S01]  /*3310*/  LDG.E R158, desc[UR6][R2.64] ;  /* 0x00000006029e7981 */ /* 0x000562000c1e1900 */
[----:B0-----:R-:W-:Y:S01]  /*3320*/  IMAD.WIDE.U32 R26, R30, 0x4, R38 ;  /* 0x000000041e1a7825 */ /* 0x001fe200078e0026 */
[----:B------:R-:W-:-:S03]  /*3330*/  SHF.R.U32.HI R183, RZ, 0x10, R129 ;  /* 0x00000010ffb77819 */ /* 0x000fc60000011681 */
[----:B-1----:R-:W-:-:S04]  /*3340*/  IMAD.WIDE.U32 R24, R29, 0x4, R38 ;  /* 0x000000041d187825 */ /* 0x002fc800078e0026 */
[----:B------:R-:W-:Y:S01]  /*3350*/  FADD.FTZ R204, -R0, R10 ;  /* 0x0000000a00cc7221 */ /* 0x000fe20000010100 */
[----:B------:R-:W-:Y:S01]  /*3360*/  FMUL.FTZ R205, R53, R205 ;  /* 0x000000cd35cd7220 */ /* 0x000fe20000410000 */
[----:B------:R-:W-:-:S04]  /*3370*/  IMAD.WIDE.U32 R34, R163, 0x4, R38 ;  /* 0x00000004a3227825 */ /* 0x000fc800078e0026 */
[----:B------:R-:W-:Y:S01]  /*3380*/  FMUL.FTZ R206, R33, R206 ;  /* 0x000000ce21ce7220 */ /* 0x000fe20000410000 */
[----:B------:R-:W-:Y:S01]  /*3390*/  FADD.FTZ R240, R240, R207 ;  /* 0x000000cff0f07221 */ /* 0x000fe20000010000 */
[----:B------:R-:W-:Y:S01]  /*33a0*/  FFMA.FTZ R241, R208, R207, R241 ;  /* 0x000000cfd0f17223 */ /* 0x000fe200000100f1 */
[--C-:B--2---:R-:W-:Y:S01]  /*33b0*/  IMAD.WIDE.U32 R2, R28, 0x4, R38.reuse ;  /* 0x000000041c027825 */ /* 0x104fe200078e0026 */
[----:B------:R-:W5:Y:S03]  /*33c0*/  LDG.E R27, desc[UR6][R26.64] ;  /* 0x000000061a1b7981 */ /* 0x000f66000c1e1900 */
[----:B------:R-:W-:Y:S01]  /*33d0*/  HADD2.F32 R203, -RZ, R129.H0_H0 ;  /* 0x20000081ffcb7230 */ /* 0x000fe20000004100 */
[----:B------:R0:W5:Y:S01]  /*33e0*/  LDG.E R164, desc[UR6][R34.64] ;  /* 0x0000000622a47981 */ /* 0x000162000c1e1900 */
[----:B------:R-:W-:-:S04]  /*33f0*/  IMAD.WIDE.U32 R166, R165, 0x4, R38 ;  /* 0x00000004a5a67825 */ /* 0x000fc800078e0026 */
[C---:B------:R-:W-:Y:S01]  /*3400*/  FADD.FTZ R202, -R0.reuse, R11 ;  /* 0x0000000b00ca7221 */ /* 0x040fe20000010100 */
[C---:B------:R-:W-:Y:S01]  /*3410*/  FADD.FTZ R182, -R0.reuse, R12 ;  /* 0x0000000c00b67221 */ /* 0x040fe20000010100 */
[C---:B------:R-:W-:Y:S01]  /*3420*/  FADD.FTZ R180, -R0.reuse, R13 ;  /* 0x0000000d00b47221 */ /* 0x040fe20000010100 */
[----:B------:R-:W-:Y:S01]  /*3430*/  IMAD.WIDE.U32 R148, R147, 0x4, R38 ;  /* 0x0000000493947825 */ /* 0x000fe200078e0026 */
[----:B------:R-:W5:Y:S03]  /*3440*/  LDG.E R26, desc[UR6][R24.64] ;  /* 0x00000006181a7981 */ /* 0x000f66000c1e1900 */
[C---:B------:R-:W-:Y:S01]  /*3450*/  FADD.FTZ R231, -R0.reuse, R14 ;  /* 0x0000000e00e77221 */ /* 0x040fe20000010100 */
[----:B------:R-:W-:Y:S01]  /*3460*/  FADD.FTZ R230, -R0, R15 ;  /* 0x0000000f00e67221 */ /* 0x000fe20000010100 */
[----:B------:R-:W-:-:S04]  /*3470*/  IMAD.WIDE.U32 R36, R31, 0x4, R38 ;  /* 0x000000041f247825 */ /* 0x000fc800078e0026 */
[C---:B------:R-:W-:Y:S01]  /*3480*/  FADD.FTZ R16, -R0.reuse, R16 ;  /* 0x0000001000107221 */ /* 0x040fe20000010100 */
[C---:B------:R-:W-:Y:S01]  /*3490*/  FADD.FTZ R15, -R0.reuse, R17 ;  /* 0x00000011000f7221 */ /* 0x040fe20000010100 */
[C---:B------:R-:W-:Y:S01]  /*34a0*/  FADD.FTZ R14, -R0.reuse, R18 ;  /* 0x00000012000e7221 */ /* 0x040fe20000010100 */
[----:B------:R-:W-:Y:S02]  /*34b0*/  HADD2.F32 R183, -RZ, R183.H0_H0 ;  /* 0x200000b7ffb77230 */ /* 0x000fe40000004100 */
[C---:B------:R-:W-:Y:S01]  /*34c0*/  FADD.FTZ R13, -R0.reuse, R19 ;  /* 0x00000013000d7221 */ /* 0x040fe20000010100 */
[C---:B------:R-:W-:Y:S01]  /*34d0*/  FADD.FTZ R156, -R0.reuse, R20 ;  /* 0x00000014009c7221 */ /* 0x040fe20000010100 */
[----:B------:R1:W5:Y:S01]  /*34e0*/  LDG.E R25, desc[UR6][R2.64] ;  /* 0x0000000602197981 */ /* 0x000362000c1e1900 */
        /* <DEDUP_REMOVED lines=57> */
[----:B------:R-:W-:Y:S01]  /*3880*/  SHF.R.U64 R168, R142, 0x10, R143 ;  /* 0x000000108ea87819 */ /* 0x000fe2000000128f */
[----:B------:R-:W-:-:S02]  /*3890*/  HADD2.F32 R170, -RZ, R142.H0_H0 ;  /* 0x2000008effaa7230 */ /* 0x000fc40000004100 */
[----:B------:R-:W-:Y:S01]  /*38a0*/  FMUL.FTZ R172, R61, R172 ;  /* 0x000000ac3dac7220 */ /* 0x000fe20000410000 */
[----:B------:R-:W-:Y:S02]  /*38b0*/  HADD2.F32 R169, -RZ, R133.H0_H0 ;  /* 0x20000085ffa97230 */ /* 0x000fe40000004100 */
[C---:B------:R-:W-:Y:S01]  /*38c0*/  FMUL.FTZ R171, R33.reuse, R15 ;  /* 0x0000000f21ab7220 */ /* 0x040fe20000410000 */
[----:B------:R-:W-:Y:S01]  /*38d0*/  FADD.FTZ R240, R240, R173 ;  /* 0x000000adf0f07221 */ /* 0x000fe20000010000 */
[----:B------:R-:W-:Y:S01]  /*38e0*/  FFMA.FTZ R241, R174, R173, R241 ;  /* 0x000000adaef17223 */ /* 0x000fe200000100f1 */
[----:B------:R1:W5:Y:S01]  /*38f0*/  LDG.E R148, desc[UR6][R148.64] ;  /* 0x0000000694947981 */ /* 0x000362000c1e1900 */
[----:B0-----:R-:W-:Y:S01]  /*3900*/  SHF.R.U32.HI R167, RZ, 0x10, R133 ;  /* 0x00000010ffa77819 */ /* 0x001fe20000011685 */
[----:B------:R-:W-:Y:S02]  /*3910*/  HADD2.F32 R168, -RZ, R168.H0_H0 ;  /* 0x200000a8ffa87230 */ /* 0x000fe40000004100 */
[----:B------:R-:W-:Y:S01]  /*3920*/  FMUL.FTZ R16, R80, R170 ;  /* 0x000000aa50107220 */ /* 0x000fe20000410000 */
[----:B------:R-:W-:Y:S01]  /*3930*/  FMUL.FTZ R169, R62, R169 ;  /* 0x000000a93ea97220 */ /* 0x000fe20000410000 */
[----:B------:R-:W-:Y:S01]  /*3940*/  FMUL.FTZ R170, R33, R14 ;  /* 0x0000000e21aa7220 */ /* 0x000fe20000410000 */
[----:B------:R-:W-:-:S02]  /*3950*/  HADD2.F32 R167, -RZ, R167.H0_H0 ;  /* 0x200000a7ffa77230 */ /* 0x000fc40000004100 */
[----:B------:R-:W-:Y:S01]  /*3960*/  FADD.FTZ R240, R240, R172 ;  /* 0x000000acf0f07221 */ /* 0x000fe20000010000 */
[----:B------:R-:W-:Y:S01]  /*3970*/  FFMA.FTZ R241, R171, R172, R241 ;  /* 0x000000acabf17223 */ /* 0x000fe200000100f1 */
[----:B------:R-:W-:Y:S01]  /*3980*/  SHF.R.U64 R153, R134, 0x10, R135 ;  /* 0x0000001086997819 */ /* 0x000fe20000001287 */
        /* <DEDUP_REMOVED lines=13> */
[----:B-1----:R-:W-:Y:S01]  /*3a60*/  SHF.R.U32.HI R149, RZ, 0x10, R135 ;  /* 0x00000010ff957819 */ /* 0x002fe20000011687 */
        /* <DEDUP_REMOVED lines=25> */
[----:B------:R-:W-:Y:S01]  /*3c00*/  SHF.R.U32.HI R35, RZ, 0x10, R137 ;  /* 0x00000010ff237819 */ /* 0x000fe20000011689 */
[----:B------:R-:W-:Y:S01]  /*3c10*/  FMUL.FTZ R39, R69, R39 ;  /* 0x0000002745277220 */ /* 0x000fe20000410000 */
[----:B------:R-:W-:Y:S01]  /*3c20*/  FMUL.FTZ R144, R33, R144 ;  /* 0x0000009021907220 */ /* 0x000fe20000410000 */
[----:B------:R-:W-:Y:S01]  /*3c30*/  FADD.FTZ R240, R240, R145 ;  /* 0x00000091f0f07221 */ /* 0x000fe20000010000 */
[----:B------:R-:W-:Y:S01]  /*3c40*/  FFMA.FTZ R241, R146, R145, R241 ;  /* 0x0000009192f17223 */ /* 0x000fe200000100f1 */
[----:B------:R-:W-:-:S02]  /*3c50*/  HADD2.F32 R35, -RZ, R35.H0_H0 ;  /* 0x20000023ff237230 */ /* 0x000fc40000004100 */
[----:B0-----:R-:W-:Y:S02]  /*3c60*/  HADD2.F32 R37, -RZ, R137.H0_H0 ;  /* 0x20000089ff257230 */ /* 0x001fe40000004100 */
        /* <DEDUP_REMOVED lines=44> */
[----:B------:R-:W-:Y:S01]  /*3f30*/  SHF.R.U32.HI R17, RZ, 0x10, R141 ;  /* 0x00000010ff117819 */ /* 0x000fe2000001168d */
[----:B-1----:R-:W-:Y:S01]  /*3f40*/  FMUL.FTZ R229, R47, R221 ;  /* 0x000000dd2fe57220 */ /* 0x002fe20000410000 */
[----:B------:R-:W-:Y:S02]  /*3f50*/  HADD2.F32 R18, -RZ, R141.H0_H0 ;  /* 0x2000008dff127230 */ /* 0x000fe40000004100 */
[----:B------:R0:W-:Y:S01]  /*3f60*/  STL [R1+0x14], R228 ;  /* 0x000014e401007387 */ /* 0x0001e20000100800 */
[----:B------:R-:W-:Y:S01]  /*3f70*/  FMUL.FTZ R19, R77, R19 ;  /* 0x000000134d137220 */ /* 0x000fe20000410000 */
[----:B------:R-:W-:Y:S01]  /*3f80*/  FMUL.FTZ R7, R33, R7 ;  /* 0x0000000721077220 */ /* 0x000fe20000410000 */
[----:B------:R-:W-:Y:S01]  /*3f90*/  FADD.FTZ R240, R240, R20 ;  /* 0x00000014f0f07221 */ /* 0x000fe20000010000 */
[----:B------:R1:W-:Y:S01]  /*3fa0*/  STL [R1+0x10], R229 ;  /* 0x000010e501007387 */ /* 0x0003e20000100800 */
[----:B------:R-:W-:Y:S01]  /*3fb0*/  FFMA.FTZ R241, R8, R20, R241 ;  /* 0x0000001408f17223 */ /* 0x000fe200000100f1 */
[----:B------:R-:W-:-:S02]  /*3fc0*/  HADD2.F32 R17, -RZ, R17.H0_H0 ;  /* 0x20000011ff117230 */ /* 0x000fc40000004100 */
[----:B0-----:R-:W-:Y:S01]  /*3fd0*/  FMUL.FTZ R228, R48, R219 ;  /* 0x000000db30e47220 */ /* 0x001fe20000410000 */
[----:B------:R-:W-:Y:S01]  /*3fe0*/  FMUL.FTZ R18, R78, R18 ;  /* 0x000000124e127220 */ /* 0x000fe20000410000 */
[----:B-1----:R-:W-:Y:S01]  /*3ff0*/  FMUL.FTZ R229, R49, R217 ;  /* 0x000000d931e57220 */ /* 0x002fe20000410000 */
[----:B------:R-:W-:Y:S01]  /*4000*/  FMUL.FTZ R6, R33, R6 ;  /* 0x0000000621067220 */ /* 0x000fe20000410000 */
        /* <DEDUP_REMOVED lines=8> */
[----:B------:R-:W-:Y:S01]  /*4090*/  FMUL.FTZ R242, R64, R156 ;  /* 0x0000009c40f27220 */ /* 0x000fe20000410000 */
[----:B0-----:R-:W-:Y:S01]  /*40a0*/  FMUL.FTZ R228, R50, R215 ;  /* 0x000000d732e47220 */ /* 0x001fe20000410000 */
[----:B------:R-:W-:Y:S01]  /*40b0*/  FMUL.FTZ R243, R65, R154 ;  /* 0x0000009a41f37220 */ /* 0x000fe20000410000 */
[----:B-1----:R-:W-:Y:S01]  /*40c0*/  FMUL.FTZ R229, R51, R213 ;  /* 0x000000d533e57220 */ /* 0x002fe20000410000 */
[----:B------:R-:W-:-:S02]  /*40d0*/  FMUL.FTZ R244, R66, R152 ;  /* 0x0000009842f47220 */ /* 0x000fc40000410000 */
        /* <DEDUP_REMOVED lines=52> */
.L_x_21983:
        /* <DEDUP_REMOVED lines=13> */
[----:B0-----:R-:W3:Y:S04]  /*44f0*/  LDL.LU R13, [R1+0x6c] ;  /* 0x00006c00010d7983 */ /* 0x001ee80000300800 */
[----:B------:R0:W-:Y:S04]  /*4500*/  STL [R1+0x27c], R12 ;  /* 0x00027c0c01007387 */ /* 0x0001e80000100800 */
[----:B0-----:R-:W2:Y:S04]  /*4510*/  LDL.LU R12, [R1+0x70] ;  /* 0x00007000010c7983 */ /* 0x001ea80000300800 */
[----:B------:R0:W-:Y:S04]  /*4520*/  STL [R1+0x278], R11 ;  /* 0x0002780b01007387 */ /* 0x0001e80000100800 */
[----:B0-----:R-:W4:Y:S04]  /*4530*/  LDL.LU R11, [R1+0x1c] ;  /* 0x00001c00010b7983 */ /* 0x001f280000300800 */
[----:B------:R0:W-:Y:S04]  /*4540*/  STL [R1+0x274], R10 ;  /* 0x0002740a01007387 */ /* 0x0001e80000100800 */
[----:B0-----:R-:W4:Y:S04]  /*4550*/  LDL.LU R10, [R1+0x74] ;  /* 0x00007400010a7983 */ /* 0x001f280000300800 */
[----:B------:R0:W-:Y:S04]  /*4560*/  STL [R1+0x270], R9 ;  /* 0x0002700901007387 */ /* 0x0001e80000100800 */
[----:B0-----:R-:W3:Y:S04]  /*4570*/  LDL.LU R9, [R1+0xc] ;  /* 0x00000c0001097983 */ /* 0x001ee80000300800 */
[----:B------:R-:W-:Y:S04]  /*4580*/  STL [R1+0x26c], R8 ;  /* 0x00026c0801007387 */ /* 0x000fe80000100800 */
[----:B------:R-:W-:Y:S04]  /*4590*/  STL [R1+0x268], R7 ;  /* 0x0002680701007387 */ /* 0x000fe80000100800 */
[----:B------:R-:W-:Y:S04]  /*45a0*/  STL [R1+0x264], R6 ;  /* 0x0002640601007387 */ /* 0x000fe80000100800 */
[----:B------:R-:W-:Y:S04]  /*45b0*/  STL [R1+0x260], R5 ;  /* 0x0002600501007387 */ /* 0x000fe80000100800 */
[----:B------:R-:W-:Y:S04]  /*45c0*/  STL [R1+0x25c], R4 ;  /* 0x00025c0401007387 */ /* 0x000fe80000100800 */
[----:B------:R0:W-:Y:S04]  /*45d0*/  STL [R1+0x258], R3 ;  /* 0x0002580301007387 */ /* 0x0001e80000100800 */
[----:B0-----:R-:W3:Y:S04]  /*45e0*/  LDL.LU R3, [R1+0x8] ;  /* 0x0000080001037983 */ /* 0x001ee80000300800 */
[----:B------:R2:W-:Y:S04]  /*45f0*/  STL [R1+0x254], R2 ;  /* 0x0002540201007387 */ /* 0x0005e80000100800 */
[----:B------:R3:W-:Y:S01]  /*4600*/  STL [R1+0x250], R0 ;  /* 0x0002500001007387 */ /* 0x0007e20000100800 */
[----:B--2---:R-:W-:-:S03]  /*4610*/  FADD.FTZ R2, R19, R12 ;  /* 0x0000000c13027221 */ /* 0x004fc60000010000 */
[----:B------:R-:W2:Y:S01]  /*4620*/  LDL.LU R19, [R1+0x64] ;  /* 0x0000640001137983 */ /* 0x000ea20000300800 */
[----:B----4-:R-:W-:-:S05]  /*4630*/  FADD.FTZ R4, R11, R10 ;  /* 0x0000000a0b047221 */ /* 0x010fca0000010000 */
[----:B------:R0:W-:Y:S04]  /*4640*/  STL [R1+0x74], R4 ;  /* 0x0000740401007387 */ /* 0x0001e80000100800 */
[----:B------:R1:W-:Y:S01]  /*4650*/  STL [R1+0x70], R2 ;  /* 0x0000700201007387 */ /* 0x0003e20000100800 */
[----:B---3--:R-:W-:Y:S01]  /*4660*/  MOV R0, R9 ;  /* 0x0000000900007202 */ /* 0x008fe20000000f00 */
[----:B0-----:R-:W-:Y:S02]  /*4670*/  FADD.FTZ R4, R18, R13 ;  /* 0x0000000d12047221 */ /* 0x001fe40000010000 */
[----:B------:R-:W3:Y:S01]  /*4680*/  LDL.LU R18, [R1+0x60] ;  /* 0x0000600001127983 */ /* 0x000ee20000300800 */
[----:B-1----:R-:W-:-:S03]  /*4690*/  FADD.FTZ R2, R17, R15 ;  /* 0x0000000f11027221 */ /* 0x002fc60000010000 */
[----:B------:R0:W-:Y:S04]  /*46a0*/  STL [R1+0x6c], R4 ;  /* 0x00006c0401007387 */ /* 0x0001e80000100800 */
[----:B------:R-:W4:Y:S04]  /*46b0*/  LDL.LU R17, [R1+0x5c] ;  /* 0x00005c0001117983 */ /* 0x000f280000300800 */
        /* <DEDUP_REMOVED lines=11> */
[----:B0-----:R-:W4:Y:S04]  /*4770*/  LDL.LU R4, [R1+0xf0] ;  /* 0x0000f00001047983 */ /* 0x001f280000300800 */
[----:B-1----:R-:W4:Y:S01]  /*4780*/  LDL.LU R2, [R1+0xf4] ;  /* 0x0000f40001027983 */ /* 0x002f220000300800 */
[----:B--2---:R-:W-:-:S03]  /*4790*/  FADD.FTZ R0, R0, R19 ;  /* 0x0000001300007221 */ /* 0x004fc60000010000 */
[----:B------:R0:W5:Y:S04]  /*47a0*/  LDL.LU R19, [R1+0x298] ;  /* 0x0002980001137983 */ /* 0x0001680000300800 */
[----:B------:R1:W-:Y:S04]  /*47b0*/  STL [R1+0x64], R0 ;  /* 0x0000640001007387 */ /* 0x0003e80000100800 */
[----:B-1----:R-:W2:Y:S01]  /*47c0*/  LDL.LU R0, [R1+0xf8] ;  /* 0x0000f80001007983 */ /* 0x002ea20000300800 */
[----:B---3--:R-:W-:-:S03]  /*47d0*/  FADD.FTZ R3, R3, R18 ;  /* 0x0000001203037221 */ /* 0x008fc60000010000 */
[----:B------:R0:W5:Y:S04]  /*47e0*/  LDL.LU R18, [R1+0x294] ;  /* 0x0002940001127983 */ /* 0x0001680000300800 */
[----:B------:R1:W-:Y:S01]  /*47f0*/  STL [R1+0x60], R3 ;  /* 0x0000600301007387 */ /* 0x0003e20000100800 */
[----:B----4-:R-:W-:-:S03]  /*4800*/  FADD.FTZ R16, R16, R17 ;  /* 0x0000001110107221 */ /* 0x010fc60000010000 */
[----:B-1----:R-:W3:Y:S01]  /*4810*/  LDL.LU R3, [R1+0xfc] ;  /* 0x0000fc0001037983 */ /* 0x002ee20000300800 */
[----:B------:R-:W-:-:S03]  /*4820*/  FADD.FTZ R14, R14, R15 ;  /* 0x0000000f0e0e7221 */ /* 0x000fc60000010000 */
[----:B------:R0:W5:Y:S01]  /*4830*/  LDL.LU R17, [R1+0x290] ;  /* 0x0002900001117983 */ /* 0x0001620000300800 */
[----:B------:R-:W-:-:S03]  /*4840*/  FADD.FTZ R228, R228, R13 ;  /* 0x0000000de4e47221 */ /* 0x000fc60000010000 */
[----:B------:R1:W-:Y:S01]  /*4850*/  STL [R1+0x5c], R16 ;  /* 0x00005c1001007387 */ /* 0x0003e20000100800 */
[----:B------:R-:W-:Y:S01]  /*4860*/  FADD.FTZ R13, R229, R12 ;  /* 0x0000000ce50d7221 */ /* 0x000fe20000010000 */
[----:B------:R-:W-:Y:S01]  /*4870*/  FADD.FTZ R12, R230, R11 ;  /* 0x0000000be60c7221 */ /* 0x000fe20000010000 */
[----:B------:R-:W-:Y:S01]  /*4880*/  FADD.FTZ R11, R231, R10 ;  /* 0x0000000ae70b7221 */ /* 0x000fe20000010000 */
        /* <DEDUP_REMOVED lines=9> */
[----:B------:R-:W-:Y:S04]  /*4920*/  STL [R1+0x54], R228 ;  /* 0x000054e401007387 */ /* 0x000fe80000100800 */
[----:B------:R-:W-:Y:S01]  /*4930*/  STL [R1+0x50], R13 ;  /* 0x0000500d01007387 */ /* 0x000fe20000100800 */
[----:B------:R-:W-:-:S03]  /*4940*/  FADD.FTZ R4, R237, R4 ;  /* 0x00000004ed047221 */ /* 0x000fc60000010000 */
[----:B------:R-:W-:Y:S01]  /*4950*/  STL [R1+0x4c], R12 ;  /* 0x00004c0c01007387 */ /* 0x000fe20000100800 */
[----:B------:R-:W-:-:S03]  /*4960*/  FADD.FTZ R5, R238, R2 ;  /* 0x00000002ee057221 */ /* 0x000fc60000010000 */
[----:B------:R-:W-:Y:S04]  /*4970*/  STL [R1+0x48], R11 ;  /* 0x0000480b01007387 */ /* 0x000fe80000100800 */
[----:B------:R-:W-:Y:S04]  /*4980*/  STL [R1+0x44], R10 ;  /* 0x0000440a01007387 */ /* 0x000fe80000100800 */
[----:B------:R-:W-:Y:S04]  /*4990*/  STL [R1+0x1c], R9 ;  /* 0x00001c0901007387 */ /* 0x000fe80000100800 */
[----:B------:R-:W-:Y:S04]  /*49a0*/  STL [R1+0x18], R8 ;  /* 0x0000180801007387 */ /* 0x000fe80000100800 */
[----:B------:R-:W-:Y:S04]  /*49b0*/  STL [R1+0x14], R7 ;  /* 0x0000140701007387 */ /* 0x000fe80000100800 */
[----:B------:R-:W-:Y:S04]  /*49c0*/  STL [R1+0x10], R6 ;  /* 0x0000100601007387 */ /* 0x000fe80000100800 */
[----:B------:R-:W4:Y:S04]  /*49d0*/  LDL.LU R2, [R1+0x100] ;  /* 0x0001000001027983 */ /* 0x000f280000300800 */
[----:B------:R2:W-:Y:S04]  /*49e0*/  STL [R1+0xc], R4 ;  /* 0x00000c0401007387 */ /* 0x0005e80000100800 */
[----:B------:R1:W-:Y:S01]  /*49f0*/  STL [R1+0x8], R5 ;  /* 0x0000080501007387 */ /* 0x0003e20000100800 */
[----:B--2---:R-:W-:-:S03]  /*4a00*/  FADD.FTZ R4, R239, R0 ;  /* 0x00000000ef047221 */ /* 0x004fc60000010000 */
[----:B------:R-:W2:Y:S04]  /*4a10*/  LDL.LU R0, [R1+0x104] ;  /* 0x0001040001007983 */ /* 0x000ea80000300800 */
[----:B------:R0:W-:Y:S04]  /*4a20*/  STL [R1+0x4], R4 ;  /* 0x0000040401007387 */ /* 0x0001e80000100800 */
[----:B------:R-:W2:Y:S04]  /*4a30*/  LDL.LU R237, [R1+0x108] ;  /* 0x0001080001ed7983 */ /* 0x000ea80000300800 */
[----:B------:R-:W2:Y:S01]  /*4a40*/  LDL.LU R236, [R1+0x10c] ;  /* 0x00010c0001ec7983 */ /* 0x000ea20000300800 */
[----:B---3--:R-:W-:-:S05]  /*4a50*/  FADD.FTZ R3, R83, R3 ;  /* 0x0000000353037221 */ /* 0x008fca0000010000 */
[----:B------:R3:W-:Y:S04]  /*4a60*/  STL [R1], R3 ;  /* 0x0000000301007387 */ /* 0x0007e80000100800 */
        /* <DEDUP_REMOVED lines=16> */
[----:B-1----:R-:W2:Y:S01]  /*4b70*/  LDL.LU R5, [R1+0x19c] ;  /* 0x00019c0001057983 */ /* 0x002ea20000300800 */
[----:B----4-:R-:W-:-:S03]  /*4b80*/  FADD.FTZ R239, R82, R2 ;  /* 0x0000000252ef7221 */ /* 0x010fc60000010000 */
[----:B0-----:R-:W4:Y:S04]  /*4b90*/  LDL.LU R4, [R1+0x1a0] ;  /* 0x0001a00001047983 */ /* 0x001f280000300800 */
[----:B---3--:R-:W3:Y:S04]  /*4ba0*/  LDL.LU R3, [R1+0x1a4] ;  /* 0x0001a40001037983 */ /* 0x008ee80000300800 */
[----:B------:R-:W3:Y:S01]  /*4bb0*/  LDL.LU R2, [R1+0x14c] ;  /* 0x00014c0001027983 */ /* 0x000ee20000300800 */
        /* <DEDUP_REMOVED lines=24> */
[----:B----4-:R-:W-:-:S03]  /*4d40*/  FADD.FTZ R61, R61, R4 ;  /* 0x000000043d3d7221 */ /* 0x010fc60000010000 */
[----:B------:R-:W4:Y:S01]  /*4d50*/  LDL.LU R6, [R1+0x16c] ;  /* 0x00016c0001067983 */ /* 0x000f220000300800 */
[----:B---3--:R-:W-:-:S03]  /*4d60*/  FADD.FTZ R60, R60, R3 ;  /* 0x000000033c3c7221 */ /* 0x008fc60000010000 */
[----:B------:R-:W3:Y:S01]  /*4d70*/  LDL.LU R5, [R1+0x170] ;  /* 0x0001700001057983 */ /* 0x000ee20000300800 */
[----:B------:R-:W-:-:S03]  /*4d80*/  FADD.FTZ R59, R59, R2 ;  /* 0x000000023b3b7221 */ /* 0x000fc60000010000 */
[----:B------:R-:W3:Y:S04]  /*4d90*/  LDL.LU R4, [R1+0x174] ;  /* 0x0001740001047983 */ /* 0x000ee80000300800 */
[----:B------:R-:W3:Y:S04]  /*4da0*/  LDL.LU R3, [R1+0x15c] ;  /* 0x00015c0001037983 */ /* 0x000ee80000300800 */
[----:B------:R-:W3:Y:S01]  /*4db0*/  LDL.LU R2, [R1+0x160] ;  /* 0x0001600001027983 */ /* 0x000ee20000300800 */
        /* <DEDUP_REMOVED lines=39> */
[----:B------:R-:W3:Y:S01]  /*5030*/  LDL.LU R4, [R1+0xc0] ;  /* 0x0000c00001047983 */ /* 0x000ee20000300800 */
[----:B------:R-:W-:-:S03]  /*5040*/  FADD.FTZ R252, R252, R3 ;  /* 0x00000003fcfc7221 */ /* 0x000fc60000010000 */
[----:B------:R-:W3:Y:S01]  /*5050*/  LDL.LU R3, [R1+0xc4] ;  /* 0x0000c40001037983 */ /* 0x000ee20000300800 */
[----:B------:R-:W-:-:S03]  /*5060*/  FADD.FTZ R251, R251, R2 ;  /* 0x00000002fbfb7221 */ /* 0x000fc60000010000 */
[----:B------:R-:W3:Y:S01]  /*5070*/  LDL.LU R2, [R1+0xc8] ;  /* 0x0000c80001027983 */ /* 0x000ee20000300800 */
[----:B--2---:R-:W-:-:S03]  /*5080*/  FADD.FTZ R250, R250, R0 ;  /* 0x00000000fafa7221 */ /* 0x004fc60000010000 */
[----:B------:R-:W2:Y:S01]  /*5090*/  LDL.LU R0, [R1+0xcc] ;  /* 0x0000cc0001007983 */ /* 0x000ea20000300800 */
[----:B------:R-:W-:Y:S01]  /*50a0*/  FADD.FTZ R74, R74, R231 ;  /* 0x000000e74a4a7221 */ /* 0x000fe20000010000 */
[----:B------:R-:W-:Y:S02]  /*50b0*/  FADD.FTZ R55, R55, R83 ;  /* 0x0000005337377221 */ /* 0x000fe40000010000 */
[----:B------:R-:W2:Y:S01]  /*50c0*/  LDL.LU R238, [R1+0xd0] ;  /* 0x0000d00001ee7983 */ /* 0x000ea20000300800 */
[----:B------:R-:W-:-:S03]  /*50d0*/  FADD.FTZ R54, R54, R82 ;  /* 0x0000005236367221 */ /* 0x000fc60000010000 */
[----:B------:R-:W2:Y:S04]  /*50e0*/  LDL.LU R231, [R1+0xd4] ;  /* 0x0000d40001e77983 */ /* 0x000ea80000300800 */
[----:B------:R-:W2:Y:S04]  /*50f0*/  LDL.LU R83, [R1+0xd8] ;  /* 0x0000d80001537983 */ /* 0x000ea80000300800 */
[----:B------:R-:W2:Y:S01]  /*5100*/  LDL.LU R82, [R1+0xdc] ;  /* 0x0000dc0001527983 */ /* 0x000ea20000300800 */
        /* <DEDUP_REMOVED lines=14> */
[----:B----4-:R-:W-:-:S03]  /*51f0*/  FADD.FTZ R242, R242, R6 ;  /* 0x00000006f2f27221 */ /* 0x010fc60000010000 */
[----:B------:R0:W5:Y:S01]  /*5200*/  LDL.LU R6, [R1+0x264] ;  /* 0x0002640001067983 */ /* 0x0001620000300800 */
        /* <DEDUP_REMOVED lines=135> */
.L_x_22059:
[----:B-12---:R-:W-:Y:S01]  /*5a80*/  FADD.FTZ R44, R240, R44 ;  /* 0x0000002cf02c7221 */ /* 0x006fe20000010000 */
[----:B---3--:R-:W-:-:S03]  /*5a90*/  FADD.FTZ R45, R241, R45 ;  /* 0x0000002df12d7221 */ /* 0x008fc60000010000 */
[----:B------:R-:W-:Y:S01]  /*5aa0*/  FMUL.FTZ R44, R44, UR12 ;  /* 0x0000000c2c2c7c20 */ /* 0x000fe20008410000 */
[----:B------:R-:W-:-:S04]  /*5ab0*/  FMUL.FTZ R53, R45, UR12 ;  /* 0x0000000c2d357c20 */ /* 0x000fc80008410000 */
[----:B------:R-:W-:Y:S01]  /*5ac0*/  FSEL R52, R44, RZ, !P2 ;  /* 0x000000ff2c347208 */ /* 0x000fe20005000000 */
[----:B------:R-:W-:Y:S06]  /*5ad0*/  @P1 BRA `(.L_x_21985) ;  /* 0x0000004000ac1947 */ /* 0x000fec0003800000 */
[----:B0-----:R-:W0:Y:S02]  /*5ae0*/  LDC.64 R228, c[0x0][0x390] ;  /* 0x0000e400ffe47b82 */ /* 0x001e240000000a00 */
[----:B0-----:R-:W-:-:S06]  /*5af0*/  IMAD.WIDE.U32 R44, R165, 0x10, R228 ;  /* 0x00000010a52c7825 */ /* 0x001fcc00078e00e4 */
[----:B------:R-:W5:Y:S01]  /*5b00*/  LDG.E.128 R44, desc[UR6][R44.64] ;  /* 0x000000062c2c7981 */ /* 0x000f62000c1e1d00 */
[----:B------:R-:W-:Y:S01]  /*5b10*/  ISETP.NE.U32.AND P1, PT, RZ, UR14, PT ;  /* 0x0000000eff007c0c */ /* 0x000fe2000bf25070 */
[----:B------:R-:W-:Y:S03]  /*5b20*/  BSSY.RECONVERGENT B2, `(.L_x_21986) ;  /* 0x0000066000027945 */ /* 0x000fe60003800200 */
[----:B------:R-:W-:-:S13]  /*5b30*/  ISETP.NE.AND.EX P1, PT, RZ, UR15, PT, P1 ;  /* 0x0000000fff007c0c */ /* 0x000fda000bf25310 */
[----:B------:R-:W-:Y:S05]  /*5b40*/  @P1 BRA `(.L_x_21987) ;  /* 0x0000000000c41947 */ /* 0x000fea0003800000 */
[----:B------:R-:W2:Y:S01]  /*5b50*/  LDL.S16 R51, [R1+0x9e] ;  /* 0x00009e0001337983 */ /* 0x000ea20000100600 */
[C-C-:B------:R-:W-:Y:S01]  /*5b60*/  FFMA.FTZ R220, R53.reuse, R220, R52.reuse ;  /* 0x000000dc35dc7223 */ /* 0x140fe20000010034 */
[----:B-----5:R-:W-:Y:S01]  /*5b70*/  LOP3.LUT P2, RZ, R166, 0xff, RZ, 0xc0, !PT ;  /* 0x000000ffa6ff7812 */ /* 0x020fe2000784c0ff */
[----:B------:R-:W-:Y:S01]  /*5b80*/  FFMA.FTZ R225, R53, R225, R52 ;  /* 0x000000e135e17223 */ /* 0x000fe20000010034 */
[----:B------:R-:W-:Y:S01]  /*5b90*/  MOV R60, UR20 ;  /* 0x00000014003c7c02 */ /* 0x000fe20008000f00 */
[----:B------:R-:W-:Y:S01]  /*5ba0*/  FADD.FTZ R220, -R220, R227 ;  /* 0x000000e3dcdc7221 */ /* 0x000fe20000010100 */
[----:B------:R-:W-:Y:S01]  /*5bb0*/  LOP3.LUT P3, RZ, R166, 0xff00, RZ, 0xc0, !PT ;  /* 0x0000ff00a6ff7812 */ /* 0x000fe2000786c0ff */
[----:B------:R-:W-:Y:S01]  /*5bc0*/  FADD.FTZ R225, -R225, R226 ;  /* 0x000000e2e1e17221 */ /* 0x000fe20000010100 */
[----:B------:R-:W-:Y:S02]  /*5bd0*/  HFMA2 R48, -RZ, RZ, 0, 0 ;  /* 0x00000000ff307431 */ /* 0x000fe400000001ff */
[----:B------:R-:W-:Y:S01]  /*5be0*/  FMUL.FTZ R49, R33, R220 ;  /* 0x000000dc21317220 */ /* 0x000fe20000410000 */
[--C-:B------:R-:W-:Y:S01]  /*5bf0*/  FFMA.FTZ R223, R53, R223, R52.reuse ;  /* 0x000000df35df7223 */ /* 0x100fe20000010034 */
[----:B------:R-:W-:Y:S01]  /*5c00*/  FMUL.FTZ R225, R33, R225 ;  /* 0x000000e121e17220 */ /* 0x000fe20000410000 */
[----:B------:R-:W-:Y:S01]  /*5c10*/  FFMA.FTZ R221, R53, R221, R52 ;  /* 0x000000dd35dd7223 */ /* 0x000fe20000010034 */
[----:B------:R-:W-:Y:S01]  /*5c20*/  FMUL.FTZ R49, R49, R32 ;  /* 0x0000002031317220 */ /* 0x000fe20000410000 */
[----:B------:R-:W-:Y:S01]  /*5c30*/  FADD.FTZ R223, -R223, R224 ;  /* 0x000000e0dfdf7221 */ /* 0x000fe20000010100 */
[----:B------:R-:W-:-:S02]  /*5c40*/  @P2 HADD2.F32 R50, -RZ, R184.H0_H0 ;  /* 0x200000b8ff322230 */ /* 0x000fc40000004100 */
[----:B------:R-:W-:Y:S01]  /*5c50*/  FADD.FTZ R221, -R221, R222 ;  /* 0x000000dedddd7221 */ /* 0x000fe20000010100 */
[----:B------:R-:W-:Y:S01]  /*5c60*/  FMUL.FTZ R49, R49, R60 ;  /* 0x0000003c31317220 */ /* 0x000fe20000410000 */
[----:B------:R-:W-:Y:S01]  /*5c70*/  LOP3.LUT P4, RZ, R166, 0xff0000, RZ, 0xc0, !PT ;  /* 0x00ff0000a6ff7812 */ /* 0x000fe2000788c0ff */
[C---:B------:R-:W-:Y:S01]  /*5c80*/  FMUL.FTZ R223, R33.reuse, R223 ;  /* 0x000000df21df7220 */ /* 0x040fe20000410000 */
[----:B------:R-:W-:Y:S01]  /*5c90*/  FMUL.FTZ R54, R33, R221 ;  /* 0x000000dd21367220 */ /* 0x000fe20000410000 */
[----:B------:R-:W-:Y:S01]  /*5ca0*/  @P2 FMUL.FTZ R48, R49, R50 ;  /* 0x0000003231302220 */ /* 0x000fe20000410000 */
[-C--:B------:R-:W-:Y:S01]  /*5cb0*/  FMUL.FTZ R50, R225, R32.reuse ;  /* 0x00000020e1327220 */ /* 0x080fe20000410000 */
[----:B------:R-:W-:Y:S01]  /*5cc0*/  FMUL.FTZ R44, R44, R49 ;  /* 0x000000312c2c7220 */ /* 0x000fe20000410000 */
[----:B------:R-:W-:Y:S01]  /*5cd0*/  MOV R49, RZ ;  /* 0x000000ff00317202 */ /* 0x000fe20000000f00 */
[----:B------:R-:W-:Y:S01]  /*5ce0*/  FMUL.FTZ R54, R54, R32 ;  /* 0x0000002036367220 */ /* 0x000fe20000410000 */
[----:B------:R-:W-:Y:S01]  /*5cf0*/  FMUL.FTZ R50, R50, R60 ;  /* 0x0000003c32327220 */ /* 0x000fe20000410000 */
[----:B------:R-:W-:-:S02]  /*5d00*/  ISETP.GE.U32.AND P5, PT, R166, 0x1000000, PT ;  /* 0x01000000a600780c */ /* 0x000fc40003fa6070 */
[----:B------:R-:W-:Y:S01]  /*5d10*/  FMUL.FTZ R54, R54, R60 ;  /* 0x0000003c36367220 */ /* 0x000fe20000410000 */
[----:B------:R-:W-:Y:S01]  /*5d20*/  FMUL.FTZ R45, R45, R50 ;  /* 0x000000322d2d7220 */ /* 0x000fe20000410000 */
[----:B------:R-:W-:Y:S01]  /*5d30*/  @P4 HADD2.F32 R55, -RZ, R185.H0_H0 ;  /* 0x200000b9ff374230 */ /* 0x000fe20000004100 */
[----:B------:R-:W-:Y:S01]  /*5d40*/  FSEL R70, R44, RZ, P2 ;  /* 0x000000ff2c467208 */ /* 0x000fe20001000000 */
[----:B------:R-:W-:Y:S02]  /*5d50*/  FMUL.FTZ R47, R47, R54 ;  /* 0x000000362f2f7220 */ /* 0x000fe40000410000 */
[----:B------:R-:W-:-:S03]  /*5d60*/  FSEL R69, R45, RZ, P3 ;  /* 0x000000ff2d457208 */ /* 0x000fc60001800000 */
[----:B------:R-:W-:Y:S01]  /*5d70*/  FSEL R67, R47, RZ, P5 ;  /* 0x000000ff2f437208 */ /* 0x000fe20002800000 */
[----:B--2---:R-:W-:-:S05]  /*5d80*/  @P3 HADD2.F32 R51, -RZ, R51.H0_H0 ;  /* 0x20000033ff333230 */ /* 0x004fca0000004100 */
[----:B------:R-:W-:Y:S01]  /*5d90*/  @P3 FMUL.FTZ R49, R50, R51 ;  /* 0x0000003332313220 */ /* 0x000fe20000410000 */
[----:B------:R-:W-:Y:S01]  /*5da0*/  FMUL.FTZ R51, R223, R32 ;  /* 0x00000020df337220 */ /* 0x000fe20000410000 */
[----:B------:R-:W-:-:S03]  /*5db0*/  HFMA2 R50, -RZ, RZ, 0, 0 ;  /* 0x00000000ff327431 */ /* 0x000fc600000001ff */
[----:B------:R-:W-:-:S04]  /*5dc0*/  FMUL.FTZ R51, R51, R60 ;  /* 0x0000003c33337220 */ /* 0x000fc80000410000 */
[----:B------:R-:W-:Y:S01]  /*5dd0*/  FMUL.FTZ R46, R46, R51 ;  /* 0x000000332e2e7220 */ /* 0x000fe20000410000 */
[----:B------:R-:W-:Y:S01]  /*5de0*/  @P4 FMUL.FTZ R50, R51, R55 ;  /* 0x0000003733324220 */ /* 0x000fe20000410000 */
[----:B------:R-:W-:-:S03]  /*5df0*/  MOV R51, RZ ;  /* 0x000000ff00337202 */ /* 0x000fc60000000f00 */
[----:B------:R-:W-:Y:S01]  /*5e00*/  FSEL R68, R46, RZ, P4 ;  /* 0x000000ff2e447208 */ /* 0x000fe20002000000 */
[----:B------:R-:W-:Y:S06]  /*5e10*/  @!P5 BRA `(.L_x_21988) ;  /* 0x0000000000d8d947 */ /* 0x000fec0003800000 */
[----:B------:R-:W2:Y:S02]  /*5e20*/  LDL.S16 R56, [R1+0x9c] ;  /* 0x00009c0001387983 */ /* 0x000ea40000100600 */
[----:B--2---:R-:W-:-:S05]  /*5e30*/  HADD2.F32 R51, -RZ, R56.H0_H0 ;  /* 0x20000038ff337230 */ /* 0x004fca0000004100 */
[----:B------:R-:W-:Y:S01]  /*5e40*/  FMUL.FTZ R51, R54, R51 ;  /* 0x0000003336337220 */ /* 0x000fe20000410000 */
[----:B------:R-:W-:Y:S06]  /*5e50*/  BRA `(.L_x_21988) ;  /* 0x0000000000c87947 */ /* 0x000fec0003800000 */
.L_x_21987:
[----:B------:R-:W2:Y:S01]  /*5e60*/  LDL.S16 R56, [R1+0x9e] ;  /* 0x00009e0001387983 */ /* 0x000ea20000100600 */
[----:B------:R-:W-:Y:S01]  /*5e70*/  FFMA.FTZ R220, R53, R220, R52 ;  /* 0x000000dc35dc7223 */ /* 0x000fe20000010034 */
[----:B-----5:R-:W-:-:S03]  /*5e80*/  LOP3.LUT P2, RZ, R166, 0xff, RZ, 0xc0, !PT ;  /* 0x000000ffa6ff7812 */ /* 0x020fc6000784c0ff */
[----:B------:R-:W-:Y:S01]  /*5e90*/  FADD.FTZ R220, -R220, R227 ;  /* 0x000000e3dcdc7221 */ /* 0x000fe20000010100 */
[----:B------:R-:W-:-:S03]  /*5ea0*/  FFMA.FTZ R225, R53, R225, R52 ;  /* 0x000000e135e17223 */ /* 0x000fc60000010034 */
[----:B------:R-:W-:Y:S01]  /*5eb0*/  FMUL.FTZ R124, R33, R220 ;  /* 0x000000dc217c7220 */ /* 0x000fe20000410000 */
[----:B------:R-:W-:Y:S02]  /*5ec0*/  MOV R60, UR20 ;  /* 0x00000014003c7c02 */ /* 0x000fe40008000f00 */
[----:B------:R-:W-:Y:S01]  /*5ed0*/  LOP3.LUT P3, RZ, R166, 0xff00, RZ, 0xc0, !PT ;  /* 0x0000ff00a6ff7812 */ /* 0x000fe2000786c0ff */
[----:B------:R-:W-:Y:S01]  /*5ee0*/  FMUL.FTZ R49, R124, R32 ;  /* 0x000000207c317220 */ /* 0x000fe20000410000 */
[----:B------:R-:W-:Y:S01]  /*5ef0*/  FADD.FTZ R225, -R225, R226 ;  /* 0x000000e2e1e17221 */ /* 0x000fe20000010100 */
[----:B------:R-:W-:Y:S02]  /*5f00*/  HFMA2 R48, -RZ, RZ, 0, 0 ;  /* 0x00000000ff307431 */ /* 0x000fe400000001ff */
[----:B------:R-:W-:Y:S02]  /*5f10*/  @P2 HADD2.F32 R50, -RZ, R184.H0_H0 ;  /* 0x200000b8ff322230 */ /* 0x000fe40000004100 */
[----:B------:R-:W-:Y:S01]  /*5f20*/  FMUL.FTZ R49, R49, R60 ;  /* 0x0000003c31317220 */ /* 0x000fe20000410000 */
[----:B------:R-:W-:Y:S01]  /*5f30*/  FMUL.FTZ R125, R33, R225 ;  /* 0x000000e1217d7220 */ /* 0x000fe20000410000 */
[----:B------:R-:W-:Y:S01]  /*5f40*/  FFMA.FTZ R223, R53, R223, R52 ;  /* 0x000000df35df7223 */ /* 0x000fe20000010034 */
[----:B------:R-:W-:Y:S01]  /*5f50*/  LOP3.LUT P4, RZ, R166, 0xff0000, RZ, 0xc0, !PT ;  /* 0x00ff0000a6ff7812 */ /* 0x000fe2000788c0ff */
[----:B------:R-:W-:Y:S01]  /*5f60*/  @P2 FMUL.FTZ R48, R49, R50 ;  /* 0x0000003231302220 */ /* 0x000fe20000410000 */
[----:B--2---:R-:W-:-:S02]  /*5f70*/  PRMT R57, R56, 0x7610, R57 ;  /* 0x0000761038397816 */ /* 0x004fc40000000039 */
[----:B------:R-:W2:Y:S01]  /*5f80*/  LDL.S16 R56, [R1+0x9c] ;  /* 0x00009c0001387983 */ /* 0x000ea20000100600 */
[----:B------:R-:W-:Y:S01]  /*5f90*/  FMUL.FTZ R50, R125, R32 ;  /* 0x000000207d327220 */ /* 0x000fe20000410000 */
[----:B------:R-:W-:Y:S01]  /*5fa0*/  PRMT R54, R57, 0x7610, R54 ;  /* 0x0000761039367816 */ /* 0x000fe20000000036 */
[----:B------:R-:W-:Y:S01]  /*5fb0*/  FADD.FTZ R223, -R223, R224 ;  /* 0x000000e0dfdf7221 */ /* 0x000fe20000010100 */
[----:B------:R-:W-:Y:S01]  /*5fc0*/  FMUL.FTZ R44, R44, R49 ;  /* 0x000000312c2c7220 */ /* 0x000fe20000410000 */
[----:B------:R-:W-:Y:S01]  /*5fd0*/  FMUL.FTZ R50, R50, R60 ;  /* 0x0000003c32327220 */ /* 0x000fe20000410000 */
[----:B------:R-:W-:Y:S01]  /*5fe0*/  FFMA.FTZ R221, R53, R221, R52 ;  /* 0x000000dd35dd7223 */ /* 0x000fe20000010034 */
[----:B------:R-:W-:Y:S02]  /*5ff0*/  @P3 HADD2.F32 R51, -RZ, R54.H0_H0 ;  /* 0x20000036ff333230 */ /* 0x000fe40000004100 */
[----:B------:R-:W-:Y:S01]  /*6000*/  FMUL.FTZ R126, R33, R223 ;  /* 0x000000df217e7220 */ /* 0x000fe20000410000 */
[----:B------:R-:W-:Y:S01]  /*6010*/  MOV R49, RZ ;  /* 0x000000ff00317202 */ /* 0x000fe20000000f00 */
[----:B------:R-:W-:Y:S01]  /*6020*/  FMUL.FTZ R45, R45, R50 ;  /* 0x000000322d2d7220 */ /* 0x000fe20000410000 */
[----:B------:R-:W-:Y:S01]  /*6030*/  FADD.FTZ R221, -R221, R222 ;  /* 0x000000dedddd7221 */ /* 0x000fe20000010100 */
[----:B------:R-:W-:Y:S01]  /*6040*/  @P3 FMUL.FTZ R49, R50, R51 ;  /* 0x0000003332313220 */ /* 0x000fe20000410000 */
[----:B------:R-:W-:Y:S01]  /*6050*/  FMUL.FTZ R51, R126, R32 ;  /* 0x000000207e337220 */ /* 0x000fe20000410000 */
[----:B------:R-:W-:-:S02]  /*6060*/  HFMA2 R50, -RZ, RZ, 0, 0 ;  /* 0x00000000ff327431 */ /* 0x000fc400000001ff */
[----:B------:R-:W-:Y:S01]  /*6070*/  @P4 HADD2.F32 R54, -RZ, R185.H0_H0 ;  /* 0x200000b9ff364230 */ /* 0x000fe20000004100 */
[----:B------:R-:W-:Y:S01]  /*6080*/  ISETP.GE.U32.AND P5, PT, R166, 0x1000000, PT ;  /* 0x01000000a600780c */ /* 0x000fe20003fa6070 */
[----:B------:R-:W-:Y:S01]  /*6090*/  FMUL.FTZ R51, R51, R60 ;  /* 0x0000003c33337220 */ /* 0x000fe20000410000 */
[----:B------:R-:W-:Y:S01]  /*60a0*/  FMUL.FTZ R127, R33, R221 ;  /* 0x000000dd217f7220 */ /* 0x000fe20000410000 */
[----:B------:R-:W-:Y:S02]  /*60b0*/  FSEL R70, R44, RZ, P2 ;  /* 0x000000ff2c467208 */ /* 0x000fe40001000000 */
[----:B------:R-:W-:Y:S01]  /*60c0*/  @P4 FMUL.FTZ R50, R51, R54 ;  /* 0x0000003633324220 */ /* 0x000fe20000410000 */
[----:B------:R-:W-:Y:S01]  /*60d0*/  FMUL.FTZ R54, R127, R32 ;  /* 0x000000207f367220 */ /* 0x000fe20000410000 */
[----:B------:R-:W-:Y:S01]  /*60e0*/  FMUL.FTZ R46, R46, R51 ;  /* 0x000000332e2e7220 */ /* 0x000fe20000410000 */
[----:B------:R-:W-:Y:S02]  /*60f0*/  MOV R51, RZ ;  /* 0x000000ff00337202 */ /* 0x000fe40000000f00 */
[----:B------:R-:W-:Y:S01]  /*6100*/  FMUL.FTZ R54, R54, R60 ;  /* 0x0000003c36367220 */ /* 0x000fe20000410000 */
[----:B------:R-:W-:-:S02]  /*6110*/  FSEL R69, R45, RZ, P3 ;  /* 0x000000ff2d457208 */ /* 0x000fc40001800000 */
[----:B------:R-:W-:Y:S01]  /*6120*/  FSEL R68, R46, RZ, P4 ;  /* 0x000000ff2e447208 */ /* 0x000fe20002000000 */
[----:B------:R-:W-:-:S05]  /*6130*/  FMUL.FTZ R47, R47, R54 ;  /* 0x000000362f2f7220 */ /* 0x000fca0000410000 */
[----:B------:R-:W-:Y:S02]  /*6140*/  FSEL R67, R47, RZ, P5 ;  /* 0x000000ff2f437208 */ /* 0x000fe40002800000 */
[----:B--2---:R-:W-:-:S05]  /*6150*/  PRMT R55, R56, 0x7610, R55 ;  /* 0x0000761038377816 */ /* 0x004fca0000000037 */
[----:B------:R-:W-:-:S05]  /*6160*/  @P5 HADD2.F32 R55, -RZ, R55.H0_H0 ;  /* 0x20000037ff375230 */ /* 0x000fca0000004100 */
[----:B------:R-:W-:-:S07]  /*6170*/  @P5 FMUL.FTZ R51, R54, R55 ;  /* 0x0000003736335220 */ /* 0x000fce0000410000 */
.L_x_21988:
[----:B------:R-:W-:Y:S05]  /*6180*/  BSYNC.RECONVERGENT B2 ;  /* 0x0000000000027941 */ /* 0x000fea0003800200 */
.L_x_21986:
        /* <DEDUP_REMOVED lines=8> */
[----:B------:R-:W-:Y:S04]  /*6210*/  BSSY.RECONVERGENT B2, `(.L_x_21989) ;  /* 0x0000063000027945 */ /* 0x000fe80003800200 */
[----:B------:R-:W-:Y:S05]  /*6220*/  @!P1 BRA `(.L_x_21990) ;  /* 0x0000000000c09947 */ /* 0x000fea0003800000 */
[----:B------:R-:W2:Y:S01]  /*6230*/  LDL.S16 R54, [R1+0x9a] ;  /* 0x00009a0001367983 */ /* 0x000ea20000100600 */
[C-C-:B------:R-:W-:Y:S01]  /*6240*/  FFMA.FTZ R219, R53.reuse, R219, R52.reuse ;  /* 0x000000db35db7223 */ /* 0x140fe20000010034 */
[C---:B------:R-:W-:Y:S01]  /*6250*/  LOP3.LUT P2, RZ, R164.reuse, 0xff, RZ, 0xc0, !PT ;  /* 0x000000ffa4ff7812 */ /* 0x040fe2000784c0ff */
[----:B------:R-:W-:Y:S01]  /*6260*/  FFMA.FTZ R217, R53, R217, R52 ;  /* 0x000000d935d97223 */ /* 0x000fe20000010034 */
[----:B------:R-:W-:Y:S01]  /*6270*/  LOP3.LUT P3, RZ, R164, 0xff00, RZ, 0xc0, !PT ;  /* 0x0000ff00a4ff7812 */ /* 0x000fe2000786c0ff */
[----:B------:R-:W-:Y:S01]  /*6280*/  FADD.FTZ R219, -R219, R218 ;  /* 0x000000dadbdb7221 */ /* 0x000fe20000010100 */
[----:B------:R-:W-:Y:S02]  /*6290*/  HFMA2 R48, -RZ, RZ, 0, 0 ;  /* 0x00000000ff307431 */ /* 0x000fe400000001ff */
[----:B------:R-:W-:Y:S01]  /*62a0*/  FADD.FTZ R217, -R217, R216 ;  /* 0x000000d8d9d97221 */ /* 0x000fe20000010100 */
[--C-:B------:R-:W-:Y:S01]  /*62b0*/  FFMA.FTZ R215, R53, R215, R52.reuse ;  /* 0x000000d735d77223 */ /* 0x100fe20000010034 */
[----:B------:R-:W-:Y:S01]  /*62c0*/  FMUL.FTZ R124, R33, R219 ;  /* 0x000000db217c7220 */ /* 0x000fe20000410000 */
[----:B------:R-:W-:Y:S01]  /*62d0*/  FFMA.FTZ R213, R53, R213, R52 ;  /* 0x000000d535d57223 */ /* 0x000fe20000010034 */
[----:B------:R-:W-:Y:S01]  /*62e0*/  FMUL.FTZ R125, R33, R217 ;  /* 0x000000d9217d7220 */ /* 0x000fe20000410000 */
[----:B------:R-:W-:Y:S01]  /*62f0*/  FADD.FTZ R215, -R215, R214 ;  /* 0x000000d6d7d77221 */ /* 0x000fe20000010100 */
[----:B------:R-:W-:Y:S01]  /*6300*/  FMUL.FTZ R49, R124, R32 ;  /* 0x000000207c317220 */ /* 0x000fe20000410000 */
[----:B------:R-:W-:Y:S01]  /*6310*/  FADD.FTZ R213, -R213, R212 ;  /* 0x000000d4d5d57221 */ /* 0x000fe20000010100 */
[----:B------:R-:W-:-:S02]  /*6320*/  @P2 HADD2.F32 R50, -RZ, R186.H0_H0 ;  /* 0x200000baff322230 */ /* 0x000fc40000004100 */
[----:B------:R-:W-:Y:S01]  /*6330*/  FMUL.FTZ R126, R33, R215 ;  /* 0x000000d7217e7220 */ /* 0x000fe20000410000 */
[----:B------:R-:W-:Y:S01]  /*6340*/  FMUL.FTZ R49, R49, R60 ;  /* 0x0000003c31317220 */ /* 0x000fe20000410000 */
[C---:B------:R-:W-:Y:S01]  /*6350*/  LOP3.LUT P4, RZ, R164.reuse, 0xff0000, RZ, 0xc0, !PT ;  /* 0x00ff0000a4ff7812 */ /* 0x040fe2000788c0ff */
[----:B------:R-:W-:Y:S01]  /*6360*/  FMUL.FTZ R127, R33, R213 ;  /* 0x000000d5217f7220 */ /* 0x000fe20000410000 */
[----:B------:R-:W-:Y:S01]  /*6370*/  ISETP.GE.U32.AND P5, PT, R164, 0x1000000, PT ;  /* 0x01000000a400780c */ /* 0x000fe20003fa6070 */
[----:B------:R-:W-:Y:S01]  /*6380*/  @P2 FMUL.FTZ R48, R49, R50 ;  /* 0x0000003231302220 */ /* 0x000fe20000410000 */
[----:B------:R-:W-:Y:S01]  /*6390*/  FMUL.FTZ R50, R125, R32 ;  /* 0x000000207d327220 */ /* 0x000fe20000410000 */
[----:B-----5:R-:W-:Y:S01]  /*63a0*/  FMUL.FTZ R44, R44, R49 ;  /* 0x000000312c2c7220 */ /* 0x020fe20000410000 */
[----:B------:R-:W-:Y:S02]  /*63b0*/  MOV R49, RZ ;  /* 0x000000ff00317202 */ /* 0x000fe40000000f00 */
[----:B------:R-:W-:-:S02]  /*63c0*/  FMUL.FTZ R50, R50, R60 ;  /* 0x0000003c32327220 */ /* 0x000fc40000410000 */
[----:B------:R-:W-:Y:S02]  /*63d0*/  FSEL R62, R44, RZ, P2 ;  /* 0x000000ff2c3e7208 */ /* 0x000fe40001000000 */
[----:B------:R-:W-:-:S05]  /*63e0*/  FMUL.FTZ R45, R45, R50 ;  /* 0x000000322d2d7220 */ /* 0x000fca0000410000 */
[----:B------:R-:W-:Y:S01]  /*63f0*/  FSEL R61, R45, RZ, P3 ;  /* 0x000000ff2d3d7208 */ /* 0x000fe20001800000 */
[----:B--2---:R-:W-:Y:S02]  /*6400*/  @P3 HADD2.F32 R51, -RZ, R54.H0_H0 ;  /* 0x20000036ff333230 */ /* 0x004fe40000004100 */
[----:B------:R-:W-:-:S03]  /*6410*/  @P4 HADD2.F32 R54, -RZ, R187.H0_H0 ;  /* 0x200000bbff364230 */ /* 0x000fc60000004100 */
[----:B------:R-:W-:Y:S01]  /*6420*/  @P3 FMUL.FTZ R49, R50, R51 ;  /* 0x0000003332313220 */ /* 0x000fe20000410000 */
[----:B------:R-:W-:Y:S01]  /*6430*/  FMUL.FTZ R51, R126, R32 ;  /* 0x000000207e337220 */ /* 0x000fe20000410000 */
[----:B------:R-:W-:-:S03]  /*6440*/  HFMA2 R50, -RZ, RZ, 0, 0 ;  /* 0x00000000ff327431 */ /* 0x000fc600000001ff */
[----:B------:R-:W-:-:S04]  /*6450*/  FMUL.FTZ R51, R51, R60 ;  /* 0x0000003c33337220 */ /* 0x000fc80000410000 */
[----:B------:R-:W-:Y:S01]  /*6460*/  FMUL.FTZ R59, R46, R51 ;  /* 0x000000332e3b7220 */ /* 0x000fe20000410000 */
[----:B------:R-:W-:Y:S01]  /*6470*/  FMUL.FTZ R46, R127, R32 ;  /* 0x000000207f2e7220 */ /* 0x000fe20000410000 */
[----:B------:R-:W-:Y:S01]  /*6480*/  @P4 FMUL.FTZ R50, R51, R54 ;  /* 0x0000003633324220 */ /* 0x000fe20000410000 */
[----:B------:R-:W-:Y:S02]  /*6490*/  MOV R51, RZ ;  /* 0x000000ff00337202 */ /* 0x000fe40000000f00 */
[----:B------:R-:W-:Y:S01]  /*64a0*/  FMUL.FTZ R46, R46, R60 ;  /* 0x0000003c2e2e7220 */ /* 0x000fe20000410000 */
[----:B------:R-:W-:-:S03]  /*64b0*/  FSEL R59, R59, RZ, P4 ;  /* 0x000000ff3b3b7208 */ /* 0x000fc60002000000 */
[----:B------:R-:W-:-:S05]  /*64c0*/  FMUL.FTZ R47, R47, R46 ;  /* 0x0000002e2f2f7220 */ /* 0x000fca0000410000 */
[----:B------:R-:W-:Y:S01]  /*64d0*/  FSEL R54, R47, RZ, P5 ;  /* 0x000000ff2f367208 */ /* 0x000fe20002800000 */
[----:B------:R-:W-:Y:S06]  /*64e0*/  @!P5 BRA `(.L_x_21991) ;  /* 0x0000000000d4d947 */ /* 0x000fec0003800000 */
[----:B------:R-:W2:Y:S02]  /*64f0*/  LDL.S16 R55, [R1+0x98] ;  /* 0x0000980001377983 */ /* 0x000ea40000100600 */
[----:B--2---:R-:W-:-:S05]  /*6500*/  HADD2.F32 R51, -RZ, R55.H0_H0 ;  /* 0x20000037ff337230 */ /* 0x004fca0000004100 */
[----:B------:R-:W-:Y:S01]  /*6510*/  FMUL.FTZ R51, R46, R51 ;  /* 0x000000332e337220 */ /* 0x000fe20000410000 */
[----:B------:R-:W-:Y:S06]  /*6520*/  BRA `(.L_x_21991) ;  /* 0x0000000000c47947 */ /* 0x000fec0003800000 */
.L_x_21990:
[----:B------:R-:W2:Y:S01]  /*6530*/  LDL.S16 R57, [R1+0x9a] ;  /* 0x00009a0001397983 */ /* 0x000ea20000100600 */
[----:B------:R-:W-:Y:S01]  /*6540*/  FFMA.FTZ R219, R53, R219, R52 ;  /* 0x000000db35db7223 */ /* 0x000fe20000010034 */
[----:B------:R-:W-:-:S03]  /*6550*/  LOP3.LUT P2, RZ, R164, 0xff, RZ, 0xc0, !PT ;  /* 0x000000ffa4ff7812 */ /* 0x000fc6000784c0ff */
[----:B------:R-:W-:Y:S01]  /*6560*/  FADD.FTZ R219, -R219, R218 ;  /* 0x000000dadbdb7221 */ /* 0x000fe20000010100 */
[----:B------:R-:W-:-:S03]  /*6570*/  FFMA.FTZ R217, R53, R217, R52 ;  /* 0x000000d935d97223 */ /* 0x000fc60000010034 */
[----:B------:R-:W-:Y:S01]  /*6580*/  FMUL.FTZ R219, R33, R219 ;  /* 0x000000db21db7220 */ /* 0x000fe20000410000 */
[----:B------:R-:W-:Y:S01]  /*6590*/  LOP3.LUT P3, RZ, R164, 0xff00, RZ, 0xc0, !PT ;  /* 0x0000ff00a4ff7812 */ /* 0x000fe2000786c0ff */
[----:B------:R-:W-:Y:S02]  /*65a0*/  FADD.FTZ R217, -R217, R216 ;  /* 0x000000d8d9d97221 */ /* 0x000fe40000010100 */
[----:B------:R-:W-:Y:S01]  /*65b0*/  FMUL.FTZ R49, R32, R219 ;  /* 0x000000db20317220 */ /* 0x000fe20000410000 */
[----:B------:R-:W-:Y:S02]  /*65c0*/  HFMA2 R48, -RZ, RZ, 0, 0 ;  /* 0x00000000ff307431 */ /* 0x000fe400000001ff */
[----:B------:R-:W-:Y:S02]  /*65d0*/  @P2 HADD2.F32 R50, -RZ, R186.H0_H0 ;  /* 0x200000baff322230 */ /* 0x000fe40000004100 */
[----:B------:R-:W-:Y:S01]  /*65e0*/  FMUL.FTZ R217, R33, R217 ;  /* 0x000000d921d97220 */ /* 0x000fe20000410000 */
[----:B------:R-:W-:Y:S01]  /*65f0*/  FMUL.FTZ R49, R49, R60 ;  /* 0x0000003c31317220 */ /* 0x000fe20000410000 */
[----:B------:R-:W-:Y:S01]  /*6600*/  FFMA.FTZ R215, R53, R215, R52 ;  /* 0x000000d735d77223 */ /* 0x000fe20000010034 */
[----:B--2---:R-:W-:-:S02]  /*6610*/  PRMT R58, R57, 0x7610, R58 ;  /* 0x00007610393a7816 */ /* 0x004fc4000000003a */
[----:B------:R-:W2:Y:S01]  /*6620*/  LDL.S16 R57, [R1+0x98] ;  /* 0x0000980001397983 */ /* 0x000ea20000100600 */
[----:B------:R-:W-:Y:S01]  /*6630*/  @P2 FMUL.FTZ R48, R50, R49 ;  /* 0x0000003132302220 */ /* 0x000fe20000410000 */
[----:B------:R-:W-:Y:S01]  /*6640*/  PRMT R55, R58, 0x7610, R55 ;  /* 0x000076103a377816 */ /* 0x000fe20000000037 */
[----:B------:R-:W-:Y:S01]  /*6650*/  FMUL.FTZ R50, R32, R217 ;  /* 0x000000d920327220 */ /* 0x000fe20000410000 */
[----:B------:R-:W-:Y:S01]  /*6660*/  LOP3.LUT P4, RZ, R164, 0xff0000, RZ, 0xc0, !PT ;  /* 0x00ff0000a4ff7812 */ /* 0x000fe2000788c0ff */
[----:B------:R-:W-:Y:S01]  /*6670*/  FADD.FTZ R215, -R215, R214 ;  /* 0x000000d6d7d77221 */ /* 0x000fe20000010100 */
[----:B------:R-:W-:Y:S01]  /*6680*/  FFMA.FTZ R213, R53, R213, R52 ;  /* 0x000000d535d57223 */ /* 0x000fe20000010034 */
[----:B------:R-:W-:Y:S02]  /*6690*/  @P3 HADD2.F32 R51, -RZ, R55.H0_H0 ;  /* 0x20000037ff333230 */ /* 0x000fe40000004100 */
[----:B------:R-:W-:Y:S01]  /*66a0*/  FMUL.FTZ R50, R50, R60 ;  /* 0x0000003c32327220 */ /* 0x000fe20000410000 */
[----:B-----5:R-:W-:Y:S01]  /*66b0*/  FMUL.FTZ R44, R44, R49 ;  /* 0x000000312c2c7220 */ /* 0x020fe20000410000 */
[----:B------:R-:W-:Y:S01]  /*66c0*/  MOV R49, RZ ;  /* 0x000000ff00317202 */ /* 0x000fe20000000f00 */
[----:B------:R-:W-:Y:S01]  /*66d0*/  FMUL.FTZ R215, R33, R215 ;  /* 0x000000d721d77220 */ /* 0x000fe20000410000 */
[-C--:B------:R-:W-:Y:S01]  /*66e0*/  @P3 FMUL.FTZ R49, R51, R50.reuse ;  /* 0x0000003233313220 */ /* 0x080fe20000410000 */
[----:B------:R-:W-:Y:S01]  /*66f0*/  FADD.FTZ R51, -R213, R212 ;  /* 0x000000d4d5337221 */ /* 0x000fe20000010100 */
[----:B------:R-:W-:Y:S01]  /*6700*/  ISETP.GE.U32.AND P5, PT, R164, 0x1000000, PT ;  /* 0x01000000a400780c */ /* 0x000fe20003fa6070 */
[----:B------:R-:W-:Y:S01]  /*6710*/  FMUL.FTZ R54, R32, R215 ;  /* 0x000000d720367220 */ /* 0x000fe20000410000 */
[----:B------:R-:W-:Y:S01]  /*6720*/  FMUL.FTZ R45, R45, R50 ;  /* 0x000000322d2d7220 */ /* 0x000fe20000410000 */
[----:B------:R-:W-:Y:S01]  /*6730*/  FMUL.FTZ R51, R33, R51 ;  /* 0x0000003321337220 */ /* 0x000fe20000410000 */
[----:B------:R-:W-:-:S02]  /*6740*/  HFMA2 R50, -RZ, RZ, 0, 0 ;  /* 0x00000000ff327431 */ /* 0x000fc400000001ff */
[----:B------:R-:W-:Y:S02]  /*6750*/  @P4 HADD2.F32 R55, -RZ, R187.H0_H0 ;  /* 0x200000bbff374230 */ /* 0x000fe40000004100 */
[----:B------:R-:W-:Y:S01]  /*6760*/  FMUL.FTZ R54, R54, R60 ;  /* 0x0000003c36367220 */ /* 0x000fe20000410000 */
[----:B------:R-:W-:Y:S01]  /*6770*/  FMUL.FTZ R51, R51, R32 ;  /* 0x0000002033337220 */ /* 0x000fe20000410000 */
[----:B------:R-:W-:Y:S02]  /*6780*/  FSEL R62, R44, RZ, P2 ;  /* 0x000000ff2c3e7208 */ /* 0x000fe40001000000 */
[-C--:B------:R-:W-:Y:S01]  /*6790*/  @P4 FMUL.FTZ R50, R55, R54.reuse ;  /* 0x0000003637324220 */ /* 0x080fe20000410000 */
[----:B------:R-:W-:Y:S01]  /*67a0*/  FMUL.FTZ R46, R46, R54 ;  /* 0x000000362e2e7220 */ /* 0x000fe20000410000 */
[----:B------:R-:W-:Y:S01]  /*67b0*/  FMUL.FTZ R54, R51, R60 ;  /* 0x0000003c33367220 */ /* 0x000fe20000410000 */
[----:B------:R-:W-:Y:S02]  /*67c0*/  MOV R51, RZ ;  /* 0x000000ff00337202 */ /* 0x000fe40000000f00 */
[----:B------:R-:W-:Y:S01]  /*67d0*/  FSEL R61, R45, RZ, P3 ;  /* 0x000000ff2d3d7208 */ /* 0x000fe20001800000 */
[----:B------:R-:W-:Y:S01]  /*67e0*/  FMUL.FTZ R47, R47, R54 ;  /* 0x000000362f2f7220 */ /* 0x000fe20000410000 */
[----:B------:R-:W-:-:S02]  /*67f0*/  FSEL R59, R46, RZ, P4 ;  /* 0x000000ff2e3b7208 */ /* 0x000fc40002000000 */
[----:B--2---:R-:W-:-:S05]  /*6800*/  PRMT R56, R57, 0x7610, R56 ;  /* 0x0000761039387816 */ /* 0x004fca0000000038 */
[----:B------:R-:W-:-:S05]  /*6810*/  @P5 HADD2.F32 R55, -RZ, R56.H0_H0 ;  /* 0x20000038ff375230 */ /* 0x000fca0000004100 */
[----:B------:R-:W-:Y:S01]  /*6820*/  @P5 FMUL.FTZ R51, R55, R54 ;  /* 0x0000003637335220 */ /* 0x000fe20000410000 */
[----:B------:R-:W-:-:S07]  /*6830*/  FSEL R54, R47, RZ, P5 ;  /* 0x000000ff2f367208 */ /* 0x000fce0002800000 */
.L_x_21991:
[----:B------:R-:W-:Y:S05]  /*6840*/  BSYNC.RECONVERGENT B2 ;  /* 0x0000000000027941 */ /* 0x000fea0003800200 */
.L_x_21989:
[----:B------:R-:W0:Y:S02]  /*6850*/  @P1 LDC.64 R44, c[0x0][0x478] ;  /* 0x00011e00ff2c1b82 */ /* 0x000e240000000a00 */
[----:B0-----:R-:W-:-:S05]  /*6860*/  @P1 IMAD.WIDE.U32 R44, R163, 0x10, R44 ;  /* 0x00000010a32c1825 */ /* 0x001fca00078e002c */
[----:B------:R0:W-:Y:S02]  /*6870*/  @P1 STG.E.128 desc[UR6][R44.64], R124 ;  /* 0x0000007c2c001986 */ /* 0x0001e4000c101d06 */
[----:B0-----:R-:W-:-:S05]  /*6880*/  IMAD.WIDE.U32 R44, R163, 0x10, R220 ;  /* 0x00000010a32c7825 */ /* 0x001fca00078e00dc */
        /* <DEDUP_REMOVED lines=8> */
[C-C-:B------:R-:W-:Y:S01]  /*6910*/  FFMA.FTZ R206, R53.reuse, R206, R52.reuse ;  /* 0x000000ce35ce7223 */ /* 0x140fe20000010034 */
        /* <DEDUP_REMOVED lines=21> */
[----:B------:R-:W-:-:S04]  /*6a70*/  FMUL.FTZ R50, R50, R60 ;  /* 0x0000003c32327220 */ /* 0x000fc80000410000 */
        /* <DEDUP_REMOVED lines=11> */
[----:B------:R-:W-:Y:S02]  /*6b30*/  FSEL R55, R44, RZ, P2 ;  /* 0x000000ff2c377208 */ /* 0x000fe40001000000 */
[----:B------:R-:W-:Y:S01]  /*6b40*/  FMUL.FTZ R46, R46, R60 ;  /* 0x0000003c2e2e7220 */ /* 0x000fe20000410000 */
[----:B------:R-:W-:Y:S02]  /*6b50*/  FSEL R57, R57, RZ, P4 ;  /* 0x000000ff39397208 */ /* 0x000fe40002000000 */
[----:B------:R-:W-:Y:S01]  /*6b60*/  MOV R51, RZ ;  /* 0x000000ff00337202 */ /* 0x000fe20000000f00 */
[----:B------:R-:W-:-:S05]  /*6b70*/  FMUL.FTZ R47, R47, R46 ;  /* 0x0000002e2f2f7220 */ /* 0x000fca0000410000 */
[----:B------:R-:W-:Y:S01]  /*6b80*/  FSEL R58, R47, RZ, P5 ;  /* 0x000000ff2f3a7208 */ /* 0x000fe20002800000 */
[----:B------:R-:W-:Y:S06]  /*6b90*/  @!P5 BRA `(.L_x_21994) ;  /* 0x0000000000d4d947 */ /* 0x000fec0003800000 */
[----:B------:R-:W2:Y:S02]  /*6ba0*/  LDL.S16 R63, [R1+0x94] ;  /* 0x00009400013f7983 */ /* 0x000ea40000100600 */
[----:B--2---:R-:W-:-:S05]  /*6bb0*/  HADD2.F32 R51, -RZ, R63.H0_H0 ;  /* 0x2000003fff337230 */ /* 0x004fca0000004100 */
[----:B------:R-:W-:Y:S01]  /*6bc0*/  FMUL.FTZ R51, R46, R51 ;  /* 0x000000332e337220 */ /* 0x000fe20000410000 */
[----:B------:R-:W-:Y:S06]  /*6bd0*/  BRA `(.L_x_21994) ;  /* 0x0000000000c47947 */ /* 0x000fec0003800000 */
.L_x_21993:
[----:B------:R-:W2:Y:S01]  /*6be0*/  LDL.S16 R65, [R1+0x96] ;  /* 0x0000960001417983 */ /* 0x000ea20000100600 */
[----:B------:R-:W-:Y:S01]  /*6bf0*/  FFMA.FTZ R208, R53, R208, R52 ;  /* 0x000000d035d07223 */ /* 0x000fe20000010034 */
[----:B------:R-:W-:-:S03]  /*6c00*/  LOP3.LUT P2, RZ, R162, 0xff, RZ, 0xc0, !PT ;  /* 0x000000ffa2ff7812 */ /* 0x000fc6000784c0ff */
[----:B------:R-:W-:Y:S01]  /*6c10*/  FADD.FTZ R208, -R208, R207 ;  /* 0x000000cfd0d07221 */ /* 0x000fe20000010100 */
[----:B------:R-:W-:-:S03]  /*6c20*/  FFMA.FTZ R206, R53, R206, R52 ;  /* 0x000000ce35ce7223 */ /* 0x000fc60000010034 */
[C---:B------:R-:W-:Y:S01]  /*6c30*/  FMUL.FTZ R208, R33.reuse, R208 ;  /* 0x000000d021d07220 */ /* 0x040fe20000410000 */
        /* <DEDUP_REMOVED lines=10> */
[-C--:B------:R-:W-:Y:S01]  /*6ce0*/  @P2 FMUL.FTZ R48, R50, R49.reuse ;  /* 0x0000003132302220 */ /* 0x080fe20000410000 */
        /* <DEDUP_REMOVED lines=10> */
[----:B------:R-:W-:Y:S01]  /*6d90*/  @P3 FMUL.FTZ R49, R51, R50 ;  /* 0x0000003233313220 */ /* 0x000fe20000410000 */
        /* <DEDUP_REMOVED lines=8> */
[----:B------:R-:W-:-:S03]  /*6e20*/  FMUL.FTZ R51, R51, R32 ;  /* 0x0000002033337220 */ /* 0x000fc60000410000 */
[-C--:B------:R-:W-:Y:S01]  /*6e30*/  @P4 FMUL.FTZ R50, R56, R55.reuse ;  /* 0x0000003738324220 */ /* 0x080fe20000410000 */
[----:B------:R-:W-:Y:S01]  /*6e40*/  FMUL.FTZ R46, R46, R55 ;  /* 0x000000372e2e7220 */ /* 0x000fe20000410000 */
[----:B------:R-:W-:Y:S01]  /*6e50*/  FMUL.FTZ R55, R51, R60 ;  /* 0x0000003c33377220 */ /* 0x000fe20000410000 */
[----:B------:R-:W-:-:S03]  /*6e60*/  MOV R51, RZ ;  /* 0x000000ff00337202 */ /* 0x000fc60000000f00 */
[----:B------:R-:W-:Y:S01]  /*6e70*/  FMUL.FTZ R47, R47, R55 ;  /* 0x000000372f2f7220 */ /* 0x000fe20000410000 */
[----:B------:R-:W-:-:S04]  /*6e80*/  FSEL R57, R46, RZ, P4 ;  /* 0x000000ff2e397208 */ /* 0x000fc80002000000 */
[----:B------:R-:W-:Y:S02]  /*6e90*/  FSEL R58, R47, RZ, P5 ;  /* 0x000000ff2f3a7208 */ /* 0x000fe40002800000 */
[----:B--2---:R-:W-:-:S05]  /*6ea0*/  PRMT R63, R65, 0x7610, R63 ;  /* 0x00007610413f7816 */ /* 0x004fca000000003f */
[----:B------:R-:W-:-:S05]  /*6eb0*/  @P5 HADD2.F32 R56, -RZ, R63.H0_H0 ;  /* 0x2000003fff385230 */ /* 0x000fca0000004100 */
[----:B------:R-:W-:Y:S01]  /*6ec0*/  @P5 FMUL.FTZ R51, R56, R55 ;  /* 0x0000003738335220 */ /* 0x000fe20000410000 */
[----:B------:R-:W-:Y:S02]  /*6ed0*/  FSEL R55, R44, RZ, P2 ;  /* 0x000000ff2c377208 */ /* 0x000fe40001000000 */
[----:B------:R-:W-:-:S07]  /*6ee0*/  FSEL R56, R45, RZ, P3 ;  /* 0x000000ff2d387208 */ /* 0x000fce0001800000 */
.L_x_21994:
[----:B------:R-:W-:Y:S05]  /*6ef0*/  BSYNC.RECONVERGENT B2 ;  /* 0x0000000000027941 */ /* 0x000fea0003800200 */
.L_x_21992:
        /* <DEDUP_REMOVED lines=57> */
.L_x_21996:
        /* <DEDUP_REMOVED lines=14> */
[----:B------:R-:W-:-:S02]  /*7370*/  LOP3.LUT P4, RZ, R160, 0xff0000, RZ, 0xc0, !PT ;  /* 0x00ff0000a0ff7812 */ /* 0x000fc4000788c0ff */
[----:B--2---:R-:W-:Y:S02]  /*7380*/  PRMT R74, R73, 0x7610, R74 ;  /* 0x00007610494a7816 */ /* 0x004fe4000000004a */
[----:B------:R-:W2:Y:S01]  /*7390*/  LDL.S16 R73, [R1+0x90] ;  /* 0x0000900001497983 */ /* 0x000ea20000100600 */
[-C--:B------:R-:W-:Y:S01]  /*73a0*/  @P2 FMUL.FTZ R48, R50, R49.reuse ;  /* 0x0000003132302220 */ /* 0x080fe20000410000 */
[----:B------:R-:W-:Y:S01]  /*73b0*/  PRMT R72, R74, 0x7610, R72 ;  /* 0x000076104a487816 */ /* 0x000fe20000000048 */
[----:B------:R-:W-:Y:S01]  /*73c0*/  FMUL.FTZ R50, R32, R180 ;  /* 0x000000b420327220 */ /* 0x000fe20000410000 */
[----:B------:R-:W-:Y:S01]  /*73d0*/  FADD.FTZ R178, -R178, R177 ;  /* 0x000000b1b2b27221 */ /* 0x000fe20000010100 */
[----:B-----5:R-:W-:Y:S01]  /*73e0*/  FMUL.FTZ R44, R44, R49 ;  /* 0x000000312c2c7220 */ /* 0x020fe20000410000 */
[----:B------:R-:W-:Y:S01]  /*73f0*/  FFMA.FTZ R176, R53, R176, R52 ;  /* 0x000000b035b07223 */ /* 0x000fe20000010034 */
[----:B------:R-:W-:Y:S02]  /*7400*/  @P3 HADD2.F32 R51, -RZ, R72.H0_H0 ;  /* 0x20000048ff333230 */ /* 0x000fe40000004100 */
[----:B------:R-:W-:Y:S01]  /*7410*/  FMUL.FTZ R50, R50, R60 ;  /* 0x0000003c32327220 */ /* 0x000fe20000410000 */
[----:B------:R-:W-:Y:S01]  /*7420*/  FMUL.FTZ R178, R33, R178 ;  /* 0x000000b221b27220 */ /* 0x000fe20000410000 */
[----:B------:R-:W-:Y:S01]  /*7430*/  MOV R49, RZ ;  /* 0x000000ff00317202 */ /* 0x000fe20000000f00 */
[----:B------:R-:W-:Y:S01]  /*7440*/  FADD.FTZ R176, -R176, R175 ;  /* 0x000000afb0b07221 */ /* 0x000fe20000010100 */
[----:B------:R-:W-:Y:S01]  /*7450*/  @P3 FMUL.FTZ R49, R51, R50 ;  /* 0x0000003233313220 */ /* 0x000fe20000410000 */
[----:B------:R-:W-:Y:S01]  /*7460*/  FMUL.FTZ R51, R32, R178 ;  /* 0x000000b220337220 */ /* 0x000fe20000410000 */
[----:B------:R-:W-:Y:S01]  /*7470*/  FMUL.FTZ R45, R45, R50 ;  /* 0x000000322d2d7220 */ /* 0x000fe20000410000 */
[----:B------:R-:W-:-:S02]  /*7480*/  HFMA2 R50, -RZ, RZ, 0, 0 ;  /* 0x00000000ff327431 */ /* 0x000fc400000001ff */
[----:B------:R-:W-:Y:S01]  /*7490*/  @P4 HADD2.F32 R63, -RZ, R191.H0_H0 ;  /* 0x200000bfff3f4230 */ /* 0x000fe20000004100 */
[----:B------:R-:W-:Y:S01]  /*74a0*/  ISETP.GE.U32.AND P5, PT, R160, 0x1000000, PT ;  /* 0x01000000a000780c */ /* 0x000fe20003fa6070 */
[----:B------:R-:W-:Y:S01]  /*74b0*/  FMUL.FTZ R51, R51, R60 ;  /* 0x0000003c33337220 */ /* 0x000fe20000410000 */
[----:B------:R-:W-:-:S03]  /*74c0*/  FMUL.FTZ R176, R33, R176 ;  /* 0x000000b021b07220 */ /* 0x000fc60000410000 */
[-C--:B------:R-:W-:Y:S01]  /*74d0*/  @P4 FMUL.FTZ R50, R63, R51.reuse ;  /* 0x000000333f324220 */ /* 0x080fe20000410000 */
[----:B------:R-:W-:Y:S01]  /*74e0*/  FMUL.FTZ R63, R176, R32 ;  /* 0x00000020b03f7220 */ /* 0x000fe20000410000 */
[----:B------:R-:W-:Y:S01]  /*74f0*/  FMUL.FTZ R46, R46, R51 ;  /* 0x000000332e2e7220 */ /* 0x000fe20000410000 */
[----:B------:R-:W-:Y:S02]  /*7500*/  MOV R51, RZ ;  /* 0x000000ff00337202 */ /* 0x000fe40000000f00 */
[----:B------:R-:W-:Y:S02]  /*7510*/  FMUL.FTZ R63, R63, R60 ;  /* 0x0000003c3f3f7220 */ /* 0x000fe40000410000 */
[----:B------:R-:W-:Y:S02]  /*7520*/  FSEL R65, R46, RZ, P4 ;  /* 0x000000ff2e417208 */ /* 0x000fe40002000000 */
[----:B------:R-:W-:-:S05]  /*7530*/  FMUL.FTZ R47, R47, R63 ;  /* 0x0000003f2f2f7220 */ /* 0x000fca0000410000 */
[----:B------:R-:W-:Y:S02]  /*7540*/  FSEL R66, R47, RZ, P5 ;  /* 0x000000ff2f427208 */ /* 0x000fe40002800000 */
[----:B--2---:R-:W-:-:S05]  /*7550*/  PRMT R71, R73, 0x7610, R71 ;  /* 0x0000761049477816 */ /* 0x004fca0000000047 */
[----:B------:R-:W-:-:S05]  /*7560*/  @P5 HADD2.F32 R64, -RZ, R71.H0_H0 ;  /* 0x20000047ff405230 */ /* 0x000fca0000004100 */
[----:B------:R-:W-:Y:S01]  /*7570*/  @P5 FMUL.FTZ R51, R64, R63 ;  /* 0x0000003f40335220 */ /* 0x000fe20000410000 */
[----:B------:R-:W-:Y:S02]  /*7580*/  FSEL R63, R44, RZ, P2 ;  /* 0x000000ff2c3f7208 */ /* 0x000fe40001000000 */
[----:B------:R-:W-:-:S07]  /*7590*/  FSEL R64, R45, RZ, P3 ;  /* 0x000000ff2d407208 */ /* 0x000fce0001800000 */
.L_x_21997:
[----:B------:R-:W-:Y:S05]  /*75a0*/  BSYNC.RECONVERGENT B2 ;  /* 0x0000000000027941 */ /* 0x000fea0003800200 */
.L_x_21995:
        /* <DEDUP_REMOVED lines=57> */
.L_x_21999:
        /* <DEDUP_REMOVED lines=17> */
[----:B------:R-:W-:Y:S01]  /*7a50*/  @P2 FMUL.FTZ R48, R50, R49 ;  /* 0x0000003132302220 */ /* 0x000fe20000410000 */
        /* <DEDUP_REMOVED lines=31> */
.L_x_22000:
[----:B------:R-:W-:Y:S05]  /*7c50*/  BSYNC.RECONVERGENT B2 ;  /* 0x0000000000027941 */ /* 0x000fea0003800200 */
.L_x_21998:
        /* <DEDUP_REMOVED lines=57> */
.L_x_22002:
        /* <DEDUP_REMOVED lines=49> */
.L_x_22003:
[----:B------:R-:W-:Y:S05]  /*8300*/  BSYNC.RECONVERGENT B2 ;  /* 0x0000000000027941 */ /* 0x000fea0003800200 */
.L_x_22001:
        /* <DEDUP_REMOVED lines=11> */
[----:B------:R-:W-:Y:S01]  /*83c0*/  LOP3.LUT P2, RZ, R36, 0xff, RZ, 0xc0, !PT ;  /* 0x000000ff24ff7812 */ /* 0x000fe2000784c0ff */
[C-C-:B------:R-:W-:Y:S01]  /*83d0*/  FFMA.FTZ R144, R53.reuse, R144, R52.reuse ;  /* 0x0000009035907223 */ /* 0x140fe20000010034 */
[C-C-:B------:R-:W-:Y:S01]  /*83e0*/  FFMA.FTZ R38, R53.reuse, R38, R52.reuse ;  /* 0x0000002635267223 */ /* 0x140fe20000010034 */
[----:B------:R-:W-:Y:S01]  /*83f0*/  FADD.FTZ R146, -R146, R145 ;  /* 0x0000009192927221 */ /* 0x000fe20000010100 */
[----:B------:R-:W-:Y:S01]  /*8400*/  FFMA.FTZ R34, R53, R34, R52 ;  /* 0x0000002235227223 */ /* 0x000fe20000010034 */
[----:B------:R-:W-:Y:S01]  /*8410*/  FADD.FTZ R144, -R144, R39 ;  /* 0x0000002790907221 */ /* 0x000fe20000010100 */
[----:B------:R-:W-:Y:S01]  /*8420*/  LOP3.LUT P3, RZ, R36, 0xff00, RZ, 0xc0, !PT ;  /* 0x0000ff0024ff7812 */ /* 0x000fe2000786c0ff */
[C---:B------:R-:W-:Y:S01]  /*8430*/  FMUL.FTZ R124, R33.reuse, R146 ;  /* 0x00000092217c7220 */ /* 0x040fe20000410000 */
[----:B------:R-:W-:Y:S01]  /*8440*/  FADD.FTZ R38, -R38, R37 ;  /* 0x0000002526267221 */ /* 0x000fe20000010100 */
[----:B------:R-:W-:Y:S01]  /*8450*/  FADD.FTZ R34, -R34, R35 ;  /* 0x0000002322227221 */ /* 0x000fe20000010100 */
[----:B------:R-:W-:Y:S01]  /*8460*/  LOP3.LUT P4, RZ, R36, 0xff0000, RZ, 0xc0, !PT ;  /* 0x00ff000024ff7812 */ /* 0x000fe2000788c0ff */
[----:B------:R-:W-:Y:S01]  /*8470*/  FMUL.FTZ R49, R124, R32 ;  /* 0x000000207c317220 */ /* 0x000fe20000410000 */
[C---:B------:R-:W-:Y:S01]  /*8480*/  FMUL.FTZ R125, R33.reuse, R144 ;  /* 0x00000090217d7220 */ /* 0x040fe20000410000 */
[C---:B------:R-:W-:Y:S01]  /*8490*/  FMUL.FTZ R126, R33.reuse, R38 ;  /* 0x00000026217e7220 */ /* 0x040fe20000410000 */
[----:B------:R-:W-:Y:S01]  /*84a0*/  FMUL.FTZ R127, R33, R34 ;  /* 0x00000022217f7220 */ /* 0x000fe20000410000 */
[----:B------:R-:W-:Y:S01]  /*84b0*/  HFMA2 R48, -RZ, RZ, 0, 0 ;  /* 0x00000000ff307431 */ /* 0x000fe200000001ff */
[----:B------:R-:W-:Y:S01]  /*84c0*/  ISETP.GE.U32.AND P5, PT, R36, 0x1000000, PT ;  /* 0x010000002400780c */ /* 0x000fe20003fa6070 */
[----:B------:R-:W-:-:S02]  /*84d0*/  @P2 HADD2.F32 R50, -RZ, R196.H0_H0 ;  /* 0x200000c4ff322230 */ /* 0x000fc40000004100 */
[----:B------:R-:W-:Y:S01]  /*84e0*/  FMUL.FTZ R49, R49, R60 ;  /* 0x0000003c31317220 */ /* 0x000fe20000410000 */
[-C--:B------:R-:W-:Y:S01]  /*84f0*/  FMUL.FTZ R39, R125, R32.reuse ;  /* 0x000000207d277220 */ /* 0x080fe20000410000 */
[-C--:B------:R-:W-:Y:S01]  /*8500*/  FMUL.FTZ R37, R126, R32.reuse ;  /* 0x000000207e257220 */ /* 0x080fe20000410000 */
[----:B------:R-:W-:Y:S01]  /*8510*/  FMUL.FTZ R34, R127, R32 ;  /* 0x000000207f227220 */ /* 0x000fe20000410000 */
[----:B------:R-:W-:Y:S01]  /*8520*/  @P2 FMUL.FTZ R48, R49, R50 ;  /* 0x0000003231302220 */ /* 0x000fe20000410000 */
[-C--:B------:R-:W-:Y:S01]  /*8530*/  FMUL.FTZ R39, R39, R60.reuse ;  /* 0x0000003c27277220 */ /* 0x080fe20000410000 */
[-C--:B------:R-:W-:Y:S01]  /*8540*/  FMUL.FTZ R37, R37, R60.reuse ;  /* 0x0000003c25257220 */ /* 0x080fe20000410000 */
[----:B------:R-:W-:Y:S01]  /*8550*/  FMUL.FTZ R34, R34, R60 ;  /* 0x0000003c22227220 */ /* 0x000fe20000410000 */
[----:B-----5:R-:W-:Y:S01]  /*8560*/  FMUL.FTZ R44, R44, R49 ;  /* 0x000000312c2c7220 */ /* 0x020fe20000410000 */
[----:B------:R-:W-:Y:S01]  /*8570*/  FMUL.FTZ R45, R45, R39 ;  /* 0x000000272d2d7220 */ /* 0x000fe20000410000 */
[----:B------:R-:W-:-:S02]  /*8580*/  @P4 HADD2.F32 R38, -RZ, R197.H0_H0 ;  /* 0x200000c5ff264230 */ /* 0x000fc40000004100 */
[----:B------:R-:W-:Y:S01]  /*8590*/  FMUL.FTZ R46, R46, R37 ;  /* 0x000000252e2e7220 */ /* 0x000fe20000410000 */
[----:B------:R-:W-:Y:S01]  /*85a0*/  FMUL.FTZ R47, R47, R34 ;  /* 0x000000222f2f7220 */ /* 0x000fe20000410000 */
[----:B------:R-:W-:Y:S02]  /*85b0*/  MOV R49, RZ ;  /* 0x000000ff00317202 */ /* 0x000fe40000000f00 */
[----:B------:R-:W-:Y:S02]  /*85c0*/  FSEL R80, R45, RZ, P3 ;  /* 0x000000ff2d507208 */ /* 0x000fe40001800000 */
[----:B------:R-:W-:Y:S02]  /*85d0*/  FSEL R81, R46, RZ, P4 ;  /* 0x000000ff2e517208 */ /* 0x000fe40002000000 */
[----:B------:R-:W-:Y:S01]  /*85e0*/  FSEL R82, R47, RZ, P5 ;  /* 0x000000ff2f527208 */ /* 0x000fe20002800000 */
[----:B--2---:R-:W-:Y:S01]  /*85f0*/  @P3 HADD2.F32 R50, -RZ, R79.H0_H0 ;  /* 0x2000004fff323230 */ /* 0x004fe20000004100 */
[----:B------:R-:W-:-:S04]  /*8600*/  FSEL R79, R44, RZ, P2 ;  /* 0x000000ff2c4f7208 */ /* 0x000fc80001000000 */
[----:B------:R-:W-:Y:S01]  /*8610*/  @P3 FMUL.FTZ R49, R39, R50 ;  /* 0x0000003227313220 */ /* 0x000fe20000410000 */
[----:B------:R-:W-:Y:S02]  /*8620*/  CS2R R50, SRZ ;  /* 0x0000000000327805 */ /* 0x000fe4000001ff00 */
[----:B------:R-:W-:Y:S01]  /*8630*/  @P4 FMUL.FTZ R50, R37, R38 ;  /* 0x0000002625324220 */ /* 0x000fe20000410000 */
[----:B------:R-:W-:Y:S06]  /*8640*/  @!P5 BRA `(.L_x_22006) ;  /* 0x0000000000d0d947 */ /* 0x000fec0003800000 */
[----:B------:R-:W2:Y:S02]  /*8650*/  LDL.S16 R83, [R1+0x84] ;  /* 0x0000840001537983 */ /* 0x000ea40000100600 */
[----:B--2---:R-:W-:-:S05]  /*8660*/  HADD2.F32 R51, -RZ, R83.H0_H0 ;  /* 0x20000053ff337230 */ /* 0x004fca0000004100 */
[----:B------:R-:W-:Y:S01]  /*8670*/  FMUL.FTZ R51, R34, R51 ;  /* 0x0000003322337220 */ /* 0x000fe20000410000 */
[----:B------:R-:W-:Y:S06]  /*8680*/  BRA `(.L_x_22006) ;  /* 0x0000000000c07947 */ /* 0x000fec0003800000 */
.L_x_22005:
        /* <DEDUP_REMOVED lines=9> */
[----:B------:R-:W-:Y:S01]  /*8720*/  FMUL.FTZ R146, R33, R146 ;  /* 0x0000009221927220 */ /* 0x000fe20000410000 */
[----:B------:R-:W-:Y:S01]  /*8730*/  FADD.FTZ R38, -R38, R37 ;  /* 0x0000002526267221 */ /* 0x000fe20000010100 */
[----:B--2---:R-:W-:-:S02]  /*8740*/  PRMT R149, R148, 0x7610, R149 ;  /* 0x0000761094957816 */ /* 0x004fc40000000095 */
[----:B------:R-:W2:Y:S01]  /*8750*/  LDL.S16 R148, [R1+0x84] ;  /* 0x0000840001947983 */ /* 0x000ea20000100600 */
[----:B------:R-:W-:Y:S01]  /*8760*/  FADD.FTZ R34, -R34, R35 ;  /* 0x0000002322227221 */ /* 0x000fe20000010100 */
[----:B------:R-:W-:Y:S01]  /*8770*/  LOP3.LUT P4, RZ, R36, 0xff0000, RZ, 0xc0, !PT ;  /* 0x00ff000024ff7812 */ /* 0x000fe2000788c0ff */
[----:B------:R-:W-:Y:S01]  /*8780*/  FMUL.FTZ R49, R32, R146 ;  /* 0x0000009220317220 */ /* 0x000fe20000410000 */
[----:B------:R-:W-:Y:S01]  /*8790*/  ISETP.GE.U32.AND P5, PT, R36, 0x1000000, PT ;  /* 0x010000002400780c */ /* 0x000fe20003fa6070 */
[C---:B------:R-:W-:Y:S01]  /*87a0*/  FMUL.FTZ R144, R33.reuse, R144 ;  /* 0x0000009021907220 */ /* 0x040fe20000410000 */
[C---:B------:R-:W-:Y:S01]  /*87b0*/  FMUL.FTZ R38, R33.reuse, R38 ;  /* 0x0000002621267220 */ /* 0x040fe20000410000 */
[----:B------:R-:W-:Y:S01]  /*87c0*/  FMUL.FTZ R34, R33, R34 ;  /* 0x0000002221227220 */ /* 0x000fe20000410000 */
[----:B------:R-:W-:Y:S02]  /*87d0*/  HFMA2 R48, -RZ, RZ, 0, 0 ;  /* 0x00000000ff307431 */ /* 0x000fe400000001ff */
[----:B------:R-:W-:Y:S01]  /*87e0*/  @P2 HADD2.F32 R50, -RZ, R196.H0_H0 ;  /* 0x200000c4ff322230 */ /* 0x000fe20000004100 */
[----:B------:R-:W-:Y:S01]  /*87f0*/  PRMT R147, R149, 0x7610, R147 ;  /* 0x0000761095937816 */ /* 0x000fe20000000093 */
[----:B------:R-:W-:Y:S01]  /*8800*/  FMUL.FTZ R49, R49, R60 ;  /* 0x0000003c31317220 */ /* 0x000fe20000410000 */
[C---:B------:R-:W-:Y:S01]  /*8810*/  FMUL.FTZ R39, R32.reuse, R144 ;  /* 0x0000009020277220 */ /* 0x040fe20000410000 */
[----:B------:R-:W-:Y:S01]  /*8820*/  FMUL.FTZ R37, R32, R38 ;  /* 0x0000002620257220 */ /* 0x000fe20000410000 */
[----:B------:R-:W-:Y:S01]  /*8830*/  FMUL.FTZ R34, R34, R32 ;  /* 0x0000002022227220 */ /* 0x000fe20000410000 */
[----:B------:R-:W-:Y:S01]  /*8840*/  @P2 FMUL.FTZ R48, R50, R49 ;  /* 0x0000003132302220 */ /* 0x000fe20000410000 */
[-C--:B------:R-:W-:Y:S01]  /*8850*/  FMUL.FTZ R39, R39, R60.reuse ;  /* 0x0000003c27277220 */ /* 0x080fe20000410000 */
[-C--:B------:R-:W-:Y:S01]  /*8860*/  FMUL.FTZ R37, R37, R60.reuse ;  /* 0x0000003c25257220 */ /* 0x080fe20000410000 */
[----:B------:R-:W-:Y:S01]  /*8870*/  FMUL.FTZ R34, R34, R60 ;  /* 0x0000003c22227220 */ /* 0x000fe20000410000 */
[----:B------:R-:W-:-:S02]  /*8880*/  @P3 HADD2.F32 R50, -RZ, R147.H0_H0 ;  /* 0x20000093ff323230 */ /* 0x000fc40000004100 */
[----:B-----5:R-:W-:Y:S01]  /*8890*/  FMUL.FTZ R44, R44, R49 ;  /* 0x000000312c2c7220 */ /* 0x020fe20000410000 */
[----:B------:R-:W-:Y:S01]  /*88a0*/  FMUL.FTZ R45, R45, R39 ;  /* 0x000000272d2d7220 */ /* 0x000fe20000410000 */
[----:B------:R-:W-:Y:S02]  /*88b0*/  @P4 HADD2.F32 R38, -RZ, R197.H0_H0 ;  /* 0x200000c5ff264230 */ /* 0x000fe40000004100 */
[----:B------:R-:W-:Y:S01]  /*88c0*/  FMUL.FTZ R46, R46, R37 ;  /* 0x000000252e2e7220 */ /* 0x000fe20000410000 */
[----:B------:R-:W-:Y:S01]  /*88d0*/  FMUL.FTZ R47, R47, R34 ;  /* 0x000000222f2f7220 */ /* 0x000fe20000410000 */
[----:B------:R-:W-:Y:S01]  /*88e0*/  MOV R49, RZ ;  /* 0x000000ff00317202 */ /* 0x000fe20000000f00 */
[----:B------:R-:W-:Y:S01]  /*88f0*/  @P3 FMUL.FTZ R49, R50, R39 ;  /* 0x0000002732313220 */ /* 0x000fe20000410000 */
[----:B------:R-:W-:Y:S02]  /*8900*/  CS2R R50, SRZ ;  /* 0x0000000000327805 */ /* 0x000fe4000001ff00 */
[----:B------:R-:W-:Y:S01]  /*8910*/  FSEL R79, R44, RZ, P2 ;  /* 0x000000ff2c4f7208 */ /* 0x000fe20001000000 */
[----:B------:R-:W-:Y:S01]  /*8920*/  @P4 FMUL.FTZ R50, R38, R37 ;  /* 0x0000002526324220 */ /* 0x000fe20000410000 */
[----:B------:R-:W-:-:S02]  /*8930*/  FSEL R80, R45, RZ, P3 ;  /* 0x000000ff2d507208 */ /* 0x000fc40001800000 */
[----:B------:R-:W-:Y:S02]  /*8940*/  FSEL R81, R46, RZ, P4 ;  /* 0x000000ff2e517208 */ /* 0x000fe40002000000 */
[----:B------:R-:W-:Y:S02]  /*8950*/  FSEL R82, R47, RZ, P5 ;  /* 0x000000ff2f527208 */ /* 0x000fe40002800000 */
[----:B--2---:R-:W-:-:S05]  /*8960*/  PRMT R83, R148, 0x7610, R83 ;  /* 0x0000761094537816 */ /* 0x004fca0000000053 */
[----:B------:R-:W-:-:S05]  /*8970*/  @P5 HADD2.F32 R35, -RZ, R83.H0_H0 ;  /* 0x20000053ff235230 */ /* 0x000fca0000004100 */
[----:B------:R-:W-:-:S07]  /*8980*/  @P5 FMUL.FTZ R51, R35, R34 ;  /* 0x0000002223335220 */ /* 0x000fce0000410000 */
.L_x_22006:
[----:B------:R-:W-:Y:S05]  /*8990*/  BSYNC.RECONVERGENT B2 ;  /* 0x0000000000027941 */ /* 0x000fea0003800200 */
.L_x_22004:
[----:B------:R-:W0:Y:S01]  /*89a0*/  @P1 LDC.64 R34, c[0x0][0x478] ;  /* 0x00011e00ff221b82 */ /* 0x000e220000000a00 */
[----:B------:R-:W-:-:S04]  /*89b0*/  IMAD.WIDE.U32 R36, R30, 0x10, R228 ;  /* 0x000000101e247825 */ /* 0x000fc800078e00e4 */
[----:B0-----:R-:W-:-:S05]  /*89c0*/  @P1 IMAD.WIDE.U32 R34, R31, 0x10, R34 ;  /* 0x000000101f221825 */ /* 0x001fca00078e0022 */
[----:B------:R0:W-:Y:S02]  /*89d0*/  @P1 STG.E.128 desc[UR6][R34.64], R124 ;  /* 0x0000007c22001986 */ /* 0x0001e4000c101d06 */
[----:B0-----:R-:W-:-:S05]  /*89e0*/  IMAD.WIDE.U32 R34, R31, 0x10, R220 ;  /* 0x000000101f227825 */ /* 0x001fca00078e00dc */
[----:B------:R0:W-:Y:S04]  /*89f0*/  STG.E.128 desc[UR6][R34.64], R48 ;  /* 0x0000003022007986 */ /* 0x0001e8000c101d06 */
[----:B------:R-:W5:Y:S01]  /*8a00*/  LDG.E.128 R36, desc[UR6][R36.64] ;  /* 0x0000000624247981 */ /* 0x000f62000c1e1d00 */
[----:B------:R-:W-:Y:S04]  /*8a10*/  BSSY.RECONVERGENT B2, `(.L_x_22007) ;  /* 0x000005f000027945 */ /* 0x000fe80003800200 */
[----:B------:R-:W-:Y:S05]  /*8a20*/  @!P1 BRA `(.L_x_22008) ;  /* 0x0000000000b89947 */ /* 0x000fea0003800000 */
[----:B------:R-:W2:Y:S01]  /*8a30*/  LDL.S16 R46, [R1+0x82] ;  /* 0x00008200012e7983 */ /* 0x000ea20000100600 */
[C-C-:B------:R-:W-:Y:S01]  /*8a40*/  FFMA.FTZ R11, R53.reuse, R11, R52.reuse ;  /* 0x0000000b350b7223 */ /* 0x140fe20000010034 */
[C-C-:B------:R-:W-:Y:S01]  /*8a50*/  FFMA.FTZ R12, R53.reuse, R12, R52.reuse ;  /* 0x0000000c350c7223 */ /* 0x140fe20000010034 */
[C-C-:B------:R-:W-:Y:S01]  /*8a60*/  FFMA.FTZ R10, R53.reuse, R10, R52.reuse ;  /* 0x0000000a350a7223 */ /* 0x140fe20000010034 */
[----:B------:R-:W-:Y:S01]  /*8a70*/  FFMA.FTZ R9, R53, R9, R52 ;  /* 0x0000000935097223 */ /* 0x000fe20000010034 */
[----:B------:R-:W-:Y:S01]  /*8a80*/  LOP3.LUT P3, RZ, R27, 0xff00, RZ, 0xc0, !PT ;  /* 0x0000ff001bff7812 */ /* 0x000fe2000786c0ff */
[----:B------:R-:W-:Y:S01]  /*8a90*/  FADD.FTZ R11, -R11, R23 ;  /* 0x000000170b0b7221 */ /* 0x000fe20000010100 */
[----:B------:R-:W-:Y:S01]  /*8aa0*/  FADD.FTZ R12, -R12, R24 ;  /* 0x000000180c0c7221 */ /* 0x000fe20000010100 */
[----:B------:R-:W-:Y:S01]  /*8ab0*/  FADD.FTZ R10, -R10, R22 ;  /* 0x000000160a0a7221 */ /* 0x000fe20000010100 */
[----:B------:R-:W-:Y:S01]  /*8ac0*/  FADD.FTZ R9, -R9, R21 ;  /* 0x0000001509097221 */ /* 0x000fe20000010100 */
[----:B------:R-:W-:Y:S01]  /*8ad0*/  LOP3.LUT P2, RZ, R27, 0xff, RZ, 0xc0, !PT ;  /* 0x000000ff1bff7812 */ /* 0x000fe2000784c0ff */
[----:B------:R-:W-:Y:S01]  /*8ae0*/  FMUL.FTZ R125, R33, R11 ;  /* 0x0000000b217d7220 */ /* 0x000fe20000410000 */
[----:B------:R-:W-:Y:S01]  /*8af0*/  LOP3.LUT P4, RZ, R27, 0xff0000, RZ, 0xc0, !PT ;  /* 0x00ff00001bff7812 */ /* 0x000fe2000788c0ff */
[C---:B------:R-:W-:Y:S01]  /*8b00*/  FMUL.FTZ R124, R33.reuse, R12 ;  /* 0x0000000c217c7220 */ /* 0x040fe20000410000 */
[C---:B------:R-:W-:Y:S01]  /*8b10*/  FMUL.FTZ R126, R33.reuse, R10 ;  /* 0x0000000a217e7220 */ /* 0x040fe20000410000 */
[----:B------:R-:W-:Y:S01]  /*8b20*/  FMUL.FTZ R127, R33, R9 ;  /* 0x00000009217f7220 */ /* 0x000fe20000410000 */
[----:B------:R-:W-:Y:S01]  /*8b30*/  ISETP.GE.U32.AND P5, PT, R27, 0x1000000, PT ;  /* 0x010000001b00780c */ /* 0x000fe20003fa6070 */
[-C--:B------:R-:W-:Y:S01]  /*8b40*/  FMUL.FTZ R11, R125, R32.reuse ;  /* 0x000000207d0b7220 */ /* 0x080fe20000410000 */
[-C--:B------:R-:W-:Y:S01]  /*8b50*/  FMUL.FTZ R24, R124, R32.reuse ;  /* 0x000000207c187220 */ /* 0x080fe20000410000 */
[-C--:B------:R-:W-:Y:S01]  /*8b60*/  FMUL.FTZ R10, R126, R32.reuse ;  /* 0x000000207e0a7220 */ /* 0x080fe20000410000 */
[----:B------:R-:W-:Y:S01]  /*8b70*/  FMUL.FTZ R9, R127, R32 ;  /* 0x000000207f097220 */ /* 0x000fe20000410000 */
[-C--:B------:R-:W-:Y:S01]  /*8b80*/  FMUL.FTZ R11, R11, R60.reuse ;  /* 0x0000003c0b0b7220 */ /* 0x080fe20000410000 */
[-C--:B------:R-:W-:Y:S01]  /*8b90*/  FMUL.FTZ R24, R24, R60.reuse ;  /* 0x0000003c18187220 */ /* 0x080fe20000410000 */
[-C--:B------:R-:W-:Y:S01]  /*8ba0*/  FMUL.FTZ R10, R10, R60.reuse ;  /* 0x0000003c0a0a7220 */ /* 0x080fe20000410000 */
[----:B------:R-:W-:Y:S01]  /*8bb0*/  FMUL.FTZ R9, R9, R60 ;  /* 0x0000003c09097220 */ /* 0x000fe20000410000 */
[----:B------:R-:W-:Y:S01]  /*8bc0*/  CS2R R44, SRZ ;  /* 0x00000000002c7805 */ /* 0x000fe2000001ff00 */
[----:B-----5:R-:W-:Y:S01]  /*8bd0*/  FMUL.FTZ R37, R37, R11 ;  /* 0x0000000b25257220 */ /* 0x020fe20000410000 */
[----:B------:R-:W-:-:S02]  /*8be0*/  @P2 HADD2.F32 R31, -RZ, R198.H0_H0 ;  /* 0x200000c6ff1f2230 */ /* 0x000fc40000004100 */
[----:B------:R-:W-:Y:S01]  /*8bf0*/  FMUL.FTZ R12, R36, R24 ;  /* 0x00000018240c7220 */ /* 0x000fe20000410000 */
[----:B------:R-:W-:Y:S01]  /*8c00*/  FMUL.FTZ R22, R38, R10 ;  /* 0x0000000a26167220 */ /* 0x000fe20000410000 */
[----:B------:R-:W-:Y:S01]  /*8c10*/  FSEL R21, R37, RZ, P3 ;  /* 0x000000ff25157208 */ /* 0x000fe20001800000 */
[----:B------:R-:W-:Y:S02]  /*8c20*/  @P2 FMUL.FTZ R44, R24, R31 ;  /* 0x0000001f182c2220 */ /* 0x000fe40000410000 */
[----:B------:R-:W-:Y:S02]  /*8c30*/  FSEL R12, R12, RZ, P2 ;  /* 0x000000ff0c0c7208 */ /* 0x000fe40001000000 */
[----:B------:R-:W-:Y:S01]  /*8c40*/  FSEL R22, R22, RZ, P4 ;  /* 0x000000ff16167208 */ /* 0x000fe20002000000 */
[----:B--2---:R-:W-:Y:S01]  /*8c50*/  @P3 HADD2.F32 R23, -RZ, R46.H0_H0 ;  /* 0x2000002eff173230 */ /* 0x004fe20000004100 */
[----:B------:R-:W-:-:S04]  /*8c60*/  CS2R R46, SRZ ;  /* 0x00000000002e7805 */ /* 0x000fc8000001ff00 */
[----:B------:R-:W-:Y:S01]  /*8c70*/  @P3 FMUL.FTZ R45, R11, R23 ;  /* 0x000000170b2d3220 */ /* 0x000fe20000410000 */
[----:B------:R-:W-:Y:S02]  /*8c80*/  @P4 HADD2.F32 R11, -RZ, R199.H0_H0 ;  /* 0x200000c7ff0b4230 */ /* 0x000fe40000004100 */
[----:B------:R-:W-:-:S03]  /*8c90*/  FMUL.FTZ R23, R39, R9 ;  /* 0x0000000927177220 */ /* 0x000fc60000410000 */
[----:B------:R-:W-:Y:S02]  /*8ca0*/  @P4 FMUL.FTZ R46, R10, R11 ;  /* 0x0000000b0a2e4220 */ /* 0x000fe40000410000 */
[----:B------:R-:W-:Y:S01]  /*8cb0*/  FSEL R23, R23, RZ, P5 ;  /* 0x000000ff17177208 */ /* 0x000fe20002800000 */
[----:B------:R-:W-:Y:S06]  /*8cc0*/  @!P5 BRA `(.L_x_22009) ;  /* 0x0000000000ccd947 */ /* 0x000fec0003800000 */
[----:B------:R-:W2:Y:S02]  /*8cd0*/  LDL.S16 R83, [R1+0x80] ;  /* 0x0000800001537983 */ /* 0x000ea40000100600 */
[----:B--2---:R-:W-:-:S05]  /*8ce0*/  HADD2.F32 R47, -RZ, R83.H0_H0 ;  /* 0x20000053ff2f7230 */ /* 0x004fca0000004100 */
[----:B------:R-:W-:Y:S01]  /*8cf0*/  FMUL.FTZ R47, R9, R47 ;  /* 0x0000002f092f7220 */ /* 0x000fe20000410000 */
[----:B------:R-:W-:Y:S06]  /*8d00*/  BRA `(.L_x_22009) ;  /* 0x0000000000bc7947 */ /* 0x000fec0003800000 */
.L_x_22008:
[----:B------:R-:W0:Y:S01]  /*8d10*/  LDL.S16 R31, [R1+0x82] ;  /* 0x00008200011f7983 */ /* 0x000e220000100600 */
[--C-:B------:R-:W-:Y:S01]  /*8d20*/  FFMA.FTZ R11, R53, R11, R52.reuse ;  /* 0x0000000b350b7223 */ /* 0x100fe20000010034 */
[----:B------:R-:W-:Y:S01]  /*8d30*/  LOP3.LUT P3, RZ, R27, 0xff00, RZ, 0xc0, !PT ;  /* 0x0000ff001bff7812 */ /* 0x000fe2000786c0ff */
[--C-:B------:R-:W-:Y:S02]  /*8d40*/  FFMA.FTZ R9, R53, R9, R52.reuse ;  /* 0x0000000935097223 */ /* 0x100fe40000010034 */
[----:B------:R-:W-:Y:S01]  /*8d50*/  FADD.FTZ R11, -R11, R23 ;  /* 0x000000170b0b7221 */ /* 0x000fe20000010100 */
[C-C-:B------:R-:W-:Y:S01]  /*8d60*/  FFMA.FTZ R12, R53.reuse, R12, R52.reuse ;  /* 0x0000000c350c7223 */ /* 0x140fe20000010034 */
[----:B------:R-:W-:Y:S01]  /*8d70*/  FFMA.FTZ R10, R53, R10, R52 ;  /* 0x0000000a350a7223 */ /* 0x000fe20000010034 */
[----:B0-----:R-:W-:Y:S02]  /*8d80*/  PRMT R48, R31, 0x7610, R48 ;  /* 0x000076101f307816 */ /* 0x001fe40000000030 */
[----:B------:R-:W2:Y:S01]  /*8d90*/  LDL.S16 R31, [R1+0x80] ;  /* 0x00008000011f7983 */ /* 0x000ea20000100600 */
[----:B------:R-:W-:Y:S01]  /*8da0*/  FMUL.FTZ R11, R33, R11 ;  /* 0x0000000b210b7220 */ /* 0x000fe20000410000 */
[----:B------:R-:W-:Y:S01]  /*8db0*/  FADD.FTZ R9, -R9, R21 ;  /* 0x0000001509097221 */ /* 0x000fe20000010100 */
[----:B------:R-:W-:Y:S01]  /*8dc0*/  ISETP.GE.U32.AND P5, PT, R27, 0x1000000, PT ;  /* 0x010000001b00780c */ /* 0x000fe20003fa6070 */
[----:B------:R-:W-:Y:S01]  /*8dd0*/  FADD.FTZ R12, -R12, R24 ;  /* 0x000000180c0c7221 */ /* 0x000fe20000010100 */
[----:B------:R-:W-:Y:S01]  /*8de0*/  PRMT R35, R48, 0x7610, R35 ;  /* 0x0000761030237816 */ /* 0x000fe20000000023 */
[----:B------:R-:W-:Y:S01]  /*8df0*/  FMUL.FTZ R11, R32, R11 ;  /* 0x0000000b200b7220 */ /* 0x000fe20000410000 */
[----:B------:R-:W-:Y:S01]  /*8e00*/  FADD.FTZ R10, -R10, R22 ;  /* 0x000000160a0a7221 */ /* 0x000fe20000010100 */
[----:B------:R-:W-:Y:S01]  /*8e10*/  FMUL.FTZ R9, R33, R9 ;  /* 0x0000000921097220 */ /* 0x000fe20000410000 */
[C---:B------:R-:W-:Y:S01]  /*8e20*/  LOP3.LUT P2, RZ, R27.reuse, 0xff, RZ, 0xc0, !PT ;  /* 0x000000ff1bff7812 */ /* 0x040fe2000784c0ff */
[----:B------:R-:W-:Y:S01]  /*8e30*/  @P3 HADD2.F32 R23, -RZ, R35.H0_H0 ;  /* 0x20000023ff173230 */ /* 0x000fe20000004100 */
[----:B------:R-:W-:Y:S01]  /*8e40*/  LOP3.LUT P4, RZ, R27, 0xff0000, RZ, 0xc0, !PT ;  /* 0x00ff00001bff7812 */ /* 0x000fe2000788c0ff */
[----:B------:R-:W-:Y:S01]  /*8e50*/  FMUL.FTZ R12, R33, R12 ;  /* 0x0000000c210c7220 */ /* 0x000fe20000410000 */
[----:B------:R-:W-:Y:S01]  /*8e60*/  FMUL.FTZ R11, R11, R60 ;  /* 0x0000003c0b0b7220 */ /* 0x000fe20000410000 */
[----:B------:R-:W-:Y:S01]  /*8e70*/  FMUL.FTZ R10, R33, R10 ;  /* 0x0000000a210a7220 */ /* 0x000fe20000410000 */
[----:B------:R-:W-:Y:S01]  /*8e80*/  FMUL.FTZ R9, R9, R32 ;  /* 0x0000002009097220 */ /* 0x000fe20000410000 */
[----:B------:R-:W-:Y:S01]  /*8e90*/  CS2R R44, SRZ ;  /* 0x00000000002c7805 */ /* 0x000fe2000001ff00 */
[C---:B------:R-:W-:Y:S01]  /*8ea0*/  FMUL.FTZ R12, R32.reuse, R12 ;  /* 0x0000000c200c7220 */ /* 0x040fe20000410000 */
[-C--:B------:R-:W-:Y:S01]  /*8eb0*/  @P3 FMUL.FTZ R45, R23, R11.reuse ;  /* 0x0000000b172d3220 */ /* 0x080fe20000410000 */
[----:B------:R-:W-:Y:S01]  /*8ec0*/  FMUL.FTZ R10, R32, R10 ;  /* 0x0000000a200a7220 */ /* 0x000fe20000410000 */
[-C--:B------:R-:W-:Y:S01]  /*8ed0*/  FMUL.FTZ R23, R9, R60.reuse ;  /* 0x0000003c09177220 */ /* 0x080fe20000410000 */
[-C--:B------:R-:W-:Y:S01]  /*8ee0*/  FMUL.FTZ R24, R12, R60.reuse ;  /* 0x0000003c0c187220 */ /* 0x080fe20000410000 */
[----:B------:R-:W-:Y:S01]  /*8ef0*/  CS2R R46, SRZ ;  /* 0x00000000002e7805 */ /* 0x000fe2000001ff00 */
[----:B------:R-:W-:Y:S01]  /*8f00*/  FMUL.FTZ R10, R10, R60 ;  /* 0x0000003c0a0a7220 */ /* 0x000fe20000410000 */
[----:B-----5:R-:W-:Y:S01]  /*8f10*/  FMUL.FTZ R37, R37, R11 ;  /* 0x0000000b25257220 */ /* 0x020fe20000410000 */
[----:B------:R-:W-:Y:S01]  /*8f20*/  FMUL.FTZ R12, R36, R24 ;  /* 0x00000018240c7220 */ /* 0x000fe20000410000 */
[----:B------:R-:W-:-:S02]  /*8f30*/  @P4 HADD2.F32 R11, -RZ, R199.H0_H0 ;  /* 0x200000c7ff0b4230 */ /* 0x000fc40000004100 */
[-C--:B------:R-:W-:Y:S01]  /*8f40*/  FMUL.FTZ R22, R38, R10.reuse ;  /* 0x0000000a26167220 */ /* 0x080fe20000410000 */
[----:B------:R-:W-:Y:S02]  /*8f50*/  FSEL R21, R37, RZ, P3 ;  /* 0x000000ff25157208 */ /* 0x000fe40001800000 */
[----:B------:R-:W-:Y:S01]  /*8f60*/  @P4 FMUL.FTZ R46, R11, R10 ;  /* 0x0000000a0b2e4220 */ /* 0x000fe20000410000 */
[----:B------:R-:W-:Y:S02]  /*8f70*/  FSEL R12, R12, RZ, P2 ;  /* 0x000000ff0c0c7208 */ /* 0x000fe40001000000 */
[----:B------:R-:W-:Y:S02]  /*8f80*/  FSEL R22, R22, RZ, P4 ;  /* 0x000000ff16167208 */ /* 0x000fe40002000000 */
[----:B--2---:R-:W-:Y:S01]  /*8f90*/  PRMT R34, R31, 0x7610, R34 ;  /* 0x000076101f227816 */ /* 0x004fe20000000022 */
[----:B------:R-:W-:-:S04]  /*8fa0*/  @P2 HADD2.F32 R31, -RZ, R198.H0_H0 ;  /* 0x200000c6ff1f2230 */ /* 0x000fc80000004100 */
[----:B------:R-:W-:Y:S02]  /*8fb0*/  @P5 HADD2.F32 R9, -RZ, R34.H0_H0 ;  /* 0x20000022ff095230 */ /* 0x000fe40000004100 */
[----:B------:R-:W-:-:S03]  /*8fc0*/  @P2 FMUL.FTZ R44, R31, R24 ;  /* 0x000000181f2c2220 */ /* 0x000fc60000410000 */
[-C--:B------:R-:W-:Y:S01]  /*8fd0*/  @P5 FMUL.FTZ R47, R9, R23.reuse ;  /* 0x00000017092f5220 */ /* 0x080fe20000410000 */
[----:B------:R-:W-:-:S05]  /*8fe0*/  FMUL.FTZ R23, R39, R23 ;  /* 0x0000001727177220 */ /* 0x000fca0000410000 */
[----:B------:R-:W-:-:S07]  /*8ff0*/  FSEL R23, R23, RZ, P5 ;  /* 0x000000ff17177208 */ /* 0x000fce0002800000 */
.L_x_22009:
[----:B------:R-:W-:Y:S05]  /*9000*/  BSYNC.RECONVERGENT B2 ;  /* 0x0000000000027941 */ /* 0x000fea0003800200 */
.L_x_22007:
[----:B------:R-:W1:Y:S01]  /*9010*/  @P1 LDC.64 R10, c[0x0][0x478] ;  /* 0x00011e00ff0a1b82 */ /* 0x000e620000000a00 */
[----:B------:R-:W-:-:S04]  /*9020*/  IMAD.WIDE.U32 R36, R29, 0x10, R228 ;  /* 0x000000101d247825 */ /* 0x000fc800078e00e4 */
[----:B-1----:R-:W-:-:S04]  /*9030*/  @P1 IMAD.WIDE.U32 R10, R30, 0x10, R10 ;  /* 0x000000101e0a1825 */ /* 0x002fc800078e000a */
[----:B------:R-:W-:Y:S01]  /*9040*/  IMAD.WIDE.U32 R30, R30, 0x10, R220 ;  /* 0x000000101e1e7825 */ /* 0x000fe200078e00dc */
[----:B------:R1:W-:Y:S04]  /*9050*/  @P1 STG.E.128 desc[UR6][R10.64], R124 ;  /* 0x0000007c0a001986 */ /* 0x0003e8000c101d06 */
[----:B------:R1:W-:Y:S04]  /*9060*/  STG.E.128 desc[UR6][R30.64], R44 ;  /* 0x0000002c1e007986 */ /* 0x0003e8000c101d06 */
[----:B------:R-:W5:Y:S01]  /*9070*/  LDG.E.128 R36, desc[UR6][R36.64] ;  /* 0x0000000624247981 */ /* 0x000f62000c1e1d00 */
[----:B------:R-:W-:Y:S04]  /*9080*/  BSSY.RECONVERGENT B2, `(.L_x_22010) ;  /* 0x0000061000027945 */ /* 0x000fe80003800200 */
[----:B------:R-:W-:Y:S05]  /*9090*/  @!P1 BRA `(.L_x_22011) ;  /* 0x0000000000bc9947 */ /* 0x000fea0003800000 */
[----:B------:R-:W2:Y:S01]  /*90a0*/  LDL.S16 R24, [R1+0x7e] ;  /* 0x00007e0001187983 */ /* 0x000ea20000100600 */
[C-C-:B------:R-:W-:Y:S01]  /*90b0*/  FFMA.FTZ R8, R53.reuse, R8, R52.reuse ;  /* 0x0000000835087223 */ /* 0x140fe20000010034 */
[----:B------:R-:W-:Y:S01]  /*90c0*/  LOP3.LUT P2, RZ, R26, 0xff, RZ, 0xc0, !PT ;  /* 0x000000ff1aff7812 */ /* 0x000fe2000784c0ff */
[C-C-:B------:R-:W-:Y:S01]  /*90d0*/  FFMA.FTZ R7, R53.reuse, R7, R52.reuse ;  /* 0x0000000735077223 */ /* 0x140fe20000010034 */
[C---:B------:R-:W-:Y:S01]  /*90e0*/  FFMA.FTZ R6, R53.reuse, R6, R52 ;  /* 0x0000000635067223 */ /* 0x040fe20000010034 */
[----:B------:R-:W-:Y:S01]  /*90f0*/  FADD.FTZ R8, -R8, R20 ;  /* 0x0000001408087221 */ /* 0x000fe20000010100 */
[----:B------:R-:W-:Y:S01]  /*9100*/  FFMA.FTZ R5, R53, R5, R52 ;  /* 0x0000000535057223 */ /* 0x000fe20000010034 */
[----:B------:R-:W-:Y:S01]  /*9110*/  LOP3.LUT P3, RZ, R26, 0xff00, RZ, 0xc0, !PT ;  /* 0x0000ff001aff7812 */ /* 0x000fe2000786c0ff */
[----:B------:R-:W-:Y:S01]  /*9120*/  FADD.FTZ R7, -R7, R19 ;  /* 0x0000001307077221 */ /* 0x000fe20000010100 */
[----:B-1----:R-:W-:Y:S01]  /*9130*/  FMUL.FTZ R124, R33, R8 ;  /* 0x00000008217c7220 */ /* 0x002fe20000410000 */
[----:B------:R-:W-:Y:S01]  /*9140*/  FADD.FTZ R6, -R6, R18 ;  /* 0x0000001206067221 */ /* 0x000fe20000010100 */
[----:B------:R-:W-:Y:S01]  /*9150*/  FADD.FTZ R5, -R5, R17 ;  /* 0x0000001105057221 */ /* 0x000fe20000010100 */
[----:B------:R-:W-:-:S02]  /*9160*/  HFMA2 R8, -RZ, RZ, 0, 0 ;  /* 0x00000000ff087431 */ /* 0x000fc400000001ff */
[----:B------:R-:W-:Y:S01]  /*9170*/  FMUL.FTZ R9, R124, R32 ;  /* 0x000000207c097220 */ /* 0x000fe20000410000 */
[C---:B------:R-:W-:Y:S01]  /*9180*/  FMUL.FTZ R125, R33.reuse, R7 ;  /* 0x00000007217d7220 */ /* 0x040fe20000410000 */
[C---:B------:R-:W-:Y:S01]  /*9190*/  LOP3.LUT P4, RZ, R26.reuse, 0xff0000, RZ, 0xc0, !PT ;  /* 0x00ff00001aff7812 */ /* 0x040fe2000788c0ff */
[----:B------:R-:W-:Y:S02]  /*91a0*/  @P2 HADD2.F32 R10, -RZ, R200.H0_H0 ;  /* 0x200000c8ff0a2230 */ /* 0x000fe40000004100 */
[C---:B------:R-:W-:Y:S01]  /*91b0*/  FMUL.FTZ R126, R33.reuse, R6 ;  /* 0x00000006217e7220 */ /* 0x040fe20000410000 */
[----:B------:R-:W-:Y:S01]  /*91c0*/  FMUL.FTZ R127, R33, R5 ;  /* 0x00000005217f7220 */ /* 0x000fe20000410000 */
[----:B------:R-:W-:Y:S01]  /*91d0*/  FMUL.FTZ R9, R9, R60 ;  /* 0x0000003c09097220 */ /* 0x000fe20000410000 */
[----:B------:R-:W-:Y:S01]  /*91e0*/  ISETP.GE.U32.AND P5, PT, R26, 0x1000000, PT ;  /* 0x010000001a00780c */ /* 0x000fe20003fa6070 */
        /* <DEDUP_REMOVED lines=8> */
[----:B------:R-:W-:Y:S01]  /*9270*/  MOV R9, RZ ;  /* 0x000000ff00097202 */ /* 0x000fe20000000f00 */
[----:B------:R-:W-:Y:S01]  /*9280*/  FMUL.FTZ R37, R37, R7 ;  /* 0x0000000725257220 */ /* 0x000fe20000410000 */
[----:B------:R-:W-:Y:S01]  /*9290*/  FMUL.FTZ R19, R38, R6 ;  /* 0x0000000626137220 */ /* 0x000fe20000410000 */
[----:B------:R-:W-:Y:S01]  /*92a0*/  FMUL.FTZ R20, R39, R5 ;  /* 0x0000000527147220 */ /* 0x000fe20000410000 */
[----:B------:R-:W-:-:S02]  /*92b0*/  FSEL R17, R36, RZ, P2 ;  /* 0x000000ff24117208 */ /* 0x000fc40001000000 */
[----:B------:R-:W-:Y:S02]  /*92c0*/  FSEL R18, R37, RZ, P3 ;  /* 0x000000ff25127208 */ /* 0x000fe40001800000 */
[----:B------:R-:W-:Y:S02]  /*92d0*/  FSEL R19, R19, RZ, P4 ;  /* 0x000000ff13137208 */ /* 0x000fe40002000000 */
[----:B------:R-:W-:Y:S01]  /*92e0*/  FSEL R20, R20, RZ, P5 ;  /* 0x000000ff14147208 */ /* 0x000fe20002800000 */
[----:B--2---:R-:W-:-:S05]  /*92f0*/  @P3 HADD2.F32 R10, -RZ, R24.H0_H0 ;  /* 0x20000018ff0a3230 */ /* 0x004fca0000004100 */
[----:B------:R-:W-:Y:S01]  /*9300*/  @P3 FMUL.FTZ R9, R7, R10 ;  /* 0x0000000a07093220 */ /* 0x000fe20000410000 */
[----:B------:R-:W-:Y:S01]  /*9310*/  @P4 HADD2.F32 R7, -RZ, R201.H0_H0 ;  /* 0x200000c9ff074230 */ /* 0x000fe20000004100 */
[----:B------:R-:W-:-:S04]  /*9320*/  CS2R R10, SRZ ;  /* 0x00000000000a7805 */ /* 0x000fc8000001ff00 */
[----:B------:R-:W-:Y:S01]  /*9330*/  @P4 FMUL.FTZ R10, R6, R7 ;  /* 0x00000007060a4220 */ /* 0x000fe20000410000 */
[----:B------:R-:W-:Y:S06]  /*9340*/  @!P5 BRA `(.L_x_22012) ;  /* 0x0000000000d0d947 */ /* 0x000fec0003800000 */
[----:B------:R-:W2:Y:S02]  /*9350*/  LDL.S16 R24, [R1+0x7c] ;  /* 0x00007c0001187983 */ /* 0x000ea40000100600 */
[----:B--2---:R-:W-:-:S05]  /*9360*/  HADD2.F32 R11, -RZ, R24.H0_H0 ;  /* 0x20000018ff0b7230 */ /* 0x004fca0000004100 */
[----:B------:R-:W-:Y:S01]  /*9370*/  FMUL.FTZ R11, R5, R11 ;  /* 0x0000000b050b7220 */ /* 0x000fe20000410000 */
[----:B------:R-:W-:Y:S06]  /*9380*/  BRA `(.L_x_22012) ;  /* 0x0000000000c07947 */ /* 0x000fec0003800000 */
.L_x_22011:
[----:B-1----:R-:W2:Y:S01]  /*9390*/  LDL.S16 R30, [R1+0x7e] ;  /* 0x00007e00011e7983 */ /* 0x002ea20000100600 */
[----:B------:R-:W-:Y:S01]  /*93a0*/  FFMA.FTZ R8, R53, R8, R52 ;  /* 0x0000000835087223 */ /* 0x000fe20000010034 */
[----:B------:R-:W-:-:S03]  /*93b0*/  LOP3.LUT P2, RZ, R26, 0xff, RZ, 0xc0, !PT ;  /* 0x000000ff1aff7812 */ /* 0x000fc6000784c0ff */
[----:B------:R-:W-:Y:S01]  /*93c0*/  FADD.FTZ R8, -R8, R20 ;  /* 0x0000001408087221 */ /* 0x000fe20000010100 */
[C-C-:B------:R-:W-:Y:S01]  /*93d0*/  FFMA.FTZ R7, R53.reuse, R7, R52.reuse ;  /* 0x0000000735077223 */ /* 0x140fe20000010034 */
[--C-:B------:R-:W-:Y:S02]  /*93e0*/  FFMA.FTZ R5, R53, R5, R52.reuse ;  /* 0x0000000535057223 */ /* 0x100fe40000010034 */
[----:B------:R-:W-:Y:S01]  /*93f0*/  FMUL.FTZ R8, R33, R8 ;  /* 0x0000000821087220 */ /* 0x000fe20000410000 */
[----:B------:R-:W-:Y:S02]  /*9400*/  LOP3.LUT P3, RZ, R26, 0xff00, RZ, 0xc0, !PT ;  /* 0x0000ff001aff7812 */ /* 0x000fe4000786c0ff */
[----:B--2---:R-:W-:Y:S02]  /*9410*/  PRMT R31, R30, 0x7610, R31 ;  /* 0x000076101e1f7816 */ /* 0x004fe4000000001f */
[----:B------:R-:W2:Y:S01]  /*9420*/  LDL.S16 R30, [R1+0x7c] ;  /* 0x00007c00011e7983 */ /* 0x000ea20000100600 */
[----:B------:R-:W-:Y:S01]  /*9430*/  FMUL.FTZ R8, R32, R8 ;  /* 0x0000000820087220 */ /* 0x000fe20000410000 */
[----:B------:R-:W-:Y:S01]  /*9440*/  FADD.FTZ R7, -R7, R19 ;  /* 0x0000001307077221 */ /* 0x000fe20000010100 */
[----:B------:R-:W-:Y:S01]  /*9450*/  FFMA.FTZ R6, R53, R6, R52 ;  /* 0x0000000635067223 */ /* 0x000fe20000010034 */
[----:B------:R-:W-:Y:S01]  /*9460*/  FADD.FTZ R5, -R5, R17 ;  /* 0x0000001105057221 */ /* 0x000fe20000010100 */
[----:B------:R-:W-:Y:S01]  /*9470*/  ISETP.GE.U32.AND P5, PT, R26, 0x1000000, PT ;  /* 0x010000001a00780c */ /* 0x000fe20003fa6070 */
[----:B------:R-:W-:Y:S01]  /*9480*/  FMUL.FTZ R9, R8, R60 ;  /* 0x0000003c08097220 */ /* 0x000fe20000410000 */
[----:B------:R-:W-:-:S02]  /*9490*/  HFMA2 R8, -RZ, RZ, 0, 0 ;  /* 0x00000000ff087431 */ /* 0x000fc400000001ff */
[C---:B------:R-:W-:Y:S01]  /*94a0*/  FMUL.FTZ R7, R33.reuse, R7 ;  /* 0x0000000721077220 */ /* 0x040fe20000410000 */
[----:B------:R-:W-:Y:S01]  /*94b0*/  FADD.FTZ R6, -R6, R18 ;  /* 0x0000001206067221 */ /* 0x000fe20000010100 */
[----:B------:R-:W-:Y:S02]  /*94c0*/  @P2 HADD2.F32 R10, -RZ, R200.H0_H0 ;  /* 0x200000c8ff0a2230 */ /* 0x000fe40000004100 */
[----:B------:R-:W-:Y:S01]  /*94d0*/  FMUL.FTZ R5, R33, R5 ;  /* 0x0000000521057220 */ /* 0x000fe20000410000 */
[----:B------:R-:W-:Y:S01]  /*94e0*/  PRMT R27, R31, 0x7610, R27 ;  /* 0x000076101f1b7816 */ /* 0x000fe2000000001b */
[----:B------:R-:W-:Y:S01]  /*94f0*/  FMUL.FTZ R7, R32, R7 ;  /* 0x0000000720077220 */ /* 0x000fe20000410000 */
[----:B------:R-:W-:Y:S01]  /*9500*/  LOP3.LUT P4, RZ, R26, 0xff0000, RZ, 0xc0, !PT ;  /* 0x00ff00001aff7812 */ /* 0x000fe2000788c0ff */
[----:B------:R-:W-:Y:S01]  /*9510*/  FMUL.FTZ R6, R33, R6 ;  /* 0x0000000621067220 */ /* 0x000fe20000410000 */
[----:B------:R-:W-:Y:S01]  /*9520*/  FMUL.FTZ R5, R5, R32 ;  /* 0x0000002005057220 */ /* 0x000fe20000410000 */
[----:B------:R-:W-:Y:S01]  /*9530*/  @P2 FMUL.FTZ R8, R10, R9 ;  /* 0x000000090a082220 */ /* 0x000fe20000410000 */
[----:B------:R-:W-:-:S02]  /*9540*/  @P3 HADD2.F32 R10, -RZ, R27.H0_H0 ;  /* 0x2000001bff0a3230 */ /* 0x000fc40000004100 */
[----:B------:R-:W-:Y:S01]  /*9550*/  FMUL.FTZ R7, R7, R60 ;  /* 0x0000003c07077220 */ /* 0x000fe20000410000 */
[----:B------:R-:W-:Y:S01]  /*9560*/  FMUL.FTZ R6, R32, R6 ;  /* 0x0000000620067220 */ /* 0x000fe20000410000 */
[-C--:B------:R-:W-:Y:S01]  /*9570*/  FMUL.FTZ R20, R5, R60.reuse ;  /* 0x0000003c05147220 */ /* 0x080fe20000410000 */
[----:B-----5:R-:W-:Y:S01]  /*9580*/  FMUL.FTZ R36, R36, R9 ;  /* 0x0000000924247220 */ /* 0x020fe20000410000 */
[----:B------:R-:W-:Y:S01]  /*9590*/  MOV R9, RZ ;  /* 0x000000ff00097202 */ /* 0x000fe20000000f00 */
[-C--:B------:R-:W-:Y:S01]  /*95a0*/  @P3 FMUL.FTZ R9, R10, R7.reuse ;  /* 0x000000070a093220 */ /* 0x080fe20000410000 */
[----:B------:R-:W-:Y:S01]  /*95b0*/  FMUL.FTZ R6, R6, R60 ;  /* 0x0000003c06067220 */ /* 0x000fe20000410000 */
[----:B------:R-:W-:Y:S01]  /*95c0*/  CS2R R10, SRZ ;  /* 0x00000000000a7805 */ /* 0x000fe2000001ff00 */
[----:B------:R-:W-:Y:S01]  /*95d0*/  FMUL.FTZ R37, R37, R7 ;  /* 0x0000000725257220 */ /* 0x000fe20000410000 */
[----:B------:R-:W-:Y:S02]  /*95e0*/  @P4 HADD2.F32 R7, -RZ, R201.H0_H0 ;  /* 0x200000c9ff074230 */ /* 0x000fe40000004100 */
[----:B------:R-:W-:Y:S01]  /*95f0*/  FMUL.FTZ R19, R38, R6 ;  /* 0x0000000626137220 */ /* 0x000fe20000410000 */
[----:B------:R-:W-:-:S02]  /*9600*/  FSEL R17, R36, RZ, P2 ;  /* 0x000000ff24117208 */ /* 0x000fc40001000000 */
[----:B------:R-:W-:Y:S01]  /*9610*/  FSEL R18, R37, RZ, P3 ;  /* 0x000000ff25127208 */ /* 0x000fe20001800000 */
[----:B------:R-:W-:Y:S01]  /*9620*/  @P4 FMUL.FTZ R10, R7, R6 ;  /* 0x00000006070a4220 */ /* 0x000fe20000410000 */
[----:B------:R-:W-:Y:S02]  /*9630*/  FSEL R19, R19, RZ, P4 ;  /* 0x000000ff13137208 */ /* 0x000fe40002000000 */
[----:B--2---:R-:W-:-:S05]  /*9640*/  PRMT R24, R30, 0x7610, R24 ;  /* 0x000076101e187816 */ /* 0x004fca0000000018 */
[----:B------:R-:W-:-:S05]  /*9650*/  @P5 HADD2.F32 R5, -RZ, R24.H0_H0 ;  /* 0x20000018ff055230 */ /* 0x000fca0000004100 */
[-C--:B------:R-:W-:Y:S01]  /*9660*/  @P5 FMUL.FTZ R11, R5, R20.reuse ;  /* 0x00000014050b5220 */ /* 0x080fe20000410000 */
[----:B------:R-:W-:-:S05]  /*9670*/  FMUL.FTZ R20, R39, R20 ;  /* 0x0000001427147220 */ /* 0x000fca0000410000 */
[----:B------:R-:W-:-:S07]  /*9680*/  FSEL R20, R20, RZ, P5 ;  /* 0x000000ff14147208 */ /* 0x000fce0002800000 */
.L_x_22012:
[----:B------:R-:W-:Y:S05]  /*9690*/  BSYNC.RECONVERGENT B2 ;  /* 0x0000000000027941 */ /* 0x000fea0003800200 */
.L_x_22010:
[----:B------:R-:W1:Y:S02]  /*96a0*/  @P1 LDC.64 R6, c[0x0][0x478] ;  /* 0x00011e00ff061b82 */ /* 0x000e640000000a00 */
[----:B-1----:R-:W-:-:S05]  /*96b0*/  @P1 IMAD.WIDE.U32 R6, R29, 0x10, R6 ;  /* 0x000000101d061825 */ /* 0x002fca00078e0006 */
[----:B------:R1:W-:Y:S02]  /*96c0*/  @P1 STG.E.128 desc[UR6][R6.64], R124 ;  /* 0x0000007c06001986 */ /* 0x0003e4000c101d06 */
[----:B-1----:R-:W-:-:S05]  /*96d0*/  IMAD.WIDE.U32 R6, R29, 0x10, R220 ;  /* 0x000000101d067825 */ /* 0x002fca00078e00dc */
[----:B------:R1:W-:Y:S02]  /*96e0*/  STG.E.128 desc[UR6][R6.64], R8 ;  /* 0x0000000806007986 */ /* 0x0003e4000c101d06 */
[----:B-1----:R-:W-:-:S06]  /*96f0*/  IMAD.WIDE.U32 R8, R28, 0x10, R228 ;  /* 0x000000101c087825 */ /* 0x002fcc00078e00e4 */
[----:B------:R-:W5:Y:S01]  /*9700*/  LDG.E.128 R8, desc[UR6][R8.64] ;  /* 0x0000000608087981 */ /* 0x000f62000c1e1d00 */
[----:B------:R-:W-:Y:S04]  /*9710*/  BSSY.RECONVERGENT B2, `(.L_x_22013) ;  /* 0x0000061000027945 */ /* 0x000fe80003800200 */
[----:B------:R-:W-:Y:S05]  /*9720*/  @!P1 BRA `(.L_x_22014) ;  /* 0x0000000000bc9947 */ /* 0x000fea0003800000 */
[----:B------:R-:W2:Y:S01]  /*9730*/  LDL.S16 R24, [R1+0x7a] ;  /* 0x00007a0001187983 */ /* 0x000ea20000100600 */
[--C-:B------:R-:W-:Y:S01]  /*9740*/  FFMA.FTZ R4, R53, R4, R52.reuse ;  /* 0x0000000435047223 */ /* 0x100fe20000010034 */
[----:B------:R-:W-:Y:S01]  /*9750*/  LOP3.LUT P2, RZ, R25, 0xff, RZ, 0xc0, !PT ;  /* 0x000000ff19ff7812 */ /* 0x000fe2000784c0ff */
[C-C-:B------:R-:W-:Y:S01]  /*9760*/  FFMA.FTZ R3, R53.reuse, R3, R52.reuse ;  /* 0x0000000335037223 */ /* 0x140fe20000010034 */
[C---:B------:R-:W-:Y:S01]  /*9770*/  FFMA.FTZ R2, R53.reuse, R2, R52 ;  /* 0x0000000235027223 */ /* 0x040fe20000010034 */
[----:B------:R-:W-:Y:S01]  /*9780*/  FADD.FTZ R4, -R4, R16 ;  /* 0x0000001004047221 */ /* 0x000fe20000010100 */
[----:B------:R-:W-:Y:S01]  /*9790*/  FFMA.FTZ R0, R53, R0, R52 ;  /* 0x0000000035007223 */ /* 0x000fe20000010034 */
[----:B------:R-:W-:Y:S01]  /*97a0*/  LOP3.LUT P3, RZ, R25, 0xff00, RZ, 0xc0, !PT ;  /* 0x0000ff0019ff7812 */ /* 0x000fe2000786c0ff */
[----:B------:R-:W-:Y:S01]  /*97b0*/  FADD.FTZ R3, -R3, R15 ;  /* 0x0000000f03037221 */ /* 0x000fe20000010100 */
[C---:B------:R-:W-:Y:S01]  /*97c0*/  FMUL.FTZ R124, R33.reuse, R4 ;  /* 0x00000004217c7220 */ /* 0x040fe20000410000 */
[----:B------:R-:W-:Y:S01]  /*97d0*/  FADD.FTZ R2, -R2, R14 ;  /* 0x0000000e02027221 */ /* 0x000fe20000010100 */
[----:B------:R-:W-:Y:S01]  /*97e0*/  FADD.FTZ R0, -R0, R13 ;  /* 0x0000000d00007221 */ /* 0x000fe20000010100 */
[----:B------:R-:W-:Y:S01]  /*97f0*/  FMUL.FTZ R125, R33, R3 ;  /* 0x00000003217d7220 */ /* 0x000fe20000410000 */
[----:B------:R-:W-:Y:S01]  /*9800*/  FMUL.FTZ R5, R124, R32 ;  /* 0x000000207c057220 */ /* 0x000fe20000410000 */
[----:B------:R-:W-:Y:S01]  /*9810*/  HFMA2 R4, -RZ, RZ, 0, 0 ;  /* 0x00000000ff047431 */ /* 0x000fe200000001ff */
[----:B------:R-:W-:Y:S01]  /*9820*/  LOP3.LUT P4, RZ, R25, 0xff0000, RZ, 0xc0, !PT ;  /* 0x00ff000019ff7812 */ /* 0x000fe2000788c0ff */
[----:B------:R-:W-:Y:S01]  /*9830*/  FMUL.FTZ R126, R33, R2 ;  /* 0x00000002217e7220 */ /* 0x000fe20000410000 */
[----:B------:R-:W-:-:S02]  /*9840*/  @P2 HADD2.F32 R6, -RZ, R210.H0_H0 ;  /* 0x200000d2ff062230 */ /* 0x000fc40000004100 */
[----:B------:R-:W-:Y:S01]  /*9850*/  FMUL.FTZ R127, R33, R0 ;  /* 0x00000000217f7220 */ /* 0x000fe20000410000 */
[----:B------:R-:W-:Y:S01]  /*9860*/  FMUL.FTZ R5, R5, R60 ;  /* 0x0000003c05057220 */ /* 0x000fe20000410000 */
[-C--:B------:R-:W-:Y:S01]  /*9870*/  FMUL.FTZ R3, R125, R32.reuse ;  /* 0x000000207d037220 */ /* 0x080fe20000410000 */
[----:B------:R-:W-:Y:S01]  /*9880*/  ISETP.GE.U32.AND P5, PT, R25, 0x1000000, PT ;  /* 0x010000001900780c */ /* 0x000fe20003fa6070 */
        /* <DEDUP_REMOVED lines=25> */
.L_x_22014:
[----:B------:R-:W2:Y:S01]  /*9a20*/  LDL.S16 R27, [R1+0x7a] ;  /* 0x00007a00011b7983 */ /* 0x000ea20000100600 */
[----:B------:R-:W-:Y:S01]  /*9a30*/  FFMA.FTZ R4, R53, R4, R52 ;  /* 0x0000000435047223 */ /* 0x000fe20000010034 */
[----:B------:R-:W-:-:S03]  /*9a40*/  LOP3.LUT P2, RZ, R25, 0xff, RZ, 0xc0, !PT ;  /* 0x000000ff19ff7812 */ /* 0x000fc6000784c0ff */
[----:B------:R-:W-:Y:S01]  /*9a50*/  FADD.FTZ R4, -R4, R16 ;  /* 0x0000001004047221 */ /* 0x000fe20000010100 */
[C-C-:B------:R-:W-:Y:S01]  /*9a60*/  FFMA.FTZ R3, R53.reuse, R3, R52.reuse ;  /* 0x0000000335037223 */ /* 0x140fe20000010034 */
[--C-:B------:R-:W-:Y:S02]  /*9a70*/  FFMA.FTZ R2, R53, R2, R52.reuse ;  /* 0x0000000235027223 */ /* 0x100fe40000010034 */
[----:B------:R-:W-:Y:S01]  /*9a80*/  FMUL.FTZ R4, R33, R4 ;  /* 0x0000000421047220 */ /* 0x000fe20000410000 */
[----:B------:R-:W-:Y:S01]  /*9a90*/  LOP3.LUT P3, RZ, R25, 0xff00, RZ, 0xc0, !PT ;  /* 0x0000ff0019ff7812 */ /* 0x000fe2000786c0ff */
[----:B------:R-:W-:Y:S01]  /*9aa0*/  FADD.FTZ R3, -R3, R15 ;  /* 0x0000000f03037221 */ /* 0x000fe20000010100 */
[----:B------:R-:W-:Y:S01]  /*9ab0*/  FFMA.FTZ R0, R53, R0, R52 ;  /* 0x0000000035007223 */ /* 0x000fe20000010034 */
[----:B------:R-:W-:Y:S01]  /*9ac0*/  FMUL.FTZ R4, R32, R4 ;  /* 0x0000000420047220 */ /* 0x000fe20000410000 */
[----:B--2---:R-:W-:Y:S02]  /*9ad0*/  PRMT R29, R27, 0x7610, R29 ;  /* 0x000076101b1d7816 */ /* 0x004fe4000000001d */
[----:B------:R-:W2:Y:S01]  /*9ae0*/  LDL.S16 R27, [R1+0x78] ;  /* 0x00007800011b7983 */ /* 0x000ea20000100600 */
[----:B------:R-:W-:Y:S01]  /*9af0*/  FADD.FTZ R2, -R2, R14 ;  /* 0x0000000e02027221 */ /* 0x000fe20000010100 */
[----:B------:R-:W-:Y:S01]  /*9b00*/  LOP3.LUT P4, RZ, R25, 0xff0000, RZ, 0xc0, !PT ;  /* 0x00ff000019ff7812 */ /* 0x000fe2000788c0ff */
[----:B------:R-:W-:Y:S01]  /*9b10*/  FMUL.FTZ R5, R4, R60 ;  /* 0x0000003c04057220 */ /* 0x000fe20000410000 */
[----:B------:R-:W-:-:S02]  /*9b20*/  HFMA2 R4, -RZ, RZ, 0, 0 ;  /* 0x00000000ff047431 */ /* 0x000fc400000001ff */
[C---:B------:R-:W-:Y:S01]  /*9b30*/  FMUL.FTZ R3, R33.reuse, R3 ;  /* 0x0000000321037220 */ /* 0x040fe20000410000 */
[----:B------:R-:W-:Y:S01]  /*9b40*/  FADD.FTZ R0, -R0, R13 ;  /* 0x0000000d00007221 */ /* 0x000fe20000010100 */
[----:B------:R-:W-:Y:S02]  /*9b50*/  @P2 HADD2.F32 R6, -RZ, R210.H0_H0 ;  /* 0x200000d2ff062230 */ /* 0x000fe40000004100 */
[----:B------:R-:W-:Y:S01]  /*9b60*/  FMUL.FTZ R2, R33, R2 ;  /* 0x0000000221027220 */ /* 0x000fe20000410000 */
[----:B------:R-:W-:Y:S01]  /*9b70*/  PRMT R26, R29, 0x7610, R26 ;  /* 0x000076101d1a7816 */ /* 0x000fe2000000001a */
[C---:B------:R-:W-:Y:S01]  /*9b80*/  FMUL.FTZ R3, R32.reuse, R3 ;  /* 0x0000000320037220 */ /* 0x040fe20000410000 */
[----:B------:R-:W-:Y:S01]  /*9b90*/  ISETP.GE.U32.AND P5, PT, R25, 0x1000000, PT ;  /* 0x010000001900780c */ /* 0x000fe20003fa6070 */
[----:B------:R-:W-:Y:S01]  /*9ba0*/  FMUL.FTZ R0, R33, R0 ;  /* 0x0000000021007220 */ /* 0x000fe20000410000 */
[----:B------:R-:W-:Y:S01]  /*9bb0*/  FMUL.FTZ R2, R32, R2 ;  /* 0x0000000220027220 */ /* 0x000fe20000410000 */
[----:B------:R-:W-:Y:S01]  /*9bc0*/  @P2 FMUL.FTZ R4, R6, R5 ;  /* 0x0000000506042220 */ /* 0x000fe20000410000 */
[----:B------:R-:W-:-:S02]  /*9bd0*/  @P3 HADD2.F32 R6, -RZ, R26.H0_H0 ;  /* 0x2000001aff063230 */ /* 0x000fc40000004100 */
[----:B------:R-:W-:Y:S01]  /*9be0*/  FMUL.FTZ R3, R3, R60 ;  /* 0x0000003c03037220 */ /* 0x000fe20000410000 */
[----:B------:R-:W-:Y:S01]  /*9bf0*/  FMUL.FTZ R32, R0, R32 ;  /* 0x0000002000207220 */ /* 0x000fe20000410000 */
[----:B------:R-:W-:Y:S01]  /*9c00*/  FMUL.FTZ R0, R2, R60 ;  /* 0x0000003c02007220 */ /* 0x000fe20000410000 */
[----:B-----5:R-:W-:Y:S01]  /*9c10*/  FMUL.FTZ R8, R8, R5 ;  /* 0x0000000508087220 */ /* 0x020fe20000410000 */
[----:B------:R-:W-:Y:S01]  /*9c20*/  @P4 HADD2.F32 R2, -RZ, R211.H0_H0 ;  /* 0x200000d3ff024230 */ /* 0x000fe20000004100 */
[----:B------:R-:W-:Y:S01]  /*9c30*/  MOV R5, RZ ;  /* 0x000000ff00057202 */ /* 0x000fe20000000f00 */
[-C--:B------:R-:W-:Y:S01]  /*9c40*/  @P3 FMUL.FTZ R5, R6, R3.reuse ;  /* 0x0000000306053220 */ /* 0x080fe20000410000 */
[----:B------:R-:W-:Y:S01]  /*9c50*/  CS2R R6, SRZ ;  /* 0x0000000000067805 */ /* 0x000fe2000001ff00 */
[-C--:B------:R-:W-:Y:S01]  /*9c60*/  FMUL.FTZ R10, R10, R0.reuse ;  /* 0x000000000a0a7220 */ /* 0x080fe20000410000 */
[----:B------:R-:W-:Y:S01]  /*9c70*/  @P4 FMUL.FTZ R6, R2, R0 ;  /* 0x0000000002064220 */ /* 0x000fe20000410000 */
[----:B------:R-:W-:Y:S01]  /*9c80*/  FMUL.FTZ R32, R32, R60 ;  /* 0x0000003c20207220 */ /* 0x000fe20000410000 */
[----:B------:R-:W-:-:S03]  /*9c90*/  FMUL.FTZ R9, R9, R3 ;  /* 0x0000000309097220 */ /* 0x000fc60000410000 */
[----:B------:R-:W-:Y:S01]  /*9ca0*/  FMUL.FTZ R11, R11, R32 ;  /* 0x000000200b0b7220 */ /* 0x000fe20000410000 */
[----:B--2---:R-:W-:-:S05]  /*9cb0*/  PRMT R24, R27, 0x7610, R24 ;  /* 0x000076101b187816 */ /* 0x004fca0000000018 */
[----:B------:R-:W-:-:S05]  /*9cc0*/  @P5 HADD2.F32 R0, -RZ, R24.H0_H0 ;  /* 0x20000018ff005230 */ /* 0x000fca0000004100 */
[----:B------:R-:W-:Y:S01]  /*9cd0*/  @P5 FMUL.FTZ R7, R0, R32 ;  /* 0x0000002000075220 */ /* 0x000fe20000410000 */
[----:B------:R-:W-:Y:S02]  /*9ce0*/  FSEL R0, R8, RZ, P2 ;  /* 0x000000ff08007208 */ /* 0x000fe40001000000 */
[----:B------:R-:W-:Y:S02]  /*9cf0*/  FSEL R8, R9, RZ, P3 ;  /* 0x000000ff09087208 */ /* 0x000fe40001800000 */
[----:B------:R-:W-:Y:S02]  /*9d00*/  FSEL R9, R10, RZ, P4 ;  /* 0x000000ff0a097208 */ /* 0x000fe40002000000 */
[----:B------:R-:W-:-:S07]  /*9d10*/  FSEL R10, R11, RZ, P5 ;  /* 0x000000ff0b0a7208 */ /* 0x000fce0002800000 */
.L_x_22015:
[----:B------:R-:W-:Y:S05]  /*9d20*/  BSYNC.RECONVERGENT B2 ;  /* 0x0000000000027941 */ /* 0x000fea0003800200 */
.L_x_22013:
[----:B------:R-:W1:Y:S02]  /*9d30*/  @P1 LDC.64 R2, c[0x0][0x478] ;  /* 0x00011e00ff021b82 */ /* 0x000e640000000a00 */
[----:B-1----:R-:W-:-:S04]  /*9d40*/  @P1 IMAD.WIDE.U32 R2, R28, 0x10, R2 ;  /* 0x000000101c021825 */ /* 0x002fc800078e0002 */
[----:B------:R-:W-:Y:S01]  /*9d50*/  IMAD.WIDE.U32 R28, R28, 0x10, R220 ;  /* 0x000000101c1c7825 */ /* 0x000fe200078e00dc */
[----:B------:R2:W-:Y:S04]  /*9d60*/  @P1 STG.E.128 desc[UR6][R2.64], R124 ;  /* 0x0000007c02001986 */ /* 0x0005e8000c101d06 */
[----:B------:R2:W-:Y:S01]  /*9d70*/  STG.E.128 desc[UR6][R28.64], R4 ;  /* 0x000000041c007986 */ /* 0x0005e2000c101d06 */
[----:B------:R-:W-:Y:S05]  /*9d80*/  BRA `(.L_x_22016) ;  /* 0x0000004000dc7947 */ /* 0x000fea0003800000 */
.L_x_21985:
[----:B0-----:R-:W0:Y:S08]  /*9d90*/  LDC.64 R228, c[0x0][0x390] ;  /* 0x0000e400ffe47b82 */ /* 0x001e300000000a00 */
[----:B------:R-:W1:Y:S01]  /*9da0*/  LDC.64 R54, c[0x0][0x478] ;  /* 0x00011e00ff367b82 */ /* 0x000e620000000a00 */
[----:B0-----:R-:W-:-:S06]  /*9db0*/  IMAD.WIDE.U32 R44, R165, 0x10, R228 ;  /* 0x00000010a52c7825 */ /* 0x001fcc00078e00e4 */
[----:B------:R-:W5:Y:S01]  /*9dc0*/  LDG.E.128 R44, desc[UR6][R44.64] ;  /* 0x000000062c2c7981 */ /* 0x000f62000c1e1d00 */
[----:B------:R-:W-:Y:S01]  /*9dd0*/  BSSY.RECONVERGENT B2, `(.L_x_22017) ;  /* 0x0000068000027945 */ /* 0x000fe20003800200 */
[----:B-1----:R-:W-:-:S04]  /*9de0*/  ISETP.NE.U32.AND P1, PT, R54, RZ, PT ;  /* 0x000000ff3600720c */ /* 0x002fc80003f25070 */
[----:B------:R-:W-:-:S13]  /*9df0*/  ISETP.NE.AND.EX P1, PT, R55, RZ, PT, P1 ;  /* 0x000000ff3700720c */ /* 0x000fda0003f25310 */
[----:B------:R-:W-:Y:S05]  /*9e00*/  @P1 BRA `(.L_x_22018) ;  /* 0x0000000000c81947 */ /* 0x000fea0003800000 */
[----:B------:R-:W2:Y:S01]  /*9e10*/  LDL.S16 R48, [R1+0x9e] ;  /* 0x00009e0001307983 */ /* 0x000ea20000100600 */
[C-C-:B------:R-:W-:Y:S01]  /*9e20*/  FFMA.FTZ R220, R53.reuse, R220, R52.reuse ;  /* 0x000000dc35dc7223 */ /* 0x140fe20000010034 */
[----:B-----5:R-:W-:Y:S01]  /*9e30*/  LOP3.LUT P1, RZ, R166, 0xff, RZ, 0xc0, !PT ;  /* 0x000000ffa6ff7812 */ /* 0x020fe2000782c0ff */
[----:B------:R-:W-:Y:S01]  /*9e40*/  FFMA.FTZ R225, R53, R225, R52 ;  /* 0x000000e135e17223 */ /* 0x000fe20000010034 */
[----:B------:R-:W-:Y:S01]  /*9e50*/  MOV R60, UR20 ;  /* 0x00000014003c7c02 */ /* 0x000fe20008000f00 */
[----:B------:R-:W-:Y:S01]  /*9e60*/  FADD.FTZ R220, -R220, R227 ;  /* 0x000000e3dcdc7221 */ /* 0x000fe20000010100 */
[C---:B------:R-:W-:Y:S01]  /*9e70*/  LOP3.LUT P2, RZ, R166.reuse, 0xff00, RZ, 0xc0, !PT ;  /* 0x0000ff00a6ff7812 */ /* 0x040fe2000784c0ff */
[----:B------:R-:W-:Y:S01]  /*9e80*/  FADD.FTZ R225, -R225, R226 ;  /* 0x000000e2e1e17221 */ /* 0x000fe20000010100 */
[----:B------:R-:W-:Y:S01]  /*9e90*/  FFMA.FTZ R223, R53, R223, R52 ;  /* 0x000000df35df7223 */ /* 0x000fe20000010034 */
[----:B------:R-:W-:Y:S01]  /*9ea0*/  FFMA.FTZ R49, R33, R220, R84 ;  /* 0x000000dc21317223 */ /* 0x000fe20000010054 */
[----:B------:R-:W-:Y:S01]  /*9eb0*/  FFMA.FTZ R221, R53, R221, R52 ;  /* 0x000000dd35dd7223 */ /* 0x000fe20000010034 */
[----:B------:R-:W-:Y:S01]  /*9ec0*/  FFMA.FTZ R225, R33, R225, R85 ;  /* 0x000000e121e17223 */ /* 0x000fe20000010055 */
[----:B------:R-:W-:Y:S01]  /*9ed0*/  FADD.FTZ R223, -R223, R224 ;  /* 0x000000e0dfdf7221 */ /* 0x000fe20000010100 */
[----:B------:R-:W-:Y:S01]  /*9ee0*/  FMUL.FTZ R49, R49, R32 ;  /* 0x0000002031317220 */ /* 0x000fe20000410000 */
[----:B------:R-:W-:Y:S01]  /*9ef0*/  FADD.FTZ R221, -R221, R222 ;  /* 0x000000dedddd7221 */ /* 0x000fe20000010100 */
[----:B------:R-:W-:Y:S01]  /*9f00*/  @P1 HADD2.F32 R50, -RZ, R184.H0_H0 ;  /* 0x200000b8ff321230 */ /* 0x000fe20000004100 */
[C---:B------:R-:W-:Y:S01]  /*9f10*/  LOP3.LUT P3, RZ, R166.reuse, 0xff0000, RZ, 0xc0, !PT ;  /* 0x00ff0000a6ff7812 */ /* 0x040fe2000786c0ff */
[----:B------:R-:W-:Y:S01]  /*9f20*/  FMUL.FTZ R49, R49, R60 ;  /* 0x0000003c31317220 */ /* 0x000fe20000410000 */
[C---:B------:R-:W-:Y:S01]  /*9f30*/  FFMA.FTZ R223, R33.reuse, R223, R86 ;  /* 0x000000df21df7223 */ /* 0x040fe20000010056 */
[----:B------:R-:W-:Y:S01]  /*9f40*/  FFMA.FTZ R56, R33, R221, R87 ;  /* 0x000000dd21387223 */ /* 0x000fe20000010057 */
[----:B------:R-:W-:Y:S01]  /*9f50*/  ISETP.GE.U32.AND P4, PT, R166, 0x1000000, PT ;  /* 0x01000000a600780c */ /* 0x000fe20003f86070 */
[----:B------:R-:W-:-:S02]  /*9f60*/  FMUL.FTZ R44, R44, R49 ;  /* 0x000000312c2c7220 */ /* 0x000fc40000410000 */
[----:B------:R-:W-:-:S03]  /*9f70*/  FMUL.FTZ R56, R56, R32 ;  /* 0x0000002038387220 */ /* 0x000fc60000410000 */
[----:B------:R-:W-:Y:S01]  /*9f80*/  FSEL R70, R44, RZ, P1 ;  /* 0x000000ff2c467208 */ /* 0x000fe20000800000 */
[----:B------:R-:W-:Y:S02]  /*9f90*/  FMUL.FTZ R56, R56, R60 ;  /* 0x0000003c38387220 */ /* 0x000fe40000410000 */
[----:B------:R-:W-:Y:S02]  /*9fa0*/  @P3 HADD2.F32 R57, -RZ, R185.H0_H0 ;  /* 0x200000b9ff393230 */ /* 0x000fe40000004100 */
[----:B------:R-:W-:-:S05]  /*9fb0*/  FMUL.FTZ R47, R47, R56 ;  /* 0x000000382f2f7220 */ /* 0x000fca0000410000 */
[----:B------:R-:W-:Y:S02]  /*9fc0*/  FSEL R67, R47, RZ, P4 ;  /* 0x000000ff2f437208 */ /* 0x000fe40002000000 */
[----:B--2---:R-:W-:Y:S01]  /*9fd0*/  PRMT R51, R48, 0x7610, R51 ;  /* 0x0000761030337816 */ /* 0x004fe20000000033 */
[----:B------:R-:W-:-:S04]  /*9fe0*/  HFMA2 R48, -RZ, RZ, 0, 0 ;  /* 0x00000000ff307431 */ /* 0x000fc800000001ff */
[----:B------:R-:W-:Y:S02]  /*9ff0*/  @P2 HADD2.F32 R51, -RZ, R51.H0_H0 ;  /* 0x20000033ff332230 */ /* 0x000fe40000004100 */
[----:B------:R-:W-:Y:S01]  /*a000*/  @P1 FMUL.FTZ R48, R50, R49 ;  /* 0x0000003132301220 */ /* 0x000fe20000410000 */
[----:B------:R-:W-:Y:S01]  /*a010*/  FMUL.FTZ R50, R225, R32 ;  /* 0x00000020e1327220 */ /* 0x000fe20000410000 */
[----:B------:R-:W-:-:S03]  /*a020*/  MOV R49, RZ ;  /* 0x000000ff00317202 */ /* 0x000fc60000000f00 */
[----:B------:R-:W-:-:S04]  /*a030*/  FMUL.FTZ R50, R50, R60 ;  /* 0x0000003c32327220 */ /* 0x000fc80000410000 */
[----:B------:R-:W-:Y:S01]  /*a040*/  @P2 FMUL.FTZ R49, R51, R50 ;  /* 0x0000003233312220 */ /* 0x000fe20000410000 */
[----:B------:R-:W-:Y:S01]  /*a050*/  FMUL.FTZ R51, R223, R32 ;  /* 0x00000020df337220 */ /* 0x000fe20000410000 */
[----:B------:R-:W-:Y:S01]  /*a060*/  FMUL.FTZ R45, R45, R50 ;  /* 0x000000322d2d7220 */ /* 0x000fe20000410000 */
[----:B------:R-:W-:Y:S02]  /*a070*/  HFMA2 R50, -RZ, RZ, 0, 0 ;  /* 0x00000000ff327431 */ /* 0x000fe400000001ff */
[----:B------:R-:W-:Y:S02]  /*a080*/  FMUL.FTZ R51, R51, R60 ;  /* 0x0000003c33337220 */ /* 0x000fe40000410000 */
[----:B------:R-:W-:Y:S02]  /*a090*/  FSEL R69, R45, RZ, P2 ;  /* 0x000000ff2d457208 */ /* 0x000fe40001000000 */
[-C--:B------:R-:W-:Y:S01]  /*a0a0*/  FMUL.FTZ R46, R46, R51.reuse ;  /* 0x000000332e2e7220 */ /* 0x080fe20000410000 */
        /* <DEDUP_REMOVED lines=8> */
.L_x_22018:
[----:B------:R-:W2:Y:S01]  /*a130*/  LDL.S16 R58, [R1+0x9e] ;  /* 0x00009e00013a7983 */ /* 0x000ea20000100600 */
[----:B------:R-:W-:Y:S01]  /*a140*/  FFMA.FTZ R220, R53, R220, R52 ;  /* 0x000000dc35dc7223 */ /* 0x000fe20000010034 */
[----:B-----5:R-:W-:-:S03]  /*a150*/  LOP3.LUT P1, RZ, R166, 0xff, RZ, 0xc0, !PT ;  /* 0x000000ffa6ff7812 */ /* 0x020fc6000782c0ff */
[----:B------:R-:W-:Y:S01]  /*a160*/  FADD.FTZ R220, -R220, R227 ;  /* 0x000000e3dcdc7221 */ /* 0x000fe20000010100 */
[----:B------:R-:W-:-:S03]  /*a170*/  FFMA.FTZ R225, R53, R225, R52 ;  /* 0x000000e135e17223 */ /* 0x000fc60000010034 */
[----:B------:R-:W-:Y:S01]  /*a180*/  FFMA.FTZ R124, R33, R220, R84 ;  /* 0x000000dc217c7223 */ /* 0x000fe20000010054 */
[----:B------:R-:W-:Y:S02]  /*a190*/  MOV R60, UR20 ;  /* 0x00000014003c7c02 */ /* 0x000fe40008000f00 */
[----:B------:R-:W-:Y:S01]  /*a1a0*/  LOP3.LUT P2, RZ, R166, 0xff00, RZ, 0xc0, !PT ;  /* 0x0000ff00a6ff7812 */ /* 0x000fe2000784c0ff */
[----:B------:R-:W-:Y:S01]  /*a1b0*/  FMUL.FTZ R49, R124, R32 ;  /* 0x000000207c317220 */ /* 0x000fe20000410000 */
[----:B------:R-:W-:Y:S01]  /*a1c0*/  FADD.FTZ R225, -R225, R226 ;  /* 0x000000e2e1e17221 */ /* 0x000fe20000010100 */
[----:B------:R-:W-:Y:S02]  /*a1d0*/  HFMA2 R48, -RZ, RZ, 0, 0 ;  /* 0x00000000ff307431 */ /* 0x000fe400000001ff */
[----:B------:R-:W-:Y:S02]  /*a1e0*/  @P1 HADD2.F32 R50, -RZ, R184.H0_H0 ;  /* 0x200000b8ff321230 */ /* 0x000fe40000004100 */
[----:B------:R-:W-:Y:S01]  /*a1f0*/  FMUL.FTZ R49, R49, R60 ;  /* 0x0000003c31317220 */ /* 0x000fe20000410000 */
[----:B------:R-:W-:Y:S01]  /*a200*/  FFMA.FTZ R125, R33, R225, R85 ;  /* 0x000000e1217d7223 */ /* 0x000fe20000010055 */
        /* <DEDUP_REMOVED lines=12> */
[----:B------:R-:W-:Y:S01]  /*a2d0*/  FFMA.FTZ R126, R33, R223, R86 ;  /* 0x000000df217e7223 */ /* 0x000fe20000010056 */
[----:B------:R-:W-:Y:S01]  /*a2e0*/  MOV R49, RZ ;  /* 0x000000ff00317202 */ /* 0x000fe20000000f00 */
[-C--:B------:R-:W-:Y:S01]  /*a2f0*/  FMUL.FTZ R45, R45, R50.reuse ;  /* 0x000000322d2d7220 */ /* 0x080fe20000410000 */
[----:B------:R-:W-:Y:S01]  /*a300*/  FADD.FTZ R221, -R221, R222 ;  /* 0x000000dedddd7221 */ /* 0x000fe20000010100 */
[----:B------:R-:W-:Y:S01]  /*a310*/  @P2 FMUL.FTZ R49, R51, R50 ;  /* 0x0000003233312220 */ /* 0x000fe20000410000 */
[----:B------:R-:W-:Y:S01]  /*a320*/  FMUL.FTZ R51, R126, R32 ;  /* 0x000000207e337220 */ /* 0x000fe20000410000 */
[----:B------:R-:W-:-:S02]  /*a330*/  HFMA2 R50, -RZ, RZ, 0, 0 ;  /* 0x00000000ff327431 */ /* 0x000fc400000001ff */
[----:B------:R-:W-:Y:S01]  /*a340*/  @P3 HADD2.F32 R56, -RZ, R185.H0_H0 ;  /* 0x200000b9ff383230 */ /* 0x000fe20000004100 */
[----:B------:R-:W-:Y:S01]  /*a350*/  ISETP.GE.U32.AND P4, PT, R166, 0x1000000, PT ;  /* 0x01000000a600780c */ /* 0x000fe20003f86070 */
[----:B------:R-:W-:Y:S01]  /*a360*/  FMUL.FTZ R51, R51, R60 ;  /* 0x0000003c33337220 */ /* 0x000fe20000410000 */
[----:B------:R-:W-:Y:S01]  /*a370*/  FFMA.FTZ R127, R33, R221, R87 ;  /* 0x000000dd217f7223 */ /* 0x000fe20000010057 */
[----:B------:R-:W-:Y:S02]  /*a380*/  FSEL R70, R44, RZ, P1 ;  /* 0x000000ff2c467208 */ /* 0x000fe40000800000 */
[-C--:B------:R-:W-:Y:S01]  /*a390*/  @P3 FMUL.FTZ R50, R56, R51.reuse ;  /* 0x0000003338323220 */ /* 0x080fe20000410000 */
        /* <DEDUP_REMOVED lines=11> */
.L_x_22019:
[----:B------:R-:W-:Y:S05]  /*a450*/  BSYNC.RECONVERGENT B2 ;  /* 0x0000000000027941 */ /* 0x000fea0003800200 */
.L_x_22017:
[----:B------:R-:W-:Y:S01]  /*a460*/  ISETP.NE.U32.AND P1, PT, R54, RZ, PT ;  /* 0x000000ff3600720c */ /* 0x000fe20003f25070 */
[----:B------:R-:W0:Y:S03]  /*a470*/  LDC.64 R220, c[0x0][0x468] ;  /* 0x00011a00ffdc7b82 */ /* 0x000e260000000a00 */
[----:B------:R-:W-:-:S13]  /*a480*/  ISETP.NE.AND.EX P1, PT, R55, RZ, PT, P1 ;  /* 0x000000ff3700720c */ /* 0x000fda0003f25310 */
[----:B------:R-:W1:Y:S02]  /*a490*/  @P1 LDC.64 R44, c[0x0][0x478] ;  /* 0x00011e00ff2c1b82 */ /* 0x000e640000000a00 */
[----:B-1----:R-:W-:-:S05]  /*a4a0*/  @P1 IMAD.WIDE.U32 R44, R165, 0x10, R44 ;  /* 0x00000010a52c1825 */ /* 0x002fca00078e002c */
        /* <DEDUP_REMOVED lines=22> */
[----:B------:R-:W-:-:S02]  /*a610*/  @P2 HADD2.F32 R50, -RZ, R186.H0_H0 ;  /* 0x200000baff322230 */ /* 0x000fc40000004100 */
[----:B------:R-:W-:Y:S01]  /*a620*/  FFMA.FTZ R126, R33, R215, R90 ;  /* 0x000000d7217e7223 */ /* 0x000fe2000001005a */
[----:B------:R-:W-:Y:S01]  /*a630*/  FMUL.FTZ R49, R49, R60 ;  /* 0x0000003c31317220 */ /* 0x000fe20000410000 */
[C---:B------:R-:W-:Y:S01]  /*a640*/  LOP3.LUT P4, RZ, R164.reuse, 0xff0000, RZ, 0xc0, !PT ;  /* 0x00ff0000a4ff7812 */ /* 0x040fe2000788c0ff */
[----:B------:R-:W-:Y:S01]  /*a650*/  FFMA.FTZ R127, R33, R213, R91 ;  /* 0x000000d5217f7223 */ /* 0x000fe2000001005b */
[----:B------:R-:W-:Y:S01]  /*a660*/  ISETP.GE.U32.AND P5, PT, R164, 0x1000000, PT ;  /* 0x01000000a400780c */ /* 0x000fe20003fa6070 */
[-C--:B------:R-:W-:Y:S01]  /*a670*/  @P2 FMUL.FTZ R48, R50, R49.reuse ;  /* 0x0000003132302220 */ /* 0x080fe20000410000 */
[----:B------:R-:W-:Y:S01]  /*a680*/  FMUL.FTZ R50, R125, R32 ;  /* 0x000000207d327220 */ /* 0x000fe20000410000 */
[----:B-----5:R-:W-:Y:S01]  /*a690*/  FMUL.FTZ R44, R44, R49 ;  /* 0x000000312c2c7220 */ /* 0x020fe20000410000 */
[----:B------:R-:W-:Y:S02]  /*a6a0*/  MOV R49, RZ ;  /* 0x000000ff00317202 */ /* 0x000fe40000000f00 */
[----:B------:R-:W-:-:S02]  /*a6b0*/  FMUL.FTZ R50, R50, R60 ;  /* 0x0000003c32327220 */ /* 0x000fc40000410000 */
[----:B------:R-:W-:Y:S02]  /*a6c0*/  FSEL R62, R44, RZ, P2 ;  /* 0x000000ff2c3e7208 */ /* 0x000fe40001000000 */
[----:B------:R-:W-:Y:S01]  /*a6d0*/  FMUL.FTZ R45, R45, R50 ;  /* 0x000000322d2d7220 */ /* 0x000fe20000410000 */
[----:B------:R-:W-:-:S04]  /*a6e0*/  @P4 HADD2.F32 R54, -RZ, R187.H0_H0 ;  /* 0x200000bbff364230 */ /* 0x000fc80000004100 */
[----:B------:R-:W-:Y:S02]  /*a6f0*/  FSEL R61, R45, RZ, P3 ;  /* 0x000000ff2d3d7208 */ /* 0x000fe40001800000 */
[----:B--2---:R-:W-:-:S05]  /*a700*/  PRMT R56, R57, 0x7610, R56 ;  /* 0x0000761039387816 */ /* 0x004fca0000000038 */
[----:B------:R-:W-:-:S05]  /*a710*/  @P3 HADD2.F32 R51, -RZ, R56.H0_H0 ;  /* 0x20000038ff333230 */ /* 0x000fca0000004100 */
[----:B------:R-:W-:Y:S01]  /*a720*/  @P3 FMUL.FTZ R49, R51, R50 ;  /* 0x0000003233313220 */ /* 0x000fe20000410000 */
[----:B------:R-:W-:Y:S01]  /*a730*/  FMUL.FTZ R51, R126, R32 ;  /* 0x000000207e337220 */ /* 0x000fe20000410000 */
[----:B------:R-:W-:-:S03]  /*a740*/  HFMA2 R50, -RZ, RZ, 0, 0 ;  /* 0x00000000ff327431 */ /* 0x000fc600000001ff */
[----:B------:R-:W-:-:S04]  /*a750*/  FMUL.FTZ R51, R51, R60 ;  /* 0x0000003c33337220 */ /* 0x000fc80000410000 */
[-C--:B------:R-:W-:Y:S01]  /*a760*/  FMUL.FTZ R59, R46, R51.reuse ;  /* 0x000000332e3b7220 */ /* 0x080fe20000410000 */
        /* <DEDUP_REMOVED lines=12> */
.L_x_22021:
[----:B------:R-:W2:Y:S01]  /*a830*/  LDL.S16 R57, [R1+0x9a] ;  /* 0x00009a0001397983 */ /* 0x000ea20000100600 */
[----:B------:R-:W-:Y:S01]  /*a840*/  FFMA.FTZ R219, R53, R219, R52 ;  /* 0x000000db35db7223 */ /* 0x000fe20000010034 */
[----:B------:R-:W-:-:S03]  /*a850*/  LOP3.LUT P2, RZ, R164, 0xff, RZ, 0xc0, !PT ;  /* 0x000000ffa4ff7812 */ /* 0x000fc6000784c0ff */
[----:B------:R-:W-:Y:S01]  /*a860*/  FADD.FTZ R219, -R219, R218 ;  /* 0x000000dadbdb7221 */ /* 0x000fe20000010100 */
[----:B------:R-:W-:-:S03]  /*a870*/  FFMA.FTZ R217, R53, R217, R52 ;  /* 0x000000d935d97223 */ /* 0x000fc60000010034 */
[----:B------:R-:W-:Y:S01]  /*a880*/  FFMA.FTZ R219, R33, R219, R88 ;  /* 0x000000db21db7223 */ /* 0x000fe20000010058 */
[----:B------:R-:W-:Y:S01]  /*a890*/  LOP3.LUT P3, RZ, R164, 0xff00, RZ, 0xc0, !PT ;  /* 0x0000ff00a4ff7812 */ /* 0x000fe2000786c0ff */
[----:B------:R-:W-:Y:S02]  /*a8a0*/  FADD.FTZ R217, -R217, R216 ;  /* 0x000000d8d9d97221 */ /* 0x000fe40000010100 */
[----:B------:R-:W-:Y:S01]  /*a8b0*/  FMUL.FTZ R49, R32, R219 ;  /* 0x000000db20317220 */ /* 0x000fe20000410000 */
[----:B------:R-:W-:Y:S02]  /*a8c0*/  HFMA2 R48, -RZ, RZ, 0, 0 ;  /* 0x00000000ff307431 */ /* 0x000fe400000001ff */
[----:B------:R-:W-:Y:S02]  /*a8d0*/  @P2 HADD2.F32 R50, -RZ, R186.H0_H0 ;  /* 0x200000baff322230 */ /* 0x000fe40000004100 */
[----:B------:R-:W-:Y:S01]  /*a8e0*/  FFMA.FTZ R217, R33, R217, R89 ;  /* 0x000000d921d97223 */ /* 0x000fe20000010059 */
        /* <DEDUP_REMOVED lines=14> */
[----:B------:R-:W-:Y:S01]  /*a9d0*/  FFMA.FTZ R215, R33, R215, R90 ;  /* 0x000000d721d77223 */ /* 0x000fe2000001005a */
[-C--:B------:R-:W-:Y:S01]  /*a9e0*/  @P3 FMUL.FTZ R49, R51, R50.reuse ;  /* 0x0000003233313220 */ /* 0x080fe20000410000 */
[----:B------:R-:W-:Y:S01]  /*a9f0*/  FADD.FTZ R51, -R213, R212 ;  /* 0x000000d4d5337221 */ /* 0x000fe20000010100 */
[----:B------:R-:W-:Y:S01]  /*aa00*/  ISETP.GE.U32.AND P5, PT, R164, 0x1000000, PT ;  /* 0x01000000a400780c */ /* 0x000fe20003fa6070 */
[----:B------:R-:W-:Y:S01]  /*aa10*/  FMUL.FTZ R54, R32, R215 ;  /* 0x000000d720367220 */ /* 0x000fe20000410000 */
[----:B------:R-:W-:Y:S01]  /*aa20*/  FMUL.FTZ R45, R45, R50 ;  /* 0x000000322d2d7220 */ /* 0x000fe20000410000 */
[----:B------:R-:W-:Y:S01]  /*aa30*/  FFMA.FTZ R51, R33, R51, R91 ;  /* 0x0000003321337223 */ /* 0x000fe2000001005b */
        /* <DEDUP_REMOVED lines=16> */
.L_x_22022:
[----:B------:R-:W-:Y:S05]  /*ab40*/  BSYNC.RECONVERGENT B2 ;  /* 0x0000000000027941 */ /* 0x000fea0003800200 */
.L_x_22020:
        /* <DEDUP_REMOVED lines=34> */
[----:B------:R-:W-:-:S04]  /*ad70*/  FMUL.FTZ R50, R50, R60 ;  /* 0x0000003c32327220 */ /* 0x000fc80000410000 */
[----:B------:R-:W-:Y:S01]  /*ad80*/  FMUL.FTZ R45, R45, R50 ;  /* 0x000000322d2d7220 */ /* 0x000fe20000410000 */
[----:B--2---:R-:W-:-:S04]  /*ad90*/  PRMT R55, R56, 0x7610, R55 ;  /* 0x0000761038377816 */ /* 0x004fc80000000037 */
[----:B------:R-:W-:Y:S01]  /*ada0*/  FSEL R56, R45, RZ, P3 ;  /* 0x000000ff2d387208 */ /* 0x000fe20001800000 */
[----:B------:R-:W-:Y:S02]  /*adb0*/  @P3 HADD2.F32 R51, -RZ, R55.H0_H0 ;  /* 0x20000037ff333230 */ /* 0x000fe40000004100 */
[----:B------:R-:W-:-:S03]  /*adc0*/  @P4 HADD2.F32 R55, -RZ, R189.H0_H0 ;  /* 0x200000bdff374230 */ /* 0x000fc60000004100 */
[----:B------:R-:W-:Y:S01]  /*add0*/  @P3 FMUL.FTZ R49, R51, R50 ;  /* 0x0000003233313220 */ /* 0x000fe20000410000 */
[----:B------:R-:W-:Y:S01]  /*ade0*/  FMUL.FTZ R51, R126, R32 ;  /* 0x000000207e337220 */ /* 0x000fe20000410000 */
[----:B------:R-:W-:-:S03]  /*adf0*/  HFMA2 R50, -RZ, RZ, 0, 0 ;  /* 0x00000000ff327431 */ /* 0x000fc600000001ff */
[----:B------:R-:W-:-:S04]  /*ae00*/  FMUL.FTZ R51, R51, R60 ;  /* 0x0000003c33337220 */ /* 0x000fc80000410000 */
[-C--:B------:R-:W-:Y:S01]  /*ae10*/  FMUL.FTZ R57, R46, R51.reuse ;  /* 0x000000332e397220 */ /* 0x080fe20000410000 */
        /* <DEDUP_REMOVED lines=13> */
.L_x_22024:
[----:B------:R-:W2:Y:S01]  /*aef0*/  LDL.S16 R65, [R1+0x96] ;  /* 0x0000960001417983 */ /* 0x000ea20000100600 */
[----:B------:R-:W-:Y:S01]  /*af00*/  FFMA.FTZ R208, R53, R208, R52 ;  /* 0x000000d035d07223 */ /* 0x000fe20000010034 */
[----:B------:R-:W-:-:S03]  /*af10*/  LOP3.LUT P2, RZ, R162, 0xff, RZ, 0xc0, !PT ;  /* 0x000000ffa2ff7812 */ /* 0x000fc6000784c0ff */
[----:B------:R-:W-:Y:S01]  /*af20*/  FADD.FTZ R208, -R208, R207 ;  /* 0x000000cfd0d07221 */ /* 0x000fe20000010100 */
[----:B------:R-:W-:-:S03]  /*af30*/  FFMA.FTZ R206, R53, R206, R52 ;  /* 0x000000ce35ce7223 */ /* 0x000fc60000010034 */
[C---:B------:R-:W-:Y:S01]  /*af40*/  FFMA.FTZ R208, R33.reuse, R208, R92 ;  /* 0x000000d021d07223 */ /* 0x040fe2000001005c */
        /* <DEDUP_REMOVED lines=21> */
[----:B------:R-:W-:Y:S01]  /*b0a0*/  @P3 FMUL.FTZ R49, R51, R50 ;  /* 0x0000003233313220 */ /* 0x000fe20000410000 */
        /* <DEDUP_REMOVED lines=21> */
.L_x_22025:
[----:B------:R-:W-:Y:S05]  /*b200*/  BSYNC.RECONVERGENT B2 ;  /* 0x0000000000027941 */ /* 0x000fea0003800200 */
.L_x_22023:
        /* <DEDUP_REMOVED lines=58> */
.L_x_22027:
        /* <DEDUP_REMOVED lines=25> */
[----:B------:R-:W-:Y:S01]  /*b740*/  FFMA.FTZ R178, R33, R178, R98 ;  /* 0x000000b221b27223 */ /* 0x000fe20000010062 */
        /* <DEDUP_REMOVED lines=9> */
[----:B------:R-:W-:-:S03]  /*b7e0*/  FFMA.FTZ R176, R33, R176, R99 ;  /* 0x000000b021b07223 */ /* 0x000fc60000010063 */
        /* <DEDUP_REMOVED lines=13> */
.L_x_22028:
[----:B------:R-:W-:Y:S05]  /*b8c0*/  BSYNC.RECONVERGENT B2 ;  /* 0x0000000000027941 */ /* 0x000fea0003800200 */
.L_x_22026:
        /* <DEDUP_REMOVED lines=58> */
.L_x_22030:
        /* <DEDUP_REMOVED lines=49> */
.L_x_22031:
[----:B------:R-:W-:Y:S05]  /*bf80*/  BSYNC.RECONVERGENT B2 ;  /* 0x0000000000027941 */ /* 0x000fea0003800200 */
.L_x_22029:
        /* <DEDUP_REMOVED lines=58> */
.L_x_22033:
        /* <DEDUP_REMOVED lines=49> */
.L_x_22034:
[----:B------:R-:W-:Y:S05]  /*c640*/  BSYNC.RECONVERGENT B2 ;  /* 0x0000000000027941 */ /* 0x000fea0003800200 */
.L_x_22032:
        /* <DEDUP_REMOVED lines=18> */
[C---:B------:R-:W-:Y:S01]  /*c770*/  FFMA.FTZ R124, R33.reuse, R146, R108 ;  /* 0x00000092217c7223 */ /* 0x040fe2000001006c */
[----:B------:R-:W-:Y:S01]  /*c780*/  FADD.FTZ R38, -R38, R37 ;  /* 0x0000002526267221 */ /* 0x000fe20000010100 */
[----:B------:R-:W-:Y:S01]  /*c790*/  FADD.FTZ R34, -R34, R35 ;  /* 0x0000002322227221 */ /* 0x000fe20000010100 */
[----:B------:R-:W-:Y:S01]  /*c7a0*/  LOP3.LUT P4, RZ, R36, 0xff0000, RZ, 0xc0, !PT ;  /* 0x00ff000024ff7812 */ /* 0x000fe2000788c0ff */
[----:B------:R-:W-:Y:S01]  /*c7b0*/  FMUL.FTZ R49, R124, R32 ;  /* 0x000000207c317220 */ /* 0x000fe20000410000 */
[C---:B------:R-:W-:Y:S01]  /*c7c0*/  FFMA.FTZ R125, R33.reuse, R144, R109 ;  /* 0x00000090217d7223 */ /* 0x040fe2000001006d */
[C---:B------:R-:W-:Y:S01]  /*c7d0*/  FFMA.FTZ R126, R33.reuse, R38, R110 ;  /* 0x00000026217e7223 */ /* 0x040fe2000001006e */
[----:B------:R-:W-:Y:S01]  /*c7e0*/  FFMA.FTZ R127, R33, R34, R111 ;  /* 0x00000022217f7223 */ /* 0x000fe2000001006f */
[----:B------:R-:W-:Y:S01]  /*c7f0*/  HFMA2 R48, -RZ, RZ, 0, 0 ;  /* 0x00000000ff307431 */ /* 0x000fe200000001ff */
[----:B------:R-:W-:Y:S01]  /*c800*/  ISETP.GE.U32.AND P5, PT, R36, 0x1000000, PT ;  /* 0x010000002400780c */ /* 0x000fe20003fa6070 */
[----:B------:R-:W-:-:S02]  /*c810*/  @P2 HADD2.F32 R50, -RZ, R196.H0_H0 ;  /* 0x200000c4ff322230 */ /* 0x000fc40000004100 */
[----:B------:R-:W-:Y:S01]  /*c820*/  FMUL.FTZ R49, R49, R60 ;  /* 0x0000003c31317220 */ /* 0x000fe20000410000 */
[-C--:B------:R-:W-:Y:S01]  /*c830*/  FMUL.FTZ R39, R125, R32.reuse ;  /* 0x000000207d277220 */ /* 0x080fe20000410000 */
[-C--:B------:R-:W-:Y:S01]  /*c840*/  FMUL.FTZ R37, R126, R32.reuse ;  /* 0x000000207e257220 */ /* 0x080fe20000410000 */
[----:B------:R-:W-:Y:S01]  /*c850*/  FMUL.FTZ R34, R127, R32 ;  /* 0x000000207f227220 */ /* 0x000fe20000410000 */
[-C--:B------:R-:W-:Y:S01]  /*c860*/  @P2 FMUL.FTZ R48, R50, R49.reuse ;  /* 0x0000003132302220 */ /* 0x080fe20000410000 */
        /* <DEDUP_REMOVED lines=8> */
[----:B------:R-:W-:-:S03]  /*c8f0*/  MOV R49, RZ ;  /* 0x000000ff00317202 */ /* 0x000fc60000000f00 */
[----:B------:R-:W-:Y:S02]  /*c900*/  FSEL R81, R46, RZ, P4 ;  /* 0x000000ff2e517208 */ /* 0x000fe40002000000 */
[----:B------:R-:W-:Y:S02]  /*c910*/  FSEL R82, R47, RZ, P5 ;  /* 0x000000ff2f527208 */ /* 0x000fe40002800000 */
[----:B--2---:R-:W-:Y:S02]  /*c920*/  PRMT R79, R80, 0x7610, R79 ;  /* 0x00007610504f7816 */ /* 0x004fe4000000004f */
[----:B------:R-:W-:-:S03]  /*c930*/  FSEL R80, R45, RZ, P3 ;  /* 0x000000ff2d507208 */ /* 0x000fc60001800000 */
[----:B------:R-:W-:Y:S01]  /*c940*/  @P3 HADD2.F32 R50, -RZ, R79.H0_H0 ;  /* 0x2000004fff323230 */ /* 0x000fe20000004100 */
        /* <DEDUP_REMOVED lines=9> */
.L_x_22036:
        /* <DEDUP_REMOVED lines=9> */
[----:B------:R-:W-:Y:S01]  /*ca70*/  FFMA.FTZ R146, R33, R146, R108 ;  /* 0x0000009221927223 */ /* 0x000fe2000001006c */
[----:B------:R-:W-:Y:S01]  /*ca80*/  FADD.FTZ R38, -R38, R37 ;  /* 0x0000002526267221 */ /* 0x000fe20000010100 */
[----:B--2---:R-:W-:-:S02]  /*ca90*/  PRMT R149, R148, 0x7610, R149 ;  /* 0x0000761094957816 */ /* 0x004fc40000000095 */
[----:B------:R-:W2:Y:S01]  /*caa0*/  LDL.S16 R148, [R1+0x84] ;  /* 0x0000840001947983 */ /* 0x000ea20000100600 */
[----:B------:R-:W-:Y:S01]  /*cab0*/  FADD.FTZ R34, -R34, R35 ;  /* 0x0000002322227221 */ /* 0x000fe20000010100 */
[----:B------:R-:W-:Y:S01]  /*cac0*/  LOP3.LUT P4, RZ, R36, 0xff0000, RZ, 0xc0, !PT ;  /* 0x00ff000024ff7812 */ /* 0x000fe2000788c0ff */
[----:B------:R-:W-:Y:S01]  /*cad0*/  FMUL.FTZ R49, R32, R146 ;  /* 0x0000009220317220 */ /* 0x000fe20000410000 */
[----:B------:R-:W-:Y:S01]  /*cae0*/  ISETP.GE.U32.AND P5, PT, R36, 0x1000000, PT ;  /* 0x010000002400780c */ /* 0x000fe20003fa6070 */
[C---:B------:R-:W-:Y:S01]  /*caf0*/  FFMA.FTZ R144, R33.reuse, R144, R109 ;  /* 0x0000009021907223 */ /* 0x040fe2000001006d */
[C---:B------:R-:W-:Y:S01]  /*cb00*/  FFMA.FTZ R38, R33.reuse, R38, R110 ;  /* 0x0000002621267223 */ /* 0x040fe2000001006e */
[----:B------:R-:W-:Y:S01]  /*cb10*/  FFMA.FTZ R34, R33, R34, R111 ;  /* 0x0000002221227223 */ /* 0x000fe2000001006f */
        /* <DEDUP_REMOVED lines=28> */
.L_x_22037:
[----:B------:R-:W-:Y:S05]  /*cce0*/  BSYNC.RECONVERGENT B2 ;  /* 0x0000000000027941 */ /* 0x000fea0003800200 */
.L_x_22035:
        /* <DEDUP_REMOVED lines=20> */
[----:B------:R-:W-:Y:S01]  /*ce30*/  FFMA.FTZ R125, R33, R11, R113 ;  /* 0x0000000b217d7223 */ /* 0x000fe20000010071 */
[----:B------:R-:W-:Y:S01]  /*ce40*/  LOP3.LUT P4, RZ, R27, 0xff0000, RZ, 0xc0, !PT ;  /* 0x00ff00001bff7812 */ /* 0x000fe2000788c0ff */
[C---:B------:R-:W-:Y:S01]  /*ce50*/  FFMA.FTZ R124, R33.reuse, R12, R112 ;  /* 0x0000000c217c7223 */ /* 0x040fe20000010070 */
[C---:B------:R-:W-:Y:S01]  /*ce60*/  FFMA.FTZ R126, R33.reuse, R10, R114 ;  /* 0x0000000a217e7223 */ /* 0x040fe20000010072 */
[----:B------:R-:W-:Y:S01]  /*ce70*/  FFMA.FTZ R127, R33, R9, R115 ;  /* 0x00000009217f7223 */ /* 0x000fe20000010073 */
        /* <DEDUP_REMOVED lines=9> */
[----:B-----5:R-:W-:Y:S01]  /*cf10*/  FMUL.FTZ R37, R37, R11 ;  /* 0x0000000b25257220 */ /* 0x020fe20000410000 */
[----:B------:R-:W-:-:S02]  /*cf20*/  @P2 HADD2.F32 R31, -RZ, R198.H0_H0 ;  /* 0x200000c6ff1f2230 */ /* 0x000fc40000004100 */
[----:B------:R-:W-:Y:S01]  /*cf30*/  FMUL.FTZ R12, R36, R24 ;  /* 0x00000018240c7220 */ /* 0x000fe20000410000 */
[----:B------:R-:W-:Y:S01]  /*cf40*/  FMUL.FTZ R22, R38, R10 ;  /* 0x0000000a26167220 */ /* 0x000fe20000410000 */
[----:B------:R-:W-:-:S03]  /*cf50*/  FSEL R21, R37, RZ, P3 ;  /* 0x000000ff25157208 */ /* 0x000fc60001800000 */
[----:B------:R-:W-:Y:S02]  /*cf60*/  FSEL R12, R12, RZ, P2 ;  /* 0x000000ff0c0c7208 */ /* 0x000fe40001000000 */
[----:B------:R-:W-:Y:S02]  /*cf70*/  FSEL R22, R22, RZ, P4 ;  /* 0x000000ff16167208 */ /* 0x000fe40002000000 */
[----:B--2---:R-:W-:Y:S02]  /*cf80*/  PRMT R46, R44, 0x7610, R46 ;  /* 0x000076102c2e7816 */ /* 0x004fe4000000002e */
[----:B------:R-:W-:Y:S02]  /*cf90*/  CS2R R44, SRZ ;  /* 0x00000000002c7805 */ /* 0x000fe4000001ff00 */
[----:B------:R-:W-:Y:S01]  /*cfa0*/  @P2 FMUL.FTZ R44, R31, R24 ;  /* 0x000000181f2c2220 */ /* 0x000fe20000410000 */
[----:B------:R-:W-:Y:S01]  /*cfb0*/  @P3 HADD2.F32 R23, -RZ, R46.H0_H0 ;  /* 0x2000002eff173230 */ /* 0x000fe20000004100 */
        /* <DEDUP_REMOVED lines=11> */
.L_x_22039:
        /* <DEDUP_REMOVED lines=9> */
[----:B------:R-:W-:Y:S01]  /*d100*/  FFMA.FTZ R11, R33, R11, R113 ;  /* 0x0000000b210b7223 */ /* 0x000fe20000010071 */
[----:B------:R-:W-:Y:S01]  /*d110*/  FADD.FTZ R9, -R9, R21 ;  /* 0x0000001509097221 */ /* 0x000fe20000010100 */
[----:B------:R-:W-:Y:S01]  /*d120*/  ISETP.GE.U32.AND P5, PT, R27, 0x1000000, PT ;  /* 0x010000001b00780c */ /* 0x000fe20003fa6070 */
[----:B------:R-:W-:Y:S01]  /*d130*/  FADD.FTZ R12, -R12, R24 ;  /* 0x000000180c0c7221 */ /* 0x000fe20000010100 */
[----:B------:R-:W-:Y:S01]  /*d140*/  PRMT R35, R48, 0x7610, R35 ;  /* 0x0000761030237816 */ /* 0x000fe20000000023 */
[----:B------:R-:W-:Y:S01]  /*d150*/  FMUL.FTZ R11, R32, R11 ;  /* 0x0000000b200b7220 */ /* 0x000fe20000410000 */
[----:B------:R-:W-:Y:S01]  /*d160*/  FADD.FTZ R10, -R10, R22 ;  /* 0x000000160a0a7221 */ /* 0x000fe20000010100 */
[----:B------:R-:W-:Y:S01]  /*d170*/  FFMA.FTZ R9, R33, R9, R115 ;  /* 0x0000000921097223 */ /* 0x000fe20000010073 */
[C---:B------:R-:W-:Y:S01]  /*d180*/  LOP3.LUT P2, RZ, R27.reuse, 0xff, RZ, 0xc0, !PT ;  /* 0x000000ff1bff7812 */ /* 0x040fe2000784c0ff */
[----:B------:R-:W-:Y:S01]  /*d190*/  @P3 HADD2.F32 R23, -RZ, R35.H0_H0 ;  /* 0x20000023ff173230 */ /* 0x000fe20000004100 */
[----:B------:R-:W-:Y:S01]  /*d1a0*/  LOP3.LUT P4, RZ, R27, 0xff0000, RZ, 0xc0, !PT ;  /* 0x00ff00001bff7812 */ /* 0x000fe2000788c0ff */
[----:B------:R-:W-:Y:S01]  /*d1b0*/  FFMA.FTZ R12, R33, R12, R112 ;  /* 0x0000000c210c7223 */ /* 0x000fe20000010070 */
[----:B------:R-:W-:Y:S01]  /*d1c0*/  FMUL.FTZ R11, R11, R60 ;  /* 0x0000003c0b0b7220 */ /* 0x000fe20000410000 */
[----:B------:R-:W-:Y:S01]  /*d1d0*/  FFMA.FTZ R10, R33, R10, R114 ;  /* 0x0000000a210a7223 */ /* 0x000fe20000010072 */
        /* <DEDUP_REMOVED lines=24> */
.L_x_22040:
[----:B------:R-:W-:Y:S05]  /*d360*/  BSYNC.RECONVERGENT B2 ;  /* 0x0000000000027941 */ /* 0x000fea0003800200 */
.L_x_22038:
        /* <DEDUP_REMOVED lines=18> */
[----:B-1----:R-:W-:Y:S01]  /*d490*/  FFMA.FTZ R124, R33, R8, R116 ;  /* 0x00000008217c7223 */ /* 0x002fe20000010074 */
[----:B------:R-:W-:Y:S01]  /*d4a0*/  FADD.FTZ R6, -R6, R18 ;  /* 0x0000001206067221 */ /* 0x000fe20000010100 */
[----:B------:R-:W-:Y:S01]  /*d4b0*/  FADD.FTZ R5, -R5, R17 ;  /* 0x0000001105057221 */ /* 0x000fe20000010100 */
[----:B------:R-:W-:-:S02]  /*d4c0*/  HFMA2 R8, -RZ, RZ, 0, 0 ;  /* 0x00000000ff087431 */ /* 0x000fc400000001ff */
[C---:B------:R-:W-:Y:S01]  /*d4d0*/  FFMA.FTZ R125, R33.reuse, R7, R117 ;  /* 0x00000007217d7223 */ /* 0x040fe20000010075 */
[C---:B------:R-:W-:Y:S01]  /*d4e0*/  LOP3.LUT P4, RZ, R26.reuse, 0xff0000, RZ, 0xc0, !PT ;  /* 0x00ff00001aff7812 */ /* 0x040fe2000788c0ff */
[----:B------:R-:W-:Y:S02]  /*d4f0*/  @P2 HADD2.F32 R10, -RZ, R200.H0_H0 ;  /* 0x200000c8ff0a2230 */ /* 0x000fe40000004100 */
[C---:B------:R-:W-:Y:S01]  /*d500*/  FFMA.FTZ R126, R33.reuse, R6, R118 ;  /* 0x00000006217e7223 */ /* 0x040fe20000010076 */
[----:B------:R-:W-:Y:S01]  /*d510*/  FFMA.FTZ R127, R33, R5, R119 ;  /* 0x00000005217f7223 */ /* 0x000fe20000010077 */
[----:B------:R-:W-:Y:S01]  /*d520*/  ISETP.GE.U32.AND P5, PT, R26, 0x1000000, PT ;  /* 0x010000001a00780c */ /* 0x000fe20003fa6070 */
[-C--:B------:R-:W-:Y:S01]  /*d530*/  FMUL.FTZ R7, R125, R32.reuse ;  /* 0x000000207d077220 */ /* 0x080fe20000410000 */
[-C--:B------:R-:W-:Y:S01]  /*d540*/  FMUL.FTZ R6, R126, R32.reuse ;  /* 0x000000207e067220 */ /* 0x080fe20000410000 */
[----:B------:R-:W-:Y:S02]  /*d550*/  FMUL.FTZ R5, R127, R32 ;  /* 0x000000207f057220 */ /* 0x000fe40000410000 */
[-C--:B------:R-:W-:Y:S01]  /*d560*/  FMUL.FTZ R7, R7, R60.reuse ;  /* 0x0000003c07077220 */ /* 0x080fe20000410000 */
[-C--:B------:R-:W-:Y:S01]  /*d570*/  FMUL.FTZ R6, R6, R60.reuse ;  /* 0x0000003c06067220 */ /* 0x080fe20000410000 */
[----:B------:R-:W-:-:S02]  /*d580*/  FMUL.FTZ R5, R5, R60 ;  /* 0x0000003c05057220 */ /* 0x000fc40000410000 */
[----:B-----5:R-:W-:Y:S01]  /*d590*/  FMUL.FTZ R37, R37, R7 ;  /* 0x0000000725257220 */ /* 0x020fe20000410000 */
[----:B------:R-:W-:Y:S01]  /*d5a0*/  FMUL.FTZ R19, R38, R6 ;  /* 0x0000000626137220 */ /* 0x000fe20000410000 */
[----:B------:R-:W-:-:S03]  /*d5b0*/  FMUL.FTZ R20, R39, R5 ;  /* 0x0000000527147220 */ /* 0x000fc60000410000 */
[----:B------:R-:W-:Y:S02]  /*d5c0*/  FSEL R18, R37, RZ, P3 ;  /* 0x000000ff25127208 */ /* 0x000fe40001800000 */
[----:B------:R-:W-:Y:S02]  /*d5d0*/  FSEL R19, R19, RZ, P4 ;  /* 0x000000ff13137208 */ /* 0x000fe40002000000 */
[----:B------:R-:W-:Y:S02]  /*d5e0*/  FSEL R20, R20, RZ, P5 ;  /* 0x000000ff14147208 */ /* 0x000fe40002800000 */
[----:B--2---:R-:W-:Y:S01]  /*d5f0*/  PRMT R24, R9, 0x7610, R24 ;  /* 0x0000761009187816 */ /* 0x004fe20000000018 */
[----:B------:R-:W-:-:S04]  /*d600*/  FMUL.FTZ R9, R124, R32 ;  /* 0x000000207c097220 */ /* 0x000fc80000410000 */
[----:B------:R-:W-:-:S04]  /*d610*/  FMUL.FTZ R9, R9, R60 ;  /* 0x0000003c09097220 */ /* 0x000fc80000410000 */
[-C--:B------:R-:W-:Y:S01]  /*d620*/  @P2 FMUL.FTZ R8, R10, R9.reuse ;  /* 0x000000090a082220 */ /* 0x080fe20000410000 */
[----:B------:R-:W-:Y:S02]  /*d630*/  @P3 HADD2.F32 R10, -RZ, R24.H0_H0 ;  /* 0x20000018ff0a3230 */ /* 0x000fe40000004100 */
[----:B------:R-:W-:Y:S01]  /*d640*/  FMUL.FTZ R36, R36, R9 ;  /* 0x0000000924247220 */ /* 0x000fe20000410000 */
[----:B------:R-:W-:Y:S02]  /*d650*/  MOV R9, RZ ;  /* 0x000000ff00097202 */ /* 0x000fe40000000f00 */
[----:B------:R-:W-:Y:S01]  /*d660*/  @P3 FMUL.FTZ R9, R10, R7 ;  /* 0x000000070a093220 */ /* 0x000fe20000410000 */
[----:B------:R-:W-:Y:S01]  /*d670*/  @P4 HADD2.F32 R7, -RZ, R201.H0_H0 ;  /* 0x200000c9ff074230 */ /* 0x000fe20000004100 */
[----:B------:R-:W-:Y:S02]  /*d680*/  CS2R R10, SRZ ;  /* 0x00000000000a7805 */ /* 0x000fe4000001ff00 */
[----:B------:R-:W-:-:S02]  /*d690*/  FSEL R17, R36, RZ, P2 ;  /* 0x000000ff24117208 */ /* 0x000fc40001000000 */
[----:B------:R-:W-:Y:S01]  /*d6a0*/  @P4 FMUL.FTZ R10, R7, R6 ;  /* 0x00000006070a4220 */ /* 0x000fe20000410000 */
[----:B------:R-:W-:Y:S06]  /*d6b0*/  @!P5 BRA `(.L_x_22043) ;  /* 0x0000000000d0d947 */ /* 0x000fec0003800000 */
[----:B------:R-:W2:Y:S02]  /*d6c0*/  LDL.S16 R24, [R1+0x7c] ;  /* 0x00007c0001187983 */ /* 0x000ea40000100600 */
[----:B--2---:R-:W-:-:S05]  /*d6d0*/  HADD2.F32 R11, -RZ, R24.H0_H0 ;  /* 0x20000018ff0b7230 */ /* 0x004fca0000004100 */
[----:B------:R-:W-:Y:S01]  /*d6e0*/  FMUL.FTZ R11, R11, R5 ;  /* 0x000000050b0b7220 */ /* 0x000fe20000410000 */
[----:B------:R-:W-:Y:S06]  /*d6f0*/  BRA `(.L_x_22043) ;  /* 0x0000000000c07947 */ /* 0x000fec0003800000 */
.L_x_22042:
[----:B-1----:R-:W2:Y:S01]  /*d700*/  LDL.S16 R30, [R1+0x7e] ;  /* 0x00007e00011e7983 */ /* 0x002ea20000100600 */
[----:B------:R-:W-:Y:S01]  /*d710*/  FFMA.FTZ R8, R53, R8, R52 ;  /* 0x0000000835087223 */ /* 0x000fe20000010034 */
[----:B------:R-:W-:-:S03]  /*d720*/  LOP3.LUT P2, RZ, R26, 0xff, RZ, 0xc0, !PT ;  /* 0x000000ff1aff7812 */ /* 0x000fc6000784c0ff */
[----:B------:R-:W-:Y:S01]  /*d730*/  FADD.FTZ R8, -R8, R20 ;  /* 0x0000001408087221 */ /* 0x000fe20000010100 */
[C-C-:B------:R-:W-:Y:S01]  /*d740*/  FFMA.FTZ R7, R53.reuse, R7, R52.reuse ;  /* 0x0000000735077223 */ /* 0x140fe20000010034 */
[----:B------:R-:W-:Y:S02]  /*d750*/  FFMA.FTZ R5, R53, R5, R52 ;  /* 0x0000000535057223 */ /* 0x000fe40000010034 */
[----:B------:R-:W-:Y:S01]  /*d760*/  FFMA.FTZ R8, R33, R8, R116 ;  /* 0x0000000821087223 */ /* 0x000fe20000010074 */
        /* <DEDUP_REMOVED lines=10> */
[C---:B------:R-:W-:Y:S01]  /*d810*/  FFMA.FTZ R7, R33.reuse, R7, R117 ;  /* 0x0000000721077223 */ /* 0x040fe20000010075 */
[----:B------:R-:W-:Y:S01]  /*d820*/  FADD.FTZ R6, -R6, R18 ;  /* 0x0000001206067221 */ /* 0x000fe20000010100 */
[----:B------:R-:W-:Y:S02]  /*d830*/  @P2 HADD2.F32 R10, -RZ, R200.H0_H0 ;  /* 0x200000c8ff0a2230 */ /* 0x000fe40000004100 */
[----:B------:R-:W-:Y:S01]  /*d840*/  FFMA.FTZ R5, R33, R5, R119 ;  /* 0x0000000521057223 */ /* 0x000fe20000010077 */
[----:B------:R-:W-:Y:S01]  /*d850*/  PRMT R27, R31, 0x7610, R27 ;  /* 0x000076101f1b7816 */ /* 0x000fe2000000001b */
[----:B------:R-:W-:Y:S01]  /*d860*/  FMUL.FTZ R7, R32, R7 ;  /* 0x0000000720077220 */ /* 0x000fe20000410000 */
[----:B------:R-:W-:Y:S01]  /*d870*/  LOP3.LUT P4, RZ, R26, 0xff0000, RZ, 0xc0, !PT ;  /* 0x00ff00001aff7812 */ /* 0x000fe2000788c0ff */
[----:B------:R-:W-:Y:S01]  /*d880*/  FFMA.FTZ R6, R33, R6, R118 ;  /* 0x0000000621067223 */ /* 0x000fe20000010076 */
        /* <DEDUP_REMOVED lines=23> */
.L_x_22043:
[----:B------:R-:W-:Y:S05]  /*da00*/  BSYNC.RECONVERGENT B2 ;  /* 0x0000000000027941 */ /* 0x000fea0003800200 */
.L_x_22041:
        /* <DEDUP_REMOVED lines=18> */
[C---:B------:R-:W-:Y:S01]  /*db30*/  FFMA.FTZ R124, R33.reuse, R4, R120 ;  /* 0x00000004217c7223 */ /* 0x040fe20000010078 */
[----:B------:R-:W-:Y:S01]  /*db40*/  FADD.FTZ R2, -R2, R14 ;  /* 0x0000000e02027221 */ /* 0x000fe20000010100 */
[----:B------:R-:W-:Y:S01]  /*db50*/  FADD.FTZ R0, -R0, R13 ;  /* 0x0000000d00007221 */ /* 0x000fe20000010100 */
[----:B------:R-:W-:Y:S01]  /*db60*/  FFMA.FTZ R125, R33, R3, R121 ;  /* 0x00000003217d7223 */ /* 0x000fe20000010079 */
[----:B------:R-:W-:Y:S01]  /*db70*/  HFMA2 R4, -RZ, RZ, 0, 0 ;  /* 0x00000000ff047431 */ /* 0x000fe200000001ff */
[----:B------:R-:W-:Y:S01]  /*db80*/  LOP3.LUT P4, RZ, R25, 0xff0000, RZ, 0xc0, !PT ;  /* 0x00ff000019ff7812 */ /* 0x000fe2000788c0ff */
[----:B------:R-:W-:Y:S01]  /*db90*/  FFMA.FTZ R126, R33, R2, R122 ;  /* 0x00000002217e7223 */ /* 0x000fe2000001007a */
[----:B------:R-:W-:-:S02]  /*dba0*/  @P2 HADD2.F32 R6, -RZ, R210.H0_H0 ;  /* 0x200000d2ff062230 */ /* 0x000fc40000004100 */
[----:B------:R-:W-:Y:S01]  /*dbb0*/  FFMA.FTZ R127, R33, R0, R123 ;  /* 0x00000000217f7223 */ /* 0x000fe2000001007b */
[-C--:B------:R-:W-:Y:S01]  /*dbc0*/  FMUL.FTZ R3, R125, R32.reuse ;  /* 0x000000207d037220 */ /* 0x080fe20000410000 */
[----:B------:R-:W-:Y:S01]  /*dbd0*/  ISETP.GE.U32.AND P5, PT, R25, 0x1000000, PT ;  /* 0x010000001900780c */ /* 0x000fe20003fa6070 */
[----:B------:R-:W-:Y:S02]  /*dbe0*/  FMUL.FTZ R2, R126, R32 ;  /* 0x000000207e027220 */ /* 0x000fe40000410000 */
[-C--:B------:R-:W-:Y:S02]  /*dbf0*/  FMUL.FTZ R3, R3, R60.reuse ;  /* 0x0000003c03037220 */ /* 0x080fe40000410000 */
[----:B------:R-:W-:Y:S02]  /*dc00*/  FMUL.FTZ R2, R2, R60 ;  /* 0x0000003c02027220 */ /* 0x000fe40000410000 */
[----:B-----5:R-:W-:Y:S02]  /*dc10*/  FMUL.FTZ R9, R9, R3 ;  /* 0x0000000309097220 */ /* 0x020fe40000410000 */
[----:B------:R-:W-:Y:S01]  /*dc20*/  FMUL.FTZ R10, R10, R2 ;  /* 0x000000020a0a7220 */ /* 0x000fe20000410000 */
[----:B--2---:R-:W-:Y:S01]  /*dc30*/  PRMT R24, R5, 0x7610, R24 ;  /* 0x0000761005187816 */ /* 0x004fe20000000018 */
[-C--:B------:R-:W-:Y:S01]  /*dc40*/  FMUL.FTZ R5, R124, R32.reuse ;  /* 0x000000207c057220 */ /* 0x080fe20000410000 */
[----:B------:R-:W-:-:S03]  /*dc50*/  FMUL.FTZ R32, R127, R32 ;  /* 0x000000207f207220 */ /* 0x000fc60000410000 */
[-C--:B------:R-:W-:Y:S01]  /*dc60*/  FMUL.FTZ R5, R5, R60.reuse ;  /* 0x0000003c05057220 */ /* 0x080fe20000410000 */
[----:B------:R-:W-:-:S03]  /*dc70*/  FMUL.FTZ R60, R32, R60 ;  /* 0x0000003c203c7220 */ /* 0x000fc60000410000 */
[-C--:B------:R-:W-:Y:S01]  /*dc80*/  @P2 FMUL.FTZ R4, R6, R5.reuse ;  /* 0x0000000506042220 */ /* 0x080fe20000410000 */
[----:B------:R-:W-:Y:S02]  /*dc90*/  @P3 HADD2.F32 R6, -RZ, R24.H0_H0 ;  /* 0x20000018ff063230 */ /* 0x000fe40000004100 */
[----:B------:R-:W-:Y:S01]  /*dca0*/  FMUL.FTZ R8, R8, R5 ;  /* 0x0000000508087220 */ /* 0x000fe20000410000 */
[----:B------:R-:W-:Y:S01]  /*dcb0*/  MOV R5, RZ ;  /* 0x000000ff00057202 */ /* 0x000fe20000000f00 */
[----:B------:R-:W-:Y:S01]  /*dcc0*/  FMUL.FTZ R11, R11, R60 ;  /* 0x0000003c0b0b7220 */ /* 0x000fe20000410000 */
[----:B------:R-:W-:Y:S01]  /*dcd0*/  @P3 FMUL.FTZ R5, R6, R3 ;  /* 0x0000000306053220 */ /* 0x000fe20000410000 */
[----:B------:R-:W-:Y:S01]  /*dce0*/  @P4 HADD2.F32 R3, -RZ, R211.H0_H0 ;  /* 0x200000d3ff034230 */ /* 0x000fe20000004100 */
[----:B------:R-:W-:Y:S02]  /*dcf0*/  FSEL R0, R8, RZ, P2 ;  /* 0x000000ff08007208 */ /* 0x000fe40001000000 */
[----:B------:R-:W-:-:S02]  /*dd00*/  CS2R R6, SRZ ;  /* 0x0000000000067805 */ /* 0x000fc4000001ff00 */
[----:B------:R-:W-:Y:S02]  /*dd10*/  FSEL R8, R9, RZ, P3 ;  /* 0x000000ff09087208 */ /* 0x000fe40001800000 */
[----:B------:R-:W-:Y:S01]  /*dd20*/  FSEL R9, R10, RZ, P4 ;  /* 0x000000ff0a097208 */ /* 0x000fe20002000000 */
[----:B------:R-:W-:Y:S01]  /*dd30*/  @P4 FMUL.FTZ R6, R3, R2 ;  /* 0x0000000203064220 */ /* 0x000fe20000410000 */
[----:B------:R-:W-:Y:S01]  /*dd40*/  FSEL R10, R11, RZ, P5 ;  /* 0x000000ff0b0a7208 */ /* 0x000fe20002800000 */
[----:B------:R-:W-:Y:S06]  /*dd50*/  @!P5 BRA `(.L_x_22046) ;  /* 0x0000000000d0d947 */ /* 0x000fec0003800000 */
[----:B------:R-:W2:Y:S02]  /*dd60*/  LDL.S16 R24, [R1+0x78] ;  /* 0x0000780001187983 */ /* 0x000ea40000100600 */
[----:B--2---:R-:W-:-:S05]  /*dd70*/  HADD2.F32 R7, -RZ, R24.H0_H0 ;  /* 0x20000018ff077230 */ /* 0x004fca0000004100 */
[----:B------:R-:W-:Y:S01]  /*dd80*/  FMUL.FTZ R7, R7, R60 ;  /* 0x0000003c07077220 */ /* 0x000fe20000410000 */
[----:B------:R-:W-:Y:S06]  /*dd90*/  BRA `(.L_x_22046) ;  /* 0x0000000000c07947 */ /* 0x000fec0003800000 */
.L_x_22045:
[----:B------:R-:W2:Y:S01]  /*dda0*/  LDL.S16 R27, [R1+0x7a] ;  /* 0x00007a00011b7983 */ /* 0x000ea20000100600 */
[----:B------:R-:W-:Y:S01]  /*ddb0*/  FFMA.FTZ R4, R53, R4, R52 ;  /* 0x0000000435047223 */ /* 0x000fe20000010034 */
[----:B------:R-:W-:-:S03]  /*ddc0*/  LOP3.LUT P2, RZ, R25, 0xff, RZ, 0xc0, !PT ;  /* 0x000000ff19ff7812 */ /* 0x000fc6000784c0ff */
[----:B------:R-:W-:Y:S01]  /*ddd0*/  FADD.FTZ R4, -R4, R16 ;  /* 0x0000001004047221 */ /* 0x000fe20000010100 */
[C-C-:B------:R-:W-:Y:S01]  /*dde0*/  FFMA.FTZ R3, R53.reuse, R3, R52.reuse ;  /* 0x0000000335037223 */ /* 0x140fe20000010034 */
[----:B------:R-:W-:Y:S02]  /*ddf0*/  FFMA.FTZ R2, R53, R2, R52 ;  /* 0x0000000235027223 */ /* 0x000fe40000010034 */
[----:B------:R-:W-:Y:S01]  /*de00*/  FFMA.FTZ R4, R33, R4, R120 ;  /* 0x0000000421047223 */ /* 0x000fe20000010078 */
        /* <DEDUP_REMOVED lines=10> */
[C---:B------:R-:W-:Y:S01]  /*deb0*/  FFMA.FTZ R3, R33.reuse, R3, R121 ;  /* 0x0000000321037223 */ /* 0x040fe20000010079 */
[----:B------:R-:W-:Y:S01]  /*dec0*/  FADD.FTZ R0, -R0, R13 ;  /* 0x0000000d00007221 */ /* 0x000fe20000010100 */
[----:B------:R-:W-:Y:S02]  /*ded0*/  @P2 HADD2.F32 R6, -RZ, R210.H0_H0 ;  /* 0x200000d2ff062230 */ /* 0x000fe40000004100 */
[----:B------:R-:W-:Y:S01]  /*dee0*/  FFMA.FTZ R2, R33, R2, R122 ;  /* 0x0000000221027223 */ /* 0x000fe2000001007a */
[----:B------:R-:W-:Y:S01]  /*def0*/  PRMT R26, R29, 0x7610, R26 ;  /* 0x000076101d1a7816 */ /* 0x000fe2000000001a */
[C---:B------:R-:W-:Y:S01]  /*df00*/  FMUL.FTZ R3, R32.reuse, R3 ;  /* 0x0000000320037220 */ /* 0x040fe20000410000 */
[----:B------:R-:W-:Y:S01]  /*df10*/  ISETP.GE.U32.AND P5, PT, R25, 0x1000000, PT ;  /* 0x010000001900780c */ /* 0x000fe20003fa6070 */
[----:B------:R-:W-:Y:S01]  /*df20*/  FFMA.FTZ R0, R33, R0, R123 ;  /* 0x0000000021007223 */ /* 0x000fe2000001007b */
        /* <DEDUP_REMOVED lines=23> */
.L_x_22046:
[----:B------:R-:W-:Y:S05]  /*e0a0*/  BSYNC.RECONVERGENT B2 ;  /* 0x0000000000027941 */ /* 0x000fea0003800200 */
.L_x_22044:
[----:B------:R-:W1:Y:S02]  /*e0b0*/  @P1 LDC.64 R2, c[0x0][0x478] ;  /* 0x00011e00ff021b82 */ /* 0x000e640000000a00 */
[----:B-1----:R-:W-:-:S04]  /*e0c0*/  @P1 IMAD.WIDE.U32 R2, R28, 0x10, R2 ;  /* 0x000000101c021825 */ /* 0x002fc800078e0002 */
[----:B------:R-:W-:Y:S01]  /*e0d0*/  IMAD.WIDE.U32 R28, R28, 0x10, R220 ;  /* 0x000000101c1c7825 */ /* 0x000fe200078e00dc */
[----:B------:R1:W-:Y:S04]  /*e0e0*/  @P1 STG.E.128 desc[UR6][R2.64], R124 ;  /* 0x0000007c02001986 */ /* 0x0003e8000c101d06 */
[----:B------:R1:W-:Y:S02]  /*e0f0*/  STG.E.128 desc[UR6][R28.64], R4 ;  /* 0x000000041c007986 */ /* 0x0003e4000c101d06 */
.L_x_22016:
        /* <DEDUP_REMOVED lines=17> */
[----:B0-----:R-:W5:Y:S04]  /*e210*/  LDL.LU R51, [R1+0x1f0] ;  /* 0x0001f00001337983 */ /* 0x001f680000300800 */
        /* <DEDUP_REMOVED lines=107> */
.L_x_21981:
[----:B------:R-:W-:Y:S02]  /*e8d0*/  MOV R43, R44 ;  /* 0x0000002c002b7202 */ /* 0x000fe40000000f00 */
        /* <DEDUP_REMOVED lines=94> */
.L_x_21980:
[----:B------:R-:W-:Y:S05]  /*eec0*/  BSYNC B1 ;  /* 0x0000000000017941 */ /* 0x000fea0003800000 */
.L_x_21979:
[----:B------:R-:W2:Y:S01]  /*eed0*/  LDL.LU R125, [R1+0x1ac] ;  /* 0x0001ac00017d7983 */ /* 0x000ea20000300800 */
        /* <DEDUP_REMOVED lines=330> */
.L_x_21984:
        /* <DEDUP_REMOVED lines=8> */
.L_x_22049:
[----:B------:R-:W-:Y:S05]  /*10400*/  BSYNC B2 ;  /* 0x0000000000027941 */ /* 0x000fea0003800000 */
.L_x_22048:
        /* <DEDUP_REMOVED lines=8> */
.L_x_22050:
[----:B------:R-:W-:Y:S01]  /*10490*/  HFMA2 R228, -RZ, RZ, 0, 1.1920928955078125e-07 ;  /* 0x00000002ffe47431 */ /* 0x000fe200000001ff */
[----:B------:R-:W-:Y:S01]  /*104a0*/  MOV R238, R240 ;  /* 0x000000f000ee7202 */ /* 0x000fe20000000f00 */
[----:B------:R-:W-:Y:S01]  /*104b0*/  FADD.FTZ R241, R82, R241 ;  /* 0x000000f152f17221 */ /* 0x000fe20000010000 */
[----:B------:R-:W-:-:S07]  /*104c0*/  MOV R82, 0xffffffff ;  /* 0xffffffff00527802 */ /* 0x000fce0000000f00 */
[----:B------:R-:W-:Y:S05]  /*104d0*/  WARPSYNC.COLLECTIVE R82, `(.L_x_22051) ;  /* 0x0000000052087348 */ /* 0x000fea0003c00000 */
[----:B------:R0:W1:Y:S02]  /*104e0*/  SHFL.BFLY P3, R82, R238, R228, R83 ;  /* 0x0c0000e4ee527389 */ /* 0x0000640000060053 */
[----:B01----:R-:W-:Y:S05]  /*104f0*/  ENDCOLLECTIVE ;  /* 0x000000000000791b */ /* 0x003fea0003800000 */
.L_x_22051:
[----:B------:R-:W-:Y:S01]  /*10500*/  MOV R238, R241 ;  /* 0x000000f100ee7202 */ /* 0x000fe20000000f00 */
[----:B------:R-:W-:Y:S01]  /*10510*/  FADD.FTZ R240, R240, R82 ;  /* 0x00000052f0f07221 */ /* 0x000fe20000010000 */
[----:B------:R-:W-:-:S07]  /*10520*/  MOV R82, 0xffffffff ;  /* 0xffffffff00527802 */ /* 0x000fce0000000f00 */
[----:B------:R-:W-:Y:S05]  /*10530*/  WARPSYNC.COLLECTIVE R82, `(.L_x_22052) ;  /* 0x0000000052087348 */ /* 0x000fea0003c00000 */
[----:B------:R0:W1:Y:S02]  /*10540*/  SHFL.BFLY P3, R82, R238, R228, R83 ;  /* 0x0c0000e4ee527389 */ /* 0x0000640000060053 */
[----:B01----:R-:W-:Y:S05]  /*10550*/  ENDCOLLECTIVE ;  /* 0x000000000000791b */ /* 0x003fea0003800000 */
.L_x_22052:
[----:B------:R-:W-:Y:S01]  /*10560*/  HFMA2 R228, -RZ, RZ, 0, 2.384185791015625e-07 ;  /* 0x00000004ffe47431 */ /* 0x000fe200000001ff */
[----:B------:R-:W-:Y:S01]  /*10570*/  MOV R238, R240 ;  /* 0x000000f000ee7202 */ /* 0x000fe20000000f00 */
[----:B------:R-:W-:Y:S01]  /*10580*/  FADD.FTZ R241, R241, R82 ;  /* 0x00000052f1f17221 */ /* 0x000fe20000010000 */
[----:B------:R-:W-:-:S07]  /*10590*/  MOV R82, 0xffffffff ;  /* 0xffffffff00527802 */ /* 0x000fce0000000f00 */
[----:B------:R-:W-:Y:S05]  /*105a0*/  WARPSYNC.COLLECTIVE R82, `(.L_x_22053) ;  /* 0x0000000052087348 */ /* 0x000fea0003c00000 */
[----:B------:R0:W1:Y:S02]  /*105b0*/  SHFL.BFLY P3, R82, R238, R228, R83 ;  /* 0x0c0000e4ee527389 */ /* 0x0000640000060053 */
[----:B01----:R-:W-:Y:S05]  /*105c0*/  ENDCOLLECTIVE ;  /* 0x000000000000791b */ /* 0x003fea0003800000 */
.L_x_22053:
[----:B------:R-:W-:Y:S01]  /*105d0*/  MOV R238, R241 ;  /* 0x000000f100ee7202 */ /* 0x000fe20000000f00 */
[----:B------:R-:W-:Y:S01]  /*105e0*/  FADD.FTZ R240, R240, R82 ;  /* 0x00000052f0f07221 */ /* 0x000fe20000010000 */
[----:B------:R-:W-:-:S07]  /*105f0*/  MOV R82, 0xffffffff ;  /* 0xffffffff00527802 */ /* 0x000fce0000000f00 */
[----:B------:R-:W-:Y:S05]  /*10600*/  WARPSYNC.COLLECTIVE R82, `(.L_x_22054) ;  /* 0x0000000052087348 */ /* 0x000fea0003c00000 */
[----:B------:R0:W1:Y:S02]  /*10610*/  SHFL.BFLY P3, R82, R238, R228, R83 ;  /* 0x0c0000e4ee527389 */ /* 0x0000640000060053 */
[----:B01----:R-:W-:Y:S05]  /*10620*/  ENDCOLLECTIVE ;  /* 0x000000000000791b */ /* 0x003fea0003800000 */
.L_x_22054:
[----:B------:R-:W-:Y:S01]  /*10630*/  HFMA2 R228, -RZ, RZ, 0, 4.76837158203125e-07 ;  /* 0x00000008ffe47431 */ /* 0x000fe200000001ff */
[----:B------:R-:W-:Y:S01]  /*10640*/  MOV R238, R240 ;  /* 0x000000f000ee7202 */ /* 0x000fe20000000f00 */
[----:B------:R-:W-:Y:S01]  /*10650*/  FADD.FTZ R241, R241, R82 ;  /* 0x00000052f1f17221 */ /* 0x000fe20000010000 */
[----:B------:R-:W-:-:S07]  /*10660*/  MOV R82, 0xffffffff ;  /* 0xffffffff00527802 */ /* 0x000fce0000000f00 */
[----:B------:R-:W-:Y:S05]  /*10670*/  WARPSYNC.COLLECTIVE R82, `(.L_x_22055) ;  /* 0x0000000052087348 */ /* 0x000fea0003c00000 */
[----:B------:R0:W1:Y:S02]  /*10680*/  SHFL.BFLY P3, R82, R238, R228, R83 ;  /* 0x0c0000e4ee527389 */ /* 0x0000640000060053 */
[----:B01----:R-:W-:Y:S05]  /*10690*/  ENDCOLLECTIVE ;  /* 0x000000000000791b */ /* 0x003fea0003800000 */
.L_x_22055:
[----:B------:R-:W-:Y:S01]  /*106a0*/  MOV R238, R241 ;  /* 0x000000f100ee7202 */ /* 0x000fe20000000f00 */
[----:B------:R-:W-:Y:S01]  /*106b0*/  FADD.FTZ R240, R240, R82 ;  /* 0x00000052f0f07221 */ /* 0x000fe20000010000 */
[----:B------:R-:W-:-:S07]  /*106c0*/  MOV R82, 0xffffffff ;  /* 0xffffffff00527802 */ /* 0x000fce0000000f00 */
[----:B------:R-:W-:Y:S05]  /*106d0*/  WARPSYNC.COLLECTIVE R82, `(.L_x_22056) ;  /* 0x0000000052087348 */ /* 0x000fea0003c00000 */
[----:B------:R0:W1:Y:S02]  /*106e0*/  SHFL.BFLY P3, R82, R238, R228, R83 ;  /* 0x0c0000e4ee527389 */ /* 0x0000640000060053 */
[----:B01----:R-:W-:Y:S05]  /*106f0*/  ENDCOLLECTIVE ;  /* 0x000000000000791b */ /* 0x003fea0003800000 */
.L_x_22056:
        /* <DEDUP_REMOVED lines=74> */
.L_x_22057:
        /* <DEDUP_REMOVED lines=36> */
.L_x_22058:
[----:B------:R0:W-:Y:S04]  /*10de0*/  STL [R1+0xcc], R233 ;  /* 0x0000cce901007387 */ /* 0x0001e80000100800 */
[----:B------:R0:W-:Y:S04]  /*10df0*/  STL [R1+0xd0], R232 ;  /* 0x0000d0e801007387 */ /* 0x0001e80000100800 */
[----:B------:R0:W-:Y:S04]  /*10e00*/  STL [R1+0xd4], R231 ;  /* 0x0000d4e701007387 */ /* 0x0001e80000100800 */
[----:B------:R0:W-:Y:S04]  /*10e10*/  STL [R1+0xd8], R230 ;  /* 0x0000d8e601007387 */ /* 0x0001e80000100800 */
[----:B------:R0:W-:Y:S01]  /*10e20*/  STL [R1+0xdc], R229 ;  /* 0x0000dce501007387 */ /* 0x0001e20000100800 */
[----:B------:R-:W-:Y:S01]  /*10e30*/  MOV R45, R82 ;  /* 0x00000052002d7202 */ /* 0x000fe20000000f00 */
[----:B------:R-:W-:Y:S06]  /*10e40*/  BRA `(.L_x_22059) ;  /* 0xffffff4c000c7947 */ /* 0x000fec000383ffff */
.L_x_22060:
        /* <DEDUP_REMOVED lines=11> */
.L_x_25527:


//--------------------- .text._ZN10layer_norm22ln_bwd_finalize_kernelINS_22Kernel_traits_finalizeILj1280E6__halfffffjLb1ELj1024ELj4ENS_18Kernel_traits_baseILj1280ES2_ffffjLj1024EEEEELb1ELb0EEEvNS_9BwdParamsE --------------------------
	.section	.text._ZN10layer_norm22ln_bwd_finalize_kernelINS_22Kernel_traits_finalizeILj1280E6__halfffffjLb1ELj1024ELj4ENS_18Kernel_traits_baseILj1280ES2_ffffjLj1024EEEEELb1ELb0EEEvNS_9BwdParamsE,"ax",@progbits
	.align	128
        .global         _ZN10layer_norm22ln_bwd_finalize_kernelINS_22Kernel_traits_finalizeILj1280E6__halfffffjLb1ELj1024ELj4ENS_18Kernel_traits_baseILj1280ES2_ffffjLj1024EEEEELb1ELb0EEEvNS_9BwdParamsE
        .type           _ZN10layer_norm22ln_bwd_finalize_kernelINS_22Kernel_traits_finalizeILj1280E6__halfffffjLb1ELj1024ELj4ENS_18Kernel_traits_baseILj1280ES2_ffffjLj1024EEEEELb1ELb0EEEvNS_9BwdParamsE,@function
        .size           _ZN10layer_norm22ln_bwd_finalize_kernelINS_22Kernel_traits_finalizeILj1280E6__halfffffjLb1ELj1024ELj4ENS_18Kernel_traits_baseILj1280ES2_ffffjLj1024EEEEELb1ELb0EEEvNS_9BwdParamsE,(.L_x_25528 - _ZN10layer_norm22ln_bwd_finalize_kernelINS_22Kernel_traits_finalizeILj1280E6__halfffffjLb1ELj1024ELj4ENS_18Kernel_traits_baseILj1280ES2_ffffjLj1024EEEEELb1ELb0EEEvNS_9BwdParamsE)
        .other          _ZN10layer_norm22ln_bwd_finalize_kernelINS_22Kernel_traits_finalizeILj1280E6__halfffffjLb1ELj1024ELj4ENS_18Kernel_traits_baseILj1280ES2_ffffjLj1024EEEEELb1ELb0EEEvNS_9BwdParamsE,@"STO_CUDA_ENTRY STV_DEFAULT"
_ZN10layer_norm22ln_bwd_finalize_kernelINS_22Kernel_traits_finalizeILj1280E6__halfffffjLb1ELj1024ELj4ENS_18Kernel_traits_baseILj1280ES2_ffffjLj1024EEEEELb1ELb0EEEvNS_9BwdParamsE:
.text._ZN10layer_norm22ln_bwd_finalize_kernelINS_22Kernel_traits_finalizeILj1280E6__halfffffjLb1ELj1024ELj4ENS_18Kernel_traits_baseILj1280ES2_ffffjLj1024EEEEELb1ELb0EEEvNS_9BwdParamsE:
        /* <DEDUP_REMOVED lines=57> */
.L_x_22065:
        /* <DEDUP_REMOVED lines=87> */
.L_x_22064:
[----:B------:R-:W-:Y:S05]  /*0900*/  BSYNC.RECONVERGENT B1 ;  /* 0x0000000000017941 */ /* 0x000fea0003800200 */
.L_x_22063:
        /* <DEDUP_REMOVED lines=50> */
.L_x_22067:
[----:B------:R-:W-:Y:S05]  /*0c30*/  BSYNC.RECONVERGENT B1 ;  /* 0x0000000000017941 */ /* 0x000fea0003800200 */
.L_x_22066:
        /* <DEDUP_REMOVED lines=29> */
.L_x_22069:
[----:B------:R-:W-:Y:S05]  /*0e10*/  BSYNC.RECONVERGENT B1 ;  /* 0x0000000000017941 */ /* 0x000fea0003800200 */
.L_x_22068:
        /* <DEDUP_REMOVED lines=14> */
.L_x_22062:
[----:B------:R-:W-:Y:S05]  /*0f00*/  BSYNC.RECONVERGENT B0 ;  /* 0x0000000000007941 */ /* 0x000fea0003800200 */
.L_x_22061:
        /* <DEDUP_REMOVED lines=78> */
.L_x_22070:
        /* <DEDUP_REMOVED lines=9> */
.L_x_25528:


//--------------------- .text._ZN10layer_norm13ln_bwd_kernelINS_13Kernel_traitsI6__halfffffjLj1280ELj1ELj4ELj1ELj16ENS_18Kernel_traits_baseILj1280ES2_ffffjLj128EEEEELb1ELb1ELb1ELb0EEEvNS_9BwdParamsE --------------------------
	.section	.text._ZN10layer_norm13ln_bwd_kernelINS_13Kernel_traitsI6__halfffffjLj1280ELj1ELj4ELj1ELj16ENS_18Kernel_traits_baseILj1280ES2_ffffjLj128EEEEELb1ELb1ELb1ELb0EEEvNS_9BwdParamsE,"ax",@progbits
	.align	128
        .global         _ZN10layer_norm13ln_bwd_kernelINS_13Kernel_traitsI6__halfffffjLj1280ELj1ELj4ELj1ELj16ENS_18Kernel_traits_baseILj1280ES2_ffffjLj128EEEEELb1ELb1ELb1ELb0EEEvNS_9BwdParamsE
        .type           _ZN10layer_norm13ln_bwd_kernelINS_13Kernel_traitsI6__halfffffjLj1280ELj1ELj4ELj1ELj16ENS_18Kernel_traits_baseILj1280ES2_ffffjLj128EEEEELb1ELb1ELb1ELb0EEEvNS_9BwdParamsE,@function
        .size           _ZN10layer_norm13ln_bwd_kernelINS_13Kernel_traitsI6__halfffffjLj1280ELj1ELj4ELj1ELj16ENS_18Kernel_traits_baseILj1280ES2_ffffjLj128EEEEELb1ELb1ELb1ELb0EEEvNS_9BwdParamsE,(.L_x_25529 - _ZN10layer_norm13ln_bwd_kernelINS_13Kernel_traitsI6__halfffffjLj1280ELj1ELj4ELj1ELj16ENS_18Kernel_traits_baseILj1280ES2_ffffjLj128EEEEELb1ELb1ELb1ELb0EEEvNS_9BwdParamsE)
        .other          _ZN10layer_norm13ln_bwd_kernelINS_13Kernel_traitsI6__halfffffjLj1280ELj1ELj4ELj1ELj16ENS_18Kernel_traits_baseILj1280ES2_ffffjLj128EEEEELb1ELb1ELb1ELb0EEEvNS_9BwdParamsE,@"STO_CUDA_ENTRY STV_DEFAULT"
_ZN10layer_norm13ln_bwd_kernelINS_13Kernel_traitsI6__halfffffjLj1280ELj1ELj4ELj1ELj16ENS_18Kernel_traits_baseILj1280ES2_ffffjLj128EEEEELb1ELb1ELb1ELb0EEEvNS_9BwdParamsE:
.text._ZN10layer_norm13ln_bwd_kernelINS_13Kernel_traitsI6__halfffffjLj1280ELj1ELj4ELj1ELj16ENS_18Kernel_traits_baseILj1280ES2_ffffjLj128EEEEELb1ELb1ELb1ELb0EEEvNS_9BwdParamsE:
        /* <DEDUP_REMOVED lines=25> */
[----:B------:R-:W3:Y:S08]  /*0190*/  @P6 LDC.64 R28, c[0x0][0x3d0] ;  /* 0x0000f400ff1c6b82 */ /* 0x000ef00000000a00 */
[----:B------:R-:W4:Y:S08]  /*01a0*/  @P6 LDC.64 R30, c[0x0][0x3e8] ;  /* 0x0000fa00ff1e6b82 */ /* 0x000f300000000a00 */
[----:B------:R-:W2:Y:S08]  /*01b0*/  @P0 LDC.64 R32, c[0x0][0x3d0] ;  /* 0x0000f400ff200b82 */ /* 0x000eb00000000a00 */
[----:B------:R-:W1:Y:S01]  /*01c0*/  @P0 LDC.64 R34, c[0x0][0x3e8] ;  /* 0x0000fa00ff220b82 */ /* 0x000e620000000a00 */
        /* <DEDUP_REMOVED lines=8> */
[----:B------:R-:W4:Y:S08]  /*0250*/  @P2 LDC.64 R40, c[0x0][0x3d0] ;  /* 0x0000f400ff282b82 */ /* 0x000f300000000a00 */
[----:B------:R-:W4:Y:S01]  /*0260*/  @P2 LDC.64 R42, c[0x0][0x3e8] ;  /* 0x0000fa00ff2a2b82 */ /* 0x000f220000000a00 */
[----:B--2---:R-:W-:Y:S01]  /*0270*/  @P0 IMAD.WIDE.U32 R32, R15, 0x8, R32 ;  /* 0x000000080f200825 */ /* 0x004fe200078e0020 */
[----:B------:R-:W-:-:S06]  /*0280*/  ISETP.GE.U32.AND P6, PT, R13, 0x100, PT ;  /* 0x000001000d00780c */ /* 0x000fcc0003fc6070 */
[----:B------:R-:W2:Y:S01]  /*0290*/  @P3 LDC.64 R44, c[0x0][0x3d0] ;  /* 0x0000f400ff2c3b82 */ /* 0x000ea20000000a00 */
[----:B-1----:R-:W-:-:S07]  /*02a0*/  @P0 IMAD.WIDE.U32 R34, R15, 0x8, R34 ;  /* 0x000000080f220825 */ /* 0x002fce00078e0022 */
[----:B------:R-:W1:Y:S01]  /*02b0*/  @P3 LDC.64 R46, c[0x0][0x3e8] ;  /* 0x0000fa00ff2e3b82 */ /* 0x000e620000000a00 */
[----:B------:R-:W-:Y:S01]  /*02c0*/  @P0 IADD3 R15, PT, PT, R15, 0x20, RZ ;  /* 0x000000200f0f0810 */ /* 0x000fe20007ffe0ff */
[----:B------:R-:W5:Y:S04]  /*02d0*/  @P0 LDG.E.64 R6, desc[UR6][R32.64] ;  /* 0x0000000620060981 */ /* 0x000f68000c1e1b00 */
[----:B------:R-:W5:Y:S02]  /*02e0*/  @P0 LDG.E.64 R8, desc[UR6][R34.64] ;  /* 0x0000000622080981 */ /* 0x000f64000c1e1b00 */
[----:B0-----:R-:W0:Y:S01]  /*02f0*/  @P4 LDC.64 R28, c[0x0][0x3d0] ;  /* 0x0000f400ff1c4b82 */ /* 0x001e220000000a00 */
[----:B------:R-:W-:Y:S01]  /*0300*/  ISETP.GE.U32.AND P0, PT, R13, 0x120, PT ;  /* 0x000001200d00780c */ /* 0x000fe20003f06070 */
[----:B---3--:R-:W-:-:S06]  /*0310*/  @P1 IMAD.WIDE.U32 R36, R15, 0x8, R36 ;  /* 0x000000080f241825 */ /* 0x008fcc00078e0024 */
[----:B------:R-:W3:Y:S01]  /*0320*/  @P4 LDC.64 R48, c[0x0][0x3e8] ;  /* 0x0000fa00ff304b82 */ /* 0x000ee20000000a00 */
[C---:B----4-:R-:W-:Y:S01]  /*0330*/  @P1 IMAD.WIDE.U32 R38, R15.reuse, 0x8, R38 ;  /* 0x000000080f261825 */ /* 0x050fe200078e0026 */
[----:B------:R-:W-:Y:S01]  /*0340*/  @P1 IADD3 R15, PT, PT, R15, 0x20, RZ ;  /* 0x000000200f0f1810 */ /* 0x000fe20007ffe0ff */
[----:B------:R4:W5:Y:S05]  /*0350*/  @P1 LDG.E.64 R10, desc[UR6][R36.64] ;  /* 0x00000006240a1981 */ /* 0x00096a000c1e1b00 */
[----:B------:R-:W3:Y:S01]  /*0360*/  @P5 LDC.64 R30, c[0x0][0x3d0] ;  /* 0x0000f400ff1e5b82 */ /* 0x000ee20000000a00 */
[C---:B------:R-:W-:Y:S01]  /*0370*/  @P2 IMAD.WIDE.U32 R40, R15.reuse, 0x8, R40 ;  /* 0x000000080f282825 */ /* 0x040fe200078e0028 */
[----:B------:R1:W5:Y:S06]  /*0380*/  @P1 LDG.E.64 R16, desc[UR6][R38.64] ;  /* 0x0000000626101981 */ /* 0x00036c000c1e1b00 */
[----:B------:R-:W3:Y:S01]  /*0390*/  @P5 LDC.64 R50, c[0x0][0x3e8] ;  /* 0x0000fa00ff325b82 */ /* 0x000ee20000000a00 */
[C---:B------:R-:W-:Y:S01]  /*03a0*/  @P2 IMAD.WIDE.U32 R42, R15.reuse, 0x8, R42 ;  /* 0x000000080f2a2825 */ /* 0x040fe200078e002a */
[----:B------:R-:W-:Y:S01]  /*03b0*/  @P2 IADD3 R15, PT, PT, R15, 0x20, RZ ;  /* 0x000000200f0f2810 */ /* 0x000fe20007ffe0ff */
[----:B------:R0:W-:Y:S05]  /*03c0*/  STL [R1+0x80], RZ ;  /* 0x000080ff01007387 */ /* 0x0001ea0000100800 */
[----:B------:R-:W3:Y:S01]  /*03d0*/  @P6 LDC.64 R52, c[0x0][0x3d0] ;  /* 0x0000f400ff346b82 */ /* 0x000ee20000000a00 */
[----:B--2---:R-:W-:-:S07]  /*03e0*/  @P3 IMAD.WIDE.U32 R44, R15, 0x8, R44 ;  /* 0x000000080f2c3825 */ /* 0x004fce00078e002c */
[----:B----4-:R-:W2:Y:S01]  /*03f0*/  @P6 LDC.64 R36, c[0x0][0x3e8] ;  /* 0x0000fa00ff246b82 */ /* 0x010ea20000000a00 */
[C---:B-1----:R-:W-:Y:S01]  /*0400*/  @P3 IMAD.WIDE.U32 R46, R15.reuse, 0x8, R46 ;  /* 0x000000080f2e3825 */ /* 0x042fe200078e002e */
[----:B------:R-:W-:-:S06]  /*0410*/  @P3 IADD3 R15, PT, PT, R15, 0x20, RZ ;  /* 0x000000200f0f3810 */ /* 0x000fcc0007ffe0ff */
[----:B------:R-:W1:Y:S01]  /*0420*/  S2UR UR4, SR_CTAID.X ;  /* 0x00000000000479c3 */ /* 0x000e620000002500 */
[----:B------:R-:W-:Y:S01]  /*0430*/  ISETP.GE.U32.AND P1, PT, R13, 0x140, PT ;  /* 0x000001400d00780c */ /* 0x000fe20003f26070 */
[----:B------:R4:W-:Y:S01]  /*0440*/  STL [R1+0x84], RZ ;  /* 0x000084ff01007387 */ /* 0x0009e20000100800 */
[----:B------:R-:W-:Y:S01]  /*0450*/  SHF.R.U32.HI R12, RZ, 0x5, R12 ;  /* 0x00000005ff0c7819 */ /* 0x000fe2000001160c */
[----:B------:R-:W-:Y:S01]  /*0460*/  BSSY B0, `(.L_x_22071) ;  /* 0x0001294000007945 */ /* 0x000fe20003800000 */
[----:B------:R-:W-:Y:S01]  /*0470*/  CS2R R124, SRZ ;  /* 0x00000000007c7805 */ /* 0x000fe2000001ff00 */
[----:B------:R4:W5:Y:S02]  /*0480*/  @P2 LDG.E.64 R18, desc[UR6][R40.64] ;  /* 0x0000000628122981 */ /* 0x000964000c1e1b00 */
[----:B------:R-:W4:Y:S02]  /*0490*/  @P0 LDC.64 R38, c[0x0][0x3d0] ;  /* 0x0000f400ff260b82 */ /* 0x000f240000000a00 */
[----:B------:R0:W-:Y:S06]  /*04a0*/  STL [R1+0x88], RZ ;  /* 0x000088ff01007387 */ /* 0x0001ec0000100800 */
[----:B------:R-:W4:Y:S01]  /*04b0*/  @P0 LDC.64 R54, c[0x0][0x3e8] ;  /* 0x0000fa00ff360b82 */ /* 0x000f220000000a00 */
[----:B------:R1:W-:Y:S01]  /*04c0*/  STL [R1+0x8c], RZ ;  /* 0x00008cff01007387 */ /* 0x0003e20000100800 */
[----:B0-----:R-:W-:-:S03]  /*04d0*/  @P4 IMAD.WIDE.U32 R32, R15, 0x8, R28 ;  /* 0x000000080f204825 */ /* 0x001fc600078e001c */
[----:B------:R0:W-:Y:S01]  /*04e0*/  STL [R1+0x70], RZ ;  /* 0x000070ff01007387 */ /* 0x0001e20000100800 */
[C---:B---3--:R-:W-:Y:S01]  /*04f0*/  @P4 IMAD.WIDE.U32 R48, R15.reuse, 0x8, R48 ;  /* 0x000000080f304825 */ /* 0x048fe200078e0030 */
[----:B------:R-:W-:Y:S01]  /*0500*/  @P4 IADD3 R15, PT, PT, R15, 0x20, RZ ;  /* 0x000000200f0f4810 */ /* 0x000fe20007ffe0ff */
[----:B------:R-:W3:Y:S01]  /*0510*/  @P1 LDC.64 R28, c[0x0][0x3d0] ;  /* 0x0000f400ff1c1b82 */ /* 0x000ee20000000a00 */
[----:B------:R0:W-:Y:S04]  /*0520*/  STL [R1+0x74], RZ ;  /* 0x000074ff01007387 */ /* 0x0001e80000100800 */
[----:B------:R0:W-:Y:S01]  /*0530*/  STL [R1+0x78], RZ ;  /* 0x000078ff01007387 */ /* 0x0001e20000100800 */
[C---:B------:R-:W-:Y:S02]  /*0540*/  @P5 IMAD.WIDE.U32 R34, R15.reuse, 0x8, R30 ;  /* 0x000000080f225825 */ /* 0x040fe400078e001e */
[----:B------:R-:W0:Y:S01]  /*0550*/  @P1 LDC.64 R56, c[0x0][0x3e8] ;  /* 0x0000fa00ff381b82 */ /* 0x000e220000000a00 */
[----:B------:R0:W-:Y:S01]  /*0560*/  STL [R1+0x7c], RZ ;  /* 0x00007cff01007387 */ /* 0x0001e20000100800 */
[----:B------:R-:W-:-:S03]  /*0570*/  @P5 IMAD.WIDE.U32 R50, R15, 0x8, R50 ;  /* 0x000000080f325825 */ /* 0x000fc600078e0032 */
[----:B------:R0:W-:Y:S01]  /*0580*/  STL [R1+0x60], RZ ;  /* 0x000060ff01007387 */ /* 0x0001e20000100800 */
[----:B------:R-:W-:-:S03]  /*0590*/  @P5 IADD3 R15, PT, PT, R15, 0x20, RZ ;  /* 0x000000200f0f5810 */ /* 0x000fc60007ffe0ff */
[----:B------:R0:W-:Y:S04]  /*05a0*/  STL [R1+0x64], RZ ;  /* 0x000064ff01007387 */ /* 0x0001e80000100800 */
[----:B------:R0:W-:Y:S04]  /*05b0*/  STL [R1+0x68], RZ ;  /* 0x000068ff01007387 */ /* 0x0001e80000100800 */
[----:B------:R0:W-:Y:S04]  /*05c0*/  STL [R1+0x6c], RZ ;  /* 0x00006cff01007387 */ /* 0x0001e80000100800 */
[----:B------:R0:W-:Y:S01]  /*05d0*/  STL [R1+0x50], RZ ;  /* 0x000050ff01007387 */ /* 0x0001e20000100800 */
[----:B------:R-:W-:-:S03]  /*05e0*/  @P6 IMAD.WIDE.U32 R52, R15, 0x8, R52 ;  /* 0x000000080f346825 */ /* 0x000fc600078e0034 */
[----:B------:R0:W-:Y:S01]  /*05f0*/  STL [R1+0x54], RZ ;  /* 0x000054ff01007387 */ /* 0x0001e20000100800 */
[----:B--2---:R-:W-:-:S03]  /*0600*/  @P6 IMAD.WIDE.U32 R36, R15, 0x8, R36 ;  /* 0x000000080f246825 */ /* 0x004fc600078e0024 */
[----:B------:R2:W-:Y:S01]  /*0610*/  STL [R1+0x58], RZ ;  /* 0x000058ff01007387 */ /* 0x0005e20000100800 */
[----:B------:R-:W-:-:S03]  /*0620*/  @P6 IADD3 R15, PT, PT, R15, 0x20, RZ ;  /* 0x000000200f0f6810 */ /* 0x000fc60007ffe0ff */
[----:B------:R2:W-:Y:S01]  /*0630*/  STL [R1+0x5c], RZ ;  /* 0x00005cff01007387 */ /* 0x0005e20000100800 */
[----:B-1----:R-:W-:-:S03]  /*0640*/  USHF.L.U32 UR4, UR4, 0x2, URZ ;  /* 0x0000000204047899 */ /* 0x002fc600080006ff */
[----:B------:R2:W-:Y:S04]  /*0650*/  STL [R1+0x40], RZ ;  /* 0x000040ff01007387 */ /* 0x0005e80000100800 */
[----:B------:R2:W-:Y:S04]  /*0660*/  STL [R1+0x44], RZ ;  /* 0x000044ff01007387 */ /* 0x0005e80000100800 */
[----:B------:R2:W-:Y:S01]  /*0670*/  STL [R1+0x48], RZ ;  /* 0x000048ff01007387 */ /* 0x0005e20000100800 */
[----:B----4-:R-:W-:-:S03]  /*0680*/  @P0 IMAD.WIDE.U32 R38, R15, 0x8, R38 ;  /* 0x000000080f260825 */ /* 0x010fc600078e0026 */
[----:B------:R2:W-:Y:S01]  /*0690*/  STL [R1+0x4c], RZ ;  /* 0x00004cff01007387 */ /* 0x0005e20000100800 */
[----:B------:R-:W-:-:S03]  /*06a0*/  @P0 IMAD.WIDE.U32 R54, R15, 0x8, R54 ;  /* 0x000000080f360825 */ /* 0x000fc600078e0036 */
[----:B------:R2:W-:Y:S01]  /*06b0*/  STL [R1+0x30], RZ ;  /* 0x000030ff01007387 */ /* 0x0005e20000100800 */
[----:B------:R-:W-:-:S03]  /*06c0*/  LOP3.LUT R12, R12, UR4, RZ, 0xfc, !PT ;  /* 0x000000040c0c7c12 */ /* 0x000fc6000f8efcff */
[----:B------:R2:W-:Y:S04]  /*06d0*/  STL [R1+0x34], RZ ;  /* 0x000034ff01007387 */ /* 0x0005e80000100800 */
[----:B------:R2:W-:Y:S04]  /*06e0*/  STL [R1+0x38], RZ ;  /* 0x000038ff01007387 */ /* 0x0005e80000100800 */
[----:B------:R2:W-:Y:S01]  /*06f0*/  STL [R1+0x3c], RZ ;  /* 0x00003cff01007387 */ /* 0x0005e20000100800 */
[----:B------:R-:W-:-:S03]  /*0700*/  @P0 IADD3 R15, PT, PT, R15, 0x20, RZ ;  /* 0x000000200f0f0810 */ /* 0x000fc60007ffe0ff */
[----:B------:R1:W5:Y:S04]  /*0710*/  @P0 LDG.E.64 R134, desc[UR6][R38.64] ;  /* 0x0000000626860981 */ /* 0x000368000c1e1b00 */
[----:B------:R4:W5:Y:S01]  /*0720*/  @P0 LDG.E.64 R136, desc[UR6][R54.64] ;  /* 0x0000000636880981 */ /* 0x000962000c1e1b00 */
[----:B------:R-:W-:Y:S01]  /*0730*/  ISETP.GE.AND P0, PT, R12, UR16, PT ;  /* 0x000000100c007c0c */ /* 0x000fe2000bf06270 */
[C---:B---3--:R-:W-:Y:S01]  /*0740*/  @P1 IMAD.WIDE.U32 R28, R15.reuse, 0x8, R28 ;  /* 0x000000080f1c1825 */ /* 0x048fe200078e001c */
[----:B------:R-:W-:Y:S01]  /*0750*/  CS2R R40, SRZ ;  /* 0x0000000000287805 */ /* 0x000fe2000001ff00 */
[----:B------:R3:W5:Y:S02]  /*0760*/  @P2 LDG.E.64 R20, desc[UR6][R42.64] ;  /* 0x000000062a142981 */ /* 0x000764000c1e1b00 */
[----:B0-----:R-:W-:Y:S01]  /*0770*/  @P1 IMAD.WIDE.U32 R30, R15, 0x8, R56 ;  /* 0x000000080f1e1825 */ /* 0x001fe200078e0038 */
[----:B-1----:R-:W-:Y:S01]  /*0780*/  CS2R R38, SRZ ;  /* 0x0000000000267805 */ /* 0x002fe2000001ff00 */
[----:B------:R0:W5:Y:S01]  /*0790*/  @P3 LDG.E.64 R22, desc[UR6][R44.64] ;  /* 0x000000062c163981 */ /* 0x000162000c1e1b00 */
[----:B------:R-:W-:-:S02]  /*07a0*/  CS2R R126, SRZ ;  /* 0x00000000007e7805 */ /* 0x000fc4000001ff00 */
[----:B----4-:R-:W-:Y:S02]  /*07b0*/  CS2R R54, SRZ ;  /* 0x0000000000367805 */ /* 0x010fe4000001ff00 */
[----:B------:R-:W-:Y:S01]  /*07c0*/  CS2R R56, SRZ ;  /* 0x0000000000387805 */ /* 0x000fe2000001ff00 */
[----:B------:R1:W5:Y:S01]  /*07d0*/  @P3 LDG.E.64 R24, desc[UR6][R46.64] ;  /* 0x000000062e183981 */ /* 0x000362000c1e1b00 */
[----:B------:R-:W-:Y:S02]  /*07e0*/  CS2R R58, SRZ ;  /* 0x00000000003a7805 */ /* 0x000fe4000001ff00 */
[----:B---3--:R-:W-:Y:S02]  /*07f0*/  CS2R R42, SRZ ;  /* 0x00000000002a7805 */ /* 0x008fe4000001ff00 */
        /* <DEDUP_REMOVED lines=32> */
[----:B------:R-:W-:Y:S02]  /*0a00*/  CS2R R92, SRZ ;  /* 0x00000000005c7805 */ /* 0x000fe4000001ff00 */
[----:B------:R-:W-:-:S02]  /*0a10*/  CS2R R94, SRZ ;  /* 0x00000000005e7805 */ /* 0x000fc4000001ff00 */
[----:B------:R-:W-:Y:S02]  /*0a20*/  CS2R R96, SRZ ;  /* 0x0000000000607805 */ /* 0x000fe4000001ff00 */
[----:B---3--:R-:W-:Y:S02]  /*0a30*/  CS2R R28, SRZ ;  /* 0x00000000001c7805 */ /* 0x008fe4000001ff00 */
[----:B------:R-:W-:Y:S02]  /*0a40*/  CS2R R98, SRZ ;  /* 0x0000000000627805 */ /* 0x000fe4000001ff00 */
[----:B------:R-:W-:Y:S02]  /*0a50*/  CS2R R100, SRZ ;  /* 0x0000000000647805 */ /* 0x000fe4000001ff00 */
[----:B------:R-:W-:Y:S02]  /*0a60*/  CS2R R102, SRZ ;  /* 0x0000000000667805 */ /* 0x000fe4000001ff00 */
[----:B0-----:R-:W-:-:S02]  /*0a70*/  CS2R R30, SRZ ;  /* 0x00000000001e7805 */ /* 0x001fc4000001ff00 */
        /* <DEDUP_REMOVED lines=100> */
[----:B------:R-:W-:Y:S01]  /*10c0*/  MOV R56, R9 ;  /* 0x0000000900387202 */ /* 0x000fe20000000f00 */
[----:B------:R-:W-:Y:S01]  /*10d0*/  STL.S16 [R1+0xfe], R36 ;  /* 0x0000fe2401007387 */ /* 0x000fe20000100600 */
        /* <DEDUP_REMOVED lines=8> */
[----:B------:R-:W-:Y:S01]  /*1160*/  MOV R59, R20 ;  /* 0x00000014003b7202 */ /* 0x000fe20000000f00 */
[----:B------:R-:W-:Y:S01]  /*1170*/  STL.S16 [R1+0xf8], R38 ;  /* 0x0000f82601007387 */ /* 0x000fe20000100600 */
[----:B------:R-:W-:-:S02]  /*1180*/  SHF.R.U64 R20, R20, 0x10, R21 ;  /* 0x0000001014147819 */ /* 0x000fc40000001215 */
[----:B------:R-:W-:Y:S01]  /*1190*/  MOV R60, R21 ;  /* 0x00000015003c7202 */ /* 0x000fe20000000f00 */
[----:B------:R1:W-:Y:S01]  /*11a0*/  STL.S16 [R1+0xf6], R39 ;  /* 0x0000f62701007387 */ /* 0x0003e20000100600 */
[----:B------:R-:W-:Y:S02]  /*11b0*/  SHF.R.U32.HI R21, RZ, 0x10, R21 ;  /* 0x00000010ff157819 */ /* 0x000fe40000011615 */
[----:B0-----:R-:W-:Y:S02]  /*11c0*/  CS2R R36, SRZ ;  /* 0x0000000000247805 */ /* 0x001fe4000001ff00 */
[----:B------:R-:W-:Y:S01]  /*11d0*/  MOV R61, R24 ;  /* 0x00000018003d7202 */ /* 0x000fe20000000f00 */
[----:B------:R-:W-:Y:S01]  /*11e0*/  STL.S16 [R1+0xf4], R40 ;  /* 0x0000f42801007387 */ /* 0x000fe20000100600 */
[--C-:B------:R-:W-:Y:S02]  /*11f0*/  SHF.R.U64 R24, R24, 0x10, R25.reuse ;  /* 0x0000001018187819 */ /* 0x100fe40000001219 */
        /* <DEDUP_REMOVED lines=121> */
.L_x_22426:
[----:B------:R-:W0:Y:S08]  /*1990*/  LDC.64 R10, c[0x0][0x3f8] ;  /* 0x0000fe00ff0a7b82 */ /* 0x000e300000000a00 */
[----:B-1----:R-:W1:Y:S08]  /*19a0*/  LDC.64 R174, c[0x0][0x3f0] ;  /* 0x0000fc00ffae7b82 */ /* 0x002e700000000a00 */
[----:B---34-:R-:W3:Y:S01]  /*19b0*/  LDC.64 R172, c[0x0][0x3c8] ;  /* 0x0000f200ffac7b82 */ /* 0x018ee20000000a00 */
[----:B0-----:R-:W-:-:S06]  /*19c0*/  IMAD.WIDE R10, R12, 0x4, R10 ;  /* 0x000000040c0a7825 */ /* 0x001fcc00078e020a */
[----:B------:R-:W4:Y:S01]  /*19d0*/  LDG.E R11, desc[UR6][R10.64] ;  /* 0x000000060a0b7981 */ /* 0x000f22000c1e1900 */
[----:B-1----:R-:W-:-:S05]  /*19e0*/  IMAD.WIDE R174, R12, 0x4, R174 ;  /* 0x000000040cae7825 */ /* 0x002fca00078e02ae */
[----:B-----5:R-:W5:Y:S01]  /*19f0*/  LDG.E R251, desc[UR6][R174.64] ;  /* 0x00000006aefb7981 */ /* 0x020f62000c1e1900 */
[----:B---3--:R-:W-:-:S05]  /*1a00*/  IMAD.WIDE R172, R12, 0x4, R172 ;  /* 0x000000040cac7825 */ /* 0x008fca00078e02ac */
[----:B------:R0:W5:Y:S02]  /*1a10*/  LDG.E R10, desc[UR6][R172.64] ;  /* 0x00000006ac0a7981 */ /* 0x000164000c1e1900 */
[----:B0-----:R-:W0:Y:S01]  /*1a20*/  LDC.64 R172, c[0x0][0x3c0] ;  /* 0x0000f000ffac7b82 */ /* 0x001e220000000a00 */
[----:B------:R-:W-:Y:S01]  /*1a30*/  BSSY.RECONVERGENT B1, `(.L_x_22073) ;  /* 0x0000363000017945 */ /* 0x000fe20003800200 */
[----:B----4-:R-:W-:-:S13]  /*1a40*/  ISETP.GE.AND P0, PT, R11, 0x1, PT ;  /* 0x000000010b00780c */ /* 0x010fda0003f06270 */
[----:B0-----:R-:W-:Y:S05]  /*1a50*/  @!P0 BRA `(.L_x_22074) ;  /* 0x0000002800588947 */ /* 0x001fea0003800000 */
[----:B------:R-:W-:-:S05]  /*1a60*/  IMAD.WIDE R172, R12, 0x4, R172 ;  /* 0x000000040cac7825 */ /* 0x000fca00078e02ac */
[----:B------:R0:W3:Y:S01]  /*1a70*/  LDG.E R9, desc[UR6][R172.64] ;  /* 0x00000006ac097981 */ /* 0x0000e2000c1e1900 */
[----:B------:R-:W-:Y:S01]  /*1a80*/  MOV R14, UR5 ;  /* 0x00000005000e7c02 */ /* 0x000fe20008000f00 */
[----:B------:R-:W-:Y:S01]  /*1a90*/  BSSY.RECONVERGENT B2, `(.L_x_22075) ;  /* 0x0000061000027945 */ /* 0x000fe20003800200 */
[----:B-----5:R-:W-:Y:S01]  /*1aa0*/  ISETP.GE.AND P1, PT, R251, 0x1, PT ;  /* 0x00000001fb00780c */ /* 0x020fe20003f26270 */
[----:B------:R-:W1:Y:S01]  /*1ab0*/  S2R R175, SR_TID.X ;  /* 0x0000000000af7919 */ /* 0x000e620000002100 */
[----:B------:R-:W-:Y:S02]  /*1ac0*/  ISETP.GE.U32.AND P6, PT, R13, 0x20, PT ;  /* 0x000000200d00780c */ /* 0x000fe40003fc6070 */
[----:B------:R-:W-:Y:S02]  /*1ad0*/  CS2R R186, SRZ ;  /* 0x0000000000ba7805 */ /* 0x000fe4000001ff00 */
[----:B------:R-:W-:Y:S02]  /*1ae0*/  IADD3 R18, PT, PT, R11, -0x1, RZ ;  /* 0xffffffff0b127810 */ /* 0x000fe40007ffe0ff */
[C---:B------:R-:W-:Y:S01]  /*1af0*/  ISETP.GE.U32.AND P5, PT, R13.reuse, 0x40, PT ;  /* 0x000000400d00780c */ /* 0x040fe20003fa6070 */
[-C--:B0-----:R-:W-:Y:S01]  /*1b00*/  IMAD R173, R12, R14.reuse, RZ ;  /* 0x0000000e0cad7224 */ /* 0x081fe200078e02ff */
[----:B------:R-:W-:Y:S01]  /*1b10*/  LOP3.LUT R4, R4, 0xfffffffe, RZ, 0xc0, !PT ;  /* 0xfffffffe04047812 */ /* 0x000fe200078ec0ff */
[----:B------:R-:W-:Y:S01]  /*1b20*/  IMAD R172, R18, R14, RZ ;  /* 0x0000000e12ac7224 */ /* 0x000fe200078e02ff */
[----:B------:R-:W-:-:S02]  /*1b30*/  ISETP.GE.U32.AND P4, PT, R13, 0x80, PT ;  /* 0x000000800d00780c */ /* 0x000fc40003f86070 */
[----:B------:R-:W-:Y:S02]  /*1b40*/  SHF.R.S32.HI R174, RZ, 0x1f, R173 ;  /* 0x0000001fffae7819 */ /* 0x000fe400000114ad */
[----:B------:R-:W-:Y:S02]  /*1b50*/  @P1 IADD3 R18, PT, PT, R251, -0x1, RZ ;  /* 0xfffffffffb121810 */ /* 0x000fe40007ffe0ff */
[----:B------:R-:W-:Y:S02]  /*1b60*/  LEA.HI R173, R174, R173, RZ, 0x2 ;  /* 0x000000adaead7211 */ /* 0x000fe400078f10ff */
[----:B------:R-:W-:Y:S01]  /*1b70*/  SHF.R.S32.HI R174, RZ, 0x1f, R172 ;  /* 0x0000001fffae7819 */ /* 0x000fe200000114ac */
[----:B------:R-:W-:Y:S01]  /*1b80*/  @P1 IMAD R18, R18, R14, RZ ;  /* 0x0000000e12121224 */ /* 0x000fe200078e02ff */
[----:B------:R-:W-:Y:S02]  /*1b90*/  @P6 LOP3.LUT R4, R4, 0x1, RZ, 0xfc, !PT ;  /* 0x0000000104046812 */ /* 0x000fe400078efcff */
[----:B------:R-:W-:-:S02]  /*1ba0*/  LEA.HI R172, R174, R172, RZ, 0x2 ;  /* 0x000000acaeac7211 */ /* 0x000fc400078f10ff */
[----:B------:R-:W-:Y:S02]  /*1bb0*/  LOP3.LUT R4, R4, 0xfffffffd, RZ, 0xc0, !PT ;  /* 0xfffffffd04047812 */ /* 0x000fe400078ec0ff */
[----:B------:R-:W-:Y:S02]  /*1bc0*/  @P1 SHF.R.S32.HI R174, RZ, 0x1f, R18 ;  /* 0x0000001fffae1819 */ /* 0x000fe40000011412 */
[----:B------:R-:W-:Y:S02]  /*1bd0*/  @P5 LOP3.LUT R4, R4, 0x2, RZ, 0xfc, !PT ;  /* 0x0000000204045812 */ /* 0x000fe400078efcff */
[----:B------:R-:W-:Y:S01]  /*1be0*/  @P1 LEA.HI R174, R174, R18, RZ, 0x2 ;  /* 0x00000012aeae1211 */ /* 0x000fe200078f10ff */
[----:B------:R-:W-:Y:S01]  /*1bf0*/  HFMA2 R18, -RZ, RZ, 0, 0 ;  /* 0x00000000ff127431 */ /* 0x000fe200000001ff */
[----:B------:R-:W-:Y:S02]  /*1c00*/  ISETP.NE.AND P3, PT, RZ, UR14, PT ;  /* 0x0000000eff007c0c */ /* 0x000fe4000bf65270 */
[----:B-1----:R-:W-:-:S02]  /*1c10*/  LOP3.LUT R209, R175, 0x1f, RZ, 0xc0, !PT ;  /* 0x0000001fafd17812 */ /* 0x002fc400078ec0ff */
[----:B------:R-:W-:Y:S02]  /*1c20*/  LOP3.LUT R4, R4, 0xfffffffb, RZ, 0xc0, !PT ;  /* 0xfffffffb04047812 */ /* 0x000fe400078ec0ff */
[-C--:B------:R-:W-:Y:S02]  /*1c30*/  LEA.HI.SX32 R173, R173, R209.reuse, 0x1e ;  /* 0x000000d1adad7211 */ /* 0x080fe400078ff2ff */
[-C--:B------:R-:W-:Y:S02]  /*1c40*/  @P1 LEA.HI.SX32 R18, R174, R209.reuse, 0x1e ;  /* 0x000000d1ae121211 */ /* 0x080fe400078ff2ff */
[----:B------:R-:W-:Y:S01]  /*1c50*/  ISETP.GE.U32.AND P2, PT, R13, 0x60, PT ;  /* 0x000000600d00780c */ /* 0x000fe20003f46070 */
[----:B------:R0:W-:Y:S01]  /*1c60*/  STL [R1+0x28], R173 ;  /* 0x000028ad01007387 */ /* 0x0001e20000100800 */
[----:B------:R-:W-:Y:S02]  /*1c70*/  LEA.HI.SX32 R188, R172, R209, 0x1e ;  /* 0x000000d1acbc7211 */ /* 0x000fe400078ff2ff */
[----:B------:R-:W-:-:S02]  /*1c80*/  @P4 LOP3.LUT R4, R4, 0x4, RZ, 0xfc, !PT ;  /* 0x0000000404044812 */ /* 0x000fc400078efcff */
[----:B------:R-:W-:Y:S02]  /*1c90*/  MOV R185, R173 ;  /* 0x000000ad00b97202 */ /* 0x000fe40000000f00 */
[----:B---3--:R-:W-:Y:S01]  /*1ca0*/  FSEL R9, R9, RZ, !P3 ;  /* 0x000000ff09097208 */ /* 0x008fe20005800000 */
[----:B0-----:R-:W-:Y:S06]  /*1cb0*/  @!P6 BRA `(.L_x_22076) ;  /* 0x0000000000f8e947 */ /* 0x001fec0003800000 */
[----:B------:R-:W0:Y:S01]  /*1cc0*/  LDC.64 R172, c[0x0][0x3a8] ;  /* 0x0000ea00ffac7b82 */ /* 0x000e220000000a00 */
[----:B------:R-:W3:Y:S01]  /*1cd0*/  LDL.S16 R220, [R1+0x12a] ;  /* 0x00012a0001dc7983 */ /* 0x000ee20000100600 */
[----:B------:R-:W-:-:S03]  /*1ce0*/  ISETP.NE.U32.AND P3, PT, RZ, UR10, PT ;  /* 0x0000000aff007c0c */ /* 0x000fc6000bf65070 */
[----:B------:R-:W4:Y:S03]  /*1cf0*/  LDL.LU R198, [R1+0x80] ;  /* 0x0000800001c67983 */ /* 0x000f260000300800 */
[----:B------:R-:W1:Y:S08]  /*1d00*/  LDC.64 R176, c[0x0][0x428] ;  /* 0x00010a00ffb07b82 */ /* 0x000e700000000a00 */
[----:B------:R-:W2:Y:S01]  /*1d10*/  LDC.64 R240, c[0x0][0x3b0] ;  /* 0x0000ec00fff07b82 */ /* 0x000ea20000000a00 */
[----:B0-----:R-:W-:Y:S01]  /*1d20*/  IMAD.WIDE.U32 R172, R185, 0x10, R172 ;  /* 0x00000010b9ac7825 */ /* 0x001fe200078e00ac */
[----:B------:R-:W-:Y:S01]  /*1d30*/  ISETP.NE.AND.EX P3, PT, RZ, UR11, PT, P3 ;  /* 0x0000000bff007c0c */ /* 0x000fe2000bf65330 */
[----:B------:R-:W4:Y:S04]  /*1d40*/  LDL.LU R231, [R1+0x84] ;  /* 0x0000840001e77983 */ /* 0x000f280000300800 */
[----:B------:R-:W3:Y:S01]  /*1d50*/  LDG.E.128 R172, desc[UR6][R172.64] ;  /* 0x00000006acac7981 */ /* 0x000ee2000c1e1d00 */
[----:B-1----:R-:W-:-:S03]  /*1d60*/  IMAD.WIDE.U32 R176, R188, 0x10, R176 ;  /* 0x00000010bcb07825 */ /* 0x002fc600078e00b0 */
[----:B------:R-:W4:Y:S04]  /*1d70*/  LDL.S16 R250, [R1+0x126] ;  /* 0x0001260001fa7983 */ /* 0x000f280000100600 */
[----:B------:R-:W0:Y:S01]  /*1d80*/  @P3 LDC.64 R186, c[0x0][0x438] ;  /* 0x00010e00ffba3b82 */ /* 0x000e220000000a00 */
[----:B------:R-:W4:Y:S01]  /*1d90*/  LDG.E.128 R176, desc[UR6][R176.64] ;  /* 0x00000006b0b07981 */ /* 0x000f22000c1e1d00 */
[----:B0-----:R-:W-:-:S05]  /*1da0*/  @P3 IMAD.WIDE.U32 R186, R185, 0x10, R186 ;  /* 0x00000010b9ba3825 */ /* 0x001fca00078e00ba */
[----:B------:R2:W5:Y:S02]  /*1db0*/  @P3 LDG.E.128 R120, desc[UR6][R186.64] ;  /* 0x00000006ba783981 */ /* 0x000564000c1e1d00 */
[----:B--2---:R-:W-:Y:S02]  /*1dc0*/  IMAD.WIDE.U32 R186, R18, 0x4, R240 ;  /* 0x0000000412ba7825 */ /* 0x004fe400078e00f0 */
[----:B------:R-:W2:Y:S04]  /*1dd0*/  LDL.S16 R241, [R1+0x128] ;  /* 0x0001280001f17983 */ /* 0x000ea80000100600 */
[----:B------:R0:W5:Y:S01]  /*1de0*/  LDG.E R8, desc[UR6][R186.64] ;  /* 0x00000006ba087981 */ /* 0x000162000c1e1900 */
[----:B---3--:R-:W-:-:S04]  /*1df0*/  FADD.FTZ R19, -R9, R172 ;  /* 0x000000ac09137221 */ /* 0x008fc80000010100 */
[----:B------:R-:W-:Y:S01]  /*1e00*/  FMUL.FTZ R189, R10, R19 ;  /* 0x000000130abd7220 */ /* 0x000fe20000410000 */
[----:B------:R-:W-:Y:S02]  /*1e10*/  HADD2.F32 R19, -RZ, R220.H0_H0 ;  /* 0x200000dcff137230 */ /* 0x000fe40000004100 */
[----:B------:R-:W3:Y:S04]  /*1e20*/  LDL.LU R220, [R1+0x88] ;  /* 0x0000880001dc7983 */ /* 0x000ee80000300800 */
[----:B------:R-:W3:Y:S04]  /*1e30*/  LDL.S16 R187, [R1+0x124] ;  /* 0x0001240001bb7983 */ /* 0x000ee80000100600 */
[----:B------:R-:W0:Y:S01]  /*1e40*/  LDL.LU R186, [R1+0x8c] ;  /* 0x00008c0001ba7983 */ /* 0x000e220000300800 */
[----:B----4-:R-:W-:Y:S01]  /*1e50*/  FFMA.FTZ R198, R176, R189, R198 ;  /* 0x000000bdb0c67223 */ /* 0x010fe200000100c6 */
[----:B------:R-:W-:-:S04]  /*1e60*/  FADD.FTZ R173, -R9, R173 ;  /* 0x000000ad09ad7221 */ /* 0x000fc80000010100 */
[----:B------:R1:W-:Y:S01]  /*1e70*/  STL [R1+0x80], R198 ;  /* 0x000080c601007387 */ /* 0x0003e20000100800 */
[----:B------:R-:W-:Y:S01]  /*1e80*/  FMUL.FTZ R210, R176, R19 ;  /* 0x00000013b0d27220 */ /* 0x000fe20000410000 */
[----:B------:R-:W-:Y:S01]  /*1e90*/  FADD.FTZ R174, -R9, R174 ;  /* 0x000000ae09ae7221 */ /* 0x000fe20000010100 */
[----:B-1----:R-:W-:-:S04]  /*1ea0*/  FMUL.FTZ R198, R10, R173 ;  /* 0x000000ad0ac67220 */ /* 0x002fc80000410000 */
[----:B------:R-:W-:-:S05]  /*1eb0*/  FFMA.FTZ R231, R177, R198, R231 ;  /* 0x000000c6b1e77223 */ /* 0x000fca00000100e7 */
[----:B------:R1:W-:Y:S01]  /*1ec0*/  STL [R1+0x84], R231 ;  /* 0x000084e701007387 */ /* 0x0003e20000100800 */
[----:B--2---:R-:W-:-:S05]  /*1ed0*/  HADD2.F32 R19, -RZ, R241.H0_H0 ;  /* 0x200000f1ff137230 */ /* 0x004fca0000004100 */
[----:B-1----:R-:W-:Y:S01]  /*1ee0*/  FMUL.FTZ R231, R177, R19 ;  /* 0x00000013b1e77220 */ /* 0x002fe20000410000 */
[----:B------:R-:W-:Y:S01]  /*1ef0*/  FMUL.FTZ R19, R10, R174 ;  /* 0x000000ae0a137220 */ /* 0x000fe20000410000 */
[----:B------:R-:W-:Y:S02]  /*1f00*/  HADD2.F32 R172, -RZ, R250.H0_H0 ;  /* 0x200000faffac7230 */ /* 0x000fe40000004100 */
[----:B------:R-:W-:-:S04]  /*1f10*/  FADD.FTZ R175, -R9, R175 ;  /* 0x000000af09af7221 */ /* 0x000fc80000010100 */
[----:B------:R-:W-:Y:S01]  /*1f20*/  FMUL.FTZ R250, R10, R175 ;  /* 0x000000af0afa7220 */ /* 0x000fe20000410000 */
[----:B------:R-:W-:-:S04]  /*1f30*/  FADD.FTZ R173, RZ, R210 ;  /* 0x000000d2ffad7221 */ /* 0x000fc80000010000 */
[----:B------:R-:W-:Y:S01]  /*1f40*/  FADD.FTZ R173, R173, R231 ;  /* 0x000000e7adad7221 */ /* 0x000fe20000010000 */
[----:B------:R-:W-:Y:S01]  /*1f50*/  FADD.FTZ R44, R44, R176 ;  /* 0x000000b02c2c7221 */ /* 0x000fe20000010000 */
[----:B------:R-:W-:Y:S01]  /*1f60*/  FADD.FTZ R45, R45, R177 ;  /* 0x000000b12d2d7221 */ /* 0x000fe20000010000 */
[----:B------:R-:W-:Y:S01]  /*1f70*/  FADD.FTZ R46, R46, R178 ;  /* 0x000000b22e2e7221 */ /* 0x000fe20000010000 */
[----:B------:R-:W-:Y:S01]  /*1f80*/  FADD.FTZ R47, R47, R179 ;  /* 0x000000b32f2f7221 */ /* 0x000fe20000010000 */
[----:B------:R-:W-:Y:S02]  /*1f90*/  IADD3 R18, PT, PT, R18, 0x20, RZ ;  /* 0x0000002012127810 */ /* 0x000fe40007ffe0ff */
[----:B------:R-:W-:Y:S02]  /*1fa0*/  IADD3 R188, PT, PT, R188, 0x20, RZ ;  /* 0x00000020bcbc7810 */ /* 0x000fe40007ffe0ff */
[----:B------:R-:W-:Y:S01]  /*1fb0*/  IADD3 R185, PT, PT, R185, 0x20, RZ ;  /* 0x00000020b9b97810 */ /* 0x000fe20007ffe0ff */
[----:B---3--:R-:W-:-:S05]  /*1fc0*/  FFMA.FTZ R220, R178, R19, R220 ;  /* 0x00000013b2dc7223 */ /* 0x008fca00000100dc */
[----:B------:R1:W-:Y:S01]  /*1fd0*/  STL [R1+0x88], R220 ;  /* 0x000088dc01007387 */ /* 0x0003e20000100800 */
[----:B0-----:R-:W-:Y:S01]  /*1fe0*/  FFMA.FTZ R186, R179, R250, R186 ;  /* 0x000000fab3ba7223 */ /* 0x001fe200000100ba */
[----:B-1----:R-:W-:Y:S01]  /*1ff0*/  FMUL.FTZ R220, R178, R172 ;  /* 0x000000acb2dc7220 */ /* 0x002fe20000410000 */
[----:B------:R-:W-:-:S03]  /*2000*/  HADD2.F32 R172, -RZ, R187.H0_H0 ;  /* 0x200000bbffac7230 */ /* 0x000fc60000004100 */
[----:B------:R0:W-:Y:S02]  /*2010*/  STL [R1+0x8c], R186 ;  /* 0x00008cba01007387 */ /* 0x0001e40000100800 */
[----:B------:R-:W-:-:S05]  /*2020*/  FMUL.FTZ R174, R179, R172 ;  /* 0x000000acb3ae7220 */ /* 0x000fca0000410000 */
[----:B------:R1:W-:Y:S01]  /*2030*/  STL [R1+0x20], R174 ;  /* 0x000020ae01007387 */ /* 0x0003e20000100800 */
[----:B------:R-:W-:-:S04]  /*2040*/  FFMA.FTZ R172, R189, R210, RZ ;  /* 0x000000d2bdac7223 */ /* 0x000fc800000100ff */
[----:B------:R-:W-:Y:S01]  /*2050*/  FFMA.FTZ R172, R198, R231, R172 ;  /* 0x000000e7c6ac7223 */ /* 0x000fe200000100ac */
[----:B------:R-:W-:-:S03]  /*2060*/  FADD.FTZ R173, R173, R220 ;  /* 0x000000dcadad7221 */ /* 0x000fc60000010000 */
[----:B------:R-:W-:Y:S01]  /*2070*/  FFMA.FTZ R172, R19, R220, R172 ;  /* 0x000000dc13ac7223 */ /* 0x000fe200000100ac */
[----:B------:R-:W-:-:S03]  /*2080*/  FADD.FTZ R187, R173, R174 ;  /* 0x000000aeadbb7221 */ /* 0x000fc60000010000 */
[----:B01----:R-:W-:-:S07]  /*2090*/  FFMA.FTZ R186, R250, R174, R172 ;  /* 0x000000aefaba7223 */ /* 0x003fce00000100ac */
.L_x_22076:
[----:B------:R-:W-:Y:S05]  /*20a0*/  BSYNC.RECONVERGENT B2 ;  /* 0x0000000000027941 */ /* 0x000fea0003800200 */
.L_x_22075:
[----:B------:R-:W-:Y:S04]  /*20b0*/  BSSY.RECONVERGENT B2, `(.L_x_22077) ;  /* 0x0000040000027945 */ /* 0x000fe80003800200 */
[----:B------:R-:W-:Y:S05]  /*20c0*/  @!P5 BRA `(.L_x_22078) ;  /* 0x0000000000f8d947 */ /* 0x000fea0003800000 */
[----:B------:R-:W0:Y:S01]  /*20d0*/  LDC.64 R172, c[0x0][0x3a8] ;  /* 0x0000ea00ffac7b82 */ /* 0x000e220000000a00 */
[----:B------:R-:W3:Y:S01]  /*20e0*/  LDL.S16 R219, [R1+0x122] ;  /* 0x0001220001db7983 */ /* 0x000ee20000100600 */
[----:B------:R-:W-:-:S03]  /*20f0*/  ISETP.NE.U32.AND P3, PT, RZ, UR10, PT ;  /* 0x0000000aff007c0c */ /* 0x000fc6000bf65070 */
[----:B------:R-:W4:Y:S03]  /*2100*/  LDL.LU R197, [R1+0x70] ;  /* 0x0000700001c57983 */ /* 0x000f260000300800 */
[----:B------:R-:W1:Y:S01]  /*2110*/  LDC.64 R176, c[0x0][0x428] ;  /* 0x00010a00ffb07b82 */ /* 0x000e620000000a00 */
[----:B0-----:R-:W-:Y:S01]  /*2120*/  IMAD.WIDE.U32 R172, R185, 0x10, R172 ;  /* 0x00000010b9ac7825 */ /* 0x001fe200078e00ac */
[----:B------:R-:W-:Y:S01]  /*2130*/  ISETP.NE.AND.EX P3, PT, RZ, UR11, PT, P3 ;  /* 0x0000000bff007c0c */ /* 0x000fe2000bf65330 */
[----:B------:R-:W2:Y:S04]  /*2140*/  LDL.LU R230, [R1+0x74] ;  /* 0x0000740001e67983 */ /* 0x000ea80000300800 */
[----:B------:R-:W3:Y:S01]  /*2150*/  LDG.E.128 R172, desc[UR6][R172.64] ;  /* 0x00000006acac7981 */ /* 0x000ee2000c1e1d00 */
[----:B-1----:R-:W-:-:S03]  /*2160*/  IMAD.WIDE.U32 R176, R188, 0x10, R176 ;  /* 0x00000010bcb07825 */ /* 0x002fc600078e00b0 */
[----:B------:R-:W2:Y:S04]  /*2170*/  LDL.S16 R249, [R1+0x11e] ;  /* 0x00011e0001f97983 */ /* 0x000ea80000100600 */
[----:B------:R-:W0:Y:S01]  /*2180*/  @P3 LDC.64 R240, c[0x0][0x438] ;  /* 0x00010e00fff03b82 */ /* 0x000e220000000a00 */
[----:B------:R-:W4:Y:S01]  /*2190*/  LDG.E.128 R176, desc[UR6][R176.64] ;  /* 0x00000006b0b07981 */ /* 0x000f22000c1e1d00 */
[----:B0-----:R-:W-:-:S05]  /*21a0*/  @P3 IMAD.WIDE.U32 R240, R185, 0x10, R240 ;  /* 0x00000010b9f03825 */ /* 0x001fca00078e00f0 */
[----:B------:R0:W5:Y:S02]  /*21b0*/  @P3 LDG.E.128 R24, desc[UR6][R240.64] ;  /* 0x00000006f0183981 */ /* 0x000164000c1e1d00 */
[----:B0-----:R-:W0:Y:S02]  /*21c0*/  LDC.64 R240, c[0x0][0x3b0] ;  /* 0x0000ec00fff07b82 */ /* 0x001e240000000a00 */
[----:B0-----:R-:W-:-:S05]  /*21d0*/  IMAD.WIDE.U32 R240, R18, 0x4, R240 ;  /* 0x0000000412f07825 */ /* 0x001fca00078e00f0 */
[----:B------:R0:W5:Y:S01]  /*21e0*/  LDG.E R7, desc[UR6][R240.64] ;  /* 0x00000006f0077981 */ /* 0x000162000c1e1900 */
[C---:B---3--:R-:W-:Y:S01]  /*21f0*/  FADD.FTZ R20, -R9.reuse, R172 ;  /* 0x000000ac09147221 */ /* 0x048fe20000010100 */
[----:B------:R-:W-:Y:S02]  /*2200*/  HADD2.F32 R172, -RZ, R219.H0_H0 ;  /* 0x200000dbffac7230 */ /* 0x000fe40000004100 */
[----:B------:R-:W3:Y:S01]  /*2210*/  LDL.LU R219, [R1+0x78] ;  /* 0x0000780001db7983 */ /* 0x000ee20000300800 */
[----:B------:R-:W-:Y:S01]  /*2220*/  FMUL.FTZ R208, R10, R20 ;  /* 0x000000140ad07220 */ /* 0x000fe20000410000 */
[----:B------:R-:W-:Y:S02]  /*2230*/  FADD.FTZ R20, -R9, R173 ;  /* 0x000000ad09147221 */ /* 0x000fe40000010100 */
[----:B------:R-:W3:Y:S04]  /*2240*/  LDL.S16 R241, [R1+0x11c] ;  /* 0x00011c0001f17983 */ /* 0x000ee80000100600 */
[----:B------:R-:W0:Y:S04]  /*2250*/  LDL.LU R240, [R1+0x7c] ;  /* 0x00007c0001f07983 */ /* 0x000e280000300800 */
[----:B------:R-:W3:Y:S01]  /*2260*/  LDL.S16 R173, [R1+0x120] ;  /* 0x0001200001ad7983 */ /* 0x000ee20000100600 */
[----:B----4-:R-:W-:-:S05]  /*2270*/  FFMA.FTZ R197, R176, R208, R197 ;  /* 0x000000d0b0c57223 */ /* 0x010fca00000100c5 */
[----:B------:R1:W-:Y:S01]  /*2280*/  STL [R1+0x70], R197 ;  /* 0x000070c501007387 */ /* 0x0003e20000100800 */
[----:B------:R-:W-:Y:S01]  /*2290*/  FMUL.FTZ R239, R176, R172 ;  /* 0x000000acb0ef7220 */ /* 0x000fe20000410000 */
[----:B-1----:R-:W-:Y:S01]  /*22a0*/  FMUL.FTZ R197, R10, R20 ;  /* 0x000000140ac57220 */ /* 0x002fe20000410000 */
[----:B------:R-:W-:-:S03]  /*22b0*/  FADD.FTZ R20, -R9, R174 ;  /* 0x000000ae09147221 */ /* 0x000fc60000010100 */
[----:B--2---:R-:W-:Y:S01]  /*22c0*/  FFMA.FTZ R230, R177, R197, R230 ;  /* 0x000000c5b1e67223 */ /* 0x004fe200000100e6 */
[----:B------:R-:W-:-:S04]  /*22d0*/  FMUL.FTZ R20, R10, R20 ;  /* 0x000000140a147220 */ /* 0x000fc80000410000 */
[----:B------:R1:W-:Y:S01]  /*22e0*/  STL [R1+0x74], R230 ;  /* 0x000074e601007387 */ /* 0x0003e20000100800 */
[----:B------:R-:W-:Y:S01]  /*22f0*/  FADD.FTZ R175, -R9, R175 ;  /* 0x000000af09af7221 */ /* 0x000fe20000010100 */
[----:B------:R-:W-:Y:S01]  /*2300*/  FFMA.FTZ R174, R208, R239, R186 ;  /* 0x000000efd0ae7223 */ /* 0x000fe200000100ba */
[----:B------:R-:W-:Y:S01]  /*2310*/  FADD.FTZ R124, R124, R176 ;  /* 0x000000b07c7c7221 */ /* 0x000fe20000010000 */
[----:B------:R-:W-:Y:S01]  /*2320*/  FADD.FTZ R125, R125, R177 ;  /* 0x000000b17d7d7221 */ /* 0x000fe20000010000 */
[----:B------:R-:W-:Y:S01]  /*2330*/  FADD.FTZ R126, R126, R178 ;  /* 0x000000b27e7e7221 */ /* 0x000fe20000010000 */
[----:B------:R-:W-:Y:S01]  /*2340*/  FADD.FTZ R127, R127, R179 ;  /* 0x000000b37f7f7221 */ /* 0x000fe20000010000 */
[----:B------:R-:W-:Y:S02]  /*2350*/  IADD3 R18, PT, PT, R18, 0x20, RZ ;  /* 0x0000002012127810 */ /* 0x000fe40007ffe0ff */
[----:B------:R-:W-:Y:S02]  /*2360*/  IADD3 R188, PT, PT, R188, 0x20, RZ ;  /* 0x00000020bcbc7810 */ /* 0x000fe40007ffe0ff */
[----:B------:R-:W-:Y:S01]  /*2370*/  IADD3 R185, PT, PT, R185, 0x20, RZ ;  /* 0x00000020b9b97810 */ /* 0x000fe20007ffe0ff */
[----:B---3--:R-:W-:Y:S01]  /*2380*/  FFMA.FTZ R219, R178, R20, R219 ;  /* 0x00000014b2db7223 */ /* 0x008fe200000100db */
[----:B------:R-:W-:-:S05]  /*2390*/  HADD2.F32 R172, -RZ, R173.H0_H0 ;  /* 0x200000adffac7230 */ /* 0x000fca0000004100 */
[----:B-1----:R-:W-:Y:S01]  /*23a0*/  FMUL.FTZ R230, R177, R172 ;  /* 0x000000acb1e67220 */ /* 0x002fe20000410000 */
[----:B------:R-:W-:Y:S01]  /*23b0*/  HADD2.F32 R172, -RZ, R249.H0_H0 ;  /* 0x200000f9ffac7230 */ /* 0x000fe20000004100 */
[----:B------:R1:W-:Y:S01]  /*23c0*/  STL [R1+0x78], R219 ;  /* 0x000078db01007387 */ /* 0x0003e20000100800 */
[----:B------:R-:W-:-:S04]  /*23d0*/  FMUL.FTZ R249, R10, R175 ;  /* 0x000000af0af97220 */ /* 0x000fc80000410000 */
[----:B0-----:R-:W-:Y:S01]  /*23e0*/  FFMA.FTZ R240, R179, R249, R240 ;  /* 0x000000f9b3f07223 */ /* 0x001fe200000100f0 */
[----:B-1----:R-:W-:Y:S01]  /*23f0*/  FMUL.FTZ R219, R178, R172 ;  /* 0x000000acb2db7220 */ /* 0x002fe20000410000 */
[----:B------:R-:W-:-:S03]  /*2400*/  HADD2.F32 R172, -RZ, R241.H0_H0 ;  /* 0x200000f1ffac7230 */ /* 0x000fc60000004100 */
[----:B------:R0:W-:Y:S02]  /*2410*/  STL [R1+0x7c], R240 ;  /* 0x00007cf001007387 */ /* 0x0001e40000100800 */
[----:B------:R-:W-:-:S05]  /*2420*/  FMUL.FTZ R175, R179, R172 ;  /* 0x000000acb3af7220 */ /* 0x000fca0000410000 */
[----:B------:R0:W-:Y:S01]  /*2430*/  STL [R1+0x1c], R175 ;  /* 0x00001caf01007387 */ /* 0x0001e20000100800 */
[----:B------:R-:W-:Y:S01]  /*2440*/  FADD.FTZ R173, R187, R239 ;  /* 0x000000efbbad7221 */ /* 0x000fe20000010000 */
[----:B------:R-:W-:-:S03]  /*2450*/  FFMA.FTZ R172, R197, R230, R174 ;  /* 0x000000e6c5ac7223 */ /* 0x000fc600000100ae */
[----:B------:R-:W-:Y:S01]  /*2460*/  FADD.FTZ R173, R173, R230 ;  /* 0x000000e6adad7221 */ /* 0x000fe20000010000 */
[----:B------:R-:W-:-:S03]  /*2470*/  FFMA.FTZ R172, R20, R219, R172 ;  /* 0x000000db14ac7223 */ /* 0x000fc600000100ac */
[----:B------:R-:W-:Y:S01]  /*2480*/  FADD.FTZ R173, R173, R219 ;  /* 0x000000dbadad7221 */ /* 0x000fe20000010000 */
[----:B------:R-:W-:-:S03]  /*2490*/  FFMA.FTZ R186, R249, R175, R172 ;  /* 0x000000aff9ba7223 */ /* 0x000fc600000100ac */
[----:B0-----:R-:W-:-:S07]  /*24a0*/  FADD.FTZ R187, R173, R175 ;  /* 0x000000afadbb7221 */ /* 0x001fce0000010000 */
.L_x_22078:
[----:B------:R-:W-:Y:S05]  /*24b0*/  BSYNC.RECONVERGENT B2 ;  /* 0x0000000000027941 */ /* 0x000fea0003800200 */
.L_x_22077:
        /* <DEDUP_REMOVED lines=64> */
.L_x_22080:
[----:B------:R-:W-:Y:S05]  /*28c0*/  BSYNC.RECONVERGENT B2 ;  /* 0x0000000000027941 */ /* 0x000fea0003800200 */
.L_x_22079:
        /* <DEDUP_REMOVED lines=64> */
.L_x_22082:
[----:B------:R-:W-:Y:S05]  /*2cd0*/  BSYNC.RECONVERGENT B2 ;  /* 0x0000000000027941 */ /* 0x000fea0003800200 */
.L_x_22081:
[----:B------:R-:W-:Y:S01]  /*2ce0*/  ISETP.GE.U32.AND P3, PT, R13, 0xa0, PT ;  /* 0x000000a00d00780c */ /* 0x000fe20003f66070 */
[----:B------:R-:W-:Y:S01]  /*2cf0*/  BSSY.RECONVERGENT B2, `(.L_x_22083) ;  /* 0x0000042000027945 */ /* 0x000fe20003800200 */
[----:B------:R-:W-:-:S11]  /*2d00*/  LOP3.LUT R4, R4, 0xfffffff7, RZ, 0xc0, !PT ;  /* 0xfffffff704047812 */ /* 0x000fd600078ec0ff */
[----:B------:R-:W-:Y:S01]  /*2d10*/  @P3 LOP3.LUT R4, R4, 0x8, RZ, 0xfc, !PT ;  /* 0x0000000804043812 */ /* 0x000fe200078efcff */
[----:B------:R-:W-:Y:S06]  /*2d20*/  @!P3 BRA `(.L_x_22084) ;  /* 0x0000000000f8b947 */ /* 0x000fec0003800000 */
[----:B------:R-:W-:Y:S01]  /*2d30*/  ISETP.NE.U32.AND P3, PT, RZ, UR10, PT ;  /* 0x0000000aff007c0c */ /* 0x000fe2000bf65070 */
[----:B------:R-:W3:Y:S01]  /*2d40*/  LDL.S16 R216, [R1+0x10a] ;  /* 0x00010a0001d87983 */ /* 0x000ee20000100600 */
[----:B------:R-:W0:Y:S02]  /*2d50*/  LDC.64 R176, c[0x0][0x428] ;  /* 0x00010a00ffb07b82 */ /* 0x000e240000000a00 */
[----:B------:R-:W-:Y:S01]  /*2d60*/  ISETP.NE.AND.EX P3, PT, RZ, UR11, PT, P3 ;  /* 0x0000000bff007c0c */ /* 0x000fe2000bf65330 */
[----:B------:R-:W4:Y:S04]  /*2d70*/  LDL.LU R194, [R1+0x40] ;  /* 0x0000400001c27983 */ /* 0x000f280000300800 */
[----:B------:R-:W2:Y:S01]  /*2d80*/  LDL.LU R227, [R1+0x44] ;  /* 0x0000440001e37983 */ /* 0x000ea20000300800 */
[----:B------:R-:W1:Y:S03]  /*2d90*/  LDC.64 R240, c[0x0][0x3b0] ;  /* 0x0000ec00fff07b82 */ /* 0x000e660000000a00 */
[----:B------:R-:W2:Y:S05]  /*2da0*/  LDL.S16 R246, [R1+0x106] ;  /* 0x0001060001f67983 */ /* 0x000eaa0000100600 */
[----:B------:R-:W0:Y:S02]  /*2db0*/  @P3 LDC.64 R172, c[0x0][0x438] ;  /* 0x00010e00ffac3b82 */ /* 0x000e240000000a00 */
[----:B0-----:R-:W-:-:S05]  /*2dc0*/  @P3 IMAD.WIDE.U32 R172, R185, 0x10, R172 ;  /* 0x00000010b9ac3825 */ /* 0x001fca00078e00ac */
[----:B------:R0:W5:Y:S01]  /*2dd0*/  @P3 LDG.E.128 R140, desc[UR6][R172.64] ;  /* 0x00000006ac8c3981 */ /* 0x000162000c1e1d00 */
[----:B------:R-:W-:-:S06]  /*2de0*/  IMAD.WIDE.U32 R176, R188, 0x10, R176 ;  /* 0x00000010bcb07825 */ /* 0x000fcc00078e00b0 */
[----:B------:R-:W4:Y:S01]  /*2df0*/  LDG.E.128 R176, desc[UR6][R176.64] ;  /* 0x00000006b0b07981 */ /* 0x000f22000c1e1d00 */
[----:B0-----:R-:W0:Y:S02]  /*2e00*/  LDC.64 R172, c[0x0][0x3a8] ;  /* 0x0000ea00ffac7b82 */ /* 0x001e240000000a00 */
[----:B0-----:R-:W-:-:S06]  /*2e10*/  IMAD.WIDE.U32 R172, R185, 0x10, R172 ;  /* 0x00000010b9ac7825 */ /* 0x001fcc00078e00ac */
[----:B------:R-:W3:Y:S01]  /*2e20*/  LDG.E.128 R172, desc[UR6][R172.64] ;  /* 0x00000006acac7981 */ /* 0x000ee2000c1e1d00 */
[----:B-1----:R-:W-:-:S05]  /*2e30*/  IMAD.WIDE.U32 R240, R18, 0x4, R240 ;  /* 0x0000000412f07825 */ /* 0x002fca00078e00f0 */
        /* <DEDUP_REMOVED lines=45> */
.L_x_22084:
[----:B------:R-:W-:Y:S05]  /*3110*/  BSYNC.RECONVERGENT B2 ;  /* 0x0000000000027941 */ /* 0x000fea0003800200 */
.L_x_22083:
        /* <DEDUP_REMOVED lines=10> */
[----:B------:R-:W2:Y:S01]  /*31c0*/  LDL.S16 R226, [R1+0x100] ;  /* 0x0001000001e27983 */ /* 0x000ea20000100600 */
[----:B------:R-:W1:Y:S03]  /*31d0*/  LDC.64 R240, c[0x0][0x3b0] ;  /* 0x0000ec00fff07b82 */ /* 0x000e660000000a00 */
[----:B------:R-:W2:Y:S04]  /*31e0*/  LDL.LU R180, [R1+0x34] ;  /* 0x0000340001b47983 */ /* 0x000ea80000300800 */
[----:B------:R-:W2:Y:S01]  /*31f0*/  LDL.S16 R245, [R1+0xfe] ;  /* 0x0000fe0001f57983 */ /* 0x000ea20000100600 */
        /* <DEDUP_REMOVED lines=19> */
[----:B------:R-:W-:Y:S01]  /*3330*/  FADD.FTZ R174, -R9, R174 ;  /* 0x000000ae09ae7221 */ /* 0x000fe20000010100 */
[----:B------:R-:W-:Y:S01]  /*3340*/  FMUL.FTZ R235, R176, R172 ;  /* 0x000000acb0eb7220 */ /* 0x000fe20000410000 */
[----:B-1----:R-:W-:-:S04]  /*3350*/  FMUL.FTZ R193, R10, R173 ;  /* 0x000000ad0ac17220 */ /* 0x002fc80000410000 */
[----:B--2---:R-:W-:Y:S01]  /*3360*/  FFMA.FTZ R180, R177, R193, R180 ;  /* 0x000000c1b1b47223 */ /* 0x004fe200000100b4 */
[----:B------:R-:W-:-:S04]  /*3370*/  HADD2.F32 R172, -RZ, R226.H0_H0 ;  /* 0x200000e2ffac7230 */ /* 0x000fc80000004100 */
[----:B------:R1:W-:Y:S01]  /*3380*/  STL [R1+0x34], R180 ;  /* 0x000034b401007387 */ /* 0x0003e20000100800 */
[----:B------:R-:W-:Y:S01]  /*3390*/  FMUL.FTZ R226, R177, R172 ;  /* 0x000000acb1e27220 */ /* 0x000fe20000410000 */
[----:B------:R-:W-:Y:S02]  /*33a0*/  HADD2.F32 R172, -RZ, R245.H0_H0 ;  /* 0x200000f5ffac7230 */ /* 0x000fe40000004100 */
[----:B------:R-:W-:Y:S01]  /*33b0*/  FADD.FTZ R175, -R9, R175 ;  /* 0x000000af09af7221 */ /* 0x000fe20000010100 */
[----:B-1----:R-:W-:-:S03]  /*33c0*/  FMUL.FTZ R180, R10, R174 ;  /* 0x000000ae0ab47220 */ /* 0x002fc60000410000 */
[----:B------:R-:W-:Y:S01]  /*33d0*/  FMUL.FTZ R245, R10, R175 ;  /* 0x000000af0af57220 */ /* 0x000fe20000410000 */
[----:B------:R-:W-:Y:S01]  /*33e0*/  FADD.FTZ R173, R187, R235 ;  /* 0x000000ebbbad7221 */ /* 0x000fe20000010000 */
[----:B------:R-:W-:-:S03]  /*33f0*/  FFMA.FTZ R174, R204, R235, R186 ;  /* 0x000000ebccae7223 */ /* 0x000fc600000100ba */
        /* <DEDUP_REMOVED lines=16> */
[----:B------:R-:W-:Y:S01]  /*3500*/  FFMA.FTZ R172, R193, R226, R174 ;  /* 0x000000e2c1ac7223 */ /* 0x000fe200000100ae */
[----:B------:R-:W-:-:S03]  /*3510*/  FADD.FTZ R173, R173, R215 ;  /* 0x000000d7adad7221 */ /* 0x000fc60000010000 */
[----:B------:R-:W-:Y:S01]  /*3520*/  FFMA.FTZ R172, R180, R215, R172 ;  /* 0x000000d7b4ac7223 */ /* 0x000fe200000100ac */
[----:B------:R-:W-:-:S03]  /*3530*/  FADD.FTZ R187, R173, R175 ;  /* 0x000000afadbb7221 */ /* 0x000fc60000010000 */
[----:B------:R-:W-:-:S07]  /*3540*/  FFMA.FTZ R186, R245, R175, R172 ;  /* 0x000000aff5ba7223 */ /* 0x000fce00000100ac */
.L_x_22086:
[----:B------:R-:W-:Y:S05]  /*3550*/  BSYNC.RECONVERGENT B2 ;  /* 0x0000000000027941 */ /* 0x000fea0003800200 */
.L_x_22085:
[----:B------:R-:W-:Y:S01]  /*3560*/  ISETP.GE.U32.AND P3, PT, R13, 0xe0, PT ;  /* 0x000000e00d00780c */ /* 0x000fe20003f66070 */
[----:B------:R-:W-:-:S12]  /*3570*/  BSSY.RECONVERGENT B2, `(.L_x_22087) ;  /* 0x0000038000027945 */ /* 0x000fd80003800200 */
[----:B------:R-:W-:Y:S05]  /*3580*/  @!P3 BRA `(.L_x_22088) ;  /* 0x0000000000d8b947 */ /* 0x000fea0003800000 */
[----:B------:R-:W-:Y:S01]  /*3590*/  ISETP.NE.U32.AND P4, PT, RZ, UR10, PT ;  /* 0x0000000aff007c0c */ /* 0x000fe2000bf85070 */
[----:B------:R-:W1:Y:S01]  /*35a0*/  LDC.64 R176, c[0x0][0x428] ;  /* 0x00010a00ffb07b82 */ /* 0x000e620000000a00 */
[----:B------:R-:W3:Y:S02]  /*35b0*/  LDL.S16 R181, [R1+0xfa] ;  /* 0x0000fa0001b57983 */ /* 0x000ee40000100600 */
[----:B------:R-:W-:Y:S02]  /*35c0*/  ISETP.NE.AND.EX P4, PT, RZ, UR11, PT, P4 ;  /* 0x0000000bff007c0c */ /* 0x000fe4000bf85340 */
[----:B------:R-:W4:Y:S03]  /*35d0*/  LDL.S16 R214, [R1+0xf8] ;  /* 0x0000f80001d67983 */ /* 0x000f260000100600 */
[----:B0-----:R-:W0:Y:S01]  /*35e0*/  LDC.64 R240, c[0x0][0x3b0] ;  /* 0x0000ec00fff07b82 */ /* 0x001e220000000a00 */
[----:B------:R-:W2:Y:S07]  /*35f0*/  LDL.S16 R244, [R1+0xf6] ;  /* 0x0000f60001f47983 */ /* 0x000eae0000100600 */
[----:B------:R-:W1:Y:S02]  /*3600*/  @P4 LDC.64 R172, c[0x0][0x438] ;  /* 0x00010e00ffac4b82 */ /* 0x000e640000000a00 */
[----:B-1----:R-:W-:-:S05]  /*3610*/  @P4 IMAD.WIDE.U32 R172, R185, 0x10, R172 ;  /* 0x00000010b9ac4825 */ /* 0x002fca00078e00ac */
[----:B------:R1:W5:Y:S01]  /*3620*/  @P4 LDG.E.128 R148, desc[UR6][R172.64] ;  /* 0x00000006ac944981 */ /* 0x000362000c1e1d00 */
[----:B------:R-:W-:-:S06]  /*3630*/  IMAD.WIDE.U32 R176, R188, 0x10, R176 ;  /* 0x00000010bcb07825 */ /* 0x000fcc00078e00b0 */
[----:B------:R-:W4:Y:S01]  /*3640*/  LDG.E.128 R176, desc[UR6][R176.64] ;  /* 0x00000006b0b07981 */ /* 0x000f22000c1e1d00 */
[----:B-1----:R-:W1:Y:S01]  /*3650*/  LDC.64 R172, c[0x0][0x3a8] ;  /* 0x0000ea00ffac7b82 */ /* 0x002e620000000a00 */
[----:B0-----:R-:W-:-:S05]  /*3660*/  IMAD.WIDE.U32 R240, R18, 0x4, R240 ;  /* 0x0000000412f07825 */ /* 0x001fca00078e00f0 */
[----:B------:R0:W5:Y:S04]  /*3670*/  LDG.E R0, desc[UR6][R240.64] ;  /* 0x00000006f0007981 */ /* 0x000168000c1e1900 */
[----:B------:R-:W2:Y:S01]  /*3680*/  LDL.S16 R240, [R1+0xf4] ;  /* 0x0000f40001f07983 */ /* 0x000ea20000100600 */
[----:B-1----:R-:W-:-:S06]  /*3690*/  IMAD.WIDE.U32 R172, R185, 0x10, R172 ;  /* 0x00000010b9ac7825 */ /* 0x002fcc00078e00ac */
[----:B------:R-:W3:Y:S01]  /*36a0*/  LDG.E.128 R172, desc[UR6][R172.64] ;  /* 0x00000006acac7981 */ /* 0x000ee2000c1e1d00 */
[----:B------:R-:W-:Y:S02]  /*36b0*/  IADD3 R18, PT, PT, R18, 0x20, RZ ;  /* 0x0000002012127810 */ /* 0x000fe40007ffe0ff */
[----:B------:R-:W-:Y:S02]  /*36c0*/  IADD3 R188, PT, PT, R188, 0x20, RZ ;  /* 0x00000020bcbc7810 */ /* 0x000fe40007ffe0ff */
[----:B------:R-:W-:Y:S01]  /*36d0*/  IADD3 R185, PT, PT, R185, 0x20, RZ ;  /* 0x00000020b9b97810 */ /* 0x000fe20007ffe0ff */
[----:B---3--:R-:W-:-:S04]  /*36e0*/  FADD.FTZ R172, -R9, R172 ;  /* 0x000000ac09ac7221 */ /* 0x008fc80000010100 */
[----:B------:R-:W-:Y:S01]  /*36f0*/  FMUL.FTZ R203, R10, R172 ;  /* 0x000000ac0acb7220 */ /* 0x000fe20000410000 */
[----:B------:R-:W-:-:S05]  /*3700*/  HADD2.F32 R172, -RZ, R181.H0_H0 ;  /* 0x200000b5ffac7230 */ /* 0x000fca0000004100 */
[----:B----4-:R-:W-:Y:S01]  /*3710*/  FMUL.FTZ R234, R176, R172 ;  /* 0x000000acb0ea7220 */ /* 0x010fe20000410000 */
[----:B------:R-:W-:-:S05]  /*3720*/  HADD2.F32 R172, -RZ, R214.H0_H0 ;  /* 0x200000d6ffac7230 */ /* 0x000fca0000004100 */
[----:B------:R-:W-:Y:S01]  /*3730*/  FMUL.FTZ R225, R177, R172 ;  /* 0x000000acb1e17220 */ /* 0x000fe20000410000 */
[----:B--2---:R-:W-:Y:S02]  /*3740*/  HADD2.F32 R172, -RZ, R244.H0_H0 ;  /* 0x200000f4ffac7230 */ /* 0x004fe40000004100 */
[----:B------:R-:W-:-:S03]  /*3750*/  FADD.FTZ R175, -R9, R175 ;  /* 0x000000af09af7221 */ /* 0x000fc60000010100 */
[----:B------:R-:W-:Y:S01]  /*3760*/  FMUL.FTZ R214, R178, R172 ;  /* 0x000000acb2d67220 */ /* 0x000fe20000410000 */
[----:B------:R-:W-:Y:S02]  /*3770*/  HADD2.F32 R172, -RZ, R240.H0_H0 ;  /* 0x200000f0ffac7230 */ /* 0x000fe40000004100 */
[----:B------:R-:W-:-:S03]  /*3780*/  FMUL.FTZ R244, R10, R175 ;  /* 0x000000af0af47220 */ /* 0x000fc60000410000 */
[----:B------:R-:W-:Y:S01]  /*3790*/  FMUL.FTZ R175, R179, R172 ;  /* 0x000000acb3af7220 */ /* 0x000fe20000410000 */
[C---:B------:R-:W-:Y:S01]  /*37a0*/  FADD.FTZ R173, -R9.reuse, R173 ;  /* 0x000000ad09ad7221 */ /* 0x040fe20000010100 */
[----:B------:R-:W-:-:S03]  /*37b0*/  FADD.FTZ R174, -R9, R174 ;  /* 0x000000ae09ae7221 */ /* 0x000fc60000010100 */
[----:B------:R0:W-:Y:S01]  /*37c0*/  STL [R1+0x8], R175 ;  /* 0x000008af01007387 */ /* 0x0001e20000100800 */
[C---:B------:R-:W-:Y:S01]  /*37d0*/  FMUL.FTZ R192, R10.reuse, R173 ;  /* 0x000000ad0ac07220 */ /* 0x040fe20000410000 */
        /* <DEDUP_REMOVED lines=17> */
.L_x_22088:
[----:B------:R-:W-:Y:S05]  /*38f0*/  BSYNC.RECONVERGENT B2 ;  /* 0x0000000000027941 */ /* 0x000fea0003800200 */
.L_x_22087:
        /* <DEDUP_REMOVED lines=57> */
.L_x_22090:
[----:B------:R-:W-:Y:S05]  /*3c90*/  BSYNC.RECONVERGENT B2 ;  /* 0x0000000000027941 */ /* 0x000fea0003800200 */
.L_x_22089:
        /* <DEDUP_REMOVED lines=38> */
[----:B------:R0:W-:Y:S01]  /*3f00*/  STL [R1], R175 ;  /* 0x000000af01007387 */ /* 0x0001e20000100800 */
        /* <DEDUP_REMOVED lines=18> */
.L_x_22092:
[----:B------:R-:W-:Y:S05]  /*4030*/  BSYNC.RECONVERGENT B2 ;  /* 0x0000000000027941 */ /* 0x000fea0003800200 */
.L_x_22091:
[----:B------:R-:W-:Y:S02]  /*4040*/  ISETP.GE.U32.AND P6, PT, R13, 0x140, PT ;  /* 0x000001400d00780c */ /* 0x000fe40003fc6070 */
[----:B------:R-:W-:-:S11]  /*4050*/  LOP3.LUT R4, R4, 0xffffffdf, RZ, 0xc0, !PT ;  /* 0xffffffdf04047812 */ /* 0x000fd600078ec0ff */
[----:B------:R-:W-:Y:S01]  /*4060*/  @P6 LOP3.LUT R4, R4, 0x20, RZ, 0xfc, !PT ;  /* 0x0000002004046812 */ /* 0x000fe200078efcff */
[----:B------:R-:W-:Y:S06]  /*4070*/  @!P6 BRA `(.L_x_22093) ;  /* 0x0000000c00f8e947 */ /* 0x000fec0003800000 */
[----:B------:R-:W-:Y:S01]  /*4080*/  ISETP.NE.U32.AND P6, PT, RZ, UR10, PT ;  /* 0x0000000aff007c0c */ /* 0x000fe2000bfc5070 */
[----:B------:R-:W1:Y:S01]  /*4090*/  LDC.64 R176, c[0x0][0x428] ;  /* 0x00010a00ffb07b82 */ /* 0x000e620000000a00 */
[----:B------:R-:W3:Y:S02]  /*40a0*/  LDL.S16 R211, [R1+0xe2] ;  /* 0x0000e20001d37983 */ /* 0x000ee40000100600 */
[----:B------:R-:W-:Y:S02]  /*40b0*/  ISETP.NE.AND.EX P6, PT, RZ, UR11, PT, P6 ;  /* 0x0000000bff007c0c */ /* 0x000fe4000bfc5360 */
[----:B------:R-:W4:Y:S03]  /*40c0*/  LDL.S16 R241, [R1+0xde] ;  /* 0x0000de0001f17983 */ /* 0x000f260000100600 */
[----:B------:R-:W2:Y:S01]  /*40d0*/  LDC.64 R178, c[0x0][0x3b0] ;  /* 0x0000ec00ffb27b82 */ /* 0x000ea20000000a00 */
[----:B------:R-:W4:Y:S04]  /*40e0*/  LDL.S16 R252, [R1+0xe0] ;  /* 0x0000e00001fc7983 */ /* 0x000f280000100600 */
[----:B0-----:R-:W4:Y:S03]  /*40f0*/  LDL.S16 R240, [R1+0xdc] ;  /* 0x0000dc0001f07983 */ /* 0x001f260000100600 */
[----:B------:R-:W0:Y:S02]  /*4100*/  @P6 LDC.64 R172, c[0x0][0x438] ;  /* 0x00010e00ffac6b82 */ /* 0x000e240000000a00 */
[----:B0-----:R-:W-:-:S05]  /*4110*/  @P6 IMAD.WIDE.U32 R172, R185, 0x10, R172 ;  /* 0x00000010b9ac6825 */ /* 0x001fca00078e00ac */
[----:B------:R0:W5:Y:S02]  /*4120*/  @P6 LDG.E.128 R160, desc[UR6][R172.64] ;  /* 0x00000006aca06981 */ /* 0x000164000c1e1d00 */
[----:B0-----:R-:W0:Y:S01]  /*4130*/  LDC.64 R172, c[0x0][0x3a8] ;  /* 0x0000ea00ffac7b82 */ /* 0x001e220000000a00 */
[----:B-1----:R-:W-:-:S04]  /*4140*/  IMAD.WIDE.U32 R176, R188, 0x10, R176 ;  /* 0x00000010bcb07825 */ /* 0x002fc800078e00b0 */
[----:B0-----:R-:W-:-:S06]  /*4150*/  IMAD.WIDE.U32 R172, R185, 0x10, R172 ;  /* 0x00000010b9ac7825 */ /* 0x001fcc00078e00ac */
[----:B------:R-:W3:Y:S01]  /*4160*/  LDG.E.128 R172, desc[UR6][R172.64] ;  /* 0x00000006acac7981 */ /* 0x000ee2000c1e1d00 */
[----:B--2---:R-:W-:-:S03]  /*4170*/  IMAD.WIDE.U32 R184, R18, 0x4, R178 ;  /* 0x0000000412b87825 */ /* 0x004fc600078e00b2 */
[----:B------:R-:W2:Y:S04]  /*4180*/  LDG.E.128 R176, desc[UR6][R176.64] ;  /* 0x00000006b0b07981 */ /* 0x000ea8000c1e1d00 */
[----:B------:R0:W5:Y:S01]  /*4190*/  LDG.E R17, desc[UR6][R184.64] ;  /* 0x00000006b8117981 */ /* 0x000162000c1e1900 */
[C---:B---3--:R-:W-:Y:S01]  /*41a0*/  FADD.FTZ R172, -R9.reuse, R172 ;  /* 0x000000ac09ac7221 */ /* 0x048fe20000010100 */
[C---:B------:R-:W-:Y:S01]  /*41b0*/  FADD.FTZ R173, -R9.reuse, R173 ;  /* 0x000000ad09ad7221 */ /* 0x040fe20000010100 */
[C---:B------:R-:W-:Y:S01]  /*41c0*/  FADD.FTZ R18, -R9.reuse, R174 ;  /* 0x000000ae09127221 */ /* 0x040fe20000010100 */
[----:B------:R-:W-:Y:S02]  /*41d0*/  FADD.FTZ R9, -R9, R175 ;  /* 0x000000af09097221 */ /* 0x000fe40000010100 */
[C---:B------:R-:W-:Y:S01]  /*41e0*/  FMUL.FTZ R199, R10.reuse, R173 ;  /* 0x000000ad0ac77220 */ /* 0x040fe20000410000 */
[C---:B------:R-:W-:Y:S01]  /*41f0*/  FMUL.FTZ R200, R10.reuse, R172 ;  /* 0x000000ac0ac87220 */ /* 0x040fe20000410000 */
[----:B------:R-:W-:Y:S01]  /*4200*/  FMUL.FTZ R173, R10, R9 ;  /* 0x000000090aad7220 */ /* 0x000fe20000410000 */
[----:B------:R-:W-:-:S02]  /*4210*/  HADD2.F32 R172, -RZ, R211.H0_H0 ;  /* 0x200000d3ffac7230 */ /* 0x000fc40000004100 */
[----:B0-----:R-:W-:Y:S01]  /*4220*/  FMUL.FTZ R184, R10, R18 ;  /* 0x000000120ab87220 */ /* 0x001fe20000410000 */
[----:B----4-:R-:W-:Y:S01]  /*4230*/  HADD2.F32 R18, -RZ, R241.H0_H0 ;  /* 0x200000f1ff127230 */ /* 0x010fe20000004100 */
[----:B------:R1:W-:Y:S01]  /*4240*/  STL [R1+0x24], R173 ;  /* 0x000024ad01007387 */ /* 0x0003e20000100800 */
[----:B--2---:R-:W-:Y:S01]  /*4250*/  FMUL.FTZ R222, R176, R172 ;  /* 0x000000acb0de7220 */ /* 0x004fe20000410000 */
[----:B------:R-:W-:Y:S02]  /*4260*/  HADD2.F32 R172, -RZ, R252.H0_H0 ;  /* 0x200000fcffac7230 */ /* 0x000fe40000004100 */
[----:B------:R-:W-:Y:S01]  /*4270*/  FMUL.FTZ R211, R178, R18 ;  /* 0x00000012b2d37220 */ /* 0x000fe20000410000 */
[----:B------:R-:W-:Y:S01]  /*4280*/  FADD.FTZ R9, R187, R222 ;  /* 0x000000debb097221 */ /* 0x000fe20000010000 */
[----:B------:R-:W-:Y:S01]  /*4290*/  FFMA.FTZ R18, R200, R222, R186 ;  /* 0x000000dec8127223 */ /* 0x000fe200000100ba */
[----:B------:R-:W-:Y:S01]  /*42a0*/  FMUL.FTZ R221, R177, R172 ;  /* 0x000000acb1dd7220 */ /* 0x000fe20000410000 */
[----:B------:R-:W-:-:S03]  /*42b0*/  HADD2.F32 R172, -RZ, R240.H0_H0 ;  /* 0x200000f0ffac7230 */ /* 0x000fc60000004100 */
        /* <DEDUP_REMOVED lines=16> */
.L_x_22074:
        /* <DEDUP_REMOVED lines=14> */
[----:B------:R-:W-:-:S04]  /*44a0*/  HFMA2 R9, -RZ, RZ, 0, 0 ;  /* 0x00000000ff097431 */ /* 0x000fc800000001ff */
[----:B------:R0:W-:Y:S01]  /*44b0*/  STL [R1+0x28], R172 ;  /* 0x000028ac01007387 */ /* 0x0001e20000100800 */
[----:B------:R-:W-:Y:S02]  /*44c0*/  @P1 LEA.HI.SX32 R9, R18, R209, 0x1e ;  /* 0x000000d112091211 */ /* 0x000fe400078ff2ff */
[----:B------:R-:W-:Y:S01]  /*44d0*/  MOV R18, R172 ;  /* 0x000000ac00127202 */ /* 0x000fe20000000f00 */
[----:B------:R-:W-:Y:S06]  /*44e0*/  BRA.U UP0, `(.L_x_22094) ;  /* 0x0000000500007547 */ /* 0x000fec000b800000 */
[C---:B------:R-:W-:Y:S02]  /*44f0*/  ISETP.GE.U32.AND P5, PT, R13.reuse, 0x20, PT ;  /* 0x000000200d00780c */ /* 0x040fe40003fa6070 */
[C---:B------:R-:W-:Y:S02]  /*4500*/  ISETP.GE.U32.AND P4, PT, R13.reuse, 0x40, PT ;  /* 0x000000400d00780c */ /* 0x040fe40003f86070 */
[----:B------:R-:W-:Y:S02]  /*4510*/  ISETP.GE.U32.AND P2, PT, R13, 0x60, PT ;  /* 0x000000600d00780c */ /* 0x000fe40003f46070 */
[----:B------:R-:W-:-:S07]  /*4520*/  LOP3.LUT R4, R4, 0xfffffffe, RZ, 0xc0, !PT ;  /* 0xfffffffe04047812 */ /* 0x000fce00078ec0ff */
[----:B0-----:R-:W0:Y:S01]  /*4530*/  @P5 LDC.64 R172, c[0x0][0x3b0] ;  /* 0x0000ec00ffac5b82 */ /* 0x001e220000000a00 */
[----:B------:R-:W-:Y:S02]  /*4540*/  ISETP.GE.U32.AND P3, PT, R13, 0x80, PT ;  /* 0x000000800d00780c */ /* 0x000fe40003f66070 */
[----:B------:R-:W-:-:S04]  /*4550*/  @P5 LOP3.LUT R4, R4, 0x1, RZ, 0xfc, !PT ;  /* 0x0000000104045812 */ /* 0x000fc800078efcff */
[----:B------:R-:W-:Y:S01]  /*4560*/  LOP3.LUT R4, R4, 0xfffffffd, RZ, 0xc0, !PT ;  /* 0xfffffffd04047812 */ /* 0x000fe200078ec0ff */
[----:B------:R-:W1:Y:S03]  /*4570*/  @P4 LDC.64 R174, c[0x0][0x3b0] ;  /* 0x0000ec00ffae4b82 */ /* 0x000e660000000a00 */
[----:B------:R-:W-:Y:S01]  /*4580*/  @P4 LOP3.LUT R4, R4, 0x2, RZ, 0xfc, !PT ;  /* 0x0000000204044812 */ /* 0x000fe200078efcff */
[----:B0-----:R-:W-:-:S05]  /*4590*/  @P5 IMAD.WIDE.U32 R172, R9, 0x4, R172 ;  /* 0x0000000409ac5825 */ /* 0x001fca00078e00ac */
[----:B------:R0:W5:Y:S01]  /*45a0*/  @P5 LDG.E R8, desc[UR6][R172.64] ;  /* 0x00000006ac085981 */ /* 0x000162000c1e1900 */
[----:B------:R-:W-:Y:S01]  /*45b0*/  @P5 IADD3 R9, PT, PT, R9, 0x20, RZ ;  /* 0x0000002009095810 */ /* 0x000fe20007ffe0ff */
[----:B0-----:R-:W0:Y:S01]  /*45c0*/  @P2 LDC.64 R172, c[0x0][0x3b0] ;  /* 0x0000ec00ffac2b82 */ /* 0x001e220000000a00 */
[----:B------:R-:W-:-:S03]  /*45d0*/  ISETP.GE.U32.AND P5, PT, R13, 0xa0, PT ;  /* 0x000000a00d00780c */ /* 0x000fc60003fa6070 */
[C---:B-1----:R-:W-:Y:S01]  /*45e0*/  @P4 IMAD.WIDE.U32 R174, R9.reuse, 0x4, R174 ;  /* 0x0000000409ae4825 */ /* 0x042fe200078e00ae */
[----:B------:R-:W-:-:S04]  /*45f0*/  @P4 IADD3 R9, PT, PT, R9, 0x20, RZ ;  /* 0x0000002009094810 */ /* 0x000fc80007ffe0ff */
[----:B------:R1:W5:Y:S01]  /*4600*/  @P4 LDG.E R7, desc[UR6][R174.64] ;  /* 0x00000006ae074981 */ /* 0x000362000c1e1900 */
[----:B------:R-:W-:Y:S01]  /*4610*/  LOP3.LUT R4, R4, 0xfffffffb, RZ, 0xc0, !PT ;  /* 0xfffffffb04047812 */ /* 0x000fe200078ec0ff */
[----:B-1----:R-:W1:Y:S01]  /*4620*/  @P3 LDC.64 R174, c[0x0][0x3b0] ;  /* 0x0000ec00ffae3b82 */ /* 0x002e620000000a00 */
[----:B0-----:R-:W-:Y:S01]  /*4630*/  @P2 IMAD.WIDE.U32 R172, R9, 0x4, R172 ;  /* 0x0000000409ac2825 */ /* 0x001fe200078e00ac */
[----:B------:R-:W-:Y:S02]  /*4640*/  ISETP.GE.U32.AND P4, PT, R13, 0xc0, PT ;  /* 0x000000c00d00780c */ /* 0x000fe40003f86070 */
[----:B------:R-:W-:Y:S02]  /*4650*/  @P3 LOP3.LUT R4, R4, 0x4, RZ, 0xfc, !PT ;  /* 0x0000000404043812 */ /* 0x000fe400078efcff */
[----:B------:R0:W5:Y:S01]  /*4660*/  @P2 LDG.E R6, desc[UR6][R172.64] ;  /* 0x00000006ac062981 */ /* 0x000162000c1e1900 */
[----:B------:R-:W-:Y:S02]  /*4670*/  @P2 IADD3 R9, PT, PT, R9, 0x20, RZ ;  /* 0x0000002009092810 */ /* 0x000fe40007ffe0ff */
[----:B------:R-:W-:-:S04]  /*4680*/  LOP3.LUT R4, R4, 0xfffffff7, RZ, 0xc0, !PT ;  /* 0xfffffff704047812 */ /* 0x000fc800078ec0ff */
[----:B------:R-:W-:Y:S01]  /*4690*/  @P5 LOP3.LUT R4, R4, 0x8, RZ, 0xfc, !PT ;  /* 0x0000000804045812 */ /* 0x000fe200078efcff */
[----:B0-----:R-:W0:Y:S01]  /*46a0*/  @P5 LDC.64 R172, c[0x0][0x3b0] ;  /* 0x0000ec00ffac5b82 */ /* 0x001e220000000a00 */
[C---:B-1----:R-:W-:Y:S01]  /*46b0*/  @P3 IMAD.WIDE.U32 R174, R9.reuse, 0x4, R174 ;  /* 0x0000000409ae3825 */ /* 0x042fe200078e00ae */
[----:B------:R-:W-:-:S04]  /*46c0*/  @P3 IADD3 R9, PT, PT, R9, 0x20, RZ ;  /* 0x0000002009093810 */ /* 0x000fc80007ffe0ff */
[----:B------:R1:W5:Y:S01]  /*46d0*/  @P3 LDG.E R5, desc[UR6][R174.64] ;  /* 0x00000006ae053981 */ /* 0x000362000c1e1900 */
[----:B------:R-:W-:-:S13]  /*46e0*/  ISETP.GE.U32.AND P3, PT, R13, 0xe0, PT ;  /* 0x000000e00d00780c */ /* 0x000fda0003f66070 */
[----:B-1----:R-:W1:Y:S01]  /*46f0*/  @P3 LDC.64 R174, c[0x0][0x3b0] ;  /* 0x0000ec00ffae3b82 */ /* 0x002e620000000a00 */
[----:B0-----:R-:W-:-:S05]  /*4700*/  @P5 IMAD.WIDE.U32 R172, R9, 0x4, R172 ;  /* 0x0000000409ac5825 */ /* 0x001fca00078e00ac */
[----:B------:R0:W5:Y:S02]  /*4710*/  @P5 LDG.E R3, desc[UR6][R172.64] ;  /* 0x00000006ac035981 */ /* 0x000164000c1e1900 */
[----:B0-----:R-:W0:Y:S01]  /*4720*/  @P4 LDC.64 R172, c[0x0][0x3b0] ;  /* 0x0000ec00ffac4b82 */ /* 0x001e220000000a00 */
[----:B------:R-:W-:Y:S02]  /*4730*/  @P5 IADD3 R9, PT, PT, R9, 0x20, RZ ;  /* 0x0000002009095810 */ /* 0x000fe40007ffe0ff */
[----:B------:R-:W-:-:S04]  /*4740*/  LOP3.LUT R4, R4, 0xffffffef, RZ, 0xc0, !PT ;  /* 0xffffffef04047812 */ /* 0x000fc800078ec0ff */
[----:B------:R-:W-:Y:S02]  /*4750*/  @P4 LOP3.LUT R4, R4, 0x10, RZ, 0xfc, !PT ;  /* 0x0000001004044812 */ /* 0x000fe400078efcff */
[----:B------:R-:W-:Y:S01]  /*4760*/  ISETP.GE.U32.AND P5, PT, R13, 0x120, PT ;  /* 0x000001200d00780c */ /* 0x000fe20003fa6070 */
[C---:B0-----:R-:W-:Y:S01]  /*4770*/  @P4 IMAD.WIDE.U32 R172, R9.reuse, 0x4, R172 ;  /* 0x0000000409ac4825 */ /* 0x041fe200078e00ac */
[----:B------:R-:W-:-:S04]  /*4780*/  @P4 IADD3 R9, PT, PT, R9, 0x20, RZ ;  /* 0x0000002009094810 */ /* 0x000fc80007ffe0ff */
[----:B------:R1:W5:Y:S01]  /*4790*/  @P4 LDG.E R2, desc[UR6][R172.64] ;  /* 0x00000006ac024981 */ /* 0x000362000c1e1900 */
[----:B------:R-:W-:Y:S01]  /*47a0*/  ISETP.GE.U32.AND P4, PT, R13, 0x100, PT ;  /* 0x000001000d00780c */ /* 0x000fe20003f86070 */
[----:B-1----:R-:W-:-:S05]  /*47b0*/  @P3 IMAD.WIDE.U32 R172, R9, 0x4, R174 ;  /* 0x0000000409ac3825 */ /* 0x002fca00078e00ae */
[----:B------:R-:W0:Y:S01]  /*47c0*/  @P5 LDC.64 R174, c[0x0][0x3b0] ;  /* 0x0000ec00ffae5b82 */ /* 0x000e220000000a00 */
[----:B------:R1:W5:Y:S07]  /*47d0*/  @P3 LDG.E R0, desc[UR6][R172.64] ;  /* 0x00000006ac003981 */ /* 0x00036e000c1e1900 */
[----:B-1----:R-:W1:Y:S01]  /*47e0*/  @P4 LDC.64 R172, c[0x0][0x3b0] ;  /* 0x0000ec00ffac4b82 */ /* 0x002e620000000a00 */
[----:B------:R-:W-:-:S05]  /*47f0*/  @P3 IADD3 R9, PT, PT, R9, 0x20, RZ ;  /* 0x0000002009093810 */ /* 0x000fca0007ffe0ff */
[C---:B-1----:R-:W-:Y:S01]  /*4800*/  @P4 IMAD.WIDE.U32 R172, R9.reuse, 0x4, R172 ;  /* 0x0000000409ac4825 */ /* 0x042fe200078e00ac */
[----:B------:R-:W-:-:S04]  /*4810*/  @P4 IADD3 R9, PT, PT, R9, 0x20, RZ ;  /* 0x0000002009094810 */ /* 0x000fc80007ffe0ff */
[----:B------:R0:W5:Y:S02]  /*4820*/  @P4 LDG.E R15, desc[UR6][R172.64] ;  /* 0x00000006ac0f4981 */ /* 0x000164000c1e1900 */
        /* <DEDUP_REMOVED lines=12> */
.L_x_22094:
[C---:B------:R-:W-:Y:S02]  /*48f0*/  ISETP.GE.U32.AND P5, PT, R13.reuse, 0x20, PT ;  /* 0x000000200d00780c */ /* 0x040fe40003fa6070 */
[C---:B------:R-:W-:Y:S02]  /*4900*/  ISETP.GE.U32.AND P4, PT, R13.reuse, 0x40, PT ;  /* 0x000000400d00780c */ /* 0x040fe40003f86070 */
[C---:B------:R-:W-:Y:S02]  /*4910*/  ISETP.GE.U32.AND P2, PT, R13.reuse, 0x60, PT ;  /* 0x000000600d00780c */ /* 0x040fe40003f46070 */
[----:B------:R-:W-:Y:S02]  /*4920*/  LOP3.LUT R4, R4, 0xffffff7f, RZ, 0xc0, !PT ;  /* 0xffffff7f04047812 */ /* 0x000fe400078ec0ff */
[----:B------:R-:W-:Y:S02]  /*4930*/  ISETP.GE.U32.AND P3, PT, R13, 0x80, PT ;  /* 0x000000800d00780c */ /* 0x000fe40003f66070 */
[----:B------:R-:W-:-:S03]  /*4940*/  @P1 LOP3.LUT R4, R4, 0x80, RZ, 0xfc, !PT ;  /* 0x0000008004041812 */ /* 0x000fc600078efcff */
[----:B0-----:R-:W0:Y:S08]  /*4950*/  @P5 LDC.64 R172, c[0x0][0x3b0] ;  /* 0x0000ec00ffac5b82 */ /* 0x001e300000000a00 */
[----:B------:R-:W1:Y:S01]  /*4960*/  @P4 LDC.64 R174, c[0x0][0x3b0] ;  /* 0x0000ec00ffae4b82 */ /* 0x000e620000000a00 */
[----:B------:R-:W-:Y:S02]  /*4970*/  ISETP.GE.U32.AND P1, PT, R13, 0xa0, PT ;  /* 0x000000a00d00780c */ /* 0x000fe40003f26070 */
[----:B------:R-:W-:-:S04]  /*4980*/  LOP3.LUT R4, R4, 0xffffffbf, RZ, 0xc0, !PT ;  /* 0xffffffbf04047812 */ /* 0x000fc800078ec0ff */
[----:B------:R-:W-:-:S04]  /*4990*/  @P0 LOP3.LUT R4, R4, 0x40, RZ, 0xfc, !PT ;  /* 0x0000004004040812 */ /* 0x000fc800078efcff */
[----:B------:R-:W-:-:S04]  /*49a0*/  LOP3.LUT R4, R4, 0xfffffffe, RZ, 0xc0, !PT ;  /* 0xfffffffe04047812 */ /* 0x000fc800078ec0ff */
[----:B------:R-:W-:Y:S01]  /*49b0*/  @P5 LOP3.LUT R4, R4, 0x1, RZ, 0xfc, !PT ;  /* 0x0000000104045812 */ /* 0x000fe200078efcff */
[----:B0-----:R-:W-:-:S03]  /*49c0*/  @P5 IMAD.WIDE.U32 R172, R9, 0x4, R172 ;  /* 0x0000000409ac5825 */ /* 0x001fc600078e00ac */
[----:B------:R-:W-:Y:S02]  /*49d0*/  LOP3.LUT R4, R4, 0xfffffffd, RZ, 0xc0, !PT ;  /* 0xfffffffd04047812 */ /* 0x000fe400078ec0ff */
[----:B------:R0:W5:Y:S01]  /*49e0*/  @P5 LDG.E R8, desc[UR6][R172.64] ;  /* 0x00000006ac085981 */ /* 0x000162000c1e1900 */
[----:B------:R-:W-:Y:S02]  /*49f0*/  @P5 IADD3 R9, PT, PT, R9, 0x20, RZ ;  /* 0x0000002009095810 */ /* 0x000fe40007ffe0ff */
[----:B------:R-:W-:Y:S01]  /*4a00*/  @P4 LOP3.LUT R4, R4, 0x2, RZ, 0xfc, !PT ;  /* 0x0000000204044812 */ /* 0x000fe200078efcff */
[----:B0-----:R-:W0:Y:S02]  /*4a10*/  @P2 LDC.64 R172, c[0x0][0x3b0] ;  /* 0x0000ec00ffac2b82 */ /* 0x001e240000000a00 */
[C---:B-1----:R-:W-:Y:S01]  /*4a20*/  @P4 IMAD.WIDE.U32 R174, R9.reuse, 0x4, R174 ;  /* 0x0000000409ae4825 */ /* 0x042fe200078e00ae */
[----:B------:R-:W-:-:S04]  /*4a30*/  @P4 IADD3 R9, PT, PT, R9, 0x20, RZ ;  /* 0x0000002009094810 */ /* 0x000fc80007ffe0ff */
[----:B------:R1:W5:Y:S02]  /*4a40*/  @P4 LDG.E R7, desc[UR6][R174.64] ;  /* 0x00000006ae074981 */ /* 0x000364000c1e1900 */
[----:B-1----:R-:W1:Y:S01]  /*4a50*/  @P3 LDC.64 R174, c[0x0][0x3b0] ;  /* 0x0000ec00ffae3b82 */ /* 0x002e620000000a00 */
[----:B0-----:R-:W-:-:S05]  /*4a60*/  @P2 IMAD.WIDE.U32 R172, R9, 0x4, R172 ;  /* 0x0000000409ac2825 */ /* 0x001fca00078e00ac */
[----:B------:R0:W5:Y:S02]  /*4a70*/  @P2 LDG.E R6, desc[UR6][R172.64] ;  /* 0x00000006ac062981 */ /* 0x000164000c1e1900 */
[----:B0-----:R-:W0:Y:S01]  /*4a80*/  @P1 LDC.64 R172, c[0x0][0x3b0] ;  /* 0x0000ec00ffac1b82 */ /* 0x001e220000000a00 */
[----:B------:R-:W-:Y:S02]  /*4a90*/  @P2 IADD3 R9, PT, PT, R9, 0x20, RZ ;  /* 0x0000002009092810 */ /* 0x000fe40007ffe0ff */
[----:B------:R-:W-:Y:S02]  /*4aa0*/  ISETP.GE.U32.AND P0, PT, R13, 0xc0, PT ;  /* 0x000000c00d00780c */ /* 0x000fe40003f06070 */
[----:B------:R-:W-:Y:S01]  /*4ab0*/  LOP3.LUT R4, R4, 0xfffffffb, RZ, 0xc0, !PT ;  /* 0xfffffffb04047812 */ /* 0x000fe200078ec0ff */
[C---:B-1----:R-:W-:Y:S01]  /*4ac0*/  @P3 IMAD.WIDE.U32 R174, R9.reuse, 0x4, R174 ;  /* 0x0000000409ae3825 */ /* 0x042fe200078e00ae */
[----:B------:R-:W-:Y:S02]  /*4ad0*/  @P3 IADD3 R9, PT, PT, R9, 0x20, RZ ;  /* 0x0000002009093810 */ /* 0x000fe40007ffe0ff */
[----:B------:R-:W-:-:S02]  /*4ae0*/  @P3 LOP3.LUT R4, R4, 0x4, RZ, 0xfc, !PT ;  /* 0x0000000404043812 */ /* 0x000fc400078efcff */
[----:B------:R1:W5:Y:S01]  /*4af0*/  @P3 LDG.E R5, desc[UR6][R174.64] ;  /* 0x00000006ae053981 */ /* 0x000362000c1e1900 */
[----:B------:R-:W-:Y:S02]  /*4b00*/  ISETP.GE.U32.AND P3, PT, R13, 0xe0, PT ;  /* 0x000000e00d00780c */ /* 0x000fe40003f66070 */
[----:B------:R-:W-:Y:S01]  /*4b10*/  LOP3.LUT R4, R4, 0xfffffff7, RZ, 0xc0, !PT ;  /* 0xfffffff704047812 */ /* 0x000fe200078ec0ff */
[----:B0-----:R-:W-:-:S03]  /*4b20*/  @P1 IMAD.WIDE.U32 R172, R9, 0x4, R172 ;  /* 0x0000000409ac1825 */ /* 0x001fc600078e00ac */
[----:B------:R-:W-:-:S07]  /*4b30*/  @P1 LOP3.LUT R4, R4, 0x8, RZ, 0xfc, !PT ;  /* 0x0000000804041812 */ /* 0x000fce00078efcff */
[----:B-1----:R-:W0:Y:S01]  /*4b40*/  @P3 LDC.64 R174, c[0x0][0x3b0] ;  /* 0x0000ec00ffae3b82 */ /* 0x002e220000000a00 */
[----:B------:R1:W5:Y:S01]  /*4b50*/  @P1 LDG.E R3, desc[UR6][R172.64] ;  /* 0x00000006ac031981 */ /* 0x000362000c1e1900 */
[----:B------:R-:W-:-:S06]  /*4b60*/  LOP3.LUT R4, R4, 0xffffffef, RZ, 0xc0, !PT ;  /* 0xffffffef04047812 */ /* 0x000fcc00078ec0ff */
[----:B-1----:R-:W1:Y:S01]  /*4b70*/  @P0 LDC.64 R172, c[0x0][0x3b0] ;  /* 0x0000ec00ffac0b82 */ /* 0x002e620000000a00 */
[----:B------:R-:W-:-:S04]  /*4b80*/  @P0 LOP3.LUT R4, R4, 0x10, RZ, 0xfc, !PT ;  /* 0x0000001004040812 */ /* 0x000fc800078efcff */
[----:B------:R-:W-:Y:S02]  /*4b90*/  LOP3.LUT R4, R4, 0xfffffdff, RZ, 0xc0, !PT ;  /* 0xfffffdff04047812 */ /* 0x000fe400078ec0ff */
[----:B------:R-:W-:Y:S02]  /*4ba0*/  ISETP.GE.U32.AND P4, PT, R13, 0x100, PT ;  /* 0x000001000d00780c */ /* 0x000fe40003f86070 */
[----:B------:R-:W-:Y:S02]  /*4bb0*/  @P1 LOP3.LUT R4, R4, 0x200, RZ, 0xfc, !PT ;  /* 0x0000020004041812 */ /* 0x000fe400078efcff */
[----:B------:R-:W-:Y:S02]  /*4bc0*/  @P1 IADD3 R9, PT, PT, R9, 0x20, RZ ;  /* 0x0000002009091810 */ /* 0x000fe40007ffe0ff */
[C---:B------:R-:W-:Y:S02]  /*4bd0*/  LOP3.LUT P1, RZ, R4.reuse, 0x2, RZ, 0xc0, !PT ;  /* 0x0000000204ff7812 */ /* 0x040fe4000782c0ff */
[----:B------:R-:W-:-:S02]  /*4be0*/  LOP3.LUT R4, R4, 0xfffffeff, RZ, 0xc0, !PT ;  /* 0xfffffeff04047812 */ /* 0x000fc400078ec0ff */
[----:B------:R-:W-:Y:S02]  /*4bf0*/  ISETP.GE.U32.AND P5, PT, R13, 0x120, PT ;  /* 0x000001200d00780c */ /* 0x000fe40003fa6070 */
[----:B------:R-:W-:Y:S01]  /*4c00*/  @P0 LOP3.LUT R4, R4, 0x100, RZ, 0xfc, !PT ;  /* 0x0000010004040812 */ /* 0x000fe200078efcff */
[C---:B-1----:R-:W-:Y:S01]  /*4c10*/  @P0 IMAD.WIDE.U32 R172, R9.reuse, 0x4, R172 ;  /* 0x0000000409ac0825 */ /* 0x042fe200078e00ac */
[----:B------:R-:W-:Y:S02]  /*4c20*/  @P0 IADD3 R9, PT, PT, R9, 0x20, RZ ;  /* 0x0000002009090810 */ /* 0x000fe40007ffe0ff */
[----:B------:R-:W-:Y:S02]  /*4c30*/  ISETP.GE.U32.AND P6, PT, R13, 0x140, PT ;  /* 0x000001400d00780c */ /* 0x000fe40003fc6070 */
[----:B------:R0:W5:Y:S01]  /*4c40*/  @P0 LDG.E R2, desc[UR6][R172.64] ;  /* 0x00000006ac020981 */ /* 0x000162000c1e1900 */
[----:B------:R-:W-:Y:S01]  /*4c50*/  LOP3.LUT P0, RZ, R4, 0x4, RZ, 0xc0, !PT ;  /* 0x0000000404ff7812 */ /* 0x000fe2000780c0ff */
[----:B0-----:R-:W-:-:S09]  /*4c60*/  @P3 IMAD.WIDE.U32 R172, R9, 0x4, R174 ;  /* 0x0000000409ac3825 */ /* 0x001fd200078e00ae */
[----:B------:R-:W0:Y:S01]  /*4c70*/  @P6 LDC.64 R176, c[0x0][0x3b0] ;  /* 0x0000ec00ffb06b82 */ /* 0x000e220000000a00 */
[----:B------:R-:W-:Y:S01]  /*4c80*/  LOP3.LUT R4, R4, 0xfffffbff, RZ, 0xc0, !PT ;  /* 0xfffffbff04047812 */ /* 0x000fe200078ec0ff */
[----:B------:R1:W5:Y:S06]  /*4c90*/  @P3 LDG.E R0, desc[UR6][R172.64] ;  /* 0x00000006ac003981 */ /* 0x00036c000c1e1900 */
[----:B------:R-:W3:Y:S01]  /*4ca0*/  @P4 LDC.64 R174, c[0x0][0x3b0] ;  /* 0x0000ec00ffae4b82 */ /* 0x000ee20000000a00 */
[----:B------:R-:W-:-:S07]  /*4cb0*/  @P0 LOP3.LUT R4, R4, 0x400, RZ, 0xfc, !PT ;  /* 0x0000040004040812 */ /* 0x000fce00078efcff */
[----:B-1----:R-:W1:Y:S01]  /*4cc0*/  @P5 LDC.64 R172, c[0x0][0x3b0] ;  /* 0x0000ec00ffac5b82 */ /* 0x002e620000000a00 */
[----:B------:R-:W-:Y:S02]  /*4cd0*/  LOP3.LUT P0, RZ, R4, 0x1, RZ, 0xc0, !PT ;  /* 0x0000000104ff7812 */ /* 0x000fe4000780c0ff */
[----:B------:R-:W-:-:S11]  /*4ce0*/  @P3 IADD3 R9, PT, PT, R9, 0x20, RZ ;  /* 0x0000002009093810 */ /* 0x000fd60007ffe0ff */
[----:B------:R-:W4:Y:S01]  /*4cf0*/  @P0 LDC.64 R186, c[0x0][0x438] ;  /* 0x00010e00ffba0b82 */ /* 0x000f220000000a00 */
[C---:B---3--:R-:W-:Y:S01]  /*4d00*/  @P4 IMAD.WIDE.U32 R178, R9.reuse, 0x4, R174 ;  /* 0x0000000409b24825 */ /* 0x048fe200078e00ae */
[----:B------:R-:W-:Y:S02]  /*4d10*/  @P4 IADD3 R9, PT, PT, R9, 0x20, RZ ;  /* 0x0000002009094810 */ /* 0x000fe40007ffe0ff */
[----:B------:R-:W-:Y:S02]  /*4d20*/  LOP3.LUT R4, R4, 0xffffffdf, RZ, 0xc0, !PT ;  /* 0xffffffdf04047812 */ /* 0x000fe400078ec0ff */
[----:B------:R-:W5:Y:S01]  /*4d30*/  @P4 LDG.E R15, desc[UR6][R178.64] ;  /* 0x00000006b20f4981 */ /* 0x000f62000c1e1900 */
[C---:B-1----:R-:W-:Y:S01]  /*4d40*/  @P5 IMAD.WIDE.U32 R174, R9.reuse, 0x4, R172 ;  /* 0x0000000409ae5825 */ /* 0x042fe200078e00ac */
[----:B------:R-:W-:-:S04]  /*4d50*/  @P5 IADD3 R9, PT, PT, R9, 0x20, RZ ;  /* 0x0000002009095810 */ /* 0x000fc80007ffe0ff */
[----:B------:R-:W5:Y:S01]  /*4d60*/  @P5 LDG.E R16, desc[UR6][R174.64] ;  /* 0x00000006ae105981 */ /* 0x000f62000c1e1900 */
[----:B0-----:R-:W-:-:S05]  /*4d70*/  @P6 IMAD.WIDE.U32 R172, R9, 0x4, R176 ;  /* 0x0000000409ac6825 */ /* 0x001fca00078e00b0 */
[----:B------:R0:W5:Y:S02]  /*4d80*/  @P6 LDG.E R17, desc[UR6][R172.64] ;  /* 0x00000006ac116981 */ /* 0x000164000c1e1900 */
[----:B0-----:R-:W0:Y:S01]  /*4d90*/  @P1 LDC.64 R172, c[0x0][0x438] ;  /* 0x00010e00ffac1b82 */ /* 0x001e220000000a00 */
[----:B----4-:R-:W-:Y:S01]  /*4da0*/  @P0 IMAD.WIDE.U32 R174, R18, 0x10, R186 ;  /* 0x0000001012ae0825 */ /* 0x010fe200078e00ba */
[----:B------:R-:W-:Y:S02]  /*4db0*/  @P6 LOP3.LUT R4, R4, 0x20, RZ, 0xfc, !PT ;  /* 0x0000002004046812 */ /* 0x000fe400078efcff */
[----:B------:R-:W-:Y:S02]  /*4dc0*/  @P0 IADD3 R18, PT, PT, R18, 0x20, RZ ;  /* 0x0000002012120810 */ /* 0x000fe40007ffe0ff */
[----:B------:R1:W5:Y:S01]  /*4dd0*/  @P0 LDG.E.128 R120, desc[UR6][R174.64] ;  /* 0x00000006ae780981 */ /* 0x000362000c1e1d00 */
[----:B------:R-:W-:Y:S01]  /*4de0*/  LOP3.LUT P0, RZ, R4, 0x400, RZ, 0xc0, !PT ;  /* 0x0000040004ff7812 */ /* 0x000fe2000780c0ff */
[----:B-1----:R-:W1:Y:S01]  /*4df0*/  @P2 LDC.64 R174, c[0x0][0x438] ;  /* 0x00010e00ffae2b82 */ /* 0x002e620000000a00 */
[----:B0-----:R-:W-:-:S05]  /*4e00*/  @P1 IMAD.WIDE.U32 R172, R18, 0x10, R172 ;  /* 0x0000001012ac1825 */ /* 0x001fca00078e00ac */
[----:B------:R0:W5:Y:S01]  /*4e10*/  @P1 LDG.E.128 R24, desc[UR6][R172.64] ;  /* 0x00000006ac181981 */ /* 0x000162000c1e1d00 */
[----:B------:R-:W-:Y:S02]  /*4e20*/  @P1 IADD3 R18, PT, PT, R18, 0x20, RZ ;  /* 0x0000002012121810 */ /* 0x000fe40007ffe0ff */
[----:B------:R-:W-:-:S03]  /*4e30*/  LOP3.LUT P1, RZ, R4, 0x200, RZ, 0xc0, !PT ;  /* 0x0000020004ff7812 */ /* 0x000fc6000782c0ff */
[----:B0-----:R-:W0:Y:S01]  /*4e40*/  @P0 LDC.64 R172, c[0x0][0x438] ;  /* 0x00010e00ffac0b82 */ /* 0x001e220000000a00 */
[C---:B-1----:R-:W-:Y:S01]  /*4e50*/  @P2 IMAD.WIDE.U32 R174, R18.reuse, 0x10, R174 ;  /* 0x0000001012ae2825 */ /* 0x042fe200078e00ae */
[----:B------:R-:W-:-:S04]  /*4e60*/  @P2 IADD3 R18, PT, PT, R18, 0x20, RZ ;  /* 0x0000002012122810 */ /* 0x000fc80007ffe0ff */
[----:B------:R-:W5:Y:S04]  /*4e70*/  @P2 LDG.E.128 R132, desc[UR6][R174.64] ;  /* 0x00000006ae842981 */ /* 0x000f68000c1e1d00 */
[----:B------:R-:W1:Y:S01]  /*4e80*/  @P1 LDC.64 R176, c[0x0][0x438] ;  /* 0x00010e00ffb01b82 */ /* 0x000e620000000a00 */
[C---:B0-----:R-:W-:Y:S01]  /*4e90*/  @P0 IMAD.WIDE.U32 R172, R18.reuse, 0x10, R172 ;  /* 0x0000001012ac0825 */ /* 0x041fe200078e00ac */
[----:B------:R-:W-:-:S04]  /*4ea0*/  @P0 IADD3 R18, PT, PT, R18, 0x20, RZ ;  /* 0x0000002012120810 */ /* 0x000fc80007ffe0ff */
[----:B------:R1:W5:Y:S01]  /*4eb0*/  @P0 LDG.E.128 R136, desc[UR6][R172.64] ;  /* 0x00000006ac880981 */ /* 0x000362000c1e1d00 */
[----:B------:R-:W-:Y:S01]  /*4ec0*/  LOP3.LUT P0, RZ, R4, 0x100, RZ, 0xc0, !PT ;  /* 0x0000010004ff7812 */ /* 0x000fe2000780c0ff */
[----:B-1----:R-:W-:-:S12]  /*4ed0*/  @P1 IMAD.WIDE.U32 R172, R18, 0x10, R176 ;  /* 0x0000001012ac1825 */ /* 0x002fd800078e00b0 */
[----:B------:R-:W0:Y:S01]  /*4ee0*/  @P0 LDC.64 R174, c[0x0][0x438] ;  /* 0x00010e00ffae0b82 */ /* 0x000e220000000a00 */
[----:B------:R1:W5:Y:S01]  /*4ef0*/  @P1 LDG.E.128 R140, desc[UR6][R172.64] ;  /* 0x00000006ac8c1981 */ /* 0x000362000c1e1d00 */
[----:B------:R-:W-:-:S06]  /*4f00*/  @P1 IADD3 R18, PT, PT, R18, 0x20, RZ ;  /* 0x0000002012121810 */ /* 0x000fcc0007ffe0ff */
[----:B------:R-:W3:Y:S08]  /*4f10*/  @P6 LDC.64 R176, c[0x0][0x438] ;  /* 0x00010e00ffb06b82 */ /* 0x000ef00000000a00 */
[----:B-1----:R-:W1:Y:S01]  /*4f20*/  @P3 LDC.64 R172, c[0x0][0x438] ;  /* 0x00010e00ffac3b82 */ /* 0x002e620000000a00 */
[C---:B0-----:R-:W-:Y:S01]  /*4f30*/  @P0 IMAD.WIDE.U32 R174, R18.reuse, 0x10, R174 ;  /* 0x0000001012ae0825 */ /* 0x041fe200078e00ae */
[----:B------:R-:W-:-:S04]  /*4f40*/  @P0 IADD3 R18, PT, PT, R18, 0x20, RZ ;  /* 0x0000002012120810 */ /* 0x000fc80007ffe0ff */
[----:B------:R0:W5:Y:S02]  /*4f50*/  @P0 LDG.E.128 R144, desc[UR6][R174.64] ;  /* 0x00000006ae900981 */ /* 0x000164000c1e1d00 */
[----:B0-----:R-:W0:Y:S01]  /*4f60*/  @P4 LDC.64 R174, c[0x0][0x438] ;  /* 0x00010e00ffae4b82 */ /* 0x001e220000000a00 */
[----:B-1----:R-:W-:-:S05]  /*4f70*/  @P3 IMAD.WIDE.U32 R172, R18, 0x10, R172 ;  /* 0x0000001012ac3825 */ /* 0x002fca00078e00ac */
[----:B------:R1:W5:Y:S02]  /*4f80*/  @P3 LDG.E.128 R148, desc[UR6][R172.64] ;  /* 0x00000006ac943981 */ /* 0x000364000c1e1d00 */
[----:B-1----:R-:W1:Y:S01]  /*4f90*/  @P5 LDC.64 R172, c[0x0][0x438] ;  /* 0x00010e00ffac5b82 */ /* 0x002e620000000a00 */
[----:B------:R-:W-:-:S05]  /*4fa0*/  @P3 IADD3 R18, PT, PT, R18, 0x20, RZ ;  /* 0x0000002012123810 */ /* 0x000fca0007ffe0ff */
[C---:B0-----:R-:W-:Y:S01]  /*4fb0*/  @P4 IMAD.WIDE.U32 R178, R18.reuse, 0x10, R174 ;  /* 0x0000001012b24825 */ /* 0x041fe200078e00ae */
[----:B------:R-:W-:-:S04]  /*4fc0*/  @P4 IADD3 R18, PT, PT, R18, 0x20, RZ ;  /* 0x0000002012124810 */ /* 0x000fc80007ffe0ff */
[----:B------:R4:W5:Y:S01]  /*4fd0*/  @P4 LDG.E.128 R152, desc[UR6][R178.64] ;  /* 0x00000006b2984981 */ /* 0x000962000c1e1d00 */
[C---:B-1----:R-:W-:Y:S01]  /*4fe0*/  @P5 IMAD.WIDE.U32 R172, R18.reuse, 0x10, R172 ;  /* 0x0000001012ac5825 */ /* 0x042fe200078e00ac */
[----:B------:R-:W-:-:S04]  /*4ff0*/  @P5 IADD3 R18, PT, PT, R18, 0x20, RZ ;  /* 0x0000002012125810 */ /* 0x000fc80007ffe0ff */
[----:B------:R4:W5:Y:S01]  /*5000*/  @P5 LDG.E.128 R156, desc[UR6][R172.64] ;  /* 0x00000006ac9c5981 */ /* 0x000962000c1e1d00 */
[----:B---3--:R-:W-:-:S05]  /*5010*/  @P6 IMAD.WIDE.U32 R174, R18, 0x10, R176 ;  /* 0x0000001012ae6825 */ /* 0x008fca00078e00b0 */
[----:B------:R4:W5:Y:S01]  /*5020*/  @P6 LDG.E.128 R160, desc[UR6][R174.64] ;  /* 0x00000006aea06981 */ /* 0x000962000c1e1d00 */
[C---:B------:R-:W-:Y:S02]  /*5030*/  LOP3.LUT P1, RZ, R4.reuse, 0x80, RZ, 0xc0, !PT ;  /* 0x0000008004ff7812 */ /* 0x040fe4000782c0ff */
[----:B------:R-:W-:Y:S02]  /*5040*/  CS2R R186, SRZ ;  /* 0x0000000000ba7805 */ /* 0x000fe4000001ff00 */
[----:B------:R-:W-:-:S13]  /*5050*/  LOP3.LUT P0, RZ, R4, 0x40, RZ, 0xc0, !PT ;  /* 0x0000004004ff7812 */ /* 0x000fda000780c0ff */
.L_x_22093:
[----:B------:R-:W-:Y:S05]  /*5060*/  BSYNC.RECONVERGENT B1 ;  /* 0x0000000000017941 */ /* 0x000fea0003800200 */
.L_x_22073:
[----:B------:R-:W-:-:S03]  /*5070*/  UMOV UR4, 0xffffffff ;  /* 0xffffffff00047882 */ /* 0x000fc60000000000 */
[----:B------:R-:W-:Y:S05]  /*5080*/  BRA.DIV UR4, `(.L_x_22095) ;  /* 0x000000fe04387947 */ /* 0x000fea000b800000 */
[----:B------:R-:W4:Y:S02]  /*5090*/  SHFL.BFLY PT, R9, R187, 0x1, 0x1f ;  /* 0x0c201f00bb097f89 */ /* 0x000f2400000e0000 */
[----:B----4-:R-:W-:Y:S02]  /*50a0*/  FADD.FTZ R174, R9, R187 ;  /* 0x000000bb09ae7221 */ /* 0x010fe40000010000 */
        /* <DEDUP_REMOVED lines=13> */
[----:B------:R3:W4:Y:S01]  /*5180*/  SHFL.BFLY PT, R177, R174, 0x10, 0x1f ;  /* 0x0e001f00aeb17f89 */ /* 0x00072200000e0000 */
[----:B0-----:R-:W-:-:S05]  /*5190*/  FADD.FTZ R175, R175, R9 ;  /* 0x00000009afaf7221 */ /* 0x001fca0000010000 */
[----:B----4-:R3:W0:Y:S02]  /*51a0*/  SHFL.BFLY PT, R9, R175, 0x10, 0x1f ;  /* 0x0e001f00af097f89 */ /* 0x01062400000e0000 */
.L_x_22456:
[----:B-1----:R-:W4:Y:S01]  /*51b0*/  LDL.LU R172, [R1+0x28] ;  /* 0x0000280001ac7983 */ /* 0x002f220000300800 */
[----:B------:R-:W-:Y:S01]  /*51c0*/  FADD.FTZ R18, R174, R177 ;  /* 0x000000b1ae127221 */ /* 0x000fe20000010000 */
[----:B0--3--:R-:W-:Y:S01]  /*51d0*/  FADD.FTZ R175, R175, R9 ;  /* 0x00000009afaf7221 */ /* 0x009fe20000010000 */
[----:B------:R-:W-:Y:S01]  /*51e0*/  ISETP.NE.AND P6, PT, RZ, UR14, PT ;  /* 0x0000000eff007c0c */ /* 0x000fe2000bfc5270 */
[----:B------:R-:W-:Y:S01]  /*51f0*/  BSSY.RECONVERGENT B1, `(.L_x_22096) ;  /* 0x000015c000017945 */ /* 0x000fe20003800200 */
[----:B------:R-:W-:Y:S01]  /*5200*/  FMUL.FTZ R9, R18, UR15 ;  /* 0x0000000f12097c20 */ /* 0x000fe20008410000 */
[----:B------:R-:W-:-:S04]  /*5210*/  FMUL.FTZ R175, R175, UR15 ;  /* 0x0000000fafaf7c20 */ /* 0x000fc80008410000 */
[----:B------:R-:W-:Y:S02]  /*5220*/  FSEL R174, R9, RZ, !P6 ;  /* 0x000000ff09ae7208 */ /* 0x000fe40007000000 */
[----:B------:R-:W-:Y:S02]  /*5230*/  @P1 IADD3 R9, PT, PT, R251, -0x1, RZ ;  /* 0xfffffffffb091810 */ /* 0x000fe40007ffe0ff */
[----:B------:R-:W-:-:S03]  /*5240*/  LOP3.LUT P6, RZ, R4, 0x1, RZ, 0xc0, !PT ;  /* 0x0000000104ff7812 */ /* 0x000fc600078cc0ff */
[----:B------:R-:W-:-:S05]  /*5250*/  @P1 IMAD R9, R9, R14, RZ ;  /* 0x0000000e09091224 */ /* 0x000fca00078e02ff */
[----:B------:R-:W-:-:S04]  /*5260*/  @P1 SHF.R.S32.HI R18, RZ, 0x1f, R9 ;  /* 0x0000001fff121819 */ /* 0x000fc80000011409 */
[----:B------:R-:W-:Y:S01]  /*5270*/  @P1 LEA.HI R18, R18, R9, RZ, 0x2 ;  /* 0x0000000912121211 */ /* 0x000fe200078f10ff */
[----:B------:R-:W-:-:S03]  /*5280*/  HFMA2 R9, -RZ, RZ, 0, 0 ;  /* 0x00000000ff097431 */ /* 0x000fc600000001ff */
[----:B------:R-:W-:Y:S02]  /*5290*/  @P1 LEA.HI.SX32 R9, R18, R209, 0x1e ;  /* 0x000000d112091211 */ /* 0x000fe400078ff2ff */
[----:B----4-:R-:W-:Y:S01]  /*52a0*/  MOV R18, R172 ;  /* 0x000000ac00127202 */ /* 0x010fe20000000f00 */
[----:B------:R-:W-:Y:S06]  /*52b0*/  @!P6 BRA `(.L_x_22097) ;  /* 0x00000014003ce947 */ /* 0x000fec0003800000 */
[----:B------:R-:W-:Y:S04]  /*52c0*/  BSSY.RECONVERGENT B2, `(.L_x_22098) ;  /* 0x0000005000027945 */ /* 0x000fe80003800200 */
[----:B------:R-:W-:Y:S05]  /*52d0*/  @!P1 BRA `(.L_x_22099) ;  /* 0x00000000000c9947 */ /* 0x000fea0003800000 */
[----:B------:R-:W0:Y:S02]  /*52e0*/  LDC.64 R164, c[0x0][0x390] ;  /* 0x0000e400ffa47b82 */ /* 0x000e240000000a00 */
[----:B0-----:R-:W-:-:S06]  /*52f0*/  IMAD.WIDE.U32 R164, R9, 0x10, R164 ;  /* 0x0000001009a47825 */ /* 0x001fcc00078e00a4 */
[----:B------:R-:W5:Y:S02]  /*5300*/  LDG.E.128 R164, desc[UR6][R164.64] ;  /* 0x00000006a4a47981 */ /* 0x000f64000c1e1d00 */
.L_x_22099:
[----:B------:R-:W-:Y:S05]  /*5310*/  BSYNC.RECONVERGENT B2 ;  /* 0x0000000000027941 */ /* 0x000fea0003800200 */
.L_x_22098:
        /* <DEDUP_REMOVED lines=11> */
[----:B------:R-:W3:Y:S01]  /*53d0*/  LDL.S16 R177, [R1+0xda] ;  /* 0x0000da0001b17983 */ /* 0x000ee20000100600 */
[----:B------:R-:W-:Y:S01]  /*53e0*/  FFMA.FTZ R168, R189, R175, R174 ;  /* 0x000000afbda87223 */ /* 0x000fe200000100ae */
[----:B------:R-:W-:-:S03]  /*53f0*/  ISETP.GT.AND P6, PT, R11, RZ, PT ;  /* 0x000000ff0b00720c */ /* 0x000fc60003fc4270 */
[----:B------:R-:W-:-:S04]  /*5400*/  FADD.FTZ R168, R210, -R168 ;  /* 0x800000a8d2a87221 */ /* 0x000fc80000010000 */
[----:B------:R-:W-:-:S05]  /*5410*/  FMUL.FTZ R168, R10, R168 ;  /* 0x000000a80aa87220 */ /* 0x000fca0000410000 */
[----:B------:R-:W-:Y:S02]  /*5420*/  FSEL R168, R168, RZ, P6 ;  /* 0x000000ffa8a87208 */ /* 0x000fe40003000000 */
[----:B-----5:R-:W-:-:S03]  /*5430*/  LOP3.LUT P6, RZ, R8, 0xff, RZ, 0xc0, !PT ;  /* 0x000000ff08ff7812 */ /* 0x020fc600078cc0ff */
[----:B------:R-:W-:-:S04]  /*5440*/  FMUL.FTZ R168, R168, UR9 ;  /* 0x00000009a8a87c20 */ /* 0x000fc80008410000 */
[----:B------:R-:W-:-:S04]  /*5450*/  FMUL.FTZ R176, R168, UR8 ;  /* 0x00000008a8b07c20 */ /* 0x000fc80008410000 */
[----:B------:R-:W-:-:S05]  /*5460*/  FMUL.FTZ R168, R164, R176 ;  /* 0x000000b0a4a87220 */ /* 0x000fca0000410000 */
[----:B------:R-:W-:-:S05]  /*5470*/  FSEL R168, R168, RZ, P6 ;  /* 0x000000ffa8a87208 */ /* 0x000fca0003000000 */
[----:B------:R-:W-:Y:S01]  /*5480*/  FADD.FTZ R80, R80, R168 ;  /* 0x000000a850507221 */ /* 0x000fe20000010000 */
[----:B------:R-:W-:Y:S02]  /*5490*/  HFMA2 R168, -RZ, RZ, 0, 0 ;  /* 0x00000000ffa87431 */ /* 0x000fe400000001ff */
[----:B---3--:R-:W-:-:S05]  /*54a0*/  @P6 HADD2.F32 R177, -RZ, R177.H0_H0 ;  /* 0x200000b1ffb16230 */ /* 0x008fca0000004100 */
[----:B------:R-:W-:-:S07]  /*54b0*/  @P6 FMUL.FTZ R168, R176, R177 ;  /* 0x000000b1b0a86220 */ /* 0x000fce0000410000 */
.L_x_22104:
[----:B------:R-:W-:Y:S05]  /*54c0*/  BSYNC.RECONVERGENT B3 ;  /* 0x0000000000037941 */ /* 0x000fea0003800200 */
.L_x_22103:
        /* <DEDUP_REMOVED lines=14> */
[----:B------:R-:W-:Y:S01]  /*55b0*/  MOV R169, RZ ;  /* 0x000000ff00a97202 */ /* 0x000fe20000000f00 */
[----:B---3--:R-:W-:-:S05]  /*55c0*/  @P6 HADD2.F32 R177, -RZ, R177.H0_H0 ;  /* 0x200000b1ffb16230 */ /* 0x008fca0000004100 */
[----:B------:R-:W-:-:S07]  /*55d0*/  @P6 FMUL.FTZ R169, R176, R177 ;  /* 0x000000b1b0a96220 */ /* 0x000fce0000410000 */
.L_x_22106:
[----:B------:R-:W-:Y:S05]  /*55e0*/  BSYNC.RECONVERGENT B3 ;  /* 0x0000000000037941 */ /* 0x000fea0003800200 */
.L_x_22105:
        /* <DEDUP_REMOVED lines=17> */
.L_x_22108:
[----:B------:R-:W-:Y:S05]  /*5700*/  BSYNC.RECONVERGENT B3 ;  /* 0x0000000000037941 */ /* 0x000fea0003800200 */
.L_x_22107:
[----:B------:R-:W-:Y:S05]  /*5710*/  @!P1 BRA `(.L_x_22109) ;  /* 0x0000000c00f89947 */ /* 0x000fea0003800000 */
[----:B------:R-:W3:Y:S01]  /*5720*/  LDL R176, [R1+0x20] ;  /* 0x0000200001b07983 */ /* 0x000ee20000100800 */
[----:B------:R-:W-:Y:S01]  /*5730*/  FFMA.FTZ R171, R250, R175, R174 ;  /* 0x000000affaab7223 */ /* 0x000fe200000100ae */
[----:B------:R-:W-:-:S03]  /*5740*/  ISETP.GT.AND P6, PT, R11, RZ, PT ;  /* 0x000000ff0b00720c */ /* 0x000fc60003fc4270 */
[----:B---3--:R-:W-:-:S04]  /*5750*/  FADD.FTZ R171, R176, -R171 ;  /* 0x800000abb0ab7221 */ /* 0x008fc80000010000 */
[----:B------:R-:W-:-:S05]  /*5760*/  FMUL.FTZ R171, R10, R171 ;  /* 0x000000ab0aab7220 */ /* 0x000fca0000410000 */
[----:B------:R-:W-:Y:S02]  /*5770*/  FSEL R171, R171, RZ, P6 ;  /* 0x000000ffabab7208 */ /* 0x000fe40003000000 */
[----:B-----5:R-:W-:-:S03]  /*5780*/  ISETP.GE.U32.AND P6, PT, R8, 0x1000000, PT ;  /* 0x010000000800780c */ /* 0x020fc60003fc6070 */
[----:B------:R-:W-:-:S04]  /*5790*/  FMUL.FTZ R171, R171, UR9 ;  /* 0x00000009abab7c20 */ /* 0x000fc80008410000 */
[----:B------:R-:W-:-:S04]  /*57a0*/  FMUL.FTZ R176, R171, UR8 ;  /* 0x00000008abb07c20 */ /* 0x000fc80008410000 */
[----:B------:R-:W-:-:S05]  /*57b0*/  FMUL.FTZ R171, R167, R176 ;  /* 0x000000b0a7ab7220 */ /* 0x000fca0000410000 */
[----:B------:R-:W-:-:S05]  /*57c0*/  FSEL R171, R171, RZ, P6 ;  /* 0x000000ffabab7208 */ /* 0x000fca0003000000 */
[----:B------:R-:W-:Y:S01]  /*57d0*/  FADD.FTZ R83, R83, R171 ;  /* 0x000000ab53537221 */ /* 0x000fe20000010000 */
[----:B------:R-:W-:Y:S01]  /*57e0*/  MOV R171, RZ ;  /* 0x000000ff00ab7202 */ /* 0x000fe20000000f00 */
[----:B------:R-:W-:Y:S06]  /*57f0*/  @!P6 BRA `(.L_x_22109) ;  /* 0x0000000c00c0e947 */ /* 0x000fec0003800000 */
[----:B------:R-:W3:Y:S02]  /*5800*/  LDL.S16 R177, [R1+0xd4] ;  /* 0x0000d40001b17983 */ /* 0x000ee40000100600 */
[----:B---3--:R-:W-:-:S05]  /*5810*/  HADD2.F32 R171, -RZ, R177.H0_H0 ;  /* 0x200000b1ffab7230 */ /* 0x008fca0000004100 */
[----:B------:R-:W-:Y:S01]  /*5820*/  FMUL.FTZ R171, R176, R171 ;  /* 0x000000abb0ab7220 */ /* 0x000fe20000410000 */
[----:B------:R-:W-:Y:S06]  /*5830*/  BRA `(.L_x_22109) ;  /* 0x0000000c00b07947 */ /* 0x000fec0003800000 */
.L_x_22102:
[----:B------:R-:W3:Y:S01]  /*5840*/  LDL R176, [R1+0x20] ;  /* 0x0000200001b07983 */ /* 0x000ee20000100800 */
        /* <DEDUP_REMOVED lines=8> */
[C---:B------:R-:W-:Y:S01]  /*58d0*/  FMUL.FTZ R130, R10.reuse, R130 ;  /* 0x000000820a827220 */ /* 0x040fe20000410000 */
[C---:B------:R-:W-:Y:S01]  /*58e0*/  FMUL.FTZ R129, R10.reuse, R129 ;  /* 0x000000810a817220 */ /* 0x040fe20000410000 */
[----:B------:R-:W-:Y:S01]  /*58f0*/  FMUL.FTZ R128, R10, R128 ;  /* 0x000000800a807220 */ /* 0x000fe20000410000 */
[----:B------:R-:W-:Y:S02]  /*5900*/  BSSY.RECONVERGENT B3, `(.L_x_22110) ;  /* 0x0000018000037945 */ /* 0x000fe40003800200 */
[----:B------:R-:W-:-:S02]  /*5910*/  FSEL R130, R130, RZ, P6 ;  /* 0x000000ff82827208 */ /* 0x000fc40003000000 */
[----:B------:R-:W-:Y:S02]  /*5920*/  FSEL R129, R129, RZ, P6 ;  /* 0x000000ff81817208 */ /* 0x000fe40003000000 */
[----:B------:R-:W-:Y:S01]  /*5930*/  FSEL R128, R128, RZ, P6 ;  /* 0x000000ff80807208 */ /* 0x000fe20003000000 */
[----:B---3--:R-:W-:-:S04]  /*5940*/  FADD.FTZ R131, R176, -R131 ;  /* 0x80000083b0837221 */ /* 0x008fc80000010000 */
[----:B------:R-:W-:-:S05]  /*5950*/  FMUL.FTZ R131, R10, R131 ;  /* 0x000000830a837220 */ /* 0x000fca0000410000 */
[----:B------:R-:W-:Y:S01]  /*5960*/  FSEL R131, R131, RZ, P6 ;  /* 0x000000ff83837208 */ /* 0x000fe20003000000 */
[----:B------:R-:W-:Y:S06]  /*5970*/  @!P1 BRA `(.L_x_22111) ;  /* 0x0000000000409947 */ /* 0x000fec0003800000 */
[----:B------:R-:W3:Y:S01]  /*5980*/  LDL.S16 R176, [R1+0xda] ;  /* 0x0000da0001b07983 */ /* 0x000ee20000100600 */
[----:B------:R-:W-:Y:S01]  /*5990*/  FFMA.FTZ R168, R189, R175, R174 ;  /* 0x000000afbda87223 */ /* 0x000fe200000100ae */
[----:B------:R-:W-:-:S03]  /*59a0*/  ISETP.GT.AND P6, PT, R11, RZ, PT ;  /* 0x000000ff0b00720c */ /* 0x000fc60003fc4270 */
[----:B------:R-:W-:-:S04]  /*59b0*/  FADD.FTZ R168, R210, -R168 ;  /* 0x800000a8d2a87221 */ /* 0x000fc80000010000 */
[----:B------:R-:W-:-:S05]  /*59c0*/  FMUL.FTZ R168, R10, R168 ;  /* 0x000000a80aa87220 */ /* 0x000fca0000410000 */
[----:B------:R-:W-:Y:S02]  /*59d0*/  FSEL R168, R168, RZ, P6 ;  /* 0x000000ffa8a87208 */ /* 0x000fe40003000000 */
[----:B-----5:R-:W-:-:S03]  /*59e0*/  LOP3.LUT P6, RZ, R8, 0xff, RZ, 0xc0, !PT ;  /* 0x000000ff08ff7812 */ /* 0x020fc600078cc0ff */
[----:B------:R-:W-:Y:S01]  /*59f0*/  FMUL.FTZ R168, R168, UR9 ;  /* 0x00000009a8a87c20 */ /* 0x000fe20008410000 */
[----:B---3--:R-:W-:-:S03]  /*5a00*/  PRMT R177, R176, 0x7610, R177 ;  /* 0x00007610b0b17816 */ /* 0x008fc600000000b1 */
[----:B------:R-:W-:-:S04]  /*5a10*/  FMUL.FTZ R176, R168, UR8 ;  /* 0x00000008a8b07c20 */ /* 0x000fc80008410000 */
[----:B------:R-:W-:Y:S02]  /*5a20*/  FMUL.FTZ R168, R164, R176 ;  /* 0x000000b0a4a87220 */ /* 0x000fe40000410000 */
[----:B------:R-:W-:-:S03]  /*5a30*/  @P6 HADD2.F32 R177, -RZ, R177.H0_H0 ;  /* 0x200000b1ffb16230 */ /* 0x000fc60000004100 */
[----:B------:R-:W-:-:S05]  /*5a40*/  FSEL R168, R168, RZ, P6 ;  /* 0x000000ffa8a87208 */ /* 0x000fca0003000000 */
[----:B------:R-:W-:Y:S01]  /*5a50*/  FADD.FTZ R80, R80, R168 ;  /* 0x000000a850507221 */ /* 0x000fe20000010000 */
[----:B------:R-:W-:Y:S02]  /*5a60*/  HFMA2 R168, -RZ, RZ, 0, 0 ;  /* 0x00000000ffa87431 */ /* 0x000fe400000001ff */
[----:B------:R-:W-:-:S07]  /*5a70*/  @P6 FMUL.FTZ R168, R177, R176 ;  /* 0x000000b0b1a86220 */ /* 0x000fce0000410000 */
.L_x_22111:
[----:B------:R-:W-:Y:S05]  /*5a80*/  BSYNC.RECONVERGENT B3 ;  /* 0x0000000000037941 */ /* 0x000fea0003800200 */
.L_x_22110:
        /* <DEDUP_REMOVED lines=16> */
[----:B------:R-:W-:Y:S01]  /*5b90*/  MOV R169, RZ ;  /* 0x000000ff00a97202 */ /* 0x000fe20000000f00 */
[----:B------:R-:W-:-:S07]  /*5ba0*/  @P6 FMUL.FTZ R169, R177, R176 ;  /* 0x000000b0b1a96220 */ /* 0x000fce0000410000 */
.L_x_22113:
[----:B------:R-:W-:Y:S05]  /*5bb0*/  BSYNC.RECONVERGENT B3 ;  /* 0x0000000000037941 */ /* 0x000fea0003800200 */
.L_x_22112:
        /* <DEDUP_REMOVED lines=18> */
.L_x_22115:
[----:B------:R-:W-:Y:S05]  /*5ce0*/  BSYNC.RECONVERGENT B3 ;  /* 0x0000000000037941 */ /* 0x000fea0003800200 */
.L_x_22114:
[----:B------:R-:W-:Y:S05]  /*5cf0*/  @!P1 BRA `(.L_x_22109) ;  /* 0x0000000800809947 */ /* 0x000fea0003800000 */
[----:B------:R-:W-:Y:S01]  /*5d00*/  FMUL.FTZ R171, R131, UR9 ;  /* 0x0000000983ab7c20 */ /* 0x000fe20008410000 */
[----:B-----5:R-:W-:-:S03]  /*5d10*/  ISETP.GE.U32.AND P6, PT, R8, 0x1000000, PT ;  /* 0x010000000800780c */ /* 0x020fc60003fc6070 */
        /* <DEDUP_REMOVED lines=10> */
.L_x_22101:
        /* <DEDUP_REMOVED lines=8> */
[----:B------:R-:W-:Y:S01]  /*5e40*/  @P0 FFMA.FTZ R168, R189, R175, R174 ;  /* 0x000000afbda80223 */ /* 0x000fe200000100ae */
[----:B-----5:R-:W-:-:S03]  /*5e50*/  LOP3.LUT P6, RZ, R8, 0xff, RZ, 0xc0, !PT ;  /* 0x000000ff08ff7812 */ /* 0x020fc600078cc0ff */
[----:B------:R-:W-:Y:S01]  /*5e60*/  @P0 FADD.FTZ R168, R210, -R168 ;  /* 0x800000a8d2a80221 */ /* 0x000fe20000010000 */
[----:B---3--:R-:W-:Y:S02]  /*5e70*/  PRMT R178, R176, 0x7610, R178 ;  /* 0x00007610b0b27816 */ /* 0x008fe400000000b2 */
[----:B------:R-:W-:Y:S01]  /*5e80*/  MOV R176, R120 ;  /* 0x0000007800b07202 */ /* 0x000fe20000000f00 */
[----:B------:R-:W-:-:S04]  /*5e90*/  @P0 FFMA.FTZ R176, R10, R168, R120 ;  /* 0x000000a80ab00223 */ /* 0x000fc80000010078 */
[----:B------:R-:W-:Y:S02]  /*5ea0*/  FMUL.FTZ R168, R176, UR9 ;  /* 0x00000009b0a87c20 */ /* 0x000fe40008410000 */
[----:B------:R-:W-:Y:S02]  /*5eb0*/  @P6 HADD2.F32 R176, -RZ, R178.H0_H0 ;  /* 0x200000b2ffb06230 */ /* 0x000fe40000004100 */
[----:B------:R-:W-:-:S04]  /*5ec0*/  FMUL.FTZ R177, R168, UR8 ;  /* 0x00000008a8b17c20 */ /* 0x000fc80008410000 */
[----:B------:R-:W-:-:S05]  /*5ed0*/  FMUL.FTZ R168, R164, R177 ;  /* 0x000000b1a4a87220 */ /* 0x000fca0000410000 */
[----:B------:R-:W-:-:S05]  /*5ee0*/  FSEL R168, R168, RZ, P6 ;  /* 0x000000ffa8a87208 */ /* 0x000fca0003000000 */
[----:B------:R-:W-:Y:S01]  /*5ef0*/  FADD.FTZ R80, R80, R168 ;  /* 0x000000a850507221 */ /* 0x000fe20000010000 */
[----:B------:R-:W-:Y:S02]  /*5f00*/  HFMA2 R168, -RZ, RZ, 0, 0 ;  /* 0x00000000ffa87431 */ /* 0x000fe400000001ff */
[----:B------:R-:W-:-:S07]  /*5f10*/  @P6 FMUL.FTZ R168, R176, R177 ;  /* 0x000000b1b0a86220 */ /* 0x000fce0000410000 */
.L_x_22118:
[----:B------:R-:W-:Y:S05]  /*5f20*/  BSYNC.RECONVERGENT B3 ;  /* 0x0000000000037941 */ /* 0x000fea0003800200 */
.L_x_22117:
        /* <DEDUP_REMOVED lines=17> */
.L_x_22120:
[----:B------:R-:W-:Y:S05]  /*6040*/  BSYNC.RECONVERGENT B3 ;  /* 0x0000000000037941 */ /* 0x000fea0003800200 */
.L_x_22119:
        /* <DEDUP_REMOVED lines=17> */
.L_x_22122:
[----:B------:R-:W-:Y:S05]  /*6160*/  BSYNC.RECONVERGENT B3 ;  /* 0x0000000000037941 */ /* 0x000fea0003800200 */
.L_x_22121:
[----:B------:R-:W-:Y:S05]  /*6170*/  @!P1 BRA `(.L_x_22109) ;  /* 0x0000000400609947 */ /* 0x000fea0003800000 */
[----:B------:R-:W3:Y:S01]  /*6180*/  LDL R176, [R1+0x20] ;  /* 0x0000200001b07983 */ /* 0x000ee20000100800 */
[----:B------:R-:W-:Y:S01]  /*6190*/  @P0 FFMA.FTZ R171, R250, R175, R174 ;  /* 0x000000affaab0223 */ /* 0x000fe200000100ae */
[----:B-----5:R-:W-:-:S03]  /*61a0*/  ISETP.GE.U32.AND P6, PT, R8, 0x1000000, PT ;  /* 0x010000000800780c */ /* 0x020fc60003fc6070 */
[----:B---3--:R-:W-:Y:S01]  /*61b0*/  @P0 FADD.FTZ R171, R176, -R171 ;  /* 0x800000abb0ab0221 */ /* 0x008fe20000010000 */
[----:B------:R-:W-:-:S03]  /*61c0*/  MOV R176, R123 ;  /* 0x0000007b00b07202 */ /* 0x000fc60000000f00 */
[----:B------:R-:W-:-:S04]  /*61d0*/  @P0 FFMA.FTZ R176, R10, R171, R123 ;  /* 0x000000ab0ab00223 */ /* 0x000fc8000001007b */
[----:B------:R-:W-:-:S04]  /*61e0*/  FMUL.FTZ R171, R176, UR9 ;  /* 0x00000009b0ab7c20 */ /* 0x000fc80008410000 */
[----:B------:R-:W-:-:S04]  /*61f0*/  FMUL.FTZ R176, R171, UR8 ;  /* 0x00000008abb07c20 */ /* 0x000fc80008410000 */
[----:B------:R-:W-:-:S05]  /*6200*/  FMUL.FTZ R171, R167, R176 ;  /* 0x000000b0a7ab7220 */ /* 0x000fca0000410000 */
[----:B------:R-:W-:-:S05]  /*6210*/  FSEL R171, R171, RZ, P6 ;  /* 0x000000ffabab7208 */ /* 0x000fca0003000000 */
[----:B------:R-:W-:Y:S01]  /*6220*/  FADD.FTZ R83, R83, R171 ;  /* 0x000000ab53537221 */ /* 0x000fe20000010000 */
[----:B------:R-:W-:Y:S01]  /*6230*/  HFMA2 R171, -RZ, RZ, 0, 0 ;  /* 0x00000000ffab7431 */ /* 0x000fe200000001ff */
[----:B------:R-:W-:Y:S06]  /*6240*/  @!P6 BRA `(.L_x_22109) ;  /* 0x00000004002ce947 */ /* 0x000fec0003800000 */
[----:B------:R-:W3:Y:S02]  /*6250*/  LDL.S16 R177, [R1+0xd4] ;  /* 0x0000d40001b17983 */ /* 0x000ee40000100600 */
[----:B---3--:R-:W-:-:S05]  /*6260*/  HADD2.F32 R171, -RZ, R177.H0_H0 ;  /* 0x200000b1ffab7230 */ /* 0x008fca0000004100 */
[----:B------:R-:W-:Y:S01]  /*6270*/  FMUL.FTZ R171, R171, R176 ;  /* 0x000000b0abab7220 */ /* 0x000fe20000410000 */
[----:B------:R-:W-:Y:S06]  /*6280*/  BRA `(.L_x_22109) ;  /* 0x00000004001c7947 */ /* 0x000fec0003800000 */
.L_x_22116:
[----:B------:R-:W-:Y:S01]  /*6290*/  @P0 FFMA.FTZ R129, R189, R175, R174 ;  /* 0x000000afbd810223 */ /* 0x000fe200000100ae */
[----:B------:R-:W-:Y:S01]  /*62a0*/  BSSY.RECONVERGENT B3, `(.L_x_22123) ;  /* 0x0000010000037945 */ /* 0x000fe20003800200 */
[----:B-----5:R-:W-:Y:S02]  /*62b0*/  MOV R128, R120 ;  /* 0x0000007800807202 */ /* 0x020fe40000000f00 */
[----:B------:R-:W-:-:S04]  /*62c0*/  @P0 FADD.FTZ R129, R210, -R129 ;  /* 0x80000081d2810221 */ /* 0x000fc80000010000 */
[----:B------:R-:W-:Y:S01]  /*62d0*/  @P0 FFMA.FTZ R128, R10, R129, R120 ;  /* 0x000000810a800223 */ /* 0x000fe20000010078 */
[----:B------:R-:W-:Y:S06]  /*62e0*/  @!P1 BRA `(.L_x_22124) ;  /* 0x00000000002c9947 */ /* 0x000fec0003800000 */
[----:B------:R-:W3:Y:S01]  /*62f0*/  LDL.S16 R177, [R1+0xda] ;  /* 0x0000da0001b17983 */ /* 0x000ee20000100600 */
[----:B------:R-:W-:Y:S01]  /*6300*/  FMUL.FTZ R129, R128, UR9 ;  /* 0x0000000980817c20 */ /* 0x000fe20008410000 */
[----:B------:R-:W-:Y:S01]  /*6310*/  LOP3.LUT P6, RZ, R8, 0xff, RZ, 0xc0, !PT ;  /* 0x000000ff08ff7812 */ /* 0x000fe200078cc0ff */
[----:B------:R-:W-:Y:S02]  /*6320*/  HFMA2 R168, -RZ, RZ, 0, 0 ;  /* 0x00000000ffa87431 */ /* 0x000fe400000001ff */
[----:B------:R-:W-:-:S04]  /*6330*/  FMUL.FTZ R129, R129, UR8 ;  /* 0x0000000881817c20 */ /* 0x000fc80008410000 */
[----:B------:R-:W-:-:S05]  /*6340*/  FMUL.FTZ R130, R164, R129 ;  /* 0x00000081a4827220 */ /* 0x000fca0000410000 */
[----:B------:R-:W-:-:S05]  /*6350*/  FSEL R130, R130, RZ, P6 ;  /* 0x000000ff82827208 */ /* 0x000fca0003000000 */
[----:B------:R-:W-:Y:S01]  /*6360*/  FADD.FTZ R80, R80, R130 ;  /* 0x0000008250507221 */ /* 0x000fe20000010000 */
[----:B---3--:R-:W-:-:S05]  /*6370*/  PRMT R176, R177, 0x7610, R176 ;  /* 0x00007610b1b07816 */ /* 0x008fca00000000b0 */
[----:B------:R-:W-:-:S05]  /*6380*/  @P6 HADD2.F32 R130, -RZ, R176.H0_H0 ;  /* 0x200000b0ff826230 */ /* 0x000fca0000004100 */
[----:B------:R-:W-:-:S07]  /*6390*/  @P6 FMUL.FTZ R168, R130, R129 ;  /* 0x0000008182a86220 */ /* 0x000fce0000410000 */
.L_x_22124:
[----:B------:R-:W-:Y:S05]  /*63a0*/  BSYNC.RECONVERGENT B3 ;  /* 0x0000000000037941 */ /* 0x000fea0003800200 */
.L_x_22123:
[----:B------:R-:W-:Y:S01]  /*63b0*/  @P0 FFMA.FTZ R130, R198, R175, R174 ;  /* 0x000000afc6820223 */ /* 0x000fe200000100ae */
[----:B------:R-:W-:Y:S01]  /*63c0*/  BSSY.RECONVERGENT B3, `(.L_x_22125) ;  /* 0x0000010000037945 */ /* 0x000fe20003800200 */
[----:B------:R-:W-:Y:S02]  /*63d0*/  MOV R129, R121 ;  /* 0x0000007900817202 */ /* 0x000fe40000000f00 */
[----:B------:R-:W-:-:S04]  /*63e0*/  @P0 FADD.FTZ R130, R231, -R130 ;  /* 0x80000082e7820221 */ /* 0x000fc80000010000 */
[----:B------:R-:W-:Y:S01]  /*63f0*/  @P0 FFMA.FTZ R129, R10, R130, R121 ;  /* 0x000000820a810223 */ /* 0x000fe20000010079 */
[----:B------:R-:W-:Y:S06]  /*6400*/  @!P1 BRA `(.L_x_22126) ;  /* 0x00000000002c9947 */ /* 0x000fec0003800000 */
[----:B------:R-:W3:Y:S01]  /*6410*/  LDL.S16 R131, [R1+0xd8] ;  /* 0x0000d80001837983 */ /* 0x000ee20000100600 */
[----:B------:R-:W-:Y:S01]  /*6420*/  FMUL.FTZ R130, R129, UR9 ;  /* 0x0000000981827c20 */ /* 0x000fe20008410000 */
[----:B------:R-:W-:Y:S01]  /*6430*/  LOP3.LUT P6, RZ, R8, 0xff00, RZ, 0xc0, !PT ;  /* 0x0000ff0008ff7812 */ /* 0x000fe200078cc0ff */
[----:B------:R-:W-:Y:S02]  /*6440*/  HFMA2 R169, -RZ, RZ, 0, 0 ;  /* 0x00000000ffa97431 */ /* 0x000fe400000001ff */
[----:B------:R-:W-:Y:S01]  /*6450*/  FMUL.FTZ R130, R130, UR8 ;  /* 0x0000000882827c20 */ /* 0x000fe20008410000 */
[----:B---3--:R-:W-:-:S03]  /*6460*/  PRMT R176, R131, 0x7610, R176 ;  /* 0x0000761083b07816 */ /* 0x008fc600000000b0 */
[----:B------:R-:W-:-:S05]  /*6470*/  FMUL.FTZ R131, R165, R130 ;  /* 0x00000082a5837220 */ /* 0x000fca0000410000 */
[----:B------:R-:W-:-:S05]  /*6480*/  FSEL R131, R131, RZ, P6 ;  /* 0x000000ff83837208 */ /* 0x000fca0003000000 */
[----:B------:R-:W-:Y:S01]  /*6490*/  FADD.FTZ R81, R81, R131 ;  /* 0x0000008351517221 */ /* 0x000fe20000010000 */
[----:B------:R-:W-:-:S05]  /*64a0*/  @P6 HADD2.F32 R131, -RZ, R176.H0_H0 ;  /* 0x200000b0ff836230 */ /* 0x000fca0000004100 */
[----:B------:R-:W-:-:S07]  /*64b0*/  @P6 FMUL.FTZ R169, R131, R130 ;  /* 0x0000008283a96220 */ /* 0x000fce0000410000 */
.L_x_22126:
[----:B------:R-:W-:Y:S05]  /*64c0*/  BSYNC.RECONVERGENT B3 ;  /* 0x0000000000037941 */ /* 0x000fea0003800200 */
.L_x_22125:
        /* <DEDUP_REMOVED lines=8> */
[----:B------:R-:W-:-:S03]  /*6550*/  LOP3.LUT P6, RZ, R8, 0xff0000, RZ, 0xc0, !PT ;  /* 0x00ff000008ff7812 */ /* 0x000fc600078cc0ff */
[----:B------:R-:W-:-:S04]  /*6560*/  FMUL.FTZ R131, R131, UR8 ;  /* 0x0000000883837c20 */ /* 0x000fc80008410000 */
[----:B------:R-:W-:-:S05]  /*6570*/  FMUL.FTZ R170, R166, R131 ;  /* 0x00000083a6aa7220 */ /* 0x000fca0000410000 */
[----:B------:R-:W-:-:S05]  /*6580*/  FSEL R170, R170, RZ, P6 ;  /* 0x000000ffaaaa7208 */ /* 0x000fca0003000000 */
[----:B------:R-:W-:Y:S01]  /*6590*/  FADD.FTZ R82, R82, R170 ;  /* 0x000000aa52527221 */ /* 0x000fe20000010000 */
[----:B------:R-:W-:Y:S01]  /*65a0*/  HFMA2 R170, -RZ, RZ, 0, 0 ;  /* 0x00000000ffaa7431 */ /* 0x000fe200000001ff */
[----:B---3--:R-:W-:-:S05]  /*65b0*/  PRMT R176, R177, 0x7610, R176 ;  /* 0x00007610b1b07816 */ /* 0x008fca00000000b0 */
[----:B------:R-:W-:-:S05]  /*65c0*/  @P6 HADD2.F32 R176, -RZ, R176.H0_H0 ;  /* 0x200000b0ffb06230 */ /* 0x000fca0000004100 */
[----:B------:R-:W-:-:S07]  /*65d0*/  @P6 FMUL.FTZ R170, R176, R131 ;  /* 0x00000083b0aa6220 */ /* 0x000fce0000410000 */
.L_x_22128:
[----:B------:R-:W-:Y:S05]  /*65e0*/  BSYNC.RECONVERGENT B3 ;  /* 0x0000000000037941 */ /* 0x000fea0003800200 */
.L_x_22127:
[----:B------:R-:W3:Y:S01]  /*65f0*/  LDL R176, [R1+0x20] ;  /* 0x0000200001b07983 */ /* 0x000ee20000100800 */
[----:B------:R-:W-:-:S04]  /*6600*/  @P0 FFMA.FTZ R131, R250, R175, R174 ;  /* 0x000000affa830223 */ /* 0x000fc800000100ae */
[----:B---3--:R-:W-:Y:S01]  /*6610*/  @P0 FADD.FTZ R176, R176, -R131 ;  /* 0x80000083b0b00221 */ /* 0x008fe20000010000 */
[----:B------:R-:W-:-:S03]  /*6620*/  MOV R131, R123 ;  /* 0x0000007b00837202 */ /* 0x000fc60000000f00 */
[----:B------:R-:W-:Y:S01]  /*6630*/  @P0 FFMA.FTZ R131, R10, R176, R123 ;  /* 0x000000b00a830223 */ /* 0x000fe2000001007b */
[----:B------:R-:W-:Y:S06]  /*6640*/  @!P1 BRA `(.L_x_22109) ;  /* 0x00000000002c9947 */ /* 0x000fec0003800000 */
[----:B------:R-:W3:Y:S01]  /*6650*/  LDL.S16 R177, [R1+0xd4] ;  /* 0x0000d40001b17983 */ /* 0x000ee20000100600 */
[----:B------:R-:W-:Y:S01]  /*6660*/  FMUL.FTZ R171, R131, UR9 ;  /* 0x0000000983ab7c20 */ /* 0x000fe20008410000 */
[----:B------:R-:W-:Y:S02]  /*6670*/  ISETP.GE.U32.AND P6, PT, R8, 0x1000000, PT ;  /* 0x010000000800780c */ /* 0x000fe40003fc6070 */
[----:B---3--:R-:W-:Y:S01]  /*6680*/  PRMT R178, R177, 0x7610, R178 ;  /* 0x00007610b1b27816 */ /* 0x008fe200000000b2 */
[----:B------:R-:W-:-:S04]  /*6690*/  FMUL.FTZ R177, R171, UR8 ;  /* 0x00000008abb17c20 */ /* 0x000fc80008410000 */
[----:B------:R-:W-:-:S06]  /*66a0*/  FMUL.FTZ R171, R167, R177 ;  /* 0x000000b1a7ab7220 */ /* 0x000fcc0000410000 */
[----:B------:R-:W-:Y:S01]  /*66b0*/  @P6 HADD2.F32 R176, -RZ, R178.H0_H0 ;  /* 0x200000b2ffb06230 */ /* 0x000fe20000004100 */
[----:B------:R-:W-:-:S05]  /*66c0*/  FSEL R171, R171, RZ, P6 ;  /* 0x000000ffabab7208 */ /* 0x000fca0003000000 */
[----:B------:R-:W-:Y:S01]  /*66d0*/  FADD.FTZ R83, R83, R171 ;  /* 0x000000ab53537221 */ /* 0x000fe20000010000 */
[----:B------:R-:W-:Y:S02]  /*66e0*/  HFMA2 R171, -RZ, RZ, 0, 0 ;  /* 0x00000000ffab7431 */ /* 0x000fe400000001ff */
[----:B------:R-:W-:-:S07]  /*66f0*/  @P6 FMUL.FTZ R171, R176, R177 ;  /* 0x000000b1b0ab6220 */ /* 0x000fce0000410000 */
.L_x_22109:
[----:B------:R-:W-:Y:S05]  /*6700*/  BSYNC.RECONVERGENT B2 ;  /* 0x0000000000027941 */ /* 0x000fea0003800200 */
.L_x_22100:
        /* <DEDUP_REMOVED lines=10> */
.L_x_22097:
[----:B------:R-:W-:Y:S05]  /*67b0*/  BSYNC.RECONVERGENT B1 ;  /* 0x0000000000017941 */ /* 0x000fea0003800200 */
.L_x_22096:
[----:B------:R-:W-:Y:S01]  /*67c0*/  LOP3.LUT P6, RZ, R4, 0x2, RZ, 0xc0, !PT ;  /* 0x0000000204ff7812 */ /* 0x000fe200078cc0ff */
[----:B------:R-:W-:-:S12]  /*67d0*/  BSSY.RECONVERGENT B1, `(.L_x_22129) ;  /* 0x0000162000017945 */ /* 0x000fd80003800200 */
[----:B------:R-:W-:Y:S05]  /*67e0*/  @!P6 BRA `(.L_x_22130) ;  /* 0x000000140080e947 */ /* 0x000fea0003800000 */
[----:B------:R-:W-:Y:S04]  /*67f0*/  BSSY.RECONVERGENT B2, `(.L_x_22131) ;  /* 0x0000005000027945 */ /* 0x000fe80003800200 */
[----:B------:R-:W-:Y:S05]  /*6800*/  @!P1 BRA `(.L_x_22132) ;  /* 0x00000000000c9947 */ /* 0x000fea0003800000 */
[----:B-----5:R-:W1:Y:S02]  /*6810*/  LDC.64 R164, c[0x0][0x390] ;  /* 0x0000e400ffa47b82 */ /* 0x020e640000000a00 */
[----:B-1----:R-:W-:-:S06]  /*6820*/  IMAD.WIDE.U32 R164, R9, 0x10, R164 ;  /* 0x0000001009a47825 */ /* 0x002fcc00078e00a4 */
[----:B------:R-:W5:Y:S02]  /*6830*/  LDG.E.128 R164, desc[UR6][R164.64] ;  /* 0x00000006a4a47981 */ /* 0x000f64000c1e1d00 */
.L_x_22132:
[----:B------:R-:W-:Y:S05]  /*6840*/  BSYNC.RECONVERGENT B2 ;  /* 0x0000000000027941 */ /* 0x000fea0003800200 */
.L_x_22131:
        /* <DEDUP_REMOVED lines=10> */
[----:B------:R-:W-:Y:S01]  /*68f0*/  @P0 FFMA.FTZ R129, R208, R175, R174 ;  /* 0x000000afd0810223 */ /* 0x000fe200000100ae */
[----:B------:R-:W-:Y:S01]  /*6900*/  BSSY.RECONVERGENT B3, `(.L_x_22136) ;  /* 0x0000010000037945 */ /* 0x000fe20003800200 */
[----:B-----5:R-:W-:Y:S02]  /*6910*/  MOV R128, R24 ;  /* 0x0000001800807202 */ /* 0x020fe40000000f00 */
[----:B------:R-:W-:-:S04]  /*6920*/  @P0 FADD.FTZ R129, R239, -R129 ;  /* 0x80000081ef810221 */ /* 0x000fc80000010000 */
[----:B------:R-:W-:Y:S01]  /*6930*/  @P0 FFMA.FTZ R128, R10, R129, R24 ;  /* 0x000000810a800223 */ /* 0x000fe20000010018 */
[----:B------:R-:W-:Y:S06]  /*6940*/  @!P1 BRA `(.L_x_22137) ;  /* 0x00000000002c9947 */ /* 0x000fec0003800000 */
[----:B0-----:R-:W3:Y:S01]  /*6950*/  LDL.S16 R172, [R1+0xd2] ;  /* 0x0000d20001ac7983 */ /* 0x001ee20000100600 */
[----:B------:R-:W-:Y:S01]  /*6960*/  FMUL.FTZ R129, R128, UR9 ;  /* 0x0000000980817c20 */ /* 0x000fe20008410000 */
[----:B------:R-:W-:Y:S01]  /*6970*/  LOP3.LUT P6, RZ, R7, 0xff, RZ, 0xc0, !PT ;  /* 0x000000ff07ff7812 */ /* 0x000fe200078cc0ff */
[----:B------:R-:W-:Y:S02]  /*6980*/  UMOV UR4, URZ ;  /* 0x000000ff00047c82 */ /* 0x000fe40008000000 */
[----:B------:R-:W-:Y:S01]  /*6990*/  FMUL.FTZ R129, R129, UR8 ;  /* 0x0000000881817c20 */ /* 0x000fe20008410000 */
[----:B------:R-:W-:-:S03]  /*69a0*/  MOV R168, UR4 ;  /* 0x0000000400a87c02 */ /* 0x000fc60008000f00 */
[----:B------:R-:W-:-:S05]  /*69b0*/  FMUL.FTZ R130, R164, R129 ;  /* 0x00000081a4827220 */ /* 0x000fca0000410000 */
[----:B------:R-:W-:-:S05]  /*69c0*/  FSEL R130, R130, RZ, P6 ;  /* 0x000000ff82827208 */ /* 0x000fca0003000000 */
[----:B------:R-:W-:Y:S01]  /*69d0*/  FADD.FTZ R84, R84, R130 ;  /* 0x0000008254547221 */ /* 0x000fe20000010000 */
[----:B---3--:R-:W-:-:S05]  /*69e0*/  @P6 HADD2.F32 R130, -RZ, R172.H0_H0 ;  /* 0x200000acff826230 */ /* 0x008fca0000004100 */
[----:B------:R-:W-:-:S07]  /*69f0*/  @P6 FMUL.FTZ R168, R129, R130 ;  /* 0x0000008281a86220 */ /* 0x000fce0000410000 */
.L_x_22137:
[----:B------:R-:W-:Y:S05]  /*6a00*/  BSYNC.RECONVERGENT B3 ;  /* 0x0000000000037941 */ /* 0x000fea0003800200 */
.L_x_22136:
[----:B------:R-:W-:Y:S01]  /*6a10*/  @P0 FFMA.FTZ R130, R197, R175, R174 ;  /* 0x000000afc5820223 */ /* 0x000fe200000100ae */
[----:B------:R-:W-:Y:S01]  /*6a20*/  BSSY.RECONVERGENT B3, `(.L_x_22138) ;  /* 0x0000010000037945 */ /* 0x000fe20003800200 */
[----:B------:R-:W-:Y:S02]  /*6a30*/  MOV R129, R25 ;  /* 0x0000001900817202 */ /* 0x000fe40000000f00 */
        /* <DEDUP_REMOVED lines=14> */
.L_x_22139:
[----:B------:R-:W-:Y:S05]  /*6b20*/  BSYNC.RECONVERGENT B3 ;  /* 0x0000000000037941 */ /* 0x000fea0003800200 */
.L_x_22138:
        /* <DEDUP_REMOVED lines=10> */
[----:B------:R-:W-:-:S04]  /*6bd0*/  FMUL.FTZ R131, R131, UR8 ;  /* 0x0000000883837c20 */ /* 0x000fc80008410000 */
[----:B------:R-:W-:-:S05]  /*6be0*/  FMUL.FTZ R170, R166, R131 ;  /* 0x00000083a6aa7220 */ /* 0x000fca0000410000 */
[----:B------:R-:W-:-:S05]  /*6bf0*/  FSEL R170, R170, RZ, P6 ;  /* 0x000000ffaaaa7208 */ /* 0x000fca0003000000 */
[----:B------:R-:W-:Y:S01]  /*6c00*/  FADD.FTZ R86, R86, R170 ;  /* 0x000000aa56567221 */ /* 0x000fe20000010000 */
[----:B------:R-:W-:Y:S01]  /*6c10*/  MOV R170, UR4 ;  /* 0x0000000400aa7c02 */ /* 0x000fe20008000f00 */
[----:B---3--:R-:W-:-:S05]  /*6c20*/  @P6 HADD2.F32 R172, -RZ, R172.H0_H0 ;  /* 0x200000acffac6230 */ /* 0x008fca0000004100 */
[----:B------:R-:W-:-:S07]  /*6c30*/  @P6 FMUL.FTZ R170, R131, R172 ;  /* 0x000000ac83aa6220 */ /* 0x000fce0000410000 */
.L_x_22141:
[----:B------:R-:W-:Y:S05]  /*6c40*/  BSYNC.RECONVERGENT B3 ;  /* 0x0000000000037941 */ /* 0x000fea0003800200 */
.L_x_22140:
[----:B0-----:R-:W3:Y:S01]  /*6c50*/  LDL R172, [R1+0x1c] ;  /* 0x00001c0001ac7983 */ /* 0x001ee20000100800 */
[----:B------:R-:W-:-:S04]  /*6c60*/  @P0 FFMA.FTZ R131, R249, R175, R174 ;  /* 0x000000aff9830223 */ /* 0x000fc800000100ae */
[----:B---3--:R-:W-:Y:S01]  /*6c70*/  @P0 FADD.FTZ R172, R172, -R131 ;  /* 0x80000083acac0221 */ /* 0x008fe20000010000 */
[----:B------:R-:W-:-:S03]  /*6c80*/  MOV R131, R27 ;  /* 0x0000001b00837202 */ /* 0x000fc60000000f00 */
[----:B------:R-:W-:Y:S01]  /*6c90*/  @P0 FFMA.FTZ R131, R10, R172, R27 ;  /* 0x000000ac0a830223 */ /* 0x000fe2000001001b */
[----:B------:R-:W-:Y:S06]  /*6ca0*/  @!P1 BRA `(.L_x_22142) ;  /* 0x0000001000289947 */ /* 0x000fec0003800000 */
[----:B------:R-:W-:Y:S01]  /*6cb0*/  FMUL.FTZ R171, R131, UR9 ;  /* 0x0000000983ab7c20 */ /* 0x000fe20008410000 */
[----:B------:R-:W-:Y:S01]  /*6cc0*/  ISETP.GE.U32.AND P6, PT, R7, 0x1000000, PT ;  /* 0x010000000700780c */ /* 0x000fe20003fc6070 */
[----:B------:R-:W-:Y:S02]  /*6cd0*/  UMOV UR4, URZ ;  /* 0x000000ff00047c82 */ /* 0x000fe40008000000 */
[----:B------:R-:W-:-:S04]  /*6ce0*/  FMUL.FTZ R172, R171, UR8 ;  /* 0x00000008abac7c20 */ /* 0x000fc80008410000 */
[----:B------:R-:W-:-:S05]  /*6cf0*/  FMUL.FTZ R171, R167, R172 ;  /* 0x000000aca7ab7220 */ /* 0x000fca0000410000 */
[----:B------:R-:W-:-:S05]  /*6d00*/  FSEL R171, R171, RZ, P6 ;  /* 0x000000ffabab7208 */ /* 0x000fca0003000000 */
[----:B------:R-:W-:Y:S01]  /*6d10*/  FADD.FTZ R87, R87, R171 ;  /* 0x000000ab57577221 */ /* 0x000fe20000010000 */
[----:B------:R-:W-:Y:S01]  /*6d20*/  MOV R171, UR4 ;  /* 0x0000000400ab7c02 */ /* 0x000fe20008000f00 */
[----:B------:R-:W-:Y:S06]  /*6d30*/  @!P6 BRA `(.L_x_22142) ;  /* 0x000000100004e947 */ /* 0x000fec0003800000 */
[----:B------:R-:W3:Y:S02]  /*6d40*/  LDL.S16 R173, [R1+0xcc] ;  /* 0x0000cc0001ad7983 */ /* 0x000ee40000100600 */
[----:B---3--:R-:W-:-:S05]  /*6d50*/  HADD2.F32 R171, -RZ, R173.H0_H0 ;  /* 0x200000adffab7230 */ /* 0x008fca0000004100 */
[----:B------:R-:W-:Y:S01]  /*6d60*/  FMUL.FTZ R171, R172, R171 ;  /* 0x000000abacab7220 */ /* 0x000fe20000410000 */
[----:B------:R-:W-:Y:S06]  /*6d70*/  BRA `(.L_x_22142) ;  /* 0x0000000c00f47947 */ /* 0x000fec0003800000 */
.L_x_22135:
[----:B------:R-:W-:Y:S04]  /*6d80*/  BSSY.RECONVERGENT B3, `(.L_x_22143) ;  /* 0x0000012000037945 */ /* 0x000fe80003800200 */
[----:B------:R-:W-:Y:S05]  /*6d90*/  @!P1 BRA `(.L_x_22144) ;  /* 0x0000000000409947 */ /* 0x000fea0003800000 */
[----:B0-----:R-:W3:Y:S01]  /*6da0*/  LDL.S16 R172, [R1+0xd2] ;  /* 0x0000d20001ac7983 */ /* 0x001ee20000100600 */
[----:B------:R-:W-:Y:S01]  /*6db0*/  @P0 FFMA.FTZ R168, R208, R175, R174 ;  /* 0x000000afd0a80223 */ /* 0x000fe200000100ae */
[----:B-----5:R-:W-:Y:S01]  /*6dc0*/  LOP3.LUT P6, RZ, R7, 0xff, RZ, 0xc0, !PT ;  /* 0x000000ff07ff7812 */ /* 0x020fe200078cc0ff */
[----:B------:R-:W-:Y:S02]  /*6dd0*/  UMOV UR4, URZ ;  /* 0x000000ff00047c82 */ /* 0x000fe40008000000 */
[----:B------:R-:W-:Y:S01]  /*6de0*/  @P0 FADD.FTZ R168, R239, -R168 ;  /* 0x800000a8efa80221 */ /* 0x000fe20000010000 */
[----:B---3--:R-:W-:Y:S02]  /*6df0*/  PRMT R173, R172, 0x7610, R173 ;  /* 0x00007610acad7816 */ /* 0x008fe400000000ad */
[----:B------:R-:W-:Y:S01]  /*6e00*/  MOV R172, R24 ;  /* 0x0000001800ac7202 */ /* 0x000fe20000000f00 */
[----:B------:R-:W-:-:S06]  /*6e10*/  @P0 FFMA.FTZ R172, R10, R168, R24 ;  /* 0x000000a80aac0223 */ /* 0x000fcc0000010018 */
[----:B------:R-:W-:Y:S02]  /*6e20*/  @P6 HADD2.F32 R173, -RZ, R173.H0_H0 ;  /* 0x200000adffad6230 */ /* 0x000fe40000004100 */
[----:B------:R-:W-:-:S04]  /*6e30*/  FMUL.FTZ R168, R172, UR9 ;  /* 0x00000009aca87c20 */ /* 0x000fc80008410000 */
[----:B------:R-:W-:-:S04]  /*6e40*/  FMUL.FTZ R172, R168, UR8 ;  /* 0x00000008a8ac7c20 */ /* 0x000fc80008410000 */
[----:B------:R-:W-:-:S05]  /*6e50*/  FMUL.FTZ R168, R164, R172 ;  /* 0x000000aca4a87220 */ /* 0x000fca0000410000 */
[----:B------:R-:W-:-:S05]  /*6e60*/  FSEL R168, R168, RZ, P6 ;  /* 0x000000ffa8a87208 */ /* 0x000fca0003000000 */
[----:B------:R-:W-:Y:S01]  /*6e70*/  FADD.FTZ R84, R84, R168 ;  /* 0x000000a854547221 */ /* 0x000fe20000010000 */
[----:B------:R-:W-:Y:S01]  /*6e80*/  MOV R168, UR4 ;  /* 0x0000000400a87c02 */ /* 0x000fe20008000f00 */
[----:B------:R-:W-:-:S07]  /*6e90*/  @P6 FMUL.FTZ R168, R173, R172 ;  /* 0x000000acada86220 */ /* 0x000fce0000410000 */
.L_x_22144:
[----:B------:R-:W-:Y:S05]  /*6ea0*/  BSYNC.RECONVERGENT B3 ;  /* 0x0000000000037941 */ /* 0x000fea0003800200 */
.L_x_22143:
        /* <DEDUP_REMOVED lines=18> */
.L_x_22146:
[----:B------:R-:W-:Y:S05]  /*6fd0*/  BSYNC.RECONVERGENT B3 ;  /* 0x0000000000037941 */ /* 0x000fea0003800200 */
.L_x_22145:
        /* <DEDUP_REMOVED lines=18> */
.L_x_22148:
[----:B------:R-:W-:Y:S05]  /*7100*/  BSYNC.RECONVERGENT B3 ;  /* 0x0000000000037941 */ /* 0x000fea0003800200 */
.L_x_22147:
[----:B------:R-:W-:Y:S05]  /*7110*/  @!P1 BRA `(.L_x_22142) ;  /* 0x0000000c000c9947 */ /* 0x000fea0003800000 */
[----:B0-----:R-:W3:Y:S01]  /*7120*/  LDL R172, [R1+0x1c] ;  /* 0x00001c0001ac7983 */ /* 0x001ee20000100800 */
[----:B------:R-:W-:Y:S01]  /*7130*/  @P0 FFMA.FTZ R171, R249, R175, R174 ;  /* 0x000000aff9ab0223 */ /* 0x000fe200000100ae */
[----:B-----5:R-:W-:Y:S01]  /*7140*/  ISETP.GE.U32.AND P6, PT, R7, 0x1000000, PT ;  /* 0x010000000700780c */ /* 0x020fe20003fc6070 */
[----:B------:R-:W-:Y:S02]  /*7150*/  UMOV UR4, URZ ;  /* 0x000000ff00047c82 */ /* 0x000fe40008000000 */
        /* <DEDUP_REMOVED lines=14> */
.L_x_22134:
[----:B------:R-:W-:Y:S01]  /*7240*/  UISETP.NE.U32.AND UP0, UPT, UR12, URZ, UPT ;  /* 0x000000ff0c00728c */ /* 0x000fe2000bf05070 */
[----:B------:R-:W-:-:S03]  /*7250*/  LOP3.LUT R4, R4, 0xfffffffe, RZ, 0xc0, !PT ;  /* 0xfffffffe04047812 */ /* 0x000fc600078ec0ff */
[----:B------:R-:W-:-:S06]  /*7260*/  UISETP.NE.AND.EX UP0, UPT, UR13, URZ, UPT, UP0 ;  /* 0x000000ff0d00728c */ /* 0x000fcc000bf05300 */
[----:B------:R-:W-:-:S13]  /*7270*/  PLOP3.LUT P6, PT, PT, PT, UP0, 0x80, 0x8 ;  /* 0x000000000008781c */ /* 0x000fda0003fcf008 */
[----:B------:R-:W-:Y:S01]  /*7280*/  @P6 LOP3.LUT R4, R4, 0x1, RZ, 0xfc, !PT ;  /* 0x0000000104046812 */ /* 0x000fe200078efcff */
[----:B------:R-:W-:Y:S06]  /*7290*/  @!P6 BRA `(.L_x_22149) ;  /* 0x000000040070e947 */ /* 0x000fec0003800000 */
[----:B0-----:R-:W3:Y:S01]  /*72a0*/  LDL R172, [R1+0x1c] ;  /* 0x00001c0001ac7983 */ /* 0x001ee20000100800 */
        /* <DEDUP_REMOVED lines=21> */
[----:B------:R-:W-:Y:S01]  /*7400*/  ISETP.GT.AND P6, PT, R11, RZ, PT ;  /* 0x000000ff0b00720c */ /* 0x000fe20003fc4270 */
[----:B------:R-:W-:Y:S02]  /*7410*/  UMOV UR4, URZ ;  /* 0x000000ff00047c82 */ /* 0x000fe40008000000 */
        /* <DEDUP_REMOVED lines=11> */
[----:B------:R-:W-:Y:S01]  /*74d0*/  MOV R168, UR4 ;  /* 0x0000000400a87c02 */ /* 0x000fe20008000f00 */
[----:B------:R-:W-:-:S07]  /*74e0*/  @P6 FMUL.FTZ R168, R173, R172 ;  /* 0x000000acada86220 */ /* 0x000fce0000410000 */
.L_x_22151:
[----:B------:R-:W-:Y:S05]  /*74f0*/  BSYNC.RECONVERGENT B3 ;  /* 0x0000000000037941 */ /* 0x000fea0003800200 */
.L_x_22150:
[----:B------:R-:W-:Y:S04]  /*7500*/  BSSY.RECONVERGENT B3, `(.L_x_22152) ;  /* 0x0000013000037945 */ /* 0x000fe80003800200 */
[----:B------:R-:W-:Y:S05]  /*7510*/  @!P1 BRA `(.L_x_22153) ;  /* 0x0000000000449947 */ /* 0x000fea0003800000 */
        /* <DEDUP_REMOVED lines=17> */
.L_x_22153:
[----:B------:R-:W-:Y:S05]  /*7630*/  BSYNC.RECONVERGENT B3 ;  /* 0x0000000000037941 */ /* 0x000fea0003800200 */
.L_x_22152:
        /* <DEDUP_REMOVED lines=19> */
.L_x_22155:
[----:B------:R-:W-:Y:S05]  /*7770*/  BSYNC.RECONVERGENT B3 ;  /* 0x0000000000037941 */ /* 0x000fea0003800200 */
.L_x_22154:
[----:B------:R-:W-:Y:S05]  /*7780*/  @!P1 BRA `(.L_x_22142) ;  /* 0x0000000400709947 */ /* 0x000fea0003800000 */
[----:B------:R-:W-:Y:S01]  /*7790*/  FMUL.FTZ R171, R131, UR9 ;  /* 0x0000000983ab7c20 */ /* 0x000fe20008410000 */
[----:B-----5:R-:W-:Y:S01]  /*77a0*/  ISETP.GE.U32.AND P6, PT, R7, 0x1000000, PT ;  /* 0x010000000700780c */ /* 0x020fe20003fc6070 */
        /* <DEDUP_REMOVED lines=11> */
.L_x_22149:
[----:B------:R-:W-:Y:S04]  /*7860*/  BSSY.RECONVERGENT B3, `(.L_x_22156) ;  /* 0x0000013000037945 */ /* 0x000fe80003800200 */
[----:B------:R-:W-:Y:S05]  /*7870*/  @!P1 BRA `(.L_x_22157) ;  /* 0x0000000000449947 */ /* 0x000fea0003800000 */
[----:B0-----:R-:W3:Y:S01]  /*7880*/  LDL.S16 R172, [R1+0xd2] ;  /* 0x0000d20001ac7983 */ /* 0x001ee20000100600 */
        /* <DEDUP_REMOVED lines=16> */
.L_x_22157:
[----:B------:R-:W-:Y:S05]  /*7990*/  BSYNC.RECONVERGENT B3 ;  /* 0x0000000000037941 */ /* 0x000fea0003800200 */
.L_x_22156:
        /* <DEDUP_REMOVED lines=19> */
.L_x_22159:
[----:B------:R-:W-:Y:S05]  /*7ad0*/  BSYNC.RECONVERGENT B3 ;  /* 0x0000000000037941 */ /* 0x000fea0003800200 */
.L_x_22158:
        /* <DEDUP_REMOVED lines=19> */
.L_x_22161:
[----:B------:R-:W-:Y:S05]  /*7c10*/  BSYNC.RECONVERGENT B3 ;  /* 0x0000000000037941 */ /* 0x000fea0003800200 */
.L_x_22160:
[----:B------:R-:W-:Y:S05]  /*7c20*/  @!P1 BRA `(.L_x_22142) ;  /* 0x0000000000489947 */ /* 0x000fea0003800000 */
[----:B0-----:R-:W3:Y:S04]  /*7c30*/  LDL R172, [R1+0x1c] ;  /* 0x00001c0001ac7983 */ /* 0x001ee80000100800 */
[----:B------:R-:W4:Y:S01]  /*7c40*/  LDL.S16 R176, [R1+0xcc] ;  /* 0x0000cc0001b07983 */ /* 0x000f220000100600 */
[----:B------:R-:W-:Y:S01]  /*7c50*/  FFMA.FTZ R171, R249, R175, R174 ;  /* 0x000000aff9ab7223 */ /* 0x000fe200000100ae */
[----:B------:R-:W-:Y:S01]  /*7c60*/  ISETP.GT.AND P6, PT, R11, RZ, PT ;  /* 0x000000ff0b00720c */ /* 0x000fe20003fc4270 */
[----:B------:R-:W-:Y:S02]  /*7c70*/  UMOV UR4, URZ ;  /* 0x000000ff00047c82 */ /* 0x000fe40008000000 */
[----:B---3--:R-:W-:-:S04]  /*7c80*/  FADD.FTZ R171, R172, -R171 ;  /* 0x800000abacab7221 */ /* 0x008fc80000010000 */
[----:B------:R-:W-:Y:S01]  /*7c90*/  FMUL.FTZ R171, R10, R171 ;  /* 0x000000ab0aab7220 */ /* 0x000fe20000410000 */
[----:B----4-:R-:W-:-:S04]  /*7ca0*/  PRMT R173, R176, 0x7610, R173 ;  /* 0x00007610b0ad7816 */ /* 0x010fc800000000ad */
[----:B------:R-:W-:Y:S02]  /*7cb0*/  FSEL R171, R171, RZ, P6 ;  /* 0x000000ffabab7208 */ /* 0x000fe40003000000 */
[----:B-----5:R-:W-:-:S03]  /*7cc0*/  ISETP.GE.U32.AND P6, PT, R7, 0x1000000, PT ;  /* 0x010000000700780c */ /* 0x020fc60003fc6070 */
[----:B------:R-:W-:-:S04]  /*7cd0*/  FMUL.FTZ R171, R171, UR9 ;  /* 0x00000009abab7c20 */ /* 0x000fc80008410000 */
[----:B------:R-:W-:-:S04]  /*7ce0*/  FMUL.FTZ R172, R171, UR8 ;  /* 0x00000008abac7c20 */ /* 0x000fc80008410000 */
[----:B------:R-:W-:Y:S02]  /*7cf0*/  FMUL.FTZ R171, R167, R172 ;  /* 0x000000aca7ab7220 */ /* 0x000fe40000410000 */
[----:B------:R-:W-:-:S03]  /*7d00*/  @P6 HADD2.F32 R173, -RZ, R173.H0_H0 ;  /* 0x200000adffad6230 */ /* 0x000fc60000004100 */
[----:B------:R-:W-:-:S05]  /*7d10*/  FSEL R171, R171, RZ, P6 ;  /* 0x000000ffabab7208 */ /* 0x000fca0003000000 */
[----:B------:R-:W-:Y:S01]  /*7d20*/  FADD.FTZ R87, R87, R171 ;  /* 0x000000ab57577221 */ /* 0x000fe20000010000 */
[----:B------:R-:W-:Y:S01]  /*7d30*/  MOV R171, UR4 ;  /* 0x0000000400ab7c02 */ /* 0x000fe20008000f00 */
[----:B------:R-:W-:-:S07]  /*7d40*/  @P6 FMUL.FTZ R171, R173, R172 ;  /* 0x000000acadab6220 */ /* 0x000fce0000410000 */
.L_x_22142:
[----:B------:R-:W-:Y:S05]  /*7d50*/  BSYNC.RECONVERGENT B2 ;  /* 0x0000000000027941 */ /* 0x000fea0003800200 */
.L_x_22133:
        /* <DEDUP_REMOVED lines=9> */
.L_x_22130:
[----:B------:R-:W-:Y:S05]  /*7df0*/  BSYNC.RECONVERGENT B1 ;  /* 0x0000000000017941 */ /* 0x000fea0003800200 */
.L_x_22129:
[----:B------:R-:W-:Y:S04]  /*7e00*/  BSSY.RECONVERGENT B1, `(.L_x_22162) ;  /* 0x000015d000017945 */ /* 0x000fe80003800200 */
[----:B------:R-:W-:Y:S05]  /*7e10*/  @!P2 BRA `(.L_x_22163) ;  /* 0x00000014006ca947 */ /* 0x000fea0003800000 */
[----:B------:R-:W-:Y:S04]  /*7e20*/  BSSY.RECONVERGENT B2, `(.L_x_22164) ;  /* 0x0000005000027945 */ /* 0x000fe80003800200 */
[----:B------:R-:W-:Y:S05]  /*7e30*/  @!P1 BRA `(.L_x_22165) ;  /* 0x00000000000c9947 */ /* 0x000fea0003800000 */
[----:B-----5:R-:W3:Y:S02]  /*7e40*/  LDC.64 R164, c[0x0][0x390] ;  /* 0x0000e400ffa47b82 */ /* 0x020ee40000000a00 */
[----:B---3--:R-:W-:-:S06]  /*7e50*/  IMAD.WIDE.U32 R164, R9, 0x10, R164 ;  /* 0x0000001009a47825 */ /* 0x008fcc00078e00a4 */
[----:B------:R-:W5:Y:S02]  /*7e60*/  LDG.E.128 R164, desc[UR6][R164.64] ;  /* 0x00000006a4a47981 */ /* 0x000f64000c1e1d00 */
.L_x_22165:
[----:B------:R-:W-:Y:S05]  /*7e70*/  BSYNC.RECONVERGENT B2 ;  /* 0x0000000000027941 */ /* 0x000fea0003800200 */
.L_x_22164:
        /* <DEDUP_REMOVED lines=8> */
[----:B------:R-:W-:Y:S01]  /*7f00*/  @P0 FFMA.FTZ R129, R207, R175, R174 ;  /* 0x000000afcf810223 */ /* 0x000fe200000100ae */
[----:B------:R-:W-:Y:S01]  /*7f10*/  BSSY.RECONVERGENT B3, `(.L_x_22169) ;  /* 0x0000010000037945 */ /* 0x000fe20003800200 */
[----:B-----5:R-:W-:Y:S02]  /*7f20*/  MOV R128, R132 ;  /* 0x0000008400807202 */ /* 0x020fe40000000f00 */
[----:B------:R-:W-:-:S04]  /*7f30*/  @P0 FADD.FTZ R129, R238, -R129 ;  /* 0x80000081ee810221 */ /* 0x000fc80000010000 */
[----:B------:R-:W-:Y:S01]  /*7f40*/  @P0 FFMA.FTZ R128, R10, R129, R132 ;  /* 0x000000810a800223 */ /* 0x000fe20000010084 */
[----:B------:R-:W-:Y:S06]  /*7f50*/  @!P1 BRA `(.L_x_22170) ;  /* 0x00000000002c9947 */ /* 0x000fec0003800000 */
[----:B01----:R-:W3:Y:S01]  /*7f60*/  LDL.S16 R172, [R1+0xca] ;  /* 0x0000ca0001ac7983 */ /* 0x003ee20000100600 */
        /* <DEDUP_REMOVED lines=10> */
.L_x_22170:
[----:B------:R-:W-:Y:S05]  /*8010*/  BSYNC.RECONVERGENT B3 ;  /* 0x0000000000037941 */ /* 0x000fea0003800200 */
.L_x_22169:
[----:B------:R-:W-:Y:S01]  /*8020*/  @P0 FFMA.FTZ R130, R196, R175, R174 ;  /* 0x000000afc4820223 */ /* 0x000fe200000100ae */
[----:B------:R-:W-:Y:S01]  /*8030*/  BSSY.RECONVERGENT B3, `(.L_x_22171) ;  /* 0x0000010000037945 */ /* 0x000fe20003800200 */
[----:B------:R-:W-:Y:S02]  /*8040*/  MOV R129, R133 ;  /* 0x0000008500817202 */ /* 0x000fe40000000f00 */
        /* <DEDUP_REMOVED lines=14> */
.L_x_22172:
[----:B------:R-:W-:Y:S05]  /*8130*/  BSYNC.RECONVERGENT B3 ;  /* 0x0000000000037941 */ /* 0x000fea0003800200 */
.L_x_22171:
        /* <DEDUP_REMOVED lines=17> */
.L_x_22174:
[----:B------:R-:W-:Y:S05]  /*8250*/  BSYNC.RECONVERGENT B3 ;  /* 0x0000000000037941 */ /* 0x000fea0003800200 */
.L_x_22173:
[----:B01----:R-:W3:Y:S01]  /*8260*/  LDL R172, [R1+0x18] ;  /* 0x0000180001ac7983 */ /* 0x003ee20000100800 */
        /* <DEDUP_REMOVED lines=18> */
.L_x_22168:
[----:B------:R-:W-:Y:S04]  /*8390*/  BSSY.RECONVERGENT B3, `(.L_x_22176) ;  /* 0x0000012000037945 */ /* 0x000fe80003800200 */
[----:B------:R-:W-:Y:S05]  /*83a0*/  @!P1 BRA `(.L_x_22177) ;  /* 0x0000000000409947 */ /* 0x000fea0003800000 */
[----:B01----:R-:W3:Y:S01]  /*83b0*/  LDL.S16 R172, [R1+0xca] ;  /* 0x0000ca0001ac7983 */ /* 0x003ee20000100600 */
        /* <DEDUP_REMOVED lines=15> */
.L_x_22177:
[----:B------:R-:W-:Y:S05]  /*84b0*/  BSYNC.RECONVERGENT B3 ;  /* 0x0000000000037941 */ /* 0x000fea0003800200 */
.L_x_22176:
        /* <DEDUP_REMOVED lines=18> */
.L_x_22179:
[----:B------:R-:W-:Y:S05]  /*85e0*/  BSYNC.RECONVERGENT B3 ;  /* 0x0000000000037941 */ /* 0x000fea0003800200 */
.L_x_22178:
        /* <DEDUP_REMOVED lines=18> */
.L_x_22181:
[----:B------:R-:W-:Y:S05]  /*8710*/  BSYNC.RECONVERGENT B3 ;  /* 0x0000000000037941 */ /* 0x000fea0003800200 */
.L_x_22180:
[----:B------:R-:W-:Y:S05]  /*8720*/  @!P1 BRA `(.L_x_22175) ;  /* 0x0000000c00049947 */ /* 0x000fea0003800000 */
[----:B01----:R-:W3:Y:S01]  /*8730*/  LDL R172, [R1+0x18] ;  /* 0x0000180001ac7983 */ /* 0x003ee20000100800 */
        /* <DEDUP_REMOVED lines=17> */
.L_x_22167:
[----:B------:R-:W-:-:S04]  /*8850*/  UISETP.NE.U32.AND UP0, UPT, UR12, URZ, UPT ;  /* 0x000000ff0c00728c */ /* 0x000fc8000bf05070 */
[----:B------:R-:W-:-:S06]  /*8860*/  UISETP.NE.AND.EX UP0, UPT, UR13, URZ, UPT, UP0 ;  /* 0x000000ff0d00728c */ /* 0x000fcc000bf05300 */
[----:B------:R-:W-:-:S13]  /*8870*/  PLOP3.LUT P2, PT, PT, PT, UP0, 0x80, 0x8 ;  /* 0x000000000008781c */ /* 0x000fda0003f4f008 */
[----:B------:R-:W-:Y:S05]  /*8880*/  @!P2 BRA `(.L_x_22182) ;  /* 0x000000040070a947 */ /* 0x000fea0003800000 */
[----:B01----:R-:W3:Y:S01]  /*8890*/  LDL R172, [R1+0x18] ;  /* 0x0000180001ac7983 */ /* 0x003ee20000100800 */
        /* <DEDUP_REMOVED lines=36> */
.L_x_22184:
[----:B------:R-:W-:Y:S05]  /*8ae0*/  BSYNC.RECONVERGENT B3 ;  /* 0x0000000000037941 */ /* 0x000fea0003800200 */
.L_x_22183:
        /* <DEDUP_REMOVED lines=19> */
.L_x_22186:
[----:B------:R-:W-:Y:S05]  /*8c20*/  BSYNC.RECONVERGENT B3 ;  /* 0x0000000000037941 */ /* 0x000fea0003800200 */
.L_x_22185:
        /* <DEDUP_REMOVED lines=19> */
.L_x_22188:
[----:B------:R-:W-:Y:S05]  /*8d60*/  BSYNC.RECONVERGENT B3 ;  /* 0x0000000000037941 */ /* 0x000fea0003800200 */
.L_x_22187:
        /* <DEDUP_REMOVED lines=14> */
.L_x_22182:
[----:B------:R-:W-:Y:S04]  /*8e50*/  BSSY.RECONVERGENT B3, `(.L_x_22189) ;  /* 0x0000013000037945 */ /* 0x000fe80003800200 */
[----:B------:R-:W-:Y:S05]  /*8e60*/  @!P1 BRA `(.L_x_22190) ;  /* 0x0000000000449947 */ /* 0x000fea0003800000 */
[----:B01----:R-:W3:Y:S01]  /*8e70*/  LDL.S16 R172, [R1+0xca] ;  /* 0x0000ca0001ac7983 */ /* 0x003ee20000100600 */
        /* <DEDUP_REMOVED lines=16> */
.L_x_22190:
[----:B------:R-:W-:Y:S05]  /*8f80*/  BSYNC.RECONVERGENT B3 ;  /* 0x0000000000037941 */ /* 0x000fea0003800200 */
.L_x_22189:
        /* <DEDUP_REMOVED lines=19> */
.L_x_22192:
[----:B------:R-:W-:Y:S05]  /*90c0*/  BSYNC.RECONVERGENT B3 ;  /* 0x0000000000037941 */ /* 0x000fea0003800200 */
.L_x_22191:
        /* <DEDUP_REMOVED lines=19> */
.L_x_22194:
[----:B------:R-:W-:Y:S05]  /*9200*/  BSYNC.RECONVERGENT B3 ;  /* 0x0000000000037941 */ /* 0x000fea0003800200 */
.L_x_22193:
[----:B------:R-:W-:Y:S05]  /*9210*/  @!P1 BRA `(.L_x_22175) ;  /* 0x0000000000489947 */ /* 0x000fea0003800000 */
[----:B01----:R-:W3:Y:S04]  /*9220*/  LDL R172, [R1+0x18] ;  /* 0x0000180001ac7983 */ /* 0x003ee80000100800 */
        /* <DEDUP_REMOVED lines=17> */
.L_x_22175:
[----:B------:R-:W-:Y:S05]  /*9340*/  BSYNC.RECONVERGENT B2 ;  /* 0x0000000000027941 */ /* 0x000fea0003800200 */
.L_x_22166:
        /* <DEDUP_REMOVED lines=8> */
.L_x_22163:
[----:B------:R-:W-:Y:S05]  /*93d0*/  BSYNC.RECONVERGENT B1 ;  /* 0x0000000000017941 */ /* 0x000fea0003800200 */
.L_x_22162:
[----:B------:R-:W-:Y:S01]  /*93e0*/  LOP3.LUT P2, RZ, R4, 0x4, RZ, 0xc0, !PT ;  /* 0x0000000404ff7812 */ /* 0x000fe2000784c0ff */
[----:B------:R-:W-:-:S12]  /*93f0*/  BSSY.RECONVERGENT B1, `(.L_x_22195) ;  /* 0x000015d000017945 */ /* 0x000fd80003800200 */
[----:B------:R-:W-:Y:S05]  /*9400*/  @!P2 BRA `(.L_x_22196) ;  /* 0x00000014006ca947 */ /* 0x000fea0003800000 */
[----:B------:R-:W-:Y:S04]  /*9410*/  BSSY.RECONVERGENT B2, `(.L_x_22197) ;  /* 0x0000005000027945 */ /* 0x000fe80003800200 */
[----:B------:R-:W-:Y:S05]  /*9420*/  @!P1 BRA `(.L_x_22198) ;  /* 0x00000000000c9947 */ /* 0x000fea0003800000 */
[----:B-----5:R-:W4:Y:S02]  /*9430*/  LDC.64 R164, c[0x0][0x390] ;  /* 0x0000e400ffa47b82 */ /* 0x020f240000000a00 */
[----:B----4-:R-:W-:-:S06]  /*9440*/  IMAD.WIDE.U32 R164, R9, 0x10, R164 ;  /* 0x0000001009a47825 */ /* 0x010fcc00078e00a4 */
[----:B------:R-:W5:Y:S02]  /*9450*/  LDG.E.128 R164, desc[UR6][R164.64] ;  /* 0x00000006a4a47981 */ /* 0x000f64000c1e1d00 */
.L_x_22198:
[----:B------:R-:W-:Y:S05]  /*9460*/  BSYNC.RECONVERGENT B2 ;  /* 0x0000000000027941 */ /* 0x000fea0003800200 */
.L_x_22197:
        /* <DEDUP_REMOVED lines=14> */
[----:B01-3--:R-:W3:Y:S01]  /*9550*/  LDL.S16 R172, [R1+0xc2] ;  /* 0x0000c20001ac7983 */ /* 0x00bee20000100600 */
        /* <DEDUP_REMOVED lines=10> */
.L_x_22203:
[----:B------:R-:W-:Y:S05]  /*9600*/  BSYNC.RECONVERGENT B3 ;  /* 0x0000000000037941 */ /* 0x000fea0003800200 */
.L_x_22202:
[----:B------:R-:W-:Y:S01]  /*9610*/  @P0 FFMA.FTZ R130, R195, R175, R174 ;  /* 0x000000afc3820223 */ /* 0x000fe200000100ae */
[----:B------:R-:W-:Y:S01]  /*9620*/  BSSY.RECONVERGENT B3, `(.L_x_22204) ;  /* 0x0000010000037945 */ /* 0x000fe20003800200 */
[----:B------:R-:W-:Y:S02]  /*9630*/  MOV R129, R137 ;  /* 0x0000008900817202 */ /* 0x000fe40000000f00 */
        /* <DEDUP_REMOVED lines=14> */
.L_x_22205:
[----:B------:R-:W-:Y:S05]  /*9720*/  BSYNC.RECONVERGENT B3 ;  /* 0x0000000000037941 */ /* 0x000fea0003800200 */
.L_x_22204:
        /* <DEDUP_REMOVED lines=17> */
.L_x_22207:
[----:B------:R-:W-:Y:S05]  /*9840*/  BSYNC.RECONVERGENT B3 ;  /* 0x0000000000037941 */ /* 0x000fea0003800200 */
.L_x_22206:
[----:B01-3--:R-:W3:Y:S01]  /*9850*/  LDL R172, [R1+0x14] ;  /* 0x0000140001ac7983 */ /* 0x00bee20000100800 */
        /* <DEDUP_REMOVED lines=18> */
.L_x_22201:
[----:B------:R-:W-:Y:S04]  /*9980*/  BSSY.RECONVERGENT B3, `(.L_x_22209) ;  /* 0x0000012000037945 */ /* 0x000fe80003800200 */
[----:B------:R-:W-:Y:S05]  /*9990*/  @!P1 BRA `(.L_x_22210) ;  /* 0x0000000000409947 */ /* 0x000fea0003800000 */
[----:B01-3--:R-:W3:Y:S01]  /*99a0*/  LDL.S16 R172, [R1+0xc2] ;  /* 0x0000c20001ac7983 */ /* 0x00bee20000100600 */
        /* <DEDUP_REMOVED lines=15> */
.L_x_22210:
[----:B------:R-:W-:Y:S05]  /*9aa0*/  BSYNC.RECONVERGENT B3 ;  /* 0x0000000000037941 */ /* 0x000fea0003800200 */
.L_x_22209:
        /* <DEDUP_REMOVED lines=18> */
.L_x_22212:
[----:B------:R-:W-:Y:S05]  /*9bd0*/  BSYNC.RECONVERGENT B3 ;  /* 0x0000000000037941 */ /* 0x000fea0003800200 */
.L_x_22211:
        /* <DEDUP_REMOVED lines=18> */
.L_x_22214:
[----:B------:R-:W-:Y:S05]  /*9d00*/  BSYNC.RECONVERGENT B3 ;  /* 0x0000000000037941 */ /* 0x000fea0003800200 */
.L_x_22213:
[----:B------:R-:W-:Y:S05]  /*9d10*/  @!P1 BRA `(.L_x_22208) ;  /* 0x0000000c00049947 */ /* 0x000fea0003800000 */
[----:B01-3--:R-:W3:Y:S01]  /*9d20*/  LDL R172, [R1+0x14] ;  /* 0x0000140001ac7983 */ /* 0x00bee20000100800 */
        /* <DEDUP_REMOVED lines=17> */
.L_x_22200:
[----:B------:R-:W-:-:S04]  /*9e40*/  UISETP.NE.U32.AND UP0, UPT, UR12, URZ, UPT ;  /* 0x000000ff0c00728c */ /* 0x000fc8000bf05070 */
[----:B------:R-:W-:-:S06]  /*9e50*/  UISETP.NE.AND.EX UP0, UPT, UR13, URZ, UPT, UP0 ;  /* 0x000000ff0d00728c */ /* 0x000fcc000bf05300 */
[----:B------:R-:W-:-:S13]  /*9e60*/  PLOP3.LUT P2, PT, PT, PT, UP0, 0x80, 0x8 ;  /* 0x000000000008781c */ /* 0x000fda0003f4f008 */
[----:B------:R-:W-:Y:S05]  /*9e70*/  @!P2 BRA `(.L_x_22215) ;  /* 0x000000040070a947 */ /* 0x000fea0003800000 */
[----:B01-3--:R-:W3:Y:S01]  /*9e80*/  LDL R172, [R1+0x14] ;  /* 0x0000140001ac7983 */ /* 0x00bee20000100800 */
        /* <DEDUP_REMOVED lines=36> */
.L_x_22217:
[----:B------:R-:W-:Y:S05]  /*a0d0*/  BSYNC.RECONVERGENT B3 ;  /* 0x0000000000037941 */ /* 0x000fea0003800200 */
.L_x_22216:
        /* <DEDUP_REMOVED lines=19> */
.L_x_22219:
[----:B------:R-:W-:Y:S05]  /*a210*/  BSYNC.RECONVERGENT B3 ;  /* 0x0000000000037941 */ /* 0x000fea0003800200 */
.L_x_22218:
        /* <DEDUP_REMOVED lines=19> */
.L_x_22221:
[----:B------:R-:W-:Y:S05]  /*a350*/  BSYNC.RECONVERGENT B3 ;  /* 0x0000000000037941 */ /* 0x000fea0003800200 */
.L_x_22220:
        /* <DEDUP_REMOVED lines=14> */
.L_x_22215:
[----:B------:R-:W-:Y:S04]  /*a440*/  BSSY.RECONVERGENT B3, `(.L_x_22222) ;  /* 0x0000013000037945 */ /* 0x000fe80003800200 */
[----:B------:R-:W-:Y:S05]  /*a450*/  @!P1 BRA `(.L_x_22223) ;  /* 0x0000000000449947 */ /* 0x000fea0003800000 */
[----:B01-3--:R-:W3:Y:S01]  /*a460*/  LDL.S16 R172, [R1+0xc2] ;  /* 0x0000c20001ac7983 */ /* 0x00bee20000100600 */
        /* <DEDUP_REMOVED lines=16> */
.L_x_22223:
[----:B------:R-:W-:Y:S05]  /*a570*/  BSYNC.RECONVERGENT B3 ;  /* 0x0000000000037941 */ /* 0x000fea0003800200 */
.L_x_22222:
        /* <DEDUP_REMOVED lines=19> */
.L_x_22225:
[----:B------:R-:W-:Y:S05]  /*a6b0*/  BSYNC.RECONVERGENT B3 ;  /* 0x0000000000037941 */ /* 0x000fea0003800200 */
.L_x_22224:
        /* <DEDUP_REMOVED lines=19> */
.L_x_22227:
[----:B------:R-:W-:Y:S05]  /*a7f0*/  BSYNC.RECONVERGENT B3 ;  /* 0x0000000000037941 */ /* 0x000fea0003800200 */
.L_x_22226:
[----:B------:R-:W-:Y:S05]  /*a800*/  @!P1 BRA `(.L_x_22208) ;  /* 0x0000000000489947 */ /* 0x000fea0003800000 */
[----:B01-3--:R-:W3:Y:S04]  /*a810*/  LDL R172, [R1+0x14] ;  /* 0x0000140001ac7983 */ /* 0x00bee80000100800 */
        /* <DEDUP_REMOVED lines=17> */
.L_x_22208:
[----:B------:R-:W-:Y:S05]  /*a930*/  BSYNC.RECONVERGENT B2 ;  /* 0x0000000000027941 */ /* 0x000fea0003800200 */
.L_x_22199:
        /* <DEDUP_REMOVED lines=8> */
.L_x_22196:
[----:B------:R-:W-:Y:S05]  /*a9c0*/  BSYNC.RECONVERGENT B1 ;  /* 0x0000000000017941 */ /* 0x000fea0003800200 */
.L_x_22195:
[----:B------:R-:W-:Y:S01]  /*a9d0*/  LOP3.LUT P2, RZ, R4, 0x8, RZ, 0xc0, !PT ;  /* 0x0000000804ff7812 */ /* 0x000fe2000784c0ff */
[----:B------:R-:W-:-:S12]  /*a9e0*/  BSSY.RECONVERGENT B1, `(.L_x_22228) ;  /* 0x000015d000017945 */ /* 0x000fd80003800200 */
[----:B------:R-:W-:Y:S05]  /*a9f0*/  @!P2 BRA `(.L_x_22229) ;  /* 0x00000014006ca947 */ /* 0x000fea0003800000 */
[----:B------:R-:W-:Y:S04]  /*aa00*/  BSSY.RECONVERGENT B2, `(.L_x_22230) ;  /* 0x0000005000027945 */ /* 0x000fe80003800200 */
[----:B------:R-:W-:Y:S05]  /*aa10*/  @!P1 BRA `(.L_x_22231) ;  /* 0x00000000000c9947 */ /* 0x000fea0003800000 */
[----:B-----5:R-:W0:Y:S02]  /*aa20*/  LDC.64 R164, c[0x0][0x390] ;  /* 0x0000e400ffa47b82 */ /* 0x020e240000000a00 */
[----:B0-----:R-:W-:-:S06]  /*aa30*/  IMAD.WIDE.U32 R164, R9, 0x10, R164 ;  /* 0x0000001009a47825 */ /* 0x001fcc00078e00a4 */
[----:B------:R-:W5:Y:S02]  /*aa40*/  LDG.E.128 R164, desc[UR6][R164.64] ;  /* 0x00000006a4a47981 */ /* 0x000f64000c1e1d00 */
.L_x_22231:
[----:B------:R-:W-:Y:S05]  /*aa50*/  BSYNC.RECONVERGENT B2 ;  /* 0x0000000000027941 */ /* 0x000fea0003800200 */
.L_x_22230:
        /* <DEDUP_REMOVED lines=14> */
[----:B01-34-:R-:W3:Y:S01]  /*ab40*/  LDL.S16 R172, [R1+0xba] ;  /* 0x0000ba0001ac7983 */ /* 0x01bee20000100600 */
        /* <DEDUP_REMOVED lines=10> */
.L_x_22236:
[----:B------:R-:W-:Y:S05]  /*abf0*/  BSYNC.RECONVERGENT B3 ;  /* 0x0000000000037941 */ /* 0x000fea0003800200 */
.L_x_22235:
[----:B------:R-:W-:Y:S01]  /*ac00*/  @P0 FFMA.FTZ R130, R194, R175, R174 ;  /* 0x000000afc2820223 */ /* 0x000fe200000100ae */
[----:B------:R-:W-:Y:S01]  /*ac10*/  BSSY.RECONVERGENT B3, `(.L_x_22237) ;  /* 0x0000010000037945 */ /* 0x000fe20003800200 */
[----:B------:R-:W-:Y:S02]  /*ac20*/  MOV R129, R141 ;  /* 0x0000008d00817202 */ /* 0x000fe40000000f00 */
        /* <DEDUP_REMOVED lines=14> */
.L_x_22238:
[----:B------:R-:W-:Y:S05]  /*ad10*/  BSYNC.RECONVERGENT B3 ;  /* 0x0000000000037941 */ /* 0x000fea0003800200 */
.L_x_22237:
        /* <DEDUP_REMOVED lines=17> */
.L_x_22240:
[----:B------:R-:W-:Y:S05]  /*ae30*/  BSYNC.RECONVERGENT B3 ;  /* 0x0000000000037941 */ /* 0x000fea0003800200 */
.L_x_22239:
[----:B01-34-:R-:W3:Y:S01]  /*ae40*/  LDL R172, [R1+0x10] ;  /* 0x0000100001ac7983 */ /* 0x01bee20000100800 */
        /* <DEDUP_REMOVED lines=18> */
.L_x_22234:
[----:B------:R-:W-:Y:S04]  /*af70*/  BSSY.RECONVERGENT B3, `(.L_x_22242) ;  /* 0x0000012000037945 */ /* 0x000fe80003800200 */
[----:B------:R-:W-:Y:S05]  /*af80*/  @!P1 BRA `(.L_x_22243) ;  /* 0x0000000000409947 */ /* 0x000fea0003800000 */
[----:B01-34-:R-:W3:Y:S01]  /*af90*/  LDL.S16 R172, [R1+0xba] ;  /* 0x0000ba0001ac7983 */ /* 0x01bee20000100600 */
        /* <DEDUP_REMOVED lines=15> */
.L_x_22243:
[----:B------:R-:W-:Y:S05]  /*b090*/  BSYNC.RECONVERGENT B3 ;  /* 0x0000000000037941 */ /* 0x000fea0003800200 */
.L_x_22242:
        /* <DEDUP_REMOVED lines=18> */
.L_x_22245:
[----:B------:R-:W-:Y:S05]  /*b1c0*/  BSYNC.RECONVERGENT B3 ;  /* 0x0000000000037941 */ /* 0x000fea0003800200 */
.L_x_22244:
        /* <DEDUP_REMOVED lines=18> */
.L_x_22247:
[----:B------:R-:W-:Y:S05]  /*b2f0*/  BSYNC.RECONVERGENT B3 ;  /* 0x0000000000037941 */ /* 0x000fea0003800200 */
.L_x_22246:
[----:B------:R-:W-:Y:S05]  /*b300*/  @!P1 BRA `(.L_x_22241) ;  /* 0x0000000c00049947 */ /* 0x000fea0003800000 */
[----:B01-34-:R-:W3:Y:S01]  /*b310*/  LDL R172, [R1+0x10] ;  /* 0x0000100001ac7983 */ /* 0x01bee20000100800 */
        /* <DEDUP_REMOVED lines=17> */
.L_x_22233:
[----:B------:R-:W-:-:S04]  /*b430*/  UISETP.NE.U32.AND UP0, UPT, UR12, URZ, UPT ;  /* 0x000000ff0c00728c */ /* 0x000fc8000bf05070 */
[----:B------:R-:W-:-:S06]  /*b440*/  UISETP.NE.AND.EX UP0, UPT, UR13, URZ, UPT, UP0 ;  /* 0x000000ff0d00728c */ /* 0x000fcc000bf05300 */
[----:B------:R-:W-:-:S13]  /*b450*/  PLOP3.LUT P2, PT, PT, PT, UP0, 0x80, 0x8 ;  /* 0x000000000008781c */ /* 0x000fda0003f4f008 */
[----:B------:R-:W-:Y:S05]  /*b460*/  @!P2 BRA `(.L_x_22248) ;  /* 0x000000040070a947 */ /* 0x000fea0003800000 */
[----:B01-34-:R-:W3:Y:S01]  /*b470*/  LDL R172, [R1+0x10] ;  /* 0x0000100001ac7983 */ /* 0x01bee20000100800 */
        /* <DEDUP_REMOVED lines=36> */
.L_x_22250:
[----:B------:R-:W-:Y:S05]  /*b6c0*/  BSYNC.RECONVERGENT B3 ;  /* 0x0000000000037941 */ /* 0x000fea0003800200 */
.L_x_22249:
        /* <DEDUP_REMOVED lines=19> */
.L_x_22252:
[----:B------:R-:W-:Y:S05]  /*b800*/  BSYNC.RECONVERGENT B3 ;  /* 0x0000000000037941 */ /* 0x000fea0003800200 */
.L_x_22251:
        /* <DEDUP_REMOVED lines=19> */
.L_x_22254:
[----:B------:R-:W-:Y:S05]  /*b940*/  BSYNC.RECONVERGENT B3 ;  /* 0x0000000000037941 */ /* 0x000fea0003800200 */
.L_x_22253:
        /* <DEDUP_REMOVED lines=14> */
.L_x_22248:
[----:B------:R-:W-:Y:S04]  /*ba30*/  BSSY.RECONVERGENT B3, `(.L_x_22255) ;  /* 0x0000013000037945 */ /* 0x000fe80003800200 */
[----:B------:R-:W-:Y:S05]  /*ba40*/  @!P1 BRA `(.L_x_22256) ;  /* 0x0000000000449947 */ /* 0x000fea0003800000 */
[----:B01-34-:R-:W3:Y:S01]  /*ba50*/  LDL.S16 R172, [R1+0xba] ;  /* 0x0000ba0001ac7983 */ /* 0x01bee20000100600 */
        /* <DEDUP_REMOVED lines=16> */
.L_x_22256:
[----:B------:R-:W-:Y:S05]  /*bb60*/  BSYNC.RECONVERGENT B3 ;  /* 0x0000000000037941 */ /* 0x000fea0003800200 */
.L_x_22255:
        /* <DEDUP_REMOVED lines=19> */
.L_x_22258:
[----:B------:R-:W-:Y:S05]  /*bca0*/  BSYNC.RECONVERGENT B3 ;  /* 0x0000000000037941 */ /* 0x000fea0003800200 */
.L_x_22257:
        /* <DEDUP_REMOVED lines=19> */
.L_x_22260:
[----:B------:R-:W-:Y:S05]  /*bde0*/  BSYNC.RECONVERGENT B3 ;  /* 0x0000000000037941 */ /* 0x000fea0003800200 */
.L_x_22259:
[----:B------:R-:W-:Y:S05]  /*bdf0*/  @!P1 BRA `(.L_x_22241) ;  /* 0x0000000000489947 */ /* 0x000fea0003800000 */
[----:B01-34-:R-:W3:Y:S04]  /*be00*/  LDL R172, [R1+0x10] ;  /* 0x0000100001ac7983 */ /* 0x01bee80000100800 */
        /* <DEDUP_REMOVED lines=17> */
.L_x_22241:
[----:B------:R-:W-:Y:S05]  /*bf20*/  BSYNC.RECONVERGENT B2 ;  /* 0x0000000000027941 */ /* 0x000fea0003800200 */
.L_x_22232:
        /* <DEDUP_REMOVED lines=8> */
.L_x_22229:
[----:B------:R-:W-:Y:S05]  /*bfb0*/  BSYNC.RECONVERGENT B1 ;  /* 0x0000000000017941 */ /* 0x000fea0003800200 */
.L_x_22228:
        /* <DEDUP_REMOVED lines=8> */
.L_x_22264:
[----:B------:R-:W-:Y:S05]  /*c040*/  BSYNC.RECONVERGENT B2 ;  /* 0x0000000000027941 */ /* 0x000fea0003800200 */
.L_x_22263:
        /* <DEDUP_REMOVED lines=25> */
.L_x_22269:
[----:B------:R-:W-:Y:S05]  /*c1e0*/  BSYNC.RECONVERGENT B3 ;  /* 0x0000000000037941 */ /* 0x000fea0003800200 */
.L_x_22268:
        /* <DEDUP_REMOVED lines=17> */
.L_x_22271:
[----:B------:R-:W-:Y:S05]  /*c300*/  BSYNC.RECONVERGENT B3 ;  /* 0x0000000000037941 */ /* 0x000fea0003800200 */
.L_x_22270:
        /* <DEDUP_REMOVED lines=17> */
.L_x_22273:
[----:B------:R-:W-:Y:S05]  /*c420*/  BSYNC.RECONVERGENT B3 ;  /* 0x0000000000037941 */ /* 0x000fea0003800200 */
.L_x_22272:
        /* <DEDUP_REMOVED lines=19> */
.L_x_22267:
        /* <DEDUP_REMOVED lines=18> */
.L_x_22276:
[----:B------:R-:W-:Y:S05]  /*c680*/  BSYNC.RECONVERGENT B3 ;  /* 0x0000000000037941 */ /* 0x000fea0003800200 */
.L_x_22275:
        /* <DEDUP_REMOVED lines=18> */
.L_x_22278:
[----:B------:R-:W-:Y:S05]  /*c7b0*/  BSYNC.RECONVERGENT B3 ;  /* 0x0000000000037941 */ /* 0x000fea0003800200 */
.L_x_22277:
        /* <DEDUP_REMOVED lines=18> */
.L_x_22280:
[----:B------:R-:W-:Y:S05]  /*c8e0*/  BSYNC.RECONVERGENT B3 ;  /* 0x0000000000037941 */ /* 0x000fea0003800200 */
.L_x_22279:
        /* <DEDUP_REMOVED lines=19> */
.L_x_22266:
        /* <DEDUP_REMOVED lines=41> */
.L_x_22283:
[----:B------:R-:W-:Y:S05]  /*ccb0*/  BSYNC.RECONVERGENT B3 ;  /* 0x0000000000037941 */ /* 0x000fea0003800200 */
.L_x_22282:
        /* <DEDUP_REMOVED lines=19> */
.L_x_22285:
[----:B------:R-:W-:Y:S05]  /*cdf0*/  BSYNC.RECONVERGENT B3 ;  /* 0x0000000000037941 */ /* 0x000fea0003800200 */
.L_x_22284:
        /* <DEDUP_REMOVED lines=19> */
.L_x_22287:
[----:B------:R-:W-:Y:S05]  /*cf30*/  BSYNC.RECONVERGENT B3 ;  /* 0x0000000000037941 */ /* 0x000fea0003800200 */
.L_x_22286:
        /* <DEDUP_REMOVED lines=14> */
.L_x_22281:
        /* <DEDUP_REMOVED lines=19> */
.L_x_22289:
[----:B------:R-:W-:Y:S05]  /*d150*/  BSYNC.RECONVERGENT B3 ;  /* 0x0000000000037941 */ /* 0x000fea0003800200 */
.L_x_22288:
        /* <DEDUP_REMOVED lines=19> */
.L_x_22291:
[----:B------:R-:W-:Y:S05]  /*d290*/  BSYNC.RECONVERGENT B3 ;  /* 0x0000000000037941 */ /* 0x000fea0003800200 */
.L_x_22290:
        /* <DEDUP_REMOVED lines=19> */
.L_x_22293:
[----:B------:R-:W-:Y:S05]  /*d3d0*/  BSYNC.RECONVERGENT B3 ;  /* 0x0000000000037941 */ /* 0x000fea0003800200 */
.L_x_22292:
        /* <DEDUP_REMOVED lines=19> */
.L_x_22274:
[----:B------:R-:W-:Y:S05]  /*d510*/  BSYNC.RECONVERGENT B2 ;  /* 0x0000000000027941 */ /* 0x000fea0003800200 */
.L_x_22265:
        /* <DEDUP_REMOVED lines=8> */
.L_x_22262:
[----:B------:R-:W-:Y:S05]  /*d5a0*/  BSYNC.RECONVERGENT B1 ;  /* 0x0000000000017941 */ /* 0x000fea0003800200 */
.L_x_22261:
[----:B------:R-:W-:Y:S04]  /*d5b0*/  BSSY.RECONVERGENT B1, `(.L_x_22294) ;  /* 0x000015d000017945 */ /* 0x000fe80003800200 */
[----:B------:R-:W-:Y:S05]  /*d5c0*/  @!P3 BRA `(.L_x_22295) ;  /* 0x00000014006cb947 */ /* 0x000fea0003800000 */
[----:B------:R-:W-:Y:S04]  /*d5d0*/  BSSY.RECONVERGENT B2, `(.L_x_22296) ;  /* 0x0000005000027945 */ /* 0x000fe80003800200 */
[----:B------:R-:W-:Y:S05]  /*d5e0*/  @!P1 BRA `(.L_x_22297) ;  /* 0x00000000000c9947 */ /* 0x000fea0003800000 */
[----:B-----5:R-:W0:Y:S02]  /*d5f0*/  LDC.64 R164, c[0x0][0x390] ;  /* 0x0000e400ffa47b82 */ /* 0x020e240000000a00 */
[----:B0-----:R-:W-:-:S06]  /*d600*/  IMAD.WIDE.U32 R164, R9, 0x10, R164 ;  /* 0x0000001009a47825 */ /* 0x001fcc00078e00a4 */
[----:B------:R-:W5:Y:S02]  /*d610*/  LDG.E.128 R164, desc[UR6][R164.64] ;  /* 0x00000006a4a47981 */ /* 0x000f64000c1e1d00 */
.L_x_22297:
[----:B------:R-:W-:Y:S05]  /*d620*/  BSYNC.RECONVERGENT B2 ;  /* 0x0000000000027941 */ /* 0x000fea0003800200 */
.L_x_22296:
        /* <DEDUP_REMOVED lines=25> */
.L_x_22302:
[----:B------:R-:W-:Y:S05]  /*d7c0*/  BSYNC.RECONVERGENT B3 ;  /* 0x0000000000037941 */ /* 0x000fea0003800200 */
.L_x_22301:
        /* <DEDUP_REMOVED lines=17> */
.L_x_22304:
[----:B------:R-:W-:Y:S05]  /*d8e0*/  BSYNC.RECONVERGENT B3 ;  /* 0x0000000000037941 */ /* 0x000fea0003800200 */
.L_x_22303:
        /* <DEDUP_REMOVED lines=17> */
.L_x_22306:
[----:B------:R-:W-:Y:S05]  /*da00*/  BSYNC.RECONVERGENT B3 ;  /* 0x0000000000037941 */ /* 0x000fea0003800200 */
.L_x_22305:
        /* <DEDUP_REMOVED lines=19> */
.L_x_22300:
        /* <DEDUP_REMOVED lines=18> */
.L_x_22309:
[----:B------:R-:W-:Y:S05]  /*dc60*/  BSYNC.RECONVERGENT B3 ;  /* 0x0000000000037941 */ /* 0x000fea0003800200 */
.L_x_22308:
        /* <DEDUP_REMOVED lines=18> */
.L_x_22311:
[----:B------:R-:W-:Y:S05]  /*dd90*/  BSYNC.RECONVERGENT B3 ;  /* 0x0000000000037941 */ /* 0x000fea0003800200 */
.L_x_22310:
        /* <DEDUP_REMOVED lines=18> */
.L_x_22313:
[----:B------:R-:W-:Y:S05]  /*dec0*/  BSYNC.RECONVERGENT B3 ;  /* 0x0000000000037941 */ /* 0x000fea0003800200 */
.L_x_22312:
        /* <DEDUP_REMOVED lines=19> */
.L_x_22299:
        /* <DEDUP_REMOVED lines=41> */
.L_x_22316:
[----:B------:R-:W-:Y:S05]  /*e290*/  BSYNC.RECONVERGENT B3 ;  /* 0x0000000000037941 */ /* 0x000fea0003800200 */
.L_x_22315:
        /* <DEDUP_REMOVED lines=19> */
.L_x_22318:
[----:B------:R-:W-:Y:S05]  /*e3d0*/  BSYNC.RECONVERGENT B3 ;  /* 0x0000000000037941 */ /* 0x000fea0003800200 */
.L_x_22317:
        /* <DEDUP_REMOVED lines=19> */
.L_x_22320:
[----:B------:R-:W-:Y:S05]  /*e510*/  BSYNC.RECONVERGENT B3 ;  /* 0x0000000000037941 */ /* 0x000fea0003800200 */
.L_x_22319:
        /* <DEDUP_REMOVED lines=14> */
.L_x_22314:
        /* <DEDUP_REMOVED lines=19> */
.L_x_22322:
[----:B------:R-:W-:Y:S05]  /*e730*/  BSYNC.RECONVERGENT B3 ;  /* 0x0000000000037941 */ /* 0x000fea0003800200 */
.L_x_22321:
        /* <DEDUP_REMOVED lines=19> */
.L_x_22324:
[----:B------:R-:W-:Y:S05]  /*e870*/  BSYNC.RECONVERGENT B3 ;  /* 0x0000000000037941 */ /* 0x000fea0003800200 */
.L_x_22323:
        /* <DEDUP_REMOVED lines=19> */
.L_x_22326:
[----:B------:R-:W-:Y:S05]  /*e9b0*/  BSYNC.RECONVERGENT B3 ;  /* 0x0000000000037941 */ /* 0x000fea0003800200 */
.L_x_22325:
        /* <DEDUP_REMOVED lines=19> */
.L_x_22307:
[----:B------:R-:W-:Y:S05]  /*eaf0*/  BSYNC.RECONVERGENT B2 ;  /* 0x0000000000027941 */ /* 0x000fea0003800200 */
.L_x_22298:
        /* <DEDUP_REMOVED lines=8> */
.L_x_22295:
[----:B------:R-:W-:Y:S05]  /*eb80*/  BSYNC.RECONVERGENT B1 ;  /* 0x0000000000017941 */ /* 0x000fea0003800200 */
.L_x_22294:
[----:B------:R-:W-:Y:S04]  /*eb90*/  BSSY.RECONVERGENT B1, `(.L_x_22327) ;  /* 0x000015d000017945 */ /* 0x000fe80003800200 */
[----:B------:R-:W-:Y:S05]  /*eba0*/  @!P4 BRA `(.L_x_22328) ;  /* 0x00000014006cc947 */ /* 0x000fea0003800000 */
[----:B------:R-:W-:Y:S04]  /*ebb0*/  BSSY.RECONVERGENT B2, `(.L_x_22329) ;  /* 0x0000005000027945 */ /* 0x000fe80003800200 */
[----:B------:R-:W-:Y:S05]  /*ebc0*/  @!P1 BRA `(.L_x_22330) ;  /* 0x00000000000c9947 */ /* 0x000fea0003800000 */
[----:B-----5:R-:W0:Y:S02]  /*ebd0*/  LDC.64 R164, c[0x0][0x390] ;  /* 0x0000e400ffa47b82 */ /* 0x020e240000000a00 */
[----:B0-----:R-:W-:-:S06]  /*ebe0*/  IMAD.WIDE.U32 R164, R9, 0x10, R164 ;  /* 0x0000001009a47825 */ /* 0x001fcc00078e00a4 */
[----:B------:R-:W5:Y:S02]  /*ebf0*/  LDG.E.128 R164, desc[UR6][R164.64] ;  /* 0x00000006a4a47981 */ /* 0x000f64000c1e1d00 */
.L_x_22330:
[----:B------:R-:W-:Y:S05]  /*ec00*/  BSYNC.RECONVERGENT B2 ;  /* 0x0000000000027941 */ /* 0x000fea0003800200 */
.L_x_22329:
        /* <DEDUP_REMOVED lines=25> */
.L_x_22335:
[----:B------:R-:W-:Y:S05]  /*eda0*/  BSYNC.RECONVERGENT B3 ;  /* 0x0000000000037941 */ /* 0x000fea0003800200 */
.L_x_22334:
        /* <DEDUP_REMOVED lines=17> */
.L_x_22337:
[----:B------:R-:W-:Y:S05]  /*eec0*/  BSYNC.RECONVERGENT B3 ;  /* 0x0000000000037941 */ /* 0x000fea0003800200 */
.L_x_22336:
        /* <DEDUP_REMOVED lines=17> */
.L_x_22339:
[----:B------:R-:W-:Y:S05]  /*efe0*/  BSYNC.RECONVERGENT B3 ;  /* 0x0000000000037941 */ /* 0x000fea0003800200 */
.L_x_22338:
        /* <DEDUP_REMOVED lines=19> */
.L_x_22333:
        /* <DEDUP_REMOVED lines=18> */
.L_x_22342:
[----:B------:R-:W-:Y:S05]  /*f240*/  BSYNC.RECONVERGENT B3 ;  /* 0x0000000000037941 */ /* 0x000fea0003800200 */
.L_x_22341:
        /* <DEDUP_REMOVED lines=18> */
.L_x_22344:
[----:B------:R-:W-:Y:S05]  /*f370*/  BSYNC.RECONVERGENT B3 ;  /* 0x0000000000037941 */ /* 0x000fea0003800200 */
.L_x_22343:
        /* <DEDUP_REMOVED lines=18> */
.L_x_22346:
[----:B------:R-:W-:Y:S05]  /*f4a0*/  BSYNC.RECONVERGENT B3 ;  /* 0x0000000000037941 */ /* 0x000fea0003800200 */
.L_x_22345:
        /* <DEDUP_REMOVED lines=19> */
.L_x_22332:
        /* <DEDUP_REMOVED lines=41> */
.L_x_22349:
[----:B------:R-:W-:Y:S05]  /*f870*/  BSYNC.RECONVERGENT B3 ;  /* 0x0000000000037941 */ /* 0x000fea0003800200 */
.L_x_22348:
        /* <DEDUP_REMOVED lines=19> */
.L_x_22351:
[----:B------:R-:W-:Y:S05]  /*f9b0*/  BSYNC.RECONVERGENT B3 ;  /* 0x0000000000037941 */ /* 0x000fea0003800200 */
.L_x_22350:
        /* <DEDUP_REMOVED lines=19> */
.L_x_22353:
[----:B------:R-:W-:Y:S05]  /*faf0*/  BSYNC.RECONVERGENT B3 ;  /* 0x0000000000037941 */ /* 0x000fea0003800200 */
.L_x_22352:
        /* <DEDUP_REMOVED lines=14> */
.L_x_22347:
        /* <DEDUP_REMOVED lines=19> */
.L_x_22355:
[----:B------:R-:W-:Y:S05]  /*fd10*/  BSYNC.RECONVERGENT B3 ;  /* 0x0000000000037941 */ /* 0x000fea0003800200 */
.L_x_22354:
        /* <DEDUP_REMOVED lines=19> */
.L_x_22357:
[----:B------:R-:W-:Y:S05]  /*fe50*/  BSYNC.RECONVERGENT B3 ;  /* 0x0000000000037941 */ /* 0x000fea0003800200 */
.L_x_22356:
        /* <DEDUP_REMOVED lines=19> */
.L_x_22359:
[----:B------:R-:W-:Y:S05]  /*ff90*/  BSYNC.RECONVERGENT B3 ;  /* 0x0000000000037941 */ /* 0x000fea0003800200 */
.L_x_22358:
        /* <DEDUP_REMOVED lines=19> */
.L_x_22340:
[----:B------:R-:W-:Y:S05]  /*100d0*/  BSYNC.RECONVERGENT B2 ;  /* 0x0000000000027941 */ /* 0x000fea0003800200 */
.L_x_22331:
        /* <DEDUP_REMOVED lines=8> */
.L_x_22328:
[----:B------:R-:W-:Y:S05]  /*10160*/  BSYNC.RECONVERGENT B1 ;  /* 0x0000000000017941 */ /* 0x000fea0003800200 */
.L_x_22327:
[----:B------:R-:W-:Y:S04]  /*10170*/  BSSY.RECONVERGENT B1, `(.L_x_22360) ;  /* 0x000015d000017945 */ /* 0x000fe80003800200 */
[----:B------:R-:W-:Y:S05]  /*10180*/  @!P5 BRA `(.L_x_22361) ;  /* 0x00000014006cd947 */ /* 0x000fea0003800000 */
[----:B------:R-:W-:Y:S04]  /*10190*/  BSSY.RECONVERGENT B2, `(.L_x_22362) ;  /* 0x0000005000027945 */ /* 0x000fe80003800200 */
[----:B------:R-:W-:Y:S05]  /*101a0*/  @!P1 BRA `(.L_x_22363) ;  /* 0x00000000000c9947 */ /* 0x000fea0003800000 */
[----:B-----5:R-:W0:Y:S02]  /*101b0*/  LDC.64 R164, c[0x0][0x390] ;  /* 0x0000e400ffa47b82 */ /* 0x020e240000000a00 */
[----:B0-----:R-:W-:-:S06]  /*101c0*/  IMAD.WIDE.U32 R164, R9, 0x10, R164 ;  /* 0x0000001009a47825 */ /* 0x001fcc00078e00a4 */
[----:B------:R-:W5:Y:S02]  /*101d0*/  LDG.E.128 R164, desc[UR6][R164.64] ;  /* 0x00000006a4a47981 */ /* 0x000f64000c1e1d00 */
.L_x_22363:
[----:B------:R-:W-:Y:S05]  /*101e0*/  BSYNC.RECONVERGENT B2 ;  /* 0x0000000000027941 */ /* 0x000fea0003800200 */
.L_x_22362:
        /* <DEDUP_REMOVED lines=25> */
.L_x_22368:
[----:B------:R-:W-:Y:S05]  /*10380*/  BSYNC.RECONVERGENT B3 ;  /* 0x0000000000037941 */ /* 0x000fea0003800200 */
.L_x_22367:
        /* <DEDUP_REMOVED lines=17> */
.L_x_22370:
[----:B------:R-:W-:Y:S05]  /*104a0*/  BSYNC.RECONVERGENT B3 ;  /* 0x0000000000037941 */ /* 0x000fea0003800200 */
.L_x_22369:
        /* <DEDUP_REMOVED lines=17> */
.L_x_22372:
[----:B------:R-:W-:Y:S05]  /*105c0*/  BSYNC.RECONVERGENT B3 ;  /* 0x0000000000037941 */ /* 0x000fea0003800200 */
.L_x_22371:
[----:B01-34-:R-:W3:Y:S01]  /*105d0*/  LDL R172, [R1] ;  /* 0x0000000001ac7983 */ /* 0x01bee20000100800 */
        /* <DEDUP_REMOVED lines=18> */
.L_x_22366:
        /* <DEDUP_REMOVED lines=18> */
.L_x_22375:
[----:B------:R-:W-:Y:S05]  /*10820*/  BSYNC.RECONVERGENT B3 ;  /* 0x0000000000037941 */ /* 0x000fea0003800200 */
.L_x_22374:
        /* <DEDUP_REMOVED lines=18> */
.L_x_22377:
[----:B------:R-:W-:Y:S05]  /*10950*/  BSYNC.RECONVERGENT B3 ;  /* 0x0000000000037941 */ /* 0x000fea0003800200 */
.L_x_22376:
        /* <DEDUP_REMOVED lines=18> */
.L_x_22379:
[----:B------:R-:W-:Y:S05]  /*10a80*/  BSYNC.RECONVERGENT B3 ;  /* 0x0000000000037941 */ /* 0x000fea0003800200 */
.L_x_22378:
[----:B------:R-:W-:Y:S05]  /*10a90*/  @!P1 BRA `(.L_x_22373) ;  /* 0x0000000c00049947 */ /* 0x000fea0003800000 */
[----:B01-34-:R-:W3:Y:S01]  /*10aa0*/  LDL R172, [R1] ;  /* 0x0000000001ac7983 */ /* 0x01bee20000100800 */
        /* <DEDUP_REMOVED lines=17> */
.L_x_22365:
[----:B------:R-:W-:-:S04]  /*10bc0*/  UISETP.NE.U32.AND UP0, UPT, UR12, URZ, UPT ;  /* 0x000000ff0c00728c */ /* 0x000fc8000bf05070 */
[----:B------:R-:W-:-:S06]  /*10bd0*/  UISETP.NE.AND.EX UP0, UPT, UR13, URZ, UPT, UP0 ;  /* 0x000000ff0d00728c */ /* 0x000fcc000bf05300 */
[----:B------:R-:W-:-:S13]  /*10be0*/  PLOP3.LUT P2, PT, PT, PT, UP0, 0x80, 0x8 ;  /* 0x000000000008781c */ /* 0x000fda0003f4f008 */
[----:B------:R-:W-:Y:S05]  /*10bf0*/  @!P2 BRA `(.L_x_22380) ;  /* 0x000000040070a947 */ /* 0x000fea0003800000 */
[----:B01-34-:R-:W3:Y:S01]  /*10c00*/  LDL R172, [R1] ;  /* 0x0000000001ac7983 */ /* 0x01bee20000100800 */
        /* <DEDUP_REMOVED lines=36> */
.L_x_22382:
[----:B------:R-:W-:Y:S05]  /*10e50*/  BSYNC.RECONVERGENT B3 ;  /* 0x0000000000037941 */ /* 0x000fea0003800200 */
.L_x_22381:
        /* <DEDUP_REMOVED lines=19> */
.L_x_22384:
[----:B------:R-:W-:Y:S05]  /*10f90*/  BSYNC.RECONVERGENT B3 ;  /* 0x0000000000037941 */ /* 0x000fea0003800200 */
.L_x_22383:
        /* <DEDUP_REMOVED lines=19> */
.L_x_22386:
[----:B------:R-:W-:Y:S05]  /*110d0*/  BSYNC.RECONVERGENT B3 ;  /* 0x0000000000037941 */ /* 0x000fea0003800200 */
.L_x_22385:
        /* <DEDUP_REMOVED lines=14> */
.L_x_22380:
        /* <DEDUP_REMOVED lines=19> */
.L_x_22388:
[----:B------:R-:W-:Y:S05]  /*112f0*/  BSYNC.RECONVERGENT B3 ;  /* 0x0000000000037941 */ /* 0x000fea0003800200 */
.L_x_22387:
        /* <DEDUP_REMOVED lines=19> */
.L_x_22390:
[----:B------:R-:W-:Y:S05]  /*11430*/  BSYNC.RECONVERGENT B3 ;  /* 0x0000000000037941 */ /* 0x000fea0003800200 */
.L_x_22389:
        /* <DEDUP_REMOVED lines=19> */
.L_x_22392:
[----:B------:R-:W-:Y:S05]  /*11570*/  BSYNC.RECONVERGENT B3 ;  /* 0x0000000000037941 */ /* 0x000fea0003800200 */
.L_x_22391:
[----:B------:R-:W-:Y:S05]  /*11580*/  @!P1 BRA `(.L_x_22373) ;  /* 0x0000000000489947 */ /* 0x000fea0003800000 */
[----:B01-34-:R-:W3:Y:S04]  /*11590*/  LDL R172, [R1] ;  /* 0x0000000001ac7983 */ /* 0x01bee80000100800 */
        /* <DEDUP_REMOVED lines=17> */
.L_x_22373:
[----:B------:R-:W-:Y:S05]  /*116b0*/  BSYNC.RECONVERGENT B2 ;  /* 0x0000000000027941 */ /* 0x000fea0003800200 */
.L_x_22364:
        /* <DEDUP_REMOVED lines=8> */
.L_x_22361:
[----:B------:R-:W-:Y:S05]  /*11740*/  BSYNC.RECONVERGENT B1 ;  /* 0x0000000000017941 */ /* 0x000fea0003800200 */
.L_x_22360:
        /* <DEDUP_REMOVED lines=8> */
.L_x_22396:
[----:B------:R-:W-:Y:S05]  /*117d0*/  BSYNC.RECONVERGENT B2 ;  /* 0x0000000000027941 */ /* 0x000fea0003800200 */
.L_x_22395:
        /* <DEDUP_REMOVED lines=8> */
[----:B01-34-:R-:W3:Y:S01]  /*11860*/  LDL R172, [R1+0x24] ;  /* 0x0000240001ac7983 */ /* 0x01bee20000100800 */
[-CC-:B------:R-:W-:Y:S01]  /*11870*/  @P0 FFMA.FTZ R11, R200, R175.reuse, R174.reuse ;  /* 0x000000afc80b0223 */ /* 0x180fe200000100ae */
[-CC-:B------:R-:W-:Y:S01]  /*11880*/  @P0 FFMA.FTZ R129, R199, R175.reuse, R174.reuse ;  /* 0x000000afc7810223 */ /* 0x180fe200000100ae */
[----:B------:R-:W-:Y:S01]  /*11890*/  @P0 FFMA.FTZ R130, R184, R175, R174 ;  /* 0x000000afb8820223 */ /* 0x000fe200000100ae */
[----:B------:R-:W-:Y:S01]  /*118a0*/  BSSY.RECONVERGENT B3, `(.L_x_22400) ;  /* 0x000001a000037945 */ /* 0x000fe20003800200 */
[----:B------:R-:W-:Y:S01]  /*118b0*/  @P0 FADD.FTZ R128, R222, -R11 ;  /* 0x8000000bde800221 */ /* 0x000fe20000010000 */
[----:B------:R-:W-:Y:S01]  /*118c0*/  @P0 FADD.FTZ R129, R221, -R129 ;  /* 0x80000081dd810221 */ /* 0x000fe20000010000 */
[----:B-----5:R-:W-:Y:S01]  /*118d0*/  MOV R11, R160 ;  /* 0x000000a0000b7202 */ /* 0x020fe20000000f00 */
[----:B------:R-:W-:Y:S01]  /*118e0*/  @P0 FADD.FTZ R130, R211, -R130 ;  /* 0x80000082d3820221 */ /* 0x000fe20000010000 */
[C---:B------:R-:W-:Y:S01]  /*118f0*/  @P0 FFMA.FTZ R11, R10.reuse, R128, R160 ;  /* 0x000000800a0b0223 */ /* 0x040fe200000100a0 */
[----:B------:R-:W-:Y:S01]  /*11900*/  MOV R128, R161 ;  /* 0x000000a100807202 */ /* 0x000fe20000000f00 */
[C---:B------:R-:W-:Y:S01]  /*11910*/  @P0 FFMA.FTZ R128, R10.reuse, R129, R161 ;  /* 0x000000810a800223 */ /* 0x040fe200000100a1 */
[----:B------:R-:W-:Y:S01]  /*11920*/  MOV R129, R162 ;  /* 0x000000a200817202 */ /* 0x000fe20000000f00 */
[----:B------:R-:W-:Y:S01]  /*11930*/  @P0 FFMA.FTZ R129, R10, R130, R162 ;  /* 0x000000820a810223 */ /* 0x000fe200000100a2 */
[----:B------:R-:W-:Y:S01]  /*11940*/  MOV R131, R163 ;  /* 0x000000a300837202 */ /* 0x000fe20000000f00 */
[----:B---3--:R-:W-:-:S04]  /*11950*/  @P0 FFMA.FTZ R130, R172, R175, R174 ;  /* 0x000000afac820223 */ /* 0x008fc800000100ae */
[----:B------:R-:W-:-:S04]  /*11960*/  @P0 FADD.FTZ R130, R252, -R130 ;  /* 0x80000082fc820221 */ /* 0x000fc80000010000 */
[----:B------:R-:W-:Y:S01]  /*11970*/  @P0 FFMA.FTZ R131, R10, R130, R163 ;  /* 0x000000820a830223 */ /* 0x000fe200000100a3 */
[----:B------:R-:W-:Y:S06]  /*11980*/  @!P1 BRA `(.L_x_22401) ;  /* 0x00000000002c9947 */ /* 0x000fec0003800000 */
[----:B------:R-:W3:Y:S01]  /*11990*/  LDL.S16 R172, [R1+0x92] ;  /* 0x0000920001ac7983 */ /* 0x000ee20000100600 */
        /* <DEDUP_REMOVED lines=10> */
.L_x_22401:
[----:B------:R-:W-:Y:S05]  /*11a40*/  BSYNC.RECONVERGENT B3 ;  /* 0x0000000000037941 */ /* 0x000fea0003800200 */
.L_x_22400:
[----:B------:R-:W-:Y:S04]  /*11a50*/  BSSY.RECONVERGENT B3, `(.L_x_22402) ;  /* 0x000000d000037945 */ /* 0x000fe80003800200 */
[----:B------:R-:W-:Y:S05]  /*11a60*/  @!P1 BRA `(.L_x_22403) ;  /* 0x00000000002c9947 */ /* 0x000fea0003800000 */
        /* <DEDUP_REMOVED lines=11> */
.L_x_22403:
[----:B------:R-:W-:Y:S05]  /*11b20*/  BSYNC.RECONVERGENT B3 ;  /* 0x0000000000037941 */ /* 0x000fea0003800200 */
.L_x_22402:
        /* <DEDUP_REMOVED lines=13> */
.L_x_22405:
[----:B------:R-:W-:Y:S05]  /*11c00*/  BSYNC.RECONVERGENT B3 ;  /* 0x0000000000037941 */ /* 0x000fea0003800200 */
.L_x_22404:
[----:B------:R-:W-:Y:S02]  /*11c10*/  MOV R130, R129 ;  /* 0x0000008100827202 */ /* 0x000fe40000000f00 */
[----:B------:R-:W-:Y:S02]  /*11c20*/  MOV R129, R128 ;  /* 0x0000008000817202 */ /* 0x000fe40000000f00 */
[----:B------:R-:W-:Y:S01]  /*11c30*/  MOV R128, R11 ;  /* 0x0000000b00807202 */ /* 0x000fe20000000f00 */
[----:B------:R-:W-:Y:S06]  /*11c40*/  @!P1 BRA `(.L_x_22406) ;  /* 0x0000001000249947 */ /* 0x000fec0003800000 */
[----:B------:R-:W-:Y:S01]  /*11c50*/  FMUL.FTZ R10, R131, UR9 ;  /* 0x00000009830a7c20 */ /* 0x000fe20008410000 */
[----:B------:R-:W-:Y:S01]  /*11c60*/  ISETP.GE.U32.AND P0, PT, R17, 0x1000000, PT ;  /* 0x010000001100780c */ /* 0x000fe20003f06070 */
[----:B------:R-:W-:Y:S02]  /*11c70*/  UMOV UR4, URZ ;  /* 0x000000ff00047c82 */ /* 0x000fe40008000000 */
[----:B------:R-:W-:Y:S01]  /*11c80*/  FMUL.FTZ R10, R10, UR8 ;  /* 0x000000080a0a7c20 */ /* 0x000fe20008410000 */
[----:B------:R-:W-:-:S03]  /*11c90*/  MOV R171, UR4 ;  /* 0x0000000400ab7c02 */ /* 0x000fc60008000f00 */
[----:B------:R-:W-:-:S05]  /*11ca0*/  FMUL.FTZ R11, R167, R10 ;  /* 0x0000000aa70b7220 */ /* 0x000fca0000410000 */
[----:B------:R-:W-:-:S05]  /*11cb0*/  FSEL R11, R11, RZ, P0 ;  /* 0x000000ff0b0b7208 */ /* 0x000fca0000000000 */
[----:B------:R-:W-:Y:S01]  /*11cc0*/  FADD.FTZ R119, R119, R11 ;  /* 0x0000000b77777221 */ /* 0x000fe20000010000 */
[----:B------:R-:W-:Y:S06]  /*11cd0*/  @!P0 BRA `(.L_x_22406) ;  /* 0x0000001000008947 */ /* 0x000fec0003800000 */
[----:B------:R-:W3:Y:S02]  /*11ce0*/  LDL.S16 R172, [R1+0x2c] ;  /* 0x00002c0001ac7983 */ /* 0x000ee40000100600 */
[----:B---3--:R-:W-:-:S05]  /*11cf0*/  HADD2.F32 R11, -RZ, R172.H0_H0 ;  /* 0x200000acff0b7230 */ /* 0x008fca0000004100 */
[----:B------:R-:W-:Y:S01]  /*11d00*/  FMUL.FTZ R171, R10, R11 ;  /* 0x0000000b0aab7220 */ /* 0x000fe20000410000 */
[----:B------:R-:W-:Y:S06]  /*11d10*/  BRA `(.L_x_22406) ;  /* 0x0000000c00f07947 */ /* 0x000fec0003800000 */
.L_x_22399:
[----:B------:R-:W-:Y:S04]  /*11d20*/  BSSY.RECONVERGENT B3, `(.L_x_22407) ;  /* 0x0000012000037945 */ /* 0x000fe80003800200 */
[----:B------:R-:W-:Y:S05]  /*11d30*/  @!P1 BRA `(.L_x_22408) ;  /* 0x0000000000409947 */ /* 0x000fea0003800000 */
[----:B------:R-:W2:Y:S01]  /*11d40*/  LDL.S16 R11, [R1+0x92] ;  /* 0x00009200010b7983 */ /* 0x000ea20000100600 */
[----:B01-345:R-:W-:Y:S01]  /*11d50*/  MOV R168, R160 ;  /* 0x000000a000a87202 */ /* 0x03bfe20000000f00 */
[----:B------:R-:W-:Y:S01]  /*11d60*/  UMOV UR4, URZ ;  /* 0x000000ff00047c82 */ /* 0x000fe20008000000 */
[----:B------:R-:W-:Y:S02]  /*11d70*/  LOP3.LUT P3, RZ, R17, 0xff, RZ, 0xc0, !PT ;  /* 0x000000ff11ff7812 */ /* 0x000fe4000786c0ff */
[----:B--2---:R-:W-:Y:S01]  /*11d80*/  PRMT R172, R11, 0x7610, R172 ;  /* 0x000076100bac7816 */ /* 0x004fe200000000ac */
[----:B------:R-:W-:-:S04]  /*11d90*/  @P0 FFMA.FTZ R11, R200, R175, R174 ;  /* 0x000000afc80b0223 */ /* 0x000fc800000100ae */
[----:B------:R-:W-:-:S06]  /*11da0*/  @P0 FADD.FTZ R11, R222, -R11 ;  /* 0x8000000bde0b0221 */ /* 0x000fcc0000010000 */
[----:B------:R-:W-:Y:S02]  /*11db0*/  @P3 HADD2.F32 R172, -RZ, R172.H0_H0 ;  /* 0x200000acffac3230 */ /* 0x000fe40000004100 */
[----:B------:R-:W-:-:S04]  /*11dc0*/  @P0 FFMA.FTZ R168, R10, R11, R160 ;  /* 0x0000000b0aa80223 */ /* 0x000fc800000100a0 */
[----:B------:R-:W-:-:S04]  /*11dd0*/  FMUL.FTZ R11, R168, UR9 ;  /* 0x00000009a80b7c20 */ /* 0x000fc80008410000 */
[----:B------:R-:W-:-:S04]  /*11de0*/  FMUL.FTZ R11, R11, UR8 ;  /* 0x000000080b0b7c20 */ /* 0x000fc80008410000 */
[----:B------:R-:W-:-:S05]  /*11df0*/  FMUL.FTZ R168, R164, R11 ;  /* 0x0000000ba4a87220 */ /* 0x000fca0000410000 */
[----:B------:R-:W-:-:S05]  /*11e00*/  FSEL R168, R168, RZ, P3 ;  /* 0x000000ffa8a87208 */ /* 0x000fca0001800000 */
[----:B------:R-:W-:Y:S01]  /*11e10*/  FADD.FTZ R116, R116, R168 ;  /* 0x000000a874747221 */ /* 0x000fe20000010000 */
[----:B------:R-:W-:Y:S01]  /*11e20*/  MOV R168, UR4 ;  /* 0x0000000400a87c02 */ /* 0x000fe20008000f00 */
[----:B------:R-:W-:-:S07]  /*11e30*/  @P3 FMUL.FTZ R168, R172, R11 ;  /* 0x0000000baca83220 */ /* 0x000fce0000410000 */
.L_x_22408:
[----:B------:R-:W-:Y:S05]  /*11e40*/  BSYNC.RECONVERGENT B3 ;  /* 0x0000000000037941 */ /* 0x000fea0003800200 */
.L_x_22407:
        /* <DEDUP_REMOVED lines=18> */
.L_x_22410:
[----:B------:R-:W-:Y:S05]  /*11f70*/  BSYNC.RECONVERGENT B3 ;  /* 0x0000000000037941 */ /* 0x000fea0003800200 */
.L_x_22409:
        /* <DEDUP_REMOVED lines=18> */
.L_x_22412:
[----:B------:R-:W-:Y:S05]  /*120a0*/  BSYNC.RECONVERGENT B3 ;  /* 0x0000000000037941 */ /* 0x000fea0003800200 */
.L_x_22411:
[----:B------:R-:W-:Y:S05]  /*120b0*/  @!P1 BRA `(.L_x_22406) ;  /* 0x0000000c00089947 */ /* 0x000fea0003800000 */
[----:B------:R-:W2:Y:S01]  /*120c0*/  LDL R11, [R1+0x24] ;  /* 0x00002400010b7983 */ /* 0x000ea20000100800 */
[----:B01-345:R-:W-:Y:S01]  /*120d0*/  MOV R171, R163 ;  /* 0x000000a300ab7202 */ /* 0x03bfe20000000f00 */
[----:B------:R-:W-:Y:S01]  /*120e0*/  UMOV UR4, URZ ;  /* 0x000000ff00047c82 */ /* 0x000fe20008000000 */
[----:B--2---:R-:W-:-:S04]  /*120f0*/  @P0 FFMA.FTZ R11, R11, R175, R174 ;  /* 0x000000af0b0b0223 */ /* 0x004fc800000100ae */
[----:B------:R-:W-:-:S04]  /*12100*/  @P0 FADD.FTZ R11, R252, -R11 ;  /* 0x8000000bfc0b0221 */ /* 0x000fc80000010000 */
[----:B------:R-:W-:Y:S01]  /*12110*/  @P0 FFMA.FTZ R171, R10, R11, R163 ;  /* 0x0000000b0aab0223 */ /* 0x000fe200000100a3 */
[----:B------:R-:W-:-:S03]  /*12120*/  ISETP.GE.U32.AND P0, PT, R17, 0x1000000, PT ;  /* 0x010000001100780c */ /* 0x000fc60003f06070 */
[----:B------:R-:W-:Y:S01]  /*12130*/  FMUL.FTZ R10, R171, UR9 ;  /* 0x00000009ab0a7c20 */ /* 0x000fe20008410000 */
[----:B------:R-:W-:-:S03]  /*12140*/  MOV R171, UR4 ;  /* 0x0000000400ab7c02 */ /* 0x000fc60008000f00 */
        /* <DEDUP_REMOVED lines=9> */
.L_x_22398:
[----:B------:R-:W-:-:S04]  /*121e0*/  UISETP.NE.U32.AND UP0, UPT, UR12, URZ, UPT ;  /* 0x000000ff0c00728c */ /* 0x000fc8000bf05070 */
[----:B------:R-:W-:-:S06]  /*121f0*/  UISETP.NE.AND.EX UP0, UPT, UR13, URZ, UPT, UP0 ;  /* 0x000000ff0d00728c */ /* 0x000fcc000bf05300 */
[----:B------:R-:W-:-:S13]  /*12200*/  PLOP3.LUT P2, PT, PT, PT, UP0, 0x80, 0x8 ;  /* 0x000000000008781c */ /* 0x000fda0003f4f008 */
[----:B------:R-:W-:Y:S05]  /*12210*/  @!P2 BRA `(.L_x_22413) ;  /* 0x000000040074a947 */ /* 0x000fea0003800000 */
[----:B------:R-:W-:Y:S04]  /*12220*/  BSSY.RECONVERGENT B3, `(.L_x_22414) ;  /* 0x0000013000037945 */ /* 0x000fe80003800200 */
[----:B------:R-:W-:Y:S05]  /*12230*/  @!P1 BRA `(.L_x_22415) ;  /* 0x0000000000449947 */ /* 0x000fea0003800000 */
[----:B01-34-:R-:W3:Y:S01]  /*12240*/  LDL.S16 R173, [R1+0x92] ;  /* 0x0000920001ad7983 */ /* 0x01bee20000100600 */
[----:B------:R-:W-:Y:S01]  /*12250*/  FFMA.FTZ R128, R200, R175, R174 ;  /* 0x000000afc8807223 */ /* 0x000fe200000100ae */
[----:B------:R-:W-:Y:S01]  /*12260*/  ISETP.GT.AND P0, PT, R11, RZ, PT ;  /* 0x000000ff0b00720c */ /* 0x000fe20003f04270 */
[----:B------:R-:W-:Y:S02]  /*12270*/  UMOV UR4, URZ ;  /* 0x000000ff00047c82 */ /* 0x000fe40008000000 */
[----:B------:R-:W-:Y:S01]  /*12280*/  FADD.FTZ R128, R222, -R128 ;  /* 0x80000080de807221 */ /* 0x000fe20000010000 */
[----:B------:R-:W-:-:S03]  /*12290*/  MOV R168, UR4 ;  /* 0x0000000400a87c02 */ /* 0x000fc60008000f00 */
        /* <DEDUP_REMOVED lines=8> */
[----:B---3--:R-:W-:-:S05]  /*12320*/  PRMT R172, R173, 0x7610, R172 ;  /* 0x00007610adac7816 */ /* 0x008fca00000000ac */
[----:B------:R-:W-:-:S05]  /*12330*/  @P0 HADD2.F32 R129, -RZ, R172.H0_H0 ;  /* 0x200000acff810230 */ /* 0x000fca0000004100 */
[----:B------:R-:W-:-:S07]  /*12340*/  @P0 FMUL.FTZ R168, R129, R128 ;  /* 0x0000008081a80220 */ /* 0x000fce0000410000 */
.L_x_22415:
[----:B------:R-:W-:Y:S05]  /*12350*/  BSYNC.RECONVERGENT B3 ;  /* 0x0000000000037941 */ /* 0x000fea0003800200 */
.L_x_22414:
[----:B------:R-:W-:Y:S04]  /*12360*/  BSSY.RECONVERGENT B3, `(.L_x_22416) ;  /* 0x0000013000037945 */ /* 0x000fe80003800200 */
[----:B------:R-:W-:Y:S05]  /*12370*/  @!P1 BRA `(.L_x_22417) ;  /* 0x0000000000449947 */ /* 0x000fea0003800000 */
[----:B------:R-:W2:Y:S01]  /*12380*/  LDL.S16 R128, [R1+0x90] ;  /* 0x0000900001807983 */ /* 0x000ea20000100600 */
[----:B------:R-:W-:Y:S01]  /*12390*/  ISETP.GT.AND P0, PT, R11, RZ, PT ;  /* 0x000000ff0b00720c */ /* 0x000fe20003f04270 */
[----:B------:R-:W-:Y:S02]  /*123a0*/  UMOV UR4, URZ ;  /* 0x000000ff00047c82 */ /* 0x000fe40008000000 */
[----:B01-34-:R-:W-:Y:S02]  /*123b0*/  MOV R169, UR4 ;  /* 0x0000000400a97c02 */ /* 0x01bfe40008000f00 */
[----:B--2---:R-:W-:Y:S01]  /*123c0*/  PRMT R130, R128, 0x7610, R130 ;  /* 0x0000761080827816 */ /* 0x004fe20000000082 */
[----:B------:R-:W-:-:S04]  /*123d0*/  FFMA.FTZ R128, R199, R175, R174 ;  /* 0x000000afc7807223 */ /* 0x000fc800000100ae */
        /* <DEDUP_REMOVED lines=9> */
[----:B------:R-:W-:-:S05]  /*12470*/  @P0 HADD2.F32 R129, -RZ, R130.H0_H0 ;  /* 0x20000082ff810230 */ /* 0x000fca0000004100 */
[----:B------:R-:W-:-:S07]  /*12480*/  @P0 FMUL.FTZ R169, R129, R128 ;  /* 0x0000008081a90220 */ /* 0x000fce0000410000 */
.L_x_22417:
[----:B------:R-:W-:Y:S05]  /*12490*/  BSYNC.RECONVERGENT B3 ;  /* 0x0000000000037941 */ /* 0x000fea0003800200 */
.L_x_22416:
        /* <DEDUP_REMOVED lines=19> */
.L_x_22419:
[----:B------:R-:W-:Y:S05]  /*125d0*/  BSYNC.RECONVERGENT B3 ;  /* 0x0000000000037941 */ /* 0x000fea0003800200 */
.L_x_22418:
[----:B------:R-:W2:Y:S01]  /*125e0*/  LDL R128, [R1+0x24] ;  /* 0x0000240001807983 */ /* 0x000ea20000100800 */
[----:B------:R-:W-:Y:S01]  /*125f0*/  ISETP.GT.AND P0, PT, R11, RZ, PT ;  /* 0x000000ff0b00720c */ /* 0x000fe20003f04270 */
[-CC-:B------:R-:W-:Y:S01]  /*12600*/  FFMA.FTZ R130, R200, R175.reuse, R174.reuse ;  /* 0x000000afc8827223 */ /* 0x180fe200000100ae */
[----:B------:R-:W-:-:S03]  /*12610*/  FFMA.FTZ R11, R199, R175, R174 ;  /* 0x000000afc70b7223 */ /* 0x000fc600000100ae */
[----:B------:R-:W-:Y:S01]  /*12620*/  FADD.FTZ R130, R222, -R130 ;  /* 0x80000082de827221 */ /* 0x000fe20000010000 */
[----:B------:R-:W-:-:S03]  /*12630*/  FADD.FTZ R11, R221, -R11 ;  /* 0x8000000bdd0b7221 */ /* 0x000fc60000010000 */
[C---:B------:R-:W-:Y:S01]  /*12640*/  FMUL.FTZ R131, R10.reuse, R130 ;  /* 0x000000820a837220 */ /* 0x040fe20000410000 */
[----:B------:R-:W-:Y:S01]  /*12650*/  FMUL.FTZ R11, R10, R11 ;  /* 0x0000000b0a0b7220 */ /* 0x000fe20000410000 */
[-CC-:B--2---:R-:W-:Y:S01]  /*12660*/  FFMA.FTZ R129, R128, R175.reuse, R174.reuse ;  /* 0x000000af80817223 */ /* 0x184fe200000100ae */
[----:B------:R-:W-:-:S03]  /*12670*/  FFMA.FTZ R128, R184, R175, R174 ;  /* 0x000000afb8807223 */ /* 0x000fc600000100ae */
[----:B------:R-:W-:Y:S01]  /*12680*/  FADD.FTZ R129, R252, -R129 ;  /* 0x80000081fc817221 */ /* 0x000fe20000010000 */
[----:B------:R-:W-:-:S03]  /*12690*/  FADD.FTZ R128, R211, -R128 ;  /* 0x80000080d3807221 */ /* 0x000fc60000010000 */
[C---:B------:R-:W-:Y:S01]  /*126a0*/  FMUL.FTZ R129, R10.reuse, R129 ;  /* 0x000000810a817220 */ /* 0x040fe20000410000 */
[----:B------:R-:W-:-:S04]  /*126b0*/  FMUL.FTZ R128, R10, R128 ;  /* 0x000000800a807220 */ /* 0x000fc80000410000 */
[----:B------:R-:W-:Y:S02]  /*126c0*/  FSEL R10, R129, RZ, P0 ;  /* 0x000000ff810a7208 */ /* 0x000fe40000000000 */
[----:B------:R-:W-:Y:S02]  /*126d0*/  FSEL R130, R128, RZ, P0 ;  /* 0x000000ff80827208 */ /* 0x000fe40000000000 */
[----:B------:R-:W-:Y:S02]  /*126e0*/  FSEL R128, R131, RZ, P0 ;  /* 0x000000ff83807208 */ /* 0x000fe40000000000 */
[----:B------:R-:W-:Y:S02]  /*126f0*/  FSEL R129, R11, RZ, P0 ;  /* 0x000000ff0b817208 */ /* 0x000fe40000000000 */
[----:B------:R-:W-:Y:S01]  /*12700*/  MOV R131, R10 ;  /* 0x0000000a00837202 */ /* 0x000fe20000000f00 */
[----:B------:R-:W-:Y:S06]  /*12710*/  @!P1 BRA `(.L_x_22406) ;  /* 0x0000000400709947 */ /* 0x000fec0003800000 */
[----:B------:R-:W-:Y:S01]  /*12720*/  FMUL.FTZ R10, R10, UR9 ;  /* 0x000000090a0a7c20 */ /* 0x000fe20008410000 */
[----:B-----5:R-:W-:Y:S01]  /*12730*/  ISETP.GE.U32.AND P0, PT, R17, 0x1000000, PT ;  /* 0x010000001100780c */ /* 0x020fe20003f06070 */
[----:B------:R-:W-:Y:S02]  /*12740*/  UMOV UR4, URZ ;  /* 0x000000ff00047c82 */ /* 0x000fe40008000000 */
[----:B------:R-:W-:Y:S01]  /*12750*/  FMUL.FTZ R10, R10, UR8 ;  /* 0x000000080a0a7c20 */ /* 0x000fe20008410000 */
[----:B01-34-:R-:W-:-:S03]  /*12760*/  MOV R171, UR4 ;  /* 0x0000000400ab7c02 */ /* 0x01bfc60008000f00 */
        /* <DEDUP_REMOVED lines=8> */
.L_x_22413:
        /* <DEDUP_REMOVED lines=19> */
.L_x_22421:
[----:B------:R-:W-:Y:S05]  /*12920*/  BSYNC.RECONVERGENT B3 ;  /* 0x0000000000037941 */ /* 0x000fea0003800200 */
.L_x_22420:
        /* <DEDUP_REMOVED lines=19> */
.L_x_22423:
[----:B------:R-:W-:Y:S05]  /*12a60*/  BSYNC.RECONVERGENT B3 ;  /* 0x0000000000037941 */ /* 0x000fea0003800200 */
.L_x_22422:
        /* <DEDUP_REMOVED lines=19> */
.L_x_22425:
[----:B------:R-:W-:Y:S05]  /*12ba0*/  BSYNC.RECONVERGENT B3 ;  /* 0x0000000000037941 */ /* 0x000fea0003800200 */
.L_x_22424:
[----:B------:R-:W-:Y:S05]  /*12bb0*/  @!P1 BRA `(.L_x_22406) ;  /* 0x0000000000489947 */ /* 0x000fea0003800000 */
[----:B01-34-:R-:W3:Y:S04]  /*12bc0*/  LDL R173, [R1+0x24] ;  /* 0x0000240001ad7983 */ /* 0x01bee80000100800 */
[----:B------:R-:W4:Y:S01]  /*12bd0*/  LDL.S16 R176, [R1+0x2c] ;  /* 0x00002c0001b07983 */ /* 0x000f220000100600 */
[----:B------:R-:W-:Y:S01]  /*12be0*/  ISETP.GT.AND P0, PT, R11, RZ, PT ;  /* 0x000000ff0b00720c */ /* 0x000fe20003f04270 */
[----:B------:R-:W-:Y:S02]  /*12bf0*/  UMOV UR4, URZ ;  /* 0x000000ff00047c82 */ /* 0x000fe40008000000 */
[----:B------:R-:W-:Y:S01]  /*12c00*/  MOV R171, UR4 ;  /* 0x0000000400ab7c02 */ /* 0x000fe20008000f00 */
[----:B---3--:R-:W-:-:S04]  /*12c10*/  FFMA.FTZ R11, R173, R175, R174 ;  /* 0x000000afad0b7223 */ /* 0x008fc800000100ae */
[----:B------:R-:W-:Y:S01]  /*12c20*/  FADD.FTZ R11, R252, -R11 ;  /* 0x8000000bfc0b7221 */ /* 0x000fe20000010000 */
[----:B----4-:R-:W-:-:S03]  /*12c30*/  PRMT R172, R176, 0x7610, R172 ;  /* 0x00007610b0ac7816 */ /* 0x010fc600000000ac */
        /* <DEDUP_REMOVED lines=8> */
[----:B------:R-:W-:-:S05]  /*12cc0*/  @P0 HADD2.F32 R11, -RZ, R172.H0_H0 ;  /* 0x200000acff0b0230 */ /* 0x000fca0000004100 */
[----:B------:R-:W-:-:S07]  /*12cd0*/  @P0 FMUL.FTZ R171, R11, R10 ;  /* 0x0000000a0bab0220 */ /* 0x000fce0000410000 */
.L_x_22406:
[----:B------:R-:W-:Y:S05]  /*12ce0*/  BSYNC.RECONVERGENT B2 ;  /* 0x0000000000027941 */ /* 0x000fea0003800200 */
.L_x_22397:
[----:B------:R-:W0:Y:S02]  /*12cf0*/  @P2 LDC.64 R10, c[0x0][0x478] ;  /* 0x00011e00ff0a2b82 */ /* 0x000e240000000a00 */
[----:B0-----:R-:W-:-:S05]  /*12d00*/  @P2 IMAD.WIDE.U32 R10, R18, 0x10, R10 ;  /* 0x00000010120a2825 */ /* 0x001fca00078e000a */
[----:B------:R0:W-:Y:S02]  /*12d10*/  @P2 STG.E.128 desc[UR6][R10.64], R128 ;  /* 0x000000800a002986 */ /* 0x0001e4000c101d06 */
[----:B0-----:R-:W0:Y:S02]  /*12d20*/  @P1 LDC.64 R10, c[0x0][0x468] ;  /* 0x00011a00ff0a1b82 */ /* 0x001e240000000a00 */
[----:B0-----:R-:W-:-:S05]  /*12d30*/  @P1 IMAD.WIDE.U32 R10, R9, 0x10, R10 ;  /* 0x00000010090a1825 */ /* 0x001fca00078e000a */
[----:B------:R0:W-:Y:S02]  /*12d40*/  @P1 STG.E.128 desc[UR6][R10.64], R168 ;  /* 0x000000a80a001986 */ /* 0x0001e4000c101d06 */
.L_x_22394:
[----:B------:R-:W-:Y:S05]  /*12d50*/  BSYNC.RECONVERGENT B1 ;  /* 0x0000000000017941 */ /* 0x000fea0003800200 */
.L_x_22393:
[----:B0-----:R-:W0:Y:S02]  /*12d60*/  LDC.64 R10, c[0x0][0x380] ;  /* 0x0000e000ff0a7b82 */ /* 0x001e240000000a00 */
[----:B0-----:R-:W-:-:S04]  /*12d70*/  LEA R12, R10, R12, 0x2 ;  /* 0x0000000c0a0c7211 */ /* 0x001fc800078e10ff */
[----:B------:R-:W-:-:S13]  /*12d80*/  ISETP.GE.AND P0, PT, R12, R11, PT ;  /* 0x0000000b0c00720c */ /* 0x000fda0003f06270 */
[----:B------:R-:W-:Y:S05]  /*12d90*/  @!P0 BRA `(.L_x_22426) ;  /* 0xfffffee800fc8947 */ /* 0x000fea000383ffff */
.L_x_22072:
[----:B------:R-:W-:Y:S05]  /*12da0*/  BSYNC B0 ;  /* 0x0000000000007941 */ /* 0x000fea0003800000 */
.L_x_22071:
[----:B------:R-:W2:Y:S04]  /*12db0*/  LDL.LU R176, [R1+0x30] ;  /* 0x0000300001b07983 */ /* 0x000ea80000300800 */
[----:B------:R-:W2:Y:S04]  /*12dc0*/  LDL.LU R177, [R1+0x34] ;  /* 0x0000340001b17983 */ /* 0x000ea80000300800 */
[----:B------:R-:W2:Y:S04]  /*12dd0*/  LDL.LU R178, [R1+0x38] ;  /* 0x0000380001b27983 */ /* 0x000ea80000300800 */
[----:B------:R-:W2:Y:S04]  /*12de0*/  LDL.LU R179, [R1+0x3c] ;  /* 0x00003c0001b37983 */ /* 0x000ea80000300800 */
[----:B-----5:R-:W2:Y:S04]  /*12df0*/  LDL.LU R128, [R1+0x40] ;  /* 0x0000400001807983 */ /* 0x020ea80000300800 */
[----:B------:R-:W2:Y:S04]  /*12e00*/  LDL.LU R129, [R1+0x44] ;  /* 0x0000440001817983 */ /* 0x000ea80000300800 */
[----:B------:R-:W2:Y:S04]  /*12e10*/  LDL.LU R130, [R1+0x48] ;  /* 0x0000480001827983 */ /* 0x000ea80000300800 */
[----:B------:R-:W2:Y:S04]  /*12e20*/  LDL.LU R131, [R1+0x4c] ;  /* 0x00004c0001837983 */ /* 0x000ea80000300800 */
[----:B-1-34-:R-:W3:Y:S04]  /*12e30*/  LDL.LU R168, [R1+0x50] ;  /* 0x0000500001a87983 */ /* 0x01aee80000300800 */
        /* <DEDUP_REMOVED lines=20> */
[----:B------:R-:W-:Y:S01]  /*12f80*/  BSSY.RECONVERGENT B0, `(.L_x_22427) ;  /* 0x00000ce000007945 */ /* 0x000fe20003800200 */
[----:B------:R-:W1:Y:S01]  /*12f90*/  S2R R3, SR_CgaCtaId ;  /* 0x0000000000037919 */ /* 0x000e620000008800 */
[----:B------:R-:W4:Y:S01]  /*12fa0*/  LDCU.64 UR20, c[0x0][0x460] ;  /* 0x00008c00ff1477ac */ /* 0x000f220008000a00 */
[----:B0-----:R-:W-:-:S02]  /*12fb0*/  SHF.R.U32.HI R2, RZ, 0x5, R172 ;  /* 0x00000005ff027819 */ /* 0x001fc400000116ac */
[----:B-1----:R-:W-:-:S03]  /*12fc0*/  LEA R0, R3, R0, 0x18 ;  /* 0x0000000003007211 */ /* 0x002fc600078ec0ff */
[----:B------:R-:W-:-:S05]  /*12fd0*/  IMAD R209, R2, 0x140, R209 ;  /* 0x0000014002d17824 */ /* 0x000fca00078e02d1 */
        /* <DEDUP_REMOVED lines=15> */
[----:B------:R-:W1:Y:S04]  /*130d0*/  LDS R50, [R0+0x200] ;  /* 0x0002000000327984 */ /* 0x000e680000000800 */
[----:B------:R-:W1:Y:S04]  /*130e0*/  LDS R59, [R0+0x1600] ;  /* 0x00160000003b7984 */ /* 0x000e680000000800 */
[----:B------:R-:W1:Y:S04]  /*130f0*/  LDS R51, [R0+0x400] ;  /* 0x0004000000337984 */ /* 0x000e680000000800 */
[----:B------:R-:W1:Y:S04]  /*13100*/  LDS R60, [R0+0x1800] ;  /* 0x00180000003c7984 */ /* 0x000e680000000800 */
        /* <DEDUP_REMOVED lines=9> */
[----:B------:R-:W-:-:S03]  /*131a0*/  FADD.FTZ R50, RZ, R50 ;  /* 0x00000032ff327221 */ /* 0x000fc60000010000 */
[----:B------:R-:W-:Y:S01]  /*131b0*/  LDS R48, [R0+0x2000] ;  /* 0x0020000000307984 */ /* 0x000fe20000000800 */
[----:B------:R-:W-:Y:S01]  /*131c0*/  FADD.FTZ R50, R50, R59 ;  /* 0x0000003b32327221 */ /* 0x000fe20000010000 */
[----:B------:R-:W-:Y:S02]  /*131d0*/  LOP3.LUT R59, R172, 0x7f, RZ, 0x3c, !PT ;  /* 0x0000007fac3b7812 */ /* 0x000fe400078e3cff */
[----:B------:R-:W-:Y:S01]  /*131e0*/  LDS R56, [R0+0xe00] ;  /* 0x000e000000387984 */ /* 0x000fe20000000800 */
[----:B------:R-:W-:Y:S01]  /*131f0*/  FADD.FTZ R51, RZ, R51 ;  /* 0x00000033ff337221 */ /* 0x000fe20000010000 */
[----:B------:R-:W-:Y:S02]  /*13200*/  IADD3 R14, PT, PT, R59, R14, RZ ;  /* 0x0000000e3b0e7210 */ /* 0x000fe40007ffe0ff */
[----:B------:R-:W-:Y:S01]  /*13210*/  LDS R47, [R0+0x2200] ;  /* 0x00220000002f7984 */ /* 0x000fe20000000800 */
[----:B------:R-:W-:Y:S01]  /*13220*/  FADD.FTZ R51, R51, R60 ;  /* 0x0000003c33337221 */ /* 0x000fe20000010000 */
[----:B------:R-:W-:-:S02]  /*13230*/  ISETP.GE.U32.AND P4, PT, R14, 0x80, PT ;  /* 0x000000800e00780c */ /* 0x000fc40003f86070 */
[----:B------:R-:W-:Y:S01]  /*13240*/  LDS R57, [R0+0x1000] ;  /* 0x0010000000397984 */ /* 0x000fe20000000800 */
[----:B------:R-:W-:-:S03]  /*13250*/  ISETP.GE.U32.AND P3, PT, R14, 0x180, PT ;  /* 0x000001800e00780c */ /* 0x000fc60003f66070 */
        /* <DEDUP_REMOVED lines=13> */
[----:B------:R-:W4:Y:S01]  /*13330*/  LDS R69, [R0+0x3c00] ;  /* 0x003c000000457984 */ /* 0x000f220000000800 */
        /* <DEDUP_REMOVED lines=13> */
[----:B----4-:R-:W-:Y:S01]  /*13410*/  FADD.FTZ R69, R58, R69 ;  /* 0x000000453a457221 */ /* 0x010fe20000010000 */
[----:B0-----:R-:W-:Y:S01]  /*13420*/  FADD.FTZ R71, R50, R71 ;  /* 0x0000004732477221 */ /* 0x001fe20000010000 */
[----:B-1----:R-:W-:-:S03]  /*13430*/  FADD.FTZ R51, R51, R66 ;  /* 0x0000004233337221 */ /* 0x002fc60000010000 */
        /* <DEDUP_REMOVED lines=66> */
[----:B------:R0:W-:Y:S04]  /*13860*/  STS.128 [R209+0x400], R88 ;  /* 0x00040058d1007388 */ /* 0x0001e80000000c00 */
[----:B------:R-:W-:Y:S04]  /*13870*/  STS.128 [R209+0x600], R92 ;  /* 0x0006005cd1007388 */ /* 0x000fe80000000c00 */
[----:B------:R-:W-:Y:S04]  /*13880*/  STS.128 [R209+0x800], R96 ;  /* 0x00080060d1007388 */ /* 0x000fe80000000c00 */
[----:B------:R-:W-:Y:S04]  /*13890*/  STS.128 [R209+0xa00], R100 ;  /* 0x000a0064d1007388 */ /* 0x000fe80000000c00 */
[----:B------:R-:W-:Y:S01]  /*138a0*/  STS.128 [R209+0xc00], R104 ;  /* 0x000c0068d1007388 */ /* 0x000fe20000000c00 */
[----:B0-----:R-:W0:Y:S03]  /*138b0*/  LDC R90, c[0x0][0x388] ;  /* 0x0000e200ff5a7b82 */ /* 0x001e260000000800 */
[----:B------:R-:W-:Y:S04]  /*138c0*/  STS.128 [R209+0xe00], R108 ;  /* 0x000e006cd1007388 */ /* 0x000fe80000000c00 */
[----:B------:R-:W-:Y:S04]  /*138d0*/  STS.128 [R209+0x1000], R112 ;  /* 0x00100070d1007388 */ /* 0x000fe80000000c00 */
[----:B------:R-:W-:Y:S01]  /*138e0*/  STS.128 [R209+0x1200], R116 ;  /* 0x00120074d1007388 */ /* 0x000fe20000000c00 */
[----:B------:R-:W-:Y:S01]  /*138f0*/  BAR.SYNC.DEFER_BLOCKING 0x0 ;  /* 0x0000000000007b1d */ /* 0x000fe20000010000 */
[----:B0-----:R-:W-:-:S05]  /*13900*/  IMAD R77, R90, UR4, RZ ;  /* 0x000000045a4d7c24 */ /* 0x001fca000f8e02ff */
[----:B------:R-:W-:-:S04]  /*13910*/  IADD3 R77, P0, PT, R77, R172, RZ ;  /* 0x000000ac4d4d7210 */ /* 0x000fc80007f1e0ff */
[----:B------:R-:W-:Y:S02]  /*13920*/  IADD3.X R28, PT, PT, RZ, RZ, RZ, P0, !PT ;  /* 0x000000ffff1c7210 */ /* 0x000fe400007fe4ff */
[C---:B------:R-:W-:Y:S02]  /*13930*/  SHF.L.U32 R50, R77.reuse, 0x2, RZ ;  /* 0x000000024d327819 */ /* 0x040fe400000006ff */
[----:B------:R-:W-:Y:S01]  /*13940*/  SHF.L.U64.HI R77, R77, 0x2, R28 ;  /* 0x000000024d4d7819 */ /* 0x000fe2000001021c */
[----:B------:R-:W0:Y:S01]  /*13950*/  LDS R80, [R0] ;  /* 0x0000000000507984 */ /* 0x000e220000000800 */
[C---:B------:R-:W-:Y:S02]  /*13960*/  IADD3 R60, P0, PT, R50.reuse, UR18, RZ ;  /* 0x00000012323c7c10 */ /* 0x040fe4000ff1e0ff */
[C---:B------:R-:W-:Y:S01]  /*13970*/  IADD3 R58, P1, PT, R50.reuse, UR16, RZ ;  /* 0x00000010323a7c10 */ /* 0x040fe2000ff3e0ff */
[----:B------:R-:W1:Y:S01]  /*13980*/  LDS R81, [R0+0x200] ;  /* 0x0002000000517984 */ /* 0x000e620000000800 */
[----:B------:R-:W-:-:S02]  /*13990*/  IADD3 R50, P2, PT, R50, UR20, RZ ;  /* 0x0000001432327c10 */ /* 0x000fc4000ff5e0ff */
[----:B------:R-:W-:Y:S01]  /*139a0*/  IADD3.X R79, PT, PT, R77, UR17, RZ, P1, !PT ;  /* 0x000000114d4f7c10 */ /* 0x000fe20008ffe4ff */
[----:B------:R-:W2:Y:S01]  /*139b0*/  LDS R82, [R0+0x400] ;  /* 0x0004000000527984 */ /* 0x000ea20000000800 */
[----:B------:R-:W-:-:S03]  /*139c0*/  ISETP.GE.U32.AND P1, PT, R14, 0x280, PT ;  /* 0x000002800e00780c */ /* 0x000fc60003f26070 */
        /* <DEDUP_REMOVED lines=11> */
[----:B--2---:R-:W-:Y:S01]  /*13a80*/  FADD.FTZ R82, RZ, R82 ;  /* 0x00000052ff527221 */ /* 0x004fe20000010000 */
[----:B---3--:R-:W-:Y:S01]  /*13a90*/  FADD.FTZ R80, R80, R83 ;  /* 0x0000005350507221 */ /* 0x008fe20000010000 */
[C---:B------:R-:W-:Y:S02]  /*13aa0*/  IADD3.X R83, PT, PT, R77.reuse, UR19, RZ, P0, !PT ;  /* 0x000000134d537c10 */ /* 0x040fe400087fe4ff */
[----:B------:R-:W-:Y:S01]  /*13ab0*/  IADD3.X R77, PT, PT, R77, UR21, RZ, P2, !PT ;  /* 0x000000154d4d7c10 */ /* 0x000fe200097fe4ff */
[----:B----4-:R-:W-:Y:S01]  /*13ac0*/  FADD.FTZ R81, R81, R84 ;  /* 0x0000005451517221 */ /* 0x010fe20000010000 */
        /* <DEDUP_REMOVED lines=8> */
[----:B0-----:R-:W-:Y:S01]  /*13b50*/  FADD.FTZ R93, R82, R93 ;  /* 0x0000005d525d7221 */ /* 0x001fe20000010000 */
        /* <DEDUP_REMOVED lines=16> */
.L_x_22428:
[----:B------:R-:W-:Y:S05]  /*13c60*/  BSYNC.RECONVERGENT B0 ;  /* 0x0000000000007941 */ /* 0x000fea0003800200 */
.L_x_22427:
        /* <DEDUP_REMOVED lines=17> */
.L_x_22430:
[----:B------:R-:W-:Y:S05]  /*13d80*/  BSYNC.RECONVERGENT B0 ;  /* 0x0000000000007941 */ /* 0x000fea0003800200 */
.L_x_22429:
        /* <DEDUP_REMOVED lines=17> */
.L_x_22432:
[----:B------:R-:W-:Y:S05]  /*13ea0*/  BSYNC.RECONVERGENT B0 ;  /* 0x0000000000007941 */ /* 0x000fea0003800200 */
.L_x_22431:
[C---:B------:R-:W-:Y:S01]  /*13eb0*/  ISETP.GE.U32.AND P2, PT, R14.reuse, 0x300, PT ;  /* 0x000003000e00780c */ /* 0x040fe20003f46070 */
[----:B------:R-:W-:Y:S01]  /*13ec0*/  FADD.FTZ R56, RZ, R56 ;  /* 0x00000038ff387221 */ /* 0x000fe20000010000 */
[C---:B------:R-:W-:Y:S01]  /*13ed0*/  ISETP.GE.U32.AND P3, PT, R14.reuse, 0x380, PT ;  /* 0x000003800e00780c */ /* 0x040fe20003f66070 */
[----:B------:R-:W-:Y:S01]  /*13ee0*/  FADD.FTZ R53, RZ, R53 ;  /* 0x00000035ff357221 */ /* 0x000fe20000010000 */
[C---:B------:R-:W-:Y:S01]  /*13ef0*/  ISETP.GE.U32.AND P4, PT, R14.reuse, 0x400, PT ;  /* 0x000004000e00780c */ /* 0x040fe20003f86070 */
[----:B------:R-:W-:Y:S01]  /*13f00*/  FADD.FTZ R54, RZ, R54 ;  /* 0x00000036ff367221 */ /* 0x000fe20000010000 */
[C---:B------:R-:W-:Y:S01]  /*13f10*/  ISETP.GE.U32.AND P5, PT, R14.reuse, 0x480, PT ;  /* 0x000004800e00780c */ /* 0x040fe20003fa6070 */
[----:B------:R-:W-:Y:S01]  /*13f20*/  FADD.FTZ R57, RZ, R57 ;  /* 0x00000039ff397221 */ /* 0x000fe20000010000 */
[----:B------:R-:W-:Y:S01]  /*13f30*/  ISETP.GE.U32.AND P6, PT, R14, 0x500, PT ;  /* 0x000005000e00780c */ /* 0x000fe20003fc6070 */
        /* <DEDUP_REMOVED lines=29> */
[----:B------:R-:W-:Y:S01]  /*14110*/  FADD.FTZ R73, RZ, R73 ;  /* 0x00000049ff497221 */ /* 0x000fe20000010000 */
[----:B------:R-:W5:Y:S01]  /*14120*/  LDS R14, [R0+0x800] ;  /* 0x00080000000e7984 */ /* 0x000f620000000800 */
[----:B------:R-:W-:Y:S01]  /*14130*/  FADD.FTZ R37, RZ, R37 ;  /* 0x00000025ff257221 */ /* 0x000fe20000010000 */
[----:B------:R-:W-:Y:S01]  /*14140*/  FADD.FTZ R44, R61, R44 ;  /* 0x0000002c3d2c7221 */ /* 0x000fe20000010000 */
        /* <DEDUP_REMOVED lines=18> */
[----:B------:R-:W-:Y:S01]  /*14270*/  BSSY.RECONVERGENT B0, `(.L_x_22433) ;  /* 0x000004a000007945 */ /* 0x000fe20003800200 */
[----:B------:R-:W-:Y:S01]  /*14280*/  FADD.FTZ R21, R44, R21 ;  /* 0x000000152c157221 */ /* 0x000fe20000010000 */
[----:B------:R-:W-:Y:S01]  /*14290*/  FADD.FTZ R15, R48, R15 ;  /* 0x0000000f300f7221 */ /* 0x000fe20000010000 */
[----:B012---:R-:W0:Y:S01]  /*142a0*/  LDS R29, [R0+0x1a00] ;  /* 0x001a0000001d7984 */ /* 0x007e220000000800 */
[----:B------:R-:W-:Y:S01]  /*142b0*/  FADD.FTZ R73, R73, R8 ;  /* 0x0000000849497221 */ /* 0x000fe20000010000 */
[----:B------:R-:W-:Y:S01]  /*142c0*/  FADD.FTZ R11, R34, R7 ;  /* 0x00000007220b7221 */ /* 0x000fe20000010000 */
[----:B------:R-:W-:Y:S01]  /*142d0*/  FADD.FTZ R19, R19, R6 ;  /* 0x0000000613137221 */ /* 0x000fe20000010000 */
[----:B------:R-:W1:Y:S01]  /*142e0*/  LDS R31, [R0+0x1c00] ;  /* 0x001c0000001f7984 */ /* 0x000e620000000800 */
[----:B------:R-:W-:Y:S01]  /*142f0*/  FADD.FTZ R17, R36, R5 ;  /* 0x0000000524117221 */ /* 0x000fe20000010000 */
[----:B------:R-:W-:Y:S01]  /*14300*/  FADD.FTZ R37, R37, R4 ;  /* 0x0000000425257221 */ /* 0x000fe20000010000 */
[----:B------:R-:W-:Y:S01]  /*14310*/  FADD.FTZ R39, R39, R2 ;  /* 0x0000000227277221 */ /* 0x000fe20000010000 */
[----:B------:R-:W2:Y:S01]  /*14320*/  LDS R33, [R0+0x1e00] ;  /* 0x001e000000217984 */ /* 0x000ea20000000800 */
[----:B---3--:R-:W-:-:S03]  /*14330*/  FADD.FTZ R25, RZ, R25 ;  /* 0x00000019ff197221 */ /* 0x008fc60000010000 */
[----:B------:R-:W3:Y:S01]  /*14340*/  LDS R35, [R0+0x2000] ;  /* 0x0020000000237984 */ /* 0x000ee20000000800 */
[----:B----4-:R-:W-:-:S03]  /*14350*/  FADD.FTZ R12, RZ, R12 ;  /* 0x0000000cff0c7221 */ /* 0x010fc60000010000 */
[----:B------:R-:W4:Y:S01]  /*14360*/  LDS R41, [R0+0x2200] ;  /* 0x0022000000297984 */ /* 0x000f220000000800 */
[----:B-----5:R-:W-:-:S03]  /*14370*/  FADD.FTZ R14, RZ, R14 ;  /* 0x0000000eff0e7221 */ /* 0x020fc60000010000 */
[----:B------:R-:W5:Y:S01]  /*14380*/  LDS R43, [R0+0x2400] ;  /* 0x00240000002b7984 */ /* 0x000f620000000800 */
        /* <DEDUP_REMOVED lines=27> */
[----:B------:R-:W-:-:S03]  /*14540*/  FADD.FTZ R14, R14, R47 ;  /* 0x0000002f0e0e7221 */ /* 0x000fc60000010000 */
[----:B------:R-:W5:Y:S01]  /*14550*/  LDS R59, [R0+0x4200] ;  /* 0x00420000003b7984 */ /* 0x000f620000000800 */
        /* <DEDUP_REMOVED lines=27> */
.L_x_22434:
[----:B------:R-:W-:Y:S05]  /*14710*/  BSYNC.RECONVERGENT B0 ;  /* 0x0000000000007941 */ /* 0x000fea0003800200 */
.L_x_22433:
        /* <DEDUP_REMOVED lines=17> */
.L_x_22436:
[----:B------:R-:W-:Y:S05]  /*14830*/  BSYNC.RECONVERGENT B0 ;  /* 0x0000000000007941 */ /* 0x000fea0003800200 */
.L_x_22435:
        /* <DEDUP_REMOVED lines=17> */
.L_x_22438:
[----:B------:R-:W-:Y:S05]  /*14950*/  BSYNC.RECONVERGENT B0 ;  /* 0x0000000000007941 */ /* 0x000fea0003800200 */
.L_x_22437:
        /* <DEDUP_REMOVED lines=17> */
.L_x_22440:
[----:B------:R-:W-:Y:S05]  /*14a70*/  BSYNC.RECONVERGENT B0 ;  /* 0x0000000000007941 */ /* 0x000fea0003800200 */
.L_x_22439:
        /* <DEDUP_REMOVED lines=17> */
.L_x_22442:
[----:B------:R-:W-:Y:S05]  /*14b90*/  BSYNC.RECONVERGENT B0 ;  /* 0x0000000000007941 */ /* 0x000fea0003800200 */
.L_x_22441:
        /* <DEDUP_REMOVED lines=17> */
.L_x_22444:
[----:B------:R-:W-:Y:S05]  /*14cb0*/  BSYNC.RECONVERGENT B0 ;  /* 0x0000000000007941 */ /* 0x000fea0003800200 */
.L_x_22443:
        /* <DEDUP_REMOVED lines=11> */
.L_x_22095:
[----:B-1--4-:R-:W-:Y:S01]  /*14d70*/  HFMA2 R172, -RZ, RZ, 0, 5.9604644775390625e-08 ;  /* 0x00000001ffac7431 */ /* 0x012fe200000001ff */
[----:B------:R-:W-:Y:S01]  /*14d80*/  BSSY B1, `(.L_x_22445) ;  /* 0x0000007000017945 */ /* 0x000fe20003800000 */
[----:B------:R-:W-:Y:S02]  /*14d90*/  MOV R173, R187 ;  /* 0x000000bb00ad7202 */ /* 0x000fe40000000f00 */
[----:B------:R-:W-:Y:S02]  /*14da0*/  MOV R18, 0x1f ;  /* 0x0000001f00127802 */ /* 0x000fe40000000f00 */
[----:B------:R-:W-:-:S07]  /*14db0*/  MOV R9, 0xffffffff ;  /* 0xffffffff00097802 */ /* 0x000fce0000000f00 */
[----:B0-2--5:R-:W-:Y:S05]  /*14dc0*/  WARPSYNC.COLLECTIVE R9, `(.L_x_22446) ;  /* 0x0000000009087348 */ /* 0x025fea0003c00000 */
[----:B------:R1:W3:Y:S02]  /*14dd0*/  SHFL.BFLY P6, R176, R173, R172, R18 ;  /* 0x0c0000acadb07389 */ /* 0x0002e400000c0012 */
[----:B0123-5:R-:W-:Y:S05]  /*14de0*/  ENDCOLLECTIVE ;  /* 0x000000000000791b */ /* 0x02ffea0003800000 */
.L_x_22446:
[----:B------:R-:W-:Y:S05]  /*14df0*/  BSYNC B1 ;  /* 0x0000000000017941 */ /* 0x000fea0003800000 */
.L_x_22445:
        /* <DEDUP_REMOVED lines=9> */
.L_x_22447:
        /* <DEDUP_REMOVED lines=8> */
.L_x_22448:
[----:B------:R-:W-:Y:S02]  /*14f10*/  MOV R173, R175 ;  /* 0x000000af00ad7202 */ /* 0x000fe40000000f00 */
[----:B------:R-:W-:-:S05]  /*14f20*/  MOV R9, R176 ;  /* 0x000000b000097202 */ /* 0x000fca0000000f00 */
[----:B------:R-:W-:Y:S01]  /*14f30*/  FADD.FTZ R174, R174, R9 ;  /* 0x00000009aeae7221 */ /* 0x000fe20000010000 */
[----:B------:R-:W-:-:S07]  /*14f40*/  MOV R9, 0xffffffff ;  /* 0xffffffff00097802 */ /* 0x000fce0000000f00 */
[----:B------:R-:W-:Y:S05]  /*14f50*/  WARPSYNC.COLLECTIVE R9, `(.L_x_22449) ;  /* 0x0000000009087348 */ /* 0x000fea0003c00000 */
[----:B------:R0:W1:Y:S02]  /*14f60*/  SHFL.BFLY P6, R176, R173, R172, R18 ;  /* 0x0c0000acadb07389 */ /* 0x00006400000c0012 */
[----:B01----:R-:W-:Y:S05]  /*14f70*/  ENDCOLLECTIVE ;  /* 0x000000000000791b */ /* 0x003fea0003800000 */
.L_x_22449:
        /* <DEDUP_REMOVED lines=8> */
.L_x_22450:
[----:B------:R-:W-:Y:S02]  /*15000*/  MOV R173, R175 ;  /* 0x000000af00ad7202 */ /* 0x000fe40000000f00 */
[----:B------:R-:W-:-:S05]  /*15010*/  MOV R9, R176 ;  /* 0x000000b000097202 */ /* 0x000fca0000000f00 */
[----:B------:R-:W-:Y:S01]  /*15020*/  FADD.FTZ R174, R174, R9 ;  /* 0x00000009aeae7221 */ /* 0x000fe20000010000 */
[----:B------:R-:W-:-:S07]  /*15030*/  MOV R9, 0xffffffff ;  /* 0xffffffff00097802 */ /* 0x000fce0000000f00 */
[----:B------:R-:W-:Y:S05]  /*15040*/  WARPSYNC.COLLECTIVE R9, `(.L_x_22451) ;  /* 0x0000000009087348 */ /* 0x000fea0003c00000 */
[----:B------:R0:W1:Y:S02]  /*15050*/  SHFL.BFLY P6, R176, R173, R172, R18 ;  /* 0x0c0000acadb07389 */ /* 0x00006400000c0012 */
[----:B01----:R-:W-:Y:S05]  /*15060*/  ENDCOLLECTIVE ;  /* 0x000000000000791b */ /* 0x003fea0003800000 */
.L_x_22451:
        /* <DEDUP_REMOVED lines=8> */
.L_x_22452:
[----:B------:R-:W-:Y:S02]  /*150f0*/  MOV R173, R175 ;  /* 0x000000af00ad7202 */ /* 0x000fe40000000f00 */
[----:B------:R-:W-:-:S05]  /*15100*/  MOV R9, R176 ;  /* 0x000000b000097202 */ /* 0x000fca0000000f00 */
[----:B------:R-:W-:Y:S01]  /*15110*/  FADD.FTZ R174, R174, R9 ;  /* 0x00000009aeae7221 */ /* 0x000fe20000010000 */
[----:B------:R-:W-:-:S07]  /*15120*/  MOV R9, 0xffffffff ;  /* 0xffffffff00097802 */ /* 0x000fce0000000f00 */
[----:B------:R-:W-:Y:S05]  /*15130*/  WARPSYNC.COLLECTIVE R9, `(.L_x_22453) ;  /* 0x0000000009087348 */ /* 0x000fea0003c00000 */
[----:B------:R0:W1:Y:S02]  /*15140*/  SHFL.BFLY P6, R176, R173, R172, R18 ;  /* 0x0c0000acadb07389 */ /* 0x00006400000c0012 */
[----:B01----:R-:W-:Y:S05]  /*15150*/  ENDCOLLECTIVE ;  /* 0x000000000000791b */ /* 0x003fea0003800000 */
.L_x_22453:
        /* <DEDUP_REMOVED lines=8> */
.L_x_22454:
[----:B------:R-:W-:Y:S02]  /*151e0*/  MOV R173, R175 ;  /* 0x000000af00ad7202 */ /* 0x000fe40000000f00 */
[----:B------:R-:W-:-:S07]  /*151f0*/  MOV R177, R176 ;  /* 0x000000b000b17202 */ /* 0x000fce0000000f00 */
[----:B------:R-:W-:Y:S05]  /*15200*/  WARPSYNC.COLLECTIVE R9, `(.L_x_22455) ;  /* 0x0000000009087348 */ /* 0x000fea0003c00000 */
[----:B------:R0:W1:Y:S02]  /*15210*/  SHFL.BFLY P6, R176, R173, R172, R18 ;  /* 0x0c0000acadb07389 */ /* 0x00006400000c0012 */
[----:B01----:R-:W-:Y:S05]  /*15220*/  ENDCOLLECTIVE ;  /* 0x000000000000791b */ /* 0x003fea0003800000 */
.L_x_22455:
[----:B------:R-:W-:Y:S01]  /*15230*/  MOV R9, R176 ;  /* 0x000000b000097202 */ /* 0x000fe20000000f00 */
[----:B------:R-:W-:Y:S06]  /*15240*/  BRA `(.L_x_22456) ;  /* 0xfffffefc00d87947 */ /* 0x000fec000383ffff */
.L_x_22457:
        /* <DEDUP_REMOVED lines=11> */
.L_x_25529:


//--------------------- .text._ZN10layer_norm22ln_bwd_finalize_kernelINS_22Kernel_traits_finalizeILj1280E6__halfffffjLb1ELj1024ELj4ENS_18Kernel_traits_baseILj1280ES2_ffffjLj1024EEEEELb1ELb1EEEvNS_9BwdParamsE --------------------------
	.section	.text._ZN10layer_norm22ln_bwd_finalize_kernelINS_22Kernel_traits_finalizeILj1280E6__halfffffjLb1ELj1024ELj4ENS_18Kernel_traits_baseILj1280ES2_ffffjLj1024EEEEELb1ELb1EEEvNS_9BwdParamsE,"ax",@progbits
	.align	128
        .global         _ZN10layer_norm22ln_bwd_finalize_kernelINS_22Kernel_traits_finalizeILj1280E6__halfffffjLb1ELj1024ELj4ENS_18Kernel_traits_baseILj1280ES2_ffffjLj1024EEEEELb1ELb1EEEvNS_9BwdParamsE
        .type           _ZN10layer_norm22ln_bwd_finalize_kernelINS_22Kernel_traits_finalizeILj1280E6__halfffffjLb1ELj1024ELj4ENS_18Kernel_traits_baseILj1280ES2_ffffjLj1024EEEEELb1ELb1EEEvNS_9BwdParamsE,@function
        .size           _ZN10layer_norm22ln_bwd_finalize_kernelINS_22Kernel_traits_finalizeILj1280E6__halfffffjLb1ELj1024ELj4ENS_18Kernel_traits_baseILj1280ES2_ffffjLj1024EEEEELb1ELb1EEEvNS_9BwdParamsE,(.L_x_25530 - _ZN10layer_norm22ln_bwd_finalize_kernelINS_22Kernel_traits_finalizeILj1280E6__halfffffjLb1ELj1024ELj4ENS_18Kernel_traits_baseILj1280ES2_ffffjLj1024EEEEELb1ELb1EEEvNS_9BwdParamsE)
        .other          _ZN10layer_norm22ln_bwd_finalize_kernelINS_22Kernel_traits_finalizeILj1280E6__halfffffjLb1ELj1024ELj4ENS_18Kernel_traits_baseILj1280ES2_ffffjLj1024EEEEELb1ELb1EEEvNS_9BwdParamsE,@"STO_CUDA_ENTRY STV_DEFAULT"
_ZN10layer_norm22ln_bwd_finalize_kernelINS_22Kernel_traits_finalizeILj1280E6__halfffffjLb1ELj1024ELj4ENS_18Kernel_traits_baseILj1280ES2_ffffjLj1024EEEEELb1ELb1EEEvNS_9BwdParamsE:
.text._ZN10layer_norm22ln_bwd_finalize_kernelINS_22Kernel_traits_finalizeILj1280E6__halfffffjLb1ELj1024ELj4ENS_18Kernel_traits_baseILj1280ES2_ffffjLj1024EEEEELb1ELb1EEEvNS_9BwdParamsE:
        /* <DEDUP_REMOVED lines=56> */
.L_x_22462:
        /* <DEDUP_REMOVED lines=87> */
.L_x_22461:
[----:B------:R-:W-:Y:S05]  /*08f0*/  BSYNC.RECONVERGENT B1 ;  /* 0x0000000000017941 */ /* 0x000fea0003800200 */
.L_x_22460:
        /* <DEDUP_REMOVED lines=51> */
.L_x_22464:
[----:B------:R-:W-:Y:S05]  /*0c30*/  BSYNC.RECONVERGENT B1 ;  /* 0x0000000000017941 */ /* 0x000fea0003800200 */
.L_x_22463:
        /* <DEDUP_REMOVED lines=30> */
.L_x_22466:
[----:B------:R-:W-:Y:S05]  /*0e20*/  BSYNC.RECONVERGENT B1 ;  /* 0x0000000000017941 */ /* 0x000fea0003800200 */
.L_x_22465:
        /* <DEDUP_REMOVED lines=15> */
.L_x_22459:
[----:B------:R-:W-:Y:S05]  /*0f20*/  BSYNC.RECONVERGENT B0 ;  /* 0x0000000000007941 */ /* 0x000fea0003800200 */
.L_x_22458:
        /* <DEDUP_REMOVED lines=75> */
.L_x_22467:
        /* <DEDUP_REMOVED lines=10> */
.L_x_25530:


//--------------------- .text._ZN10layer_norm13ln_bwd_kernelINS_13Kernel_traitsI6__halfffffjLj1280ELj1ELj4ELj1ELj16ENS_18Kernel_traits_baseILj1280ES2_ffffjLj128EEEEELb1ELb1ELb1ELb1EEEvNS_9BwdParamsE --------------------------
	.section	.text._ZN10layer_norm13ln_bwd_kernelINS_13Kernel_traitsI6__halfffffjLj1280ELj1ELj4ELj1ELj16ENS_18Kernel_traits_baseILj1280ES2_ffffjLj128EEEEELb1ELb1ELb1ELb1EEEvNS_9BwdParamsE,"ax",@progbits
	.align	128
        .global         _ZN10layer_norm13ln_bwd_kernelINS_13Kernel_traitsI6__halfffffjLj1280ELj1ELj4ELj1ELj16ENS_18Kernel_traits_baseILj1280ES2_ffffjLj128EEEEELb1ELb1ELb1ELb1EEEvNS_9BwdParamsE
        .type           _ZN10layer_norm13ln_bwd_kernelINS_13Kernel_traitsI6__halfffffjLj1280ELj1ELj4ELj1ELj16ENS_18Kernel_traits_baseILj1280ES2_ffffjLj128EEEEELb1ELb1ELb1ELb1EEEvNS_9BwdParamsE,@function
        .size           _ZN10layer_norm13ln_bwd_kernelINS_13Kernel_traitsI6__halfffffjLj1280ELj1ELj4ELj1ELj16ENS_18Kernel_traits_baseILj1280ES2_ffffjLj128EEEEELb1ELb1ELb1ELb1EEEvNS_9BwdParamsE,(.L_x_25531 - _ZN10layer_norm13ln_bwd_kernelINS_13Kernel_traitsI6__halfffffjLj1280ELj1ELj4ELj1ELj16ENS_18Kernel_traits_baseILj1280ES2_ffffjLj128EEEEELb1ELb1ELb1ELb1EEEvNS_9BwdParamsE)
        .other          _ZN10layer_norm13ln_bwd_kernelINS_13Kernel_traitsI6__halfffffjLj1280ELj1ELj4ELj1ELj16ENS_18Kernel_traits_baseILj1280ES2_ffffjLj128EEEEELb1ELb1ELb1ELb1EEEvNS_9BwdParamsE,@"STO_CUDA_ENTRY STV_DEFAULT"
_ZN10layer_norm13ln_bwd_kernelINS_13Kernel_traitsI6__halfffffjLj1280ELj1ELj4ELj1ELj16ENS_18Kernel_traits_baseILj1280ES2_ffffjLj128EEEEELb1ELb1ELb1ELb1EEEvNS_9BwdParamsE:
.text._ZN10layer_norm13ln_bwd_kernelINS_13Kernel_traitsI6__halfffffjLj1280ELj1ELj4ELj1ELj16ENS_18Kernel_traits_baseILj1280ES2_ffffjLj128EEEEELb1ELb1ELb1ELb1EEEvNS_9BwdParamsE:
        /* <DEDUP_REMOVED lines=101> */
[----:B------:R-:W2:Y:S04]  /*0650*/  LDG.E.64 R242, desc[UR6][R4.64+0x700] ;  /* 0x0007000604f27981 */ /* 0x000ea8000c1e1b00 */
[----:B------:R-:W4:Y:S01]  /*0660*/  LDG.E.64 R240, desc[UR6][R4.64+0x600] ;  /* 0x0006000604f07981 */ /* 0x000f22000c1e1b00 */
[----:B-1----:R-:W-:-:S03]  /*0670*/  IMAD.WIDE.U32 R2, R6, 0x8, R2 ;  /* 0x0000000806027825 */ /* 0x002fc600078e0002 */
[----:B------:R-:W3:Y:S04]  /*0680*/  LDG.E.64 R238, desc[UR6][R4.64+0x500] ;  /* 0x0005000604ee7981 */ /* 0x000ee8000c1e1b00 */
        /* <DEDUP_REMOVED lines=12> */
[----:B------:R0:W3:Y:S04]  /*0750*/  LDG.E.64 R14, desc[UR6][R2.64] ;  /* 0x00000006020e7981 */ /* 0x0000e8000c1e1b00 */
[----:B------:R-:W3:Y:S04]  /*0760*/  LDG.E.64 R230, desc[UR6][R4.64+0x100] ;  /* 0x0001000604e67981 */ /* 0x000ee8000c1e1b00 */
[----:B------:R-:W3:Y:S04]  /*0770*/  LDG.E.64 R228, desc[UR6][R4.64] ;  /* 0x0000000604e47981 */ /* 0x000ee8000c1e1b00 */
[----:B------:R-:W5:Y:S04]  /*0780*/  LDG.E.64 R10, desc[UR6][R4.64+0x900] ;  /* 0x00090006040a7981 */ /* 0x000f68000c1e1b00 */
[----:B------:R1:W5:Y:S01]  /*0790*/  LDG.E.64 R8, desc[UR6][R4.64+0x800] ;  /* 0x0008000604087981 */ /* 0x000362000c1e1b00 */
[----:B------:R-:W-:Y:S01]  /*07a0*/  HFMA2 R84, -RZ, RZ, 0, 0 ;  /* 0x00000000ff547431 */ /* 0x000fe200000001ff */
[----:B--2---:R-:W-:-:S02]  /*07b0*/  SHF.R.U64 R7, R242, 0x10, R243 ;  /* 0x00000010f2077819 */ /* 0x004fc400000012f3 */
[----:B------:R-:W-:Y:S02]  /*07c0*/  SHF.R.U32.HI R12, RZ, 0x10, R243 ;  /* 0x00000010ff0c7819 */ /* 0x000fe400000116f3 */
[--C-:B----4-:R-:W-:Y:S02]  /*07d0*/  SHF.R.U64 R0, R240, 0x10, R241.reuse ;  /* 0x00000010f0007819 */ /* 0x110fe400000012f1 */
[----:B---3--:R-:W-:Y:S01]  /*07e0*/  SHF.R.U32.HI R6, RZ, 0x10, R241 ;  /* 0x00000010ff067819 */ /* 0x008fe200000116f1 */
[----:B------:R-:W-:Y:S01]  /*07f0*/  STL.S16 [R1+0x32], R7 ;  /* 0x0000320701007387 */ /* 0x000fe20000100600 */
[----:B0-----:R-:W-:-:S03]  /*0800*/  SHF.R.U64 R3, R238, 0x10, R239 ;  /* 0x00000010ee037819 */ /* 0x001fc600000012ef */
[----:B------:R-:W-:Y:S04]  /*0810*/  STL.S16 [R1+0x30], R12 ;  /* 0x0000300c01007387 */ /* 0x000fe80000100600 */
[----:B------:R0:W-:Y:S04]  /*0820*/  STL.S16 [R1+0x10a], R0 ;  /* 0x00010a0001007387 */ /* 0x0001e80000100600 */
[----:B------:R2:W-:Y:S01]  /*0830*/  STL.S16 [R1+0x108], R6 ;  /* 0x0001080601007387 */ /* 0x0005e20000100600 */
[----:B------:R-:W-:-:S03]  /*0840*/  SHF.R.U32.HI R2, RZ, 0x10, R237 ;  /* 0x00000010ff027819 */ /* 0x000fc600000116ed */
[----:B------:R3:W-:Y:S01]  /*0850*/  STL.S16 [R1+0x10e], R3 ;  /* 0x00010e0301007387 */ /* 0x0007e20000100600 */
[----:B0-----:R-:W-:Y:S02]  /*0860*/  SHF.R.U64 R0, R236, 0x10, R237 ;  /* 0x00000010ec007819 */ /* 0x001fe400000012ed */
[----:B--2---:R-:W-:Y:S01]  /*0870*/  SHF.R.U32.HI R6, RZ, 0x10, R239 ;  /* 0x00000010ff067819 */ /* 0x004fe200000116ef */
[----:B------:R-:W-:Y:S04]  /*0880*/  STL.64 [R1+0x100], R32 ;  /* 0x0001002001007387 */ /* 0x000fe80000100a00 */
[----:B------:R-:W-:Y:S04]  /*0890*/  STL.S16 [R1+0x10c], R6 ;  /* 0x00010c0601007387 */ /* 0x000fe80000100600 */
[----:B------:R-:W-:Y:S04]  /*08a0*/  STL.64 [R1+0xf8], R30 ;  /* 0x0000f81e01007387 */ /* 0x000fe80000100a00 */
[----:B------:R-:W-:Y:S04]  /*08b0*/  STL.64 [R1+0xf0], R28 ;  /* 0x0000f01c01007387 */ /* 0x000fe80000100a00 */
[----:B------:R0:W-:Y:S01]  /*08c0*/  STL.S16 [R1+0x112], R0 ;  /* 0x0001120001007387 */ /* 0x0001e20000100600 */
[----:B---3--:R-:W-:-:S03]  /*08d0*/  SHF.R.U64 R3, R234, 0x10, R235 ;  /* 0x00000010ea037819 */ /* 0x008fc600000012eb */
[----:B------:R-:W-:Y:S01]  /*08e0*/  STL.64 [R1+0xe8], R26 ;  /* 0x0000e81a01007387 */ /* 0x000fe20000100a00 */
[----:B-1----:R-:W-:-:S03]  /*08f0*/  SHF.R.U32.HI R4, RZ, 0x10, R235 ;  /* 0x00000010ff047819 */ /* 0x002fc600000116eb */
[----:B------:R-:W-:Y:S04]  /*0900*/  STL.64 [R1+0xe0], R24 ;  /* 0x0000e01801007387 */ /* 0x000fe80000100a00 */
[----:B------:R1:W-:Y:S01]  /*0910*/  STL.S16 [R1+0x110], R2 ;  /* 0x0001100201007387 */ /* 0x0003e20000100600 */
[----:B0-----:R-:W-:-:S03]  /*0920*/  SHF.R.U64 R0, R232, 0x10, R233 ;  /* 0x00000010e8007819 */ /* 0x001fc600000012e9 */
[----:B------:R-:W-:Y:S04]  /*0930*/  STL.64 [R1+0xd8], R22 ;  /* 0x0000d81601007387 */ /* 0x000fe80000100a00 */
[----:B------:R-:W-:Y:S01]  /*0940*/  STL.64 [R1+0xd0], R20 ;  /* 0x0000d01401007387 */ /* 0x000fe20000100a00 */
[----:B-1----:R-:W-:-:S03]  /*0950*/  SHF.R.U32.HI R2, RZ, 0x10, R233 ;  /* 0x00000010ff027819 */ /* 0x002fc600000116e9 */
[----:B------:R-:W-:Y:S04]  /*0960*/  STL.64 [R1+0xc8], R18 ;  /* 0x0000c81201007387 */ /* 0x000fe80000100a00 */
[----:B------:R-:W-:Y:S04]  /*0970*/  STL.64 [R1+0xc0], R16 ;  /* 0x0000c01001007387 */ /* 0x000fe80000100a00 */
[----:B------:R-:W-:Y:S04]  /*0980*/  STL.64 [R1+0xb8], R14 ;  /* 0x0000b80e01007387 */ /* 0x000fe80000100a00 */
[----:B------:R0:W-:Y:S04]  /*0990*/  STL.S16 [R1+0x116], R3 ;  /* 0x0001160301007387 */ /* 0x0001e80000100600 */
[----:B------:R1:W-:Y:S04]  /*09a0*/  STL.S16 [R1+0x114], R4 ;  /* 0x0001140401007387 */ /* 0x0003e80000100600 */
[----:B------:R2:W-:Y:S01]  /*09b0*/  STL.S16 [R1+0x11a], R0 ;  /* 0x00011a0001007387 */ /* 0x0005e20000100600 */
[----:B0-----:R-:W-:-:S03]  /*09c0*/  SHF.R.U64 R3, R230, 0x10, R231 ;  /* 0x00000010e6037819 */ /* 0x001fc600000012e7 */
[----:B------:R0:W-:Y:S01]  /*09d0*/  STL.S16 [R1+0x118], R2 ;  /* 0x0001180201007387 */ /* 0x0001e20000100600 */
[----:B-1----:R-:W-:Y:S02]  /*09e0*/  SHF.R.U32.HI R4, RZ, 0x10, R231 ;  /* 0x00000010ff047819 */ /* 0x002fe400000116e7 */
[--C-:B--2---:R-:W-:Y:S01]  /*09f0*/  SHF.R.U64 R0, R228, 0x10, R229.reuse ;  /* 0x00000010e4007819 */ /* 0x104fe200000012e5 */
[----:B------:R1:W-:Y:S01]  /*0a00*/  STL.S16 [R1+0x11e], R3 ;  /* 0x00011e0301007387 */ /* 0x0003e20000100600 */
[----:B0-----:R-:W-:-:S03]  /*0a10*/  SHF.R.U32.HI R2, RZ, 0x10, R229 ;  /* 0x00000010ff027819 */ /* 0x001fc600000116e5 */
[----:B------:R1:W-:Y:S04]  /*0a20*/  STL.S16 [R1+0x11c], R4 ;  /* 0x00011c0401007387 */ /* 0x0003e80000100600 */
[----:B------:R1:W-:Y:S04]  /*0a30*/  STL.S16 [R1+0x122], R0 ;  /* 0x0001220001007387 */ /* 0x0003e80000100600 */
[----:B------:R1:W-:Y:S02]  /*0a40*/  STL.S16 [R1+0x120], R2 ;  /* 0x0001200201007387 */ /* 0x0003e40000100600 */
.L_x_22783:
[----:B-1----:R-:W0:Y:S08]  /*0a50*/  LDC.64 R4, c[0x0][0x3f0] ;  /* 0x0000fc00ff047b82 */ /* 0x002e300000000a00 */
[----:B------:R-:W1:Y:S01]  /*0a60*/  LDC.64 R2, c[0x0][0x3f8] ;  /* 0x0000fe00ff027b82 */ /* 0x000e620000000a00 */
[----:B0-----:R-:W-:-:S05]  /*0a70*/  IMAD.WIDE R4, R250, 0x4, R4 ;  /* 0x00000004fa047825 */ /* 0x001fca00078e0204 */
[----:B------:R-:W2:Y:S01]  /*0a80*/  LDG.E R186, desc[UR6][R4.64] ;  /* 0x0000000604ba7981 */ /* 0x000ea2000c1e1900 */
[----:B-1----:R-:W-:-:S05]  /*0a90*/  IMAD.WIDE R2, R250, 0x4, R2 ;  /* 0x00000004fa027825 */ /* 0x002fca00078e0202 */
[----:B---3--:R0:W3:Y:S02]  /*0aa0*/  LDG.E R249, desc[UR6][R2.64] ;  /* 0x0000000602f97981 */ /* 0x0080e4000c1e1900 */
[----:B0-----:R-:W0:Y:S01]  /*0ab0*/  LDC.64 R2, c[0x0][0x3c8] ;  /* 0x0000f200ff027b82 */ /* 0x001e220000000a00 */
[----:B------:R-:W-:Y:S01]  /*0ac0*/  BSSY.RECONVERGENT B1, `(.L_x_22470) ;  /* 0x0000302000017945 */ /* 0x000fe20003800200 */
[----:B0-----:R-:W-:-:S05]  /*0ad0*/  IMAD.WIDE R2, R250, 0x4, R2 ;  /* 0x00000004fa027825 */ /* 0x001fca00078e0202 */
[----:B-----5:R0:W5:Y:S02]  /*0ae0*/  LDG.E R248, desc[UR6][R2.64] ;  /* 0x0000000602f87981 */ /* 0x020164000c1e1900 */
[----:B0-----:R-:W0:Y:S02]  /*0af0*/  LDC.64 R2, c[0x0][0x3c0] ;  /* 0x0000f000ff027b82 */ /* 0x001e240000000a00 */
[----:B--2---:R1:W-:Y:S01]  /*0b00*/  STL [R1+0xc], R186 ;  /* 0x00000cba01007387 */ /* 0x0043e20000100800 */
[----:B---3--:R-:W-:-:S13]  /*0b10*/  ISETP.GE.AND P2, PT, R249, 0x1, PT ;  /* 0x00000001f900780c */ /* 0x008fda0003f46270 */
[----:B01--4-:R-:W-:Y:S05]  /*0b20*/  @!P2 BRA `(.L_x_22471) ;  /* 0x0000002400d4a947 */ /* 0x013fea0003800000 */
[----:B------:R-:W0:Y:S01]  /*0b30*/  S2R R171, SR_TID.X ;  /* 0x0000000000ab7919 */ /* 0x000e220000002100 */
[----:B------:R-:W1:Y:S01]  /*0b40*/  LDC.64 R148, c[0x0][0x3a8] ;  /* 0x0000ea00ff947b82 */ /* 0x000e620000000a00 */
[C---:B------:R-:W-:Y:S02]  /*0b50*/  IMAD R0, R250.reuse, UR5, RZ ;  /* 0x00000005fa007c24 */ /* 0x040fe4000f8e02ff */
[----:B------:R-:W-:Y:S01]  /*0b60*/  IMAD.WIDE R2, R250, 0x4, R2 ;  /* 0x00000004fa027825 */ /* 0x000fe200078e0202 */
[----:B------:R-:W-:Y:S02]  /*0b70*/  STL [R1+0x17c], R98 ;  /* 0x00017c6201007387 */ /* 0x000fe40000100800 */
[----:B------:R-:W-:Y:S02]  /*0b80*/  SHF.R.S32.HI R5, RZ, 0x1f, R0 ;  /* 0x0000001fff057819 */ /* 0x000fe40000011400 */
[----:B------:R2:W3:Y:S01]  /*0b90*/  LDG.E R251, desc[UR6][R2.64] ;  /* 0x0000000602fb7981 */ /* 0x0004e2000c1e1900 */
[----:B------:R-:W-:Y:S01]  /*0ba0*/  MOV R158, UR10 ;  /* 0x0000000a009e7c02 */ /* 0x000fe20008000f00 */
[----:B------:R-:W4:Y:S01]  /*0bb0*/  LDC.64 R244, c[0x0][0x3b0] ;  /* 0x0000ec00fff47b82 */ /* 0x000f220000000a00 */
[----:B------:R-:W-:Y:S01]  /*0bc0*/  LEA.HI R168, R5, R0, RZ, 0x2 ;  /* 0x0000000005a87211 */ /* 0x000fe200078f10ff */
[----:B------:R-:W-:Y:S01]  /*0bd0*/  STL [R1+0x178], R97 ;  /* 0x0001786101007387 */ /* 0x000fe20000100800 */
[----:B0-----:R-:W-:-:S03]  /*0be0*/  LOP3.LUT R171, R171, 0x1f, RZ, 0xc0, !PT ;  /* 0x0000001fabab7812 */ /* 0x001fc600078ec0ff */
[----:B------:R0:W-:Y:S01]  /*0bf0*/  STL [R1+0x174], R96 ;  /* 0x0001746001007387 */ /* 0x0001e20000100800 */
[----:B------:R-:W-:-:S03]  /*0c00*/  LEA.HI.SX32 R168, R168, R171, 0x1e ;  /* 0x000000aba8a87211 */ /* 0x000fc600078ff2ff */
[----:B------:R-:W-:Y:S01]  /*0c10*/  STL [R1+0x170], R95 ;  /* 0x0001705f01007387 */ /* 0x000fe20000100800 */
[C---:B------:R-:W-:Y:S02]  /*0c20*/  IADD3 R170, PT, PT, R168.reuse, 0x20, RZ ;  /* 0x00000020a8aa7810 */ /* 0x040fe40007ffe0ff */
[C---:B------:R-:W-:Y:S01]  /*0c30*/  IADD3 R176, PT, PT, R168.reuse, 0x40, RZ ;  /* 0x00000040a8b07810 */ /* 0x040fe20007ffe0ff */
[----:B0-----:R-:W0:Y:S01]  /*0c40*/  LDC.64 R96, c[0x0][0x428] ;  /* 0x00010a00ff607b82 */ /* 0x001e220000000a00 */
[C---:B------:R-:W-:Y:S02]  /*0c50*/  IADD3 R174, PT, PT, R168.reuse, 0x80, RZ ;  /* 0x00000080a8ae7810 */ /* 0x040fe40007ffe0ff */
[----:B------:R-:W-:Y:S01]  /*0c60*/  IADD3 R7, PT, PT, R168, 0xa0, RZ ;  /* 0x000000a0a8077810 */ /* 0x000fe20007ffe0ff */
[--C-:B-1----:R-:W-:Y:S01]  /*0c70*/  IMAD.WIDE.U32 R192, R170, 0x10, R148.reuse ;  /* 0x00000010aac07825 */ /* 0x102fe200078e0094 */
[----:B------:R-:W-:Y:S01]  /*0c80*/  IADD3 R175, PT, PT, R168, 0x60, RZ ;  /* 0x00000060a8af7810 */ /* 0x000fe20007ffe0ff */
[----:B------:R-:W-:Y:S02]  /*0c90*/  STL [R1+0x16c], R94 ;  /* 0x00016c5e01007387 */ /* 0x000fe40000100800 */
[----:B------:R-:W-:-:S02]  /*0ca0*/  IMAD.WIDE.U32 R196, R176, 0x10, R148 ;  /* 0x00000010b0c47825 */ /* 0x000fc400078e0094 */
[----:B------:R-:W3:Y:S02]  /*0cb0*/  LDG.E.128 R192, desc[UR6][R192.64] ;  /* 0x00000006c0c07981 */ /* 0x000ee4000c1e1d00 */
[--C-:B------:R-:W-:Y:S02]  /*0cc0*/  IMAD.WIDE.U32 R204, R174, 0x10, R148.reuse ;  /* 0x00000010aecc7825 */ /* 0x100fe400078e0094 */
[----:B------:R-:W3:Y:S02]  /*0cd0*/  LDG.E.128 R196, desc[UR6][R196.64] ;  /* 0x00000006c4c47981 */ /* 0x000ee4000c1e1d00 */
[----:B------:R-:W-:Y:S02]  /*0ce0*/  IMAD.WIDE.U32 R208, R7, 0x10, R148 ;  /* 0x0000001007d07825 */ /* 0x000fe400078e0094 */
[----:B------:R-:W3:Y:S01]  /*0cf0*/  LDG.E.128 R204, desc[UR6][R204.64] ;  /* 0x00000006cccc7981 */ /* 0x000ee2000c1e1d00 */
[----:B------:R-:W-:-:S03]  /*0d00*/  IADD3 R6, PT, PT, R168, 0xc0, RZ ;  /* 0x000000c0a8067810 */ /* 0x000fc60007ffe0ff */
[----:B------:R-:W3:Y:S01]  /*0d10*/  LDG.E.128 R208, desc[UR6][R208.64] ;  /* 0x00000006d0d07981 */ /* 0x000ee2000c1e1d00 */
[C-C-:B------:R-:W-:Y:S01]  /*0d20*/  IMAD.WIDE.U32 R188, R168.reuse, 0x10, R148.reuse ;  /* 0x00000010a8bc7825 */ /* 0x140fe200078e0094 */
[----:B--2---:R-:W-:Y:S02]  /*0d30*/  IADD3 R3, PT, PT, R168, 0xe0, RZ ;  /* 0x000000e0a8037810 */ /* 0x004fe40007ffe0ff */
[----:B------:R-:W-:Y:S01]  /*0d40*/  MOV R160, UR11 ;  /* 0x0000000b00a07c02 */ /* 0x000fe20008000f00 */
[--C-:B------:R-:W-:Y:S01]  /*0d50*/  IMAD.WIDE.U32 R200, R175, 0x10, R148.reuse ;  /* 0x00000010afc87825 */ /* 0x100fe200078e0094 */
[----:B------:R-:W-:Y:S01]  /*0d60*/  ISETP.NE.U32.AND P0, PT, R158, RZ, PT ;  /* 0x000000ff9e00720c */ /* 0x000fe20003f05070 */
[----:B------:R-:W2:Y:S02]  /*0d70*/  LDG.E.128 R188, desc[UR6][R188.64] ;  /* 0x00000006bcbc7981 */ /* 0x000ea4000c1e1d00 */
[--C-:B------:R-:W-:Y:S02]  /*0d80*/  IMAD.WIDE.U32 R212, R6, 0x10, R148.reuse ;  /* 0x0000001006d47825 */ /* 0x100fe400078e0094 */
[----:B------:R-:W2:Y:S04]  /*0d90*/  LDG.E.128 R200, desc[UR6][R200.64] ;  /* 0x00000006c8c87981 */ /* 0x000ea8000c1e1d00 */
[----:B------:R-:W2:Y:S01]  /*0da0*/  LDG.E.128 R212, desc[UR6][R212.64] ;  /* 0x00000006d4d47981 */ /* 0x000ea2000c1e1d00 */
[----:B------:R-:W-:Y:S01]  /*0db0*/  IMAD.WIDE.U32 R152, R3, 0x10, R148 ;  /* 0x0000001003987825 */ /* 0x000fe200078e0094 */
[----:B------:R-:W-:-:S02]  /*0dc0*/  IADD3 R0, PT, PT, R249, -0x1, RZ ;  /* 0xfffffffff9007810 */ /* 0x000fc40007ffe0ff */
[----:B------:R-:W-:Y:S01]  /*0dd0*/  ISETP.GE.AND P3, PT, R186, 0x1, PT ;  /* 0x00000001ba00780c */ /* 0x000fe20003f66270 */
[----:B------:R-:W-:Y:S04]  /*0de0*/  STL [R1+0x168], R93 ;  /* 0x0001685d01007387 */ /* 0x000fe80000100800 */
[----:B------:R0:W2:Y:S01]  /*0df0*/  LDG.E.128 R216, desc[UR6][R152.64] ;  /* 0x0000000698d87981 */ /* 0x0000a2000c1e1d00 */
[----:B------:R-:W-:Y:S01]  /*0e00*/  ISETP.NE.AND.EX P0, PT, R160, RZ, PT, P0 ;  /* 0x000000ffa000720c */ /* 0x000fe20003f05300 */
[----:B------:R-:W-:Y:S01]  /*0e10*/  IMAD R0, R0, UR5, RZ ;  /* 0x0000000500007c24 */ /* 0x000fe2000f8e02ff */
[----:B------:R-:W-:Y:S01]  /*0e20*/  IADD3 R4, PT, PT, R168, 0x100, RZ ;  /* 0x00000100a8047810 */ /* 0x000fe20007ffe0ff */
[----:B------:R-:W-:Y:S10]  /*0e30*/  STL [R1+0x164], R92 ;  /* 0x0001645c01007387 */ /* 0x000ff40000100800 */
[----:B------:R-:W1:Y:S01]  /*0e40*/  @P0 LDC.64 R172, c[0x0][0x438] ;  /* 0x00010e00ffac0b82 */ /* 0x000e620000000a00 */
[----:B------:R-:W-:-:S07]  /*0e50*/  SHF.R.S32.HI R2, RZ, 0x1f, R0 ;  /* 0x0000001fff027819 */ /* 0x000fce0000011400 */
[----:B------:R-:W4:Y:S01]  /*0e60*/  @P0 LDC.64 R164, c[0x0][0x438] ;  /* 0x00010e00ffa40b82 */ /* 0x000f220000000a00 */
[----:B------:R-:W-:-:S07]  /*0e70*/  LEA.HI R0, R2, R0, RZ, 0x2 ;  /* 0x0000000002007211 */ /* 0x000fce00078f10ff */
[----:B------:R-:W4:Y:S01]  /*0e80*/  @P0 LDC.64 R166, c[0x0][0x438] ;  /* 0x00010e00ffa60b82 */ /* 0x000f220000000a00 */
[----:B------:R-:W-:-:S07]  /*0e90*/  LEA.HI.SX32 R0, R0, R171, 0x1e ;  /* 0x000000ab00007211 */ /* 0x000fce00078ff2ff */
[----:B------:R-:W4:Y:S01]  /*0ea0*/  @P0 LDC.64 R178, c[0x0][0x438] ;  /* 0x00010e00ffb20b82 */ /* 0x000f220000000a00 */
[----:B-1----:R-:W-:Y:S01]  /*0eb0*/  @P0 IMAD.WIDE.U32 R172, R176, 0x10, R172 ;  /* 0x00000010b0ac0825 */ /* 0x002fe200078e00ac */
[----:B------:R-:W-:Y:S01]  /*0ec0*/  IADD3 R2, PT, PT, R0, 0x20, RZ ;  /* 0x0000002000027810 */ /* 0x000fe20007ffe0ff */
[----:B------:R-:W-:Y:S05]  /*0ed0*/  STL [R1+0x160], R91 ;  /* 0x0001605b01007387 */ /* 0x000fea0000100800 */
[----:B------:R-:W1:Y:S01]  /*0ee0*/  @P0 LDC.64 R176, c[0x0][0x438] ;  /* 0x00010e00ffb00b82 */ /* 0x000e620000000a00 */
[--C-:B0-----:R-:W-:Y:S01]  /*0ef0*/  IMAD.WIDE.U32 R152, R2, 0x10, R96.reuse ;  /* 0x0000001002987825 */ /* 0x101fe200078e0060 */
[----:B------:R-:W-:Y:S01]  /*0f00*/  IADD3 R2, PT, PT, R0, 0x40, RZ ;  /* 0x0000004000027810 */ /* 0x000fe20007ffe0ff */
[----:B------:R0:W5:Y:S04]  /*0f10*/  @P0 LDG.E.128 R40, desc[UR6][R172.64] ;  /* 0x00000006ac280981 */ /* 0x000168000c1e1d00 */
[----:B------:R-:W-:Y:S01]  /*0f20*/  IMAD.WIDE.U32 R156, R2, 0x10, R96 ;  /* 0x00000010029c7825 */ /* 0x000fe200078e0060 */
[----:B------:R-:W-:Y:S01]  /*0f30*/  @P3 IADD3 R2, PT, PT, R186, -0x1, RZ ;  /* 0xffffffffba023810 */ /* 0x000fe20007ffe0ff */
[----:B------:R-:W-:Y:S01]  /*0f40*/  STL [R1+0x15c], R90 ;  /* 0x00015c5a01007387 */ /* 0x000fe20000100800 */
[----:B0-----:R-:W0:Y:S03]  /*0f50*/  @P0 LDC.64 R172, c[0x0][0x438] ;  /* 0x00010e00ffac0b82 */ /* 0x001e260000000a00 */
[----:B------:R-:W-:Y:S01]  /*0f60*/  @P3 IMAD R2, R2, UR5, RZ ;  /* 0x0000000502023c24 */ /* 0x000fe2000f8e02ff */
[C---:B------:R-:W-:Y:S01]  /*0f70*/  IADD3 R5, PT, PT, R168.reuse, 0x120, RZ ;  /* 0x00000120a8057810 */ /* 0x040fe20007ffe0ff */
[----:B----4-:R-:W-:Y:S01]  /*0f80*/  @P0 IMAD.WIDE.U32 R164, R168, 0x10, R164 ;  /* 0x00000010a8a40825 */ /* 0x010fe200078e00a4 */
[----:B------:R-:W-:Y:S02]  /*0f90*/  STL [R1+0x158], R89 ;  /* 0x0001585901007387 */ /* 0x000fe40000100800 */
[----:B------:R-:W-:Y:S01]  /*0fa0*/  @P3 SHF.R.S32.HI R169, RZ, 0x1f, R2 ;  /* 0x0000001fffa93819 */ /* 0x000fe20000011402 */
[----:B------:R-:W-:Y:S01]  /*0fb0*/  @P0 IMAD.WIDE.U32 R166, R170, 0x10, R166 ;  /* 0x00000010aaa60825 */ /* 0x000fe200078e00a6 */
[----:B------:R-:W5:Y:S03]  /*0fc0*/  @P0 LDG.E.128 R48, desc[UR6][R164.64] ;  /* 0x00000006a4300981 */ /* 0x000f66000c1e1d00 */
[----:B-1----:R-:W-:Y:S01]  /*0fd0*/  @P0 IMAD.WIDE.U32 R176, R7, 0x10, R176 ;  /* 0x0000001007b00825 */ /* 0x002fe200078e00b0 */
[----:B------:R-:W-:Y:S01]  /*0fe0*/  @P3 LEA.HI R169, R169, R2, RZ, 0x2 ;  /* 0x00000002a9a93211 */ /* 0x000fe200078f10ff */
[----:B------:R-:W5:Y:S04]  /*0ff0*/  @P0 LDG.E.128 R44, desc[UR6][R166.64] ;  /* 0x00000006a62c0981 */ /* 0x000f68000c1e1d00 */
[----:B------:R1:W5:Y:S01]  /*1000*/  @P0 LDG.E.128 R28, desc[UR6][R176.64] ;  /* 0x00000006b01c0981 */ /* 0x000362000c1e1d00 */
[----:B------:R-:W-:-:S02]  /*1010*/  MOV R2, RZ ;  /* 0x000000ff00027202 */ /* 0x000fc40000000f00 */
[----:B------:R-:W-:Y:S01]  /*1020*/  @P3 LEA.HI.SX32 R2, R169, R171, 0x1e ;  /* 0x000000aba9023211 */ /* 0x000fe200078ff2ff */
[----:B------:R-:W-:Y:S01]  /*1030*/  IMAD.WIDE.U32 R150, R4, 0x10, R148 ;  /* 0x0000001004967825 */ /* 0x000fe200078e0094 */
[----:B------:R-:W-:Y:S01]  /*1040*/  IADD3 R171, PT, PT, R0, 0x80, RZ ;  /* 0x0000008000ab7810 */ /* 0x000fe20007ffe0ff */
[----:B------:R-:W4:Y:S01]  /*1050*/  @P0 LDC.64 R168, c[0x0][0x438] ;  /* 0x00010e00ffa80b82 */ /* 0x000f220000000a00 */
[----:B------:R-:W-:Y:S01]  /*1060*/  STL [R1+0x154], R88 ;  /* 0x0001545801007387 */ /* 0x000fe20000100800 */
[----:B0-----:R-:W-:-:S03]  /*1070*/  @P0 IMAD.WIDE.U32 R172, R6, 0x10, R172 ;  /* 0x0000001006ac0825 */ /* 0x001fc600078e00ac */
[----:B------:R-:W-:Y:S03]  /*1080*/  STL [R1+0x150], R79 ;  /* 0x0001504f01007387 */ /* 0x000fe60000100800 */
[----:B-1----:R-:W0:Y:S01]  /*1090*/  @P0 LDC.64 R176, c[0x0][0x438] ;  /* 0x00010e00ffb00b82 */ /* 0x002e220000000a00 */
[----:B------:R-:W-:Y:S01]  /*10a0*/  IMAD.WIDE.U32 R170, R171, 0x10, R96 ;  /* 0x00000010abaa7825 */ /* 0x000fe200078e0060 */
[----:B------:R-:W-:Y:S04]  /*10b0*/  STL [R1+0x14c], R78 ;  /* 0x00014c4e01007387 */ /* 0x000fe80000100800 */
[----:B------:R1:W2:Y:S02]  /*10c0*/  LDG.E.128 R164, desc[UR6][R170.64] ;  /* 0x00000006aaa47981 */ /* 0x0002a4000c1e1d00 */
[----:B------:R-:W0:Y:S01]  /*10d0*/  @P0 LDC.64 R6, c[0x0][0x438] ;  /* 0x00010e00ff060b82 */ /* 0x000e220000000a00 */
[----:B------:R-:W-:Y:S01]  /*10e0*/  IMAD.WIDE.U32 R148, R5, 0x10, R148 ;  /* 0x0000001005947825 */ /* 0x000fe200078e0094 */
[----:B------:R-:W-:Y:S04]  /*10f0*/  STL [R1+0x148], R77 ;  /* 0x0001484d01007387 */ /* 0x000fe80000100800 */
[----:B------:R-:W-:Y:S02]  /*1100*/  STL [R1+0x144], R76 ;  /* 0x0001444c01007387 */ /* 0x000fe40000100800 */
[----:B-1----:R-:W1:Y:S01]  /*1110*/  @P0 LDC.64 R170, c[0x0][0x438] ;  /* 0x00010e00ffaa0b82 */ /* 0x002e620000000a00 */
[----:B----4-:R-:W-:Y:S01]  /*1120*/  @P0 IMAD.WIDE.U32 R168, R175, 0x10, R168 ;  /* 0x00000010afa80825 */ /* 0x010fe200078e00a8 */
[----:B------:R-:W-:Y:S01]  /*1130*/  STL [R1+0x140], R59 ;  /* 0x0001403b01007387 */ /* 0x000fe20000100800 */
[----:B------:R-:W-:-:S02]  /*1140*/  IADD3 R180, PT, PT, R2, 0x120, RZ ;  /* 0x0000012002b47810 */ /* 0x000fc40007ffe0ff */
[----:B------:R-:W-:Y:S01]  /*1150*/  IADD3 R184, PT, PT, R2, 0x80, RZ ;  /* 0x0000008002b87810 */ /* 0x000fe20007ffe0ff */
[----:B------:R-:W-:Y:S01]  /*1160*/  STL [R1+0x13c], R58 ;  /* 0x00013c3a01007387 */ /* 0x000fe20000100800 */
[----:B0-----:R-:W-:Y:S01]  /*1170*/  @P0 IMAD.WIDE.U32 R176, R4, 0x10, R176 ;  /* 0x0000001004b00825 */ /* 0x001fe200078e00b0 */
[----:B------:R-:W-:Y:S02]  /*1180*/  IADD3 R175, PT, PT, R0, 0xa0, RZ ;  /* 0x000000a000af7810 */ /* 0x000fe40007ffe0ff */
[----:B------:R-:W-:Y:S01]  /*1190*/  STL [R1+0x138], R57 ;  /* 0x0001383901007387 */ /* 0x000fe20000100800 */
[----:B------:R-:W-:-:S03]  /*11a0*/  @P0 IMAD.WIDE.U32 R4, R5, 0x10, R178 ;  /* 0x0000001005040825 */ /* 0x000fc600078e00b2 */
[----:B------:R-:W-:Y:S01]  /*11b0*/  STL [R1+0x134], R56 ;  /* 0x0001343801007387 */ /* 0x000fe20000100800 */
[----:B------:R-:W-:-:S03]  /*11c0*/  @P0 IMAD.WIDE.U32 R6, R3, 0x10, R6 ;  /* 0x0000001003060825 */ /* 0x000fc600078e0006 */
[----:B------:R0:W5:Y:S01]  /*11d0*/  @P0 LDG.E.128 R12, desc[UR6][R4.64] ;  /* 0x00000006040c0981 */ /* 0x000162000c1e1d00 */
[----:B------:R-:W-:-:S03]  /*11e0*/  IADD3 R3, PT, PT, R0, 0xe0, RZ ;  /* 0x000000e000037810 */ /* 0x000fc60007ffe0ff */
[----:B------:R-:W-:Y:S04]  /*11f0*/  STL [R1+0x130], R11 ;  /* 0x0001300b01007387 */ /* 0x000fe80000100800 */
[----:B------:R-:W-:Y:S01]  /*1200*/  STL [R1+0x12c], R10 ;  /* 0x00012c0a01007387 */ /* 0x000fe20000100800 */
[----:B0-----:R-:W-:-:S03]  /*1210*/  IMAD.WIDE.U32 R4, R2, 0x4, R244 ;  /* 0x0000000402047825 */ /* 0x001fc600078e00f4 */
[----:B------:R0:W5:Y:S04]  /*1220*/  @P0 LDG.E.128 R36, desc[UR6][R168.64] ;  /* 0x00000006a8240981 */ /* 0x000168000c1e1d00 */
[----:B------:R4:W5:Y:S01]  /*1230*/  LDG.E R247, desc[UR6][R4.64] ;  /* 0x0000000604f77981 */ /* 0x000962000c1e1900 */
[----:B------:R-:W-:-:S03]  /*1240*/  IADD3 R186, PT, PT, R2, 0xa0, RZ ;  /* 0x000000a002ba7810 */ /* 0x000fc60007ffe0ff */
[----:B------:R-:W-:Y:S01]  /*1250*/  STL [R1+0x128], R9 ;  /* 0x0001280901007387 */ /* 0x000fe20000100800 */
[----:B0-----:R-:W-:-:S03]  /*1260*/  IMAD.WIDE.U32 R168, R175, 0x10, R96 ;  /* 0x00000010afa87825 */ /* 0x001fc600078e0060 */
[----:B------:R0:W-:Y:S01]  /*1270*/  STL [R1+0x124], R8 ;  /* 0x0001240801007387 */ /* 0x0001e20000100800 */
[----:B----4-:R-:W-:Y:S01]  /*1280*/  IMAD.WIDE.U32 R4, R3, 0x10, R96 ;  /* 0x0000001003047825 */ /* 0x010fe200078e0060 */
[----:B------:R-:W-:Y:S02]  /*1290*/  IADD3 R3, PT, PT, R2, 0x40, RZ ;  /* 0x0000004002037810 */ /* 0x000fe40007ffe0ff */
[----:B------:R4:W5:Y:S01]  /*12a0*/  @P0 LDG.E.128 R20, desc[UR6][R6.64] ;  /* 0x0000000606140981 */ /* 0x000962000c1e1d00 */
[----:B-1----:R-:W-:Y:S01]  /*12b0*/  @P0 IMAD.WIDE.U32 R174, R174, 0x10, R170 ;  /* 0x00000010aeae0825 */ /* 0x002fe200078e00aa */
[C---:B------:R-:W-:Y:S02]  /*12c0*/  IADD3 R183, PT, PT, R2.reuse, 0xc0, RZ ;  /* 0x000000c002b77810 */ /* 0x040fe40007ffe0ff */
[----:B------:R-:W-:Y:S01]  /*12d0*/  STL [R1+0x10], R158 ;  /* 0x0000109e01007387 */ /* 0x000fe20000100800 */
[----:B------:R-:W-:Y:S01]  /*12e0*/  IADD3 R182, PT, PT, R2, 0xe0, RZ ;  /* 0x000000e002b67810 */ /* 0x000fe20007ffe0ff */
[----:B0-----:R-:W-:Y:S01]  /*12f0*/  IMAD.WIDE.U32 R8, R180, 0x4, R244 ;  /* 0x00000004b4087825 */ /* 0x001fe200078e00f4 */
[C---:B------:R-:W-:Y:S01]  /*1300*/  IADD3 R181, PT, PT, R2.reuse, 0x100, RZ ;  /* 0x0000010002b57810 */ /* 0x040fe20007ffe0ff */
[----:B------:R0:W2:Y:S01]  /*1310*/  LDG.E.128 R224, desc[UR6][R148.64] ;  /* 0x0000000694e07981 */ /* 0x0000a2000c1e1d00 */
[----:B----4-:R-:W-:-:S03]  /*1320*/  IADD3 R7, PT, PT, R2, 0x20, RZ ;  /* 0x0000002002077810 */ /* 0x010fc60007ffe0ff */
[----:B------:R1:W-:Y:S01]  /*1330*/  STL [R1+0x14], R160 ;  /* 0x000014a001007387 */ /* 0x0003e20000100800 */
[----:B------:R-:W-:Y:S01]  /*1340*/  IADD3 R6, PT, PT, R2, 0x60, RZ ;  /* 0x0000006002067810 */ /* 0x000fe20007ffe0ff */
[----:B------:R-:W-:Y:S01]  /*1350*/  IMAD.WIDE.U32 R2, R3, 0x4, R244 ;  /* 0x0000000403027825 */ /* 0x000fe200078e00f4 */
[C---:B------:R-:W-:Y:S01]  /*1360*/  IADD3 R180, PT, PT, R0.reuse, 0x100, RZ ;  /* 0x0000010000b47810 */ /* 0x040fe20007ffe0ff */
[----:B------:R4:W5:Y:S02]  /*1370*/  @P0 LDG.E.128 R24, desc[UR6][R172.64] ;  /* 0x00000006ac180981 */ /* 0x000964000c1e1d00 */
[C---:B0-----:R-:W-:Y:S02]  /*1380*/  IMAD.WIDE.U32 R148, R0.reuse, 0x10, R96 ;  /* 0x0000001000947825 */ /* 0x041fe400078e0060 */
[----:B------:R-:W5:Y:S01]  /*1390*/  @P0 LDG.E.128 R16, desc[UR6][R176.64] ;  /* 0x00000006b0100981 */ /* 0x000f62000c1e1d00 */
[----:B-1----:R-:W-:-:S03]  /*13a0*/  IADD3 R160, PT, PT, R0, 0x60, RZ ;  /* 0x0000006000a07810 */ /* 0x002fc60007ffe0ff */
[----:B------:R-:W5:Y:S01]  /*13b0*/  @P0 LDG.E.128 R32, desc[UR6][R174.64] ;  /* 0x00000006ae200981 */ /* 0x000f62000c1e1d00 */
[C---:B----4-:R-:W-:Y:S02]  /*13c0*/  IADD3 R172, PT, PT, R0.reuse, 0xc0, RZ ;  /* 0x000000c000ac7810 */ /* 0x050fe40007ffe0ff */
[----:B------:R-:W-:Y:S01]  /*13d0*/  IADD3 R0, PT, PT, R0, 0x120, RZ ;  /* 0x0000012000007810 */ /* 0x000fe20007ffe0ff */
[--C-:B------:R-:W-:Y:S01]  /*13e0*/  IMAD.WIDE.U32 R184, R184, 0x4, R244.reuse ;  /* 0x00000004b8b87825 */ /* 0x100fe200078e00f4 */
[----:B------:R0:W4:Y:S01]  /*13f0*/  LDG.E.128 R176, desc[UR6][R4.64] ;  /* 0x0000000604b07981 */ /* 0x000122000c1e1d00 */
[----:B------:R-:W-:Y:S02]  /*1400*/  ISETP.NE.AND P0, PT, RZ, UR14, PT ;  /* 0x0000000eff007c0c */ /* 0x000fe4000bf05270 */
[--C-:B------:R-:W-:Y:S01]  /*1410*/  IMAD.WIDE.U32 R186, R186, 0x4, R244.reuse ;  /* 0x00000004baba7825 */ /* 0x100fe200078e00f4 */
[----:B------:R-:W4:Y:S03]  /*1420*/  LDG.E.128 R220, desc[UR6][R150.64] ;  /* 0x0000000696dc7981 */ /* 0x000f26000c1e1d00 */
[--C-:B------:R-:W-:Y:S01]  /*1430*/  IMAD.WIDE.U32 R58, R183, 0x4, R244.reuse ;  /* 0x00000004b73a7825 */ /* 0x100fe200078e00f4 */
[----:B------:R-:W4:Y:S03]  /*1440*/  LDG.E.128 R152, desc[UR6][R152.64] ;  /* 0x0000000698987981 */ /* 0x000f26000c1e1d00 */
[--C-:B0-----:R-:W-:Y:S01]  /*1450*/  IMAD.WIDE.U32 R4, R7, 0x4, R244.reuse ;  /* 0x0000000407047825 */ /* 0x101fe200078e00f4 */
[----:B------:R-:W4:Y:S03]  /*1460*/  LDG.E.128 R156, desc[UR6][R156.64] ;  /* 0x000000069c9c7981 */ /* 0x000f26000c1e1d00 */
[--C-:B------:R-:W-:Y:S01]  /*1470*/  IMAD.WIDE.U32 R6, R6, 0x4, R244.reuse ;  /* 0x0000000406067825 */ /* 0x100fe200078e00f4 */
[----:B------:R-:W5:Y:S03]  /*1480*/  LDG.E R246, desc[UR6][R4.64] ;  /* 0x0000000604f67981 */ /* 0x000f66000c1e1900 */
[--C-:B------:R-:W-:Y:S01]  /*1490*/  IMAD.WIDE.U32 R56, R182, 0x4, R244.reuse ;  /* 0x00000004b6387825 */ /* 0x100fe200078e00f4 */
[----:B------:R-:W4:Y:S03]  /*14a0*/  LDG.E.128 R148, desc[UR6][R148.64] ;  /* 0x0000000694947981 */ /* 0x000f26000c1e1d00 */
[----:B------:R-:W-:Y:S01]  /*14b0*/  IMAD.WIDE.U32 R10, R181, 0x4, R244 ;  /* 0x00000004b50a7825 */ /* 0x000fe200078e00f4 */
[----:B------:R-:W4:Y:S04]  /*14c0*/  LDG.E.128 R168, desc[UR6][R168.64] ;  /* 0x00000006a8a87981 */ /* 0x000f28000c1e1d00 */
[----:B------:R0:W5:Y:S01]  /*14d0*/  LDG.E R245, desc[UR6][R2.64] ;  /* 0x0000000602f57981 */ /* 0x000162000c1e1900 */
[----:B------:R-:W-:-:S03]  /*14e0*/  IMAD.WIDE.U32 R160, R160, 0x10, R96 ;  /* 0x00000010a0a07825 */ /* 0x000fc600078e0060 */
[----:B------:R-:W5:Y:S01]  /*14f0*/  LDG.E R244, desc[UR6][R6.64] ;  /* 0x0000000606f47981 */ /* 0x000f62000c1e1900 */
[----:B------:R-:W-:-:S03]  /*1500*/  IMAD.WIDE.U32 R172, R172, 0x10, R96 ;  /* 0x00000010acac7825 */ /* 0x000fc600078e0060 */
[----:B------:R-:W5:Y:S01]  /*1510*/  LDG.E R4, desc[UR6][R56.64] ;  /* 0x0000000638047981 */ /* 0x000f62000c1e1900 */
[--C-:B0-----:R-:W-:Y:S01]  /*1520*/  IMAD.WIDE.U32 R2, R0, 0x10, R96.reuse ;  /* 0x0000001000027825 */ /* 0x101fe200078e0060 */
[----:B---3--:R-:W-:Y:S02]  /*1530*/  FSEL R0, R251, RZ, !P0 ;  /* 0x000000fffb007208 */ /* 0x008fe40004000000 */
[----:B------:R0:W5:Y:S01]  /*1540*/  LDG.E R5, desc[UR6][R58.64] ;  /* 0x000000063a057981 */ /* 0x000162000c1e1900 */
[----:B------:R-:W-:-:S03]  /*1550*/  IMAD.WIDE.U32 R180, R180, 0x10, R96 ;  /* 0x00000010b4b47825 */ /* 0x000fc600078e0060 */
[----:B------:R-:W5:Y:S04]  /*1560*/  LDG.E R7, desc[UR6][R184.64] ;  /* 0x00000006b8077981 */ /* 0x000f68000c1e1900 */
[----:B------:R-:W5:Y:S04]  /*1570*/  LDG.E R6, desc[UR6][R186.64] ;  /* 0x00000006ba067981 */ /* 0x000f68000c1e1900 */
[----:B------:R-:W3:Y:S04]  /*1580*/  LDL R97, [R1+0xb8] ;  /* 0x0000b80001617983 */ /* 0x000ee80000100800 */
[----:B------:R-:W3:Y:S04]  /*1590*/  LDL R57, [R1+0xf8] ;  /* 0x0000f80001397983 */ /* 0x000ee80000100800 */
[----:B------:R-:W3:Y:S04]  /*15a0*/  LDG.E.128 R184, desc[UR6][R2.64] ;  /* 0x0000000602b87981 */ /* 0x000ee8000c1e1d00 */
[----:B------:R-:W3:Y:S04]  /*15b0*/  LDG.E.128 R160, desc[UR6][R160.64] ;  /* 0x00000006a0a07981 */ /* 0x000ee8000c1e1d00 */
[----:B------:R-:W3:Y:S04]  /*15c0*/  LDG.E.128 R172, desc[UR6][R172.64] ;  /* 0x00000006acac7981 */ /* 0x000ee8000c1e1d00 */
[----:B------:R1:W5:Y:S04]  /*15d0*/  LDG.E R3, desc[UR6][R10.64] ;  /* 0x000000060a037981 */ /* 0x000368000c1e1900 */
[----:B------:R1:W5:Y:S04]  /*15e0*/  LDG.E R2, desc[UR6][R8.64] ;  /* 0x0000000608027981 */ /* 0x000368000c1e1900 */
[----:B------:R-:W3:Y:S01]  /*15f0*/  LDG.E.128 R180, desc[UR6][R180.64] ;  /* 0x00000006b4b47981 */ /* 0x000ee2000c1e1d00 */
[----:B------:R-:W-:-:S03]  /*1600*/  FADD.FTZ R95, -R0, R192 ;  /* 0x000000c0005f7221 */ /* 0x000fc60000010100 */
[----:B------:R-:W3:Y:S01]  /*1610*/  LDL R10, [R1+0x100] ;  /* 0x00010000010a7983 */ /* 0x000ee20000100800 */
[----:B------:R-:W-:-:S03]  /*1620*/  FADD.FTZ R192, -R0, R197 ;  /* 0x000000c500c07221 */ /* 0x000fc60000010100 */
[----:B------:R-:W3:Y:S01]  /*1630*/  LDL R8, [R1+0x104] ;  /* 0x0001040001087983 */ /* 0x000ee20000100800 */
[----:B------:R-:W-:-:S03]  /*1640*/  FADD.FTZ R197, -R0, R207 ;  /* 0x000000cf00c57221 */ /* 0x000fc60000010100 */
[----:B------:R-:W3:Y:S01]  /*1650*/  LDL.LU R207, [R1+0x68] ;  /* 0x0000680001cf7983 */ /* 0x000ee20000300800 */
[----:B------:R-:W-:-:S03]  /*1660*/  FADD.FTZ R79, -R0, R208 ;  /* 0x000000d0004f7221 */ /* 0x000fc60000010100 */
[----:B------:R-:W3:Y:S01]  /*1670*/  LDL R208, [R1+0xbc] ;  /* 0x0000bc0001d07983 */ /* 0x000ee20000100800 */
        /* <DEDUP_REMOVED lines=13> */
[----:B------:R-:W2:Y:S01]  /*1750*/  LDL R209, [R1+0xc0] ;  /* 0x0000c00001d17983 */ /* 0x000ea20000100800 */
[----:B------:R-:W-:-:S03]  /*1760*/  FADD.FTZ R201, -R0, R215 ;  /* 0x000000d700c97221 */ /* 0x000fc60000010100 */
[----:B------:R-:W2:Y:S04]  /*1770*/  LDL R210, [R1+0xc4] ;  /* 0x0000c40001d27983 */ /* 0x000ea80000100800 */
[----:B------:R-:W2:Y:S04]  /*1780*/  LDL R211, [R1+0xc8] ;  /* 0x0000c80001d37983 */ /* 0x000ea80000100800 */
[----:B------:R-:W2:Y:S04]  /*1790*/  LDL R212, [R1+0xcc] ;  /* 0x0000cc0001d47983 */ /* 0x000ea80000100800 */
[----:B------:R-:W2:Y:S04]  /*17a0*/  LDL R213, [R1+0xd0] ;  /* 0x0000d00001d57983 */ /* 0x000ea80000100800 */
[----:B------:R-:W2:Y:S04]  /*17b0*/  LDL R214, [R1+0xd4] ;  /* 0x0000d40001d67983 */ /* 0x000ea80000100800 */
[----:B------:R-:W2:Y:S01]  /*17c0*/  LDL.LU R215, [R1+0x70] ;  /* 0x0000700001d77983 */ /* 0x000ea20000300800 */
[C---:B------:R-:W-:Y:S01]  /*17d0*/  FADD.FTZ R251, -R0.reuse, R191 ;  /* 0x000000bf00fb7221 */ /* 0x040fe20000010100 */
[C---:B------:R-:W-:Y:S01]  /*17e0*/  FADD.FTZ R90, -R0.reuse, R202 ;  /* 0x000000ca005a7221 */ /* 0x040fe20000010100 */
[C---:B------:R-:W-:Y:S01]  /*17f0*/  FADD.FTZ R191, -R0.reuse, R195 ;  /* 0x000000c300bf7221 */ /* 0x040fe20000010100 */
[C---:B------:R-:W-:Y:S01]  /*1800*/  FADD.FTZ R252, -R0.reuse, R216 ;  /* 0x000000d800fc7221 */ /* 0x040fe20000010100 */
[C---:B------:R-:W-:Y:S01]  /*1810*/  FADD.FTZ R202, -R0.reuse, R217 ;  /* 0x000000d900ca7221 */ /* 0x040fe20000010100 */
[C---:B------:R-:W-:Y:S01]  /*1820*/  FADD.FTZ R195, -R0.reuse, R203 ;  /* 0x000000cb00c37221 */ /* 0x040fe20000010100 */
[----:B------:R-:W2:Y:S01]  /*1830*/  LDL R216, [R1+0xdc] ;  /* 0x0000dc0001d87983 */ /* 0x000ea20000100800 */
[C---:B0-----:R-:W-:Y:S01]  /*1840*/  FADD.FTZ R59, -R0.reuse, R218 ;  /* 0x000000da003b7221 */ /* 0x041fe20000010100 */
[----:B------:R-:W-:-:S02]  /*1850*/  FADD.FTZ R203, -R0, R219 ;  /* 0x000000db00cb7221 */ /* 0x000fc40000010100 */
[----:B------:R-:W2:Y:S04]  /*1860*/  LDL R217, [R1+0xe0] ;  /* 0x0000e00001d97983 */ /* 0x000ea80000100800 */
[----:B------:R-:W2:Y:S04]  /*1870*/  LDL.LU R218, [R1+0x60] ;  /* 0x0000600001da7983 */ /* 0x000ea80000300800 */
[----:B------:R-:W2:Y:S01]  /*1880*/  LDL.LU R219, [R1+0x58] ;  /* 0x0000580001db7983 */ /* 0x000ea20000300800 */
[C---:B------:R-:W-:Y:S01]  /*1890*/  FADD.FTZ R98, -R0.reuse, R188 ;  /* 0x000000bc00627221 */ /* 0x040fe20000010100 */
[----:B------:R-:W-:-:S04]  /*18a0*/  FADD.FTZ R189, -R0, R189 ;  /* 0x000000bd00bd7221 */ /* 0x000fc80000010100 */
[----:B-----5:R-:W-:Y:S01]  /*18b0*/  FMUL.FTZ R189, R248, R189 ;  /* 0x000000bdf8bd7220 */ /* 0x020fe20000410000 */
[C---:B------:R-:W-:Y:S01]  /*18c0*/  FADD.FTZ R93, -R0.reuse, R196 ;  /* 0x000000c4005d7221 */ /* 0x040fe20000010100 */
[C---:B------:R-:W-:Y:S01]  /*18d0*/  FADD.FTZ R89, -R0.reuse, R204 ;  /* 0x000000cc00597221 */ /* 0x040fe20000010100 */
[C---:B------:R-:W-:Y:S01]  /*18e0*/  FADD.FTZ R196, -R0.reuse, R205 ;  /* 0x000000cd00c47221 */ /* 0x040fe20000010100 */
[C---:B------:R-:W-:Y:S01]  /*18f0*/  FADD.FTZ R88, -R0.reuse, R206 ;  /* 0x000000ce00587221 */ /* 0x040fe20000010100 */
[C---:B-1----:R-:W-:Y:S01]  /*1900*/  FADD.FTZ R11, -R0.reuse, R224 ;  /* 0x000000e0000b7221 */ /* 0x042fe20000010100 */
[C---:B------:R-:W-:Y:S01]  /*1910*/  FADD.FTZ R206, -R0.reuse, R225 ;  /* 0x000000e100ce7221 */ /* 0x040fe20000010100 */
[C---:B------:R-:W-:Y:S01]  /*1920*/  FADD.FTZ R9, -R0.reuse, R226 ;  /* 0x000000e200097221 */ /* 0x040fe20000010100 */
[----:B------:R-:W2:Y:S04]  /*1930*/  LDL R224, [R1+0xfc] ;  /* 0x0000fc0001e07983 */ /* 0x000ea80000100800 */
[----:B------:R-:W2:Y:S01]  /*1940*/  LDL R226, [R1+0xd8] ;  /* 0x0000d80001e27983 */ /* 0x000ea20000100800 */
[C---:B----4-:R-:W-:Y:S01]  /*1950*/  FADD.FTZ R58, -R0.reuse, R220 ;  /* 0x000000dc003a7221 */ /* 0x050fe20000010100 */
[C---:B------:R-:W-:Y:S01]  /*1960*/  FADD.FTZ R204, -R0.reuse, R221 ;  /* 0x000000dd00cc7221 */ /* 0x040fe20000010100 */
[C---:B------:R-:W-:Y:S01]  /*1970*/  FADD.FTZ R56, -R0.reuse, R222 ;  /* 0x000000de00387221 */ /* 0x040fe20000010100 */
[C---:B------:R-:W-:Y:S01]  /*1980*/  FADD.FTZ R205, -R0.reuse, R223 ;  /* 0x000000df00cd7221 */ /* 0x040fe20000010100 */
[----:B------:R-:W-:Y:S01]  /*1990*/  FADD.FTZ R0, -R0, R227 ;  /* 0x000000e300007221 */ /* 0x000fe20000010100 */
[----:B------:R-:W4:Y:S04]  /*19a0*/  LDL R220, [R1+0xec] ;  /* 0x0000ec0001dc7983 */ /* 0x000f280000100800 */
[----:B------:R-:W4:Y:S04]  /*19b0*/  LDL R221, [R1+0xf0] ;  /* 0x0000f00001dd7983 */ /* 0x000f280000100800 */
[----:B------:R-:W4:Y:S01]  /*19c0*/  LDL R223, [R1+0xe4] ;  /* 0x0000e40001df7983 */ /* 0x000f220000100800 */
[----:B------:R-:W-:-:S03]  /*19d0*/  FFMA.FTZ R61, R149, R189, R61 ;  /* 0x000000bd953d7223 */ /* 0x000fc6000001003d */
[----:B------:R-:W4:Y:S01]  /*19e0*/  LDL R227, [R1+0xf4] ;  /* 0x0000f40001e37983 */ /* 0x000f220000100800 */
[----:B---3--:R-:W-:-:S05]  /*19f0*/  SHF.R.U64 R188, R97, 0x10, R208 ;  /* 0x0000001061bc7819 */ /* 0x008fca00000012d0 */
[----:B------:R-:W-:Y:S02]  /*1a00*/  HADD2.F32 R188, -RZ, R188.H0_H0 ;  /* 0x200000bcffbc7230 */ /* 0x000fe40000004100 */
[----:B------:R-:W-:-:S03]  /*1a10*/  FADD.FTZ R207, R207, R149 ;  /* 0x00000095cfcf7221 */ /* 0x000fc60000010000 */
[----:B------:R-:W-:Y:S01]  /*1a20*/  FMUL.FTZ R188, R149, R188 ;  /* 0x000000bc95bc7220 */ /* 0x000fe20000410000 */
[----:B------:R-:W-:Y:S01]  /*1a30*/  SHF.R.U32.HI R149, RZ, 0x10, R208 ;  /* 0x00000010ff957819 */ /* 0x000fe200000116d0 */
[----:B------:R0:W-:Y:S04]  /*1a40*/  STL [R1+0x68], R207 ;  /* 0x000068cf01007387 */ /* 0x0001e80000100800 */
[----:B0-----:R-:W-:Y:S02]  /*1a50*/  HADD2.F32 R207, -RZ, R149.H0_H0 ;  /* 0x20000095ffcf7230 */ /* 0x001fe40000004100 */
[----:B------:R-:W-:Y:S02]  /*1a60*/  FMUL.FTZ R149, R248, R251 ;  /* 0x000000fbf8957220 */ /* 0x000fe40000410000 */
[----:B------:R-:W3:Y:S01]  /*1a70*/  LDL R251, [R1+0xe8] ;  /* 0x0000e80001fb7983 */ /* 0x000ee20000100800 */
[----:B------:R-:W-:Y:S01]  /*1a80*/  FMUL.FTZ R225, R151, R207 ;  /* 0x000000cf97e17220 */ /* 0x000fe20000410000 */
[----:B--2---:R-:W-:-:S05]  /*1a90*/  FADD.FTZ R215, R215, R151 ;  /* 0x00000097d7d77221 */ /* 0x004fca0000010000 */
[----:B------:R0:W-:Y:S04]  /*1aa0*/  STL [R1+0x70], R215 ;  /* 0x000070d701007387 */ /* 0x0001e80000100800 */
[----:B0-----:R-:W2:Y:S04]  /*1ab0*/  LDL.LU R215, [R1+0x48] ;  /* 0x0000480001d77983 */ /* 0x001ea80000300800 */
[----:B------:R-:W4:Y:S01]  /*1ac0*/  LDL.LU R207, [R1+0x50] ;  /* 0x0000500001cf7983 */ /* 0x000f220000300800 */
[----:B------:R-:W-:-:S03]  /*1ad0*/  FADD.FTZ R219, R219, R153 ;  /* 0x00000099dbdb7221 */ /* 0x000fc60000010000 */
[----:B------:R-:W-:Y:S04]  /*1ae0*/  STL [R1+0x8], R225 ;  /* 0x000008e101007387 */ /* 0x000fe80000100800 */
[----:B------:R0:W-:Y:S04]  /*1af0*/  STL [R1+0x58], R219 ;  /* 0x000058db01007387 */ /* 0x0001e80000100800 */
[----:B0-----:R-:W3:Y:S01]  /*1b00*/  LDL.LU R219, [R1+0x38] ;  /* 0x0000380001db7983 */ /* 0x001ee20000300800 */
[----:B------:R-:W-:-:S05]  /*1b10*/  FADD.FTZ R218, R218, R155 ;  /* 0x0000009bdada7221 */ /* 0x000fca0000010000 */
[----:B------:R0:W-:Y:S04]  /*1b20*/  STL [R1+0x60], R218 ;  /* 0x000060da01007387 */ /* 0x0001e80000100800 */
[----:B0-----:R-:W3:Y:S01]  /*1b30*/  LDL.LU R218, [R1+0x40] ;  /* 0x0000400001da7983 */ /* 0x001ee20000300800 */
[----:B--2---:R-:W-:Y:S01]  /*1b40*/  FADD.FTZ R215, R215, R157 ;  /* 0x0000009dd7d77221 */ /* 0x004fe20000010000 */
[----:B----4-:R-:W-:-:S04]  /*1b50*/  FADD.FTZ R207, R207, R159 ;  /* 0x0000009fcfcf7221 */ /* 0x010fc80000010000 */
[----:B------:R0:W-:Y:S04]  /*1b60*/  STL [R1+0x48], R215 ;  /* 0x000048d701007387 */ /* 0x0001e80000100800 */
[----:B0-----:R-:W2:Y:S04]  /*1b70*/  LDL.LU R215, [R1+0x24] ;  /* 0x0000240001d77983 */ /* 0x001ea80000300800 */
[----:B------:R0:W-:Y:S04]  /*1b80*/  STL [R1+0x50], R207 ;  /* 0x000050cf01007387 */ /* 0x0001e80000100800 */
[----:B0-----:R-:W4:Y:S01]  /*1b90*/  LDL.LU R207, [R1+0x2c] ;  /* 0x00002c0001cf7983 */ /* 0x001f220000300800 */
[----:B---3--:R-:W-:-:S05]  /*1ba0*/  FADD.FTZ R219, R219, R161 ;  /* 0x000000a1dbdb7221 */ /* 0x008fca0000010000 */
[----:B------:R0:W-:Y:S04]  /*1bb0*/  STL [R1+0x38], R219 ;  /* 0x000038db01007387 */ /* 0x0001e80000100800 */
[----:B0-----:R-:W3:Y:S01]  /*1bc0*/  LDL.LU R219, [R1+0xa8] ;  /* 0x0000a80001db7983 */ /* 0x001ee20000300800 */
[----:B------:R-:W-:-:S05]  /*1bd0*/  FADD.FTZ R218, R218, R163 ;  /* 0x000000a3dada7221 */ /* 0x000fca0000010000 */
[----:B------:R0:W-:Y:S04]  /*1be0*/  STL [R1+0x40], R218 ;  /* 0x000040da01007387 */ /* 0x0001e80000100800 */
[----:B0-----:R-:W3:Y:S01]  /*1bf0*/  LDL.LU R218, [R1+0xb0] ;  /* 0x0000b00001da7983 */ /* 0x001ee20000300800 */
[C---:B------:R-:W-:Y:S01]  /*1c00*/  FMUL.FTZ R200, R248.reuse, R200 ;  /* 0x000000c8f8c87220 */ /* 0x040fe20000410000 */
[----:B------:R-:W-:Y:S01]  /*1c10*/  FMUL.FTZ R201, R248, R201 ;  /* 0x000000c9f8c97220 */ /* 0x000fe20000410000 */
[----:B--2---:R-:W-:-:S05]  /*1c20*/  FADD.FTZ R215, R215, R165 ;  /* 0x000000a5d7d77221 */ /* 0x004fca0000010000 */
[----:B------:R0:W-:Y:S01]  /*1c30*/  STL [R1+0x24], R215 ;  /* 0x000024d701007387 */ /* 0x0001e20000100800 */
[----:B----4-:R-:W-:-:S03]  /*1c40*/  FADD.FTZ R207, R207, R167 ;  /* 0x000000a7cfcf7221 */ /* 0x010fc60000010000 */
[----:B0-----:R-:W2:Y:S04]  /*1c50*/  LDL.LU R215, [R1+0x98] ;  /* 0x0000980001d77983 */ /* 0x001ea80000300800 */
[----:B------:R0:W-:Y:S04]  /*1c60*/  STL [R1+0x2c], R207 ;  /* 0x00002ccf01007387 */ /* 0x0001e80000100800 */
[----:B0-----:R-:W4:Y:S01]  /*1c70*/  LDL.LU R207, [R1+0xa0] ;  /* 0x0000a00001cf7983 */ /* 0x001f220000300800 */
[----:B---3--:R-:W-:-:S05]  /*1c80*/  FFMA.FTZ R219, R173, R200, R219 ;  /* 0x000000c8addb7223 */ /* 0x008fca00000100db */
[----:B------:R0:W-:Y:S04]  /*1c90*/  STL [R1+0xa8], R219 ;  /* 0x0000a8db01007387 */ /* 0x0001e80000100800 */
[----:B0-----:R-:W3:Y:S01]  /*1ca0*/  LDL.LU R219, [R1+0x88] ;  /* 0x0000880001db7983 */ /* 0x001ee20000300800 */
[----:B------:R-:W-:-:S05]  /*1cb0*/  FFMA.FTZ R218, R175, R201, R218 ;  /* 0x000000c9afda7223 */ /* 0x000fca00000100da */
[----:B------:R0:W-:Y:S04]  /*1cc0*/  STL [R1+0xb0], R218 ;  /* 0x0000b0da01007387 */ /* 0x0001e80000100800 */
[----:B0-----:R-:W3:Y:S01]  /*1cd0*/  LDL.LU R218, [R1+0x90] ;  /* 0x0000900001da7983 */ /* 0x001ee20000300800 */
[C---:B------:R-:W-:Y:S01]  /*1ce0*/  FMUL.FTZ R202, R248.reuse, R202 ;  /* 0x000000caf8ca7220 */ /* 0x040fe20000410000 */
[C---:B------:R-:W-:Y:S01]  /*1cf0*/  FMUL.FTZ R203, R248.reuse, R203 ;  /* 0x000000cbf8cb7220 */ /* 0x040fe20000410000 */
[C---:B------:R-:W-:Y:S01]  /*1d00*/  FMUL.FTZ R204, R248.reuse, R204 ;  /* 0x000000ccf8cc7220 */ /* 0x040fe20000410000 */
[C---:B------:R-:W-:Y:S01]  /*1d10*/  FMUL.FTZ R205, R248.reuse, R205 ;  /* 0x000000cdf8cd7220 */ /* 0x040fe20000410000 */
[----:B------:R-:W-:Y:S01]  /*1d20*/  FFMA.FTZ R63, R151, R149, R63 ;  /* 0x00000095973f7223 */ /* 0x000fe2000001003f */
[----:B------:R-:W-:Y:S01]  /*1d30*/  SHF.R.U64 R151, R209, 0x10, R210 ;  /* 0x00000010d1977819 */ /* 0x000fe200000012d2 */
[----:B------:R-:W-:-:S04]  /*1d40*/  FMUL.FTZ R190, R248, R190 ;  /* 0x000000bef8be7220 */ /* 0x000fc80000410000 */
[----:B------:R-:W-:Y:S02]  /*1d50*/  HADD2.F32 R151, -RZ, R151.H0_H0 ;  /* 0x20000097ff977230 */ /* 0x000fe40000004100 */
[----:B------:R-:W-:-:S03]  /*1d60*/  FFMA.FTZ R65, R153, R190, R65 ;  /* 0x000000be99417223 */ /* 0x000fc60000010041 */
[----:B------:R-:W-:Y:S01]  /*1d70*/  FMUL.FTZ R151, R153, R151 ;  /* 0x0000009799977220 */ /* 0x000fe20000410000 */
[----:B------:R-:W-:Y:S01]  /*1d80*/  SHF.R.U32.HI R153, RZ, 0x10, R210 ;  /* 0x00000010ff997819 */ /* 0x000fe200000116d2 */
[----:B------:R-:W-:-:S04]  /*1d90*/  FMUL.FTZ R191, R248, R191 ;  /* 0x000000bff8bf7220 */ /* 0x000fc80000410000 */
[----:B------:R-:W-:Y:S02]  /*1da0*/  HADD2.F32 R153, -RZ, R153.H0_H0 ;  /* 0x20000099ff997230 */ /* 0x000fe40000004100 */
[----:B------:R-:W-:-:S03]  /*1db0*/  FFMA.FTZ R67, R155, R191, R67 ;  /* 0x000000bf9b437223 */ /* 0x000fc60000010043 */
[----:B------:R-:W-:Y:S01]  /*1dc0*/  FMUL.FTZ R153, R155, R153 ;  /* 0x000000999b997220 */ /* 0x000fe20000410000 */
        /* <DEDUP_REMOVED lines=16> */
[----:B--2---:R-:W-:-:S05]  /*1ed0*/  FFMA.FTZ R215, R177, R202, R215 ;  /* 0x000000cab1d77223 */ /* 0x004fca00000100d7 */
[----:B------:R-:W-:Y:S01]  /*1ee0*/  STL [R1+0x98], R215 ;  /* 0x000098d701007387 */ /* 0x000fe20000100800 */
[----:B----4-:R-:W-:-:S05]  /*1ef0*/  FFMA.FTZ R207, R179, R203, R207 ;  /* 0x000000cbb3cf7223 */ /* 0x010fca00000100cf */
[----:B------:R0:W-:Y:S04]  /*1f00*/  STL [R1+0xa0], R207 ;  /* 0x0000a0cf01007387 */ /* 0x0001e80000100800 */
[----:B0-----:R-:W2:Y:S04]  /*1f10*/  LDL.LU R207, [R1+0x78] ;  /* 0x0000780001cf7983 */ /* 0x001ea80000300800 */
[----:B------:R-:W4:Y:S01]  /*1f20*/  LDL.LU R215, [R1+0x80] ;  /* 0x0000800001d77983 */ /* 0x000f220000300800 */
[----:B---3--:R-:W-:-:S05]  /*1f30*/  FFMA.FTZ R219, R181, R204, R219 ;  /* 0x000000ccb5db7223 */ /* 0x008fca00000100db */
[----:B------:R0:W-:Y:S04]  /*1f40*/  STL [R1+0x88], R219 ;  /* 0x000088db01007387 */ /* 0x0001e80000100800 */
[----:B------:R-:W3:Y:S04]  /*1f50*/  LDL.LU R222, [R1+0x64] ;  /* 0x0000640001de7983 */ /* 0x000ee80000300800 */
[----:B0-----:R-:W3:Y:S01]  /*1f60*/  LDL.LU R219, [R1+0x6c] ;  /* 0x00006c0001db7983 */ /* 0x001ee20000300800 */
[----:B------:R-:W-:-:S05]  /*1f70*/  FFMA.FTZ R218, R183, R205, R218 ;  /* 0x000000cdb7da7223 */ /* 0x000fca00000100da */
[----:B------:R0:W-:Y:S04]  /*1f80*/  STL [R1+0x90], R218 ;  /* 0x000090da01007387 */ /* 0x0001e80000100800 */
[----:B0-----:R-:W3:Y:S01]  /*1f90*/  LDL.LU R218, [R1+0x54] ;  /* 0x0000540001da7983 */ /* 0x001ee20000300800 */
[----:B------:R-:W-:Y:S02]  /*1fa0*/  HADD2.F32 R161, -RZ, R161.H0_H0 ;  /* 0x200000a1ffa17230 */ /* 0x000fe40000004100 */
[----:B------:R-:W-:-:S03]  /*1fb0*/  FMUL.FTZ R195, R248, R195 ;  /* 0x000000c3f8c37220 */ /* 0x000fc60000410000 */
        /* <DEDUP_REMOVED lines=15> */
[----:B------:R-:W-:Y:S01]  /*20b0*/  FADD.FTZ R133, R133, R169 ;  /* 0x000000a985857221 */ /* 0x000fe20000010000 */
[C---:B------:R-:W-:Y:S02]  /*20c0*/  FFMA.FTZ R85, R169.reuse, R198, R85 ;  /* 0x000000c6a9557223 */ /* 0x040fe40000010055 */
[----:B------:R-:W-:Y:S01]  /*20d0*/  FMUL.FTZ R167, R169, R167 ;  /* 0x000000a7a9a77220 */ /* 0x000fe20000410000 */
[----:B------:R-:W-:Y:S01]  /*20e0*/  SHF.R.U32.HI R169, RZ, 0x10, R223 ;  /* 0x00000010ffa97819 */ /* 0x000fe200000116df */
[----:B------:R-:W-:-:S04]  /*20f0*/  FMUL.FTZ R199, R248, R199 ;  /* 0x000000c7f8c77220 */ /* 0x000fc80000410000 */
[----:B------:R-:W-:Y:S02]  /*2100*/  HADD2.F32 R169, -RZ, R169.H0_H0 ;  /* 0x200000a9ffa97230 */ /* 0x000fe40000004100 */
[----:B------:R-:W-:Y:S01]  /*2110*/  FADD.FTZ R135, R135, R171 ;  /* 0x000000ab87877221 */ /* 0x000fe20000010000 */
[C---:B------:R-:W-:Y:S02]  /*2120*/  FFMA.FTZ R87, R171.reuse, R199, R87 ;  /* 0x000000c7ab577223 */ /* 0x040fe40000010057 */
[----:B------:R-:W-:Y:S01]  /*2130*/  FMUL.FTZ R169, R171, R169 ;  /* 0x000000a9aba97220 */ /* 0x000fe20000410000 */
[----:B------:R-:W-:-:S05]  /*2140*/  SHF.R.U64 R171, R251, 0x10, R220 ;  /* 0x00000010fbab7819 */ /* 0x000fca00000012dc */
[----:B------:R-:W-:Y:S02]  /*2150*/  HADD2.F32 R171, -RZ, R171.H0_H0 ;  /* 0x200000abffab7230 */ /* 0x000fe40000004100 */
[----:B------:R-:W-:-:S03]  /*2160*/  FADD.FTZ R129, R129, R173 ;  /* 0x000000ad81817221 */ /* 0x000fc60000010000 */
[----:B------:R-:W-:Y:S01]  /*2170*/  FMUL.FTZ R171, R173, R171 ;  /* 0x000000abadab7220 */ /* 0x000fe20000410000 */
[----:B------:R-:W-:-:S05]  /*2180*/  SHF.R.U32.HI R173, RZ, 0x10, R220 ;  /* 0x00000010ffad7819 */ /* 0x000fca00000116dc */
[----:B------:R-:W-:Y:S02]  /*2190*/  HADD2.F32 R173, -RZ, R173.H0_H0 ;  /* 0x200000adffad7230 */ /* 0x000fe40000004100 */
[----:B------:R-:W-:-:S03]  /*21a0*/  FADD.FTZ R131, R131, R175 ;  /* 0x000000af83837221 */ /* 0x000fc60000010000 */
        /* <DEDUP_REMOVED lines=11> */
[----:B------:R-:W-:Y:S01]  /*2260*/  FADD.FTZ R145, R145, R181 ;  /* 0x000000b591917221 */ /* 0x000fe20000010000 */
[----:B------:R-:W-:Y:S02]  /*2270*/  FMUL.FTZ R206, R248, R206 ;  /* 0x000000cef8ce7220 */ /* 0x000fe40000410000 */
        /* <DEDUP_REMOVED lines=9> */
[----:B------:R-:W-:Y:S01]  /*2310*/  FADD.FTZ R139, R139, R187 ;  /* 0x000000bb8b8b7221 */ /* 0x000fe20000010000 */
[----:B------:R-:W-:-:S05]  /*2320*/  HADD2.F32 R208, -RZ, R208.H0_H0 ;  /* 0x200000d0ffd07230 */ /* 0x000fca0000004100 */
[----:B------:R-:W-:Y:S01]  /*2330*/  FMUL.FTZ R208, R150, R208 ;  /* 0x000000d096d07220 */ /* 0x000fe20000410000 */
[----:B------:R-:W-:-:S05]  /*2340*/  HADD2.F32 R209, -RZ, R209.H0_H0 ;  /* 0x200000d1ffd17230 */ /* 0x000fca0000004100 */
[----:B------:R-:W-:Y:S01]  /*2350*/  FMUL.FTZ R209, R152, R209 ;  /* 0x000000d198d17220 */ /* 0x000fe20000410000 */
[----:B--2---:R-:W-:-:S05]  /*2360*/  FFMA.FTZ R207, R185, R206, R207 ;  /* 0x000000ceb9cf7223 */ /* 0x004fca00000100cf */
[----:B------:R0:W-:Y:S02]  /*2370*/  STL [R1+0x78], R207 ;  /* 0x000078cf01007387 */ /* 0x0001e40000100800 */
[C---:B0-----:R-:W-:Y:S01]  /*2380*/  FMUL.FTZ R207, R248.reuse, R0 ;  /* 0x00000000f8cf7220 */ /* 0x041fe20000410000 */
[----:B------:R-:W-:Y:S02]  /*2390*/  FMUL.FTZ R0, R248, R98 ;  /* 0x00000062f8007220 */ /* 0x000fe40000410000 */
[----:B------:R0:W5:Y:S01]  /*23a0*/  LDL.LU R98, [R1+0x17c] ;  /* 0x00017c0001627983 */ /* 0x0001620000300800 */
[----:B----4-:R-:W-:Y:S01]  /*23b0*/  FFMA.FTZ R215, R187, R207, R215 ;  /* 0x000000cfbbd77223 */ /* 0x010fe200000100d7 */
[----:B------:R-:W-:-:S04]  /*23c0*/  SHF.R.U32.HI R185, RZ, 0x10, R8 ;  /* 0x00000010ffb97819 */ /* 0x000fc80000011608 */
[----:B------:R1:W-:Y:S01]  /*23d0*/  STL [R1+0x80], R215 ;  /* 0x000080d701007387 */ /* 0x0003e20000100800 */
[----:B------:R-:W-:-:S03]  /*23e0*/  HADD2.F32 R185, -RZ, R185.H0_H0 ;  /* 0x200000b9ffb97230 */ /* 0x000fc60000004100 */
[----:B-1----:R-:W2:Y:S02]  /*23f0*/  LDL.LU R215, [R1+0x5c] ;  /* 0x00005c0001d77983 */ /* 0x002ea40000300800 */
[----:B------:R-:W-:Y:S01]  /*2400*/  FMUL.FTZ R185, R187, R185 ;  /* 0x000000b9bbb97220 */ /* 0x000fe20000410000 */
[----:B------:R-:W-:Y:S02]  /*2410*/  HADD2.F32 R187, -RZ, R97.H0_H0 ;  /* 0x20000061ffbb7230 */ /* 0x000fe40000004100 */
[----:B---3--:R-:W-:Y:S01]  /*2420*/  FADD.FTZ R222, R222, R148 ;  /* 0x00000094dede7221 */ /* 0x008fe20000010000 */
[C---:B------:R-:W-:Y:S01]  /*2430*/  FFMA.FTZ R60, R148.reuse, R0, R60 ;  /* 0x00000000943c7223 */ /* 0x040fe2000001003c */
[----:B------:R-:W-:Y:S01]  /*2440*/  FADD.FTZ R219, R219, R150 ;  /* 0x00000096dbdb7221 */ /* 0x000fe20000010000 */
[----:B------:R0:W5:Y:S01]  /*2450*/  LDL.LU R97, [R1+0x178] ;  /* 0x0001780001617983 */ /* 0x0001620000300800 */
[----:B------:R-:W-:Y:S01]  /*2460*/  FMUL.FTZ R187, R148, R187 ;  /* 0x000000bb94bb7220 */ /* 0x000fe20000410000 */
[----:B------:R-:W-:-:S02]  /*2470*/  FMUL.FTZ R148, R248, R96 ;  /* 0x00000060f8947220 */ /* 0x000fc40000410000 */
[----:B------:R1:W-:Y:S02]  /*2480*/  STL [R1+0x64], R222 ;  /* 0x000064de01007387 */ /* 0x0003e40000100800 */
[----:B------:R-:W-:Y:S02]  /*2490*/  FFMA.FTZ R62, R150, R148, R62 ;  /* 0x00000094963e7223 */ /* 0x000fe4000001003e */
[----:B------:R0:W5:Y:S01]  /*24a0*/  LDL.LU R96, [R1+0x174] ;  /* 0x0001740001607983 */ /* 0x0001620000300800 */
[----:B------:R-:W-:-:S03]  /*24b0*/  FMUL.FTZ R150, R248, R95 ;  /* 0x0000005ff8967220 */ /* 0x000fc60000410000 */
[----:B-1----:R-:W3:Y:S04]  /*24c0*/  LDL.LU R222, [R1+0x44] ;  /* 0x0000440001de7983 */ /* 0x002ee80000300800 */
[----:B------:R1:W-:Y:S04]  /*24d0*/  STL [R1+0x6c], R219 ;  /* 0x00006cdb01007387 */ /* 0x0003e80000100800 */
[----:B------:R0:W5:Y:S04]  /*24e0*/  LDL.LU R95, [R1+0x170] ;  /* 0x00017000015f7983 */ /* 0x0001680000300800 */
[----:B-1----:R-:W4:Y:S01]  /*24f0*/  LDL.LU R219, [R1+0x4c] ;  /* 0x00004c0001db7983 */ /* 0x002f220000300800 */
[----:B------:R-:W-:Y:S01]  /*2500*/  FADD.FTZ R218, R218, R152 ;  /* 0x00000098dada7221 */ /* 0x000fe20000010000 */
[----:B------:R-:W-:Y:S01]  /*2510*/  FFMA.FTZ R64, R152, R150, R64 ;  /* 0x0000009698407223 */ /* 0x000fe20000010040 */
[----:B------:R-:W-:-:S03]  /*2520*/  FMUL.FTZ R152, R248, R94 ;  /* 0x0000005ef8987220 */ /* 0x000fc60000410000 */
[----:B------:R1:W-:Y:S04]  /*2530*/  STL [R1+0x54], R218 ;  /* 0x000054da01007387 */ /* 0x0003e80000100800 */
[----:B------:R0:W5:Y:S04]  /*2540*/  LDL.LU R94, [R1+0x16c] ;  /* 0x00016c00015e7983 */ /* 0x0001680000300800 */
[----:B-1----:R-:W4:Y:S01]  /*2550*/  LDL.LU R218, [R1+0x34] ;  /* 0x0000340001da7983 */ /* 0x002f220000300800 */
[----:B------:R-:W-:Y:S02]  /*2560*/  HADD2.F32 R210, -RZ, R210.H0_H0 ;  /* 0x200000d2ffd27230 */ /* 0x000fe40000004100 */
[----:B------:R-:W-:-:S03]  /*2570*/  FFMA.FTZ R66, R154, R152, R66 ;  /* 0x000000989a427223 */ /* 0x000fc60000010042 */
[----:B------:R-:W-:Y:S01]  /*2580*/  FMUL.FTZ R210, R154, R210 ;  /* 0x000000d29ad27220 */ /* 0x000fe20000410000 */
[----:B------:R-:W-:-:S05]  /*2590*/  HADD2.F32 R211, -RZ, R211.H0_H0 ;  /* 0x200000d3ffd37230 */ /* 0x000fca0000004100 */
[----:B------:R-:W-:Y:S01]  /*25a0*/  FMUL.FTZ R211, R156, R211 ;  /* 0x000000d39cd37220 */ /* 0x000fe20000410000 */
[----:B------:R-:W-:Y:S02]  /*25b0*/  HADD2.F32 R212, -RZ, R212.H0_H0 ;  /* 0x200000d4ffd47230 */ /* 0x000fe40000004100 */
[----:B------:R-:W-:-:S03]  /*25c0*/  HADD2.F32 R213, -RZ, R213.H0_H0 ;  /* 0x200000d5ffd57230 */ /* 0x000fc60000004100 */
[----:B------:R-:W-:Y:S02]  /*25d0*/  FMUL.FTZ R212, R158, R212 ;  /* 0x000000d49ed47220 */ /* 0x000fe40000410000 */
[----:B------:R-:W-:Y:S01]  /*25e0*/  FMUL.FTZ R213, R160, R213 ;  /* 0x000000d5a0d57220 */ /* 0x000fe20000410000 */
[----:B--2---:R-:W-:Y:S01]  /*25f0*/  FADD.FTZ R215, R215, R154 ;  /* 0x0000009ad7d77221 */ /* 0x004fe20000010000 */
[----:B------:R-:W-:-:S04]  /*2600*/  FMUL.FTZ R154, R248, R93 ;  /* 0x0000005df89a7220 */ /* 0x000fc80000410000 */
[----:B------:R1:W-:Y:S04]  /*2610*/  STL [R1+0x5c], R215 ;  /* 0x00005cd701007387 */ /* 0x0003e80000100800 */
[----:B------:R0:W5:Y:S04]  /*2620*/  LDL.LU R93, [R1+0x168] ;  /* 0x00016800015d7983 */ /* 0x0001680000300800 */
[----:B-1----:R-:W2:Y:S01]  /*2630*/  LDL.LU R215, [R1+0x3c] ;  /* 0x00003c0001d77983 */ /* 0x002ea20000300800 */
[----:B------:R-:W-:Y:S01]  /*2640*/  FFMA.FTZ R68, R156, R154, R68 ;  /* 0x0000009a9c447223 */ /* 0x000fe20000010044 */
[----:B---3--:R-:W-:Y:S01]  /*2650*/  FADD.FTZ R222, R222, R156 ;  /* 0x0000009cdede7221 */ /* 0x008fe20000010000 */
[----:B------:R-:W-:-:S04]  /*2660*/  FMUL.FTZ R156, R248, R92 ;  /* 0x0000005cf89c7220 */ /* 0x000fc80000410000 */
[----:B------:R-:W-:Y:S04]  /*2670*/  STL [R1+0x44], R222 ;  /* 0x000044de01007387 */ /* 0x000fe80000100800 */
[----:B------:R0:W5:Y:S01]  /*2680*/  LDL.LU R92, [R1+0x164] ;  /* 0x00016400015c7983 */ /* 0x0001620000300800 */
[----:B----4-:R-:W-:-:S05]  /*2690*/  FADD.FTZ R219, R219, R158 ;  /* 0x0000009edbdb7221 */ /* 0x010fca0000010000 */
[----:B------:R1:W-:Y:S01]  /*26a0*/  STL [R1+0x4c], R219 ;  /* 0x00004cdb01007387 */ /* 0x0003e20000100800 */
[----:B------:R-:W-:-:S03]  /*26b0*/  FFMA.FTZ R70, R158, R156, R70 ;  /* 0x0000009c9e467223 */ /* 0x000fc60000010046 */
[----:B-1----:R-:W3:Y:S01]  /*26c0*/  LDL.LU R219, [R1+0x20] ;  /* 0x0000200001db7983 */ /* 0x002ee20000300800 */
[----:B------:R-:W-:Y:S01]  /*26d0*/  FMUL.FTZ R158, R248, R91 ;  /* 0x0000005bf89e7220 */ /* 0x000fe20000410000 */
[----:B------:R-:W-:Y:S02]  /*26e0*/  FADD.FTZ R218, R218, R160 ;  /* 0x000000a0dada7221 */ /* 0x000fe40000010000 */
[----:B------:R0:W5:Y:S01]  /*26f0*/  LDL.LU R91, [R1+0x160] ;  /* 0x00016000015b7983 */ /* 0x0001620000300800 */
[----:B------:R-:W-:Y:S01]  /*2700*/  FFMA.FTZ R72, R160, R158, R72 ;  /* 0x0000009ea0487223 */ /* 0x000fe20000010048 */
[----:B------:R-:W-:Y:S02]  /*2710*/  FMUL.FTZ R160, R248, R90 ;  /* 0x0000005af8a07220 */ /* 0x000fe40000410000 */
[----:B------:R-:W-:Y:S04]  /*2720*/  STL [R1+0x34], R218 ;  /* 0x000034da01007387 */ /* 0x000fe80000100800 */
[----:B------:R0:W5:Y:S04]  /*2730*/  LDL.LU R90, [R1+0x15c] ;  /* 0x00015c00015a7983 */ /* 0x0001680000300800 */
[----:B------:R-:W4:Y:S01]  /*2740*/  LDL.LU R222, [R1+0x28] ;  /* 0x0000280001de7983 */ /* 0x000f220000300800 */
[----:B------:R-:W-:-:S02]  /*2750*/  HADD2.F32 R214, -RZ, R214.H0_H0 ;  /* 0x200000d6ffd67230 */ /* 0x000fc40000004100 */
[----:B------:R-:W-:-:S03]  /*2760*/  FFMA.FTZ R74, R162, R160, R74 ;  /* 0x000000a0a24a7223 */ /* 0x000fc6000001004a */
[----:B------:R-:W-:Y:S01]  /*2770*/  FMUL.FTZ R214, R162, R214 ;  /* 0x000000d6a2d67220 */ /* 0x000fe20000410000 */
[----:B------:R-:W-:Y:S02]  /*2780*/  HADD2.F32 R216, -RZ, R216.H0_H0 ;  /* 0x200000d8ffd87230 */ /* 0x000fe40000004100 */
[----:B------:R-:W-:-:S03]  /*2790*/  HADD2.F32 R217, -RZ, R217.H0_H0 ;  /* 0x200000d9ffd97230 */ /* 0x000fc60000004100 */
[----:B------:R-:W-:Y:S01]  /*27a0*/  FMUL.FTZ R216, R166, R216 ;  /* 0x000000d8a6d87220 */ /* 0x000fe20000410000 */
[----:B------:R-:W-:Y:S01]  /*27b0*/  FADD.FTZ R132, R132, R168 ;  /* 0x000000a884847221 */ /* 0x000fe20000010000 */
[----:B------:R-:W-:Y:S01]  /*27c0*/  FMUL.FTZ R217, R168, R217 ;  /* 0x000000d9a8d97220 */ /* 0x000fe20000410000 */
[----:B------:R-:W-:Y:S01]  /*27d0*/  FADD.FTZ R134, R134, R170 ;  /* 0x000000aa86867221 */ /* 0x000fe20000010000 */
[----:B--2---:R-:W-:-:S05]  /*27e0*/  FADD.FTZ R215, R215, R162 ;  /* 0x000000a2d7d77221 */ /* 0x004fca0000010000 */
[----:B------:R1:W-:Y:S02]  /*27f0*/  STL [R1+0x3c], R215 ;  /* 0x00003cd701007387 */ /* 0x0003e40000100800 */
[----:B-1----:R-:W-:-:S04]  /*2800*/  FFMA.FTZ R215, R0, R187, RZ ;  /* 0x000000bb00d77223 */ /* 0x002fc800000100ff */
[----:B------:R-:W-:-:S04]  /*2810*/  FFMA.FTZ R218, R189, R188, R215 ;  /* 0x000000bcbdda7223 */ /* 0x000fc800000100d7 */
[----:B------:R-:W-:-:S04]  /*2820*/  FFMA.FTZ R218, R148, R208, R218 ;  /* 0x000000d094da7223 */ /* 0x000fc800000100da */
[----:B------:R-:W-:Y:S01]  /*2830*/  FFMA.FTZ R218, R149, R225, R218 ;  /* 0x000000e195da7223 */ /* 0x000fe200000100da */
[----:B------:R-:W-:-:S03]  /*2840*/  FADD.FTZ R162, RZ, R187 ;  /* 0x000000bbffa27221 */ /* 0x000fc60000010000 */
[----:B------:R-:W-:Y:S01]  /*2850*/  FFMA.FTZ R218, R150, R209, R218 ;  /* 0x000000d196da7223 */ /* 0x000fe200000100da */
[----:B------:R-:W-:Y:S01]  /*2860*/  FADD.FTZ R215, R188, R162 ;  /* 0x000000a2bcd77221 */ /* 0x000fe20000010000 */
[----:B---3--:R-:W-:Y:S02]  /*2870*/  FADD.FTZ R219, R219, R164 ;  /* 0x000000a4dbdb7221 */ /* 0x008fe40000010000 */
[----:B------:R-:W-:Y:S01]  /*2880*/  FFMA.FTZ R218, R190, R151, R218 ;  /* 0x00000097beda7223 */ /* 0x000fe200000100da */
[----:B------:R-:W-:Y:S02]  /*2890*/  FMUL.FTZ R162, R248, R89 ;  /* 0x00000059f8a27220 */ /* 0x000fe40000410000 */
[----:B------:R0:W5:Y:S01]  /*28a0*/  LDL.LU R89, [R1+0x158] ;  /* 0x0001580001597983 */ /* 0x0001620000300800 */
[----:B------:R-:W-:-:S03]  /*28b0*/  FFMA.FTZ R218, R152, R210, R218 ;  /* 0x000000d298da7223 */ /* 0x000fc600000100da */
[----:B------:R1:W-:Y:S01]  /*28c0*/  STL [R1+0x20], R219 ;  /* 0x000020db01007387 */ /* 0x0003e20000100800 */
[----:B------:R-:W-:Y:S01]  /*28d0*/  FFMA.FTZ R218, R191, R153, R218 ;  /* 0x00000099bfda7223 */ /* 0x000fe200000100da */
[----:B------:R-:W-:Y:S01]  /*28e0*/  FFMA.FTZ R80, R164, R162, R80 ;  /* 0x000000a2a4507223 */ /* 0x000fe20000010050 */
[----:B-1----:R-:W-:Y:S01]  /*28f0*/  FADD.FTZ R219, R208, R215 ;  /* 0x000000d7d0db7221 */ /* 0x002fe20000010000 */
[----:B------:R-:W-:Y:S02]  /*2900*/  HADD2.F32 R215, -RZ, R226.H0_H0 ;  /* 0x200000e2ffd77230 */ /* 0x000fe40000004100 */
[----:B------:R-:W-:-:S03]  /*2910*/  FFMA.FTZ R218, R154, R211, R218 ;  /* 0x000000d39ada7223 */ /* 0x000fc600000100da */
[----:B------:R-:W-:Y:S01]  /*2920*/  FMUL.FTZ R215, R164, R215 ;  /* 0x000000d7a4d77220 */ /* 0x000fe20000410000 */
[----:B------:R-:W-:Y:S01]  /*2930*/  FMUL.FTZ R164, R248, R88 ;  /* 0x00000058f8a47220 */ /* 0x000fe20000410000 */
[----:B----4-:R-:W-:Y:S01]  /*2940*/  FADD.FTZ R222, R222, R166 ;  /* 0x000000a6dede7221 */ /* 0x010fe20000010000 */
[----:B------:R-:W-:Y:S01]  /*2950*/  FFMA.FTZ R218, R192, R155, R218 ;  /* 0x0000009bc0da7223 */ /* 0x000fe200000100da */
[----:B------:R0:W5:Y:S01]  /*2960*/  LDL.LU R88, [R1+0x154] ;  /* 0x0001540001587983 */ /* 0x0001620000300800 */
[----:B------:R-:W-:Y:S01]  /*2970*/  FFMA.FTZ R82, R166, R164, R82 ;  /* 0x000000a4a6527223 */ /* 0x000fe20000010052 */
[----:B------:R-:W-:Y:S01]  /*2980*/  FMUL.FTZ R166, R248, R79 ;  /* 0x0000004ff8a67220 */ /* 0x000fe20000410000 */
[----:B------:R-:W-:Y:S01]  /*2990*/  FFMA.FTZ R218, R156, R212, R218 ;  /* 0x000000d49cda7223 */ /* 0x000fe200000100da */
[----:B------:R1:W-:Y:S02]  /*29a0*/  STL [R1+0x28], R222 ;  /* 0x000028de01007387 */ /* 0x0003e40000100800 */
[----:B------:R-:W-:Y:S01]  /*29b0*/  FFMA.FTZ R84, R168, R166, R84 ;  /* 0x000000a6a8547223 */ /* 0x000fe20000010054 */
[----:B------:R-:W-:Y:S01]  /*29c0*/  FMUL.FTZ R168, R248, R78 ;  /* 0x0000004ef8a87220 */ /* 0x000fe20000410000 */
[----:B------:R0:W5:Y:S01]  /*29d0*/  LDL.LU R79, [R1+0x150] ;  /* 0x00015000014f7983 */ /* 0x0001620000300800 */
[----:B------:R-:W-:-:S03]  /*29e0*/  FADD.FTZ R219, R225, R219 ;  /* 0x000000dbe1db7221 */ /* 0x000fc60000010000 */
[----:B------:R0:W5:Y:S01]  /*29f0*/  LDL.LU R78, [R1+0x14c] ;  /* 0x00014c00014e7983 */ /* 0x0001620000300800 */
[----:B-1----:R-:W-:Y:S01]  /*2a00*/  FFMA.FTZ R222, R193, R157, R218 ;  /* 0x0000009dc1de7223 */ /* 0x002fe200000100da */
[----:B------:R-:W-:Y:S02]  /*2a10*/  HADD2.F32 R218, -RZ, R223.H0_H0 ;  /* 0x200000dfffda7230 */ /* 0x000fe40000004100 */
[----:B------:R-:W2:Y:S01]  /*2a20*/  LDL.LU R225, [R1+0xa4] ;  /* 0x0000a40001e17983 */ /* 0x000ea20000300800 */
[C---:B------:R-:W-:Y:S02]  /*2a30*/  FFMA.FTZ R86, R170.reuse, R168, R86 ;  /* 0x000000a8aa567223 */ /* 0x040fe40000010056 */
[----:B------:R-:W-:Y:S01]  /*2a40*/  FMUL.FTZ R218, R170, R218 ;  /* 0x000000daaada7220 */ /* 0x000fe20000410000 */
[----:B------:R-:W-:Y:S02]  /*2a50*/  FMUL.FTZ R170, R248, R77 ;  /* 0x0000004df8aa7220 */ /* 0x000fe40000410000 */
[----:B------:R0:W5:Y:S04]  /*2a60*/  LDL.LU R77, [R1+0x148] ;  /* 0x00014800014d7983 */ /* 0x0001680000300800 */
        /* <DEDUP_REMOVED lines=12> */
[----:B------:R-:W-:Y:S02]  /*2b30*/  HADD2.F32 R219, -RZ, R251.H0_H0 ;  /* 0x200000fbffdb7230 */ /* 0x000fe40000004100 */
[----:B------:R-:W-:-:S03]  /*2b40*/  FADD.FTZ R128, R128, R172 ;  /* 0x000000ac80807221 */ /* 0x000fc60000010000 */
[C---:B------:R-:W-:Y:S01]  /*2b50*/  FMUL.FTZ R219, R172.reuse, R219 ;  /* 0x000000dbacdb7220 */ /* 0x040fe20000410000 */
[----:B--2---:R-:W-:Y:S01]  /*2b60*/  FFMA.FTZ R225, R172, R170, R225 ;  /* 0x000000aaace17223 */ /* 0x004fe200000100e1 */
[----:B------:R-:W-:-:S04]  /*2b70*/  FMUL.FTZ R172, R248, R76 ;  /* 0x0000004cf8ac7220 */ /* 0x000fc80000410000 */
[----:B------:R1:W-:Y:S04]  /*2b80*/  STL [R1+0xa4], R225 ;  /* 0x0000a4e101007387 */ /* 0x0003e80000100800 */
[----:B------:R0:W5:Y:S01]  /*2b90*/  LDL.LU R76, [R1+0x144] ;  /* 0x00014400014c7983 */ /* 0x0001620000300800 */
[----:B---3--:R-:W-:-:S03]  /*2ba0*/  FFMA.FTZ R226, R174, R172, R226 ;  /* 0x000000acaee27223 */ /* 0x008fc600000100e2 */
[----:B-1----:R-:W2:Y:S04]  /*2bb0*/  LDL.LU R225, [R1+0x94] ;  /* 0x0000940001e17983 */ /* 0x002ea80000300800 */
[----:B------:R1:W-:Y:S04]  /*2bc0*/  STL [R1+0xac], R226 ;  /* 0x0000ace201007387 */ /* 0x0003e80000100800 */
[----:B-1----:R-:W3:Y:S01]  /*2bd0*/  LDL.LU R226, [R1+0x9c] ;  /* 0x00009c0001e27983 */ /* 0x002ee20000300800 */
[----:B------:R-:W-:-:S04]  /*2be0*/  FFMA.FTZ R222, R158, R213, R222 ;  /* 0x000000d59ede7223 */ /* 0x000fc800000100de */
[----:B------:R-:W-:-:S04]  /*2bf0*/  FFMA.FTZ R222, R194, R159, R222 ;  /* 0x0000009fc2de7223 */ /* 0x000fc800000100de */
[----:B------:R-:W-:-:S04]  /*2c00*/  FFMA.FTZ R222, R160, R214, R222 ;  /* 0x000000d6a0de7223 */ /* 0x000fc800000100de */
[----:B------:R-:W-:-:S04]  /*2c10*/  FFMA.FTZ R222, R195, R161, R222 ;  /* 0x000000a1c3de7223 */ /* 0x000fc800000100de */
[----:B------:R-:W-:-:S04]  /*2c20*/  FFMA.FTZ R222, R162, R215, R222 ;  /* 0x000000d7a2de7223 */ /* 0x000fc800000100de */
[----:B------:R-:W-:-:S04]  /*2c30*/  FFMA.FTZ R222, R196, R163, R222 ;  /* 0x000000a3c4de7223 */ /* 0x000fc800000100de */
[----:B------:R-:W-:Y:S01]  /*2c40*/  FFMA.FTZ R222, R164, R216, R222 ;  /* 0x000000d8a4de7223 */ /* 0x000fe200000100de */
[----:B------:R-:W-:-:S03]  /*2c50*/  HADD2.F32 R220, -RZ, R220.H0_H0 ;  /* 0x200000dcffdc7230 */ /* 0x000fc60000004100 */
[----:B------:R-:W-:Y:S01]  /*2c60*/  FFMA.FTZ R222, R197, R165, R222 ;  /* 0x000000a5c5de7223 */ /* 0x000fe200000100de */
[----:B------:R-:W-:Y:S01]  /*2c70*/  FADD.FTZ R130, R130, R174 ;  /* 0x000000ae82827221 */ /* 0x000fe20000010000 */
[----:B------:R-:W-:Y:S02]  /*2c80*/  FMUL.FTZ R220, R174, R220 ;  /* 0x000000dcaedc7220 */ /* 0x000fe40000410000 */
[----:B------:R-:W-:Y:S01]  /*2c90*/  FFMA.FTZ R222, R166, R217, R222 ;  /* 0x000000d9a6de7223 */ /* 0x000fe200000100de */
[----:B------:R-:W-:Y:S01]  /*2ca0*/  FMUL.FTZ R174, R248, R252 ;  /* 0x000000fcf8ae7220 */ /* 0x000fe20000410000 */
[----:B------:R-:W-:Y:S02]  /*2cb0*/  HADD2.F32 R221, -RZ, R221.H0_H0 ;  /* 0x200000ddffdd7230 */ /* 0x000fe40000004100 */
[----:B------:R-:W-:Y:S01]  /*2cc0*/  FFMA.FTZ R222, R198, R167, R222 ;  /* 0x000000a7c6de7223 */ /* 0x000fe200000100de */
[----:B------:R-:W-:Y:S02]  /*2cd0*/  FADD.FTZ R52, R52, R176 ;  /* 0x000000b034347221 */ /* 0x000fe40000010000 */
[----:B------:R-:W-:Y:S01]  /*2ce0*/  FMUL.FTZ R221, R176, R221 ;  /* 0x000000ddb0dd7220 */ /* 0x000fe20000410000 */
[----:B------:R-:W-:Y:S01]  /*2cf0*/  FFMA.FTZ R222, R168, R218, R222 ;  /* 0x000000daa8de7223 */ /* 0x000fe200000100de */
[----:B------:R-:W-:Y:S01]  /*2d00*/  FADD.FTZ R54, R54, R178 ;  /* 0x000000b236367221 */ /* 0x000fe20000010000 */
[----:B--2---:R-:W-:Y:S01]  /*2d10*/  FFMA.FTZ R225, R176, R174, R225 ;  /* 0x000000aeb0e17223 */ /* 0x004fe200000100e1 */
[----:B------:R-:W-:-:S04]  /*2d20*/  FMUL.FTZ R176, R248, R59 ;  /* 0x0000003bf8b07220 */ /* 0x000fc80000410000 */
[----:B------:R1:W-:Y:S04]  /*2d30*/  STL [R1+0x94], R225 ;  /* 0x000094e101007387 */ /* 0x0003e80000100800 */
[----:B------:R0:W5:Y:S04]  /*2d40*/  LDL.LU R59, [R1+0x140] ;  /* 0x00014000013b7983 */ /* 0x0001680000300800 */
[----:B------:R-:W2:Y:S01]  /*2d50*/  LDL.LU R251, [R1+0x84] ;  /* 0x0000840001fb7983 */ /* 0x000ea20000300800 */
[----:B-1----:R-:W-:Y:S01]  /*2d60*/  FFMA.FTZ R225, R199, R169, R222 ;  /* 0x000000a9c7e17223 */ /* 0x002fe200000100de */
[----:B------:R-:W-:-:S02]  /*2d70*/  HADD2.F32 R222, -RZ, R227.H0_H0 ;  /* 0x200000e3ffde7230 */ /* 0x000fc40000004100 */
[----:B---3--:R-:W-:-:S03]  /*2d80*/  FFMA.FTZ R226, R178, R176, R226 ;  /* 0x000000b0b2e27223 */ /* 0x008fc600000100e2 */
[----:B------:R-:W-:Y:S02]  /*2d90*/  FMUL.FTZ R222, R178, R222 ;  /* 0x000000deb2de7220 */ /* 0x000fe40000410000 */
[----:B------:R1:W-:Y:S01]  /*2da0*/  STL [R1+0x9c], R226 ;  /* 0x00009ce201007387 */ /* 0x0003e20000100800 */
[----:B------:R-:W-:-:S03]  /*2db0*/  FMUL.FTZ R178, R248, R58 ;  /* 0x0000003af8b27220 */ /* 0x000fc60000410000 */
        /* <DEDUP_REMOVED lines=16> */
[----:B-1----:R-:W-:Y:S01]  /*2ec0*/  FADD.FTZ R226, R220, R223 ;  /* 0x000000dfdce27221 */ /* 0x002fe20000010000 */
[----:B------:R-:W-:-:S03]  /*2ed0*/  FFMA.FTZ R225, R201, R173, R225 ;  /* 0x000000adc9e17223 */ /* 0x000fc600000100e1 */
[----:B------:R-:W-:Y:S01]  /*2ee0*/  FADD.FTZ R226, R173, R226 ;  /* 0x000000e2ade27221 */ /* 0x000fe20000010000 */
[----:B------:R-:W-:Y:S02]  /*2ef0*/  HADD2.F32 R223, -RZ, R57.H0_H0 ;  /* 0x20000039ffdf7230 */ /* 0x000fe40000004100 */
[----:B------:R-:W-:Y:S01]  /*2f00*/  FFMA.FTZ R225, R174, R221, R225 ;  /* 0x000000ddaee17223 */ /* 0x000fe200000100e1 */
[----:B------:R-:W-:Y:S01]  /*2f10*/  FADD.FTZ R144, R144, R180 ;  /* 0x000000b490907221 */ /* 0x000fe20000010000 */
[----:B------:R-:W-:Y:S01]  /*2f20*/  FADD.FTZ R226, R221, R226 ;  /* 0x000000e2dde27221 */ /* 0x000fe20000010000 */
[----:B------:R0:W5:Y:S01]  /*2f30*/  LDL.LU R57, [R1+0x138] ;  /* 0x0001380001397983 */ /* 0x0001620000300800 */
[----:B------:R-:W-:Y:S01]  /*2f40*/  FFMA.FTZ R225, R202, R175, R225 ;  /* 0x000000afcae17223 */ /* 0x000fe200000100e1 */
[----:B------:R-:W-:Y:S01]  /*2f50*/  FMUL.FTZ R223, R180, R223 ;  /* 0x000000dfb4df7220 */ /* 0x000fe20000410000 */
[----:B------:R-:W-:Y:S02]  /*2f60*/  FADD.FTZ R226, R226, R175 ;  /* 0x000000afe2e27221 */ /* 0x000fe40000010000 */
[----:B------:R-:W-:-:S02]  /*2f70*/  FFMA.FTZ R225, R176, R222, R225 ;  /* 0x000000deb0e17223 */ /* 0x000fc400000100e1 */
[----:B------:R-:W-:Y:S01]  /*2f80*/  FADD.FTZ R226, R226, R222 ;  /* 0x000000dee2e27221 */ /* 0x000fe20000010000 */
[----:B------:R-:W-:Y:S02]  /*2f90*/  HADD2.F32 R224, -RZ, R224.H0_H0 ;  /* 0x200000e0ffe07230 */ /* 0x000fe40000004100 */
[----:B------:R-:W-:Y:S01]  /*2fa0*/  FFMA.FTZ R225, R203, R177, R225 ;  /* 0x000000b1cbe17223 */ /* 0x000fe200000100e1 */
[----:B------:R-:W-:Y:S01]  /*2fb0*/  FADD.FTZ R226, R226, R177 ;  /* 0x000000b1e2e27221 */ /* 0x000fe20000010000 */
[----:B------:R-:W-:Y:S01]  /*2fc0*/  FADD.FTZ R146, R146, R182 ;  /* 0x000000b692927221 */ /* 0x000fe20000010000 */
[----:B------:R-:W-:Y:S01]  /*2fd0*/  FMUL.FTZ R224, R182, R224 ;  /* 0x000000e0b6e07220 */ /* 0x000fe20000410000 */
[----:B--2---:R-:W-:Y:S01]  /*2fe0*/  FFMA.FTZ R251, R180, R178, R251 ;  /* 0x000000b2b4fb7223 */ /* 0x004fe200000100fb */
[----:B------:R-:W-:-:S04]  /*2ff0*/  FMUL.FTZ R180, R248, R56 ;  /* 0x00000038f8b47220 */ /* 0x000fc80000410000 */
[----:B------:R1:W-:Y:S04]  /*3000*/  STL [R1+0x84], R251 ;  /* 0x000084fb01007387 */ /* 0x0003e80000100800 */
[----:B------:R0:W5:Y:S01]  /*3010*/  LDL.LU R56, [R1+0x134] ;  /* 0x0001340001387983 */ /* 0x0001620000300800 */
[----:B---3--:R-:W-:Y:S01]  /*3020*/  FFMA.FTZ R227, R182, R180, R227 ;  /* 0x000000b4b6e37223 */ /* 0x008fe200000100e3 */
[----:B-1----:R-:W-:Y:S01]  /*3030*/  FADD.FTZ R251, R226, R223 ;  /* 0x000000dfe2fb7221 */ /* 0x002fe20000010000 */
[----:B------:R-:W-:-:S03]  /*3040*/  FMUL.FTZ R182, R248, R11 ;  /* 0x0000000bf8b67220 */ /* 0x000fc60000410000 */
[----:B------:R1:W-:Y:S04]  /*3050*/  STL [R1+0x8c], R227 ;  /* 0x00008ce301007387 */ /* 0x0003e80000100800 */
[----:B------:R0:W5:Y:S04]  /*3060*/  LDL.LU R11, [R1+0x130] ;  /* 0x00013000010b7983 */ /* 0x0001680000300800 */
[----:B------:R-:W2:Y:S01]  /*3070*/  LDL.LU R252, [R1+0x7c] ;  /* 0x00007c0001fc7983 */ /* 0x000ea20000300800 */
[----:B-1----:R-:W-:Y:S01]  /*3080*/  FFMA.FTZ R227, R178, R223, R225 ;  /* 0x000000dfb2e37223 */ /* 0x002fe200000100e1 */
[----:B------:R-:W-:-:S02]  /*3090*/  HADD2.F32 R225, -RZ, R10.H0_H0 ;  /* 0x2000000affe17230 */ /* 0x000fc40000004100 */
[----:B------:R0:W5:Y:S01]  /*30a0*/  LDL.LU R10, [R1+0x12c] ;  /* 0x00012c00010a7983 */ /* 0x0001620000300800 */
[----:B------:R-:W-:Y:S01]  /*30b0*/  FFMA.FTZ R226, R204, R179, R227 ;  /* 0x000000b3cce27223 */ /* 0x000fe200000100e3 */
[----:B------:R-:W-:Y:S02]  /*30c0*/  FADD.FTZ R227, R251, R179 ;  /* 0x000000b3fbe37221 */ /* 0x000fe40000010000 */
[----:B------:R-:W3:Y:S01]  /*30d0*/  LDL.LU R251, [R1+0x74] ;  /* 0x0000740001fb7983 */ /* 0x000ee20000300800 */
[----:B------:R-:W-:Y:S01]  /*30e0*/  FADD.FTZ R136, R136, R184 ;  /* 0x000000b888887221 */ /* 0x000fe20000010000 */
[----:B------:R-:W-:Y:S01]  /*30f0*/  FMUL.FTZ R225, R184, R225 ;  /* 0x000000e1b8e17220 */ /* 0x000fe20000410000 */
[----:B------:R-:W-:Y:S01]  /*3100*/  FFMA.FTZ R226, R180, R224, R226 ;  /* 0x000000e0b4e27223 */ /* 0x000fe200000100e2 */
[----:B------:R-:W-:Y:S01]  /*3110*/  FADD.FTZ R227, R227, R224 ;  /* 0x000000e0e3e37221 */ /* 0x000fe20000010000 */
[----:B------:R-:W-:Y:S01]  /*3120*/  FADD.FTZ R138, R138, R186 ;  /* 0x000000ba8a8a7221 */ /* 0x000fe20000010000 */
[----:B---3--:R-:W-:Y:S01]  /*3130*/  FFMA.FTZ R251, R184, R182, R251 ;  /* 0x000000b6b8fb7223 */ /* 0x008fe200000100fb */
[----:B------:R-:W-:-:S04]  /*3140*/  FMUL.FTZ R184, R248, R9 ;  /* 0x00000009f8b87220 */ /* 0x000fc80000410000 */
[----:B------:R1:W-:Y:S01]  /*3150*/  STL [R1+0x74], R251 ;  /* 0x000074fb01007387 */ /* 0x0003e20000100800 */
[----:B--2---:R-:W-:-:S03]  /*3160*/  FFMA.FTZ R252, R186, R184, R252 ;  /* 0x000000b8bafc7223 */ /* 0x004fc600000100fc */
[----:B------:R0:W5:Y:S01]  /*3170*/  LDL.LU R9, [R1+0x128] ;  /* 0x0001280001097983 */ /* 0x0001620000300800 */
[----:B-1----:R-:W-:Y:S01]  /*3180*/  FFMA.FTZ R251, R205, R181, R226 ;  /* 0x000000b5cdfb7223 */ /* 0x002fe200000100e2 */
[----:B------:R-:W-:Y:S01]  /*3190*/  FADD.FTZ R226, R227, R181 ;  /* 0x000000b5e3e27221 */ /* 0x000fe20000010000 */
[----:B------:R-:W-:Y:S02]  /*31a0*/  HADD2.F32 R227, -RZ, R8.H0_H0 ;  /* 0x20000008ffe37230 */ /* 0x000fe40000004100 */
[----:B------:R-:W-:Y:S01]  /*31b0*/  FFMA.FTZ R251, R182, R225, R251 ;  /* 0x000000e1b6fb7223 */ /* 0x000fe200000100fb */
[----:B------:R0:W5:Y:S04]  /*31c0*/  LDL.LU R8, [R1+0x124] ;  /* 0x0001240001087983 */ /* 0x0001680000300800 */
[----:B------:R1:W-:Y:S02]  /*31d0*/  STL [R1+0x7c], R252 ;  /* 0x00007cfc01007387 */ /* 0x0003e40000100800 */
[----:B-1----:R-:W-:Y:S01]  /*31e0*/  FMUL.FTZ R252, R186, R227 ;  /* 0x000000e3bafc7220 */ /* 0x002fe20000410000 */
[----:B------:R-:W-:-:S04]  /*31f0*/  FFMA.FTZ R186, R206, R183, R251 ;  /* 0x000000b7ceba7223 */ /* 0x000fc800000100fb */
[----:B------:R-:W-:-:S04]  /*3200*/  FFMA.FTZ R186, R184, R252, R186 ;  /* 0x000000fcb8ba7223 */ /* 0x000fc800000100ba */
[----:B------:R-:W-:-:S05]  /*3210*/  FFMA.FTZ R186, R207, R185, R186 ;  /* 0x000000b9cfba7223 */ /* 0x000fca00000100ba */
[----:B------:R0:W-:Y:S01]  /*3220*/  STL [R1], R186 ;  /* 0x000000ba01007387 */ /* 0x0001e20000100800 */
[----:B------:R-:W-:-:S04]  /*3230*/  FADD.FTZ R226, R226, R225 ;  /* 0x000000e1e2e27221 */ /* 0x000fc80000010000 */
[----:B------:R-:W-:-:S04]  /*3240*/  FADD.FTZ R226, R226, R183 ;  /* 0x000000b7e2e27221 */ /* 0x000fc80000010000 */
[----:B------:R-:W-:-:S04]  /*3250*/  FADD.FTZ R226, R226, R252 ;  /* 0x000000fce2e27221 */ /* 0x000fc80000010000 */
[----:B------:R-:W-:Y:S01]  /*3260*/  FADD.FTZ R251, R226, R185 ;  /* 0x000000b9e2fb7221 */ /* 0x000fe20000010000 */
[----:B0-----:R-:W-:Y:S06]  /*3270*/  BRA `(.L_x_22472) ;  /* 0x0000000800187947 */ /* 0x001fec0003800000 */
.L_x_22471:
[----:B------:R-:W2:Y:S01]  /*3280*/  LDL R186, [R1+0xc] ;  /* 0x00000c0001ba7983 */ /* 0x000ea20000100800 */
[----:B------:R-:W-:Y:S02]  /*3290*/  MOV R4, UR10 ;  /* 0x0000000a00047c02 */ /* 0x000fe40008000f00 */
[----:B------:R-:W-:Y:S02]  /*32a0*/  MOV R251, RZ ;  /* 0x000000ff00fb7202 */ /* 0x000fe40000000f00 */
[----:B------:R-:W-:Y:S01]  /*32b0*/  ISETP.NE.U32.AND P0, PT, R4, RZ, PT ;  /* 0x000000ff0400720c */ /* 0x000fe20003f05070 */
[----:B------:R0:W-:Y:S01]  /*32c0*/  STL [R1+0x10], R4 ;  /* 0x0000100401007387 */ /* 0x0001e20000100800 */
[----:B--2---:R-:W-:-:S13]  /*32d0*/  ISETP.GE.AND P3, PT, R186, 0x1, PT ;  /* 0x00000001ba00780c */ /* 0x004fda0003f66270 */
[----:B------:R-:W1:Y:S01]  /*32e0*/  @P3 LDC R2, c[0x0][0x388] ;  /* 0x0000e200ff023b82 */ /* 0x000e620000000800 */
[----:B------:R-:W-:Y:S01]  /*32f0*/  @P3 IADD3 R3, PT, PT, R186, -0x1, RZ ;  /* 0xffffffffba033810 */ /* 0x000fe20007ffe0ff */
[----:B------:R-:W-:-:S04]  /*3300*/  HFMA2 R186, -RZ, RZ, 0, 0 ;  /* 0x00000000ffba7431 */ /* 0x000fc800000001ff */
[----:B-1----:R-:W-:-:S05]  /*3310*/  @P3 IMAD R2, R3, R2, RZ ;  /* 0x0000000203023224 */ /* 0x002fca00078e02ff */
[----:B------:R-:W-:-:S04]  /*3320*/  @P3 SHF.R.S32.HI R3, RZ, 0x1f, R2 ;  /* 0x0000001fff033819 */ /* 0x000fc80000011402 */
[----:B------:R-:W-:Y:S02]  /*3330*/  @P3 LEA.HI R2, R3, R2, RZ, 0x2 ;  /* 0x0000000203023211 */ /* 0x000fe400078f10ff */
[----:B------:R-:W1:Y:S02]  /*3340*/  @P3 S2R R3, SR_TID.X ;  /* 0x0000000000033919 */ /* 0x000e640000002100 */
[----:B-1----:R-:W-:-:S04]  /*3350*/  @P3 LOP3.LUT R3, R3, 0x1f, RZ, 0xc0, !PT ;  /* 0x0000001f03033812 */ /* 0x002fc800078ec0ff */
[----:B------:R-:W-:Y:S02]  /*3360*/  @P3 LEA.HI.SX32 R186, R2, R3, 0x1e ;  /* 0x0000000302ba3211 */ /* 0x000fe400078ff2ff */
[----:B------:R-:W-:-:S04]  /*3370*/  MOV R2, UR11 ;  /* 0x0000000b00027c02 */ /* 0x000fc80008000f00 */
[----:B------:R-:W-:Y:S01]  /*3380*/  ISETP.NE.AND.EX P0, PT, R2, RZ, PT, P0 ;  /* 0x000000ff0200720c */ /* 0x000fe20003f05300 */
[----:B------:R0:W-:Y:S04]  /*3390*/  STL [R1+0x14], R2 ;  /* 0x0000140201007387 */ /* 0x0001e80000100800 */
[----:B------:R0:W-:Y:S08]  /*33a0*/  STL [R1], RZ ;  /* 0x000000ff01007387 */ /* 0x0001f00000100800 */
[----:B0-----:R-:W-:Y:S05]  /*33b0*/  @P0 BRA `(.L_x_22473) ;  /* 0x0000000000b00947 */ /* 0x001fea0003800000 */
[----:B------:R-:W-:Y:S01]  /*33c0*/  STL.64 [R1+0x148], R16 ;  /* 0x0001481001007387 */ /* 0x000fe20000100a00 */
[----:B------:R-:W-:-:S03]  /*33d0*/  IADD3 R2, PT, PT, R186, 0x20, RZ ;  /* 0x00000020ba027810 */ /* 0x000fc60007ffe0ff */
[----:B------:R0:W-:Y:S01]  /*33e0*/  STL.64 [R1+0x140], R14 ;  /* 0x0001400e01007387 */ /* 0x0001e20000100a00 */
[C---:B------:R-:W-:Y:S02]  /*33f0*/  IADD3 R4, PT, PT, R186.reuse, 0x60, RZ ;  /* 0x00000060ba047810 */ /* 0x040fe40007ffe0ff */
[C---:B------:R-:W-:Y:S01]  /*3400*/  IADD3 R6, PT, PT, R186.reuse, 0x80, RZ ;  /* 0x00000080ba067810 */ /* 0x040fe20007ffe0ff */
[----:B------:R-:W-:Y:S01]  /*3410*/  STL.64 [R1+0x138], R12 ;  /* 0x0001380c01007387 */ /* 0x000fe20000100a00 */
[C---:B------:R-:W-:Y:S02]  /*3420*/  IADD3 R226, PT, PT, R186.reuse, 0xa0, RZ ;  /* 0x000000a0bae27810 */ /* 0x040fe40007ffe0ff */
[C---:B------:R-:W-:Y:S01]  /*3430*/  IADD3 R244, PT, PT, R186.reuse, 0xc0, RZ ;  /* 0x000000c0baf47810 */ /* 0x040fe20007ffe0ff */
[----:B------:R-:W-:Y:S01]  /*3440*/  STL.64 [R1+0x130], R10 ;  /* 0x0001300a01007387 */ /* 0x000fe20000100a00 */
[----:B0-----:R-:W0:Y:S01]  /*3450*/  LDC.64 R14, c[0x0][0x3b0] ;  /* 0x0000ec00ff0e7b82 */ /* 0x001e220000000a00 */
[----:B------:R-:W-:-:S02]  /*3460*/  IADD3 R245, PT, PT, R186, 0xe0, RZ ;  /* 0x000000e0baf57810 */ /* 0x000fc40007ffe0ff */
[----:B------:R1:W-:Y:S01]  /*3470*/  STL.64 [R1+0x128], R8 ;  /* 0x0001280801007387 */ /* 0x0003e20000100a00 */
[----:B0-----:R-:W-:-:S05]  /*3480*/  IMAD.WIDE.U32 R2, R2, 0x4, R14 ;  /* 0x0000000402027825 */ /* 0x001fca00078e000e */
[----:B------:R0:W5:Y:S01]  /*3490*/  LDG.E R246, desc[UR6][R2.64] ;  /* 0x0000000602f67981 */ /* 0x000162000c1e1900 */
[--C-:B------:R-:W-:Y:S01]  /*34a0*/  IMAD.WIDE.U32 R4, R4, 0x4, R14.reuse ;  /* 0x0000000404047825 */ /* 0x100fe200078e000e */
[C---:B------:R-:W-:Y:S02]  /*34b0*/  IADD3 R247, PT, PT, R186.reuse, 0x100, RZ ;  /* 0x00000100baf77810 */ /* 0x040fe40007ffe0ff */
[----:B-1----:R-:W-:Y:S01]  /*34c0*/  IADD3 R9, PT, PT, R186, 0x120, RZ ;  /* 0x00000120ba097810 */ /* 0x002fe20007ffe0ff */
[----:B------:R-:W-:-:S04]  /*34d0*/  IMAD.WIDE.U32 R6, R6, 0x4, R14 ;  /* 0x0000000406067825 */ /* 0x000fc800078e000e */
[--C-:B------:R-:W-:Y:S01]  /*34e0*/  IMAD.WIDE.U32 R226, R226, 0x4, R14.reuse ;  /* 0x00000004e2e27825 */ /* 0x100fe200078e000e */
[----:B0-----:R-:W-:Y:S01]  /*34f0*/  IADD3 R2, PT, PT, R186, 0x40, RZ ;  /* 0x00000040ba027810 */ /* 0x001fe20007ffe0ff */
[----:B------:R-:W5:Y:S02]  /*3500*/  LDG.E R7, desc[UR6][R6.64] ;  /* 0x0000000606077981 */ /* 0x000f64000c1e1900 */
[----:B------:R-:W-:-:S04]  /*3510*/  IMAD.WIDE.U32 R16, R244, 0x4, R14 ;  /* 0x00000004f4107825 */ /* 0x000fc800078e000e */
[----:B------:R-:W-:-:S04]  /*3520*/  IMAD.WIDE.U32 R2, R2, 0x4, R14 ;  /* 0x0000000402027825 */ /* 0x000fc800078e000e */
[----:B------:R-:W-:Y:S01]  /*3530*/  IMAD.WIDE.U32 R14, R245, 0x4, R14 ;  /* 0x00000004f50e7825 */ /* 0x000fe200078e000e */
[----:B------:R-:W5:Y:S01]  /*3540*/  LDG.E R6, desc[UR6][R226.64] ;  /* 0x00000006e2067981 */ /* 0x000f62000c1e1900 */
[----:B------:R-:W0:Y:S02]  /*3550*/  LDC.64 R244, c[0x0][0x3b0] ;  /* 0x0000ec00fff47b82 */ /* 0x000e240000000a00 */
[----:B0-----:R-:W-:-:S04]  /*3560*/  IMAD.WIDE.U32 R12, R247, 0x4, R244 ;  /* 0x00000004f70c7825 */ /* 0x001fc800078e00f4 */
[----:B------:R-:W-:-:S04]  /*3570*/  IMAD.WIDE.U32 R10, R186, 0x4, R244 ;  /* 0x00000004ba0a7825 */ /* 0x000fc800078e00f4 */
[----:B------:R-:W-:Y:S01]  /*3580*/  IMAD.WIDE.U32 R8, R9, 0x4, R244 ;  /* 0x0000000409087825 */ /* 0x000fe200078e00f4 */
[----:B------:R-:W5:Y:S04]  /*3590*/  LDG.E R247, desc[UR6][R10.64] ;  /* 0x000000060af77981 */ /* 0x000f68000c1e1900 */
[----:B------:R0:W5:Y:S04]  /*35a0*/  LDG.E R245, desc[UR6][R2.64] ;  /* 0x0000000602f57981 */ /* 0x000168000c1e1900 */
[----:B------:R2:W5:Y:S01]  /*35b0*/  LDG.E R244, desc[UR6][R4.64] ;  /* 0x0000000604f47981 */ /* 0x000562000c1e1900 */
[----:B0-----:R-:W-:-:S02]  /*35c0*/  MOV R2, R16 ;  /* 0x0000001000027202 */ /* 0x001fc40000000f00 */
[----:B------:R-:W-:Y:S02]  /*35d0*/  MOV R3, R17 ;  /* 0x0000001100037202 */ /* 0x000fe40000000f00 */
[----:B------:R2:W5:Y:S04]  /*35e0*/  LDL.LU.64 R16, [R1+0x148] ;  /* 0x0001480001107983 */ /* 0x0005680000300a00 */
[----:B------:R2:W5:Y:S04]  /*35f0*/  LDG.E R5, desc[UR6][R2.64] ;  /* 0x0000000602057981 */ /* 0x000568000c1e1900 */
[----:B------:R2:W5:Y:S04]  /*3600*/  LDG.E R4, desc[UR6][R14.64] ;  /* 0x000000060e047981 */ /* 0x000568000c1e1900 */
[----:B------:R2:W5:Y:S04]  /*3610*/  LDG.E R3, desc[UR6][R12.64] ;  /* 0x000000060c037981 */ /* 0x000568000c1e1900 */
[----:B------:R2:W5:Y:S04]  /*3620*/  LDL.LU.64 R14, [R1+0x140] ;  /* 0x00014000010e7983 */ /* 0x0005680000300a00 */
[----:B------:R2:W5:Y:S04]  /*3630*/  LDG.E R2, desc[UR6][R8.64] ;  /* 0x0000000608027981 */ /* 0x000568000c1e1900 */
[----:B------:R2:W5:Y:S04]  /*3640*/  LDL.LU.64 R12, [R1+0x138] ;  /* 0x00013800010c7983 */ /* 0x0005680000300a00 */
[----:B------:R2:W5:Y:S04]  /*3650*/  LDL.LU.64 R10, [R1+0x130] ;  /* 0x00013000010a7983 */ /* 0x0005680000300a00 */
[----:B------:R2:W5:Y:S01]  /*3660*/  LDL.LU.64 R8, [R1+0x128] ;  /* 0x0001280001087983 */ /* 0x0005620000300a00 */
[----:B------:R-:W-:Y:S05]  /*3670*/  BRA `(.L_x_22472) ;  /* 0x0000000400187947 */ /* 0x000fea0003800000 */
.L_x_22473:
        /* <DEDUP_REMOVED lines=13> */
[----:B------:R-:W-:-:S02]  /*3750*/  IADD3 R20, PT, PT, R186, 0x100, RZ ;  /* 0x00000100ba147810 */ /* 0x000fc40007ffe0ff */
[----:B------:R-:W-:Y:S01]  /*3760*/  IADD3 R24, PT, PT, R186, 0x120, RZ ;  /* 0x00000120ba187810 */ /* 0x000fe20007ffe0ff */
[----:B-1----:R-:W-:-:S04]  /*3770*/  IMAD.WIDE.U32 R6, R6, 0x4, R28 ;  /* 0x0000000406067825 */ /* 0x002fc800078e001c */
[--C-:B------:R-:W-:Y:S01]  /*3780*/  IMAD.WIDE.U32 R14, R14, 0x4, R28.reuse ;  /* 0x000000040e0e7825 */ /* 0x100fe200078e001c */
[----:B------:R-:W5:Y:S01]  /*3790*/  LDG.E R244, desc[UR6][R6.64] ;  /* 0x0000000606f47981 */ /* 0x000f62000c1e1900 */
[----:B0-----:R-:W-:Y:S02]  /*37a0*/  LOP3.LUT R26, R26, 0x1f, RZ, 0xc0, !PT ;  /* 0x0000001f1a1a7812 */ /* 0x001fe400078ec0ff */
[--C-:B------:R-:W-:Y:S02]  /*37b0*/  IMAD.WIDE.U32 R4, R4, 0x4, R28.reuse ;  /* 0x0000000404047825 */ /* 0x100fe400078e001c */
[----:B------:R-:W-:Y:S02]  /*37c0*/  LEA.HI.SX32 R26, R3, R26, 0x1e ;  /* 0x0000001a031a7211 */ /* 0x000fe400078ff2ff */
[--C-:B------:R-:W-:Y:S01]  /*37d0*/  IMAD.WIDE.U32 R2, R2, 0x4, R28.reuse ;  /* 0x0000000402027825 */ /* 0x100fe200078e001c */
[----:B------:R-:W5:Y:S03]  /*37e0*/  LDG.E R245, desc[UR6][R4.64] ;  /* 0x0000000604f57981 */ /* 0x000f66000c1e1900 */
[----:B------:R-:W-:Y:S01]  /*37f0*/  IMAD.WIDE.U32 R12, R12, 0x4, R28 ;  /* 0x000000040c0c7825 */ /* 0x000fe200078e001c */
[----:B------:R0:W5:Y:S01]  /*3800*/  LDG.E R6, desc[UR6][R14.64] ;  /* 0x000000060e067981 */ /* 0x000162000c1e1900 */
[----:B------:R-:W-:-:S02]  /*3810*/  IADD3 R27, PT, PT, R26, 0x120, RZ ;  /* 0x000001201a1b7810 */ /* 0x000fc40007ffe0ff */
[--C-:B------:R-:W-:Y:S01]  /*3820*/  IMAD.WIDE.U32 R16, R16, 0x4, R28.reuse ;  /* 0x0000000410107825 */ /* 0x100fe200078e001c */
[----:B------:R-:W5:Y:S03]  /*3830*/  LDG.E R246, desc[UR6][R2.64] ;  /* 0x0000000602f67981 */ /* 0x000f66000c1e1900 */
[--C-:B------:R-:W-:Y:S01]  /*3840*/  IMAD.WIDE.U32 R18, R18, 0x4, R28.reuse ;  /* 0x0000000412127825 */ /* 0x100fe200078e001c */
[----:B------:R-:W5:Y:S01]  /*3850*/  LDG.E R7, desc[UR6][R12.64] ;  /* 0x000000060c077981 */ /* 0x000f62000c1e1900 */
[----:B0-----:R-:W-:Y:S02]  /*3860*/  IADD3 R14, PT, PT, R26, 0x20, RZ ;  /* 0x000000201a0e7810 */ /* 0x001fe40007ffe0ff */
[--C-:B------:R-:W-:Y:S01]  /*3870*/  IMAD.WIDE.U32 R20, R20, 0x4, R28.reuse ;  /* 0x0000000414147825 */ /* 0x100fe200078e001c */
[----:B------:R0:W5:Y:S03]  /*3880*/  LDG.E R5, desc[UR6][R16.64] ;  /* 0x0000000610057981 */ /* 0x000166000c1e1900 */
[--C-:B------:R-:W-:Y:S01]  /*3890*/  IMAD.WIDE.U32 R22, R186, 0x4, R28.reuse ;  /* 0x00000004ba167825 */ /* 0x100fe200078e001c */
[----:B------:R1:W5:Y:S03]  /*38a0*/  LDG.E R4, desc[UR6][R18.64] ;  /* 0x0000000612047981 */ /* 0x000366000c1e1900 */
[----:B------:R-:W-:Y:S01]  /*38b0*/  IMAD.WIDE.U32 R24, R24, 0x4, R28 ;  /* 0x0000000418187825 */ /* 0x000fe200078e001c */
[C---:B------:R-:W-:Y:S01]  /*38c0*/  IADD3 R28, PT, PT, R26.reuse, 0x100, RZ ;  /* 0x000001001a1c7810 */ /* 0x040fe20007ffe0ff */
[----:B------:R3:W5:Y:S01]  /*38d0*/  LDG.E R3, desc[UR6][R20.64] ;  /* 0x0000000614037981 */ /* 0x000762000c1e1900 */
[C---:B0-----:R-:W-:Y:S01]  /*38e0*/  IADD3 R16, PT, PT, R26.reuse, 0x40, RZ ;  /* 0x000000401a107810 */ /* 0x041fe20007ffe0ff */
[----:B--2---:R-:W-:-:S02]  /*38f0*/  IMAD.WIDE.U32 R12, R26, 0x10, R30 ;  /* 0x000000101a0c7825 */ /* 0x004fc400078e001e */
[----:B------:R0:W5:Y:S01]  /*3900*/  LDG.E R247, desc[UR6][R22.64] ;  /* 0x0000000616f77981 */ /* 0x000162000c1e1900 */
[----:B-1----:R-:W-:Y:S01]  /*3910*/  IADD3 R18, PT, PT, R26, 0x60, RZ ;  /* 0x000000601a127810 */ /* 0x002fe20007ffe0ff */
[--C-:B------:R-:W-:Y:S02]  /*3920*/  IMAD.WIDE.U32 R14, R14, 0x10, R30.reuse ;  /* 0x000000100e0e7825 */ /* 0x100fe400078e001e */
[----:B------:R1:W5:Y:S01]  /*3930*/  LDG.E R2, desc[UR6][R24.64] ;  /* 0x0000000618027981 */ /* 0x000362000c1e1900 */
[----:B------:R-:W-:Y:S01]  /*3940*/  IADD3 R29, PT, PT, R26, 0xe0, RZ ;  /* 0x000000e01a1d7810 */ /* 0x000fe20007ffe0ff */
[--C-:B------:R-:W-:Y:S01]  /*3950*/  IMAD.WIDE.U32 R32, R28, 0x10, R30.reuse ;  /* 0x000000101c207825 */ /* 0x100fe200078e001e */
[C---:B---3--:R-:W-:Y:S01]  /*3960*/  IADD3 R20, PT, PT, R26.reuse, 0x80, RZ ;  /* 0x000000801a147810 */ /* 0x048fe20007ffe0ff */
[----:B------:R2:W5:Y:S01]  /*3970*/  LDG.E.128 R48, desc[UR6][R12.64] ;  /* 0x000000060c307981 */ /* 0x000562000c1e1d00 */
[----:B0-----:R-:W-:Y:S01]  /*3980*/  IADD3 R22, PT, PT, R26, 0xa0, RZ ;  /* 0x000000a01a167810 */ /* 0x001fe20007ffe0ff */
[----:B------:R-:W-:-:S02]  /*3990*/  IMAD.WIDE.U32 R34, R27, 0x10, R30 ;  /* 0x000000101b227825 */ /* 0x000fc400078e001e */
[----:B------:R0:W5:Y:S01]  /*39a0*/  LDG.E.128 R44, desc[UR6][R14.64] ;  /* 0x000000060e2c7981 */ /* 0x000162000c1e1d00 */
[----:B-1----:R-:W-:Y:S01]  /*39b0*/  IADD3 R24, PT, PT, R26, 0xc0, RZ ;  /* 0x000000c01a187810 */ /* 0x002fe20007ffe0ff */
[----:B------:R-:W-:Y:S01]  /*39c0*/  IMAD.WIDE.U32 R16, R16, 0x10, R30 ;  /* 0x0000001010107825 */ /* 0x000fe200078e001e */
[----:B--2---:R-:W-:-:S03]  /*39d0*/  MOV R12, R34 ;  /* 0x00000022000c7202 */ /* 0x004fc60000000f00 */
[--C-:B------:R-:W-:Y:S01]  /*39e0*/  IMAD.WIDE.U32 R18, R18, 0x10, R30.reuse ;  /* 0x0000001012127825 */ /* 0x100fe200078e001e */
[----:B------:R-:W-:Y:S01]  /*39f0*/  MOV R13, R35 ;  /* 0x00000023000d7202 */ /* 0x000fe20000000f00 */
[----:B------:R1:W5:Y:S01]  /*3a00*/  LDG.E.128 R40, desc[UR6][R16.64] ;  /* 0x0000000610287981 */ /* 0x000362000c1e1d00 */
[----:B0-----:R-:W-:Y:S01]  /*3a10*/  MOV R14, R32 ;  /* 0x00000020000e7202 */ /* 0x001fe20000000f00 */
[--C-:B------:R-:W-:Y:S01]  /*3a20*/  IMAD.WIDE.U32 R20, R20, 0x10, R30.reuse ;  /* 0x0000001014147825 */ /* 0x100fe200078e001e */
[----:B------:R-:W-:Y:S01]  /*3a30*/  MOV R15, R33 ;  /* 0x00000021000f7202 */ /* 0x000fe20000000f00 */
[----:B------:R1:W5:Y:S02]  /*3a40*/  LDG.E.128 R36, desc[UR6][R18.64] ;  /* 0x0000000612247981 */ /* 0x000364000c1e1d00 */
[--C-:B------:R-:W-:Y:S02]  /*3a50*/  IMAD.WIDE.U32 R22, R22, 0x10, R30.reuse ;  /* 0x0000001016167825 */ /* 0x100fe400078e001e */
[----:B------:R1:W5:Y:S02]  /*3a60*/  LDG.E.128 R32, desc[UR6][R20.64] ;  /* 0x0000000614207981 */ /* 0x000364000c1e1d00 */
[----:B------:R-:W-:-:S04]  /*3a70*/  IMAD.WIDE.U32 R24, R24, 0x10, R30 ;  /* 0x0000001018187825 */ /* 0x000fc800078e001e */
[----:B------:R-:W-:Y:S01]  /*3a80*/  IMAD.WIDE.U32 R226, R29, 0x10, R30 ;  /* 0x000000101de27825 */ /* 0x000fe200078e001e */
[----:B------:R1:W5:Y:S04]  /*3a90*/  LDG.E.128 R16, desc[UR6][R14.64] ;  /* 0x000000060e107981 */ /* 0x000368000c1e1d00 */
[----:B------:R1:W5:Y:S04]  /*3aa0*/  LDG.E.128 R28, desc[UR6][R22.64] ;  /* 0x00000006161c7981 */ /* 0x000368000c1e1d00 */
[----:B------:R-:W5:Y:S04]  /*3ab0*/  LDG.E.128 R24, desc[UR6][R24.64] ;  /* 0x0000000618187981 */ /* 0x000f68000c1e1d00 */
[----:B------:R-:W5:Y:S04]  /*3ac0*/  LDG.E.128 R12, desc[UR6][R12.64] ;  /* 0x000000060c0c7981 */ /* 0x000f68000c1e1d00 */
[----:B------:R1:W5:Y:S02]  /*3ad0*/  LDG.E.128 R20, desc[UR6][R226.64] ;  /* 0x00000006e2147981 */ /* 0x000364000c1e1d00 */
.L_x_22472:
[----:B------:R-:W-:Y:S05]  /*3ae0*/  BSYNC.RECONVERGENT B1 ;  /* 0x0000000000017941 */ /* 0x000fea0003800200 */
.L_x_22470:
[----:B------:R-:W-:-:S03]  /*3af0*/  UMOV UR4, 0xffffffff ;  /* 0xffffffff00047882 */ /* 0x000fc60000000000 */
[----:B------:R-:W-:Y:S05]  /*3b00*/  BRA.DIV UR4, `(.L_x_22474) ;  /* 0x000000ea04707947 */ /* 0x000fea000b800000 */
[----:B-1----:R-:W3:Y:S04]  /*3b10*/  LDL.LU R226, [R1] ;  /* 0x0000000001e27983 */ /* 0x002ee80000300800 */
[----:B------:R-:W0:Y:S02]  /*3b20*/  SHFL.BFLY PT, R186, R251, 0x1, 0x1f ;  /* 0x0c201f00fbba7f89 */ /* 0x000e2400000e0000 */
[----:B0-----:R-:W-:Y:S02]  /*3b30*/  FADD.FTZ R227, R186, R251 ;  /* 0x000000fbbae37221 */ /* 0x001fe40000010000 */
[----:B---3--:R-:W0:Y:S02]  /*3b40*/  SHFL.BFLY PT, R186, R226, 0x1, 0x1f ;  /* 0x0c201f00e2ba7f89 */ /* 0x008e2400000e0000 */
        /* <DEDUP_REMOVED lines=12> */
[----:B------:R-:W-:Y:S01]  /*3c10*/  STL [R1+0x4], R227 ;  /* 0x000004e301007387 */ /* 0x000fe20000100800 */
[----:B0-----:R-:W-:-:S03]  /*3c20*/  FADD.FTZ R226, R226, R186 ;  /* 0x000000bae2e27221 */ /* 0x001fc60000010000 */
[----:B------:R-:W0:Y:S04]  /*3c30*/  SHFL.BFLY PT, R186, R227, 0x10, 0x1f ;  /* 0x0e001f00e3ba7f89 */ /* 0x000e2800000e0000 */
[----:B------:R1:W-:Y:S04]  /*3c40*/  STL [R1], R226 ;  /* 0x000000e201007387 */ /* 0x0003e80000100800 */
[----:B------:R-:W3:Y:S04]  /*3c50*/  SHFL.BFLY PT, R226, R226, 0x10, 0x1f ;  /* 0x0e001f00e2e27f89 */ /* 0x000ee800000e0000 */
[----:B0-----:R1:W-:Y:S02]  /*3c60*/  STL [R1+0x18], R186 ;  /* 0x000018ba01007387 */ /* 0x0013e40000100800 */
.L_x_22795:
[----:B------:R-:W4:Y:S04]  /*3c70*/  LDL.LU R251, [R1+0x4] ;  /* 0x0000040001fb7983 */ /* 0x000f280000300800 */
[----:B-1----:R-:W3:Y:S04]  /*3c80*/  LDL.LU R186, [R1+0xc] ;  /* 0x00000c0001ba7983 */ /* 0x002ee80000300800 */
[----:B------:R-:W4:Y:S04]  /*3c90*/  LDL.LU R227, [R1] ;  /* 0x0000000001e37983 */ /* 0x000f280000300800 */
[----:B-----5:R2:W-:Y:S04]  /*3ca0*/  STL [R1+0x12c], R3 ;  /* 0x00012c0301007387 */ /* 0x0205e80000100800 */
[----:B--2---:R-:W2:Y:S04]  /*3cb0*/  LDL R3, [R1+0x14] ;  /* 0x0000140001037983 */ /* 0x004ea80000100800 */
[----:B------:R0:W-:Y:S04]  /*3cc0*/  STL [R1+0x128], R2 ;  /* 0x0001280201007387 */ /* 0x0001e80000100800 */
[----:B0-----:R-:W4:Y:S04]  /*3cd0*/  LDL.LU R2, [R1+0x18] ;  /* 0x0000180001027983 */ /* 0x001f280000300800 */
[----:B------:R0:W-:Y:S02]  /*3ce0*/  STL [R1+0x124], R0 ;  /* 0x0001240001007387 */ /* 0x0001e40000100800 */
[----:B0-----:R-:W0:Y:S02]  /*3cf0*/  S2R R0, SR_TID.X ;  /* 0x0000000000007919 */ /* 0x001e240000002100 */
[----:B0-----:R-:W-:-:S05]  /*3d00*/  LOP3.LUT R0, R0, 0x1f, RZ, 0xc0, !PT ;  /* 0x0000001f00007812 */ /* 0x001fca00078ec0ff */
[----:B------:R0:W-:Y:S01]  /*3d10*/  STL [R1+0x1c], R0 ;  /* 0x00001c0001007387 */ /* 0x0001e20000100800 */
[----:B---3--:R-:W-:-:S05]  /*3d20*/  @P3 IADD3 R186, PT, PT, R186, -0x1, RZ ;  /* 0xffffffffbaba3810 */ /* 0x008fca0007ffe0ff */
[----:B------:R-:W-:Y:S02]  /*3d30*/  @P3 IMAD R186, R186, UR5, RZ ;  /* 0x00000005baba3c24 */ /* 0x000fe4000f8e02ff */
[----:B----4-:R-:W-:Y:S01]  /*3d40*/  FADD.FTZ R2, R251, R2 ;  /* 0x00000002fb027221 */ /* 0x010fe20000010000 */
[----:B------:R-:W-:Y:S02]  /*3d50*/  FADD.FTZ R251, R227, R226 ;  /* 0x000000e2e3fb7221 */ /* 0x000fe40000010000 */
[----:B------:R-:W-:-:S04]  /*3d60*/  @P3 SHF.R.S32.HI R226, RZ, 0x1f, R186 ;  /* 0x0000001fffe23819 */ /* 0x000fc800000114ba */
[----:B------:R-:W-:Y:S01]  /*3d70*/  @P3 LEA.HI R226, R226, R186, RZ, 0x2 ;  /* 0x000000bae2e23211 */ /* 0x000fe200078f10ff */
[----:B------:R-:W-:-:S03]  /*3d80*/  HFMA2 R186, -RZ, RZ, 0, 0 ;  /* 0x00000000ffba7431 */ /* 0x000fc600000001ff */
[----:B------:R-:W-:Y:S02]  /*3d90*/  @P3 LEA.HI.SX32 R186, R226, R0, 0x1e ;  /* 0x00000000e2ba3211 */ /* 0x000fe400078ff2ff */
[----:B------:R-:W1:Y:S03]  /*3da0*/  @P3 LDC.64 R226, c[0x0][0x390] ;  /* 0x0000e400ffe23b82 */ /* 0x000e660000000a00 */
[----:B-1----:R-:W-:-:S05]  /*3db0*/  @P3 IMAD.WIDE.U32 R226, R186, 0x10, R226 ;  /* 0x00000010bae23825 */ /* 0x002fca00078e00e2 */
[----:B------:R1:W5:Y:S04]  /*3dc0*/  @P3 LDG.E.128 R56, desc[UR6][R226.64] ;  /* 0x00000006e2383981 */ /* 0x000368000c1e1d00 */
[----:B------:R-:W3:Y:S01]  /*3dd0*/  LDL R227, [R1+0x10] ;  /* 0x0000100001e37983 */ /* 0x000ee20000100800 */
[----:B-1----:R-:W-:Y:S02]  /*3de0*/  IMAD R226, R250, UR5, RZ ;  /* 0x00000005fae27c24 */ /* 0x002fe4000f8e02ff */
[----:B------:R-:W-:Y:S01]  /*3df0*/  FMUL.FTZ R2, R2, UR15 ;  /* 0x0000000f02027c20 */ /* 0x000fe20008410000 */
[----:B------:R-:W-:Y:S02]  /*3e00*/  ISETP.NE.AND P1, PT, RZ, UR14, PT ;  /* 0x0000000eff007c0c */ /* 0x000fe4000bf25270 */
[----:B---3--:R-:W-:-:S02]  /*3e10*/  ISETP.NE.U32.AND P0, PT, R227, RZ, PT ;  /* 0x000000ffe300720c */ /* 0x008fc40003f05070 */
[----:B------:R-:W-:Y:S02]  /*3e20*/  SHF.R.S32.HI R227, RZ, 0x1f, R226 ;  /* 0x0000001fffe37819 */ /* 0x000fe400000114e2 */
[----:B--2---:R-:W-:Y:S02]  /*3e30*/  ISETP.NE.AND.EX P0, PT, R3, RZ, PT, P0 ;  /* 0x000000ff0300720c */ /* 0x004fe40003f05300 */
[----:B------:R-:W-:Y:S01]  /*3e40*/  LEA.HI R226, R227, R226, RZ, 0x2 ;  /* 0x000000e2e3e27211 */ /* 0x000fe200078f10ff */
[----:B------:R-:W-:Y:S01]  /*3e50*/  FMUL.FTZ R227, R251, UR15 ;  /* 0x0000000ffbe37c20 */ /* 0x000fe20008410000 */
[----:B------:R1:W5:Y:S01]  /*3e60*/  LDL.LU R3, [R1+0x12c] ;  /* 0x00012c0001037983 */ /* 0x0003620000300800 */
[----:B------:R-:W-:Y:S02]  /*3e70*/  FSEL R251, R2, RZ, !P1 ;  /* 0x000000ff02fb7208 */ /* 0x000fe40004800000 */
[----:B------:R-:W-:Y:S01]  /*3e80*/  LEA.HI.SX32 R226, R226, R0, 0x1e ;  /* 0x00000000e2e27211 */ /* 0x000fe200078ff2ff */
[----:B------:R1:W5:Y:S04]  /*3e90*/  LDL.LU R2, [R1+0x128] ;  /* 0x0001280001027983 */ /* 0x0003680000300800 */
[----:B0-----:R1:W5:Y:S01]  /*3ea0*/  LDL.LU R0, [R1+0x124] ;  /* 0x0001240001007983 */ /* 0x0013620000300800 */
[----:B------:R-:W-:Y:S04]  /*3eb0*/  BSSY.RECONVERGENT B1, `(.L_x_22475) ;  /* 0x0000166000017945 */ /* 0x000fe80003800200 */
[----:B------:R-:W-:Y:S05]  /*3ec0*/  @P0 BRA `(.L_x_22476) ;  /* 0x0000000c00000947 */ /* 0x000fea0003800000 */
[----:B-----5:R0:W-:Y:S02]  /*3ed0*/  STL [R1+0x124], R0 ;  /* 0x0001240001007387 */ /* 0x0201e40000100800 */
[----:B0-----:R-:W-:-:S04]  /*3ee0*/  MOV R0, UR12 ;  /* 0x0000000c00007c02 */ /* 0x001fc80008000f00 */
[----:B------:R-:W-:Y:S01]  /*3ef0*/  ISETP.NE.U32.AND P0, PT, R0, RZ, PT ;  /* 0x000000ff0000720c */ /* 0x000fe20003f05070 */
[----:B------:R0:W-:Y:S02]  /*3f00*/  STL [R1], R0 ;  /* 0x0000000001007387 */ /* 0x0001e40000100800 */
[----:B0-----:R-:W-:-:S04]  /*3f10*/  MOV R0, UR13 ;  /* 0x0000000d00007c02 */ /* 0x001fc80008000f00 */
[----:B------:R-:W-:Y:S01]  /*3f20*/  ISETP.NE.AND.EX P0, PT, R0, RZ, PT, P0 ;  /* 0x000000ff0000720c */ /* 0x000fe20003f05300 */
[----:B------:R0:W-:Y:S04]  /*3f30*/  STL [R1+0x4], R0 ;  /* 0x0000040001007387 */ /* 0x0001e80000100800 */
[----:B0-----:R0:W5:Y:S08]  /*3f40*/  LDL.LU R0, [R1+0x124] ;  /* 0x0001240001007983 */ /* 0x0011700000300800 */
[----:B------:R-:W-:Y:S05]  /*3f50*/  @P0 BRA `(.L_x_22477) ;  /* 0x00000004004c0947 */ /* 0x000fea0003800000 */
[----:B------:R-:W-:Y:S04]  /*3f60*/  BSSY.RECONVERGENT B2, `(.L_x_22478) ;  /* 0x0000014000027945 */ /* 0x000fe80003800200 */
[----:B------:R-:W-:Y:S05]  /*3f70*/  @!P3 BRA `(.L_x_22479) ;  /* 0x000000000048b947 */ /* 0x000fea0003800000 */
[----:B-----5:R-:W-:Y:S01]  /*3f80*/  FFMA.FTZ R140, R0, R227, R251 ;  /* 0x000000e3008c7223 */ /* 0x020fe200000100fb */
[----:B------:R-:W-:Y:S01]  /*3f90*/  ISETP.GT.AND P0, PT, R249, RZ, PT ;  /* 0x000000fff900720c */ /* 0x000fe20003f04270 */
[----:B------:R-:W-:Y:S02]  /*3fa0*/  STL [R1+0x128], R3 ;  /* 0x0001280301007387 */ /* 0x000fe40000100800 */
[----:B------:R-:W-:Y:S02]  /*3fb0*/  FADD.FTZ R140, R187, -R140 ;  /* 0x8000008cbb8c7221 */ /* 0x000fe40000010000 */
[----:B------:R2:W-:Y:S02]  /*3fc0*/  STL [R1+0x124], R2 ;  /* 0x0001240201007387 */ /* 0x0005e40000100800 */
[----:B------:R-:W-:-:S05]  /*3fd0*/  FMUL.FTZ R140, R248, R140 ;  /* 0x0000008cf88c7220 */ /* 0x000fca0000410000 */
[----:B------:R-:W-:Y:S02]  /*3fe0*/  FSEL R140, R140, RZ, P0 ;  /* 0x000000ff8c8c7208 */ /* 0x000fe40000000000 */
[----:B------:R-:W-:-:S03]  /*3ff0*/  LOP3.LUT P0, RZ, R247, 0xff, RZ, 0xc0, !PT ;  /* 0x000000fff7ff7812 */ /* 0x000fc6000780c0ff */
[----:B------:R-:W-:-:S04]  /*4000*/  FMUL.FTZ R140, R140, UR9 ;  /* 0x000000098c8c7c20 */ /* 0x000fc80008410000 */
[----:B--2---:R-:W-:-:S04]  /*4010*/  FMUL.FTZ R2, R140, UR8 ;  /* 0x000000088c027c20 */ /* 0x004fc80008410000 */
[----:B------:R-:W-:Y:S02]  /*4020*/  FMUL.FTZ R140, R56, R2 ;  /* 0x00000002388c7220 */ /* 0x000fe40000410000 */
[----:B------:R-:W-:-:S03]  /*4030*/  @P0 HADD2.F32 R3, -RZ, R228.H0_H0 ;  /* 0x200000e4ff030230 */ /* 0x000fc60000004100 */
[----:B------:R-:W-:-:S05]  /*4040*/  FSEL R140, R140, RZ, P0 ;  /* 0x000000ff8c8c7208 */ /* 0x000fca0000000000 */
[----:B------:R-:W-:Y:S01]  /*4050*/  FADD.FTZ R88, R88, R140 ;  /* 0x0000008c58587221 */ /* 0x000fe20000010000 */
[----:B------:R-:W-:Y:S01]  /*4060*/  MOV R140, RZ ;  /* 0x000000ff008c7202 */ /* 0x000fe20000000f00 */
[----:B------:R-:W-:Y:S02]  /*4070*/  @P0 FMUL.FTZ R140, R2, R3 ;  /* 0x00000003028c0220 */ /* 0x000fe40000410000 */
[----:B------:R2:W5:Y:S04]  /*4080*/  LDL.LU R3, [R1+0x128] ;  /* 0x0001280001037983 */ /* 0x0005680000300800 */
[----:B------:R2:W5:Y:S02]  /*4090*/  LDL.LU R2, [R1+0x124] ;  /* 0x0001240001027983 */ /* 0x0005640000300800 */
.L_x_22479:
[----:B------:R-:W-:Y:S05]  /*40a0*/  BSYNC.RECONVERGENT B2 ;  /* 0x0000000000027941 */ /* 0x000fea0003800200 */
.L_x_22478:
[----:B------:R-:W-:Y:S04]  /*40b0*/  BSSY.RECONVERGENT B2, `(.L_x_22480) ;  /* 0x0000015000027945 */ /* 0x000fe80003800200 */
[----:B------:R-:W-:Y:S05]  /*40c0*/  @!P3 BRA `(.L_x_22481) ;  /* 0x00000000004cb947 */ /* 0x000fea0003800000 */
[----:B-----5:R3:W-:Y:S04]  /*40d0*/  STL [R1+0x128], R2 ;  /* 0x0001280201007387 */ /* 0x0207e80000100800 */
[----:B---3--:R-:W3:Y:S01]  /*40e0*/  LDL.S16 R2, [R1+0x122] ;  /* 0x0001220001027983 */ /* 0x008ee20000100600 */
[----:B------:R-:W-:Y:S01]  /*40f0*/  FFMA.FTZ R141, R189, R227, R251 ;  /* 0x000000e3bd8d7223 */ /* 0x000fe200000100fb */
[----:B------:R-:W-:Y:S02]  /*4100*/  ISETP.GT.AND P0, PT, R249, RZ, PT ;  /* 0x000000fff900720c */ /* 0x000fe40003f04270 */
[----:B------:R4:W-:Y:S01]  /*4110*/  STL [R1+0x124], R0 ;  /* 0x0001240001007387 */ /* 0x0009e20000100800 */
[----:B------:R-:W-:-:S04]  /*4120*/  FADD.FTZ R141, R188, -R141 ;  /* 0x8000008dbc8d7221 */ /* 0x000fc80000010000 */
[----:B------:R-:W-:-:S05]  /*4130*/  FMUL.FTZ R141, R248, R141 ;  /* 0x0000008df88d7220 */ /* 0x000fca0000410000 */
[----:B------:R-:W-:Y:S02]  /*4140*/  FSEL R141, R141, RZ, P0 ;  /* 0x000000ff8d8d7208 */ /* 0x000fe40000000000 */
[----:B------:R-:W-:-:S03]  /*4150*/  LOP3.LUT P0, RZ, R247, 0xff00, RZ, 0xc0, !PT ;  /* 0x0000ff00f7ff7812 */ /* 0x000fc6000780c0ff */
[----:B------:R-:W-:-:S04]  /*4160*/  FMUL.FTZ R141, R141, UR9 ;  /* 0x000000098d8d7c20 */ /* 0x000fc80008410000 */
[----:B----4-:R-:W-:-:S04]  /*4170*/  FMUL.FTZ R0, R141, UR8 ;  /* 0x000000088d007c20 */ /* 0x010fc80008410000 */
[----:B------:R-:W-:-:S05]  /*4180*/  FMUL.FTZ R141, R57, R0 ;  /* 0x00000000398d7220 */ /* 0x000fca0000410000 */
[----:B------:R-:W-:-:S05]  /*4190*/  FSEL R141, R141, RZ, P0 ;  /* 0x000000ff8d8d7208 */ /* 0x000fca0000000000 */
[----:B------:R-:W-:Y:S01]  /*41a0*/  FADD.FTZ R89, R89, R141 ;  /* 0x0000008d59597221 */ /* 0x000fe20000010000 */
[----:B------:R-:W-:Y:S02]  /*41b0*/  HFMA2 R141, -RZ, RZ, 0, 0 ;  /* 0x00000000ff8d7431 */ /* 0x000fe400000001ff */
[----:B---3--:R-:W-:-:S05]  /*41c0*/  @P0 HADD2.F32 R2, -RZ, R2.H0_H0 ;  /* 0x20000002ff020230 */ /* 0x008fca0000004100 */
[----:B------:R-:W-:Y:S02]  /*41d0*/  @P0 FMUL.FTZ R141, R0, R2 ;  /* 0x00000002008d0220 */ /* 0x000fe40000410000 */
[----:B------:R3:W5:Y:S04]  /*41e0*/  LDL.LU R2, [R1+0x128] ;  /* 0x0001280001027983 */ /* 0x0007680000300800 */
[----:B------:R3:W5:Y:S02]  /*41f0*/  LDL.LU R0, [R1+0x124] ;  /* 0x0001240001007983 */ /* 0x0007640000300800 */
.L_x_22481:
[----:B------:R-:W-:Y:S05]  /*4200*/  BSYNC.RECONVERGENT B2 ;  /* 0x0000000000027941 */ /* 0x000fea0003800200 */
.L_x_22480:
[----:B------:R-:W-:Y:S04]  /*4210*/  BSSY.RECONVERGENT B2, `(.L_x_22482) ;  /* 0x0000014000027945 */ /* 0x000fe80003800200 */
[----:B------:R-:W-:Y:S05]  /*4220*/  @!P3 BRA `(.L_x_22483) ;  /* 0x000000000048b947 */ /* 0x000fea0003800000 */
[----:B------:R-:W-:Y:S01]  /*4230*/  FFMA.FTZ R142, R148, R227, R251 ;  /* 0x000000e3948e7223 */ /* 0x000fe200000100fb */
[----:B------:R-:W-:Y:S01]  /*4240*/  ISETP.GT.AND P0, PT, R249, RZ, PT ;  /* 0x000000fff900720c */ /* 0x000fe20003f04270 */
[----:B-----5:R-:W-:Y:S02]  /*4250*/  STL [R1+0x128], R2 ;  /* 0x0001280201007387 */ /* 0x020fe40000100800 */
[----:B------:R-:W-:Y:S02]  /*4260*/  FADD.FTZ R142, R208, -R142 ;  /* 0x8000008ed08e7221 */ /* 0x000fe40000010000 */
[----:B------:R4:W-:Y:S02]  /*4270*/  STL [R1+0x124], R0 ;  /* 0x0001240001007387 */ /* 0x0009e40000100800 */
[----:B------:R-:W-:-:S05]  /*4280*/  FMUL.FTZ R142, R248, R142 ;  /* 0x0000008ef88e7220 */ /* 0x000fca0000410000 */
[----:B------:R-:W-:Y:S02]  /*4290*/  FSEL R142, R142, RZ, P0 ;  /* 0x000000ff8e8e7208 */ /* 0x000fe40000000000 */
[----:B------:R-:W-:-:S03]  /*42a0*/  LOP3.LUT P0, RZ, R247, 0xff0000, RZ, 0xc0, !PT ;  /* 0x00ff0000f7ff7812 */ /* 0x000fc6000780c0ff */
[----:B------:R-:W-:-:S04]  /*42b0*/  FMUL.FTZ R142, R142, UR9 ;  /* 0x000000098e8e7c20 */ /* 0x000fc80008410000 */
[----:B----4-:R-:W-:-:S04]  /*42c0*/  FMUL.FTZ R0, R142, UR8 ;  /* 0x000000088e007c20 */ /* 0x010fc80008410000 */
        /* <DEDUP_REMOVED lines=8> */
.L_x_22483:
[----:B------:R-:W-:Y:S05]  /*4350*/  BSYNC.RECONVERGENT B2 ;  /* 0x0000000000027941 */ /* 0x000fea0003800200 */
.L_x_22482:
[----:B------:R-:W-:Y:S05]  /*4360*/  @!P3 BRA `(.L_x_22484) ;  /* 0x000000100068b947 */ /* 0x000fea0003800000 */
[----:B------:R-:W-:Y:S02]  /*4370*/  ISETP.GE.U32.AND P0, PT, R247, 0x1000000, PT ;  /* 0x01000000f700780c */ /* 0x000fe40003f06070 */
[----:B------:R-:W2:Y:S01]  /*4380*/  LDL R247, [R1+0x8] ;  /* 0x0000080001f77983 */ /* 0x000ea20000100800 */
[----:B------:R-:W-:Y:S01]  /*4390*/  FFMA.FTZ R143, R149, R227, R251 ;  /* 0x000000e3958f7223 */ /* 0x000fe200000100fb */
[----:B------:R-:W-:-:S03]  /*43a0*/  ISETP.GT.AND P1, PT, R249, RZ, PT ;  /* 0x000000fff900720c */ /* 0x000fc60003f24270 */
[----:B--2---:R-:W-:-:S04]  /*43b0*/  FADD.FTZ R143, R247, -R143 ;  /* 0x8000008ff78f7221 */ /* 0x004fc80000010000 */
[----:B------:R-:W-:-:S05]  /*43c0*/  FMUL.FTZ R143, R248, R143 ;  /* 0x0000008ff88f7220 */ /* 0x000fca0000410000 */
[----:B------:R-:W-:-:S05]  /*43d0*/  FSEL R143, R143, RZ, P1 ;  /* 0x000000ff8f8f7208 */ /* 0x000fca0000800000 */
[----:B------:R-:W-:-:S04]  /*43e0*/  FMUL.FTZ R143, R143, UR9 ;  /* 0x000000098f8f7c20 */ /* 0x000fc80008410000 */
[----:B------:R-:W-:-:S04]  /*43f0*/  FMUL.FTZ R247, R143, UR8 ;  /* 0x000000088ff77c20 */ /* 0x000fc80008410000 */
[----:B------:R-:W-:-:S05]  /*4400*/  FMUL.FTZ R143, R59, R247 ;  /* 0x000000f73b8f7220 */ /* 0x000fca0000410000 */
[----:B------:R-:W-:-:S05]  /*4410*/  FSEL R143, R143, RZ, P0 ;  /* 0x000000ff8f8f7208 */ /* 0x000fca0000000000 */
[----:B------:R-:W-:Y:S01]  /*4420*/  FADD.FTZ R91, R91, R143 ;  /* 0x0000008f5b5b7221 */ /* 0x000fe20000010000 */
[----:B------:R-:W-:Y:S01]  /*4430*/  HFMA2 R143, -RZ, RZ, 0, 0 ;  /* 0x00000000ff8f7431 */ /* 0x000fe200000001ff */
[----:B------:R-:W-:Y:S06]  /*4440*/  @!P0 BRA `(.L_x_22484) ;  /* 0x0000001000308947 */ /* 0x000fec0003800000 */
[----:B------:R-:W2:Y:S02]  /*4450*/  LDL.S16 R143, [R1+0x120] ;  /* 0x00012000018f7983 */ /* 0x000ea40000100600 */
[----:B--2---:R-:W-:-:S05]  /*4460*/  HADD2.F32 R143, -RZ, R143.H0_H0 ;  /* 0x2000008fff8f7230 */ /* 0x004fca0000004100 */
[----:B------:R-:W-:Y:S01]  /*4470*/  FMUL.FTZ R143, R247, R143 ;  /* 0x0000008ff78f7220 */ /* 0x000fe20000410000 */
[----:B------:R-:W-:Y:S06]  /*4480*/  BRA `(.L_x_22484) ;  /* 0x0000001000207947 */ /* 0x000fec0003800000 */
.L_x_22477:
[-CC-:B------:R-:W-:Y:S01]  /*4490*/  FFMA.FTZ R76, R148, R227.reuse, R251.reuse ;  /* 0x000000e3944c7223 */ /* 0x180fe200000100fb */
[----:B------:R2:W-:Y:S01]  /*44a0*/  STL [R1+0x124], R2 ;  /* 0x0001240201007387 */ /* 0x0005e20000100800 */
[-CC-:B------:R-:W-:Y:S01]  /*44b0*/  FFMA.FTZ R77, R189, R227.reuse, R251.reuse ;  /* 0x000000e3bd4d7223 */ /* 0x180fe200000100fb */
[-C--:B------:R-:W-:Y:S01]  /*44c0*/  FFMA.FTZ R78, R149, R227.reuse, R251 ;  /* 0x000000e3954e7223 */ /* 0x080fe200000100fb */
[----:B------:R-:W-:Y:S02]  /*44d0*/  ISETP.GT.AND P0, PT, R249, RZ, PT ;  /* 0x000000fff900720c */ /* 0x000fe40003f04270 */
[----:B------:R-:W-:Y:S01]  /*44e0*/  FADD.FTZ R79, R188, -R77 ;  /* 0x8000004dbc4f7221 */ /* 0x000fe20000010000 */
[----:B--2---:R-:W-:Y:S01]  /*44f0*/  FADD.FTZ R2, R208, -R76 ;  /* 0x8000004cd0027221 */ /* 0x004fe20000010000 */
[----:B-----5:R-:W-:-:S04]  /*4500*/  FFMA.FTZ R76, R0, R227, R251 ;  /* 0x000000e3004c7223 */ /* 0x020fc800000100fb */
[----:B------:R-:W-:Y:S02]  /*4510*/  FADD.FTZ R77, R187, -R76 ;  /* 0x8000004cbb4d7221 */ /* 0x000fe40000010000 */
[----:B------:R-:W2:Y:S01]  /*4520*/  LDL R76, [R1+0x8] ;  /* 0x00000800014c7983 */ /* 0x000ea20000100800 */
[----:B------:R-:W-:Y:S01]  /*4530*/  FMUL.FTZ R79, R248, R79 ;  /* 0x0000004ff84f7220 */ /* 0x000fe20000410000 */
[----:B--2---:R-:W-:Y:S01]  /*4540*/  FADD.FTZ R76, R76, -R78 ;  /* 0x8000004e4c4c7221 */ /* 0x004fe20000010000 */
[C---:B------:R-:W-:Y:S01]  /*4550*/  FMUL.FTZ R78, R248.reuse, R2 ;  /* 0x00000002f84e7220 */ /* 0x040fe20000410000 */
[C---:B------:R-:W-:Y:S02]  /*4560*/  FMUL.FTZ R2, R248.reuse, R77 ;  /* 0x0000004df8027220 */ /* 0x040fe40000410000 */
[----:B------:R-:W-:Y:S01]  /*4570*/  MOV R77, R79 ;  /* 0x0000004f004d7202 */ /* 0x000fe20000000f00 */
[----:B------:R-:W-:Y:S01]  /*4580*/  FMUL.FTZ R79, R248, R76 ;  /* 0x0000004cf84f7220 */ /* 0x000fe20000410000 */
[----:B------:R-:W-:Y:S01]  /*4590*/  BSSY.RECONVERGENT B2, `(.L_x_22485) ;  /* 0x0000019000027945 */ /* 0x000fe20003800200 */
[----:B------:R-:W-:-:S02]  /*45a0*/  FSEL R78, R78, RZ, P0 ;  /* 0x000000ff4e4e7208 */ /* 0x000fc40000000000 */
[----:B------:R-:W-:Y:S02]  /*45b0*/  FSEL R76, R2, RZ, P0 ;  /* 0x000000ff024c7208 */ /* 0x000fe40000000000 */
[----:B------:R2:W5:Y:S01]  /*45c0*/  LDL.LU R2, [R1+0x124] ;  /* 0x0001240001027983 */ /* 0x0005620000300800 */
[----:B------:R-:W-:Y:S02]  /*45d0*/  FSEL R77, R77, RZ, P0 ;  /* 0x000000ff4d4d7208 */ /* 0x000fe40000000000 */
[----:B------:R-:W-:Y:S01]  /*45e0*/  FSEL R79, R79, RZ, P0 ;  /* 0x000000ff4f4f7208 */ /* 0x000fe20000000000 */
[----:B------:R-:W-:Y:S06]  /*45f0*/  @!P3 BRA `(.L_x_22486) ;  /* 0x000000000048b947 */ /* 0x000fec0003800000 */
[----:B------:R-:W-:Y:S01]  /*4600*/  FFMA.FTZ R140, R0, R227, R251 ;  /* 0x000000e3008c7223 */ /* 0x000fe200000100fb */
[----:B------:R-:W-:Y:S01]  /*4610*/  ISETP.GT.AND P0, PT, R249, RZ, PT ;  /* 0x000000fff900720c */ /* 0x000fe20003f04270 */
[----:B------:R3:W-:Y:S02]  /*4620*/  STL [R1+0x128], R3 ;  /* 0x0001280301007387 */ /* 0x0007e40000100800 */
[----:B------:R-:W-:Y:S02]  /*4630*/  FADD.FTZ R140, R187, -R140 ;  /* 0x8000008cbb8c7221 */ /* 0x000fe40000010000 */
[----:B-----5:R4:W-:Y:S02]  /*4640*/  STL [R1+0x124], R2 ;  /* 0x0001240201007387 */ /* 0x0209e40000100800 */
[----:B------:R-:W-:-:S05]  /*4650*/  FMUL.FTZ R140, R248, R140 ;  /* 0x0000008cf88c7220 */ /* 0x000fca0000410000 */
[----:B------:R-:W-:Y:S02]  /*4660*/  FSEL R140, R140, RZ, P0 ;  /* 0x000000ff8c8c7208 */ /* 0x000fe40000000000 */
[----:B------:R-:W-:-:S03]  /*4670*/  LOP3.LUT P0, RZ, R247, 0xff, RZ, 0xc0, !PT ;  /* 0x000000fff7ff7812 */ /* 0x000fc6000780c0ff */
[----:B------:R-:W-:-:S04]  /*4680*/  FMUL.FTZ R140, R140, UR9 ;  /* 0x000000098c8c7c20 */ /* 0x000fc80008410000 */
[----:B---3--:R-:W-:-:S04]  /*4690*/  FMUL.FTZ R3, R140, UR8 ;  /* 0x000000088c037c20 */ /* 0x008fc80008410000 */
[----:B------:R-:W-:Y:S02]  /*46a0*/  FMUL.FTZ R140, R56, R3 ;  /* 0x00000003388c7220 */ /* 0x000fe40000410000 */
[----:B----4-:R-:W-:-:S03]  /*46b0*/  @P0 HADD2.F32 R2, -RZ, R228.H0_H0 ;  /* 0x200000e4ff020230 */ /* 0x010fc60000004100 */
[----:B------:R-:W-:-:S05]  /*46c0*/  FSEL R140, R140, RZ, P0 ;  /* 0x000000ff8c8c7208 */ /* 0x000fca0000000000 */
[----:B------:R-:W-:Y:S01]  /*46d0*/  FADD.FTZ R88, R88, R140 ;  /* 0x0000008c58587221 */ /* 0x000fe20000010000 */
[----:B------:R-:W-:Y:S02]  /*46e0*/  HFMA2 R140, -RZ, RZ, 0, 0 ;  /* 0x00000000ff8c7431 */ /* 0x000fe400000001ff */
[----:B------:R-:W-:Y:S02]  /*46f0*/  @P0 FMUL.FTZ R140, R2, R3 ;  /* 0x00000003028c0220 */ /* 0x000fe40000410000 */
[----:B------:R3:W5:Y:S04]  /*4700*/  LDL.LU R3, [R1+0x128] ;  /* 0x0001280001037983 */ /* 0x0007680000300800 */
[----:B------:R3:W5:Y:S02]  /*4710*/  LDL.LU R2, [R1+0x124] ;  /* 0x0001240001027983 */ /* 0x0007640000300800 */
.L_x_22486:
[----:B------:R-:W-:Y:S05]  /*4720*/  BSYNC.RECONVERGENT B2 ;  /* 0x0000000000027941 */ /* 0x000fea0003800200 */
.L_x_22485:
[----:B------:R-:W-:Y:S04]  /*4730*/  BSSY.RECONVERGENT B2, `(.L_x_22487) ;  /* 0x0000015000027945 */ /* 0x000fe80003800200 */
[----:B------:R-:W-:Y:S05]  /*4740*/  @!P3 BRA `(.L_x_22488) ;  /* 0x00000000004cb947 */ /* 0x000fea0003800000 */
[----:B-----5:R-:W-:Y:S04]  /*4750*/  STL [R1+0x128], R2 ;  /* 0x0001280201007387 */ /* 0x020fe80000100800 */
[----:B------:R4:W-:Y:S04]  /*4760*/  STL [R1+0x124], R0 ;  /* 0x0001240001007387 */ /* 0x0009e80000100800 */
[----:B----4-:R-:W4:Y:S01]  /*4770*/  LDL.S16 R0, [R1+0x122] ;  /* 0x0001220001007983 */ /* 0x010f220000100600 */
[----:B------:R-:W-:Y:S01]  /*4780*/  FFMA.FTZ R141, R189, R227, R251 ;  /* 0x000000e3bd8d7223 */ /* 0x000fe200000100fb */
[----:B------:R-:W-:-:S03]  /*4790*/  ISETP.GT.AND P0, PT, R249, RZ, PT ;  /* 0x000000fff900720c */ /* 0x000fc60003f04270 */
[----:B------:R-:W-:-:S04]  /*47a0*/  FADD.FTZ R141, R188, -R141 ;  /* 0x8000008dbc8d7221 */ /* 0x000fc80000010000 */
[----:B------:R-:W-:-:S05]  /*47b0*/  FMUL.FTZ R141, R248, R141 ;  /* 0x0000008df88d7220 */ /* 0x000fca0000410000 */
[----:B------:R-:W-:Y:S02]  /*47c0*/  FSEL R141, R141, RZ, P0 ;  /* 0x000000ff8d8d7208 */ /* 0x000fe40000000000 */
[----:B------:R-:W-:-:S03]  /*47d0*/  LOP3.LUT P0, RZ, R247, 0xff00, RZ, 0xc0, !PT ;  /* 0x0000ff00f7ff7812 */ /* 0x000fc6000780c0ff */
[----:B------:R-:W-:-:S04]  /*47e0*/  FMUL.FTZ R141, R141, UR9 ;  /* 0x000000098d8d7c20 */ /* 0x000fc80008410000 */
[----:B------:R-:W-:-:S04]  /*47f0*/  FMUL.FTZ R2, R141, UR8 ;  /* 0x000000088d027c20 */ /* 0x000fc80008410000 */
[----:B------:R-:W-:-:S05]  /*4800*/  FMUL.FTZ R141, R57, R2 ;  /* 0x00000002398d7220 */ /* 0x000fca0000410000 */
[----:B------:R-:W-:-:S05]  /*4810*/  FSEL R141, R141, RZ, P0 ;  /* 0x000000ff8d8d7208 */ /* 0x000fca0000000000 */
[----:B------:R-:W-:Y:S01]  /*4820*/  FADD.FTZ R89, R89, R141 ;  /* 0x0000008d59597221 */ /* 0x000fe20000010000 */
[----:B------:R-:W-:Y:S01]  /*4830*/  MOV R141, RZ ;  /* 0x000000ff008d7202 */ /* 0x000fe20000000f00 */
[----:B----4-:R-:W-:-:S05]  /*4840*/  @P0 HADD2.F32 R0, -RZ, R0.H0_H0 ;  /* 0x20000000ff000230 */ /* 0x010fca0000004100 */
[----:B------:R-:W-:Y:S02]  /*4850*/  @P0 FMUL.FTZ R141, R0, R2 ;  /* 0x00000002008d0220 */ /* 0x000fe40000410000 */
[----:B------:R4:W5:Y:S04]  /*4860*/  LDL.LU R2, [R1+0x128] ;  /* 0x0001280001027983 */ /* 0x0009680000300800 */
[----:B------:R4:W5:Y:S02]  /*4870*/  LDL.LU R0, [R1+0x124] ;  /* 0x0001240001007983 */ /* 0x0009640000300800 */
.L_x_22488:
[----:B------:R-:W-:Y:S05]  /*4880*/  BSYNC.RECONVERGENT B2 ;  /* 0x0000000000027941 */ /* 0x000fea0003800200 */
.L_x_22487:
[----:B------:R-:W-:Y:S04]  /*4890*/  BSSY.RECONVERGENT B2, `(.L_x_22489) ;  /* 0x0000014000027945 */ /* 0x000fe80003800200 */
[----:B------:R-:W-:Y:S05]  /*48a0*/  @!P3 BRA `(.L_x_22490) ;  /* 0x000000000048b947 */ /* 0x000fea0003800000 */
[----:B------:R-:W-:Y:S01]  /*48b0*/  FFMA.FTZ R142, R148, R227, R251 ;  /* 0x000000e3948e7223 */ /* 0x000fe200000100fb */
[----:B------:R-:W-:Y:S01]  /*48c0*/  ISETP.GT.AND P0, PT, R249, RZ, PT ;  /* 0x000000fff900720c */ /* 0x000fe20003f04270 */
[----:B-----5:R0:W-:Y:S02]  /*48d0*/  STL [R1+0x128], R2 ;  /* 0x0001280201007387 */ /* 0x0201e40000100800 */
[----:B------:R-:W-:Y:S02]  /*48e0*/  FADD.FTZ R142, R208, -R142 ;  /* 0x8000008ed08e7221 */ /* 0x000fe40000010000 */
[----:B------:R1:W-:Y:S02]  /*48f0*/  STL [R1+0x124], R0 ;  /* 0x0001240001007387 */ /* 0x0003e40000100800 */
[----:B------:R-:W-:-:S05]  /*4900*/  FMUL.FTZ R142, R248, R142 ;  /* 0x0000008ef88e7220 */ /* 0x000fca0000410000 */
[----:B------:R-:W-:Y:S02]  /*4910*/  FSEL R142, R142, RZ, P0 ;  /* 0x000000ff8e8e7208 */ /* 0x000fe40000000000 */
[----:B------:R-:W-:-:S03]  /*4920*/  LOP3.LUT P0, RZ, R247, 0xff0000, RZ, 0xc0, !PT ;  /* 0x00ff0000f7ff7812 */ /* 0x000fc6000780c0ff */
[----:B------:R-:W-:-:S04]  /*4930*/  FMUL.FTZ R142, R142, UR9 ;  /* 0x000000098e8e7c20 */ /* 0x000fc80008410000 */
[----:B0-----:R-:W-:-:S04]  /*4940*/  FMUL.FTZ R2, R142, UR8 ;  /* 0x000000088e027c20 */ /* 0x001fc80008410000 */
[----:B------:R-:W-:Y:S02]  /*4950*/  FMUL.FTZ R142, R58, R2 ;  /* 0x000000023a8e7220 */ /* 0x000fe40000410000 */
[----:B-1----:R-:W-:-:S03]  /*4960*/  @P0 HADD2.F32 R0, -RZ, R229.H0_H0 ;  /* 0x200000e5ff000230 */ /* 0x002fc60000004100 */
[----:B------:R-:W-:-:S05]  /*4970*/  FSEL R142, R142, RZ, P0 ;  /* 0x000000ff8e8e7208 */ /* 0x000fca0000000000 */
[----:B------:R-:W-:Y:S01]  /*4980*/  FADD.FTZ R90, R90, R142 ;  /* 0x0000008e5a5a7221 */ /* 0x000fe20000010000 */
[----:B------:R-:W-:Y:S02]  /*4990*/  HFMA2 R142, -RZ, RZ, 0, 0 ;  /* 0x00000000ff8e7431 */ /* 0x000fe400000001ff */
[----:B------:R-:W-:Y:S02]  /*49a0*/  @P0 FMUL.FTZ R142, R0, R2 ;  /* 0x00000002008e0220 */ /* 0x000fe40000410000 */
[----:B------:R0:W5:Y:S04]  /*49b0*/  LDL.LU R2, [R1+0x128] ;  /* 0x0001280001027983 */ /* 0x0001680000300800 */
[----:B------:R0:W5:Y:S02]  /*49c0*/  LDL.LU R0, [R1+0x124] ;  /* 0x0001240001007983 */ /* 0x0001640000300800 */
.L_x_22490:
[----:B------:R-:W-:Y:S05]  /*49d0*/  BSYNC.RECONVERGENT B2 ;  /* 0x0000000000027941 */ /* 0x000fea0003800200 */
.L_x_22489:
[----:B------:R-:W-:Y:S05]  /*49e0*/  @!P3 BRA `(.L_x_22484) ;  /* 0x0000000800c8b947 */ /* 0x000fea0003800000 */
[----:B------:R-:W-:Y:S01]  /*49f0*/  ISETP.GE.U32.AND P0, PT, R247, 0x1000000, PT ;  /* 0x01000000f700780c */ /* 0x000fe20003f06070 */
[C---:B------:R-:W-:Y:S01]  /*4a00*/  FMUL.FTZ R247, R79.reuse, UR9 ;  /* 0x000000094ff77c20 */ /* 0x040fe20008410000 */
[----:B------:R-:W-:-:S03]  /*4a10*/  FMUL.FTZ R143, R79, UR9 ;  /* 0x000000094f8f7c20 */ /* 0x000fc60008410000 */
[----:B------:R-:W-:Y:S01]  /*4a20*/  FMUL.FTZ R247, R247, UR8 ;  /* 0x00000008f7f77c20 */ /* 0x000fe20008410000 */
[----:B------:R-:W-:-:S03]  /*4a30*/  FMUL.FTZ R143, R143, UR8 ;  /* 0x000000088f8f7c20 */ /* 0x000fc60008410000 */
[----:B------:R-:W-:-:S05]  /*4a40*/  FMUL.FTZ R143, R59, R247 ;  /* 0x000000f73b8f7220 */ /* 0x000fca0000410000 */
[----:B------:R-:W-:-:S05]  /*4a50*/  FSEL R143, R143, RZ, P0 ;  /* 0x000000ff8f8f7208 */ /* 0x000fca0000000000 */
[----:B------:R-:W-:Y:S01]  /*4a60*/  FADD.FTZ R91, R91, R143 ;  /* 0x0000008f5b5b7221 */ /* 0x000fe20000010000 */
[----:B------:R-:W-:Y:S01]  /*4a70*/  MOV R143, RZ ;  /* 0x000000ff008f7202 */ /* 0x000fe20000000f00 */
[----:B------:R-:W-:Y:S06]  /*4a80*/  @!P0 BRA `(.L_x_22484) ;  /* 0x0000000800a08947 */ /* 0x000fec0003800000 */
[----:B------:R-:W2:Y:S02]  /*4a90*/  LDL.S16 R143, [R1+0x120] ;  /* 0x00012000018f7983 */ /* 0x000ea40000100600 */
[----:B--2---:R-:W-:-:S05]  /*4aa0*/  HADD2.F32 R143, -RZ, R143.H0_H0 ;  /* 0x2000008fff8f7230 */ /* 0x004fca0000004100 */
[----:B------:R-:W-:Y:S01]  /*4ab0*/  FMUL.FTZ R143, R143, R247 ;  /* 0x000000f78f8f7220 */ /* 0x000fe20000410000 */
[----:B------:R-:W-:Y:S06]  /*4ac0*/  BRA `(.L_x_22484) ;  /* 0x0000000800907947 */ /* 0x000fec0003800000 */
.L_x_22476:
        /* <DEDUP_REMOVED lines=11> */
[----:B-----5:R-:W-:Y:S01]  /*4b80*/  @P2 FFMA.FTZ R140, R0, R227, R251 ;  /* 0x000000e3008c2223 */ /* 0x020fe200000100fb */
[----:B------:R2:W-:Y:S01]  /*4b90*/  STL [R1+0x128], R3 ;  /* 0x0001280301007387 */ /* 0x0005e20000100800 */
[----:B------:R-:W-:-:S03]  /*4ba0*/  LOP3.LUT P0, RZ, R247, 0xff, RZ, 0xc0, !PT ;  /* 0x000000fff7ff7812 */ /* 0x000fc6000780c0ff */
[----:B------:R3:W-:Y:S01]  /*4bb0*/  STL [R1+0x124], R2 ;  /* 0x0001240201007387 */ /* 0x0007e20000100800 */
[----:B--2---:R-:W-:Y:S01]  /*4bc0*/  @P2 FADD.FTZ R3, R187, -R140 ;  /* 0x8000008cbb032221 */ /* 0x004fe20000010000 */
[----:B------:R-:W-:-:S03]  /*4bd0*/  MOV R140, R48 ;  /* 0x00000030008c7202 */ /* 0x000fc60000000f00 */
[----:B------:R-:W-:-:S05]  /*4be0*/  @P2 FFMA.FTZ R140, R248, R3, R48 ;  /* 0x00000003f88c2223 */ /* 0x000fca0000010030 */
[----:B---3--:R-:W-:Y:S02]  /*4bf0*/  @P0 HADD2.F32 R2, -RZ, R228.H0_H0 ;  /* 0x200000e4ff020230 */ /* 0x008fe40000004100 */
[----:B------:R-:W-:-:S04]  /*4c00*/  FMUL.FTZ R140, R140, UR9 ;  /* 0x000000098c8c7c20 */ /* 0x000fc80008410000 */
[----:B------:R-:W-:-:S04]  /*4c10*/  FMUL.FTZ R3, R140, UR8 ;  /* 0x000000088c037c20 */ /* 0x000fc80008410000 */
[----:B------:R-:W-:-:S05]  /*4c20*/  FMUL.FTZ R140, R56, R3 ;  /* 0x00000003388c7220 */ /* 0x000fca0000410000 */
[----:B------:R-:W-:-:S05]  /*4c30*/  FSEL R140, R140, RZ, P0 ;  /* 0x000000ff8c8c7208 */ /* 0x000fca0000000000 */
[----:B------:R-:W-:Y:S01]  /*4c40*/  FADD.FTZ R88, R88, R140 ;  /* 0x0000008c58587221 */ /* 0x000fe20000010000 */
[----:B------:R-:W-:Y:S02]  /*4c50*/  HFMA2 R140, -RZ, RZ, 0, 0 ;  /* 0x00000000ff8c7431 */ /* 0x000fe400000001ff */
[----:B------:R-:W-:Y:S02]  /*4c60*/  @P0 FMUL.FTZ R140, R2, R3 ;  /* 0x00000003028c0220 */ /* 0x000fe40000410000 */
[----:B------:R2:W5:Y:S04]  /*4c70*/  LDL.LU R3, [R1+0x128] ;  /* 0x0001280001037983 */ /* 0x0005680000300800 */
[----:B------:R2:W5:Y:S02]  /*4c80*/  LDL.LU R2, [R1+0x124] ;  /* 0x0001240001027983 */ /* 0x0005640000300800 */
.L_x_22493:
[----:B------:R-:W-:Y:S05]  /*4c90*/  BSYNC.RECONVERGENT B2 ;  /* 0x0000000000027941 */ /* 0x000fea0003800200 */
.L_x_22492:
[----:B------:R-:W-:Y:S04]  /*4ca0*/  BSSY.RECONVERGENT B2, `(.L_x_22494) ;  /* 0x0000014000027945 */ /* 0x000fe80003800200 */
[----:B------:R-:W-:Y:S05]  /*4cb0*/  @!P3 BRA `(.L_x_22495) ;  /* 0x000000000048b947 */ /* 0x000fea0003800000 */
[----:B-----5:R-:W-:Y:S04]  /*4cc0*/  STL [R1+0x128], R2 ;  /* 0x0001280201007387 */ /* 0x020fe80000100800 */
[----:B------:R3:W-:Y:S04]  /*4cd0*/  STL [R1+0x124], R0 ;  /* 0x0001240001007387 */ /* 0x0007e80000100800 */
[----:B---3--:R-:W3:Y:S01]  /*4ce0*/  LDL.S16 R0, [R1+0x122] ;  /* 0x0001220001007983 */ /* 0x008ee20000100600 */
[----:B------:R-:W-:Y:S01]  /*4cf0*/  @P2 FFMA.FTZ R141, R189, R227, R251 ;  /* 0x000000e3bd8d2223 */ /* 0x000fe200000100fb */
[----:B------:R-:W-:-:S03]  /*4d00*/  LOP3.LUT P0, RZ, R247, 0xff00, RZ, 0xc0, !PT ;  /* 0x0000ff00f7ff7812 */ /* 0x000fc6000780c0ff */
[----:B------:R-:W-:Y:S01]  /*4d10*/  @P2 FADD.FTZ R2, R188, -R141 ;  /* 0x8000008dbc022221 */ /* 0x000fe20000010000 */
[----:B------:R-:W-:-:S03]  /*4d20*/  MOV R141, R49 ;  /* 0x00000031008d7202 */ /* 0x000fc60000000f00 */
[----:B------:R-:W-:-:S04]  /*4d30*/  @P2 FFMA.FTZ R141, R248, R2, R49 ;  /* 0x00000002f88d2223 */ /* 0x000fc80000010031 */
[----:B------:R-:W-:-:S04]  /*4d40*/  FMUL.FTZ R141, R141, UR9 ;  /* 0x000000098d8d7c20 */ /* 0x000fc80008410000 */
[----:B------:R-:W-:-:S04]  /*4d50*/  FMUL.FTZ R2, R141, UR8 ;  /* 0x000000088d027c20 */ /* 0x000fc80008410000 */
        /* <DEDUP_REMOVED lines=8> */
.L_x_22495:
[----:B------:R-:W-:Y:S05]  /*4de0*/  BSYNC.RECONVERGENT B2 ;  /* 0x0000000000027941 */ /* 0x000fea0003800200 */
.L_x_22494:
[----:B------:R-:W-:Y:S04]  /*4df0*/  BSSY.RECONVERGENT B2, `(.L_x_22496) ;  /* 0x0000013000027945 */ /* 0x000fe80003800200 */
[----:B------:R-:W-:Y:S05]  /*4e00*/  @!P3 BRA `(.L_x_22497) ;  /* 0x000000000044b947 */ /* 0x000fea0003800000 */
[----:B------:R-:W-:Y:S01]  /*4e10*/  @P2 FFMA.FTZ R142, R148, R227, R251 ;  /* 0x000000e3948e2223 */ /* 0x000fe200000100fb */
[----:B-----5:R4:W-:Y:S01]  /*4e20*/  STL [R1+0x128], R2 ;  /* 0x0001280201007387 */ /* 0x0209e20000100800 */
[----:B------:R-:W-:-:S03]  /*4e30*/  LOP3.LUT P0, RZ, R247, 0xff0000, RZ, 0xc0, !PT ;  /* 0x00ff0000f7ff7812 */ /* 0x000fc6000780c0ff */
[----:B------:R0:W-:Y:S01]  /*4e40*/  STL [R1+0x124], R0 ;  /* 0x0001240001007387 */ /* 0x0001e20000100800 */
[----:B----4-:R-:W-:Y:S01]  /*4e50*/  @P2 FADD.FTZ R2, R208, -R142 ;  /* 0x8000008ed0022221 */ /* 0x010fe20000010000 */
[----:B------:R-:W-:-:S03]  /*4e60*/  MOV R142, R50 ;  /* 0x00000032008e7202 */ /* 0x000fc60000000f00 */
[----:B------:R-:W-:-:S05]  /*4e70*/  @P2 FFMA.FTZ R142, R248, R2, R50 ;  /* 0x00000002f88e2223 */ /* 0x000fca0000010032 */
[----:B0-----:R-:W-:Y:S02]  /*4e80*/  @P0 HADD2.F32 R0, -RZ, R229.H0_H0 ;  /* 0x200000e5ff000230 */ /* 0x001fe40000004100 */
        /* <DEDUP_REMOVED lines=9> */
.L_x_22497:
[----:B------:R-:W-:Y:S05]  /*4f20*/  BSYNC.RECONVERGENT B2 ;  /* 0x0000000000027941 */ /* 0x000fea0003800200 */
.L_x_22496:
[----:B------:R-:W-:Y:S05]  /*4f30*/  @!P3 BRA `(.L_x_22484) ;  /* 0x000000040074b947 */ /* 0x000fea0003800000 */
[----:B------:R-:W-:Y:S02]  /*4f40*/  ISETP.GE.U32.AND P0, PT, R247, 0x1000000, PT ;  /* 0x01000000f700780c */ /* 0x000fe40003f06070 */
[----:B------:R-:W2:Y:S01]  /*4f50*/  LDL R247, [R1+0x8] ;  /* 0x0000080001f77983 */ /* 0x000ea20000100800 */
[----:B------:R-:W-:-:S04]  /*4f60*/  @P2 FFMA.FTZ R143, R149, R227, R251 ;  /* 0x000000e3958f2223 */ /* 0x000fc800000100fb */
[----:B--2---:R-:W-:Y:S01]  /*4f70*/  @P2 FADD.FTZ R247, R247, -R143 ;  /* 0x8000008ff7f72221 */ /* 0x004fe20000010000 */
        /* <DEDUP_REMOVED lines=13> */
.L_x_22491:
[----:B-----5:R-:W-:Y:S01]  /*5050*/  @P2 FFMA.FTZ R76, R0, R227, R251 ;  /* 0x000000e3004c2223 */ /* 0x020fe200000100fb */
[----:B------:R-:W-:Y:S01]  /*5060*/  BSSY.RECONVERGENT B2, `(.L_x_22498) ;  /* 0x000000e000027945 */ /* 0x000fe20003800200 */
[----:B------:R-:W-:Y:S02]  /*5070*/  MOV R79, R48 ;  /* 0x00000030004f7202 */ /* 0x000fe40000000f00 */
[----:B------:R-:W-:-:S04]  /*5080*/  @P2 FADD.FTZ R76, R187, -R76 ;  /* 0x8000004cbb4c2221 */ /* 0x000fc80000010000 */
[----:B------:R-:W-:Y:S01]  /*5090*/  @P2 FFMA.FTZ R79, R248, R76, R48 ;  /* 0x0000004cf84f2223 */ /* 0x000fe20000010030 */
[----:B------:R-:W-:Y:S06]  /*50a0*/  @!P3 BRA `(.L_x_22499) ;  /* 0x000000000024b947 */ /* 0x000fec0003800000 */
[----:B------:R-:W-:Y:S01]  /*50b0*/  FMUL.FTZ R76, R79, UR9 ;  /* 0x000000094f4c7c20 */ /* 0x000fe20008410000 */
[----:B------:R-:W-:Y:S01]  /*50c0*/  LOP3.LUT P0, RZ, R247, 0xff, RZ, 0xc0, !PT ;  /* 0x000000fff7ff7812 */ /* 0x000fe2000780c0ff */
[----:B------:R-:W-:Y:S02]  /*50d0*/  HFMA2 R140, -RZ, RZ, 0, 0 ;  /* 0x00000000ff8c7431 */ /* 0x000fe400000001ff */
[----:B------:R-:W-:-:S04]  /*50e0*/  FMUL.FTZ R76, R76, UR8 ;  /* 0x000000084c4c7c20 */ /* 0x000fc80008410000 */
[----:B------:R-:W-:-:S05]  /*50f0*/  FMUL.FTZ R77, R56, R76 ;  /* 0x0000004c384d7220 */ /* 0x000fca0000410000 */
[----:B------:R-:W-:-:S05]  /*5100*/  FSEL R77, R77, RZ, P0 ;  /* 0x000000ff4d4d7208 */ /* 0x000fca0000000000 */
[----:B------:R-:W-:Y:S01]  /*5110*/  FADD.FTZ R88, R88, R77 ;  /* 0x0000004d58587221 */ /* 0x000fe20000010000 */
[----:B------:R-:W-:-:S05]  /*5120*/  @P0 HADD2.F32 R77, -RZ, R228.H0_H0 ;  /* 0x200000e4ff4d0230 */ /* 0x000fca0000004100 */
[----:B------:R-:W-:-:S07]  /*5130*/  @P0 FMUL.FTZ R140, R77, R76 ;  /* 0x0000004c4d8c0220 */ /* 0x000fce0000410000 */
.L_x_22499:
[----:B------:R-:W-:Y:S05]  /*5140*/  BSYNC.RECONVERGENT B2 ;  /* 0x0000000000027941 */ /* 0x000fea0003800200 */
.L_x_22498:
[----:B------:R-:W-:Y:S01]  /*5150*/  @P2 FFMA.FTZ R76, R189, R227, R251 ;  /* 0x000000e3bd4c2223 */ /* 0x000fe200000100fb */
[----:B------:R-:W-:Y:S01]  /*5160*/  BSSY.RECONVERGENT B2, `(.L_x_22500) ;  /* 0x000000f000027945 */ /* 0x000fe20003800200 */
[----:B------:R-:W-:Y:S02]  /*5170*/  MOV R77, R49 ;  /* 0x00000031004d7202 */ /* 0x000fe40000000f00 */
[----:B------:R-:W-:-:S04]  /*5180*/  @P2 FADD.FTZ R76, R188, -R76 ;  /* 0x8000004cbc4c2221 */ /* 0x000fc80000010000 */
[----:B------:R-:W-:Y:S01]  /*5190*/  @P2 FFMA.FTZ R77, R248, R76, R49 ;  /* 0x0000004cf84d2223 */ /* 0x000fe20000010031 */
[----:B------:R-:W-:Y:S06]  /*51a0*/  @!P3 BRA `(.L_x_22501) ;  /* 0x000000000028b947 */ /* 0x000fec0003800000 */
[----:B------:R-:W-:Y:S01]  /*51b0*/  FMUL.FTZ R76, R77, UR9 ;  /* 0x000000094d4c7c20 */ /* 0x000fe20008410000 */
[----:B------:R-:W-:-:S03]  /*51c0*/  LOP3.LUT P0, RZ, R247, 0xff00, RZ, 0xc0, !PT ;  /* 0x0000ff00f7ff7812 */ /* 0x000fc6000780c0ff */
[----:B------:R-:W-:-:S04]  /*51d0*/  FMUL.FTZ R76, R76, UR8 ;  /* 0x000000084c4c7c20 */ /* 0x000fc80008410000 */
[----:B------:R-:W-:-:S05]  /*51e0*/  FMUL.FTZ R78, R57, R76 ;  /* 0x0000004c394e7220 */ /* 0x000fca0000410000 */
[----:B------:R-:W-:-:S05]  /*51f0*/  FSEL R78, R78, RZ, P0 ;  /* 0x000000ff4e4e7208 */ /* 0x000fca0000000000 */
[----:B------:R-:W-:Y:S02]  /*5200*/  FADD.FTZ R89, R89, R78 ;  /* 0x0000004e59597221 */ /* 0x000fe40000010000 */
[----:B------:R-:W2:Y:S01]  /*5210*/  LDL.S16 R78, [R1+0x122] ;  /* 0x00012200014e7983 */ /* 0x000ea20000100600 */
[----:B------:R-:W-:Y:S02]  /*5220*/  HFMA2 R141, -RZ, RZ, 0, 0 ;  /* 0x00000000ff8d7431 */ /* 0x000fe400000001ff */
[----:B--2---:R-:W-:-:S05]  /*5230*/  @P0 HADD2.F32 R78, -RZ, R78.H0_H0 ;  /* 0x2000004eff4e0230 */ /* 0x004fca0000004100 */
[----:B------:R-:W-:-:S07]  /*5240*/  @P0 FMUL.FTZ R141, R78, R76 ;  /* 0x0000004c4e8d0220 */ /* 0x000fce0000410000 */
.L_x_22501:
[----:B------:R-:W-:Y:S05]  /*5250*/  BSYNC.RECONVERGENT B2 ;  /* 0x0000000000027941 */ /* 0x000fea0003800200 */
.L_x_22500:
[----:B------:R-:W-:Y:S01]  /*5260*/  @P2 FFMA.FTZ R76, R148, R227, R251 ;  /* 0x000000e3944c2223 */ /* 0x000fe200000100fb */
[----:B------:R-:W-:Y:S03]  /*5270*/  BSSY.RECONVERGENT B2, `(.L_x_22502) ;  /* 0x0000010000027945 */ /* 0x000fe60003800200 */
[----:B------:R-:W-:Y:S01]  /*5280*/  @P2 FADD.FTZ R78, R208, -R76 ;  /* 0x8000004cd04e2221 */ /* 0x000fe20000010000 */
[----:B------:R-:W-:-:S03]  /*5290*/  MOV R76, R50 ;  /* 0x00000032004c7202 */ /* 0x000fc60000000f00 */
[----:B------:R-:W-:Y:S01]  /*52a0*/  @P2 FFMA.FTZ R76, R248, R78, R50 ;  /* 0x0000004ef84c2223 */ /* 0x000fe20000010032 */
[----:B------:R-:W-:Y:S06]  /*52b0*/  @!P3 BRA `(.L_x_22503) ;  /* 0x00000000002cb947 */ /* 0x000fec0003800000 */
[----:B------:R-:W-:Y:S01]  /*52c0*/  FMUL.FTZ R78, R76, UR9 ;  /* 0x000000094c4e7c20 */ /* 0x000fe20008410000 */
[----:B------:R-:W-:Y:S01]  /*52d0*/  LOP3.LUT P0, RZ, R247, 0xff0000, RZ, 0xc0, !PT ;  /* 0x00ff0000f7ff7812 */ /* 0x000fe2000780c0ff */
[----:B------:R2:W-:Y:S02]  /*52e0*/  STL [R1+0x124], R0 ;  /* 0x0001240001007387 */ /* 0x0005e40000100800 */
[----:B------:R-:W-:-:S04]  /*52f0*/  FMUL.FTZ R78, R78, UR8 ;  /* 0x000000084e4e7c20 */ /* 0x000fc80008410000 */
[----:B------:R-:W-:-:S05]  /*5300*/  FMUL.FTZ R142, R58, R78 ;  /* 0x0000004e3a8e7220 */ /* 0x000fca0000410000 */
[----:B------:R-:W-:Y:S01]  /*5310*/  FSEL R142, R142, RZ, P0 ;  /* 0x000000ff8e8e7208 */ /* 0x000fe20000000000 */
[----:B--2---:R-:W-:-:S04]  /*5320*/  @P0 HADD2.F32 R0, -RZ, R229.H0_H0 ;  /* 0x200000e5ff000230 */ /* 0x004fc80000004100 */
[----:B------:R-:W-:Y:S01]  /*5330*/  FADD.FTZ R90, R90, R142 ;  /* 0x0000008e5a5a7221 */ /* 0x000fe20000010000 */
[----:B------:R-:W-:Y:S02]  /*5340*/  HFMA2 R142, -RZ, RZ, 0, 0 ;  /* 0x00000000ff8e7431 */ /* 0x000fe400000001ff */
[----:B------:R-:W-:Y:S02]  /*5350*/  @P0 FMUL.FTZ R142, R0, R78 ;  /* 0x0000004e008e0220 */ /* 0x000fe40000410000 */
[----:B------:R2:W5:Y:S05]  /*5360*/  LDL.LU R0, [R1+0x124] ;  /* 0x0001240001007983 */ /* 0x00056a0000300800 */
.L_x_22503:
[----:B------:R-:W-:Y:S05]  /*5370*/  BSYNC.RECONVERGENT B2 ;  /* 0x0000000000027941 */ /* 0x000fea0003800200 */
.L_x_22502:
[----:B-----5:R3:W-:Y:S04]  /*5380*/  STL [R1+0x124], R0 ;  /* 0x0001240001007387 */ /* 0x0207e80000100800 */
[----:B---3--:R-:W3:Y:S01]  /*5390*/  LDL R0, [R1+0x8] ;  /* 0x0000080001007983 */ /* 0x008ee20000100800 */
[----:B------:R-:W-:-:S04]  /*53a0*/  @P2 FFMA.FTZ R78, R149, R227, R251 ;  /* 0x000000e3954e2223 */ /* 0x000fc800000100fb */
[----:B---3--:R-:W-:Y:S01]  /*53b0*/  @P2 FADD.FTZ R78, R0, -R78 ;  /* 0x8000004e004e2221 */ /* 0x008fe20000010000 */
[----:B------:R-:W-:-:S03]  /*53c0*/  MOV R0, R51 ;  /* 0x0000003300007202 */ /* 0x000fc60000000f00 */
[----:B------:R-:W-:Y:S01]  /*53d0*/  @P2 FFMA.FTZ R0, R248, R78, R51 ;  /* 0x0000004ef8002223 */ /* 0x000fe20000010033 */
[----:B------:R-:W-:Y:S02]  /*53e0*/  MOV R78, R76 ;  /* 0x0000004c004e7202 */ /* 0x000fe40000000f00 */
[----:B------:R-:W-:Y:S02]  /*53f0*/  MOV R76, R79 ;  /* 0x0000004f004c7202 */ /* 0x000fe40000000f00 */
[----:B------:R3:W-:Y:S01]  /*5400*/  STL [R1+0xc], R0 ;  /* 0x00000c0001007387 */ /* 0x0007e20000100800 */
[----:B------:R-:W-:-:S03]  /*5410*/  MOV R79, R0 ;  /* 0x00000000004f7202 */ /* 0x000fc60000000f00 */
[----:B---3--:R3:W5:Y:S01]  /*5420*/  LDL.LU R0, [R1+0x124] ;  /* 0x0001240001007983 */ /* 0x0087620000300800 */
[----:B------:R-:W-:Y:S05]  /*5430*/  @!P3 BRA `(.L_x_22484) ;  /* 0x000000000034b947 */ /* 0x000fea0003800000 */
[----:B------:R-:W4:Y:S01]  /*5440*/  LDL.LU R143, [R1+0xc] ;  /* 0x00000c00018f7983 */ /* 0x000f220000300800 */
[----:B------:R-:W-:-:S03]  /*5450*/  ISETP.GE.U32.AND P0, PT, R247, 0x1000000, PT ;  /* 0x01000000f700780c */ /* 0x000fc60003f06070 */
[----:B-----5:R0:W-:Y:S04]  /*5460*/  STL [R1+0x124], R0 ;  /* 0x0001240001007387 */ /* 0x0201e80000100800 */
[----:B------:R-:W2:Y:S01]  /*5470*/  LDL.S16 R247, [R1+0x120] ;  /* 0x0001200001f77983 */ /* 0x000ea20000100600 */
[----:B----4-:R-:W-:-:S04]  /*5480*/  FMUL.FTZ R143, R143, UR9 ;  /* 0x000000098f8f7c20 */ /* 0x010fc80008410000 */
[----:B0-----:R-:W-:-:S04]  /*5490*/  FMUL.FTZ R0, R143, UR8 ;  /* 0x000000088f007c20 */ /* 0x001fc80008410000 */
[----:B------:R-:W-:-:S05]  /*54a0*/  FMUL.FTZ R143, R59, R0 ;  /* 0x000000003b8f7220 */ /* 0x000fca0000410000 */
[----:B------:R-:W-:Y:S01]  /*54b0*/  FSEL R143, R143, RZ, P0 ;  /* 0x000000ff8f8f7208 */ /* 0x000fe20000000000 */
[----:B--2---:R-:W-:-:S04]  /*54c0*/  @P0 HADD2.F32 R247, -RZ, R247.H0_H0 ;  /* 0x200000f7fff70230 */ /* 0x004fc80000004100 */
[----:B------:R-:W-:Y:S01]  /*54d0*/  FADD.FTZ R91, R91, R143 ;  /* 0x0000008f5b5b7221 */ /* 0x000fe20000010000 */
[----:B------:R-:W-:Y:S02]  /*54e0*/  HFMA2 R143, -RZ, RZ, 0, 0 ;  /* 0x00000000ff8f7431 */ /* 0x000fe400000001ff */
[----:B------:R-:W-:Y:S02]  /*54f0*/  @P0 FMUL.FTZ R143, R247, R0 ;  /* 0x00000000f78f0220 */ /* 0x000fe40000410000 */
[----:B------:R0:W5:Y:S05]  /*5500*/  LDL.LU R0, [R1+0x124] ;  /* 0x0001240001007983 */ /* 0x00016a0000300800 */
.L_x_22484:
[----:B------:R-:W-:Y:S05]  /*5510*/  BSYNC.RECONVERGENT B1 ;  /* 0x0000000000017941 */ /* 0x000fea0003800200 */
.L_x_22475:
[----:B-----5:R0:W-:Y:S04]  /*5520*/  STL.64 [R1+0x128], R2 ;  /* 0x0001280201007387 */ /* 0x0201e80000100a00 */
[----:B0-----:R-:W2:Y:S04]  /*5530*/  LDL.LU R2, [R1] ;  /* 0x0000000001027983 */ /* 0x001ea80000300800 */
[----:B------:R-:W3:Y:S04]  /*5540*/  LDL.LU R3, [R1+0x4] ;  /* 0x0000040001037983 */ /* 0x000ee80000300800 */
[----:B------:R0:W-:Y:S04]  /*5550*/  STL [R1+0x124], R0 ;  /* 0x0001240001007387 */ /* 0x0001e80000100800 */
[----:B0-----:R-:W4:Y:S04]  /*5560*/  LDL.LU R0, [R1+0x10] ;  /* 0x0000100001007983 */ /* 0x001f280000300800 */
[----:B------:R-:W4:Y:S01]  /*5570*/  LDL.LU R247, [R1+0x14] ;  /* 0x0000140001f77983 */ /* 0x000f220000300800 */
[----:B--2---:R-:W-:-:S04]  /*5580*/  ISETP.NE.U32.AND P0, PT, R2, RZ, PT ;  /* 0x000000ff0200720c */ /* 0x004fc80003f05070 */
[----:B---3--:R-:W-:-:S13]  /*5590*/  ISETP.NE.AND.EX P0, PT, R3, RZ, PT, P0 ;  /* 0x000000ff0300720c */ /* 0x008fda0003f05300 */
[----:B------:R-:W0:Y:S02]  /*55a0*/  @P0 LDC.64 R2, c[0x0][0x478] ;  /* 0x00011e00ff020b82 */ /* 0x000e240000000a00 */
[----:B0-----:R-:W-:-:S05]  /*55b0*/  @P0 IMAD.WIDE.U32 R2, R226, 0x10, R2 ;  /* 0x00000010e2020825 */ /* 0x001fca00078e0002 */
[----:B------:R0:W-:Y:S02]  /*55c0*/  @P0 STG.E.128 desc[UR6][R2.64], R76 ;  /* 0x0000004c02000986 */ /* 0x0001e4000c101d06 */
[----:B0-----:R-:W0:Y:S01]  /*55d0*/  @P3 LDC.64 R2, c[0x0][0x468] ;  /* 0x00011a00ff023b82 */ /* 0x001e220000000a00 */
[----:B----4-:R-:W-:Y:S01]  /*55e0*/  ISETP.NE.U32.AND P1, PT, R0, RZ, PT ;  /* 0x000000ff0000720c */ /* 0x010fe20003f25070 */
[----:B0-----:R-:W-:-:S05]  /*55f0*/  @P3 IMAD.WIDE.U32 R2, R186, 0x10, R2 ;  /* 0x00000010ba023825 */ /* 0x001fca00078e0002 */
[----:B------:R0:W-:Y:S04]  /*5600*/  @P3 STG.E.128 desc[UR6][R2.64], R140 ;  /* 0x0000008c02003986 */ /* 0x0001e8000c101d06 */
[----:B0-----:R0:W5:Y:S04]  /*5610*/  LDL.LU.64 R2, [R1+0x128] ;  /* 0x0001280001027983 */ /* 0x0011680000300a00 */
[----:B------:R0:W5:Y:S01]  /*5620*/  LDL.LU R0, [R1+0x124] ;  /* 0x0001240001007983 */ /* 0x0001620000300800 */
[----:B------:R-:W-:Y:S01]  /*5630*/  BSSY.RECONVERGENT B1, `(.L_x_22504) ;  /* 0x0000007000017945 */ /* 0x000fe20003800200 */
[----:B------:R-:W-:-:S03]  /*5640*/  ISETP.NE.AND.EX P1, PT, R247, RZ, PT, P1 ;  /* 0x000000fff700720c */ /* 0x000fc60003f25310 */
[----:B------:R-:W-:Y:S10]  /*5650*/  @!P3 BRA `(.L_x_22505) ;  /* 0x000000000010b947 */ /* 0x000ff40003800000 */
[----:B------:R-:W2:Y:S01]  /*5660*/  LDC.64 R58, c[0x0][0x390] ;  /* 0x0000e400ff3a7b82 */ /* 0x000ea20000000a00 */
[----:B------:R-:W-:-:S05]  /*5670*/  IADD3 R56, PT, PT, R186, 0x20, RZ ;  /* 0x00000020ba387810 */ /* 0x000fca0007ffe0ff */
[----:B--2---:R-:W-:-:S06]  /*5680*/  IMAD.WIDE.U32 R56, R56, 0x10, R58 ;  /* 0x0000001038387825 */ /* 0x004fcc00078e003a */
[----:B------:R-:W5:Y:S02]  /*5690*/  LDG.E.128 R56, desc[UR6][R56.64] ;  /* 0x0000000638387981 */ /* 0x000f64000c1e1d00 */
.L_x_22505:
[----:B------:R-:W-:Y:S05]  /*56a0*/  BSYNC.RECONVERGENT B1 ;  /* 0x0000000000017941 */ /* 0x000fea0003800200 */
.L_x_22504:
        /* <DEDUP_REMOVED lines=9> */
[----:B------:R-:W-:Y:S01]  /*5740*/  FMUL.FTZ R77, R76, UR9 ;  /* 0x000000094c4d7c20 */ /* 0x000fe20008410000 */
[----:B------:R-:W-:Y:S01]  /*5750*/  LOP3.LUT P4, RZ, R246, 0xff, RZ, 0xc0, !PT ;  /* 0x000000fff6ff7812 */ /* 0x000fe2000788c0ff */
[----:B------:R-:W-:Y:S02]  /*5760*/  UMOV UR4, URZ ;  /* 0x000000ff00047c82 */ /* 0x000fe40008000000 */
[----:B------:R-:W-:Y:S01]  /*5770*/  FMUL.FTZ R77, R77, UR8 ;  /* 0x000000084d4d7c20 */ /* 0x000fe20008410000 */
[----:B------:R-:W-:-:S03]  /*5780*/  MOV R140, UR4 ;  /* 0x00000004008c7c02 */ /* 0x000fc60008000f00 */
[----:B-----5:R-:W-:-:S05]  /*5790*/  FMUL.FTZ R78, R56, R77 ;  /* 0x0000004d384e7220 */ /* 0x020fca0000410000 */
[----:B------:R-:W-:-:S05]  /*57a0*/  FSEL R78, R78, RZ, P4 ;  /* 0x000000ff4e4e7208 */ /* 0x000fca0002000000 */
[----:B------:R-:W-:Y:S01]  /*57b0*/  FADD.FTZ R92, R92, R78 ;  /* 0x0000004e5c5c7221 */ /* 0x000fe20000010000 */
[----:B------:R-:W-:-:S05]  /*57c0*/  @P4 HADD2.F32 R78, -RZ, R230.H0_H0 ;  /* 0x200000e6ff4e4230 */ /* 0x000fca0000004100 */
[----:B------:R-:W-:-:S07]  /*57d0*/  @P4 FMUL.FTZ R140, R77, R78 ;  /* 0x0000004e4d8c4220 */ /* 0x000fce0000410000 */
.L_x_22510:
[----:B------:R-:W-:Y:S05]  /*57e0*/  BSYNC.RECONVERGENT B2 ;  /* 0x0000000000027941 */ /* 0x000fea0003800200 */
.L_x_22509:
[----:B------:R-:W-:Y:S01]  /*57f0*/  @P2 FFMA.FTZ R78, R190, R227, R251 ;  /* 0x000000e3be4e2223 */ /* 0x000fe200000100fb */
[----:B------:R-:W-:Y:S01]  /*5800*/  BSSY.RECONVERGENT B2, `(.L_x_22511) ;  /* 0x0000010000027945 */ /* 0x000fe20003800200 */
[----:B------:R-:W-:Y:S02]  /*5810*/  MOV R77, R45 ;  /* 0x0000002d004d7202 */ /* 0x000fe40000000f00 */
[----:B------:R-:W-:-:S04]  /*5820*/  @P2 FADD.FTZ R78, R151, -R78 ;  /* 0x8000004e974e2221 */ /* 0x000fc80000010000 */
[----:B------:R-:W-:Y:S01]  /*5830*/  @P2 FFMA.FTZ R77, R248, R78, R45 ;  /* 0x0000004ef84d2223 */ /* 0x000fe2000001002d */
[----:B------:R-:W-:Y:S06]  /*5840*/  @!P3 BRA `(.L_x_22512) ;  /* 0x00000000002cb947 */ /* 0x000fec0003800000 */
[----:B------:R-:W2:Y:S01]  /*5850*/  LDL.S16 R247, [R1+0x11e] ;  /* 0x00011e0001f77983 */ /* 0x000ea20000100600 */
        /* <DEDUP_REMOVED lines=8> */
[----:B--2---:R-:W-:-:S05]  /*58e0*/  @P4 HADD2.F32 R79, -RZ, R247.H0_H0 ;  /* 0x200000f7ff4f4230 */ /* 0x004fca0000004100 */
[----:B------:R-:W-:-:S07]  /*58f0*/  @P4 FMUL.FTZ R141, R78, R79 ;  /* 0x0000004f4e8d4220 */ /* 0x000fce0000410000 */
.L_x_22512:
[----:B------:R-:W-:Y:S05]  /*5900*/  BSYNC.RECONVERGENT B2 ;  /* 0x0000000000027941 */ /* 0x000fea0003800200 */
.L_x_22511:
        /* <DEDUP_REMOVED lines=9> */
[----:B------:R-:W-:-:S04]  /*59a0*/  FMUL.FTZ R79, R79, UR8 ;  /* 0x000000084f4f7c20 */ /* 0x000fc80008410000 */
[----:B-----5:R-:W-:-:S05]  /*59b0*/  FMUL.FTZ R142, R58, R79 ;  /* 0x0000004f3a8e7220 */ /* 0x020fca0000410000 */
[----:B------:R-:W-:Y:S01]  /*59c0*/  FSEL R142, R142, RZ, P4 ;  /* 0x000000ff8e8e7208 */ /* 0x000fe20002000000 */
[----:B------:R-:W-:-:S04]  /*59d0*/  @P4 HADD2.F32 R247, -RZ, R231.H0_H0 ;  /* 0x200000e7fff74230 */ /* 0x000fc80000004100 */
[----:B------:R-:W-:Y:S01]  /*59e0*/  FADD.FTZ R94, R94, R142 ;  /* 0x0000008e5e5e7221 */ /* 0x000fe20000010000 */
[----:B------:R-:W-:Y:S01]  /*59f0*/  MOV R142, UR4 ;  /* 0x00000004008e7c02 */ /* 0x000fe20008000f00 */
[----:B------:R-:W-:-:S07]  /*5a00*/  @P4 FMUL.FTZ R142, R79, R247 ;  /* 0x000000f74f8e4220 */ /* 0x000fce0000410000 */
.L_x_22514:
[----:B------:R-:W-:Y:S05]  /*5a10*/  BSYNC.RECONVERGENT B2 ;  /* 0x0000000000027941 */ /* 0x000fea0003800200 */
.L_x_22513:
[----:B------:R-:W-:-:S04]  /*5a20*/  @P2 FFMA.FTZ R79, R191, R227, R251 ;  /* 0x000000e3bf4f2223 */ /* 0x000fc800000100fb */
[----:B------:R-:W-:Y:S01]  /*5a30*/  @P2 FADD.FTZ R247, R153, -R79 ;  /* 0x8000004f99f72221 */ /* 0x000fe20000010000 */
[----:B------:R-:W-:-:S03]  /*5a40*/  MOV R79, R47 ;  /* 0x0000002f004f7202 */ /* 0x000fc60000000f00 */
[----:B------:R-:W-:Y:S01]  /*5a50*/  @P2 FFMA.FTZ R79, R248, R247, R47 ;  /* 0x000000f7f84f2223 */ /* 0x000fe2000001002f */
[----:B------:R-:W-:Y:S06]  /*5a60*/  @!P3 BRA `(.L_x_22515) ;  /* 0x000000100010b947 */ /* 0x000fec0003800000 */
[----:B------:R-:W-:Y:S01]  /*5a70*/  FMUL.FTZ R143, R79, UR9 ;  /* 0x000000094f8f7c20 */ /* 0x000fe20008410000 */
[----:B------:R-:W-:Y:S01]  /*5a80*/  ISETP.GE.U32.AND P4, PT, R246, 0x1000000, PT ;  /* 0x01000000f600780c */ /* 0x000fe20003f86070 */
[----:B------:R-:W-:Y:S02]  /*5a90*/  UMOV UR4, URZ ;  /* 0x000000ff00047c82 */ /* 0x000fe40008000000 */
[----:B------:R-:W-:-:S04]  /*5aa0*/  FMUL.FTZ R247, R143, UR8 ;  /* 0x000000088ff77c20 */ /* 0x000fc80008410000 */
[----:B-----5:R-:W-:-:S05]  /*5ab0*/  FMUL.FTZ R143, R59, R247 ;  /* 0x000000f73b8f7220 */ /* 0x020fca0000410000 */
[----:B------:R-:W-:-:S05]  /*5ac0*/  FSEL R143, R143, RZ, P4 ;  /* 0x000000ff8f8f7208 */ /* 0x000fca0002000000 */
[----:B------:R-:W-:Y:S01]  /*5ad0*/  FADD.FTZ R95, R95, R143 ;  /* 0x0000008f5f5f7221 */ /* 0x000fe20000010000 */
[----:B------:R-:W-:Y:S01]  /*5ae0*/  MOV R143, UR4 ;  /* 0x00000004008f7c02 */ /* 0x000fe20008000f00 */
[----:B------:R-:W-:Y:S06]  /*5af0*/  @!P4 BRA `(.L_x_22515) ;  /* 0x0000000c00ecc947 */ /* 0x000fec0003800000 */
[----:B------:R-:W2:Y:S02]  /*5b00*/  LDL.S16 R246, [R1+0x11c] ;  /* 0x00011c0001f67983 */ /* 0x000ea40000100600 */
[----:B--2---:R-:W-:-:S05]  /*5b10*/  HADD2.F32 R143, -RZ, R246.H0_H0 ;  /* 0x200000f6ff8f7230 */ /* 0x004fca0000004100 */
[----:B------:R-:W-:Y:S01]  /*5b20*/  FMUL.FTZ R143, R247, R143 ;  /* 0x0000008ff78f7220 */ /* 0x000fe20000410000 */
[----:B------:R-:W-:Y:S06]  /*5b30*/  BRA `(.L_x_22515) ;  /* 0x0000000c00dc7947 */ /* 0x000fec0003800000 */
.L_x_22508:
[----:B------:R-:W-:Y:S04]  /*5b40*/  BSSY.RECONVERGENT B2, `(.L_x_22516) ;  /* 0x0000012000027945 */ /* 0x000fe80003800200 */
[----:B------:R-:W-:Y:S05]  /*5b50*/  @!P3 BRA `(.L_x_22517) ;  /* 0x000000000040b947 */ /* 0x000fea0003800000 */
[----:B------:R-:W-:Y:S01]  /*5b60*/  @P2 FFMA.FTZ R140, R150, R227, R251 ;  /* 0x000000e3968c2223 */ /* 0x000fe200000100fb */
[----:B------:R-:W-:Y:S01]  /*5b70*/  LOP3.LUT P4, RZ, R246, 0xff, RZ, 0xc0, !PT ;  /* 0x000000fff6ff7812 */ /* 0x000fe2000788c0ff */
[----:B-----5:R2:W-:Y:S01]  /*5b80*/  STL [R1+0x124], R0 ;  /* 0x0001240001007387 */ /* 0x0205e20000100800 */
[----:B------:R-:W-:Y:S01]  /*5b90*/  UMOV UR4, URZ ;  /* 0x000000ff00047c82 */ /* 0x000fe20008000000 */
[----:B------:R-:W-:Y:S01]  /*5ba0*/  @P2 FADD.FTZ R247, R209, -R140 ;  /* 0x8000008cd1f72221 */ /* 0x000fe20000010000 */
[----:B------:R-:W-:-:S03]  /*5bb0*/  MOV R140, R44 ;  /* 0x0000002c008c7202 */ /* 0x000fc60000000f00 */
[----:B------:R-:W-:-:S04]  /*5bc0*/  @P2 FFMA.FTZ R140, R248, R247, R44 ;  /* 0x000000f7f88c2223 */ /* 0x000fc8000001002c */
[----:B------:R-:W-:Y:S02]  /*5bd0*/  FMUL.FTZ R140, R140, UR9 ;  /* 0x000000098c8c7c20 */ /* 0x000fe40008410000 */
[----:B------:R-:W-:Y:S02]  /*5be0*/  @P4 HADD2.F32 R247, -RZ, R230.H0_H0 ;  /* 0x200000e6fff74230 */ /* 0x000fe40000004100 */
[----:B--2---:R-:W-:-:S04]  /*5bf0*/  FMUL.FTZ R0, R140, UR8 ;  /* 0x000000088c007c20 */ /* 0x004fc80008410000 */
[----:B------:R-:W-:-:S05]  /*5c00*/  FMUL.FTZ R140, R56, R0 ;  /* 0x00000000388c7220 */ /* 0x000fca0000410000 */
[----:B------:R-:W-:-:S05]  /*5c10*/  FSEL R140, R140, RZ, P4 ;  /* 0x000000ff8c8c7208 */ /* 0x000fca0002000000 */
[----:B------:R-:W-:Y:S01]  /*5c20*/  FADD.FTZ R92, R92, R140 ;  /* 0x0000008c5c5c7221 */ /* 0x000fe20000010000 */
[----:B------:R-:W-:Y:S01]  /*5c30*/  MOV R140, UR4 ;  /* 0x00000004008c7c02 */ /* 0x000fe20008000f00 */
[----:B------:R-:W-:Y:S02]  /*5c40*/  @P4 FMUL.FTZ R140, R247, R0 ;  /* 0x00000000f78c4220 */ /* 0x000fe40000410000 */
[----:B------:R2:W5:Y:S05]  /*5c50*/  LDL.LU R0, [R1+0x124] ;  /* 0x0001240001007983 */ /* 0x00056a0000300800 */
.L_x_22517:
[----:B------:R-:W-:Y:S05]  /*5c60*/  BSYNC.RECONVERGENT B2 ;  /* 0x0000000000027941 */ /* 0x000fea0003800200 */
.L_x_22516:
[----:B------:R-:W-:Y:S04]  /*5c70*/  BSSY.RECONVERGENT B2, `(.L_x_22518) ;  /* 0x0000013000027945 */ /* 0x000fe80003800200 */
[----:B------:R-:W-:Y:S05]  /*5c80*/  @!P3 BRA `(.L_x_22519) ;  /* 0x000000000044b947 */ /* 0x000fea0003800000 */
[----:B------:R-:W-:Y:S01]  /*5c90*/  @P2 FFMA.FTZ R141, R190, R227, R251 ;  /* 0x000000e3be8d2223 */ /* 0x000fe200000100fb */
[----:B-----5:R3:W-:Y:S03]  /*5ca0*/  STL [R1+0x124], R0 ;  /* 0x0001240001007387 */ /* 0x0207e60000100800 */
[----:B------:R-:W-:Y:S01]  /*5cb0*/  @P2 FADD.FTZ R247, R151, -R141 ;  /* 0x8000008d97f72221 */ /* 0x000fe20000010000 */
[----:B------:R-:W-:-:S03]  /*5cc0*/  MOV R141, R45 ;  /* 0x0000002d008d7202 */ /* 0x000fc60000000f00 */
[----:B------:R-:W-:Y:S02]  /*5cd0*/  @P2 FFMA.FTZ R141, R248, R247, R45 ;  /* 0x000000f7f88d2223 */ /* 0x000fe4000001002d */
[----:B------:R-:W4:Y:S01]  /*5ce0*/  LDL.S16 R247, [R1+0x11e] ;  /* 0x00011e0001f77983 */ /* 0x000f220000100600 */
[----:B------:R-:W-:Y:S01]  /*5cf0*/  LOP3.LUT P4, RZ, R246, 0xff00, RZ, 0xc0, !PT ;  /* 0x0000ff00f6ff7812 */ /* 0x000fe2000788c0ff */
[----:B------:R-:W-:Y:S01]  /*5d00*/  FMUL.FTZ R141, R141, UR9 ;  /* 0x000000098d8d7c20 */ /* 0x000fe20008410000 */
[----:B------:R-:W-:-:S03]  /*5d10*/  UMOV UR4, URZ ;  /* 0x000000ff00047c82 */ /* 0x000fc60008000000 */
[----:B---3--:R-:W-:-:S04]  /*5d20*/  FMUL.FTZ R0, R141, UR8 ;  /* 0x000000088d007c20 */ /* 0x008fc80008410000 */
[----:B------:R-:W-:-:S05]  /*5d30*/  FMUL.FTZ R141, R57, R0 ;  /* 0x00000000398d7220 */ /* 0x000fca0000410000 */
[----:B------:R-:W-:-:S05]  /*5d40*/  FSEL R141, R141, RZ, P4 ;  /* 0x000000ff8d8d7208 */ /* 0x000fca0002000000 */
[----:B------:R-:W-:Y:S01]  /*5d50*/  FADD.FTZ R93, R93, R141 ;  /* 0x0000008d5d5d7221 */ /* 0x000fe20000010000 */
[----:B------:R-:W-:Y:S01]  /*5d60*/  MOV R141, UR4 ;  /* 0x00000004008d7c02 */ /* 0x000fe20008000f00 */
[----:B----4-:R-:W-:-:S05]  /*5d70*/  @P4 HADD2.F32 R247, -RZ, R247.H0_H0 ;  /* 0x200000f7fff74230 */ /* 0x010fca0000004100 */
[----:B------:R-:W-:Y:S02]  /*5d80*/  @P4 FMUL.FTZ R141, R247, R0 ;  /* 0x00000000f78d4220 */ /* 0x000fe40000410000 */
[----:B------:R3:W5:Y:S05]  /*5d90*/  LDL.LU R0, [R1+0x124] ;  /* 0x0001240001007983 */ /* 0x00076a0000300800 */
.L_x_22519:
[----:B------:R-:W-:Y:S05]  /*5da0*/  BSYNC.RECONVERGENT B2 ;  /* 0x0000000000027941 */ /* 0x000fea0003800200 */
.L_x_22518:
        /* <DEDUP_REMOVED lines=11> */
[----:B----4-:R-:W-:-:S04]  /*5e60*/  FMUL.FTZ R0, R142, UR8 ;  /* 0x000000088e007c20 */ /* 0x010fc80008410000 */
[----:B------:R-:W-:-:S05]  /*5e70*/  FMUL.FTZ R142, R58, R0 ;  /* 0x000000003a8e7220 */ /* 0x000fca0000410000 */
[----:B------:R-:W-:-:S05]  /*5e80*/  FSEL R142, R142, RZ, P4 ;  /* 0x000000ff8e8e7208 */ /* 0x000fca0002000000 */
[----:B------:R-:W-:Y:S01]  /*5e90*/  FADD.FTZ R94, R94, R142 ;  /* 0x0000008e5e5e7221 */ /* 0x000fe20000010000 */
[----:B------:R-:W-:Y:S01]  /*5ea0*/  MOV R142, UR4 ;  /* 0x00000004008e7c02 */ /* 0x000fe20008000f00 */
[----:B------:R-:W-:Y:S02]  /*5eb0*/  @P4 FMUL.FTZ R142, R247, R0 ;  /* 0x00000000f78e4220 */ /* 0x000fe40000410000 */
[----:B------:R4:W5:Y:S05]  /*5ec0*/  LDL.LU R0, [R1+0x124] ;  /* 0x0001240001007983 */ /* 0x00096a0000300800 */
.L_x_22521:
[----:B------:R-:W-:Y:S05]  /*5ed0*/  BSYNC.RECONVERGENT B2 ;  /* 0x0000000000027941 */ /* 0x000fea0003800200 */
.L_x_22520:
[----:B------:R-:W-:Y:S05]  /*5ee0*/  @!P3 BRA `(.L_x_22515) ;  /* 0x0000000800f0b947 */ /* 0x000fea0003800000 */
[----:B------:R-:W-:Y:S01]  /*5ef0*/  @P2 FFMA.FTZ R143, R191, R227, R251 ;  /* 0x000000e3bf8f2223 */ /* 0x000fe200000100fb */
[----:B------:R-:W-:Y:S01]  /*5f00*/  ISETP.GE.U32.AND P4, PT, R246, 0x1000000, PT ;  /* 0x01000000f600780c */ /* 0x000fe20003f86070 */
[----:B------:R-:W-:Y:S01]  /*5f10*/  UMOV UR4, URZ ;  /* 0x000000ff00047c82 */ /* 0x000fe20008000000 */
[----:B------:R-:W-:Y:S01]  /*5f20*/  MOV R246, R47 ;  /* 0x0000002f00f67202 */ /* 0x000fe20000000f00 */
[----:B------:R-:W-:-:S04]  /*5f30*/  @P2 FADD.FTZ R143, R153, -R143 ;  /* 0x8000008f998f2221 */ /* 0x000fc80000010000 */
[----:B------:R-:W-:-:S04]  /*5f40*/  @P2 FFMA.FTZ R246, R248, R143, R47 ;  /* 0x0000008ff8f62223 */ /* 0x000fc8000001002f */
[----:B------:R-:W-:-:S04]  /*5f50*/  FMUL.FTZ R143, R246, UR9 ;  /* 0x00000009f68f7c20 */ /* 0x000fc80008410000 */
[----:B------:R-:W-:-:S04]  /*5f60*/  FMUL.FTZ R246, R143, UR8 ;  /* 0x000000088ff67c20 */ /* 0x000fc80008410000 */
[----:B-----5:R-:W-:-:S05]  /*5f70*/  FMUL.FTZ R143, R59, R246 ;  /* 0x000000f63b8f7220 */ /* 0x020fca0000410000 */
[----:B------:R-:W-:-:S05]  /*5f80*/  FSEL R143, R143, RZ, P4 ;  /* 0x000000ff8f8f7208 */ /* 0x000fca0002000000 */
[----:B------:R-:W-:Y:S01]  /*5f90*/  FADD.FTZ R95, R95, R143 ;  /* 0x0000008f5f5f7221 */ /* 0x000fe20000010000 */
[----:B------:R-:W-:Y:S01]  /*5fa0*/  MOV R143, UR4 ;  /* 0x00000004008f7c02 */ /* 0x000fe20008000f00 */
[----:B------:R-:W-:Y:S06]  /*5fb0*/  @!P4 BRA `(.L_x_22515) ;  /* 0x0000000800bcc947 */ /* 0x000fec0003800000 */
[----:B------:R-:W5:Y:S02]  /*5fc0*/  LDL.S16 R247, [R1+0x11c] ;  /* 0x00011c0001f77983 */ /* 0x000f640000100600 */
[----:B-----5:R-:W-:-:S05]  /*5fd0*/  HADD2.F32 R143, -RZ, R247.H0_H0 ;  /* 0x200000f7ff8f7230 */ /* 0x020fca0000004100 */
[----:B------:R-:W-:Y:S01]  /*5fe0*/  FMUL.FTZ R143, R143, R246 ;  /* 0x000000f68f8f7220 */ /* 0x000fe20000410000 */
[----:B------:R-:W-:Y:S06]  /*5ff0*/  BRA `(.L_x_22515) ;  /* 0x0000000800ac7947 */ /* 0x000fec0003800000 */
.L_x_22507:
        /* <DEDUP_REMOVED lines=22> */
[----:B-----5:R2:W-:Y:S01]  /*6160*/  STL [R1+0x124], R0 ;  /* 0x0001240001007387 */ /* 0x0205e20000100800 */
[----:B------:R-:W-:Y:S01]  /*6170*/  UMOV UR4, URZ ;  /* 0x000000ff00047c82 */ /* 0x000fe20008000000 */
[----:B------:R-:W-:-:S04]  /*6180*/  FADD.FTZ R140, R209, -R140 ;  /* 0x8000008cd18c7221 */ /* 0x000fc80000010000 */
[----:B------:R-:W-:-:S05]  /*6190*/  FMUL.FTZ R140, R248, R140 ;  /* 0x0000008cf88c7220 */ /* 0x000fca0000410000 */
[----:B------:R-:W-:Y:S02]  /*61a0*/  FSEL R140, R140, RZ, P4 ;  /* 0x000000ff8c8c7208 */ /* 0x000fe40002000000 */
[----:B------:R-:W-:-:S03]  /*61b0*/  LOP3.LUT P4, RZ, R246, 0xff, RZ, 0xc0, !PT ;  /* 0x000000fff6ff7812 */ /* 0x000fc6000788c0ff */
[----:B------:R-:W-:-:S04]  /*61c0*/  FMUL.FTZ R140, R140, UR9 ;  /* 0x000000098c8c7c20 */ /* 0x000fc80008410000 */
[----:B------:R-:W-:-:S04]  /*61d0*/  FMUL.FTZ R247, R140, UR8 ;  /* 0x000000088cf77c20 */ /* 0x000fc80008410000 */
[----:B------:R-:W-:Y:S02]  /*61e0*/  FMUL.FTZ R140, R56, R247 ;  /* 0x000000f7388c7220 */ /* 0x000fe40000410000 */
[----:B--2---:R-:W-:-:S03]  /*61f0*/  @P4 HADD2.F32 R0, -RZ, R230.H0_H0 ;  /* 0x200000e6ff004230 */ /* 0x004fc60000004100 */
[----:B------:R-:W-:-:S05]  /*6200*/  FSEL R140, R140, RZ, P4 ;  /* 0x000000ff8c8c7208 */ /* 0x000fca0002000000 */
[----:B------:R-:W-:Y:S01]  /*6210*/  FADD.FTZ R92, R92, R140 ;  /* 0x0000008c5c5c7221 */ /* 0x000fe20000010000 */
[----:B------:R-:W-:Y:S01]  /*6220*/  MOV R140, UR4 ;  /* 0x00000004008c7c02 */ /* 0x000fe20008000f00 */
[----:B------:R-:W-:Y:S02]  /*6230*/  @P4 FMUL.FTZ R140, R0, R247 ;  /* 0x000000f7008c4220 */ /* 0x000fe40000410000 */
[----:B------:R2:W5:Y:S05]  /*6240*/  LDL.LU R0, [R1+0x124] ;  /* 0x0001240001007983 */ /* 0x00056a0000300800 */
.L_x_22524:
[----:B------:R-:W-:Y:S05]  /*6250*/  BSYNC.RECONVERGENT B2 ;  /* 0x0000000000027941 */ /* 0x000fea0003800200 */
.L_x_22523:
[----:B------:R-:W-:Y:S04]  /*6260*/  BSSY.RECONVERGENT B2, `(.L_x_22525) ;  /* 0x0000014000027945 */ /* 0x000fe80003800200 */
[----:B------:R-:W-:Y:S05]  /*6270*/  @!P3 BRA `(.L_x_22526) ;  /* 0x000000000048b947 */ /* 0x000fea0003800000 */
[----:B-----5:R3:W-:Y:S04]  /*6280*/  STL [R1+0x124], R0 ;  /* 0x0001240001007387 */ /* 0x0207e80000100800 */
[----:B---3--:R-:W3:Y:S01]  /*6290*/  LDL.S16 R0, [R1+0x11e] ;  /* 0x00011e0001007983 */ /* 0x008ee20000100600 */
[----:B------:R-:W-:Y:S01]  /*62a0*/  FFMA.FTZ R141, R190, R227, R251 ;  /* 0x000000e3be8d7223 */ /* 0x000fe200000100fb */
[----:B------:R-:W-:Y:S01]  /*62b0*/  ISETP.GT.AND P4, PT, R249, RZ, PT ;  /* 0x000000fff900720c */ /* 0x000fe20003f84270 */
[----:B------:R-:W-:Y:S02]  /*62c0*/  UMOV UR4, URZ ;  /* 0x000000ff00047c82 */ /* 0x000fe40008000000 */
        /* <DEDUP_REMOVED lines=9> */
[----:B------:R-:W-:Y:S01]  /*6360*/  MOV R141, UR4 ;  /* 0x00000004008d7c02 */ /* 0x000fe20008000f00 */
[----:B---3--:R-:W-:-:S05]  /*6370*/  @P4 HADD2.F32 R0, -RZ, R0.H0_H0 ;  /* 0x20000000ff004230 */ /* 0x008fca0000004100 */
[----:B------:R-:W-:Y:S02]  /*6380*/  @P4 FMUL.FTZ R141, R0, R247 ;  /* 0x000000f7008d4220 */ /* 0x000fe40000410000 */
[----:B------:R3:W5:Y:S05]  /*6390*/  LDL.LU R0, [R1+0x124] ;  /* 0x0001240001007983 */ /* 0x00076a0000300800 */
.L_x_22526:
[----:B------:R-:W-:Y:S05]  /*63a0*/  BSYNC.RECONVERGENT B2 ;  /* 0x0000000000027941 */ /* 0x000fea0003800200 */
.L_x_22525:
[----:B------:R-:W-:Y:S04]  /*63b0*/  BSSY.RECONVERGENT B2, `(.L_x_22527) ;  /* 0x0000013000027945 */ /* 0x000fe80003800200 */
[----:B------:R-:W-:Y:S05]  /*63c0*/  @!P3 BRA `(.L_x_22528) ;  /* 0x000000000044b947 */ /* 0x000fea0003800000 */
        /* <DEDUP_REMOVED lines=11> */
[----:B----4-:R-:W-:-:S03]  /*6480*/  @P4 HADD2.F32 R0, -RZ, R231.H0_H0 ;  /* 0x200000e7ff004230 */ /* 0x010fc60000004100 */
[----:B------:R-:W-:-:S05]  /*6490*/  FSEL R142, R142, RZ, P4 ;  /* 0x000000ff8e8e7208 */ /* 0x000fca0002000000 */
[----:B------:R-:W-:Y:S01]  /*64a0*/  FADD.FTZ R94, R94, R142 ;  /* 0x0000008e5e5e7221 */ /* 0x000fe20000010000 */
[----:B------:R-:W-:Y:S01]  /*64b0*/  MOV R142, UR4 ;  /* 0x00000004008e7c02 */ /* 0x000fe20008000f00 */
[----:B------:R-:W-:Y:S02]  /*64c0*/  @P4 FMUL.FTZ R142, R0, R247 ;  /* 0x000000f7008e4220 */ /* 0x000fe40000410000 */
[----:B------:R4:W5:Y:S05]  /*64d0*/  LDL.LU R0, [R1+0x124] ;  /* 0x0001240001007983 */ /* 0x00096a0000300800 */
.L_x_22528:
[----:B------:R-:W-:Y:S05]  /*64e0*/  BSYNC.RECONVERGENT B2 ;  /* 0x0000000000027941 */ /* 0x000fea0003800200 */
.L_x_22527:
[----:B------:R-:W-:Y:S05]  /*64f0*/  @!P3 BRA `(.L_x_22515) ;  /* 0x00000004006cb947 */ /* 0x000fea0003800000 */
        /* <DEDUP_REMOVED lines=13> */
.L_x_22522:
        /* <DEDUP_REMOVED lines=19> */
.L_x_22530:
[----:B------:R-:W-:Y:S05]  /*6700*/  BSYNC.RECONVERGENT B2 ;  /* 0x0000000000027941 */ /* 0x000fea0003800200 */
.L_x_22529:
        /* <DEDUP_REMOVED lines=20> */
.L_x_22532:
[----:B------:R-:W-:Y:S05]  /*6850*/  BSYNC.RECONVERGENT B2 ;  /* 0x0000000000027941 */ /* 0x000fea0003800200 */
.L_x_22531:
        /* <DEDUP_REMOVED lines=19> */
.L_x_22534:
[----:B------:R-:W-:Y:S05]  /*6990*/  BSYNC.RECONVERGENT B2 ;  /* 0x0000000000027941 */ /* 0x000fea0003800200 */
.L_x_22533:
[----:B------:R-:W-:Y:S05]  /*69a0*/  @!P3 BRA `(.L_x_22515) ;  /* 0x000000000040b947 */ /* 0x000fea0003800000 */
[----:B------:R-:W2:Y:S01]  /*69b0*/  LDL.S16 R247, [R1+0x11c] ;  /* 0x00011c0001f77983 */ /* 0x000ea20000100600 */
[----:B------:R-:W-:Y:S01]  /*69c0*/  FFMA.FTZ R143, R191, R227, R251 ;  /* 0x000000e3bf8f7223 */ /* 0x000fe200000100fb */
[----:B------:R-:W-:Y:S01]  /*69d0*/  ISETP.GT.AND P4, PT, R249, RZ, PT ;  /* 0x000000fff900720c */ /* 0x000fe20003f84270 */
[----:B------:R-:W-:Y:S01]  /*69e0*/  UMOV UR4, URZ ;  /* 0x000000ff00047c82 */ /* 0x000fe20008000000 */
[----:B------:R-:W-:Y:S01]  /*69f0*/  ISETP.GE.U32.AND P5, PT, R246, 0x1000000, PT ;  /* 0x01000000f600780c */ /* 0x000fe20003fa6070 */
[----:B------:R-:W-:-:S04]  /*6a00*/  FADD.FTZ R143, R153, -R143 ;  /* 0x8000008f998f7221 */ /* 0x000fc80000010000 */
[----:B------:R-:W-:-:S05]  /*6a10*/  FMUL.FTZ R143, R248, R143 ;  /* 0x0000008ff88f7220 */ /* 0x000fca0000410000 */
[----:B------:R-:W-:-:S05]  /*6a20*/  FSEL R143, R143, RZ, P4 ;  /* 0x000000ff8f8f7208 */ /* 0x000fca0002000000 */
[----:B------:R-:W-:-:S04]  /*6a30*/  FMUL.FTZ R143, R143, UR9 ;  /* 0x000000098f8f7c20 */ /* 0x000fc80008410000 */
[----:B------:R-:W-:-:S04]  /*6a40*/  FMUL.FTZ R246, R143, UR8 ;  /* 0x000000088ff67c20 */ /* 0x000fc80008410000 */
[----:B-----5:R-:W-:-:S05]  /*6a50*/  FMUL.FTZ R143, R59, R246 ;  /* 0x000000f63b8f7220 */ /* 0x020fca0000410000 */
[----:B------:R-:W-:-:S05]  /*6a60*/  FSEL R143, R143, RZ, P5 ;  /* 0x000000ff8f8f7208 */ /* 0x000fca0002800000 */
[----:B------:R-:W-:Y:S01]  /*6a70*/  FADD.FTZ R95, R95, R143 ;  /* 0x0000008f5f5f7221 */ /* 0x000fe20000010000 */
[----:B------:R-:W-:Y:S01]  /*6a80*/  MOV R143, UR4 ;  /* 0x00000004008f7c02 */ /* 0x000fe20008000f00 */
[----:B--2---:R-:W-:-:S05]  /*6a90*/  @P5 HADD2.F32 R247, -RZ, R247.H0_H0 ;  /* 0x200000f7fff75230 */ /* 0x004fca0000004100 */
[----:B------:R-:W-:-:S07]  /*6aa0*/  @P5 FMUL.FTZ R143, R247, R246 ;  /* 0x000000f6f78f5220 */ /* 0x000fce0000410000 */
.L_x_22515:
[----:B------:R-:W-:Y:S05]  /*6ab0*/  BSYNC.RECONVERGENT B1 ;  /* 0x0000000000017941 */ /* 0x000fea0003800200 */
.L_x_22506:
[----:B------:R-:W0:Y:S01]  /*6ac0*/  @P0 LDC.64 R246, c[0x0][0x478] ;  /* 0x00011e00fff60b82 */ /* 0x000e220000000a00 */
[----:B-----5:R1:W-:Y:S02]  /*6ad0*/  STL [R1+0x124], R0 ;  /* 0x0001240001007387 */ /* 0x0203e40000100800 */
[----:B-1----:R-:W-:-:S05]  /*6ae0*/  @P0 IADD3 R0, PT, PT, R226, 0x20, RZ ;  /* 0x00000020e2000810 */ /* 0x002fca0007ffe0ff */
[----:B0-----:R-:W-:Y:S01]  /*6af0*/  @P0 IMAD.WIDE.U32 R246, R0, 0x10, R246 ;  /* 0x0000001000f60825 */ /* 0x001fe200078e00f6 */
[----:B------:R-:W-:-:S04]  /*6b00*/  @P3 IADD3 R0, PT, PT, R186, 0x20, RZ ;  /* 0x00000020ba003810 */ /* 0x000fc80007ffe0ff */
[----:B------:R0:W-:Y:S02]  /*6b10*/  @P0 STG.E.128 desc[UR6][R246.64], R76 ;  /* 0x0000004cf6000986 */ /* 0x0001e4000c101d06 */
[----:B0-----:R-:W0:Y:S02]  /*6b20*/  @P3 LDC.64 R246, c[0x0][0x468] ;  /* 0x00011a00fff63b82 */ /* 0x001e240000000a00 */
[----:B0-----:R-:W-:Y:S02]  /*6b30*/  @P3 IMAD.WIDE.U32 R246, R0, 0x10, R246 ;  /* 0x0000001000f63825 */ /* 0x001fe400078e00f6 */
[----:B------:R0:W5:Y:S01]  /*6b40*/  LDL.LU R0, [R1+0x124] ;  /* 0x0001240001007983 */ /* 0x0001620000300800 */
[----:B------:R-:W-:Y:S03]  /*6b50*/  BSSY.RECONVERGENT B1, `(.L_x_22535) ;  /* 0x0000007000017945 */ /* 0x000fe60003800200 */
[----:B------:R0:W-:Y:S01]  /*6b60*/  @P3 STG.E.128 desc[UR6][R246.64], R140 ;  /* 0x0000008cf6003986 */ /* 0x0001e2000c101d06 */
[----:B------:R-:W-:Y:S05]  /*6b70*/  @!P3 BRA `(.L_x_22536) ;  /* 0x000000000010b947 */ /* 0x000fea0003800000 */
[----:B------:R-:W1:Y:S01]  /*6b80*/  LDC.64 R58, c[0x0][0x390] ;  /* 0x0000e400ff3a7b82 */ /* 0x000e620000000a00 */
[----:B------:R-:W-:-:S05]  /*6b90*/  IADD3 R56, PT, PT, R186, 0x40, RZ ;  /* 0x00000040ba387810 */ /* 0x000fca0007ffe0ff */
[----:B-1----:R-:W-:-:S06]  /*6ba0*/  IMAD.WIDE.U32 R56, R56, 0x10, R58 ;  /* 0x0000001038387825 */ /* 0x002fcc00078e003a */
[----:B------:R-:W5:Y:S02]  /*6bb0*/  LDG.E.128 R56, desc[UR6][R56.64] ;  /* 0x0000000638387981 */ /* 0x000f64000c1e1d00 */
.L_x_22536:
[----:B------:R-:W-:Y:S05]  /*6bc0*/  BSYNC.RECONVERGENT B1 ;  /* 0x0000000000017941 */ /* 0x000fea0003800200 */
.L_x_22535:
        /* <DEDUP_REMOVED lines=13> */
[----:B0-----:R-:W-:-:S03]  /*6ca0*/  MOV R140, UR4 ;  /* 0x00000004008c7c02 */ /* 0x001fc60008000f00 */
[----:B-----5:R-:W-:-:S05]  /*6cb0*/  FMUL.FTZ R78, R56, R77 ;  /* 0x0000004d384e7220 */ /* 0x020fca0000410000 */
[----:B------:R-:W-:-:S05]  /*6cc0*/  FSEL R78, R78, RZ, P4 ;  /* 0x000000ff4e4e7208 */ /* 0x000fca0002000000 */
[----:B------:R-:W-:Y:S01]  /*6cd0*/  FADD.FTZ R96, R96, R78 ;  /* 0x0000004e60607221 */ /* 0x000fe20000010000 */
[----:B------:R-:W-:-:S05]  /*6ce0*/  @P4 HADD2.F32 R78, -RZ, R232.H0_H0 ;  /* 0x200000e8ff4e4230 */ /* 0x000fca0000004100 */
[----:B------:R-:W-:-:S07]  /*6cf0*/  @P4 FMUL.FTZ R140, R77, R78 ;  /* 0x0000004e4d8c4220 */ /* 0x000fce0000410000 */
.L_x_22541:
[----:B------:R-:W-:Y:S05]  /*6d00*/  BSYNC.RECONVERGENT B2 ;  /* 0x0000000000027941 */ /* 0x000fea0003800200 */
.L_x_22540:
[----:B------:R-:W-:Y:S01]  /*6d10*/  @P2 FFMA.FTZ R78, R192, R227, R251 ;  /* 0x000000e3c04e2223 */ /* 0x000fe200000100fb */
[----:B------:R-:W-:Y:S01]  /*6d20*/  BSSY.RECONVERGENT B2, `(.L_x_22542) ;  /* 0x0000010000027945 */ /* 0x000fe20003800200 */
[----:B------:R-:W-:Y:S02]  /*6d30*/  MOV R77, R41 ;  /* 0x00000029004d7202 */ /* 0x000fe40000000f00 */
[----:B------:R-:W-:-:S04]  /*6d40*/  @P2 FADD.FTZ R78, R155, -R78 ;  /* 0x8000004e9b4e2221 */ /* 0x000fc80000010000 */
[----:B------:R-:W-:Y:S01]  /*6d50*/  @P2 FFMA.FTZ R77, R248, R78, R41 ;  /* 0x0000004ef84d2223 */ /* 0x000fe20000010029 */
[----:B------:R-:W-:Y:S06]  /*6d60*/  @!P3 BRA `(.L_x_22543) ;  /* 0x00000000002cb947 */ /* 0x000fec0003800000 */
[----:B0-----:R-:W2:Y:S01]  /*6d70*/  LDL.S16 R246, [R1+0x11a] ;  /* 0x00011a0001f67983 */ /* 0x001ea20000100600 */
        /* <DEDUP_REMOVED lines=10> */
.L_x_22543:
[----:B------:R-:W-:Y:S05]  /*6e20*/  BSYNC.RECONVERGENT B2 ;  /* 0x0000000000027941 */ /* 0x000fea0003800200 */
.L_x_22542:
        /* <DEDUP_REMOVED lines=10> */
[----:B0----5:R-:W-:-:S05]  /*6ed0*/  FMUL.FTZ R142, R58, R79 ;  /* 0x0000004f3a8e7220 */ /* 0x021fca0000410000 */
[----:B------:R-:W-:Y:S01]  /*6ee0*/  FSEL R142, R142, RZ, P4 ;  /* 0x000000ff8e8e7208 */ /* 0x000fe20002000000 */
[----:B------:R-:W-:-:S04]  /*6ef0*/  @P4 HADD2.F32 R246, -RZ, R233.H0_H0 ;  /* 0x200000e9fff64230 */ /* 0x000fc80000004100 */
[----:B------:R-:W-:Y:S01]  /*6f00*/  FADD.FTZ R98, R98, R142 ;  /* 0x0000008e62627221 */ /* 0x000fe20000010000 */
[----:B------:R-:W-:Y:S01]  /*6f10*/  MOV R142, UR4 ;  /* 0x00000004008e7c02 */ /* 0x000fe20008000f00 */
[----:B------:R-:W-:-:S07]  /*6f20*/  @P4 FMUL.FTZ R142, R79, R246 ;  /* 0x000000f64f8e4220 */ /* 0x000fce0000410000 */
.L_x_22545:
[----:B------:R-:W-:Y:S05]  /*6f30*/  BSYNC.RECONVERGENT B2 ;  /* 0x0000000000027941 */ /* 0x000fea0003800200 */
.L_x_22544:
[----:B------:R-:W-:-:S04]  /*6f40*/  @P2 FFMA.FTZ R79, R193, R227, R251 ;  /* 0x000000e3c14f2223 */ /* 0x000fc800000100fb */
[----:B0-----:R-:W-:Y:S01]  /*6f50*/  @P2 FADD.FTZ R246, R157, -R79 ;  /* 0x8000004f9df62221 */ /* 0x001fe20000010000 */
        /* <DEDUP_REMOVED lines=16> */
.L_x_22539:
[----:B------:R-:W-:Y:S04]  /*7060*/  BSSY.RECONVERGENT B2, `(.L_x_22547) ;  /* 0x0000010000027945 */ /* 0x000fe80003800200 */
[----:B------:R-:W-:Y:S05]  /*7070*/  @!P3 BRA `(.L_x_22548) ;  /* 0x000000000038b947 */ /* 0x000fea0003800000 */
[----:B0-----:R-:W-:Y:S01]  /*7080*/  @P2 FFMA.FTZ R140, R154, R227, R251 ;  /* 0x000000e39a8c2223 */ /* 0x001fe200000100fb */
[----:B------:R-:W-:Y:S01]  /*7090*/  MOV R246, R40 ;  /* 0x0000002800f67202 */ /* 0x000fe20000000f00 */
[----:B------:R-:W-:Y:S01]  /*70a0*/  UMOV UR4, URZ ;  /* 0x000000ff00047c82 */ /* 0x000fe20008000000 */
[----:B------:R-:W-:Y:S01]  /*70b0*/  LOP3.LUT P4, RZ, R245, 0xff, RZ, 0xc0, !PT ;  /* 0x000000fff5ff7812 */ /* 0x000fe2000788c0ff */
[----:B------:R-:W-:-:S04]  /*70c0*/  @P2 FADD.FTZ R140, R211, -R140 ;  /* 0x8000008cd38c2221 */ /* 0x000fc80000010000 */
[----:B------:R-:W-:-:S04]  /*70d0*/  @P2 FFMA.FTZ R246, R248, R140, R40 ;  /* 0x0000008cf8f62223 */ /* 0x000fc80000010028 */
[----:B------:R-:W-:-:S04]  /*70e0*/  FMUL.FTZ R140, R246, UR9 ;  /* 0x00000009f68c7c20 */ /* 0x000fc80008410000 */
[----:B------:R-:W-:Y:S01]  /*70f0*/  FMUL.FTZ R247, R140, UR8 ;  /* 0x000000088cf77c20 */ /* 0x000fe20008410000 */
[----:B------:R-:W-:-:S03]  /*7100*/  @P4 HADD2.F32 R246, -RZ, R232.H0_H0 ;  /* 0x200000e8fff64230 */ /* 0x000fc60000004100 */
[----:B-----5:R-:W-:-:S05]  /*7110*/  FMUL.FTZ R140, R56, R247 ;  /* 0x000000f7388c7220 */ /* 0x020fca0000410000 */
[----:B------:R-:W-:-:S05]  /*7120*/  FSEL R140, R140, RZ, P4 ;  /* 0x000000ff8c8c7208 */ /* 0x000fca0002000000 */
[----:B------:R-:W-:Y:S01]  /*7130*/  FADD.FTZ R96, R96, R140 ;  /* 0x0000008c60607221 */ /* 0x000fe20000010000 */
[----:B------:R-:W-:Y:S01]  /*7140*/  MOV R140, UR4 ;  /* 0x00000004008c7c02 */ /* 0x000fe20008000f00 */
[----:B------:R-:W-:-:S07]  /*7150*/  @P4 FMUL.FTZ R140, R246, R247 ;  /* 0x000000f7f68c4220 */ /* 0x000fce0000410000 */
.L_x_22548:
[----:B------:R-:W-:Y:S05]  /*7160*/  BSYNC.RECONVERGENT B2 ;  /* 0x0000000000027941 */ /* 0x000fea0003800200 */
.L_x_22547:
[----:B------:R-:W-:Y:S04]  /*7170*/  BSSY.RECONVERGENT B2, `(.L_x_22549) ;  /* 0x0000011000027945 */ /* 0x000fe80003800200 */
[----:B------:R-:W-:Y:S05]  /*7180*/  @!P3 BRA `(.L_x_22550) ;  /* 0x00000000003cb947 */ /* 0x000fea0003800000 */
[----:B0-----:R-:W-:Y:S01]  /*7190*/  @P2 FFMA.FTZ R141, R192, R227, R251 ;  /* 0x000000e3c08d2223 */ /* 0x001fe200000100fb */
[----:B------:R-:W-:-:S03]  /*71a0*/  MOV R246, R41 ;  /* 0x0000002900f67202 */ /* 0x000fc60000000f00 */
[----:B------:R-:W-:-:S04]  /*71b0*/  @P2 FADD.FTZ R141, R155, -R141 ;  /* 0x8000008d9b8d2221 */ /* 0x000fc80000010000 */
[----:B------:R-:W-:-:S04]  /*71c0*/  @P2 FFMA.FTZ R246, R248, R141, R41 ;  /* 0x0000008df8f62223 */ /* 0x000fc80000010029 */
[----:B------:R-:W-:Y:S02]  /*71d0*/  FMUL.FTZ R141, R246, UR9 ;  /* 0x00000009f68d7c20 */ /* 0x000fe40008410000 */
[----:B------:R-:W2:Y:S01]  /*71e0*/  LDL.S16 R246, [R1+0x11a] ;  /* 0x00011a0001f67983 */ /* 0x000ea20000100600 */
[----:B------:R-:W-:Y:S01]  /*71f0*/  LOP3.LUT P4, RZ, R245, 0xff00, RZ, 0xc0, !PT ;  /* 0x0000ff00f5ff7812 */ /* 0x000fe2000788c0ff */
[----:B------:R-:W-:Y:S01]  /*7200*/  FMUL.FTZ R247, R141, UR8 ;  /* 0x000000088df77c20 */ /* 0x000fe20008410000 */
[----:B------:R-:W-:-:S03]  /*7210*/  UMOV UR4, URZ ;  /* 0x000000ff00047c82 */ /* 0x000fc60008000000 */
[----:B-----5:R-:W-:-:S05]  /*7220*/  FMUL.FTZ R141, R57, R247 ;  /* 0x000000f7398d7220 */ /* 0x020fca0000410000 */
[----:B------:R-:W-:-:S05]  /*7230*/  FSEL R141, R141, RZ, P4 ;  /* 0x000000ff8d8d7208 */ /* 0x000fca0002000000 */
[----:B------:R-:W-:Y:S01]  /*7240*/  FADD.FTZ R97, R97, R141 ;  /* 0x0000008d61617221 */ /* 0x000fe20000010000 */
[----:B------:R-:W-:Y:S01]  /*7250*/  MOV R141, UR4 ;  /* 0x00000004008d7c02 */ /* 0x000fe20008000f00 */
[----:B--2---:R-:W-:-:S05]  /*7260*/  @P4 HADD2.F32 R246, -RZ, R246.H0_H0 ;  /* 0x200000f6fff64230 */ /* 0x004fca0000004100 */
[----:B------:R-:W-:-:S07]  /*7270*/  @P4 FMUL.FTZ R141, R246, R247 ;  /* 0x000000f7f68d4220 */ /* 0x000fce0000410000 */
.L_x_22550:
[----:B------:R-:W-:Y:S05]  /*7280*/  BSYNC.RECONVERGENT B2 ;  /* 0x0000000000027941 */ /* 0x000fea0003800200 */
.L_x_22549:
        /* <DEDUP_REMOVED lines=16> */
.L_x_22552:
[----:B------:R-:W-:Y:S05]  /*7390*/  BSYNC.RECONVERGENT B2 ;  /* 0x0000000000027941 */ /* 0x000fea0003800200 */
.L_x_22551:
[----:B------:R-:W-:Y:S05]  /*73a0*/  @!P3 BRA `(.L_x_22546) ;  /* 0x0000000800c0b947 */ /* 0x000fea0003800000 */
[----:B0-----:R-:W-:Y:S01]  /*73b0*/  @P2 FFMA.FTZ R143, R193, R227, R251 ;  /* 0x000000e3c18f2223 */ /* 0x001fe200000100fb */
        /* <DEDUP_REMOVED lines=16> */
.L_x_22538:
        /* <DEDUP_REMOVED lines=29> */
[----:B-----5:R-:W-:Y:S02]  /*7690*/  FMUL.FTZ R140, R56, R246 ;  /* 0x000000f6388c7220 */ /* 0x020fe40000410000 */
[----:B------:R-:W-:-:S03]  /*76a0*/  @P4 HADD2.F32 R247, -RZ, R232.H0_H0 ;  /* 0x200000e8fff74230 */ /* 0x000fc60000004100 */
[----:B------:R-:W-:-:S05]  /*76b0*/  FSEL R140, R140, RZ, P4 ;  /* 0x000000ff8c8c7208 */ /* 0x000fca0002000000 */
[----:B------:R-:W-:Y:S01]  /*76c0*/  FADD.FTZ R96, R96, R140 ;  /* 0x0000008c60607221 */ /* 0x000fe20000010000 */
[----:B------:R-:W-:Y:S01]  /*76d0*/  MOV R140, UR4 ;  /* 0x00000004008c7c02 */ /* 0x000fe20008000f00 */
[----:B------:R-:W-:-:S07]  /*76e0*/  @P4 FMUL.FTZ R140, R247, R246 ;  /* 0x000000f6f78c4220 */ /* 0x000fce0000410000 */
.L_x_22555:
[----:B------:R-:W-:Y:S05]  /*76f0*/  BSYNC.RECONVERGENT B2 ;  /* 0x0000000000027941 */ /* 0x000fea0003800200 */
.L_x_22554:
[----:B------:R-:W-:Y:S04]  /*7700*/  BSSY.RECONVERGENT B2, `(.L_x_22556) ;  /* 0x0000012000027945 */ /* 0x000fe80003800200 */
[----:B------:R-:W-:Y:S05]  /*7710*/  @!P3 BRA `(.L_x_22557) ;  /* 0x000000000040b947 */ /* 0x000fea0003800000 */
[----:B0-----:R-:W2:Y:S01]  /*7720*/  LDL.S16 R247, [R1+0x11a] ;  /* 0x00011a0001f77983 */ /* 0x001ea20000100600 */
        /* <DEDUP_REMOVED lines=15> */
.L_x_22557:
[----:B------:R-:W-:Y:S05]  /*7820*/  BSYNC.RECONVERGENT B2 ;  /* 0x0000000000027941 */ /* 0x000fea0003800200 */
.L_x_22556:
[----:B------:R-:W-:Y:S04]  /*7830*/  BSSY.RECONVERGENT B2, `(.L_x_22558) ;  /* 0x0000011000027945 */ /* 0x000fe80003800200 */
[----:B------:R-:W-:Y:S05]  /*7840*/  @!P3 BRA `(.L_x_22559) ;  /* 0x00000000003cb947 */ /* 0x000fea0003800000 */
        /* <DEDUP_REMOVED lines=15> */
.L_x_22559:
[----:B------:R-:W-:Y:S05]  /*7940*/  BSYNC.RECONVERGENT B2 ;  /* 0x0000000000027941 */ /* 0x000fea0003800200 */
.L_x_22558:
[----:B------:R-:W-:Y:S05]  /*7950*/  @!P3 BRA `(.L_x_22546) ;  /* 0x000000040054b947 */ /* 0x000fea0003800000 */
[----:B0-----:R-:W-:Y:S01]  /*7960*/  FMUL.FTZ R143, R79, UR9 ;  /* 0x000000094f8f7c20 */ /* 0x001fe20008410000 */
        /* <DEDUP_REMOVED lines=12> */
.L_x_22553:
        /* <DEDUP_REMOVED lines=17> */
.L_x_22561:
[----:B------:R-:W-:Y:S05]  /*7b40*/  BSYNC.RECONVERGENT B2 ;  /* 0x0000000000027941 */ /* 0x000fea0003800200 */
.L_x_22560:
        /* <DEDUP_REMOVED lines=18> */
.L_x_22563:
[----:B------:R-:W-:Y:S05]  /*7c70*/  BSYNC.RECONVERGENT B2 ;  /* 0x0000000000027941 */ /* 0x000fea0003800200 */
.L_x_22562:
        /* <DEDUP_REMOVED lines=17> */
.L_x_22565:
[----:B------:R-:W-:Y:S05]  /*7d90*/  BSYNC.RECONVERGENT B2 ;  /* 0x0000000000027941 */ /* 0x000fea0003800200 */
.L_x_22564:
[----:B------:R-:W-:Y:S05]  /*7da0*/  @!P3 BRA `(.L_x_22546) ;  /* 0x000000000040b947 */ /* 0x000fea0003800000 */
[----:B0-----:R-:W2:Y:S01]  /*7db0*/  LDL.S16 R246, [R1+0x118] ;  /* 0x0001180001f67983 */ /* 0x001ea20000100600 */
        /* <DEDUP_REMOVED lines=15> */
.L_x_22546:
[----:B------:R-:W-:Y:S05]  /*7eb0*/  BSYNC.RECONVERGENT B1 ;  /* 0x0000000000017941 */ /* 0x000fea0003800200 */
.L_x_22537:
        /* <DEDUP_REMOVED lines=14> */
.L_x_22567:
[----:B------:R-:W-:Y:S05]  /*7fa0*/  BSYNC.RECONVERGENT B1 ;  /* 0x0000000000017941 */ /* 0x000fea0003800200 */
.L_x_22566:
        /* <DEDUP_REMOVED lines=19> */
.L_x_22572:
[----:B------:R-:W-:Y:S05]  /*80e0*/  BSYNC.RECONVERGENT B2 ;  /* 0x0000000000027941 */ /* 0x000fea0003800200 */
.L_x_22571:
        /* <DEDUP_REMOVED lines=15> */
[----:B--2---:R-:W-:-:S05]  /*81e0*/  @P4 HADD2.F32 R79, -RZ, R245.H0_H0 ;  /* 0x200000f5ff4f4230 */ /* 0x004fca0000004100 */
[----:B------:R-:W-:-:S07]  /*81f0*/  @P4 FMUL.FTZ R141, R78, R79 ;  /* 0x0000004f4e8d4220 */ /* 0x000fce0000410000 */
.L_x_22574:
[----:B------:R-:W-:Y:S05]  /*8200*/  BSYNC.RECONVERGENT B2 ;  /* 0x0000000000027941 */ /* 0x000fea0003800200 */
.L_x_22573:
        /* <DEDUP_REMOVED lines=16> */
.L_x_22576:
[----:B------:R-:W-:Y:S05]  /*8310*/  BSYNC.RECONVERGENT B2 ;  /* 0x0000000000027941 */ /* 0x000fea0003800200 */
.L_x_22575:
[----:B------:R-:W-:-:S04]  /*8320*/  @P2 FFMA.FTZ R79, R195, R227, R251 ;  /* 0x000000e3c34f2223 */ /* 0x000fc800000100fb */
[----:B------:R-:W-:Y:S01]  /*8330*/  @P2 FADD.FTZ R245, R161, -R79 ;  /* 0x8000004fa1f52221 */ /* 0x000fe20000010000 */
[----:B------:R-:W-:-:S03]  /*8340*/  MOV R79, R39 ;  /* 0x00000027004f7202 */ /* 0x000fc60000000f00 */
[----:B------:R-:W-:Y:S01]  /*8350*/  @P2 FFMA.FTZ R79, R248, R245, R39 ;  /* 0x000000f5f84f2223 */ /* 0x000fe20000010027 */
[----:B------:R-:W-:Y:S06]  /*8360*/  @!P3 BRA `(.L_x_22577) ;  /* 0x0000000c00d8b947 */ /* 0x000fec0003800000 */
        /* <DEDUP_REMOVED lines=13> */
.L_x_22570:
        /* <DEDUP_REMOVED lines=16> */
.L_x_22579:
[----:B------:R-:W-:Y:S05]  /*8540*/  BSYNC.RECONVERGENT B2 ;  /* 0x0000000000027941 */ /* 0x000fea0003800200 */
.L_x_22578:
[----:B------:R-:W-:Y:S04]  /*8550*/  BSSY.RECONVERGENT B2, `(.L_x_22580) ;  /* 0x0000012000027945 */ /* 0x000fe80003800200 */
[----:B------:R-:W-:Y:S05]  /*8560*/  @!P3 BRA `(.L_x_22581) ;  /* 0x000000000040b947 */ /* 0x000fea0003800000 */
[----:B------:R-:W2:Y:S01]  /*8570*/  LDL.S16 R245, [R1+0x116] ;  /* 0x0001160001f57983 */ /* 0x000ea20000100600 */
[----:B0-----:R-:W-:Y:S01]  /*8580*/  @P2 FFMA.FTZ R141, R194, R227, R251 ;  /* 0x000000e3c28d2223 */ /* 0x001fe200000100fb */
[----:B------:R-:W-:Y:S01]  /*8590*/  LOP3.LUT P4, RZ, R244, 0xff00, RZ, 0xc0, !PT ;  /* 0x0000ff00f4ff7812 */ /* 0x000fe2000788c0ff */
[----:B------:R-:W-:Y:S02]  /*85a0*/  UMOV UR4, URZ ;  /* 0x000000ff00047c82 */ /* 0x000fe40008000000 */
[----:B------:R-:W-:Y:S01]  /*85b0*/  @P2 FADD.FTZ R141, R159, -R141 ;  /* 0x8000008d9f8d2221 */ /* 0x000fe20000010000 */
[----:B--2---:R-:W-:Y:S02]  /*85c0*/  PRMT R246, R245, 0x7610, R246 ;  /* 0x00007610f5f67816 */ /* 0x004fe400000000f6 */
[----:B------:R-:W-:Y:S01]  /*85d0*/  MOV R245, R37 ;  /* 0x0000002500f57202 */ /* 0x000fe20000000f00 */
[----:B------:R-:W-:-:S06]  /*85e0*/  @P2 FFMA.FTZ R245, R248, R141, R37 ;  /* 0x0000008df8f52223 */ /* 0x000fcc0000010025 */
[----:B------:R-:W-:Y:S02]  /*85f0*/  @P4 HADD2.F32 R246, -RZ, R246.H0_H0 ;  /* 0x200000f6fff64230 */ /* 0x000fe40000004100 */
[----:B------:R-:W-:-:S04]  /*8600*/  FMUL.FTZ R141, R245, UR9 ;  /* 0x00000009f58d7c20 */ /* 0x000fc80008410000 */
[----:B------:R-:W-:-:S04]  /*8610*/  FMUL.FTZ R245, R141, UR8 ;  /* 0x000000088df57c20 */ /* 0x000fc80008410000 */
[----:B-----5:R-:W-:-:S05]  /*8620*/  FMUL.FTZ R141, R57, R245 ;  /* 0x000000f5398d7220 */ /* 0x020fca0000410000 */
[----:B------:R-:W-:-:S05]  /*8630*/  FSEL R141, R141, RZ, P4 ;  /* 0x000000ff8d8d7208 */ /* 0x000fca0002000000 */
[----:B------:R-:W-:Y:S01]  /*8640*/  FADD.FTZ R101, R101, R141 ;  /* 0x0000008d65657221 */ /* 0x000fe20000010000 */
[----:B------:R-:W-:Y:S01]  /*8650*/  MOV R141, UR4 ;  /* 0x00000004008d7c02 */ /* 0x000fe20008000f00 */
[----:B------:R-:W-:-:S07]  /*8660*/  @P4 FMUL.FTZ R141, R246, R245 ;  /* 0x000000f5f68d4220 */ /* 0x000fce0000410000 */
.L_x_22581:
[----:B------:R-:W-:Y:S05]  /*8670*/  BSYNC.RECONVERGENT B2 ;  /* 0x0000000000027941 */ /* 0x000fea0003800200 */
.L_x_22580:
        /* <DEDUP_REMOVED lines=16> */
.L_x_22583:
[----:B------:R-:W-:Y:S05]  /*8780*/  BSYNC.RECONVERGENT B2 ;  /* 0x0000000000027941 */ /* 0x000fea0003800200 */
.L_x_22582:
        /* <DEDUP_REMOVED lines=18> */
.L_x_22569:
        /* <DEDUP_REMOVED lines=35> */
.L_x_22586:
[----:B------:R-:W-:Y:S05]  /*8ae0*/  BSYNC.RECONVERGENT B2 ;  /* 0x0000000000027941 */ /* 0x000fea0003800200 */
.L_x_22585:
[----:B------:R-:W-:Y:S04]  /*8af0*/  BSSY.RECONVERGENT B2, `(.L_x_22587) ;  /* 0x0000013000027945 */ /* 0x000fe80003800200 */
[----:B------:R-:W-:Y:S05]  /*8b00*/  @!P3 BRA `(.L_x_22588) ;  /* 0x000000000044b947 */ /* 0x000fea0003800000 */
[----:B------:R-:W2:Y:S01]  /*8b10*/  LDL.S16 R245, [R1+0x116] ;  /* 0x0001160001f57983 */ /* 0x000ea20000100600 */
[----:B0-----:R-:W-:Y:S01]  /*8b20*/  FFMA.FTZ R141, R194, R227, R251 ;  /* 0x000000e3c28d7223 */ /* 0x001fe200000100fb */
[----:B------:R-:W-:Y:S01]  /*8b30*/  ISETP.GT.AND P4, PT, R249, RZ, PT ;  /* 0x000000fff900720c */ /* 0x000fe20003f84270 */
[----:B------:R-:W-:Y:S02]  /*8b40*/  UMOV UR4, URZ ;  /* 0x000000ff00047c82 */ /* 0x000fe40008000000 */
[----:B------:R-:W-:-:S04]  /*8b50*/  FADD.FTZ R141, R159, -R141 ;  /* 0x8000008d9f8d7221 */ /* 0x000fc80000010000 */
[----:B------:R-:W-:-:S05]  /*8b60*/  FMUL.FTZ R141, R248, R141 ;  /* 0x0000008df88d7220 */ /* 0x000fca0000410000 */
[----:B------:R-:W-:Y:S02]  /*8b70*/  FSEL R141, R141, RZ, P4 ;  /* 0x000000ff8d8d7208 */ /* 0x000fe40002000000 */
[----:B------:R-:W-:-:S03]  /*8b80*/  LOP3.LUT P4, RZ, R244, 0xff00, RZ, 0xc0, !PT ;  /* 0x0000ff00f4ff7812 */ /* 0x000fc6000788c0ff */
[----:B------:R-:W-:Y:S01]  /*8b90*/  FMUL.FTZ R141, R141, UR9 ;  /* 0x000000098d8d7c20 */ /* 0x000fe20008410000 */
[----:B--2---:R-:W-:-:S03]  /*8ba0*/  PRMT R246, R245, 0x7610, R246 ;  /* 0x00007610f5f67816 */ /* 0x004fc600000000f6 */
[----:B------:R-:W-:-:S04]  /*8bb0*/  FMUL.FTZ R245, R141, UR8 ;  /* 0x000000088df57c20 */ /* 0x000fc80008410000 */
[----:B-----5:R-:W-:Y:S02]  /*8bc0*/  FMUL.FTZ R141, R57, R245 ;  /* 0x000000f5398d7220 */ /* 0x020fe40000410000 */
[----:B------:R-:W-:-:S03]  /*8bd0*/  @P4 HADD2.F32 R246, -RZ, R246.H0_H0 ;  /* 0x200000f6fff64230 */ /* 0x000fc60000004100 */
[----:B------:R-:W-:-:S05]  /*8be0*/  FSEL R141, R141, RZ, P4 ;  /* 0x000000ff8d8d7208 */ /* 0x000fca0002000000 */
[----:B------:R-:W-:Y:S01]  /*8bf0*/  FADD.FTZ R101, R101, R141 ;  /* 0x0000008d65657221 */ /* 0x000fe20000010000 */
[----:B------:R-:W-:Y:S01]  /*8c00*/  MOV R141, UR4 ;  /* 0x00000004008d7c02 */ /* 0x000fe20008000f00 */
[----:B------:R-:W-:-:S07]  /*8c10*/  @P4 FMUL.FTZ R141, R246, R245 ;  /* 0x000000f5f68d4220 */ /* 0x000fce0000410000 */
.L_x_22588:
[----:B------:R-:W-:Y:S05]  /*8c20*/  BSYNC.RECONVERGENT B2 ;  /* 0x0000000000027941 */ /* 0x000fea0003800200 */
.L_x_22587:
        /* <DEDUP_REMOVED lines=17> */
.L_x_22590:
[----:B------:R-:W-:Y:S05]  /*8d40*/  BSYNC.RECONVERGENT B2 ;  /* 0x0000000000027941 */ /* 0x000fea0003800200 */
.L_x_22589:
        /* <DEDUP_REMOVED lines=14> */
.L_x_22584:
        /* <DEDUP_REMOVED lines=17> */
.L_x_22592:
[----:B------:R-:W-:Y:S05]  /*8f40*/  BSYNC.RECONVERGENT B2 ;  /* 0x0000000000027941 */ /* 0x000fea0003800200 */
.L_x_22591:
        /* <DEDUP_REMOVED lines=19> */
.L_x_22594:
[----:B------:R-:W-:Y:S05]  /*9080*/  BSYNC.RECONVERGENT B2 ;  /* 0x0000000000027941 */ /* 0x000fea0003800200 */
.L_x_22593:
        /* <DEDUP_REMOVED lines=17> */
.L_x_22596:
[----:B------:R-:W-:Y:S05]  /*91a0*/  BSYNC.RECONVERGENT B2 ;  /* 0x0000000000027941 */ /* 0x000fea0003800200 */
.L_x_22595:
        /* <DEDUP_REMOVED lines=14> */
[----:B------:R-:W-:Y:S02]  /*9290*/  MOV R143, UR4 ;  /* 0x00000004008f7c02 */ /* 0x000fe40008000f00 */
[----:B--2---:R-:W-:-:S05]  /*92a0*/  PRMT R245, R246, 0x7610, R245 ;  /* 0x00007610f6f57816 */ /* 0x004fca00000000f5 */
[----:B------:R-:W-:-:S05]  /*92b0*/  @P5 HADD2.F32 R245, -RZ, R245.H0_H0 ;  /* 0x200000f5fff55230 */ /* 0x000fca0000004100 */
[----:B------:R-:W-:-:S07]  /*92c0*/  @P5 FMUL.FTZ R143, R245, R244 ;  /* 0x000000f4f58f5220 */ /* 0x000fce0000410000 */
.L_x_22577:
[----:B------:R-:W-:Y:S05]  /*92d0*/  BSYNC.RECONVERGENT B1 ;  /* 0x0000000000017941 */ /* 0x000fea0003800200 */
.L_x_22568:
[----:B------:R-:W1:Y:S01]  /*92e0*/  @P0 LDC.64 R244, c[0x0][0x478] ;  /* 0x00011e00fff40b82 */ /* 0x000e620000000a00 */
[----:B0-----:R-:W-:Y:S01]  /*92f0*/  @P0 IADD3 R246, PT, PT, R226, 0x60, RZ ;  /* 0x00000060e2f60810 */ /* 0x001fe20007ffe0ff */
[----:B------:R-:W-:Y:S04]  /*9300*/  BSSY.RECONVERGENT B1, `(.L_x_22597) ;  /* 0x000000c000017945 */ /* 0x000fe80003800200 */
[----:B-1----:R-:W-:Y:S01]  /*9310*/  @P0 IMAD.WIDE.U32 R244, R246, 0x10, R244 ;  /* 0x00000010f6f40825 */ /* 0x002fe200078e00f4 */
        /* <DEDUP_REMOVED lines=10> */
.L_x_22598:
[----:B------:R-:W-:Y:S05]  /*93c0*/  BSYNC.RECONVERGENT B1 ;  /* 0x0000000000017941 */ /* 0x000fea0003800200 */
.L_x_22597:
        /* <DEDUP_REMOVED lines=19> */
.L_x_22603:
[----:B------:R-:W-:Y:S05]  /*9500*/  BSYNC.RECONVERGENT B2 ;  /* 0x0000000000027941 */ /* 0x000fea0003800200 */
.L_x_22602:
        /* <DEDUP_REMOVED lines=17> */
.L_x_22605:
[----:B------:R-:W-:Y:S05]  /*9620*/  BSYNC.RECONVERGENT B2 ;  /* 0x0000000000027941 */ /* 0x000fea0003800200 */
.L_x_22604:
        /* <DEDUP_REMOVED lines=16> */
.L_x_22607:
[----:B------:R-:W-:Y:S05]  /*9730*/  BSYNC.RECONVERGENT B2 ;  /* 0x0000000000027941 */ /* 0x000fea0003800200 */
.L_x_22606:
        /* <DEDUP_REMOVED lines=8> */
[----:B------:R-:W-:Y:S01]  /*97c0*/  FMUL.FTZ R244, R143, UR8 ;  /* 0x000000088ff47c20 */ /* 0x000fe20008410000 */
[----:B------:R-:W-:-:S03]  /*97d0*/  MOV R143, UR4 ;  /* 0x00000004008f7c02 */ /* 0x000fc60008000f00 */
[----:B-----5:R-:W-:-:S05]  /*97e0*/  FMUL.FTZ R7, R59, R244 ;  /* 0x000000f43b077220 */ /* 0x020fca0000410000 */
[----:B------:R-:W-:-:S05]  /*97f0*/  FSEL R7, R7, RZ, P4 ;  /* 0x000000ff07077208 */ /* 0x000fca0002000000 */
[----:B------:R-:W-:Y:S01]  /*9800*/  FADD.FTZ R107, R107, R7 ;  /* 0x000000076b6b7221 */ /* 0x000fe20000010000 */
[----:B------:R-:W-:Y:S06]  /*9810*/  @!P4 BRA `(.L_x_22608) ;  /* 0x0000000c00b4c947 */ /* 0x000fec0003800000 */
[----:B------:R-:W5:Y:S02]  /*9820*/  LDL.S16 R245, [R1+0x110] ;  /* 0x0001100001f57983 */ /* 0x000f640000100600 */
[----:B-----5:R-:W-:-:S05]  /*9830*/  HADD2.F32 R7, -RZ, R245.H0_H0 ;  /* 0x200000f5ff077230 */ /* 0x020fca0000004100 */
[----:B------:R-:W-:Y:S01]  /*9840*/  FMUL.FTZ R143, R244, R7 ;  /* 0x00000007f48f7220 */ /* 0x000fe20000410000 */
[----:B------:R-:W-:Y:S06]  /*9850*/  BRA `(.L_x_22608) ;  /* 0x0000000c00a47947 */ /* 0x000fec0003800000 */
.L_x_22601:
        /* <DEDUP_REMOVED lines=16> */
.L_x_22610:
[----:B------:R-:W-:Y:S05]  /*9960*/  BSYNC.RECONVERGENT B2 ;  /* 0x0000000000027941 */ /* 0x000fea0003800200 */
.L_x_22609:
[----:B------:R-:W-:Y:S04]  /*9970*/  BSSY.RECONVERGENT B2, `(.L_x_22611) ;  /* 0x0000012000027945 */ /* 0x000fe80003800200 */
[----:B------:R-:W-:Y:S05]  /*9980*/  @!P3 BRA `(.L_x_22612) ;  /* 0x000000000040b947 */ /* 0x000fea0003800000 */
[----:B0-----:R-:W2:Y:S01]  /*9990*/  LDL.S16 R244, [R1+0x112] ;  /* 0x0001120001f47983 */ /* 0x001ea20000100600 */
[----:B------:R-:W-:Y:S01]  /*99a0*/  @P2 FFMA.FTZ R141, R196, R227, R251 ;  /* 0x000000e3c48d2223 */ /* 0x000fe200000100fb */
        /* <DEDUP_REMOVED lines=14> */
.L_x_22612:
[----:B------:R-:W-:Y:S05]  /*9a90*/  BSYNC.RECONVERGENT B2 ;  /* 0x0000000000027941 */ /* 0x000fea0003800200 */
.L_x_22611:
        /* <DEDUP_REMOVED lines=16> */
.L_x_22614:
[----:B------:R-:W-:Y:S05]  /*9ba0*/  BSYNC.RECONVERGENT B2 ;  /* 0x0000000000027941 */ /* 0x000fea0003800200 */
.L_x_22613:
[----:B------:R-:W-:Y:S05]  /*9bb0*/  @!P3 BRA `(.L_x_22608) ;  /* 0x0000000800ccb947 */ /* 0x000fea0003800000 */
[----:B------:R-:W-:Y:S01]  /*9bc0*/  ISETP.GE.U32.AND P4, PT, R7, 0x1000000, PT ;  /* 0x010000000700780c */ /* 0x000fe20003f86070 */
[----:B------:R-:W-:Y:S01]  /*9bd0*/  @P2 FFMA.FTZ R7, R197, R227, R251 ;  /* 0x000000e3c5072223 */ /* 0x000fe200000100fb */
[----:B0-----:R-:W-:Y:S01]  /*9be0*/  MOV R143, R35 ;  /* 0x00000023008f7202 */ /* 0x001fe20000000f00 */
[----:B------:R-:W-:Y:S02]  /*9bf0*/  UMOV UR4, URZ ;  /* 0x000000ff00047c82 */ /* 0x000fe40008000000 */
        /* <DEDUP_REMOVED lines=13> */
.L_x_22600:
        /* <DEDUP_REMOVED lines=35> */
.L_x_22617:
[----:B------:R-:W-:Y:S05]  /*9f00*/  BSYNC.RECONVERGENT B2 ;  /* 0x0000000000027941 */ /* 0x000fea0003800200 */
.L_x_22616:
        /* <DEDUP_REMOVED lines=19> */
.L_x_22619:
[----:B------:R-:W-:Y:S05]  /*a040*/  BSYNC.RECONVERGENT B2 ;  /* 0x0000000000027941 */ /* 0x000fea0003800200 */
.L_x_22618:
        /* <DEDUP_REMOVED lines=17> */
.L_x_22621:
[----:B------:R-:W-:Y:S05]  /*a160*/  BSYNC.RECONVERGENT B2 ;  /* 0x0000000000027941 */ /* 0x000fea0003800200 */
.L_x_22620:
[----:B------:R-:W-:Y:S05]  /*a170*/  @!P3 BRA `(.L_x_22608) ;  /* 0x00000004005cb947 */ /* 0x000fea0003800000 */
[----:B0-----:R-:W-:Y:S01]  /*a180*/  FMUL.FTZ R143, R79, UR9 ;  /* 0x000000094f8f7c20 */ /* 0x001fe20008410000 */
        /* <DEDUP_REMOVED lines=12> */
.L_x_22615:
        /* <DEDUP_REMOVED lines=17> */
.L_x_22623:
[----:B------:R-:W-:Y:S05]  /*a360*/  BSYNC.RECONVERGENT B2 ;  /* 0x0000000000027941 */ /* 0x000fea0003800200 */
.L_x_22622:
        /* <DEDUP_REMOVED lines=19> */
.L_x_22625:
[----:B------:R-:W-:Y:S05]  /*a4a0*/  BSYNC.RECONVERGENT B2 ;  /* 0x0000000000027941 */ /* 0x000fea0003800200 */
.L_x_22624:
        /* <DEDUP_REMOVED lines=17> */
.L_x_22627:
[----:B------:R-:W-:Y:S05]  /*a5c0*/  BSYNC.RECONVERGENT B2 ;  /* 0x0000000000027941 */ /* 0x000fea0003800200 */
.L_x_22626:
[----:B------:R-:W-:Y:S05]  /*a5d0*/  @!P3 BRA `(.L_x_22608) ;  /* 0x000000000044b947 */ /* 0x000fea0003800000 */
[----:B0-----:R-:W2:Y:S01]  /*a5e0*/  LDL.S16 R245, [R1+0x110] ;  /* 0x0001100001f57983 */ /* 0x001ea20000100600 */
[----:B------:R-:W-:Y:S01]  /*a5f0*/  ISETP.GE.U32.AND P5, PT, R7, 0x1000000, PT ;  /* 0x010000000700780c */ /* 0x000fe20003fa6070 */
[----:B------:R-:W-:Y:S01]  /*a600*/  FFMA.FTZ R7, R197, R227, R251 ;  /* 0x000000e3c5077223 */ /* 0x000fe200000100fb */
[----:B------:R-:W-:Y:S01]  /*a610*/  ISETP.GT.AND P4, PT, R249, RZ, PT ;  /* 0x000000fff900720c */ /* 0x000fe20003f84270 */
[----:B------:R-:W-:Y:S02]  /*a620*/  UMOV UR4, URZ ;  /* 0x000000ff00047c82 */ /* 0x000fe40008000000 */
        /* <DEDUP_REMOVED lines=12> */
.L_x_22608:
[----:B------:R-:W-:Y:S05]  /*a6f0*/  BSYNC.RECONVERGENT B1 ;  /* 0x0000000000017941 */ /* 0x000fea0003800200 */
.L_x_22599:
        /* <DEDUP_REMOVED lines=14> */
.L_x_22629:
[----:B------:R-:W-:Y:S05]  /*a7e0*/  BSYNC.RECONVERGENT B1 ;  /* 0x0000000000017941 */ /* 0x000fea0003800200 */
.L_x_22628:
        /* <DEDUP_REMOVED lines=19> */
.L_x_22634:
[----:B------:R-:W-:Y:S05]  /*a920*/  BSYNC.RECONVERGENT B2 ;  /* 0x0000000000027941 */ /* 0x000fea0003800200 */
.L_x_22633:
        /* <DEDUP_REMOVED lines=17> */
.L_x_22636:
[----:B------:R-:W-:Y:S05]  /*aa40*/  BSYNC.RECONVERGENT B2 ;  /* 0x0000000000027941 */ /* 0x000fea0003800200 */
.L_x_22635:
        /* <DEDUP_REMOVED lines=16> */
.L_x_22638:
[----:B------:R-:W-:Y:S05]  /*ab50*/  BSYNC.RECONVERGENT B2 ;  /* 0x0000000000027941 */ /* 0x000fea0003800200 */
.L_x_22637:
[----:B------:R-:W-:-:S04]  /*ab60*/  @P2 FFMA.FTZ R7, R199, R227, R251 ;  /* 0x000000e3c7072223 */ /* 0x000fc800000100fb */
[----:B------:R-:W-:Y:S01]  /*ab70*/  @P2 FADD.FTZ R79, R169, -R7 ;  /* 0x80000007a94f2221 */ /* 0x000fe20000010000 */
[----:B------:R-:W-:-:S03]  /*ab80*/  MOV R7, R31 ;  /* 0x0000001f00077202 */ /* 0x000fc60000000f00 */
[----:B------:R-:W-:-:S05]  /*ab90*/  @P2 FFMA.FTZ R7, R248, R79, R31 ;  /* 0x0000004ff8072223 */ /* 0x000fca000001001f */
[----:B------:R-:W-:Y:S01]  /*aba0*/  MOV R79, R7 ;  /* 0x00000007004f7202 */ /* 0x000fe20000000f00 */
[----:B------:R-:W-:Y:S06]  /*abb0*/  @!P3 BRA `(.L_x_22639) ;  /* 0x0000000c00d8b947 */ /* 0x000fec0003800000 */
[----:B------:R-:W-:Y:S01]  /*abc0*/  FMUL.FTZ R7, R7, UR9 ;  /* 0x0000000907077c20 */ /* 0x000fe20008410000 */
[----:B------:R-:W-:Y:S01]  /*abd0*/  ISETP.GE.U32.AND P4, PT, R6, 0x1000000, PT ;  /* 0x010000000600780c */ /* 0x000fe20003f86070 */
[----:B------:R-:W-:Y:S02]  /*abe0*/  UMOV UR4, URZ ;  /* 0x000000ff00047c82 */ /* 0x000fe40008000000 */
[----:B------:R-:W-:Y:S01]  /*abf0*/  FMUL.FTZ R7, R7, UR8 ;  /* 0x0000000807077c20 */ /* 0x000fe20008410000 */
[----:B0-----:R-:W-:-:S03]  /*ac00*/  MOV R143, UR4 ;  /* 0x00000004008f7c02 */ /* 0x001fc60008000f00 */
        /* <DEDUP_REMOVED lines=8> */
.L_x_22632:
[----:B------:R-:W-:Y:S04]  /*ac90*/  BSSY.RECONVERGENT B2, `(.L_x_22640) ;  /* 0x0000010000027945 */ /* 0x000fe80003800200 */
[----:B------:R-:W-:Y:S05]  /*aca0*/  @!P3 BRA `(.L_x_22641) ;  /* 0x000000000038b947 */ /* 0x000fea0003800000 */
[----:B------:R-:W-:Y:S01]  /*acb0*/  @P2 FFMA.FTZ R7, R166, R227, R251 ;  /* 0x000000e3a6072223 */ /* 0x000fe200000100fb */
[----:B0-----:R-:W-:Y:S01]  /*acc0*/  MOV R140, R28 ;  /* 0x0000001c008c7202 */ /* 0x001fe20000000f00 */
        /* <DEDUP_REMOVED lines=12> */
.L_x_22641:
[----:B------:R-:W-:Y:S05]  /*ad90*/  BSYNC.RECONVERGENT B2 ;  /* 0x0000000000027941 */ /* 0x000fea0003800200 */
.L_x_22640:
[----:B------:R-:W-:Y:S04]  /*ada0*/  BSSY.RECONVERGENT B2, `(.L_x_22642) ;  /* 0x0000012000027945 */ /* 0x000fe80003800200 */
[----:B------:R-:W-:Y:S05]  /*adb0*/  @!P3 BRA `(.L_x_22643) ;  /* 0x000000000040b947 */ /* 0x000fea0003800000 */
[----:B------:R-:W2:Y:S01]  /*adc0*/  LDL.S16 R7, [R1+0x10e] ;  /* 0x00010e0001077983 */ /* 0x000ea20000100600 */
[----:B0-----:R-:W-:Y:S01]  /*add0*/  MOV R141, R29 ;  /* 0x0000001d008d7202 */ /* 0x001fe20000000f00 */
        /* <DEDUP_REMOVED lines=9> */
[----:B-----5:R-:W-:-:S05]  /*ae70*/  FMUL.FTZ R141, R57, R7 ;  /* 0x00000007398d7220 */ /* 0x020fca0000410000 */
[----:B------:R-:W-:-:S05]  /*ae80*/  FSEL R141, R141, RZ, P4 ;  /* 0x000000ff8d8d7208 */ /* 0x000fca0002000000 */
[----:B------:R-:W-:Y:S01]  /*ae90*/  FADD.FTZ R109, R109, R141 ;  /* 0x0000008d6d6d7221 */ /* 0x000fe20000010000 */
[----:B------:R-:W-:Y:S01]  /*aea0*/  MOV R141, UR4 ;  /* 0x00000004008d7c02 */ /* 0x000fe20008000f00 */
[----:B------:R-:W-:-:S07]  /*aeb0*/  @P4 FMUL.FTZ R141, R244, R7 ;  /* 0x00000007f48d4220 */ /* 0x000fce0000410000 */
.L_x_22643:
[----:B------:R-:W-:Y:S05]  /*aec0*/  BSYNC.RECONVERGENT B2 ;  /* 0x0000000000027941 */ /* 0x000fea0003800200 */
.L_x_22642:
        /* <DEDUP_REMOVED lines=16> */
.L_x_22645:
[----:B------:R-:W-:Y:S05]  /*afd0*/  BSYNC.RECONVERGENT B2 ;  /* 0x0000000000027941 */ /* 0x000fea0003800200 */
.L_x_22644:
[----:B------:R-:W-:Y:S05]  /*afe0*/  @!P3 BRA `(.L_x_22639) ;  /* 0x0000000800ccb947 */ /* 0x000fea0003800000 */
[----:B------:R-:W-:Y:S01]  /*aff0*/  ISETP.GE.U32.AND P4, PT, R6, 0x1000000, PT ;  /* 0x010000000600780c */ /* 0x000fe20003f86070 */
[----:B------:R-:W-:Y:S01]  /*b000*/  @P2 FFMA.FTZ R6, R199, R227, R251 ;  /* 0x000000e3c7062223 */ /* 0x000fe200000100fb */
[----:B------:R-:W-:Y:S01]  /*b010*/  MOV R7, R31 ;  /* 0x0000001f00077202 */ /* 0x000fe20000000f00 */
[----:B------:R-:W-:Y:S02]  /*b020*/  UMOV UR4, URZ ;  /* 0x000000ff00047c82 */ /* 0x000fe40008000000 */
[----:B------:R-:W-:Y:S01]  /*b030*/  @P2 FADD.FTZ R6, R169, -R6 ;  /* 0x80000006a9062221 */ /* 0x000fe20000010000 */
[----:B0-----:R-:W-:-:S03]  /*b040*/  MOV R143, UR4 ;  /* 0x00000004008f7c02 */ /* 0x001fc60008000f00 */
[----:B------:R-:W-:-:S04]  /*b050*/  @P2 FFMA.FTZ R7, R248, R6, R31 ;  /* 0x00000006f8072223 */ /* 0x000fc8000001001f */
[----:B------:R-:W-:-:S04]  /*b060*/  FMUL.FTZ R6, R7, UR9 ;  /* 0x0000000907067c20 */ /* 0x000fc80008410000 */
[----:B------:R-:W-:-:S04]  /*b070*/  FMUL.FTZ R6, R6, UR8 ;  /* 0x0000000806067c20 */ /* 0x000fc80008410000 */
        /* <DEDUP_REMOVED lines=8> */
.L_x_22631:
[----:B------:R-:W-:Y:S05]  /*b100*/  @!P0 BRA `(.L_x_22646) ;  /* 0x00000004005c8947 */ /* 0x000fea0003800000 */
[-CC-:B------:R-:W-:Y:S01]  /*b110*/  FFMA.FTZ R7, R168, R227.reuse, R251.reuse ;  /* 0x000000e3a8077223 */ /* 0x180fe200000100fb */
        /* <DEDUP_REMOVED lines=27> */
[----:B0----5:R-:W-:Y:S02]  /*b2d0*/  FMUL.FTZ R140, R56, R7 ;  /* 0x00000007388c7220 */ /* 0x021fe40000410000 */
[----:B------:R-:W-:-:S03]  /*b2e0*/  @P4 HADD2.F32 R244, -RZ, R238.H0_H0 ;  /* 0x200000eefff44230 */ /* 0x000fc60000004100 */
[----:B------:R-:W-:-:S05]  /*b2f0*/  FSEL R140, R140, RZ, P4 ;  /* 0x000000ff8c8c7208 */ /* 0x000fca0002000000 */
[----:B------:R-:W-:Y:S01]  /*b300*/  FADD.FTZ R108, R108, R140 ;  /* 0x0000008c6c6c7221 */ /* 0x000fe20000010000 */
[----:B------:R-:W-:Y:S01]  /*b310*/  MOV R140, UR4 ;  /* 0x00000004008c7c02 */ /* 0x000fe20008000f00 */
[----:B------:R-:W-:-:S07]  /*b320*/  @P4 FMUL.FTZ R140, R244, R7 ;  /* 0x00000007f48c4220 */ /* 0x000fce0000410000 */
.L_x_22648:
[----:B------:R-:W-:Y:S05]  /*b330*/  BSYNC.RECONVERGENT B2 ;  /* 0x0000000000027941 */ /* 0x000fea0003800200 */
.L_x_22647:
[----:B------:R-:W-:Y:S04]  /*b340*/  BSSY.RECONVERGENT B2, `(.L_x_22649) ;  /* 0x0000013000027945 */ /* 0x000fe80003800200 */
[----:B------:R-:W-:Y:S05]  /*b350*/  @!P3 BRA `(.L_x_22650) ;  /* 0x000000000044b947 */ /* 0x000fea0003800000 */
[----:B------:R-:W0:Y:S01]  /*b360*/  LDL.S16 R7, [R1+0x10e] ;  /* 0x00010e0001077983 */ /* 0x000e220000100600 */
[----:B------:R-:W-:Y:S01]  /*b370*/  ISETP.GT.AND P4, PT, R249, RZ, PT ;  /* 0x000000fff900720c */ /* 0x000fe20003f84270 */
[----:B------:R-:W-:Y:S01]  /*b380*/  UMOV UR4, URZ ;  /* 0x000000ff00047c82 */ /* 0x000fe20008000000 */
[----:B0-----:R-:W-:Y:S01]  /*b390*/  PRMT R244, R7, 0x7610, R244 ;  /* 0x0000761007f47816 */ /* 0x001fe200000000f4 */
[----:B------:R-:W-:-:S04]  /*b3a0*/  FFMA.FTZ R7, R198, R227, R251 ;  /* 0x000000e3c6077223 */ /* 0x000fc800000100fb */
        /* <DEDUP_REMOVED lines=12> */
.L_x_22650:
[----:B------:R-:W-:Y:S05]  /*b470*/  BSYNC.RECONVERGENT B2 ;  /* 0x0000000000027941 */ /* 0x000fea0003800200 */
.L_x_22649:
[----:B------:R-:W-:Y:S04]  /*b480*/  BSSY.RECONVERGENT B2, `(.L_x_22651) ;  /* 0x0000011000027945 */ /* 0x000fe80003800200 */
[----:B------:R-:W-:Y:S05]  /*b490*/  @!P3 BRA `(.L_x_22652) ;  /* 0x00000000003cb947 */ /* 0x000fea0003800000 */
        /* <DEDUP_REMOVED lines=15> */
.L_x_22652:
[----:B------:R-:W-:Y:S05]  /*b590*/  BSYNC.RECONVERGENT B2 ;  /* 0x0000000000027941 */ /* 0x000fea0003800200 */
.L_x_22651:
[----:B------:R-:W-:Y:S05]  /*b5a0*/  @!P3 BRA `(.L_x_22639) ;  /* 0x00000004005cb947 */ /* 0x000fea0003800000 */
        /* <DEDUP_REMOVED lines=13> */
.L_x_22646:
        /* <DEDUP_REMOVED lines=17> */
.L_x_22654:
[----:B------:R-:W-:Y:S05]  /*b790*/  BSYNC.RECONVERGENT B2 ;  /* 0x0000000000027941 */ /* 0x000fea0003800200 */
.L_x_22653:
        /* <DEDUP_REMOVED lines=19> */
.L_x_22656:
[----:B------:R-:W-:Y:S05]  /*b8d0*/  BSYNC.RECONVERGENT B2 ;  /* 0x0000000000027941 */ /* 0x000fea0003800200 */
.L_x_22655:
        /* <DEDUP_REMOVED lines=17> */
.L_x_22658:
[----:B------:R-:W-:Y:S05]  /*b9f0*/  BSYNC.RECONVERGENT B2 ;  /* 0x0000000000027941 */ /* 0x000fea0003800200 */
.L_x_22657:
[----:B------:R-:W-:Y:S05]  /*ba00*/  @!P3 BRA `(.L_x_22639) ;  /* 0x000000000044b947 */ /* 0x000fea0003800000 */
[----:B------:R-:W2:Y:S01]  /*ba10*/  LDL.S16 R7, [R1+0x10c] ;  /* 0x00010c0001077983 */ /* 0x000ea20000100600 */
[----:B------:R-:W-:Y:S01]  /*ba20*/  ISETP.GE.U32.AND P5, PT, R6, 0x1000000, PT ;  /* 0x010000000600780c */ /* 0x000fe20003fa6070 */
[----:B------:R-:W-:Y:S01]  /*ba30*/  FFMA.FTZ R6, R199, R227, R251 ;  /* 0x000000e3c7067223 */ /* 0x000fe200000100fb */
[----:B------:R-:W-:Y:S01]  /*ba40*/  ISETP.GT.AND P4, PT, R249, RZ, PT ;  /* 0x000000fff900720c */ /* 0x000fe20003f84270 */
[----:B------:R-:W-:Y:S02]  /*ba50*/  UMOV UR4, URZ ;  /* 0x000000ff00047c82 */ /* 0x000fe40008000000 */
[----:B------:R-:W-:Y:S01]  /*ba60*/  FADD.FTZ R6, R169, -R6 ;  /* 0x80000006a9067221 */ /* 0x000fe20000010000 */
[----:B0-----:R-:W-:-:S03]  /*ba70*/  MOV R143, UR4 ;  /* 0x00000004008f7c02 */ /* 0x001fc60008000f00 */
[----:B------:R-:W-:-:S05]  /*ba80*/  FMUL.FTZ R6, R248, R6 ;  /* 0x00000006f8067220 */ /* 0x000fca0000410000 */
[----:B------:R-:W-:-:S05]  /*ba90*/  FSEL R6, R6, RZ, P4 ;  /* 0x000000ff06067208 */ /* 0x000fca0002000000 */
[----:B------:R-:W-:-:S04]  /*baa0*/  FMUL.FTZ R6, R6, UR9 ;  /* 0x0000000906067c20 */ /* 0x000fc80008410000 */
[----:B------:R-:W-:Y:S01]  /*bab0*/  FMUL.FTZ R6, R6, UR8 ;  /* 0x0000000806067c20 */ /* 0x000fe20008410000 */
[----:B--2---:R-:W-:-:S03]  /*bac0*/  PRMT R244, R7, 0x7610, R244 ;  /* 0x0000761007f47816 */ /* 0x004fc600000000f4 */
[----:B-----5:R-:W-:-:S05]  /*bad0*/  FMUL.FTZ R7, R59, R6 ;  /* 0x000000063b077220 */ /* 0x020fca0000410000 */
[----:B------:R-:W-:-:S05]  /*bae0*/  FSEL R7, R7, RZ, P5 ;  /* 0x000000ff07077208 */ /* 0x000fca0002800000 */
[----:B------:R-:W-:Y:S01]  /*baf0*/  FADD.FTZ R111, R111, R7 ;  /* 0x000000076f6f7221 */ /* 0x000fe20000010000 */
[----:B------:R-:W-:-:S05]  /*bb00*/  @P5 HADD2.F32 R7, -RZ, R244.H0_H0 ;  /* 0x200000f4ff075230 */ /* 0x000fca0000004100 */
[----:B------:R-:W-:-:S07]  /*bb10*/  @P5 FMUL.FTZ R143, R7, R6 ;  /* 0x00000006078f5220 */ /* 0x000fce0000410000 */
.L_x_22639:
[----:B------:R-:W-:Y:S05]  /*bb20*/  BSYNC.RECONVERGENT B1 ;  /* 0x0000000000017941 */ /* 0x000fea0003800200 */
.L_x_22630:
        /* <DEDUP_REMOVED lines=14> */
.L_x_22660:
[----:B------:R-:W-:Y:S05]  /*bc10*/  BSYNC.RECONVERGENT B1 ;  /* 0x0000000000017941 */ /* 0x000fea0003800200 */
.L_x_22659:
[----:B------:R-:W-:Y:S04]  /*bc20*/  BSSY.RECONVERGENT B1, `(.L_x_22661) ;  /* 0x0000139000017945 */ /* 0x000fe80003800200 */
[----:B------:R-:W-:Y:S05]  /*bc30*/  @!P1 BRA `(.L_x_22662) ;  /* 0x0000000800489947 */ /* 0x000fea0003800000 */
[----:B------:R-:W-:Y:S05]  /*bc40*/  @!P0 BRA `(.L_x_22663) ;  /* 0x0000000400288947 */ /* 0x000fea0003800000 */
[----:B01----:R-:W-:Y:S01]  /*bc50*/  @P2 FFMA.FTZ R6, R170, R227, R251 ;  /* 0x000000e3aa062223 */ /* 0x003fe200000100fb */
        /* <DEDUP_REMOVED lines=15> */
.L_x_22665:
[----:B------:R-:W-:Y:S05]  /*bd50*/  BSYNC.RECONVERGENT B2 ;  /* 0x0000000000027941 */ /* 0x000fea0003800200 */
.L_x_22664:
        /* <DEDUP_REMOVED lines=17> */
.L_x_22667:
[----:B------:R-:W-:Y:S05]  /*be70*/  BSYNC.RECONVERGENT B2 ;  /* 0x0000000000027941 */ /* 0x000fea0003800200 */
.L_x_22666:
        /* <DEDUP_REMOVED lines=16> */
.L_x_22669:
[----:B------:R-:W-:Y:S05]  /*bf80*/  BSYNC.RECONVERGENT B2 ;  /* 0x0000000000027941 */ /* 0x000fea0003800200 */
.L_x_22668:
[----:B------:R-:W-:-:S04]  /*bf90*/  @P2 FFMA.FTZ R6, R201, R227, R251 ;  /* 0x000000e3c9062223 */ /* 0x000fc800000100fb */
[----:B------:R-:W-:Y:S01]  /*bfa0*/  @P2 FADD.FTZ R78, R173, -R6 ;  /* 0x80000006ad4e2221 */ /* 0x000fe20000010000 */
[----:B------:R-:W-:-:S03]  /*bfb0*/  MOV R6, R27 ;  /* 0x0000001b00067202 */ /* 0x000fc60000000f00 */
[----:B------:R-:W-:Y:S01]  /*bfc0*/  @P2 FFMA.FTZ R6, R248, R78, R27 ;  /* 0x0000004ef8062223 */ /* 0x000fe2000001001b */
[----:B------:R-:W-:Y:S02]  /*bfd0*/  MOV R78, R77 ;  /* 0x0000004d004e7202 */ /* 0x000fe40000000f00 */
        /* <DEDUP_REMOVED lines=17> */
.L_x_22663:
[----:B------:R-:W-:Y:S04]  /*c0f0*/  BSSY.RECONVERGENT B2, `(.L_x_22671) ;  /* 0x0000010000027945 */ /* 0x000fe80003800200 */
[----:B------:R-:W-:Y:S05]  /*c100*/  @!P3 BRA `(.L_x_22672) ;  /* 0x000000000038b947 */ /* 0x000fea0003800000 */
[----:B01----:R-:W-:Y:S01]  /*c110*/  @P2 FFMA.FTZ R6, R170, R227, R251 ;  /* 0x000000e3aa062223 */ /* 0x003fe200000100fb */
[----:B------:R-:W-:Y:S01]  /*c120*/  MOV R7, R24 ;  /* 0x0000001800077202 */ /* 0x000fe20000000f00 */
[----:B------:R-:W-:Y:S01]  /*c130*/  UMOV UR4, URZ ;  /* 0x000000ff00047c82 */ /* 0x000fe20008000000 */
[----:B------:R-:W-:Y:S01]  /*c140*/  LOP3.LUT P4, RZ, R5, 0xff, RZ, 0xc0, !PT ;  /* 0x000000ff05ff7812 */ /* 0x000fe2000788c0ff */
[----:B------:R-:W-:Y:S01]  /*c150*/  @P2 FADD.FTZ R6, R219, -R6 ;  /* 0x80000006db062221 */ /* 0x000fe20000010000 */
[----:B------:R-:W-:-:S03]  /*c160*/  MOV R140, UR4 ;  /* 0x00000004008c7c02 */ /* 0x000fc60008000f00 */
[----:B------:R-:W-:-:S04]  /*c170*/  @P2 FFMA.FTZ R7, R248, R6, R24 ;  /* 0x00000006f8072223 */ /* 0x000fc80000010018 */
[----:B------:R-:W-:-:S04]  /*c180*/  FMUL.FTZ R6, R7, UR9 ;  /* 0x0000000907067c20 */ /* 0x000fc80008410000 */
[----:B------:R-:W-:-:S04]  /*c190*/  FMUL.FTZ R6, R6, UR8 ;  /* 0x0000000806067c20 */ /* 0x000fc80008410000 */
[----:B-----5:R-:W-:-:S05]  /*c1a0*/  FMUL.FTZ R7, R56, R6 ;  /* 0x0000000638077220 */ /* 0x020fca0000410000 */
[----:B------:R-:W-:-:S05]  /*c1b0*/  FSEL R7, R7, RZ, P4 ;  /* 0x000000ff07077208 */ /* 0x000fca0002000000 */
[----:B------:R-:W-:Y:S01]  /*c1c0*/  FADD.FTZ R112, R112, R7 ;  /* 0x0000000770707221 */ /* 0x000fe20000010000 */
[----:B------:R-:W-:-:S05]  /*c1d0*/  @P4 HADD2.F32 R7, -RZ, R240.H0_H0 ;  /* 0x200000f0ff074230 */ /* 0x000fca0000004100 */
[----:B------:R-:W-:-:S07]  /*c1e0*/  @P4 FMUL.FTZ R140, R7, R6 ;  /* 0x00000006078c4220 */ /* 0x000fce0000410000 */
.L_x_22672:
[----:B------:R-:W-:Y:S05]  /*c1f0*/  BSYNC.RECONVERGENT B2 ;  /* 0x0000000000027941 */ /* 0x000fea0003800200 */
.L_x_22671:
[----:B------:R-:W-:Y:S04]  /*c200*/  BSSY.RECONVERGENT B2, `(.L_x_22673) ;  /* 0x0000012000027945 */ /* 0x000fe80003800200 */
[----:B------:R-:W-:Y:S05]  /*c210*/  @!P3 BRA `(.L_x_22674) ;  /* 0x000000000040b947 */ /* 0x000fea0003800000 */
[----:B01----:R-:W2:Y:S01]  /*c220*/  LDL.S16 R6, [R1+0x10a] ;  /* 0x00010a0001067983 */ /* 0x003ea20000100600 */
[----:B------:R-:W-:Y:S01]  /*c230*/  MOV R7, R25 ;  /* 0x0000001900077202 */ /* 0x000fe20000000f00 */
[----:B------:R-:W-:Y:S01]  /*c240*/  UMOV UR4, URZ ;  /* 0x000000ff00047c82 */ /* 0x000fe20008000000 */
[----:B------:R-:W-:Y:S02]  /*c250*/  LOP3.LUT P4, RZ, R5, 0xff00, RZ, 0xc0, !PT ;  /* 0x0000ff0005ff7812 */ /* 0x000fe4000788c0ff */
[----:B------:R-:W-:Y:S02]  /*c260*/  MOV R141, UR4 ;  /* 0x00000004008d7c02 */ /* 0x000fe40008000f00 */
[----:B--2---:R-:W-:Y:S01]  /*c270*/  PRMT R244, R6, 0x7610, R244 ;  /* 0x0000761006f47816 */ /* 0x004fe200000000f4 */
[----:B------:R-:W-:-:S04]  /*c280*/  @P2 FFMA.FTZ R6, R200, R227, R251 ;  /* 0x000000e3c8062223 */ /* 0x000fc800000100fb */
[----:B------:R-:W-:-:S04]  /*c290*/  @P2 FADD.FTZ R6, R171, -R6 ;  /* 0x80000006ab062221 */ /* 0x000fc80000010000 */
        /* <DEDUP_REMOVED lines=8> */
.L_x_22674:
[----:B------:R-:W-:Y:S05]  /*c320*/  BSYNC.RECONVERGENT B2 ;  /* 0x0000000000027941 */ /* 0x000fea0003800200 */
.L_x_22673:
        /* <DEDUP_REMOVED lines=16> */
.L_x_22676:
[----:B------:R-:W-:Y:S05]  /*c430*/  BSYNC.RECONVERGENT B2 ;  /* 0x0000000000027941 */ /* 0x000fea0003800200 */
.L_x_22675:
[----:B------:R-:W-:Y:S05]  /*c440*/  @!P3 BRA `(.L_x_22670) ;  /* 0x0000000800d8b947 */ /* 0x000fea0003800000 */
[----:B------:R-:W-:Y:S01]  /*c450*/  ISETP.GE.U32.AND P4, PT, R5, 0x1000000, PT ;  /* 0x010000000500780c */ /* 0x000fe20003f86070 */
[----:B------:R-:W-:Y:S01]  /*c460*/  @P2 FFMA.FTZ R5, R201, R227, R251 ;  /* 0x000000e3c9052223 */ /* 0x000fe200000100fb */
[----:B01----:R-:W-:Y:S01]  /*c470*/  MOV R6, R27 ;  /* 0x0000001b00067202 */ /* 0x003fe20000000f00 */
[----:B------:R-:W-:Y:S02]  /*c480*/  UMOV UR4, URZ ;  /* 0x000000ff00047c82 */ /* 0x000fe40008000000 */
        /* <DEDUP_REMOVED lines=13> */
.L_x_22662:
        /* <DEDUP_REMOVED lines=23> */
[----:B------:R-:W-:Y:S01]  /*c6d0*/  FADD.FTZ R6, R219, -R6 ;  /* 0x80000006db067221 */ /* 0x000fe20000010000 */
[----:B------:R-:W-:-:S03]  /*c6e0*/  MOV R140, UR4 ;  /* 0x00000004008c7c02 */ /* 0x000fc60008000f00 */
        /* <DEDUP_REMOVED lines=8> */
[----:B------:R-:W-:-:S05]  /*c770*/  @P4 HADD2.F32 R78, -RZ, R240.H0_H0 ;  /* 0x200000f0ff4e4230 */ /* 0x000fca0000004100 */
[----:B------:R-:W-:-:S07]  /*c780*/  @P4 FMUL.FTZ R140, R78, R6 ;  /* 0x000000064e8c4220 */ /* 0x000fce0000410000 */
.L_x_22679:
[----:B------:R-:W-:Y:S05]  /*c790*/  BSYNC.RECONVERGENT B2 ;  /* 0x0000000000027941 */ /* 0x000fea0003800200 */
.L_x_22678:
[----:B------:R-:W-:Y:S04]  /*c7a0*/  BSSY.RECONVERGENT B2, `(.L_x_22680) ;  /* 0x0000013000027945 */ /* 0x000fe80003800200 */
[----:B------:R-:W-:Y:S05]  /*c7b0*/  @!P3 BRA `(.L_x_22681) ;  /* 0x000000000044b947 */ /* 0x000fea0003800000 */
[----:B------:R-:W2:Y:S01]  /*c7c0*/  LDL.S16 R6, [R1+0x10a] ;  /* 0x00010a0001067983 */ /* 0x000ea20000100600 */
[----:B------:R-:W-:Y:S01]  /*c7d0*/  ISETP.GT.AND P4, PT, R249, RZ, PT ;  /* 0x000000fff900720c */ /* 0x000fe20003f84270 */
[----:B------:R-:W-:Y:S02]  /*c7e0*/  UMOV UR4, URZ ;  /* 0x000000ff00047c82 */ /* 0x000fe40008000000 */
[----:B------:R-:W-:Y:S02]  /*c7f0*/  MOV R141, UR4 ;  /* 0x00000004008d7c02 */ /* 0x000fe40008000f00 */
[----:B--2---:R-:W-:Y:S01]  /*c800*/  PRMT R244, R6, 0x7610, R244 ;  /* 0x0000761006f47816 */ /* 0x004fe200000000f4 */
[----:B------:R-:W-:-:S04]  /*c810*/  FFMA.FTZ R6, R200, R227, R251 ;  /* 0x000000e3c8067223 */ /* 0x000fc800000100fb */
        /* <DEDUP_REMOVED lines=11> */
.L_x_22681:
[----:B------:R-:W-:Y:S05]  /*c8d0*/  BSYNC.RECONVERGENT B2 ;  /* 0x0000000000027941 */ /* 0x000fea0003800200 */
.L_x_22680:
[----:B------:R-:W-:Y:S04]  /*c8e0*/  BSSY.RECONVERGENT B2, `(.L_x_22682) ;  /* 0x0000011000027945 */ /* 0x000fe80003800200 */
[----:B------:R-:W-:Y:S05]  /*c8f0*/  @!P3 BRA `(.L_x_22683) ;  /* 0x00000000003cb947 */ /* 0x000fea0003800000 */
        /* <DEDUP_REMOVED lines=15> */
.L_x_22683:
[----:B------:R-:W-:Y:S05]  /*c9f0*/  BSYNC.RECONVERGENT B2 ;  /* 0x0000000000027941 */ /* 0x000fea0003800200 */
.L_x_22682:
[----:B------:R-:W-:Y:S01]  /*ca00*/  MOV R78, R7 ;  /* 0x00000007004e7202 */ /* 0x000fe20000000f00 */
[----:B------:R-:W-:Y:S06]  /*ca10*/  @!P3 BRA `(.L_x_22670) ;  /* 0x000000040064b947 */ /* 0x000fec0003800000 */
[----:B------:R-:W-:Y:S01]  /*ca20*/  FMUL.FTZ R6, R79, UR9 ;  /* 0x000000094f067c20 */ /* 0x000fe20008410000 */
[----:B------:R-:W-:Y:S01]  /*ca30*/  ISETP.GE.U32.AND P4, PT, R5, 0x1000000, PT ;  /* 0x010000000500780c */ /* 0x000fe20003f86070 */
[----:B------:R-:W-:Y:S01]  /*ca40*/  UMOV UR4, URZ ;  /* 0x000000ff00047c82 */ /* 0x000fe20008000000 */
[----:B------:R-:W-:Y:S01]  /*ca50*/  MOV R78, R7 ;  /* 0x00000007004e7202 */ /* 0x000fe20000000f00 */
[----:B------:R-:W-:Y:S01]  /*ca60*/  FMUL.FTZ R6, R6, UR8 ;  /* 0x0000000806067c20 */ /* 0x000fe20008410000 */
[----:B------:R-:W-:-:S03]  /*ca70*/  MOV R143, UR4 ;  /* 0x00000004008f7c02 */ /* 0x000fc60008000f00 */
[----:B-----5:R-:W-:-:S05]  /*ca80*/  FMUL.FTZ R5, R59, R6 ;  /* 0x000000063b057220 */ /* 0x020fca0000410000 */
[----:B------:R-:W-:-:S05]  /*ca90*/  FSEL R5, R5, RZ, P4 ;  /* 0x000000ff05057208 */ /* 0x000fca0002000000 */
[----:B------:R-:W-:Y:S01]  /*caa0*/  FADD.FTZ R115, R115, R5 ;  /* 0x0000000573737221 */ /* 0x000fe20000010000 */
[----:B------:R-:W-:Y:S06]  /*cab0*/  @!P4 BRA `(.L_x_22670) ;  /* 0x00000004003cc947 */ /* 0x000fec0003800000 */
[----:B------:R-:W5:Y:S01]  /*cac0*/  LDL.S16 R244, [R1+0x108] ;  /* 0x0001080001f47983 */ /* 0x000f620000100600 */
[----:B------:R-:W-:Y:S01]  /*cad0*/  MOV R78, R7 ;  /* 0x00000007004e7202 */ /* 0x000fe20000000f00 */
[----:B-----5:R-:W-:-:S05]  /*cae0*/  HADD2.F32 R5, -RZ, R244.H0_H0 ;  /* 0x200000f4ff057230 */ /* 0x020fca0000004100 */
[----:B------:R-:W-:Y:S01]  /*caf0*/  FMUL.FTZ R143, R5, R6 ;  /* 0x00000006058f7220 */ /* 0x000fe20000410000 */
[----:B------:R-:W-:Y:S06]  /*cb00*/  BRA `(.L_x_22670) ;  /* 0x0000000400287947 */ /* 0x000fec0003800000 */
.L_x_22677:
[----:B------:R-:W-:Y:S04]  /*cb10*/  BSSY.RECONVERGENT B2, `(.L_x_22684) ;  /* 0x0000011000027945 */ /* 0x000fe80003800200 */
[----:B------:R-:W-:Y:S05]  /*cb20*/  @!P3 BRA `(.L_x_22685) ;  /* 0x00000000003cb947 */ /* 0x000fea0003800000 */
[----:B01----:R-:W-:Y:S01]  /*cb30*/  FFMA.FTZ R6, R170, R227, R251 ;  /* 0x000000e3aa067223 */ /* 0x003fe200000100fb */
        /* <DEDUP_REMOVED lines=14> */
.L_x_22685:
[----:B------:R-:W-:Y:S05]  /*cc20*/  BSYNC.RECONVERGENT B2 ;  /* 0x0000000000027941 */ /* 0x000fea0003800200 */
.L_x_22684:
[----:B------:R-:W-:Y:S04]  /*cc30*/  BSSY.RECONVERGENT B2, `(.L_x_22686) ;  /* 0x0000013000027945 */ /* 0x000fe80003800200 */
[----:B------:R-:W-:Y:S05]  /*cc40*/  @!P3 BRA `(.L_x_22687) ;  /* 0x000000000044b947 */ /* 0x000fea0003800000 */
[----:B01----:R-:W2:Y:S01]  /*cc50*/  LDL.S16 R6, [R1+0x10a] ;  /* 0x00010a0001067983 */ /* 0x003ea20000100600 */
        /* <DEDUP_REMOVED lines=16> */
.L_x_22687:
[----:B------:R-:W-:Y:S05]  /*cd60*/  BSYNC.RECONVERGENT B2 ;  /* 0x0000000000027941 */ /* 0x000fea0003800200 */
.L_x_22686:
        /* <DEDUP_REMOVED lines=17> */
.L_x_22689:
[----:B------:R-:W-:Y:S05]  /*ce80*/  BSYNC.RECONVERGENT B2 ;  /* 0x0000000000027941 */ /* 0x000fea0003800200 */
.L_x_22688:
[----:B------:R-:W-:Y:S05]  /*ce90*/  @!P3 BRA `(.L_x_22670) ;  /* 0x000000000044b947 */ /* 0x000fea0003800000 */
[----:B01----:R-:W2:Y:S01]  /*cea0*/  LDL.S16 R6, [R1+0x108] ;  /* 0x0001080001067983 */ /* 0x003ea20000100600 */
[----:B------:R-:W-:Y:S01]  /*ceb0*/  ISETP.GE.U32.AND P5, PT, R5, 0x1000000, PT ;  /* 0x010000000500780c */ /* 0x000fe20003fa6070 */
[----:B------:R-:W-:Y:S01]  /*cec0*/  FFMA.FTZ R5, R201, R227, R251 ;  /* 0x000000e3c9057223 */ /* 0x000fe200000100fb */
[----:B------:R-:W-:Y:S01]  /*ced0*/  ISETP.GT.AND P4, PT, R249, RZ, PT ;  /* 0x000000fff900720c */ /* 0x000fe20003f84270 */
[----:B------:R-:W-:Y:S02]  /*cee0*/  UMOV UR4, URZ ;  /* 0x000000ff00047c82 */ /* 0x000fe40008000000 */
[----:B------:R-:W-:Y:S01]  /*cef0*/  FADD.FTZ R5, R173, -R5 ;  /* 0x80000005ad057221 */ /* 0x000fe20000010000 */
[----:B------:R-:W-:-:S03]  /*cf00*/  MOV R143, UR4 ;  /* 0x00000004008f7c02 */ /* 0x000fc60008000f00 */
        /* <DEDUP_REMOVED lines=10> */
.L_x_22670:
[----:B------:R-:W-:Y:S05]  /*cfb0*/  BSYNC.RECONVERGENT B1 ;  /* 0x0000000000017941 */ /* 0x000fea0003800200 */
.L_x_22661:
[----:B01----:R-:W0:Y:S01]  /*cfc0*/  @P0 LDC.64 R6, c[0x0][0x478] ;  /* 0x00011e00ff060b82 */ /* 0x003e220000000a00 */
        /* <DEDUP_REMOVED lines=13> */
.L_x_22691:
[----:B------:R-:W-:Y:S05]  /*d0a0*/  BSYNC.RECONVERGENT B1 ;  /* 0x0000000000017941 */ /* 0x000fea0003800200 */
.L_x_22690:
[----:B------:R-:W-:Y:S04]  /*d0b0*/  BSSY.RECONVERGENT B1, `(.L_x_22692) ;  /* 0x000013c000017945 */ /* 0x000fe80003800200 */
[----:B------:R-:W-:Y:S05]  /*d0c0*/  @!P1 BRA `(.L_x_22693) ;  /* 0x0000000800489947 */ /* 0x000fea0003800000 */
[----:B------:R-:W-:Y:S05]  /*d0d0*/  @!P0 BRA `(.L_x_22694) ;  /* 0x0000000400288947 */ /* 0x000fea0003800000 */
[----:B------:R-:W-:Y:S01]  /*d0e0*/  @P2 FFMA.FTZ R5, R174, R227, R251 ;  /* 0x000000e3ae052223 */ /* 0x000fe200000100fb */
[----:B------:R-:W-:Y:S01]  /*d0f0*/  BSSY.RECONVERGENT B2, `(.L_x_22695) ;  /* 0x000000f000027945 */ /* 0x000fe20003800200 */
[----:B01----:R-:W-:Y:S02]  /*d100*/  MOV R6, R20 ;  /* 0x0000001400067202 */ /* 0x003fe40000000f00 */
        /* <DEDUP_REMOVED lines=13> */
.L_x_22696:
[----:B------:R-:W-:Y:S05]  /*d1e0*/  BSYNC.RECONVERGENT B2 ;  /* 0x0000000000027941 */ /* 0x000fea0003800200 */
.L_x_22695:
        /* <DEDUP_REMOVED lines=17> */
.L_x_22698:
[----:B------:R-:W-:Y:S05]  /*d300*/  BSYNC.RECONVERGENT B2 ;  /* 0x0000000000027941 */ /* 0x000fea0003800200 */
.L_x_22697:
        /* <DEDUP_REMOVED lines=16> */
.L_x_22700:
[----:B------:R-:W-:Y:S05]  /*d410*/  BSYNC.RECONVERGENT B2 ;  /* 0x0000000000027941 */ /* 0x000fea0003800200 */
.L_x_22699:
[----:B------:R-:W-:Y:S01]  /*d420*/  @P2 FFMA.FTZ R5, R203, R227, R251 ;  /* 0x000000e3cb052223 */ /* 0x000fe200000100fb */
[----:B------:R-:W-:Y:S02]  /*d430*/  MOV R78, R76 ;  /* 0x0000004c004e7202 */ /* 0x000fe40000000f00 */
[----:B------:R-:W-:Y:S01]  /*d440*/  MOV R76, R6 ;  /* 0x00000006004c7202 */ /* 0x000fe20000000f00 */
[----:B------:R-:W-:Y:S01]  /*d450*/  @P2 FADD.FTZ R77, R177, -R5 ;  /* 0x80000005b14d2221 */ /* 0x000fe20000010000 */
[----:B------:R-:W-:-:S03]  /*d460*/  MOV R5, R23 ;  /* 0x0000001700057202 */ /* 0x000fc60000000f00 */
[----:B------:R-:W-:Y:S01]  /*d470*/  @P2 FFMA.FTZ R5, R248, R77, R23 ;  /* 0x0000004df8052223 */ /* 0x000fe20000010017 */
[----:B------:R-:W-:-:S04]  /*d480*/  MOV R77, R7 ;  /* 0x00000007004d7202 */ /* 0x000fc80000000f00 */
        /* <DEDUP_REMOVED lines=15> */
.L_x_22694:
[----:B------:R-:W-:Y:S04]  /*d580*/  BSSY.RECONVERGENT B2, `(.L_x_22702) ;  /* 0x0000010000027945 */ /* 0x000fe80003800200 */
[----:B------:R-:W-:Y:S05]  /*d590*/  @!P3 BRA `(.L_x_22703) ;  /* 0x000000000038b947 */ /* 0x000fea0003800000 */
[----:B------:R-:W-:Y:S01]  /*d5a0*/  @P2 FFMA.FTZ R5, R174, R227, R251 ;  /* 0x000000e3ae052223 */ /* 0x000fe200000100fb */
[----:B01----:R-:W-:Y:S01]  /*d5b0*/  MOV R6, R20 ;  /* 0x0000001400067202 */ /* 0x003fe20000000f00 */
        /* <DEDUP_REMOVED lines=12> */
.L_x_22703:
[----:B------:R-:W-:Y:S05]  /*d680*/  BSYNC.RECONVERGENT B2 ;  /* 0x0000000000027941 */ /* 0x000fea0003800200 */
.L_x_22702:
[----:B------:R-:W-:Y:S04]  /*d690*/  BSSY.RECONVERGENT B2, `(.L_x_22704) ;  /* 0x0000012000027945 */ /* 0x000fe80003800200 */
[----:B------:R-:W-:Y:S05]  /*d6a0*/  @!P3 BRA `(.L_x_22705) ;  /* 0x000000000040b947 */ /* 0x000fea0003800000 */
[----:B------:R-:W2:Y:S01]  /*d6b0*/  LDL.S16 R5, [R1+0x32] ;  /* 0x0000320001057983 */ /* 0x000ea20000100600 */
[----:B01----:R-:W-:Y:S01]  /*d6c0*/  MOV R6, R21 ;  /* 0x0000001500067202 */ /* 0x003fe20000000f00 */
        /* <DEDUP_REMOVED lines=14> */
.L_x_22705:
[----:B------:R-:W-:Y:S05]  /*d7b0*/  BSYNC.RECONVERGENT B2 ;  /* 0x0000000000027941 */ /* 0x000fea0003800200 */
.L_x_22704:
        /* <DEDUP_REMOVED lines=16> */
.L_x_22707:
[----:B------:R-:W-:Y:S05]  /*d8c0*/  BSYNC.RECONVERGENT B2 ;  /* 0x0000000000027941 */ /* 0x000fea0003800200 */
.L_x_22706:
        /* <DEDUP_REMOVED lines=14> */
[----:B-1----:R-:W5:Y:S02]  /*d9b0*/  LDL.S16 R6, [R1+0x30] ;  /* 0x0000300001067983 */ /* 0x002f640000100600 */
[----:B-----5:R-:W-:-:S05]  /*d9c0*/  HADD2.F32 R5, -RZ, R6.H0_H0 ;  /* 0x20000006ff057230 */ /* 0x020fca0000004100 */
[----:B------:R-:W-:Y:S01]  /*d9d0*/  FMUL.FTZ R143, R5, R4 ;  /* 0x00000004058f7220 */ /* 0x000fe20000410000 */
[----:B------:R-:W-:Y:S06]  /*d9e0*/  BRA `(.L_x_22701) ;  /* 0x0000000800a07947 */ /* 0x000fec0003800000 */
.L_x_22693:
        /* <DEDUP_REMOVED lines=35> */
.L_x_22710:
[----:B------:R-:W-:Y:S05]  /*dc20*/  BSYNC.RECONVERGENT B2 ;  /* 0x0000000000027941 */ /* 0x000fea0003800200 */
.L_x_22709:
        /* <DEDUP_REMOVED lines=19> */
.L_x_22712:
[----:B------:R-:W-:Y:S05]  /*dd60*/  BSYNC.RECONVERGENT B2 ;  /* 0x0000000000027941 */ /* 0x000fea0003800200 */
.L_x_22711:
        /* <DEDUP_REMOVED lines=17> */
.L_x_22714:
[----:B------:R-:W-:Y:S05]  /*de80*/  BSYNC.RECONVERGENT B2 ;  /* 0x0000000000027941 */ /* 0x000fea0003800200 */
.L_x_22713:
[----:B------:R-:W-:Y:S02]  /*de90*/  MOV R78, R6 ;  /* 0x00000006004e7202 */ /* 0x000fe40000000f00 */
[----:B------:R-:W-:Y:S01]  /*dea0*/  MOV R77, R7 ;  /* 0x00000007004d7202 */ /* 0x000fe20000000f00 */
[----:B------:R-:W-:Y:S06]  /*deb0*/  @!P3 BRA `(.L_x_22701) ;  /* 0x00000004006cb947 */ /* 0x000fec0003800000 */
[----:B------:R-:W-:Y:S01]  /*dec0*/  FMUL.FTZ R5, R79, UR9 ;  /* 0x000000094f057c20 */ /* 0x000fe20008410000 */
[----:B------:R-:W-:Y:S01]  /*ded0*/  ISETP.GE.U32.AND P4, PT, R4, 0x1000000, PT ;  /* 0x010000000400780c */ /* 0x000fe20003f86070 */
[----:B------:R-:W-:Y:S01]  /*dee0*/  UMOV UR4, URZ ;  /* 0x000000ff00047c82 */ /* 0x000fe20008000000 */
[----:B------:R-:W-:Y:S01]  /*def0*/  MOV R78, R6 ;  /* 0x00000006004e7202 */ /* 0x000fe20000000f00 */
[----:B------:R-:W-:Y:S01]  /*df00*/  FMUL.FTZ R5, R5, UR8 ;  /* 0x0000000805057c20 */ /* 0x000fe20008410000 */
[----:B------:R-:W-:Y:S02]  /*df10*/  MOV R143, UR4 ;  /* 0x00000004008f7c02 */ /* 0x000fe40008000f00 */
[----:B------:R-:W-:Y:S01]  /*df20*/  MOV R77, R7 ;  /* 0x00000007004d7202 */ /* 0x000fe20000000f00 */
[----:B-----5:R-:W-:-:S05]  /*df30*/  FMUL.FTZ R4, R59, R5 ;  /* 0x000000053b047220 */ /* 0x020fca0000410000 */
[----:B------:R-:W-:-:S05]  /*df40*/  FSEL R4, R4, RZ, P4 ;  /* 0x000000ff04047208 */ /* 0x000fca0002000000 */
[----:B------:R-:W-:Y:S01]  /*df50*/  FADD.FTZ R119, R119, R4 ;  /* 0x0000000477777221 */ /* 0x000fe20000010000 */
[----:B------:R-:W-:Y:S06]  /*df60*/  @!P4 BRA `(.L_x_22701) ;  /* 0x000000040040c947 */ /* 0x000fec0003800000 */
[----:B------:R-:W5:Y:S01]  /*df70*/  LDL.S16 R244, [R1+0x30] ;  /* 0x0000300001f47983 */ /* 0x000f620000100600 */
[----:B------:R-:W-:Y:S02]  /*df80*/  MOV R78, R6 ;  /* 0x00000006004e7202 */ /* 0x000fe40000000f00 */
[----:B------:R-:W-:Y:S01]  /*df90*/  MOV R77, R7 ;  /* 0x00000007004d7202 */ /* 0x000fe20000000f00 */
[----:B-----5:R-:W-:-:S05]  /*dfa0*/  HADD2.F32 R4, -RZ, R244.H0_H0 ;  /* 0x200000f4ff047230 */ /* 0x020fca0000004100 */
[----:B------:R-:W-:Y:S01]  /*dfb0*/  FMUL.FTZ R143, R4, R5 ;  /* 0x00000005048f7220 */ /* 0x000fe20000410000 */
[----:B------:R-:W-:Y:S06]  /*dfc0*/  BRA `(.L_x_22701) ;  /* 0x0000000400287947 */ /* 0x000fec0003800000 */
.L_x_22708:
[----:B------:R-:W-:Y:S04]  /*dfd0*/  BSSY.RECONVERGENT B2, `(.L_x_22715) ;  /* 0x0000011000027945 */ /* 0x000fe80003800200 */
[----:B------:R-:W-:Y:S05]  /*dfe0*/  @!P3 BRA `(.L_x_22716) ;  /* 0x00000000003cb947 */ /* 0x000fea0003800000 */
[----:B------:R-:W-:Y:S01]  /*dff0*/  FFMA.FTZ R5, R174, R227, R251 ;  /* 0x000000e3ae057223 */ /* 0x000fe200000100fb */
[----:B------:R-:W-:Y:S01]  /*e000*/  ISETP.GT.AND P4, PT, R249, RZ, PT ;  /* 0x000000fff900720c */ /* 0x000fe20003f84270 */
[----:B------:R-:W-:Y:S02]  /*e010*/  UMOV UR4, URZ ;  /* 0x000000ff00047c82 */ /* 0x000fe40008000000 */
[----:B------:R-:W-:Y:S01]  /*e020*/  FADD.FTZ R5, R221, -R5 ;  /* 0x80000005dd057221 */ /* 0x000fe20000010000 */
[----:B0-----:R-:W-:-:S03]  /*e030*/  MOV R140, UR4 ;  /* 0x00000004008c7c02 */ /* 0x001fc60008000f00 */
[----:B------:R-:W-:-:S05]  /*e040*/  FMUL.FTZ R5, R248, R5 ;  /* 0x00000005f8057220 */ /* 0x000fca0000410000 */
[----:B------:R-:W-:Y:S02]  /*e050*/  FSEL R5, R5, RZ, P4 ;  /* 0x000000ff05057208 */ /* 0x000fe40002000000 */
[----:B------:R-:W-:-:S03]  /*e060*/  LOP3.LUT P4, RZ, R4, 0xff, RZ, 0xc0, !PT ;  /* 0x000000ff04ff7812 */ /* 0x000fc6000788c0ff */
[----:B------:R-:W-:-:S04]  /*e070*/  FMUL.FTZ R5, R5, UR9 ;  /* 0x0000000905057c20 */ /* 0x000fc80008410000 */
[----:B------:R-:W-:-:S04]  /*e080*/  FMUL.FTZ R5, R5, UR8 ;  /* 0x0000000805057c20 */ /* 0x000fc80008410000 */
[----:B-1---5:R-:W-:-:S05]  /*e090*/  FMUL.FTZ R6, R56, R5 ;  /* 0x0000000538067220 */ /* 0x022fca0000410000 */
[----:B------:R-:W-:-:S05]  /*e0a0*/  FSEL R6, R6, RZ, P4 ;  /* 0x000000ff06067208 */ /* 0x000fca0002000000 */
[----:B------:R-:W-:Y:S01]  /*e0b0*/  FADD.FTZ R116, R116, R6 ;  /* 0x0000000674747221 */ /* 0x000fe20000010000 */
[----:B------:R-:W-:-:S05]  /*e0c0*/  @P4 HADD2.F32 R6, -RZ, R242.H0_H0 ;  /* 0x200000f2ff064230 */ /* 0x000fca0000004100 */
[----:B------:R-:W-:-:S07]  /*e0d0*/  @P4 FMUL.FTZ R140, R6, R5 ;  /* 0x00000005068c4220 */ /* 0x000fce0000410000 */
.L_x_22716:
[----:B------:R-:W-:Y:S05]  /*e0e0*/  BSYNC.RECONVERGENT B2 ;  /* 0x0000000000027941 */ /* 0x000fea0003800200 */
.L_x_22715:
[----:B------:R-:W-:Y:S04]  /*e0f0*/  BSSY.RECONVERGENT B2, `(.L_x_22717) ;  /* 0x0000013000027945 */ /* 0x000fe80003800200 */
[----:B------:R-:W-:Y:S05]  /*e100*/  @!P3 BRA `(.L_x_22718) ;  /* 0x000000000044b947 */ /* 0x000fea0003800000 */
[----:B------:R-:W1:Y:S01]  /*e110*/  LDL.S16 R5, [R1+0x32] ;  /* 0x0000320001057983 */ /* 0x000e620000100600 */
[----:B------:R-:W-:Y:S01]  /*e120*/  ISETP.GT.AND P4, PT, R249, RZ, PT ;  /* 0x000000fff900720c */ /* 0x000fe20003f84270 */
[----:B------:R-:W-:Y:S02]  /*e130*/  UMOV UR4, URZ ;  /* 0x000000ff00047c82 */ /* 0x000fe40008000000 */
[----:B0-----:R-:W-:Y:S02]  /*e140*/  MOV R141, UR4 ;  /* 0x00000004008d7c02 */ /* 0x001fe40008000f00 */
[----:B-1----:R-:W-:Y:S01]  /*e150*/  PRMT R7, R5, 0x7610, R7 ;  /* 0x0000761005077816 */ /* 0x002fe20000000007 */
        /* <DEDUP_REMOVED lines=12> */
.L_x_22718:
[----:B------:R-:W-:Y:S05]  /*e220*/  BSYNC.RECONVERGENT B2 ;  /* 0x0000000000027941 */ /* 0x000fea0003800200 */
.L_x_22717:
        /* <DEDUP_REMOVED lines=17> */
.L_x_22720:
[----:B------:R-:W-:Y:S05]  /*e340*/  BSYNC.RECONVERGENT B2 ;  /* 0x0000000000027941 */ /* 0x000fea0003800200 */
.L_x_22719:
[----:B------:R-:W-:Y:S05]  /*e350*/  @!P3 BRA `(.L_x_22701) ;  /* 0x000000000044b947 */ /* 0x000fea0003800000 */
[----:B------:R-:W1:Y:S01]  /*e360*/  LDL.S16 R5, [R1+0x30] ;  /* 0x0000300001057983 */ /* 0x000e620000100600 */
        /* <DEDUP_REMOVED lines=10> */
[----:B-1----:R-:W-:-:S03]  /*e410*/  PRMT R6, R5, 0x7610, R6 ;  /* 0x0000761005067816 */ /* 0x002fc60000000006 */
[----:B-----5:R-:W-:-:S05]  /*e420*/  FMUL.FTZ R5, R59, R4 ;  /* 0x000000043b057220 */ /* 0x020fca0000410000 */
[----:B------:R-:W-:-:S05]  /*e430*/  FSEL R5, R5, RZ, P5 ;  /* 0x000000ff05057208 */ /* 0x000fca0002800000 */
[----:B------:R-:W-:Y:S01]  /*e440*/  FADD.FTZ R119, R119, R5 ;  /* 0x0000000577777221 */ /* 0x000fe20000010000 */
[----:B------:R-:W-:-:S05]  /*e450*/  @P5 HADD2.F32 R5, -RZ, R6.H0_H0 ;  /* 0x20000006ff055230 */ /* 0x000fca0000004100 */
[----:B------:R-:W-:-:S07]  /*e460*/  @P5 FMUL.FTZ R143, R5, R4 ;  /* 0x00000004058f5220 */ /* 0x000fce0000410000 */
.L_x_22701:
[----:B------:R-:W-:Y:S05]  /*e470*/  BSYNC.RECONVERGENT B1 ;  /* 0x0000000000017941 */ /* 0x000fea0003800200 */
.L_x_22692:
[----:B------:R-:W2:Y:S01]  /*e480*/  @P0 LDC.64 R4, c[0x0][0x478] ;  /* 0x00011e00ff040b82 */ /* 0x000ea20000000a00 */
[----:B01----:R-:W-:Y:S01]  /*e490*/  @P0 IADD3 R6, PT, PT, R226, 0xe0, RZ ;  /* 0x000000e0e2060810 */ /* 0x003fe20007ffe0ff */
[----:B------:R-:W-:Y:S04]  /*e4a0*/  BSSY.RECONVERGENT B1, `(.L_x_22721) ;  /* 0x000000c000017945 */ /* 0x000fe80003800200 */
[----:B--2---:R-:W-:Y:S01]  /*e4b0*/  @P0 IMAD.WIDE.U32 R4, R6, 0x10, R4 ;  /* 0x0000001006040825 */ /* 0x004fe200078e0004 */
[----:B------:R-:W-:-:S04]  /*e4c0*/  @P3 IADD3 R6, PT, PT, R186, 0xe0, RZ ;  /* 0x000000e0ba063810 */ /* 0x000fc80007ffe0ff */
[----:B------:R0:W-:Y:S02]  /*e4d0*/  @P0 STG.E.128 desc[UR6][R4.64], R76 ;  /* 0x0000004c04000986 */ /* 0x0001e4000c101d06 */
[----:B0-----:R-:W0:Y:S02]  /*e4e0*/  @P3 LDC.64 R4, c[0x0][0x468] ;  /* 0x00011a00ff043b82 */ /* 0x001e240000000a00 */
[----:B0-----:R-:W-:-:S05]  /*e4f0*/  @P3 IMAD.WIDE.U32 R4, R6, 0x10, R4 ;  /* 0x0000001006043825 */ /* 0x001fca00078e0004 */
[----:B------:R0:W-:Y:S01]  /*e500*/  @P3 STG.E.128 desc[UR6][R4.64], R140 ;  /* 0x0000008c04003986 */ /* 0x0001e2000c101d06 */
[----:B------:R-:W-:Y:S05]  /*e510*/  @!P3 BRA `(.L_x_22722) ;  /* 0x000000000010b947 */ /* 0x000fea0003800000 */
[----:B------:R-:W1:Y:S01]  /*e520*/  LDC.64 R6, c[0x0][0x390] ;  /* 0x0000e400ff067b82 */ /* 0x000e620000000a00 */
[----:B0-----:R-:W-:-:S05]  /*e530*/  IADD3 R4, PT, PT, R186, 0x100, RZ ;  /* 0x00000100ba047810 */ /* 0x001fca0007ffe0ff */
[----:B-1----:R-:W-:-:S05]  /*e540*/  IMAD.WIDE.U32 R4, R4, 0x10, R6 ;  /* 0x0000001004047825 */ /* 0x002fca00078e0006 */
[----:B-----5:R1:W5:Y:S02]  /*e550*/  LDG.E.128 R56, desc[UR6][R4.64] ;  /* 0x0000000604387981 */ /* 0x020364000c1e1d00 */
.L_x_22722:
[----:B------:R-:W-:Y:S05]  /*e560*/  BSYNC.RECONVERGENT B1 ;  /* 0x0000000000017941 */ /* 0x000fea0003800200 */
.L_x_22721:
        /* <DEDUP_REMOVED lines=19> */
.L_x_22727:
[----:B------:R-:W-:Y:S05]  /*e6a0*/  BSYNC.RECONVERGENT B2 ;  /* 0x0000000000027941 */ /* 0x000fea0003800200 */
.L_x_22726:
        /* <DEDUP_REMOVED lines=14> */
[----:B------:R-:W-:-:S05]  /*e790*/  SHF.R.U64 R7, R8, 0x10, R9 ;  /* 0x0000001008077819 */ /* 0x000fca0000001209 */
[----:B------:R-:W-:-:S05]  /*e7a0*/  @P4 HADD2.F32 R7, -RZ, R7.H0_H0 ;  /* 0x20000007ff074230 */ /* 0x000fca0000004100 */
[----:B------:R-:W-:-:S07]  /*e7b0*/  @P4 FMUL.FTZ R141, R4, R7 ;  /* 0x00000007048d4220 */ /* 0x000fce0000410000 */
.L_x_22729:
[----:B------:R-:W-:Y:S05]  /*e7c0*/  BSYNC.RECONVERGENT B2 ;  /* 0x0000000000027941 */ /* 0x000fea0003800200 */
.L_x_22728:
        /* <DEDUP_REMOVED lines=16> */
.L_x_22731:
[----:B------:R-:W-:Y:S05]  /*e8d0*/  BSYNC.RECONVERGENT B2 ;  /* 0x0000000000027941 */ /* 0x000fea0003800200 */
.L_x_22730:
        /* <DEDUP_REMOVED lines=18> */
[----:B------:R-:W-:-:S05]  /*ea00*/  SHF.R.U32.HI R3, RZ, 0x10, R9 ;  /* 0x00000010ff037819 */ /* 0x000fca0000011609 */
[----:B------:R-:W-:-:S05]  /*ea10*/  HADD2.F32 R3, -RZ, R3.H0_H0 ;  /* 0x20000003ff037230 */ /* 0x000fca0000004100 */
[----:B------:R-:W-:Y:S01]  /*ea20*/  FMUL.FTZ R143, R4, R3 ;  /* 0x00000003048f7220 */ /* 0x000fe20000410000 */
[----:B------:R-:W-:Y:S06]  /*ea30*/  BRA `(.L_x_22732) ;  /* 0x0000000c00b87947 */ /* 0x000fec0003800000 */
.L_x_22725:
        /* <DEDUP_REMOVED lines=16> */
.L_x_22734:
[----:B------:R-:W-:Y:S05]  /*eb40*/  BSYNC.RECONVERGENT B2 ;  /* 0x0000000000027941 */ /* 0x000fea0003800200 */
.L_x_22733:
        /* <DEDUP_REMOVED lines=14> */
[----:B------:R-:W-:-:S05]  /*ec30*/  SHF.R.U64 R5, R8, 0x10, R9 ;  /* 0x0000001008057819 */ /* 0x000fca0000001209 */
[----:B------:R-:W-:-:S05]  /*ec40*/  @P4 HADD2.F32 R5, -RZ, R5.H0_H0 ;  /* 0x20000005ff054230 */ /* 0x000fca0000004100 */
[----:B------:R-:W-:-:S07]  /*ec50*/  @P4 FMUL.FTZ R141, R5, R4 ;  /* 0x00000004058d4220 */ /* 0x000fce0000410000 */
.L_x_22736:
[----:B------:R-:W-:Y:S05]  /*ec60*/  BSYNC.RECONVERGENT B2 ;  /* 0x0000000000027941 */ /* 0x000fea0003800200 */
.L_x_22735:
        /* <DEDUP_REMOVED lines=16> */
.L_x_22738:
[----:B------:R-:W-:Y:S05]  /*ed70*/  BSYNC.RECONVERGENT B2 ;  /* 0x0000000000027941 */ /* 0x000fea0003800200 */
.L_x_22737:
        /* <DEDUP_REMOVED lines=18> */
.L_x_22724:
[----:B------:R-:W-:Y:S05]  /*eea0*/  @!P0 BRA `(.L_x_22739) ;  /* 0x00000004007c8947 */ /* 0x000fea0003800000 */
[----:B01----:R-:W-:Y:S01]  /*eeb0*/  FFMA.FTZ R5, R180, R227, R251 ;  /* 0x000000e3b4057223 */ /* 0x003fe200000100fb */
[----:B------:R-:W-:Y:S01]  /*eec0*/  BSSY.RECONVERGENT B2, `(.L_x_22740) ;  /* 0x0000013000027945 */ /* 0x000fe20003800200 */
[----:B------:R-:W-:Y:S02]  /*eed0*/  ISETP.GT.AND P4, PT, R249, RZ, PT ;  /* 0x000000fff900720c */ /* 0x000fe40003f84270 */
[----:B------:R-:W-:Y:S01]  /*eee0*/  FADD.FTZ R5, R224, -R5 ;  /* 0x80000005e0057221 */ /* 0x000fe20000010000 */
[----:B------:R-:W-:Y:S10]  /*eef0*/  @!P3 BRA `(.L_x_22741) ;  /* 0x00000000003cb947 */ /* 0x000ff40003800000 */
        /* <DEDUP_REMOVED lines=15> */
.L_x_22741:
[----:B------:R-:W-:Y:S05]  /*eff0*/  BSYNC.RECONVERGENT B2 ;  /* 0x0000000000027941 */ /* 0x000fea0003800200 */
.L_x_22740:
        /* <DEDUP_REMOVED lines=18> */
.L_x_22743:
[----:B------:R-:W-:Y:S05]  /*f120*/  BSYNC.RECONVERGENT B2 ;  /* 0x0000000000027941 */ /* 0x000fea0003800200 */
.L_x_22742:
        /* <DEDUP_REMOVED lines=17> */
.L_x_22745:
[----:B------:R-:W-:Y:S05]  /*f240*/  BSYNC.RECONVERGENT B2 ;  /* 0x0000000000027941 */ /* 0x000fea0003800200 */
.L_x_22744:
[-CC-:B------:R-:W-:Y:S01]  /*f250*/  FFMA.FTZ R6, R204, R227.reuse, R251.reuse ;  /* 0x000000e3cc067223 */ /* 0x180fe200000100fb */
[-CC-:B------:R-:W-:Y:S01]  /*f260*/  FFMA.FTZ R7, R178, R227.reuse, R251.reuse ;  /* 0x000000e3b2077223 */ /* 0x180fe200000100fb */
[----:B------:R-:W-:Y:S01]  /*f270*/  FFMA.FTZ R4, R205, R227, R251 ;  /* 0x000000e3cd047223 */ /* 0x000fe200000100fb */
[C---:B------:R-:W-:Y:S01]  /*f280*/  FMUL.FTZ R5, R248.reuse, R5 ;  /* 0x00000005f8057220 */ /* 0x040fe20000410000 */
[----:B------:R-:W-:Y:S01]  /*f290*/  FADD.FTZ R6, R179, -R6 ;  /* 0x80000006b3067221 */ /* 0x000fe20000010000 */
[----:B------:R-:W-:Y:S01]  /*f2a0*/  FADD.FTZ R7, R223, -R7 ;  /* 0x80000007df077221 */ /* 0x000fe20000010000 */
[----:B------:R-:W-:Y:S02]  /*f2b0*/  FADD.FTZ R4, R181, -R4 ;  /* 0x80000004b5047221 */ /* 0x000fe40000010000 */
[C---:B------:R-:W-:Y:S01]  /*f2c0*/  FMUL.FTZ R6, R248.reuse, R6 ;  /* 0x00000006f8067220 */ /* 0x040fe20000410000 */
[C---:B------:R-:W-:Y:S01]  /*f2d0*/  FMUL.FTZ R7, R248.reuse, R7 ;  /* 0x00000007f8077220 */ /* 0x040fe20000410000 */
[----:B------:R-:W-:Y:S01]  /*f2e0*/  FMUL.FTZ R4, R248, R4 ;  /* 0x00000004f8047220 */ /* 0x000fe20000410000 */
[----:B------:R-:W-:-:S02]  /*f2f0*/  FSEL R5, R5, RZ, P4 ;  /* 0x000000ff05057208 */ /* 0x000fc40002000000 */
[----:B------:R-:W-:Y:S02]  /*f300*/  FSEL R6, R6, RZ, P4 ;  /* 0x000000ff06067208 */ /* 0x000fe40002000000 */
[----:B------:R-:W-:Y:S02]  /*f310*/  FSEL R7, R7, RZ, P4 ;  /* 0x000000ff07077208 */ /* 0x000fe40002000000 */
[----:B------:R-:W-:Y:S02]  /*f320*/  FSEL R79, R4, RZ, P4 ;  /* 0x000000ff044f7208 */ /* 0x000fe40002000000 */
[----:B------:R-:W-:Y:S02]  /*f330*/  MOV R78, R5 ;  /* 0x00000005004e7202 */ /* 0x000fe40000000f00 */
        /* <DEDUP_REMOVED lines=10> */
[----:B-----5:R-:W-:Y:S01]  /*f3e0*/  FMUL.FTZ R3, R59, R4 ;  /* 0x000000043b037220 */ /* 0x020fe20000410000 */
[----:B------:R-:W-:-:S04]  /*f3f0*/  MOV R78, R5 ;  /* 0x00000005004e7202 */ /* 0x000fc80000000f00 */
[----:B------:R-:W-:-:S05]  /*f400*/  FSEL R3, R3, RZ, P4 ;  /* 0x000000ff03037208 */ /* 0x000fca0002000000 */
[----:B------:R-:W-:Y:S01]  /*f410*/  FADD.FTZ R123, R123, R3 ;  /* 0x000000037b7b7221 */ /* 0x000fe20000010000 */
[----:B------:R-:W-:Y:S06]  /*f420*/  @!P4 BRA `(.L_x_22732) ;  /* 0x00000004003cc947 */ /* 0x000fec0003800000 */
[----:B------:R-:W-:Y:S02]  /*f430*/  SHF.R.U32.HI R3, RZ, 0x10, R9 ;  /* 0x00000010ff037819 */ /* 0x000fe40000011609 */
[----:B------:R-:W-:Y:S02]  /*f440*/  MOV R77, R6 ;  /* 0x00000006004d7202 */ /* 0x000fe40000000f00 */
[----:B------:R-:W-:Y:S01]  /*f450*/  MOV R76, R7 ;  /* 0x00000007004c7202 */ /* 0x000fe20000000f00 */
[----:B------:R-:W-:Y:S01]  /*f460*/  HADD2.F32 R3, -RZ, R3.H0_H0 ;  /* 0x20000003ff037230 */ /* 0x000fe20000004100 */
[----:B------:R-:W-:-:S04]  /*f470*/  MOV R78, R5 ;  /* 0x00000005004e7202 */ /* 0x000fc80000000f00 */
[----:B------:R-:W-:Y:S01]  /*f480*/  FMUL.FTZ R143, R3, R4 ;  /* 0x00000004038f7220 */ /* 0x000fe20000410000 */
[----:B------:R-:W-:Y:S06]  /*f490*/  BRA `(.L_x_22732) ;  /* 0x0000000400207947 */ /* 0x000fec0003800000 */
.L_x_22739:
        /* <DEDUP_REMOVED lines=17> */
.L_x_22747:
[----:B------:R-:W-:Y:S05]  /*f5b0*/  BSYNC.RECONVERGENT B2 ;  /* 0x0000000000027941 */ /* 0x000fea0003800200 */
.L_x_22746:
        /* <DEDUP_REMOVED lines=18> */
.L_x_22749:
[----:B------:R-:W-:Y:S05]  /*f6e0*/  BSYNC.RECONVERGENT B2 ;  /* 0x0000000000027941 */ /* 0x000fea0003800200 */
.L_x_22748:
        /* <DEDUP_REMOVED lines=17> */
.L_x_22751:
[----:B------:R-:W-:Y:S05]  /*f800*/  BSYNC.RECONVERGENT B2 ;  /* 0x0000000000027941 */ /* 0x000fea0003800200 */
.L_x_22750:
[----:B------:R-:W-:Y:S05]  /*f810*/  @!P3 BRA `(.L_x_22732) ;  /* 0x000000000040b947 */ /* 0x000fea0003800000 */
        /* <DEDUP_REMOVED lines=9> */
[----:B------:R-:W-:-:S04]  /*f8b0*/  FMUL.FTZ R3, R3, UR8 ;  /* 0x0000000803037c20 */ /* 0x000fc80008410000 */
[----:B-1---5:R-:W-:-:S05]  /*f8c0*/  FMUL.FTZ R4, R59, R3 ;  /* 0x000000033b047220 */ /* 0x022fca0000410000 */
[----:B------:R-:W-:-:S05]  /*f8d0*/  FSEL R4, R4, RZ, P5 ;  /* 0x000000ff04047208 */ /* 0x000fca0002800000 */
[----:B------:R-:W-:Y:S01]  /*f8e0*/  FADD.FTZ R123, R123, R4 ;  /* 0x000000047b7b7221 */ /* 0x000fe20000010000 */
[----:B------:R-:W-:-:S05]  /*f8f0*/  SHF.R.U32.HI R4, RZ, 0x10, R9 ;  /* 0x00000010ff047819 */ /* 0x000fca0000011609 */
[----:B------:R-:W-:-:S05]  /*f900*/  @P5 HADD2.F32 R4, -RZ, R4.H0_H0 ;  /* 0x20000004ff045230 */ /* 0x000fca0000004100 */
[----:B------:R-:W-:-:S07]  /*f910*/  @P5 FMUL.FTZ R143, R4, R3 ;  /* 0x00000003048f5220 */ /* 0x000fce0000410000 */
.L_x_22732:
[----:B------:R-:W-:Y:S05]  /*f920*/  BSYNC.RECONVERGENT B1 ;  /* 0x0000000000017941 */ /* 0x000fea0003800200 */
.L_x_22723:
[----:B01----:R-:W0:Y:S01]  /*f930*/  @P0 LDC.64 R4, c[0x0][0x478] ;  /* 0x00011e00ff040b82 */ /* 0x003e220000000a00 */
[----:B------:R-:W-:Y:S01]  /*f940*/  @P0 IADD3 R3, PT, PT, R226, 0x100, RZ ;  /* 0x00000100e2030810 */ /* 0x000fe20007ffe0ff */
[----:B------:R-:W-:Y:S01]  /*f950*/  BSSY.RECONVERGENT B1, `(.L_x_22752) ;  /* 0x000000c000017945 */ /* 0x000fe20003800200 */
[----:B------:R-:W-:-:S03]  /*f960*/  IADD3 R6, PT, PT, R186, 0x120, RZ ;  /* 0x00000120ba067810 */ /* 0x000fc60007ffe0ff */
[----:B0-----:R-:W-:Y:S01]  /*f970*/  @P0 IMAD.WIDE.U32 R4, R3, 0x10, R4 ;  /* 0x0000001003040825 */ /* 0x001fe200078e0004 */
[----:B------:R-:W-:-:S04]  /*f980*/  @P3 IADD3 R3, PT, PT, R186, 0x100, RZ ;  /* 0x00000100ba033810 */ /* 0x000fc80007ffe0ff */
[----:B------:R0:W-:Y:S02]  /*f990*/  @P0 STG.E.128 desc[UR6][R4.64], R76 ;  /* 0x0000004c04000986 */ /* 0x0001e4000c101d06 */
[----:B0-----:R-:W0:Y:S02]  /*f9a0*/  @P3 LDC.64 R4, c[0x0][0x468] ;  /* 0x00011a00ff043b82 */ /* 0x001e240000000a00 */
[----:B0-----:R-:W-:-:S05]  /*f9b0*/  @P3 IMAD.WIDE.U32 R4, R3, 0x10, R4 ;  /* 0x0000001003043825 */ /* 0x001fca00078e0004 */
[----:B------:R0:W-:Y:S01]  /*f9c0*/  @P3 STG.E.128 desc[UR6][R4.64], R140 ;  /* 0x0000008c04003986 */ /* 0x0001e2000c101d06 */
[----:B------:R-:W-:Y:S05]  /*f9d0*/  @!P3 BRA `(.L_x_22753) ;  /* 0x00000000000cb947 */ /* 0x000fea0003800000 */
[----:B0-----:R-:W0:Y:S02]  /*f9e0*/  LDC.64 R4, c[0x0][0x390] ;  /* 0x0000e400ff047b82 */ /* 0x001e240000000a00 */
[----:B0-----:R-:W-:-:S05]  /*f9f0*/  IMAD.WIDE.U32 R4, R6, 0x10, R4 ;  /* 0x0000001006047825 */ /* 0x001fca00078e0004 */
[----:B-----5:R1:W5:Y:S02]  /*fa00*/  LDG.E.128 R56, desc[UR6][R4.64] ;  /* 0x0000000604387981 */ /* 0x020364000c1e1d00 */
.L_x_22753:
[----:B------:R-:W-:Y:S05]  /*fa10*/  BSYNC.RECONVERGENT B1 ;  /* 0x0000000000017941 */ /* 0x000fea0003800200 */
.L_x_22752:
[--C-:B------:R-:W-:Y:S01]  /*fa20*/  SHF.R.U32.HI R3, RZ, 0x10, R11.reuse ;  /* 0x00000010ff037819 */ /* 0x100fe2000001160b */
[----:B------:R-:W-:Y:S03]  /*fa30*/  BSSY.RECONVERGENT B1, `(.L_x_22754) ;  /* 0x000012e000017945 */ /* 0x000fe60003800200 */
[----:B------:R-:W-:Y:S02]  /*fa40*/  PRMT R186, R3, 0x7610, R186 ;  /* 0x0000761003ba7816 */ /* 0x000fe400000000ba */
[----:B------:R-:W-:-:S04]  /*fa50*/  SHF.R.U64 R3, R10, 0x10, R11 ;  /* 0x000000100a037819 */ /* 0x000fc8000000120b */
[----:B------:R-:W-:Y:S01]  /*fa60*/  PRMT R186, R186, 0x5410, R3 ;  /* 0x00005410baba7816 */ /* 0x000fe20000000003 */
[----:B------:R-:W-:Y:S06]  /*fa70*/  @!P1 BRA `(.L_x_22755) ;  /* 0x0000000800349947 */ /* 0x000fec0003800000 */
[----:B------:R-:W-:Y:S05]  /*fa80*/  @!P0 BRA `(.L_x_22756) ;  /* 0x0000000400208947 */ /* 0x000fea0003800000 */
[----:B------:R-:W-:Y:S01]  /*fa90*/  @P2 FFMA.FTZ R3, R182, R227, R251 ;  /* 0x000000e3b6032223 */ /* 0x000fe200000100fb */
[----:B------:R-:W-:Y:S03]  /*faa0*/  BSSY.RECONVERGENT B2, `(.L_x_22757) ;  /* 0x000000f000027945 */ /* 0x000fe60003800200 */
[----:B01----:R-:W-:Y:S01]  /*fab0*/  @P2 FADD.FTZ R4, R225, -R3 ;  /* 0x80000003e1042221 */ /* 0x003fe20000010000 */
[----:B------:R-:W-:-:S03]  /*fac0*/  MOV R3, R12 ;  /* 0x0000000c00037202 */ /* 0x000fc60000000f00 */
        /* <DEDUP_REMOVED lines=12> */
.L_x_22758:
[----:B------:R-:W-:Y:S05]  /*fb90*/  BSYNC.RECONVERGENT B2 ;  /* 0x0000000000027941 */ /* 0x000fea0003800200 */
.L_x_22757:
        /* <DEDUP_REMOVED lines=14> */
[----:B------:R-:W-:-:S05]  /*fc80*/  @P1 HADD2.F32 R7, -RZ, R186.H1_H1 ;  /* 0x300000baff071230 */ /* 0x000fca0000004100 */
[----:B------:R-:W-:-:S07]  /*fc90*/  @P1 FMUL.FTZ R141, R5, R7 ;  /* 0x00000007058d1220 */ /* 0x000fce0000410000 */
.L_x_22760:
[----:B------:R-:W-:Y:S05]  /*fca0*/  BSYNC.RECONVERGENT B2 ;  /* 0x0000000000027941 */ /* 0x000fea0003800200 */
.L_x_22759:
[----:B------:R-:W-:Y:S01]  /*fcb0*/  @P2 FFMA.FTZ R5, R184, R227, R251 ;  /* 0x000000e3b8052223 */ /* 0x000fe200000100fb */
[----:B------:R-:W-:Y:S01]  /*fcc0*/  MOV R7, R14 ;  /* 0x0000000e00077202 */ /* 0x000fe20000000f00 */
[----:B------:R-:W-:Y:S02]  /*fcd0*/  BSSY.RECONVERGENT B2, `(.L_x_22761) ;  /* 0x0000012000027945 */ /* 0x000fe40003800200 */
[----:B------:R-:W-:-:S04]  /*fce0*/  @P2 FADD.FTZ R5, R252, -R5 ;  /* 0x80000005fc052221 */ /* 0x000fc80000010000 */
[----:B------:R-:W-:Y:S01]  /*fcf0*/  @P2 FFMA.FTZ R7, R248, R5, R14 ;  /* 0x00000005f8072223 */ /* 0x000fe2000001000e */
[----:B------:R-:W-:-:S04]  /*fd00*/  @P2 FFMA.FTZ R5, R207, R227, R251 ;  /* 0x000000e3cf052223 */ /* 0x000fc800000100fb */
[----:B------:R-:W-:Y:S01]  /*fd10*/  @P2 FADD.FTZ R76, R185, -R5 ;  /* 0x80000005b94c2221 */ /* 0x000fe20000010000 */
        /* <DEDUP_REMOVED lines=13> */
.L_x_22762:
[----:B------:R-:W-:Y:S05]  /*fdf0*/  BSYNC.RECONVERGENT B2 ;  /* 0x0000000000027941 */ /* 0x000fea0003800200 */
.L_x_22761:
        /* <DEDUP_REMOVED lines=14> */
[----:B------:R-:W-:-:S05]  /*fee0*/  HADD2.F32 R2, -RZ, R186.H0_H0 ;  /* 0x200000baff027230 */ /* 0x000fca0000004100 */
[----:B------:R-:W-:Y:S01]  /*fef0*/  FMUL.FTZ R143, R3, R2 ;  /* 0x00000002038f7220 */ /* 0x000fe20000410000 */
[----:B------:R-:W-:Y:S06]  /*ff00*/  BRA `(.L_x_22763) ;  /* 0x0000000c00807947 */ /* 0x000fec0003800000 */
.L_x_22756:
        /* <DEDUP_REMOVED lines=16> */
.L_x_22765:
[----:B------:R-:W-:Y:S05]  /*10010*/  BSYNC.RECONVERGENT B2 ;  /* 0x0000000000027941 */ /* 0x000fea0003800200 */
.L_x_22764:
        /* <DEDUP_REMOVED lines=14> */
[----:B------:R-:W-:-:S05]  /*10100*/  @P1 HADD2.F32 R4, -RZ, R186.H1_H1 ;  /* 0x300000baff041230 */ /* 0x000fca0000004100 */
[----:B------:R-:W-:-:S07]  /*10110*/  @P1 FMUL.FTZ R141, R4, R3 ;  /* 0x00000003048d1220 */ /* 0x000fce0000410000 */
.L_x_22767:
[----:B------:R-:W-:Y:S05]  /*10120*/  BSYNC.RECONVERGENT B2 ;  /* 0x0000000000027941 */ /* 0x000fea0003800200 */
.L_x_22766:
        /* <DEDUP_REMOVED lines=16> */
.L_x_22769:
[----:B------:R-:W-:Y:S05]  /*10230*/  BSYNC.RECONVERGENT B2 ;  /* 0x0000000000027941 */ /* 0x000fea0003800200 */
.L_x_22768:
[----:B------:R-:W-:Y:S05]  /*10240*/  @!P3 BRA `(.L_x_22763) ;  /* 0x0000000800b0b947 */ /* 0x000fea0003800000 */
[----:B------:R-:W-:Y:S01]  /*10250*/  @P2 FFMA.FTZ R3, R207, R227, R251 ;  /* 0x000000e3cf032223 */ /* 0x000fe200000100fb */
[----:B01----:R-:W-:Y:S01]  /*10260*/  MOV R4, R15 ;  /* 0x0000000f00047202 */ /* 0x003fe20000000f00 */
[----:B------:R-:W-:Y:S01]  /*10270*/  UMOV UR4, URZ ;  /* 0x000000ff00047c82 */ /* 0x000fe20008000000 */
[----:B------:R-:W-:Y:S01]  /*10280*/  ISETP.GE.U32.AND P1, PT, R2, 0x1000000, PT ;  /* 0x010000000200780c */ /* 0x000fe20003f26070 */
        /* <DEDUP_REMOVED lines=9> */
[----:B------:R-:W-:-:S05]  /*10320*/  HADD2.F32 R2, -RZ, R186.H0_H0 ;  /* 0x200000baff027230 */ /* 0x000fca0000004100 */
[----:B------:R-:W-:Y:S01]  /*10330*/  FMUL.FTZ R143, R2, R3 ;  /* 0x00000003028f7220 */ /* 0x000fe20000410000 */
[----:B------:R-:W-:Y:S06]  /*10340*/  BRA `(.L_x_22763) ;  /* 0x0000000800707947 */ /* 0x000fec0003800000 */
.L_x_22755:
[----:B------:R-:W-:Y:S05]  /*10350*/  @!P0 BRA `(.L_x_22770) ;  /* 0x0000000400548947 */ /* 0x000fea0003800000 */
        /* <DEDUP_REMOVED lines=17> */
.L_x_22772:
[----:B------:R-:W-:Y:S05]  /*10470*/  BSYNC.RECONVERGENT B2 ;  /* 0x0000000000027941 */ /* 0x000fea0003800200 */
.L_x_22771:
        /* <DEDUP_REMOVED lines=15> */
[----:B------:R-:W-:-:S05]  /*10570*/  @P1 HADD2.F32 R4, -RZ, R186.H1_H1 ;  /* 0x300000baff041230 */ /* 0x000fca0000004100 */
[----:B------:R-:W-:-:S07]  /*10580*/  @P1 FMUL.FTZ R141, R4, R3 ;  /* 0x00000003048d1220 */ /* 0x000fce0000410000 */
.L_x_22774:
[----:B------:R-:W-:Y:S05]  /*10590*/  BSYNC.RECONVERGENT B2 ;  /* 0x0000000000027941 */ /* 0x000fea0003800200 */
.L_x_22773:
        /* <DEDUP_REMOVED lines=17> */
.L_x_22776:
[----:B------:R-:W-:Y:S05]  /*106b0*/  BSYNC.RECONVERGENT B2 ;  /* 0x0000000000027941 */ /* 0x000fea0003800200 */
.L_x_22775:
        /* <DEDUP_REMOVED lines=31> */
.L_x_22770:
        /* <DEDUP_REMOVED lines=17> */
.L_x_22778:
[----:B------:R-:W-:Y:S05]  /*109c0*/  BSYNC.RECONVERGENT B2 ;  /* 0x0000000000027941 */ /* 0x000fea0003800200 */
.L_x_22777:
        /* <DEDUP_REMOVED lines=17> */
.L_x_22780:
[----:B------:R-:W-:Y:S05]  /*10ae0*/  BSYNC.RECONVERGENT B2 ;  /* 0x0000000000027941 */ /* 0x000fea0003800200 */
.L_x_22779:
        /* <DEDUP_REMOVED lines=17> */
.L_x_22782:
[----:B------:R-:W-:Y:S05]  /*10c00*/  BSYNC.RECONVERGENT B2 ;  /* 0x0000000000027941 */ /* 0x000fea0003800200 */
.L_x_22781:
        /* <DEDUP_REMOVED lines=8> */
[----:B------:R-:W-:-:S03]  /*10c90*/  ISETP.GE.U32.AND P1, PT, R2, 0x1000000, PT ;  /* 0x010000000200780c */ /* 0x000fc60003f26070 */
[----:B------:R-:W-:-:S04]  /*10ca0*/  FMUL.FTZ R3, R3, UR9 ;  /* 0x0000000903037c20 */ /* 0x000fc80008410000 */
[----:B------:R-:W-:-:S04]  /*10cb0*/  FMUL.FTZ R3, R3, UR8 ;  /* 0x0000000803037c20 */ /* 0x000fc80008410000 */
[----:B-----5:R-:W-:-:S05]  /*10cc0*/  FMUL.FTZ R2, R59, R3 ;  /* 0x000000033b027220 */ /* 0x020fca0000410000 */
[----:B------:R-:W-:-:S05]  /*10cd0*/  FSEL R2, R2, RZ, P1 ;  /* 0x000000ff02027208 */ /* 0x000fca0000800000 */
[----:B------:R-:W-:Y:S01]  /*10ce0*/  FADD.FTZ R127, R127, R2 ;  /* 0x000000027f7f7221 */ /* 0x000fe20000010000 */
[----:B------:R-:W-:-:S05]  /*10cf0*/  @P1 HADD2.F32 R2, -RZ, R186.H0_H0 ;  /* 0x200000baff021230 */ /* 0x000fca0000004100 */
[----:B------:R-:W-:-:S07]  /*10d00*/  @P1 FMUL.FTZ R143, R2, R3 ;  /* 0x00000003028f1220 */ /* 0x000fce0000410000 */
.L_x_22763:
[----:B------:R-:W-:Y:S05]  /*10d10*/  BSYNC.RECONVERGENT B1 ;  /* 0x0000000000017941 */ /* 0x000fea0003800200 */
.L_x_22754:
[----:B------:R-:W2:Y:S01]  /*10d20*/  @P0 LDC.64 R2, c[0x0][0x478] ;  /* 0x00011e00ff020b82 */ /* 0x000ea20000000a00 */
[----:B01----:R-:W-:-:S05]  /*10d30*/  @P0 IADD3 R4, PT, PT, R226, 0x120, RZ ;  /* 0x00000120e2040810 */ /* 0x003fca0007ffe0ff */
[----:B--2---:R-:W-:-:S05]  /*10d40*/  @P0 IMAD.WIDE.U32 R2, R4, 0x10, R2 ;  /* 0x0000001004020825 */ /* 0x004fca00078e0002 */
        /* <DEDUP_REMOVED lines=8> */
.L_x_22469:
[----:B------:R-:W-:Y:S05]  /*10dd0*/  BSYNC B0 ;  /* 0x0000000000007941 */ /* 0x000fea0003800000 */
.L_x_22468:
[----:B------:R-:W2:Y:S04]  /*10de0*/  LDL.LU R226, [R1+0x1c] ;  /* 0x00001c0001e27983 */ /* 0x000ea80000300800 */
        /* <DEDUP_REMOVED lines=17> */
[----:B------:R-:W1:Y:S02]  /*10f00*/  S2R R3, SR_CgaCtaId ;  /* 0x0000000000037919 */ /* 0x000e640000008800 */
[----:B------:R-:W4:Y:S04]  /*10f10*/  LDL.LU R4, [R1+0x20] ;  /* 0x0000200001047983 */ /* 0x000f280000300800 */
[----:B------:R-:W4:Y:S04]  /*10f20*/  LDL.LU R5, [R1+0x24] ;  /* 0x0000240001057983 */ /* 0x000f280000300800 */
[----:B---3--:R-:W3:Y:S04]  /*10f30*/  LDL.LU R6, [R1+0x28] ;  /* 0x0000280001067983 */ /* 0x008ee80000300800 */
[----:B------:R-:W3:Y:S01]  /*10f40*/  LDL.LU R7, [R1+0x2c] ;  /* 0x00002c0001077983 */ /* 0x000ee20000300800 */
[----:B------:R-:W-:-:S02]  /*10f50*/  MOV R2, 0x400 ;  /* 0x0000040000027802 */ /* 0x000fc40000000f00 */
[----:B0-----:R-:W-:Y:S02]  /*10f60*/  SHF.R.U32.HI R0, RZ, 0x5, R186 ;  /* 0x00000005ff007819 */ /* 0x001fe400000116ba */
[----:B-1----:R-:W-:-:S03]  /*10f70*/  LEA R3, R3, R2, 0x18 ;  /* 0x0000000203037211 */ /* 0x002fc600078ec0ff */
[----:B--2---:R-:W-:-:S05]  /*10f80*/  IMAD R0, R0, 0x140, R226 ;  /* 0x0000014000007824 */ /* 0x004fca00078e02e2 */
[----:B------:R-:W-:-:S05]  /*10f90*/  LEA R2, R0, R3, 0x4 ;  /* 0x0000000300027211 */ /* 0x000fca00078e20ff */
        /* <DEDUP_REMOVED lines=21> */
[----:B---3--:R-:W-:Y:S04]  /*110f0*/  STS.128 [R2+0x800], R4 ;  /* 0x0008000402007388 */ /* 0x008fe80000000c00 */
[----:B------:R-:W-:Y:S04]  /*11100*/  STS.128 [R2+0xa00], R132 ;  /* 0x000a008402007388 */ /* 0x000fe80000000c00 */
[----:B------:R-:W-:Y:S04]  /*11110*/  STS.128 [R2+0xc00], R128 ;  /* 0x000c008002007388 */ /* 0x000fe80000000c00 */
[----:B------:R-:W-:Y:S04]  /*11120*/  STS.128 [R2+0xe00], R52 ;  /* 0x000e003402007388 */ /* 0x000fe80000000c00 */
[----:B------:R-:W-:Y:S04]  /*11130*/  STS.128 [R2+0x1000], R144 ;  /* 0x0010009002007388 */ /* 0x000fe80000000c00 */
[----:B------:R-:W-:Y:S01]  /*11140*/  STS.128 [R2+0x1200], R136 ;  /* 0x0012008802007388 */ /* 0x000fe20000000c00 */
[----:B------:R-:W-:Y:S01]  /*11150*/  LEA R0, R186, R3, 0x2 ;  /* 0x00000003ba007211 */ /* 0x000fe200078e10ff */
[----:B------:R-:W0:Y:S01]  /*11160*/  LDCU.128 UR16, c[0x0][0x440] ;  /* 0x00008800ff1077ac */ /* 0x000e220008000c00 */
[----:B------:R-:W-:Y:S06]  /*11170*/  BAR.SYNC.DEFER_BLOCKING 0x0 ;  /* 0x0000000000007b1d */ /* 0x000fec0000010000 */
[----:B------:R-:W1:Y:S01]  /*11180*/  LDCU.64 UR20, c[0x0][0x460] ;  /* 0x00008c00ff1477ac */ /* 0x000e620008000a00 */
[----:B------:R-:W3:Y:S04]  /*11190*/  LDS R3, [R0] ;  /* 0x0000000000037984 */ /* 0x000ee80000000800 */
[----:B------:R-:W-:Y:S04]  /*111a0*/  LDS R4, [R0+0x200] ;  /* 0x0002000000047984 */ /* 0x000fe80000000800 */
[----:B------:R-:W0:Y:S04]  /*111b0*/  LDS R14, [R0+0x1400] ;  /* 0x00140000000e7984 */ /* 0x000e280000000800 */
        /* <DEDUP_REMOVED lines=45> */
[----:B--2---:R-:W-:Y:S04]  /*11490*/  STS.128 [R2+0x1200], R244 ;  /* 0x001200f402007388 */ /* 0x004fe80000000c00 */
[----:B----4-:R-:W-:Y:S04]  /*114a0*/  STS.128 [R2+0x1000], R76 ;  /* 0x0010004c02007388 */ /* 0x010fe80000000c00 */
[----:B------:R-:W-:Y:S04]  /*114b0*/  STS.128 [R2+0xe00], R140 ;  /* 0x000e008c02007388 */ /* 0x000fe80000000c00 */
[----:B------:R-:W-:Y:S01]  /*114c0*/  STS.128 [R2+0xc00], R56 ;  /* 0x000c003802007388 */ /* 0x000fe20000000c00 */
[----:B------:R-:W-:Y:S01]  /*114d0*/  BAR.SYNC.DEFER_BLOCKING 0x0 ;  /* 0x0000000000007b1d */ /* 0x000fe20000010000 */
[----:B0-----:R-:W-:-:S05]  /*114e0*/  FADD.FTZ R3, R3, R14 ;  /* 0x0000000e03037221 */ /* 0x001fca0000010000 */
[----:B------:R-:W0:Y:S04]  /*114f0*/  LDS R14, [R0] ;  /* 0x00000000000e7984 */ /* 0x000e280000000800 */
[----:B------:R-:W2:Y:S04]  /*11500*/  LDS R44, [R0+0x400] ;  /* 0x00040000002c7984 */ /* 0x000ea80000000800 */
[----:B------:R-:W3:Y:S04]  /*11510*/  LDS R47, [R0+0x1400] ;  /* 0x00140000002f7984 */ /* 0x000ee80000000800 */
[----:B------:R-:W4:Y:S01]  /*11520*/  LDS R49, [R0+0x1800] ;  /* 0x0018000000317984 */ /* 0x000f220000000800 */
[----:B------:R-:W-:Y:S01]  /*11530*/  FADD.FTZ R4, RZ, R4 ;  /* 0x00000004ff047221 */ /* 0x000fe20000010000 */
[----:B-1----:R-:W-:Y:S01]  /*11540*/  FADD.FTZ R5, RZ, R5 ;  /* 0x00000005ff057221 */ /* 0x002fe20000010000 */
        /* <DEDUP_REMOVED lines=27> */
[----:B--2---:R-:W-:Y:S01]  /*11700*/  FADD.FTZ R44, RZ, R44 ;  /* 0x0000002cff2c7221 */ /* 0x004fe20000010000 */
        /* <DEDUP_REMOVED lines=11> */
[----:B----4-:R-:W-:Y:S01]  /*117c0*/  FADD.FTZ R44, R44, R49 ;  /* 0x000000312c2c7221 */ /* 0x010fe20000010000 */
        /* <DEDUP_REMOVED lines=208> */
.L_x_22474:
[----:B-1----:R-:W-:Y:S01]  /*124d0*/  HFMA2 R227, -RZ, RZ, 0, 5.9604644775390625e-08 ;  /* 0x00000001ffe37431 */ /* 0x002fe200000001ff */
[----:B------:R-:W-:Y:S01]  /*124e0*/  BSSY B1, `(.L_x_22784) ;  /* 0x0000006000017945 */ /* 0x000fe20003800000 */
[----:B------:R-:W-:Y:S02]  /*124f0*/  MOV R226, 0x1f ;  /* 0x0000001f00e27802 */ /* 0x000fe40000000f00 */
[----:B------:R-:W-:-:S07]  /*12500*/  MOV R186, 0xffffffff ;  /* 0xffffffff00ba7802 */ /* 0x000fce0000000f00 */
[----:B--2--5:R-:W-:Y:S05]  /*12510*/  WARPSYNC.COLLECTIVE R186, `(.L_x_22785) ;  /* 0x00000000ba087348 */ /* 0x024fea0003c00000 */
[----:B------:R0:W1:Y:S02]  /*12520*/  SHFL.BFLY P0, R186, R251, R227, R226 ;  /* 0x0c0000e3fbba7389 */ /* 0x00006400000000e2 */
[----:B012--5:R-:W-:Y:S05]  /*12530*/  ENDCOLLECTIVE ;  /* 0x000000000000791b */ /* 0x027fea0003800000 */
.L_x_22785:
[----:B------:R-:W-:Y:S05]  /*12540*/  BSYNC B1 ;  /* 0x0000000000017941 */ /* 0x000fea0003800000 */
.L_x_22784:
[----:B------:R-:W-:Y:S04]  /*12550*/  STL [R1+0x128], R2 ;  /* 0x0001280201007387 */ /* 0x000fe80000100800 */
[----:B------:R0:W-:Y:S04]  /*12560*/  STL [R1+0x124], R0 ;  /* 0x0001240001007387 */ /* 0x0001e80000100800 */
[----:B0-----:R-:W2:Y:S01]  /*12570*/  LDL.LU R0, [R1] ;  /* 0x0000000001007983 */ /* 0x001ea20000300800 */
[----:B------:R-:W-:Y:S01]  /*12580*/  FADD.FTZ R2, R186, R251 ;  /* 0x000000fbba027221 */ /* 0x000fe20000010000 */
[----:B------:R-:W-:Y:S01]  /*12590*/  HFMA2 R227, -RZ, RZ, 0, 5.9604644775390625e-08 ;  /* 0x00000001ffe37431 */ /* 0x000fe200000001ff */
[----:B------:R-:W-:-:S02]  /*125a0*/  MOV R186, 0xffffffff ;  /* 0xffffffff00ba7802 */ /* 0x000fc40000000f00 */
[----:B------:R-:W-:Y:S02]  /*125b0*/  MOV R226, 0x1f ;  /* 0x0000001f00e27802 */ /* 0x000fe40000000f00 */
[----:B--2---:R-:W-:-:S07]  /*125c0*/  MOV R251, R0 ;  /* 0x0000000000fb7202 */ /* 0x004fce0000000f00 */
[----:B------:R-:W-:Y:S05]  /*125d0*/  WARPSYNC.COLLECTIVE R186, `(.L_x_22786) ;  /* 0x00000000ba087348 */ /* 0x000fea0003c00000 */
[----:B------:R0:W1:Y:S02]  /*125e0*/  SHFL.BFLY P0, R186, R251, R227, R226 ;  /* 0x0c0000e3fbba7389 */ /* 0x00006400000000e2 */
[----:B01----:R-:W-:Y:S05]  /*125f0*/  ENDCOLLECTIVE ;  /* 0x000000000000791b */ /* 0x003fea0003800000 */
.L_x_22786:
[----:B------:R-:W-:Y:S01]  /*12600*/  HFMA2 R227, -RZ, RZ, 0, 1.1920928955078125e-07 ;  /* 0x00000002ffe37431 */ /* 0x000fe200000001ff */
[----:B------:R-:W-:Y:S01]  /*12610*/  MOV R251, R2 ;  /* 0x0000000200fb7202 */ /* 0x000fe20000000f00 */
[----:B------:R-:W-:Y:S01]  /*12620*/  FADD.FTZ R0, R186, R0 ;  /* 0x00000000ba007221 */ /* 0x000fe20000010000 */
[----:B------:R-:W-:-:S07]  /*12630*/  MOV R186, 0xffffffff ;  /* 0xffffffff00ba7802 */ /* 0x000fce0000000f00 */
[----:B------:R-:W-:Y:S05]  /*12640*/  WARPSYNC.COLLECTIVE R186, `(.L_x_22787) ;  /* 0x00000000ba087348 */ /* 0x000fea0003c00000 */
[----:B------:R0:W1:Y:S02]  /*12650*/  SHFL.BFLY P0, R186, R251, R227, R226 ;  /* 0x0c0000e3fbba7389 */ /* 0x00006400000000e2 */
[----:B01----:R-:W-:Y:S05]  /*12660*/  ENDCOLLECTIVE ;  /* 0x000000000000791b */ /* 0x003fea0003800000 */
.L_x_22787:
[----:B------:R-:W-:Y:S01]  /*12670*/  MOV R251, R0 ;  /* 0x0000000000fb7202 */ /* 0x000fe20000000f00 */
[----:B------:R-:W-:Y:S01]  /*12680*/  FADD.FTZ R2, R2, R186 ;  /* 0x000000ba02027221 */ /* 0x000fe20000010000 */
[----:B------:R-:W-:-:S07]  /*12690*/  MOV R186, 0xffffffff ;  /* 0xffffffff00ba7802 */ /* 0x000fce0000000f00 */
[----:B------:R-:W-:Y:S05]  /*126a0*/  WARPSYNC.COLLECTIVE R186, `(.L_x_22788) ;  /* 0x00000000ba087348 */ /* 0x000fea0003c00000 */
[----:B------:R0:W1:Y:S02]  /*126b0*/  SHFL.BFLY P0, R186, R251, R227, R226 ;  /* 0x0c0000e3fbba7389 */ /* 0x00006400000000e2 */
[----:B01----:R-:W-:Y:S05]  /*126c0*/  ENDCOLLECTIVE ;  /* 0x000000000000791b */ /* 0x003fea0003800000 */
.L_x_22788:
[----:B------:R-:W-:Y:S01]  /*126d0*/  HFMA2 R227, -RZ, RZ, 0, 2.384185791015625e-07 ;  /* 0x00000004ffe37431 */ /* 0x000fe200000001ff */
[----:B------:R-:W-:Y:S01]  /*126e0*/  MOV R251, R2 ;  /* 0x0000000200fb7202 */ /* 0x000fe20000000f00 */
[----:B------:R-:W-:Y:S01]  /*126f0*/  FADD.FTZ R0, R0, R186 ;  /* 0x000000ba00007221 */ /* 0x000fe20000010000 */
[----:B------:R-:W-:-:S07]  /*12700*/  MOV R186, 0xffffffff ;  /* 0xffffffff00ba7802 */ /* 0x000fce0000000f00 */
[----:B------:R-:W-:Y:S05]  /*12710*/  WARPSYNC.COLLECTIVE R186, `(.L_x_22789) ;  /* 0x00000000ba087348 */ /* 0x000fea0003c00000 */
[----:B------:R0:W1:Y:S02]  /*12720*/  SHFL.BFLY P0, R186, R251, R227, R226 ;  /* 0x0c0000e3fbba7389 */ /* 0x00006400000000e2 */
[----:B01----:R-:W-:Y:S05]  /*12730*/  ENDCOLLECTIVE ;  /* 0x000000000000791b */ /* 0x003fea0003800000 */
.L_x_22789:
[----:B------:R-:W-:Y:S01]  /*12740*/  MOV R251, R0 ;  /* 0x0000000000fb7202 */ /* 0x000fe20000000f00 */
[----:B------:R-:W-:Y:S01]  /*12750*/  FADD.FTZ R2, R2, R186 ;  /* 0x000000ba02027221 */ /* 0x000fe20000010000 */
[----:B------:R-:W-:-:S07]  /*12760*/  MOV R186, 0xffffffff ;  /* 0xffffffff00ba7802 */ /* 0x000fce0000000f00 */
[----:B------:R-:W-:Y:S05]  /*12770*/  WARPSYNC.COLLECTIVE R186, `(.L_x_22790) ;  /* 0x00000000ba087348 */ /* 0x000fea0003c00000 */
[----:B------:R0:W1:Y:S02]  /*12780*/  SHFL.BFLY P0, R186, R251, R227, R226 ;  /* 0x0c0000e3fbba7389 */ /* 0x00006400000000e2 */
[----:B01----:R-:W-:Y:S05]  /*12790*/  ENDCOLLECTIVE ;  /* 0x000000000000791b */ /* 0x003fea0003800000 */
.L_x_22790:
[----:B------:R-:W-:Y:S01]  /*127a0*/  HFMA2 R227, -RZ, RZ, 0, 4.76837158203125e-07 ;  /* 0x00000008ffe37431 */ /* 0x000fe200000001ff */
[----:B------:R-:W-:Y:S01]  /*127b0*/  MOV R251, R2 ;  /* 0x0000000200fb7202 */ /* 0x000fe20000000f00 */
[----:B------:R-:W-:Y:S01]  /*127c0*/  FADD.FTZ R0, R0, R186 ;  /* 0x000000ba00007221 */ /* 0x000fe20000010000 */
[----:B------:R-:W-:-:S07]  /*127d0*/  MOV R186, 0xffffffff ;  /* 0xffffffff00ba7802 */ /* 0x000fce0000000f00 */
[----:B------:R-:W-:Y:S05]  /*127e0*/  WARPSYNC.COLLECTIVE R186, `(.L_x_22791) ;  /* 0x00000000ba087348 */ /* 0x000fea0003c00000 */
[----:B------:R0:W1:Y:S02]  /*127f0*/  SHFL.BFLY P0, R186, R251, R227, R226 ;  /* 0x0c0000e3fbba7389 */ /* 0x00006400000000e2 */
[----:B01----:R-:W-:Y:S05]  /*12800*/  ENDCOLLECTIVE ;  /* 0x000000000000791b */ /* 0x003fea0003800000 */
.L_x_22791:
[----:B------:R-:W-:Y:S01]  /*12810*/  MOV R251, R0 ;  /* 0x0000000000fb7202 */ /* 0x000fe20000000f00 */
[----:B------:R-:W-:Y:S01]  /*12820*/  FADD.FTZ R2, R2, R186 ;  /* 0x000000ba02027221 */ /* 0x000fe20000010000 */
[----:B------:R-:W-:-:S04]  /*12830*/  MOV R186, 0xffffffff ;  /* 0xffffffff00ba7802 */ /* 0x000fc80000000f00 */
[----:B------:R0:W-:Y:S03]  /*12840*/  STL [R1+0x4], R2 ;  /* 0x0000040201007387 */ /* 0x0001e60000100800 */
[----:B0-----:R-:W-:Y:S05]  /*12850*/  WARPSYNC.COLLECTIVE R186, `(.L_x_22792) ;  /* 0x00000000ba087348 */ /* 0x001fea0003c00000 */
[----:B------:R1:W2:Y:S02]  /*12860*/  SHFL.BFLY P0, R186, R251, R227, R226 ;  /* 0x0c0000e3fbba7389 */ /* 0x0002a400000000e2 */
[----:B012---:R-:W-:Y:S05]  /*12870*/  ENDCOLLECTIVE ;  /* 0x000000000000791b */ /* 0x007fea0003800000 */
.L_x_22792:
        /* <DEDUP_REMOVED lines=8> */
.L_x_22793:
[----:B------:R0:W-:Y:S01]  /*12900*/  STL [R1], R0 ;  /* 0x0000000001007387 */ /* 0x0001e20000100800 */
[----:B------:R-:W-:-:S03]  /*12910*/  MOV R251, R0 ;  /* 0x0000000000fb7202 */ /* 0x000fc60000000f00 */
[----:B------:R1:W-:Y:S04]  /*12920*/  STL [R1+0x18], R186 ;  /* 0x000018ba01007387 */ /* 0x0003e80000100800 */
[----:B0-----:R0:W5:Y:S01]  /*12930*/  LDL.LU R0, [R1+0x124] ;  /* 0x0001240001007983 */ /* 0x0011620000300800 */
[----:B-1----:R-:W-:-:S07]  /*12940*/  MOV R186, 0xffffffff ;  /* 0xffffffff00ba7802 */ /* 0x002fce0000000f00 */
[----:B0----5:R-:W-:Y:S05]  /*12950*/  WARPSYNC.COLLECTIVE R186, `(.L_x_22794) ;  /* 0x00000000ba087348 */ /* 0x021fea0003c00000 */
[----:B------:R1:W2:Y:S02]  /*12960*/  SHFL.BFLY P0, R186, R251, R227, R226 ;  /* 0x0c0000e3fbba7389 */ /* 0x0002a400000000e2 */
[----:B012--5:R-:W-:Y:S05]  /*12970*/  ENDCOLLECTIVE ;  /* 0x000000000000791b */ /* 0x027fea0003800000 */
.L_x_22794:
[----:B------:R-:W-:Y:S01]  /*12980*/  MOV R226, R186 ;  /* 0x000000ba00e27202 */ /* 0x000fe20000000f00 */
[----:B------:R-:W-:Y:S06]  /*12990*/  BRA `(.L_x_22795) ;  /* 0xffffff1000b47947 */ /* 0x000fec000383ffff */
.L_x_22796:
        /* <DEDUP_REMOVED lines=14> */
.L_x_25531:


//--------------------- .text._ZN10layer_norm13ln_bwd_kernelINS_13Kernel_traitsIfffffjLj1280ELj1ELj4ELj1ELj16ENS_18Kernel_traits_baseILj1280EfffffjLj128EEEEELb0ELb0ELb0ELb0EEEvNS_9BwdParamsE --------------------------
	.section	.text._ZN10layer_norm13ln_bwd_kernelINS_13Kernel_traitsIfffffjLj1280ELj1ELj4ELj1ELj16ENS_18Kernel_traits_baseILj1280EfffffjLj128EEEEELb0ELb0ELb0ELb0EEEvNS_9BwdParamsE,"ax",@progbits
	.align	128
        .global         _ZN10layer_norm13ln_bwd_kernelINS_13Kernel_traitsIfffffjLj1280ELj1ELj4ELj1ELj16ENS_18Kernel_traits_baseILj1280EfffffjLj128EEEEELb0ELb0ELb0ELb0EEEvNS_9BwdParamsE
        .type           _ZN10layer_norm13ln_bwd_kernelINS_13Kernel_traitsIfffffjLj1280ELj1ELj4ELj1ELj16ENS_18Kernel_traits_baseILj1280EfffffjLj128EEEEELb0ELb0ELb0ELb0EEEvNS_9BwdParamsE,@function
        .size           _ZN10layer_norm13ln_bwd_kernelINS_13Kernel_traitsIfffffjLj1280ELj1ELj4ELj1ELj16ENS_18Kernel_traits_baseILj1280EfffffjLj128EEEEELb0ELb0ELb0ELb0EEEvNS_9BwdParamsE,(.L_x_25532 - _ZN10layer_norm13ln_bwd_kernelINS_13Kernel_traitsIfffffjLj1280ELj1ELj4ELj1ELj16ENS_18Kernel_traits_baseILj1280EfffffjLj128EEEEELb0ELb0ELb0ELb0EEEvNS_9BwdParamsE)
        .other          _ZN10layer_norm13ln_bwd_kernelINS_13Kernel_traitsIfffffjLj1280ELj1ELj4ELj1ELj16ENS_18Kernel_traits_baseILj1280EfffffjLj128EEEEELb0ELb0ELb0ELb0EEEvNS_9BwdParamsE,@"STO_CUDA_ENTRY STV_DEFAULT"
_ZN10layer_norm13ln_bwd_kernelINS_13Kernel_traitsIfffffjLj1280ELj1ELj4ELj1ELj16ENS_18Kernel_traits_baseILj1280EfffffjLj128EEEEELb0ELb0ELb0ELb0EEEvNS_9BwdParamsE:
.text._ZN10layer_norm13ln_bwd_kernelINS_13Kernel_traitsIfffffjLj1280ELj1ELj4ELj1ELj16ENS_18Kernel_traits_baseILj1280EfffffjLj128EEEEELb0ELb0ELb0ELb0EEEvNS_9BwdParamsE:
[----:B------:R-:W0:Y:S02]  /*0000*/  LDC R1, c[0x0][0x37c] ;  /* 0x0000df00ff017b82 */ /* 0x000e240000000800 */
[----:B0-----:R-:W-:Y:S01]  /*0010*/  IADD3 R1, PT, PT, R1, -0x30, RZ ;  /* 0xffffffd001017810 */ /* 0x001fe20007ffe0ff */
[----:B------:R-:W0:Y:S01]  /*0020*/  S2R R22, SR_TID.X ;  /* 0x0000000000167919 */ /* 0x000e220000002100 */
[----:B------:R-:W1:Y:S03]  /*0030*/  LDCU UR4, c[0x0][0x388] ;  /* 0x00007100ff0477ac */ /* 0x000e660008000800 */
[----:B------:R2:W3:Y:S01]  /*0040*/  LDL.64 R24, [R1+0x20] ;  /* 0x0000200001187983 */ /* 0x0004e20000100a00 */
[----:B------:R-:W3:Y:S03]  /*0050*/  LDCU.64 UR6, c[0x0][0x358] ;  /* 0x00006b00ff0677ac */ /* 0x000ee60008000a00 */
[----:B------:R2:W3:Y:S01]  /*0060*/  LDL.64 R26, [R1+0x28] ;  /* 0x00002800011a7983 */ /* 0x0004e20000100a00 */
[----:B------:R-:W4:Y:S03]  /*0070*/  LDCU UR5, c[0x0][0x384] ;  /* 0x00007080ff0577ac */ /* 0x000f260008000800 */
[----:B------:R2:W2:Y:S01]  /*0080*/  LDL.64 R16, [R1+0x10] ;  /* 0x0000100001107983 */ /* 0x0004a20000100a00 */
[----:B------:R-:W0:Y:S03]  /*0090*/  LDCU UR14, c[0x0][0x388] ;  /* 0x00007100ff0e77ac */ /* 0x000e260008000800 */
[----:B------:R0:W2:Y:S01]  /*00a0*/  LDL.64 R18, [R1+0x18] ;  /* 0x0000180001127983 */ /* 0x0000a20000100a00 */
[----:B------:R-:W2:Y:S01]  /*00b0*/  LDCU.U8 UR8, c[0x0][0x410] ;  /* 0x00008200ff0877ac */ /* 0x000ea20008000000 */
[----:B-1----:R-:W-:Y:S01]  /*00c0*/  MOV R2, UR4 ;  /* 0x0000000400027c02 */ /* 0x002fe20008000f00 */
[----:B------:R-:W1:Y:S03]  /*00d0*/  LDCU UR9, c[0x0][0x400] ;  /* 0x00008000ff0977ac */ /* 0x000e660008000800 */
[----:B------:R-:W-:Y:S01]  /*00e0*/  SHF.R.S32.HI R0, RZ, 0x1f, R2 ;  /* 0x0000001fff007819 */ /* 0x000fe20000011402 */
[----:B------:R4:W-:Y:S01]  /*00f0*/  STL [R1+0x8], R2 ;  /* 0x0000080201007387 */ /* 0x0009e20000100800 */
[----:B------:R-:W1:Y:S02]  /*0100*/  LDCU.64 UR12, c[0x0][0x478] ;  /* 0x00008f00ff0c77ac */ /* 0x000e640008000a00 */
[----:B------:R-:W-:Y:S01]  /*0110*/  LEA.HI R0, R0, R2, RZ, 0x2 ;  /* 0x0000000200007211 */ /* 0x000fe200078f10ff */
[----:B------:R-:W1:Y:S01]  /*0120*/  LDCU.64 UR10, c[0x0][0x438] ;  /* 0x00008700ff0a77ac */ /* 0x000e620008000a00 */
[----:B0-----:R-:W-:-:S04]  /*0130*/  LOP3.LUT R10, R22, 0x1f, RZ, 0xc0, !PT ;  /* 0x0000001f160a7812 */ /* 0x001fc800078ec0ff */
[----:B------:R-:W-:Y:S01]  /*0140*/  LOP3.LUT R3, R10, 0x1f, RZ, 0x3c, !PT ;  /* 0x0000001f0a037812 */ /* 0x000fe200078e3cff */
[----:B------:R0:W-:Y:S03]  /*0150*/  STL [R1+0xc], R10 ;  /* 0x00000c0a01007387 */ /* 0x0001e60000100800 */
[----:B----4-:R-:W-:Y:S02]  /*0160*/  LEA.HI.SX32 R2, R0, R3, 0x1e ;  /* 0x0000000300027211 */ /* 0x010fe400078ff2ff */
[----:B------:R-:W-:Y:S02]  /*0170*/  MOV R3, R10 ;  /* 0x0000000a00037202 */ /* 0x000fe40000000f00 */
[C---:B------:R-:W-:Y:S02]  /*0180*/  ISETP.GE.U32.AND P1, PT, R2.reuse, 0x20, PT ;  /* 0x000000200200780c */ /* 0x040fe40003f26070 */
[----:B------:R-:W-:-:S02]  /*0190*/  ISETP.GE.U32.AND P6, PT, R2, 0x40, PT ;  /* 0x000000400200780c */ /* 0x000fc40003fc6070 */
[C---:B------:R-:W-:Y:S02]  /*01a0*/  ISETP.GE.U32.AND P5, PT, R2.reuse, 0x60, PT ;  /* 0x000000600200780c */ /* 0x040fe40003fa6070 */
[C---:B------:R-:W-:Y:S02]  /*01b0*/  ISETP.GE.U32.AND P0, PT, R2.reuse, 0x80, PT ;  /* 0x000000800200780c */ /* 0x040fe40003f06070 */
[C---:B------:R-:W-:Y:S02]  /*01c0*/  ISETP.GE.U32.AND P4, PT, R2.reuse, 0xa0, PT ;  /* 0x000000a00200780c */ /* 0x040fe40003f86070 */
[C---:B------:R-:W-:Y:S02]  /*01d0*/  ISETP.GE.U32.AND P3, PT, R2.reuse, 0xc0, PT ;  /* 0x000000c00200780c */ /* 0x040fe40003f66070 */
[----:B------:R-:W-:Y:S01]  /*01e0*/  ISETP.GE.U32.AND P2, PT, R2, 0xe0, PT ;  /* 0x000000e00200780c */ /* 0x000fe20003f46070 */
[----:B------:R-:W4:Y:S08]  /*01f0*/  @P1 LDC.64 R4, c[0x0][0x3d0] ;  /* 0x0000f400ff041b82 */ /* 0x000f300000000a00 */
[----:B------:R-:W1:Y:S08]  /*0200*/  @P6 LDC.64 R6, c[0x0][0x3d0] ;  /* 0x0000f400ff066b82 */ /* 0x000e700000000a00 */
[----:B------:R-:W3:Y:S01]  /*0210*/  @P5 LDC.64 R8, c[0x0][0x3d0] ;  /* 0x0000f400ff085b82 */ /* 0x000ee20000000a00 */
[C---:B----4-:R-:W-:Y:S01]  /*0220*/  @P1 IMAD.WIDE.U32 R4, R3.reuse, 0x10, R4 ;  /* 0x0000001003041825 */ /* 0x050fe200078e0004 */
[----:B------:R-:W-:-:S06]  /*0230*/  @P1 LOP3.LUT R3, R3, 0x20, RZ, 0xfc, !PT ;  /* 0x0000002003031812 */ /* 0x000fcc00078efcff */
[----:B0-----:R-:W0:Y:S01]  /*0240*/  @P0 LDC.64 R10, c[0x0][0x3d0] ;  /* 0x0000f400ff0a0b82 */ /* 0x001e220000000a00 */
[C---:B-1----:R-:W-:Y:S01]  /*0250*/  @P6 IMAD.WIDE.U32 R6, R3.reuse, 0x10, R6 ;  /* 0x0000001003066825 */ /* 0x042fe200078e0006 */
[----:B------:R-:W-:-:S06]  /*0260*/  @P6 IADD3 R3, PT, PT, R3, 0x20, RZ ;  /* 0x0000002003036810 */ /* 0x000fcc0007ffe0ff */
[----:B------:R-:W1:Y:S08]  /*0270*/  @P4 LDC.64 R12, c[0x0][0x3d0] ;  /* 0x0000f400ff0c4b82 */ /* 0x000e700000000a00 */
[----:B------:R-:W4:Y:S01]  /*0280*/  @P3 LDC.64 R14, c[0x0][0x3d0] ;  /* 0x0000f400ff0e3b82 */ /* 0x000f220000000a00 */
[----:B---3--:R-:W3:Y:S01]  /*0290*/  @P1 LDG.E.128 R24, desc[UR6][R4.64] ;  /* 0x0000000604181981 */ /* 0x008ee2000c1e1d00 */
[----:B------:R-:W-:-:S03]  /*02a0*/  @P5 IMAD.WIDE.U32 R8, R3, 0x10, R8 ;  /* 0x0000001003085825 */ /* 0x000fc600078e0008 */
[----:B--2---:R-:W2:Y:S01]  /*02b0*/  @P6 LDG.E.128 R16, desc[UR6][R6.64] ;  /* 0x0000000606106981 */ /* 0x004ea2000c1e1d00 */
[----:B------:R-:W-:-:S03]  /*02c0*/  @P5 IADD3 R3, PT, PT, R3, 0x20, RZ ;  /* 0x0000002003035810 */ /* 0x000fc60007ffe0ff */
[----:B------:R2:W5:Y:S01]  /*02d0*/  @P5 LDG.E.128 R28, desc[UR6][R8.64] ;  /* 0x00000006081c5981 */ /* 0x000562000c1e1d00 */
[----:B------:R-:W-:Y:S01]  /*02e0*/  ISETP.GE.U32.AND P5, PT, R2, 0x140, PT ;  /* 0x000001400200780c */ /* 0x000fe20003fa6070 */
[C---:B0-----:R-:W-:Y:S01]  /*02f0*/  @P0 IMAD.WIDE.U32 R10, R3.reuse, 0x10, R10 ;  /* 0x00000010030a0825 */ /* 0x041fe200078e000a */
[----:B------:R-:W-:Y:S01]  /*0300*/  @P0 IADD3 R3, PT, PT, R3, 0x20, RZ ;  /* 0x0000002003030810 */ /* 0x000fe20007ffe0ff */
[----:B------:R-:W0:Y:S01]  /*0310*/  S2UR UR4, SR_CTAID.X ;  /* 0x00000000000479c3 */ /* 0x000e220000002500 */
[----:B------:R-:W-:Y:S02]  /*0320*/  SHF.R.U32.HI R0, RZ, 0x5, R22 ;  /* 0x00000005ff007819 */ /* 0x000fe40000011616 */
[----:B------:R0:W5:Y:S01]  /*0330*/  @P0 LDG.E.128 R32, desc[UR6][R10.64] ;  /* 0x000000060a200981 */ /* 0x000162000c1e1d00 */
[C---:B-1----:R-:W-:Y:S01]  /*0340*/  @P4 IMAD.WIDE.U32 R12, R3.reuse, 0x10, R12 ;  /* 0x00000010030c4825 */ /* 0x042fe200078e000c */
[----:B------:R-:W-:-:S04]  /*0350*/  @P4 IADD3 R3, PT, PT, R3, 0x20, RZ ;  /* 0x0000002003034810 */ /* 0x000fc80007ffe0ff */
[----:B------:R1:W5:Y:S01]  /*0360*/  @P4 LDG.E.128 R36, desc[UR6][R12.64] ;  /* 0x000000060c244981 */ /* 0x000362000c1e1d00 */
[----:B------:R-:W1:Y:S01]  /*0370*/  @P5 LDC.64 R20, c[0x0][0x3d0] ;  /* 0x0000f400ff145b82 */ /* 0x000e620000000a00 */
[C---:B----4-:R-:W-:Y:S01]  /*0380*/  @P3 IMAD.WIDE.U32 R14, R3.reuse, 0x10, R14 ;  /* 0x00000010030e3825 */ /* 0x050fe200078e000e */
[----:B------:R-:W-:-:S04]  /*0390*/  @P3 IADD3 R3, PT, PT, R3, 0x20, RZ ;  /* 0x0000002003033810 */ /* 0x000fc80007ffe0ff */
[----:B------:R4:W5:Y:S04]  /*03a0*/  @P3 LDG.E.128 R40, desc[UR6][R14.64] ;  /* 0x000000060e283981 */ /* 0x000968000c1e1d00 */
[----:B---3--:R-:W-:Y:S04]  /*03b0*/  @P1 STL.64 [R1+0x20], R24 ;  /* 0x0000201801001387 */ /* 0x008fe80000100a00 */
[----:B------:R-:W-:Y:S01]  /*03c0*/  @P1 STL.64 [R1+0x28], R26 ;  /* 0x0000281a01001387 */ /* 0x000fe20000100a00 */
[----:B------:R-:W-:-:S03]  /*03d0*/  ISETP.GE.U32.AND P1, PT, R2, 0x100, PT ;  /* 0x000001000200780c */ /* 0x000fc60003f26070 */
[----:B--2---:R2:W-:Y:S04]  /*03e0*/  @P6 STL.64 [R1+0x10], R16 ;  /* 0x0000101001006387 */ /* 0x0045e80000100a00 */
[----:B------:R3:W-:Y:S01]  /*03f0*/  @P6 STL.64 [R1+0x18], R18 ;  /* 0x0000181201006387 */ /* 0x0007e20000100a00 */
[----:B------:R-:W-:Y:S01]  /*0400*/  ISETP.GE.U32.AND P6, PT, R2, 0x120, PT ;  /* 0x000001200200780c */ /* 0x000fe20003fc6070 */
[----:B--2---:R-:W2:Y:S08]  /*0410*/  @P2 LDC.64 R16, c[0x0][0x3d0] ;  /* 0x0000f400ff102b82 */ /* 0x004eb00000000a00 */
[----:B---3--:R-:W3:Y:S08]  /*0420*/  @P1 LDC.64 R18, c[0x0][0x3d0] ;  /* 0x0000f400ff121b82 */ /* 0x008ef00000000a00 */
[----:B------:R-:W0:Y:S01]  /*0430*/  @P6 LDC.64 R4, c[0x0][0x3d0] ;  /* 0x0000f400ff046b82 */ /* 0x000e220000000a00 */
[C---:B--2---:R-:W-:Y:S01]  /*0440*/  @P2 IMAD.WIDE.U32 R16, R3.reuse, 0x10, R16 ;  /* 0x0000001003102825 */ /* 0x044fe200078e0010 */
[----:B------:R-:W-:-:S04]  /*0450*/  @P2 IADD3 R3, PT, PT, R3, 0x20, RZ ;  /* 0x0000002003032810 */ /* 0x000fc80007ffe0ff */
[----:B------:R4:W5:Y:S01]  /*0460*/  @P2 LDG.E.128 R44, desc[UR6][R16.64] ;  /* 0x00000006102c2981 */ /* 0x000962000c1e1d00 */
[C---:B---3--:R-:W-:Y:S01]  /*0470*/  @P1 IMAD.WIDE.U32 R18, R3.reuse, 0x10, R18 ;  /* 0x0000001003121825 */ /* 0x048fe200078e0012 */
[----:B------:R-:W-:-:S04]  /*0480*/  @P1 IADD3 R3, PT, PT, R3, 0x20, RZ ;  /* 0x0000002003031810 */ /* 0x000fc80007ffe0ff */
[----:B------:R4:W5:Y:S01]  /*0490*/  @P1 LDG.E.128 R48, desc[UR6][R18.64] ;  /* 0x0000000612301981 */ /* 0x000962000c1e1d00 */
[C---:B0-----:R-:W-:Y:S01]  /*04a0*/  @P6 IMAD.WIDE.U32 R6, R3.reuse, 0x10, R4 ;  /* 0x0000001003066825 */ /* 0x041fe200078e0004 */
[----:B------:R-:W-:-:S04]  /*04b0*/  @P6 IADD3 R3, PT, PT, R3, 0x20, RZ ;  /* 0x0000002003036810 */ /* 0x000fc80007ffe0ff */
[----:B------:R4:W5:Y:S01]  /*04c0*/  @P6 LDG.E.128 R52, desc[UR6][R6.64] ;  /* 0x0000000606346981 */ /* 0x000962000c1e1d00 */
[----:B-1----:R-:W-:-:S05]  /*04d0*/  @P5 IMAD.WIDE.U32 R4, R3, 0x10, R20 ;  /* 0x0000001003045825 */ /* 0x002fca00078e0014 */
[----:B------:R4:W5:Y:S01]  /*04e0*/  @P5 LDG.E.128 R56, desc[UR6][R4.64] ;  /* 0x0000000604385981 */ /* 0x000962000c1e1d00 */
[----:B------:R-:W-:-:S06]  /*04f0*/  USHF.L.U32 UR4, UR4, 0x2, URZ ;  /* 0x0000000204047899 */ /* 0x000fcc00080006ff */
[----:B------:R-:W-:-:S05]  /*0500*/  LOP3.LUT R3, R0, UR4, RZ, 0xfc, !PT ;  /* 0x0000000400037c12 */ /* 0x000fca000f8efcff */
[----:B------:R4:W-:Y:S01]  /*0510*/  STL [R1+0x4], R3 ;  /* 0x0000040301007387 */ /* 0x0009e20000100800 */
        /* <DEDUP_REMOVED lines=42> */
[----:B----4-:R-:W-:Y:S06]  /*07c0*/  @P0 BRA `(.L_x_22798) ;  /* 0x0000007800100947 */ /* 0x010fec0003800000 */
[----:B------:R-:W0:Y:S01]  /*07d0*/  LDCU.64 UR4, c[0x0][0x3e0] ;  /* 0x00007c00ff0477ac */ /* 0x000e220008000a00 */
[----:B------:R-:W-:Y:S02]  /*07e0*/  LOP3.LUT R4, R4, 0xffffffdf, RZ, 0xc0, !PT ;  /* 0xffffffdf04047812 */ /* 0x000fe400078ec0ff */
        /* <DEDUP_REMOVED lines=33> */
[----:B------:R-:W-:Y:S02]  /*0a00*/  @P0 LOP3.LUT R4, R4, 0x20, RZ, 0xfc, !PT ;  /* 0x0000002004040812 */ /* 0x000fe400078efcff */
        /* <DEDUP_REMOVED lines=9> */
.L_x_22917:
[----:B-1-34-:R-:W2:Y:S01]  /*0aa0*/  LDL R183, [R1+0x4] ;  /* 0x0000040001b77983 */ /* 0x01aea20000100800 */
[----:B------:R-:W2:Y:S01]  /*0ab0*/  LDC.64 R8, c[0x0][0x3c0] ;  /* 0x0000f000ff087b82 */ /* 0x000ea20000000a00 */
[----:B------:R-:W-:Y:S01]  /*0ac0*/  LOP3.LUT P0, RZ, R4, 0x20, RZ, 0xc0, !PT ;  /* 0x0000002004ff7812 */ /* 0x000fe2000780c0ff */
[----:B------:R-:W0:Y:S06]  /*0ad0*/  S2R R182, SR_TID.X ;  /* 0x0000000000b67919 */ /* 0x000e2c0000002100 */
[----:B------:R-:W1:Y:S08]  /*0ae0*/  LDC.64 R180, c[0x0][0x3c8] ;  /* 0x0000f200ffb47b82 */ /* 0x000e700000000a00 */
[----:B------:R-:W3:Y:S01]  /*0af0*/  @P0 LDC.64 R6, c[0x0][0x3e0] ;  /* 0x0000f800ff060b82 */ /* 0x000ee20000000a00 */
[----:B------:R-:W-:Y:S01]  /*0b00*/  HFMA2 R5, -RZ, RZ, 1.875, 0 ;  /* 0x3f800000ff057431 */ /* 0x000fe200000001ff */
[----:B------:R-:W-:Y:S01]  /*0b10*/  MOV R184, UR14 ;  /* 0x0000000e00b87c02 */ /* 0x000fe20008000f00 */
[----:B--2---:R-:W-:-:S05]  /*0b20*/  IMAD.WIDE R8, R183, 0x4, R8 ;  /* 0x00000004b7087825 */ /* 0x004fca00078e0208 */
[----:B------:R0:W2:Y:S01]  /*0b30*/  LDG.E R3, desc[UR6][R8.64] ;  /* 0x0000000608037981 */ /* 0x0000a2000c1e1900 */
[----:B---3--:R-:W-:-:S03]  /*0b40*/  @P0 IMAD.WIDE R6, R183, 0x4, R6 ;  /* 0x00000004b7060825 */ /* 0x008fc600078e0206 */
[----:B------:R3:W-:Y:S04]  /*0b50*/  STL [R1+0x8], R184 ;  /* 0x000008b801007387 */ /* 0x0007e80000100800 */
[----:B-----5:R1:W5:Y:S01]  /*0b60*/  @P0 LDG.E R5, desc[UR6][R6.64] ;  /* 0x0000000606050981 */ /* 0x020362000c1e1900 */
[----:B0-----:R-:W-:Y:S02]  /*0b70*/  LOP3.LUT R9, R182, 0x1f, RZ, 0xc0, !PT ;  /* 0x0000001fb6097812 */ /* 0x001fe400078ec0ff */
[----:B------:R-:W-:-:S03]  /*0b80*/  ISETP.NE.U32.AND P0, PT, RZ, UR10, PT ;  /* 0x0000000aff007c0c */ /* 0x000fc6000bf05070 */
[----:B------:R3:W-:Y:S01]  /*0b90*/  STL [R1+0xc], R9 ;  /* 0x00000c0901007387 */ /* 0x0007e20000100800 */
[----:B-1----:R-:W-:Y:S01]  /*0ba0*/  IMAD.WIDE R6, R183, 0x4, R180 ;  /* 0x00000004b7067825 */ /* 0x002fe200078e02b4 */
[----:B------:R-:W-:-:S05]  /*0bb0*/  ISETP.NE.AND.EX P1, PT, RZ, UR11, PT, P0 ;  /* 0x0000000bff007c0c */ /* 0x000fca000bf25300 */
[----:B------:R0:W5:Y:S01]  /*0bc0*/  LDG.E R7, desc[UR6][R6.64] ;  /* 0x0000000606077981 */ /* 0x000162000c1e1900 */
[----:B------:R-:W-:Y:S01]  /*0bd0*/  ISETP.NE.AND P2, PT, RZ, UR8, PT ;  /* 0x00000008ff007c0c */ /* 0x000fe2000bf45270 */
[----:B------:R-:W-:Y:S01]  /*0be0*/  BSSY.RECONVERGENT B1, `(.L_x_22799) ;  /* 0x0000356000017945 */ /* 0x000fe20003800200 */
[----:B------:R-:W-:-:S05]  /*0bf0*/  LOP3.LUT R4, R4, 0xffffffef, RZ, 0xc0, !PT ;  /* 0xffffffef04047812 */ /* 0x000fca00078ec0ff */
[----:B------:R-:W-:Y:S01]  /*0c00*/  @P1 LOP3.LUT R4, R4, 0x10, RZ, 0xfc, !PT ;  /* 0x0000001004041812 */ /* 0x000fe200078efcff */
[----:B0-----:R-:W-:-:S05]  /*0c10*/  IMAD R6, R183, R184, RZ ;  /* 0x000000b8b7067224 */ /* 0x001fca00078e02ff */
[----:B------:R-:W-:-:S04]  /*0c20*/  SHF.R.S32.HI R8, RZ, 0x1f, R6 ;  /* 0x0000001fff087819 */ /* 0x000fc80000011406 */
[----:B------:R-:W-:-:S04]  /*0c30*/  LEA.HI R8, R8, R6, RZ, 0x2 ;  /* 0x0000000608087211 */ /* 0x000fc800078f10ff */
[----:B------:R-:W-:Y:S02]  /*0c40*/  LEA.HI.SX32 R8, R8, R9, 0x1e ;  /* 0x0000000908087211 */ /* 0x000fe400078ff2ff */
[----:B--2---:R-:W-:Y:S01]  /*0c50*/  FSEL R6, R3, RZ, !P2 ;  /* 0x000000ff03067208 */ /* 0x004fe20005000000 */
[----:B---3--:R-:W-:Y:S06]  /*0c60*/  @P1 BRA `(.L_x_22800) ;  /* 0x0000001800601947 */ /* 0x008fec0003800000 */
        /* <DEDUP_REMOVED lines=25> */
[----:B------:R-:W-:Y:S01]  /*0e00*/  IADD3 R188, PT, PT, R8, 0x20, RZ ;  /* 0x0000002008bc7810 */ /* 0x000fe20007ffe0ff */
[C---:B--2---:R-:W-:Y:S01]  /*0e10*/  FADD.FTZ R0, -R6.reuse, R184 ;  /* 0x000000b806007221 */ /* 0x044fe20000010100 */
[C---:B------:R-:W-:Y:S01]  /*0e20*/  FADD.FTZ R3, -R6.reuse, R187 ;  /* 0x000000bb06037221 */ /* 0x040fe20000010100 */
[C---:B------:R-:W-:Y:S01]  /*0e30*/  FADD.FTZ R9, -R6.reuse, R186 ;  /* 0x000000ba06097221 */ /* 0x040fe20000010100 */
[----:B------:R-:W-:Y:S01]  /*0e40*/  FADD.FTZ R185, -R6, R185 ;  /* 0x000000b906b97221 */ /* 0x000fe20000010100 */
[C---:B-----5:R-:W-:Y:S02]  /*0e50*/  FMUL.FTZ R0, R7.reuse, R0 ;  /* 0x0000000007007220 */ /* 0x060fe40000410000 */
[----:B------:R-:W-:Y:S01]  /*0e60*/  FMUL.FTZ R192, R7, R9 ;  /* 0x0000000907c07220 */ /* 0x000fe20000410000 */
[----:B---3--:R-:W-:Y:S01]  /*0e70*/  FMUL.FTZ R193, R241, R180 ;  /* 0x000000b4f1c17220 */ /* 0x008fe20000410000 */
[----:B------:R-:W-:Y:S01]  /*0e80*/  FMUL.FTZ R241, R231, R181 ;  /* 0x000000b5e7f17220 */ /* 0x000fe20000410000 */
[----:B----4-:R-:W-:Y:S01]  /*0e90*/  FMUL.FTZ R231, R189, R182 ;  /* 0x000000b6bde77220 */ /* 0x010fe20000410000 */
[C---:B------:R-:W-:Y:S01]  /*0ea0*/  FMUL.FTZ R189, R7.reuse, R3 ;  /* 0x0000000307bd7220 */ /* 0x040fe20000410000 */
[----:B------:R-:W-:Y:S01]  /*0eb0*/  FADD.FTZ R3, RZ, R193 ;  /* 0x000000c1ff037221 */ /* 0x000fe20000010000 */
[----:B------:R-:W-:Y:S01]  /*0ec0*/  FMUL.FTZ R202, R7, R185 ;  /* 0x000000b907ca7220 */ /* 0x000fe20000410000 */
[----:B------:R-:W-:-:S02]  /*0ed0*/  FFMA.FTZ R9, R0, R193, RZ ;  /* 0x000000c100097223 */ /* 0x000fc400000100ff */
[----:B------:R-:W-:Y:S02]  /*0ee0*/  FADD.FTZ R3, R3, R241 ;  /* 0x000000f103037221 */ /* 0x000fe40000010000 */
        /* <DEDUP_REMOVED lines=13> */
[----:B------:R-:W-:-:S07]  /*0fc0*/  FFMA.FTZ R3, R189, R220, R180 ;  /* 0x000000dcbd037223 */ /* 0x000fce00000100b4 */
.L_x_22802:
[----:B------:R-:W-:Y:S05]  /*0fd0*/  BSYNC.RECONVERGENT B2 ;  /* 0x0000000000027941 */ /* 0x000fea0003800200 */
.L_x_22801:
        /* <DEDUP_REMOVED lines=14> */
[----:B------:R-:W-:-:S03]  /*10c0*/  FADD.FTZ R185, -R6, R185 ;  /* 0x000000b906b97221 */ /* 0x000fc60000010100 */
[C---:B-----5:R-:W-:Y:S01]  /*10d0*/  FMUL.FTZ R210, R7.reuse, R21 ;  /* 0x0000001507d27220 */ /* 0x060fe20000410000 */
[----:B------:R-:W-:Y:S01]  /*10e0*/  FADD.FTZ R186, -R6, R186 ;  /* 0x000000ba06ba7221 */ /* 0x000fe20000010100 */
[----:B------:R-:W-:Y:S01]  /*10f0*/  FMUL.FTZ R201, R7, R185 ;  /* 0x000000b907c97220 */ /* 0x000fe20000410000 */
[----:B---3--:R-:W-:Y:S01]  /*1100*/  FMUL.FTZ R251, R191, R180 ;  /* 0x000000b4bffb7220 */ /* 0x008fe20000410000 */
[----:B------:R-:W-:-:S03]  /*1110*/  FMUL.FTZ R240, R240, R181 ;  /* 0x000000b5f0f07220 */ /* 0x000fc60000410000 */
[----:B------:R-:W-:Y:S01]  /*1120*/  FADD.FTZ R9, R9, R251 ;  /* 0x000000fb09097221 */ /* 0x000fe20000010000 */
[----:B------:R-:W-:Y:S01]  /*1130*/  FFMA.FTZ R3, R210, R251, R3 ;  /* 0x000000fbd2037223 */ /* 0x000fe20000010003 */
[----:B------:R-:W-:Y:S01]  /*1140*/  FADD.FTZ R21, -R6, R187 ;  /* 0x000000bb06157221 */ /* 0x000fe20000010100 */
[----:B------:R-:W-:Y:S01]  /*1150*/  FMUL.FTZ R191, R7, R186 ;  /* 0x000000ba07bf7220 */ /* 0x000fe20000410000 */
[----:B----4-:R-:W-:Y:S01]  /*1160*/  FMUL.FTZ R230, R230, R182 ;  /* 0x000000b6e6e67220 */ /* 0x010fe20000410000 */
        /* <DEDUP_REMOVED lines=16> */
.L_x_22804:
[----:B------:R-:W-:Y:S05]  /*1270*/  BSYNC.RECONVERGENT B2 ;  /* 0x0000000000027941 */ /* 0x000fea0003800200 */
.L_x_22803:
[----:B------:R-:W-:Y:S04]  /*1280*/  BSSY.RECONVERGENT B2, `(.L_x_22805) ;  /* 0x0000025000027945 */ /* 0x000fe80003800200 */
[----:B------:R-:W-:Y:S05]  /*1290*/  @!P0 BRA `(.L_x_22806) ;  /* 0x00000000008c8947 */ /* 0x000fea0003800000 */
[----:B------:R-:W0:Y:S08]  /*12a0*/  LDC.64 R180, c[0x0][0x3a8] ;  /* 0x0000ea00ffb47b82 */ /* 0x000e300000000a00 */
[----:B------:R-:W1:Y:S01]  /*12b0*/  LDC.64 R182, c[0x0][0x428] ;  /* 0x00010a00ffb67b82 */ /* 0x000e620000000a00 */
        /* <DEDUP_REMOVED lines=33> */
.L_x_22806:
[----:B------:R-:W-:Y:S05]  /*14d0*/  BSYNC.RECONVERGENT B2 ;  /* 0x0000000000027941 */ /* 0x000fea0003800200 */
.L_x_22805:
        /* <DEDUP_REMOVED lines=37> */
.L_x_22808:
[----:B------:R-:W-:Y:S05]  /*1730*/  BSYNC.RECONVERGENT B2 ;  /* 0x0000000000027941 */ /* 0x000fea0003800200 */
.L_x_22807:
[----:B------:R-:W-:Y:S01]  /*1740*/  ISETP.GE.U32.AND P1, PT, R2, 0xa0, PT ;  /* 0x000000a00200780c */ /* 0x000fe20003f26070 */
[----:B------:R-:W-:Y:S01]  /*1750*/  BSSY.RECONVERGENT B2, `(.L_x_22809) ;  /* 0x0000027000027945 */ /* 0x000fe20003800200 */
[----:B------:R-:W-:-:S11]  /*1760*/  LOP3.LUT R4, R4, 0xfffffff7, RZ, 0xc0, !PT ;  /* 0xfffffff704047812 */ /* 0x000fd600078ec0ff */
[----:B------:R-:W-:Y:S01]  /*1770*/  @P1 LOP3.LUT R4, R4, 0x8, RZ, 0xfc, !PT ;  /* 0x0000000804041812 */ /* 0x000fe200078efcff */
[----:B------:R-:W-:Y:S06]  /*1780*/  @!P1 BRA `(.L_x_22810) ;  /* 0x00000000008c9947 */ /* 0x000fec0003800000 */
        /* <DEDUP_REMOVED lines=35> */
.L_x_22810:
[----:B------:R-:W-:Y:S05]  /*19c0*/  BSYNC.RECONVERGENT B2 ;  /* 0x0000000000027941 */ /* 0x000fea0003800200 */
.L_x_22809:
[----:B------:R-:W-:Y:S01]  /*19d0*/  ISETP.GE.U32.AND P1, PT, R2, 0xc0, PT ;  /* 0x000000c00200780c */ /* 0x000fe20003f26070 */
[----:B------:R-:W-:-:S12]  /*19e0*/  BSSY.RECONVERGENT B2, `(.L_x_22811) ;  /* 0x0000025000027945 */ /* 0x000fd80003800200 */
        /* <DEDUP_REMOVED lines=36> */
.L_x_22812:
[----:B------:R-:W-:Y:S05]  /*1c30*/  BSYNC.RECONVERGENT B2 ;  /* 0x0000000000027941 */ /* 0x000fea0003800200 */
.L_x_22811:
        /* <DEDUP_REMOVED lines=38> */
.L_x_22814:
[----:B------:R-:W-:Y:S05]  /*1ea0*/  BSYNC.RECONVERGENT B2 ;  /* 0x0000000000027941 */ /* 0x000fea0003800200 */
.L_x_22813:
        /* <DEDUP_REMOVED lines=38> */
.L_x_22816:
[----:B------:R-:W-:Y:S05]  /*2110*/  BSYNC.RECONVERGENT B2 ;  /* 0x0000000000027941 */ /* 0x000fea0003800200 */
.L_x_22815:
        /* <DEDUP_REMOVED lines=38> */
.L_x_22818:
[----:B------:R-:W-:Y:S05]  /*2380*/  BSYNC.RECONVERGENT B2 ;  /* 0x0000000000027941 */ /* 0x000fea0003800200 */
.L_x_22817:
        /* <DEDUP_REMOVED lines=8> */
[C---:B--2---:R-:W-:Y:S01]  /*2410*/  FADD.FTZ R180, -R6.reuse, R180 ;  /* 0x000000b406b47221 */ /* 0x044fe20000010100 */
[C---:B------:R-:W-:Y:S01]  /*2420*/  FADD.FTZ R181, -R6.reuse, R181 ;  /* 0x000000b506b57221 */ /* 0x040fe20000010100 */
[C---:B------:R-:W-:Y:S02]  /*2430*/  FADD.FTZ R182, -R6.reuse, R182 ;  /* 0x000000b606b67221 */ /* 0x040fe40000010100 */
[C---:B-----5:R-:W-:Y:S01]  /*2440*/  FMUL.FTZ R211, R7.reuse, R180 ;  /* 0x000000b407d37220 */ /* 0x060fe20000410000 */
[----:B------:R-:W-:Y:S01]  /*2450*/  FADD.FTZ R6, -R6, R183 ;  /* 0x000000b706067221 */ /* 0x000fe20000010100 */
[----:B---3--:R-:W-:Y:S01]  /*2460*/  FMUL.FTZ R243, R56, R184 ;  /* 0x000000b838f37220 */ /* 0x008fe20000410000 */
[----:B------:R-:W-:Y:S01]  /*2470*/  FMUL.FTZ R252, R7, R181 ;  /* 0x000000b507fc7220 */ /* 0x000fe20000410000 */
[----:B------:R-:W-:Y:S02]  /*2480*/  FMUL.FTZ R232, R57, R185 ;  /* 0x000000b939e87220 */ /* 0x000fe40000410000 */
[----:B------:R-:W-:Y:S01]  /*2490*/  FADD.FTZ R9, R9, R243 ;  /* 0x000000f309097221 */ /* 0x000fe20000010000 */
[----:B------:R-:W-:Y:S01]  /*24a0*/  FFMA.FTZ R3, R211, R243, R3 ;  /* 0x000000f3d3037223 */ /* 0x000fe20000010003 */
[C---:B------:R-:W-:Y:S01]  /*24b0*/  FMUL.FTZ R221, R7.reuse, R6 ;  /* 0x0000000607dd7220 */ /* 0x040fe20000410000 */
[----:B------:R-:W-:Y:S01]  /*24c0*/  FMUL.FTZ R242, R7, R182 ;  /* 0x000000b607f27220 */ /* 0x000fe20000410000 */
[----:B------:R-:W-:Y:S01]  /*24d0*/  FMUL.FTZ R222, R58, R186 ;  /* 0x000000ba3ade7220 */ /* 0x000fe20000410000 */
[----:B------:R-:W-:Y:S01]  /*24e0*/  FADD.FTZ R6, R9, R232 ;  /* 0x000000e809067221 */ /* 0x000fe20000010000 */
[----:B------:R-:W-:Y:S01]  /*24f0*/  FFMA.FTZ R3, R252, R232, R3 ;  /* 0x000000e8fc037223 */ /* 0x000fe20000010003 */
[----:B------:R0:W-:Y:S01]  /*2500*/  STL [R1], R211 ;  /* 0x000000d301007387 */ /* 0x0001e20000100800 */
[----:B------:R-:W-:Y:S01]  /*2510*/  FFMA.FTZ R140, R184, R211, R140 ;  /* 0x000000d3b88c7223 */ /* 0x000fe2000001008c */
[----:B------:R-:W-:Y:S01]  /*2520*/  FADD.FTZ R6, R6, R222 ;  /* 0x000000de06067221 */ /* 0x000fe20000010000 */
[----:B------:R-:W-:Y:S01]  /*2530*/  FFMA.FTZ R3, R242, R222, R3 ;  /* 0x000000def2037223 */ /* 0x000fe20000010003 */
[----:B------:R-:W-:Y:S01]  /*2540*/  FADD.FTZ R136, R136, R184 ;  /* 0x000000b888887221 */ /* 0x000fe20000010000 */
[----:B------:R-:W-:Y:S01]  /*2550*/  FADD.FTZ R137, R137, R185 ;  /* 0x000000b989897221 */ /* 0x000fe20000010000 */
[----:B------:R-:W-:Y:S01]  /*2560*/  FFMA.FTZ R141, R185, R252, R141 ;  /* 0x000000fcb98d7223 */ /* 0x000fe2000001008d */
[----:B0-----:R-:W-:Y:S01]  /*2570*/  FMUL.FTZ R211, R59, R187 ;  /* 0x000000bb3bd37220 */ /* 0x001fe20000410000 */
[----:B------:R-:W-:Y:S01]  /*2580*/  FADD.FTZ R138, R138, R186 ;  /* 0x000000ba8a8a7221 */ /* 0x000fe20000010000 */
[----:B------:R-:W-:Y:S01]  /*2590*/  FFMA.FTZ R142, R186, R242, R142 ;  /* 0x000000f2ba8e7223 */ /* 0x000fe2000001008e */
[----:B------:R-:W-:Y:S01]  /*25a0*/  FADD.FTZ R139, R139, R187 ;  /* 0x000000bb8b8b7221 */ /* 0x000fe20000010000 */
[----:B------:R-:W-:Y:S01]  /*25b0*/  FFMA.FTZ R143, R187, R221, R143 ;  /* 0x000000ddbb8f7223 */ /* 0x000fe2000001008f */
[----:B------:R-:W-:Y:S01]  /*25c0*/  FADD.FTZ R9, R6, R211 ;  /* 0x000000d306097221 */ /* 0x000fe20000010000 */
[----:B------:R-:W-:Y:S01]  /*25d0*/  FFMA.FTZ R3, R221, R211, R3 ;  /* 0x000000d3dd037223 */ /* 0x000fe20000010003 */
[----:B------:R-:W-:Y:S06]  /*25e0*/  BRA `(.L_x_22819) ;  /* 0x0000001800d47947 */ /* 0x000fec0003800000 */
.L_x_22800:
        /* <DEDUP_REMOVED lines=28> */
[C---:B--2---:R-:W-:Y:S01]  /*27b0*/  FADD.FTZ R0, -R6.reuse, R184 ;  /* 0x000000b806007221 */ /* 0x044fe20000010100 */
[C---:B------:R-:W-:Y:S01]  /*27c0*/  FADD.FTZ R3, -R6.reuse, R187 ;  /* 0x000000bb06037221 */ /* 0x040fe20000010100 */
[C---:B------:R-:W-:Y:S01]  /*27d0*/  FADD.FTZ R9, -R6.reuse, R186 ;  /* 0x000000ba06097221 */ /* 0x040fe20000010100 */
[----:B------:R-:W-:Y:S01]  /*27e0*/  FADD.FTZ R185, -R6, R185 ;  /* 0x000000b906b97221 */ /* 0x000fe20000010100 */
[----:B-----5:R-:W-:Y:S01]  /*27f0*/  FMUL.FTZ R0, R7, R0 ;  /* 0x0000000007007220 */ /* 0x020fe20000410000 */
[----:B---3--:R-:W-:Y:S01]  /*2800*/  FMUL.FTZ R193, R231, R180 ;  /* 0x000000b4e7c17220 */ /* 0x008fe20000410000 */
[----:B------:R-:W-:Y:S01]  /*2810*/  FMUL.FTZ R241, R189, R181 ;  /* 0x000000b5bdf17220 */ /* 0x000fe20000410000 */
[C---:B------:R-:W-:Y:S01]  /*2820*/  FMUL.FTZ R189, R7.reuse, R3 ;  /* 0x0000000307bd7220 */ /* 0x040fe20000410000 */
[C---:B------:R-:W-:Y:S01]  /*2830*/  FMUL.FTZ R192, R7.reuse, R9 ;  /* 0x0000000907c07220 */ /* 0x040fe20000410000 */
[----:B------:R-:W-:Y:S01]  /*2840*/  FADD.FTZ R3, RZ, R193 ;  /* 0x000000c1ff037221 */ /* 0x000fe20000010000 */
[----:B------:R-:W-:Y:S01]  /*2850*/  FMUL.FTZ R202, R7, R185 ;  /* 0x000000b907ca7220 */ /* 0x000fe20000410000 */
[----:B------:R-:W-:Y:S01]  /*2860*/  FFMA.FTZ R9, R0, R193, RZ ;  /* 0x000000c100097223 */ /* 0x000fe200000100ff */
[----:B----4-:R-:W-:Y:S01]  /*2870*/  FMUL.FTZ R231, R220, R182 ;  /* 0x000000b6dce77220 */ /* 0x010fe20000410000 */
[----:B------:R-:W-:-:S02]  /*2880*/  FADD.FTZ R3, R3, R241 ;  /* 0x000000f103037221 */ /* 0x000fc40000010000 */
        /* <DEDUP_REMOVED lines=13> */
[----:B------:R-:W-:Y:S01]  /*2960*/  FFMA.FTZ R3, R189, R220, R180 ;  /* 0x000000dcbd037223 */ /* 0x000fe200000100b4 */
[----:B------:R-:W-:-:S07]  /*2970*/  IADD3 R188, PT, PT, R8, 0x20, RZ ;  /* 0x0000002008bc7810 */ /* 0x000fce0007ffe0ff */
.L_x_22821:
[----:B------:R-:W-:Y:S05]  /*2980*/  BSYNC.RECONVERGENT B2 ;  /* 0x0000000000027941 */ /* 0x000fea0003800200 */
.L_x_22820:
        /* <DEDUP_REMOVED lines=15> */
[----:B------:R-:W-:Y:S01]  /*2a80*/  IADD3 R188, PT, PT, R188, 0x20, RZ ;  /* 0x00000020bcbc7810 */ /* 0x000fe20007ffe0ff */
        /* <DEDUP_REMOVED lines=28> */
.L_x_22823:
[----:B------:R-:W-:Y:S05]  /*2c50*/  BSYNC.RECONVERGENT B2 ;  /* 0x0000000000027941 */ /* 0x000fea0003800200 */
.L_x_22822:
        /* <DEDUP_REMOVED lines=14> */
[C---:B-----5:R-:W-:Y:S01]  /*2d40*/  FMUL.FTZ R209, R7.reuse, R22 ;  /* 0x0000001607d17220 */ /* 0x060fe20000410000 */
[----:B---3--:R-:W-:Y:S01]  /*2d50*/  FMUL.FTZ R250, R28, R180 ;  /* 0x000000b41cfa7220 */ /* 0x008fe20000410000 */
        /* <DEDUP_REMOVED lines=24> */
.L_x_22825:
[----:B------:R-:W-:Y:S05]  /*2ee0*/  BSYNC.RECONVERGENT B2 ;  /* 0x0000000000027941 */ /* 0x000fea0003800200 */
.L_x_22824:
        /* <DEDUP_REMOVED lines=40> */
.L_x_22827:
[----:B------:R-:W-:Y:S05]  /*3170*/  BSYNC.RECONVERGENT B2 ;  /* 0x0000000000027941 */ /* 0x000fea0003800200 */
.L_x_22826:
        /* <DEDUP_REMOVED lines=43> */
.L_x_22829:
[----:B------:R-:W-:Y:S05]  /*3430*/  BSYNC.RECONVERGENT B2 ;  /* 0x0000000000027941 */ /* 0x000fea0003800200 */
.L_x_22828:
[----:B------:R-:W-:Y:S01]  /*3440*/  ISETP.GE.U32.AND P1, PT, R2, 0xc0, PT ;  /* 0x000000c00200780c */ /* 0x000fe20003f26070 */
[----:B------:R-:W-:-:S12]  /*3450*/  BSSY.RECONVERGENT B2, `(.L_x_22830) ;  /* 0x0000028000027945 */ /* 0x000fd80003800200 */
        /* <DEDUP_REMOVED lines=39> */
.L_x_22831:
[----:B------:R-:W-:Y:S05]  /*36d0*/  BSYNC.RECONVERGENT B2 ;  /* 0x0000000000027941 */ /* 0x000fea0003800200 */
.L_x_22830:
        /* <DEDUP_REMOVED lines=41> */
.L_x_22833:
[----:B------:R-:W-:Y:S05]  /*3970*/  BSYNC.RECONVERGENT B2 ;  /* 0x0000000000027941 */ /* 0x000fea0003800200 */
.L_x_22832:
        /* <DEDUP_REMOVED lines=41> */
.L_x_22835:
[----:B------:R-:W-:Y:S05]  /*3c10*/  BSYNC.RECONVERGENT B2 ;  /* 0x0000000000027941 */ /* 0x000fea0003800200 */
.L_x_22834:
        /* <DEDUP_REMOVED lines=41> */
.L_x_22837:
[----:B------:R-:W-:Y:S05]  /*3eb0*/  BSYNC.RECONVERGENT B2 ;  /* 0x0000000000027941 */ /* 0x000fea0003800200 */
.L_x_22836:
        /* <DEDUP_REMOVED lines=39> */
[----:B------:R-:W-:-:S07]  /*4130*/  FFMA.FTZ R3, R221, R211, R3 ;  /* 0x000000d3dd037223 */ /* 0x000fce0000010003 */
.L_x_22819:
[----:B------:R-:W-:Y:S05]  /*4140*/  BSYNC.RECONVERGENT B1 ;  /* 0x0000000000017941 */ /* 0x000fea0003800200 */
.L_x_22799:
        /* <DEDUP_REMOVED lines=20> */
.L_x_22929:
[----:B------:R-:W-:Y:S01]  /*4290*/  LOP3.LUT R4, R4, 0xffffff7f, RZ, 0xc0, !PT ;  /* 0xffffff7f04047812 */ /* 0x000fe200078ec0ff */
[----:B------:R-:W-:Y:S01]  /*42a0*/  FADD.FTZ R9, R182, R184 ;  /* 0x000000b8b6097221 */ /* 0x000fe20000010000 */
[----:B0-----:R-:W-:Y:S01]  /*42b0*/  FADD.FTZ R6, R3, R6 ;  /* 0x0000000603067221 */ /* 0x001fe20000010000 */
[----:B------:R-:W-:Y:S01]  /*42c0*/  BSSY.RECONVERGENT B1, `(.L_x_22839) ;  /* 0x00003ce000017945 */ /* 0x000fe20003800200 */
[----:B------:R-:W-:Y:S01]  /*42d0*/  @P0 LOP3.LUT R4, R4, 0x80, RZ, 0xfc, !PT ;  /* 0x0000008004040812 */ /* 0x000fe200078efcff */
[----:B-1----:R-:W-:Y:S01]  /*42e0*/  FMUL.FTZ R3, R9, UR9 ;  /* 0x0000000909037c20 */ /* 0x002fe20008410000 */
[----:B------:R-:W-:Y:S01]  /*42f0*/  ISETP.NE.AND P0, PT, RZ, UR8, PT ;  /* 0x00000008ff007c0c */ /* 0x000fe2000bf05270 */
[----:B------:R-:W-:Y:S01]  /*4300*/  FMUL.FTZ R6, R6, UR9 ;  /* 0x0000000906067c20 */ /* 0x000fe20008410000 */
[----:B------:R-:W-:Y:S02]  /*4310*/  LOP3.LUT P6, RZ, R4, 0x10, RZ, 0xc0, !PT ;  /* 0x0000001004ff7812 */ /* 0x000fe400078cc0ff */
[----:B------:R-:W-:-:S02]  /*4320*/  FSEL R3, R3, RZ, !P0 ;  /* 0x000000ff03037208 */ /* 0x000fc40004000000 */
[----:B------:R-:W-:-:S09]  /*4330*/  LOP3.LUT P0, RZ, R4, 0x80, RZ, 0xc0, !PT ;  /* 0x0000008004ff7812 */ /* 0x000fd2000780c0ff */
[----:B------:R-:W-:Y:S05]  /*4340*/  @P6 BRA `(.L_x_22840) ;  /* 0x0000001c004c6947 */ /* 0x000fea0003800000 */
        /* <DEDUP_REMOVED lines=10> */
[-C--:B------:R-:W-:Y:S02]  /*43f0*/  FFMA.FTZ R182, R192, R6.reuse, R3 ;  /* 0x00000006c0b67223 */ /* 0x080fe40000010003 */
[----:B------:R-:W-:Y:S01]  /*4400*/  FADD.FTZ R180, R193, -R9 ;  /* 0x80000009c1b47221 */ /* 0x000fe20000010000 */
[----:B------:R-:W-:Y:S01]  /*4410*/  FFMA.FTZ R9, R189, R6, R3 ;  /* 0x00000006bd097223 */ /* 0x000fe20000010003 */
[----:B------:R-:W-:Y:S01]  /*4420*/  FADD.FTZ R183, R241, -R183 ;  /* 0x800000b7f1b77221 */ /* 0x000fe20000010000 */
[----:B------:R-:W-:Y:S01]  /*4430*/  FADD.FTZ R182, R231, -R182 ;  /* 0x800000b6e7b67221 */ /* 0x000fe20000010000 */
[C---:B-----5:R-:W-:Y:S01]  /*4440*/  FMUL.FTZ R184, R7.reuse, R180 ;  /* 0x000000b407b87220 */ /* 0x060fe20000410000 */
[----:B------:R-:W-:Y:S01]  /*4450*/  FADD.FTZ R9, R220, -R9 ;  /* 0x80000009dc097221 */ /* 0x000fe20000010000 */
[C---:B------:R-:W-:Y:S01]  /*4460*/  FMUL.FTZ R183, R7.reuse, R183 ;  /* 0x000000b707b77220 */ /* 0x040fe20000410000 */
[----:B------:R-:W-:-:S02]  /*4470*/  FMUL.FTZ R182, R7, R182 ;  /* 0x000000b607b67220 */ /* 0x000fc40000410000 */
[----:B------:R-:W-:Y:S01]  /*4480*/  FMUL.FTZ R9, R7, R9 ;  /* 0x0000000907097220 */ /* 0x000fe20000410000 */
[----:B------:R-:W-:Y:S06]  /*4490*/  BRA `(.L_x_22844) ;  /* 0x0000000000407947 */ /* 0x000fec0003800000 */
.L_x_22843:
        /* <DEDUP_REMOVED lines=16> */
.L_x_22844:
[----:B------:R-:W0:Y:S01]  /*45a0*/  @P6 LDC.64 R180, c[0x0][0x478] ;  /* 0x00011e00ffb46b82 */ /* 0x000e220000000a00 */
[----:B------:R-:W-:-:S07]  /*45b0*/  FMUL.FTZ R182, R182, R5 ;  /* 0x00000005b6b67220 */ /* 0x000fce0000410000 */
[----:B------:R-:W1:Y:S01]  /*45c0*/  LDC.64 R186, c[0x0][0x468] ;  /* 0x00011a00ffba7b82 */ /* 0x000e620000000a00 */
[----:B0-----:R-:W-:-:S05]  /*45d0*/  @P6 IMAD.WIDE.U32 R180, R8, 0x10, R180 ;  /* 0x0000001008b46825 */ /* 0x001fca00078e00b4 */
[----:B------:R0:W-:Y:S02]  /*45e0*/  @P6 STG.E.128 desc[UR6][R180.64], R96 ;  /* 0x00000060b4006986 */ /* 0x0001e4000c101d06 */
[-C--:B0-----:R-:W-:Y:S01]  /*45f0*/  FMUL.FTZ R180, R184, R5.reuse ;  /* 0x00000005b8b47220 */ /* 0x081fe20000410000 */
[-C--:B------:R-:W-:Y:S01]  /*4600*/  FMUL.FTZ R181, R183, R5.reuse ;  /* 0x00000005b7b57220 */ /* 0x080fe20000410000 */
[----:B------:R-:W-:Y:S01]  /*4610*/  FMUL.FTZ R183, R9, R5 ;  /* 0x0000000509b77220 */ /* 0x000fe20000410000 */
[C---:B-1----:R-:W-:Y:S01]  /*4620*/  IMAD.WIDE.U32 R184, R8.reuse, 0x10, R186 ;  /* 0x0000001008b87825 */ /* 0x042fe200078e00ba */
[----:B------:R-:W-:-:S04]  /*4630*/  IADD3 R8, PT, PT, R8, 0x20, RZ ;  /* 0x0000002008087810 */ /* 0x000fc80007ffe0ff */
[----:B------:R0:W-:Y:S03]  /*4640*/  STG.E.128 desc[UR6][R184.64], R180 ;  /* 0x000000b4b8007986 */ /* 0x0001e6000c101d06 */
.L_x_22842:
[----:B------:R-:W-:Y:S05]  /*4650*/  BSYNC.RECONVERGENT B2 ;  /* 0x0000000000027941 */ /* 0x000fea0003800200 */
.L_x_22841:
        /* <DEDUP_REMOVED lines=25> */
.L_x_22847:
[-CC-:B------:R-:W-:Y:S01]  /*47f0*/  FFMA.FTZ R9, R210, R6.reuse, R3.reuse ;  /* 0x00000006d2097223 */ /* 0x180fe20000010003 */
[-CC-:B0-----:R-:W-:Y:S01]  /*4800*/  FFMA.FTZ R183, R201, R6.reuse, R3.reuse ;  /* 0x00000006c9b77223 */ /* 0x181fe20000010003 */
[-C--:B------:R-:W-:Y:S02]  /*4810*/  FFMA.FTZ R182, R191, R6.reuse, R3 ;  /* 0x00000006bfb67223 */ /* 0x080fe40000010003 */
[----:B------:R-:W-:Y:S01]  /*4820*/  FADD.FTZ R180, R251, -R9 ;  /* 0x80000009fbb47221 */ /* 0x000fe20000010000 */
[----:B------:R-:W-:Y:S01]  /*4830*/  FFMA.FTZ R9, R21, R6, R3 ;  /* 0x0000000615097223 */ /* 0x000fe20000010003 */
[----:B------:R-:W-:Y:S01]  /*4840*/  FADD.FTZ R183, R240, -R183 ;  /* 0x800000b7f0b77221 */ /* 0x000fe20000010000 */
[----:B------:R-:W-:Y:S01]  /*4850*/  FADD.FTZ R182, R230, -R182 ;  /* 0x800000b6e6b67221 */ /* 0x000fe20000010000 */
[----:B-----5:R-:W-:Y:S01]  /*4860*/  FMUL.FTZ R184, R7, R180 ;  /* 0x000000b407b87220 */ /* 0x020fe20000410000 */
[----:B------:R-:W-:Y:S01]  /*4870*/  FADD.FTZ R9, R219, -R9 ;  /* 0x80000009db097221 */ /* 0x000fe20000010000 */
[C---:B------:R-:W-:Y:S01]  /*4880*/  FMUL.FTZ R183, R7.reuse, R183 ;  /* 0x000000b707b77220 */ /* 0x040fe20000410000 */
[----:B------:R-:W-:-:S02]  /*4890*/  FMUL.FTZ R182, R7, R182 ;  /* 0x000000b607b67220 */ /* 0x000fc40000410000 */
[----:B------:R-:W-:-:S07]  /*48a0*/  FMUL.FTZ R9, R7, R9 ;  /* 0x0000000907097220 */ /* 0x000fce0000410000 */
.L_x_22848:
        /* <DEDUP_REMOVED lines=11> */
.L_x_22846:
[----:B------:R-:W-:Y:S05]  /*4960*/  BSYNC.RECONVERGENT B2 ;  /* 0x0000000000027941 */ /* 0x000fea0003800200 */
.L_x_22845:
[----:B------:R-:W-:Y:S04]  /*4970*/  BSSY.RECONVERGENT B2, `(.L_x_22849) ;  /* 0x000002d000027945 */ /* 0x000fe80003800200 */
[----:B------:R-:W-:Y:S05]  /*4980*/  @!P0 BRA `(.L_x_22850) ;  /* 0x0000000000ac8947 */ /* 0x000fea0003800000 */
[----:B------:R-:W-:-:S04]  /*4990*/  ISETP.NE.U32.AND P0, PT, RZ, UR12, PT ;  /* 0x0000000cff007c0c */ /* 0x000fc8000bf05070 */
[----:B------:R-:W-:-:S13]  /*49a0*/  ISETP.NE.AND.EX P0, PT, RZ, UR13, PT, P0 ;  /* 0x0000000dff007c0c */ /* 0x000fda000bf05300 */
[----:B------:R-:W-:Y:S05]  /*49b0*/  @!P0 BRA `(.L_x_22851) ;  /* 0x0000000000448947 */ /* 0x000fea0003800000 */
[-CC-:B------:R-:W-:Y:S01]  /*49c0*/  FFMA.FTZ R9, R209, R6.reuse, R3.reuse ;  /* 0x00000006d1097223 */ /* 0x180fe20000010003 */
[-CC-:B01----:R-:W-:Y:S01]  /*49d0*/  FFMA.FTZ R183, R200, R6.reuse, R3.reuse ;  /* 0x00000006c8b77223 */ /* 0x183fe20000010003 */
        /* <DEDUP_REMOVED lines=10> */
[----:B------:R-:W-:Y:S02]  /*4a80*/  MOV R96, R184 ;  /* 0x000000b800607202 */ /* 0x000fe40000000f00 */
[----:B------:R-:W-:Y:S02]  /*4a90*/  MOV R97, R183 ;  /* 0x000000b700617202 */ /* 0x000fe40000000f00 */
[----:B------:R-:W-:Y:S02]  /*4aa0*/  MOV R98, R182 ;  /* 0x000000b600627202 */ /* 0x000fe40000000f00 */
[----:B------:R-:W-:Y:S01]  /*4ab0*/  MOV R99, R9 ;  /* 0x0000000900637202 */ /* 0x000fe20000000f00 */
[----:B------:R-:W-:Y:S06]  /*4ac0*/  BRA `(.L_x_22852) ;  /* 0x0000000000307947 */ /* 0x000fec0003800000 */
.L_x_22851:
        /* <DEDUP_REMOVED lines=11> */
[----:B------:R-:W-:-:S07]  /*4b80*/  FMUL.FTZ R9, R7, R9 ;  /* 0x0000000907097220 */ /* 0x000fce0000410000 */
.L_x_22852:
        /* <DEDUP_REMOVED lines=11> */
.L_x_22850:
[----:B------:R-:W-:Y:S05]  /*4c40*/  BSYNC.RECONVERGENT B2 ;  /* 0x0000000000027941 */ /* 0x000fea0003800200 */
.L_x_22849:
        /* <DEDUP_REMOVED lines=23> */
.L_x_22855:
[-CC-:B------:R-:W-:Y:S01]  /*4dc0*/  FFMA.FTZ R9, R208, R6.reuse, R3.reuse ;  /* 0x00000006d0097223 */ /* 0x180fe20000010003 */
[-CC-:B012---:R-:W-:Y:S01]  /*4dd0*/  FFMA.FTZ R183, R199, R6.reuse, R3.reuse ;  /* 0x00000006c7b77223 */ /* 0x187fe20000010003 */
        /* <DEDUP_REMOVED lines=10> */
.L_x_22856:
        /* <DEDUP_REMOVED lines=11> */
.L_x_22854:
[----:B------:R-:W-:Y:S05]  /*4f30*/  BSYNC.RECONVERGENT B2 ;  /* 0x0000000000027941 */ /* 0x000fea0003800200 */
.L_x_22853:
[----:B------:R-:W-:Y:S01]  /*4f40*/  LOP3.LUT P0, RZ, R4, 0x8, RZ, 0xc0, !PT ;  /* 0x0000000804ff7812 */ /* 0x000fe2000780c0ff */
[----:B------:R-:W-:-:S12]  /*4f50*/  BSSY.RECONVERGENT B2, `(.L_x_22857) ;  /* 0x000002d000027945 */ /* 0x000fd80003800200 */
[----:B------:R-:W-:Y:S05]  /*4f60*/  @!P0 BRA `(.L_x_22858) ;  /* 0x0000000000ac8947 */ /* 0x000fea0003800000 */
[----:B------:R-:W-:-:S04]  /*4f70*/  ISETP.NE.U32.AND P0, PT, RZ, UR12, PT ;  /* 0x0000000cff007c0c */ /* 0x000fc8000bf05070 */
[----:B------:R-:W-:-:S13]  /*4f80*/  ISETP.NE.AND.EX P0, PT, RZ, UR13, PT, P0 ;  /* 0x0000000dff007c0c */ /* 0x000fda000bf05300 */
[----:B------:R-:W-:Y:S05]  /*4f90*/  @!P0 BRA `(.L_x_22859) ;  /* 0x0000000000448947 */ /* 0x000fea0003800000 */
[-CC-:B------:R-:W-:Y:S01]  /*4fa0*/  FFMA.FTZ R9, R207, R6.reuse, R3.reuse ;  /* 0x00000006cf097223 */ /* 0x180fe20000010003 */
[-CC-:B0123--:R-:W-:Y:S01]  /*4fb0*/  FFMA.FTZ R183, R198, R6.reuse, R3.reuse ;  /* 0x00000006c6b77223 */ /* 0x18ffe20000010003 */
        /* <DEDUP_REMOVED lines=15> */
.L_x_22859:
        /* <DEDUP_REMOVED lines=12> */
.L_x_22860:
        /* <DEDUP_REMOVED lines=11> */
.L_x_22858:
[----:B------:R-:W-:Y:S05]  /*5220*/  BSYNC.RECONVERGENT B2 ;  /* 0x0000000000027941 */ /* 0x000fea0003800200 */
.L_x_22857:
        /* <DEDUP_REMOVED lines=22> */
.L_x_22863:
[-CC-:B------:R-:W-:Y:S01]  /*5390*/  FFMA.FTZ R9, R206, R6.reuse, R3.reuse ;  /* 0x00000006ce097223 */ /* 0x180fe20000010003 */
[-CC-:B01234-:R-:W-:Y:S01]  /*53a0*/  FFMA.FTZ R183, R197, R6.reuse, R3.reuse ;  /* 0x00000006c5b77223 */ /* 0x19ffe20000010003 */
        /* <DEDUP_REMOVED lines=10> */
.L_x_22864:
        /* <DEDUP_REMOVED lines=11> */
.L_x_22862:
[----:B------:R-:W-:Y:S05]  /*5500*/  BSYNC.RECONVERGENT B2 ;  /* 0x0000000000027941 */ /* 0x000fea0003800200 */
.L_x_22861:
[----:B------:R-:W-:Y:S04]  /*5510*/  BSSY.RECONVERGENT B2, `(.L_x_22865) ;  /* 0x000002d000027945 */ /* 0x000fe80003800200 */
[----:B------:R-:W-:Y:S05]  /*5520*/  @!P2 BRA `(.L_x_22866) ;  /* 0x0000000000aca947 */ /* 0x000fea0003800000 */
[----:B------:R-:W-:-:S04]  /*5530*/  ISETP.NE.U32.AND P0, PT, RZ, UR12, PT ;  /* 0x0000000cff007c0c */ /* 0x000fc8000bf05070 */
[----:B------:R-:W-:-:S13]  /*5540*/  ISETP.NE.AND.EX P0, PT, RZ, UR13, PT, P0 ;  /* 0x0000000dff007c0c */ /* 0x000fda000bf05300 */
[----:B------:R-:W-:Y:S05]  /*5550*/  @!P0 BRA `(.L_x_22867) ;  /* 0x0000000000448947 */ /* 0x000fea0003800000 */
[-CC-:B------:R-:W-:Y:S01]  /*5560*/  FFMA.FTZ R9, R205, R6.reuse, R3.reuse ;  /* 0x00000006cd097223 */ /* 0x180fe20000010003 */
[-CC-:B01234-:R-:W-:Y:S01]  /*5570*/  FFMA.FTZ R183, R196, R6.reuse, R3.reuse ;  /* 0x00000006c4b77223 */ /* 0x19ffe20000010003 */
        /* <DEDUP_REMOVED lines=15> */
.L_x_22867:
        /* <DEDUP_REMOVED lines=12> */
.L_x_22868:
        /* <DEDUP_REMOVED lines=11> */
.L_x_22866:
[----:B------:R-:W-:Y:S05]  /*57e0*/  BSYNC.RECONVERGENT B2 ;  /* 0x0000000000027941 */ /* 0x000fea0003800200 */
.L_x_22865:
        /* <DEDUP_REMOVED lines=22> */
.L_x_22871:
        /* <DEDUP_REMOVED lines=12> */
.L_x_22872:
        /* <DEDUP_REMOVED lines=11> */
.L_x_22870:
[----:B------:R-:W-:Y:S05]  /*5ac0*/  BSYNC.RECONVERGENT B2 ;  /* 0x0000000000027941 */ /* 0x000fea0003800200 */
.L_x_22869:
        /* <DEDUP_REMOVED lines=22> */
.L_x_22875:
        /* <DEDUP_REMOVED lines=12> */
.L_x_22876:
        /* <DEDUP_REMOVED lines=11> */
.L_x_22874:
[----:B------:R-:W-:Y:S05]  /*5da0*/  BSYNC.RECONVERGENT B2 ;  /* 0x0000000000027941 */ /* 0x000fea0003800200 */
.L_x_22873:
[----:B------:R-:W-:Y:S05]  /*5db0*/  @!P5 BRA `(.L_x_22877) ;  /* 0x000000200078d947 */ /* 0x000fea0003800000 */
[----:B01234-:R0:W5:Y:S01]  /*5dc0*/  LDL R180, [R1] ;  /* 0x0000000001b47983 */ /* 0x01f1620000100800 */
[----:B------:R-:W-:-:S04]  /*5dd0*/  ISETP.NE.U32.AND P0, PT, RZ, UR12, PT ;  /* 0x0000000cff007c0c */ /* 0x000fc8000bf05070 */
[----:B------:R-:W-:-:S13]  /*5de0*/  ISETP.NE.AND.EX P0, PT, RZ, UR13, PT, P0 ;  /* 0x0000000dff007c0c */ /* 0x000fda000bf05300 */
[----:B0-----:R-:W-:Y:S05]  /*5df0*/  @!P0 BRA `(.L_x_22878) ;  /* 0x0000000000448947 */ /* 0x001fea0003800000 */
[-CC-:B------:R-:W-:Y:S01]  /*5e00*/  FFMA.FTZ R98, R221, R6.reuse, R3.reuse ;  /* 0x00000006dd627223 */ /* 0x180fe20000010003 */
[-CC-:B-----5:R-:W-:Y:S01]  /*5e10*/  FFMA.FTZ R96, R180, R6.reuse, R3.reuse ;  /* 0x00000006b4607223 */ /* 0x1a0fe20000010003 */
        /* <DEDUP_REMOVED lines=15> */
.L_x_22878:
        /* <DEDUP_REMOVED lines=11> */
[----:B------:R-:W-:-:S07]  /*5fc0*/  FMUL.FTZ R7, R7, R180 ;  /* 0x000000b407077220 */ /* 0x000fce0000410000 */
.L_x_22879:
[-C--:B------:R-:W-:Y:S01]  /*5fd0*/  FMUL.FTZ R180, R6, R5.reuse ;  /* 0x0000000506b47220 */ /* 0x080fe20000410000 */
[-C--:B------:R-:W-:Y:S01]  /*5fe0*/  FMUL.FTZ R182, R7, R5.reuse ;  /* 0x0000000507b67220 */ /* 0x080fe20000410000 */
[-C--:B------:R-:W-:Y:S01]  /*5ff0*/  FMUL.FTZ R181, R9, R5.reuse ;  /* 0x0000000509b57220 */ /* 0x080fe20000410000 */
[----:B------:R-:W0:Y:S01]  /*6000*/  @P0 LDC.64 R6, c[0x0][0x478] ;  /* 0x00011e00ff060b82 */ /* 0x000e220000000a00 */
[----:B------:R-:W-:Y:S01]  /*6010*/  FMUL.FTZ R183, R3, R5 ;  /* 0x0000000503b77220 */ /* 0x000fe20000410000 */
[----:B0-----:R-:W-:-:S05]  /*6020*/  @P0 IMAD.WIDE.U32 R6, R8, 0x10, R6 ;  /* 0x0000001008060825 */ /* 0x001fca00078e0006 */
[----:B------:R0:W-:Y:S02]  /*6030*/  @P0 STG.E.128 desc[UR6][R6.64], R96 ;  /* 0x0000006006000986 */ /* 0x0001e4000c101d06 */
[----:B0-----:R-:W0:Y:S02]  /*6040*/  LDC.64 R6, c[0x0][0x468] ;  /* 0x00011a00ff067b82 */ /* 0x001e240000000a00 */
[----:B0-----:R-:W-:-:S05]  /*6050*/  IMAD.WIDE.U32 R6, R8, 0x10, R6 ;  /* 0x0000001008067825 */ /* 0x001fca00078e0006 */
[----:B------:R0:W-:Y:S01]  /*6060*/  STG.E.128 desc[UR6][R6.64], R180 ;  /* 0x000000b406007986 */ /* 0x0001e2000c101d06 */
[----:B------:R-:W-:Y:S05]  /*6070*/  BRA `(.L_x_22877) ;  /* 0x0000001c00c87947 */ /* 0x000fea0003800000 */
.L_x_22840:
        /* <DEDUP_REMOVED lines=9> */
[-C--:B------:R-:W-:Y:S02]  /*6110*/  FFMA.FTZ R180, R189, R6.reuse, R3 ;  /* 0x00000006bdb47223 */ /* 0x080fe40000010003 */
[----:B------:R-:W-:Y:S01]  /*6120*/  FADD.FTZ R182, R193, -R9 ;  /* 0x80000009c1b67221 */ /* 0x000fe20000010000 */
[----:B------:R-:W-:Y:S01]  /*6130*/  FFMA.FTZ R9, R192, R6, R3 ;  /* 0x00000006c0097223 */ /* 0x000fe20000010003 */
[----:B------:R-:W-:Y:S01]  /*6140*/  FADD.FTZ R181, R241, -R181 ;  /* 0x800000b5f1b57221 */ /* 0x000fe20000010000 */
[----:B------:R-:W-:Y:S01]  /*6150*/  FADD.FTZ R180, R220, -R180 ;  /* 0x800000b4dcb47221 */ /* 0x000fe20000010000 */
[----:B-----5:R-:W-:Y:S01]  /*6160*/  FFMA.FTZ R183, R7, R182, R144 ;  /* 0x000000b607b77223 */ /* 0x020fe20000010090 */
[----:B------:R-:W-:Y:S01]  /*6170*/  FADD.FTZ R9, R231, -R9 ;  /* 0x80000009e7097221 */ /* 0x000fe20000010000 */
[----:B------:R-:W-:-:S03]  /*6180*/  FFMA.FTZ R181, R7, R181, R145 ;  /* 0x000000b507b57223 */ /* 0x000fc60000010091 */
        /* <DEDUP_REMOVED lines=9> */
.L_x_22882:
[----:B------:R-:W-:Y:S05]  /*6220*/  BSYNC.RECONVERGENT B2 ;  /* 0x0000000000027941 */ /* 0x000fea0003800200 */
.L_x_22881:
[----:B------:R-:W-:Y:S01]  /*6230*/  LOP3.LUT P6, RZ, R4, 0x2, RZ, 0xc0, !PT ;  /* 0x0000000204ff7812 */ /* 0x000fe200078cc0ff */
[----:B------:R-:W-:-:S12]  /*6240*/  BSSY.RECONVERGENT B2, `(.L_x_22883) ;  /* 0x0000016000027945 */ /* 0x000fd80003800200 */
[----:B------:R-:W-:Y:S05]  /*6250*/  @!P6 BRA `(.L_x_22884) ;  /* 0x000000000050e947 */ /* 0x000fea0003800000 */
[----:B0-----:R-:W0:Y:S01]  /*6260*/  LDC.64 R184, c[0x0][0x468] ;  /* 0x00011a00ffb87b82 */ /* 0x001e220000000a00 */
[-CC-:B------:R-:W-:Y:S01]  /*6270*/  FFMA.FTZ R9, R210, R6.reuse, R3.reuse ;  /* 0x00000006d2097223 */ /* 0x180fe20000010003 */
[-CC-:B------:R-:W-:Y:S01]  /*6280*/  FFMA.FTZ R181, R201, R6.reuse, R3.reuse ;  /* 0x00000006c9b57223 */ /* 0x180fe20000010003 */
[-C--:B------:R-:W-:Y:S02]  /*6290*/  FFMA.FTZ R180, R21, R6.reuse, R3 ;  /* 0x0000000615b47223 */ /* 0x080fe40000010003 */
[----:B------:R-:W-:Y:S01]  /*62a0*/  FADD.FTZ R182, R251, -R9 ;  /* 0x80000009fbb67221 */ /* 0x000fe20000010000 */
[----:B------:R-:W-:Y:S01]  /*62b0*/  FFMA.FTZ R9, R191, R6, R3 ;  /* 0x00000006bf097223 */ /* 0x000fe20000010003 */
[----:B------:R-:W-:Y:S01]  /*62c0*/  FADD.FTZ R181, R240, -R181 ;  /* 0x800000b5f0b57221 */ /* 0x000fe20000010000 */
[----:B------:R-:W-:Y:S01]  /*62d0*/  FADD.FTZ R180, R219, -R180 ;  /* 0x800000b4dbb47221 */ /* 0x000fe20000010000 */
[C---:B-----5:R-:W-:Y:S01]  /*62e0*/  FFMA.FTZ R183, R7.reuse, R182, R148 ;  /* 0x000000b607b77223 */ /* 0x060fe20000010094 */
        /* <DEDUP_REMOVED lines=11> */
.L_x_22884:
[----:B------:R-:W-:Y:S05]  /*63a0*/  BSYNC.RECONVERGENT B2 ;  /* 0x0000000000027941 */ /* 0x000fea0003800200 */
.L_x_22883:
[----:B------:R-:W-:Y:S04]  /*63b0*/  BSSY.RECONVERGENT B2, `(.L_x_22885) ;  /* 0x0000016000027945 */ /* 0x000fe80003800200 */
[----:B------:R-:W-:Y:S05]  /*63c0*/  @!P0 BRA `(.L_x_22886) ;  /* 0x0000000000508947 */ /* 0x000fea0003800000 */
[----:B01----:R-:W0:Y:S01]  /*63d0*/  LDC.64 R184, c[0x0][0x468] ;  /* 0x00011a00ffb87b82 */ /* 0x003e220000000a00 */
        /* <DEDUP_REMOVED lines=19> */
.L_x_22886:
[----:B------:R-:W-:Y:S05]  /*6510*/  BSYNC.RECONVERGENT B2 ;  /* 0x0000000000027941 */ /* 0x000fea0003800200 */
.L_x_22885:
[----:B------:R-:W-:Y:S01]  /*6520*/  LOP3.LUT P0, RZ, R4, 0x4, RZ, 0xc0, !PT ;  /* 0x0000000404ff7812 */ /* 0x000fe2000780c0ff */
[----:B------:R-:W-:-:S12]  /*6530*/  BSSY.RECONVERGENT B2, `(.L_x_22887) ;  /* 0x0000016000027945 */ /* 0x000fd80003800200 */
[----:B------:R-:W-:Y:S05]  /*6540*/  @!P0 BRA `(.L_x_22888) ;  /* 0x0000000000508947 */ /* 0x000fea0003800000 */
[----:B012---:R-:W0:Y:S01]  /*6550*/  LDC.64 R184, c[0x0][0x468] ;  /* 0x00011a00ffb87b82 */ /* 0x007e220000000a00 */
        /* <DEDUP_REMOVED lines=19> */
.L_x_22888:
[----:B------:R-:W-:Y:S05]  /*6690*/  BSYNC.RECONVERGENT B2 ;  /* 0x0000000000027941 */ /* 0x000fea0003800200 */
.L_x_22887:
[----:B------:R-:W-:Y:S01]  /*66a0*/  LOP3.LUT P0, RZ, R4, 0x8, RZ, 0xc0, !PT ;  /* 0x0000000804ff7812 */ /* 0x000fe2000780c0ff */
[----:B------:R-:W-:-:S12]  /*66b0*/  BSSY.RECONVERGENT B2, `(.L_x_22889) ;  /* 0x0000016000027945 */ /* 0x000fd80003800200 */
[----:B------:R-:W-:Y:S05]  /*66c0*/  @!P0 BRA `(.L_x_22890) ;  /* 0x0000000000508947 */ /* 0x000fea0003800000 */
[----:B0123--:R-:W0:Y:S01]  /*66d0*/  LDC.64 R184, c[0x0][0x468] ;  /* 0x00011a00ffb87b82 */ /* 0x00fe220000000a00 */
        /* <DEDUP_REMOVED lines=19> */
.L_x_22890:
[----:B------:R-:W-:Y:S05]  /*6810*/  BSYNC.RECONVERGENT B2 ;  /* 0x0000000000027941 */ /* 0x000fea0003800200 */
.L_x_22889:
[----:B------:R-:W-:Y:S04]  /*6820*/  BSSY.RECONVERGENT B2, `(.L_x_22891) ;  /* 0x0000016000027945 */ /* 0x000fe80003800200 */
[----:B------:R-:W-:Y:S05]  /*6830*/  @!P1 BRA `(.L_x_22892) ;  /* 0x0000000000509947 */ /* 0x000fea0003800000 */
[----:B01234-:R-:W0:Y:S01]  /*6840*/  LDC.64 R184, c[0x0][0x468] ;  /* 0x00011a00ffb87b82 */ /* 0x01fe220000000a00 */
        /* <DEDUP_REMOVED lines=19> */
.L_x_22892:
[----:B------:R-:W-:Y:S05]  /*6980*/  BSYNC.RECONVERGENT B2 ;  /* 0x0000000000027941 */ /* 0x000fea0003800200 */
.L_x_22891:
        /* <DEDUP_REMOVED lines=22> */
.L_x_22894:
[----:B------:R-:W-:Y:S05]  /*6af0*/  BSYNC.RECONVERGENT B2 ;  /* 0x0000000000027941 */ /* 0x000fea0003800200 */
.L_x_22893:
        /* <DEDUP_REMOVED lines=22> */
.L_x_22896:
[----:B------:R-:W-:Y:S05]  /*6c60*/  BSYNC.RECONVERGENT B2 ;  /* 0x0000000000027941 */ /* 0x000fea0003800200 */
.L_x_22895:
        /* <DEDUP_REMOVED lines=22> */
.L_x_22898:
[----:B------:R-:W-:Y:S05]  /*6dd0*/  BSYNC.RECONVERGENT B2 ;  /* 0x0000000000027941 */ /* 0x000fea0003800200 */
.L_x_22897:
[----:B------:R-:W-:Y:S05]  /*6de0*/  @!P5 BRA `(.L_x_22877) ;  /* 0x00000010006cd947 */ /* 0x000fea0003800000 */
[----:B------:R-:W2:Y:S02]  /*6df0*/  LDL R9, [R1] ;  /* 0x0000000001097983 */ /* 0x000ea40000100800 */
        /* <DEDUP_REMOVED lines=15> */
[----:B------:R-:W-:-:S02]  /*6ef0*/  FMUL.FTZ R182, R6, R5 ;  /* 0x0000000506b67220 */ /* 0x000fc40000410000 */
[----:B------:R-:W0:Y:S02]  /*6f00*/  LDC.64 R6, c[0x0][0x468] ;  /* 0x00011a00ff067b82 */ /* 0x000e240000000a00 */
[----:B0-----:R-:W-:-:S05]  /*6f10*/  IMAD.WIDE.U32 R6, R8, 0x10, R6 ;  /* 0x0000001008067825 */ /* 0x001fca00078e0006 */
[----:B------:R0:W-:Y:S01]  /*6f20*/  STG.E.128 desc[UR6][R6.64], R180 ;  /* 0x000000b406007986 */ /* 0x0001e2000c101d06 */
[----:B------:R-:W-:Y:S05]  /*6f30*/  BRA `(.L_x_22877) ;  /* 0x0000001000187947 */ /* 0x000fea0003800000 */
.L_x_22880:
        /* <DEDUP_REMOVED lines=16> */
[----:B------:R-:W-:-:S03]  /*7040*/  FFMA.FTZ R99, R7, R9, R147 ;  /* 0x0000000907637223 */ /* 0x000fc60000010093 */
[-C--:B------:R-:W-:Y:S01]  /*7050*/  FMUL.FTZ R182, R98, R5.reuse ;  /* 0x0000000562b67220 */ /* 0x080fe20000410000 */
[----:B------:R-:W-:Y:S01]  /*7060*/  FMUL.FTZ R183, R99, R5 ;  /* 0x0000000563b77220 */ /* 0x000fe20000410000 */
[----:B0-----:R-:W-:-:S05]  /*7070*/  IMAD.WIDE.U32 R180, R8, 0x10, R180 ;  /* 0x0000001008b47825 */ /* 0x001fca00078e00b4 */
[----:B------:R0:W-:Y:S01]  /*7080*/  STG.E.128 desc[UR6][R180.64], R96 ;  /* 0x00000060b4007986 */ /* 0x0001e2000c101d06 */
[C---:B-1----:R-:W-:Y:S01]  /*7090*/  IMAD.WIDE.U32 R184, R8.reuse, 0x10, R184 ;  /* 0x0000001008b87825 */ /* 0x042fe200078e00b8 */
[----:B------:R-:W-:-:S03]  /*70a0*/  IADD3 R8, PT, PT, R8, 0x20, RZ ;  /* 0x0000002008087810 */ /* 0x000fc60007ffe0ff */
[-C--:B0-----:R-:W-:Y:S01]  /*70b0*/  FMUL.FTZ R180, R96, R5.reuse ;  /* 0x0000000560b47220 */ /* 0x081fe20000410000 */
[----:B------:R-:W-:-:S05]  /*70c0*/  FMUL.FTZ R181, R97, R5 ;  /* 0x0000000561b57220 */ /* 0x000fca0000410000 */
[----:B------:R0:W-:Y:S02]  /*70d0*/  STG.E.128 desc[UR6][R184.64], R180 ;  /* 0x000000b4b8007986 */ /* 0x0001e4000c101d06 */
.L_x_22900:
[----:B------:R-:W-:Y:S05]  /*70e0*/  BSYNC.RECONVERGENT B2 ;  /* 0x0000000000027941 */ /* 0x000fea0003800200 */
.L_x_22899:
        /* <DEDUP_REMOVED lines=26> */
.L_x_22902:
[----:B------:R-:W-:Y:S05]  /*7290*/  BSYNC.RECONVERGENT B2 ;  /* 0x0000000000027941 */ /* 0x000fea0003800200 */
.L_x_22901:
        /* <DEDUP_REMOVED lines=25> */
.L_x_22904:
[----:B------:R-:W-:Y:S05]  /*7430*/  BSYNC.RECONVERGENT B2 ;  /* 0x0000000000027941 */ /* 0x000fea0003800200 */
.L_x_22903:
        /* <DEDUP_REMOVED lines=26> */
.L_x_22906:
[----:B------:R-:W-:Y:S05]  /*75e0*/  BSYNC.RECONVERGENT B2 ;  /* 0x0000000000027941 */ /* 0x000fea0003800200 */
.L_x_22905:
        /* <DEDUP_REMOVED lines=26> */
.L_x_22908:
[----:B------:R-:W-:Y:S05]  /*7790*/  BSYNC.RECONVERGENT B2 ;  /* 0x0000000000027941 */ /* 0x000fea0003800200 */
.L_x_22907:
        /* <DEDUP_REMOVED lines=25> */
.L_x_22910:
[----:B------:R-:W-:Y:S05]  /*7930*/  BSYNC.RECONVERGENT B2 ;  /* 0x0000000000027941 */ /* 0x000fea0003800200 */
.L_x_22909:
        /* <DEDUP_REMOVED lines=25> */
.L_x_22912:
[----:B------:R-:W-:Y:S05]  /*7ad0*/  BSYNC.RECONVERGENT B2 ;  /* 0x0000000000027941 */ /* 0x000fea0003800200 */
.L_x_22911:
        /* <DEDUP_REMOVED lines=25> */
.L_x_22914:
[----:B------:R-:W-:Y:S05]  /*7c70*/  BSYNC.RECONVERGENT B2 ;  /* 0x0000000000027941 */ /* 0x000fea0003800200 */
.L_x_22913:
        /* <DEDUP_REMOVED lines=25> */
.L_x_22916:
[----:B------:R-:W-:Y:S05]  /*7e10*/  BSYNC.RECONVERGENT B2 ;  /* 0x0000000000027941 */ /* 0x000fea0003800200 */
.L_x_22915:
[----:B------:R-:W-:Y:S05]  /*7e20*/  @!P5 BRA `(.L_x_22877) ;  /* 0x00000000005cd947 */ /* 0x000fea0003800000 */
[----:B------:R-:W2:Y:S01]  /*7e30*/  LDL R9, [R1] ;  /* 0x0000000001097983 */ /* 0x000ea20000100800 */
[-CC-:B------:R-:W-:Y:S01]  /*7e40*/  FFMA.FTZ R99, R221, R6.reuse, R3.reuse ;  /* 0x00000006dd637223 */ /* 0x180fe20000010003 */
[-CC-:B------:R-:W-:Y:S01]  /*7e50*/  FFMA.FTZ R97, R252, R6.reuse, R3.reuse ;  /* 0x00000006fc617223 */ /* 0x180fe20000010003 */
[----:B------:R-:W-:Y:S02]  /*7e60*/  FFMA.FTZ R98, R242, R6, R3 ;  /* 0x00000006f2627223 */ /* 0x000fe40000010003 */
[----:B------:R-:W-:Y:S01]  /*7e70*/  FADD.FTZ R99, R211, -R99 ;  /* 0x80000063d3637221 */ /* 0x000fe20000010000 */
[----:B------:R-:W-:Y:S01]  /*7e80*/  FADD.FTZ R97, R232, -R97 ;  /* 0x80000061e8617221 */ /* 0x000fe20000010000 */
[----:B------:R-:W-:Y:S02]  /*7e90*/  FADD.FTZ R98, R222, -R98 ;  /* 0x80000062de627221 */ /* 0x000fe40000010000 */
[C---:B-----5:R-:W-:Y:S01]  /*7ea0*/  FFMA.FTZ R99, R7.reuse, R99, R27 ;  /* 0x0000006307637223 */ /* 0x060fe2000001001b */
[C---:B------:R-:W-:Y:S01]  /*7eb0*/  FFMA.FTZ R97, R7.reuse, R97, R25 ;  /* 0x0000006107617223 */ /* 0x040fe20000010019 */
[----:B------:R-:W-:-:S02]  /*7ec0*/  FFMA.FTZ R98, R7, R98, R26 ;  /* 0x0000006207627223 */ /* 0x000fc4000001001a */
[-C--:B01234-:R-:W-:Y:S01]  /*7ed0*/  FMUL.FTZ R183, R99, R5.reuse ;  /* 0x0000000563b77220 */ /* 0x09ffe20000410000 */
[-C--:B------:R-:W-:Y:S01]  /*7ee0*/  FMUL.FTZ R181, R97, R5.reuse ;  /* 0x0000000561b57220 */ /* 0x080fe20000410000 */
[----:B------:R-:W-:Y:S01]  /*7ef0*/  FMUL.FTZ R182, R98, R5 ;  /* 0x0000000562b67220 */ /* 0x000fe20000410000 */
[----:B------:R-:W-:-:S04]  /*7f00*/  FFMA.FTZ R96, R9, R6, R3 ;  /* 0x0000000609607223 */ /* 0x000fc80000010003 */
[----:B------:R-:W-:-:S04]  /*7f10*/  FADD.FTZ R96, R243, -R96 ;  /* 0x80000060f3607221 */ /* 0x000fc80000010000 */
[----:B------:R-:W-:Y:S02]  /*7f20*/  FFMA.FTZ R96, R7, R96, R24 ;  /* 0x0000006007607223 */ /* 0x000fe40000010018 */
[----:B------:R-:W0:Y:S02]  /*7f30*/  LDC.64 R6, c[0x0][0x478] ;  /* 0x00011e00ff067b82 */ /* 0x000e240000000a00 */
[----:B------:R-:W-:Y:S01]  /*7f40*/  FMUL.FTZ R180, R96, R5 ;  /* 0x0000000560b47220 */ /* 0x000fe20000410000 */
[----:B0-----:R-:W-:-:S05]  /*7f50*/  IMAD.WIDE.U32 R6, R8, 0x10, R6 ;  /* 0x0000001008067825 */ /* 0x001fca00078e0006 */
[----:B------:R0:W-:Y:S02]  /*7f60*/  STG.E.128 desc[UR6][R6.64], R96 ;  /* 0x0000006006007986 */ /* 0x0001e4000c101d06 */
[----:B0-----:R-:W0:Y:S02]  /*7f70*/  LDC.64 R6, c[0x0][0x468] ;  /* 0x00011a00ff067b82 */ /* 0x001e240000000a00 */
[----:B0-----:R-:W-:-:S05]  /*7f80*/  IMAD.WIDE.U32 R6, R8, 0x10, R6 ;  /* 0x0000001008067825 */ /* 0x001fca00078e0006 */
[----:B------:R0:W-:Y:S02]  /*7f90*/  STG.E.128 desc[UR6][R6.64], R180 ;  /* 0x000000b406007986 */ /* 0x0001e4000c101d06 */
.L_x_22877:
[----:B------:R-:W-:Y:S05]  /*7fa0*/  BSYNC.RECONVERGENT B1 ;  /* 0x0000000000017941 */ /* 0x000fea0003800200 */
.L_x_22839:
[----:B------:R-:W2:Y:S01]  /*7fb0*/  LDL.LU R3, [R1+0x4] ;  /* 0x0000040001037983 */ /* 0x000ea20000300800 */
[----:B0----5:R-:W2:Y:S02]  /*7fc0*/  LDC.64 R6, c[0x0][0x380] ;  /* 0x0000e000ff067b82 */ /* 0x021ea40000000a00 */
[----:B--2---:R-:W-:-:S04]  /*7fd0*/  LEA R3, R6, R3, 0x2 ;  /* 0x0000000306037211 */ /* 0x004fc800078e10ff */
[----:B------:R-:W-:Y:S01]  /*7fe0*/  ISETP.GE.AND P0, PT, R3, R7, PT ;  /* 0x000000070300720c */ /* 0x000fe20003f06270 */
[----:B------:R0:W-:-:S12]  /*7ff0*/  STL [R1+0x4], R3 ;  /* 0x0000040301007387 */ /* 0x0001d80000100800 */
[----:B0-----:R-:W-:Y:S05]  /*8000*/  @!P0 BRA `(.L_x_22917) ;  /* 0xffffff8800a48947 */ /* 0x001fea000383ffff */
.L_x_22798:
[----:B------:R-:W-:Y:S05]  /*8010*/  BSYNC B0 ;  /* 0x0000000000007941 */ /* 0x000fea0003800000 */
.L_x_22797:
[----:B------:R-:W2:Y:S04]  /*8020*/  LDL.LU R6, [R1+0xc] ;  /* 0x00000c0001067983 */ /* 0x000ea80000300800 */
[----:B------:R-:W2:Y:S01]  /*8030*/  LDL.LU R5, [R1+0x8] ;  /* 0x0000080001057983 */ /* 0x000ea20000300800 */
[----:B------:R-:W-:Y:S01]  /*8040*/  MOV R2, 0x400 ;  /* 0x0000040000027802 */ /* 0x000fe20000000f00 */
[----:B------:R-:W-:Y:S05]  /*8050*/  WARPSYNC.ALL ;  /* 0x0000000000007948 */ /* 0x000fea0003800000 */
[----:B-1-34-:R-:W0:Y:S01]  /*8060*/  S2R R181, SR_TID.X ;  /* 0x0000000000b57919 */ /* 0x01ae220000002100 */
[----:B------:R-:W1:Y:S01]  /*8070*/  S2UR UR4, SR_CTAID.X ;  /* 0x00000000000479c3 */ /* 0x000e620000002500 */
[----:B------:R-:W3:Y:S01]  /*8080*/  LDCU.128 UR16, c[0x0][0x440] ;  /* 0x00008800ff1077ac */ /* 0x000ee20008000c00 */
[----:B------:R-:W4:Y:S01]  /*8090*/  S2R R3, SR_CgaCtaId ;  /* 0x0000000000037919 */ /* 0x000f220000008800 */
[----:B0-----:R-:W-:-:S02]  /*80a0*/  SHF.R.U32.HI R0, RZ, 0x5, R181 ;  /* 0x00000005ff007819 */ /* 0x001fc400000116b5 */
[----:B-----5:R-:W-:Y:S02]  /*80b0*/  LOP3.LUT R52, R181, 0x7f, RZ, 0x3c, !PT ;  /* 0x0000007fb5347812 */ /* 0x020fe400078e3cff */
[----:B----4-:R-:W-:Y:S01]  /*80c0*/  LEA R3, R3, R2, 0x18 ;  /* 0x0000000203037211 */ /* 0x010fe200078ec0ff */
[----:B--2---:R-:W-:-:S03]  /*80d0*/  IMAD R0, R0, 0x140, R6 ;  /* 0x0000014000007824 */ /* 0x004fc600078e0206 */
[----:B------:R-:W-:Y:S02]  /*80e0*/  LEA R6, R181, R3, 0x2 ;  /* 0x00000003b5067211 */ /* 0x000fe400078e10ff */
[----:B------:R-:W-:Y:S02]  /*80f0*/  MOV R180, R5 ;  /* 0x0000000500b47202 */ /* 0x000fe40000000f00 */
[----:B------:R-:W-:Y:S02]  /*8100*/  LEA R0, R0, R3, 0x4 ;  /* 0x0000000300007211 */ /* 0x000fe400078e20ff */
[----:B------:R-:W-:Y:S01]  /*8110*/  IADD3 R52, PT, PT, R52, R180, RZ ;  /* 0x000000b434347210 */ /* 0x000fe20007ffe0ff */
[----:B-1----:R-:W-:Y:S02]  /*8120*/  IMAD R54, R180, UR4, RZ ;  /* 0x00000004b4367c24 */ /* 0x002fe4000f8e02ff */
[----:B------:R-:W-:Y:S01]  /*8130*/  STS.128 [R0], R100 ;  /* 0x0000006400007388 */ /* 0x000fe20000000c00 */
[----:B------:R-:W-:-:S02]  /*8140*/  ISETP.GE.U32.AND P5, PT, R52, 0x180, PT ;  /* 0x000001803400780c */ /* 0x000fc40003fa6070 */
[----:B------:R-:W-:Y:S01]  /*8150*/  IADD3 R54, P0, PT, R54, R181, RZ ;  /* 0x000000b536367210 */ /* 0x000fe20007f1e0ff */
[----:B------:R-:W-:Y:S01]  /*8160*/  STS.128 [R0+0x200], R104 ;  /* 0x0002006800007388 */ /* 0x000fe20000000c00 */
[----:B------:R-:W-:Y:S02]  /*8170*/  ISETP.GE.U32.AND P4, PT, R52, 0x280, PT ;  /* 0x000002803400780c */ /* 0x000fe40003f86070 */
[----:B------:R-:W-:Y:S01]  /*8180*/  IADD3.X R57, PT, PT, RZ, RZ, RZ, P0, !PT ;  /* 0x000000ffff397210 */ /* 0x000fe200007fe4ff */
[----:B------:R-:W-:Y:S03]  /*8190*/  STS.128 [R0+0x400], R108 ;  /* 0x0004006c00007388 */ /* 0x000fe60000000c00 */
[C---:B------:R-:W-:Y:S01]  /*81a0*/  SHF.L.U64.HI R57, R54.reuse, 0x2, R57 ;  /* 0x0000000236397819 */ /* 0x040fe20000010239 */
[----:B------:R-:W-:Y:S01]  /*81b0*/  STS.128 [R0+0x600], R112 ;  /* 0x0006007000007388 */ /* 0x000fe20000000c00 */
[----:B------:R-:W-:-:S03]  /*81c0*/  SHF.L.U32 R54, R54, 0x2, RZ ;  /* 0x0000000236367819 */ /* 0x000fc600000006ff */
[----:B------:R-:W-:Y:S01]  /*81d0*/  STS.128 [R0+0x800], R116 ;  /* 0x0008007400007388 */ /* 0x000fe20000000c00 */
[C---:B---3--:R-:W-:Y:S02]  /*81e0*/  IADD3 R56, P0, PT, R54.reuse, UR18, RZ ;  /* 0x0000001236387c10 */ /* 0x048fe4000ff1e0ff */
        /* <DEDUP_REMOVED lines=287> */
.L_x_22838:
[----:B------:R-:W-:Y:S01]  /*93e0*/  HFMA2 R181, -RZ, RZ, 0, 5.9604644775390625e-08 ;  /* 0x00000001ffb57431 */ /* 0x000fe200000001ff */
[----:B------:R-:W-:Y:S01]  /*93f0*/  BSSY B1, `(.L_x_22918) ;  /* 0x0000006000017945 */ /* 0x000fe20003800000 */
[----:B------:R-:W-:Y:S02]  /*9400*/  MOV R180, 0x1f ;  /* 0x0000001f00b47802 */ /* 0x000fe40000000f00 */
[----:B------:R-:W-:-:S07]  /*9410*/  MOV R6, 0xffffffff ;  /* 0xffffffff00067802 */ /* 0x000fce0000000f00 */
[----:B-----5:R-:W-:Y:S05]  /*9420*/  WARPSYNC.COLLECTIVE R6, `(.L_x_22919) ;  /* 0x0000000006087348 */ /* 0x020fea0003c00000 */
[----:B------:R0:W1:Y:S02]  /*9430*/  SHFL.BFLY P6, R183, R9, R181, R180 ;  /* 0x0c0000b509b77389 */ /* 0x00006400000c00b4 */
[----:B01---5:R-:W-:Y:S05]  /*9440*/  ENDCOLLECTIVE ;  /* 0x000000000000791b */ /* 0x023fea0003800000 */
.L_x_22919:
[----:B------:R-:W-:Y:S05]  /*9450*/  BSYNC B1 ;  /* 0x0000000000017941 */ /* 0x000fea0003800000 */
.L_x_22918:
        /* <DEDUP_REMOVED lines=9> */
.L_x_22920:
        /* <DEDUP_REMOVED lines=8> */
.L_x_22921:
[----:B------:R-:W-:Y:S02]  /*9570*/  MOV R9, R3 ;  /* 0x0000000300097202 */ /* 0x000fe40000000f00 */
[----:B------:R-:W-:-:S05]  /*9580*/  MOV R6, R183 ;  /* 0x000000b700067202 */ /* 0x000fca0000000f00 */
[----:B------:R-:W-:Y:S01]  /*9590*/  FADD.FTZ R182, R182, R6 ;  /* 0x00000006b6b67221 */ /* 0x000fe20000010000 */
[----:B------:R-:W-:-:S07]  /*95a0*/  MOV R6, 0xffffffff ;  /* 0xffffffff00067802 */ /* 0x000fce0000000f00 */
[----:B------:R-:W-:Y:S05]  /*95b0*/  WARPSYNC.COLLECTIVE R6, `(.L_x_22922) ;  /* 0x0000000006087348 */ /* 0x000fea0003c00000 */
[----:B------:R0:W1:Y:S02]  /*95c0*/  SHFL.BFLY P6, R183, R9, R181, R180 ;  /* 0x0c0000b509b77389 */ /* 0x00006400000c00b4 */
[----:B01----:R-:W-:Y:S05]  /*95d0*/  ENDCOLLECTIVE ;  /* 0x000000000000791b */ /* 0x003fea0003800000 */
.L_x_22922:
        /* <DEDUP_REMOVED lines=8> */
.L_x_22923:
[----:B------:R-:W-:Y:S02]  /*9660*/  MOV R9, R3 ;  /* 0x0000000300097202 */ /* 0x000fe40000000f00 */
[----:B------:R-:W-:-:S05]  /*9670*/  MOV R6, R183 ;  /* 0x000000b700067202 */ /* 0x000fca0000000f00 */
[----:B------:R-:W-:Y:S01]  /*9680*/  FADD.FTZ R182, R182, R6 ;  /* 0x00000006b6b67221 */ /* 0x000fe20000010000 */
[----:B------:R-:W-:-:S07]  /*9690*/  MOV R6, 0xffffffff ;  /* 0xffffffff00067802 */ /* 0x000fce0000000f00 */
[----:B------:R-:W-:Y:S05]  /*96a0*/  WARPSYNC.COLLECTIVE R6, `(.L_x_22924) ;  /* 0x0000000006087348 */ /* 0x000fea0003c00000 */
[----:B------:R0:W1:Y:S02]  /*96b0*/  SHFL.BFLY P6, R183, R9, R181, R180 ;  /* 0x0c0000b509b77389 */ /* 0x00006400000c00b4 */
[----:B01----:R-:W-:Y:S05]  /*96c0*/  ENDCOLLECTIVE ;  /* 0x000000000000791b */ /* 0x003fea0003800000 */
.L_x_22924:
        /* <DEDUP_REMOVED lines=8> */
.L_x_22925:
[----:B------:R-:W-:Y:S02]  /*9750*/  MOV R9, R3 ;  /* 0x0000000300097202 */ /* 0x000fe40000000f00 */
[----:B------:R-:W-:-:S05]  /*9760*/  MOV R6, R183 ;  /* 0x000000b700067202 */ /* 0x000fca0000000f00 */
[----:B------:R-:W-:Y:S01]  /*9770*/  FADD.FTZ R182, R182, R6 ;  /* 0x00000006b6b67221 */ /* 0x000fe20000010000 */
[----:B------:R-:W-:-:S07]  /*9780*/  MOV R6, 0xffffffff ;  /* 0xffffffff00067802 */ /* 0x000fce0000000f00 */
[----:B------:R-:W-:Y:S05]  /*9790*/  WARPSYNC.COLLECTIVE R6, `(.L_x_22926) ;  /* 0x0000000006087348 */ /* 0x000fea0003c00000 */
[----:B------:R0:W1:Y:S02]  /*97a0*/  SHFL.BFLY P6, R183, R9, R181, R180 ;  /* 0x0c0000b509b77389 */ /* 0x00006400000c00b4 */
[----:B01----:R-:W-:Y:S05]  /*97b0*/  ENDCOLLECTIVE ;  /* 0x000000000000791b */ /* 0x003fea0003800000 */
.L_x_22926:
        /* <DEDUP_REMOVED lines=8> */
.L_x_22927:
[----:B------:R-:W-:Y:S02]  /*9840*/  MOV R9, R3 ;  /* 0x0000000300097202 */ /* 0x000fe40000000f00 */
[----:B------:R-:W-:-:S07]  /*9850*/  MOV R184, R183 ;  /* 0x000000b700b87202 */ /* 0x000fce0000000f00 */
[----:B------:R-:W-:Y:S05]  /*9860*/  WARPSYNC.COLLECTIVE R6, `(.L_x_22928) ;  /* 0x0000000006087348 */ /* 0x000fea0003c00000 */
[----:B------:R0:W1:Y:S02]  /*9870*/  SHFL.BFLY P6, R183, R9, R181, R180 ;  /* 0x0c0000b509b77389 */ /* 0x00006400000c00b4 */
[----:B01----:R-:W-:Y:S05]  /*9880*/  ENDCOLLECTIVE ;  /* 0x000000000000791b */ /* 0x003fea0003800000 */
.L_x_22928:
[----:B------:R-:W-:Y:S01]  /*9890*/  MOV R6, R183 ;  /* 0x000000b700067202 */ /* 0x000fe20000000f00 */
[----:B------:R-:W-:Y:S06]  /*98a0*/  BRA `(.L_x_22929) ;  /* 0xffffffa800787947 */ /* 0x000fec000383ffff */
.L_x_22930:
        /* <DEDUP_REMOVED lines=13> */
.L_x_25532:


//--------------------- .text._ZN10layer_norm13ln_bwd_kernelINS_13Kernel_traitsIfffffjLj1280ELj1ELj4ELj1ELj16ENS_18Kernel_traits_baseILj1280EfffffjLj128EEEEELb0ELb0ELb0ELb1EEEvNS_9BwdParamsE --------------------------
	.section	.text._ZN10layer_norm13ln_bwd_kernelINS_13Kernel_traitsIfffffjLj1280ELj1ELj4ELj1ELj16ENS_18Kernel_traits_baseILj1280EfffffjLj128EEEEELb0ELb0ELb0ELb1EEEvNS_9BwdParamsE,"ax",@progbits
	.align	128
        .global         _ZN10layer_norm13ln_bwd_kernelINS_13Kernel_traitsIfffffjLj1280ELj1ELj4ELj1ELj16ENS_18Kernel_traits_baseILj1280EfffffjLj128EEEEELb0ELb0ELb0ELb1EEEvNS_9BwdParamsE
        .type           _ZN10layer_norm13ln_bwd_kernelINS_13Kernel_traitsIfffffjLj1280ELj1ELj4ELj1ELj16ENS_18Kernel_traits_baseILj1280EfffffjLj128EEEEELb0ELb0ELb0ELb1EEEvNS_9BwdParamsE,@function
        .size           _ZN10layer_norm13ln_bwd_kernelINS_13Kernel_traitsIfffffjLj1280ELj1ELj4ELj1ELj16ENS_18Kernel_traits_baseILj1280EfffffjLj128EEEEELb0ELb0ELb0ELb1EEEvNS_9BwdParamsE,(.L_x_25533 - _ZN10layer_norm13ln_bwd_kernelINS_13Kernel_traitsIfffffjLj1280ELj1ELj4ELj1ELj16ENS_18Kernel_traits_baseILj1280EfffffjLj128EEEEELb0ELb0ELb0ELb1EEEvNS_9BwdParamsE)
        .other          _ZN10layer_norm13ln_bwd_kernelINS_13Kernel_traitsIfffffjLj1280ELj1ELj4ELj1ELj16ENS_18Kernel_traits_baseILj1280EfffffjLj128EEEEELb0ELb0ELb0ELb1EEEvNS_9BwdParamsE,@"STO_CUDA_ENTRY STV_DEFAULT"
_ZN10layer_norm13ln_bwd_kernelINS_13Kernel_traitsIfffffjLj1280ELj1ELj4ELj1ELj16ENS_18Kernel_traits_baseILj1280EfffffjLj128EEEEELb0ELb0ELb0ELb1EEEvNS_9BwdParamsE:
.text._ZN10layer_norm13ln_bwd_kernelINS_13Kernel_traitsIfffffjLj1280ELj1ELj4ELj1ELj16ENS_18Kernel_traits_baseILj1280EfffffjLj128EEEEELb0ELb0ELb0ELb1EEEvNS_9BwdParamsE:
        /* <DEDUP_REMOVED lines=72> */
[----:B------:R-:W-:Y:S02]  /*0480*/  BSSY B1, `(.L_x_22933) ;  /* 0x0000711000017945 */ /* 0x000fe40003800000 */
[----:B------:R0:W-:Y:S01]  /*0490*/  STL [R1+0x60], RZ ;  /* 0x000060ff01007387 */ /* 0x0001e20000100800 */
[----:B------:R-:W-:-:S03]  /*04a0*/  ISETP.NE.AND.EX P0, PT, RZ, UR5, PT, P0 ;  /* 0x00000005ff007c0c */ /* 0x000fc6000bf05300 */
        /* <DEDUP_REMOVED lines=79> */
.L_x_22941:
[----:B------:R-:W1:Y:S08]  /*09a0*/  LDC.64 R6, c[0x0][0x3c0] ;  /* 0x0000f000ff067b82 */ /* 0x000e700000000a00 */
[----:B------:R-:W2:Y:S08]  /*09b0*/  @P0 LDC.64 R4, c[0x0][0x3e0] ;  /* 0x0000f800ff040b82 */ /* 0x000eb00000000a00 */
[----:B0-----:R-:W0:Y:S01]  /*09c0*/  LDC.64 R2, c[0x0][0x3c8] ;  /* 0x0000f200ff027b82 */ /* 0x001e220000000a00 */
[----:B------:R-:W-:-:S02]  /*09d0*/  HFMA2 R204, -RZ, RZ, 1.875, 0 ;  /* 0x3f800000ffcc7431 */ /* 0x000fc400000001ff */
[----:B-1----:R-:W-:-:S06]  /*09e0*/  IMAD.WIDE R6, R205, 0x4, R6 ;  /* 0x00000004cd067825 */ /* 0x002fcc00078e0206 */
[----:B------:R-:W3:Y:S01]  /*09f0*/  LDG.E R6, desc[UR6][R6.64] ;  /* 0x0000000606067981 */ /* 0x000ee2000c1e1900 */
[----:B--2---:R-:W-:-:S05]  /*0a00*/  @P0 IMAD.WIDE R4, R205, 0x4, R4 ;  /* 0x00000004cd040825 */ /* 0x004fca00078e0204 */
[----:B-----5:R1:W5:Y:S01]  /*0a10*/  @P0 LDG.E R204, desc[UR6][R4.64] ;  /* 0x0000000604cc0981 */ /* 0x020362000c1e1900 */
[----:B0-----:R-:W-:-:S05]  /*0a20*/  IMAD.WIDE R2, R205, 0x4, R2 ;  /* 0x00000004cd027825 */ /* 0x001fca00078e0202 */
[----:B------:R1:W5:Y:S01]  /*0a30*/  LDG.E R203, desc[UR6][R2.64] ;  /* 0x0000000602cb7981 */ /* 0x000362000c1e1900 */
[----:B------:R-:W0:Y:S01]  /*0a40*/  S2R R8, SR_TID.X ;  /* 0x0000000000087919 */ /* 0x000e220000002100 */
[----:B------:R-:W-:Y:S01]  /*0a50*/  ISETP.NE.U32.AND P1, PT, RZ, UR10, PT ;  /* 0x0000000aff007c0c */ /* 0x000fe2000bf25070 */
[----:B------:R-:W-:-:S03]  /*0a60*/  IMAD R0, R205, UR9, RZ ;  /* 0x00000009cd007c24 */ /* 0x000fc6000f8e02ff */
[----:B------:R-:W-:Y:S02]  /*0a70*/  ISETP.NE.AND.EX P1, PT, RZ, UR11, PT, P1 ;  /* 0x0000000bff007c0c */ /* 0x000fe4000bf25310 */
[----:B------:R-:W-:Y:S02]  /*0a80*/  SHF.R.S32.HI R9, RZ, 0x1f, R0 ;  /* 0x0000001fff097819 */ /* 0x000fe40000011400 */
[----:B------:R-:W-:Y:S02]  /*0a90*/  ISETP.NE.AND P2, PT, RZ, UR8, PT ;  /* 0x00000008ff007c0c */ /* 0x000fe4000bf45270 */
[----:B------:R-:W-:Y:S02]  /*0aa0*/  LEA.HI R9, R9, R0, RZ, 0x2 ;  /* 0x0000000009097211 */ /* 0x000fe400078f10ff */
[----:B0-----:R-:W-:-:S04]  /*0ab0*/  LOP3.LUT R8, R8, 0x1f, RZ, 0xc0, !PT ;  /* 0x0000001f08087812 */ /* 0x001fc800078ec0ff */
[----:B------:R-:W-:Y:S02]  /*0ac0*/  LEA.HI.SX32 R206, R9, R8, 0x1e ;  /* 0x0000000809ce7211 */ /* 0x000fe400078ff2ff */
[----:B---3--:R-:W-:Y:S01]  /*0ad0*/  FSEL R0, R6, RZ, !P2 ;  /* 0x000000ff06007208 */ /* 0x008fe20005000000 */
[----:B-1----:R-:W-:Y:S06]  /*0ae0*/  @P1 BRA `(.L_x_22934) ;  /* 0x00000010009c1947 */ /* 0x002fec0003800000 */
        /* <DEDUP_REMOVED lines=295> */
.L_x_22934:
        /* <DEDUP_REMOVED lines=315> */
.L_x_22935:
        /* <DEDUP_REMOVED lines=311> */
.L_x_22953:
[----:B-12---:R-:W-:Y:S01]  /*4480*/  FADD.FTZ R36, R214, R36 ;  /* 0x00000024d6247221 */ /* 0x006fe20000010000 */
[----:B---3--:R-:W-:-:S03]  /*4490*/  FADD.FTZ R37, R215, R37 ;  /* 0x00000025d7257221 */ /* 0x008fc60000010000 */
[----:B------:R-:W-:Y:S01]  /*44a0*/  FMUL.FTZ R36, R36, UR12 ;  /* 0x0000000c24247c20 */ /* 0x000fe20008410000 */
[----:B------:R-:W-:-:S04]  /*44b0*/  FMUL.FTZ R43, R37, UR12 ;  /* 0x0000000c252b7c20 */ /* 0x000fc80008410000 */
[----:B------:R-:W-:Y:S01]  /*44c0*/  FSEL R42, R36, RZ, !P2 ;  /* 0x000000ff242a7208 */ /* 0x000fe20005000000 */
[----:B------:R-:W-:Y:S06]  /*44d0*/  @P1 BRA `(.L_x_22937) ;  /* 0x0000001800101947 */ /* 0x000fec0003800000 */
[----:B------:R-:W-:-:S04]  /*44e0*/  UISETP.NE.U32.AND UP0, UPT, UR14, URZ, UPT ;  /* 0x000000ff0e00728c */ /* 0x000fc8000bf05070 */
[----:B------:R-:W-:-:S09]  /*44f0*/  UISETP.NE.AND.EX UP0, UPT, UR15, URZ, UPT, UP0 ;  /* 0x000000ff0f00728c */ /* 0x000fd2000bf05300 */
[----:B------:R-:W-:Y:S05]  /*4500*/  BRA.U UP0, `(.L_x_22938) ;  /* 0x0000000900d87547 */ /* 0x000fea000b800000 */
[----:B------:R-:W1:Y:S01]  /*4510*/  LDC.64 R44, c[0x0][0x468] ;  /* 0x00011a00ff2c7b82 */ /* 0x000e620000000a00 */
        /* <DEDUP_REMOVED lines=16> */
[C-C-:B------:R-:W-:Y:S01]  /*4620*/  FFMA.FTZ R0, R43.reuse, R169, R42.reuse ;  /* 0x000000a92b007223 */ /* 0x140fe2000001002a */
[C-C-:B------:R-:W-:Y:S01]  /*4630*/  FFMA.FTZ R167, R43.reuse, R167, R42.reuse ;  /* 0x000000a72ba77223 */ /* 0x140fe2000001002a */
[C-C-:B------:R-:W-:Y:S01]  /*4640*/  FFMA.FTZ R46, R43.reuse, R165, R42.reuse ;  /* 0x000000a52b2e7223 */ /* 0x140fe2000001002a */
[C-C-:B------:R-:W-:Y:S01]  /*4650*/  FFMA.FTZ R163, R43.reuse, R163, R42.reuse ;  /* 0x000000a32ba37223 */ /* 0x140fe2000001002a */
[C-C-:B------:R-:W-:Y:S01]  /*4660*/  FFMA.FTZ R48, R43.reuse, R161, R42.reuse ;  /* 0x000000a12b307223 */ /* 0x140fe2000001002a */
[C-C-:B------:R-:W-:Y:S01]  /*4670*/  FFMA.FTZ R159, R43.reuse, R159, R42.reuse ;  /* 0x0000009f2b9f7223 */ /* 0x140fe2000001002a */
[----:B------:R-:W-:Y:S01]  /*4680*/  FFMA.FTZ R50, R43, R157, R42 ;  /* 0x0000009d2b327223 */ /* 0x000fe2000001002a */
[----:B-1----:R-:W-:-:S04]  /*4690*/  IMAD.WIDE.U32 R40, R206, 0x10, R44 ;  /* 0x00000010ce287825 */ /* 0x002fc800078e002c */
[C-C-:B------:R-:W-:Y:S01]  /*46a0*/  FFMA.FTZ R35, R43.reuse, R35, R42.reuse ;  /* 0x000000232b237223 */ /* 0x140fe2000001002a */
[C-C-:B------:R-:W-:Y:S01]  /*46b0*/  FFMA.FTZ R52, R43.reuse, R33, R42.reuse ;  /* 0x000000212b347223 */ /* 0x140fe2000001002a */
[C-C-:B------:R-:W-:Y:S01]  /*46c0*/  FFMA.FTZ R5, R43.reuse, R5, R42.reuse ;  /* 0x000000052b057223 */ /* 0x140fe2000001002a */
[C-C-:B------:R-:W-:Y:S01]  /*46d0*/  FFMA.FTZ R31, R43.reuse, R31, R42.reuse ;  /* 0x0000001f2b1f7223 */ /* 0x140fe2000001002a */
[----:B------:R1:W-:Y:S01]  /*46e0*/  STG.E.128 desc[UR6][R40.64], R36 ;  /* 0x0000002428007986 */ /* 0x0003e2000c101d06 */
        /* <DEDUP_REMOVED lines=17> */
[C-C-:B-1----:R-:W-:Y:S01]  /*4800*/  FFMA.FTZ R38, R43.reuse, R25, R42.reuse ;  /* 0x000000192b267223 */ /* 0x142fe2000001002a */
        /* <DEDUP_REMOVED lines=53> */
[C---:B0-----:R-:W-:Y:S01]  /*4b60*/  FMUL.FTZ R73, R203.reuse, R36 ;  /* 0x00000024cb497220 */ /* 0x041fe20000410000 */
        /* <DEDUP_REMOVED lines=45> */
[----:B------:R0:W-:Y:S01]  /*4e40*/  STG.E.128 desc[UR6][R202.64], R4 ;  /* 0x00000004ca007986 */ /* 0x0001e2000c101d06 */
[----:B------:R-:W-:-:S03]  /*4e50*/  IMAD.WIDE.U32 R198, R198, 0x10, R44 ;  /* 0x00000010c6c67825 */ /* 0x000fc600078e002c */
[----:B------:R1:W-:Y:S01]  /*4e60*/  STG.E.128 desc[UR6][R20.64], R8 ;  /* 0x0000000814007986 */ /* 0x0003e2000c101d06 */
[----:B------:R-:W-:-:S03]  /*4e70*/  IMAD.WIDE.U32 R2, R197, 0x10, R44 ;  /* 0x00000010c5027825 */ /* 0x000fc600078e002c */
[----:B------:R2:W-:Y:S01]  /*4e80*/  STG.E.128 desc[UR6][R200.64], R12 ;  /* 0x0000000cc8007986 */ /* 0x0005e2000c101d06 */
[----:B------:R-:W-:-:S03]  /*4e90*/  IMAD.WIDE.U32 R196, R196, 0x10, R44 ;  /* 0x00000010c4c47825 */ /* 0x000fc600078e002c */
[----:B------:R3:W-:Y:S01]  /*4ea0*/  STG.E.128 desc[UR6][R22.64], R16 ;  /* 0x0000001016007986 */ /* 0x0007e2000c101d06 */
[----:B------:R-:W-:-:S04]  /*4eb0*/  IMAD.WIDE.U32 R24, R195, 0x10, R44 ;  /* 0x00000010c3187825 */ /* 0x000fc800078e002c */
[----:B------:R-:W-:-:S04]  /*4ec0*/  IMAD.WIDE.U32 R194, R194, 0x10, R44 ;  /* 0x00000010c2c27825 */ /* 0x000fc800078e002c */
        /* <DEDUP_REMOVED lines=26> */
.L_x_22938:
[C-C-:B-----5:R-:W-:Y:S01]  /*5070*/  FFMA.FTZ R36, R43.reuse, R0, R42.reuse ;  /* 0x000000002b247223 */ /* 0x160fe2000001002a */
        /* <DEDUP_REMOVED lines=39> */
[----:B------:R-:W1:Y:S01]  /*52f0*/  LDC.64 R48, c[0x0][0x468] ;  /* 0x00011a00ff307b82 */ /* 0x000e620000000a00 */
[----:B------:R-:W-:Y:S01]  /*5300*/  FADD.FTZ R4, -R36, R213 ;  /* 0x000000d524047221 */ /* 0x000fe20000010100 */
[----:B------:R-:W-:Y:S01]  /*5310*/  FADD.FTZ R5, -R209, R212 ;  /* 0x000000d4d1057221 */ /* 0x000fe20000010100 */
[----:B------:R-:W-:Y:S01]  /*5320*/  FADD.FTZ R6, -R208, R211 ;  /* 0x000000d3d0067221 */ /* 0x000fe20000010100 */
[----:B------:R-:W-:Y:S01]  /*5330*/  FADD.FTZ R7, -R207, R210 ;  /* 0x000000d2cf077221 */ /* 0x000fe20000010100 */
[C---:B------:R-:W-:Y:S01]  /*5340*/  FMUL.FTZ R4, R203.reuse, R4 ;  /* 0x00000004cb047220 */ /* 0x040fe20000410000 */
[C---:B------:R-:W-:Y:S01]  /*5350*/  FMUL.FTZ R5, R203.reuse, R5 ;  /* 0x00000005cb057220 */ /* 0x040fe20000410000 */
[C---:B------:R-:W-:Y:S01]  /*5360*/  FMUL.FTZ R6, R203.reuse, R6 ;  /* 0x00000006cb067220 */ /* 0x040fe20000410000 */
[----:B------:R-:W2:Y:S01]  /*5370*/  LDC.64 R42, c[0x0][0x478] ;  /* 0x00011e00ff2a7b82 */ /* 0x000ea20000000a00 */
[----:B------:R-:W-:Y:S01]  /*5380*/  FMUL.FTZ R7, R203, R7 ;  /* 0x00000007cb077220 */ /* 0x000fe20000410000 */
        /* <DEDUP_REMOVED lines=21> */
[----:B-1----:R-:W-:-:S04]  /*54e0*/  IMAD.WIDE.U32 R20, R202, 0x10, R48 ;  /* 0x00000010ca147825 */ /* 0x002fc800078e0030 */
[-C--:B------:R-:W-:Y:S01]  /*54f0*/  FMUL.FTZ R12, R8, R204.reuse ;  /* 0x000000cc080c7220 */ /* 0x080fe20000410000 */
[-C--:B------:R-:W-:Y:S01]  /*5500*/  FMUL.FTZ R13, R9, R204.reuse ;  /* 0x000000cc090d7220 */ /* 0x080fe20000410000 */
[----:B------:R-:W-:Y:S01]  /*5510*/  FMUL.FTZ R14, R10, R204 ;  /* 0x000000cc0a0e7220 */ /* 0x000fe20000410000 */
[----:B--2---:R-:W-:-:S04]  /*5520*/  IMAD.WIDE.U32 R2, R206, 0x10, R42 ;  /* 0x00000010ce027825 */ /* 0x004fc800078e002a */
[----:B------:R-:W-:Y:S01]  /*5530*/  FMUL.FTZ R15, R11, R204 ;  /* 0x000000cc0b0f7220 */ /* 0x000fe20000410000 */
[----:B------:R-:W-:Y:S01]  /*5540*/  FADD.FTZ R175, -R19, R175 ;  /* 0x000000af13af7221 */ /* 0x000fe20000010100 */
[----:B------:R-:W-:Y:S01]  /*5550*/  FADD.FTZ R174, -R18, R174 ;  /* 0x000000ae12ae7221 */ /* 0x000fe20000010100 */
[----:B------:R-:W-:Y:S01]  /*5560*/  IMAD.WIDE.U32 R206, R206, 0x10, R48 ;  /* 0x00000010cece7825 */ /* 0x000fe200078e0030 */
[----:B------:R1:W-:Y:S03]  /*5570*/  STG.E.128 desc[UR6][R2.64], R4 ;  /* 0x0000000402007986 */ /* 0x0003e6000c101d06 */
[----:B------:R-:W-:Y:S01]  /*5580*/  FADD.FTZ R185, -R33, R185 ;  /* 0x000000b921b97221 */ /* 0x000fe20000010100 */
[----:B------:R-:W-:Y:S01]  /*5590*/  FADD.FTZ R184, -R31, R184 ;  /* 0x000000b81fb87221 */ /* 0x000fe20000010100 */
[----:B------:R-:W-:-:S04]  /*55a0*/  IMAD.WIDE.U32 R16, R202, 0x10, R42 ;  /* 0x00000010ca107825 */ /* 0x000fc800078e002a */
[----:B------:R-:W-:Y:S01]  /*55b0*/  FADD.FTZ R183, -R29, R183 ;  /* 0x000000b71db77221 */ /* 0x000fe20000010100 */
[----:B------:R-:W-:Y:S01]  /*55c0*/  FADD.FTZ R182, -R27, R182 ;  /* 0x000000b61bb67221 */ /* 0x000fe20000010100 */
[----:B------:R-:W-:Y:S01]  /*55d0*/  FADD.FTZ R181, -R25, R181 ;  /* 0x000000b519b57221 */ /* 0x000fe20000010100 */
[----:B------:R-:W-:-:S04]  /*55e0*/  IMAD.WIDE.U32 R18, R201, 0x10, R42 ;  /* 0x00000010c9127825 */ /* 0x000fc800078e002a */
[----:B------:R-:W-:Y:S01]  /*55f0*/  FADD.FTZ R180, -R24, R180 ;  /* 0x000000b418b47221 */ /* 0x000fe20000010100 */
[----:B------:R-:W-:Y:S01]  /*5600*/  FADD.FTZ R179, -R23, R179 ;  /* 0x000000b317b37221 */ /* 0x000fe20000010100 */
[----:B------:R-:W-:Y:S01]  /*5610*/  FADD.FTZ R178, -R22, R178 ;  /* 0x000000b216b27221 */ /* 0x000fe20000010100 */
[----:B------:R-:W-:Y:S01]  /*5620*/  FADD.FTZ R164, -R40, R164 ;  /* 0x000000a428a47221 */ /* 0x000fe20000010100 */
[----:B------:R-:W-:Y:S01]  /*5630*/  FADD.FTZ R162, -R41, R162 ;  /* 0x000000a229a27221 */ /* 0x000fe20000010100 */
[----:B------:R-:W-:Y:S01]  /*5640*/  FADD.FTZ R170, -R37, R170 ;  /* 0x000000aa25aa7221 */ /* 0x000fe20000010100 */
[----:B------:R-:W-:-:S04]  /*5650*/  IMAD.WIDE.U32 R40, R201, 0x10, R48 ;  /* 0x00000010c9287825 */ /* 0x000fc800078e0030 */
[----:B------:R-:W-:Y:S01]  /*5660*/  FADD.FTZ R168, -R38, R168 ;  /* 0x000000a826a87221 */ /* 0x000fe20000010100 */
[----:B------:R-:W-:Y:S01]  /*5670*/  FADD.FTZ R166, -R39, R166 ;  /* 0x000000a627a67221 */ /* 0x000fe20000010100 */
[----:B------:R-:W-:Y:S01]  /*5680*/  FADD.FTZ R44, -R44, R32 ;  /* 0x000000202c2c7221 */ /* 0x000fe20000010100 */
[-C--:B-1----:R-:W-:Y:S01]  /*5690*/  FMUL.FTZ R4, R4, R204.reuse ;  /* 0x000000cc04047220 */ /* 0x082fe20000410000 */
[-C--:B------:R-:W-:Y:S01]  /*56a0*/  FMUL.FTZ R5, R5, R204.reuse ;  /* 0x000000cc05057220 */ /* 0x080fe20000410000 */
[-C--:B------:R-:W-:Y:S01]  /*56b0*/  FMUL.FTZ R6, R6, R204.reuse ;  /* 0x000000cc06067220 */ /* 0x080fe20000410000 */
[----:B------:R-:W-:Y:S01]  /*56c0*/  FMUL.FTZ R7, R7, R204 ;  /* 0x000000cc07077220 */ /* 0x000fe20000410000 */
[----:B------:R-:W-:-:S04]  /*56d0*/  IMAD.WIDE.U32 R36, R200, 0x10, R42 ;  /* 0x00000010c8247825 */ /* 0x000fc800078e002a */
[----:B------:R-:W-:Y:S01]  /*56e0*/  FADD.FTZ R45, -R45, R30 ;  /* 0x0000001e2d2d7221 */ /* 0x000fe20000010100 */
[----:B------:R-:W-:Y:S01]  /*56f0*/  FADD.FTZ R46, -R46, R28 ;  /* 0x0000001c2e2e7221 */ /* 0x000fe20000010100 */
[----:B------:R-:W-:Y:S01]  /*5700*/  FADD.FTZ R47, -R47, R26 ;  /* 0x0000001a2f2f7221 */ /* 0x000fe20000010100 */
[----:B------:R1:W-:Y:S01]  /*5710*/  STG.E.128 desc[UR6][R206.64], R4 ;  /* 0x00000004ce007986 */ /* 0x0003e2000c101d06 */
[----:B------:R-:W-:-:S04]  /*5720*/  IMAD.WIDE.U32 R200, R200, 0x10, R48 ;  /* 0x00000010c8c87825 */ /* 0x000fc800078e0030 */
[----:B------:R-:W-:Y:S01]  /*5730*/  FMUL.FTZ R202, R203, R46 ;  /* 0x0000002ecbca7220 */ /* 0x000fe20000410000 */
[----:B------:R2:W-:Y:S01]  /*5740*/  STG.E.128 desc[UR6][R16.64], R8 ;  /* 0x0000000810007986 */ /* 0x0005e2000c101d06 */
[----:B------:R-:W-:-:S03]  /*5750*/  IMAD.WIDE.U32 R38, R199, 0x10, R42 ;  /* 0x00000010c7267825 */ /* 0x000fc600078e002a */
[----:B------:R3:W-:Y:S01]  /*5760*/  STG.E.128 desc[UR6][R20.64], R12 ;  /* 0x0000000c14007986 */ /* 0x0007e2000c101d06 */
[----:B------:R-:W-:-:S04]  /*5770*/  IMAD.WIDE.U32 R28, R198, 0x10, R42 ;  /* 0x00000010c61c7825 */ /* 0x000fc800078e002a */
[----:B------:R-:W-:-:S04]  /*5780*/  IMAD.WIDE.U32 R30, R197, 0x10, R42 ;  /* 0x00000010c51e7825 */ /* 0x000fc800078e002a */
[----:B------:R-:W-:-:S04]  /*5790*/  IMAD.WIDE.U32 R32, R196, 0x10, R42 ;  /* 0x00000010c4207825 */ /* 0x000fc800078e002a */
[C---:B-1----:R-:W-:Y:S01]  /*57a0*/  FMUL.FTZ R4, R203.reuse, R189 ;  /* 0x000000bdcb047220 */ /* 0x042fe20000410000 */
[C---:B------:R-:W-:Y:S01]  /*57b0*/  FMUL.FTZ R5, R203.reuse, R188 ;  /* 0x000000bccb057220 */ /* 0x040fe20000410000 */
[C---:B------:R-:W-:Y:S01]  /*57c0*/  FMUL.FTZ R6, R203.reuse, R187 ;  /* 0x000000bbcb067220 */ /* 0x040fe20000410000 */
[C---:B------:R-:W-:Y:S01]  /*57d0*/  FMUL.FTZ R7, R203.reuse, R186 ;  /* 0x000000bacb077220 */ /* 0x040fe20000410000 */
[C---:B--2---:R-:W-:Y:S01]  /*57e0*/  FMUL.FTZ R8, R203.reuse, R181 ;  /* 0x000000b5cb087220 */ /* 0x044fe20000410000 */
[C---:B------:R-:W-:Y:S01]  /*57f0*/  FMUL.FTZ R9, R203.reuse, R180 ;  /* 0x000000b4cb097220 */ /* 0x040fe20000410000 */
[C---:B------:R-:W-:Y:S01]  /*5800*/  FMUL.FTZ R10, R203.reuse, R179 ;  /* 0x000000b3cb0a7220 */ /* 0x040fe20000410000 */
[C---:B------:R-:W-:Y:S01]  /*5810*/  FMUL.FTZ R11, R203.reuse, R178 ;  /* 0x000000b2cb0b7220 */ /* 0x040fe20000410000 */
[C---:B---3--:R-:W-:Y:S01]  /*5820*/  FMUL.FTZ R12, R203.reuse, R185 ;  /* 0x000000b9cb0c7220 */ /* 0x048fe20000410000 */
[C---:B------:R-:W-:Y:S01]  /*5830*/  FMUL.FTZ R13, R203.reuse, R184 ;  /* 0x000000b8cb0d7220 */ /* 0x040fe20000410000 */
[C---:B------:R-:W-:Y:S01]  /*5840*/  FMUL.FTZ R14, R203.reuse, R183 ;  /* 0x000000b7cb0e7220 */ /* 0x040fe20000410000 */
[----:B------:R-:W-:Y:S01]  /*5850*/  FMUL.FTZ R15, R203, R182 ;  /* 0x000000b6cb0f7220 */ /* 0x000fe20000410000 */
[----:B------:R1:W-:Y:S01]  /*5860*/  STG.E.128 desc[UR6][R18.64], R4 ;  /* 0x0000000412007986 */ /* 0x0003e2000c101d06 */
[-C--:B------:R-:W-:Y:S01]  /*5870*/  FMUL.FTZ R16, R12, R204.reuse ;  /* 0x000000cc0c107220 */ /* 0x080fe20000410000 */
[----:B------:R-:W-:Y:S01]  /*5880*/  FMUL.FTZ R17, R13, R204 ;  /* 0x000000cc0d117220 */ /* 0x000fe20000410000 */
[----:B------:R-:W-:-:S04]  /*5890*/  IMAD.WIDE.U32 R2, R195, 0x10, R42 ;  /* 0x00000010c3027825 */ /* 0x000fc800078e002a */
[-C--:B------:R-:W-:Y:S01]  /*58a0*/  FMUL.FTZ R20, R8, R204.reuse ;  /* 0x000000cc08147220 */ /* 0x080fe20000410000 */
[-C--:B------:R-:W-:Y:S01]  /*58b0*/  FMUL.FTZ R21, R9, R204.reuse ;  /* 0x000000cc09157220 */ /* 0x080fe20000410000 */
[----:B------:R-:W-:Y:S01]  /*58c0*/  FMUL.FTZ R22, R10, R204 ;  /* 0x000000cc0a167220 */ /* 0x000fe20000410000 */
[----:B------:R-:W-:-:S04]  /*58d0*/  IMAD.WIDE.U32 R24, R194, 0x10, R42 ;  /* 0x00000010c2187825 */ /* 0x000fc800078e002a */
[----:B------:R-:W-:Y:S01]  /*58e0*/  FMUL.FTZ R23, R11, R204 ;  /* 0x000000cc0b177220 */ /* 0x000fe20000410000 */
[----:B------:R-:W-:-:S04]  /*58f0*/  IMAD.WIDE.U32 R42, R199, 0x10, R48 ;  /* 0x00000010c72a7825 */ /* 0x000fc800078e0030 */
[----:B------:R-:W-:-:S04]  /*5900*/  IMAD.WIDE.U32 R198, R198, 0x10, R48 ;  /* 0x00000010c6c67825 */ /* 0x000fc800078e0030 */
[-C--:B-1----:R-:W-:Y:S01]  /*5910*/  FMUL.FTZ R4, R4, R204.reuse ;  /* 0x000000cc04047220 */ /* 0x082fe20000410000 */
[-C--:B------:R-:W-:Y:S01]  /*5920*/  FMUL.FTZ R5, R5, R204.reuse ;  /* 0x000000cc05057220 */ /* 0x080fe20000410000 */
[-C--:B------:R-:W-:Y:S01]  /*5930*/  FMUL.FTZ R6, R6, R204.reuse ;  /* 0x000000cc06067220 */ /* 0x080fe20000410000 */
[-C--:B------:R-:W-:Y:S01]  /*5940*/  FMUL.FTZ R7, R7, R204.reuse ;  /* 0x000000cc07077220 */ /* 0x080fe20000410000 */
[-C--:B------:R-:W-:Y:S01]  /*5950*/  FMUL.FTZ R18, R14, R204.reuse ;  /* 0x000000cc0e127220 */ /* 0x080fe20000410000 */
[----:B------:R-:W-:Y:S01]  /*5960*/  FMUL.FTZ R19, R15, R204 ;  /* 0x000000cc0f137220 */ /* 0x000fe20000410000 */
[--C-:B------:R-:W-:Y:S02]  /*5970*/  IMAD.WIDE.U32 R34, R197, 0x10, R48.reuse ;  /* 0x00000010c5227825 */ /* 0x100fe400078e0030 */
[----:B------:R1:W-:Y:S02]  /*5980*/  STG.E.128 desc[UR6][R40.64], R4 ;  /* 0x0000000428007986 */ /* 0x0003e4000c101d06 */
[----:B------:R-:W-:-:S02]  /*5990*/  IMAD.WIDE.U32 R196, R196, 0x10, R48 ;  /* 0x00000010c4c47825 */ /* 0x000fc400078e0030 */
[----:B------:R2:W-:Y:S02]  /*59a0*/  STG.E.128 desc[UR6][R36.64], R12 ;  /* 0x0000000c24007986 */ /* 0x0005e4000c101d06 */
[--C-:B------:R-:W-:Y:S02]  /*59b0*/  IMAD.WIDE.U32 R26, R195, 0x10, R48.reuse ;  /* 0x00000010c31a7825 */ /* 0x100fe400078e0030 */
[----:B------:R3:W-:Y:S02]  /*59c0*/  STG.E.128 desc[UR6][R200.64], R16 ;  /* 0x00000010c8007986 */ /* 0x0007e4000c101d06 */
[----:B------:R-:W-:Y:S02]  /*59d0*/  IMAD.WIDE.U32 R194, R194, 0x10, R48 ;  /* 0x00000010c2c27825 */ /* 0x000fe400078e0030 */
[----:B------:R4:W-:Y:S04]  /*59e0*/  STG.E.128 desc[UR6][R38.64], R8 ;  /* 0x0000000826007986 */ /* 0x0009e8000c101d06 */
[----:B------:R0:W-:Y:S01]  /*59f0*/  STG.E.128 desc[UR6][R42.64], R20 ;  /* 0x000000142a007986 */ /* 0x0001e2000c101d06 */
[C---:B-1----:R-:W-:Y:S01]  /*5a00*/  FMUL.FTZ R4, R203.reuse, R177 ;  /* 0x000000b1cb047220 */ /* 0x042fe20000410000 */
[C---:B------:R-:W-:Y:S01]  /*5a10*/  FMUL.FTZ R5, R203.reuse, R176 ;  /* 0x000000b0cb057220 */ /* 0x040fe20000410000 */
[C---:B------:R-:W-:Y:S01]  /*5a20*/  FMUL.FTZ R6, R203.reuse, R175 ;  /* 0x000000afcb067220 */ /* 0x040fe20000410000 */
[----:B------:R-:W-:Y:S01]  /*5a30*/  FMUL.FTZ R7, R203, R174 ;  /* 0x000000aecb077220 */ /* 0x000fe20000410000 */
[-C--:B--2---:R-:W-:Y:S01]  /*5a40*/  FMUL.FTZ R12, R4, R204.reuse ;  /* 0x000000cc040c7220 */ /* 0x084fe20000410000 */
[-C--:B------:R-:W-:Y:S01]  /*5a50*/  FMUL.FTZ R13, R5, R204.reuse ;  /* 0x000000cc050d7220 */ /* 0x080fe20000410000 */
[-C--:B------:R-:W-:Y:S01]  /*5a60*/  FMUL.FTZ R14, R6, R204.reuse ;  /* 0x000000cc060e7220 */ /* 0x080fe20000410000 */
[----:B------:R-:W-:Y:S01]  /*5a70*/  FMUL.FTZ R15, R7, R204 ;  /* 0x000000cc070f7220 */ /* 0x000fe20000410000 */
[----:B------:R1:W-:Y:S01]  /*5a80*/  STG.E.128 desc[UR6][R28.64], R4 ;  /* 0x000000041c007986 */ /* 0x0003e2000c101d06 */
[C---:B---3--:R-:W-:Y:S01]  /*5a90*/  FMUL.FTZ R200, R203.reuse, R44 ;  /* 0x0000002ccbc87220 */ /* 0x048fe20000410000 */
[C---:B------:R-:W-:Y:S01]  /*5aa0*/  FMUL.FTZ R201, R203.reuse, R45 ;  /* 0x0000002dcbc97220 */ /* 0x040fe20000410000 */
[C---:B----4-:R-:W-:Y:S01]  /*5ab0*/  FMUL.FTZ R8, R203.reuse, R173 ;  /* 0x000000adcb087220 */ /* 0x050fe20000410000 */
[C---:B------:R-:W-:Y:S01]  /*5ac0*/  FMUL.FTZ R9, R203.reuse, R172 ;  /* 0x000000accb097220 */ /* 0x040fe20000410000 */
[C---:B------:R-:W-:Y:S01]  /*5ad0*/  FMUL.FTZ R10, R203.reuse, R171 ;  /* 0x000000abcb0a7220 */ /* 0x040fe20000410000 */
[----:B------:R-:W-:Y:S01]  /*5ae0*/  FMUL.FTZ R11, R203, R170 ;  /* 0x000000aacb0b7220 */ /* 0x000fe20000410000 */
[-C--:B------:R-:W-:Y:S01]  /*5af0*/  FMUL.FTZ R16, R8, R204.reuse ;  /* 0x000000cc08107220 */ /* 0x080fe20000410000 */
[-C--:B------:R-:W-:Y:S01]  /*5b00*/  FMUL.FTZ R17, R9, R204.reuse ;  /* 0x000000cc09117220 */ /* 0x080fe20000410000 */
[-C--:B------:R-:W-:Y:S01]  /*5b10*/  FMUL.FTZ R18, R10, R204.reuse ;  /* 0x000000cc0a127220 */ /* 0x080fe20000410000 */
[----:B------:R-:W-:Y:S01]  /*5b20*/  FMUL.FTZ R19, R11, R204 ;  /* 0x000000cc0b137220 */ /* 0x000fe20000410000 */
[C---:B0-----:R-:W-:Y:S01]  /*5b30*/  FMUL.FTZ R20, R203.reuse, R168 ;  /* 0x000000a8cb147220 */ /* 0x041fe20000410000 */
[C---:B------:R-:W-:Y:S01]  /*5b40*/  FMUL.FTZ R21, R203.reuse, R166 ;  /* 0x000000a6cb157220 */ /* 0x040fe20000410000 */
[C---:B------:R-:W-:Y:S01]  /*5b50*/  FMUL.FTZ R22, R203.reuse, R164 ;  /* 0x000000a4cb167220 */ /* 0x040fe20000410000 */
[C---:B------:R-:W-:Y:S01]  /*5b60*/  FMUL.FTZ R23, R203.reuse, R162 ;  /* 0x000000a2cb177220 */ /* 0x040fe20000410000 */
[----:B------:R0:W-:Y:S01]  /*5b70*/  STG.E.128 desc[UR6][R198.64], R12 ;  /* 0x0000000cc6007986 */ /* 0x0001e2000c101d06 */
[C---:B-1----:R-:W-:Y:S01]  /*5b80*/  FMUL.FTZ R4, R203.reuse, R160 ;  /* 0x000000a0cb047220 */ /* 0x042fe20000410000 */
[----:B------:R-:W-:-:S02]  /*5b90*/  FMUL.FTZ R5, R203, R158 ;  /* 0x0000009ecb057220 */ /* 0x000fc40000410000 */
[----:B------:R1:W-:Y:S01]  /*5ba0*/  STG.E.128 desc[UR6][R30.64], R8 ;  /* 0x000000081e007986 */ /* 0x0003e2000c101d06 */
[C---:B------:R-:W-:Y:S01]  /*5bb0*/  FMUL.FTZ R6, R203.reuse, R156 ;  /* 0x0000009ccb067220 */ /* 0x040fe20000410000 */
[C---:B------:R-:W-:Y:S01]  /*5bc0*/  FMUL.FTZ R7, R203.reuse, R0 ;  /* 0x00000000cb077220 */ /* 0x040fe20000410000 */
[----:B------:R-:W-:Y:S01]  /*5bd0*/  FMUL.FTZ R203, R203, R47 ;  /* 0x0000002fcbcb7220 */ /* 0x000fe20000410000 */
[----:B------:R-:W-:Y:S04]  /*5be0*/  STG.E.128 desc[UR6][R34.64], R16 ;  /* 0x0000001022007986 */ /* 0x000fe8000c101d06 */
        /* <DEDUP_REMOVED lines=12> */
[----:B------:R-:W-:-:S05]  /*5cb0*/  FMUL.FTZ R23, R23, R204 ;  /* 0x000000cc17177220 */ /* 0x000fca0000410000 */
[----:B------:R3:W-:Y:S04]  /*5cc0*/  STG.E.128 desc[UR6][R196.64], R20 ;  /* 0x00000014c4007986 */ /* 0x0007e8000c101d06 */
[----:B------:R3:W-:Y:S04]  /*5cd0*/  STG.E.128 desc[UR6][R2.64], R4 ;  /* 0x0000000402007986 */ /* 0x0007e8000c101d06 */
[----:B------:R3:W-:Y:S04]  /*5ce0*/  STG.E.128 desc[UR6][R26.64], R8 ;  /* 0x000000081a007986 */ /* 0x0007e8000c101d06 */
[----:B------:R3:W-:Y:S04]  /*5cf0*/  STG.E.128 desc[UR6][R24.64], R200 ;  /* 0x000000c818007986 */ /* 0x0007e8000c101d06 */
[----:B------:R3:W-:Y:S01]  /*5d00*/  STG.E.128 desc[UR6][R194.64], R12 ;  /* 0x0000000cc2007986 */ /* 0x0007e2000c101d06 */
[----:B------:R-:W-:Y:S05]  /*5d10*/  BRA `(.L_x_22939) ;  /* 0x00000018000c7947 */ /* 0x000fea0003800000 */
.L_x_22937:
        /* <DEDUP_REMOVED lines=30> */
[----:B------:R-:W-:Y:S01]  /*5f00*/  FADD.FTZ R0, -R0, R193 ;  /* 0x000000c100007221 */ /* 0x000fe20000010100 */
[C-C-:B------:R-:W-:Y:S01]  /*5f10*/  FFMA.FTZ R46, R43.reuse, R165, R42.reuse ;  /* 0x000000a52b2e7223 */ /* 0x140fe2000001002a */
[----:B------:R1:W-:Y:S01]  /*5f20*/  STG.E.128 desc[UR6][R40.64], R36 ;  /* 0x0000002428007986 */ /* 0x0003e2000c101d06 */
[C-C-:B------:R-:W-:Y:S01]  /*5f30*/  FFMA.FTZ R31, R43.reuse, R31, R42.reuse ;  /* 0x0000001f2b1f7223 */ /* 0x140fe2000001002a */
[----:B------:R-:W-:Y:S01]  /*5f40*/  FFMA.FTZ R9, R43, R9, R42 ;  /* 0x000000092b097223 */ /* 0x000fe2000001002a */
[----:B------:R-:W-:Y:S01]  /*5f50*/  FADD.FTZ R192, -R167, R192 ;  /* 0x000000c0a7c07221 */ /* 0x000fe20000010100 */
[C-C-:B------:R-:W-:Y:S01]  /*5f60*/  FFMA.FTZ R48, R43.reuse, R161, R42.reuse ;  /* 0x000000a12b307223 */ /* 0x140fe2000001002a */
[C-C-:B------:R-:W-:Y:S01]  /*5f70*/  FFMA.FTZ R50, R43.reuse, R157, R42.reuse ;  /* 0x0000009d2b327223 */ /* 0x140fe2000001002a */
[C-C-:B------:R-:W-:Y:S01]  /*5f80*/  FFMA.FTZ R27, R43.reuse, R27, R42.reuse ;  /* 0x0000001b2b1b7223 */ /* 0x140fe2000001002a */
[----:B------:R-:W-:Y:S01]  /*5f90*/  FFMA.FTZ R11, R43, R11, R42 ;  /* 0x0000000b2b0b7223 */ /* 0x000fe2000001002a */
[----:B------:R-:W-:Y:S01]  /*5fa0*/  FADD.FTZ R190, -R163, R190 ;  /* 0x000000bea3be7221 */ /* 0x000fe20000010100 */
[----:B------:R-:W-:Y:S01]  /*5fb0*/  FADD.FTZ R162, -R33, R162 ;  /* 0x000000a221a27221 */ /* 0x000fe20000010100 */
[C-C-:B------:R-:W-:Y:S01]  /*5fc0*/  FFMA.FTZ R13, R43.reuse, R13, R42.reuse ;  /* 0x0000000d2b0d7223 */ /* 0x140fe2000001002a */
[----:B------:R-:W-:Y:S01]  /*5fd0*/  FFMA.FTZ R3, R43, R3, R42 ;  /* 0x000000032b037223 */ /* 0x000fe2000001002a */
[----:B------:R-:W-:Y:S01]  /*5fe0*/  FADD.FTZ R188, -R159, R188 ;  /* 0x000000bc9fbc7221 */ /* 0x000fe20000010100 */
[----:B------:R-:W-:Y:S01]  /*5ff0*/  FADD.FTZ R33, -R5, R32 ;  /* 0x0000002005217221 */ /* 0x000fe20000010100 */
[----:B------:R-:W-:Y:S01]  /*6000*/  FADD.FTZ R186, -R35, R186 ;  /* 0x000000ba23ba7221 */ /* 0x000fe20000010100 */
[----:B------:R-:W-:Y:S01]  /*6010*/  FFMA.FTZ R5, R203, R0, R120 ;  /* 0x00000000cb057223 */ /* 0x000fe20000010078 */
        /* <DEDUP_REMOVED lines=24> */
[----:B------:R-:W-:Y:S01]  /*61a0*/  FFMA.FTZ R7, R203, R192, R121 ;  /* 0x000000c0cb077223 */ /* 0x000fe20000010079 */
[----:B------:R-:W-:Y:S01]  /*61b0*/  FADD.FTZ R189, -R48, R189 ;  /* 0x000000bd30bd7221 */ /* 0x000fe20000010100 */
        /* <DEDUP_REMOVED lines=24> */
[----:B------:R-:W-:Y:S01]  /*6340*/  FFMA.FTZ R13, R203, R186, R127 ;  /* 0x000000bacb0d7223 */ /* 0x000fe2000001007f */
[----:B------:R-:W-:Y:S01]  /*6350*/  FMUL.FTZ R4, R5, R204 ;  /* 0x000000cc05047220 */ /* 0x000fe20000410000 */
[C---:B------:R-:W-:Y:S01]  /*6360*/  FFMA.FTZ R191, R203.reuse, R191, R122 ;  /* 0x000000bfcbbf7223 */ /* 0x040fe2000001007a */
[----:B------:R-:W-:Y:S01]  /*6370*/  FFMA.FTZ R15, R203, R184, R129 ;  /* 0x000000b8cb0f7223 */ /* 0x000fe20000010081 */
[----:B------:R-:W-:Y:S01]  /*6380*/  FMUL.FTZ R5, R7, R204 ;  /* 0x000000cc07057220 */ /* 0x000fe20000410000 */
[C---:B------:R-:W-:Y:S01]  /*6390*/  FFMA.FTZ R189, R203.reuse, R189, R124 ;  /* 0x000000bdcbbd7223 */ /* 0x040fe2000001007c */
        /* <DEDUP_REMOVED lines=81> */
.L_x_22940:
        /* <DEDUP_REMOVED lines=45> */
[C---:B------:R-:W-:Y:S01]  /*6b80*/  FFMA.FTZ R4, R203.reuse, R4, R116 ;  /* 0x00000004cb047223 */ /* 0x040fe20000010074 */
[C---:B------:R-:W-:Y:S01]  /*6b90*/  FFMA.FTZ R5, R203.reuse, R5, R117 ;  /* 0x00000005cb057223 */ /* 0x040fe20000010075 */
[C---:B------:R-:W-:Y:S01]  /*6ba0*/  FFMA.FTZ R6, R203.reuse, R6, R118 ;  /* 0x00000006cb067223 */ /* 0x040fe20000010076 */
[----:B------:R-:W2:Y:S01]  /*6bb0*/  LDC.64 R42, c[0x0][0x478] ;  /* 0x00011e00ff2a7b82 */ /* 0x000ea20000000a00 */
        /* <DEDUP_REMOVED lines=59> */
[----:B------:R-:W-:Y:S01]  /*6f70*/  FFMA.FTZ R202, R203, R46, R154 ;  /* 0x0000002ecbca7223 */ /* 0x000fe2000001009a */
[----:B------:R2:W-:Y:S01]  /*6f80*/  STG.E.128 desc[UR6][R16.64], R8 ;  /* 0x0000000810007986 */ /* 0x0005e2000c101d06 */
[----:B------:R-:W-:-:S03]  /*6f90*/  IMAD.WIDE.U32 R38, R199, 0x10, R42 ;  /* 0x00000010c7267825 */ /* 0x000fc600078e002a */
[----:B------:R3:W-:Y:S01]  /*6fa0*/  STG.E.128 desc[UR6][R20.64], R12 ;  /* 0x0000000c14007986 */ /* 0x0007e2000c101d06 */
[----:B------:R-:W-:-:S04]  /*6fb0*/  IMAD.WIDE.U32 R28, R198, 0x10, R42 ;  /* 0x00000010c61c7825 */ /* 0x000fc800078e002a */
[----:B------:R-:W-:-:S04]  /*6fc0*/  IMAD.WIDE.U32 R30, R197, 0x10, R42 ;  /* 0x00000010c51e7825 */ /* 0x000fc800078e002a */
[----:B------:R-:W-:-:S04]  /*6fd0*/  IMAD.WIDE.U32 R32, R196, 0x10, R42 ;  /* 0x00000010c4207825 */ /* 0x000fc800078e002a */
[C---:B-1----:R-:W-:Y:S01]  /*6fe0*/  FFMA.FTZ R4, R203.reuse, R189, R124 ;  /* 0x000000bdcb047223 */ /* 0x042fe2000001007c */
[C---:B------:R-:W-:Y:S01]  /*6ff0*/  FFMA.FTZ R5, R203.reuse, R188, R125 ;  /* 0x000000bccb057223 */ /* 0x040fe2000001007d */
[C---:B------:R-:W-:Y:S01]  /*7000*/  FFMA.FTZ R6, R203.reuse, R187, R126 ;  /* 0x000000bbcb067223 */ /* 0x040fe2000001007e */
[C---:B------:R-:W-:Y:S01]  /*7010*/  FFMA.FTZ R7, R203.reuse, R186, R127 ;  /* 0x000000bacb077223 */ /* 0x040fe2000001007f */
[C---:B--2---:R-:W-:Y:S01]  /*7020*/  FFMA.FTZ R8, R203.reuse, R181, R132 ;  /* 0x000000b5cb087223 */ /* 0x044fe20000010084 */
[C---:B------:R-:W-:Y:S01]  /*7030*/  FFMA.FTZ R9, R203.reuse, R180, R133 ;  /* 0x000000b4cb097223 */ /* 0x040fe20000010085 */
[C---:B------:R-:W-:Y:S01]  /*7040*/  FFMA.FTZ R10, R203.reuse, R179, R134 ;  /* 0x000000b3cb0a7223 */ /* 0x040fe20000010086 */
[C---:B------:R-:W-:Y:S01]  /*7050*/  FFMA.FTZ R11, R203.reuse, R178, R135 ;  /* 0x000000b2cb0b7223 */ /* 0x040fe20000010087 */
[C---:B---3--:R-:W-:Y:S01]  /*7060*/  FFMA.FTZ R12, R203.reuse, R185, R128 ;  /* 0x000000b9cb0c7223 */ /* 0x048fe20000010080 */
[C---:B------:R-:W-:Y:S01]  /*7070*/  FFMA.FTZ R13, R203.reuse, R184, R129 ;  /* 0x000000b8cb0d7223 */ /* 0x040fe20000010081 */
[C---:B------:R-:W-:Y:S01]  /*7080*/  FFMA.FTZ R14, R203.reuse, R183, R130 ;  /* 0x000000b7cb0e7223 */ /* 0x040fe20000010082 */
[----:B------:R-:W-:Y:S01]  /*7090*/  FFMA.FTZ R15, R203, R182, R131 ;  /* 0x000000b6cb0f7223 */ /* 0x000fe20000010083 */
        /* <DEDUP_REMOVED lines=26> */
[C---:B-1----:R-:W-:Y:S01]  /*7240*/  FFMA.FTZ R4, R203.reuse, R177, R136 ;  /* 0x000000b1cb047223 */ /* 0x042fe20000010088 */
[C---:B------:R-:W-:Y:S01]  /*7250*/  FFMA.FTZ R5, R203.reuse, R176, R137 ;  /* 0x000000b0cb057223 */ /* 0x040fe20000010089 */
[C---:B------:R-:W-:Y:S01]  /*7260*/  FFMA.FTZ R6, R203.reuse, R175, R138 ;  /* 0x000000afcb067223 */ /* 0x040fe2000001008a */
[----:B------:R-:W-:Y:S01]  /*7270*/  FFMA.FTZ R7, R203, R174, R139 ;  /* 0x000000aecb077223 */ /* 0x000fe2000001008b */
[-C--:B--2---:R-:W-:Y:S01]  /*7280*/  FMUL.FTZ R12, R4, R204.reuse ;  /* 0x000000cc040c7220 */ /* 0x084fe20000410000 */
[-C--:B------:R-:W-:Y:S01]  /*7290*/  FMUL.FTZ R13, R5, R204.reuse ;  /* 0x000000cc050d7220 */ /* 0x080fe20000410000 */
[-C--:B------:R-:W-:Y:S01]  /*72a0*/  FMUL.FTZ R14, R6, R204.reuse ;  /* 0x000000cc060e7220 */ /* 0x080fe20000410000 */
[----:B------:R-:W-:Y:S01]  /*72b0*/  FMUL.FTZ R15, R7, R204 ;  /* 0x000000cc070f7220 */ /* 0x000fe20000410000 */
[----:B------:R1:W-:Y:S01]  /*72c0*/  STG.E.128 desc[UR6][R28.64], R4 ;  /* 0x000000041c007986 */ /* 0x0003e2000c101d06 */
[C---:B---3--:R-:W-:Y:S01]  /*72d0*/  FFMA.FTZ R200, R203.reuse, R44, R152 ;  /* 0x0000002ccbc87223 */ /* 0x048fe20000010098 */
[C---:B------:R-:W-:Y:S01]  /*72e0*/  FFMA.FTZ R201, R203.reuse, R45, R153 ;  /* 0x0000002dcbc97223 */ /* 0x040fe20000010099 */
[C---:B----4-:R-:W-:Y:S01]  /*72f0*/  FFMA.FTZ R8, R203.reuse, R173, R140 ;  /* 0x000000adcb087223 */ /* 0x050fe2000001008c */
[C---:B------:R-:W-:Y:S01]  /*7300*/  FFMA.FTZ R9, R203.reuse, R172, R141 ;  /* 0x000000accb097223 */ /* 0x040fe2000001008d */
[C---:B------:R-:W-:Y:S01]  /*7310*/  FFMA.FTZ R10, R203.reuse, R171, R142 ;  /* 0x000000abcb0a7223 */ /* 0x040fe2000001008e */
[----:B------:R-:W-:Y:S01]  /*7320*/  FFMA.FTZ R11, R203, R170, R143 ;  /* 0x000000aacb0b7223 */ /* 0x000fe2000001008f */
[-C--:B------:R-:W-:Y:S01]  /*7330*/  FMUL.FTZ R16, R8, R204.reuse ;  /* 0x000000cc08107220 */ /* 0x080fe20000410000 */
[-C--:B------:R-:W-:Y:S01]  /*7340*/  FMUL.FTZ R17, R9, R204.reuse ;  /* 0x000000cc09117220 */ /* 0x080fe20000410000 */
[-C--:B------:R-:W-:Y:S01]  /*7350*/  FMUL.FTZ R18, R10, R204.reuse ;  /* 0x000000cc0a127220 */ /* 0x080fe20000410000 */
[----:B------:R-:W-:Y:S01]  /*7360*/  FMUL.FTZ R19, R11, R204 ;  /* 0x000000cc0b137220 */ /* 0x000fe20000410000 */
[C---:B0-----:R-:W-:Y:S01]  /*7370*/  FFMA.FTZ R20, R203.reuse, R168, R144 ;  /* 0x000000a8cb147223 */ /* 0x041fe20000010090 */
[C---:B------:R-:W-:Y:S01]  /*7380*/  FFMA.FTZ R21, R203.reuse, R166, R145 ;  /* 0x000000a6cb157223 */ /* 0x040fe20000010091 */
[C---:B------:R-:W-:Y:S01]  /*7390*/  FFMA.FTZ R22, R203.reuse, R164, R146 ;  /* 0x000000a4cb167223 */ /* 0x040fe20000010092 */
[C---:B------:R-:W-:Y:S01]  /*73a0*/  FFMA.FTZ R23, R203.reuse, R162, R147 ;  /* 0x000000a2cb177223 */ /* 0x040fe20000010093 */
[----:B------:R0:W-:Y:S01]  /*73b0*/  STG.E.128 desc[UR6][R198.64], R12 ;  /* 0x0000000cc6007986 */ /* 0x0001e2000c101d06 */
[C---:B-1----:R-:W-:Y:S01]  /*73c0*/  FFMA.FTZ R4, R203.reuse, R160, R148 ;  /* 0x000000a0cb047223 */ /* 0x042fe20000010094 */
[----:B------:R-:W-:-:S02]  /*73d0*/  FFMA.FTZ R5, R203, R158, R149 ;  /* 0x0000009ecb057223 */ /* 0x000fc40000010095 */
[----:B------:R1:W-:Y:S01]  /*73e0*/  STG.E.128 desc[UR6][R30.64], R8 ;  /* 0x000000081e007986 */ /* 0x0003e2000c101d06 */
[C---:B------:R-:W-:Y:S01]  /*73f0*/  FFMA.FTZ R6, R203.reuse, R156, R150 ;  /* 0x0000009ccb067223 */ /* 0x040fe20000010096 */
[C---:B------:R-:W-:Y:S01]  /*7400*/  FFMA.FTZ R7, R203.reuse, R0, R151 ;  /* 0x00000000cb077223 */ /* 0x040fe20000010097 */
[----:B------:R-:W-:Y:S01]  /*7410*/  FFMA.FTZ R203, R203, R47, R155 ;  /* 0x0000002fcbcb7223 */ /* 0x000fe2000001009b */
        /* <DEDUP_REMOVED lines=18> */
[----:B------:R2:W-:Y:S02]  /*7540*/  STG.E.128 desc[UR6][R194.64], R12 ;  /* 0x0000000cc2007986 */ /* 0x0005e4000c101d06 */
.L_x_22939:
[----:B-1234-:R-:W1:Y:S02]  /*7550*/  LDC.64 R2, c[0x0][0x380] ;  /* 0x0000e000ff027b82 */ /* 0x01ee640000000a00 */
[----:B-1----:R-:W-:-:S04]  /*7560*/  LEA R205, R2, R205, 0x2 ;  /* 0x000000cd02cd7211 */ /* 0x002fc800078e10ff */
[----:B------:R-:W-:-:S13]  /*7570*/  ISETP.GE.AND P1, PT, R205, R3, PT ;  /* 0x00000003cd00720c */ /* 0x000fda0003f26270 */
[----:B------:R-:W-:Y:S05]  /*7580*/  @!P1 BRA `(.L_x_22941) ;  /* 0xffffff9400049947 */ /* 0x000fea000383ffff */
[----:B------:R-:W-:Y:S05]  /*7590*/  BSYNC B1 ;  /* 0x0000000000017941 */ /* 0x000fea0003800000 */
.L_x_22933:
        /* <DEDUP_REMOVED lines=80> */
.L_x_22932:
[----:B------:R-:W-:Y:S05]  /*7aa0*/  BSYNC B0 ;  /* 0x0000000000007941 */ /* 0x000fea0003800000 */
.L_x_22931:
[----:B------:R-:W0:Y:S01]  /*7ab0*/  S2R R86, SR_TID.X ;  /* 0x0000000000567919 */ /* 0x000e220000002100 */
[----:B------:R-:W-:Y:S01]  /*7ac0*/  MOV R2, 0x400 ;  /* 0x0000040000027802 */ /* 0x000fe20000000f00 */
[----:B------:R-:W-:Y:S05]  /*7ad0*/  WARPSYNC.ALL ;  /* 0x0000000000007948 */ /* 0x000fea0003800000 */
[----:B------:R-:W2:Y:S01]  /*7ae0*/  S2R R3, SR_CgaCtaId ;  /* 0x0000000000037919 */ /* 0x000ea20000008800 */
[----:B------:R-:W3:Y:S01]  /*7af0*/  S2UR UR4, SR_CTAID.X ;  /* 0x00000000000479c3 */ /* 0x000ee20000002500 */
[----:B------:R-:W4:Y:S01]  /*7b00*/  LDCU.128 UR16, c[0x0][0x440] ;  /* 0x00008800ff1077ac */ /* 0x000f220008000c00 */
[----:B0-----:R-:W-:-:S02]  /*7b10*/  SHF.R.U32.HI R0, RZ, 0x5, R86 ;  /* 0x00000005ff007819 */ /* 0x001fc40000011656 */
        /* <DEDUP_REMOVED lines=29> */
[----:B--2---:R-:W-:Y:S01]  /*7cf0*/  FADD.FTZ R3, RZ, R3 ;  /* 0x00000003ff037221 */ /* 0x004fe20000010000 */
[----:B-1----:R-:W-:Y:S02]  /*7d00*/  FADD.FTZ R4, RZ, R4 ;  /* 0x00000004ff047221 */ /* 0x002fe40000010000 */
[----:B------:R-:W-:Y:S01]  /*7d10*/  LDS R15, [R84+0x2400] ;  /* 0x00240000540f7984 */ /* 0x000fe20000000800 */
[----:B----4-:R-:W-:-:S03]  /*7d20*/  FADD.FTZ R5, RZ, R5 ;  /* 0x00000005ff057221 */ /* 0x010fc60000010000 */
[----:B------:R-:W-:Y:S01]  /*7d30*/  LDS R14, [R84+0x2600] ;  /* 0x00260000540e7984 */ /* 0x000fe20000000800 */
[----:B---3--:R-:W-:-:S03]  /*7d40*/  FADD.FTZ R6, RZ, R6 ;  /* 0x00000006ff067221 */ /* 0x008fc60000010000 */
[----:B------:R-:W1:Y:S01]  /*7d50*/  LDS R16, [R84+0x2800] ;  /* 0x0028000054107984 */ /* 0x000e620000000800 */
        /* <DEDUP_REMOVED lines=13> */
[----:B------:R-:W0:Y:S04]  /*7e30*/  LDS R13, [R84+0x2000] ;  /* 0x00200000540d7984 */ /* 0x000e280000000800 */
[----:B------:R-:W0:Y:S04]  /*7e40*/  LDS R12, [R84+0x2200] ;  /* 0x00220000540c7984 */ /* 0x000e280000000800 */
[----:B------:R-:W0:Y:S04]  /*7e50*/  LDS R19, [R84+0x2e00] ;  /* 0x002e000054137984 */ /* 0x000e280000000800 */
        /* <DEDUP_REMOVED lines=11> */
[----:B------:R-:W-:-:S03]  /*7f10*/  FADD.FTZ R4, RZ, R4 ;  /* 0x00000004ff047221 */ /* 0x000fc60000010000 */
[----:B------:R-:W4:Y:S01]  /*7f20*/  LDS R26, [R84+0x3c00] ;  /* 0x003c0000541a7984 */ /* 0x000f220000000800 */
[----:B------:R-:W-:Y:S01]  /*7f30*/  FADD.FTZ R5, RZ, R5 ;  /* 0x00000005ff057221 */ /* 0x000fe20000010000 */
[----:B------:R-:W-:Y:S02]  /*7f40*/  FADD.FTZ R4, R4, R15 ;  /* 0x0000000f04047221 */ /* 0x000fe40000010000 */
[----:B------:R-:W4:Y:S01]  /*7f50*/  LDS R27, [R84+0x3e00] ;  /* 0x003e0000541b7984 */ /* 0x000f220000000800 */
[----:B0-----:R-:W-:Y:S01]  /*7f60*/  FADD.FTZ R2, R2, R13 ;  /* 0x0000000d02027221 */ /* 0x001fe20000010000 */
[----:B------:R-:W-:Y:S02]  /*7f70*/  FADD.FTZ R5, R5, R14 ;  /* 0x0000000e05057221 */ /* 0x000fe40000010000 */
        /* <DEDUP_REMOVED lines=20> */
[----:B------:R-:W-:Y:S01]  /*80c0*/  FADD.FTZ R29, R10, R29 ;  /* 0x0000001d0a1d7221 */ /* 0x000fe20000010000 */
[----:B------:R-:W-:Y:S01]  /*80d0*/  FADD.FTZ R31, R6, R31 ;  /* 0x0000001f061f7221 */ /* 0x000fe20000010000 */
[----:B------:R-:W-:Y:S01]  /*80e0*/  FADD.FTZ R7, R7, R30 ;  /* 0x0000001e07077221 */ /* 0x000fe20000010000 */
        /* <DEDUP_REMOVED lines=19> */
[----:B------:R-:W4:Y:S01]  /*8220*/  LDS R36, [R84] ;  /* 0x0000000054247984 */ /* 0x000f220000000800 */
        /* <DEDUP_REMOVED lines=22> */
[----:B----4-:R-:W-:Y:S01]  /*8390*/  FADD.FTZ R36, RZ, R36 ;  /* 0x00000024ff247221 */ /* 0x010fe20000010000 */
[----:B0-----:R-:W-:Y:S02]  /*83a0*/  FADD.FTZ R38, R38, R41 ;  /* 0x0000002926267221 */ /* 0x001fe40000010000 */
[----:B------:R-:W0:Y:S01]  /*83b0*/  LDS R6, [R84+0x800] ;  /* 0x0008000054067984 */ /* 0x000e220000000800 */
        /* <DEDUP_REMOVED lines=14> */
[----:B--2---:R-:W-:-:S03]  /*84a0*/  FADD.FTZ R0, RZ, R0 ;  /* 0x00000000ff007221 */ /* 0x004fc60000010000 */
[----:B------:R-:W2:Y:S01]  /*84b0*/  LDS R23, [R84+0x2000] ;  /* 0x0020000054177984 */ /* 0x000ea20000000800 */
[----:B---3--:R-:W-:-:S03]  /*84c0*/  FADD.FTZ R0, R0, R17 ;  /* 0x0000001100007221 */ /* 0x008fc60000010000 */
[----:B------:R-:W3:Y:S04]  /*84d0*/  LDS R14, [R84+0x1000] ;  /* 0x00100000540e7984 */ /* 0x000ee80000000800 */
[----:B------:R-:W3:Y:S01]  /*84e0*/  LDS R61, [R84+0x4200] ;  /* 0x00420000543d7984 */ /* 0x000ee20000000800 */
[----:B0-----:R-:W-:-:S03]  /*84f0*/  FADD.FTZ R6, RZ, R6 ;  /* 0x00000006ff067221 */ /* 0x001fc60000010000 */
        /* <DEDUP_REMOVED lines=21> */
[----:B0-----:R-:W-:-:S03]  /*8650*/  FADD.FTZ R8, R8, R45 ;  /* 0x0000002d08087221 */ /* 0x001fc60000010000 */
        /* <DEDUP_REMOVED lines=39> */
.L_x_22936:
        /* <DEDUP_REMOVED lines=8> */
.L_x_22943:
[----:B------:R-:W-:Y:S05]  /*8950*/  BSYNC B2 ;  /* 0x0000000000027941 */ /* 0x000fea0003800000 */
.L_x_22942:
        /* <DEDUP_REMOVED lines=8> */
.L_x_22944:
[----:B------:R-:W-:Y:S01]  /*89e0*/  HFMA2 R218, -RZ, RZ, 0, 1.1920928955078125e-07 ;  /* 0x00000002ffda7431 */ /* 0x000fe200000001ff */
[----:B------:R-:W-:Y:S01]  /*89f0*/  MOV R219, R236 ;  /* 0x000000ec00db7202 */ /* 0x000fe20000000f00 */
[----:B------:R-:W-:Y:S01]  /*8a00*/  FADD.FTZ R237, R216, R237 ;  /* 0x000000edd8ed7221 */ /* 0x000fe20000010000 */
[----:B------:R-:W-:-:S07]  /*8a10*/  MOV R216, 0xffffffff ;  /* 0xffffffff00d87802 */ /* 0x000fce0000000f00 */
[----:B------:R-:W-:Y:S05]  /*8a20*/  WARPSYNC.COLLECTIVE R216, `(.L_x_22945) ;  /* 0x00000000d8087348 */ /* 0x000fea0003c00000 */
[----:B------:R0:W1:Y:S02]  /*8a30*/  SHFL.BFLY P3, R216, R219, R218, R217 ;  /* 0x0c0000dadbd87389 */ /* 0x00006400000600d9 */
[----:B01----:R-:W-:Y:S05]  /*8a40*/  ENDCOLLECTIVE ;  /* 0x000000000000791b */ /* 0x003fea0003800000 */
.L_x_22945:
[----:B------:R-:W-:Y:S01]  /*8a50*/  MOV R219, R237 ;  /* 0x000000ed00db7202 */ /* 0x000fe20000000f00 */
[----:B------:R-:W-:Y:S01]  /*8a60*/  FADD.FTZ R236, R236, R216 ;  /* 0x000000d8ecec7221 */ /* 0x000fe20000010000 */
[----:B------:R-:W-:-:S07]  /*8a70*/  MOV R216, 0xffffffff ;  /* 0xffffffff00d87802 */ /* 0x000fce0000000f00 */
[----:B------:R-:W-:Y:S05]  /*8a80*/  WARPSYNC.COLLECTIVE R216, `(.L_x_22946) ;  /* 0x00000000d8087348 */ /* 0x000fea0003c00000 */
[----:B------:R0:W1:Y:S02]  /*8a90*/  SHFL.BFLY P3, R216, R219, R218, R217 ;  /* 0x0c0000dadbd87389 */ /* 0x00006400000600d9 */
[----:B01----:R-:W-:Y:S05]  /*8aa0*/  ENDCOLLECTIVE ;  /* 0x000000000000791b */ /* 0x003fea0003800000 */
.L_x_22946:
[----:B------:R-:W-:Y:S01]  /*8ab0*/  HFMA2 R218, -RZ, RZ, 0, 2.384185791015625e-07 ;  /* 0x00000004ffda7431 */ /* 0x000fe200000001ff */
[----:B------:R-:W-:Y:S01]  /*8ac0*/  MOV R219, R236 ;  /* 0x000000ec00db7202 */ /* 0x000fe20000000f00 */
[----:B------:R-:W-:Y:S01]  /*8ad0*/  FADD.FTZ R237, R237, R216 ;  /* 0x000000d8eded7221 */ /* 0x000fe20000010000 */
[----:B------:R-:W-:-:S07]  /*8ae0*/  MOV R216, 0xffffffff ;  /* 0xffffffff00d87802 */ /* 0x000fce0000000f00 */
[----:B------:R-:W-:Y:S05]  /*8af0*/  WARPSYNC.COLLECTIVE R216, `(.L_x_22947) ;  /* 0x00000000d8087348 */ /* 0x000fea0003c00000 */
[----:B------:R0:W1:Y:S02]  /*8b00*/  SHFL.BFLY P3, R216, R219, R218, R217 ;  /* 0x0c0000dadbd87389 */ /* 0x00006400000600d9 */
[----:B01----:R-:W-:Y:S05]  /*8b10*/  ENDCOLLECTIVE ;  /* 0x000000000000791b */ /* 0x003fea0003800000 */
.L_x_22947:
[----:B------:R-:W-:Y:S02]  /*8b20*/  MOV R219, R237 ;  /* 0x000000ed00db7202 */ /* 0x000fe40000000f00 */
[----:B------:R-:W-:Y:S02]  /*8b30*/  MOV R214, R216 ;  /* 0x000000d800d67202 */ /* 0x000fe40000000f00 */
[----:B------:R-:W-:-:S03]  /*8b40*/  MOV R216, 0xffffffff ;  /* 0xffffffff00d87802 */ /* 0x000fc60000000f00 */
[----:B------:R-:W-:-:S07]  /*8b50*/  FADD.FTZ R214, R236, R214 ;  /* 0x000000d6ecd67221 */ /* 0x000fce0000010000 */
[----:B------:R-:W-:Y:S05]  /*8b60*/  WARPSYNC.COLLECTIVE R216, `(.L_x_22948) ;  /* 0x00000000d8087348 */ /* 0x000fea0003c00000 */
[----:B------:R0:W1:Y:S02]  /*8b70*/  SHFL.BFLY P3, R216, R219, R218, R217 ;  /* 0x0c0000dadbd87389 */ /* 0x00006400000600d9 */
[----:B01----:R-:W-:Y:S05]  /*8b80*/  ENDCOLLECTIVE ;  /* 0x000000000000791b */ /* 0x003fea0003800000 */
.L_x_22948:
[----:B------:R-:W-:Y:S01]  /*8b90*/  HFMA2 R218, -RZ, RZ, 0, 4.76837158203125e-07 ;  /* 0x00000008ffda7431 */ /* 0x000fe200000001ff */
[----:B------:R-:W-:Y:S02]  /*8ba0*/  MOV R219, R214 ;  /* 0x000000d600db7202 */ /* 0x000fe40000000f00 */
[----:B------:R-:W-:Y:S02]  /*8bb0*/  MOV R215, R216 ;  /* 0x000000d800d77202 */ /* 0x000fe40000000f00 */
[----:B------:R-:W-:-:S03]  /*8bc0*/  MOV R216, 0xffffffff ;  /* 0xffffffff00d87802 */ /* 0x000fc60000000f00 */
[----:B------:R-:W-:-:S07]  /*8bd0*/  FADD.FTZ R215, R237, R215 ;  /* 0x000000d7edd77221 */ /* 0x000fce0000010000 */
[----:B------:R-:W-:Y:S05]  /*8be0*/  WARPSYNC.COLLECTIVE R216, `(.L_x_22949) ;  /* 0x00000000d8087348 */ /* 0x000fea0003c00000 */
[----:B------:R0:W1:Y:S02]  /*8bf0*/  SHFL.BFLY P3, R216, R219, R218, R217 ;  /* 0x0c0000dadbd87389 */ /* 0x00006400000600d9 */
[----:B01----:R-:W-:Y:S05]  /*8c00*/  ENDCOLLECTIVE ;  /* 0x000000000000791b */ /* 0x003fea0003800000 */
.L_x_22949:
[----:B------:R-:W-:Y:S01]  /*8c10*/  MOV R219, R215 ;  /* 0x000000d700db7202 */ /* 0x000fe20000000f00 */
[----:B------:R-:W-:Y:S01]  /*8c20*/  FADD.FTZ R214, R214, R216 ;  /* 0x000000d8d6d67221 */ /* 0x000fe20000010000 */
[----:B------:R-:W-:-:S07]  /*8c30*/  MOV R216, 0xffffffff ;  /* 0xffffffff00d87802 */ /* 0x000fce0000000f00 */
[----:B------:R-:W-:Y:S05]  /*8c40*/  WARPSYNC.COLLECTIVE R216, `(.L_x_22950) ;  /* 0x00000000d8087348 */ /* 0x000fea0003c00000 */
[----:B------:R0:W1:Y:S02]  /*8c50*/  SHFL.BFLY P3, R216, R219, R218, R217 ;  /* 0x0c0000dadbd87389 */ /* 0x00006400000600d9 */
[----:B01----:R-:W-:Y:S05]  /*8c60*/  ENDCOLLECTIVE ;  /* 0x000000000000791b */ /* 0x003fea0003800000 */
.L_x_22950:
        /* <DEDUP_REMOVED lines=62> */
.L_x_22951:
        /* <DEDUP_REMOVED lines=36> */
.L_x_22952:
[----:B------:R0:W-:Y:S04]  /*9290*/  STL [R1+0x50], R68 ;  /* 0x0000504401007387 */ /* 0x0001e80000100800 */
[----:B------:R0:W-:Y:S04]  /*92a0*/  STL [R1+0x54], R75 ;  /* 0x0000544b01007387 */ /* 0x0001e80000100800 */
[----:B------:R0:W-:Y:S04]  /*92b0*/  STL [R1+0x58], R74 ;  /* 0x0000584a01007387 */ /* 0x0001e80000100800 */
[----:B------:R0:W-:Y:S04]  /*92c0*/  STL [R1+0x5c], R73 ;  /* 0x00005c4901007387 */ /* 0x0001e80000100800 */
[----:B------:R0:W-:Y:S01]  /*92d0*/  STL [R1+0x60], R72 ;  /* 0x0000604801007387 */ /* 0x0001e20000100800 */
[----:B------:R-:W-:Y:S01]  /*92e0*/  MOV R37, R216 ;  /* 0x000000d800257202 */ /* 0x000fe20000000f00 */
[----:B------:R-:W-:Y:S06]  /*92f0*/  BRA `(.L_x_22953) ;  /* 0xffffffb000607947 */ /* 0x000fec000383ffff */
.L_x_22954:
        /* <DEDUP_REMOVED lines=16> */
.L_x_25533:


//--------------------- .text._ZN10layer_norm13ln_bwd_kernelINS_13Kernel_traitsIfffffjLj1280ELj1ELj4ELj1ELj16ENS_18Kernel_traits_baseILj1280EfffffjLj128EEEEELb0ELb0ELb1ELb0EEEvNS_9BwdParamsE --------------------------
	.section	.text._ZN10layer_norm13ln_bwd_kernelINS_13Kernel_traitsIfffffjLj1280ELj1ELj4ELj1ELj16ENS_18Kernel_traits_baseILj1280EfffffjLj128EEEEELb0ELb0ELb1ELb0EEEvNS_9BwdParamsE,"ax",@progbits
	.align	128
        .global         _ZN10layer_norm13ln_bwd_kernelINS_13Kernel_traitsIfffffjLj1280ELj1ELj4ELj1ELj16ENS_18Kernel_traits_baseILj1280EfffffjLj128EEEEELb0ELb0ELb1ELb0EEEvNS_9BwdParamsE
        .type           _ZN10layer_norm13ln_bwd_kernelINS_13Kernel_traitsIfffffjLj1280ELj1ELj4ELj1ELj16ENS_18Kernel_traits_baseILj1280EfffffjLj128EEEEELb0ELb0ELb1ELb0EEEvNS_9BwdParamsE,@function
        .size           _ZN10layer_norm13ln_bwd_kernelINS_13Kernel_traitsIfffffjLj1280ELj1ELj4ELj1ELj16ENS_18Kernel_traits_baseILj1280EfffffjLj128EEEEELb0ELb0ELb1ELb0EEEvNS_9BwdParamsE,(.L_x_25534 - _ZN10layer_norm13ln_bwd_kernelINS_13Kernel_traitsIfffffjLj1280ELj1ELj4ELj1ELj16ENS_18Kernel_traits_baseILj1280EfffffjLj128EEEEELb0ELb0ELb1ELb0EEEvNS_9BwdParamsE)
        .other          _ZN10layer_norm13ln_bwd_kernelINS_13Kernel_traitsIfffffjLj1280ELj1ELj4ELj1ELj16ENS_18Kernel_traits_baseILj1280EfffffjLj128EEEEELb0ELb0ELb1ELb0EEEvNS_9BwdParamsE,@"STO_CUDA_ENTRY STV_DEFAULT"
_ZN10layer_norm13ln_bwd_kernelINS_13Kernel_traitsIfffffjLj1280ELj1ELj4ELj1ELj16ENS_18Kernel_traits_baseILj1280EfffffjLj128EEEEELb0ELb0ELb1ELb0EEEvNS_9BwdParamsE:
.text._ZN10layer_norm13ln_bwd_kernelINS_13Kernel_traitsIfffffjLj1280ELj1ELj4ELj1ELj16ENS_18Kernel_traits_baseILj1280EfffffjLj128EEEEELb0ELb0ELb1ELb0EEEvNS_9BwdParamsE:
        /* <DEDUP_REMOVED lines=11> */
[----:B------:R-:W2:Y:S03]  /*00b0*/  LDCU UR17, c[0x0][0x388] ;  /* 0x00007100ff1177ac */ /* 0x000ea60008000800 */
[----:B------:R0:W4:Y:S01]  /*00c0*/  LDL.64 R16, [R1+0x20] ;  /* 0x0000200001107983 */ /* 0x0001220000100a00 */
[----:B------:R-:W2:Y:S03]  /*00d0*/  LDCU.U8 UR8, c[0x0][0x410] ;  /* 0x00008200ff0877ac */ /* 0x000ea60008000000 */
[----:B------:R0:W4:Y:S01]  /*00e0*/  LDL.64 R18, [R1+0x28] ;  /* 0x0000280001127983 */ /* 0x0001220000100a00 */
[----:B-1----:R-:W-:Y:S01]  /*00f0*/  MOV R227, UR4 ;  /* 0x0000000400e37c02 */ /* 0x002fe20008000f00 */
[----:B------:R-:W1:Y:S02]  /*0100*/  LDCU UR9, c[0x0][0x400] ;  /* 0x00008000ff0977ac */ /* 0x000e640008000800 */
[----:B------:R1:W4:Y:S01]  /*0110*/  LDL.64 R28, [R1+0x10] ;  /* 0x00001000011c7983 */ /* 0x0003220000100a00 */
[----:B------:R-:W-:Y:S01]  /*0120*/  SHF.R.S32.HI R0, RZ, 0x1f, R227 ;  /* 0x0000001fff007819 */ /* 0x000fe200000114e3 */
[----:B------:R-:W1:Y:S01]  /*0130*/  LDCU.64 UR10, c[0x0][0x438] ;  /* 0x00008700ff0a77ac */ /* 0x000e620008000a00 */
[----:B0-----:R-:W-:Y:S01]  /*0140*/  LOP3.LUT R228, R252, 0x1f, RZ, 0xc0, !PT ;  /* 0x0000001ffce47812 */ /* 0x001fe200078ec0ff */
[----:B------:R0:W4:Y:S01]  /*0150*/  LDL.64 R30, [R1+0x18] ;  /* 0x00001800011e7983 */ /* 0x0001220000100a00 */
[----:B------:R-:W-:Y:S01]  /*0160*/  LEA.HI R0, R0, R227, RZ, 0x2 ;  /* 0x000000e300007211 */ /* 0x000fe200078f10ff */
[----:B------:R-:W0:Y:S01]  /*0170*/  LDCU.64 UR18, c[0x0][0x478] ;  /* 0x00008f00ff1277ac */ /* 0x000e220008000a00 */
[----:B------:R-:W-:Y:S01]  /*0180*/  LOP3.LUT R7, R228, 0x1f, RZ, 0x3c, !PT ;  /* 0x0000001fe4077812 */ /* 0x000fe200078e3cff */
[----:B------:R0:W4:Y:S03]  /*0190*/  LDL.64 R24, [R1] ;  /* 0x0000000001187983 */ /* 0x0001260000100a00 */
[----:B------:R-:W-:Y:S01]  /*01a0*/  LEA.HI.SX32 R7, R0, R7, 0x1e ;  /* 0x0000000700077211 */ /* 0x000fe200078ff2ff */
[----:B------:R0:W4:Y:S01]  /*01b0*/  LDL.64 R26, [R1+0x8] ;  /* 0x00000800011a7983 */ /* 0x0001220000100a00 */
[----:B------:R-:W-:-:S02]  /*01c0*/  MOV R23, R228 ;  /* 0x000000e400177202 */ /* 0x000fc40000000f00 */
[C---:B------:R-:W-:Y:S02]  /*01d0*/  ISETP.GE.U32.AND P1, PT, R7.reuse, 0x20, PT ;  /* 0x000000200700780c */ /* 0x040fe40003f26070 */
[C---:B------:R-:W-:Y:S02]  /*01e0*/  ISETP.GE.U32.AND P6, PT, R7.reuse, 0x40, PT ;  /* 0x000000400700780c */ /* 0x040fe40003fc6070 */
[C---:B------:R-:W-:Y:S02]  /*01f0*/  ISETP.GE.U32.AND P5, PT, R7.reuse, 0x60, PT ;  /* 0x000000600700780c */ /* 0x040fe40003fa6070 */
[C---:B------:R-:W-:Y:S02]  /*0200*/  ISETP.GE.U32.AND P0, PT, R7.reuse, 0x80, PT ;  /* 0x000000800700780c */ /* 0x040fe40003f06070 */
[C---:B------:R-:W-:Y:S02]  /*0210*/  ISETP.GE.U32.AND P4, PT, R7.reuse, 0xa0, PT ;  /* 0x000000a00700780c */ /* 0x040fe40003f86070 */
[----:B------:R-:W-:-:S02]  /*0220*/  ISETP.GE.U32.AND P3, PT, R7, 0xc0, PT ;  /* 0x000000c00700780c */ /* 0x000fc40003f66070 */
[----:B------:R-:W-:Y:S01]  /*0230*/  ISETP.GE.U32.AND P2, PT, R7, 0xe0, PT ;  /* 0x000000e00700780c */ /* 0x000fe20003f46070 */
[----:B------:R-:W1:Y:S08]  /*0240*/  @P1 LDC.64 R2, c[0x0][0x3d0] ;  /* 0x0000f400ff021b82 */ /* 0x000e700000000a00 */
[----:B------:R-:W0:Y:S08]  /*0250*/  @P6 LDC.64 R4, c[0x0][0x3d0] ;  /* 0x0000f400ff046b82 */ /* 0x000e300000000a00 */
[----:B------:R-:W0:Y:S01]  /*0260*/  @P5 LDC.64 R8, c[0x0][0x3d0] ;  /* 0x0000f400ff085b82 */ /* 0x000e220000000a00 */
[C---:B-1----:R-:W-:Y:S01]  /*0270*/  @P1 IMAD.WIDE.U32 R2, R23.reuse, 0x10, R2 ;  /* 0x0000001017021825 */ /* 0x042fe200078e0002 */
[----:B------:R-:W-:-:S06]  /*0280*/  @P1 LOP3.LUT R23, R23, 0x20, RZ, 0xfc, !PT ;  /* 0x0000002017171812 */ /* 0x000fcc00078efcff */
[----:B------:R-:W1:Y:S01]  /*0290*/  @P0 LDC.64 R10, c[0x0][0x3d0] ;  /* 0x0000f400ff0a0b82 */ /* 0x000e620000000a00 */
[C---:B0-----:R-:W-:Y:S01]  /*02a0*/  @P6 IMAD.WIDE.U32 R4, R23.reuse, 0x10, R4 ;  /* 0x0000001017046825 */ /* 0x041fe200078e0004 */
[----:B------:R-:W-:-:S06]  /*02b0*/  @P6 IADD3 R23, PT, PT, R23, 0x20, RZ ;  /* 0x0000002017176810 */ /* 0x000fcc0007ffe0ff */
[----:B------:R-:W0:Y:S01]  /*02c0*/  @P4 LDC.64 R12, c[0x0][0x3d0] ;  /* 0x0000f400ff0c4b82 */ /* 0x000e220000000a00 */
[----:B------:R-:W-:-:S07]  /*02d0*/  @P5 IMAD.WIDE.U32 R8, R23, 0x10, R8 ;  /* 0x0000001017085825 */ /* 0x000fce00078e0008 */
[----:B------:R-:W0:Y:S01]  /*02e0*/  @P3 LDC.64 R14, c[0x0][0x3d0] ;  /* 0x0000f400ff0e3b82 */ /* 0x000e220000000a00 */
[----:B---3--:R-:W3:Y:S04]  /*02f0*/  @P1 LDG.E.128 R36, desc[UR6][R2.64] ;  /* 0x0000000602241981 */ /* 0x008ee8000c1e1d00 */
[----:B--2---:R-:W2:Y:S04]  /*0300*/  @P6 LDG.E.128 R32, desc[UR6][R4.64] ;  /* 0x0000000604206981 */ /* 0x004ea8000c1e1d00 */
[----:B----4-:R-:W4:Y:S01]  /*0310*/  @P5 LDG.E.128 R16, desc[UR6][R8.64] ;  /* 0x0000000608105981 */ /* 0x010f22000c1e1d00 */
[----:B------:R-:W-:-:S05]  /*0320*/  @P5 IADD3 R23, PT, PT, R23, 0x20, RZ ;  /* 0x0000002017175810 */ /* 0x000fca0007ffe0ff */
[C---:B-1----:R-:W-:Y:S01]  /*0330*/  @P0 IMAD.WIDE.U32 R10, R23.reuse, 0x10, R10 ;  /* 0x00000010170a0825 */ /* 0x042fe200078e000a */
[----:B------:R-:W-:-:S04]  /*0340*/  @P0 IADD3 R23, PT, PT, R23, 0x20, RZ ;  /* 0x0000002017170810 */ /* 0x000fc80007ffe0ff */
[----:B------:R-:W4:Y:S01]  /*0350*/  @P0 LDG.E.128 R28, desc[UR6][R10.64] ;  /* 0x000000060a1c0981 */ /* 0x000f22000c1e1d00 */
[C---:B0-----:R-:W-:Y:S01]  /*0360*/  @P4 IMAD.WIDE.U32 R12, R23.reuse, 0x10, R12 ;  /* 0x00000010170c4825 */ /* 0x041fe200078e000c */
[----:B------:R-:W-:-:S04]  /*0370*/  @P4 IADD3 R23, PT, PT, R23, 0x20, RZ ;  /* 0x0000002017174810 */ /* 0x000fc80007ffe0ff */
[----:B------:R-:W4:Y:S01]  /*0380*/  @P4 LDG.E.128 R24, desc[UR6][R12.64] ;  /* 0x000000060c184981 */ /* 0x000f22000c1e1d00 */
[C---:B------:R-:W-:Y:S01]  /*0390*/  @P3 IMAD.WIDE.U32 R14, R23.reuse, 0x10, R14 ;  /* 0x00000010170e3825 */ /* 0x040fe200078e000e */
[----:B------:R-:W-:-:S04]  /*03a0*/  @P3 IADD3 R23, PT, PT, R23, 0x20, RZ ;  /* 0x0000002017173810 */ /* 0x000fc80007ffe0ff */
[----:B------:R0:W5:Y:S04]  /*03b0*/  @P3 LDG.E.128 R248, desc[UR6][R14.64] ;  /* 0x000000060ef83981 */ /* 0x000168000c1e1d00 */
[----:B---3--:R-:W-:Y:S04]  /*03c0*/  @P1 STL.64 [R1+0x40], R36 ;  /* 0x0000402401001387 */ /* 0x008fe80000100a00 */
[----:B------:R-:W-:Y:S01]  /*03d0*/  @P1 STL.64 [R1+0x48], R38 ;  /* 0x0000482601001387 */ /* 0x000fe20000100a00 */
[----:B------:R-:W-:-:S03]  /*03e0*/  ISETP.GE.U32.AND P1, PT, R7, 0x100, PT ;  /* 0x000001000700780c */ /* 0x000fc60003f26070 */
[----:B--2---:R-:W-:Y:S04]  /*03f0*/  @P6 STL.64 [R1+0x30], R32 ;  /* 0x0000302001006387 */ /* 0x004fe80000100a00 */
[----:B------:R-:W-:Y:S01]  /*0400*/  @P6 STL.64 [R1+0x38], R34 ;  /* 0x0000382201006387 */ /* 0x000fe20000100a00 */
[----:B------:R-:W-:-:S03]  /*0410*/  ISETP.GE.U32.AND P6, PT, R7, 0x120, PT ;  /* 0x000001200700780c */ /* 0x000fc60003fc6070 */
[----:B----4-:R1:W-:Y:S04]  /*0420*/  @P5 STL.64 [R1+0x20], R16 ;  /* 0x0000201001005387 */ /* 0x0103e80000100a00 */
[----:B------:R2:W-:Y:S01]  /*0430*/  @P5 STL.64 [R1+0x28], R18 ;  /* 0x0000281201005387 */ /* 0x0005e20000100a00 */
[----:B------:R-:W-:-:S05]  /*0440*/  ISETP.GE.U32.AND P5, PT, R7, 0x140, PT ;  /* 0x000001400700780c */ /* 0x000fca0003fa6070 */
[----:B------:R-:W3:Y:S08]  /*0450*/  @P6 LDC.64 R2, c[0x0][0x3d0] ;  /* 0x0000f400ff026b82 */ /* 0x000ef00000000a00 */
[----:B-1----:R-:W1:Y:S08]  /*0460*/  @P2 LDC.64 R16, c[0x0][0x3d0] ;  /* 0x0000f400ff102b82 */ /* 0x002e700000000a00 */
[----:B--2---:R-:W2:Y:S08]  /*0470*/  @P1 LDC.64 R18, c[0x0][0x3d0] ;  /* 0x0000f400ff121b82 */ /* 0x004eb00000000a00 */
        /* <DEDUP_REMOVED lines=11> */
[----:B------:R0:W5:Y:S01]  /*0530*/  @P5 LDG.E.128 R232, desc[UR6][R2.64] ;  /* 0x0000000602e85981 */ /* 0x000162000c1e1d00 */
[----:B------:R-:W1:Y:S01]  /*0540*/  S2UR UR4, SR_CTAID.X ;  /* 0x00000000000479c3 */ /* 0x000e620000002500 */
[----:B------:R-:W-:Y:S02]  /*0550*/  SHF.R.U32.HI R6, RZ, 0x5, R252 ;  /* 0x00000005ff067819 */ /* 0x000fe400000116fc */
[----:B------:R0:W-:Y:S04]  /*0560*/  @P0 STL.64 [R1+0x10], R28 ;  /* 0x0000101c01000387 */ /* 0x0001e80000100a00 */
[----:B------:R0:W-:Y:S04]  /*0570*/  @P0 STL.64 [R1+0x18], R30 ;  /* 0x0000181e01000387 */ /* 0x0001e80000100a00 */
[----:B------:R0:W-:Y:S04]  /*0580*/  @P4 STL.64 [R1], R24 ;  /* 0x0000001801004387 */ /* 0x0001e80000100a00 */
[----:B------:R0:W-:Y:S01]  /*0590*/  @P4 STL.64 [R1+0x8], R26 ;  /* 0x0000081a01004387 */ /* 0x0001e20000100a00 */
[----:B-1----:R-:W-:-:S06]  /*05a0*/  USHF.L.U32 UR4, UR4, 0x2, URZ ;  /* 0x0000000204047899 */ /* 0x002fcc00080006ff */
        /* <DEDUP_REMOVED lines=84> */
.L_x_23049:
[----:B------:R-:W0:Y:S08]  /*0af0*/  LDC.64 R2, c[0x0][0x3f8] ;  /* 0x0000fe00ff027b82 */ /* 0x000e300000000a00 */
[----:B-1234-:R-:W1:Y:S01]  /*0b00*/  LDC.64 R160, c[0x0][0x3f0] ;  /* 0x0000fc00ffa07b82 */ /* 0x01ee620000000a00 */
[----:B0-----:R-:W-:-:S05]  /*0b10*/  IMAD.WIDE R2, R6, 0x4, R2 ;  /* 0x0000000406027825 */ /* 0x001fca00078e0202 */
[----:B------:R0:W2:Y:S01]  /*0b20*/  LDG.E R5, desc[UR6][R2.64] ;  /* 0x0000000602057981 */ /* 0x0000a2000c1e1900 */
[C---:B-1----:R-:W-:Y:S01]  /*0b30*/  IMAD.WIDE R160, R6.reuse, 0x4, R160 ;  /* 0x0000000406a07825 */ /* 0x042fe200078e02a0 */
[----:B0-----:R-:W0:Y:S03]  /*0b40*/  LDC.64 R2, c[0x0][0x3c8] ;  /* 0x0000f200ff027b82 */ /* 0x001e260000000a00 */
[----:B0-----:R-:W-:-:S05]  /*0b50*/  IMAD.WIDE R2, R6, 0x4, R2 ;  /* 0x0000000406027825 */ /* 0x001fca00078e0202 */
[----:B-----5:R0:W5:Y:S04]  /*0b60*/  LDG.E R4, desc[UR6][R2.64] ;  /* 0x0000000602047981 */ /* 0x020168000c1e1900 */
[----:B------:R0:W5:Y:S01]  /*0b70*/  LDG.E R3, desc[UR6][R160.64] ;  /* 0x00000006a0037981 */ /* 0x000162000c1e1900 */
[----:B------:R-:W-:Y:S01]  /*0b80*/  BSSY.RECONVERGENT B0, `(.L_x_22957) ;  /* 0x0000228000007945 */ /* 0x000fe20003800200 */
[----:B------:R-:W-:Y:S01]  /*0b90*/  HFMA2 R186, -RZ, RZ, 0, 0 ;  /* 0x00000000ffba7431 */ /* 0x000fe200000001ff */
[----:B------:R-:W-:Y:S02]  /*0ba0*/  MOV R185, RZ ;  /* 0x000000ff00b97202 */ /* 0x000fe40000000f00 */
[----:B--2---:R-:W-:-:S13]  /*0bb0*/  ISETP.GE.AND P1, PT, R5, 0x1, PT ;  /* 0x000000010500780c */ /* 0x004fda0003f26270 */
[----:B0-----:R-:W-:Y:S05]  /*0bc0*/  @!P1 BRA `(.L_x_22958) ;  /* 0x0000001c009c9947 */ /* 0x001fea0003800000 */
[----:B------:R-:W0:Y:S02]  /*0bd0*/  LDC.64 R160, c[0x0][0x3c0] ;  /* 0x0000f000ffa07b82 */ /* 0x000e240000000a00 */
[----:B0-----:R-:W-:-:S05]  /*0be0*/  IMAD.WIDE R160, R6, 0x4, R160 ;  /* 0x0000000406a07825 */ /* 0x001fca00078e02a0 */
[----:B------:R0:W2:Y:S01]  /*0bf0*/  LDG.E R2, desc[UR6][R160.64] ;  /* 0x00000006a0027981 */ /* 0x0000a2000c1e1900 */
[----:B------:R-:W-:Y:S01]  /*0c00*/  MOV R227, UR17 ;  /* 0x0000001100e37c02 */ /* 0x000fe20008000f00 */
[----:B------:R-:W-:Y:S01]  /*0c10*/  BSSY.RECONVERGENT B2, `(.L_x_22959) ;  /* 0x0000045000027945 */ /* 0x000fe20003800200 */
[C---:B------:R-:W-:Y:S01]  /*0c20*/  ISETP.GE.U32.AND P0, PT, R7.reuse, 0x20, PT ;  /* 0x000000200700780c */ /* 0x040fe20003f06070 */
[----:B------:R-:W1:Y:S01]  /*0c30*/  S2R R252, SR_TID.X ;  /* 0x0000000000fc7919 */ /* 0x000e620000002100 */
[----:B------:R-:W-:Y:S02]  /*0c40*/  ISETP.NE.AND P6, PT, RZ, UR8, PT ;  /* 0x00000008ff007c0c */ /* 0x000fe4000bfc5270 */
[C---:B------:R-:W-:Y:S02]  /*0c50*/  ISETP.GE.U32.AND P2, PT, R7.reuse, 0x40, PT ;  /* 0x000000400700780c */ /* 0x040fe40003f46070 */
[----:B------:R-:W-:Y:S01]  /*0c60*/  ISETP.GE.U32.AND P3, PT, R7, 0x60, PT ;  /* 0x000000600700780c */ /* 0x000fe20003f66070 */
[----:B0-----:R-:W-:Y:S01]  /*0c70*/  IMAD R161, R6, R227, RZ ;  /* 0x000000e306a17224 */ /* 0x001fe200078e02ff */
[----:B------:R-:W-:-:S02]  /*0c80*/  IADD3 R160, PT, PT, R5, -0x1, RZ ;  /* 0xffffffff05a07810 */ /* 0x000fc40007ffe0ff */
[C---:B------:R-:W-:Y:S02]  /*0c90*/  ISETP.GE.U32.AND P4, PT, R7.reuse, 0x80, PT ;  /* 0x000000800700780c */ /* 0x040fe40003f86070 */
[----:B------:R-:W-:Y:S01]  /*0ca0*/  SHF.R.S32.HI R162, RZ, 0x1f, R161 ;  /* 0x0000001fffa27819 */ /* 0x000fe200000114a1 */
[----:B------:R-:W-:Y:S01]  /*0cb0*/  IMAD R160, R160, R227, RZ ;  /* 0x000000e3a0a07224 */ /* 0x000fe200078e02ff */
[----:B------:R-:W-:Y:S02]  /*0cc0*/  ISETP.GE.U32.AND P5, PT, R7, 0xa0, PT ;  /* 0x000000a00700780c */ /* 0x000fe40003fa6070 */
[----:B------:R-:W-:Y:S02]  /*0cd0*/  LEA.HI R161, R162, R161, RZ, 0x2 ;  /* 0x000000a1a2a17211 */ /* 0x000fe400078f10ff */
[----:B------:R-:W-:Y:S02]  /*0ce0*/  SHF.R.S32.HI R162, RZ, 0x1f, R160 ;  /* 0x0000001fffa27819 */ /* 0x000fe400000114a0 */
[----:B------:R-:W-:-:S02]  /*0cf0*/  MOV R186, RZ ;  /* 0x000000ff00ba7202 */ /* 0x000fc40000000f00 */
[----:B------:R-:W-:Y:S02]  /*0d00*/  LEA.HI R160, R162, R160, RZ, 0x2 ;  /* 0x000000a0a2a07211 */ /* 0x000fe400078f10ff */
        /* <DEDUP_REMOVED lines=9> */
[----:B------:R-:W-:Y:S01]  /*0da0*/  ISETP.NE.U32.AND P0, PT, RZ, UR10, PT ;  /* 0x0000000aff007c0c */ /* 0x000fe2000bf05070 */
[----:B------:R-:W2:Y:S04]  /*0db0*/  LDL R217, [R1+0x40] ;  /* 0x0000400001d97983 */ /* 0x000ea80000100800 */
[----:B------:R-:W3:Y:S02]  /*0dc0*/  LDL R207, [R1+0x44] ;  /* 0x0000440001cf7983 */ /* 0x000ee40000100800 */
[----:B------:R-:W1:Y:S01]  /*0dd0*/  LDC.64 R162, c[0x0][0x428] ;  /* 0x00010a00ffa27b82 */ /* 0x000e620000000a00 */
[----:B------:R-:W-:Y:S01]  /*0de0*/  ISETP.NE.AND.EX P0, PT, RZ, UR11, PT, P0 ;  /* 0x0000000bff007c0c */ /* 0x000fe2000bf05300 */
[----:B------:R-:W4:Y:S04]  /*0df0*/  LDL R182, [R1+0x48] ;  /* 0x0000480001b67983 */ /* 0x000f280000100800 */
[----:B------:R-:W4:Y:S08]  /*0e00*/  LDL R196, [R1+0x4c] ;  /* 0x00004c0001c47983 */ /* 0x000f300000100800 */
[----:B------:R-:W1:Y:S01]  /*0e10*/  @P0 LDC.64 R230, c[0x0][0x438] ;  /* 0x00010e00ffe60b82 */ /* 0x000e620000000a00 */
[----:B0-----:R-:W-:-:S05]  /*0e20*/  IMAD.WIDE.U32 R160, R183, 0x10, R160 ;  /* 0x00000010b7a07825 */ /* 0x001fca00078e00a0 */
[----:B------:R-:W2:Y:S01]  /*0e30*/  LDG.E.128 R164, desc[UR6][R160.64] ;  /* 0x00000006a0a47981 */ /* 0x000ea2000c1e1d00 */
[----:B-1----:R-:W-:-:S06]  /*0e40*/  IMAD.WIDE.U32 R162, R184, 0x10, R162 ;  /* 0x00000010b8a27825 */ /* 0x002fcc00078e00a2 */
[----:B------:R-:W3:Y:S01]  /*0e50*/  LDG.E.128 R160, desc[UR6][R162.64] ;  /* 0x00000006a2a07981 */ /* 0x000ee2000c1e1d00 */
[----:B------:R-:W-:-:S05]  /*0e60*/  @P0 IMAD.WIDE.U32 R230, R183, 0x10, R230 ;  /* 0x00000010b7e60825 */ /* 0x000fca00078e00e6 */
[----:B------:R0:W5:Y:S01]  /*0e70*/  @P0 LDG.E.128 R64, desc[UR6][R230.64] ;  /* 0x00000006e6400981 */ /* 0x000162000c1e1d00 */
[----:B------:R-:W-:Y:S02]  /*0e80*/  IADD3 R184, PT, PT, R184, 0x20, RZ ;  /* 0x00000020b8b87810 */ /* 0x000fe40007ffe0ff */
[----:B------:R-:W-:Y:S01]  /*0e90*/  IADD3 R183, PT, PT, R183, 0x20, RZ ;  /* 0x00000020b7b77810 */ /* 0x000fe20007ffe0ff */
[C---:B--2---:R-:W-:Y:S01]  /*0ea0*/  FADD.FTZ R0, -R2.reuse, R164 ;  /* 0x000000a402007221 */ /* 0x044fe20000010100 */
[----:B------:R-:W-:-:S03]  /*0eb0*/  FADD.FTZ R15, -R2, R165 ;  /* 0x000000a5020f7221 */ /* 0x000fc60000010100 */
[C---:B-----5:R-:W-:Y:S01]  /*0ec0*/  FMUL.FTZ R0, R4.reuse, R0 ;  /* 0x0000000004007220 */ /* 0x060fe20000410000 */
[----:B------:R-:W-:Y:S01]  /*0ed0*/  FMUL.FTZ R15, R4, R15 ;  /* 0x0000000f040f7220 */ /* 0x000fe20000410000 */
[----:B------:R-:W-:Y:S01]  /*0ee0*/  FADD.FTZ R26, -R2, R166 ;  /* 0x000000a6021a7221 */ /* 0x000fe20000010100 */
[----:B---3--:R-:W-:Y:S01]  /*0ef0*/  FMUL.FTZ R25, R217, R160 ;  /* 0x000000a0d9197220 */ /* 0x008fe20000410000 */
[----:B------:R-:W-:Y:S01]  /*0f00*/  FADD.FTZ R104, R104, R160 ;  /* 0x000000a068687221 */ /* 0x000fe20000010000 */
[----:B------:R-:W-:Y:S01]  /*0f10*/  FFMA.FTZ R144, R160, R0, R144 ;  /* 0x00000000a0907223 */ /* 0x000fe20000010090 */
[----:B------:R-:W-:Y:S01]  /*0f20*/  FADD.FTZ R105, R105, R161 ;  /* 0x000000a169697221 */ /* 0x000fe20000010000 */
[----:B------:R-:W-:Y:S01]  /*0f30*/  FFMA.FTZ R145, R161, R15, R145 ;  /* 0x0000000fa1917223 */ /* 0x000fe20000010091 */
[----:B------:R-:W-:Y:S01]  /*0f40*/  FMUL.FTZ R217, R207, R161 ;  /* 0x000000a1cfd97220 */ /* 0x000fe20000410000 */
[----:B------:R-:W-:Y:S01]  /*0f50*/  FADD.FTZ R160, RZ, R25 ;  /* 0x00000019ffa07221 */ /* 0x000fe20000010000 */
[----:B------:R-:W-:Y:S01]  /*0f60*/  FFMA.FTZ R161, R0, R25, RZ ;  /* 0x0000001900a17223 */ /* 0x000fe200000100ff */
        /* <DEDUP_REMOVED lines=15> */
.L_x_22960:
[----:B------:R-:W-:Y:S05]  /*1060*/  BSYNC.RECONVERGENT B2 ;  /* 0x0000000000027941 */ /* 0x000fea0003800200 */
.L_x_22959:
[----:B------:R-:W-:Y:S01]  /*1070*/  BSSY.RECONVERGENT B2, `(.L_x_22961) ;  /* 0x0000030000027945 */ /* 0x000fe20003800200 */
[----:B------:R-:W-:-:S03]  /*1080*/  ISETP.GE.U32.AND P0, PT, R7, 0xe0, PT ;  /* 0x000000e00700780c */ /* 0x000fc60003f06070 */
[----:B------:R-:W-:Y:S10]  /*1090*/  @!P2 BRA `(.L_x_22962) ;  /* 0x0000000000b4a947 */ /* 0x000ff40003800000 */
        /* <DEDUP_REMOVED lines=45> */
.L_x_22962:
[----:B------:R-:W-:Y:S05]  /*1370*/  BSYNC.RECONVERGENT B2 ;  /* 0x0000000000027941 */ /* 0x000fea0003800200 */
.L_x_22961:
        /* <DEDUP_REMOVED lines=48> */
.L_x_22964:
[----:B------:R-:W-:Y:S05]  /*1680*/  BSYNC.RECONVERGENT B2 ;  /* 0x0000000000027941 */ /* 0x000fea0003800200 */
.L_x_22963:
        /* <DEDUP_REMOVED lines=48> */
.L_x_22966:
[----:B------:R-:W-:Y:S05]  /*1990*/  BSYNC.RECONVERGENT B2 ;  /* 0x0000000000027941 */ /* 0x000fea0003800200 */
.L_x_22965:
[----:B------:R-:W-:Y:S01]  /*19a0*/  BSSY.RECONVERGENT B2, `(.L_x_22967) ;  /* 0x0000030000027945 */ /* 0x000fe20003800200 */
[----:B------:R-:W-:-:S03]  /*19b0*/  ISETP.GE.U32.AND P4, PT, R7, 0x140, PT ;  /* 0x000001400700780c */ /* 0x000fc60003f86070 */
[----:B------:R-:W-:Y:S10]  /*19c0*/  @!P5 BRA `(.L_x_22968) ;  /* 0x0000000000b4d947 */ /* 0x000ff40003800000 */
[----:B------:R-:W0:Y:S01]  /*19d0*/  LDC.64 R160, c[0x0][0x3a8] ;  /* 0x0000ea00ffa07b82 */ /* 0x000e220000000a00 */
[----:B------:R-:W-:Y:S01]  /*19e0*/  ISETP.NE.U32.AND P5, PT, RZ, UR10, PT ;  /* 0x0000000aff007c0c */ /* 0x000fe2000bfa5070 */
[----:B------:R-:W2:Y:S04]  /*19f0*/  LDL R213, [R1] ;  /* 0x0000000001d57983 */ /* 0x000ea80000100800 */
        /* <DEDUP_REMOVED lines=42> */
.L_x_22968:
[----:B------:R-:W-:Y:S05]  /*1ca0*/  BSYNC.RECONVERGENT B2 ;  /* 0x0000000000027941 */ /* 0x000fea0003800200 */
.L_x_22967:
[----:B------:R-:W-:Y:S04]  /*1cb0*/  BSSY.RECONVERGENT B2, `(.L_x_22969) ;  /* 0x000002b000027945 */ /* 0x000fe80003800200 */
[----:B------:R-:W-:Y:S05]  /*1cc0*/  @!P6 BRA `(.L_x_22970) ;  /* 0x0000000000a4e947 */ /* 0x000fea0003800000 */
[----:B------:R-:W0:Y:S01]  /*1cd0*/  LDC.64 R160, c[0x0][0x3a8] ;  /* 0x0000ea00ffa07b82 */ /* 0x000e220000000a00 */
[----:B------:R-:W-:-:S04]  /*1ce0*/  ISETP.NE.U32.AND P5, PT, RZ, UR10, PT ;  /* 0x0000000aff007c0c */ /* 0x000fc8000bfa5070 */
[----:B------:R-:W-:-:S03]  /*1cf0*/  ISETP.NE.AND.EX P5, PT, RZ, UR11, PT, P5 ;  /* 0x0000000bff007c0c */ /* 0x000fc6000bfa5350 */
[----:B------:R-:W1:Y:S10]  /*1d00*/  LDC.64 R162, c[0x0][0x428] ;  /* 0x00010a00ffa27b82 */ /* 0x000e740000000a00 */
[----:B------:R-:W2:Y:S01]  /*1d10*/  @P5 LDC.64 R230, c[0x0][0x438] ;  /* 0x00010e00ffe65b82 */ /* 0x000ea20000000a00 */
[----:B0-----:R-:W-:-:S05]  /*1d20*/  IMAD.WIDE.U32 R160, R183, 0x10, R160 ;  /* 0x00000010b7a07825 */ /* 0x001fca00078e00a0 */
[----:B------:R-:W3:Y:S01]  /*1d30*/  LDG.E.128 R164, desc[UR6][R160.64] ;  /* 0x00000006a0a47981 */ /* 0x000ee2000c1e1d00 */
[----:B-1----:R-:W-:-:S06]  /*1d40*/  IMAD.WIDE.U32 R162, R184, 0x10, R162 ;  /* 0x00000010b8a27825 */ /* 0x002fcc00078e00a2 */
[----:B------:R-:W4:Y:S01]  /*1d50*/  LDG.E.128 R160, desc[UR6][R162.64] ;  /* 0x00000006a2a07981 */ /* 0x000f22000c1e1d00 */
[----:B--2---:R-:W-:-:S05]  /*1d60*/  @P5 IMAD.WIDE.U32 R230, R183, 0x10, R230 ;  /* 0x00000010b7e65825 */ /* 0x004fca00078e00e6 */
[----:B------:R0:W5:Y:S01]  /*1d70*/  @P5 LDG.E.128 R44, desc[UR6][R230.64] ;  /* 0x00000006e62c5981 */ /* 0x000162000c1e1d00 */
[----:B------:R-:W-:Y:S02]  /*1d80*/  IADD3 R184, PT, PT, R184, 0x20, RZ ;  /* 0x00000020b8b87810 */ /* 0x000fe40007ffe0ff */
[----:B------:R-:W-:Y:S01]  /*1d90*/  IADD3 R183, PT, PT, R183, 0x20, RZ ;  /* 0x00000020b7b77810 */ /* 0x000fe20007ffe0ff */
[C---:B---3--:R-:W-:Y:S01]  /*1da0*/  FADD.FTZ R12, -R2.reuse, R164 ;  /* 0x000000a4020c7221 */ /* 0x048fe20000010100 */
[----:B------:R-:W-:-:S03]  /*1db0*/  FADD.FTZ R20, -R2, R165 ;  /* 0x000000a502147221 */ /* 0x000fc60000010100 */
[C---:B-----5:R-:W-:Y:S01]  /*1dc0*/  FMUL.FTZ R12, R4.reuse, R12 ;  /* 0x0000000c040c7220 */ /* 0x060fe20000410000 */
[----:B------:R-:W-:Y:S01]  /*1dd0*/  FMUL.FTZ R20, R4, R20 ;  /* 0x0000001404147220 */ /* 0x000fe20000410000 */
[----:B------:R-:W-:Y:S01]  /*1de0*/  FADD.FTZ R166, -R2, R166 ;  /* 0x000000a602a67221 */ /* 0x000fe20000010100 */
[----:B----4-:R-:W-:Y:S01]  /*1df0*/  FMUL.FTZ R222, R248, R160 ;  /* 0x000000a0f8de7220 */ /* 0x010fe20000410000 */
        /* <DEDUP_REMOVED lines=22> */
.L_x_22970:
[----:B------:R-:W-:Y:S05]  /*1f60*/  BSYNC.RECONVERGENT B2 ;  /* 0x0000000000027941 */ /* 0x000fea0003800200 */
.L_x_22969:
        /* <DEDUP_REMOVED lines=43> */
.L_x_22972:
[----:B------:R-:W-:Y:S05]  /*2220*/  BSYNC.RECONVERGENT B2 ;  /* 0x0000000000027941 */ /* 0x000fea0003800200 */
.L_x_22971:
        /* <DEDUP_REMOVED lines=43> */
.L_x_22974:
[----:B------:R-:W-:Y:S05]  /*24e0*/  BSYNC.RECONVERGENT B2 ;  /* 0x0000000000027941 */ /* 0x000fea0003800200 */
.L_x_22973:
[----:B------:R-:W-:Y:S04]  /*24f0*/  BSSY.RECONVERGENT B2, `(.L_x_22975) ;  /* 0x000002b000027945 */ /* 0x000fe80003800200 */
        /* <DEDUP_REMOVED lines=16> */
[----:B-----5:R-:W-:Y:S01]  /*2600*/  FMUL.FTZ R29, R4, R29 ;  /* 0x0000001d041d7220 */ /* 0x020fe20000410000 */
[----:B----4-:R-:W-:Y:S01]  /*2610*/  FMUL.FTZ R219, R236, R164 ;  /* 0x000000a4ecdb7220 */ /* 0x010fe20000410000 */
        /* <DEDUP_REMOVED lines=24> */
.L_x_22976:
[----:B------:R-:W-:Y:S05]  /*27a0*/  BSYNC.RECONVERGENT B2 ;  /* 0x0000000000027941 */ /* 0x000fea0003800200 */
.L_x_22975:
[----:B------:R-:W-:Y:S05]  /*27b0*/  @!P4 BRA `(.L_x_22977) ;  /* 0x000000040090c947 */ /* 0x000fea0003800000 */
[----:B------:R-:W-:Y:S01]  /*27c0*/  ISETP.NE.U32.AND P0, PT, RZ, UR10, PT ;  /* 0x0000000aff007c0c */ /* 0x000fe2000bf05070 */
[----:B------:R-:W0:Y:S03]  /*27d0*/  LDC.64 R160, c[0x0][0x3a8] ;  /* 0x0000ea00ffa07b82 */ /* 0x000e260000000a00 */
[----:B------:R-:W-:-:S05]  /*27e0*/  ISETP.NE.AND.EX P0, PT, RZ, UR11, PT, P0 ;  /* 0x0000000bff007c0c */ /* 0x000fca000bf05300 */
[----:B------:R-:W1:Y:S08]  /*27f0*/  LDC.64 R164, c[0x0][0x428] ;  /* 0x00010a00ffa47b82 */ /* 0x000e700000000a00 */
[----:B------:R-:W2:Y:S01]  /*2800*/  @P0 LDC.64 R162, c[0x0][0x438] ;  /* 0x00010e00ffa20b82 */ /* 0x000ea20000000a00 */
[----:B0-----:R-:W-:-:S04]  /*2810*/  IMAD.WIDE.U32 R160, R183, 0x10, R160 ;  /* 0x00000010b7a07825 */ /* 0x001fc800078e00a0 */
[----:B--2---:R-:W-:-:S05]  /*2820*/  @P0 IMAD.WIDE.U32 R162, R183, 0x10, R162 ;  /* 0x00000010b7a20825 */ /* 0x004fca00078e00a2 */
[----:B------:R1:W5:Y:S02]  /*2830*/  @P0 LDG.E.128 R148, desc[UR6][R162.64] ;  /* 0x00000006a2940981 */ /* 0x000364000c1e1d00 */
[----:B-1----:R-:W-:Y:S02]  /*2840*/  IMAD.WIDE.U32 R162, R184, 0x10, R164 ;  /* 0x00000010b8a27825 */ /* 0x002fe400078e00a4 */
[----:B------:R-:W2:Y:S04]  /*2850*/  LDG.E.128 R164, desc[UR6][R160.64] ;  /* 0x00000006a0a47981 */ /* 0x000ea8000c1e1d00 */
[----:B------:R-:W3:Y:S01]  /*2860*/  LDG.E.128 R160, desc[UR6][R162.64] ;  /* 0x00000006a2a07981 */ /* 0x000ee2000c1e1d00 */
        /* <DEDUP_REMOVED lines=29> */
.L_x_22958:
        /* <DEDUP_REMOVED lines=60> */
.L_x_22977:
[----:B------:R-:W-:Y:S05]  /*2e00*/  BSYNC.RECONVERGENT B0 ;  /* 0x0000000000007941 */ /* 0x000fea0003800200 */
.L_x_22957:
[----:B------:R-:W-:Y:S01]  /*2e10*/  UMOV UR4, 0xffffffff ;  /* 0xffffffff00047882 */ /* 0x000fe20000000000 */
[----:B-----5:R-:W-:Y:S02]  /*2e20*/  ISETP.GE.AND P2, PT, R3, 0x1, PT ;  /* 0x000000010300780c */ /* 0x020fe40003f46270 */
        /* <DEDUP_REMOVED lines=19> */
.L_x_23061:
[----:B------:R-:W-:Y:S01]  /*2f60*/  @P2 IADD3 R160, PT, PT, R3, -0x1, RZ ;  /* 0xffffffff03a02810 */ /* 0x000fe20007ffe0ff */
[----:B01----:R-:W-:Y:S01]  /*2f70*/  FADD.FTZ R163, R163, R164 ;  /* 0x000000a4a3a37221 */ /* 0x003fe20000010000 */
[----:B------:R-:W-:Y:S01]  /*2f80*/  ISETP.GE.U32.AND P3, PT, R7, 0x20, PT ;  /* 0x000000200700780c */ /* 0x000fe20003f66070 */
[----:B------:R-:W-:Y:S02]  /*2f90*/  HFMA2 R162, -RZ, RZ, 0, 0 ;  /* 0x00000000ffa27431 */ /* 0x000fe400000001ff */
[----:B--2---:R-:W-:Y:S01]  /*2fa0*/  FADD.FTZ R2, R165, R2 ;  /* 0x00000002a5027221 */ /* 0x004fe20000010000 */
[----:B------:R-:W-:Y:S01]  /*2fb0*/  @P2 IMAD R160, R160, R227, RZ ;  /* 0x000000e3a0a02224 */ /* 0x000fe200078e02ff */
[----:B------:R-:W-:Y:S01]  /*2fc0*/  ISETP.NE.AND P0, PT, RZ, UR8, PT ;  /* 0x00000008ff007c0c */ /* 0x000fe2000bf05270 */
[----:B------:R-:W-:Y:S01]  /*2fd0*/  BSSY.RECONVERGENT B0, `(.L_x_22979) ;  /* 0x000008d000007945 */ /* 0x000fe20003800200 */
[----:B------:R-:W-:Y:S02]  /*2fe0*/  FMUL.FTZ R165, R2, UR9 ;  /* 0x0000000902a57c20 */ /* 0x000fe40008410000 */
[----:B------:R-:W-:-:S04]  /*2ff0*/  @P2 SHF.R.S32.HI R161, RZ, 0x1f, R160 ;  /* 0x0000001fffa12819 */ /* 0x000fc800000114a0 */
[----:B------:R-:W-:Y:S01]  /*3000*/  @P2 LEA.HI R161, R161, R160, RZ, 0x2 ;  /* 0x000000a0a1a12211 */ /* 0x000fe200078f10ff */
[----:B------:R-:W-:Y:S01]  /*3010*/  FMUL.FTZ R160, R163, UR9 ;  /* 0x00000009a3a07c20 */ /* 0x000fe20008410000 */
[----:B------:R-:W-:Y:S02]  /*3020*/  MOV R163, R229 ;  /* 0x000000e500a37202 */ /* 0x000fe40000000f00 */
[----:B------:R-:W-:Y:S02]  /*3030*/  @P2 LEA.HI.SX32 R162, R161, R228, 0x1e ;  /* 0x000000e4a1a22211 */ /* 0x000fe400078ff2ff */
[----:B------:R-:W-:Y:S01]  /*3040*/  FSEL R2, R160, RZ, !P0 ;  /* 0x000000ffa0027208 */ /* 0x000fe20004000000 */
        /* <DEDUP_REMOVED lines=10> */
[----:B------:R-:W0:Y:S01]  /*30f0*/  LDC R166, c[0x0][0x40c] ;  /* 0x00010300ffa67b82 */ /* 0x000e220000000800 */
[----:B------:R-:W-:Y:S01]  /*3100*/  FFMA.FTZ R164, R0, R165, R2 ;  /* 0x000000a500a47223 */ /* 0x000fe20000010002 */
[----:B------:R-:W-:Y:S02]  /*3110*/  ISETP.GT.AND P3, PT, R5, RZ, PT ;  /* 0x000000ff0500720c */ /* 0x000fe40003f64270 */
[----:B------:R-:W-:Y:S01]  /*3120*/  ISETP.GT.AND P0, PT, R3, RZ, PT ;  /* 0x000000ff0300720c */ /* 0x000fe20003f04270 */
[----:B------:R-:W-:-:S04]  /*3130*/  FADD.FTZ R164, R25, -R164 ;  /* 0x800000a419a47221 */ /* 0x000fc80000010000 */
[----:B------:R-:W-:-:S05]  /*3140*/  FMUL.FTZ R164, R4, R164 ;  /* 0x000000a404a47220 */ /* 0x000fca0000410000 */
[----:B------:R-:W-:-:S05]  /*3150*/  FSEL R164, R164, RZ, P3 ;  /* 0x000000ffa4a47208 */ /* 0x000fca0001800000 */
[----:B0-----:R-:W-:-:S05]  /*3160*/  FMUL.FTZ R164, R164, R166 ;  /* 0x000000a6a4a47220 */ /* 0x001fca0000410000 */
[----:B------:R-:W-:Y:S01]  /*3170*/  SEL R152, R164, R152, P0 ;  /* 0x00000098a4987207 */ /* 0x000fe20000000000 */
[----:B------:R-:W-:-:S04]  /*3180*/  FFMA.FTZ R164, R15, R165, R2 ;  /* 0x000000a50fa47223 */ /* 0x000fc80000010002 */
[----:B------:R-:W-:-:S04]  /*3190*/  FADD.FTZ R164, R217, -R164 ;  /* 0x800000a4d9a47221 */ /* 0x000fc80000010000 */
[----:B------:R-:W-:-:S05]  /*31a0*/  FMUL.FTZ R164, R4, R164 ;  /* 0x000000a404a47220 */ /* 0x000fca0000410000 */
[----:B------:R-:W-:-:S05]  /*31b0*/  FSEL R164, R164, RZ, P3 ;  /* 0x000000ffa4a47208 */ /* 0x000fca0001800000 */
[----:B------:R-:W-:-:S05]  /*31c0*/  FMUL.FTZ R164, R164, R166 ;  /* 0x000000a6a4a47220 */ /* 0x000fca0000410000 */
[----:B------:R-:W-:Y:S01]  /*31d0*/  SEL R153, R164, R153, P0 ;  /* 0x00000099a4997207 */ /* 0x000fe20000000000 */
[----:B------:R-:W-:-:S04]  /*31e0*/  FFMA.FTZ R164, R26, R165, R2 ;  /* 0x000000a51aa47223 */ /* 0x000fc80000010002 */
[----:B------:R-:W-:-:S04]  /*31f0*/  FADD.FTZ R164, R207, -R164 ;  /* 0x800000a4cfa47221 */ /* 0x000fc80000010000 */
[----:B------:R-:W-:-:S05]  /*3200*/  FMUL.FTZ R164, R4, R164 ;  /* 0x000000a404a47220 */ /* 0x000fca0000410000 */
[----:B------:R-:W-:-:S05]  /*3210*/  FSEL R164, R164, RZ, P3 ;  /* 0x000000ffa4a47208 */ /* 0x000fca0001800000 */
[----:B------:R-:W-:-:S05]  /*3220*/  FMUL.FTZ R164, R164, R166 ;  /* 0x000000a6a4a47220 */ /* 0x000fca0000410000 */
        /* <DEDUP_REMOVED lines=8> */
.L_x_22983:
[----:B------:R-:W0:Y:S01]  /*32b0*/  LDC R166, c[0x0][0x40c] ;  /* 0x00010300ffa67b82 */ /* 0x000e220000000800 */
[-CC-:B------:R-:W-:Y:S01]  /*32c0*/  FFMA.FTZ R156, R0, R165.reuse, R2.reuse ;  /* 0x000000a5009c7223 */ /* 0x180fe20000010002 */
[----:B------:R-:W-:Y:S01]  /*32d0*/  ISETP.GT.AND P3, PT, R5, RZ, PT ;  /* 0x000000ff0500720c */ /* 0x000fe20003f64270 */
[-C--:B------:R-:W-:Y:S01]  /*32e0*/  FFMA.FTZ R158, R15, R165.reuse, R2 ;  /* 0x000000a50f9e7223 */ /* 0x080fe20000010002 */
[----:B------:R-:W-:Y:S01]  /*32f0*/  ISETP.GT.AND P0, PT, R3, RZ, PT ;  /* 0x000000ff0300720c */ /* 0x000fe20003f04270 */
[----:B------:R-:W-:Y:S01]  /*3300*/  FADD.FTZ R156, R25, -R156 ;  /* 0x8000009c199c7221 */ /* 0x000fe20000010000 */
[----:B------:R-:W-:Y:S01]  /*3310*/  FFMA.FTZ R159, R182, R165, R2 ;  /* 0x000000a5b69f7223 */ /* 0x000fe20000010002 */
[----:B------:R-:W-:Y:S02]  /*3320*/  FADD.FTZ R158, R217, -R158 ;  /* 0x8000009ed99e7221 */ /* 0x000fe40000010000 */
[----:B------:R-:W-:Y:S01]  /*3330*/  FMUL.FTZ R156, R4, R156 ;  /* 0x0000009c049c7220 */ /* 0x000fe20000410000 */
[----:B------:R-:W-:-:S04]  /*3340*/  FADD.FTZ R159, R196, -R159 ;  /* 0x8000009fc49f7221 */ /* 0x000fc80000010000 */
[----:B------:R-:W-:Y:S01]  /*3350*/  FSEL R156, R156, RZ, P3 ;  /* 0x000000ff9c9c7208 */ /* 0x000fe20001800000 */
[----:B------:R-:W-:-:S05]  /*3360*/  FMUL.FTZ R159, R4, R159 ;  /* 0x0000009f049f7220 */ /* 0x000fca0000410000 */
[----:B------:R-:W-:Y:S01]  /*3370*/  FSEL R159, R159, RZ, P3 ;  /* 0x000000ff9f9f7208 */ /* 0x000fe20001800000 */
[----:B0-----:R-:W-:-:S05]  /*3380*/  FMUL.FTZ R157, R156, R166 ;  /* 0x000000a69c9d7220 */ /* 0x001fca0000410000 */
[----:B------:R-:W-:Y:S01]  /*3390*/  SEL R152, R157, R152, P0 ;  /* 0x000000989d987207 */ /* 0x000fe20000000000 */
[----:B------:R-:W-:Y:S01]  /*33a0*/  FMUL.FTZ R157, R4, R158 ;  /* 0x0000009e049d7220 */ /* 0x000fe20000410000 */
[----:B------:R-:W-:-:S04]  /*33b0*/  FFMA.FTZ R158, R26, R165, R2 ;  /* 0x000000a51a9e7223 */ /* 0x000fc80000010002 */
[----:B------:R-:W-:Y:S01]  /*33c0*/  FADD.FTZ R158, R207, -R158 ;  /* 0x8000009ecf9e7221 */ /* 0x000fe20000010000 */
[----:B------:R-:W-:-:S03]  /*33d0*/  FSEL R157, R157, RZ, P3 ;  /* 0x000000ff9d9d7208 */ /* 0x000fc60001800000 */
[----:B------:R-:W-:Y:S02]  /*33e0*/  FMUL.FTZ R158, R4, R158 ;  /* 0x0000009e049e7220 */ /* 0x000fe40000410000 */
[----:B------:R-:W-:-:S03]  /*33f0*/  FMUL.FTZ R164, R157, R166 ;  /* 0x000000a69da47220 */ /* 0x000fc60000410000 */
[----:B------:R-:W-:Y:S02]  /*3400*/  FSEL R158, R158, RZ, P3 ;  /* 0x000000ff9e9e7208 */ /* 0x000fe40001800000 */
[----:B------:R-:W-:-:S03]  /*3410*/  SEL R153, R164, R153, P0 ;  /* 0x00000099a4997207 */ /* 0x000fc60000000000 */
[----:B------:R-:W-:-:S05]  /*3420*/  FMUL.FTZ R164, R158, R166 ;  /* 0x000000a69ea47220 */ /* 0x000fca0000410000 */
[----:B------:R-:W-:Y:S01]  /*3430*/  SEL R154, R164, R154, P0 ;  /* 0x0000009aa49a7207 */ /* 0x000fe20000000000 */
[----:B------:R-:W-:Y:S06]  /*3440*/  @!P2 BRA `(.L_x_22984) ;  /* 0x0000000000e8a947 */ /* 0x000fec0003800000 */
[----:B------:R-:W-:Y:S01]  /*3450*/  FMUL.FTZ R155, R159, R166 ;  /* 0x000000a69f9b7220 */ /* 0x000fe20000410000 */
[----:B------:R-:W-:Y:S06]  /*3460*/  BRA `(.L_x_22984) ;  /* 0x0000000000e07947 */ /* 0x000fec0003800000 */
.L_x_22982:
[----:B------:R-:W-:Y:S02]  /*3470*/  MOV R161, UR18 ;  /* 0x0000001200a17c02 */ /* 0x000fe40008000f00 */
[----:B------:R-:W-:Y:S02]  /*3480*/  MOV R160, UR19 ;  /* 0x0000001300a07c02 */ /* 0x000fe40008000f00 */
[----:B------:R-:W-:-:S04]  /*3490*/  ISETP.NE.U32.AND P0, PT, R161, RZ, PT ;  /* 0x000000ffa100720c */ /* 0x000fc80003f05070 */
[----:B------:R-:W-:-:S13]  /*34a0*/  ISETP.NE.AND.EX P0, PT, R160, RZ, PT, P0 ;  /* 0x000000ffa000720c */ /* 0x000fda0003f05300 */
[----:B------:R-:W-:Y:S05]  /*34b0*/  @P0 BRA `(.L_x_22985) ;  /* 0x00000000006c0947 */ /* 0x000fea0003800000 */
[----:B------:R-:W0:Y:S01]  /*34c0*/  LDC R167, c[0x0][0x40c] ;  /* 0x00010300ffa77b82 */ /* 0x000e220000000800 */
[----:B------:R-:W-:Y:S01]  /*34d0*/  @P1 FFMA.FTZ R164, R0, R165, R2 ;  /* 0x000000a500a41223 */ /* 0x000fe20000010002 */
[----:B------:R-:W-:Y:S02]  /*34e0*/  MOV R166, R64 ;  /* 0x0000004000a67202 */ /* 0x000fe40000000f00 */
[----:B------:R-:W-:Y:S01]  /*34f0*/  ISETP.GT.AND P0, PT, R3, RZ, PT ;  /* 0x000000ff0300720c */ /* 0x000fe20003f04270 */
[----:B------:R-:W-:-:S04]  /*3500*/  @P1 FADD.FTZ R164, R25, -R164 ;  /* 0x800000a419a41221 */ /* 0x000fc80000010000 */
[----:B------:R-:W-:-:S04]  /*3510*/  @P1 FFMA.FTZ R166, R4, R164, R64 ;  /* 0x000000a404a61223 */ /* 0x000fc80000010040 */
[----:B0-----:R-:W-:Y:S01]  /*3520*/  FMUL.FTZ R164, R166, R167 ;  /* 0x000000a7a6a47220 */ /* 0x001fe20000410000 */
[----:B------:R-:W-:-:S04]  /*3530*/  MOV R166, R65 ;  /* 0x0000004100a67202 */ /* 0x000fc80000000f00 */
[----:B------:R-:W-:Y:S01]  /*3540*/  SEL R152, R164, R152, P0 ;  /* 0x00000098a4987207 */ /* 0x000fe20000000000 */
[----:B------:R-:W-:-:S04]  /*3550*/  @P1 FFMA.FTZ R164, R15, R165, R2 ;  /* 0x000000a50fa41223 */ /* 0x000fc80000010002 */
[----:B------:R-:W-:-:S04]  /*3560*/  @P1 FADD.FTZ R164, R217, -R164 ;  /* 0x800000a4d9a41221 */ /* 0x000fc80000010000 */
[----:B------:R-:W-:-:S04]  /*3570*/  @P1 FFMA.FTZ R166, R4, R164, R65 ;  /* 0x000000a404a61223 */ /* 0x000fc80000010041 */
[----:B------:R-:W-:Y:S01]  /*3580*/  FMUL.FTZ R164, R166, R167 ;  /* 0x000000a7a6a47220 */ /* 0x000fe20000410000 */
[----:B------:R-:W-:-:S04]  /*3590*/  MOV R166, R66 ;  /* 0x0000004200a67202 */ /* 0x000fc80000000f00 */
[----:B------:R-:W-:Y:S01]  /*35a0*/  SEL R153, R164, R153, P0 ;  /* 0x00000099a4997207 */ /* 0x000fe20000000000 */
[----:B------:R-:W-:-:S04]  /*35b0*/  @P1 FFMA.FTZ R164, R26, R165, R2 ;  /* 0x000000a51aa41223 */ /* 0x000fc80000010002 */
[----:B------:R-:W-:-:S04]  /*35c0*/  @P1 FADD.FTZ R164, R207, -R164 ;  /* 0x800000a4cfa41221 */ /* 0x000fc80000010000 */
[----:B------:R-:W-:-:S04]  /*35d0*/  @P1 FFMA.FTZ R166, R4, R164, R66 ;  /* 0x000000a404a61223 */ /* 0x000fc80000010042 */
[----:B------:R-:W-:-:S05]  /*35e0*/  FMUL.FTZ R164, R166, R167 ;  /* 0x000000a7a6a47220 */ /* 0x000fca0000410000 */
        /* <DEDUP_REMOVED lines=8> */
.L_x_22985:
[-CC-:B------:R-:W-:Y:S01]  /*3670*/  @P1 FFMA.FTZ R157, R0, R165.reuse, R2.reuse ;  /* 0x000000a5009d1223 */ /* 0x180fe20000010002 */
[-CC-:B------:R-:W-:Y:S01]  /*3680*/  @P1 FFMA.FTZ R158, R15, R165.reuse, R2.reuse ;  /* 0x000000a50f9e1223 */ /* 0x180fe20000010002 */
[----:B------:R-:W-:Y:S01]  /*3690*/  @P1 FFMA.FTZ R159, R26, R165, R2 ;  /* 0x000000a51a9f1223 */ /* 0x000fe20000010002 */
[----:B------:R-:W-:Y:S01]  /*36a0*/  MOV R156, R64 ;  /* 0x00000040009c7202 */ /* 0x000fe20000000f00 */
[----:B------:R-:W-:Y:S01]  /*36b0*/  @P1 FADD.FTZ R157, R25, -R157 ;  /* 0x8000009d199d1221 */ /* 0x000fe20000010000 */
[----:B------:R-:W-:Y:S01]  /*36c0*/  @P1 FADD.FTZ R158, R217, -R158 ;  /* 0x8000009ed99e1221 */ /* 0x000fe20000010000 */
[----:B------:R-:W-:Y:S01]  /*36d0*/  @P1 FADD.FTZ R159, R207, -R159 ;  /* 0x8000009fcf9f1221 */ /* 0x000fe20000010000 */
[----:B------:R-:W-:Y:S01]  /*36e0*/  ISETP.GT.AND P0, PT, R3, RZ, PT ;  /* 0x000000ff0300720c */ /* 0x000fe20003f04270 */
[C---:B------:R-:W-:Y:S01]  /*36f0*/  @P1 FFMA.FTZ R156, R4.reuse, R157, R64 ;  /* 0x0000009d049c1223 */ /* 0x040fe20000010040 */
[----:B------:R-:W-:Y:S01]  /*3700*/  MOV R157, R65 ;  /* 0x00000041009d7202 */ /* 0x000fe20000000f00 */
[C---:B------:R-:W-:Y:S01]  /*3710*/  @P1 FFMA.FTZ R157, R4.reuse, R158, R65 ;  /* 0x0000009e049d1223 */ /* 0x040fe20000010041 */
[----:B------:R-:W-:Y:S01]  /*3720*/  MOV R158, R66 ;  /* 0x00000042009e7202 */ /* 0x000fe20000000f00 */
[----:B------:R-:W-:Y:S01]  /*3730*/  @P1 FFMA.FTZ R158, R4, R159, R66 ;  /* 0x0000009f049e1223 */ /* 0x000fe20000010042 */
[----:B------:R-:W-:-:S04]  /*3740*/  @P1 FFMA.FTZ R159, R182, R165, R2 ;  /* 0x000000a5b69f1223 */ /* 0x000fc80000010002 */
[----:B------:R-:W-:Y:S01]  /*3750*/  @P1 FADD.FTZ R164, R196, -R159 ;  /* 0x8000009fc4a41221 */ /* 0x000fe20000010000 */
[----:B------:R-:W-:-:S03]  /*3760*/  MOV R159, R67 ;  /* 0x00000043009f7202 */ /* 0x000fc60000000f00 */
[----:B------:R-:W-:Y:S01]  /*3770*/  @P1 FFMA.FTZ R159, R4, R164, R67 ;  /* 0x000000a4049f1223 */ /* 0x000fe20000010043 */
[----:B------:R-:W-:-:S03]  /*3780*/  FMUL.FTZ R164, R158, UR16 ;  /* 0x000000109ea47c20 */ /* 0x000fc60008410000 */
[----:B------:R-:W-:Y:S02]  /*3790*/  @P2 FMUL.FTZ R155, R159, UR16 ;  /* 0x000000109f9b2c20 */ /* 0x000fe40008410000 */
[----:B------:R-:W-:Y:S01]  /*37a0*/  SEL R154, R164, R154, P0 ;  /* 0x0000009aa49a7207 */ /* 0x000fe20000000000 */
[----:B------:R-:W-:-:S05]  /*37b0*/  FMUL.FTZ R164, R157, UR16 ;  /* 0x000000109da47c20 */ /* 0x000fca0008410000 */
[----:B------:R-:W-:Y:S01]  /*37c0*/  SEL R153, R164, R153, P0 ;  /* 0x00000099a4997207 */ /* 0x000fe20000000000 */
[----:B------:R-:W-:-:S05]  /*37d0*/  FMUL.FTZ R164, R156, UR16 ;  /* 0x000000109ca47c20 */ /* 0x000fca0008410000 */
[----:B------:R-:W-:-:S07]  /*37e0*/  SEL R152, R164, R152, P0 ;  /* 0x00000098a4987207 */ /* 0x000fce0000000000 */
.L_x_22984:
[----:B------:R-:W-:Y:S05]  /*37f0*/  BSYNC.RECONVERGENT B2 ;  /* 0x0000000000027941 */ /* 0x000fea0003800200 */
.L_x_22981:
        /* <DEDUP_REMOVED lines=10> */
.L_x_22980:
[----:B------:R-:W-:Y:S05]  /*38a0*/  BSYNC.RECONVERGENT B0 ;  /* 0x0000000000007941 */ /* 0x000fea0003800200 */
.L_x_22979:
        /* <DEDUP_REMOVED lines=11> */
[----:B0-----:R-:W0:Y:S01]  /*3960*/  LDC R161, c[0x0][0x40c] ;  /* 0x00010300ffa17b82 */ /* 0x001e220000000800 */
        /* <DEDUP_REMOVED lines=17> */
[----:B0-----:R-:W-:-:S05]  /*3a80*/  FMUL.FTZ R160, R158, R161 ;  /* 0x000000a19ea07220 */ /* 0x001fca0000410000 */
[----:B------:R-:W-:Y:S01]  /*3a90*/  SEL R154, R160, R154, P3 ;  /* 0x0000009aa09a7207 */ /* 0x000fe20001800000 */
[----:B------:R-:W-:-:S05]  /*3aa0*/  FMUL.FTZ R160, R157, R161 ;  /* 0x000000a19da07220 */ /* 0x000fca0000410000 */
[----:B------:R-:W-:Y:S01]  /*3ab0*/  SEL R153, R160, R153, P3 ;  /* 0x00000099a0997207 */ /* 0x000fe20001800000 */
[----:B------:R-:W-:-:S05]  /*3ac0*/  FMUL.FTZ R160, R156, R161 ;  /* 0x000000a19ca07220 */ /* 0x000fca0000410000 */
[----:B------:R-:W-:Y:S01]  /*3ad0*/  SEL R152, R160, R152, P3 ;  /* 0x00000098a0987207 */ /* 0x000fe20001800000 */
[----:B------:R-:W-:Y:S06]  /*3ae0*/  @!P2 BRA `(.L_x_22991) ;  /* 0x000000040058a947 */ /* 0x000fec0003800000 */
[----:B------:R-:W-:Y:S01]  /*3af0*/  FMUL.FTZ R155, R159, R161 ;  /* 0x000000a19f9b7220 */ /* 0x000fe20000410000 */
[----:B------:R-:W-:Y:S06]  /*3b00*/  BRA `(.L_x_22991) ;  /* 0x0000000400507947 */ /* 0x000fec0003800000 */
.L_x_22990:
[----:B------:R-:W1:Y:S01]  /*3b10*/  LDC R164, c[0x0][0x40c] ;  /* 0x00010300ffa47b82 */ /* 0x000e620000000800 */
[----:B0-----:R-:W-:Y:S01]  /*3b20*/  @P1 FFMA.FTZ R160, R8, R165, R2 ;  /* 0x000000a508a01223 */ /* 0x001fe20000010002 */
[----:B------:R-:W-:Y:S02]  /*3b30*/  MOV R161, R60 ;  /* 0x0000003c00a17202 */ /* 0x000fe40000000f00 */
[----:B------:R-:W-:Y:S01]  /*3b40*/  ISETP.GT.AND P3, PT, R3, RZ, PT ;  /* 0x000000ff0300720c */ /* 0x000fe20003f64270 */
[----:B------:R-:W-:-:S04]  /*3b50*/  @P1 FADD.FTZ R160, R226, -R160 ;  /* 0x800000a0e2a01221 */ /* 0x000fc80000010000 */
[----:B------:R-:W-:-:S04]  /*3b60*/  @P1 FFMA.FTZ R161, R4, R160, R60 ;  /* 0x000000a004a11223 */ /* 0x000fc8000001003c */
[----:B-1----:R-:W-:Y:S01]  /*3b70*/  FMUL.FTZ R160, R161, R164 ;  /* 0x000000a4a1a07220 */ /* 0x002fe20000410000 */
        /* <DEDUP_REMOVED lines=20> */
.L_x_22989:
[----:B------:R-:W-:-:S04]  /*3cc0*/  UISETP.NE.U32.AND UP0, UPT, UR18, URZ, UPT ;  /* 0x000000ff1200728c */ /* 0x000fc8000bf05070 */
[----:B------:R-:W-:-:S06]  /*3cd0*/  UISETP.NE.AND.EX UP0, UPT, UR19, URZ, UPT, UP0 ;  /* 0x000000ff1300728c */ /* 0x000fcc000bf05300 */
[----:B------:R-:W-:-:S13]  /*3ce0*/  PLOP3.LUT P0, PT, PT, PT, UP0, 0x80, 0x8 ;  /* 0x000000000008781c */ /* 0x000fda0003f0f008 */
[----:B------:R-:W-:Y:S05]  /*3cf0*/  @!P0 BRA `(.L_x_22992) ;  /* 0x0000000000708947 */ /* 0x000fea0003800000 */
[----:B0-----:R-:W0:Y:S01]  /*3d00*/  LDC R161, c[0x0][0x40c] ;  /* 0x00010300ffa17b82 */ /* 0x001e220000000800 */
        /* <DEDUP_REMOVED lines=27> */
.L_x_22992:
[----:B0-----:R-:W-:Y:S01]  /*3ec0*/  FFMA.FTZ R160, R8, R165, R2 ;  /* 0x000000a508a07223 */ /* 0x001fe20000010002 */
[----:B------:R-:W-:Y:S02]  /*3ed0*/  ISETP.GT.AND P4, PT, R5, RZ, PT ;  /* 0x000000ff0500720c */ /* 0x000fe40003f84270 */
[----:B------:R-:W-:Y:S01]  /*3ee0*/  ISETP.GT.AND P3, PT, R3, RZ, PT ;  /* 0x000000ff0300720c */ /* 0x000fe20003f64270 */
[----:B------:R-:W-:-:S04]  /*3ef0*/  FADD.FTZ R160, R226, -R160 ;  /* 0x800000a0e2a07221 */ /* 0x000fc80000010000 */
[----:B------:R-:W-:-:S05]  /*3f00*/  FMUL.FTZ R160, R4, R160 ;  /* 0x000000a004a07220 */ /* 0x000fca0000410000 */
[----:B------:R-:W-:-:S05]  /*3f10*/  FSEL R160, R160, RZ, P4 ;  /* 0x000000ffa0a07208 */ /* 0x000fca0002000000 */
[----:B------:R-:W-:-:S05]  /*3f20*/  FMUL.FTZ R160, R160, UR16 ;  /* 0x00000010a0a07c20 */ /* 0x000fca0008410000 */
[----:B------:R-:W-:Y:S01]  /*3f30*/  SEL R152, R160, R152, P3 ;  /* 0x00000098a0987207 */ /* 0x000fe20001800000 */
[----:B------:R-:W-:-:S04]  /*3f40*/  FFMA.FTZ R160, R16, R165, R2 ;  /* 0x000000a510a07223 */ /* 0x000fc80000010002 */
        /* <DEDUP_REMOVED lines=11> */
[----:B------:R-:W-:-:S04]  /*4000*/  @P2 FFMA.FTZ R160, R181, R165, R2 ;  /* 0x000000a5b5a02223 */ /* 0x000fc80000010002 */
[----:B------:R-:W-:-:S04]  /*4010*/  @P2 FADD.FTZ R160, R195, -R160 ;  /* 0x800000a0c3a02221 */ /* 0x000fc80000010000 */
[----:B------:R-:W-:-:S05]  /*4020*/  @P2 FMUL.FTZ R160, R4, R160 ;  /* 0x000000a004a02220 */ /* 0x000fca0000410000 */
[----:B------:R-:W-:-:S05]  /*4030*/  @P2 FSEL R160, R160, RZ, P4 ;  /* 0x000000ffa0a02208 */ /* 0x000fca0002000000 */
[----:B------:R-:W-:-:S07]  /*4040*/  @P2 FMUL.FTZ R155, R160, UR16 ;  /* 0x00000010a09b2c20 */ /* 0x000fce0008410000 */
.L_x_22991:
[----:B------:R-:W-:Y:S05]  /*4050*/  BSYNC.RECONVERGENT B2 ;  /* 0x0000000000027941 */ /* 0x000fea0003800200 */
.L_x_22988:
        /* <DEDUP_REMOVED lines=8> */
.L_x_22987:
[----:B------:R-:W-:Y:S05]  /*40e0*/  BSYNC.RECONVERGENT B0 ;  /* 0x0000000000007941 */ /* 0x000fea0003800200 */
.L_x_22986:
        /* <DEDUP_REMOVED lines=11> */
[----:B01----:R-:W0:Y:S01]  /*41a0*/  LDC R161, c[0x0][0x40c] ;  /* 0x00010300ffa17b82 */ /* 0x003e220000000800 */
        /* <DEDUP_REMOVED lines=26> */
.L_x_22997:
[----:B------:R-:W2:Y:S01]  /*4350*/  LDC R164, c[0x0][0x40c] ;  /* 0x00010300ffa47b82 */ /* 0x000ea20000000800 */
[----:B01----:R-:W-:Y:S01]  /*4360*/  @P1 FFMA.FTZ R160, R9, R165, R2 ;  /* 0x000000a509a01223 */ /* 0x003fe20000010002 */
[----:B------:R-:W-:Y:S02]  /*4370*/  MOV R161, R56 ;  /* 0x0000003800a17202 */ /* 0x000fe40000000f00 */
[----:B------:R-:W-:Y:S01]  /*4380*/  ISETP.GT.AND P3, PT, R3, RZ, PT ;  /* 0x000000ff0300720c */ /* 0x000fe20003f64270 */
[----:B------:R-:W-:-:S04]  /*4390*/  @P1 FADD.FTZ R160, R225, -R160 ;  /* 0x800000a0e1a01221 */ /* 0x000fc80000010000 */
[----:B------:R-:W-:-:S04]  /*43a0*/  @P1 FFMA.FTZ R161, R4, R160, R56 ;  /* 0x000000a004a11223 */ /* 0x000fc80000010038 */
[----:B--2---:R-:W-:Y:S01]  /*43b0*/  FMUL.FTZ R160, R161, R164 ;  /* 0x000000a4a1a07220 */ /* 0x004fe20000410000 */
        /* <DEDUP_REMOVED lines=20> */
.L_x_22996:
[----:B------:R-:W-:-:S04]  /*4500*/  UISETP.NE.U32.AND UP0, UPT, UR18, URZ, UPT ;  /* 0x000000ff1200728c */ /* 0x000fc8000bf05070 */
[----:B------:R-:W-:-:S06]  /*4510*/  UISETP.NE.AND.EX UP0, UPT, UR19, URZ, UPT, UP0 ;  /* 0x000000ff1300728c */ /* 0x000fcc000bf05300 */
[----:B------:R-:W-:-:S13]  /*4520*/  PLOP3.LUT P0, PT, PT, PT, UP0, 0x80, 0x8 ;  /* 0x000000000008781c */ /* 0x000fda0003f0f008 */
[----:B------:R-:W-:Y:S05]  /*4530*/  @!P0 BRA `(.L_x_22999) ;  /* 0x0000000000708947 */ /* 0x000fea0003800000 */
[----:B01----:R-:W0:Y:S01]  /*4540*/  LDC R161, c[0x0][0x40c] ;  /* 0x00010300ffa17b82 */ /* 0x003e220000000800 */
        /* <DEDUP_REMOVED lines=27> */
.L_x_22999:
[----:B01----:R-:W-:Y:S01]  /*4700*/  FFMA.FTZ R160, R9, R165, R2 ;  /* 0x000000a509a07223 */ /* 0x003fe20000010002 */
        /* <DEDUP_REMOVED lines=24> */
.L_x_22998:
[----:B------:R-:W-:Y:S05]  /*4890*/  BSYNC.RECONVERGENT B2 ;  /* 0x0000000000027941 */ /* 0x000fea0003800200 */
.L_x_22995:
        /* <DEDUP_REMOVED lines=8> */
.L_x_22994:
[----:B------:R-:W-:Y:S05]  /*4920*/  BSYNC.RECONVERGENT B0 ;  /* 0x0000000000007941 */ /* 0x000fea0003800200 */
.L_x_22993:
        /* <DEDUP_REMOVED lines=11> */
[----:B012---:R-:W0:Y:S01]  /*49e0*/  LDC R161, c[0x0][0x40c] ;  /* 0x00010300ffa17b82 */ /* 0x007e220000000800 */
        /* <DEDUP_REMOVED lines=26> */
.L_x_23004:
[----:B------:R-:W3:Y:S01]  /*4b90*/  LDC R164, c[0x0][0x40c] ;  /* 0x00010300ffa47b82 */ /* 0x000ee20000000800 */
[----:B012---:R-:W-:Y:S01]  /*4ba0*/  @P1 FFMA.FTZ R160, R10, R165, R2 ;  /* 0x000000a50aa01223 */ /* 0x007fe20000010002 */
[----:B------:R-:W-:Y:S02]  /*4bb0*/  MOV R161, R52 ;  /* 0x0000003400a17202 */ /* 0x000fe40000000f00 */
[----:B------:R-:W-:Y:S01]  /*4bc0*/  ISETP.GT.AND P3, PT, R3, RZ, PT ;  /* 0x000000ff0300720c */ /* 0x000fe20003f64270 */
[----:B------:R-:W-:-:S04]  /*4bd0*/  @P1 FADD.FTZ R160, R224, -R160 ;  /* 0x800000a0e0a01221 */ /* 0x000fc80000010000 */
[----:B------:R-:W-:-:S04]  /*4be0*/  @P1 FFMA.FTZ R161, R4, R160, R52 ;  /* 0x000000a004a11223 */ /* 0x000fc80000010034 */
[----:B---3--:R-:W-:Y:S01]  /*4bf0*/  FMUL.FTZ R160, R161, R164 ;  /* 0x000000a4a1a07220 */ /* 0x008fe20000410000 */
        /* <DEDUP_REMOVED lines=20> */
.L_x_23003:
[----:B------:R-:W-:-:S04]  /*4d40*/  UISETP.NE.U32.AND UP0, UPT, UR18, URZ, UPT ;  /* 0x000000ff1200728c */ /* 0x000fc8000bf05070 */
[----:B------:R-:W-:-:S06]  /*4d50*/  UISETP.NE.AND.EX UP0, UPT, UR19, URZ, UPT, UP0 ;  /* 0x000000ff1300728c */ /* 0x000fcc000bf05300 */
[----:B------:R-:W-:-:S13]  /*4d60*/  PLOP3.LUT P0, PT, PT, PT, UP0, 0x80, 0x8 ;  /* 0x000000000008781c */ /* 0x000fda0003f0f008 */
[----:B------:R-:W-:Y:S05]  /*4d70*/  @!P0 BRA `(.L_x_23006) ;  /* 0x0000000000708947 */ /* 0x000fea0003800000 */
[----:B012---:R-:W0:Y:S01]  /*4d80*/  LDC R161, c[0x0][0x40c] ;  /* 0x00010300ffa17b82 */ /* 0x007e220000000800 */
        /* <DEDUP_REMOVED lines=27> */
.L_x_23006:
[----:B012---:R-:W-:Y:S01]  /*4f40*/  FFMA.FTZ R160, R10, R165, R2 ;  /* 0x000000a50aa07223 */ /* 0x007fe20000010002 */
        /* <DEDUP_REMOVED lines=24> */
.L_x_23005:
[----:B------:R-:W-:Y:S05]  /*50d0*/  BSYNC.RECONVERGENT B2 ;  /* 0x0000000000027941 */ /* 0x000fea0003800200 */
.L_x_23002:
        /* <DEDUP_REMOVED lines=8> */
.L_x_23001:
[----:B------:R-:W-:Y:S05]  /*5160*/  BSYNC.RECONVERGENT B0 ;  /* 0x0000000000007941 */ /* 0x000fea0003800200 */
.L_x_23000:
        /* <DEDUP_REMOVED lines=11> */
[----:B0123--:R-:W0:Y:S01]  /*5220*/  LDC R161, c[0x0][0x40c] ;  /* 0x00010300ffa17b82 */ /* 0x00fe220000000800 */
        /* <DEDUP_REMOVED lines=26> */
.L_x_23011:
[----:B------:R-:W4:Y:S01]  /*53d0*/  LDC R164, c[0x0][0x40c] ;  /* 0x00010300ffa47b82 */ /* 0x000f220000000800 */
[----:B0123--:R-:W-:Y:S01]  /*53e0*/  @P1 FFMA.FTZ R160, R11, R165, R2 ;  /* 0x000000a50ba01223 */ /* 0x00ffe20000010002 */
[----:B------:R-:W-:Y:S02]  /*53f0*/  MOV R161, R48 ;  /* 0x0000003000a17202 */ /* 0x000fe40000000f00 */
[----:B------:R-:W-:Y:S01]  /*5400*/  ISETP.GT.AND P3, PT, R3, RZ, PT ;  /* 0x000000ff0300720c */ /* 0x000fe20003f64270 */
[----:B------:R-:W-:-:S04]  /*5410*/  @P1 FADD.FTZ R160, R223, -R160 ;  /* 0x800000a0dfa01221 */ /* 0x000fc80000010000 */
[----:B------:R-:W-:-:S04]  /*5420*/  @P1 FFMA.FTZ R161, R4, R160, R48 ;  /* 0x000000a004a11223 */ /* 0x000fc80000010030 */
[----:B----4-:R-:W-:Y:S01]  /*5430*/  FMUL.FTZ R160, R161, R164 ;  /* 0x000000a4a1a07220 */ /* 0x010fe20000410000 */
        /* <DEDUP_REMOVED lines=20> */
.L_x_23010:
[----:B------:R-:W-:-:S04]  /*5580*/  UISETP.NE.U32.AND UP0, UPT, UR18, URZ, UPT ;  /* 0x000000ff1200728c */ /* 0x000fc8000bf05070 */
[----:B------:R-:W-:-:S06]  /*5590*/  UISETP.NE.AND.EX UP0, UPT, UR19, URZ, UPT, UP0 ;  /* 0x000000ff1300728c */ /* 0x000fcc000bf05300 */
[----:B------:R-:W-:-:S13]  /*55a0*/  PLOP3.LUT P0, PT, PT, PT, UP0, 0x80, 0x8 ;  /* 0x000000000008781c */ /* 0x000fda0003f0f008 */
[----:B------:R-:W-:Y:S05]  /*55b0*/  @!P0 BRA `(.L_x_23013) ;  /* 0x0000000000708947 */ /* 0x000fea0003800000 */
[----:B0123--:R-:W0:Y:S01]  /*55c0*/  LDC R161, c[0x0][0x40c] ;  /* 0x00010300ffa17b82 */ /* 0x00fe220000000800 */
        /* <DEDUP_REMOVED lines=27> */
.L_x_23013:
[----:B0123--:R-:W-:Y:S01]  /*5780*/  FFMA.FTZ R160, R11, R165, R2 ;  /* 0x000000a50ba07223 */ /* 0x00ffe20000010002 */
        /* <DEDUP_REMOVED lines=24> */
.L_x_23012:
[----:B------:R-:W-:Y:S05]  /*5910*/  BSYNC.RECONVERGENT B2 ;  /* 0x0000000000027941 */ /* 0x000fea0003800200 */
.L_x_23009:
        /* <DEDUP_REMOVED lines=8> */
.L_x_23008:
[----:B------:R-:W-:Y:S05]  /*59a0*/  BSYNC.RECONVERGENT B0 ;  /* 0x0000000000007941 */ /* 0x000fea0003800200 */
.L_x_23007:
        /* <DEDUP_REMOVED lines=11> */
[----:B01234-:R-:W0:Y:S01]  /*5a60*/  LDC R161, c[0x0][0x40c] ;  /* 0x00010300ffa17b82 */ /* 0x01fe220000000800 */
        /* <DEDUP_REMOVED lines=26> */
.L_x_23018:
[----:B------:R-:W5:Y:S01]  /*5c10*/  LDC R164, c[0x0][0x40c] ;  /* 0x00010300ffa47b82 */ /* 0x000f620000000800 */
[----:B01234-:R-:W-:Y:S01]  /*5c20*/  @P1 FFMA.FTZ R160, R12, R165, R2 ;  /* 0x000000a50ca01223 */ /* 0x01ffe20000010002 */
[----:B------:R-:W-:Y:S02]  /*5c30*/  MOV R161, R44 ;  /* 0x0000002c00a17202 */ /* 0x000fe40000000f00 */
[----:B------:R-:W-:Y:S01]  /*5c40*/  ISETP.GT.AND P3, PT, R3, RZ, PT ;  /* 0x000000ff0300720c */ /* 0x000fe20003f64270 */
[----:B------:R-:W-:-:S04]  /*5c50*/  @P1 FADD.FTZ R160, R222, -R160 ;  /* 0x800000a0dea01221 */ /* 0x000fc80000010000 */
[----:B------:R-:W-:-:S04]  /*5c60*/  @P1 FFMA.FTZ R161, R4, R160, R44 ;  /* 0x000000a004a11223 */ /* 0x000fc8000001002c */
[----:B-----5:R-:W-:Y:S01]  /*5c70*/  FMUL.FTZ R160, R161, R164 ;  /* 0x000000a4a1a07220 */ /* 0x020fe20000410000 */
        /* <DEDUP_REMOVED lines=20> */
.L_x_23017:
[----:B------:R-:W-:-:S04]  /*5dc0*/  UISETP.NE.U32.AND UP0, UPT, UR18, URZ, UPT ;  /* 0x000000ff1200728c */ /* 0x000fc8000bf05070 */
[----:B------:R-:W-:-:S06]  /*5dd0*/  UISETP.NE.AND.EX UP0, UPT, UR19, URZ, UPT, UP0 ;  /* 0x000000ff1300728c */ /* 0x000fcc000bf05300 */
[----:B------:R-:W-:-:S13]  /*5de0*/  PLOP3.LUT P0, PT, PT, PT, UP0, 0x80, 0x8 ;  /* 0x000000000008781c */ /* 0x000fda0003f0f008 */
[----:B------:R-:W-:Y:S05]  /*5df0*/  @!P0 BRA `(.L_x_23020) ;  /* 0x0000000000708947 */ /* 0x000fea0003800000 */
[----:B01234-:R-:W0:Y:S01]  /*5e00*/  LDC R161, c[0x0][0x40c] ;  /* 0x00010300ffa17b82 */ /* 0x01fe220000000800 */
        /* <DEDUP_REMOVED lines=27> */
.L_x_23020:
[----:B01234-:R-:W-:Y:S01]  /*5fc0*/  FFMA.FTZ R160, R12, R165, R2 ;  /* 0x000000a50ca07223 */ /* 0x01ffe20000010002 */
        /* <DEDUP_REMOVED lines=24> */
.L_x_23019:
[----:B------:R-:W-:Y:S05]  /*6150*/  BSYNC.RECONVERGENT B2 ;  /* 0x0000000000027941 */ /* 0x000fea0003800200 */
.L_x_23016:
        /* <DEDUP_REMOVED lines=8> */
.L_x_23015:
[----:B------:R-:W-:Y:S05]  /*61e0*/  BSYNC.RECONVERGENT B0 ;  /* 0x0000000000007941 */ /* 0x000fea0003800200 */
.L_x_23014:
        /* <DEDUP_REMOVED lines=38> */
.L_x_23025:
        /* <DEDUP_REMOVED lines=27> */
.L_x_23024:
        /* <DEDUP_REMOVED lines=32> */
.L_x_23027:
        /* <DEDUP_REMOVED lines=25> */
.L_x_23026:
[----:B------:R-:W-:Y:S05]  /*6990*/  BSYNC.RECONVERGENT B2 ;  /* 0x0000000000027941 */ /* 0x000fea0003800200 */
.L_x_23023:
        /* <DEDUP_REMOVED lines=8> */
.L_x_23022:
[----:B------:R-:W-:Y:S05]  /*6a20*/  BSYNC.RECONVERGENT B0 ;  /* 0x0000000000007941 */ /* 0x000fea0003800200 */
.L_x_23021:
        /* <DEDUP_REMOVED lines=38> */
.L_x_23032:
        /* <DEDUP_REMOVED lines=27> */
.L_x_23031:
        /* <DEDUP_REMOVED lines=32> */
.L_x_23034:
        /* <DEDUP_REMOVED lines=25> */
.L_x_23033:
[----:B------:R-:W-:Y:S05]  /*71d0*/  BSYNC.RECONVERGENT B2 ;  /* 0x0000000000027941 */ /* 0x000fea0003800200 */
.L_x_23030:
        /* <DEDUP_REMOVED lines=8> */
.L_x_23029:
[----:B------:R-:W-:Y:S05]  /*7260*/  BSYNC.RECONVERGENT B0 ;  /* 0x0000000000007941 */ /* 0x000fea0003800200 */
.L_x_23028:
        /* <DEDUP_REMOVED lines=38> */
.L_x_23039:
        /* <DEDUP_REMOVED lines=27> */
.L_x_23038:
        /* <DEDUP_REMOVED lines=32> */
.L_x_23041:
        /* <DEDUP_REMOVED lines=25> */
.L_x_23040:
[----:B------:R-:W-:Y:S05]  /*7a10*/  BSYNC.RECONVERGENT B2 ;  /* 0x0000000000027941 */ /* 0x000fea0003800200 */
.L_x_23037:
        /* <DEDUP_REMOVED lines=8> */
.L_x_23036:
[----:B------:R-:W-:Y:S05]  /*7aa0*/  BSYNC.RECONVERGENT B0 ;  /* 0x0000000000007941 */ /* 0x000fea0003800200 */
.L_x_23035:
        /* <DEDUP_REMOVED lines=12> */
[----:B------:R-:W-:Y:S01]  /*7b70*/  ISETP.GT.AND P3, PT, R3, RZ, PT ;  /* 0x000000ff0300720c */ /* 0x000fe20003f64270 */
[----:B------:R-:W-:Y:S01]  /*7b80*/  @P1 FFMA.FTZ R3, R23, R165, R2 ;  /* 0x000000a517031223 */ /* 0x000fe20000010002 */
[----:B------:R-:W-:Y:S01]  /*7b90*/  MOV R157, R149 ;  /* 0x00000095009d7202 */ /* 0x000fe20000000f00 */
[----:B------:R-:W-:Y:S01]  /*7ba0*/  @P1 FADD.FTZ R156, R188, -R5 ;  /* 0x80000005bc9c1221 */ /* 0x000fe20000010000 */
[----:B------:R-:W-:Y:S01]  /*7bb0*/  MOV R5, R151 ;  /* 0x0000009700057202 */ /* 0x000fe20000000f00 */
[----:B------:R-:W-:Y:S01]  /*7bc0*/  @P1 FADD.FTZ R3, R218, -R3 ;  /* 0x80000003da031221 */ /* 0x000fe20000010000 */
[----:B------:R-:W-:Y:S01]  /*7bd0*/  MOV R158, R150 ;  /* 0x00000096009e7202 */ /* 0x000fe20000000f00 */
[C---:B------:R-:W-:Y:S01]  /*7be0*/  @P1 FFMA.FTZ R5, R4.reuse, R156, R151 ;  /* 0x0000009c04051223 */ /* 0x040fe20000010097 */
[----:B------:R-:W-:Y:S01]  /*7bf0*/  MOV R156, R148 ;  /* 0x00000094009c7202 */ /* 0x000fe20000000f00 */
[----:B------:R-:W-:Y:S01]  /*7c00*/  @P1 FFMA.FTZ R156, R4, R3, R148 ;  /* 0x00000003049c1223 */ /* 0x000fe20000010094 */
[-CC-:B------:R-:W-:Y:S01]  /*7c10*/  @P1 FFMA.FTZ R3, R24, R165.reuse, R2.reuse ;  /* 0x000000a518031223 */ /* 0x180fe20000010002 */
[----:B------:R-:W-:Y:S01]  /*7c20*/  @P1 FFMA.FTZ R2, R197, R165, R2 ;  /* 0x000000a5c5021223 */ /* 0x000fe20000010002 */
[----:B------:R-:W-:-:S02]  /*7c30*/  MOV R159, R5 ;  /* 0x00000005009f7202 */ /* 0x000fc40000000f00 */
[----:B------:R-:W-:Y:S01]  /*7c40*/  @P1 FADD.FTZ R3, R208, -R3 ;  /* 0x80000003d0031221 */ /* 0x000fe20000010000 */
[----:B------:R-:W-:-:S03]  /*7c50*/  @P1 FADD.FTZ R2, R198, -R2 ;  /* 0x80000002c6021221 */ /* 0x000fc60000010000 */
[C---:B------:R-:W-:Y:S01]  /*7c60*/  @P1 FFMA.FTZ R157, R4.reuse, R3, R149 ;  /* 0x00000003049d1223 */ /* 0x040fe20000010095 */
[----:B------:R-:W-:Y:S01]  /*7c70*/  @P1 FFMA.FTZ R158, R4, R2, R150 ;  /* 0x00000002049e1223 */ /* 0x000fe20000010096 */
[----:B------:R-:W5:Y:S03]  /*7c80*/  LDC R3, c[0x0][0x40c] ;  /* 0x00010300ff037b82 */ /* 0x000f660000000800 */
[----:B-----5:R-:W-:-:S05]  /*7c90*/  FMUL.FTZ R2, R158, R3 ;  /* 0x000000039e027220 */ /* 0x020fca0000410000 */
[----:B01234-:R-:W-:Y:S01]  /*7ca0*/  SEL R154, R2, R154, P3 ;  /* 0x0000009a029a7207 */ /* 0x01ffe20001800000 */
[----:B------:R-:W-:-:S05]  /*7cb0*/  FMUL.FTZ R2, R157, R3 ;  /* 0x000000039d027220 */ /* 0x000fca0000410000 */
[----:B------:R-:W-:Y:S01]  /*7cc0*/  SEL R153, R2, R153, P3 ;  /* 0x0000009902997207 */ /* 0x000fe20001800000 */
[----:B------:R-:W-:-:S05]  /*7cd0*/  FMUL.FTZ R2, R156, R3 ;  /* 0x000000039c027220 */ /* 0x000fca0000410000 */
[----:B------:R-:W-:Y:S01]  /*7ce0*/  SEL R152, R2, R152, P3 ;  /* 0x0000009802987207 */ /* 0x000fe20001800000 */
[----:B------:R-:W-:Y:S06]  /*7cf0*/  @!P2 BRA `(.L_x_23047) ;  /* 0x00000004005ca947 */ /* 0x000fec0003800000 */
[----:B------:R-:W-:Y:S01]  /*7d00*/  FMUL.FTZ R155, R5, R3 ;  /* 0x00000003059b7220 */ /* 0x000fe20000410000 */
[----:B------:R-:W-:Y:S06]  /*7d10*/  BRA `(.L_x_23047) ;  /* 0x0000000400547947 */ /* 0x000fec0003800000 */
.L_x_23046:
[----:B01234-:R-:W0:Y:S01]  /*7d20*/  LDC R160, c[0x0][0x40c] ;  /* 0x00010300ffa07b82 */ /* 0x01fe220000000800 */
[----:B------:R-:W-:Y:S01]  /*7d30*/  ISETP.GT.AND P3, PT, R3, RZ, PT ;  /* 0x000000ff0300720c */ /* 0x000fe20003f64270 */
[----:B------:R-:W-:Y:S01]  /*7d40*/  @P1 FFMA.FTZ R3, R23, R165, R2 ;  /* 0x000000a517031223 */ /* 0x000fe20000010002 */
[----:B------:R-:W-:-:S03]  /*7d50*/  MOV R5, R148 ;  /* 0x0000009400057202 */ /* 0x000fc60000000f00 */
        /* <DEDUP_REMOVED lines=23> */
.L_x_23045:
[----:B------:R-:W-:-:S04]  /*7ed0*/  UISETP.NE.U32.AND UP0, UPT, UR18, URZ, UPT ;  /* 0x000000ff1200728c */ /* 0x000fc8000bf05070 */
[----:B------:R-:W-:-:S06]  /*7ee0*/  UISETP.NE.AND.EX UP0, UPT, UR19, URZ, UPT, UP0 ;  /* 0x000000ff1300728c */ /* 0x000fcc000bf05300 */
[----:B------:R-:W-:-:S13]  /*7ef0*/  PLOP3.LUT P0, PT, PT, PT, UP0, 0x80, 0x8 ;  /* 0x000000000008781c */ /* 0x000fda0003f0f008 */
[----:B------:R-:W-:Y:S05]  /*7f00*/  @!P0 BRA `(.L_x_23048) ;  /* 0x0000000000748947 */ /* 0x000fea0003800000 */
[----:B01234-:R-:W0:Y:S01]  /*7f10*/  LDC R160, c[0x0][0x40c] ;  /* 0x00010300ffa07b82 */ /* 0x01fe220000000800 */
[----:B------:R-:W-:Y:S01]  /*7f20*/  ISETP.GT.AND P1, PT, R3, RZ, PT ;  /* 0x000000ff0300720c */ /* 0x000fe20003f24270 */
[----:B------:R-:W-:Y:S01]  /*7f30*/  FFMA.FTZ R3, R23, R165, R2 ;  /* 0x000000a517037223 */ /* 0x000fe20000010002 */
[----:B------:R-:W-:-:S03]  /*7f40*/  ISETP.GT.AND P3, PT, R5, RZ, PT ;  /* 0x000000ff0500720c */ /* 0x000fc60003f64270 */
        /* <DEDUP_REMOVED lines=11> */
[-CC-:B------:R-:W-:Y:S01]  /*8000*/  FFMA.FTZ R3, R173, R165.reuse, R2.reuse ;  /* 0x000000a5ad037223 */ /* 0x180fe20000010002 */
[----:B------:R-:W-:-:S03]  /*8010*/  FFMA.FTZ R2, R197, R165, R2 ;  /* 0x000000a5c5027223 */ /* 0x000fc60000010002 */
[----:B------:R-:W-:Y:S01]  /*8020*/  FADD.FTZ R3, R188, -R3 ;  /* 0x80000003bc037221 */ /* 0x000fe20000010000 */
[----:B------:R-:W-:-:S03]  /*8030*/  FADD.FTZ R5, R198, -R2 ;  /* 0x80000002c6057221 */ /* 0x000fc60000010000 */
[C---:B------:R-:W-:Y:S01]  /*8040*/  FMUL.FTZ R2, R4.reuse, R3 ;  /* 0x0000000304027220 */ /* 0x040fe20000410000 */
[----:B------:R-:W-:-:S04]  /*8050*/  FMUL.FTZ R3, R4, R5 ;  /* 0x0000000504037220 */ /* 0x000fc80000410000 */
[----:B------:R-:W-:Y:S02]  /*8060*/  FSEL R2, R2, RZ, P3 ;  /* 0x000000ff02027208 */ /* 0x000fe40001800000 */
[----:B------:R-:W-:Y:S02]  /*8070*/  FSEL R158, R3, RZ, P3 ;  /* 0x000000ff039e7208 */ /* 0x000fe40001800000 */
[----:B------:R-:W-:-:S03]  /*8080*/  MOV R159, R2 ;  /* 0x00000002009f7202 */ /* 0x000fc60000000f00 */
[----:B------:R-:W-:-:S05]  /*8090*/  FMUL.FTZ R3, R158, R160 ;  /* 0x000000a09e037220 */ /* 0x000fca0000410000 */
[----:B------:R-:W-:Y:S01]  /*80a0*/  SEL R154, R3, R154, P1 ;  /* 0x0000009a039a7207 */ /* 0x000fe20000800000 */
[----:B------:R-:W-:Y:S06]  /*80b0*/  @!P2 BRA `(.L_x_23047) ;  /* 0x00000000006ca947 */ /* 0x000fec0003800000 */
[----:B------:R-:W-:Y:S01]  /*80c0*/  FMUL.FTZ R155, R2, R160 ;  /* 0x000000a0029b7220 */ /* 0x000fe20000410000 */
[----:B------:R-:W-:Y:S06]  /*80d0*/  BRA `(.L_x_23047) ;  /* 0x0000000000647947 */ /* 0x000fec0003800000 */
.L_x_23048:
[----:B------:R-:W-:Y:S01]  /*80e0*/  ISETP.GT.AND P1, PT, R3, RZ, PT ;  /* 0x000000ff0300720c */ /* 0x000fe20003f24270 */
[----:B------:R-:W-:Y:S01]  /*80f0*/  FFMA.FTZ R3, R23, R165, R2 ;  /* 0x000000a517037223 */ /* 0x000fe20000010002 */
[----:B------:R-:W-:-:S03]  /*8100*/  ISETP.GT.AND P3, PT, R5, RZ, PT ;  /* 0x000000ff0500720c */ /* 0x000fc60003f64270 */
[----:B------:R-:W-:-:S04]  /*8110*/  FADD.FTZ R3, R218, -R3 ;  /* 0x80000003da037221 */ /* 0x000fc80000010000 */
[----:B------:R-:W-:-:S05]  /*8120*/  FMUL.FTZ R3, R4, R3 ;  /* 0x0000000304037220 */ /* 0x000fca0000410000 */
[----:B------:R-:W-:-:S05]  /*8130*/  FSEL R3, R3, RZ, P3 ;  /* 0x000000ff03037208 */ /* 0x000fca0001800000 */
[----:B------:R-:W-:-:S05]  /*8140*/  FMUL.FTZ R3, R3, UR16 ;  /* 0x0000001003037c20 */ /* 0x000fca0008410000 */
[----:B01234-:R-:W-:Y:S01]  /*8150*/  SEL R152, R3, R152, P1 ;  /* 0x0000009803987207 */ /* 0x01ffe20000800000 */
[----:B------:R-:W-:-:S04]  /*8160*/  FFMA.FTZ R3, R24, R165, R2 ;  /* 0x000000a518037223 */ /* 0x000fc80000010002 */
[----:B------:R-:W-:-:S04]  /*8170*/  FADD.FTZ R3, R208, -R3 ;  /* 0x80000003d0037221 */ /* 0x000fc80000010000 */
[----:B------:R-:W-:-:S05]  /*8180*/  FMUL.FTZ R3, R4, R3 ;  /* 0x0000000304037220 */ /* 0x000fca0000410000 */
[----:B------:R-:W-:-:S05]  /*8190*/  FSEL R3, R3, RZ, P3 ;  /* 0x000000ff03037208 */ /* 0x000fca0001800000 */
[----:B------:R-:W-:-:S05]  /*81a0*/  FMUL.FTZ R3, R3, UR16 ;  /* 0x0000001003037c20 */ /* 0x000fca0008410000 */
        /* <DEDUP_REMOVED lines=9> */
[----:B------:R-:W-:Y:S02]  /*8240*/  @P2 FMUL.FTZ R155, R3, UR16 ;  /* 0x00000010039b2c20 */ /* 0x000fe40008410000 */
[----:B------:R-:W-:-:S05]  /*8250*/  FMUL.FTZ R2, R2, UR16 ;  /* 0x0000001002027c20 */ /* 0x000fca0008410000 */
[----:B------:R-:W-:-:S07]  /*8260*/  SEL R154, R2, R154, P1 ;  /* 0x0000009a029a7207 */ /* 0x000fce0000800000 */
.L_x_23047:
[----:B------:R-:W-:Y:S05]  /*8270*/  BSYNC.RECONVERGENT B2 ;  /* 0x0000000000027941 */ /* 0x000fea0003800200 */
.L_x_23044:
[----:B------:R-:W0:Y:S02]  /*8280*/  @P0 LDC.64 R2, c[0x0][0x478] ;  /* 0x00011e00ff020b82 */ /* 0x000e240000000a00 */
[----:B0-----:R-:W-:-:S05]  /*8290*/  @P0 IMAD.WIDE.U32 R2, R163, 0x10, R2 ;  /* 0x00000010a3020825 */ /* 0x001fca00078e0002 */
[----:B------:R0:W-:Y:S02]  /*82a0*/  @P0 STG.E.128 desc[UR6][R2.64], R156 ;  /* 0x0000009c02000986 */ /* 0x0001e4000c101d06 */
[----:B0-----:R-:W0:Y:S02]  /*82b0*/  @P2 LDC.64 R2, c[0x0][0x468] ;  /* 0x00011a00ff022b82 */ /* 0x001e240000000a00 */
[----:B0-----:R-:W-:-:S05]  /*82c0*/  @P2 IMAD.WIDE.U32 R2, R162, 0x10, R2 ;  /* 0x00000010a2022825 */ /* 0x001fca00078e0002 */
[----:B------:R0:W-:Y:S02]  /*82d0*/  @P2 STG.E.128 desc[UR6][R2.64], R152 ;  /* 0x0000009802002986 */ /* 0x0001e4000c101d06 */
.L_x_23043:
[----:B------:R-:W-:Y:S05]  /*82e0*/  BSYNC.RECONVERGENT B0 ;  /* 0x0000000000007941 */ /* 0x000fea0003800200 */
.L_x_23042:
[----:B0-----:R-:W0:Y:S02]  /*82f0*/  LDC.64 R2, c[0x0][0x380] ;  /* 0x0000e000ff027b82 */ /* 0x001e240000000a00 */
[----:B0-----:R-:W-:-:S04]  /*8300*/  LEA R6, R2, R6, 0x2 ;  /* 0x0000000602067211 */ /* 0x001fc800078e10ff */
[----:B------:R-:W-:-:S13]  /*8310*/  ISETP.GE.AND P0, PT, R6, R3, PT ;  /* 0x000000030600720c */ /* 0x000fda0003f06270 */
[----:B------:R-:W-:Y:S05]  /*8320*/  @!P0 BRA `(.L_x_23049) ;  /* 0xffffff8400f08947 */ /* 0x000fea000383ffff */
.L_x_22956:
[----:B------:R-:W-:Y:S05]  /*8330*/  BSYNC B1 ;  /* 0x0000000000017941 */ /* 0x000fea0003800000 */
.L_x_22955:
        /* <DEDUP_REMOVED lines=14> */
[----:B------:R-:W-:Y:S01]  /*8420*/  IADD3.X R65, PT, PT, RZ, RZ, RZ, P0, !PT ;  /* 0x000000ffff417210 */ /* 0x000fe200007fe4ff */
        /* <DEDUP_REMOVED lines=11> */
[C---:B------:R-:W-:Y:S01]  /*84e0*/  ISETP.GE.U32.AND P0, PT, R252.reuse, 0x80, PT ;  /* 0x00000080fc00780c */ /* 0x040fe20003f06070 */
        /* <DEDUP_REMOVED lines=285> */
.L_x_22978:
        /* <DEDUP_REMOVED lines=8> */
.L_x_23051:
[----:B------:R-:W-:Y:S05]  /*9740*/  BSYNC B0 ;  /* 0x0000000000007941 */ /* 0x000fea0003800000 */
.L_x_23050:
        /* <DEDUP_REMOVED lines=9> */
.L_x_23052:
        /* <DEDUP_REMOVED lines=8> */
.L_x_23053:
[----:B------:R-:W-:Y:S02]  /*9860*/  MOV R162, R164 ;  /* 0x000000a400a27202 */ /* 0x000fe40000000f00 */
[----:B------:R-:W-:-:S05]  /*9870*/  MOV R2, R166 ;  /* 0x000000a600027202 */ /* 0x000fca0000000f00 */
[----:B------:R-:W-:Y:S01]  /*9880*/  FADD.FTZ R163, R163, R2 ;  /* 0x00000002a3a37221 */ /* 0x000fe20000010000 */
[----:B------:R-:W-:-:S07]  /*9890*/  MOV R2, 0xffffffff ;  /* 0xffffffff00027802 */ /* 0x000fce0000000f00 */
[----:B------:R-:W-:Y:S05]  /*98a0*/  WARPSYNC.COLLECTIVE R2, `(.L_x_23054) ;  /* 0x0000000002087348 */ /* 0x000fea0003c00000 */
[----:B------:R0:W1:Y:S02]  /*98b0*/  SHFL.BFLY P0, R166, R162, R161, R160 ;  /* 0x0c0000a1a2a67389 */ /* 0x00006400000000a0 */
[----:B01----:R-:W-:Y:S05]  /*98c0*/  ENDCOLLECTIVE ;  /* 0x000000000000791b */ /* 0x003fea0003800000 */
.L_x_23054:
        /* <DEDUP_REMOVED lines=8> */
.L_x_23055:
[----:B------:R-:W-:Y:S02]  /*9950*/  MOV R162, R164 ;  /* 0x000000a400a27202 */ /* 0x000fe40000000f00 */
[----:B------:R-:W-:-:S05]  /*9960*/  MOV R2, R166 ;  /* 0x000000a600027202 */ /* 0x000fca0000000f00 */
[----:B------:R-:W-:Y:S01]  /*9970*/  FADD.FTZ R163, R163, R2 ;  /* 0x00000002a3a37221 */ /* 0x000fe20000010000 */
[----:B------:R-:W-:-:S07]  /*9980*/  MOV R2, 0xffffffff ;  /* 0xffffffff00027802 */ /* 0x000fce0000000f00 */
[----:B------:R-:W-:Y:S05]  /*9990*/  WARPSYNC.COLLECTIVE R2, `(.L_x_23056) ;  /* 0x0000000002087348 */ /* 0x000fea0003c00000 */
[----:B------:R0:W1:Y:S02]  /*99a0*/  SHFL.BFLY P0, R166, R162, R161, R160 ;  /* 0x0c0000a1a2a67389 */ /* 0x00006400000000a0 */
[----:B01----:R-:W-:Y:S05]  /*99b0*/  ENDCOLLECTIVE ;  /* 0x000000000000791b */ /* 0x003fea0003800000 */
.L_x_23056:
        /* <DEDUP_REMOVED lines=8> */
.L_x_23057:
[----:B------:R-:W-:Y:S02]  /*9a40*/  MOV R162, R164 ;  /* 0x000000a400a27202 */ /* 0x000fe40000000f00 */
[----:B------:R-:W-:-:S05]  /*9a50*/  MOV R2, R166 ;  /* 0x000000a600027202 */ /* 0x000fca0000000f00 */
[----:B------:R-:W-:Y:S01]  /*9a60*/  FADD.FTZ R163, R163, R2 ;  /* 0x00000002a3a37221 */ /* 0x000fe20000010000 */
[----:B------:R-:W-:-:S07]  /*9a70*/  MOV R2, 0xffffffff ;  /* 0xffffffff00027802 */ /* 0x000fce0000000f00 */
[----:B------:R-:W-:Y:S05]  /*9a80*/  WARPSYNC.COLLECTIVE R2, `(.L_x_23058) ;  /* 0x0000000002087348 */ /* 0x000fea0003c00000 */
[----:B------:R0:W1:Y:S02]  /*9a90*/  SHFL.BFLY P0, R166, R162, R161, R160 ;  /* 0x0c0000a1a2a67389 */ /* 0x00006400000000a0 */
[----:B01----:R-:W-:Y:S05]  /*9aa0*/  ENDCOLLECTIVE ;  /* 0x000000000000791b */ /* 0x003fea0003800000 */
.L_x_23058:
        /* <DEDUP_REMOVED lines=8> */
.L_x_23059:
[----:B------:R-:W-:Y:S02]  /*9b30*/  MOV R162, R165 ;  /* 0x000000a500a27202 */ /* 0x000fe40000000f00 */
[----:B------:R-:W-:-:S07]  /*9b40*/  MOV R164, R166 ;  /* 0x000000a600a47202 */ /* 0x000fce0000000f00 */
[----:B------:R-:W-:Y:S05]  /*9b50*/  WARPSYNC.COLLECTIVE R2, `(.L_x_23060) ;  /* 0x0000000002087348 */ /* 0x000fea0003c00000 */
[----:B------:R0:W1:Y:S02]  /*9b60*/  SHFL.BFLY P0, R166, R162, R161, R160 ;  /* 0x0c0000a1a2a67389 */ /* 0x00006400000000a0 */
[----:B01----:R-:W-:Y:S05]  /*9b70*/  ENDCOLLECTIVE ;  /* 0x000000000000791b */ /* 0x003fea0003800000 */
.L_x_23060:
[----:B------:R-:W-:Y:S01]  /*9b80*/  MOV R2, R166 ;  /* 0x000000a600027202 */ /* 0x000fe20000000f00 */
[----:B------:R-:W-:Y:S06]  /*9b90*/  BRA `(.L_x_23061) ;  /* 0xffffff9000f07947 */ /* 0x000fec000383ffff */
.L_x_23062:
        /* <DEDUP_REMOVED lines=14> */
.L_x_25534:


//--------------------- .text._ZN10layer_norm13ln_bwd_kernelINS_13Kernel_traitsIfffffjLj1280ELj1ELj4ELj1ELj16ENS_18Kernel_traits_baseILj1280EfffffjLj128EEEEELb0ELb0ELb1ELb1EEEvNS_9BwdParamsE --------------------------
	.section	.text._ZN10layer_norm13ln_bwd_kernelINS_13Kernel_traitsIfffffjLj1280ELj1ELj4ELj1ELj16ENS_18Kernel_traits_baseILj1280EfffffjLj128EEEEELb0ELb0ELb1ELb1EEEvNS_9BwdParamsE,"ax",@progbits
	.align	128
        .global         _ZN10layer_norm13ln_bwd_kernelINS_13Kernel_traitsIfffffjLj1280ELj1ELj4ELj1ELj16ENS_18Kernel_traits_baseILj1280EfffffjLj128EEEEELb0ELb0ELb1ELb1EEEvNS_9BwdParamsE
        .type           _ZN10layer_norm13ln_bwd_kernelINS_13Kernel_traitsIfffffjLj1280ELj1ELj4ELj1ELj16ENS_18Kernel_traits_baseILj1280EfffffjLj128EEEEELb0ELb0ELb1ELb1EEEvNS_9BwdParamsE,@function
        .size           _ZN10layer_norm13ln_bwd_kernelINS_13Kernel_traitsIfffffjLj1280ELj1ELj4ELj1ELj16ENS_18Kernel_traits_baseILj1280EfffffjLj128EEEEELb0ELb0ELb1ELb1EEEvNS_9BwdParamsE,(.L_x_25535 - _ZN10layer_norm13ln_bwd_kernelINS_13Kernel_traitsIfffffjLj1280ELj1ELj4ELj1ELj16ENS_18Kernel_traits_baseILj1280EfffffjLj128EEEEELb0ELb0ELb1ELb1EEEvNS_9BwdParamsE)
        .other          _ZN10layer_norm13ln_bwd_kernelINS_13Kernel_traitsIfffffjLj1280ELj1ELj4ELj1ELj16ENS_18Kernel_traits_baseILj1280EfffffjLj128EEEEELb0ELb0ELb1ELb1EEEvNS_9BwdParamsE,@"STO_CUDA_ENTRY STV_DEFAULT"
_ZN10layer_norm13ln_bwd_kernelINS_13Kernel_traitsIfffffjLj1280ELj1ELj4ELj1ELj16ENS_18Kernel_traits_baseILj1280EfffffjLj128EEEEELb0ELb0ELb1ELb1EEEvNS_9BwdParamsE:
.text._ZN10layer_norm13ln_bwd_kernelINS_13Kernel_traitsIfffffjLj1280ELj1ELj4ELj1ELj16ENS_18Kernel_traits_baseILj1280EfffffjLj128EEEEELb0ELb0ELb1ELb1EEEvNS_9BwdParamsE:
        /* <DEDUP_REMOVED lines=81> */
.L_x_23119:
[----:B------:R-:W1:Y:S08]  /*0510*/  LDC.64 R212, c[0x0][0x3f8] ;  /* 0x0000fe00ffd47b82 */ /* 0x000e700000000a00 */
[----:B------:R-:W2:Y:S01]  /*0520*/  LDC.64 R214, c[0x0][0x3f0] ;  /* 0x0000fc00ffd67b82 */ /* 0x000ea20000000a00 */
[----:B-1----:R-:W-:-:S05]  /*0530*/  IMAD.WIDE R212, R19, 0x4, R212 ;  /* 0x0000000413d47825 */ /* 0x002fca00078e02d4 */
[----:B0-----:R0:W3:Y:S01]  /*0540*/  LDG.E R22, desc[UR6][R212.64] ;  /* 0x00000006d4167981 */ /* 0x0010e2000c1e1900 */
[----:B--2---:R-:W-:-:S05]  /*0550*/  IMAD.WIDE R214, R19, 0x4, R214 ;  /* 0x0000000413d67825 */ /* 0x004fca00078e02d6 */
[----:B-----5:R1:W5:Y:S01]  /*0560*/  LDG.E R216, desc[UR6][R214.64] ;  /* 0x00000006d6d87981 */ /* 0x020362000c1e1900 */
[----:B0-----:R-:W0:Y:S02]  /*0570*/  LDC.64 R212, c[0x0][0x3c8] ;  /* 0x0000f200ffd47b82 */ /* 0x001e240000000a00 */
[----:B0-----:R-:W-:-:S05]  /*0580*/  IMAD.WIDE R212, R19, 0x4, R212 ;  /* 0x0000000413d47825 */ /* 0x001fca00078e02d4 */
[----:B------:R1:W5:Y:S01]  /*0590*/  LDG.E R21, desc[UR6][R212.64] ;  /* 0x00000006d4157981 */ /* 0x000362000c1e1900 */
[----:B------:R-:W-:Y:S01]  /*05a0*/  BSSY.RECONVERGENT B1, `(.L_x_23065) ;  /* 0x00001c6000017945 */ /* 0x000fe20003800200 */
[----:B------:R-:W-:Y:S02]  /*05b0*/  MOV R217, RZ ;  /* 0x000000ff00d97202 */ /* 0x000fe40000000f00 */
[----:B------:R-:W-:Y:S02]  /*05c0*/  MOV R222, RZ ;  /* 0x000000ff00de7202 */ /* 0x000fe40000000f00 */
[----:B---3--:R-:W-:-:S13]  /*05d0*/  ISETP.GE.AND P2, PT, R22, 0x1, PT ;  /* 0x000000011600780c */ /* 0x008fda0003f46270 */
[----:B-1----:R-:W-:Y:S05]  /*05e0*/  @!P2 BRA `(.L_x_23066) ;  /* 0x000000180060a947 */ /* 0x002fea0003800000 */
[----:B------:R-:W0:Y:S01]  /*05f0*/  S2R R5, SR_TID.X ;  /* 0x0000000000057919 */ /* 0x000e220000002100 */
[----:B------:R-:W1:Y:S01]  /*0600*/  LDC.64 R8, c[0x0][0x3a8] ;  /* 0x0000ea00ff087b82 */ /* 0x000e620000000a00 */
[----:B------:R-:W-:Y:S01]  /*0610*/  IMAD R0, R19, UR9, RZ ;  /* 0x0000000913007c24 */ /* 0x000fe2000f8e02ff */
[----:B------:R-:W2:Y:S01]  /*0620*/  LDL R252, [R1+0x3c] ;  /* 0x00003c0001fc7983 */ /* 0x000ea20000100800 */
[----:B------:R-:W-:-:S03]  /*0630*/  SHF.R.S32.HI R4, RZ, 0x1f, R19 ;  /* 0x0000001fff047819 */ /* 0x000fc60000011413 */
[----:B------:R-:W-:Y:S02]  /*0640*/  SHF.R.S32.HI R3, RZ, 0x1f, R0 ;  /* 0x0000001fff037819 */ /* 0x000fe40000011400 */
[----:B------:R-:W-:Y:S01]  /*0650*/  LEA R2, P0, R19, UR10, 0x2 ;  /* 0x0000000a13027c11 */ /* 0x000fe2000f8010ff */
[----:B------:R-:W3:Y:S01]  /*0660*/  LDC.64 R214, c[0x0][0x428] ;  /* 0x00010a00ffd67b82 */ /* 0x000ee20000000a00 */
[----:B------:R-:W-:Y:S02]  /*0670*/  LEA.HI R177, R3, R0, RZ, 0x2 ;  /* 0x0000000003b17211 */ /* 0x000fe400078f10ff */
[----:B------:R-:W-:-:S05]  /*0680*/  LEA.HI.X R3, R19, UR11, R4, 0x2, P0 ;  /* 0x0000000b13037c11 */ /* 0x000fca00080f1404 */
[----:B------:R-:W4:Y:S01]  /*0690*/  LDG.E R217, desc[UR6][R2.64] ;  /* 0x0000000602d97981 */ /* 0x000f22000c1e1900 */
[----:B0-----:R-:W-:-:S04]  /*06a0*/  LOP3.LUT R16, R5, 0x1f, RZ, 0xc0, !PT ;  /* 0x0000001f05107812 */ /* 0x001fc800078ec0ff */
[----:B------:R-:W-:-:S04]  /*06b0*/  LEA.HI.SX32 R177, R177, R16, 0x1e ;  /* 0x00000010b1b17211 */ /* 0x000fc800078ff2ff */
[C---:B------:R-:W-:Y:S01]  /*06c0*/  IADD3 R176, PT, PT, R177.reuse, 0x20, RZ ;  /* 0x00000020b1b07810 */ /* 0x040fe20007ffe0ff */
[----:B-1----:R-:W-:-:S04]  /*06d0*/  IMAD.WIDE.U32 R4, R177, 0x10, R8 ;  /* 0x00000010b1047825 */ /* 0x002fc800078e0008 */
[----:B------:R-:W-:Y:S02]  /*06e0*/  IMAD.WIDE.U32 R12, R176, 0x10, R8 ;  /* 0x00000010b00c7825 */ /* 0x000fe400078e0008 */
[----:B------:R-:W2:Y:S04]  /*06f0*/  LDG.E.128 R4, desc[UR6][R4.64] ;  /* 0x0000000604047981 */ /* 0x000ea8000c1e1d00 */
[----:B------:R-:W2:Y:S01]  /*0700*/  LDG.E.128 R12, desc[UR6][R12.64] ;  /* 0x000000060c0c7981 */ /* 0x000ea2000c1e1d00 */
[----:B------:R-:W-:-:S05]  /*0710*/  IADD3 R0, PT, PT, R22, -0x1, RZ ;  /* 0xffffffff16007810 */ /* 0x000fca0007ffe0ff */
[----:B------:R-:W-:Y:S01]  /*0720*/  IMAD R10, R0, UR9, RZ ;  /* 0x00000009000a7c24 */ /* 0x000fe2000f8e02ff */
[----:B------:R-:W-:-:S05]  /*0730*/  IADD3 R0, PT, PT, R177, 0x100, RZ ;  /* 0x00000100b1007810 */ /* 0x000fca0007ffe0ff */
[----:B------:R-:W-:-:S06]  /*0740*/  IMAD.WIDE.U32 R220, R0, 0x10, R8 ;  /* 0x0000001000dc7825 */ /* 0x000fcc00078e0008 */
[----:B------:R-:W2:Y:S01]  /*0750*/  LDG.E.128 R220, desc[UR6][R220.64] ;  /* 0x00000006dcdc7981 */ /* 0x000ea2000c1e1d00 */
[----:B------:R-:W-:-:S04]  /*0760*/  SHF.R.S32.HI R11, RZ, 0x1f, R10 ;  /* 0x0000001fff0b7819 */ /* 0x000fc8000001140a */
[----:B------:R-:W-:-:S04]  /*0770*/  LEA.HI R11, R11, R10, RZ, 0x2 ;  /* 0x0000000a0b0b7211 */ /* 0x000fc800078f10ff */
[----:B------:R-:W-:-:S04]  /*0780*/  LEA.HI.SX32 R23, R11, R16, 0x1e ;  /* 0x000000100b177211 */ /* 0x000fc800078ff2ff */
[C---:B------:R-:W-:Y:S02]  /*0790*/  IADD3 R17, PT, PT, R23.reuse, 0x20, RZ ;  /* 0x0000002017117810 */ /* 0x040fe40007ffe0ff */
[----:B------:R-:W-:-:S03]  /*07a0*/  IADD3 R153, PT, PT, R23, 0x40, RZ ;  /* 0x0000004017997810 */ /* 0x000fc60007ffe0ff */
[----:B---3--:R-:W-:Y:S01]  /*07b0*/  IMAD.WIDE.U32 R16, R17, 0x10, R214 ;  /* 0x0000001011107825 */ /* 0x008fe200078e00d6 */
[----:B------:R-:W-:-:S04]  /*07c0*/  IADD3 R157, PT, PT, R23, 0x60, RZ ;  /* 0x00000060179d7810 */ /* 0x000fc80007ffe0ff */
[----:B------:R0:W3:Y:S01]  /*07d0*/  LDG.E.128 R184, desc[UR6][R16.64] ;  /* 0x0000000610b87981 */ /* 0x0000e2000c1e1d00 */
[----:B------:R-:W-:Y:S02]  /*07e0*/  MOV R212, UR14 ;  /* 0x0000000e00d47c02 */ /* 0x000fe40008000f00 */
[----:B------:R-:W-:Y:S01]  /*07f0*/  IADD3 R161, PT, PT, R23, 0x80, RZ ;  /* 0x0000008017a17810 */ /* 0x000fe20007ffe0ff */
[----:B0-----:R-:W-:-:S05]  /*0800*/  IMAD.WIDE.U32 R16, R153, 0x10, R214 ;  /* 0x0000001099107825 */ /* 0x001fca00078e00d6 */
[----:B------:R0:W3:Y:S01]  /*0810*/  LDG.E.128 R152, desc[UR6][R16.64] ;  /* 0x0000000610987981 */ /* 0x0000e2000c1e1d00 */
[----:B------:R-:W-:Y:S02]  /*0820*/  ISETP.NE.U32.AND P0, PT, R212, RZ, PT ;  /* 0x000000ffd400720c */ /* 0x000fe40003f05070 */
[----:B------:R-:W-:Y:S01]  /*0830*/  MOV R213, UR15 ;  /* 0x0000000f00d57c02 */ /* 0x000fe20008000f00 */
[----:B0-----:R-:W-:Y:S01]  /*0840*/  IMAD.WIDE.U32 R16, R157, 0x10, R214 ;  /* 0x000000109d107825 */ /* 0x001fe200078e00d6 */
[----:B------:R-:W-:-:S04]  /*0850*/  IADD3 R165, PT, PT, R23, 0xa0, RZ ;  /* 0x000000a017a57810 */ /* 0x000fc80007ffe0ff */
[----:B------:R0:W3:Y:S01]  /*0860*/  LDG.E.128 R156, desc[UR6][R16.64] ;  /* 0x00000006109c7981 */ /* 0x0000e2000c1e1d00 */
[----:B------:R-:W-:Y:S01]  /*0870*/  ISETP.NE.AND.EX P0, PT, R213, RZ, PT, P0 ;  /* 0x000000ffd500720c */ /* 0x000fe20003f05300 */
[----:B0-----:R-:W-:-:S12]  /*0880*/  IMAD.WIDE.U32 R16, R161, 0x10, R214 ;  /* 0x00000010a1107825 */ /* 0x001fd800078e00d6 */
[----:B------:R-:W0:Y:S01]  /*0890*/  @P0 LDC.64 R174, c[0x0][0x438] ;  /* 0x00010e00ffae0b82 */ /* 0x000e220000000a00 */
[----:B------:R1:W3:Y:S07]  /*08a0*/  LDG.E.128 R160, desc[UR6][R16.64] ;  /* 0x0000000610a07981 */ /* 0x0002ee000c1e1d00 */
[----:B------:R-:W0:Y:S01]  /*08b0*/  @P0 LDC.64 R172, c[0x0][0x438] ;  /* 0x00010e00ffac0b82 */ /* 0x000e220000000a00 */
[----:B-1----:R-:W-:-:S05]  /*08c0*/  IMAD.WIDE.U32 R16, R165, 0x10, R214 ;  /* 0x00000010a5107825 */ /* 0x002fca00078e00d6 */
[----:B------:R1:W3:Y:S01]  /*08d0*/  LDG.E.128 R164, desc[UR6][R16.64] ;  /* 0x0000000610a47981 */ /* 0x0002e2000c1e1d00 */
[----:B------:R-:W-:Y:S01]  /*08e0*/  IADD3 R182, PT, PT, R177, 0x40, RZ ;  /* 0x00000040b1b67810 */ /* 0x000fe20007ffe0ff */
[----:B------:R-:W0:Y:S01]  /*08f0*/  @P0 LDC.64 R178, c[0x0][0x438] ;  /* 0x00010e00ffb20b82 */ /* 0x000e220000000a00 */
[----:B-1----:R-:W-:-:S07]  /*0900*/  IADD3 R16, PT, PT, R23, 0xc0, RZ ;  /* 0x000000c017107810 */ /* 0x002fce0007ffe0ff */
[----:B------:R-:W1:Y:S01]  /*0910*/  @P0 LDC.64 R218, c[0x0][0x438] ;  /* 0x00010e00ffda0b82 */ /* 0x000e620000000a00 */
[----:B------:R-:W-:-:S05]  /*0920*/  IMAD.WIDE.U32 R16, R16, 0x10, R214 ;  /* 0x0000001010107825 */ /* 0x000fca00078e00d6 */
[----:B------:R0:W3:Y:S02]  /*0930*/  LDG.E.128 R168, desc[UR6][R16.64] ;  /* 0x0000000610a87981 */ /* 0x0000e4000c1e1d00 */
[----:B0-----:R-:W0:Y:S01]  /*0940*/  @P0 LDC.64 R16, c[0x0][0x438] ;  /* 0x00010e00ff100b82 */ /* 0x001e220000000a00 */
[C---:B------:R-:W-:Y:S01]  /*0950*/  IADD3 R181, PT, PT, R177.reuse, 0x60, RZ ;  /* 0x00000060b1b57810 */ /* 0x040fe20007ffe0ff */
[C---:B------:R-:W-:Y:S01]  /*0960*/  @P0 IMAD.WIDE.U32 R174, R177.reuse, 0x10, R174 ;  /* 0x00000010b1ae0825 */ /* 0x040fe200078e00ae */
[C---:B------:R-:W-:Y:S02]  /*0970*/  IADD3 R180, PT, PT, R177.reuse, 0x80, RZ ;  /* 0x00000080b1b47810 */ /* 0x040fe40007ffe0ff */
[C---:B------:R-:W-:Y:S01]  /*0980*/  IADD3 R20, PT, PT, R177.reuse, 0xa0, RZ ;  /* 0x000000a0b1147810 */ /* 0x040fe20007ffe0ff */
[----:B------:R-:W-:Y:S01]  /*0990*/  @P0 IMAD.WIDE.U32 R172, R176, 0x10, R172 ;  /* 0x00000010b0ac0825 */ /* 0x000fe200078e00ac */
[C---:B------:R-:W-:Y:S01]  /*09a0*/  IADD3 R18, PT, PT, R177.reuse, 0xc0, RZ ;  /* 0x000000c0b1127810 */ /* 0x040fe20007ffe0ff */
[----:B------:R-:W5:Y:S01]  /*09b0*/  @P0 LDG.E.128 R60, desc[UR6][R174.64] ;  /* 0x00000006ae3c0981 */ /* 0x000f62000c1e1d00 */
[----:B------:R-:W-:-:S02]  /*09c0*/  IADD3 R2, PT, PT, R177, 0xe0, RZ ;  /* 0x000000e0b1027810 */ /* 0x000fc40007ffe0ff */
[----:B------:R-:W-:Y:S01]  /*09d0*/  IADD3 R3, PT, PT, R177, 0x120, RZ ;  /* 0x00000120b1037810 */ /* 0x000fe20007ffe0ff */
[C---:B------:R-:W-:Y:S01]  /*09e0*/  IMAD.WIDE.U32 R188, R182.reuse, 0x10, R8 ;  /* 0x00000010b6bc7825 */ /* 0x040fe200078e0008 */
[----:B------:R-:W1:Y:S01]  /*09f0*/  @P0 LDC.64 R176, c[0x0][0x438] ;  /* 0x00010e00ffb00b82 */ /* 0x000e620000000a00 */
[----:B------:R-:W5:Y:S02]  /*0a00*/  @P0 LDG.E.128 R56, desc[UR6][R172.64] ;  /* 0x00000006ac380981 */ /* 0x000f64000c1e1d00 */
[----:B0-----:R-:W-:Y:S01]  /*0a10*/  @P0 IMAD.WIDE.U32 R16, R182, 0x10, R16 ;  /* 0x00000010b6100825 */ /* 0x001fe200078e0010 */
[----:B------:R-:W-:-:S04]  /*0a20*/  ISETP.NE.AND P1, PT, RZ, UR8, PT ;  /* 0x00000008ff007c0c */ /* 0x000fc8000bf25270 */
[----:B------:R-:W0:Y:S01]  /*0a30*/  @P0 LDC.64 R182, c[0x0][0x438] ;  /* 0x00010e00ffb60b82 */ /* 0x000e220000000a00 */
[----:B------:R-:W3:Y:S04]  /*0a40*/  LDG.E.128 R188, desc[UR6][R188.64] ;  /* 0x00000006bcbc7981 */ /* 0x000ee8000c1e1d00 */
[----:B------:R1:W5:Y:S03]  /*0a50*/  @P0 LDG.E.128 R52, desc[UR6][R16.64] ;  /* 0x0000000610340981 */ /* 0x000366000c1e1d00 */
[----:B-1----:R-:W1:Y:S01]  /*0a60*/  @P0 LDC.64 R16, c[0x0][0x438] ;  /* 0x00010e00ff100b82 */ /* 0x002e620000000a00 */
[----:B------:R-:W-:Y:S01]  /*0a70*/  @P0 IMAD.WIDE.U32 R176, R180, 0x10, R176 ;  /* 0x00000010b4b00825 */ /* 0x000fe200078e00b0 */
[----:B------:R-:W-:-:S03]  /*0a80*/  IADD3 R172, PT, PT, R23, 0xe0, RZ ;  /* 0x000000e017ac7810 */ /* 0x000fc60007ffe0ff */
[--C-:B------:R-:W-:Y:S01]  /*0a90*/  IMAD.WIDE.U32 R192, R181, 0x10, R8.reuse ;  /* 0x00000010b5c07825 */ /* 0x100fe200078e0008 */
[----:B------:R0:W5:Y:S03]  /*0aa0*/  @P0 LDG.E.128 R44, desc[UR6][R176.64] ;  /* 0x00000006b02c0981 */ /* 0x000166000c1e1d00 */
[--C-:B------:R-:W-:Y:S02]  /*0ab0*/  IMAD.WIDE.U32 R196, R180, 0x10, R8.reuse ;  /* 0x00000010b4c47825 */ /* 0x100fe400078e0008 */
[----:B------:R-:W3:Y:S02]  /*0ac0*/  LDG.E.128 R192, desc[UR6][R192.64] ;  /* 0x00000006c0c07981 */ /* 0x000ee4000c1e1d00 */
[--C-:B------:R-:W-:Y:S02]  /*0ad0*/  IMAD.WIDE.U32 R200, R20, 0x10, R8.reuse ;  /* 0x0000001014c87825 */ /* 0x100fe400078e0008 */
[----:B------:R-:W3:Y:S01]  /*0ae0*/  LDG.E.128 R196, desc[UR6][R196.64] ;  /* 0x00000006c4c47981 */ /* 0x000ee2000c1e1d00 */
[----:B0-----:R-:W-:Y:S01]  /*0af0*/  IADD3 R176, PT, PT, R23, 0x100, RZ ;  /* 0x0000010017b07810 */ /* 0x001fe20007ffe0ff */
[----:B------:R-:W-:-:S02]  /*0b00*/  IMAD.WIDE.U32 R204, R18, 0x10, R8 ;  /* 0x0000001012cc7825 */ /* 0x000fc400078e0008 */
[----:B------:R-:W3:Y:S02]  /*0b10*/  LDG.E.128 R200, desc[UR6][R200.64] ;  /* 0x00000006c8c87981 */ /* 0x000ee4000c1e1d00 */
[--C-:B------:R-:W-:Y:S02]  /*0b20*/  IMAD.WIDE.U32 R208, R2, 0x10, R8.reuse ;  /* 0x0000001002d07825 */ /* 0x100fe400078e0008 */
[----:B------:R-:W3:Y:S02]  /*0b30*/  LDG.E.128 R204, desc[UR6][R204.64] ;  /* 0x00000006cccc7981 */ /* 0x000ee4000c1e1d00 */
[----:B------:R-:W-:Y:S02]  /*0b40*/  IMAD.WIDE.U32 R228, R3, 0x10, R8 ;  /* 0x0000001003e47825 */ /* 0x000fe400078e0008 */
[----:B------:R-:W3:Y:S02]  /*0b50*/  LDG.E.128 R208, desc[UR6][R208.64] ;  /* 0x00000006d0d07981 */ /* 0x000ee4000c1e1d00 */
[C---:B------:R-:W-:Y:S01]  /*0b60*/  IMAD.WIDE.U32 R8, R23.reuse, 0x10, R214 ;  /* 0x0000001017087825 */ /* 0x040fe200078e00d6 */
[----:B------:R-:W-:Y:S01]  /*0b70*/  IADD3 R23, PT, PT, R23, 0x120, RZ ;  /* 0x0000012017177810 */ /* 0x000fe20007ffe0ff */
[----:B------:R-:W3:Y:S02]  /*0b80*/  LDG.E.128 R228, desc[UR6][R228.64] ;  /* 0x00000006e4e47981 */ /* 0x000ee4000c1e1d00 */
[----:B------:R-:W-:-:S02]  /*0b90*/  @P0 IMAD.WIDE.U32 R178, R181, 0x10, R178 ;  /* 0x00000010b5b20825 */ /* 0x000fc400078e00b2 */
[----:B------:R-:W3:Y:S02]  /*0ba0*/  LDG.E.128 R8, desc[UR6][R8.64] ;  /* 0x0000000608087981 */ /* 0x000ee4000c1e1d00 */
[--C-:B------:R-:W-:Y:S02]  /*0bb0*/  IMAD.WIDE.U32 R172, R172, 0x10, R214.reuse ;  /* 0x00000010acac7825 */ /* 0x100fe400078e00d6 */
[----:B------:R-:W5:Y:S02]  /*0bc0*/  @P0 LDG.E.128 R48, desc[UR6][R178.64] ;  /* 0x00000006b2300981 */ /* 0x000f64000c1e1d00 */
[--C-:B------:R-:W-:Y:S02]  /*0bd0*/  IMAD.WIDE.U32 R176, R176, 0x10, R214.reuse ;  /* 0x00000010b0b07825 */ /* 0x100fe400078e00d6 */
[----:B------:R-:W3:Y:S02]  /*0be0*/  LDG.E.128 R172, desc[UR6][R172.64] ;  /* 0x00000006acac7981 */ /* 0x000ee4000c1e1d00 */
[----:B------:R-:W-:-:S04]  /*0bf0*/  IMAD.WIDE.U32 R180, R23, 0x10, R214 ;  /* 0x0000001017b47825 */ /* 0x000fc800078e00d6 */
[----:B-1----:R-:W-:Y:S01]  /*0c00*/  @P0 IMAD.WIDE.U32 R214, R20, 0x10, R16 ;  /* 0x0000001014d60825 */ /* 0x002fe200078e0010 */
[----:B------:R-:W3:Y:S01]  /*0c10*/  LDG.E.128 R176, desc[UR6][R176.64] ;  /* 0x00000006b0b07981 */ /* 0x000ee2000c1e1d00 */
[----:B------:R-:W0:Y:S03]  /*0c20*/  @P0 LDC.64 R16, c[0x0][0x438] ;  /* 0x00010e00ff100b82 */ /* 0x000e260000000a00 */
[----:B------:R1:W5:Y:S02]  /*0c30*/  @P0 LDG.E.128 R40, desc[UR6][R214.64] ;  /* 0x00000006d6280981 */ /* 0x000364000c1e1d00 */
[----:B-1----:R-:W-:Y:S02]  /*0c40*/  @P0 IMAD.WIDE.U32 R214, R18, 0x10, R182 ;  /* 0x0000001012d60825 */ /* 0x002fe400078e00b6 */
[----:B------:R-:W3:Y:S04]  /*0c50*/  LDG.E.128 R180, desc[UR6][R180.64] ;  /* 0x00000006b4b47981 */ /* 0x000ee8000c1e1d00 */
[----:B------:R1:W5:Y:S02]  /*0c60*/  @P0 LDG.E.128 R36, desc[UR6][R214.64] ;  /* 0x00000006d6240981 */ /* 0x000364000c1e1d00 */
[----:B-1----:R-:W1:Y:S01]  /*0c70*/  @P0 LDC.64 R214, c[0x0][0x438] ;  /* 0x00010e00ffd60b82 */ /* 0x002e620000000a00 */
[----:B0-----:R-:W-:-:S04]  /*0c80*/  @P0 IMAD.WIDE.U32 R16, R2, 0x10, R16 ;  /* 0x0000001002100825 */ /* 0x001fc800078e0010 */
[----:B------:R-:W-:Y:S01]  /*0c90*/  @P0 IMAD.WIDE.U32 R218, R0, 0x10, R218 ;  /* 0x0000001000da0825 */ /* 0x000fe200078e00da */
[----:B------:R-:W5:Y:S04]  /*0ca0*/  @P0 LDG.E.128 R32, desc[UR6][R16.64] ;  /* 0x0000000610200981 */ /* 0x000f68000c1e1d00 */
[----:B------:R-:W5:Y:S01]  /*0cb0*/  @P0 LDG.E.128 R28, desc[UR6][R218.64] ;  /* 0x00000006da1c0981 */ /* 0x000f62000c1e1d00 */
[----:B----4-:R-:W-:-:S03]  /*0cc0*/  FSEL R0, R217, RZ, !P1 ;  /* 0x000000ffd9007208 */ /* 0x010fc60004800000 */
[----:B------:R-:W4:Y:S01]  /*0cd0*/  LDL R17, [R1+0x30] ;  /* 0x0000300001117983 */ /* 0x000f220000100800 */
[----:B-1----:R-:W-:-:S05]  /*0ce0*/  @P0 IMAD.WIDE.U32 R2, R3, 0x10, R214 ;  /* 0x0000001003020825 */ /* 0x002fca00078e00d6 */
[----:B------:R0:W5:Y:S01]  /*0cf0*/  @P0 LDG.E.128 R24, desc[UR6][R2.64] ;  /* 0x0000000602180981 */ /* 0x000162000c1e1d00 */
[C---:B--2---:R-:W-:Y:S01]  /*0d00*/  FADD.FTZ R5, -R0.reuse, R5 ;  /* 0x0000000500057221 */ /* 0x044fe20000010100 */
[C---:B0-----:R-:W-:Y:S01]  /*0d10*/  FADD.FTZ R2, -R0.reuse, R13 ;  /* 0x0000000d00027221 */ /* 0x041fe20000010100 */
[----:B------:R-:W-:Y:S01]  /*0d20*/  FADD.FTZ R3, -R0, R12 ;  /* 0x0000000c00037221 */ /* 0x000fe20000010100 */
[----:B------:R-:W2:Y:S04]  /*0d30*/  LDL R13, [R1+0x34] ;  /* 0x00003400010d7983 */ /* 0x000ea80000100800 */
[----:B------:R-:W2:Y:S01]  /*0d40*/  LDL R12, [R1+0x38] ;  /* 0x00003800010c7983 */ /* 0x000ea20000100800 */
[----:B-----5:R-:W-:-:S03]  /*0d50*/  FMUL.FTZ R18, R21, R5 ;  /* 0x0000000515127220 */ /* 0x020fc60000410000 */
[----:B------:R-:W2:Y:S01]  /*0d60*/  LDL R5, [R1+0x20] ;  /* 0x0000200001057983 */ /* 0x000ea20000100800 */
[----:B------:R-:W-:-:S03]  /*0d70*/  FADD.FTZ R218, -R0, R223 ;  /* 0x000000df00da7221 */ /* 0x000fc60000010100 */
[----:B------:R-:W2:Y:S01]  /*0d80*/  LDL R223, [R1+0x28] ;  /* 0x0000280001df7983 */ /* 0x000ea20000100800 */
[C---:B------:R-:W-:Y:S01]  /*0d90*/  FADD.FTZ R4, -R0.reuse, R4 ;  /* 0x0000000400047221 */ /* 0x040fe20000010100 */
[C---:B------:R-:W-:Y:S01]  /*0da0*/  FADD.FTZ R214, -R0.reuse, R220 ;  /* 0x000000dc00d67221 */ /* 0x040fe20000010100 */
[C---:B------:R-:W-:Y:S01]  /*0db0*/  FADD.FTZ R215, -R0.reuse, R221 ;  /* 0x000000dd00d77221 */ /* 0x040fe20000010100 */
[C---:B------:R-:W-:Y:S01]  /*0dc0*/  FADD.FTZ R217, -R0.reuse, R222 ;  /* 0x000000de00d97221 */ /* 0x040fe20000010100 */
[C---:B------:R-:W-:Y:S01]  /*0dd0*/  FADD.FTZ R6, -R0.reuse, R6 ;  /* 0x0000000600067221 */ /* 0x040fe20000010100 */
[C---:B------:R-:W-:Y:S01]  /*0de0*/  FADD.FTZ R7, -R0.reuse, R7 ;  /* 0x0000000700077221 */ /* 0x040fe20000010100 */
[C---:B------:R-:W-:Y:S01]  /*0df0*/  FADD.FTZ R20, -R0.reuse, R14 ;  /* 0x0000000e00147221 */ /* 0x040fe20000010100 */
[----:B------:R-:W-:Y:S02]  /*0e00*/  FADD.FTZ R23, -R0, R15 ;  /* 0x0000000f00177221 */ /* 0x000fe40000010100 */
[C---:B------:R-:W-:Y:S01]  /*0e10*/  FMUL.FTZ R14, R21.reuse, R7 ;  /* 0x00000007150e7220 */ /* 0x040fe20000410000 */
[----:B---3--:R-:W-:Y:S01]  /*0e20*/  FADD.FTZ R136, R136, R184 ;  /* 0x000000b888887221 */ /* 0x008fe20000010000 */
        /* <DEDUP_REMOVED lines=29> */
[----:B------:R-:W-:Y:S01]  /*1000*/  FADD.FTZ R140, R140, R8 ;  /* 0x000000088c8c7221 */ /* 0x000fe20000010000 */
[----:B------:R-:W3:Y:S02]  /*1010*/  LDL R4, [R1+0x24] ;  /* 0x0000240001047983 */ /* 0x000ee40000100800 */
[----:B------:R-:W-:Y:S01]  /*1020*/  FFMA.FTZ R64, R8, R0, R64 ;  /* 0x0000000008407223 */ /* 0x000fe20000010040 */
[----:B------:R-:W-:Y:S01]  /*1030*/  FADD.FTZ R141, R141, R9 ;  /* 0x000000098d8d7221 */ /* 0x000fe20000010000 */
[----:B------:R-:W-:Y:S01]  /*1040*/  FFMA.FTZ R65, R9, R18, R65 ;  /* 0x0000001209417223 */ /* 0x000fe20000010041 */
[----:B------:R-:W-:Y:S01]  /*1050*/  FADD.FTZ R143, R143, R11 ;  /* 0x0000000b8f8f7221 */ /* 0x000fe20000010000 */
[----:B------:R-:W-:Y:S01]  /*1060*/  FFMA.FTZ R67, R11, R14, R67 ;  /* 0x0000000e0b437223 */ /* 0x000fe20000010043 */
[----:B------:R-:W-:Y:S01]  /*1070*/  FMUL.FTZ R11, R252, R11 ;  /* 0x0000000bfc0b7220 */ /* 0x000fe20000410000 */
[----:B------:R-:W3:Y:S04]  /*1080*/  LDL R231, [R1+0x1c] ;  /* 0x00001c0001e77983 */ /* 0x000ee80000100800 */
[----:B------:R-:W3:Y:S04]  /*1090*/  LDL R252, [R1+0x18] ;  /* 0x0000180001fc7983 */ /* 0x000ee80000100800 */
[----:B------:R-:W3:Y:S04]  /*10a0*/  LDL R230, [R1] ;  /* 0x0000000001e67983 */ /* 0x000ee80000100800 */
[----:B------:R-:W3:Y:S04]  /*10b0*/  LDL R229, [R1+0x4] ;  /* 0x0000040001e57983 */ /* 0x000ee80000100800 */
[----:B------:R-:W3:Y:S01]  /*10c0*/  LDL R228, [R1+0x8] ;  /* 0x0000080001e47983 */ /* 0x000ee20000100800 */
[----:B----4-:R-:W-:Y:S01]  /*10d0*/  FMUL.FTZ R17, R17, R8 ;  /* 0x0000000811117220 */ /* 0x010fe20000410000 */
[----:B------:R-:W-:-:S02]  /*10e0*/  FMUL.FTZ R8, R21, R20 ;  /* 0x0000001415087220 */ /* 0x000fc40000410000 */
[----:B------:R-:W4:Y:S01]  /*10f0*/  LDL R20, [R1+0x10] ;  /* 0x0000100001147983 */ /* 0x000f220000100800 */
[----:B--2---:R-:W-:Y:S01]  /*1100*/  FMUL.FTZ R15, R13, R9 ;  /* 0x000000090d0f7220 */ /* 0x004fe20000410000 */
[----:B------:R-:W-:Y:S01]  /*1110*/  FMUL.FTZ R13, R12, R10 ;  /* 0x0000000a0c0d7220 */ /* 0x000fe20000410000 */
[----:B------:R-:W-:Y:S02]  /*1120*/  FMUL.FTZ R12, R21, R3 ;  /* 0x00000003150c7220 */ /* 0x000fe40000410000 */
[----:B------:R-:W2:Y:S01]  /*1130*/  LDL R3, [R1+0x2c] ;  /* 0x00002c0001037983 */ /* 0x000ea20000100800 */
[----:B------:R-:W-:Y:S01]  /*1140*/  FMUL.FTZ R9, R5, R184 ;  /* 0x000000b805097220 */ /* 0x000fe20000410000 */
[----:B------:R-:W-:Y:S02]  /*1150*/  FFMA.FTZ R68, R184, R12, R68 ;  /* 0x0000000cb8447223 */ /* 0x000fe40000010044 */
[----:B------:R-:W2:Y:S01]  /*1160*/  LDL R184, [R1+0x14] ;  /* 0x0000140001b87983 */ /* 0x000ea20000100800 */
[----:B------:R-:W-:-:S03]  /*1170*/  FMUL.FTZ R5, R223, R186 ;  /* 0x000000badf057220 */ /* 0x000fc60000410000 */
[----:B------:R-:W2:Y:S01]  /*1180*/  LDL R223, [R1+0xc] ;  /* 0x00000c0001df7983 */ /* 0x000ea20000100800 */
[C---:B------:R-:W-:Y:S01]  /*1190*/  FMUL.FTZ R16, R21.reuse, R6 ;  /* 0x0000000615107220 */ /* 0x040fe20000410000 */
[----:B------:R-:W-:Y:S01]  /*11a0*/  FADD.FTZ R142, R142, R10 ;  /* 0x0000000a8e8e7221 */ /* 0x000fe20000010000 */
[C---:B------:R-:W-:Y:S02]  /*11b0*/  FMUL.FTZ R6, R21.reuse, R23 ;  /* 0x0000001715067220 */ /* 0x040fe40000410000 */
[----:B------:R-:W-:Y:S01]  /*11c0*/  FFMA.FTZ R66, R10, R16, R66 ;  /* 0x000000100a427223 */ /* 0x000fe20000010042 */
[C---:B------:R-:W-:Y:S01]  /*11d0*/  FMUL.FTZ R10, R21.reuse, R2 ;  /* 0x00000002150a7220 */ /* 0x040fe20000410000 */
[----:B------:R-:W-:Y:S01]  /*11e0*/  FMUL.FTZ R2, R21, R189 ;  /* 0x000000bd15027220 */ /* 0x000fe20000410000 */
[----:B------:R-:W-:Y:S01]  /*11f0*/  FADD.FTZ R132, R132, R152 ;  /* 0x0000009884847221 */ /* 0x000fe20000010000 */
[----:B------:R-:W-:Y:S02]  /*1200*/  FADD.FTZ R133, R133, R153 ;  /* 0x0000009985857221 */ /* 0x000fe40000010000 */
[----:B------:R-:W-:Y:S01]  /*1210*/  FFMA.FTZ R73, R153, R2, R73 ;  /* 0x0000000299497223 */ /* 0x000fe20000010049 */
[----:B------:R-:W-:Y:S01]  /*1220*/  FADD.FTZ R137, R137, R185 ;  /* 0x000000b989897221 */ /* 0x000fe20000010000 */
[----:B------:R-:W-:Y:S01]  /*1230*/  FFMA.FTZ R69, R185, R10, R69 ;  /* 0x0000000ab9457223 */ /* 0x000fe20000010045 */
[----:B------:R-:W-:Y:S01]  /*1240*/  FADD.FTZ R134, R134, R154 ;  /* 0x0000009a86867221 */ /* 0x000fe20000010000 */
[----:B------:R-:W-:Y:S01]  /*1250*/  FADD.FTZ R135, R135, R155 ;  /* 0x0000009b87877221 */ /* 0x000fe20000010000 */
[----:B------:R-:W-:Y:S01]  /*1260*/  FADD.FTZ R138, R138, R186 ;  /* 0x000000ba8a8a7221 */ /* 0x000fe20000010000 */
[----:B------:R-:W-:Y:S01]  /*1270*/  FFMA.FTZ R70, R186, R8, R70 ;  /* 0x00000008ba467223 */ /* 0x000fe20000010046 */
[----:B------:R-:W-:Y:S01]  /*1280*/  FADD.FTZ R139, R139, R187 ;  /* 0x000000bb8b8b7221 */ /* 0x000fe20000010000 */
[----:B------:R-:W-:Y:S01]  /*1290*/  FFMA.FTZ R71, R187, R6, R71 ;  /* 0x00000006bb477223 */ /* 0x000fe20000010047 */
        /* <DEDUP_REMOVED lines=23> */
[----:B---3--:R-:W-:Y:S01]  /*1410*/  FMUL.FTZ R7, R4, R185 ;  /* 0x000000b904077220 */ /* 0x008fe20000410000 */
[----:B------:R-:W-:-:S04]  /*1420*/  FMUL.FTZ R4, R21, R188 ;  /* 0x000000bc15047220 */ /* 0x000fc80000410000 */
[----:B------:R-:W-:Y:S01]  /*1430*/  FFMA.FTZ R72, R152, R4, R72 ;  /* 0x0000000498487223 */ /* 0x000fe20000010048 */
[----:B------:R-:W-:Y:S01]  /*1440*/  FMUL.FTZ R185, R231, R155 ;  /* 0x0000009be7b97220 */ /* 0x000fe20000410000 */
[----:B------:R-:W-:Y:S01]  /*1450*/  FMUL.FTZ R186, R230, R156 ;  /* 0x0000009ce6ba7220 */ /* 0x000fe20000410000 */
[----:B------:R-:W-:Y:S01]  /*1460*/  FMUL.FTZ R188, R228, R158 ;  /* 0x0000009ee4bc7220 */ /* 0x000fe20000410000 */
[----:B----4-:R-:W-:Y:S01]  /*1470*/  FMUL.FTZ R23, R20, R152 ;  /* 0x0000009814177220 */ /* 0x010fe20000410000 */
[C---:B------:R-:W-:Y:S01]  /*1480*/  FMUL.FTZ R20, R21.reuse, R190 ;  /* 0x000000be15147220 */ /* 0x040fe20000410000 */
[----:B------:R-:W-:-:S03]  /*1490*/  FMUL.FTZ R152, R21, R191 ;  /* 0x000000bf15987220 */ /* 0x000fc60000410000 */
[----:B------:R-:W-:Y:S01]  /*14a0*/  FFMA.FTZ R74, R154, R20, R74 ;  /* 0x000000149a4a7223 */ /* 0x000fe2000001004a */
[----:B------:R-:W-:Y:S01]  /*14b0*/  FFMA.FTZ R75, R155, R152, R75 ;  /* 0x000000989b4b7223 */ /* 0x000fe2000001004b */
[----:B------:R-:W-:-:S04]  /*14c0*/  FMUL.FTZ R155, R21, R193 ;  /* 0x000000c1159b7220 */ /* 0x000fc80000410000 */
[----:B------:R-:W-:Y:S01]  /*14d0*/  FFMA.FTZ R77, R157, R155, R77 ;  /* 0x0000009b9d4d7223 */ /* 0x000fe2000001004d */
[----:B------:R-:W-:Y:S01]  /*14e0*/  FMUL.FTZ R190, R248, R160 ;  /* 0x000000a0f8be7220 */ /* 0x000fe20000410000 */
[----:B--2---:R-:W-:Y:S01]  /*14f0*/  FMUL.FTZ R153, R184, R153 ;  /* 0x00000099b8997220 */ /* 0x004fe20000410000 */
[----:B------:R-:W-:Y:S01]  /*1500*/  FMUL.FTZ R184, R252, R154 ;  /* 0x0000009afcb87220 */ /* 0x000fe20000410000 */
[----:B------:R-:W-:Y:S01]  /*1510*/  FMUL.FTZ R154, R21, R192 ;  /* 0x000000c0159a7220 */ /* 0x000fe20000410000 */
[----:B------:R-:W-:Y:S01]  /*1520*/  FMUL.FTZ R3, R3, R187 ;  /* 0x000000bb03037220 */ /* 0x000fe20000410000 */
[----:B------:R-:W-:Y:S02]  /*1530*/  FMUL.FTZ R187, R229, R157 ;  /* 0x0000009de5bb7220 */ /* 0x000fe40000410000 */
[----:B------:R-:W-:Y:S01]  /*1540*/  FFMA.FTZ R76, R156, R154, R76 ;  /* 0x0000009a9c4c7223 */ /* 0x000fe2000001004c */
[C---:B------:R-:W-:Y:S01]  /*1550*/  FMUL.FTZ R156, R21.reuse, R194 ;  /* 0x000000c2159c7220 */ /* 0x040fe20000410000 */
[C---:B------:R-:W-:Y:S01]  /*1560*/  FMUL.FTZ R157, R21.reuse, R195 ;  /* 0x000000c3159d7220 */ /* 0x040fe20000410000 */
[----:B------:R-:W-:Y:S01]  /*1570*/  FFMA.FTZ R194, R0, R17, RZ ;  /* 0x0000001100c27223 */ /* 0x000fe200000100ff */
[----:B------:R-:W-:Y:S01]  /*1580*/  FADD.FTZ R195, RZ, R17 ;  /* 0x00000011ffc37221 */ /* 0x000fe20000010000 */
[----:B------:R-:W-:Y:S01]  /*1590*/  FFMA.FTZ R78, R158, R156, R78 ;  /* 0x0000009c9e4e7223 */ /* 0x000fe2000001004e */
[----:B------:R-:W-:Y:S01]  /*15a0*/  FMUL.FTZ R158, R21, R196 ;  /* 0x000000c4159e7220 */ /* 0x000fe20000410000 */
[----:B------:R-:W-:Y:S01]  /*15b0*/  FFMA.FTZ R196, R18, R15, R194 ;  /* 0x0000000f12c47223 */ /* 0x000fe200000100c2 */
[----:B------:R-:W-:Y:S01]  /*15c0*/  FADD.FTZ R195, R15, R195 ;  /* 0x000000c30fc37221 */ /* 0x000fe20000010000 */
[----:B------:R-:W-:-:S02]  /*15d0*/  FFMA.FTZ R79, R159, R157, R79 ;  /* 0x0000009d9f4f7223 */ /* 0x000fc4000001004f */
[----:B------:R-:W-:Y:S01]  /*15e0*/  FFMA.FTZ R196, R16, R13, R196 ;  /* 0x0000000d10c47223 */ /* 0x000fe200000100c4 */
[----:B------:R-:W-:Y:S01]  /*15f0*/  FADD.FTZ R195, R13, R195 ;  /* 0x000000c30dc37221 */ /* 0x000fe20000010000 */
[----:B------:R-:W-:Y:S01]  /*1600*/  FMUL.FTZ R189, R223, R159 ;  /* 0x0000009fdfbd7220 */ /* 0x000fe20000410000 */
[----:B------:R-:W-:Y:S01]  /*1610*/  FMUL.FTZ R159, R21, R197 ;  /* 0x000000c5159f7220 */ /* 0x000fe20000410000 */
[----:B------:R-:W-:Y:S01]  /*1620*/  FFMA.FTZ R196, R14, R11, R196 ;  /* 0x0000000b0ec47223 */ /* 0x000fe200000100c4 */
[----:B------:R-:W-:Y:S01]  /*1630*/  FADD.FTZ R197, R11, R195 ;  /* 0x000000c30bc57221 */ /* 0x000fe20000010000 */
[----:B------:R-:W-:Y:S02]  /*1640*/  FFMA.FTZ R80, R160, R158, R80 ;  /* 0x0000009ea0507223 */ /* 0x000fe40000010050 */
[----:B------:R-:W-:Y:S01]  /*1650*/  FFMA.FTZ R196, R12, R9, R196 ;  /* 0x000000090cc47223 */ /* 0x000fe200000100c4 */
[----:B------:R-:W-:Y:S01]  /*1660*/  FADD.FTZ R197, R9, R197 ;  /* 0x000000c509c57221 */ /* 0x000fe20000010000 */
[----:B------:R-:W-:-:S02]  /*1670*/  FMUL.FTZ R160, R21, R198 ;  /* 0x000000c615a07220 */ /* 0x000fc40000410000 */
[----:B------:R-:W-:Y:S01]  /*1680*/  FFMA.FTZ R198, R10, R7, R196 ;  /* 0x000000070ac67223 */ /* 0x000fe200000100c4 */
        /* <DEDUP_REMOVED lines=49> */
[----:B------:R-:W-:Y:S01]  /*19a0*/  FMUL.FTZ R168, R21, R205 ;  /* 0x000000cd15a87220 */ /* 0x000fe20000410000 */
[----:B------:R-:W-:Y:S01]  /*19b0*/  FFMA.FTZ R204, R161, R163, R204 ;  /* 0x000000a3a1cc7223 */ /* 0x000fe200000100cc */
[----:B------:R-:W-:Y:S01]  /*19c0*/  FADD.FTZ R205, R163, R203 ;  /* 0x000000cba3cd7221 */ /* 0x000fe20000010000 */
[----:B------:R-:W-:Y:S01]  /*19d0*/  FMUL.FTZ R198, R241, R169 ;  /* 0x000000a9f1c67220 */ /* 0x000fe20000410000 */
[----:B------:R-:W-:Y:S01]  /*19e0*/  FFMA.FTZ R89, R169, R168, R89 ;  /* 0x000000a8a9597223 */ /* 0x000fe20000010059 */
[----:B------:R-:W-:Y:S01]  /*19f0*/  FFMA.FTZ R204, R162, R193, R204 ;  /* 0x000000c1a2cc7223 */ /* 0x000fe200000100cc */
[----:B------:R-:W-:Y:S01]  /*1a00*/  FADD.FTZ R205, R193, R205 ;  /* 0x000000cdc1cd7221 */ /* 0x000fe20000010000 */
[----:B------:R-:W-:-:S02]  /*1a10*/  FMUL.FTZ R169, R21, R206 ;  /* 0x000000ce15a97220 */ /* 0x000fc40000410000 */
        /* <DEDUP_REMOVED lines=9> */
[----:B------:R-:W-:Y:S01]  /*1ab0*/  FMUL.FTZ R171, R21, R208 ;  /* 0x000000d015ab7220 */ /* 0x000fe20000410000 */
[----:B------:R-:W-:Y:S01]  /*1ac0*/  FFMA.FTZ R206, R166, R196, R206 ;  /* 0x000000c4a6ce7223 */ /* 0x000fe200000100ce */
[----:B------:R-:W-:Y:S01]  /*1ad0*/  FADD.FTZ R207, R196, R205 ;  /* 0x000000cdc4cf7221 */ /* 0x000fe20000010000 */
[----:B------:R-:W-:Y:S01]  /*1ae0*/  FMUL.FTZ R201, R236, R172 ;  /* 0x000000acecc97220 */ /* 0x000fe20000410000 */
[----:B------:R-:W-:Y:S01]  /*1af0*/  FFMA.FTZ R92, R172, R171, R92 ;  /* 0x000000abac5c7223 */ /* 0x000fe2000001005c */
        /* <DEDUP_REMOVED lines=48> */
[----:B------:R-:W-:Y:S01]  /*1e00*/  FMUL.FTZ R180, R21, R220 ;  /* 0x000000dc15b47220 */ /* 0x000fe20000410000 */
[----:B------:R-:W-:Y:S01]  /*1e10*/  FADD.FTZ R105, R105, R181 ;  /* 0x000000b569697221 */ /* 0x000fe20000010000 */
[----:B------:R-:W-:Y:S01]  /*1e20*/  FFMA.FTZ R214, R178, R208, R214 ;  /* 0x000000d0b2d67223 */ /* 0x000fe200000100d6 */
        /* <DEDUP_REMOVED lines=18> */
[----:B------:R-:W-:Y:S01]  /*1f50*/  FADD.FTZ R217, R215, R183 ;  /* 0x000000b7d7d97221 */ /* 0x000fe20000010000 */
[----:B------:R-:W-:Y:S06]  /*1f60*/  BRA `(.L_x_23067) ;  /* 0x0000000000a47947 */ /* 0x000fec0003800000 */
.L_x_23066:
        /* <DEDUP_REMOVED lines=17> */
[----:B------:R-:W-:Y:S01]  /*2080*/  IADD3 R35, PT, PT, R25, 0xa0, RZ ;  /* 0x000000a019237810 */ /* 0x000fe20007ffe0ff */
[--C-:B------:R-:W-:Y:S01]  /*2090*/  IMAD.WIDE.U32 R28, R29, 0x10, R38.reuse ;  /* 0x000000101d1c7825 */ /* 0x100fe200078e0026 */
[C---:B------:R-:W-:Y:S01]  /*20a0*/  IADD3 R37, PT, PT, R25.reuse, 0xc0, RZ ;  /* 0x000000c019257810 */ /* 0x040fe20007ffe0ff */
[----:B------:R0:W5:Y:S01]  /*20b0*/  LDG.E.128 R56, desc[UR6][R26.64] ;  /* 0x000000061a387981 */ /* 0x000162000c1e1d00 */
[----:B------:R-:W-:Y:S01]  /*20c0*/  IADD3 R215, PT, PT, R25, 0xe0, RZ ;  /* 0x000000e019d77810 */ /* 0x000fe20007ffe0ff */
[--C-:B------:R-:W-:Y:S01]  /*20d0*/  IMAD.WIDE.U32 R30, R31, 0x10, R38.reuse ;  /* 0x000000101f1e7825 */ /* 0x100fe200078e0026 */
[C---:B------:R-:W-:Y:S01]  /*20e0*/  IADD3 R219, PT, PT, R25.reuse, 0x100, RZ ;  /* 0x0000010019db7810 */ /* 0x040fe20007ffe0ff */
[----:B------:R0:W5:Y:S01]  /*20f0*/  LDG.E.128 R52, desc[UR6][R28.64] ;  /* 0x000000061c347981 */ /* 0x000162000c1e1d00 */
[C---:B------:R-:W-:Y:S01]  /*2100*/  IADD3 R221, PT, PT, R25.reuse, 0x120, RZ ;  /* 0x0000012019dd7810 */ /* 0x040fe20007ffe0ff */
        /* <DEDUP_REMOVED lines=8> */
[----:B------:R-:W-:-:S04]  /*2190*/  IMAD.WIDE.U32 R214, R215, 0x10, R38 ;  /* 0x00000010d7d67825 */ /* 0x000fc800078e0026 */
[----:B------:R-:W-:-:S04]  /*21a0*/  IMAD.WIDE.U32 R218, R219, 0x10, R38 ;  /* 0x00000010dbda7825 */ /* 0x000fc800078e0026 */
[----:B------:R-:W-:Y:S01]  /*21b0*/  IMAD.WIDE.U32 R220, R221, 0x10, R38 ;  /* 0x00000010dddc7825 */ /* 0x000fe200078e0026 */
[----:B------:R0:W5:Y:S04]  /*21c0*/  LDG.E.128 R32, desc[UR6][R214.64] ;  /* 0x00000006d6207981 */ /* 0x000168000c1e1d00 */
[----:B------:R-:W5:Y:S04]  /*21d0*/  LDG.E.128 R36, desc[UR6][R36.64] ;  /* 0x0000000624247981 */ /* 0x000f68000c1e1d00 */
[----:B------:R0:W5:Y:S04]  /*21e0*/  LDG.E.128 R28, desc[UR6][R218.64] ;  /* 0x00000006da1c7981 */ /* 0x000168000c1e1d00 */
[----:B------:R0:W5:Y:S02]  /*21f0*/  LDG.E.128 R24, desc[UR6][R220.64] ;  /* 0x00000006dc187981 */ /* 0x000164000c1e1d00 */
.L_x_23067:
[----:B------:R-:W-:Y:S05]  /*2200*/  BSYNC.RECONVERGENT B1 ;  /* 0x0000000000017941 */ /* 0x000fea0003800200 */
.L_x_23065:
        /* <DEDUP_REMOVED lines=21> */
.L_x_23131:
[----:B0-----:R-:W-:Y:S01]  /*2360*/  FADD.FTZ R217, R222, R214 ;  /* 0x000000d6ded97221 */ /* 0x001fe20000010000 */
[----:B------:R-:W-:Y:S01]  /*2370*/  ISETP.NE.U32.AND P1, PT, R212, RZ, PT ;  /* 0x000000ffd400720c */ /* 0x000fe20003f25070 */
[----:B-1----:R-:W0:Y:S01]  /*2380*/  S2R R222, SR_TID.X ;  /* 0x0000000000de7919 */ /* 0x002e220000002100 */
[----:B------:R-:W-:Y:S02]  /*2390*/  IMAD R214, R19, UR9, RZ ;  /* 0x0000000913d67c24 */ /* 0x000fe4000f8e02ff */
[----:B------:R-:W-:Y:S01]  /*23a0*/  FADD.FTZ R215, R219, R221 ;  /* 0x000000dddbd77221 */ /* 0x000fe20000010000 */
[----:B------:R-:W-:Y:S01]  /*23b0*/  ISETP.NE.AND.EX P1, PT, R213, RZ, PT, P1 ;  /* 0x000000ffd500720c */ /* 0x000fe20003f25310 */
[----:B------:R-:W-:Y:S01]  /*23c0*/  BSSY.RECONVERGENT B1, `(.L_x_23069) ;  /* 0x0000085000017945 */ /* 0x000fe20003800200 */
[----:B------:R-:W-:Y:S01]  /*23d0*/  @P3 IADD3 R213, PT, PT, R216, -0x1, RZ ;  /* 0xffffffffd8d53810 */ /* 0x000fe20007ffe0ff */
[----:B------:R-:W-:Y:S01]  /*23e0*/  FMUL.FTZ R215, R215, UR12 ;  /* 0x0000000cd7d77c20 */ /* 0x000fe20008410000 */
[----:B------:R-:W-:-:S02]  /*23f0*/  SHF.R.S32.HI R212, RZ, 0x1f, R214 ;  /* 0x0000001fffd47819 */ /* 0x000fc400000114d6 */
[----:B------:R-:W-:Y:S01]  /*2400*/  ISETP.NE.AND P4, PT, RZ, UR8, PT ;  /* 0x00000008ff007c0c */ /* 0x000fe2000bf85270 */
[----:B------:R-:W-:Y:S01]  /*2410*/  @P3 IMAD R213, R213, UR9, RZ ;  /* 0x00000009d5d53c24 */ /* 0x000fe2000f8e02ff */
[----:B------:R-:W-:Y:S02]  /*2420*/  LEA.HI R214, R212, R214, RZ, 0x2 ;  /* 0x000000d6d4d67211 */ /* 0x000fe400078f10ff */
[----:B------:R-:W-:Y:S02]  /*2430*/  FSEL R215, R215, RZ, !P4 ;  /* 0x000000ffd7d77208 */ /* 0x000fe40006000000 */
[----:B------:R-:W-:-:S04]  /*2440*/  @P3 SHF.R.S32.HI R212, RZ, 0x1f, R213 ;  /* 0x0000001fffd43819 */ /* 0x000fc800000114d5 */
[----:B------:R-:W-:Y:S01]  /*2450*/  @P3 LEA.HI R213, R212, R213, RZ, 0x2 ;  /* 0x000000d5d4d53211 */ /* 0x000fe200078f10ff */
[----:B------:R-:W-:Y:S01]  /*2460*/  HFMA2 R212, -RZ, RZ, 0, 0 ;  /* 0x00000000ffd47431 */ /* 0x000fe200000001ff */
[----:B0-----:R-:W-:-:S04]  /*2470*/  LOP3.LUT R220, R222, 0x1f, RZ, 0xc0, !PT ;  /* 0x0000001fdedc7812 */ /* 0x001fc800078ec0ff */
        /* <DEDUP_REMOVED lines=9> */
[----:B------:R-:W-:Y:S01]  /*2510*/  ISETP.GT.AND P4, PT, R216, RZ, PT ;  /* 0x000000ffd800720c */ /* 0x000fe20003f84270 */
[----:B------:R-:W-:Y:S01]  /*2520*/  FFMA.FTZ R216, R0, R213, R215 ;  /* 0x000000d500d87223 */ /* 0x000fe200000100d7 */
[----:B------:R-:W-:-:S03]  /*2530*/  ISETP.GT.AND P1, PT, R22, RZ, PT ;  /* 0x000000ff1600720c */ /* 0x000fc60003f24270 */
[----:B------:R-:W-:-:S04]  /*2540*/  FADD.FTZ R216, R17, -R216 ;  /* 0x800000d811d87221 */ /* 0x000fc80000010000 */
[----:B------:R-:W-:-:S05]  /*2550*/  FMUL.FTZ R216, R21, R216 ;  /* 0x000000d815d87220 */ /* 0x000fca0000410000 */
[----:B------:R-:W-:Y:S02]  /*2560*/  FSEL R217, R216, RZ, P1 ;  /* 0x000000ffd8d97208 */ /* 0x000fe40000800000 */
[----:B------:R-:W-:-:S05]  /*2570*/  MOV R216, UR13 ;  /* 0x0000000d00d87c02 */ /* 0x000fca0008000f00 */
        /* <DEDUP_REMOVED lines=21> */
.L_x_23071:
[-CC-:B------:R-:W-:Y:S01]  /*26d0*/  FFMA.FTZ R144, R0, R213.reuse, R215.reuse ;  /* 0x000000d500907223 */ /* 0x180fe200000100d7 */
[----:B------:R-:W-:Y:S01]  /*26e0*/  ISETP.GT.AND P1, PT, R22, RZ, PT ;  /* 0x000000ff1600720c */ /* 0x000fe20003f24270 */
[-C--:B------:R-:W-:Y:S01]  /*26f0*/  FFMA.FTZ R145, R18, R213.reuse, R215 ;  /* 0x000000d512917223 */ /* 0x080fe200000100d7 */
[----:B------:R-:W-:Y:S01]  /*2700*/  ISETP.GT.AND P4, PT, R216, RZ, PT ;  /* 0x000000ffd800720c */ /* 0x000fe20003f84270 */
[----:B------:R-:W-:Y:S01]  /*2710*/  FADD.FTZ R144, R17, -R144 ;  /* 0x8000009011907221 */ /* 0x000fe20000010000 */
[----:B------:R-:W-:Y:S01]  /*2720*/  MOV R216, UR13 ;  /* 0x0000000d00d87c02 */ /* 0x000fe20008000f00 */
[----:B------:R-:W-:Y:S01]  /*2730*/  FADD.FTZ R145, R15, -R145 ;  /* 0x800000910f917221 */ /* 0x000fe20000010000 */
[----:B------:R-:W-:Y:S01]  /*2740*/  FFMA.FTZ R147, R14, R213, R215 ;  /* 0x000000d50e937223 */ /* 0x000fe200000100d7 */
[C---:B------:R-:W-:Y:S02]  /*2750*/  FMUL.FTZ R144, R21.reuse, R144 ;  /* 0x0000009015907220 */ /* 0x040fe40000410000 */
[----:B------:R-:W-:Y:S01]  /*2760*/  FMUL.FTZ R145, R21, R145 ;  /* 0x0000009115917220 */ /* 0x000fe20000410000 */
[----:B------:R-:W-:-:S02]  /*2770*/  FADD.FTZ R147, R11, -R147 ;  /* 0x800000930b937221 */ /* 0x000fc40000010000 */
[----:B------:R-:W-:Y:S02]  /*2780*/  FSEL R144, R144, RZ, P1 ;  /* 0x000000ff90907208 */ /* 0x000fe40000800000 */
[----:B------:R-:W-:Y:S01]  /*2790*/  FSEL R145, R145, RZ, P1 ;  /* 0x000000ff91917208 */ /* 0x000fe20000800000 */
[----:B------:R-:W-:Y:S02]  /*27a0*/  FMUL.FTZ R147, R21, R147 ;  /* 0x0000009315937220 */ /* 0x000fe40000410000 */
[----:B------:R-:W-:-:S03]  /*27b0*/  FMUL.FTZ R146, R144, R216 ;  /* 0x000000d890927220 */ /* 0x000fc60000410000 */
[----:B------:R-:W-:Y:S02]  /*27c0*/  FSEL R147, R147, RZ, P1 ;  /* 0x000000ff93937208 */ /* 0x000fe40000800000 */
[----:B------:R-:W-:Y:S01]  /*27d0*/  SEL R221, R146, R148, P4 ;  /* 0x0000009492dd7207 */ /* 0x000fe20002000000 */
[----:B------:R-:W-:Y:S01]  /*27e0*/  FFMA.FTZ R146, R16, R213, R215 ;  /* 0x000000d510927223 */ /* 0x000fe200000100d7 */
[----:B------:R-:W-:-:S03]  /*27f0*/  FMUL.FTZ R148, R145, R216 ;  /* 0x000000d891947220 */ /* 0x000fc60000410000 */
[----:B------:R-:W-:Y:S02]  /*2800*/  FADD.FTZ R146, R13, -R146 ;  /* 0x800000920d927221 */ /* 0x000fe40000010000 */
[----:B------:R-:W-:Y:S02]  /*2810*/  SEL R217, R148, R149, P4 ;  /* 0x0000009594d97207 */ /* 0x000fe40002000000 */
[----:B------:R-:W-:-:S05]  /*2820*/  FMUL.FTZ R146, R21, R146 ;  /* 0x0000009215927220 */ /* 0x000fca0000410000 */
[----:B------:R-:W-:-:S05]  /*2830*/  FSEL R146, R146, RZ, P1 ;  /* 0x000000ff92927208 */ /* 0x000fca0000800000 */
[----:B------:R-:W-:-:S05]  /*2840*/  FMUL.FTZ R148, R146, R216 ;  /* 0x000000d892947220 */ /* 0x000fca0000410000 */
[----:B------:R-:W-:Y:S01]  /*2850*/  SEL R150, R148, R150, P4 ;  /* 0x0000009694967207 */ /* 0x000fe20002000000 */
[----:B------:R-:W-:Y:S06]  /*2860*/  @!P3 BRA `(.L_x_23072) ;  /* 0x0000000000e8b947 */ /* 0x000fec0003800000 */
[----:B------:R-:W-:Y:S01]  /*2870*/  FMUL.FTZ R151, R147, R216 ;  /* 0x000000d893977220 */ /* 0x000fe20000410000 */
[----:B------:R-:W-:Y:S06]  /*2880*/  BRA `(.L_x_23072) ;  /* 0x0000000000e07947 */ /* 0x000fec0003800000 */
.L_x_23070:
[----:B------:R-:W-:Y:S02]  /*2890*/  MOV R219, UR20 ;  /* 0x0000001400db7c02 */ /* 0x000fe40008000f00 */
[----:B------:R-:W-:Y:S02]  /*28a0*/  MOV R218, UR21 ;  /* 0x0000001500da7c02 */ /* 0x000fe40008000f00 */
[----:B------:R-:W-:-:S04]  /*28b0*/  ISETP.NE.U32.AND P1, PT, R219, RZ, PT ;  /* 0x000000ffdb00720c */ /* 0x000fc80003f25070 */
[----:B------:R-:W-:-:S13]  /*28c0*/  ISETP.NE.AND.EX P1, PT, R218, RZ, PT, P1 ;  /* 0x000000ffda00720c */ /* 0x000fda0003f25310 */
[----:B------:R-:W-:Y:S05]  /*28d0*/  @P1 BRA `(.L_x_23073) ;  /* 0x00000000006c1947 */ /* 0x000fea0003800000 */
[----:B------:R-:W-:Y:S01]  /*28e0*/  ISETP.GT.AND P4, PT, R216, RZ, PT ;  /* 0x000000ffd800720c */ /* 0x000fe20003f84270 */
[----:B------:R-:W-:Y:S01]  /*28f0*/  @P2 FFMA.FTZ R216, R0, R213, R215 ;  /* 0x000000d500d82223 */ /* 0x000fe200000100d7 */
[----:B------:R-:W-:-:S03]  /*2900*/  MOV R217, R60 ;  /* 0x0000003c00d97202 */ /* 0x000fc60000000f00 */
[----:B------:R-:W-:-:S04]  /*2910*/  @P2 FADD.FTZ R216, R17, -R216 ;  /* 0x800000d811d82221 */ /* 0x000fc80000010000 */
[----:B------:R-:W-:Y:S01]  /*2920*/  @P2 FFMA.FTZ R217, R21, R216, R60 ;  /* 0x000000d815d92223 */ /* 0x000fe2000001003c */
[----:B------:R-:W-:-:S05]  /*2930*/  MOV R216, UR13 ;  /* 0x0000000d00d87c02 */ /* 0x000fca0008000f00 */
[----:B------:R-:W-:-:S05]  /*2940*/  FMUL.FTZ R217, R217, R216 ;  /* 0x000000d8d9d97220 */ /* 0x000fca0000410000 */
[----:B------:R-:W-:Y:S01]  /*2950*/  SEL R221, R217, R148, P4 ;  /* 0x00000094d9dd7207 */ /* 0x000fe20002000000 */
[----:B------:R-:W-:Y:S01]  /*2960*/  @P2 FFMA.FTZ R148, R18, R213, R215 ;  /* 0x000000d512942223 */ /* 0x000fe200000100d7 */
[----:B------:R-:W-:-:S03]  /*2970*/  MOV R217, R61 ;  /* 0x0000003d00d97202 */ /* 0x000fc60000000f00 */
[----:B------:R-:W-:-:S04]  /*2980*/  @P2 FADD.FTZ R148, R15, -R148 ;  /* 0x800000940f942221 */ /* 0x000fc80000010000 */
[----:B------:R-:W-:-:S04]  /*2990*/  @P2 FFMA.FTZ R217, R21, R148, R61 ;  /* 0x0000009415d92223 */ /* 0x000fc8000001003d */
        /* <DEDUP_REMOVED lines=15> */
.L_x_23073:
        /* <DEDUP_REMOVED lines=24> */
.L_x_23072:
[----:B------:R-:W-:Y:S05]  /*2c10*/  BSYNC.RECONVERGENT B1 ;  /* 0x0000000000017941 */ /* 0x000fea0003800200 */
.L_x_23069:
[----:B------:R-:W-:Y:S01]  /*2c20*/  ISETP.NE.U32.AND P1, PT, R219, RZ, PT ;  /* 0x000000ffdb00720c */ /* 0x000fe20003f25070 */
[----:B------:R-:W-:Y:S03]  /*2c30*/  BSSY.RECONVERGENT B1, `(.L_x_23074) ;  /* 0x0000070000017945 */ /* 0x000fe60003800200 */
[----:B------:R-:W-:Y:S02]  /*2c40*/  ISETP.NE.AND.EX P1, PT, R218, RZ, PT, P1 ;  /* 0x000000ffda00720c */ /* 0x000fe40003f25310 */
[----:B------:R-:W0:Y:S11]  /*2c50*/  @P3 LDC.64 R218, c[0x0][0x468] ;  /* 0x00011a00ffda3b82 */ /* 0x000e360000000a00 */
        /* <DEDUP_REMOVED lines=15> */
[----:B------:R-:W-:Y:S02]  /*2d50*/  @P2 FADD.FTZ R147, R5, -R147 ;  /* 0x8000009305932221 */ /* 0x000fe40000010000 */
        /* <DEDUP_REMOVED lines=9> */
[----:B------:R-:W-:-:S05]  /*2df0*/  FMUL.FTZ R217, R146, R216 ;  /* 0x000000d892d97220 */ /* 0x000fca0000410000 */
[----:B0-----:R-:W-:Y:S01]  /*2e00*/  SEL R150, R217, R150, P4 ;  /* 0x00000096d9967207 */ /* 0x001fe20002000000 */
[----:B------:R-:W-:-:S05]  /*2e10*/  FMUL.FTZ R217, R145, R216 ;  /* 0x000000d891d97220 */ /* 0x000fca0000410000 */
[----:B------:R-:W-:Y:S01]  /*2e20*/  SEL R221, R217, R149, P4 ;  /* 0x00000095d9dd7207 */ /* 0x000fe20002000000 */
[----:B------:R-:W-:-:S05]  /*2e30*/  FMUL.FTZ R149, R144, R216 ;  /* 0x000000d890957220 */ /* 0x000fca0000410000 */
[----:B------:R-:W-:Y:S01]  /*2e40*/  SEL R217, R149, R148, P4 ;  /* 0x0000009495d97207 */ /* 0x000fe20002000000 */
[----:B------:R-:W-:Y:S06]  /*2e50*/  @!P3 BRA `(.L_x_23077) ;  /* 0x000000040034b947 */ /* 0x000fec0003800000 */
[----:B------:R-:W-:Y:S01]  /*2e60*/  FMUL.FTZ R151, R147, R216 ;  /* 0x000000d893977220 */ /* 0x000fe20000410000 */
[----:B------:R-:W-:Y:S06]  /*2e70*/  BRA `(.L_x_23077) ;  /* 0x00000004002c7947 */ /* 0x000fec0003800000 */
.L_x_23076:
[----:B------:R-:W-:Y:S01]  /*2e80*/  @P2 FFMA.FTZ R217, R12, R213, R215 ;  /* 0x000000d50cd92223 */ /* 0x000fe200000100d7 */
[----:B0-----:R-:W-:-:S03]  /*2e90*/  MOV R218, R56 ;  /* 0x0000003800da7202 */ /* 0x001fc60000000f00 */
        /* <DEDUP_REMOVED lines=23> */
.L_x_23075:
[----:B------:R-:W-:Y:S05]  /*3010*/  @!P1 BRA `(.L_x_23078) ;  /* 0x0000000000689947 */ /* 0x000fea0003800000 */
[-CC-:B------:R-:W-:Y:S01]  /*3020*/  FFMA.FTZ R144, R12, R213.reuse, R215.reuse ;  /* 0x000000d50c907223 */ /* 0x180fe200000100d7 */
[----:B------:R-:W-:Y:S01]  /*3030*/  ISETP.GT.AND P5, PT, R22, RZ, PT ;  /* 0x000000ff1600720c */ /* 0x000fe20003fa4270 */
[-CC-:B------:R-:W-:Y:S01]  /*3040*/  FFMA.FTZ R145, R10, R213.reuse, R215.reuse ;  /* 0x000000d50a917223 */ /* 0x180fe200000100d7 */
[----:B------:R-:W-:Y:S01]  /*3050*/  FFMA.FTZ R147, R6, R213, R215 ;  /* 0x000000d506937223 */ /* 0x000fe200000100d7 */
[----:B------:R-:W-:Y:S02]  /*3060*/  FADD.FTZ R144, R9, -R144 ;  /* 0x8000009009907221 */ /* 0x000fe40000010000 */
[----:B------:R-:W-:Y:S01]  /*3070*/  FADD.FTZ R145, R7, -R145 ;  /* 0x8000009107917221 */ /* 0x000fe20000010000 */
[----:B------:R-:W-:Y:S01]  /*3080*/  FADD.FTZ R147, R3, -R147 ;  /* 0x8000009303937221 */ /* 0x000fe20000010000 */
[C---:B------:R-:W-:Y:S02]  /*3090*/  FMUL.FTZ R144, R21.reuse, R144 ;  /* 0x0000009015907220 */ /* 0x040fe40000410000 */
[C---:B------:R-:W-:Y:S01]  /*30a0*/  FMUL.FTZ R145, R21.reuse, R145 ;  /* 0x0000009115917220 */ /* 0x040fe20000410000 */
[----:B------:R-:W-:-:S02]  /*30b0*/  FMUL.FTZ R147, R21, R147 ;  /* 0x0000009315937220 */ /* 0x000fc40000410000 */
[----:B------:R-:W-:Y:S02]  /*30c0*/  FSEL R144, R144, RZ, P5 ;  /* 0x000000ff90907208 */ /* 0x000fe40002800000 */
[----:B------:R-:W-:Y:S02]  /*30d0*/  FSEL R145, R145, RZ, P5 ;  /* 0x000000ff91917208 */ /* 0x000fe40002800000 */
[----:B------:R-:W-:Y:S01]  /*30e0*/  FSEL R147, R147, RZ, P5 ;  /* 0x000000ff93937208 */ /* 0x000fe20002800000 */
[----:B------:R-:W-:-:S05]  /*30f0*/  FMUL.FTZ R146, R144, R216 ;  /* 0x000000d890927220 */ /* 0x000fca0000410000 */
[----:B------:R-:W-:Y:S01]  /*3100*/  SEL R217, R146, R148, P4 ;  /* 0x0000009492d97207 */ /* 0x000fe20002000000 */
[----:B------:R-:W-:Y:S01]  /*3110*/  FFMA.FTZ R146, R8, R213, R215 ;  /* 0x000000d508927223 */ /* 0x000fe200000100d7 */
[----:B0-----:R-:W-:-:S03]  /*3120*/  FMUL.FTZ R148, R145, R216 ;  /* 0x000000d891947220 */ /* 0x001fc60000410000 */
        /* <DEDUP_REMOVED lines=9> */
.L_x_23078:
[----:B------:R-:W-:Y:S01]  /*31c0*/  FFMA.FTZ R217, R12, R213, R215 ;  /* 0x000000d50cd97223 */ /* 0x000fe200000100d7 */
[----:B------:R-:W-:-:S03]  /*31d0*/  ISETP.GT.AND P5, PT, R22, RZ, PT ;  /* 0x000000ff1600720c */ /* 0x000fc60003fa4270 */
[----:B------:R-:W-:-:S04]  /*31e0*/  FADD.FTZ R217, R9, -R217 ;  /* 0x800000d909d97221 */ /* 0x000fc80000010000 */
[----:B------:R-:W-:-:S05]  /*31f0*/  FMUL.FTZ R217, R21, R217 ;  /* 0x000000d915d97220 */ /* 0x000fca0000410000 */
[----:B------:R-:W-:-:S05]  /*3200*/  FSEL R217, R217, RZ, P5 ;  /* 0x000000ffd9d97208 */ /* 0x000fca0002800000 */
[----:B0-----:R-:W-:Y:S01]  /*3210*/  @P4 FMUL.FTZ R148, R217, R216 ;  /* 0x000000d8d9944220 */ /* 0x001fe20000410000 */
[----:B------:R-:W-:-:S04]  /*3220*/  FFMA.FTZ R217, R10, R213, R215 ;  /* 0x000000d50ad97223 */ /* 0x000fc800000100d7 */
[----:B------:R-:W-:-:S04]  /*3230*/  FADD.FTZ R217, R7, -R217 ;  /* 0x800000d907d97221 */ /* 0x000fc80000010000 */
[----:B------:R-:W-:-:S05]  /*3240*/  FMUL.FTZ R217, R21, R217 ;  /* 0x000000d915d97220 */ /* 0x000fca0000410000 */
[----:B------:R-:W-:-:S05]  /*3250*/  FSEL R217, R217, RZ, P5 ;  /* 0x000000ffd9d97208 */ /* 0x000fca0002800000 */
[----:B------:R-:W-:Y:S01]  /*3260*/  @P4 FMUL.FTZ R149, R217, R216 ;  /* 0x000000d8d9954220 */ /* 0x000fe20000410000 */
[----:B------:R-:W-:-:S04]  /*3270*/  FFMA.FTZ R217, R8, R213, R215 ;  /* 0x000000d508d97223 */ /* 0x000fc800000100d7 */
[----:B------:R-:W-:Y:S01]  /*3280*/  FADD.FTZ R217, R5, -R217 ;  /* 0x800000d905d97221 */ /* 0x000fe20000010000 */
[----:B------:R-:W-:-:S03]  /*3290*/  MOV R221, R149 ;  /* 0x0000009500dd7202 */ /* 0x000fc60000000f00 */
[----:B------:R-:W-:-:S05]  /*32a0*/  FMUL.FTZ R217, R21, R217 ;  /* 0x000000d915d97220 */ /* 0x000fca0000410000 */
[----:B------:R-:W-:-:S05]  /*32b0*/  FSEL R217, R217, RZ, P5 ;  /* 0x000000ffd9d97208 */ /* 0x000fca0002800000 */
[----:B------:R-:W-:Y:S01]  /*32c0*/  @P4 FMUL.FTZ R150, R217, R216 ;  /* 0x000000d8d9964220 */ /* 0x000fe20000410000 */
[----:B------:R-:W-:-:S04]  /*32d0*/  @P3 FFMA.FTZ R217, R6, R213, R215 ;  /* 0x000000d506d93223 */ /* 0x000fc800000100d7 */
[----:B------:R-:W-:-:S04]  /*32e0*/  @P3 FADD.FTZ R217, R3, -R217 ;  /* 0x800000d903d93221 */ /* 0x000fc80000010000 */
[----:B------:R-:W-:-:S05]  /*32f0*/  @P3 FMUL.FTZ R217, R21, R217 ;  /* 0x000000d915d93220 */ /* 0x000fca0000410000 */
[----:B------:R-:W-:-:S05]  /*3300*/  @P3 FSEL R217, R217, RZ, P5 ;  /* 0x000000ffd9d93208 */ /* 0x000fca0002800000 */
[----:B------:R-:W-:Y:S01]  /*3310*/  @P3 FMUL.FTZ R151, R217, R216 ;  /* 0x000000d8d9973220 */ /* 0x000fe20000410000 */
[----:B------:R-:W-:-:S07]  /*3320*/  MOV R217, R148 ;  /* 0x0000009400d97202 */ /* 0x000fce0000000f00 */
.L_x_23077:
[----:B------:R-:W-:Y:S05]  /*3330*/  BSYNC.RECONVERGENT B1 ;  /* 0x0000000000017941 */ /* 0x000fea0003800200 */
.L_x_23074:
[----:B------:R-:W0:Y:S01]  /*3340*/  @P1 LDC.64 R148, c[0x0][0x478] ;  /* 0x00011e00ff941b82 */ /* 0x000e220000000a00 */
[----:B------:R-:W-:Y:S01]  /*3350*/  @P1 IADD3 R218, PT, PT, R214, 0x20, RZ ;  /* 0x00000020d6da1810 */ /* 0x000fe20007ffe0ff */
[----:B------:R-:W-:Y:S04]  /*3360*/  BSSY.RECONVERGENT B1, `(.L_x_23079) ;  /* 0x000006f000017945 */ /* 0x000fe80003800200 */
[----:B0-----:R-:W-:Y:S01]  /*3370*/  @P1 IMAD.WIDE.U32 R148, R218, 0x10, R148 ;  /* 0x00000010da941825 */ /* 0x001fe200078e0094 */
[----:B------:R-:W-:-:S04]  /*3380*/  @P3 IADD3 R218, PT, PT, R212, 0x20, RZ ;  /* 0x00000020d4da3810 */ /* 0x000fc80007ffe0ff */
[----:B------:R0:W-:Y:S02]  /*3390*/  @P1 STG.E.128 desc[UR6][R148.64], R144 ;  /* 0x0000009094001986 */ /* 0x0001e4000c101d06 */
[----:B0-----:R-:W0:Y:S02]  /*33a0*/  @P3 LDC.64 R148, c[0x0][0x468] ;  /* 0x00011a00ff943b82 */ /* 0x001e240000000a00 */
[----:B0-----:R-:W-:Y:S01]  /*33b0*/  @P3 IMAD.WIDE.U32 R218, R218, 0x10, R148 ;  /* 0x00000010dada3825 */ /* 0x001fe200078e0094 */
[----:B------:R-:W-:Y:S02]  /*33c0*/  MOV R149, R221 ;  /* 0x000000dd00957202 */ /* 0x000fe40000000f00 */
        /* <DEDUP_REMOVED lines=29> */
.L_x_23081:
        /* <DEDUP_REMOVED lines=25> */
.L_x_23080:
        /* <DEDUP_REMOVED lines=27> */
.L_x_23083:
        /* <DEDUP_REMOVED lines=23> */
.L_x_23082:
[----:B------:R-:W-:Y:S05]  /*3a50*/  BSYNC.RECONVERGENT B1 ;  /* 0x0000000000017941 */ /* 0x000fea0003800200 */
.L_x_23079:
        /* <DEDUP_REMOVED lines=38> */
.L_x_23086:
        /* <DEDUP_REMOVED lines=25> */
.L_x_23085:
        /* <DEDUP_REMOVED lines=27> */
.L_x_23088:
        /* <DEDUP_REMOVED lines=23> */
.L_x_23087:
[----:B------:R-:W-:Y:S05]  /*4170*/  BSYNC.RECONVERGENT B1 ;  /* 0x0000000000017941 */ /* 0x000fea0003800200 */
.L_x_23084:
        /* <DEDUP_REMOVED lines=38> */
.L_x_23091:
        /* <DEDUP_REMOVED lines=25> */
.L_x_23090:
        /* <DEDUP_REMOVED lines=27> */
.L_x_23093:
        /* <DEDUP_REMOVED lines=23> */
.L_x_23092:
[----:B------:R-:W-:Y:S05]  /*4890*/  BSYNC.RECONVERGENT B1 ;  /* 0x0000000000017941 */ /* 0x000fea0003800200 */
.L_x_23089:
        /* <DEDUP_REMOVED lines=38> */
.L_x_23096:
        /* <DEDUP_REMOVED lines=25> */
.L_x_23095:
        /* <DEDUP_REMOVED lines=27> */
.L_x_23098:
        /* <DEDUP_REMOVED lines=23> */
.L_x_23097:
[----:B------:R-:W-:Y:S05]  /*4fb0*/  BSYNC.RECONVERGENT B1 ;  /* 0x0000000000017941 */ /* 0x000fea0003800200 */
.L_x_23094:
        /* <DEDUP_REMOVED lines=38> */
.L_x_23101:
        /* <DEDUP_REMOVED lines=25> */
.L_x_23100:
        /* <DEDUP_REMOVED lines=27> */
.L_x_23103:
        /* <DEDUP_REMOVED lines=23> */
.L_x_23102:
[----:B------:R-:W-:Y:S05]  /*56d0*/  BSYNC.RECONVERGENT B1 ;  /* 0x0000000000017941 */ /* 0x000fea0003800200 */
.L_x_23099:
        /* <DEDUP_REMOVED lines=38> */
.L_x_23106:
        /* <DEDUP_REMOVED lines=25> */
.L_x_23105:
        /* <DEDUP_REMOVED lines=27> */
.L_x_23108:
        /* <DEDUP_REMOVED lines=23> */
.L_x_23107:
[----:B------:R-:W-:Y:S05]  /*5df0*/  BSYNC.RECONVERGENT B1 ;  /* 0x0000000000017941 */ /* 0x000fea0003800200 */
.L_x_23104:
        /* <DEDUP_REMOVED lines=38> */
.L_x_23111:
        /* <DEDUP_REMOVED lines=25> */
.L_x_23110:
        /* <DEDUP_REMOVED lines=27> */
.L_x_23113:
        /* <DEDUP_REMOVED lines=23> */
.L_x_23112:
[----:B------:R-:W-:Y:S05]  /*6510*/  BSYNC.RECONVERGENT B1 ;  /* 0x0000000000017941 */ /* 0x000fea0003800200 */
.L_x_23109:
        /* <DEDUP_REMOVED lines=24> */
[----:B------:R-:W-:Y:S01]  /*66a0*/  @P2 FADD.FTZ R147, R211, -R147 ;  /* 0x80000093d3932221 */ /* 0x000fe20000010000 */
[----:B------:R-:W-:Y:S01]  /*66b0*/  MOV R145, R25 ;  /* 0x0000001900917202 */ /* 0x000fe20000000f00 */
[C---:B------:R-:W-:Y:S01]  /*66c0*/  @P2 FFMA.FTZ R145, R21.reuse, R146, R25 ;  /* 0x0000009215912223 */ /* 0x040fe20000010019 */
[----:B------:R-:W-:Y:S01]  /*66d0*/  MOV R146, R26 ;  /* 0x0000001a00927202 */ /* 0x000fe20000000f00 */
[----:B------:R-:W-:Y:S01]  /*66e0*/  @P2 FFMA.FTZ R146, R21, R147, R26 ;  /* 0x0000009315922223 */ /* 0x000fe2000001001a */
[----:B------:R-:W-:-:S03]  /*66f0*/  MOV R147, R22 ;  /* 0x0000001600937202 */ /* 0x000fc60000000f00 */
        /* <DEDUP_REMOVED lines=9> */
.L_x_23116:
[----:B------:R-:W-:Y:S01]  /*6790*/  @P2 FFMA.FTZ R22, R179, R213, R215 ;  /* 0x000000d5b3162223 */ /* 0x000fe200000100d7 */
[----:B------:R-:W-:-:S03]  /*67a0*/  MOV R217, R24 ;  /* 0x0000001800d97202 */ /* 0x000fc60000000f00 */
[----:B------:R-:W-:-:S04]  /*67b0*/  @P2 FADD.FTZ R22, R209, -R22 ;  /* 0x80000016d1162221 */ /* 0x000fc80000010000 */
[----:B------:R-:W-:-:S04]  /*67c0*/  @P2 FFMA.FTZ R217, R21, R22, R24 ;  /* 0x0000001615d92223 */ /* 0x000fc80000010018 */
[----:B------:R-:W-:Y:S01]  /*67d0*/  FMUL.FTZ R22, R217, R216 ;  /* 0x000000d8d9167220 */ /* 0x000fe20000410000 */
[----:B------:R-:W-:-:S04]  /*67e0*/  MOV R217, R25 ;  /* 0x0000001900d97202 */ /* 0x000fc80000000f00 */
[----:B0-----:R-:W-:Y:S01]  /*67f0*/  SEL R148, R22, R148, P4 ;  /* 0x0000009416947207 */ /* 0x001fe20002000000 */
        /* <DEDUP_REMOVED lines=18> */
.L_x_23115:
[----:B------:R-:W-:Y:S05]  /*6920*/  @!P1 BRA `(.L_x_23118) ;  /* 0x00000000006c9947 */ /* 0x000fea0003800000 */
[----:B------:R-:W-:Y:S01]  /*6930*/  ISETP.GT.AND P0, PT, R22, RZ, PT ;  /* 0x000000ff1600720c */ /* 0x000fe20003f04270 */
[-CC-:B------:R-:W-:Y:S01]  /*6940*/  FFMA.FTZ R22, R179, R213.reuse, R215.reuse ;  /* 0x000000d5b3167223 */ /* 0x180fe200000100d7 */
[----:B------:R-:W-:-:S03]  /*6950*/  FFMA.FTZ R146, R181, R213, R215 ;  /* 0x000000d5b5927223 */ /* 0x000fc600000100d7 */
[----:B------:R-:W-:Y:S01]  /*6960*/  FADD.FTZ R22, R209, -R22 ;  /* 0x80000016d1167221 */ /* 0x000fe20000010000 */
[----:B------:R-:W-:-:S03]  /*6970*/  FADD.FTZ R146, R211, -R146 ;  /* 0x80000092d3927221 */ /* 0x000fc60000010000 */
[----:B------:R-:W-:-:S05]  /*6980*/  FMUL.FTZ R22, R21, R22 ;  /* 0x0000001615167220 */ /* 0x000fca0000410000 */
[----:B------:R-:W-:-:S05]  /*6990*/  FSEL R144, R22, RZ, P0 ;  /* 0x000000ff16907208 */ /* 0x000fca0000000000 */
[----:B------:R-:W-:-:S05]  /*69a0*/  FMUL.FTZ R22, R144, R216 ;  /* 0x000000d890167220 */ /* 0x000fca0000410000 */
[----:B0-----:R-:W-:Y:S01]  /*69b0*/  SEL R148, R22, R148, P4 ;  /* 0x0000009416947207 */ /* 0x001fe20002000000 */
        /* <DEDUP_REMOVED lines=18> */
.L_x_23118:
[----:B------:R-:W-:Y:S01]  /*6ae0*/  ISETP.GT.AND P0, PT, R22, RZ, PT ;  /* 0x000000ff1600720c */ /* 0x000fe20003f04270 */
[----:B------:R-:W-:-:S04]  /*6af0*/  FFMA.FTZ R22, R179, R213, R215 ;  /* 0x000000d5b3167223 */ /* 0x000fc800000100d7 */
        /* <DEDUP_REMOVED lines=17> */
[-C--:B------:R-:W-:Y:S02]  /*6c10*/  @P3 FMUL.FTZ R151, R22, R216.reuse ;  /* 0x000000d816973220 */ /* 0x080fe40000410000 */
[----:B------:R-:W-:-:S07]  /*6c20*/  @P4 FMUL.FTZ R150, R21, R216 ;  /* 0x000000d815964220 */ /* 0x000fce0000410000 */
.L_x_23117:
[----:B------:R-:W-:Y:S05]  /*6c30*/  BSYNC.RECONVERGENT B1 ;  /* 0x0000000000017941 */ /* 0x000fea0003800200 */
.L_x_23114:
[----:B------:R-:W0:Y:S01]  /*6c40*/  @P1 LDC.64 R216, c[0x0][0x478] ;  /* 0x00011e00ffd81b82 */ /* 0x000e220000000a00 */
[----:B------:R-:W-:-:S05]  /*6c50*/  @P1 IADD3 R21, PT, PT, R214, 0x120, RZ ;  /* 0x00000120d6151810 */ /* 0x000fca0007ffe0ff */
[----:B0-----:R-:W-:Y:S01]  /*6c60*/  @P1 IMAD.WIDE.U32 R214, R21, 0x10, R216 ;  /* 0x0000001015d61825 */ /* 0x001fe200078e00d8 */
[----:B------:R-:W-:-:S04]  /*6c70*/  @P3 IADD3 R21, PT, PT, R212, 0x120, RZ ;  /* 0x00000120d4153810 */ /* 0x000fc80007ffe0ff */
        /* <DEDUP_REMOVED lines=8> */
.L_x_23064:
[----:B------:R-:W-:Y:S05]  /*6d00*/  BSYNC B0 ;  /* 0x0000000000007941 */ /* 0x000fea0003800000 */
.L_x_23063:
        /* <DEDUP_REMOVED lines=224> */
.L_x_23068:
[----:B0-----:R-:W-:Y:S01]  /*7b10*/  HFMA2 R218, -RZ, RZ, 0, 5.9604644775390625e-08 ;  /* 0x00000001ffda7431 */ /* 0x001fe200000001ff */
[----:B------:R-:W-:Y:S01]  /*7b20*/  BSSY B1, `(.L_x_23120) ;  /* 0x0000006000017945 */ /* 0x000fe20003800000 */
[----:B------:R-:W-:Y:S02]  /*7b30*/  MOV R215, 0x1f ;  /* 0x0000001f00d77802 */ /* 0x000fe40000000f00 */
[----:B------:R-:W-:-:S07]  /*7b40*/  MOV R214, 0xffffffff ;  /* 0xffffffff00d67802 */ /* 0x000fce0000000f00 */
[----:B------:R-:W-:Y:S05]  /*7b50*/  WARPSYNC.COLLECTIVE R214, `(.L_x_23121) ;  /* 0x00000000d6087348 */ /* 0x000fea0003c00000 */
[----:B------:R0:W1:Y:S02]  /*7b60*/  SHFL.BFLY P1, R220, R217, R218, R215 ;  /* 0x0c0000dad9dc7389 */ /* 0x00006400000200d7 */
[----:B01----:R-:W-:Y:S05]  /*7b70*/  ENDCOLLECTIVE ;  /* 0x000000000000791b */ /* 0x003fea0003800000 */
.L_x_23121:
[----:B------:R-:W-:Y:S05]  /*7b80*/  BSYNC B1 ;  /* 0x0000000000017941 */ /* 0x000fea0003800000 */
.L_x_23120:
        /* <DEDUP_REMOVED lines=9> */
.L_x_23122:
        /* <DEDUP_REMOVED lines=8> */
.L_x_23123:
[----:B------:R-:W-:Y:S02]  /*7ca0*/  MOV R217, R222 ;  /* 0x000000de00d97202 */ /* 0x000fe40000000f00 */
[----:B------:R-:W-:-:S05]  /*7cb0*/  MOV R214, R220 ;  /* 0x000000dc00d67202 */ /* 0x000fca0000000f00 */
[----:B------:R-:W-:Y:S01]  /*7cc0*/  FADD.FTZ R219, R219, R214 ;  /* 0x000000d6dbdb7221 */ /* 0x000fe20000010000 */
[----:B------:R-:W-:-:S07]  /*7cd0*/  MOV R214, 0xffffffff ;  /* 0xffffffff00d67802 */ /* 0x000fce0000000f00 */
[----:B------:R-:W-:Y:S05]  /*7ce0*/  WARPSYNC.COLLECTIVE R214, `(.L_x_23124) ;  /* 0x00000000d6087348 */ /* 0x000fea0003c00000 */
[----:B------:R0:W1:Y:S02]  /*7cf0*/  SHFL.BFLY P1, R220, R217, R218, R215 ;  /* 0x0c0000dad9dc7389 */ /* 0x00006400000200d7 */
[----:B01----:R-:W-:Y:S05]  /*7d00*/  ENDCOLLECTIVE ;  /* 0x000000000000791b */ /* 0x003fea0003800000 */
.L_x_23124:
        /* <DEDUP_REMOVED lines=8> */
.L_x_23125:
[----:B------:R-:W-:Y:S02]  /*7d90*/  MOV R217, R222 ;  /* 0x000000de00d97202 */ /* 0x000fe40000000f00 */
[----:B------:R-:W-:-:S05]  /*7da0*/  MOV R214, R220 ;  /* 0x000000dc00d67202 */ /* 0x000fca0000000f00 */
[----:B------:R-:W-:Y:S01]  /*7db0*/  FADD.FTZ R219, R219, R214 ;  /* 0x000000d6dbdb7221 */ /* 0x000fe20000010000 */
[----:B------:R-:W-:-:S07]  /*7dc0*/  MOV R214, 0xffffffff ;  /* 0xffffffff00d67802 */ /* 0x000fce0000000f00 */
[----:B------:R-:W-:Y:S05]  /*7dd0*/  WARPSYNC.COLLECTIVE R214, `(.L_x_23126) ;  /* 0x00000000d6087348 */ /* 0x000fea0003c00000 */
[----:B------:R0:W1:Y:S02]  /*7de0*/  SHFL.BFLY P1, R220, R217, R218, R215 ;  /* 0x0c0000dad9dc7389 */ /* 0x00006400000200d7 */
[----:B01----:R-:W-:Y:S05]  /*7df0*/  ENDCOLLECTIVE ;  /* 0x000000000000791b */ /* 0x003fea0003800000 */
.L_x_23126:
        /* <DEDUP_REMOVED lines=8> */
.L_x_23127:
[----:B------:R-:W-:Y:S02]  /*7e80*/  MOV R217, R222 ;  /* 0x000000de00d97202 */ /* 0x000fe40000000f00 */
[----:B------:R-:W-:-:S05]  /*7e90*/  MOV R214, R220 ;  /* 0x000000dc00d67202 */ /* 0x000fca0000000f00 */
[----:B------:R-:W-:Y:S01]  /*7ea0*/  FADD.FTZ R219, R219, R214 ;  /* 0x000000d6dbdb7221 */ /* 0x000fe20000010000 */
[----:B------:R-:W-:-:S07]  /*7eb0*/  MOV R214, 0xffffffff ;  /* 0xffffffff00d67802 */ /* 0x000fce0000000f00 */
[----:B------:R-:W-:Y:S05]  /*7ec0*/  WARPSYNC.COLLECTIVE R214, `(.L_x_23128) ;  /* 0x00000000d6087348 */ /* 0x000fea0003c00000 */
[----:B------:R0:W1:Y:S02]  /*7ed0*/  SHFL.BFLY P1, R220, R217, R218, R215 ;  /* 0x0c0000dad9dc7389 */ /* 0x00006400000200d7 */
[----:B01----:R-:W-:Y:S05]  /*7ee0*/  ENDCOLLECTIVE ;  /* 0x000000000000791b */ /* 0x003fea0003800000 */
.L_x_23128:
        /* <DEDUP_REMOVED lines=8> */
.L_x_23129:
[----:B------:R-:W-:Y:S02]  /*7f70*/  MOV R217, R222 ;  /* 0x000000de00d97202 */ /* 0x000fe40000000f00 */
[----:B------:R-:W-:-:S07]  /*7f80*/  MOV R221, R220 ;  /* 0x000000dc00dd7202 */ /* 0x000fce0000000f00 */
[----:B------:R-:W-:Y:S05]  /*7f90*/  WARPSYNC.COLLECTIVE R214, `(.L_x_23130) ;  /* 0x00000000d6087348 */ /* 0x000fea0003c00000 */
[----:B------:R0:W1:Y:S02]  /*7fa0*/  SHFL.BFLY P1, R220, R217, R218, R215 ;  /* 0x0c0000dad9dc7389 */ /* 0x00006400000200d7 */
[----:B01----:R-:W-:Y:S05]  /*7fb0*/  ENDCOLLECTIVE ;  /* 0x000000000000791b */ /* 0x003fea0003800000 */
.L_x_23130:
[----:B------:R-:W-:Y:S01]  /*7fc0*/  MOV R214, R220 ;  /* 0x000000dc00d67202 */ /* 0x000fe20000000f00 */
[----:B------:R-:W-:Y:S06]  /*7fd0*/  BRA `(.L_x_23131) ;  /* 0xffffffa000e07947 */ /* 0x000fec000383ffff */
.L_x_23132:
        /* <DEDUP_REMOVED lines=10> */
.L_x_25535:


//--------------------- .text._ZN10layer_norm13ln_bwd_kernelINS_13Kernel_traitsIfffffjLj1280ELj1ELj4ELj1ELj16ENS_18Kernel_traits_baseILj1280EfffffjLj128EEEEELb0ELb1ELb0ELb0EEEvNS_9BwdParamsE --------------------------
	.section	.text._ZN10layer_norm13ln_bwd_kernelINS_13Kernel_traitsIfffffjLj1280ELj1ELj4ELj1ELj16ENS_18Kernel_traits_baseILj1280EfffffjLj128EEEEELb0ELb1ELb0ELb0EEEvNS_9BwdParamsE,"ax",@progbits
	.align	128
        .global         _ZN10layer_norm13ln_bwd_kernelINS_13Kernel_traitsIfffffjLj1280ELj1ELj4ELj1ELj16ENS_18Kernel_traits_baseILj1280EfffffjLj128EEEEELb0ELb1ELb0ELb0EEEvNS_9BwdParamsE
        .type           _ZN10layer_norm13ln_bwd_kernelINS_13Kernel_traitsIfffffjLj1280ELj1ELj4ELj1ELj16ENS_18Kernel_traits_baseILj1280EfffffjLj128EEEEELb0ELb1ELb0ELb0EEEvNS_9BwdParamsE,@function
        .size           _ZN10layer_norm13ln_bwd_kernelINS_13Kernel_traitsIfffffjLj1280ELj1ELj4ELj1ELj16ENS_18Kernel_traits_baseILj1280EfffffjLj128EEEEELb0ELb1ELb0ELb0EEEvNS_9BwdParamsE,(.L_x_25536 - _ZN10layer_norm13ln_bwd_kernelINS_13Kernel_traitsIfffffjLj1280ELj1ELj4ELj1ELj16ENS_18Kernel_traits_baseILj1280EfffffjLj128EEEEELb0ELb1ELb0ELb0EEEvNS_9BwdParamsE)
        .other          _ZN10layer_norm13ln_bwd_kernelINS_13Kernel_traitsIfffffjLj1280ELj1ELj4ELj1ELj16ENS_18Kernel_traits_baseILj1280EfffffjLj128EEEEELb0ELb1ELb0ELb0EEEvNS_9BwdParamsE,@"STO_CUDA_ENTRY STV_DEFAULT"
_ZN10layer_norm13ln_bwd_kernelINS_13Kernel_traitsIfffffjLj1280ELj1ELj4ELj1ELj16ENS_18Kernel_traits_baseILj1280EfffffjLj128EEEEELb0ELb1ELb0ELb0EEEvNS_9BwdParamsE:
.text._ZN10layer_norm13ln_bwd_kernelINS_13Kernel_traitsIfffffjLj1280ELj1ELj4ELj1ELj16ENS_18Kernel_traits_baseILj1280EfffffjLj128EEEEELb0ELb1ELb0ELb0EEEvNS_9BwdParamsE:
        /* <DEDUP_REMOVED lines=18> */
[----:B------:R-:W0:Y:S04]  /*0120*/  LDL.64 R20, [R1+0x158] ;  /* 0x0001580001147983 */ /* 0x000e280000100a00 */
[----:B------:R-:W0:Y:S04]  /*0130*/  LDL.64 R22, [R1+0x160] ;  /* 0x0001600001167983 */ /* 0x000e280000100a00 */
[----:B------:R-:W3:Y:S04]  /*0140*/  LDL.64 R44, [R1+0x148] ;  /* 0x00014800012c7983 */ /* 0x000ee80000100a00 */
[----:B------:R-:W3:Y:S04]  /*0150*/  LDL.64 R46, [R1+0x150] ;  /* 0x00015000012e7983 */ /* 0x000ee80000100a00 */
[----:B------:R-:W4:Y:S04]  /*0160*/  LDL.64 R40, [R1+0x138] ;  /* 0x0001380001287983 */ /* 0x000f280000100a00 */
[----:B------:R-:W4:Y:S04]  /*0170*/  LDL.64 R42, [R1+0x140] ;  /* 0x00014000012a7983 */ /* 0x000f280000100a00 */
[----:B------:R-:W2:Y:S04]  /*0180*/  LDL.64 R36, [R1+0x128] ;  /* 0x0001280001247983 */ /* 0x000ea80000100a00 */
[----:B------:R-:W2:Y:S01]  /*0190*/  LDL.64 R38, [R1+0x130] ;  /* 0x0001300001267983 */ /* 0x000ea20000100a00 */
[----:B------:R-:W-:-:S03]  /*01a0*/  LEA.HI.SX32 R0, R0, R3, 0x1e ;  /* 0x0000000300007211 */ /* 0x000fc600078ff2ff */
[----:B------:R-:W2:Y:S01]  /*01b0*/  LDL.64 R28, [R1+0x118] ;  /* 0x00011800011c7983 */ /* 0x000ea20000100a00 */
[----:B------:R-:W-:-:S03]  /*01c0*/  ISETP.GE.U32.AND P6, PT, R0, 0x20, PT ;  /* 0x000000200000780c */ /* 0x000fc60003fc6070 */
[----:B------:R-:W2:Y:S04]  /*01d0*/  LDL.64 R30, [R1+0x120] ;  /* 0x00012000011e7983 */ /* 0x000ea80000100a00 */
[----:B------:R-:W2:Y:S04]  /*01e0*/  LDL.64 R24, [R1+0x108] ;  /* 0x0001080001187983 */ /* 0x000ea80000100a00 */
[----:B------:R-:W2:Y:S01]  /*01f0*/  LDL.64 R26, [R1+0x110] ;  /* 0x00011000011a7983 */ /* 0x000ea20000100a00 */
[----:B------:R-:W-:Y:S01]  /*0200*/  ISETP.GE.U32.AND P0, PT, R0, 0x40, PT ;  /* 0x000000400000780c */ /* 0x000fe20003f06070 */
[----:B-----5:R-:W5:Y:S01]  /*0210*/  @P6 LDC.64 R2, c[0x0][0x3d0] ;  /* 0x0000f400ff026b82 */ /* 0x020f620000000a00 */
[----:B------:R-:W-:-:S02]  /*0220*/  MOV R33, R14 ;  /* 0x0000000e00217202 */ /* 0x000fc40000000f00 */
[C---:B------:R-:W-:Y:S02]  /*0230*/  ISETP.GE.U32.AND P1, PT, R0.reuse, 0x60, PT ;  /* 0x000000600000780c */ /* 0x040fe40003f26070 */
[C---:B------:R-:W-:Y:S02]  /*0240*/  ISETP.GE.U32.AND P2, PT, R0.reuse, 0x80, PT ;  /* 0x000000800000780c */ /* 0x040fe40003f46070 */
[C---:B------:R-:W-:Y:S01]  /*0250*/  ISETP.GE.U32.AND P3, PT, R0.reuse, 0xa0, PT ;  /* 0x000000a00000780c */ /* 0x040fe20003f66070 */
[----:B------:R-:W1:Y:S01]  /*0260*/  @P6 LDC.64 R4, c[0x0][0x3e8] ;  /* 0x0000fa00ff046b82 */ /* 0x000e620000000a00 */
[----:B------:R-:W-:-:S07]  /*0270*/  ISETP.GE.U32.AND P4, PT, R0, 0xc0, PT ;  /* 0x000000c00000780c */ /* 0x000fce0003f86070 */
[----:B------:R-:W1:Y:S01]  /*0280*/  @P0 LDC.64 R6, c[0x0][0x3d0] ;  /* 0x0000f400ff060b82 */ /* 0x000e620000000a00 */
[----:B-----5:R-:W-:-:S07]  /*0290*/  @P6 IMAD.WIDE.U32 R2, R33, 0x10, R2 ;  /* 0x0000001021026825 */ /* 0x020fce00078e0002 */
[----:B------:R-:W5:Y:S01]  /*02a0*/  @P0 LDC.64 R8, c[0x0][0x3e8] ;  /* 0x0000fa00ff080b82 */ /* 0x000f620000000a00 */
[C---:B-1----:R-:W-:Y:S01]  /*02b0*/  @P6 IMAD.WIDE.U32 R4, R33.reuse, 0x10, R4 ;  /* 0x0000001021046825 */ /* 0x042fe200078e0004 */
[----:B------:R-:W-:-:S06]  /*02c0*/  @P6 LOP3.LUT R33, R33, 0x20, RZ, 0xfc, !PT ;  /* 0x0000002021216812 */ /* 0x000fcc00078efcff */
[----:B------:R-:W1:Y:S01]  /*02d0*/  @P1 LDC.64 R10, c[0x0][0x3d0] ;  /* 0x0000f400ff0a1b82 */ /* 0x000e620000000a00 */
[----:B------:R-:W-:-:S07]  /*02e0*/  @P0 IMAD.WIDE.U32 R6, R33, 0x10, R6 ;  /* 0x0000001021060825 */ /* 0x000fce00078e0006 */
[----:B------:R-:W1:Y:S01]  /*02f0*/  @P1 LDC.64 R12, c[0x0][0x3e8] ;  /* 0x0000fa00ff0c1b82 */ /* 0x000e620000000a00 */
[----:B-----5:R-:W-:-:S07]  /*0300*/  @P0 IMAD.WIDE.U32 R8, R33, 0x10, R8 ;  /* 0x0000001021080825 */ /* 0x020fce00078e0008 */
[----:B------:R-:W5:Y:S01]  /*0310*/  @P2 LDC.64 R14, c[0x0][0x3d0] ;  /* 0x0000f400ff0e2b82 */ /* 0x000f620000000a00 */
[----:B------:R-:W-:-:S07]  /*0320*/  ISETP.GE.U32.AND P5, PT, R0, 0xe0, PT ;  /* 0x000000e00000780c */ /* 0x000fce0003fa6070 */
[----:B------:R-:W5:Y:S08]  /*0330*/  @P2 LDC.64 R16, c[0x0][0x3e8] ;  /* 0x0000fa00ff102b82 */ /* 0x000f700000000a00 */
[----:B------:R-:W5:Y:S01]  /*0340*/  @P3 LDC.64 R18, c[0x0][0x3d0] ;  /* 0x0000f400ff123b82 */ /* 0x000f620000000a00 */
[----:B0-----:R0:W5:Y:S01]  /*0350*/  @P6 LDG.E.128 R20, desc[UR6][R2.64] ;  /* 0x0000000602146981 */ /* 0x001162000c1e1d00 */
[----:B------:R-:W-:-:S03]  /*0360*/  @P0 IADD3 R33, PT, PT, R33, 0x20, RZ ;  /* 0x0000002021210810 */ /* 0x000fc60007ffe0ff */
[----:B---3--:R3:W5:Y:S04]  /*0370*/  @P6 LDG.E.128 R44, desc[UR6][R4.64] ;  /* 0x00000006042c6981 */ /* 0x008768000c1e1d00 */
[----:B----4-:R-:W4:Y:S04]  /*0380*/  @P0 LDG.E.128 R40, desc[UR6][R6.64] ;  /* 0x0000000606280981 */ /* 0x010f28000c1e1d00 */
[----:B--2---:R-:W2:Y:S01]  /*0390*/  @P0 LDG.E.128 R36, desc[UR6][R8.64] ;  /* 0x0000000608240981 */ /* 0x004ea2000c1e1d00 */
[C---:B-1----:R-:W-:Y:S01]  /*03a0*/  @P1 IMAD.WIDE.U32 R10, R33.reuse, 0x10, R10 ;  /* 0x00000010210a1825 */ /* 0x042fe200078e000a */
[----:B0-----:R-:W0:Y:S03]  /*03b0*/  @P4 LDC.64 R2, c[0x0][0x3d0] ;  /* 0x0000f400ff024b82 */ /* 0x001e260000000a00 */
[----:B------:R-:W-:Y:S01]  /*03c0*/  @P1 IMAD.WIDE.U32 R12, R33, 0x10, R12 ;  /* 0x00000010210c1825 */ /* 0x000fe200078e000c */
[----:B------:R-:W2:Y:S04]  /*03d0*/  @P1 LDG.E.128 R28, desc[UR6][R10.64] ;  /* 0x000000060a1c1981 */ /* 0x000ea8000c1e1d00 */
[----:B---3--:R-:W1:Y:S01]  /*03e0*/  @P5 LDC.64 R4, c[0x0][0x3d0] ;  /* 0x0000f400ff045b82 */ /* 0x008e620000000a00 */
[----:B------:R-:W3:Y:S04]  /*03f0*/  @P1 LDG.E.128 R24, desc[UR6][R12.64] ;  /* 0x000000060c181981 */ /* 0x000ee8000c1e1d00 */
[----:B-----5:R5:W-:Y:S04]  /*0400*/  @P6 STL.64 [R1+0x158], R20 ;  /* 0x0001581401006387 */ /* 0x020be80000100a00 */
[----:B------:R0:W-:Y:S04]  /*0410*/  @P6 STL.64 [R1+0x160], R22 ;  /* 0x0001601601006387 */ /* 0x0001e80000100a00 */
[----:B------:R1:W-:Y:S04]  /*0420*/  @P6 STL.64 [R1+0x148], R44 ;  /* 0x0001482c01006387 */ /* 0x0003e80000100a00 */
[----:B------:R2:W-:Y:S01]  /*0430*/  @P6 STL.64 [R1+0x150], R46 ;  /* 0x0001502e01006387 */ /* 0x0005e20000100a00 */
[----:B-----5:R-:W5:Y:S03]  /*0440*/  @P3 LDC.64 R20, c[0x0][0x3e8] ;  /* 0x0000fa00ff143b82 */ /* 0x020f660000000a00 */
[----:B------:R-:W5:Y:S04]  /*0450*/  LDL.64 R88, [R1+0xf8] ;  /* 0x0000f80001587983 */ /* 0x000f680000100a00 */
[----:B------:R-:W5:Y:S01]  /*0460*/  LDL.64 R90, [R1+0x100] ;  /* 0x00010000015a7983 */ /* 0x000f620000100a00 */
[----:B0-----:R-:W0:Y:S03]  /*0470*/  @P4 LDC.64 R22, c[0x0][0x3e8] ;  /* 0x0000fa00ff164b82 */ /* 0x001e260000000a00 */
[----:B------:R-:W5:Y:S04]  /*0480*/  LDL.64 R84, [R1+0xe8] ;  /* 0x0000e80001547983 */ /* 0x000f680000100a00 */
        /* <DEDUP_REMOVED lines=19> */
[----:B-1----:R-:W5:Y:S04]  /*05c0*/  LDL.64 R44, [R1+0x48] ;  /* 0x00004800012c7983 */ /* 0x002f680000100a00 */
[----:B----4-:R1:W-:Y:S04]  /*05d0*/  @P0 STL.64 [R1+0x138], R40 ;  /* 0x0001382801000387 */ /* 0x0103e80000100a00 */
[----:B------:R4:W-:Y:S04]  /*05e0*/  @P0 STL.64 [R1+0x140], R42 ;  /* 0x0001402a01000387 */ /* 0x0009e80000100a00 */
[----:B--2---:R-:W2:Y:S04]  /*05f0*/  LDL.64 R46, [R1+0x50] ;  /* 0x00005000012e7983 */ /* 0x004ea80000100a00 */
[----:B-1----:R-:W2:Y:S04]  /*0600*/  LDL.64 R40, [R1+0x38] ;  /* 0x0000380001287983 */ /* 0x002ea80000100a00 */
[----:B----4-:R-:W4:Y:S04]  /*0610*/  LDL.64 R42, [R1+0x40] ;  /* 0x00004000012a7983 */ /* 0x010f280000100a00 */
[----:B------:R1:W-:Y:S04]  /*0620*/  @P0 STL.64 [R1+0x128], R36 ;  /* 0x0001282401000387 */ /* 0x0003e80000100a00 */
[----:B------:R3:W-:Y:S04]  /*0630*/  @P0 STL.64 [R1+0x130], R38 ;  /* 0x0001302601000387 */ /* 0x0007e80000100a00 */
[----:B-1----:R-:W4:Y:S04]  /*0640*/  LDL.64 R36, [R1+0x28] ;  /* 0x0000280001247983 */ /* 0x002f280000100a00 */
[----:B---3--:R-:W3:Y:S01]  /*0650*/  LDL.64 R38, [R1+0x30] ;  /* 0x0000300001267983 */ /* 0x008ee20000100a00 */
[----:B------:R-:W-:-:S03]  /*0660*/  ISETP.GE.U32.AND P6, PT, R0, 0x100, PT ;  /* 0x000001000000780c */ /* 0x000fc60003fc6070 */
[----:B------:R-:W-:Y:S01]  /*0670*/  @P1 STL.64 [R1+0x118], R28 ;  /* 0x0001181c01001387 */ /* 0x000fe20000100a00 */
[----:B------:R-:W-:-:S03]  /*0680*/  ISETP.GE.U32.AND P0, PT, R0, 0x120, PT ;  /* 0x000001200000780c */ /* 0x000fc60003f06070 */
[----:B------:R-:W-:Y:S01]  /*0690*/  @P1 STL.64 [R1+0x120], R30 ;  /* 0x0001201e01001387 */ /* 0x000fe20000100a00 */
[----:B------:R-:W-:-:S03]  /*06a0*/  @P1 IADD3 R33, PT, PT, R33, 0x20, RZ ;  /* 0x0000002021211810 */ /* 0x000fc60007ffe0ff */
[----:B------:R1:W-:Y:S02]  /*06b0*/  @P1 STL.64 [R1+0x108], R24 ;  /* 0x0001081801001387 */ /* 0x0003e40000100a00 */
[C---:B------:R-:W-:Y:S01]  /*06c0*/  @P2 IMAD.WIDE.U32 R14, R33.reuse, 0x10, R14 ;  /* 0x00000010210e2825 */ /* 0x040fe200078e000e */
[----:B------:R-:W0:Y:S01]  /*06d0*/  @P6 LDC.64 R10, c[0x0][0x3e8] ;  /* 0x0000fa00ff0a6b82 */ /* 0x000e220000000a00 */
[----:B------:R1:W-:Y:S01]  /*06e0*/  @P1 STL.64 [R1+0x110], R26 ;  /* 0x0001101a01001387 */ /* 0x0003e20000100a00 */
[----:B------:R-:W-:Y:S01]  /*06f0*/  ISETP.GE.U32.AND P1, PT, R0, 0x140, PT ;  /* 0x000001400000780c */ /* 0x000fe20003f26070 */
[----:B------:R-:W-:-:S05]  /*0700*/  @P2 IMAD.WIDE.U32 R16, R33, 0x10, R16 ;  /* 0x0000001021102825 */ /* 0x000fca00078e0010 */
[----:B------:R-:W0:Y:S01]  /*0710*/  @P0 LDC.64 R12, c[0x0][0x3d0] ;  /* 0x0000f400ff0c0b82 */ /* 0x000e220000000a00 */
[----:B------:R-:W-:-:S07]  /*0720*/  @P2 IADD3 R33, PT, PT, R33, 0x20, RZ ;  /* 0x0000002021212810 */ /* 0x000fce0007ffe0ff */
[----:B-1----:R-:W1:Y:S01]  /*0730*/  @P5 LDC.64 R24, c[0x0][0x3e8] ;  /* 0x0000fa00ff185b82 */ /* 0x002e620000000a00 */
[----:B------:R-:W-:-:S07]  /*0740*/  @P3 IMAD.WIDE.U32 R18, R33, 0x10, R18 ;  /* 0x0000001021123825 */ /* 0x000fce00078e0012 */
[----:B------:R-:W1:Y:S01]  /*0750*/  @P6 LDC.64 R26, c[0x0][0x3d0] ;  /* 0x0000f400ff1a6b82 */ /* 0x000e620000000a00 */
[C---:B-----5:R-:W-:Y:S01]  /*0760*/  @P3 IMAD.WIDE.U32 R20, R33.reuse, 0x10, R20 ;  /* 0x0000001021143825 */ /* 0x060fe200078e0014 */
[----:B------:R-:W-:-:S06]  /*0770*/  @P3 IADD3 R33, PT, PT, R33, 0x20, RZ ;  /* 0x0000002021213810 */ /* 0x000fcc0007ffe0ff */
[----:B------:R-:W5:Y:S01]  /*0780*/  @P0 LDC.64 R28, c[0x0][0x3e8] ;  /* 0x0000fa00ff1c0b82 */ /* 0x000f620000000a00 */
[----:B------:R-:W-:-:S04]  /*0790*/  @P4 IMAD.WIDE.U32 R6, R33, 0x10, R2 ;  /* 0x0000001021064825 */ /* 0x000fc800078e0002 */
[C---:B0-----:R-:W-:Y:S01]  /*07a0*/  @P4 IMAD.WIDE.U32 R22, R33.reuse, 0x10, R22 ;  /* 0x0000001021164825 */ /* 0x041fe200078e0016 */
[----:B------:R-:W-:Y:S02]  /*07b0*/  @P4 IADD3 R33, PT, PT, R33, 0x20, RZ ;  /* 0x0000002021214810 */ /* 0x000fe40007ffe0ff */
[----:B------:R-:W0:Y:S03]  /*07c0*/  @P1 LDC.64 R2, c[0x0][0x3d0] ;  /* 0x0000f400ff021b82 */ /* 0x000e260000000a00 */
[----:B------:R-:W-:-:S05]  /*07d0*/  @P5 IMAD.WIDE.U32 R8, R33, 0x10, R4 ;  /* 0x0000001021085825 */ /* 0x000fca00078e0004 */
[----:B------:R-:W0:Y:S01]  /*07e0*/  @P1 LDC.64 R30, c[0x0][0x3e8] ;  /* 0x0000fa00ff1e1b82 */ /* 0x000e220000000a00 */
[C---:B-1----:R-:W-:Y:S01]  /*07f0*/  @P5 IMAD.WIDE.U32 R24, R33.reuse, 0x10, R24 ;  /* 0x0000001021185825 */ /* 0x042fe200078e0018 */
[----:B------:R-:W-:-:S05]  /*0800*/  @P5 IADD3 R33, PT, PT, R33, 0x20, RZ ;  /* 0x0000002021215810 */ /* 0x000fca0007ffe0ff */
[----:B------:R-:W-:-:S04]  /*0810*/  @P6 IMAD.WIDE.U32 R26, R33, 0x10, R26 ;  /* 0x00000010211a6825 */ /* 0x000fc800078e001a */
[C---:B------:R-:W-:Y:S01]  /*0820*/  @P6 IMAD.WIDE.U32 R10, R33.reuse, 0x10, R10 ;  /* 0x00000010210a6825 */ /* 0x040fe200078e000a */
[----:B------:R-:W-:-:S05]  /*0830*/  @P6 IADD3 R33, PT, PT, R33, 0x20, RZ ;  /* 0x0000002021216810 */ /* 0x000fca0007ffe0ff */
[----:B------:R-:W-:-:S04]  /*0840*/  @P0 IMAD.WIDE.U32 R12, R33, 0x10, R12 ;  /* 0x00000010210c0825 */ /* 0x000fc800078e000c */
[C---:B-----5:R-:W-:Y:S01]  /*0850*/  @P0 IMAD.WIDE.U32 R28, R33.reuse, 0x10, R28 ;  /* 0x00000010211c0825 */ /* 0x060fe200078e001c */
[----:B------:R-:W-:-:S05]  /*0860*/  @P0 IADD3 R33, PT, PT, R33, 0x20, RZ ;  /* 0x0000002021210810 */ /* 0x000fca0007ffe0ff */
[----:B0-----:R-:W-:-:S04]  /*0870*/  @P1 IMAD.WIDE.U32 R2, R33, 0x10, R2 ;  /* 0x0000001021021825 */ /* 0x001fc800078e0002 */
[----:B------:R-:W-:Y:S01]  /*0880*/  @P1 IMAD.WIDE.U32 R4, R33, 0x10, R30 ;  /* 0x0000001021041825 */ /* 0x000fe200078e001e */
[----:B------:R-:W5:Y:S04]  /*0890*/  @P2 LDG.E.128 R88, desc[UR6][R14.64] ;  /* 0x000000060e582981 */ /* 0x000f68000c1e1d00 */
        /* <DEDUP_REMOVED lines=10> */
[----:B--2---:R-:W2:Y:S04]  /*0940*/  @P0 LDG.E.128 R44, desc[UR6][R28.64] ;  /* 0x000000061c2c0981 */ /* 0x004ea8000c1e1d00 */
[----:B----4-:R0:W4:Y:S04]  /*0950*/  @P1 LDG.E.128 R40, desc[UR6][R2.64] ;  /* 0x0000000602281981 */ /* 0x010128000c1e1d00 */
[----:B---3--:R1:W3:Y:S01]  /*0960*/  @P1 LDG.E.128 R36, desc[UR6][R4.64] ;  /* 0x0000000604241981 */ /* 0x0082e2000c1e1d00 */
[----:B------:R-:W1:Y:S01]  /*0970*/  S2UR UR4, SR_CTAID.X ;  /* 0x00000000000479c3 */ /* 0x000e620000002500 */
[----:B0-----:R-:W-:Y:S01]  /*0980*/  SHF.R.U32.HI R2, RZ, 0x5, R32 ;  /* 0x00000005ff027819 */ /* 0x001fe20000011620 */
        /* <DEDUP_REMOVED lines=35> */
[----:B-----5:R0:W-:Y:S04]  /*0bc0*/  @P2 STL.64 [R1+0xf8], R88 ;  /* 0x0000f85801002387 */ /* 0x0201e80000100a00 */
        /* <DEDUP_REMOVED lines=21> */
[----:B--2---:R2:W-:Y:S04]  /*0d20*/  @P0 STL.64 [R1+0x48], R44 ;  /* 0x0000482c01000387 */ /* 0x0045e80000100a00 */
[----:B------:R2:W-:Y:S04]  /*0d30*/  @P0 STL.64 [R1+0x50], R46 ;  /* 0x0000502e01000387 */ /* 0x0005e80000100a00 */
[----:B----4-:R4:W-:Y:S04]  /*0d40*/  @P1 STL.64 [R1+0x38], R40 ;  /* 0x0000382801001387 */ /* 0x0109e80000100a00 */
[----:B------:R4:W-:Y:S01]  /*0d50*/  @P1 STL.64 [R1+0x40], R42 ;  /* 0x0000402a01001387 */ /* 0x0009e20000100a00 */
[----:B------:R-:W-:-:S03]  /*0d60*/  ISETP.GE.AND P0, PT, R4, UR5, PT ;  /* 0x0000000504007c0c */ /* 0x000fc6000bf06270 */
[----:B---3--:R3:W-:Y:S04]  /*0d70*/  @P1 STL.64 [R1+0x28], R36 ;  /* 0x0000282401001387 */ /* 0x0087e80000100a00 */
[----:B------:R3:W-:Y:S04]  /*0d80*/  @P1 STL.64 [R1+0x30], R38 ;  /* 0x0000302601001387 */ /* 0x0007e80000100a00 */
[----:B------:R2:W-:Y:S01]  /*0d90*/  STL [R1+0x14], R4 ;  /* 0x0000140401007387 */ /* 0x0005e20000100800 */
[----:B0-----:R-:W-:Y:S02]  /*0da0*/  CS2R R88, SRZ ;  /* 0x0000000000587805 */ /* 0x001fe4000001ff00 */
[----:B-1----:R-:W-:-:S02]  /*0db0*/  CS2R R90, SRZ ;  /* 0x00000000005a7805 */ /* 0x002fc4000001ff00 */
[----:B-----5:R-:W-:Y:S02]  /*0dc0*/  CS2R R84, SRZ ;  /* 0x0000000000547805 */ /* 0x020fe4000001ff00 */
        /* <DEDUP_REMOVED lines=19> */
[----:B--2---:R-:W-:Y:S02]  /*0f00*/  CS2R R44, SRZ ;  /* 0x00000000002c7805 */ /* 0x004fe4000001ff00 */
[----:B------:R-:W-:Y:S02]  /*0f10*/  CS2R R46, SRZ ;  /* 0x00000000002e7805 */ /* 0x000fe4000001ff00 */
[----:B----4-:R-:W-:Y:S02]  /*0f20*/  CS2R R40, SRZ ;  /* 0x0000000000287805 */ /* 0x010fe4000001ff00 */
[----:B------:R-:W-:-:S02]  /*0f30*/  CS2R R42, SRZ ;  /* 0x00000000002a7805 */ /* 0x000fc4000001ff00 */
[----:B---3--:R-:W-:Y:S02]  /*0f40*/  CS2R R36, SRZ ;  /* 0x0000000000247805 */ /* 0x008fe4000001ff00 */
[----:B------:R-:W-:Y:S01]  /*0f50*/  CS2R R38, SRZ ;  /* 0x0000000000267805 */ /* 0x000fe2000001ff00 */
[----:B------:R-:W-:Y:S06]  /*0f60*/  @P0 BRA `(.L_x_23134) ;  /* 0x00000098006c0947 */ /* 0x000fec0003800000 */
        /* <DEDUP_REMOVED lines=65> */
.L_x_23254:
[----:B------:R-:W2:Y:S01]  /*1380*/  LDL R21, [R1+0x14] ;  /* 0x0000140001157983 */ /* 0x000ea20000100800 */
[----:B------:R-:W2:Y:S01]  /*1390*/  LDC.64 R6, c[0x0][0x3c0] ;  /* 0x0000f000ff067b82 */ /* 0x000ea20000000a00 */
[----:B------:R-:W-:Y:S01]  /*13a0*/  LOP3.LUT P0, RZ, R3, 0x40, RZ, 0xc0, !PT ;  /* 0x0000004003ff7812 */ /* 0x000fe2000780c0ff */
[----:B------:R-:W0:Y:S06]  /*13b0*/  S2R R8, SR_TID.X ;  /* 0x0000000000087919 */ /* 0x000e2c0000002100 */
[----:B------:R-:W1:Y:S08]  /*13c0*/  LDC.64 R184, c[0x0][0x3c8] ;  /* 0x0000f200ffb87b82 */ /* 0x000e700000000a00 */
[----:B------:R-:W3:Y:S01]  /*13d0*/  @P0 LDC.64 R4, c[0x0][0x3e0] ;  /* 0x0000f800ff040b82 */ /* 0x000ee20000000a00 */
[----:B------:R-:W-:Y:S01]  /*13e0*/  MOV R186, UR15 ;  /* 0x0000000f00ba7c02 */ /* 0x000fe20008000f00 */
[----:B--2---:R-:W-:-:S05]  /*13f0*/  IMAD.WIDE R6, R21, 0x4, R6 ;  /* 0x0000000415067825 */ /* 0x004fca00078e0206 */
[----:B------:R3:W2:Y:S01]  /*1400*/  LDG.E R2, desc[UR6][R6.64] ;  /* 0x0000000606027981 */ /* 0x0006a2000c1e1900 */
[----:B0-----:R-:W-:Y:S01]  /*1410*/  LOP3.LUT R8, R8, 0x1f, RZ, 0xc0, !PT ;  /* 0x0000001f08087812 */ /* 0x001fe200078ec0ff */
[----:B---3--:R-:W-:-:S04]  /*1420*/  @P0 IMAD.WIDE R6, R21, 0x4, R4 ;  /* 0x0000000415060825 */ /* 0x008fc800078e0204 */
[----:B------:R-:W-:Y:S01]  /*1430*/  HFMA2 R4, -RZ, RZ, 1.875, 0 ;  /* 0x3f800000ff047431 */ /* 0x000fe200000001ff */
[----:B------:R0:W-:Y:S01]  /*1440*/  STL [R1+0x168], R186 ;  /* 0x000168ba01007387 */ /* 0x0001e20000100800 */
[----:B------:R-:W-:-:S03]  /*1450*/  ISETP.NE.AND P2, PT, RZ, UR8, PT ;  /* 0x00000008ff007c0c */ /* 0x000fc6000bf45270 */
[----:B------:R0:W-:Y:S04]  /*1460*/  STL [R1+0x16c], R8 ;  /* 0x00016c0801007387 */ /* 0x0001e80000100800 */
[----:B------:R1:W5:Y:S01]  /*1470*/  @P0 LDG.E R4, desc[UR6][R6.64] ;  /* 0x0000000606040981 */ /* 0x000362000c1e1900 */
[----:B------:R-:W-:-:S04]  /*1480*/  ISETP.NE.U32.AND P0, PT, RZ, UR10, PT ;  /* 0x0000000aff007c0c */ /* 0x000fc8000bf05070 */
[----:B------:R-:W-:Y:S01]  /*1490*/  ISETP.NE.AND.EX P1, PT, RZ, UR11, PT, P0 ;  /* 0x0000000bff007c0c */ /* 0x000fe2000bf25300 */
[----:B-1----:R-:W-:Y:S01]  /*14a0*/  IMAD.WIDE R6, R21, 0x4, R184 ;  /* 0x0000000415067825 */ /* 0x002fe200078e02b8 */
[----:B------:R-:W-:-:S04]  /*14b0*/  LOP3.LUT R3, R3, 0xffffffdf, RZ, 0xc0, !PT ;  /* 0xffffffdf03037812 */ /* 0x000fc800078ec0ff */
[----:B------:R1:W5:Y:S01]  /*14c0*/  LDG.E R5, desc[UR6][R6.64] ;  /* 0x0000000606057981 */ /* 0x000362000c1e1900 */
[----:B------:R-:W-:Y:S01]  /*14d0*/  @P2 LOP3.LUT R3, R3, 0x20, RZ, 0xfc, !PT ;  /* 0x0000002003032812 */ /* 0x000fe200078efcff */
[----:B------:R-:W-:Y:S03]  /*14e0*/  BSSY.RECONVERGENT B1, `(.L_x_23135) ;  /* 0x00003a5000017945 */ /* 0x000fe60003800200 */
[----:B------:R-:W-:-:S04]  /*14f0*/  LOP3.LUT R3, R3, 0xfffffff7, RZ, 0xc0, !PT ;  /* 0xfffffff703037812 */ /* 0x000fc800078ec0ff */
[----:B------:R-:W-:Y:S01]  /*1500*/  @P1 LOP3.LUT R3, R3, 0x8, RZ, 0xfc, !PT ;  /* 0x0000000803031812 */ /* 0x000fe200078efcff */
[----:B-1----:R-:W-:-:S05]  /*1510*/  IMAD R6, R21, R186, RZ ;  /* 0x000000ba15067224 */ /* 0x002fca00078e02ff */
[----:B------:R-:W-:-:S04]  /*1520*/  SHF.R.S32.HI R7, RZ, 0x1f, R6 ;  /* 0x0000001fff077819 */ /* 0x000fc80000011406 */
[----:B------:R-:W-:-:S04]  /*1530*/  LEA.HI R7, R7, R6, RZ, 0x2 ;  /* 0x0000000607077211 */ /* 0x000fc800078f10ff */
[----:B------:R-:W-:Y:S02]  /*1540*/  LEA.HI.SX32 R7, R7, R8, 0x1e ;  /* 0x0000000807077211 */ /* 0x000fe400078ff2ff */
[----:B--2---:R-:W-:Y:S01]  /*1550*/  FSEL R6, R2, RZ, !P2 ;  /* 0x000000ff02067208 */ /* 0x004fe20005000000 */
[----:B0-----:R-:W-:Y:S06]  /*1560*/  @P1 BRA `(.L_x_23136) ;  /* 0x0000001800f01947 */ /* 0x001fec0003800000 */
        /* <DEDUP_REMOVED lines=30> */
[----:B------:R-:W-:Y:S01]  /*1750*/  FMUL.FTZ R197, R5, R8 ;  /* 0x0000000805c57220 */ /* 0x000fe20000410000 */
[----:B---3--:R-:W-:Y:S01]  /*1760*/  FMUL.FTZ R198, R247, R184 ;  /* 0x000000b8f7c67220 */ /* 0x008fe20000410000 */
[----:B------:R-:W-:Y:S01]  /*1770*/  FMUL.FTZ R247, R237, R185 ;  /* 0x000000b9edf77220 */ /* 0x000fe20000410000 */
[----:B----4-:R-:W-:Y:S01]  /*1780*/  FMUL.FTZ R237, R192, R186 ;  /* 0x000000bac0ed7220 */ /* 0x010fe20000410000 */
[C---:B------:R-:W-:Y:S01]  /*1790*/  FMUL.FTZ R192, R5.reuse, R2 ;  /* 0x0000000205c07220 */ /* 0x040fe20000410000 */
[----:B------:R-:W-:Y:S01]  /*17a0*/  FMUL.FTZ R209, R5, R21 ;  /* 0x0000001505d17220 */ /* 0x000fe20000410000 */
[----:B------:R-:W-:Y:S01]  /*17b0*/  FADD.FTZ R8, RZ, R198 ;  /* 0x000000c6ff087221 */ /* 0x000fe20000010000 */
[----:B------:R-:W-:-:S03]  /*17c0*/  FFMA.FTZ R2, R23, R198, RZ ;  /* 0x000000c617027223 */ /* 0x000fc600000100ff */
        /* <DEDUP_REMOVED lines=16> */
.L_x_23138:
[----:B------:R-:W-:Y:S05]  /*18d0*/  BSYNC.RECONVERGENT B2 ;  /* 0x0000000000027941 */ /* 0x000fea0003800200 */
.L_x_23137:
        /* <DEDUP_REMOVED lines=14> */
[----:B------:R-:W-:Y:S01]  /*19c0*/  FADD.FTZ R189, -R6, R189 ;  /* 0x000000bd06bd7221 */ /* 0x000fe20000010100 */
[----:B---3--:R-:W-:Y:S02]  /*19d0*/  FMUL.FTZ R188, R196, R184 ;  /* 0x000000b8c4bc7220 */ /* 0x008fe40000410000 */
[----:B-----5:R-:W-:-:S03]  /*19e0*/  FMUL.FTZ R217, R5, R20 ;  /* 0x0000001405d97220 */ /* 0x020fc60000410000 */
[----:B------:R0:W-:Y:S01]  /*19f0*/  STL [R1+0x10], R188 ;  /* 0x000010bc01007387 */ /* 0x0001e20000100800 */
[----:B------:R-:W-:Y:S01]  /*1a00*/  FADD.FTZ R190, -R6, R190 ;  /* 0x000000be06be7221 */ /* 0x000fe20000010100 */
[----:B------:R-:W-:Y:S01]  /*1a10*/  FMUL.FTZ R208, R5, R189 ;  /* 0x000000bd05d07220 */ /* 0x000fe20000410000 */
[----:B------:R-:W-:Y:S01]  /*1a20*/  FMUL.FTZ R246, R246, R185 ;  /* 0x000000b9f6f67220 */ /* 0x000fe20000410000 */
[----:B------:R-:W-:Y:S01]  /*1a30*/  FADD.FTZ R8, R8, R188 ;  /* 0x000000bc08087221 */ /* 0x000fe20000010000 */
[----:B------:R-:W-:Y:S01]  /*1a40*/  FFMA.FTZ R2, R217, R188, R2 ;  /* 0x000000bcd9027223 */ /* 0x000fe20000010002 */
[----:B------:R-:W-:Y:S01]  /*1a50*/  FADD.FTZ R20, -R6, R191 ;  /* 0x000000bf06147221 */ /* 0x000fe20000010100 */
[C---:B------:R-:W-:Y:S01]  /*1a60*/  FMUL.FTZ R196, R5.reuse, R190 ;  /* 0x000000be05c47220 */ /* 0x040fe20000410000 */
        /* <DEDUP_REMOVED lines=17> */
.L_x_23140:
[----:B------:R-:W-:Y:S05]  /*1b80*/  BSYNC.RECONVERGENT B2 ;  /* 0x0000000000027941 */ /* 0x000fea0003800200 */
.L_x_23139:
        /* <DEDUP_REMOVED lines=42> */
.L_x_23142:
[----:B------:R-:W-:Y:S05]  /*1e30*/  BSYNC.RECONVERGENT B2 ;  /* 0x0000000000027941 */ /* 0x000fea0003800200 */
.L_x_23141:
        /* <DEDUP_REMOVED lines=42> */
.L_x_23144:
[----:B------:R-:W-:Y:S05]  /*20e0*/  BSYNC.RECONVERGENT B2 ;  /* 0x0000000000027941 */ /* 0x000fea0003800200 */
.L_x_23143:
[----:B------:R-:W-:Y:S01]  /*20f0*/  ISETP.GE.U32.AND P0, PT, R0, 0xa0, PT ;  /* 0x000000a00000780c */ /* 0x000fe20003f06070 */
[----:B------:R-:W-:Y:S01]  /*2100*/  BSSY.RECONVERGENT B2, `(.L_x_23145) ;  /* 0x000002c000027945 */ /* 0x000fe20003800200 */
[----:B------:R-:W-:-:S11]  /*2110*/  LOP3.LUT R3, R3, 0xffffffef, RZ, 0xc0, !PT ;  /* 0xffffffef03037812 */ /* 0x000fd600078ec0ff */
        /* <DEDUP_REMOVED lines=42> */
.L_x_23146:
[----:B------:R-:W-:Y:S05]  /*23c0*/  BSYNC.RECONVERGENT B2 ;  /* 0x0000000000027941 */ /* 0x000fea0003800200 */
.L_x_23145:
[----:B------:R-:W-:Y:S01]  /*23d0*/  ISETP.GE.U32.AND P4, PT, R0, 0xc0, PT ;  /* 0x000000c00000780c */ /* 0x000fe20003f86070 */
[----:B------:R-:W-:-:S12]  /*23e0*/  BSSY.RECONVERGENT B2, `(.L_x_23147) ;  /* 0x000002a000027945 */ /* 0x000fd80003800200 */
        /* <DEDUP_REMOVED lines=9> */
[----:B------:R-:W3:Y:S01]  /*2480*/  LDG.E.128 R184, desc[UR6][R186.64] ;  /* 0x00000006bab87981 */ /* 0x000ee2000c1e1d00 */
[----:B--2---:R-:W-:-:S03]  /*2490*/  FADD.FTZ R13, -R6, R188 ;  /* 0x000000bc060d7221 */ /* 0x004fc60000010100 */
[----:B------:R-:W2:Y:S01]  /*24a0*/  LDL R188, [R1+0xb8] ;  /* 0x0000b80001bc7983 */ /* 0x000ea20000100800 */
[C---:B------:R-:W-:Y:S01]  /*24b0*/  FADD.FTZ R189, -R6.reuse, R189 ;  /* 0x000000bd06bd7221 */ /* 0x040fe20000010100 */
[C---:B-----5:R-:W-:Y:S01]  /*24c0*/  FMUL.FTZ R213, R5.reuse, R13 ;  /* 0x0000000d05d57220 */ /* 0x060fe20000410000 */
[----:B------:R-:W-:Y:S02]  /*24d0*/  FADD.FTZ R9, -R6, R190 ;  /* 0x000000be06097221 */ /* 0x000fe40000010100 */
[C---:B------:R-:W-:Y:S01]  /*24e0*/  FMUL.FTZ R204, R5.reuse, R189 ;  /* 0x000000bd05cc7220 */ /* 0x040fe20000410000 */
[----:B---3--:R-:W-:Y:S01]  /*24f0*/  FMUL.FTZ R242, R242, R185 ;  /* 0x000000b9f2f27220 */ /* 0x008fe20000410000 */
[----:B------:R-:W-:Y:S01]  /*2500*/  FADD.FTZ R13, -R6, R191 ;  /* 0x000000bf060d7221 */ /* 0x000fe20000010100 */
[C---:B------:R-:W-:Y:S01]  /*2510*/  FMUL.FTZ R9, R5.reuse, R9 ;  /* 0x0000000905097220 */ /* 0x040fe20000410000 */
[----:B------:R-:W-:Y:S01]  /*2520*/  FMUL.FTZ R232, R232, R186 ;  /* 0x000000bae8e87220 */ /* 0x000fe20000410000 */
[----:B----4-:R-:W-:Y:S01]  /*2530*/  FMUL.FTZ R222, R222, R187 ;  /* 0x000000bbdede7220 */ /* 0x010fe20000410000 */
        /* <DEDUP_REMOVED lines=10> */
[----:B--2---:R-:W-:-:S05]  /*25e0*/  FMUL.FTZ R188, R188, R184 ;  /* 0x000000b8bcbc7220 */ /* 0x004fca0000410000 */
        /* <DEDUP_REMOVED lines=9> */
.L_x_23148:
[----:B------:R-:W-:Y:S05]  /*2680*/  BSYNC.RECONVERGENT B2 ;  /* 0x0000000000027941 */ /* 0x000fea0003800200 */
.L_x_23147:
[----:B------:R-:W-:Y:S01]  /*2690*/  ISETP.GE.U32.AND P3, PT, R0, 0xe0, PT ;  /* 0x000000e00000780c */ /* 0x000fe20003f66070 */
[----:B------:R-:W-:-:S12]  /*26a0*/  BSSY.RECONVERGENT B2, `(.L_x_23149) ;  /* 0x0000029000027945 */ /* 0x000fd80003800200 */
        /* <DEDUP_REMOVED lines=40> */
.L_x_23150:
[----:B------:R-:W-:Y:S05]  /*2930*/  BSYNC.RECONVERGENT B2 ;  /* 0x0000000000027941 */ /* 0x000fea0003800200 */
.L_x_23149:
        /* <DEDUP_REMOVED lines=42> */
.L_x_23152:
[----:B------:R-:W-:Y:S05]  /*2be0*/  BSYNC.RECONVERGENT B2 ;  /* 0x0000000000027941 */ /* 0x000fea0003800200 */
.L_x_23151:
        /* <DEDUP_REMOVED lines=42> */
.L_x_23154:
[----:B------:R-:W-:Y:S05]  /*2e90*/  BSYNC.RECONVERGENT B2 ;  /* 0x0000000000027941 */ /* 0x000fea0003800200 */
.L_x_23153:
[----:B------:R-:W-:-:S13]  /*2ea0*/  ISETP.GE.U32.AND P0, PT, R0, 0x140, PT ;  /* 0x000001400000780c */ /* 0x000fda0003f06070 */
        /* <DEDUP_REMOVED lines=16> */
[C---:B------:R-:W-:Y:S01]  /*2fb0*/  FMUL.FTZ R199, R5.reuse, R189 ;  /* 0x000000bd05c77220 */ /* 0x040fe20000410000 */
[----:B---3--:R-:W-:Y:S01]  /*2fc0*/  FMUL.FTZ R249, R248, R184 ;  /* 0x000000b8f8f97220 */ /* 0x008fe20000410000 */
[----:B------:R-:W-:Y:S01]  /*2fd0*/  FMUL.FTZ R238, R238, R185 ;  /* 0x000000b9eeee7220 */ /* 0x000fe20000410000 */
[----:B------:R-:W-:-:S02]  /*2fe0*/  FMUL.FTZ R248, R5, R19 ;  /* 0x0000001305f87220 */ /* 0x000fc40000410000 */
[----:B------:R-:W-:Y:S01]  /*2ff0*/  FADD.FTZ R8, R8, R249 ;  /* 0x000000f908087221 */ /* 0x000fe20000010000 */
[----:B------:R-:W-:Y:S01]  /*3000*/  FFMA.FTZ R2, R200, R249, R2 ;  /* 0x000000f9c8027223 */ /* 0x000fe20000010002 */
[----:B------:R-:W-:Y:S01]  /*3010*/  FMUL.FTZ R19, R5, R6 ;  /* 0x0000000605137220 */ /* 0x000fe20000410000 */
[----:B----4-:R-:W-:Y:S01]  /*3020*/  FMUL.FTZ R228, R228, R186 ;  /* 0x000000bae4e47220 */ /* 0x010fe20000410000 */
        /* <DEDUP_REMOVED lines=16> */
.L_x_23136:
        /* <DEDUP_REMOVED lines=15> */
[----:B------:R-:W-:Y:S01]  /*3220*/  STL.64 [R1+0x178], R14 ;  /* 0x0001780e01007387 */ /* 0x000fe20000100a00 */
[----:B------:R-:W0:Y:S03]  /*3230*/  LDC.64 R184, c[0x0][0x3a8] ;  /* 0x0000ea00ffb87b82 */ /* 0x000e260000000a00 */
[----:B------:R1:W-:Y:S04]  /*3240*/  STL.64 [R1+0x170], R12 ;  /* 0x0001700c01007387 */ /* 0x0003e80000100a00 */
[----:B------:R-:W2:Y:S01]  /*3250*/  LDL R247, [R1+0x158] ;  /* 0x0001580001f77983 */ /* 0x000ea20000100800 */
[----:B------:R-:W3:Y:S03]  /*3260*/  LDC.64 R186, c[0x0][0x428] ;  /* 0x00010a00ffba7b82 */ /* 0x000ee60000000a00 */
[----:B------:R-:W4:Y:S04]  /*3270*/  LDL R237, [R1+0x15c] ;  /* 0x00015c0001ed7983 */ /* 0x000f280000100800 */
[----:B------:R-:W4:Y:S01]  /*3280*/  LDL R192, [R1+0x160] ;  /* 0x0001600001c07983 */ /* 0x000f220000100800 */
[----:B-1----:R-:W1:Y:S03]  /*3290*/  LDC.64 R12, c[0x0][0x438] ;  /* 0x00010e00ff0c7b82 */ /* 0x002e660000000a00 */
[----:B------:R-:W4:Y:S01]  /*32a0*/  LDL R227, [R1+0x164] ;  /* 0x0001640001e37983 */ /* 0x000f220000100800 */
[----:B0-----:R-:W-:-:S05]  /*32b0*/  IMAD.WIDE.U32 R184, R7, 0x10, R184 ;  /* 0x0000001007b87825 */ /* 0x001fca00078e00b8 */
[----:B------:R-:W2:Y:S01]  /*32c0*/  LDG.E.128 R188, desc[UR6][R184.64] ;  /* 0x00000006b8bc7981 */ /* 0x000ea2000c1e1d00 */
[----:B---3--:R-:W-:-:S06]  /*32d0*/  IMAD.WIDE.U32 R186, R7, 0x10, R186 ;  /* 0x0000001007ba7825 */ /* 0x008fcc00078e00ba */
[----:B------:R-:W3:Y:S01]  /*32e0*/  LDG.E.128 R184, desc[UR6][R186.64] ;  /* 0x00000006bab87981 */ /* 0x000ee2000c1e1d00 */
[----:B-1----:R-:W-:-:S06]  /*32f0*/  IMAD.WIDE.U32 R12, R7, 0x10, R12 ;  /* 0x00000010070c7825 */ /* 0x002fcc00078e000c */
[----:B------:R-:W4:Y:S04]  /*3300*/  LDG.E.128 R12, desc[UR6][R12.64] ;  /* 0x000000060c0c7981 */ /* 0x000f28000c1e1d00 */
[----:B----4-:R-:W-:Y:S04]  /*3310*/  STL.64 [R1+0x18], R12 ;  /* 0x0000180c01007387 */ /* 0x010fe80000100a00 */
[----:B------:R0:W-:Y:S04]  /*3320*/  STL.64 [R1+0x20], R14 ;  /* 0x0000200e01007387 */ /* 0x0001e80000100a00 */
[----:B0-----:R0:W5:Y:S04]  /*3330*/  LDL.LU.64 R14, [R1+0x178] ;  /* 0x00017800010e7983 */ /* 0x0011680000300a00 */
[----:B------:R0:W5:Y:S01]  /*3340*/  LDL.LU.64 R12, [R1+0x170] ;  /* 0x00017000010c7983 */ /* 0x0001620000300a00 */
[C---:B--2---:R-:W-:Y:S01]  /*3350*/  FADD.FTZ R2, -R6.reuse, R188 ;  /* 0x000000bc06027221 */ /* 0x044fe20000010100 */
[C---:B------:R-:W-:Y:S01]  /*3360*/  FADD.FTZ R8, -R6.reuse, R190 ;  /* 0x000000be06087221 */ /* 0x040fe20000010100 */
[----:B------:R-:W-:-:S02]  /*3370*/  FADD.FTZ R21, -R6, R189 ;  /* 0x000000bd06157221 */ /* 0x000fc40000010100 */
[----:B-----5:R-:W-:Y:S01]  /*3380*/  FMUL.FTZ R23, R5, R2 ;  /* 0x0000000205177220 */ /* 0x020fe20000410000 */
[----:B------:R-:W-:Y:S01]  /*3390*/  FADD.FTZ R2, -R6, R191 ;  /* 0x000000bf06027221 */ /* 0x000fe20000010100 */
[----:B---3--:R-:W-:Y:S01]  /*33a0*/  FMUL.FTZ R198, R247, R184 ;  /* 0x000000b8f7c67220 */ /* 0x008fe20000410000 */
[----:B------:R-:W-:Y:S01]  /*33b0*/  FMUL.FTZ R247, R237, R185 ;  /* 0x000000b9edf77220 */ /* 0x000fe20000410000 */
[----:B------:R-:W-:Y:S01]  /*33c0*/  FMUL.FTZ R237, R192, R186 ;  /* 0x000000bac0ed7220 */ /* 0x000fe20000410000 */
[C---:B------:R-:W-:Y:S01]  /*33d0*/  FMUL.FTZ R197, R5.reuse, R8 ;  /* 0x0000000805c57220 */ /* 0x040fe20000410000 */
        /* <DEDUP_REMOVED lines=19> */
[----:B0-----:R-:W-:-:S07]  /*3510*/  IADD3 R21, PT, PT, R7, 0x20, RZ ;  /* 0x0000002007157810 */ /* 0x001fce0007ffe0ff */
.L_x_23157:
[----:B------:R-:W-:Y:S05]  /*3520*/  BSYNC.RECONVERGENT B2 ;  /* 0x0000000000027941 */ /* 0x000fea0003800200 */
.L_x_23156:
        /* <DEDUP_REMOVED lines=16> */
[----:B--2---:R-:W-:Y:S01]  /*3630*/  FADD.FTZ R20, -R6, R188 ;  /* 0x000000bc06147221 */ /* 0x004fe20000010100 */
[----:B---3--:R-:W-:Y:S01]  /*3640*/  FMUL.FTZ R188, R196, R184 ;  /* 0x000000b8c4bc7220 */ /* 0x008fe20000410000 */
[----:B------:R-:W-:-:S04]  /*3650*/  FADD.FTZ R189, -R6, R189 ;  /* 0x000000bd06bd7221 */ /* 0x000fc80000010100 */
[----:B------:R0:W-:Y:S01]  /*3660*/  STL [R1+0x10], R188 ;  /* 0x000010bc01007387 */ /* 0x0001e20000100800 */
[C---:B-----5:R-:W-:Y:S01]  /*3670*/  FMUL.FTZ R217, R5.reuse, R20 ;  /* 0x0000001405d97220 */ /* 0x060fe20000410000 */
        /* <DEDUP_REMOVED lines=24> */
.L_x_23159:
[----:B------:R-:W-:Y:S05]  /*3800*/  BSYNC.RECONVERGENT B2 ;  /* 0x0000000000027941 */ /* 0x000fea0003800200 */
.L_x_23158:
        /* <DEDUP_REMOVED lines=45> */
.L_x_23161:
[----:B------:R-:W-:Y:S05]  /*3ae0*/  BSYNC.RECONVERGENT B2 ;  /* 0x0000000000027941 */ /* 0x000fea0003800200 */
.L_x_23160:
        /* <DEDUP_REMOVED lines=45> */
.L_x_23163:
[----:B------:R-:W-:Y:S05]  /*3dc0*/  BSYNC.RECONVERGENT B2 ;  /* 0x0000000000027941 */ /* 0x000fea0003800200 */
.L_x_23162:
        /* <DEDUP_REMOVED lines=48> */
.L_x_23165:
[----:B------:R-:W-:Y:S05]  /*40d0*/  BSYNC.RECONVERGENT B2 ;  /* 0x0000000000027941 */ /* 0x000fea0003800200 */
.L_x_23164:
        /* <DEDUP_REMOVED lines=18> */
[----:B------:R-:W-:-:S05]  /*4200*/  MOV R188, R9 ;  /* 0x0000000900bc7202 */ /* 0x000fca0000000f00 */
[----:B---3--:R-:W-:Y:S01]  /*4210*/  FMUL.FTZ R188, R188, R184 ;  /* 0x000000b8bcbc7220 */ /* 0x008fe20000410000 */
[----:B------:R-:W-:-:S04]  /*4220*/  FADD.FTZ R189, -R6, R189 ;  /* 0x000000bd06bd7221 */ /* 0x000fc80000010100 */
[----:B------:R0:W-:Y:S01]  /*4230*/  STL [R1], R188 ;  /* 0x000000bc01007387 */ /* 0x0001e20000100800 */
        /* <DEDUP_REMOVED lines=25> */
.L_x_23167:
[----:B------:R-:W-:Y:S05]  /*43d0*/  BSYNC.RECONVERGENT B2 ;  /* 0x0000000000027941 */ /* 0x000fea0003800200 */
.L_x_23166:
        /* <DEDUP_REMOVED lines=45> */
.L_x_23169:
[----:B------:R-:W-:Y:S05]  /*46b0*/  BSYNC.RECONVERGENT B2 ;  /* 0x0000000000027941 */ /* 0x000fea0003800200 */
.L_x_23168:
        /* <DEDUP_REMOVED lines=45> */
.L_x_23171:
[----:B------:R-:W-:Y:S05]  /*4990*/  BSYNC.RECONVERGENT B2 ;  /* 0x0000000000027941 */ /* 0x000fea0003800200 */
.L_x_23170:
        /* <DEDUP_REMOVED lines=45> */
.L_x_23173:
[----:B------:R-:W-:Y:S05]  /*4c70*/  BSYNC.RECONVERGENT B2 ;  /* 0x0000000000027941 */ /* 0x000fea0003800200 */
.L_x_23172:
        /* <DEDUP_REMOVED lines=21> */
[C---:B------:R-:W-:Y:S01]  /*4dd0*/  FMUL.FTZ R199, R5.reuse, R189 ;  /* 0x000000bd05c77220 */ /* 0x040fe20000410000 */
[----:B------:R-:W-:Y:S02]  /*4de0*/  FMUL.FTZ R238, R238, R185 ;  /* 0x000000b9eeee7220 */ /* 0x000fe40000410000 */
[----:B------:R-:W-:Y:S01]  /*4df0*/  FADD.FTZ R8, R8, R249 ;  /* 0x000000f908087221 */ /* 0x000fe20000010000 */
[----:B------:R-:W-:Y:S01]  /*4e00*/  FFMA.FTZ R2, R200, R249, R2 ;  /* 0x000000f9c8027223 */ /* 0x000fe20000010002 */
[C---:B------:R-:W-:Y:S01]  /*4e10*/  FMUL.FTZ R248, R5.reuse, R19 ;  /* 0x0000001305f87220 */ /* 0x040fe20000410000 */
[----:B------:R-:W-:Y:S01]  /*4e20*/  FMUL.FTZ R19, R5, R6 ;  /* 0x0000000605137220 */ /* 0x000fe20000410000 */
[----:B----4-:R-:W-:Y:S01]  /*4e30*/  FMUL.FTZ R228, R228, R186 ;  /* 0x000000bae4e47220 */ /* 0x010fe20000410000 */
        /* <DEDUP_REMOVED lines=15> */
.L_x_23155:
[----:B------:R-:W-:Y:S05]  /*4f30*/  BSYNC.RECONVERGENT B1 ;  /* 0x0000000000017941 */ /* 0x000fea0003800200 */
.L_x_23135:
        /* <DEDUP_REMOVED lines=20> */
.L_x_23284:
[----:B------:R-:W-:Y:S01]  /*5080*/  LOP3.LUT R3, R3, 0xffffff7f, RZ, 0xc0, !PT ;  /* 0xffffff7f03037812 */ /* 0x000fe200078ec0ff */
[----:B------:R-:W-:Y:S01]  /*5090*/  FADD.FTZ R8, R185, R187 ;  /* 0x000000bbb9087221 */ /* 0x000fe20000010000 */
[----:B01----:R-:W-:Y:S01]  /*50a0*/  FADD.FTZ R2, R2, R6 ;  /* 0x0000000602027221 */ /* 0x003fe20000010000 */
        /* <DEDUP_REMOVED lines=17> */
[-CC-:B------:R-:W-:Y:S01]  /*51c0*/  FFMA.FTZ R6, R23, R2.reuse, R21.reuse ;  /* 0x0000000217067223 */ /* 0x180fe20000010015 */
[----:B------:R-:W-:-:S03]  /*51d0*/  FFMA.FTZ R8, R209, R2, R21 ;  /* 0x00000002d1087223 */ /* 0x000fc60000010015 */
[----:B------:R-:W-:Y:S01]  /*51e0*/  FADD.FTZ R6, R198, -R6 ;  /* 0x80000006c6067221 */ /* 0x000fe20000010000 */
[----:B------:R-:W-:-:S03]  /*51f0*/  FADD.FTZ R8, R247, -R8 ;  /* 0x80000008f7087221 */ /* 0x000fc60000010000 */
[C---:B-----5:R-:W-:Y:S01]  /*5200*/  FMUL.FTZ R6, R5.reuse, R6 ;  /* 0x0000000605067220 */ /* 0x060fe20000410000 */
[----:B------:R-:W-:-:S03]  /*5210*/  FMUL.FTZ R8, R5, R8 ;  /* 0x0000000805087220 */ /* 0x000fc60000410000 */
[----:B------:R-:W-:-:S04]  /*5220*/  FMUL.FTZ R188, R6, R4 ;  /* 0x0000000406bc7220 */ /* 0x000fc80000410000 */
[----:B------:R-:W-:Y:S01]  /*5230*/  FFMA.FTZ R6, R184, R188, R60 ;  /* 0x000000bcb8067223 */ /* 0x000fe2000001003c */
[----:B------:R-:W-:Y:S01]  /*5240*/  FFMA.FTZ R60, R197, R2, R21 ;  /* 0x00000002c53c7223 */ /* 0x000fe20000010015 */
[----:B------:R-:W-:-:S03]  /*5250*/  FMUL.FTZ R184, R8, R4 ;  /* 0x0000000408b87220 */ /* 0x000fc60000410000 */
[----:B------:R-:W-:Y:S01]  /*5260*/  FADD.FTZ R60, R237, -R60 ;  /* 0x8000003ced3c7221 */ /* 0x000fe20000010000 */
[----:B------:R-:W-:-:S03]  /*5270*/  FFMA.FTZ R8, R185, R184, R61 ;  /* 0x000000b8b9087223 */ /* 0x000fc6000001003d */
[----:B------:R-:W-:-:S04]  /*5280*/  FMUL.FTZ R60, R5, R60 ;  /* 0x0000003c053c7220 */ /* 0x000fc80000410000 */
[----:B------:R-:W-:Y:S01]  /*5290*/  FMUL.FTZ R185, R60, R4 ;  /* 0x000000043cb97220 */ /* 0x000fe20000410000 */
[----:B------:R-:W-:-:S03]  /*52a0*/  FFMA.FTZ R60, R192, R2, R21 ;  /* 0x00000002c03c7223 */ /* 0x000fc60000010015 */
[----:B------:R-:W-:Y:S01]  /*52b0*/  FFMA.FTZ R186, R186, R185, R62 ;  /* 0x000000b9baba7223 */ /* 0x000fe2000001003e */
[----:B------:R-:W-:-:S04]  /*52c0*/  FADD.FTZ R60, R227, -R60 ;  /* 0x8000003ce33c7221 */ /* 0x000fc80000010000 */
[----:B------:R-:W-:-:S04]  /*52d0*/  FMUL.FTZ R60, R5, R60 ;  /* 0x0000003c053c7220 */ /* 0x000fc80000410000 */
[----:B------:R-:W-:-:S04]  /*52e0*/  FMUL.FTZ R189, R60, R4 ;  /* 0x000000043cbd7220 */ /* 0x000fc80000410000 */
[----:B------:R-:W-:Y:S01]  /*52f0*/  FFMA.FTZ R187, R187, R189, R63 ;  /* 0x000000bdbbbb7223 */ /* 0x000fe2000001003f */
[----:B------:R-:W-:Y:S06]  /*5300*/  BRA `(.L_x_23180) ;  /* 0x0000000000507947 */ /* 0x000fec0003800000 */
.L_x_23179:
[----:B------:R-:W-:-:S04]  /*5310*/  FFMA.FTZ R6, R23, R2, R21 ;  /* 0x0000000217067223 */ /* 0x000fc80000010015 */
[----:B------:R-:W-:Y:S01]  /*5320*/  FADD.FTZ R8, R198, -R6 ;  /* 0x80000006c6087221 */ /* 0x000fe20000010000 */
[----:B------:R-:W-:-:S03]  /*5330*/  FFMA.FTZ R6, R209, R2, R21 ;  /* 0x00000002d1067223 */ /* 0x000fc60000010015 */
[----:B-----5:R-:W-:Y:S01]  /*5340*/  FMUL.FTZ R180, R5, R8 ;  /* 0x0000000805b47220 */ /* 0x020fe20000410000 */
[----:B------:R-:W-:-:S03]  /*5350*/  FADD.FTZ R6, R247, -R6 ;  /* 0x80000006f7067221 */ /* 0x000fc60000010000 */
[----:B------:R-:W-:Y:S01]  /*5360*/  FMUL.FTZ R188, R180, R4 ;  /* 0x00000004b4bc7220 */ /* 0x000fe20000410000 */
[----:B------:R-:W-:-:S03]  /*5370*/  FMUL.FTZ R181, R5, R6 ;  /* 0x0000000605b57220 */ /* 0x000fc60000410000 */
[----:B------:R-:W-:Y:S01]  /*5380*/  FFMA.FTZ R6, R184, R188, R60 ;  /* 0x000000bcb8067223 */ /* 0x000fe2000001003c */
[----:B------:R-:W-:Y:S01]  /*5390*/  FFMA.FTZ R60, R197, R2, R21 ;  /* 0x00000002c53c7223 */ /* 0x000fe20000010015 */
[----:B------:R-:W-:-:S03]  /*53a0*/  FMUL.FTZ R184, R181, R4 ;  /* 0x00000004b5b87220 */ /* 0x000fc60000410000 */
[----:B------:R-:W-:Y:S01]  /*53b0*/  FADD.FTZ R60, R237, -R60 ;  /* 0x8000003ced3c7221 */ /* 0x000fe20000010000 */
[----:B------:R-:W-:-:S03]  /*53c0*/  FFMA.FTZ R8, R185, R184, R61 ;  /* 0x000000b8b9087223 */ /* 0x000fc6000001003d */
[----:B------:R-:W-:Y:S01]  /*53d0*/  FMUL.FTZ R182, R5, R60 ;  /* 0x0000003c05b67220 */ /* 0x000fe20000410000 */
[----:B------:R-:W-:-:S03]  /*53e0*/  FFMA.FTZ R60, R192, R2, R21 ;  /* 0x00000002c03c7223 */ /* 0x000fc60000010015 */
[----:B------:R-:W-:Y:S01]  /*53f0*/  FMUL.FTZ R185, R182, R4 ;  /* 0x00000004b6b97220 */ /* 0x000fe20000410000 */
[----:B------:R-:W-:-:S03]  /*5400*/  FADD.FTZ R60, R227, -R60 ;  /* 0x8000003ce33c7221 */ /* 0x000fc60000010000 */
[----:B------:R-:W-:Y:S01]  /*5410*/  FFMA.FTZ R186, R186, R185, R62 ;  /* 0x000000b9baba7223 */ /* 0x000fe2000001003e */
[----:B------:R-:W-:-:S04]  /*5420*/  FMUL.FTZ R183, R5, R60 ;  /* 0x0000003c05b77220 */ /* 0x000fc80000410000 */
[----:B------:R-:W-:-:S04]  /*5430*/  FMUL.FTZ R189, R183, R4 ;  /* 0x00000004b7bd7220 */ /* 0x000fc80000410000 */
[----:B------:R-:W-:-:S07]  /*5440*/  FFMA.FTZ R187, R187, R189, R63 ;  /* 0x000000bdbbbb7223 */ /* 0x000fce000001003f */
.L_x_23180:
[----:B------:R-:W0:Y:S01]  /*5450*/  @P5 LDC.64 R60, c[0x0][0x478] ;  /* 0x00011e00ff3c5b82 */ /* 0x000e220000000a00 */
[----:B------:R-:W2:Y:S04]  /*5460*/  LDL R62, [R1+0x150] ;  /* 0x00015000013e7983 */ /* 0x000ea80000100800 */
[----:B------:R-:W3:Y:S03]  /*5470*/  LDL R63, [R1+0x154] ;  /* 0x00015400013f7983 */ /* 0x000ee60000100800 */
[----:B------:R-:W1:Y:S01]  /*5480*/  LDC.64 R190, c[0x0][0x468] ;  /* 0x00011a00ffbe7b82 */ /* 0x000e620000000a00 */
[----:B0-----:R-:W-:-:S05]  /*5490*/  @P5 IMAD.WIDE.U32 R60, R7, 0x10, R60 ;  /* 0x00000010073c5825 */ /* 0x001fca00078e003c */
[----:B------:R0:W-:Y:S04]  /*54a0*/  @P5 STG.E.128 desc[UR6][R60.64], R180 ;  /* 0x000000b43c005986 */ /* 0x0001e8000c101d06 */
[----:B0-----:R-:W4:Y:S04]  /*54b0*/  LDL R61, [R1+0x14c] ;  /* 0x00014c00013d7983 */ /* 0x001f280000100800 */
[----:B------:R-:W5:Y:S01]  /*54c0*/  LDL R60, [R1+0x148] ;  /* 0x00014800013c7983 */ /* 0x000f620000100800 */
[----:B--2---:R-:W-:Y:S01]  /*54d0*/  FMUL.FTZ R62, R62, R185 ;  /* 0x000000b93e3e7220 */ /* 0x004fe20000410000 */
[----:B---3--:R-:W-:Y:S01]  /*54e0*/  FMUL.FTZ R63, R63, R189 ;  /* 0x000000bd3f3f7220 */ /* 0x008fe20000410000 */
[----:B----4-:R-:W-:Y:S01]  /*54f0*/  FMUL.FTZ R61, R61, R184 ;  /* 0x000000b83d3d7220 */ /* 0x010fe20000410000 */
[----:B-1----:R-:W-:-:S04]  /*5500*/  IMAD.WIDE.U32 R184, R7, 0x10, R190 ;  /* 0x0000001007b87825 */ /* 0x002fc800078e00be */
[----:B-----5:R-:W-:Y:S01]  /*5510*/  FMUL.FTZ R60, R60, R188 ;  /* 0x000000bc3c3c7220 */ /* 0x020fe20000410000 */
[----:B------:R-:W-:-:S04]  /*5520*/  IADD3 R7, PT, PT, R7, 0x20, RZ ;  /* 0x0000002007077810 */ /* 0x000fc80007ffe0ff */
[----:B------:R0:W-:Y:S02]  /*5530*/  STG.E.128 desc[UR6][R184.64], R60 ;  /* 0x0000003cb8007986 */ /* 0x0001e4000c101d06 */
[----:B0-----:R-:W-:Y:S02]  /*5540*/  MOV R60, R6 ;  /* 0x00000006003c7202 */ /* 0x001fe40000000f00 */
[----:B------:R-:W-:Y:S02]  /*5550*/  MOV R61, R8 ;  /* 0x00000008003d7202 */ /* 0x000fe40000000f00 */
[----:B------:R-:W-:Y:S02]  /*5560*/  MOV R62, R186 ;  /* 0x000000ba003e7202 */ /* 0x000fe40000000f00 */
[----:B------:R-:W-:-:S07]  /*5570*/  MOV R63, R187 ;  /* 0x000000bb003f7202 */ /* 0x000fce0000000f00 */
.L_x_23178:
[----:B------:R-:W-:Y:S05]  /*5580*/  BSYNC.RECONVERGENT B2 ;  /* 0x0000000000027941 */ /* 0x000fea0003800200 */
.L_x_23177:
[----:B------:R-:W-:Y:S01]  /*5590*/  LOP3.LUT P5, RZ, R3, 0x1, RZ, 0xc0, !PT ;  /* 0x0000000103ff7812 */ /* 0x000fe200078ac0ff */
[----:B------:R-:W-:-:S12]  /*55a0*/  BSSY.RECONVERGENT B2, `(.L_x_23181) ;  /* 0x0000045000027945 */ /* 0x000fd80003800200 */
        /* <DEDUP_REMOVED lines=8> */
[----:B------:R-:W-:-:S04]  /*5630*/  FFMA.FTZ R6, R217, R2, R21 ;  /* 0x00000002d9067223 */ /* 0x000fc80000010015 */
[----:B-----5:R-:W-:Y:S01]  /*5640*/  FADD.FTZ R8, R190, -R6 ;  /* 0x80000006be087221 */ /* 0x020fe20000010000 */
[----:B------:R-:W-:-:S03]  /*5650*/  FFMA.FTZ R6, R208, R2, R21 ;  /* 0x00000002d0067223 */ /* 0x000fc60000010015 */
[----:B------:R-:W-:Y:S01]  /*5660*/  FMUL.FTZ R180, R5, R8 ;  /* 0x0000000805b47220 */ /* 0x000fe20000410000 */
        /* <DEDUP_REMOVED lines=15> */
[----:B------:R-:W-:Y:S01]  /*5760*/  FFMA.FTZ R187, R187, R189, R59 ;  /* 0x000000bdbbbb7223 */ /* 0x000fe2000001003b */
[----:B------:R-:W-:Y:S06]  /*5770*/  BRA `(.L_x_23184) ;  /* 0x0000000000507947 */ /* 0x000fec0003800000 */
.L_x_23183:
[-CC-:B------:R-:W-:Y:S01]  /*5780*/  FFMA.FTZ R6, R217, R2.reuse, R21.reuse ;  /* 0x00000002d9067223 */ /* 0x180fe20000010015 */
[----:B------:R-:W-:-:S03]  /*5790*/  FFMA.FTZ R8, R208, R2, R21 ;  /* 0x00000002d0087223 */ /* 0x000fc60000010015 */
[----:B-----5:R-:W-:Y:S01]  /*57a0*/  FADD.FTZ R6, R190, -R6 ;  /* 0x80000006be067221 */ /* 0x020fe20000010000 */
[----:B------:R-:W-:-:S03]  /*57b0*/  FADD.FTZ R8, R246, -R8 ;  /* 0x80000008f6087221 */ /* 0x000fc60000010000 */
[C---:B------:R-:W-:Y:S01]  /*57c0*/  FMUL.FTZ R6, R5.reuse, R6 ;  /* 0x0000000605067220 */ /* 0x040fe20000410000 */
        /* <DEDUP_REMOVED lines=14> */
[----:B------:R-:W-:-:S07]  /*58b0*/  FFMA.FTZ R187, R187, R189, R59 ;  /* 0x000000bdbbbb7223 */ /* 0x000fce000001003b */
.L_x_23184:
        /* <DEDUP_REMOVED lines=19> */
.L_x_23182:
[----:B------:R-:W-:Y:S05]  /*59f0*/  BSYNC.RECONVERGENT B2 ;  /* 0x0000000000027941 */ /* 0x000fea0003800200 */
.L_x_23181:
        /* <DEDUP_REMOVED lines=31> */
.L_x_23187:
        /* <DEDUP_REMOVED lines=20> */
.L_x_23188:
        /* <DEDUP_REMOVED lines=19> */
.L_x_23186:
[----:B------:R-:W-:Y:S05]  /*5e60*/  BSYNC.RECONVERGENT B2 ;  /* 0x0000000000027941 */ /* 0x000fea0003800200 */
.L_x_23185:
        /* <DEDUP_REMOVED lines=31> */
.L_x_23191:
        /* <DEDUP_REMOVED lines=20> */
.L_x_23192:
        /* <DEDUP_REMOVED lines=19> */
.L_x_23190:
[----:B------:R-:W-:Y:S05]  /*62d0*/  BSYNC.RECONVERGENT B2 ;  /* 0x0000000000027941 */ /* 0x000fea0003800200 */
.L_x_23189:
        /* <DEDUP_REMOVED lines=31> */
.L_x_23195:
        /* <DEDUP_REMOVED lines=20> */
.L_x_23196:
        /* <DEDUP_REMOVED lines=19> */
.L_x_23194:
[----:B------:R-:W-:Y:S05]  /*6740*/  BSYNC.RECONVERGENT B2 ;  /* 0x0000000000027941 */ /* 0x000fea0003800200 */
.L_x_23193:
[----:B------:R-:W-:Y:S04]  /*6750*/  BSSY.RECONVERGENT B2, `(.L_x_23197) ;  /* 0x0000045000027945 */ /* 0x000fe80003800200 */
[----:B------:R-:W-:Y:S05]  /*6760*/  @!P4 BRA `(.L_x_23198) ;  /* 0x00000004000cc947 */ /* 0x000fea0003800000 */
[----:B------:R-:W0:Y:S01]  /*6770*/  LDC.64 R184, c[0x0][0x390] ;  /* 0x0000e400ffb87b82 */ /* 0x000e220000000a00 */
[----:B------:R1:W5:Y:S01]  /*6780*/  LDL R190, [R1] ;  /* 0x0000000001be7983 */ /* 0x0003620000100800 */
        /* <DEDUP_REMOVED lines=26> */
.L_x_23199:
        /* <DEDUP_REMOVED lines=20> */
.L_x_23200:
        /* <DEDUP_REMOVED lines=19> */
.L_x_23198:
[----:B------:R-:W-:Y:S05]  /*6ba0*/  BSYNC.RECONVERGENT B2 ;  /* 0x0000000000027941 */ /* 0x000fea0003800200 */
.L_x_23197:
        /* <DEDUP_REMOVED lines=29> */
.L_x_23203:
        /* <DEDUP_REMOVED lines=20> */
.L_x_23204:
        /* <DEDUP_REMOVED lines=19> */
.L_x_23202:
[----:B------:R-:W-:Y:S05]  /*6ff0*/  BSYNC.RECONVERGENT B2 ;  /* 0x0000000000027941 */ /* 0x000fea0003800200 */
.L_x_23201:
        /* <DEDUP_REMOVED lines=29> */
.L_x_23207:
        /* <DEDUP_REMOVED lines=20> */
.L_x_23208:
        /* <DEDUP_REMOVED lines=19> */
.L_x_23206:
[----:B------:R-:W-:Y:S05]  /*7440*/  BSYNC.RECONVERGENT B2 ;  /* 0x0000000000027941 */ /* 0x000fea0003800200 */
.L_x_23205:
        /* <DEDUP_REMOVED lines=29> */
.L_x_23211:
        /* <DEDUP_REMOVED lines=20> */
.L_x_23212:
        /* <DEDUP_REMOVED lines=19> */
.L_x_23210:
[----:B------:R-:W-:Y:S05]  /*7890*/  BSYNC.RECONVERGENT B2 ;  /* 0x0000000000027941 */ /* 0x000fea0003800200 */
.L_x_23209:
        /* <DEDUP_REMOVED lines=27> */
[----:B------:R-:W-:Y:S06]  /*7a50*/  BRA `(.L_x_23215) ;  /* 0x0000000000507947 */ /* 0x000fec0003800000 */
.L_x_23214:
[----:B------:R-:W-:-:S04]  /*7a60*/  FFMA.FTZ R6, R19, R2, R21 ;  /* 0x0000000213067223 */ /* 0x000fc80000010015 */
[----:B------:R-:W-:-:S04]  /*7a70*/  FADD.FTZ R6, R218, -R6 ;  /* 0x80000006da067221 */ /* 0x000fc80000010000 */
[----:B-----5:R-:W-:-:S04]  /*7a80*/  FMUL.FTZ R6, R5, R6 ;  /* 0x0000000605067220 */ /* 0x020fc80000410000 */
[----:B------:R-:W-:Y:S01]  /*7a90*/  FMUL.FTZ R8, R6, R4 ;  /* 0x0000000406087220 */ /* 0x000fe20000410000 */
[----:B------:R-:W-:-:S03]  /*7aa0*/  FFMA.FTZ R6, R200, R2, R21 ;  /* 0x00000002c8067223 */ /* 0x000fc60000010015 */
[----:B------:R-:W-:Y:S01]  /*7ab0*/  FFMA.FTZ R27, R187, R8, R27 ;  /* 0x00000008bb1b7223 */ /* 0x000fe2000001001b */
[----:B------:R-:W-:-:S04]  /*7ac0*/  FADD.FTZ R6, R249, -R6 ;  /* 0x80000006f9067221 */ /* 0x000fc80000010000 */
        /* <DEDUP_REMOVED lines=12> */
[----:B------:R-:W-:-:S07]  /*7b90*/  FFMA.FTZ R2, R186, R21, R26 ;  /* 0x00000015ba027223 */ /* 0x000fce000001001a */
.L_x_23215:
[----:B------:R-:W2:Y:S01]  /*7ba0*/  LDL R189, [R1+0x28] ;  /* 0x0000280001bd7983 */ /* 0x000ea20000100800 */
[----:B------:R-:W0:Y:S03]  /*7bb0*/  @P0 LDC.64 R4, c[0x0][0x478] ;  /* 0x00011e00ff040b82 */ /* 0x000e260000000a00 */
[----:B------:R-:W3:Y:S04]  /*7bc0*/  LDL R188, [R1+0x2c] ;  /* 0x00002c0001bc7983 */ /* 0x000ee80000100800 */
[----:B------:R-:W4:Y:S01]  /*7bd0*/  LDL R186, [R1+0x30] ;  /* 0x0000300001ba7983 */ /* 0x000f220000100800 */
[----:B------:R-:W1:Y:S03]  /*7be0*/  LDC.64 R24, c[0x0][0x468] ;  /* 0x00011a00ff187b82 */ /* 0x000e660000000a00 */
[----:B------:R-:W5:Y:S01]  /*7bf0*/  LDL R26, [R1+0x34] ;  /* 0x00003400011a7983 */ /* 0x000f620000100800 */
[----:B0-----:R-:W-:-:S05]  /*7c00*/  @P0 IMAD.WIDE.U32 R4, R7, 0x10, R4 ;  /* 0x0000001007040825 */ /* 0x001fca00078e0004 */
[----:B------:R2:W-:Y:S01]  /*7c10*/  @P0 STG.E.128 desc[UR6][R4.64], R180 ;  /* 0x000000b404000986 */ /* 0x0005e2000c101d06 */
[----:B-1----:R-:W-:-:S04]  /*7c20*/  IMAD.WIDE.U32 R24, R7, 0x10, R24 ;  /* 0x0000001007187825 */ /* 0x002fc800078e0018 */
[----:B--2---:R-:W-:Y:S01]  /*7c30*/  FMUL.FTZ R4, R189, R6 ;  /* 0x00000006bd047220 */ /* 0x004fe20000410000 */
[----:B---3--:R-:W-:Y:S01]  /*7c40*/  FMUL.FTZ R5, R188, R187 ;  /* 0x000000bbbc057220 */ /* 0x008fe20000410000 */
[----:B----4-:R-:W-:Y:S01]  /*7c50*/  FMUL.FTZ R6, R186, R21 ;  /* 0x00000015ba067220 */ /* 0x010fe20000410000 */
[----:B-----5:R-:W-:Y:S01]  /*7c60*/  FMUL.FTZ R7, R26, R8 ;  /* 0x000000081a077220 */ /* 0x020fe20000410000 */
[----:B------:R-:W-:-:S04]  /*7c70*/  MOV R26, R2 ;  /* 0x00000002001a7202 */ /* 0x000fc80000000f00 */
[----:B------:R0:W-:Y:S02]  /*7c80*/  STG.E.128 desc[UR6][R24.64], R4 ;  /* 0x0000000418007986 */ /* 0x0001e4000c101d06 */
[----:B0-----:R-:W-:Y:S02]  /*7c90*/  MOV R24, R184 ;  /* 0x000000b800187202 */ /* 0x001fe40000000f00 */
[----:B------:R-:W-:Y:S01]  /*7ca0*/  MOV R25, R185 ;  /* 0x000000b900197202 */ /* 0x000fe20000000f00 */
[----:B------:R-:W-:Y:S06]  /*7cb0*/  BRA `(.L_x_23213) ;  /* 0x0000002800fc7947 */ /* 0x000fec0003800000 */
.L_x_23176:
[----:B------:R-:W-:Y:S04]  /*7cc0*/  BSSY.RECONVERGENT B2, `(.L_x_23216) ;  /* 0x000004c000027945 */ /* 0x000fe80003800200 */
[----:B------:R-:W-:Y:S05]  /*7cd0*/  @!P5 BRA `(.L_x_23217) ;  /* 0x000000040028d947 */ /* 0x000fea0003800000 */
[----:B------:R-:W0:Y:S01]  /*7ce0*/  LDC.64 R184, c[0x0][0x390] ;  /* 0x0000e400ffb87b82 */ /* 0x000e220000000a00 */
[----:B------:R1:W5:Y:S04]  /*7cf0*/  LDL R191, [R1+0x20] ;  /* 0x0000200001bf7983 */ /* 0x0003680000100800 */
[----:B------:R1:W5:Y:S01]  /*7d00*/  LDL R190, [R1+0x24] ;  /* 0x0000240001be7983 */ /* 0x0003620000100800 */
[----:B0-----:R-:W-:-:S06]  /*7d10*/  IMAD.WIDE.U32 R184, R7, 0x10, R184 ;  /* 0x0000001007b87825 */ /* 0x001fcc00078e00b8 */
[----:B------:R-:W5:Y:S01]  /*7d20*/  LDG.E.128 R184, desc[UR6][R184.64] ;  /* 0x00000006b8b87981 */ /* 0x000f62000c1e1d00 */
[----:B------:R-:W-:-:S04]  /*7d30*/  UISETP.NE.U32.AND UP0, UPT, UR12, URZ, UPT ;  /* 0x000000ff0c00728c */ /* 0x000fc8000bf05070 */
[----:B------:R-:W-:-:S09]  /*7d40*/  UISETP.NE.AND.EX UP0, UPT, UR13, URZ, UPT, UP0 ;  /* 0x000000ff0d00728c */ /* 0x000fd2000bf05300 */
[----:B-1----:R-:W-:Y:S05]  /*7d50*/  BRA.U UP0, `(.L_x_23218) ;  /* 0x00000001005c7547 */ /* 0x002fea000b800000 */
[----:B------:R-:W2:Y:S04]  /*7d60*/  LDL R8, [R1+0x18] ;  /* 0x0000180001087983 */ /* 0x000ea80000100800 */
[----:B------:R-:W3:Y:S01]  /*7d70*/  LDL R189, [R1+0x1c] ;  /* 0x00001c0001bd7983 */ /* 0x000ee20000100800 */
[----:B------:R-:W-:-:S04]  /*7d80*/  FFMA.FTZ R6, R23, R2, R21 ;  /* 0x0000000217067223 */ /* 0x000fc80000010015 */
[----:B------:R-:W-:-:S04]  /*7d90*/  FADD.FTZ R6, R198, -R6 ;  /* 0x80000006c6067221 */ /* 0x000fc80000010000 */
[----:B--2--5:R-:W-:Y:S01]  /*7da0*/  FFMA.FTZ R6, R5, R6, R8 ;  /* 0x0000000605067223 */ /* 0x024fe20000010008 */
[----:B------:R-:W-:-:S03]  /*7db0*/  FFMA.FTZ R8, R209, R2, R21 ;  /* 0x00000002d1087223 */ /* 0x000fc60000010015 */
[----:B------:R-:W-:Y:S01]  /*7dc0*/  FMUL.FTZ R188, R6, R4 ;  /* 0x0000000406bc7220 */ /* 0x000fe20000410000 */
[----:B------:R-:W-:-:S03]  /*7dd0*/  FADD.FTZ R8, R247, -R8 ;  /* 0x80000008f7087221 */ /* 0x000fc60000010000 */
[----:B------:R-:W-:Y:S01]  /*7de0*/  FFMA.FTZ R6, R184, R188, R60 ;  /* 0x000000bcb8067223 */ /* 0x000fe2000001003c */
[----:B------:R-:W-:Y:S01]  /*7df0*/  FFMA.FTZ R60, R197, R2, R21 ;  /* 0x00000002c53c7223 */ /* 0x000fe20000010015 */
[----:B---3--:R-:W-:-:S03]  /*7e00*/  FFMA.FTZ R8, R5, R8, R189 ;  /* 0x0000000805087223 */ /* 0x008fc600000100bd */
[----:B------:R-:W-:Y:S01]  /*7e10*/  FADD.FTZ R60, R237, -R60 ;  /* 0x8000003ced3c7221 */ /* 0x000fe20000010000 */
[----:B------:R-:W-:-:S03]  /*7e20*/  FMUL.FTZ R184, R8, R4 ;  /* 0x0000000408b87220 */ /* 0x000fc60000410000 */
[----:B------:R-:W-:Y:S01]  /*7e30*/  FFMA.FTZ R60, R5, R60, R191 ;  /* 0x0000003c053c7223 */ /* 0x000fe200000100bf */
[----:B------:R-:W-:-:S03]  /*7e40*/  FFMA.FTZ R8, R185, R184, R61 ;  /* 0x000000b8b9087223 */ /* 0x000fc6000001003d */
[----:B------:R-:W-:Y:S01]  /*7e50*/  FMUL.FTZ R185, R60, R4 ;  /* 0x000000043cb97220 */ /* 0x000fe20000410000 */
[----:B------:R-:W-:-:S03]  /*7e60*/  FFMA.FTZ R60, R192, R2, R21 ;  /* 0x00000002c03c7223 */ /* 0x000fc60000010015 */
[----:B------:R-:W-:Y:S01]  /*7e70*/  FFMA.FTZ R186, R186, R185, R62 ;  /* 0x000000b9baba7223 */ /* 0x000fe2000001003e */
[----:B------:R-:W-:-:S04]  /*7e80*/  FADD.FTZ R60, R227, -R60 ;  /* 0x8000003ce33c7221 */ /* 0x000fc80000010000 */
[----:B------:R-:W-:-:S04]  /*7e90*/  FFMA.FTZ R60, R5, R60, R190 ;  /* 0x0000003c053c7223 */ /* 0x000fc800000100be */
[----:B------:R-:W-:-:S04]  /*7ea0*/  FMUL.FTZ R189, R60, R4 ;  /* 0x000000043cbd7220 */ /* 0x000fc80000410000 */
[----:B------:R-:W-:Y:S01]  /*7eb0*/  FFMA.FTZ R187, R187, R189, R63 ;  /* 0x000000bdbbbb7223 */ /* 0x000fe2000001003f */
[----:B------:R-:W-:Y:S06]  /*7ec0*/  BRA `(.L_x_23219) ;  /* 0x0000000000587947 */ /* 0x000fec0003800000 */
.L_x_23218:
[----:B------:R-:W2:Y:S04]  /*7ed0*/  LDL R188, [R1+0x18] ;  /* 0x0000180001bc7983 */ /* 0x000ea80000100800 */
[----:B------:R-:W3:Y:S01]  /*7ee0*/  LDL R189, [R1+0x1c] ;  /* 0x00001c0001bd7983 */ /* 0x000ee20000100800 */
[----:B------:R-:W-:-:S04]  /*7ef0*/  FFMA.FTZ R6, R23, R2, R21 ;  /* 0x0000000217067223 */ /* 0x000fc80000010015 */
[----:B------:R-:W-:Y:S01]  /*7f00*/  FADD.FTZ R8, R198, -R6 ;  /* 0x80000006c6087221 */ /* 0x000fe20000010000 */
[----:B------:R-:W-:-:S04]  /*7f10*/  FFMA.FTZ R6, R209, R2, R21 ;  /* 0x00000002d1067223 */ /* 0x000fc80000010015 */
[----:B------:R-:W-:Y:S01]  /*7f20*/  FADD.FTZ R6, R247, -R6 ;  /* 0x80000006f7067221 */ /* 0x000fe20000010000 */
[----:B--2--5:R-:W-:-:S04]  /*7f30*/  FFMA.FTZ R180, R5, R8, R188 ;  /* 0x0000000805b47223 */ /* 0x024fc800000100bc */
[----:B------:R-:W-:Y:S01]  /*7f40*/  FMUL.FTZ R188, R180, R4 ;  /* 0x00000004b4bc7220 */ /* 0x000fe20000410000 */
[----:B---3--:R-:W-:-:S03]  /*7f50*/  FFMA.FTZ R181, R5, R6, R189 ;  /* 0x0000000605b57223 */ /* 0x008fc600000100bd */
[----:B------:R-:W-:Y:S01]  /*7f60*/  FFMA.FTZ R6, R184, R188, R60 ;  /* 0x000000bcb8067223 */ /* 0x000fe2000001003c */
[----:B------:R-:W-:Y:S01]  /*7f70*/  FFMA.FTZ R60, R197, R2, R21 ;  /* 0x00000002c53c7223 */ /* 0x000fe20000010015 */
[----:B------:R-:W-:-:S03]  /*7f80*/  FMUL.FTZ R184, R181, R4 ;  /* 0x00000004b5b87220 */ /* 0x000fc60000410000 */
[----:B------:R-:W-:Y:S01]  /*7f90*/  FADD.FTZ R60, R237, -R60 ;  /* 0x8000003ced3c7221 */ /* 0x000fe20000010000 */
[----:B------:R-:W-:-:S03]  /*7fa0*/  FFMA.FTZ R8, R185, R184, R61 ;  /* 0x000000b8b9087223 */ /* 0x000fc6000001003d */
[----:B------:R-:W-:Y:S01]  /*7fb0*/  FFMA.FTZ R182, R5, R60, R191 ;  /* 0x0000003c05b67223 */ /* 0x000fe200000100bf */
[----:B------:R-:W-:-:S03]  /*7fc0*/  FFMA.FTZ R60, R192, R2, R21 ;  /* 0x00000002c03c7223 */ /* 0x000fc60000010015 */
[----:B------:R-:W-:Y:S01]  /*7fd0*/  FMUL.FTZ R185, R182, R4 ;  /* 0x00000004b6b97220 */ /* 0x000fe20000410000 */
[----:B------:R-:W-:-:S03]  /*7fe0*/  FADD.FTZ R60, R227, -R60 ;  /* 0x8000003ce33c7221 */ /* 0x000fc60000010000 */
[----:B------:R-:W-:Y:S01]  /*7ff0*/  FFMA.FTZ R186, R186, R185, R62 ;  /* 0x000000b9baba7223 */ /* 0x000fe2000001003e */
[----:B------:R-:W-:-:S04]  /*8000*/  FFMA.FTZ R183, R5, R60, R190 ;  /* 0x0000003c05b77223 */ /* 0x000fc800000100be */
[----:B------:R-:W-:-:S04]  /*8010*/  FMUL.FTZ R189, R183, R4 ;  /* 0x00000004b7bd7220 */ /* 0x000fc80000410000 */
[----:B------:R-:W-:-:S07]  /*8020*/  FFMA.FTZ R187, R187, R189, R63 ;  /* 0x000000bdbbbb7223 */ /* 0x000fce000001003f */
.L_x_23219:
[----:B------:R-:W-:Y:S01]  /*8030*/  ISETP.NE.U32.AND P5, PT, RZ, UR12, PT ;  /* 0x0000000cff007c0c */ /* 0x000fe2000bfa5070 */
[----:B------:R-:W2:Y:S01]  /*8040*/  LDL R62, [R1+0x150] ;  /* 0x00015000013e7983 */ /* 0x000ea20000100800 */
[----:B------:R-:W0:Y:S02]  /*8050*/  LDC.64 R190, c[0x0][0x468] ;  /* 0x00011a00ffbe7b82 */ /* 0x000e240000000a00 */
[----:B------:R-:W-:Y:S01]  /*8060*/  ISETP.NE.AND.EX P5, PT, RZ, UR13, PT, P5 ;  /* 0x0000000dff007c0c */ /* 0x000fe2000bfa5350 */
[----:B------:R-:W3:-:S12]  /*8070*/  LDL R63, [R1+0x154] ;  /* 0x00015400013f7983 */ /* 0x000ed80000100800 */
[----:B------:R-:W1:Y:S02]  /*8080*/  @P5 LDC.64 R60, c[0x0][0x478] ;  /* 0x00011e00ff3c5b82 */ /* 0x000e640000000a00 */
[----:B-1----:R-:W-:-:S05]  /*8090*/  @P5 IMAD.WIDE.U32 R60, R7, 0x10, R60 ;  /* 0x00000010073c5825 */ /* 0x002fca00078e003c */
[----:B------:R1:W-:Y:S04]  /*80a0*/  @P5 STG.E.128 desc[UR6][R60.64], R180 ;  /* 0x000000b43c005986 */ /* 0x0003e8000c101d06 */
[----:B-1----:R-:W4:Y:S04]  /*80b0*/  LDL R61, [R1+0x14c] ;  /* 0x00014c00013d7983 */ /* 0x002f280000100800 */
[----:B------:R-:W5:Y:S01]  /*80c0*/  LDL R60, [R1+0x148] ;  /* 0x00014800013c7983 */ /* 0x000f620000100800 */
[----:B--2---:R-:W-:Y:S01]  /*80d0*/  FMUL.FTZ R62, R62, R185 ;  /* 0x000000b93e3e7220 */ /* 0x004fe20000410000 */
[----:B---3--:R-:W-:Y:S01]  /*80e0*/  FMUL.FTZ R63, R63, R189 ;  /* 0x000000bd3f3f7220 */ /* 0x008fe20000410000 */
[----:B----4-:R-:W-:Y:S01]  /*80f0*/  FMUL.FTZ R61, R61, R184 ;  /* 0x000000b83d3d7220 */ /* 0x010fe20000410000 */
[----:B0-----:R-:W-:-:S04]  /*8100*/  IMAD.WIDE.U32 R184, R7, 0x10, R190 ;  /* 0x0000001007b87825 */ /* 0x001fc800078e00be */
[----:B-----5:R-:W-:Y:S01]  /*8110*/  FMUL.FTZ R60, R60, R188 ;  /* 0x000000bc3c3c7220 */ /* 0x020fe20000410000 */
[----:B------:R-:W-:-:S04]  /*8120*/  IADD3 R7, PT, PT, R7, 0x20, RZ ;  /* 0x0000002007077810 */ /* 0x000fc80007ffe0ff */
[----:B------:R0:W-:Y:S02]  /*8130*/  STG.E.128 desc[UR6][R184.64], R60 ;  /* 0x0000003cb8007986 */ /* 0x0001e4000c101d06 */
[----:B0-----:R-:W-:Y:S02]  /*8140*/  MOV R60, R6 ;  /* 0x00000006003c7202 */ /* 0x001fe40000000f00 */
[----:B------:R-:W-:Y:S02]  /*8150*/  MOV R61, R8 ;  /* 0x00000008003d7202 */ /* 0x000fe40000000f00 */
[----:B------:R-:W-:Y:S02]  /*8160*/  MOV R62, R186 ;  /* 0x000000ba003e7202 */ /* 0x000fe40000000f00 */
[----:B------:R-:W-:-:S07]  /*8170*/  MOV R63, R187 ;  /* 0x000000bb003f7202 */ /* 0x000fce0000000f00 */
.L_x_23217:
[----:B------:R-:W-:Y:S05]  /*8180*/  BSYNC.RECONVERGENT B2 ;  /* 0x0000000000027941 */ /* 0x000fea0003800200 */
.L_x_23216:
        /* <DEDUP_REMOVED lines=13> */
[----:B------:R-:W-:Y:S01]  /*8260*/  FFMA.FTZ R180, R5, R8, R144 ;  /* 0x0000000805b47223 */ /* 0x000fe20000010090 */
[----:B------:R-:W-:-:S03]  /*8270*/  FADD.FTZ R6, R246, -R6 ;  /* 0x80000006f6067221 */ /* 0x000fc60000010000 */
[----:B------:R-:W-:Y:S01]  /*8280*/  FMUL.FTZ R188, R180, R4 ;  /* 0x00000004b4bc7220 */ /* 0x000fe20000410000 */
[----:B------:R-:W-:-:S03]  /*8290*/  FFMA.FTZ R181, R5, R6, R145 ;  /* 0x0000000605b57223 */ /* 0x000fc60000010091 */
        /* <DEDUP_REMOVED lines=12> */
[----:B------:R-:W-:Y:S01]  /*8360*/  FFMA.FTZ R187, R187, R189, R59 ;  /* 0x000000bdbbbb7223 */ /* 0x000fe2000001003b */
[----:B------:R-:W-:Y:S06]  /*8370*/  BRA `(.L_x_23223) ;  /* 0x0000000000507947 */ /* 0x000fec0003800000 */
.L_x_23222:
[-CC-:B------:R-:W-:Y:S01]  /*8380*/  FFMA.FTZ R6, R217, R2.reuse, R21.reuse ;  /* 0x00000002d9067223 */ /* 0x180fe20000010015 */
[----:B------:R-:W-:-:S03]  /*8390*/  FFMA.FTZ R8, R208, R2, R21 ;  /* 0x00000002d0087223 */ /* 0x000fc60000010015 */
[----:B-----5:R-:W-:Y:S01]  /*83a0*/  FADD.FTZ R6, R190, -R6 ;  /* 0x80000006be067221 */ /* 0x020fe20000010000 */
[----:B------:R-:W-:-:S03]  /*83b0*/  FADD.FTZ R8, R246, -R8 ;  /* 0x80000008f6087221 */ /* 0x000fc60000010000 */
[C---:B------:R-:W-:Y:S01]  /*83c0*/  FFMA.FTZ R6, R5.reuse, R6, R144 ;  /* 0x0000000605067223 */ /* 0x040fe20000010090 */
[----:B------:R-:W-:-:S03]  /*83d0*/  FFMA.FTZ R8, R5, R8, R145 ;  /* 0x0000000805087223 */ /* 0x000fc60000010091 */
[----:B------:R-:W-:-:S04]  /*83e0*/  FMUL.FTZ R188, R6, R4 ;  /* 0x0000000406bc7220 */ /* 0x000fc80000410000 */
[----:B------:R-:W-:Y:S01]  /*83f0*/  FFMA.FTZ R6, R184, R188, R56 ;  /* 0x000000bcb8067223 */ /* 0x000fe20000010038 */
[----:B------:R-:W-:Y:S01]  /*8400*/  FFMA.FTZ R56, R196, R2, R21 ;  /* 0x00000002c4387223 */ /* 0x000fe20000010015 */
[----:B------:R-:W-:-:S03]  /*8410*/  FMUL.FTZ R184, R8, R4 ;  /* 0x0000000408b87220 */ /* 0x000fc60000410000 */
[----:B------:R-:W-:Y:S01]  /*8420*/  FADD.FTZ R56, R236, -R56 ;  /* 0x80000038ec387221 */ /* 0x000fe20000010000 */
[----:B------:R-:W-:-:S03]  /*8430*/  FFMA.FTZ R8, R185, R184, R57 ;  /* 0x000000b8b9087223 */ /* 0x000fc60000010039 */
[----:B------:R-:W-:-:S04]  /*8440*/  FFMA.FTZ R56, R5, R56, R146 ;  /* 0x0000003805387223 */ /* 0x000fc80000010092 */
[----:B------:R-:W-:Y:S01]  /*8450*/  FMUL.FTZ R185, R56, R4 ;  /* 0x0000000438b97220 */ /* 0x000fe20000410000 */
[----:B------:R-:W-:-:S03]  /*8460*/  FFMA.FTZ R56, R20, R2, R21 ;  /* 0x0000000214387223 */ /* 0x000fc60000010015 */
[----:B------:R-:W-:Y:S01]  /*8470*/  FFMA.FTZ R186, R186, R185, R58 ;  /* 0x000000b9baba7223 */ /* 0x000fe2000001003a */
[----:B------:R-:W-:-:S04]  /*8480*/  FADD.FTZ R56, R226, -R56 ;  /* 0x80000038e2387221 */ /* 0x000fc80000010000 */
[----:B------:R-:W-:-:S04]  /*8490*/  FFMA.FTZ R56, R5, R56, R147 ;  /* 0x0000003805387223 */ /* 0x000fc80000010093 */
[----:B------:R-:W-:-:S04]  /*84a0*/  FMUL.FTZ R189, R56, R4 ;  /* 0x0000000438bd7220 */ /* 0x000fc80000410000 */
[----:B------:R-:W-:-:S07]  /*84b0*/  FFMA.FTZ R187, R187, R189, R59 ;  /* 0x000000bdbbbb7223 */ /* 0x000fce000001003b */
.L_x_23223:
        /* <DEDUP_REMOVED lines=19> */
.L_x_23221:
[----:B------:R-:W-:Y:S05]  /*85f0*/  BSYNC.RECONVERGENT B2 ;  /* 0x0000000000027941 */ /* 0x000fea0003800200 */
.L_x_23220:
        /* <DEDUP_REMOVED lines=31> */
.L_x_23226:
        /* <DEDUP_REMOVED lines=20> */
.L_x_23227:
        /* <DEDUP_REMOVED lines=19> */
.L_x_23225:
[----:B------:R-:W-:Y:S05]  /*8a60*/  BSYNC.RECONVERGENT B2 ;  /* 0x0000000000027941 */ /* 0x000fea0003800200 */
.L_x_23224:
        /* <DEDUP_REMOVED lines=31> */
.L_x_23230:
        /* <DEDUP_REMOVED lines=20> */
.L_x_23231:
        /* <DEDUP_REMOVED lines=19> */
.L_x_23229:
[----:B------:R-:W-:Y:S05]  /*8ed0*/  BSYNC.RECONVERGENT B2 ;  /* 0x0000000000027941 */ /* 0x000fea0003800200 */
.L_x_23228:
        /* <DEDUP_REMOVED lines=31> */
.L_x_23234:
        /* <DEDUP_REMOVED lines=20> */
.L_x_23235:
        /* <DEDUP_REMOVED lines=19> */
.L_x_23233:
[----:B------:R-:W-:Y:S05]  /*9340*/  BSYNC.RECONVERGENT B2 ;  /* 0x0000000000027941 */ /* 0x000fea0003800200 */
.L_x_23232:
        /* <DEDUP_REMOVED lines=30> */
.L_x_23238:
        /* <DEDUP_REMOVED lines=20> */
.L_x_23239:
        /* <DEDUP_REMOVED lines=19> */
.L_x_23237:
[----:B------:R-:W-:Y:S05]  /*97a0*/  BSYNC.RECONVERGENT B2 ;  /* 0x0000000000027941 */ /* 0x000fea0003800200 */
.L_x_23236:
        /* <DEDUP_REMOVED lines=11> */
[----:B-----5:R-:W-:Y:S01]  /*9860*/  FFMA.FTZ R180, R5, R8, R164 ;  /* 0x0000000805b47223 */ /* 0x020fe200000100a4 */
        /* <DEDUP_REMOVED lines=17> */
.L_x_23242:
[-CC-:B------:R-:W-:Y:S01]  /*9980*/  FFMA.FTZ R6, R212, R2.reuse, R21.reuse ;  /* 0x00000002d4067223 */ /* 0x180fe20000010015 */
[----:B------:R-:W-:-:S03]  /*9990*/  FFMA.FTZ R8, R203, R2, R21 ;  /* 0x00000002cb087223 */ /* 0x000fc60000010015 */
[----:B------:R-:W-:Y:S01]  /*99a0*/  FADD.FTZ R6, R252, -R6 ;  /* 0x80000006fc067221 */ /* 0x000fe20000010000 */
[----:B------:R-:W-:-:S03]  /*99b0*/  FADD.FTZ R8, R241, -R8 ;  /* 0x80000008f1087221 */ /* 0x000fc60000010000 */
[C---:B-----5:R-:W-:Y:S01]  /*99c0*/  FFMA.FTZ R6, R5.reuse, R6, R164 ;  /* 0x0000000605067223 */ /* 0x060fe200000100a4 */
        /* <DEDUP_REMOVED lines=15> */
.L_x_23243:
        /* <DEDUP_REMOVED lines=19> */
.L_x_23241:
[----:B------:R-:W-:Y:S05]  /*9bf0*/  BSYNC.RECONVERGENT B2 ;  /* 0x0000000000027941 */ /* 0x000fea0003800200 */
.L_x_23240:
        /* <DEDUP_REMOVED lines=29> */
.L_x_23246:
        /* <DEDUP_REMOVED lines=20> */
.L_x_23247:
        /* <DEDUP_REMOVED lines=19> */
.L_x_23245:
[----:B------:R-:W-:Y:S05]  /*a040*/  BSYNC.RECONVERGENT B2 ;  /* 0x0000000000027941 */ /* 0x000fea0003800200 */
.L_x_23244:
        /* <DEDUP_REMOVED lines=29> */
.L_x_23250:
        /* <DEDUP_REMOVED lines=20> */
.L_x_23251:
        /* <DEDUP_REMOVED lines=19> */
.L_x_23249:
[----:B------:R-:W-:Y:S05]  /*a490*/  BSYNC.RECONVERGENT B2 ;  /* 0x0000000000027941 */ /* 0x000fea0003800200 */
.L_x_23248:
        /* <DEDUP_REMOVED lines=9> */
[----:B-----5:R-:W-:Y:S01]  /*a530*/  FFMA.FTZ R183, R5, R6, R179 ;  /* 0x0000000605b77223 */ /* 0x020fe200000100b3 */
[----:B------:R-:W-:-:S03]  /*a540*/  FFMA.FTZ R6, R200, R2, R21 ;  /* 0x00000002c8067223 */ /* 0x000fc60000010015 */
[----:B------:R-:W-:Y:S01]  /*a550*/  FMUL.FTZ R8, R183, R4 ;  /* 0x00000004b7087220 */ /* 0x000fe20000410000 */
[----:B------:R-:W-:-:S03]  /*a560*/  FADD.FTZ R6, R249, -R6 ;  /* 0x80000006f9067221 */ /* 0x000fc60000010000 */
[----:B------:R-:W-:Y:S01]  /*a570*/  FFMA.FTZ R27, R187, R8, R27 ;  /* 0x00000008bb1b7223 */ /* 0x000fe2000001001b */
[----:B------:R-:W-:-:S04]  /*a580*/  FFMA.FTZ R180, R5, R6, R176 ;  /* 0x0000000605b47223 */ /* 0x000fc800000100b0 */
[----:B------:R-:W-:-:S04]  /*a590*/  FMUL.FTZ R6, R180, R4 ;  /* 0x00000004b4067220 */ /* 0x000fc80000410000 */
[----:B------:R-:W-:Y:S01]  /*a5a0*/  FFMA.FTZ R184, R184, R6, R24 ;  /* 0x00000006b8b87223 */ /* 0x000fe20000010018 */
        /* <DEDUP_REMOVED lines=10> */
[----:B------:R-:W-:Y:S06]  /*a650*/  BRA `(.L_x_23253) ;  /* 0x0000000000507947 */ /* 0x000fec0003800000 */
.L_x_23252:
[----:B------:R-:W-:-:S04]  /*a660*/  FFMA.FTZ R6, R19, R2, R21 ;  /* 0x0000000213067223 */ /* 0x000fc80000010015 */
[----:B------:R-:W-:-:S04]  /*a670*/  FADD.FTZ R6, R218, -R6 ;  /* 0x80000006da067221 */ /* 0x000fc80000010000 */
[----:B-----5:R-:W-:-:S04]  /*a680*/  FFMA.FTZ R6, R5, R6, R179 ;  /* 0x0000000605067223 */ /* 0x020fc800000100b3 */
[----:B------:R-:W-:Y:S01]  /*a690*/  FMUL.FTZ R8, R6, R4 ;  /* 0x0000000406087220 */ /* 0x000fe20000410000 */
[----:B------:R-:W-:-:S03]  /*a6a0*/  FFMA.FTZ R6, R200, R2, R21 ;  /* 0x00000002c8067223 */ /* 0x000fc60000010015 */
[----:B------:R-:W-:Y:S01]  /*a6b0*/  FFMA.FTZ R27, R187, R8, R27 ;  /* 0x00000008bb1b7223 */ /* 0x000fe2000001001b */
[----:B------:R-:W-:-:S04]  /*a6c0*/  FADD.FTZ R6, R249, -R6 ;  /* 0x80000006f9067221 */ /* 0x000fc80000010000 */
        /* <DEDUP_REMOVED lines=12> */
[----:B------:R-:W-:-:S07]  /*a790*/  FFMA.FTZ R2, R186, R21, R26 ;  /* 0x00000015ba027223 */ /* 0x000fce000001001a */
.L_x_23253:
        /* <DEDUP_REMOVED lines=16> */
[----:B------:R-:W-:-:S07]  /*a8a0*/  MOV R25, R185 ;  /* 0x000000b900197202 */ /* 0x000fce0000000f00 */
.L_x_23213:
[----:B------:R-:W-:Y:S05]  /*a8b0*/  BSYNC.RECONVERGENT B1 ;  /* 0x0000000000017941 */ /* 0x000fea0003800200 */
.L_x_23175:
[----:B------:R-:W2:Y:S01]  /*a8c0*/  LDL.LU R2, [R1+0x14] ;  /* 0x0000140001027983 */ /* 0x000ea20000300800 */
[----:B-----5:R-:W2:Y:S02]  /*a8d0*/  LDC.64 R4, c[0x0][0x380] ;  /* 0x0000e000ff047b82 */ /* 0x020ea40000000a00 */
[----:B--2---:R-:W-:-:S04]  /*a8e0*/  LEA R2, R4, R2, 0x2 ;  /* 0x0000000204027211 */ /* 0x004fc800078e10ff */
[----:B------:R-:W-:Y:S01]  /*a8f0*/  ISETP.GE.AND P0, PT, R2, R5, PT ;  /* 0x000000050200720c */ /* 0x000fe20003f06270 */
[----:B------:R0:W-:-:S12]  /*a900*/  STL [R1+0x14], R2 ;  /* 0x0000140201007387 */ /* 0x0001d80000100800 */
[----:B0-----:R-:W-:Y:S05]  /*a910*/  @!P0 BRA `(.L_x_23254) ;  /* 0xffffff6800988947 */ /* 0x001fea000383ffff */
.L_x_23134:
[----:B------:R-:W-:Y:S05]  /*a920*/  BSYNC B0 ;  /* 0x0000000000007941 */ /* 0x000fea0003800000 */
.L_x_23133:
[----:B------:R-:W2:Y:S01]  /*a930*/  LDL.LU R4, [R1+0x16c] ;  /* 0x00016c0001047983 */ /* 0x000ea20000300800 */
[----:B------:R-:W-:-:S03]  /*a940*/  MOV R2, 0x400 ;  /* 0x0000040000027802 */ /* 0x000fc60000000f00 */
        /* <DEDUP_REMOVED lines=25> */
[----:B------:R-:W5:Y:S04]  /*aae0*/  LDS R3, [R0+0x1400] ;  /* 0x0014000000037984 */ /* 0x000f680000000800 */
[----:B------:R-:W1:Y:S04]  /*aaf0*/  LDS R84, [R0+0x200] ;  /* 0x0002000000547984 */ /* 0x000e680000000800 */
        /* <DEDUP_REMOVED lines=50> */
[----:B-----5:R-:W-:-:S05]  /*ae20*/  FADD.FTZ R80, R2, R3 ;  /* 0x0000000302507221 */ /* 0x020fca0000010000 */
[----:B------:R-:W2:Y:S04]  /*ae30*/  LDS R92, [R0] ;  /* 0x00000000005c7984 */ /* 0x000ea80000000800 */
[----:B------:R-:W-:Y:S04]  /*ae40*/  LDS R103, [R0+0x1400] ;  /* 0x0014000000677984 */ /* 0x000fe80000000800 */
[----:B------:R-:W5:Y:S04]  /*ae50*/  LDS R94, [R0+0x200] ;  /* 0x00020000005e7984 */ /* 0x000f680000000800 */
[----:B------:R-:W-:Y:S04]  /*ae60*/  LDS R129, [R0+0x1600] ;  /* 0x0016000000817984 */ /* 0x000fe80000000800 */
[----:B------:R-:W5:Y:S04]  /*ae70*/  LDS R95, [R0+0x400] ;  /* 0x00040000005f7984 */ /* 0x000f680000000800 */
        /* <DEDUP_REMOVED lines=48> */
[----:B------:R-:W5:Y:S04]  /*b180*/  LDS R60, [R0] ;  /* 0x00000000003c7984 */ /* 0x000f680000000800 */
[----:B------:R-:W5:Y:S04]  /*b190*/  LDS R56, [R0+0x200] ;  /* 0x0002000000387984 */ /* 0x000f680000000800 */
        /* <DEDUP_REMOVED lines=9> */
[----:B------:R-:W5:Y:S01]  /*b230*/  LDS R29, [R0+0x4000] ;  /* 0x00400000001d7984 */ /* 0x000f620000000800 */
[----:B------:R-:W-:Y:S01]  /*b240*/  LOP3.LUT R30, R184, 0x7f, RZ, 0x3c, !PT ;  /* 0x0000007fb81e7812 */ /* 0x000fe200078e3cff */
[----:B0-----:R-:W-:-:S03]  /*b250*/  IMAD R31, R31, UR14, RZ ;  /* 0x0000000e1f1f7c24 */ /* 0x001fc6000f8e02ff */
[----:B---3--:R-:W-:Y:S02]  /*b260*/  IADD3 R30, PT, PT, R30, R185, RZ ;  /* 0x000000b91e1e7210 */ /* 0x008fe40007ffe0ff */
[----:B------:R-:W-:Y:S02]  /*b270*/  IADD3 R61, P0, PT, R31, R184, RZ ;  /* 0x000000b81f3d7210 */ /* 0x000fe40007f1e0ff */
[----:B------:R-:W-:Y:S01]  /*b280*/  ISETP.GE.U32.AND P4, PT, R30, 0x80, PT ;  /* 0x000000801e00780c */ /* 0x000fe20003f86070 */
[----:B-1----:R-:W-:Y:S01]  /*b290*/  FADD.FTZ R84, RZ, R84 ;  /* 0x00000054ff547221 */ /* 0x002fe20000010000 */
[----:B----4-:R-:W-:Y:S01]  /*b2a0*/  FADD.FTZ R76, RZ, R76 ;  /* 0x0000004cff4c7221 */ /* 0x010fe20000010000 */
[----:B--2---:R-:W-:Y:S01]  /*b2b0*/  FADD.FTZ R92, RZ, R92 ;  /* 0x0000005cff5c7221 */ /* 0x004fe20000010000 */
[----:B-----5:R-:W-:Y:S01]  /*b2c0*/  FADD.FTZ R94, RZ, R94 ;  /* 0x0000005eff5e7221 */ /* 0x020fe20000010000 */
        /* <DEDUP_REMOVED lines=59> */
.L_x_23256:
[----:B------:R-:W-:Y:S05]  /*b680*/  BSYNC.RECONVERGENT B0 ;  /* 0x0000000000007941 */ /* 0x000fea0003800200 */
.L_x_23255:
        /* <DEDUP_REMOVED lines=17> */
.L_x_23258:
[----:B------:R-:W-:Y:S05]  /*b7a0*/  BSYNC.RECONVERGENT B0 ;  /* 0x0000000000007941 */ /* 0x000fea0003800200 */
.L_x_23257:
        /* <DEDUP_REMOVED lines=17> */
.L_x_23260:
[----:B------:R-:W-:Y:S05]  /*b8c0*/  BSYNC.RECONVERGENT B0 ;  /* 0x0000000000007941 */ /* 0x000fea0003800200 */
.L_x_23259:
        /* <DEDUP_REMOVED lines=134> */
.L_x_23262:
[----:B------:R-:W-:Y:S05]  /*c130*/  BSYNC.RECONVERGENT B0 ;  /* 0x0000000000007941 */ /* 0x000fea0003800200 */
.L_x_23261:
        /* <DEDUP_REMOVED lines=17> */
.L_x_23264:
[----:B------:R-:W-:Y:S05]  /*c250*/  BSYNC.RECONVERGENT B0 ;  /* 0x0000000000007941 */ /* 0x000fea0003800200 */
.L_x_23263:
        /* <DEDUP_REMOVED lines=17> */
.L_x_23266:
[----:B------:R-:W-:Y:S05]  /*c370*/  BSYNC.RECONVERGENT B0 ;  /* 0x0000000000007941 */ /* 0x000fea0003800200 */
.L_x_23265:
        /* <DEDUP_REMOVED lines=17> */
.L_x_23268:
[----:B------:R-:W-:Y:S05]  /*c490*/  BSYNC.RECONVERGENT B0 ;  /* 0x0000000000007941 */ /* 0x000fea0003800200 */
.L_x_23267:
        /* <DEDUP_REMOVED lines=17> */
.L_x_23270:
[----:B------:R-:W-:Y:S05]  /*c5b0*/  BSYNC.RECONVERGENT B0 ;  /* 0x0000000000007941 */ /* 0x000fea0003800200 */
.L_x_23269:
        /* <DEDUP_REMOVED lines=17> */
.L_x_23272:
[----:B------:R-:W-:Y:S05]  /*c6d0*/  BSYNC.RECONVERGENT B0 ;  /* 0x0000000000007941 */ /* 0x000fea0003800200 */
.L_x_23271:
        /* <DEDUP_REMOVED lines=11> */
.L_x_23174:
[----:B------:R-:W-:Y:S01]  /*c790*/  HFMA2 R184, -RZ, RZ, 0, 5.9604644775390625e-08 ;  /* 0x00000001ffb87431 */ /* 0x000fe200000001ff */
[----:B------:R-:W-:Y:S01]  /*c7a0*/  BSSY B1, `(.L_x_23273) ;  /* 0x0000006000017945 */ /* 0x000fe20003800000 */
[----:B------:R-:W-:Y:S02]  /*c7b0*/  MOV R21, 0x1f ;  /* 0x0000001f00157802 */ /* 0x000fe40000000f00 */
[----:B------:R-:W-:-:S07]  /*c7c0*/  MOV R6, 0xffffffff ;  /* 0xffffffff00067802 */ /* 0x000fce0000000f00 */
[----:B-----5:R-:W-:Y:S05]  /*c7d0*/  WARPSYNC.COLLECTIVE R6, `(.L_x_23274) ;  /* 0x0000000006087348 */ /* 0x020fea0003c00000 */
[----:B------:R0:W1:Y:S02]  /*c7e0*/  SHFL.BFLY P6, R186, R8, R184, R21 ;  /* 0x0c0000b808ba7389 */ /* 0x00006400000c0015 */
[----:B01---5:R-:W-:Y:S05]  /*c7f0*/  ENDCOLLECTIVE ;  /* 0x000000000000791b */ /* 0x023fea0003800000 */
.L_x_23274:
[----:B------:R-:W-:Y:S05]  /*c800*/  BSYNC B1 ;  /* 0x0000000000017941 */ /* 0x000fea0003800000 */
.L_x_23273:
        /* <DEDUP_REMOVED lines=9> */
.L_x_23275:
        /* <DEDUP_REMOVED lines=8> */
.L_x_23276:
[----:B------:R-:W-:Y:S02]  /*c920*/  MOV R8, R2 ;  /* 0x0000000200087202 */ /* 0x000fe40000000f00 */
[----:B------:R-:W-:-:S05]  /*c930*/  MOV R6, R186 ;  /* 0x000000ba00067202 */ /* 0x000fca0000000f00 */
[----:B------:R-:W-:Y:S01]  /*c940*/  FADD.FTZ R185, R185, R6 ;  /* 0x00000006b9b97221 */ /* 0x000fe20000010000 */
[----:B------:R-:W-:-:S07]  /*c950*/  MOV R6, 0xffffffff ;  /* 0xffffffff00067802 */ /* 0x000fce0000000f00 */
[----:B------:R-:W-:Y:S05]  /*c960*/  WARPSYNC.COLLECTIVE R6, `(.L_x_23277) ;  /* 0x0000000006087348 */ /* 0x000fea0003c00000 */
[----:B------:R0:W1:Y:S02]  /*c970*/  SHFL.BFLY P6, R186, R8, R184, R21 ;  /* 0x0c0000b808ba7389 */ /* 0x00006400000c0015 */
[----:B01----:R-:W-:Y:S05]  /*c980*/  ENDCOLLECTIVE ;  /* 0x000000000000791b */ /* 0x003fea0003800000 */
.L_x_23277:
        /* <DEDUP_REMOVED lines=8> */
.L_x_23278:
[----:B------:R-:W-:Y:S02]  /*ca10*/  MOV R8, R2 ;  /* 0x0000000200087202 */ /* 0x000fe40000000f00 */
[----:B------:R-:W-:-:S05]  /*ca20*/  MOV R6, R186 ;  /* 0x000000ba00067202 */ /* 0x000fca0000000f00 */
[----:B------:R-:W-:Y:S01]  /*ca30*/  FADD.FTZ R185, R185, R6 ;  /* 0x00000006b9b97221 */ /* 0x000fe20000010000 */
[----:B------:R-:W-:-:S07]  /*ca40*/  MOV R6, 0xffffffff ;  /* 0xffffffff00067802 */ /* 0x000fce0000000f00 */
[----:B------:R-:W-:Y:S05]  /*ca50*/  WARPSYNC.COLLECTIVE R6, `(.L_x_23279) ;  /* 0x0000000006087348 */ /* 0x000fea0003c00000 */
[----:B------:R0:W1:Y:S02]  /*ca60*/  SHFL.BFLY P6, R186, R8, R184, R21 ;  /* 0x0c0000b808ba7389 */ /* 0x00006400000c0015 */
[----:B01----:R-:W-:Y:S05]  /*ca70*/  ENDCOLLECTIVE ;  /* 0x000000000000791b */ /* 0x003fea0003800000 */
.L_x_23279:
        /* <DEDUP_REMOVED lines=8> */
.L_x_23280:
[----:B------:R-:W-:Y:S02]  /*cb00*/  MOV R8, R2 ;  /* 0x0000000200087202 */ /* 0x000fe40000000f00 */
[----:B------:R-:W-:-:S05]  /*cb10*/  MOV R6, R186 ;  /* 0x000000ba00067202 */ /* 0x000fca0000000f00 */
[----:B------:R-:W-:Y:S01]  /*cb20*/  FADD.FTZ R185, R185, R6 ;  /* 0x00000006b9b97221 */ /* 0x000fe20000010000 */
[----:B------:R-:W-:-:S07]  /*cb30*/  MOV R6, 0xffffffff ;  /* 0xffffffff00067802 */ /* 0x000fce0000000f00 */
[----:B------:R-:W-:Y:S05]  /*cb40*/  WARPSYNC.COLLECTIVE R6, `(.L_x_23281) ;  /* 0x0000000006087348 */ /* 0x000fea0003c00000 */
[----:B------:R0:W1:Y:S02]  /*cb50*/  SHFL.BFLY P6, R186, R8, R184, R21 ;  /* 0x0c0000b808ba7389 */ /* 0x00006400000c0015 */
[----:B01----:R-:W-:Y:S05]  /*cb60*/  ENDCOLLECTIVE ;  /* 0x000000000000791b */ /* 0x003fea0003800000 */
.L_x_23281:
        /* <DEDUP_REMOVED lines=8> */
.L_x_23282:
[----:B------:R-:W-:Y:S02]  /*cbf0*/  MOV R8, R2 ;  /* 0x0000000200087202 */ /* 0x000fe40000000f00 */
[----:B------:R-:W-:-:S07]  /*cc00*/  MOV R187, R186 ;  /* 0x000000ba00bb7202 */ /* 0x000fce0000000f00 */
[----:B------:R-:W-:Y:S05]  /*cc10*/  WARPSYNC.COLLECTIVE R6, `(.L_x_23283) ;  /* 0x0000000006087348 */ /* 0x000fea0003c00000 */
[----:B------:R0:W1:Y:S02]  /*cc20*/  SHFL.BFLY P6, R186, R8, R184, R21 ;  /* 0x0c0000b808ba7389 */ /* 0x00006400000c0015 */
[----:B01----:R-:W-:Y:S05]  /*cc30*/  ENDCOLLECTIVE ;  /* 0x000000000000791b */ /* 0x003fea0003800000 */
.L_x_23283:
[----:B------:R-:W-:Y:S01]  /*cc40*/  MOV R6, R186 ;  /* 0x000000ba00067202 */ /* 0x000fe20000000f00 */
[----:B------:R-:W-:Y:S06]  /*cc50*/  BRA `(.L_x_23284) ;  /* 0xffffff8400087947 */ /* 0x000fec000383ffff */
.L_x_23285:
        /* <DEDUP_REMOVED lines=10> */
.L_x_25536:


//--------------------- .text._ZN10layer_norm13ln_bwd_kernelINS_13Kernel_traitsIfffffjLj1280ELj1ELj4ELj1ELj16ENS_18Kernel_traits_baseILj1280EfffffjLj128EEEEELb0ELb1ELb0ELb1EEEvNS_9BwdParamsE --------------------------
	.section	.text._ZN10layer_norm13ln_bwd_kernelINS_13Kernel_traitsIfffffjLj1280ELj1ELj4ELj1ELj16ENS_18Kernel_traits_baseILj1280EfffffjLj128EEEEELb0ELb1ELb0ELb1EEEvNS_9BwdParamsE,"ax",@progbits
	.align	128
        .global         _ZN10layer_norm13ln_bwd_kernelINS_13Kernel_traitsIfffffjLj1280ELj1ELj4ELj1ELj16ENS_18Kernel_traits_baseILj1280EfffffjLj128EEEEELb0ELb1ELb0ELb1EEEvNS_9BwdParamsE
        .type           _ZN10layer_norm13ln_bwd_kernelINS_13Kernel_traitsIfffffjLj1280ELj1ELj4ELj1ELj16ENS_18Kernel_traits_baseILj1280EfffffjLj128EEEEELb0ELb1ELb0ELb1EEEvNS_9BwdParamsE,@function
        .size           _ZN10layer_norm13ln_bwd_kernelINS_13Kernel_traitsIfffffjLj1280ELj1ELj4ELj1ELj16ENS_18Kernel_traits_baseILj1280EfffffjLj128EEEEELb0ELb1ELb0ELb1EEEvNS_9BwdParamsE,(.L_x_25537 - _ZN10layer_norm13ln_bwd_kernelINS_13Kernel_traitsIfffffjLj1280ELj1ELj4ELj1ELj16ENS_18Kernel_traits_baseILj1280EfffffjLj128EEEEELb0ELb1ELb0ELb1EEEvNS_9BwdParamsE)
        .other          _ZN10layer_norm13ln_bwd_kernelINS_13Kernel_traitsIfffffjLj1280ELj1ELj4ELj1ELj16ENS_18Kernel_traits_baseILj1280EfffffjLj128EEEEELb0ELb1ELb0ELb1EEEvNS_9BwdParamsE,@"STO_CUDA_ENTRY STV_DEFAULT"
_ZN10layer_norm13ln_bwd_kernelINS_13Kernel_traitsIfffffjLj1280ELj1ELj4ELj1ELj16ENS_18Kernel_traits_baseILj1280EfffffjLj128EEEEELb0ELb1ELb0ELb1EEEvNS_9BwdParamsE:
.text._ZN10layer_norm13ln_bwd_kernelINS_13Kernel_traitsIfffffjLj1280ELj1ELj4ELj1ELj16ENS_18Kernel_traits_baseILj1280EfffffjLj128EEEEELb0ELb1ELb0ELb1EEEvNS_9BwdParamsE:
        /* <DEDUP_REMOVED lines=106> */
[----:B------:R0:W-:Y:S01]  /*06a0*/  STL [R1+0x208], RZ ;  /* 0x000208ff01007387 */ /* 0x0001e20000100800 */
[----:B-1----:R-:W-:Y:S01]  /*06b0*/  ISETP.NE.U32.AND P0, PT, RZ, UR4, PT ;  /* 0x00000004ff007c0c */ /* 0x002fe2000bf05070 */
[----:B------:R-:W-:Y:S03]  /*06c0*/  BSSY B1, `(.L_x_23288) ;  /* 0x0000a51000017945 */ /* 0x000fe60003800000 */
[----:B------:R-:W-:Y:S01]  /*06d0*/  ISETP.NE.AND.EX P0, PT, RZ, UR5, PT, P0 ;  /* 0x00000005ff007c0c */ /* 0x000fe2000bf05300 */
[----:B---3--:R0:W-:Y:S04]  /*06e0*/  STL.64 [R1+0x10], R12 ;  /* 0x0000100c01007387 */ /* 0x0081e80000100a00 */
[----:B------:R0:W-:Y:S04]  /*06f0*/  STL.64 [R1+0x18], R14 ;  /* 0x0000180e01007387 */ /* 0x0001e80000100a00 */
[----:B------:R0:W-:Y:S04]  /*0700*/  STL [R1+0x20c], RZ ;  /* 0x00020cff01007387 */ /* 0x0001e80000100800 */
[----:B--2---:R0:W-:Y:S04]  /*0710*/  STL.64 [R1], R8 ;  /* 0x0000000801007387 */ /* 0x0041e80000100a00 */
[----:B------:R0:W-:Y:S04]  /*0720*/  STL.64 [R1+0x8], R10 ;  /* 0x0000080a01007387 */ /* 0x0001e80000100a00 */
        /* <DEDUP_REMOVED lines=116> */
.L_x_23334:
[----:B0-----:R-:W0:Y:S01]  /*0e70*/  @P0 LDC.64 R2, c[0x0][0x3e0] ;  /* 0x0000f800ff020b82 */ /* 0x001e220000000a00 */
[----:B------:R-:W-:-:S07]  /*0e80*/  HFMA2 R22, -RZ, RZ, 1.875, 0 ;  /* 0x3f800000ff167431 */ /* 0x000fce00000001ff */
[----:B-1----:R-:W1:Y:S01]  /*0e90*/  LDC.64 R4, c[0x0][0x3c8] ;  /* 0x0000f200ff047b82 */ /* 0x002e620000000a00 */
[----:B0-----:R-:W-:-:S05]  /*0ea0*/  @P0 IMAD.WIDE R2, R243, 0x4, R2 ;  /* 0x00000004f3020825 */ /* 0x001fca00078e0202 */
[----:B-----5:R0:W5:Y:S02]  /*0eb0*/  @P0 LDG.E R22, desc[UR6][R2.64] ;  /* 0x0000000602160981 */ /* 0x020164000c1e1900 */
[----:B0-----:R-:W0:Y:S02]  /*0ec0*/  LDC.64 R2, c[0x0][0x3c0] ;  /* 0x0000f000ff027b82 */ /* 0x001e240000000a00 */
[----:B0-----:R-:W-:-:S05]  /*0ed0*/  IMAD.WIDE R2, R243, 0x4, R2 ;  /* 0x00000004f3027825 */ /* 0x001fca00078e0202 */
[----:B------:R1:W2:Y:S01]  /*0ee0*/  LDG.E R0, desc[UR6][R2.64] ;  /* 0x0000000602007981 */ /* 0x0002a2000c1e1900 */
[----:B------:R-:W0:Y:S01]  /*0ef0*/  S2R R6, SR_TID.X ;  /* 0x0000000000067919 */ /* 0x000e220000002100 */
[----:B-1----:R-:W-:-:S05]  /*0f00*/  IMAD.WIDE R2, R243, 0x4, R4 ;  /* 0x00000004f3027825 */ /* 0x002fca00078e0204 */
[----:B------:R0:W5:Y:S01]  /*0f10*/  LDG.E R21, desc[UR6][R2.64] ;  /* 0x0000000602157981 */ /* 0x000162000c1e1900 */
[----:B------:R-:W-:Y:S01]  /*0f20*/  ISETP.NE.U32.AND P1, PT, RZ, UR10, PT ;  /* 0x0000000aff007c0c */ /* 0x000fe2000bf25070 */
[----:B------:R-:W-:Y:S01]  /*0f30*/  IMAD R4, R243, UR9, RZ ;  /* 0x00000009f3047c24 */ /* 0x000fe2000f8e02ff */
[----:B------:R-:W-:Y:S02]  /*0f40*/  ISETP.NE.AND P2, PT, RZ, UR8, PT ;  /* 0x00000008ff007c0c */ /* 0x000fe4000bf45270 */
[----:B------:R-:W-:Y:S02]  /*0f50*/  ISETP.NE.AND.EX P1, PT, RZ, UR11, PT, P1 ;  /* 0x0000000bff007c0c */ /* 0x000fe4000bf25310 */
[----:B------:R-:W-:-:S04]  /*0f60*/  SHF.R.S32.HI R5, RZ, 0x1f, R4 ;  /* 0x0000001fff057819 */ /* 0x000fc80000011404 */
[----:B------:R-:W-:Y:S02]  /*0f70*/  LEA.HI R5, R5, R4, RZ, 0x2 ;  /* 0x0000000405057211 */ /* 0x000fe400078f10ff */
[----:B0-----:R-:W-:-:S04]  /*0f80*/  LOP3.LUT R2, R6, 0x1f, RZ, 0xc0, !PT ;  /* 0x0000001f06027812 */ /* 0x001fc800078ec0ff */
[----:B------:R-:W-:Y:S01]  /*0f90*/  LEA.HI.SX32 R233, R5, R2, 0x1e ;  /* 0x0000000205e97211 */ /* 0x000fe200078ff2ff */
[----:B------:R0:W-:Y:S01]  /*0fa0*/  STL [R1+0x1fc], R2 ;  /* 0x0001fc0201007387 */ /* 0x0001e20000100800 */
[----:B--2---:R-:W-:Y:S01]  /*0fb0*/  FSEL R0, R0, RZ, !P2 ;  /* 0x000000ff00007208 */ /* 0x004fe20005000000 */
[----:B0-----:R-:W-:Y:S06]  /*0fc0*/  @P1 BRA `(.L_x_23289) ;  /* 0x0000001400a41947 */ /* 0x001fec0003800000 */
[----:B------:R-:W0:Y:S01]  /*0fd0*/  LDC.64 R192, c[0x0][0x3a8] ;  /* 0x0000ea00ffc07b82 */ /* 0x000e220000000a00 */
[C---:B------:R-:W-:Y:S01]  /*0fe0*/  IADD3 R19, PT, PT, R233.reuse, 0xa0, RZ ;  /* 0x000000a0e9137810 */ /* 0x040fe20007ffe0ff */
[----:B------:R-:W2:Y:S01]  /*0ff0*/  LDL R197, [R1+0x18] ;  /* 0x0000180001c57983 */ /* 0x000ea20000100800 */
[C---:B------:R-:W-:Y:S02]  /*1000*/  IADD3 R202, PT, PT, R233.reuse, 0x40, RZ ;  /* 0x00000040e9ca7810 */ /* 0x040fe40007ffe0ff */
[C---:B------:R-:W-:Y:S01]  /*1010*/  IADD3 R17, PT, PT, R233.reuse, 0xe0, RZ ;  /* 0x000000e0e9117810 */ /* 0x040fe20007ffe0ff */
[----:B------:R-:W3:Y:S01]  /*1020*/  LDL R3, [R1] ;  /* 0x0000000001037983 */ /* 0x000ee20000100800 */
[----:B------:R-:W-:Y:S01]  /*1030*/  IADD3 R211, PT, PT, R233, 0x20, RZ ;  /* 0x00000020e9d37810 */ /* 0x000fe20007ffe0ff */
[----:B------:R-:W1:Y:S01]  /*1040*/  LDC.64 R32, c[0x0][0x428] ;  /* 0x00010a00ff207b82 */ /* 0x000e620000000a00 */
[----:B0-----:R-:W-:-:S04]  /*1050*/  IMAD.WIDE.U32 R172, R19, 0x10, R192 ;  /* 0x0000001013ac7825 */ /* 0x001fc800078e00c0 */
[--C-:B------:R-:W-:Y:S02]  /*1060*/  IMAD.WIDE.U32 R24, R202, 0x10, R192.reuse ;  /* 0x00000010ca187825 */ /* 0x100fe400078e00c0 */
[----:B------:R-:W4:Y:S02]  /*1070*/  LDG.E.128 R172, desc[UR6][R172.64] ;  /* 0x00000006acac7981 */ /* 0x000f24000c1e1d00 */
[--C-:B------:R-:W-:Y:S02]  /*1080*/  IMAD.WIDE.U32 R180, R17, 0x10, R192.reuse ;  /* 0x0000001011b47825 */ /* 0x100fe400078e00c0 */
[----:B------:R-:W2:Y:S02]  /*1090*/  LDG.E.128 R24, desc[UR6][R24.64] ;  /* 0x0000000618187981 */ /* 0x000ea4000c1e1d00 */
[C---:B------:R-:W-:Y:S02]  /*10a0*/  IMAD.WIDE.U32 R4, R233.reuse, 0x10, R192 ;  /* 0x00000010e9047825 */ /* 0x040fe400078e00c0 */
[----:B------:R-:W3:Y:S01]  /*10b0*/  LDG.E.128 R180, desc[UR6][R180.64] ;  /* 0x00000006b4b47981 */ /* 0x000ee2000c1e1d00 */
[----:B------:R-:W-:-:S02]  /*10c0*/  IADD3 R188, PT, PT, R233, 0x60, RZ ;  /* 0x00000060e9bc7810 */ /* 0x000fc40007ffe0ff */
[C---:B------:R-:W-:Y:S02]  /*10d0*/  IADD3 R20, PT, PT, R233.reuse, 0x80, RZ ;  /* 0x00000080e9147810 */ /* 0x040fe40007ffe0ff */
[C---:B------:R-:W-:Y:S02]  /*10e0*/  IADD3 R18, PT, PT, R233.reuse, 0xc0, RZ ;  /* 0x000000c0e9127810 */ /* 0x040fe40007ffe0ff */
[C---:B------:R-:W-:Y:S01]  /*10f0*/  IADD3 R16, PT, PT, R233.reuse, 0x100, RZ ;  /* 0x00000100e9107810 */ /* 0x040fe20007ffe0ff */
[C---:B-1----:R-:W-:Y:S01]  /*1100*/  IMAD.WIDE.U32 R68, R233.reuse, 0x10, R32 ;  /* 0x00000010e9447825 */ /* 0x042fe200078e0020 */
[----:B------:R-:W-:Y:S01]  /*1110*/  IADD3 R15, PT, PT, R233, 0x120, RZ ;  /* 0x00000120e90f7810 */ /* 0x000fe20007ffe0ff */
[----:B------:R-:W3:Y:S02]  /*1120*/  LDG.E.128 R4, desc[UR6][R4.64] ;  /* 0x0000000604047981 */ /* 0x000ee4000c1e1d00 */
[--C-:B------:R-:W-:Y:S02]  /*1130*/  IMAD.WIDE.U32 R8, R211, 0x10, R192.reuse ;  /* 0x00000010d3087825 */ /* 0x100fe400078e00c0 */
        /* <DEDUP_REMOVED lines=18> */
[----:B------:R-:W-:-:S04]  /*1260*/  IMAD.WIDE.U32 R36, R16, 0x10, R32 ;  /* 0x0000001010247825 */ /* 0x000fc800078e0020 */
[--C-:B------:R-:W-:Y:S02]  /*1270*/  IMAD.WIDE.U32 R52, R20, 0x10, R32.reuse ;  /* 0x0000001014347825 */ /* 0x100fe400078e0020 */
[----:B------:R-:W3:Y:S04]  /*1280*/  LDG.E.128 R36, desc[UR6][R36.64] ;  /* 0x0000000624247981 */ /* 0x000ee8000c1e1d00 */
[----:B------:R-:W3:Y:S01]  /*1290*/  LDG.E.128 R52, desc[UR6][R52.64] ;  /* 0x0000000634347981 */ /* 0x000ee2000c1e1d00 */
[----:B------:R-:W-:-:S04]  /*12a0*/  IMAD.WIDE.U32 R48, R19, 0x10, R32 ;  /* 0x0000001013307825 */ /* 0x000fc800078e0020 */
[--C-:B------:R-:W-:Y:S02]  /*12b0*/  IMAD.WIDE.U32 R44, R18, 0x10, R32.reuse ;  /* 0x00000010122c7825 */ /* 0x100fe400078e0020 */
[----:B------:R-:W3:Y:S02]  /*12c0*/  LDG.E.128 R48, desc[UR6][R48.64] ;  /* 0x0000000630307981 */ /* 0x000ee4000c1e1d00 */
[--C-:B------:R-:W-:Y:S02]  /*12d0*/  IMAD.WIDE.U32 R40, R17, 0x10, R32.reuse ;  /* 0x0000001011287825 */ /* 0x100fe400078e0020 */
[----:B------:R-:W3:Y:S02]  /*12e0*/  LDG.E.128 R44, desc[UR6][R44.64] ;  /* 0x000000062c2c7981 */ /* 0x000ee4000c1e1d00 */
[----:B------:R-:W-:Y:S02]  /*12f0*/  IMAD.WIDE.U32 R32, R15, 0x10, R32 ;  /* 0x000000100f207825 */ /* 0x000fe400078e0020 */
[----:B------:R-:W3:Y:S04]  /*1300*/  LDG.E.128 R40, desc[UR6][R40.64] ;  /* 0x0000000628287981 */ /* 0x000ee8000c1e1d00 */
[----:B------:R-:W3:Y:S01]  /*1310*/  LDG.E.128 R32, desc[UR6][R32.64] ;  /* 0x0000000620207981 */ /* 0x000ee2000c1e1d00 */
[C---:B----4-:R-:W-:Y:S01]  /*1320*/  FADD.FTZ R199, -R0.reuse, R174 ;  /* 0x000000ae00c77221 */ /* 0x050fe20000010100 */
[C---:B--2---:R-:W-:Y:S01]  /*1330*/  FADD.FTZ R24, -R0.reuse, R24 ;  /* 0x0000001800187221 */ /* 0x044fe20000010100 */
[----:B---3--:R-:W-:-:S02]  /*1340*/  FADD.FTZ R174, -R0, R181 ;  /* 0x000000b500ae7221 */ /* 0x008fc40000010100 */
[----:B------:R-:W2:Y:S01]  /*1350*/  LDL R181, [R1+0x8] ;  /* 0x0000080001b57983 */ /* 0x000ea20000100800 */
[----:B-----5:R-:W-:-:S03]  /*1360*/  FMUL.FTZ R207, R21, R24 ;  /* 0x0000001815cf7220 */ /* 0x020fc60000410000 */
[----:B------:R-:W3:Y:S01]  /*1370*/  LDL R24, [R1+0xc] ;  /* 0x00000c0001187983 */ /* 0x000ee20000100800 */
[C---:B------:R-:W-:Y:S01]  /*1380*/  FADD.FTZ R4, -R0.reuse, R4 ;  /* 0x0000000400047221 */ /* 0x040fe20000010100 */
[C---:B------:R-:W-:Y:S01]  /*1390*/  FADD.FTZ R5, -R0.reuse, R5 ;  /* 0x0000000500057221 */ /* 0x040fe20000010100 */
[----:B------:R-:W-:Y:S01]  /*13a0*/  FADD.FTZ R241, -R0, R182 ;  /* 0x000000b600f17221 */ /* 0x000fe20000010100 */
[----:B------:R-:W-:Y:S01]  /*13b0*/  FMUL.FTZ R234, R112, R68 ;  /* 0x0000004470ea7220 */ /* 0x000fe20000410000 */
        /* <DEDUP_REMOVED lines=52> */
[C---:B------:R-:W-:Y:S01]  /*1700*/  FMUL.FTZ R221, R21.reuse, R9 ;  /* 0x0000000915dd7220 */ /* 0x040fe20000410000 */
        /* <DEDUP_REMOVED lines=20> */
[----:B------:R-:W-:Y:S01]  /*1850*/  MOV R26, R2 ;  /* 0x00000002001a7202 */ /* 0x000fe20000000f00 */
[----:B------:R-:W-:Y:S01]  /*1860*/  FADD.FTZ R0, R0, R204 ;  /* 0x000000cc00007221 */ /* 0x000fe20000010000 */
[----:B------:R-:W4:Y:S01]  /*1870*/  LDL R2, [R1+0x4] ;  /* 0x0000040001027983 */ /* 0x000f220000100800 */
        /* <DEDUP_REMOVED lines=12> */
[----:B------:R-:W4:Y:S01]  /*1940*/  LDL R25, [R1+0x10] ;  /* 0x0000100001197983 */ /* 0x000f220000100800 */
[----:B------:R-:W-:Y:S01]  /*1950*/  MOV R28, R190 ;  /* 0x000000be001c7202 */ /* 0x000fe20000000f00 */
[----:B------:R-:W-:Y:S01]  /*1960*/  FMUL.FTZ R194, R214, R58 ;  /* 0x0000003ad6c27220 */ /* 0x000fe20000410000 */
[----:B------:R-:W-:Y:S01]  /*1970*/  FMUL.FTZ R190, R21, R30 ;  /* 0x0000001e15be7220 */ /* 0x000fe20000410000 */
        /* <DEDUP_REMOVED lines=8> */
[----:B------:R-:W-:Y:S01]  /*1a00*/  FMUL.FTZ R14, R224, R52 ;  /* 0x00000034e00e7220 */ /* 0x000fe20000410000 */
[----:B------:R-:W4:Y:S01]  /*1a10*/  LDL R30, [R1+0x1c] ;  /* 0x00001c00011e7983 */ /* 0x000f220000100800 */
[----:B------:R-:W-:Y:S01]  /*1a20*/  FMUL.FTZ R13, R225, R53 ;  /* 0x00000035e10d7220 */ /* 0x000fe20000410000 */
[----:B------:R-:W-:Y:S01]  /*1a30*/  FADD.FTZ R31, R31, R193 ;  /* 0x000000c11f1f7221 */ /* 0x000fe20000010000 */
[----:B------:R-:W-:-:S03]  /*1a40*/  FMUL.FTZ R12, R226, R54 ;  /* 0x00000036e20c7220 */ /* 0x000fc60000410000 */
[----:B------:R-:W-:Y:S01]  /*1a50*/  FADD.FTZ R31, R31, R14 ;  /* 0x0000000e1f1f7221 */ /* 0x000fe20000010000 */
[----:B------:R-:W-:-:S03]  /*1a60*/  FMUL.FTZ R11, R227, R55 ;  /* 0x00000037e30b7220 */ /* 0x000fc60000410000 */
[----:B------:R-:W-:Y:S01]  /*1a70*/  FADD.FTZ R31, R31, R13 ;  /* 0x0000000d1f1f7221 */ /* 0x000fe20000010000 */
[----:B------:R-:W-:-:S03]  /*1a80*/  FMUL.FTZ R187, R228, R48 ;  /* 0x00000030e4bb7220 */ /* 0x000fc60000410000 */
[----:B------:R-:W-:Y:S01]  /*1a90*/  FADD.FTZ R31, R31, R12 ;  /* 0x0000000c1f1f7221 */ /* 0x000fe20000010000 */
[----:B------:R-:W-:-:S03]  /*1aa0*/  FMUL.FTZ R185, R229, R49 ;  /* 0x00000031e5b97220 */ /* 0x000fc60000410000 */
[----:B------:R-:W-:-:S04]  /*1ab0*/  FADD.FTZ R31, R31, R11 ;  /* 0x0000000b1f1f7221 */ /* 0x000fc80000010000 */
[----:B------:R-:W-:Y:S01]  /*1ac0*/  FADD.FTZ R31, R31, R187 ;  /* 0x000000bb1f1f7221 */ /* 0x000fe20000010000 */
[----:B------:R-:W-:-:S03]  /*1ad0*/  FMUL.FTZ R183, R230, R50 ;  /* 0x00000032e6b77220 */ /* 0x000fc60000410000 */
[----:B------:R-:W-:Y:S01]  /*1ae0*/  FADD.FTZ R31, R31, R185 ;  /* 0x000000b91f1f7221 */ /* 0x000fe20000010000 */
[----:B------:R-:W-:Y:S01]  /*1af0*/  FMUL.FTZ R10, R231, R51 ;  /* 0x00000033e70a7220 */ /* 0x000fe20000410000 */
[----:B------:R-:W-:Y:S01]  /*1b00*/  FMUL.FTZ R200, R244, R44 ;  /* 0x0000002cf4c87220 */ /* 0x000fe20000410000 */
[----:B------:R-:W-:Y:S01]  /*1b10*/  FMUL.FTZ R198, R245, R45 ;  /* 0x0000002df5c67220 */ /* 0x000fe20000410000 */
[----:B------:R-:W-:Y:S01]  /*1b20*/  FMUL.FTZ R9, R246, R46 ;  /* 0x0000002ef6097220 */ /* 0x000fe20000410000 */
[----:B------:R-:W-:Y:S01]  /*1b30*/  FMUL.FTZ R8, R247, R47 ;  /* 0x0000002ff7087220 */ /* 0x000fe20000410000 */
[----:B------:R-:W-:Y:S01]  /*1b40*/  FMUL.FTZ R7, R248, R40 ;  /* 0x00000028f8077220 */ /* 0x000fe20000410000 */
[----:B--2---:R-:W-:Y:S01]  /*1b50*/  FMUL.FTZ R0, R181, R38 ;  /* 0x00000026b5007220 */ /* 0x004fe20000410000 */
[----:B------:R-:W-:Y:S01]  /*1b60*/  FMUL.FTZ R181, R21, R168 ;  /* 0x000000a815b57220 */ /* 0x000fe20000410000 */
[----:B------:R-:W-:Y:S01]  /*1b70*/  FFMA.FTZ R168, R189, R193, R23 ;  /* 0x000000c1bda87223 */ /* 0x000fe20000010017 */
[----:B---3--:R-:W-:Y:S01]  /*1b80*/  FMUL.FTZ R23, R24, R39 ;  /* 0x0000002718177220 */ /* 0x008fe20000410000 */
[----:B------:R-:W-:-:S02]  /*1b90*/  FMUL.FTZ R24, R21, R169 ;  /* 0x000000a915187220 */ /* 0x000fc40000410000 */
[----:B------:R-:W-:Y:S01]  /*1ba0*/  FFMA.FTZ R168, R181, R14, R168 ;  /* 0x0000000eb5a87223 */ /* 0x000fe200000100a8 */
[----:B------:R-:W-:Y:S01]  /*1bb0*/  MOV R169, R26 ;  /* 0x0000001a00a97202 */ /* 0x000fe20000000f00 */
[C---:B------:R-:W-:Y:S02]  /*1bc0*/  FMUL.FTZ R26, R21.reuse, R170 ;  /* 0x000000aa151a7220 */ /* 0x040fe40000410000 */
[----:B------:R-:W-:Y:S01]  /*1bd0*/  FFMA.FTZ R168, R24, R13, R168 ;  /* 0x0000000d18a87223 */ /* 0x000fe200000100a8 */
[----:B------:R-:W-:Y:S01]  /*1be0*/  MOV R170, R28 ;  /* 0x0000001c00aa7202 */ /* 0x000fe20000000f00 */
[----:B------:R-:W-:Y:S02]  /*1bf0*/  FMUL.FTZ R28, R21, R171 ;  /* 0x000000ab151c7220 */ /* 0x000fe40000410000 */
[----:B------:R-:W-:Y:S01]  /*1c00*/  FFMA.FTZ R168, R26, R12, R168 ;  /* 0x0000000c1aa87223 */ /* 0x000fe200000100a8 */
[----:B------:R-:W-:Y:S01]  /*1c10*/  MOV R171, R29 ;  /* 0x0000001d00ab7202 */ /* 0x000fe20000000f00 */
[----:B------:R-:W-:Y:S01]  /*1c20*/  FMUL.FTZ R29, R197, R34 ;  /* 0x00000022c51d7220 */ /* 0x000fe20000410000 */
[C---:B------:R-:W-:Y:S01]  /*1c30*/  FMUL.FTZ R197, R21.reuse, R172 ;  /* 0x000000ac15c57220 */ /* 0x040fe20000410000 */
[----:B------:R-:W-:Y:S01]  /*1c40*/  FFMA.FTZ R168, R28, R11, R168 ;  /* 0x0000000b1ca87223 */ /* 0x000fe200000100a8 */
[----:B------:R-:W-:Y:S01]  /*1c50*/  MOV R172, R186 ;  /* 0x000000ba00ac7202 */ /* 0x000fe20000000f00 */
[----:B------:R-:W-:Y:S01]  /*1c60*/  FMUL.FTZ R186, R21, R201 ;  /* 0x000000c915ba7220 */ /* 0x000fe20000410000 */
[----:B------:R-:W-:Y:S01]  /*1c70*/  MOV R201, R184 ;  /* 0x000000b800c97202 */ /* 0x000fe20000000f00 */
[----:B------:R-:W-:Y:S01]  /*1c80*/  FFMA.FTZ R168, R197, R187, R168 ;  /* 0x000000bbc5a87223 */ /* 0x000fe200000100a8 */
[C---:B------:R-:W-:Y:S01]  /*1c90*/  FMUL.FTZ R184, R21.reuse, R199 ;  /* 0x000000c715b87220 */ /* 0x040fe20000410000 */
[----:B------:R-:W-:Y:S01]  /*1ca0*/  MOV R199, R182 ;  /* 0x000000b600c77202 */ /* 0x000fe20000000f00 */
[C---:B------:R-:W-:Y:S01]  /*1cb0*/  FMUL.FTZ R182, R21.reuse, R175 ;  /* 0x000000af15b67220 */ /* 0x040fe20000410000 */
[----:B------:R-:W-:Y:S01]  /*1cc0*/  FFMA.FTZ R175, R186, R185, R168 ;  /* 0x000000b9baaf7223 */ /* 0x000fe200000100a8 */
[----:B------:R-:W-:Y:S01]  /*1cd0*/  MOV R168, R201 ;  /* 0x000000c900a87202 */ /* 0x000fe20000000f00 */
[C---:B------:R-:W-:Y:S01]  /*1ce0*/  FMUL.FTZ R201, R21.reuse, R176 ;  /* 0x000000b015c97220 */ /* 0x040fe20000410000 */
[----:B------:R-:W-:Y:S01]  /*1cf0*/  MOV R176, R199 ;  /* 0x000000c700b07202 */ /* 0x000fe20000000f00 */
[----:B------:R-:W-:-:S03]  /*1d00*/  FMUL.FTZ R199, R21, R177 ;  /* 0x000000b115c77220 */ /* 0x000fc60000410000 */
[----:B------:R-:W-:Y:S01]  /*1d10*/  MOV R177, R176 ;  /* 0x000000b000b17202 */ /* 0x000fe20000000f00 */
[----:B------:R-:W-:Y:S01]  /*1d20*/  FADD.FTZ R176, R31, R183 ;  /* 0x000000b71fb07221 */ /* 0x000fe20000010000 */
[C---:B------:R-:W-:Y:S01]  /*1d30*/  FMUL.FTZ R31, R21.reuse, R178 ;  /* 0x000000b2151f7220 */ /* 0x040fe20000410000 */
[----:B------:R-:W-:Y:S01]  /*1d40*/  MOV R178, R168 ;  /* 0x000000a800b27202 */ /* 0x000fe20000000f00 */
[C---:B------:R-:W-:Y:S01]  /*1d50*/  FMUL.FTZ R168, R21.reuse, R179 ;  /* 0x000000b315a87220 */ /* 0x040fe20000410000 */
[----:B------:R-:W-:Y:S01]  /*1d60*/  MOV R179, R169 ;  /* 0x000000a900b37202 */ /* 0x000fe20000000f00 */
[----:B------:R-:W-:Y:S01]  /*1d70*/  FADD.FTZ R176, R176, R10 ;  /* 0x0000000ab0b07221 */ /* 0x000fe20000010000 */
[----:B------:R-:W-:Y:S01]  /*1d80*/  FFMA.FTZ R175, R184, R183, R175 ;  /* 0x000000b7b8af7223 */ /* 0x000fe200000100af */
        /* <DEDUP_REMOVED lines=9> */
[----:B------:R-:W-:Y:S01]  /*1e20*/  FADD.FTZ R176, R176, R198 ;  /* 0x000000c6b0b07221 */ /* 0x000fe20000010000 */
[----:B------:R-:W-:Y:S01]  /*1e30*/  FMUL.FTZ R173, R21, R252 ;  /* 0x000000fc15ad7220 */ /* 0x000fe20000410000 */
[----:B------:R-:W-:Y:S01]  /*1e40*/  FFMA.FTZ R175, R201, R200, R175 ;  /* 0x000000c8c9af7223 */ /* 0x000fe200000100af */
[----:B------:R-:W-:Y:S01]  /*1e50*/  MOV R252, R174 ;  /* 0x000000ae00fc7202 */ /* 0x000fe20000000f00 */
[----:B------:R-:W-:Y:S01]  /*1e60*/  FMUL.FTZ R174, R21, R242 ;  /* 0x000000f215ae7220 */ /* 0x000fe20000410000 */
[----:B------:R-:W-:Y:S01]  /*1e70*/  MOV R242, R178 ;  /* 0x000000b200f27202 */ /* 0x000fe20000000f00 */
[----:B------:R-:W-:Y:S01]  /*1e80*/  FADD.FTZ R178, R176, R9 ;  /* 0x00000009b0b27221 */ /* 0x000fe20000010000 */
[----:B------:R-:W-:Y:S01]  /*1e90*/  FFMA.FTZ R175, R199, R198, R175 ;  /* 0x000000c6c7af7223 */ /* 0x000fe200000100af */
[----:B------:R-:W-:-:S03]  /*1ea0*/  MOV R176, R177 ;  /* 0x000000b100b07202 */ /* 0x000fc60000000f00 */
[----:B------:R-:W-:Y:S02]  /*1eb0*/  FFMA.FTZ R177, R31, R9, R175 ;  /* 0x000000091fb17223 */ /* 0x000fe400000100af */
[C---:B------:R-:W-:Y:S01]  /*1ec0*/  FMUL.FTZ R175, R21.reuse, R176 ;  /* 0x000000b015af7220 */ /* 0x040fe20000410000 */
[----:B------:R-:W-:Y:S01]  /*1ed0*/  FMUL.FTZ R176, R21, R180 ;  /* 0x000000b415b07220 */ /* 0x000fe20000410000 */
[----:B------:R-:W-:Y:S01]  /*1ee0*/  FADD.FTZ R180, R178, R8 ;  /* 0x00000008b2b47221 */ /* 0x000fe20000010000 */
[----:B------:R-:W-:Y:S01]  /*1ef0*/  MOV R178, R179 ;  /* 0x000000b300b27202 */ /* 0x000fe20000000f00 */
[----:B------:R-:W-:-:S04]  /*1f00*/  FFMA.FTZ R179, R168, R8, R177 ;  /* 0x00000008a8b37223 */ /* 0x000fc800000100b1 */
[C---:B------:R-:W-:Y:S01]  /*1f10*/  FMUL.FTZ R177, R21.reuse, R178 ;  /* 0x000000b215b17220 */ /* 0x040fe20000410000 */
[----:B------:R-:W-:Y:S01]  /*1f20*/  FMUL.FTZ R178, R21, R242 ;  /* 0x000000f215b27220 */ /* 0x000fe20000410000 */
[----:B------:R-:W-:Y:S01]  /*1f30*/  FADD.FTZ R242, R180, R7 ;  /* 0x00000007b4f27221 */ /* 0x000fe20000010000 */
[----:B------:R-:W-:Y:S01]  /*1f40*/  MOV R180, R241 ;  /* 0x000000f100b47202 */ /* 0x000fe20000000f00 */
[----:B------:R-:W-:-:S04]  /*1f50*/  FFMA.FTZ R241, R169, R7, R179 ;  /* 0x00000007a9f17223 */ /* 0x000fc800000100b3 */
[C---:B------:R-:W-:Y:S01]  /*1f60*/  FMUL.FTZ R179, R21.reuse, R180 ;  /* 0x000000b415b37220 */ /* 0x040fe20000410000 */
[----:B------:R-:W-:Y:S01]  /*1f70*/  FMUL.FTZ R180, R21, R252 ;  /* 0x000000fc15b47220 */ /* 0x000fe20000410000 */
[----:B------:R-:W-:-:S05]  /*1f80*/  FMUL.FTZ R252, R68, R232 ;  /* 0x000000e844fc7220 */ /* 0x000fca0000410000 */
[----:B------:R0:W-:Y:S02]  /*1f90*/  STL [R1+0xb8], R252 ;  /* 0x0000b8fc01007387 */ /* 0x0001e40000100800 */
[----:B0-----:R-:W-:-:S05]  /*1fa0*/  FMUL.FTZ R252, R69, R238 ;  /* 0x000000ee45fc7220 */ /* 0x001fca0000410000 */
        /* <DEDUP_REMOVED lines=58> */
[----:B------:R0:W-:Y:S01]  /*2350*/  STL [R1+0x40], R252 ;  /* 0x000040fc01007387 */ /* 0x0001e20000100800 */
[----:B------:R-:W-:Y:S01]  /*2360*/  FMUL.FTZ R6, R249, R41 ;  /* 0x00000029f9067220 */ /* 0x000fe20000410000 */
[----:B------:R-:W-:Y:S01]  /*2370*/  FMUL.FTZ R5, R250, R42 ;  /* 0x0000002afa057220 */ /* 0x000fe20000410000 */
[----:B0-----:R-:W-:Y:S02]  /*2380*/  FMUL.FTZ R252, R43, R172 ;  /* 0x000000ac2bfc7220 */ /* 0x001fe40000410000 */
[----:B------:R-:W-:Y:S01]  /*2390*/  FADD.FTZ R242, R242, R6 ;  /* 0x00000006f2f27221 */ /* 0x000fe20000010000 */
[----:B------:R-:W-:Y:S02]  /*23a0*/  FFMA.FTZ R241, R170, R6, R241 ;  /* 0x00000006aaf17223 */ /* 0x000fe400000100f1 */
[----:B------:R0:W-:Y:S01]  /*23b0*/  STL [R1+0x3c], R252 ;  /* 0x00003cfc01007387 */ /* 0x0001e20000100800 */
[----:B------:R-:W-:Y:S01]  /*23c0*/  FMUL.FTZ R4, R251, R43 ;  /* 0x0000002bfb047220 */ /* 0x000fe20000410000 */
[----:B------:R-:W-:Y:S01]  /*23d0*/  FADD.FTZ R242, R242, R5 ;  /* 0x00000005f2f27221 */ /* 0x000fe20000010000 */
[----:B------:R-:W-:Y:S01]  /*23e0*/  FFMA.FTZ R241, R171, R5, R241 ;  /* 0x00000005abf17223 */ /* 0x000fe200000100f1 */
[----:B0-----:R-:W-:-:S05]  /*23f0*/  FMUL.FTZ R252, R36, R173 ;  /* 0x000000ad24fc7220 */ /* 0x001fca0000410000 */
[----:B------:R0:W-:Y:S01]  /*2400*/  STL [R1+0x38], R252 ;  /* 0x000038fc01007387 */ /* 0x0001e20000100800 */
[----:B------:R-:W-:Y:S01]  /*2410*/  FMUL.FTZ R3, R3, R36 ;  /* 0x0000002403037220 */ /* 0x000fe20000410000 */
[----:B------:R-:W-:Y:S01]  /*2420*/  FADD.FTZ R242, R242, R4 ;  /* 0x00000004f2f27221 */ /* 0x000fe20000010000 */
[----:B------:R-:W-:Y:S01]  /*2430*/  FFMA.FTZ R241, R172, R4, R241 ;  /* 0x00000004acf17223 */ /* 0x000fe200000100f1 */
[----:B0-----:R-:W-:Y:S01]  /*2440*/  FMUL.FTZ R252, R37, R174 ;  /* 0x000000ae25fc7220 */ /* 0x001fe20000410000 */
[----:B----4-:R-:W-:Y:S01]  /*2450*/  FMUL.FTZ R2, R2, R37 ;  /* 0x0000002502027220 */ /* 0x010fe20000410000 */
[----:B------:R-:W-:-:S03]  /*2460*/  FADD.FTZ R242, R242, R3 ;  /* 0x00000003f2f27221 */ /* 0x000fc60000010000 */
[----:B------:R0:W-:Y:S01]  /*2470*/  STL [R1+0x34], R252 ;  /* 0x000034fc01007387 */ /* 0x0001e20000100800 */
[----:B------:R-:W-:Y:S01]  /*2480*/  FFMA.FTZ R241, R173, R3, R241 ;  /* 0x00000003adf17223 */ /* 0x000fe200000100f1 */
[----:B------:R-:W-:Y:S01]  /*2490*/  FADD.FTZ R242, R242, R2 ;  /* 0x00000002f2f27221 */ /* 0x000fe20000010000 */
[----:B0-----:R-:W-:Y:S02]  /*24a0*/  FMUL.FTZ R252, R38, R175 ;  /* 0x000000af26fc7220 */ /* 0x001fe40000410000 */
[----:B------:R-:W-:-:S03]  /*24b0*/  FFMA.FTZ R241, R174, R2, R241 ;  /* 0x00000002aef17223 */ /* 0x000fc600000100f1 */
[----:B------:R0:W-:Y:S01]  /*24c0*/  STL [R1+0x30], R252 ;  /* 0x000030fc01007387 */ /* 0x0001e20000100800 */
[----:B------:R-:W-:Y:S01]  /*24d0*/  FADD.FTZ R242, R242, R0 ;  /* 0x00000000f2f27221 */ /* 0x000fe20000010000 */
[----:B------:R-:W-:Y:S01]  /*24e0*/  FFMA.FTZ R241, R175, R0, R241 ;  /* 0x00000000aff17223 */ /* 0x000fe200000100f1 */
[----:B0-----:R-:W-:Y:S01]  /*24f0*/  FMUL.FTZ R252, R39, R176 ;  /* 0x000000b027fc7220 */ /* 0x001fe20000410000 */
[----:B------:R-:W-:Y:S01]  /*2500*/  FMUL.FTZ R25, R25, R32 ;  /* 0x0000002019197220 */ /* 0x000fe20000410000 */
[----:B------:R-:W-:-:S03]  /*2510*/  FADD.FTZ R242, R242, R23 ;  /* 0x00000017f2f27221 */ /* 0x000fc60000010000 */
[----:B------:R0:W-:Y:S01]  /*2520*/  STL [R1+0x2c], R252 ;  /* 0x00002cfc01007387 */ /* 0x0001e20000100800 */
[----:B------:R-:W-:Y:S01]  /*2530*/  FFMA.FTZ R241, R176, R23, R241 ;  /* 0x00000017b0f17223 */ /* 0x000fe200000100f1 */
[----:B------:R-:W-:Y:S01]  /*2540*/  FMUL.FTZ R27, R27, R33 ;  /* 0x000000211b1b7220 */ /* 0x000fe20000410000 */
[----:B------:R-:W-:Y:S01]  /*2550*/  FADD.FTZ R242, R242, R25 ;  /* 0x00000019f2f27221 */ /* 0x000fe20000010000 */
[----:B0-----:R-:W-:Y:S01]  /*2560*/  FMUL.FTZ R252, R32, R177 ;  /* 0x000000b120fc7220 */ /* 0x001fe20000410000 */
[----:B------:R-:W-:-:S04]  /*2570*/  FFMA.FTZ R241, R177, R25, R241 ;  /* 0x00000019b1f17223 */ /* 0x000fc800000100f1 */
        /* <DEDUP_REMOVED lines=8> */
[----:B------:R-:W-:Y:S01]  /*2600*/  FADD.FTZ R242, R242, R30 ;  /* 0x0000001ef2f27221 */ /* 0x000fe20000010000 */
[----:B0-----:R-:W-:Y:S02]  /*2610*/  FMUL.FTZ R252, R34, R179 ;  /* 0x000000b322fc7220 */ /* 0x001fe40000410000 */
[----:B------:R-:W-:-:S03]  /*2620*/  FFMA.FTZ R241, R180, R30, R241 ;  /* 0x0000001eb4f17223 */ /* 0x000fc600000100f1 */
[----:B------:R0:W-:Y:S02]  /*2630*/  STL [R1+0x20], R252 ;  /* 0x000020fc01007387 */ /* 0x0001e40000100800 */
[----:B0-----:R-:W-:Y:S01]  /*2640*/  FMUL.FTZ R252, R35, R180 ;  /* 0x000000b423fc7220 */ /* 0x001fe20000410000 */
[----:B------:R-:W-:Y:S06]  /*2650*/  BRA `(.L_x_23290) ;  /* 0x0000001800207947 */ /* 0x000fec0003800000 */
.L_x_23289:
        /* <DEDUP_REMOVED lines=8> */
[----:B------:R-:W3:Y:S01]  /*26e0*/  LDL R2, [R1+0x10] ;  /* 0x0000100001027983 */ /* 0x000ee20000100800 */
[C---:B------:R-:W-:Y:S01]  /*26f0*/  IADD3 R202, PT, PT, R233.reuse, 0x40, RZ ;  /* 0x00000040e9ca7810 */ /* 0x040fe20007ffe0ff */
[----:B------:R-:W1:Y:S01]  /*2700*/  LDC.64 R160, c[0x0][0x438] ;  /* 0x00010e00ffa07b82 */ /* 0x000e620000000a00 */
[C---:B------:R-:W-:Y:S01]  /*2710*/  IADD3 R188, PT, PT, R233.reuse, 0x60, RZ ;  /* 0x00000060e9bc7810 */ /* 0x040fe20007ffe0ff */
[----:B------:R-:W3:Y:S01]  /*2720*/  LDL R242, [R1+0x8] ;  /* 0x0000080001f27983 */ /* 0x000ee20000100800 */
[C---:B------:R-:W-:Y:S02]  /*2730*/  IADD3 R20, PT, PT, R233.reuse, 0x80, RZ ;  /* 0x00000080e9147810 */ /* 0x040fe40007ffe0ff */
[C---:B------:R-:W-:Y:S01]  /*2740*/  IADD3 R19, PT, PT, R233.reuse, 0xa0, RZ ;  /* 0x000000a0e9137810 */ /* 0x040fe20007ffe0ff */
[----:B------:R-:W3:Y:S01]  /*2750*/  LDL R190, [R1] ;  /* 0x0000000001be7983 */ /* 0x000ee20000100800 */
[----:B------:R-:W-:-:S02]  /*2760*/  IADD3 R18, PT, PT, R233, 0xc0, RZ ;  /* 0x000000c0e9127810 */ /* 0x000fc40007ffe0ff */
[----:B------:R-:W-:Y:S01]  /*2770*/  IADD3 R15, PT, PT, R233, 0x120, RZ ;  /* 0x00000120e90f7810 */ /* 0x000fe20007ffe0ff */
[--C-:B0-----:R-:W-:Y:S01]  /*2780*/  IMAD.WIDE.U32 R180, R17, 0x10, R192.reuse ;  /* 0x0000001011b47825 */ /* 0x101fe200078e00c0 */
[----:B------:R-:W3:Y:S03]  /*2790*/  LDL R189, [R1+0x4] ;  /* 0x0000040001bd7983 */ /* 0x000ee60000100800 */
[--C-:B------:R-:W-:Y:S01]  /*27a0*/  IMAD.WIDE.U32 R4, R233, 0x10, R192.reuse ;  /* 0x00000010e9047825 */ /* 0x100fe200078e00c0 */
[----:B------:R-:W3:Y:S03]  /*27b0*/  LDL R197, [R1+0x18] ;  /* 0x0000180001c57983 */ /* 0x000ee60000100800 */
[--C-:B------:R-:W-:Y:S01]  /*27c0*/  IMAD.WIDE.U32 R184, R16, 0x10, R192.reuse ;  /* 0x0000001010b87825 */ /* 0x100fe200078e00c0 */
[----:B------:R-:W3:Y:S03]  /*27d0*/  LDG.E.128 R180, desc[UR6][R180.64] ;  /* 0x00000006b4b47981 */ /* 0x000ee6000c1e1d00 */
        /* <DEDUP_REMOVED lines=12> */
[----:B------:R-:W-:Y:S01]  /*28a0*/  IMAD.WIDE.U32 R192, R15, 0x10, R192 ;  /* 0x000000100fc07825 */ /* 0x000fe200078e00c0 */
[----:B------:R-:W3:Y:S03]  /*28b0*/  LDG.E.128 R172, desc[UR6][R172.64] ;  /* 0x00000006acac7981 */ /* 0x000ee6000c1e1d00 */
[--C-:B-1----:R-:W-:Y:S01]  /*28c0*/  IMAD.WIDE.U32 R68, R233, 0x10, R32.reuse ;  /* 0x00000010e9447825 */ /* 0x102fe200078e0020 */
[----:B------:R-:W3:Y:S04]  /*28d0*/  LDG.E.128 R176, desc[UR6][R176.64] ;  /* 0x00000006b0b07981 */ /* 0x000ee8000c1e1d00 */
[----:B------:R-:W3:Y:S04]  /*28e0*/  LDG.E.128 R192, desc[UR6][R192.64] ;  /* 0x00000006c0c07981 */ /* 0x000ee8000c1e1d00 */
        /* <DEDUP_REMOVED lines=9> */
[----:B------:R-:W-:-:S06]  /*2980*/  IMAD.WIDE.U32 R52, R20, 0x10, R32 ;  /* 0x0000001014347825 */ /* 0x000fcc00078e0020 */
        /* <DEDUP_REMOVED lines=9> */
[----:B------:R-:W-:-:S04]  /*2a20*/  IMAD.WIDE.U32 R124, R233, 0x10, R160 ;  /* 0x00000010e97c7825 */ /* 0x000fc800078e00a0 */
        /* <DEDUP_REMOVED lines=19> */
[----:B--2---:R-:W-:-:S02]  /*2b60*/  MOV R210, R241 ;  /* 0x000000f100d27202 */ /* 0x004fc40000000f00 */
[----:B----4-:R-:W-:Y:S01]  /*2b70*/  MOV R209, R252 ;  /* 0x000000fc00d17202 */ /* 0x010fe20000000f00 */
[C---:B---3--:R-:W-:Y:S01]  /*2b80*/  FADD.FTZ R241, -R0.reuse, R182 ;  /* 0x000000b600f17221 */ /* 0x048fe20000010100 */
[C---:B------:R-:W-:Y:S01]  /*2b90*/  FADD.FTZ R4, -R0.reuse, R4 ;  /* 0x0000000400047221 */ /* 0x040fe20000010100 */
[C---:B------:R-:W-:Y:S01]  /*2ba0*/  FADD.FTZ R5, -R0.reuse, R5 ;  /* 0x0000000500057221 */ /* 0x040fe20000010100 */
[C---:B------:R-:W-:Y:S01]  /*2bb0*/  FADD.FTZ R182, -R0.reuse, R186 ;  /* 0x000000ba00b67221 */ /* 0x040fe20000010100 */
[----:B------:R-:W-:Y:S01]  /*2bc0*/  MOV R186, R23 ;  /* 0x0000001700ba7202 */ /* 0x000fe20000000f00 */
[C---:B-----5:R-:W-:Y:S01]  /*2bd0*/  FMUL.FTZ R232, R21.reuse, R4 ;  /* 0x0000000415e87220 */ /* 0x060fe20000410000 */
        /* <DEDUP_REMOVED lines=19> */
[----:B------:R-:W-:Y:S01]  /*2d10*/  FADD.FTZ R23, -R0, R192 ;  /* 0x000000c000177221 */ /* 0x000fe20000010100 */
[----:B------:R-:W-:Y:S01]  /*2d20*/  MOV R192, R2 ;  /* 0x0000000200c07202 */ /* 0x000fe20000000f00 */
[----:B------:R-:W-:-:S03]  /*2d30*/  FMUL.FTZ R234, R112, R68 ;  /* 0x0000004470ea7220 */ /* 0x000fc60000410000 */
        /* <DEDUP_REMOVED lines=54> */
[----:B------:R-:W-:Y:S01]  /*30a0*/  MOV R4, R209 ;  /* 0x000000d100047202 */ /* 0x000fe20000000f00 */
        /* <DEDUP_REMOVED lines=16> */
[C---:B------:R-:W-:Y:S01]  /*31b0*/  FMUL.FTZ R191, R21.reuse, R29 ;  /* 0x0000001d15bf7220 */ /* 0x040fe20000410000 */
[----:B------:R-:W-:Y:S01]  /*31c0*/  FFMA.FTZ R23, R192, R196, R23 ;  /* 0x000000c4c0177223 */ /* 0x000fe20000010017 */
[----:B------:R-:W-:Y:S01]  /*31d0*/  FADD.FTZ R0, R0, R196 ;  /* 0x000000c400007221 */ /* 0x000fe20000010000 */
[----:B------:R-:W-:Y:S01]  /*31e0*/  MOV R29, R3 ;  /* 0x00000003001d7202 */ /* 0x000fe20000000f00 */
[----:B------:R-:W-:Y:S01]  /*31f0*/  FMUL.FTZ R3, R190, R36 ;  /* 0x00000024be037220 */ /* 0x000fe20000410000 */
[----:B------:R-:W-:Y:S01]  /*3200*/  FMUL.FTZ R194, R214, R58 ;  /* 0x0000003ad6c27220 */ /* 0x000fe20000410000 */
[----:B------:R-:W-:Y:S01]  /*3210*/  FMUL.FTZ R190, R21, R30 ;  /* 0x0000001e15be7220 */ /* 0x000fe20000410000 */
        /* <DEDUP_REMOVED lines=8> */
[----:B------:R-:W-:Y:S01]  /*32a0*/  FMUL.FTZ R0, R181, R38 ;  /* 0x00000026b5007220 */ /* 0x000fe20000410000 */
[----:B------:R-:W-:Y:S01]  /*32b0*/  FMUL.FTZ R181, R21, R168 ;  /* 0x000000a815b57220 */ /* 0x000fe20000410000 */
[----:B------:R-:W-:Y:S01]  /*32c0*/  FMUL.FTZ R14, R224, R52 ;  /* 0x00000034e00e7220 */ /* 0x000fe20000410000 */
[----:B------:R-:W-:Y:S01]  /*32d0*/  FFMA.FTZ R168, R189, R193, R23 ;  /* 0x000000c1bda87223 */ /* 0x000fe20000010017 */
[----:B------:R-:W-:Y:S01]  /*32e0*/  MOV R26, R5 ;  /* 0x00000005001a7202 */ /* 0x000fe20000000f00 */
[----:B------:R-:W-:Y:S01]  /*32f0*/  FMUL.FTZ R23, R24, R39 ;  /* 0x0000002718177220 */ /* 0x000fe20000410000 */
[----:B------:R-:W-:Y:S01]  /*3300*/  FMUL.FTZ R13, R225, R53 ;  /* 0x00000035e10d7220 */ /* 0x000fe20000410000 */
[----:B------:R-:W-:Y:S01]  /*3310*/  FADD.FTZ R31, R31, R193 ;  /* 0x000000c11f1f7221 */ /* 0x000fe20000010000 */
[----:B------:R-:W-:Y:S01]  /*3320*/  FMUL.FTZ R24, R21, R169 ;  /* 0x000000a915187220 */ /* 0x000fe20000410000 */
[----:B------:R-:W-:Y:S01]  /*3330*/  FFMA.FTZ R168, R181, R14, R168 ;  /* 0x0000000eb5a87223 */ /* 0x000fe200000100a8 */
[----:B------:R-:W-:Y:S01]  /*3340*/  MOV R169, R26 ;  /* 0x0000001a00a97202 */ /* 0x000fe20000000f00 */
        /* <DEDUP_REMOVED lines=11> */
[----:B------:R-:W-:Y:S01]  /*3400*/  FMUL.FTZ R187, R228, R48 ;  /* 0x00000030e4bb7220 */ /* 0x000fe20000410000 */
[----:B------:R-:W-:Y:S01]  /*3410*/  FADD.FTZ R31, R31, R12 ;  /* 0x0000000c1f1f7221 */ /* 0x000fe20000010000 */
[C---:B------:R-:W-:Y:S01]  /*3420*/  FMUL.FTZ R197, R21.reuse, R172 ;  /* 0x000000ac15c57220 */ /* 0x040fe20000410000 */
[----:B------:R-:W-:Y:S01]  /*3430*/  FFMA.FTZ R168, R28, R11, R168 ;  /* 0x0000000b1ca87223 */ /* 0x000fe200000100a8 */
[----:B------:R-:W-:Y:S01]  /*3440*/  MOV R172, R30 ;  /* 0x0000001e00ac7202 */ /* 0x000fe20000000f00 */
[----:B------:R-:W-:Y:S01]  /*3450*/  FMUL.FTZ R30, R186, R35 ;  /* 0x00000023ba1e7220 */ /* 0x000fe20000410000 */
[----:B------:R-:W-:Y:S01]  /*3460*/  FMUL.FTZ R186, R21, R201 ;  /* 0x000000c915ba7220 */ /* 0x000fe20000410000 */
[----:B------:R-:W-:Y:S01]  /*3470*/  FMUL.FTZ R185, R229, R49 ;  /* 0x00000031e5b97220 */ /* 0x000fe20000410000 */
[----:B------:R-:W-:Y:S01]  /*3480*/  FADD.FTZ R31, R31, R11 ;  /* 0x0000000b1f1f7221 */ /* 0x000fe20000010000 */
[----:B------:R-:W-:Y:S01]  /*3490*/  MOV R201, R184 ;  /* 0x000000b800c97202 */ /* 0x000fe20000000f00 */
[----:B------:R-:W-:Y:S01]  /*34a0*/  FFMA.FTZ R168, R197, R187, R168 ;  /* 0x000000bbc5a87223 */ /* 0x000fe200000100a8 */
[C---:B------:R-:W-:Y:S01]  /*34b0*/  FMUL.FTZ R184, R21.reuse, R199 ;  /* 0x000000c715b87220 */ /* 0x040fe20000410000 */
[----:B------:R-:W-:Y:S01]  /*34c0*/  MOV R199, R182 ;  /* 0x000000b600c77202 */ /* 0x000fe20000000f00 */
[----:B------:R-:W-:Y:S01]  /*34d0*/  FMUL.FTZ R182, R21, R175 ;  /* 0x000000af15b67220 */ /* 0x000fe20000410000 */
[----:B------:R-:W-:Y:S01]  /*34e0*/  FADD.FTZ R31, R31, R187 ;  /* 0x000000bb1f1f7221 */ /* 0x000fe20000010000 */
[----:B------:R-:W-:Y:S01]  /*34f0*/  FFMA.FTZ R175, R186, R185, R168 ;  /* 0x000000b9baaf7223 */ /* 0x000fe200000100a8 */
[----:B------:R-:W-:Y:S01]  /*3500*/  MOV R168, R201 ;  /* 0x000000c900a87202 */ /* 0x000fe20000000f00 */
[----:B------:R-:W-:Y:S01]  /*3510*/  FMUL.FTZ R201, R21, R176 ;  /* 0x000000b015c97220 */ /* 0x000fe20000410000 */
[----:B------:R-:W-:Y:S01]  /*3520*/  MOV R176, R199 ;  /* 0x000000c700b07202 */ /* 0x000fe20000000f00 */
[----:B------:R-:W-:Y:S01]  /*3530*/  FMUL.FTZ R183, R230, R50 ;  /* 0x00000032e6b77220 */ /* 0x000fe20000410000 */
[----:B------:R-:W-:Y:S01]  /*3540*/  FADD.FTZ R31, R31, R185 ;  /* 0x000000b91f1f7221 */ /* 0x000fe20000010000 */
[----:B------:R-:W-:Y:S01]  /*3550*/  FMUL.FTZ R199, R21, R177 ;  /* 0x000000b115c77220 */ /* 0x000fe20000410000 */
[----:B------:R-:W-:Y:S01]  /*3560*/  MOV R177, R176 ;  /* 0x000000b000b17202 */ /* 0x000fe20000000f00 */
[----:B------:R-:W-:Y:S01]  /*3570*/  FMUL.FTZ R10, R231, R51 ;  /* 0x00000033e70a7220 */ /* 0x000fe20000410000 */
[----:B------:R-:W-:Y:S01]  /*3580*/  FADD.FTZ R176, R31, R183 ;  /* 0x000000b71fb07221 */ /* 0x000fe20000010000 */
[C---:B------:R-:W-:Y:S01]  /*3590*/  FMUL.FTZ R31, R21.reuse, R178 ;  /* 0x000000b2151f7220 */ /* 0x040fe20000410000 */
[----:B------:R-:W-:Y:S01]  /*35a0*/  MOV R178, R168 ;  /* 0x000000a800b27202 */ /* 0x000fe20000000f00 */
[C---:B------:R-:W-:Y:S01]  /*35b0*/  FMUL.FTZ R168, R21.reuse, R179 ;  /* 0x000000b315a87220 */ /* 0x040fe20000410000 */
[----:B------:R-:W-:Y:S01]  /*35c0*/  FMUL.FTZ R200, R244, R44 ;  /* 0x0000002cf4c87220 */ /* 0x000fe20000410000 */
[----:B------:R-:W-:Y:S01]  /*35d0*/  MOV R179, R169 ;  /* 0x000000a900b37202 */ /* 0x000fe20000000f00 */
[----:B------:R-:W-:Y:S01]  /*35e0*/  FADD.FTZ R176, R176, R10 ;  /* 0x0000000ab0b07221 */ /* 0x000fe20000010000 */
[----:B------:R-:W-:Y:S01]  /*35f0*/  FFMA.FTZ R175, R184, R183, R175 ;  /* 0x000000b7b8af7223 */ /* 0x000fe200000100af */
[C---:B------:R-:W-:Y:S01]  /*3600*/  FMUL.FTZ R169, R21.reuse, R180 ;  /* 0x000000b415a97220 */ /* 0x040fe20000410000 */
[----:B------:R-:W-:Y:S01]  /*3610*/  MOV R180, R170 ;  /* 0x000000aa00b47202 */ /* 0x000fe20000000f00 */
[----:B------:R-:W-:Y:S01]  /*3620*/  FMUL.FTZ R170, R21, R174 ;  /* 0x000000ae15aa7220 */ /* 0x000fe20000410000 */
[----:B------:R-:W-:Y:S01]  /*3630*/  FMUL.FTZ R198, R245, R45 ;  /* 0x0000002df5c67220 */ /* 0x000fe20000410000 */
[----:B------:R-:W-:Y:S01]  /*3640*/  MOV R174, R171 ;  /* 0x000000ab00ae7202 */ /* 0x000fe20000000f00 */
[----:B------:R-:W-:Y:S01]  /*3650*/  FADD.FTZ R176, R176, R200 ;  /* 0x000000c8b0b07221 */ /* 0x000fe20000010000 */
[----:B------:R-:W-:Y:S01]  /*3660*/  FFMA.FTZ R175, R182, R10, R175 ;  /* 0x0000000ab6af7223 */ /* 0x000fe200000100af */
[C---:B------:R-:W-:Y:S01]  /*3670*/  FMUL.FTZ R171, R21.reuse, R241 ;  /* 0x000000f115ab7220 */ /* 0x040fe20000410000 */
[----:B------:R-:W-:Y:S01]  /*3680*/  MOV R241, R172 ;  /* 0x000000ac00f17202 */ /* 0x000fe20000000f00 */
[C---:B------:R-:W-:Y:S01]  /*3690*/  FMUL.FTZ R172, R21.reuse, R173 ;  /* 0x000000ad15ac7220 */ /* 0x040fe20000410000 */
[----:B------:R-:W-:Y:S01]  /*36a0*/  FMUL.FTZ R9, R246, R46 ;  /* 0x0000002ef6097220 */ /* 0x000fe20000410000 */
        /* <DEDUP_REMOVED lines=8> */
[----:B------:R-:W-:Y:S01]  /*3730*/  MOV R176, R177 ;  /* 0x000000b100b07202 */ /* 0x000fe20000000f00 */
[----:B------:R-:W-:-:S02]  /*3740*/  FMUL.FTZ R8, R247, R47 ;  /* 0x0000002ff7087220 */ /* 0x000fc40000410000 */
[----:B------:R-:W-:Y:S02]  /*3750*/  FFMA.FTZ R177, R31, R9, R175 ;  /* 0x000000091fb17223 */ /* 0x000fe400000100af */
[C---:B------:R-:W-:Y:S01]  /*3760*/  FMUL.FTZ R175, R21.reuse, R176 ;  /* 0x000000b015af7220 */ /* 0x040fe20000410000 */
[----:B------:R-:W-:Y:S01]  /*3770*/  FMUL.FTZ R176, R21, R180 ;  /* 0x000000b415b07220 */ /* 0x000fe20000410000 */
[----:B------:R-:W-:Y:S01]  /*3780*/  FADD.FTZ R180, R178, R8 ;  /* 0x00000008b2b47221 */ /* 0x000fe20000010000 */
[----:B------:R-:W-:Y:S01]  /*3790*/  MOV R178, R179 ;  /* 0x000000b300b27202 */ /* 0x000fe20000000f00 */
[----:B------:R-:W-:Y:S01]  /*37a0*/  FMUL.FTZ R7, R248, R40 ;  /* 0x00000028f8077220 */ /* 0x000fe20000410000 */
[----:B------:R-:W-:-:S03]  /*37b0*/  FFMA.FTZ R179, R168, R8, R177 ;  /* 0x00000008a8b37223 */ /* 0x000fc600000100b1 */
        /* <DEDUP_REMOVED lines=75> */
[----:B------:R-:W-:Y:S01]  /*3c70*/  MOV R27, R4 ;  /* 0x00000004001b7202 */ /* 0x000fe20000000f00 */
[----:B------:R-:W-:Y:S01]  /*3c80*/  FMUL.FTZ R4, R251, R43 ;  /* 0x0000002bfb047220 */ /* 0x000fe20000410000 */
[----:B------:R-:W-:Y:S01]  /*3c90*/  FADD.FTZ R242, R242, R5 ;  /* 0x00000005f2f27221 */ /* 0x000fe20000010000 */
[----:B------:R-:W-:Y:S01]  /*3ca0*/  FFMA.FTZ R241, R171, R5, R241 ;  /* 0x00000005abf17223 */ /* 0x000fe200000100f1 */
[----:B0-----:R-:W-:-:S05]  /*3cb0*/  FMUL.FTZ R252, R36, R173 ;  /* 0x000000ad24fc7220 */ /* 0x001fca0000410000 */
[----:B------:R0:W-:Y:S01]  /*3cc0*/  STL [R1+0x38], R252 ;  /* 0x000038fc01007387 */ /* 0x0001e20000100800 */
[----:B------:R-:W-:Y:S01]  /*3cd0*/  FADD.FTZ R242, R242, R4 ;  /* 0x00000004f2f27221 */ /* 0x000fe20000010000 */
[----:B------:R-:W-:Y:S01]  /*3ce0*/  FFMA.FTZ R241, R172, R4, R241 ;  /* 0x00000004acf17223 */ /* 0x000fe200000100f1 */
[----:B0-----:R-:W-:Y:S02]  /*3cf0*/  FMUL.FTZ R252, R37, R174 ;  /* 0x000000ae25fc7220 */ /* 0x001fe40000410000 */
[----:B------:R-:W-:Y:S01]  /*3d00*/  FADD.FTZ R242, R242, R3 ;  /* 0x00000003f2f27221 */ /* 0x000fe20000010000 */
[----:B------:R-:W-:Y:S02]  /*3d10*/  FFMA.FTZ R241, R173, R3, R241 ;  /* 0x00000003adf17223 */ /* 0x000fe400000100f1 */
[----:B------:R0:W-:Y:S01]  /*3d20*/  STL [R1+0x34], R252 ;  /* 0x000034fc01007387 */ /* 0x0001e20000100800 */
[----:B------:R-:W-:Y:S01]  /*3d30*/  FADD.FTZ R242, R242, R2 ;  /* 0x00000002f2f27221 */ /* 0x000fe20000010000 */
[----:B------:R-:W-:Y:S01]  /*3d40*/  FFMA.FTZ R241, R174, R2, R241 ;  /* 0x00000002aef17223 */ /* 0x000fe200000100f1 */
[----:B0-----:R-:W-:-:S05]  /*3d50*/  FMUL.FTZ R252, R38, R175 ;  /* 0x000000af26fc7220 */ /* 0x001fca0000410000 */
        /* <DEDUP_REMOVED lines=22> */
[----:B------:R0:W-:Y:S02]  /*3ec0*/  STL [R1+0x20], R252 ;  /* 0x000020fc01007387 */ /* 0x0001e40000100800 */
[----:B0-----:R-:W-:-:S07]  /*3ed0*/  FMUL.FTZ R252, R35, R180 ;  /* 0x000000b423fc7220 */ /* 0x001fce0000410000 */
.L_x_23290:
[----:B------:R0:W-:Y:S04]  /*3ee0*/  STL [R1+0x334], R78 ;  /* 0x0003344e01007387 */ /* 0x0001e80000100800 */
[----:B0-----:R-:W2:Y:S04]  /*3ef0*/  LDL.LU R78, [R1+0x80] ;  /* 0x00008000014e7983 */ /* 0x001ea80000300800 */
[----:B------:R0:W-:Y:S04]  /*3f00*/  STL [R1+0x330], R77 ;  /* 0x0003304d01007387 */ /* 0x0001e80000100800 */
[----:B0-----:R-:W3:Y:S04]  /*3f10*/  LDL.LU R77, [R1+0x98] ;  /* 0x00009800014d7983 */ /* 0x001ee80000300800 */
[----:B------:R0:W-:Y:S04]  /*3f20*/  STL [R1+0x32c], R76 ;  /* 0x00032c4c01007387 */ /* 0x0001e80000100800 */
[----:B0-----:R-:W4:Y:S04]  /*3f30*/  LDL.LU R76, [R1+0x84] ;  /* 0x00008400014c7983 */ /* 0x001f280000300800 */
[----:B------:R-:W-:Y:S04]  /*3f40*/  STL [R1+0x328], R75 ;  /* 0x0003284b01007387 */ /* 0x000fe80000100800 */
[----:B------:R0:W-:Y:S04]  /*3f50*/  STL [R1+0x324], R74 ;  /* 0x0003244a01007387 */ /* 0x0001e80000100800 */
[----:B0-----:R-:W2:Y:S04]  /*3f60*/  LDL.LU R74, [R1+0x88] ;  /* 0x00008800014a7983 */ /* 0x001ea80000300800 */
[----:B------:R-:W-:Y:S04]  /*3f70*/  STL [R1+0x320], R73 ;  /* 0x0003204901007387 */ /* 0x000fe80000100800 */
        /* <DEDUP_REMOVED lines=8> */
[----:B------:R0:W-:Y:S04]  /*4000*/  STL [R1+0x308], R27 ;  /* 0x0003081b01007387 */ /* 0x0001e80000100800 */
[----:B------:R3:W-:Y:S04]  /*4010*/  STL [R1+0x304], R26 ;  /* 0x0003041a01007387 */ /* 0x0007e80000100800 */
[----:B------:R-:W2:Y:S04]  /*4020*/  LDL.LU R31, [R1+0x110] ;  /* 0x00011000011f7983 */ /* 0x000ea80000300800 */
[----:B------:R-:W2:Y:S04]  /*4030*/  LDL.LU R73, [R1+0xa4] ;  /* 0x0000a40001497983 */ /* 0x000ea80000300800 */
[----:B------:R-:W4:Y:S04]  /*4040*/  LDL.LU R29, [R1+0x114] ;  /* 0x00011400011d7983 */ /* 0x000f280000300800 */
[----:B------:R-:W4:Y:S04]  /*4050*/  LDL.LU R75, [R1+0xa0] ;  /* 0x0000a000014b7983 */ /* 0x000f280000300800 */
[----:B0-----:R-:W4:Y:S01]  /*4060*/  LDL.LU R27, [R1+0x118] ;  /* 0x00011800011b7983 */ /* 0x001f220000300800 */
[----:B---3--:R-:W-:-:S03]  /*4070*/  MOV R26, R77 ;  /* 0x0000004d001a7202 */ /* 0x008fc60000000f00 */
[----:B------:R-:W3:Y:S04]  /*4080*/  LDL.LU R77, [R1+0x9c] ;  /* 0x00009c00014d7983 */ /* 0x000ee80000300800 */
[----:B------:R0:W-:Y:S04]  /*4090*/  STL [R1+0x300], R25 ;  /* 0x0003001901007387 */ /* 0x0001e80000100800 */
[----:B0-----:R-:W2:Y:S04]  /*40a0*/  LDL.LU R25, [R1+0xa8] ;  /* 0x0000a80001197983 */ /* 0x001ea80000300800 */
        /* <DEDUP_REMOVED lines=8> */
[----:B------:R0:W-:Y:S04]  /*4130*/  STL [R1+0x2ec], R20 ;  /* 0x0002ec1401007387 */ /* 0x0001e80000100800 */
[----:B0-----:R-:W3:Y:S04]  /*4140*/  LDL.LU R20, [R1+0xc0] ;  /* 0x0000c00001147983 */ /* 0x001ee80000300800 */
        /* <DEDUP_REMOVED lines=23> */
[----:B---3--:R-:W-:Y:S01]  /*42c0*/  FADD.FTZ R0, R21, R20 ;  /* 0x0000001415007221 */ /* 0x008fe20000010000 */
[----:B--2---:R-:W-:Y:S01]  /*42d0*/  FADD.FTZ R3, R19, R18 ;  /* 0x0000001213037221 */ /* 0x004fe20000010000 */
[----:B----4-:R-:W-:-:S05]  /*42e0*/  FADD.FTZ R2, R17, R16 ;  /* 0x0000001011027221 */ /* 0x010fca0000010000 */
[----:B------:R0:W-:Y:S04]  /*42f0*/  STL [R1+0xc8], R2 ;  /* 0x0000c80201007387 */ /* 0x0001e80000100800 */
[----:B------:R1:W-:Y:S04]  /*4300*/  STL [R1+0xc4], R3 ;  /* 0x0000c40301007387 */ /* 0x0003e80000100800 */
[----:B------:R2:W-:Y:S01]  /*4310*/  STL [R1+0xc0], R0 ;  /* 0x0000c00001007387 */ /* 0x0005e20000100800 */
[----:B0-----:R-:W-:Y:S01]  /*4320*/  FADD.FTZ R2, R23, R22 ;  /* 0x0000001617027221 */ /* 0x001fe20000010000 */
[----:B-1----:R-:W-:-:S04]  /*4330*/  FADD.FTZ R3, R25, R24 ;  /* 0x0000001819037221 */ /* 0x002fc80000010000 */
[----:B------:R0:W-:Y:S01]  /*4340*/  STL [R1+0xbc], R2 ;  /* 0x0000bc0201007387 */ /* 0x0001e20000100800 */
[----:B--2---:R-:W-:-:S03]  /*4350*/  FADD.FTZ R0, R73, R31 ;  /* 0x0000001f49007221 */ /* 0x004fc60000010000 */
[----:B------:R-:W-:Y:S04]  /*4360*/  STL [R1+0xb8], R3 ;  /* 0x0000b80301007387 */ /* 0x000fe80000100800 */
[----:B------:R-:W2:Y:S01]  /*4370*/  LDL.LU R7, [R1+0x11c] ;  /* 0x00011c0001077983 */ /* 0x000ea20000300800 */
[----:B0-----:R-:W-:-:S03]  /*4380*/  FADD.FTZ R2, R75, R29 ;  /* 0x0000001d4b027221 */ /* 0x001fc60000010000 */
[----:B------:R0:W-:Y:S04]  /*4390*/  STL [R1+0xb4], R0 ;  /* 0x0000b40001007387 */ /* 0x0001e80000100800 */
[----:B------:R1:W-:Y:S04]  /*43a0*/  STL [R1+0xb0], R2 ;  /* 0x0000b00201007387 */ /* 0x0003e80000100800 */
[----:B------:R-:W3:Y:S01]  /*43b0*/  LDL.LU R6, [R1+0x120] ;  /* 0x0001200001067983 */ /* 0x000ee20000300800 */
[----:B0-----:R-:W-:-:S03]  /*43c0*/  FADD.FTZ R0, R77, R27 ;  /* 0x0000001b4d007221 */ /* 0x001fc60000010000 */
[----:B------:R-:W4:Y:S04]  /*43d0*/  LDL.LU R5, [R1+0x124] ;  /* 0x0001240001057983 */ /* 0x000f280000300800 */
[----:B------:R0:W-:Y:S04]  /*43e0*/  STL [R1+0xac], R0 ;  /* 0x0000ac0001007387 */ /* 0x0001e80000100800 */
[----:B------:R-:W4:Y:S04]  /*43f0*/  LDL.LU R4, [R1+0x128] ;  /* 0x0001280001047983 */ /* 0x000f280000300800 */
[----:B------:R-:W4:Y:S04]  /*4400*/  LDL.LU R3, [R1+0x12c] ;  /* 0x00012c0001037983 */ /* 0x000f280000300800 */
[----:B-1----:R-:W4:Y:S04]  /*4410*/  LDL.LU R2, [R1+0x130] ;  /* 0x0001300001027983 */ /* 0x002f280000300800 */
        /* <DEDUP_REMOVED lines=15> */
[----:B--2---:R-:W-:-:S05]  /*4510*/  FADD.FTZ R7, R26, R7 ;  /* 0x000000071a077221 */ /* 0x004fca0000010000 */
[----:B------:R0:W-:Y:S01]  /*4520*/  STL [R1+0xa8], R7 ;  /* 0x0000a80701007387 */ /* 0x0001e20000100800 */
[----:B---3--:R-:W-:Y:S01]  /*4530*/  FADD.FTZ R6, R28, R6 ;  /* 0x000000061c067221 */ /* 0x008fe20000010000 */
[----:B----4-:R-:W-:-:S04]  /*4540*/  FADD.FTZ R5, R30, R5 ;  /* 0x000000051e057221 */ /* 0x010fc80000010000 */
[----:B------:R1:W-:Y:S01]  /*4550*/  STL [R1+0xa4], R6 ;  /* 0x0000a40601007387 */ /* 0x0003e20000100800 */
[----:B------:R-:W-:-:S03]  /*4560*/  FADD.FTZ R4, R72, R4 ;  /* 0x0000000448047221 */ /* 0x000fc60000010000 */
[----:B------:R2:W-:Y:S01]  /*4570*/  STL [R1+0xa0], R5 ;  /* 0x0000a00501007387 */ /* 0x0005e20000100800 */
[----:B------:R-:W-:-:S03]  /*4580*/  FADD.FTZ R3, R74, R3 ;  /* 0x000000034a037221 */ /* 0x000fc60000010000 */
[----:B------:R3:W-:Y:S01]  /*4590*/  STL [R1+0x9c], R4 ;  /* 0x00009c0401007387 */ /* 0x0007e20000100800 */
[----:B------:R-:W-:-:S03]  /*45a0*/  FADD.FTZ R2, R76, R2 ;  /* 0x000000024c027221 */ /* 0x000fc60000010000 */
[----:B------:R4:W-:Y:S01]  /*45b0*/  STL [R1+0x98], R3 ;  /* 0x0000980301007387 */ /* 0x0009e20000100800 */
[----:B------:R-:W-:-:S03]  /*45c0*/  FADD.FTZ R0, R78, R0 ;  /* 0x000000004e007221 */ /* 0x000fc60000010000 */
        /* <DEDUP_REMOVED lines=9> */
[----:B0-----:R-:W4:Y:S04]  /*4660*/  LDL.LU R7, [R1+0x154] ;  /* 0x0001540001077983 */ /* 0x001f280000300800 */
        /* <DEDUP_REMOVED lines=36> */
[----:B--2---:R-:W-:Y:S01]  /*48b0*/  FADD.FTZ R5, R19, R5 ;  /* 0x0000000513057221 */ /* 0x004fe20000010000 */
[----:B---3--:R-:W-:Y:S01]  /*48c0*/  FADD.FTZ R4, R21, R4 ;  /* 0x0000000415047221 */ /* 0x008fe20000010000 */
[----:B----4-:R-:W-:Y:S01]  /*48d0*/  FADD.FTZ R3, R23, R3 ;  /* 0x0000000317037221 */ /* 0x010fe20000010000 */
        /* <DEDUP_REMOVED lines=53> */
[----:B--2---:R-:W-:-:S02]  /*4c30*/  FADD.FTZ R8, R13, R8 ;  /* 0x000000080d087221 */ /* 0x004fc40000010000 */
[----:B-1----:R0:W5:Y:S04]  /*4c40*/  LDL.LU R20, [R1+0x2ec] ;  /* 0x0002ec0001147983 */ /* 0x0021680000300800 */
[----:B------:R0:W5:Y:S04]  /*4c50*/  LDL.LU R19, [R1+0x2e8] ;  /* 0x0002e80001137983 */ /* 0x0001680000300800 */
[----:B------:R1:W-:Y:S01]  /*4c60*/  STL [R1+0x44], R18 ;  /* 0x0000441201007387 */ /* 0x0003e20000100800 */
[----:B---3--:R-:W-:Y:S01]  /*4c70*/  FADD.FTZ R7, R252, R7 ;  /* 0x00000007fc077221 */ /* 0x008fe20000010000 */
[----:B----4-:R-:W-:Y:S01]  /*4c80*/  FADD.FTZ R6, R68, R6 ;  /* 0x0000000644067221 */ /* 0x010fe20000010000 */
[----:B------:R-:W-:Y:S01]  /*4c90*/  FADD.FTZ R5, R69, R5 ;  /* 0x0000000545057221 */ /* 0x000fe20000010000 */
[----:B-1----:R0:W5:Y:S04]  /*4ca0*/  LDL.LU R18, [R1+0x2e4] ;  /* 0x0002e40001127983 */ /* 0x0021680000300800 */
[----:B------:R0:W5:Y:S04]  /*4cb0*/  LDL.LU R17, [R1+0x2e0] ;  /* 0x0002e00001117983 */ /* 0x0001680000300800 */
[----:B------:R1:W-:Y:S01]  /*4cc0*/  STL [R1+0x40], R16 ;  /* 0x0000401001007387 */ /* 0x0003e20000100800 */
[----:B------:R-:W-:-:S03]  /*4cd0*/  FADD.FTZ R4, R70, R4 ;  /* 0x0000000446047221 */ /* 0x000fc60000010000 */
[----:B-1----:R0:W5:Y:S04]  /*4ce0*/  LDL.LU R16, [R1+0x2dc] ;  /* 0x0002dc0001107983 */ /* 0x0021680000300800 */
[----:B------:R0:W5:Y:S04]  /*4cf0*/  LDL.LU R15, [R1+0x2d8] ;  /* 0x0002d800010f7983 */ /* 0x0001680000300800 */
[----:B------:R1:W-:Y:S01]  /*4d00*/  STL [R1+0x3c], R14 ;  /* 0x00003c0e01007387 */ /* 0x0003e20000100800 */
[----:B------:R-:W-:-:S03]  /*4d10*/  FADD.FTZ R252, R71, R3 ;  /* 0x0000000347fc7221 */ /* 0x000fc60000010000 */
[----:B-1----:R0:W5:Y:S04]  /*4d20*/  LDL.LU R14, [R1+0x2d4] ;  /* 0x0002d400010e7983 */ /* 0x0021680000300800 */
[----:B------:R1:W-:Y:S04]  /*4d30*/  STL [R1+0x38], R10 ;  /* 0x0000380a01007387 */ /* 0x0003e80000100800 */
[----:B------:R2:W-:Y:S04]  /*4d40*/  STL [R1+0x34], R9 ;  /* 0x0000340901007387 */ /* 0x0005e80000100800 */
[----:B------:R3:W-:Y:S04]  /*4d50*/  STL [R1+0x30], R8 ;  /* 0x0000300801007387 */ /* 0x0007e80000100800 */
[----:B------:R4:W-:Y:S04]  /*4d60*/  STL [R1+0x2c], R7 ;  /* 0x00002c0701007387 */ /* 0x0009e80000100800 */
[----:B------:R0:W-:Y:S01]  /*4d70*/  STL [R1+0x28], R6 ;  /* 0x0000280601007387 */ /* 0x0001e20000100800 */
[----:B------:R-:W-:-:S03]  /*4d80*/  FADD.FTZ R70, R65, R0 ;  /* 0x0000000041467221 */ /* 0x000fc60000010000 */
[----:B------:R0:W-:Y:S01]  /*4d90*/  STL [R1+0x24], R5 ;  /* 0x0000240501007387 */ /* 0x0001e20000100800 */
[----:B------:R-:W-:-:S03]  /*4da0*/  FADD.FTZ R71, R64, R2 ;  /* 0x0000000240477221 */ /* 0x000fc60000010000 */
        /* <DEDUP_REMOVED lines=225> */
.L_x_23346:
[----:B-12---:R-:W-:Y:S01]  /*5bc0*/  FADD.FTZ R48, R242, R48 ;  /* 0x00000030f2307221 */ /* 0x006fe20000010000 */
[----:B---3--:R-:W-:-:S03]  /*5bd0*/  FADD.FTZ R35, R241, R35 ;  /* 0x00000023f1237221 */ /* 0x008fc60000010000 */
[----:B------:R-:W-:Y:S01]  /*5be0*/  FMUL.FTZ R37, R48, UR12 ;  /* 0x0000000c30257c20 */ /* 0x000fe20008410000 */
[----:B------:R-:W-:-:S04]  /*5bf0*/  FMUL.FTZ R36, R35, UR12 ;  /* 0x0000000c23247c20 */ /* 0x000fc80008410000 */
[----:B------:R-:W-:Y:S01]  /*5c00*/  FSEL R37, R37, RZ, !P2 ;  /* 0x000000ff25257208 */ /* 0x000fe20005000000 */
[----:B------:R-:W-:Y:S06]  /*5c10*/  @P1 BRA `(.L_x_23292) ;  /* 0x0000002000fc1947 */ /* 0x000fec0003800000 */
[----:B------:R-:W1:Y:S02]  /*5c20*/  LDC.64 R60, c[0x0][0x390] ;  /* 0x0000e400ff3c7b82 */ /* 0x000e640000000a00 */
[----:B-1----:R-:W-:-:S06]  /*5c30*/  IMAD.WIDE.U32 R32, R233, 0x10, R60 ;  /* 0x00000010e9207825 */ /* 0x002fcc00078e003c */
[----:B------:R-:W5:Y:S01]  /*5c40*/  LDG.E.128 R32, desc[UR6][R32.64] ;  /* 0x0000000620207981 */ /* 0x000f62000c1e1d00 */
        /* <DEDUP_REMOVED lines=28> */
.L_x_23293:
        /* <DEDUP_REMOVED lines=24> */
.L_x_23294:
[----:B------:R-:W1:Y:S08]  /*5f90*/  @P1 LDC.64 R38, c[0x0][0x478] ;  /* 0x00011e00ff261b82 */ /* 0x000e700000000a00 */
[----:B------:R-:W2:Y:S01]  /*5fa0*/  LDC.64 R58, c[0x0][0x468] ;  /* 0x00011a00ff3a7b82 */ /* 0x000ea20000000a00 */
[----:B-1----:R-:W-:-:S05]  /*5fb0*/  @P1 IMAD.WIDE.U32 R38, R233, 0x10, R38 ;  /* 0x00000010e9261825 */ /* 0x002fca00078e0026 */
[----:B------:R2:W-:Y:S02]  /*5fc0*/  @P1 STG.E.128 desc[UR6][R38.64], R164 ;  /* 0x000000a426001986 */ /* 0x0005e4000c101d06 */
[----:B--2---:R-:W-:-:S05]  /*5fd0*/  IMAD.WIDE.U32 R38, R233, 0x10, R58 ;  /* 0x00000010e9267825 */ /* 0x004fca00078e003a */
        /* <DEDUP_REMOVED lines=20> */
[----:B-----5:R-:W-:Y:S01]  /*6120*/  FMUL.FTZ R51, R32, R40 ;  /* 0x0000002820337220 */ /* 0x020fe20000410000 */
        /* <DEDUP_REMOVED lines=8> */
.L_x_23295:
        /* <DEDUP_REMOVED lines=23> */
[----:B------:R-:W-:-:S07]  /*6320*/  FMUL.FTZ R35, R79, R38 ;  /* 0x000000264f237220 */ /* 0x000fce0000410000 */
.L_x_23296:
        /* <DEDUP_REMOVED lines=26> */
[-C--:B------:R-:W-:Y:S01]  /*64d0*/  FMUL.FTZ R43, R34, R39.reuse ;  /* 0x00000027222b7220 */ /* 0x080fe20000410000 */
[----:B------:R-:W-:Y:S01]  /*64e0*/  FMUL.FTZ R41, R35, R38 ;  /* 0x0000002623297220 */ /* 0x000fe20000410000 */
[----:B------:R-:W-:Y:S01]  /*64f0*/  FMUL.FTZ R32, R80, R40 ;  /* 0x0000002850207220 */ /* 0x000fe20000410000 */
[----:B------:R-:W-:Y:S01]  /*6500*/  FMUL.FTZ R33, R81, R42 ;  /* 0x0000002a51217220 */ /* 0x000fe20000410000 */
[----:B------:R-:W-:Y:S01]  /*6510*/  FMUL.FTZ R34, R82, R39 ;  /* 0x0000002752227220 */ /* 0x000fe20000410000 */
[----:B------:R-:W-:Y:S01]  /*6520*/  FMUL.FTZ R35, R83, R38 ;  /* 0x0000002653237220 */ /* 0x000fe20000410000 */
[----:B------:R-:W-:Y:S06]  /*6530*/  BRA `(.L_x_23298) ;  /* 0x0000000000607947 */ /* 0x000fec0003800000 */
.L_x_23297:
        /* <DEDUP_REMOVED lines=23> */
[----:B------:R-:W-:-:S07]  /*66b0*/  FMUL.FTZ R35, R83, R38 ;  /* 0x0000002653237220 */ /* 0x000fce0000410000 */
.L_x_23298:
        /* <DEDUP_REMOVED lines=33> */
.L_x_23299:
        /* <DEDUP_REMOVED lines=24> */
.L_x_23300:
        /* <DEDUP_REMOVED lines=27> */
[-C--:B------:R-:W-:Y:S01]  /*6c00*/  FMUL.FTZ R24, R35, R11.reuse ;  /* 0x0000000b23187220 */ /* 0x080fe20000410000 */
[----:B------:R-:W-:Y:S01]  /*6c10*/  FMUL.FTZ R32, R88, R28 ;  /* 0x0000001c58207220 */ /* 0x000fe20000410000 */
[----:B------:R-:W-:Y:S01]  /*6c20*/  FMUL.FTZ R33, R89, R46 ;  /* 0x0000002e59217220 */ /* 0x000fe20000410000 */
[----:B------:R-:W-:Y:S01]  /*6c30*/  FMUL.FTZ R34, R90, R26 ;  /* 0x0000001a5a227220 */ /* 0x000fe20000410000 */
[----:B------:R-:W-:Y:S01]  /*6c40*/  FMUL.FTZ R35, R91, R11 ;  /* 0x0000000b5b237220 */ /* 0x000fe20000410000 */
[----:B------:R-:W-:Y:S06]  /*6c50*/  BRA `(.L_x_23302) ;  /* 0x0000000000607947 */ /* 0x000fec0003800000 */
.L_x_23301:
        /* <DEDUP_REMOVED lines=23> */
[----:B------:R-:W-:-:S07]  /*6dd0*/  FMUL.FTZ R35, R91, R11 ;  /* 0x0000000b5b237220 */ /* 0x000fce0000410000 */
.L_x_23302:
        /* <DEDUP_REMOVED lines=33> */
.L_x_23303:
        /* <DEDUP_REMOVED lines=24> */
.L_x_23304:
        /* <DEDUP_REMOVED lines=33> */
.L_x_23305:
        /* <DEDUP_REMOVED lines=24> */
.L_x_23306:
        /* <DEDUP_REMOVED lines=33> */
.L_x_23307:
        /* <DEDUP_REMOVED lines=24> */
.L_x_23308:
        /* <DEDUP_REMOVED lines=33> */
.L_x_23309:
        /* <DEDUP_REMOVED lines=24> */
.L_x_23310:
        /* <DEDUP_REMOVED lines=25> */
[-C--:B------:R-:W-:Y:S01]  /*7db0*/  FMUL.FTZ R21, R5, R2.reuse ;  /* 0x0000000205157220 */ /* 0x080fe20000410000 */
[----:B------:R-:W-:Y:S01]  /*7dc0*/  FMUL.FTZ R22, R6, R3 ;  /* 0x0000000306167220 */ /* 0x000fe20000410000 */
[-C--:B------:R-:W-:Y:S01]  /*7dd0*/  FMUL.FTZ R16, R7, R27.reuse ;  /* 0x0000001b07107220 */ /* 0x080fe20000410000 */
[----:B------:R-:W-:Y:S01]  /*7de0*/  FMUL.FTZ R7, R111, R27 ;  /* 0x0000001b6f077220 */ /* 0x000fe20000410000 */
[----:B------:R-:W-:Y:S01]  /*7df0*/  FMUL.FTZ R4, R108, R25 ;  /* 0x000000196c047220 */ /* 0x000fe20000410000 */
[----:B------:R-:W-:Y:S01]  /*7e00*/  FMUL.FTZ R5, R109, R2 ;  /* 0x000000026d057220 */ /* 0x000fe20000410000 */
[----:B------:R-:W-:Y:S01]  /*7e10*/  FMUL.FTZ R6, R110, R3 ;  /* 0x000000036e067220 */ /* 0x000fe20000410000 */
[----:B------:R-:W-:Y:S06]  /*7e20*/  BRA `(.L_x_23312) ;  /* 0x0000000000607947 */ /* 0x000fec0003800000 */
.L_x_23311:
        /* <DEDUP_REMOVED lines=24> */
.L_x_23312:
[----:B------:R-:W1:Y:S02]  /*7fb0*/  @P1 LDC.64 R2, c[0x0][0x478] ;  /* 0x00011e00ff021b82 */ /* 0x000e640000000a00 */
[----:B-1----:R-:W-:-:S05]  /*7fc0*/  @P1 IMAD.WIDE.U32 R2, R15, 0x10, R2 ;  /* 0x000000100f021825 */ /* 0x002fca00078e0002 */
[----:B------:R1:W-:Y:S02]  /*7fd0*/  @P1 STG.E.128 desc[UR6][R2.64], R164 ;  /* 0x000000a402001986 */ /* 0x0003e4000c101d06 */
[----:B-1----:R-:W-:-:S05]  /*7fe0*/  IMAD.WIDE.U32 R2, R15, 0x10, R58 ;  /* 0x000000100f027825 */ /* 0x002fca00078e003a */
[----:B------:R1:W-:Y:S01]  /*7ff0*/  STG.E.128 desc[UR6][R2.64], R4 ;  /* 0x0000000402007986 */ /* 0x0003e2000c101d06 */
[----:B------:R-:W-:Y:S05]  /*8000*/  BRA `(.L_x_23313) ;  /* 0x0000002400007947 */ /* 0x000fea0003800000 */
.L_x_23292:
[----:B------:R-:W1:Y:S02]  /*8010*/  LDC.64 R60, c[0x0][0x390] ;  /* 0x0000e400ff3c7b82 */ /* 0x000e640000000a00 */
[----:B-1----:R-:W-:-:S06]  /*8020*/  IMAD.WIDE.U32 R32, R233, 0x10, R60 ;  /* 0x00000010e9207825 */ /* 0x002fcc00078e003c */
        /* <DEDUP_REMOVED lines=29> */
.L_x_23314:
        /* <DEDUP_REMOVED lines=24> */
.L_x_23315:
[----:B------:R-:W-:Y:S01]  /*8380*/  ISETP.NE.U32.AND P1, PT, RZ, UR14, PT ;  /* 0x0000000eff007c0c */ /* 0x000fe2000bf25070 */
[----:B------:R-:W1:Y:S03]  /*8390*/  LDC.64 R58, c[0x0][0x468] ;  /* 0x00011a00ff3a7b82 */ /* 0x000e660000000a00 */
[----:B------:R-:W-:-:S13]  /*83a0*/  ISETP.NE.AND.EX P1, PT, RZ, UR15, PT, P1 ;  /* 0x0000000fff007c0c */ /* 0x000fda000bf25310 */
        /* <DEDUP_REMOVED lines=33> */
.L_x_23316:
        /* <DEDUP_REMOVED lines=24> */
.L_x_23317:
        /* <DEDUP_REMOVED lines=33> */
.L_x_23318:
        /* <DEDUP_REMOVED lines=24> */
.L_x_23319:
        /* <DEDUP_REMOVED lines=33> */
.L_x_23320:
        /* <DEDUP_REMOVED lines=24> */
.L_x_23321:
        /* <DEDUP_REMOVED lines=33> */
.L_x_23322:
        /* <DEDUP_REMOVED lines=24> */
.L_x_23323:
        /* <DEDUP_REMOVED lines=33> */
.L_x_23324:
        /* <DEDUP_REMOVED lines=24> */
.L_x_23325:
        /* <DEDUP_REMOVED lines=33> */
.L_x_23326:
        /* <DEDUP_REMOVED lines=24> */
.L_x_23327:
        /* <DEDUP_REMOVED lines=33> */
.L_x_23328:
        /* <DEDUP_REMOVED lines=24> */
.L_x_23329:
        /* <DEDUP_REMOVED lines=33> */
.L_x_23330:
        /* <DEDUP_REMOVED lines=24> */
.L_x_23331:
        /* <DEDUP_REMOVED lines=33> */
.L_x_23332:
        /* <DEDUP_REMOVED lines=24> */
.L_x_23333:
[----:B------:R-:W1:Y:S02]  /*a3c0*/  @P1 LDC.64 R2, c[0x0][0x478] ;  /* 0x00011e00ff021b82 */ /* 0x000e640000000a00 */
[----:B-1----:R-:W-:-:S05]  /*a3d0*/  @P1 IMAD.WIDE.U32 R2, R15, 0x10, R2 ;  /* 0x000000100f021825 */ /* 0x002fca00078e0002 */
[----:B------:R1:W-:Y:S02]  /*a3e0*/  @P1 STG.E.128 desc[UR6][R2.64], R164 ;  /* 0x000000a402001986 */ /* 0x0003e4000c101d06 */
[----:B-1----:R-:W-:-:S05]  /*a3f0*/  IMAD.WIDE.U32 R2, R15, 0x10, R58 ;  /* 0x000000100f027825 */ /* 0x002fca00078e003a */
[----:B------:R2:W-:Y:S02]  /*a400*/  STG.E.128 desc[UR6][R2.64], R4 ;  /* 0x0000000402007986 */ /* 0x0005e4000c101d06 */
.L_x_23313:
[----:B------:R-:W3:Y:S01]  /*a410*/  LDL.LU R178, [R1+0x200] ;  /* 0x0002000001b27983 */ /* 0x000ee20000300800 */
[----:B-12---:R-:W1:Y:S03]  /*a420*/  LDC.64 R2, c[0x0][0x380] ;  /* 0x0000e000ff027b82 */ /* 0x006e660000000a00 */
[----:B------:R-:W2:Y:S04]  /*a430*/  LDL.LU R177, [R1+0x204] ;  /* 0x0002040001b17983 */ /* 0x000ea80000300800 */
        /* <DEDUP_REMOVED lines=40> */
[----:B---3--:R-:W-:Y:S01]  /*a6c0*/  FADD.FTZ R178, R55, R178 ;  /* 0x000000b237b27221 */ /* 0x008fe20000010000 */
[----:B--2---:R-:W-:Y:S01]  /*a6d0*/  FADD.FTZ R177, R54, R177 ;  /* 0x000000b136b17221 */ /* 0x004fe20000010000 */
        /* <DEDUP_REMOVED lines=80> */
.L_x_23288:
        /* <DEDUP_REMOVED lines=36> */
[----:B-1----:R0:W5:Y:S01]  /*ae20*/  LDL.LU R59, [R1+0xd8] ;  /* 0x0000d800013b7983 */ /* 0x0021620000300800 */
        /* <DEDUP_REMOVED lines=70> */
.L_x_23287:
[----:B------:R-:W-:Y:S05]  /*b290*/  BSYNC B0 ;  /* 0x0000000000007941 */ /* 0x000fea0003800000 */
.L_x_23286:
        /* <DEDUP_REMOVED lines=331> */
.L_x_23291:
        /* <DEDUP_REMOVED lines=8> */
.L_x_23336:
[----:B------:R-:W-:Y:S05]  /*c7d0*/  BSYNC B2 ;  /* 0x0000000000027941 */ /* 0x000fea0003800000 */
.L_x_23335:
        /* <DEDUP_REMOVED lines=8> */
.L_x_23337:
[----:B------:R-:W-:Y:S01]  /*c860*/  HFMA2 R61, -RZ, RZ, 0, 1.1920928955078125e-07 ;  /* 0x00000002ff3d7431 */ /* 0x000fe200000001ff */
[----:B------:R-:W-:Y:S01]  /*c870*/  MOV R63, R242 ;  /* 0x000000f2003f7202 */ /* 0x000fe20000000f00 */
[----:B------:R-:W-:Y:S01]  /*c880*/  FADD.FTZ R241, R35, R241 ;  /* 0x000000f123f17221 */ /* 0x000fe20000010000 */
[----:B------:R-:W-:-:S07]  /*c890*/  MOV R35, 0xffffffff ;  /* 0xffffffff00237802 */ /* 0x000fce0000000f00 */
[----:B------:R-:W-:Y:S05]  /*c8a0*/  WARPSYNC.COLLECTIVE R35, `(.L_x_23338) ;  /* 0x0000000023087348 */ /* 0x000fea0003c00000 */
[----:B------:R0:W1:Y:S02]  /*c8b0*/  SHFL.BFLY P3, R35, R63, R61, R60 ;  /* 0x0c00003d3f237389 */ /* 0x000064000006003c */
[----:B01----:R-:W-:Y:S05]  /*c8c0*/  ENDCOLLECTIVE ;  /* 0x000000000000791b */ /* 0x003fea0003800000 */
.L_x_23338:
[----:B------:R-:W-:Y:S01]  /*c8d0*/  MOV R63, R241 ;  /* 0x000000f1003f7202 */ /* 0x000fe20000000f00 */
[----:B------:R-:W-:Y:S01]  /*c8e0*/  FADD.FTZ R242, R242, R35 ;  /* 0x00000023f2f27221 */ /* 0x000fe20000010000 */
[----:B------:R-:W-:-:S07]  /*c8f0*/  MOV R35, 0xffffffff ;  /* 0xffffffff00237802 */ /* 0x000fce0000000f00 */
[----:B------:R-:W-:Y:S05]  /*c900*/  WARPSYNC.COLLECTIVE R35, `(.L_x_23339) ;  /* 0x0000000023087348 */ /* 0x000fea0003c00000 */
[----:B------:R0:W1:Y:S02]  /*c910*/  SHFL.BFLY P3, R35, R63, R61, R60 ;  /* 0x0c00003d3f237389 */ /* 0x000064000006003c */
[----:B01----:R-:W-:Y:S05]  /*c920*/  ENDCOLLECTIVE ;  /* 0x000000000000791b */ /* 0x003fea0003800000 */
.L_x_23339:
[----:B------:R-:W-:Y:S01]  /*c930*/  HFMA2 R61, -RZ, RZ, 0, 2.384185791015625e-07 ;  /* 0x00000004ff3d7431 */ /* 0x000fe200000001ff */
[----:B------:R-:W-:Y:S01]  /*c940*/  MOV R63, R242 ;  /* 0x000000f2003f7202 */ /* 0x000fe20000000f00 */
[----:B------:R-:W-:Y:S01]  /*c950*/  FADD.FTZ R241, R241, R35 ;  /* 0x00000023f1f17221 */ /* 0x000fe20000010000 */
[----:B------:R-:W-:-:S07]  /*c960*/  MOV R35, 0xffffffff ;  /* 0xffffffff00237802 */ /* 0x000fce0000000f00 */
[----:B------:R-:W-:Y:S05]  /*c970*/  WARPSYNC.COLLECTIVE R35, `(.L_x_23340) ;  /* 0x0000000023087348 */ /* 0x000fea0003c00000 */
[----:B------:R0:W1:Y:S02]  /*c980*/  SHFL.BFLY P3, R35, R63, R61, R60 ;  /* 0x0c00003d3f237389 */ /* 0x000064000006003c */
[----:B01----:R-:W-:Y:S05]  /*c990*/  ENDCOLLECTIVE ;  /* 0x000000000000791b */ /* 0x003fea0003800000 */
.L_x_23340:
[----:B------:R-:W-:Y:S01]  /*c9a0*/  MOV R63, R241 ;  /* 0x000000f1003f7202 */ /* 0x000fe20000000f00 */
[----:B------:R-:W-:Y:S01]  /*c9b0*/  FADD.FTZ R242, R242, R35 ;  /* 0x00000023f2f27221 */ /* 0x000fe20000010000 */
[----:B------:R-:W-:-:S07]  /*c9c0*/  MOV R35, 0xffffffff ;  /* 0xffffffff00237802 */ /* 0x000fce0000000f00 */
[----:B------:R-:W-:Y:S05]  /*c9d0*/  WARPSYNC.COLLECTIVE R35, `(.L_x_23341) ;  /* 0x0000000023087348 */ /* 0x000fea0003c00000 */
[----:B------:R0:W1:Y:S02]  /*c9e0*/  SHFL.BFLY P3, R35, R63, R61, R60 ;  /* 0x0c00003d3f237389 */ /* 0x000064000006003c */
[----:B01----:R-:W-:Y:S05]  /*c9f0*/  ENDCOLLECTIVE ;  /* 0x000000000000791b */ /* 0x003fea0003800000 */
.L_x_23341:
[----:B------:R-:W-:Y:S01]  /*ca00*/  HFMA2 R61, -RZ, RZ, 0, 4.76837158203125e-07 ;  /* 0x00000008ff3d7431 */ /* 0x000fe200000001ff */
[----:B------:R-:W-:Y:S01]  /*ca10*/  MOV R63, R242 ;  /* 0x000000f2003f7202 */ /* 0x000fe20000000f00 */
[----:B------:R-:W-:Y:S01]  /*ca20*/  FADD.FTZ R241, R241, R35 ;  /* 0x00000023f1f17221 */ /* 0x000fe20000010000 */
[----:B------:R-:W-:-:S07]  /*ca30*/  MOV R35, 0xffffffff ;  /* 0xffffffff00237802 */ /* 0x000fce0000000f00 */
[----:B------:R-:W-:Y:S05]  /*ca40*/  WARPSYNC.COLLECTIVE R35, `(.L_x_23342) ;  /* 0x0000000023087348 */ /* 0x000fea0003c00000 */
[----:B------:R0:W1:Y:S02]  /*ca50*/  SHFL.BFLY P3, R35, R63, R61, R60 ;  /* 0x0c00003d3f237389 */ /* 0x000064000006003c */
[----:B01----:R-:W-:Y:S05]  /*ca60*/  ENDCOLLECTIVE ;  /* 0x000000000000791b */ /* 0x003fea0003800000 */
.L_x_23342:
[----:B------:R-:W-:Y:S01]  /*ca70*/  MOV R63, R241 ;  /* 0x000000f1003f7202 */ /* 0x000fe20000000f00 */
[----:B------:R-:W-:Y:S01]  /*ca80*/  FADD.FTZ R242, R242, R35 ;  /* 0x00000023f2f27221 */ /* 0x000fe20000010000 */
[----:B------:R-:W-:-:S07]  /*ca90*/  MOV R35, 0xffffffff ;  /* 0xffffffff00237802 */ /* 0x000fce0000000f00 */
[----:B------:R-:W-:Y:S05]  /*caa0*/  WARPSYNC.COLLECTIVE R35, `(.L_x_23343) ;  /* 0x0000000023087348 */ /* 0x000fea0003c00000 */
[----:B------:R0:W1:Y:S02]  /*cab0*/  SHFL.BFLY P3, R35, R63, R61, R60 ;  /* 0x0c00003d3f237389 */ /* 0x000064000006003c */
[----:B01----:R-:W-:Y:S05]  /*cac0*/  ENDCOLLECTIVE ;  /* 0x000000000000791b */ /* 0x003fea0003800000 */
.L_x_23343:
        /* <DEDUP_REMOVED lines=96> */
[----:B------:R1:W-:Y:S02]  /*d0d0*/  STL [R1+0x1a0], R67 ;  /* 0x0001a04301007387 */ /* 0x0003e40000100800 */
[----:B-1----:R-:W-:Y:S05]  /*d0e0*/  WARPSYNC.COLLECTIVE R35, `(.L_x_23344) ;  /* 0x0000000023087348 */ /* 0x002fea0003c00000 */
[----:B------:R0:W2:Y:S02]  /*d0f0*/  SHFL.BFLY P3, R35, R63, R61, R60 ;  /* 0x0c00003d3f237389 */ /* 0x0000a4000006003c */
[----:B012---:R-:W-:Y:S05]  /*d100*/  ENDCOLLECTIVE ;  /* 0x000000000000791b */ /* 0x007fea0003800000 */
.L_x_23344:
        /* <DEDUP_REMOVED lines=36> */
.L_x_23345:
[----:B------:R0:W-:Y:S01]  /*d350*/  STL [R1+0x108], R62 ;  /* 0x0001083e01007387 */ /* 0x0001e20000100800 */
[----:B------:R-:W-:Y:S05]  /*d360*/  BRA `(.L_x_23346) ;  /* 0xffffff8800147947 */ /* 0x000fea000383ffff */
.L_x_23347:
        /* <DEDUP_REMOVED lines=9> */
.L_x_25537:


//--------------------- .text._ZN10layer_norm13ln_bwd_kernelINS_13Kernel_traitsIfffffjLj1280ELj1ELj4ELj1ELj16ENS_18Kernel_traits_baseILj1280EfffffjLj128EEEEELb0ELb1ELb1ELb0EEEvNS_9BwdParamsE --------------------------
	.section	.text._ZN10layer_norm13ln_bwd_kernelINS_13Kernel_traitsIfffffjLj1280ELj1ELj4ELj1ELj16ENS_18Kernel_traits_baseILj1280EfffffjLj128EEEEELb0ELb1ELb1ELb0EEEvNS_9BwdParamsE,"ax",@progbits
	.align	128
        .global         _ZN10layer_norm13ln_bwd_kernelINS_13Kernel_traitsIfffffjLj1280ELj1ELj4ELj1ELj16ENS_18Kernel_traits_baseILj1280EfffffjLj128EEEEELb0ELb1ELb1ELb0EEEvNS_9BwdParamsE
        .type           _ZN10layer_norm13ln_bwd_kernelINS_13Kernel_traitsIfffffjLj1280ELj1ELj4ELj1ELj16ENS_18Kernel_traits_baseILj1280EfffffjLj128EEEEELb0ELb1ELb1ELb0EEEvNS_9BwdParamsE,@function
        .size           _ZN10layer_norm13ln_bwd_kernelINS_13Kernel_traitsIfffffjLj1280ELj1ELj4ELj1ELj16ENS_18Kernel_traits_baseILj1280EfffffjLj128EEEEELb0ELb1ELb1ELb0EEEvNS_9BwdParamsE,(.L_x_25538 - _ZN10layer_norm13ln_bwd_kernelINS_13Kernel_traitsIfffffjLj1280ELj1ELj4ELj1ELj16ENS_18Kernel_traits_baseILj1280EfffffjLj128EEEEELb0ELb1ELb1ELb0EEEvNS_9BwdParamsE)
        .other          _ZN10layer_norm13ln_bwd_kernelINS_13Kernel_traitsIfffffjLj1280ELj1ELj4ELj1ELj16ENS_18Kernel_traits_baseILj1280EfffffjLj128EEEEELb0ELb1ELb1ELb0EEEvNS_9BwdParamsE,@"STO_CUDA_ENTRY STV_DEFAULT"
_ZN10layer_norm13ln_bwd_kernelINS_13Kernel_traitsIfffffjLj1280ELj1ELj4ELj1ELj16ENS_18Kernel_traits_baseILj1280EfffffjLj128EEEEELb0ELb1ELb1ELb0EEEvNS_9BwdParamsE:
.text._ZN10layer_norm13ln_bwd_kernelINS_13Kernel_traitsIfffffjLj1280ELj1ELj4ELj1ELj16ENS_18Kernel_traits_baseILj1280EfffffjLj128EEEEELb0ELb1ELb1ELb0EEEvNS_9BwdParamsE:
[----:B------:R-:W0:Y:S01]  /*0000*/  LDC R1, c[0x0][0x37c] ;  /* 0x0000df00ff017b82 */ /* 0x000e220000000800 */
[----:B------:R-:W1:Y:S01]  /*0010*/  S2R R34, SR_TID.X ;  /* 0x0000000000227919 */ /* 0x000e620000002100 */
[----:B------:R-:W2:Y:S01]  /*0020*/  LDCU UR4, c[0x0][0x388] ;  /* 0x00007100ff0477ac */ /* 0x000ea20008000800 */
[----:B0-----:R-:W-:Y:S01]  /*0030*/  IADD3 R1, PT, PT, R1, -0x1a8, RZ ;  /* 0xfffffe5801017810 */ /* 0x001fe20007ffe0ff */
[----:B------:R-:W0:Y:S04]  /*0040*/  LDCU.64 UR6, c[0x0][0x358] ;  /* 0x00006b00ff0677ac */ /* 0x000e280008000a00 */
[----:B------:R-:W3:Y:S01]  /*0050*/  LDL.64 R20, [R1+0x188] ;  /* 0x0001880001147983 */ /* 0x000ee20000100a00 */
[----:B------:R-:W4:Y:S03]  /*0060*/  LDCU UR5, c[0x0][0x384] ;  /* 0x00007080ff0577ac */ /* 0x000f260008000800 */
[----:B------:R-:W3:Y:S01]  /*0070*/  LDL.64 R22, [R1+0x190] ;  /* 0x0001900001167983 */ /* 0x000ee20000100a00 */
[----:B------:R-:W0:Y:S01]  /*0080*/  LDCU UR12, c[0x0][0x40c] ;  /* 0x00008180ff0c77ac */ /* 0x000e220008000800 */
        /* <DEDUP_REMOVED lines=12> */
[----:B------:R-:W3:Y:S04]  /*0150*/  LDL.64 R24, [R1+0x178] ;  /* 0x0001780001187983 */ /* 0x000ee80000100a00 */
[----:B------:R-:W3:Y:S01]  /*0160*/  LDL.64 R26, [R1+0x180] ;  /* 0x00018000011a7983 */ /* 0x000ee20000100a00 */
[----:B----4-:R-:W-:-:S03]  /*0170*/  LEA.HI.SX32 R2, R0, R3, 0x1e ;  /* 0x0000000300027211 */ /* 0x010fc600078ff2ff */
[----:B------:R-:W4:Y:S01]  /*0180*/  LDL.64 R28, [R1+0x168] ;  /* 0x00016800011c7983 */ /* 0x000f220000100a00 */
[C---:B------:R-:W-:Y:S02]  /*0190*/  ISETP.GE.U32.AND P6, PT, R2.reuse, 0x20, PT ;  /* 0x000000200200780c */ /* 0x040fe40003fc6070 */
[C---:B------:R-:W-:Y:S01]  /*01a0*/  ISETP.GE.U32.AND P0, PT, R2.reuse, 0x40, PT ;  /* 0x000000400200780c */ /* 0x040fe20003f06070 */
[----:B------:R-:W4:Y:S01]  /*01b0*/  LDL.64 R30, [R1+0x170] ;  /* 0x00017000011e7983 */ /* 0x000f220000100a00 */
[----:B------:R-:W-:Y:S02]  /*01c0*/  MOV R3, R16 ;  /* 0x0000001000037202 */ /* 0x000fe40000000f00 */
[C---:B------:R-:W-:Y:S02]  /*01d0*/  ISETP.GE.U32.AND P1, PT, R2.reuse, 0x60, PT ;  /* 0x000000600200780c */ /* 0x040fe40003f26070 */
[C---:B------:R-:W-:Y:S02]  /*01e0*/  ISETP.GE.U32.AND P2, PT, R2.reuse, 0x80, PT ;  /* 0x000000800200780c */ /* 0x040fe40003f46070 */
[----:B------:R-:W-:-:S02]  /*01f0*/  ISETP.GE.U32.AND P3, PT, R2, 0xa0, PT ;  /* 0x000000a00200780c */ /* 0x000fc40003f66070 */
[----:B------:R-:W-:Y:S01]  /*0200*/  ISETP.GE.U32.AND P4, PT, R2, 0xc0, PT ;  /* 0x000000c00200780c */ /* 0x000fe20003f86070 */
[----:B------:R-:W2:Y:S08]  /*0210*/  @P6 LDC.64 R4, c[0x0][0x3d0] ;  /* 0x0000f400ff046b82 */ /* 0x000eb00000000a00 */
[----:B------:R-:W0:Y:S08]  /*0220*/  @P6 LDC.64 R6, c[0x0][0x3e8] ;  /* 0x0000fa00ff066b82 */ /* 0x000e300000000a00 */
[----:B------:R-:W1:Y:S01]  /*0230*/  @P0 LDC.64 R8, c[0x0][0x3d0] ;  /* 0x0000f400ff080b82 */ /* 0x000e620000000a00 */
[----:B--2---:R-:W-:-:S07]  /*0240*/  @P6 IMAD.WIDE.U32 R4, R3, 0x10, R4 ;  /* 0x0000001003046825 */ /* 0x004fce00078e0004 */
[----:B------:R-:W2:Y:S01]  /*0250*/  @P0 LDC.64 R10, c[0x0][0x3e8] ;  /* 0x0000fa00ff0a0b82 */ /* 0x000ea20000000a00 */
[C---:B0-----:R-:W-:Y:S01]  /*0260*/  @P6 IMAD.WIDE.U32 R6, R3.reuse, 0x10, R6 ;  /* 0x0000001003066825 */ /* 0x041fe200078e0006 */
[----:B------:R-:W-:-:S06]  /*0270*/  @P6 LOP3.LUT R3, R3, 0x20, RZ, 0xfc, !PT ;  /* 0x0000002003036812 */ /* 0x000fcc00078efcff */
[----:B------:R-:W0:Y:S01]  /*0280*/  @P1 LDC.64 R12, c[0x0][0x3d0] ;  /* 0x0000f400ff0c1b82 */ /* 0x000e220000000a00 */
[----:B------:R-:W-:Y:S01]  /*0290*/  ISETP.GE.U32.AND P5, PT, R2, 0xe0, PT ;  /* 0x000000e00200780c */ /* 0x000fe20003fa6070 */
[----:B------:R2:W5:Y:S01]  /*02a0*/  @P6 LDG.E.128 R164, desc[UR6][R6.64] ;  /* 0x0000000606a46981 */ /* 0x000562000c1e1d00 */
[----:B-1----:R-:W-:-:S05]  /*02b0*/  @P0 IMAD.WIDE.U32 R8, R3, 0x10, R8 ;  /* 0x0000001003080825 */ /* 0x002fca00078e0008 */
[----:B------:R-:W1:Y:S08]  /*02c0*/  @P1 LDC.64 R14, c[0x0][0x3e8] ;  /* 0x0000fa00ff0e1b82 */ /* 0x000e700000000a00 */
[----:B------:R-:W1:Y:S08]  /*02d0*/  @P2 LDC.64 R16, c[0x0][0x3d0] ;  /* 0x0000f400ff102b82 */ /* 0x000e700000000a00 */
[----:B------:R-:W1:Y:S01]  /*02e0*/  @P2 LDC.64 R18, c[0x0][0x3e8] ;  /* 0x0000fa00ff122b82 */ /* 0x000e620000000a00 */
[----:B---3--:R3:W4:Y:S01]  /*02f0*/  @P6 LDG.E.128 R20, desc[UR6][R4.64] ;  /* 0x0000000604146981 */ /* 0x008722000c1e1d00 */
[C---:B--2---:R-:W-:Y:S01]  /*0300*/  @P0 IMAD.WIDE.U32 R10, R3.reuse, 0x10, R10 ;  /* 0x00000010030a0825 */ /* 0x044fe200078e000a */
[----:B------:R-:W-:-:S05]  /*0310*/  @P0 IADD3 R3, PT, PT, R3, 0x20, RZ ;  /* 0x0000002003030810 */ /* 0x000fca0007ffe0ff */
[----:B------:R-:W2:Y:S01]  /*0320*/  @P5 LDC.64 R6, c[0x0][0x3d0] ;  /* 0x0000f400ff065b82 */ /* 0x000ea20000000a00 */
[----:B------:R-:W5:Y:S04]  /*0330*/  @P0 LDG.E.128 R160, desc[UR6][R10.64] ;  /* 0x000000060aa00981 */ /* 0x000f68000c1e1d00 */
[----:B------:R-:W2:Y:S01]  /*0340*/  @P0 LDG.E.128 R24, desc[UR6][R8.64] ;  /* 0x0000000608180981 */ /* 0x000ea2000c1e1d00 */
[C---:B0-----:R-:W-:Y:S02]  /*0350*/  @P1 IMAD.WIDE.U32 R12, R3.reuse, 0x10, R12 ;  /* 0x00000010030c1825 */ /* 0x041fe400078e000c */
[----:B---3--:R-:W0:Y:S03]  /*0360*/  @P4 LDC.64 R4, c[0x0][0x3d0] ;  /* 0x0000f400ff044b82 */ /* 0x008e260000000a00 */
[----:B----4-:R3:W4:Y:S04]  /*0370*/  @P1 LDG.E.128 R28, desc[UR6][R12.64] ;  /* 0x000000060c1c1981 */ /* 0x010728000c1e1d00 */
[----:B------:R1:W-:Y:S04]  /*0380*/  @P6 STL.64 [R1+0x188], R20 ;  /* 0x0001881401006387 */ /* 0x0003e80000100a00 */
[----:B------:R3:W-:Y:S01]  /*0390*/  @P6 STL.64 [R1+0x190], R22 ;  /* 0x0001901601006387 */ /* 0x0007e20000100a00 */
[----:B-1----:R-:W1:Y:S08]  /*03a0*/  @P3 LDC.64 R20, c[0x0][0x3d0] ;  /* 0x0000f400ff143b82 */ /* 0x002e700000000a00 */
[----:B---3--:R-:W3:Y:S01]  /*03b0*/  @P3 LDC.64 R22, c[0x0][0x3e8] ;  /* 0x0000fa00ff163b82 */ /* 0x008ee20000000a00 */
[----:B--2---:R2:W-:Y:S04]  /*03c0*/  @P0 STL.64 [R1+0x178], R24 ;  /* 0x0001781801000387 */ /* 0x0045e80000100a00 */
[----:B------:R0:W-:Y:S04]  /*03d0*/  @P0 STL.64 [R1+0x180], R26 ;  /* 0x0001801a01000387 */ /* 0x0001e80000100a00 */
[----:B------:R-:W3:Y:S04]  /*03e0*/  LDL.64 R60, [R1+0x158] ;  /* 0x00015800013c7983 */ /* 0x000ee80000100a00 */
[----:B------:R-:W3:Y:S01]  /*03f0*/  LDL.64 R62, [R1+0x160] ;  /* 0x00016000013e7983 */ /* 0x000ee20000100a00 */
[C---:B------:R-:W-:Y:S01]  /*0400*/  ISETP.GE.U32.AND P6, PT, R2.reuse, 0x100, PT ;  /* 0x000001000200780c */ /* 0x040fe20003fc6070 */
[----:B--2---:R-:W2:Y:S02]  /*0410*/  @P4 LDC.64 R24, c[0x0][0x3e8] ;  /* 0x0000fa00ff184b82 */ /* 0x004ea40000000a00 */
[----:B------:R-:W2:Y:S04]  /*0420*/  LDL.64 R56, [R1+0x148] ;  /* 0x0001480001387983 */ /* 0x000ea80000100a00 */
[----:B------:R-:W2:Y:S01]  /*0430*/  LDL.64 R58, [R1+0x150] ;  /* 0x00015000013a7983 */ /* 0x000ea20000100a00 */
[C---:B------:R-:W-:Y:S01]  /*0440*/  @P1 IMAD.WIDE.U32 R14, R3.reuse, 0x10, R14 ;  /* 0x00000010030e1825 */ /* 0x040fe200078e000e */
[----:B0-----:R-:W0:Y:S02]  /*0450*/  @P5 LDC.64 R26, c[0x0][0x3e8] ;  /* 0x0000fa00ff1a5b82 */ /* 0x001e240000000a00 */
        /* <DEDUP_REMOVED lines=10> */
[----:B------:R-:W-:Y:S01]  /*0500*/  ISETP.GE.U32.AND P0, PT, R2, 0x120, PT ;  /* 0x000001200200780c */ /* 0x000fe20003f06070 */
[----:B------:R-:W0:Y:S01]  /*0510*/  @P6 LDC.64 R12, c[0x0][0x3e8] ;  /* 0x0000fa00ff0c6b82 */ /* 0x000e220000000a00 */
[----:B------:R-:W-:Y:S01]  /*0520*/  @P1 IADD3 R3, PT, PT, R3, 0x20, RZ ;  /* 0x0000002003031810 */ /* 0x000fe20007ffe0ff */
[----:B----4-:R4:W-:Y:S04]  /*0530*/  @P1 STL.64 [R1+0x168], R28 ;  /* 0x0001681c01001387 */ /* 0x0109e80000100a00 */
[----:B------:R3:W5:Y:S01]  /*0540*/  @P1 LDG.E.128 R156, desc[UR6][R14.64] ;  /* 0x000000060e9c1981 */ /* 0x000762000c1e1d00 */
[----:B------:R-:W-:-:S03]  /*0550*/  @P2 IMAD.WIDE.U32 R16, R3, 0x10, R16 ;  /* 0x0000001003102825 */ /* 0x000fc600078e0010 */
[----:B------:R3:W-:Y:S01]  /*0560*/  @P1 STL.64 [R1+0x170], R30 ;  /* 0x0001701e01001387 */ /* 0x0007e20000100a00 */
[C---:B------:R-:W-:Y:S01]  /*0570*/  @P2 IMAD.WIDE.U32 R18, R3.reuse, 0x10, R18 ;  /* 0x0000001003122825 */ /* 0x040fe200078e0012 */
[----:B------:R-:W-:Y:S02]  /*0580*/  ISETP.GE.U32.AND P1, PT, R2, 0x140, PT ;  /* 0x000001400200780c */ /* 0x000fe40003f26070 */
[----:B------:R-:W-:Y:S01]  /*0590*/  @P2 IADD3 R3, PT, PT, R3, 0x20, RZ ;  /* 0x0000002003032810 */ /* 0x000fe20007ffe0ff */
[----:B----4-:R-:W4:Y:S01]  /*05a0*/  @P6 LDC.64 R28, c[0x0][0x3d0] ;  /* 0x0000f400ff1c6b82 */ /* 0x010f220000000a00 */
[----:B------:R-:W5:Y:S03]  /*05b0*/  @P2 LDG.E.128 R152, desc[UR6][R18.64] ;  /* 0x0000000612982981 */ /* 0x000f66000c1e1d00 */
[----:B-1----:R-:W-:-:S04]  /*05c0*/  @P3 IMAD.WIDE.U32 R20, R3, 0x10, R20 ;  /* 0x0000001003143825 */ /* 0x002fc800078e0014 */
[C---:B---3--:R-:W-:Y:S01]  /*05d0*/  @P3 IMAD.WIDE.U32 R22, R3.reuse, 0x10, R22 ;  /* 0x0000001003163825 */ /* 0x048fe200078e0016 */
[----:B------:R-:W-:Y:S01]  /*05e0*/  @P3 IADD3 R3, PT, PT, R3, 0x20, RZ ;  /* 0x0000002003033810 */ /* 0x000fe20007ffe0ff */
[----:B------:R-:W1:Y:S03]  /*05f0*/  @P0 LDC.64 R14, c[0x0][0x3d0] ;  /* 0x0000f400ff0e0b82 */ /* 0x000e660000000a00 */
[----:B------:R-:W5:Y:S05]  /*0600*/  @P3 LDG.E.128 R148, desc[UR6][R22.64] ;  /* 0x0000000616943981 */ /* 0x000f6a000c1e1d00 */
[----:B------:R-:W3:Y:S01]  /*0610*/  @P0 LDC.64 R30, c[0x0][0x3e8] ;  /* 0x0000fa00ff1e0b82 */ /* 0x000ee20000000a00 */
[----:B------:R-:W-:-:S04]  /*0620*/  @P4 IMAD.WIDE.U32 R8, R3, 0x10, R4 ;  /* 0x0000001003084825 */ /* 0x000fc800078e0004 */
[C---:B--2---:R-:W-:Y:S01]  /*0630*/  @P4 IMAD.WIDE.U32 R24, R3.reuse, 0x10, R24 ;  /* 0x0000001003184825 */ /* 0x044fe200078e0018 */
[----:B------:R-:W-:Y:S02]  /*0640*/  @P4 IADD3 R3, PT, PT, R3, 0x20, RZ ;  /* 0x0000002003034810 */ /* 0x000fe40007ffe0ff */
[----:B------:R-:W2:Y:S02]  /*0650*/  @P1 LDC.64 R4, c[0x0][0x3d0] ;  /* 0x0000f400ff041b82 */ /* 0x000ea40000000a00 */
[----:B------:R-:W5:Y:S01]  /*0660*/  @P4 LDG.E.128 R144, desc[UR6][R24.64] ;  /* 0x0000000618904981 */ /* 0x000f62000c1e1d00 */
[----:B------:R-:W-:-:S04]  /*0670*/  @P5 IMAD.WIDE.U32 R10, R3, 0x10, R6 ;  /* 0x00000010030a5825 */ /* 0x000fc800078e0006 */
[C---:B0-----:R-:W-:Y:S01]  /*0680*/  @P5 IMAD.WIDE.U32 R26, R3.reuse, 0x10, R26 ;  /* 0x00000010031a5825 */ /* 0x041fe200078e001a */
[----:B------:R-:W-:Y:S01]  /*0690*/  @P5 IADD3 R3, PT, PT, R3, 0x20, RZ ;  /* 0x0000002003035810 */ /* 0x000fe20007ffe0ff */
[----:B------:R-:W0:Y:S03]  /*06a0*/  @P1 LDC.64 R32, c[0x0][0x3e8] ;  /* 0x0000fa00ff201b82 */ /* 0x000e260000000a00 */
[----:B------:R-:W5:Y:S01]  /*06b0*/  @P5 LDG.E.128 R140, desc[UR6][R26.64] ;  /* 0x000000061a8c5981 */ /* 0x000f62000c1e1d00 */
[----:B----4-:R-:W-:-:S04]  /*06c0*/  @P6 IMAD.WIDE.U32 R28, R3, 0x10, R28 ;  /* 0x00000010031c6825 */ /* 0x010fc800078e001c */
[C---:B------:R-:W-:Y:S01]  /*06d0*/  @P6 IMAD.WIDE.U32 R12, R3.reuse, 0x10, R12 ;  /* 0x00000010030c6825 */ /* 0x040fe200078e000c */
[----:B------:R-:W-:-:S04]  /*06e0*/  @P6 IADD3 R3, PT, PT, R3, 0x20, RZ ;  /* 0x0000002003036810 */ /* 0x000fc80007ffe0ff */
[----:B------:R-:W5:Y:S01]  /*06f0*/  @P6 LDG.E.128 R136, desc[UR6][R12.64] ;  /* 0x000000060c886981 */ /* 0x000f62000c1e1d00 */
[----:B-1----:R-:W-:-:S04]  /*0700*/  @P0 IMAD.WIDE.U32 R14, R3, 0x10, R14 ;  /* 0x00000010030e0825 */ /* 0x002fc800078e000e */
[C---:B---3--:R-:W-:Y:S01]  /*0710*/  @P0 IMAD.WIDE.U32 R30, R3.reuse, 0x10, R30 ;  /* 0x00000010031e0825 */ /* 0x048fe200078e001e */
[----:B------:R-:W-:Y:S01]  /*0720*/  @P0 IADD3 R3, PT, PT, R3, 0x20, RZ ;  /* 0x0000002003030810 */ /* 0x000fe20007ffe0ff */
[----:B------:R-:W3:Y:S04]  /*0730*/  @P2 LDG.E.128 R60, desc[UR6][R16.64] ;  /* 0x00000006103c2981 */ /* 0x000ee8000c1e1d00 */
[----:B------:R-:W4:Y:S01]  /*0740*/  @P3 LDG.E.128 R56, desc[UR6][R20.64] ;  /* 0x0000000614383981 */ /* 0x000f22000c1e1d00 */
[----:B--2---:R-:W-:-:S03]  /*0750*/  @P1 IMAD.WIDE.U32 R4, R3, 0x10, R4 ;  /* 0x0000001003041825 */ /* 0x004fc600078e0004 */
[----:B------:R-:W-:Y:S04]  /*0760*/  STL [R1+0xe4], RZ ;  /* 0x0000e4ff01007387 */ /* 0x000fe80000100800 */
[----:B------:R-:W2:Y:S01]  /*0770*/  @P4 LDG.E.128 R52, desc[UR6][R8.64] ;  /* 0x0000000608344981 */ /* 0x000ea2000c1e1d00 */
[----:B------:R-:W1:Y:S03]  /*0780*/  S2UR UR4, SR_CTAID.X ;  /* 0x00000000000479c3 */ /* 0x000e660000002500 */
[----:B------:R-:W5:Y:S04]  /*0790*/  @P0 LDG.E.128 R132, desc[UR6][R30.64] ;  /* 0x000000061e840981 */ /* 0x000f68000c1e1d00 */
[----:B------:R-:W2:Y:S04]  /*07a0*/  @P5 LDG.E.128 R48, desc[UR6][R10.64] ;  /* 0x000000060a305981 */ /* 0x000ea8000c1e1d00 */
[----:B------:R-:W2:Y:S04]  /*07b0*/  @P6 LDG.E.128 R44, desc[UR6][R28.64] ;  /* 0x000000061c2c6981 */ /* 0x000ea8000c1e1d00 */
[----:B------:R-:W2:Y:S04]  /*07c0*/  @P0 LDG.E.128 R40, desc[UR6][R14.64] ;  /* 0x000000060e280981 */ /* 0x000ea8000c1e1d00 */
[----:B------:R1:W2:Y:S01]  /*07d0*/  @P1 LDG.E.128 R36, desc[UR6][R4.64] ;  /* 0x0000000604241981 */ /* 0x0002a2000c1e1d00 */
[----:B0-----:R-:W-:-:S05]  /*07e0*/  @P1 IMAD.WIDE.U32 R6, R3, 0x10, R32 ;  /* 0x0000001003061825 */ /* 0x001fca00078e0020 */
[----:B------:R0:W5:Y:S04]  /*07f0*/  @P1 LDG.E.128 R128, desc[UR6][R6.64] ;  /* 0x0000000606801981 */ /* 0x000168000c1e1d00 */
[----:B------:R-:W-:Y:S04]  /*0800*/  STL [R1+0xe8], RZ ;  /* 0x0000e8ff01007387 */ /* 0x000fe80000100800 */
[----:B------:R-:W-:Y:S04]  /*0810*/  STL [R1+0xec], RZ ;  /* 0x0000ecff01007387 */ /* 0x000fe80000100800 */
[----:B------:R-:W-:Y:S04]  /*0820*/  STL [R1+0xf0], RZ ;  /* 0x0000f0ff01007387 */ /* 0x000fe80000100800 */
[----:B------:R-:W-:Y:S01]  /*0830*/  STL [R1+0xd4], RZ ;  /* 0x0000d4ff01007387 */ /* 0x000fe20000100800 */
[----:B-1----:R-:W-:Y:S01]  /*0840*/  USHF.L.U32 UR4, UR4, 0x2, URZ ;  /* 0x0000000204047899 */ /* 0x002fe200080006ff */
[----:B------:R-:W-:-:S05]  /*0850*/  SHF.R.U32.HI R4, RZ, 0x5, R34 ;  /* 0x00000005ff047819 */ /* 0x000fca0000011622 */
        /* <DEDUP_REMOVED lines=36> */
[----:B------:R0:W-:Y:S04]  /*0aa0*/  STL [R1+0xd8], RZ ;  /* 0x0000d8ff01007387 */ /* 0x0001e80000100800 */
[----:B----4-:R0:W-:Y:S04]  /*0ab0*/  @P3 STL.64 [R1+0x148], R56 ;  /* 0x0001483801003387 */ /* 0x0101e80000100a00 */
[----:B------:R0:W-:Y:S04]  /*0ac0*/  @P3 STL.64 [R1+0x150], R58 ;  /* 0x0001503a01003387 */ /* 0x0001e80000100a00 */
[----:B------:R0:W-:Y:S04]  /*0ad0*/  STL [R1+0xdc], RZ ;  /* 0x0000dcff01007387 */ /* 0x0001e80000100800 */
[----:B--2---:R0:W-:Y:S04]  /*0ae0*/  @P4 STL.64 [R1+0x138], R52 ;  /* 0x0001383401004387 */ /* 0x0041e80000100a00 */
        /* <DEDUP_REMOVED lines=56> */
[----:B---3--:R-:W-:-:S09]  /*0e70*/  CS2R R62, SRZ ;  /* 0x00000000003e7805 */ /* 0x008fd2000001ff00 */
[----:B0-----:R-:W-:Y:S05]  /*0e80*/  @P0 BRA `(.L_x_23349) ;  /* 0x000000b000940947 */ /* 0x001fea0003800000 */
        /* <DEDUP_REMOVED lines=86> */
.L_x_23582:
[----:B------:R-:W1:Y:S08]  /*13f0*/  LDC.64 R6, c[0x0][0x3f8] ;  /* 0x0000fe00ff067b82 */ /* 0x000e700000000a00 */
[----:B--234-:R-:W2:Y:S01]  /*1400*/  LDC.64 R22, c[0x0][0x3f0] ;  /* 0x0000fc00ff167b82 */ /* 0x01cea20000000a00 */
[----:B-1----:R-:W-:-:S05]  /*1410*/  IMAD.WIDE R6, R4, 0x4, R6 ;  /* 0x0000000404067825 */ /* 0x002fca00078e0206 */
[----:B------:R1:W3:Y:S01]  /*1420*/  LDG.E R5, desc[UR6][R6.64] ;  /* 0x0000000606057981 */ /* 0x0002e2000c1e1900 */
[C---:B--2---:R-:W-:Y:S01]  /*1430*/  IMAD.WIDE R22, R4.reuse, 0x4, R22 ;  /* 0x0000000404167825 */ /* 0x044fe200078e0216 */
[----:B-1----:R-:W1:Y:S03]  /*1440*/  LDC.64 R6, c[0x0][0x3c8] ;  /* 0x0000f200ff067b82 */ /* 0x002e660000000a00 */
[----:B-1----:R-:W-:-:S06]  /*1450*/  IMAD.WIDE R6, R4, 0x4, R6 ;  /* 0x0000000404067825 */ /* 0x002fcc00078e0206 */
        /* <DEDUP_REMOVED lines=8> */
[----:B------:R-:W2:Y:S02]  /*14e0*/  LDC.64 R22, c[0x0][0x3c0] ;  /* 0x0000f000ff167b82 */ /* 0x000ea40000000a00 */
[----:B--2---:R-:W-:-:S05]  /*14f0*/  IMAD.WIDE R22, R4, 0x4, R22 ;  /* 0x0000000404167825 */ /* 0x004fca00078e0216 */
[----:B-1----:R1:W2:Y:S01]  /*1500*/  LDG.E R7, desc[UR6][R22.64] ;  /* 0x0000000616077981 */ /* 0x0022a2000c1e1900 */
[----:B------:R-:W-:Y:S01]  /*1510*/  MOV R185, UR14 ;  /* 0x0000000e00b97c02 */ /* 0x000fe20008000f00 */
[----:B------:R-:W-:Y:S01]  /*1520*/  BSSY.RECONVERGENT B2, `(.L_x_23352) ;  /* 0x000005a000027945 */ /* 0x000fe20003800200 */
[----:B------:R-:W-:Y:S01]  /*1530*/  IADD3 R3, PT, PT, R5, -0x1, RZ ;  /* 0xffffffff05037810 */ /* 0x000fe20007ffe0ff */
[----:B------:R-:W3:Y:S01]  /*1540*/  S2R R184, SR_TID.X ;  /* 0x0000000000b87919 */ /* 0x000ee20000002100 */
[----:B------:R-:W-:Y:S01]  /*1550*/  ISETP.GE.U32.AND P0, PT, R2, 0x20, PT ;  /* 0x000000200200780c */ /* 0x000fe20003f06070 */
[-C--:B------:R-:W-:Y:S01]  /*1560*/  IMAD R9, R4, R185.reuse, RZ ;  /* 0x000000b904097224 */ /* 0x080fe200078e02ff */
[----:B------:R-:W-:Y:S01]  /*1570*/  ISETP.NE.AND P6, PT, RZ, UR8, PT ;  /* 0x00000008ff007c0c */ /* 0x000fe2000bfc5270 */
[----:B------:R4:W-:Y:S01]  /*1580*/  STL [R1+0x14], R185 ;  /* 0x000014b901007387 */ /* 0x0009e20000100800 */
[----:B------:R-:W-:Y:S01]  /*1590*/  IMAD R3, R3, R185, RZ ;  /* 0x000000b903037224 */ /* 0x000fe200078e02ff */
[----:B------:R-:W-:-:S02]  /*15a0*/  ISETP.GE.U32.AND P2, PT, R2, 0x40, PT ;  /* 0x000000400200780c */ /* 0x000fc40003f46070 */
[----:B-1----:R-:W-:Y:S02]  /*15b0*/  SHF.R.S32.HI R22, RZ, 0x1f, R9 ;  /* 0x0000001fff167819 */ /* 0x002fe40000011409 */
[----:B------:R-:W-:Y:S02]  /*15c0*/  ISETP.GE.U32.AND P3, PT, R2, 0x60, PT ;  /* 0x000000600200780c */ /* 0x000fe40003f66070 */
[----:B------:R-:W-:Y:S02]  /*15d0*/  LEA.HI R9, R22, R9, RZ, 0x2 ;  /* 0x0000000916097211 */ /* 0x000fe400078f10ff */
[----:B------:R-:W-:Y:S02]  /*15e0*/  SHF.R.S32.HI R22, RZ, 0x1f, R3 ;  /* 0x0000001fff167819 */ /* 0x000fe40000011403 */
[----:B------:R-:W-:Y:S02]  /*15f0*/  ISETP.GE.U32.AND P4, PT, R2, 0x80, PT ;  /* 0x000000800200780c */ /* 0x000fe40003f86070 */
[----:B------:R-:W-:-:S02]  /*1600*/  LEA.HI R3, R22, R3, RZ, 0x2 ;  /* 0x0000000316037211 */ /* 0x000fc400078f10ff */
[----:B------:R-:W-:Y:S02]  /*1610*/  ISETP.GE.U32.AND P5, PT, R2, 0xa0, PT ;  /* 0x000000a00200780c */ /* 0x000fe40003fa6070 */
[----:B---3--:R-:W-:-:S04]  /*1620*/  LOP3.LUT R184, R184, 0x1f, RZ, 0xc0, !PT ;  /* 0x0000001fb8b87812 */ /* 0x008fc800078ec0ff */
[-C--:B------:R-:W-:Y:S01]  /*1630*/  LEA.HI.SX32 R23, R9, R184.reuse, 0x1e ;  /* 0x000000b809177211 */ /* 0x080fe200078ff2ff */
[----:B------:R4:W-:Y:S01]  /*1640*/  STL [R1+0x1c], R184 ;  /* 0x00001cb801007387 */ /* 0x0009e20000100800 */
[----:B------:R-:W-:Y:S02]  /*1650*/  LEA.HI.SX32 R22, R3, R184, 0x1e ;  /* 0x000000b803167211 */ /* 0x000fe400078ff2ff */
[----:B------:R-:W-:Y:S01]  /*1660*/  MOV R9, RZ ;  /* 0x000000ff00097202 */ /* 0x000fe20000000f00 */
[----:B------:R4:W-:Y:S01]  /*1670*/  STL [R1+0x18], R23 ;  /* 0x0000181701007387 */ /* 0x0009e20000100800 */
[----:B------:R-:W-:Y:S02]  /*1680*/  MOV R3, RZ ;  /* 0x000000ff00037202 */ /* 0x000fe40000000f00 */
[----:B--2---:R-:W-:Y:S02]  /*1690*/  FSEL R7, R7, RZ, !P6 ;  /* 0x000000ff07077208 */ /* 0x004fe40007000000 */
[----:B------:R-:W-:Y:S01]  /*16a0*/  ISETP.GE.U32.AND P6, PT, R2, 0xc0, PT ;  /* 0x000000c00200780c */ /* 0x000fe20003fc6070 */
[----:B----4-:R-:W-:-:S12]  /*16b0*/  @!P0 BRA `(.L_x_23353) ;  /* 0x0000000400008947 */ /* 0x010fd80003800000 */
[----:B------:R-:W1:Y:S01]  /*16c0*/  LDC.64 R8, c[0x0][0x3a8] ;  /* 0x0000ea00ff087b82 */ /* 0x000e620000000a00 */
[----:B------:R-:W2:Y:S04]  /*16d0*/  LDL.LU R196, [R1+0x44] ;  /* 0x0000440001c47983 */ /* 0x000ea80000300800 */
[----:B------:R3:W-:Y:S03]  /*16e0*/  STL [R1+0x198], R2 ;  /* 0x0001980201007387 */ /* 0x0007e60000100800 */
[----:B------:R-:W4:Y:S01]  /*16f0*/  LDC.64 R184, c[0x0][0x428] ;  /* 0x00010a00ffb87b82 */ /* 0x000f220000000a00 */
[----:B---3--:R-:W3:Y:S04]  /*1700*/  LDL.LU R2, [R1+0xe4] ;  /* 0x0000e40001027983 */ /* 0x008ee80000300800 */
[----:B------:R-:W3:Y:S01]  /*1710*/  LDL R208, [R1+0x188] ;  /* 0x0001880001d07983 */ /* 0x000ee20000100800 */
[----:B------:R-:W-:-:S03]  /*1720*/  ISETP.NE.U32.AND P0, PT, RZ, UR10, PT ;  /* 0x0000000aff007c0c */ /* 0x000fc6000bf05070 */
[----:B------:R-:W3:Y:S01]  /*1730*/  LDL R228, [R1+0x18c] ;  /* 0x00018c0001e47983 */ /* 0x000ee20000100800 */
[----:B-1----:R-:W-:-:S04]  /*1740*/  IMAD.WIDE.U32 R8, R23, 0x10, R8 ;  /* 0x0000001017087825 */ /* 0x002fc800078e0008 */
[----:B----4-:R-:W-:Y:S01]  /*1750*/  IMAD.WIDE.U32 R184, R22, 0x10, R184 ;  /* 0x0000001016b87825 */ /* 0x010fe200078e00b8 */
[----:B------:R1:W4:Y:S01]  /*1760*/  LDG.E.128 R188, desc[UR6][R8.64] ;  /* 0x0000000608bc7981 */ /* 0x000322000c1e1d00 */
[----:B------:R-:W-:-:S03]  /*1770*/  ISETP.NE.AND.EX P0, PT, RZ, UR11, PT, P0 ;  /* 0x0000000bff007c0c */ /* 0x000fc6000bf05300 */
[----:B------:R-:W3:Y:S04]  /*1780*/  LDL.LU R218, [R1+0xec] ;  /* 0x0000ec0001da7983 */ /* 0x000ee80000300800 */
[----:B------:R-:W2:Y:S04]  /*1790*/  LDG.E.128 R184, desc[UR6][R184.64] ;  /* 0x00000006b8b87981 */ /* 0x000ea8000c1e1d00 */
[----:B------:R-:W3:Y:S02]  /*17a0*/  LDL R246, [R1+0x190] ;  /* 0x0001900001f67983 */ /* 0x000ee40000100800 */
[----:B-1----:R-:W1:Y:S02]  /*17b0*/  @P0 LDC.64 R8, c[0x0][0x438] ;  /* 0x00010e00ff080b82 */ /* 0x002e640000000a00 */
[----:B-1----:R-:W-:-:S05]  /*17c0*/  @P0 IMAD.WIDE.U32 R8, R23, 0x10, R8 ;  /* 0x0000001017080825 */ /* 0x002fca00078e0008 */
[----:B------:R1:W5:Y:S01]  /*17d0*/  @P0 LDG.E.128 R56, desc[UR6][R8.64] ;  /* 0x0000000608380981 */ /* 0x000362000c1e1d00 */
[C---:B----4-:R-:W-:Y:S01]  /*17e0*/  FADD.FTZ R0, -R7.reuse, R188 ;  /* 0x000000bc07007221 */ /* 0x050fe20000010100 */
[C---:B-1----:R-:W-:Y:S02]  /*17f0*/  FADD.FTZ R9, -R7.reuse, R189 ;  /* 0x000000bd07097221 */ /* 0x042fe40000010100 */
[----:B------:R-:W4:Y:S01]  /*1800*/  LDL R188, [R1+0x194] ;  /* 0x0001940001bc7983 */ /* 0x000f220000100800 */
[----:B-----5:R-:W-:Y:S01]  /*1810*/  FMUL.FTZ R0, R6, R0 ;  /* 0x0000000006007220 */ /* 0x020fe20000410000 */
[C---:B------:R-:W-:Y:S02]  /*1820*/  FADD.FTZ R8, -R7.reuse, R190 ;  /* 0x000000be07087221 */ /* 0x040fe40000010100 */
[----:B------:R-:W4:Y:S01]  /*1830*/  LDL.LU R189, [R1+0xf0] ;  /* 0x0000f00001bd7983 */ /* 0x000f220000300800 */
[----:B--2---:R-:W-:Y:S01]  /*1840*/  FADD.FTZ R196, R196, R184 ;  /* 0x000000b8c4c47221 */ /* 0x004fe20000010000 */
[----:B------:R-:W-:-:S02]  /*1850*/  FADD.FTZ R3, -R7, R191 ;  /* 0x000000bf07037221 */ /* 0x000fc40000010100 */
[----:B------:R-:W2:Y:S01]  /*1860*/  LDL.LU R190, [R1+0x50] ;  /* 0x0000500001be7983 */ /* 0x000ea20000300800 */
[----:B---3--:R-:W-:-:S03]  /*1870*/  FFMA.FTZ R2, R184, R0, R2 ;  /* 0x00000000b8027223 */ /* 0x008fc60000010002 */
[----:B------:R-:W3:Y:S04]  /*1880*/  LDL.LU R191, [R1+0x4c] ;  /* 0x00004c0001bf7983 */ /* 0x000ee80000300800 */
[----:B------:R1:W-:Y:S01]  /*1890*/  STL [R1+0x44], R196 ;  /* 0x000044c401007387 */ /* 0x0003e20000100800 */
[----:B------:R-:W-:Y:S01]  /*18a0*/  FMUL.FTZ R208, R208, R184 ;  /* 0x000000b8d0d07220 */ /* 0x000fe20000410000 */
[C---:B-1----:R-:W-:Y:S02]  /*18b0*/  FMUL.FTZ R196, R6.reuse, R9 ;  /* 0x0000000906c47220 */ /* 0x042fe40000410000 */
[----:B------:R-:W4:Y:S04]  /*18c0*/  LDL.LU R9, [R1+0xe8] ;  /* 0x0000e80001097983 */ /* 0x000f280000300800 */
[----:B------:R1:W-:Y:S04]  /*18d0*/  STL [R1+0xe4], R2 ;  /* 0x0000e40201007387 */ /* 0x0003e80000100800 */
[----:B-1----:R1:W5:Y:S04]  /*18e0*/  LDL.LU R2, [R1+0x198] ;  /* 0x0001980001027983 */ /* 0x0023680000300800 */
[----:B------:R-:W4:Y:S01]  /*18f0*/  LDL.LU R184, [R1+0x48] ;  /* 0x0000480001b87983 */ /* 0x000f220000300800 */
[----:B------:R-:W-:-:S04]  /*1900*/  FMUL.FTZ R8, R6, R8 ;  /* 0x0000000806087220 */ /* 0x000fc80000410000 */
[----:B------:R-:W-:Y:S01]  /*1910*/  FFMA.FTZ R218, R186, R8, R218 ;  /* 0x00000008bada7223 */ /* 0x000fe200000100da */
[----:B------:R-:W-:Y:S01]  /*1920*/  FMUL.FTZ R228, R228, R185 ;  /* 0x000000b9e4e47220 */ /* 0x000fe20000410000 */
[----:B------:R-:W-:Y:S02]  /*1930*/  IADD3 R22, PT, PT, R22, 0x20, RZ ;  /* 0x0000002016167810 */ /* 0x000fe40007ffe0ff */
[----:B------:R-:W-:Y:S01]  /*1940*/  IADD3 R23, PT, PT, R23, 0x20, RZ ;  /* 0x0000002017177810 */ /* 0x000fe20007ffe0ff */
[----:B--2---:R-:W-:Y:S01]  /*1950*/  FADD.FTZ R190, R190, R187 ;  /* 0x000000bbbebe7221 */ /* 0x004fe20000010000 */
[----:B---3--:R-:W-:Y:S01]  /*1960*/  FADD.FTZ R191, R191, R186 ;  /* 0x000000babfbf7221 */ /* 0x008fe20000010000 */
[----:B----4-:R-:W-:Y:S01]  /*1970*/  FFMA.FTZ R9, R185, R196, R9 ;  /* 0x000000c4b9097223 */ /* 0x010fe20000010009 */
[----:B------:R-:W-:-:S05]  /*1980*/  FADD.FTZ R184, R184, R185 ;  /* 0x000000b9b8b87221 */ /* 0x000fca0000010000 */
[----:B------:R-:W-:Y:S04]  /*1990*/  STL [R1+0x48], R184 ;  /* 0x000048b801007387 */ /* 0x000fe80000100800 */
[----:B------:R-:W-:Y:S04]  /*19a0*/  STL [R1+0xe8], R9 ;  /* 0x0000e80901007387 */ /* 0x000fe80000100800 */
[----:B------:R2:W-:Y:S01]  /*19b0*/  STL [R1+0xec], R218 ;  /* 0x0000ecda01007387 */ /* 0x0005e20000100800 */
[----:B------:R-:W-:Y:S01]  /*19c0*/  FMUL.FTZ R185, R188, R187 ;  /* 0x000000bbbcb97220 */ /* 0x000fe20000410000 */
[----:B--2---:R-:W-:Y:S01]  /*19d0*/  FMUL.FTZ R218, R246, R186 ;  /* 0x000000baf6da7220 */ /* 0x004fe20000410000 */
[----:B------:R-:W-:Y:S01]  /*19e0*/  FMUL.FTZ R246, R6, R3 ;  /* 0x0000000306f67220 */ /* 0x000fe20000410000 */
[----:B------:R1:W-:Y:S03]  /*19f0*/  STL [R1+0x4c], R191 ;  /* 0x00004cbf01007387 */ /* 0x0003e60000100800 */
[----:B------:R-:W-:Y:S01]  /*1a00*/  FFMA.FTZ R189, R187, R246, R189 ;  /* 0x000000f6bbbd7223 */ /* 0x000fe200000100bd */
[----:B------:R1:W-:Y:S04]  /*1a10*/  STL [R1+0x50], R190 ;  /* 0x000050be01007387 */ /* 0x0003e80000100800 */
[----:B------:R1:W-:Y:S04]  /*1a20*/  STL [R1+0xf0], R189 ;  /* 0x0000f0bd01007387 */ /* 0x0003e80000100800 */
[----:B------:R1:W-:Y:S01]  /*1a30*/  STL [R1+0x10], R185 ;  /* 0x000010b901007387 */ /* 0x0003e20000100800 */
[----:B------:R-:W-:Y:S01]  /*1a40*/  FADD.FTZ R3, RZ, R208 ;  /* 0x000000d0ff037221 */ /* 0x000fe20000010000 */
[----:B------:R-:W-:-:S03]  /*1a50*/  FFMA.FTZ R9, R0, R208, RZ ;  /* 0x000000d000097223 */ /* 0x000fc600000100ff */
[----:B------:R-:W-:Y:S01]  /*1a60*/  FADD.FTZ R3, R3, R228 ;  /* 0x000000e403037221 */ /* 0x000fe20000010000 */
[----:B------:R-:W-:-:S03]  /*1a70*/  FFMA.FTZ R184, R196, R228, R9 ;  /* 0x000000e4c4b87223 */ /* 0x000fc60000010009 */
[----:B------:R-:W-:Y:S01]  /*1a80*/  FADD.FTZ R9, R3, R218 ;  /* 0x000000da03097221 */ /* 0x000fe20000010000 */
[----:B------:R-:W-:-:S03]  /*1a90*/  FFMA.FTZ R3, R8, R218, R184 ;  /* 0x000000da08037223 */ /* 0x000fc600000100b8 */
[----:B------:R-:W-:Y:S01]  /*1aa0*/  FADD.FTZ R9, R9, R185 ;  /* 0x000000b909097221 */ /* 0x000fe20000010000 */
[----:B-1----:R-:W-:-:S07]  /*1ab0*/  FFMA.FTZ R3, R246, R185, R3 ;  /* 0x000000b9f6037223 */ /* 0x002fce0000010003 */
.L_x_23353:
[----:B------:R-:W-:Y:S05]  /*1ac0*/  BSYNC.RECONVERGENT B2 ;  /* 0x0000000000027941 */ /* 0x000fea0003800200 */
.L_x_23352:
[----:B------:R-:W-:Y:S01]  /*1ad0*/  BSSY.RECONVERGENT B2, `(.L_x_23354) ;  /* 0x0000047000027945 */ /* 0x000fe20003800200 */
[----:B-----5:R-:W-:-:S03]  /*1ae0*/  ISETP.GE.U32.AND P0, PT, R2, 0xe0, PT ;  /* 0x000000e00200780c */ /* 0x020fc60003f06070 */
[----:B------:R-:W-:Y:S10]  /*1af0*/  @!P2 BRA `(.L_x_23355) ;  /* 0x000000040010a947 */ /* 0x000ff40003800000 */
[----:B------:R-:W1:Y:S01]  /*1b00*/  LDC.64 R184, c[0x0][0x3a8] ;  /* 0x0000ea00ffb87b82 */ /* 0x000e620000000a00 */
[----:B------:R-:W-:Y:S04]  /*1b10*/  STL.64 [R1+0x1a0], R4 ;  /* 0x0001a00401007387 */ /* 0x000fe80000100a00 */
[----:B------:R-:W2:Y:S01]  /*1b20*/  LDL.LU R195, [R1+0x34] ;  /* 0x0000340001c37983 */ /* 0x000ea20000300800 */
[----:B------:R-:W-:Y:S02]  /*1b30*/  ISETP.NE.U32.AND P2, PT, RZ, UR10, PT ;  /* 0x0000000aff007c0c */ /* 0x000fe4000bf45070 */
[----:B------:R-:W3:Y:S01]  /*1b40*/  LDC.64 R186, c[0x0][0x428] ;  /* 0x00010a00ffba7b82 */ /* 0x000ee20000000a00 */
[----:B------:R4:W-:Y:S01]  /*1b50*/  STL [R1+0x19c], R2 ;  /* 0x00019c0201007387 */ /* 0x0009e20000100800 */
[----:B------:R-:W-:-:S03]  /*1b60*/  ISETP.NE.AND.EX P2, PT, RZ, UR11, PT, P2 ;  /* 0x0000000bff007c0c */ /* 0x000fc6000bf45320 */
[----:B------:R0:W-:Y:S04]  /*1b70*/  STL [R1+0x198], R0 ;  /* 0x0001980001007387 */ /* 0x0001e80000100800 */
[----:B----4-:R-:W4:Y:S06]  /*1b80*/  LDL.LU R2, [R1+0xd4] ;  /* 0x0000d40001027983 */ /* 0x010f2c0000300800 */
[----:B------:R-:W0:Y:S01]  /*1b90*/  @P2 LDC.64 R4, c[0x0][0x438] ;  /* 0x00010e00ff042b82 */ /* 0x000e220000000a00 */
[----:B-1----:R-:W-:Y:S01]  /*1ba0*/  IMAD.WIDE.U32 R184, R23, 0x10, R184 ;  /* 0x0000001017b87825 */ /* 0x002fe200078e00b8 */
[----:B------:R-:W4:Y:S04]  /*1bb0*/  LDL R237, [R1+0x178] ;  /* 0x0001780001ed7983 */ /* 0x000f280000100800 */
[----:B------:R-:W2:Y:S01]  /*1bc0*/  LDG.E.128 R188, desc[UR6][R184.64] ;  /* 0x00000006b8bc7981 */ /* 0x000ea2000c1e1d00 */
[----:B---3--:R-:W-:-:S06]  /*1bd0*/  IMAD.WIDE.U32 R186, R22, 0x10, R186 ;  /* 0x0000001016ba7825 */ /* 0x008fcc00078e00ba */
[----:B------:R-:W3:Y:S01]  /*1be0*/  LDG.E.128 R184, desc[UR6][R186.64] ;  /* 0x00000006bab87981 */ /* 0x000ee2000c1e1d00 */
[----:B0-----:R-:W-:-:S05]  /*1bf0*/  @P2 IMAD.WIDE.U32 R4, R23, 0x10, R4 ;  /* 0x0000001017042825 */ /* 0x001fca00078e0004 */
[----:B------:R1:W5:Y:S04]  /*1c00*/  @P2 LDG.E.128 R52, desc[UR6][R4.64] ;  /* 0x0000000604342981 */ /* 0x000368000c1e1d00 */
[----:B------:R1:W5:Y:S04]  /*1c10*/  LDL.LU.64 R4, [R1+0x1a0] ;  /* 0x0001a00001047983 */ /* 0x0003680000300a00 */
[----:B------:R-:W4:Y:S04]  /*1c20*/  LDL.LU R0, [R1+0xd8] ;  /* 0x0000d80001007983 */ /* 0x000f280000300800 */
[----:B------:R-:W4:Y:S04]  /*1c30*/  LDL R227, [R1+0x17c] ;  /* 0x00017c0001e37983 */ /* 0x000f280000100800 */
[----:B------:R-:W4:Y:S04]  /*1c40*/  LDL.LU R245, [R1+0xdc] ;  /* 0x0000dc0001f57983 */ /* 0x000f280000300800 */
[----:B------:R-:W4:Y:S01]  /*1c50*/  LDL R217, [R1+0x180] ;  /* 0x0001800001d97983 */ /* 0x000f220000100800 */
[C---:B--2---:R-:W-:Y:S01]  /*1c60*/  FADD.FTZ R188, -R7.reuse, R188 ;  /* 0x000000bc07bc7221 */ /* 0x044fe20000010100 */
[----:B------:R-:W-:-:S02]  /*1c70*/  FADD.FTZ R14, -R7, R189 ;  /* 0x000000bd070e7221 */ /* 0x000fc40000010100 */
[----:B------:R-:W2:Y:S01]  /*1c80*/  LDL R189, [R1+0x184] ;  /* 0x0001840001bd7983 */ /* 0x000ea20000100800 */
[----:B------:R-:W-:-:S03]  /*1c90*/  FMUL.FTZ R204, R6, R188 ;  /* 0x000000bc06cc7220 */ /* 0x000fc60000410000 */
[----:B------:R-:W2:Y:S01]  /*1ca0*/  LDL.LU R188, [R1+0xe0] ;  /* 0x0000e00001bc7983 */ /* 0x000ea20000300800 */
[----:B---3--:R-:W-:-:S05]  /*1cb0*/  FADD.FTZ R195, R195, R184 ;  /* 0x000000b8c3c37221 */ /* 0x008fca0000010000 */
[----:B------:R0:W-:Y:S02]  /*1cc0*/  STL [R1+0x34], R195 ;  /* 0x000034c301007387 */ /* 0x0001e40000100800 */
[----:B0-----:R-:W-:Y:S02]  /*1cd0*/  FMUL.FTZ R195, R6, R14 ;  /* 0x0000000e06c37220 */ /* 0x001fe40000410000 */
[----:B------:R-:W3:Y:S01]  /*1ce0*/  LDL.LU R14, [R1+0x38] ;  /* 0x00003800010e7983 */ /* 0x000ee20000300800 */
[----:B----4-:R-:W-:Y:S01]  /*1cf0*/  FFMA.FTZ R2, R184, R204, R2 ;  /* 0x000000ccb8027223 */ /* 0x010fe20000010002 */
[----:B------:R-:W-:Y:S01]  /*1d00*/  FADD.FTZ R190, -R7, R190 ;  /* 0x000000be07be7221 */ /* 0x000fe20000010100 */
[----:B------:R-:W-:-:S03]  /*1d10*/  FMUL.FTZ R237, R237, R184 ;  /* 0x000000b8eded7220 */ /* 0x000fc60000410000 */
[----:B------:R0:W-:Y:S04]  /*1d20*/  STL [R1+0xd4], R2 ;  /* 0x0000d40201007387 */ /* 0x0001e80000100800 */
[----:B0-----:R1:W5:Y:S04]  /*1d30*/  LDL.LU R2, [R1+0x19c] ;  /* 0x00019c0001027983 */ /* 0x0013680000300800 */
[----:B------:R-:W4:Y:S01]  /*1d40*/  LDL.LU R184, [R1+0x40] ;  /* 0x0000400001b87983 */ /* 0x000f220000300800 */
[----:B---3--:R-:W-:-:S05]  /*1d50*/  FADD.FTZ R14, R14, R185 ;  /* 0x000000b90e0e7221 */ /* 0x008fca0000010000 */
[----:B------:R0:W-:Y:S02]  /*1d60*/  STL [R1+0x38], R14 ;  /* 0x0000380e01007387 */ /* 0x0001e40000100800 */
[----:B0-----:R-:W-:Y:S02]  /*1d70*/  FMUL.FTZ R14, R6, R190 ;  /* 0x000000be060e7220 */ /* 0x001fe40000410000 */
[----:B------:R-:W3:Y:S01]  /*1d80*/  LDL.LU R190, [R1+0x3c] ;  /* 0x00003c0001be7983 */ /* 0x000ee20000300800 */
[----:B------:R-:W-:Y:S01]  /*1d90*/  FFMA.FTZ R0, R185, R195, R0 ;  /* 0x000000c3b9007223 */ /* 0x000fe20000010000 */
[----:B------:R-:W-:Y:S01]  /*1da0*/  FFMA.FTZ R245, R186, R14, R245 ;  /* 0x0000000ebaf57223 */ /* 0x000fe200000100f5 */
[----:B------:R-:W-:-:S03]  /*1db0*/  FADD.FTZ R191, -R7, R191 ;  /* 0x000000bf07bf7221 */ /* 0x000fc60000010100 */
[----:B------:R0:W-:Y:S01]  /*1dc0*/  STL [R1+0xd8], R0 ;  /* 0x0000d80001007387 */ /* 0x0001e20000100800 */
[----:B----4-:R-:W-:-:S03]  /*1dd0*/  FADD.FTZ R184, R184, R187 ;  /* 0x000000bbb8b87221 */ /* 0x010fc60000010000 */
[----:B0-----:R1:W5:Y:S01]  /*1de0*/  LDL.LU R0, [R1+0x198] ;  /* 0x0001980001007983 */ /* 0x0013620000300800 */
        /* <DEDUP_REMOVED lines=8> */
[----:B------:R-:W-:Y:S02]  /*1e70*/  IADD3 R22, PT, PT, R22, 0x20, RZ ;  /* 0x0000002016167810 */ /* 0x000fe40007ffe0ff */
[----:B------:R-:W-:Y:S01]  /*1e80*/  IADD3 R23, PT, PT, R23, 0x20, RZ ;  /* 0x0000002017177810 */ /* 0x000fe20007ffe0ff */
[----:B---3--:R-:W-:-:S05]  /*1e90*/  FADD.FTZ R190, R190, R186 ;  /* 0x000000babebe7221 */ /* 0x008fca0000010000 */
[----:B------:R-:W-:Y:S04]  /*1ea0*/  STL [R1+0x3c], R190 ;  /* 0x00003cbe01007387 */ /* 0x000fe80000100800 */
[----:B------:R0:W-:Y:S04]  /*1eb0*/  STL [R1+0xdc], R245 ;  /* 0x0000dcf501007387 */ /* 0x0001e80000100800 */
[----:B------:R3:W-:Y:S01]  /*1ec0*/  STL [R1+0x40], R184 ;  /* 0x000040b801007387 */ /* 0x0007e20000100800 */
[----:B0-----:R-:W-:-:S04]  /*1ed0*/  FMUL.FTZ R245, R6, R191 ;  /* 0x000000bf06f57220 */ /* 0x001fc80000410000 */
[----:B--2---:R-:W-:Y:S01]  /*1ee0*/  FFMA.FTZ R188, R187, R245, R188 ;  /* 0x000000f5bbbc7223 */ /* 0x004fe200000100bc */
[----:B---3--:R-:W-:-:S04]  /*1ef0*/  FMUL.FTZ R184, R189, R187 ;  /* 0x000000bbbdb87220 */ /* 0x008fc80000410000 */
[----:B------:R1:W-:Y:S04]  /*1f00*/  STL [R1+0xe0], R188 ;  /* 0x0000e0bc01007387 */ /* 0x0003e80000100800 */
[----:B------:R1:W-:Y:S01]  /*1f10*/  STL [R1+0xc], R184 ;  /* 0x00000cb801007387 */ /* 0x0003e20000100800 */
[----:B------:R-:W-:Y:S01]  /*1f20*/  FADD.FTZ R9, R9, R184 ;  /* 0x000000b809097221 */ /* 0x000fe20000010000 */
[----:B------:R-:W-:-:S07]  /*1f30*/  FFMA.FTZ R3, R245, R184, R3 ;  /* 0x000000b8f5037223 */ /* 0x000fce0000010003 */
.L_x_23355:
[----:B------:R-:W-:Y:S05]  /*1f40*/  BSYNC.RECONVERGENT B2 ;  /* 0x0000000000027941 */ /* 0x000fea0003800200 */
.L_x_23354:
[----:B------:R-:W-:Y:S01]  /*1f50*/  BSSY.RECONVERGENT B2, `(.L_x_23356) ;  /* 0x0000047000027945 */ /* 0x000fe20003800200 */
[----:B-----5:R-:W-:-:S03]  /*1f60*/  ISETP.GE.U32.AND P2, PT, R2, 0x100, PT ;  /* 0x000001000200780c */ /* 0x020fc60003f46070 */
[----:B------:R-:W-:Y:S10]  /*1f70*/  @!P3 BRA `(.L_x_23357) ;  /* 0x000000040010b947 */ /* 0x000ff40003800000 */
[----:B-1----:R-:W1:Y:S01]  /*1f80*/  LDC.64 R184, c[0x0][0x3a8] ;  /* 0x0000ea00ffb87b82 */ /* 0x002e620000000a00 */
        /* <DEDUP_REMOVED lines=28> */
[----:B-1----:R-:W-:Y:S02]  /*2150*/  FMUL.FTZ R194, R6, R15 ;  /* 0x0000000f06c27220 */ /* 0x002fe40000410000 */
[----:B------:R-:W3:Y:S01]  /*2160*/  LDL.LU R15, [R1+0x28] ;  /* 0x00002800010f7983 */ /* 0x000ee20000300800 */
[----:B----4-:R-:W-:Y:S01]  /*2170*/  FFMA.FTZ R2, R184, R203, R2 ;  /* 0x000000cbb8027223 */ /* 0x010fe20000010002 */
[----:B------:R-:W-:Y:S01]  /*2180*/  FADD.FTZ R190, -R7, R190 ;  /* 0x000000be07be7221 */ /* 0x000fe20000010100 */
[----:B------:R-:W-:-:S03]  /*2190*/  FMUL.FTZ R236, R236, R184 ;  /* 0x000000b8ecec7220 */ /* 0x000fc60000410000 */
[----:B------:R1:W-:Y:S04]  /*21a0*/  STL [R1+0xc4], R2 ;  /* 0x0000c40201007387 */ /* 0x0003e80000100800 */
[----:B-1----:R0:W5:Y:S04]  /*21b0*/  LDL.LU R2, [R1+0x19c] ;  /* 0x00019c0001027983 */ /* 0x0021680000300800 */
[----:B------:R-:W4:Y:S01]  /*21c0*/  LDL.LU R184, [R1+0x30] ;  /* 0x0000300001b87983 */ /* 0x000f220000300800 */
[----:B---3--:R-:W-:-:S05]  /*21d0*/  FADD.FTZ R15, R15, R185 ;  /* 0x000000b90f0f7221 */ /* 0x008fca0000010000 */
[----:B------:R1:W-:Y:S02]  /*21e0*/  STL [R1+0x28], R15 ;  /* 0x0000280f01007387 */ /* 0x0003e40000100800 */
[----:B-1----:R-:W-:Y:S02]  /*21f0*/  FMUL.FTZ R15, R6, R190 ;  /* 0x000000be060f7220 */ /* 0x002fe40000410000 */
[----:B------:R-:W3:Y:S01]  /*2200*/  LDL.LU R190, [R1+0x2c] ;  /* 0x00002c0001be7983 */ /* 0x000ee20000300800 */
[----:B------:R-:W-:Y:S01]  /*2210*/  FFMA.FTZ R0, R185, R194, R0 ;  /* 0x000000c2b9007223 */ /* 0x000fe20000010000 */
[----:B------:R-:W-:Y:S01]  /*2220*/  FFMA.FTZ R244, R186, R15, R244 ;  /* 0x0000000fbaf47223 */ /* 0x000fe200000100f4 */
[----:B------:R-:W-:-:S03]  /*2230*/  FADD.FTZ R191, -R7, R191 ;  /* 0x000000bf07bf7221 */ /* 0x000fc60000010100 */
[----:B------:R1:W-:Y:S01]  /*2240*/  STL [R1+0xc8], R0 ;  /* 0x0000c80001007387 */ /* 0x0003e20000100800 */
[----:B----4-:R-:W-:-:S03]  /*2250*/  FADD.FTZ R184, R184, R187 ;  /* 0x000000bbb8b87221 */ /* 0x010fc60000010000 */
[----:B-1----:R0:W5:Y:S01]  /*2260*/  LDL.LU R0, [R1+0x198] ;  /* 0x0001980001007983 */ /* 0x0021620000300800 */
        /* <DEDUP_REMOVED lines=14> */
[----:B-1----:R-:W-:-:S04]  /*2350*/  FMUL.FTZ R244, R6, R191 ;  /* 0x000000bf06f47220 */ /* 0x002fc80000410000 */
[----:B--2---:R-:W-:Y:S01]  /*2360*/  FFMA.FTZ R188, R187, R244, R188 ;  /* 0x000000f4bbbc7223 */ /* 0x004fe200000100bc */
[----:B---3--:R-:W-:-:S04]  /*2370*/  FMUL.FTZ R184, R189, R187 ;  /* 0x000000bbbdb87220 */ /* 0x008fc80000410000 */
[----:B------:R0:W-:Y:S04]  /*2380*/  STL [R1+0xd0], R188 ;  /* 0x0000d0bc01007387 */ /* 0x0001e80000100800 */
[----:B------:R0:W-:Y:S01]  /*2390*/  STL [R1+0x8], R184 ;  /* 0x000008b801007387 */ /* 0x0001e20000100800 */
[----:B------:R-:W-:Y:S01]  /*23a0*/  FADD.FTZ R9, R9, R184 ;  /* 0x000000b809097221 */ /* 0x000fe20000010000 */
[----:B------:R-:W-:-:S07]  /*23b0*/  FFMA.FTZ R3, R244, R184, R3 ;  /* 0x000000b8f4037223 */ /* 0x000fce0000010003 */
.L_x_23357:
[----:B------:R-:W-:Y:S05]  /*23c0*/  BSYNC.RECONVERGENT B2 ;  /* 0x0000000000027941 */ /* 0x000fea0003800200 */
.L_x_23356:
[----:B------:R-:W-:Y:S01]  /*23d0*/  BSSY.RECONVERGENT B2, `(.L_x_23358) ;  /* 0x000003b000027945 */ /* 0x000fe20003800200 */
[----:B-----5:R-:W-:-:S03]  /*23e0*/  ISETP.GE.U32.AND P3, PT, R2, 0x120, PT ;  /* 0x000001200200780c */ /* 0x020fc60003f66070 */
[----:B------:R-:W-:Y:S10]  /*23f0*/  @!P4 BRA `(.L_x_23359) ;  /* 0x0000000000e0c947 */ /* 0x000ff40003800000 */
[----:B01----:R-:W0:Y:S01]  /*2400*/  LDC.64 R184, c[0x0][0x3a8] ;  /* 0x0000ea00ffb87b82 */ /* 0x003e220000000a00 */
[----:B------:R1:W-:Y:S01]  /*2410*/  STL.64 [R1+0x198], R4 ;  /* 0x0001980401007387 */ /* 0x0003e20000100a00 */
[----:B------:R-:W-:-:S03]  /*2420*/  ISETP.NE.U32.AND P4, PT, RZ, UR10, PT ;  /* 0x0000000aff007c0c */ /* 0x000fc6000bf85070 */
[----:B------:R-:W2:Y:S01]  /*2430*/  LDL R235, [R1+0x158] ;  /* 0x0001580001eb7983 */ /* 0x000ea20000100800 */
[----:B------:R-:W-:Y:S02]  /*2440*/  ISETP.NE.AND.EX P4, PT, RZ, UR11, PT, P4 ;  /* 0x0000000bff007c0c */ /* 0x000fe4000bf85340 */
[----:B------:R-:W3:Y:S11]  /*2450*/  LDC.64 R186, c[0x0][0x428] ;  /* 0x00010a00ffba7b82 */ /* 0x000ef60000000a00 */
[----:B-1----:R-:W1:Y:S01]  /*2460*/  @P4 LDC.64 R4, c[0x0][0x438] ;  /* 0x00010e00ff044b82 */ /* 0x002e620000000a00 */
[----:B0-----:R-:W-:-:S05]  /*2470*/  IMAD.WIDE.U32 R184, R23, 0x10, R184 ;  /* 0x0000001017b87825 */ /* 0x001fca00078e00b8 */
[----:B------:R-:W4:Y:S01]  /*2480*/  LDG.E.128 R188, desc[UR6][R184.64] ;  /* 0x00000006b8bc7981 */ /* 0x000f22000c1e1d00 */
[----:B---3--:R-:W-:-:S06]  /*2490*/  IMAD.WIDE.U32 R186, R22, 0x10, R186 ;  /* 0x0000001016ba7825 */ /* 0x008fcc00078e00ba */
[----:B------:R-:W3:Y:S01]  /*24a0*/  LDG.E.128 R184, desc[UR6][R186.64] ;  /* 0x00000006bab87981 */ /* 0x000ee2000c1e1d00 */
[----:B-1----:R-:W-:-:S05]  /*24b0*/  @P4 IMAD.WIDE.U32 R4, R23, 0x10, R4 ;  /* 0x0000001017044825 */ /* 0x002fca00078e0004 */
[----:B------:R0:W5:Y:S04]  /*24c0*/  @P4 LDG.E.128 R44, desc[UR6][R4.64] ;  /* 0x00000006042c4981 */ /* 0x000168000c1e1d00 */
[----:B------:R0:W5:Y:S04]  /*24d0*/  LDL.LU.64 R4, [R1+0x198] ;  /* 0x0001980001047983 */ /* 0x0001680000300a00 */
[----:B------:R-:W2:Y:S04]  /*24e0*/  LDL R225, [R1+0x15c] ;  /* 0x00015c0001e17983 */ /* 0x000ea80000100800 */
[----:B------:R-:W2:Y:S04]  /*24f0*/  LDL.LU R243, [R1+0xbc] ;  /* 0x0000bc0001f37983 */ /* 0x000ea80000300800 */
[----:B------:R-:W2:Y:S01]  /*2500*/  LDL R215, [R1+0x160] ;  /* 0x0001600001d77983 */ /* 0x000ea20000100800 */
[C---:B----4-:R-:W-:Y:S01]  /*2510*/  FADD.FTZ R188, -R7.reuse, R188 ;  /* 0x000000bc07bc7221 */ /* 0x050fe20000010100 */
[----:B------:R-:W-:-:S02]  /*2520*/  FADD.FTZ R16, -R7, R189 ;  /* 0x000000bd07107221 */ /* 0x000fc40000010100 */
[----:B------:R-:W4:Y:S01]  /*2530*/  LDL R189, [R1+0x164] ;  /* 0x0001640001bd7983 */ /* 0x000f220000100800 */
[C---:B------:R-:W-:Y:S01]  /*2540*/  FMUL.FTZ R202, R6.reuse, R188 ;  /* 0x000000bc06ca7220 */ /* 0x040fe20000410000 */
[----:B------:R-:W-:Y:S02]  /*2550*/  FMUL.FTZ R193, R6, R16 ;  /* 0x0000001006c17220 */ /* 0x000fe40000410000 */
[----:B------:R-:W4:Y:S04]  /*2560*/  LDL.LU R188, [R1+0xc0] ;  /* 0x0000c00001bc7983 */ /* 0x000f280000300800 */
[----:B------:R-:W4:Y:S01]  /*2570*/  LDL.LU R16, [R1+0xb4] ;  /* 0x0000b40001107983 */ /* 0x000f220000300800 */
[----:B---3--:R-:W-:Y:S01]  /*2580*/  FADD.FTZ R124, R124, R184 ;  /* 0x000000b87c7c7221 */ /* 0x008fe20000010000 */
[----:B--2---:R-:W-:Y:S01]  /*2590*/  FMUL.FTZ R235, R235, R184 ;  /* 0x000000b8ebeb7220 */ /* 0x004fe20000410000 */
[----:B------:R-:W-:Y:S01]  /*25a0*/  FADD.FTZ R190, -R7, R190 ;  /* 0x000000be07be7221 */ /* 0x000fe20000010100 */
[----:B----4-:R-:W-:-:S02]  /*25b0*/  FFMA.FTZ R16, R184, R202, R16 ;  /* 0x000000cab8107223 */ /* 0x010fc40000010010 */
[----:B------:R-:W2:Y:S04]  /*25c0*/  LDL.LU R184, [R1+0xb8] ;  /* 0x0000b80001b87983 */ /* 0x000ea80000300800 */
[----:B------:R1:W-:Y:S01]  /*25d0*/  STL [R1+0xb4], R16 ;  /* 0x0000b41001007387 */ /* 0x0003e20000100800 */
[----:B------:R-:W-:Y:S01]  /*25e0*/  FADD.FTZ R191, -R7, R191 ;  /* 0x000000bf07bf7221 */ /* 0x000fe20000010100 */
[----:B-1----:R-:W-:-:S04]  /*25f0*/  FMUL.FTZ R16, R6, R190 ;  /* 0x000000be06107220 */ /* 0x002fc80000410000 */
[----:B------:R-:W-:Y:S01]  /*2600*/  FFMA.FTZ R243, R186, R16, R243 ;  /* 0x00000010baf37223 */ /* 0x000fe200000100f3 */
        /* <DEDUP_REMOVED lines=11> */
[----:B------:R-:W-:Y:S02]  /*26c0*/  IADD3 R22, PT, PT, R22, 0x20, RZ ;  /* 0x0000002016167810 */ /* 0x000fe40007ffe0ff */
[----:B------:R-:W-:Y:S01]  /*26d0*/  IADD3 R23, PT, PT, R23, 0x20, RZ ;  /* 0x0000002017177810 */ /* 0x000fe20007ffe0ff */
[----:B--2---:R-:W-:-:S05]  /*26e0*/  FFMA.FTZ R184, R185, R193, R184 ;  /* 0x000000c1b9b87223 */ /* 0x004fca00000100b8 */
[----:B------:R-:W-:Y:S04]  /*26f0*/  STL [R1+0xb8], R184 ;  /* 0x0000b8b801007387 */ /* 0x000fe80000100800 */
[----:B------:R1:W-:Y:S02]  /*2700*/  STL [R1+0xbc], R243 ;  /* 0x0000bcf301007387 */ /* 0x0003e40000100800 */
[----:B-1----:R-:W-:Y:S01]  /*2710*/  FMUL.FTZ R243, R6, R191 ;  /* 0x000000bf06f37220 */ /* 0x002fe20000410000 */
[----:B------:R-:W-:-:S03]  /*2720*/  FMUL.FTZ R184, R189, R187 ;  /* 0x000000bbbdb87220 */ /* 0x000fc60000410000 */
[----:B------:R-:W-:-:S05]  /*2730*/  FFMA.FTZ R188, R187, R243, R188 ;  /* 0x000000f3bbbc7223 */ /* 0x000fca00000100bc */
[----:B------:R0:W-:Y:S04]  /*2740*/  STL [R1+0xc0], R188 ;  /* 0x0000c0bc01007387 */ /* 0x0001e80000100800 */
[----:B------:R0:W-:Y:S01]  /*2750*/  STL [R1+0x4], R184 ;  /* 0x000004b801007387 */ /* 0x0001e20000100800 */
[----:B------:R-:W-:Y:S01]  /*2760*/  FADD.FTZ R9, R9, R184 ;  /* 0x000000b809097221 */ /* 0x000fe20000010000 */
[----:B------:R-:W-:-:S07]  /*2770*/  FFMA.FTZ R3, R243, R184, R3 ;  /* 0x000000b8f3037223 */ /* 0x000fce0000010003 */
.L_x_23359:
[----:B------:R-:W-:Y:S05]  /*2780*/  BSYNC.RECONVERGENT B2 ;  /* 0x0000000000027941 */ /* 0x000fea0003800200 */
.L_x_23358:
[----:B------:R-:W-:Y:S01]  /*2790*/  BSSY.RECONVERGENT B2, `(.L_x_23360) ;  /* 0x000003b000027945 */ /* 0x000fe20003800200 */
[----:B------:R-:W-:-:S03]  /*27a0*/  ISETP.GE.U32.AND P4, PT, R2, 0x140, PT ;  /* 0x000001400200780c */ /* 0x000fc60003f86070 */
[----:B------:R-:W-:Y:S10]  /*27b0*/  @!P5 BRA `(.L_x_23361) ;  /* 0x0000000000e0d947 */ /* 0x000ff40003800000 */
[----:B01----:R-:W0:Y:S01]  /*27c0*/  LDC.64 R184, c[0x0][0x3a8] ;  /* 0x0000ea00ffb87b82 */ /* 0x003e220000000a00 */
[----:B-----5:R1:W-:Y:S01]  /*27d0*/  STL.64 [R1+0x198], R4 ;  /* 0x0001980401007387 */ /* 0x0203e20000100a00 */
        /* <DEDUP_REMOVED lines=51> */
[----:B------:R0:W-:Y:S01]  /*2b10*/  STL [R1], R184 ;  /* 0x000000b801007387 */ /* 0x0001e20000100800 */
[----:B------:R-:W-:Y:S01]  /*2b20*/  FADD.FTZ R9, R9, R184 ;  /* 0x000000b809097221 */ /* 0x000fe20000010000 */
[----:B------:R-:W-:-:S07]  /*2b30*/  FFMA.FTZ R3, R242, R184, R3 ;  /* 0x000000b8f2037223 */ /* 0x000fce0000010003 */
.L_x_23361:
[----:B------:R-:W-:Y:S05]  /*2b40*/  BSYNC.RECONVERGENT B2 ;  /* 0x0000000000027941 */ /* 0x000fea0003800200 */
.L_x_23360:
[----:B------:R-:W-:Y:S04]  /*2b50*/  BSSY.RECONVERGENT B2, `(.L_x_23362) ;  /* 0x0000039000027945 */ /* 0x000fe80003800200 */
[----:B------:R-:W-:Y:S05]  /*2b60*/  @!P6 BRA `(.L_x_23363) ;  /* 0x0000000000dce947 */ /* 0x000fea0003800000 */
        /* <DEDUP_REMOVED lines=10> */
[----:B------:R-:W2:Y:S01]  /*2c10*/  LDG.E.128 R184, desc[UR6][R186.64] ;  /* 0x00000006bab87981 */ /* 0x000ea2000c1e1d00 */
[----:B-1----:R-:W-:-:S05]  /*2c20*/  @P5 IMAD.WIDE.U32 R4, R23, 0x10, R4 ;  /* 0x0000001017045825 */ /* 0x002fca00078e0004 */
[----:B------:R3:W5:Y:S04]  /*2c30*/  @P5 LDG.E.128 R36, desc[UR6][R4.64] ;  /* 0x0000000604245981 */ /* 0x000768000c1e1d00 */
[----:B------:R3:W5:Y:S04]  /*2c40*/  LDL.LU.64 R4, [R1+0x198] ;  /* 0x0001980001047983 */ /* 0x0007680000300a00 */
[----:B------:R-:W3:Y:S04]  /*2c50*/  LDL R223, [R1+0x13c] ;  /* 0x00013c0001df7983 */ /* 0x000ee80000100800 */
[----:B------:R-:W3:Y:S04]  /*2c60*/  LDL.LU R241, [R1+0x9c] ;  /* 0x00009c0001f17983 */ /* 0x000ee80000300800 */
[----:B------:R-:W3:Y:S04]  /*2c70*/  LDL R213, [R1+0x140] ;  /* 0x0001400001d57983 */ /* 0x000ee80000100800 */
[----:B------:R-:W3:Y:S01]  /*2c80*/  LDL R252, [R1+0x144] ;  /* 0x0001440001fc7983 */ /* 0x000ee20000100800 */
[C---:B----4-:R-:W-:Y:S01]  /*2c90*/  FADD.FTZ R18, -R7.reuse, R188 ;  /* 0x000000bc07127221 */ /* 0x050fe20000010100 */
[----:B------:R-:W-:-:S02]  /*2ca0*/  FADD.FTZ R10, -R7, R189 ;  /* 0x000000bd070a7221 */ /* 0x000fc40000010100 */
[----:B------:R-:W4:Y:S01]  /*2cb0*/  LDL.LU R188, [R1+0xa0] ;  /* 0x0000a00001bc7983 */ /* 0x000f220000300800 */
[----:B------:R-:W-:-:S03]  /*2cc0*/  FMUL.FTZ R200, R6, R18 ;  /* 0x0000001206c87220 */ /* 0x000fc60000410000 */
[----:B------:R-:W4:Y:S04]  /*2cd0*/  LDL.LU R189, [R1+0x98] ;  /* 0x0000980001bd7983 */ /* 0x000f280000300800 */
[----:B------:R-:W4:Y:S01]  /*2ce0*/  LDL.LU R18, [R1+0x94] ;  /* 0x0000940001127983 */ /* 0x000f220000300800 */
[C---:B------:R-:W-:Y:S01]  /*2cf0*/  FADD.FTZ R190, -R7.reuse, R190 ;  /* 0x000000be07be7221 */ /* 0x040fe20000010100 */
[----:B------:R-:W-:Y:S01]  /*2d00*/  FMUL.FTZ R10, R6, R10 ;  /* 0x0000000a060a7220 */ /* 0x000fe20000410000 */
[----:B------:R-:W-:Y:S01]  /*2d10*/  FADD.FTZ R191, -R7, R191 ;  /* 0x000000bf07bf7221 */ /* 0x000fe20000010100 */
[----:B--2---:R-:W-:-:S04]  /*2d20*/  FMUL.FTZ R233, R233, R184 ;  /* 0x000000b8e9e97220 */ /* 0x004fc80000410000 */
[----:B------:R-:W-:Y:S01]  /*2d30*/  FADD.FTZ R9, R9, R233 ;  /* 0x000000e909097221 */ /* 0x000fe20000010000 */
[----:B------:R-:W-:Y:S01]  /*2d40*/  FFMA.FTZ R3, R200, R233, R3 ;  /* 0x000000e9c8037223 */ /* 0x000fe20000010003 */
[----:B------:R-:W-:Y:S01]  /*2d50*/  FADD.FTZ R116, R116, R184 ;  /* 0x000000b874747221 */ /* 0x000fe20000010000 */
[----:B------:R-:W-:Y:S01]  /*2d60*/  FADD.FTZ R117, R117, R185 ;  /* 0x000000b975757221 */ /* 0x000fe20000010000 */
[----:B---3--:R-:W-:-:S04]  /*2d70*/  FMUL.FTZ R223, R223, R185 ;  /* 0x000000b9dfdf7220 */ /* 0x008fc80000410000 */
[----:B------:R-:W-:Y:S01]  /*2d80*/  FADD.FTZ R9, R9, R223 ;  /* 0x000000df09097221 */ /* 0x000fe20000010000 */
[----:B------:R-:W-:Y:S01]  /*2d90*/  FFMA.FTZ R3, R10, R223, R3 ;  /* 0x000000df0a037223 */ /* 0x000fe20000010003 */
[----:B------:R-:W-:Y:S01]  /*2da0*/  FMUL.FTZ R213, R213, R186 ;  /* 0x000000bad5d57220 */ /* 0x000fe20000410000 */
[----:B------:R-:W-:-:S03]  /*2db0*/  FMUL.FTZ R252, R252, R187 ;  /* 0x000000bbfcfc7220 */ /* 0x000fc60000410000 */
[----:B------:R-:W-:Y:S01]  /*2dc0*/  FADD.FTZ R9, R9, R213 ;  /* 0x000000d509097221 */ /* 0x000fe20000010000 */
[----:B------:R-:W-:Y:S01]  /*2dd0*/  FADD.FTZ R118, R118, R186 ;  /* 0x000000ba76767221 */ /* 0x000fe20000010000 */
[----:B------:R-:W-:Y:S01]  /*2de0*/  FADD.FTZ R119, R119, R187 ;  /* 0x000000bb77777221 */ /* 0x000fe20000010000 */
[----:B------:R-:W-:Y:S01]  /*2df0*/  IADD3 R22, PT, PT, R22, 0x20, RZ ;  /* 0x0000002016167810 */ /* 0x000fe20007ffe0ff */
[----:B------:R-:W-:Y:S01]  /*2e00*/  FADD.FTZ R9, R9, R252 ;  /* 0x000000fc09097221 */ /* 0x000fe20000010000 */
[----:B------:R-:W-:Y:S01]  /*2e10*/  IADD3 R23, PT, PT, R23, 0x20, RZ ;  /* 0x0000002017177810 */ /* 0x000fe20007ffe0ff */
[----:B----4-:R-:W-:Y:S01]  /*2e20*/  FFMA.FTZ R18, R184, R200, R18 ;  /* 0x000000c8b8127223 */ /* 0x010fe20000010012 */
[----:B------:R-:W-:-:S04]  /*2e30*/  FFMA.FTZ R189, R185, R10, R189 ;  /* 0x0000000ab9bd7223 */ /* 0x000fc800000100bd */
[----:B------:R0:W-:Y:S02]  /*2e40*/  STL [R1+0x94], R18 ;  /* 0x0000941201007387 */ /* 0x0001e40000100800 */
[----:B0-----:R-:W-:-:S04]  /*2e50*/  FMUL.FTZ R18, R6, R190 ;  /* 0x000000be06127220 */ /* 0x001fc80000410000 */
[----:B------:R-:W-:Y:S01]  /*2e60*/  FFMA.FTZ R241, R186, R18, R241 ;  /* 0x00000012baf17223 */ /* 0x000fe200000100f1 */
[----:B------:R-:W-:Y:S04]  /*2e70*/  STL [R1+0x98], R189 ;  /* 0x000098bd01007387 */ /* 0x000fe80000100800 */
[----:B------:R0:W-:Y:S02]  /*2e80*/  STL [R1+0x9c], R241 ;  /* 0x00009cf101007387 */ /* 0x0001e40000100800 */
[----:B0-----:R-:W-:-:S04]  /*2e90*/  FMUL.FTZ R241, R6, R191 ;  /* 0x000000bf06f17220 */ /* 0x001fc80000410000 */
[----:B------:R-:W-:-:S05]  /*2ea0*/  FFMA.FTZ R188, R187, R241, R188 ;  /* 0x000000f1bbbc7223 */ /* 0x000fca00000100bc */
[----:B------:R2:W-:Y:S01]  /*2eb0*/  STL [R1+0xa0], R188 ;  /* 0x0000a0bc01007387 */ /* 0x0005e20000100800 */
[----:B------:R-:W-:-:S04]  /*2ec0*/  FFMA.FTZ R3, R18, R213, R3 ;  /* 0x000000d512037223 */ /* 0x000fc80000010003 */
[----:B------:R-:W-:-:S07]  /*2ed0*/  FFMA.FTZ R3, R241, R252, R3 ;  /* 0x000000fcf1037223 */ /* 0x000fce0000010003 */
.L_x_23363:
[----:B------:R-:W-:Y:S05]  /*2ee0*/  BSYNC.RECONVERGENT B2 ;  /* 0x0000000000027941 */ /* 0x000fea0003800200 */
.L_x_23362:
[----:B------:R-:W-:Y:S04]  /*2ef0*/  BSSY.RECONVERGENT B2, `(.L_x_23364) ;  /* 0x0000039000027945 */ /* 0x000fe80003800200 */
[----:B------:R-:W-:Y:S05]  /*2f00*/  @!P0 BRA `(.L_x_23365) ;  /* 0x0000000000dc8947 */ /* 0x000fea0003800000 */
[----:B01----:R-:W0:Y:S01]  /*2f10*/  LDC.64 R184, c[0x0][0x3a8] ;  /* 0x0000ea00ffb87b82 */ /* 0x003e220000000a00 */
[----:B-----5:R1:W-:Y:S01]  /*2f20*/  STL.64 [R1+0x198], R4 ;  /* 0x0001980401007387 */ /* 0x0203e20000100a00 */
[----:B------:R-:W-:-:S03]  /*2f30*/  ISETP.NE.U32.AND P0, PT, RZ, UR10, PT ;  /* 0x0000000aff007c0c */ /* 0x000fc6000bf05070 */
[----:B------:R-:W3:Y:S01]  /*2f40*/  LDL R232, [R1+0x128] ;  /* 0x0001280001e87983 */ /* 0x000ee20000100800 */
[----:B------:R-:W-:Y:S02]  /*2f50*/  ISETP.NE.AND.EX P0, PT, RZ, UR11, PT, P0 ;  /* 0x0000000bff007c0c */ /* 0x000fe4000bf05300 */
[----:B------:R-:W4:Y:S11]  /*2f60*/  LDC.64 R186, c[0x0][0x428] ;  /* 0x00010a00ffba7b82 */ /* 0x000f360000000a00 */
[----:B-1----:R-:W1:Y:S01]  /*2f70*/  @P0 LDC.64 R4, c[0x0][0x438] ;  /* 0x00010e00ff040b82 */ /* 0x002e620000000a00 */
[----:B0-----:R-:W-:-:S05]  /*2f80*/  IMAD.WIDE.U32 R184, R23, 0x10, R184 ;  /* 0x0000001017b87825 */ /* 0x001fca00078e00b8 */
[----:B--2---:R-:W2:Y:S01]  /*2f90*/  LDG.E.128 R188, desc[UR6][R184.64] ;  /* 0x00000006b8bc7981 */ /* 0x004ea2000c1e1d00 */
[----:B----4-:R-:W-:-:S06]  /*2fa0*/  IMAD.WIDE.U32 R186, R22, 0x10, R186 ;  /* 0x0000001016ba7825 */ /* 0x010fcc00078e00ba */
[----:B------:R-:W3:Y:S01]  /*2fb0*/  LDG.E.128 R184, desc[UR6][R186.64] ;  /* 0x00000006bab87981 */ /* 0x000ee2000c1e1d00 */
[----:B-1----:R-:W-:-:S05]  /*2fc0*/  @P0 IMAD.WIDE.U32 R4, R23, 0x10, R4 ;  /* 0x0000001017040825 */ /* 0x002fca00078e0004 */
[----:B------:R4:W5:Y:S04]  /*2fd0*/  @P0 LDG.E.128 R32, desc[UR6][R4.64] ;  /* 0x0000000604200981 */ /* 0x000968000c1e1d00 */
[----:B------:R4:W5:Y:S04]  /*2fe0*/  LDL.LU.64 R4, [R1+0x198] ;  /* 0x0001980001047983 */ /* 0x0009680000300a00 */
[----:B------:R-:W4:Y:S04]  /*2ff0*/  LDL R222, [R1+0x12c] ;  /* 0x00012c0001de7983 */ /* 0x000f280000100800 */
[----:B------:R-:W4:Y:S04]  /*3000*/  LDL.LU R240, [R1+0x8c] ;  /* 0x00008c0001f07983 */ /* 0x000f280000300800 */
[----:B------:R-:W4:Y:S04]  /*3010*/  LDL R212, [R1+0x130] ;  /* 0x0001300001d47983 */ /* 0x000f280000100800 */
[----:B------:R-:W4:Y:S01]  /*3020*/  LDL R251, [R1+0x134] ;  /* 0x0001340001fb7983 */ /* 0x000f220000100800 */
[C---:B--2---:R-:W-:Y:S01]  /*3030*/  FADD.FTZ R19, -R7.reuse, R188 ;  /* 0x000000bc07137221 */ /* 0x044fe20000010100 */
[----:B------:R-:W-:-:S02]  /*3040*/  FADD.FTZ R11, -R7, R189 ;  /* 0x000000bd070b7221 */ /* 0x000fc40000010100 */
[----:B------:R-:W2:Y:S01]  /*3050*/  LDL.LU R188, [R1+0x90] ;  /* 0x0000900001bc7983 */ /* 0x000ea20000300800 */
[----:B------:R-:W-:-:S03]  /*3060*/  FMUL.FTZ R199, R6, R19 ;  /* 0x0000001306c77220 */ /* 0x000fc60000410000 */
[----:B------:R-:W2:Y:S04]  /*3070*/  LDL.LU R189, [R1+0x88] ;  /* 0x0000880001bd7983 */ /* 0x000ea80000300800 */
[----:B------:R-:W2:Y:S01]  /*3080*/  LDL.LU R19, [R1+0x84] ;  /* 0x0000840001137983 */ /* 0x000ea20000300800 */
[C---:B------:R-:W-:Y:S01]  /*3090*/  FADD.FTZ R190, -R7.reuse, R190 ;  /* 0x000000be07be7221 */ /* 0x040fe20000010100 */
[----:B------:R-:W-:Y:S01]  /*30a0*/  FMUL.FTZ R11, R6, R11 ;  /* 0x0000000b060b7220 */ /* 0x000fe20000410000 */
[----:B------:R-:W-:Y:S01]  /*30b0*/  FADD.FTZ R191, -R7, R191 ;  /* 0x000000bf07bf7221 */ /* 0x000fe20000010100 */
[----:B---3--:R-:W-:-:S04]  /*30c0*/  FMUL.FTZ R232, R232, R184 ;  /* 0x000000b8e8e87220 */ /* 0x008fc80000410000 */
[----:B------:R-:W-:Y:S01]  /*30d0*/  FADD.FTZ R9, R9, R232 ;  /* 0x000000e809097221 */ /* 0x000fe20000010000 */
[----:B------:R-:W-:Y:S01]  /*30e0*/  FFMA.FTZ R3, R199, R232, R3 ;  /* 0x000000e8c7037223 */ /* 0x000fe20000010003 */
[----:B------:R-:W-:Y:S01]  /*30f0*/  FADD.FTZ R112, R112, R184 ;  /* 0x000000b870707221 */ /* 0x000fe20000010000 */
[----:B------:R-:W-:Y:S01]  /*3100*/  FADD.FTZ R113, R113, R185 ;  /* 0x000000b971717221 */ /* 0x000fe20000010000 */
[----:B----4-:R-:W-:-:S04]  /*3110*/  FMUL.FTZ R222, R222, R185 ;  /* 0x000000b9dede7220 */ /* 0x010fc80000410000 */
        /* <DEDUP_REMOVED lines=10> */
[----:B--2---:R-:W-:Y:S01]  /*31c0*/  FFMA.FTZ R19, R184, R199, R19 ;  /* 0x000000c7b8137223 */ /* 0x004fe20000010013 */
        /* <DEDUP_REMOVED lines=11> */
.L_x_23365:
[----:B------:R-:W-:Y:S05]  /*3280*/  BSYNC.RECONVERGENT B2 ;  /* 0x0000000000027941 */ /* 0x000fea0003800200 */
.L_x_23364:
[----:B------:R-:W-:Y:S04]  /*3290*/  BSSY.RECONVERGENT B2, `(.L_x_23366) ;  /* 0x0000039000027945 */ /* 0x000fe80003800200 */
[----:B------:R-:W-:Y:S05]  /*32a0*/  @!P2 BRA `(.L_x_23367) ;  /* 0x0000000000dca947 */ /* 0x000fea0003800000 */
[----:B01----:R-:W0:Y:S01]  /*32b0*/  LDC.64 R184, c[0x0][0x3a8] ;  /* 0x0000ea00ffb87b82 */ /* 0x003e220000000a00 */
[----:B-----5:R1:W-:Y:S01]  /*32c0*/  STL.64 [R1+0x198], R4 ;  /* 0x0001980401007387 */ /* 0x0203e20000100a00 */
[----:B------:R-:W-:-:S03]  /*32d0*/  ISETP.NE.U32.AND P0, PT, RZ, UR10, PT ;  /* 0x0000000aff007c0c */ /* 0x000fc6000bf05070 */
[----:B------:R-:W4:Y:S01]  /*32e0*/  LDL R231, [R1+0x118] ;  /* 0x0001180001e77983 */ /* 0x000f220000100800 */
[----:B------:R-:W-:Y:S02]  /*32f0*/  ISETP.NE.AND.EX P0, PT, RZ, UR11, PT, P0 ;  /* 0x0000000bff007c0c */ /* 0x000fe4000bf05300 */
[----:B------:R-:W2:Y:S11]  /*3300*/  LDC.64 R186, c[0x0][0x428] ;  /* 0x00010a00ffba7b82 */ /* 0x000eb60000000a00 */
[----:B-1----:R-:W1:Y:S01]  /*3310*/  @P0 LDC.64 R4, c[0x0][0x438] ;  /* 0x00010e00ff040b82 */ /* 0x002e620000000a00 */
[----:B0-----:R-:W-:-:S05]  /*3320*/  IMAD.WIDE.U32 R184, R23, 0x10, R184 ;  /* 0x0000001017b87825 */ /* 0x001fca00078e00b8 */
[----:B--23--:R-:W2:Y:S01]  /*3330*/  LDG.E.128 R188, desc[UR6][R184.64] ;  /* 0x00000006b8bc7981 */ /* 0x00cea2000c1e1d00 */
[----:B------:R-:W-:-:S06]  /*3340*/  IMAD.WIDE.U32 R186, R22, 0x10, R186 ;  /* 0x0000001016ba7825 */ /* 0x000fcc00078e00ba */
[----:B------:R-:W4:Y:S01]  /*3350*/  LDG.E.128 R184, desc[UR6][R186.64] ;  /* 0x00000006bab87981 */ /* 0x000f22000c1e1d00 */
[----:B-1----:R-:W-:-:S05]  /*3360*/  @P0 IMAD.WIDE.U32 R4, R23, 0x10, R4 ;  /* 0x0000001017040825 */ /* 0x002fca00078e0004 */
[----:B------:R0:W5:Y:S04]  /*3370*/  @P0 LDG.E.128 R28, desc[UR6][R4.64] ;  /* 0x00000006041c0981 */ /* 0x000168000c1e1d00 */
[----:B------:R0:W5:Y:S04]  /*3380*/  LDL.LU.64 R4, [R1+0x198] ;  /* 0x0001980001047983 */ /* 0x0001680000300a00 */
[----:B------:R-:W3:Y:S04]  /*3390*/  LDL R221, [R1+0x11c] ;  /* 0x00011c0001dd7983 */ /* 0x000ee80000100800 */
[----:B------:R-:W3:Y:S04]  /*33a0*/  LDL.LU R239, [R1+0x7c] ;  /* 0x00007c0001ef7983 */ /* 0x000ee80000300800 */
[----:B------:R-:W3:Y:S04]  /*33b0*/  LDL R211, [R1+0x120] ;  /* 0x0001200001d37983 */ /* 0x000ee80000100800 */
[----:B------:R-:W3:Y:S01]  /*33c0*/  LDL R250, [R1+0x124] ;  /* 0x0001240001fa7983 */ /* 0x000ee20000100800 */
        /* <DEDUP_REMOVED lines=9> */
[----:B----4-:R-:W-:-:S04]  /*3460*/  FMUL.FTZ R231, R231, R184 ;  /* 0x000000b8e7e77220 */ /* 0x010fc80000410000 */
        /* <DEDUP_REMOVED lines=18> */
[----:B-1----:R-:W-:-:S04]  /*3590*/  FMUL.FTZ R20, R6, R190 ;  /* 0x000000be06147220 */ /* 0x002fc80000410000 */
[----:B------:R-:W-:Y:S01]  /*35a0*/  FFMA.FTZ R239, R186, R20, R239 ;  /* 0x00000014baef7223 */ /* 0x000fe200000100ef */
[----:B------:R-:W-:Y:S04]  /*35b0*/  STL [R1+0x78], R189 ;  /* 0x000078bd01007387 */ /* 0x000fe80000100800 */
[----:B------:R1:W-:Y:S02]  /*35c0*/  STL [R1+0x7c], R239 ;  /* 0x00007cef01007387 */ /* 0x0003e40000100800 */
[----:B-1----:R-:W-:-:S04]  /*35d0*/  FMUL.FTZ R239, R6, R191 ;  /* 0x000000bf06ef7220 */ /* 0x002fc80000410000 */
[----:B------:R-:W-:-:S05]  /*35e0*/  FFMA.FTZ R188, R187, R239, R188 ;  /* 0x000000efbbbc7223 */ /* 0x000fca00000100bc */
[----:B------:R0:W-:Y:S01]  /*35f0*/  STL [R1+0x80], R188 ;  /* 0x000080bc01007387 */ /* 0x0001e20000100800 */
[----:B------:R-:W-:-:S04]  /*3600*/  FFMA.FTZ R3, R20, R211, R3 ;  /* 0x000000d314037223 */ /* 0x000fc80000010003 */
[----:B------:R-:W-:-:S07]  /*3610*/  FFMA.FTZ R3, R239, R250, R3 ;  /* 0x000000faef037223 */ /* 0x000fce0000010003 */
.L_x_23367:
[----:B------:R-:W-:Y:S05]  /*3620*/  BSYNC.RECONVERGENT B2 ;  /* 0x0000000000027941 */ /* 0x000fea0003800200 */
.L_x_23366:
        /* <DEDUP_REMOVED lines=57> */
.L_x_23369:
[----:B------:R-:W-:Y:S05]  /*39c0*/  BSYNC.RECONVERGENT B2 ;  /* 0x0000000000027941 */ /* 0x000fea0003800200 */
.L_x_23368:
[----:B------:R-:W-:Y:S05]  /*39d0*/  @!P4 BRA `(.L_x_23370) ;  /* 0x0000000400c8c947 */ /* 0x000fea0003800000 */
[----:B------:R-:W-:Y:S01]  /*39e0*/  ISETP.NE.U32.AND P0, PT, RZ, UR10, PT ;  /* 0x0000000aff007c0c */ /* 0x000fe2000bf05070 */
[----:B01----:R-:W0:Y:S01]  /*39f0*/  LDC.64 R184, c[0x0][0x3a8] ;  /* 0x0000ea00ffb87b82 */ /* 0x003e220000000a00 */
[----:B------:R-:W4:Y:S02]  /*3a00*/  LDL.LU R229, [R1+0x54] ;  /* 0x0000540001e57983 */ /* 0x000f240000300800 */
[----:B------:R-:W-:Y:S02]  /*3a10*/  ISETP.NE.AND.EX P0, PT, RZ, UR11, PT, P0 ;  /* 0x0000000bff007c0c */ /* 0x000fe4000bf05300 */
[----:B------:R-:W4:Y:S03]  /*3a20*/  LDL R207, [R1+0xf8] ;  /* 0x0000f80001cf7983 */ /* 0x000f260000100800 */
[----:B--23--:R-:W1:Y:S01]  /*3a30*/  LDC.64 R188, c[0x0][0x428] ;  /* 0x00010a00ffbc7b82 */ /* 0x00ce620000000a00 */
[----:B------:R-:W2:Y:S04]  /*3a40*/  LDL R219, [R1+0xfc] ;  /* 0x0000fc0001db7983 */ /* 0x000ea80000100800 */
[----:B------:R-:W3:Y:S03]  /*3a50*/  LDL.LU R209, [R1+0x5c] ;  /* 0x00005c0001d17983 */ /* 0x000ee60000300800 */
[----:B------:R-:W1:Y:S01]  /*3a60*/  @P0 LDC.64 R186, c[0x0][0x438] ;  /* 0x00010e00ffba0b82 */ /* 0x000e620000000a00 */
[----:B------:R-:W2:Y:S04]  /*3a70*/  LDL R247, [R1+0x100] ;  /* 0x0001000001f77983 */ /* 0x000ea80000100800 */
[----:B------:R-:W2:Y:S01]  /*3a80*/  LDL R248, [R1+0x104] ;  /* 0x0001040001f87983 */ /* 0x000ea20000100800 */
[----:B0-----:R-:W-:-:S04]  /*3a90*/  IMAD.WIDE.U32 R184, R23, 0x10, R184 ;  /* 0x0000001017b87825 */ /* 0x001fc800078e00b8 */
[----:B-1----:R-:W-:-:S05]  /*3aa0*/  @P0 IMAD.WIDE.U32 R186, R23, 0x10, R186 ;  /* 0x0000001017ba0825 */ /* 0x002fca00078e00ba */
[----:B------:R-:W5:Y:S01]  /*3ab0*/  @P0 LDG.E.128 R168, desc[UR6][R186.64] ;  /* 0x00000006baa80981 */ /* 0x000f62000c1e1d00 */
[----:B------:R-:W-:-:S05]  /*3ac0*/  IMAD.WIDE.U32 R22, R22, 0x10, R188 ;  /* 0x0000001016167825 */ /* 0x000fca00078e00bc */
[----:B------:R0:W4:Y:S04]  /*3ad0*/  LDG.E.128 R188, desc[UR6][R22.64] ;  /* 0x0000000616bc7981 */ /* 0x000128000c1e1d00 */
[----:B------:R-:W0:Y:S02]  /*3ae0*/  LDG.E.128 R184, desc[UR6][R184.64] ;  /* 0x00000006b8b87981 */ /* 0x000e24000c1e1d00 */
[C---:B0-----:R-:W-:Y:S01]  /*3af0*/  FADD.FTZ R23, -R7.reuse, R185 ;  /* 0x000000b907177221 */ /* 0x041fe20000010100 */
[C---:B------:R-:W-:Y:S01]  /*3b00*/  FADD.FTZ R22, -R7.reuse, R186 ;  /* 0x000000ba07167221 */ /* 0x040fe20000010100 */
[----:B------:R-:W2:Y:S04]  /*3b10*/  LDL.LU R185, [R1+0x60] ;  /* 0x0000600001b97983 */ /* 0x000ea80000300800 */
[----:B------:R-:W2:Y:S01]  /*3b20*/  LDL.LU R186, [R1+0x58] ;  /* 0x0000580001ba7983 */ /* 0x000ea20000300800 */
[----:B------:R-:W-:-:S04]  /*3b30*/  FADD.FTZ R184, -R7, R184 ;  /* 0x000000b807b87221 */ /* 0x000fc80000010100 */
[----:B------:R-:W-:-:S04]  /*3b40*/  FMUL.FTZ R206, R6, R184 ;  /* 0x000000b806ce7220 */ /* 0x000fc80000410000 */
[----:B----4-:R-:W-:Y:S01]  /*3b50*/  FFMA.FTZ R229, R188, R206, R229 ;  /* 0x000000cebce57223 */ /* 0x010fe200000100e5 */
[----:B------:R-:W-:-:S04]  /*3b60*/  FMUL.FTZ R205, R6, R23 ;  /* 0x0000001706cd7220 */ /* 0x000fc80000410000 */
[----:B------:R0:W-:Y:S01]  /*3b70*/  STL [R1+0x54], R229 ;  /* 0x000054e501007387 */ /* 0x0001e20000100800 */
[----:B------:R-:W-:Y:S01]  /*3b80*/  FADD.FTZ R7, -R7, R187 ;  /* 0x000000bb07077221 */ /* 0x000fe20000010100 */
[----:B0-----:R-:W-:Y:S01]  /*3b90*/  FMUL.FTZ R229, R207, R188 ;  /* 0x000000bccfe57220 */ /* 0x001fe20000410000 */
[----:B------:R-:W-:-:S04]  /*3ba0*/  FMUL.FTZ R207, R6, R22 ;  /* 0x0000001606cf7220 */ /* 0x000fc80000410000 */
[----:B---3--:R-:W-:Y:S01]  /*3bb0*/  FFMA.FTZ R209, R190, R207, R209 ;  /* 0x000000cfbed17223 */ /* 0x008fe200000100d1 */
[----:B--2---:R-:W-:Y:S01]  /*3bc0*/  FMUL.FTZ R219, R219, R189 ;  /* 0x000000bddbdb7220 */ /* 0x004fe20000410000 */
[----:B------:R-:W-:Y:S01]  /*3bd0*/  FADD.FTZ R9, R9, R229 ;  /* 0x000000e509097221 */ /* 0x000fe20000010000 */
[----:B------:R-:W-:-:S04]  /*3be0*/  FFMA.FTZ R3, R206, R229, R3 ;  /* 0x000000e5ce037223 */ /* 0x000fc80000010003 */
[----:B------:R-:W-:Y:S01]  /*3bf0*/  FFMA.FTZ R3, R205, R219, R3 ;  /* 0x000000dbcd037223 */ /* 0x000fe20000010003 */
[----:B------:R-:W-:Y:S01]  /*3c00*/  FMUL.FTZ R248, R248, R191 ;  /* 0x000000bff8f87220 */ /* 0x000fe20000410000 */
[----:B------:R-:W-:Y:S01]  /*3c10*/  FADD.FTZ R100, R100, R188 ;  /* 0x000000bc64647221 */ /* 0x000fe20000010000 */
[----:B------:R-:W-:Y:S01]  /*3c20*/  FADD.FTZ R101, R101, R189 ;  /* 0x000000bd65657221 */ /* 0x000fe20000010000 */
[----:B------:R-:W-:Y:S01]  /*3c30*/  FADD.FTZ R102, R102, R190 ;  /* 0x000000be66667221 */ /* 0x000fe20000010000 */
[----:B------:R-:W-:Y:S01]  /*3c40*/  FADD.FTZ R103, R103, R191 ;  /* 0x000000bf67677221 */ /* 0x000fe20000010000 */
[----:B------:R-:W-:-:S05]  /*3c50*/  FFMA.FTZ R186, R189, R205, R186 ;  /* 0x000000cdbdba7223 */ /* 0x000fca00000100ba */
[----:B------:R-:W-:Y:S04]  /*3c60*/  STL [R1+0x58], R186 ;  /* 0x000058ba01007387 */ /* 0x000fe80000100800 */
[----:B------:R0:W-:Y:S02]  /*3c70*/  STL [R1+0x5c], R209 ;  /* 0x00005cd101007387 */ /* 0x0001e40000100800 */
[----:B0-----:R-:W-:Y:S01]  /*3c80*/  FMUL.FTZ R209, R247, R190 ;  /* 0x000000bef7d17220 */ /* 0x001fe20000410000 */
[----:B------:R-:W-:-:S04]  /*3c90*/  FMUL.FTZ R247, R6, R7 ;  /* 0x0000000706f77220 */ /* 0x000fc80000410000 */
[----:B------:R-:W-:-:S05]  /*3ca0*/  FFMA.FTZ R185, R191, R247, R185 ;  /* 0x000000f7bfb97223 */ /* 0x000fca00000100b9 */
[----:B------:R4:W-:Y:S01]  /*3cb0*/  STL [R1+0x60], R185 ;  /* 0x000060b901007387 */ /* 0x0009e20000100800 */
[----:B------:R-:W-:Y:S01]  /*3cc0*/  FADD.FTZ R7, R9, R219 ;  /* 0x000000db09077221 */ /* 0x000fe20000010000 */
[----:B------:R-:W-:-:S03]  /*3cd0*/  FFMA.FTZ R3, R207, R209, R3 ;  /* 0x000000d1cf037223 */ /* 0x000fc60000010003 */
[----:B------:R-:W-:Y:S01]  /*3ce0*/  FADD.FTZ R7, R7, R209 ;  /* 0x000000d107077221 */ /* 0x000fe20000010000 */
[----:B------:R-:W-:-:S03]  /*3cf0*/  FFMA.FTZ R3, R247, R248, R3 ;  /* 0x000000f8f7037223 */ /* 0x000fc60000010003 */
[----:B------:R-:W-:Y:S01]  /*3d00*/  FADD.FTZ R9, R7, R248 ;  /* 0x000000f807097221 */ /* 0x000fe20000010000 */
[----:B----4-:R-:W-:Y:S06]  /*3d10*/  BRA `(.L_x_23370) ;  /* 0x0000000000f87947 */ /* 0x010fec0003800000 */
.L_x_23351:
        /* <DEDUP_REMOVED lines=16> */
[----:B----4-:R-:W1:Y:S08]  /*3e20*/  @P2 LDC.64 R22, c[0x0][0x438] ;  /* 0x00010e00ff162b82 */ /* 0x010e700000000a00 */
[----:B------:R-:W2:Y:S01]  /*3e30*/  @P3 LDC.64 R186, c[0x0][0x438] ;  /* 0x00010e00ffba3b82 */ /* 0x000ea20000000a00 */
[----:B------:R-:W-:-:S07]  /*3e40*/  ISETP.GE.U32.AND P0, PT, R2, 0x80, PT ;  /* 0x000000800200780c */ /* 0x000fce0003f06070 */
[----:B------:R-:W3:Y:S01]  /*3e50*/  @P4 LDC.64 R184, c[0x0][0x438] ;  /* 0x00010e00ffb84b82 */ /* 0x000ee20000000a00 */
[C---:B-1----:R-:W-:Y:S01]  /*3e60*/  @P2 IMAD.WIDE.U32 R22, R7.reuse, 0x10, R22 ;  /* 0x0000001007162825 */ /* 0x042fe200078e0016 */
[----:B------:R-:W-:-:S04]  /*3e70*/  @P2 IADD3 R7, PT, PT, R7, 0x20, RZ ;  /* 0x0000002007072810 */ /* 0x000fc80007ffe0ff */
[----:B------:R2:W5:Y:S01]  /*3e80*/  @P2 LDG.E.128 R56, desc[UR6][R22.64] ;  /* 0x0000000616382981 */ /* 0x000562000c1e1d00 */
[C---:B------:R-:W-:Y:S01]  /*3e90*/  ISETP.GE.U32.AND P5, PT, R2.reuse, 0xa0, PT ;  /* 0x000000a00200780c */ /* 0x040fe20003fa6070 */
[C---:B--2---:R-:W-:Y:S02]  /*3ea0*/  @P3 IMAD.WIDE.U32 R22, R7.reuse, 0x10, R186 ;  /* 0x0000001007163825 */ /* 0x044fe400078e00ba */
[----:B------:R-:W1:Y:S01]  /*3eb0*/  @P0 LDC.64 R186, c[0x0][0x438] ;  /* 0x00010e00ffba0b82 */ /* 0x000e620000000a00 */
[----:B------:R-:W-:Y:S02]  /*3ec0*/  @P3 IADD3 R7, PT, PT, R7, 0x20, RZ ;  /* 0x0000002007073810 */ /* 0x000fe40007ffe0ff */
[----:B------:R3:W5:Y:S01]  /*3ed0*/  @P3 LDG.E.128 R52, desc[UR6][R22.64] ;  /* 0x0000000616343981 */ /* 0x000762000c1e1d00 */
[----:B------:R-:W-:Y:S02]  /*3ee0*/  ISETP.GE.U32.AND P3, PT, R2, 0xc0, PT ;  /* 0x000000c00200780c */ /* 0x000fe40003f66070 */
[C---:B---3--:R-:W-:Y:S01]  /*3ef0*/  @P4 IMAD.WIDE.U32 R22, R7.reuse, 0x10, R184 ;  /* 0x0000001007164825 */ /* 0x048fe200078e00b8 */
[----:B------:R-:W-:-:S03]  /*3f00*/  @P4 IADD3 R7, PT, PT, R7, 0x20, RZ ;  /* 0x0000002007074810 */ /* 0x000fc60007ffe0ff */
[----:B------:R-:W2:Y:S01]  /*3f10*/  @P5 LDC.64 R184, c[0x0][0x438] ;  /* 0x00010e00ffb85b82 */ /* 0x000ea20000000a00 */
[----:B------:R1:W5:Y:S01]  /*3f20*/  @P4 LDG.E.128 R48, desc[UR6][R22.64] ;  /* 0x0000000616304981 */ /* 0x000362000c1e1d00 */
[----:B------:R-:W-:Y:S01]  /*3f30*/  ISETP.GE.U32.AND P2, PT, R2, 0xe0, PT ;  /* 0x000000e00200780c */ /* 0x000fe20003f46070 */
[----:B-1----:R-:W-:-:S05]  /*3f40*/  @P0 IMAD.WIDE.U32 R22, R7, 0x10, R186 ;  /* 0x0000001007160825 */ /* 0x002fca00078e00ba */
[----:B------:R-:W1:Y:S01]  /*3f50*/  @P3 LDC.64 R186, c[0x0][0x438] ;  /* 0x00010e00ffba3b82 */ /* 0x000e620000000a00 */
[----:B------:R-:W-:Y:S01]  /*3f60*/  @P0 IADD3 R7, PT, PT, R7, 0x20, RZ ;  /* 0x0000002007070810 */ /* 0x000fe20007ffe0ff */
[----:B------:R2:W5:Y:S01]  /*3f70*/  @P0 LDG.E.128 R44, desc[UR6][R22.64] ;  /* 0x00000006162c0981 */ /* 0x000562000c1e1d00 */
[----:B------:R-:W-:-:S03]  /*3f80*/  ISETP.GE.U32.AND P0, PT, R2, 0x100, PT ;  /* 0x000001000200780c */ /* 0x000fc60003f06070 */
[C---:B--2---:R-:W-:Y:S01]  /*3f90*/  @P5 IMAD.WIDE.U32 R22, R7.reuse, 0x10, R184 ;  /* 0x0000001007165825 */ /* 0x044fe200078e00b8 */
[----:B------:R-:W-:Y:S01]  /*3fa0*/  @P5 IADD3 R7, PT, PT, R7, 0x20, RZ ;  /* 0x0000002007075810 */ /* 0x000fe20007ffe0ff */
[----:B------:R-:W2:Y:S03]  /*3fb0*/  @P2 LDC.64 R184, c[0x0][0x438] ;  /* 0x00010e00ffb82b82 */ /* 0x000ea60000000a00 */
[----:B------:R1:W5:Y:S02]  /*3fc0*/  @P5 LDG.E.128 R40, desc[UR6][R22.64] ;  /* 0x0000000616285981 */ /* 0x000364000c1e1d00 */
[C---:B-1----:R-:W-:Y:S01]  /*3fd0*/  @P3 IMAD.WIDE.U32 R22, R7.reuse, 0x10, R186 ;  /* 0x0000001007163825 */ /* 0x042fe200078e00ba */
[----:B------:R-:W-:Y:S02]  /*3fe0*/  @P3 IADD3 R7, PT, PT, R7, 0x20, RZ ;  /* 0x0000002007073810 */ /* 0x000fe40007ffe0ff */
[----:B------:R-:W1:Y:S02]  /*3ff0*/  @P0 LDC.64 R186, c[0x0][0x438] ;  /* 0x00010e00ffba0b82 */ /* 0x000e640000000a00 */
[----:B------:R2:W5:Y:S01]  /*4000*/  @P3 LDG.E.128 R36, desc[UR6][R22.64] ;  /* 0x0000000616243981 */ /* 0x000562000c1e1d00 */
[----:B------:R-:W-:-:S02]  /*4010*/  ISETP.GE.U32.AND P3, PT, R2, 0x120, PT ;  /* 0x000001200200780c */ /* 0x000fc40003f66070 */
[----:B------:R-:W-:Y:S01]  /*4020*/  ISETP.GE.U32.AND P4, PT, R2, 0x140, PT ;  /* 0x000001400200780c */ /* 0x000fe20003f86070 */
[----:B--2---:R-:W-:-:S10]  /*4030*/  @P2 IMAD.WIDE.U32 R22, R7, 0x10, R184 ;  /* 0x0000001007162825 */ /* 0x004fd400078e00b8 */
[----:B------:R-:W2:Y:S01]  /*4040*/  @P3 LDC.64 R184, c[0x0][0x438] ;  /* 0x00010e00ffb83b82 */ /* 0x000ea20000000a00 */
[----:B------:R3:W5:Y:S01]  /*4050*/  @P2 LDG.E.128 R32, desc[UR6][R22.64] ;  /* 0x0000000616202981 */ /* 0x000762000c1e1d00 */
[----:B------:R-:W-:-:S05]  /*4060*/  @P2 IADD3 R7, PT, PT, R7, 0x20, RZ ;  /* 0x0000002007072810 */ /* 0x000fca0007ffe0ff */
[C---:B-1----:R-:W-:Y:S01]  /*4070*/  @P0 IMAD.WIDE.U32 R186, R7.reuse, 0x10, R186 ;  /* 0x0000001007ba0825 */ /* 0x042fe200078e00ba */
[----:B------:R-:W-:Y:S01]  /*4080*/  @P0 IADD3 R7, PT, PT, R7, 0x20, RZ ;  /* 0x0000002007070810 */ /* 0x000fe20007ffe0ff */
[----:B---3--:R-:W1:Y:S03]  /*4090*/  @P4 LDC.64 R22, c[0x0][0x438] ;  /* 0x00010e00ff164b82 */ /* 0x008e660000000a00 */
[----:B------:R3:W5:Y:S01]  /*40a0*/  @P0 LDG.E.128 R28, desc[UR6][R186.64] ;  /* 0x00000006ba1c0981 */ /* 0x000762000c1e1d00 */
[C---:B--2---:R-:W-:Y:S01]  /*40b0*/  @P3 IMAD.WIDE.U32 R184, R7.reuse, 0x10, R184 ;  /* 0x0000001007b83825 */ /* 0x044fe200078e00b8 */
[----:B------:R-:W-:-:S04]  /*40c0*/  @P3 IADD3 R7, PT, PT, R7, 0x20, RZ ;  /* 0x0000002007073810 */ /* 0x000fc80007ffe0ff */
[----:B------:R3:W5:Y:S01]  /*40d0*/  @P3 LDG.E.128 R24, desc[UR6][R184.64] ;  /* 0x00000006b8183981 */ /* 0x000762000c1e1d00 */
[----:B-1----:R-:W-:-:S05]  /*40e0*/  @P4 IMAD.WIDE.U32 R22, R7, 0x10, R22 ;  /* 0x0000001007164825 */ /* 0x002fca00078e0016 */
[----:B------:R3:W5:Y:S02]  /*40f0*/  @P4 LDG.E.128 R168, desc[UR6][R22.64] ;  /* 0x0000000616a84981 */ /* 0x000764000c1e1d00 */
.L_x_23370:
[----:B------:R-:W-:Y:S05]  /*4100*/  BSYNC.RECONVERGENT B1 ;  /* 0x0000000000017941 */ /* 0x000fea0003800200 */
.L_x_23350:
[----:B---3--:R-:W3:Y:S01]  /*4110*/  LDL R187, [R1+0x20] ;  /* 0x0000200001bb7983 */ /* 0x008ee20000100800 */
[----:B------:R-:W-:Y:S01]  /*4120*/  UMOV UR4, 0xffffffff ;  /* 0xffffffff00047882 */ /* 0x000fe20000000000 */
[----:B---3--:R-:W-:Y:S02]  /*4130*/  ISETP.GE.AND P2, PT, R187, 0x1, PT ;  /* 0x00000001bb00780c */ /* 0x008fe40003f46270 */
[----:B------:R-:W-:Y:S11]  /*4140*/  BRA.DIV UR4, `(.L_x_23371) ;  /* 0x000000a204607947 */ /* 0x000ff6000b800000 */
[----:B----4-:R-:W0:Y:S02]  /*4150*/  SHFL.BFLY PT, R7, R9, 0x1, 0x1f ;  /* 0x0c201f0009077f89 */ /* 0x010e2400000e0000 */
        /* <DEDUP_REMOVED lines=17> */
.L_x_23612:
[----:B------:R-:W3:Y:S04]  /*4270*/  LDL R22, [R1+0x14] ;  /* 0x0000140001167983 */ /* 0x000ee80000100800 */
[----:B------:R-:W4:Y:S01]  /*4280*/  LDL R23, [R1+0x1c] ;  /* 0x00001c0001177983 */ /* 0x000f220000100800 */
[----:B0-----:R-:W-:Y:S01]  /*4290*/  FADD.FTZ R7, R3, R7 ;  /* 0x0000000703077221 */ /* 0x001fe20000010000 */
[----:B-1----:R-:W-:Y:S01]  /*42a0*/  @P2 IADD3 R3, PT, PT, R187, -0x1, RZ ;  /* 0xffffffffbb032810 */ /* 0x002fe20007ffe0ff */
[----:B------:R-:W-:Y:S01]  /*42b0*/  FADD.FTZ R9, R184, R186 ;  /* 0x000000bab8097221 */ /* 0x000fe20000010000 */
[----:B------:R-:W-:Y:S02]  /*42c0*/  ISETP.GE.U32.AND P3, PT, R2, 0x20, PT ;  /* 0x000000200200780c */ /* 0x000fe40003f66070 */
[----:B------:R-:W-:Y:S01]  /*42d0*/  ISETP.NE.AND P0, PT, RZ, UR8, PT ;  /* 0x00000008ff007c0c */ /* 0x000fe2000bf05270 */
[----:B---3--:R-:W-:-:S05]  /*42e0*/  @P2 IMAD R3, R3, R22, RZ ;  /* 0x0000001603032224 */ /* 0x008fca00078e02ff */
[----:B------:R-:W-:-:S04]  /*42f0*/  @P2 SHF.R.S32.HI R22, RZ, 0x1f, R3 ;  /* 0x0000001fff162819 */ /* 0x000fc80000011403 */
[----:B------:R-:W-:Y:S01]  /*4300*/  @P2 LEA.HI R22, R22, R3, RZ, 0x2 ;  /* 0x0000000316162211 */ /* 0x000fe200078f10ff */
[----:B------:R-:W-:-:S03]  /*4310*/  HFMA2 R3, -RZ, RZ, 0, 0 ;  /* 0x00000000ff037431 */ /* 0x000fc600000001ff */
[----:B----4-:R-:W-:Y:S01]  /*4320*/  @P2 LEA.HI.SX32 R3, R22, R23, 0x1e ;  /* 0x0000001716032211 */ /* 0x010fe200078ff2ff */
        /* <DEDUP_REMOVED lines=9> */
[----:B-1----:R-:W-:-:S05]  /*43c0*/  IMAD.WIDE.U32 R22, R3, 0x10, R22 ;  /* 0x0000001003167825 */ /* 0x002fca00078e0016 */
[----:B------:R1:W5:Y:S02]  /*43d0*/  LDG.E.128 R172, desc[UR6][R22.64] ;  /* 0x0000000616ac7981 */ /* 0x000364000c1e1d00 */
.L_x_23375:
[----:B------:R-:W-:Y:S05]  /*43e0*/  BSYNC.RECONVERGENT B2 ;  /* 0x0000000000027941 */ /* 0x000fea0003800200 */
.L_x_23374:
        /* <DEDUP_REMOVED lines=12> */
[----:B-----5:R-:W-:-:S03]  /*44b0*/  ISETP.GT.AND P0, PT, R5, RZ, PT ;  /* 0x000000ff0500720c */ /* 0x020fc60003f04270 */
[----:B------:R-:W-:-:S04]  /*44c0*/  FADD.FTZ R176, R208, -R176 ;  /* 0x800000b0d0b07221 */ /* 0x000fc80000010000 */
[----:B------:R-:W-:-:S05]  /*44d0*/  FMUL.FTZ R176, R6, R176 ;  /* 0x000000b006b07220 */ /* 0x000fca0000410000 */
[----:B------:R-:W-:-:S05]  /*44e0*/  FSEL R176, R176, RZ, P0 ;  /* 0x000000ffb0b07208 */ /* 0x000fca0000000000 */
[----:B------:R-:W-:-:S04]  /*44f0*/  FMUL.FTZ R176, R176, UR12 ;  /* 0x0000000cb0b07c20 */ /* 0x000fc80008410000 */
[-C--:B------:R-:W-:Y:S01]  /*4500*/  FFMA.FTZ R96, R172, R176.reuse, R96 ;  /* 0x000000b0ac607223 */ /* 0x080fe20000010060 */
[----:B------:R-:W-:-:S07]  /*4510*/  FMUL.FTZ R176, R164, R176 ;  /* 0x000000b0a4b07220 */ /* 0x000fce0000410000 */
.L_x_23380:
[----:B------:R-:W-:Y:S05]  /*4520*/  BSYNC.RECONVERGENT B3 ;  /* 0x0000000000037941 */ /* 0x000fea0003800200 */
.L_x_23379:
        /* <DEDUP_REMOVED lines=10> */
.L_x_23382:
[----:B------:R-:W-:Y:S05]  /*45d0*/  BSYNC.RECONVERGENT B3 ;  /* 0x0000000000037941 */ /* 0x000fea0003800200 */
.L_x_23381:
        /* <DEDUP_REMOVED lines=10> */
.L_x_23384:
[----:B------:R-:W-:Y:S05]  /*4680*/  BSYNC.RECONVERGENT B3 ;  /* 0x0000000000037941 */ /* 0x000fea0003800200 */
.L_x_23383:
[----:B------:R-:W-:Y:S05]  /*4690*/  @!P2 BRA `(.L_x_23385) ;  /* 0x000000080028a947 */ /* 0x000fea0003800000 */
[----:B------:R-:W3:Y:S01]  /*46a0*/  LDL R185, [R1+0x10] ;  /* 0x0000100001b97983 */ /* 0x000ee20000100800 */
[----:B------:R-:W-:Y:S01]  /*46b0*/  FFMA.FTZ R179, R246, R7, R184 ;  /* 0x00000007f6b37223 */ /* 0x000fe200000100b8 */
[----:B-----5:R-:W-:-:S03]  /*46c0*/  ISETP.GT.AND P0, PT, R5, RZ, PT ;  /* 0x000000ff0500720c */ /* 0x020fc60003f04270 */
[----:B---3--:R-:W-:-:S04]  /*46d0*/  FADD.FTZ R179, R185, -R179 ;  /* 0x800000b3b9b37221 */ /* 0x008fc80000010000 */
[----:B------:R-:W-:-:S05]  /*46e0*/  FMUL.FTZ R179, R6, R179 ;  /* 0x000000b306b37220 */ /* 0x000fca0000410000 */
[----:B------:R-:W-:-:S05]  /*46f0*/  FSEL R179, R179, RZ, P0 ;  /* 0x000000ffb3b37208 */ /* 0x000fca0000000000 */
[----:B------:R-:W-:-:S04]  /*4700*/  FMUL.FTZ R179, R179, UR12 ;  /* 0x0000000cb3b37c20 */ /* 0x000fc80008410000 */
[-C--:B------:R-:W-:Y:S01]  /*4710*/  FFMA.FTZ R99, R175, R179.reuse, R99 ;  /* 0x000000b3af637223 */ /* 0x080fe20000010063 */
[----:B------:R-:W-:Y:S01]  /*4720*/  FMUL.FTZ R179, R167, R179 ;  /* 0x000000b3a7b37220 */ /* 0x000fe20000410000 */
[----:B------:R-:W-:Y:S06]  /*4730*/  BRA `(.L_x_23385) ;  /* 0x0000000800007947 */ /* 0x000fec0003800000 */
.L_x_23378:
        /* <DEDUP_REMOVED lines=8> */
[----:B-----5:R-:W-:Y:S01]  /*47c0*/  ISETP.GT.AND P0, PT, R5, RZ, PT ;  /* 0x000000ff0500720c */ /* 0x020fe20003f04270 */
        /* <DEDUP_REMOVED lines=16> */
[----:B------:R-:W-:-:S04]  /*48d0*/  FMUL.FTZ R176, R176, UR12 ;  /* 0x0000000cb0b07c20 */ /* 0x000fc80008410000 */
[-C--:B------:R-:W-:Y:S01]  /*48e0*/  FFMA.FTZ R96, R172, R176.reuse, R96 ;  /* 0x000000b0ac607223 */ /* 0x080fe20000010060 */
[----:B------:R-:W-:-:S07]  /*48f0*/  FMUL.FTZ R176, R164, R176 ;  /* 0x000000b0a4b07220 */ /* 0x000fce0000410000 */
.L_x_23387:
[----:B------:R-:W-:Y:S05]  /*4900*/  BSYNC.RECONVERGENT B3 ;  /* 0x0000000000037941 */ /* 0x000fea0003800200 */
.L_x_23386:
[----:B------:R-:W-:Y:S04]  /*4910*/  BSSY.RECONVERGENT B3, `(.L_x_23388) ;  /* 0x000000a000037945 */ /* 0x000fe80003800200 */
[----:B------:R-:W-:Y:S05]  /*4920*/  @!P2 BRA `(.L_x_23389) ;  /* 0x000000000020a947 */ /* 0x000fea0003800000 */
        /* <DEDUP_REMOVED lines=8> */
.L_x_23389:
[----:B------:R-:W-:Y:S05]  /*49b0*/  BSYNC.RECONVERGENT B3 ;  /* 0x0000000000037941 */ /* 0x000fea0003800200 */
.L_x_23388:
        /* <DEDUP_REMOVED lines=10> */
.L_x_23391:
[----:B------:R-:W-:Y:S05]  /*4a60*/  BSYNC.RECONVERGENT B3 ;  /* 0x0000000000037941 */ /* 0x000fea0003800200 */
.L_x_23390:
[----:B------:R-:W-:Y:S05]  /*4a70*/  @!P2 BRA `(.L_x_23385) ;  /* 0x000000040030a947 */ /* 0x000fea0003800000 */
[----:B------:R-:W-:-:S04]  /*4a80*/  FMUL.FTZ R179, R183, UR12 ;  /* 0x0000000cb7b37c20 */ /* 0x000fc80008410000 */
[-C--:B------:R-:W-:Y:S01]  /*4a90*/  FFMA.FTZ R99, R175, R179.reuse, R99 ;  /* 0x000000b3af637223 */ /* 0x080fe20000010063 */
[----:B------:R-:W-:Y:S01]  /*4aa0*/  FMUL.FTZ R179, R167, R179 ;  /* 0x000000b3a7b37220 */ /* 0x000fe20000410000 */
[----:B------:R-:W-:Y:S06]  /*4ab0*/  BRA `(.L_x_23385) ;  /* 0x0000000400207947 */ /* 0x000fec0003800000 */
.L_x_23377:
        /* <DEDUP_REMOVED lines=10> */
[----:B-1----:R-:W-:-:S04]  /*4b60*/  @P2 FMUL.FTZ R185, R185, R186 ;  /* 0x000000bab9b92220 */ /* 0x002fc80000410000 */
[-C--:B------:R-:W-:Y:S01]  /*4b70*/  @P2 FFMA.FTZ R96, R172, R185.reuse, R96 ;  /* 0x000000b9ac602223 */ /* 0x080fe20000010060 */
[----:B------:R-:W-:Y:S01]  /*4b80*/  @P2 FMUL.FTZ R176, R164, R185 ;  /* 0x000000b9a4b02220 */ /* 0x000fe20000410000 */
[----:B------:R-:W-:-:S04]  /*4b90*/  @P1 FFMA.FTZ R185, R196, R7, R184 ;  /* 0x00000007c4b91223 */ /* 0x000fc800000100b8 */
[----:B------:R-:W-:Y:S01]  /*4ba0*/  @P1 FADD.FTZ R186, R228, -R185 ;  /* 0x800000b9e4ba1221 */ /* 0x000fe20000010000 */
[----:B------:R-:W-:-:S03]  /*4bb0*/  MOV R185, R57 ;  /* 0x0000003900b97202 */ /* 0x000fc60000000f00 */
        /* <DEDUP_REMOVED lines=13> */
[----:B------:R-:W-:Y:S06]  /*4c90*/  @!P2 BRA `(.L_x_23385) ;  /* 0x0000000000a8a947 */ /* 0x000fec0003800000 */
[----:B------:R-:W3:Y:S01]  /*4ca0*/  LDL R187, [R1+0x10] ;  /* 0x0000100001bb7983 */ /* 0x000ee20000100800 */
[----:B------:R-:W-:-:S04]  /*4cb0*/  @P1 FFMA.FTZ R179, R246, R7, R184 ;  /* 0x00000007f6b31223 */ /* 0x000fc800000100b8 */
[----:B---3--:R-:W-:Y:S01]  /*4cc0*/  @P1 FADD.FTZ R185, R187, -R179 ;  /* 0x800000b3bbb91221 */ /* 0x008fe20000010000 */
[----:B------:R-:W-:-:S03]  /*4cd0*/  MOV R179, R59 ;  /* 0x0000003b00b37202 */ /* 0x000fc60000000f00 */
[----:B------:R-:W-:-:S04]  /*4ce0*/  @P1 FFMA.FTZ R179, R6, R185, R59 ;  /* 0x000000b906b31223 */ /* 0x000fc8000001003b */
[----:B------:R-:W-:-:S04]  /*4cf0*/  FMUL.FTZ R179, R179, UR12 ;  /* 0x0000000cb3b37c20 */ /* 0x000fc80008410000 */
[-C--:B------:R-:W-:Y:S01]  /*4d00*/  FFMA.FTZ R99, R175, R179.reuse, R99 ;  /* 0x000000b3af637223 */ /* 0x080fe20000010063 */
[----:B------:R-:W-:Y:S01]  /*4d10*/  FMUL.FTZ R179, R167, R179 ;  /* 0x000000b3a7b37220 */ /* 0x000fe20000410000 */
[----:B------:R-:W-:Y:S06]  /*4d20*/  BRA `(.L_x_23385) ;  /* 0x0000000000847947 */ /* 0x000fec0003800000 */
.L_x_23392:
[----:B------:R-:W3:Y:S01]  /*4d30*/  LDL R185, [R1+0x10] ;  /* 0x0000100001b97983 */ /* 0x000ee20000100800 */
[----:B------:R-:W1:Y:S01]  /*4d40*/  @P2 LDC R180, c[0x0][0x40c] ;  /* 0x00010300ffb42b82 */ /* 0x000e620000000800 */
[--C-:B------:R-:W-:Y:S01]  /*4d50*/  @P1 FFMA.FTZ R181, R246, R7, R184.reuse ;  /* 0x00000007f6b51223 */ /* 0x100fe200000100b8 */
[----:B-----5:R-:W-:Y:S01]  /*4d60*/  MOV R183, R59 ;  /* 0x0000003b00b77202 */ /* 0x020fe20000000f00 */
[----:B------:R-:W-:-:S04]  /*4d70*/  @P1 FFMA.FTZ R182, R196, R7, R184 ;  /* 0x00000007c4b61223 */ /* 0x000fc800000100b8 */
[----:B------:R-:W-:Y:S01]  /*4d80*/  @P1 FADD.FTZ R182, R228, -R182 ;  /* 0x800000b6e4b61221 */ /* 0x000fe20000010000 */
[----:B---3--:R-:W-:-:S04]  /*4d90*/  @P1 FADD.FTZ R181, R185, -R181 ;  /* 0x800000b5b9b51221 */ /* 0x008fc80000010000 */
[----:B------:R-:W-:Y:S01]  /*4da0*/  @P1 FFMA.FTZ R183, R6, R181, R59 ;  /* 0x000000b506b71223 */ /* 0x000fe2000001003b */
[----:B------:R-:W-:-:S03]  /*4db0*/  @P1 FFMA.FTZ R181, R0, R7, R184 ;  /* 0x0000000700b51223 */ /* 0x000fc600000100b8 */
[----:B-1----:R-:W-:Y:S01]  /*4dc0*/  @P2 FMUL.FTZ R180, R183, R180 ;  /* 0x000000b4b7b42220 */ /* 0x002fe20000410000 */
[----:B------:R-:W-:-:S03]  /*4dd0*/  @P1 FADD.FTZ R181, R208, -R181 ;  /* 0x800000b5d0b51221 */ /* 0x000fc60000010000 */
[-C--:B------:R-:W-:Y:S01]  /*4de0*/  @P2 FFMA.FTZ R99, R175, R180.reuse, R99 ;  /* 0x000000b4af632223 */ /* 0x080fe20000010063 */
[----:B------:R-:W-:Y:S01]  /*4df0*/  @P2 FMUL.FTZ R179, R167, R180 ;  /* 0x000000b4a7b32220 */ /* 0x000fe20000410000 */
[----:B------:R-:W-:Y:S01]  /*4e00*/  MOV R180, R56 ;  /* 0x0000003800b47202 */ /* 0x000fe20000000f00 */
[----:B------:R-:W-:Y:S02]  /*4e10*/  @P1 FFMA.FTZ R180, R6, R181, R56 ;  /* 0x000000b506b41223 */ /* 0x000fe40000010038 */
[----:B------:R-:W1:Y:S02]  /*4e20*/  @P2 LDC R181, c[0x0][0x40c] ;  /* 0x00010300ffb52b82 */ /* 0x000e640000000800 */
[----:B-1----:R-:W-:-:S04]  /*4e30*/  @P2 FMUL.FTZ R181, R180, R181 ;  /* 0x000000b5b4b52220 */ /* 0x002fc80000410000 */
        /* <DEDUP_REMOVED lines=15> */
[----:B------:R-:W-:-:S07]  /*4f30*/  @P2 FMUL.FTZ R178, R166, R185 ;  /* 0x000000b9a6b22220 */ /* 0x000fce0000410000 */
.L_x_23385:
[----:B------:R-:W-:Y:S05]  /*4f40*/  BSYNC.RECONVERGENT B2 ;  /* 0x0000000000027941 */ /* 0x000fea0003800200 */
.L_x_23376:
        /* <DEDUP_REMOVED lines=10> */
.L_x_23373:
[----:B------:R-:W-:Y:S05]  /*4ff0*/  BSYNC.RECONVERGENT B1 ;  /* 0x0000000000017941 */ /* 0x000fea0003800200 */
.L_x_23372:
[----:B------:R-:W-:Y:S01]  /*5000*/  ISETP.GE.U32.AND P0, PT, R2, 0x40, PT ;  /* 0x000000400200780c */ /* 0x000fe20003f06070 */
[----:B------:R-:W-:-:S12]  /*5010*/  BSSY.RECONVERGENT B1, `(.L_x_23393) ;  /* 0x00000c9000017945 */ /* 0x000fd80003800200 */
[----:B------:R-:W-:Y:S05]  /*5020*/  @!P0 BRA `(.L_x_23394) ;  /* 0x0000000c001c8947 */ /* 0x000fea0003800000 */
[----:B------:R-:W-:Y:S04]  /*5030*/  BSSY.RECONVERGENT B2, `(.L_x_23395) ;  /* 0x0000005000027945 */ /* 0x000fe80003800200 */
[----:B------:R-:W-:Y:S05]  /*5040*/  @!P2 BRA `(.L_x_23396) ;  /* 0x00000000000ca947 */ /* 0x000fea0003800000 */
[----:B-1----:R-:W1:Y:S02]  /*5050*/  LDC.64 R22, c[0x0][0x390] ;  /* 0x0000e400ff167b82 */ /* 0x002e640000000a00 */
[----:B-1----:R-:W-:-:S05]  /*5060*/  IMAD.WIDE.U32 R22, R3, 0x10, R22 ;  /* 0x0000001003167825 */ /* 0x002fca00078e0016 */
[----:B------:R3:W5:Y:S02]  /*5070*/  LDG.E.128 R172, desc[UR6][R22.64] ;  /* 0x0000000616ac7981 */ /* 0x000764000c1e1d00 */
.L_x_23396:
[----:B------:R-:W-:Y:S05]  /*5080*/  BSYNC.RECONVERGENT B2 ;  /* 0x0000000000027941 */ /* 0x000fea0003800200 */
.L_x_23395:
        /* <DEDUP_REMOVED lines=9> */
[----:B-1-3--:R-:W1:Y:S01]  /*5120*/  @P2 LDC R22, c[0x0][0x40c] ;  /* 0x00010300ff162b82 */ /* 0x00ae620000000800 */
[----:B------:R-:W-:Y:S01]  /*5130*/  @P1 FFMA.FTZ R23, R204, R7, R184 ;  /* 0x00000007cc171223 */ /* 0x000fe200000100b8 */
[----:B-----5:R-:W-:Y:S02]  /*5140*/  MOV R180, R52 ;  /* 0x0000003400b47202 */ /* 0x020fe40000000f00 */
[----:B------:R-:W-:Y:S01]  /*5150*/  MOV R181, R53 ;  /* 0x0000003500b57202 */ /* 0x000fe20000000f00 */
[----:B------:R-:W-:Y:S01]  /*5160*/  @P1 FADD.FTZ R23, R237, -R23 ;  /* 0x80000017ed171221 */ /* 0x000fe20000010000 */
[----:B------:R-:W-:-:S03]  /*5170*/  MOV R182, R54 ;  /* 0x0000003600b67202 */ /* 0x000fc60000000f00 */
[----:B------:R-:W-:Y:S01]  /*5180*/  @P1 FFMA.FTZ R180, R6, R23, R52 ;  /* 0x0000001706b41223 */ /* 0x000fe20000010034 */
[----:B------:R-:W-:-:S03]  /*5190*/  @P1 FFMA.FTZ R23, R245, R7, R184 ;  /* 0x00000007f5171223 */ /* 0x000fc600000100b8 */
[----:B-1----:R-:W-:-:S04]  /*51a0*/  @P2 FMUL.FTZ R22, R180, R22 ;  /* 0x00000016b4162220 */ /* 0x002fc80000410000 */
[-C--:B------:R-:W-:Y:S01]  /*51b0*/  @P2 FFMA.FTZ R92, R172, R22.reuse, R92 ;  /* 0x00000016ac5c2223 */ /* 0x080fe2000001005c */
[----:B------:R-:W-:Y:S01]  /*51c0*/  @P2 FMUL.FTZ R176, R160, R22 ;  /* 0x00000016a0b02220 */ /* 0x000fe20000410000 */
[----:B------:R-:W-:-:S04]  /*51d0*/  @P1 FFMA.FTZ R22, R195, R7, R184 ;  /* 0x00000007c3161223 */ /* 0x000fc800000100b8 */
[----:B------:R-:W-:-:S04]  /*51e0*/  @P1 FADD.FTZ R22, R227, -R22 ;  /* 0x80000016e3161221 */ /* 0x000fc80000010000 */
[----:B------:R-:W-:Y:S02]  /*51f0*/  @P1 FFMA.FTZ R181, R6, R22, R53 ;  /* 0x0000001606b51223 */ /* 0x000fe40000010035 */
[----:B------:R-:W1:Y:S02]  /*5200*/  @P2 LDC R22, c[0x0][0x40c] ;  /* 0x00010300ff162b82 */ /* 0x000e640000000800 */
        /* <DEDUP_REMOVED lines=10> */
[----:B------:R-:W-:Y:S01]  /*52b0*/  MOV R22, R55 ;  /* 0x0000003700167202 */ /* 0x000fe20000000f00 */
[----:B----4-:R-:W-:-:S04]  /*52c0*/  @P1 FADD.FTZ R23, R185, -R23 ;  /* 0x80000017b9171221 */ /* 0x010fc80000010000 */
[----:B------:R-:W-:-:S05]  /*52d0*/  @P1 FFMA.FTZ R22, R6, R23, R55 ;  /* 0x0000001706161223 */ /* 0x000fca0000010037 */
[----:B------:R-:W-:Y:S01]  /*52e0*/  MOV R183, R22 ;  /* 0x0000001600b77202 */ /* 0x000fe20000000f00 */
[----:B------:R-:W-:Y:S06]  /*52f0*/  @!P2 BRA `(.L_x_23400) ;  /* 0x000000080044a947 */ /* 0x000fec0003800000 */
[----:B------:R-:W-:-:S04]  /*5300*/  FMUL.FTZ R22, R22, UR12 ;  /* 0x0000000c16167c20 */ /* 0x000fc80008410000 */
[-C--:B------:R-:W-:Y:S01]  /*5310*/  FFMA.FTZ R95, R175, R22.reuse, R95 ;  /* 0x00000016af5f7223 */ /* 0x080fe2000001005f */
[----:B------:R-:W-:Y:S01]  /*5320*/  FMUL.FTZ R179, R163, R22 ;  /* 0x00000016a3b37220 */ /* 0x000fe20000410000 */
[----:B------:R-:W-:Y:S06]  /*5330*/  BRA `(.L_x_23400) ;  /* 0x0000000800347947 */ /* 0x000fec0003800000 */
.L_x_23399:
[----:B-1-3--:R-:W-:Y:S01]  /*5340*/  @P1 FFMA.FTZ R23, R204, R7, R184 ;  /* 0x00000007cc171223 */ /* 0x00afe200000100b8 */
[----:B-----5:R-:W-:-:S03]  /*5350*/  MOV R22, R52 ;  /* 0x0000003400167202 */ /* 0x020fc60000000f00 */
[----:B------:R-:W-:-:S04]  /*5360*/  @P1 FADD.FTZ R23, R237, -R23 ;  /* 0x80000017ed171221 */ /* 0x000fc80000010000 */
[----:B------:R-:W-:Y:S02]  /*5370*/  @P1 FFMA.FTZ R22, R6, R23, R52 ;  /* 0x0000001706161223 */ /* 0x000fe40000010034 */
[----:B------:R-:W1:Y:S02]  /*5380*/  @P2 LDC R23, c[0x0][0x40c] ;  /* 0x00010300ff172b82 */ /* 0x000e640000000800 */
[----:B-1----:R-:W-:Y:S01]  /*5390*/  @P2 FMUL.FTZ R23, R22, R23 ;  /* 0x0000001716172220 */ /* 0x002fe20000410000 */
[----:B------:R-:W-:-:S03]  /*53a0*/  MOV R22, R53 ;  /* 0x0000003500167202 */ /* 0x000fc60000000f00 */
[-C--:B------:R-:W-:Y:S01]  /*53b0*/  @P2 FFMA.FTZ R92, R172, R23.reuse, R92 ;  /* 0x00000017ac5c2223 */ /* 0x080fe2000001005c */
[----:B------:R-:W-:Y:S01]  /*53c0*/  @P2 FMUL.FTZ R176, R160, R23 ;  /* 0x00000017a0b02220 */ /* 0x000fe20000410000 */
[----:B------:R-:W-:-:S04]  /*53d0*/  @P1 FFMA.FTZ R23, R195, R7, R184 ;  /* 0x00000007c3171223 */ /* 0x000fc800000100b8 */
        /* <DEDUP_REMOVED lines=14> */
[----:B------:R-:W-:Y:S06]  /*54c0*/  @!P2 BRA `(.L_x_23400) ;  /* 0x0000000400d0a947 */ /* 0x000fec0003800000 */
[----:B------:R-:W3:Y:S01]  /*54d0*/  LDL R185, [R1+0xc] ;  /* 0x00000c0001b97983 */ /* 0x000ee20000100800 */
[----:B------:R-:W-:Y:S01]  /*54e0*/  @P1 FFMA.FTZ R22, R245, R7, R184 ;  /* 0x00000007f5161223 */ /* 0x000fe200000100b8 */
[----:B------:R-:W-:-:S03]  /*54f0*/  MOV R23, R55 ;  /* 0x0000003700177202 */ /* 0x000fc60000000f00 */
[----:B---3--:R-:W-:-:S04]  /*5500*/  @P1 FADD.FTZ R22, R185, -R22 ;  /* 0x80000016b9161221 */ /* 0x008fc80000010000 */
[----:B------:R-:W-:-:S04]  /*5510*/  @P1 FFMA.FTZ R23, R6, R22, R55 ;  /* 0x0000001606171223 */ /* 0x000fc80000010037 */
[----:B------:R-:W-:-:S04]  /*5520*/  FMUL.FTZ R22, R23, UR12 ;  /* 0x0000000c17167c20 */ /* 0x000fc80008410000 */
[-C--:B------:R-:W-:Y:S01]  /*5530*/  FFMA.FTZ R95, R175, R22.reuse, R95 ;  /* 0x00000016af5f7223 */ /* 0x080fe2000001005f */
[----:B------:R-:W-:Y:S01]  /*5540*/  FMUL.FTZ R179, R163, R22 ;  /* 0x00000016a3b37220 */ /* 0x000fe20000410000 */
[----:B------:R-:W-:Y:S06]  /*5550*/  BRA `(.L_x_23400) ;  /* 0x0000000400ac7947 */ /* 0x000fec0003800000 */
.L_x_23398:
[----:B------:R-:W-:-:S04]  /*5560*/  UISETP.NE.U32.AND UP0, UPT, UR20, URZ, UPT ;  /* 0x000000ff1400728c */ /* 0x000fc8000bf05070 */
[----:B------:R-:W-:-:S06]  /*5570*/  UISETP.NE.AND.EX UP0, UPT, UR21, URZ, UPT, UP0 ;  /* 0x000000ff1500728c */ /* 0x000fcc000bf05300 */
[----:B------:R-:W-:-:S13]  /*5580*/  PLOP3.LUT P0, PT, PT, PT, UP0, 0x80, 0x8 ;  /* 0x000000000008781c */ /* 0x000fda0003f0f008 */
[----:B------:R-:W-:Y:S05]  /*5590*/  @!P0 BRA `(.L_x_23401) ;  /* 0x0000000000f08947 */ /* 0x000fea0003800000 */
[----:B------:R-:W4:Y:S01]  /*55a0*/  LDL R185, [R1+0xc] ;  /* 0x00000c0001b97983 */ /* 0x000f220000100800 */
[-CC-:B-1-3--:R-:W-:Y:S01]  /*55b0*/  FFMA.FTZ R22, R14, R7.reuse, R184.reuse ;  /* 0x000000070e167223 */ /* 0x18afe200000100b8 */
        /* <DEDUP_REMOVED lines=26> */
.L_x_23403:
[----:B------:R-:W-:Y:S05]  /*5760*/  BSYNC.RECONVERGENT B3 ;  /* 0x0000000000037941 */ /* 0x000fea0003800200 */
.L_x_23402:
        /* <DEDUP_REMOVED lines=10> */
.L_x_23405:
[----:B------:R-:W-:Y:S05]  /*5810*/  BSYNC.RECONVERGENT B3 ;  /* 0x0000000000037941 */ /* 0x000fea0003800200 */
.L_x_23404:
        /* <DEDUP_REMOVED lines=10> */
.L_x_23407:
[----:B------:R-:W-:Y:S05]  /*58c0*/  BSYNC.RECONVERGENT B3 ;  /* 0x0000000000037941 */ /* 0x000fea0003800200 */
.L_x_23406:
[----:B------:R-:W-:Y:S02]  /*58d0*/  MOV R182, R22 ;  /* 0x0000001600b67202 */ /* 0x000fe40000000f00 */
[----:B------:R-:W-:Y:S01]  /*58e0*/  MOV R181, R23 ;  /* 0x0000001700b57202 */ /* 0x000fe20000000f00 */
[----:B------:R-:W-:Y:S06]  /*58f0*/  @!P2 BRA `(.L_x_23400) ;  /* 0x0000000000c4a947 */ /* 0x000fec0003800000 */
[----:B------:R-:W-:Y:S01]  /*5900*/  MOV R182, R22 ;  /* 0x0000001600b67202 */ /* 0x000fe20000000f00 */
[----:B------:R-:W-:Y:S01]  /*5910*/  FMUL.FTZ R22, R183, UR12 ;  /* 0x0000000cb7167c20 */ /* 0x000fe20008410000 */
[----:B------:R-:W-:-:S03]  /*5920*/  MOV R181, R23 ;  /* 0x0000001700b57202 */ /* 0x000fc60000000f00 */
[-C--:B------:R-:W-:Y:S01]  /*5930*/  FFMA.FTZ R95, R175, R22.reuse, R95 ;  /* 0x00000016af5f7223 */ /* 0x080fe2000001005f */
[----:B------:R-:W-:Y:S01]  /*5940*/  FMUL.FTZ R179, R163, R22 ;  /* 0x00000016a3b37220 */ /* 0x000fe20000410000 */
[----:B------:R-:W-:Y:S06]  /*5950*/  BRA `(.L_x_23400) ;  /* 0x0000000000ac7947 */ /* 0x000fec0003800000 */
.L_x_23401:
[----:B------:R-:W-:Y:S04]  /*5960*/  BSSY.RECONVERGENT B3, `(.L_x_23408) ;  /* 0x000000a000037945 */ /* 0x000fe80003800200 */
[----:B------:R-:W-:Y:S05]  /*5970*/  @!P2 BRA `(.L_x_23409) ;  /* 0x000000000020a947 */ /* 0x000fea0003800000 */
[----:B-1-3--:R-:W-:Y:S01]  /*5980*/  FFMA.FTZ R22, R204, R7, R184 ;  /* 0x00000007cc167223 */ /* 0x00afe200000100b8 */
[----:B-----5:R-:W-:-:S03]  /*5990*/  ISETP.GT.AND P3, PT, R5, RZ, PT ;  /* 0x000000ff0500720c */ /* 0x020fc60003f64270 */
[----:B------:R-:W-:-:S04]  /*59a0*/  FADD.FTZ R22, R237, -R22 ;  /* 0x80000016ed167221 */ /* 0x000fc80000010000 */
[----:B------:R-:W-:-:S05]  /*59b0*/  FMUL.FTZ R22, R6, R22 ;  /* 0x0000001606167220 */ /* 0x000fca0000410000 */
[----:B------:R-:W-:-:S05]  /*59c0*/  FSEL R22, R22, RZ, P3 ;  /* 0x000000ff16167208 */ /* 0x000fca0001800000 */
[----:B------:R-:W-:-:S04]  /*59d0*/  FMUL.FTZ R22, R22, UR12 ;  /* 0x0000000c16167c20 */ /* 0x000fc80008410000 */
[-C--:B------:R-:W-:Y:S01]  /*59e0*/  FFMA.FTZ R92, R172, R22.reuse, R92 ;  /* 0x00000016ac5c7223 */ /* 0x080fe2000001005c */
[----:B------:R-:W-:-:S07]  /*59f0*/  FMUL.FTZ R176, R160, R22 ;  /* 0x00000016a0b07220 */ /* 0x000fce0000410000 */
.L_x_23409:
[----:B------:R-:W-:Y:S05]  /*5a00*/  BSYNC.RECONVERGENT B3 ;  /* 0x0000000000037941 */ /* 0x000fea0003800200 */
.L_x_23408:
        /* <DEDUP_REMOVED lines=10> */
.L_x_23411:
[----:B------:R-:W-:Y:S05]  /*5ab0*/  BSYNC.RECONVERGENT B3 ;  /* 0x0000000000037941 */ /* 0x000fea0003800200 */
.L_x_23410:
        /* <DEDUP_REMOVED lines=10> */
.L_x_23413:
[----:B------:R-:W-:Y:S05]  /*5b60*/  BSYNC.RECONVERGENT B3 ;  /* 0x0000000000037941 */ /* 0x000fea0003800200 */
.L_x_23412:
[----:B------:R-:W-:Y:S05]  /*5b70*/  @!P2 BRA `(.L_x_23400) ;  /* 0x000000000024a947 */ /* 0x000fea0003800000 */
[----:B-1-3--:R-:W3:Y:S01]  /*5b80*/  LDL R23, [R1+0xc] ;  /* 0x00000c0001177983 */ /* 0x00aee20000100800 */
[----:B------:R-:W-:Y:S01]  /*5b90*/  FFMA.FTZ R22, R245, R7, R184 ;  /* 0x00000007f5167223 */ /* 0x000fe200000100b8 */
[----:B-----5:R-:W-:-:S03]  /*5ba0*/  ISETP.GT.AND P3, PT, R5, RZ, PT ;  /* 0x000000ff0500720c */ /* 0x020fc60003f64270 */
[----:B---3--:R-:W-:-:S04]  /*5bb0*/  FADD.FTZ R22, R23, -R22 ;  /* 0x8000001617167221 */ /* 0x008fc80000010000 */
[----:B------:R-:W-:-:S05]  /*5bc0*/  FMUL.FTZ R22, R6, R22 ;  /* 0x0000001606167220 */ /* 0x000fca0000410000 */
[----:B------:R-:W-:-:S05]  /*5bd0*/  FSEL R22, R22, RZ, P3 ;  /* 0x000000ff16167208 */ /* 0x000fca0001800000 */
[----:B------:R-:W-:-:S04]  /*5be0*/  FMUL.FTZ R22, R22, UR12 ;  /* 0x0000000c16167c20 */ /* 0x000fc80008410000 */
[-C--:B------:R-:W-:Y:S01]  /*5bf0*/  FFMA.FTZ R95, R175, R22.reuse, R95 ;  /* 0x00000016af5f7223 */ /* 0x080fe2000001005f */
[----:B------:R-:W-:-:S07]  /*5c00*/  FMUL.FTZ R179, R163, R22 ;  /* 0x00000016a3b37220 */ /* 0x000fce0000410000 */
.L_x_23400:
[----:B------:R-:W-:Y:S05]  /*5c10*/  BSYNC.RECONVERGENT B2 ;  /* 0x0000000000027941 */ /* 0x000fea0003800200 */
.L_x_23397:
[----:B-1-3--:R-:W1:Y:S02]  /*5c20*/  @P0 LDC.64 R22, c[0x0][0x478] ;  /* 0x00011e00ff160b82 */ /* 0x00ae640000000a00 */
[C---:B-1---5:R-:W-:Y:S01]  /*5c30*/  @P0 IMAD.WIDE.U32 R22, R9.reuse, 0x10, R22 ;  /* 0x0000001009160825 */ /* 0x062fe200078e0016 */
[----:B------:R-:W-:-:S04]  /*5c40*/  IADD3 R9, PT, PT, R9, 0x20, RZ ;  /* 0x0000002009097810 */ /* 0x000fc80007ffe0ff */
[----:B------:R1:W-:Y:S02]  /*5c50*/  @P0 STG.E.128 desc[UR6][R22.64], R180 ;  /* 0x000000b416000986 */ /* 0x0003e4000c101d06 */
[----:B-1----:R-:W1:Y:S02]  /*5c60*/  @P2 LDC.64 R22, c[0x0][0x468] ;  /* 0x00011a00ff162b82 */ /* 0x002e640000000a00 */
[C---:B-1----:R-:W-:Y:S01]  /*5c70*/  @P2 IMAD.WIDE.U32 R22, R3.reuse, 0x10, R22 ;  /* 0x0000001003162825 */ /* 0x042fe200078e0016 */
[----:B------:R-:W-:-:S04]  /*5c80*/  IADD3 R3, PT, PT, R3, 0x20, RZ ;  /* 0x0000002003037810 */ /* 0x000fc80007ffe0ff */
[----:B------:R3:W-:Y:S03]  /*5c90*/  @P2 STG.E.128 desc[UR6][R22.64], R176 ;  /* 0x000000b016002986 */ /* 0x0007e6000c101d06 */
.L_x_23394:
[----:B------:R-:W-:Y:S05]  /*5ca0*/  BSYNC.RECONVERGENT B1 ;  /* 0x0000000000017941 */ /* 0x000fea0003800200 */
.L_x_23393:
[----:B------:R-:W-:Y:S01]  /*5cb0*/  ISETP.GE.U32.AND P0, PT, R2, 0x60, PT ;  /* 0x000000600200780c */ /* 0x000fe20003f06070 */
[----:B------:R-:W-:-:S12]  /*5cc0*/  BSSY.RECONVERGENT B1, `(.L_x_23414) ;  /* 0x00000c9000017945 */ /* 0x000fd80003800200 */
[----:B------:R-:W-:Y:S05]  /*5cd0*/  @!P0 BRA `(.L_x_23415) ;  /* 0x0000000c001c8947 */ /* 0x000fea0003800000 */
[----:B------:R-:W-:Y:S04]  /*5ce0*/  BSSY.RECONVERGENT B2, `(.L_x_23416) ;  /* 0x0000005000027945 */ /* 0x000fe80003800200 */
[----:B------:R-:W-:Y:S05]  /*5cf0*/  @!P2 BRA `(.L_x_23417) ;  /* 0x00000000000ca947 */ /* 0x000fea0003800000 */
[----:B-1-3--:R-:W1:Y:S02]  /*5d00*/  LDC.64 R22, c[0x0][0x390] ;  /* 0x0000e400ff167b82 */ /* 0x00ae640000000a00 */
[----:B-1----:R-:W-:-:S05]  /*5d10*/  IMAD.WIDE.U32 R22, R3, 0x10, R22 ;  /* 0x0000001003167825 */ /* 0x002fca00078e0016 */
[----:B------:R4:W5:Y:S02]  /*5d20*/  LDG.E.128 R172, desc[UR6][R22.64] ;  /* 0x0000000616ac7981 */ /* 0x000964000c1e1d00 */
.L_x_23417:
[----:B------:R-:W-:Y:S05]  /*5d30*/  BSYNC.RECONVERGENT B2 ;  /* 0x0000000000027941 */ /* 0x000fea0003800200 */
.L_x_23416:
        /* <DEDUP_REMOVED lines=9> */
[----:B-1-34-:R-:W1:Y:S01]  /*5dd0*/  @P2 LDC R22, c[0x0][0x40c] ;  /* 0x00010300ff162b82 */ /* 0x01ae620000000800 */
        /* <DEDUP_REMOVED lines=25> */
[----:B--2---:R-:W-:-:S04]  /*5f70*/  @P1 FADD.FTZ R23, R185, -R23 ;  /* 0x80000017b9171221 */ /* 0x004fc80000010000 */
[----:B------:R-:W-:-:S05]  /*5f80*/  @P1 FFMA.FTZ R22, R6, R23, R51 ;  /* 0x0000001706161223 */ /* 0x000fca0000010033 */
[----:B------:R-:W-:Y:S01]  /*5f90*/  MOV R183, R22 ;  /* 0x0000001600b77202 */ /* 0x000fe20000000f00 */
[----:B------:R-:W-:Y:S06]  /*5fa0*/  @!P2 BRA `(.L_x_23421) ;  /* 0x000000080044a947 */ /* 0x000fec0003800000 */
[----:B------:R-:W-:-:S04]  /*5fb0*/  FMUL.FTZ R22, R22, UR12 ;  /* 0x0000000c16167c20 */ /* 0x000fc80008410000 */
[-C--:B------:R-:W-:Y:S01]  /*5fc0*/  FFMA.FTZ R91, R175, R22.reuse, R91 ;  /* 0x00000016af5b7223 */ /* 0x080fe2000001005b */
[----:B------:R-:W-:Y:S01]  /*5fd0*/  FMUL.FTZ R179, R159, R22 ;  /* 0x000000169fb37220 */ /* 0x000fe20000410000 */
[----:B------:R-:W-:Y:S06]  /*5fe0*/  BRA `(.L_x_23421) ;  /* 0x0000000800347947 */ /* 0x000fec0003800000 */
.L_x_23420:
[----:B-1-34-:R-:W-:Y:S01]  /*5ff0*/  @P1 FFMA.FTZ R23, R203, R7, R184 ;  /* 0x00000007cb171223 */ /* 0x01afe200000100b8 */
        /* <DEDUP_REMOVED lines=33> */
.L_x_23419:
[----:B------:R-:W-:-:S04]  /*6210*/  UISETP.NE.U32.AND UP0, UPT, UR20, URZ, UPT ;  /* 0x000000ff1400728c */ /* 0x000fc8000bf05070 */
[----:B------:R-:W-:-:S06]  /*6220*/  UISETP.NE.AND.EX UP0, UPT, UR21, URZ, UPT, UP0 ;  /* 0x000000ff1500728c */ /* 0x000fcc000bf05300 */
[----:B------:R-:W-:-:S13]  /*6230*/  PLOP3.LUT P0, PT, PT, PT, UP0, 0x80, 0x8 ;  /* 0x000000000008781c */ /* 0x000fda0003f0f008 */
[----:B------:R-:W-:Y:S05]  /*6240*/  @!P0 BRA `(.L_x_23422) ;  /* 0x0000000000f08947 */ /* 0x000fea0003800000 */
[----:B------:R-:W2:Y:S01]  /*6250*/  LDL R185, [R1+0x8] ;  /* 0x0000080001b97983 */ /* 0x000ea20000100800 */
[-CC-:B-1-34-:R-:W-:Y:S01]  /*6260*/  FFMA.FTZ R22, R15, R7.reuse, R184.reuse ;  /* 0x000000070f167223 */ /* 0x19afe200000100b8 */
        /* <DEDUP_REMOVED lines=26> */
.L_x_23424:
[----:B------:R-:W-:Y:S05]  /*6410*/  BSYNC.RECONVERGENT B3 ;  /* 0x0000000000037941 */ /* 0x000fea0003800200 */
.L_x_23423:
        /* <DEDUP_REMOVED lines=10> */
.L_x_23426:
[----:B------:R-:W-:Y:S05]  /*64c0*/  BSYNC.RECONVERGENT B3 ;  /* 0x0000000000037941 */ /* 0x000fea0003800200 */
.L_x_23425:
        /* <DEDUP_REMOVED lines=10> */
.L_x_23428:
[----:B------:R-:W-:Y:S05]  /*6570*/  BSYNC.RECONVERGENT B3 ;  /* 0x0000000000037941 */ /* 0x000fea0003800200 */
.L_x_23427:
        /* <DEDUP_REMOVED lines=9> */
.L_x_23422:
[----:B------:R-:W-:Y:S04]  /*6610*/  BSSY.RECONVERGENT B3, `(.L_x_23429) ;  /* 0x000000a000037945 */ /* 0x000fe80003800200 */
[----:B------:R-:W-:Y:S05]  /*6620*/  @!P2 BRA `(.L_x_23430) ;  /* 0x000000000020a947 */ /* 0x000fea0003800000 */
[----:B-1-34-:R-:W-:Y:S01]  /*6630*/  FFMA.FTZ R22, R203, R7, R184 ;  /* 0x00000007cb167223 */ /* 0x01afe200000100b8 */
[----:B-----5:R-:W-:-:S03]  /*6640*/  ISETP.GT.AND P3, PT, R5, RZ, PT ;  /* 0x000000ff0500720c */ /* 0x020fc60003f64270 */
[----:B------:R-:W-:-:S04]  /*6650*/  FADD.FTZ R22, R236, -R22 ;  /* 0x80000016ec167221 */ /* 0x000fc80000010000 */
[----:B------:R-:W-:-:S05]  /*6660*/  FMUL.FTZ R22, R6, R22 ;  /* 0x0000001606167220 */ /* 0x000fca0000410000 */
[----:B------:R-:W-:-:S05]  /*6670*/  FSEL R22, R22, RZ, P3 ;  /* 0x000000ff16167208 */ /* 0x000fca0001800000 */
[----:B------:R-:W-:-:S04]  /*6680*/  FMUL.FTZ R22, R22, UR12 ;  /* 0x0000000c16167c20 */ /* 0x000fc80008410000 */
[-C--:B------:R-:W-:Y:S01]  /*6690*/  FFMA.FTZ R88, R172, R22.reuse, R88 ;  /* 0x00000016ac587223 */ /* 0x080fe20000010058 */
[----:B------:R-:W-:-:S07]  /*66a0*/  FMUL.FTZ R176, R156, R22 ;  /* 0x000000169cb07220 */ /* 0x000fce0000410000 */
.L_x_23430:
[----:B------:R-:W-:Y:S05]  /*66b0*/  BSYNC.RECONVERGENT B3 ;  /* 0x0000000000037941 */ /* 0x000fea0003800200 */
.L_x_23429:
        /* <DEDUP_REMOVED lines=10> */
.L_x_23432:
[----:B------:R-:W-:Y:S05]  /*6760*/  BSYNC.RECONVERGENT B3 ;  /* 0x0000000000037941 */ /* 0x000fea0003800200 */
.L_x_23431:
        /* <DEDUP_REMOVED lines=10> */
.L_x_23434:
[----:B------:R-:W-:Y:S05]  /*6810*/  BSYNC.RECONVERGENT B3 ;  /* 0x0000000000037941 */ /* 0x000fea0003800200 */
.L_x_23433:
[----:B------:R-:W-:Y:S05]  /*6820*/  @!P2 BRA `(.L_x_23421) ;  /* 0x000000000024a947 */ /* 0x000fea0003800000 */
[----:B-1-34-:R-:W3:Y:S01]  /*6830*/  LDL R23, [R1+0x8] ;  /* 0x0000080001177983 */ /* 0x01aee20000100800 */
        /* <DEDUP_REMOVED lines=8> */
.L_x_23421:
[----:B------:R-:W-:Y:S05]  /*68c0*/  BSYNC.RECONVERGENT B2 ;  /* 0x0000000000027941 */ /* 0x000fea0003800200 */
.L_x_23418:
[----:B-1-34-:R-:W1:Y:S02]  /*68d0*/  @P0 LDC.64 R22, c[0x0][0x478] ;  /* 0x00011e00ff160b82 */ /* 0x01ae640000000a00 */
[C---:B-1---5:R-:W-:Y:S01]  /*68e0*/  @P0 IMAD.WIDE.U32 R22, R9.reuse, 0x10, R22 ;  /* 0x0000001009160825 */ /* 0x062fe200078e0016 */
[----:B------:R-:W-:-:S04]  /*68f0*/  IADD3 R9, PT, PT, R9, 0x20, RZ ;  /* 0x0000002009097810 */ /* 0x000fc80007ffe0ff */
[----:B------:R1:W-:Y:S02]  /*6900*/  @P0 STG.E.128 desc[UR6][R22.64], R180 ;  /* 0x000000b416000986 */ /* 0x0003e4000c101d06 */
[----:B-1----:R-:W1:Y:S02]  /*6910*/  @P2 LDC.64 R22, c[0x0][0x468] ;  /* 0x00011a00ff162b82 */ /* 0x002e640000000a00 */
[C---:B-1----:R-:W-:Y:S01]  /*6920*/  @P2 IMAD.WIDE.U32 R22, R3.reuse, 0x10, R22 ;  /* 0x0000001003162825 */ /* 0x042fe200078e0016 */
[----:B------:R-:W-:-:S04]  /*6930*/  IADD3 R3, PT, PT, R3, 0x20, RZ ;  /* 0x0000002003037810 */ /* 0x000fc80007ffe0ff */
[----:B------:R4:W-:Y:S03]  /*6940*/  @P2 STG.E.128 desc[UR6][R22.64], R176 ;  /* 0x000000b016002986 */ /* 0x0009e6000c101d06 */
.L_x_23415:
[----:B------:R-:W-:Y:S05]  /*6950*/  BSYNC.RECONVERGENT B1 ;  /* 0x0000000000017941 */ /* 0x000fea0003800200 */
.L_x_23414:
[----:B------:R-:W-:Y:S01]  /*6960*/  ISETP.GE.U32.AND P0, PT, R2, 0x80, PT ;  /* 0x000000800200780c */ /* 0x000fe20003f06070 */
[----:B------:R-:W-:-:S12]  /*6970*/  BSSY.RECONVERGENT B1, `(.L_x_23435) ;  /* 0x00000c9000017945 */ /* 0x000fd80003800200 */
[----:B------:R-:W-:Y:S05]  /*6980*/  @!P0 BRA `(.L_x_23436) ;  /* 0x0000000c001c8947 */ /* 0x000fea0003800000 */
[----:B------:R-:W-:Y:S04]  /*6990*/  BSSY.RECONVERGENT B2, `(.L_x_23437) ;  /* 0x0000005000027945 */ /* 0x000fe80003800200 */
[----:B------:R-:W-:Y:S05]  /*69a0*/  @!P2 BRA `(.L_x_23438) ;  /* 0x00000000000ca947 */ /* 0x000fea0003800000 */
[----:B-1-34-:R-:W1:Y:S02]  /*69b0*/  LDC.64 R22, c[0x0][0x390] ;  /* 0x0000e400ff167b82 */ /* 0x01ae640000000a00 */
[----:B-1----:R-:W-:-:S05]  /*69c0*/  IMAD.WIDE.U32 R22, R3, 0x10, R22 ;  /* 0x0000001003167825 */ /* 0x002fca00078e0016 */
[----:B------:R1:W5:Y:S02]  /*69d0*/  LDG.E.128 R172, desc[UR6][R22.64] ;  /* 0x0000000616ac7981 */ /* 0x000364000c1e1d00 */
.L_x_23438:
[----:B------:R-:W-:Y:S05]  /*69e0*/  BSYNC.RECONVERGENT B2 ;  /* 0x0000000000027941 */ /* 0x000fea0003800200 */
.L_x_23437:
        /* <DEDUP_REMOVED lines=43> */
.L_x_23441:
        /* <DEDUP_REMOVED lines=34> */
.L_x_23440:
        /* <DEDUP_REMOVED lines=32> */
.L_x_23445:
[----:B------:R-:W-:Y:S05]  /*70c0*/  BSYNC.RECONVERGENT B3 ;  /* 0x0000000000037941 */ /* 0x000fea0003800200 */
.L_x_23444:
        /* <DEDUP_REMOVED lines=10> */
.L_x_23447:
[----:B------:R-:W-:Y:S05]  /*7170*/  BSYNC.RECONVERGENT B3 ;  /* 0x0000000000037941 */ /* 0x000fea0003800200 */
.L_x_23446:
        /* <DEDUP_REMOVED lines=10> */
.L_x_23449:
[----:B------:R-:W-:Y:S05]  /*7220*/  BSYNC.RECONVERGENT B3 ;  /* 0x0000000000037941 */ /* 0x000fea0003800200 */
.L_x_23448:
        /* <DEDUP_REMOVED lines=9> */
.L_x_23443:
        /* <DEDUP_REMOVED lines=10> */
.L_x_23451:
[----:B------:R-:W-:Y:S05]  /*7360*/  BSYNC.RECONVERGENT B3 ;  /* 0x0000000000037941 */ /* 0x000fea0003800200 */
.L_x_23450:
        /* <DEDUP_REMOVED lines=10> */
.L_x_23453:
[----:B------:R-:W-:Y:S05]  /*7410*/  BSYNC.RECONVERGENT B3 ;  /* 0x0000000000037941 */ /* 0x000fea0003800200 */
.L_x_23452:
        /* <DEDUP_REMOVED lines=10> */
.L_x_23455:
[----:B------:R-:W-:Y:S05]  /*74c0*/  BSYNC.RECONVERGENT B3 ;  /* 0x0000000000037941 */ /* 0x000fea0003800200 */
.L_x_23454:
        /* <DEDUP_REMOVED lines=10> */
.L_x_23442:
[----:B------:R-:W-:Y:S05]  /*7570*/  BSYNC.RECONVERGENT B2 ;  /* 0x0000000000027941 */ /* 0x000fea0003800200 */
.L_x_23439:
        /* <DEDUP_REMOVED lines=8> */
.L_x_23436:
[----:B------:R-:W-:Y:S05]  /*7600*/  BSYNC.RECONVERGENT B1 ;  /* 0x0000000000017941 */ /* 0x000fea0003800200 */
.L_x_23435:
        /* <DEDUP_REMOVED lines=8> */
.L_x_23459:
[----:B------:R-:W-:Y:S05]  /*7690*/  BSYNC.RECONVERGENT B2 ;  /* 0x0000000000027941 */ /* 0x000fea0003800200 */
.L_x_23458:
        /* <DEDUP_REMOVED lines=8> */
[----:B------:R-:W2:Y:S01]  /*7720*/  LDL R185, [R1] ;  /* 0x0000000001b97983 */ /* 0x000ea20000100800 */
        /* <DEDUP_REMOVED lines=34> */
.L_x_23462:
        /* <DEDUP_REMOVED lines=25> */
[----:B------:R-:W3:Y:S01]  /*7ae0*/  LDL R185, [R1] ;  /* 0x0000000001b97983 */ /* 0x000ee20000100800 */
        /* <DEDUP_REMOVED lines=8> */
.L_x_23461:
[----:B------:R-:W-:-:S04]  /*7b70*/  UISETP.NE.U32.AND UP0, UPT, UR20, URZ, UPT ;  /* 0x000000ff1400728c */ /* 0x000fc8000bf05070 */
[----:B------:R-:W-:-:S06]  /*7b80*/  UISETP.NE.AND.EX UP0, UPT, UR21, URZ, UPT, UP0 ;  /* 0x000000ff1500728c */ /* 0x000fcc000bf05300 */
[----:B------:R-:W-:-:S13]  /*7b90*/  PLOP3.LUT P0, PT, PT, PT, UP0, 0x80, 0x8 ;  /* 0x000000000008781c */ /* 0x000fda0003f0f008 */
[----:B------:R-:W-:Y:S05]  /*7ba0*/  @!P0 BRA `(.L_x_23464) ;  /* 0x0000000000f08947 */ /* 0x000fea0003800000 */
[----:B------:R-:W2:Y:S01]  /*7bb0*/  LDL R185, [R1] ;  /* 0x0000000001b97983 */ /* 0x000ea20000100800 */
        /* <DEDUP_REMOVED lines=27> */
.L_x_23466:
[----:B------:R-:W-:Y:S05]  /*7d70*/  BSYNC.RECONVERGENT B3 ;  /* 0x0000000000037941 */ /* 0x000fea0003800200 */
.L_x_23465:
        /* <DEDUP_REMOVED lines=10> */
.L_x_23468:
[----:B------:R-:W-:Y:S05]  /*7e20*/  BSYNC.RECONVERGENT B3 ;  /* 0x0000000000037941 */ /* 0x000fea0003800200 */
.L_x_23467:
        /* <DEDUP_REMOVED lines=10> */
.L_x_23470:
[----:B------:R-:W-:Y:S05]  /*7ed0*/  BSYNC.RECONVERGENT B3 ;  /* 0x0000000000037941 */ /* 0x000fea0003800200 */
.L_x_23469:
        /* <DEDUP_REMOVED lines=9> */
.L_x_23464:
        /* <DEDUP_REMOVED lines=10> */
.L_x_23472:
[----:B------:R-:W-:Y:S05]  /*8010*/  BSYNC.RECONVERGENT B3 ;  /* 0x0000000000037941 */ /* 0x000fea0003800200 */
.L_x_23471:
        /* <DEDUP_REMOVED lines=10> */
.L_x_23474:
[----:B------:R-:W-:Y:S05]  /*80c0*/  BSYNC.RECONVERGENT B3 ;  /* 0x0000000000037941 */ /* 0x000fea0003800200 */
.L_x_23473:
        /* <DEDUP_REMOVED lines=10> */
.L_x_23476:
[----:B------:R-:W-:Y:S05]  /*8170*/  BSYNC.RECONVERGENT B3 ;  /* 0x0000000000037941 */ /* 0x000fea0003800200 */
.L_x_23475:
[----:B------:R-:W-:Y:S05]  /*8180*/  @!P2 BRA `(.L_x_23463) ;  /* 0x000000000024a947 */ /* 0x000fea0003800000 */
[----:B-1-34-:R-:W3:Y:S01]  /*8190*/  LDL R23, [R1] ;  /* 0x0000000001177983 */ /* 0x01aee20000100800 */
        /* <DEDUP_REMOVED lines=8> */
.L_x_23463:
[----:B------:R-:W-:Y:S05]  /*8220*/  BSYNC.RECONVERGENT B2 ;  /* 0x0000000000027941 */ /* 0x000fea0003800200 */
.L_x_23460:
        /* <DEDUP_REMOVED lines=8> */
.L_x_23457:
[----:B------:R-:W-:Y:S05]  /*82b0*/  BSYNC.RECONVERGENT B1 ;  /* 0x0000000000017941 */ /* 0x000fea0003800200 */
.L_x_23456:
        /* <DEDUP_REMOVED lines=8> */
.L_x_23480:
[----:B------:R-:W-:Y:S05]  /*8340*/  BSYNC.RECONVERGENT B2 ;  /* 0x0000000000027941 */ /* 0x000fea0003800200 */
.L_x_23479:
        /* <DEDUP_REMOVED lines=8> */
[----:B-1-34-:R-:W1:Y:S01]  /*83d0*/  @P2 LDC R22, c[0x0][0x40c] ;  /* 0x00010300ff162b82 */ /* 0x01ae620000000800 */
[----:B------:R-:W-:Y:S01]  /*83e0*/  @P1 FFMA.FTZ R23, R200, R7, R184 ;  /* 0x00000007c8171223 */ /* 0x000fe200000100b8 */
[----:B-----5:R-:W-:Y:S02]  /*83f0*/  MOV R180, R36 ;  /* 0x0000002400b47202 */ /* 0x020fe40000000f00 */
[----:B------:R-:W-:Y:S01]  /*8400*/  MOV R181, R37 ;  /* 0x0000002500b57202 */ /* 0x000fe20000000f00 */
[----:B------:R-:W-:Y:S01]  /*8410*/  @P1 FADD.FTZ R23, R233, -R23 ;  /* 0x80000017e9171221 */ /* 0x000fe20000010000 */
[----:B------:R-:W-:-:S03]  /*8420*/  MOV R182, R38 ;  /* 0x0000002600b67202 */ /* 0x000fc60000000f00 */
[----:B------:R-:W-:Y:S01]  /*8430*/  @P1 FFMA.FTZ R180, R6, R23, R36 ;  /* 0x0000001706b41223 */ /* 0x000fe20000010024 */
[----:B------:R-:W-:-:S04]  /*8440*/  @P1 FFMA.FTZ R23, R241, R7, R184 ;  /* 0x00000007f1171223 */ /* 0x000fc800000100b8 */
[----:B------:R-:W-:Y:S01]  /*8450*/  @P1 FADD.FTZ R23, R252, -R23 ;  /* 0x80000017fc171221 */ /* 0x000fe20000010000 */
        /* <DEDUP_REMOVED lines=18> */
[----:B------:R-:W-:-:S05]  /*8580*/  @P1 FFMA.FTZ R22, R6, R23, R39 ;  /* 0x0000001706161223 */ /* 0x000fca0000010027 */
[----:B------:R-:W-:Y:S01]  /*8590*/  MOV R183, R22 ;  /* 0x0000001600b77202 */ /* 0x000fe20000000f00 */
[----:B------:R-:W-:Y:S06]  /*85a0*/  @!P2 BRA `(.L_x_23484) ;  /* 0x000000080038a947 */ /* 0x000fec0003800000 */
[----:B------:R-:W-:-:S04]  /*85b0*/  FMUL.FTZ R22, R22, UR12 ;  /* 0x0000000c16167c20 */ /* 0x000fc80008410000 */
[-C--:B------:R-:W-:Y:S01]  /*85c0*/  FFMA.FTZ R79, R175, R22.reuse, R79 ;  /* 0x00000016af4f7223 */ /* 0x080fe2000001004f */
[----:B------:R-:W-:Y:S01]  /*85d0*/  FMUL.FTZ R179, R147, R22 ;  /* 0x0000001693b37220 */ /* 0x000fe20000410000 */
[----:B------:R-:W-:Y:S06]  /*85e0*/  BRA `(.L_x_23484) ;  /* 0x0000000800287947 */ /* 0x000fec0003800000 */
.L_x_23483:
        /* <DEDUP_REMOVED lines=25> */
[----:B------:R-:W-:Y:S01]  /*8780*/  @P1 FFMA.FTZ R22, R241, R7, R184 ;  /* 0x00000007f1161223 */ /* 0x000fe200000100b8 */
[----:B------:R-:W-:-:S03]  /*8790*/  MOV R23, R39 ;  /* 0x0000002700177202 */ /* 0x000fc60000000f00 */
[----:B------:R-:W-:-:S04]  /*87a0*/  @P1 FADD.FTZ R22, R252, -R22 ;  /* 0x80000016fc161221 */ /* 0x000fc80000010000 */
[----:B------:R-:W-:-:S04]  /*87b0*/  @P1 FFMA.FTZ R23, R6, R22, R39 ;  /* 0x0000001606171223 */ /* 0x000fc80000010027 */
[----:B------:R-:W-:-:S04]  /*87c0*/  FMUL.FTZ R22, R23, UR12 ;  /* 0x0000000c17167c20 */ /* 0x000fc80008410000 */
[-C--:B------:R-:W-:Y:S01]  /*87d0*/  FFMA.FTZ R79, R175, R22.reuse, R79 ;  /* 0x00000016af4f7223 */ /* 0x080fe2000001004f */
[----:B------:R-:W-:Y:S01]  /*87e0*/  FMUL.FTZ R179, R147, R22 ;  /* 0x0000001693b37220 */ /* 0x000fe20000410000 */
[----:B------:R-:W-:Y:S06]  /*87f0*/  BRA `(.L_x_23484) ;  /* 0x0000000400a47947 */ /* 0x000fec0003800000 */
.L_x_23482:
[----:B------:R-:W-:-:S04]  /*8800*/  UISETP.NE.U32.AND UP0, UPT, UR20, URZ, UPT ;  /* 0x000000ff1400728c */ /* 0x000fc8000bf05070 */
[----:B------:R-:W-:-:S06]  /*8810*/  UISETP.NE.AND.EX UP0, UPT, UR21, URZ, UPT, UP0 ;  /* 0x000000ff1500728c */ /* 0x000fcc000bf05300 */
[----:B------:R-:W-:-:S13]  /*8820*/  PLOP3.LUT P0, PT, PT, PT, UP0, 0x80, 0x8 ;  /* 0x000000000008781c */ /* 0x000fda0003f0f008 */
[----:B------:R-:W-:Y:S05]  /*8830*/  @!P0 BRA `(.L_x_23485) ;  /* 0x0000000000ec8947 */ /* 0x000fea0003800000 */
[-CC-:B-1-34-:R-:W-:Y:S01]  /*8840*/  FFMA.FTZ R22, R18, R7.reuse, R184.reuse ;  /* 0x0000000712167223 */ /* 0x19afe200000100b8 */
        /* <DEDUP_REMOVED lines=26> */
.L_x_23487:
[----:B------:R-:W-:Y:S05]  /*89f0*/  BSYNC.RECONVERGENT B3 ;  /* 0x0000000000037941 */ /* 0x000fea0003800200 */
.L_x_23486:
        /* <DEDUP_REMOVED lines=10> */
.L_x_23489:
[----:B------:R-:W-:Y:S05]  /*8aa0*/  BSYNC.RECONVERGENT B3 ;  /* 0x0000000000037941 */ /* 0x000fea0003800200 */
.L_x_23488:
        /* <DEDUP_REMOVED lines=10> */
.L_x_23491:
[----:B------:R-:W-:Y:S05]  /*8b50*/  BSYNC.RECONVERGENT B3 ;  /* 0x0000000000037941 */ /* 0x000fea0003800200 */
.L_x_23490:
        /* <DEDUP_REMOVED lines=9> */
.L_x_23485:
        /* <DEDUP_REMOVED lines=10> */
.L_x_23493:
[----:B------:R-:W-:Y:S05]  /*8c90*/  BSYNC.RECONVERGENT B3 ;  /* 0x0000000000037941 */ /* 0x000fea0003800200 */
.L_x_23492:
        /* <DEDUP_REMOVED lines=10> */
.L_x_23495:
[----:B------:R-:W-:Y:S05]  /*8d40*/  BSYNC.RECONVERGENT B3 ;  /* 0x0000000000037941 */ /* 0x000fea0003800200 */
.L_x_23494:
        /* <DEDUP_REMOVED lines=10> */
.L_x_23497:
[----:B------:R-:W-:Y:S05]  /*8df0*/  BSYNC.RECONVERGENT B3 ;  /* 0x0000000000037941 */ /* 0x000fea0003800200 */
.L_x_23496:
        /* <DEDUP_REMOVED lines=9> */
.L_x_23484:
[----:B------:R-:W-:Y:S05]  /*8e90*/  BSYNC.RECONVERGENT B2 ;  /* 0x0000000000027941 */ /* 0x000fea0003800200 */
.L_x_23481:
        /* <DEDUP_REMOVED lines=8> */
.L_x_23478:
[----:B------:R-:W-:Y:S05]  /*8f20*/  BSYNC.RECONVERGENT B1 ;  /* 0x0000000000017941 */ /* 0x000fea0003800200 */
.L_x_23477:
        /* <DEDUP_REMOVED lines=8> */
.L_x_23501:
[----:B------:R-:W-:Y:S05]  /*8fb0*/  BSYNC.RECONVERGENT B2 ;  /* 0x0000000000027941 */ /* 0x000fea0003800200 */
.L_x_23500:
        /* <DEDUP_REMOVED lines=42> */
.L_x_23504:
        /* <DEDUP_REMOVED lines=33> */
.L_x_23503:
        /* <DEDUP_REMOVED lines=31> */
.L_x_23508:
[----:B------:R-:W-:Y:S05]  /*9660*/  BSYNC.RECONVERGENT B3 ;  /* 0x0000000000037941 */ /* 0x000fea0003800200 */
.L_x_23507:
        /* <DEDUP_REMOVED lines=10> */
.L_x_23510:
[----:B------:R-:W-:Y:S05]  /*9710*/  BSYNC.RECONVERGENT B3 ;  /* 0x0000000000037941 */ /* 0x000fea0003800200 */
.L_x_23509:
        /* <DEDUP_REMOVED lines=10> */
.L_x_23512:
[----:B------:R-:W-:Y:S05]  /*97c0*/  BSYNC.RECONVERGENT B3 ;  /* 0x0000000000037941 */ /* 0x000fea0003800200 */
.L_x_23511:
        /* <DEDUP_REMOVED lines=9> */
.L_x_23506:
        /* <DEDUP_REMOVED lines=10> */
.L_x_23514:
[----:B------:R-:W-:Y:S05]  /*9900*/  BSYNC.RECONVERGENT B3 ;  /* 0x0000000000037941 */ /* 0x000fea0003800200 */
.L_x_23513:
        /* <DEDUP_REMOVED lines=10> */
.L_x_23516:
[----:B------:R-:W-:Y:S05]  /*99b0*/  BSYNC.RECONVERGENT B3 ;  /* 0x0000000000037941 */ /* 0x000fea0003800200 */
.L_x_23515:
        /* <DEDUP_REMOVED lines=10> */
.L_x_23518:
[----:B------:R-:W-:Y:S05]  /*9a60*/  BSYNC.RECONVERGENT B3 ;  /* 0x0000000000037941 */ /* 0x000fea0003800200 */
.L_x_23517:
        /* <DEDUP_REMOVED lines=9> */
.L_x_23505:
[----:B------:R-:W-:Y:S05]  /*9b00*/  BSYNC.RECONVERGENT B2 ;  /* 0x0000000000027941 */ /* 0x000fea0003800200 */
.L_x_23502:
        /* <DEDUP_REMOVED lines=8> */
.L_x_23499:
[----:B------:R-:W-:Y:S05]  /*9b90*/  BSYNC.RECONVERGENT B1 ;  /* 0x0000000000017941 */ /* 0x000fea0003800200 */
.L_x_23498:
        /* <DEDUP_REMOVED lines=8> */
.L_x_23522:
[----:B------:R-:W-:Y:S05]  /*9c20*/  BSYNC.RECONVERGENT B2 ;  /* 0x0000000000027941 */ /* 0x000fea0003800200 */
.L_x_23521:
        /* <DEDUP_REMOVED lines=42> */
.L_x_23525:
        /* <DEDUP_REMOVED lines=33> */
.L_x_23524:
        /* <DEDUP_REMOVED lines=31> */
.L_x_23529:
[----:B------:R-:W-:Y:S05]  /*a2d0*/  BSYNC.RECONVERGENT B3 ;  /* 0x0000000000037941 */ /* 0x000fea0003800200 */
.L_x_23528:
        /* <DEDUP_REMOVED lines=10> */
.L_x_23531:
[----:B------:R-:W-:Y:S05]  /*a380*/  BSYNC.RECONVERGENT B3 ;  /* 0x0000000000037941 */ /* 0x000fea0003800200 */
.L_x_23530:
        /* <DEDUP_REMOVED lines=10> */
.L_x_23533:
[----:B------:R-:W-:Y:S05]  /*a430*/  BSYNC.RECONVERGENT B3 ;  /* 0x0000000000037941 */ /* 0x000fea0003800200 */
.L_x_23532:
        /* <DEDUP_REMOVED lines=9> */
.L_x_23527:
        /* <DEDUP_REMOVED lines=10> */
.L_x_23535:
[----:B------:R-:W-:Y:S05]  /*a570*/  BSYNC.RECONVERGENT B3 ;  /* 0x0000000000037941 */ /* 0x000fea0003800200 */
.L_x_23534:
        /* <DEDUP_REMOVED lines=10> */
.L_x_23537:
[----:B------:R-:W-:Y:S05]  /*a620*/  BSYNC.RECONVERGENT B3 ;  /* 0x0000000000037941 */ /* 0x000fea0003800200 */
.L_x_23536:
        /* <DEDUP_REMOVED lines=10> */
.L_x_23539:
[----:B------:R-:W-:Y:S05]  /*a6d0*/  BSYNC.RECONVERGENT B3 ;  /* 0x0000000000037941 */ /* 0x000fea0003800200 */
.L_x_23538:
        /* <DEDUP_REMOVED lines=9> */
.L_x_23526:
[----:B------:R-:W-:Y:S05]  /*a770*/  BSYNC.RECONVERGENT B2 ;  /* 0x0000000000027941 */ /* 0x000fea0003800200 */
.L_x_23523:
        /* <DEDUP_REMOVED lines=8> */
.L_x_23520:
[----:B------:R-:W-:Y:S05]  /*a800*/  BSYNC.RECONVERGENT B1 ;  /* 0x0000000000017941 */ /* 0x000fea0003800200 */
.L_x_23519:
        /* <DEDUP_REMOVED lines=8> */
.L_x_23543:
[----:B------:R-:W-:Y:S05]  /*a890*/  BSYNC.RECONVERGENT B2 ;  /* 0x0000000000027941 */ /* 0x000fea0003800200 */
.L_x_23542:
        /* <DEDUP_REMOVED lines=42> */
.L_x_23546:
        /* <DEDUP_REMOVED lines=33> */
.L_x_23545:
        /* <DEDUP_REMOVED lines=31> */
.L_x_23550:
[----:B------:R-:W-:Y:S05]  /*af40*/  BSYNC.RECONVERGENT B3 ;  /* 0x0000000000037941 */ /* 0x000fea0003800200 */
.L_x_23549:
        /* <DEDUP_REMOVED lines=10> */
.L_x_23552:
[----:B------:R-:W-:Y:S05]  /*aff0*/  BSYNC.RECONVERGENT B3 ;  /* 0x0000000000037941 */ /* 0x000fea0003800200 */
.L_x_23551:
        /* <DEDUP_REMOVED lines=10> */
.L_x_23554:
[----:B------:R-:W-:Y:S05]  /*b0a0*/  BSYNC.RECONVERGENT B3 ;  /* 0x0000000000037941 */ /* 0x000fea0003800200 */
.L_x_23553:
        /* <DEDUP_REMOVED lines=9> */
.L_x_23548:
        /* <DEDUP_REMOVED lines=10> */
.L_x_23556:
[----:B------:R-:W-:Y:S05]  /*b1e0*/  BSYNC.RECONVERGENT B3 ;  /* 0x0000000000037941 */ /* 0x000fea0003800200 */
.L_x_23555:
        /* <DEDUP_REMOVED lines=10> */
.L_x_23558:
[----:B------:R-:W-:Y:S05]  /*b290*/  BSYNC.RECONVERGENT B3 ;  /* 0x0000000000037941 */ /* 0x000fea0003800200 */
.L_x_23557:
        /* <DEDUP_REMOVED lines=10> */
.L_x_23560:
[----:B------:R-:W-:Y:S05]  /*b340*/  BSYNC.RECONVERGENT B3 ;  /* 0x0000000000037941 */ /* 0x000fea0003800200 */
.L_x_23559:
        /* <DEDUP_REMOVED lines=9> */
.L_x_23547:
[----:B------:R-:W-:Y:S05]  /*b3e0*/  BSYNC.RECONVERGENT B2 ;  /* 0x0000000000027941 */ /* 0x000fea0003800200 */
.L_x_23544:
        /* <DEDUP_REMOVED lines=8> */
.L_x_23541:
[----:B------:R-:W-:Y:S05]  /*b470*/  BSYNC.RECONVERGENT B1 ;  /* 0x0000000000017941 */ /* 0x000fea0003800200 */
.L_x_23540:
        /* <DEDUP_REMOVED lines=8> */
.L_x_23564:
[----:B------:R-:W-:Y:S05]  /*b500*/  BSYNC.RECONVERGENT B2 ;  /* 0x0000000000027941 */ /* 0x000fea0003800200 */
.L_x_23563:
        /* <DEDUP_REMOVED lines=8> */
[--C-:B-----5:R-:W-:Y:S01]  /*b590*/  @P1 FFMA.FTZ R5, R247, R7, R184.reuse ;  /* 0x00000007f7051223 */ /* 0x120fe200000100b8 */
[----:B------:R-:W-:Y:S02]  /*b5a0*/  MOV R180, R168 ;  /* 0x000000a800b47202 */ /* 0x000fe40000000f00 */
[----:B------:R-:W-:Y:S01]  /*b5b0*/  MOV R181, R169 ;  /* 0x000000a900b57202 */ /* 0x000fe20000000f00 */
[----:B-1-34-:R-:W-:Y:S01]  /*b5c0*/  @P1 FADD.FTZ R22, R248, -R5 ;  /* 0x80000005f8161221 */ /* 0x01afe20000010000 */
[----:B------:R-:W-:Y:S02]  /*b5d0*/  MOV R5, R171 ;  /* 0x000000ab00057202 */ /* 0x000fe40000000f00 */
[----:B------:R-:W-:Y:S01]  /*b5e0*/  MOV R182, R170 ;  /* 0x000000aa00b67202 */ /* 0x000fe20000000f00 */
[----:B------:R-:W-:Y:S01]  /*b5f0*/  @P1 FFMA.FTZ R5, R6, R22, R171 ;  /* 0x0000001606051223 */ /* 0x000fe200000100ab */
        /* <DEDUP_REMOVED lines=8> */
[-CC-:B------:R-:W-:Y:S01]  /*b680*/  @P1 FFMA.FTZ R22, R205, R7.reuse, R184.reuse ;  /* 0x00000007cd161223 */ /* 0x180fe200000100b8 */
[----:B------:R-:W-:-:S03]  /*b690*/  @P1 FFMA.FTZ R7, R207, R7, R184 ;  /* 0x00000007cf071223 */ /* 0x000fc600000100b8 */
[----:B------:R-:W-:Y:S01]  /*b6a0*/  @P1 FADD.FTZ R22, R219, -R22 ;  /* 0x80000016db161221 */ /* 0x000fe20000010000 */
[----:B------:R-:W-:-:S03]  /*b6b0*/  @P1 FADD.FTZ R7, R209, -R7 ;  /* 0x80000007d1071221 */ /* 0x000fc60000010000 */
[C---:B------:R-:W-:Y:S01]  /*b6c0*/  @P1 FFMA.FTZ R181, R6.reuse, R22, R169 ;  /* 0x0000001606b51223 */ /* 0x040fe200000100a9 */
[----:B------:R-:W-:Y:S01]  /*b6d0*/  @P1 FFMA.FTZ R182, R6, R7, R170 ;  /* 0x0000000706b61223 */ /* 0x000fe200000100aa */
[----:B------:R-:W1:Y:S08]  /*b6e0*/  @P2 LDC R22, c[0x0][0x40c] ;  /* 0x00010300ff162b82 */ /* 0x000e700000000800 */
[----:B------:R-:W3:Y:S01]  /*b6f0*/  @P2 LDC R6, c[0x0][0x40c] ;  /* 0x00010300ff062b82 */ /* 0x000ee20000000800 */
[----:B-1----:R-:W-:-:S04]  /*b700*/  @P2 FMUL.FTZ R22, R181, R22 ;  /* 0x00000016b5162220 */ /* 0x002fc80000410000 */
[-C--:B------:R-:W-:Y:S01]  /*b710*/  @P2 FFMA.FTZ R61, R173, R22.reuse, R61 ;  /* 0x00000016ad3d2223 */ /* 0x080fe2000001003d */
[----:B------:R-:W-:Y:S01]  /*b720*/  @P2 FMUL.FTZ R177, R129, R22 ;  /* 0x0000001681b12220 */ /* 0x000fe20000410000 */
[----:B---3--:R-:W-:-:S04]  /*b730*/  @P2 FMUL.FTZ R6, R182, R6 ;  /* 0x00000006b6062220 */ /* 0x008fc80000410000 */
[-C--:B------:R-:W-:Y:S01]  /*b740*/  @P2 FFMA.FTZ R62, R174, R6.reuse, R62 ;  /* 0x00000006ae3e2223 */ /* 0x080fe2000001003e */
[----:B------:R-:W-:Y:S01]  /*b750*/  @P2 FMUL.FTZ R178, R130, R6 ;  /* 0x0000000682b22220 */ /* 0x000fe20000410000 */
[----:B------:R-:W-:Y:S06]  /*b760*/  @!P2 BRA `(.L_x_23568) ;  /* 0x00000008002ca947 */ /* 0x000fec0003800000 */
[----:B------:R-:W-:-:S04]  /*b770*/  FMUL.FTZ R5, R5, UR12 ;  /* 0x0000000c05057c20 */ /* 0x000fc80008410000 */
[-C--:B------:R-:W-:Y:S01]  /*b780*/  FFMA.FTZ R63, R175, R5.reuse, R63 ;  /* 0x00000005af3f7223 */ /* 0x080fe2000001003f */
[----:B------:R-:W-:Y:S01]  /*b790*/  FMUL.FTZ R179, R131, R5 ;  /* 0x0000000583b37220 */ /* 0x000fe20000410000 */
[----:B------:R-:W-:Y:S06]  /*b7a0*/  BRA `(.L_x_23568) ;  /* 0x00000008001c7947 */ /* 0x000fec0003800000 */
.L_x_23567:
[----:B-----5:R-:W-:-:S04]  /*b7b0*/  @P1 FFMA.FTZ R5, R206, R7, R184 ;  /* 0x00000007ce051223 */ /* 0x020fc800000100b8 */
[----:B-1-34-:R-:W-:Y:S01]  /*b7c0*/  @P1 FADD.FTZ R22, R229, -R5 ;  /* 0x80000005e5161221 */ /* 0x01afe20000010000 */
        /* <DEDUP_REMOVED lines=31> */
.L_x_23566:
[----:B------:R-:W-:-:S04]  /*b9c0*/  UISETP.NE.U32.AND UP0, UPT, UR20, URZ, UPT ;  /* 0x000000ff1400728c */ /* 0x000fc8000bf05070 */
[----:B------:R-:W-:-:S06]  /*b9d0*/  UISETP.NE.AND.EX UP0, UPT, UR21, URZ, UPT, UP0 ;  /* 0x000000ff1500728c */ /* 0x000fcc000bf05300 */
[----:B------:R-:W-:-:S13]  /*b9e0*/  PLOP3.LUT P0, PT, PT, PT, UP0, 0x80, 0x8 ;  /* 0x000000000008781c */ /* 0x000fda0003f0f008 */
[----:B------:R-:W-:Y:S05]  /*b9f0*/  @!P0 BRA `(.L_x_23569) ;  /* 0x0000000000e08947 */ /* 0x000fea0003800000 */
[----:B------:R-:W-:Y:S01]  /*ba00*/  BSSY.RECONVERGENT B3, `(.L_x_23570) ;  /* 0x000000b000037945 */ /* 0x000fe20003800200 */
[----:B-----5:R-:W-:-:S03]  /*ba10*/  ISETP.GT.AND P3, PT, R5, RZ, PT ;  /* 0x000000ff0500720c */ /* 0x020fc60003f64270 */
[----:B------:R-:W-:Y:S10]  /*ba20*/  @!P2 BRA `(.L_x_23571) ;  /* 0x000000000020a947 */ /* 0x000ff40003800000 */
[----:B-1-34-:R-:W-:Y:S01]  /*ba30*/  FFMA.FTZ R22, R206, R7, R184 ;  /* 0x00000007ce167223 */ /* 0x01afe200000100b8 */
[----:B------:R-:W-:-:S03]  /*ba40*/  ISETP.GT.AND P1, PT, R5, RZ, PT ;  /* 0x000000ff0500720c */ /* 0x000fc60003f24270 */
[----:B------:R-:W-:-:S04]  /*ba50*/  FADD.FTZ R22, R229, -R22 ;  /* 0x80000016e5167221 */ /* 0x000fc80000010000 */
[----:B------:R-:W-:-:S05]  /*ba60*/  FMUL.FTZ R22, R6, R22 ;  /* 0x0000001606167220 */ /* 0x000fca0000410000 */
[----:B------:R-:W-:-:S05]  /*ba70*/  FSEL R22, R22, RZ, P1 ;  /* 0x000000ff16167208 */ /* 0x000fca0000800000 */
[----:B------:R-:W-:-:S04]  /*ba80*/  FMUL.FTZ R22, R22, UR12 ;  /* 0x0000000c16167c20 */ /* 0x000fc80008410000 */
[-C--:B------:R-:W-:Y:S01]  /*ba90*/  FFMA.FTZ R60, R172, R22.reuse, R60 ;  /* 0x00000016ac3c7223 */ /* 0x080fe2000001003c */
[----:B------:R-:W-:-:S07]  /*baa0*/  FMUL.FTZ R176, R128, R22 ;  /* 0x0000001680b07220 */ /* 0x000fce0000410000 */
.L_x_23571:
[----:B------:R-:W-:Y:S05]  /*bab0*/  BSYNC.RECONVERGENT B3 ;  /* 0x0000000000037941 */ /* 0x000fea0003800200 */
.L_x_23570:
[----:B------:R-:W-:Y:S04]  /*bac0*/  BSSY.RECONVERGENT B3, `(.L_x_23572) ;  /* 0x000000a000037945 */ /* 0x000fe80003800200 */
[----:B------:R-:W-:Y:S05]  /*bad0*/  @!P2 BRA `(.L_x_23573) ;  /* 0x000000000020a947 */ /* 0x000fea0003800000 */
        /* <DEDUP_REMOVED lines=8> */
.L_x_23573:
[----:B------:R-:W-:Y:S05]  /*bb60*/  BSYNC.RECONVERGENT B3 ;  /* 0x0000000000037941 */ /* 0x000fea0003800200 */
.L_x_23572:
[----:B------:R-:W-:Y:S04]  /*bb70*/  BSSY.RECONVERGENT B3, `(.L_x_23574) ;  /* 0x000000a000037945 */ /* 0x000fe80003800200 */
[----:B------:R-:W-:Y:S05]  /*bb80*/  @!P2 BRA `(.L_x_23575) ;  /* 0x000000000020a947 */ /* 0x000fea0003800000 */
[----:B------:R-:W-:Y:S01]  /*bb90*/  ISETP.GT.AND P1, PT, R5, RZ, PT ;  /* 0x000000ff0500720c */ /* 0x000fe20003f24270 */
[----:B------:R-:W-:-:S04]  /*bba0*/  FFMA.FTZ R5, R207, R7, R184 ;  /* 0x00000007cf057223 */ /* 0x000fc800000100b8 */
[----:B------:R-:W-:-:S04]  /*bbb0*/  FADD.FTZ R5, R209, -R5 ;  /* 0x80000005d1057221 */ /* 0x000fc80000010000 */
[----:B------:R-:W-:-:S05]  /*bbc0*/  FMUL.FTZ R5, R6, R5 ;  /* 0x0000000506057220 */ /* 0x000fca0000410000 */
[----:B------:R-:W-:-:S05]  /*bbd0*/  FSEL R5, R5, RZ, P1 ;  /* 0x000000ff05057208 */ /* 0x000fca0000800000 */
[----:B------:R-:W-:-:S04]  /*bbe0*/  FMUL.FTZ R5, R5, UR12 ;  /* 0x0000000c05057c20 */ /* 0x000fc80008410000 */
[-C--:B------:R-:W-:Y:S01]  /*bbf0*/  FFMA.FTZ R62, R174, R5.reuse, R62 ;  /* 0x00000005ae3e7223 */ /* 0x080fe2000001003e */
[----:B-1-34-:R-:W-:-:S07]  /*bc00*/  FMUL.FTZ R178, R130, R5 ;  /* 0x0000000582b27220 */ /* 0x01afce0000410000 */
.L_x_23575:
[----:B------:R-:W-:Y:S05]  /*bc10*/  BSYNC.RECONVERGENT B3 ;  /* 0x0000000000037941 */ /* 0x000fea0003800200 */
.L_x_23574:
        /* <DEDUP_REMOVED lines=18> */
[----:B------:R-:W-:-:S04]  /*bd40*/  FMUL.FTZ R5, R6, UR12 ;  /* 0x0000000c06057c20 */ /* 0x000fc80008410000 */
[-C--:B------:R-:W-:Y:S01]  /*bd50*/  FFMA.FTZ R63, R175, R5.reuse, R63 ;  /* 0x00000005af3f7223 */ /* 0x080fe2000001003f */
[----:B------:R-:W-:Y:S01]  /*bd60*/  FMUL.FTZ R179, R131, R5 ;  /* 0x0000000583b37220 */ /* 0x000fe20000410000 */
[----:B------:R-:W-:Y:S06]  /*bd70*/  BRA `(.L_x_23568) ;  /* 0x0000000000a87947 */ /* 0x000fec0003800000 */
.L_x_23569:
        /* <DEDUP_REMOVED lines=10> */
.L_x_23577:
[----:B------:R-:W-:Y:S05]  /*be20*/  BSYNC.RECONVERGENT B3 ;  /* 0x0000000000037941 */ /* 0x000fea0003800200 */
.L_x_23576:
        /* <DEDUP_REMOVED lines=10> */
.L_x_23579:
[----:B------:R-:W-:Y:S05]  /*bed0*/  BSYNC.RECONVERGENT B3 ;  /* 0x0000000000037941 */ /* 0x000fea0003800200 */
.L_x_23578:
        /* <DEDUP_REMOVED lines=10> */
.L_x_23581:
[----:B------:R-:W-:Y:S05]  /*bf80*/  BSYNC.RECONVERGENT B3 ;  /* 0x0000000000037941 */ /* 0x000fea0003800200 */
.L_x_23580:
[----:B-----5:R-:W-:Y:S01]  /*bf90*/  ISETP.GT.AND P1, PT, R5, RZ, PT ;  /* 0x000000ff0500720c */ /* 0x020fe20003f24270 */
[----:B------:R-:W-:Y:S01]  /*bfa0*/  FFMA.FTZ R7, R247, R7, R184 ;  /* 0x00000007f7077223 */ /* 0x000fe200000100b8 */
[----:B------:R-:W0:Y:S03]  /*bfb0*/  @P2 LDC R5, c[0x0][0x40c] ;  /* 0x00010300ff052b82 */ /* 0x000e260000000800 */
[----:B------:R-:W-:-:S04]  /*bfc0*/  FADD.FTZ R7, R248, -R7 ;  /* 0x80000007f8077221 */ /* 0x000fc80000010000 */
[----:B------:R-:W-:-:S05]  /*bfd0*/  FMUL.FTZ R7, R6, R7 ;  /* 0x0000000706077220 */ /* 0x000fca0000410000 */
[----:B------:R-:W-:-:S05]  /*bfe0*/  FSEL R7, R7, RZ, P1 ;  /* 0x000000ff07077208 */ /* 0x000fca0000800000 */
[----:B0-----:R-:W-:-:S04]  /*bff0*/  @P2 FMUL.FTZ R5, R7, R5 ;  /* 0x0000000507052220 */ /* 0x001fc80000410000 */
[-C--:B------:R-:W-:Y:S01]  /*c000*/  @P2 FFMA.FTZ R63, R175, R5.reuse, R63 ;  /* 0x00000005af3f2223 */ /* 0x080fe2000001003f */
[----:B-1-34-:R-:W-:-:S07]  /*c010*/  @P2 FMUL.FTZ R179, R131, R5 ;  /* 0x0000000583b32220 */ /* 0x01afce0000410000 */
.L_x_23568:
[----:B------:R-:W-:Y:S05]  /*c020*/  BSYNC.RECONVERGENT B2 ;  /* 0x0000000000027941 */ /* 0x000fea0003800200 */
.L_x_23565:
[----:B------:R-:W1:Y:S02]  /*c030*/  @P0 LDC.64 R6, c[0x0][0x478] ;  /* 0x00011e00ff060b82 */ /* 0x000e640000000a00 */
[----:B-1----:R-:W-:-:S05]  /*c040*/  @P0 IMAD.WIDE.U32 R6, R9, 0x10, R6 ;  /* 0x0000001009060825 */ /* 0x002fca00078e0006 */
[----:B------:R1:W-:Y:S02]  /*c050*/  @P0 STG.E.128 desc[UR6][R6.64], R180 ;  /* 0x000000b406000986 */ /* 0x0003e4000c101d06 */
[----:B-1----:R-:W1:Y:S02]  /*c060*/  @P2 LDC.64 R6, c[0x0][0x468] ;  /* 0x00011a00ff062b82 */ /* 0x002e640000000a00 */
[----:B-1----:R-:W-:-:S05]  /*c070*/  @P2 IMAD.WIDE.U32 R6, R3, 0x10, R6 ;  /* 0x0000001003062825 */ /* 0x002fca00078e0006 */
[----:B------:R1:W-:Y:S02]  /*c080*/  @P2 STG.E.128 desc[UR6][R6.64], R176 ;  /* 0x000000b006002986 */ /* 0x0003e4000c101d06 */
.L_x_23562:
[----:B------:R-:W-:Y:S05]  /*c090*/  BSYNC.RECONVERGENT B1 ;  /* 0x0000000000017941 */ /* 0x000fea0003800200 */
.L_x_23561:
[----:B-1---5:R-:W1:Y:S02]  /*c0a0*/  LDC.64 R6, c[0x0][0x380] ;  /* 0x0000e000ff067b82 */ /* 0x022e640000000a00 */
[----:B-1----:R-:W-:-:S04]  /*c0b0*/  LEA R4, R6, R4, 0x2 ;  /* 0x0000000406047211 */ /* 0x002fc800078e10ff */
[----:B------:R-:W-:-:S13]  /*c0c0*/  ISETP.GE.AND P0, PT, R4, R7, PT ;  /* 0x000000070400720c */ /* 0x000fda0003f06270 */
[----:B------:R-:W-:Y:S05]  /*c0d0*/  @!P0 BRA `(.L_x_23582) ;  /* 0xffffff5000c48947 */ /* 0x000fea000383ffff */
.L_x_23349:
[----:B------:R-:W-:Y:S05]  /*c0e0*/  BSYNC B0 ;  /* 0x0000000000007941 */ /* 0x000fea0003800000 */
.L_x_23348:
        /* <DEDUP_REMOVED lines=12> */
[----:B------:R-:W2:Y:S01]  /*c1b0*/  LDL.LU R191, [R1+0x30] ;  /* 0x0000300001bf7983 */ /* 0x000ea20000300800 */
[----:B------:R-:W1:Y:S01]  /*c1c0*/  S2R R184, SR_TID.X ;  /* 0x0000000000b87919 */ /* 0x000e620000002100 */
[----:B------:R-:W-:-:S02]  /*c1d0*/  MOV R2, 0x400 ;  /* 0x0000040000027802 */ /* 0x000fc40000000f00 */
[----:B-1----:R-:W-:Y:S02]  /*c1e0*/  SHF.R.U32.HI R0, RZ, 0x5, R184 ;  /* 0x00000005ff007819 */ /* 0x002fe400000116b8 */
[----:B---34-:R-:W-:Y:S02]  /*c1f0*/  MOV R176, R9 ;  /* 0x0000000900b07202 */ /* 0x018fe40000000f00 */
[----:B------:R-:W-:Y:S02]  /*c200*/  MOV R177, R7 ;  /* 0x0000000700b17202 */ /* 0x000fe40000000f00 */
[----:B------:R-:W-:Y:S02]  /*c210*/  MOV R178, R6 ;  /* 0x0000000600b27202 */ /* 0x000fe40000000f00 */
[----:B------:R-:W-:Y:S02]  /*c220*/  MOV R179, R3 ;  /* 0x0000000300b37202 */ /* 0x000fe40000000f00 */
[----:B------:R-:W1:Y:S01]  /*c230*/  S2R R3, SR_CgaCtaId ;  /* 0x0000000000037919 */ /* 0x000e620000008800 */
[----:B------:R-:W-:Y:S01]  /*c240*/  IMAD R0, R0, 0x140, R5 ;  /* 0x0000014000007824 */ /* 0x000fe200078e0205 */
[----:B-1----:R-:W-:-:S04]  /*c250*/  LEA R3, R3, R2, 0x18 ;  /* 0x0000000203037211 */ /* 0x002fc800078ec0ff */
[----:B------:R-:W-:-:S05]  /*c260*/  LEA R33, R0, R3, 0x4 ;  /* 0x0000000300217211 */ /* 0x000fca00078e20ff */
[----:B--2---:R1:W-:Y:S04]  /*c270*/  STS.128 [R33+0x400], R188 ;  /* 0x000400bc21007388 */ /* 0x0043e80000000c00 */
[----:B------:R2:W-:Y:S04]  /*c280*/  STS.128 [R33+0x200], R180 ;  /* 0x000200b421007388 */ /* 0x0005e80000000c00 */
[----:B------:R3:W-:Y:S04]  /*c290*/  STS.128 [R33], R176 ;  /* 0x000000b021007388 */ /* 0x0007e80000000c00 */
[----:B-1----:R-:W4:Y:S04]  /*c2a0*/  LDL.LU R188, [R1+0x54] ;  /* 0x0000540001bc7983 */ /* 0x002f280000300800 */
[----:B------:R-:W4:Y:S04]  /*c2b0*/  LDL.LU R189, [R1+0x58] ;  /* 0x0000580001bd7983 */ /* 0x000f280000300800 */
[----:B------:R-:W4:Y:S04]  /*c2c0*/  LDL.LU R190, [R1+0x5c] ;  /* 0x00005c0001be7983 */ /* 0x000f280000300800 */
[----:B------:R-:W4:Y:S04]  /*c2d0*/  LDL.LU R191, [R1+0x60] ;  /* 0x0000600001bf7983 */ /* 0x000f280000300800 */
[----:B--2---:R-:W2:Y:S04]  /*c2e0*/  LDL.LU R180, [R1+0x64] ;  /* 0x0000640001b47983 */ /* 0x004ea80000300800 */
[----:B------:R-:W2:Y:S04]  /*c2f0*/  LDL.LU R181, [R1+0x68] ;  /* 0x0000680001b57983 */ /* 0x000ea80000300800 */
[----:B------:R-:W2:Y:S04]  /*c300*/  LDL.LU R182, [R1+0x6c] ;  /* 0x00006c0001b67983 */ /* 0x000ea80000300800 */
[----:B------:R-:W2:Y:S04]  /*c310*/  LDL.LU R183, [R1+0x70] ;  /* 0x0000700001b77983 */ /* 0x000ea80000300800 */
[----:B---3--:R-:W3:Y:S04]  /*c320*/  LDL.LU R176, [R1+0x74] ;  /* 0x0000740001b07983 */ /* 0x008ee80000300800 */
        /* <DEDUP_REMOVED lines=150> */
[----:B------:R-:W-:Y:S01]  /*cc90*/  FADD.FTZ R34, RZ, R34 ;  /* 0x00000022ff227221 */ /* 0x000fe20000010000 */
[----:B------:R-:W-:-:S06]  /*cca0*/  FADD.FTZ R36, R36, R39 ;  /* 0x0000002724247221 */ /* 0x000fcc0000010000 */
[----:B------:R-:W4:Y:S01]  /*ccb0*/  S2UR UR13, SR_CTAID.X ;  /* 0x00000000000d79c3 */ /* 0x000f220000002500 */
[----:B------:R-:W-:-:S07]  /*ccc0*/  FADD.FTZ R34, R34, R37 ;  /* 0x0000002522227221 */ /* 0x000fce0000010000 */
[----:B---3--:R-:W4:Y:S01]  /*ccd0*/  LDC R63, c[0x0][0x388] ;  /* 0x0000e200ff3f7b82 */ /* 0x008f220000000800 */
[----:B------:R-:W3:Y:S04]  /*cce0*/  LDS R88, [R0+0x400] ;  /* 0x0004000000587984 */ /* 0x000ee80000000800 */
        /* <DEDUP_REMOVED lines=13> */
[----:B0-----:R-:W-:Y:S01]  /*cdc0*/  FADD.FTZ R52, RZ, R52 ;  /* 0x00000034ff347221 */ /* 0x001fe20000010000 */
[----:B----4-:R-:W-:Y:S01]  /*cdd0*/  IMAD R63, R63, UR13, RZ ;  /* 0x0000000d3f3f7c24 */ /* 0x010fe2000f8e02ff */
        /* <DEDUP_REMOVED lines=9> */
[----:B---3--:R-:W-:Y:S01]  /*ce70*/  FADD.FTZ R88, RZ, R88 ;  /* 0x00000058ff587221 */ /* 0x008fe20000010000 */
        /* <DEDUP_REMOVED lines=52> */
.L_x_23584:
[----:B------:R-:W-:Y:S05]  /*d1c0*/  BSYNC.RECONVERGENT B0 ;  /* 0x0000000000007941 */ /* 0x000fea0003800200 */
.L_x_23583:
        /* <DEDUP_REMOVED lines=17> */
.L_x_23586:
[----:B------:R-:W-:Y:S05]  /*d2e0*/  BSYNC.RECONVERGENT B0 ;  /* 0x0000000000007941 */ /* 0x000fea0003800200 */
.L_x_23585:
        /* <DEDUP_REMOVED lines=17> */
.L_x_23588:
[----:B------:R-:W-:Y:S05]  /*d400*/  BSYNC.RECONVERGENT B0 ;  /* 0x0000000000007941 */ /* 0x000fea0003800200 */
.L_x_23587:
        /* <DEDUP_REMOVED lines=134> */
.L_x_23590:
[----:B------:R-:W-:Y:S05]  /*dc70*/  BSYNC.RECONVERGENT B0 ;  /* 0x0000000000007941 */ /* 0x000fea0003800200 */
.L_x_23589:
        /* <DEDUP_REMOVED lines=17> */
.L_x_23592:
[----:B------:R-:W-:Y:S05]  /*dd90*/  BSYNC.RECONVERGENT B0 ;  /* 0x0000000000007941 */ /* 0x000fea0003800200 */
.L_x_23591:
        /* <DEDUP_REMOVED lines=17> */
.L_x_23594:
[----:B------:R-:W-:Y:S05]  /*deb0*/  BSYNC.RECONVERGENT B0 ;  /* 0x0000000000007941 */ /* 0x000fea0003800200 */
.L_x_23593:
        /* <DEDUP_REMOVED lines=17> */
.L_x_23596:
[----:B------:R-:W-:Y:S05]  /*dfd0*/  BSYNC.RECONVERGENT B0 ;  /* 0x0000000000007941 */ /* 0x000fea0003800200 */
.L_x_23595:
        /* <DEDUP_REMOVED lines=17> */
.L_x_23598:
[----:B------:R-:W-:Y:S05]  /*e0f0*/  BSYNC.RECONVERGENT B0 ;  /* 0x0000000000007941 */ /* 0x000fea0003800200 */
.L_x_23597:
        /* <DEDUP_REMOVED lines=17> */
.L_x_23600:
[----:B------:R-:W-:Y:S05]  /*e210*/  BSYNC.RECONVERGENT B0 ;  /* 0x0000000000007941 */ /* 0x000fea0003800200 */
.L_x_23599:
        /* <DEDUP_REMOVED lines=11> */
.L_x_23371:
[----:B------:R-:W-:Y:S01]  /*e2d0*/  HFMA2 R23, -RZ, RZ, 0, 5.9604644775390625e-08 ;  /* 0x00000001ff177431 */ /* 0x000fe200000001ff */
[----:B------:R-:W-:Y:S01]  /*e2e0*/  BSSY B1, `(.L_x_23601) ;  /* 0x0000006000017945 */ /* 0x000fe20003800000 */
[----:B----4-:R-:W-:Y:S02]  /*e2f0*/  MOV R22, 0x1f ;  /* 0x0000001f00167802 */ /* 0x010fe40000000f00 */
[----:B------:R-:W-:-:S07]  /*e300*/  MOV R7, 0xffffffff ;  /* 0xffffffff00077802 */ /* 0x000fce0000000f00 */
[----:B012--5:R-:W-:Y:S05]  /*e310*/  WARPSYNC.COLLECTIVE R7, `(.L_x_23602) ;  /* 0x0000000007087348 */ /* 0x027fea0003c00000 */
[----:B------:R3:W4:Y:S02]  /*e320*/  SHFL.BFLY P0, R185, R9, R23, R22 ;  /* 0x0c00001709b97389 */ /* 0x0007240000000016 */
[----:B012345:R-:W-:Y:S05]  /*e330*/  ENDCOLLECTIVE ;  /* 0x000000000000791b */ /* 0x03ffea0003800000 */
.L_x_23602:
[----:B------:R-:W-:Y:S05]  /*e340*/  BSYNC B1 ;  /* 0x0000000000017941 */ /* 0x000fea0003800000 */
.L_x_23601:
        /* <DEDUP_REMOVED lines=9> */
.L_x_23603:
        /* <DEDUP_REMOVED lines=8> */
.L_x_23604:
[----:B------:R-:W-:Y:S02]  /*e460*/  MOV R9, R3 ;  /* 0x0000000300097202 */ /* 0x000fe40000000f00 */
[----:B------:R-:W-:-:S05]  /*e470*/  MOV R7, R185 ;  /* 0x000000b900077202 */ /* 0x000fca0000000f00 */
[----:B------:R-:W-:Y:S01]  /*e480*/  FADD.FTZ R184, R184, R7 ;  /* 0x00000007b8b87221 */ /* 0x000fe20000010000 */
[----:B------:R-:W-:-:S07]  /*e490*/  MOV R7, 0xffffffff ;  /* 0xffffffff00077802 */ /* 0x000fce0000000f00 */
[----:B------:R-:W-:Y:S05]  /*e4a0*/  WARPSYNC.COLLECTIVE R7, `(.L_x_23605) ;  /* 0x0000000007087348 */ /* 0x000fea0003c00000 */
[----:B------:R0:W1:Y:S02]  /*e4b0*/  SHFL.BFLY P0, R185, R9, R23, R22 ;  /* 0x0c00001709b97389 */ /* 0x0000640000000016 */
[----:B01----:R-:W-:Y:S05]  /*e4c0*/  ENDCOLLECTIVE ;  /* 0x000000000000791b */ /* 0x003fea0003800000 */
.L_x_23605:
        /* <DEDUP_REMOVED lines=8> */
.L_x_23606:
[----:B------:R-:W-:Y:S02]  /*e550*/  MOV R9, R3 ;  /* 0x0000000300097202 */ /* 0x000fe40000000f00 */
[----:B------:R-:W-:-:S05]  /*e560*/  MOV R7, R185 ;  /* 0x000000b900077202 */ /* 0x000fca0000000f00 */
[----:B------:R-:W-:Y:S01]  /*e570*/  FADD.FTZ R184, R184, R7 ;  /* 0x00000007b8b87221 */ /* 0x000fe20000010000 */
[----:B------:R-:W-:-:S07]  /*e580*/  MOV R7, 0xffffffff ;  /* 0xffffffff00077802 */ /* 0x000fce0000000f00 */
[----:B------:R-:W-:Y:S05]  /*e590*/  WARPSYNC.COLLECTIVE R7, `(.L_x_23607) ;  /* 0x0000000007087348 */ /* 0x000fea0003c00000 */
[----:B------:R0:W1:Y:S02]  /*e5a0*/  SHFL.BFLY P0, R185, R9, R23, R22 ;  /* 0x0c00001709b97389 */ /* 0x0000640000000016 */
[----:B01----:R-:W-:Y:S05]  /*e5b0*/  ENDCOLLECTIVE ;  /* 0x000000000000791b */ /* 0x003fea0003800000 */
.L_x_23607:
        /* <DEDUP_REMOVED lines=8> */
.L_x_23608:
[----:B------:R-:W-:Y:S02]  /*e640*/  MOV R9, R3 ;  /* 0x0000000300097202 */ /* 0x000fe40000000f00 */
[----:B------:R-:W-:-:S05]  /*e650*/  MOV R7, R185 ;  /* 0x000000b900077202 */ /* 0x000fca0000000f00 */
[----:B------:R-:W-:Y:S01]  /*e660*/  FADD.FTZ R184, R184, R7 ;  /* 0x00000007b8b87221 */ /* 0x000fe20000010000 */
[----:B------:R-:W-:-:S07]  /*e670*/  MOV R7, 0xffffffff ;  /* 0xffffffff00077802 */ /* 0x000fce0000000f00 */
[----:B------:R-:W-:Y:S05]  /*e680*/  WARPSYNC.COLLECTIVE R7, `(.L_x_23609) ;  /* 0x0000000007087348 */ /* 0x000fea0003c00000 */
[----:B------:R0:W1:Y:S02]  /*e690*/  SHFL.BFLY P0, R185, R9, R23, R22 ;  /* 0x0c00001709b97389 */ /* 0x0000640000000016 */
[----:B01----:R-:W-:Y:S05]  /*e6a0*/  ENDCOLLECTIVE ;  /* 0x000000000000791b */ /* 0x003fea0003800000 */
.L_x_23609:
        /* <DEDUP_REMOVED lines=8> */
.L_x_23610:
[----:B------:R-:W-:Y:S02]  /*e730*/  MOV R9, R3 ;  /* 0x0000000300097202 */ /* 0x000fe40000000f00 */
[----:B------:R-:W-:-:S07]  /*e740*/  MOV R186, R185 ;  /* 0x000000b900ba7202 */ /* 0x000fce0000000f00 */
[----:B------:R-:W-:Y:S05]  /*e750*/  WARPSYNC.COLLECTIVE R7, `(.L_x_23611) ;  /* 0x0000000007087348 */ /* 0x000fea0003c00000 */
[----:B------:R0:W1:Y:S02]  /*e760*/  SHFL.BFLY P0, R185, R9, R23, R22 ;  /* 0x0c00001709b97389 */ /* 0x0000640000000016 */
[----:B01----:R-:W-:Y:S05]  /*e770*/  ENDCOLLECTIVE ;  /* 0x000000000000791b */ /* 0x003fea0003800000 */
.L_x_23611:
[----:B------:R-:W-:Y:S01]  /*e780*/  MOV R7, R185 ;  /* 0x000000b900077202 */ /* 0x000fe20000000f00 */
[----:B------:R-:W-:Y:S06]  /*e790*/  BRA `(.L_x_23612) ;  /* 0xffffff5800b47947 */ /* 0x000fec000383ffff */
.L_x_23613:
        /* <DEDUP_REMOVED lines=14> */
.L_x_25538:


//--------------------- .text._ZN10layer_norm13ln_bwd_kernelINS_13Kernel_traitsIfffffjLj1280ELj1ELj4ELj1ELj16ENS_18Kernel_traits_baseILj1280EfffffjLj128EEEEELb0ELb1ELb1ELb1EEEvNS_9BwdParamsE --------------------------
	.section	.text._ZN10layer_norm13ln_bwd_kernelINS_13Kernel_traitsIfffffjLj1280ELj1ELj4ELj1ELj16ENS_18Kernel_traits_baseILj1280EfffffjLj128EEEEELb0ELb1ELb1ELb1EEEvNS_9BwdParamsE,"ax",@progbits
	.align	128
        .global         _ZN10layer_norm13ln_bwd_kernelINS_13Kernel_traitsIfffffjLj1280ELj1ELj4ELj1ELj16ENS_18Kernel_traits_baseILj1280EfffffjLj128EEEEELb0ELb1ELb1ELb1EEEvNS_9BwdParamsE
        .type           _ZN10layer_norm13ln_bwd_kernelINS_13Kernel_traitsIfffffjLj1280ELj1ELj4ELj1ELj16ENS_18Kernel_traits_baseILj1280EfffffjLj128EEEEELb0ELb1ELb1ELb1EEEvNS_9BwdParamsE,@function
        .size           _ZN10layer_norm13ln_bwd_kernelINS_13Kernel_traitsIfffffjLj1280ELj1ELj4ELj1ELj16ENS_18Kernel_traits_baseILj1280EfffffjLj128EEEEELb0ELb1ELb1ELb1EEEvNS_9BwdParamsE,(.L_x_25539 - _ZN10layer_norm13ln_bwd_kernelINS_13Kernel_traitsIfffffjLj1280ELj1ELj4ELj1ELj16ENS_18Kernel_traits_baseILj1280EfffffjLj128EEEEELb0ELb1ELb1ELb1EEEvNS_9BwdParamsE)
        .other          _ZN10layer_norm13ln_bwd_kernelINS_13Kernel_traitsIfffffjLj1280ELj1ELj4ELj1ELj16ENS_18Kernel_traits_baseILj1280EfffffjLj128EEEEELb0ELb1ELb1ELb1EEEvNS_9BwdParamsE,@"STO_CUDA_ENTRY STV_DEFAULT"
_ZN10layer_norm13ln_bwd_kernelINS_13Kernel_traitsIfffffjLj1280ELj1ELj4ELj1ELj16ENS_18Kernel_traits_baseILj1280EfffffjLj128EEEEELb0ELb1ELb1ELb1EEEvNS_9BwdParamsE:
.text._ZN10layer_norm13ln_bwd_kernelINS_13Kernel_traitsIfffffjLj1280ELj1ELj4ELj1ELj16ENS_18Kernel_traits_baseILj1280EfffffjLj128EEEEELb0ELb1ELb1ELb1EEEvNS_9BwdParamsE:
        /* <DEDUP_REMOVED lines=149> */
.L_x_23808:
[----:B-1----:R1:W-:Y:S01]  /*0950*/  STL.64 [R1+0x180], R6 ;  /* 0x0001800601007387 */ /* 0x0023e20000100a00 */
[----:B--2---:R-:W2:Y:S03]  /*0960*/  LDC.64 R2, c[0x0][0x3f8] ;  /* 0x0000fe00ff027b82 */ /* 0x004ea60000000a00 */
[----:B0-----:R0:W-:Y:S05]  /*0970*/  STL.64 [R1+0x178], R4 ;  /* 0x0001780401007387 */ /* 0x0011ea0000100a00 */
[----:B-1----:R-:W1:Y:S08]  /*0980*/  LDC.64 R6, c[0x0][0x3c8] ;  /* 0x0000f200ff067b82 */ /* 0x002e700000000a00 */
[----:B0-----:R-:W0:Y:S01]  /*0990*/  LDC.64 R4, c[0x0][0x3f0] ;  /* 0x0000fc00ff047b82 */ /* 0x001e220000000a00 */
[----:B--2---:R-:W-:-:S06]  /*09a0*/  IMAD.WIDE R2, R248, 0x4, R2 ;  /* 0x00000004f8027825 */ /* 0x004fcc00078e0202 */
[----:B------:R-:W2:Y:S01]  /*09b0*/  LDG.E R3, desc[UR6][R2.64] ;  /* 0x0000000602037981 */ /* 0x000ea2000c1e1900 */
[----:B-1----:R-:W-:-:S05]  /*09c0*/  IMAD.WIDE R6, R248, 0x4, R6 ;  /* 0x00000004f8067825 */ /* 0x002fca00078e0206 */
[----:B-----5:R1:W5:Y:S01]  /*09d0*/  LDG.E R2, desc[UR6][R6.64] ;  /* 0x0000000606027981 */ /* 0x020362000c1e1900 */
[----:B0-----:R-:W-:-:S05]  /*09e0*/  IMAD.WIDE R4, R248, 0x4, R4 ;  /* 0x00000004f8047825 */ /* 0x001fca00078e0204 */
[----:B---3--:R-:W3:Y:S04]  /*09f0*/  LDG.E R207, desc[UR6][R4.64] ;  /* 0x0000000604cf7981 */ /* 0x008ee8000c1e1900 */
[----:B------:R1:W5:Y:S04]  /*0a00*/  LDL.LU.64 R6, [R1+0x180] ;  /* 0x0001800001067983 */ /* 0x0003680000300a00 */
[----:B------:R1:W5:Y:S01]  /*0a10*/  LDL.LU.64 R4, [R1+0x178] ;  /* 0x0001780001047983 */ /* 0x0003620000300a00 */
[----:B------:R-:W-:Y:S01]  /*0a20*/  BSSY.RECONVERGENT B1, `(.L_x_23616) ;  /* 0x000025e000017945 */ /* 0x000fe20003800200 */
[----:B------:R-:W-:-:S02]  /*0a30*/  MOV R250, RZ ;  /* 0x000000ff00fa7202 */ /* 0x000fc40000000f00 */
[----:B------:R-:W-:Y:S02]  /*0a40*/  MOV R252, RZ ;  /* 0x000000ff00fc7202 */ /* 0x000fe40000000f00 */
[----:B--2---:R-:W-:Y:S01]  /*0a50*/  ISETP.GE.AND P2, PT, R3, 0x1, PT ;  /* 0x000000010300780c */ /* 0x004fe20003f46270 */
[----:B---3--:R1:W-:-:S12]  /*0a60*/  STL [R1+0x14], R207 ;  /* 0x000014cf01007387 */ /* 0x0083d80000100800 */
[----:B----4-:R-:W-:Y:S05]  /*0a70*/  @!P2 BRA `(.L_x_23617) ;  /* 0x00000020009ca947 */ /* 0x010fea0003800000 */
[----:B------:R-:W0:Y:S01]  /*0a80*/  S2R R173, SR_TID.X ;  /* 0x0000000000ad7919 */ /* 0x000e220000002100 */
        /* <DEDUP_REMOVED lines=8> */
[----:B------:R-:W-:Y:S01]  /*0b10*/  STL [R1+0x194], R51 ;  /* 0x0001943301007387 */ /* 0x000fe20000100800 */
[----:B------:R-:W-:-:S03]  /*0b20*/  MOV R192, UR18 ;  /* 0x0000001200c07c02 */ /* 0x000fc60008000f00 */
[----:B------:R1:W-:Y:S04]  /*0b30*/  STL [R1+0x190], R50 ;  /* 0x0001903201007387 */ /* 0x0003e80000100800 */
[----:B------:R-:W-:Y:S01]  /*0b40*/  STL [R1+0x18c], R49 ;  /* 0x00018c3101007387 */ /* 0x000fe20000100800 */
[----:B--2---:R-:W-:-:S03]  /*0b50*/  IMAD.WIDE R168, R248, 0x4, R170 ;  /* 0x00000004f8a87825 */ /* 0x004fc600078e02aa */
[----:B------:R-:W-:Y:S01]  /*0b60*/  STL [R1+0x188], R48 ;  /* 0x0001883001007387 */ /* 0x000fe20000100800 */
[----:B0-----:R-:W-:-:S03]  /*0b70*/  LOP3.LUT R173, R173, 0x1f, RZ, 0xc0, !PT ;  /* 0x0000001fadad7812 */ /* 0x001fc600078ec0ff */
[----:B---3--:R-:W2:Y:S01]  /*0b80*/  LDG.E R54, desc[UR6][R168.64] ;  /* 0x00000006a8367981 */ /* 0x008ea2000c1e1900 */
[----:B------:R-:W-:Y:S01]  /*0b90*/  ISETP.NE.U32.AND P0, PT, R192, RZ, PT ;  /* 0x000000ffc000720c */ /* 0x000fe20003f05070 */
[----:B-1----:R-:W0:Y:S01]  /*0ba0*/  LDC.64 R50, c[0x0][0x428] ;  /* 0x00010a00ff327b82 */ /* 0x002e220000000a00 */
[----:B------:R-:W-:Y:S01]  /*0bb0*/  LEA.HI.SX32 R204, R0, R173, 0x1e ;  /* 0x000000ad00cc7211 */ /* 0x000fe200078ff2ff */
[----:B------:R-:W-:Y:S04]  /*0bc0*/  STL [R1+0x184], R47 ;  /* 0x0001842f01007387 */ /* 0x000fe80000100800 */
[----:B----4-:R-:W-:Y:S01]  /*0bd0*/  IMAD.WIDE.U32 R170, R204, 0x10, R174 ;  /* 0x00000010ccaa7825 */ /* 0x010fe200078e00ae */
[----:B------:R-:W-:Y:S04]  /*0be0*/  STL [R1+0x180], R46 ;  /* 0x0001802e01007387 */ /* 0x000fe80000100800 */
[----:B------:R-:W3:Y:S04]  /*0bf0*/  LDG.E.128 R208, desc[UR6][R170.64] ;  /* 0x00000006aad07981 */ /* 0x000ee8000c1e1d00 */
[----:B------:R-:W-:Y:S04]  /*0c00*/  STL [R1+0x17c], R45 ;  /* 0x00017c2d01007387 */ /* 0x000fe80000100800 */
[----:B------:R1:W-:Y:S02]  /*0c10*/  STL [R1+0x178], R44 ;  /* 0x0001782c01007387 */ /* 0x0003e40000100800 */
[----:B-1----:R-:W-:-:S04]  /*0c20*/  MOV R44, UR19 ;  /* 0x00000013002c7c02 */ /* 0x002fc80008000f00 */
[----:B------:R-:W-:-:S13]  /*0c30*/  ISETP.NE.AND.EX P0, PT, R44, RZ, PT, P0 ;  /* 0x000000ff2c00720c */ /* 0x000fda0003f05300 */
[----:B------:R-:W1:Y:S01]  /*0c40*/  @P0 LDC.64 R200, c[0x0][0x438] ;  /* 0x00010e00ffc80b82 */ /* 0x000e620000000a00 */
[C---:B------:R-:W-:Y:S02]  /*0c50*/  IADD3 R203, PT, PT, R204.reuse, 0x20, RZ ;  /* 0x00000020cccb7810 */ /* 0x040fe40007ffe0ff */
[C---:B------:R-:W-:Y:S02]  /*0c60*/  IADD3 R202, PT, PT, R204.reuse, 0x40, RZ ;  /* 0x00000040ccca7810 */ /* 0x040fe40007ffe0ff */
[C---:B------:R-:W-:Y:S02]  /*0c70*/  IADD3 R206, PT, PT, R204.reuse, 0x60, RZ ;  /* 0x00000060ccce7810 */ /* 0x040fe40007ffe0ff */
[C---:B------:R-:W-:Y:S01]  /*0c80*/  IADD3 R207, PT, PT, R204.reuse, 0x80, RZ ;  /* 0x00000080cccf7810 */ /* 0x040fe20007ffe0ff */
[----:B------:R-:W4:Y:S01]  /*0c90*/  @P0 LDC.64 R196, c[0x0][0x438] ;  /* 0x00010e00ffc40b82 */ /* 0x000f220000000a00 */
[C---:B------:R-:W-:Y:S02]  /*0ca0*/  IADD3 R249, PT, PT, R204.reuse, 0xa0, RZ ;  /* 0x000000a0ccf97810 */ /* 0x040fe40007ffe0ff */
[----:B------:R-:W-:-:S02]  /*0cb0*/  IADD3 R250, PT, PT, R204, 0xc0, RZ ;  /* 0x000000c0ccfa7810 */ /* 0x000fc40007ffe0ff */
[C---:B------:R-:W-:Y:S02]  /*0cc0*/  IADD3 R252, PT, PT, R204.reuse, 0xe0, RZ ;  /* 0x000000e0ccfc7810 */ /* 0x040fe40007ffe0ff */
[C---:B------:R-:W-:Y:S02]  /*0cd0*/  IADD3 R52, PT, PT, R204.reuse, 0x100, RZ ;  /* 0x00000100cc347810 */ /* 0x040fe40007ffe0ff */
[C---:B------:R-:W-:Y:S02]  /*0ce0*/  IADD3 R53, PT, PT, R204.reuse, 0x120, RZ ;  /* 0x00000120cc357810 */ /* 0x040fe40007ffe0ff */
[----:B------:R-:W-:Y:S01]  /*0cf0*/  IADD3 R0, PT, PT, R3, -0x1, RZ ;  /* 0xffffffff03007810 */ /* 0x000fe20007ffe0ff */
[----:B------:R-:W-:Y:S01]  /*0d00*/  STL [R1+0xc], R192 ;  /* 0x00000cc001007387 */ /* 0x000fe20000100800 */
[----:B------:R-:W-:Y:S01]  /*0d10*/  ISETP.NE.AND P1, PT, RZ, UR8, PT ;  /* 0x00000008ff007c0c */ /* 0x000fe2000bf25270 */
[----:B------:R-:W3:Y:S01]  /*0d20*/  @P0 LDC.64 R198, c[0x0][0x438] ;  /* 0x00010e00ffc60b82 */ /* 0x000ee20000000a00 */
[----:B-1----:R-:W-:-:S05]  /*0d30*/  @P0 IMAD.WIDE.U32 R200, R204, 0x10, R200 ;  /* 0x00000010ccc80825 */ /* 0x002fca00078e00c8 */
[----:B------:R1:W5:Y:S02]  /*0d40*/  @P0 LDG.E.128 R40, desc[UR6][R200.64] ;  /* 0x00000006c8280981 */ /* 0x000364000c1e1d00 */
[----:B------:R-:W0:Y:S08]  /*0d50*/  @P0 LDC.64 R204, c[0x0][0x438] ;  /* 0x00010e00ffcc0b82 */ /* 0x000e300000000a00 */
[----:B-1----:R-:W1:Y:S01]  /*0d60*/  @P0 LDC.64 R200, c[0x0][0x438] ;  /* 0x00010e00ffc80b82 */ /* 0x002e620000000a00 */
[----:B------:R-:W-:-:S04]  /*0d70*/  IMAD.WIDE.U32 R168, R203, 0x10, R174 ;  /* 0x00000010cba87825 */ /* 0x000fc800078e00ae */
[----:B------:R-:W-:Y:S01]  /*0d80*/  IMAD.WIDE.U32 R170, R202, 0x10, R174 ;  /* 0x00000010caaa7825 */ /* 0x000fe200078e00ae */
[----:B------:R4:W3:Y:S04]  /*0d90*/  LDG.E.128 R212, desc[UR6][R168.64] ;  /* 0x00000006a8d47981 */ /* 0x0008e8000c1e1d00 */
[----:B------:R4:W3:Y:S01]  /*0da0*/  LDG.E.128 R216, desc[UR6][R170.64] ;  /* 0x00000006aad87981 */ /* 0x0008e2000c1e1d00 */
[----:B0-----:R-:W-:-:S04]  /*0db0*/  @P0 IMAD.WIDE.U32 R204, R206, 0x10, R204 ;  /* 0x00000010cecc0825 */ /* 0x001fc800078e00cc */
[--C-:B----4-:R-:W-:Y:S01]  /*0dc0*/  IMAD.WIDE.U32 R168, R206, 0x10, R174.reuse ;  /* 0x00000010cea87825 */ /* 0x110fe200078e00ae */
[----:B------:R-:W5:Y:S03]  /*0dd0*/  @P0 LDG.E.128 R28, desc[UR6][R204.64] ;  /* 0x00000006cc1c0981 */ /* 0x000f66000c1e1d00 */
[C---:B------:R-:W-:Y:S01]  /*0de0*/  IMAD.WIDE.U32 R170, R207.reuse, 0x10, R174 ;  /* 0x00000010cfaa7825 */ /* 0x040fe200078e00ae */
[----:B------:R0:W4:Y:S03]  /*0df0*/  LDG.E.128 R220, desc[UR6][R168.64] ;  /* 0x00000006a8dc7981 */ /* 0x000126000c1e1d00 */
[----:B-1----:R-:W-:-:S04]  /*0e00*/  @P0 IMAD.WIDE.U32 R200, R207, 0x10, R200 ;  /* 0x00000010cfc80825 */ /* 0x002fc800078e00c8 */
[----:B------:R-:W-:Y:S01]  /*0e10*/  IMAD R0, R0, UR9, RZ ;  /* 0x0000000900007c24 */ /* 0x000fe2000f8e02ff */
[----:B------:R-:W1:Y:S01]  /*0e20*/  @P0 LDC.64 R206, c[0x0][0x438] ;  /* 0x00010e00ffce0b82 */ /* 0x000e620000000a00 */
[----:B------:R0:W-:Y:S02]  /*0e30*/  STL [R1+0x10], R44 ;  /* 0x0000102c01007387 */ /* 0x0001e40000100800 */
[----:B0-----:R-:W-:-:S05]  /*0e40*/  IMAD.WIDE.U32 R168, R249, 0x10, R174 ;  /* 0x00000010f9a87825 */ /* 0x001fca00078e00ae */
[----:B------:R-:W0:Y:S01]  /*0e50*/  @P0 LDC.64 R204, c[0x0][0x438] ;  /* 0x00010e00ffcc0b82 */ /* 0x000e220000000a00 */
[----:B------:R1:W4:Y:S01]  /*0e60*/  LDG.E.128 R228, desc[UR6][R168.64] ;  /* 0x00000006a8e47981 */ /* 0x000322000c1e1d00 */
[----:B------:R-:W-:Y:S01]  /*0e70*/  SHF.R.S32.HI R172, RZ, 0x1f, R0 ;  /* 0x0000001fffac7819 */ /* 0x000fe20000011400 */
[----:B------:R-:W-:Y:S02]  /*0e80*/  @P0 IMAD.WIDE.U32 R196, R203, 0x10, R196 ;  /* 0x00000010cbc40825 */ /* 0x000fe400078e00c4 */
[----:B------:R-:W5:Y:S03]  /*0e90*/  @P0 LDG.E.128 R24, desc[UR6][R200.64] ;  /* 0x00000006c8180981 */ /* 0x000f66000c1e1d00 */
[----:B------:R-:W0:Y:S01]  /*0ea0*/  @P0 LDC.64 R44, c[0x0][0x438] ;  /* 0x00010e00ff2c0b82 */ /* 0x000e220000000a00 */
[----:B------:R-:W4:Y:S01]  /*0eb0*/  LDG.E.128 R224, desc[UR6][R170.64] ;  /* 0x00000006aae07981 */ /* 0x000f22000c1e1d00 */
[----:B-1----:R-:W-:Y:S01]  /*0ec0*/  IMAD.WIDE.U32 R168, R252, 0x10, R174 ;  /* 0x00000010fca87825 */ /* 0x002fe200078e00ae */
[----:B------:R-:W-:-:S02]  /*0ed0*/  LEA.HI R0, R172, R0, RZ, 0x2 ;  /* 0x00000000ac007211 */ /* 0x000fc400078f10ff */
[----:B------:R-:W5:Y:S04]  /*0ee0*/  @P0 LDG.E.128 R36, desc[UR6][R196.64] ;  /* 0x00000006c4240981 */ /* 0x000f68000c1e1d00 */
[----:B------:R1:W4:Y:S01]  /*0ef0*/  LDG.E.128 R236, desc[UR6][R168.64] ;  /* 0x00000006a8ec7981 */ /* 0x000322000c1e1d00 */
[----:B------:R-:W-:Y:S01]  /*0f00*/  LEA.HI.SX32 R0, R0, R173, 0x1e ;  /* 0x000000ad00007211 */ /* 0x000fe200078ff2ff */
[----:B-1----:R-:W-:-:S03]  /*0f10*/  IMAD.WIDE.U32 R168, R53, 0x10, R174 ;  /* 0x0000001035a87825 */ /* 0x002fc600078e00ae */
[C---:B------:R-:W-:Y:S02]  /*0f20*/  IADD3 R172, PT, PT, R0.reuse, 0x20, RZ ;  /* 0x0000002000ac7810 */ /* 0x040fe40007ffe0ff */
[C---:B------:R-:W-:Y:S01]  /*0f30*/  IADD3 R176, PT, PT, R0.reuse, 0x40, RZ ;  /* 0x0000004000b07810 */ /* 0x040fe20007ffe0ff */
[----:B------:R1:W4:Y:S01]  /*0f40*/  LDG.E.128 R244, desc[UR6][R168.64] ;  /* 0x00000006a8f47981 */ /* 0x000322000c1e1d00 */
[C---:B------:R-:W-:Y:S02]  /*0f50*/  IADD3 R180, PT, PT, R0.reuse, 0x60, RZ ;  /* 0x0000006000b47810 */ /* 0x040fe40007ffe0ff */
[C---:B------:R-:W-:Y:S02]  /*0f60*/  IADD3 R184, PT, PT, R0.reuse, 0x80, RZ ;  /* 0x0000008000b87810 */ /* 0x040fe40007ffe0ff */
[C---:B------:R-:W-:Y:S02]  /*0f70*/  IADD3 R188, PT, PT, R0.reuse, 0xa0, RZ ;  /* 0x000000a000bc7810 */ /* 0x040fe40007ffe0ff */
[----:B------:R-:W-:-:S02]  /*0f80*/  IADD3 R192, PT, PT, R0, 0xc0, RZ ;  /* 0x000000c000c07810 */ /* 0x000fc40007ffe0ff */
[C---:B------:R-:W-:Y:S01]  /*0f90*/  IADD3 R196, PT, PT, R0.reuse, 0xe0, RZ ;  /* 0x000000e000c47810 */ /* 0x040fe20007ffe0ff */
[C---:B-1----:R-:W-:Y:S01]  /*0fa0*/  IMAD.WIDE.U32 R168, R0.reuse, 0x10, R50 ;  /* 0x0000001000a87825 */ /* 0x042fe200078e0032 */
[C---:B------:R-:W-:Y:S02]  /*0fb0*/  IADD3 R200, PT, PT, R0.reuse, 0x100, RZ ;  /* 0x0000010000c87810 */ /* 0x040fe40007ffe0ff */
[----:B------:R-:W-:Y:S01]  /*0fc0*/  IADD3 R0, PT, PT, R0, 0x120, RZ ;  /* 0x0000012000007810 */ /* 0x000fe20007ffe0ff */
[----:B------:R-:W-:-:S04]  /*0fd0*/  IMAD.WIDE.U32 R170, R250, 0x10, R174 ;  /* 0x00000010faaa7825 */ /* 0x000fc800078e00ae */
[----:B------:R-:W-:Y:S01]  /*0fe0*/  @P0 IMAD.WIDE.U32 R206, R249, 0x10, R206 ;  /* 0x00000010f9ce0825 */ /* 0x000fe200078e00ce */
[----:B------:R-:W4:Y:S03]  /*0ff0*/  LDG.E.128 R232, desc[UR6][R170.64] ;  /* 0x00000006aae87981 */ /* 0x000f26000c1e1d00 */
[----:B------:R-:W-:Y:S01]  /*1000*/  IMAD.WIDE.U32 R46, R0, 0x10, R50 ;  /* 0x00000010002e7825 */ /* 0x000fe200078e0032 */
[----:B------:R-:W5:Y:S03]  /*1010*/  @P0 LDG.E.128 R20, desc[UR6][R206.64] ;  /* 0x00000006ce140981 */ /* 0x000f66000c1e1d00 */
[----:B0-----:R-:W-:-:S05]  /*1020*/  @P0 IMAD.WIDE.U32 R250, R250, 0x10, R204 ;  /* 0x00000010fafa0825 */ /* 0x001fca00078e00cc */
[----:B------:R0:W5:Y:S04]  /*1030*/  @P0 LDG.E.128 R16, desc[UR6][R250.64] ;  /* 0x00000006fa100981 */ /* 0x000168000c1e1d00 */
[----:B------:R1:W4:Y:S01]  /*1040*/  LDG.E.128 R204, desc[UR6][R46.64] ;  /* 0x000000062ecc7981 */ /* 0x000322000c1e1d00 */
[----:B0-----:R-:W0:Y:S01]  /*1050*/  @P0 LDC.64 R250, c[0x0][0x438] ;  /* 0x00010e00fffa0b82 */ /* 0x001e220000000a00 */
[----:B-1----:R-:W-:-:S07]  /*1060*/  @P0 IMAD.WIDE.U32 R46, R252, 0x10, R44 ;  /* 0x00000010fc2e0825 */ /* 0x002fce00078e002c */
[----:B------:R-:W1:Y:S01]  /*1070*/  @P0 LDC.64 R44, c[0x0][0x438] ;  /* 0x00010e00ff2c0b82 */ /* 0x000e620000000a00 */
[----:B------:R-:W-:Y:S01]  /*1080*/  IMAD.WIDE.U32 R170, R52, 0x10, R174 ;  /* 0x0000001034aa7825 */ /* 0x000fe200078e00ae */
[----:B------:R-:W5:Y:S03]  /*1090*/  @P0 LDG.E.128 R12, desc[UR6][R46.64] ;  /* 0x000000062e0c0981 */ /* 0x000f66000c1e1d00 */
[--C-:B------:R-:W-:Y:S01]  /*10a0*/  IMAD.WIDE.U32 R172, R172, 0x10, R50.reuse ;  /* 0x00000010acac7825 */ /* 0x100fe200078e0032 */
[----:B------:R-:W4:Y:S03]  /*10b0*/  LDG.E.128 R240, desc[UR6][R170.64] ;  /* 0x00000006aaf07981 */ /* 0x000f26000c1e1d00 */
[--C-:B------:R-:W-:Y:S02]  /*10c0*/  IMAD.WIDE.U32 R176, R176, 0x10, R50.reuse ;  /* 0x00000010b0b07825 */ /* 0x100fe400078e0032 */
[----:B------:R-:W4:Y:S02]  /*10d0*/  LDG.E.128 R172, desc[UR6][R172.64] ;  /* 0x00000006acac7981 */ /* 0x000f24000c1e1d00 */
[----:B------:R-:W-:-:S02]  /*10e0*/  IMAD.WIDE.U32 R180, R180, 0x10, R50 ;  /* 0x00000010b4b47825 */ /* 0x000fc400078e0032 */
[----:B------:R-:W4:Y:S02]  /*10f0*/  LDG.E.128 R176, desc[UR6][R176.64] ;  /* 0x00000006b0b07981 */ /* 0x000f24000c1e1d00 */
[----:B0-----:R-:W-:Y:S02]  /*1100*/  @P0 IMAD.WIDE.U32 R250, R53, 0x10, R250 ;  /* 0x0000001035fa0825 */ /* 0x001fe400078e00fa */
[----:B------:R-:W4:Y:S02]  /*1110*/  LDG.E.128 R168, desc[UR6][R168.64] ;  /* 0x00000006a8a87981 */ /* 0x000f24000c1e1d00 */
[----:B------:R-:W-:Y:S02]  /*1120*/  IMAD.WIDE.U32 R184, R184, 0x10, R50 ;  /* 0x00000010b8b87825 */ /* 0x000fe400078e0032 */
[----:B-----5:R0:W5:Y:S02]  /*1130*/  @P0 LDG.E.128 R4, desc[UR6][R250.64] ;  /* 0x00000006fa040981 */ /* 0x020164000c1e1d00 */
[----:B-1----:R-:W-:-:S02]  /*1140*/  @P0 IMAD.WIDE.U32 R44, R52, 0x10, R44 ;  /* 0x00000010342c0825 */ /* 0x002fc400078e002c */
[----:B------:R-:W4:Y:S02]  /*1150*/  LDG.E.128 R180, desc[UR6][R180.64] ;  /* 0x00000006b4b47981 */ /* 0x000f24000c1e1d00 */
[--C-:B------:R-:W-:Y:S02]  /*1160*/  IMAD.WIDE.U32 R188, R188, 0x10, R50.reuse ;  /* 0x00000010bcbc7825 */ /* 0x100fe400078e0032 */
[----:B------:R1:W5:Y:S02]  /*1170*/  @P0 LDG.E.128 R8, desc[UR6][R44.64] ;  /* 0x000000062c080981 */ /* 0x000364000c1e1d00 */
[--C-:B------:R-:W-:Y:S02]  /*1180*/  IMAD.WIDE.U32 R192, R192, 0x10, R50.reuse ;  /* 0x00000010c0c07825 */ /* 0x100fe400078e0032 */
[----:B------:R-:W4:Y:S02]  /*1190*/  LDG.E.128 R184, desc[UR6][R184.64] ;  /* 0x00000006b8b87981 */ /* 0x000f24000c1e1d00 */
[----:B------:R-:W-:-:S02]  /*11a0*/  IMAD.WIDE.U32 R196, R196, 0x10, R50 ;  /* 0x00000010c4c47825 */ /* 0x000fc400078e0032 */
[----:B------:R-:W4:Y:S02]  /*11b0*/  LDG.E.128 R188, desc[UR6][R188.64] ;  /* 0x00000006bcbc7981 */ /* 0x000f24000c1e1d00 */
[----:B------:R-:W-:Y:S02]  /*11c0*/  IMAD.WIDE.U32 R200, R200, 0x10, R50 ;  /* 0x00000010c8c87825 */ /* 0x000fe400078e0032 */
[----:B------:R-:W4:Y:S01]  /*11d0*/  LDG.E.128 R192, desc[UR6][R192.64] ;  /* 0x00000006c0c07981 */ /* 0x000f22000c1e1d00 */
[----:B--2---:R-:W-:-:S03]  /*11e0*/  FSEL R0, R54, RZ, !P1 ;  /* 0x000000ff36007208 */ /* 0x004fc60004800000 */
[----:B------:R-:W2:Y:S04]  /*11f0*/  LDL R54, [R1+0x168] ;  /* 0x0001680001367983 */ /* 0x000ea80000100800 */
[----:B------:R-:W2:Y:S04]  /*1200*/  LDL.LU R53, [R1+0x3c] ;  /* 0x00003c0001357983 */ /* 0x000ea80000300800 */
[----:B------:R-:W2:Y:S04]  /*1210*/  LDL R52, [R1+0x16c] ;  /* 0x00016c0001347983 */ /* 0x000ea80000100800 */
[----:B------:R-:W2:Y:S04]  /*1220*/  LDL.LU R51, [R1+0x40] ;  /* 0x0000400001337983 */ /* 0x000ea80000300800 */
[----:B------:R-:W2:Y:S04]  /*1230*/  LDL R50, [R1+0x170] ;  /* 0x0001700001327983 */ /* 0x000ea80000100800 */
[----:B------:R-:W2:Y:S01]  /*1240*/  LDL.LU R49, [R1+0x44] ;  /* 0x0000440001317983 */ /* 0x000ea20000300800 */
[----:B---3--:R-:W-:-:S03]  /*1250*/  FADD.FTZ R249, -R0, R208 ;  /* 0x000000d000f97221 */ /* 0x008fc60000010100 */
[----:B------:R-:W3:Y:S01]  /*1260*/  LDL R48, [R1+0x174] ;  /* 0x0001740001307983 */ /* 0x000ee20000100800 */
[----:B------:R-:W-:-:S03]  /*1270*/  FADD.FTZ R208, -R0, R209 ;  /* 0x000000d100d07221 */ /* 0x000fc60000010100 */
[----:B------:R-:W3:Y:S04]  /*1280*/  LDL.LU R47, [R1+0x50] ;  /* 0x00005000012f7983 */ /* 0x000ee80000300800 */
[----:B------:R-:W3:Y:S04]  /*1290*/  LDL R46, [R1+0x160] ;  /* 0x00016000012e7983 */ /* 0x000ee80000100800 */
[----:B------:R-:W1:Y:S04]  /*12a0*/  LDL.LU R45, [R1+0x54] ;  /* 0x00005400012d7983 */ /* 0x000e680000300800 */
[----:B------:R-:W3:Y:S04]  /*12b0*/  LDL R44, [R1+0x164] ;  /* 0x00016400012c7983 */ /* 0x000ee80000100800 */
[----:B------:R-:W3:Y:S01]  /*12c0*/  LDL.LU R209, [R1+0x38] ;  /* 0x0000380001d17983 */ /* 0x000ee20000300800 */
[C---:B------:R-:W-:Y:S01]  /*12d0*/  FADD.FTZ R210, -R0.reuse, R210 ;  /* 0x000000d200d27221 */ /* 0x040fe20000010100 */
[----:B------:R-:W-:Y:S01]  /*12e0*/  FADD.FTZ R211, -R0, R211 ;  /* 0x000000d300d37221 */ /* 0x000fe20000010100 */
        /* <DEDUP_REMOVED lines=27> */
[----:B------:R-:W4:Y:S01]  /*14a0*/  LDL R246, [R1+0x158] ;  /* 0x0001580001f67983 */ /* 0x000f220000100800 */
[C---:B------:R-:W-:Y:S01]  /*14b0*/  FADD.FTZ R244, -R0.reuse, R244 ;  /* 0x000000f400f47221 */ /* 0x040fe20000010100 */
[----:B------:R-:W-:-:S02]  /*14c0*/  FADD.FTZ R245, -R0, R245 ;  /* 0x000000f500f57221 */ /* 0x000fc40000010100 */
        /* <DEDUP_REMOVED lines=9> */
[----:B------:R-:W-:-:S04]  /*1560*/  FMUL.FTZ R0, R2, R249 ;  /* 0x000000f902007220 */ /* 0x000fc80000410000 */
[----:B------:R-:W-:Y:S01]  /*1570*/  FFMA.FTZ R116, R168, R0, R116 ;  /* 0x00000000a8747223 */ /* 0x000fe20000010074 */
[----:B------:R-:W-:Y:S01]  /*1580*/  FFMA.FTZ R117, R169, R208, R117 ;  /* 0x000000d0a9757223 */ /* 0x000fe20000010075 */
[----:B--2---:R-:W-:Y:S01]  /*1590*/  FADD.FTZ R53, R53, R169 ;  /* 0x000000a935357221 */ /* 0x004fe20000010000 */
[----:B------:R-:W-:Y:S01]  /*15a0*/  FADD.FTZ R51, R51, R170 ;  /* 0x000000aa33337221 */ /* 0x000fe20000010000 */
[----:B------:R-:W-:Y:S01]  /*15b0*/  FADD.FTZ R49, R49, R171 ;  /* 0x000000ab31317221 */ /* 0x000fe20000010000 */
[----:B---3--:R-:W-:-:S05]  /*15c0*/  FADD.FTZ R209, R209, R168 ;  /* 0x000000a8d1d17221 */ /* 0x008fca0000010000 */
[----:B------:R0:W-:Y:S04]  /*15d0*/  STL [R1+0x38], R209 ;  /* 0x000038d101007387 */ /* 0x0001e80000100800 */
[----:B------:R2:W-:Y:S04]  /*15e0*/  STL [R1+0x3c], R53 ;  /* 0x00003c3501007387 */ /* 0x0005e80000100800 */
[----:B------:R3:W-:Y:S04]  /*15f0*/  STL [R1+0x40], R51 ;  /* 0x0000403301007387 */ /* 0x0007e80000100800 */
[----:B------:R-:W4:Y:S01]  /*1600*/  LDL.LU R243, [R1+0x4c] ;  /* 0x00004c0001f37983 */ /* 0x000f220000300800 */
[----:B0-----:R-:W-:Y:S01]  /*1610*/  FMUL.FTZ R209, R54, R168 ;  /* 0x000000a836d17220 */ /* 0x001fe20000410000 */
[----:B------:R-:W-:Y:S01]  /*1620*/  FMUL.FTZ R168, R2, R210 ;  /* 0x000000d202a87220 */ /* 0x000fe20000410000 */
[----:B------:R-:W-:-:S02]  /*1630*/  FMUL.FTZ R210, R52, R169 ;  /* 0x000000a934d27220 */ /* 0x000fc40000410000 */
[----:B------:R-:W4:Y:S01]  /*1640*/  LDL R52, [R1+0x15c] ;  /* 0x00015c0001347983 */ /* 0x000f220000100800 */
[----:B------:R-:W-:-:S03]  /*1650*/  FMUL.FTZ R169, R2, R211 ;  /* 0x000000d302a97220 */ /* 0x000fc60000410000 */
[----:B------:R0:W-:Y:S01]  /*1660*/  STL [R1+0x44], R49 ;  /* 0x0000443101007387 */ /* 0x0001e20000100800 */
[----:B------:R-:W-:Y:S01]  /*1670*/  FFMA.FTZ R118, R170, R168, R118 ;  /* 0x000000a8aa767223 */ /* 0x000fe20000010076 */
[----:B------:R-:W-:Y:S02]  /*1680*/  FMUL.FTZ R211, R50, R170 ;  /* 0x000000aa32d37220 */ /* 0x000fe40000410000 */
[----:B------:R-:W4:Y:S01]  /*1690*/  LDL.LU R249, [R1+0x58] ;  /* 0x0000580001f97983 */ /* 0x000f220000300800 */
[----:B------:R-:W-:-:S03]  /*16a0*/  FMUL.FTZ R170, R2, R212 ;  /* 0x000000d402aa7220 */ /* 0x000fc60000410000 */
[----:B------:R-:W4:Y:S01]  /*16b0*/  LDL R54, [R1+0x148] ;  /* 0x0001480001367983 */ /* 0x000f220000100800 */
[----:B------:R-:W-:-:S03]  /*16c0*/  FMUL.FTZ R212, R48, R171 ;  /* 0x000000ab30d47220 */ /* 0x000fc60000410000 */
[----:B--2---:R-:W2:Y:S04]  /*16d0*/  LDL.LU R53, [R1+0x5c] ;  /* 0x00005c0001357983 */ /* 0x004ea80000300800 */
[----:B---3--:R-:W3:Y:S04]  /*16e0*/  LDL.LU R51, [R1+0x60] ;  /* 0x0000600001337983 */ /* 0x008ee80000300800 */
[----:B------:R-:W3:Y:S04]  /*16f0*/  LDL R50, [R1+0x150] ;  /* 0x0001500001327983 */ /* 0x000ee80000100800 */
[----:B------:R-:W3:Y:S01]  /*1700*/  LDL.LU R48, [R1+0x64] ;  /* 0x0000640001307983 */ /* 0x000ee20000300800 */
[----:B------:R-:W-:Y:S01]  /*1710*/  FADD.FTZ R47, R47, R174 ;  /* 0x000000ae2f2f7221 */ /* 0x000fe20000010000 */
[----:B------:R-:W-:Y:S01]  /*1720*/  FFMA.FTZ R119, R171, R169, R119 ;  /* 0x000000a9ab777223 */ /* 0x000fe20000010077 */
[----:B------:R-:W-:Y:S01]  /*1730*/  FMUL.FTZ R171, R2, R213 ;  /* 0x000000d502ab7220 */ /* 0x000fe20000410000 */
[----:B0-----:R-:W3:Y:S01]  /*1740*/  LDL R49, [R1+0x154] ;  /* 0x0001540001317983 */ /* 0x001ee20000100800 */
[----:B-1----:R-:W-:Y:S01]  /*1750*/  FADD.FTZ R45, R45, R175 ;  /* 0x000000af2d2d7221 */ /* 0x002fe20000010000 */
[----:B------:R-:W-:Y:S01]  /*1760*/  FFMA.FTZ R112, R172, R170, R112 ;  /* 0x000000aaac707223 */ /* 0x000fe20000010070 */
[----:B------:R-:W-:Y:S01]  /*1770*/  FFMA.FTZ R113, R173, R171, R113 ;  /* 0x000000abad717223 */ /* 0x000fe20000010071 */
[----:B----4-:R-:W-:Y:S01]  /*1780*/  FADD.FTZ R247, R247, R172 ;  /* 0x000000acf7f77221 */ /* 0x010fe20000010000 */
[----:B------:R-:W-:Y:S01]  /*1790*/  FMUL.FTZ R213, R246, R172 ;  /* 0x000000acf6d57220 */ /* 0x000fe20000410000 */
[----:B------:R-:W-:-:S03]  /*17a0*/  FMUL.FTZ R172, R2, R214 ;  /* 0x000000d602ac7220 */ /* 0x000fc60000410000 */
[----:B------:R0:W-:Y:S01]  /*17b0*/  STL [R1+0x48], R247 ;  /* 0x000048f701007387 */ /* 0x0001e20000100800 */
[----:B------:R-:W-:Y:S01]  /*17c0*/  FFMA.FTZ R114, R174, R172, R114 ;  /* 0x000000acae727223 */ /* 0x000fe20000010072 */
[----:B------:R-:W-:-:S05]  /*17d0*/  FADD.FTZ R243, R243, R173 ;  /* 0x000000adf3f37221 */ /* 0x000fca0000010000 */
[----:B------:R1:W-:Y:S01]  /*17e0*/  STL [R1+0x4c], R243 ;  /* 0x00004cf301007387 */ /* 0x0003e20000100800 */
[----:B------:R-:W-:-:S03]  /*17f0*/  FMUL.FTZ R214, R52, R173 ;  /* 0x000000ad34d67220 */ /* 0x000fc60000410000 */
[----:B------:R4:W-:Y:S04]  /*1800*/  STL [R1+0x50], R47 ;  /* 0x0000502f01007387 */ /* 0x0009e80000100800 */
[----:B------:R-:W4:Y:S01]  /*1810*/  LDL R52, [R1+0x14c] ;  /* 0x00014c0001347983 */ /* 0x000f220000100800 */
[----:B------:R-:W-:-:S03]  /*1820*/  FMUL.FTZ R173, R2, R215 ;  /* 0x000000d702ad7220 */ /* 0x000fc60000410000 */
[----:B------:R4:W-:Y:S01]  /*1830*/  STL [R1+0x54], R45 ;  /* 0x0000542d01007387 */ /* 0x0009e20000100800 */
[----:B------:R-:W-:-:S03]  /*1840*/  FADD.FTZ R249, R249, R176 ;  /* 0x000000b0f9f97221 */ /* 0x000fc60000010000 */
[----:B0-----:R-:W4:Y:S01]  /*1850*/  LDL.LU R247, [R1+0x68] ;  /* 0x0000680001f77983 */ /* 0x001f220000300800 */
[----:B------:R-:W-:Y:S01]  /*1860*/  FMUL.FTZ R215, R46, R174 ;  /* 0x000000ae2ed77220 */ /* 0x000fe20000410000 */
[----:B--2---:R-:W-:Y:S02]  /*1870*/  FADD.FTZ R53, R53, R177 ;  /* 0x000000b135357221 */ /* 0x004fe40000010000 */
[----:B------:R-:W2:Y:S01]  /*1880*/  LDL R246, [R1+0x138] ;  /* 0x0001380001f67983 */ /* 0x000ea20000100800 */
[----:B------:R-:W-:Y:S01]  /*1890*/  FMUL.FTZ R174, R2, R216 ;  /* 0x000000d802ae7220 */ /* 0x000fe20000410000 */
[----:B---3--:R-:W-:Y:S02]  /*18a0*/  FADD.FTZ R51, R51, R178 ;  /* 0x000000b233337221 */ /* 0x008fe40000010000 */
[----:B-1----:R-:W3:Y:S01]  /*18b0*/  LDL.LU R243, [R1+0x6c] ;  /* 0x00006c0001f37983 */ /* 0x002ee20000300800 */
[----:B------:R-:W-:-:S03]  /*18c0*/  FMUL.FTZ R216, R44, R175 ;  /* 0x000000af2cd87220 */ /* 0x000fc60000410000 */
[----:B----4-:R-:W4:Y:S01]  /*18d0*/  LDL.LU R47, [R1+0x70] ;  /* 0x00007000012f7983 */ /* 0x010f220000300800 */
[----:B------:R-:W-:-:S03]  /*18e0*/  FADD.FTZ R48, R48, R179 ;  /* 0x000000b330307221 */ /* 0x000fc60000010000 */
[----:B------:R-:W2:Y:S04]  /*18f0*/  LDL R46, [R1+0x140] ;  /* 0x00014000012e7983 */ /* 0x000ea80000100800 */
[----:B------:R-:W2:Y:S04]  /*1900*/  LDL.LU R45, [R1+0x74] ;  /* 0x00007400012d7983 */ /* 0x000ea80000300800 */
[----:B------:R-:W2:Y:S04]  /*1910*/  LDL R44, [R1+0x144] ;  /* 0x00014400012c7983 */ /* 0x000ea80000100800 */
[----:B------:R-:W-:Y:S04]  /*1920*/  STL [R1+0x58], R249 ;  /* 0x000058f901007387 */ /* 0x000fe80000100800 */
[----:B------:R-:W-:Y:S04]  /*1930*/  STL [R1+0x5c], R53 ;  /* 0x00005c3501007387 */ /* 0x000fe80000100800 */
[----:B------:R-:W-:Y:S04]  /*1940*/  STL [R1+0x60], R51 ;  /* 0x0000603301007387 */ /* 0x000fe80000100800 */
[----:B------:R0:W-:Y:S04]  /*1950*/  STL [R1+0x64], R48 ;  /* 0x0000643001007387 */ /* 0x0001e80000100800 */
[----:B0-----:R-:W2:Y:S01]  /*1960*/  LDL R48, [R1+0x13c] ;  /* 0x00013c0001307983 */ /* 0x001ea20000100800 */
[----:B------:R-:W-:Y:S01]  /*1970*/  FFMA.FTZ R115, R175, R173, R115 ;  /* 0x000000adaf737223 */ /* 0x000fe20000010073 */
[----:B------:R-:W-:Y:S01]  /*1980*/  FMUL.FTZ R175, R2, R217 ;  /* 0x000000d902af7220 */ /* 0x000fe20000410000 */
[----:B------:R-:W-:Y:S01]  /*1990*/  FFMA.FTZ R108, R176, R174, R108 ;  /* 0x000000aeb06c7223 */ /* 0x000fe2000001006c */
[----:B------:R-:W-:Y:S01]  /*19a0*/  FMUL.FTZ R217, R54, R176 ;  /* 0x000000b036d97220 */ /* 0x000fe20000410000 */
[----:B------:R-:W-:Y:S01]  /*19b0*/  FMUL.FTZ R176, R2, R218 ;  /* 0x000000da02b07220 */ /* 0x000fe20000410000 */
[----:B------:R-:W2:Y:S01]  /*19c0*/  LDL.LU R54, [R1+0x78] ;  /* 0x0000780001367983 */ /* 0x000ea20000300800 */
[----:B------:R-:W-:-:S03]  /*19d0*/  FFMA.FTZ R109, R177, R175, R109 ;  /* 0x000000afb16d7223 */ /* 0x000fc6000001006d */
[----:B------:R-:W2:Y:S01]  /*19e0*/  LDL.LU R249, [R1+0x7c] ;  /* 0x00007c0001f97983 */ /* 0x000ea20000300800 */
[----:B------:R-:W-:-:S03]  /*19f0*/  FFMA.FTZ R110, R178, R176, R110 ;  /* 0x000000b0b26e7223 */ /* 0x000fc6000001006e */
[----:B------:R-:W2:Y:S01]  /*1a00*/  LDL.LU R53, [R1+0x84] ;  /* 0x0000840001357983 */ /* 0x000ea20000300800 */
[----:B------:R-:W-:Y:S01]  /*1a10*/  FMUL.FTZ R218, R52, R177 ;  /* 0x000000b134da7220 */ /* 0x000fe20000410000 */
[----:B------:R-:W-:Y:S01]  /*1a20*/  FMUL.FTZ R177, R2, R219 ;  /* 0x000000db02b17220 */ /* 0x000fe20000410000 */
[----:B------:R-:W-:Y:S01]  /*1a30*/  FMUL.FTZ R219, R50, R178 ;  /* 0x000000b232db7220 */ /* 0x000fe20000410000 */
[----:B------:R-:W2:Y:S01]  /*1a40*/  LDL R52, [R1+0x134] ;  /* 0x0001340001347983 */ /* 0x000ea20000100800 */
[----:B------:R-:W-:Y:S01]  /*1a50*/  FMUL.FTZ R178, R2, R220 ;  /* 0x000000dc02b27220 */ /* 0x000fe20000410000 */
[----:B------:R-:W-:Y:S02]  /*1a60*/  FMUL.FTZ R220, R49, R179 ;  /* 0x000000b331dc7220 */ /* 0x000fe40000410000 */
[----:B------:R-:W2:Y:S01]  /*1a70*/  LDL.LU R51, [R1+0x88] ;  /* 0x0000880001337983 */ /* 0x000ea20000300800 */
[----:B------:R-:W-:Y:S01]  /*1a80*/  FADD.FTZ R247, R247, R180 ;  /* 0x000000b4f7f77221 */ /* 0x000fe20000010000 */
[----:B------:R-:W-:-:S02]  /*1a90*/  FFMA.FTZ R111, R179, R177, R111 ;  /* 0x000000b1b36f7223 */ /* 0x000fc4000001006f */
[----:B------:R-:W2:Y:S01]  /*1aa0*/  LDL R50, [R1+0x118] ;  /* 0x0001180001327983 */ /* 0x000ea20000100800 */
[----:B------:R-:W-:-:S03]  /*1ab0*/  FMUL.FTZ R179, R2, R221 ;  /* 0x000000dd02b37220 */ /* 0x000fc60000410000 */
[----:B------:R-:W2:Y:S01]  /*1ac0*/  LDL.LU R49, [R1+0x8c] ;  /* 0x00008c0001317983 */ /* 0x000ea20000300800 */
[----:B---3--:R-:W-:Y:S01]  /*1ad0*/  FADD.FTZ R243, R243, R181 ;  /* 0x000000b5f3f37221 */ /* 0x008fe20000010000 */
[----:B----4-:R-:W-:Y:S02]  /*1ae0*/  FADD.FTZ R47, R47, R182 ;  /* 0x000000b62f2f7221 */ /* 0x010fe40000010000 */
[----:B------:R0:W-:Y:S01]  /*1af0*/  STL [R1+0x68], R247 ;  /* 0x000068f701007387 */ /* 0x0001e20000100800 */
[----:B------:R-:W-:Y:S01]  /*1b00*/  FFMA.FTZ R104, R180, R178, R104 ;  /* 0x000000b2b4687223 */ /* 0x000fe20000010068 */
[----:B--2---:R-:W-:Y:S02]  /*1b10*/  FMUL.FTZ R221, R246, R180 ;  /* 0x000000b4f6dd7220 */ /* 0x004fe40000410000 */
[----:B------:R1:W-:Y:S01]  /*1b20*/  STL [R1+0x6c], R243 ;  /* 0x00006cf301007387 */ /* 0x0003e20000100800 */
[----:B------:R-:W-:Y:S01]  /*1b30*/  FMUL.FTZ R180, R2, R222 ;  /* 0x000000de02b47220 */ /* 0x000fe20000410000 */
[----:B------:R-:W-:-:S02]  /*1b40*/  FADD.FTZ R45, R45, R183 ;  /* 0x000000b72d2d7221 */ /* 0x000fc40000010000 */
[----:B------:R2:W-:Y:S01]  /*1b50*/  STL [R1+0x70], R47 ;  /* 0x0000702f01007387 */ /* 0x0005e20000100800 */
[----:B------:R-:W-:-:S03]  /*1b60*/  FFMA.FTZ R105, R181, R179, R105 ;  /* 0x000000b3b5697223 */ /* 0x000fc60000010069 */
[----:B0-----:R-:W3:Y:S01]  /*1b70*/  LDL R247, [R1+0x12c] ;  /* 0x00012c0001f77983 */ /* 0x001ee20000100800 */
[----:B------:R-:W-:-:S03]  /*1b80*/  FFMA.FTZ R106, R182, R180, R106 ;  /* 0x000000b4b66a7223 */ /* 0x000fc6000001006a */
[----:B------:R-:W4:Y:S04]  /*1b90*/  LDL.LU R246, [R1+0x80] ;  /* 0x0000800001f67983 */ /* 0x000f280000300800 */
[----:B-1----:R-:W3:Y:S04]  /*1ba0*/  LDL R243, [R1+0x130] ;  /* 0x0001300001f37983 */ /* 0x002ee80000100800 */
[----:B------:R0:W-:Y:S01]  /*1bb0*/  STL [R1+0x74], R45 ;  /* 0x0000742d01007387 */ /* 0x0001e20000100800 */
[----:B------:R-:W-:Y:S01]  /*1bc0*/  FMUL.FTZ R222, R48, R181 ;  /* 0x000000b530de7220 */ /* 0x000fe20000410000 */
[----:B------:R-:W-:Y:S01]  /*1bd0*/  FMUL.FTZ R181, R2, R223 ;  /* 0x000000df02b57220 */ /* 0x000fe20000410000 */
[----:B------:R-:W-:Y:S01]  /*1be0*/  FMUL.FTZ R223, R46, R182 ;  /* 0x000000b62edf7220 */ /* 0x000fe20000410000 */
[----:B------:R-:W3:Y:S01]  /*1bf0*/  LDL R48, [R1+0x11c] ;  /* 0x00011c0001307983 */ /* 0x000ee20000100800 */
[----:B------:R-:W-:Y:S01]  /*1c00*/  FMUL.FTZ R182, R2, R224 ;  /* 0x000000e002b67220 */ /* 0x000fe20000410000 */
[----:B------:R-:W-:Y:S01]  /*1c10*/  FFMA.FTZ R107, R183, R181, R107 ;  /* 0x000000b5b76b7223 */ /* 0x000fe2000001006b */
[----:B------:R-:W-:Y:S01]  /*1c20*/  FMUL.FTZ R224, R44, R183 ;  /* 0x000000b72ce07220 */ /* 0x000fe20000410000 */
[----:B--2---:R-:W2:Y:S01]  /*1c30*/  LDL.LU R47, [R1+0x90] ;  /* 0x00009000012f7983 */ /* 0x004ea20000300800 */
[----:B------:R-:W-:-:S03]  /*1c40*/  FMUL.FTZ R183, R2, R225 ;  /* 0x000000e102b77220 */ /* 0x000fc60000410000 */
[----:B------:R-:W2:Y:S04]  /*1c50*/  LDL R46, [R1+0x120] ;  /* 0x00012000012e7983 */ /* 0x000ea80000100800 */
[----:B0-----:R-:W2:Y:S04]  /*1c60*/  LDL.LU R45, [R1+0x94] ;  /* 0x00009400012d7983 */ /* 0x001ea80000300800 */
[----:B------:R-:W3:Y:S04]  /*1c70*/  LDL R225, [R1+0x128] ;  /* 0x0001280001e17983 */ /* 0x000ee80000100800 */
[----:B------:R-:W2:Y:S01]  /*1c80*/  LDL R44, [R1+0x124] ;  /* 0x00012400012c7983 */ /* 0x000ea20000100800 */
[----:B------:R-:W-:Y:S01]  /*1c90*/  FADD.FTZ R54, R54, R184 ;  /* 0x000000b836367221 */ /* 0x000fe20000010000 */
[----:B------:R-:W-:Y:S01]  /*1ca0*/  FFMA.FTZ R100, R184, R182, R100 ;  /* 0x000000b6b8647223 */ /* 0x000fe20000010064 */
[----:B------:R-:W-:Y:S01]  /*1cb0*/  FADD.FTZ R249, R249, R185 ;  /* 0x000000b9f9f97221 */ /* 0x000fe20000010000 */
[----:B------:R-:W-:Y:S01]  /*1cc0*/  FFMA.FTZ R101, R185, R183, R101 ;  /* 0x000000b7b9657223 */ /* 0x000fe20000010065 */
[----:B------:R-:W-:Y:S01]  /*1cd0*/  FADD.FTZ R53, R53, R187 ;  /* 0x000000bb35357221 */ /* 0x000fe20000010000 */
[----:B------:R0:W-:Y:S04]  /*1ce0*/  STL [R1+0x78], R54 ;  /* 0x0000783601007387 */ /* 0x0001e80000100800 */
[----:B0-----:R-:W5:Y:S04]  /*1cf0*/  LDL.LU R54, [R1+0x1a0] ;  /* 0x0001a00001367983 */ /* 0x001f680000300800 */
[----:B------:R-:W-:Y:S01]  /*1d00*/  STL [R1+0x7c], R249 ;  /* 0x00007cf901007387 */ /* 0x000fe20000100800 */
[----:B------:R-:W-:Y:S01]  /*1d10*/  FADD.FTZ R51, R51, R188 ;  /* 0x000000bc33337221 */ /* 0x000fe20000010000 */
[----:B------:R-:W-:Y:S01]  /*1d20*/  FADD.FTZ R49, R49, R189 ;  /* 0x000000bd31317221 */ /* 0x000fe20000010000 */
[----:B----4-:R-:W-:-:S05]  /*1d30*/  FADD.FTZ R246, R246, R186 ;  /* 0x000000baf6f67221 */ /* 0x010fca0000010000 */
[----:B------:R0:W-:Y:S04]  /*1d40*/  STL [R1+0x80], R246 ;  /* 0x000080f601007387 */ /* 0x0001e80000100800 */
[----:B------:R1:W-:Y:S04]  /*1d50*/  STL [R1+0x84], R53 ;  /* 0x0000843501007387 */ /* 0x0003e80000100800 */
[----:B------:R-:W-:Y:S04]  /*1d60*/  STL [R1+0x88], R51 ;  /* 0x0000883301007387 */ /* 0x000fe80000100800 */
[----:B------:R-:W-:Y:S01]  /*1d70*/  STL [R1+0x8c], R49 ;  /* 0x00008c3101007387 */ /* 0x000fe20000100800 */
[----:B---3--:R-:W-:Y:S01]  /*1d80*/  FMUL.FTZ R225, R225, R184 ;  /* 0x000000b8e1e17220 */ /* 0x008fe20000410000 */
[C---:B------:R-:W-:Y:S01]  /*1d90*/  FMUL.FTZ R184, R2.reuse, R226 ;  /* 0x000000e202b87220 */ /* 0x040fe20000410000 */
[----:B------:R-:W-:Y:S01]  /*1da0*/  FMUL.FTZ R226, R247, R185 ;  /* 0x000000b9f7e27220 */ /* 0x000fe20000410000 */
[----:B------:R-:W-:Y:S01]  /*1db0*/  FMUL.FTZ R185, R2, R227 ;  /* 0x000000e302b97220 */ /* 0x000fe20000410000 */
[----:B------:R-:W-:Y:S01]  /*1dc0*/  FMUL.FTZ R227, R243, R186 ;  /* 0x000000baf3e37220 */ /* 0x000fe20000410000 */
[----:B------:R-:W-:Y:S01]  /*1dd0*/  FFMA.FTZ R102, R186, R184, R102 ;  /* 0x000000b8ba667223 */ /* 0x000fe20000010066 */
[----:B------:R-:W-:Y:S01]  /*1de0*/  FMUL.FTZ R186, R2, R228 ;  /* 0x000000e402ba7220 */ /* 0x000fe20000410000 */
[----:B------:R-:W-:Y:S01]  /*1df0*/  FMUL.FTZ R228, R50, R188 ;  /* 0x000000bc32e47220 */ /* 0x000fe20000410000 */
[----:B------:R-:W-:-:S02]  /*1e00*/  FFMA.FTZ R243, R0, R209, RZ ;  /* 0x000000d100f37223 */ /* 0x000fc400000100ff */
[----:B------:R-:W-:Y:S01]  /*1e10*/  FFMA.FTZ R96, R188, R186, R96 ;  /* 0x000000babc607223 */ /* 0x000fe20000010060 */
[----:B------:R-:W-:Y:S01]  /*1e20*/  FMUL.FTZ R188, R2, R229 ;  /* 0x000000e502bc7220 */ /* 0x000fe20000410000 */
[----:B------:R-:W-:Y:S01]  /*1e30*/  FADD.FTZ R229, RZ, R209 ;  /* 0x000000d1ffe57221 */ /* 0x000fe20000010000 */
[----:B--2---:R-:W-:Y:S01]  /*1e40*/  FADD.FTZ R47, R47, R190 ;  /* 0x000000be2f2f7221 */ /* 0x004fe20000010000 */
[----:B0-----:R-:W-:Y:S01]  /*1e50*/  FFMA.FTZ R246, R208, R210, R243 ;  /* 0x000000d2d0f67223 */ /* 0x001fe200000100f3 */
[----:B------:R-:W-:Y:S01]  /*1e60*/  FADD.FTZ R45, R45, R191 ;  /* 0x000000bf2d2d7221 */ /* 0x000fe20000010000 */
[----:B------:R-:W-:Y:S01]  /*1e70*/  FADD.FTZ R243, R210, R229 ;  /* 0x000000e5d2f37221 */ /* 0x000fe20000010000 */
[----:B------:R-:W-:Y:S01]  /*1e80*/  FFMA.FTZ R97, R189, R188, R97 ;  /* 0x000000bcbd617223 */ /* 0x000fe20000010061 */
[----:B------:R-:W-:Y:S01]  /*1e90*/  FMUL.FTZ R229, R48, R189 ;  /* 0x000000bd30e57220 */ /* 0x000fe20000410000 */
[----:B------:R-:W-:Y:S01]  /*1ea0*/  FMUL.FTZ R189, R2, R230 ;  /* 0x000000e602bd7220 */ /* 0x000fe20000410000 */
[----:B------:R-:W-:Y:S01]  /*1eb0*/  STL [R1+0x90], R47 ;  /* 0x0000902f01007387 */ /* 0x000fe20000100800 */
[----:B------:R-:W-:-:S03]  /*1ec0*/  FFMA.FTZ R103, R187, R185, R103 ;  /* 0x000000b9bb677223 */ /* 0x000fc60000010067 */
[----:B-1----:R-:W2:Y:S01]  /*1ed0*/  LDL.LU R53, [R1+0x98] ;  /* 0x0000980001357983 */ /* 0x002ea20000300800 */
[----:B------:R-:W-:Y:S01]  /*1ee0*/  FMUL.FTZ R187, R52, R187 ;  /* 0x000000bb34bb7220 */ /* 0x000fe20000410000 */
[----:B------:R-:W-:Y:S02]  /*1ef0*/  FFMA.FTZ R98, R190, R189, R98 ;  /* 0x000000bdbe627223 */ /* 0x000fe40000010062 */
[----:B------:R0:W-:Y:S01]  /*1f00*/  STL [R1+0x94], R45 ;  /* 0x0000942d01007387 */ /* 0x0001e20000100800 */
[----:B------:R-:W-:Y:S01]  /*1f10*/  FMUL.FTZ R230, R46, R190 ;  /* 0x000000be2ee67220 */ /* 0x000fe20000410000 */
[----:B------:R-:W-:Y:S02]  /*1f20*/  FMUL.FTZ R190, R2, R231 ;  /* 0x000000e702be7220 */ /* 0x000fe40000410000 */
[----:B------:R-:W3:Y:S01]  /*1f30*/  LDL R249, [R1+0x10c] ;  /* 0x00010c0001f97983 */ /* 0x000ee20000100800 */
[----:B------:R-:W-:-:S03]  /*1f40*/  FMUL.FTZ R231, R44, R191 ;  /* 0x000000bf2ce77220 */ /* 0x000fc60000410000 */
[----:B------:R-:W4:Y:S04]  /*1f50*/  LDL.LU R247, [R1+0xa0] ;  /* 0x0000a00001f77983 */ /* 0x000f280000300800 */
[----:B------:R-:W3:Y:S04]  /*1f60*/  LDL R52, [R1+0x110] ;  /* 0x0001100001347983 */ /* 0x000ee80000100800 */
[----:B0-----:R-:W3:Y:S04]  /*1f70*/  LDL.LU R45, [R1+0xa4] ;  /* 0x0000a400012d7983 */ /* 0x001ee80000300800 */
[----:B------:R-:W3:Y:S01]  /*1f80*/  LDL R44, [R1+0x114] ;  /* 0x00011400012c7983 */ /* 0x000ee20000100800 */
[----:B------:R-:W-:-:S03]  /*1f90*/  FFMA.FTZ R99, R191, R190, R99 ;  /* 0x000000bebf637223 */ /* 0x000fc60000010063 */
[----:B------:R-:W3:Y:S01]  /*1fa0*/  LDL.LU R51, [R1+0xa8] ;  /* 0x0000a80001337983 */ /* 0x000ee20000300800 */
[----:B------:R-:W-:-:S03]  /*1fb0*/  FMUL.FTZ R191, R2, R232 ;  /* 0x000000e802bf7220 */ /* 0x000fc60000410000 */
[----:B------:R-:W3:Y:S04]  /*1fc0*/  LDL R50, [R1+0xf8] ;  /* 0x0000f80001327983 */ /* 0x000ee80000100800 */
[----:B------:R-:W3:Y:S04]  /*1fd0*/  LDL.LU R49, [R1+0xac] ;  /* 0x0000ac0001317983 */ /* 0x000ee80000300800 */
[----:B------:R-:W3:Y:S04]  /*1fe0*/  LDL R48, [R1+0xfc] ;  /* 0x0000fc0001307983 */ /* 0x000ee80000100800 */
[----:B------:R-:W3:Y:S04]  /*1ff0*/  LDL.LU R47, [R1+0xb0] ;  /* 0x0000b000012f7983 */ /* 0x000ee80000300800 */
[----:B------:R-:W4:Y:S01]  /*2000*/  LDL R232, [R1+0x108] ;  /* 0x0001080001e87983 */ /* 0x000f220000100800 */
[----:B------:R-:W-:-:S03]  /*2010*/  FFMA.FTZ R88, R192, R191, R88 ;  /* 0x000000bfc0587223 */ /* 0x000fc60000010058 */
[----:B------:R-:W3:Y:S01]  /*2020*/  LDL R46, [R1+0x100] ;  /* 0x00010000012e7983 */ /* 0x000ee20000100800 */
[----:B--2---:R-:W-:-:S05]  /*2030*/  FADD.FTZ R53, R53, R192 ;  /* 0x000000c035357221 */ /* 0x004fca0000010000 */
[----:B------:R0:W-:Y:S04]  /*2040*/  STL [R1+0x98], R53 ;  /* 0x0000983501007387 */ /* 0x0001e80000100800 */
[----:B0-----:R-:W5:Y:S01]  /*2050*/  LDL.LU R53, [R1+0x19c] ;  /* 0x00019c0001357983 */ /* 0x001f620000300800 */
[----:B----4-:R-:W-:Y:S01]  /*2060*/  FMUL.FTZ R232, R232, R192 ;  /* 0x000000c0e8e87220 */ /* 0x010fe20000410000 */
[----:B------:R-:W-:Y:S02]  /*2070*/  FMUL.FTZ R192, R2, R233 ;  /* 0x000000e902c07220 */ /* 0x000fe40000410000 */
[----:B------:R-:W2:Y:S01]  /*2080*/  LDL.LU R233, [R1+0x9c] ;  /* 0x00009c0001e97983 */ /* 0x000ea20000300800 */
[----:B------:R-:W-:Y:S01]  /*2090*/  FADD.FTZ R247, R247, R194 ;  /* 0x000000c2f7f77221 */ /* 0x000fe20000010000 */
[----:B---3--:R-:W-:Y:S01]  /*20a0*/  FADD.FTZ R45, R45, R195 ;  /* 0x000000c32d2d7221 */ /* 0x008fe20000010000 */
[----:B------:R-:W-:-:S02]  /*20b0*/  @P0 IMAD.WIDE.U32 R202, R202, 0x10, R198 ;  /* 0x00000010caca0825 */ /* 0x000fc400078e00c6 */
[----:B------:R-:W3:Y:S02]  /*20c0*/  LDG.E.128 R196, desc[UR6][R196.64] ;  /* 0x00000006c4c47981 */ /* 0x000ee4000c1e1d00 */
[----:B------:R-:W-:Y:S02]  /*20d0*/  FFMA.FTZ R89, R193, R192, R89 ;  /* 0x000000c0c1597223 */ /* 0x000fe40000010059 */
[----:B------:R0:W5:Y:S04]  /*20e0*/  @P0 LDG.E.128 R32, desc[UR6][R202.64] ;  /* 0x00000006ca200981 */ /* 0x000168000c1e1d00 */
[----:B------:R-:W4:Y:S01]  /*20f0*/  LDG.E.128 R200, desc[UR6][R200.64] ;  /* 0x00000006c8c87981 */ /* 0x000f22000c1e1d00 */
[----:B--2---:R-:W-:-:S05]  /*2100*/  FADD.FTZ R233, R233, R193 ;  /* 0x000000c1e9e97221 */ /* 0x004fca0000010000 */
[----:B------:R1:W-:Y:S04]  /*2110*/  STL [R1+0x9c], R233 ;  /* 0x00009ce901007387 */ /* 0x0003e80000100800 */
[----:B------:R-:W-:Y:S04]  /*2120*/  STL [R1+0xa0], R247 ;  /* 0x0000a0f701007387 */ /* 0x000fe80000100800 */
[----:B------:R2:W-:Y:S01]  /*2130*/  STL [R1+0xa4], R45 ;  /* 0x0000a42d01007387 */ /* 0x0005e20000100800 */
[----:B-1----:R-:W-:Y:S01]  /*2140*/  FMUL.FTZ R233, R249, R193 ;  /* 0x000000c1f9e97220 */ /* 0x002fe20000410000 */
[----:B------:R-:W-:-:S02]  /*2150*/  FMUL.FTZ R193, R2, R234 ;  /* 0x000000ea02c17220 */ /* 0x000fc40000410000 */
[----:B--2---:R-:W2:Y:S02]  /*2160*/  LDL.LU R45, [R1+0xb4] ;  /* 0x0000b400012d7983 */ /* 0x004ea40000300800 */
[----:B------:R-:W-:Y:S01]  /*2170*/  FFMA.FTZ R90, R194, R193, R90 ;  /* 0x000000c1c25a7223 */ /* 0x000fe2000001005a */
[----:B------:R-:W-:Y:S01]  /*2180*/  FMUL.FTZ R234, R52, R194 ;  /* 0x000000c234ea7220 */ /* 0x000fe20000410000 */
[----:B------:R-:W-:Y:S01]  /*2190*/  FMUL.FTZ R194, R2, R235 ;  /* 0x000000eb02c27220 */ /* 0x000fe20000410000 */
[----:B------:R-:W-:Y:S02]  /*21a0*/  FMUL.FTZ R235, R44, R195 ;  /* 0x000000c32ceb7220 */ /* 0x000fe40000410000 */
[----:B------:R-:W4:Y:S01]  /*21b0*/  LDL R44, [R1+0x104] ;  /* 0x00010400012c7983 */ /* 0x000f220000100800 */
[----:B------:R-:W-:Y:S01]  /*21c0*/  FFMA.FTZ R91, R195, R194, R91 ;  /* 0x000000c2c35b7223 */ /* 0x000fe2000001005b */
[----:B------:R-:W-:Y:S01]  /*21d0*/  FMUL.FTZ R195, R2, R236 ;  /* 0x000000ec02c37220 */ /* 0x000fe20000410000 */
[----:B---3--:R-:W-:Y:S01]  /*21e0*/  FADD.FTZ R51, R51, R196 ;  /* 0x000000c433337221 */ /* 0x008fe20000010000 */
[----:B------:R-:W-:Y:S01]  /*21f0*/  FADD.FTZ R49, R49, R197 ;  /* 0x000000c531317221 */ /* 0x000fe20000010000 */
[----:B------:R-:W-:Y:S01]  /*2200*/  FADD.FTZ R47, R47, R198 ;  /* 0x000000c62f2f7221 */ /* 0x000fe20000010000 */
[----:B------:R-:W-:Y:S01]  /*2210*/  FFMA.FTZ R84, R196, R195, R84 ;  /* 0x000000c3c4547223 */ /* 0x000fe20000010054 */
[----:B------:R-:W-:Y:S01]  /*2220*/  FMUL.FTZ R236, R50, R196 ;  /* 0x000000c432ec7220 */ /* 0x000fe20000410000 */
[----:B------:R-:W-:Y:S01]  /*2230*/  FMUL.FTZ R196, R2, R237 ;  /* 0x000000ed02c47220 */ /* 0x000fe20000410000 */
[----:B------:R1:W-:Y:S01]  /*2240*/  STL [R1+0xa8], R51 ;  /* 0x0000a83301007387 */ /* 0x0003e20000100800 */
[----:B------:R-:W-:-:S03]  /*2250*/  FMUL.FTZ R237, R48, R197 ;  /* 0x000000c530ed7220 */ /* 0x000fc60000410000 */
[----:B------:R-:W-:Y:S01]  /*2260*/  STL [R1+0xac], R49 ;  /* 0x0000ac3101007387 */ /* 0x000fe20000100800 */
[----:B------:R-:W-:Y:S01]  /*2270*/  FFMA.FTZ R85, R197, R196, R85 ;  /* 0x000000c4c5557223 */ /* 0x000fe20000010055 */
[----:B------:R-:W-:Y:S02]  /*2280*/  FMUL.FTZ R197, R2, R238 ;  /* 0x000000ee02c57220 */ /* 0x000fe40000410000 */
[----:B------:R3:W-:Y:S04]  /*2290*/  STL [R1+0xb0], R47 ;  /* 0x0000b02f01007387 */ /* 0x0007e80000100800 */
[----:B------:R-:W3:Y:S01]  /*22a0*/  LDL.LU R52, [R1+0xb8] ;  /* 0x0000b80001347983 */ /* 0x000ee20000300800 */
[----:B------:R-:W-:Y:S01]  /*22b0*/  FFMA.FTZ R86, R198, R197, R86 ;  /* 0x000000c5c6567223 */ /* 0x000fe20000010056 */
[----:B------:R-:W-:Y:S01]  /*22c0*/  FMUL.FTZ R238, R46, R198 ;  /* 0x000000c62eee7220 */ /* 0x000fe20000410000 */
[----:B------:R-:W-:-:S04]  /*22d0*/  FMUL.FTZ R198, R2, R239 ;  /* 0x000000ef02c67220 */ /* 0x000fc80000410000 */
[----:B------:R-:W-:Y:S01]  /*22e0*/  FFMA.FTZ R87, R199, R198, R87 ;  /* 0x000000c6c7577223 */ /* 0x000fe20000010057 */
[----:B--2---:R-:W-:-:S05]  /*22f0*/  FADD.FTZ R45, R45, R199 ;  /* 0x000000c72d2d7221 */ /* 0x004fca0000010000 */
[----:B------:R2:W-:Y:S04]  /*2300*/  STL [R1+0xb4], R45 ;  /* 0x0000b42d01007387 */ /* 0x0005e80000100800 */
[----:B-1----:R-:W2:Y:S04]  /*2310*/  LDL.LU R51, [R1+0x18] ;  /* 0x0000180001337983 */ /* 0x002ea80000300800 */
[----:B------:R-:W2:Y:S04]  /*2320*/  LDL.LU R50, [R1+0xbc] ;  /* 0x0000bc0001327983 */ /* 0x000ea80000300800 */
[----:B------:R-:W2:Y:S04]  /*2330*/  LDL R249, [R1+0xec] ;  /* 0x0000ec0001f97983 */ /* 0x000ea80000100800 */
[----:B------:R-:W2:Y:S01]  /*2340*/  LDL.LU R247, [R1+0xc0] ;  /* 0x0000c00001f77983 */ /* 0x000ea20000300800 */
[----:B----4-:R-:W-:-:S03]  /*2350*/  FMUL.FTZ R239, R44, R199 ;  /* 0x000000c72cef7220 */ /* 0x010fc60000410000 */
[----:B------:R-:W4:Y:S04]  /*2360*/  LDL.LU R48, [R1+0x20] ;  /* 0x0000200001307983 */ /* 0x000f280000300800 */
[----:B---3--:R-:W3:Y:S01]  /*2370*/  LDL R47, [R1+0xf0] ;  /* 0x0000f000012f7983 */ /* 0x008ee20000100800 */
[----:B------:R-:W-:-:S03]  /*2380*/  FMUL.FTZ R199, R2, R240 ;  /* 0x000000f002c77220 */ /* 0x000fc60000410000 */
[----:B------:R-:W4:Y:S04]  /*2390*/  LDL.LU R46, [R1+0xc4] ;  /* 0x0000c400012e7983 */ /* 0x000f280000300800 */
[----:B--2---:R-:W2:Y:S04]  /*23a0*/  LDL.LU R45, [R1+0x24] ;  /* 0x00002400012d7983 */ /* 0x004ea80000300800 */
[----:B------:R-:W2:Y:S04]  /*23b0*/  LDL R44, [R1+0xf4] ;  /* 0x0000f400012c7983 */ /* 0x000ea80000100800 */
[----:B------:R-:W2:Y:S04]  /*23c0*/  LDL.LU R49, [R1+0xc8] ;  /* 0x0000c80001317983 */ /* 0x000ea80000300800 */
[----:B------:R-:W3:Y:S01]  /*23d0*/  LDL R240, [R1+0xe8] ;  /* 0x0000e80001f07983 */ /* 0x000ee20000100800 */
[----:B------:R-:W-:-:S05]  /*23e0*/  FADD.FTZ R52, R52, R200 ;  /* 0x000000c834347221 */ /* 0x000fca0000010000 */
[----:B------:R1:W-:Y:S04]  /*23f0*/  STL [R1+0xb8], R52 ;  /* 0x0000b83401007387 */ /* 0x0003e80000100800 */
[----:B-1----:R1:W5:Y:S01]  /*2400*/  LDL.LU R52, [R1+0x198] ;  /* 0x0001980001347983 */ /* 0x0023620000300800 */
[----:B------:R-:W-:-:S04]  /*2410*/  FADD.FTZ R243, R211, R243 ;  /* 0x000000f3d3f37221 */ /* 0x000fc80000010000 */
[----:B------:R-:W-:-:S04]  /*2420*/  FADD.FTZ R243, R212, R243 ;  /* 0x000000f3d4f37221 */ /* 0x000fc80000010000 */
[----:B------:R-:W-:Y:S01]  /*2430*/  FADD.FTZ R243, R213, R243 ;  /* 0x000000f3d5f37221 */ /* 0x000fe20000010000 */
[----:B------:R-:W-:-:S05]  /*2440*/  FFMA.FTZ R51, R200, R199, R51 ;  /* 0x000000c7c8337223 */ /* 0x000fca0000010033 */
[----:B------:R0:W-:Y:S04]  /*2450*/  STL [R1+0x18], R51 ;  /* 0x0000183301007387 */ /* 0x0001e80000100800 */
[----:B0-----:R1:W5:Y:S01]  /*2460*/  LDL.LU R51, [R1+0x194] ;  /* 0x0001940001337983 */ /* 0x0013620000300800 */
[----:B---3--:R-:W-:Y:S01]  /*2470*/  FMUL.FTZ R240, R240, R200 ;  /* 0x000000c8f0f07220 */ /* 0x008fe20000410000 */
[----:B------:R-:W-:Y:S02]  /*2480*/  FMUL.FTZ R200, R2, R241 ;  /* 0x000000f102c87220 */ /* 0x000fe40000410000 */
        /* <DEDUP_REMOVED lines=20> */
[----:B------:R-:W-:Y:S02]  /*25d0*/  FADD.FTZ R243, R231, R243 ;  /* 0x000000f3e7f37221 */ /* 0x000fe40000010000 */
[----:B------:R0:W-:Y:S02]  /*25e0*/  STL [R1+0xbc], R50 ;  /* 0x0000bc3201007387 */ /* 0x0001e40000100800 */
[----:B------:R-:W-:-:S04]  /*25f0*/  FADD.FTZ R243, R232, R243 ;  /* 0x000000f3e8f37221 */ /* 0x000fc80000010000 */
[----:B------:R-:W-:Y:S01]  /*2600*/  FADD.FTZ R243, R233, R243 ;  /* 0x000000f3e9f37221 */ /* 0x000fe20000010000 */
[----:B0-----:R1:W5:Y:S03]  /*2610*/  LDL.LU R50, [R1+0x190] ;  /* 0x0001900001327983 */ /* 0x0013660000300800 */
[----:B------:R-:W-:Y:S01]  /*2620*/  FADD.FTZ R243, R234, R243 ;  /* 0x000000f3eaf37221 */ /* 0x000fe20000010000 */
[----:B------:R-:W-:Y:S01]  /*2630*/  FADD.FTZ R247, R247, R202 ;  /* 0x000000caf7f77221 */ /* 0x000fe20000010000 */
[----:B----4-:R-:W-:Y:S02]  /*2640*/  FADD.FTZ R46, R46, R203 ;  /* 0x000000cb2e2e7221 */ /* 0x010fe40000010000 */
[----:B------:R-:W-:-:S04]  /*2650*/  FADD.FTZ R243, R235, R243 ;  /* 0x000000f3ebf37221 */ /* 0x000fc80000010000 */
[----:B------:R-:W-:Y:S01]  /*2660*/  FADD.FTZ R243, R236, R243 ;  /* 0x000000f3ecf37221 */ /* 0x000fe20000010000 */
[----:B---3--:R-:W-:-:S05]  /*2670*/  FFMA.FTZ R241, R201, R200, R241 ;  /* 0x000000c8c9f17223 */ /* 0x008fca00000100f1 */
[----:B------:R0:W-:Y:S02]  /*2680*/  STL [R1+0x1c], R241 ;  /* 0x00001cf101007387 */ /* 0x0001e40000100800 */
[----:B0-----:R-:W-:Y:S01]  /*2690*/  FMUL.FTZ R241, R249, R201 ;  /* 0x000000c9f9f17220 */ /* 0x001fe20000410000 */
[----:B------:R-:W-:Y:S01]  /*26a0*/  FMUL.FTZ R201, R2, R242 ;  /* 0x000000f202c97220 */ /* 0x000fe20000410000 */
[----:B------:R-:W-:-:S03]  /*26b0*/  FMUL.FTZ R242, R47, R202 ;  /* 0x000000ca2ff27220 */ /* 0x000fc60000410000 */
[----:B------:R-:W-:Y:S01]  /*26c0*/  FFMA.FTZ R48, R202, R201, R48 ;  /* 0x000000c9ca307223 */ /* 0x000fe20000010030 */
[----:B------:R-:W-:Y:S01]  /*26d0*/  FMUL.FTZ R202, R2, R250 ;  /* 0x000000fa02ca7220 */ /* 0x000fe20000410000 */
[----:B------:R0:W-:Y:S03]  /*26e0*/  STL [R1+0xc0], R247 ;  /* 0x0000c0f701007387 */ /* 0x0001e60000100800 */
[----:B--2---:R-:W-:Y:S01]  /*26f0*/  FFMA.FTZ R45, R203, R202, R45 ;  /* 0x000000cacb2d7223 */ /* 0x004fe2000001002d */
[----:B------:R2:W-:Y:S01]  /*2700*/  STL [R1+0x20], R48 ;  /* 0x0000203001007387 */ /* 0x0005e20000100800 */
[----:B0-----:R-:W-:-:S03]  /*2710*/  FADD.FTZ R247, R243, R237 ;  /* 0x000000edf3f77221 */ /* 0x001fc60000010000 */
[----:B--2---:R-:W2:Y:S04]  /*2720*/  LDL.LU R48, [R1+0x28] ;  /* 0x0000280001307983 */ /* 0x004ea80000300800 */
[----:B------:R0:W-:Y:S01]  /*2730*/  STL [R1+0xc4], R46 ;  /* 0x0000c42e01007387 */ /* 0x0001e20000100800 */
[----:B------:R-:W-:-:S03]  /*2740*/  FMUL.FTZ R243, R44, R203 ;  /* 0x000000cb2cf37220 */ /* 0x000fc60000410000 */
[----:B------:R-:W3:Y:S01]  /*2750*/  LDL.LU R47, [R1+0xcc] ;  /* 0x0000cc00012f7983 */ /* 0x000ee20000300800 */
[----:B------:R-:W-:-:S03]  /*2760*/  FMUL.FTZ R203, R2, R244 ;  /* 0x000000f402cb7220 */ /* 0x000fc60000410000 */
[----:B0-----:R-:W4:Y:S04]  /*2770*/  LDL.LU R46, [R1+0x2c] ;  /* 0x00002c00012e7983 */ /* 0x001f280000300800 */
[----:B------:R0:W-:Y:S04]  /*2780*/  STL [R1+0x24], R45 ;  /* 0x0000242d01007387 */ /* 0x0001e80000100800 */
[----:B0-----:R-:W4:Y:S04]  /*2790*/  LDL.LU R45, [R1+0xd0] ;  /* 0x0000d000012d7983 */ /* 0x001f280000300800 */
[----:B------:R-:W4:Y:S04]  /*27a0*/  LDL.LU R44, [R1+0x30] ;  /* 0x00003000012c7983 */ /* 0x000f280000300800 */
[----:B------:R-:W3:Y:S01]  /*27b0*/  LDL R244, [R1+0xd8] ;  /* 0x0000d80001f47983 */ /* 0x000ee20000100800 */
[----:B------:R-:W-:-:S03]  /*27c0*/  FADD.FTZ R49, R49, R204 ;  /* 0x000000cc31317221 */ /* 0x000fc60000010000 */
[----:B------:R-:W4:Y:S04]  /*27d0*/  LDL R249, [R1+0xe0] ;  /* 0x0000e00001f97983 */ /* 0x000f280000100800 */
[----:B------:R-:W4:Y:S04]  /*27e0*/  LDL R250, [R1+0xe4] ;  /* 0x0000e40001fa7983 */ /* 0x000f280000100800 */
[----:B------:R0:W-:Y:S04]  /*27f0*/  STL [R1+0xc8], R49 ;  /* 0x0000c83101007387 */ /* 0x0001e80000100800 */
[----:B0-----:R1:W5:Y:S01]  /*2800*/  LDL.LU R49, [R1+0x18c] ;  /* 0x00018c0001317983 */ /* 0x0013620000300800 */
        /* <DEDUP_REMOVED lines=8> */
[----:B--2---:R-:W-:-:S05]  /*2890*/  FFMA.FTZ R48, R204, R203, R48 ;  /* 0x000000cbcc307223 */ /* 0x004fca0000010030 */
[----:B------:R0:W-:Y:S04]  /*28a0*/  STL [R1+0x28], R48 ;  /* 0x0000283001007387 */ /* 0x0001e80000100800 */
[----:B0-----:R1:W5:Y:S01]  /*28b0*/  LDL.LU R48, [R1+0x188] ;  /* 0x0001880001307983 */ /* 0x0013620000300800 */
[----:B---3--:R-:W-:Y:S01]  /*28c0*/  FMUL.FTZ R244, R244, R204 ;  /* 0x000000ccf4f47220 */ /* 0x008fe20000410000 */
[----:B------:R-:W-:Y:S02]  /*28d0*/  FMUL.FTZ R204, R2, R245 ;  /* 0x000000f502cc7220 */ /* 0x000fe40000410000 */
[----:B------:R-:W2:Y:S01]  /*28e0*/  LDL R245, [R1+0xdc] ;  /* 0x0000dc0001f57983 */ /* 0x000ea20000100800 */
        /* <DEDUP_REMOVED lines=23> */
[----:B------:R-:W-:Y:S01]  /*2a60*/  FADD.FTZ R47, R47, R205 ;  /* 0x000000cd2f2f7221 */ /* 0x000fe20000010000 */
[----:B----4-:R-:W-:Y:S02]  /*2a70*/  FFMA.FTZ R46, R205, R204, R46 ;  /* 0x000000cccd2e7223 */ /* 0x010fe4000001002e */
[----:B------:R-:W-:Y:S01]  /*2a80*/  FFMA.FTZ R246, R200, R241, R246 ;  /* 0x000000f1c8f67223 */ /* 0x000fe200000100f6 */
[----:B------:R-:W-:Y:S01]  /*2a90*/  FADD.FTZ R45, R45, R206 ;  /* 0x000000ce2d2d7221 */ /* 0x000fe20000010000 */
[----:B------:R0:W-:Y:S02]  /*2aa0*/  STL [R1+0xcc], R47 ;  /* 0x0000cc2f01007387 */ /* 0x0001e40000100800 */
[----:B------:R-:W-:-:S04]  /*2ab0*/  FFMA.FTZ R246, R201, R242, R246 ;  /* 0x000000f2c9f67223 */ /* 0x000fc800000100f6 */
[----:B------:R-:W-:Y:S01]  /*2ac0*/  FFMA.FTZ R246, R202, R243, R246 ;  /* 0x000000f3caf67223 */ /* 0x000fe200000100f6 */
[----:B0-----:R1:W5:Y:S04]  /*2ad0*/  LDL.LU R47, [R1+0x184] ;  /* 0x00018400012f7983 */ /* 0x0013680000300800 */
[----:B------:R0:W-:Y:S04]  /*2ae0*/  STL [R1+0x2c], R46 ;  /* 0x00002c2e01007387 */ /* 0x0001e80000100800 */
[----:B0-----:R1:W5:Y:S01]  /*2af0*/  LDL.LU R46, [R1+0x180] ;  /* 0x00018000012e7983 */ /* 0x0013620000300800 */
[----:B--2---:R-:W-:Y:S01]  /*2b00*/  FMUL.FTZ R245, R245, R205 ;  /* 0x000000cdf5f57220 */ /* 0x004fe20000410000 */
[----:B------:R-:W-:-:S02]  /*2b10*/  FMUL.FTZ R205, R2, R251 ;  /* 0x000000fb02cd7220 */ /* 0x000fc40000410000 */
[----:B------:R-:W2:Y:S02]  /*2b20*/  LDL.LU R251, [R1+0x34] ;  /* 0x0000340001fb7983 */ /* 0x000ea40000300800 */
[----:B------:R-:W-:Y:S01]  /*2b30*/  FFMA.FTZ R44, R206, R205, R44 ;  /* 0x000000cdce2c7223 */ /* 0x000fe2000001002c */
[----:B------:R-:W-:Y:S01]  /*2b40*/  FMUL.FTZ R206, R249, R206 ;  /* 0x000000cef9ce7220 */ /* 0x000fe20000410000 */
[----:B------:R0:W-:Y:S01]  /*2b50*/  STL [R1+0xd0], R45 ;  /* 0x0000d02d01007387 */ /* 0x0001e20000100800 */
[----:B------:R-:W-:Y:S01]  /*2b60*/  FFMA.FTZ R249, R203, R244, R246 ;  /* 0x000000f4cbf97223 */ /* 0x000fe200000100f6 */
[----:B------:R-:W-:Y:S02]  /*2b70*/  FMUL.FTZ R246, R2, R252 ;  /* 0x000000fc02f67220 */ /* 0x000fe40000410000 */
[----:B0-----:R1:W5:Y:S04]  /*2b80*/  LDL.LU R45, [R1+0x17c] ;  /* 0x00017c00012d7983 */ /* 0x0013680000300800 */
[----:B------:R0:W-:Y:S04]  /*2b90*/  STL [R1+0x30], R44 ;  /* 0x0000302c01007387 */ /* 0x0001e80000100800 */
[----:B0-----:R1:W5:Y:S04]  /*2ba0*/  LDL.LU R44, [R1+0x178] ;  /* 0x00017800012c7983 */ /* 0x0013680000300800 */
[----:B------:R-:W3:Y:S01]  /*2bb0*/  LDL.LU R252, [R1+0xd4] ;  /* 0x0000d40001fc7983 */ /* 0x000ee20000300800 */
        /* <DEDUP_REMOVED lines=8> */
[----:B------:R-:W-:-:S04]  /*2c40*/  FADD.FTZ R247, R247, R245 ;  /* 0x000000f5f7f77221 */ /* 0x000fc80000010000 */
[----:B------:R-:W-:Y:S01]  /*2c50*/  FADD.FTZ R247, R247, R206 ;  /* 0x000000cef7f77221 */ /* 0x000fe20000010000 */
[----:B--2---:R-:W-:Y:S01]  /*2c60*/  FFMA.FTZ R251, R207, R246, R251 ;  /* 0x000000f6cffb7223 */ /* 0x004fe200000100fb */
[----:B---3--:R-:W-:-:S05]  /*2c70*/  FADD.FTZ R252, R252, R207 ;  /* 0x000000cffcfc7221 */ /* 0x008fca0000010000 */
[----:B------:R-:W-:Y:S04]  /*2c80*/  STL [R1+0xd4], R252 ;  /* 0x0000d4fc01007387 */ /* 0x000fe80000100800 */
[----:B------:R0:W-:Y:S02]  /*2c90*/  STL [R1+0x34], R251 ;  /* 0x000034fb01007387 */ /* 0x0001e40000100800 */
[----:B0-----:R-:W-:Y:S01]  /*2ca0*/  FMUL.FTZ R251, R250, R207 ;  /* 0x000000cffafb7220 */ /* 0x001fe20000410000 */
[----:B------:R-:W-:-:S03]  /*2cb0*/  FFMA.FTZ R207, R205, R206, R249 ;  /* 0x000000cecdcf7223 */ /* 0x000fc600000100f9 */
[----:B------:R-:W-:Y:S01]  /*2cc0*/  FADD.FTZ R250, R247, R251 ;  /* 0x000000fbf7fa7221 */ /* 0x000fe20000010000 */
[----:B------:R-:W-:Y:S01]  /*2cd0*/  FFMA.FTZ R252, R246, R251, R207 ;  /* 0x000000fbf6fc7223 */ /* 0x000fe200000100cf */
[----:B-1----:R-:W-:Y:S06]  /*2ce0*/  BRA `(.L_x_23618) ;  /* 0x0000000000c47947 */ /* 0x002fec0003800000 */
.L_x_23617:
[----:B-1----:R-:W-:-:S04]  /*2cf0*/  MOV R207, UR18 ;  /* 0x0000001200cf7c02 */ /* 0x002fc80008000f00 */
[----:B------:R-:W-:Y:S01]  /*2d00*/  ISETP.NE.U32.AND P0, PT, R207, RZ, PT ;  /* 0x000000ffcf00720c */ /* 0x000fe20003f05070 */
[----:B------:R0:W-:Y:S02]  /*2d10*/  STL [R1+0xc], R207 ;  /* 0x00000ccf01007387 */ /* 0x0001e40000100800 */
[----:B0-----:R-:W-:-:S04]  /*2d20*/  MOV R207, UR19 ;  /* 0x0000001300cf7c02 */ /* 0x001fc80008000f00 */
[----:B------:R-:W-:Y:S01]  /*2d30*/  ISETP.NE.AND.EX P0, PT, R207, RZ, PT, P0 ;  /* 0x000000ffcf00720c */ /* 0x000fe20003f05300 */
[----:B------:R0:W-:-:S12]  /*2d40*/  STL [R1+0x10], R207 ;  /* 0x000010cf01007387 */ /* 0x0001d80000100800 */
[----:B0-----:R-:W-:Y:S05]  /*2d50*/  @!P0 BRA `(.L_x_23618) ;  /* 0x0000000000a88947 */ /* 0x001fea0003800000 */
[----:B-----5:R-:W0:Y:S01]  /*2d60*/  S2R R6, SR_TID.X ;  /* 0x0000000000067919 */ /* 0x020e220000002100 */
        /* <DEDUP_REMOVED lines=20> */
[----:B------:R-:W-:-:S04]  /*2eb0*/  IMAD.WIDE.U32 R4, R4, 0x10, R22 ;  /* 0x0000001004047825 */ /* 0x000fc800078e0016 */
[--C-:B------:R-:W-:Y:S01]  /*2ec0*/  IMAD.WIDE.U32 R26, R19, 0x10, R22.reuse ;  /* 0x00000010131a7825 */ /* 0x100fe200078e0016 */
[----:B------:R2:W5:Y:S03]  /*2ed0*/  LDG.E.128 R40, desc[UR6][R4.64] ;  /* 0x0000000604287981 */ /* 0x000566000c1e1d00 */
[--C-:B------:R-:W-:Y:S01]  /*2ee0*/  IMAD.WIDE.U32 R28, R18, 0x10, R22.reuse ;  /* 0x00000010121c7825 */ /* 0x100fe200078e0016 */
[----:B0-----:R-:W-:Y:S02]  /*2ef0*/  MOV R8, R24 ;  /* 0x0000001800087202 */ /* 0x001fe40000000f00 */
[----:B------:R-:W-:Y:S01]  /*2f00*/  MOV R9, R25 ;  /* 0x0000001900097202 */ /* 0x000fe20000000f00 */
[----:B------:R-:W-:Y:S01]  /*2f10*/  IMAD.WIDE.U32 R12, R12, 0x10, R22 ;  /* 0x000000100c0c7825 */ /* 0x000fe200078e0016 */
[----:B-1----:R-:W-:-:S03]  /*2f20*/  MOV R6, R26 ;  /* 0x0000001a00067202 */ /* 0x002fc60000000f00 */
[--C-:B------:R-:W-:Y:S01]  /*2f30*/  IMAD.WIDE.U32 R14, R14, 0x10, R22.reuse ;  /* 0x000000100e0e7825 */ /* 0x100fe200078e0016 */
[----:B--2---:R-:W-:Y:S02]  /*2f40*/  MOV R4, R28 ;  /* 0x0000001c00047202 */ /* 0x004fe40000000f00 */
[----:B------:R-:W-:Y:S01]  /*2f50*/  MOV R5, R29 ;  /* 0x0000001d00057202 */ /* 0x000fe20000000f00 */
[--C-:B------:R-:W-:Y:S01]  /*2f60*/  IMAD.WIDE.U32 R10, R10, 0x10, R22.reuse ;  /* 0x000000100a0a7825 */ /* 0x100fe200078e0016 */
[----:B------:R-:W-:Y:S02]  /*2f70*/  MOV R7, R27 ;  /* 0x0000001b00077202 */ /* 0x000fe40000000f00 */
[----:B------:R0:W5:Y:S01]  /*2f80*/  LDG.E.128 R24, desc[UR6][R12.64] ;  /* 0x000000060c187981 */ /* 0x000162000c1e1d00 */
[----:B------:R-:W-:-:S03]  /*2f90*/  IMAD.WIDE.U32 R16, R16, 0x10, R22 ;  /* 0x0000001010107825 */ /* 0x000fc600078e0016 */
[----:B------:R0:W5:Y:S04]  /*2fa0*/  LDG.E.128 R20, desc[UR6][R14.64] ;  /* 0x000000060e147981 */ /* 0x000168000c1e1d00 */
[----:B------:R0:W5:Y:S04]  /*2fb0*/  LDG.E.128 R28, desc[UR6][R10.64] ;  /* 0x000000060a1c7981 */ /* 0x000168000c1e1d00 */
[----:B------:R-:W5:Y:S04]  /*2fc0*/  LDG.E.128 R16, desc[UR6][R16.64] ;  /* 0x0000000610107981 */ /* 0x000f68000c1e1d00 */
[----:B------:R0:W5:Y:S04]  /*2fd0*/  LDG.E.128 R12, desc[UR6][R8.64] ;  /* 0x00000006080c7981 */ /* 0x000168000c1e1d00 */
[----:B------:R0:W5:Y:S04]  /*2fe0*/  LDG.E.128 R8, desc[UR6][R6.64] ;  /* 0x0000000606087981 */ /* 0x000168000c1e1d00 */
[----:B0-----:R-:W5:Y:S02]  /*2ff0*/  LDG.E.128 R4, desc[UR6][R4.64] ;  /* 0x0000000604047981 */ /* 0x001f64000c1e1d00 */
.L_x_23618:
[----:B------:R-:W-:Y:S05]  /*3000*/  BSYNC.RECONVERGENT B1 ;  /* 0x0000000000017941 */ /* 0x000fea0003800200 */
.L_x_23616:
        /* <DEDUP_REMOVED lines=24> */
.L_x_23820:
[----:B0-----:R-:W3:Y:S04]  /*3190*/  LDL.LU R247, [R1] ;  /* 0x0000000001f77983 */ /* 0x001ee80000300800 */
[----:B------:R-:W4:Y:S04]  /*31a0*/  LDL.LU R249, [R1+0x14] ;  /* 0x0000140001f97983 */ /* 0x000f280000300800 */
[----:B------:R-:W3:Y:S04]  /*31b0*/  LDL.LU R250, [R1+0x10] ;  /* 0x0000100001fa7983 */ /* 0x000ee80000300800 */
[----:B-----5:R0:W-:Y:S04]  /*31c0*/  STL.64 [R1+0x180], R4 ;  /* 0x0001800401007387 */ /* 0x0201e80000100a00 */
[----:B0-----:R-:W3:Y:S04]  /*31d0*/  LDL.LU R4, [R1+0x4] ;  /* 0x0000040001047983 */ /* 0x001ee80000300800 */
[----:B------:R-:W3:Y:S01]  /*31e0*/  LDL.LU R5, [R1+0xc] ;  /* 0x00000c0001057983 */ /* 0x000ee20000300800 */
[----:B--2---:R-:W-:Y:S01]  /*31f0*/  FADD.FTZ R207, R252, R207 ;  /* 0x000000cffccf7221 */ /* 0x004fe20000010000 */
[----:B------:R-:W-:-:S02]  /*3200*/  HFMA2 R252, -RZ, RZ, 0, 0 ;  /* 0x00000000fffc7431 */ /* 0x000fc400000001ff */
[----:B------:R-:W-:Y:S04]  /*3210*/  STL [R1+0x17c], R2 ;  /* 0x00017c0201007387 */ /* 0x000fe80000100800 */
[----:B------:R0:W-:Y:S02]  /*3220*/  STL [R1+0x178], R0 ;  /* 0x0001780001007387 */ /* 0x0001e40000100800 */
[----:B0-----:R-:W0:Y:S01]  /*3230*/  S2R R0, SR_TID.X ;  /* 0x0000000000007919 */ /* 0x001e220000002100 */
[----:B------:R-:W-:Y:S02]  /*3240*/  ISETP.NE.AND P4, PT, RZ, UR8, PT ;  /* 0x00000008ff007c0c */ /* 0x000fe4000bf85270 */
[----:B0-----:R-:W-:-:S05]  /*3250*/  LOP3.LUT R0, R0, 0x1f, RZ, 0xc0, !PT ;  /* 0x0000001f00007812 */ /* 0x001fca00078ec0ff */
[----:B------:R0:W-:Y:S01]  /*3260*/  STL [R1+0x8], R0 ;  /* 0x0000080001007387 */ /* 0x0001e20000100800 */
[----:B----4-:R-:W-:-:S05]  /*3270*/  @P3 IADD3 R249, PT, PT, R249, -0x1, RZ ;  /* 0xfffffffff9f93810 */ /* 0x010fca0007ffe0ff */
[----:B------:R-:W-:Y:S02]  /*3280*/  @P3 IMAD R249, R249, UR9, RZ ;  /* 0x00000009f9f93c24 */ /* 0x000fe4000f8e02ff */
[----:B---3--:R-:W-:Y:S01]  /*3290*/  FADD.FTZ R247, R247, R4 ;  /* 0x00000004f7f77221 */ /* 0x008fe20000010000 */
[----:B------:R-:W-:Y:S02]  /*32a0*/  ISETP.NE.U32.AND P1, PT, R5, RZ, PT ;  /* 0x000000ff0500720c */ /* 0x000fe40003f25070 */
[----:B------:R-:W1:Y:S02]  /*32b0*/  @P3 LDC.64 R4, c[0x0][0x390] ;  /* 0x0000e400ff043b82 */ /* 0x000e640000000a00 */
[----:B------:R-:W-:Y:S02]  /*32c0*/  ISETP.NE.AND.EX P1, PT, R250, RZ, PT, P1 ;  /* 0x000000fffa00720c */ /* 0x000fe40003f25310 */
[----:B------:R-:W-:-:S04]  /*32d0*/  @P3 SHF.R.S32.HI R250, RZ, 0x1f, R249 ;  /* 0x0000001ffffa3819 */ /* 0x000fc800000114f9 */
[----:B------:R-:W-:-:S04]  /*32e0*/  @P3 LEA.HI R250, R250, R249, RZ, 0x2 ;  /* 0x000000f9fafa3211 */ /* 0x000fc800078f10ff */
[----:B------:R-:W-:Y:S01]  /*32f0*/  @P3 LEA.HI.SX32 R252, R250, R0, 0x1e ;  /* 0x00000000fafc3211 */ /* 0x000fe200078ff2ff */
[----:B------:R-:W-:Y:S02]  /*3300*/  IMAD R250, R248, UR9, RZ ;  /* 0x00000009f8fa7c24 */ /* 0x000fe4000f8e02ff */
[----:B------:R-:W-:-:S03]  /*3310*/  FMUL.FTZ R2, R247, UR10 ;  /* 0x0000000af7027c20 */ /* 0x000fc60008410000 */
[----:B------:R-:W-:Y:S01]  /*3320*/  SHF.R.S32.HI R249, RZ, 0x1f, R250 ;  /* 0x0000001ffff97819 */ /* 0x000fe200000114fa */
[----:B-1----:R-:W-:-:S03]  /*3330*/  @P3 IMAD.WIDE.U32 R4, R252, 0x10, R4 ;  /* 0x00000010fc043825 */ /* 0x002fc600078e0004 */
[----:B------:R-:W-:Y:S02]  /*3340*/  LEA.HI R247, R249, R250, RZ, 0x2 ;  /* 0x000000faf9f77211 */ /* 0x000fe400078f10ff */
[----:B------:R-:W-:Y:S01]  /*3350*/  FSEL R249, R2, RZ, !P4 ;  /* 0x000000ff02f97208 */ /* 0x000fe20006000000 */
[----:B------:R1:W5:Y:S01]  /*3360*/  @P3 LDG.E.128 R124, desc[UR6][R4.64] ;  /* 0x00000006047c3981 */ /* 0x000362000c1e1d00 */
[----:B------:R-:W-:-:S03]  /*3370*/  LEA.HI.SX32 R247, R247, R0, 0x1e ;  /* 0x00000000f7f77211 */ /* 0x000fc600078ff2ff */
[----:B------:R1:W5:Y:S01]  /*3380*/  LDL.LU.64 R4, [R1+0x180] ;  /* 0x0001800001047983 */ /* 0x0003620000300a00 */
[----:B------:R-:W-:Y:S01]  /*3390*/  BSSY.RECONVERGENT B1, `(.L_x_23620) ;  /* 0x00000c3000017945 */ /* 0x000fe20003800200 */
[----:B------:R-:W-:Y:S02]  /*33a0*/  FMUL.FTZ R250, R207, UR10 ;  /* 0x0000000acffa7c20 */ /* 0x000fe40008410000 */
[----:B------:R1:W5:Y:S04]  /*33b0*/  LDL.LU R2, [R1+0x17c] ;  /* 0x00017c0001027983 */ /* 0x0003680000300800 */
[----:B0-----:R1:W5:Y:S01]  /*33c0*/  LDL.LU R0, [R1+0x178] ;  /* 0x0001780001007983 */ /* 0x0013620000300800 */
[----:B------:R-:W-:Y:S05]  /*33d0*/  @P1 BRA `(.L_x_23621) ;  /* 0x0000000400b41947 */ /* 0x000fea0003800000 */
[----:B------:R-:W-:Y:S01]  /*33e0*/  MOV R207, UR20 ;  /* 0x0000001400cf7c02 */ /* 0x000fe20008000f00 */
[----:B-----5:R0:W-:Y:S03]  /*33f0*/  STL [R1+0x178], R0 ;  /* 0x0001780001007387 */ /* 0x0201e60000100800 */
[----:B------:R-:W-:Y:S02]  /*3400*/  ISETP.NE.U32.AND P1, PT, R207, RZ, PT ;  /* 0x000000ffcf00720c */ /* 0x000fe40003f25070 */
[----:B0-----:R-:W-:-:S04]  /*3410*/  MOV R0, UR21 ;  /* 0x0000001500007c02 */ /* 0x001fc80008000f00 */
[----:B------:R-:W-:Y:S01]  /*3420*/  ISETP.NE.AND.EX P1, PT, R0, RZ, PT, P1 ;  /* 0x000000ff0000720c */ /* 0x000fe20003f25310 */
[----:B------:R0:W-:Y:S04]  /*3430*/  STL [R1], R0 ;  /* 0x0000000001007387 */ /* 0x0001e80000100800 */
[----:B0-----:R0:W5:Y:S08]  /*3440*/  LDL.LU R0, [R1+0x178] ;  /* 0x0001780001007983 */ /* 0x0011700000300800 */
[----:B------:R-:W-:Y:S05]  /*3450*/  @P1 BRA `(.L_x_23622) ;  /* 0x0000000000ac1947 */ /* 0x000fea0003800000 */
[----:B------:R-:W-:Y:S04]  /*3460*/  BSSY.RECONVERGENT B2, `(.L_x_23623) ;  /* 0x000000a000027945 */ /* 0x000fe80003800200 */
[----:B------:R-:W-:Y:S05]  /*3470*/  @!P3 BRA `(.L_x_23624) ;  /* 0x000000000020b947 */ /* 0x000fea0003800000 */
[----:B-----5:R-:W-:Y:S01]  /*3480*/  FFMA.FTZ R120, R0, R250, R249 ;  /* 0x000000fa00787223 */ /* 0x020fe200000100f9 */
[----:B------:R-:W-:-:S03]  /*3490*/  ISETP.GT.AND P1, PT, R3, RZ, PT ;  /* 0x000000ff0300720c */ /* 0x000fc60003f24270 */
[----:B------:R-:W-:-:S04]  /*34a0*/  FADD.FTZ R120, R209, -R120 ;  /* 0x80000078d1787221 */ /* 0x000fc80000010000 */
[----:B------:R-:W-:-:S05]  /*34b0*/  FMUL.FTZ R120, R2, R120 ;  /* 0x0000007802787220 */ /* 0x000fca0000410000 */
[----:B------:R-:W-:-:S05]  /*34c0*/  FSEL R120, R120, RZ, P1 ;  /* 0x000000ff78787208 */ /* 0x000fca0000800000 */
[----:B------:R-:W-:-:S04]  /*34d0*/  FMUL.FTZ R120, R120, UR11 ;  /* 0x0000000b78787c20 */ /* 0x000fc80008410000 */
[-C--:B------:R-:W-:Y:S01]  /*34e0*/  FFMA.FTZ R44, R124, R120.reuse, R44 ;  /* 0x000000787c2c7223 */ /* 0x080fe2000001002c */
[----:B------:R-:W-:-:S07]  /*34f0*/  FMUL.FTZ R120, R164, R120 ;  /* 0x00000078a4787220 */ /* 0x000fce0000410000 */
.L_x_23624:
[----:B------:R-:W-:Y:S05]  /*3500*/  BSYNC.RECONVERGENT B2 ;  /* 0x0000000000027941 */ /* 0x000fea0003800200 */
.L_x_23623:
        /* <DEDUP_REMOVED lines=10> */
.L_x_23626:
[----:B------:R-:W-:Y:S05]  /*35b0*/  BSYNC.RECONVERGENT B2 ;  /* 0x0000000000027941 */ /* 0x000fea0003800200 */
.L_x_23625:
        /* <DEDUP_REMOVED lines=10> */
.L_x_23628:
[----:B------:R-:W-:Y:S05]  /*3660*/  BSYNC.RECONVERGENT B2 ;  /* 0x0000000000027941 */ /* 0x000fea0003800200 */
.L_x_23627:
        /* <DEDUP_REMOVED lines=8> */
[----:B------:R-:W-:Y:S01]  /*36f0*/  FMUL.FTZ R123, R167, R123 ;  /* 0x0000007ba77b7220 */ /* 0x000fe20000410000 */
[----:B------:R-:W-:Y:S06]  /*3700*/  BRA `(.L_x_23629) ;  /* 0x00000008002c7947 */ /* 0x000fec0003800000 */
.L_x_23622:
[-CC-:B------:R-:W-:Y:S01]  /*3710*/  FFMA.FTZ R94, R168, R250.reuse, R249.reuse ;  /* 0x000000faa85e7223 */ /* 0x180fe200000100f9 */
[----:B------:R-:W-:Y:S01]  /*3720*/  ISETP.GT.AND P1, PT, R3, RZ, PT ;  /* 0x000000ff0300720c */ /* 0x000fe20003f24270 */
[-CC-:B------:R-:W-:Y:S01]  /*3730*/  FFMA.FTZ R93, R208, R250.reuse, R249.reuse ;  /* 0x000000fad05d7223 */ /* 0x180fe200000100f9 */
[-CC-:B-----5:R-:W-:Y:S01]  /*3740*/  FFMA.FTZ R92, R0, R250.reuse, R249.reuse ;  /* 0x000000fa005c7223 */ /* 0x1a0fe200000100f9 */
        /* <DEDUP_REMOVED lines=17> */
[----:B------:R-:W-:-:S03]  /*3860*/  ISETP.GT.AND P1, PT, R3, RZ, PT ;  /* 0x000000ff0300720c */ /* 0x000fc60003f24270 */
[----:B------:R-:W-:-:S04]  /*3870*/  FADD.FTZ R94, R209, -R94 ;  /* 0x8000005ed15e7221 */ /* 0x000fc80000010000 */
[----:B------:R-:W-:-:S05]  /*3880*/  FMUL.FTZ R94, R2, R94 ;  /* 0x0000005e025e7220 */ /* 0x000fca0000410000 */
[----:B------:R-:W-:-:S05]  /*3890*/  FSEL R94, R94, RZ, P1 ;  /* 0x000000ff5e5e7208 */ /* 0x000fca0000800000 */
[----:B------:R-:W-:-:S04]  /*38a0*/  FMUL.FTZ R94, R94, UR11 ;  /* 0x0000000b5e5e7c20 */ /* 0x000fc80008410000 */
[-C--:B------:R-:W-:Y:S01]  /*38b0*/  FFMA.FTZ R44, R124, R94.reuse, R44 ;  /* 0x0000005e7c2c7223 */ /* 0x080fe2000001002c */
[----:B------:R-:W-:-:S07]  /*38c0*/  FMUL.FTZ R120, R164, R94 ;  /* 0x0000005ea4787220 */ /* 0x000fce0000410000 */
.L_x_23631:
[----:B------:R-:W-:Y:S05]  /*38d0*/  BSYNC.RECONVERGENT B2 ;  /* 0x0000000000027941 */ /* 0x000fea0003800200 */
.L_x_23630:
[----:B------:R-:W-:Y:S04]  /*38e0*/  BSSY.RECONVERGENT B2, `(.L_x_23632) ;  /* 0x000000a000027945 */ /* 0x000fe80003800200 */
[----:B------:R-:W-:Y:S05]  /*38f0*/  @!P3 BRA `(.L_x_23633) ;  /* 0x000000000020b947 */ /* 0x000fea0003800000 */
        /* <DEDUP_REMOVED lines=8> */
.L_x_23633:
[----:B------:R-:W-:Y:S05]  /*3980*/  BSYNC.RECONVERGENT B2 ;  /* 0x0000000000027941 */ /* 0x000fea0003800200 */
.L_x_23632:
        /* <DEDUP_REMOVED lines=10> */
.L_x_23635:
[----:B------:R-:W-:Y:S05]  /*3a30*/  BSYNC.RECONVERGENT B2 ;  /* 0x0000000000027941 */ /* 0x000fea0003800200 */
.L_x_23634:
[----:B--2---:R2:W5:Y:S01]  /*3a40*/  LDL R94, [R1+0x4] ;  /* 0x00000400015e7983 */ /* 0x0045620000100800 */
[----:B------:R-:W-:Y:S05]  /*3a50*/  @!P3 BRA `(.L_x_23629) ;  /* 0x000000040058b947 */ /* 0x000fea0003800000 */
[----:B-----5:R3:W5:Y:S01]  /*3a60*/  LDL.LU R94, [R1+0x4] ;  /* 0x00000400015e7983 */ /* 0x0207620000300800 */
[----:B------:R-:W-:-:S04]  /*3a70*/  FMUL.FTZ R123, R95, UR11 ;  /* 0x0000000b5f7b7c20 */ /* 0x000fc80008410000 */
[-C--:B------:R-:W-:Y:S01]  /*3a80*/  FFMA.FTZ R47, R127, R123.reuse, R47 ;  /* 0x0000007b7f2f7223 */ /* 0x080fe2000001002f */
[----:B------:R-:W-:Y:S01]  /*3a90*/  FMUL.FTZ R123, R167, R123 ;  /* 0x0000007ba77b7220 */ /* 0x000fe20000410000 */
[----:B------:R-:W-:Y:S06]  /*3aa0*/  BRA `(.L_x_23629) ;  /* 0x0000000400447947 */ /* 0x000fec0003800000 */
.L_x_23621:
        /* <DEDUP_REMOVED lines=8> */
[----:B------:R1:W-:Y:S04]  /*3b30*/  STL [R1+0x17c], R4 ;  /* 0x00017c0401007387 */ /* 0x0003e80000100800 */
[----:B------:R2:W-:Y:S01]  /*3b40*/  STL [R1+0x178], R3 ;  /* 0x0001780301007387 */ /* 0x0005e20000100800 */
[----:B-1---5:R-:W-:-:S04]  /*3b50*/  @P2 FFMA.FTZ R4, R0, R250, R249 ;  /* 0x000000fa00042223 */ /* 0x022fc800000100f9 */
[----:B------:R-:W-:Y:S01]  /*3b60*/  @P2 FADD.FTZ R4, R209, -R4 ;  /* 0x80000004d1042221 */ /* 0x000fe20000010000 */
[----:B--2---:R-:W-:-:S03]  /*3b70*/  MOV R3, R40 ;  /* 0x0000002800037202 */ /* 0x004fc60000000f00 */
        /* <DEDUP_REMOVED lines=18> */
[----:B-1----:R-:W-:Y:S02]  /*3ca0*/  @P3 FMUL.FTZ R3, R3, R4 ;  /* 0x0000000403033220 */ /* 0x002fe40000410000 */
[----:B------:R4:W5:Y:S02]  /*3cb0*/  LDL.LU R4, [R1+0x17c] ;  /* 0x00017c0001047983 */ /* 0x0009640000300800 */
[-C--:B------:R-:W-:Y:S01]  /*3cc0*/  @P3 FFMA.FTZ R46, R126, R3.reuse, R46 ;  /* 0x000000037e2e3223 */ /* 0x080fe2000001002e */
[----:B------:R-:W-:Y:S02]  /*3cd0*/  @P3 FMUL.FTZ R122, R166, R3 ;  /* 0x00000003a67a3220 */ /* 0x000fe40000410000 */
[----:B------:R4:W5:Y:S01]  /*3ce0*/  LDL.LU R3, [R1+0x178] ;  /* 0x0001780001037983 */ /* 0x0009620000300800 */
[----:B------:R-:W-:Y:S05]  /*3cf0*/  @!P3 BRA `(.L_x_23629) ;  /* 0x0000000000b0b947 */ /* 0x000fea0003800000 */
[----:B------:R-:W-:Y:S01]  /*3d00*/  @P2 FFMA.FTZ R123, R169, R250, R249 ;  /* 0x000000faa97b2223 */ /* 0x000fe200000100f9 */
[----:B------:R1:W-:Y:S03]  /*3d10*/  STL [R1+0x178], R0 ;  /* 0x0001780001007387 */ /* 0x0003e60000100800 */
[----:B-1----:R-:W-:Y:S01]  /*3d20*/  @P2 FADD.FTZ R0, R212, -R123 ;  /* 0x8000007bd4002221 */ /* 0x002fe20000010000 */
[----:B------:R-:W-:-:S03]  /*3d30*/  MOV R123, R43 ;  /* 0x0000002b007b7202 */ /* 0x000fc60000000f00 */
[----:B------:R-:W-:Y:S02]  /*3d40*/  @P2 FFMA.FTZ R123, R2, R0, R43 ;  /* 0x00000000027b2223 */ /* 0x000fe4000001002b */
[----:B------:R1:W5:Y:S02]  /*3d50*/  LDL.LU R0, [R1+0x178] ;  /* 0x0001780001007983 */ /* 0x0003640000300800 */
[----:B------:R-:W-:-:S04]  /*3d60*/  FMUL.FTZ R123, R123, UR11 ;  /* 0x0000000b7b7b7c20 */ /* 0x000fc80008410000 */
[-C--:B------:R-:W-:Y:S01]  /*3d70*/  FFMA.FTZ R47, R127, R123.reuse, R47 ;  /* 0x0000007b7f2f7223 */ /* 0x080fe2000001002f */
[----:B------:R-:W-:Y:S01]  /*3d80*/  FMUL.FTZ R123, R167, R123 ;  /* 0x0000007ba77b7220 */ /* 0x000fe20000410000 */
[----:B-1----:R-:W-:Y:S06]  /*3d90*/  BRA `(.L_x_23629) ;  /* 0x0000000000887947 */ /* 0x002fec0003800000 */
.L_x_23636:
[----:B------:R-:W2:Y:S01]  /*3da0*/  @P3 LDC R92, c[0x0][0x40c] ;  /* 0x00010300ff5c3b82 */ /* 0x000ea20000000800 */
[-CC-:B------:R-:W-:Y:S01]  /*3db0*/  @P2 FFMA.FTZ R93, R169, R250.reuse, R249.reuse ;  /* 0x000000faa95d2223 */ /* 0x180fe200000100f9 */
[----:B------:R-:W-:Y:S01]  /*3dc0*/  MOV R95, R43 ;  /* 0x0000002b005f7202 */ /* 0x000fe20000000f00 */
[-C--:B------:R-:W-:Y:S01]  /*3dd0*/  @P2 FFMA.FTZ R94, R208, R250.reuse, R249 ;  /* 0x000000fad05e2223 */ /* 0x080fe200000100f9 */
[----:B------:R3:W-:Y:S01]  /*3de0*/  STL [R1+0x178], R3 ;  /* 0x0001780301007387 */ /* 0x0007e20000100800 */
[----:B------:R-:W-:Y:S02]  /*3df0*/  @P2 FADD.FTZ R93, R212, -R93 ;  /* 0x8000005dd45d2221 */ /* 0x000fe40000010000 */
[----:B------:R-:W-:Y:S02]  /*3e00*/  @P2 FADD.FTZ R94, R210, -R94 ;  /* 0x8000005ed25e2221 */ /* 0x000fe40000010000 */
[----:B------:R-:W-:Y:S01]  /*3e10*/  @P2 FFMA.FTZ R95, R2, R93, R43 ;  /* 0x0000005d025f2223 */ /* 0x000fe2000001002b */
[----:B-----5:R-:W-:-:S04]  /*3e20*/  @P2 FFMA.FTZ R93, R0, R250, R249 ;  /* 0x000000fa005d2223 */ /* 0x020fc800000100f9 */
[----:B------:R-:W-:Y:S01]  /*3e30*/  @P2 FADD.FTZ R93, R209, -R93 ;  /* 0x8000005dd15d2221 */ /* 0x000fe20000010000 */
[----:B--2---:R-:W-:-:S04]  /*3e40*/  @P3 FMUL.FTZ R92, R95, R92 ;  /* 0x0000005c5f5c3220 */ /* 0x004fc80000410000 */
[-C--:B------:R-:W-:Y:S01]  /*3e50*/  @P3 FFMA.FTZ R47, R127, R92.reuse, R47 ;  /* 0x0000005c7f2f3223 */ /* 0x080fe2000001002f */
[----:B------:R-:W-:Y:S01]  /*3e60*/  @P3 FMUL.FTZ R123, R167, R92 ;  /* 0x0000005ca77b3220 */ /* 0x000fe20000410000 */
[----:B------:R-:W-:Y:S01]  /*3e70*/  MOV R92, R40 ;  /* 0x00000028005c7202 */ /* 0x000fe20000000f00 */
[----:B------:R-:W-:Y:S02]  /*3e80*/  @P2 FFMA.FTZ R92, R2, R93, R40 ;  /* 0x0000005d025c2223 */ /* 0x000fe40000010028 */
[----:B------:R-:W2:Y:S02]  /*3e90*/  @P3 LDC R93, c[0x0][0x40c] ;  /* 0x00010300ff5d3b82 */ /* 0x000ea40000000800 */
        /* <DEDUP_REMOVED lines=9> */
[----:B------:R-:W-:-:S04]  /*3f30*/  @P2 FFMA.FTZ R94, R168, R250, R249 ;  /* 0x000000faa85e2223 */ /* 0x000fc800000100f9 */
[----:B---3--:R-:W-:Y:S01]  /*3f40*/  @P2 FADD.FTZ R3, R211, -R94 ;  /* 0x8000005ed3032221 */ /* 0x008fe20000010000 */
[----:B------:R-:W-:-:S03]  /*3f50*/  MOV R94, R42 ;  /* 0x0000002a005e7202 */ /* 0x000fc60000000f00 */
[----:B------:R-:W-:Y:S02]  /*3f60*/  @P2 FFMA.FTZ R94, R2, R3, R42 ;  /* 0x00000003025e2223 */ /* 0x000fe4000001002a */
[----:B------:R-:W2:Y:S02]  /*3f70*/  @P3 LDC R3, c[0x0][0x40c] ;  /* 0x00010300ff033b82 */ /* 0x000ea40000000800 */
[----:B--2---:R-:W-:-:S04]  /*3f80*/  @P3 FMUL.FTZ R3, R94, R3 ;  /* 0x000000035e033220 */ /* 0x004fc80000410000 */
[-C--:B------:R-:W-:Y:S01]  /*3f90*/  @P3 FFMA.FTZ R46, R126, R3.reuse, R46 ;  /* 0x000000037e2e3223 */ /* 0x080fe2000001002e */
[----:B------:R-:W-:Y:S02]  /*3fa0*/  @P3 FMUL.FTZ R122, R166, R3 ;  /* 0x00000003a67a3220 */ /* 0x000fe40000410000 */
[----:B------:R2:W5:Y:S05]  /*3fb0*/  LDL.LU R3, [R1+0x178] ;  /* 0x0001780001037983 */ /* 0x00056a0000300800 */
.L_x_23629:
[----:B------:R-:W-:Y:S05]  /*3fc0*/  BSYNC.RECONVERGENT B1 ;  /* 0x0000000000017941 */ /* 0x000fea0003800200 */
.L_x_23620:
[----:B-----5:R0:W-:Y:S04]  /*3fd0*/  STL.64 [R1+0x178], R2 ;  /* 0x0001780201007387 */ /* 0x0201e80000100a00 */
[----:B0-----:R-:W2:Y:S01]  /*3fe0*/  LDL.LU R3, [R1] ;  /* 0x0000000001037983 */ /* 0x001ea20000300800 */
[----:B------:R-:W-:-:S04]  /*3ff0*/  ISETP.NE.U32.AND P1, PT, R207, RZ, PT ;  /* 0x000000ffcf00720c */ /* 0x000fc80003f25070 */
[----:B--2---:R-:W-:-:S13]  /*4000*/  ISETP.NE.AND.EX P1, PT, R3, RZ, PT, P1 ;  /* 0x000000ff0300720c */ /* 0x004fda0003f25310 */
        /* <DEDUP_REMOVED lines=9> */
[----:B------:R-:W2:Y:S01]  /*40a0*/  LDC.64 R126, c[0x0][0x390] ;  /* 0x0000e400ff7e7b82 */ /* 0x000ea20000000a00 */
[----:B------:R-:W-:-:S05]  /*40b0*/  IADD3 R124, PT, PT, R252, 0x20, RZ ;  /* 0x00000020fc7c7810 */ /* 0x000fca0007ffe0ff */
[----:B--2---:R-:W-:-:S06]  /*40c0*/  IMAD.WIDE.U32 R124, R124, 0x10, R126 ;  /* 0x000000107c7c7825 */ /* 0x004fcc00078e007e */
[----:B------:R-:W5:Y:S02]  /*40d0*/  LDG.E.128 R124, desc[UR6][R124.64] ;  /* 0x000000067c7c7981 */ /* 0x000f64000c1e1d00 */
.L_x_23638:
[----:B------:R-:W-:Y:S05]  /*40e0*/  BSYNC.RECONVERGENT B1 ;  /* 0x0000000000017941 */ /* 0x000fea0003800200 */
.L_x_23637:
[----:B------:R-:W-:Y:S04]  /*40f0*/  BSSY.RECONVERGENT B1, `(.L_x_23639) ;  /* 0x00000a9000017945 */ /* 0x000fe80003800200 */
[----:B------:R-:W-:Y:S05]  /*4100*/  @!P0 BRA `(.L_x_23640) ;  /* 0x0000000400148947 */ /* 0x000fea0003800000 */
[----:B------:R-:W-:Y:S05]  /*4110*/  @!P1 BRA `(.L_x_23641) ;  /* 0x0000000000849947 */ /* 0x000fea0003800000 */
[----:B------:R-:W2:Y:S01]  /*4120*/  @P3 LDC R93, c[0x0][0x40c] ;  /* 0x00010300ff5d3b82 */ /* 0x000ea20000000800 */
[--C-:B------:R-:W-:Y:S01]  /*4130*/  @P2 FFMA.FTZ R94, R170, R250, R249.reuse ;  /* 0x000000faaa5e2223 */ /* 0x100fe200000100f9 */
[----:B------:R-:W-:Y:S01]  /*4140*/  MOV R92, R36 ;  /* 0x00000024005c7202 */ /* 0x000fe20000000f00 */
[----:B------:R-:W-:Y:S02]  /*4150*/  @P2 FFMA.FTZ R95, R172, R250, R249 ;  /* 0x000000faac5f2223 */ /* 0x000fe400000100f9 */
[----:B------:R-:W-:Y:S02]  /*4160*/  @P2 FADD.FTZ R94, R213, -R94 ;  /* 0x8000005ed55e2221 */ /* 0x000fe40000010000 */
[----:B------:R-:W-:Y:S02]  /*4170*/  @P2 FADD.FTZ R95, R215, -R95 ;  /* 0x8000005fd75f2221 */ /* 0x000fe40000010000 */
[----:B-----5:R-:W-:Y:S01]  /*4180*/  @P2 FFMA.FTZ R92, R2, R94, R36 ;  /* 0x0000005e025c2223 */ /* 0x020fe20000010024 */
[----:B------:R-:W-:-:S04]  /*4190*/  @P2 FFMA.FTZ R94, R171, R250, R249 ;  /* 0x000000faab5e2223 */ /* 0x000fc800000100f9 */
        /* <DEDUP_REMOVED lines=19> */
[----:B------:R-:W-:Y:S01]  /*42d0*/  @P2 FFMA.FTZ R95, R2, R207, R39 ;  /* 0x000000cf025f2223 */ /* 0x000fe20000010027 */
[----:B------:R-:W-:Y:S06]  /*42e0*/  @!P3 BRA `(.L_x_23642) ;  /* 0x000000080024b947 */ /* 0x000fec0003800000 */
[----:B------:R-:W-:-:S04]  /*42f0*/  FMUL.FTZ R123, R95, UR11 ;  /* 0x0000000b5f7b7c20 */ /* 0x000fc80008410000 */
[-C--:B------:R-:W-:Y:S01]  /*4300*/  FFMA.FTZ R51, R127, R123.reuse, R51 ;  /* 0x0000007b7f337223 */ /* 0x080fe20000010033 */
[----:B------:R-:W-:Y:S01]  /*4310*/  FMUL.FTZ R123, R163, R123 ;  /* 0x0000007ba37b7220 */ /* 0x000fe20000410000 */
[----:B------:R-:W-:Y:S06]  /*4320*/  BRA `(.L_x_23642) ;  /* 0x0000000800147947 */ /* 0x000fec0003800000 */
.L_x_23641:
[----:B------:R-:W-:Y:S01]  /*4330*/  @P2 FFMA.FTZ R207, R170, R250, R249 ;  /* 0x000000faaacf2223 */ /* 0x000fe200000100f9 */
[----:B------:R2:W-:Y:S03]  /*4340*/  STL [R1+0x178], R0 ;  /* 0x0001780001007387 */ /* 0x0005e60000100800 */
[----:B--2---:R-:W-:Y:S01]  /*4350*/  @P2 FADD.FTZ R0, R213, -R207 ;  /* 0x800000cfd5002221 */ /* 0x004fe20000010000 */
[----:B------:R-:W-:-:S03]  /*4360*/  MOV R207, R36 ;  /* 0x0000002400cf7202 */ /* 0x000fc60000000f00 */
[----:B-----5:R-:W-:Y:S02]  /*4370*/  @P2 FFMA.FTZ R207, R2, R0, R36 ;  /* 0x0000000002cf2223 */ /* 0x020fe40000010024 */
        /* <DEDUP_REMOVED lines=17> */
[----:B--2---:R-:W-:Y:S02]  /*4490*/  @P3 FMUL.FTZ R207, R207, R0 ;  /* 0x00000000cfcf3220 */ /* 0x004fe40000410000 */
[----:B------:R2:W5:Y:S02]  /*44a0*/  LDL.LU R0, [R1+0x178] ;  /* 0x0001780001007983 */ /* 0x0005640000300800 */
        /* <DEDUP_REMOVED lines=11> */
.L_x_23640:
        /* <DEDUP_REMOVED lines=28> */
.L_x_23645:
[----:B------:R-:W-:Y:S05]  /*4720*/  BSYNC.RECONVERGENT B2 ;  /* 0x0000000000027941 */ /* 0x000fea0003800200 */
.L_x_23644:
        /* <DEDUP_REMOVED lines=10> */
.L_x_23647:
[----:B------:R-:W-:Y:S05]  /*47d0*/  BSYNC.RECONVERGENT B2 ;  /* 0x0000000000027941 */ /* 0x000fea0003800200 */
.L_x_23646:
        /* <DEDUP_REMOVED lines=10> */
.L_x_23649:
[----:B------:R-:W-:Y:S05]  /*4880*/  BSYNC.RECONVERGENT B2 ;  /* 0x0000000000027941 */ /* 0x000fea0003800200 */
.L_x_23648:
[----:B------:R-:W-:Y:S05]  /*4890*/  @!P3 BRA `(.L_x_23642) ;  /* 0x0000000000b8b947 */ /* 0x000fea0003800000 */
[----:B------:R-:W-:-:S04]  /*48a0*/  FMUL.FTZ R123, R95, UR11 ;  /* 0x0000000b5f7b7c20 */ /* 0x000fc80008410000 */
[-C--:B------:R-:W-:Y:S01]  /*48b0*/  FFMA.FTZ R51, R127, R123.reuse, R51 ;  /* 0x0000007b7f337223 */ /* 0x080fe20000010033 */
[----:B------:R-:W-:Y:S01]  /*48c0*/  FMUL.FTZ R123, R163, R123 ;  /* 0x0000007ba37b7220 */ /* 0x000fe20000410000 */
[----:B------:R-:W-:Y:S06]  /*48d0*/  BRA `(.L_x_23642) ;  /* 0x0000000000a87947 */ /* 0x000fec0003800000 */
.L_x_23643:
        /* <DEDUP_REMOVED lines=10> */
.L_x_23651:
[----:B------:R-:W-:Y:S05]  /*4980*/  BSYNC.RECONVERGENT B2 ;  /* 0x0000000000027941 */ /* 0x000fea0003800200 */
.L_x_23650:
        /* <DEDUP_REMOVED lines=10> */
.L_x_23653:
[----:B------:R-:W-:Y:S05]  /*4a30*/  BSYNC.RECONVERGENT B2 ;  /* 0x0000000000027941 */ /* 0x000fea0003800200 */
.L_x_23652:
        /* <DEDUP_REMOVED lines=10> */
.L_x_23655:
[----:B------:R-:W-:Y:S05]  /*4ae0*/  BSYNC.RECONVERGENT B2 ;  /* 0x0000000000027941 */ /* 0x000fea0003800200 */
.L_x_23654:
        /* <DEDUP_REMOVED lines=9> */
.L_x_23642:
[----:B------:R-:W-:Y:S05]  /*4b80*/  BSYNC.RECONVERGENT B1 ;  /* 0x0000000000017941 */ /* 0x000fea0003800200 */
.L_x_23639:
        /* <DEDUP_REMOVED lines=16> */
.L_x_23657:
[----:B------:R-:W-:Y:S05]  /*4c90*/  BSYNC.RECONVERGENT B1 ;  /* 0x0000000000017941 */ /* 0x000fea0003800200 */
.L_x_23656:
[----:B------:R-:W-:Y:S04]  /*4ca0*/  BSSY.RECONVERGENT B1, `(.L_x_23658) ;  /* 0x00000a9000017945 */ /* 0x000fe80003800200 */
[----:B------:R-:W-:Y:S05]  /*4cb0*/  @!P0 BRA `(.L_x_23659) ;  /* 0x0000000400148947 */ /* 0x000fea0003800000 */
[----:B------:R-:W-:Y:S05]  /*4cc0*/  @!P1 BRA `(.L_x_23660) ;  /* 0x0000000000849947 */ /* 0x000fea0003800000 */
[----:B------:R-:W0:Y:S01]  /*4cd0*/  @P3 LDC R93, c[0x0][0x40c] ;  /* 0x00010300ff5d3b82 */ /* 0x000e220000000800 */
        /* <DEDUP_REMOVED lines=8> */
[----:B0-----:R-:W-:-:S04]  /*4d60*/  @P3 FMUL.FTZ R93, R92, R93 ;  /* 0x0000005d5c5d3220 */ /* 0x001fc80000410000 */
[-C--:B------:R-:W-:Y:S01]  /*4d70*/  @P3 FFMA.FTZ R52, R124, R93.reuse, R52 ;  /* 0x0000005d7c343223 */ /* 0x080fe20000010034 */
[----:B------:R-:W-:Y:S01]  /*4d80*/  @P3 FMUL.FTZ R120, R156, R93 ;  /* 0x0000005d9c783220 */ /* 0x000fe20000410000 */
[----:B------:R-:W-:Y:S01]  /*4d90*/  MOV R93, R33 ;  /* 0x00000021005d7202 */ /* 0x000fe20000000f00 */
[----:B------:R-:W-:Y:S02]  /*4da0*/  @P2 FFMA.FTZ R93, R2, R94, R33 ;  /* 0x0000005e025d2223 */ /* 0x000fe40000010021 */
[----:B------:R-:W0:Y:S02]  /*4db0*/  @P3 LDC R94, c[0x0][0x40c] ;  /* 0x00010300ff5e3b82 */ /* 0x000e240000000800 */
        /* <DEDUP_REMOVED lines=18> */
.L_x_23660:
[----:B------:R-:W-:Y:S01]  /*4ee0*/  @P2 FFMA.FTZ R207, R174, R250, R249 ;  /* 0x000000faaecf2223 */ /* 0x000fe200000100f9 */
[----:B------:R0:W-:Y:S03]  /*4ef0*/  STL [R1+0x178], R0 ;  /* 0x0001780001007387 */ /* 0x0001e60000100800 */
[----:B0-----:R-:W-:Y:S01]  /*4f00*/  @P2 FADD.FTZ R0, R217, -R207 ;  /* 0x800000cfd9002221 */ /* 0x001fe20000010000 */
[----:B------:R-:W-:-:S03]  /*4f10*/  MOV R207, R32 ;  /* 0x0000002000cf7202 */ /* 0x000fc60000000f00 */
[----:B-----5:R-:W-:Y:S02]  /*4f20*/  @P2 FFMA.FTZ R207, R2, R0, R32 ;  /* 0x0000000002cf2223 */ /* 0x020fe40000010020 */
[----:B------:R-:W0:Y:S02]  /*4f30*/  @P3 LDC R0, c[0x0][0x40c] ;  /* 0x00010300ff003b82 */ /* 0x000e240000000800 */
[----:B0-----:R-:W-:-:S04]  /*4f40*/  @P3 FMUL.FTZ R207, R207, R0 ;  /* 0x00000000cfcf3220 */ /* 0x001fc80000410000 */
[-C--:B------:R-:W-:Y:S01]  /*4f50*/  @P3 FFMA.FTZ R52, R124, R207.reuse, R52 ;  /* 0x000000cf7c343223 */ /* 0x080fe20000010034 */
[----:B------:R-:W-:Y:S01]  /*4f60*/  @P3 FMUL.FTZ R120, R156, R207 ;  /* 0x000000cf9c783220 */ /* 0x000fe20000410000 */
[----:B------:R-:W-:-:S04]  /*4f70*/  @P2 FFMA.FTZ R207, R175, R250, R249 ;  /* 0x000000faafcf2223 */ /* 0x000fc800000100f9 */
[----:B------:R-:W-:Y:S01]  /*4f80*/  @P2 FADD.FTZ R0, R218, -R207 ;  /* 0x800000cfda002221 */ /* 0x000fe20000010000 */
[----:B------:R-:W-:-:S03]  /*4f90*/  MOV R207, R33 ;  /* 0x0000002100cf7202 */ /* 0x000fc60000000f00 */
        /* <DEDUP_REMOVED lines=23> */
.L_x_23659:
        /* <DEDUP_REMOVED lines=28> */
.L_x_23664:
[----:B------:R-:W-:Y:S05]  /*52d0*/  BSYNC.RECONVERGENT B2 ;  /* 0x0000000000027941 */ /* 0x000fea0003800200 */
.L_x_23663:
        /* <DEDUP_REMOVED lines=10> */
.L_x_23666:
[----:B------:R-:W-:Y:S05]  /*5380*/  BSYNC.RECONVERGENT B2 ;  /* 0x0000000000027941 */ /* 0x000fea0003800200 */
.L_x_23665:
        /* <DEDUP_REMOVED lines=10> */
.L_x_23668:
[----:B------:R-:W-:Y:S05]  /*5430*/  BSYNC.RECONVERGENT B2 ;  /* 0x0000000000027941 */ /* 0x000fea0003800200 */
.L_x_23667:
[----:B------:R-:W-:Y:S05]  /*5440*/  @!P3 BRA `(.L_x_23661) ;  /* 0x0000000000b8b947 */ /* 0x000fea0003800000 */
[----:B------:R-:W-:-:S04]  /*5450*/  FMUL.FTZ R123, R95, UR11 ;  /* 0x0000000b5f7b7c20 */ /* 0x000fc80008410000 */
[-C--:B------:R-:W-:Y:S01]  /*5460*/  FFMA.FTZ R55, R127, R123.reuse, R55 ;  /* 0x0000007b7f377223 */ /* 0x080fe20000010037 */
[----:B------:R-:W-:Y:S01]  /*5470*/  FMUL.FTZ R123, R159, R123 ;  /* 0x0000007b9f7b7220 */ /* 0x000fe20000410000 */
[----:B------:R-:W-:Y:S06]  /*5480*/  BRA `(.L_x_23661) ;  /* 0x0000000000a87947 */ /* 0x000fec0003800000 */
.L_x_23662:
        /* <DEDUP_REMOVED lines=10> */
.L_x_23670:
[----:B------:R-:W-:Y:S05]  /*5530*/  BSYNC.RECONVERGENT B2 ;  /* 0x0000000000027941 */ /* 0x000fea0003800200 */
.L_x_23669:
        /* <DEDUP_REMOVED lines=10> */
.L_x_23672:
[----:B------:R-:W-:Y:S05]  /*55e0*/  BSYNC.RECONVERGENT B2 ;  /* 0x0000000000027941 */ /* 0x000fea0003800200 */
.L_x_23671:
        /* <DEDUP_REMOVED lines=10> */
.L_x_23674:
[----:B------:R-:W-:Y:S05]  /*5690*/  BSYNC.RECONVERGENT B2 ;  /* 0x0000000000027941 */ /* 0x000fea0003800200 */
.L_x_23673:
        /* <DEDUP_REMOVED lines=9> */
.L_x_23661:
[----:B------:R-:W-:Y:S05]  /*5730*/  BSYNC.RECONVERGENT B1 ;  /* 0x0000000000017941 */ /* 0x000fea0003800200 */
.L_x_23658:
        /* <DEDUP_REMOVED lines=16> */
.L_x_23676:
[----:B------:R-:W-:Y:S05]  /*5840*/  BSYNC.RECONVERGENT B1 ;  /* 0x0000000000017941 */ /* 0x000fea0003800200 */
.L_x_23675:
        /* <DEDUP_REMOVED lines=36> */
.L_x_23679:
        /* <DEDUP_REMOVED lines=35> */
.L_x_23678:
        /* <DEDUP_REMOVED lines=28> */
.L_x_23683:
[----:B------:R-:W-:Y:S05]  /*5e80*/  BSYNC.RECONVERGENT B2 ;  /* 0x0000000000027941 */ /* 0x000fea0003800200 */
.L_x_23682:
        /* <DEDUP_REMOVED lines=10> */
.L_x_23685:
[----:B------:R-:W-:Y:S05]  /*5f30*/  BSYNC.RECONVERGENT B2 ;  /* 0x0000000000027941 */ /* 0x000fea0003800200 */
.L_x_23684:
        /* <DEDUP_REMOVED lines=10> */
.L_x_23687:
[----:B------:R-:W-:Y:S05]  /*5fe0*/  BSYNC.RECONVERGENT B2 ;  /* 0x0000000000027941 */ /* 0x000fea0003800200 */
.L_x_23686:
[----:B------:R-:W-:Y:S05]  /*5ff0*/  @!P3 BRA `(.L_x_23680) ;  /* 0x0000000000b8b947 */ /* 0x000fea0003800000 */
[----:B------:R-:W-:-:S04]  /*6000*/  FMUL.FTZ R123, R95, UR11 ;  /* 0x0000000b5f7b7c20 */ /* 0x000fc80008410000 */
[-C--:B------:R-:W-:Y:S01]  /*6010*/  FFMA.FTZ R59, R127, R123.reuse, R59 ;  /* 0x0000007b7f3b7223 */ /* 0x080fe2000001003b */
[----:B------:R-:W-:Y:S01]  /*6020*/  FMUL.FTZ R123, R155, R123 ;  /* 0x0000007b9b7b7220 */ /* 0x000fe20000410000 */
[----:B------:R-:W-:Y:S06]  /*6030*/  BRA `(.L_x_23680) ;  /* 0x0000000000a87947 */ /* 0x000fec0003800000 */
.L_x_23681:
        /* <DEDUP_REMOVED lines=10> */
.L_x_23689:
[----:B------:R-:W-:Y:S05]  /*60e0*/  BSYNC.RECONVERGENT B2 ;  /* 0x0000000000027941 */ /* 0x000fea0003800200 */
.L_x_23688:
        /* <DEDUP_REMOVED lines=10> */
.L_x_23691:
[----:B------:R-:W-:Y:S05]  /*6190*/  BSYNC.RECONVERGENT B2 ;  /* 0x0000000000027941 */ /* 0x000fea0003800200 */
.L_x_23690:
        /* <DEDUP_REMOVED lines=10> */
.L_x_23693:
[----:B------:R-:W-:Y:S05]  /*6240*/  BSYNC.RECONVERGENT B2 ;  /* 0x0000000000027941 */ /* 0x000fea0003800200 */
.L_x_23692:
        /* <DEDUP_REMOVED lines=9> */
.L_x_23680:
[----:B------:R-:W-:Y:S05]  /*62e0*/  BSYNC.RECONVERGENT B1 ;  /* 0x0000000000017941 */ /* 0x000fea0003800200 */
.L_x_23677:
        /* <DEDUP_REMOVED lines=16> */
.L_x_23695:
[----:B------:R-:W-:Y:S05]  /*63f0*/  BSYNC.RECONVERGENT B1 ;  /* 0x0000000000017941 */ /* 0x000fea0003800200 */
.L_x_23694:
        /* <DEDUP_REMOVED lines=36> */
.L_x_23698:
        /* <DEDUP_REMOVED lines=35> */
.L_x_23697:
        /* <DEDUP_REMOVED lines=28> */
.L_x_23702:
[----:B------:R-:W-:Y:S05]  /*6a30*/  BSYNC.RECONVERGENT B2 ;  /* 0x0000000000027941 */ /* 0x000fea0003800200 */
.L_x_23701:
        /* <DEDUP_REMOVED lines=10> */
.L_x_23704:
[----:B------:R-:W-:Y:S05]  /*6ae0*/  BSYNC.RECONVERGENT B2 ;  /* 0x0000000000027941 */ /* 0x000fea0003800200 */
.L_x_23703:
        /* <DEDUP_REMOVED lines=10> */
.L_x_23706:
[----:B------:R-:W-:Y:S05]  /*6b90*/  BSYNC.RECONVERGENT B2 ;  /* 0x0000000000027941 */ /* 0x000fea0003800200 */
.L_x_23705:
[----:B------:R-:W-:Y:S05]  /*6ba0*/  @!P3 BRA `(.L_x_23699) ;  /* 0x0000000000b8b947 */ /* 0x000fea0003800000 */
[----:B------:R-:W-:-:S04]  /*6bb0*/  FMUL.FTZ R123, R95, UR11 ;  /* 0x0000000b5f7b7c20 */ /* 0x000fc80008410000 */
[-C--:B------:R-:W-:Y:S01]  /*6bc0*/  FFMA.FTZ R63, R127, R123.reuse, R63 ;  /* 0x0000007b7f3f7223 */ /* 0x080fe2000001003f */
[----:B------:R-:W-:Y:S01]  /*6bd0*/  FMUL.FTZ R123, R151, R123 ;  /* 0x0000007b977b7220 */ /* 0x000fe20000410000 */
[----:B------:R-:W-:Y:S06]  /*6be0*/  BRA `(.L_x_23699) ;  /* 0x0000000000a87947 */ /* 0x000fec0003800000 */
.L_x_23700:
        /* <DEDUP_REMOVED lines=10> */
.L_x_23708:
[----:B------:R-:W-:Y:S05]  /*6c90*/  BSYNC.RECONVERGENT B2 ;  /* 0x0000000000027941 */ /* 0x000fea0003800200 */
.L_x_23707:
        /* <DEDUP_REMOVED lines=10> */
.L_x_23710:
[----:B------:R-:W-:Y:S05]  /*6d40*/  BSYNC.RECONVERGENT B2 ;  /* 0x0000000000027941 */ /* 0x000fea0003800200 */
.L_x_23709:
        /* <DEDUP_REMOVED lines=10> */
.L_x_23712:
[----:B------:R-:W-:Y:S05]  /*6df0*/  BSYNC.RECONVERGENT B2 ;  /* 0x0000000000027941 */ /* 0x000fea0003800200 */
.L_x_23711:
        /* <DEDUP_REMOVED lines=9> */
.L_x_23699:
[----:B------:R-:W-:Y:S05]  /*6e90*/  BSYNC.RECONVERGENT B1 ;  /* 0x0000000000017941 */ /* 0x000fea0003800200 */
.L_x_23696:
        /* <DEDUP_REMOVED lines=16> */
.L_x_23714:
[----:B------:R-:W-:Y:S05]  /*6fa0*/  BSYNC.RECONVERGENT B1 ;  /* 0x0000000000017941 */ /* 0x000fea0003800200 */
.L_x_23713:
        /* <DEDUP_REMOVED lines=36> */
.L_x_23717:
        /* <DEDUP_REMOVED lines=35> */
.L_x_23716:
        /* <DEDUP_REMOVED lines=28> */
.L_x_23721:
[----:B------:R-:W-:Y:S05]  /*75e0*/  BSYNC.RECONVERGENT B2 ;  /* 0x0000000000027941 */ /* 0x000fea0003800200 */
.L_x_23720:
        /* <DEDUP_REMOVED lines=10> */
.L_x_23723:
[----:B------:R-:W-:Y:S05]  /*7690*/  BSYNC.RECONVERGENT B2 ;  /* 0x0000000000027941 */ /* 0x000fea0003800200 */
.L_x_23722:
        /* <DEDUP_REMOVED lines=10> */
.L_x_23725:
[----:B------:R-:W-:Y:S05]  /*7740*/  BSYNC.RECONVERGENT B2 ;  /* 0x0000000000027941 */ /* 0x000fea0003800200 */
.L_x_23724:
[----:B------:R-:W-:Y:S05]  /*7750*/  @!P3 BRA `(.L_x_23718) ;  /* 0x0000000000b8b947 */ /* 0x000fea0003800000 */
[----:B------:R-:W-:-:S04]  /*7760*/  FMUL.FTZ R123, R95, UR11 ;  /* 0x0000000b5f7b7c20 */ /* 0x000fc80008410000 */
[-C--:B------:R-:W-:Y:S01]  /*7770*/  FFMA.FTZ R67, R127, R123.reuse, R67 ;  /* 0x0000007b7f437223 */ /* 0x080fe20000010043 */
[----:B------:R-:W-:Y:S01]  /*7780*/  FMUL.FTZ R123, R147, R123 ;  /* 0x0000007b937b7220 */ /* 0x000fe20000410000 */
[----:B------:R-:W-:Y:S06]  /*7790*/  BRA `(.L_x_23718) ;  /* 0x0000000000a87947 */ /* 0x000fec0003800000 */
.L_x_23719:
        /* <DEDUP_REMOVED lines=10> */
.L_x_23727:
[----:B------:R-:W-:Y:S05]  /*7840*/  BSYNC.RECONVERGENT B2 ;  /* 0x0000000000027941 */ /* 0x000fea0003800200 */
.L_x_23726:
        /* <DEDUP_REMOVED lines=10> */
.L_x_23729:
[----:B------:R-:W-:Y:S05]  /*78f0*/  BSYNC.RECONVERGENT B2 ;  /* 0x0000000000027941 */ /* 0x000fea0003800200 */
.L_x_23728:
        /* <DEDUP_REMOVED lines=10> */
.L_x_23731:
[----:B------:R-:W-:Y:S05]  /*79a0*/  BSYNC.RECONVERGENT B2 ;  /* 0x0000000000027941 */ /* 0x000fea0003800200 */
.L_x_23730:
        /* <DEDUP_REMOVED lines=9> */
.L_x_23718:
[----:B------:R-:W-:Y:S05]  /*7a40*/  BSYNC.RECONVERGENT B1 ;  /* 0x0000000000017941 */ /* 0x000fea0003800200 */
.L_x_23715:
        /* <DEDUP_REMOVED lines=16> */
.L_x_23733:
[----:B------:R-:W-:Y:S05]  /*7b50*/  BSYNC.RECONVERGENT B1 ;  /* 0x0000000000017941 */ /* 0x000fea0003800200 */
.L_x_23732:
        /* <DEDUP_REMOVED lines=36> */
.L_x_23736:
        /* <DEDUP_REMOVED lines=35> */
.L_x_23735:
        /* <DEDUP_REMOVED lines=28> */
.L_x_23740:
[----:B------:R-:W-:Y:S05]  /*8190*/  BSYNC.RECONVERGENT B2 ;  /* 0x0000000000027941 */ /* 0x000fea0003800200 */
.L_x_23739:
        /* <DEDUP_REMOVED lines=10> */
.L_x_23742:
[----:B------:R-:W-:Y:S05]  /*8240*/  BSYNC.RECONVERGENT B2 ;  /* 0x0000000000027941 */ /* 0x000fea0003800200 */
.L_x_23741:
        /* <DEDUP_REMOVED lines=10> */
.L_x_23744:
[----:B------:R-:W-:Y:S05]  /*82f0*/  BSYNC.RECONVERGENT B2 ;  /* 0x0000000000027941 */ /* 0x000fea0003800200 */
.L_x_23743:
[----:B------:R-:W-:Y:S05]  /*8300*/  @!P3 BRA `(.L_x_23737) ;  /* 0x0000000000b8b947 */ /* 0x000fea0003800000 */
[----:B------:R-:W-:-:S04]  /*8310*/  FMUL.FTZ R123, R95, UR11 ;  /* 0x0000000b5f7b7c20 */ /* 0x000fc80008410000 */
[-C--:B------:R-:W-:Y:S01]  /*8320*/  FFMA.FTZ R71, R127, R123.reuse, R71 ;  /* 0x0000007b7f477223 */ /* 0x080fe20000010047 */
[----:B------:R-:W-:Y:S01]  /*8330*/  FMUL.FTZ R123, R143, R123 ;  /* 0x0000007b8f7b7220 */ /* 0x000fe20000410000 */
[----:B------:R-:W-:Y:S06]  /*8340*/  BRA `(.L_x_23737) ;  /* 0x0000000000a87947 */ /* 0x000fec0003800000 */
.L_x_23738:
        /* <DEDUP_REMOVED lines=10> */
.L_x_23746:
[----:B------:R-:W-:Y:S05]  /*83f0*/  BSYNC.RECONVERGENT B2 ;  /* 0x0000000000027941 */ /* 0x000fea0003800200 */
.L_x_23745:
        /* <DEDUP_REMOVED lines=10> */
.L_x_23748:
[----:B------:R-:W-:Y:S05]  /*84a0*/  BSYNC.RECONVERGENT B2 ;  /* 0x0000000000027941 */ /* 0x000fea0003800200 */
.L_x_23747:
        /* <DEDUP_REMOVED lines=10> */
.L_x_23750:
[----:B------:R-:W-:Y:S05]  /*8550*/  BSYNC.RECONVERGENT B2 ;  /* 0x0000000000027941 */ /* 0x000fea0003800200 */
.L_x_23749:
        /* <DEDUP_REMOVED lines=9> */
.L_x_23737:
[----:B------:R-:W-:Y:S05]  /*85f0*/  BSYNC.RECONVERGENT B1 ;  /* 0x0000000000017941 */ /* 0x000fea0003800200 */
.L_x_23734:
        /* <DEDUP_REMOVED lines=16> */
.L_x_23752:
[----:B------:R-:W-:Y:S05]  /*8700*/  BSYNC.RECONVERGENT B1 ;  /* 0x0000000000017941 */ /* 0x000fea0003800200 */
.L_x_23751:
        /* <DEDUP_REMOVED lines=36> */
.L_x_23755:
        /* <DEDUP_REMOVED lines=35> */
.L_x_23754:
        /* <DEDUP_REMOVED lines=28> */
.L_x_23759:
[----:B------:R-:W-:Y:S05]  /*8d40*/  BSYNC.RECONVERGENT B2 ;  /* 0x0000000000027941 */ /* 0x000fea0003800200 */
.L_x_23758:
        /* <DEDUP_REMOVED lines=10> */
.L_x_23761:
[----:B------:R-:W-:Y:S05]  /*8df0*/  BSYNC.RECONVERGENT B2 ;  /* 0x0000000000027941 */ /* 0x000fea0003800200 */
.L_x_23760:
        /* <DEDUP_REMOVED lines=10> */
.L_x_23763:
[----:B------:R-:W-:Y:S05]  /*8ea0*/  BSYNC.RECONVERGENT B2 ;  /* 0x0000000000027941 */ /* 0x000fea0003800200 */
.L_x_23762:
[----:B------:R-:W-:Y:S05]  /*8eb0*/  @!P3 BRA `(.L_x_23756) ;  /* 0x0000000000b8b947 */ /* 0x000fea0003800000 */
[----:B------:R-:W-:-:S04]  /*8ec0*/  FMUL.FTZ R123, R95, UR11 ;  /* 0x0000000b5f7b7c20 */ /* 0x000fc80008410000 */
[-C--:B------:R-:W-:Y:S01]  /*8ed0*/  FFMA.FTZ R75, R127, R123.reuse, R75 ;  /* 0x0000007b7f4b7223 */ /* 0x080fe2000001004b */
[----:B------:R-:W-:Y:S01]  /*8ee0*/  FMUL.FTZ R123, R139, R123 ;  /* 0x0000007b8b7b7220 */ /* 0x000fe20000410000 */
[----:B------:R-:W-:Y:S06]  /*8ef0*/  BRA `(.L_x_23756) ;  /* 0x0000000000a87947 */ /* 0x000fec0003800000 */
.L_x_23757:
        /* <DEDUP_REMOVED lines=10> */
.L_x_23765:
[----:B------:R-:W-:Y:S05]  /*8fa0*/  BSYNC.RECONVERGENT B2 ;  /* 0x0000000000027941 */ /* 0x000fea0003800200 */
.L_x_23764:
        /* <DEDUP_REMOVED lines=10> */
.L_x_23767:
[----:B------:R-:W-:Y:S05]  /*9050*/  BSYNC.RECONVERGENT B2 ;  /* 0x0000000000027941 */ /* 0x000fea0003800200 */
.L_x_23766:
        /* <DEDUP_REMOVED lines=10> */
.L_x_23769:
[----:B------:R-:W-:Y:S05]  /*9100*/  BSYNC.RECONVERGENT B2 ;  /* 0x0000000000027941 */ /* 0x000fea0003800200 */
.L_x_23768:
        /* <DEDUP_REMOVED lines=9> */
.L_x_23756:
[----:B------:R-:W-:Y:S05]  /*91a0*/  BSYNC.RECONVERGENT B1 ;  /* 0x0000000000017941 */ /* 0x000fea0003800200 */
.L_x_23753:
        /* <DEDUP_REMOVED lines=16> */
.L_x_23771:
[----:B------:R-:W-:Y:S05]  /*92b0*/  BSYNC.RECONVERGENT B1 ;  /* 0x0000000000017941 */ /* 0x000fea0003800200 */
.L_x_23770:
        /* <DEDUP_REMOVED lines=36> */
.L_x_23774:
        /* <DEDUP_REMOVED lines=35> */
.L_x_23773:
        /* <DEDUP_REMOVED lines=28> */
.L_x_23778:
[----:B------:R-:W-:Y:S05]  /*98f0*/  BSYNC.RECONVERGENT B2 ;  /* 0x0000000000027941 */ /* 0x000fea0003800200 */
.L_x_23777:
        /* <DEDUP_REMOVED lines=10> */
.L_x_23780:
[----:B------:R-:W-:Y:S05]  /*99a0*/  BSYNC.RECONVERGENT B2 ;  /* 0x0000000000027941 */ /* 0x000fea0003800200 */
.L_x_23779:
        /* <DEDUP_REMOVED lines=10> */
.L_x_23782:
[----:B------:R-:W-:Y:S05]  /*9a50*/  BSYNC.RECONVERGENT B2 ;  /* 0x0000000000027941 */ /* 0x000fea0003800200 */
.L_x_23781:
[----:B------:R-:W-:Y:S05]  /*9a60*/  @!P3 BRA `(.L_x_23775) ;  /* 0x0000000000b8b947 */ /* 0x000fea0003800000 */
[----:B------:R-:W-:-:S04]  /*9a70*/  FMUL.FTZ R123, R95, UR11 ;  /* 0x0000000b5f7b7c20 */ /* 0x000fc80008410000 */
[-C--:B------:R-:W-:Y:S01]  /*9a80*/  FFMA.FTZ R79, R127, R123.reuse, R79 ;  /* 0x0000007b7f4f7223 */ /* 0x080fe2000001004f */
[----:B------:R-:W-:Y:S01]  /*9a90*/  FMUL.FTZ R123, R135, R123 ;  /* 0x0000007b877b7220 */ /* 0x000fe20000410000 */
[----:B------:R-:W-:Y:S06]  /*9aa0*/  BRA `(.L_x_23775) ;  /* 0x0000000000a87947 */ /* 0x000fec0003800000 */
.L_x_23776:
        /* <DEDUP_REMOVED lines=10> */
.L_x_23784:
[----:B------:R-:W-:Y:S05]  /*9b50*/  BSYNC.RECONVERGENT B2 ;  /* 0x0000000000027941 */ /* 0x000fea0003800200 */
.L_x_23783:
        /* <DEDUP_REMOVED lines=10> */
.L_x_23786:
[----:B------:R-:W-:Y:S05]  /*9c00*/  BSYNC.RECONVERGENT B2 ;  /* 0x0000000000027941 */ /* 0x000fea0003800200 */
.L_x_23785:
        /* <DEDUP_REMOVED lines=10> */
.L_x_23788:
[----:B------:R-:W-:Y:S05]  /*9cb0*/  BSYNC.RECONVERGENT B2 ;  /* 0x0000000000027941 */ /* 0x000fea0003800200 */
.L_x_23787:
        /* <DEDUP_REMOVED lines=9> */
.L_x_23775:
[----:B------:R-:W-:Y:S05]  /*9d50*/  BSYNC.RECONVERGENT B1 ;  /* 0x0000000000017941 */ /* 0x000fea0003800200 */
.L_x_23772:
        /* <DEDUP_REMOVED lines=16> */
.L_x_23790:
[----:B------:R-:W-:Y:S05]  /*9e60*/  BSYNC.RECONVERGENT B1 ;  /* 0x0000000000017941 */ /* 0x000fea0003800200 */
.L_x_23789:
[----:B------:R-:W-:Y:S04]  /*9e70*/  BSSY.RECONVERGENT B1, `(.L_x_23791) ;  /* 0x00000a9000017945 */ /* 0x000fe80003800200 */
[----:B------:R-:W-:Y:S05]  /*9e80*/  @!P0 BRA `(.L_x_23792) ;  /* 0x0000000400108947 */ /* 0x000fea0003800000 */
[----:B------:R-:W-:Y:S05]  /*9e90*/  @!P1 BRA `(.L_x_23793) ;  /* 0x0000000000889947 */ /* 0x000fea0003800000 */
[-CC-:B-----5:R-:W-:Y:S01]  /*9ea0*/  @P2 FFMA.FTZ R3, R246, R250.reuse, R249.reuse ;  /* 0x000000faf6032223 */ /* 0x1a0fe200000100f9 */
        /* <DEDUP_REMOVED lines=22> */
[----:B------:R-:W-:Y:S01]  /*a010*/  @P2 FFMA.FTZ R94, R2, R95, R6 ;  /* 0x0000005f025e2223 */ /* 0x000fe20000010006 */
[----:B------:R-:W-:Y:S01]  /*a020*/  MOV R95, R3 ;  /* 0x00000003005f7202 */ /* 0x000fe20000000f00 */
[----:B------:R-:W0:Y:S02]  /*a030*/  @P3 LDC R2, c[0x0][0x40c] ;  /* 0x00010300ff023b82 */ /* 0x000e240000000800 */
[----:B0-----:R-:W-:-:S04]  /*a040*/  @P3 FMUL.FTZ R2, R94, R2 ;  /* 0x000000025e023220 */ /* 0x001fc80000410000 */
[-C--:B------:R-:W-:Y:S01]  /*a050*/  @P3 FFMA.FTZ R82, R126, R2.reuse, R82 ;  /* 0x000000027e523223 */ /* 0x080fe20000010052 */
[----:B------:R-:W-:Y:S01]  /*a060*/  @P3 FMUL.FTZ R122, R130, R2 ;  /* 0x00000002827a3220 */ /* 0x000fe20000410000 */
[----:B------:R-:W-:Y:S06]  /*a070*/  @!P3 BRA `(.L_x_23794) ;  /* 0x000000080020b947 */ /* 0x000fec0003800000 */
[----:B------:R-:W-:-:S04]  /*a080*/  FMUL.FTZ R2, R3, UR11 ;  /* 0x0000000b03027c20 */ /* 0x000fc80008410000 */
[-C--:B------:R-:W-:Y:S01]  /*a090*/  FFMA.FTZ R83, R127, R2.reuse, R83 ;  /* 0x000000027f537223 */ /* 0x080fe20000010053 */
[----:B------:R-:W-:Y:S01]  /*a0a0*/  FMUL.FTZ R123, R131, R2 ;  /* 0x00000002837b7220 */ /* 0x000fe20000410000 */
[----:B------:R-:W-:Y:S06]  /*a0b0*/  BRA `(.L_x_23794) ;  /* 0x0000000800107947 */ /* 0x000fec0003800000 */
.L_x_23793:
[----:B-----5:R-:W-:-:S04]  /*a0c0*/  @P2 FFMA.FTZ R3, R203, R250, R249 ;  /* 0x000000facb032223 */ /* 0x020fc800000100f9 */
        /* <DEDUP_REMOVED lines=32> */
.L_x_23792:
[----:B------:R-:W-:Y:S05]  /*a2d0*/  @!P1 BRA `(.L_x_23795) ;  /* 0x0000000000e09947 */ /* 0x000fea0003800000 */
[----:B------:R-:W-:Y:S01]  /*a2e0*/  BSSY.RECONVERGENT B2, `(.L_x_23796) ;  /* 0x000000b000027945 */ /* 0x000fe20003800200 */
[----:B-----5:R-:W-:-:S03]  /*a2f0*/  ISETP.GT.AND P0, PT, R3, RZ, PT ;  /* 0x000000ff0300720c */ /* 0x020fc60003f04270 */
[----:B------:R-:W-:Y:S10]  /*a300*/  @!P3 BRA `(.L_x_23797) ;  /* 0x000000000020b947 */ /* 0x000ff40003800000 */
        /* <DEDUP_REMOVED lines=8> */
.L_x_23797:
[----:B------:R-:W-:Y:S05]  /*a390*/  BSYNC.RECONVERGENT B2 ;  /* 0x0000000000027941 */ /* 0x000fea0003800200 */
.L_x_23796:
        /* <DEDUP_REMOVED lines=10> */
.L_x_23799:
[----:B------:R-:W-:Y:S05]  /*a440*/  BSYNC.RECONVERGENT B2 ;  /* 0x0000000000027941 */ /* 0x000fea0003800200 */
.L_x_23798:
        /* <DEDUP_REMOVED lines=9> */
[----:B------:R-:W-:-:S07]  /*a4e0*/  FMUL.FTZ R122, R130, R3 ;  /* 0x00000003827a7220 */ /* 0x000fce0000410000 */
.L_x_23801:
[----:B------:R-:W-:Y:S05]  /*a4f0*/  BSYNC.RECONVERGENT B2 ;  /* 0x0000000000027941 */ /* 0x000fea0003800200 */
.L_x_23800:
        /* <DEDUP_REMOVED lines=22> */
.L_x_23795:
        /* <DEDUP_REMOVED lines=10> */
.L_x_23803:
[----:B------:R-:W-:Y:S05]  /*a700*/  BSYNC.RECONVERGENT B2 ;  /* 0x0000000000027941 */ /* 0x000fea0003800200 */
.L_x_23802:
        /* <DEDUP_REMOVED lines=10> */
.L_x_23805:
[----:B------:R-:W-:Y:S05]  /*a7b0*/  BSYNC.RECONVERGENT B2 ;  /* 0x0000000000027941 */ /* 0x000fea0003800200 */
.L_x_23804:
        /* <DEDUP_REMOVED lines=10> */
.L_x_23807:
[----:B------:R-:W-:Y:S05]  /*a860*/  BSYNC.RECONVERGENT B2 ;  /* 0x0000000000027941 */ /* 0x000fea0003800200 */
.L_x_23806:
[----:B-----5:R-:W-:Y:S01]  /*a870*/  ISETP.GT.AND P0, PT, R3, RZ, PT ;  /* 0x000000ff0300720c */ /* 0x020fe20003f04270 */
[----:B------:R-:W-:-:S04]  /*a880*/  FFMA.FTZ R3, R246, R250, R249 ;  /* 0x000000faf6037223 */ /* 0x000fc800000100f9 */
[----:B------:R-:W-:-:S04]  /*a890*/  FADD.FTZ R3, R251, -R3 ;  /* 0x80000003fb037221 */ /* 0x000fc80000010000 */
[----:B------:R-:W-:Y:S02]  /*a8a0*/  FMUL.FTZ R3, R2, R3 ;  /* 0x0000000302037220 */ /* 0x000fe40000410000 */
[----:B------:R-:W0:Y:S03]  /*a8b0*/  @P3 LDC R2, c[0x0][0x40c] ;  /* 0x00010300ff023b82 */ /* 0x000e260000000800 */
[----:B------:R-:W-:-:S05]  /*a8c0*/  FSEL R3, R3, RZ, P0 ;  /* 0x000000ff03037208 */ /* 0x000fca0000000000 */
[----:B0-----:R-:W-:-:S04]  /*a8d0*/  @P3 FMUL.FTZ R2, R3, R2 ;  /* 0x0000000203023220 */ /* 0x001fc80000410000 */
[-C--:B------:R-:W-:Y:S01]  /*a8e0*/  @P3 FFMA.FTZ R83, R127, R2.reuse, R83 ;  /* 0x000000027f533223 */ /* 0x080fe20000010053 */
[----:B------:R-:W-:-:S07]  /*a8f0*/  @P3 FMUL.FTZ R123, R131, R2 ;  /* 0x00000002837b3220 */ /* 0x000fce0000410000 */
.L_x_23794:
[----:B------:R-:W-:Y:S05]  /*a900*/  BSYNC.RECONVERGENT B1 ;  /* 0x0000000000017941 */ /* 0x000fea0003800200 */
.L_x_23791:
        /* <DEDUP_REMOVED lines=11> */
.L_x_23615:
[----:B------:R-:W-:Y:S05]  /*a9c0*/  BSYNC B0 ;  /* 0x0000000000007941 */ /* 0x000fea0003800000 */
.L_x_23614:
        /* <DEDUP_REMOVED lines=41> */
[----:B------:R-:W-:Y:S01]  /*ac60*/  MOV R2, 0x400 ;  /* 0x0000040000027802 */ /* 0x000fe20000000f00 */
[----:B------:R-:W0:Y:S01]  /*ac70*/  S2R R207, SR_TID.X ;  /* 0x0000000000cf7919 */ /* 0x000e220000002100 */
[----:B------:R-:W1:Y:S01]  /*ac80*/  S2R R3, SR_CgaCtaId ;  /* 0x0000000000037919 */ /* 0x000e620000008800 */
[----:B0-----:R-:W-:-:S02]  /*ac90*/  SHF.R.U32.HI R0, RZ, 0x5, R207 ;  /* 0x00000005ff007819 */ /* 0x001fc400000116cf */
[----:B-1----:R-:W-:-:S03]  /*aca0*/  LEA R3, R3, R2, 0x18 ;  /* 0x0000000203037211 */ /* 0x002fc600078ec0ff */
[----:B----4-:R-:W-:-:S05]  /*acb0*/  IMAD R0, R0, 0x140, R249 ;  /* 0x0000014000007824 */ /* 0x010fca00078e02f9 */
[-C--:B------:R-:W-:Y:S01]  /*acc0*/  LEA R2, R0, R3.reuse, 0x4 ;  /* 0x0000000300027211 */ /* 0x080fe200078e20ff */
[----:B------:R-:W-:Y:S05]  /*acd0*/  WARPSYNC.ALL ;  /* 0x0000000000007948 */ /* 0x000fea0003800000 */
[----:B---3--:R-:W-:Y:S04]  /*ace0*/  STS.128 [R2+0x200], R192 ;  /* 0x000200c002007388 */ /* 0x008fe80000000c00 */
[----:B--2---:R-:W-:Y:S04]  /*acf0*/  STS.128 [R2+0x400], R236 ;  /* 0x000400ec02007388 */ /* 0x004fe80000000c00 */
[----:B-----5:R-:W-:Y:S04]  /*ad00*/  STS.128 [R2], R232 ;  /* 0x000000e802007388 */ /* 0x020fe80000000c00 */
        /* <DEDUP_REMOVED lines=18> */
[----:B------:R-:W4:Y:S01]  /*ae30*/  LDL.LU R123, [R1+0x24] ;  /* 0x00002400017b7983 */ /* 0x000f220000300800 */
[----:B------:R-:W0:Y:S03]  /*ae40*/  S2UR UR16, SR_CTAID.X ;  /* 0x00000000001079c3 */ /* 0x000e260000002500 */
[----:B------:R-:W5:Y:S04]  /*ae50*/  LDS R3, [R0] ;  /* 0x0000000000037984 */ /* 0x000f680000000800 */
[----:B------:R-:W1:Y:S04]  /*ae60*/  LDS R4, [R0+0x200] ;  /* 0x0002000000047984 */ /* 0x000e680000000800 */
[----:B------:R-:W2:Y:S04]  /*ae70*/  LDS R14, [R0+0x1400] ;  /* 0x00140000000e7984 */ /* 0x000ea80000000800 */
        /* <DEDUP_REMOVED lines=8> */
[----:B-----5:R-:W-:-:S03]  /*af00*/  FADD.FTZ R3, RZ, R3 ;  /* 0x00000003ff037221 */ /* 0x020fc60000010000 */
[----:B------:R-:W5:Y:S01]  /*af10*/  LDS R17, [R0+0x1e00] ;  /* 0x001e000000117984 */ /* 0x000f620000000800 */
[----:B-1----:R-:W-:-:S03]  /*af20*/  FADD.FTZ R4, RZ, R4 ;  /* 0x00000004ff047221 */ /* 0x002fc60000010000 */
[----:B------:R-:W1:Y:S01]  /*af30*/  LDS R9, [R0+0xc00] ;  /* 0x000c000000097984 */ /* 0x000e620000000800 */
[----:B--2---:R-:W-:-:S03]  /*af40*/  FADD.FTZ R3, R3, R14 ;  /* 0x0000000e03037221 */ /* 0x004fc60000010000 */
        /* <DEDUP_REMOVED lines=17> */
[----:B-----5:R-:W-:-:S03]  /*b060*/  FADD.FTZ R8, R8, R17 ;  /* 0x0000001108087221 */ /* 0x020fc60000010000 */
[----:B------:R-:W5:Y:S01]  /*b070*/  LDS R26, [R0+0x2c00] ;  /* 0x002c0000001a7984 */ /* 0x000f620000000800 */
[----:B-1----:R-:W-:-:S03]  /*b080*/  FADD.FTZ R9, RZ, R9 ;  /* 0x00000009ff097221 */ /* 0x002fc60000010000 */
[----:B------:R-:W1:Y:S01]  /*b090*/  LDS R25, [R0+0x2e00] ;  /* 0x002e000000197984 */ /* 0x000e620000000800 */
        /* <DEDUP_REMOVED lines=18> */
[----:B-----5:R-:W-:-:S03]  /*b1c0*/  FADD.FTZ R5, R5, R26 ;  /* 0x0000001a05057221 */ /* 0x020fc60000010000 */
[----:B------:R-:W5:Y:S01]  /*b1d0*/  LDS R35, [R0+0x4200] ;  /* 0x0042000000237984 */ /* 0x000f620000000800 */
[----:B-1----:R-:W-:-:S03]  /*b1e0*/  FADD.FTZ R6, R6, R25 ;  /* 0x0000001906067221 */ /* 0x002fc60000010000 */
[----:B------:R-:W1:Y:S01]  /*b1f0*/  LDS R38, [R0+0x4400] ;  /* 0x0044000000267984 */ /* 0x000e620000000800 */
        /* <DEDUP_REMOVED lines=15> */
[----:B-----5:R-:W-:Y:S01]  /*b2f0*/  FADD.FTZ R35, R6, R35 ;  /* 0x0000002306237221 */ /* 0x020fe20000010000 */
[----:B-1----:R-:W-:Y:S01]  /*b300*/  FADD.FTZ R17, R7, R38 ;  /* 0x0000002607117221 */ /* 0x002fe20000010000 */
[----:B--2---:R-:W-:Y:S01]  /*b310*/  FADD.FTZ R37, R8, R37 ;  /* 0x0000002508257221 */ /* 0x004fe20000010000 */
[----:B------:R-:W-:Y:S01]  /*b320*/  STS.128 [R2], R116 ;  /* 0x0000007402007388 */ /* 0x000fe20000000c00 */
[----:B0-----:R-:W-:-:S03]  /*b330*/  FADD.FTZ R9, R9, R40 ;  /* 0x0000002809097221 */ /* 0x001fc60000010000 */
        /* <DEDUP_REMOVED lines=10> */
[----:B---3--:R-:W-:Y:S04]  /*b3e0*/  STS.128 [R2+0x1200], R92 ;  /* 0x0012005c02007388 */ /* 0x008fe80000000c00 */
[----:B----4-:R-:W-:Y:S01]  /*b3f0*/  STS.128 [R2+0x1000], R120 ;  /* 0x0010007802007388 */ /* 0x010fe20000000c00 */
        /* <DEDUP_REMOVED lines=111> */
[----:B------:R-:W-:Y:S01]  /*baf0*/  IADD3.X R5, PT, PT, R7, UR13, RZ, P1, !PT ;  /* 0x0000000d07057c10 */ /* 0x000fe20008ffe4ff */
[----:B------:R-:W5:Y:S01]  /*bb00*/  LDS R18, [R0+0x2c00] ;  /* 0x002c000000127984 */ /* 0x000f620000000800 */
[----:B------:R-:W-:-:S03]  /*bb10*/  IADD3 R6, P2, PT, R6, UR4, RZ ;  /* 0x0000000406067c10 */ /* 0x000fc6000ff5e0ff */
[----:B------:R-:W5:Y:S01]  /*bb20*/  LDS R51, [R0+0x3e00] ;  /* 0x003e000000337984 */ /* 0x000f620000000800 */
[----:B-1----:R-:W-:Y:S01]  /*bb30*/  FADD.FTZ R36, RZ, R36 ;  /* 0x00000024ff247221 */ /* 0x002fe20000010000 */
[----:B------:R-:W-:Y:S02]  /*bb40*/  IADD3.X R7, PT, PT, R7, UR5, RZ, P2, !PT ;  /* 0x0000000507077c10 */ /* 0x000fe400097fe4ff */
[----:B------:R-:W1:Y:S01]  /*bb50*/  LDS R53, [R0+0x4000] ;  /* 0x0040000000357984 */ /* 0x000e620000000800 */
[----:B--2---:R-:W-:-:S03]  /*bb60*/  FADD.FTZ R36, R36, R45 ;  /* 0x0000002d24247221 */ /* 0x004fc60000010000 */
[----:B------:R-:W2:Y:S01]  /*bb70*/  LDS R12, [R0+0x600] ;  /* 0x00060000000c7984 */ /* 0x000ea20000000800 */
[----:B---3--:R-:W-:-:S03]  /*bb80*/  FADD.FTZ R10, RZ, R10 ;  /* 0x0000000aff0a7221 */ /* 0x008fc60000010000 */
[----:B------:R-:W3:Y:S01]  /*bb90*/  LDS R31, [R0+0x1a00] ;  /* 0x001a0000001f7984 */ /* 0x000ee20000000800 */
[----:B----4-:R-:W-:-:S03]  /*bba0*/  FADD.FTZ R36, R36, R47 ;  /* 0x0000002f24247221 */ /* 0x010fc60000010000 */
[----:B------:R-:W4:Y:S01]  /*bbb0*/  LDS R14, [R0+0x800] ;  /* 0x00080000000e7984 */ /* 0x000f220000000800 */
[----:B0-----:R-:W-:Y:S01]  /*bbc0*/  FADD.FTZ R25, R10, R25 ;  /* 0x000000190a197221 */ /* 0x001fe20000010000 */
[----:B-----5:R-:W-:Y:S02]  /*bbd0*/  FADD.FTZ R8, RZ, R8 ;  /* 0x00000008ff087221 */ /* 0x020fe40000010000 */
[----:B------:R-:W0:Y:S01]  /*bbe0*/  LDS R10, [R0+0xa00] ;  /* 0x000a0000000a7984 */ /* 0x000e220000000800 */
[----:B------:R-:W-:-:S03]  /*bbf0*/  FADD.FTZ R49, R36, R43 ;  /* 0x0000002b24317221 */ /* 0x000fc60000010000 */
[----:B------:R-:W-:Y:S01]  /*bc00*/  STG.E desc[UR6][R2.64], R89 ;  /* 0x0000005902007986 */ /* 0x000fe2000c101906 */
        /* <DEDUP_REMOVED lines=8> */
[----:B-1----:R-:W-:-:S03]  /*bc90*/  FADD.FTZ R55, R18, R53 ;  /* 0x0000003512377221 */ /* 0x002fc60000010000 */
[----:B------:R-:W1:Y:S01]  /*bca0*/  LDS R25, [R0+0x1e00] ;  /* 0x001e000000197984 */ /* 0x000e620000000800 */
[----:B--2---:R-:W-:-:S03]  /*bcb0*/  FADD.FTZ R12, RZ, R12 ;  /* 0x0000000cff0c7221 */ /* 0x004fc60000010000 */
[----:B------:R-:W2:Y:S01]  /*bcc0*/  LDS R47, [R0+0x3000] ;  /* 0x00300000002f7984 */ /* 0x000ea20000000800 */
[----:B---3--:R-:W-:-:S03]  /*bcd0*/  FADD.FTZ R12, R12, R31 ;  /* 0x0000001f0c0c7221 */ /* 0x008fc60000010000 */
[----:B------:R-:W3:Y:S01]  /*bce0*/  LDS R57, [R0+0x4200] ;  /* 0x0042000000397984 */ /* 0x000ee20000000800 */
[----:B----4-:R-:W-:-:S03]  /*bcf0*/  FADD.FTZ R14, RZ, R14 ;  /* 0x0000000eff0e7221 */ /* 0x010fc60000010000 */
[----:B------:R-:W4:Y:S04]  /*bd00*/  LDS R8, [R0+0xe00] ;  /* 0x000e000000087984 */ /* 0x000f280000000800 */
[----:B------:R-:W-:Y:S01]  /*bd10*/  STG.E desc[UR6][R6.64], R49 ;  /* 0x0000003106007986 */ /* 0x000fe2000c101906 */
[----:B0-----:R-:W-:-:S03]  /*bd20*/  FADD.FTZ R10, RZ, R10 ;  /* 0x0000000aff0a7221 */ /* 0x001fc60000010000 */
[----:B------:R-:W0:Y:S04]  /*bd30*/  LDS R20, [R0+0x2000] ;  /* 0x0020000000147984 */ /* 0x000e280000000800 */
[----:B------:R-:W0:Y:S01]  /*bd40*/  LDS R49, [R0+0x3200] ;  /* 0x0032000000317984 */ /* 0x000e220000000800 */
[----:B-----5:R-:W-:-:S03]  /*bd50*/  FADD.FTZ R14, R14, R43 ;  /* 0x0000002b0e0e7221 */ /* 0x020fc60000010000 */
[----:B------:R-:W5:Y:S04]  /*bd60*/  LDS R59, [R0+0x4400] ;  /* 0x00440000003b7984 */ /* 0x000f680000000800 */
        /* <DEDUP_REMOVED lines=12> */
[----:B------:R-:W3:Y:S04]  /*be30*/  LDS R18, [R0+0x1200] ;  /* 0x0012000000127984 */ /* 0x000ee80000000800 */
[----:B------:R-:W-:Y:S01]  /*be40*/  STG.E desc[UR6][R6.64+0x200], R51 ;  /* 0x0002003306007986 */ /* 0x000fe2000c101906 */
[----:B0-----:R-:W-:-:S03]  /*be50*/  FADD.FTZ R13, R13, R20 ;  /* 0x000000140d0d7221 */ /* 0x001fc60000010000 */
[----:B------:R-:W0:Y:S01]  /*be60*/  LDS R33, [R0+0x2400] ;  /* 0x0024000000217984 */ /* 0x000e220000000800 */
[----:B------:R-:W-:-:S03]  /*be70*/  FADD.FTZ R10, R10, R49 ;  /* 0x000000310a0a7221 */ /* 0x000fc60000010000 */
[----:B------:R-:W-:Y:S01]  /*be80*/  STG.E desc[UR6][R2.64+0x400], R93 ;  /* 0x0004005d02007986 */ /* 0x000fe2000c101906 */
[----:B-----5:R-:W-:-:S03]  /*be90*/  FADD.FTZ R59, R14, R59 ;  /* 0x0000003b0e3b7221 */ /* 0x020fc60000010000 */
[----:B------:R-:W4:Y:S01]  /*bea0*/  LDS R51, [R0+0x3600] ;  /* 0x0036000000337984 */ /* 0x000f220000000800 */
[----:B------:R-:W-:-:S03]  /*beb0*/  FADD.FTZ R16, RZ, R16 ;  /* 0x00000010ff107221 */ /* 0x000fc60000010000 */
[----:B------:R-:W-:Y:S01]  /*bec0*/  STG.E desc[UR6][R4.64+0x400], R15 ;  /* 0x0004000f04007986 */ /* 0x000fe2000c101906 */
[----:B------:R-:W-:-:S03]  /*bed0*/  FADD.FTZ R8, R8, R29 ;  /* 0x0000001d08087221 */ /* 0x000fc60000010000 */
[----:B------:R-:W5:Y:S04]  /*bee0*/  LDS R26, [R0+0x4800] ;  /* 0x00480000001a7984 */ /* 0x000f680000000800 */
[----:B------:R-:W5:Y:S01]  /*bef0*/  LDS R15, [R0+0x2600] ;  /* 0x00260000000f7984 */ /* 0x000f620000000800 */
[----:B-1----:R-:W-:-:S03]  /*bf00*/  FADD.FTZ R13, R13, R22 ;  /* 0x000000160d0d7221 */ /* 0x002fc60000010000 */
[----:B------:R-:W1:Y:S04]  /*bf10*/  LDS R53, [R0+0x3800] ;  /* 0x0038000000357984 */ /* 0x000e680000000800 */
[----:B------:R-:W1:Y:S01]  /*bf20*/  LDS R63, [R0+0x4a00] ;  /* 0x004a0000003f7984 */ /* 0x000e620000000800 */
[----:B--2---:R-:W-:-:S03]  /*bf30*/  FADD.FTZ R61, R10, R61 ;  /* 0x0000003d0a3d7221 */ /* 0x004fc60000010000 */
[----:B------:R-:W2:Y:S01]  /*bf40*/  LDS R24, [R0+0x3a00] ;  /* 0x003a000000187984 */ /* 0x000ea20000000800 */
[----:B---3--:R-:W-:-:S03]  /*bf50*/  FADD.FTZ R18, RZ, R18 ;  /* 0x00000012ff127221 */ /* 0x008fc60000010000 */
[----:B------:R-:W3:Y:S04]  /*bf60*/  LDS R31, [R0+0x4c00] ;  /* 0x004c0000001f7984 */ /* 0x000ee80000000800 */
[----:B------:R-:W3:Y:S01]  /*bf70*/  LDS R28, [R0+0x4e00] ;  /* 0x004e0000001c7984 */ /* 0x000ee20000000800 */
[----:B0-----:R-:W-:-:S03]  /*bf80*/  FADD.FTZ R16, R16, R33 ;  /* 0x0000002110107221 */ /* 0x001fc60000010000 */
[----:B------:R-:W-:Y:S04]  /*bf90*/  STG.E desc[UR6][R6.64+0x400], R55 ;  /* 0x0004003706007986 */ /* 0x000fe8000c101906 */
        /* <DEDUP_REMOVED lines=30> */
.L_x_23619:
[----:B------:R-:W-:Y:S01]  /*c180*/  HFMA2 R249, -RZ, RZ, 0, 5.9604644775390625e-08 ;  /* 0x00000001fff97431 */ /* 0x000fe200000001ff */
[----:B------:R-:W-:Y:S01]  /*c190*/  BSSY B1, `(.L_x_23809) ;  /* 0x0000006000017945 */ /* 0x000fe20003800000 */
[----:B------:R-:W-:Y:S02]  /*c1a0*/  MOV R247, 0x1f ;  /* 0x0000001f00f77802 */ /* 0x000fe40000000f00 */
[----:B------:R-:W-:-:S07]  /*c1b0*/  MOV R207, 0xffffffff ;  /* 0xffffffff00cf7802 */ /* 0x000fce0000000f00 */
[----:B-----5:R-:W-:Y:S05]  /*c1c0*/  WARPSYNC.COLLECTIVE R207, `(.L_x_23810) ;  /* 0x00000000cf087348 */ /* 0x020fea0003c00000 */
[----:B------:R0:W1:Y:S02]  /*c1d0*/  SHFL.BFLY P1, R207, R250, R249, R247 ;  /* 0x0c0000f9facf7389 */ /* 0x00006400000200f7 */
[----:B01---5:R-:W-:Y:S05]  /*c1e0*/  ENDCOLLECTIVE ;  /* 0x000000000000791b */ /* 0x023fea0003800000 */
.L_x_23810:
[----:B------:R-:W-:Y:S05]  /*c1f0*/  BSYNC B1 ;  /* 0x0000000000017941 */ /* 0x000fea0003800000 */
.L_x_23809:
        /* <DEDUP_REMOVED lines=9> */
.L_x_23811:
[----:B------:R-:W-:Y:S01]  /*c290*/  HFMA2 R249, -RZ, RZ, 0, 1.1920928955078125e-07 ;  /* 0x00000002fff97431 */ /* 0x000fe200000001ff */
[----:B------:R-:W-:Y:S01]  /*c2a0*/  MOV R250, R0 ;  /* 0x0000000000fa7202 */ /* 0x000fe20000000f00 */
[----:B------:R-:W-:Y:S01]  /*c2b0*/  FADD.FTZ R252, R207, R252 ;  /* 0x000000fccffc7221 */ /* 0x000fe20000010000 */
[----:B------:R-:W-:-:S07]  /*c2c0*/  MOV R207, 0xffffffff ;  /* 0xffffffff00cf7802 */ /* 0x000fce0000000f00 */
[----:B------:R-:W-:Y:S05]  /*c2d0*/  WARPSYNC.COLLECTIVE R207, `(.L_x_23812) ;  /* 0x00000000cf087348 */ /* 0x000fea0003c00000 */
[----:B------:R0:W1:Y:S02]  /*c2e0*/  SHFL.BFLY P1, R207, R250, R249, R247 ;  /* 0x0c0000f9facf7389 */ /* 0x00006400000200f7 */
[----:B01----:R-:W-:Y:S05]  /*c2f0*/  ENDCOLLECTIVE ;  /* 0x000000000000791b */ /* 0x003fea0003800000 */
.L_x_23812:
[----:B------:R-:W-:Y:S01]  /*c300*/  MOV R250, R252 ;  /* 0x000000fc00fa7202 */ /* 0x000fe20000000f00 */
[----:B------:R-:W-:Y:S01]  /*c310*/  FADD.FTZ R0, R0, R207 ;  /* 0x000000cf00007221 */ /* 0x000fe20000010000 */
[----:B------:R-:W-:-:S07]  /*c320*/  MOV R207, 0xffffffff ;  /* 0xffffffff00cf7802 */ /* 0x000fce0000000f00 */
[----:B------:R-:W-:Y:S05]  /*c330*/  WARPSYNC.COLLECTIVE R207, `(.L_x_23813) ;  /* 0x00000000cf087348 */ /* 0x000fea0003c00000 */
[----:B------:R0:W1:Y:S02]  /*c340*/  SHFL.BFLY P1, R207, R250, R249, R247 ;  /* 0x0c0000f9facf7389 */ /* 0x00006400000200f7 */
[----:B01----:R-:W-:Y:S05]  /*c350*/  ENDCOLLECTIVE ;  /* 0x000000000000791b */ /* 0x003fea0003800000 */
.L_x_23813:
[----:B------:R-:W-:Y:S01]  /*c360*/  HFMA2 R249, -RZ, RZ, 0, 2.384185791015625e-07 ;  /* 0x00000004fff97431 */ /* 0x000fe200000001ff */
[----:B------:R-:W-:Y:S01]  /*c370*/  MOV R250, R0 ;  /* 0x0000000000fa7202 */ /* 0x000fe20000000f00 */
[----:B------:R-:W-:Y:S01]  /*c380*/  FADD.FTZ R252, R252, R207 ;  /* 0x000000cffcfc7221 */ /* 0x000fe20000010000 */
[----:B------:R-:W-:-:S07]  /*c390*/  MOV R207, 0xffffffff ;  /* 0xffffffff00cf7802 */ /* 0x000fce0000000f00 */
[----:B------:R-:W-:Y:S05]  /*c3a0*/  WARPSYNC.COLLECTIVE R207, `(.L_x_23814) ;  /* 0x00000000cf087348 */ /* 0x000fea0003c00000 */
[----:B------:R0:W1:Y:S02]  /*c3b0*/  SHFL.BFLY P1, R207, R250, R249, R247 ;  /* 0x0c0000f9facf7389 */ /* 0x00006400000200f7 */
[----:B01----:R-:W-:Y:S05]  /*c3c0*/  ENDCOLLECTIVE ;  /* 0x000000000000791b */ /* 0x003fea0003800000 */
.L_x_23814:
[----:B------:R-:W-:Y:S01]  /*c3d0*/  MOV R250, R252 ;  /* 0x000000fc00fa7202 */ /* 0x000fe20000000f00 */
[----:B------:R-:W-:Y:S01]  /*c3e0*/  FADD.FTZ R0, R0, R207 ;  /* 0x000000cf00007221 */ /* 0x000fe20000010000 */
[----:B------:R-:W-:-:S07]  /*c3f0*/  MOV R207, 0xffffffff ;  /* 0xffffffff00cf7802 */ /* 0x000fce0000000f00 */
[----:B------:R-:W-:Y:S05]  /*c400*/  WARPSYNC.COLLECTIVE R207, `(.L_x_23815) ;  /* 0x00000000cf087348 */ /* 0x000fea0003c00000 */
[----:B------:R0:W1:Y:S02]  /*c410*/  SHFL.BFLY P1, R207, R250, R249, R247 ;  /* 0x0c0000f9facf7389 */ /* 0x00006400000200f7 */
[----:B01----:R-:W-:Y:S05]  /*c420*/  ENDCOLLECTIVE ;  /* 0x000000000000791b */ /* 0x003fea0003800000 */
.L_x_23815:
[----:B------:R-:W-:Y:S01]  /*c430*/  HFMA2 R249, -RZ, RZ, 0, 4.76837158203125e-07 ;  /* 0x00000008fff97431 */ /* 0x000fe200000001ff */
[----:B------:R-:W-:Y:S01]  /*c440*/  MOV R250, R0 ;  /* 0x0000000000fa7202 */ /* 0x000fe20000000f00 */
[----:B------:R-:W-:Y:S01]  /*c450*/  FADD.FTZ R252, R252, R207 ;  /* 0x000000cffcfc7221 */ /* 0x000fe20000010000 */
[----:B------:R-:W-:-:S07]  /*c460*/  MOV R207, 0xffffffff ;  /* 0xffffffff00cf7802 */ /* 0x000fce0000000f00 */
[----:B------:R-:W-:Y:S05]  /*c470*/  WARPSYNC.COLLECTIVE R207, `(.L_x_23816) ;  /* 0x00000000cf087348 */ /* 0x000fea0003c00000 */
[----:B------:R0:W1:Y:S02]  /*c480*/  SHFL.BFLY P1, R207, R250, R249, R247 ;  /* 0x0c0000f9facf7389 */ /* 0x00006400000200f7 */
[----:B01----:R-:W-:Y:S05]  /*c490*/  ENDCOLLECTIVE ;  /* 0x000000000000791b */ /* 0x003fea0003800000 */
.L_x_23816:
[----:B------:R-:W-:Y:S01]  /*c4a0*/  MOV R250, R252 ;  /* 0x000000fc00fa7202 */ /* 0x000fe20000000f00 */
[----:B------:R-:W-:Y:S01]  /*c4b0*/  FADD.FTZ R0, R0, R207 ;  /* 0x000000cf00007221 */ /* 0x000fe20000010000 */
[----:B------:R-:W-:-:S04]  /*c4c0*/  MOV R207, 0xffffffff ;  /* 0xffffffff00cf7802 */ /* 0x000fc80000000f00 */
[----:B------:R0:W-:Y:S03]  /*c4d0*/  STL [R1], R0 ;  /* 0x0000000001007387 */ /* 0x0001e60000100800 */
[----:B0-----:R-:W-:Y:S05]  /*c4e0*/  WARPSYNC.COLLECTIVE R207, `(.L_x_23817) ;  /* 0x00000000cf087348 */ /* 0x001fea0003c00000 */
[----:B------:R1:W2:Y:S02]  /*c4f0*/  SHFL.BFLY P1, R207, R250, R249, R247 ;  /* 0x0c0000f9facf7389 */ /* 0x0002a400000200f7 */
[----:B012---:R-:W-:Y:S05]  /*c500*/  ENDCOLLECTIVE ;  /* 0x000000000000791b */ /* 0x007fea0003800000 */
.L_x_23817:
        /* <DEDUP_REMOVED lines=8> */
.L_x_23818:
[----:B------:R-:W-:Y:S01]  /*c590*/  MOV R250, R252 ;  /* 0x000000fc00fa7202 */ /* 0x000fe20000000f00 */
[----:B------:R0:W-:Y:S02]  /*c5a0*/  STL [R1+0x4], R207 ;  /* 0x000004cf01007387 */ /* 0x0001e40000100800 */
[----:B0-----:R-:W-:-:S07]  /*c5b0*/  MOV R207, 0xffffffff ;  /* 0xffffffff00cf7802 */ /* 0x001fce0000000f00 */
[----:B------:R-:W-:Y:S05]  /*c5c0*/  WARPSYNC.COLLECTIVE R207, `(.L_x_23819) ;  /* 0x00000000cf087348 */ /* 0x000fea0003c00000 */
[----:B------:R0:W1:Y:S02]  /*c5d0*/  SHFL.BFLY P1, R207, R250, R249, R247 ;  /* 0x0c0000f9facf7389 */ /* 0x00006400000200f7 */
[----:B01----:R-:W-:Y:S05]  /*c5e0*/  ENDCOLLECTIVE ;  /* 0x000000000000791b */ /* 0x003fea0003800000 */
.L_x_23819:
[----:B------:R-:W-:Y:S05]  /*c5f0*/  BRA `(.L_x_23820) ;  /* 0xffffff6800e47947 */ /* 0x000fea000383ffff */
.L_x_23821:
        /* <DEDUP_REMOVED lines=16> */
.L_x_25539:


//--------------------- .text._ZN10layer_norm13ln_bwd_kernelINS_13Kernel_traitsIfffffjLj1280ELj1ELj4ELj1ELj16ENS_18Kernel_traits_baseILj1280EfffffjLj128EEEEELb1ELb0ELb0ELb0EEEvNS_9BwdParamsE --------------------------
	.section	.text._ZN10layer_norm13ln_bwd_kernelINS_13Kernel_traitsIfffffjLj1280ELj1ELj4ELj1ELj16ENS_18Kernel_traits_baseILj1280EfffffjLj128EEEEELb1ELb0ELb0ELb0EEEvNS_9BwdParamsE,"ax",@progbits
	.align	128
        .global         _ZN10layer_norm13ln_bwd_kernelINS_13Kernel_traitsIfffffjLj1280ELj1ELj4ELj1ELj16ENS_18Kernel_traits_baseILj1280EfffffjLj128EEEEELb1ELb0ELb0ELb0EEEvNS_9BwdParamsE
        .type           _ZN10layer_norm13ln_bwd_kernelINS_13Kernel_traitsIfffffjLj1280ELj1ELj4ELj1ELj16ENS_18Kernel_traits_baseILj1280EfffffjLj128EEEEELb1ELb0ELb0ELb0EEEvNS_9BwdParamsE,@function
        .size           _ZN10layer_norm13ln_bwd_kernelINS_13Kernel_traitsIfffffjLj1280ELj1ELj4ELj1ELj16ENS_18Kernel_traits_baseILj1280EfffffjLj128EEEEELb1ELb0ELb0ELb0EEEvNS_9BwdParamsE,(.L_x_25540 - _ZN10layer_norm13ln_bwd_kernelINS_13Kernel_traitsIfffffjLj1280ELj1ELj4ELj1ELj16ENS_18Kernel_traits_baseILj1280EfffffjLj128EEEEELb1ELb0ELb0ELb0EEEvNS_9BwdParamsE)
        .other          _ZN10layer_norm13ln_bwd_kernelINS_13Kernel_traitsIfffffjLj1280ELj1ELj4ELj1ELj16ENS_18Kernel_traits_baseILj1280EfffffjLj128EEEEELb1ELb0ELb0ELb0EEEvNS_9BwdParamsE,@"STO_CUDA_ENTRY STV_DEFAULT"
_ZN10layer_norm13ln_bwd_kernelINS_13Kernel_traitsIfffffjLj1280ELj1ELj4ELj1ELj16ENS_18Kernel_traits_baseILj1280EfffffjLj128EEEEELb1ELb0ELb0ELb0EEEvNS_9BwdParamsE:
.text._ZN10layer_norm13ln_bwd_kernelINS_13Kernel_traitsIfffffjLj1280ELj1ELj4ELj1ELj16ENS_18Kernel_traits_baseILj1280EfffffjLj128EEEEELb1ELb0ELb0ELb0EEEvNS_9BwdParamsE:
        /* <DEDUP_REMOVED lines=180> */
.L_x_23922:
[----:B------:R-:W0:Y:S01]  /*0b40*/  LDC.64 R30, c[0x0][0x3c0] ;  /* 0x0000f000ff1e7b82 */ /* 0x000e220000000a00 */
[----:B------:R-:W-:-:S13]  /*0b50*/  LOP3.LUT P0, RZ, R3, 0x20, RZ, 0xc0, !PT ;  /* 0x0000002003ff7812 */ /* 0x000fda000780c0ff */
[----:B-1----:R-:W1:Y:S01]  /*0b60*/  @P0 LDC.64 R4, c[0x0][0x3e0] ;  /* 0x0000f800ff040b82 */ /* 0x002e620000000a00 */
[----:B0-----:R-:W-:-:S05]  /*0b70*/  IMAD.WIDE R30, R182, 0x4, R30 ;  /* 0x00000004b61e7825 */ /* 0x001fca00078e021e */
[----:B--2---:R1:W2:Y:S02]  /*0b80*/  LDG.E R6, desc[UR6][R30.64] ;  /* 0x000000061e067981 */ /* 0x0042a4000c1e1900 */
[----:B-1----:R-:W-:-:S04]  /*0b90*/  @P0 IMAD.WIDE R30, R182, 0x4, R4 ;  /* 0x00000004b61e0825 */ /* 0x002fc800078e0204 */
[----:B------:R-:W-:Y:S01]  /*0ba0*/  HFMA2 R4, -RZ, RZ, 1.875, 0 ;  /* 0x3f800000ff047431 */ /* 0x000fe200000001ff */
[----:B---34-:R-:W0:Y:S05]  /*0bb0*/  S2R R152, SR_TID.X ;  /* 0x0000000000987919 */ /* 0x018e2a0000002100 */
[----:B-----5:R1:W5:Y:S02]  /*0bc0*/  @P0 LDG.E R4, desc[UR6][R30.64] ;  /* 0x000000061e040981 */ /* 0x020364000c1e1900 */
        /* <DEDUP_REMOVED lines=13> */
[----:B------:R-:W-:Y:S02]  /*0ca0*/  LOP3.LUT R3, R3, 0xfffffff7, RZ, 0xc0, !PT ;  /* 0xfffffff703037812 */ /* 0x000fe400078ec0ff */
        /* <DEDUP_REMOVED lines=8> */
[----:B------:R-:W-:Y:S01]  /*0d30*/  LEA.HI R30, R31, R30, RZ, 0x2 ;  /* 0x0000001e1f1e7211 */ /* 0x000fe200078f10ff */
[----:B------:R-:W-:-:S03]  /*0d40*/  HFMA2 R31, -RZ, RZ, 0, 0 ;  /* 0x00000000ff1f7431 */ /* 0x000fc600000001ff */
[----:B------:R-:W-:-:S04]  /*0d50*/  LEA.HI.SX32 R30, R30, R252, 0x1e ;  /* 0x000000fc1e1e7211 */ /* 0x000fc800078ff2ff */
[----:B------:R-:W-:Y:S02]  /*0d60*/  MOV R195, R30 ;  /* 0x0000001e00c37202 */ /* 0x000fe40000000f00 */
[----:B--2---:R-:W-:Y:S01]  /*0d70*/  FSEL R6, R6, RZ, !P4 ;  /* 0x000000ff06067208 */ /* 0x004fe20006000000 */
[----:B------:R-:W-:Y:S06]  /*0d80*/  @!P0 BRA `(.L_x_23825) ;  /* 0x0000000000bc8947 */ /* 0x000fec0003800000 */
        /* <DEDUP_REMOVED lines=9> */
[----:B0-----:R-:W-:-:S05]  /*0e20*/  IMAD.WIDE.U32 R154, R30, 0x10, R154 ;  /* 0x000000101e9a7825 */ /* 0x001fca00078e009a */
[----:B------:R-:W2:Y:S01]  /*0e30*/  LDG.E.128 R156, desc[UR6][R154.64] ;  /* 0x000000069a9c7981 */ /* 0x000ea2000c1e1d00 */
[----:B-1----:R-:W-:-:S06]  /*0e40*/  IMAD.WIDE.U32 R152, R30, 0x10, R152 ;  /* 0x000000101e987825 */ /* 0x002fcc00078e0098 */
[----:B------:R-:W3:Y:S01]  /*0e50*/  LDG.E.128 R152, desc[UR6][R152.64] ;  /* 0x0000000698987981 */ /* 0x000ee2000c1e1d00 */
[----:B------:R-:W-:-:S05]  /*0e60*/  @P0 IMAD.WIDE.U32 R190, R30, 0x10, R190 ;  /* 0x000000101ebe0825 */ /* 0x000fca00078e00be */
[----:B------:R0:W5:Y:S02]  /*0e70*/  @P0 LDG.E.128 R112, desc[UR6][R190.64] ;  /* 0x00000006be700981 */ /* 0x000164000c1e1d00 */
[----:B0-----:R-:W0:Y:S02]  /*0e80*/  LDC.64 R190, c[0x0][0x3b0] ;  /* 0x0000ec00ffbe7b82 */ /* 0x001e240000000a00 */
[----:B0-----:R-:W-:-:S05]  /*0e90*/  IMAD.WIDE.U32 R190, R30, 0x4, R190 ;  /* 0x000000041ebe7825 */ /* 0x001fca00078e00be */
[----:B------:R0:W5:Y:S01]  /*0ea0*/  LDG.E R7, desc[UR6][R190.64] ;  /* 0x00000006be077981 */ /* 0x000162000c1e1900 */
[----:B------:R-:W-:Y:S01]  /*0eb0*/  IADD3 R195, PT, PT, R30, 0x20, RZ ;  /* 0x000000201ec37810 */ /* 0x000fe20007ffe0ff */
        /* <DEDUP_REMOVED lines=8> */
[----:B------:R-:W-:Y:S01]  /*0f40*/  FADD.FTZ R72, R72, R152 ;  /* 0x0000009848487221 */ /* 0x000fe20000010000 */
[----:B------:R-:W-:Y:S01]  /*0f50*/  FFMA.FTZ R32, R152, R0, R32 ;  /* 0x0000000098207223 */ /* 0x000fe20000010020 */
[----:B------:R-:W-:Y:S01]  /*0f60*/  FMUL.FTZ R161, R5, R31 ;  /* 0x0000001f05a17220 */ /* 0x000fe20000410000 */
[----:B----4-:R-:W-:Y:S01]  /*0f70*/  FMUL.FTZ R218, R203, R153 ;  /* 0x00000099cbda7220 */ /* 0x010fe20000410000 */
[----:B------:R-:W-:Y:S01]  /*0f80*/  FADD.FTZ R152, RZ, R183 ;  /* 0x000000b7ff987221 */ /* 0x000fe20000010000 */
[----:B------:R-:W-:Y:S01]  /*0f90*/  FFMA.FTZ R31, R0, R183, RZ ;  /* 0x000000b7001f7223 */ /* 0x000fe200000100ff */
[----:B------:R-:W-:-:S02]  /*0fa0*/  FMUL.FTZ R164, R5, R158 ;  /* 0x0000009e05a47220 */ /* 0x000fc40000410000 */
        /* <DEDUP_REMOVED lines=13> */
.L_x_23825:
[----:B------:R-:W-:Y:S05]  /*1080*/  BSYNC.RECONVERGENT B1 ;  /* 0x0000000000017941 */ /* 0x000fea0003800200 */
.L_x_23824:
[----:B------:R-:W-:Y:S04]  /*1090*/  BSSY.RECONVERGENT B1, `(.L_x_23826) ;  /* 0x0000031000017945 */ /* 0x000fe80003800200 */
        /* <DEDUP_REMOVED lines=10> */
[----:B0-----:R-:W-:-:S07]  /*1140*/  IMAD.WIDE.U32 R154, R195, 0x10, R154 ;  /* 0x00000010c39a7825 */ /* 0x001fce00078e009a */
[----:B------:R-:W0:Y:S01]  /*1150*/  LDC.64 R190, c[0x0][0x3b0] ;  /* 0x0000ec00ffbe7b82 */ /* 0x000e220000000a00 */
[----:B-1----:R-:W-:-:S05]  /*1160*/  @P0 IMAD.WIDE.U32 R152, R195, 0x10, R152 ;  /* 0x00000010c3980825 */ /* 0x002fca00078e0098 */
[----:B------:R1:W5:Y:S02]  /*1170*/  @P0 LDG.E.128 R116, desc[UR6][R152.64] ;  /* 0x0000000698740981 */ /* 0x000364000c1e1d00 */
[C---:B-1----:R-:W-:Y:S02]  /*1180*/  IMAD.WIDE.U32 R152, R195.reuse, 0x10, R156 ;  /* 0x00000010c3987825 */ /* 0x042fe400078e009c */
[----:B------:R-:W2:Y:S04]  /*1190*/  LDG.E.128 R156, desc[UR6][R154.64] ;  /* 0x000000069a9c7981 */ /* 0x000ea8000c1e1d00 */
[----:B------:R-:W3:Y:S01]  /*11a0*/  LDG.E.128 R152, desc[UR6][R152.64] ;  /* 0x0000000698987981 */ /* 0x000ee2000c1e1d00 */
[----:B0-----:R-:W-:-:S05]  /*11b0*/  IMAD.WIDE.U32 R190, R195, 0x4, R190 ;  /* 0x00000004c3be7825 */ /* 0x001fca00078e00be */
[----:B------:R0:W5:Y:S01]  /*11c0*/  LDG.E R8, desc[UR6][R190.64] ;  /* 0x00000006be087981 */ /* 0x000162000c1e1900 */
        /* <DEDUP_REMOVED lines=8> */
[----:B---3--:R-:W-:Y:S01]  /*1250*/  FMUL.FTZ R228, R217, R152 ;  /* 0x00000098d9e47220 */ /* 0x008fe20000410000 */
[----:B------:R-:W-:Y:S01]  /*1260*/  FADD.FTZ R76, R76, R152 ;  /* 0x000000984c4c7221 */ /* 0x000fe20000010000 */
[----:B------:R-:W-:Y:S01]  /*1270*/  FFMA.FTZ R36, R152, R181, R36 ;  /* 0x000000b598247223 */ /* 0x000fe20000010024 */
[----:B------:R-:W-:Y:S01]  /*1280*/  FMUL.FTZ R217, R207, R153 ;  /* 0x00000099cfd97220 */ /* 0x000fe20000410000 */
[----:B------:R-:W-:Y:S01]  /*1290*/  FADD.FTZ R152, R188, R228 ;  /* 0x000000e4bc987221 */ /* 0x000fe20000010000 */
[----:B------:R-:W-:Y:S01]  /*12a0*/  FFMA.FTZ R31, R181, R228, R31 ;  /* 0x000000e4b51f7223 */ /* 0x000fe2000001001f */
[----:B----4-:R-:W-:Y:S01]  /*12b0*/  FMUL.FTZ R207, R160, R154 ;  /* 0x0000009aa0cf7220 */ /* 0x010fe20000410000 */
        /* <DEDUP_REMOVED lines=13> */
[----:B0-----:R-:W-:-:S07]  /*1390*/  FFMA.FTZ R31, R160, R198, R31 ;  /* 0x000000c6a01f7223 */ /* 0x001fce000001001f */
.L_x_23827:
[----:B------:R-:W-:Y:S05]  /*13a0*/  BSYNC.RECONVERGENT B1 ;  /* 0x0000000000017941 */ /* 0x000fea0003800200 */
.L_x_23826:
        /* <DEDUP_REMOVED lines=23> */
[C---:B------:R-:W-:Y:S02]  /*1520*/  FADD.FTZ R158, -R6.reuse, R158 ;  /* 0x0000009e069e7221 */ /* 0x040fe40000010100 */
[C---:B-----5:R-:W-:Y:S01]  /*1530*/  FMUL.FTZ R180, R5.reuse, R10 ;  /* 0x0000000a05b47220 */ /* 0x060fe20000410000 */
[C---:B------:R-:W-:Y:S01]  /*1540*/  FMUL.FTZ R171, R5.reuse, R157 ;  /* 0x0000009d05ab7220 */ /* 0x040fe20000410000 */
[----:B------:R-:W-:Y:S01]  /*1550*/  FADD.FTZ R10, -R6, R159 ;  /* 0x0000009f060a7221 */ /* 0x000fe20000010100 */
[----:B---3--:R-:W-:Y:S01]  /*1560*/  FMUL.FTZ R227, R162, R152 ;  /* 0x00000098a2e37220 */ /* 0x008fe20000410000 */
[----:B------:R-:W-:Y:S01]  /*1570*/  FADD.FTZ R80, R80, R152 ;  /* 0x0000009850507221 */ /* 0x000fe20000010000 */
[----:B------:R-:W-:Y:S01]  /*1580*/  FFMA.FTZ R40, R152, R180, R40 ;  /* 0x000000b498287223 */ /* 0x000fe20000010028 */
[----:B------:R-:W-:Y:S01]  /*1590*/  FMUL.FTZ R216, R216, R153 ;  /* 0x00000099d8d87220 */ /* 0x000fe20000410000 */
[----:B------:R-:W-:Y:S01]  /*15a0*/  FADD.FTZ R152, R188, R227 ;  /* 0x000000e3bc987221 */ /* 0x000fe20000010000 */
[----:B------:R-:W-:Y:S01]  /*15b0*/  FFMA.FTZ R31, R180, R227, R31 ;  /* 0x000000e3b41f7223 */ /* 0x000fe2000001001f */
        /* <DEDUP_REMOVED lines=16> */
.L_x_23829:
[----:B------:R-:W-:Y:S05]  /*16c0*/  BSYNC.RECONVERGENT B1 ;  /* 0x0000000000017941 */ /* 0x000fea0003800200 */
.L_x_23828:
        /* <DEDUP_REMOVED lines=13> */
[----:B-1----:R-:W-:-:S05]  /*17a0*/  @P0 IMAD.WIDE.U32 R12, R195, 0x10, R12 ;  /* 0x00000010c30c0825 */ /* 0x002fca00078e000c */
[----:B------:R0:W5:Y:S02]  /*17b0*/  @P0 LDG.E.128 R124, desc[UR6][R12.64] ;  /* 0x000000060c7c0981 */ /* 0x000164000c1e1d00 */
[----:B0-----:R-:W-:-:S05]  /*17c0*/  IMAD.WIDE.U32 R12, R195, 0x10, R154 ;  /* 0x00000010c30c7825 */ /* 0x001fca00078e009a */
[----:B------:R0:W3:Y:S02]  /*17d0*/  LDG.E.128 R152, desc[UR6][R12.64] ;  /* 0x000000060c987981 */ /* 0x0000e4000c1e1d00 */
[----:B0-----:R-:W0:Y:S02]  /*17e0*/  LDC.64 R12, c[0x0][0x3b0] ;  /* 0x0000ec00ff0c7b82 */ /* 0x001e240000000a00 */
[----:B0-----:R-:W-:-:S05]  /*17f0*/  IMAD.WIDE.U32 R12, R195, 0x4, R12 ;  /* 0x00000004c30c7825 */ /* 0x001fca00078e000c */
[----:B------:R2:W5:Y:S01]  /*1800*/  LDG.E R11, desc[UR6][R12.64] ;  /* 0x000000060c0b7981 */ /* 0x000562000c1e1900 */
[----:B------:R-:W-:Y:S01]  /*1810*/  IADD3 R195, PT, PT, R195, 0x20, RZ ;  /* 0x00000020c3c37810 */ /* 0x000fe20007ffe0ff */
[C---:B--2---:R-:W-:Y:S01]  /*1820*/  FADD.FTZ R13, -R6.reuse, R156 ;  /* 0x0000009c060d7221 */ /* 0x044fe20000010100 */
[----:B------:R-:W-:-:S03]  /*1830*/  FADD.FTZ R157, -R6, R157 ;  /* 0x0000009d069d7221 */ /* 0x000fc60000010100 */
[C---:B-----5:R-:W-:Y:S01]  /*1840*/  FMUL.FTZ R179, R5.reuse, R13 ;  /* 0x0000000d05b37220 */ /* 0x060fe20000410000 */
[C---:B------:R-:W-:Y:S01]  /*1850*/  FADD.FTZ R12, -R6.reuse, R158 ;  /* 0x0000009e060c7221 */ /* 0x040fe20000010100 */
[C---:B------:R-:W-:Y:S01]  /*1860*/  FMUL.FTZ R170, R5.reuse, R157 ;  /* 0x0000009d05aa7220 */ /* 0x040fe20000410000 */
[----:B------:R-:W-:Y:S02]  /*1870*/  FADD.FTZ R13, -R6, R159 ;  /* 0x0000009f060d7221 */ /* 0x000fe40000010100 */
[C---:B------:R-:W-:Y:S02]  /*1880*/  FMUL.FTZ R12, R5.reuse, R12 ;  /* 0x0000000c050c7220 */ /* 0x040fe40000410000 */
[----:B------:R-:W-:Y:S01]  /*1890*/  FMUL.FTZ R13, R5, R13 ;  /* 0x0000000d050d7220 */ /* 0x000fe20000410000 */
[----:B---3--:R-:W-:Y:S01]  /*18a0*/  FMUL.FTZ R226, R205, R152 ;  /* 0x00000098cde27220 */ /* 0x008fe20000410000 */
[----:B------:R-:W-:Y:S01]  /*18b0*/  FADD.FTZ R84, R84, R152 ;  /* 0x0000009854547221 */ /* 0x000fe20000010000 */
[----:B------:R-:W-:Y:S01]  /*18c0*/  FFMA.FTZ R44, R152, R179, R44 ;  /* 0x000000b3982c7223 */ /* 0x000fe2000001002c */
[----:B------:R-:W-:Y:S01]  /*18d0*/  FMUL.FTZ R215, R196, R153 ;  /* 0x00000099c4d77220 */ /* 0x000fe20000410000 */
[----:B------:R-:W-:Y:S01]  /*18e0*/  FADD.FTZ R152, R188, R226 ;  /* 0x000000e2bc987221 */ /* 0x000fe20000010000 */
[----:B------:R-:W-:Y:S01]  /*18f0*/  FFMA.FTZ R31, R179, R226, R31 ;  /* 0x000000e2b31f7223 */ /* 0x000fe2000001001f */
[----:B----4-:R-:W-:-:S02]  /*1900*/  FMUL.FTZ R205, R191, R154 ;  /* 0x0000009abfcd7220 */ /* 0x010fc40000410000 */
        /* <DEDUP_REMOVED lines=13> */
.L_x_23831:
[----:B------:R-:W-:Y:S05]  /*19e0*/  BSYNC.RECONVERGENT B1 ;  /* 0x0000000000017941 */ /* 0x000fea0003800200 */
.L_x_23830:
        /* <DEDUP_REMOVED lines=10> */
[----:B------:R-:W1:Y:S02]  /*1a90*/  @P1 LDC.64 R14, c[0x0][0x438] ;  /* 0x00010e00ff0e1b82 */ /* 0x000e640000000a00 */
[----:B-1----:R-:W-:-:S05]  /*1aa0*/  @P1 IMAD.WIDE.U32 R14, R195, 0x10, R14 ;  /* 0x00000010c30e1825 */ /* 0x002fca00078e000e */
[----:B------:R1:W5:Y:S01]  /*1ab0*/  @P1 LDG.E.128 R128, desc[UR6][R14.64] ;  /* 0x000000060e801981 */ /* 0x000362000c1e1d00 */
[----:B0-----:R-:W-:-:S05]  /*1ac0*/  IMAD.WIDE.U32 R152, R195, 0x10, R152 ;  /* 0x00000010c3987825 */ /* 0x001fca00078e0098 */
[----:B------:R-:W2:Y:S01]  /*1ad0*/  LDG.E.128 R156, desc[UR6][R152.64] ;  /* 0x00000006989c7981 */ /* 0x000ea2000c1e1d00 */
[----:B-1----:R-:W0:Y:S02]  /*1ae0*/  LDC.64 R14, c[0x0][0x428] ;  /* 0x00010a00ff0e7b82 */ /* 0x002e240000000a00 */
[----:B0-----:R-:W-:-:S05]  /*1af0*/  IMAD.WIDE.U32 R14, R195, 0x10, R14 ;  /* 0x00000010c30e7825 */ /* 0x001fca00078e000e */
[----:B------:R0:W3:Y:S02]  /*1b00*/  LDG.E.128 R152, desc[UR6][R14.64] ;  /* 0x000000060e987981 */ /* 0x0000e4000c1e1d00 */
[----:B0-----:R-:W0:Y:S02]  /*1b10*/  LDC.64 R14, c[0x0][0x3b0] ;  /* 0x0000ec00ff0e7b82 */ /* 0x001e240000000a00 */
[----:B0-----:R-:W-:-:S06]  /*1b20*/  IMAD.WIDE.U32 R14, R195, 0x4, R14 ;  /* 0x00000004c30e7825 */ /* 0x001fcc00078e000e */
[----:B------:R0:W5:Y:S01]  /*1b30*/  LDG.E R14, desc[UR6][R14.64] ;  /* 0x000000060e0e7981 */ /* 0x000162000c1e1900 */
[----:B------:R-:W-:Y:S01]  /*1b40*/  IADD3 R195, PT, PT, R195, 0x20, RZ ;  /* 0x00000020c3c37810 */ /* 0x000fe20007ffe0ff */
[C---:B--2---:R-:W-:Y:S01]  /*1b50*/  FADD.FTZ R16, -R6.reuse, R156 ;  /* 0x0000009c06107221 */ /* 0x044fe20000010100 */
[----:B------:R-:W-:-:S03]  /*1b60*/  FADD.FTZ R157, -R6, R157 ;  /* 0x0000009d069d7221 */ /* 0x000fc60000010100 */
[C---:B-----5:R-:W-:Y:S01]  /*1b70*/  FMUL.FTZ R178, R5.reuse, R16 ;  /* 0x0000001005b27220 */ /* 0x060fe20000410000 */
[C---:B0-----:R-:W-:Y:S01]  /*1b80*/  FADD.FTZ R15, -R6.reuse, R158 ;  /* 0x0000009e060f7221 */ /* 0x041fe20000010100 */
        /* <DEDUP_REMOVED lines=24> */
.L_x_23833:
[----:B------:R-:W-:Y:S05]  /*1d10*/  BSYNC.RECONVERGENT B1 ;  /* 0x0000000000017941 */ /* 0x000fea0003800200 */
.L_x_23832:
[----:B------:R-:W-:Y:S01]  /*1d20*/  ISETP.GE.U32.AND P1, PT, R2, 0xc0, PT ;  /* 0x000000c00200780c */ /* 0x000fe20003f26070 */
[----:B------:R-:W-:-:S12]  /*1d30*/  BSSY.RECONVERGENT B1, `(.L_x_23834) ;  /* 0x000002d000017945 */ /* 0x000fd80003800200 */
[----:B------:R-:W-:Y:S05]  /*1d40*/  @!P1 BRA `(.L_x_23835) ;  /* 0x0000000000ac9947 */ /* 0x000fea0003800000 */
[----:B------:R-:W-:Y:S01]  /*1d50*/  ISETP.NE.U32.AND P2, PT, RZ, UR10, PT ;  /* 0x0000000aff007c0c */ /* 0x000fe2000bf45070 */
[----:B------:R-:W0:Y:S03]  /*1d60*/  LDC.64 R152, c[0x0][0x3a8] ;  /* 0x0000ea00ff987b82 */ /* 0x000e260000000a00 */
[----:B------:R-:W-:-:S13]  /*1d70*/  ISETP.NE.AND.EX P2, PT, RZ, UR11, PT, P2 ;  /* 0x0000000bff007c0c */ /* 0x000fda000bf45320 */
        /* <DEDUP_REMOVED lines=40> */
.L_x_23835:
[----:B------:R-:W-:Y:S05]  /*2000*/  BSYNC.RECONVERGENT B1 ;  /* 0x0000000000017941 */ /* 0x000fea0003800200 */
.L_x_23834:
        /* <DEDUP_REMOVED lines=46> */
.L_x_23837:
[----:B------:R-:W-:Y:S05]  /*22f0*/  BSYNC.RECONVERGENT B1 ;  /* 0x0000000000017941 */ /* 0x000fea0003800200 */
.L_x_23836:
        /* <DEDUP_REMOVED lines=46> */
.L_x_23839:
[----:B------:R-:W-:Y:S05]  /*25e0*/  BSYNC.RECONVERGENT B1 ;  /* 0x0000000000017941 */ /* 0x000fea0003800200 */
.L_x_23838:
        /* <DEDUP_REMOVED lines=46> */
.L_x_23841:
[----:B------:R-:W-:Y:S05]  /*28d0*/  BSYNC.RECONVERGENT B1 ;  /* 0x0000000000017941 */ /* 0x000fea0003800200 */
.L_x_23840:
        /* <DEDUP_REMOVED lines=10> */
[----:B0-----:R-:W-:-:S04]  /*2980*/  IMAD.WIDE.U32 R156, R195, 0x10, R156 ;  /* 0x00000010c39c7825 */ /* 0x001fc800078e009c */
[C---:B-1----:R-:W-:Y:S02]  /*2990*/  IMAD.WIDE.U32 R190, R195.reuse, 0x4, R190 ;  /* 0x00000004c3be7825 */ /* 0x042fe400078e00be */
[----:B------:R-:W3:Y:S01]  /*29a0*/  LDG.E.128 R156, desc[UR6][R156.64] ;  /* 0x000000069c9c7981 */ /* 0x000ee2000c1e1d00 */
[----:B--2---:R-:W0:Y:S03]  /*29b0*/  LDC.64 R152, c[0x0][0x3a8] ;  /* 0x0000ea00ff987b82 */ /* 0x004e260000000a00 */
[----:B------:R1:W5:Y:S01]  /*29c0*/  LDG.E R29, desc[UR6][R190.64] ;  /* 0x00000006be1d7981 */ /* 0x000362000c1e1900 */
[----:B0-----:R-:W-:-:S06]  /*29d0*/  IMAD.WIDE.U32 R152, R195, 0x10, R152 ;  /* 0x00000010c3987825 */ /* 0x001fcc00078e0098 */
[----:B------:R-:W2:Y:S01]  /*29e0*/  LDG.E.128 R152, desc[UR6][R152.64] ;  /* 0x0000000698987981 */ /* 0x000ea2000c1e1d00 */
        /* <DEDUP_REMOVED lines=9> */
[C---:B------:R-:W-:Y:S01]  /*2a80*/  FADD.FTZ R153, -R6.reuse, R153 ;  /* 0x0000009906997221 */ /* 0x040fe20000010100 */
[----:B------:R-:W-:-:S02]  /*2a90*/  FADD.FTZ R154, -R6, R154 ;  /* 0x0000009a069a7221 */ /* 0x000fc40000010100 */
[C---:B-----5:R-:W-:Y:S01]  /*2aa0*/  FMUL.FTZ R230, R5.reuse, R152 ;  /* 0x0000009805e67220 */ /* 0x060fe20000410000 */
[----:B------:R-:W-:Y:S01]  /*2ab0*/  FADD.FTZ R6, -R6, R155 ;  /* 0x0000009b06067221 */ /* 0x000fe20000010100 */
[C---:B------:R-:W-:Y:S01]  /*2ac0*/  FMUL.FTZ R229, R5.reuse, R153 ;  /* 0x0000009905e57220 */ /* 0x040fe20000410000 */
[----:B------:R-:W-:Y:S01]  /*2ad0*/  FADD.FTZ R152, R188, R220 ;  /* 0x000000dcbc987221 */ /* 0x000fe20000010000 */
[----:B------:R-:W-:Y:S01]  /*2ae0*/  FFMA.FTZ R31, R230, R220, R31 ;  /* 0x000000dce61f7223 */ /* 0x000fe2000001001f */
[C---:B------:R-:W-:Y:S01]  /*2af0*/  FMUL.FTZ R193, R5.reuse, R6 ;  /* 0x0000000605c17220 */ /* 0x040fe20000410000 */
[----:B------:R-:W-:Y:S01]  /*2b00*/  FMUL.FTZ R219, R5, R154 ;  /* 0x0000009a05db7220 */ /* 0x000fe20000410000 */
        /* <DEDUP_REMOVED lines=8> */
[----:B------:R-:W-:Y:S01]  /*2b90*/  FADD.FTZ R188, R6, R184 ;  /* 0x000000b806bc7221 */ /* 0x000fe20000010000 */
[----:B-1----:R-:W-:-:S07]  /*2ba0*/  FFMA.FTZ R31, R193, R184, R31 ;  /* 0x000000b8c11f7223 */ /* 0x002fce000001001f */
.L_x_23843:
[----:B------:R-:W-:Y:S05]  /*2bb0*/  BSYNC.RECONVERGENT B1 ;  /* 0x0000000000017941 */ /* 0x000fea0003800200 */
.L_x_23842:
[----:B------:R-:W-:Y:S01]  /*2bc0*/  ISETP.NE.U32.AND P6, PT, RZ, UR10, PT ;  /* 0x0000000aff007c0c */ /* 0x000fe2000bfc5070 */
[----:B------:R-:W-:Y:S01]  /*2bd0*/  UMOV UR4, 0xffffffff ;  /* 0xffffffff00047882 */ /* 0x000fe20000000000 */
[----:B------:R-:W-:Y:S02]  /*2be0*/  LOP3.LUT R3, R3, 0xfffffffb, RZ, 0xc0, !PT ;  /* 0xfffffffb03037812 */ /* 0x000fe400078ec0ff */
[----:B------:R-:W-:-:S13]  /*2bf0*/  ISETP.NE.AND.EX P6, PT, RZ, UR11, PT, P6 ;  /* 0x0000000bff007c0c */ /* 0x000fda000bfc5360 */
[----:B------:R-:W-:Y:S01]  /*2c00*/  @P6 LOP3.LUT R3, R3, 0x4, RZ, 0xfc, !PT ;  /* 0x0000000403036812 */ /* 0x000fe200078efcff */
        /* <DEDUP_REMOVED lines=19> */
.L_x_23934:
[----:B------:R-:W-:Y:S01]  /*2d40*/  LOP3.LUT R3, R3, 0xffffff7f, RZ, 0xc0, !PT ;  /* 0xffffff7f03037812 */ /* 0x000fe200078ec0ff */
[----:B-1----:R-:W-:Y:S01]  /*2d50*/  FADD.FTZ R155, R155, R157 ;  /* 0x0000009d9b9b7221 */ /* 0x002fe20000010000 */
        /* <DEDUP_REMOVED lines=48> */
.L_x_23849:
[----:B------:R-:W-:Y:S05]  /*3060*/  BSYNC.RECONVERGENT B2 ;  /* 0x0000000000027941 */ /* 0x000fea0003800200 */
.L_x_23848:
[----:B------:R-:W-:Y:S01]  /*3070*/  LOP3.LUT P6, RZ, R3, 0x2, RZ, 0xc0, !PT ;  /* 0x0000000203ff7812 */ /* 0x000fe200078cc0ff */
[----:B------:R-:W-:-:S12]  /*3080*/  BSSY.RECONVERGENT B2, `(.L_x_23850) ;  /* 0x0000022000027945 */ /* 0x000fd80003800200 */
[----:B------:R-:W-:Y:S05]  /*3090*/  @!P6 BRA `(.L_x_23851) ;  /* 0x000000000080e947 */ /* 0x000fea0003800000 */
[-CC-:B0-----:R-:W-:Y:S01]  /*30a0*/  FFMA.FTZ R152, R181, R6.reuse, R31.reuse ;  /* 0x00000006b5987223 */ /* 0x181fe2000001001f */
        /* <DEDUP_REMOVED lines=31> */
.L_x_23851:
[----:B------:R-:W-:Y:S05]  /*32a0*/  BSYNC.RECONVERGENT B2 ;  /* 0x0000000000027941 */ /* 0x000fea0003800200 */
.L_x_23850:
[----:B------:R-:W-:Y:S01]  /*32b0*/  LOP3.LUT P6, RZ, R3, 0x8, RZ, 0xc0, !PT ;  /* 0x0000000803ff7812 */ /* 0x000fe200078cc0ff */
[----:B------:R-:W-:-:S12]  /*32c0*/  BSSY.RECONVERGENT B2, `(.L_x_23852) ;  /* 0x0000022000027945 */ /* 0x000fd80003800200 */
[----:B------:R-:W-:Y:S05]  /*32d0*/  @!P6 BRA `(.L_x_23853) ;  /* 0x000000000080e947 */ /* 0x000fea0003800000 */
[-CC-:B01----:R-:W-:Y:S01]  /*32e0*/  FFMA.FTZ R152, R180, R6.reuse, R31.reuse ;  /* 0x00000006b4987223 */ /* 0x183fe2000001001f */
        /* <DEDUP_REMOVED lines=31> */
.L_x_23853:
[----:B------:R-:W-:Y:S05]  /*34e0*/  BSYNC.RECONVERGENT B2 ;  /* 0x0000000000027941 */ /* 0x000fea0003800200 */
.L_x_23852:
[----:B------:R-:W-:Y:S01]  /*34f0*/  LOP3.LUT P6, RZ, R3, 0x10, RZ, 0xc0, !PT ;  /* 0x0000001003ff7812 */ /* 0x000fe200078cc0ff */
[----:B------:R-:W-:-:S12]  /*3500*/  BSSY.RECONVERGENT B2, `(.L_x_23854) ;  /* 0x0000022000027945 */ /* 0x000fd80003800200 */
[----:B------:R-:W-:Y:S05]  /*3510*/  @!P6 BRA `(.L_x_23855) ;  /* 0x000000000080e947 */ /* 0x000fea0003800000 */
[-CC-:B012---:R-:W-:Y:S01]  /*3520*/  FFMA.FTZ R152, R179, R6.reuse, R31.reuse ;  /* 0x00000006b3987223 */ /* 0x187fe2000001001f */
        /* <DEDUP_REMOVED lines=31> */
.L_x_23855:
[----:B------:R-:W-:Y:S05]  /*3720*/  BSYNC.RECONVERGENT B2 ;  /* 0x0000000000027941 */ /* 0x000fea0003800200 */
.L_x_23854:
[----:B------:R-:W-:Y:S04]  /*3730*/  BSSY.RECONVERGENT B2, `(.L_x_23856) ;  /* 0x0000022000027945 */ /* 0x000fe80003800200 */
[----:B------:R-:W-:Y:S05]  /*3740*/  @!P0 BRA `(.L_x_23857) ;  /* 0x0000000000808947 */ /* 0x000fea0003800000 */
[-CC-:B0123--:R-:W-:Y:S01]  /*3750*/  FFMA.FTZ R152, R178, R6.reuse, R31.reuse ;  /* 0x00000006b2987223 */ /* 0x18ffe2000001001f */
        /* <DEDUP_REMOVED lines=31> */
.L_x_23857:
[----:B------:R-:W-:Y:S05]  /*3950*/  BSYNC.RECONVERGENT B2 ;  /* 0x0000000000027941 */ /* 0x000fea0003800200 */
.L_x_23856:
        /* <DEDUP_REMOVED lines=34> */
.L_x_23859:
[----:B------:R-:W-:Y:S05]  /*3b80*/  BSYNC.RECONVERGENT B2 ;  /* 0x0000000000027941 */ /* 0x000fea0003800200 */
.L_x_23858:
        /* <DEDUP_REMOVED lines=34> */
.L_x_23861:
[----:B------:R-:W-:Y:S05]  /*3db0*/  BSYNC.RECONVERGENT B2 ;  /* 0x0000000000027941 */ /* 0x000fea0003800200 */
.L_x_23860:
        /* <DEDUP_REMOVED lines=34> */
.L_x_23863:
[----:B------:R-:W-:Y:S05]  /*3fe0*/  BSYNC.RECONVERGENT B2 ;  /* 0x0000000000027941 */ /* 0x000fea0003800200 */
.L_x_23862:
        /* <DEDUP_REMOVED lines=34> */
.L_x_23865:
[----:B------:R-:W-:Y:S05]  /*4210*/  BSYNC.RECONVERGENT B2 ;  /* 0x0000000000027941 */ /* 0x000fea0003800200 */
.L_x_23864:
        /* <DEDUP_REMOVED lines=18> */
[----:B------:R-:W0:Y:S01]  /*4340*/  LDC.64 R4, c[0x0][0x468] ;  /* 0x00011a00ff047b82 */ /* 0x000e220000000a00 */
[----:B------:R-:W-:Y:S01]  /*4350*/  FMUL.FTZ R31, R31, UR14 ;  /* 0x0000000e1f1f7c20 */ /* 0x000fe20008410000 */
[----:B------:R-:W-:Y:S01]  /*4360*/  FMUL.FTZ R154, R153, UR14 ;  /* 0x0000000e999a7c20 */ /* 0x000fe20008410000 */
[----:B------:R-:W-:-:S02]  /*4370*/  LOP3.LUT P0, RZ, R29, 0xff, RZ, 0xc0, !PT ;  /* 0x000000ff1dff7812 */ /* 0x000fc4000780c0ff */
[C---:B------:R-:W-:Y:S02]  /*4380*/  LOP3.LUT P1, RZ, R29.reuse, 0xff00, RZ, 0xc0, !PT ;  /* 0x0000ff001dff7812 */ /* 0x040fe4000782c0ff */
[C---:B------:R-:W-:Y:S02]  /*4390*/  ISETP.GE.U32.AND P3, PT, R29.reuse, 0x1000000, PT ;  /* 0x010000001d00780c */ /* 0x040fe40003f66070 */
[----:B------:R-:W-:Y:S02]  /*43a0*/  LOP3.LUT P2, RZ, R29, 0xff0000, RZ, 0xc0, !PT ;  /* 0x00ff00001dff7812 */ /* 0x000fe4000784c0ff */
[----:B------:R-:W-:Y:S02]  /*43b0*/  SEL R155, R6, RZ, P3 ;  /* 0x000000ff069b7207 */ /* 0x000fe40001800000 */
[----:B------:R-:W-:Y:S01]  /*43c0*/  SEL R154, R154, RZ, P2 ;  /* 0x000000ff9a9a7207 */ /* 0x000fe20001000000 */
[----:B0-----:R-:W-:-:S04]  /*43d0*/  IMAD.WIDE.U32 R4, R30, 0x10, R4 ;  /* 0x000000101e047825 */ /* 0x001fc800078e0004 */
[----:B------:R-:W-:Y:S01]  /*43e0*/  FMUL.FTZ R30, R152, UR14 ;  /* 0x0000000e981e7c20 */ /* 0x000fe20008410000 */
[----:B------:R-:W-:-:S04]  /*43f0*/  SEL R152, R31, RZ, P0 ;  /* 0x000000ff1f987207 */ /* 0x000fc80000000000 */
[----:B------:R-:W-:-:S05]  /*4400*/  SEL R153, R30, RZ, P1 ;  /* 0x000000ff1e997207 */ /* 0x000fca0000800000 */
[----:B------:R0:W-:Y:S01]  /*4410*/  STG.E.128 desc[UR6][R4.64], R152 ;  /* 0x0000009804007986 */ /* 0x0001e2000c101d06 */
[----:B------:R-:W-:Y:S05]  /*4420*/  BRA `(.L_x_23866) ;  /* 0x0000004400787947 */ /* 0x000fea0003800000 */
.L_x_23847:
[----:B------:R-:W-:Y:S01]  /*4430*/  ISETP.GT.U32.AND P6, PT, R2, 0x1f, PT ;  /* 0x0000001f0200780c */ /* 0x000fe20003fc4070 */
[----:B------:R-:W-:-:S12]  /*4440*/  BSSY.RECONVERGENT B2, `(.L_x_23867) ;  /* 0x0000025000027945 */ /* 0x000fd80003800200 */
[----:B------:R-:W-:Y:S05]  /*4450*/  @!P6 BRA `(.L_x_23868) ;  /* 0x00000000008ce947 */ /* 0x000fea0003800000 */
[----:B------:R-:W-:Y:S01]  /*4460*/  FFMA.FTZ R152, R0, R6, R31 ;  /* 0x0000000600987223 */ /* 0x000fe2000001001f */
[----:B------:R-:W-:Y:S01]  /*4470*/  LOP3.LUT P6, RZ, R7, 0xff, RZ, 0xc0, !PT ;  /* 0x000000ff07ff7812 */ /* 0x000fe200078cc0ff */
[----:B------:R-:W0:Y:S02]  /*4480*/  LDC.64 R190, c[0x0][0x478] ;  /* 0x00011e00ffbe7b82 */ /* 0x000e240000000a00 */
        /* <DEDUP_REMOVED lines=8> */
[----:B0-----:R-:W-:-:S04]  /*4510*/  IMAD.WIDE.U32 R190, R30, 0x10, R190 ;  /* 0x000000101ebe7825 */ /* 0x001fc800078e00be */
[----:B------:R-:W-:-:S04]  /*4520*/  FMUL.FTZ R153, R5, R153 ;  /* 0x0000009905997220 */ /* 0x000fc80000410000 */
[----:B------:R-:W-:-:S04]  /*4530*/  FMUL.FTZ R154, R153, R4 ;  /* 0x00000004999a7220 */ /* 0x000fc80000410000 */
        /* <DEDUP_REMOVED lines=21> */
.L_x_23868:
[----:B------:R-:W-:Y:S05]  /*4690*/  BSYNC.RECONVERGENT B2 ;  /* 0x0000000000027941 */ /* 0x000fea0003800200 */
.L_x_23867:
[----:B------:R-:W-:Y:S01]  /*46a0*/  LOP3.LUT P6, RZ, R3, 0x2, RZ, 0xc0, !PT ;  /* 0x0000000203ff7812 */ /* 0x000fe200078cc0ff */
[----:B------:R-:W-:-:S12]  /*46b0*/  BSSY.RECONVERGENT B2, `(.L_x_23869) ;  /* 0x0000025000027945 */ /* 0x000fd80003800200 */
[----:B------:R-:W-:Y:S05]  /*46c0*/  @!P6 BRA `(.L_x_23870) ;  /* 0x00000000008ce947 */ /* 0x000fea0003800000 */
[----:B0-----:R-:W-:Y:S01]  /*46d0*/  FFMA.FTZ R152, R181, R6, R31 ;  /* 0x00000006b5987223 */ /* 0x001fe2000001001f */
        /* <DEDUP_REMOVED lines=34> */
.L_x_23870:
[----:B------:R-:W-:Y:S05]  /*4900*/  BSYNC.RECONVERGENT B2 ;  /* 0x0000000000027941 */ /* 0x000fea0003800200 */
.L_x_23869:
[----:B------:R-:W-:Y:S01]  /*4910*/  LOP3.LUT P6, RZ, R3, 0x8, RZ, 0xc0, !PT ;  /* 0x0000000803ff7812 */ /* 0x000fe200078cc0ff */
[----:B------:R-:W-:-:S12]  /*4920*/  BSSY.RECONVERGENT B2, `(.L_x_23871) ;  /* 0x0000025000027945 */ /* 0x000fd80003800200 */
[----:B------:R-:W-:Y:S05]  /*4930*/  @!P6 BRA `(.L_x_23872) ;  /* 0x00000000008ce947 */ /* 0x000fea0003800000 */
[----:B01----:R-:W-:Y:S01]  /*4940*/  FFMA.FTZ R152, R180, R6, R31 ;  /* 0x00000006b4987223 */ /* 0x003fe2000001001f */
        /* <DEDUP_REMOVED lines=34> */
.L_x_23872:
[----:B------:R-:W-:Y:S05]  /*4b70*/  BSYNC.RECONVERGENT B2 ;  /* 0x0000000000027941 */ /* 0x000fea0003800200 */
.L_x_23871:
[----:B------:R-:W-:Y:S01]  /*4b80*/  LOP3.LUT P6, RZ, R3, 0x10, RZ, 0xc0, !PT ;  /* 0x0000001003ff7812 */ /* 0x000fe200078cc0ff */
[----:B------:R-:W-:-:S12]  /*4b90*/  BSSY.RECONVERGENT B2, `(.L_x_23873) ;  /* 0x0000025000027945 */ /* 0x000fd80003800200 */
[----:B------:R-:W-:Y:S05]  /*4ba0*/  @!P6 BRA `(.L_x_23874) ;  /* 0x00000000008ce947 */ /* 0x000fea0003800000 */
[----:B012---:R-:W-:Y:S01]  /*4bb0*/  FFMA.FTZ R152, R179, R6, R31 ;  /* 0x00000006b3987223 */ /* 0x007fe2000001001f */
        /* <DEDUP_REMOVED lines=34> */
.L_x_23874:
[----:B------:R-:W-:Y:S05]  /*4de0*/  BSYNC.RECONVERGENT B2 ;  /* 0x0000000000027941 */ /* 0x000fea0003800200 */
.L_x_23873:
        /* <DEDUP_REMOVED lines=16> */
[----:B0-----:R-:W-:-:S05]  /*4ef0*/  IMAD.WIDE.U32 R156, R30, 0x10, R156 ;  /* 0x000000101e9c7825 */ /* 0x001fca00078e009c */
        /* <DEDUP_REMOVED lines=20> */
.L_x_23876:
[----:B------:R-:W-:Y:S05]  /*5040*/  BSYNC.RECONVERGENT B2 ;  /* 0x0000000000027941 */ /* 0x000fea0003800200 */
.L_x_23875:
        /* <DEDUP_REMOVED lines=37> */
.L_x_23878:
[----:B------:R-:W-:Y:S05]  /*52a0*/  BSYNC.RECONVERGENT B2 ;  /* 0x0000000000027941 */ /* 0x000fea0003800200 */
.L_x_23877:
        /* <DEDUP_REMOVED lines=30> */
[----:B------:R-:W-:Y:S02]  /*5490*/  ISETP.GE.U32.AND P2, PT, R20, 0x1000000, PT ;  /* 0x010000001400780c */ /* 0x000fe40003f46070 */
[----:B------:R-:W-:Y:S02]  /*54a0*/  SEL R153, R153, RZ, P1 ;  /* 0x000000ff99997207 */ /* 0x000fe40000800000 */
[----:B------:R-:W-:Y:S02]  /*54b0*/  SEL R154, R154, RZ, P0 ;  /* 0x000000ff9a9a7207 */ /* 0x000fe40000000000 */
[----:B------:R-:W-:Y:S01]  /*54c0*/  SEL R155, R155, RZ, P2 ;  /* 0x000000ff9b9b7207 */ /* 0x000fe20001000000 */
[C---:B0-----:R-:W-:Y:S01]  /*54d0*/  IMAD.WIDE.U32 R156, R30.reuse, 0x10, R156 ;  /* 0x000000101e9c7825 */ /* 0x041fe200078e009c */
[----:B------:R-:W-:-:S04]  /*54e0*/  IADD3 R30, PT, PT, R30, 0x20, RZ ;  /* 0x000000201e1e7810 */ /* 0x000fc80007ffe0ff */
[----:B------:R0:W-:Y:S03]  /*54f0*/  STG.E.128 desc[UR6][R156.64], R152 ;  /* 0x000000989c007986 */ /* 0x0001e6000c101d06 */
.L_x_23880:
[----:B------:R-:W-:Y:S05]  /*5500*/  BSYNC.RECONVERGENT B2 ;  /* 0x0000000000027941 */ /* 0x000fea0003800200 */
.L_x_23879:
        /* <DEDUP_REMOVED lines=34> */
[C---:B0-----:R-:W-:Y:S01]  /*5730*/  IMAD.WIDE.U32 R156, R30.reuse, 0x10, R156 ;  /* 0x000000101e9c7825 */ /* 0x041fe200078e009c */
[----:B------:R-:W-:-:S04]  /*5740*/  IADD3 R30, PT, PT, R30, 0x20, RZ ;  /* 0x000000201e1e7810 */ /* 0x000fc80007ffe0ff */
[----:B------:R0:W-:Y:S03]  /*5750*/  STG.E.128 desc[UR6][R156.64], R152 ;  /* 0x000000989c007986 */ /* 0x0001e6000c101d06 */
.L_x_23882:
[----:B------:R-:W-:Y:S05]  /*5760*/  BSYNC.RECONVERGENT B2 ;  /* 0x0000000000027941 */ /* 0x000fea0003800200 */
.L_x_23881:
        /* <DEDUP_REMOVED lines=37> */
.L_x_23884:
[----:B------:R-:W-:Y:S05]  /*59c0*/  BSYNC.RECONVERGENT B2 ;  /* 0x0000000000027941 */ /* 0x000fea0003800200 */
.L_x_23883:
[----:B------:R-:W-:Y:S05]  /*59d0*/  @!P5 BRA `(.L_x_23866) ;  /* 0x00000030000cd947 */ /* 0x000fea0003800000 */
[-CC-:B0---4-:R-:W-:Y:S01]  /*59e0*/  FFMA.FTZ R155, R193, R6.reuse, R31.reuse ;  /* 0x00000006c19b7223 */ /* 0x191fe2000001001f */
[-CC-:B-123--:R-:W-:Y:S01]  /*59f0*/  FFMA.FTZ R152, R230, R6.reuse, R31.reuse ;  /* 0x00000006e6987223 */ /* 0x18efe2000001001f */
        /* <DEDUP_REMOVED lines=10> */
[----:B------:R-:W0:Y:S01]  /*5aa0*/  LDC.64 R156, c[0x0][0x478] ;  /* 0x00011e00ff9c7b82 */ /* 0x000e220000000a00 */
[-C--:B------:R-:W-:Y:S01]  /*5ab0*/  FMUL.FTZ R6, R155, R4.reuse ;  /* 0x000000049b067220 */ /* 0x080fe20000410000 */
[-C--:B------:R-:W-:Y:S01]  /*5ac0*/  FMUL.FTZ R31, R152, R4.reuse ;  /* 0x00000004981f7220 */ /* 0x080fe20000410000 */
[-C--:B------:R-:W-:Y:S01]  /*5ad0*/  FMUL.FTZ R158, R153, R4.reuse ;  /* 0x00000004999e7220 */ /* 0x080fe20000410000 */
[----:B------:R-:W-:Y:S01]  /*5ae0*/  FMUL.FTZ R159, R154, R4 ;  /* 0x000000049a9f7220 */ /* 0x000fe20000410000 */
[----:B------:R-:W-:Y:S01]  /*5af0*/  FMUL.FTZ R6, R6, UR14 ;  /* 0x0000000e06067c20 */ /* 0x000fe20008410000 */
[----:B------:R-:W-:Y:S01]  /*5b00*/  FMUL.FTZ R31, R31, UR14 ;  /* 0x0000000e1f1f7c20 */ /* 0x000fe20008410000 */
[C---:B------:R-:W-:Y:S01]  /*5b10*/  LOP3.LUT P0, RZ, R29.reuse, 0xff, RZ, 0xc0, !PT ;  /* 0x000000ff1dff7812 */ /* 0x040fe2000780c0ff */
[----:B------:R-:W1:Y:S01]  /*5b20*/  LDC.64 R4, c[0x0][0x468] ;  /* 0x00011a00ff047b82 */ /* 0x000e620000000a00 */
[----:B------:R-:W-:-:S02]  /*5b30*/  LOP3.LUT P1, RZ, R29, 0xff00, RZ, 0xc0, !PT ;  /* 0x0000ff001dff7812 */ /* 0x000fc4000782c0ff */
[C---:B------:R-:W-:Y:S02]  /*5b40*/  ISETP.GE.U32.AND P3, PT, R29.reuse, 0x1000000, PT ;  /* 0x010000001d00780c */ /* 0x040fe40003f66070 */
[----:B------:R-:W-:Y:S01]  /*5b50*/  LOP3.LUT P2, RZ, R29, 0xff0000, RZ, 0xc0, !PT ;  /* 0x00ff00001dff7812 */ /* 0x000fe2000784c0ff */
[----:B0-----:R-:W-:-:S05]  /*5b60*/  IMAD.WIDE.U32 R156, R30, 0x10, R156 ;  /* 0x000000101e9c7825 */ /* 0x001fca00078e009c */
[----:B------:R0:W-:Y:S01]  /*5b70*/  STG.E.128 desc[UR6][R156.64], R152 ;  /* 0x000000989c007986 */ /* 0x0001e2000c101d06 */
[----:B-1----:R-:W-:-:S04]  /*5b80*/  IMAD.WIDE.U32 R4, R30, 0x10, R4 ;  /* 0x000000101e047825 */ /* 0x002fc800078e0004 */
[----:B------:R-:W-:Y:S01]  /*5b90*/  FMUL.FTZ R30, R158, UR14 ;  /* 0x0000000e9e1e7c20 */ /* 0x000fe20008410000 */
[----:B0-----:R-:W-:Y:S01]  /*5ba0*/  FMUL.FTZ R154, R159, UR14 ;  /* 0x0000000e9f9a7c20 */ /* 0x001fe20008410000 */
[----:B------:R-:W-:Y:S02]  /*5bb0*/  SEL R155, R6, RZ, P3 ;  /* 0x000000ff069b7207 */ /* 0x000fe40001800000 */
[----:B------:R-:W-:Y:S02]  /*5bc0*/  SEL R152, R31, RZ, P0 ;  /* 0x000000ff1f987207 */ /* 0x000fe40000000000 */
[----:B------:R-:W-:Y:S02]  /*5bd0*/  SEL R153, R30, RZ, P1 ;  /* 0x000000ff1e997207 */ /* 0x000fe40000800000 */
[----:B------:R-:W-:-:S05]  /*5be0*/  SEL R154, R154, RZ, P2 ;  /* 0x000000ff9a9a7207 */ /* 0x000fca0001000000 */
[----:B------:R0:W-:Y:S01]  /*5bf0*/  STG.E.128 desc[UR6][R4.64], R152 ;  /* 0x0000009804007986 */ /* 0x0001e2000c101d06 */
[----:B------:R-:W-:Y:S05]  /*5c00*/  BRA `(.L_x_23866) ;  /* 0x0000002c00807947 */ /* 0x000fea0003800000 */
.L_x_23846:
        /* <DEDUP_REMOVED lines=38> */
.L_x_23887:
[----:B------:R-:W-:Y:S05]  /*5e70*/  BSYNC.RECONVERGENT B2 ;  /* 0x0000000000027941 */ /* 0x000fea0003800200 */
.L_x_23886:
        /* <DEDUP_REMOVED lines=35> */
.L_x_23889:
[----:B------:R-:W-:Y:S05]  /*60b0*/  BSYNC.RECONVERGENT B2 ;  /* 0x0000000000027941 */ /* 0x000fea0003800200 */
.L_x_23888:
        /* <DEDUP_REMOVED lines=35> */
.L_x_23891:
[----:B------:R-:W-:Y:S05]  /*62f0*/  BSYNC.RECONVERGENT B2 ;  /* 0x0000000000027941 */ /* 0x000fea0003800200 */
.L_x_23890:
        /* <DEDUP_REMOVED lines=35> */
.L_x_23893:
[----:B------:R-:W-:Y:S05]  /*6530*/  BSYNC.RECONVERGENT B2 ;  /* 0x0000000000027941 */ /* 0x000fea0003800200 */
.L_x_23892:
        /* <DEDUP_REMOVED lines=34> */
.L_x_23895:
[----:B------:R-:W-:Y:S05]  /*6760*/  BSYNC.RECONVERGENT B2 ;  /* 0x0000000000027941 */ /* 0x000fea0003800200 */
.L_x_23894:
        /* <DEDUP_REMOVED lines=34> */
.L_x_23897:
[----:B------:R-:W-:Y:S05]  /*6990*/  BSYNC.RECONVERGENT B2 ;  /* 0x0000000000027941 */ /* 0x000fea0003800200 */
.L_x_23896:
        /* <DEDUP_REMOVED lines=34> */
.L_x_23899:
[----:B------:R-:W-:Y:S05]  /*6bc0*/  BSYNC.RECONVERGENT B2 ;  /* 0x0000000000027941 */ /* 0x000fea0003800200 */
.L_x_23898:
        /* <DEDUP_REMOVED lines=34> */
.L_x_23901:
[----:B------:R-:W-:Y:S05]  /*6df0*/  BSYNC.RECONVERGENT B2 ;  /* 0x0000000000027941 */ /* 0x000fea0003800200 */
.L_x_23900:
        /* <DEDUP_REMOVED lines=34> */
.L_x_23903:
[----:B------:R-:W-:Y:S05]  /*7020*/  BSYNC.RECONVERGENT B2 ;  /* 0x0000000000027941 */ /* 0x000fea0003800200 */
.L_x_23902:
        /* <DEDUP_REMOVED lines=33> */
.L_x_23885:
[----:B------:R-:W-:Y:S01]  /*7240*/  LOP3.LUT P6, RZ, R3, 0x1, RZ, 0xc0, !PT ;  /* 0x0000000103ff7812 */ /* 0x000fe200078cc0ff */
[----:B------:R-:W-:-:S12]  /*7250*/  BSSY.RECONVERGENT B2, `(.L_x_23904) ;  /* 0x0000025000027945 */ /* 0x000fd80003800200 */
[----:B------:R-:W-:Y:S05]  /*7260*/  @!P6 BRA `(.L_x_23905) ;  /* 0x00000000008ce947 */ /* 0x000fea0003800000 */
[----:B------:R-:W-:Y:S01]  /*7270*/  FFMA.FTZ R152, R0, R6, R31 ;  /* 0x0000000600987223 */ /* 0x000fe2000001001f */
[----:B------:R-:W-:Y:S01]  /*7280*/  LOP3.LUT P6, RZ, R7, 0xff, RZ, 0xc0, !PT ;  /* 0x000000ff07ff7812 */ /* 0x000fe200078cc0ff */
[----:B------:R-:W0:Y:S02]  /*7290*/  LDC.64 R190, c[0x0][0x478] ;  /* 0x00011e00ffbe7b82 */ /* 0x000e240000000a00 */
        /* <DEDUP_REMOVED lines=8> */
[----:B0-----:R-:W-:-:S04]  /*7320*/  IMAD.WIDE.U32 R190, R30, 0x10, R190 ;  /* 0x000000101ebe7825 */ /* 0x001fc800078e00be */
[----:B------:R-:W-:-:S04]  /*7330*/  FFMA.FTZ R153, R5, R153, R113 ;  /* 0x0000009905997223 */ /* 0x000fc80000010071 */
[----:B------:R-:W-:-:S04]  /*7340*/  FMUL.FTZ R154, R153, R4 ;  /* 0x00000004999a7220 */ /* 0x000fc80000410000 */
        /* <DEDUP_REMOVED lines=21> */
.L_x_23905:
[----:B------:R-:W-:Y:S05]  /*74a0*/  BSYNC.RECONVERGENT B2 ;  /* 0x0000000000027941 */ /* 0x000fea0003800200 */
.L_x_23904:
[----:B------:R-:W-:Y:S01]  /*74b0*/  LOP3.LUT P6, RZ, R3, 0x2, RZ, 0xc0, !PT ;  /* 0x0000000203ff7812 */ /* 0x000fe200078cc0ff */
[----:B------:R-:W-:-:S12]  /*74c0*/  BSSY.RECONVERGENT B2, `(.L_x_23906) ;  /* 0x0000025000027945 */ /* 0x000fd80003800200 */
[----:B------:R-:W-:Y:S05]  /*74d0*/  @!P6 BRA `(.L_x_23907) ;  /* 0x00000000008ce947 */ /* 0x000fea0003800000 */
[----:B0-----:R-:W-:Y:S01]  /*74e0*/  FFMA.FTZ R152, R181, R6, R31 ;  /* 0x00000006b5987223 */ /* 0x001fe2000001001f */
        /* <DEDUP_REMOVED lines=34> */
.L_x_23907:
[----:B------:R-:W-:Y:S05]  /*7710*/  BSYNC.RECONVERGENT B2 ;  /* 0x0000000000027941 */ /* 0x000fea0003800200 */
.L_x_23906:
[----:B------:R-:W-:Y:S01]  /*7720*/  LOP3.LUT P6, RZ, R3, 0x8, RZ, 0xc0, !PT ;  /* 0x0000000803ff7812 */ /* 0x000fe200078cc0ff */
[----:B------:R-:W-:-:S12]  /*7730*/  BSSY.RECONVERGENT B2, `(.L_x_23908) ;  /* 0x0000025000027945 */ /* 0x000fd80003800200 */
[----:B------:R-:W-:Y:S05]  /*7740*/  @!P6 BRA `(.L_x_23909) ;  /* 0x00000000008ce947 */ /* 0x000fea0003800000 */
[----:B01----:R-:W-:Y:S01]  /*7750*/  FFMA.FTZ R152, R180, R6, R31 ;  /* 0x00000006b4987223 */ /* 0x003fe2000001001f */
        /* <DEDUP_REMOVED lines=34> */
.L_x_23909:
[----:B------:R-:W-:Y:S05]  /*7980*/  BSYNC.RECONVERGENT B2 ;  /* 0x0000000000027941 */ /* 0x000fea0003800200 */
.L_x_23908:
[----:B------:R-:W-:Y:S01]  /*7990*/  LOP3.LUT P6, RZ, R3, 0x10, RZ, 0xc0, !PT ;  /* 0x0000001003ff7812 */ /* 0x000fe200078cc0ff */
[----:B------:R-:W-:-:S12]  /*79a0*/  BSSY.RECONVERGENT B2, `(.L_x_23910) ;  /* 0x0000025000027945 */ /* 0x000fd80003800200 */
[----:B------:R-:W-:Y:S05]  /*79b0*/  @!P6 BRA `(.L_x_23911) ;  /* 0x00000000008ce947 */ /* 0x000fea0003800000 */
[----:B012---:R-:W-:Y:S01]  /*79c0*/  FFMA.FTZ R152, R179, R6, R31 ;  /* 0x00000006b3987223 */ /* 0x007fe2000001001f */
        /* <DEDUP_REMOVED lines=34> */
.L_x_23911:
[----:B------:R-:W-:Y:S05]  /*7bf0*/  BSYNC.RECONVERGENT B2 ;  /* 0x0000000000027941 */ /* 0x000fea0003800200 */
.L_x_23910:
        /* <DEDUP_REMOVED lines=37> */
.L_x_23913:
[----:B------:R-:W-:Y:S05]  /*7e50*/  BSYNC.RECONVERGENT B2 ;  /* 0x0000000000027941 */ /* 0x000fea0003800200 */
.L_x_23912:
        /* <DEDUP_REMOVED lines=37> */
.L_x_23915:
[----:B------:R-:W-:Y:S05]  /*80b0*/  BSYNC.RECONVERGENT B2 ;  /* 0x0000000000027941 */ /* 0x000fea0003800200 */
.L_x_23914:
        /* <DEDUP_REMOVED lines=37> */
.L_x_23917:
[----:B------:R-:W-:Y:S05]  /*8310*/  BSYNC.RECONVERGENT B2 ;  /* 0x0000000000027941 */ /* 0x000fea0003800200 */
.L_x_23916:
        /* <DEDUP_REMOVED lines=37> */
.L_x_23919:
[----:B------:R-:W-:Y:S05]  /*8570*/  BSYNC.RECONVERGENT B2 ;  /* 0x0000000000027941 */ /* 0x000fea0003800200 */
.L_x_23918:
        /* <DEDUP_REMOVED lines=37> */
.L_x_23921:
[----:B------:R-:W-:Y:S05]  /*87d0*/  BSYNC.RECONVERGENT B2 ;  /* 0x0000000000027941 */ /* 0x000fea0003800200 */
.L_x_23920:
        /* <DEDUP_REMOVED lines=34> */
[----:B------:R0:W-:Y:S02]  /*8a00*/  STG.E.128 desc[UR6][R4.64], R152 ;  /* 0x0000009804007986 */ /* 0x0001e4000c101d06 */
.L_x_23866:
[----:B------:R-:W-:Y:S05]  /*8a10*/  BSYNC.RECONVERGENT B1 ;  /* 0x0000000000017941 */ /* 0x000fea0003800200 */
.L_x_23845:
[----:B0----5:R-:W0:Y:S02]  /*8a20*/  LDC.64 R4, c[0x0][0x380] ;  /* 0x0000e000ff047b82 */ /* 0x021e240000000a00 */
[----:B0-----:R-:W-:-:S04]  /*8a30*/  LEA R182, R4, R182, 0x2 ;  /* 0x000000b604b67211 */ /* 0x001fc800078e10ff */
[----:B------:R-:W-:-:S13]  /*8a40*/  ISETP.GE.AND P0, PT, R182, R5, PT ;  /* 0x00000005b600720c */ /* 0x000fda0003f06270 */
[----:B------:R-:W-:Y:S05]  /*8a50*/  @!P0 BRA `(.L_x_23922) ;  /* 0xffffff8000388947 */ /* 0x000fea000383ffff */
.L_x_23823:
[----:B------:R-:W-:Y:S05]  /*8a60*/  BSYNC B0 ;  /* 0x0000000000007941 */ /* 0x000fea0003800000 */
.L_x_23822:
[----:B-1234-:R-:W0:Y:S01]  /*8a70*/  S2R R152, SR_TID.X ;  /* 0x0000000000987919 */ /* 0x01ee220000002100 */
        /* <DEDUP_REMOVED lines=312> */
.L_x_23844:
        /* <DEDUP_REMOVED lines=8> */
.L_x_23924:
[----:B------:R-:W-:Y:S05]  /*9e80*/  BSYNC B1 ;  /* 0x0000000000017941 */ /* 0x000fea0003800000 */
.L_x_23923:
        /* <DEDUP_REMOVED lines=9> */
.L_x_23925:
        /* <DEDUP_REMOVED lines=8> */
.L_x_23926:
[----:B------:R-:W-:Y:S02]  /*9fa0*/  MOV R154, R31 ;  /* 0x0000001f009a7202 */ /* 0x000fe40000000f00 */
[----:B------:R-:W-:-:S05]  /*9fb0*/  MOV R6, R156 ;  /* 0x0000009c00067202 */ /* 0x000fca0000000f00 */
[----:B------:R-:W-:Y:S01]  /*9fc0*/  FADD.FTZ R155, R155, R6 ;  /* 0x000000069b9b7221 */ /* 0x000fe20000010000 */
[----:B------:R-:W-:-:S07]  /*9fd0*/  MOV R6, 0xffffffff ;  /* 0xffffffff00067802 */ /* 0x000fce0000000f00 */
[----:B------:R-:W-:Y:S05]  /*9fe0*/  WARPSYNC.COLLECTIVE R6, `(.L_x_23927) ;  /* 0x0000000006087348 */ /* 0x000fea0003c00000 */
[----:B------:R0:W1:Y:S02]  /*9ff0*/  SHFL.BFLY P6, R156, R154, R153, R152 ;  /* 0x0c0000999a9c7389 */ /* 0x00006400000c0098 */
[----:B01----:R-:W-:Y:S05]  /*a000*/  ENDCOLLECTIVE ;  /* 0x000000000000791b */ /* 0x003fea0003800000 */
.L_x_23927:
        /* <DEDUP_REMOVED lines=8> */
.L_x_23928:
[----:B------:R-:W-:Y:S02]  /*a090*/  MOV R154, R31 ;  /* 0x0000001f009a7202 */ /* 0x000fe40000000f00 */
[----:B------:R-:W-:-:S05]  /*a0a0*/  MOV R6, R156 ;  /* 0x0000009c00067202 */ /* 0x000fca0000000f00 */
[----:B------:R-:W-:Y:S01]  /*a0b0*/  FADD.FTZ R155, R155, R6 ;  /* 0x000000069b9b7221 */ /* 0x000fe20000010000 */
[----:B------:R-:W-:-:S07]  /*a0c0*/  MOV R6, 0xffffffff ;  /* 0xffffffff00067802 */ /* 0x000fce0000000f00 */
[----:B------:R-:W-:Y:S05]  /*a0d0*/  WARPSYNC.COLLECTIVE R6, `(.L_x_23929) ;  /* 0x0000000006087348 */ /* 0x000fea0003c00000 */
[----:B------:R0:W1:Y:S02]  /*a0e0*/  SHFL.BFLY P6, R156, R154, R153, R152 ;  /* 0x0c0000999a9c7389 */ /* 0x00006400000c0098 */
[----:B01----:R-:W-:Y:S05]  /*a0f0*/  ENDCOLLECTIVE ;  /* 0x000000000000791b */ /* 0x003fea0003800000 */
.L_x_23929:
        /* <DEDUP_REMOVED lines=8> */
.L_x_23930:
[----:B------:R-:W-:Y:S02]  /*a180*/  MOV R154, R31 ;  /* 0x0000001f009a7202 */ /* 0x000fe40000000f00 */
[----:B------:R-:W-:-:S05]  /*a190*/  MOV R6, R156 ;  /* 0x0000009c00067202 */ /* 0x000fca0000000f00 */
[----:B------:R-:W-:Y:S01]  /*a1a0*/  FADD.FTZ R155, R155, R6 ;  /* 0x000000069b9b7221 */ /* 0x000fe20000010000 */
[----:B------:R-:W-:-:S07]  /*a1b0*/  MOV R6, 0xffffffff ;  /* 0xffffffff00067802 */ /* 0x000fce0000000f00 */
[----:B------:R-:W-:Y:S05]  /*a1c0*/  WARPSYNC.COLLECTIVE R6, `(.L_x_23931) ;  /* 0x0000000006087348 */ /* 0x000fea0003c00000 */
[----:B------:R0:W1:Y:S02]  /*a1d0*/  SHFL.BFLY P6, R156, R154, R153, R152 ;  /* 0x0c0000999a9c7389 */ /* 0x00006400000c0098 */
[----:B01----:R-:W-:Y:S05]  /*a1e0*/  ENDCOLLECTIVE ;  /* 0x000000000000791b */ /* 0x003fea0003800000 */
.L_x_23931:
        /* <DEDUP_REMOVED lines=8> */
.L_x_23932:
[----:B------:R-:W-:Y:S02]  /*a270*/  MOV R154, R31 ;  /* 0x0000001f009a7202 */ /* 0x000fe40000000f00 */
[----:B------:R-:W-:-:S07]  /*a280*/  MOV R157, R156 ;  /* 0x0000009c009d7202 */ /* 0x000fce0000000f00 */
[----:B------:R-:W-:Y:S05]  /*a290*/  WARPSYNC.COLLECTIVE R6, `(.L_x_23933) ;  /* 0x0000000006087348 */ /* 0x000fea0003c00000 */
[----:B------:R0:W1:Y:S02]  /*a2a0*/  SHFL.BFLY P6, R156, R154, R153, R152 ;  /* 0x0c0000999a9c7389 */ /* 0x00006400000c0098 */
[----:B01----:R-:W-:Y:S05]  /*a2b0*/  ENDCOLLECTIVE ;  /* 0x000000000000791b */ /* 0x003fea0003800000 */
.L_x_23933:
[----:B------:R-:W-:Y:S01]  /*a2c0*/  MOV R6, R156 ;  /* 0x0000009c00067202 */ /* 0x000fe20000000f00 */
[----:B------:R-:W-:Y:S06]  /*a2d0*/  BRA `(.L_x_23934) ;  /* 0xffffff8800987947 */ /* 0x000fec000383ffff */
.L_x_23935:
        /* <DEDUP_REMOVED lines=10> */
.L_x_25540:


//--------------------- .text._ZN10layer_norm13ln_bwd_kernelINS_13Kernel_traitsIfffffjLj1280ELj1ELj4ELj1ELj16ENS_18Kernel_traits_baseILj1280EfffffjLj128EEEEELb1ELb0ELb0ELb1EEEvNS_9BwdParamsE --------------------------
	.section	.text._ZN10layer_norm13ln_bwd_kernelINS_13Kernel_traitsIfffffjLj1280ELj1ELj4ELj1ELj16ENS_18Kernel_traits_baseILj1280EfffffjLj128EEEEELb1ELb0ELb0ELb1EEEvNS_9BwdParamsE,"ax",@progbits
	.align	128
        .global         _ZN10layer_norm13ln_bwd_kernelINS_13Kernel_traitsIfffffjLj1280ELj1ELj4ELj1ELj16ENS_18Kernel_traits_baseILj1280EfffffjLj128EEEEELb1ELb0ELb0ELb1EEEvNS_9BwdParamsE
        .type           _ZN10layer_norm13ln_bwd_kernelINS_13Kernel_traitsIfffffjLj1280ELj1ELj4ELj1ELj16ENS_18Kernel_traits_baseILj1280EfffffjLj128EEEEELb1ELb0ELb0ELb1EEEvNS_9BwdParamsE,@function
        .size           _ZN10layer_norm13ln_bwd_kernelINS_13Kernel_traitsIfffffjLj1280ELj1ELj4ELj1ELj16ENS_18Kernel_traits_baseILj1280EfffffjLj128EEEEELb1ELb0ELb0ELb1EEEvNS_9BwdParamsE,(.L_x_25541 - _ZN10layer_norm13ln_bwd_kernelINS_13Kernel_traitsIfffffjLj1280ELj1ELj4ELj1ELj16ENS_18Kernel_traits_baseILj1280EfffffjLj128EEEEELb1ELb0ELb0ELb1EEEvNS_9BwdParamsE)
        .other          _ZN10layer_norm13ln_bwd_kernelINS_13Kernel_traitsIfffffjLj1280ELj1ELj4ELj1ELj16ENS_18Kernel_traits_baseILj1280EfffffjLj128EEEEELb1ELb0ELb0ELb1EEEvNS_9BwdParamsE,@"STO_CUDA_ENTRY STV_DEFAULT"
_ZN10layer_norm13ln_bwd_kernelINS_13Kernel_traitsIfffffjLj1280ELj1ELj4ELj1ELj16ENS_18Kernel_traits_baseILj1280EfffffjLj128EEEEELb1ELb0ELb0ELb1EEEvNS_9BwdParamsE:
.text._ZN10layer_norm13ln_bwd_kernelINS_13Kernel_traitsIfffffjLj1280ELj1ELj4ELj1ELj16ENS_18Kernel_traits_baseILj1280EfffffjLj128EEEEELb1ELb0ELb0ELb1EEEvNS_9BwdParamsE:
        /* <DEDUP_REMOVED lines=156> */
.L_x_23965:
[----:B0-----:R-:W0:Y:S08]  /*09c0*/  LDC.64 R4, c[0x0][0x3c0] ;  /* 0x0000f000ff047b82 */ /* 0x001e300000000a00 */
[----:B------:R-:W1:Y:S08]  /*09d0*/  LDC.64 R8, c[0x0][0x3c8] ;  /* 0x0000f200ff087b82 */ /* 0x000e700000000a00 */
[----:B------:R-:W2:Y:S01]  /*09e0*/  @P0 LDC.64 R6, c[0x0][0x3e0] ;  /* 0x0000f800ff060b82 */ /* 0x000ea20000000a00 */
[----:B0-----:R-:W-:-:S06]  /*09f0*/  IMAD.WIDE R4, R2, 0x4, R4 ;  /* 0x0000000402047825 */ /* 0x001fcc00078e0204 */
[----:B---3--:R0:W3:Y:S01]  /*0a00*/  LDG.E R5, desc[UR6][R4.64] ;  /* 0x0000000604057981 */ /* 0x0080e2000c1e1900 */
[----:B-1----:R-:W-:-:S05]  /*0a10*/  IMAD.WIDE R8, R2, 0x4, R8 ;  /* 0x0000000402087825 */ /* 0x002fca00078e0208 */
[----:B-----5:R-:W5:Y:S01]  /*0a20*/  LDG.E R11, desc[UR6][R8.64] ;  /* 0x00000006080b7981 */ /* 0x020f62000c1e1900 */
[----:B0-----:R-:W-:Y:S01]  /*0a30*/  HFMA2 R4, -RZ, RZ, 1.875, 0 ;  /* 0x3f800000ff047431 */ /* 0x001fe200000001ff */
[----:B------:R-:W0:Y:S01]  /*0a40*/  S2R R10, SR_TID.X ;  /* 0x00000000000a7919 */ /* 0x000e220000002100 */
[----:B--2---:R-:W-:-:S05]  /*0a50*/  @P0 IMAD.WIDE R6, R2, 0x4, R6 ;  /* 0x0000000402060825 */ /* 0x004fca00078e0206 */
[----:B------:R0:W5:Y:S01]  /*0a60*/  @P0 LDG.E R4, desc[UR6][R6.64] ;  /* 0x0000000606040981 */ /* 0x000162000c1e1900 */
[----:B------:R-:W-:Y:S01]  /*0a70*/  UISETP.NE.U32.AND UP0, UPT, UR12, URZ, UPT ;  /* 0x000000ff0c00728c */ /* 0x000fe2000bf05070 */
[----:B------:R-:W-:-:S03]  /*0a80*/  IMAD R0, R2, UR11, RZ ;  /* 0x0000000b02007c24 */ /* 0x000fc6000f8e02ff */
[----:B------:R-:W-:Y:S01]  /*0a90*/  UISETP.NE.AND.EX UP0, UPT, UR13, URZ, UPT, UP0 ;  /* 0x000000ff0d00728c */ /* 0x000fe2000bf05300 */
[----:B0-----:R-:W-:-:S05]  /*0aa0*/  LOP3.LUT R6, R10, 0x1f, RZ, 0xc0, !PT ;  /* 0x0000001f0a067812 */ /* 0x001fca00078ec0ff */
[----:B------:R0:W-:Y:S01]  /*0ab0*/  STL [R1+0x184], R6 ;  /* 0x0001840601007387 */ /* 0x0001e20000100800 */
[----:B------:R-:W-:Y:S02]  /*0ac0*/  SHF.R.S32.HI R3, RZ, 0x1f, R0 ;  /* 0x0000001fff037819 */ /* 0x000fe40000011400 */
[----:B------:R-:W-:Y:S02]  /*0ad0*/  ISETP.NE.AND P2, PT, RZ, UR10, PT ;  /* 0x0000000aff007c0c */ /* 0x000fe4000bf45270 */
[----:B------:R-:W-:-:S04]  /*0ae0*/  LEA.HI R3, R3, R0, RZ, 0x2 ;  /* 0x0000000003037211 */ /* 0x000fc800078f10ff */
[----:B------:R-:W-:Y:S02]  /*0af0*/  LEA.HI.SX32 R23, R3, R6, 0x1e ;  /* 0x0000000603177211 */ /* 0x000fe400078ff2ff */
[----:B---3--:R-:W-:Y:S01]  /*0b00*/  FSEL R0, R5, RZ, !P2 ;  /* 0x000000ff05007208 */ /* 0x008fe20005000000 */
        /* <DEDUP_REMOVED lines=55> */
[----:B------:R-:W5:Y:S02]  /*0e80*/  LDG.E R21, desc[UR6][R20.64] ;  /* 0x0000000614157981 */ /* 0x000f64000c1e1900 */
[--C-:B------:R-:W-:Y:S02]  /*0e90*/  IMAD.WIDE.U32 R192, R7, 0x4, R200.reuse ;  /* 0x0000000407c07825 */ /* 0x100fe400078e00c8 */
[----:B------:R0:W5:Y:S02]  /*0ea0*/  LDG.E R22, desc[UR6][R194.64] ;  /* 0x00000006c2167981 */ /* 0x000164000c1e1900 */
[----:B------:R-:W-:-:S04]  /*0eb0*/  IMAD.WIDE.U32 R190, R19, 0x4, R200 ;  /* 0x0000000413be7825 */ /* 0x000fc800078e00c8 */
[--C-:B------:R-:W-:Y:S01]  /*0ec0*/  IMAD.WIDE.U32 R188, R23, 0x4, R200.reuse ;  /* 0x0000000417bc7825 */ /* 0x100fe200078e00c8 */
[----:B------:R1:W5:Y:S03]  /*0ed0*/  LDG.E R20, desc[UR6][R192.64] ;  /* 0x00000006c0147981 */ /* 0x000366000c1e1900 */
[--C-:B------:R-:W-:Y:S01]  /*0ee0*/  IMAD.WIDE.U32 R198, R17, 0x4, R200.reuse ;  /* 0x0000000411c67825 */ /* 0x100fe200078e00c8 */
[----:B------:R2:W5:Y:S03]  /*0ef0*/  LDG.E R18, desc[UR6][R190.64] ;  /* 0x00000006be127981 */ /* 0x000566000c1e1900 */
[--C-:B------:R-:W-:Y:S01]  /*0f00*/  IMAD.WIDE.U32 R196, R15, 0x4, R200.reuse ;  /* 0x000000040fc47825 */ /* 0x100fe200078e00c8 */
[----:B------:R-:W5:Y:S03]  /*0f10*/  LDG.E R188, desc[UR6][R188.64] ;  /* 0x00000006bcbc7981 */ /* 0x000f66000c1e1900 */
[--C-:B0-----:R-:W-:Y:S01]  /*0f20*/  IMAD.WIDE.U32 R194, R13, 0x4, R200.reuse ;  /* 0x000000040dc27825 */ /* 0x101fe200078e00c8 */
[----:B------:R0:W5:Y:S03]  /*0f30*/  LDG.E R16, desc[UR6][R198.64] ;  /* 0x00000006c6107981 */ /* 0x000166000c1e1900 */
[--C-:B-1----:R-:W-:Y:S01]  /*0f40*/  IMAD.WIDE.U32 R192, R5, 0x4, R200.reuse ;  /* 0x0000000405c07825 */ /* 0x102fe200078e00c8 */
[----:B------:R-:W5:Y:S03]  /*0f50*/  LDG.E R14, desc[UR6][R196.64] ;  /* 0x00000006c40e7981 */ /* 0x000f66000c1e1900 */
[----:B--2---:R-:W-:Y:S01]  /*0f60*/  IMAD.WIDE.U32 R190, R10, 0x4, R200 ;  /* 0x000000040abe7825 */ /* 0x004fe200078e00c8 */
[----:B------:R1:W5:Y:S04]  /*0f70*/  LDG.E R12, desc[UR6][R194.64] ;  /* 0x00000006c20c7981 */ /* 0x000368000c1e1900 */
[----:B------:R-:W5:Y:S04]  /*0f80*/  LDG.E R6, desc[UR6][R192.64] ;  /* 0x00000006c0067981 */ /* 0x000f68000c1e1900 */
[----:B------:R2:W5:Y:S01]  /*0f90*/  LDG.E R9, desc[UR6][R190.64] ;  /* 0x00000006be097981 */ /* 0x000562000c1e1900 */
        /* <DEDUP_REMOVED lines=43> */
[----:B------:R-:W-:-:S02]  /*1250*/  FMUL.FTZ R223, R11, R149 ;  /* 0x000000950bdf7220 */ /* 0x000fc40000410000 */
[----:B------:R-:W-:Y:S01]  /*1260*/  FFMA.FTZ R184, R0, R227, RZ ;  /* 0x000000e300b87223 */ /* 0x000fe200000100ff */
[----:B------:R-:W-:Y:S01]  /*1270*/  FADD.FTZ R182, RZ, R227 ;  /* 0x000000e3ffb67221 */ /* 0x000fe20000010000 */
        /* <DEDUP_REMOVED lines=83> */
[C---:B------:R-:W-:Y:S01]  /*17b0*/  FMUL.FTZ R180, R11.reuse, R193 ;  /* 0x000000c10bb47220 */ /* 0x040fe20000410000 */
[----:B------:R-:W-:Y:S01]  /*17c0*/  FADD.FTZ R193, R182, R166 ;  /* 0x000000a6b6c17221 */ /* 0x000fe20000010000 */
[----:B------:R-:W-:Y:S01]  /*17d0*/  FMUL.FTZ R182, R11, R228 ;  /* 0x000000e40bb67220 */ /* 0x000fe20000410000 */
        /* <DEDUP_REMOVED lines=17> */
[C---:B------:R-:W-:Y:S01]  /*18f0*/  FMUL.FTZ R181, R11.reuse, R190 ;  /* 0x000000be0bb57220 */ /* 0x040fe20000410000 */
[----:B------:R-:W-:Y:S01]  /*1900*/  FFMA.FTZ R228, R180, R148, R228 ;  /* 0x00000094b4e47223 */ /* 0x000fe200000100e4 */
[----:B------:R-:W-:Y:S01]  /*1910*/  FMUL.FTZ R229, R60, R0 ;  /* 0x000000003ce57220 */ /* 0x000fe20000410000 */
[----:B------:R-:W-:Y:S01]  /*1920*/  FMUL.FTZ R191, R11, R235 ;  /* 0x000000eb0bbf7220 */ /* 0x000fe20000410000 */
[----:B------:R-:W-:Y:S01]  /*1930*/  FADD.FTZ R235, R193, R148 ;  /* 0x00000094c1eb7221 */ /* 0x000fe20000010000 */
[----:B------:R-:W-:Y:S01]  /*1940*/  FMUL.FTZ R193, R11, R236 ;  /* 0x000000ec0bc17220 */ /* 0x000fe20000410000 */
[----:B------:R-:W-:Y:S01]  /*1950*/  FFMA.FTZ R236, R181, R149, R228 ;  /* 0x00000095b5ec7223 */ /* 0x000fe200000100e4 */
[----:B------:R-:W-:Y:S01]  /*1960*/  FMUL.FTZ R228, R61, R223 ;  /* 0x000000df3de47220 */ /* 0x000fe20000410000 */
[----:B------:R0:W-:Y:S01]  /*1970*/  STL [R1+0x40], R229 ;  /* 0x000040e501007387 */ /* 0x0001e20000100800 */
[----:B------:R-:W-:Y:S01]  /*1980*/  FMUL.FTZ R150, R72, R32 ;  /* 0x0000002048967220 */ /* 0x000fe20000410000 */
[----:B------:R-:W-:Y:S01]  /*1990*/  FADD.FTZ R235, R235, R149 ;  /* 0x00000095ebeb7221 */ /* 0x000fe20000010000 */
[----:B------:R-:W-:Y:S01]  /*19a0*/  FMUL.FTZ R151, R73, R33 ;  /* 0x0000002149977220 */ /* 0x000fe20000410000 */
[----:B------:R-:W-:Y:S01]  /*19b0*/  FMUL.FTZ R183, R11, R192 ;  /* 0x000000c00bb77220 */ /* 0x000fe20000410000 */
[----:B------:R-:W-:Y:S01]  /*19c0*/  FFMA.FTZ R236, R182, R150, R236 ;  /* 0x00000096b6ec7223 */ /* 0x000fe200000100ec */
[----:B------:R-:W-:Y:S01]  /*19d0*/  FADD.FTZ R235, R235, R150 ;  /* 0x00000096ebeb7221 */ /* 0x000fe20000010000 */
[----:B0-----:R-:W-:Y:S01]  /*19e0*/  FMUL.FTZ R229, R62, R222 ;  /* 0x000000de3ee57220 */ /* 0x001fe20000410000 */
[----:B------:R0:W-:Y:S01]  /*19f0*/  STL [R1+0x3c], R228 ;  /* 0x00003ce401007387 */ /* 0x0001e20000100800 */
[----:B------:R-:W-:-:S03]  /*1a00*/  FMUL.FTZ R152, R74, R34 ;  /* 0x000000224a987220 */ /* 0x000fc60000410000 */
        /* <DEDUP_REMOVED lines=10> */
[----:B------:R1:W-:Y:S01]  /*1ab0*/  STL [R1+0x30], R229 ;  /* 0x000030e501007387 */ /* 0x0003e20000100800 */
[----:B------:R-:W-:Y:S01]  /*1ac0*/  FFMA.FTZ R236, R184, R152, R236 ;  /* 0x00000098b8ec7223 */ /* 0x000fe200000100ec */
[----:B0-----:R-:W-:Y:S01]  /*1ad0*/  FMUL.FTZ R228, R57, R218 ;  /* 0x000000da39e47220 */ /* 0x001fe20000410000 */
[----:B-1----:R-:W-:Y:S01]  /*1ae0*/  FMUL.FTZ R229, R58, R219 ;  /* 0x000000db3ae57220 */ /* 0x002fe20000410000 */
[----:B------:R-:W-:Y:S01]  /*1af0*/  FMUL.FTZ R154, R68, R28 ;  /* 0x0000001c449a7220 */ /* 0x000fe20000410000 */
[----:B------:R-:W-:Y:S02]  /*1b00*/  FMUL.FTZ R186, R11, R232 ;  /* 0x000000e80bba7220 */ /* 0x000fe40000410000 */
[----:B------:R0:W-:Y:S01]  /*1b10*/  STL [R1+0x2c], R228 ;  /* 0x00002ce401007387 */ /* 0x0001e20000100800 */
[----:B------:R-:W-:Y:S01]  /*1b20*/  FADD.FTZ R235, R235, R153 ;  /* 0x00000099ebeb7221 */ /* 0x000fe20000010000 */
[----:B------:R-:W-:-:S02]  /*1b30*/  FFMA.FTZ R236, R185, R153, R236 ;  /* 0x00000099b9ec7223 */ /* 0x000fc400000100ec */
        /* <DEDUP_REMOVED lines=33> */
[----:B------:R-:W-:-:S03]  /*1d50*/  FMUL.FTZ R160, R66, R26 ;  /* 0x0000001a42a07220 */ /* 0x000fc60000410000 */
[----:B------:R0:W-:Y:S01]  /*1d60*/  STL [R1+0xc], R228 ;  /* 0x00000ce401007387 */ /* 0x0001e20000100800 */
[----:B------:R-:W-:Y:S01]  /*1d70*/  FADD.FTZ R235, R235, R159 ;  /* 0x0000009febeb7221 */ /* 0x000fe20000010000 */
[----:B------:R-:W-:Y:S02]  /*1d80*/  FFMA.FTZ R236, R192, R159, R236 ;  /* 0x0000009fc0ec7223 */ /* 0x000fe400000100ec */
        /* <DEDUP_REMOVED lines=8> */
[----:B------:R-:W-:Y:S01]  /*1e10*/  FMUL.FTZ R230, R47, R202 ;  /* 0x000000ca2fe67220 */ /* 0x000fe20000410000 */
[----:B------:R-:W-:Y:S01]  /*1e20*/  FMUL.FTZ R231, R40, R195 ;  /* 0x000000c328e77220 */ /* 0x000fe20000410000 */
[----:B------:R-:W-:Y:S01]  /*1e30*/  FMUL.FTZ R232, R41, R197 ;  /* 0x000000c529e87220 */ /* 0x000fe20000410000 */
[----:B------:R1:W-:Y:S01]  /*1e40*/  STL [R1], R229 ;  /* 0x000000e501007387 */ /* 0x0003e20000100800 */
[----:B------:R-:W-:Y:S01]  /*1e50*/  FMUL.FTZ R233, R42, R198 ;  /* 0x000000c62ae97220 */ /* 0x000fe20000410000 */
[----:B------:R-:W-:Y:S01]  /*1e60*/  FMUL.FTZ R234, R43, R196 ;  /* 0x000000c42bea7220 */ /* 0x000fe20000410000 */
[----:B------:R-:W-:Y:S01]  /*1e70*/  FADD.FTZ R235, R235, R161 ;  /* 0x000000a1ebeb7221 */ /* 0x000fe20000010000 */
[----:B------:R-:W-:Y:S01]  /*1e80*/  FFMA.FTZ R236, R194, R161, R236 ;  /* 0x000000a1c2ec7223 */ /* 0x000fe200000100ec */
        /* <DEDUP_REMOVED lines=19> */
.L_x_23939:
        /* <DEDUP_REMOVED lines=12> */
[--C-:B0-----:R-:W-:Y:S02]  /*2080*/  IMAD.WIDE.U32 R148, R23, 0x10, R184.reuse ;  /* 0x0000001017947825 */ /* 0x101fe400078e00b8 */
[----:B------:R-:W0:Y:S02]  /*2090*/  LDC.64 R122, c[0x0][0x438] ;  /* 0x00010e00ff7a7b82 */ /* 0x000e240000000a00 */
        /* <DEDUP_REMOVED lines=37> */
[----:B------:R-:W-:-:S04]  /*22f0*/  IMAD.WIDE.U32 R24, R10, 0x10, R24 ;  /* 0x000000100a187825 */ /* 0x000fc800078e0018 */
[--C-:B--2---:R-:W-:Y:S02]  /*2300*/  IMAD.WIDE.U32 R112, R3, 0x4, R118.reuse ;  /* 0x0000000403707825 */ /* 0x104fe400078e0076 */
[----:B------:R-:W2:Y:S02]  /*2310*/  LDG.E.128 R24, desc[UR6][R24.64] ;  /* 0x0000000618187981 */ /* 0x000ea4000c1e1d00 */
[--C-:B------:R-:W-:Y:S02]  /*2320*/  IMAD.WIDE.U32 R104, R19, 0x4, R118.reuse ;  /* 0x0000000413687825 */ /* 0x100fe400078e0076 */
[----:B------:R1:W5:Y:S02]  /*2330*/  LDG.E R22, desc[UR6][R112.64] ;  /* 0x0000000670167981 */ /* 0x000364000c1e1900 */
[--C-:B------:R-:W-:Y:S02]  /*2340*/  IMAD.WIDE.U32 R20, R8, 0x4, R118.reuse ;  /* 0x0000000408147825 */ /* 0x100fe400078e0076 */
[----:B------:R0:W5:Y:S02]  /*2350*/  LDG.E R18, desc[UR6][R104.64] ;  /* 0x0000000668127981 */ /* 0x000164000c1e1900 */
[----:B------:R-:W-:-:S02]  /*2360*/  IMAD.WIDE.U32 R106, R7, 0x4, R118 ;  /* 0x00000004076a7825 */ /* 0x000fc400078e0076 */
[----:B------:R-:W5:Y:S02]  /*2370*/  LDG.E R21, desc[UR6][R20.64] ;  /* 0x0000000614157981 */ /* 0x000f64000c1e1900 */
[----:B------:R-:W-:-:S04]  /*2380*/  IMAD.WIDE.U32 R116, R17, 0x4, R118 ;  /* 0x0000000411747825 */ /* 0x000fc800078e0076 */
[--C-:B-1----:R-:W-:Y:S01]  /*2390*/  IMAD.WIDE.U32 R112, R13, 0x4, R118.reuse ;  /* 0x000000040d707825 */ /* 0x102fe200078e0076 */
[----:B------:R1:W5:Y:S03]  /*23a0*/  LDG.E R16, desc[UR6][R116.64] ;  /* 0x0000000674107981 */ /* 0x000366000c1e1900 */
[--C-:B0-----:R-:W-:Y:S01]  /*23b0*/  IMAD.WIDE.U32 R104, R10, 0x4, R118.reuse ;  /* 0x000000040a687825 */ /* 0x101fe200078e0076 */
[----:B------:R0:W5:Y:S03]  /*23c0*/  LDG.E R20, desc[UR6][R106.64] ;  /* 0x000000066a147981 */ /* 0x000166000c1e1900 */
[----:B------:R-:W-:Y:S01]  /*23d0*/  IMAD.WIDE.U32 R114, R15, 0x4, R118 ;  /* 0x000000040f727825 */ /* 0x000fe200078e0076 */
[----:B------:R0:W5:Y:S03]  /*23e0*/  LDG.E R12, desc[UR6][R112.64] ;  /* 0x00000006700c7981 */ /* 0x000166000c1e1900 */
[----:B-1----:R-:W-:Y:S01]  /*23f0*/  IMAD.WIDE.U32 R116, R3, 0x10, R122 ;  /* 0x0000001003747825 */ /* 0x002fe200078e007a */
[----:B------:R1:W5:Y:S03]  /*2400*/  LDG.E R9, desc[UR6][R104.64] ;  /* 0x0000000668097981 */ /* 0x000366000c1e1900 */
[----:B0-----:R-:W-:Y:S01]  /*2410*/  IMAD.WIDE.U32 R106, R5, 0x4, R118 ;  /* 0x00000004056a7825 */ /* 0x001fe200078e0076 */
[----:B------:R-:W5:Y:S03]  /*2420*/  LDG.E R14, desc[UR6][R114.64] ;  /* 0x00000006720e7981 */ /* 0x000f66000c1e1900 */
[--C-:B------:R-:W-:Y:S01]  /*2430*/  IMAD.WIDE.U32 R112, R23, 0x10, R122.reuse ;  /* 0x0000001017707825 */ /* 0x100fe200078e007a */
[----:B------:R-:W5:Y:S03]  /*2440*/  LDG.E R6, desc[UR6][R106.64] ;  /* 0x000000066a067981 */ /* 0x000f66000c1e1900 */
[----:B------:R-:W-:-:S02]  /*2450*/  IMAD.WIDE.U32 R120, R8, 0x10, R122 ;  /* 0x0000001008787825 */ /* 0x000fc400078e007a */
[----:B------:R-:W5:Y:S02]  /*2460*/  LDG.E.128 R112, desc[UR6][R112.64] ;  /* 0x0000000670707981 */ /* 0x000f64000c1e1d00 */
        /* <DEDUP_REMOVED lines=11> */
[----:B-1----:R-:W-:Y:S02]  /*2520*/  IMAD.WIDE.U32 R104, R10, 0x10, R122 ;  /* 0x000000100a687825 */ /* 0x002fe400078e007a */
[----:B------:R-:W5:Y:S02]  /*2530*/  LDG.E.128 R120, desc[UR6][R120.64] ;  /* 0x0000000678787981 */ /* 0x000f64000c1e1d00 */
[----:B------:R-:W-:-:S02]  /*2540*/  IMAD.WIDE.U32 R188, R23, 0x4, R118 ;  /* 0x0000000417bc7825 */ /* 0x000fc400078e0076 */
[----:B------:R-:W5:Y:S04]  /*2550*/  LDG.E.128 R116, desc[UR6][R116.64] ;  /* 0x0000000674747981 */ /* 0x000f68000c1e1d00 */
[----:B------:R-:W5:Y:S04]  /*2560*/  LDG.E.128 R144, desc[UR6][R144.64] ;  /* 0x0000000690907981 */ /* 0x000f68000c1e1d00 */
[----:B------:R-:W5:Y:S04]  /*2570*/  LDG.E.128 R104, desc[UR6][R104.64] ;  /* 0x0000000668687981 */ /* 0x000f68000c1e1d00 */
        /* <DEDUP_REMOVED lines=207> */
[----:B--2---:R-:W-:Y:S01]  /*3270*/  FMUL.FTZ R158, R64, R24 ;  /* 0x00000018409e7220 */ /* 0x004fe20000410000 */
        /* <DEDUP_REMOVED lines=50> */
.L_x_23940:
        /* <DEDUP_REMOVED lines=60> */
[----:B------:R0:W5:Y:S04]  /*3960*/  LDL.LU R69, [R1+0x1f8] ;  /* 0x0001f80001457983 */ /* 0x0001680000300800 */
[----:B------:R1:W-:Y:S01]  /*3970*/  STL [R1+0x50], R68 ;  /* 0x0000504401007387 */ /* 0x0003e20000100800 */
[----:B----4-:R-:W-:-:S03]  /*3980*/  FADD.FTZ R23, R23, R64 ;  /* 0x0000004017177221 */ /* 0x010fc60000010000 */
[----:B-1----:R0:W5:Y:S04]  /*3990*/  LDL.LU R68, [R1+0x1f4] ;  /* 0x0001f40001447983 */ /* 0x0021680000300800 */
[----:B------:R0:W5:Y:S04]  /*39a0*/  LDL.LU R67, [R1+0x1f0] ;  /* 0x0001f00001437983 */ /* 0x0001680000300800 */
[----:B------:R1:W-:Y:S01]  /*39b0*/  STL [R1+0x4c], R66 ;  /* 0x00004c4201007387 */ /* 0x0003e20000100800 */
[----:B------:R-:W-:-:S03]  /*39c0*/  FADD.FTZ R21, R21, R22 ;  /* 0x0000001615157221 */ /* 0x000fc60000010000 */
[----:B-1----:R0:W5:Y:S01]  /*39d0*/  LDL.LU R66, [R1+0x1ec] ;  /* 0x0001ec0001427983 */ /* 0x0021620000300800 */
[----:B------:R-:W-:-:S03]  /*39e0*/  FADD.FTZ R2, R2, R65 ;  /* 0x0000004102027221 */ /* 0x000fc60000010000 */
[----:B------:R0:W5:Y:S04]  /*39f0*/  LDL.LU R65, [R1+0x1e8] ;  /* 0x0001e80001417983 */ /* 0x0001680000300800 */
[----:B------:R1:W-:Y:S04]  /*3a00*/  STL [R1+0x48], R2 ;  /* 0x0000480201007387 */ /* 0x0003e80000100800 */
[----:B-1----:R-:W2:Y:S01]  /*3a10*/  LDL.LU R2, [R1+0xb4] ;  /* 0x0000b40001027983 */ /* 0x002ea20000300800 */
[----:B------:R-:W-:-:S03]  /*3a20*/  FADD.FTZ R0, R0, R20 ;  /* 0x0000001400007221 */ /* 0x000fc60000010000 */
[----:B------:R0:W5:Y:S04]  /*3a30*/  LDL.LU R64, [R1+0x1e4] ;  /* 0x0001e40001407983 */ /* 0x0001680000300800 */
[----:B------:R1:W-:Y:S04]  /*3a40*/  STL [R1+0x44], R23 ;  /* 0x0000441701007387 */ /* 0x0003e80000100800 */
[----:B-1----:R0:W5:Y:S04]  /*3a50*/  LDL.LU R23, [R1+0x1e0] ;  /* 0x0001e00001177983 */ /* 0x0021680000300800 */
[----:B------:R0:W5:Y:S04]  /*3a60*/  LDL.LU R22, [R1+0x1dc] ;  /* 0x0001dc0001167983 */ /* 0x0001680000300800 */
[----:B------:R1:W-:Y:S04]  /*3a70*/  STL [R1+0x40], R21 ;  /* 0x0000401501007387 */ /* 0x0003e80000100800 */
[----:B-1----:R0:W5:Y:S04]  /*3a80*/  LDL.LU R21, [R1+0x1d8] ;  /* 0x0001d80001157983 */ /* 0x0021680000300800 */
[----:B------:R0:W5:Y:S04]  /*3a90*/  LDL.LU R20, [R1+0x1d4] ;  /* 0x0001d40001147983 */ /* 0x0001680000300800 */
[----:B------:R1:W-:Y:S04]  /*3aa0*/  STL [R1+0x3c], R0 ;  /* 0x00003c0001007387 */ /* 0x0003e80000100800 */
[----:B-1----:R-:W3:Y:S01]  /*3ab0*/  LDL.LU R0, [R1+0xb8] ;  /* 0x0000b80001007983 */ /* 0x002ee20000300800 */
[----:B------:R-:W-:Y:S01]  /*3ac0*/  FADD.FTZ R3, R3, R19 ;  /* 0x0000001303037221 */ /* 0x000fe20000010000 */
[----:B------:R-:W-:-:S02]  /*3ad0*/  FADD.FTZ R4, R5, R4 ;  /* 0x0000000405047221 */ /* 0x000fc40000010000 */
[----:B------:R0:W5:Y:S01]  /*3ae0*/  LDL.LU R19, [R1+0x1d0] ;  /* 0x0001d00001137983 */ /* 0x0001620000300800 */
[----:B------:R-:W-:-:S03]  /*3af0*/  FADD.FTZ R5, R11, R9 ;  /* 0x000000090b057221 */ /* 0x000fc60000010000 */
[----:B------:R1:W-:Y:S04]  /*3b00*/  STL [R1+0x38], R3 ;  /* 0x0000380301007387 */ /* 0x0003e80000100800 */
[----:B------:R4:W-:Y:S01]  /*3b10*/  STL [R1+0x34], R4 ;  /* 0x0000340401007387 */ /* 0x0009e20000100800 */
[----:B-1----:R-:W-:Y:S01]  /*3b20*/  FADD.FTZ R3, R7, R6 ;  /* 0x0000000607037221 */ /* 0x002fe20000010000 */
[----:B----4-:R-:W-:-:S04]  /*3b30*/  FADD.FTZ R4, R14, R12 ;  /* 0x0000000c0e047221 */ /* 0x010fc80000010000 */
[----:B------:R1:W-:Y:S04]  /*3b40*/  STL [R1+0x30], R3 ;  /* 0x0000300301007387 */ /* 0x0003e80000100800 */
[----:B------:R-:W-:Y:S01]  /*3b50*/  STL [R1+0x2c], R5 ;  /* 0x00002c0501007387 */ /* 0x000fe20000100800 */
[----:B-1----:R-:W-:-:S03]  /*3b60*/  FADD.FTZ R3, R18, R16 ;  /* 0x0000001012037221 */ /* 0x002fc60000010000 */
[----:B------:R-:W4:Y:S04]  /*3b70*/  LDL.LU R18, [R1+0xbc] ;  /* 0x0000bc0001127983 */ /* 0x000f280000300800 */
[----:B------:R-:W-:Y:S04]  /*3b80*/  STL [R1+0x28], R4 ;  /* 0x0000280401007387 */ /* 0x000fe80000100800 */
[----:B------:R-:W4:Y:S04]  /*3b90*/  LDL.LU R16, [R1+0xc0] ;  /* 0x0000c00001107983 */ /* 0x000f280000300800 */
[----:B------:R1:W-:Y:S04]  /*3ba0*/  STL [R1+0x24], R3 ;  /* 0x0000240301007387 */ /* 0x0003e80000100800 */
[----:B------:R-:W4:Y:S04]  /*3bb0*/  LDL.LU R14, [R1+0xc4] ;  /* 0x0000c400010e7983 */ /* 0x000f280000300800 */
[----:B------:R-:W4:Y:S04]  /*3bc0*/  LDL.LU R12, [R1+0xc8] ;  /* 0x0000c800010c7983 */ /* 0x000f280000300800 */
[----:B------:R-:W4:Y:S04]  /*3bd0*/  LDL.LU R11, [R1+0xcc] ;  /* 0x0000cc00010b7983 */ /* 0x000f280000300800 */
[----:B-1----:R-:W4:Y:S01]  /*3be0*/  LDL.LU R3, [R1+0xd0] ;  /* 0x0000d00001037983 */ /* 0x002f220000300800 */
[----:B--2---:R-:W-:-:S03]  /*3bf0*/  FADD.FTZ R2, R10, R2 ;  /* 0x000000020a027221 */ /* 0x004fc60000010000 */
[----:B------:R-:W2:Y:S04]  /*3c00*/  LDL.LU R10, [R1+0xd4] ;  /* 0x0000d400010a7983 */ /* 0x000ea80000300800 */
[----:B------:R-:W2:Y:S04]  /*3c10*/  LDL.LU R9, [R1+0xd8] ;  /* 0x0000d80001097983 */ /* 0x000ea80000300800 */
[----:B------:R1:W-:Y:S04]  /*3c20*/  STL [R1+0x20], R2 ;  /* 0x0000200201007387 */ /* 0x0003e80000100800 */
[----:B-1----:R-:W2:Y:S01]  /*3c30*/  LDL.LU R2, [R1+0xdc] ;  /* 0x0000dc0001027983 */ /* 0x002ea20000300800 */
[----:B---3--:R-:W-:-:S03]  /*3c40*/  FADD.FTZ R0, R8, R0 ;  /* 0x0000000008007221 */ /* 0x008fc60000010000 */
[----:B------:R-:W3:Y:S04]  /*3c50*/  LDL.LU R8, [R1+0xe0] ;  /* 0x0000e00001087983 */ /* 0x000ee80000300800 */
[----:B------:R-:W3:Y:S04]  /*3c60*/  LDL.LU R7, [R1+0xe4] ;  /* 0x0000e40001077983 */ /* 0x000ee80000300800 */
[----:B------:R1:W-:Y:S04]  /*3c70*/  STL [R1+0x1c], R0 ;  /* 0x00001c0001007387 */ /* 0x0003e80000100800 */
[----:B------:R-:W3:Y:S04]  /*3c80*/  LDL.LU R6, [R1+0xe8] ;  /* 0x0000e80001067983 */ /* 0x000ee80000300800 */
[----:B------:R-:W3:Y:S04]  /*3c90*/  LDL.LU R5, [R1+0xec] ;  /* 0x0000ec0001057983 */ /* 0x000ee80000300800 */
[----:B------:R-:W3:Y:S04]  /*3ca0*/  LDL.LU R4, [R1+0xf0] ;  /* 0x0000f00001047983 */ /* 0x000ee80000300800 */
[----:B-1----:R-:W3:Y:S01]  /*3cb0*/  LDL.LU R0, [R1+0xf4] ;  /* 0x0000f40001007983 */ /* 0x002ee20000300800 */
[----:B----4-:R-:W-:-:S03]  /*3cc0*/  FADD.FTZ R17, R17, R18 ;  /* 0x0000001211117221 */ /* 0x010fc60000010000 */
[----:B------:R0:W5:Y:S04]  /*3cd0*/  LDL.LU R18, [R1+0x1cc] ;  /* 0x0001cc0001127983 */ /* 0x0001680000300800 */
[----:B------:R1:W-:Y:S01]  /*3ce0*/  STL [R1+0x18], R17 ;  /* 0x0000181101007387 */ /* 0x0003e20000100800 */
[----:B------:R-:W-:-:S03]  /*3cf0*/  FADD.FTZ R15, R15, R16 ;  /* 0x000000100f0f7221 */ /* 0x000fc60000010000 */
[----:B-1----:R0:W5:Y:S01]  /*3d00*/  LDL.LU R17, [R1+0x1c8] ;  /* 0x0001c80001117983 */ /* 0x0021620000300800 */
[----:B------:R-:W-:-:S03]  /*3d10*/  FADD.FTZ R13, R13, R14 ;  /* 0x0000000e0d0d7221 */ /* 0x000fc60000010000 */
[----:B------:R0:W5:Y:S01]  /*3d20*/  LDL.LU R16, [R1+0x1c4] ;  /* 0x0001c40001107983 */ /* 0x0001620000300800 */
[----:B------:R-:W-:-:S03]  /*3d30*/  FADD.FTZ R228, R228, R12 ;  /* 0x0000000ce4e47221 */ /* 0x000fc60000010000 */
[----:B------:R1:W-:Y:S04]  /*3d40*/  STL [R1+0x14], R15 ;  /* 0x0000140f01007387 */ /* 0x0003e80000100800 */
[----:B-1----:R0:W5:Y:S04]  /*3d50*/  LDL.LU R15, [R1+0x1c0] ;  /* 0x0001c000010f7983 */ /* 0x0021680000300800 */
[----:B------:R0:W5:Y:S04]  /*3d60*/  LDL.LU R14, [R1+0x1bc] ;  /* 0x0001bc00010e7983 */ /* 0x0001680000300800 */
[----:B------:R1:W-:Y:S04]  /*3d70*/  STL [R1+0x10], R13 ;  /* 0x0000100d01007387 */ /* 0x0003e80000100800 */
[----:B-1----:R0:W5:Y:S04]  /*3d80*/  LDL.LU R13, [R1+0x1b8] ;  /* 0x0001b800010d7983 */ /* 0x0021680000300800 */
[----:B------:R0:W5:Y:S04]  /*3d90*/  LDL.LU R12, [R1+0x1b4] ;  /* 0x0001b400010c7983 */ /* 0x0001680000300800 */
[----:B------:R1:W-:Y:S02]  /*3da0*/  STL [R1+0xc], R228 ;  /* 0x00000ce401007387 */ /* 0x0003e40000100800 */
[----:B-1----:R-:W-:Y:S01]  /*3db0*/  FADD.FTZ R228, R229, R11 ;  /* 0x0000000be5e47221 */ /* 0x002fe20000010000 */
[----:B------:R-:W-:-:S02]  /*3dc0*/  FADD.FTZ R11, R230, R3 ;  /* 0x00000003e60b7221 */ /* 0x000fc40000010000 */
[----:B------:R-:W4:Y:S04]  /*3dd0*/  LDL.LU R3, [R1+0xf8] ;  /* 0x0000f80001037983 */ /* 0x000f280000300800 */
[----:B------:R1:W-:Y:S04]  /*3de0*/  STL [R1+0x8], R228 ;  /* 0x000008e401007387 */ /* 0x0003e80000100800 */
[----:B------:R0:W-:Y:S01]  /*3df0*/  STL [R1+0x4], R11 ;  /* 0x0000040b01007387 */ /* 0x0001e20000100800 */
[----:B--2---:R-:W-:Y:S01]  /*3e00*/  FADD.FTZ R10, R231, R10 ;  /* 0x0000000ae70a7221 */ /* 0x004fe20000010000 */
[----:B------:R-:W-:-:S04]  /*3e10*/  FADD.FTZ R232, R232, R9 ;  /* 0x00000009e8e87221 */ /* 0x000fc80000010000 */
[----:B------:R2:W-:Y:S01]  /*3e20*/  STL [R1], R10 ;  /* 0x0000000a01007387 */ /* 0x0005e20000100800 */
[----:B------:R-:W-:-:S03]  /*3e30*/  FADD.FTZ R233, R233, R2 ;  /* 0x00000002e9e97221 */ /* 0x000fc60000010000 */
[----:B------:R-:W4:Y:S04]  /*3e40*/  LDL.LU R2, [R1+0xfc] ;  /* 0x0000fc0001027983 */ /* 0x000f280000300800 */
[----:B------:R-:W4:Y:S04]  /*3e50*/  LDL.LU R231, [R1+0x100] ;  /* 0x0001000001e77983 */ /* 0x000f280000300800 */
[----:B------:R-:W4:Y:S04]  /*3e60*/  LDL.LU R230, [R1+0x104] ;  /* 0x0001040001e67983 */ /* 0x000f280000300800 */
[----:B------:R-:W4:Y:S04]  /*3e70*/  LDL.LU R229, [R1+0x108] ;  /* 0x0001080001e57983 */ /* 0x000f280000300800 */
[----:B-1----:R-:W4:Y:S04]  /*3e80*/  LDL.LU R228, [R1+0x10c] ;  /* 0x00010c0001e47983 */ /* 0x002f280000300800 */
[----:B0-----:R-:W4:Y:S01]  /*3e90*/  LDL.LU R11, [R1+0x110] ;  /* 0x00011000010b7983 */ /* 0x001f220000300800 */
[----:B---3--:R-:W-:Y:S01]  /*3ea0*/  FADD.FTZ R234, R234, R8 ;  /* 0x00000008eaea7221 */ /* 0x008fe20000010000 */
[----:B------:R-:W-:Y:S01]  /*3eb0*/  FADD.FTZ R237, R237, R7 ;  /* 0x00000007eded7221 */ /* 0x000fe20000010000 */
[----:B------:R-:W-:Y:S01]  /*3ec0*/  FADD.FTZ R238, R238, R6 ;  /* 0x00000006eeee7221 */ /* 0x000fe20000010000 */
[----:B------:R-:W-:Y:S01]  /*3ed0*/  FADD.FTZ R239, R239, R5 ;  /* 0x00000005efef7221 */ /* 0x000fe20000010000 */
[----:B------:R-:W-:Y:S01]  /*3ee0*/  FADD.FTZ R240, R240, R4 ;  /* 0x00000004f0f07221 */ /* 0x000fe20000010000 */
[----:B------:R-:W-:-:S02]  /*3ef0*/  FADD.FTZ R241, R241, R0 ;  /* 0x00000000f1f17221 */ /* 0x000fc40000010000 */
[----:B------:R-:W3:Y:S04]  /*3f00*/  LDL.LU R0, [R1+0x114] ;  /* 0x0001140001007983 */ /* 0x000ee80000300800 */
[----:B--2---:R-:W2:Y:S04]  /*3f10*/  LDL.LU R10, [R1+0x118] ;  /* 0x00011800010a7983 */ /* 0x004ea80000300800 */
[----:B------:R-:W2:Y:S01]  /*3f20*/  LDL.LU R9, [R1+0x11c] ;  /* 0x00011c0001097983 */ /* 0x000ea20000300800 */
[----:B----4-:R-:W-:-:S03]  /*3f30*/  FADD.FTZ R242, R242, R3 ;  /* 0x00000003f2f27221 */ /* 0x010fc60000010000 */
[----:B------:R-:W4:Y:S04]  /*3f40*/  LDL.LU R3, [R1+0x120] ;  /* 0x0001200001037983 */ /* 0x000f280000300800 */
[----:B------:R-:W4:Y:S04]  /*3f50*/  LDL.LU R8, [R1+0x124] ;  /* 0x0001240001087983 */ /* 0x000f280000300800 */
[----:B------:R-:W4:Y:S04]  /*3f60*/  LDL.LU R7, [R1+0x128] ;  /* 0x0001280001077983 */ /* 0x000f280000300800 */
[----:B------:R-:W4:Y:S04]  /*3f70*/  LDL.LU R6, [R1+0x12c] ;  /* 0x00012c0001067983 */ /* 0x000f280000300800 */
[----:B------:R-:W4:Y:S04]  /*3f80*/  LDL.LU R5, [R1+0x130] ;  /* 0x0001300001057983 */ /* 0x000f280000300800 */
[----:B------:R-:W4:Y:S01]  /*3f90*/  LDL.LU R4, [R1+0x134] ;  /* 0x0001340001047983 */ /* 0x000f220000300800 */
[----:B------:R-:W-:-:S03]  /*3fa0*/  FADD.FTZ R243, R243, R2 ;  /* 0x00000002f3f37221 */ /* 0x000fc60000010000 */
[----:B------:R-:W4:Y:S01]  /*3fb0*/  LDL.LU R2, [R1+0x138] ;  /* 0x0001380001027983 */ /* 0x000f220000300800 */
[----:B---3--:R-:W-:-:S03]  /*3fc0*/  FADD.FTZ R249, R249, R0 ;  /* 0x00000000f9f97221 */ /* 0x008fc60000010000 */
[----:B------:R-:W3:Y:S01]  /*3fd0*/  LDL.LU R0, [R1+0x13c] ;  /* 0x00013c0001007983 */ /* 0x000ee20000300800 */
[----:B------:R-:W-:Y:S01]  /*3fe0*/  FADD.FTZ R244, R244, R231 ;  /* 0x000000e7f4f47221 */ /* 0x000fe20000010000 */
[----:B------:R-:W-:Y:S01]  /*3ff0*/  FADD.FTZ R245, R245, R230 ;  /* 0x000000e6f5f57221 */ /* 0x000fe20000010000 */
[----:B------:R-:W-:Y:S01]  /*4000*/  FADD.FTZ R246, R246, R229 ;  /* 0x000000e5f6f67221 */ /* 0x000fe20000010000 */
[----:B------:R-:W-:Y:S01]  /*4010*/  FADD.FTZ R247, R247, R228 ;  /* 0x000000e4f7f77221 */ /* 0x000fe20000010000 */
[----:B------:R-:W-:Y:S01]  /*4020*/  FADD.FTZ R248, R248, R11 ;  /* 0x0000000bf8f87221 */ /* 0x000fe20000010000 */
[----:B--2---:R-:W-:Y:S01]  /*4030*/  FADD.FTZ R250, R250, R10 ;  /* 0x0000000afafa7221 */ /* 0x004fe20000010000 */
[----:B------:R-:W-:Y:S01]  /*4040*/  FADD.FTZ R251, R251, R9 ;  /* 0x00000009fbfb7221 */ /* 0x000fe20000010000 */
[----:B----4-:R-:W-:Y:S02]  /*4050*/  FADD.FTZ R252, R252, R3 ;  /* 0x00000003fcfc7221 */ /* 0x010fe40000010000 */
[----:B------:R-:W2:Y:S04]  /*4060*/  LDL.LU R3, [R1+0x140] ;  /* 0x0001400001037983 */ /* 0x000ea80000300800 */
[----:B------:R-:W4:Y:S04]  /*4070*/  LDL.LU R231, [R1+0x144] ;  /* 0x0001440001e77983 */ /* 0x000f280000300800 */
[----:B------:R-:W4:Y:S04]  /*4080*/  LDL.LU R230, [R1+0x148] ;  /* 0x0001480001e67983 */ /* 0x000f280000300800 */
[----:B------:R-:W4:Y:S04]  /*4090*/  LDL.LU R229, [R1+0x14c] ;  /* 0x00014c0001e57983 */ /* 0x000f280000300800 */
[----:B------:R-:W4:Y:S04]  /*40a0*/  LDL.LU R228, [R1+0x150] ;  /* 0x0001500001e47983 */ /* 0x000f280000300800 */
[----:B------:R-:W4:Y:S01]  /*40b0*/  LDL.LU R11, [R1+0x154] ;  /* 0x00015400010b7983 */ /* 0x000f220000300800 */
[----:B------:R-:W-:-:S03]  /*40c0*/  FADD.FTZ R30, R30, R2 ;  /* 0x000000021e1e7221 */ /* 0x000fc60000010000 */
[----:B------:R-:W4:Y:S04]  /*40d0*/  LDL.LU R2, [R1+0x178] ;  /* 0x0001780001027983 */ /* 0x000f280000300800 */
[----:B------:R-:W4:Y:S04]  /*40e0*/  LDL.LU R10, [R1+0x17c] ;  /* 0x00017c00010a7983 */ /* 0x000f280000300800 */
[----:B------:R-:W4:Y:S01]  /*40f0*/  LDL.LU R9, [R1+0x180] ;  /* 0x0001800001097983 */ /* 0x000f220000300800 */
        /* <DEDUP_REMOVED lines=60> */
[----:B------:R0:W5:Y:S04]  /*44c0*/  LDL.LU R7, [R1+0x1a0] ;  /* 0x0001a00001077983 */ /* 0x0001680000300800 */
[----:B------:R0:W5:Y:S04]  /*44d0*/  LDL.LU R6, [R1+0x19c] ;  /* 0x00019c0001067983 */ /* 0x0001680000300800 */
[----:B------:R0:W5:Y:S04]  /*44e0*/  LDL.LU R5, [R1+0x198] ;  /* 0x0001980001057983 */ /* 0x0001680000300800 */
[----:B------:R0:W5:Y:S01]  /*44f0*/  LDL.LU R4, [R1+0x194] ;  /* 0x0001940001047983 */ /* 0x0001620000300800 */
[----:B--2---:R-:W-:-:S03]  /*4500*/  FADD.FTZ R58, R58, R3 ;  /* 0x000000033a3a7221 */ /* 0x004fc60000010000 */
[----:B------:R0:W5:Y:S01]  /*4510*/  LDL.LU R3, [R1+0x190] ;  /* 0x0001900001037983 */ /* 0x0001620000300800 */
[----:B----4-:R-:W-:-:S03]  /*4520*/  FADD.FTZ R57, R57, R2 ;  /* 0x0000000239397221 */ /* 0x010fc60000010000 */
[----:B------:R0:W5:Y:S01]  /*4530*/  LDL.LU R2, [R1+0x18c] ;  /* 0x00018c0001027983 */ /* 0x0001620000300800 */
[----:B---3--:R-:W-:-:S03]  /*4540*/  FADD.FTZ R56, R56, R0 ;  /* 0x0000000038387221 */ /* 0x008fc60000010000 */
[----:B------:R0:W5:Y:S01]  /*4550*/  LDL.LU R0, [R1+0x188] ;  /* 0x0001880001007983 */ /* 0x0001620000300800 */
[----:B------:R-:W-:Y:S01]  /*4560*/  UMOV UR4, 0xffffffff ;  /* 0xffffffff00047882 */ /* 0x000fe20000000000 */
[----:B------:R-:W-:Y:S01]  /*4570*/  ISETP.NE.U32.AND P1, PT, RZ, UR12, PT ;  /* 0x0000000cff007c0c */ /* 0x000fe2000bf25070 */
[----:B------:R-:W-:Y:S01]  /*4580*/  FADD.FTZ R63, R63, R231 ;  /* 0x000000e73f3f7221 */ /* 0x000fe20000010000 */
[----:B------:R-:W-:Y:S02]  /*4590*/  FADD.FTZ R62, R62, R230 ;  /* 0x000000e63e3e7221 */ /* 0x000fe40000010000 */
[----:B------:R-:W-:Y:S01]  /*45a0*/  ISETP.NE.AND.EX P1, PT, RZ, UR13, PT, P1 ;  /* 0x0000000dff007c0c */ /* 0x000fe2000bf25310 */
[----:B------:R-:W-:Y:S01]  /*45b0*/  FADD.FTZ R61, R61, R229 ;  /* 0x000000e53d3d7221 */ /* 0x000fe20000010000 */
[----:B------:R-:W-:Y:S01]  /*45c0*/  FADD.FTZ R230, R60, R228 ;  /* 0x000000e43ce67221 */ /* 0x000fe20000010000 */
[----:B0-----:R-:W-:Y:S10]  /*45d0*/  BRA.DIV UR4, `(.L_x_23941) ;  /* 0x0000006a04887947 */ /* 0x001ff4000b800000 */
        /* <DEDUP_REMOVED lines=119> */
.L_x_23977:
        /* <DEDUP_REMOVED lines=9> */
[----:B------:R-:W0:Y:S01]  /*4de0*/  LDC.64 R54, c[0x0][0x468] ;  /* 0x00011a00ff367b82 */ /* 0x000e220000000a00 */
[C-C-:B------:R-:W-:Y:S01]  /*4df0*/  FFMA.FTZ R223, R30.reuse, R223, R31.reuse ;  /* 0x000000df1edf7223 */ /* 0x140fe2000001001f */
[C-C-:B------:R-:W-:Y:S01]  /*4e00*/  FFMA.FTZ R222, R30.reuse, R222, R31.reuse ;  /* 0x000000de1ede7223 */ /* 0x140fe2000001001f */
[C-C-:B------:R-:W-:Y:S01]  /*4e10*/  FFMA.FTZ R221, R30.reuse, R221, R31.reuse ;  /* 0x000000dd1edd7223 */ /* 0x140fe2000001001f */
[----:B-----5:R-:W-:Y:S01]  /*4e20*/  FFMA.FTZ R0, R30, R0, R31 ;  /* 0x000000001e007223 */ /* 0x020fe2000001001f */
        /* <DEDUP_REMOVED lines=8> */
[C-C-:B------:R-:W-:Y:S01]  /*4eb0*/  FFMA.FTZ R217, R30.reuse, R217, R31.reuse ;  /* 0x000000d91ed97223 */ /* 0x140fe2000001001f */
[----:B------:R-:W-:Y:S01]  /*4ec0*/  FFMA.FTZ R218, R30, R218, R31 ;  /* 0x000000da1eda7223 */ /* 0x000fe2000001001f */
[-C--:B------:R-:W-:Y:S01]  /*4ed0*/  FMUL.FTZ R223, R223, R4.reuse ;  /* 0x00000004dfdf7220 */ /* 0x080fe20000410000 */
[-C--:B------:R-:W-:Y:S01]  /*4ee0*/  FMUL.FTZ R0, R0, R4.reuse ;  /* 0x0000000400007220 */ /* 0x080fe20000410000 */
[-C--:B------:R-:W-:Y:S01]  /*4ef0*/  FMUL.FTZ R222, R222, R4.reuse ;  /* 0x00000004dede7220 */ /* 0x080fe20000410000 */
[----:B------:R-:W-:Y:S01]  /*4f00*/  FMUL.FTZ R221, R221, R4 ;  /* 0x00000004dddd7220 */ /* 0x000fe20000410000 */
[----:B------:R-:W-:Y:S01]  /*4f10*/  FADD.FTZ R217, -R217, R215 ;  /* 0x000000d7d9d97221 */ /* 0x000fe20000010100 */
[----:B------:R-:W-:Y:S01]  /*4f20*/  FADD.FTZ R218, -R218, R216 ;  /* 0x000000d8dada7221 */ /* 0x000fe20000010100 */
[----:B------:R-:W-:Y:S01]  /*4f30*/  FMUL.FTZ R0, R0, UR5 ;  /* 0x0000000500007c20 */ /* 0x000fe20008410000 */
[----:B------:R-:W-:Y:S01]  /*4f40*/  FMUL.FTZ R25, R223, UR5 ;  /* 0x00000005df197c20 */ /* 0x000fe20008410000 */
[----:B------:R-:W-:Y:S01]  /*4f50*/  FMUL.FTZ R26, R222, UR5 ;  /* 0x00000005de1a7c20 */ /* 0x000fe20008410000 */
[----:B------:R-:W-:Y:S01]  /*4f60*/  FMUL.FTZ R27, R221, UR5 ;  /* 0x00000005dd1b7c20 */ /* 0x000fe20008410000 */
[C---:B------:R-:W-:Y:S01]  /*4f70*/  LOP3.LUT P1, RZ, R188.reuse, 0xff, RZ, 0xc0, !PT ;  /* 0x000000ffbcff7812 */ /* 0x040fe2000782c0ff */
[C---:B------:R-:W-:Y:S01]  /*4f80*/  FFMA.FTZ R217, R11.reuse, R217, R116 ;  /* 0x000000d90bd97223 */ /* 0x040fe20000010074 */
[C---:B------:R-:W-:Y:S01]  /*4f90*/  LOP3.LUT P2, RZ, R188.reuse, 0xff00, RZ, 0xc0, !PT ;  /* 0x0000ff00bcff7812 */ /* 0x040fe2000784c0ff */
[----:B------:R-:W-:Y:S01]  /*4fa0*/  FFMA.FTZ R218, R11, R218, R117 ;  /* 0x000000da0bda7223 */ /* 0x000fe20000010075 */
[C---:B------:R-:W-:Y:S01]  /*4fb0*/  LOP3.LUT P3, RZ, R188.reuse, 0xff0000, RZ, 0xc0, !PT ;  /* 0x00ff0000bcff7812 */ /* 0x040fe2000786c0ff */
[----:B0-----:R-:W-:Y:S01]  /*4fc0*/  IMAD.WIDE.U32 R28, R23, 0x10, R54 ;  /* 0x00000010171c7825 */ /* 0x001fe200078e0036 */
[----:B------:R-:W-:-:S03]  /*4fd0*/  ISETP.GE.U32.AND P4, PT, R188, 0x1000000, PT ;  /* 0x01000000bc00780c */ /* 0x000fc60003f86070 */
[-C--:B------:R-:W-:Y:S01]  /*4fe0*/  FMUL.FTZ R217, R217, R4.reuse ;  /* 0x00000004d9d97220 */ /* 0x080fe20000410000 */
[----:B------:R-:W-:Y:S01]  /*4ff0*/  SEL R24, R0, RZ, P1 ;  /* 0x000000ff00187207 */ /* 0x000fe20000800000 */
[----:B------:R-:W-:Y:S01]  /*5000*/  FMUL.FTZ R218, R218, R4 ;  /* 0x00000004dada7220 */ /* 0x000fe20000410000 */
[----:B------:R-:W-:Y:S01]  /*5010*/  SEL R25, R25, RZ, P2 ;  /* 0x000000ff19197207 */ /* 0x000fe20001000000 */
[--C-:B------:R-:W-:Y:S01]  /*5020*/  FFMA.FTZ R212, R30, R212, R31.reuse ;  /* 0x000000d41ed47223 */ /* 0x100fe2000001001f */
[----:B------:R-:W-:Y:S01]  /*5030*/  SEL R26, R26, RZ, P3 ;  /* 0x000000ff1a1a7207 */ /* 0x000fe20001800000 */
[----:B------:R-:W-:Y:S01]  /*5040*/  FFMA.FTZ R219, R30, R219, R31 ;  /* 0x000000db1edb7223 */ /* 0x000fe2000001001f */
[----:B------:R-:W-:Y:S01]  /*5050*/  SEL R27, R27, RZ, P4 ;  /* 0x000000ff1b1b7207 */ /* 0x000fe20002000000 */
[----:B------:R-:W-:Y:S01]  /*5060*/  FADD.FTZ R212, -R212, R177 ;  /* 0x000000b1d4d47221 */ /* 0x000fe20000010100 */
[----:B------:R-:W-:Y:S01]  /*5070*/  LOP3.LUT P4, RZ, R22, 0xff, RZ, 0xc0, !PT ;  /* 0x000000ff16ff7812 */ /* 0x000fe2000788c0ff */
[--C-:B------:R-:W-:Y:S01]  /*5080*/  FFMA.FTZ R220, R30, R220, R31.reuse ;  /* 0x000000dc1edc7223 */ /* 0x100fe2000001001f */
[----:B------:R-:W-:Y:S01]  /*5090*/  LOP3.LUT P5, RZ, R22, 0xff00, RZ, 0xc0, !PT ;  /* 0x0000ff0016ff7812 */ /* 0x000fe200078ac0ff */
[----:B------:R0:W-:Y:S01]  /*50a0*/  STG.E.128 desc[UR6][R28.64], R24 ;  /* 0x000000181c007986 */ /* 0x0001e2000c101d06 */
[C-C-:B------:R-:W-:Y:S01]  /*50b0*/  FFMA.FTZ R209, R30.reuse, R209, R31.reuse ;  /* 0x000000d11ed17223 */ /* 0x140fe2000001001f */
[----:B------:R-:W-:Y:S01]  /*50c0*/  FFMA.FTZ R210, R30, R210, R31 ;  /* 0x000000d21ed27223 */ /* 0x000fe2000001001f */
[----:B------:R-:W-:Y:S01]  /*50d0*/  LOP3.LUT P2, RZ, R21, 0xff, RZ, 0xc0, !PT ;  /* 0x000000ff15ff7812 */ /* 0x000fe2000784c0ff */
[----:B------:R-:W-:Y:S01]  /*50e0*/  FADD.FTZ R219, -R219, R214 ;  /* 0x000000d6dbdb7221 */ /* 0x000fe20000010100 */
[----:B------:R-:W-:Y:S01]  /*50f0*/  LOP3.LUT P3, RZ, R21, 0xff00, RZ, 0xc0, !PT ;  /* 0x0000ff0015ff7812 */ /* 0x000fe2000786c0ff */
[----:B------:R-:W-:Y:S01]  /*5100*/  FADD.FTZ R220, -R220, R213 ;  /* 0x000000d5dcdc7221 */ /* 0x000fe20000010100 */
[----:B------:R-:W-:Y:S01]  /*5110*/  FADD.FTZ R209, -R209, R203 ;  /* 0x000000cbd1d17221 */ /* 0x000fe20000010100 */
[----:B------:R-:W-:Y:S01]  /*5120*/  FADD.FTZ R210, -R210, R204 ;  /* 0x000000ccd2d27221 */ /* 0x000fe20000010100 */
[C-C-:B------:R-:W-:Y:S01]  /*5130*/  FFMA.FTZ R205, R30.reuse, R205, R31.reuse ;  /* 0x000000cd1ecd7223 */ /* 0x140fe2000001001f */
[C-C-:B------:R-:W-:Y:S01]  /*5140*/  FFMA.FTZ R206, R30.reuse, R206, R31.reuse ;  /* 0x000000ce1ece7223 */ /* 0x140fe2000001001f */
[C-C-:B------:R-:W-:Y:S01]  /*5150*/  FFMA.FTZ R207, R30.reuse, R207, R31.reuse ;  /* 0x000000cf1ecf7223 */ /* 0x140fe2000001001f */
[C---:B------:R-:W-:Y:S01]  /*5160*/  FFMA.FTZ R208, R30.reuse, R208, R31 ;  /* 0x000000d01ed07223 */ /* 0x040fe2000001001f */
[C---:B------:R-:W-:Y:S01]  /*5170*/  FFMA.FTZ R0, R11.reuse, R219, R118 ;  /* 0x000000db0b007223 */ /* 0x040fe20000010076 */
[C---:B------:R-:W-:Y:S01]  /*5180*/  FFMA.FTZ R220, R11.reuse, R220, R119 ;  /* 0x000000dc0bdc7223 */ /* 0x040fe20000010077 */
[C---:B------:R-:W-:Y:S01]  /*5190*/  FFMA.FTZ R209, R11.reuse, R209, R120 ;  /* 0x000000d10bd17223 */ /* 0x040fe20000010078 */
[----:B------:R-:W-:Y:S01]  /*51a0*/  FFMA.FTZ R210, R11, R210, R121 ;  /* 0x000000d20bd27223 */ /* 0x000fe20000010079 */
[----:B------:R-:W-:Y:S01]  /*51b0*/  FFMA.FTZ R211, R30, R211, R31 ;  /* 0x000000d31ed37223 */ /* 0x000fe2000001001f */
[----:B0-----:R-:W-:Y:S01]  /*51c0*/  FMUL.FTZ R24, R217, UR5 ;  /* 0x00000005d9187c20 */ /* 0x001fe20008410000 */
[----:B------:R-:W-:Y:S01]  /*51d0*/  FMUL.FTZ R25, R218, UR5 ;  /* 0x00000005da197c20 */ /* 0x000fe20008410000 */
[----:B------:R-:W-:Y:S01]  /*51e0*/  FADD.FTZ R205, -R205, R175 ;  /* 0x000000afcdcd7221 */ /* 0x000fe20000010100 */
[----:B------:R-:W-:Y:S01]  /*51f0*/  FADD.FTZ R206, -R206, R174 ;  /* 0x000000aecece7221 */ /* 0x000fe20000010100 */
[----:B------:R-:W-:Y:S01]  /*5200*/  FADD.FTZ R207, -R207, R172 ;  /* 0x000000accfcf7221 */ /* 0x000fe20000010100 */
[----:B------:R-:W-:Y:S01]  /*5210*/  SEL R24, R24, RZ, P4 ;  /* 0x000000ff18187207 */ /* 0x000fe20002000000 */
[----:B------:R-:W-:Y:S01]  /*5220*/  FADD.FTZ R208, -R208, R173 ;  /* 0x000000add0d07221 */ /* 0x000fe20000010100 */
[----:B------:R-:W-:Y:S01]  /*5230*/  SEL R25, R25, RZ, P5 ;  /* 0x000000ff19197207 */ /* 0x000fe20002800000 */
[C-C-:B------:R-:W-:Y:S01]  /*5240*/  FFMA.FTZ R201, R30.reuse, R201, R31.reuse ;  /* 0x000000c91ec97223 */ /* 0x140fe2000001001f */
[C---:B------:R-:W-:Y:S01]  /*5250*/  LOP3.LUT P4, RZ, R21.reuse, 0xff0000, RZ, 0xc0, !PT ;  /* 0x00ff000015ff7812 */ /* 0x040fe2000788c0ff */
[C---:B------:R-:W-:Y:S01]  /*5260*/  FFMA.FTZ R202, R30.reuse, R202, R31 ;  /* 0x000000ca1eca7223 */ /* 0x040fe2000001001f */
[----:B------:R-:W-:Y:S01]  /*5270*/  ISETP.GE.U32.AND P5, PT, R21, 0x1000000, PT ;  /* 0x010000001500780c */ /* 0x000fe20003fa6070 */
[----:B------:R-:W-:Y:S01]  /*5280*/  FFMA.FTZ R21, R11, R212, R123 ;  /* 0x000000d40b157223 */ /* 0x000fe2000001007b */
[C-C-:B------:R-:W-:Y:S01]  /*5290*/  FFMA.FTZ R195, R30.reuse, R195, R31.reuse ;  /* 0x000000c31ec37223 */ /* 0x140fe2000001001f */
[--C-:B------:R-:W-:Y:S01]  /*52a0*/  FFMA.FTZ R197, R30, R197, R31.reuse ;  /* 0x000000c51ec57223 */ /* 0x100fe2000001001f */
[-C--:B------:R-:W-:Y:S01]  /*52b0*/  FMUL.FTZ R0, R0, R4.reuse ;  /* 0x0000000400007220 */ /* 0x080fe20000410000 */
[-C--:B------:R-:W-:Y:S01]  /*52c0*/  FMUL.FTZ R21, R21, R4.reuse ;  /* 0x0000000415157220 */ /* 0x080fe20000410000 */
[-C--:B------:R-:W-:Y:S01]  /*52d0*/  FMUL.FTZ R220, R220, R4.reuse ;  /* 0x00000004dcdc7220 */ /* 0x080fe20000410000 */
[-C--:B------:R-:W-:Y:S01]  /*52e0*/  FMUL.FTZ R209, R209, R4.reuse ;  /* 0x00000004d1d17220 */ /* 0x080fe20000410000 */
[----:B------:R-:W-:Y:S01]  /*52f0*/  FMUL.FTZ R210, R210, R4 ;  /* 0x00000004d2d27220 */ /* 0x000fe20000410000 */
[----:B------:R-:W-:Y:S01]  /*5300*/  FMUL.FTZ R21, R21, UR5 ;  /* 0x0000000515157c20 */ /* 0x000fe20008410000 */
        /* <DEDUP_REMOVED lines=21> */
[----:B------:R-:W-:Y:S01]  /*5460*/  SEL R31, R21, RZ, P5 ;  /* 0x000000ff151f7207 */ /* 0x000fe20002800000 */
[C---:B------:R-:W-:Y:S01]  /*5470*/  FFMA.FTZ R205, R11.reuse, R205, R124 ;  /* 0x000000cd0bcd7223 */ /* 0x040fe2000001007c */
[C---:B------:R-:W-:Y:S01]  /*5480*/  FFMA.FTZ R21, R11.reuse, R206, R125 ;  /* 0x000000ce0b157223 */ /* 0x040fe2000001007d */
[C---:B------:R-:W-:Y:S01]  /*5490*/  FFMA.FTZ R207, R11.reuse, R207, R126 ;  /* 0x000000cf0bcf7223 */ /* 0x040fe2000001007e */
[----:B------:R-:W-:Y:S01]  /*54a0*/  FFMA.FTZ R23, R11, R208, R127 ;  /* 0x000000d00b177223 */ /* 0x000fe2000001007f */
[----:B------:R-:W-:Y:S01]  /*54b0*/  FMUL.FTZ R0, R0, UR5 ;  /* 0x0000000500007c20 */ /* 0x000fe20008410000 */
[----:B------:R-:W-:Y:S01]  /*54c0*/  FMUL.FTZ R27, R220, UR5 ;  /* 0x00000005dc1b7c20 */ /* 0x000fe20008410000 */
[----:B------:R-:W-:Y:S01]  /*54d0*/  FMUL.FTZ R28, R209, UR5 ;  /* 0x00000005d11c7c20 */ /* 0x000fe20008410000 */
[----:B------:R-:W-:Y:S01]  /*54e0*/  FMUL.FTZ R29, R210, UR5 ;  /* 0x00000005d21d7c20 */ /* 0x000fe20008410000 */
[----:B------:R-:W-:Y:S01]  /*54f0*/  FADD.FTZ R201, -R201, R169 ;  /* 0x000000a9c9c97221 */ /* 0x000fe20000010100 */
[----:B------:R-:W-:Y:S01]  /*5500*/  FADD.FTZ R202, -R202, R168 ;  /* 0x000000a8caca7221 */ /* 0x000fe20000010100 */
[----:B------:R-:W-:Y:S01]  /*5510*/  FADD.FTZ R195, -R195, R167 ;  /* 0x000000a7c3c37221 */ /* 0x000fe20000010100 */
[----:B------:R-:W-:Y:S01]  /*5520*/  FADD.FTZ R166, -R197, R166 ;  /* 0x000000a6c5a67221 */ /* 0x000fe20000010100 */
[C---:B------:R-:W-:Y:S01]  /*5530*/  LOP3.LUT P6, RZ, R22.reuse, 0xff0000, RZ, 0xc0, !PT ;  /* 0x00ff000016ff7812 */ /* 0x040fe200078cc0ff */
[----:B------:R-:W-:Y:S01]  /*5540*/  FFMA.FTZ R211, R11, R211, R122 ;  /* 0x000000d30bd37223 */ /* 0x000fe2000001007a */
[----:B------:R-:W-:Y:S01]  /*5550*/  ISETP.GE.U32.AND P1, PT, R22, 0x1000000, PT ;  /* 0x010000001600780c */ /* 0x000fe20003f26070 */
[-C--:B------:R-:W-:Y:S01]  /*5560*/  FMUL.FTZ R205, R205, R4.reuse ;  /* 0x00000004cdcd7220 */ /* 0x080fe20000410000 */
[----:B------:R-:W-:Y:S01]  /*5570*/  FADD.FTZ R199, -R199, R171 ;  /* 0x000000abc7c77221 */ /* 0x000fe20000010100 */
[----:B------:R-:W-:Y:S01]  /*5580*/  FADD.FTZ R200, -R200, R170 ;  /* 0x000000aac8c87221 */ /* 0x000fe20000010100 */
[-C--:B------:R-:W-:Y:S01]  /*5590*/  FMUL.FTZ R21, R21, R4.reuse ;  /* 0x0000000415157220 */ /* 0x080fe20000410000 */
[-C--:B------:R-:W-:Y:S01]  /*55a0*/  FMUL.FTZ R207, R207, R4.reuse ;  /* 0x00000004cfcf7220 */ /* 0x080fe20000410000 */
[----:B------:R-:W-:Y:S01]  /*55b0*/  FMUL.FTZ R23, R23, R4 ;  /* 0x0000000417177220 */ /* 0x000fe20000410000 */
[C---:B------:R-:W-:Y:S01]  /*55c0*/  FFMA.FTZ R201, R11.reuse, R201, R130 ;  /* 0x000000c90bc97223 */ /* 0x040fe20000010082 */
[C---:B------:R-:W-:Y:S01]  /*55d0*/  FFMA.FTZ R35, R11.reuse, R202, R131 ;  /* 0x000000ca0b237223 */ /* 0x040fe20000010083 */
[C---:B------:R-:W-:Y:S01]  /*55e0*/  FFMA.FTZ R195, R11.reuse, R195, R132 ;  /* 0x000000c30bc37223 */ /* 0x040fe20000010084 */
[----:B------:R-:W-:Y:S01]  /*55f0*/  FFMA.FTZ R37, R11, R166, R133 ;  /* 0x000000a60b257223 */ /* 0x000fe20000010085 */
[----:B------:R-:W-:Y:S01]  /*5600*/  SEL R26, R0, RZ, P6 ;  /* 0x000000ff001a7207 */ /* 0x000fe20003000000 */
[----:B------:R-:W-:Y:S01]  /*5610*/  FMUL.FTZ R211, R211, R4 ;  /* 0x00000004d3d37220 */ /* 0x000fe20000410000 */
[----:B------:R-:W-:Y:S01]  /*5620*/  SEL R27, R27, RZ, P1 ;  /* 0x000000ff1b1b7207 */ /* 0x000fe20000800000 */
[----:B------:R-:W-:Y:S01]  /*5630*/  FFMA.FTZ R199, R11, R199, R128 ;  /* 0x000000c70bc77223 */ /* 0x000fe20000010080 */
[----:B------:R-:W-:Y:S01]  /*5640*/  SEL R28, R28, RZ, P2 ;  /* 0x000000ff1c1c7207 */ /* 0x000fe20001000000 */
[----:B------:R-:W-:Y:S01]  /*5650*/  FMUL.FTZ R21, R21, UR5 ;  /* 0x0000000515157c20 */ /* 0x000fe20008410000 */
[----:B------:R-:W-:Y:S01]  /*5660*/  SEL R29, R29, RZ, P3 ;  /* 0x000000ff1d1d7207 */ /* 0x000fe20001800000 */
[----:B------:R-:W-:Y:S01]  /*5670*/  FFMA.FTZ R33, R11, R200, R129 ;  /* 0x000000c80b217223 */ /* 0x000fe20000010081 */
[C---:B------:R-:W-:Y:S01]  /*5680*/  LOP3.LUT P6, RZ, R20.reuse, 0xff, RZ, 0xc0, !PT ;  /* 0x000000ff14ff7812 */ /* 0x040fe200078cc0ff */
[----:B------:R-:W-:Y:S01]  /*5690*/  FMUL.FTZ R22, R207, UR5 ;  /* 0x00000005cf167c20 */ /* 0x000fe20008410000 */
[C---:B------:R-:W-:Y:S01]  /*56a0*/  LOP3.LUT P1, RZ, R20.reuse, 0xff00, RZ, 0xc0, !PT ;  /* 0x0000ff0014ff7812 */ /* 0x040fe2000782c0ff */
[----:B------:R-:W-:Y:S01]  /*56b0*/  FMUL.FTZ R23, R23, UR5 ;  /* 0x0000000517177c20 */ /* 0x000fe20008410000 */
[----:B------:R-:W-:Y:S01]  /*56c0*/  LOP3.LUT P2, RZ, R20, 0xff0000, RZ, 0xc0, !PT ;  /* 0x00ff000014ff7812 */ /* 0x000fe2000784c0ff */
[----:B------:R-:W-:Y:S01]  /*56d0*/  FADD.FTZ R165, -R198, R165 ;  /* 0x000000a5c6a57221 */ /* 0x000fe20000010100 */
[----:B------:R-:W-:Y:S01]  /*56e0*/  ISETP.GE.U32.AND P3, PT, R20, 0x1000000, PT ;  /* 0x010000001400780c */ /* 0x000fe20003f66070 */
[----:B------:R-:W-:Y:S01]  /*56f0*/  FMUL.FTZ R20, R205, UR5 ;  /* 0x00000005cd147c20 */ /* 0x000fe20008410000 */
[-C--:B------:R-:W-:Y:S01]  /*5700*/  FMUL.FTZ R201, R201, R4.reuse ;  /* 0x00000004c9c97220 */ /* 0x080fe20000410000 */
[----:B------:R-:W-:Y:S01]  /*5710*/  FADD.FTZ R196, -R196, R164 ;  /* 0x000000a4c4c47221 */ /* 0x000fe20000010100 */
[-C--:B------:R-:W-:Y:S01]  /*5720*/  FMUL.FTZ R35, R35, R4.reuse ;  /* 0x0000000423237220 */ /* 0x080fe20000410000 */
[-C--:B------:R-:W-:Y:S01]  /*5730*/  FMUL.FTZ R195, R195, R4.reuse ;  /* 0x00000004c3c37220 */ /* 0x080fe20000410000 */
[----:B------:R-:W-:Y:S01]  /*5740*/  FADD.FTZ R163, -R178, R163 ;  /* 0x000000a3b2a37221 */ /* 0x000fe20000010100 */
[----:B------:R-:W-:Y:S01]  /*5750*/  FADD.FTZ R162, -R179, R162 ;  /* 0x000000a2b3a27221 */ /* 0x000fe20000010100 */
[-C--:B------:R-:W-:Y:S01]  /*5760*/  FMUL.FTZ R37, R37, R4.reuse ;  /* 0x0000000425257220 */ /* 0x080fe20000410000 */
[----:B------:R-:W-:Y:S01]  /*5770*/  FMUL.FTZ R30, R211, UR5 ;  /* 0x00000005d31e7c20 */ /* 0x000fe20008410000 */
[----:B------:R-:W-:Y:S01]  /*5780*/  FADD.FTZ R47, -R182, R150 ;  /* 0x00000096b62f7221 */ /* 0x000fe20000010100 */
[-C--:B------:R-:W-:Y:S01]  /*5790*/  FMUL.FTZ R199, R199, R4.reuse ;  /* 0x00000004c7c77220 */ /* 0x080fe20000410000 */
[----:B------:R-:W-:Y:S01]  /*57a0*/  FMUL.FTZ R33, R33, R4 ;  /* 0x0000000421217220 */ /* 0x000fe20000410000 */
[----:B------:R-:W-:Y:S01]  /*57b0*/  SEL R20, R20, RZ, P6 ;  /* 0x000000ff14147207 */ /* 0x000fe20003000000 */
[----:B------:R-:W-:Y:S01]  /*57c0*/  FMUL.FTZ R34, R201, UR5 ;  /* 0x00000005c9227c20 */ /* 0x000fe20008410000 */
[----:B------:R-:W-:Y:S01]  /*57d0*/  SEL R21, R21, RZ, P1 ;  /* 0x000000ff15157207 */ /* 0x000fe20000800000 */
[----:B------:R-:W-:Y:S01]  /*57e0*/  FMUL.FTZ R35, R35, UR5 ;  /* 0x0000000523237c20 */ /* 0x000fe20008410000 */
[----:B------:R-:W-:Y:S01]  /*57f0*/  SEL R22, R22, RZ, P2 ;  /* 0x000000ff16167207 */ /* 0x000fe20001000000 */
[----:B------:R-:W-:Y:S01]  /*5800*/  FMUL.FTZ R36, R195, UR5 ;  /* 0x00000005c3247c20 */ /* 0x000fe20008410000 */
[----:B------:R-:W-:Y:S01]  /*5810*/  SEL R23, R23, RZ, P3 ;  /* 0x000000ff17177207 */ /* 0x000fe20001800000 */
[C---:B------:R-:W-:Y:S01]  /*5820*/  FFMA.FTZ R165, R11.reuse, R165, R134 ;  /* 0x000000a50ba57223 */ /* 0x040fe20000010086 */
[C---:B------:R-:W-:Y:S01]  /*5830*/  FFMA.FTZ R39, R11.reuse, R196, R135 ;  /* 0x000000c40b277223 */ /* 0x040fe20000010087 */
[----:B------:R-:W-:Y:S01]  /*5840*/  FFMA.FTZ R163, R11, R163, R136 ;  /* 0x000000a30ba37223 */ /* 0x000fe20000010088 */
[----:B------:R-:W-:Y:S01]  /*5850*/  FMUL.FTZ R37, R37, UR5 ;  /* 0x0000000525257c20 */ /* 0x000fe20008410000 */
[----:B------:R-:W-:Y:S01]  /*5860*/  FFMA.FTZ R41, R11, R162, R137 ;  /* 0x000000a20b297223 */ /* 0x000fe20000010089 */
[----:B------:R-:W-:Y:S01]  /*5870*/  LOP3.LUT P6, RZ, R18, 0xff0000, RZ, 0xc0, !PT ;  /* 0x00ff000012ff7812 */ /* 0x000fe200078cc0ff */
[----:B------:R-:W-:Y:S01]  /*5880*/  FADD.FTZ R180, -R180, R148 ;  /* 0x00000094b4b47221 */ /* 0x000fe20000010100 */
[----:B------:R-:W-:Y:S01]  /*5890*/  ISETP.GE.U32.AND P1, PT, R18, 0x1000000, PT ;  /* 0x010000001200780c */ /* 0x000fe20003f26070 */
[----:B------:R-:W-:Y:S01]  /*58a0*/  FADD.FTZ R0, -R181, R149 ;  /* 0x00000095b5007221 */ /* 0x000fe20000010100 */
[C---:B------:R-:W-:Y:S01]  /*58b0*/  LOP3.LUT P2, RZ, R16.reuse, 0xff, RZ, 0xc0, !PT ;  /* 0x000000ff10ff7812 */ /* 0x040fe2000784c0ff */
[----:B------:R-:W-:Y:S01]  /*58c0*/  FFMA.FTZ R47, R11, R47, R140 ;  /* 0x0000002f0b2f7223 */ /* 0x000fe2000001008c */
[----:B------:R-:W-:Y:S01]  /*58d0*/  LOP3.LUT P3, RZ, R16, 0xff00, RZ, 0xc0, !PT ;  /* 0x0000ff0010ff7812 */ /* 0x000fe2000786c0ff */
[----:B------:R-:W-:Y:S01]  /*58e0*/  FMUL.FTZ R32, R199, UR5 ;  /* 0x00000005c7207c20 */ /* 0x000fe20008410000 */
[----:B------:R-:W-:Y:S01]  /*58f0*/  SEL R30, R30, RZ, P4 ;  /* 0x000000ff1e1e7207 */ /* 0x000fe20002000000 */
[----:B------:R-:W-:Y:S01]  /*5900*/  FMUL.FTZ R33, R33, UR5 ;  /* 0x0000000521217c20 */ /* 0x000fe20008410000 */
[C---:B------:R-:W-:Y:S01]  /*5910*/  LOP3.LUT P4, RZ, R18.reuse, 0xff, RZ, 0xc0, !PT ;  /* 0x000000ff12ff7812 */ /* 0x040fe2000788c0ff */
[-C--:B------:R-:W-:Y:S01]  /*5920*/  FMUL.FTZ R165, R165, R4.reuse ;  /* 0x00000004a5a57220 */ /* 0x080fe20000410000 */
[----:B------:R-:W-:Y:S01]  /*5930*/  LOP3.LUT P5, RZ, R18, 0xff00, RZ, 0xc0, !PT ;  /* 0x0000ff0012ff7812 */ /* 0x000fe200078ac0ff */
[-C--:B------:R-:W-:Y:S01]  /*5940*/  FMUL.FTZ R39, R39, R4.reuse ;  /* 0x0000000427277220 */ /* 0x080fe20000410000 */
[-C--:B------:R-:W-:Y:S01]  /*5950*/  FMUL.FTZ R163, R163, R4.reuse ;  /* 0x00000004a3a37220 */ /* 0x080fe20000410000 */
[----:B------:R-:W-:Y:S01]  /*5960*/  FMUL.FTZ R41, R41, R4 ;  /* 0x0000000429297220 */ /* 0x000fe20000410000 */
[----:B------:R-:W-:Y:S01]  /*5970*/  SEL R34, R34, RZ, P6 ;  /* 0x000000ff22227207 */ /* 0x000fe20003000000 */
[----:B------:R-:W-:Y:S01]  /*5980*/  FFMA.FTZ R43, R11, R180, R138 ;  /* 0x000000b40b2b7223 */ /* 0x000fe2000001008a */
[----:B------:R-:W-:Y:S01]  /*5990*/  SEL R35, R35, RZ, P1 ;  /* 0x000000ff23237207 */ /* 0x000fe20000800000 */
[----:B------:R-:W-:Y:S01]  /*59a0*/  FADD.FTZ R49, -R184, R152 ;  /* 0x00000098b8317221 */ /* 0x000fe20000010100 */
[----:B------:R-:W-:Y:S01]  /*59b0*/  SEL R36, R36, RZ, P2 ;  /* 0x000000ff24247207 */ /* 0x000fe20001000000 */
[----:B------:R-:W-:Y:S01]  /*59c0*/  FFMA.FTZ R45, R11, R0, R139 ;  /* 0x000000000b2d7223 */ /* 0x000fe2000001008b */
[----:B------:R-:W-:Y:S01]  /*59d0*/  SEL R37, R37, RZ, P3 ;  /* 0x000000ff25257207 */ /* 0x000fe20001800000 */
[-C--:B------:R-:W-:Y:S01]  /*59e0*/  FMUL.FTZ R47, R47, R4.reuse ;  /* 0x000000042f2f7220 */ /* 0x080fe20000410000 */
[C---:B------:R-:W-:Y:S01]  /*59f0*/  LOP3.LUT P6, RZ, R14.reuse, 0xff, RZ, 0xc0, !PT ;  /* 0x000000ff0eff7812 */ /* 0x040fe200078cc0ff */
[----:B------:R-:W-:Y:S01]  /*5a00*/  FADD.FTZ R0, -R185, R153 ;  /* 0x00000099b9007221 */ /* 0x000fe20000010100 */
[----:B------:R-:W-:Y:S01]  /*5a10*/  LOP3.LUT P1, RZ, R14, 0xff00, RZ, 0xc0, !PT ;  /* 0x0000ff000eff7812 */ /* 0x000fe2000782c0ff */
[----:B------:R-:W-:Y:S01]  /*5a20*/  FADD.FTZ R51, -R186, R154 ;  /* 0x0000009aba337221 */ /* 0x000fe20000010100 */
[C---:B------:R-:W-:Y:S01]  /*5a30*/  LOP3.LUT P2, RZ, R14.reuse, 0xff0000, RZ, 0xc0, !PT ;  /* 0x00ff00000eff7812 */ /* 0x040fe2000784c0ff */
[----:B------:R-:W-:Y:S01]  /*5a40*/  FMUL.FTZ R38, R165, UR5 ;  /* 0x00000005a5267c20 */ /* 0x000fe20008410000 */
[----:B------:R-:W-:Y:S01]  /*5a50*/  ISETP.GE.U32.AND P3, PT, R14, 0x1000000, PT ;  /* 0x010000000e00780c */ /* 0x000fe20003f66070 */
[----:B------:R-:W-:Y:S01]  /*5a60*/  FADD.FTZ R14, -R187, R155 ;  /* 0x0000009bbb0e7221 */ /* 0x000fe20000010100 */
[----:B------:R-:W-:Y:S01]  /*5a70*/  SEL R32, R32, RZ, P4 ;  /* 0x000000ff20207207 */ /* 0x000fe20002000000 */
[----:B------:R-:W-:Y:S01]  /*5a80*/  FMUL.FTZ R39, R39, UR5 ;  /* 0x0000000527277c20 */ /* 0x000fe20008410000 */
[----:B------:R-:W-:Y:S01]  /*5a90*/  SEL R33, R33, RZ, P5 ;  /* 0x000000ff21217207 */ /* 0x000fe20002800000 */
[----:B------:R-:W-:Y:S01]  /*5aa0*/  FMUL.FTZ R40, R163, UR5 ;  /* 0x00000005a3287c20 */ /* 0x000fe20008410000 */
[----:B------:R-:W-:Y:S01]  /*5ab0*/  FMUL.FTZ R41, R41, UR5 ;  /* 0x0000000529297c20 */ /* 0x000fe20008410000 */
[C---:B------:R-:W-:Y:S01]  /*5ac0*/  LOP3.LUT P4, RZ, R16.reuse, 0xff0000, RZ, 0xc0, !PT ;  /* 0x00ff000010ff7812 */ /* 0x040fe2000788c0ff */
[-C--:B------:R-:W-:Y:S01]  /*5ad0*/  FMUL.FTZ R43, R43, R4.reuse ;  /* 0x000000042b2b7220 */ /* 0x080fe20000410000 */
[----:B------:R-:W-:Y:S01]  /*5ae0*/  ISETP.GE.U32.AND P5, PT, R16, 0x1000000, PT ;  /* 0x010000001000780c */ /* 0x000fe20003fa6070 */
[----:B------:R-:W-:Y:S01]  /*5af0*/  FMUL.FTZ R45, R45, R4 ;  /* 0x000000042d2d7220 */ /* 0x000fe20000410000 */
[----:B------:R-:W-:Y:S01]  /*5b00*/  FMUL.FTZ R44, R47, UR5 ;  /* 0x000000052f2c7c20 */ /* 0x000fe20008410000 */
[C---:B------:R-:W-:Y:S01]  /*5b10*/  FFMA.FTZ R49, R11.reuse, R49, R142 ;  /* 0x000000310b317223 */ /* 0x040fe2000001008e */
[C---:B------:R-:W-:Y:S01]  /*5b20*/  FFMA.FTZ R47, R11.reuse, R0, R143 ;  /* 0x000000000b2f7223 */ /* 0x040fe2000001008f */
[C---:B------:R-:W-:Y:S01]  /*5b30*/  FFMA.FTZ R51, R11.reuse, R51, R144 ;  /* 0x000000330b337223 */ /* 0x040fe20000010090 */
[----:B------:R-:W-:Y:S01]  /*5b40*/  FFMA.FTZ R53, R11, R14, R145 ;  /* 0x0000000e0b357223 */ /* 0x000fe20000010091 */
[----:B------:R-:W-:Y:S01]  /*5b50*/  SEL R38, R38, RZ, P4 ;  /* 0x000000ff26267207 */ /* 0x000fe20002000000 */
[----:B------:R-:W-:Y:S01]  /*5b60*/  FMUL.FTZ R42, R43, UR5 ;  /* 0x000000052b2a7c20 */ /* 0x000fe20008410000 */
[----:B------:R-:W-:Y:S01]  /*5b70*/  SEL R39, R39, RZ, P5 ;  /* 0x000000ff27277207 */ /* 0x000fe20002800000 */
[----:B------:R-:W-:Y:S01]  /*5b80*/  FMUL.FTZ R43, R45, UR5 ;  /* 0x000000052d2b7c20 */ /* 0x000fe20008410000 */
[----:B------:R-:W-:Y:S01]  /*5b90*/  SEL R40, R40, RZ, P6 ;  /* 0x000000ff28287207 */ /* 0x000fe20003000000 */
[-C--:B------:R-:W-:Y:S01]  /*5ba0*/  FMUL.FTZ R49, R49, R4.reuse ;  /* 0x0000000431317220 */ /* 0x080fe20000410000 */
[----:B------:R-:W-:Y:S01]  /*5bb0*/  SEL R41, R41, RZ, P1 ;  /* 0x000000ff29297207 */ /* 0x000fe20000800000 */
[-C--:B------:R-:W-:Y:S01]  /*5bc0*/  FMUL.FTZ R47, R47, R4.reuse ;  /* 0x000000042f2f7220 */ /* 0x080fe20000410000 */
[C---:B------:R-:W-:Y:S01]  /*5bd0*/  LOP3.LUT P4, RZ, R12.reuse, 0xff, RZ, 0xc0, !PT ;  /* 0x000000ff0cff7812 */ /* 0x040fe2000788c0ff */
[-C--:B------:R-:W-:Y:S01]  /*5be0*/  FMUL.FTZ R51, R51, R4.reuse ;  /* 0x0000000433337220 */ /* 0x080fe20000410000 */
[C---:B------:R-:W-:Y:S01]  /*5bf0*/  LOP3.LUT P5, RZ, R12.reuse, 0xff00, RZ, 0xc0, !PT ;  /* 0x0000ff000cff7812 */ /* 0x040fe200078ac0ff */
[----:B------:R-:W-:Y:S01]  /*5c00*/  FMUL.FTZ R53, R53, R4 ;  /* 0x0000000435357220 */ /* 0x000fe20000410000 */
[C---:B------:R-:W-:Y:S01]  /*5c10*/  LOP3.LUT P6, RZ, R12.reuse, 0xff0000, RZ, 0xc0, !PT ;  /* 0x00ff00000cff7812 */ /* 0x040fe200078cc0ff */
[----:B------:R-:W-:Y:S01]  /*5c20*/  FMUL.FTZ R46, R49, UR5 ;  /* 0x00000005312e7c20 */ /* 0x000fe20008410000 */
[----:B------:R-:W-:Y:S01]  /*5c30*/  ISETP.GE.U32.AND P1, PT, R12, 0x1000000, PT ;  /* 0x010000000c00780c */ /* 0x000fe20003f26070 */
[----:B------:R-:W-:Y:S01]  /*5c40*/  FADD.FTZ R12, -R183, R151 ;  /* 0x00000097b70c7221 */ /* 0x000fe20000010100 */
[----:B------:R-:W-:Y:S01]  /*5c50*/  SEL R42, R42, RZ, P2 ;  /* 0x000000ff2a2a7207 */ /* 0x000fe20001000000 */
[----:B------:R-:W-:Y:S01]  /*5c60*/  FMUL.FTZ R47, R47, UR5 ;  /* 0x000000052f2f7c20 */ /* 0x000fe20008410000 */
[----:B------:R-:W-:Y:S01]  /*5c70*/  SEL R43, R43, RZ, P3 ;  /* 0x000000ff2b2b7207 */ /* 0x000fe20001800000 */
[----:B------:R-:W-:Y:S01]  /*5c80*/  FFMA.FTZ R45, R11, R12, R141 ;  /* 0x0000000c0b2d7223 */ /* 0x000fe2000001008d */
[----:B------:R-:W-:Y:S01]  /*5c90*/  FMUL.FTZ R48, R51, UR5 ;  /* 0x0000000533307c20 */ /* 0x000fe20008410000 */
[----:B------:R-:W-:Y:S01]  /*5ca0*/  FMUL.FTZ R49, R53, UR5 ;  /* 0x0000000535317c20 */ /* 0x000fe20008410000 */
[C---:B------:R-:W-:Y:S01]  /*5cb0*/  LOP3.LUT P2, RZ, R6.reuse, 0xff, RZ, 0xc0, !PT ;  /* 0x000000ff06ff7812 */ /* 0x040fe2000784c0ff */
[----:B------:R-:W-:Y:S01]  /*5cc0*/  FADD.FTZ R189, -R189, R156 ;  /* 0x0000009cbdbd7221 */ /* 0x000fe20000010100 */
[----:B------:R-:W-:Y:S01]  /*5cd0*/  LOP3.LUT P3, RZ, R6, 0xff00, RZ, 0xc0, !PT ;  /* 0x0000ff0006ff7812 */ /* 0x000fe2000786c0ff */
[----:B------:R-:W-:Y:S01]  /*5ce0*/  FADD.FTZ R190, -R190, R157 ;  /* 0x0000009dbebe7221 */ /* 0x000fe20000010100 */
[----:B------:R-:W-:Y:S01]  /*5cf0*/  FADD.FTZ R191, -R191, R158 ;  /* 0x0000009ebfbf7221 */ /* 0x000fe20000010100 */
[----:B------:R-:W-:Y:S01]  /*5d00*/  FADD.FTZ R192, -R192, R159 ;  /* 0x0000009fc0c07221 */ /* 0x000fe20000010100 */
[----:B------:R-:W-:Y:S01]  /*5d10*/  FADD.FTZ R193, -R193, R160 ;  /* 0x000000a0c1c17221 */ /* 0x000fe20000010100 */
[----:B------:R-:W-:Y:S01]  /*5d20*/  FMUL.FTZ R45, R45, R4 ;  /* 0x000000042d2d7220 */ /* 0x000fe20000410000 */
[----:B------:R-:W-:Y:S01]  /*5d30*/  FADD.FTZ R194, -R194, R161 ;  /* 0x000000a1c2c27221 */ /* 0x000fe20000010100 */
[----:B------:R-:W-:Y:S01]  /*5d40*/  SEL R46, R46, RZ, P6 ;  /* 0x000000ff2e2e7207 */ /* 0x000fe20003000000 */
[----:B------:R-:W-:Y:S01]  /*5d50*/  FFMA.FTZ R189, R11, R189, R146 ;  /* 0x000000bd0bbd7223 */ /* 0x000fe20000010092 */
[----:B------:R-:W-:Y:S01]  /*5d60*/  SEL R47, R47, RZ, P1 ;  /* 0x000000ff2f2f7207 */ /* 0x000fe20000800000 */
[C---:B------:R-:W-:Y:S01]  /*5d70*/  FFMA.FTZ R191, R11.reuse, R191, R104 ;  /* 0x000000bf0bbf7223 */ /* 0x040fe20000010068 */
[----:B------:R-:W-:Y:S01]  /*5d80*/  SEL R48, R48, RZ, P2 ;  /* 0x000000ff30307207 */ /* 0x000fe20001000000 */
[----:B------:R-:W-:Y:S01]  /*5d90*/  FFMA.FTZ R51, R11, R192, R105 ;  /* 0x000000c00b337223 */ /* 0x000fe20000010069 */
[----:B------:R-:W-:Y:S01]  /*5da0*/  SEL R49, R49, RZ, P3 ;  /* 0x000000ff31317207 */ /* 0x000fe20001800000 */
[----:B------:R-:W-:Y:S01]  /*5db0*/  FFMA.FTZ R193, R11, R193, R106 ;  /* 0x000000c10bc17223 */ /* 0x000fe2000001006a */
[----:B------:R-:W-:Y:S01]  /*5dc0*/  LOP3.LUT P6, RZ, R9, 0xff, RZ, 0xc0, !PT ;  /* 0x000000ff09ff7812 */ /* 0x000fe200078cc0ff */
[----:B------:R-:W-:Y:S01]  /*5dd0*/  FMUL.FTZ R45, R45, UR5 ;  /* 0x000000052d2d7c20 */ /* 0x000fe20008410000 */
[----:B------:R-:W-:Y:S01]  /*5de0*/  LOP3.LUT P1, RZ, R9, 0xff00, RZ, 0xc0, !PT ;  /* 0x0000ff0009ff7812 */ /* 0x000fe2000782c0ff */
[-C--:B------:R-:W-:Y:S01]  /*5df0*/  FMUL.FTZ R189, R189, R4.reuse ;  /* 0x00000004bdbd7220 */ /* 0x080fe20000410000 */
[----:B------:R-:W-:Y:S01]  /*5e00*/  LOP3.LUT P2, RZ, R9, 0xff0000, RZ, 0xc0, !PT ;  /* 0x00ff000009ff7812 */ /* 0x000fe2000784c0ff */
[----:B------:R-:W-:Y:S01]  /*5e10*/  FMUL.FTZ R191, R191, R4 ;  /* 0x00000004bfbf7220 */ /* 0x000fe20000410000 */
[----:B------:R-:W-:Y:S01]  /*5e20*/  ISETP.GE.U32.AND P3, PT, R9, 0x1000000, PT ;  /* 0x010000000900780c */ /* 0x000fe20003f66070 */
[C---:B------:R-:W-:Y:S01]  /*5e30*/  FFMA.FTZ R9, R11.reuse, R190, R147 ;  /* 0x000000be0b097223 */ /* 0x040fe20000010093 */
[----:B------:R-:W-:Y:S01]  /*5e40*/  FFMA.FTZ R11, R11, R194, R107 ;  /* 0x000000c20b0b7223 */ /* 0x000fe2000001006b */
[-C--:B---3--:R-:W-:Y:S01]  /*5e50*/  FMUL.FTZ R56, R51, R4.reuse ;  /* 0x0000000433387220 */ /* 0x088fe20000410000 */
[-C--:B------:R-:W-:Y:S01]  /*5e60*/  FMUL.FTZ R193, R193, R4.reuse ;  /* 0x00000004c1c17220 */ /* 0x080fe20000410000 */
[-C--:B------:R-:W-:Y:S01]  /*5e70*/  FMUL.FTZ R0, R9, R4.reuse ;  /* 0x0000000409007220 */ /* 0x080fe20000410000 */
[----:B------:R-:W-:Y:S01]  /*5e80*/  FMUL.FTZ R57, R11, R4 ;  /* 0x000000040b397220 */ /* 0x000fe20000410000 */
[----:B------:R-:W-:Y:S01]  /*5e90*/  SEL R44, R44, RZ, P4 ;  /* 0x000000ff2c2c7207 */ /* 0x000fe20002000000 */
[----:B------:R-:W-:Y:S01]  /*5ea0*/  IMAD.WIDE.U32 R50, R3, 0x10, R54 ;  /* 0x0000001003327825 */ /* 0x000fe200078e0036 */
[----:B------:R-:W-:-:S03]  /*5eb0*/  SEL R45, R45, RZ, P5 ;  /* 0x000000ff2d2d7207 */ /* 0x000fc60002800000 */
[----:B------:R-:W-:Y:S01]  /*5ec0*/  FMUL.FTZ R189, R189, UR5 ;  /* 0x00000005bdbd7c20 */ /* 0x000fe20008410000 */
[----:B------:R-:W-:Y:S01]  /*5ed0*/  LOP3.LUT P4, RZ, R6, 0xff0000, RZ, 0xc0, !PT ;  /* 0x00ff000006ff7812 */ /* 0x000fe2000788c0ff */
[----:B------:R-:W-:Y:S01]  /*5ee0*/  IMAD.WIDE.U32 R52, R8, 0x10, R54 ;  /* 0x0000001008347825 */ /* 0x000fe200078e0036 */
[----:B------:R-:W-:-:S03]  /*5ef0*/  ISETP.GE.U32.AND P5, PT, R6, 0x1000000, PT ;  /* 0x010000000600780c */ /* 0x000fc60003fa6070 */
[----:B------:R-:W-:Y:S01]  /*5f00*/  FMUL.FTZ R0, R0, UR5 ;  /* 0x0000000500007c20 */ /* 0x000fe20008410000 */
[----:B------:R-:W-:Y:S01]  /*5f10*/  FMUL.FTZ R4, R191, UR5 ;  /* 0x00000005bf047c20 */ /* 0x000fe20008410000 */
[----:B------:R-:W-:-:S04]  /*5f20*/  IMAD.WIDE.U32 R8, R17, 0x10, R54 ;  /* 0x0000001011087825 */ /* 0x000fc800078e0036 */
[----:B------:R-:W-:Y:S01]  /*5f30*/  FMUL.FTZ R193, R193, UR5 ;  /* 0x00000005c1c17c20 */ /* 0x000fe20008410000 */
[----:B------:R-:W-:Y:S01]  /*5f40*/  FMUL.FTZ R57, R57, UR5 ;  /* 0x0000000539397c20 */ /* 0x000fe20008410000 */
[----:B------:R0:W-:Y:S01]  /*5f50*/  STG.E.128 desc[UR6][R50.64], R24 ;  /* 0x0000001832007986 */ /* 0x0001e2000c101d06 */
[--C-:B------:R-:W-:Y:S01]  /*5f60*/  IMAD.WIDE.U32 R6, R7, 0x10, R54.reuse ;  /* 0x0000001007067825 */ /* 0x100fe200078e0036 */
[----:B------:R-:W-:Y:S02]  /*5f70*/  SEL R4, R4, RZ, P6 ;  /* 0x000000ff04047207 */ /* 0x000fe40003000000 */
[----:B------:R-:W-:Y:S01]  /*5f80*/  STG.E.128 desc[UR6][R52.64], R28 ;  /* 0x0000001c34007986 */ /* 0x000fe2000c101d06 */
[----:B------:R-:W-:-:S04]  /*5f90*/  IMAD.WIDE.U32 R16, R5, 0x10, R54 ;  /* 0x0000001005107825 */ /* 0x000fc800078e0036 */
[----:B------:R-:W-:Y:S01]  /*5fa0*/  FMUL.FTZ R5, R56, UR5 ;  /* 0x0000000538057c20 */ /* 0x000fe20008410000 */
[----:B------:R1:W-:Y:S01]  /*5fb0*/  STG.E.128 desc[UR6][R6.64], R20 ;  /* 0x0000001406007986 */ /* 0x0003e2000c101d06 */
[----:B------:R-:W-:-:S03]  /*5fc0*/  IMAD.WIDE.U32 R18, R19, 0x10, R54 ;  /* 0x0000001013127825 */ /* 0x000fc600078e0036 */
[----:B------:R-:W-:Y:S01]  /*5fd0*/  SEL R5, R5, RZ, P1 ;  /* 0x000000ff05057207 */ /* 0x000fe20000800000 */
[--C-:B------:R-:W-:Y:S01]  /*5fe0*/  IMAD.WIDE.U32 R14, R15, 0x10, R54.reuse ;  /* 0x000000100f0e7825 */ /* 0x100fe200078e0036 */
[----:B------:R2:W-:Y:S03]  /*5ff0*/  STG.E.128 desc[UR6][R18.64], R32 ;  /* 0x0000002012007986 */ /* 0x0005e6000c101d06 */
[--C-:B------:R-:W-:Y:S01]  /*6000*/  IMAD.WIDE.U32 R12, R13, 0x10, R54.reuse ;  /* 0x000000100d0c7825 */ /* 0x100fe200078e0036 */
[----:B0-----:R-:W-:Y:S01]  /*6010*/  SEL R50, R189, RZ, P4 ;  /* 0x000000ffbd327207 */ /* 0x001fe20002000000 */
[----:B------:R2:W-:Y:S01]  /*6020*/  STG.E.128 desc[UR6][R8.64], R36 ;  /* 0x0000002408007986 */ /* 0x0005e2000c101d06 */
[----:B------:R-:W-:Y:S01]  /*6030*/  SEL R51, R0, RZ, P5 ;  /* 0x000000ff00337207 */ /* 0x000fe20002800000 */
[----:B------:R-:W-:Y:S02]  /*6040*/  IMAD.WIDE.U32 R10, R10, 0x10, R54 ;  /* 0x000000100a0a7825 */ /* 0x000fe400078e0036 */
[----:B------:R2:W-:Y:S01]  /*6050*/  STG.E.128 desc[UR6][R14.64], R40 ;  /* 0x000000280e007986 */ /* 0x0005e2000c101d06 */
[----:B-1----:R-:W-:-:S03]  /*6060*/  SEL R6, R193, RZ, P2 ;  /* 0x000000ffc1067207 */ /* 0x002fc60001000000 */
[----:B------:R2:W-:Y:S01]  /*6070*/  STG.E.128 desc[UR6][R12.64], R44 ;  /* 0x0000002c0c007986 */ /* 0x0005e2000c101d06 */
[----:B------:R-:W-:-:S03]  /*6080*/  SEL R7, R57, RZ, P3 ;  /* 0x000000ff39077207 */ /* 0x000fc60001800000 */
[----:B------:R2:W-:Y:S04]  /*6090*/  STG.E.128 desc[UR6][R16.64], R48 ;  /* 0x0000003010007986 */ /* 0x0005e8000c101d06 */
[----:B------:R2:W-:Y:S01]  /*60a0*/  STG.E.128 desc[UR6][R10.64], R4 ;  /* 0x000000040a007986 */ /* 0x0005e2000c101d06 */
[----:B------:R-:W-:Y:S05]  /*60b0*/  BRA `(.L_x_23944) ;  /* 0x0000003800f07947 */ /* 0x000fea0003800000 */
.L_x_23943:
        /* <DEDUP_REMOVED lines=8> */
[----:B------:R-:W1:Y:S01]  /*6140*/  LDC.64 R222, c[0x0][0x468] ;  /* 0x00011a00ffde7b82 */ /* 0x000e620000000a00 */
[----:B------:R-:W-:Y:S01]  /*6150*/  FADD.FTZ R0, -R0, R227 ;  /* 0x000000e300007221 */ /* 0x000fe20000010100 */
[C---:B------:R-:W-:Y:S01]  /*6160*/  FFMA.FTZ R25, R11.reuse, R25, R113 ;  /* 0x000000190b197223 */ /* 0x040fe20000010071 */
[C---:B------:R-:W-:Y:S01]  /*6170*/  FFMA.FTZ R26, R11.reuse, R26, R114 ;  /* 0x0000001a0b1a7223 */ /* 0x040fe20000010072 */
[C---:B------:R-:W-:Y:S01]  /*6180*/  FFMA.FTZ R27, R11.reuse, R27, R115 ;  /* 0x0000001b0b1b7223 */ /* 0x040fe20000010073 */
[----:B------:R-:W-:Y:S01]  /*6190*/  FFMA.FTZ R24, R11, R0, R112 ;  /* 0x000000000b187223 */ /* 0x000fe20000010070 */
[----:B------:R-:W-:Y:S01]  /*61a0*/  LOP3.LUT P1, RZ, R188, 0xff, RZ, 0xc0, !PT ;  /* 0x000000ffbcff7812 */ /* 0x000fe2000782c0ff */
[--C-:B------:R-:W-:Y:S01]  /*61b0*/  FFMA.FTZ R217, R30, R217, R31.reuse ;  /* 0x000000d91ed97223 */ /* 0x100fe2000001001f */
[----:B------:R-:W-:Y:S01]  /*61c0*/  LOP3.LUT P2, RZ, R188, 0xff00, RZ, 0xc0, !PT ;  /* 0x0000ff00bcff7812 */ /* 0x000fe2000784c0ff */
[--C-:B------:R-:W-:Y:S01]  /*61d0*/  FFMA.FTZ R218, R30, R218, R31.reuse ;  /* 0x000000da1eda7223 */ /* 0x100fe2000001001f */
[----:B------:R-:W-:Y:S01]  /*61e0*/  LOP3.LUT P3, RZ, R188, 0xff0000, RZ, 0xc0, !PT ;  /* 0x00ff0000bcff7812 */ /* 0x000fe2000786c0ff */
[--C-:B------:R-:W-:Y:S01]  /*61f0*/  FFMA.FTZ R219, R30, R219, R31.reuse ;  /* 0x000000db1edb7223 */ /* 0x100fe2000001001f */
[----:B------:R-:W-:Y:S01]  /*6200*/  ISETP.GE.U32.AND P4, PT, R188, 0x1000000, PT ;  /* 0x01000000bc00780c */ /* 0x000fe20003f86070 */
        /* <DEDUP_REMOVED lines=35> */
[----:B------:R-:W-:-:S03]  /*6440*/  SEL R24, R24, RZ, P1 ;  /* 0x000000ff18187207 */ /* 0x000fc60000800000 */
[C-C-:B------:R-:W-:Y:S01]  /*6450*/  FFMA.FTZ R185, R30.reuse, R185, R31.reuse ;  /* 0x000000b91eb97223 */ /* 0x140fe2000001001f */
[----:B------:R-:W-:Y:S01]  /*6460*/  SEL R25, R25, RZ, P2 ;  /* 0x000000ff19197207 */ /* 0x000fe20001000000 */
[--C-:B------:R-:W-:Y:S01]  /*6470*/  FFMA.FTZ R186, R30, R186, R31.reuse ;  /* 0x000000ba1eba7223 */ /* 0x100fe2000001001f */
[----:B------:R-:W-:Y:S01]  /*6480*/  SEL R26, R26, RZ, P3 ;  /* 0x000000ff1a1a7207 */ /* 0x000fe20001800000 */
[C-C-:B------:R-:W-:Y:S01]  /*6490*/  FFMA.FTZ R187, R30.reuse, R187, R31.reuse ;  /* 0x000000bb1ebb7223 */ /* 0x140fe2000001001f */
[----:B------:R-:W-:Y:S01]  /*64a0*/  SEL R27, R27, RZ, P4 ;  /* 0x000000ff1b1b7207 */ /* 0x000fe20002000000 */
[C-C-:B------:R-:W-:Y:S01]  /*64b0*/  FFMA.FTZ R189, R30.reuse, R189, R31.reuse ;  /* 0x000000bd1ebd7223 */ /* 0x140fe2000001001f */
[C-C-:B------:R-:W-:Y:S01]  /*64c0*/  FFMA.FTZ R190, R30.reuse, R190, R31.reuse ;  /* 0x000000be1ebe7223 */ /* 0x140fe2000001001f */
[C-C-:B------:R-:W-:Y:S01]  /*64d0*/  FFMA.FTZ R191, R30.reuse, R191, R31.reuse ;  /* 0x000000bf1ebf7223 */ /* 0x140fe2000001001f */
[C-C-:B------:R-:W-:Y:S01]  /*64e0*/  FFMA.FTZ R192, R30.reuse, R192, R31.reuse ;  /* 0x000000c01ec07223 */ /* 0x140fe2000001001f */
[----:B------:R0:W-:Y:S01]  /*64f0*/  STG.E.128 desc[UR6][R28.64], R24 ;  /* 0x000000181c007986 */ /* 0x0001e2000c101d06 */
        /* <DEDUP_REMOVED lines=16> */
[----:B------:R-:W-:Y:S01]  /*6600*/  FMUL.FTZ R32, R32, UR5 ;  /* 0x0000000520207c20 */ /* 0x000fe20008410000 */
[----:B0-----:R-:W-:Y:S01]  /*6610*/  FADD.FTZ R28, -R217, R215 ;  /* 0x000000d7d91c7221 */ /* 0x001fe20000010100 */
[----:B------:R-:W-:Y:S01]  /*6620*/  FADD.FTZ R29, -R218, R216 ;  /* 0x000000d8da1d7221 */ /* 0x000fe20000010100 */
[-C--:B------:R-:W-:Y:S01]  /*6630*/  FMUL.FTZ R26, R30, R4.reuse ;  /* 0x000000041e1a7220 */ /* 0x080fe20000410000 */
[----:B------:R-:W-:Y:S01]  /*6640*/  FMUL.FTZ R27, R31, R4 ;  /* 0x000000041f1b7220 */ /* 0x000fe20000410000 */
[C---:B------:R-:W-:Y:S01]  /*6650*/  FFMA.FTZ R28, R11.reuse, R28, R116 ;  /* 0x0000001c0b1c7223 */ /* 0x040fe20000010074 */
[----:B------:R-:W-:Y:S01]  /*6660*/  FFMA.FTZ R29, R11, R29, R117 ;  /* 0x0000001d0b1d7223 */ /* 0x000fe20000010075 */
[----:B------:R-:W-:Y:S01]  /*6670*/  FMUL.FTZ R26, R26, UR5 ;  /* 0x000000051a1a7c20 */ /* 0x000fe20008410000 */
[----:B------:R-:W-:Y:S01]  /*6680*/  FMUL.FTZ R27, R27, UR5 ;  /* 0x000000051b1b7c20 */ /* 0x000fe20008410000 */
[-C--:B------:R-:W-:Y:S01]  /*6690*/  FMUL.FTZ R24, R28, R4.reuse ;  /* 0x000000041c187220 */ /* 0x080fe20000410000 */
[----:B------:R-:W-:Y:S01]  /*66a0*/  FMUL.FTZ R25, R29, R4 ;  /* 0x000000041d197220 */ /* 0x000fe20000410000 */
[----:B------:R-:W-:Y:S01]  /*66b0*/  FMUL.FTZ R33, R33, UR5 ;  /* 0x0000000521217c20 */ /* 0x000fe20008410000 */
[----:B------:R-:W-:Y:S01]  /*66c0*/  LOP3.LUT P4, RZ, R22, 0xff, RZ, 0xc0, !PT ;  /* 0x000000ff16ff7812 */ /* 0x000fe2000788c0ff */
[----:B------:R-:W-:Y:S01]  /*66d0*/  FMUL.FTZ R24, R24, UR5 ;  /* 0x0000000518187c20 */ /* 0x000fe20008410000 */
[----:B------:R-:W-:Y:S01]  /*66e0*/  FMUL.FTZ R25, R25, UR5 ;  /* 0x0000000519197c20 */ /* 0x000fe20008410000 */
[C---:B------:R-:W-:Y:S01]  /*66f0*/  LOP3.LUT P5, RZ, R22.reuse, 0xff00, RZ, 0xc0, !PT ;  /* 0x0000ff0016ff7812 */ /* 0x040fe200078ac0ff */
[C---:B------:R-:W-:Y:S01]  /*6700*/  FFMA.FTZ R38, R11.reuse, R38, R122 ;  /* 0x000000260b267223 */ /* 0x040fe2000001007a */
[C---:B------:R-:W-:Y:S01]  /*6710*/  LOP3.LUT P6, RZ, R22.reuse, 0xff0000, RZ, 0xc0, !PT ;  /* 0x00ff000016ff7812 */ /* 0x040fe200078cc0ff */
[C---:B------:R-:W-:Y:S01]  /*6720*/  FFMA.FTZ R39, R11.reuse, R39, R123 ;  /* 0x000000270b277223 */ /* 0x040fe2000001007b */
[----:B------:R-:W-:Y:S01]  /*6730*/  ISETP.GE.U32.AND P1, PT, R22, 0x1000000, PT ;  /* 0x010000001600780c */ /* 0x000fe20003f26070 */
[----:B------:R-:W-:Y:S01]  /*6740*/  FFMA.FTZ R40, R11, R40, R124 ;  /* 0x000000280b287223 */ /* 0x000fe2000001007c */
[----:B------:R-:W-:Y:S01]  /*6750*/  LOP3.LUT P2, RZ, R21, 0xff, RZ, 0xc0, !PT ;  /* 0x000000ff15ff7812 */ /* 0x000fe2000784c0ff */
[----:B------:R-:W-:Y:S01]  /*6760*/  FFMA.FTZ R41, R11, R41, R125 ;  /* 0x000000290b297223 */ /* 0x000fe2000001007d */
[----:B------:R-:W-:Y:S01]  /*6770*/  LOP3.LUT P3, RZ, R21, 0xff00, RZ, 0xc0, !PT ;  /* 0x0000ff0015ff7812 */ /* 0x000fe2000786c0ff */
[----:B------:R-:W-:Y:S01]  /*6780*/  FADD.FTZ R48, -R199, R171 ;  /* 0x000000abc7307221 */ /* 0x000fe20000010100 */
[----:B------:R-:W-:Y:S01]  /*6790*/  FADD.FTZ R49, -R200, R170 ;  /* 0x000000aac8317221 */ /* 0x000fe20000010100 */
[----:B------:R-:W-:Y:S01]  /*67a0*/  FADD.FTZ R50, -R201, R169 ;  /* 0x000000a9c9327221 */ /* 0x000fe20000010100 */
[----:B------:R-:W-:Y:S01]  /*67b0*/  FADD.FTZ R51, -R202, R168 ;  /* 0x000000a8ca337221 */ /* 0x000fe20000010100 */
[----:B------:R-:W-:Y:S01]  /*67c0*/  SEL R24, R24, RZ, P4 ;  /* 0x000000ff18187207 */ /* 0x000fe20002000000 */
[-C--:B------:R-:W-:Y:S01]  /*67d0*/  FMUL.FTZ R34, R38, R4.reuse ;  /* 0x0000000426227220 */ /* 0x080fe20000410000 */
[----:B------:R-:W-:Y:S01]  /*67e0*/  SEL R25, R25, RZ, P5 ;  /* 0x000000ff19197207 */ /* 0x000fe20002800000 */
[----:B------:R-:W-:Y:S01]  /*67f0*/  FMUL.FTZ R35, R39, R4 ;  /* 0x0000000427237220 */ /* 0x000fe20000410000 */
        /* <DEDUP_REMOVED lines=8> */
[C---:B------:R-:W-:Y:S01]  /*6880*/  LOP3.LUT P4, RZ, R21.reuse, 0xff0000, RZ, 0xc0, !PT ;  /* 0x00ff000015ff7812 */ /* 0x040fe2000788c0ff */
[----:B------:R-:W-:Y:S01]  /*6890*/  FADD.FTZ R54, -R198, R165 ;  /* 0x000000a5c6367221 */ /* 0x000fe20000010100 */
[----:B------:R-:W-:Y:S01]  /*68a0*/  ISETP.GE.U32.AND P5, PT, R21, 0x1000000, PT ;  /* 0x010000001500780c */ /* 0x000fe20003fa6070 */
[-C--:B------:R-:W-:Y:S01]  /*68b0*/  FMUL.FTZ R21, R41, R4.reuse ;  /* 0x0000000429157220 */ /* 0x080fe20000410000 */
[----:B------:R-:W-:Y:S01]  /*68c0*/  LOP3.LUT P6, RZ, R20, 0xff, RZ, 0xc0, !PT ;  /* 0x000000ff14ff7812 */ /* 0x000fe200078cc0ff */
[----:B------:R-:W-:Y:S01]  /*68d0*/  FADD.FTZ R196, -R196, R164 ;  /* 0x000000a4c4c47221 */ /* 0x000fe20000010100 */
[----:B------:R-:W-:Y:S01]  /*68e0*/  LOP3.LUT P1, RZ, R20, 0xff00, RZ, 0xc0, !PT ;  /* 0x0000ff0014ff7812 */ /* 0x000fe2000782c0ff */
[----:B------:R-:W-:Y:S01]  /*68f0*/  FADD.FTZ R163, -R178, R163 ;  /* 0x000000a3b2a37221 */ /* 0x000fe20000010100 */
[C---:B------:R-:W-:Y:S01]  /*6900*/  LOP3.LUT P2, RZ, R20.reuse, 0xff0000, RZ, 0xc0, !PT ;  /* 0x00ff000014ff7812 */ /* 0x040fe2000784c0ff */
[----:B------:R-:W-:Y:S01]  /*6910*/  FADD.FTZ R162, -R179, R162 ;  /* 0x000000a2b3a27221 */ /* 0x000fe20000010100 */
[----:B------:R-:W-:Y:S01]  /*6920*/  ISETP.GE.U32.AND P3, PT, R20, 0x1000000, PT ;  /* 0x010000001400780c */ /* 0x000fe20003f66070 */
[-C--:B------:R-:W-:Y:S01]  /*6930*/  FMUL.FTZ R20, R40, R4.reuse ;  /* 0x0000000428147220 */ /* 0x080fe20000410000 */
[----:B------:R-:W-:Y:S01]  /*6940*/  FMUL.FTZ R34, R34, UR5 ;  /* 0x0000000522227c20 */ /* 0x000fe20008410000 */
[----:B------:R-:W-:Y:S01]  /*6950*/  FMUL.FTZ R35, R35, UR5 ;  /* 0x0000000523237c20 */ /* 0x000fe20008410000 */
[----:B------:R-:W-:Y:S01]  /*6960*/  FMUL.FTZ R21, R21, UR5 ;  /* 0x0000000515157c20 */ /* 0x000fe20008410000 */
[----:B------:R-:W-:Y:S01]  /*6970*/  FMUL.FTZ R20, R20, UR5 ;  /* 0x0000000514147c20 */ /* 0x000fe20008410000 */
[-C--:B------:R-:W-:Y:S01]  /*6980*/  FMUL.FTZ R44, R48, R4.reuse ;  /* 0x00000004302c7220 */ /* 0x080fe20000410000 */
[-C--:B------:R-:W-:Y:S01]  /*6990*/  FMUL.FTZ R45, R49, R4.reuse ;  /* 0x00000004312d7220 */ /* 0x080fe20000410000 */
[-C--:B------:R-:W-:Y:S01]  /*69a0*/  FMUL.FTZ R46, R50, R4.reuse ;  /* 0x00000004322e7220 */ /* 0x080fe20000410000 */
[----:B------:R-:W-:Y:S01]  /*69b0*/  FMUL.FTZ R47, R51, R4 ;  /* 0x00000004332f7220 */ /* 0x000fe20000410000 */
[C---:B------:R-:W-:Y:S01]  /*69c0*/  FFMA.FTZ R54, R11.reuse, R54, R134 ;  /* 0x000000360b367223 */ /* 0x040fe20000010086 */
[C---:B------:R-:W-:Y:S01]  /*69d0*/  FFMA.FTZ R55, R11.reuse, R196, R135 ;  /* 0x000000c40b377223 */ /* 0x040fe20000010087 */
[C---:B------:R-:W-:Y:S01]  /*69e0*/  FFMA.FTZ R60, R11.reuse, R163, R136 ;  /* 0x000000a30b3c7223 */ /* 0x040fe20000010088 */
[----:B---3--:R-:W-:Y:S01]  /*69f0*/  FFMA.FTZ R61, R11, R162, R137 ;  /* 0x000000a20b3d7223 */ /* 0x008fe20000010089 */
[----:B------:R-:W-:Y:S01]  /*6a00*/  SEL R34, R34, RZ, P4 ;  /* 0x000000ff22227207 */ /* 0x000fe20002000000 */
[----:B------:R-:W-:Y:S01]  /*6a10*/  FMUL.FTZ R44, R44, UR5 ;  /* 0x000000052c2c7c20 */ /* 0x000fe20008410000 */
[----:B------:R-:W-:Y:S01]  /*6a20*/  SEL R35, R35, RZ, P5 ;  /* 0x000000ff23237207 */ /* 0x000fe20002800000 */
[----:B------:R-:W-:Y:S01]  /*6a30*/  FMUL.FTZ R45, R45, UR5 ;  /* 0x000000052d2d7c20 */ /* 0x000fe20008410000 */
[----:B------:R-:W-:Y:S01]  /*6a40*/  SEL R20, R20, RZ, P6 ;  /* 0x000000ff14147207 */ /* 0x000fe20003000000 */
[----:B------:R-:W-:Y:S01]  /*6a50*/  FMUL.FTZ R46, R46, UR5 ;  /* 0x000000052e2e7c20 */ /* 0x000fe20008410000 */
[----:B------:R-:W-:Y:S01]  /*6a60*/  SEL R21, R21, RZ, P1 ;  /* 0x000000ff15157207 */ /* 0x000fe20000800000 */
[----:B------:R-:W-:Y:S01]  /*6a70*/  FMUL.FTZ R47, R47, UR5 ;  /* 0x000000052f2f7c20 */ /* 0x000fe20008410000 */
        /* <DEDUP_REMOVED lines=8> */
[----:B------:R-:W-:Y:S01]  /*6b00*/  FADD.FTZ R42, -R207, R172 ;  /* 0x000000accf2a7221 */ /* 0x000fe20000010100 */
[----:B------:R-:W-:Y:S01]  /*6b10*/  FADD.FTZ R43, -R208, R173 ;  /* 0x000000add02b7221 */ /* 0x000fe20000010100 */
        /* <DEDUP_REMOVED lines=8> */
[C---:B------:R-:W-:Y:S01]  /*6ba0*/  FFMA.FTZ R42, R11.reuse, R42, R126 ;  /* 0x0000002a0b2a7223 */ /* 0x040fe2000001007e */
[----:B------:R-:W-:Y:S01]  /*6bb0*/  FFMA.FTZ R43, R11, R43, R127 ;  /* 0x0000002b0b2b7223 */ /* 0x000fe2000001007f */
[C---:B------:R-:W-:Y:S01]  /*6bc0*/  LOP3.LUT P4, RZ, R16.reuse, 0xff0000, RZ, 0xc0, !PT ;  /* 0x00ff000010ff7812 */ /* 0x040fe2000788c0ff */
[----:B------:R-:W-:Y:S01]  /*6bd0*/  FADD.FTZ R52, -R195, R167 ;  /* 0x000000a7c3347221 */ /* 0x000fe20000010100 */
[----:B------:R-:W-:Y:S01]  /*6be0*/  ISETP.GE.U32.AND P5, PT, R16, 0x1000000, PT ;  /* 0x010000001000780c */ /* 0x000fe20003fa6070 */
[----:B------:R-:W-:Y:S01]  /*6bf0*/  FADD.FTZ R53, -R197, R166 ;  /* 0x000000a6c5357221 */ /* 0x000fe20000010100 */
[----:B------:R-:W-:Y:S01]  /*6c00*/  LOP3.LUT P6, RZ, R14, 0xff, RZ, 0xc0, !PT ;  /* 0x000000ff0eff7812 */ /* 0x000fe200078cc0ff */
[-C--:B------:R-:W-:Y:S01]  /*6c10*/  FMUL.FTZ R22, R42, R4.reuse ;  /* 0x000000042a167220 */ /* 0x080fe20000410000 */
[----:B------:R-:W-:Y:S01]  /*6c20*/  LOP3.LUT P1, RZ, R14, 0xff00, RZ, 0xc0, !PT ;  /* 0x0000ff000eff7812 */ /* 0x000fe2000782c0ff */
[----:B------:R-:W-:Y:S01]  /*6c30*/  FMUL.FTZ R23, R43, R4 ;  /* 0x000000042b177220 */ /* 0x000fe20000410000 */
[----:B------:R-:W-:Y:S01]  /*6c40*/  SEL R58, R58, RZ, P4 ;  /* 0x000000ff3a3a7207 */ /* 0x000fe20002000000 */
[----:B------:R-:W-:Y:S01]  /*6c50*/  FFMA.FTZ R52, R11, R52, R132 ;  /* 0x000000340b347223 */ /* 0x000fe20000010084 */
[----:B------:R-:W-:Y:S01]  /*6c60*/  SEL R59, R59, RZ, P5 ;  /* 0x000000ff3b3b7207 */ /* 0x000fe20002800000 */
[----:B------:R-:W-:Y:S01]  /*6c70*/  FFMA.FTZ R53, R11, R53, R133 ;  /* 0x000000350b357223 */ /* 0x000fe20000010085 */
[----:B------:R-:W-:Y:S01]  /*6c80*/  SEL R108, R108, RZ, P6 ;  /* 0x000000ff6c6c7207 */ /* 0x000fe20003000000 */
[----:B------:R-:W-:Y:S01]  /*6c90*/  FADD.FTZ R62, -R180, R148 ;  /* 0x00000094b43e7221 */ /* 0x000fe20000010100 */
[----:B------:R-:W-:Y:S01]  /*6ca0*/  SEL R109, R109, RZ, P1 ;  /* 0x000000ff6d6d7207 */ /* 0x000fe20000800000 */
[----:B------:R-:W-:Y:S01]  /*6cb0*/  FADD.FTZ R0, -R181, R149 ;  /* 0x00000095b5007221 */ /* 0x000fe20000010100 */
[----:B------:R-:W-:Y:S01]  /*6cc0*/  LOP3.LUT P4, RZ, R12, 0xff, RZ, 0xc0, !PT ;  /* 0x000000ff0cff7812 */ /* 0x000fe2000788c0ff */
[----:B------:R-:W-:Y:S01]  /*6cd0*/  FADD.FTZ R111, -R182, R150 ;  /* 0x00000096b66f7221 */ /* 0x000fe20000010100 */
[----:B------:R-:W-:Y:S01]  /*6ce0*/  LOP3.LUT P5, RZ, R12, 0xff00, RZ, 0xc0, !PT ;  /* 0x0000ff000cff7812 */ /* 0x000fe200078ac0ff */
[----:B------:R-:W-:Y:S01]  /*6cf0*/  FMUL.FTZ R22, R22, UR5 ;  /* 0x0000000516167c20 */ /* 0x000fe20008410000 */
[C---:B------:R-:W-:Y:S01]  /*6d00*/  LOP3.LUT P6, RZ, R12.reuse, 0xff0000, RZ, 0xc0, !PT ;  /* 0x00ff00000cff7812 */ /* 0x040fe200078cc0ff */
[----:B------:R-:W-:Y:S01]  /*6d10*/  FMUL.FTZ R23, R23, UR5 ;  /* 0x0000000517177c20 */ /* 0x000fe20008410000 */
[----:B------:R-:W-:Y:S01]  /*6d20*/  ISETP.GE.U32.AND P1, PT, R12, 0x1000000, PT ;  /* 0x010000000c00780c */ /* 0x000fe20003f26070 */
[----:B------:R-:W-:Y:S01]  /*6d30*/  FADD.FTZ R12, -R183, R151 ;  /* 0x00000097b70c7221 */ /* 0x000fe20000010100 */
[-C--:B------:R-:W-:Y:S01]  /*6d40*/  FMUL.FTZ R56, R52, R4.reuse ;  /* 0x0000000434387220 */ /* 0x080fe20000410000 */
[----:B------:R-:W-:Y:S01]  /*6d50*/  FMUL.FTZ R57, R53, R4 ;  /* 0x0000000435397220 */ /* 0x000fe20000410000 */
        /* <DEDUP_REMOVED lines=8> */
[----:B------:R-:W-:Y:S01]  /*6de0*/  LOP3.LUT P2, RZ, R16, 0xff, RZ, 0xc0, !PT ;  /* 0x000000ff10ff7812 */ /* 0x000fe2000784c0ff */
[-C--:B------:R-:W-:Y:S01]  /*6df0*/  FMUL.FTZ R110, R62, R4.reuse ;  /* 0x000000043e6e7220 */ /* 0x080fe20000410000 */
[----:B------:R-:W-:Y:S01]  /*6e00*/  LOP3.LUT P3, RZ, R16, 0xff00, RZ, 0xc0, !PT ;  /* 0x0000ff0010ff7812 */ /* 0x000fe2000786c0ff */
[-C--:B------:R-:W-:Y:S01]  /*6e10*/  FMUL.FTZ R111, R63, R4.reuse ;  /* 0x000000043f6f7220 */ /* 0x080fe20000410000 */
[-C--:B------:R-:W-:Y:S01]  /*6e20*/  FMUL.FTZ R148, R164, R4.reuse ;  /* 0x00000004a4947220 */ /* 0x080fe20000410000 */
[----:B------:R-:W-:Y:S01]  /*6e30*/  FMUL.FTZ R149, R165, R4 ;  /* 0x00000004a5957220 */ /* 0x000fe20000410000 */
[----:B------:R-:W-:Y:S01]  /*6e40*/  SEL R56, R56, RZ, P2 ;  /* 0x000000ff38387207 */ /* 0x000fe20001000000 */
[----:B------:R-:W-:Y:S01]  /*6e50*/  FMUL.FTZ R110, R110, UR5 ;  /* 0x000000056e6e7c20 */ /* 0x000fe20008410000 */
[----:B------:R-:W-:Y:S01]  /*6e60*/  SEL R57, R57, RZ, P3 ;  /* 0x000000ff39397207 */ /* 0x000fe20001800000 */
[----:B------:R-:W-:Y:S01]  /*6e70*/  FMUL.FTZ R111, R111, UR5 ;  /* 0x000000056f6f7c20 */ /* 0x000fe20008410000 */
[----:B------:R-:W-:Y:S01]  /*6e80*/  FMUL.FTZ R148, R148, UR5 ;  /* 0x0000000594947c20 */ /* 0x000fe20008410000 */
[----:B------:R-:W-:Y:S01]  /*6e90*/  FMUL.FTZ R149, R149, UR5 ;  /* 0x0000000595957c20 */ /* 0x000fe20008410000 */
[----:B------:R-:W-:Y:S01]  /*6ea0*/  LOP3.LUT P2, RZ, R14, 0xff0000, RZ, 0xc0, !PT ;  /* 0x00ff00000eff7812 */ /* 0x000fe2000784c0ff */
[----:B------:R-:W-:Y:S01]  /*6eb0*/  FADD.FTZ R151, -R186, R154 ;  /* 0x0000009aba977221 */ /* 0x000fe20000010100 */
[----:B------:R-:W-:Y:S01]  /*6ec0*/  ISETP.GE.U32.AND P3, PT, R14, 0x1000000, PT ;  /* 0x010000000e00780c */ /* 0x000fe20003f66070 */
[----:B------:R-:W-:Y:S01]  /*6ed0*/  FADD.FTZ R189, -R189, R156 ;  /* 0x0000009cbdbd7221 */ /* 0x000fe20000010100 */
[----:B------:R-:W-:Y:S01]  /*6ee0*/  SEL R110, R110, RZ, P2 ;  /* 0x000000ff6e6e7207 */ /* 0x000fe20001000000 */
[----:B------:R-:W-:Y:S01]  /*6ef0*/  FADD.FTZ R190, -R190, R157 ;  /* 0x0000009dbebe7221 */ /* 0x000fe20000010100 */
[----:B------:R-:W-:Y:S01]  /*6f00*/  SEL R111, R111, RZ, P3 ;  /* 0x000000ff6f6f7207 */ /* 0x000fe20001800000 */
[----:B------:R-:W-:Y:S01]  /*6f10*/  IMAD.WIDE.U32 R156, R3, 0x10, R222 ;  /* 0x00000010039c7825 */ /* 0x000fe200078e00de */
[----:B------:R-:W-:-:S03]  /*6f20*/  SEL R148, R148, RZ, P4 ;  /* 0x000000ff94947207 */ /* 0x000fc60002000000 */
[----:B------:R-:W-:Y:S01]  /*6f30*/  FADD.FTZ R191, -R191, R158 ;  /* 0x0000009ebfbf7221 */ /* 0x000fe20000010100 */
[----:B------:R-:W-:Y:S01]  /*6f40*/  SEL R149, R149, RZ, P5 ;  /* 0x000000ff95957207 */ /* 0x000fe20002800000 */
[----:B------:R-:W-:Y:S01]  /*6f50*/  FADD.FTZ R192, -R192, R159 ;  /* 0x0000009fc0c07221 */ /* 0x000fe20000010100 */
[----:B------:R-:W-:Y:S01]  /*6f60*/  LOP3.LUT P2, RZ, R6, 0xff, RZ, 0xc0, !PT ;  /* 0x000000ff06ff7812 */ /* 0x000fe2000784c0ff */
[----:B------:R-:W-:Y:S01]  /*6f70*/  FADD.FTZ R166, -R184, R152 ;  /* 0x00000098b8a67221 */ /* 0x000fe20000010100 */
[C---:B------:R-:W-:Y:S01]  /*6f80*/  LOP3.LUT P3, RZ, R6.reuse, 0xff00, RZ, 0xc0, !PT ;  /* 0x0000ff0006ff7812 */ /* 0x040fe2000786c0ff */
[----:B------:R-:W-:Y:S01]  /*6f90*/  FADD.FTZ R0, -R185, R153 ;  /* 0x00000099b9007221 */ /* 0x000fe20000010100 */
[----:B------:R-:W-:Y:S01]  /*6fa0*/  LOP3.LUT P4, RZ, R6, 0xff0000, RZ, 0xc0, !PT ;  /* 0x00ff000006ff7812 */ /* 0x000fe2000788c0ff */
[----:B------:R-:W-:Y:S01]  /*6fb0*/  IMAD.WIDE.U32 R158, R8, 0x10, R228 ;  /* 0x00000010089e7825 */ /* 0x000fe200078e00e4 */
[----:B------:R-:W-:-:S03]  /*6fc0*/  ISETP.GE.U32.AND P5, PT, R6, 0x1000000, PT ;  /* 0x010000000600780c */ /* 0x000fc60003fa6070 */
[----:B------:R-:W-:Y:S01]  /*6fd0*/  FADD.FTZ R6, -R187, R155 ;  /* 0x0000009bbb067221 */ /* 0x000fe20000010100 */
[----:B------:R-:W-:Y:S01]  /*6fe0*/  FFMA.FTZ R166, R11, R166, R142 ;  /* 0x000000a60ba67223 */ /* 0x000fe2000001008e */
[----:B------:R-:W-:-:S04]  /*6ff0*/  IMAD.WIDE.U32 R154, R3, 0x10, R228 ;  /* 0x00000010039a7825 */ /* 0x000fc800078e00e4 */
[C---:B------:R-:W-:Y:S01]  /*7000*/  FFMA.FTZ R167, R11.reuse, R0, R143 ;  /* 0x000000000ba77223 */ /* 0x040fe2000001008f */
[C---:B------:R-:W-:Y:S01]  /*7010*/  FFMA.FTZ R152, R11.reuse, R151, R144 ;  /* 0x000000970b987223 */ /* 0x040fe20000010090 */
[----:B------:R-:W-:Y:S01]  /*7020*/  FFMA.FTZ R153, R11, R6, R145 ;  /* 0x000000060b997223 */ /* 0x000fe20000010091 */
[-C--:B------:R-:W-:Y:S01]  /*7030*/  FMUL.FTZ R150, R166, R4.reuse ;  /* 0x00000004a6967220 */ /* 0x080fe20000410000 */
[----:B------:R0:W-:Y:S01]  /*7040*/  STG.E.128 desc[UR6][R154.64], R28 ;  /* 0x0000001c9a007986 */ /* 0x0001e2000c101d06 */
[-C--:B------:R-:W-:Y:S01]  /*7050*/  FMUL.FTZ R151, R167, R4.reuse ;  /* 0x00000004a7977220 */ /* 0x080fe20000410000 */
[-C--:B------:R-:W-:Y:S01]  /*7060*/  FMUL.FTZ R168, R152, R4.reuse ;  /* 0x0000000498a87220 */ /* 0x080fe20000410000 */
[----:B------:R-:W-:Y:S01]  /*7070*/  FMUL.FTZ R169, R153, R4 ;  /* 0x0000000499a97220 */ /* 0x000fe20000410000 */
[----:B------:R1:W-:Y:S01]  /*7080*/  STG.E.128 desc[UR6][R156.64], R24 ;  /* 0x000000189c007986 */ /* 0x0003e2000c101d06 */
[----:B------:R-:W-:Y:S01]  /*7090*/  FMUL.FTZ R150, R150, UR5 ;  /* 0x0000000596967c20 */ /* 0x000fe20008410000 */
[----:B------:R-:W-:Y:S01]  /*70a0*/  FMUL.FTZ R151, R151, UR5 ;  /* 0x0000000597977c20 */ /* 0x000fe20008410000 */
[----:B------:R-:W-:Y:S01]  /*70b0*/  FMUL.FTZ R168, R168, UR5 ;  /* 0x00000005a8a87c20 */ /* 0x000fe20008410000 */
[----:B------:R2:W-:Y:S01]  /*70c0*/  STG.E.128 desc[UR6][R158.64], R36 ;  /* 0x000000249e007986 */ /* 0x0005e2000c101d06 */
[----:B------:R-:W-:Y:S01]  /*70d0*/  FMUL.FTZ R169, R169, UR5 ;  /* 0x00000005a9a97c20 */ /* 0x000fe20008410000 */
[----:B------:R-:W-:Y:S01]  /*70e0*/  FADD.FTZ R193, -R193, R160 ;  /* 0x000000a0c1c17221 */ /* 0x000fe20000010100 */
[----:B------:R-:W-:Y:S01]  /*70f0*/  FADD.FTZ R194, -R194, R161 ;  /* 0x000000a1c2c27221 */ /* 0x000fe20000010100 */
[----:B------:R-:W-:-:S02]  /*7100*/  SEL R150, R150, RZ, P6 ;  /* 0x000000ff96967207 */ /* 0x000fc40003000000 */
[----:B------:R-:W-:Y:S02]  /*7110*/  SEL R151, R151, RZ, P1 ;  /* 0x000000ff97977207 */ /* 0x000fe40000800000 */
[----:B------:R-:W-:Y:S01]  /*7120*/  SEL R168, R168, RZ, P2 ;  /* 0x000000ffa8a87207 */ /* 0x000fe20001000000 */
[----:B0-----:R-:W-:Y:S01]  /*7130*/  IMAD.WIDE.U32 R154, R7, 0x10, R228 ;  /* 0x00000010079a7825 */ /* 0x001fe200078e00e4 */
[----:B------:R-:W-:Y:S02]  /*7140*/  SEL R169, R169, RZ, P3 ;  /* 0x000000ffa9a97207 */ /* 0x000fe40001800000 */
[C---:B------:R-:W-:Y:S01]  /*7150*/  LOP3.LUT P6, RZ, R9.reuse, 0xff, RZ, 0xc0, !PT ;  /* 0x000000ff09ff7812 */ /* 0x040fe200078cc0ff */
[--C-:B-1----:R-:W-:Y:S01]  /*7160*/  IMAD.WIDE.U32 R156, R8, 0x10, R222.reuse ;  /* 0x00000010089c7825 */ /* 0x102fe200078e00de */
[C---:B------:R-:W-:Y:S02]  /*7170*/  LOP3.LUT P1, RZ, R9.reuse, 0xff00, RZ, 0xc0, !PT ;  /* 0x0000ff0009ff7812 */ /* 0x040fe4000782c0ff */
[----:B------:R-:W-:Y:S01]  /*7180*/  LOP3.LUT P2, RZ, R9, 0xff0000, RZ, 0xc0, !PT ;  /* 0x00ff000009ff7812 */ /* 0x000fe2000784c0ff */
[----:B------:R-:W-:Y:S01]  /*7190*/  IMAD.WIDE.U32 R6, R7, 0x10, R222 ;  /* 0x0000001007067825 */ /* 0x000fe200078e00de */
[----:B------:R-:W-:Y:S01]  /*71a0*/  STG.E.128 desc[UR6][R156.64], R32 ;  /* 0x000000209c007986 */ /* 0x000fe2000c101d06 */
[----:B------:R-:W-:-:S02]  /*71b0*/  ISETP.GE.U32.AND P3, PT, R9, 0x1000000, PT ;  /* 0x010000000900780c */ /* 0x000fc40003f66070 */
[C---:B--2---:R-:W-:Y:S01]  /*71c0*/  IMAD.WIDE.U32 R38, R19.reuse, 0x10, R228 ;  /* 0x0000001013267825 */ /* 0x044fe200078e00e4 */
[----:B------:R0:W-:Y:S03]  /*71d0*/  STG.E.128 desc[UR6][R154.64], R40 ;  /* 0x000000289a007986 */ /* 0x0001e6000c101d06 */
[----:B------:R-:W-:Y:S01]  /*71e0*/  IMAD.WIDE.U32 R18, R19, 0x10, R222 ;  /* 0x0000001013127825 */ /* 0x000fe200078e00de */
[----:B------:R-:W-:Y:S03]  /*71f0*/  STG.E.128 desc[UR6][R6.64], R20 ;  /* 0x0000001406007986 */ /* 0x000fe6000c101d06 */
[C---:B------:R-:W-:Y:S01]  /*7200*/  IMAD.WIDE.U32 R36, R17.reuse, 0x10, R228 ;  /* 0x0000001011247825 */ /* 0x040fe200078e00e4 */
[----:B------:R-:W-:Y:S03]  /*7210*/  STG.E.128 desc[UR6][R38.64], R48 ;  /* 0x0000003026007986 */ /* 0x000fe6000c101d06 */
[----:B------:R-:W-:Y:S01]  /*7220*/  IMAD.WIDE.U32 R16, R17, 0x10, R222 ;  /* 0x0000001011107825 */ /* 0x000fe200078e00de */
[----:B------:R-:W-:Y:S03]  /*7230*/  STG.E.128 desc[UR6][R18.64], R44 ;  /* 0x0000002c12007986 */ /* 0x000fe6000c101d06 */
[----:B------:R-:W-:Y:S01]  /*7240*/  IMAD.WIDE.U32 R30, R15, 0x10, R228 ;  /* 0x000000100f1e7825 */ /* 0x000fe200078e00e4 */
[----:B------:R-:W-:Y:S03]  /*7250*/  STG.E.128 desc[UR6][R36.64], R52 ;  /* 0x0000003424007986 */ /* 0x000fe6000c101d06 */
[----:B0-----:R-:W-:Y:S01]  /*7260*/  FFMA.FTZ R154, R11, R189, R146 ;  /* 0x000000bd0b9a7223 */ /* 0x001fe20000010092 */
[----:B------:R-:W-:Y:S01]  /*7270*/  IMAD.WIDE.U32 R158, R15, 0x10, R222 ;  /* 0x000000100f9e7825 */ /* 0x000fe200078e00de */
[----:B------:R-:W-:Y:S03]  /*7280*/  STG.E.128 desc[UR6][R16.64], R56 ;  /* 0x0000003810007986 */ /* 0x000fe6000c101d06 */
[----:B------:R-:W-:Y:S01]  /*7290*/  FFMA.FTZ R155, R11, R190, R147 ;  /* 0x000000be0b9b7223 */ /* 0x000fe20000010093 */
[-C--:B------:R-:W-:Y:S01]  /*72a0*/  FMUL.FTZ R0, R154, R4.reuse ;  /* 0x000000049a007220 */ /* 0x080fe20000410000 */
[----:B------:R-:W-:Y:S01]  /*72b0*/  IMAD.WIDE.U32 R28, R13, 0x10, R228 ;  /* 0x000000100d1c7825 */ /* 0x000fe200078e00e4 */
[----:B------:R-:W-:Y:S03]  /*72c0*/  STG.E.128 desc[UR6][R30.64], R60 ;  /* 0x0000003c1e007986 */ /* 0x000fe6000c101d06 */
[----:B------:R-:W-:Y:S01]  /*72d0*/  FMUL.FTZ R3, R155, R4 ;  /* 0x000000049b037220 */ /* 0x000fe20000410000 */
[----:B------:R-:W-:Y:S01]  /*72e0*/  FMUL.FTZ R0, R0, UR5 ;  /* 0x0000000500007c20 */ /* 0x000fe20008410000 */
[----:B------:R-:W-:Y:S01]  /*72f0*/  IMAD.WIDE.U32 R8, R13, 0x10, R222 ;  /* 0x000000100d087825 */ /* 0x000fe200078e00de */
[----:B------:R0:W-:Y:S03]  /*7300*/  STG.E.128 desc[UR6][R158.64], R108 ;  /* 0x0000006c9e007986 */ /* 0x0001e6000c101d06 */
[----:B------:R-:W-:Y:S01]  /*7310*/  FMUL.FTZ R3, R3, UR5 ;  /* 0x0000000503037c20 */ /* 0x000fe20008410000 */
[----:B------:R-:W-:Y:S01]  /*7320*/  IMAD.WIDE.U32 R24, R5, 0x10, R228 ;  /* 0x0000001005187825 */ /* 0x000fe200078e00e4 */
[----:B------:R-:W-:Y:S01]  /*7330*/  SEL R170, R0, RZ, P4 ;  /* 0x000000ff00aa7207 */ /* 0x000fe20002000000 */
[----:B------:R1:W-:Y:S02]  /*7340*/  STG.E.128 desc[UR6][R28.64], R164 ;  /* 0x000000a41c007986 */ /* 0x0003e4000c101d06 */
[----:B------:R-:W-:Y:S01]  /*7350*/  SEL R171, R3, RZ, P5 ;  /* 0x000000ff03ab7207 */ /* 0x000fe20002800000 */
[----:B------:R-:W-:Y:S01]  /*7360*/  IMAD.WIDE.U32 R12, R5, 0x10, R222 ;  /* 0x00000010050c7825 */ /* 0x000fe200078e00de */
[----:B------:R1:W-:Y:S03]  /*7370*/  STG.E.128 desc[UR6][R8.64], R148 ;  /* 0x0000009408007986 */ /* 0x0003e6000c101d06 */
[C---:B------:R-:W-:Y:S01]  /*7380*/  IMAD.WIDE.U32 R26, R10.reuse, 0x10, R228 ;  /* 0x000000100a1a7825 */ /* 0x040fe200078e00e4 */
[----:B------:R1:W-:Y:S03]  /*7390*/  STG.E.128 desc[UR6][R24.64], R152 ;  /* 0x0000009818007986 */ /* 0x0003e6000c101d06 */
[----:B------:R-:W-:Y:S01]  /*73a0*/  IMAD.WIDE.U32 R14, R10, 0x10, R222 ;  /* 0x000000100a0e7825 */ /* 0x000fe200078e00de */
[----:B------:R1:W-:Y:S03]  /*73b0*/  STG.E.128 desc[UR6][R12.64], R168 ;  /* 0x000000a80c007986 */ /* 0x0003e6000c101d06 */
        /* <DEDUP_REMOVED lines=12> */
[----:B------:R1:W-:Y:S01]  /*7480*/  STG.E.128 desc[UR6][R26.64], R108 ;  /* 0x0000006c1a007986 */ /* 0x0003e2000c101d06 */
[----:B------:R-:W-:-:S02]  /*7490*/  SEL R4, R4, RZ, P6 ;  /* 0x000000ff04047207 */ /* 0x000fc40003000000 */
[----:B------:R-:W-:Y:S02]  /*74a0*/  SEL R5, R5, RZ, P1 ;  /* 0x000000ff05057207 */ /* 0x000fe40000800000 */
[----:B------:R-:W-:Y:S02]  /*74b0*/  SEL R7, R10, RZ, P3 ;  /* 0x000000ff0a077207 */ /* 0x000fe40001800000 */
[----:B------:R-:W-:-:S05]  /*74c0*/  SEL R6, R6, RZ, P2 ;  /* 0x000000ff06067207 */ /* 0x000fca0001000000 */
[----:B------:R1:W-:Y:S01]  /*74d0*/  STG.E.128 desc[UR6][R14.64], R4 ;  /* 0x000000040e007986 */ /* 0x0003e2000c101d06 */
[----:B------:R-:W-:Y:S05]  /*74e0*/  BRA `(.L_x_23944) ;  /* 0x0000002400e47947 */ /* 0x000fea0003800000 */
.L_x_23942:
        /* <DEDUP_REMOVED lines=32> */
.L_x_23945:
        /* <DEDUP_REMOVED lines=28> */
.L_x_23946:
        /* <DEDUP_REMOVED lines=36> */
.L_x_23947:
        /* <DEDUP_REMOVED lines=28> */
.L_x_23948:
        /* <DEDUP_REMOVED lines=18> */
[C---:B------:R-:W-:Y:S01]  /*7dd0*/  LOP3.LUT P2, RZ, R21.reuse, 0xff, RZ, 0xc0, !PT ;  /* 0x000000ff15ff7812 */ /* 0x040fe2000784c0ff */
[-C--:B------:R-:W-:Y:S01]  /*7de0*/  FMUL.FTZ R0, R108, R4.reuse ;  /* 0x000000046c007220 */ /* 0x080fe20000410000 */
[----:B------:R-:W-:Y:S01]  /*7df0*/  LOP3.LUT P3, RZ, R21, 0xff00, RZ, 0xc0, !PT ;  /* 0x0000ff0015ff7812 */ /* 0x000fe2000786c0ff */
[-C--:B------:R-:W-:Y:S01]  /*7e00*/  FMUL.FTZ R3, R109, R4.reuse ;  /* 0x000000046d037220 */ /* 0x080fe20000410000 */
[----:B------:R-:W-:Y:S01]  /*7e10*/  LOP3.LUT P4, RZ, R21, 0xff0000, RZ, 0xc0, !PT ;  /* 0x00ff000015ff7812 */ /* 0x000fe2000788c0ff */
[-C--:B0-----:R-:W-:Y:S01]  /*7e20*/  FMUL.FTZ R22, R111, R4.reuse ;  /* 0x000000046f167220 */ /* 0x081fe20000410000 */
[----:B------:R-:W-:Y:S01]  /*7e30*/  ISETP.GE.U32.AND P5, PT, R21, 0x1000000, PT ;  /* 0x010000001500780c */ /* 0x000fe20003fa6070 */
        /* <DEDUP_REMOVED lines=10> */
.L_x_23949:
        /* <DEDUP_REMOVED lines=11> */
[----:B0-----:R-:W-:Y:S01]  /*7f90*/  FMUL.FTZ R23, R11, R176 ;  /* 0x000000b00b177220 */ /* 0x001fe20000410000 */
        /* <DEDUP_REMOVED lines=16> */
.L_x_23950:
        /* <DEDUP_REMOVED lines=29> */
[----:B0-----:R-:W-:-:S02]  /*8270*/  FMUL.FTZ R23, R20, UR5 ;  /* 0x0000000514177c20 */ /* 0x001fc40008410000 */
[----:B------:R-:W-:Y:S02]  /*8280*/  SEL R20, R0, RZ, P2 ;  /* 0x000000ff00147207 */ /* 0x000fe40001000000 */
[----:B------:R-:W-:Y:S02]  /*8290*/  SEL R21, R3, RZ, P3 ;  /* 0x000000ff03157207 */ /* 0x000fe40001800000 */
[----:B------:R-:W-:Y:S02]  /*82a0*/  SEL R22, R8, RZ, P4 ;  /* 0x000000ff08167207 */ /* 0x000fe40002000000 */
[----:B------:R-:W-:Y:S01]  /*82b0*/  SEL R23, R23, RZ, P5 ;  /* 0x000000ff17177207 */ /* 0x000fe20002800000 */
[----:B------:R-:W-:Y:S06]  /*82c0*/  BRA `(.L_x_23952) ;  /* 0x0000000000707947 */ /* 0x000fec0003800000 */
.L_x_23951:
        /* <DEDUP_REMOVED lines=17> */
[C---:B------:R-:W-:Y:S01]  /*83e0*/  LOP3.LUT P4, RZ, R20.reuse, 0xff0000, RZ, 0xc0, !PT ;  /* 0x00ff000014ff7812 */ /* 0x040fe2000788c0ff */
        /* <DEDUP_REMOVED lines=10> */
.L_x_23952:
        /* <DEDUP_REMOVED lines=33> */
[----:B------:R-:W-:Y:S01]  /*86a0*/  SEL R23, R8, RZ, P5 ;  /* 0x000000ff08177207 */ /* 0x000fe20002800000 */
[----:B------:R-:W-:Y:S06]  /*86b0*/  BRA `(.L_x_23954) ;  /* 0x0000000000707947 */ /* 0x000fec0003800000 */
.L_x_23953:
        /* <DEDUP_REMOVED lines=28> */
.L_x_23954:
        /* <DEDUP_REMOVED lines=35> */
.L_x_23955:
        /* <DEDUP_REMOVED lines=28> */
.L_x_23956:
        /* <DEDUP_REMOVED lines=12> */
[----:B0-----:R-:W-:Y:S01]  /*8d30*/  FADD.FTZ R110, -R3, R148 ;  /* 0x00000094036e7221 */ /* 0x001fe20000010100 */
        /* <DEDUP_REMOVED lines=22> */
.L_x_23957:
        /* <DEDUP_REMOVED lines=28> */
.L_x_23958:
        /* <DEDUP_REMOVED lines=35> */
.L_x_23959:
        /* <DEDUP_REMOVED lines=28> */
.L_x_23960:
        /* <DEDUP_REMOVED lines=35> */
.L_x_23961:
        /* <DEDUP_REMOVED lines=28> */
.L_x_23962:
        /* <DEDUP_REMOVED lines=35> */
.L_x_23963:
        /* <DEDUP_REMOVED lines=28> */
.L_x_23964:
[----:B------:R-:W0:Y:S02]  /*9c30*/  @P1 LDC.64 R8, c[0x0][0x478] ;  /* 0x00011e00ff081b82 */ /* 0x000e240000000a00 */
[----:B0-----:R-:W-:-:S04]  /*9c40*/  @P1 IMAD.WIDE.U32 R8, R10, 0x10, R8 ;  /* 0x000000100a081825 */ /* 0x001fc800078e0008 */
[----:B------:R-:W-:Y:S01]  /*9c50*/  IMAD.WIDE.U32 R10, R10, 0x10, R32 ;  /* 0x000000100a0a7825 */ /* 0x000fe200078e0020 */
[----:B------:R0:W-:Y:S04]  /*9c60*/  @P1 STG.E.128 desc[UR6][R8.64], R108 ;  /* 0x0000006c08001986 */ /* 0x0001e8000c101d06 */
[----:B------:R0:W-:Y:S02]  /*9c70*/  STG.E.128 desc[UR6][R10.64], R4 ;  /* 0x000000040a007986 */ /* 0x0001e4000c101d06 */
.L_x_23944:
[----:B012---:R-:W0:Y:S02]  /*9c80*/  LDC.64 R4, c[0x0][0x380] ;  /* 0x0000e000ff047b82 */ /* 0x007e240000000a00 */
[----:B0-----:R-:W-:-:S04]  /*9c90*/  LEA R2, R4, R2, 0x2 ;  /* 0x0000000204027211 */ /* 0x001fc800078e10ff */
[----:B------:R-:W-:-:S13]  /*9ca0*/  ISETP.GE.AND P1, PT, R2, R5, PT ;  /* 0x000000050200720c */ /* 0x000fda0003f26270 */
[----:B------:R-:W-:Y:S05]  /*9cb0*/  @!P1 BRA `(.L_x_23965) ;  /* 0xffffff6c00409947 */ /* 0x000fea000383ffff */
[----:B------:R-:W-:Y:S05]  /*9cc0*/  BSYNC B1 ;  /* 0x0000000000017941 */ /* 0x000fea0003800000 */
.L_x_23938:
        /* <DEDUP_REMOVED lines=55> */
[----:B---3--:R0:W5:Y:S04]  /*a040*/  LDL.LU R56, [R1+0xe4] ;  /* 0x0000e40001387983 */ /* 0x0081680000300800 */
        /* <DEDUP_REMOVED lines=24> */
.L_x_23937:
[----:B------:R-:W-:Y:S05]  /*a1d0*/  BSYNC B0 ;  /* 0x0000000000007941 */ /* 0x000fea0003800000 */
.L_x_23936:
[----:B------:R-:W2:Y:S01]  /*a1e0*/  LDL.LU R84, [R1+0x184] ;  /* 0x0001840001547983 */ /* 0x000ea20000300800 */
[----:B------:R-:W-:Y:S01]  /*a1f0*/  MOV R2, 0x400 ;  /* 0x0000040000027802 */ /* 0x000fe20000000f00 */
[----:B------:R-:W-:Y:S05]  /*a200*/  WARPSYNC.ALL ;  /* 0x0000000000007948 */ /* 0x000fea0003800000 */
[----:B------:R-:W1:Y:S01]  /*a210*/  S2R R85, SR_TID.X ;  /* 0x0000000000557919 */ /* 0x000e620000002100 */
[----:B------:R-:W3:Y:S01]  /*a220*/  S2UR UR4, SR_CTAID.X ;  /* 0x00000000000479c3 */ /* 0x000ee20000002500 */
[----:B------:R-:W4:Y:S01]  /*a230*/  LDCU.128 UR20, c[0x0][0x440] ;  /* 0x00008800ff1477ac */ /* 0x000f220008000c00 */
[----:B------:R-:W0:Y:S01]  /*a240*/  S2R R3, SR_CgaCtaId ;  /* 0x0000000000037919 */ /* 0x000e220000008800 */
[----:B-1----:R-:W-:-:S02]  /*a250*/  SHF.R.U32.HI R0, RZ, 0x5, R85 ;  /* 0x00000005ff007819 */ /* 0x002fc40000011655 */
[----:B0-----:R-:W-:-:S03]  /*a260*/  LEA R3, R3, R2, 0x18 ;  /* 0x0000000203037211 */ /* 0x001fc600078ec0ff */
        /* <DEDUP_REMOVED lines=217> */
.L_x_23941:
        /* <DEDUP_REMOVED lines=8> */
.L_x_23967:
[----:B------:R-:W-:Y:S05]  /*b080*/  BSYNC B2 ;  /* 0x0000000000027941 */ /* 0x000fea0003800000 */
.L_x_23966:
        /* <DEDUP_REMOVED lines=8> */
.L_x_23968:
[----:B------:R-:W-:Y:S01]  /*b110*/  HFMA2 R229, -RZ, RZ, 0, 1.1920928955078125e-07 ;  /* 0x00000002ffe57431 */ /* 0x000fe200000001ff */
[----:B------:R-:W-:Y:S01]  /*b120*/  MOV R231, R235 ;  /* 0x000000eb00e77202 */ /* 0x000fe20000000f00 */
[----:B------:R-:W-:Y:S01]  /*b130*/  FADD.FTZ R236, R60, R236 ;  /* 0x000000ec3cec7221 */ /* 0x000fe20000010000 */
[----:B------:R-:W-:-:S07]  /*b140*/  MOV R60, 0xffffffff ;  /* 0xffffffff003c7802 */ /* 0x000fce0000000f00 */
[----:B------:R-:W-:Y:S05]  /*b150*/  WARPSYNC.COLLECTIVE R60, `(.L_x_23969) ;  /* 0x000000003c087348 */ /* 0x000fea0003c00000 */
[----:B------:R0:W1:Y:S02]  /*b160*/  SHFL.BFLY P3, R60, R231, R229, R228 ;  /* 0x0c0000e5e73c7389 */ /* 0x00006400000600e4 */
[----:B01----:R-:W-:Y:S05]  /*b170*/  ENDCOLLECTIVE ;  /* 0x000000000000791b */ /* 0x003fea0003800000 */
.L_x_23969:
[----:B------:R-:W-:Y:S01]  /*b180*/  MOV R231, R236 ;  /* 0x000000ec00e77202 */ /* 0x000fe20000000f00 */
[----:B------:R-:W-:Y:S01]  /*b190*/  FADD.FTZ R235, R235, R60 ;  /* 0x0000003cebeb7221 */ /* 0x000fe20000010000 */
[----:B------:R-:W-:-:S07]  /*b1a0*/  MOV R60, 0xffffffff ;  /* 0xffffffff003c7802 */ /* 0x000fce0000000f00 */
[----:B------:R-:W-:Y:S05]  /*b1b0*/  WARPSYNC.COLLECTIVE R60, `(.L_x_23970) ;  /* 0x000000003c087348 */ /* 0x000fea0003c00000 */
[----:B------:R0:W1:Y:S02]  /*b1c0*/  SHFL.BFLY P3, R60, R231, R229, R228 ;  /* 0x0c0000e5e73c7389 */ /* 0x00006400000600e4 */
[----:B01----:R-:W-:Y:S05]  /*b1d0*/  ENDCOLLECTIVE ;  /* 0x000000000000791b */ /* 0x003fea0003800000 */
.L_x_23970:
[----:B------:R-:W-:Y:S01]  /*b1e0*/  HFMA2 R229, -RZ, RZ, 0, 2.384185791015625e-07 ;  /* 0x00000004ffe57431 */ /* 0x000fe200000001ff */
[----:B------:R-:W-:Y:S01]  /*b1f0*/  MOV R231, R235 ;  /* 0x000000eb00e77202 */ /* 0x000fe20000000f00 */
[----:B------:R-:W-:Y:S01]  /*b200*/  FADD.FTZ R236, R236, R60 ;  /* 0x0000003cecec7221 */ /* 0x000fe20000010000 */
[----:B------:R-:W-:-:S07]  /*b210*/  MOV R60, 0xffffffff ;  /* 0xffffffff003c7802 */ /* 0x000fce0000000f00 */
[----:B------:R-:W-:Y:S05]  /*b220*/  WARPSYNC.COLLECTIVE R60, `(.L_x_23971) ;  /* 0x000000003c087348 */ /* 0x000fea0003c00000 */
[----:B------:R0:W1:Y:S02]  /*b230*/  SHFL.BFLY P3, R60, R231, R229, R228 ;  /* 0x0c0000e5e73c7389 */ /* 0x00006400000600e4 */
[----:B01----:R-:W-:Y:S05]  /*b240*/  ENDCOLLECTIVE ;  /* 0x000000000000791b */ /* 0x003fea0003800000 */
.L_x_23971:
[----:B------:R-:W-:Y:S01]  /*b250*/  MOV R231, R236 ;  /* 0x000000ec00e77202 */ /* 0x000fe20000000f00 */
[----:B------:R-:W-:Y:S01]  /*b260*/  FADD.FTZ R235, R235, R60 ;  /* 0x0000003cebeb7221 */ /* 0x000fe20000010000 */
[----:B------:R-:W-:-:S07]  /*b270*/  MOV R60, 0xffffffff ;  /* 0xffffffff003c7802 */ /* 0x000fce0000000f00 */
[----:B------:R-:W-:Y:S05]  /*b280*/  WARPSYNC.COLLECTIVE R60, `(.L_x_23972) ;  /* 0x000000003c087348 */ /* 0x000fea0003c00000 */
[----:B------:R0:W1:Y:S02]  /*b290*/  SHFL.BFLY P3, R60, R231, R229, R228 ;  /* 0x0c0000e5e73c7389 */ /* 0x00006400000600e4 */
[----:B01----:R-:W-:Y:S05]  /*b2a0*/  ENDCOLLECTIVE ;  /* 0x000000000000791b */ /* 0x003fea0003800000 */
.L_x_23972:
[----:B------:R-:W-:Y:S01]  /*b2b0*/  HFMA2 R229, -RZ, RZ, 0, 4.76837158203125e-07 ;  /* 0x00000008ffe57431 */ /* 0x000fe200000001ff */
[----:B------:R-:W-:Y:S01]  /*b2c0*/  MOV R231, R235 ;  /* 0x000000eb00e77202 */ /* 0x000fe20000000f00 */
[----:B------:R-:W-:Y:S01]  /*b2d0*/  FADD.FTZ R236, R236, R60 ;  /* 0x0000003cecec7221 */ /* 0x000fe20000010000 */
[----:B------:R-:W-:-:S07]  /*b2e0*/  MOV R60, 0xffffffff ;  /* 0xffffffff003c7802 */ /* 0x000fce0000000f00 */
[----:B------:R-:W-:Y:S05]  /*b2f0*/  WARPSYNC.COLLECTIVE R60, `(.L_x_23973) ;  /* 0x000000003c087348 */ /* 0x000fea0003c00000 */
[----:B------:R0:W1:Y:S02]  /*b300*/  SHFL.BFLY P3, R60, R231, R229, R228 ;  /* 0x0c0000e5e73c7389 */ /* 0x00006400000600e4 */
[----:B01----:R-:W-:Y:S05]  /*b310*/  ENDCOLLECTIVE ;  /* 0x000000000000791b */ /* 0x003fea0003800000 */
.L_x_23973:
[----:B------:R-:W-:Y:S01]  /*b320*/  MOV R231, R236 ;  /* 0x000000ec00e77202 */ /* 0x000fe20000000f00 */
[----:B------:R-:W-:Y:S01]  /*b330*/  FADD.FTZ R235, R235, R60 ;  /* 0x0000003cebeb7221 */ /* 0x000fe20000010000 */
[----:B------:R-:W-:-:S07]  /*b340*/  MOV R60, 0xffffffff ;  /* 0xffffffff003c7802 */ /* 0x000fce0000000f00 */
[----:B------:R-:W-:Y:S05]  /*b350*/  WARPSYNC.COLLECTIVE R60, `(.L_x_23974) ;  /* 0x000000003c087348 */ /* 0x000fea0003c00000 */
[----:B------:R0:W1:Y:S02]  /*b360*/  SHFL.BFLY P3, R60, R231, R229, R228 ;  /* 0x0c0000e5e73c7389 */ /* 0x00006400000600e4 */
[----:B01----:R-:W-:Y:S05]  /*b370*/  ENDCOLLECTIVE ;  /* 0x000000000000791b */ /* 0x003fea0003800000 */
.L_x_23974:
        /* <DEDUP_REMOVED lines=74> */
.L_x_23975:
        /* <DEDUP_REMOVED lines=36> */
.L_x_23976:
[----:B------:R3:W-:Y:S04]  /*ba60*/  STL [R1+0x80], R56 ;  /* 0x0000803801007387 */ /* 0x0007e80000100800 */
[----:B------:R3:W-:Y:S04]  /*ba70*/  STL [R1+0x84], R63 ;  /* 0x0000843f01007387 */ /* 0x0007e80000100800 */
[----:B------:R3:W-:Y:S04]  /*ba80*/  STL [R1+0x88], R62 ;  /* 0x0000883e01007387 */ /* 0x0007e80000100800 */
[----:B------:R3:W-:Y:S04]  /*ba90*/  STL [R1+0x8c], R61 ;  /* 0x00008c3d01007387 */ /* 0x0007e80000100800 */
[----:B------:R3:W-:Y:S01]  /*baa0*/  STL [R1+0x90], R230 ;  /* 0x000090e601007387 */ /* 0x0007e20000100800 */
[----:B------:R-:W-:Y:S01]  /*bab0*/  MOV R25, R60 ;  /* 0x0000003c00197202 */ /* 0x000fe20000000f00 */
[----:B------:R-:W-:Y:S06]  /*bac0*/  BRA `(.L_x_23977) ;  /* 0xffffff9000a07947 */ /* 0x000fec000383ffff */
.L_x_23978:
        /* <DEDUP_REMOVED lines=11> */
.L_x_25541:


//--------------------- .text._ZN10layer_norm22ln_bwd_finalize_kernelINS_22Kernel_traits_finalizeILj1280EfffffjLb0ELj1024ELj4ENS_18Kernel_traits_baseILj1280EfffffjLj1024EEEEELb0ELb0EEEvNS_9BwdParamsE --------------------------
	.section	.text._ZN10layer_norm22ln_bwd_finalize_kernelINS_22Kernel_traits_finalizeILj1280EfffffjLb0ELj1024ELj4ENS_18Kernel_traits_baseILj1280EfffffjLj1024EEEEELb0ELb0EEEvNS_9BwdParamsE,"ax",@progbits
	.align	128
        .global         _ZN10layer_norm22ln_bwd_finalize_kernelINS_22Kernel_traits_finalizeILj1280EfffffjLb0ELj1024ELj4ENS_18Kernel_traits_baseILj1280EfffffjLj1024EEEEELb0ELb0EEEvNS_9BwdParamsE
        .type           _ZN10layer_norm22ln_bwd_finalize_kernelINS_22Kernel_traits_finalizeILj1280EfffffjLb0ELj1024ELj4ENS_18Kernel_traits_baseILj1280EfffffjLj1024EEEEELb0ELb0EEEvNS_9BwdParamsE,@function
        .size           _ZN10layer_norm22ln_bwd_finalize_kernelINS_22Kernel_traits_finalizeILj1280EfffffjLb0ELj1024ELj4ENS_18Kernel_traits_baseILj1280EfffffjLj1024EEEEELb0ELb0EEEvNS_9BwdParamsE,(.L_x_25542 - _ZN10layer_norm22ln_bwd_finalize_kernelINS_22Kernel_traits_finalizeILj1280EfffffjLb0ELj1024ELj4ENS_18Kernel_traits_baseILj1280EfffffjLj1024EEEEELb0ELb0EEEvNS_9BwdParamsE)
        .other          _ZN10layer_norm22ln_bwd_finalize_kernelINS_22Kernel_traits_finalizeILj1280EfffffjLb0ELj1024ELj4ENS_18Kernel_traits_baseILj1280EfffffjLj1024EEEEELb0ELb0EEEvNS_9BwdParamsE,@"STO_CUDA_ENTRY STV_DEFAULT"
_ZN10layer_norm22ln_bwd_finalize_kernelINS_22Kernel_traits_finalizeILj1280EfffffjLb0ELj1024ELj4ENS_18Kernel_traits_baseILj1280EfffffjLj1024EEEEELb0ELb0EEEvNS_9BwdParamsE:
.text._ZN10layer_norm22ln_bwd_finalize_kernelINS_22Kernel_traits_finalizeILj1280EfffffjLb0ELj1024ELj4ENS_18Kernel_traits_baseILj1280EfffffjLj1024EEEEELb0ELb0EEEvNS_9BwdParamsE:
        /* <DEDUP_REMOVED lines=78> */
.L_x_23983:
        /* <DEDUP_REMOVED lines=118> */
.L_x_23982:
[----:B------:R-:W-:Y:S05]  /*0c40*/  BSYNC.RECONVERGENT B1 ;  /* 0x0000000000017941 */ /* 0x000fea0003800200 */
.L_x_23981:
        /* <DEDUP_REMOVED lines=68> */
.L_x_23985:
[----:B------:R-:W-:Y:S05]  /*1090*/  BSYNC.RECONVERGENT B1 ;  /* 0x0000000000017941 */ /* 0x000fea0003800200 */
.L_x_23984:
        /* <DEDUP_REMOVED lines=37> */
.L_x_23987:
[----:B------:R-:W-:Y:S05]  /*12f0*/  BSYNC.RECONVERGENT B1 ;  /* 0x0000000000017941 */ /* 0x000fea0003800200 */
.L_x_23986:
[----:B------:R-:W-:Y:S05]  /*1300*/  @!P1 BRA `(.L_x_23980) ;  /* 0x00000000003c9947 */ /* 0x000fea0003800000 */
[----:B------:R-:W0:Y:S01]  /*1310*/  LDC.64 R8, c[0x0][0x440] ;  /* 0x00011000ff087b82 */ /* 0x000e220000000a00 */
[----:B------:R-:W-:Y:S01]  /*1320*/  IMAD R0, R3, R54, R0 ;  /* 0x0000003603007224 */ /* 0x000fe200078e0200 */
[----:B------:R-:W-:-:S04]  /*1330*/  IADD3 R12, PT, PT, -R55, RZ, RZ ;  /* 0x000000ff370c7210 */ /* 0x000fc80007ffe1ff */
[----:B------:R-:W-:Y:S02]  /*1340*/  IADD3 R3, PT, PT, R57, R0, RZ ;  /* 0x0000000039037210 */ /* 0x000fe40007ffe0ff */
[----:B------:R-:W1:Y:S05]  /*1350*/  LDC.64 R10, c[0x0][0x448] ;  /* 0x00011200ff0a7b82 */ /* 0x000e6a0000000a00 */
.L_x_23988:
        /* <DEDUP_REMOVED lines=10> */
.L_x_23980:
[----:B------:R-:W-:Y:S05]  /*1400*/  BSYNC.RECONVERGENT B0 ;  /* 0x0000000000007941 */ /* 0x000fea0003800200 */
.L_x_23979:
        /* <DEDUP_REMOVED lines=60> */
.L_x_23989:
        /* <DEDUP_REMOVED lines=11> */
.L_x_25542:


//--------------------- .text._ZN10layer_norm13ln_bwd_kernelINS_13Kernel_traitsIfffffjLj1280ELj1ELj4ELj1ELj16ENS_18Kernel_traits_baseILj1280EfffffjLj128EEEEELb1ELb0ELb1ELb0EEEvNS_9BwdParamsE --------------------------
	.section	.text._ZN10layer_norm13ln_bwd_kernelINS_13Kernel_traitsIfffffjLj1280ELj1ELj4ELj1ELj16ENS_18Kernel_traits_baseILj1280EfffffjLj128EEEEELb1ELb0ELb1ELb0EEEvNS_9BwdParamsE,"ax",@progbits
	.align	128
        .global         _ZN10layer_norm13ln_bwd_kernelINS_13Kernel_traitsIfffffjLj1280ELj1ELj4ELj1ELj16ENS_18Kernel_traits_baseILj1280EfffffjLj128EEEEELb1ELb0ELb1ELb0EEEvNS_9BwdParamsE
        .type           _ZN10layer_norm13ln_bwd_kernelINS_13Kernel_traitsIfffffjLj1280ELj1ELj4ELj1ELj16ENS_18Kernel_traits_baseILj1280EfffffjLj128EEEEELb1ELb0ELb1ELb0EEEvNS_9BwdParamsE,@function
        .size           _ZN10layer_norm13ln_bwd_kernelINS_13Kernel_traitsIfffffjLj1280ELj1ELj4ELj1ELj16ENS_18Kernel_traits_baseILj1280EfffffjLj128EEEEELb1ELb0ELb1ELb0EEEvNS_9BwdParamsE,(.L_x_25543 - _ZN10layer_norm13ln_bwd_kernelINS_13Kernel_traitsIfffffjLj1280ELj1ELj4ELj1ELj16ENS_18Kernel_traits_baseILj1280EfffffjLj128EEEEELb1ELb0ELb1ELb0EEEvNS_9BwdParamsE)
        .other          _ZN10layer_norm13ln_bwd_kernelINS_13Kernel_traitsIfffffjLj1280ELj1ELj4ELj1ELj16ENS_18Kernel_traits_baseILj1280EfffffjLj128EEEEELb1ELb0ELb1ELb0EEEvNS_9BwdParamsE,@"STO_CUDA_ENTRY STV_DEFAULT"
_ZN10layer_norm13ln_bwd_kernelINS_13Kernel_traitsIfffffjLj1280ELj1ELj4ELj1ELj16ENS_18Kernel_traits_baseILj1280EfffffjLj128EEEEELb1ELb0ELb1ELb0EEEvNS_9BwdParamsE:
.text._ZN10layer_norm13ln_bwd_kernelINS_13Kernel_traitsIfffffjLj1280ELj1ELj4ELj1ELj16ENS_18Kernel_traits_baseILj1280EfffffjLj128EEEEELb1ELb0ELb1ELb0EEEvNS_9BwdParamsE:
        /* <DEDUP_REMOVED lines=11> */
[----:B------:R-:W2:Y:S03]  /*00b0*/  LDCU.U8 UR8, c[0x0][0x410] ;  /* 0x00008200ff0877ac */ /* 0x000ea60008000000 */
[----:B------:R0:W4:Y:S01]  /*00c0*/  LDL.64 R20, [R1+0x50] ;  /* 0x0000500001147983 */ /* 0x0001220000100a00 */
[----:B------:R-:W2:Y:S03]  /*00d0*/  LDCU UR9, c[0x0][0x400] ;  /* 0x00008000ff0977ac */ /* 0x000ea60008000800 */
[----:B------:R0:W4:Y:S01]  /*00e0*/  LDL.64 R22, [R1+0x58] ;  /* 0x0000580001167983 */ /* 0x0001220000100a00 */
[----:B-1----:R-:W-:Y:S01]  /*00f0*/  MOV R16, UR4 ;  /* 0x0000000400107c02 */ /* 0x002fe20008000f00 */
[----:B------:R-:W1:Y:S02]  /*0100*/  LDCU.64 UR12, c[0x0][0x408] ;  /* 0x00008100ff0c77ac */ /* 0x000e640008000a00 */
        /* <DEDUP_REMOVED lines=8> */
[----:B------:R0:W4:Y:S03]  /*0190*/  LDL.64 R36, [R1+0x30] ;  /* 0x0000300001247983 */ /* 0x0001260000100a00 */
[----:B------:R-:W-:Y:S01]  /*01a0*/  LEA.HI.SX32 R15, R3, R0, 0x1e ;  /* 0x00000000030f7211 */ /* 0x000fe200078ff2ff */
[----:B------:R0:W4:Y:S03]  /*01b0*/  LDL.64 R38, [R1+0x38] ;  /* 0x0000380001267983 */ /* 0x0001260000100a00 */
[C---:B------:R-:W-:Y:S01]  /*01c0*/  ISETP.GE.U32.AND P1, PT, R15.reuse, 0x20, PT ;  /* 0x000000200f00780c */ /* 0x040fe20003f26070 */
[----:B------:R0:W4:Y:S01]  /*01d0*/  LDL.64 R40, [R1+0x40] ;  /* 0x0000400001287983 */ /* 0x0001220000100a00 */
[----:B------:R-:W-:-:S02]  /*01e0*/  ISETP.GE.U32.AND P6, PT, R15, 0x40, PT ;  /* 0x000000400f00780c */ /* 0x000fc40003fc6070 */
[----:B------:R-:W-:Y:S01]  /*01f0*/  ISETP.GE.U32.AND P5, PT, R15, 0x60, PT ;  /* 0x000000600f00780c */ /* 0x000fe20003fa6070 */
[----:B------:R0:W4:Y:S04]  /*0200*/  LDL.64 R42, [R1+0x48] ;  /* 0x00004800012a7983 */ /* 0x0001280000100a00 */
[----:B------:R0:W4:Y:S04]  /*0210*/  LDL.64 R28, [R1+0x10] ;  /* 0x00001000011c7983 */ /* 0x0001280000100a00 */
[----:B------:R-:W1:Y:S01]  /*0220*/  @P1 LDC.64 R2, c[0x0][0x3d0] ;  /* 0x0000f400ff021b82 */ /* 0x000e620000000a00 */
[----:B------:R0:W4:Y:S04]  /*0230*/  LDL.64 R30, [R1+0x18] ;  /* 0x00001800011e7983 */ /* 0x0001280000100a00 */
[----:B------:R0:W4:Y:S03]  /*0240*/  LDL.64 R24, [R1] ;  /* 0x0000000001187983 */ /* 0x0001260000100a00 */
[----:B------:R-:W0:Y:S01]  /*0250*/  @P6 LDC.64 R4, c[0x0][0x3d0] ;  /* 0x0000f400ff046b82 */ /* 0x000e220000000a00 */
[----:B------:R-:W-:Y:S01]  /*0260*/  MOV R17, R190 ;  /* 0x000000be00117202 */ /* 0x000fe20000000f00 */
[----:B------:R0:W4:Y:S06]  /*0270*/  LDL.64 R26, [R1+0x8] ;  /* 0x00000800011a7983 */ /* 0x00012c0000100a00 */
[----:B------:R-:W0:Y:S01]  /*0280*/  @P5 LDC.64 R6, c[0x0][0x3d0] ;  /* 0x0000f400ff065b82 */ /* 0x000e220000000a00 */
[C---:B-1----:R-:W-:Y:S01]  /*0290*/  @P1 IMAD.WIDE.U32 R2, R17.reuse, 0x10, R2 ;  /* 0x0000001011021825 */ /* 0x042fe200078e0002 */
[----:B------:R-:W-:-:S05]  /*02a0*/  @P1 LOP3.LUT R17, R17, 0x20, RZ, 0xfc, !PT ;  /* 0x0000002011111812 */ /* 0x000fca00078efcff */
[C---:B0-----:R-:W-:Y:S01]  /*02b0*/  @P6 IMAD.WIDE.U32 R4, R17.reuse, 0x10, R4 ;  /* 0x0000001011046825 */ /* 0x041fe200078e0004 */
[----:B------:R-:W-:-:S05]  /*02c0*/  @P6 IADD3 R17, PT, PT, R17, 0x20, RZ ;  /* 0x0000002011116810 */ /* 0x000fca0007ffe0ff */
[----:B------:R-:W-:Y:S01]  /*02d0*/  @P5 IMAD.WIDE.U32 R6, R17, 0x10, R6 ;  /* 0x0000001011065825 */ /* 0x000fe200078e0006 */
[----:B---3--:R-:W3:Y:S04]  /*02e0*/  @P1 LDG.E.128 R48, desc[UR6][R2.64] ;  /* 0x0000000602301981 */ /* 0x008ee8000c1e1d00 */
[----:B--2---:R-:W2:Y:S04]  /*02f0*/  @P6 LDG.E.128 R44, desc[UR6][R4.64] ;  /* 0x00000006042c6981 */ /* 0x004ea8000c1e1d00 */
[----:B----4-:R-:W4:Y:S01]  /*0300*/  @P5 LDG.E.128 R20, desc[UR6][R6.64] ;  /* 0x0000000606145981 */ /* 0x010f22000c1e1d00 */
[----:B------:R-:W-:-:S02]  /*0310*/  ISETP.GE.U32.AND P0, PT, R15, 0x80, PT ;  /* 0x000000800f00780c */ /* 0x000fc40003f06070 */
[C---:B------:R-:W-:Y:S02]  /*0320*/  ISETP.GE.U32.AND P4, PT, R15.reuse, 0xa0, PT ;  /* 0x000000a00f00780c */ /* 0x040fe40003f86070 */
[C---:B------:R-:W-:Y:S02]  /*0330*/  ISETP.GE.U32.AND P3, PT, R15.reuse, 0xc0, PT ;  /* 0x000000c00f00780c */ /* 0x040fe40003f66070 */
[----:B------:R-:W-:-:S07]  /*0340*/  ISETP.GE.U32.AND P2, PT, R15, 0xe0, PT ;  /* 0x000000e00f00780c */ /* 0x000fce0003f46070 */
[----:B------:R-:W0:Y:S08]  /*0350*/  @P0 LDC.64 R8, c[0x0][0x3d0] ;  /* 0x0000f400ff080b82 */ /* 0x000e300000000a00 */
[----:B------:R-:W1:Y:S01]  /*0360*/  @P4 LDC.64 R10, c[0x0][0x3d0] ;  /* 0x0000f400ff0a4b82 */ /* 0x000e620000000a00 */
[----:B------:R-:W-:-:S07]  /*0370*/  @P5 IADD3 R17, PT, PT, R17, 0x20, RZ ;  /* 0x0000002011115810 */ /* 0x000fce0007ffe0ff */
[----:B------:R-:W1:Y:S08]  /*0380*/  @P3 LDC.64 R12, c[0x0][0x3d0] ;  /* 0x0000f400ff0c3b82 */ /* 0x000e700000000a00 */
[----:B------:R-:W1:Y:S01]  /*0390*/  @P2 LDC.64 R18, c[0x0][0x3d0] ;  /* 0x0000f400ff122b82 */ /* 0x000e620000000a00 */
[C---:B0-----:R-:W-:Y:S01]  /*03a0*/  @P0 IMAD.WIDE.U32 R8, R17.reuse, 0x10, R8 ;  /* 0x0000001011080825 */ /* 0x041fe200078e0008 */
[----:B------:R-:W-:-:S04]  /*03b0*/  @P0 IADD3 R17, PT, PT, R17, 0x20, RZ ;  /* 0x0000002011110810 */ /* 0x000fc80007ffe0ff */
[----:B------:R-:W4:Y:S01]  /*03c0*/  @P0 LDG.E.128 R40, desc[UR6][R8.64] ;  /* 0x0000000608280981 */ /* 0x000f22000c1e1d00 */
[C---:B-1----:R-:W-:Y:S01]  /*03d0*/  @P4 IMAD.WIDE.U32 R10, R17.reuse, 0x10, R10 ;  /* 0x00000010110a4825 */ /* 0x042fe200078e000a */
[----:B------:R-:W-:-:S04]  /*03e0*/  @P4 IADD3 R17, PT, PT, R17, 0x20, RZ ;  /* 0x0000002011114810 */ /* 0x000fc80007ffe0ff */
[----:B------:R-:W4:Y:S01]  /*03f0*/  @P4 LDG.E.128 R36, desc[UR6][R10.64] ;  /* 0x000000060a244981 */ /* 0x000f22000c1e1d00 */
[C---:B------:R-:W-:Y:S01]  /*0400*/  @P3 IMAD.WIDE.U32 R12, R17.reuse, 0x10, R12 ;  /* 0x00000010110c3825 */ /* 0x040fe200078e000c */
[----:B------:R-:W-:-:S04]  /*0410*/  @P3 IADD3 R17, PT, PT, R17, 0x20, RZ ;  /* 0x0000002011113810 */ /* 0x000fc80007ffe0ff */
[----:B------:R-:W4:Y:S01]  /*0420*/  @P3 LDG.E.128 R32, desc[UR6][R12.64] ;  /* 0x000000060c203981 */ /* 0x000f22000c1e1d00 */
[C---:B------:R-:W-:Y:S01]  /*0430*/  @P2 IMAD.WIDE.U32 R18, R17.reuse, 0x10, R18 ;  /* 0x0000001011122825 */ /* 0x040fe200078e0012 */
[----:B------:R-:W-:-:S04]  /*0440*/  @P2 IADD3 R17, PT, PT, R17, 0x20, RZ ;  /* 0x0000002011112810 */ /* 0x000fc80007ffe0ff */
[----:B------:R-:W4:Y:S04]  /*0450*/  @P2 LDG.E.128 R28, desc[UR6][R18.64] ;  /* 0x00000006121c2981 */ /* 0x000f28000c1e1d00 */
[----:B---3--:R-:W-:Y:S04]  /*0460*/  @P1 STL.64 [R1+0x70], R48 ;  /* 0x0000703001001387 */ /* 0x008fe80000100a00 */
[----:B------:R-:W-:Y:S01]  /*0470*/  @P1 STL.64 [R1+0x78], R50 ;  /* 0x0000783201001387 */ /* 0x000fe20000100a00 */
[----:B------:R-:W-:-:S03]  /*0480*/  ISETP.GE.U32.AND P1, PT, R15, 0x100, PT ;  /* 0x000001000f00780c */ /* 0x000fc60003f26070 */
[----:B--2---:R-:W-:Y:S04]  /*0490*/  @P6 STL.64 [R1+0x60], R44 ;  /* 0x0000602c01006387 */ /* 0x004fe80000100a00 */
[----:B------:R-:W-:Y:S04]  /*04a0*/  @P6 STL.64 [R1+0x68], R46 ;  /* 0x0000682e01006387 */ /* 0x000fe80000100a00 */
[----:B----4-:R0:W-:Y:S01]  /*04b0*/  @P5 STL.64 [R1+0x50], R20 ;  /* 0x0000501401005387 */ /* 0x0101e20000100a00 */
[C---:B------:R-:W-:Y:S01]  /*04c0*/  ISETP.GE.U32.AND P6, PT, R15.reuse, 0x120, PT ;  /* 0x000001200f00780c */ /* 0x040fe20003fc6070 */
[----:B0-----:R-:W0:Y:S02]  /*04d0*/  @P1 LDC.64 R20, c[0x0][0x3d0] ;  /* 0x0000f400ff141b82 */ /* 0x001e240000000a00 */
[----:B------:R1:W-:Y:S01]  /*04e0*/  @P5 STL.64 [R1+0x58], R22 ;  /* 0x0000581601005387 */ /* 0x0003e20000100a00 */
[----:B------:R-:W-:-:S09]  /*04f0*/  ISETP.GE.U32.AND P5, PT, R15, 0x140, PT ;  /* 0x000001400f00780c */ /* 0x000fd20003fa6070 */
[----:B------:R-:W2:Y:S08]  /*0500*/  @P6 LDC.64 R2, c[0x0][0x3d0] ;  /* 0x0000f400ff026b82 */ /* 0x000eb00000000a00 */
[----:B-1----:R-:W1:Y:S01]  /*0510*/  @P5 LDC.64 R22, c[0x0][0x3d0] ;  /* 0x0000f400ff165b82 */ /* 0x002e620000000a00 */
[----:B0-----:R-:W-:-:S05]  /*0520*/  @P1 IMAD.WIDE.U32 R20, R17, 0x10, R20 ;  /* 0x0000001011141825 */ /* 0x001fca00078e0014 */
[----:B------:R-:W3:Y:S01]  /*0530*/  @P1 LDG.E.128 R24, desc[UR6][R20.64] ;  /* 0x0000000614181981 */ /* 0x000ee2000c1e1d00 */
[----:B------:R-:W-:-:S05]  /*0540*/  @P1 IADD3 R17, PT, PT, R17, 0x20, RZ ;  /* 0x0000002011111810 */ /* 0x000fca0007ffe0ff */
[C---:B--2---:R-:W-:Y:S01]  /*0550*/  @P6 IMAD.WIDE.U32 R4, R17.reuse, 0x10, R2 ;  /* 0x0000001011046825 */ /* 0x044fe200078e0002 */
[----:B------:R-:W-:-:S04]  /*0560*/  @P6 IADD3 R17, PT, PT, R17, 0x20, RZ ;  /* 0x0000002011116810 */ /* 0x000fc80007ffe0ff */
[----:B------:R0:W5:Y:S01]  /*0570*/  @P6 LDG.E.128 R248, desc[UR6][R4.64] ;  /* 0x0000000604f86981 */ /* 0x000162000c1e1d00 */
[----:B-1----:R-:W-:-:S05]  /*0580*/  @P5 IMAD.WIDE.U32 R2, R17, 0x10, R22 ;  /* 0x0000001011025825 */ /* 0x002fca00078e0016 */
[----:B------:R0:W5:Y:S01]  /*0590*/  @P5 LDG.E.128 R244, desc[UR6][R2.64] ;  /* 0x0000000602f45981 */ /* 0x000162000c1e1d00 */
[----:B------:R-:W1:Y:S03]  /*05a0*/  S2UR UR4, SR_CTAID.X ;  /* 0x00000000000479c3 */ /* 0x000e660000002500 */
[----:B------:R2:W-:Y:S04]  /*05b0*/  @P3 STL.64 [R1+0x20], R32 ;  /* 0x0000202001003387 */ /* 0x0005e80000100a00 */
[----:B------:R4:W-:Y:S04]  /*05c0*/  @P3 STL.64 [R1+0x28], R34 ;  /* 0x0000282201003387 */ /* 0x0009e80000100a00 */
[----:B------:R0:W-:Y:S01]  /*05d0*/  @P4 STL.64 [R1+0x30], R36 ;  /* 0x0000302401004387 */ /* 0x0001e20000100a00 */
[----:B------:R-:W-:-:S03]  /*05e0*/  SHF.R.U32.HI R14, RZ, 0x5, R252 ;  /* 0x00000005ff0e7819 */ /* 0x000fc600000116fc */
[----:B------:R0:W-:Y:S04]  /*05f0*/  @P4 STL.64 [R1+0x38], R38 ;  /* 0x0000382601004387 */ /* 0x0001e80000100a00 */
[----:B------:R0:W-:Y:S04]  /*0600*/  @P0 STL.64 [R1+0x40], R40 ;  /* 0x0000402801000387 */ /* 0x0001e80000100a00 */
[----:B------:R0:W-:Y:S01]  /*0610*/  @P0 STL.64 [R1+0x48], R42 ;  /* 0x0000482a01000387 */ /* 0x0001e20000100a00 */
[----:B-1----:R-:W-:-:S03]  /*0620*/  USHF.L.U32 UR4, UR4, 0x2, URZ ;  /* 0x0000000204047899 */ /* 0x002fc600080006ff */
[----:B------:R1:W-:Y:S04]  /*0630*/  @P2 STL.64 [R1+0x10], R28 ;  /* 0x0000101c01002387 */ /* 0x0003e80000100a00 */
[----:B------:R1:W-:Y:S01]  /*0640*/  @P2 STL.64 [R1+0x18], R30 ;  /* 0x0000181e01002387 */ /* 0x0003e20000100a00 */
[----:B------:R-:W-:-:S04]  /*0650*/  LOP3.LUT R14, R14, UR4, RZ, 0xfc, !PT ;  /* 0x000000040e0e7c12 */ /* 0x000fc8000f8efcff */
[----:B------:R-:W-:Y:S01]  /*0660*/  ISETP.GE.AND P0, PT, R14, UR5, PT ;  /* 0x000000050e007c0c */ /* 0x000fe2000bf06270 */
[----:B------:R-:W-:Y:S01]  /*0670*/  BSSY B0, `(.L_x_23990) ;  /* 0x0000b7c000007945 */ /* 0x000fe20003800000 */
[----:B--2---:R-:W-:Y:S02]  /*0680*/  CS2R R32, SRZ ;  /* 0x0000000000207805 */ /* 0x004fe4000001ff00 */
[----:B----4-:R-:W-:Y:S02]  /*0690*/  CS2R R34, SRZ ;  /* 0x0000000000227805 */ /* 0x010fe4000001ff00 */
[----:B0-----:R-:W-:Y:S02]  /*06a0*/  CS2R R36, SRZ ;  /* 0x0000000000247805 */ /* 0x001fe4000001ff00 */
        /* <DEDUP_REMOVED lines=37> */
[----:B---3--:R1:W-:Y:S04]  /*0900*/  @P1 STL.64 [R1], R24 ;  /* 0x0000001801001387 */ /* 0x0083e80000100a00 */
[----:B------:R1:W-:Y:S01]  /*0910*/  @P1 STL.64 [R1+0x8], R26 ;  /* 0x0000081a01001387 */ /* 0x0003e20000100a00 */
[----:B------:R-:W-:Y:S05]  /*0920*/  @P0 BRA `(.L_x_23991) ;  /* 0x000000b400400947 */ /* 0x000fea0003800000 */
        /* <DEDUP_REMOVED lines=40> */
.L_x_24205:
[----:B------:R-:W0:Y:S08]  /*0bb0*/  LDC.64 R12, c[0x0][0x3f8] ;  /* 0x0000fe00ff0c7b82 */ /* 0x000e300000000a00 */
[----:B--2---:R-:W2:Y:S08]  /*0bc0*/  LDC.64 R162, c[0x0][0x3c8] ;  /* 0x0000f200ffa27b82 */ /* 0x004eb00000000a00 */
[----:B---3--:R-:W3:Y:S01]  /*0bd0*/  LDC.64 R160, c[0x0][0x3f0] ;  /* 0x0000fc00ffa07b82 */ /* 0x008ee20000000a00 */
[----:B0-----:R-:W-:-:S06]  /*0be0*/  IMAD.WIDE R12, R14, 0x4, R12 ;  /* 0x000000040e0c7825 */ /* 0x001fcc00078e020c */
[----:B----4-:R-:W4:Y:S01]  /*0bf0*/  LDG.E R13, desc[UR6][R12.64] ;  /* 0x000000060c0d7981 */ /* 0x010f22000c1e1900 */
[----:B--2---:R-:W-:-:S05]  /*0c00*/  IMAD.WIDE R162, R14, 0x4, R162 ;  /* 0x000000040ea27825 */ /* 0x004fca00078e02a2 */
        /* <DEDUP_REMOVED lines=8> */
[----:B------:R0:W2:Y:S01]  /*0c90*/  LDG.E R11, desc[UR6][R160.64] ;  /* 0x00000006a00b7981 */ /* 0x0000a2000c1e1900 */
[----:B-----5:R-:W-:Y:S01]  /*0ca0*/  ISETP.GE.AND P1, PT, R200, 0x1, PT ;  /* 0x00000001c800780c */ /* 0x020fe20003f26270 */
[----:B------:R-:W-:Y:S01]  /*0cb0*/  HFMA2 R188, -RZ, RZ, 0, 0 ;  /* 0x00000000ffbc7431 */ /* 0x000fe200000001ff */
[C---:B------:R-:W-:Y:S01]  /*0cc0*/  ISETP.GE.U32.AND P6, PT, R15.reuse, 0x20, PT ;  /* 0x000000200f00780c */ /* 0x040fe20003fc6070 */
[----:B------:R-:W3:Y:S01]  /*0cd0*/  S2R R252, SR_TID.X ;  /* 0x0000000000fc7919 */ /* 0x000ee20000002100 */
[----:B------:R-:W-:Y:S01]  /*0ce0*/  MOV R16, UR14 ;  /* 0x0000000e00107c02 */ /* 0x000fe20008000f00 */
[----:B------:R-:W-:Y:S01]  /*0cf0*/  BSSY.RECONVERGENT B2, `(.L_x_23994) ;  /* 0x0000050000027945 */ /* 0x000fe20003800200 */
[----:B------:R-:W-:Y:S01]  /*0d00*/  ISETP.GE.U32.AND P5, PT, R15, 0x40, PT ;  /* 0x000000400f00780c */ /* 0x000fe20003fa6070 */
[----:B------:R-:W-:Y:S01]  /*0d10*/  HFMA2 R185, -RZ, RZ, 0, 0 ;  /* 0x00000000ffb97431 */ /* 0x000fe200000001ff */
[----:B------:R-:W-:Y:S01]  /*0d20*/  LOP3.LUT R6, R6, 0xfffffffe, RZ, 0xc0, !PT ;  /* 0xfffffffe06067812 */ /* 0x000fe200078ec0ff */
[----:B0-----:R-:W-:Y:S01]  /*0d30*/  IMAD R161, R14, R16, RZ ;  /* 0x000000100ea17224 */ /* 0x001fe200078e02ff */
[----:B------:R-:W-:-:S02]  /*0d40*/  IADD3 R160, PT, PT, R13, -0x1, RZ ;  /* 0xffffffff0da07810 */ /* 0x000fc40007ffe0ff */
[----:B------:R-:W-:Y:S02]  /*0d50*/  ISETP.GE.U32.AND P4, PT, R15, 0x80, PT ;  /* 0x000000800f00780c */ /* 0x000fe40003f86070 */
[----:B------:R-:W-:Y:S01]  /*0d60*/  @P1 IADD3 R162, PT, PT, R200, -0x1, RZ ;  /* 0xffffffffc8a21810 */ /* 0x000fe20007ffe0ff */
[-C--:B------:R-:W-:Y:S01]  /*0d70*/  IMAD R160, R160, R16.reuse, RZ ;  /* 0x00000010a0a07224 */ /* 0x080fe200078e02ff */
[----:B------:R-:W-:Y:S02]  /*0d80*/  SHF.R.S32.HI R163, RZ, 0x1f, R161 ;  /* 0x0000001fffa37819 */ /* 0x000fe400000114a1 */
[----:B------:R-:W-:Y:S01]  /*0d90*/  @P6 LOP3.LUT R6, R6, 0x1, RZ, 0xfc, !PT ;  /* 0x0000000106066812 */ /* 0x000fe200078efcff */
[----:B------:R-:W-:Y:S01]  /*0da0*/  @P1 IMAD R162, R162, R16, RZ ;  /* 0x00000010a2a21224 */ /* 0x000fe200078e02ff */
[----:B------:R-:W-:Y:S02]  /*0db0*/  LEA.HI R161, R163, R161, RZ, 0x2 ;  /* 0x000000a1a3a17211 */ /* 0x000fe400078f10ff */
[----:B------:R-:W-:-:S02]  /*0dc0*/  SHF.R.S32.HI R163, RZ, 0x1f, R160 ;  /* 0x0000001fffa37819 */ /* 0x000fc400000114a0 */
[----:B------:R-:W-:Y:S02]  /*0dd0*/  LOP3.LUT R6, R6, 0xfffffffd, RZ, 0xc0, !PT ;  /* 0xfffffffd06067812 */ /* 0x000fe400078ec0ff */
[----:B------:R-:W-:Y:S02]  /*0de0*/  LEA.HI R160, R163, R160, RZ, 0x2 ;  /* 0x000000a0a3a07211 */ /* 0x000fe400078f10ff */
[----:B------:R-:W-:Y:S02]  /*0df0*/  @P1 SHF.R.S32.HI R163, RZ, 0x1f, R162 ;  /* 0x0000001fffa31819 */ /* 0x000fe400000114a2 */
[----:B------:R-:W-:Y:S02]  /*0e00*/  @P5 LOP3.LUT R6, R6, 0x2, RZ, 0xfc, !PT ;  /* 0x0000000206065812 */ /* 0x000fe400078efcff */
[----:B------:R-:W-:Y:S02]  /*0e10*/  @P1 LEA.HI R162, R163, R162, RZ, 0x2 ;  /* 0x000000a2a3a21211 */ /* 0x000fe400078f10ff */
[----:B------:R-:W-:-:S02]  /*0e20*/  ISETP.NE.AND P3, PT, RZ, UR8, PT ;  /* 0x00000008ff007c0c */ /* 0x000fc4000bf65270 */
[----:B---3--:R-:W-:Y:S02]  /*0e30*/  LOP3.LUT R190, R252, 0x1f, RZ, 0xc0, !PT ;  /* 0x0000001ffcbe7812 */ /* 0x008fe400078ec0ff */
[----:B------:R-:W-:Y:S02]  /*0e40*/  LOP3.LUT R6, R6, 0xfffffffb, RZ, 0xc0, !PT ;  /* 0xfffffffb06067812 */ /* 0x000fe400078ec0ff */
[-C--:B------:R-:W-:Y:S02]  /*0e50*/  LEA.HI.SX32 R243, R161, R190.reuse, 0x1e ;  /* 0x000000bea1f37211 */ /* 0x080fe400078ff2ff */
[-C--:B------:R-:W-:Y:S02]  /*0e60*/  @P1 LEA.HI.SX32 R188, R162, R190.reuse, 0x1e ;  /* 0x000000bea2bc1211 */ /* 0x080fe400078ff2ff */
[----:B------:R-:W-:Y:S02]  /*0e70*/  ISETP.GE.U32.AND P2, PT, R15, 0x60, PT ;  /* 0x000000600f00780c */ /* 0x000fe40003f46070 */
[----:B------:R-:W-:-:S02]  /*0e80*/  LEA.HI.SX32 R187, R160, R190, 0x1e ;  /* 0x000000bea0bb7211 */ /* 0x000fc400078ff2ff */
[----:B------:R-:W-:Y:S02]  /*0e90*/  @P4 LOP3.LUT R6, R6, 0x4, RZ, 0xfc, !PT ;  /* 0x0000000406064812 */ /* 0x000fe400078efcff */
[----:B------:R-:W-:Y:S02]  /*0ea0*/  MOV R186, RZ ;  /* 0x000000ff00ba7202 */ /* 0x000fe40000000f00 */
        /* <DEDUP_REMOVED lines=8> */
[----:B------:R-:W4:Y:S01]  /*0f30*/  LDC.64 R160, c[0x0][0x428] ;  /* 0x00010a00ffa07b82 */ /* 0x000f220000000a00 */
[----:B------:R-:W3:Y:S04]  /*0f40*/  LDL R186, [R1+0x78] ;  /* 0x0000780001ba7983 */ /* 0x000ee80000100800 */
[----:B------:R-:W3:Y:S03]  /*0f50*/  LDL R185, [R1+0x7c] ;  /* 0x00007c0001b97983 */ /* 0x000ee60000100800 */
[----:B------:R-:W1:Y:S01]  /*0f60*/  @P3 LDC.64 R202, c[0x0][0x438] ;  /* 0x00010e00ffca3b82 */ /* 0x000e620000000a00 */
[----:B0-----:R-:W-:-:S05]  /*0f70*/  IMAD.WIDE.U32 R162, R184, 0x10, R162 ;  /* 0x00000010b8a27825 */ /* 0x001fca00078e00a2 */
[----:B------:R-:W2:Y:S01]  /*0f80*/  LDG.E.128 R164, desc[UR6][R162.64] ;  /* 0x00000006a2a47981 */ /* 0x000ea2000c1e1d00 */
[----:B----4-:R-:W-:-:S06]  /*0f90*/  IMAD.WIDE.U32 R160, R187, 0x10, R160 ;  /* 0x00000010bba07825 */ /* 0x010fcc00078e00a0 */
[----:B------:R-:W4:Y:S01]  /*0fa0*/  LDG.E.128 R160, desc[UR6][R160.64] ;  /* 0x00000006a0a07981 */ /* 0x000f22000c1e1d00 */
[----:B-1----:R-:W-:-:S05]  /*0fb0*/  @P3 IMAD.WIDE.U32 R202, R184, 0x10, R202 ;  /* 0x00000010b8ca3825 */ /* 0x002fca00078e00ca */
[----:B------:R0:W5:Y:S02]  /*0fc0*/  @P3 LDG.E.128 R112, desc[UR6][R202.64] ;  /* 0x00000006ca703981 */ /* 0x000164000c1e1d00 */
[----:B0-----:R-:W0:Y:S02]  /*0fd0*/  LDC.64 R202, c[0x0][0x3b0] ;  /* 0x0000ec00ffca7b82 */ /* 0x001e240000000a00 */
[----:B0-----:R-:W-:-:S05]  /*0fe0*/  IMAD.WIDE.U32 R202, R188, 0x4, R202 ;  /* 0x00000004bcca7825 */ /* 0x001fca00078e00ca */
[----:B------:R0:W5:Y:S01]  /*0ff0*/  LDG.E R10, desc[UR6][R202.64] ;  /* 0x00000006ca0a7981 */ /* 0x000162000c1e1900 */
[----:B------:R-:W-:Y:S02]  /*1000*/  IADD3 R188, PT, PT, R188, 0x20, RZ ;  /* 0x00000020bcbc7810 */ /* 0x000fe40007ffe0ff */
[----:B------:R-:W-:Y:S02]  /*1010*/  IADD3 R187, PT, PT, R187, 0x20, RZ ;  /* 0x00000020bbbb7810 */ /* 0x000fe40007ffe0ff */
[----:B------:R-:W-:Y:S01]  /*1020*/  IADD3 R184, PT, PT, R184, 0x20, RZ ;  /* 0x00000020b8b87810 */ /* 0x000fe20007ffe0ff */
[C---:B--2---:R-:W-:Y:S01]  /*1030*/  FADD.FTZ R0, -R11.reuse, R164 ;  /* 0x000000a40b007221 */ /* 0x044fe20000010100 */
[----:B------:R-:W-:-:S03]  /*1040*/  FADD.FTZ R26, -R11, R165 ;  /* 0x000000a50b1a7221 */ /* 0x000fc60000010100 */
[C---:B------:R-:W-:Y:S01]  /*1050*/  FMUL.FTZ R0, R12.reuse, R0 ;  /* 0x000000000c007220 */ /* 0x040fe20000410000 */
[----:B------:R-:W-:Y:S01]  /*1060*/  FMUL.FTZ R26, R12, R26 ;  /* 0x0000001a0c1a7220 */ /* 0x000fe20000410000 */
[----:B------:R-:W-:Y:S01]  /*1070*/  FADD.FTZ R166, -R11, R166 ;  /* 0x000000a60ba67221 */ /* 0x000fe20000010100 */
[----:B----4-:R-:W-:Y:S01]  /*1080*/  FMUL.FTZ R189, R231, R160 ;  /* 0x000000a0e7bd7220 */ /* 0x010fe20000410000 */
[----:B------:R-:W-:Y:S01]  /*1090*/  FADD.FTZ R72, R72, R160 ;  /* 0x000000a048487221 */ /* 0x000fe20000010000 */
[----:B------:R-:W-:Y:S01]  /*10a0*/  FFMA.FTZ R32, R160, R0, R32 ;  /* 0x00000000a0207223 */ /* 0x000fe20000010020 */
[----:B------:R-:W-:Y:S01]  /*10b0*/  FADD.FTZ R73, R73, R161 ;  /* 0x000000a149497221 */ /* 0x000fe20000010000 */
[----:B------:R-:W-:Y:S01]  /*10c0*/  FFMA.FTZ R33, R161, R26, R33 ;  /* 0x0000001aa1217223 */ /* 0x000fe20000010021 */
[----:B---3--:R-:W-:Y:S01]  /*10d0*/  FMUL.FTZ R213, R242, R161 ;  /* 0x000000a1f2d57220 */ /* 0x008fe20000410000 */
[----:B------:R-:W-:Y:S01]  /*10e0*/  FADD.FTZ R160, RZ, R189 ;  /* 0x000000bdffa07221 */ /* 0x000fe20000010000 */
[----:B------:R-:W-:Y:S01]  /*10f0*/  FFMA.FTZ R161, R0, R189, RZ ;  /* 0x000000bd00a17223 */ /* 0x000fe200000100ff */
        /* <DEDUP_REMOVED lines=15> */
.L_x_23995:
[----:B------:R-:W-:Y:S05]  /*11f0*/  BSYNC.RECONVERGENT B2 ;  /* 0x0000000000027941 */ /* 0x000fea0003800200 */
.L_x_23994:
[----:B------:R-:W-:Y:S04]  /*1200*/  BSSY.RECONVERGENT B2, `(.L_x_23996) ;  /* 0x0000033000027945 */ /* 0x000fe80003800200 */
[----:B------:R-:W-:Y:S05]  /*1210*/  @!P5 BRA `(.L_x_23997) ;  /* 0x0000000000c4d947 */ /* 0x000fea0003800000 */
        /* <DEDUP_REMOVED lines=9> */
[----:B0-----:R-:W-:-:S07]  /*12b0*/  IMAD.WIDE.U32 R162, R184, 0x10, R162 ;  /* 0x00000010b8a27825 */ /* 0x001fce00078e00a2 */
[----:B------:R-:W0:Y:S01]  /*12c0*/  LDC.64 R202, c[0x0][0x3b0] ;  /* 0x0000ec00ffca7b82 */ /* 0x000e220000000a00 */
[----:B-1----:R-:W-:-:S05]  /*12d0*/  @P3 IMAD.WIDE.U32 R160, R184, 0x10, R160 ;  /* 0x00000010b8a03825 */ /* 0x002fca00078e00a0 */
[----:B------:R4:W5:Y:S02]  /*12e0*/  @P3 LDG.E.128 R116, desc[UR6][R160.64] ;  /* 0x00000006a0743981 */ /* 0x000964000c1e1d00 */
[----:B----4-:R-:W-:Y:S02]  /*12f0*/  IMAD.WIDE.U32 R160, R187, 0x10, R164 ;  /* 0x00000010bba07825 */ /* 0x010fe400078e00a4 */
[----:B------:R-:W4:Y:S04]  /*1300*/  LDG.E.128 R164, desc[UR6][R162.64] ;  /* 0x00000006a2a47981 */ /* 0x000f28000c1e1d00 */
[----:B------:R-:W2:Y:S01]  /*1310*/  LDG.E.128 R160, desc[UR6][R160.64] ;  /* 0x00000006a0a07981 */ /* 0x000ea2000c1e1d00 */
[----:B0-----:R-:W-:-:S05]  /*1320*/  IMAD.WIDE.U32 R202, R188, 0x4, R202 ;  /* 0x00000004bcca7825 */ /* 0x001fca00078e00ca */
[----:B------:R0:W5:Y:S01]  /*1330*/  LDG.E R9, desc[UR6][R202.64] ;  /* 0x00000006ca097981 */ /* 0x000162000c1e1900 */
[----:B------:R-:W-:Y:S02]  /*1340*/  IADD3 R188, PT, PT, R188, 0x20, RZ ;  /* 0x00000020bcbc7810 */ /* 0x000fe40007ffe0ff */
[----:B------:R-:W-:Y:S02]  /*1350*/  IADD3 R187, PT, PT, R187, 0x20, RZ ;  /* 0x00000020bbbb7810 */ /* 0x000fe40007ffe0ff */
[----:B------:R-:W-:Y:S01]  /*1360*/  IADD3 R184, PT, PT, R184, 0x20, RZ ;  /* 0x00000020b8b87810 */ /* 0x000fe20007ffe0ff */
[C---:B----4-:R-:W-:Y:S01]  /*1370*/  FADD.FTZ R19, -R11.reuse, R164 ;  /* 0x000000a40b137221 */ /* 0x050fe20000010100 */
[C---:B------:R-:W-:Y:S01]  /*1380*/  FADD.FTZ R27, -R11.reuse, R165 ;  /* 0x000000a50b1b7221 */ /* 0x040fe20000010100 */
[C---:B------:R-:W-:Y:S01]  /*1390*/  FADD.FTZ R166, -R11.reuse, R166 ;  /* 0x000000a60ba67221 */ /* 0x040fe20000010100 */
[----:B------:R-:W-:Y:S01]  /*13a0*/  FADD.FTZ R167, -R11, R167 ;  /* 0x000000a70ba77221 */ /* 0x000fe20000010100 */
[C---:B------:R-:W-:Y:S01]  /*13b0*/  FMUL.FTZ R19, R12.reuse, R19 ;  /* 0x000000130c137220 */ /* 0x040fe20000410000 */
[C---:B------:R-:W-:Y:S01]  /*13c0*/  FMUL.FTZ R27, R12.reuse, R27 ;  /* 0x0000001b0c1b7220 */ /* 0x040fe20000410000 */
[----:B------:R-:W-:Y:S01]  /*13d0*/  FMUL.FTZ R175, R12, R166 ;  /* 0x000000a60caf7220 */ /* 0x000fe20000410000 */
[----:B--2---:R-:W-:Y:S01]  /*13e0*/  FMUL.FTZ R222, R212, R160 ;  /* 0x000000a0d4de7220 */ /* 0x004fe20000410000 */
[----:B------:R-:W-:Y:S01]  /*13f0*/  FADD.FTZ R76, R76, R160 ;  /* 0x000000a04c4c7221 */ /* 0x000fe20000010000 */
[----:B------:R-:W-:Y:S01]  /*1400*/  FFMA.FTZ R36, R160, R19, R36 ;  /* 0x00000013a0247223 */ /* 0x000fe20000010024 */
[----:B------:R-:W-:Y:S01]  /*1410*/  FADD.FTZ R77, R77, R161 ;  /* 0x000000a14d4d7221 */ /* 0x000fe20000010000 */
[----:B------:R-:W-:Y:S01]  /*1420*/  FFMA.FTZ R37, R161, R27, R37 ;  /* 0x0000001ba1257223 */ /* 0x000fe20000010025 */
[----:B---3--:R-:W-:Y:S01]  /*1430*/  FMUL.FTZ R212, R199, R161 ;  /* 0x000000a1c7d47220 */ /* 0x008fe20000410000 */
        /* <DEDUP_REMOVED lines=14> */
[----:B0-----:R-:W-:-:S07]  /*1520*/  FFMA.FTZ R185, R230, R241, R161 ;  /* 0x000000f1e6b97223 */ /* 0x001fce00000100a1 */
.L_x_23997:
[----:B------:R-:W-:Y:S05]  /*1530*/  BSYNC.RECONVERGENT B2 ;  /* 0x0000000000027941 */ /* 0x000fea0003800200 */
.L_x_23996:
        /* <DEDUP_REMOVED lines=51> */
.L_x_23999:
[----:B------:R-:W-:Y:S05]  /*1870*/  BSYNC.RECONVERGENT B2 ;  /* 0x0000000000027941 */ /* 0x000fea0003800200 */
.L_x_23998:
        /* <DEDUP_REMOVED lines=10> */
[----:B------:R-:W1:Y:S08]  /*1920*/  @P3 LDC.64 R160, c[0x0][0x438] ;  /* 0x00010e00ffa03b82 */ /* 0x000e700000000a00 */
[----:B------:R-:W0:Y:S01]  /*1930*/  LDC.64 R202, c[0x0][0x3b0] ;  /* 0x0000ec00ffca7b82 */ /* 0x000e220000000a00 */
[----:B-1----:R-:W-:-:S05]  /*1940*/  @P3 IMAD.WIDE.U32 R160, R184, 0x10, R160 ;  /* 0x00000010b8a03825 */ /* 0x002fca00078e00a0 */
[----:B------:R0:W5:Y:S01]  /*1950*/  @P3 LDG.E.128 R124, desc[UR6][R160.64] ;  /* 0x00000006a07c3981 */ /* 0x000162000c1e1d00 */
[----:B----4-:R-:W-:-:S06]  /*1960*/  IMAD.WIDE.U32 R164, R187, 0x10, R164 ;  /* 0x00000010bba47825 */ /* 0x010fcc00078e00a4 */
[----:B------:R-:W2:Y:S01]  /*1970*/  LDG.E.128 R164, desc[UR6][R164.64] ;  /* 0x00000006a4a47981 */ /* 0x000ea2000c1e1d00 */
[----:B0-----:R-:W-:-:S06]  /*1980*/  IMAD.WIDE.U32 R160, R184, 0x10, R162 ;  /* 0x00000010b8a07825 */ /* 0x001fcc00078e00a2 */
[----:B------:R-:W4:Y:S01]  /*1990*/  LDG.E.128 R160, desc[UR6][R160.64] ;  /* 0x00000006a0a07981 */ /* 0x000f22000c1e1d00 */
[----:B------:R-:W-:-:S05]  /*19a0*/  IMAD.WIDE.U32 R202, R188, 0x4, R202 ;  /* 0x00000004bcca7825 */ /* 0x000fca00078e00ca */
[----:B------:R0:W5:Y:S01]  /*19b0*/  LDG.E R7, desc[UR6][R202.64] ;  /* 0x00000006ca077981 */ /* 0x000162000c1e1900 */
[----:B------:R-:W-:Y:S02]  /*19c0*/  IADD3 R188, PT, PT, R188, 0x20, RZ ;  /* 0x00000020bcbc7810 */ /* 0x000fe40007ffe0ff */
[----:B------:R-:W-:Y:S02]  /*19d0*/  IADD3 R187, PT, PT, R187, 0x20, RZ ;  /* 0x00000020bbbb7810 */ /* 0x000fe40007ffe0ff */
[----:B------:R-:W-:Y:S01]  /*19e0*/  IADD3 R184, PT, PT, R184, 0x20, RZ ;  /* 0x00000020b8b87810 */ /* 0x000fe20007ffe0ff */
[----:B--2---:R-:W-:Y:S01]  /*19f0*/  FMUL.FTZ R220, R210, R164 ;  /* 0x000000a4d2dc7220 */ /* 0x004fe20000410000 */
[----:B---3--:R-:W-:Y:S01]  /*1a00*/  FMUL.FTZ R210, R197, R165 ;  /* 0x000000a5c5d27220 */ /* 0x008fe20000410000 */
[C---:B----4-:R-:W-:Y:S01]  /*1a10*/  FADD.FTZ R21, -R11.reuse, R160 ;  /* 0x000000a00b157221 */ /* 0x050fe20000010100 */
[----:B------:R-:W-:-:S03]  /*1a20*/  FADD.FTZ R30, -R11, R161 ;  /* 0x000000a10b1e7221 */ /* 0x000fc60000010100 */
        /* <DEDUP_REMOVED lines=24> */
.L_x_24001:
[----:B------:R-:W-:Y:S05]  /*1bb0*/  BSYNC.RECONVERGENT B2 ;  /* 0x0000000000027941 */ /* 0x000fea0003800200 */
.L_x_24000:
[----:B------:R-:W-:Y:S01]  /*1bc0*/  ISETP.GE.U32.AND P3, PT, R15, 0xa0, PT ;  /* 0x000000a00f00780c */ /* 0x000fe20003f66070 */
[----:B------:R-:W-:Y:S01]  /*1bd0*/  BSSY.RECONVERGENT B2, `(.L_x_24002) ;  /* 0x0000035000027945 */ /* 0x000fe20003800200 */
[----:B------:R-:W-:-:S11]  /*1be0*/  LOP3.LUT R6, R6, 0xfffffff7, RZ, 0xc0, !PT ;  /* 0xfffffff706067812 */ /* 0x000fd600078ec0ff */
[----:B------:R-:W-:Y:S01]  /*1bf0*/  @P3 LOP3.LUT R6, R6, 0x8, RZ, 0xfc, !PT ;  /* 0x0000000806063812 */ /* 0x000fe200078efcff */
        /* <DEDUP_REMOVED lines=9> */
[----:B------:R-:W1:Y:S02]  /*1c90*/  @P3 LDC.64 R160, c[0x0][0x438] ;  /* 0x00010e00ffa03b82 */ /* 0x000e640000000a00 */
[----:B-1----:R-:W-:-:S05]  /*1ca0*/  @P3 IMAD.WIDE.U32 R160, R184, 0x10, R160 ;  /* 0x00000010b8a03825 */ /* 0x002fca00078e00a0 */
[----:B------:R1:W5:Y:S01]  /*1cb0*/  @P3 LDG.E.128 R128, desc[UR6][R160.64] ;  /* 0x00000006a0803981 */ /* 0x000362000c1e1d00 */
[----:B0-----:R-:W-:-:S06]  /*1cc0*/  IMAD.WIDE.U32 R164, R187, 0x10, R164 ;  /* 0x00000010bba47825 */ /* 0x001fcc00078e00a4 */
[----:B------:R-:W2:Y:S01]  /*1cd0*/  LDG.E.128 R164, desc[UR6][R164.64] ;  /* 0x00000006a4a47981 */ /* 0x000ea2000c1e1d00 */
[----:B-1----:R-:W0:Y:S02]  /*1ce0*/  LDC.64 R160, c[0x0][0x3a8] ;  /* 0x0000ea00ffa07b82 */ /* 0x002e240000000a00 */
[----:B0-----:R-:W-:-:S06]  /*1cf0*/  IMAD.WIDE.U32 R160, R184, 0x10, R160 ;  /* 0x00000010b8a07825 */ /* 0x001fcc00078e00a0 */
[----:B------:R-:W3:Y:S01]  /*1d00*/  LDG.E.128 R160, desc[UR6][R160.64] ;  /* 0x00000006a0a07981 */ /* 0x000ee2000c1e1d00 */
[----:B----4-:R-:W-:-:S05]  /*1d10*/  IMAD.WIDE.U32 R202, R188, 0x4, R202 ;  /* 0x00000004bcca7825 */ /* 0x010fca00078e00ca */
[----:B------:R0:W5:Y:S01]  /*1d20*/  LDG.E R5, desc[UR6][R202.64] ;  /* 0x00000006ca057981 */ /* 0x000162000c1e1900 */
[----:B------:R-:W-:Y:S02]  /*1d30*/  IADD3 R188, PT, PT, R188, 0x20, RZ ;  /* 0x00000020bcbc7810 */ /* 0x000fe40007ffe0ff */
[----:B------:R-:W-:Y:S02]  /*1d40*/  IADD3 R187, PT, PT, R187, 0x20, RZ ;  /* 0x00000020bbbb7810 */ /* 0x000fe40007ffe0ff */
[----:B------:R-:W-:Y:S01]  /*1d50*/  IADD3 R184, PT, PT, R184, 0x20, RZ ;  /* 0x00000020b8b87810 */ /* 0x000fe20007ffe0ff */
[----:B--2---:R-:W-:Y:S01]  /*1d60*/  FMUL.FTZ R219, R209, R164 ;  /* 0x000000a4d1db7220 */ /* 0x004fe20000410000 */
[----:B---3--:R-:W-:Y:S01]  /*1d70*/  FMUL.FTZ R209, R196, R165 ;  /* 0x000000a5c4d17220 */ /* 0x008fe20000410000 */
[----:B------:R-:W-:Y:S01]  /*1d80*/  FMUL.FTZ R196, R227, R166 ;  /* 0x000000a6e3c47220 */ /* 0x000fe20000410000 */
[----:B------:R-:W-:Y:S01]  /*1d90*/  FMUL.FTZ R238, R238, R167 ;  /* 0x000000a7eeee7220 */ /* 0x000fe20000410000 */
[----:B------:R-:W-:Y:S01]  /*1da0*/  FADD.FTZ R88, R88, R164 ;  /* 0x000000a458587221 */ /* 0x000fe20000010000 */
[----:B------:R-:W-:Y:S01]  /*1db0*/  FADD.FTZ R89, R89, R165 ;  /* 0x000000a559597221 */ /* 0x000fe20000010000 */
[----:B------:R-:W-:Y:S01]  /*1dc0*/  FADD.FTZ R90, R90, R166 ;  /* 0x000000a65a5a7221 */ /* 0x000fe20000010000 */
[----:B------:R-:W-:Y:S01]  /*1dd0*/  FADD.FTZ R91, R91, R167 ;  /* 0x000000a75b5b7221 */ /* 0x000fe20000010000 */
[C---:B------:R-:W-:Y:S01]  /*1de0*/  FADD.FTZ R22, -R11.reuse, R160 ;  /* 0x000000a00b167221 */ /* 0x040fe20000010100 */
[----:B------:R-:W-:-:S03]  /*1df0*/  FADD.FTZ R31, -R11, R161 ;  /* 0x000000a10b1f7221 */ /* 0x000fc60000010100 */
[C---:B------:R-:W-:Y:S01]  /*1e00*/  FMUL.FTZ R22, R12.reuse, R22 ;  /* 0x000000160c167220 */ /* 0x040fe20000410000 */
[C---:B------:R-:W-:Y:S01]  /*1e10*/  FADD.FTZ R162, -R11.reuse, R162 ;  /* 0x000000a20ba27221 */ /* 0x040fe20000010100 */
[----:B------:R-:W-:Y:S01]  /*1e20*/  FMUL.FTZ R31, R12, R31 ;  /* 0x0000001f0c1f7220 */ /* 0x000fe20000410000 */
[----:B------:R-:W-:Y:S01]  /*1e30*/  FADD.FTZ R160, R186, R219 ;  /* 0x000000dbbaa07221 */ /* 0x000fe20000010000 */
[----:B------:R-:W-:Y:S01]  /*1e40*/  FFMA.FTZ R161, R22, R219, R185 ;  /* 0x000000db16a17223 */ /* 0x000fe200000100b9 */
[----:B------:R-:W-:Y:S01]  /*1e50*/  FADD.FTZ R163, -R11, R163 ;  /* 0x000000a30ba37221 */ /* 0x000fe20000010100 */
        /* <DEDUP_REMOVED lines=12> */
.L_x_24003:
[----:B------:R-:W-:Y:S05]  /*1f20*/  BSYNC.RECONVERGENT B2 ;  /* 0x0000000000027941 */ /* 0x000fea0003800200 */
.L_x_24002:
        /* <DEDUP_REMOVED lines=37> */
[----:B------:R-:W-:Y:S01]  /*2180*/  FMUL.FTZ R168, R12, R161 ;  /* 0x000000a10ca87220 */ /* 0x000fe20000410000 */
[----:B------:R-:W-:Y:S01]  /*2190*/  FADD.FTZ R162, -R11, R162 ;  /* 0x000000a20ba27221 */ /* 0x000fe20000010100 */
        /* <DEDUP_REMOVED lines=15> */
.L_x_24005:
[----:B------:R-:W-:Y:S05]  /*2290*/  BSYNC.RECONVERGENT B2 ;  /* 0x0000000000027941 */ /* 0x000fea0003800200 */
.L_x_24004:
[----:B------:R-:W-:Y:S01]  /*22a0*/  ISETP.GE.U32.AND P3, PT, R15, 0xe0, PT ;  /* 0x000000e00f00780c */ /* 0x000fe20003f66070 */
[----:B------:R-:W-:-:S12]  /*22b0*/  BSSY.RECONVERGENT B2, `(.L_x_24006) ;  /* 0x0000033000027945 */ /* 0x000fd80003800200 */
        /* <DEDUP_REMOVED lines=34> */
[C---:B------:R-:W-:Y:S01]  /*24e0*/  FADD.FTZ R162, -R11.reuse, R162 ;  /* 0x000000a20ba27221 */ /* 0x040fe20000010100 */
        /* <DEDUP_REMOVED lines=15> */
.L_x_24007:
[----:B------:R-:W-:Y:S05]  /*25e0*/  BSYNC.RECONVERGENT B2 ;  /* 0x0000000000027941 */ /* 0x000fea0003800200 */
.L_x_24006:
[----:B------:R-:W-:Y:S01]  /*25f0*/  ISETP.GE.U32.AND P4, PT, R15, 0x100, PT ;  /* 0x000001000f00780c */ /* 0x000fe20003f86070 */
[----:B------:R-:W-:-:S12]  /*2600*/  BSSY.RECONVERGENT B2, `(.L_x_24008) ;  /* 0x0000033000027945 */ /* 0x000fd80003800200 */
[----:B------:R-:W-:Y:S05]  /*2610*/  @!P4 BRA `(.L_x_24009) ;  /* 0x0000000000c4c947 */ /* 0x000fea0003800000 */
[----:B------:R-:W-:Y:S01]  /*2620*/  ISETP.NE.U32.AND P5, PT, RZ, UR10, PT ;  /* 0x0000000aff007c0c */ /* 0x000fe2000bfa5070 */
[----:B------:R-:W0:Y:S01]  /*2630*/  LDC.64 R164, c[0x0][0x428] ;  /* 0x00010a00ffa47b82 */ /* 0x000e220000000a00 */
[----:B------:R-:W2:Y:S02]  /*2640*/  LDL R206, [R1] ;  /* 0x0000000001ce7983 */ /* 0x000ea40000100800 */
        /* <DEDUP_REMOVED lines=46> */
.L_x_24009:
[----:B------:R-:W-:Y:S05]  /*2930*/  BSYNC.RECONVERGENT B2 ;  /* 0x0000000000027941 */ /* 0x000fea0003800200 */
.L_x_24008:
[----:B------:R-:W-:Y:S01]  /*2940*/  ISETP.GE.U32.AND P5, PT, R15, 0x120, PT ;  /* 0x000001200f00780c */ /* 0x000fe20003fa6070 */
[----:B------:R-:W-:-:S12]  /*2950*/  BSSY.RECONVERGENT B2, `(.L_x_24010) ;  /* 0x000002f000027945 */ /* 0x000fd80003800200 */
[----:B------:R-:W-:Y:S05]  /*2960*/  @!P5 BRA `(.L_x_24011) ;  /* 0x0000000000b4d947 */ /* 0x000fea0003800000 */
[----:B------:R-:W-:Y:S01]  /*2970*/  ISETP.NE.U32.AND P6, PT, RZ, UR10, PT ;  /* 0x0000000aff007c0c */ /* 0x000fe2000bfc5070 */
[----:B------:R-:W0:Y:S03]  /*2980*/  LDC.64 R164, c[0x0][0x428] ;  /* 0x00010a00ffa47b82 */ /* 0x000e260000000a00 */
[----:B------:R-:W-:-:S05]  /*2990*/  ISETP.NE.AND.EX P6, PT, RZ, UR11, PT, P6 ;  /* 0x0000000bff007c0c */ /* 0x000fca000bfc5360 */
[----:B------:R-:W2:Y:S08]  /*29a0*/  LDC.64 R202, c[0x0][0x3b0] ;  /* 0x0000ec00ffca7b82 */ /* 0x000eb00000000a00 */
[----:B------:R-:W3:Y:S02]  /*29b0*/  @P6 LDC.64 R160, c[0x0][0x438] ;  /* 0x00010e00ffa06b82 */ /* 0x000ee40000000a00 */
[----:B---3--:R-:W-:-:S05]  /*29c0*/  @P6 IMAD.WIDE.U32 R160, R184, 0x10, R160 ;  /* 0x00000010b8a06825 */ /* 0x008fca00078e00a0 */
[----:B------:R3:W5:Y:S01]  /*29d0*/  @P6 LDG.E.128 R148, desc[UR6][R160.64] ;  /* 0x00000006a0946981 */ /* 0x000762000c1e1d00 */
[----:B0-----:R-:W-:-:S06]  /*29e0*/  IMAD.WIDE.U32 R164, R187, 0x10, R164 ;  /* 0x00000010bba47825 */ /* 0x001fcc00078e00a4 */
[----:B------:R-:W4:Y:S01]  /*29f0*/  LDG.E.128 R164, desc[UR6][R164.64] ;  /* 0x00000006a4a47981 */ /* 0x000f22000c1e1d00 */
[----:B---3--:R-:W0:Y:S02]  /*2a00*/  LDC.64 R160, c[0x0][0x3a8] ;  /* 0x0000ea00ffa07b82 */ /* 0x008e240000000a00 */
[----:B0-----:R-:W-:-:S06]  /*2a10*/  IMAD.WIDE.U32 R160, R184, 0x10, R160 ;  /* 0x00000010b8a07825 */ /* 0x001fcc00078e00a0 */
[----:B------:R-:W1:Y:S01]  /*2a20*/  LDG.E.128 R160, desc[UR6][R160.64] ;  /* 0x00000006a0a07981 */ /* 0x000e62000c1e1d00 */
[----:B--2---:R-:W-:-:S05]  /*2a30*/  IMAD.WIDE.U32 R202, R188, 0x4, R202 ;  /* 0x00000004bcca7825 */ /* 0x004fca00078e00ca */
[----:B------:R0:W5:Y:S01]  /*2a40*/  LDG.E R17, desc[UR6][R202.64] ;  /* 0x00000006ca117981 */ /* 0x000162000c1e1900 */
[----:B------:R-:W-:Y:S02]  /*2a50*/  IADD3 R188, PT, PT, R188, 0x20, RZ ;  /* 0x00000020bcbc7810 */ /* 0x000fe40007ffe0ff */
[----:B------:R-:W-:Y:S02]  /*2a60*/  IADD3 R187, PT, PT, R187, 0x20, RZ ;  /* 0x00000020bbbb7810 */ /* 0x000fe40007ffe0ff */
[----:B------:R-:W-:Y:S01]  /*2a70*/  IADD3 R184, PT, PT, R184, 0x20, RZ ;  /* 0x00000020b8b87810 */ /* 0x000fe20007ffe0ff */
[----:B----4-:R-:W-:Y:S01]  /*2a80*/  FMUL.FTZ R215, R248, R164 ;  /* 0x000000a4f8d77220 */ /* 0x010fe20000410000 */
[----:B------:R-:W-:Y:S01]  /*2a90*/  FMUL.FTZ R204, R249, R165 ;  /* 0x000000a5f9cc7220 */ /* 0x000fe20000410000 */
[----:B------:R-:W-:Y:S01]  /*2aa0*/  FMUL.FTZ R192, R250, R166 ;  /* 0x000000a6fac07220 */ /* 0x000fe20000410000 */
[----:B------:R-:W-:Y:S01]  /*2ab0*/  FMUL.FTZ R234, R251, R167 ;  /* 0x000000a7fbea7220 */ /* 0x000fe20000410000 */
[----:B------:R-:W-:Y:S01]  /*2ac0*/  FADD.FTZ R104, R104, R164 ;  /* 0x000000a468687221 */ /* 0x000fe20000010000 */
[----:B------:R-:W-:Y:S01]  /*2ad0*/  FADD.FTZ R105, R105, R165 ;  /* 0x000000a569697221 */ /* 0x000fe20000010000 */
[----:B------:R-:W-:Y:S01]  /*2ae0*/  FADD.FTZ R106, R106, R166 ;  /* 0x000000a66a6a7221 */ /* 0x000fe20000010000 */
[----:B------:R-:W-:Y:S01]  /*2af0*/  FADD.FTZ R107, R107, R167 ;  /* 0x000000a76b6b7221 */ /* 0x000fe20000010000 */
[C---:B-1----:R-:W-:Y:S01]  /*2b00*/  FADD.FTZ R29, -R11.reuse, R160 ;  /* 0x000000a00b1d7221 */ /* 0x042fe20000010100 */
        /* <DEDUP_REMOVED lines=19> */
.L_x_24011:
[----:B------:R-:W-:Y:S05]  /*2c40*/  BSYNC.RECONVERGENT B2 ;  /* 0x0000000000027941 */ /* 0x000fea0003800200 */
.L_x_24010:
[----:B------:R-:W-:Y:S02]  /*2c50*/  ISETP.GE.U32.AND P6, PT, R15, 0x140, PT ;  /* 0x000001400f00780c */ /* 0x000fe40003fc6070 */
[----:B------:R-:W-:-:S11]  /*2c60*/  LOP3.LUT R6, R6, 0xffffffdf, RZ, 0xc0, !PT ;  /* 0xffffffdf06067812 */ /* 0x000fd600078ec0ff */
[----:B------:R-:W-:Y:S01]  /*2c70*/  @P6 LOP3.LUT R6, R6, 0x20, RZ, 0xfc, !PT ;  /* 0x0000002006066812 */ /* 0x000fe200078efcff */
[----:B------:R-:W-:Y:S06]  /*2c80*/  @!P6 BRA `(.L_x_24012) ;  /* 0x0000000c00d8e947 */ /* 0x000fec0003800000 */
[----:B------:R-:W-:Y:S01]  /*2c90*/  ISETP.NE.U32.AND P6, PT, RZ, UR10, PT ;  /* 0x0000000aff007c0c */ /* 0x000fe2000bfc5070 */
[----:B------:R-:W0:Y:S03]  /*2ca0*/  LDC.64 R164, c[0x0][0x428] ;  /* 0x00010a00ffa47b82 */ /* 0x000e260000000a00 */
[----:B------:R-:W-:-:S05]  /*2cb0*/  ISETP.NE.AND.EX P6, PT, RZ, UR11, PT, P6 ;  /* 0x0000000bff007c0c */ /* 0x000fca000bfc5360 */
[----:B------:R-:W2:Y:S08]  /*2cc0*/  LDC.64 R172, c[0x0][0x3b0] ;  /* 0x0000ec00ffac7b82 */ /* 0x000eb00000000a00 */
[----:B------:R-:W3:Y:S02]  /*2cd0*/  @P6 LDC.64 R160, c[0x0][0x438] ;  /* 0x00010e00ffa06b82 */ /* 0x000ee40000000a00 */
[----:B---3--:R-:W-:-:S05]  /*2ce0*/  @P6 IMAD.WIDE.U32 R160, R184, 0x10, R160 ;  /* 0x00000010b8a06825 */ /* 0x008fca00078e00a0 */
[----:B------:R3:W5:Y:S01]  /*2cf0*/  @P6 LDG.E.128 R152, desc[UR6][R160.64] ;  /* 0x00000006a0986981 */ /* 0x000762000c1e1d00 */
[----:B0-----:R-:W-:-:S04]  /*2d00*/  IMAD.WIDE.U32 R164, R187, 0x10, R164 ;  /* 0x00000010bba47825 */ /* 0x001fc800078e00a4 */
[----:B--2---:R-:W-:Y:S02]  /*2d10*/  IMAD.WIDE.U32 R172, R188, 0x4, R172 ;  /* 0x00000004bcac7825 */ /* 0x004fe400078e00ac */
[----:B------:R-:W2:Y:S01]  /*2d20*/  LDG.E.128 R164, desc[UR6][R164.64] ;  /* 0x00000006a4a47981 */ /* 0x000ea2000c1e1d00 */
[----:B---3--:R-:W0:Y:S03]  /*2d30*/  LDC.64 R160, c[0x0][0x3a8] ;  /* 0x0000ea00ffa07b82 */ /* 0x008e260000000a00 */
[----:B------:R3:W5:Y:S01]  /*2d40*/  LDG.E R18, desc[UR6][R172.64] ;  /* 0x00000006ac127981 */ /* 0x000762000c1e1900 */
[----:B0-----:R-:W-:-:S06]  /*2d50*/  IMAD.WIDE.U32 R160, R184, 0x10, R160 ;  /* 0x00000010b8a07825 */ /* 0x001fcc00078e00a0 */
[----:B------:R-:W4:Y:S01]  /*2d60*/  LDG.E.128 R160, desc[UR6][R160.64] ;  /* 0x00000006a0a07981 */ /* 0x000f22000c1e1d00 */
        /* <DEDUP_REMOVED lines=8> */
[C---:B----4-:R-:W-:Y:S01]  /*2df0*/  FADD.FTZ R160, -R11.reuse, R160 ;  /* 0x000000a00ba07221 */ /* 0x050fe20000010100 */
[C---:B------:R-:W-:Y:S01]  /*2e00*/  FADD.FTZ R161, -R11.reuse, R161 ;  /* 0x000000a10ba17221 */ /* 0x040fe20000010100 */
[----:B------:R-:W-:-:S02]  /*2e10*/  FADD.FTZ R162, -R11, R162 ;  /* 0x000000a20ba27221 */ /* 0x000fc40000010100 */
[C---:B---3--:R-:W-:Y:S01]  /*2e20*/  FMUL.FTZ R172, R12.reuse, R160 ;  /* 0x000000a00cac7220 */ /* 0x048fe20000410000 */
[----:B------:R-:W-:Y:S01]  /*2e30*/  FADD.FTZ R11, -R11, R163 ;  /* 0x000000a30b0b7221 */ /* 0x000fe20000010100 */
[----:B------:R-:W-:Y:S01]  /*2e40*/  FMUL.FTZ R173, R12, R161 ;  /* 0x000000a10cad7220 */ /* 0x000fe20000410000 */
        /* <DEDUP_REMOVED lines=15> */
.L_x_23993:
[----:B------:R-:W0:Y:S01]  /*2f40*/  S2R R252, SR_TID.X ;  /* 0x0000000000fc7919 */ /* 0x000e220000002100 */
[----:B------:R-:W-:Y:S01]  /*2f50*/  MOV R16, UR14 ;  /* 0x0000000e00107c02 */ /* 0x000fe20008000f00 */
[----:B------:R-:W-:Y:S01]  /*2f60*/  UISETP.NE.U32.AND UP0, UPT, UR10, URZ, UPT ;  /* 0x000000ff0a00728c */ /* 0x000fe2000bf05070 */
[----:B-----5:R-:W-:Y:S01]  /*2f70*/  ISETP.GE.AND P1, PT, R200, 0x1, PT ;  /* 0x00000001c800780c */ /* 0x020fe20003f26270 */
[----:B------:R-:W-:Y:S02]  /*2f80*/  HFMA2 R184, -RZ, RZ, 0, 0 ;  /* 0x00000000ffb87431 */ /* 0x000fe400000001ff */
        /* <DEDUP_REMOVED lines=21> */
[----:B------:R-:W2:Y:S03]  /*30e0*/  @P4 LDC.64 R162, c[0x0][0x3b0] ;  /* 0x0000ec00ffa24b82 */ /* 0x000ea60000000a00 */
[----:B------:R-:W-:Y:S01]  /*30f0*/  @P4 LOP3.LUT R6, R6, 0x2, RZ, 0xfc, !PT ;  /* 0x0000000206064812 */ /* 0x000fe200078efcff */
[C---:B0-----:R-:W-:Y:S01]  /*3100*/  @P5 IMAD.WIDE.U32 R160, R184.reuse, 0x4, R160 ;  /* 0x00000004b8a05825 */ /* 0x041fe200078e00a0 */
[----:B------:R-:W-:-:S04]  /*3110*/  @P5 IADD3 R184, PT, PT, R184, 0x20, RZ ;  /* 0x00000020b8b85810 */ /* 0x000fc80007ffe0ff */
[----:B------:R0:W5:Y:S01]  /*3120*/  @P5 LDG.E R10, desc[UR6][R160.64] ;  /* 0x00000006a00a5981 */ /* 0x000162000c1e1900 */
[----:B--2---:R-:W-:-:S05]  /*3130*/  @P4 IMAD.WIDE.U32 R162, R184, 0x4, R162 ;  /* 0x00000004b8a24825 */ /* 0x004fca00078e00a2 */
[----:B------:R2:W5:Y:S01]  /*3140*/  @P4 LDG.E R9, desc[UR6][R162.64] ;  /* 0x00000006a2094981 */ /* 0x000562000c1e1900 */
[----:B0-----:R-:W0:Y:S01]  /*3150*/  @P2 LDC.64 R160, c[0x0][0x3b0] ;  /* 0x0000ec00ffa02b82 */ /* 0x001e220000000a00 */
[----:B------:R-:W-:-:S07]  /*3160*/  ISETP.GE.U32.AND P5, PT, R15, 0xa0, PT ;  /* 0x000000a00f00780c */ /* 0x000fce0003fa6070 */
[----:B--2---:R-:W2:Y:S01]  /*3170*/  @P3 LDC.64 R162, c[0x0][0x3b0] ;  /* 0x0000ec00ffa23b82 */ /* 0x004ea20000000a00 */
[----:B------:R-:W-:Y:S02]  /*3180*/  @P4 IADD3 R184, PT, PT, R184, 0x20, RZ ;  /* 0x00000020b8b84810 */ /* 0x000fe40007ffe0ff */
[----:B------:R-:W-:-:S03]  /*3190*/  ISETP.GE.U32.AND P4, PT, R15, 0xc0, PT ;  /* 0x000000c00f00780c */ /* 0x000fc60003f86070 */
[C---:B0-----:R-:W-:Y:S01]  /*31a0*/  @P2 IMAD.WIDE.U32 R160, R184.reuse, 0x4, R160 ;  /* 0x00000004b8a02825 */ /* 0x041fe200078e00a0 */
[----:B------:R-:W-:-:S04]  /*31b0*/  @P2 IADD3 R184, PT, PT, R184, 0x20, RZ ;  /* 0x00000020b8b82810 */ /* 0x000fc80007ffe0ff */
[----:B------:R0:W5:Y:S01]  /*31c0*/  @P2 LDG.E R8, desc[UR6][R160.64] ;  /* 0x00000006a0082981 */ /* 0x000162000c1e1900 */
[----:B--2---:R-:W-:Y:S01]  /*31d0*/  @P3 IMAD.WIDE.U32 R162, R184, 0x4, R162 ;  /* 0x00000004b8a23825 */ /* 0x004fe200078e00a2 */
[----:B------:R-:W-:-:S04]  /*31e0*/  LOP3.LUT R6, R6, 0xfffffffb, RZ, 0xc0, !PT ;  /* 0xfffffffb06067812 */ /* 0x000fc800078ec0ff */
[----:B------:R2:W5:Y:S01]  /*31f0*/  @P3 LDG.E R7, desc[UR6][R162.64] ;  /* 0x00000006a2073981 */ /* 0x000562000c1e1900 */
[----:B0-----:R-:W0:Y:S01]  /*3200*/  @P5 LDC.64 R160, c[0x0][0x3b0] ;  /* 0x0000ec00ffa05b82 */ /* 0x001e220000000a00 */
[----:B------:R-:W-:Y:S02]  /*3210*/  @P3 LOP3.LUT R6, R6, 0x4, RZ, 0xfc, !PT ;  /* 0x0000000406063812 */ /* 0x000fe400078efcff */
[----:B------:R-:W-:-:S05]  /*3220*/  @P3 IADD3 R184, PT, PT, R184, 0x20, RZ ;  /* 0x00000020b8b83810 */ /* 0x000fca0007ffe0ff */
[----:B--2---:R-:W2:Y:S01]  /*3230*/  @P4 LDC.64 R162, c[0x0][0x3b0] ;  /* 0x0000ec00ffa24b82 */ /* 0x004ea20000000a00 */
[----:B------:R-:W-:Y:S02]  /*3240*/  ISETP.GE.U32.AND P3, PT, R15, 0xe0, PT ;  /* 0x000000e00f00780c */ /* 0x000fe40003f66070 */
[----:B------:R-:W-:-:S04]  /*3250*/  LOP3.LUT R6, R6, 0xfffffff7, RZ, 0xc0, !PT ;  /* 0xfffffff706067812 */ /* 0x000fc800078ec0ff */
[----:B------:R-:W-:Y:S01]  /*3260*/  @P5 LOP3.LUT R6, R6, 0x8, RZ, 0xfc, !PT ;  /* 0x0000000806065812 */ /* 0x000fe200078efcff */
[C---:B0-----:R-:W-:Y:S01]  /*3270*/  @P5 IMAD.WIDE.U32 R160, R184.reuse, 0x4, R160 ;  /* 0x00000004b8a05825 */ /* 0x041fe200078e00a0 */
[----:B------:R-:W-:-:S04]  /*3280*/  @P5 IADD3 R184, PT, PT, R184, 0x20, RZ ;  /* 0x00000020b8b85810 */ /* 0x000fc80007ffe0ff */
[----:B------:R0:W5:Y:S01]  /*3290*/  @P5 LDG.E R5, desc[UR6][R160.64] ;  /* 0x00000006a0055981 */ /* 0x000162000c1e1900 */
[----:B------:R-:W-:Y:S01]  /*32a0*/  LOP3.LUT R6, R6, 0xffffffef, RZ, 0xc0, !PT ;  /* 0xffffffef06067812 */ /* 0x000fe200078ec0ff */
[----:B--2---:R-:W-:Y:S01]  /*32b0*/  @P4 IMAD.WIDE.U32 R162, R184, 0x4, R162 ;  /* 0x00000004b8a24825 */ /* 0x004fe200078e00a2 */
[----:B0-----:R-:W0:Y:S02]  /*32c0*/  @P3 LDC.64 R160, c[0x0][0x3b0] ;  /* 0x0000ec00ffa03b82 */ /* 0x001e240000000a00 */
[----:B------:R-:W-:Y:S02]  /*32d0*/  @P4 LOP3.LUT R6, R6, 0x10, RZ, 0xfc, !PT ;  /* 0x0000001006064812 */ /* 0x000fe400078efcff */
[----:B------:R2:W5:Y:S01]  /*32e0*/  @P4 LDG.E R4, desc[UR6][R162.64] ;  /* 0x00000006a2044981 */ /* 0x000562000c1e1900 */
[----:B------:R-:W-:Y:S02]  /*32f0*/  @P4 IADD3 R184, PT, PT, R184, 0x20, RZ ;  /* 0x00000020b8b84810 */ /* 0x000fe40007ffe0ff */
[----:B------:R-:W-:-:S02]  /*3300*/  ISETP.GE.U32.AND P4, PT, R15, 0x100, PT ;  /* 0x000001000f00780c */ /* 0x000fc40003f86070 */
[----:B------:R-:W-:-:S11]  /*3310*/  ISETP.GE.U32.AND P5, PT, R15, 0x120, PT ;  /* 0x000001200f00780c */ /* 0x000fd60003fa6070 */
[----:B--2---:R-:W2:Y:S01]  /*3320*/  @P4 LDC.64 R162, c[0x0][0x3b0] ;  /* 0x0000ec00ffa24b82 */ /* 0x004ea20000000a00 */
[----:B0-----:R-:W-:-:S05]  /*3330*/  @P3 IMAD.WIDE.U32 R160, R184, 0x4, R160 ;  /* 0x00000004b8a03825 */ /* 0x001fca00078e00a0 */
[----:B------:R0:W5:Y:S02]  /*3340*/  @P3 LDG.E R3, desc[UR6][R160.64] ;  /* 0x00000006a0033981 */ /* 0x000164000c1e1900 */
[----:B0-----:R-:W0:Y:S01]  /*3350*/  @P5 LDC.64 R160, c[0x0][0x3b0] ;  /* 0x0000ec00ffa05b82 */ /* 0x001e220000000a00 */
[----:B------:R-:W-:-:S05]  /*3360*/  @P3 IADD3 R184, PT, PT, R184, 0x20, RZ ;  /* 0x00000020b8b83810 */ /* 0x000fca0007ffe0ff */
[C---:B--2---:R-:W-:Y:S01]  /*3370*/  @P4 IMAD.WIDE.U32 R162, R184.reuse, 0x4, R162 ;  /* 0x00000004b8a24825 */ /* 0x044fe200078e00a2 */
[----:B------:R-:W-:-:S04]  /*3380*/  @P4 IADD3 R184, PT, PT, R184, 0x20, RZ ;  /* 0x00000020b8b84810 */ /* 0x000fc80007ffe0ff */
[----:B------:R2:W5:Y:S01]  /*3390*/  @P4 LDG.E R2, desc[UR6][R162.64] ;  /* 0x00000006a2024981 */ /* 0x000562000c1e1900 */
[----:B0-----:R-:W-:-:S05]  /*33a0*/  @P5 IMAD.WIDE.U32 R160, R184, 0x4, R160 ;  /* 0x00000004b8a05825 */ /* 0x001fca00078e00a0 */
[----:B------:R2:W5:Y:S01]  /*33b0*/  @P5 LDG.E R17, desc[UR6][R160.64] ;  /* 0x00000006a0115981 */ /* 0x000562000c1e1900 */
[----:B------:R-:W-:Y:S02]  /*33c0*/  ISETP.GE.U32.AND P6, PT, R15, 0x140, PT ;  /* 0x000001400f00780c */ /* 0x000fe40003fc6070 */
[----:B------:R-:W-:Y:S02]  /*33d0*/  LOP3.LUT R6, R6, 0xffffffdf, RZ, 0xc0, !PT ;  /* 0xffffffdf06067812 */ /* 0x000fe400078ec0ff */
[----:B------:R-:W-:Y:S02]  /*33e0*/  @P5 IADD3 R184, PT, PT, R184, 0x20, RZ ;  /* 0x00000020b8b85810 */ /* 0x000fe40007ffe0ff */
[----:B------:R-:W-:Y:S02]  /*33f0*/  MOV R186, RZ ;  /* 0x000000ff00ba7202 */ /* 0x000fe40000000f00 */
[----:B------:R-:W-:-:S05]  /*3400*/  MOV R185, RZ ;  /* 0x000000ff00b97202 */ /* 0x000fca0000000f00 */
[----:B------:R-:W-:Y:S01]  /*3410*/  @P6 LOP3.LUT R6, R6, 0x20, RZ, 0xfc, !PT ;  /* 0x0000002006066812 */ /* 0x000fe200078efcff */
[----:B--2---:R-:W-:Y:S06]  /*3420*/  @!P6 BRA `(.L_x_24012) ;  /* 0x0000000400f0e947 */ /* 0x004fec0003800000 */
[----:B------:R-:W0:Y:S02]  /*3430*/  LDC.64 R160, c[0x0][0x3b0] ;  /* 0x0000ec00ffa07b82 */ /* 0x000e240000000a00 */
[----:B0-----:R-:W-:-:S05]  /*3440*/  IMAD.WIDE.U32 R160, R184, 0x4, R160 ;  /* 0x00000004b8a07825 */ /* 0x001fca00078e00a0 */
[----:B------:R0:W5:Y:S01]  /*3450*/  LDG.E R18, desc[UR6][R160.64] ;  /* 0x00000006a0127981 */ /* 0x000162000c1e1900 */
[----:B------:R-:W-:Y:S05]  /*3460*/  BRA `(.L_x_24012) ;  /* 0x0000000400e07947 */ /* 0x000fea0003800000 */
.L_x_24013:
        /* <DEDUP_REMOVED lines=8> */
[----:B------:R-:W2:Y:S01]  /*34f0*/  @P4 LDC.64 R162, c[0x0][0x3b0] ;  /* 0x0000ec00ffa24b82 */ /* 0x000ea20000000a00 */
        /* <DEDUP_REMOVED lines=9> */
[C---:B--2---:R-:W-:Y:S01]  /*3590*/  @P4 IMAD.WIDE.U32 R162, R184.reuse, 0x4, R162 ;  /* 0x00000004b8a24825 */ /* 0x044fe200078e00a2 */
[----:B0-----:R-:W0:Y:S04]  /*35a0*/  @P2 LDC.64 R160, c[0x0][0x3b0] ;  /* 0x0000ec00ffa02b82 */ /* 0x001e280000000a00 */
[----:B------:R2:W5:Y:S01]  /*35b0*/  @P4 LDG.E R9, desc[UR6][R162.64] ;  /* 0x00000006a2094981 */ /* 0x000562000c1e1900 */
[----:B------:R-:W-:Y:S02]  /*35c0*/  @P4 IADD3 R184, PT, PT, R184, 0x20, RZ ;  /* 0x00000020b8b84810 */ /* 0x000fe40007ffe0ff */
[----:B------:R-:W-:Y:S02]  /*35d0*/  ISETP.GE.U32.AND P0, PT, R15, 0xc0, PT ;  /* 0x000000c00f00780c */ /* 0x000fe40003f06070 */
[----:B------:R-:W-:-:S04]  /*35e0*/  LOP3.LUT R6, R6, 0xfffffffb, RZ, 0xc0, !PT ;  /* 0xfffffffb06067812 */ /* 0x000fc800078ec0ff */
[----:B------:R-:W-:Y:S01]  /*35f0*/  @P3 LOP3.LUT R6, R6, 0x4, RZ, 0xfc, !PT ;  /* 0x0000000406063812 */ /* 0x000fe200078efcff */
[----:B--2---:R-:W2:Y:S03]  /*3600*/  @P3 LDC.64 R162, c[0x0][0x3b0] ;  /* 0x0000ec00ffa23b82 */ /* 0x004ea60000000a00 */
[----:B------:R-:W-:-:S04]  /*3610*/  LOP3.LUT R6, R6, 0xfffffff7, RZ, 0xc0, !PT ;  /* 0xfffffff706067812 */ /* 0x000fc800078ec0ff */
[----:B------:R-:W-:Y:S01]  /*3620*/  @P1 LOP3.LUT R6, R6, 0x8, RZ, 0xfc, !PT ;  /* 0x0000000806061812 */ /* 0x000fe200078efcff */
[----:B0-----:R-:W-:-:S05]  /*3630*/  @P2 IMAD.WIDE.U32 R160, R184, 0x4, R160 ;  /* 0x00000004b8a02825 */ /* 0x001fca00078e00a0 */
[----:B------:R0:W5:Y:S01]  /*3640*/  @P2 LDG.E R8, desc[UR6][R160.64] ;  /* 0x00000006a0082981 */ /* 0x000162000c1e1900 */
[----:B------:R-:W-:-:S05]  /*3650*/  @P2 IADD3 R184, PT, PT, R184, 0x20, RZ ;  /* 0x00000020b8b82810 */ /* 0x000fca0007ffe0ff */
[C---:B--2---:R-:W-:Y:S01]  /*3660*/  @P3 IMAD.WIDE.U32 R162, R184.reuse, 0x4, R162 ;  /* 0x00000004b8a23825 */ /* 0x044fe200078e00a2 */
[----:B0-----:R-:W0:Y:S04]  /*3670*/  @P1 LDC.64 R160, c[0x0][0x3b0] ;  /* 0x0000ec00ffa01b82 */ /* 0x001e280000000a00 */
[----:B------:R2:W5:Y:S01]  /*3680*/  @P3 LDG.E R7, desc[UR6][R162.64] ;  /* 0x00000006a2073981 */ /* 0x000562000c1e1900 */
[----:B------:R-:W-:Y:S02]  /*3690*/  @P3 IADD3 R184, PT, PT, R184, 0x20, RZ ;  /* 0x00000020b8b83810 */ /* 0x000fe40007ffe0ff */
[----:B------:R-:W-:Y:S02]  /*36a0*/  ISETP.GE.U32.AND P3, PT, R15, 0xe0, PT ;  /* 0x000000e00f00780c */ /* 0x000fe40003f66070 */
[----:B------:R-:W-:Y:S01]  /*36b0*/  LOP3.LUT R6, R6, 0xffffffef, RZ, 0xc0, !PT ;  /* 0xffffffef06067812 */ /* 0x000fe200078ec0ff */
[----:B--2---:R-:W2:Y:S03]  /*36c0*/  @P0 LDC.64 R162, c[0x0][0x3b0] ;  /* 0x0000ec00ffa20b82 */ /* 0x004ea60000000a00 */
[----:B------:R-:W-:-:S04]  /*36d0*/  @P0 LOP3.LUT R6, R6, 0x10, RZ, 0xfc, !PT ;  /* 0x0000001006060812 */ /* 0x000fc800078efcff */
[----:B------:R-:W-:Y:S01]  /*36e0*/  LOP3.LUT R6, R6, 0xfffffdff, RZ, 0xc0, !PT ;  /* 0xfffffdff06067812 */ /* 0x000fe200078ec0ff */
[----:B0-----:R-:W-:-:S05]  /*36f0*/  @P1 IMAD.WIDE.U32 R160, R184, 0x4, R160 ;  /* 0x00000004b8a01825 */ /* 0x001fca00078e00a0 */
[----:B------:R0:W5:Y:S01]  /*3700*/  @P1 LDG.E R5, desc[UR6][R160.64] ;  /* 0x00000006a0051981 */ /* 0x000162000c1e1900 */
[----:B------:R-:W-:Y:S02]  /*3710*/  @P1 LOP3.LUT R6, R6, 0x200, RZ, 0xfc, !PT ;  /* 0x0000020006061812 */ /* 0x000fe400078efcff */
[C---:B------:R-:W-:Y:S02]  /*3720*/  ISETP.GE.U32.AND P4, PT, R15.reuse, 0x100, PT ;  /* 0x000001000f00780c */ /* 0x040fe40003f86070 */
[----:B------:R-:W-:Y:S02]  /*3730*/  @P1 IADD3 R184, PT, PT, R184, 0x20, RZ ;  /* 0x00000020b8b81810 */ /* 0x000fe40007ffe0ff */
[C---:B------:R-:W-:Y:S01]  /*3740*/  LOP3.LUT P1, RZ, R6.reuse, 0x2, RZ, 0xc0, !PT ;  /* 0x0000000206ff7812 */ /* 0x040fe2000782c0ff */
[----:B0-----:R-:W0:Y:S01]  /*3750*/  @P3 LDC.64 R160, c[0x0][0x3b0] ;  /* 0x0000ec00ffa03b82 */ /* 0x001e220000000a00 */
[----:B------:R-:W-:Y:S01]  /*3760*/  LOP3.LUT R6, R6, 0xfffffeff, RZ, 0xc0, !PT ;  /* 0xfffffeff06067812 */ /* 0x000fe200078ec0ff */
[----:B--2---:R-:W-:Y:S01]  /*3770*/  @P0 IMAD.WIDE.U32 R162, R184, 0x4, R162 ;  /* 0x00000004b8a20825 */ /* 0x004fe200078e00a2 */
[----:B------:R-:W-:-:S02]  /*3780*/  ISETP.GE.U32.AND P5, PT, R15, 0x120, PT ;  /* 0x000001200f00780c */ /* 0x000fc40003fa6070 */
[----:B------:R-:W-:Y:S02]  /*3790*/  @P0 LOP3.LUT R6, R6, 0x100, RZ, 0xfc, !PT ;  /* 0x0000010006060812 */ /* 0x000fe400078efcff */
[----:B------:R2:W5:Y:S01]  /*37a0*/  @P0 LDG.E R4, desc[UR6][R162.64] ;  /* 0x00000006a2040981 */ /* 0x000562000c1e1900 */
[----:B------:R-:W-:Y:S02]  /*37b0*/  @P0 IADD3 R184, PT, PT, R184, 0x20, RZ ;  /* 0x00000020b8b80810 */ /* 0x000fe40007ffe0ff */
[C---:B------:R-:W-:Y:S02]  /*37c0*/  LOP3.LUT P0, RZ, R6.reuse, 0x4, RZ, 0xc0, !PT ;  /* 0x0000000406ff7812 */ /* 0x040fe4000780c0ff */
[----:B------:R-:W-:Y:S02]  /*37d0*/  ISETP.GE.U32.AND P6, PT, R15, 0x140, PT ;  /* 0x000001400f00780c */ /* 0x000fe40003fc6070 */
[----:B------:R-:W-:Y:S02]  /*37e0*/  LOP3.LUT R6, R6, 0xfffffbff, RZ, 0xc0, !PT ;  /* 0xfffffbff06067812 */ /* 0x000fe400078ec0ff */
[----:B------:R-:W3:Y:S07]  /*37f0*/  @P5 LDC.64 R164, c[0x0][0x3b0] ;  /* 0x0000ec00ffa45b82 */ /* 0x000eee0000000a00 */
[----:B------:R-:W-:Y:S01]  /*3800*/  @P0 LOP3.LUT R6, R6, 0x400, RZ, 0xfc, !PT ;  /* 0x0000040006060812 */ /* 0x000fe200078efcff */
[----:B--2---:R-:W2:Y:S01]  /*3810*/  @P4 LDC.64 R162, c[0x0][0x3b0] ;  /* 0x0000ec00ffa24b82 */ /* 0x004ea20000000a00 */
[----:B0-----:R-:W-:-:S02]  /*3820*/  @P3 IMAD.WIDE.U32 R160, R184, 0x4, R160 ;  /* 0x00000004b8a03825 */ /* 0x001fc400078e00a0 */
[----:B------:R-:W-:-:S03]  /*3830*/  LOP3.LUT P0, RZ, R6, 0x1, RZ, 0xc0, !PT ;  /* 0x0000000106ff7812 */ /* 0x000fc6000780c0ff */
[----:B------:R0:W5:Y:S01]  /*3840*/  @P3 LDG.E R3, desc[UR6][R160.64] ;  /* 0x00000006a0033981 */ /* 0x000162000c1e1900 */
[----:B------:R-:W-:Y:S02]  /*3850*/  @P3 IADD3 R184, PT, PT, R184, 0x20, RZ ;  /* 0x00000020b8b83810 */ /* 0x000fe40007ffe0ff */
[----:B------:R-:W-:-:S04]  /*3860*/  LOP3.LUT R6, R6, 0xffffffdf, RZ, 0xc0, !PT ;  /* 0xffffffdf06067812 */ /* 0x000fc800078ec0ff */
[----:B------:R-:W-:Y:S01]  /*3870*/  @P6 LOP3.LUT R6, R6, 0x20, RZ, 0xfc, !PT ;  /* 0x0000002006066812 */ /* 0x000fe200078efcff */
[----:B0-----:R-:W0:Y:S01]  /*3880*/  @P6 LDC.64 R160, c[0x0][0x3b0] ;  /* 0x0000ec00ffa06b82 */ /* 0x001e220000000a00 */
[C---:B--2---:R-:W-:Y:S01]  /*3890*/  @P4 IMAD.WIDE.U32 R162, R184.reuse, 0x4, R162 ;  /* 0x00000004b8a24825 */ /* 0x044fe200078e00a2 */
[----:B------:R-:W-:-:S06]  /*38a0*/  @P4 IADD3 R184, PT, PT, R184, 0x20, RZ ;  /* 0x00000020b8b84810 */ /* 0x000fcc0007ffe0ff */
[----:B------:R-:W2:Y:S01]  /*38b0*/  @P0 LDC.64 R166, c[0x0][0x438] ;  /* 0x00010e00ffa60b82 */ /* 0x000ea20000000a00 */
[----:B------:R-:W5:Y:S01]  /*38c0*/  @P4 LDG.E R2, desc[UR6][R162.64] ;  /* 0x00000006a2024981 */ /* 0x000f62000c1e1900 */
[C---:B---3--:R-:W-:Y:S01]  /*38d0*/  @P5 IMAD.WIDE.U32 R164, R184.reuse, 0x4, R164 ;  /* 0x00000004b8a45825 */ /* 0x048fe200078e00a4 */
[----:B------:R-:W-:-:S04]  /*38e0*/  @P5 IADD3 R184, PT, PT, R184, 0x20, RZ ;  /* 0x00000020b8b85810 */ /* 0x000fc80007ffe0ff */
[----:B------:R3:W5:Y:S01]  /*38f0*/  @P5 LDG.E R17, desc[UR6][R164.64] ;  /* 0x00000006a4115981 */ /* 0x000762000c1e1900 */
[----:B0-----:R-:W-:-:S05]  /*3900*/  @P6 IMAD.WIDE.U32 R160, R184, 0x4, R160 ;  /* 0x00000004b8a06825 */ /* 0x001fca00078e00a0 */
[----:B------:R0:W5:Y:S01]  /*3910*/  @P6 LDG.E R18, desc[UR6][R160.64] ;  /* 0x00000006a0126981 */ /* 0x000162000c1e1900 */
[----:B---3--:R-:W3:Y:S08]  /*3920*/  @P4 LDC.64 R164, c[0x0][0x438] ;  /* 0x00010e00ffa44b82 */ /* 0x008ef00000000a00 */
[----:B0-----:R-:W0:Y:S01]  /*3930*/  @P1 LDC.64 R160, c[0x0][0x438] ;  /* 0x00010e00ffa01b82 */ /* 0x001e220000000a00 */
[C---:B--2---:R-:W-:Y:S01]  /*3940*/  @P0 IMAD.WIDE.U32 R162, R11.reuse, 0x10, R166 ;  /* 0x000000100ba20825 */ /* 0x044fe200078e00a6 */
[----:B------:R-:W-:-:S04]  /*3950*/  @P0 IADD3 R11, PT, PT, R11, 0x20, RZ ;  /* 0x000000200b0b0810 */ /* 0x000fc80007ffe0ff */
[----:B------:R2:W5:Y:S01]  /*3960*/  @P0 LDG.E.128 R112, desc[UR6][R162.64] ;  /* 0x00000006a2700981 */ /* 0x000562000c1e1d00 */
[----:B------:R-:W-:Y:S01]  /*3970*/  LOP3.LUT P0, RZ, R6, 0x400, RZ, 0xc0, !PT ;  /* 0x0000040006ff7812 */ /* 0x000fe2000780c0ff */
[----:B--2---:R-:W2:Y:S01]  /*3980*/  @P2 LDC.64 R162, c[0x0][0x438] ;  /* 0x00010e00ffa22b82 */ /* 0x004ea20000000a00 */
[----:B0-----:R-:W-:-:S05]  /*3990*/  @P1 IMAD.WIDE.U32 R160, R11, 0x10, R160 ;  /* 0x000000100ba01825 */ /* 0x001fca00078e00a0 */
[----:B------:R0:W5:Y:S01]  /*39a0*/  @P1 LDG.E.128 R116, desc[UR6][R160.64] ;  /* 0x00000006a0741981 */ /* 0x000162000c1e1d00 */
[----:B------:R-:W-:Y:S02]  /*39b0*/  @P1 IADD3 R11, PT, PT, R11, 0x20, RZ ;  /* 0x000000200b0b1810 */ /* 0x000fe40007ffe0ff */
[----:B------:R-:W-:-:S03]  /*39c0*/  LOP3.LUT P1, RZ, R6, 0x200, RZ, 0xc0, !PT ;  /* 0x0000020006ff7812 */ /* 0x000fc6000782c0ff */
[----:B0-----:R-:W0:Y:S01]  /*39d0*/  @P0 LDC.64 R160, c[0x0][0x438] ;  /* 0x00010e00ffa00b82 */ /* 0x001e220000000a00 */
[C---:B--2---:R-:W-:Y:S01]  /*39e0*/  @P2 IMAD.WIDE.U32 R162, R11.reuse, 0x10, R162 ;  /* 0x000000100ba22825 */ /* 0x044fe200078e00a2 */
[----:B------:R-:W-:-:S04]  /*39f0*/  @P2 IADD3 R11, PT, PT, R11, 0x20, RZ ;  /* 0x000000200b0b2810 */ /* 0x000fc80007ffe0ff */
[----:B------:R2:W5:Y:S04]  /*3a00*/  @P2 LDG.E.128 R120, desc[UR6][R162.64] ;  /* 0x00000006a2782981 */ /* 0x000568000c1e1d00 */
[----:B--2---:R-:W2:Y:S01]  /*3a10*/  @P1 LDC.64 R162, c[0x0][0x438] ;  /* 0x00010e00ffa21b82 */ /* 0x004ea20000000a00 */
[C---:B0-----:R-:W-:Y:S01]  /*3a20*/  @P0 IMAD.WIDE.U32 R160, R11.reuse, 0x10, R160 ;  /* 0x000000100ba00825 */ /* 0x041fe200078e00a0 */
[----:B------:R-:W-:-:S04]  /*3a30*/  @P0 IADD3 R11, PT, PT, R11, 0x20, RZ ;  /* 0x000000200b0b0810 */ /* 0x000fc80007ffe0ff */
[----:B------:R0:W5:Y:S01]  /*3a40*/  @P0 LDG.E.128 R124, desc[UR6][R160.64] ;  /* 0x00000006a07c0981 */ /* 0x000162000c1e1d00 */
[----:B------:R-:W-:Y:S01]  /*3a50*/  LOP3.LUT P0, RZ, R6, 0x100, RZ, 0xc0, !PT ;  /* 0x0000010006ff7812 */ /* 0x000fe2000780c0ff */
[----:B--2---:R-:W-:-:S12]  /*3a60*/  @P1 IMAD.WIDE.U32 R162, R11, 0x10, R162 ;  /* 0x000000100ba21825 */ /* 0x004fd800078e00a2 */
[----:B0-----:R-:W0:Y:S01]  /*3a70*/  @P0 LDC.64 R160, c[0x0][0x438] ;  /* 0x00010e00ffa00b82 */ /* 0x001e220000000a00 */
[----:B------:R2:W5:Y:S07]  /*3a80*/  @P1 LDG.E.128 R128, desc[UR6][R162.64] ;  /* 0x00000006a2801981 */ /* 0x00056e000c1e1d00 */
[----:B--2---:R-:W2:Y:S01]  /*3a90*/  @P3 LDC.64 R162, c[0x0][0x438] ;  /* 0x00010e00ffa23b82 */ /* 0x004ea20000000a00 */
[----:B------:R-:W-:-:S05]  /*3aa0*/  @P1 IADD3 R11, PT, PT, R11, 0x20, RZ ;  /* 0x000000200b0b1810 */ /* 0x000fca0007ffe0ff */
[C---:B0-----:R-:W-:Y:S01]  /*3ab0*/  @P0 IMAD.WIDE.U32 R160, R11.reuse, 0x10, R160 ;  /* 0x000000100ba00825 */ /* 0x041fe200078e00a0 */
[----:B------:R-:W-:-:S04]  /*3ac0*/  @P0 IADD3 R11, PT, PT, R11, 0x20, RZ ;  /* 0x000000200b0b0810 */ /* 0x000fc80007ffe0ff */
[----:B------:R0:W5:Y:S01]  /*3ad0*/  @P0 LDG.E.128 R136, desc[UR6][R160.64] ;  /* 0x00000006a0880981 */ /* 0x000162000c1e1d00 */
[C---:B--2---:R-:W-:Y:S01]  /*3ae0*/  @P3 IMAD.WIDE.U32 R162, R11.reuse, 0x10, R162 ;  /* 0x000000100ba23825 */ /* 0x044fe200078e00a2 */
[----:B0-----:R-:W0:Y:S04]  /*3af0*/  @P5 LDC.64 R160, c[0x0][0x438] ;  /* 0x00010e00ffa05b82 */ /* 0x001e280000000a00 */
[----:B------:R2:W5:Y:S01]  /*3b00*/  @P3 LDG.E.128 R140, desc[UR6][R162.64] ;  /* 0x00000006a28c3981 */ /* 0x000562000c1e1d00 */
[----:B------:R-:W-:-:S03]  /*3b10*/  @P3 IADD3 R11, PT, PT, R11, 0x20, RZ ;  /* 0x000000200b0b3810 */ /* 0x000fc60007ffe0ff */
[----:B--2---:R-:W2:Y:S02]  /*3b20*/  @P6 LDC.64 R162, c[0x0][0x438] ;  /* 0x00010e00ffa26b82 */ /* 0x004ea40000000a00 */
[C---:B---3--:R-:W-:Y:S01]  /*3b30*/  @P4 IMAD.WIDE.U32 R164, R11.reuse, 0x10, R164 ;  /* 0x000000100ba44825 */ /* 0x048fe200078e00a4 */
[----:B------:R-:W-:-:S04]  /*3b40*/  @P4 IADD3 R11, PT, PT, R11, 0x20, RZ ;  /* 0x000000200b0b4810 */ /* 0x000fc80007ffe0ff */
[----:B------:R3:W5:Y:S01]  /*3b50*/  @P4 LDG.E.128 R144, desc[UR6][R164.64] ;  /* 0x00000006a4904981 */ /* 0x000762000c1e1d00 */
[C---:B0-----:R-:W-:Y:S01]  /*3b60*/  @P5 IMAD.WIDE.U32 R160, R11.reuse, 0x10, R160 ;  /* 0x000000100ba05825 */ /* 0x041fe200078e00a0 */
[----:B------:R-:W-:-:S04]  /*3b70*/  @P5 IADD3 R11, PT, PT, R11, 0x20, RZ ;  /* 0x000000200b0b5810 */ /* 0x000fc80007ffe0ff */
[----:B------:R3:W5:Y:S01]  /*3b80*/  @P5 LDG.E.128 R148, desc[UR6][R160.64] ;  /* 0x00000006a0945981 */ /* 0x000762000c1e1d00 */
[----:B--2---:R-:W-:-:S05]  /*3b90*/  @P6 IMAD.WIDE.U32 R162, R11, 0x10, R162 ;  /* 0x000000100ba26825 */ /* 0x004fca00078e00a2 */
[----:B------:R3:W5:Y:S01]  /*3ba0*/  @P6 LDG.E.128 R152, desc[UR6][R162.64] ;  /* 0x00000006a2986981 */ /* 0x000762000c1e1d00 */
[C---:B------:R-:W-:Y:S02]  /*3bb0*/  LOP3.LUT P1, RZ, R6.reuse, 0x80, RZ, 0xc0, !PT ;  /* 0x0000008006ff7812 */ /* 0x040fe4000782c0ff */
[----:B------:R-:W-:Y:S02]  /*3bc0*/  LOP3.LUT P0, RZ, R6, 0x40, RZ, 0xc0, !PT ;  /* 0x0000004006ff7812 */ /* 0x000fe4000780c0ff */
[----:B------:R-:W-:Y:S02]  /*3bd0*/  MOV R186, RZ ;  /* 0x000000ff00ba7202 */ /* 0x000fe40000000f00 */
[----:B------:R-:W-:-:S09]  /*3be0*/  MOV R185, RZ ;  /* 0x000000ff00b97202 */ /* 0x000fd20000000f00 */
.L_x_24012:
[----:B------:R-:W-:Y:S05]  /*3bf0*/  BSYNC.RECONVERGENT B1 ;  /* 0x0000000000017941 */ /* 0x000fea0003800200 */
.L_x_23992:
[----:B------:R-:W-:-:S03]  /*3c00*/  UMOV UR4, 0xffffffff ;  /* 0xffffffff00047882 */ /* 0x000fc60000000000 */
[----:B------:R-:W-:Y:S05]  /*3c10*/  BRA.DIV UR4, `(.L_x_24014) ;  /* 0x0000009604687947 */ /* 0x000fea000b800000 */
[----:B------:R-:W3:Y:S02]  /*3c20*/  SHFL.BFLY PT, R11, R186, 0x1, 0x1f ;  /* 0x0c201f00ba0b7f89 */ /* 0x000ee400000e0000 */
[----:B---3--:R-:W-:Y:S02]  /*3c30*/  FADD.FTZ R163, R11, R186 ;  /* 0x000000ba0ba37221 */ /* 0x008fe40000010000 */
        /* <DEDUP_REMOVED lines=16> */
.L_x_24217:
[----:B---3--:R-:W-:Y:S01]  /*3d40*/  FADD.FTZ R163, R163, R166 ;  /* 0x000000a6a3a37221 */ /* 0x008fe20000010000 */
[----:B--2---:R-:W-:Y:S01]  /*3d50*/  FADD.FTZ R162, R164, R11 ;  /* 0x0000000ba4a27221 */ /* 0x004fe20000010000 */
[----:B0-----:R-:W-:Y:S01]  /*3d60*/  @P1 IADD3 R160, PT, PT, R200, -0x1, RZ ;  /* 0xffffffffc8a01810 */ /* 0x001fe20007ffe0ff */
[----:B------:R-:W-:Y:S01]  /*3d70*/  BSSY.RECONVERGENT B2, `(.L_x_24015) ;  /* 0x00000da000027945 */ /* 0x000fe20003800200 */
[----:B------:R-:W-:Y:S01]  /*3d80*/  FMUL.FTZ R11, R163, UR9 ;  /* 0x00000009a30b7c20 */ /* 0x000fe20008410000 */
[----:B------:R-:W-:Y:S01]  /*3d90*/  ISETP.NE.AND P6, PT, RZ, UR8, PT ;  /* 0x00000008ff007c0c */ /* 0x000fe2000bfc5270 */
[----:B------:R-:W-:Y:S01]  /*3da0*/  FMUL.FTZ R162, R162, UR9 ;  /* 0x00000009a2a27c20 */ /* 0x000fe20008410000 */
[----:B------:R-:W-:Y:S02]  /*3db0*/  @P1 IMAD R160, R160, R16, RZ ;  /* 0x00000010a0a01224 */ /* 0x000fe400078e02ff */
[----:B------:R-:W-:Y:S02]  /*3dc0*/  FSEL R11, R11, RZ, !P6 ;  /* 0x000000ff0b0b7208 */ /* 0x000fe40007000000 */
[----:B------:R-:W-:-:S02]  /*3dd0*/  LOP3.LUT P6, RZ, R6, 0x1, RZ, 0xc0, !PT ;  /* 0x0000000106ff7812 */ /* 0x000fc400078cc0ff */
        /* <DEDUP_REMOVED lines=26> */
.L_x_24021:
[----:B------:R-:W-:Y:S05]  /*3f80*/  BSYNC.RECONVERGENT B3 ;  /* 0x0000000000037941 */ /* 0x000fea0003800200 */
.L_x_24020:
        /* <DEDUP_REMOVED lines=11> */
.L_x_24023:
[----:B------:R-:W-:Y:S05]  /*4040*/  BSYNC.RECONVERGENT B3 ;  /* 0x0000000000037941 */ /* 0x000fea0003800200 */
.L_x_24022:
        /* <DEDUP_REMOVED lines=11> */
.L_x_24025:
[----:B------:R-:W-:Y:S05]  /*4100*/  BSYNC.RECONVERGENT B3 ;  /* 0x0000000000037941 */ /* 0x000fea0003800200 */
.L_x_24024:
        /* <DEDUP_REMOVED lines=11> */
.L_x_24019:
        /* <DEDUP_REMOVED lines=28> */
.L_x_24028:
[----:B------:R-:W-:Y:S05]  /*4380*/  BSYNC.RECONVERGENT B3 ;  /* 0x0000000000037941 */ /* 0x000fea0003800200 */
.L_x_24027:
        /* <DEDUP_REMOVED lines=11> */
.L_x_24030:
[----:B------:R-:W-:Y:S05]  /*4440*/  BSYNC.RECONVERGENT B3 ;  /* 0x0000000000037941 */ /* 0x000fea0003800200 */
.L_x_24029:
        /* <DEDUP_REMOVED lines=11> */
.L_x_24032:
[----:B------:R-:W-:Y:S05]  /*4500*/  BSYNC.RECONVERGENT B3 ;  /* 0x0000000000037941 */ /* 0x000fea0003800200 */
.L_x_24031:
[----:B------:R-:W-:Y:S05]  /*4510*/  @!P1 BRA `(.L_x_24026) ;  /* 0x0000000400509947 */ /* 0x000fea0003800000 */
[----:B------:R-:W-:Y:S01]  /*4520*/  FMUL.FTZ R159, R51, UR13 ;  /* 0x0000000d339f7c20 */ /* 0x000fe20008410000 */
[----:B-----5:R-:W-:-:S03]  /*4530*/  ISETP.GE.U32.AND P6, PT, R10, 0x1000000, PT ;  /* 0x010000000a00780c */ /* 0x020fc60003fc6070 */
[----:B------:R-:W-:-:S05]  /*4540*/  FMUL.FTZ R159, R159, UR12 ;  /* 0x0000000c9f9f7c20 */ /* 0x000fca0008410000 */
[----:B------:R-:W-:Y:S01]  /*4550*/  SEL R159, R159, RZ, P6 ;  /* 0x000000ff9f9f7207 */ /* 0x000fe20003000000 */
[----:B------:R-:W-:Y:S06]  /*4560*/  BRA `(.L_x_24026) ;  /* 0x00000004003c7947 */ /* 0x000fec0003800000 */
.L_x_24018:
        /* <DEDUP_REMOVED lines=42> */
.L_x_24033:
[----:B------:R-:W-:Y:S01]  /*4810*/  @P0 FFMA.FTZ R48, R231, R162, R11 ;  /* 0x000000a2e7300223 */ /* 0x000fe2000001000b */
[----:B-----5:R-:W-:Y:S01]  /*4820*/  MOV R167, R115 ;  /* 0x0000007300a77202 */ /* 0x020fe20000000f00 */
[----:B------:R-:W0:Y:S01]  /*4830*/  @P1 LDC.64 R50, c[0x0][0x408] ;  /* 0x00010200ff321b82 */ /* 0x000e220000000a00 */
[----:B------:R-:W-:Y:S01]  /*4840*/  @P1 ISETP.GE.U32.AND P6, PT, R10, 0x1000000, PT ;  /* 0x010000000a00180c */ /* 0x000fe20003fc6070 */
[----:B------:R-:W-:-:S04]  /*4850*/  @P0 FADD.FTZ R48, R242, -R48 ;  /* 0x80000030f2300221 */ /* 0x000fc80000010000 */
[----:B------:R-:W-:Y:S02]  /*4860*/  @P0 FFMA.FTZ R167, R12, R48, R115 ;  /* 0x000000300ca70223 */ /* 0x000fe40000010073 */
[----:B------:R-:W2:Y:S08]  /*4870*/  @P1 LDC.64 R48, c[0x0][0x408] ;  /* 0x00010200ff301b82 */ /* 0x000eb00000000a00 */
[----:B------:R-:W3:Y:S01]  /*4880*/  @P1 LDC.64 R164, c[0x0][0x408] ;  /* 0x00010200ffa41b82 */ /* 0x000ee20000000a00 */
[----:B--2---:R-:W-:-:S04]  /*4890*/  @P1 FMUL.FTZ R49, R167, R49 ;  /* 0x00000031a7311220 */ /* 0x004fc80000410000 */
        /* <DEDUP_REMOVED lines=23> */
[----:B------:R-:W-:-:S03]  /*4a10*/  @P1 LOP3.LUT P6, RZ, R10, 0xff0000, RZ, 0xc0, !PT ;  /* 0x00ff00000aff1812 */ /* 0x000fc600078cc0ff */
[----:B---3--:R-:W-:-:S04]  /*4a20*/  @P1 FMUL.FTZ R51, R50, R165 ;  /* 0x000000a532331220 */ /* 0x008fc80000410000 */
[----:B------:R-:W-:-:S05]  /*4a30*/  @P1 FMUL.FTZ R51, R51, R164 ;  /* 0x000000a433331220 */ /* 0x000fca0000410000 */
[----:B------:R-:W-:Y:S02]  /*4a40*/  @P1 SEL R158, R51, RZ, P6 ;  /* 0x000000ff339e1207 */ /* 0x000fe40003000000 */
[----:B------:R-:W-:-:S07]  /*4a50*/  MOV R51, R167 ;  /* 0x000000a700337202 */ /* 0x000fce0000000f00 */
.L_x_24026:
[----:B------:R-:W-:Y:S05]  /*4a60*/  BSYNC.RECONVERGENT B1 ;  /* 0x0000000000017941 */ /* 0x000fea0003800200 */
.L_x_24017:
        /* <DEDUP_REMOVED lines=10> */
.L_x_24016:
[----:B------:R-:W-:Y:S05]  /*4b10*/  BSYNC.RECONVERGENT B2 ;  /* 0x0000000000027941 */ /* 0x000fea0003800200 */
.L_x_24015:
        /* <DEDUP_REMOVED lines=13> */
[----:B------:R-:W2:Y:S01]  /*4bf0*/  @P1 LDC.64 R50, c[0x0][0x408] ;  /* 0x00010200ff321b82 */ /* 0x000ea20000000a00 */
[----:B------:R-:W-:Y:S01]  /*4c00*/  @P0 FFMA.FTZ R49, R19, R162, R11 ;  /* 0x000000a213310223 */ /* 0x000fe2000001000b */
[----:B-----5:R-:W-:Y:S02]  /*4c10*/  MOV R48, R116 ;  /* 0x0000007400307202 */ /* 0x020fe40000000f00 */
[----:B------:R-:W-:Y:S01]  /*4c20*/  @P1 LOP3.LUT P6, RZ, R9, 0xff, RZ, 0xc0, !PT ;  /* 0x000000ff09ff1812 */ /* 0x000fe200078cc0ff */
[----:B------:R-:W-:-:S03]  /*4c30*/  @P0 FADD.FTZ R49, R222, -R49 ;  /* 0x80000031de310221 */ /* 0x000fc60000010000 */
[----:B0-----:R-:W0:Y:S01]  /*4c40*/  @P1 LDC.64 R164, c[0x0][0x408] ;  /* 0x00010200ffa41b82 */ /* 0x001e220000000a00 */
        /* <DEDUP_REMOVED lines=17> */
[----:B------:R-:W-:-:S03]  /*4d60*/  @P1 LOP3.LUT P6, RZ, R9, 0xff0000, RZ, 0xc0, !PT ;  /* 0x00ff000009ff1812 */ /* 0x000fc600078cc0ff */
[----:B0-----:R-:W-:-:S04]  /*4d70*/  @P1 FMUL.FTZ R51, R50, R165 ;  /* 0x000000a532331220 */ /* 0x001fc80000410000 */
[----:B------:R-:W-:-:S05]  /*4d80*/  @P1 FMUL.FTZ R51, R51, R164 ;  /* 0x000000a433331220 */ /* 0x000fca0000410000 */
[----:B------:R-:W-:Y:S01]  /*4d90*/  @P1 SEL R158, R51, RZ, P6 ;  /* 0x000000ff339e1207 */ /* 0x000fe20003000000 */
[----:B------:R-:W-:-:S04]  /*4da0*/  @P0 FFMA.FTZ R51, R230, R162, R11 ;  /* 0x000000a2e6330223 */ /* 0x000fc8000001000b */
[----:B------:R-:W-:Y:S01]  /*4db0*/  @P0 FADD.FTZ R163, R241, -R51 ;  /* 0x80000033f1a30221 */ /* 0x000fe20000010000 */
[----:B------:R-:W-:-:S03]  /*4dc0*/  MOV R51, R119 ;  /* 0x0000007700337202 */ /* 0x000fc60000000f00 */
[----:B------:R-:W-:Y:S01]  /*4dd0*/  @P0 FFMA.FTZ R51, R12, R163, R119 ;  /* 0x000000a30c330223 */ /* 0x000fe20000010077 */
[----:B------:R-:W-:Y:S06]  /*4de0*/  @!P1 BRA `(.L_x_24039) ;  /* 0x0000000800649947 */ /* 0x000fec0003800000 */
[----:B------:R-:W-:Y:S01]  /*4df0*/  FMUL.FTZ R159, R51, UR13 ;  /* 0x0000000d339f7c20 */ /* 0x000fe20008410000 */
[----:B------:R-:W-:-:S03]  /*4e00*/  ISETP.GE.U32.AND P6, PT, R9, 0x1000000, PT ;  /* 0x010000000900780c */ /* 0x000fc60003fc6070 */
[----:B------:R-:W-:-:S05]  /*4e10*/  FMUL.FTZ R159, R159, UR12 ;  /* 0x0000000c9f9f7c20 */ /* 0x000fca0008410000 */
[----:B------:R-:W-:Y:S01]  /*4e20*/  SEL R159, R159, RZ, P6 ;  /* 0x000000ff9f9f7207 */ /* 0x000fe20003000000 */
[----:B------:R-:W-:Y:S06]  /*4e30*/  BRA `(.L_x_24039) ;  /* 0x0000000800507947 */ /* 0x000fec0003800000 */
.L_x_24038:
[----:B------:R-:W-:Y:S01]  /*4e40*/  @P0 FFMA.FTZ R163, R19, R162, R11 ;  /* 0x000000a213a30223 */ /* 0x000fe2000001000b */
[----:B-----5:R-:W-:-:S03]  /*4e50*/  @P1 LOP3.LUT P6, RZ, R9, 0xff, RZ, 0xc0, !PT ;  /* 0x000000ff09ff1812 */ /* 0x020fc600078cc0ff */
[----:B0-----:R-:W-:Y:S01]  /*4e60*/  @P0 FADD.FTZ R164, R222, -R163 ;  /* 0x800000a3dea40221 */ /* 0x001fe20000010000 */
[----:B------:R-:W-:-:S03]  /*4e70*/  MOV R163, R116 ;  /* 0x0000007400a37202 */ /* 0x000fc60000000f00 */
[----:B------:R-:W-:Y:S02]  /*4e80*/  @P0 FFMA.FTZ R163, R12, R164, R116 ;  /* 0x000000a40ca30223 */ /* 0x000fe40000010074 */
[----:B------:R-:W0:Y:S02]  /*4e90*/  @P1 LDC.64 R164, c[0x0][0x408] ;  /* 0x00010200ffa41b82 */ /* 0x000e240000000a00 */
[----:B0-----:R-:W-:-:S04]  /*4ea0*/  @P1 FMUL.FTZ R163, R163, R165 ;  /* 0x000000a5a3a31220 */ /* 0x001fc80000410000 */
[----:B------:R-:W-:-:S05]  /*4eb0*/  @P1 FMUL.FTZ R163, R163, R164 ;  /* 0x000000a4a3a31220 */ /* 0x000fca0000410000 */
[----:B------:R-:W-:Y:S01]  /*4ec0*/  @P1 SEL R156, R163, RZ, P6 ;  /* 0x000000ffa39c1207 */ /* 0x000fe20003000000 */
[----:B------:R-:W-:Y:S01]  /*4ed0*/  @P0 FFMA.FTZ R163, R27, R162, R11 ;  /* 0x000000a21ba30223 */ /* 0x000fe2000001000b */
[----:B------:R-:W-:-:S03]  /*4ee0*/  @P1 LOP3.LUT P6, RZ, R9, 0xff00, RZ, 0xc0, !PT ;  /* 0x0000ff0009ff1812 */ /* 0x000fc600078cc0ff */
[----:B------:R-:W-:Y:S01]  /*4ef0*/  @P0 FADD.FTZ R164, R212, -R163 ;  /* 0x800000a3d4a40221 */ /* 0x000fe20000010000 */
        /* <DEDUP_REMOVED lines=25> */
.L_x_24037:
        /* <DEDUP_REMOVED lines=34> */
.L_x_24042:
[----:B------:R-:W-:Y:S05]  /*52b0*/  BSYNC.RECONVERGENT B3 ;  /* 0x0000000000037941 */ /* 0x000fea0003800200 */
.L_x_24041:
        /* <DEDUP_REMOVED lines=11> */
.L_x_24044:
[----:B------:R-:W-:Y:S05]  /*5370*/  BSYNC.RECONVERGENT B3 ;  /* 0x0000000000037941 */ /* 0x000fea0003800200 */
.L_x_24043:
        /* <DEDUP_REMOVED lines=11> */
.L_x_24046:
[----:B------:R-:W-:Y:S05]  /*5430*/  BSYNC.RECONVERGENT B3 ;  /* 0x0000000000037941 */ /* 0x000fea0003800200 */
.L_x_24045:
[----:B------:R-:W-:Y:S05]  /*5440*/  @!P1 BRA `(.L_x_24039) ;  /* 0x0000000000cc9947 */ /* 0x000fea0003800000 */
[----:B0-----:R-:W-:Y:S01]  /*5450*/  FMUL.FTZ R159, R51, UR13 ;  /* 0x0000000d339f7c20 */ /* 0x001fe20008410000 */
[----:B-----5:R-:W-:-:S03]  /*5460*/  ISETP.GE.U32.AND P6, PT, R9, 0x1000000, PT ;  /* 0x010000000900780c */ /* 0x020fc60003fc6070 */
[----:B------:R-:W-:-:S05]  /*5470*/  FMUL.FTZ R159, R159, UR12 ;  /* 0x0000000c9f9f7c20 */ /* 0x000fca0008410000 */
[----:B------:R-:W-:Y:S01]  /*5480*/  SEL R159, R159, RZ, P6 ;  /* 0x000000ff9f9f7207 */ /* 0x000fe20003000000 */
[----:B------:R-:W-:Y:S06]  /*5490*/  BRA `(.L_x_24039) ;  /* 0x0000000000b87947 */ /* 0x000fec0003800000 */
.L_x_24040:
        /* <DEDUP_REMOVED lines=11> */
.L_x_24048:
[----:B------:R-:W-:Y:S05]  /*5550*/  BSYNC.RECONVERGENT B3 ;  /* 0x0000000000037941 */ /* 0x000fea0003800200 */
.L_x_24047:
        /* <DEDUP_REMOVED lines=11> */
.L_x_24050:
[----:B------:R-:W-:Y:S05]  /*5610*/  BSYNC.RECONVERGENT B3 ;  /* 0x0000000000037941 */ /* 0x000fea0003800200 */
.L_x_24049:
        /* <DEDUP_REMOVED lines=11> */
.L_x_24052:
[----:B------:R-:W-:Y:S05]  /*56d0*/  BSYNC.RECONVERGENT B3 ;  /* 0x0000000000037941 */ /* 0x000fea0003800200 */
.L_x_24051:
        /* <DEDUP_REMOVED lines=10> */
.L_x_24039:
[----:B------:R-:W-:Y:S05]  /*5780*/  BSYNC.RECONVERGENT B1 ;  /* 0x0000000000017941 */ /* 0x000fea0003800200 */
.L_x_24036:
        /* <DEDUP_REMOVED lines=9> */
.L_x_24035:
[----:B------:R-:W-:Y:S05]  /*5820*/  BSYNC.RECONVERGENT B2 ;  /* 0x0000000000027941 */ /* 0x000fea0003800200 */
.L_x_24034:
        /* <DEDUP_REMOVED lines=11> */
[----:B------:R-:W-:Y:S01]  /*58e0*/  @P0 FFMA.FTZ R49, R20, R162, R11 ;  /* 0x000000a214310223 */ /* 0x000fe2000001000b */
[----:B-----5:R-:W-:Y:S02]  /*58f0*/  MOV R48, R120 ;  /* 0x0000007800307202 */ /* 0x020fe40000000f00 */
[----:B------:R-:W-:Y:S01]  /*5900*/  @P1 LOP3.LUT P6, RZ, R8, 0xff, RZ, 0xc0, !PT ;  /* 0x000000ff08ff1812 */ /* 0x000fe200078cc0ff */
[----:B------:R-:W-:-:S03]  /*5910*/  @P0 FADD.FTZ R49, R221, -R49 ;  /* 0x80000031dd310221 */ /* 0x000fc60000010000 */
[----:B0-2---:R-:W0:Y:S01]  /*5920*/  @P1 LDC.64 R164, c[0x0][0x408] ;  /* 0x00010200ffa41b82 */ /* 0x005e220000000a00 */
        /* <DEDUP_REMOVED lines=31> */
.L_x_24057:
[----:B------:R-:W-:Y:S01]  /*5b20*/  @P0 FFMA.FTZ R163, R20, R162, R11 ;  /* 0x000000a214a30223 */ /* 0x000fe2000001000b */
[----:B-----5:R-:W-:-:S03]  /*5b30*/  @P1 LOP3.LUT P6, RZ, R8, 0xff, RZ, 0xc0, !PT ;  /* 0x000000ff08ff1812 */ /* 0x020fc600078cc0ff */
[----:B0-2---:R-:W-:Y:S01]  /*5b40*/  @P0 FADD.FTZ R164, R221, -R163 ;  /* 0x800000a3dda40221 */ /* 0x005fe20000010000 */
        /* <DEDUP_REMOVED lines=34> */
.L_x_24056:
        /* <DEDUP_REMOVED lines=32> */
.L_x_24061:
[----:B------:R-:W-:Y:S05]  /*5f70*/  BSYNC.RECONVERGENT B3 ;  /* 0x0000000000037941 */ /* 0x000fea0003800200 */
.L_x_24060:
        /* <DEDUP_REMOVED lines=11> */
.L_x_24063:
[----:B------:R-:W-:Y:S05]  /*6030*/  BSYNC.RECONVERGENT B3 ;  /* 0x0000000000037941 */ /* 0x000fea0003800200 */
.L_x_24062:
        /* <DEDUP_REMOVED lines=11> */
.L_x_24065:
[----:B------:R-:W-:Y:S05]  /*60f0*/  BSYNC.RECONVERGENT B3 ;  /* 0x0000000000037941 */ /* 0x000fea0003800200 */
.L_x_24064:
[----:B------:R-:W-:Y:S05]  /*6100*/  @!P1 BRA `(.L_x_24058) ;  /* 0x0000000000cc9947 */ /* 0x000fea0003800000 */
[----:B0-2---:R-:W-:Y:S01]  /*6110*/  FMUL.FTZ R159, R51, UR13 ;  /* 0x0000000d339f7c20 */ /* 0x005fe20008410000 */
[----:B-----5:R-:W-:-:S03]  /*6120*/  ISETP.GE.U32.AND P6, PT, R8, 0x1000000, PT ;  /* 0x010000000800780c */ /* 0x020fc60003fc6070 */
[----:B------:R-:W-:-:S05]  /*6130*/  FMUL.FTZ R159, R159, UR12 ;  /* 0x0000000c9f9f7c20 */ /* 0x000fca0008410000 */
[----:B------:R-:W-:Y:S01]  /*6140*/  SEL R159, R159, RZ, P6 ;  /* 0x000000ff9f9f7207 */ /* 0x000fe20003000000 */
[----:B------:R-:W-:Y:S06]  /*6150*/  BRA `(.L_x_24058) ;  /* 0x0000000000b87947 */ /* 0x000fec0003800000 */
.L_x_24059:
        /* <DEDUP_REMOVED lines=11> */
.L_x_24067:
[----:B------:R-:W-:Y:S05]  /*6210*/  BSYNC.RECONVERGENT B3 ;  /* 0x0000000000037941 */ /* 0x000fea0003800200 */
.L_x_24066:
        /* <DEDUP_REMOVED lines=11> */
.L_x_24069:
[----:B------:R-:W-:Y:S05]  /*62d0*/  BSYNC.RECONVERGENT B3 ;  /* 0x0000000000037941 */ /* 0x000fea0003800200 */
.L_x_24068:
        /* <DEDUP_REMOVED lines=11> */
.L_x_24071:
[----:B------:R-:W-:Y:S05]  /*6390*/  BSYNC.RECONVERGENT B3 ;  /* 0x0000000000037941 */ /* 0x000fea0003800200 */
.L_x_24070:
[----:B------:R-:W-:Y:S05]  /*63a0*/  @!P1 BRA `(.L_x_24058) ;  /* 0x0000000000249947 */ /* 0x000fea0003800000 */
[----:B0-2---:R-:W-:Y:S01]  /*63b0*/  FFMA.FTZ R159, R229, R162, R11 ;  /* 0x000000a2e59f7223 */ /* 0x005fe2000001000b */
        /* <DEDUP_REMOVED lines=8> */
.L_x_24058:
[----:B------:R-:W-:Y:S05]  /*6440*/  BSYNC.RECONVERGENT B1 ;  /* 0x0000000000017941 */ /* 0x000fea0003800200 */
.L_x_24055:
        /* <DEDUP_REMOVED lines=8> */
.L_x_24054:
[----:B------:R-:W-:Y:S05]  /*64d0*/  BSYNC.RECONVERGENT B2 ;  /* 0x0000000000027941 */ /* 0x000fea0003800200 */
.L_x_24053:
        /* <DEDUP_REMOVED lines=12> */
[----:B------:R-:W-:Y:S01]  /*65a0*/  @P0 FFMA.FTZ R49, R21, R162, R11 ;  /* 0x000000a215310223 */ /* 0x000fe2000001000b */
[----:B-----5:R-:W-:Y:S02]  /*65b0*/  MOV R48, R124 ;  /* 0x0000007c00307202 */ /* 0x020fe40000000f00 */
[----:B------:R-:W-:Y:S01]  /*65c0*/  @P1 LOP3.LUT P6, RZ, R7, 0xff, RZ, 0xc0, !PT ;  /* 0x000000ff07ff1812 */ /* 0x000fe200078cc0ff */
[----:B------:R-:W-:-:S03]  /*65d0*/  @P0 FADD.FTZ R49, R220, -R49 ;  /* 0x80000031dc310221 */ /* 0x000fc60000010000 */
        /* <DEDUP_REMOVED lines=32> */
.L_x_24076:
[----:B------:R-:W-:Y:S01]  /*67e0*/  @P0 FFMA.FTZ R163, R21, R162, R11 ;  /* 0x000000a215a30223 */ /* 0x000fe2000001000b */
[----:B-----5:R-:W-:-:S03]  /*67f0*/  @P1 LOP3.LUT P6, RZ, R7, 0xff, RZ, 0xc0, !PT ;  /* 0x000000ff07ff1812 */ /* 0x020fc600078cc0ff */
[----:B0-23--:R-:W-:Y:S01]  /*6800*/  @P0 FADD.FTZ R164, R220, -R163 ;  /* 0x800000a3dca40221 */ /* 0x00dfe20000010000 */
        /* <DEDUP_REMOVED lines=34> */
.L_x_24075:
        /* <DEDUP_REMOVED lines=32> */
.L_x_24080:
[----:B------:R-:W-:Y:S05]  /*6c30*/  BSYNC.RECONVERGENT B3 ;  /* 0x0000000000037941 */ /* 0x000fea0003800200 */
.L_x_24079:
        /* <DEDUP_REMOVED lines=11> */
.L_x_24082:
[----:B------:R-:W-:Y:S05]  /*6cf0*/  BSYNC.RECONVERGENT B3 ;  /* 0x0000000000037941 */ /* 0x000fea0003800200 */
.L_x_24081:
        /* <DEDUP_REMOVED lines=11> */
.L_x_24084:
[----:B------:R-:W-:Y:S05]  /*6db0*/  BSYNC.RECONVERGENT B3 ;  /* 0x0000000000037941 */ /* 0x000fea0003800200 */
.L_x_24083:
[----:B------:R-:W-:Y:S05]  /*6dc0*/  @!P1 BRA `(.L_x_24077) ;  /* 0x0000000000cc9947 */ /* 0x000fea0003800000 */
[----:B0-23--:R-:W-:Y:S01]  /*6dd0*/  FMUL.FTZ R159, R51, UR13 ;  /* 0x0000000d339f7c20 */ /* 0x00dfe20008410000 */
[----:B-----5:R-:W-:-:S03]  /*6de0*/  ISETP.GE.U32.AND P6, PT, R7, 0x1000000, PT ;  /* 0x010000000700780c */ /* 0x020fc60003fc6070 */
[----:B------:R-:W-:-:S05]  /*6df0*/  FMUL.FTZ R159, R159, UR12 ;  /* 0x0000000c9f9f7c20 */ /* 0x000fca0008410000 */
[----:B------:R-:W-:Y:S01]  /*6e00*/  SEL R159, R159, RZ, P6 ;  /* 0x000000ff9f9f7207 */ /* 0x000fe20003000000 */
[----:B------:R-:W-:Y:S06]  /*6e10*/  BRA `(.L_x_24077) ;  /* 0x0000000000b87947 */ /* 0x000fec0003800000 */
.L_x_24078:
        /* <DEDUP_REMOVED lines=11> */
.L_x_24086:
[----:B------:R-:W-:Y:S05]  /*6ed0*/  BSYNC.RECONVERGENT B3 ;  /* 0x0000000000037941 */ /* 0x000fea0003800200 */
.L_x_24085:
        /* <DEDUP_REMOVED lines=11> */
.L_x_24088:
[----:B------:R-:W-:Y:S05]  /*6f90*/  BSYNC.RECONVERGENT B3 ;  /* 0x0000000000037941 */ /* 0x000fea0003800200 */
.L_x_24087:
        /* <DEDUP_REMOVED lines=11> */
.L_x_24090:
[----:B------:R-:W-:Y:S05]  /*7050*/  BSYNC.RECONVERGENT B3 ;  /* 0x0000000000037941 */ /* 0x000fea0003800200 */
.L_x_24089:
        /* <DEDUP_REMOVED lines=10> */
.L_x_24077:
[----:B------:R-:W-:Y:S05]  /*7100*/  BSYNC.RECONVERGENT B1 ;  /* 0x0000000000017941 */ /* 0x000fea0003800200 */
.L_x_24074:
        /* <DEDUP_REMOVED lines=8> */
.L_x_24073:
[----:B------:R-:W-:Y:S05]  /*7190*/  BSYNC.RECONVERGENT B2 ;  /* 0x0000000000027941 */ /* 0x000fea0003800200 */
.L_x_24072:
        /* <DEDUP_REMOVED lines=11> */
[----:B------:R-:W1:Y:S01]  /*7250*/  @P1 LDC.64 R50, c[0x0][0x408] ;  /* 0x00010200ff321b82 */ /* 0x000e620000000a00 */
[----:B------:R-:W-:Y:S01]  /*7260*/  @P0 FFMA.FTZ R49, R22, R162, R11 ;  /* 0x000000a216310223 */ /* 0x000fe2000001000b */
[----:B-----5:R-:W-:Y:S02]  /*7270*/  MOV R48, R128 ;  /* 0x0000008000307202 */ /* 0x020fe40000000f00 */
[----:B------:R-:W-:Y:S01]  /*7280*/  @P1 LOP3.LUT P6, RZ, R5, 0xff, RZ, 0xc0, !PT ;  /* 0x000000ff05ff1812 */ /* 0x000fe200078cc0ff */
[----:B------:R-:W-:-:S03]  /*7290*/  @P0 FADD.FTZ R49, R219, -R49 ;  /* 0x80000031db310221 */ /* 0x000fc60000010000 */
[----:B0-234-:R-:W0:Y:S01]  /*72a0*/  @P1 LDC.64 R164, c[0x0][0x408] ;  /* 0x00010200ffa41b82 */ /* 0x01de220000000a00 */
        /* <DEDUP_REMOVED lines=31> */
.L_x_24095:
[----:B------:R-:W-:Y:S01]  /*74a0*/  @P0 FFMA.FTZ R163, R22, R162, R11 ;  /* 0x000000a216a30223 */ /* 0x000fe2000001000b */
[----:B-----5:R-:W-:-:S03]  /*74b0*/  @P1 LOP3.LUT P6, RZ, R5, 0xff, RZ, 0xc0, !PT ;  /* 0x000000ff05ff1812 */ /* 0x020fc600078cc0ff */
[----:B0-234-:R-:W-:Y:S01]  /*74c0*/  @P0 FADD.FTZ R164, R219, -R163 ;  /* 0x800000a3dba40221 */ /* 0x01dfe20000010000 */
        /* <DEDUP_REMOVED lines=34> */
.L_x_24094:
        /* <DEDUP_REMOVED lines=32> */
.L_x_24099:
[----:B------:R-:W-:Y:S05]  /*78f0*/  BSYNC.RECONVERGENT B3 ;  /* 0x0000000000037941 */ /* 0x000fea0003800200 */
.L_x_24098:
        /* <DEDUP_REMOVED lines=11> */
.L_x_24101:
[----:B------:R-:W-:Y:S05]  /*79b0*/  BSYNC.RECONVERGENT B3 ;  /* 0x0000000000037941 */ /* 0x000fea0003800200 */
.L_x_24100:
        /* <DEDUP_REMOVED lines=11> */
.L_x_24103:
[----:B------:R-:W-:Y:S05]  /*7a70*/  BSYNC.RECONVERGENT B3 ;  /* 0x0000000000037941 */ /* 0x000fea0003800200 */
.L_x_24102:
[----:B------:R-:W-:Y:S05]  /*7a80*/  @!P1 BRA `(.L_x_24096) ;  /* 0x0000000000cc9947 */ /* 0x000fea0003800000 */
[----:B0-234-:R-:W-:Y:S01]  /*7a90*/  FMUL.FTZ R159, R51, UR13 ;  /* 0x0000000d339f7c20 */ /* 0x01dfe20008410000 */
[----:B-----5:R-:W-:-:S03]  /*7aa0*/  ISETP.GE.U32.AND P6, PT, R5, 0x1000000, PT ;  /* 0x010000000500780c */ /* 0x020fc60003fc6070 */
[----:B------:R-:W-:-:S05]  /*7ab0*/  FMUL.FTZ R159, R159, UR12 ;  /* 0x0000000c9f9f7c20 */ /* 0x000fca0008410000 */
[----:B------:R-:W-:Y:S01]  /*7ac0*/  SEL R159, R159, RZ, P6 ;  /* 0x000000ff9f9f7207 */ /* 0x000fe20003000000 */
[----:B------:R-:W-:Y:S06]  /*7ad0*/  BRA `(.L_x_24096) ;  /* 0x0000000000b87947 */ /* 0x000fec0003800000 */
.L_x_24097:
        /* <DEDUP_REMOVED lines=11> */
.L_x_24105:
[----:B------:R-:W-:Y:S05]  /*7b90*/  BSYNC.RECONVERGENT B3 ;  /* 0x0000000000037941 */ /* 0x000fea0003800200 */
.L_x_24104:
        /* <DEDUP_REMOVED lines=11> */
.L_x_24107:
[----:B------:R-:W-:Y:S05]  /*7c50*/  BSYNC.RECONVERGENT B3 ;  /* 0x0000000000037941 */ /* 0x000fea0003800200 */
.L_x_24106:
        /* <DEDUP_REMOVED lines=11> */
.L_x_24109:
[----:B------:R-:W-:Y:S05]  /*7d10*/  BSYNC.RECONVERGENT B3 ;  /* 0x0000000000037941 */ /* 0x000fea0003800200 */
.L_x_24108:
        /* <DEDUP_REMOVED lines=10> */
.L_x_24096:
[----:B------:R-:W-:Y:S05]  /*7dc0*/  BSYNC.RECONVERGENT B1 ;  /* 0x0000000000017941 */ /* 0x000fea0003800200 */
.L_x_24093:
        /* <DEDUP_REMOVED lines=8> */
.L_x_24092:
[----:B------:R-:W-:Y:S05]  /*7e50*/  BSYNC.RECONVERGENT B2 ;  /* 0x0000000000027941 */ /* 0x000fea0003800200 */
.L_x_24091:
        /* <DEDUP_REMOVED lines=48> */
.L_x_24114:
        /* <DEDUP_REMOVED lines=37> */
.L_x_24113:
        /* <DEDUP_REMOVED lines=32> */
.L_x_24118:
[----:B------:R-:W-:Y:S05]  /*85b0*/  BSYNC.RECONVERGENT B3 ;  /* 0x0000000000037941 */ /* 0x000fea0003800200 */
.L_x_24117:
        /* <DEDUP_REMOVED lines=11> */
.L_x_24120:
[----:B------:R-:W-:Y:S05]  /*8670*/  BSYNC.RECONVERGENT B3 ;  /* 0x0000000000037941 */ /* 0x000fea0003800200 */
.L_x_24119:
        /* <DEDUP_REMOVED lines=11> */
.L_x_24122:
[----:B------:R-:W-:Y:S05]  /*8730*/  BSYNC.RECONVERGENT B3 ;  /* 0x0000000000037941 */ /* 0x000fea0003800200 */
.L_x_24121:
[----:B------:R-:W-:Y:S05]  /*8740*/  @!P1 BRA `(.L_x_24115) ;  /* 0x0000000000cc9947 */ /* 0x000fea0003800000 */
[----:B0-234-:R-:W-:Y:S01]  /*8750*/  FMUL.FTZ R159, R51, UR13 ;  /* 0x0000000d339f7c20 */ /* 0x01dfe20008410000 */
[----:B-----5:R-:W-:-:S03]  /*8760*/  ISETP.GE.U32.AND P6, PT, R4, 0x1000000, PT ;  /* 0x010000000400780c */ /* 0x020fc60003fc6070 */
[----:B------:R-:W-:-:S05]  /*8770*/  FMUL.FTZ R159, R159, UR12 ;  /* 0x0000000c9f9f7c20 */ /* 0x000fca0008410000 */
[----:B------:R-:W-:Y:S01]  /*8780*/  SEL R159, R159, RZ, P6 ;  /* 0x000000ff9f9f7207 */ /* 0x000fe20003000000 */
[----:B------:R-:W-:Y:S06]  /*8790*/  BRA `(.L_x_24115) ;  /* 0x0000000000b87947 */ /* 0x000fec0003800000 */
.L_x_24116:
        /* <DEDUP_REMOVED lines=11> */
.L_x_24124:
[----:B------:R-:W-:Y:S05]  /*8850*/  BSYNC.RECONVERGENT B3 ;  /* 0x0000000000037941 */ /* 0x000fea0003800200 */
.L_x_24123:
        /* <DEDUP_REMOVED lines=11> */
.L_x_24126:
[----:B------:R-:W-:Y:S05]  /*8910*/  BSYNC.RECONVERGENT B3 ;  /* 0x0000000000037941 */ /* 0x000fea0003800200 */
.L_x_24125:
        /* <DEDUP_REMOVED lines=11> */
.L_x_24128:
[----:B------:R-:W-:Y:S05]  /*89d0*/  BSYNC.RECONVERGENT B3 ;  /* 0x0000000000037941 */ /* 0x000fea0003800200 */
.L_x_24127:
        /* <DEDUP_REMOVED lines=10> */
.L_x_24115:
[----:B------:R-:W-:Y:S05]  /*8a80*/  BSYNC.RECONVERGENT B1 ;  /* 0x0000000000017941 */ /* 0x000fea0003800200 */
.L_x_24112:
        /* <DEDUP_REMOVED lines=8> */
.L_x_24111:
[----:B------:R-:W-:Y:S05]  /*8b10*/  BSYNC.RECONVERGENT B2 ;  /* 0x0000000000027941 */ /* 0x000fea0003800200 */
.L_x_24110:
        /* <DEDUP_REMOVED lines=47> */
.L_x_24133:
        /* <DEDUP_REMOVED lines=37> */
.L_x_24132:
        /* <DEDUP_REMOVED lines=32> */
.L_x_24137:
[----:B------:R-:W-:Y:S05]  /*9260*/  BSYNC.RECONVERGENT B3 ;  /* 0x0000000000037941 */ /* 0x000fea0003800200 */
.L_x_24136:
        /* <DEDUP_REMOVED lines=11> */
.L_x_24139:
[----:B------:R-:W-:Y:S05]  /*9320*/  BSYNC.RECONVERGENT B3 ;  /* 0x0000000000037941 */ /* 0x000fea0003800200 */
.L_x_24138:
        /* <DEDUP_REMOVED lines=11> */
.L_x_24141:
[----:B------:R-:W-:Y:S05]  /*93e0*/  BSYNC.RECONVERGENT B3 ;  /* 0x0000000000037941 */ /* 0x000fea0003800200 */
.L_x_24140:
[----:B------:R-:W-:Y:S05]  /*93f0*/  @!P1 BRA `(.L_x_24134) ;  /* 0x0000000000cc9947 */ /* 0x000fea0003800000 */
[----:B0-234-:R-:W-:Y:S01]  /*9400*/  FMUL.FTZ R159, R51, UR13 ;  /* 0x0000000d339f7c20 */ /* 0x01dfe20008410000 */
[----:B-----5:R-:W-:-:S03]  /*9410*/  ISETP.GE.U32.AND P3, PT, R3, 0x1000000, PT ;  /* 0x010000000300780c */ /* 0x020fc60003f66070 */
[----:B------:R-:W-:-:S05]  /*9420*/  FMUL.FTZ R159, R159, UR12 ;  /* 0x0000000c9f9f7c20 */ /* 0x000fca0008410000 */
[----:B------:R-:W-:Y:S01]  /*9430*/  SEL R159, R159, RZ, P3 ;  /* 0x000000ff9f9f7207 */ /* 0x000fe20001800000 */
[----:B------:R-:W-:Y:S06]  /*9440*/  BRA `(.L_x_24134) ;  /* 0x0000000000b87947 */ /* 0x000fec0003800000 */
.L_x_24135:
        /* <DEDUP_REMOVED lines=11> */
.L_x_24143:
[----:B------:R-:W-:Y:S05]  /*9500*/  BSYNC.RECONVERGENT B3 ;  /* 0x0000000000037941 */ /* 0x000fea0003800200 */
.L_x_24142:
        /* <DEDUP_REMOVED lines=11> */
.L_x_24145:
[----:B------:R-:W-:Y:S05]  /*95c0*/  BSYNC.RECONVERGENT B3 ;  /* 0x0000000000037941 */ /* 0x000fea0003800200 */
.L_x_24144:
        /* <DEDUP_REMOVED lines=11> */
.L_x_24147:
[----:B------:R-:W-:Y:S05]  /*9680*/  BSYNC.RECONVERGENT B3 ;  /* 0x0000000000037941 */ /* 0x000fea0003800200 */
.L_x_24146:
        /* <DEDUP_REMOVED lines=10> */
.L_x_24134:
[----:B------:R-:W-:Y:S05]  /*9730*/  BSYNC.RECONVERGENT B1 ;  /* 0x0000000000017941 */ /* 0x000fea0003800200 */
.L_x_24131:
        /* <DEDUP_REMOVED lines=8> */
.L_x_24130:
[----:B------:R-:W-:Y:S05]  /*97c0*/  BSYNC.RECONVERGENT B2 ;  /* 0x0000000000027941 */ /* 0x000fea0003800200 */
.L_x_24129:
        /* <DEDUP_REMOVED lines=47> */
.L_x_24152:
        /* <DEDUP_REMOVED lines=37> */
.L_x_24151:
        /* <DEDUP_REMOVED lines=32> */
.L_x_24156:
[----:B------:R-:W-:Y:S05]  /*9f10*/  BSYNC.RECONVERGENT B3 ;  /* 0x0000000000037941 */ /* 0x000fea0003800200 */
.L_x_24155:
        /* <DEDUP_REMOVED lines=11> */
.L_x_24158:
[----:B------:R-:W-:Y:S05]  /*9fd0*/  BSYNC.RECONVERGENT B3 ;  /* 0x0000000000037941 */ /* 0x000fea0003800200 */
.L_x_24157:
        /* <DEDUP_REMOVED lines=11> */
.L_x_24160:
[----:B------:R-:W-:Y:S05]  /*a090*/  BSYNC.RECONVERGENT B3 ;  /* 0x0000000000037941 */ /* 0x000fea0003800200 */
.L_x_24159:
[----:B------:R-:W-:Y:S05]  /*a0a0*/  @!P1 BRA `(.L_x_24153) ;  /* 0x0000000000cc9947 */ /* 0x000fea0003800000 */
[----:B0-234-:R-:W-:Y:S01]  /*a0b0*/  FMUL.FTZ R159, R51, UR13 ;  /* 0x0000000d339f7c20 */ /* 0x01dfe20008410000 */
[----:B-----5:R-:W-:-:S03]  /*a0c0*/  ISETP.GE.U32.AND P3, PT, R2, 0x1000000, PT ;  /* 0x010000000200780c */ /* 0x020fc60003f66070 */
[----:B------:R-:W-:-:S05]  /*a0d0*/  FMUL.FTZ R159, R159, UR12 ;  /* 0x0000000c9f9f7c20 */ /* 0x000fca0008410000 */
[----:B------:R-:W-:Y:S01]  /*a0e0*/  SEL R159, R159, RZ, P3 ;  /* 0x000000ff9f9f7207 */ /* 0x000fe20001800000 */
[----:B------:R-:W-:Y:S06]  /*a0f0*/  BRA `(.L_x_24153) ;  /* 0x0000000000b87947 */ /* 0x000fec0003800000 */
.L_x_24154:
        /* <DEDUP_REMOVED lines=11> */
.L_x_24162:
[----:B------:R-:W-:Y:S05]  /*a1b0*/  BSYNC.RECONVERGENT B3 ;  /* 0x0000000000037941 */ /* 0x000fea0003800200 */
.L_x_24161:
        /* <DEDUP_REMOVED lines=11> */
.L_x_24164:
[----:B------:R-:W-:Y:S05]  /*a270*/  BSYNC.RECONVERGENT B3 ;  /* 0x0000000000037941 */ /* 0x000fea0003800200 */
.L_x_24163:
        /* <DEDUP_REMOVED lines=11> */
.L_x_24166:
[----:B------:R-:W-:Y:S05]  /*a330*/  BSYNC.RECONVERGENT B3 ;  /* 0x0000000000037941 */ /* 0x000fea0003800200 */
.L_x_24165:
        /* <DEDUP_REMOVED lines=10> */
.L_x_24153:
[----:B------:R-:W-:Y:S05]  /*a3e0*/  BSYNC.RECONVERGENT B1 ;  /* 0x0000000000017941 */ /* 0x000fea0003800200 */
.L_x_24150:
        /* <DEDUP_REMOVED lines=8> */
.L_x_24149:
[----:B------:R-:W-:Y:S05]  /*a470*/  BSYNC.RECONVERGENT B2 ;  /* 0x0000000000027941 */ /* 0x000fea0003800200 */
.L_x_24148:
        /* <DEDUP_REMOVED lines=47> */
.L_x_24171:
        /* <DEDUP_REMOVED lines=37> */
.L_x_24170:
        /* <DEDUP_REMOVED lines=32> */
.L_x_24175:
[----:B------:R-:W-:Y:S05]  /*abc0*/  BSYNC.RECONVERGENT B3 ;  /* 0x0000000000037941 */ /* 0x000fea0003800200 */
.L_x_24174:
        /* <DEDUP_REMOVED lines=11> */
.L_x_24177:
[----:B------:R-:W-:Y:S05]  /*ac80*/  BSYNC.RECONVERGENT B3 ;  /* 0x0000000000037941 */ /* 0x000fea0003800200 */
.L_x_24176:
        /* <DEDUP_REMOVED lines=11> */
.L_x_24179:
[----:B------:R-:W-:Y:S05]  /*ad40*/  BSYNC.RECONVERGENT B3 ;  /* 0x0000000000037941 */ /* 0x000fea0003800200 */
.L_x_24178:
[----:B------:R-:W-:Y:S05]  /*ad50*/  @!P1 BRA `(.L_x_24172) ;  /* 0x0000000000cc9947 */ /* 0x000fea0003800000 */
[----:B0-234-:R-:W-:Y:S01]  /*ad60*/  FMUL.FTZ R159, R51, UR13 ;  /* 0x0000000d339f7c20 */ /* 0x01dfe20008410000 */
[----:B-----5:R-:W-:-:S03]  /*ad70*/  ISETP.GE.U32.AND P3, PT, R17, 0x1000000, PT ;  /* 0x010000001100780c */ /* 0x020fc60003f66070 */
[----:B------:R-:W-:-:S05]  /*ad80*/  FMUL.FTZ R159, R159, UR12 ;  /* 0x0000000c9f9f7c20 */ /* 0x000fca0008410000 */
[----:B------:R-:W-:Y:S01]  /*ad90*/  SEL R159, R159, RZ, P3 ;  /* 0x000000ff9f9f7207 */ /* 0x000fe20001800000 */
[----:B------:R-:W-:Y:S06]  /*ada0*/  BRA `(.L_x_24172) ;  /* 0x0000000000b87947 */ /* 0x000fec0003800000 */
.L_x_24173:
        /* <DEDUP_REMOVED lines=11> */
.L_x_24181:
[----:B------:R-:W-:Y:S05]  /*ae60*/  BSYNC.RECONVERGENT B3 ;  /* 0x0000000000037941 */ /* 0x000fea0003800200 */
.L_x_24180:
        /* <DEDUP_REMOVED lines=11> */
.L_x_24183:
[----:B------:R-:W-:Y:S05]  /*af20*/  BSYNC.RECONVERGENT B3 ;  /* 0x0000000000037941 */ /* 0x000fea0003800200 */
.L_x_24182:
        /* <DEDUP_REMOVED lines=11> */
.L_x_24185:
[----:B------:R-:W-:Y:S05]  /*afe0*/  BSYNC.RECONVERGENT B3 ;  /* 0x0000000000037941 */ /* 0x000fea0003800200 */
.L_x_24184:
        /* <DEDUP_REMOVED lines=10> */
.L_x_24172:
[----:B------:R-:W-:Y:S05]  /*b090*/  BSYNC.RECONVERGENT B1 ;  /* 0x0000000000017941 */ /* 0x000fea0003800200 */
.L_x_24169:
        /* <DEDUP_REMOVED lines=8> */
.L_x_24168:
[----:B------:R-:W-:Y:S05]  /*b120*/  BSYNC.RECONVERGENT B2 ;  /* 0x0000000000027941 */ /* 0x000fea0003800200 */
.L_x_24167:
        /* <DEDUP_REMOVED lines=16> */
[----:B------:R-:W-:Y:S02]  /*b230*/  @P1 LOP3.LUT P3, RZ, R18, 0xff, RZ, 0xc0, !PT ;  /* 0x000000ff12ff1812 */ /* 0x000fe4000786c0ff */
[----:B------:R-:W-:Y:S01]  /*b240*/  MOV R49, R153 ;  /* 0x0000009900317202 */ /* 0x000fe20000000f00 */
[----:B------:R-:W-:Y:S01]  /*b250*/  @P0 FFMA.FTZ R163, R12, R13, R155 ;  /* 0x0000000d0ca30223 */ /* 0x000fe2000001009b */
[----:B------:R-:W-:-:S04]  /*b260*/  @P0 FFMA.FTZ R13, R172, R162, R11 ;  /* 0x000000a2ac0d0223 */ /* 0x000fc8000001000b */
[----:B------:R-:W-:-:S04]  /*b270*/  @P0 FADD.FTZ R13, R214, -R13 ;  /* 0x8000000dd60d0221 */ /* 0x000fc80000010000 */
[----:B------:R-:W-:-:S04]  /*b280*/  @P0 FFMA.FTZ R48, R12, R13, R152 ;  /* 0x0000000d0c300223 */ /* 0x000fc80000010098 */
[----:B0-----:R-:W-:-:S04]  /*b290*/  @P1 FMUL.FTZ R13, R48, R51 ;  /* 0x00000033300d1220 */ /* 0x001fc80000410000 */
[----:B------:R-:W-:Y:S02]  /*b2a0*/  @P1 FMUL.FTZ R13, R13, R50 ;  /* 0x000000320d0d1220 */ /* 0x000fe40000410000 */
[----:B------:R-:W0:Y:S03]  /*b2b0*/  @P1 LDC.64 R50, c[0x0][0x408] ;  /* 0x00010200ff321b82 */ /* 0x000e260000000a00 */
[----:B--234-:R-:W-:Y:S01]  /*b2c0*/  @P1 SEL R156, R13, RZ, P3 ;  /* 0x000000ff0d9c1207 */ /* 0x01cfe20001800000 */
[-CC-:B------:R-:W-:Y:S01]  /*b2d0*/  @P0 FFMA.FTZ R13, R173, R162.reuse, R11.reuse ;  /* 0x000000a2ad0d0223 */ /* 0x180fe2000001000b */
[----:B------:R-:W-:Y:S01]  /*b2e0*/  @P0 FFMA.FTZ R11, R183, R162, R11 ;  /* 0x000000a2b70b0223 */ /* 0x000fe2000001000b */
[----:B------:R-:W-:Y:S02]  /*b2f0*/  @P1 LOP3.LUT P3, RZ, R18, 0xff00, RZ, 0xc0, !PT ;  /* 0x0000ff0012ff1812 */ /* 0x000fe4000786c0ff */
[----:B------:R-:W-:Y:S01]  /*b300*/  @P0 FADD.FTZ R13, R201, -R13 ;  /* 0x8000000dc90d0221 */ /* 0x000fe20000010000 */
[----:B------:R-:W-:-:S03]  /*b310*/  @P0 FADD.FTZ R11, R191, -R11 ;  /* 0x8000000bbf0b0221 */ /* 0x000fc60000010000 */
[----:B------:R-:W-:-:S04]  /*b320*/  @P0 FFMA.FTZ R49, R12, R13, R153 ;  /* 0x0000000d0c310223 */ /* 0x000fc80000010099 */
[----:B0-----:R-:W-:Y:S01]  /*b330*/  @P1 FMUL.FTZ R13, R49, R51 ;  /* 0x00000033310d1220 */ /* 0x001fe20000410000 */
[----:B------:R-:W-:-:S03]  /*b340*/  MOV R51, R163 ;  /* 0x000000a300337202 */ /* 0x000fc60000000f00 */
[----:B------:R-:W-:Y:S01]  /*b350*/  @P1 FMUL.FTZ R13, R13, R50 ;  /* 0x000000320d0d1220 */ /* 0x000fe20000410000 */
[----:B------:R-:W-:Y:S01]  /*b360*/  MOV R50, R154 ;  /* 0x0000009a00327202 */ /* 0x000fe20000000f00 */
[----:B------:R-:W-:Y:S01]  /*b370*/  @P0 FFMA.FTZ R50, R12, R11, R154 ;  /* 0x0000000b0c320223 */ /* 0x000fe2000001009a */
[----:B------:R-:W-:Y:S02]  /*b380*/  @P1 LOP3.LUT P0, RZ, R18, 0xff0000, RZ, 0xc0, !PT ;  /* 0x00ff000012ff1812 */ /* 0x000fe4000780c0ff */
[----:B------:R-:W-:Y:S02]  /*b390*/  @P1 SEL R157, R13, RZ, P3 ;  /* 0x000000ff0d9d1207 */ /* 0x000fe40001800000 */
[----:B------:R-:W0:Y:S02]  /*b3a0*/  @P1 LDC.64 R12, c[0x0][0x408] ;  /* 0x00010200ff0c1b82 */ /* 0x000e240000000a00 */
        /* <DEDUP_REMOVED lines=9> */
.L_x_24190:
[----:B0-234-:R-:W0:Y:S01]  /*b440*/  @P1 LDC.64 R164, c[0x0][0x408] ;  /* 0x00010200ffa41b82 */ /* 0x01de220000000a00 */
[----:B------:R-:W-:Y:S01]  /*b450*/  @P0 FFMA.FTZ R13, R172, R162, R11 ;  /* 0x000000a2ac0d0223 */ /* 0x000fe2000001000b */
[----:B-----5:R-:W-:-:S03]  /*b460*/  @P1 LOP3.LUT P3, RZ, R18, 0xff, RZ, 0xc0, !PT ;  /* 0x000000ff12ff1812 */ /* 0x020fc6000786c0ff */
[----:B------:R-:W-:Y:S01]  /*b470*/  @P0 FADD.FTZ R163, R214, -R13 ;  /* 0x8000000dd6a30221 */ /* 0x000fe20000010000 */
[----:B------:R-:W-:-:S03]  /*b480*/  MOV R13, R152 ;  /* 0x00000098000d7202 */ /* 0x000fc60000000f00 */
[----:B------:R-:W-:-:S04]  /*b490*/  @P0 FFMA.FTZ R13, R12, R163, R152 ;  /* 0x000000a30c0d0223 */ /* 0x000fc80000010098 */
[----:B0-----:R-:W-:-:S04]  /*b4a0*/  @P1 FMUL.FTZ R13, R13, R165 ;  /* 0x000000a50d0d1220 */ /* 0x001fc80000410000 */
[----:B------:R-:W-:Y:S02]  /*b4b0*/  @P1 FMUL.FTZ R13, R13, R164 ;  /* 0x000000a40d0d1220 */ /* 0x000fe40000410000 */
[----:B------:R-:W0:Y:S03]  /*b4c0*/  @P1 LDC.64 R164, c[0x0][0x408] ;  /* 0x00010200ffa41b82 */ /* 0x000e260000000a00 */
[----:B------:R-:W-:Y:S01]  /*b4d0*/  @P1 SEL R156, R13, RZ, P3 ;  /* 0x000000ff0d9c1207 */ /* 0x000fe20001800000 */
[----:B------:R-:W-:Y:S01]  /*b4e0*/  @P0 FFMA.FTZ R13, R173, R162, R11 ;  /* 0x000000a2ad0d0223 */ /* 0x000fe2000001000b */
[----:B------:R-:W-:-:S03]  /*b4f0*/  @P1 LOP3.LUT P3, RZ, R18, 0xff00, RZ, 0xc0, !PT ;  /* 0x0000ff0012ff1812 */ /* 0x000fc6000786c0ff */
        /* <DEDUP_REMOVED lines=25> */
.L_x_24189:
[----:B------:R-:W-:-:S04]  /*b690*/  UISETP.NE.U32.AND UP0, UPT, UR20, URZ, UPT ;  /* 0x000000ff1400728c */ /* 0x000fc8000bf05070 */
[----:B------:R-:W-:-:S06]  /*b6a0*/  UISETP.NE.AND.EX UP0, UPT, UR21, URZ, UPT, UP0 ;  /* 0x000000ff1500728c */ /* 0x000fcc000bf05300 */
[----:B------:R-:W-:-:S13]  /*b6b0*/  PLOP3.LUT P2, PT, PT, PT, UP0, 0x80, 0x8 ;  /* 0x000000000008781c */ /* 0x000fda0003f4f008 */
[----:B------:R-:W-:Y:S05]  /*b6c0*/  @!P2 BRA `(.L_x_24192) ;  /* 0x0000000000f0a947 */ /* 0x000fea0003800000 */
        /* <DEDUP_REMOVED lines=11> */
.L_x_24194:
[----:B------:R-:W-:Y:S05]  /*b780*/  BSYNC.RECONVERGENT B3 ;  /* 0x0000000000037941 */ /* 0x000fea0003800200 */
.L_x_24193:
        /* <DEDUP_REMOVED lines=11> */
.L_x_24196:
[----:B------:R-:W-:Y:S05]  /*b840*/  BSYNC.RECONVERGENT B3 ;  /* 0x0000000000037941 */ /* 0x000fea0003800200 */
.L_x_24195:
        /* <DEDUP_REMOVED lines=11> */
.L_x_24198:
[----:B------:R-:W-:Y:S05]  /*b900*/  BSYNC.RECONVERGENT B3 ;  /* 0x0000000000037941 */ /* 0x000fea0003800200 */
.L_x_24197:
        /* <DEDUP_REMOVED lines=24> */
.L_x_24192:
        /* <DEDUP_REMOVED lines=11> */
.L_x_24200:
[----:B------:R-:W-:Y:S05]  /*bb40*/  BSYNC.RECONVERGENT B3 ;  /* 0x0000000000037941 */ /* 0x000fea0003800200 */
.L_x_24199:
        /* <DEDUP_REMOVED lines=11> */
.L_x_24202:
[----:B------:R-:W-:Y:S05]  /*bc00*/  BSYNC.RECONVERGENT B3 ;  /* 0x0000000000037941 */ /* 0x000fea0003800200 */
.L_x_24201:
        /* <DEDUP_REMOVED lines=11> */
.L_x_24204:
[----:B------:R-:W-:Y:S05]  /*bcc0*/  BSYNC.RECONVERGENT B3 ;  /* 0x0000000000037941 */ /* 0x000fea0003800200 */
.L_x_24203:
[----:B------:R-:W-:Y:S01]  /*bcd0*/  FFMA.FTZ R11, R232, R162, R11 ;  /* 0x000000a2e80b7223 */ /* 0x000fe2000001000b */
[----:B------:R-:W-:-:S03]  /*bce0*/  ISETP.GT.AND P0, PT, R13, RZ, PT ;  /* 0x000000ff0d00720c */ /* 0x000fc60003f04270 */
[----:B------:R-:W-:-:S04]  /*bcf0*/  FADD.FTZ R11, R233, -R11 ;  /* 0x8000000be90b7221 */ /* 0x000fc80000010000 */
[----:B------:R-:W-:Y:S02]  /*bd00*/  FMUL.FTZ R11, R12, R11 ;  /* 0x0000000b0c0b7220 */ /* 0x000fe40000410000 */
[----:B------:R-:W0:Y:S03]  /*bd10*/  @P1 LDC.64 R12, c[0x0][0x408] ;  /* 0x00010200ff0c1b82 */ /* 0x000e260000000a00 */
[----:B------:R-:W-:Y:S02]  /*bd20*/  FSEL R11, R11, RZ, P0 ;  /* 0x000000ff0b0b7208 */ /* 0x000fe40000000000 */
[----:B-----5:R-:W-:-:S03]  /*bd30*/  @P1 ISETP.GE.U32.AND P0, PT, R18, 0x1000000, PT ;  /* 0x010000001200180c */ /* 0x020fc60003f06070 */
[----:B0-----:R-:W-:-:S04]  /*bd40*/  @P1 FMUL.FTZ R11, R11, R13 ;  /* 0x0000000d0b0b1220 */ /* 0x001fc80000410000 */
[----:B------:R-:W-:-:S05]  /*bd50*/  @P1 FMUL.FTZ R11, R11, R12 ;  /* 0x0000000c0b0b1220 */ /* 0x000fca0000410000 */
[----:B--234-:R-:W-:-:S07]  /*bd60*/  @P1 SEL R159, R11, RZ, P0 ;  /* 0x000000ff0b9f1207 */ /* 0x01cfce0000000000 */
.L_x_24191:
[----:B------:R-:W-:Y:S05]  /*bd70*/  BSYNC.RECONVERGENT B1 ;  /* 0x0000000000017941 */ /* 0x000fea0003800200 */
.L_x_24188:
[----:B------:R-:W0:Y:S02]  /*bd80*/  @P2 LDC.64 R12, c[0x0][0x478] ;  /* 0x00011e00ff0c2b82 */ /* 0x000e240000000a00 */
[----:B0-----:R-:W-:-:S05]  /*bd90*/  @P2 IMAD.WIDE.U32 R12, R161, 0x10, R12 ;  /* 0x00000010a10c2825 */ /* 0x001fca00078e000c */
[----:B------:R0:W-:Y:S02]  /*bda0*/  @P2 STG.E.128 desc[UR6][R12.64], R48 ;  /* 0x000000300c002986 */ /* 0x0001e4000c101d06 */
[----:B0-----:R-:W0:Y:S02]  /*bdb0*/  @P1 LDC.64 R12, c[0x0][0x468] ;  /* 0x00011a00ff0c1b82 */ /* 0x001e240000000a00 */
[----:B0-----:R-:W-:-:S05]  /*bdc0*/  @P1 IMAD.WIDE.U32 R12, R160, 0x10, R12 ;  /* 0x00000010a00c1825 */ /* 0x001fca00078e000c */
[----:B------:R0:W-:Y:S02]  /*bdd0*/  @P1 STG.E.128 desc[UR6][R12.64], R156 ;  /* 0x0000009c0c001986 */ /* 0x0001e4000c101d06 */
.L_x_24187:
[----:B------:R-:W-:Y:S05]  /*bde0*/  BSYNC.RECONVERGENT B2 ;  /* 0x0000000000027941 */ /* 0x000fea0003800200 */
.L_x_24186:
[----:B0-----:R-:W0:Y:S02]  /*bdf0*/  LDC.64 R12, c[0x0][0x380] ;  /* 0x0000e000ff0c7b82 */ /* 0x001e240000000a00 */
[----:B0-----:R-:W-:-:S04]  /*be00*/  LEA R14, R12, R14, 0x2 ;  /* 0x0000000e0c0e7211 */ /* 0x001fc800078e10ff */
[----:B------:R-:W-:-:S13]  /*be10*/  ISETP.GE.AND P0, PT, R14, R13, PT ;  /* 0x0000000d0e00720c */ /* 0x000fda0003f06270 */
[----:B------:R-:W-:Y:S05]  /*be20*/  @!P0 BRA `(.L_x_24205) ;  /* 0xffffff4c00608947 */ /* 0x000fea000383ffff */
.L_x_23991:
[----:B------:R-:W-:Y:S05]  /*be30*/  BSYNC B0 ;  /* 0x0000000000007941 */ /* 0x000fea0003800000 */
.L_x_23990:
[----:B-----5:R-:W0:Y:S01]  /*be40*/  S2R R3, SR_CgaCtaId ;  /* 0x0000000000037919 */ /* 0x020e220000008800 */
        /* <DEDUP_REMOVED lines=21> */
[----:B------:R-:W4:Y:S04]  /*bfa0*/  LDS R5, [R0+0x1400] ;  /* 0x0014000000057984 */ /* 0x000f280000000800 */
        /* <DEDUP_REMOVED lines=11> */
[----:B----4-:R-:W-:-:S03]  /*c060*/  FADD.FTZ R2, R2, R5 ;  /* 0x0000000502027221 */ /* 0x010fc60000010000 */
[----:B------:R-:W4:Y:S01]  /*c070*/  LDS R9, [R0+0xc00] ;  /* 0x000c000000097984 */ /* 0x000f220000000800 */
        /* <DEDUP_REMOVED lines=20> */
[----:B----4-:R-:W-:-:S03]  /*c1c0*/  FADD.FTZ R9, RZ, R9 ;  /* 0x00000009ff097221 */ /* 0x010fc60000010000 */
[----:B------:R-:W4:Y:S01]  /*c1d0*/  LDS R27, [R0+0x2e00] ;  /* 0x002e0000001b7984 */ /* 0x000f220000000800 */
        /* <DEDUP_REMOVED lines=20> */
[----:B----4-:R-:W-:-:S03]  /*c320*/  FADD.FTZ R6, R6, R27 ;  /* 0x0000001b06067221 */ /* 0x010fc60000010000 */
[----:B------:R-:W4:Y:S01]  /*c330*/  LDS R50, [R0+0x4400] ;  /* 0x0044000000327984 */ /* 0x000f220000000800 */
        /* <DEDUP_REMOVED lines=16> */
[----:B----4-:R-:W-:Y:S01]  /*c440*/  FADD.FTZ R7, R7, R50 ;  /* 0x0000003207077221 */ /* 0x010fe20000010000 */
[----:B-1----:R-:W-:Y:S01]  /*c450*/  FADD.FTZ R77, R8, R77 ;  /* 0x0000004d084d7221 */ /* 0x002fe20000010000 */
[----:B------:R-:W-:Y:S01]  /*c460*/  STS.128 [R190], R32 ;  /* 0x00000020be007388 */ /* 0x000fe20000000c00 */
[----:B---3--:R-:W-:-:S03]  /*c470*/  FADD.FTZ R9, R9, R72 ;  /* 0x0000004809097221 */ /* 0x008fc60000010000 */
[----:B------:R0:W-:Y:S01]  /*c480*/  STS.128 [R190+0x200], R36 ;  /* 0x00020024be007388 */ /* 0x0001e20000000c00 */
[----:B--2---:R-:W-:-:S03]  /*c490*/  FADD.FTZ R79, R10, R79 ;  /* 0x0000004f0a4f7221 */ /* 0x004fc60000010000 */
[----:B------:R1:W-:Y:S01]  /*c4a0*/  STS.128 [R190+0x400], R40 ;  /* 0x00040028be007388 */ /* 0x0003e20000000c00 */
[----:B------:R-:W-:-:S03]  /*c4b0*/  FADD.FTZ R11, R11, R74 ;  /* 0x0000004a0b0b7221 */ /* 0x000fc60000010000 */
[----:B------:R2:W-:Y:S01]  /*c4c0*/  STS.128 [R190+0x600], R44 ;  /* 0x0006002cbe007388 */ /* 0x0005e20000000c00 */
[----:B------:R-:W-:-:S03]  /*c4d0*/  FADD.FTZ R81, R12, R81 ;  /* 0x000000510c517221 */ /* 0x000fc60000010000 */
[----:B------:R-:W-:Y:S04]  /*c4e0*/  STS.128 [R190+0x800], R132 ;  /* 0x00080084be007388 */ /* 0x000fe80000000c00 */
[----:B------:R3:W-:Y:S01]  /*c4f0*/  STS.128 [R190+0xa00], R52 ;  /* 0x000a0034be007388 */ /* 0x0007e20000000c00 */
        /* <DEDUP_REMOVED lines=43> */
[----:B------:R-:W-:Y:S02]  /*c7b0*/  LDS R32, [R0+0x2e00] ;  /* 0x002e000000207984 */ /* 0x000fe40000000800 */
[----:B------:R-:W-:Y:S02]  /*c7c0*/  FADD.FTZ R33, R33, R36 ;  /* 0x0000002421217221 */ /* 0x000fe40000010000 */
[----:B------:R2:W-:Y:S02]  /*c7d0*/  @P0 STG.E desc[UR6][R2.64], R43 ;  /* 0x0000002b02000986 */ /* 0x0005e4000c101906 */
[----:B------:R-:W-:-:S02]  /*c7e0*/  FADD.FTZ R33, R33, R38 ;  /* 0x0000002621217221 */ /* 0x000fc40000010000 */
[----:B------:R-:W3:Y:S01]  /*c7f0*/  LDS R23, [R0+0x1c00] ;  /* 0x001c000000177984 */ /* 0x000ee20000000800 */
[----:B------:R-:W-:-:S03]  /*c800*/  FADD.FTZ R34, RZ, R34 ;  /* 0x00000022ff227221 */ /* 0x000fc60000010000 */
[----:B------:R-:W4:Y:S01]  /*c810*/  LDS R15, [R0+0xa00] ;  /* 0x000a0000000f7984 */ /* 0x000f220000000800 */
[----:B------:R-:W-:Y:S01]  /*c820*/  FADD.FTZ R33, R33, R40 ;  /* 0x0000002821217221 */ /* 0x000fe20000010000 */
[----:B--2---:R-:W-:Y:S02]  /*c830*/  @P0 MOV R2, R42 ;  /* 0x0000002a00020202 */ /* 0x004fe40000000f00 */
[----:B------:R-:W2:Y:S01]  /*c840*/  LDS R25, [R0+0x3000] ;  /* 0x0030000000197984 */ /* 0x000ea20000000800 */
[----:B------:R-:W-:Y:S01]  /*c850*/  @P0 IADD3 R42, P3, PT, R42, 0x200, RZ ;  /* 0x000002002a2a0810 */ /* 0x000fe20007f7e0ff */
[----:B------:R-:W-:Y:S01]  /*c860*/  FADD.FTZ R34, R34, R37 ;  /* 0x0000002522227221 */ /* 0x000fe20000010000 */
[-C--:B------:R-:W-:Y:S01]  /*c870*/  @P0 MOV R3, R47.reuse ;  /* 0x0000002f00030202 */ /* 0x080fe20000000f00 */
[----:B------:R-:W2:Y:S01]  /*c880*/  LDS R18, [R0+0x1e00] ;  /* 0x001e000000127984 */ /* 0x000ea20000000800 */
        /* <DEDUP_REMOVED lines=15> */
[-C--:B------:R-:W-:Y:S02]  /*c980*/  @P1 MOV R3, R53.reuse ;  /* 0x0000003500031202 */ /* 0x080fe40000000f00 */
[----:B------:R-:W-:Y:S01]  /*c990*/  @P1 IADD3 R44, P0, PT, R44, 0x200, RZ ;  /* 0x000002002c2c1810 */ /* 0x000fe20007f1e0ff */
[----:B------:R-:W-:Y:S03]  /*c9a0*/  LDS R17, [R0+0x2000] ;  /* 0x0020000000117984 */ /* 0x000fe60000000800 */
[----:B------:R-:W-:Y:S01]  /*c9b0*/  @P1 IADD3.X R53, PT, PT, RZ, R53, RZ, P0, !PT ;  /* 0x00000035ff351210 */ /* 0x000fe200007fe4ff */
[----:B------:R1:W-:Y:S01]  /*c9c0*/  @P1 STG.E desc[UR6][R2.64], R33 ;  /* 0x0000002102001986 */ /* 0x0003e2000c101906 */
[----:B------:R-:W-:Y:S01]  /*c9d0*/  ISETP.GE.U32.AND P0, PT, R16, 0x200, PT ;  /* 0x000002001000780c */ /* 0x000fe20003f06070 */
[----:B---3--:R-:W-:-:S02]  /*c9e0*/  FADD.FTZ R14, R14, R23 ;  /* 0x000000170e0e7221 */ /* 0x008fc40000010000 */
[----:B------:R-:W-:Y:S01]  /*c9f0*/  @P1 STG.E desc[UR6][R4.64], R13 ;  /* 0x0000000d04001986 */ /* 0x000fe2000c101906 */
[----:B----4-:R-:W-:-:S03]  /*ca00*/  FADD.FTZ R15, RZ, R15 ;  /* 0x0000000fff0f7221 */ /* 0x010fc60000010000 */
[----:B------:R-:W3:Y:S01]  /*ca10*/  LDS R13, [R0+0x600] ;  /* 0x00060000000d7984 */ /* 0x000ee20000000800 */
[----:B--2---:R-:W-:Y:S01]  /*ca20*/  FADD.FTZ R14, R14, R25 ;  /* 0x000000190e0e7221 */ /* 0x004fe20000010000 */
[----:B-1----:R-:W-:Y:S02]  /*ca30*/  @P5 MOV R2, R44 ;  /* 0x0000002c00025202 */ /* 0x002fe40000000f00 */
[----:B------:R-:W1:Y:S01]  /*ca40*/  LDS R33, [R0+0x4400] ;  /* 0x0044000000217984 */ /* 0x000e620000000800 */
[-C--:B------:R-:W-:Y:S01]  /*ca50*/  @P5 MOV R3, R53.reuse ;  /* 0x0000003500035202 */ /* 0x080fe20000000f00 */
[----:B------:R-:W-:Y:S01]  /*ca60*/  FADD.FTZ R15, R15, R18 ;  /* 0x000000120f0f7221 */ /* 0x000fe20000010000 */
[----:B------:R-:W-:Y:S01]  /*ca70*/  @P5 IADD3 R44, P1, PT, R44, 0x200, RZ ;  /* 0x000002002c2c5810 */ /* 0x000fe20007f3e0ff */
[----:B------:R-:W-:Y:S03]  /*ca80*/  LDS R21, [R0+0x3400] ;  /* 0x0034000000157984 */ /* 0x000fe60000000800 */
[----:B------:R-:W-:Y:S01]  /*ca90*/  @P5 IADD3.X R53, PT, PT, RZ, R53, RZ, P1, !PT ;  /* 0x00000035ff355210 */ /* 0x000fe20000ffe4ff */
[----:B------:R2:W-:Y:S01]  /*caa0*/  @P5 STG.E desc[UR6][R2.64], R45 ;  /* 0x0000002d02005986 */ /* 0x0005e2000c101906 */
[----:B------:R-:W-:-:S03]  /*cab0*/  ISETP.GE.U32.AND P1, PT, R16, 0x400, PT ;  /* 0x000004001000780c */ /* 0x000fc60003f26070 */
[----:B------:R-:W-:Y:S01]  /*cac0*/  LDS R27, [R0+0x4800] ;  /* 0x00480000001b7984 */ /* 0x000fe20000000800 */
[----:B0-----:R-:W-:-:S03]  /*cad0*/  FADD.FTZ R15, R15, R20 ;  /* 0x000000140f0f7221 */ /* 0x001fc60000010000 */
[----:B------:R-:W0:Y:S01]  /*cae0*/  LDS R6, [R0+0xe00] ;  /* 0x000e000000067984 */ /* 0x000e220000000800 */
[----:B--2---:R-:W-:-:S03]  /*caf0*/  @P5 MOV R2, R42 ;  /* 0x0000002a00025202 */ /* 0x004fc60000000f00 */
[----:B------:R-:W2:Y:S01]  /*cb00*/  LDS R8, [R0+0x1000] ;  /* 0x0010000000087984 */ /* 0x000ea20000000800 */
[-C--:B------:R-:W-:Y:S02]  /*cb10*/  @P5 MOV R3, R47.reuse ;  /* 0x0000002f00035202 */ /* 0x080fe40000000f00 */
[----:B------:R-:W-:Y:S01]  /*cb20*/  @P5 IADD3 R42, P6, PT, R42, 0x200, RZ ;  /* 0x000002002a2a5810 */ /* 0x000fe20007fde0ff */
[----:B------:R-:W-:Y:S03]  /*cb30*/  LDS R23, [R0+0x3600] ;  /* 0x0036000000177984 */ /* 0x000fe60000000800 */
[----:B------:R-:W-:Y:S01]  /*cb40*/  @P5 IADD3.X R47, PT, PT, RZ, R47, RZ, P6, !PT ;  /* 0x0000002fff2f5210 */ /* 0x000fe200037fe4ff */
[----:B------:R4:W-:Y:S01]  /*cb50*/  @P5 STG.E desc[UR6][R2.64], R73 ;  /* 0x0000004902005986 */ /* 0x0009e2000c101906 */
[----:B------:R-:W-:Y:S02]  /*cb60*/  @P0 MOV R4, R42 ;  /* 0x0000002a00040202 */ /* 0x000fe40000000f00 */
[----:B------:R-:W-:Y:S01]  /*cb70*/  @P0 MOV R5, R47 ;  /* 0x0000002f00050202 */ /* 0x000fe20000000f00 */
[----:B------:R-:W-:Y:S01]  /*cb80*/  LDS R29, [R0+0x4a00] ;  /* 0x004a0000001d7984 */ /* 0x000fe20000000800 */
[----:B------:R-:W-:Y:S01]  /*cb90*/  ISETP.GE.U32.AND P5, PT, R16, 0x480, PT ;  /* 0x000004801000780c */ /* 0x000fe20003fa6070 */
[----:B---3--:R-:W-:-:S02]  /*cba0*/  FADD.FTZ R13, RZ, R13 ;  /* 0x0000000dff0d7221 */ /* 0x008fc40000010000 */
[----:B------:R-:W-:Y:S02]  /*cbb0*/  LDS R25, [R0+0x3800] ;  /* 0x0038000000197984 */ /* 0x000fe40000000800 */
[----:B------:R-:W-:Y:S01]  /*cbc0*/  FADD.FTZ R13, R13, R24 ;  /* 0x000000180d0d7221 */ /* 0x000fe20000010000 */
[----:B-1----:R-:W-:Y:S01]  /*cbd0*/  FADD.FTZ R33, R14, R33 ;  /* 0x000000210e217221 */ /* 0x002fe20000010000 */
[----:B----4-:R-:W-:Y:S01]  /*cbe0*/  @P0 MOV R2, R44 ;  /* 0x0000002c00020202 */ /* 0x010fe20000000f00 */
[----:B------:R-:W1:Y:S01]  /*cbf0*/  LDS R10, [R0+0x1200] ;  /* 0x00120000000a7984 */ /* 0x000e620000000800 */
        /* <DEDUP_REMOVED lines=13> */
[----:B--2---:R-:W-:-:S03]  /*ccd0*/  FADD.FTZ R8, RZ, R8 ;  /* 0x00000008ff087221 */ /* 0x004fc60000010000 */
[----:B------:R-:W2:Y:S01]  /*cce0*/  LDS R19, [R0+0x2400] ;  /* 0x0024000000137984 */ /* 0x000ea20000000800 */
        /* <DEDUP_REMOVED lines=8> */
[----:B-1----:R-:W-:Y:S01]  /*cd70*/  FADD.FTZ R10, RZ, R10 ;  /* 0x0000000aff0a7221 */ /* 0x002fe20000010000 */
        /* <DEDUP_REMOVED lines=10> */
[----:B--2---:R-:W-:Y:S01]  /*ce20*/  FADD.FTZ R8, R8, R19 ;  /* 0x0000001308087221 */ /* 0x004fe20000010000 */
[----:B------:R-:W0:Y:S01]  /*ce30*/  LDS R17, [R0+0x3a00] ;  /* 0x003a000000117984 */ /* 0x000e220000000800 */
[----:B-1----:R-:W-:Y:S01]  /*ce40*/  @P3 MOV R2, R44 ;  /* 0x0000002c00023202 */ /* 0x002fe20000000f00 */
        /* <DEDUP_REMOVED lines=55> */
.L_x_24014:
[----:B0--3--:R-:W-:Y:S01]  /*d1c0*/  HFMA2 R161, -RZ, RZ, 0, 5.9604644775390625e-08 ;  /* 0x00000001ffa17431 */ /* 0x009fe200000001ff */
[----:B------:R-:W-:Y:S01]  /*d1d0*/  BSSY B1, `(.L_x_24206) ;  /* 0x0000007000017945 */ /* 0x000fe20003800000 */
[----:B------:R-:W-:Y:S02]  /*d1e0*/  MOV R162, R186 ;  /* 0x000000ba00a27202 */ /* 0x000fe40000000f00 */
[----:B------:R-:W-:Y:S02]  /*d1f0*/  MOV R160, 0x1f ;  /* 0x0000001f00a07802 */ /* 0x000fe40000000f00 */
[----:B------:R-:W-:-:S07]  /*d200*/  MOV R11, 0xffffffff ;  /* 0xffffffff000b7802 */ /* 0x000fce0000000f00 */
[----:B-1---5:R-:W-:Y:S05]  /*d210*/  WARPSYNC.COLLECTIVE R11, `(.L_x_24207) ;  /* 0x000000000b087348 */ /* 0x022fea0003c00000 */
[----:B------:R0:W2:Y:S02]  /*d220*/  SHFL.BFLY P6, R165, R162, R161, R160 ;  /* 0x0c0000a1a2a57389 */ /* 0x0000a400000c00a0 */
[----:B012--5:R-:W-:Y:S05]  /*d230*/  ENDCOLLECTIVE ;  /* 0x000000000000791b */ /* 0x027fea0003800000 */
.L_x_24207:
[----:B------:R-:W-:Y:S05]  /*d240*/  BSYNC B1 ;  /* 0x0000000000017941 */ /* 0x000fea0003800000 */
.L_x_24206:
        /* <DEDUP_REMOVED lines=9> */
.L_x_24208:
        /* <DEDUP_REMOVED lines=8> */
.L_x_24209:
[----:B------:R-:W-:Y:S02]  /*d360*/  MOV R162, R164 ;  /* 0x000000a400a27202 */ /* 0x000fe40000000f00 */
[----:B------:R-:W-:-:S05]  /*d370*/  MOV R11, R165 ;  /* 0x000000a5000b7202 */ /* 0x000fca0000000f00 */
[----:B------:R-:W-:Y:S01]  /*d380*/  FADD.FTZ R163, R163, R11 ;  /* 0x0000000ba3a37221 */ /* 0x000fe20000010000 */
[----:B------:R-:W-:-:S07]  /*d390*/  MOV R11, 0xffffffff ;  /* 0xffffffff000b7802 */ /* 0x000fce0000000f00 */
[----:B------:R-:W-:Y:S05]  /*d3a0*/  WARPSYNC.COLLECTIVE R11, `(.L_x_24210) ;  /* 0x000000000b087348 */ /* 0x000fea0003c00000 */
[----:B------:R0:W1:Y:S02]  /*d3b0*/  SHFL.BFLY P6, R165, R162, R161, R160 ;  /* 0x0c0000a1a2a57389 */ /* 0x00006400000c00a0 */
[----:B01----:R-:W-:Y:S05]  /*d3c0*/  ENDCOLLECTIVE ;  /* 0x000000000000791b */ /* 0x003fea0003800000 */
.L_x_24210:
        /* <DEDUP_REMOVED lines=8> */
.L_x_24211:
[----:B------:R-:W-:Y:S02]  /*d450*/  MOV R162, R164 ;  /* 0x000000a400a27202 */ /* 0x000fe40000000f00 */
[----:B------:R-:W-:-:S05]  /*d460*/  MOV R11, R165 ;  /* 0x000000a5000b7202 */ /* 0x000fca0000000f00 */
[----:B------:R-:W-:Y:S01]  /*d470*/  FADD.FTZ R163, R163, R11 ;  /* 0x0000000ba3a37221 */ /* 0x000fe20000010000 */
[----:B------:R-:W-:-:S07]  /*d480*/  MOV R11, 0xffffffff ;  /* 0xffffffff000b7802 */ /* 0x000fce0000000f00 */
[----:B------:R-:W-:Y:S05]  /*d490*/  WARPSYNC.COLLECTIVE R11, `(.L_x_24212) ;  /* 0x000000000b087348 */ /* 0x000fea0003c00000 */
[----:B------:R0:W1:Y:S02]  /*d4a0*/  SHFL.BFLY P6, R165, R162, R161, R160 ;  /* 0x0c0000a1a2a57389 */ /* 0x00006400000c00a0 */
[----:B01----:R-:W-:Y:S05]  /*d4b0*/  ENDCOLLECTIVE ;  /* 0x000000000000791b */ /* 0x003fea0003800000 */
.L_x_24212:
        /* <DEDUP_REMOVED lines=8> */
.L_x_24213:
[----:B------:R-:W-:Y:S02]  /*d540*/  MOV R162, R164 ;  /* 0x000000a400a27202 */ /* 0x000fe40000000f00 */
[----:B------:R-:W-:-:S05]  /*d550*/  MOV R11, R165 ;  /* 0x000000a5000b7202 */ /* 0x000fca0000000f00 */
[----:B------:R-:W-:Y:S01]  /*d560*/  FADD.FTZ R163, R163, R11 ;  /* 0x0000000ba3a37221 */ /* 0x000fe20000010000 */
[----:B------:R-:W-:-:S07]  /*d570*/  MOV R11, 0xffffffff ;  /* 0xffffffff000b7802 */ /* 0x000fce0000000f00 */
[----:B------:R-:W-:Y:S05]  /*d580*/  WARPSYNC.COLLECTIVE R11, `(.L_x_24214) ;  /* 0x000000000b087348 */ /* 0x000fea0003c00000 */
[----:B------:R0:W1:Y:S02]  /*d590*/  SHFL.BFLY P6, R165, R162, R161, R160 ;  /* 0x0c0000a1a2a57389 */ /* 0x00006400000c00a0 */
[----:B01----:R-:W-:Y:S05]  /*d5a0*/  ENDCOLLECTIVE ;  /* 0x000000000000791b */ /* 0x003fea0003800000 */
.L_x_24214:
        /* <DEDUP_REMOVED lines=8> */
.L_x_24215:
[----:B------:R-:W-:Y:S02]  /*d630*/  MOV R162, R164 ;  /* 0x000000a400a27202 */ /* 0x000fe40000000f00 */
[----:B------:R-:W-:-:S07]  /*d640*/  MOV R166, R165 ;  /* 0x000000a500a67202 */ /* 0x000fce0000000f00 */
[----:B------:R-:W-:Y:S05]  /*d650*/  WARPSYNC.COLLECTIVE R11, `(.L_x_24216) ;  /* 0x000000000b087348 */ /* 0x000fea0003c00000 */
[----:B------:R0:W1:Y:S02]  /*d660*/  SHFL.BFLY P6, R165, R162, R161, R160 ;  /* 0x0c0000a1a2a57389 */ /* 0x00006400000c00a0 */
[----:B01----:R-:W-:Y:S05]  /*d670*/  ENDCOLLECTIVE ;  /* 0x000000000000791b */ /* 0x003fea0003800000 */
.L_x_24216:
[----:B------:R-:W-:Y:S01]  /*d680*/  MOV R11, R165 ;  /* 0x000000a5000b7202 */ /* 0x000fe20000000f00 */
[----:B------:R-:W-:Y:S06]  /*d690*/  BRA `(.L_x_24217) ;  /* 0xffffff6400a87947 */ /* 0x000fec000383ffff */
.L_x_24218:
        /* <DEDUP_REMOVED lines=14> */
.L_x_25543:


//--------------------- .text._ZN10layer_norm22ln_bwd_finalize_kernelINS_22Kernel_traits_finalizeILj1280EfffffjLb0ELj1024ELj4ENS_18Kernel_traits_baseILj1280EfffffjLj1024EEEEELb0ELb1EEEvNS_9BwdParamsE --------------------------
	.section	.text._ZN10layer_norm22ln_bwd_finalize_kernelINS_22Kernel_traits_finalizeILj1280EfffffjLb0ELj1024ELj4ENS_18Kernel_traits_baseILj1280EfffffjLj1024EEEEELb0ELb1EEEvNS_9BwdParamsE,"ax",@progbits
	.align	128
        .global         _ZN10layer_norm22ln_bwd_finalize_kernelINS_22Kernel_traits_finalizeILj1280EfffffjLb0ELj1024ELj4ENS_18Kernel_traits_baseILj1280EfffffjLj1024EEEEELb0ELb1EEEvNS_9BwdParamsE
        .type           _ZN10layer_norm22ln_bwd_finalize_kernelINS_22Kernel_traits_finalizeILj1280EfffffjLb0ELj1024ELj4ENS_18Kernel_traits_baseILj1280EfffffjLj1024EEEEELb0ELb1EEEvNS_9BwdParamsE,@function
        .size           _ZN10layer_norm22ln_bwd_finalize_kernelINS_22Kernel_traits_finalizeILj1280EfffffjLb0ELj1024ELj4ENS_18Kernel_traits_baseILj1280EfffffjLj1024EEEEELb0ELb1EEEvNS_9BwdParamsE,(.L_x_25544 - _ZN10layer_norm22ln_bwd_finalize_kernelINS_22Kernel_traits_finalizeILj1280EfffffjLb0ELj1024ELj4ENS_18Kernel_traits_baseILj1280EfffffjLj1024EEEEELb0ELb1EEEvNS_9BwdParamsE)
        .other          _ZN10layer_norm22ln_bwd_finalize_kernelINS_22Kernel_traits_finalizeILj1280EfffffjLb0ELj1024ELj4ENS_18Kernel_traits_baseILj1280EfffffjLj1024EEEEELb0ELb1EEEvNS_9BwdParamsE,@"STO_CUDA_ENTRY STV_DEFAULT"
_ZN10layer_norm22ln_bwd_finalize_kernelINS_22Kernel_traits_finalizeILj1280EfffffjLb0ELj1024ELj4ENS_18Kernel_traits_baseILj1280EfffffjLj1024EEEEELb0ELb1EEEvNS_9BwdParamsE:
.text._ZN10layer_norm22ln_bwd_finalize_kernelINS_22Kernel_traits_finalizeILj1280EfffffjLb0ELj1024ELj4ENS_18Kernel_traits_baseILj1280EfffffjLj1024EEEEELb0ELb1EEEvNS_9BwdParamsE:
        /* <DEDUP_REMOVED lines=77> */
.L_x_24223:
        /* <DEDUP_REMOVED lines=118> */
.L_x_24222:
[----:B------:R-:W-:Y:S05]  /*0c30*/  BSYNC.RECONVERGENT B1 ;  /* 0x0000000000017941 */ /* 0x000fea0003800200 */
.L_x_24221:
        /* <DEDUP_REMOVED lines=69> */
.L_x_24225:
[----:B------:R-:W-:Y:S05]  /*1090*/  BSYNC.RECONVERGENT B1 ;  /* 0x0000000000017941 */ /* 0x000fea0003800200 */
.L_x_24224:
        /* <DEDUP_REMOVED lines=38> */
.L_x_24227:
[----:B------:R-:W-:Y:S05]  /*1300*/  BSYNC.RECONVERGENT B1 ;  /* 0x0000000000017941 */ /* 0x000fea0003800200 */
.L_x_24226:
[----:B------:R-:W-:Y:S05]  /*1310*/  @!P1 BRA `(.L_x_24220) ;  /* 0x0000000000409947 */ /* 0x000fea0003800000 */
[----:B------:R-:W0:Y:S01]  /*1320*/  LDC R14, c[0x0][0x388] ;  /* 0x0000e200ff0e7b82 */ /* 0x000e220000000800 */
[----:B------:R-:W-:-:S07]  /*1330*/  IADD3 R12, PT, PT, -R54, RZ, RZ ;  /* 0x000000ff360c7210 */ /* 0x000fce0007ffe1ff */
[----:B------:R-:W1:Y:S08]  /*1340*/  LDC.64 R8, c[0x0][0x440] ;  /* 0x00011000ff087b82 */ /* 0x000e700000000a00 */
[----:B------:R-:W2:Y:S01]  /*1350*/  LDC.64 R10, c[0x0][0x448] ;  /* 0x00011200ff0a7b82 */ /* 0x000ea20000000a00 */
[----:B0-----:R-:W-:-:S05]  /*1360*/  IMAD R0, R3, R14, R0 ;  /* 0x0000000e03007224 */ /* 0x001fca00078e0200 */
[----:B------:R-:W-:-:S07]  /*1370*/  IADD3 R3, PT, PT, R57, R0, RZ ;  /* 0x0000000039037210 */ /* 0x000fce0007ffe0ff */
.L_x_24228:
        /* <DEDUP_REMOVED lines=10> */
.L_x_24220:
[----:B------:R-:W-:Y:S05]  /*1420*/  BSYNC.RECONVERGENT B0 ;  /* 0x0000000000007941 */ /* 0x000fea0003800200 */
.L_x_24219:
        /* <DEDUP_REMOVED lines=57> */
.L_x_24229:
        /* <DEDUP_REMOVED lines=12> */
.L_x_25544:


//--------------------- .text._ZN10layer_norm13ln_bwd_kernelINS_13Kernel_traitsIfffffjLj1280ELj1ELj4ELj1ELj16ENS_18Kernel_traits_baseILj1280EfffffjLj128EEEEELb1ELb0ELb1ELb1EEEvNS_9BwdParamsE --------------------------
	.section	.text._ZN10layer_norm13ln_bwd_kernelINS_13Kernel_traitsIfffffjLj1280ELj1ELj4ELj1ELj16ENS_18Kernel_traits_baseILj1280EfffffjLj128EEEEELb1ELb0ELb1ELb1EEEvNS_9BwdParamsE,"ax",@progbits
	.align	128
        .global         _ZN10layer_norm13ln_bwd_kernelINS_13Kernel_traitsIfffffjLj1280ELj1ELj4ELj1ELj16ENS_18Kernel_traits_baseILj1280EfffffjLj128EEEEELb1ELb0ELb1ELb1EEEvNS_9BwdParamsE
        .type           _ZN10layer_norm13ln_bwd_kernelINS_13Kernel_traitsIfffffjLj1280ELj1ELj4ELj1ELj16ENS_18Kernel_traits_baseILj1280EfffffjLj128EEEEELb1ELb0ELb1ELb1EEEvNS_9BwdParamsE,@function
        .size           _ZN10layer_norm13ln_bwd_kernelINS_13Kernel_traitsIfffffjLj1280ELj1ELj4ELj1ELj16ENS_18Kernel_traits_baseILj1280EfffffjLj128EEEEELb1ELb0ELb1ELb1EEEvNS_9BwdParamsE,(.L_x_25545 - _ZN10layer_norm13ln_bwd_kernelINS_13Kernel_traitsIfffffjLj1280ELj1ELj4ELj1ELj16ENS_18Kernel_traits_baseILj1280EfffffjLj128EEEEELb1ELb0ELb1ELb1EEEvNS_9BwdParamsE)
        .other          _ZN10layer_norm13ln_bwd_kernelINS_13Kernel_traitsIfffffjLj1280ELj1ELj4ELj1ELj16ENS_18Kernel_traits_baseILj1280EfffffjLj128EEEEELb1ELb0ELb1ELb1EEEvNS_9BwdParamsE,@"STO_CUDA_ENTRY STV_DEFAULT"
_ZN10layer_norm13ln_bwd_kernelINS_13Kernel_traitsIfffffjLj1280ELj1ELj4ELj1ELj16ENS_18Kernel_traits_baseILj1280EfffffjLj128EEEEELb1ELb0ELb1ELb1EEEvNS_9BwdParamsE:
.text._ZN10layer_norm13ln_bwd_kernelINS_13Kernel_traitsIfffffjLj1280ELj1ELj4ELj1ELj16ENS_18Kernel_traits_baseILj1280EfffffjLj128EEEEELb1ELb0ELb1ELb1EEEvNS_9BwdParamsE:
        /* <DEDUP_REMOVED lines=67> */
[----:B------:R-:W4:Y:S04]  /*0430*/  LDG.E.128 R28, desc[UR6][R2.64] ;  /* 0x00000006021c7981 */ /* 0x000f28000c1e1d00 */
        /* <DEDUP_REMOVED lines=18> */
.L_x_24407:
[----:B0-----:R-:W0:Y:S08]  /*0560*/  LDC.64 R2, c[0x0][0x3f8] ;  /* 0x0000fe00ff027b82 */ /* 0x001e300000000a00 */
[----:B------:R-:W1:Y:S01]  /*0570*/  LDC.64 R4, c[0x0][0x3f0] ;  /* 0x0000fc00ff047b82 */ /* 0x000e620000000a00 */
        /* <DEDUP_REMOVED lines=11> */
[----:B------:R-:W0:Y:S01]  /*0630*/  S2R R161, SR_TID.X ;  /* 0x0000000000a17919 */ /* 0x000e220000002100 */
[----:B------:R-:W1:Y:S01]  /*0640*/  LDC.64 R8, c[0x0][0x3a8] ;  /* 0x0000ea00ff087b82 */ /* 0x000e620000000a00 */
[C---:B------:R-:W-:Y:S01]  /*0650*/  IMAD R0, R224.reuse, UR8, RZ ;  /* 0x00000008e0007c24 */ /* 0x040fe2000f8e02ff */
[----:B------:R-:W2:Y:S04]  /*0660*/  LDL R236, [R1+0x5c] ;  /* 0x00005c0001ec7983 */ /* 0x000ea80000100800 */
[----:B------:R-:W-:Y:S01]  /*0670*/  SHF.R.S32.HI R5, RZ, 0x1f, R0 ;  /* 0x0000001fff057819 */ /* 0x000fe20000011400 */
[----:B------:R-:W-:Y:S01]  /*0680*/  IMAD.WIDE R2, R224, 0x4, R2 ;  /* 0x00000004e0027825 */ /* 0x000fe200078e0202 */
[----:B------:R-:W3:Y:S01]  /*0690*/  LDC.64 R176, c[0x0][0x428] ;  /* 0x00010a00ffb07b82 */ /* 0x000ee20000000a00 */
[----:B------:R-:W4:Y:S01]  /*06a0*/  LDL R252, [R1+0x50] ;  /* 0x0000500001fc7983 */ /* 0x000f220000100800 */
[----:B------:R-:W-:-:S03]  /*06b0*/  LEA.HI R168, R5, R0, RZ, 0x2 ;  /* 0x0000000005a87211 */ /* 0x000fc600078f10ff */
[----:B------:R1:W2:Y:S01]  /*06c0*/  LDG.E R0, desc[UR6][R2.64] ;  /* 0x0000000602007981 */ /* 0x0002a2000c1e1900 */
[----:B------:R-:W-:Y:S02]  /*06d0*/  MOV R220, UR14 ;  /* 0x0000000e00dc7c02 */ /* 0x000fe40008000f00 */
[----:B------:R-:W-:Y:S01]  /*06e0*/  MOV R225, UR15 ;  /* 0x0000000f00e17c02 */ /* 0x000fe20008000f00 */
[----:B------:R-:W4:Y:S01]  /*06f0*/  LDC.64 R234, c[0x0][0x3b0] ;  /* 0x0000ec00ffea7b82 */ /* 0x000f220000000a00 */
[----:B------:R-:W2:Y:S04]  /*0700*/  LDL R239, [R1+0x54] ;  /* 0x0000540001ef7983 */ /* 0x000ea80000100800 */
[----:B------:R-:W2:Y:S04]  /*0710*/  LDL R238, [R1+0x58] ;  /* 0x0000580001ee7983 */ /* 0x000ea80000100800 */
[----:B------:R-:W2:Y:S01]  /*0720*/  LDL R237, [R1+0x40] ;  /* 0x0000400001ed7983 */ /* 0x000ea20000100800 */
[----:B0-----:R-:W-:-:S04]  /*0730*/  LOP3.LUT R161, R161, 0x1f, RZ, 0xc0, !PT ;  /* 0x0000001fa1a17812 */ /* 0x001fc800078ec0ff */
[----:B------:R-:W-:-:S04]  /*0740*/  LEA.HI.SX32 R168, R168, R161, 0x1e ;  /* 0x000000a1a8a87211 */ /* 0x000fc800078ff2ff */
[C---:B------:R-:W-:Y:S01]  /*0750*/  IADD3 R167, PT, PT, R168.reuse, 0x20, RZ ;  /* 0x00000020a8a77810 */ /* 0x040fe20007ffe0ff */
[C-C-:B-1----:R-:W-:Y:S01]  /*0760*/  IMAD.WIDE.U32 R180, R168.reuse, 0x10, R8.reuse ;  /* 0x00000010a8b47825 */ /* 0x142fe200078e0008 */
[C---:B------:R-:W-:Y:S02]  /*0770*/  IADD3 R166, PT, PT, R168.reuse, 0x40, RZ ;  /* 0x00000040a8a67810 */ /* 0x040fe40007ffe0ff */
[C---:B------:R-:W-:Y:S01]  /*0780*/  IADD3 R170, PT, PT, R168.reuse, 0x60, RZ ;  /* 0x00000060a8aa7810 */ /* 0x040fe20007ffe0ff */
[--C-:B------:R-:W-:Y:S01]  /*0790*/  IMAD.WIDE.U32 R184, R167, 0x10, R8.reuse ;  /* 0x00000010a7b87825 */ /* 0x100fe200078e0008 */
[C---:B------:R-:W-:Y:S01]  /*07a0*/  IADD3 R7, PT, PT, R168.reuse, 0x80, RZ ;  /* 0x00000080a8077810 */ /* 0x040fe20007ffe0ff */
[----:B------:R-:W2:Y:S01]  /*07b0*/  LDG.E.128 R180, desc[UR6][R180.64] ;  /* 0x00000006b4b47981 */ /* 0x000ea2000c1e1d00 */
[----:B------:R-:W-:Y:S01]  /*07c0*/  IADD3 R6, PT, PT, R168, 0xa0, RZ ;  /* 0x000000a0a8067810 */ /* 0x000fe20007ffe0ff */
        /* <DEDUP_REMOVED lines=8> */
[----:B------:R-:W-:-:S02]  /*0850*/  IMAD.WIDE.U32 R196, R7, 0x10, R8 ;  /* 0x0000001007c47825 */ /* 0x000fc400078e0008 */
[----:B------:R-:W2:Y:S02]  /*0860*/  LDG.E.128 R192, desc[UR6][R192.64] ;  /* 0x00000006c0c07981 */ /* 0x000ea4000c1e1d00 */
[--C-:B------:R-:W-:Y:S02]  /*0870*/  IMAD.WIDE.U32 R200, R6, 0x10, R8.reuse ;  /* 0x0000001006c87825 */ /* 0x100fe400078e0008 */
[----:B------:R-:W2:Y:S02]  /*0880*/  LDG.E.128 R196, desc[UR6][R196.64] ;  /* 0x00000006c4c47981 */ /* 0x000ea4000c1e1d00 */
[--C-:B------:R-:W-:Y:S02]  /*0890*/  IMAD.WIDE.U32 R204, R175, 0x10, R8.reuse ;  /* 0x00000010afcc7825 */ /* 0x100fe400078e0008 */
[----:B------:R-:W2:Y:S02]  /*08a0*/  LDG.E.128 R200, desc[UR6][R200.64] ;  /* 0x00000006c8c87981 */ /* 0x000ea4000c1e1d00 */
[----:B------:R-:W-:-:S02]  /*08b0*/  IMAD.WIDE.U32 R208, R4, 0x10, R8 ;  /* 0x0000001004d07825 */ /* 0x000fc400078e0008 */
[----:B------:R-:W2:Y:S02]  /*08c0*/  LDG.E.128 R204, desc[UR6][R204.64] ;  /* 0x00000006cccc7981 */ /* 0x000ea4000c1e1d00 */
[--C-:B------:R-:W-:Y:S02]  /*08d0*/  IMAD.WIDE.U32 R212, R3, 0x10, R8.reuse ;  /* 0x0000001003d47825 */ /* 0x100fe400078e0008 */
[----:B------:R-:W2:Y:S02]  /*08e0*/  LDG.E.128 R208, desc[UR6][R208.64] ;  /* 0x00000006d0d07981 */ /* 0x000ea4000c1e1d00 */
[----:B------:R-:W-:Y:S02]  /*08f0*/  IMAD.WIDE.U32 R216, R174, 0x10, R8 ;  /* 0x00000010aed87825 */ /* 0x000fe400078e0008 */
[----:B------:R-:W2:Y:S04]  /*0900*/  LDG.E.128 R212, desc[UR6][R212.64] ;  /* 0x00000006d4d47981 */ /* 0x000ea8000c1e1d00 */
[----:B------:R-:W2:Y:S01]  /*0910*/  LDG.E.128 R216, desc[UR6][R216.64] ;  /* 0x00000006d8d87981 */ /* 0x000ea2000c1e1d00 */
[----:B------:R-:W-:-:S05]  /*0920*/  IADD3 R2, PT, PT, R223, -0x1, RZ ;  /* 0xffffffffdf027810 */ /* 0x000fca0007ffe0ff */
[----:B------:R-:W-:-:S05]  /*0930*/  IMAD R2, R2, UR8, RZ ;  /* 0x0000000802027c24 */ /* 0x000fca000f8e02ff */
[----:B------:R-:W-:-:S04]  /*0940*/  SHF.R.S32.HI R5, RZ, 0x1f, R2 ;  /* 0x0000001fff057819 */ /* 0x000fc80000011402 */
[----:B------:R-:W-:-:S04]  /*0950*/  LEA.HI R2, R5, R2, RZ, 0x2 ;  /* 0x0000000205027211 */ /* 0x000fc800078f10ff */
[----:B------:R-:W-:Y:S02]  /*0960*/  LEA.HI.SX32 R2, R2, R161, 0x1e ;  /* 0x000000a102027211 */ /* 0x000fe400078ff2ff */
[----:B------:R-:W-:Y:S02]  /*0970*/  ISETP.NE.U32.AND P0, PT, R220, RZ, PT ;  /* 0x000000ffdc00720c */ /* 0x000fe40003f05070 */
[C---:B------:R-:W-:Y:S02]  /*0980*/  IADD3 R9, PT, PT, R2.reuse, 0x40, RZ ;  /* 0x0000004002097810 */ /* 0x040fe40007ffe0ff */
[----:B------:R-:W-:Y:S02]  /*0990*/  ISETP.NE.AND.EX P0, PT, R225, RZ, PT, P0 ;  /* 0x000000ffe100720c */ /* 0x000fe40003f05300 */
[----:B------:R-:W-:Y:S01]  /*09a0*/  IADD3 R11, PT, PT, R2, 0x60, RZ ;  /* 0x00000060020b7810 */ /* 0x000fe20007ffe0ff */
[----:B---3--:R-:W-:-:S05]  /*09b0*/  IMAD.WIDE.U32 R8, R9, 0x10, R176 ;  /* 0x0000001009087825 */ /* 0x008fca00078e00b0 */
[----:B------:R0:W3:Y:S01]  /*09c0*/  LDG.E.128 R148, desc[UR6][R8.64] ;  /* 0x0000000608947981 */ /* 0x0000e2000c1e1d00 */
[----:B-----5:R-:W-:-:S04]  /*09d0*/  ISETP.GE.AND P3, PT, R221, 0x1, PT ;  /* 0x00000001dd00780c */ /* 0x020fc80003f66270 */
[----:B------:R-:W1:Y:S01]  /*09e0*/  @P0 LDC.64 R164, c[0x0][0x438] ;  /* 0x00010e00ffa40b82 */ /* 0x000e620000000a00 */
[----:B0-----:R-:W-:-:S07]  /*09f0*/  IMAD.WIDE.U32 R8, R11, 0x10, R176 ;  /* 0x000000100b087825 */ /* 0x001fce00078e00b0 */
[----:B------:R-:W0:Y:S01]  /*0a00*/  @P0 LDC.64 R10, c[0x0][0x438] ;  /* 0x00010e00ff0a0b82 */ /* 0x000e220000000a00 */
[----:B------:R1:W3:Y:S07]  /*0a10*/  LDG.E.128 R152, desc[UR6][R8.64] ;  /* 0x0000000608987981 */ /* 0x0002ee000c1e1d00 */
[----:B------:R-:W4:Y:S08]  /*0a20*/  @P0 LDC.64 R172, c[0x0][0x438] ;  /* 0x00010e00ffac0b82 */ /* 0x000f300000000a00 */
[----:B-1----:R-:W1:Y:S01]  /*0a30*/  @P0 LDC.64 R8, c[0x0][0x438] ;  /* 0x00010e00ff080b82 */ /* 0x002e620000000a00 */
[----:B0-----:R-:W-:-:S05]  /*0a40*/  @P0 IMAD.WIDE.U32 R10, R166, 0x10, R10 ;  /* 0x00000010a60a0825 */ /* 0x001fca00078e000a */
[----:B------:R0:W5:Y:S02]  /*0a50*/  @P0 LDG.E.128 R40, desc[UR6][R10.64] ;  /* 0x000000060a280981 */ /* 0x000164000c1e1d00 */
[----:B0-----:R-:W0:Y:S01]  /*0a60*/  @P0 LDC.64 R10, c[0x0][0x438] ;  /* 0x00010e00ff0a0b82 */ /* 0x001e220000000a00 */
[----:B-1----:R-:W-:-:S05]  /*0a70*/  @P0 IMAD.WIDE.U32 R8, R168, 0x10, R8 ;  /* 0x00000010a8080825 */ /* 0x002fca00078e0008 */
[----:B------:R1:W5:Y:S02]  /*0a80*/  @P0 LDG.E.128 R48, desc[UR6][R8.64] ;  /* 0x0000000608300981 */ /* 0x000364000c1e1d00 */
[----:B------:R-:W0:Y:S08]  /*0a90*/  @P0 LDC.64 R168, c[0x0][0x438] ;  /* 0x00010e00ffa80b82 */ /* 0x000e300000000a00 */
[----:B-1----:R-:W1:Y:S01]  /*0aa0*/  @P0 LDC.64 R8, c[0x0][0x438] ;  /* 0x00010e00ff080b82 */ /* 0x002e620000000a00 */
[----:B0-----:R-:W-:Y:S01]  /*0ab0*/  @P0 IMAD.WIDE.U32 R10, R7, 0x10, R10 ;  /* 0x00000010070a0825 */ /* 0x001fe200078e000a */
[----:B------:R-:W-:-:S04]  /*0ac0*/  @P3 IADD3 R5, PT, PT, R221, -0x1, RZ ;  /* 0xffffffffdd053810 */ /* 0x000fc80007ffe0ff */
[----:B------:R0:W5:Y:S01]  /*0ad0*/  @P0 LDG.E.128 R32, desc[UR6][R10.64] ;  /* 0x000000060a200981 */ /* 0x000162000c1e1d00 */
[----:B------:R-:W-:-:S05]  /*0ae0*/  @P0 IMAD.WIDE.U32 R168, R170, 0x10, R168 ;  /* 0x00000010aaa80825 */ /* 0x000fca00078e00a8 */
[----:B------:R-:W5:Y:S01]  /*0af0*/  @P0 LDG.E.128 R36, desc[UR6][R168.64] ;  /* 0x00000006a8240981 */ /* 0x000f62000c1e1d00 */
[----:B0-----:R-:W0:Y:S01]  /*0b00*/  @P0 LDC.64 R10, c[0x0][0x438] ;  /* 0x00010e00ff0a0b82 */ /* 0x001e220000000a00 */
[----:B-1----:R-:W-:-:S05]  /*0b10*/  @P0 IMAD.WIDE.U32 R6, R6, 0x10, R8 ;  /* 0x0000001006060825 */ /* 0x002fca00078e0008 */
[----:B------:R1:W5:Y:S02]  /*0b20*/  @P0 LDG.E.128 R28, desc[UR6][R6.64] ;  /* 0x00000006061c0981 */ /* 0x000364000c1e1d00 */
[----:B------:R-:W4:Y:S01]  /*0b30*/  @P0 LDC.64 R8, c[0x0][0x438] ;  /* 0x00010e00ff080b82 */ /* 0x000f220000000a00 */
[----:B-1----:R-:W-:-:S05]  /*0b40*/  IADD3 R6, PT, PT, R2, 0xe0, RZ ;  /* 0x000000e002067810 */ /* 0x002fca0007ffe0ff */
[----:B------:R-:W-:Y:S02]  /*0b50*/  IMAD.WIDE.U32 R168, R6, 0x10, R176 ;  /* 0x0000001006a87825 */ /* 0x000fe400078e00b0 */
[----:B------:R-:W1:Y:S02]  /*0b60*/  @P0 LDC.64 R6, c[0x0][0x438] ;  /* 0x00010e00ff060b82 */ /* 0x000e640000000a00 */
[----:B------:R-:W-:Y:S02]  /*0b70*/  @P3 IMAD R5, R5, UR8, RZ ;  /* 0x0000000805053c24 */ /* 0x000fe4000f8e02ff */
[----:B------:R-:W-:Y:S01]  /*0b80*/  @P0 IMAD.WIDE.U32 R164, R167, 0x10, R164 ;  /* 0x00000010a7a40825 */ /* 0x000fe200078e00a4 */
[C---:B------:R-:W-:Y:S01]  /*0b90*/  IADD3 R145, PT, PT, R2.reuse, 0x20, RZ ;  /* 0x0000002002917810 */ /* 0x040fe20007ffe0ff */
[----:B------:R-:W3:Y:S01]  /*0ba0*/  LDG.E.128 R168, desc[UR6][R168.64] ;  /* 0x00000006a8a87981 */ /* 0x000ee2000c1e1d00 */
[----:B------:R-:W-:Y:S01]  /*0bb0*/  @P3 SHF.R.S32.HI R160, RZ, 0x1f, R5 ;  /* 0x0000001fffa03819 */ /* 0x000fe20000011405 */
[C---:B------:R-:W-:Y:S01]  /*0bc0*/  IMAD.WIDE.U32 R140, R2.reuse, 0x10, R176 ;  /* 0x00000010028c7825 */ /* 0x040fe200078e00b0 */
[----:B------:R-:W-:Y:S01]  /*0bd0*/  IADD3 R157, PT, PT, R2, 0x80, RZ ;  /* 0x00000080029d7810 */ /* 0x000fe20007ffe0ff */
[----:B------:R0:W5:Y:S01]  /*0be0*/  @P0 LDG.E.128 R44, desc[UR6][R164.64] ;  /* 0x00000006a42c0981 */ /* 0x000162000c1e1d00 */
[----:B------:R-:W-:Y:S01]  /*0bf0*/  @P3 LEA.HI R160, R160, R5, RZ, 0x2 ;  /* 0x00000005a0a03211 */ /* 0x000fe200078f10ff */
[----:B----4-:R-:W-:Y:S01]  /*0c00*/  @P0 IMAD.WIDE.U32 R8, R3, 0x10, R8 ;  /* 0x0000001003080825 */ /* 0x010fe200078e0008 */
[----:B------:R-:W-:Y:S01]  /*0c10*/  MOV R5, RZ ;  /* 0x000000ff00057202 */ /* 0x000fe20000000f00 */
[----:B------:R-:W4:Y:S01]  /*0c20*/  LDG.E.128 R140, desc[UR6][R140.64] ;  /* 0x000000068c8c7981 */ /* 0x000f22000c1e1d00 */
[----:B------:R-:W-:-:S02]  /*0c30*/  @P3 LEA.HI.SX32 R5, R160, R161, 0x1e ;  /* 0x000000a1a0053211 */ /* 0x000fc400078ff2ff */
[C---:B------:R-:W-:Y:S01]  /*0c40*/  IADD3 R160, PT, PT, R2.reuse, 0xa0, RZ ;  /* 0x000000a002a07810 */ /* 0x040fe20007ffe0ff */
[----:B------:R-:W-:Y:S01]  /*0c50*/  @P0 IMAD.WIDE.U32 R172, R175, 0x10, R172 ;  /* 0x00000010afac0825 */ /* 0x000fe200078e00ac */
[C---:B------:R-:W-:Y:S01]  /*0c60*/  IADD3 R3, PT, PT, R2.reuse, 0x100, RZ ;  /* 0x0000010002037810 */ /* 0x040fe20007ffe0ff */
[----:B------:R1:W5:Y:S01]  /*0c70*/  @P0 LDG.E.128 R16, desc[UR6][R8.64] ;  /* 0x0000000608100981 */ /* 0x000362000c1e1d00 */
[----:B0-----:R-:W-:Y:S01]  /*0c80*/  IADD3 R164, PT, PT, R2, 0xc0, RZ ;  /* 0x000000c002a47810 */ /* 0x001fe20007ffe0ff */
[----:B-1----:R-:W-:Y:S01]  /*0c90*/  @P0 IMAD.WIDE.U32 R6, R174, 0x10, R6 ;  /* 0x00000010ae060825 */ /* 0x002fe200078e0006 */
[----:B------:R-:W-:Y:S01]  /*0ca0*/  IADD3 R2, PT, PT, R2, 0x120, RZ ;  /* 0x0000012002027810 */ /* 0x000fe20007ffe0ff */
[----:B------:R-:W5:Y:S02]  /*0cb0*/  @P0 LDG.E.128 R24, desc[UR6][R172.64] ;  /* 0x00000006ac180981 */ /* 0x000f64000c1e1d00 */
[--C-:B------:R-:W-:Y:S02]  /*0cc0*/  IMAD.WIDE.U32 R144, R145, 0x10, R176.reuse ;  /* 0x0000001091907825 */ /* 0x100fe400078e00b0 */
[----:B------:R0:W5:Y:S02]  /*0cd0*/  @P0 LDG.E.128 R12, desc[UR6][R6.64] ;  /* 0x00000006060c0981 */ /* 0x000164000c1e1d00 */
[----:B------:R-:W-:-:S04]  /*0ce0*/  IMAD.WIDE.U32 R156, R157, 0x10, R176 ;  /* 0x000000109d9c7825 */ /* 0x000fc800078e00b0 */
[----:B------:R-:W-:-:S04]  /*0cf0*/  IMAD.WIDE.U32 R160, R160, 0x10, R176 ;  /* 0x00000010a0a07825 */ /* 0x000fc800078e00b0 */
[----:B------:R-:W-:Y:S01]  /*0d00*/  @P0 IMAD.WIDE.U32 R10, R4, 0x10, R10 ;  /* 0x00000010040a0825 */ /* 0x000fe200078e000a */
[C---:B------:R-:W-:Y:S01]  /*0d10*/  IADD3 R9, PT, PT, R5.reuse, 0x20, RZ ;  /* 0x0000002005097810 */ /* 0x040fe20007ffe0ff */
[----:B------:R-:W4:Y:S02]  /*0d20*/  LDG.E.128 R144, desc[UR6][R144.64] ;  /* 0x0000000690907981 */ /* 0x000f24000c1e1d00 */
[--C-:B------:R-:W-:Y:S01]  /*0d30*/  IMAD.WIDE.U32 R164, R164, 0x10, R176.reuse ;  /* 0x00000010a4a47825 */ /* 0x100fe200078e00b0 */
[----:B------:R-:W-:Y:S01]  /*0d40*/  IADD3 R8, PT, PT, R5, 0x40, RZ ;  /* 0x0000004005087810 */ /* 0x000fe20007ffe0ff */
[----:B------:R1:W5:Y:S02]  /*0d50*/  @P0 LDG.E.128 R20, desc[UR6][R10.64] ;  /* 0x000000060a140981 */ /* 0x000364000c1e1d00 */
[--C-:B0-----:R-:W-:Y:S01]  /*0d60*/  IMAD.WIDE.U32 R6, R3, 0x10, R176.reuse ;  /* 0x0000001003067825 */ /* 0x101fe200078e00b0 */
[----:B------:R-:W-:Y:S01]  /*0d70*/  IADD3 R226, PT, PT, R5, 0xa0, RZ ;  /* 0x000000a005e27810 */ /* 0x000fe20007ffe0ff */
[----:B------:R-:W4:Y:S02]  /*0d80*/  LDG.E.128 R156, desc[UR6][R156.64] ;  /* 0x000000069c9c7981 */ /* 0x000f24000c1e1d00 */
[----:B------:R-:W-:-:S02]  /*0d90*/  IMAD.WIDE.U32 R176, R2, 0x10, R176 ;  /* 0x0000001002b07825 */ /* 0x000fc400078e00b0 */
[----:B------:R0:W4:Y:S02]  /*0da0*/  LDG.E.128 R172, desc[UR6][R6.64] ;  /* 0x0000000606ac7981 */ /* 0x000124000c1e1d00 */
[C-C-:B------:R-:W-:Y:S01]  /*0db0*/  IMAD.WIDE.U32 R2, R5.reuse, 0x4, R234.reuse ;  /* 0x0000000405027825 */ /* 0x140fe200078e00ea */
[C---:B-1----:R-:W-:Y:S01]  /*0dc0*/  IADD3 R10, PT, PT, R5.reuse, 0x120, RZ ;  /* 0x00000120050a7810 */ /* 0x042fe20007ffe0ff */
[----:B------:R-:W4:Y:S04]  /*0dd0*/  LDG.E.128 R160, desc[UR6][R160.64] ;  /* 0x00000006a0a07981 */ /* 0x000f28000c1e1d00 */
[----:B------:R1:W5:Y:S01]  /*0de0*/  LDG.E R11, desc[UR6][R2.64] ;  /* 0x00000006020b7981 */ /* 0x000362000c1e1900 */
[C---:B0-----:R-:W-:Y:S02]  /*0df0*/  IADD3 R7, PT, PT, R5.reuse, 0x60, RZ ;  /* 0x0000006005077810 */ /* 0x041fe40007ffe0ff */
[----:B------:R-:W-:Y:S01]  /*0e00*/  IADD3 R6, PT, PT, R5, 0x80, RZ ;  /* 0x0000008005067810 */ /* 0x000fe20007ffe0ff */
[----:B------:R-:W-:Y:S01]  /*0e10*/  IMAD.WIDE.U32 R178, R9, 0x4, R234 ;  /* 0x0000000409b27825 */ /* 0x000fe200078e00ea */
[C---:B------:R-:W-:Y:S01]  /*0e20*/  IADD3 R4, PT, PT, R5.reuse, 0xc0, RZ ;  /* 0x000000c005047810 */ /* 0x040fe20007ffe0ff */
[----:B------:R-:W4:Y:S01]  /*0e30*/  LDG.E.128 R164, desc[UR6][R164.64] ;  /* 0x00000006a4a47981 */ /* 0x000f22000c1e1d00 */
[----:B-1----:R-:W-:-:S02]  /*0e40*/  IADD3 R3, PT, PT, R5, 0xe0, RZ ;  /* 0x000000e005037810 */ /* 0x002fc40007ffe0ff */
[----:B------:R-:W-:Y:S01]  /*0e50*/  IADD3 R2, PT, PT, R5, 0x100, RZ ;  /* 0x0000010005027810 */ /* 0x000fe20007ffe0ff */
[----:B------:R-:W-:Y:S01]  /*0e60*/  IMAD.WIDE.U32 R8, R8, 0x4, R234 ;  /* 0x0000000408087825 */ /* 0x000fe200078e00ea */
[----:B------:R-:W-:-:S03]  /*0e70*/  ISETP.NE.AND P0, PT, RZ, UR9, PT ;  /* 0x00000009ff007c0c */ /* 0x000fc6000bf05270 */
[--C-:B------:R-:W-:Y:S02]  /*0e80*/  IMAD.WIDE.U32 R232, R7, 0x4, R234.reuse ;  /* 0x0000000407e87825 */ /* 0x100fe400078e00ea */
[----:B------:R-:W5:Y:S02]  /*0e90*/  LDG.E R9, desc[UR6][R8.64] ;  /* 0x0000000608097981 */ /* 0x000f64000c1e1900 */
[----:B------:R-:W-:-:S04]  /*0ea0*/  IMAD.WIDE.U32 R6, R6, 0x4, R234 ;  /* 0x0000000406067825 */ /* 0x000fc800078e00ea */
[--C-:B------:R-:W-:Y:S01]  /*0eb0*/  IMAD.WIDE.U32 R228, R3, 0x4, R234.reuse ;  /* 0x0000000403e47825 */ /* 0x100fe200078e00ea */
[----:B--2---:R-:W-:Y:S01]  /*0ec0*/  FSEL R0, R0, RZ, !P0 ;  /* 0x000000ff00007208 */ /* 0x004fe20004000000 */
[----:B------:R-:W5:Y:S02]  /*0ed0*/  LDG.E R7, desc[UR6][R6.64] ;  /* 0x0000000606077981 */ /* 0x000f64000c1e1900 */
[--C-:B------:R-:W-:Y:S02]  /*0ee0*/  IMAD.WIDE.U32 R230, R226, 0x4, R234.reuse ;  /* 0x00000004e2e67825 */ /* 0x100fe400078e00ea */
[----:B------:R-:W5:Y:S02]  /*0ef0*/  LDG.E R8, desc[UR6][R232.64] ;  /* 0x00000006e8087981 */ /* 0x000f64000c1e1900 */
[----:B------:R-:W-:-:S04]  /*0f00*/  IMAD.WIDE.U32 R2, R2, 0x4, R234 ;  /* 0x0000000402027825 */ /* 0x000fc800078e00ea */
[--C-:B------:R-:W-:Y:S01]  /*0f10*/  IMAD.WIDE.U32 R226, R10, 0x4, R234.reuse ;  /* 0x000000040ae27825 */ /* 0x100fe200078e00ea */
[----:B------:R-:W5:Y:S04]  /*0f20*/  LDG.E R6, desc[UR6][R230.64] ;  /* 0x00000006e6067981 */ /* 0x000f68000c1e1900 */
[----:B------:R-:W2:Y:S04]  /*0f30*/  LDL R232, [R1+0x60] ;  /* 0x0000600001e87983 */ /* 0x000ea80000100800 */
[----:B------:R-:W5:Y:S04]  /*0f40*/  LDG.E R3, desc[UR6][R2.64] ;  /* 0x0000000602037981 */ /* 0x000f68000c1e1900 */
[----:B------:R-:W2:Y:S01]  /*0f50*/  LDL R231, [R1+0x44] ;  /* 0x0000440001e77983 */ /* 0x000ea20000100800 */
[----:B------:R-:W-:-:S03]  /*0f60*/  IMAD.WIDE.U32 R4, R4, 0x4, R234 ;  /* 0x0000000404047825 */ /* 0x000fc600078e00ea */
[----:B------:R-:W2:Y:S04]  /*0f70*/  LDL R235, [R1+0x6c] ;  /* 0x00006c0001eb7983 */ /* 0x000ea80000100800 */
[----:B------:R0:W5:Y:S04]  /*0f80*/  LDG.E R2, desc[UR6][R226.64] ;  /* 0x00000006e2027981 */ /* 0x000168000c1e1900 */
[----:B------:R-:W5:Y:S01]  /*0f90*/  LDG.E R5, desc[UR6][R4.64] ;  /* 0x0000000604057981 */ /* 0x000f62000c1e1900 */
[C---:B------:R-:W-:Y:S01]  /*0fa0*/  FADD.FTZ R186, -R0.reuse, R186 ;  /* 0x000000ba00ba7221 */ /* 0x040fe20000010100 */
[C---:B------:R-:W-:Y:S01]  /*0fb0*/  FADD.FTZ R190, -R0.reuse, R190 ;  /* 0x000000be00be7221 */ /* 0x040fe20000010100 */
[C---:B------:R-:W-:Y:S01]  /*0fc0*/  FADD.FTZ R191, -R0.reuse, R191 ;  /* 0x000000bf00bf7221 */ /* 0x040fe20000010100 */
[----:B------:R-:W2:Y:S01]  /*0fd0*/  LDL R234, [R1+0x68] ;  /* 0x0000680001ea7983 */ /* 0x000ea20000100800 */
        /* <DEDUP_REMOVED lines=12> */
[----:B------:R0:W5:Y:S01]  /*10a0*/  LDG.E R4, desc[UR6][R228.64] ;  /* 0x00000006e4047981 */ /* 0x000162000c1e1900 */
        /* <DEDUP_REMOVED lines=9> */
[C---:B------:R-:W-:Y:S01]  /*1140*/  FADD.FTZ R213, -R0.reuse, R217 ;  /* 0x000000d900d57221 */ /* 0x040fe20000010100 */
[----:B------:R-:W-:-:S02]  /*1150*/  FADD.FTZ R200, -R0, R204 ;  /* 0x000000cc00c87221 */ /* 0x000fc40000010100 */
        /* <DEDUP_REMOVED lines=17> */
[----:B------:R-:W2:Y:S04]  /*1270*/  LDL R216, [R1+0x3c] ;  /* 0x00003c0001d87983 */ /* 0x000ea80000100800 */
[----:B------:R-:W2:Y:S04]  /*1280*/  LDL R227, [R1+0x38] ;  /* 0x0000380001e37983 */ /* 0x000ea80000100800 */
[----:B------:R-:W2:Y:S01]  /*1290*/  LDL R233, [R1+0x64] ;  /* 0x0000640001e97983 */ /* 0x000ea20000100800 */
[C---:B------:R-:W-:Y:S01]  /*12a0*/  FMUL.FTZ R184, R222.reuse, R184 ;  /* 0x000000b8deb87220 */ /* 0x040fe20000410000 */
[C---:B------:R-:W-:Y:S01]  /*12b0*/  FMUL.FTZ R226, R222.reuse, R226 ;  /* 0x000000e2dee27220 */ /* 0x040fe20000410000 */
[----:B---3--:R-:W-:Y:S01]  /*12c0*/  FADD.FTZ R121, R121, R149 ;  /* 0x0000009579797221 */ /* 0x008fe20000010000 */
[----:B------:R-:W-:Y:S01]  /*12d0*/  FMUL.FTZ R182, R222, R182 ;  /* 0x000000b6deb67220 */ /* 0x000fe20000410000 */
[----:B------:R-:W-:Y:S01]  /*12e0*/  FADD.FTZ R122, R122, R150 ;  /* 0x000000967a7a7221 */ /* 0x000fe20000010000 */
[----:B------:R-:W-:Y:S01]  /*12f0*/  FADD.FTZ R123, R123, R151 ;  /* 0x000000977b7b7221 */ /* 0x000fe20000010000 */
[----:B------:R-:W-:Y:S01]  /*1300*/  FADD.FTZ R126, R126, R154 ;  /* 0x0000009a7e7e7221 */ /* 0x000fe20000010000 */
[C---:B------:R-:W-:Y:S01]  /*1310*/  FMUL.FTZ R181, R222.reuse, R181 ;  /* 0x000000b5deb57220 */ /* 0x040fe20000410000 */
[----:B------:R-:W-:Y:S01]  /*1320*/  FMUL.FTZ R180, R222, R180 ;  /* 0x000000b4deb47220 */ /* 0x000fe20000410000 */
[----:B------:R-:W-:Y:S01]  /*1330*/  FADD.FTZ R127, R127, R155 ;  /* 0x0000009b7f7f7221 */ /* 0x000fe20000010000 */
[----:B------:R-:W-:Y:S01]  /*1340*/  FADD.FTZ R124, R124, R152 ;  /* 0x000000987c7c7221 */ /* 0x000fe20000010000 */
[----:B------:R-:W-:Y:S01]  /*1350*/  FADD.FTZ R125, R125, R153 ;  /* 0x000000997d7d7221 */ /* 0x000fe20000010000 */
[----:B------:R1:W5:Y:S01]  /*1360*/  LDG.E R10, desc[UR6][R178.64] ;  /* 0x00000006b20a7981 */ /* 0x000362000c1e1900 */
[----:B----4-:R-:W-:Y:S01]  /*1370*/  FADD.FTZ R112, R112, R140 ;  /* 0x0000008c70707221 */ /* 0x010fe20000010000 */
[----:B------:R-:W-:Y:S01]  /*1380*/  FFMA.FTZ R52, R140, R0, R52 ;  /* 0x000000008c347223 */ /* 0x000fe20000010034 */
[----:B------:R-:W-:Y:S01]  /*1390*/  FADD.FTZ R115, R115, R143 ;  /* 0x0000008f73737221 */ /* 0x000fe20000010000 */
[----:B------:R-:W-:Y:S01]  /*13a0*/  FFMA.FTZ R55, R143, R226, R55 ;  /* 0x000000e28f377223 */ /* 0x000fe20000010037 */
[----:B------:R-:W-:Y:S01]  /*13b0*/  FADD.FTZ R119, R119, R147 ;  /* 0x0000009377777221 */ /* 0x000fe20000010000 */
[----:B------:R-:W-:Y:S01]  /*13c0*/  FFMA.FTZ R59, R147, R184, R59 ;  /* 0x000000b8933b7223 */ /* 0x000fe2000001003b */
[----:B0-----:R-:W-:Y:S01]  /*13d0*/  FMUL.FTZ R229, R236, R147 ;  /* 0x00000093ece57220 */ /* 0x001fe20000410000 */
[----:B------:R-:W-:Y:S01]  /*13e0*/  FMUL.FTZ R147, R222, R187 ;  /* 0x000000bbde937220 */ /* 0x000fe20000410000 */
[----:B------:R-:W-:Y:S01]  /*13f0*/  FADD.FTZ R116, R116, R144 ;  /* 0x0000009074747221 */ /* 0x000fe20000010000 */
        /* <DEDUP_REMOVED lines=8> */
[----:B------:R-:W-:Y:S01]  /*1480*/  FADD.FTZ R129, R129, R157 ;  /* 0x0000009d81817221 */ /* 0x000fe20000010000 */
[----:B------:R-:W-:Y:S01]  /*1490*/  FADD.FTZ R130, R130, R158 ;  /* 0x0000009e82827221 */ /* 0x000fe20000010000 */
[----:B------:R-:W-:Y:S01]  /*14a0*/  FADD.FTZ R117, R117, R145 ;  /* 0x0000009175757221 */ /* 0x000fe20000010000 */
[----:B------:R-:W-:Y:S01]  /*14b0*/  FADD.FTZ R131, R131, R159 ;  /* 0x0000009f83837221 */ /* 0x000fe20000010000 */
[----:B------:R-:W3:Y:S01]  /*14c0*/  LDL R236, [R1+0x20] ;  /* 0x0000200001ec7983 */ /* 0x000ee20000100800 */
[----:B--2---:R-:W-:Y:S01]  /*14d0*/  FMUL.FTZ R230, R235, R143 ;  /* 0x0000008febe67220 */ /* 0x004fe20000410000 */
[----:B------:R-:W-:Y:S01]  /*14e0*/  FMUL.FTZ R140, R232, R140 ;  /* 0x0000008ce88c7220 */ /* 0x000fe20000410000 */
[----:B------:R-:W-:Y:S01]  /*14f0*/  FMUL.FTZ R149, R231, R149 ;  /* 0x00000095e7957220 */ /* 0x000fe20000410000 */
[----:B------:R-:W2:Y:S04]  /*1500*/  LDL R232, [R1+0x24] ;  /* 0x0000240001e87983 */ /* 0x000ea80000100800 */
[----:B------:R-:W4:Y:S01]  /*1510*/  LDL R231, [R1+0x28] ;  /* 0x0000280001e77983 */ /* 0x000f220000100800 */
[----:B------:R-:W-:Y:S01]  /*1520*/  FMUL.FTZ R143, R222, R183 ;  /* 0x000000b7de8f7220 */ /* 0x000fe20000410000 */
[----:B------:R-:W-:Y:S01]  /*1530*/  FMUL.FTZ R183, R252, R144 ;  /* 0x00000090fcb77220 */ /* 0x000fe20000410000 */
[C---:B------:R-:W-:Y:S01]  /*1540*/  FMUL.FTZ R144, R222.reuse, R186 ;  /* 0x000000bade907220 */ /* 0x040fe20000410000 */
[----:B------:R-:W-:Y:S01]  /*1550*/  FMUL.FTZ R186, R222, R190 ;  /* 0x000000bedeba7220 */ /* 0x000fe20000410000 */
[----:B------:R-:W-:Y:S01]  /*1560*/  FMUL.FTZ R142, R234, R142 ;  /* 0x0000008eea8e7220 */ /* 0x000fe20000410000 */
[----:B------:R-:W-:Y:S01]  /*1570*/  FMUL.FTZ R191, R222, R192 ;  /* 0x000000c0debf7220 */ /* 0x000fe20000410000 */
[----:B------:R-:W3:Y:S01]  /*1580*/  LDL R234, [R1+0x30] ;  /* 0x0000300001ea7983 */ /* 0x000ee20000100800 */
[----:B------:R-:W-:Y:S01]  /*1590*/  FFMA.FTZ R62, R150, R186, R62 ;  /* 0x000000ba963e7223 */ /* 0x000fe2000001003e */
[----:B------:R-:W-:-:S02]  /*15a0*/  FMUL.FTZ R188, R222, R188 ;  /* 0x000000bcdebc7220 */ /* 0x000fc40000410000 */
[----:B------:R-:W3:Y:S04]  /*15b0*/  LDL R235, [R1+0x10] ;  /* 0x0000100001eb7983 */ /* 0x000ee80000100800 */
[----:B------:R-:W3:Y:S01]  /*15c0*/  LDG.E.128 R176, desc[UR6][R176.64] ;  /* 0x00000006b0b07981 */ /* 0x000ee2000c1e1d00 */
[----:B------:R-:W-:Y:S01]  /*15d0*/  FMUL.FTZ R150, R228, R150 ;  /* 0x00000096e4967220 */ /* 0x000fe20000410000 */
[----:B------:R-:W-:Y:S01]  /*15e0*/  FMUL.FTZ R228, R217, R151 ;  /* 0x00000097d9e47220 */ /* 0x000fe20000410000 */
[C---:B------:R-:W-:Y:S01]  /*15f0*/  FMUL.FTZ R151, R222.reuse, R189 ;  /* 0x000000bdde977220 */ /* 0x040fe20000410000 */
[----:B------:R-:W-:Y:S01]  /*1600*/  FMUL.FTZ R189, R222, R194 ;  /* 0x000000c2debd7220 */ /* 0x000fe20000410000 */
[----:B------:R-:W3:Y:S03]  /*1610*/  LDL R217, [R1+0x2c] ;  /* 0x00002c0001d97983 */ /* 0x000ee60000100800 */
[----:B------:R-:W-:Y:S01]  /*1620*/  FFMA.FTZ R66, R154, R189, R66 ;  /* 0x000000bd9a427223 */ /* 0x000fe20000010042 */
[----:B------:R-:W-:Y:S01]  /*1630*/  FMUL.FTZ R154, R227, R154 ;  /* 0x0000009ae39a7220 */ /* 0x000fe20000410000 */
[----:B------:R-:W-:-:S02]  /*1640*/  FMUL.FTZ R227, R216, R155 ;  /* 0x0000009bd8e37220 */ /* 0x000fc40000410000 */
[----:B------:R-:W3:Y:S01]  /*1650*/  LDL R216, [R1+0x1c] ;  /* 0x00001c0001d87983 */ /* 0x000ee20000100800 */
[----:B------:R-:W-:-:S03]  /*1660*/  FMUL.FTZ R141, R233, R141 ;  /* 0x0000008de98d7220 */ /* 0x000fc60000410000 */
[----:B------:R-:W3:Y:S01]  /*1670*/  LDL R233, [R1+0x34] ;  /* 0x0000340001e97983 */ /* 0x000ee20000100800 */
[C---:B------:R-:W-:Y:S01]  /*1680*/  FMUL.FTZ R190, R222.reuse, R195 ;  /* 0x000000c3debe7220 */ /* 0x040fe20000410000 */
[----:B------:R-:W-:-:S03]  /*1690*/  FMUL.FTZ R192, R222, R198 ;  /* 0x000000c6dec07220 */ /* 0x000fc60000410000 */
[----:B------:R-:W-:Y:S01]  /*16a0*/  FFMA.FTZ R67, R155, R190, R67 ;  /* 0x000000be9b437223 */ /* 0x000fe20000010043 */
[----:B------:R-:W-:Y:S01]  /*16b0*/  FMUL.FTZ R155, R222, R193 ;  /* 0x000000c1de9b7220 */ /* 0x000fe20000410000 */
[----:B------:R-:W-:-:S03]  /*16c0*/  FFMA.FTZ R70, R158, R192, R70 ;  /* 0x000000c09e467223 */ /* 0x000fc60000010046 */
[----:B------:R-:W-:Y:S01]  /*16d0*/  FFMA.FTZ R69, R157, R155, R69 ;  /* 0x0000009b9d457223 */ /* 0x000fe20000010045 */
[----:B------:R-:W-:Y:S01]  /*16e0*/  FMUL.FTZ R193, R222, R199 ;  /* 0x000000c7dec17220 */ /* 0x000fe20000410000 */
[----:B------:R-:W-:Y:S01]  /*16f0*/  FFMA.FTZ R57, R145, R143, R57 ;  /* 0x0000008f91397223 */ /* 0x000fe20000010039 */
[----:B------:R-:W-:Y:S02]  /*1700*/  FMUL.FTZ R145, R239, R145 ;  /* 0x00000091ef917220 */ /* 0x000fe40000410000 */
[----:B------:R-:W-:Y:S01]  /*1710*/  FFMA.FTZ R71, R159, R193, R71 ;  /* 0x000000c19f477223 */ /* 0x000fe20000010047 */
[----:B------:R-:W-:Y:S01]  /*1720*/  FFMA.FTZ R64, R152, R188, R64 ;  /* 0x000000bc98407223 */ /* 0x000fe20000010040 */
[----:B------:R-:W-:Y:S01]  /*1730*/  FFMA.FTZ R65, R153, R151, R65 ;  /* 0x0000009799417223 */ /* 0x000fe20000010041 */
[----:B--2---:R-:W-:Y:S02]  /*1740*/  FMUL.FTZ R157, R232, R157 ;  /* 0x0000009de89d7220 */ /* 0x004fe40000410000 */
[----:B------:R-:W2:Y:S01]  /*1750*/  LDL R232, [R1] ;  /* 0x0000000001e87983 */ /* 0x000ea20000100800 */
[----:B----4-:R-:W-:Y:S01]  /*1760*/  FMUL.FTZ R194, R231, R158 ;  /* 0x0000009ee7c27220 */ /* 0x010fe20000410000 */
[----:B------:R-:W-:Y:S01]  /*1770*/  FMUL.FTZ R158, R222, R196 ;  /* 0x000000c4de9e7220 */ /* 0x000fe20000410000 */
[----:B------:R-:W-:Y:S01]  /*1780*/  FFMA.FTZ R196, R0, R140, RZ ;  /* 0x0000008c00c47223 */ /* 0x000fe200000100ff */
[----:B------:R-:W4:Y:S03]  /*1790*/  LDL R231, [R1+0x4] ;  /* 0x0000040001e77983 */ /* 0x000f260000100800 */
[----:B------:R-:W-:-:S04]  /*17a0*/  FFMA.FTZ R196, R180, R141, R196 ;  /* 0x0000008db4c47223 */ /* 0x000fc800000100c4 */
[----:B------:R-:W-:-:S04]  /*17b0*/  FFMA.FTZ R198, R181, R142, R196 ;  /* 0x0000008eb5c67223 */ /* 0x000fc800000100c4 */
[----:B------:R-:W-:Y:S01]  /*17c0*/  FFMA.FTZ R198, R226, R230, R198 ;  /* 0x000000e6e2c67223 */ /* 0x000fe200000100c6 */
[----:B------:R-:W-:-:S03]  /*17d0*/  FMUL.FTZ R196, R222, R202 ;  /* 0x000000cadec47220 */ /* 0x000fc60000410000 */
[----:B------:R-:W-:-:S04]  /*17e0*/  FFMA.FTZ R198, R182, R183, R198 ;  /* 0x000000b7b6c67223 */ /* 0x000fc800000100c6 */
[----:B------:R-:W-:Y:S01]  /*17f0*/  FFMA.FTZ R202, R143, R145, R198 ;  /* 0x000000918fca7223 */ /* 0x000fe200000100c6 */
[----:B---3--:R-:W-:Y:S02]  /*1800*/  FMUL.FTZ R159, R217, R159 ;  /* 0x0000009fd99f7220 */ /* 0x008fe40000410000 */
[----:B------:R-:W3:Y:S01]  /*1810*/  LDL R217, [R1+0x8] ;  /* 0x0000080001d97983 */ /* 0x000ee20000100800 */
[----:B------:R-:W-:-:S03]  /*1820*/  FMUL.FTZ R198, R216, R163 ;  /* 0x000000a3d8c67220 */ /* 0x000fc60000410000 */
[----:B------:R-:W3:Y:S01]  /*1830*/  LDL R216, [R1+0xc] ;  /* 0x00000c0001d87983 */ /* 0x000ee20000100800 */
[----:B------:R-:W-:-:S03]  /*1840*/  FMUL.FTZ R152, R234, R152 ;  /* 0x00000098ea987220 */ /* 0x000fc60000410000 */
[----:B------:R-:W3:Y:S01]  /*1850*/  LDL R234, [R1+0x14] ;  /* 0x0000140001ea7983 */ /* 0x000ee20000100800 */
[----:B------:R-:W-:-:S03]  /*1860*/  FMUL.FTZ R153, R233, R153 ;  /* 0x00000099e9997220 */ /* 0x000fc60000410000 */
[----:B------:R-:W3:Y:S01]  /*1870*/  LDL R233, [R1+0x18] ;  /* 0x0000180001e97983 */ /* 0x000ee20000100800 */
[----:B------:R-:W-:Y:S01]  /*1880*/  FMUL.FTZ R195, R222, R197 ;  /* 0x000000c5dec37220 */ /* 0x000fe20000410000 */
[----:B------:R-:W-:-:S04]  /*1890*/  FADD.FTZ R197, RZ, R140 ;  /* 0x0000008cffc57221 */ /* 0x000fc80000010000 */
[----:B------:R-:W-:-:S04]  /*18a0*/  FADD.FTZ R197, R141, R197 ;  /* 0x000000c58dc57221 */ /* 0x000fc80000010000 */
[----:B------:R-:W-:-:S04]  /*18b0*/  FADD.FTZ R197, R142, R197 ;  /* 0x000000c58ec57221 */ /* 0x000fc80000010000 */
[----:B------:R-:W-:Y:S01]  /*18c0*/  FADD.FTZ R197, R230, R197 ;  /* 0x000000c5e6c57221 */ /* 0x000fe20000010000 */
[----:B------:R-:W-:-:S03]  /*18d0*/  FADD.FTZ R118, R118, R146 ;  /* 0x0000009276767221 */ /* 0x000fc60000010000 */
[----:B------:R-:W-:Y:S01]  /*18e0*/  FADD.FTZ R199, R183, R197 ;  /* 0x000000c5b7c77221 */ /* 0x000fe20000010000 */
[----:B------:R-:W-:Y:S01]  /*18f0*/  FFMA.FTZ R58, R146, R144, R58 ;  /* 0x00000090923a7223 */ /* 0x000fe2000001003a */
[----:B------:R-:W-:Y:S02]  /*1900*/  FMUL.FTZ R146, R238, R146 ;  /* 0x00000092ee927220 */ /* 0x000fe40000410000 */
[----:B------:R-:W-:Y:S01]  /*1910*/  FADD.FTZ R199, R145, R199 ;  /* 0x000000c791c77221 */ /* 0x000fe20000010000 */
[C---:B------:R-:W-:Y:S01]  /*1920*/  FMUL.FTZ R197, R222.reuse, R203 ;  /* 0x000000cbdec57220 */ /* 0x040fe20000410000 */
[----:B------:R-:W-:Y:S01]  /*1930*/  FMUL.FTZ R185, R222, R185 ;  /* 0x000000b9deb97220 */ /* 0x000fe20000410000 */
[----:B------:R-:W-:Y:S01]  /*1940*/  FFMA.FTZ R202, R144, R146, R202 ;  /* 0x0000009290ca7223 */ /* 0x000fe200000100ca */
[----:B------:R-:W-:Y:S01]  /*1950*/  FADD.FTZ R199, R146, R199 ;  /* 0x000000c792c77221 */ /* 0x000fe20000010000 */
        /* <DEDUP_REMOVED lines=8> */
[----:B------:R-:W-:-:S02]  /*19e0*/  FADD.FTZ R136, R136, R164 ;  /* 0x000000a488887221 */ /* 0x000fc40000010000 */
[----:B------:R-:W-:Y:S01]  /*19f0*/  FFMA.FTZ R202, R185, R148, R202 ;  /* 0x00000094b9ca7223 */ /* 0x000fe200000100ca */
[----:B------:R-:W-:Y:S01]  /*1a00*/  FADD.FTZ R200, R148, R200 ;  /* 0x000000c894c87221 */ /* 0x000fe20000010000 */
[----:B------:R-:W-:Y:S02]  /*1a10*/  FFMA.FTZ R80, R164, R163, R80 ;  /* 0x000000a3a4507223 */ /* 0x000fe40000010050 */
[----:B------:R-:W-:-:S04]  /*1a20*/  FFMA.FTZ R202, R147, R149, R202 ;  /* 0x0000009593ca7223 */ /* 0x000fc800000100ca */
[----:B------:R-:W-:-:S04]  /*1a30*/  FFMA.FTZ R202, R186, R150, R202 ;  /* 0x00000096baca7223 */ /* 0x000fc800000100ca */
[----:B------:R-:W-:Y:S01]  /*1a40*/  FFMA.FTZ R202, R187, R228, R202 ;  /* 0x000000e4bbca7223 */ /* 0x000fe200000100ca */
[----:B------:R-:W-:-:S03]  /*1a50*/  FADD.FTZ R137, R137, R165 ;  /* 0x000000a589897221 */ /* 0x000fc60000010000 */
[----:B------:R-:W-:Y:S01]  /*1a60*/  FFMA.FTZ R202, R188, R152, R202 ;  /* 0x00000098bcca7223 */ /* 0x000fe200000100ca */
[----:B------:R-:W-:Y:S01]  /*1a70*/  FADD.FTZ R138, R138, R166 ;  /* 0x000000a68a8a7221 */ /* 0x000fe20000010000 */
[----:B------:R-:W-:Y:S01]  /*1a80*/  FADD.FTZ R139, R139, R167 ;  /* 0x000000a78b8b7221 */ /* 0x000fe20000010000 */
[----:B------:R-:W-:Y:S01]  /*1a90*/  FADD.FTZ R128, R128, R156 ;  /* 0x0000009c80807221 */ /* 0x000fe20000010000 */
        /* <DEDUP_REMOVED lines=8> */
[----:B------:R-:W-:Y:S01]  /*1b20*/  FADD.FTZ R101, R101, R169 ;  /* 0x000000a965657221 */ /* 0x000fe20000010000 */
        /* <DEDUP_REMOVED lines=12> */
[----:B--2---:R-:W-:Y:S01]  /*1bf0*/  FMUL.FTZ R199, R232, R164 ;  /* 0x000000a4e8c77220 */ /* 0x004fe20000410000 */
[----:B------:R-:W-:Y:S01]  /*1c00*/  FMUL.FTZ R164, R222, R201 ;  /* 0x000000c9dea47220 */ /* 0x000fe20000410000 */
[----:B------:R-:W-:-:S04]  /*1c10*/  FADD.FTZ R201, R149, R200 ;  /* 0x000000c895c97221 */ /* 0x000fc80000010000 */
[----:B------:R-:W-:-:S04]  /*1c20*/  FADD.FTZ R201, R150, R201 ;  /* 0x000000c996c97221 */ /* 0x000fc80000010000 */
[----:B------:R-:W-:Y:S01]  /*1c30*/  FADD.FTZ R203, R228, R201 ;  /* 0x000000c9e4cb7221 */ /* 0x000fe20000010000 */
[----:B------:R-:W-:Y:S01]  /*1c40*/  FFMA.FTZ R81, R165, R164, R81 ;  /* 0x000000a4a5517223 */ /* 0x000fe20000010051 */
[----:B----4-:R-:W-:Y:S01]  /*1c50*/  FMUL.FTZ R200, R231, R165 ;  /* 0x000000a5e7c87220 */ /* 0x010fe20000410000 */
[----:B------:R-:W-:Y:S01]  /*1c60*/  FMUL.FTZ R165, R222, R206 ;  /* 0x000000cedea57220 */ /* 0x000fe20000410000 */
[----:B------:R-:W-:Y:S01]  /*1c70*/  FADD.FTZ R203, R152, R203 ;  /* 0x000000cb98cb7221 */ /* 0x000fe20000010000 */
[----:B------:R-:W-:Y:S02]  /*1c80*/  FFMA.FTZ R206, R151, R153, R202 ;  /* 0x0000009997ce7223 */ /* 0x000fe400000100ca */
[----:B------:R-:W-:Y:S01]  /*1c90*/  FFMA.FTZ R82, R166, R165, R82 ;  /* 0x000000a5a6527223 */ /* 0x000fe20000010052 */
[----:B------:R-:W-:Y:S01]  /*1ca0*/  FADD.FTZ R203, R153, R203 ;  /* 0x000000cb99cb7221 */ /* 0x000fe20000010000 */
[----:B------:R-:W-:-:S03]  /*1cb0*/  FFMA.FTZ R206, R189, R154, R206 ;  /* 0x0000009abdce7223 */ /* 0x000fc600000100ce */
[----:B------:R-:W-:Y:S01]  /*1cc0*/  FADD.FTZ R203, R154, R203 ;  /* 0x000000cb9acb7221 */ /* 0x000fe20000010000 */
[----:B------:R-:W-:-:S04]  /*1cd0*/  FFMA.FTZ R206, R190, R227, R206 ;  /* 0x000000e3bece7223 */ /* 0x000fc800000100ce */
[----:B------:R-:W-:Y:S01]  /*1ce0*/  FFMA.FTZ R206, R191, R156, R206 ;  /* 0x0000009cbfce7223 */ /* 0x000fe200000100ce */
[----:B---3--:R-:W-:Y:S01]  /*1cf0*/  FMUL.FTZ R201, R217, R166 ;  /* 0x000000a6d9c97220 */ /* 0x008fe20000410000 */
[----:B------:R-:W-:-:S04]  /*1d00*/  FMUL.FTZ R166, R222, R207 ;  /* 0x000000cfdea67220 */ /* 0x000fc80000410000 */
[----:B------:R-:W-:Y:S01]  /*1d10*/  FFMA.FTZ R83, R167, R166, R83 ;  /* 0x000000a6a7537223 */ /* 0x000fe20000010053 */
[----:B------:R-:W-:Y:S01]  /*1d20*/  FFMA.FTZ R206, R155, R157, R206 ;  /* 0x0000009d9bce7223 */ /* 0x000fe200000100ce */
[----:B------:R-:W-:Y:S01]  /*1d30*/  FMUL.FTZ R202, R216, R167 ;  /* 0x000000a7d8ca7220 */ /* 0x000fe20000410000 */
[----:B------:R-:W-:Y:S01]  /*1d40*/  FMUL.FTZ R167, R222, R204 ;  /* 0x000000ccdea77220 */ /* 0x000fe20000410000 */
[----:B------:R-:W-:Y:S01]  /*1d50*/  FADD.FTZ R204, R227, R203 ;  /* 0x000000cbe3cc7221 */ /* 0x000fe20000010000 */
[----:B------:R-:W-:-:S03]  /*1d60*/  FMUL.FTZ R203, R248, R168 ;  /* 0x000000a8f8cb7220 */ /* 0x000fc60000410000 */
        /* <DEDUP_REMOVED lines=8> */
[----:B------:R-:W-:Y:S01]  /*1df0*/  FMUL.FTZ R161, R234, R161 ;  /* 0x000000a1eaa17220 */ /* 0x000fe20000410000 */
[----:B------:R-:W-:Y:S01]  /*1e00*/  FFMA.FTZ R85, R169, R168, R85 ;  /* 0x000000a8a9557223 */ /* 0x000fe20000010055 */
        /* <DEDUP_REMOVED lines=37> */
[C---:B------:R-:W-:Y:S01]  /*2060*/  FMUL.FTZ R174, R222.reuse, R215 ;  /* 0x000000d7deae7220 */ /* 0x040fe20000410000 */
        /* <DEDUP_REMOVED lines=25> */
[----:B-1----:R-:W-:Y:S01]  /*2200*/  FMUL.FTZ R178, R222, R219 ;  /* 0x000000dbdeb27220 */ /* 0x002fe20000410000 */
[----:B------:R-:W-:Y:S01]  /*2210*/  FFMA.FTZ R214, R176, R212, R214 ;  /* 0x000000d4b0d67223 */ /* 0x000fe200000100d6 */
[----:B------:R-:W-:-:S02]  /*2220*/  FADD.FTZ R215, R215, R212 ;  /* 0x000000d4d7d77221 */ /* 0x000fc40000010000 */
[----:B------:R-:W-:Y:S01]  /*2230*/  FFMA.FTZ R95, R179, R178, R95 ;  /* 0x000000b2b35f7223 */ /* 0x000fe2000001005f */
[----:B------:R-:W-:Y:S01]  /*2240*/  FMUL.FTZ R179, R243, R179 ;  /* 0x000000b3f3b37220 */ /* 0x000fe20000410000 */
[----:B------:R-:W-:Y:S01]  /*2250*/  FFMA.FTZ R214, R177, R213, R214 ;  /* 0x000000d5b1d67223 */ /* 0x000fe200000100d6 */
[----:B------:R-:W-:-:S03]  /*2260*/  FADD.FTZ R215, R215, R213 ;  /* 0x000000d5d7d77221 */ /* 0x000fc60000010000 */
[----:B------:R-:W-:Y:S01]  /*2270*/  FFMA.FTZ R214, R178, R179, R214 ;  /* 0x000000b3b2d67223 */ /* 0x000fe200000100d6 */
[----:B------:R-:W-:Y:S01]  /*2280*/  FADD.FTZ R215, R215, R179 ;  /* 0x000000b3d7d77221 */ /* 0x000fe20000010000 */
[----:B------:R-:W-:Y:S06]  /*2290*/  BRA `(.L_x_24234) ;  /* 0x0000000400c47947 */ /* 0x000fec0003800000 */
.L_x_24233:
[----:B-----5:R-:W-:Y:S01]  /*22a0*/  ISETP.GE.AND P3, PT, R221, 0x1, PT ;  /* 0x00000001dd00780c */ /* 0x020fe20003f66270 */
[----:B------:R-:W-:Y:S01]  /*22b0*/  HFMA2 R8, -RZ, RZ, 0, 0 ;  /* 0x00000000ff087431 */ /* 0x000fe200000001ff */
[----:B------:R-:W-:Y:S02]  /*22c0*/  MOV R220, UR14 ;  /* 0x0000000e00dc7c02 */ /* 0x000fe40008000f00 */
[----:B------:R-:W-:Y:S02]  /*22d0*/  CS2R R214, SRZ ;  /* 0x0000000000d67805 */ /* 0x000fe4000001ff00 */
[----:B------:R-:W-:Y:S02]  /*22e0*/  MOV R225, UR15 ;  /* 0x0000000f00e17c02 */ /* 0x000fe40008000f00 */
[----:B------:R-:W-:-:S04]  /*22f0*/  ISETP.NE.U32.AND P0, PT, R220, RZ, PT ;  /* 0x000000ffdc00720c */ /* 0x000fc80003f05070 */
[----:B------:R-:W-:Y:S01]  /*2300*/  ISETP.NE.AND.EX P0, PT, R225, RZ, PT, P0 ;  /* 0x000000ffe100720c */ /* 0x000fe20003f05300 */
[----:B------:R-:W0:Y:S01]  /*2310*/  @P3 LDC R2, c[0x0][0x388] ;  /* 0x0000e200ff023b82 */ /* 0x000e220000000800 */
[----:B------:R-:W-:-:S05]  /*2320*/  @P3 IADD3 R3, PT, PT, R221, -0x1, RZ ;  /* 0xffffffffdd033810 */ /* 0x000fca0007ffe0ff */
[----:B0-----:R-:W-:-:S05]  /*2330*/  @P3 IMAD R2, R3, R2, RZ ;  /* 0x0000000203023224 */ /* 0x001fca00078e02ff */
[----:B------:R-:W-:-:S04]  /*2340*/  @P3 SHF.R.S32.HI R3, RZ, 0x1f, R2 ;  /* 0x0000001fff033819 */ /* 0x000fc80000011402 */
[----:B------:R-:W-:Y:S02]  /*2350*/  @P3 LEA.HI R2, R3, R2, RZ, 0x2 ;  /* 0x0000000203023211 */ /* 0x000fe400078f10ff */
[----:B------:R-:W0:Y:S02]  /*2360*/  @P3 S2R R3, SR_TID.X ;  /* 0x0000000000033919 */ /* 0x000e240000002100 */
[----:B0-----:R-:W-:-:S04]  /*2370*/  @P3 LOP3.LUT R3, R3, 0x1f, RZ, 0xc0, !PT ;  /* 0x0000001f03033812 */ /* 0x001fc800078ec0ff */
[----:B------:R-:W-:Y:S01]  /*2380*/  @P3 LEA.HI.SX32 R8, R2, R3, 0x1e ;  /* 0x0000000302083211 */ /* 0x000fe200078ff2ff */
[----:B------:R-:W-:Y:S06]  /*2390*/  @P0 BRA `(.L_x_24235) ;  /* 0x00000000007c0947 */ /* 0x000fec0003800000 */
[----:B------:R-:W0:Y:S01]  /*23a0*/  LDC.64 R238, c[0x0][0x3b0] ;  /* 0x0000ec00ffee7b82 */ /* 0x000e220000000a00 */
[C---:B------:R-:W-:Y:S02]  /*23b0*/  IADD3 R2, PT, PT, R8.reuse, 0x20, RZ ;  /* 0x0000002008027810 */ /* 0x040fe40007ffe0ff */
[C---:B------:R-:W-:Y:S02]  /*23c0*/  IADD3 R6, PT, PT, R8.reuse, 0x80, RZ ;  /* 0x0000008008067810 */ /* 0x040fe40007ffe0ff */
[C---:B------:R-:W-:Y:S02]  /*23d0*/  IADD3 R4, PT, PT, R8.reuse, 0x60, RZ ;  /* 0x0000006008047810 */ /* 0x040fe40007ffe0ff */
[C---:B------:R-:W-:Y:S02]  /*23e0*/  IADD3 R216, PT, PT, R8.reuse, 0xa0, RZ ;  /* 0x000000a008d87810 */ /* 0x040fe40007ffe0ff */
[C---:B------:R-:W-:Y:S02]  /*23f0*/  IADD3 R218, PT, PT, R8.reuse, 0xc0, RZ ;  /* 0x000000c008da7810 */ /* 0x040fe40007ffe0ff */
[----:B------:R-:W-:-:S02]  /*2400*/  IADD3 R231, PT, PT, R8, 0xe0, RZ ;  /* 0x000000e008e77810 */ /* 0x000fc40007ffe0ff */
[C---:B------:R-:W-:Y:S02]  /*2410*/  IADD3 R11, PT, PT, R8.reuse, 0x100, RZ ;  /* 0x00000100080b7810 */ /* 0x040fe40007ffe0ff */
[----:B------:R-:W-:Y:S01]  /*2420*/  IADD3 R9, PT, PT, R8, 0x120, RZ ;  /* 0x0000012008097810 */ /* 0x000fe20007ffe0ff */
[----:B0-----:R-:W-:-:S05]  /*2430*/  IMAD.WIDE.U32 R2, R2, 0x4, R238 ;  /* 0x0000000402027825 */ /* 0x001fca00078e00ee */
[----:B------:R0:W5:Y:S01]  /*2440*/  LDG.E R10, desc[UR6][R2.64] ;  /* 0x00000006020a7981 */ /* 0x000162000c1e1900 */
[----:B------:R-:W-:-:S04]  /*2450*/  IMAD.WIDE.U32 R6, R6, 0x4, R238 ;  /* 0x0000000406067825 */ /* 0x000fc800078e00ee */
[--C-:B------:R-:W-:Y:S02]  /*2460*/  IMAD.WIDE.U32 R4, R4, 0x4, R238.reuse ;  /* 0x0000000404047825 */ /* 0x100fe400078e00ee */
[----:B------:R2:W5:Y:S02]  /*2470*/  LDG.E R7, desc[UR6][R6.64] ;  /* 0x0000000606077981 */ /* 0x000564000c1e1900 */
[----:B------:R-:W-:Y:S01]  /*2480*/  IMAD.WIDE.U32 R216, R216, 0x4, R238 ;  /* 0x00000004d8d87825 */ /* 0x000fe200078e00ee */
[----:B0-----:R-:W-:-:S03]  /*2490*/  IADD3 R2, PT, PT, R8, 0x40, RZ ;  /* 0x0000004008027810 */ /* 0x001fc60007ffe0ff */
[----:B------:R-:W-:-:S04]  /*24a0*/  IMAD.WIDE.U32 R218, R218, 0x4, R238 ;  /* 0x00000004dada7825 */ /* 0x000fc800078e00ee */
[--C-:B------:R-:W-:Y:S01]  /*24b0*/  IMAD.WIDE.U32 R2, R2, 0x4, R238.reuse ;  /* 0x0000000402027825 */ /* 0x100fe200078e00ee */
[----:B------:R2:W5:Y:S03]  /*24c0*/  LDG.E R6, desc[UR6][R216.64] ;  /* 0x00000006d8067981 */ /* 0x000566000c1e1900 */
[----:B------:R-:W-:-:S04]  /*24d0*/  IMAD.WIDE.U32 R232, R231, 0x4, R238 ;  /* 0x00000004e7e87825 */ /* 0x000fc800078e00ee */
[----:B------:R-:W-:-:S04]  /*24e0*/  IMAD.WIDE.U32 R234, R11, 0x4, R238 ;  /* 0x000000040bea7825 */ /* 0x000fc800078e00ee */
[--C-:B------:R-:W-:Y:S02]  /*24f0*/  IMAD.WIDE.U32 R236, R8, 0x4, R238.reuse ;  /* 0x0000000408ec7825 */ /* 0x100fe400078e00ee */
[----:B------:R2:W5:Y:S02]  /*2500*/  LDG.E R8, desc[UR6][R4.64] ;  /* 0x0000000604087981 */ /* 0x000564000c1e1900 */
[----:B------:R-:W-:Y:S02]  /*2510*/  IMAD.WIDE.U32 R238, R9, 0x4, R238 ;  /* 0x0000000409ee7825 */ /* 0x000fe400078e00ee */
[----:B------:R2:W5:Y:S04]  /*2520*/  LDG.E R9, desc[UR6][R2.64] ;  /* 0x0000000602097981 */ /* 0x000568000c1e1900 */
[----:B------:R2:W5:Y:S04]  /*2530*/  LDG.E R11, desc[UR6][R236.64] ;  /* 0x00000006ec0b7981 */ /* 0x000568000c1e1900 */
[----:B------:R2:W5:Y:S04]  /*2540*/  LDG.E R5, desc[UR6][R218.64] ;  /* 0x00000006da057981 */ /* 0x000568000c1e1900 */
[----:B------:R2:W5:Y:S04]  /*2550*/  LDG.E R4, desc[UR6][R232.64] ;  /* 0x00000006e8047981 */ /* 0x000568000c1e1900 */
[----:B------:R2:W5:Y:S04]  /*2560*/  LDG.E R3, desc[UR6][R234.64] ;  /* 0x00000006ea037981 */ /* 0x000568000c1e1900 */
[----:B------:R2:W5:Y:S01]  /*2570*/  LDG.E R2, desc[UR6][R238.64] ;  /* 0x00000006ee027981 */ /* 0x000562000c1e1900 */
[----:B------:R-:W-:Y:S05]  /*2580*/  BRA `(.L_x_24234) ;  /* 0x0000000400087947 */ /* 0x000fea0003800000 */
.L_x_24235:
        /* <DEDUP_REMOVED lines=16> */
[----:B------:R-:W-:Y:S01]  /*2690*/  IMAD.WIDE.U32 R14, R15, 0x4, R10 ;  /* 0x000000040f0e7825 */ /* 0x000fe200078e000a */
[----:B0-----:R-:W-:-:S03]  /*26a0*/  LOP3.LUT R4, R4, 0x1f, RZ, 0xc0, !PT ;  /* 0x0000001f04047812 */ /* 0x001fc600078ec0ff */
[----:B------:R-:W-:Y:S01]  /*26b0*/  IMAD.WIDE.U32 R16, R17, 0x4, R10 ;  /* 0x0000000411107825 */ /* 0x000fe200078e000a */
[----:B------:R-:W-:-:S03]  /*26c0*/  LEA.HI.SX32 R29, R3, R4, 0x1e ;  /* 0x00000004031d7211 */ /* 0x000fc600078ff2ff */
[----:B------:R-:W-:-:S04]  /*26d0*/  IMAD.WIDE.U32 R2, R5, 0x4, R10 ;  /* 0x0000000405027825 */ /* 0x000fc800078e000a */
[----:B------:R-:W-:Y:S01]  /*26e0*/  IMAD.WIDE.U32 R4, R7, 0x4, R10 ;  /* 0x0000000407047825 */ /* 0x000fe200078e000a */
[----:B------:R-:W-:-:S03]  /*26f0*/  IADD3 R31, PT, PT, R29, 0x20, RZ ;  /* 0x000000201d1f7810 */ /* 0x000fc60007ffe0ff */
[--C-:B------:R-:W-:Y:S01]  /*2700*/  IMAD.WIDE.U32 R6, R9, 0x4, R10.reuse ;  /* 0x0000000409067825 */ /* 0x100fe200078e000a */
[C---:B------:R-:W-:Y:S01]  /*2710*/  IADD3 R33, PT, PT, R29.reuse, 0x40, RZ ;  /* 0x000000401d217810 */ /* 0x040fe20007ffe0ff */
[----:B------:R-:W5:Y:S01]  /*2720*/  LDG.E R9, desc[UR6][R4.64] ;  /* 0x0000000604097981 */ /* 0x000f62000c1e1900 */
[----:B------:R-:W-:Y:S01]  /*2730*/  IADD3 R35, PT, PT, R29, 0x60, RZ ;  /* 0x000000601d237810 */ /* 0x000fe20007ffe0ff */
[--C-:B------:R-:W-:Y:S01]  /*2740*/  IMAD.WIDE.U32 R18, R19, 0x4, R10.reuse ;  /* 0x0000000413127825 */ /* 0x100fe200078e000a */
[C---:B------:R-:W-:Y:S02]  /*2750*/  IADD3 R37, PT, PT, R29.reuse, 0x80, RZ ;  /* 0x000000801d257810 */ /* 0x040fe40007ffe0ff */
[----:B------:R-:W-:Y:S01]  /*2760*/  IADD3 R39, PT, PT, R29, 0xa0, RZ ;  /* 0x000000a01d277810 */ /* 0x000fe20007ffe0ff */
[----:B------:R-:W-:Y:S01]  /*2770*/  IMAD.WIDE.U32 R20, R21, 0x4, R10 ;  /* 0x0000000415147825 */ /* 0x000fe200078e000a */
[----:B------:R-:W-:-:S03]  /*2780*/  IADD3 R41, PT, PT, R29, 0xc0, RZ ;  /* 0x000000c01d297810 */ /* 0x000fc60007ffe0ff */
[--C-:B------:R-:W-:Y:S01]  /*2790*/  IMAD.WIDE.U32 R22, R8, 0x4, R10.reuse ;  /* 0x0000000408167825 */ /* 0x100fe200078e000a */
[----:B------:R-:W-:Y:S01]  /*27a0*/  IADD3 R217, PT, PT, R29, 0xe0, RZ ;  /* 0x000000e01dd97810 */ /* 0x000fe20007ffe0ff */
[----:B------:R-:W5:Y:S02]  /*27b0*/  LDG.E R8, desc[UR6][R6.64] ;  /* 0x0000000606087981 */ /* 0x000f64000c1e1900 */
[----:B------:R-:W-:Y:S01]  /*27c0*/  IMAD.WIDE.U32 R24, R25, 0x4, R10 ;  /* 0x0000000419187825 */ /* 0x000fe200078e000a */
[C---:B------:R-:W-:Y:S01]  /*27d0*/  IADD3 R219, PT, PT, R29.reuse, 0x100, RZ ;  /* 0x000001001ddb7810 */ /* 0x040fe20007ffe0ff */
[----:B------:R-:W5:Y:S01]  /*27e0*/  LDG.E R10, desc[UR6][R2.64] ;  /* 0x00000006020a7981 */ /* 0x000f62000c1e1900 */
[----:B------:R-:W-:Y:S01]  /*27f0*/  IADD3 R233, PT, PT, R29, 0x120, RZ ;  /* 0x000001201de97810 */ /* 0x000fe20007ffe0ff */
[--C-:B--2---:R-:W-:Y:S02]  /*2800*/  IMAD.WIDE.U32 R216, R217, 0x10, R26.reuse ;  /* 0x00000010d9d87825 */ /* 0x104fe400078e001a */
[----:B------:R0:W5:Y:S02]  /*2810*/  LDG.E R5, desc[UR6][R16.64] ;  /* 0x0000000610057981 */ /* 0x000164000c1e1900 */
[----:B------:R-:W-:-:S02]  /*2820*/  IMAD.WIDE.U32 R218, R219, 0x10, R26 ;  /* 0x00000010dbda7825 */ /* 0x000fc400078e001a */
[----:B------:R1:W5:Y:S02]  /*2830*/  LDG.E R7, desc[UR6][R12.64] ;  /* 0x000000060c077981 */ /* 0x000364000c1e1900 */
[--C-:B------:R-:W-:Y:S02]  /*2840*/  IMAD.WIDE.U32 R232, R233, 0x10, R26.reuse ;  /* 0x00000010e9e87825 */ /* 0x100fe400078e001a */
[----:B------:R2:W5:Y:S02]  /*2850*/  LDG.E R6, desc[UR6][R14.64] ;  /* 0x000000060e067981 */ /* 0x000564000c1e1900 */
[--C-:B0-----:R-:W-:Y:S02]  /*2860*/  IMAD.WIDE.U32 R16, R33, 0x10, R26.reuse ;  /* 0x0000001021107825 */ /* 0x101fe400078e001a */
[----:B------:R0:W5:Y:S02]  /*2870*/  LDG.E R4, desc[UR6][R18.64] ;  /* 0x0000000612047981 */ /* 0x000164000c1e1900 */
[----:B-1----:R-:W-:-:S02]  /*2880*/  IMAD.WIDE.U32 R12, R29, 0x10, R26 ;  /* 0x000000101d0c7825 */ /* 0x002fc400078e001a */
[----:B------:R1:W5:Y:S02]  /*2890*/  LDG.E R3, desc[UR6][R20.64] ;  /* 0x0000000614037981 */ /* 0x000364000c1e1900 */
[--C-:B--2---:R-:W-:Y:S02]  /*28a0*/  IMAD.WIDE.U32 R14, R31, 0x10, R26.reuse ;  /* 0x000000101f0e7825 */ /* 0x104fe400078e001a */
[----:B------:R2:W5:Y:S02]  /*28b0*/  LDG.E R11, desc[UR6][R22.64] ;  /* 0x00000006160b7981 */ /* 0x000564000c1e1900 */
[--C-:B0-----:R-:W-:Y:S02]  /*28c0*/  IMAD.WIDE.U32 R18, R35, 0x10, R26.reuse ;  /* 0x0000001023127825 */ /* 0x101fe400078e001a */
[----:B------:R0:W5:Y:S02]  /*28d0*/  LDG.E R2, desc[UR6][R24.64] ;  /* 0x0000000618027981 */ /* 0x000164000c1e1900 */
[----:B-1----:R-:W-:-:S02]  /*28e0*/  IMAD.WIDE.U32 R20, R37, 0x10, R26 ;  /* 0x0000001025147825 */ /* 0x002fc400078e001a */
[----:B------:R1:W5:Y:S02]  /*28f0*/  LDG.E.128 R48, desc[UR6][R12.64] ;  /* 0x000000060c307981 */ /* 0x000364000c1e1d00 */
[--C-:B--2---:R-:W-:Y:S02]  /*2900*/  IMAD.WIDE.U32 R22, R39, 0x10, R26.reuse ;  /* 0x0000001027167825 */ /* 0x104fe400078e001a */
[----:B------:R1:W5:Y:S02]  /*2910*/  LDG.E.128 R44, desc[UR6][R14.64] ;  /* 0x000000060e2c7981 */ /* 0x000364000c1e1d00 */
[----:B0-----:R-:W-:Y:S02]  /*2920*/  IMAD.WIDE.U32 R24, R41, 0x10, R26 ;  /* 0x0000001029187825 */ /* 0x001fe400078e001a */
[----:B------:R1:W5:Y:S04]  /*2930*/  LDG.E.128 R40, desc[UR6][R16.64] ;  /* 0x0000000610287981 */ /* 0x000368000c1e1d00 */
[----:B------:R1:W5:Y:S04]  /*2940*/  LDG.E.128 R36, desc[UR6][R18.64] ;  /* 0x0000000612247981 */ /* 0x000368000c1e1d00 */
[----:B------:R1:W5:Y:S04]  /*2950*/  LDG.E.128 R32, desc[UR6][R20.64] ;  /* 0x0000000614207981 */ /* 0x000368000c1e1d00 */
[----:B------:R1:W5:Y:S04]  /*2960*/  LDG.E.128 R28, desc[UR6][R22.64] ;  /* 0x00000006161c7981 */ /* 0x000368000c1e1d00 */
[----:B------:R-:W5:Y:S04]  /*2970*/  LDG.E.128 R24, desc[UR6][R24.64] ;  /* 0x0000000618187981 */ /* 0x000f68000c1e1d00 */
[----:B------:R1:W5:Y:S04]  /*2980*/  LDG.E.128 R16, desc[UR6][R218.64] ;  /* 0x00000006da107981 */ /* 0x000368000c1e1d00 */
[----:B------:R1:W5:Y:S04]  /*2990*/  LDG.E.128 R20, desc[UR6][R216.64] ;  /* 0x00000006d8147981 */ /* 0x000368000c1e1d00 */
[----:B------:R1:W5:Y:S02]  /*29a0*/  LDG.E.128 R12, desc[UR6][R232.64] ;  /* 0x00000006e80c7981 */ /* 0x000364000c1e1d00 */
.L_x_24234:
[----:B------:R-:W-:Y:S05]  /*29b0*/  BSYNC.RECONVERGENT B1 ;  /* 0x0000000000017941 */ /* 0x000fea0003800200 */
.L_x_24232:
        /* <DEDUP_REMOVED lines=19> */
[----:B------:R0:W2:Y:S02]  /*2af0*/  SHFL.BFLY PT, R215, R219, 0x10, 0x1f ;  /* 0x0e001f00dbd77f89 */ /* 0x0000a400000e0000 */
.L_x_24419:
[----:B------:R-:W3:Y:S01]  /*2b00*/  S2R R234, SR_TID.X ;  /* 0x0000000000ea7919 */ /* 0x000ee20000002100 */
[----:B--2---:R-:W-:Y:S01]  /*2b10*/  FADD.FTZ R216, R219, R215 ;  /* 0x000000d7dbd87221 */ /* 0x004fe20000010000 */
[----:B------:R-:W-:Y:S01]  /*2b20*/  @P3 IADD3 R218, PT, PT, R221, -0x1, RZ ;  /* 0xffffffffddda3810 */ /* 0x000fe20007ffe0ff */
[----:B------:R-:W-:Y:S01]  /*2b30*/  IMAD R215, R224, UR8, RZ ;  /* 0x00000008e0d77c24 */ /* 0x000fe2000f8e02ff */
[----:B------:R-:W-:Y:S01]  /*2b40*/  ISETP.NE.U32.AND P0, PT, R220, RZ, PT ;  /* 0x000000ffdc00720c */ /* 0x000fe20003f05070 */
[----:B01----:R-:W-:Y:S01]  /*2b50*/  FADD.FTZ R214, R214, R231 ;  /* 0x000000e7d6d67221 */ /* 0x003fe20000010000 */
[----:B------:R-:W-:Y:S01]  /*2b60*/  ISETP.NE.AND P1, PT, RZ, UR9, PT ;  /* 0x00000009ff007c0c */ /* 0x000fe2000bf25270 */
[----:B------:R-:W-:Y:S01]  /*2b70*/  @P3 IMAD R218, R218, UR8, RZ ;  /* 0x00000008dada3c24 */ /* 0x000fe2000f8e02ff */
[----:B------:R-:W-:Y:S01]  /*2b80*/  SHF.R.S32.HI R217, RZ, 0x1f, R215 ;  /* 0x0000001fffd97819 */ /* 0x000fe200000114d7 */
[----:B------:R-:W-:Y:S01]  /*2b90*/  BSSY.RECONVERGENT B1, `(.L_x_24237) ;  /* 0x00000cb000017945 */ /* 0x000fe20003800200 */
[----:B------:R-:W-:Y:S01]  /*2ba0*/  ISETP.NE.AND.EX P0, PT, R225, RZ, PT, P0 ;  /* 0x000000ffe100720c */ /* 0x000fe20003f05300 */
[----:B------:R-:W-:Y:S01]  /*2bb0*/  FMUL.FTZ R216, R216, UR10 ;  /* 0x0000000ad8d87c20 */ /* 0x000fe20008410000 */
[----:B------:R-:W-:-:S02]  /*2bc0*/  LEA.HI R215, R217, R215, RZ, 0x2 ;  /* 0x000000d7d9d77211 */ /* 0x000fc400078f10ff */
[----:B------:R-:W-:-:S04]  /*2bd0*/  @P3 SHF.R.S32.HI R217, RZ, 0x1f, R218 ;  /* 0x0000001fffd93819 */ /* 0x000fc800000114da */
[----:B------:R-:W-:Y:S01]  /*2be0*/  @P3 LEA.HI R218, R217, R218, RZ, 0x2 ;  /* 0x000000dad9da3211 */ /* 0x000fe200078f10ff */
[----:B------:R-:W-:Y:S01]  /*2bf0*/  FMUL.FTZ R217, R214, UR10 ;  /* 0x0000000ad6d97c20 */ /* 0x000fe20008410000 */
[----:B------:R-:W-:-:S04]  /*2c00*/  HFMA2 R214, -RZ, RZ, 0, 0 ;  /* 0x00000000ffd67431 */ /* 0x000fc800000001ff */
        /* <DEDUP_REMOVED lines=21> */
.L_x_24241:
[----:B------:R-:W-:Y:S05]  /*2d60*/  BSYNC.RECONVERGENT B2 ;  /* 0x0000000000027941 */ /* 0x000fea0003800200 */
.L_x_24240:
        /* <DEDUP_REMOVED lines=11> */
.L_x_24243:
[----:B------:R-:W-:Y:S05]  /*2e20*/  BSYNC.RECONVERGENT B2 ;  /* 0x0000000000027941 */ /* 0x000fea0003800200 */
.L_x_24242:
        /* <DEDUP_REMOVED lines=11> */
.L_x_24245:
[----:B------:R-:W-:Y:S05]  /*2ee0*/  BSYNC.RECONVERGENT B2 ;  /* 0x0000000000027941 */ /* 0x000fea0003800200 */
.L_x_24244:
        /* <DEDUP_REMOVED lines=11> */
.L_x_24239:
        /* <DEDUP_REMOVED lines=28> */
.L_x_24248:
[----:B------:R-:W-:Y:S05]  /*3160*/  BSYNC.RECONVERGENT B2 ;  /* 0x0000000000027941 */ /* 0x000fea0003800200 */
.L_x_24247:
        /* <DEDUP_REMOVED lines=11> */
.L_x_24250:
[----:B------:R-:W-:Y:S05]  /*3220*/  BSYNC.RECONVERGENT B2 ;  /* 0x0000000000027941 */ /* 0x000fea0003800200 */
.L_x_24249:
        /* <DEDUP_REMOVED lines=11> */
.L_x_24252:
[----:B------:R-:W-:Y:S05]  /*32e0*/  BSYNC.RECONVERGENT B2 ;  /* 0x0000000000027941 */ /* 0x000fea0003800200 */
.L_x_24251:
[----:B------:R-:W-:Y:S05]  /*32f0*/  @!P3 BRA `(.L_x_24246) ;  /* 0x000000040050b947 */ /* 0x000fea0003800000 */
[----:B-----5:R-:W-:Y:S01]  /*3300*/  ISETP.GE.U32.AND P0, PT, R11, 0x1000000, PT ;  /* 0x010000000b00780c */ /* 0x020fe20003f06070 */
[----:B------:R-:W-:-:S04]  /*3310*/  FMUL.FTZ R11, R79, UR13 ;  /* 0x0000000d4f0b7c20 */ /* 0x000fc80008410000 */
[----:B------:R-:W-:-:S05]  /*3320*/  FMUL.FTZ R11, R11, UR12 ;  /* 0x0000000c0b0b7c20 */ /* 0x000fca0008410000 */
[----:B------:R-:W-:Y:S01]  /*3330*/  SEL R111, R11, RZ, P0 ;  /* 0x000000ff0b6f7207 */ /* 0x000fe20000000000 */
[----:B------:R-:W-:Y:S06]  /*3340*/  BRA `(.L_x_24246) ;  /* 0x00000004003c7947 */ /* 0x000fec0003800000 */
.L_x_24238:
        /* <DEDUP_REMOVED lines=33> */
[----:B------:R-:W-:Y:S01]  /*3560*/  ISETP.GE.U32.AND P0, PT, R11, 0x1000000, PT ;  /* 0x010000000b00780c */ /* 0x000fe20003f06070 */
[----:B------:R-:W-:Y:S01]  /*3570*/  @P2 FFMA.FTZ R11, R226, R216, R217 ;  /* 0x000000d8e20b2223 */ /* 0x000fe200000100d9 */
[----:B------:R-:W-:-:S03]  /*3580*/  MOV R111, R51 ;  /* 0x00000033006f7202 */ /* 0x000fc60000000f00 */
[----:B------:R-:W-:-:S04]  /*3590*/  @P2 FADD.FTZ R11, R230, -R11 ;  /* 0x8000000be60b2221 */ /* 0x000fc80000010000 */
[----:B------:R-:W-:-:S04]  /*35a0*/  @P2 FFMA.FTZ R111, R222, R11, R51 ;  /* 0x0000000bde6f2223 */ /* 0x000fc80000010033 */
[----:B------:R-:W-:-:S04]  /*35b0*/  FMUL.FTZ R11, R111, UR13 ;  /* 0x0000000d6f0b7c20 */ /* 0x000fc80008410000 */
[----:B------:R-:W-:-:S05]  /*35c0*/  FMUL.FTZ R11, R11, UR12 ;  /* 0x0000000c0b0b7c20 */ /* 0x000fca0008410000 */
[----:B------:R-:W-:Y:S01]  /*35d0*/  SEL R111, R11, RZ, P0 ;  /* 0x000000ff0b6f7207 */ /* 0x000fe20000000000 */
[----:B------:R-:W-:Y:S06]  /*35e0*/  BRA `(.L_x_24246) ;  /* 0x0000000000947947 */ /* 0x000fec0003800000 */
.L_x_24253:
[C---:B-----5:R-:W-:Y:S01]  /*35f0*/  @P3 LOP3.LUT P0, RZ, R11.reuse, 0xff, RZ, 0xc0, !PT ;  /* 0x000000ff0bff3812 */ /* 0x060fe2000780c0ff */
[----:B------:R-:W0:Y:S01]  /*3600*/  @P3 LDC.64 R78, c[0x0][0x408] ;  /* 0x00010200ff4e3b82 */ /* 0x000e220000000a00 */
[C---:B------:R-:W-:Y:S02]  /*3610*/  @P3 LOP3.LUT P1, RZ, R11.reuse, 0xff00, RZ, 0xc0, !PT ;  /* 0x0000ff000bff3812 */ /* 0x040fe4000782c0ff */
[C---:B------:R-:W-:Y:S02]  /*3620*/  @P3 LOP3.LUT P4, RZ, R11.reuse, 0xff0000, RZ, 0xc0, !PT ;  /* 0x00ff00000bff3812 */ /* 0x040fe4000788c0ff */
[----:B------:R-:W-:Y:S01]  /*3630*/  @P3 ISETP.GE.U32.AND P5, PT, R11, 0x1000000, PT ;  /* 0x010000000b00380c */ /* 0x000fe20003fa6070 */
[----:B------:R-:W-:Y:S02]  /*3640*/  @P2 FFMA.FTZ R11, R226, R216, R217 ;  /* 0x000000d8e20b2223 */ /* 0x000fe400000100d9 */
[----:B------:R-:W1:Y:S02]  /*3650*/  @P3 LDC.64 R218, c[0x0][0x408] ;  /* 0x00010200ffda3b82 */ /* 0x000e640000000a00 */
        /* <DEDUP_REMOVED lines=14> */
[----:B------:R-:W-:Y:S01]  /*3740*/  @P3 SEL R108, R78, RZ, P0 ;  /* 0x000000ff4e6c3207 */ /* 0x000fe20000000000 */
[----:B------:R-:W-:-:S04]  /*3750*/  @P2 FFMA.FTZ R78, R180, R216, R217 ;  /* 0x000000d8b44e2223 */ /* 0x000fc800000100d9 */
        /* <DEDUP_REMOVED lines=9> */
[----:B------:R-:W-:-:S04]  /*37f0*/  @P2 FFMA.FTZ R78, R222, R79, R50 ;  /* 0x0000004fde4e2223 */ /* 0x000fc80000010032 */
[----:B-1----:R-:W-:-:S04]  /*3800*/  @P3 FMUL.FTZ R79, R78, R219 ;  /* 0x000000db4e4f3220 */ /* 0x002fc80000410000 */
[----:B------:R-:W-:-:S05]  /*3810*/  @P3 FMUL.FTZ R79, R79, R218 ;  /* 0x000000da4f4f3220 */ /* 0x000fca0000410000 */
[----:B------:R-:W-:Y:S02]  /*3820*/  @P3 SEL R110, R79, RZ, P4 ;  /* 0x000000ff4f6e3207 */ /* 0x000fe40002000000 */
[----:B------:R-:W-:-:S07]  /*3830*/  MOV R79, R11 ;  /* 0x0000000b004f7202 */ /* 0x000fce0000000f00 */
.L_x_24246:
[----:B------:R-:W-:Y:S05]  /*3840*/  BSYNC.RECONVERGENT B1 ;  /* 0x0000000000017941 */ /* 0x000fea0003800200 */
.L_x_24237:
[----:B------:R-:W-:Y:S01]  /*3850*/  ISETP.NE.U32.AND P0, PT, R231, RZ, PT ;  /* 0x000000ffe700720c */ /* 0x000fe20003f05070 */
[----:B------:R-:W-:Y:S01]  /*3860*/  BSSY.RECONVERGENT B1, `(.L_x_24254) ;  /* 0x00000c3000017945 */ /* 0x000fe20003800200 */
[----:B------:R-:W-:Y:S02]  /*3870*/  ISETP.NE.U32.AND P1, PT, R220, RZ, PT ;  /* 0x000000ffdc00720c */ /* 0x000fe40003f25070 */
[----:B------:R-:W-:Y:S02]  /*3880*/  ISETP.NE.AND.EX P0, PT, R232, RZ, PT, P0 ;  /* 0x000000ffe800720c */ /* 0x000fe40003f05300 */
[----:B------:R-:W-:-:S11]  /*3890*/  ISETP.NE.AND.EX P1, PT, R225, RZ, PT, P1 ;  /* 0x000000ffe100720c */ /* 0x000fd60003f25310 */
[----:B------:R-:W0:Y:S02]  /*38a0*/  @P0 LDC.64 R218, c[0x0][0x478] ;  /* 0x00011e00ffda0b82 */ /* 0x000e240000000a00 */
        /* <DEDUP_REMOVED lines=8> */
[----:B-----5:R-:W-:Y:S01]  /*3930*/  @P2 FFMA.FTZ R11, R182, R216, R217 ;  /* 0x000000d8b60b2223 */ /* 0x020fe200000100d9 */
[----:B------:R-:W-:Y:S02]  /*3940*/  MOV R76, R44 ;  /* 0x0000002c004c7202 */ /* 0x000fe40000000f00 */
[----:B------:R-:W-:Y:S01]  /*3950*/  @P3 LOP3.LUT P4, RZ, R10, 0xff, RZ, 0xc0, !PT ;  /* 0x000000ff0aff3812 */ /* 0x000fe2000788c0ff */
[----:B------:R-:W-:Y:S01]  /*3960*/  @P2 FADD.FTZ R11, R183, -R11 ;  /* 0x8000000bb70b2221 */ /* 0x000fe20000010000 */
[----:B------:R-:W-:Y:S02]  /*3970*/  MOV R77, R45 ;  /* 0x0000002d004d7202 */ /* 0x000fe40000000f00 */
[----:B0-----:R-:W0:Y:S01]  /*3980*/  @P3 LDC.64 R218, c[0x0][0x408] ;  /* 0x00010200ffda3b82 */ /* 0x001e220000000a00 */
[----:B------:R-:W-:-:S04]  /*3990*/  @P2 FFMA.FTZ R76, R222, R11, R44 ;  /* 0x0000000bde4c2223 */ /* 0x000fc8000001002c */
[----:B-1----:R-:W-:-:S04]  /*39a0*/  @P3 FMUL.FTZ R11, R76, R79 ;  /* 0x0000004f4c0b3220 */ /* 0x002fc80000410000 */
[----:B------:R-:W-:Y:S02]  /*39b0*/  @P3 FMUL.FTZ R11, R11, R78 ;  /* 0x0000004e0b0b3220 */ /* 0x000fe40000410000 */
[----:B------:R-:W1:Y:S03]  /*39c0*/  @P3 LDC.64 R78, c[0x0][0x408] ;  /* 0x00010200ff4e3b82 */ /* 0x000e660000000a00 */
[----:B------:R-:W-:Y:S01]  /*39d0*/  @P3 SEL R108, R11, RZ, P4 ;  /* 0x000000ff0b6c3207 */ /* 0x000fe20002000000 */
[----:B------:R-:W-:Y:S01]  /*39e0*/  @P2 FFMA.FTZ R11, R143, R216, R217 ;  /* 0x000000d88f0b2223 */ /* 0x000fe200000100d9 */
[----:B------:R-:W-:-:S03]  /*39f0*/  @P3 LOP3.LUT P4, RZ, R10, 0xff00, RZ, 0xc0, !PT ;  /* 0x0000ff000aff3812 */ /* 0x000fc6000788c0ff */
[----:B------:R-:W-:-:S04]  /*3a00*/  @P2 FADD.FTZ R11, R145, -R11 ;  /* 0x8000000b910b2221 */ /* 0x000fc80000010000 */
[----:B------:R-:W-:-:S04]  /*3a10*/  @P2 FFMA.FTZ R77, R222, R11, R45 ;  /* 0x0000000bde4d2223 */ /* 0x000fc8000001002d */
[----:B-1----:R-:W-:-:S04]  /*3a20*/  @P3 FMUL.FTZ R11, R77, R79 ;  /* 0x0000004f4d0b3220 */ /* 0x002fc80000410000 */
[----:B------:R-:W-:Y:S01]  /*3a30*/  @P3 FMUL.FTZ R11, R11, R78 ;  /* 0x0000004e0b0b3220 */ /* 0x000fe20000410000 */
[----:B------:R-:W-:-:S04]  /*3a40*/  MOV R78, R46 ;  /* 0x0000002e004e7202 */ /* 0x000fc80000000f00 */
[----:B------:R-:W-:Y:S01]  /*3a50*/  @P3 SEL R109, R11, RZ, P4 ;  /* 0x000000ff0b6d3207 */ /* 0x000fe20002000000 */
[----:B------:R-:W-:Y:S01]  /*3a60*/  @P2 FFMA.FTZ R11, R144, R216, R217 ;  /* 0x000000d8900b2223 */ /* 0x000fe200000100d9 */
[----:B------:R-:W-:-:S03]  /*3a70*/  @P3 LOP3.LUT P4, RZ, R10, 0xff0000, RZ, 0xc0, !PT ;  /* 0x00ff00000aff3812 */ /* 0x000fc6000788c0ff */
[----:B------:R-:W-:-:S04]  /*3a80*/  @P2 FADD.FTZ R11, R146, -R11 ;  /* 0x8000000b920b2221 */ /* 0x000fc80000010000 */
[----:B------:R-:W-:-:S04]  /*3a90*/  @P2 FFMA.FTZ R78, R222, R11, R46 ;  /* 0x0000000bde4e2223 */ /* 0x000fc8000001002e */
[----:B0-----:R-:W-:-:S04]  /*3aa0*/  @P3 FMUL.FTZ R11, R78, R219 ;  /* 0x000000db4e0b3220 */ /* 0x001fc80000410000 */
[----:B------:R-:W-:-:S05]  /*3ab0*/  @P3 FMUL.FTZ R11, R11, R218 ;  /* 0x000000da0b0b3220 */ /* 0x000fca0000410000 */
[----:B------:R-:W-:Y:S01]  /*3ac0*/  @P3 SEL R110, R11, RZ, P4 ;  /* 0x000000ff0b6e3207 */ /* 0x000fe20002000000 */
[----:B------:R-:W-:-:S04]  /*3ad0*/  @P2 FFMA.FTZ R11, R184, R216, R217 ;  /* 0x000000d8b80b2223 */ /* 0x000fc800000100d9 */
[----:B------:R-:W-:Y:S01]  /*3ae0*/  @P2 FADD.FTZ R79, R229, -R11 ;  /* 0x8000000be54f2221 */ /* 0x000fe20000010000 */
[----:B------:R-:W-:-:S03]  /*3af0*/  MOV R11, R47 ;  /* 0x0000002f000b7202 */ /* 0x000fc60000000f00 */
        /* <DEDUP_REMOVED lines=8> */
.L_x_24256:
[----:B-----5:R-:W-:Y:S01]  /*3b80*/  @P2 FFMA.FTZ R11, R182, R216, R217 ;  /* 0x000000d8b60b2223 */ /* 0x020fe200000100d9 */
[----:B------:R-:W-:-:S03]  /*3b90*/  @P3 LOP3.LUT P4, RZ, R10, 0xff, RZ, 0xc0, !PT ;  /* 0x000000ff0aff3812 */ /* 0x000fc6000788c0ff */
        /* <DEDUP_REMOVED lines=35> */
.L_x_24255:
[----:B------:R-:W-:Y:S05]  /*3dd0*/  @!P0 BRA `(.L_x_24258) ;  /* 0x0000000000f48947 */ /* 0x000fea0003800000 */
[-CC-:B-----5:R-:W-:Y:S01]  /*3de0*/  FFMA.FTZ R11, R144, R216.reuse, R217.reuse ;  /* 0x000000d8900b7223 */ /* 0x1a0fe200000100d9 */
        /* <DEDUP_REMOVED lines=27> */
.L_x_24260:
[----:B------:R-:W-:Y:S05]  /*3fa0*/  BSYNC.RECONVERGENT B2 ;  /* 0x0000000000027941 */ /* 0x000fea0003800200 */
.L_x_24259:
        /* <DEDUP_REMOVED lines=11> */
.L_x_24262:
[----:B------:R-:W-:Y:S05]  /*4060*/  BSYNC.RECONVERGENT B2 ;  /* 0x0000000000027941 */ /* 0x000fea0003800200 */
.L_x_24261:
        /* <DEDUP_REMOVED lines=11> */
.L_x_24264:
[----:B------:R-:W-:Y:S05]  /*4120*/  BSYNC.RECONVERGENT B2 ;  /* 0x0000000000027941 */ /* 0x000fea0003800200 */
.L_x_24263:
[----:B------:R-:W-:Y:S01]  /*4130*/  MOV R79, R11 ;  /* 0x0000000b004f7202 */ /* 0x000fe20000000f00 */
[----:B------:R-:W-:Y:S06]  /*4140*/  @!P3 BRA `(.L_x_24257) ;  /* 0x0000000000d0b947 */ /* 0x000fec0003800000 */
[----:B------:R-:W-:Y:S01]  /*4150*/  ISETP.GE.U32.AND P4, PT, R10, 0x1000000, PT ;  /* 0x010000000a00780c */ /* 0x000fe20003f86070 */
[----:B------:R-:W-:Y:S01]  /*4160*/  FMUL.FTZ R10, R11, UR13 ;  /* 0x0000000d0b0a7c20 */ /* 0x000fe20008410000 */
[----:B------:R-:W-:-:S03]  /*4170*/  MOV R79, R11 ;  /* 0x0000000b004f7202 */ /* 0x000fc60000000f00 */
[----:B------:R-:W-:-:S05]  /*4180*/  FMUL.FTZ R10, R10, UR12 ;  /* 0x0000000c0a0a7c20 */ /* 0x000fca0008410000 */
[----:B0-----:R-:W-:Y:S01]  /*4190*/  SEL R111, R10, RZ, P4 ;  /* 0x000000ff0a6f7207 */ /* 0x001fe20002000000 */
[----:B------:R-:W-:Y:S06]  /*41a0*/  BRA `(.L_x_24257) ;  /* 0x0000000000b87947 */ /* 0x000fec0003800000 */
.L_x_24258:
        /* <DEDUP_REMOVED lines=11> */
.L_x_24266:
[----:B------:R-:W-:Y:S05]  /*4260*/  BSYNC.RECONVERGENT B2 ;  /* 0x0000000000027941 */ /* 0x000fea0003800200 */
.L_x_24265:
        /* <DEDUP_REMOVED lines=11> */
.L_x_24268:
[----:B------:R-:W-:Y:S05]  /*4320*/  BSYNC.RECONVERGENT B2 ;  /* 0x0000000000027941 */ /* 0x000fea0003800200 */
.L_x_24267:
        /* <DEDUP_REMOVED lines=11> */
.L_x_24270:
[----:B------:R-:W-:Y:S05]  /*43e0*/  BSYNC.RECONVERGENT B2 ;  /* 0x0000000000027941 */ /* 0x000fea0003800200 */
.L_x_24269:
        /* <DEDUP_REMOVED lines=9> */
[----:B0-----:R-:W-:-:S07]  /*4480*/  SEL R111, R10, RZ, P5 ;  /* 0x000000ff0a6f7207 */ /* 0x001fce0002800000 */
.L_x_24257:
[----:B------:R-:W-:Y:S05]  /*4490*/  BSYNC.RECONVERGENT B1 ;  /* 0x0000000000017941 */ /* 0x000fea0003800200 */
.L_x_24254:
[----:B-----5:R-:W1:Y:S01]  /*44a0*/  @P0 LDC.64 R10, c[0x0][0x478] ;  /* 0x00011e00ff0a0b82 */ /* 0x020e620000000a00 */
        /* <DEDUP_REMOVED lines=9> */
[----:B------:R-:W-:Y:S05]  /*4540*/  @!P0 BRA `(.L_x_24273) ;  /* 0x0000000000988947 */ /* 0x000fea0003800000 */
[----:B0-----:R-:W-:Y:S01]  /*4550*/  @P2 FFMA.FTZ R10, R185, R216, R217 ;  /* 0x000000d8b90a2223 */ /* 0x001fe200000100d9 */
[----:B------:R-:W-:Y:S02]  /*4560*/  MOV R76, R40 ;  /* 0x00000028004c7202 */ /* 0x000fe40000000f00 */
[----:B------:R-:W-:Y:S01]  /*4570*/  @P3 LOP3.LUT P4, RZ, R9, 0xff, RZ, 0xc0, !PT ;  /* 0x000000ff09ff3812 */ /* 0x000fe2000788c0ff */
[----:B------:R-:W-:Y:S01]  /*4580*/  @P2 FADD.FTZ R10, R148, -R10 ;  /* 0x8000000a940a2221 */ /* 0x000fe20000010000 */
[----:B------:R-:W-:Y:S02]  /*4590*/  MOV R77, R41 ;  /* 0x00000029004d7202 */ /* 0x000fe40000000f00 */
[----:B------:R-:W-:Y:S01]  /*45a0*/  MOV R78, R42 ;  /* 0x0000002a004e7202 */ /* 0x000fe20000000f00 */
[----:B------:R-:W-:Y:S02]  /*45b0*/  @P2 FFMA.FTZ R76, R222, R10, R40 ;  /* 0x0000000ade4c2223 */ /* 0x000fe40000010028 */
[----:B------:R-:W0:Y:S02]  /*45c0*/  @P3 LDC.64 R10, c[0x0][0x408] ;  /* 0x00010200ff0a3b82 */ /* 0x000e240000000a00 */
        /* <DEDUP_REMOVED lines=30> */
.L_x_24273:
[----:B0-----:R-:W-:Y:S01]  /*47b0*/  @P2 FFMA.FTZ R10, R185, R216, R217 ;  /* 0x000000d8b90a2223 */ /* 0x001fe200000100d9 */
[----:B------:R-:W-:Y:S02]  /*47c0*/  MOV R218, R40 ;  /* 0x0000002800da7202 */ /* 0x000fe40000000f00 */
        /* <DEDUP_REMOVED lines=35> */
.L_x_24272:
        /* <DEDUP_REMOVED lines=29> */
.L_x_24277:
[----:B------:R-:W-:Y:S05]  /*4bd0*/  BSYNC.RECONVERGENT B2 ;  /* 0x0000000000027941 */ /* 0x000fea0003800200 */
.L_x_24276:
        /* <DEDUP_REMOVED lines=11> */
.L_x_24279:
[----:B------:R-:W-:Y:S05]  /*4c90*/  BSYNC.RECONVERGENT B2 ;  /* 0x0000000000027941 */ /* 0x000fea0003800200 */
.L_x_24278:
        /* <DEDUP_REMOVED lines=11> */
.L_x_24281:
[----:B------:R-:W-:Y:S05]  /*4d50*/  BSYNC.RECONVERGENT B2 ;  /* 0x0000000000027941 */ /* 0x000fea0003800200 */
.L_x_24280:
[----:B------:R-:W-:Y:S02]  /*4d60*/  MOV R78, R10 ;  /* 0x0000000a004e7202 */ /* 0x000fe40000000f00 */
[----:B------:R-:W-:Y:S01]  /*4d70*/  MOV R77, R11 ;  /* 0x0000000b004d7202 */ /* 0x000fe20000000f00 */
[----:B------:R-:W-:Y:S06]  /*4d80*/  @!P3 BRA `(.L_x_24274) ;  /* 0x0000000000d4b947 */ /* 0x000fec0003800000 */
[----:B------:R-:W-:Y:S01]  /*4d90*/  ISETP.GE.U32.AND P4, PT, R9, 0x1000000, PT ;  /* 0x010000000900780c */ /* 0x000fe20003f86070 */
[----:B------:R-:W-:Y:S01]  /*4da0*/  FMUL.FTZ R9, R79, UR13 ;  /* 0x0000000d4f097c20 */ /* 0x000fe20008410000 */
[----:B------:R-:W-:Y:S02]  /*4db0*/  MOV R77, R11 ;  /* 0x0000000b004d7202 */ /* 0x000fe40000000f00 */
[----:B------:R-:W-:Y:S01]  /*4dc0*/  MOV R78, R10 ;  /* 0x0000000a004e7202 */ /* 0x000fe20000000f00 */
[----:B------:R-:W-:-:S05]  /*4dd0*/  FMUL.FTZ R9, R9, UR12 ;  /* 0x0000000c09097c20 */ /* 0x000fca0008410000 */
[----:B------:R-:W-:Y:S01]  /*4de0*/  SEL R111, R9, RZ, P4 ;  /* 0x000000ff096f7207 */ /* 0x000fe20002000000 */
[----:B------:R-:W-:Y:S06]  /*4df0*/  BRA `(.L_x_24274) ;  /* 0x0000000000b87947 */ /* 0x000fec0003800000 */
.L_x_24275:
        /* <DEDUP_REMOVED lines=11> */
.L_x_24283:
[----:B------:R-:W-:Y:S05]  /*4eb0*/  BSYNC.RECONVERGENT B2 ;  /* 0x0000000000027941 */ /* 0x000fea0003800200 */
.L_x_24282:
        /* <DEDUP_REMOVED lines=11> */
.L_x_24285:
[----:B------:R-:W-:Y:S05]  /*4f70*/  BSYNC.RECONVERGENT B2 ;  /* 0x0000000000027941 */ /* 0x000fea0003800200 */
.L_x_24284:
        /* <DEDUP_REMOVED lines=11> */
.L_x_24287:
[----:B------:R-:W-:Y:S05]  /*5030*/  BSYNC.RECONVERGENT B2 ;  /* 0x0000000000027941 */ /* 0x000fea0003800200 */
.L_x_24286:
[----:B------:R-:W-:Y:S05]  /*5040*/  @!P3 BRA `(.L_x_24274) ;  /* 0x000000000024b947 */ /* 0x000fea0003800000 */
[----:B------:R-:W-:Y:S01]  /*5050*/  ISETP.GE.U32.AND P5, PT, R9, 0x1000000, PT ;  /* 0x010000000900780c */ /* 0x000fe20003fa6070 */
        /* <DEDUP_REMOVED lines=8> */
.L_x_24274:
[----:B------:R-:W-:Y:S05]  /*50e0*/  BSYNC.RECONVERGENT B1 ;  /* 0x0000000000017941 */ /* 0x000fea0003800200 */
.L_x_24271:
        /* <DEDUP_REMOVED lines=10> */
[----:B------:R-:W-:Y:S05]  /*5190*/  @!P0 BRA `(.L_x_24290) ;  /* 0x0000000000988947 */ /* 0x000fea0003800000 */
[----:B0-----:R-:W0:Y:S01]  /*51a0*/  @P3 LDC.64 R10, c[0x0][0x408] ;  /* 0x00010200ff0a3b82 */ /* 0x001e220000000a00 */
[----:B------:R-:W-:Y:S01]  /*51b0*/  @P2 FFMA.FTZ R9, R188, R216, R217 ;  /* 0x000000d8bc092223 */ /* 0x000fe200000100d9 */
[----:B------:R-:W-:Y:S02]  /*51c0*/  MOV R76, R36 ;  /* 0x00000024004c7202 */ /* 0x000fe40000000f00 */
[----:B------:R-:W-:Y:S01]  /*51d0*/  @P3 LOP3.LUT P4, RZ, R8, 0xff, RZ, 0xc0, !PT ;  /* 0x000000ff08ff3812 */ /* 0x000fe2000788c0ff */
        /* <DEDUP_REMOVED lines=8> */
[----:B------:R-:W-:Y:S01]  /*5260*/  @P2 FADD.FTZ R9, R154, -R9 ;  /* 0x800000099a092221 */ /* 0x000fe20000010000 */
[----:B0-----:R-:W-:-:S03]  /*5270*/  @P3 FMUL.FTZ R11, R76, R11 ;  /* 0x0000000b4c0b3220 */ /* 0x001fc60000410000 */
[----:B------:R-:W-:Y:S01]  /*5280*/  @P2 FFMA.FTZ R78, R222, R9, R38 ;  /* 0x00000009de4e2223 */ /* 0x000fe20000010026 */
[----:B------:R-:W-:Y:S01]  /*5290*/  @P3 FMUL.FTZ R10, R11, R10 ;  /* 0x0000000a0b0a3220 */ /* 0x000fe20000410000 */
[----:B------:R-:W-:-:S04]  /*52a0*/  MOV R9, R39 ;  /* 0x0000002700097202 */ /* 0x000fc80000000f00 */
[----:B------:R-:W-:Y:S02]  /*52b0*/  @P3 SEL R108, R10, RZ, P4 ;  /* 0x000000ff0a6c3207 */ /* 0x000fe40002000000 */
[----:B------:R-:W0:Y:S01]  /*52c0*/  @P3 LDC.64 R10, c[0x0][0x408] ;  /* 0x00010200ff0a3b82 */ /* 0x000e220000000a00 */
[----:B------:R-:W-:Y:S01]  /*52d0*/  @P3 LOP3.LUT P4, RZ, R8, 0xff00, RZ, 0xc0, !PT ;  /* 0x0000ff0008ff3812 */ /* 0x000fe2000788c0ff */
[----:B0-----:R-:W-:-:S04]  /*52e0*/  @P3 FMUL.FTZ R11, R77, R11 ;  /* 0x0000000b4d0b3220 */ /* 0x001fc80000410000 */
[----:B------:R-:W-:-:S05]  /*52f0*/  @P3 FMUL.FTZ R10, R11, R10 ;  /* 0x0000000a0b0a3220 */ /* 0x000fca0000410000 */
[----:B------:R-:W-:Y:S02]  /*5300*/  @P3 SEL R109, R10, RZ, P4 ;  /* 0x000000ff0a6d3207 */ /* 0x000fe40002000000 */
[----:B------:R-:W0:Y:S01]  /*5310*/  @P3 LDC.64 R10, c[0x0][0x408] ;  /* 0x00010200ff0a3b82 */ /* 0x000e220000000a00 */
[----:B------:R-:W-:Y:S01]  /*5320*/  @P3 LOP3.LUT P4, RZ, R8, 0xff0000, RZ, 0xc0, !PT ;  /* 0x00ff000008ff3812 */ /* 0x000fe2000788c0ff */
[----:B0-----:R-:W-:-:S04]  /*5330*/  @P3 FMUL.FTZ R11, R78, R11 ;  /* 0x0000000b4e0b3220 */ /* 0x001fc80000410000 */
[----:B------:R-:W-:-:S05]  /*5340*/  @P3 FMUL.FTZ R10, R11, R10 ;  /* 0x0000000a0b0a3220 */ /* 0x000fca0000410000 */
[----:B------:R-:W-:Y:S01]  /*5350*/  @P3 SEL R110, R10, RZ, P4 ;  /* 0x000000ff0a6e3207 */ /* 0x000fe20002000000 */
[----:B------:R-:W-:-:S04]  /*5360*/  @P2 FFMA.FTZ R10, R190, R216, R217 ;  /* 0x000000d8be0a2223 */ /* 0x000fc800000100d9 */
[----:B------:R-:W-:-:S04]  /*5370*/  @P2 FADD.FTZ R10, R227, -R10 ;  /* 0x8000000ae30a2221 */ /* 0x000fc80000010000 */
        /* <DEDUP_REMOVED lines=8> */
.L_x_24290:
        /* <DEDUP_REMOVED lines=37> */
.L_x_24289:
[----:B------:R-:W-:Y:S05]  /*5650*/  @!P0 BRA `(.L_x_24292) ;  /* 0x0000000400048947 */ /* 0x000fea0003800000 */
        /* <DEDUP_REMOVED lines=28> */
.L_x_24294:
[----:B------:R-:W-:Y:S05]  /*5820*/  BSYNC.RECONVERGENT B2 ;  /* 0x0000000000027941 */ /* 0x000fea0003800200 */
.L_x_24293:
        /* <DEDUP_REMOVED lines=11> */
.L_x_24296:
[----:B------:R-:W-:Y:S05]  /*58e0*/  BSYNC.RECONVERGENT B2 ;  /* 0x0000000000027941 */ /* 0x000fea0003800200 */
.L_x_24295:
        /* <DEDUP_REMOVED lines=11> */
.L_x_24298:
[----:B------:R-:W-:Y:S05]  /*59a0*/  BSYNC.RECONVERGENT B2 ;  /* 0x0000000000027941 */ /* 0x000fea0003800200 */
.L_x_24297:
[----:B------:R-:W-:Y:S02]  /*59b0*/  MOV R78, R9 ;  /* 0x00000009004e7202 */ /* 0x000fe40000000f00 */
[----:B------:R-:W-:Y:S02]  /*59c0*/  MOV R77, R10 ;  /* 0x0000000a004d7202 */ /* 0x000fe40000000f00 */
[----:B------:R-:W-:Y:S01]  /*59d0*/  MOV R76, R11 ;  /* 0x0000000b004c7202 */ /* 0x000fe20000000f00 */
[----:B------:R-:W-:Y:S06]  /*59e0*/  @!P3 BRA `(.L_x_24291) ;  /* 0x0000000000d8b947 */ /* 0x000fec0003800000 */
[----:B------:R-:W-:Y:S01]  /*59f0*/  ISETP.GE.U32.AND P4, PT, R8, 0x1000000, PT ;  /* 0x010000000800780c */ /* 0x000fe20003f86070 */
[----:B------:R-:W-:Y:S01]  /*5a00*/  FMUL.FTZ R8, R79, UR13 ;  /* 0x0000000d4f087c20 */ /* 0x000fe20008410000 */
[----:B------:R-:W-:Y:S02]  /*5a10*/  MOV R76, R11 ;  /* 0x0000000b004c7202 */ /* 0x000fe40000000f00 */
[----:B------:R-:W-:Y:S01]  /*5a20*/  MOV R77, R10 ;  /* 0x0000000a004d7202 */ /* 0x000fe20000000f00 */
[----:B------:R-:W-:Y:S01]  /*5a30*/  FMUL.FTZ R8, R8, UR12 ;  /* 0x0000000c08087c20 */ /* 0x000fe20008410000 */
[----:B------:R-:W-:-:S04]  /*5a40*/  MOV R78, R9 ;  /* 0x00000009004e7202 */ /* 0x000fc80000000f00 */
[----:B------:R-:W-:Y:S01]  /*5a50*/  SEL R111, R8, RZ, P4 ;  /* 0x000000ff086f7207 */ /* 0x000fe20002000000 */
[----:B------:R-:W-:Y:S06]  /*5a60*/  BRA `(.L_x_24291) ;  /* 0x0000000000b87947 */ /* 0x000fec0003800000 */
.L_x_24292:
        /* <DEDUP_REMOVED lines=11> */
.L_x_24300:
[----:B------:R-:W-:Y:S05]  /*5b20*/  BSYNC.RECONVERGENT B2 ;  /* 0x0000000000027941 */ /* 0x000fea0003800200 */
.L_x_24299:
        /* <DEDUP_REMOVED lines=11> */
.L_x_24302:
[----:B------:R-:W-:Y:S05]  /*5be0*/  BSYNC.RECONVERGENT B2 ;  /* 0x0000000000027941 */ /* 0x000fea0003800200 */
.L_x_24301:
        /* <DEDUP_REMOVED lines=11> */
.L_x_24304:
[----:B------:R-:W-:Y:S05]  /*5ca0*/  BSYNC.RECONVERGENT B2 ;  /* 0x0000000000027941 */ /* 0x000fea0003800200 */
.L_x_24303:
        /* <DEDUP_REMOVED lines=10> */
.L_x_24291:
[----:B------:R-:W-:Y:S05]  /*5d50*/  BSYNC.RECONVERGENT B1 ;  /* 0x0000000000017941 */ /* 0x000fea0003800200 */
.L_x_24288:
        /* <DEDUP_REMOVED lines=49> */
.L_x_24307:
        /* <DEDUP_REMOVED lines=37> */
.L_x_24306:
        /* <DEDUP_REMOVED lines=29> */
.L_x_24311:
[----:B------:R-:W-:Y:S05]  /*6490*/  BSYNC.RECONVERGENT B2 ;  /* 0x0000000000027941 */ /* 0x000fea0003800200 */
.L_x_24310:
        /* <DEDUP_REMOVED lines=11> */
.L_x_24313:
[----:B------:R-:W-:Y:S05]  /*6550*/  BSYNC.RECONVERGENT B2 ;  /* 0x0000000000027941 */ /* 0x000fea0003800200 */
.L_x_24312:
        /* <DEDUP_REMOVED lines=11> */
.L_x_24315:
[----:B------:R-:W-:Y:S05]  /*6610*/  BSYNC.RECONVERGENT B2 ;  /* 0x0000000000027941 */ /* 0x000fea0003800200 */
.L_x_24314:
[----:B------:R-:W-:Y:S02]  /*6620*/  MOV R78, R8 ;  /* 0x00000008004e7202 */ /* 0x000fe40000000f00 */
        /* <DEDUP_REMOVED lines=9> */
[----:B------:R-:W-:Y:S02]  /*66c0*/  MOV R77, R9 ;  /* 0x00000009004d7202 */ /* 0x000fe40000000f00 */
[----:B------:R-:W-:Y:S02]  /*66d0*/  MOV R79, R11 ;  /* 0x0000000b004f7202 */ /* 0x000fe40000000f00 */
[----:B------:R-:W-:Y:S01]  /*66e0*/  SEL R111, R7, RZ, P4 ;  /* 0x000000ff076f7207 */ /* 0x000fe20002000000 */
[----:B------:R-:W-:Y:S06]  /*66f0*/  BRA `(.L_x_24308) ;  /* 0x0000000000b87947 */ /* 0x000fec0003800000 */
.L_x_24309:
        /* <DEDUP_REMOVED lines=11> */
.L_x_24317:
[----:B------:R-:W-:Y:S05]  /*67b0*/  BSYNC.RECONVERGENT B2 ;  /* 0x0000000000027941 */ /* 0x000fea0003800200 */
.L_x_24316:
        /* <DEDUP_REMOVED lines=11> */
.L_x_24319:
[----:B------:R-:W-:Y:S05]  /*6870*/  BSYNC.RECONVERGENT B2 ;  /* 0x0000000000027941 */ /* 0x000fea0003800200 */
.L_x_24318:
        /* <DEDUP_REMOVED lines=11> */
.L_x_24321:
[----:B------:R-:W-:Y:S05]  /*6930*/  BSYNC.RECONVERGENT B2 ;  /* 0x0000000000027941 */ /* 0x000fea0003800200 */
.L_x_24320:
        /* <DEDUP_REMOVED lines=10> */
.L_x_24308:
[----:B------:R-:W-:Y:S05]  /*69e0*/  BSYNC.RECONVERGENT B1 ;  /* 0x0000000000017941 */ /* 0x000fea0003800200 */
.L_x_24305:
        /* <DEDUP_REMOVED lines=18> */
[----:B------:R-:W-:-:S04]  /*6b10*/  @P2 FFMA.FTZ R76, R222, R7, R28 ;  /* 0x00000007de4c2223 */ /* 0x000fc8000001001c */
[----:B0-----:R-:W-:-:S04]  /*6b20*/  @P3 FMUL.FTZ R7, R76, R9 ;  /* 0x000000094c073220 */ /* 0x001fc80000410000 */
[----:B------:R-:W-:Y:S02]  /*6b30*/  @P3 FMUL.FTZ R7, R7, R8 ;  /* 0x0000000807073220 */ /* 0x000fe40000410000 */
[----:B------:R-:W0:Y:S03]  /*6b40*/  @P3 LDC.64 R8, c[0x0][0x408] ;  /* 0x00010200ff083b82 */ /* 0x000e260000000a00 */
[----:B------:R-:W-:Y:S01]  /*6b50*/  @P3 SEL R108, R7, RZ, P4 ;  /* 0x000000ff076c3207 */ /* 0x000fe20002000000 */
[----:B------:R-:W-:Y:S01]  /*6b60*/  @P2 FFMA.FTZ R7, R195, R216, R217 ;  /* 0x000000d8c3072223 */ /* 0x000fe200000100d9 */
[----:B------:R-:W-:-:S03]  /*6b70*/  @P3 LOP3.LUT P4, RZ, R6, 0xff00, RZ, 0xc0, !PT ;  /* 0x0000ff0006ff3812 */ /* 0x000fc6000788c0ff */
[----:B------:R-:W-:-:S04]  /*6b80*/  @P2 FADD.FTZ R7, R161, -R7 ;  /* 0x80000007a1072221 */ /* 0x000fc80000010000 */
        /* <DEDUP_REMOVED lines=23> */
.L_x_24324:
[----:B------:R-:W-:Y:S01]  /*6d00*/  @P2 FFMA.FTZ R7, R158, R216, R217 ;  /* 0x000000d89e072223 */ /* 0x000fe200000100d9 */
        /* <DEDUP_REMOVED lines=36> */
.L_x_24323:
[----:B------:R-:W-:Y:S05]  /*6f50*/  @!P0 BRA `(.L_x_24326) ;  /* 0x00000004000c8947 */ /* 0x000fea0003800000 */
[-CC-:B------:R-:W-:Y:S01]  /*6f60*/  FFMA.FTZ R7, R196, R216.reuse, R217.reuse ;  /* 0x000000d8c4077223 */ /* 0x180fe200000100d9 */
[-CC-:B0-----:R-:W-:Y:S01]  /*6f70*/  FFMA.FTZ R8, R158, R216.reuse, R217.reuse ;  /* 0x000000d89e087223 */ /* 0x181fe200000100d9 */
        /* <DEDUP_REMOVED lines=26> */
.L_x_24328:
[----:B------:R-:W-:Y:S05]  /*7120*/  BSYNC.RECONVERGENT B2 ;  /* 0x0000000000027941 */ /* 0x000fea0003800200 */
.L_x_24327:
        /* <DEDUP_REMOVED lines=11> */
.L_x_24330:
[----:B------:R-:W-:Y:S05]  /*71e0*/  BSYNC.RECONVERGENT B2 ;  /* 0x0000000000027941 */ /* 0x000fea0003800200 */
.L_x_24329:
        /* <DEDUP_REMOVED lines=11> */
.L_x_24332:
[----:B------:R-:W-:Y:S05]  /*72a0*/  BSYNC.RECONVERGENT B2 ;  /* 0x0000000000027941 */ /* 0x000fea0003800200 */
.L_x_24331:
        /* <DEDUP_REMOVED lines=14> */
.L_x_24326:
        /* <DEDUP_REMOVED lines=11> */
.L_x_24334:
[----:B------:R-:W-:Y:S05]  /*7440*/  BSYNC.RECONVERGENT B2 ;  /* 0x0000000000027941 */ /* 0x000fea0003800200 */
.L_x_24333:
        /* <DEDUP_REMOVED lines=11> */
.L_x_24336:
[----:B------:R-:W-:Y:S05]  /*7500*/  BSYNC.RECONVERGENT B2 ;  /* 0x0000000000027941 */ /* 0x000fea0003800200 */
.L_x_24335:
        /* <DEDUP_REMOVED lines=11> */
.L_x_24338:
[----:B------:R-:W-:Y:S05]  /*75c0*/  BSYNC.RECONVERGENT B2 ;  /* 0x0000000000027941 */ /* 0x000fea0003800200 */
.L_x_24337:
        /* <DEDUP_REMOVED lines=10> */
.L_x_24325:
[----:B------:R-:W-:Y:S05]  /*7670*/  BSYNC.RECONVERGENT B1 ;  /* 0x0000000000017941 */ /* 0x000fea0003800200 */
.L_x_24322:
        /* <DEDUP_REMOVED lines=49> */
.L_x_24341:
        /* <DEDUP_REMOVED lines=37> */
.L_x_24340:
        /* <DEDUP_REMOVED lines=29> */
.L_x_24345:
[----:B------:R-:W-:Y:S05]  /*7db0*/  BSYNC.RECONVERGENT B2 ;  /* 0x0000000000027941 */ /* 0x000fea0003800200 */
.L_x_24344:
        /* <DEDUP_REMOVED lines=11> */
.L_x_24347:
[----:B------:R-:W-:Y:S05]  /*7e70*/  BSYNC.RECONVERGENT B2 ;  /* 0x0000000000027941 */ /* 0x000fea0003800200 */
.L_x_24346:
        /* <DEDUP_REMOVED lines=11> */
.L_x_24349:
[----:B------:R-:W-:Y:S05]  /*7f30*/  BSYNC.RECONVERGENT B2 ;  /* 0x0000000000027941 */ /* 0x000fea0003800200 */
.L_x_24348:
        /* <DEDUP_REMOVED lines=14> */
.L_x_24343:
        /* <DEDUP_REMOVED lines=11> */
.L_x_24351:
[----:B------:R-:W-:Y:S05]  /*80d0*/  BSYNC.RECONVERGENT B2 ;  /* 0x0000000000027941 */ /* 0x000fea0003800200 */
.L_x_24350:
        /* <DEDUP_REMOVED lines=11> */
.L_x_24353:
[----:B------:R-:W-:Y:S05]  /*8190*/  BSYNC.RECONVERGENT B2 ;  /* 0x0000000000027941 */ /* 0x000fea0003800200 */
.L_x_24352:
        /* <DEDUP_REMOVED lines=11> */
.L_x_24355:
[----:B------:R-:W-:Y:S05]  /*8250*/  BSYNC.RECONVERGENT B2 ;  /* 0x0000000000027941 */ /* 0x000fea0003800200 */
.L_x_24354:
        /* <DEDUP_REMOVED lines=10> */
.L_x_24342:
[----:B------:R-:W-:Y:S05]  /*8300*/  BSYNC.RECONVERGENT B1 ;  /* 0x0000000000017941 */ /* 0x000fea0003800200 */
.L_x_24339:
        /* <DEDUP_REMOVED lines=49> */
.L_x_24358:
        /* <DEDUP_REMOVED lines=37> */
.L_x_24357:
        /* <DEDUP_REMOVED lines=29> */
.L_x_24362:
[----:B------:R-:W-:Y:S05]  /*8a40*/  BSYNC.RECONVERGENT B2 ;  /* 0x0000000000027941 */ /* 0x000fea0003800200 */
.L_x_24361:
        /* <DEDUP_REMOVED lines=11> */
.L_x_24364:
[----:B------:R-:W-:Y:S05]  /*8b00*/  BSYNC.RECONVERGENT B2 ;  /* 0x0000000000027941 */ /* 0x000fea0003800200 */
.L_x_24363:
        /* <DEDUP_REMOVED lines=11> */
.L_x_24366:
[----:B------:R-:W-:Y:S05]  /*8bc0*/  BSYNC.RECONVERGENT B2 ;  /* 0x0000000000027941 */ /* 0x000fea0003800200 */
.L_x_24365:
        /* <DEDUP_REMOVED lines=14> */
.L_x_24360:
        /* <DEDUP_REMOVED lines=11> */
.L_x_24368:
[----:B------:R-:W-:Y:S05]  /*8d60*/  BSYNC.RECONVERGENT B2 ;  /* 0x0000000000027941 */ /* 0x000fea0003800200 */
.L_x_24367:
        /* <DEDUP_REMOVED lines=11> */
.L_x_24370:
[----:B------:R-:W-:Y:S05]  /*8e20*/  BSYNC.RECONVERGENT B2 ;  /* 0x0000000000027941 */ /* 0x000fea0003800200 */
.L_x_24369:
        /* <DEDUP_REMOVED lines=11> */
.L_x_24372:
[----:B------:R-:W-:Y:S05]  /*8ee0*/  BSYNC.RECONVERGENT B2 ;  /* 0x0000000000027941 */ /* 0x000fea0003800200 */
.L_x_24371:
        /* <DEDUP_REMOVED lines=10> */
.L_x_24359:
[----:B------:R-:W-:Y:S05]  /*8f90*/  BSYNC.RECONVERGENT B1 ;  /* 0x0000000000017941 */ /* 0x000fea0003800200 */
.L_x_24356:
        /* <DEDUP_REMOVED lines=49> */
.L_x_24375:
        /* <DEDUP_REMOVED lines=37> */
.L_x_24374:
        /* <DEDUP_REMOVED lines=29> */
.L_x_24379:
[----:B------:R-:W-:Y:S05]  /*96d0*/  BSYNC.RECONVERGENT B2 ;  /* 0x0000000000027941 */ /* 0x000fea0003800200 */
.L_x_24378:
        /* <DEDUP_REMOVED lines=11> */
.L_x_24381:
[----:B------:R-:W-:Y:S05]  /*9790*/  BSYNC.RECONVERGENT B2 ;  /* 0x0000000000027941 */ /* 0x000fea0003800200 */
.L_x_24380:
        /* <DEDUP_REMOVED lines=11> */
.L_x_24383:
[----:B------:R-:W-:Y:S05]  /*9850*/  BSYNC.RECONVERGENT B2 ;  /* 0x0000000000027941 */ /* 0x000fea0003800200 */
.L_x_24382:
        /* <DEDUP_REMOVED lines=14> */
.L_x_24377:
        /* <DEDUP_REMOVED lines=11> */
.L_x_24385:
[----:B------:R-:W-:Y:S05]  /*99f0*/  BSYNC.RECONVERGENT B2 ;  /* 0x0000000000027941 */ /* 0x000fea0003800200 */
.L_x_24384:
        /* <DEDUP_REMOVED lines=11> */
.L_x_24387:
[----:B------:R-:W-:Y:S05]  /*9ab0*/  BSYNC.RECONVERGENT B2 ;  /* 0x0000000000027941 */ /* 0x000fea0003800200 */
.L_x_24386:
        /* <DEDUP_REMOVED lines=11> */
.L_x_24389:
[----:B------:R-:W-:Y:S05]  /*9b70*/  BSYNC.RECONVERGENT B2 ;  /* 0x0000000000027941 */ /* 0x000fea0003800200 */
.L_x_24388:
        /* <DEDUP_REMOVED lines=10> */
.L_x_24376:
[----:B------:R-:W-:Y:S05]  /*9c20*/  BSYNC.RECONVERGENT B1 ;  /* 0x0000000000017941 */ /* 0x000fea0003800200 */
.L_x_24373:
        /* <DEDUP_REMOVED lines=11> */
[----:B------:R-:W-:Y:S01]  /*9ce0*/  @P2 FFMA.FTZ R3, R178, R216, R217 ;  /* 0x000000d8b2032223 */ /* 0x000fe200000100d9 */
[----:B------:R-:W-:Y:S02]  /*9cf0*/  MOV R76, R12 ;  /* 0x0000000c004c7202 */ /* 0x000fe40000000f00 */
[----:B------:R-:W-:Y:S01]  /*9d00*/  @P3 LOP3.LUT P1, RZ, R2, 0xff, RZ, 0xc0, !PT ;  /* 0x000000ff02ff3812 */ /* 0x000fe2000782c0ff */
[----:B0-----:R-:W-:Y:S01]  /*9d10*/  @P2 FADD.FTZ R4, R179, -R3 ;  /* 0x80000003b3042221 */ /* 0x001fe20000010000 */
[----:B------:R-:W-:Y:S02]  /*9d20*/  MOV R3, R15 ;  /* 0x0000000f00037202 */ /* 0x000fe40000000f00 */
[----:B------:R-:W-:Y:S01]  /*9d30*/  MOV R77, R13 ;  /* 0x0000000d004d7202 */ /* 0x000fe20000000f00 */
[----:B------:R-:W-:Y:S01]  /*9d40*/  @P2 FFMA.FTZ R3, R222, R4, R15 ;  /* 0x00000004de032223 */ /* 0x000fe2000001000f */
[----:B------:R-:W-:Y:S01]  /*9d50*/  @P2 FFMA.FTZ R4, R175, R216, R217 ;  /* 0x000000d8af042223 */ /* 0x000fe200000100d9 */
[----:B------:R-:W-:-:S03]  /*9d60*/  MOV R78, R14 ;  /* 0x0000000e004e7202 */ /* 0x000fc60000000f00 */
        /* <DEDUP_REMOVED lines=29> */
.L_x_24392:
        /* <DEDUP_REMOVED lines=37> */
.L_x_24391:
        /* <DEDUP_REMOVED lines=12> */
.L_x_24396:
[----:B------:R-:W-:Y:S05]  /*a250*/  BSYNC.RECONVERGENT B2 ;  /* 0x0000000000027941 */ /* 0x000fea0003800200 */
.L_x_24395:
        /* <DEDUP_REMOVED lines=11> */
.L_x_24398:
[----:B------:R-:W-:Y:S05]  /*a310*/  BSYNC.RECONVERGENT B2 ;  /* 0x0000000000027941 */ /* 0x000fea0003800200 */
.L_x_24397:
        /* <DEDUP_REMOVED lines=11> */
.L_x_24400:
[----:B------:R-:W-:Y:S05]  /*a3d0*/  BSYNC.RECONVERGENT B2 ;  /* 0x0000000000027941 */ /* 0x000fea0003800200 */
.L_x_24399:
        /* <DEDUP_REMOVED lines=20> */
[----:B------:R-:W-:-:S03]  /*a520*/  ISETP.GE.U32.AND P1, PT, R2, 0x1000000, PT ;  /* 0x010000000200780c */ /* 0x000fc60003f26070 */
[----:B------:R-:W-:-:S05]  /*a530*/  FMUL.FTZ R3, R3, UR12 ;  /* 0x0000000c03037c20 */ /* 0x000fca0008410000 */
[----:B------:R-:W-:Y:S01]  /*a540*/  SEL R111, R3, RZ, P1 ;  /* 0x000000ff036f7207 */ /* 0x000fe20000800000 */
[----:B------:R-:W-:Y:S06]  /*a550*/  BRA `(.L_x_24393) ;  /* 0x0000000000b87947 */ /* 0x000fec0003800000 */
.L_x_24394:
        /* <DEDUP_REMOVED lines=11> */
.L_x_24402:
[----:B------:R-:W-:Y:S05]  /*a610*/  BSYNC.RECONVERGENT B2 ;  /* 0x0000000000027941 */ /* 0x000fea0003800200 */
.L_x_24401:
        /* <DEDUP_REMOVED lines=11> */
.L_x_24404:
[----:B------:R-:W-:Y:S05]  /*a6d0*/  BSYNC.RECONVERGENT B2 ;  /* 0x0000000000027941 */ /* 0x000fea0003800200 */
.L_x_24403:
        /* <DEDUP_REMOVED lines=11> */
.L_x_24406:
[----:B------:R-:W-:Y:S05]  /*a790*/  BSYNC.RECONVERGENT B2 ;  /* 0x0000000000027941 */ /* 0x000fea0003800200 */
.L_x_24405:
[----:B------:R-:W-:Y:S01]  /*a7a0*/  FFMA.FTZ R3, R178, R216, R217 ;  /* 0x000000d8b2037223 */ /* 0x000fe200000100d9 */
[----:B------:R-:W-:Y:S02]  /*a7b0*/  @P3 ISETP.GE.U32.AND P2, PT, R2, 0x1000000, PT ;  /* 0x010000000200380c */ /* 0x000fe40003f46070 */
[----:B------:R-:W-:Y:S01]  /*a7c0*/  ISETP.GT.AND P1, PT, R223, RZ, PT ;  /* 0x000000ffdf00720c */ /* 0x000fe20003f24270 */
[----:B------:R-:W-:-:S04]  /*a7d0*/  FADD.FTZ R3, R179, -R3 ;  /* 0x80000003b3037221 */ /* 0x000fc80000010000 */
[----:B0-----:R-:W-:Y:S02]  /*a7e0*/  FMUL.FTZ R4, R222, R3 ;  /* 0x00000003de047220 */ /* 0x001fe40000410000 */
[----:B------:R-:W0:Y:S03]  /*a7f0*/  @P3 LDC.64 R2, c[0x0][0x408] ;  /* 0x00010200ff023b82 */ /* 0x000e260000000a00 */
[----:B------:R-:W-:-:S05]  /*a800*/  FSEL R4, R4, RZ, P1 ;  /* 0x000000ff04047208 */ /* 0x000fca0000800000 */
[----:B0-----:R-:W-:-:S04]  /*a810*/  @P3 FMUL.FTZ R3, R4, R3 ;  /* 0x0000000304033220 */ /* 0x001fc80000410000 */
[----:B------:R-:W-:-:S05]  /*a820*/  @P3 FMUL.FTZ R2, R3, R2 ;  /* 0x0000000203023220 */ /* 0x000fca0000410000 */
[----:B------:R-:W-:-:S07]  /*a830*/  @P3 SEL R111, R2, RZ, P2 ;  /* 0x000000ff026f3207 */ /* 0x000fce0001000000 */
.L_x_24393:
[----:B------:R-:W-:Y:S05]  /*a840*/  BSYNC.RECONVERGENT B1 ;  /* 0x0000000000017941 */ /* 0x000fea0003800200 */
.L_x_24390:
        /* <DEDUP_REMOVED lines=12> */
.L_x_24231:
[----:B------:R-:W-:Y:S05]  /*a910*/  BSYNC B0 ;  /* 0x0000000000007941 */ /* 0x000fea0003800000 */
.L_x_24230:
        /* <DEDUP_REMOVED lines=224> */
.L_x_24236:
[----:B-12---:R-:W-:Y:S01]  /*b720*/  HFMA2 R218, -RZ, RZ, 0, 5.9604644775390625e-08 ;  /* 0x00000001ffda7431 */ /* 0x006fe200000001ff */
[----:B------:R-:W-:Y:S01]  /*b730*/  BSSY B1, `(.L_x_24408) ;  /* 0x0000006000017945 */ /* 0x000fe20003800000 */
[----:B------:R-:W-:Y:S02]  /*b740*/  MOV R217, 0x1f ;  /* 0x0000001f00d97802 */ /* 0x000fe40000000f00 */
[----:B------:R-:W-:-:S07]  /*b750*/  MOV R216, 0xffffffff ;  /* 0xffffffff00d87802 */ /* 0x000fce0000000f00 */
[----:B-----5:R-:W-:Y:S05]  /*b760*/  WARPSYNC.COLLECTIVE R216, `(.L_x_24409) ;  /* 0x00000000d8087348 */ /* 0x020fea0003c00000 */
[----:B------:R0:W1:Y:S02]  /*b770*/  SHFL.BFLY P0, R232, R215, R218, R217 ;  /* 0x0c0000dad7e87389 */ /* 0x00006400000000d9 */
[----:B01---5:R-:W-:Y:S05]  /*b780*/  ENDCOLLECTIVE ;  /* 0x000000000000791b */ /* 0x023fea0003800000 */
.L_x_24409:
[----:B------:R-:W-:Y:S05]  /*b790*/  BSYNC B1 ;  /* 0x0000000000017941 */ /* 0x000fea0003800000 */
.L_x_24408:
        /* <DEDUP_REMOVED lines=9> */
.L_x_24410:
[----:B------:R-:W-:Y:S01]  /*b830*/  HFMA2 R218, -RZ, RZ, 0, 1.1920928955078125e-07 ;  /* 0x00000002ffda7431 */ /* 0x000fe200000001ff */
[----:B------:R-:W-:-:S05]  /*b840*/  MOV R215, R232 ;  /* 0x000000e800d77202 */ /* 0x000fca0000000f00 */
[----:B------:R-:W-:Y:S01]  /*b850*/  FADD.FTZ R214, R215, R214 ;  /* 0x000000d6d7d67221 */ /* 0x000fe20000010000 */
[----:B------:R-:W-:-:S07]  /*b860*/  MOV R215, R219 ;  /* 0x000000db00d77202 */ /* 0x000fce0000000f00 */
[----:B------:R-:W-:Y:S05]  /*b870*/  WARPSYNC.COLLECTIVE R216, `(.L_x_24411) ;  /* 0x00000000d8087348 */ /* 0x000fea0003c00000 */
[----:B------:R0:W1:Y:S02]  /*b880*/  SHFL.BFLY P0, R232, R215, R218, R217 ;  /* 0x0c0000dad7e87389 */ /* 0x00006400000000d9 */
[----:B01----:R-:W-:Y:S05]  /*b890*/  ENDCOLLECTIVE ;  /* 0x000000000000791b */ /* 0x003fea0003800000 */
.L_x_24411:
[----:B------:R-:W-:-:S05]  /*b8a0*/  MOV R215, R232 ;  /* 0x000000e800d77202 */ /* 0x000fca0000000f00 */
[----:B------:R-:W-:Y:S01]  /*b8b0*/  FADD.FTZ R219, R219, R215 ;  /* 0x000000d7dbdb7221 */ /* 0x000fe20000010000 */
[----:B------:R-:W-:-:S07]  /*b8c0*/  MOV R215, R214 ;  /* 0x000000d600d77202 */ /* 0x000fce0000000f00 */
[----:B------:R-:W-:Y:S05]  /*b8d0*/  WARPSYNC.COLLECTIVE R216, `(.L_x_24412) ;  /* 0x00000000d8087348 */ /* 0x000fea0003c00000 */
[----:B------:R0:W1:Y:S02]  /*b8e0*/  SHFL.BFLY P0, R232, R215, R218, R217 ;  /* 0x0c0000dad7e87389 */ /* 0x00006400000000d9 */
[----:B01----:R-:W-:Y:S05]  /*b8f0*/  ENDCOLLECTIVE ;  /* 0x000000000000791b */ /* 0x003fea0003800000 */
.L_x_24412:
[----:B------:R-:W-:Y:S01]  /*b900*/  HFMA2 R218, -RZ, RZ, 0, 2.384185791015625e-07 ;  /* 0x00000004ffda7431 */ /* 0x000fe200000001ff */
[----:B------:R-:W-:-:S05]  /*b910*/  MOV R215, R232 ;  /* 0x000000e800d77202 */ /* 0x000fca0000000f00 */
[----:B------:R-:W-:Y:S01]  /*b920*/  FADD.FTZ R214, R214, R215 ;  /* 0x000000d7d6d67221 */ /* 0x000fe20000010000 */
[----:B------:R-:W-:-:S07]  /*b930*/  MOV R215, R219 ;  /* 0x000000db00d77202 */ /* 0x000fce0000000f00 */
[----:B------:R-:W-:Y:S05]  /*b940*/  WARPSYNC.COLLECTIVE R216, `(.L_x_24413) ;  /* 0x00000000d8087348 */ /* 0x000fea0003c00000 */
[----:B------:R0:W1:Y:S02]  /*b950*/  SHFL.BFLY P0, R232, R215, R218, R217 ;  /* 0x0c0000dad7e87389 */ /* 0x00006400000000d9 */
[----:B01----:R-:W-:Y:S05]  /*b960*/  ENDCOLLECTIVE ;  /* 0x000000000000791b */ /* 0x003fea0003800000 */
.L_x_24413:
[----:B------:R-:W-:-:S05]  /*b970*/  MOV R215, R232 ;  /* 0x000000e800d77202 */ /* 0x000fca0000000f00 */
[----:B------:R-:W-:Y:S01]  /*b980*/  FADD.FTZ R219, R219, R215 ;  /* 0x000000d7dbdb7221 */ /* 0x000fe20000010000 */
[----:B------:R-:W-:-:S07]  /*b990*/  MOV R215, R214 ;  /* 0x000000d600d77202 */ /* 0x000fce0000000f00 */
[----:B------:R-:W-:Y:S05]  /*b9a0*/  WARPSYNC.COLLECTIVE R216, `(.L_x_24414) ;  /* 0x00000000d8087348 */ /* 0x000fea0003c00000 */
[----:B------:R0:W1:Y:S02]  /*b9b0*/  SHFL.BFLY P0, R232, R215, R218, R217 ;  /* 0x0c0000dad7e87389 */ /* 0x00006400000000d9 */
[----:B01----:R-:W-:Y:S05]  /*b9c0*/  ENDCOLLECTIVE ;  /* 0x000000000000791b */ /* 0x003fea0003800000 */
.L_x_24414:
[----:B------:R-:W-:Y:S01]  /*b9d0*/  HFMA2 R218, -RZ, RZ, 0, 4.76837158203125e-07 ;  /* 0x00000008ffda7431 */ /* 0x000fe200000001ff */
[----:B------:R-:W-:-:S05]  /*b9e0*/  MOV R215, R232 ;  /* 0x000000e800d77202 */ /* 0x000fca0000000f00 */
[----:B------:R-:W-:Y:S01]  /*b9f0*/  FADD.FTZ R231, R214, R215 ;  /* 0x000000d7d6e77221 */ /* 0x000fe20000010000 */
[----:B------:R-:W-:-:S07]  /*ba00*/  MOV R215, R219 ;  /* 0x000000db00d77202 */ /* 0x000fce0000000f00 */
[----:B------:R-:W-:Y:S05]  /*ba10*/  WARPSYNC.COLLECTIVE R216, `(.L_x_24415) ;  /* 0x00000000d8087348 */ /* 0x000fea0003c00000 */
[----:B------:R0:W1:Y:S02]  /*ba20*/  SHFL.BFLY P0, R232, R215, R218, R217 ;  /* 0x0c0000dad7e87389 */ /* 0x00006400000000d9 */
[----:B01----:R-:W-:Y:S05]  /*ba30*/  ENDCOLLECTIVE ;  /* 0x000000000000791b */ /* 0x003fea0003800000 */
.L_x_24415:
[----:B------:R-:W-:Y:S02]  /*ba40*/  MOV R215, R231 ;  /* 0x000000e700d77202 */ /* 0x000fe40000000f00 */
[----:B------:R-:W-:-:S07]  /*ba50*/  MOV R214, R232 ;  /* 0x000000e800d67202 */ /* 0x000fce0000000f00 */
[----:B------:R-:W-:Y:S05]  /*ba60*/  WARPSYNC.COLLECTIVE R216, `(.L_x_24416) ;  /* 0x00000000d8087348 */ /* 0x000fea0003c00000 */
[----:B------:R0:W1:Y:S02]  /*ba70*/  SHFL.BFLY P0, R232, R215, R218, R217 ;  /* 0x0c0000dad7e87389 */ /* 0x00006400000000d9 */
[----:B01----:R-:W-:Y:S05]  /*ba80*/  ENDCOLLECTIVE ;  /* 0x000000000000791b */ /* 0x003fea0003800000 */
.L_x_24416:
        /* <DEDUP_REMOVED lines=8> */
.L_x_24417:
[----:B------:R-:W-:Y:S02]  /*bb10*/  MOV R215, R219 ;  /* 0x000000db00d77202 */ /* 0x000fe40000000f00 */
[----:B------:R-:W-:-:S07]  /*bb20*/  MOV R231, R232 ;  /* 0x000000e800e77202 */ /* 0x000fce0000000f00 */
[----:B------:R-:W-:Y:S05]  /*bb30*/  WARPSYNC.COLLECTIVE R216, `(.L_x_24418) ;  /* 0x00000000d8087348 */ /* 0x000fea0003c00000 */
[----:B------:R0:W1:Y:S02]  /*bb40*/  SHFL.BFLY P0, R232, R215, R218, R217 ;  /* 0x0c0000dad7e87389 */ /* 0x00006400000000d9 */
[----:B01----:R-:W-:Y:S05]  /*bb50*/  ENDCOLLECTIVE ;  /* 0x000000000000791b */ /* 0x003fea0003800000 */
.L_x_24418:
[----:B------:R-:W-:Y:S01]  /*bb60*/  MOV R215, R232 ;  /* 0x000000e800d77202 */ /* 0x000fe20000000f00 */
[----:B------:R-:W-:Y:S06]  /*bb70*/  BRA `(.L_x_24419) ;  /* 0xffffff6c00e07947 */ /* 0x000fec000383ffff */
.L_x_24420:
        /* <DEDUP_REMOVED lines=16> */
.L_x_25545:


//--------------------- .text._ZN10layer_norm13ln_bwd_kernelINS_13Kernel_traitsIfffffjLj1280ELj1ELj4ELj1ELj16ENS_18Kernel_traits_baseILj1280EfffffjLj128EEEEELb1ELb1ELb0ELb0EEEvNS_9BwdParamsE --------------------------
	.section	.text._ZN10layer_norm13ln_bwd_kernelINS_13Kernel_traitsIfffffjLj1280ELj1ELj4ELj1ELj16ENS_18Kernel_traits_baseILj1280EfffffjLj128EEEEELb1ELb1ELb0ELb0EEEvNS_9BwdParamsE,"ax",@progbits
	.align	128
        .global         _ZN10layer_norm13ln_bwd_kernelINS_13Kernel_traitsIfffffjLj1280ELj1ELj4ELj1ELj16ENS_18Kernel_traits_baseILj1280EfffffjLj128EEEEELb1ELb1ELb0ELb0EEEvNS_9BwdParamsE
        .type           _ZN10layer_norm13ln_bwd_kernelINS_13Kernel_traitsIfffffjLj1280ELj1ELj4ELj1ELj16ENS_18Kernel_traits_baseILj1280EfffffjLj128EEEEELb1ELb1ELb0ELb0EEEvNS_9BwdParamsE,@function
        .size           _ZN10layer_norm13ln_bwd_kernelINS_13Kernel_traitsIfffffjLj1280ELj1ELj4ELj1ELj16ENS_18Kernel_traits_baseILj1280EfffffjLj128EEEEELb1ELb1ELb0ELb0EEEvNS_9BwdParamsE,(.L_x_25546 - _ZN10layer_norm13ln_bwd_kernelINS_13Kernel_traitsIfffffjLj1280ELj1ELj4ELj1ELj16ENS_18Kernel_traits_baseILj1280EfffffjLj128EEEEELb1ELb1ELb0ELb0EEEvNS_9BwdParamsE)
        .other          _ZN10layer_norm13ln_bwd_kernelINS_13Kernel_traitsIfffffjLj1280ELj1ELj4ELj1ELj16ENS_18Kernel_traits_baseILj1280EfffffjLj128EEEEELb1ELb1ELb0ELb0EEEvNS_9BwdParamsE,@"STO_CUDA_ENTRY STV_DEFAULT"
_ZN10layer_norm13ln_bwd_kernelINS_13Kernel_traitsIfffffjLj1280ELj1ELj4ELj1ELj16ENS_18Kernel_traits_baseILj1280EfffffjLj128EEEEELb1ELb1ELb0ELb0EEEvNS_9BwdParamsE:
.text._ZN10layer_norm13ln_bwd_kernelINS_13Kernel_traitsIfffffjLj1280ELj1ELj4ELj1ELj16ENS_18Kernel_traits_baseILj1280EfffffjLj128EEEEELb1ELb1ELb0ELb0EEEvNS_9BwdParamsE:
        /* <DEDUP_REMOVED lines=91> */
[----:B------:R0:W5:Y:S03]  /*05b0*/  @P2 LDG.E.128 R156, desc[UR6][R18.64] ;  /* 0x00000006129c2981 */ /* 0x000166000c1e1d00 */
[----:B-1----:R-:W-:-:S04]  /*05c0*/  @P3 IMAD.WIDE.U32 R20, R3, 0x10, R20 ;  /* 0x0000001003143825 */ /* 0x002fc800078e0014 */
[C---:B---3--:R-:W-:Y:S01]  /*05d0*/  @P3 IMAD.WIDE.U32 R22, R3.reuse, 0x10, R22 ;  /* 0x0000001003163825 */ /* 0x048fe200078e0016 */
[----:B------:R-:W-:Y:S01]  /*05e0*/  @P3 IADD3 R3, PT, PT, R3, 0x20, RZ ;  /* 0x0000002003033810 */ /* 0x000fe20007ffe0ff */
[----:B------:R-:W1:Y:S03]  /*05f0*/  @P0 LDC.64 R14, c[0x0][0x3d0] ;  /* 0x0000f400ff0e0b82 */ /* 0x000e660000000a00 */
[----:B------:R3:W5:Y:S05]  /*0600*/  @P3 LDG.E.128 R152, desc[UR6][R22.64] ;  /* 0x0000000616983981 */ /* 0x00076a000c1e1d00 */
[----:B------:R-:W1:Y:S01]  /*0610*/  @P0 LDC.64 R30, c[0x0][0x3e8] ;  /* 0x0000fa00ff1e0b82 */ /* 0x000e620000000a00 */
[----:B------:R-:W-:-:S04]  /*0620*/  @P4 IMAD.WIDE.U32 R8, R3, 0x10, R4 ;  /* 0x0000001003084825 */ /* 0x000fc800078e0004 */
[C---:B--2---:R-:W-:Y:S01]  /*0630*/  @P4 IMAD.WIDE.U32 R24, R3.reuse, 0x10, R24 ;  /* 0x0000001003184825 */ /* 0x044fe200078e0018 */
[----:B------:R-:W-:Y:S02]  /*0640*/  @P4 IADD3 R3, PT, PT, R3, 0x20, RZ ;  /* 0x0000002003034810 */ /* 0x000fe40007ffe0ff */
[----:B------:R-:W2:Y:S02]  /*0650*/  @P1 LDC.64 R4, c[0x0][0x3d0] ;  /* 0x0000f400ff041b82 */ /* 0x000ea40000000a00 */
[----:B------:R3:W5:Y:S01]  /*0660*/  @P4 LDG.E.128 R148, desc[UR6][R24.64] ;  /* 0x0000000618944981 */ /* 0x000762000c1e1d00 */
[----:B------:R-:W-:-:S04]  /*0670*/  @P5 IMAD.WIDE.U32 R10, R3, 0x10, R6 ;  /* 0x00000010030a5825 */ /* 0x000fc800078e0006 */
[C---:B0-----:R-:W-:Y:S01]  /*0680*/  @P5 IMAD.WIDE.U32 R26, R3.reuse, 0x10, R26 ;  /* 0x00000010031a5825 */ /* 0x041fe200078e001a */
[----:B------:R-:W-:Y:S01]  /*0690*/  @P5 IADD3 R3, PT, PT, R3, 0x20, RZ ;  /* 0x0000002003035810 */ /* 0x000fe20007ffe0ff */
[----:B------:R-:W0:Y:S03]  /*06a0*/  @P1 LDC.64 R32, c[0x0][0x3e8] ;  /* 0x0000fa00ff201b82 */ /* 0x000e260000000a00 */
[----:B------:R3:W5:Y:S01]  /*06b0*/  @P5 LDG.E.128 R144, desc[UR6][R26.64] ;  /* 0x000000061a905981 */ /* 0x000762000c1e1d00 */
[----:B----4-:R-:W-:-:S04]  /*06c0*/  @P6 IMAD.WIDE.U32 R28, R3, 0x10, R28 ;  /* 0x00000010031c6825 */ /* 0x010fc800078e001c */
[C---:B------:R-:W-:Y:S01]  /*06d0*/  @P6 IMAD.WIDE.U32 R12, R3.reuse, 0x10, R12 ;  /* 0x00000010030c6825 */ /* 0x040fe200078e000c */
[----:B------:R-:W-:-:S04]  /*06e0*/  @P6 IADD3 R3, PT, PT, R3, 0x20, RZ ;  /* 0x0000002003036810 */ /* 0x000fc80007ffe0ff */
[----:B------:R3:W5:Y:S01]  /*06f0*/  @P6 LDG.E.128 R140, desc[UR6][R12.64] ;  /* 0x000000060c8c6981 */ /* 0x000762000c1e1d00 */
[----:B-1----:R-:W-:-:S04]  /*0700*/  @P0 IMAD.WIDE.U32 R14, R3, 0x10, R14 ;  /* 0x00000010030e0825 */ /* 0x002fc800078e000e */
[C---:B------:R-:W-:Y:S01]  /*0710*/  @P0 IMAD.WIDE.U32 R30, R3.reuse, 0x10, R30 ;  /* 0x00000010031e0825 */ /* 0x040fe200078e001e */
[----:B------:R-:W-:Y:S01]  /*0720*/  @P0 IADD3 R3, PT, PT, R3, 0x20, RZ ;  /* 0x0000002003030810 */ /* 0x000fe20007ffe0ff */
[----:B------:R-:W4:Y:S04]  /*0730*/  @P2 LDG.E.128 R60, desc[UR6][R16.64] ;  /* 0x00000006103c2981 */ /* 0x000f28000c1e1d00 */
[----:B------:R-:W3:Y:S01]  /*0740*/  @P3 LDG.E.128 R56, desc[UR6][R20.64] ;  /* 0x0000000614383981 */ /* 0x000ee2000c1e1d00 */
[----:B--2---:R-:W-:-:S03]  /*0750*/  @P1 IMAD.WIDE.U32 R4, R3, 0x10, R4 ;  /* 0x0000001003041825 */ /* 0x004fc600078e0004 */
[----:B------:R1:W-:Y:S04]  /*0760*/  STL [R1+0xf0], RZ ;  /* 0x0000f0ff01007387 */ /* 0x0003e80000100800 */
[----:B------:R-:W2:Y:S01]  /*0770*/  @P4 LDG.E.128 R52, desc[UR6][R8.64] ;  /* 0x0000000608344981 */ /* 0x000ea2000c1e1d00 */
[----:B------:R-:W1:Y:S01]  /*0780*/  S2UR UR4, SR_CTAID.X ;  /* 0x00000000000479c3 */ /* 0x000e620000002500 */
[----:B------:R-:W-:Y:S02]  /*0790*/  SHF.R.U32.HI R218, RZ, 0x5, R34 ;  /* 0x00000005ffda7819 */ /* 0x000fe40000011622 */
[----:B------:R0:W5:Y:S04]  /*07a0*/  @P0 LDG.E.128 R136, desc[UR6][R30.64] ;  /* 0x000000061e880981 */ /* 0x000168000c1e1d00 */
[----:B------:R-:W2:Y:S04]  /*07b0*/  @P5 LDG.E.128 R48, desc[UR6][R10.64] ;  /* 0x000000060a305981 */ /* 0x000ea8000c1e1d00 */
[----:B------:R-:W2:Y:S04]  /*07c0*/  @P6 LDG.E.128 R44, desc[UR6][R28.64] ;  /* 0x000000061c2c6981 */ /* 0x000ea8000c1e1d00 */
[----:B------:R-:W2:Y:S04]  /*07d0*/  @P0 LDG.E.128 R40, desc[UR6][R14.64] ;  /* 0x000000060e280981 */ /* 0x000ea8000c1e1d00 */
[----:B------:R-:W2:Y:S01]  /*07e0*/  @P1 LDG.E.128 R36, desc[UR6][R4.64] ;  /* 0x0000000604241981 */ /* 0x000ea2000c1e1d00 */
[----:B0-----:R-:W-:-:S05]  /*07f0*/  @P1 IMAD.WIDE.U32 R6, R3, 0x10, R32 ;  /* 0x0000001003061825 */ /* 0x001fca00078e0020 */
[----:B------:R0:W5:Y:S04]  /*0800*/  @P1 LDG.E.128 R132, desc[UR6][R6.64] ;  /* 0x0000000606841981 */ /* 0x000168000c1e1d00 */
[----:B------:R0:W-:Y:S04]  /*0810*/  STL [R1+0xf4], RZ ;  /* 0x0000f4ff01007387 */ /* 0x0001e80000100800 */
[----:B------:R0:W-:Y:S04]  /*0820*/  STL [R1+0xf8], RZ ;  /* 0x0000f8ff01007387 */ /* 0x0001e80000100800 */
[----:B------:R0:W-:Y:S04]  /*0830*/  STL [R1+0xfc], RZ ;  /* 0x0000fcff01007387 */ /* 0x0001e80000100800 */
[----:B------:R0:W-:Y:S01]  /*0840*/  STL [R1+0xe0], RZ ;  /* 0x0000e0ff01007387 */ /* 0x0001e20000100800 */
        /* <DEDUP_REMOVED lines=35> */
[----:B----4-:R0:W-:Y:S04]  /*0a80*/  @P2 STL.64 [R1+0x160], R60 ;  /* 0x0001603c01002387 */ /* 0x0101e80000100a00 */
[----:B------:R0:W-:Y:S04]  /*0a90*/  @P2 STL.64 [R1+0x168], R62 ;  /* 0x0001683e01002387 */ /* 0x0001e80000100a00 */
[----:B------:R0:W-:Y:S04]  /*0aa0*/  STL [R1+0xe4], RZ ;  /* 0x0000e4ff01007387 */ /* 0x0001e80000100800 */
[----:B---3--:R0:W-:Y:S04]  /*0ab0*/  @P3 STL.64 [R1+0x150], R56 ;  /* 0x0001503801003387 */ /* 0x0081e80000100a00 */
        /* <DEDUP_REMOVED lines=61> */
[----:B------:R-:W-:-:S13]  /*0e90*/  ISETP.GE.AND P0, PT, R218, UR5, PT ;  /* 0x00000005da007c0c */ /* 0x000fda000bf06270 */
[----:B0-----:R-:W-:Y:S05]  /*0ea0*/  @P0 BRA `(.L_x_24422) ;  /* 0x000000bc00280947 */ /* 0x001fea0003800000 */
[----:B------:R0:W-:Y:S01]  /*0eb0*/  STL [R1+0xf0], RZ ;  /* 0x0000f0ff01007387 */ /* 0x0001e20000100800 */
[----:B------:R-:W1:Y:S01]  /*0ec0*/  LDCU.64 UR4, c[0x0][0x3e0] ;  /* 0x00007c00ff0477ac */ /* 0x000e620008000a00 */
[----:B------:R-:W-:Y:S02]  /*0ed0*/  LOP3.LUT R3, R3, 0xffffffbf, RZ, 0xc0, !PT ;  /* 0xffffffbf03037812 */ /* 0x000fe400078ec0ff */
        /* <DEDUP_REMOVED lines=34> */
[----:B------:R-:W-:Y:S02]  /*1100*/  @P0 LOP3.LUT R3, R3, 0x40, RZ, 0xfc, !PT ;  /* 0x0000004003030812 */ /* 0x000fe400078efcff */
        /* <DEDUP_REMOVED lines=55> */
.L_x_24522:
[----:B-1----:R-:W1:Y:S01]  /*1480*/  LDC.64 R22, c[0x0][0x3c0] ;  /* 0x0000f000ff167b82 */ /* 0x002e620000000a00 */
[----:B------:R-:W-:-:S13]  /*1490*/  LOP3.LUT P0, RZ, R3, 0x40, RZ, 0xc0, !PT ;  /* 0x0000004003ff7812 */ /* 0x000fda000780c0ff */
[----:B--2---:R-:W2:Y:S01]  /*14a0*/  @P0 LDC.64 R4, c[0x0][0x3e0] ;  /* 0x0000f800ff040b82 */ /* 0x004ea20000000a00 */
[----:B-1----:R-:W-:-:S05]  /*14b0*/  IMAD.WIDE R22, R218, 0x4, R22 ;  /* 0x00000004da167825 */ /* 0x002fca00078e0216 */
[----:B---3--:R2:W3:Y:S02]  /*14c0*/  LDG.E R176, desc[UR6][R22.64] ;  /* 0x0000000616b07981 */ /* 0x0084e4000c1e1900 */
[----:B--2---:R-:W-:-:S04]  /*14d0*/  @P0 IMAD.WIDE R22, R218, 0x4, R4 ;  /* 0x00000004da160825 */ /* 0x004fc800078e0204 */
[----:B------:R-:W-:Y:S01]  /*14e0*/  HFMA2 R4, -RZ, RZ, 1.875, 0 ;  /* 0x3f800000ff047431 */ /* 0x000fe200000001ff */
[----:B------:R-:W1:Y:S05]  /*14f0*/  S2R R24, SR_TID.X ;  /* 0x0000000000187919 */ /* 0x000e6a0000002100 */
[----:B-----5:R2:W5:Y:S02]  /*1500*/  @P0 LDG.E R4, desc[UR6][R22.64] ;  /* 0x0000000616040981 */ /* 0x020564000c1e1900 */
[----:B--2---:R-:W2:Y:S01]  /*1510*/  LDC.64 R22, c[0x0][0x3c8] ;  /* 0x0000f200ff167b82 */ /* 0x004ea20000000a00 */
[----:B------:R-:W-:Y:S02]  /*1520*/  ISETP.NE.AND P0, PT, RZ, UR8, PT ;  /* 0x00000008ff007c0c */ /* 0x000fe4000bf05270 */
[----:B------:R-:W-:-:S02]  /*1530*/  ISETP.GE.U32.AND P3, PT, R2, 0x40, PT ;  /* 0x000000400200780c */ /* 0x000fc40003f66070 */
[----:B------:R-:W-:Y:S02]  /*1540*/  LOP3.LUT R3, R3, 0xffffffdf, RZ, 0xc0, !PT ;  /* 0xffffffdf03037812 */ /* 0x000fe400078ec0ff */
[----:B------:R-:W-:Y:S02]  /*1550*/  MOV R177, UR20 ;  /* 0x0000001400b17c02 */ /* 0x000fe40008000f00 */
[----:B------:R-:W-:-:S05]  /*1560*/  ISETP.GE.U32.AND P2, PT, R2, 0x60, PT ;  /* 0x000000600200780c */ /* 0x000fca0003f46070 */
[----:B------:R-:W-:-:S04]  /*1570*/  @P0 LOP3.LUT R3, R3, 0x20, RZ, 0xfc, !PT ;  /* 0x0000002003030812 */ /* 0x000fc800078efcff */
[----:B------:R-:W-:Y:S01]  /*1580*/  LOP3.LUT R3, R3, 0xfffffffd, RZ, 0xc0, !PT ;  /* 0xfffffffd03037812 */ /* 0x000fe200078ec0ff */
[----:B--2---:R-:W-:-:S03]  /*1590*/  IMAD.WIDE R22, R218, 0x4, R22 ;  /* 0x00000004da167825 */ /* 0x004fc600078e0216 */
[----:B------:R-:W-:Y:S02]  /*15a0*/  @P3 LOP3.LUT R3, R3, 0x2, RZ, 0xfc, !PT ;  /* 0x0000000203033812 */ /* 0x000fe400078efcff */
[----:B------:R2:W5:Y:S01]  /*15b0*/  LDG.E R5, desc[UR6][R22.64] ;  /* 0x0000000616057981 */ /* 0x000562000c1e1900 */
[C---:B------:R-:W-:Y:S01]  /*15c0*/  ISETP.GE.U32.AND P5, PT, R2.reuse, 0x20, PT ;  /* 0x000000200200780c */ /* 0x040fe20003fa6070 */
[----:B------:R-:W-:Y:S01]  /*15d0*/  BSSY.RECONVERGENT B1, `(.L_x_24423) ;  /* 0x0000051000017945 */ /* 0x000fe20003800200 */
[----:B------:R-:W-:Y:S01]  /*15e0*/  ISETP.GE.U32.AND P1, PT, R2, 0x80, PT ;  /* 0x000000800200780c */ /* 0x000fe20003f26070 */
[----:B------:R-:W-:Y:S01]  /*15f0*/  STL [R1+0x18], R177 ;  /* 0x000018b101007387 */ /* 0x000fe20000100800 */
[----:B------:R-:W-:Y:S02]  /*1600*/  LOP3.LUT R3, R3, 0xfffffffb, RZ, 0xc0, !PT ;  /* 0xfffffffb03037812 */ /* 0x000fe400078ec0ff */
[----:B-1----:R-:W-:Y:S02]  /*1610*/  LOP3.LUT R24, R24, 0x1f, RZ, 0xc0, !PT ;  /* 0x0000001f18187812 */ /* 0x002fe400078ec0ff */
[----:B------:R-:W-:Y:S01]  /*1620*/  @P2 LOP3.LUT R3, R3, 0x4, RZ, 0xfc, !PT ;  /* 0x0000000403032812 */ /* 0x000fe200078efcff */
[----:B--2---:R-:W-:Y:S01]  /*1630*/  IMAD R22, R218, R177, RZ ;  /* 0x000000b1da167224 */ /* 0x004fe200078e02ff */
[----:B------:R-:W-:Y:S01]  /*1640*/  MOV R188, RZ ;  /* 0x000000ff00bc7202 */ /* 0x000fe20000000f00 */
[----:B------:R1:W-:Y:S01]  /*1650*/  STL [R1+0x1c], R24 ;  /* 0x00001c1801007387 */ /* 0x0003e20000100800 */
[----:B------:R-:W-:-:S02]  /*1660*/  LOP3.LUT R3, R3, 0xfffffff7, RZ, 0xc0, !PT ;  /* 0xfffffff703037812 */ /* 0x000fc400078ec0ff */
[----:B------:R-:W-:Y:S02]  /*1670*/  SHF.R.S32.HI R23, RZ, 0x1f, R22 ;  /* 0x0000001fff177819 */ /* 0x000fe40000011416 */
[----:B------:R-:W-:Y:S02]  /*1680*/  @P1 LOP3.LUT R3, R3, 0x8, RZ, 0xfc, !PT ;  /* 0x0000000803031812 */ /* 0x000fe400078efcff */
[----:B------:R-:W-:-:S04]  /*1690*/  LEA.HI R23, R23, R22, RZ, 0x2 ;  /* 0x0000001617177211 */ /* 0x000fc800078f10ff */
[----:B-1----:R-:W-:Y:S01]  /*16a0*/  LEA.HI.SX32 R24, R23, R24, 0x1e ;  /* 0x0000001817187211 */ /* 0x002fe200078ff2ff */
[----:B------:R-:W-:-:S03]  /*16b0*/  HFMA2 R23, -RZ, RZ, 0, 0 ;  /* 0x00000000ff177431 */ /* 0x000fc600000001ff */
[----:B------:R-:W-:Y:S02]  /*16c0*/  MOV R196, R24 ;  /* 0x0000001800c47202 */ /* 0x000fe40000000f00 */
[----:B---3--:R-:W-:Y:S01]  /*16d0*/  FSEL R22, R176, RZ, !P0 ;  /* 0x000000ffb0167208 */ /* 0x008fe20004000000 */
[----:B----4-:R-:W-:Y:S06]  /*16e0*/  @!P5 BRA `(.L_x_24424) ;  /* 0x0000000000fcd947 */ /* 0x010fec0003800000 */
[----:B------:R-:W1:Y:S01]  /*16f0*/  LDC.64 R176, c[0x0][0x3a8] ;  /* 0x0000ea00ffb07b82 */ /* 0x000e620000000a00 */
[----:B------:R-:W-:Y:S01]  /*1700*/  ISETP.NE.U32.AND P0, PT, RZ, UR10, PT ;  /* 0x0000000aff007c0c */ /* 0x000fe2000bf05070 */
[----:B------:R-:W2:Y:S03]  /*1710*/  LDL.LU R214, [R1+0x50] ;  /* 0x0000500001d67983 */ /* 0x000ea60000300800 */
[----:B------:R-:W-:Y:S01]  /*1720*/  ISETP.NE.AND.EX P0, PT, RZ, UR11, PT, P0 ;  /* 0x0000000bff007c0c */ /* 0x000fe2000bf05300 */
[----:B------:R-:W3:Y:S02]  /*1730*/  LDL R217, [R1+0x190] ;  /* 0x0001900001d97983 */ /* 0x000ee40000100800 */
[----:B------:R-:W4:Y:S02]  /*1740*/  LDC.64 R180, c[0x0][0x428] ;  /* 0x00010a00ffb47b82 */ /* 0x000f240000000a00 */
[----:B------:R-:W3:Y:S04]  /*1750*/  LDL.LU R213, [R1+0x54] ;  /* 0x0000540001d57983 */ /* 0x000ee80000300800 */
[----:B------:R-:W3:Y:S04]  /*1760*/  LDL R248, [R1+0x194] ;  /* 0x0001940001f87983 */ /* 0x000ee80000100800 */
[----:B------:R-:W0:Y:S01]  /*1770*/  @P0 LDC.64 R206, c[0x0][0x438] ;  /* 0x00010e00ffce0b82 */ /* 0x000e220000000a00 */
[----:B------:R-:W3:Y:S04]  /*1780*/  LDL.LU R238, [R1+0xf8] ;  /* 0x0000f80001ee7983 */ /* 0x000ee80000300800 */
[----:B------:R-:W3:Y:S01]  /*1790*/  LDL R184, [R1+0x198] ;  /* 0x0001980001b87983 */ /* 0x000ee20000100800 */
[----:B-1----:R-:W-:-:S03]  /*17a0*/  IMAD.WIDE.U32 R176, R24, 0x10, R176 ;  /* 0x0000001018b07825 */ /* 0x002fc600078e00b0 */
[----:B------:R-:W3:Y:S04]  /*17b0*/  LDL.LU R228, [R1+0x5c] ;  /* 0x00005c0001e47983 */ /* 0x000ee80000300800 */
[----:B------:R-:W2:Y:S01]  /*17c0*/  LDG.E.128 R176, desc[UR6][R176.64] ;  /* 0x00000006b0b07981 */ /* 0x000ea2000c1e1d00 */
[----:B----4-:R-:W-:-:S03]  /*17d0*/  IMAD.WIDE.U32 R180, R24, 0x10, R180 ;  /* 0x0000001018b47825 */ /* 0x010fc600078e00b4 */
[----:B------:R-:W4:Y:S04]  /*17e0*/  LDL.LU R196, [R1+0xfc] ;  /* 0x0000fc0001c47983 */ /* 0x000f280000300800 */
[----:B------:R-:W3:Y:S01]  /*17f0*/  LDG.E.128 R180, desc[UR6][R180.64] ;  /* 0x00000006b4b47981 */ /* 0x000ee2000c1e1d00 */
[----:B0-----:R-:W-:-:S03]  /*1800*/  @P0 IMAD.WIDE.U32 R206, R24, 0x10, R206 ;  /* 0x0000001018ce0825 */ /* 0x001fc600078e00ce */
[----:B------:R-:W4:Y:S04]  /*1810*/  LDL R188, [R1+0x19c] ;  /* 0x00019c0001bc7983 */ /* 0x000f280000100800 */
[----:B------:R0:W5:Y:S02]  /*1820*/  @P0 LDG.E.128 R64, desc[UR6][R206.64] ;  /* 0x00000006ce400981 */ /* 0x000164000c1e1d00 */
[----:B0-----:R-:W0:Y:S02]  /*1830*/  LDC.64 R206, c[0x0][0x3b0] ;  /* 0x0000ec00ffce7b82 */ /* 0x001e240000000a00 */
[----:B0-----:R-:W-:-:S05]  /*1840*/  IMAD.WIDE.U32 R206, R24, 0x4, R206 ;  /* 0x0000000418ce7825 */ /* 0x001fca00078e00ce */
[----:B------:R0:W5:Y:S04]  /*1850*/  LDG.E R6, desc[UR6][R206.64] ;  /* 0x00000006ce067981 */ /* 0x000168000c1e1900 */
[----:B------:R-:W0:Y:S04]  /*1860*/  LDL.LU R206, [R1+0xf4] ;  /* 0x0000f40001ce7983 */ /* 0x000e280000300800 */
[----:B------:R-:W4:Y:S01]  /*1870*/  LDL.LU R207, [R1+0x58] ;  /* 0x0000580001cf7983 */ /* 0x000f220000300800 */
[----:B--2---:R-:W-:-:S03]  /*1880*/  FADD.FTZ R0, -R22, R176 ;  /* 0x000000b016007221 */ /* 0x004fc60000010100 */
[----:B------:R-:W2:Y:S01]  /*1890*/  LDL.LU R176, [R1+0xf0] ;  /* 0x0000f00001b07983 */ /* 0x000ea20000300800 */
[C---:B------:R-:W-:Y:S01]  /*18a0*/  FADD.FTZ R177, -R22.reuse, R177 ;  /* 0x000000b116b17221 */ /* 0x040fe20000010100 */
[----:B------:R-:W-:Y:S01]  /*18b0*/  FADD.FTZ R178, -R22, R178 ;  /* 0x000000b216b27221 */ /* 0x000fe20000010100 */
[----:B---3--:R-:W-:Y:S01]  /*18c0*/  FADD.FTZ R214, R214, R180 ;  /* 0x000000b4d6d67221 */ /* 0x008fe20000010000 */
[----:B------:R-:W-:Y:S01]  /*18d0*/  FADD.FTZ R213, R213, R181 ;  /* 0x000000b5d5d57221 */ /* 0x000fe20000010000 */
[----:B-----5:R-:W-:-:S03]  /*18e0*/  FMUL.FTZ R0, R5, R0 ;  /* 0x0000000005007220 */ /* 0x020fc60000410000 */
[----:B------:R1:W-:Y:S04]  /*18f0*/  STL [R1+0x50], R214 ;  /* 0x000050d601007387 */ /* 0x0003e80000100800 */
[----:B------:R3:W-:Y:S01]  /*1900*/  STL [R1+0x54], R213 ;  /* 0x000054d501007387 */ /* 0x0007e20000100800 */
[C---:B-1----:R-:W-:Y:S01]  /*1910*/  FMUL.FTZ R214, R5.reuse, R177 ;  /* 0x000000b105d67220 */ /* 0x042fe20000410000 */
[----:B---3--:R-:W-:Y:S01]  /*1920*/  FMUL.FTZ R213, R5, R178 ;  /* 0x000000b205d57220 */ /* 0x008fe20000410000 */
[----:B------:R-:W-:-:S03]  /*1930*/  FADD.FTZ R23, -R22, R179 ;  /* 0x000000b316177221 */ /* 0x000fc60000010100 */
[----:B------:R-:W-:Y:S01]  /*1940*/  FFMA.FTZ R238, R182, R213, R238 ;  /* 0x000000d5b6ee7223 */ /* 0x000fe200000100ee */
[----:B------:R-:W-:Y:S01]  /*1950*/  FMUL.FTZ R217, R217, R180 ;  /* 0x000000b4d9d97220 */ /* 0x000fe20000410000 */
[----:B------:R-:W-:Y:S01]  /*1960*/  FMUL.FTZ R248, R248, R181 ;  /* 0x000000b5f8f87220 */ /* 0x000fe20000410000 */
[----:B------:R-:W-:Y:S01]  /*1970*/  FADD.FTZ R228, R228, R183 ;  /* 0x000000b7e4e47221 */ /* 0x000fe20000010000 */
[----:B0-----:R-:W-:Y:S01]  /*1980*/  FFMA.FTZ R206, R181, R214, R206 ;  /* 0x000000d6b5ce7223 */ /* 0x001fe200000100ce */
[----:B----4-:R-:W-:Y:S01]  /*1990*/  FADD.FTZ R207, R207, R182 ;  /* 0x000000b6cfcf7221 */ /* 0x010fe20000010000 */
[----:B--2---:R-:W-:-:S05]  /*19a0*/  FFMA.FTZ R176, R180, R0, R176 ;  /* 0x00000000b4b07223 */ /* 0x004fca00000100b0 */
[----:B------:R0:W-:Y:S04]  /*19b0*/  STL [R1+0xf0], R176 ;  /* 0x0000f0b001007387 */ /* 0x0001e80000100800 */
[----:B------:R-:W-:Y:S04]  /*19c0*/  STL [R1+0xf4], R206 ;  /* 0x0000f4ce01007387 */ /* 0x000fe80000100800 */
[----:B------:R1:W-:Y:S01]  /*19d0*/  STL [R1+0xf8], R238 ;  /* 0x0000f8ee01007387 */ /* 0x0003e20000100800 */
[----:B0-----:R-:W-:Y:S01]  /*19e0*/  FADD.FTZ R176, RZ, R217 ;  /* 0x000000d9ffb07221 */ /* 0x001fe20000010000 */
[----:B-1----:R-:W-:Y:S01]  /*19f0*/  FMUL.FTZ R238, R184, R182 ;  /* 0x000000b6b8ee7220 */ /* 0x002fe20000410000 */
[----:B------:R-:W-:Y:S01]  /*1a00*/  FMUL.FTZ R184, R5, R23 ;  /* 0x0000001705b87220 */ /* 0x000fe20000410000 */
[----:B------:R-:W-:Y:S01]  /*1a10*/  FFMA.FTZ R23, R0, R217, RZ ;  /* 0x000000d900177223 */ /* 0x000fe200000100ff */
[----:B------:R-:W-:Y:S01]  /*1a20*/  FADD.FTZ R176, R176, R248 ;  /* 0x000000f8b0b07221 */ /* 0x000fe20000010000 */
[----:B------:R-:W-:Y:S02]  /*1a30*/  STL [R1+0x58], R207 ;  /* 0x000058cf01007387 */ /* 0x000fe40000100800 */
[----:B------:R-:W-:Y:S01]  /*1a40*/  FFMA.FTZ R23, R214, R248, R23 ;  /* 0x000000f8d6177223 */ /* 0x000fe20000010017 */
[----:B------:R-:W-:Y:S01]  /*1a50*/  FFMA.FTZ R196, R183, R184, R196 ;  /* 0x000000b8b7c47223 */ /* 0x000fe200000100c4 */
[----:B------:R0:W-:Y:S01]  /*1a60*/  STL [R1+0x5c], R228 ;  /* 0x00005ce401007387 */ /* 0x0001e20000100800 */
[----:B------:R-:W-:Y:S01]  /*1a70*/  FADD.FTZ R176, R176, R238 ;  /* 0x000000eeb0b07221 */ /* 0x000fe20000010000 */
[----:B------:R-:W-:-:S02]  /*1a80*/  FFMA.FTZ R23, R213, R238, R23 ;  /* 0x000000eed5177223 */ /* 0x000fc40000010017 */
[----:B------:R1:W-:Y:S01]  /*1a90*/  STL [R1+0xfc], R196 ;  /* 0x0000fcc401007387 */ /* 0x0003e20000100800 */
[----:B0-----:R-:W-:-:S04]  /*1aa0*/  FMUL.FTZ R228, R188, R183 ;  /* 0x000000b7bce47220 */ /* 0x001fc80000410000 */
[----:B------:R-:W-:Y:S01]  /*1ab0*/  FADD.FTZ R188, R176, R228 ;  /* 0x000000e4b0bc7221 */ /* 0x000fe20000010000 */
[----:B------:R-:W-:Y:S01]  /*1ac0*/  FFMA.FTZ R23, R184, R228, R23 ;  /* 0x000000e4b8177223 */ /* 0x000fe20000010017 */
[----:B-1----:R-:W-:-:S07]  /*1ad0*/  IADD3 R196, PT, PT, R24, 0x20, RZ ;  /* 0x0000002018c47810 */ /* 0x002fce0007ffe0ff */
.L_x_24424:
[----:B------:R-:W-:Y:S05]  /*1ae0*/  BSYNC.RECONVERGENT B1 ;  /* 0x0000000000017941 */ /* 0x000fea0003800200 */
.L_x_24423:
[----:B------:R-:W-:Y:S04]  /*1af0*/  BSSY.RECONVERGENT B1, `(.L_x_24425) ;  /* 0x0000044000017945 */ /* 0x000fe80003800200 */
[----:B------:R-:W-:Y:S05]  /*1b00*/  @!P3 BRA `(.L_x_24426) ;  /* 0x000000040008b947 */ /* 0x000fea0003800000 */
[----:B------:R-:W-:Y:S01]  /*1b10*/  ISETP.NE.U32.AND P0, PT, RZ, UR10, PT ;  /* 0x0000000aff007c0c */ /* 0x000fe2000bf05070 */
[----:B------:R-:W1:Y:S01]  /*1b20*/  LDC.64 R178, c[0x0][0x3a8] ;  /* 0x0000ea00ffb27b82 */ /* 0x000e620000000a00 */
[----:B------:R-:W2:Y:S02]  /*1b30*/  LDL.LU R202, [R1+0x40] ;  /* 0x0000400001ca7983 */ /* 0x000ea40000300800 */
[----:B------:R-:W-:Y:S02]  /*1b40*/  ISETP.NE.AND.EX P0, PT, RZ, UR11, PT, P0 ;  /* 0x0000000bff007c0c */ /* 0x000fe4000bf05300 */
[----:B------:R3:W-:Y:S03]  /*1b50*/  STL [R1+0x1a0], R0 ;  /* 0x0001a00001007387 */ /* 0x0007e60000100800 */
[----:B------:R-:W4:Y:S01]  /*1b60*/  LDC.64 R180, c[0x0][0x428] ;  /* 0x00010a00ffb47b82 */ /* 0x000f220000000a00 */
[----:B---3--:R-:W3:Y:S07]  /*1b70*/  LDL.LU R0, [R1+0xe0] ;  /* 0x0000e00001007983 */ /* 0x008eee0000300800 */
[----:B------:R-:W0:Y:S01]  /*1b80*/  @P0 LDC.64 R176, c[0x0][0x438] ;  /* 0x00010e00ffb00b82 */ /* 0x000e220000000a00 */
[----:B------:R-:W3:Y:S04]  /*1b90*/  LDL.LU R193, [R1+0x44] ;  /* 0x0000440001c17983 */ /* 0x000ee80000300800 */
[----:B------:R-:W3:Y:S03]  /*1ba0*/  LDL R247, [R1+0x184] ;  /* 0x0001840001f77983 */ /* 0x000ee60000100800 */
[----:B------:R-:W1:Y:S01]  /*1bb0*/  LDC.64 R206, c[0x0][0x3b0] ;  /* 0x0000ec00ffce7b82 */ /* 0x000e620000000a00 */
[----:B------:R-:W3:Y:S04]  /*1bc0*/  LDL R237, [R1+0x188] ;  /* 0x0001880001ed7983 */ /* 0x000ee80000100800 */
[----:B------:R-:W3:Y:S01]  /*1bd0*/  LDL R227, [R1+0x18c] ;  /* 0x00018c0001e37983 */ /* 0x000ee20000100800 */
[----:B0-----:R-:W-:-:S05]  /*1be0*/  @P0 IMAD.WIDE.U32 R176, R196, 0x10, R176 ;  /* 0x00000010c4b00825 */ /* 0x001fca00078e00b0 */
[----:B------:R0:W5:Y:S01]  /*1bf0*/  @P0 LDG.E.128 R60, desc[UR6][R176.64] ;  /* 0x00000006b03c0981 */ /* 0x000162000c1e1d00 */
[----:B----4-:R-:W-:-:S04]  /*1c00*/  IMAD.WIDE.U32 R180, R196, 0x10, R180 ;  /* 0x00000010c4b47825 */ /* 0x010fc800078e00b4 */
[C---:B-1----:R-:W-:Y:S02]  /*1c10*/  IMAD.WIDE.U32 R206, R196.reuse, 0x4, R206 ;  /* 0x00000004c4ce7825 */ /* 0x042fe400078e00ce */
[----:B------:R-:W2:Y:S02]  /*1c20*/  LDG.E.128 R180, desc[UR6][R180.64] ;  /* 0x00000006b4b47981 */ /* 0x000ea4000c1e1d00 */
[----:B0-----:R-:W-:Y:S02]  /*1c30*/  IMAD.WIDE.U32 R176, R196, 0x10, R178 ;  /* 0x00000010c4b07825 */ /* 0x001fe400078e00b2 */
[----:B------:R0:W5:Y:S04]  /*1c40*/  LDG.E R7, desc[UR6][R206.64] ;  /* 0x00000006ce077981 */ /* 0x000168000c1e1900 */
[----:B------:R-:W4:Y:S04]  /*1c50*/  LDG.E.128 R176, desc[UR6][R176.64] ;  /* 0x00000006b0b07981 */ /* 0x000f28000c1e1d00 */
[----:B------:R-:W0:Y:S04]  /*1c60*/  LDL.LU R206, [R1+0x4c] ;  /* 0x00004c0001ce7983 */ /* 0x000e280000300800 */
[----:B------:R-:W3:Y:S01]  /*1c70*/  LDL.LU R207, [R1+0xec] ;  /* 0x0000ec0001cf7983 */ /* 0x000ee20000300800 */
[----:B----4-:R-:W-:-:S03]  /*1c80*/  FADD.FTZ R27, -R22, R176 ;  /* 0x000000b0161b7221 */ /* 0x010fc60000010100 */
[----:B------:R-:W4:Y:S01]  /*1c90*/  LDL.LU R176, [R1+0xe8] ;  /* 0x0000e80001b07983 */ /* 0x000f220000300800 */
[----:B-----5:R-:W-:Y:S01]  /*1ca0*/  FMUL.FTZ R212, R5, R27 ;  /* 0x0000001b05d47220 */ /* 0x020fe20000410000 */
[----:B------:R-:W-:Y:S02]  /*1cb0*/  FADD.FTZ R27, -R22, R179 ;  /* 0x000000b3161b7221 */ /* 0x000fe40000010100 */
[----:B------:R-:W4:Y:S01]  /*1cc0*/  LDL R179, [R1+0x180] ;  /* 0x0001800001b37983 */ /* 0x000f220000100800 */
[----:B--2---:R-:W-:Y:S01]  /*1cd0*/  FADD.FTZ R202, R202, R180 ;  /* 0x000000b4caca7221 */ /* 0x004fe20000010000 */
[----:B------:R-:W-:Y:S01]  /*1ce0*/  FADD.FTZ R177, -R22, R177 ;  /* 0x000000b116b17221 */ /* 0x000fe20000010100 */
[----:B---3--:R-:W-:-:S03]  /*1cf0*/  FFMA.FTZ R0, R180, R212, R0 ;  /* 0x000000d4b4007223 */ /* 0x008fc60000010000 */
[----:B------:R1:W-:Y:S02]  /*1d00*/  STL [R1+0x40], R202 ;  /* 0x000040ca01007387 */ /* 0x0003e40000100800 */
[----:B-1----:R-:W-:Y:S02]  /*1d10*/  FMUL.FTZ R202, R5, R177 ;  /* 0x000000b105ca7220 */ /* 0x002fe40000410000 */
[----:B------:R-:W2:Y:S04]  /*1d20*/  LDL.LU R177, [R1+0x48] ;  /* 0x0000480001b17983 */ /* 0x000ea80000300800 */
[----:B------:R1:W-:Y:S04]  /*1d30*/  STL [R1+0xe0], R0 ;  /* 0x0000e00001007387 */ /* 0x0003e80000100800 */
[----:B-1----:R1:W5:Y:S01]  /*1d40*/  LDL.LU R0, [R1+0x1a0] ;  /* 0x0001a00001007983 */ /* 0x0023620000300800 */
[----:B----4-:R-:W-:-:S03]  /*1d50*/  FMUL.FTZ R179, R179, R180 ;  /* 0x000000b4b3b37220 */ /* 0x010fc60000410000 */
[----:B------:R-:W3:Y:S01]  /*1d60*/  LDL.LU R180, [R1+0xe4] ;  /* 0x0000e40001b47983 */ /* 0x000ee20000300800 */
[----:B------:R-:W-:Y:S01]  /*1d70*/  FADD.FTZ R193, R193, R181 ;  /* 0x000000b5c1c17221 */ /* 0x000fe20000010000 */
[----:B------:R-:W-:-:S04]  /*1d80*/  FADD.FTZ R178, -R22, R178 ;  /* 0x000000b216b27221 */ /* 0x000fc80000010100 */
[----:B------:R4:W-:Y:S01]  /*1d90*/  STL [R1+0x44], R193 ;  /* 0x000044c101007387 */ /* 0x0009e20000100800 */
[C---:B------:R-:W-:Y:S01]  /*1da0*/  FMUL.FTZ R27, R5.reuse, R27 ;  /* 0x0000001b051b7220 */ /* 0x040fe20000410000 */
[----:B0-----:R-:W-:Y:S01]  /*1db0*/  FADD.FTZ R206, R206, R183 ;  /* 0x000000b7cece7221 */ /* 0x001fe20000010000 */
[----:B----4-:R-:W-:Y:S01]  /*1dc0*/  FMUL.FTZ R193, R5, R178 ;  /* 0x000000b205c17220 */ /* 0x010fe20000410000 */
[----:B--2---:R-:W-:-:S03]  /*1dd0*/  FADD.FTZ R177, R177, R182 ;  /* 0x000000b6b1b17221 */ /* 0x004fc60000010000 */
[----:B------:R-:W-:Y:S01]  /*1de0*/  FFMA.FTZ R176, R182, R193, R176 ;  /* 0x000000c1b6b07223 */ /* 0x000fe200000100b0 */
[----:B------:R-:W-:Y:S01]  /*1df0*/  STL [R1+0x14], R179 ;  /* 0x000014b301007387 */ /* 0x000fe20000100800 */
[----:B------:R-:W-:Y:S01]  /*1e00*/  FFMA.FTZ R207, R183, R27, R207 ;  /* 0x0000001bb7cf7223 */ /* 0x000fe200000100cf */
[----:B------:R-:W-:Y:S01]  /*1e10*/  FMUL.FTZ R247, R247, R181 ;  /* 0x000000b5f7f77220 */ /* 0x000fe20000410000 */
[----:B------:R-:W-:Y:S01]  /*1e20*/  FFMA.FTZ R23, R212, R179, R23 ;  /* 0x000000b3d4177223 */ /* 0x000fe20000010017 */
[----:B------:R-:W-:-:S03]  /*1e30*/  FMUL.FTZ R237, R237, R182 ;  /* 0x000000b6eded7220 */ /* 0x000fc60000410000 */
[----:B------:R-:W-:Y:S01]  /*1e40*/  FFMA.FTZ R23, R202, R247, R23 ;  /* 0x000000f7ca177223 */ /* 0x000fe20000010017 */
[----:B------:R-:W-:-:S03]  /*1e50*/  FMUL.FTZ R227, R227, R183 ;  /* 0x000000b7e3e37220 */ /* 0x000fc60000410000 */
[----:B------:R-:W-:Y:S01]  /*1e60*/  FFMA.FTZ R23, R193, R237, R23 ;  /* 0x000000edc1177223 */ /* 0x000fe20000010017 */
[----:B------:R-:W-:-:S03]  /*1e70*/  IADD3 R196, PT, PT, R196, 0x20, RZ ;  /* 0x00000020c4c47810 */ /* 0x000fc60007ffe0ff */
[----:B------:R-:W-:Y:S01]  /*1e80*/  FFMA.FTZ R23, R27, R227, R23 ;  /* 0x000000e31b177223 */ /* 0x000fe20000010017 */
[----:B---3--:R-:W-:-:S05]  /*1e90*/  FFMA.FTZ R180, R181, R202, R180 ;  /* 0x000000cab5b47223 */ /* 0x008fca00000100b4 */
[----:B------:R-:W-:Y:S04]  /*1ea0*/  STL [R1+0xe4], R180 ;  /* 0x0000e4b401007387 */ /* 0x000fe80000100800 */
[----:B------:R0:W-:Y:S04]  /*1eb0*/  STL [R1+0xe8], R176 ;  /* 0x0000e8b001007387 */ /* 0x0001e80000100800 */
[----:B------:R1:W-:Y:S04]  /*1ec0*/  STL [R1+0x48], R177 ;  /* 0x000048b101007387 */ /* 0x0003e80000100800 */
[----:B------:R1:W-:Y:S04]  /*1ed0*/  STL [R1+0x4c], R206 ;  /* 0x00004cce01007387 */ /* 0x0003e80000100800 */
[----:B------:R1:W-:Y:S01]  /*1ee0*/  STL [R1+0xec], R207 ;  /* 0x0000eccf01007387 */ /* 0x0003e20000100800 */
[----:B0-----:R-:W-:-:S04]  /*1ef0*/  FADD.FTZ R176, R188, R179 ;  /* 0x000000b3bcb07221 */ /* 0x001fc80000010000 */
[----:B------:R-:W-:-:S04]  /*1f00*/  FADD.FTZ R176, R176, R247 ;  /* 0x000000f7b0b07221 */ /* 0x000fc80000010000 */
[----:B------:R-:W-:-:S04]  /*1f10*/  FADD.FTZ R176, R176, R237 ;  /* 0x000000edb0b07221 */ /* 0x000fc80000010000 */
[----:B-1----:R-:W-:-:S07]  /*1f20*/  FADD.FTZ R188, R176, R227 ;  /* 0x000000e3b0bc7221 */ /* 0x002fce0000010000 */
.L_x_24426:
[----:B------:R-:W-:Y:S05]  /*1f30*/  BSYNC.RECONVERGENT B1 ;  /* 0x0000000000017941 */ /* 0x000fea0003800200 */
.L_x_24425:
[----:B------:R-:W-:Y:S04]  /*1f40*/  BSSY.RECONVERGENT B1, `(.L_x_24427) ;  /* 0x0000044000017945 */ /* 0x000fe80003800200 */
[----:B------:R-:W-:Y:S05]  /*1f50*/  @!P2 BRA `(.L_x_24428) ;  /* 0x000000040008a947 */ /* 0x000fea0003800000 */
[----:B------:R-:W-:Y:S01]  /*1f60*/  ISETP.NE.U32.AND P0, PT, RZ, UR10, PT ;  /* 0x0000000aff007c0c */ /* 0x000fe2000bf05070 */
[----:B------:R-:W1:Y:S01]  /*1f70*/  LDC.64 R178, c[0x0][0x3a8] ;  /* 0x0000ea00ffb27b82 */ /* 0x000e620000000a00 */
[----:B------:R-:W2:Y:S02]  /*1f80*/  LDL.LU R201, [R1+0x30] ;  /* 0x0000300001c97983 */ /* 0x000ea40000300800 */
[----:B------:R-:W-:Y:S02]  /*1f90*/  ISETP.NE.AND.EX P0, PT, RZ, UR11, PT, P0 ;  /* 0x0000000bff007c0c */ /* 0x000fe4000bf05300 */
[----:B-----5:R3:W-:Y:S03]  /*1fa0*/  STL [R1+0x1a0], R0 ;  /* 0x0001a00001007387 */ /* 0x0207e60000100800 */
[----:B------:R-:W4:Y:S01]  /*1fb0*/  LDC.64 R180, c[0x0][0x428] ;  /* 0x00010a00ffb47b82 */ /* 0x000f220000000a00 */
[----:B---3--:R-:W3:Y:S07]  /*1fc0*/  LDL.LU R0, [R1+0xd0] ;  /* 0x0000d00001007983 */ /* 0x008eee0000300800 */
[----:B------:R-:W0:Y:S01]  /*1fd0*/  @P0 LDC.64 R176, c[0x0][0x438] ;  /* 0x00010e00ffb00b82 */ /* 0x000e220000000a00 */
[----:B------:R-:W3:Y:S04]  /*1fe0*/  LDL.LU R192, [R1+0x34] ;  /* 0x0000340001c07983 */ /* 0x000ee80000300800 */
[----:B------:R-:W3:Y:S01]  /*1ff0*/  LDL R246, [R1+0x174] ;  /* 0x0001740001f67983 */ /* 0x000ee20000100800 */
[----:B-1----:R-:W-:-:S02]  /*2000*/  IMAD.WIDE.U32 R178, R196, 0x10, R178 ;  /* 0x00000010c4b27825 */ /* 0x002fc400078e00b2 */
[----:B------:R-:W1:Y:S01]  /*2010*/  LDC.64 R206, c[0x0][0x3b0] ;  /* 0x0000ec00ffce7b82 */ /* 0x000e620000000a00 */
[----:B------:R-:W3:Y:S04]  /*2020*/  LDL R236, [R1+0x178] ;  /* 0x0001780001ec7983 */ /* 0x000ee80000100800 */
[----:B------:R-:W3:Y:S01]  /*2030*/  LDL R226, [R1+0x17c] ;  /* 0x00017c0001e27983 */ /* 0x000ee20000100800 */
[----:B0-----:R-:W-:-:S05]  /*2040*/  @P0 IMAD.WIDE.U32 R176, R196, 0x10, R176 ;  /* 0x00000010c4b00825 */ /* 0x001fca00078e00b0 */
[----:B------:R4:W5:Y:S02]  /*2050*/  @P0 LDG.E.128 R56, desc[UR6][R176.64] ;  /* 0x00000006b0380981 */ /* 0x000964000c1e1d00 */
[C---:B----4-:R-:W-:Y:S02]  /*2060*/  IMAD.WIDE.U32 R176, R196.reuse, 0x10, R180 ;  /* 0x00000010c4b07825 */ /* 0x050fe400078e00b4 */
[----:B------:R-:W4:Y:S02]  /*2070*/  LDG.E.128 R180, desc[UR6][R178.64] ;  /* 0x00000006b2b47981 */ /* 0x000f24000c1e1d00 */
[----:B-1----:R-:W-:-:S05]  /*2080*/  IMAD.WIDE.U32 R206, R196, 0x4, R206 ;  /* 0x00000004c4ce7825 */ /* 0x002fca00078e00ce */
[----:B------:R0:W5:Y:S04]  /*2090*/  LDG.E R8, desc[UR6][R206.64] ;  /* 0x00000006ce087981 */ /* 0x000168000c1e1900 */
[----:B------:R-:W2:Y:S04]  /*20a0*/  LDG.E.128 R176, desc[UR6][R176.64] ;  /* 0x00000006b0b07981 */ /* 0x000ea8000c1e1d00 */
[----:B------:R-:W0:Y:S04]  /*20b0*/  LDL.LU R206, [R1+0x3c] ;  /* 0x00003c0001ce7983 */ /* 0x000e280000300800 */
[----:B------:R-:W3:Y:S01]  /*20c0*/  LDL.LU R207, [R1+0xdc] ;  /* 0x0000dc0001cf7983 */ /* 0x000ee20000300800 */
[----:B----4-:R-:W-:-:S03]  /*20d0*/  FADD.FTZ R25, -R22, R180 ;  /* 0x000000b416197221 */ /* 0x010fc60000010100 */
[----:B------:R-:W4:Y:S01]  /*20e0*/  LDL R180, [R1+0x170] ;  /* 0x0001700001b47983 */ /* 0x000f220000100800 */
[----:B------:R-:W-:Y:S01]  /*20f0*/  FMUL.FTZ R211, R5, R25 ;  /* 0x0000001905d37220 */ /* 0x000fe20000410000 */
[C---:B------:R-:W-:Y:S01]  /*2100*/  FADD.FTZ R181, -R22.reuse, R181 ;  /* 0x000000b516b57221 */ /* 0x040fe20000010100 */
[----:B------:R-:W-:Y:S02]  /*2110*/  FADD.FTZ R25, -R22, R183 ;  /* 0x000000b716197221 */ /* 0x000fe40000010100 */
[----:B------:R-:W4:Y:S01]  /*2120*/  LDL.LU R183, [R1+0xd8] ;  /* 0x0000d80001b77983 */ /* 0x000f220000300800 */
[----:B--2---:R-:W-:Y:S01]  /*2130*/  FADD.FTZ R201, R201, R176 ;  /* 0x000000b0c9c97221 */ /* 0x004fe20000010000 */
[----:B---3--:R-:W-:-:S04]  /*2140*/  FFMA.FTZ R0, R176, R211, R0 ;  /* 0x000000d3b0007223 */ /* 0x008fc80000010000 */
        /* <DEDUP_REMOVED lines=8> */
[----:B------:R-:W-:Y:S01]  /*21d0*/  FADD.FTZ R182, -R22, R182 ;  /* 0x000000b616b67221 */ /* 0x000fe20000010100 */
[----:B------:R-:W-:-:S03]  /*21e0*/  FMUL.FTZ R25, R5, R25 ;  /* 0x0000001905197220 */ /* 0x000fc60000410000 */
[----:B------:R4:W-:Y:S01]  /*21f0*/  STL [R1+0x34], R192 ;  /* 0x000034c001007387 */ /* 0x0009e20000100800 */
[----:B0-----:R-:W-:Y:S01]  /*2200*/  FADD.FTZ R206, R206, R179 ;  /* 0x000000b3cece7221 */ /* 0x001fe20000010000 */
[----:B------:R-:W-:Y:S02]  /*2210*/  FFMA.FTZ R207, R179, R25, R207 ;  /* 0x00000019b3cf7223 */ /* 0x000fe400000100cf */
[----:B------:R-:W-:Y:S01]  /*2220*/  STL [R1+0x10], R180 ;  /* 0x000010b401007387 */ /* 0x000fe20000100800 */
[----:B----4-:R-:W-:-:S04]  /*2230*/  FMUL.FTZ R192, R5, R182 ;  /* 0x000000b605c07220 */ /* 0x010fc80000410000 */
[----:B------:R-:W-:Y:S01]  /*2240*/  FFMA.FTZ R183, R178, R192, R183 ;  /* 0x000000c0b2b77223 */ /* 0x000fe200000100b7 */
[----:B--2---:R-:W-:Y:S01]  /*2250*/  FADD.FTZ R181, R181, R178 ;  /* 0x000000b2b5b57221 */ /* 0x004fe20000010000 */
        /* <DEDUP_REMOVED lines=9> */
[----:B------:R0:W-:Y:S04]  /*22f0*/  STL [R1+0xd4], R176 ;  /* 0x0000d4b001007387 */ /* 0x0001e80000100800 */
        /* <DEDUP_REMOVED lines=8> */
.L_x_24428:
[----:B------:R-:W-:Y:S05]  /*2380*/  BSYNC.RECONVERGENT B1 ;  /* 0x0000000000017941 */ /* 0x000fea0003800200 */
.L_x_24427:
        /* <DEDUP_REMOVED lines=68> */
.L_x_24430:
[----:B------:R-:W-:Y:S05]  /*27d0*/  BSYNC.RECONVERGENT B1 ;  /* 0x0000000000017941 */ /* 0x000fea0003800200 */
.L_x_24429:
[----:B------:R-:W-:Y:S01]  /*27e0*/  ISETP.GE.U32.AND P0, PT, R2, 0xa0, PT ;  /* 0x000000a00200780c */ /* 0x000fe20003f06070 */
[----:B------:R-:W-:Y:S01]  /*27f0*/  BSSY.RECONVERGENT B1, `(.L_x_24431) ;  /* 0x000003c000017945 */ /* 0x000fe20003800200 */
[----:B------:R-:W-:-:S11]  /*2800*/  LOP3.LUT R3, R3, 0xffffffef, RZ, 0xc0, !PT ;  /* 0xffffffef03037812 */ /* 0x000fd600078ec0ff */
[----:B------:R-:W-:Y:S01]  /*2810*/  @P0 LOP3.LUT R3, R3, 0x10, RZ, 0xfc, !PT ;  /* 0x0000001003030812 */ /* 0x000fe200078efcff */
[----:B------:R-:W-:Y:S06]  /*2820*/  @!P0 BRA `(.L_x_24432) ;  /* 0x0000000000e08947 */ /* 0x000fec0003800000 */
[----:B------:R-:W1:Y:S01]  /*2830*/  LDC.64 R178, c[0x0][0x3a8] ;  /* 0x0000ea00ffb27b82 */ /* 0x000e620000000a00 */
[----:B------:R-:W-:Y:S01]  /*2840*/  ISETP.NE.U32.AND P0, PT, RZ, UR10, PT ;  /* 0x0000000aff007c0c */ /* 0x000fe2000bf05070 */
[----:B------:R-:W2:Y:S04]  /*2850*/  LDL R190, [R1+0x150] ;  /* 0x0001500001be7983 */ /* 0x000ea80000100800 */
[----:B------:R-:W3:Y:S02]  /*2860*/  LDL R244, [R1+0x154] ;  /* 0x0001540001f47983 */ /* 0x000ee40000100800 */
[----:B------:R-:W4:Y:S02]  /*2870*/  LDC.64 R206, c[0x0][0x3b0] ;  /* 0x0000ec00ffce7b82 */ /* 0x000f240000000a00 */
[----:B------:R-:W3:Y:S04]  /*2880*/  LDL R234, [R1+0x158] ;  /* 0x0001580001ea7983 */ /* 0x000ee80000100800 */
[----:B------:R-:W3:Y:S01]  /*2890*/  LDL R224, [R1+0x15c] ;  /* 0x00015c0001e07983 */ /* 0x000ee20000100800 */
[----:B------:R-:W-:Y:S01]  /*28a0*/  ISETP.NE.AND.EX P0, PT, RZ, UR11, PT, P0 ;  /* 0x0000000bff007c0c */ /* 0x000fe2000bf05300 */
[----:B-1----:R-:W-:-:S12]  /*28b0*/  IMAD.WIDE.U32 R178, R196, 0x10, R178 ;  /* 0x00000010c4b27825 */ /* 0x002fd800078e00b2 */
[----:B------:R-:W1:Y:S01]  /*28c0*/  @P0 LDC.64 R176, c[0x0][0x438] ;  /* 0x00010e00ffb00b82 */ /* 0x000e620000000a00 */
[----:B------:R-:W2:Y:S01]  /*28d0*/  LDG.E.128 R180, desc[UR6][R178.64] ;  /* 0x00000006b2b47981 */ /* 0x000ea2000c1e1d00 */
[----:B-1----:R-:W-:-:S05]  /*28e0*/  @P0 IMAD.WIDE.U32 R176, R196, 0x10, R176 ;  /* 0x00000010c4b00825 */ /* 0x002fca00078e00b0 */
[----:B------:R1:W5:Y:S02]  /*28f0*/  @P0 LDG.E.128 R48, desc[UR6][R176.64] ;  /* 0x00000006b0300981 */ /* 0x000364000c1e1d00 */
[----:B-1----:R-:W1:Y:S01]  /*2900*/  LDC.64 R176, c[0x0][0x428] ;  /* 0x00010a00ffb07b82 */ /* 0x002e620000000a00 */
[----:B----4-:R-:W-:-:S05]  /*2910*/  IMAD.WIDE.U32 R206, R196, 0x4, R206 ;  /* 0x00000004c4ce7825 */ /* 0x010fca00078e00ce */
[----:B------:R4:W5:Y:S04]  /*2920*/  LDG.E R11, desc[UR6][R206.64] ;  /* 0x00000006ce0b7981 */ /* 0x000968000c1e1900 */
[----:B------:R-:W4:Y:S04]  /*2930*/  LDL.LU R206, [R1+0xb0] ;  /* 0x0000b00001ce7983 */ /* 0x000f280000300800 */
[----:B------:R-:W3:Y:S01]  /*2940*/  LDL.LU R207, [R1+0xbc] ;  /* 0x0000bc0001cf7983 */ /* 0x000ee20000300800 */
[----:B-1----:R-:W-:-:S06]  /*2950*/  IMAD.WIDE.U32 R176, R196, 0x10, R176 ;  /* 0x00000010c4b07825 */ /* 0x002fcc00078e00b0 */
[----:B------:R-:W4:Y:S01]  /*2960*/  LDG.E.128 R176, desc[UR6][R176.64] ;  /* 0x00000006b0b07981 */ /* 0x000f22000c1e1d00 */
[----:B--2---:R-:W-:-:S03]  /*2970*/  FADD.FTZ R12, -R22, R180 ;  /* 0x000000b4160c7221 */ /* 0x004fc60000010100 */
[----:B------:R-:W2:Y:S01]  /*2980*/  LDL.LU R180, [R1+0xb8] ;  /* 0x0000b80001b47983 */ /* 0x000ea20000300800 */
[C---:B-----5:R-:W-:Y:S01]  /*2990*/  FMUL.FTZ R209, R5.reuse, R12 ;  /* 0x0000000c05d17220 */ /* 0x060fe20000410000 */
[C---:B------:R-:W-:Y:S02]  /*29a0*/  FADD.FTZ R12, -R22.reuse, R183 ;  /* 0x000000b7160c7221 */ /* 0x040fe40000010100 */
[----:B------:R-:W2:Y:S01]  /*29b0*/  LDL.LU R183, [R1+0xb4] ;  /* 0x0000b40001b77983 */ /* 0x000ea20000300800 */
[C---:B------:R-:W-:Y:S01]  /*29c0*/  FADD.FTZ R181, -R22.reuse, R181 ;  /* 0x000000b516b57221 */ /* 0x040fe20000010100 */
[----:B------:R-:W-:Y:S01]  /*29d0*/  FADD.FTZ R182, -R22, R182 ;  /* 0x000000b616b67221 */ /* 0x000fe20000010100 */
[C---:B------:R-:W-:Y:S02]  /*29e0*/  FMUL.FTZ R12, R5.reuse, R12 ;  /* 0x0000000c050c7220 */ /* 0x040fe40000410000 */
[----:B------:R-:W-:Y:S01]  /*29f0*/  FMUL.FTZ R199, R5, R181 ;  /* 0x000000b505c77220 */ /* 0x000fe20000410000 */
[----:B------:R-:W-:Y:S01]  /*2a00*/  IADD3 R196, PT, PT, R196, 0x20, RZ ;  /* 0x00000020c4c47810 */ /* 0x000fe20007ffe0ff */
[----:B----4-:R-:W-:-:S05]  /*2a10*/  FFMA.FTZ R206, R176, R209, R206 ;  /* 0x000000d1b0ce7223 */ /* 0x010fca00000100ce */
[----:B------:R1:W-:Y:S01]  /*2a20*/  STL [R1+0xb0], R206 ;  /* 0x0000b0ce01007387 */ /* 0x0003e20000100800 */
[----:B---3--:R-:W-:Y:S01]  /*2a30*/  FFMA.FTZ R207, R179, R12, R207 ;  /* 0x0000000cb3cf7223 */ /* 0x008fe200000100cf */
[----:B-1----:R-:W-:Y:S01]  /*2a40*/  FMUL.FTZ R206, R190, R176 ;  /* 0x000000b0bece7220 */ /* 0x002fe20000410000 */
[----:B------:R-:W-:-:S04]  /*2a50*/  FMUL.FTZ R190, R5, R182 ;  /* 0x000000b605be7220 */ /* 0x000fc80000410000 */
[----:B------:R1:W-:Y:S01]  /*2a60*/  STL [R1+0x8], R206 ;  /* 0x000008ce01007387 */ /* 0x0003e20000100800 */
[----:B------:R-:W-:Y:S01]  /*2a70*/  FADD.FTZ R128, R128, R176 ;  /* 0x000000b080807221 */ /* 0x000fe20000010000 */
[----:B------:R-:W-:Y:S01]  /*2a80*/  FMUL.FTZ R244, R244, R177 ;  /* 0x000000b1f4f47220 */ /* 0x000fe20000410000 */
        /* <DEDUP_REMOVED lines=8> */
[----:B------:R-:W-:Y:S01]  /*2b10*/  FADD.FTZ R129, R129, R177 ;  /* 0x000000b181817221 */ /* 0x000fe20000010000 */
[----:B------:R-:W-:Y:S01]  /*2b20*/  FADD.FTZ R130, R130, R178 ;  /* 0x000000b282827221 */ /* 0x000fe20000010000 */
[----:B------:R-:W-:Y:S01]  /*2b30*/  FADD.FTZ R131, R131, R179 ;  /* 0x000000b383837221 */ /* 0x000fe20000010000 */
[----:B------:R-:W-:Y:S01]  /*2b40*/  FADD.FTZ R188, R176, R224 ;  /* 0x000000e0b0bc7221 */ /* 0x000fe20000010000 */
[----:B------:R-:W-:Y:S01]  /*2b50*/  FFMA.FTZ R23, R12, R224, R23 ;  /* 0x000000e00c177223 */ /* 0x000fe20000010017 */
[----:B--2---:R-:W-:Y:S01]  /*2b60*/  FFMA.FTZ R180, R178, R190, R180 ;  /* 0x000000beb2b47223 */ /* 0x004fe200000100b4 */
[----:B------:R-:W-:-:S05]  /*2b70*/  FFMA.FTZ R183, R177, R199, R183 ;  /* 0x000000c7b1b77223 */ /* 0x000fca00000100b7 */
[----:B------:R1:W-:Y:S04]  /*2b80*/  STL [R1+0xb4], R183 ;  /* 0x0000b4b701007387 */ /* 0x0003e80000100800 */
[----:B------:R1:W-:Y:S04]  /*2b90*/  STL [R1+0xb8], R180 ;  /* 0x0000b8b401007387 */ /* 0x0003e80000100800 */
[----:B------:R1:W-:Y:S02]  /*2ba0*/  STL [R1+0xbc], R207 ;  /* 0x0000bccf01007387 */ /* 0x0003e40000100800 */
.L_x_24432:
[----:B------:R-:W-:Y:S05]  /*2bb0*/  BSYNC.RECONVERGENT B1 ;  /* 0x0000000000017941 */ /* 0x000fea0003800200 */
.L_x_24431:
[----:B------:R-:W-:Y:S01]  /*2bc0*/  ISETP.GE.U32.AND P4, PT, R2, 0xc0, PT ;  /* 0x000000c00200780c */ /* 0x000fe20003f86070 */
[----:B------:R-:W-:-:S12]  /*2bd0*/  BSSY.RECONVERGENT B1, `(.L_x_24433) ;  /* 0x000003a000017945 */ /* 0x000fd80003800200 */
[----:B------:R-:W-:Y:S05]  /*2be0*/  @!P4 BRA `(.L_x_24434) ;  /* 0x0000000000e0c947 */ /* 0x000fea0003800000 */
[----:B------:R-:W2:Y:S01]  /*2bf0*/  LDC.64 R178, c[0x0][0x3a8] ;  /* 0x0000ea00ffb27b82 */ /* 0x000ea20000000a00 */
[----:B------:R-:W-:Y:S01]  /*2c00*/  ISETP.NE.U32.AND P0, PT, RZ, UR10, PT ;  /* 0x0000000aff007c0c */ /* 0x000fe2000bf05070 */
[----:B------:R-:W3:Y:S04]  /*2c10*/  LDL R189, [R1+0x140] ;  /* 0x0001400001bd7983 */ /* 0x000ee80000100800 */
[----:B------:R-:W4:Y:S02]  /*2c20*/  LDL R243, [R1+0x144] ;  /* 0x0001440001f37983 */ /* 0x000f240000100800 */
[----:B-1----:R-:W1:Y:S02]  /*2c30*/  LDC.64 R206, c[0x0][0x3b0] ;  /* 0x0000ec00ffce7b82 */ /* 0x002e640000000a00 */
[----:B------:R-:W4:Y:S04]  /*2c40*/  LDL R233, [R1+0x148] ;  /* 0x0001480001e97983 */ /* 0x000f280000100800 */
[----:B------:R-:W4:Y:S01]  /*2c50*/  LDL R223, [R1+0x14c] ;  /* 0x00014c0001df7983 */ /* 0x000f220000100800 */
[----:B------:R-:W-:Y:S01]  /*2c60*/  ISETP.NE.AND.EX P0, PT, RZ, UR11, PT, P0 ;  /* 0x0000000bff007c0c */ /* 0x000fe2000bf05300 */
[----:B--2---:R-:W-:-:S12]  /*2c70*/  IMAD.WIDE.U32 R178, R196, 0x10, R178 ;  /* 0x00000010c4b27825 */ /* 0x004fd800078e00b2 */
[----:B------:R-:W2:Y:S01]  /*2c80*/  @P0 LDC.64 R176, c[0x0][0x438] ;  /* 0x00010e00ffb00b82 */ /* 0x000ea20000000a00 */
[----:B------:R-:W3:Y:S01]  /*2c90*/  LDG.E.128 R180, desc[UR6][R178.64] ;  /* 0x00000006b2b47981 */ /* 0x000ee2000c1e1d00 */
[----:B--2---:R-:W-:-:S05]  /*2ca0*/  @P0 IMAD.WIDE.U32 R176, R196, 0x10, R176 ;  /* 0x00000010c4b00825 */ /* 0x004fca00078e00b0 */
[----:B------:R2:W5:Y:S02]  /*2cb0*/  @P0 LDG.E.128 R44, desc[UR6][R176.64] ;  /* 0x00000006b02c0981 */ /* 0x000564000c1e1d00 */
[----:B--2---:R-:W2:Y:S01]  /*2cc0*/  LDC.64 R176, c[0x0][0x428] ;  /* 0x00010a00ffb07b82 */ /* 0x004ea20000000a00 */
[----:B-1----:R-:W-:-:S05]  /*2cd0*/  IMAD.WIDE.U32 R206, R196, 0x4, R206 ;  /* 0x00000004c4ce7825 */ /* 0x002fca00078e00ce */
[----:B------:R1:W5:Y:S04]  /*2ce0*/  LDG.E R13, desc[UR6][R206.64] ;  /* 0x00000006ce0d7981 */ /* 0x000368000c1e1900 */
[----:B------:R-:W1:Y:S04]  /*2cf0*/  LDL.LU R206, [R1+0xa0] ;  /* 0x0000a00001ce7983 */ /* 0x000e680000300800 */
[----:B------:R-:W4:Y:S01]  /*2d00*/  LDL.LU R207, [R1+0xac] ;  /* 0x0000ac0001cf7983 */ /* 0x000f220000300800 */
[----:B--2---:R-:W-:-:S06]  /*2d10*/  IMAD.WIDE.U32 R176, R196, 0x10, R176 ;  /* 0x00000010c4b07825 */ /* 0x004fcc00078e00b0 */
[----:B------:R-:W1:Y:S01]  /*2d20*/  LDG.E.128 R176, desc[UR6][R176.64] ;  /* 0x00000006b0b07981 */ /* 0x000e62000c1e1d00 */
[----:B---3--:R-:W-:-:S03]  /*2d30*/  FADD.FTZ R14, -R22, R180 ;  /* 0x000000b4160e7221 */ /* 0x008fc60000010100 */
[----:B------:R-:W2:Y:S01]  /*2d40*/  LDL.LU R180, [R1+0xa8] ;  /* 0x0000a80001b47983 */ /* 0x000ea20000300800 */
[C---:B-----5:R-:W-:Y:S01]  /*2d50*/  FMUL.FTZ R208, R5.reuse, R14 ;  /* 0x0000000e05d07220 */ /* 0x060fe20000410000 */
[C---:B------:R-:W-:Y:S02]  /*2d60*/  FADD.FTZ R14, -R22.reuse, R183 ;  /* 0x000000b7160e7221 */ /* 0x040fe40000010100 */
[----:B------:R-:W3:Y:S01]  /*2d70*/  LDL.LU R183, [R1+0xa4] ;  /* 0x0000a40001b77983 */ /* 0x000ee20000300800 */
[C---:B------:R-:W-:Y:S01]  /*2d80*/  FADD.FTZ R181, -R22.reuse, R181 ;  /* 0x000000b516b57221 */ /* 0x040fe20000010100 */
[----:B------:R-:W-:Y:S01]  /*2d90*/  FADD.FTZ R182, -R22, R182 ;  /* 0x000000b616b67221 */ /* 0x000fe20000010100 */
[C---:B------:R-:W-:Y:S02]  /*2da0*/  FMUL.FTZ R14, R5.reuse, R14 ;  /* 0x0000000e050e7220 */ /* 0x040fe40000410000 */
[----:B------:R-:W-:Y:S01]  /*2db0*/  FMUL.FTZ R198, R5, R181 ;  /* 0x000000b505c67220 */ /* 0x000fe20000410000 */
[----:B------:R-:W-:Y:S01]  /*2dc0*/  IADD3 R196, PT, PT, R196, 0x20, RZ ;  /* 0x00000020c4c47810 */ /* 0x000fe20007ffe0ff */
[----:B-1----:R-:W-:-:S05]  /*2dd0*/  FFMA.FTZ R206, R176, R208, R206 ;  /* 0x000000d0b0ce7223 */ /* 0x002fca00000100ce */
[----:B------:R1:W-:Y:S01]  /*2de0*/  STL [R1+0xa0], R206 ;  /* 0x0000a0ce01007387 */ /* 0x0003e20000100800 */
[----:B----4-:R-:W-:Y:S01]  /*2df0*/  FFMA.FTZ R207, R179, R14, R207 ;  /* 0x0000000eb3cf7223 */ /* 0x010fe200000100cf */
        /* <DEDUP_REMOVED lines=19> */
[----:B---3--:R-:W-:-:S05]  /*2f30*/  FFMA.FTZ R183, R177, R198, R183 ;  /* 0x000000c6b1b77223 */ /* 0x008fca00000100b7 */
[----:B------:R4:W-:Y:S04]  /*2f40*/  STL [R1+0xa4], R183 ;  /* 0x0000a4b701007387 */ /* 0x0009e80000100800 */
[----:B------:R4:W-:Y:S04]  /*2f50*/  STL [R1+0xa8], R180 ;  /* 0x0000a8b401007387 */ /* 0x0009e80000100800 */
[----:B------:R4:W-:Y:S02]  /*2f60*/  STL [R1+0xac], R207 ;  /* 0x0000accf01007387 */ /* 0x0009e40000100800 */
.L_x_24434:
[----:B------:R-:W-:Y:S05]  /*2f70*/  BSYNC.RECONVERGENT B1 ;  /* 0x0000000000017941 */ /* 0x000fea0003800200 */
.L_x_24433:
[----:B------:R-:W-:Y:S01]  /*2f80*/  ISETP.GE.U32.AND P3, PT, R2, 0xe0, PT ;  /* 0x000000e00200780c */ /* 0x000fe20003f66070 */
[----:B------:R-:W-:-:S12]  /*2f90*/  BSSY.RECONVERGENT B1, `(.L_x_24435) ;  /* 0x000003a000017945 */ /* 0x000fd80003800200 */
[----:B------:R-:W-:Y:S05]  /*2fa0*/  @!P3 BRA `(.L_x_24436) ;  /* 0x0000000000e0b947 */ /* 0x000fea0003800000 */
[----:B------:R-:W2:Y:S01]  /*2fb0*/  LDC.64 R178, c[0x0][0x3a8] ;  /* 0x0000ea00ffb27b82 */ /* 0x000ea20000000a00 */
[----:B------:R-:W-:Y:S01]  /*2fc0*/  ISETP.NE.U32.AND P0, PT, RZ, UR10, PT ;  /* 0x0000000aff007c0c */ /* 0x000fe2000bf05070 */
[----:B------:R-:W3:Y:S04]  /*2fd0*/  LDL R187, [R1+0x130] ;  /* 0x0001300001bb7983 */ /* 0x000ee80000100800 */
[----:B------:R-:W3:Y:S02]  /*2fe0*/  LDL R242, [R1+0x134] ;  /* 0x0001340001f27983 */ /* 0x000ee40000100800 */
[----:B-1--4-:R-:W1:Y:S02]  /*2ff0*/  LDC.64 R206, c[0x0][0x3b0] ;  /* 0x0000ec00ffce7b82 */ /* 0x012e640000000a00 */
        /* <DEDUP_REMOVED lines=30> */
[----:B------:R1:W-:Y:S01]  /*31e0*/  STL [R1], R206 ;  /* 0x000000ce01007387 */ /* 0x0003e20000100800 */
        /* <DEDUP_REMOVED lines=20> */
.L_x_24436:
[----:B------:R-:W-:Y:S05]  /*3330*/  BSYNC.RECONVERGENT B1 ;  /* 0x0000000000017941 */ /* 0x000fea0003800200 */
.L_x_24435:
[----:B------:R-:W-:Y:S01]  /*3340*/  ISETP.GE.U32.AND P2, PT, R2, 0x100, PT ;  /* 0x000001000200780c */ /* 0x000fe20003f46070 */
[----:B------:R-:W-:-:S12]  /*3350*/  BSSY.RECONVERGENT B1, `(.L_x_24437) ;  /* 0x0000039000017945 */ /* 0x000fd80003800200 */
[----:B------:R-:W-:Y:S05]  /*3360*/  @!P2 BRA `(.L_x_24438) ;  /* 0x0000000000dca947 */ /* 0x000fea0003800000 */
[----:B------:R-:W2:Y:S01]  /*3370*/  LDC.64 R178, c[0x0][0x3a8] ;  /* 0x0000ea00ffb27b82 */ /* 0x000ea20000000a00 */
[----:B------:R-:W-:Y:S01]  /*3380*/  ISETP.NE.U32.AND P0, PT, RZ, UR10, PT ;  /* 0x0000000aff007c0c */ /* 0x000fe2000bf05070 */
[----:B------:R-:W3:Y:S06]  /*3390*/  LDL.LU R252, [R1+0x80] ;  /* 0x0000800001fc7983 */ /* 0x000eec0000300800 */
[----:B-1--4-:R-:W1:Y:S01]  /*33a0*/  LDC.64 R206, c[0x0][0x3b0] ;  /* 0x0000ec00ffce7b82 */ /* 0x012e620000000a00 */
[C---:B--2---:R-:W-:Y:S01]  /*33b0*/  IMAD.WIDE.U32 R178, R196.reuse, 0x10, R178 ;  /* 0x00000010c4b27825 */ /* 0x044fe200078e00b2 */
[----:B------:R-:W-:Y:S01]  /*33c0*/  ISETP.NE.AND.EX P0, PT, RZ, UR11, PT, P0 ;  /* 0x0000000bff007c0c */ /* 0x000fe2000bf05300 */
[----:B------:R-:W2:Y:S04]  /*33d0*/  LDL R186, [R1+0x120] ;  /* 0x0001200001ba7983 */ /* 0x000ea80000100800 */
[----:B------:R-:W4:Y:S04]  /*33e0*/  LDG.E.128 R180, desc[UR6][R178.64] ;  /* 0x00000006b2b47981 */ /* 0x000f28000c1e1d00 */
[----:B------:R-:W2:Y:S04]  /*33f0*/  LDL R241, [R1+0x124] ;  /* 0x0001240001f17983 */ /* 0x000ea80000100800 */
[----:B------:R-:W0:Y:S01]  /*3400*/  @P0 LDC.64 R176, c[0x0][0x438] ;  /* 0x00010e00ffb00b82 */ /* 0x000e220000000a00 */
[----:B------:R-:W2:Y:S04]  /*3410*/  LDL R231, [R1+0x128] ;  /* 0x0001280001e77983 */ /* 0x000ea80000100800 */
[----:B------:R-:W2:Y:S01]  /*3420*/  LDL R221, [R1+0x12c] ;  /* 0x00012c0001dd7983 */ /* 0x000ea20000100800 */
[----:B0-----:R-:W-:-:S05]  /*3430*/  @P0 IMAD.WIDE.U32 R176, R196, 0x10, R176 ;  /* 0x00000010c4b00825 */ /* 0x001fca00078e00b0 */
[----:B------:R0:W5:Y:S02]  /*3440*/  @P0 LDG.E.128 R36, desc[UR6][R176.64] ;  /* 0x00000006b0240981 */ /* 0x000164000c1e1d00 */
[----:B0-----:R-:W0:Y:S01]  /*3450*/  LDC.64 R176, c[0x0][0x428] ;  /* 0x00010a00ffb07b82 */ /* 0x001e220000000a00 */
[----:B-1----:R-:W-:-:S05]  /*3460*/  IMAD.WIDE.U32 R206, R196, 0x4, R206 ;  /* 0x00000004c4ce7825 */ /* 0x002fca00078e00ce */
[----:B------:R1:W5:Y:S04]  /*3470*/  LDG.E R17, desc[UR6][R206.64] ;  /* 0x00000006ce117981 */ /* 0x000368000c1e1900 */
[----:B------:R-:W2:Y:S04]  /*3480*/  LDL.LU R206, [R1+0x88] ;  /* 0x0000880001ce7983 */ /* 0x000ea80000300800 */
[----:B------:R-:W1:Y:S01]  /*3490*/  LDL.LU R207, [R1+0x8c] ;  /* 0x00008c0001cf7983 */ /* 0x000e620000300800 */
[----:B0-----:R-:W-:-:S06]  /*34a0*/  IMAD.WIDE.U32 R176, R196, 0x10, R176 ;  /* 0x00000010c4b07825 */ /* 0x001fcc00078e00b0 */
[----:B------:R-:W3:Y:S01]  /*34b0*/  LDG.E.128 R176, desc[UR6][R176.64] ;  /* 0x00000006b0b07981 */ /* 0x000ee2000c1e1d00 */
[----:B----4-:R-:W-:-:S03]  /*34c0*/  FADD.FTZ R18, -R22, R180 ;  /* 0x000000b416127221 */ /* 0x010fc60000010100 */
[----:B------:R-:W4:Y:S01]  /*34d0*/  LDL.LU R180, [R1+0x84] ;  /* 0x0000840001b47983 */ /* 0x000f220000300800 */
[C---:B-----5:R-:W-:Y:S01]  /*34e0*/  FMUL.FTZ R204, R5.reuse, R18 ;  /* 0x0000001205cc7220 */ /* 0x060fe20000410000 */
[C---:B------:R-:W-:Y:S01]  /*34f0*/  FADD.FTZ R181, -R22.reuse, R181 ;  /* 0x000000b516b57221 */ /* 0x040fe20000010100 */
[C---:B------:R-:W-:Y:S01]  /*3500*/  FADD.FTZ R182, -R22.reuse, R182 ;  /* 0x000000b616b67221 */ /* 0x040fe20000010100 */
[----:B------:R-:W-:Y:S02]  /*3510*/  FADD.FTZ R18, -R22, R183 ;  /* 0x000000b716127221 */ /* 0x000fe40000010100 */
[C---:B------:R-:W-:Y:S02]  /*3520*/  FMUL.FTZ R195, R5.reuse, R181 ;  /* 0x000000b505c37220 */ /* 0x040fe40000410000 */
[----:B------:R-:W-:Y:S01]  /*3530*/  FMUL.FTZ R18, R5, R18 ;  /* 0x0000001205127220 */ /* 0x000fe20000410000 */
[----:B------:R-:W-:Y:S01]  /*3540*/  IADD3 R196, PT, PT, R196, 0x20, RZ ;  /* 0x00000020c4c47810 */ /* 0x000fe20007ffe0ff */
[----:B---3--:R-:W-:-:S05]  /*3550*/  FFMA.FTZ R252, R176, R204, R252 ;  /* 0x000000ccb0fc7223 */ /* 0x008fca00000100fc */
[----:B------:R2:W-:Y:S01]  /*3560*/  STL [R1+0x80], R252 ;  /* 0x000080fc01007387 */ /* 0x0005e20000100800 */
[----:B-1----:R-:W-:Y:S01]  /*3570*/  FFMA.FTZ R207, R179, R18, R207 ;  /* 0x00000012b3cf7223 */ /* 0x002fe200000100cf */
[----:B--2---:R-:W-:Y:S01]  /*3580*/  FMUL.FTZ R252, R186, R176 ;  /* 0x000000b0bafc7220 */ /* 0x004fe20000410000 */
[----:B------:R-:W-:-:S04]  /*3590*/  FMUL.FTZ R186, R5, R182 ;  /* 0x000000b605ba7220 */ /* 0x000fc80000410000 */
[----:B------:R-:W-:Y:S01]  /*35a0*/  FFMA.FTZ R206, R178, R186, R206 ;  /* 0x000000bab2ce7223 */ /* 0x000fe200000100ce */
        /* <DEDUP_REMOVED lines=15> */
[----:B----4-:R-:W-:-:S05]  /*36a0*/  FFMA.FTZ R180, R177, R195, R180 ;  /* 0x000000c3b1b47223 */ /* 0x010fca00000100b4 */
[----:B------:R2:W-:Y:S04]  /*36b0*/  STL [R1+0x84], R180 ;  /* 0x000084b401007387 */ /* 0x0005e80000100800 */
[----:B------:R2:W-:Y:S04]  /*36c0*/  STL [R1+0x88], R206 ;  /* 0x000088ce01007387 */ /* 0x0005e80000100800 */
[----:B------:R2:W-:Y:S02]  /*36d0*/  STL [R1+0x8c], R207 ;  /* 0x00008ccf01007387 */ /* 0x0005e40000100800 */
.L_x_24438:
[----:B------:R-:W-:Y:S05]  /*36e0*/  BSYNC.RECONVERGENT B1 ;  /* 0x0000000000017941 */ /* 0x000fea0003800200 */
.L_x_24437:
[----:B------:R-:W-:Y:S01]  /*36f0*/  ISETP.GE.U32.AND P1, PT, R2, 0x120, PT ;  /* 0x000001200200780c */ /* 0x000fe20003f26070 */
[----:B------:R-:W-:-:S12]  /*3700*/  BSSY.RECONVERGENT B1, `(.L_x_24439) ;  /* 0x0000039000017945 */ /* 0x000fd80003800200 */
[----:B------:R-:W-:Y:S05]  /*3710*/  @!P1 BRA `(.L_x_24440) ;  /* 0x0000000000dc9947 */ /* 0x000fea0003800000 */
[----:B------:R-:W3:Y:S01]  /*3720*/  LDC.64 R178, c[0x0][0x3a8] ;  /* 0x0000ea00ffb27b82 */ /* 0x000ee20000000a00 */
[----:B------:R-:W-:Y:S01]  /*3730*/  ISETP.NE.U32.AND P0, PT, RZ, UR10, PT ;  /* 0x0000000aff007c0c */ /* 0x000fe2000bf05070 */
[----:B------:R-:W3:Y:S06]  /*3740*/  LDL.LU R251, [R1+0x70] ;  /* 0x0000700001fb7983 */ /* 0x000eec0000300800 */
[----:B-12-4-:R-:W1:Y:S01]  /*3750*/  LDC.64 R206, c[0x0][0x3b0] ;  /* 0x0000ec00ffce7b82 */ /* 0x016e620000000a00 */
[C---:B---3--:R-:W-:Y:S01]  /*3760*/  IMAD.WIDE.U32 R178, R196.reuse, 0x10, R178 ;  /* 0x00000010c4b27825 */ /* 0x048fe200078e00b2 */
[----:B------:R-:W-:Y:S01]  /*3770*/  ISETP.NE.AND.EX P0, PT, RZ, UR11, PT, P0 ;  /* 0x0000000bff007c0c */ /* 0x000fe2000bf05300 */
[----:B------:R-:W2:Y:S04]  /*3780*/  LDL R185, [R1+0x110] ;  /* 0x0001100001b97983 */ /* 0x000ea80000100800 */
[----:B------:R-:W3:Y:S04]  /*3790*/  LDG.E.128 R180, desc[UR6][R178.64] ;  /* 0x00000006b2b47981 */ /* 0x000ee8000c1e1d00 */
[----:B------:R-:W4:Y:S04]  /*37a0*/  LDL R240, [R1+0x114] ;  /* 0x0001140001f07983 */ /* 0x000f280000100800 */
[----:B------:R-:W0:Y:S01]  /*37b0*/  @P0 LDC.64 R176, c[0x0][0x438] ;  /* 0x00010e00ffb00b82 */ /* 0x000e220000000a00 */
[----:B------:R-:W4:Y:S04]  /*37c0*/  LDL R230, [R1+0x118] ;  /* 0x0001180001e67983 */ /* 0x000f280000100800 */
[----:B------:R-:W4:Y:S01]  /*37d0*/  LDL R220, [R1+0x11c] ;  /* 0x00011c0001dc7983 */ /* 0x000f220000100800 */
[----:B0-----:R-:W-:-:S05]  /*37e0*/  @P0 IMAD.WIDE.U32 R176, R196, 0x10, R176 ;  /* 0x00000010c4b00825 */ /* 0x001fca00078e00b0 */
[----:B------:R0:W5:Y:S02]  /*37f0*/  @P0 LDG.E.128 R32, desc[UR6][R176.64] ;  /* 0x00000006b0200981 */ /* 0x000164000c1e1d00 */
[----:B0-----:R-:W0:Y:S01]  /*3800*/  LDC.64 R176, c[0x0][0x428] ;  /* 0x00010a00ffb07b82 */ /* 0x001e220000000a00 */
[----:B-1----:R-:W-:-:S05]  /*3810*/  IMAD.WIDE.U32 R206, R196, 0x4, R206 ;  /* 0x00000004c4ce7825 */ /* 0x002fca00078e00ce */
[----:B------:R1:W5:Y:S04]  /*3820*/  LDG.E R19, desc[UR6][R206.64] ;  /* 0x00000006ce137981 */ /* 0x000368000c1e1900 */
[----:B------:R-:W4:Y:S04]  /*3830*/  LDL.LU R206, [R1+0x78] ;  /* 0x0000780001ce7983 */ /* 0x000f280000300800 */
[----:B------:R-:W1:Y:S01]  /*3840*/  LDL.LU R207, [R1+0x7c] ;  /* 0x00007c0001cf7983 */ /* 0x000e620000300800 */
[----:B0-----:R-:W-:-:S06]  /*3850*/  IMAD.WIDE.U32 R176, R196, 0x10, R176 ;  /* 0x00000010c4b07825 */ /* 0x001fcc00078e00b0 */
[----:B------:R-:W2:Y:S01]  /*3860*/  LDG.E.128 R176, desc[UR6][R176.64] ;  /* 0x00000006b0b07981 */ /* 0x000ea2000c1e1d00 */
[----:B---3--:R-:W-:-:S03]  /*3870*/  FADD.FTZ R20, -R22, R180 ;  /* 0x000000b416147221 */ /* 0x008fc60000010100 */
[----:B------:R-:W3:Y:S01]  /*3880*/  LDL.LU R180, [R1+0x74] ;  /* 0x0000740001b47983 */ /* 0x000ee20000300800 */
[C---:B-----5:R-:W-:Y:S01]  /*3890*/  FMUL.FTZ R203, R5.reuse, R20 ;  /* 0x0000001405cb7220 */ /* 0x060fe20000410000 */
[C---:B------:R-:W-:Y:S01]  /*38a0*/  FADD.FTZ R181, -R22.reuse, R181 ;  /* 0x000000b516b57221 */ /* 0x040fe20000010100 */
[C---:B------:R-:W-:Y:S01]  /*38b0*/  FADD.FTZ R182, -R22.reuse, R182 ;  /* 0x000000b616b67221 */ /* 0x040fe20000010100 */
[----:B------:R-:W-:Y:S02]  /*38c0*/  FADD.FTZ R20, -R22, R183 ;  /* 0x000000b716147221 */ /* 0x000fe40000010100 */
[C---:B------:R-:W-:Y:S02]  /*38d0*/  FMUL.FTZ R194, R5.reuse, R181 ;  /* 0x000000b505c27220 */ /* 0x040fe40000410000 */
[----:B------:R-:W-:Y:S01]  /*38e0*/  FMUL.FTZ R20, R5, R20 ;  /* 0x0000001405147220 */ /* 0x000fe20000410000 */
[----:B------:R-:W-:Y:S01]  /*38f0*/  IADD3 R196, PT, PT, R196, 0x20, RZ ;  /* 0x00000020c4c47810 */ /* 0x000fe20007ffe0ff */
[----:B--2---:R-:W-:-:S05]  /*3900*/  FFMA.FTZ R251, R176, R203, R251 ;  /* 0x000000cbb0fb7223 */ /* 0x004fca00000100fb */
[----:B------:R0:W-:Y:S01]  /*3910*/  STL [R1+0x70], R251 ;  /* 0x000070fb01007387 */ /* 0x0001e20000100800 */
[----:B-1----:R-:W-:Y:S01]  /*3920*/  FFMA.FTZ R207, R179, R20, R207 ;  /* 0x00000014b3cf7223 */ /* 0x002fe200000100cf */
[----:B0-----:R-:W-:Y:S01]  /*3930*/  FMUL.FTZ R251, R185, R176 ;  /* 0x000000b0b9fb7220 */ /* 0x001fe20000410000 */
[----:B------:R-:W-:-:S04]  /*3940*/  FMUL.FTZ R185, R5, R182 ;  /* 0x000000b605b97220 */ /* 0x000fc80000410000 */
[----:B----4-:R-:W-:Y:S01]  /*3950*/  FFMA.FTZ R206, R178, R185, R206 ;  /* 0x000000b9b2ce7223 */ /* 0x010fe200000100ce */
        /* <DEDUP_REMOVED lines=15> */
[----:B---3--:R-:W-:-:S05]  /*3a50*/  FFMA.FTZ R180, R177, R194, R180 ;  /* 0x000000c2b1b47223 */ /* 0x008fca00000100b4 */
[----:B------:R3:W-:Y:S04]  /*3a60*/  STL [R1+0x74], R180 ;  /* 0x000074b401007387 */ /* 0x0007e80000100800 */
[----:B------:R3:W-:Y:S04]  /*3a70*/  STL [R1+0x78], R206 ;  /* 0x000078ce01007387 */ /* 0x0007e80000100800 */
[----:B------:R3:W-:Y:S02]  /*3a80*/  STL [R1+0x7c], R207 ;  /* 0x00007ccf01007387 */ /* 0x0007e40000100800 */
.L_x_24440:
[----:B------:R-:W-:Y:S05]  /*3a90*/  BSYNC.RECONVERGENT B1 ;  /* 0x0000000000017941 */ /* 0x000fea0003800200 */
.L_x_24439:
[----:B------:R-:W-:Y:S01]  /*3aa0*/  ISETP.GE.U32.AND P0, PT, R2, 0x140, PT ;  /* 0x000001400200780c */ /* 0x000fe20003f06070 */
[----:B------:R-:W-:-:S12]  /*3ab0*/  BSSY.RECONVERGENT B1, `(.L_x_24441) ;  /* 0x0000038000017945 */ /* 0x000fd80003800200 */
[----:B------:R-:W-:Y:S05]  /*3ac0*/  @!P0 BRA `(.L_x_24442) ;  /* 0x0000000000d88947 */ /* 0x000fea0003800000 */
[----:B------:R-:W-:Y:S01]  /*3ad0*/  ISETP.NE.U32.AND P6, PT, RZ, UR10, PT ;  /* 0x0000000aff007c0c */ /* 0x000fe2000bfc5070 */
[----:B-1234-:R-:W1:Y:S01]  /*3ae0*/  LDC.64 R180, c[0x0][0x428] ;  /* 0x00010a00ffb47b82 */ /* 0x01ee620000000a00 */
[----:B------:R-:W2:Y:S02]  /*3af0*/  LDL.LU R250, [R1+0x60] ;  /* 0x0000600001fa7983 */ /* 0x000ea40000300800 */
[----:B------:R-:W-:Y:S02]  /*3b00*/  ISETP.NE.AND.EX P6, PT, RZ, UR11, PT, P6 ;  /* 0x0000000bff007c0c */ /* 0x000fe4000bfc5360 */
[----:B------:R-:W3:Y:S03]  /*3b10*/  LDL R249, [R1+0x100] ;  /* 0x0001000001f97983 */ /* 0x000ee60000100800 */
[----:B------:R-:W4:Y:S01]  /*3b20*/  LDC.64 R206, c[0x0][0x3b0] ;  /* 0x0000ec00ffce7b82 */ /* 0x000f220000000a00 */
[----:B------:R-:W2:Y:S04]  /*3b30*/  LDL R239, [R1+0x104] ;  /* 0x0001040001ef7983 */ /* 0x000ea80000100800 */
[----:B------:R-:W3:Y:S03]  /*3b40*/  LDL R229, [R1+0x108] ;  /* 0x0001080001e57983 */ /* 0x000ee60000100800 */
[----:B------:R-:W0:Y:S01]  /*3b50*/  @P6 LDC.64 R176, c[0x0][0x438] ;  /* 0x00010e00ffb06b82 */ /* 0x000e220000000a00 */
[----:B------:R-:W3:Y:S01]  /*3b60*/  LDL R219, [R1+0x10c] ;  /* 0x00010c0001db7983 */ /* 0x000ee20000100800 */
[----:B0-----:R-:W-:-:S05]  /*3b70*/  @P6 IMAD.WIDE.U32 R176, R196, 0x10, R176 ;  /* 0x00000010c4b06825 */ /* 0x001fca00078e00b0 */
[----:B------:R0:W5:Y:S01]  /*3b80*/  @P6 LDG.E.128 R28, desc[UR6][R176.64] ;  /* 0x00000006b01c6981 */ /* 0x000162000c1e1d00 */
[----:B-1----:R-:W-:-:S04]  /*3b90*/  IMAD.WIDE.U32 R180, R196, 0x10, R180 ;  /* 0x00000010c4b47825 */ /* 0x002fc800078e00b4 */
[C---:B----4-:R-:W-:Y:S02]  /*3ba0*/  IMAD.WIDE.U32 R206, R196.reuse, 0x4, R206 ;  /* 0x00000004c4ce7825 */ /* 0x050fe400078e00ce */
[----:B------:R-:W2:Y:S01]  /*3bb0*/  LDG.E.128 R180, desc[UR6][R180.64] ;  /* 0x00000006b4b47981 */ /* 0x000ea2000c1e1d00 */
[----:B0-----:R-:W0:Y:S03]  /*3bc0*/  LDC.64 R176, c[0x0][0x3a8] ;  /* 0x0000ea00ffb07b82 */ /* 0x001e260000000a00 */
[----:B------:R1:W5:Y:S01]  /*3bd0*/  LDG.E R21, desc[UR6][R206.64] ;  /* 0x00000006ce157981 */ /* 0x000362000c1e1900 */
[----:B0-----:R-:W-:-:S03]  /*3be0*/  IMAD.WIDE.U32 R176, R196, 0x10, R176 ;  /* 0x00000010c4b07825 */ /* 0x001fc600078e00b0 */
[----:B------:R-:W4:Y:S04]  /*3bf0*/  LDL.LU R196, [R1+0x6c] ;  /* 0x00006c0001c47983 */ /* 0x000f280000300800 */
[----:B------:R-:W3:Y:S04]  /*3c00*/  LDG.E.128 R176, desc[UR6][R176.64] ;  /* 0x00000006b0b07981 */ /* 0x000ee8000c1e1d00 */
[----:B------:R-:W1:Y:S04]  /*3c10*/  LDL.LU R206, [R1+0x64] ;  /* 0x0000640001ce7983 */ /* 0x000e680000300800 */
[----:B------:R-:W4:Y:S01]  /*3c20*/  LDL.LU R207, [R1+0x68] ;  /* 0x0000680001cf7983 */ /* 0x000f220000300800 */
[----:B--2---:R-:W-:Y:S01]  /*3c30*/  FMUL.FTZ R239, R239, R181 ;  /* 0x000000b5efef7220 */ /* 0x004fe20000410000 */
[----:B---3--:R-:W-:-:S04]  /*3c40*/  FADD.FTZ R176, -R22, R176 ;  /* 0x000000b016b07221 */ /* 0x008fc80000010100 */
[----:B-----5:R-:W-:Y:S01]  /*3c50*/  FMUL.FTZ R216, R5, R176 ;  /* 0x000000b005d87220 */ /* 0x020fe20000410000 */
[----:B------:R-:W-:-:S03]  /*3c60*/  FADD.FTZ R177, -R22, R177 ;  /* 0x000000b116b17221 */ /* 0x000fc60000010100 */
[----:B------:R-:W-:Y:S01]  /*3c70*/  FFMA.FTZ R250, R180, R216, R250 ;  /* 0x000000d8b4fa7223 */ /* 0x000fe200000100fa */
[C---:B------:R-:W-:Y:S01]  /*3c80*/  FADD.FTZ R26, -R22.reuse, R178 ;  /* 0x000000b2161a7221 */ /* 0x040fe20000010100 */
[----:B------:R-:W-:Y:S01]  /*3c90*/  FADD.FTZ R22, -R22, R179 ;  /* 0x000000b316167221 */ /* 0x000fe20000010100 */
[----:B------:R-:W-:Y:S02]  /*3ca0*/  FMUL.FTZ R215, R5, R177 ;  /* 0x000000b105d77220 */ /* 0x000fe40000410000 */
[----:B------:R0:W-:Y:S02]  /*3cb0*/  STL [R1+0x60], R250 ;  /* 0x000060fa01007387 */ /* 0x0001e40000100800 */
[----:B-1----:R-:W-:Y:S01]  /*3cc0*/  FFMA.FTZ R206, R181, R215, R206 ;  /* 0x000000d7b5ce7223 */ /* 0x002fe200000100ce */
[----:B0-----:R-:W-:Y:S01]  /*3cd0*/  FMUL.FTZ R250, R249, R180 ;  /* 0x000000b4f9fa7220 */ /* 0x001fe20000410000 */
[C---:B------:R-:W-:Y:S01]  /*3ce0*/  FMUL.FTZ R249, R5.reuse, R26 ;  /* 0x0000001a05f97220 */ /* 0x040fe20000410000 */
[----:B------:R-:W-:-:S03]  /*3cf0*/  FMUL.FTZ R26, R5, R22 ;  /* 0x00000016051a7220 */ /* 0x000fc60000410000 */
[----:B----4-:R-:W-:Y:S01]  /*3d00*/  FFMA.FTZ R207, R182, R249, R207 ;  /* 0x000000f9b6cf7223 */ /* 0x010fe200000100cf */
[----:B------:R-:W-:Y:S01]  /*3d10*/  FFMA.FTZ R196, R183, R26, R196 ;  /* 0x0000001ab7c47223 */ /* 0x000fe200000100c4 */
        /* <DEDUP_REMOVED lines=15> */
[----:B------:R-:W-:Y:S01]  /*3e10*/  FADD.FTZ R188, R22, R219 ;  /* 0x000000db16bc7221 */ /* 0x000fe20000010000 */
[----:B0-----:R-:W-:-:S07]  /*3e20*/  FFMA.FTZ R23, R26, R219, R23 ;  /* 0x000000db1a177223 */ /* 0x001fce0000010017 */
.L_x_24442:
[----:B------:R-:W-:Y:S05]  /*3e30*/  BSYNC.RECONVERGENT B1 ;  /* 0x0000000000017941 */ /* 0x000fea0003800200 */
.L_x_24441:
        /* <DEDUP_REMOVED lines=21> */
[----:B------:R0:W1:Y:S02]  /*3f90*/  SHFL.BFLY PT, R181, R179, 0x10, 0x1f ;  /* 0x0e001f00b3b57f89 */ /* 0x00006400000e0000 */
[----:B0-----:R-:W-:-:S05]  /*3fa0*/  FADD.FTZ R23, R23, R22 ;  /* 0x0000001617177221 */ /* 0x001fca0000010000 */
[----:B-1----:R0:W0:Y:S02]  /*3fb0*/  SHFL.BFLY PT, R22, R23, 0x10, 0x1f ;  /* 0x0e001f0017167f89 */ /* 0x00202400000e0000 */
.L_x_24552:
        /* <DEDUP_REMOVED lines=20> */
[----:B--2345:R-:W-:Y:S01]  /*4100*/  FFMA.FTZ R180, R0, R22, R23 ;  /* 0x0000001600b47223 */ /* 0x03cfe20000010017 */
        /* <DEDUP_REMOVED lines=8> */
[----:B------:R-:W-:-:S05]  /*4190*/  FMUL.FTZ R104, R168, R181 ;  /* 0x000000b5a8687220 */ /* 0x000fca0000410000 */
[----:B------:R-:W-:Y:S01]  /*41a0*/  SEL R176, R104, RZ, P6 ;  /* 0x000000ff68b07207 */ /* 0x000fe20003000000 */
[----:B------:R-:W-:Y:S01]  /*41b0*/  FFMA.FTZ R104, R214, R22, R23 ;  /* 0x00000016d6687223 */ /* 0x000fe20000010017 */
[----:B------:R-:W-:-:S03]  /*41c0*/  LOP3.LUT P6, RZ, R6, 0xff00, RZ, 0xc0, !PT ;  /* 0x0000ff0006ff7812 */ /* 0x000fc600078cc0ff */
[----:B------:R-:W-:-:S04]  /*41d0*/  FADD.FTZ R104, R248, -R104 ;  /* 0x80000068f8687221 */ /* 0x000fc80000010000 */
[----:B------:R-:W-:-:S04]  /*41e0*/  FMUL.FTZ R104, R5, R104 ;  /* 0x0000006805687220 */ /* 0x000fc80000410000 */
[----:B------:R-:W-:-:S04]  /*41f0*/  FMUL.FTZ R104, R104, R4 ;  /* 0x0000000468687220 */ /* 0x000fc80000410000 */
[----:B------:R-:W-:-:S04]  /*4200*/  FMUL.FTZ R104, R104, UR14 ;  /* 0x0000000e68687c20 */ /* 0x000fc80008410000 */
[-C--:B------:R-:W-:Y:S01]  /*4210*/  FMUL.FTZ R177, R177, R104.reuse ;  /* 0x00000068b1b17220 */ /* 0x080fe20000410000 */
[----:B------:R-:W-:-:S04]  /*4220*/  FMUL.FTZ R104, R169, R104 ;  /* 0x00000068a9687220 */ /* 0x000fc80000410000 */
[----:B------:R-:W-:-:S05]  /*4230*/  FSEL R177, R177, RZ, P6 ;  /* 0x000000ffb1b17208 */ /* 0x000fca0003000000 */
[----:B------:R-:W-:Y:S01]  /*4240*/  FADD.FTZ R181, R105, R177 ;  /* 0x000000b169b57221 */ /* 0x000fe20000010000 */
        /* <DEDUP_REMOVED lines=9> */
[----:B------:R-:W-:Y:S02]  /*42e0*/  FSEL R105, R105, RZ, P6 ;  /* 0x000000ff69697208 */ /* 0x000fe40003000000 */
[----:B------:R-:W-:Y:S01]  /*42f0*/  SEL R178, R104, RZ, P6 ;  /* 0x000000ff68b27207 */ /* 0x000fe20003000000 */
[----:B------:R-:W-:Y:S01]  /*4300*/  FFMA.FTZ R104, R184, R22, R23 ;  /* 0x00000016b8687223 */ /* 0x000fe20000010017 */
[----:B------:R-:W-:Y:S01]  /*4310*/  ISETP.GE.U32.AND P6, PT, R6, 0x1000000, PT ;  /* 0x010000000600780c */ /* 0x000fe20003fc6070 */
[----:B------:R-:W-:Y:S02]  /*4320*/  FADD.FTZ R106, R106, R105 ;  /* 0x000000696a6a7221 */ /* 0x000fe40000010000 */
[----:B------:R-:W-:-:S04]  /*4330*/  FADD.FTZ R104, R228, -R104 ;  /* 0x80000068e4687221 */ /* 0x000fc80000010000 */
[----:B------:R-:W-:-:S04]  /*4340*/  FMUL.FTZ R104, R5, R104 ;  /* 0x0000006805687220 */ /* 0x000fc80000410000 */
[----:B------:R-:W-:-:S04]  /*4350*/  FMUL.FTZ R104, R104, R4 ;  /* 0x0000000468687220 */ /* 0x000fc80000410000 */
[----:B------:R-:W-:-:S04]  /*4360*/  FMUL.FTZ R104, R104, UR14 ;  /* 0x0000000e68687c20 */ /* 0x000fc80008410000 */
[-C--:B------:R-:W-:Y:S01]  /*4370*/  FMUL.FTZ R105, R179, R104.reuse ;  /* 0x00000068b3697220 */ /* 0x080fe20000410000 */
[----:B------:R-:W-:-:S04]  /*4380*/  FMUL.FTZ R104, R171, R104 ;  /* 0x00000068ab687220 */ /* 0x000fc80000410000 */
[----:B------:R-:W-:Y:S02]  /*4390*/  FSEL R105, R105, RZ, P6 ;  /* 0x000000ff69697208 */ /* 0x000fe40003000000 */
[----:B------:R-:W-:-:S03]  /*43a0*/  SEL R179, R104, RZ, P6 ;  /* 0x000000ff68b37207 */ /* 0x000fc60003000000 */
[----:B------:R-:W-:Y:S01]  /*43b0*/  FADD.FTZ R107, R107, R105 ;  /* 0x000000696b6b7221 */ /* 0x000fe20000010000 */
[----:B------:R-:W-:Y:S06]  /*43c0*/  BRA `(.L_x_24449) ;  /* 0x0000000000b07947 */ /* 0x000fec0003800000 */
.L_x_24448:
[----:B-----5:R-:W-:Y:S01]  /*43d0*/  FFMA.FTZ R172, R0, R22, R23 ;  /* 0x0000001600ac7223 */ /* 0x020fe20000010017 */
        /* <DEDUP_REMOVED lines=10> */
[----:B------:R-:W-:Y:S01]  /*4480*/  LOP3.LUT P6, RZ, R6, 0xff00, RZ, 0xc0, !PT ;  /* 0x0000ff0006ff7812 */ /* 0x000fe200078cc0ff */
[----:B--234-:R-:W-:Y:S02]  /*4490*/  FADD.FTZ R180, R104, R174 ;  /* 0x000000ae68b47221 */ /* 0x01cfe40000010000 */
        /* <DEDUP_REMOVED lines=30> */
[----:B------:R-:W-:-:S07]  /*4680*/  FADD.FTZ R107, R107, R105 ;  /* 0x000000696b6b7221 */ /* 0x000fce0000010000 */
.L_x_24449:
        /* <DEDUP_REMOVED lines=8> */
[----:B------:R-:W-:-:S07]  /*4710*/  MOV R105, R181 ;  /* 0x000000b500697202 */ /* 0x000fce0000000f00 */
.L_x_24447:
[----:B------:R-:W-:Y:S05]  /*4720*/  BSYNC.RECONVERGENT B2 ;  /* 0x0000000000027941 */ /* 0x000fea0003800200 */
.L_x_24446:
        /* <DEDUP_REMOVED lines=10> */
[----:B------:R-:W-:Y:S01]  /*47d0*/  FFMA.FTZ R172, R212, R22, R23 ;  /* 0x00000016d4ac7223 */ /* 0x000fe20000010017 */
[----:B------:R-:W-:-:S03]  /*47e0*/  LOP3.LUT P6, RZ, R7, 0xff, RZ, 0xc0, !PT ;  /* 0x000000ff07ff7812 */ /* 0x000fc600078cc0ff */
[----:B-----5:R-:W-:-:S04]  /*47f0*/  FADD.FTZ R172, R182, -R172 ;  /* 0x800000acb6ac7221 */ /* 0x020fc80000010000 */
        /* <DEDUP_REMOVED lines=42> */
.L_x_24452:
[----:B--234-:R-:W-:Y:S01]  /*4aa0*/  FFMA.FTZ R180, R212, R22, R23 ;  /* 0x00000016d4b47223 */ /* 0x01cfe20000010017 */
[----:B------:R-:W-:-:S03]  /*4ab0*/  LOP3.LUT P6, RZ, R7, 0xff, RZ, 0xc0, !PT ;  /* 0x000000ff07ff7812 */ /* 0x000fc600078cc0ff */
[----:B-----5:R-:W-:-:S04]  /*4ac0*/  FADD.FTZ R180, R182, -R180 ;  /* 0x800000b4b6b47221 */ /* 0x020fc80000010000 */
        /* <DEDUP_REMOVED lines=41> */
.L_x_24453:
        /* <DEDUP_REMOVED lines=9> */
.L_x_24451:
[----:B------:R-:W-:Y:S05]  /*4df0*/  BSYNC.RECONVERGENT B2 ;  /* 0x0000000000027941 */ /* 0x000fea0003800200 */
.L_x_24450:
        /* <DEDUP_REMOVED lines=11> */
[----:B-----5:R-:W-:-:S03]  /*4eb0*/  LOP3.LUT P6, RZ, R8, 0xff, RZ, 0xc0, !PT ;  /* 0x000000ff08ff7812 */ /* 0x020fc600078cc0ff */
        /* <DEDUP_REMOVED lines=43> */
.L_x_24456:
[----:B--234-:R-:W-:Y:S01]  /*5170*/  FFMA.FTZ R180, R211, R22, R23 ;  /* 0x00000016d3b47223 */ /* 0x01cfe20000010017 */
[----:B-----5:R-:W-:-:S03]  /*5180*/  LOP3.LUT P6, RZ, R8, 0xff, RZ, 0xc0, !PT ;  /* 0x000000ff08ff7812 */ /* 0x020fc600078cc0ff */
        /* <DEDUP_REMOVED lines=42> */
.L_x_24457:
        /* <DEDUP_REMOVED lines=9> */
.L_x_24455:
[----:B------:R-:W-:Y:S05]  /*54c0*/  BSYNC.RECONVERGENT B2 ;  /* 0x0000000000027941 */ /* 0x000fea0003800200 */
.L_x_24454:
        /* <DEDUP_REMOVED lines=55> */
.L_x_24460:
        /* <DEDUP_REMOVED lines=44> */
.L_x_24461:
        /* <DEDUP_REMOVED lines=9> */
.L_x_24459:
[----:B------:R-:W-:Y:S05]  /*5b90*/  BSYNC.RECONVERGENT B2 ;  /* 0x0000000000027941 */ /* 0x000fea0003800200 */
.L_x_24458:
        /* <DEDUP_REMOVED lines=55> */
.L_x_24464:
        /* <DEDUP_REMOVED lines=44> */
.L_x_24465:
        /* <DEDUP_REMOVED lines=9> */
.L_x_24463:
[----:B------:R-:W-:Y:S05]  /*6260*/  BSYNC.RECONVERGENT B2 ;  /* 0x0000000000027941 */ /* 0x000fea0003800200 */
.L_x_24462:
        /* <DEDUP_REMOVED lines=11> */
[----:B------:R-:W-:Y:S02]  /*6320*/  LOP3.LUT P5, RZ, R13, 0xff, RZ, 0xc0, !PT ;  /* 0x000000ff0dff7812 */ /* 0x000fe400078ac0ff */
[----:B-----5:R-:W-:Y:S01]  /*6330*/  FADD.FTZ R172, R182, -R172 ;  /* 0x800000acb6ac7221 */ /* 0x020fe20000010000 */
[----:B------:R-:W-:-:S03]  /*6340*/  FADD.FTZ R173, R243, -R173 ;  /* 0x800000adf3ad7221 */ /* 0x000fc60000010000 */
[C---:B------:R-:W-:Y:S01]  /*6350*/  FMUL.FTZ R172, R5.reuse, R172 ;  /* 0x000000ac05ac7220 */ /* 0x040fe20000410000 */
[----:B------:R-:W-:-:S03]  /*6360*/  FMUL.FTZ R173, R5, R173 ;  /* 0x000000ad05ad7220 */ /* 0x000fc60000410000 */
[----:B------:R-:W-:-:S04]  /*6370*/  FMUL.FTZ R174, R172, R4 ;  /* 0x00000004acae7220 */ /* 0x000fc80000410000 */
[----:B------:R-:W-:-:S04]  /*6380*/  FMUL.FTZ R174, R174, UR14 ;  /* 0x0000000eaeae7c20 */ /* 0x000fc80008410000 */
[----:B------:R-:W-:-:S05]  /*6390*/  FMUL.FTZ R175, R176, R174 ;  /* 0x000000aeb0af7220 */ /* 0x000fca0000410000 */
[----:B------:R-:W-:-:S05]  /*63a0*/  FSEL R175, R175, RZ, P5 ;  /* 0x000000ffafaf7208 */ /* 0x000fca0002800000 */
[----:B--234-:R-:W-:Y:S01]  /*63b0*/  FADD.FTZ R180, R84, R175 ;  /* 0x000000af54b47221 */ /* 0x01cfe20000010000 */
[----:B------:R-:W-:-:S04]  /*63c0*/  FMUL.FTZ R84, R173, R4 ;  /* 0x00000004ad547220 */ /* 0x000fc80000410000 */
[----:B------:R-:W-:Y:S01]  /*63d0*/  FMUL.FTZ R175, R84, UR14 ;  /* 0x0000000e54af7c20 */ /* 0x000fe20008410000 */
[----:B------:R-:W-:-:S03]  /*63e0*/  FMUL.FTZ R84, R148, R174 ;  /* 0x000000ae94547220 */ /* 0x000fc60000410000 */
[----:B------:R-:W-:Y:S02]  /*63f0*/  FMUL.FTZ R174, R177, R175 ;  /* 0x000000afb1ae7220 */ /* 0x000fe40000410000 */
[----:B------:R-:W-:Y:S02]  /*6400*/  SEL R84, R84, RZ, P5 ;  /* 0x000000ff54547207 */ /* 0x000fe40002800000 */
[----:B------:R-:W-:-:S04]  /*6410*/  LOP3.LUT P5, RZ, R13, 0xff00, RZ, 0xc0, !PT ;  /* 0x0000ff000dff7812 */ /* 0x000fc800078ac0ff */
[----:B------:R-:W-:-:S05]  /*6420*/  FSEL R174, R174, RZ, P5 ;  /* 0x000000ffaeae7208 */ /* 0x000fca0002800000 */
[----:B------:R-:W-:Y:S01]  /*6430*/  FADD.FTZ R181, R85, R174 ;  /* 0x000000ae55b57221 */ /* 0x000fe20000010000 */
[----:B------:R-:W-:-:S04]  /*6440*/  FFMA.FTZ R85, R189, R22, R23 ;  /* 0x00000016bd557223 */ /* 0x000fc80000010017 */
[----:B------:R-:W-:-:S04]  /*6450*/  FADD.FTZ R85, R233, -R85 ;  /* 0x80000055e9557221 */ /* 0x000fc80000010000 */
[----:B------:R-:W-:-:S04]  /*6460*/  FMUL.FTZ R174, R5, R85 ;  /* 0x0000005505ae7220 */ /* 0x000fc80000410000 */
        /* <DEDUP_REMOVED lines=16> */
[----:B------:R-:W-:-:S04]  /*6570*/  ISETP.GE.U32.AND P5, PT, R13, 0x1000000, PT ;  /* 0x010000000d00780c */ /* 0x000fc80003fa6070 */
[----:B------:R-:W-:-:S05]  /*6580*/  FSEL R179, R179, RZ, P5 ;  /* 0x000000ffb3b37208 */ /* 0x000fca0002800000 */
[----:B------:R-:W-:Y:S01]  /*6590*/  FADD.FTZ R179, R87, R179 ;  /* 0x000000b357b37221 */ /* 0x000fe20000010000 */
[----:B------:R-:W-:-:S05]  /*65a0*/  FMUL.FTZ R87, R151, R177 ;  /* 0x000000b197577220 */ /* 0x000fca0000410000 */
[----:B------:R-:W-:Y:S01]  /*65b0*/  SEL R87, R87, RZ, P5 ;  /* 0x000000ff57577207 */ /* 0x000fe20002800000 */
[----:B------:R-:W-:Y:S06]  /*65c0*/  BRA `(.L_x_24469) ;  /* 0x0000000000b07947 */ /* 0x000fec0003800000 */
.L_x_24468:
        /* <DEDUP_REMOVED lines=43> */
[----:B------:R-:W-:-:S07]  /*6880*/  SEL R87, R87, RZ, P5 ;  /* 0x000000ff57577207 */ /* 0x000fce0002800000 */
.L_x_24469:
        /* <DEDUP_REMOVED lines=11> */
.L_x_24467:
[----:B------:R-:W-:Y:S05]  /*6940*/  BSYNC.RECONVERGENT B2 ;  /* 0x0000000000027941 */ /* 0x000fea0003800200 */
.L_x_24466:
        /* <DEDUP_REMOVED lines=9> */
[-CC-:B------:R-:W-:Y:S01]  /*69e0*/  FFMA.FTZ R172, R205, R22.reuse, R23.reuse ;  /* 0x00000016cdac7223 */ /* 0x180fe20000010017 */
[----:B------:R-:W-:Y:S01]  /*69f0*/  FFMA.FTZ R173, R197, R22, R23 ;  /* 0x00000016c5ad7223 */ /* 0x000fe20000010017 */
[C---:B------:R-:W-:Y:S02]  /*6a00*/  LOP3.LUT P5, RZ, R15.reuse, 0xff, RZ, 0xc0, !PT ;  /* 0x000000ff0fff7812 */ /* 0x040fe400078ac0ff */
[----:B-----5:R-:W-:Y:S01]  /*6a10*/  FADD.FTZ R172, R182, -R172 ;  /* 0x800000acb6ac7221 */ /* 0x020fe20000010000 */
[----:B------:R-:W-:Y:S01]  /*6a20*/  FADD.FTZ R173, R242, -R173 ;  /* 0x800000adf2ad7221 */ /* 0x000fe20000010000 */
[----:B------:R-:W-:Y:S02]  /*6a30*/  LOP3.LUT P4, RZ, R15, 0xff00, RZ, 0xc0, !PT ;  /* 0x0000ff000fff7812 */ /* 0x000fe4000788c0ff */
        /* <DEDUP_REMOVED lines=25> */
[----:B------:R-:W-:Y:S01]  /*6bd0*/  FMUL.FTZ R175, R5, R81 ;  /* 0x0000005105af7220 */ /* 0x000fe20000410000 */
[----:B------:R-:W-:-:S03]  /*6be0*/  FMUL.FTZ R81, R145, R176 ;  /* 0x000000b091517220 */ /* 0x000fc60000410000 */
[----:B------:R-:W-:Y:S02]  /*6bf0*/  FMUL.FTZ R82, R175, R4 ;  /* 0x00000004af527220 */ /* 0x000fe40000410000 */
[----:B------:R-:W-:Y:S02]  /*6c00*/  SEL R81, R81, RZ, P4 ;  /* 0x000000ff51517207 */ /* 0x000fe40002000000 */
[----:B------:R-:W-:Y:S01]  /*6c10*/  FMUL.FTZ R82, R82, UR14 ;  /* 0x0000000e52527c20 */ /* 0x000fe20008410000 */
[----:B------:R-:W-:-:S03]  /*6c20*/  ISETP.GE.U32.AND P4, PT, R15, 0x1000000, PT ;  /* 0x010000000f00780c */ /* 0x000fc60003f86070 */
[-C--:B------:R-:W-:Y:S01]  /*6c30*/  FMUL.FTZ R179, R179, R82.reuse ;  /* 0x00000052b3b37220 */ /* 0x080fe20000410000 */
[----:B------:R-:W-:-:S04]  /*6c40*/  FMUL.FTZ R176, R147, R82 ;  /* 0x0000005293b07220 */ /* 0x000fc80000410000 */
[----:B------:R-:W-:-:S05]  /*6c50*/  FSEL R179, R179, RZ, P4 ;  /* 0x000000ffb3b37208 */ /* 0x000fca0002000000 */
[----:B------:R-:W-:Y:S01]  /*6c60*/  FADD.FTZ R179, R83, R179 ;  /* 0x000000b353b37221 */ /* 0x000fe20000010000 */
[----:B------:R-:W-:-:S05]  /*6c70*/  FMUL.FTZ R83, R146, R177 ;  /* 0x000000b192537220 */ /* 0x000fca0000410000 */
[----:B------:R-:W-:Y:S02]  /*6c80*/  SEL R82, R83, RZ, P5 ;  /* 0x000000ff53527207 */ /* 0x000fe40002800000 */
[----:B------:R-:W-:Y:S01]  /*6c90*/  SEL R83, R176, RZ, P4 ;  /* 0x000000ffb0537207 */ /* 0x000fe20002000000 */
[----:B------:R-:W-:Y:S06]  /*6ca0*/  BRA `(.L_x_24473) ;  /* 0x0000000000b07947 */ /* 0x000fec0003800000 */
.L_x_24472:
[----:B--234-:R-:W-:Y:S01]  /*6cb0*/  FFMA.FTZ R180, R205, R22, R23 ;  /* 0x00000016cdb47223 */ /* 0x01cfe20000010017 */
[C---:B------:R-:W-:Y:S02]  /*6cc0*/  LOP3.LUT P5, RZ, R15.reuse, 0xff, RZ, 0xc0, !PT ;  /* 0x000000ff0fff7812 */ /* 0x040fe400078ac0ff */
[----:B------:R-:W-:Y:S01]  /*6cd0*/  LOP3.LUT P4, RZ, R15, 0xff00, RZ, 0xc0, !PT ;  /* 0x0000ff000fff7812 */ /* 0x000fe2000788c0ff */
        /* <DEDUP_REMOVED lines=37> */
[----:B------:R-:W-:Y:S01]  /*6f30*/  FMUL.FTZ R83, R146, R176 ;  /* 0x000000b092537220 */ /* 0x000fe20000410000 */
[----:B------:R-:W-:-:S04]  /*6f40*/  FMUL.FTZ R176, R147, R82 ;  /* 0x0000005293b07220 */ /* 0x000fc80000410000 */
[----:B------:R-:W-:Y:S02]  /*6f50*/  SEL R82, R83, RZ, P5 ;  /* 0x000000ff53527207 */ /* 0x000fe40002800000 */
[----:B------:R-:W-:-:S07]  /*6f60*/  SEL R83, R176, RZ, P4 ;  /* 0x000000ffb0537207 */ /* 0x000fce0002000000 */
.L_x_24473:
        /* <DEDUP_REMOVED lines=11> */
.L_x_24471:
[----:B------:R-:W-:Y:S05]  /*7020*/  BSYNC.RECONVERGENT B2 ;  /* 0x0000000000027941 */ /* 0x000fea0003800200 */
.L_x_24470:
        /* <DEDUP_REMOVED lines=8> */
[----:B------:R-:W-:Y:S01]  /*70b0*/  FFMA.FTZ R172, R204, R22, R23 ;  /* 0x00000016ccac7223 */ /* 0x000fe20000010017 */
[C---:B------:R-:W-:Y:S02]  /*70c0*/  LOP3.LUT P5, RZ, R17.reuse, 0xff, RZ, 0xc0, !PT ;  /* 0x000000ff11ff7812 */ /* 0x040fe400078ac0ff */
[C---:B------:R-:W-:Y:S01]  /*70d0*/  LOP3.LUT P4, RZ, R17.reuse, 0xff00, RZ, 0xc0, !PT ;  /* 0x0000ff0011ff7812 */ /* 0x040fe2000788c0ff */
[----:B------:R-:W-:Y:S01]  /*70e0*/  FADD.FTZ R172, R252, -R172 ;  /* 0x800000acfcac7221 */ /* 0x000fe20000010000 */
[----:B------:R-:W-:-:S03]  /*70f0*/  LOP3.LUT P3, RZ, R17, 0xff0000, RZ, 0xc0, !PT ;  /* 0x00ff000011ff7812 */ /* 0x000fc6000786c0ff */
[----:B-----5:R-:W-:-:S04]  /*7100*/  FMUL.FTZ R172, R5, R172 ;  /* 0x000000ac05ac7220 */ /* 0x020fc80000410000 */
[----:B------:R-:W-:-:S04]  /*7110*/  FMUL.FTZ R173, R172, R4 ;  /* 0x00000004acad7220 */ /* 0x000fc80000410000 */
[----:B------:R-:W-:Y:S01]  /*7120*/  FMUL.FTZ R182, R173, UR14 ;  /* 0x0000000eadb67c20 */ /* 0x000fe20008410000 */
[----:B------:R-:W-:-:S03]  /*7130*/  FFMA.FTZ R173, R195, R22, R23 ;  /* 0x00000016c3ad7223 */ /* 0x000fc60000010017 */
[----:B------:R-:W-:Y:S01]  /*7140*/  FMUL.FTZ R174, R176, R182 ;  /* 0x000000b6b0ae7220 */ /* 0x000fe20000410000 */
[----:B------:R-:W-:-:S04]  /*7150*/  FADD.FTZ R173, R241, -R173 ;  /* 0x800000adf1ad7221 */ /* 0x000fc80000010000 */
[----:B------:R-:W-:Y:S01]  /*7160*/  FSEL R174, R174, RZ, P5 ;  /* 0x000000ffaeae7208 */ /* 0x000fe20002800000 */
[----:B------:R-:W-:-:S04]  /*7170*/  FMUL.FTZ R173, R5, R173 ;  /* 0x000000ad05ad7220 */ /* 0x000fc80000410000 */
        /* <DEDUP_REMOVED lines=26> */
[----:B------:R-:W-:Y:S01]  /*7320*/  FMUL.FTZ R79, R141, R176 ;  /* 0x000000b08d4f7220 */ /* 0x000fe20000410000 */
[----:B------:R-:W-:-:S04]  /*7330*/  FMUL.FTZ R176, R142, R77 ;  /* 0x0000004d8eb07220 */ /* 0x000fc80000410000 */
[----:B------:R-:W-:Y:S02]  /*7340*/  SEL R77, R79, RZ, P4 ;  /* 0x000000ff4f4d7207 */ /* 0x000fe40002000000 */
[----:B------:R-:W-:Y:S02]  /*7350*/  SEL R78, R176, RZ, P3 ;  /* 0x000000ffb04e7207 */ /* 0x000fe40001800000 */
[----:B------:R-:W-:Y:S01]  /*7360*/  SEL R79, R177, RZ, P5 ;  /* 0x000000ffb14f7207 */ /* 0x000fe20002800000 */
[----:B------:R-:W-:Y:S06]  /*7370*/  BRA `(.L_x_24477) ;  /* 0x0000000000b07947 */ /* 0x000fec0003800000 */
.L_x_24476:
[----:B--234-:R-:W-:Y:S01]  /*7380*/  FFMA.FTZ R180, R204, R22, R23 ;  /* 0x00000016ccb47223 */ /* 0x01cfe20000010017 */
[C---:B------:R-:W-:Y:S02]  /*7390*/  LOP3.LUT P5, RZ, R17.reuse, 0xff, RZ, 0xc0, !PT ;  /* 0x000000ff11ff7812 */ /* 0x040fe400078ac0ff */
[C---:B------:R-:W-:Y:S01]  /*73a0*/  LOP3.LUT P4, RZ, R17.reuse, 0xff00, RZ, 0xc0, !PT ;  /* 0x0000ff0011ff7812 */ /* 0x040fe2000788c0ff */
[----:B------:R-:W-:Y:S01]  /*73b0*/  FADD.FTZ R180, R252, -R180 ;  /* 0x800000b4fcb47221 */ /* 0x000fe20000010000 */
[----:B------:R-:W-:-:S03]  /*73c0*/  LOP3.LUT P3, RZ, R17, 0xff0000, RZ, 0xc0, !PT ;  /* 0x00ff000011ff7812 */ /* 0x000fc6000786c0ff */
[----:B-----5:R-:W-:-:S04]  /*73d0*/  FMUL.FTZ R180, R5, R180 ;  /* 0x000000b405b47220 */ /* 0x020fc80000410000 */
        /* <DEDUP_REMOVED lines=27> */
[-C--:B------:R-:W-:Y:S01]  /*7590*/  FMUL.FTZ R179, R179, R78.reuse ;  /* 0x0000004eb3b37220 */ /* 0x080fe20000410000 */
[----:B------:R-:W-:Y:S01]  /*75a0*/  FMUL.FTZ R177, R143, R78 ;  /* 0x0000004e8fb17220 */ /* 0x000fe20000410000 */
[----:B------:R-:W-:Y:S02]  /*75b0*/  SEL R76, R76, RZ, P5 ;  /* 0x000000ff4c4c7207 */ /* 0x000fe40002800000 */
[----:B------:R-:W-:-:S04]  /*75c0*/  ISETP.GE.U32.AND P5, PT, R17, 0x1000000, PT ;  /* 0x010000001100780c */ /* 0x000fc80003fa6070 */
[----:B------:R-:W-:-:S05]  /*75d0*/  FSEL R179, R179, RZ, P5 ;  /* 0x000000ffb3b37208 */ /* 0x000fca0002800000 */
[----:B------:R-:W-:Y:S01]  /*75e0*/  FADD.FTZ R179, R79, R179 ;  /* 0x000000b34fb37221 */ /* 0x000fe20000010000 */
[----:B------:R-:W-:Y:S01]  /*75f0*/  FMUL.FTZ R79, R141, R176 ;  /* 0x000000b08d4f7220 */ /* 0x000fe20000410000 */
[----:B------:R-:W-:-:S04]  /*7600*/  FMUL.FTZ R176, R142, R77 ;  /* 0x0000004d8eb07220 */ /* 0x000fc80000410000 */
[----:B------:R-:W-:Y:S02]  /*7610*/  SEL R77, R79, RZ, P4 ;  /* 0x000000ff4f4d7207 */ /* 0x000fe40002000000 */
[----:B------:R-:W-:Y:S02]  /*7620*/  SEL R78, R176, RZ, P3 ;  /* 0x000000ffb04e7207 */ /* 0x000fe40001800000 */
[----:B------:R-:W-:-:S07]  /*7630*/  SEL R79, R177, RZ, P5 ;  /* 0x000000ffb14f7207 */ /* 0x000fce0002800000 */
.L_x_24477:
        /* <DEDUP_REMOVED lines=11> */
.L_x_24475:
[----:B------:R-:W-:Y:S05]  /*76f0*/  BSYNC.RECONVERGENT B2 ;  /* 0x0000000000027941 */ /* 0x000fea0003800200 */
.L_x_24474:
        /* <DEDUP_REMOVED lines=10> */
[----:B------:R-:W-:Y:S01]  /*77a0*/  LOP3.LUT P3, RZ, R19, 0xff00, RZ, 0xc0, !PT ;  /* 0x0000ff0013ff7812 */ /* 0x000fe2000786c0ff */
[----:B------:R-:W-:Y:S01]  /*77b0*/  FADD.FTZ R172, R251, -R172 ;  /* 0x800000acfbac7221 */ /* 0x000fe20000010000 */
[C---:B------:R-:W-:Y:S02]  /*77c0*/  LOP3.LUT P4, RZ, R19.reuse, 0xff0000, RZ, 0xc0, !PT ;  /* 0x00ff000013ff7812 */ /* 0x040fe4000788c0ff */
[----:B------:R-:W-:Y:S01]  /*77d0*/  ISETP.GE.U32.AND P5, PT, R19, 0x1000000, PT ;  /* 0x010000001300780c */ /* 0x000fe20003fa6070 */
        /* <DEDUP_REMOVED lines=11> */
[-C--:B------:R-:W-:Y:S01]  /*7890*/  FMUL.FTZ R174, R177, R72.reuse ;  /* 0x00000048b1ae7220 */ /* 0x080fe20000410000 */
[----:B------:R-:W-:-:S04]  /*78a0*/  FMUL.FTZ R176, R137, R72 ;  /* 0x0000004889b07220 */ /* 0x000fc80000410000 */
[----:B------:R-:W-:-:S05]  /*78b0*/  FSEL R174, R174, RZ, P3 ;  /* 0x000000ffaeae7208 */ /* 0x000fca0001800000 */
[----:B------:R-:W-:Y:S01]  /*78c0*/  FADD.FTZ R181, R73, R174 ;  /* 0x000000ae49b57221 */ /* 0x000fe20000010000 */
[----:B------:R-:W-:-:S04]  /*78d0*/  FFMA.FTZ R73, R185, R22, R23 ;  /* 0x00000016b9497223 */ /* 0x000fc80000010017 */
[----:B------:R-:W-:-:S04]  /*78e0*/  FADD.FTZ R73, R230, -R73 ;  /* 0x80000049e6497221 */ /* 0x000fc80000010000 */
[----:B------:R-:W-:-:S04]  /*78f0*/  FMUL.FTZ R174, R5, R73 ;  /* 0x0000004905ae7220 */ /* 0x000fc80000410000 */
[----:B------:R-:W-:-:S04]  /*7900*/  FMUL.FTZ R73, R174, R4 ;  /* 0x00000004ae497220 */ /* 0x000fc80000410000 */
[----:B------:R-:W-:-:S04]  /*7910*/  FMUL.FTZ R73, R73, UR14 ;  /* 0x0000000e49497c20 */ /* 0x000fc80008410000 */
[-C--:B------:R-:W-:Y:S01]  /*7920*/  FMUL.FTZ R175, R178, R73.reuse ;  /* 0x00000049b2af7220 */ /* 0x080fe20000410000 */
[----:B------:R-:W-:Y:S01]  /*7930*/  FMUL.FTZ R177, R138, R73 ;  /* 0x000000498ab17220 */ /* 0x000fe20000410000 */
[----:B------:R-:W-:-:S03]  /*7940*/  SEL R73, R176, RZ, P3 ;  /* 0x000000ffb0497207 */ /* 0x000fc60001800000 */
        /* <DEDUP_REMOVED lines=10> */
[----:B------:R-:W-:Y:S01]  /*79f0*/  FMUL.FTZ R75, R136, R182 ;  /* 0x000000b6884b7220 */ /* 0x000fe20000410000 */
[----:B------:R-:W-:Y:S01]  /*7a00*/  FMUL.FTZ R182, R139, R74 ;  /* 0x0000004a8bb67220 */ /* 0x000fe20000410000 */
[----:B------:R-:W-:-:S03]  /*7a10*/  SEL R74, R177, RZ, P4 ;  /* 0x000000ffb14a7207 */ /* 0x000fc60002000000 */
[----:B------:R-:W-:Y:S02]  /*7a20*/  SEL R72, R75, RZ, P2 ;  /* 0x000000ff4b487207 */ /* 0x000fe40001000000 */
[----:B------:R-:W-:Y:S01]  /*7a30*/  SEL R75, R182, RZ, P5 ;  /* 0x000000ffb64b7207 */ /* 0x000fe20002800000 */
[----:B------:R-:W-:Y:S06]  /*7a40*/  BRA `(.L_x_24481) ;  /* 0x0000000000b07947 */ /* 0x000fec0003800000 */
.L_x_24480:
[----:B--234-:R-:W-:Y:S01]  /*7a50*/  FFMA.FTZ R180, R203, R22, R23 ;  /* 0x00000016cbb47223 */ /* 0x01cfe20000010017 */
[C---:B------:R-:W-:Y:S02]  /*7a60*/  LOP3.LUT P2, RZ, R19.reuse, 0xff, RZ, 0xc0, !PT ;  /* 0x000000ff13ff7812 */ /* 0x040fe4000784c0ff */
[----:B------:R-:W-:Y:S01]  /*7a70*/  LOP3.LUT P3, RZ, R19, 0xff00, RZ, 0xc0, !PT ;  /* 0x0000ff0013ff7812 */ /* 0x000fe2000786c0ff */
[----:B------:R-:W-:Y:S01]  /*7a80*/  FADD.FTZ R180, R251, -R180 ;  /* 0x800000b4fbb47221 */ /* 0x000fe20000010000 */
[C---:B------:R-:W-:Y:S02]  /*7a90*/  LOP3.LUT P4, RZ, R19.reuse, 0xff0000, RZ, 0xc0, !PT ;  /* 0x00ff000013ff7812 */ /* 0x040fe4000788c0ff */
[----:B------:R-:W-:Y:S01]  /*7aa0*/  ISETP.GE.U32.AND P5, PT, R19, 0x1000000, PT ;  /* 0x010000001300780c */ /* 0x000fe20003fa6070 */
        /* <DEDUP_REMOVED lines=11> */
[----:B------:R-:W-:Y:S01]  /*7b60*/  FMUL.FTZ R72, R177, R176 ;  /* 0x000000b0b1487220 */ /* 0x000fe20000410000 */
        /* <DEDUP_REMOVED lines=21> */
[----:B------:R-:W-:Y:S01]  /*7cc0*/  FMUL.FTZ R176, R139, R73 ;  /* 0x000000498bb07220 */ /* 0x000fe20000410000 */
[----:B------:R-:W-:Y:S02]  /*7cd0*/  SEL R72, R177, RZ, P2 ;  /* 0x000000ffb1487207 */ /* 0x000fe40001000000 */
[----:B------:R-:W-:Y:S02]  /*7ce0*/  SEL R73, R74, RZ, P3 ;  /* 0x000000ff4a497207 */ /* 0x000fe40001800000 */
[----:B------:R-:W-:Y:S02]  /*7cf0*/  SEL R74, R75, RZ, P4 ;  /* 0x000000ff4b4a7207 */ /* 0x000fe40002000000 */
[----:B------:R-:W-:-:S07]  /*7d00*/  SEL R75, R176, RZ, P5 ;  /* 0x000000ffb04b7207 */ /* 0x000fce0002800000 */
.L_x_24481:
        /* <DEDUP_REMOVED lines=11> */
.L_x_24479:
[----:B------:R-:W-:Y:S05]  /*7dc0*/  BSYNC.RECONVERGENT B2 ;  /* 0x0000000000027941 */ /* 0x000fea0003800200 */
.L_x_24478:
        /* <DEDUP_REMOVED lines=8> */
[C---:B------:R-:W-:Y:S02]  /*7e50*/  ISETP.GE.U32.AND P4, PT, R21.reuse, 0x1000000, PT ;  /* 0x010000001500780c */ /* 0x040fe40003f86070 */
[----:B------:R-:W-:Y:S01]  /*7e60*/  LOP3.LUT P1, RZ, R21, 0xff, RZ, 0xc0, !PT ;  /* 0x000000ff15ff7812 */ /* 0x000fe2000782c0ff */
[----:B------:R-:W-:Y:S01]  /*7e70*/  FADD.FTZ R172, R219, -R172 ;  /* 0x800000acdbac7221 */ /* 0x000fe20000010000 */
[C---:B------:R-:W-:Y:S02]  /*7e80*/  LOP3.LUT P2, RZ, R21.reuse, 0xff00, RZ, 0xc0, !PT ;  /* 0x0000ff0015ff7812 */ /* 0x040fe4000784c0ff */
[----:B------:R-:W-:Y:S01]  /*7e90*/  LOP3.LUT P3, RZ, R21, 0xff0000, RZ, 0xc0, !PT ;  /* 0x00ff000015ff7812 */ /* 0x000fe2000786c0ff */
[----:B-----5:R-:W-:-:S04]  /*7ea0*/  FMUL.FTZ R175, R5, R172 ;  /* 0x000000ac05af7220 */ /* 0x020fc80000410000 */
[----:B------:R-:W-:-:S04]  /*7eb0*/  FMUL.FTZ R172, R175, R4 ;  /* 0x00000004afac7220 */ /* 0x000fc80000410000 */
[----:B--234-:R-:W-:-:S04]  /*7ec0*/  FMUL.FTZ R180, R172, UR14 ;  /* 0x0000000eacb47c20 */ /* 0x01cfc80008410000 */
        /* <DEDUP_REMOVED lines=11> */
[-CC-:B------:R-:W-:Y:S01]  /*7f80*/  FFMA.FTZ R68, R215, R22.reuse, R23.reuse ;  /* 0x00000016d7447223 */ /* 0x180fe20000010017 */
[----:B------:R-:W-:Y:S01]  /*7f90*/  FFMA.FTZ R22, R249, R22, R23 ;  /* 0x00000016f9167223 */ /* 0x000fe20000010017 */
[----:B------:R-:W-:Y:S02]  /*7fa0*/  FMUL.FTZ R23, R132, R71 ;  /* 0x0000004784177220 */ /* 0x000fe40000410000 */
[----:B------:R-:W-:Y:S01]  /*7fb0*/  FADD.FTZ R68, R239, -R68 ;  /* 0x80000044ef447221 */ /* 0x000fe20000010000 */
[----:B------:R-:W-:-:S03]  /*7fc0*/  FADD.FTZ R22, R229, -R22 ;  /* 0x80000016e5167221 */ /* 0x000fc60000010000 */
        /* <DEDUP_REMOVED lines=8> */
[----:B------:R-:W-:Y:S02]  /*8050*/  SEL R68, R23, RZ, P1 ;  /* 0x000000ff17447207 */ /* 0x000fe40000800000 */
[----:B------:R-:W-:Y:S02]  /*8060*/  FMUL.FTZ R4, R174, R4 ;  /* 0x00000004ae047220 */ /* 0x000fe40000410000 */
[----:B------:R-:W-:Y:S02]  /*8070*/  SEL R69, R69, RZ, P2 ;  /* 0x000000ff45457207 */ /* 0x000fe40001000000 */
[----:B------:R-:W-:-:S04]  /*8080*/  FMUL.FTZ R4, R4, UR14 ;  /* 0x0000000e04047c20 */ /* 0x000fc80008410000 */
[-C--:B------:R-:W-:Y:S01]  /*8090*/  FMUL.FTZ R5, R178, R4.reuse ;  /* 0x00000004b2057220 */ /* 0x080fe20000410000 */
[----:B------:R-:W-:-:S04]  /*80a0*/  FMUL.FTZ R4, R134, R4 ;  /* 0x0000000486047220 */ /* 0x000fc80000410000 */
[----:B------:R-:W-:-:S05]  /*80b0*/  FSEL R5, R5, RZ, P3 ;  /* 0x000000ff05057208 */ /* 0x000fca0001800000 */
[----:B------:R-:W-:Y:S01]  /*80c0*/  FADD.FTZ R22, R70, R5 ;  /* 0x0000000546167221 */ /* 0x000fe20000010000 */
[----:B------:R-:W-:Y:S01]  /*80d0*/  FMUL.FTZ R5, R135, R180 ;  /* 0x000000b487057220 */ /* 0x000fe20000410000 */
[----:B------:R-:W-:-:S04]  /*80e0*/  SEL R70, R4, RZ, P3 ;  /* 0x000000ff04467207 */ /* 0x000fc80001800000 */
[----:B------:R-:W-:Y:S01]  /*80f0*/  SEL R71, R5, RZ, P4 ;  /* 0x000000ff05477207 */ /* 0x000fe20002000000 */
[----:B------:R-:W-:Y:S06]  /*8100*/  BRA `(.L_x_24484) ;  /* 0x0000000000b07947 */ /* 0x000fec0003800000 */
.L_x_24483:
[----:B--234-:R-:W-:Y:S01]  /*8110*/  FFMA.FTZ R180, R26, R22, R23 ;  /* 0x000000161ab47223 */ /* 0x01cfe20000010017 */
[C---:B------:R-:W-:Y:S02]  /*8120*/  ISETP.GE.U32.AND P4, PT, R21.reuse, 0x1000000, PT ;  /* 0x010000001500780c */ /* 0x040fe40003f86070 */
[----:B------:R-:W-:Y:S01]  /*8130*/  LOP3.LUT P1, RZ, R21, 0xff, RZ, 0xc0, !PT ;  /* 0x000000ff15ff7812 */ /* 0x000fe2000782c0ff */
[----:B------:R-:W-:Y:S01]  /*8140*/  FADD.FTZ R180, R219, -R180 ;  /* 0x800000b4dbb47221 */ /* 0x000fe20000010000 */
[C---:B------:R-:W-:Y:S02]  /*8150*/  LOP3.LUT P2, RZ, R21.reuse, 0xff00, RZ, 0xc0, !PT ;  /* 0x0000ff0015ff7812 */ /* 0x040fe4000784c0ff */
[----:B------:R-:W-:Y:S01]  /*8160*/  LOP3.LUT P3, RZ, R21, 0xff0000, RZ, 0xc0, !PT ;  /* 0x00ff000015ff7812 */ /* 0x000fe2000786c0ff */
        /* <DEDUP_REMOVED lines=19> */
[C---:B------:R-:W-:Y:S01]  /*82a0*/  FMUL.FTZ R68, R5.reuse, R68 ;  /* 0x0000004405447220 */ /* 0x040fe20000410000 */
[----:B------:R-:W-:-:S03]  /*82b0*/  FMUL.FTZ R5, R5, R22 ;  /* 0x0000001605057220 */ /* 0x000fc60000410000 */
[-C--:B------:R-:W-:Y:S01]  /*82c0*/  FMUL.FTZ R68, R68, R4.reuse ;  /* 0x0000000444447220 */ /* 0x080fe20000410000 */
[----:B------:R-:W-:-:S03]  /*82d0*/  FMUL.FTZ R4, R5, R4 ;  /* 0x0000000405047220 */ /* 0x000fc60000410000 */
[----:B------:R-:W-:Y:S01]  /*82e0*/  FMUL.FTZ R68, R68, UR14 ;  /* 0x0000000e44447c20 */ /* 0x000fe20008410000 */
[----:B------:R-:W-:-:S03]  /*82f0*/  FMUL.FTZ R4, R4, UR14 ;  /* 0x0000000e04047c20 */ /* 0x000fc60008410000 */
[----:B------:R-:W-:Y:S01]  /*8300*/  FMUL.FTZ R177, R177, R68 ;  /* 0x00000044b1b17220 */ /* 0x000fe20000410000 */
[-C--:B------:R-:W-:Y:S01]  /*8310*/  FMUL.FTZ R5, R178, R4.reuse ;  /* 0x00000004b2057220 */ /* 0x080fe20000410000 */
[----:B------:R-:W-:-:S03]  /*8320*/  FMUL.FTZ R4, R134, R4 ;  /* 0x0000000486047220 */ /* 0x000fc60000410000 */
[----:B------:R-:W-:Y:S02]  /*8330*/  FSEL R177, R177, RZ, P2 ;  /* 0x000000ffb1b17208 */ /* 0x000fe40001000000 */
[----:B------:R-:W-:-:S03]  /*8340*/  FSEL R5, R5, RZ, P3 ;  /* 0x000000ff05057208 */ /* 0x000fc60001800000 */
[----:B------:R-:W-:Y:S01]  /*8350*/  FADD.FTZ R177, R69, R177 ;  /* 0x000000b145b17221 */ /* 0x000fe20000010000 */
[----:B------:R-:W-:Y:S01]  /*8360*/  FMUL.FTZ R69, R133, R68 ;  /* 0x0000004485457220 */ /* 0x000fe20000410000 */
[----:B------:R-:W-:Y:S01]  /*8370*/  FADD.FTZ R22, R70, R5 ;  /* 0x0000000546167221 */ /* 0x000fe20000010000 */
[----:B------:R-:W-:Y:S01]  /*8380*/  FMUL.FTZ R5, R135, R180 ;  /* 0x000000b487057220 */ /* 0x000fe20000410000 */
[----:B------:R-:W-:Y:S02]  /*8390*/  SEL R68, R23, RZ, P1 ;  /* 0x000000ff17447207 */ /* 0x000fe40000800000 */
[----:B------:R-:W-:Y:S02]  /*83a0*/  SEL R69, R69, RZ, P2 ;  /* 0x000000ff45457207 */ /* 0x000fe40001000000 */
[----:B------:R-:W-:Y:S02]  /*83b0*/  SEL R71, R5, RZ, P4 ;  /* 0x000000ff05477207 */ /* 0x000fe40002000000 */
[----:B------:R-:W-:-:S07]  /*83c0*/  SEL R70, R4, RZ, P3 ;  /* 0x000000ff04467207 */ /* 0x000fce0001800000 */
.L_x_24484:
        /* <DEDUP_REMOVED lines=11> */
.L_x_24445:
[----:B------:R-:W-:-:S04]  /*8480*/  UISETP.NE.U32.AND UP0, UPT, UR12, URZ, UPT ;  /* 0x000000ff0c00728c */ /* 0x000fc8000bf05070 */
[----:B------:R-:W-:-:S09]  /*8490*/  UISETP.NE.AND.EX UP0, UPT, UR13, URZ, UPT, UP0 ;  /* 0x000000ff0d00728c */ /* 0x000fd2000bf05300 */
[----:B------:R-:W-:Y:S05]  /*84a0*/  BRA.U UP0, `(.L_x_24485) ;  /* 0x0000002100907547 */ /* 0x000fea000b800000 */
[----:B------:R-:W-:Y:S04]  /*84b0*/  BSSY.RECONVERGENT B2, `(.L_x_24486) ;  /* 0x0000035000027945 */ /* 0x000fe80003800200 */
[----:B------:R-:W-:Y:S05]  /*84c0*/  @!P5 BRA `(.L_x_24487) ;  /* 0x0000000000ccd947 */ /* 0x000fea0003800000 */
[----:B------:R-:W0:Y:S02]  /*84d0*/  LDC.64 R176, c[0x0][0x390] ;  /* 0x0000e400ffb07b82 */ /* 0x000e240000000a00 */
[----:B0-----:R-:W-:-:S06]  /*84e0*/  IMAD.WIDE.U32 R176, R24, 0x10, R176 ;  /* 0x0000001018b07825 */ /* 0x001fcc00078e00b0 */
[----:B------:R-:W2:Y:S02]  /*84f0*/  LDG.E.128 R176, desc[UR6][R176.64] ;  /* 0x00000006b0b07981 */ /* 0x000ea4000c1e1d00 */
[----:B--2345:R-:W-:Y:S01]  /*8500*/  FFMA.FTZ R180, R0, R22, R23 ;  /* 0x0000001600b47223 */ /* 0x03cfe20000010017 */
[----:B------:R-:W-:-:S03]  /*8510*/  LOP3.LUT P5, RZ, R6, 0xff, RZ, 0xc0, !PT ;  /* 0x000000ff06ff7812 */ /* 0x000fc600078ac0ff */
[----:B------:R-:W-:-:S04]  /*8520*/  FADD.FTZ R180, R217, -R180 ;  /* 0x800000b4d9b47221 */ /* 0x000fc80000010000 */
[----:B------:R-:W-:-:S04]  /*8530*/  FFMA.FTZ R180, R5, R180, R64 ;  /* 0x000000b405b47223 */ /* 0x000fc80000010040 */
[----:B------:R-:W-:-:S04]  /*8540*/  FMUL.FTZ R180, R180, R4 ;  /* 0x00000004b4b47220 */ /* 0x000fc80000410000 */
[----:B------:R-:W-:-:S04]  /*8550*/  FMUL.FTZ R180, R180, UR14 ;  /* 0x0000000eb4b47c20 */ /* 0x000fc80008410000 */
[----:B------:R-:W-:-:S05]  /*8560*/  FMUL.FTZ R176, R176, R180 ;  /* 0x000000b4b0b07220 */ /* 0x000fca0000410000 */
[----:B------:R-:W-:-:S05]  /*8570*/  FSEL R176, R176, RZ, P5 ;  /* 0x000000ffb0b07208 */ /* 0x000fca0002800000 */
[----:B------:R-:W-:Y:S01]  /*8580*/  FADD.FTZ R104, R104, R176 ;  /* 0x000000b068687221 */ /* 0x000fe20000010000 */
[----:B------:R-:W-:Y:S01]  /*8590*/  FMUL.FTZ R176, R168, R180 ;  /* 0x000000b4a8b07220 */ /* 0x000fe20000410000 */
[----:B------:R-:W-:-:S04]  /*85a0*/  FFMA.FTZ R180, R214, R22, R23 ;  /* 0x00000016d6b47223 */ /* 0x000fc80000010017 */
[----:B------:R-:W-:Y:S01]  /*85b0*/  FADD.FTZ R180, R248, -R180 ;  /* 0x800000b4f8b47221 */ /* 0x000fe20000010000 */
[----:B------:R-:W-:Y:S02]  /*85c0*/  SEL R176, R176, RZ, P5 ;  /* 0x000000ffb0b07207 */ /* 0x000fe40002800000 */
[----:B------:R-:W-:Y:S01]  /*85d0*/  LOP3.LUT P5, RZ, R6, 0xff00, RZ, 0xc0, !PT ;  /* 0x0000ff0006ff7812 */ /* 0x000fe200078ac0ff */
        /* <DEDUP_REMOVED lines=21> */
[----:B------:R-:W-:Y:S01]  /*8730*/  ISETP.GE.U32.AND P5, PT, R6, 0x1000000, PT ;  /* 0x010000000600780c */ /* 0x000fe20003fa6070 */
[----:B------:R-:W-:-:S04]  /*8740*/  FFMA.FTZ R180, R5, R180, R67 ;  /* 0x000000b405b47223 */ /* 0x000fc80000010043 */
[----:B------:R-:W-:-:S04]  /*8750*/  FMUL.FTZ R180, R180, R4 ;  /* 0x00000004b4b47220 */ /* 0x000fc80000410000 */
[----:B------:R-:W-:-:S04]  /*8760*/  FMUL.FTZ R180, R180, UR14 ;  /* 0x0000000eb4b47c20 */ /* 0x000fc80008410000 */
[----:B------:R-:W-:-:S05]  /*8770*/  FMUL.FTZ R179, R179, R180 ;  /* 0x000000b4b3b37220 */ /* 0x000fca0000410000 */
[----:B------:R-:W-:-:S05]  /*8780*/  FSEL R179, R179, RZ, P5 ;  /* 0x000000ffb3b37208 */ /* 0x000fca0002800000 */
[----:B------:R-:W-:Y:S01]  /*8790*/  FADD.FTZ R107, R107, R179 ;  /* 0x000000b36b6b7221 */ /* 0x000fe20000010000 */
[----:B------:R-:W-:Y:S02]  /*87a0*/  FMUL.FTZ R179, R171, R180 ;  /* 0x000000b4abb37220 */ /* 0x000fe40000410000 */
[----:B------:R-:W0:Y:S03]  /*87b0*/  LDC.64 R180, c[0x0][0x468] ;  /* 0x00011a00ffb47b82 */ /* 0x000e260000000a00 */
[----:B------:R-:W-:Y:S01]  /*87c0*/  SEL R179, R179, RZ, P5 ;  /* 0x000000ffb3b37207 */ /* 0x000fe20002800000 */
[C---:B0-----:R-:W-:Y:S01]  /*87d0*/  IMAD.WIDE.U32 R180, R24.reuse, 0x10, R180 ;  /* 0x0000001018b47825 */ /* 0x041fe200078e00b4 */
[----:B------:R-:W-:-:S04]  /*87e0*/  IADD3 R24, PT, PT, R24, 0x20, RZ ;  /* 0x0000002018187810 */ /* 0x000fc80007ffe0ff */
[----:B------:R0:W-:Y:S03]  /*87f0*/  STG.E.128 desc[UR6][R180.64], R176 ;  /* 0x000000b0b4007986 */ /* 0x0001e6000c101d06 */
.L_x_24487:
[----:B------:R-:W-:Y:S05]  /*8800*/  BSYNC.RECONVERGENT B2 ;  /* 0x0000000000027941 */ /* 0x000fea0003800200 */
.L_x_24486:
[----:B------:R-:W-:Y:S01]  /*8810*/  LOP3.LUT P5, RZ, R3, 0x2, RZ, 0xc0, !PT ;  /* 0x0000000203ff7812 */ /* 0x000fe200078ac0ff */
[----:B------:R-:W-:-:S12]  /*8820*/  BSSY.RECONVERGENT B2, `(.L_x_24488) ;  /* 0x0000036000027945 */ /* 0x000fd80003800200 */
[----:B------:R-:W-:Y:S05]  /*8830*/  @!P5 BRA `(.L_x_24489) ;  /* 0x0000000000d0d947 */ /* 0x000fea0003800000 */
[----:B0-----:R-:W0:Y:S01]  /*8840*/  LDC.64 R176, c[0x0][0x390] ;  /* 0x0000e400ffb07b82 */ /* 0x001e220000000a00 */
[----:B------:R-:W2:Y:S01]  /*8850*/  LDL R181, [R1+0x14] ;  /* 0x0000140001b57983 */ /* 0x000ea20000100800 */
[----:B0-----:R-:W-:-:S06]  /*8860*/  IMAD.WIDE.U32 R176, R24, 0x10, R176 ;  /* 0x0000001018b07825 */ /* 0x001fcc00078e00b0 */
[----:B------:R-:W2:Y:S02]  /*8870*/  LDG.E.128 R176, desc[UR6][R176.64] ;  /* 0x00000006b0b07981 */ /* 0x000ea4000c1e1d00 */
[----:B--234-:R-:W-:Y:S01]  /*8880*/  FFMA.FTZ R180, R212, R22, R23 ;  /* 0x00000016d4b47223 */ /* 0x01cfe20000010017 */
[----:B------:R-:W-:-:S03]  /*8890*/  LOP3.LUT P5, RZ, R7, 0xff, RZ, 0xc0, !PT ;  /* 0x000000ff07ff7812 */ /* 0x000fc600078ac0ff */
[----:B------:R-:W-:-:S04]  /*88a0*/  FADD.FTZ R180, R181, -R180 ;  /* 0x800000b4b5b47221 */ /* 0x000fc80000010000 */
[----:B-----5:R-:W-:-:S04]  /*88b0*/  FFMA.FTZ R180, R5, R180, R60 ;  /* 0x000000b405b47223 */ /* 0x020fc8000001003c */
        /* <DEDUP_REMOVED lines=44> */
.L_x_24489:
[----:B------:R-:W-:Y:S05]  /*8b80*/  BSYNC.RECONVERGENT B2 ;  /* 0x0000000000027941 */ /* 0x000fea0003800200 */
.L_x_24488:
[----:B------:R-:W-:Y:S01]  /*8b90*/  LOP3.LUT P5, RZ, R3, 0x4, RZ, 0xc0, !PT ;  /* 0x0000000403ff7812 */ /* 0x000fe200078ac0ff */
[----:B------:R-:W-:-:S12]  /*8ba0*/  BSSY.RECONVERGENT B2, `(.L_x_24490) ;  /* 0x0000036000027945 */ /* 0x000fd80003800200 */
[----:B------:R-:W-:Y:S05]  /*8bb0*/  @!P5 BRA `(.L_x_24491) ;  /* 0x0000000000d0d947 */ /* 0x000fea0003800000 */
[----:B01----:R-:W0:Y:S01]  /*8bc0*/  LDC.64 R176, c[0x0][0x390] ;  /* 0x0000e400ffb07b82 */ /* 0x003e220000000a00 */
[----:B------:R-:W2:Y:S01]  /*8bd0*/  LDL R181, [R1+0x10] ;  /* 0x0000100001b57983 */ /* 0x000ea20000100800 */
[----:B0-----:R-:W-:-:S06]  /*8be0*/  IMAD.WIDE.U32 R176, R24, 0x10, R176 ;  /* 0x0000001018b07825 */ /* 0x001fcc00078e00b0 */
[----:B------:R-:W2:Y:S02]  /*8bf0*/  LDG.E.128 R176, desc[UR6][R176.64] ;  /* 0x00000006b0b07981 */ /* 0x000ea4000c1e1d00 */
[----:B--234-:R-:W-:Y:S01]  /*8c00*/  FFMA.FTZ R180, R211, R22, R23 ;  /* 0x00000016d3b47223 */ /* 0x01cfe20000010017 */
[----:B-----5:R-:W-:-:S03]  /*8c10*/  LOP3.LUT P5, RZ, R8, 0xff, RZ, 0xc0, !PT ;  /* 0x000000ff08ff7812 */ /* 0x020fc600078ac0ff */
        /* <DEDUP_REMOVED lines=46> */
.L_x_24491:
[----:B------:R-:W-:Y:S05]  /*8f00*/  BSYNC.RECONVERGENT B2 ;  /* 0x0000000000027941 */ /* 0x000fea0003800200 */
.L_x_24490:
        /* <DEDUP_REMOVED lines=55> */
.L_x_24493:
[----:B------:R-:W-:Y:S05]  /*9280*/  BSYNC.RECONVERGENT B2 ;  /* 0x0000000000027941 */ /* 0x000fea0003800200 */
.L_x_24492:
[----:B------:R-:W-:Y:S01]  /*9290*/  LOP3.LUT P5, RZ, R3, 0x10, RZ, 0xc0, !PT ;  /* 0x0000001003ff7812 */ /* 0x000fe200078ac0ff */
[----:B------:R-:W-:-:S12]  /*92a0*/  BSSY.RECONVERGENT B2, `(.L_x_24494) ;  /* 0x0000036000027945 */ /* 0x000fd80003800200 */
[----:B------:R-:W-:Y:S05]  /*92b0*/  @!P5 BRA `(.L_x_24495) ;  /* 0x0000000000d0d947 */ /* 0x000fea0003800000 */
[----:B01----:R-:W0:Y:S01]  /*92c0*/  LDC.64 R176, c[0x0][0x390] ;  /* 0x0000e400ffb07b82 */ /* 0x003e220000000a00 */
[----:B------:R-:W2:Y:S02]  /*92d0*/  LDL R181, [R1+0x8] ;  /* 0x0000080001b57983 */ /* 0x000ea40000100800 */
[----:B--234-:R-:W-:Y:S01]  /*92e0*/  FFMA.FTZ R180, R209, R22, R23 ;  /* 0x00000016d1b47223 */ /* 0x01cfe20000010017 */
[----:B------:R-:W-:-:S04]  /*92f0*/  LOP3.LUT P5, RZ, R11, 0xff, RZ, 0xc0, !PT ;  /* 0x000000ff0bff7812 */ /* 0x000fc800078ac0ff */
[----:B------:R-:W1:Y:S01]  /*9300*/  LDC.64 R182, c[0x0][0x468] ;  /* 0x00011a00ffb67b82 */ /* 0x000e620000000a00 */
[----:B0-----:R-:W-:-:S06]  /*9310*/  IMAD.WIDE.U32 R176, R24, 0x10, R176 ;  /* 0x0000001018b07825 */ /* 0x001fcc00078e00b0 */
[----:B------:R-:W2:Y:S01]  /*9320*/  LDG.E.128 R176, desc[UR6][R176.64] ;  /* 0x00000006b0b07981 */ /* 0x000ea2000c1e1d00 */
[----:B------:R-:W-:-:S04]  /*9330*/  FADD.FTZ R180, R181, -R180 ;  /* 0x800000b4b5b47221 */ /* 0x000fc80000010000 */
[----:B-----5:R-:W-:-:S04]  /*9340*/  FFMA.FTZ R180, R5, R180, R48 ;  /* 0x000000b405b47223 */ /* 0x020fc80000010030 */
[----:B------:R-:W-:-:S04]  /*9350*/  FMUL.FTZ R180, R180, R4 ;  /* 0x00000004b4b47220 */ /* 0x000fc80000410000 */
[----:B------:R-:W-:-:S04]  /*9360*/  FMUL.FTZ R180, R180, UR14 ;  /* 0x0000000eb4b47c20 */ /* 0x000fc80008410000 */
[----:B--2---:R-:W-:-:S05]  /*9370*/  FMUL.FTZ R176, R176, R180 ;  /* 0x000000b4b0b07220 */ /* 0x004fca0000410000 */
[----:B------:R-:W-:-:S05]  /*9380*/  FSEL R176, R176, RZ, P5 ;  /* 0x000000ffb0b07208 */ /* 0x000fca0002800000 */
[----:B------:R-:W-:Y:S01]  /*9390*/  FADD.FTZ R88, R88, R176 ;  /* 0x000000b058587221 */ /* 0x000fe20000010000 */
[----:B------:R-:W-:-:S04]  /*93a0*/  FFMA.FTZ R176, R199, R22, R23 ;  /* 0x00000016c7b07223 */ /* 0x000fc80000010017 */
[----:B------:R-:W-:-:S04]  /*93b0*/  FADD.FTZ R176, R244, -R176 ;  /* 0x800000b0f4b07221 */ /* 0x000fc80000010000 */
[----:B------:R-:W-:-:S04]  /*93c0*/  FFMA.FTZ R176, R5, R176, R49 ;  /* 0x000000b005b07223 */ /* 0x000fc80000010031 */
        /* <DEDUP_REMOVED lines=31> */
[C---:B-1----:R-:W-:Y:S01]  /*95c0*/  IMAD.WIDE.U32 R180, R24.reuse, 0x10, R182 ;  /* 0x0000001018b47825 */ /* 0x042fe200078e00b6 */
[----:B------:R-:W-:-:S03]  /*95d0*/  IADD3 R24, PT, PT, R24, 0x20, RZ ;  /* 0x0000002018187810 */ /* 0x000fc60007ffe0ff */
[----:B------:R-:W-:-:S05]  /*95e0*/  SEL R179, R179, RZ, P5 ;  /* 0x000000ffb3b37207 */ /* 0x000fca0002800000 */
[----:B------:R0:W-:Y:S02]  /*95f0*/  STG.E.128 desc[UR6][R180.64], R176 ;  /* 0x000000b0b4007986 */ /* 0x0001e4000c101d06 */
.L_x_24495:
[----:B------:R-:W-:Y:S05]  /*9600*/  BSYNC.RECONVERGENT B2 ;  /* 0x0000000000027941 */ /* 0x000fea0003800200 */
.L_x_24494:
[----:B------:R-:W-:Y:S04]  /*9610*/  BSSY.RECONVERGENT B2, `(.L_x_24496) ;  /* 0x0000036000027945 */ /* 0x000fe80003800200 */
[----:B------:R-:W-:Y:S05]  /*9620*/  @!P4 BRA `(.L_x_24497) ;  /* 0x0000000000d0c947 */ /* 0x000fea0003800000 */
[----:B01----:R-:W0:Y:S01]  /*9630*/  LDC.64 R176, c[0x0][0x390] ;  /* 0x0000e400ffb07b82 */ /* 0x003e220000000a00 */
[----:B------:R-:W2:Y:S01]  /*9640*/  LDL R181, [R1+0x4] ;  /* 0x0000040001b57983 */ /* 0x000ea20000100800 */
[----:B0-----:R-:W-:-:S06]  /*9650*/  IMAD.WIDE.U32 R176, R24, 0x10, R176 ;  /* 0x0000001018b07825 */ /* 0x001fcc00078e00b0 */
[----:B------:R-:W2:Y:S02]  /*9660*/  LDG.E.128 R176, desc[UR6][R176.64] ;  /* 0x00000006b0b07981 */ /* 0x000ea4000c1e1d00 */
[----:B--234-:R-:W-:Y:S01]  /*9670*/  FFMA.FTZ R180, R208, R22, R23 ;  /* 0x00000016d0b47223 */ /* 0x01cfe20000010017 */
[C---:B------:R-:W-:Y:S02]  /*9680*/  LOP3.LUT P5, RZ, R13.reuse, 0xff, RZ, 0xc0, !PT ;  /* 0x000000ff0dff7812 */ /* 0x040fe400078ac0ff */
[----:B------:R-:W-:Y:S01]  /*9690*/  LOP3.LUT P4, RZ, R13, 0xff00, RZ, 0xc0, !PT ;  /* 0x0000ff000dff7812 */ /* 0x000fe2000788c0ff */
[----:B------:R-:W-:-:S04]  /*96a0*/  FADD.FTZ R180, R181, -R180 ;  /* 0x800000b4b5b47221 */ /* 0x000fc80000010000 */
[----:B-----5:R-:W-:-:S04]  /*96b0*/  FFMA.FTZ R180, R5, R180, R44 ;  /* 0x000000b405b47223 */ /* 0x020fc8000001002c */
[----:B------:R-:W-:-:S04]  /*96c0*/  FMUL.FTZ R180, R180, R4 ;  /* 0x00000004b4b47220 */ /* 0x000fc80000410000 */
[----:B------:R-:W-:-:S04]  /*96d0*/  FMUL.FTZ R181, R180, UR14 ;  /* 0x0000000eb4b57c20 */ /* 0x000fc80008410000 */
[----:B------:R-:W-:-:S05]  /*96e0*/  FMUL.FTZ R176, R176, R181 ;  /* 0x000000b5b0b07220 */ /* 0x000fca0000410000 */
[----:B------:R-:W-:-:S05]  /*96f0*/  FSEL R176, R176, RZ, P5 ;  /* 0x000000ffb0b07208 */ /* 0x000fca0002800000 */
[----:B------:R-:W-:Y:S01]  /*9700*/  FADD.FTZ R84, R84, R176 ;  /* 0x000000b054547221 */ /* 0x000fe20000010000 */
[----:B------:R-:W-:-:S04]  /*9710*/  FFMA.FTZ R176, R198, R22, R23 ;  /* 0x00000016c6b07223 */ /* 0x000fc80000010017 */
[----:B------:R-:W-:-:S04]  /*9720*/  FADD.FTZ R176, R243, -R176 ;  /* 0x800000b0f3b07221 */ /* 0x000fc80000010000 */
[----:B------:R-:W-:-:S04]  /*9730*/  FFMA.FTZ R176, R5, R176, R45 ;  /* 0x000000b005b07223 */ /* 0x000fc8000001002d */
[----:B------:R-:W-:-:S04]  /*9740*/  FMUL.FTZ R176, R176, R4 ;  /* 0x00000004b0b07220 */ /* 0x000fc80000410000 */
[----:B------:R-:W-:Y:S01]  /*9750*/  FMUL.FTZ R182, R176, UR14 ;  /* 0x0000000eb0b67c20 */ /* 0x000fe20008410000 */
[----:B------:R-:W-:-:S03]  /*9760*/  FFMA.FTZ R176, R189, R22, R23 ;  /* 0x00000016bdb07223 */ /* 0x000fc60000010017 */
[----:B------:R-:W-:Y:S01]  /*9770*/  FMUL.FTZ R177, R177, R182 ;  /* 0x000000b6b1b17220 */ /* 0x000fe20000410000 */
[----:B------:R-:W-:-:S04]  /*9780*/  FADD.FTZ R176, R233, -R176 ;  /* 0x800000b0e9b07221 */ /* 0x000fc80000010000 */
[----:B------:R-:W-:Y:S01]  /*9790*/  FSEL R177, R177, RZ, P4 ;  /* 0x000000ffb1b17208 */ /* 0x000fe20002000000 */
[----:B------:R-:W-:-:S04]  /*97a0*/  FFMA.FTZ R176, R5, R176, R46 ;  /* 0x000000b005b07223 */ /* 0x000fc8000001002e */
[----:B------:R-:W-:Y:S01]  /*97b0*/  FADD.FTZ R85, R85, R177 ;  /* 0x000000b155557221 */ /* 0x000fe20000010000 */
[----:B------:R-:W-:Y:S01]  /*97c0*/  FFMA.FTZ R177, R14, R22, R23 ;  /* 0x000000160eb17223 */ /* 0x000fe20000010017 */
[----:B------:R-:W-:-:S03]  /*97d0*/  FMUL.FTZ R176, R176, R4 ;  /* 0x00000004b0b07220 */ /* 0x000fc60000410000 */
[----:B------:R-:W-:Y:S01]  /*97e0*/  FADD.FTZ R177, R223, -R177 ;  /* 0x800000b1dfb17221 */ /* 0x000fe20000010000 */
[----:B------:R-:W-:Y:S01]  /*97f0*/  FMUL.FTZ R180, R176, UR14 ;  /* 0x0000000eb0b47c20 */ /* 0x000fe20008410000 */
[----:B------:R-:W-:Y:S02]  /*9800*/  FMUL.FTZ R176, R148, R181 ;  /* 0x000000b594b07220 */ /* 0x000fe40000410000 */
[----:B------:R-:W-:Y:S01]  /*9810*/  FFMA.FTZ R177, R5, R177, R47 ;  /* 0x000000b105b17223 */ /* 0x000fe2000001002f */
[----:B------:R-:W-:Y:S02]  /*9820*/  FMUL.FTZ R178, R178, R180 ;  /* 0x000000b4b2b27220 */ /* 0x000fe40000410000 */
[----:B------:R-:W-:Y:S01]  /*9830*/  SEL R176, R176, RZ, P5 ;  /* 0x000000ffb0b07207 */ /* 0x000fe20002800000 */
[----:B------:R-:W-:Y:S01]  /*9840*/  FMUL.FTZ R177, R177, R4 ;  /* 0x00000004b1b17220 */ /* 0x000fe20000410000 */
[----:B------:R-:W-:-:S03]  /*9850*/  LOP3.LUT P5, RZ, R13, 0xff0000, RZ, 0xc0, !PT ;  /* 0x00ff00000dff7812 */ /* 0x000fc600078ac0ff */
[----:B------:R-:W-:Y:S01]  /*9860*/  FMUL.FTZ R181, R177, UR14 ;  /* 0x0000000eb1b57c20 */ /* 0x000fe20008410000 */
[----:B------:R-:W-:Y:S01]  /*9870*/  FMUL.FTZ R177, R149, R182 ;  /* 0x000000b695b17220 */ /* 0x000fe20000410000 */
[----:B------:R-:W-:Y:S01]  /*9880*/  FSEL R178, R178, RZ, P5 ;  /* 0x000000ffb2b27208 */ /* 0x000fe20002800000 */
[----:B------:R-:W0:Y:S01]  /*9890*/  LDC.64 R182, c[0x0][0x468] ;  /* 0x00011a00ffb67b82 */ /* 0x000e220000000a00 */
[----:B------:R-:W-:Y:S02]  /*98a0*/  FMUL.FTZ R179, R179, R181 ;  /* 0x000000b5b3b37220 */ /* 0x000fe40000410000 */
[----:B------:R-:W-:Y:S01]  /*98b0*/  SEL R177, R177, RZ, P4 ;  /* 0x000000ffb1b17207 */ /* 0x000fe20002000000 */
[----:B------:R-:W-:Y:S01]  /*98c0*/  FADD.FTZ R86, R86, R178 ;  /* 0x000000b256567221 */ /* 0x000fe20000010000 */
[----:B------:R-:W-:Y:S01]  /*98d0*/  ISETP.GE.U32.AND P4, PT, R13, 0x1000000, PT ;  /* 0x010000000d00780c */ /* 0x000fe20003f86070 */
[----:B------:R-:W-:-:S03]  /*98e0*/  FMUL.FTZ R178, R150, R180 ;  /* 0x000000b496b27220 */ /* 0x000fc60000410000 */
[----:B------:R-:W-:Y:S02]  /*98f0*/  FSEL R179, R179, RZ, P4 ;  /* 0x000000ffb3b37208 */ /* 0x000fe40002000000 */
[----:B------:R-:W-:-:S03]  /*9900*/  SEL R178, R178, RZ, P5 ;  /* 0x000000ffb2b27207 */ /* 0x000fc60002800000 */
[----:B------:R-:W-:Y:S01]  /*9910*/  FADD.FTZ R87, R87, R179 ;  /* 0x000000b357577221 */ /* 0x000fe20000010000 */
[----:B------:R-:W-:-:S05]  /*9920*/  FMUL.FTZ R179, R151, R181 ;  /* 0x000000b597b37220 */ /* 0x000fca0000410000 */
[----:B------:R-:W-:Y:S01]  /*9930*/  SEL R179, R179, RZ, P4 ;  /* 0x000000ffb3b37207 */ /* 0x000fe20002000000 */
[C---:B0-----:R-:W-:Y:S01]  /*9940*/  IMAD.WIDE.U32 R180, R24.reuse, 0x10, R182 ;  /* 0x0000001018b47825 */ /* 0x041fe200078e00b6 */
[----:B------:R-:W-:-:S04]  /*9950*/  IADD3 R24, PT, PT, R24, 0x20, RZ ;  /* 0x0000002018187810 */ /* 0x000fc80007ffe0ff */
[----:B------:R0:W-:Y:S03]  /*9960*/  STG.E.128 desc[UR6][R180.64], R176 ;  /* 0x000000b0b4007986 */ /* 0x0001e6000c101d06 */
.L_x_24497:
[----:B------:R-:W-:Y:S05]  /*9970*/  BSYNC.RECONVERGENT B2 ;  /* 0x0000000000027941 */ /* 0x000fea0003800200 */
.L_x_24496:
[----:B------:R-:W-:Y:S04]  /*9980*/  BSSY.RECONVERGENT B2, `(.L_x_24498) ;  /* 0x0000036000027945 */ /* 0x000fe80003800200 */
[----:B------:R-:W-:Y:S05]  /*9990*/  @!P3 BRA `(.L_x_24499) ;  /* 0x0000000000d0b947 */ /* 0x000fea0003800000 */
[----:B01----:R-:W0:Y:S01]  /*99a0*/  LDC.64 R176, c[0x0][0x390] ;  /* 0x0000e400ffb07b82 */ /* 0x003e220000000a00 */
[----:B------:R-:W2:Y:S02]  /*99b0*/  LDL R181, [R1] ;  /* 0x0000000001b57983 */ /* 0x000ea40000100800 */
[----:B--234-:R-:W-:Y:S01]  /*99c0*/  FFMA.FTZ R180, R205, R22, R23 ;  /* 0x00000016cdb47223 */ /* 0x01cfe20000010017 */
[----:B------:R-:W-:-:S04]  /*99d0*/  LOP3.LUT P5, RZ, R15, 0xff, RZ, 0xc0, !PT ;  /* 0x000000ff0fff7812 */ /* 0x000fc800078ac0ff */
[----:B------:R-:W1:Y:S01]  /*99e0*/  LDC.64 R206, c[0x0][0x468] ;  /* 0x00011a00ffce7b82 */ /* 0x000e620000000a00 */
[----:B0-----:R-:W-:-:S06]  /*99f0*/  IMAD.WIDE.U32 R176, R24, 0x10, R176 ;  /* 0x0000001018b07825 */ /* 0x001fcc00078e00b0 */
[----:B------:R-:W2:Y:S01]  /*9a00*/  LDG.E.128 R176, desc[UR6][R176.64] ;  /* 0x00000006b0b07981 */ /* 0x000ea2000c1e1d00 */
[C---:B------:R-:W-:Y:S02]  /*9a10*/  LOP3.LUT P4, RZ, R15.reuse, 0xff00, RZ, 0xc0, !PT ;  /* 0x0000ff000fff7812 */ /* 0x040fe4000788c0ff */
[----:B------:R-:W-:Y:S01]  /*9a20*/  LOP3.LUT P3, RZ, R15, 0xff0000, RZ, 0xc0, !PT ;  /* 0x00ff00000fff7812 */ /* 0x000fe2000786c0ff */
        /* <DEDUP_REMOVED lines=15> */
[----:B------:R-:W-:Y:S01]  /*9b20*/  FFMA.FTZ R176, R5, R176, R42 ;  /* 0x000000b005b07223 */ /* 0x000fe2000001002a */
[----:B------:R-:W-:-:S03]  /*9b30*/  FSEL R177, R177, RZ, P4 ;  /* 0x000000ffb1b17208 */ /* 0x000fc60002000000 */
[----:B------:R-:W-:Y:S02]  /*9b40*/  FMUL.FTZ R176, R176, R4 ;  /* 0x00000004b0b07220 */ /* 0x000fe40000410000 */
[----:B------:R-:W-:Y:S01]  /*9b50*/  FADD.FTZ R81, R81, R177 ;  /* 0x000000b151517221 */ /* 0x000fe20000010000 */
[----:B------:R-:W-:Y:S01]  /*9b60*/  FMUL.FTZ R177, R145, R182 ;  /* 0x000000b691b17220 */ /* 0x000fe20000410000 */
[----:B------:R-:W-:Y:S01]  /*9b70*/  FMUL.FTZ R180, R176, UR14 ;  /* 0x0000000eb0b47c20 */ /* 0x000fe20008410000 */
[----:B------:R-:W-:-:S03]  /*9b80*/  FFMA.FTZ R176, R16, R22, R23 ;  /* 0x0000001610b07223 */ /* 0x000fc60000010017 */
[----:B------:R-:W-:Y:S01]  /*9b90*/  FMUL.FTZ R178, R178, R180 ;  /* 0x000000b4b2b27220 */ /* 0x000fe20000410000 */
[----:B------:R-:W-:Y:S01]  /*9ba0*/  FADD.FTZ R176, R222, -R176 ;  /* 0x800000b0deb07221 */ /* 0x000fe20000010000 */
[----:B------:R-:W-:-:S03]  /*9bb0*/  SEL R177, R177, RZ, P4 ;  /* 0x000000ffb1b17207 */ /* 0x000fc60002000000 */
[----:B------:R-:W-:Y:S01]  /*9bc0*/  FFMA.FTZ R176, R5, R176, R43 ;  /* 0x000000b005b07223 */ /* 0x000fe2000001002b */
[----:B------:R-:W-:-:S03]  /*9bd0*/  FSEL R178, R178, RZ, P3 ;  /* 0x000000ffb2b27208 */ /* 0x000fc60001800000 */
[----:B------:R-:W-:Y:S02]  /*9be0*/  FMUL.FTZ R176, R176, R4 ;  /* 0x00000004b0b07220 */ /* 0x000fe40000410000 */
[----:B------:R-:W-:Y:S01]  /*9bf0*/  FADD.FTZ R82, R82, R178 ;  /* 0x000000b252527221 */ /* 0x000fe20000010000 */
[----:B------:R-:W-:Y:S01]  /*9c00*/  FMUL.FTZ R178, R146, R180 ;  /* 0x000000b492b27220 */ /* 0x000fe20000410000 */
[----:B------:R-:W-:Y:S01]  /*9c10*/  FMUL.FTZ R181, R176, UR14 ;  /* 0x0000000eb0b57c20 */ /* 0x000fe20008410000 */
[----:B------:R-:W-:-:S03]  /*9c20*/  FMUL.FTZ R176, R144, R183 ;  /* 0x000000b790b07220 */ /* 0x000fc60000410000 */
[----:B------:R-:W-:Y:S01]  /*9c30*/  FMUL.FTZ R179, R179, R181 ;  /* 0x000000b5b3b37220 */ /* 0x000fe20000410000 */
[----:B------:R-:W-:Y:S02]  /*9c40*/  SEL R178, R178, RZ, P3 ;  /* 0x000000ffb2b27207 */ /* 0x000fe40001800000 */
        /* <DEDUP_REMOVED lines=9> */
.L_x_24499:
[----:B------:R-:W-:Y:S05]  /*9ce0*/  BSYNC.RECONVERGENT B2 ;  /* 0x0000000000027941 */ /* 0x000fea0003800200 */
.L_x_24498:
[----:B------:R-:W-:Y:S04]  /*9cf0*/  BSSY.RECONVERGENT B2, `(.L_x_24500) ;  /* 0x0000035000027945 */ /* 0x000fe80003800200 */
[----:B------:R-:W-:Y:S05]  /*9d00*/  @!P2 BRA `(.L_x_24501) ;  /* 0x0000000000cca947 */ /* 0x000fea0003800000 */
[----:B01----:R-:W0:Y:S01]  /*9d10*/  LDC.64 R176, c[0x0][0x390] ;  /* 0x0000e400ffb07b82 */ /* 0x003e220000000a00 */
[----:B--234-:R-:W-:Y:S01]  /*9d20*/  FFMA.FTZ R180, R204, R22, R23 ;  /* 0x00000016ccb47223 */ /* 0x01cfe20000010017 */
[----:B------:R-:W-:-:S06]  /*9d30*/  LOP3.LUT P2, RZ, R17, 0xff, RZ, 0xc0, !PT ;  /* 0x000000ff11ff7812 */ /* 0x000fcc000784c0ff */
[----:B------:R-:W1:Y:S01]  /*9d40*/  LDC.64 R206, c[0x0][0x468] ;  /* 0x00011a00ffce7b82 */ /* 0x000e620000000a00 */
[----:B0-----:R-:W-:-:S06]  /*9d50*/  IMAD.WIDE.U32 R176, R24, 0x10, R176 ;  /* 0x0000001018b07825 */ /* 0x001fcc00078e00b0 */
[----:B------:R-:W2:Y:S01]  /*9d60*/  LDG.E.128 R176, desc[UR6][R176.64] ;  /* 0x00000006b0b07981 */ /* 0x000ea2000c1e1d00 */
[----:B------:R-:W-:Y:S01]  /*9d70*/  FADD.FTZ R180, R252, -R180 ;  /* 0x800000b4fcb47221 */ /* 0x000fe20000010000 */
[C---:B------:R-:W-:Y:S02]  /*9d80*/  LOP3.LUT P3, RZ, R17.reuse, 0xff00, RZ, 0xc0, !PT ;  /* 0x0000ff0011ff7812 */ /* 0x040fe4000786c0ff */
[----:B------:R-:W-:Y:S01]  /*9d90*/  LOP3.LUT P4, RZ, R17, 0xff0000, RZ, 0xc0, !PT ;  /* 0x00ff000011ff7812 */ /* 0x000fe2000788c0ff */
[----:B-----5:R-:W-:Y:S01]  /*9da0*/  FFMA.FTZ R180, R5, R180, R36 ;  /* 0x000000b405b47223 */ /* 0x020fe20000010024 */
[----:B------:R-:W-:-:S03]  /*9db0*/  ISETP.GE.U32.AND P5, PT, R17, 0x1000000, PT ;  /* 0x010000001100780c */ /* 0x000fc60003fa6070 */
        /* <DEDUP_REMOVED lines=33> */
[----:B------:R-:W-:-:S05]  /*9fd0*/  FSEL R179, R179, RZ, P5 ;  /* 0x000000ffb3b37208 */ /* 0x000fca0002800000 */
[----:B------:R-:W-:Y:S01]  /*9fe0*/  FADD.FTZ R79, R79, R179 ;  /* 0x000000b34f4f7221 */ /* 0x000fe20000010000 */
[----:B------:R-:W-:Y:S01]  /*9ff0*/  FMUL.FTZ R179, R143, R181 ;  /* 0x000000b58fb37220 */ /* 0x000fe20000410000 */
[C---:B-1----:R-:W-:Y:S01]  /*a000*/  IMAD.WIDE.U32 R180, R24.reuse, 0x10, R206 ;  /* 0x0000001018b47825 */ /* 0x042fe200078e00ce */
[----:B------:R-:W-:-:S03]  /*a010*/  IADD3 R24, PT, PT, R24, 0x20, RZ ;  /* 0x0000002018187810 */ /* 0x000fc60007ffe0ff */
[----:B------:R-:W-:-:S05]  /*a020*/  SEL R179, R179, RZ, P5 ;  /* 0x000000ffb3b37207 */ /* 0x000fca0002800000 */
[----:B------:R0:W-:Y:S02]  /*a030*/  STG.E.128 desc[UR6][R180.64], R176 ;  /* 0x000000b0b4007986 */ /* 0x0001e4000c101d06 */
.L_x_24501:
[----:B------:R-:W-:Y:S05]  /*a040*/  BSYNC.RECONVERGENT B2 ;  /* 0x0000000000027941 */ /* 0x000fea0003800200 */
.L_x_24500:
        /* <DEDUP_REMOVED lines=53> */
.L_x_24503:
[----:B------:R-:W-:Y:S05]  /*a3a0*/  BSYNC.RECONVERGENT B2 ;  /* 0x0000000000027941 */ /* 0x000fea0003800200 */
.L_x_24502:
[----:B------:R-:W-:Y:S05]  /*a3b0*/  @!P0 BRA `(.L_x_24482) ;  /* 0x0000002400d08947 */ /* 0x000fea0003800000 */
[----:B01----:R-:W0:Y:S01]  /*a3c0*/  LDC.64 R176, c[0x0][0x390] ;  /* 0x0000e400ffb07b82 */ /* 0x003e220000000a00 */
[----:B--234-:R-:W-:Y:S01]  /*a3d0*/  FFMA.FTZ R180, R26, R22, R23 ;  /* 0x000000161ab47223 */ /* 0x01cfe20000010017 */
[C---:B------:R-:W-:Y:S02]  /*a3e0*/  ISETP.GE.U32.AND P3, PT, R21.reuse, 0x1000000, PT ;  /* 0x010000001500780c */ /* 0x040fe40003f66070 */
[----:B------:R-:W-:-:S04]  /*a3f0*/  LOP3.LUT P0, RZ, R21, 0xff, RZ, 0xc0, !PT ;  /* 0x000000ff15ff7812 */ /* 0x000fc8000780c0ff */
[----:B------:R-:W1:Y:S01]  /*a400*/  LDC.64 R182, c[0x0][0x468] ;  /* 0x00011a00ffb67b82 */ /* 0x000e620000000a00 */
[----:B0-----:R-:W-:-:S06]  /*a410*/  IMAD.WIDE.U32 R176, R24, 0x10, R176 ;  /* 0x0000001018b07825 */ /* 0x001fcc00078e00b0 */
[----:B------:R-:W2:Y:S01]  /*a420*/  LDG.E.128 R176, desc[UR6][R176.64] ;  /* 0x00000006b0b07981 */ /* 0x000ea2000c1e1d00 */
[----:B------:R-:W-:Y:S01]  /*a430*/  FADD.FTZ R180, R219, -R180 ;  /* 0x800000b4dbb47221 */ /* 0x000fe20000010000 */
[C---:B------:R-:W-:Y:S02]  /*a440*/  LOP3.LUT P1, RZ, R21.reuse, 0xff00, RZ, 0xc0, !PT ;  /* 0x0000ff0015ff7812 */ /* 0x040fe4000782c0ff */
[----:B------:R-:W-:Y:S01]  /*a450*/  LOP3.LUT P2, RZ, R21, 0xff0000, RZ, 0xc0, !PT ;  /* 0x00ff000015ff7812 */ /* 0x000fe2000784c0ff */
        /* <DEDUP_REMOVED lines=10> */
[----:B------:R-:W-:-:S04]  /*a500*/  FMUL.FTZ R179, R179, UR14 ;  /* 0x0000000eb3b37c20 */ /* 0x000fc80008410000 */
[----:B------:R-:W-:-:S05]  /*a510*/  FMUL.FTZ R176, R176, R179 ;  /* 0x000000b3b0b07220 */ /* 0x000fca0000410000 */
[----:B------:R-:W-:-:S05]  /*a520*/  FSEL R176, R176, RZ, P0 ;  /* 0x000000ffb0b07208 */ /* 0x000fca0000000000 */
[----:B------:R-:W-:Y:S01]  /*a530*/  FADD.FTZ R68, R68, R176 ;  /* 0x000000b044447221 */ /* 0x000fe20000010000 */
        /* <DEDUP_REMOVED lines=10> */
[----:B-1----:R-:W-:-:S04]  /*a5e0*/  IMAD.WIDE.U32 R4, R24, 0x10, R182 ;  /* 0x0000001018047825 */ /* 0x002fc800078e00b6 */
[----:B------:R-:W-:Y:S01]  /*a5f0*/  FMUL.FTZ R24, R135, R180 ;  /* 0x000000b487187220 */ /* 0x000fe20000410000 */
[-C--:B------:R-:W-:Y:S01]  /*a600*/  FMUL.FTZ R177, R177, R176.reuse ;  /* 0x000000b0b1b17220 */ /* 0x080fe20000410000 */
[-C--:B------:R-:W-:Y:S01]  /*a610*/  FMUL.FTZ R22, R178, R23.reuse ;  /* 0x00000017b2167220 */ /* 0x080fe20000410000 */
[----:B------:R-:W-:Y:S01]  /*a620*/  FMUL.FTZ R178, R133, R176 ;  /* 0x000000b085b27220 */ /* 0x000fe20000410000 */
[----:B------:R-:W-:Y:S02]  /*a630*/  FMUL.FTZ R23, R134, R23 ;  /* 0x0000001786177220 */ /* 0x000fe40000410000 */
[----:B------:R-:W-:-:S05]  /*a640*/  FSEL R177, R177, RZ, P1 ;  /* 0x000000ffb1b17208 */ /* 0x000fca0000800000 */
[----:B------:R-:W-:Y:S01]  /*a650*/  FADD.FTZ R69, R69, R177 ;  /* 0x000000b145457221 */ /* 0x000fe20000010000 */
[----:B------:R-:W-:Y:S01]  /*a660*/  FMUL.FTZ R177, R132, R179 ;  /* 0x000000b384b17220 */ /* 0x000fe20000410000 */
[----:B------:R-:W-:-:S04]  /*a670*/  SEL R179, R24, RZ, P3 ;  /* 0x000000ff18b37207 */ /* 0x000fc80001800000 */
[----:B------:R-:W-:Y:S02]  /*a680*/  SEL R176, R177, RZ, P0 ;  /* 0x000000ffb1b07207 */ /* 0x000fe40000000000 */
[----:B------:R-:W-:Y:S02]  /*a690*/  SEL R177, R178, RZ, P1 ;  /* 0x000000ffb2b17207 */ /* 0x000fe40000800000 */
[----:B------:R-:W-:-:S05]  /*a6a0*/  SEL R178, R23, RZ, P2 ;  /* 0x000000ff17b27207 */ /* 0x000fca0001000000 */
[----:B------:R0:W-:Y:S02]  /*a6b0*/  STG.E.128 desc[UR6][R4.64], R176 ;  /* 0x000000b004007986 */ /* 0x0001e4000c101d06 */
[----:B0-----:R-:W-:-:S05]  /*a6c0*/  FSEL R4, R22, RZ, P2 ;  /* 0x000000ff16047208 */ /* 0x001fca0001000000 */
[----:B------:R-:W-:Y:S01]  /*a6d0*/  FADD.FTZ R70, R70, R4 ;  /* 0x0000000446467221 */ /* 0x000fe20000010000 */
[----:B------:R-:W-:Y:S06]  /*a6e0*/  BRA `(.L_x_24482) ;  /* 0x0000002400047947 */ /* 0x000fec0003800000 */
.L_x_24485:
[----:B------:R-:W-:Y:S04]  /*a6f0*/  BSSY.RECONVERGENT B2, `(.L_x_24504) ;  /* 0x0000038000027945 */ /* 0x000fe80003800200 */
[----:B------:R-:W-:Y:S05]  /*a700*/  @!P5 BRA `(.L_x_24505) ;  /* 0x0000000000d8d947 */ /* 0x000fea0003800000 */
[----:B------:R-:W0:Y:S08]  /*a710*/  LDC.64 R172, c[0x0][0x390] ;  /* 0x0000e400ffac7b82 */ /* 0x000e300000000a00 */
[----:B--234-:R-:W1:Y:S01]  /*a720*/  LDC.64 R180, c[0x0][0x478] ;  /* 0x00011e00ffb47b82 */ /* 0x01ce620000000a00 */
[----:B0-----:R-:W-:-:S05]  /*a730*/  IMAD.WIDE.U32 R172, R24, 0x10, R172 ;  /* 0x0000001018ac7825 */ /* 0x001fca00078e00ac */
[----:B------:R0:W2:Y:S01]  /*a740*/  LDG.E.128 R176, desc[UR6][R172.64] ;  /* 0x00000006acb07981 */ /* 0x0000a2000c1e1d00 */
[-CC-:B------:R-:W-:Y:S01]  /*a750*/  FFMA.FTZ R174, R213, R22.reuse, R23.reuse ;  /* 0x00000016d5ae7223 */ /* 0x180fe20000010017 */
[----:B------:R-:W-:Y:S01]  /*a760*/  FFMA.FTZ R175, R184, R22, R23 ;  /* 0x00000016b8af7223 */ /* 0x000fe20000010017 */
[----:B-1----:R-:W-:Y:S01]  /*a770*/  IMAD.WIDE.U32 R180, R24, 0x10, R180 ;  /* 0x0000001018b47825 */ /* 0x002fe200078e00b4 */
[----:B------:R-:W-:-:S03]  /*a780*/  LOP3.LUT P5, RZ, R6, 0xff, RZ, 0xc0, !PT ;  /* 0x000000ff06ff7812 */ /* 0x000fc600078ac0ff */
[----:B------:R-:W-:Y:S01]  /*a790*/  FADD.FTZ R174, R238, -R174 ;  /* 0x800000aeeeae7221 */ /* 0x000fe20000010000 */
[----:B------:R-:W-:-:S03]  /*a7a0*/  FADD.FTZ R175, R228, -R175 ;  /* 0x800000afe4af7221 */ /* 0x000fc60000010000 */
[C---:B-----5:R-:W-:Y:S01]  /*a7b0*/  FFMA.FTZ R174, R5.reuse, R174, R66 ;  /* 0x000000ae05ae7223 */ /* 0x060fe20000010042 */
[-CC-:B0-----:R-:W-:Y:S01]  /*a7c0*/  FFMA.FTZ R172, R0, R22.reuse, R23.reuse ;  /* 0x0000001600ac7223 */ /* 0x181fe20000010017 */
[----:B------:R-:W-:Y:S01]  /*a7d0*/  FFMA.FTZ R173, R214, R22, R23 ;  /* 0x00000016d6ad7223 */ /* 0x000fe20000010017 */
[----:B------:R-:W-:Y:S02]  /*a7e0*/  FFMA.FTZ R175, R5, R175, R67 ;  /* 0x000000af05af7223 */ /* 0x000fe40000010043 */
[----:B------:R-:W-:Y:S01]  /*a7f0*/  FADD.FTZ R172, R217, -R172 ;  /* 0x800000acd9ac7221 */ /* 0x000fe20000010000 */
[----:B------:R-:W-:-:S03]  /*a800*/  FADD.FTZ R173, R248, -R173 ;  /* 0x800000adf8ad7221 */ /* 0x000fc60000010000 */
[C---:B------:R-:W-:Y:S01]  /*a810*/  FFMA.FTZ R172, R5.reuse, R172, R64 ;  /* 0x000000ac05ac7223 */ /* 0x040fe20000010040 */
[----:B------:R-:W-:-:S05]  /*a820*/  FFMA.FTZ R173, R5, R173, R65 ;  /* 0x000000ad05ad7223 */ /* 0x000fca0000010041 */
[----:B------:R0:W-:Y:S02]  /*a830*/  STG.E.128 desc[UR6][R180.64], R172 ;  /* 0x000000acb4007986 */ /* 0x0001e4000c101d06 */
[----:B0-----:R-:W-:-:S04]  /*a840*/  FMUL.FTZ R180, R172, R4 ;  /* 0x00000004acb47220 */ /* 0x001fc80000410000 */
[----:B------:R-:W-:-:S04]  /*a850*/  FMUL.FTZ R180, R180, UR14 ;  /* 0x0000000eb4b47c20 */ /* 0x000fc80008410000 */
[----:B--2---:R-:W-:-:S05]  /*a860*/  FMUL.FTZ R176, R180, R176 ;  /* 0x000000b0b4b07220 */ /* 0x004fca0000410000 */
[----:B------:R-:W-:-:S05]  /*a870*/  FSEL R176, R176, RZ, P5 ;  /* 0x000000ffb0b07208 */ /* 0x000fca0002800000 */
[----:B------:R-:W-:Y:S01]  /*a880*/  FADD.FTZ R104, R104, R176 ;  /* 0x000000b068687221 */ /* 0x000fe20000010000 */
[----:B------:R-:W-:Y:S01]  /*a890*/  FMUL.FTZ R176, R168, R180 ;  /* 0x000000b4a8b07220 */ /* 0x000fe20000410000 */
[----:B------:R-:W-:-:S04]  /*a8a0*/  FMUL.FTZ R180, R173, R4 ;  /* 0x00000004adb47220 */ /* 0x000fc80000410000 */
[----:B------:R-:W-:Y:S01]  /*a8b0*/  FMUL.FTZ R180, R180, UR14 ;  /* 0x0000000eb4b47c20 */ /* 0x000fe20008410000 */
[----:B------:R-:W-:Y:S02]  /*a8c0*/  SEL R176, R176, RZ, P5 ;  /* 0x000000ffb0b07207 */ /* 0x000fe40002800000 */
[----:B------:R-:W-:Y:S01]  /*a8d0*/  LOP3.LUT P5, RZ, R6, 0xff00, RZ, 0xc0, !PT ;  /* 0x0000ff0006ff7812 */ /* 0x000fe200078ac0ff */
[----:B------:R-:W-:-:S05]  /*a8e0*/  FMUL.FTZ R177, R180, R177 ;  /* 0x000000b1b4b17220 */ /* 0x000fca0000410000 */
        /* <DEDUP_REMOVED lines=14> */
[----:B------:R-:W-:Y:S01]  /*a9d0*/  ISETP.GE.U32.AND P5, PT, R6, 0x1000000, PT ;  /* 0x010000000600780c */ /* 0x000fe20003fa6070 */
        /* <DEDUP_REMOVED lines=9> */
.L_x_24505:
[----:B------:R-:W-:Y:S05]  /*aa70*/  BSYNC.RECONVERGENT B2 ;  /* 0x0000000000027941 */ /* 0x000fea0003800200 */
.L_x_24504:
[----:B------:R-:W-:Y:S01]  /*aa80*/  LOP3.LUT P5, RZ, R3, 0x2, RZ, 0xc0, !PT ;  /* 0x0000000203ff7812 */ /* 0x000fe200078ac0ff */
[----:B------:R-:W-:-:S12]  /*aa90*/  BSSY.RECONVERGENT B2, `(.L_x_24506) ;  /* 0x0000039000027945 */ /* 0x000fd80003800200 */
[----:B------:R-:W-:Y:S05]  /*aaa0*/  @!P5 BRA `(.L_x_24507) ;  /* 0x0000000000dcd947 */ /* 0x000fea0003800000 */
[----:B------:R-:W1:Y:S01]  /*aab0*/  LDC.64 R172, c[0x0][0x390] ;  /* 0x0000e400ffac7b82 */ /* 0x000e620000000a00 */
[----:B------:R-:W2:Y:S07]  /*aac0*/  LDL R182, [R1+0x14] ;  /* 0x0000140001b67983 */ /* 0x000eae0000100800 */
[----:B0-234-:R-:W0:Y:S01]  /*aad0*/  LDC.64 R180, c[0x0][0x478] ;  /* 0x00011e00ffb47b82 */ /* 0x01de220000000a00 */
[----:B-1----:R-:W-:-:S05]  /*aae0*/  IMAD.WIDE.U32 R172, R24, 0x10, R172 ;  /* 0x0000001018ac7825 */ /* 0x002fca00078e00ac */
[----:B------:R1:W2:Y:S01]  /*aaf0*/  LDG.E.128 R176, desc[UR6][R172.64] ;  /* 0x00000006acb07981 */ /* 0x0002a2000c1e1d00 */
[-CC-:B------:R-:W-:Y:S01]  /*ab00*/  FFMA.FTZ R174, R193, R22.reuse, R23.reuse ;  /* 0x00000016c1ae7223 */ /* 0x180fe20000010017 */
[----:B------:R-:W-:Y:S01]  /*ab10*/  FFMA.FTZ R175, R27, R22, R23 ;  /* 0x000000161baf7223 */ /* 0x000fe20000010017 */
[----:B0-----:R-:W-:Y:S01]  /*ab20*/  IMAD.WIDE.U32 R180, R24, 0x10, R180 ;  /* 0x0000001018b47825 */ /* 0x001fe200078e00b4 */
[----:B------:R-:W-:-:S03]  /*ab30*/  LOP3.LUT P5, RZ, R7, 0xff, RZ, 0xc0, !PT ;  /* 0x000000ff07ff7812 */ /* 0x000fc600078ac0ff */
[----:B------:R-:W-:Y:S01]  /*ab40*/  FADD.FTZ R174, R237, -R174 ;  /* 0x800000aeedae7221 */ /* 0x000fe20000010000 */
[----:B------:R-:W-:-:S03]  /*ab50*/  FADD.FTZ R175, R227, -R175 ;  /* 0x800000afe3af7221 */ /* 0x000fc60000010000 */
[C---:B-----5:R-:W-:Y:S01]  /*ab60*/  FFMA.FTZ R174, R5.reuse, R174, R62 ;  /* 0x000000ae05ae7223 */ /* 0x060fe2000001003e */
[-CC-:B-1----:R-:W-:Y:S01]  /*ab70*/  FFMA.FTZ R172, R212, R22.reuse, R23.reuse ;  /* 0x00000016d4ac7223 */ /* 0x182fe20000010017 */
[----:B------:R-:W-:Y:S01]  /*ab80*/  FFMA.FTZ R173, R202, R22, R23 ;  /* 0x00000016caad7223 */ /* 0x000fe20000010017 */
[----:B------:R-:W-:-:S03]  /*ab90*/  FFMA.FTZ R175, R5, R175, R63 ;  /* 0x000000af05af7223 */ /* 0x000fc6000001003f */
[----:B------:R-:W-:-:S04]  /*aba0*/  FADD.FTZ R173, R247, -R173 ;  /* 0x800000adf7ad7221 */ /* 0x000fc80000010000 */
[----:B------:R-:W-:Y:S01]  /*abb0*/  FFMA.FTZ R173, R5, R173, R61 ;  /* 0x000000ad05ad7223 */ /* 0x000fe2000001003d */
[----:B------:R-:W-:-:S04]  /*abc0*/  FADD.FTZ R172, R182, -R172 ;  /* 0x800000acb6ac7221 */ /* 0x000fc80000010000 */
        /* <DEDUP_REMOVED lines=37> */
.L_x_24507:
[----:B------:R-:W-:Y:S05]  /*ae20*/  BSYNC.RECONVERGENT B2 ;  /* 0x0000000000027941 */ /* 0x000fea0003800200 */
.L_x_24506:
[----:B------:R-:W-:Y:S01]  /*ae30*/  LOP3.LUT P5, RZ, R3, 0x4, RZ, 0xc0, !PT ;  /* 0x0000000403ff7812 */ /* 0x000fe200078ac0ff */
[----:B------:R-:W-:-:S12]  /*ae40*/  BSSY.RECONVERGENT B2, `(.L_x_24508) ;  /* 0x0000039000027945 */ /* 0x000fd80003800200 */
[----:B------:R-:W-:Y:S05]  /*ae50*/  @!P5 BRA `(.L_x_24509) ;  /* 0x0000000000dcd947 */ /* 0x000fea0003800000 */
[----:B------:R-:W0:Y:S01]  /*ae60*/  LDC.64 R172, c[0x0][0x390] ;  /* 0x0000e400ffac7b82 */ /* 0x000e220000000a00 */
[----:B------:R-:W2:Y:S07]  /*ae70*/  LDL R182, [R1+0x10] ;  /* 0x0000100001b67983 */ /* 0x000eae0000100800 */
[----:B01234-:R-:W0:Y:S01]  /*ae80*/  LDC.64 R180, c[0x0][0x478] ;  /* 0x00011e00ffb47b82 */ /* 0x01fe220000000a00 */
[----:B------:R-:W-:-:S05]  /*ae90*/  IMAD.WIDE.U32 R172, R24, 0x10, R172 ;  /* 0x0000001018ac7825 */ /* 0x000fca00078e00ac */
[----:B------:R1:W2:Y:S01]  /*aea0*/  LDG.E.128 R176, desc[UR6][R172.64] ;  /* 0x00000006acb07981 */ /* 0x0002a2000c1e1d00 */
[-CC-:B------:R-:W-:Y:S01]  /*aeb0*/  FFMA.FTZ R174, R192, R22.reuse, R23.reuse ;  /* 0x00000016c0ae7223 */ /* 0x180fe20000010017 */
[----:B------:R-:W-:Y:S01]  /*aec0*/  FFMA.FTZ R175, R25, R22, R23 ;  /* 0x0000001619af7223 */ /* 0x000fe20000010017 */
[----:B0-----:R-:W-:Y:S01]  /*aed0*/  IMAD.WIDE.U32 R180, R24, 0x10, R180 ;  /* 0x0000001018b47825 */ /* 0x001fe200078e00b4 */
[----:B-----5:R-:W-:-:S03]  /*aee0*/  LOP3.LUT P5, RZ, R8, 0xff, RZ, 0xc0, !PT ;  /* 0x000000ff08ff7812 */ /* 0x020fc600078ac0ff */
[----:B------:R-:W-:Y:S01]  /*aef0*/  FADD.FTZ R174, R236, -R174 ;  /* 0x800000aeecae7221 */ /* 0x000fe20000010000 */
[----:B------:R-:W-:-:S03]  /*af00*/  FADD.FTZ R175, R226, -R175 ;  /* 0x800000afe2af7221 */ /* 0x000fc60000010000 */
[----:B------:R-:W-:Y:S01]  /*af10*/  FFMA.FTZ R174, R5, R174, R58 ;  /* 0x000000ae05ae7223 */ /* 0x000fe2000001003a */
        /* <DEDUP_REMOVED lines=43> */
.L_x_24509:
[----:B------:R-:W-:Y:S05]  /*b1d0*/  BSYNC.RECONVERGENT B2 ;  /* 0x0000000000027941 */ /* 0x000fea0003800200 */
.L_x_24508:
        /* <DEDUP_REMOVED lines=14> */
[C---:B------:R-:W-:Y:S01]  /*b2c0*/  FFMA.FTZ R174, R5.reuse, R174, R54 ;  /* 0x000000ae05ae7223 */ /* 0x040fe20000010036 */
        /* <DEDUP_REMOVED lines=43> */
.L_x_24511:
[----:B------:R-:W-:Y:S05]  /*b580*/  BSYNC.RECONVERGENT B2 ;  /* 0x0000000000027941 */ /* 0x000fea0003800200 */
.L_x_24510:
        /* <DEDUP_REMOVED lines=11> */
[----:B------:R-:W-:-:S03]  /*b640*/  LOP3.LUT P5, RZ, R11, 0xff, RZ, 0xc0, !PT ;  /* 0x000000ff0bff7812 */ /* 0x000fc600078ac0ff */
[----:B------:R-:W-:Y:S01]  /*b650*/  FADD.FTZ R174, R234, -R174 ;  /* 0x800000aeeaae7221 */ /* 0x000fe20000010000 */
[----:B------:R-:W-:-:S03]  /*b660*/  FADD.FTZ R175, R224, -R175 ;  /* 0x800000afe0af7221 */ /* 0x000fc60000010000 */
[----:B-----5:R-:W-:Y:S01]  /*b670*/  FFMA.FTZ R174, R5, R174, R50 ;  /* 0x000000ae05ae7223 */ /* 0x020fe20000010032 */
[-CC-:B-1----:R-:W-:Y:S01]  /*b680*/  FFMA.FTZ R172, R209, R22.reuse, R23.reuse ;  /* 0x00000016d1ac7223 */ /* 0x182fe20000010017 */
[----:B------:R-:W-:Y:S01]  /*b690*/  FFMA.FTZ R173, R199, R22, R23 ;  /* 0x00000016c7ad7223 */ /* 0x000fe20000010017 */
[----:B------:R-:W-:-:S03]  /*b6a0*/  FFMA.FTZ R175, R5, R175, R51 ;  /* 0x000000af05af7223 */ /* 0x000fc60000010033 */
[----:B------:R-:W-:-:S04]  /*b6b0*/  FADD.FTZ R173, R244, -R173 ;  /* 0x800000adf4ad7221 */ /* 0x000fc80000010000 */
[C---:B------:R-:W-:Y:S01]  /*b6c0*/  FFMA.FTZ R173, R5.reuse, R173, R49 ;  /* 0x000000ad05ad7223 */ /* 0x040fe20000010031 */
[----:B------:R-:W-:Y:S02]  /*b6d0*/  FADD.FTZ R172, R182, -R172 ;  /* 0x800000acb6ac7221 */ /* 0x000fe40000010000 */
[----:B------:R-:W0:Y:S02]  /*b6e0*/  LDC.64 R182, c[0x0][0x468] ;  /* 0x00011a00ffb67b82 */ /* 0x000e240000000a00 */
[----:B------:R-:W-:-:S05]  /*b6f0*/  FFMA.FTZ R172, R5, R172, R48 ;  /* 0x000000ac05ac7223 */ /* 0x000fca0000010030 */
[----:B------:R1:W-:Y:S02]  /*b700*/  STG.E.128 desc[UR6][R180.64], R172 ;  /* 0x000000acb4007986 */ /* 0x0003e4000c101d06 */
[----:B-1----:R-:W-:-:S04]  /*b710*/  FMUL.FTZ R180, R172, R4 ;  /* 0x00000004acb47220 */ /* 0x002fc80000410000 */
[----:B------:R-:W-:-:S04]  /*b720*/  FMUL.FTZ R180, R180, UR14 ;  /* 0x0000000eb4b47c20 */ /* 0x000fc80008410000 */
[----:B--2---:R-:W-:-:S05]  /*b730*/  FMUL.FTZ R176, R180, R176 ;  /* 0x000000b0b4b07220 */ /* 0x004fca0000410000 */
[----:B------:R-:W-:-:S05]  /*b740*/  FSEL R176, R176, RZ, P5 ;  /* 0x000000ffb0b07208 */ /* 0x000fca0002800000 */
[----:B------:R-:W-:Y:S01]  /*b750*/  FADD.FTZ R88, R88, R176 ;  /* 0x000000b058587221 */ /* 0x000fe20000010000 */
        /* <DEDUP_REMOVED lines=25> */
[C---:B0-----:R-:W-:Y:S01]  /*b8f0*/  IMAD.WIDE.U32 R180, R24.reuse, 0x10, R182 ;  /* 0x0000001018b47825 */ /* 0x041fe200078e00b6 */
[----:B------:R-:W-:-:S03]  /*b900*/  IADD3 R24, PT, PT, R24, 0x20, RZ ;  /* 0x0000002018187810 */ /* 0x000fc60007ffe0ff */
[----:B------:R-:W-:-:S05]  /*b910*/  SEL R179, R179, RZ, P5 ;  /* 0x000000ffb3b37207 */ /* 0x000fca0002800000 */
[----:B------:R0:W-:Y:S02]  /*b920*/  STG.E.128 desc[UR6][R180.64], R176 ;  /* 0x000000b0b4007986 */ /* 0x0001e4000c101d06 */
.L_x_24513:
[----:B------:R-:W-:Y:S05]  /*b930*/  BSYNC.RECONVERGENT B2 ;  /* 0x0000000000027941 */ /* 0x000fea0003800200 */
.L_x_24512:
[----:B------:R-:W-:Y:S04]  /*b940*/  BSSY.RECONVERGENT B2, `(.L_x_24514) ;  /* 0x0000039000027945 */ /* 0x000fe80003800200 */
[----:B------:R-:W-:Y:S05]  /*b950*/  @!P4 BRA `(.L_x_24515) ;  /* 0x0000000000dcc947 */ /* 0x000fea0003800000 */
[----:B------:R-:W0:Y:S01]  /*b960*/  LDC.64 R172, c[0x0][0x390] ;  /* 0x0000e400ffac7b82 */ /* 0x000e220000000a00 */
[----:B------:R-:W2:Y:S07]  /*b970*/  LDL R182, [R1+0x4] ;  /* 0x0000040001b67983 */ /* 0x000eae0000100800 */
[----:B01234-:R-:W0:Y:S01]  /*b980*/  LDC.64 R180, c[0x0][0x478] ;  /* 0x00011e00ffb47b82 */ /* 0x01fe220000000a00 */
[-CC-:B------:R-:W-:Y:S01]  /*b990*/  FFMA.FTZ R174, R189, R22.reuse, R23.reuse ;  /* 0x00000016bdae7223 */ /* 0x180fe20000010017 */
[----:B------:R-:W-:Y:S01]  /*b9a0*/  FFMA.FTZ R175, R14, R22, R23 ;  /* 0x000000160eaf7223 */ /* 0x000fe20000010017 */
[----:B------:R-:W-:-:S02]  /*b9b0*/  LOP3.LUT P5, RZ, R13, 0xff, RZ, 0xc0, !PT ;  /* 0x000000ff0dff7812 */ /* 0x000fc400078ac0ff */
[----:B------:R-:W-:-:S03]  /*b9c0*/  LOP3.LUT P4, RZ, R13, 0xff00, RZ, 0xc0, !PT ;  /* 0x0000ff000dff7812 */ /* 0x000fc6000788c0ff */
[----:B------:R-:W1:Y:S01]  /*b9d0*/  LDC.64 R206, c[0x0][0x468] ;  /* 0x00011a00ffce7b82 */ /* 0x000e620000000a00 */
[----:B------:R-:W-:-:S05]  /*b9e0*/  IMAD.WIDE.U32 R172, R24, 0x10, R172 ;  /* 0x0000001018ac7825 */ /* 0x000fca00078e00ac */
[----:B------:R2:W3:Y:S01]  /*b9f0*/  LDG.E.128 R176, desc[UR6][R172.64] ;  /* 0x00000006acb07981 */ /* 0x0004e2000c1e1d00 */
[----:B------:R-:W-:Y:S01]  /*ba00*/  FADD.FTZ R174, R233, -R174 ;  /* 0x800000aee9ae7221 */ /* 0x000fe20000010000 */
[----:B------:R-:W-:Y:S01]  /*ba10*/  FADD.FTZ R175, R223, -R175 ;  /* 0x800000afdfaf7221 */ /* 0x000fe20000010000 */
[----:B0-----:R-:W-:-:S04]  /*ba20*/  IMAD.WIDE.U32 R180, R24, 0x10, R180 ;  /* 0x0000001018b47825 */ /* 0x001fc800078e00b4 */
[C---:B-----5:R-:W-:Y:S01]  /*ba30*/  FFMA.FTZ R174, R5.reuse, R174, R46 ;  /* 0x000000ae05ae7223 */ /* 0x060fe2000001002e */
[----:B------:R-:W-:Y:S01]  /*ba40*/  FFMA.FTZ R175, R5, R175, R47 ;  /* 0x000000af05af7223 */ /* 0x000fe2000001002f */
[-CC-:B--2---:R-:W-:Y:S01]  /*ba50*/  FFMA.FTZ R172, R208, R22.reuse, R23.reuse ;  /* 0x00000016d0ac7223 */ /* 0x184fe20000010017 */
[----:B------:R-:W-:-:S04]  /*ba60*/  FFMA.FTZ R173, R198, R22, R23 ;  /* 0x00000016c6ad7223 */ /* 0x000fc80000010017 */
[----:B------:R-:W-:-:S04]  /*ba70*/  FADD.FTZ R173, R243, -R173 ;  /* 0x800000adf3ad7221 */ /* 0x000fc80000010000 */
[----:B------:R-:W-:Y:S01]  /*ba80*/  FFMA.FTZ R173, R5, R173, R45 ;  /* 0x000000ad05ad7223 */ /* 0x000fe2000001002d */
[----:B------:R-:W-:-:S04]  /*ba90*/  FADD.FTZ R172, R182, -R172 ;  /* 0x800000acb6ac7221 */ /* 0x000fc80000010000 */
[----:B------:R-:W-:-:S04]  /*baa0*/  FFMA.FTZ R172, R5, R172, R44 ;  /* 0x000000ac05ac7223 */ /* 0x000fc8000001002c */
[----:B------:R-:W-:Y:S01]  /*bab0*/  FMUL.FTZ R182, R172, R4 ;  /* 0x00000004acb67220 */ /* 0x000fe20000410000 */
[----:B------:R0:W-:Y:S03]  /*bac0*/  STG.E.128 desc[UR6][R180.64], R172 ;  /* 0x000000acb4007986 */ /* 0x0001e6000c101d06 */
[----:B------:R-:W-:-:S04]  /*bad0*/  FMUL.FTZ R182, R182, UR14 ;  /* 0x0000000eb6b67c20 */ /* 0x000fc80008410000 */
[----:B---3--:R-:W-:-:S05]  /*bae0*/  FMUL.FTZ R176, R182, R176 ;  /* 0x000000b0b6b07220 */ /* 0x008fca0000410000 */
[----:B------:R-:W-:-:S05]  /*baf0*/  FSEL R176, R176, RZ, P5 ;  /* 0x000000ffb0b07208 */ /* 0x000fca0002800000 */
[----:B------:R-:W-:Y:S01]  /*bb00*/  FADD.FTZ R84, R84, R176 ;  /* 0x000000b054547221 */ /* 0x000fe20000010000 */
[----:B------:R-:W-:-:S04]  /*bb10*/  FMUL.FTZ R176, R173, R4 ;  /* 0x00000004adb07220 */ /* 0x000fc80000410000 */
[----:B0-----:R-:W-:Y:S01]  /*bb20*/  FMUL.FTZ R181, R176, UR14 ;  /* 0x0000000eb0b57c20 */ /* 0x001fe20008410000 */
[----:B------:R-:W-:-:S03]  /*bb30*/  FMUL.FTZ R176, R174, R4 ;  /* 0x00000004aeb07220 */ /* 0x000fc60000410000 */
[----:B------:R-:W-:Y:S01]  /*bb40*/  FMUL.FTZ R177, R181, R177 ;  /* 0x000000b1b5b17220 */ /* 0x000fe20000410000 */
[----:B------:R-:W-:Y:S01]  /*bb50*/  FMUL.FTZ R180, R176, UR14 ;  /* 0x0000000eb0b47c20 */ /* 0x000fe20008410000 */
[----:B------:R-:W-:-:S03]  /*bb60*/  FMUL.FTZ R176, R148, R182 ;  /* 0x000000b694b07220 */ /* 0x000fc60000410000 */
[----:B------:R-:W-:Y:S01]  /*bb70*/  FMUL.FTZ R178, R180, R178 ;  /* 0x000000b2b4b27220 */ /* 0x000fe20000410000 */
[----:B------:R-:W-:Y:S02]  /*bb80*/  FSEL R177, R177, RZ, P4 ;  /* 0x000000ffb1b17208 */ /* 0x000fe40002000000 */
[----:B------:R-:W-:Y:S02]  /*bb90*/  SEL R176, R176, RZ, P5 ;  /* 0x000000ffb0b07207 */ /* 0x000fe40002800000 */
[----:B------:R-:W-:Y:S01]  /*bba0*/  LOP3.LUT P5, RZ, R13, 0xff0000, RZ, 0xc0, !PT ;  /* 0x00ff00000dff7812 */ /* 0x000fe200078ac0ff */
[----:B------:R-:W-:Y:S01]  /*bbb0*/  FADD.FTZ R85, R85, R177 ;  /* 0x000000b155557221 */ /* 0x000fe20000010000 */
[----:B------:R-:W-:Y:S02]  /*bbc0*/  FMUL.FTZ R177, R149, R181 ;  /* 0x000000b595b17220 */ /* 0x000fe40000410000 */
[----:B------:R-:W-:-:S03]  /*bbd0*/  FSEL R178, R178, RZ, P5 ;  /* 0x000000ffb2b27208 */ /* 0x000fc60002800000 */
[----:B------:R-:W-:Y:S02]  /*bbe0*/  SEL R177, R177, RZ, P4 ;  /* 0x000000ffb1b17207 */ /* 0x000fe40002000000 */
[----:B------:R-:W-:Y:S01]  /*bbf0*/  FADD.FTZ R86, R86, R178 ;  /* 0x000000b256567221 */ /* 0x000fe20000010000 */
[----:B------:R-:W-:Y:S01]  /*bc00*/  FMUL.FTZ R178, R175, R4 ;  /* 0x00000004afb27220 */ /* 0x000fe20000410000 */
[----:B------:R-:W-:-:S03]  /*bc10*/  ISETP.GE.U32.AND P4, PT, R13, 0x1000000, PT ;  /* 0x010000000d00780c */ /* 0x000fc60003f86070 */
[----:B------:R-:W-:-:S04]  /*bc20*/  FMUL.FTZ R178, R178, UR14 ;  /* 0x0000000eb2b27c20 */ /* 0x000fc80008410000 */
[----:B------:R-:W-:Y:S01]  /*bc30*/  FMUL.FTZ R179, R178, R179 ;  /* 0x000000b3b2b37220 */ /* 0x000fe20000410000 */
[----:B------:R-:W-:-:S04]  /*bc40*/  FMUL.FTZ R182, R151, R178 ;  /* 0x000000b297b67220 */ /* 0x000fc80000410000 */
[----:B------:R-:W-:-:S05]  /*bc50*/  FSEL R179, R179, RZ, P4 ;  /* 0x000000ffb3b37208 */ /* 0x000fca0002000000 */
[----:B------:R-:W-:Y:S01]  /*bc60*/  FADD.FTZ R87, R87, R179 ;  /* 0x000000b357577221 */ /* 0x000fe20000010000 */
[----:B------:R-:W-:Y:S01]  /*bc70*/  FMUL.FTZ R179, R150, R180 ;  /* 0x000000b496b37220 */ /* 0x000fe20000410000 */
[C---:B-1----:R-:W-:Y:S01]  /*bc80*/  IMAD.WIDE.U32 R180, R24.reuse, 0x10, R206 ;  /* 0x0000001018b47825 */ /* 0x042fe200078e00ce */
[----:B------:R-:W-:-:S03]  /*bc90*/  IADD3 R24, PT, PT, R24, 0x20, RZ ;  /* 0x0000002018187810 */ /* 0x000fc60007ffe0ff */
[----:B------:R-:W-:Y:S02]  /*bca0*/  SEL R178, R179, RZ, P5 ;  /* 0x000000ffb3b27207 */ /* 0x000fe40002800000 */
[----:B------:R-:W-:-:S05]  /*bcb0*/  SEL R179, R182, RZ, P4 ;  /* 0x000000ffb6b37207 */ /* 0x000fca0002000000 */
[----:B------:R0:W-:Y:S02]  /*bcc0*/  STG.E.128 desc[UR6][R180.64], R176 ;  /* 0x000000b0b4007986 */ /* 0x0001e4000c101d06 */
.L_x_24515:
[----:B------:R-:W-:Y:S05]  /*bcd0*/  BSYNC.RECONVERGENT B2 ;  /* 0x0000000000027941 */ /* 0x000fea0003800200 */
.L_x_24514:
[----:B------:R-:W-:Y:S04]  /*bce0*/  BSSY.RECONVERGENT B2, `(.L_x_24516) ;  /* 0x0000039000027945 */ /* 0x000fe80003800200 */
[----:B------:R-:W-:Y:S05]  /*bcf0*/  @!P3 BRA `(.L_x_24517) ;  /* 0x0000000000dcb947 */ /* 0x000fea0003800000 */
[----:B------:R-:W0:Y:S01]  /*bd00*/  LDC.64 R172, c[0x0][0x390] ;  /* 0x0000e400ffac7b82 */ /* 0x000e220000000a00 */
[----:B------:R-:W2:Y:S07]  /*bd10*/  LDL R182, [R1] ;  /* 0x0000000001b67983 */ /* 0x000eae0000100800 */
[----:B01234-:R-:W0:Y:S01]  /*bd20*/  LDC.64 R180, c[0x0][0x478] ;  /* 0x00011e00ffb47b82 */ /* 0x01fe220000000a00 */
[-CC-:B------:R-:W-:Y:S01]  /*bd30*/  FFMA.FTZ R174, R187, R22.reuse, R23.reuse ;  /* 0x00000016bbae7223 */ /* 0x180fe20000010017 */
[----:B------:R-:W-:Y:S01]  /*bd40*/  FFMA.FTZ R175, R16, R22, R23 ;  /* 0x0000001610af7223 */ /* 0x000fe20000010017 */
[----:B------:R-:W-:-:S02]  /*bd50*/  LOP3.LUT P5, RZ, R15, 0xff, RZ, 0xc0, !PT ;  /* 0x000000ff0fff7812 */ /* 0x000fc400078ac0ff */
[C---:B------:R-:W-:Y:S02]  /*bd60*/  LOP3.LUT P4, RZ, R15.reuse, 0xff00, RZ, 0xc0, !PT ;  /* 0x0000ff000fff7812 */ /* 0x040fe4000788c0ff */
[----:B------:R-:W-:Y:S01]  /*bd70*/  LOP3.LUT P3, RZ, R15, 0xff0000, RZ, 0xc0, !PT ;  /* 0x00ff00000fff7812 */ /* 0x000fe2000786c0ff */
        /* <DEDUP_REMOVED lines=13> */
[----:B------:R-:W-:-:S05]  /*be50*/  FFMA.FTZ R172, R5, R172, R40 ;  /* 0x000000ac05ac7223 */ /* 0x000fca0000010028 */
[----:B------:R0:W-:Y:S02]  /*be60*/  STG.E.128 desc[UR6][R180.64], R172 ;  /* 0x000000acb4007986 */ /* 0x0001e4000c101d06 */
[----:B0-----:R-:W-:-:S04]  /*be70*/  FMUL.FTZ R181, R172, R4 ;  /* 0x00000004acb57220 */ /* 0x001fc80000410000 */
[----:B------:R-:W-:-:S04]  /*be80*/  FMUL.FTZ R181, R181, UR14 ;  /* 0x0000000eb5b57c20 */ /* 0x000fc80008410000 */
[----:B---3--:R-:W-:-:S05]  /*be90*/  FMUL.FTZ R176, R181, R176 ;  /* 0x000000b0b5b07220 */ /* 0x008fca0000410000 */
[----:B------:R-:W-:-:S05]  /*bea0*/  FSEL R176, R176, RZ, P5 ;  /* 0x000000ffb0b07208 */ /* 0x000fca0002800000 */
[----:B------:R-:W-:Y:S01]  /*beb0*/  FADD.FTZ R80, R80, R176 ;  /* 0x000000b050507221 */ /* 0x000fe20000010000 */
[----:B------:R-:W-:-:S04]  /*bec0*/  FMUL.FTZ R176, R173, R4 ;  /* 0x00000004adb07220 */ /* 0x000fc80000410000 */
[----:B------:R-:W-:Y:S01]  /*bed0*/  FMUL.FTZ R180, R176, UR14 ;  /* 0x0000000eb0b47c20 */ /* 0x000fe20008410000 */
[----:B------:R-:W-:-:S03]  /*bee0*/  FMUL.FTZ R176, R144, R181 ;  /* 0x000000b590b07220 */ /* 0x000fc60000410000 */
[----:B------:R-:W-:Y:S01]  /*bef0*/  FMUL.FTZ R177, R180, R177 ;  /* 0x000000b1b4b17220 */ /* 0x000fe20000410000 */
[----:B------:R-:W-:Y:S01]  /*bf00*/  FMUL.FTZ R183, R145, R180 ;  /* 0x000000b491b77220 */ /* 0x000fe20000410000 */
[----:B------:R-:W-:Y:S01]  /*bf10*/  SEL R176, R176, RZ, P5 ;  /* 0x000000ffb0b07207 */ /* 0x000fe20002800000 */
[C---:B-1----:R-:W-:Y:S01]  /*bf20*/  IMAD.WIDE.U32 R180, R24.reuse, 0x10, R206 ;  /* 0x0000001018b47825 */ /* 0x042fe200078e00ce */
[----:B------:R-:W-:Y:S02]  /*bf30*/  ISETP.GE.U32.AND P5, PT, R15, 0x1000000, PT ;  /* 0x010000000f00780c */ /* 0x000fe40003fa6070 */
[----:B------:R-:W-:Y:S02]  /*bf40*/  FSEL R177, R177, RZ, P4 ;  /* 0x000000ffb1b17208 */ /* 0x000fe40002000000 */
[----:B------:R-:W-:-:S03]  /*bf50*/  IADD3 R24, PT, PT, R24, 0x20, RZ ;  /* 0x0000002018187810 */ /* 0x000fc60007ffe0ff */
[----:B------:R-:W-:Y:S01]  /*bf60*/  FADD.FTZ R81, R81, R177 ;  /* 0x000000b151517221 */ /* 0x000fe20000010000 */
[----:B------:R-:W-:-:S04]  /*bf70*/  FMUL.FTZ R177, R174, R4 ;  /* 0x00000004aeb17220 */ /* 0x000fc80000410000 */
[----:B------:R-:W-:-:S04]  /*bf80*/  FMUL.FTZ R177, R177, UR14 ;  /* 0x0000000eb1b17c20 */ /* 0x000fc80008410000 */
[----:B------:R-:W-:-:S05]  /*bf90*/  FMUL.FTZ R178, R177, R178 ;  /* 0x000000b2b1b27220 */ /* 0x000fca0000410000 */
[----:B------:R-:W-:-:S05]  /*bfa0*/  FSEL R178, R178, RZ, P3 ;  /* 0x000000ffb2b27208 */ /* 0x000fca0001800000 */
[----:B------:R-:W-:Y:S01]  /*bfb0*/  FADD.FTZ R82, R82, R178 ;  /* 0x000000b252527221 */ /* 0x000fe20000010000 */
[----:B------:R-:W-:-:S04]  /*bfc0*/  FMUL.FTZ R178, R175, R4 ;  /* 0x00000004afb27220 */ /* 0x000fc80000410000 */
[----:B------:R-:W-:-:S04]  /*bfd0*/  FMUL.FTZ R178, R178, UR14 ;  /* 0x0000000eb2b27c20 */ /* 0x000fc80008410000 */
[----:B------:R-:W-:Y:S01]  /*bfe0*/  FMUL.FTZ R179, R178, R179 ;  /* 0x000000b3b2b37220 */ /* 0x000fe20000410000 */
[----:B------:R-:W-:-:S04]  /*bff0*/  FMUL.FTZ R182, R147, R178 ;  /* 0x000000b293b67220 */ /* 0x000fc80000410000 */
[----:B------:R-:W-:-:S05]  /*c000*/  FSEL R179, R179, RZ, P5 ;  /* 0x000000ffb3b37208 */ /* 0x000fca0002800000 */
[----:B------:R-:W-:Y:S01]  /*c010*/  FADD.FTZ R83, R83, R179 ;  /* 0x000000b353537221 */ /* 0x000fe20000010000 */
[----:B------:R-:W-:Y:S01]  /*c020*/  FMUL.FTZ R179, R146, R177 ;  /* 0x000000b192b37220 */ /* 0x000fe20000410000 */
[----:B------:R-:W-:-:S04]  /*c030*/  SEL R177, R183, RZ, P4 ;  /* 0x000000ffb7b17207 */ /* 0x000fc80002000000 */
[----:B------:R-:W-:Y:S02]  /*c040*/  SEL R178, R179, RZ, P3 ;  /* 0x000000ffb3b27207 */ /* 0x000fe40001800000 */
[----:B------:R-:W-:-:S05]  /*c050*/  SEL R179, R182, RZ, P5 ;  /* 0x000000ffb6b37207 */ /* 0x000fca0002800000 */
[----:B------:R0:W-:Y:S02]  /*c060*/  STG.E.128 desc[UR6][R180.64], R176 ;  /* 0x000000b0b4007986 */ /* 0x0001e4000c101d06 */
.L_x_24517:
[----:B------:R-:W-:Y:S05]  /*c070*/  BSYNC.RECONVERGENT B2 ;  /* 0x0000000000027941 */ /* 0x000fea0003800200 */
.L_x_24516:
[----:B------:R-:W-:Y:S04]  /*c080*/  BSSY.RECONVERGENT B2, `(.L_x_24518) ;  /* 0x0000038000027945 */ /* 0x000fe80003800200 */
[----:B------:R-:W-:Y:S05]  /*c090*/  @!P2 BRA `(.L_x_24519) ;  /* 0x0000000000d8a947 */ /* 0x000fea0003800000 */
[----:B------:R-:W0:Y:S08]  /*c0a0*/  LDC.64 R172, c[0x0][0x390] ;  /* 0x0000e400ffac7b82 */ /* 0x000e300000000a00 */
        /* <DEDUP_REMOVED lines=10> */
[----:B0-----:R-:W-:Y:S01]  /*c150*/  IMAD.WIDE.U32 R180, R24, 0x10, R180 ;  /* 0x0000001018b47825 */ /* 0x001fe200078e00b4 */
[----:B------:R-:W-:-:S03]  /*c160*/  LOP3.LUT P4, RZ, R17, 0xff0000, RZ, 0xc0, !PT ;  /* 0x00ff000011ff7812 */ /* 0x000fc6000788c0ff */
[C---:B-----5:R-:W-:Y:S01]  /*c170*/  FFMA.FTZ R174, R5.reuse, R174, R38 ;  /* 0x000000ae05ae7223 */ /* 0x060fe20000010026 */
[----:B------:R-:W-:Y:S01]  /*c180*/  FFMA.FTZ R175, R5, R175, R39 ;  /* 0x000000af05af7223 */ /* 0x000fe20000010027 */
[----:B------:R-:W-:Y:S01]  /*c190*/  ISETP.GE.U32.AND P5, PT, R17, 0x1000000, PT ;  /* 0x010000001100780c */ /* 0x000fe20003fa6070 */
[-CC-:B--2---:R-:W-:Y:S01]  /*c1a0*/  FFMA.FTZ R172, R204, R22.reuse, R23.reuse ;  /* 0x00000016ccac7223 */ /* 0x184fe20000010017 */
[----:B------:R-:W-:-:S03]  /*c1b0*/  FFMA.FTZ R173, R195, R22, R23 ;  /* 0x00000016c3ad7223 */ /* 0x000fc60000010017 */
[----:B------:R-:W-:Y:S01]  /*c1c0*/  FADD.FTZ R172, R252, -R172 ;  /* 0x800000acfcac7221 */ /* 0x000fe20000010000 */
[----:B------:R-:W-:-:S03]  /*c1d0*/  FADD.FTZ R173, R241, -R173 ;  /* 0x800000adf1ad7221 */ /* 0x000fc60000010000 */
[C---:B------:R-:W-:Y:S01]  /*c1e0*/  FFMA.FTZ R172, R5.reuse, R172, R36 ;  /* 0x000000ac05ac7223 */ /* 0x040fe20000010024 */
[----:B------:R-:W-:-:S05]  /*c1f0*/  FFMA.FTZ R173, R5, R173, R37 ;  /* 0x000000ad05ad7223 */ /* 0x000fca0000010025 */
[----:B------:R0:W-:Y:S02]  /*c200*/  STG.E.128 desc[UR6][R180.64], R172 ;  /* 0x000000acb4007986 */ /* 0x0001e4000c101d06 */
[----:B0-----:R-:W-:-:S04]  /*c210*/  FMUL.FTZ R180, R172, R4 ;  /* 0x00000004acb47220 */ /* 0x001fc80000410000 */
[----:B------:R-:W-:-:S04]  /*c220*/  FMUL.FTZ R180, R180, UR14 ;  /* 0x0000000eb4b47c20 */ /* 0x000fc80008410000 */
[----:B------:R-:W-:Y:S01]  /*c230*/  FMUL.FTZ R183, R140, R180 ;  /* 0x000000b48cb77220 */ /* 0x000fe20000410000 */
[----:B---3--:R-:W-:-:S05]  /*c240*/  FMUL.FTZ R176, R180, R176 ;  /* 0x000000b0b4b07220 */ /* 0x008fca0000410000 */
[----:B------:R-:W-:-:S05]  /*c250*/  FSEL R176, R176, RZ, P2 ;  /* 0x000000ffb0b07208 */ /* 0x000fca0001000000 */
[----:B------:R-:W-:Y:S01]  /*c260*/  FADD.FTZ R76, R76, R176 ;  /* 0x000000b04c4c7221 */ /* 0x000fe20000010000 */
[----:B------:R-:W-:-:S04]  /*c270*/  FMUL.FTZ R176, R173, R4 ;  /* 0x00000004adb07220 */ /* 0x000fc80000410000 */
[----:B------:R-:W-:Y:S01]  /*c280*/  FMUL.FTZ R182, R176, UR14 ;  /* 0x0000000eb0b67c20 */ /* 0x000fe20008410000 */
[----:B------:R-:W-:-:S03]  /*c290*/  FMUL.FTZ R176, R174, R4 ;  /* 0x00000004aeb07220 */ /* 0x000fc60000410000 */
[----:B------:R-:W-:Y:S01]  /*c2a0*/  FMUL.FTZ R177, R182, R177 ;  /* 0x000000b1b6b17220 */ /* 0x000fe20000410000 */
[----:B------:R-:W-:-:S04]  /*c2b0*/  FMUL.FTZ R176, R176, UR14 ;  /* 0x0000000eb0b07c20 */ /* 0x000fc80008410000 */
[----:B------:R-:W-:Y:S01]  /*c2c0*/  FSEL R177, R177, RZ, P3 ;  /* 0x000000ffb1b17208 */ /* 0x000fe20001800000 */
[----:B------:R-:W-:-:S04]  /*c2d0*/  FMUL.FTZ R178, R176, R178 ;  /* 0x000000b2b0b27220 */ /* 0x000fc80000410000 */
[----:B------:R-:W-:Y:S01]  /*c2e0*/  FADD.FTZ R77, R77, R177 ;  /* 0x000000b14d4d7221 */ /* 0x000fe20000010000 */
[----:B------:R-:W-:Y:S01]  /*c2f0*/  FMUL.FTZ R177, R175, R4 ;  /* 0x00000004afb17220 */ /* 0x000fe20000410000 */
[----:B------:R-:W-:-:S03]  /*c300*/  FSEL R178, R178, RZ, P4 ;  /* 0x000000ffb2b27208 */ /* 0x000fc60002000000 */
[----:B------:R-:W-:Y:S01]  /*c310*/  FMUL.FTZ R181, R177, UR14 ;  /* 0x0000000eb1b57c20 */ /* 0x000fe20008410000 */
[----:B------:R-:W-:Y:S01]  /*c320*/  FMUL.FTZ R177, R141, R182 ;  /* 0x000000b68db17220 */ /* 0x000fe20000410000 */
[----:B------:R-:W-:Y:S01]  /*c330*/  FADD.FTZ R78, R78, R178 ;  /* 0x000000b24e4e7221 */ /* 0x000fe20000010000 */
[----:B------:R-:W-:Y:S01]  /*c340*/  FMUL.FTZ R178, R142, R176 ;  /* 0x000000b08eb27220 */ /* 0x000fe20000410000 */
[----:B------:R-:W-:Y:S01]  /*c350*/  FMUL.FTZ R179, R181, R179 ;  /* 0x000000b3b5b37220 */ /* 0x000fe20000410000 */
[----:B------:R-:W-:Y:S02]  /*c360*/  SEL R176, R183, RZ, P2 ;  /* 0x000000ffb7b07207 */ /* 0x000fe40001000000 */
[----:B------:R-:W-:Y:S02]  /*c370*/  SEL R177, R177, RZ, P3 ;  /* 0x000000ffb1b17207 */ /* 0x000fe40001800000 */
[----:B------:R-:W-:Y:S02]  /*c380*/  FSEL R179, R179, RZ, P5 ;  /* 0x000000ffb3b37208 */ /* 0x000fe40002800000 */
[----:B------:R-:W-:-:S03]  /*c390*/  SEL R178, R178, RZ, P4 ;  /* 0x000000ffb2b27207 */ /* 0x000fc60002000000 */
[----:B------:R-:W-:Y:S01]  /*c3a0*/  FADD.FTZ R79, R79, R179 ;  /* 0x000000b34f4f7221 */ /* 0x000fe20000010000 */
[----:B------:R-:W-:Y:S01]  /*c3b0*/  FMUL.FTZ R179, R143, R181 ;  /* 0x000000b58fb37220 */ /* 0x000fe20000410000 */
[C---:B-1----:R-:W-:Y:S01]  /*c3c0*/  IMAD.WIDE.U32 R180, R24.reuse, 0x10, R206 ;  /* 0x0000001018b47825 */ /* 0x042fe200078e00ce */
[----:B------:R-:W-:-:S03]  /*c3d0*/  IADD3 R24, PT, PT, R24, 0x20, RZ ;  /* 0x0000002018187810 */ /* 0x000fc60007ffe0ff */
[----:B------:R-:W-:-:S05]  /*c3e0*/  SEL R179, R179, RZ, P5 ;  /* 0x000000ffb3b37207 */ /* 0x000fca0002800000 */
[----:B------:R0:W-:Y:S02]  /*c3f0*/  STG.E.128 desc[UR6][R180.64], R176 ;  /* 0x000000b0b4007986 */ /* 0x0001e4000c101d06 */
.L_x_24519:
[----:B------:R-:W-:Y:S05]  /*c400*/  BSYNC.RECONVERGENT B2 ;  /* 0x0000000000027941 */ /* 0x000fea0003800200 */
.L_x_24518:
        /* <DEDUP_REMOVED lines=56> */
.L_x_24521:
[----:B------:R-:W-:Y:S05]  /*c790*/  BSYNC.RECONVERGENT B2 ;  /* 0x0000000000027941 */ /* 0x000fea0003800200 */
.L_x_24520:
[----:B------:R-:W-:Y:S05]  /*c7a0*/  @!P0 BRA `(.L_x_24482) ;  /* 0x0000000000d48947 */ /* 0x000fea0003800000 */
[----:B------:R-:W1:Y:S02]  /*c7b0*/  LDC.64 R172, c[0x0][0x390] ;  /* 0x0000e400ffac7b82 */ /* 0x000e640000000a00 */
[----:B-1----:R-:W-:-:S05]  /*c7c0*/  IMAD.WIDE.U32 R172, R24, 0x10, R172 ;  /* 0x0000001018ac7825 */ /* 0x002fca00078e00ac */
[----:B0-----:R0:W2:Y:S01]  /*c7d0*/  LDG.E.128 R176, desc[UR6][R172.64] ;  /* 0x00000006acb07981 */ /* 0x0010a2000c1e1d00 */
[C---:B------:R-:W-:Y:S02]  /*c7e0*/  ISETP.GE.U32.AND P3, PT, R21.reuse, 0x1000000, PT ;  /* 0x010000001500780c */ /* 0x040fe40003f66070 */
[C---:B------:R-:W-:Y:S02]  /*c7f0*/  LOP3.LUT P0, RZ, R21.reuse, 0xff, RZ, 0xc0, !PT ;  /* 0x000000ff15ff7812 */ /* 0x040fe4000780c0ff */
[C---:B------:R-:W-:Y:S02]  /*c800*/  LOP3.LUT P1, RZ, R21.reuse, 0xff00, RZ, 0xc0, !PT ;  /* 0x0000ff0015ff7812 */ /* 0x040fe4000782c0ff */
[----:B------:R-:W-:Y:S01]  /*c810*/  LOP3.LUT P2, RZ, R21, 0xff0000, RZ, 0xc0, !PT ;  /* 0x00ff000015ff7812 */ /* 0x000fe2000784c0ff */
[-CC-:B0-----:R-:W-:Y:S01]  /*c820*/  FFMA.FTZ R172, R26, R22.reuse, R23.reuse ;  /* 0x000000161aac7223 */ /* 0x181fe20000010017 */
[----:B------:R-:W-:-:S03]  /*c830*/  FFMA.FTZ R173, R216, R22, R23 ;  /* 0x00000016d8ad7223 */ /* 0x000fc60000010017 */
[----:B------:R-:W-:-:S04]  /*c840*/  FADD.FTZ R172, R219, -R172 ;  /* 0x800000acdbac7221 */ /* 0x000fc80000010000 */
[----:B-----5:R-:W-:-:S04]  /*c850*/  FFMA.FTZ R175, R5, R172, R31 ;  /* 0x000000ac05af7223 */ /* 0x020fc8000001001f */
[----:B------:R-:W-:-:S04]  /*c860*/  FMUL.FTZ R172, R175, R4 ;  /* 0x00000004afac7220 */ /* 0x000fc80000410000 */
[----:B--234-:R-:W-:-:S04]  /*c870*/  FMUL.FTZ R180, R172, UR14 ;  /* 0x0000000eacb47c20 */ /* 0x01cfc80008410000 */
[----:B------:R-:W-:-:S05]  /*c880*/  FMUL.FTZ R172, R180, R179 ;  /* 0x000000b3b4ac7220 */ /* 0x000fca0000410000 */
[----:B------:R-:W-:-:S05]  /*c890*/  FSEL R172, R172, RZ, P3 ;  /* 0x000000ffacac7208 */ /* 0x000fca0001800000 */
[----:B------:R-:W-:Y:S01]  /*c8a0*/  FADD.FTZ R71, R71, R172 ;  /* 0x000000ac47477221 */ /* 0x000fe20000010000 */
[-CC-:B------:R-:W-:Y:S01]  /*c8b0*/  FFMA.FTZ R172, R215, R22.reuse, R23.reuse ;  /* 0x00000016d7ac7223 */ /* 0x180fe20000010017 */
[----:B------:R-:W-:Y:S01]  /*c8c0*/  FFMA.FTZ R22, R249, R22, R23 ;  /* 0x00000016f9167223 */ /* 0x000fe20000010017 */
[----:B------:R-:W-:Y:S02]  /*c8d0*/  FADD.FTZ R23, R250, -R173 ;  /* 0x800000adfa177221 */ /* 0x000fe40000010000 */
[----:B------:R-:W-:Y:S01]  /*c8e0*/  FADD.FTZ R173, R239, -R172 ;  /* 0x800000acefad7221 */ /* 0x000fe20000010000 */
[----:B------:R-:W-:Y:S01]  /*c8f0*/  FADD.FTZ R22, R229, -R22 ;  /* 0x80000016e5167221 */ /* 0x000fe20000010000 */
[C---:B------:R-:W-:Y:S02]  /*c900*/  FFMA.FTZ R172, R5.reuse, R23, R28 ;  /* 0x0000001705ac7223 */ /* 0x040fe4000001001c */
[C---:B------:R-:W-:Y:S01]  /*c910*/  FFMA.FTZ R173, R5.reuse, R173, R29 ;  /* 0x000000ad05ad7223 */ /* 0x040fe2000001001d */
[----:B------:R-:W-:Y:S01]  /*c920*/  FFMA.FTZ R174, R5, R22, R30 ;  /* 0x0000001605ae7223 */ /* 0x000fe2000001001e */
[----:B------:R-:W-:Y:S01]  /*c930*/  FMUL.FTZ R5, R172, R4 ;  /* 0x00000004ac057220 */ /* 0x000fe20000410000 */
[----:B------:R-:W0:Y:S02]  /*c940*/  LDC.64 R22, c[0x0][0x478] ;  /* 0x00011e00ff167b82 */ /* 0x000e240000000a00 */
[----:B0-----:R-:W-:-:S05]  /*c950*/  IMAD.WIDE.U32 R22, R24, 0x10, R22 ;  /* 0x0000001018167825 */ /* 0x001fca00078e0016 */
[----:B------:R0:W-:Y:S02]  /*c960*/  STG.E.128 desc[UR6][R22.64], R172 ;  /* 0x000000ac16007986 */ /* 0x0001e4000c101d06 */
[----:B0-----:R-:W-:-:S04]  /*c970*/  FMUL.FTZ R22, R5, UR14 ;  /* 0x0000000e05167c20 */ /* 0x001fc80008410000 */
[----:B------:R-:W-:Y:S01]  /*c980*/  FMUL.FTZ R5, R22, R176 ;  /* 0x000000b016057220 */ /* 0x000fe20000410000 */
[----:B------:R-:W-:-:S04]  /*c990*/  FMUL.FTZ R22, R132, R22 ;  /* 0x0000001684167220 */ /* 0x000fc80000410000 */
[----:B------:R-:W-:-:S05]  /*c9a0*/  FSEL R5, R5, RZ, P0 ;  /* 0x000000ff05057208 */ /* 0x000fca0000000000 */
[----:B------:R-:W-:Y:S01]  /*c9b0*/  FADD.FTZ R68, R68, R5 ;  /* 0x0000000544447221 */ /* 0x000fe20000010000 */
[-C--:B------:R-:W-:Y:S01]  /*c9c0*/  FMUL.FTZ R5, R173, R4.reuse ;  /* 0x00000004ad057220 */ /* 0x080fe20000410000 */
[----:B------:R-:W-:-:S03]  /*c9d0*/  FMUL.FTZ R4, R174, R4 ;  /* 0x00000004ae047220 */ /* 0x000fc60000410000 */
[----:B------:R-:W-:Y:S01]  /*c9e0*/  FMUL.FTZ R23, R5, UR14 ;  /* 0x0000000e05177c20 */ /* 0x000fe20008410000 */
[----:B------:R-:W-:-:S03]  /*c9f0*/  FMUL.FTZ R176, R4, UR14 ;  /* 0x0000000e04b07c20 */ /* 0x000fc60008410000 */
[----:B------:R-:W-:Y:S01]  /*ca00*/  FMUL.FTZ R5, R23, R177 ;  /* 0x000000b117057220 */ /* 0x000fe20000410000 */
[----:B------:R-:W-:Y:S01]  /*ca10*/  FMUL.FTZ R4, R176, R178 ;  /* 0x000000b2b0047220 */ /* 0x000fe20000410000 */
[----:B------:R-:W-:Y:S01]  /*ca20*/  FMUL.FTZ R23, R133, R23 ;  /* 0x0000001785177220 */ /* 0x000fe20000410000 */
[----:B------:R-:W-:Y:S01]  /*ca30*/  FMUL.FTZ R178, R134, R176 ;  /* 0x000000b086b27220 */ /* 0x000fe20000410000 */
[----:B------:R-:W-:Y:S02]  /*ca40*/  SEL R176, R22, RZ, P0 ;  /* 0x000000ff16b07207 */ /* 0x000fe40000000000 */
[----:B------:R-:W-:Y:S02]  /*ca50*/  FSEL R5, R5, RZ, P1 ;  /* 0x000000ff05057208 */ /* 0x000fe40000800000 */
[----:B------:R-:W-:Y:S02]  /*ca60*/  FSEL R4, R4, RZ, P2 ;  /* 0x000000ff04047208 */ /* 0x000fe40001000000 */
[----:B------:R-:W-:Y:S01]  /*ca70*/  SEL R177, R23, RZ, P1 ;  /* 0x000000ff17b17207 */ /* 0x000fe20000800000 */
[----:B------:R-:W-:Y:S01]  /*ca80*/  FADD.FTZ R69, R69, R5 ;  /* 0x0000000545457221 */ /* 0x000fe20000010000 */
[----:B------:R-:W-:Y:S01]  /*ca90*/  SEL R178, R178, RZ, P2 ;  /* 0x000000ffb2b27207 */ /* 0x000fe20001000000 */
[----:B------:R-:W-:-:S02]  /*caa0*/  FADD.FTZ R70, R70, R4 ;  /* 0x0000000446467221 */ /* 0x000fc40000010000 */
[----:B------:R-:W0:Y:S02]  /*cab0*/  LDC.64 R4, c[0x0][0x468] ;  /* 0x00011a00ff047b82 */ /* 0x000e240000000a00 */
[----:B0-----:R-:W-:-:S04]  /*cac0*/  IMAD.WIDE.U32 R4, R24, 0x10, R4 ;  /* 0x0000001018047825 */ /* 0x001fc800078e0004 */
[----:B------:R-:W-:-:S05]  /*cad0*/  FMUL.FTZ R24, R135, R180 ;  /* 0x000000b487187220 */ /* 0x000fca0000410000 */
[----:B------:R-:W-:-:S05]  /*cae0*/  SEL R179, R24, RZ, P3 ;  /* 0x000000ff18b37207 */ /* 0x000fca0001800000 */
[----:B------:R0:W-:Y:S02]  /*caf0*/  STG.E.128 desc[UR6][R4.64], R176 ;  /* 0x000000b004007986 */ /* 0x0001e4000c101d06 */
.L_x_24482:
[----:B------:R-:W-:Y:S05]  /*cb00*/  BSYNC.RECONVERGENT B1 ;  /* 0x0000000000017941 */ /* 0x000fea0003800200 */
.L_x_24444:
[----:B0----5:R-:W0:Y:S02]  /*cb10*/  LDC.64 R4, c[0x0][0x380] ;  /* 0x0000e000ff047b82 */ /* 0x021e240000000a00 */
[----:B0-----:R-:W-:-:S04]  /*cb20*/  LEA R218, R4, R218, 0x2 ;  /* 0x000000da04da7211 */ /* 0x001fc800078e10ff */
[----:B------:R-:W-:-:S13]  /*cb30*/  ISETP.GE.AND P0, PT, R218, R5, PT ;  /* 0x00000005da00720c */ /* 0x000fda0003f06270 */
[----:B------:R-:W-:Y:S05]  /*cb40*/  @!P0 BRA `(.L_x_24522) ;  /* 0xffffff48004c8947 */ /* 0x000fea000383ffff */
.L_x_24422:
[----:B------:R-:W-:Y:S05]  /*cb50*/  BSYNC B0 ;  /* 0x0000000000007941 */ /* 0x000fea0003800000 */
.L_x_24421:
        /* <DEDUP_REMOVED lines=25> */
[----:B------:R-:W-:Y:S04]  /*ccf0*/  STS.128 [R33+0x800], R128 ;  /* 0x0008008021007388 */ /* 0x000fe80000000c00 */
[----:B------:R-:W-:Y:S04]  /*cd00*/  STS.128 [R33+0xa00], R124 ;  /* 0x000a007c21007388 */ /* 0x000fe80000000c00 */
[----:B------:R-:W-:Y:S04]  /*cd10*/  STS.128 [R33], R20 ;  /* 0x0000001421007388 */ /* 0x000fe80000000c00 */
[----:B------:R-:W-:Y:S04]  /*cd20*/  STS.128 [R33+0xc00], R120 ;  /* 0x000c007821007388 */ /* 0x000fe80000000c00 */
[----:B------:R-:W-:Y:S04]  /*cd30*/  STS.128 [R33+0xe00], R116 ;  /* 0x000e007421007388 */ /* 0x000fe80000000c00 */
[----:B------:R-:W-:Y:S04]  /*cd40*/  STS.128 [R33+0x1000], R112 ;  /* 0x0010007021007388 */ /* 0x000fe80000000c00 */
[----:B------:R-:W-:Y:S04]  /*cd50*/  STS.128 [R33+0x200], R28 ;  /* 0x0002001c21007388 */ /* 0x000fe80000000c00 */
[----:B------:R-:W-:Y:S04]  /*cd60*/  STS.128 [R33+0x400], R172 ;  /* 0x000400ac21007388 */ /* 0x000fe80000000c00 */
[----:B--2---:R0:W-:Y:S01]  /*cd70*/  STS.128 [R33+0x600], R180 ;  /* 0x000600b421007388 */ /* 0x0041e20000000c00 */
[----:B------:R-:W-:Y:S01]  /*cd80*/  LEA R0, R176, R3, 0x2 ;  /* 0x00000003b0007211 */ /* 0x000fe200078e10ff */
[----:B------:R-:W1:Y:S02]  /*cd90*/  LDCU.128 UR16, c[0x0][0x440] ;  /* 0x00008800ff1077ac */ /* 0x000e640008000c00 */
[----:B------:R-:W-:Y:S01]  /*cda0*/  STS.128 [R33+0x1200], R108 ;  /* 0x0012006c21007388 */ /* 0x000fe20000000c00 */
[----:B------:R-:W2:Y:S01]  /*cdb0*/  LDCU.64 UR4, c[0x0][0x460] ;  /* 0x00008c00ff0477ac */ /* 0x000ea20008000a00 */
[----:B------:R-:W-:Y:S06]  /*cdc0*/  BAR.SYNC.DEFER_BLOCKING 0x0 ;  /* 0x0000000000007b1d */ /* 0x000fec0000010000 */
        /* <DEDUP_REMOVED lines=230> */
.L_x_24524:
[----:B------:R-:W-:Y:S05]  /*dc30*/  BSYNC.RECONVERGENT B0 ;  /* 0x0000000000007941 */ /* 0x000fea0003800200 */
.L_x_24523:
        /* <DEDUP_REMOVED lines=17> */
.L_x_24526:
[----:B------:R-:W-:Y:S05]  /*dd50*/  BSYNC.RECONVERGENT B0 ;  /* 0x0000000000007941 */ /* 0x000fea0003800200 */
.L_x_24525:
        /* <DEDUP_REMOVED lines=17> */
.L_x_24528:
[----:B------:R-:W-:Y:S05]  /*de70*/  BSYNC.RECONVERGENT B0 ;  /* 0x0000000000007941 */ /* 0x000fea0003800200 */
.L_x_24527:
        /* <DEDUP_REMOVED lines=134> */
.L_x_24530:
[----:B------:R-:W-:Y:S05]  /*e6e0*/  BSYNC.RECONVERGENT B0 ;  /* 0x0000000000007941 */ /* 0x000fea0003800200 */
.L_x_24529:
        /* <DEDUP_REMOVED lines=17> */
.L_x_24532:
[----:B------:R-:W-:Y:S05]  /*e800*/  BSYNC.RECONVERGENT B0 ;  /* 0x0000000000007941 */ /* 0x000fea0003800200 */
.L_x_24531:
        /* <DEDUP_REMOVED lines=17> */
.L_x_24534:
[----:B------:R-:W-:Y:S05]  /*e920*/  BSYNC.RECONVERGENT B0 ;  /* 0x0000000000007941 */ /* 0x000fea0003800200 */
.L_x_24533:
        /* <DEDUP_REMOVED lines=17> */
.L_x_24536:
[----:B------:R-:W-:Y:S05]  /*ea40*/  BSYNC.RECONVERGENT B0 ;  /* 0x0000000000007941 */ /* 0x000fea0003800200 */
.L_x_24535:
        /* <DEDUP_REMOVED lines=17> */
.L_x_24538:
[----:B------:R-:W-:Y:S05]  /*eb60*/  BSYNC.RECONVERGENT B0 ;  /* 0x0000000000007941 */ /* 0x000fea0003800200 */
.L_x_24537:
        /* <DEDUP_REMOVED lines=17> */
.L_x_24540:
[----:B------:R-:W-:Y:S05]  /*ec80*/  BSYNC.RECONVERGENT B0 ;  /* 0x0000000000007941 */ /* 0x000fea0003800200 */
.L_x_24539:
        /* <DEDUP_REMOVED lines=11> */
.L_x_24443:
[----:B------:R-:W-:Y:S01]  /*ed40*/  HFMA2 R177, -RZ, RZ, 0, 5.9604644775390625e-08 ;  /* 0x00000001ffb17431 */ /* 0x000fe200000001ff */
[----:B------:R-:W-:Y:S01]  /*ed50*/  BSSY B1, `(.L_x_24541) ;  /* 0x0000007000017945 */ /* 0x000fe20003800000 */
[----:B------:R-:W-:Y:S02]  /*ed60*/  MOV R178, R188 ;  /* 0x000000bc00b27202 */ /* 0x000fe40000000f00 */
[----:B------:R-:W-:Y:S02]  /*ed70*/  MOV R176, 0x1f ;  /* 0x0000001f00b07802 */ /* 0x000fe40000000f00 */
[----:B------:R-:W-:-:S07]  /*ed80*/  MOV R22, 0xffffffff ;  /* 0xffffffff00167802 */ /* 0x000fce0000000f00 */
[----:B012345:R-:W-:Y:S05]  /*ed90*/  WARPSYNC.COLLECTIVE R22, `(.L_x_24542) ;  /* 0x0000000016087348 */ /* 0x03ffea0003c00000 */
[----:B-1234-:R1:W2:Y:S02]  /*eda0*/  SHFL.BFLY P6, R180, R178, R177, R176 ;  /* 0x0c0000b1b2b47389 */ /* 0x01e2a400000c00b0 */
[----:B012--5:R-:W-:Y:S05]  /*edb0*/  ENDCOLLECTIVE ;  /* 0x000000000000791b */ /* 0x027fea0003800000 */
.L_x_24542:
[----:B------:R-:W-:Y:S05]  /*edc0*/  BSYNC B1 ;  /* 0x0000000000017941 */ /* 0x000fea0003800000 */
.L_x_24541:
        /* <DEDUP_REMOVED lines=9> */
.L_x_24543:
        /* <DEDUP_REMOVED lines=8> */
.L_x_24544:
[----:B------:R-:W-:Y:S02]  /*eee0*/  MOV R178, R23 ;  /* 0x0000001700b27202 */ /* 0x000fe40000000f00 */
[----:B------:R-:W-:-:S05]  /*eef0*/  MOV R22, R180 ;  /* 0x000000b400167202 */ /* 0x000fca0000000f00 */
[----:B------:R-:W-:Y:S01]  /*ef00*/  FADD.FTZ R179, R179, R22 ;  /* 0x00000016b3b37221 */ /* 0x000fe20000010000 */
[----:B------:R-:W-:-:S07]  /*ef10*/  MOV R22, 0xffffffff ;  /* 0xffffffff00167802 */ /* 0x000fce0000000f00 */
[----:B------:R-:W-:Y:S05]  /*ef20*/  WARPSYNC.COLLECTIVE R22, `(.L_x_24545) ;  /* 0x0000000016087348 */ /* 0x000fea0003c00000 */
[----:B------:R0:W1:Y:S02]  /*ef30*/  SHFL.BFLY P6, R180, R178, R177, R176 ;  /* 0x0c0000b1b2b47389 */ /* 0x00006400000c00b0 */
[----:B01----:R-:W-:Y:S05]  /*ef40*/  ENDCOLLECTIVE ;  /* 0x000000000000791b */ /* 0x003fea0003800000 */
.L_x_24545:
        /* <DEDUP_REMOVED lines=8> */
.L_x_24546:
[----:B------:R-:W-:Y:S02]  /*efd0*/  MOV R178, R23 ;  /* 0x0000001700b27202 */ /* 0x000fe40000000f00 */
[----:B------:R-:W-:-:S05]  /*efe0*/  MOV R22, R180 ;  /* 0x000000b400167202 */ /* 0x000fca0000000f00 */
[----:B------:R-:W-:Y:S01]  /*eff0*/  FADD.FTZ R179, R179, R22 ;  /* 0x00000016b3b37221 */ /* 0x000fe20000010000 */
[----:B------:R-:W-:-:S07]  /*f000*/  MOV R22, 0xffffffff ;  /* 0xffffffff00167802 */ /* 0x000fce0000000f00 */
[----:B------:R-:W-:Y:S05]  /*f010*/  WARPSYNC.COLLECTIVE R22, `(.L_x_24547) ;  /* 0x0000000016087348 */ /* 0x000fea0003c00000 */
[----:B------:R0:W1:Y:S02]  /*f020*/  SHFL.BFLY P6, R180, R178, R177, R176 ;  /* 0x0c0000b1b2b47389 */ /* 0x00006400000c00b0 */
[----:B01----:R-:W-:Y:S05]  /*f030*/  ENDCOLLECTIVE ;  /* 0x000000000000791b */ /* 0x003fea0003800000 */
.L_x_24547:
        /* <DEDUP_REMOVED lines=8> */
.L_x_24548:
[----:B------:R-:W-:Y:S02]  /*f0c0*/  MOV R178, R23 ;  /* 0x0000001700b27202 */ /* 0x000fe40000000f00 */
[----:B------:R-:W-:-:S05]  /*f0d0*/  MOV R22, R180 ;  /* 0x000000b400167202 */ /* 0x000fca0000000f00 */
[----:B------:R-:W-:Y:S01]  /*f0e0*/  FADD.FTZ R179, R179, R22 ;  /* 0x00000016b3b37221 */ /* 0x000fe20000010000 */
[----:B------:R-:W-:-:S07]  /*f0f0*/  MOV R22, 0xffffffff ;  /* 0xffffffff00167802 */ /* 0x000fce0000000f00 */
[----:B------:R-:W-:Y:S05]  /*f100*/  WARPSYNC.COLLECTIVE R22, `(.L_x_24549) ;  /* 0x0000000016087348 */ /* 0x000fea0003c00000 */
[----:B------:R0:W1:Y:S02]  /*f110*/  SHFL.BFLY P6, R180, R178, R177, R176 ;  /* 0x0c0000b1b2b47389 */ /* 0x00006400000c00b0 */
[----:B01----:R-:W-:Y:S05]  /*f120*/  ENDCOLLECTIVE ;  /* 0x000000000000791b */ /* 0x003fea0003800000 */
.L_x_24549:
        /* <DEDUP_REMOVED lines=8> */
.L_x_24550:
[----:B------:R-:W-:Y:S02]  /*f1b0*/  MOV R178, R23 ;  /* 0x0000001700b27202 */ /* 0x000fe40000000f00 */
[----:B------:R-:W-:-:S07]  /*f1c0*/  MOV R181, R180 ;  /* 0x000000b400b57202 */ /* 0x000fce0000000f00 */
[----:B------:R-:W-:Y:S05]  /*f1d0*/  WARPSYNC.COLLECTIVE R22, `(.L_x_24551) ;  /* 0x0000000016087348 */ /* 0x000fea0003c00000 */
[----:B------:R0:W1:Y:S02]  /*f1e0*/  SHFL.BFLY P6, R180, R178, R177, R176 ;  /* 0x0c0000b1b2b47389 */ /* 0x00006400000c00b0 */
[----:B01----:R-:W-:Y:S05]  /*f1f0*/  ENDCOLLECTIVE ;  /* 0x000000000000791b */ /* 0x003fea0003800000 */
.L_x_24551:
[----:B------:R-:W-:Y:S01]  /*f200*/  MOV R22, R180 ;  /* 0x000000b400167202 */ /* 0x000fe20000000f00 */
[----:B------:R-:W-:Y:S06]  /*f210*/  BRA `(.L_x_24552) ;  /* 0xffffff4c00687947 */ /* 0x000fec000383ffff */
.L_x_24553:
        /* <DEDUP_REMOVED lines=14> */
.L_x_25546:


//--------------------- .text._ZN10layer_norm13ln_bwd_kernelINS_13Kernel_traitsIfffffjLj1280ELj1ELj4ELj1ELj16ENS_18Kernel_traits_baseILj1280EfffffjLj128EEEEELb1ELb1ELb0ELb1EEEvNS_9BwdParamsE --------------------------
	.section	.text._ZN10layer_norm13ln_bwd_kernelINS_13Kernel_traitsIfffffjLj1280ELj1ELj4ELj1ELj16ENS_18Kernel_traits_baseILj1280EfffffjLj128EEEEELb1ELb1ELb0ELb1EEEvNS_9BwdParamsE,"ax",@progbits
	.align	128
        .global         _ZN10layer_norm13ln_bwd_kernelINS_13Kernel_traitsIfffffjLj1280ELj1ELj4ELj1ELj16ENS_18Kernel_traits_baseILj1280EfffffjLj128EEEEELb1ELb1ELb0ELb1EEEvNS_9BwdParamsE
        .type           _ZN10layer_norm13ln_bwd_kernelINS_13Kernel_traitsIfffffjLj1280ELj1ELj4ELj1ELj16ENS_18Kernel_traits_baseILj1280EfffffjLj128EEEEELb1ELb1ELb0ELb1EEEvNS_9BwdParamsE,@function
        .size           _ZN10layer_norm13ln_bwd_kernelINS_13Kernel_traitsIfffffjLj1280ELj1ELj4ELj1ELj16ENS_18Kernel_traits_baseILj1280EfffffjLj128EEEEELb1ELb1ELb0ELb1EEEvNS_9BwdParamsE,(.L_x_25547 - _ZN10layer_norm13ln_bwd_kernelINS_13Kernel_traitsIfffffjLj1280ELj1ELj4ELj1ELj16ENS_18Kernel_traits_baseILj1280EfffffjLj128EEEEELb1ELb1ELb0ELb1EEEvNS_9BwdParamsE)
        .other          _ZN10layer_norm13ln_bwd_kernelINS_13Kernel_traitsIfffffjLj1280ELj1ELj4ELj1ELj16ENS_18Kernel_traits_baseILj1280EfffffjLj128EEEEELb1ELb1ELb0ELb1EEEvNS_9BwdParamsE,@"STO_CUDA_ENTRY STV_DEFAULT"
_ZN10layer_norm13ln_bwd_kernelINS_13Kernel_traitsIfffffjLj1280ELj1ELj4ELj1ELj16ENS_18Kernel_traits_baseILj1280EfffffjLj128EEEEELb1ELb1ELb0ELb1EEEvNS_9BwdParamsE:
.text._ZN10layer_norm13ln_bwd_kernelINS_13Kernel_traitsIfffffjLj1280ELj1ELj4ELj1ELj16ENS_18Kernel_traits_baseILj1280EfffffjLj128EEEEELb1ELb1ELb0ELb1EEEvNS_9BwdParamsE:
        /* <DEDUP_REMOVED lines=105> */
[----:B------:R0:W-:Y:S04]  /*0690*/  STL [R1+0x40], R0 ;  /* 0x0000400001007387 */ /* 0x0001e80000100800 */
        /* <DEDUP_REMOVED lines=8> */
[----:B--2---:R0:W-:Y:S04]  /*0720*/  STL.64 [R1+0x20], R16 ;  /* 0x0000201001007387 */ /* 0x0041e80000100a00 */
[----:B------:R0:W-:Y:S04]  /*0730*/  STL.64 [R1+0x28], R18 ;  /* 0x0000281201007387 */ /* 0x0001e80000100a00 */
[----:B------:R0:W-:Y:S04]  /*0740*/  STL [R1+0x234], RZ ;  /* 0x000234ff01007387 */ /* 0x0001e80000100800 */
[----:B----4-:R0:W-:Y:S04]  /*0750*/  STL.64 [R1+0x10], R12 ;  /* 0x0000100c01007387 */ /* 0x0101e80000100a00 */
[----:B------:R0:W-:Y:S04]  /*0760*/  STL.64 [R1+0x18], R14 ;  /* 0x0000180e01007387 */ /* 0x0001e80000100a00 */
[----:B------:R0:W-:Y:S04]  /*0770*/  STL.64 [R1], R8 ;  /* 0x0000000801007387 */ /* 0x0001e80000100a00 */
        /* <DEDUP_REMOVED lines=117> */
.L_x_24602:
[----:B0-----:R-:W2:Y:S01]  /*0ed0*/  LDL R0, [R1+0x40] ;  /* 0x0000400001007983 */ /* 0x001ea20000100800 */
[----:B------:R-:W2:Y:S01]  /*0ee0*/  @P0 LDC.64 R2, c[0x0][0x3e0] ;  /* 0x0000f800ff020b82 */ /* 0x000ea20000000a00 */
[----:B-1----:R-:W-:Y:S01]  /*0ef0*/  HFMA2 R22, -RZ, RZ, 1.875, 0 ;  /* 0x3f800000ff167431 */ /* 0x002fe200000001ff */
[----:B------:R-:W0:Y:S06]  /*0f00*/  S2R R6, SR_TID.X ;  /* 0x0000000000067919 */ /* 0x000e2c0000002100 */
[----:B------:R-:W1:Y:S01]  /*0f10*/  LDC.64 R4, c[0x0][0x3c8] ;  /* 0x0000f200ff047b82 */ /* 0x000e620000000a00 */
[----:B--2---:R-:W-:-:S05]  /*0f20*/  @P0 IMAD.WIDE R2, R0, 0x4, R2 ;  /* 0x0000000400020825 */ /* 0x004fca00078e0202 */
[----:B-----5:R2:W5:Y:S02]  /*0f30*/  @P0 LDG.E R22, desc[UR6][R2.64] ;  /* 0x0000000602160981 */ /* 0x020564000c1e1900 */
[----:B--2---:R-:W2:Y:S02]  /*0f40*/  LDC.64 R2, c[0x0][0x3c0] ;  /* 0x0000f000ff027b82 */ /* 0x004ea40000000a00 */
[----:B--2---:R-:W-:-:S05]  /*0f50*/  IMAD.WIDE R2, R0, 0x4, R2 ;  /* 0x0000000400027825 */ /* 0x004fca00078e0202 */
[----:B------:R1:W2:Y:S02]  /*0f60*/  LDG.E R23, desc[UR6][R2.64] ;  /* 0x0000000602177981 */ /* 0x0002a4000c1e1900 */
[----:B-1----:R-:W-:-:S05]  /*0f70*/  IMAD.WIDE R2, R0, 0x4, R4 ;  /* 0x0000000400027825 */ /* 0x002fca00078e0204 */
[----:B------:R0:W5:Y:S01]  /*0f80*/  LDG.E R21, desc[UR6][R2.64] ;  /* 0x0000000602157981 */ /* 0x000162000c1e1900 */
[----:B------:R-:W-:Y:S01]  /*0f90*/  ISETP.NE.U32.AND P1, PT, RZ, UR12, PT ;  /* 0x0000000cff007c0c */ /* 0x000fe2000bf25070 */
[----:B------:R-:W-:Y:S01]  /*0fa0*/  IMAD R0, R0, UR11, RZ ;  /* 0x0000000b00007c24 */ /* 0x000fe2000f8e02ff */
[----:B------:R-:W-:Y:S02]  /*0fb0*/  ISETP.NE.AND P2, PT, RZ, UR10, PT ;  /* 0x0000000aff007c0c */ /* 0x000fe4000bf45270 */
[----:B------:R-:W-:Y:S02]  /*0fc0*/  ISETP.NE.AND.EX P1, PT, RZ, UR13, PT, P1 ;  /* 0x0000000dff007c0c */ /* 0x000fe4000bf25310 */
[----:B------:R-:W-:Y:S02]  /*0fd0*/  SHF.R.S32.HI R5, RZ, 0x1f, R0 ;  /* 0x0000001fff057819 */ /* 0x000fe40000011400 */
[----:B0-----:R-:W-:Y:S02]  /*0fe0*/  LOP3.LUT R2, R6, 0x1f, RZ, 0xc0, !PT ;  /* 0x0000001f06027812 */ /* 0x001fe400078ec0ff */
[----:B------:R-:W-:-:S03]  /*0ff0*/  LEA.HI R5, R5, R0, RZ, 0x2 ;  /* 0x0000000005057211 */ /* 0x000fc600078f10ff */
[----:B------:R0:W-:Y:S01]  /*1000*/  STL [R1+0x224], R2 ;  /* 0x0002240201007387 */ /* 0x0001e20000100800 */
[----:B------:R-:W-:Y:S02]  /*1010*/  LEA.HI.SX32 R20, R5, R2, 0x1e ;  /* 0x0000000205147211 */ /* 0x000fe400078ff2ff */
[----:B--2---:R-:W-:Y:S01]  /*1020*/  FSEL R23, R23, RZ, !P2 ;  /* 0x000000ff17177208 */ /* 0x004fe20005000000 */
[----:B0-----:R-:W-:Y:S06]  /*1030*/  @P1 BRA `(.L_x_24557) ;  /* 0x0000001800181947 */ /* 0x001fec0003800000 */
[----:B------:R-:W0:Y:S01]  /*1040*/  LDC.64 R194, c[0x0][0x3b0] ;  /* 0x0000ec00ffc27b82 */ /* 0x000e220000000a00 */
[----:B------:R-:W2:Y:S04]  /*1050*/  LDL R201, [R1] ;  /* 0x0000000001c97983 */ /* 0x000ea80000100800 */
[----:B------:R-:W3:Y:S03]  /*1060*/  LDL R199, [R1+0x4] ;  /* 0x0000040001c77983 */ /* 0x000ee60000100800 */
[----:B------:R-:W1:Y:S01]  /*1070*/  LDC.64 R184, c[0x0][0x3a8] ;  /* 0x0000ea00ffb87b82 */ /* 0x000e620000000a00 */
[----:B------:R-:W4:Y:S04]  /*1080*/  LDL R210, [R1+0x10] ;  /* 0x0000100001d27983 */ /* 0x000f280000100800 */
[----:B------:R-:W2:Y:S01]  /*1090*/  LDL R197, [R1+0x1c] ;  /* 0x00001c0001c57983 */ /* 0x000ea20000100800 */
[----:B------:R-:W-:-:S02]  /*10a0*/  IADD3 R19, PT, PT, R20, 0x20, RZ ;  /* 0x0000002014137810 */ /* 0x000fc40007ffe0ff */
[----:B------:R-:W1:Y:S01]  /*10b0*/  LDC.64 R64, c[0x0][0x428] ;  /* 0x00010a00ff407b82 */ /* 0x000e620000000a00 */
[C---:B------:R-:W-:Y:S01]  /*10c0*/  IADD3 R14, PT, PT, R20.reuse, 0xc0, RZ ;  /* 0x000000c0140e7810 */ /* 0x040fe20007ffe0ff */
[----:B-----5:R3:W-:Y:S01]  /*10d0*/  STL [R1+0x2c8], R22 ;  /* 0x0002c81601007387 */ /* 0x0207e20000100800 */
[C---:B------:R-:W-:Y:S02]  /*10e0*/  IADD3 R11, PT, PT, R20.reuse, 0x120, RZ ;  /* 0x00000120140b7810 */ /* 0x040fe40007ffe0ff */
[C---:B------:R-:W-:Y:S01]  /*10f0*/  IADD3 R18, PT, PT, R20.reuse, 0x40, RZ ;  /* 0x0000004014127810 */ /* 0x040fe20007ffe0ff */
[C---:B0-----:R-:W-:Y:S01]  /*1100*/  IMAD.WIDE.U32 R188, R20.reuse, 0x4, R194 ;  /* 0x0000000414bc7825 */ /* 0x041fe200078e00c2 */
[----:B------:R-:W-:-:S04]  /*1110*/  IADD3 R12, PT, PT, R20, 0x100, RZ ;  /* 0x00000100140c7810 */ /* 0x000fc80007ffe0ff */
[----:B------:R0:W5:Y:S01]  /*1120*/  LDG.E R10, desc[UR6][R188.64] ;  /* 0x00000006bc0a7981 */ /* 0x000162000c1e1900 */
[----:B-1----:R-:W-:-:S04]  /*1130*/  IMAD.WIDE.U32 R152, R19, 0x10, R184 ;  /* 0x0000001013987825 */ /* 0x002fc800078e00b8 */
[----:B------:R-:W-:Y:S02]  /*1140*/  IMAD.WIDE.U32 R180, R12, 0x10, R184 ;  /* 0x000000100cb47825 */ /* 0x000fe400078e00b8 */
[----:B------:R-:W3:Y:S02]  /*1150*/  LDG.E.128 R152, desc[UR6][R152.64] ;  /* 0x0000000698987981 */ /* 0x000ee4000c1e1d00 */
[----:B------:R-:W-:Y:S02]  /*1160*/  IMAD.WIDE.U32 R76, R14, 0x10, R64 ;  /* 0x000000100e4c7825 */ /* 0x000fe400078e0040 */
[----:B------:R-:W4:Y:S02]  /*1170*/  LDG.E.128 R180, desc[UR6][R180.64] ;  /* 0x00000006b4b47981 */ /* 0x000f24000c1e1d00 */
[----:B0-----:R-:W-:Y:S02]  /*1180*/  IMAD.WIDE.U32 R188, R11, 0x4, R194 ;  /* 0x000000040bbc7825 */ /* 0x001fe400078e00c2 */
[----:B------:R-:W2:Y:S01]  /*1190*/  LDG.E.128 R76, desc[UR6][R76.64] ;  /* 0x000000064c4c7981 */ /* 0x000ea2000c1e1d00 */
[C---:B------:R-:W-:Y:S01]  /*11a0*/  IADD3 R17, PT, PT, R20.reuse, 0x60, RZ ;  /* 0x0000006014117810 */ /* 0x040fe20007ffe0ff */
[----:B------:R-:W-:-:S02]  /*11b0*/  IMAD.WIDE.U32 R148, R20, 0x10, R184 ;  /* 0x0000001014947825 */ /* 0x000fc400078e00b8 */
[----:B------:R-:W5:Y:S01]  /*11c0*/  LDG.E R0, desc[UR6][R188.64] ;  /* 0x00000006bc007981 */ /* 0x000f62000c1e1900 */
[C---:B------:R-:W-:Y:S02]  /*11d0*/  IADD3 R16, PT, PT, R20.reuse, 0x80, RZ ;  /* 0x0000008014107810 */ /* 0x040fe40007ffe0ff */
[C---:B------:R-:W-:Y:S02]  /*11e0*/  IADD3 R15, PT, PT, R20.reuse, 0xa0, RZ ;  /* 0x000000a0140f7810 */ /* 0x040fe40007ffe0ff */
[C---:B------:R-:W-:Y:S01]  /*11f0*/  IADD3 R13, PT, PT, R20.reuse, 0xe0, RZ ;  /* 0x000000e0140d7810 */ /* 0x040fe20007ffe0ff */
[----:B------:R-:W-:Y:S01]  /*1200*/  IMAD.WIDE.U32 R100, R20, 0x10, R64 ;  /* 0x0000001014647825 */ /* 0x000fe200078e0040 */
[----:B------:R-:W2:Y:S03]  /*1210*/  LDG.E.128 R148, desc[UR6][R148.64] ;  /* 0x0000000694947981 */ /* 0x000ea6000c1e1d00 */
[--C-:B------:R-:W-:Y:S01]  /*1220*/  IMAD.WIDE.U32 R156, R18, 0x10, R184.reuse ;  /* 0x00000010129c7825 */ /* 0x100fe200078e00b8 */
[----:B------:R-:W2:Y:S03]  /*1230*/  LDL R189, [R1+0x8] ;  /* 0x0000080001bd7983 */ /* 0x000ea60000100800 */
        /* <DEDUP_REMOVED lines=10> */
[----:B------:R-:W-:Y:S01]  /*12e0*/  IMAD.WIDE.U32 R184, R11, 0x10, R184 ;  /* 0x000000100bb87825 */ /* 0x000fe200078e00b8 */
[----:B------:R-:W2:Y:S04]  /*12f0*/  LDG.E.128 R172, desc[UR6][R172.64] ;  /* 0x00000006acac7981 */ /* 0x000ea8000c1e1d00 */
[----:B------:R-:W2:Y:S04]  /*1300*/  LDG.E.128 R176, desc[UR6][R176.64] ;  /* 0x00000006b0b07981 */ /* 0x000ea8000c1e1d00 */
[----:B------:R-:W2:Y:S01]  /*1310*/  LDG.E.128 R184, desc[UR6][R184.64] ;  /* 0x00000006b8b87981 */ /* 0x000ea2000c1e1d00 */
[----:B------:R-:W-:-:S06]  /*1320*/  IMAD.WIDE.U32 R96, R19, 0x10, R64 ;  /* 0x0000001013607825 */ /* 0x000fcc00078e0040 */
[----:B------:R-:W2:Y:S01]  /*1330*/  LDG.E.128 R96, desc[UR6][R96.64] ;  /* 0x0000000660607981 */ /* 0x000ea2000c1e1d00 */
[----:B------:R-:W-:-:S04]  /*1340*/  IMAD.WIDE.U32 R92, R18, 0x10, R64 ;  /* 0x00000010125c7825 */ /* 0x000fc800078e0040 */
[--C-:B------:R-:W-:Y:S02]  /*1350*/  IMAD.WIDE.U32 R8, R19, 0x4, R194.reuse ;  /* 0x0000000413087825 */ /* 0x100fe400078e00c2 */
[----:B------:R-:W2:Y:S02]  /*1360*/  LDG.E.128 R92, desc[UR6][R92.64] ;  /* 0x000000065c5c7981 */ /* 0x000ea4000c1e1d00 */
[--C-:B------:R-:W-:Y:S02]  /*1370*/  IMAD.WIDE.U32 R6, R18, 0x4, R194.reuse ;  /* 0x0000000412067825 */ /* 0x100fe400078e00c2 */
[----:B------:R-:W5:Y:S02]  /*1380*/  LDG.E R9, desc[UR6][R8.64] ;  /* 0x0000000608097981 */ /* 0x000f64000c1e1900 */
[----:B------:R-:W-:-:S04]  /*1390*/  IMAD.WIDE.U32 R4, R17, 0x4, R194 ;  /* 0x0000000411047825 */ /* 0x000fc800078e00c2 */
[----:B------:R-:W-:-:S04]  /*13a0*/  IMAD.WIDE.U32 R72, R13, 0x10, R64 ;  /* 0x000000100d487825 */ /* 0x000fc800078e0040 */
[--C-:B------:R-:W-:Y:S01]  /*13b0*/  IMAD.WIDE.U32 R2, R16, 0x4, R194.reuse ;  /* 0x0000000410027825 */ /* 0x100fe200078e00c2 */
[----:B------:R-:W5:Y:S03]  /*13c0*/  LDG.E R8, desc[UR6][R6.64] ;  /* 0x0000000606087981 */ /* 0x000f66000c1e1900 */
[----:B------:R-:W-:Y:S01]  /*13d0*/  IMAD.WIDE.U32 R192, R14, 0x4, R194 ;  /* 0x000000040ec07825 */ /* 0x000fe200078e00c2 */
[----:B------:R-:W2:Y:S04]  /*13e0*/  LDG.E.128 R72, desc[UR6][R72.64] ;  /* 0x0000000648487981 */ /* 0x000ea8000c1e1d00 */
[----:B------:R0:W5:Y:S01]  /*13f0*/  LDG.E R7, desc[UR6][R4.64] ;  /* 0x0000000604077981 */ /* 0x000162000c1e1900 */
[----:B------:R-:W-:-:S03]  /*1400*/  IMAD.WIDE.U32 R88, R17, 0x10, R64 ;  /* 0x0000001011587825 */ /* 0x000fc600078e0040 */
[----:B------:R1:W5:Y:S01]  /*1410*/  LDG.E R6, desc[UR6][R2.64] ;  /* 0x0000000602067981 */ /* 0x000362000c1e1900 */
[----:B------:R-:W-:-:S03]  /*1420*/  IMAD.WIDE.U32 R190, R12, 0x4, R194 ;  /* 0x000000040cbe7825 */ /* 0x000fc600078e00c2 */
[----:B------:R-:W2:Y:S01]  /*1430*/  LDG.E.128 R88, desc[UR6][R88.64] ;  /* 0x0000000658587981 */ /* 0x000ea2000c1e1d00 */
[----:B0-----:R-:W-:-:S04]  /*1440*/  IMAD.WIDE.U32 R4, R15, 0x4, R194 ;  /* 0x000000040f047825 */ /* 0x001fc800078e00c2 */
[----:B-1----:R-:W-:Y:S02]  /*1450*/  IMAD.WIDE.U32 R2, R13, 0x4, R194 ;  /* 0x000000040d027825 */ /* 0x002fe400078e00c2 */
[----:B------:R-:W5:Y:S04]  /*1460*/  LDG.E R5, desc[UR6][R4.64] ;  /* 0x0000000604057981 */ /* 0x000f68000c1e1900 */
[----:B------:R-:W5:Y:S04]  /*1470*/  LDG.E R3, desc[UR6][R2.64] ;  /* 0x0000000602037981 */ /* 0x000f68000c1e1900 */
[----:B------:R0:W5:Y:S01]  /*1480*/  LDG.E R4, desc[UR6][R192.64] ;  /* 0x00000006c0047981 */ /* 0x000162000c1e1900 */
[----:B------:R-:W-:-:S03]  /*1490*/  IMAD.WIDE.U32 R68, R12, 0x10, R64 ;  /* 0x000000100c447825 */ /* 0x000fc600078e0040 */
[----:B------:R1:W5:Y:S04]  /*14a0*/  LDG.E R2, desc[UR6][R190.64] ;  /* 0x00000006be027981 */ /* 0x000368000c1e1900 */
[----:B------:R-:W2:Y:S04]  /*14b0*/  LDG.E.128 R68, desc[UR6][R68.64] ;  /* 0x0000000644447981 */ /* 0x000ea8000c1e1d00 */
[----:B------:R-:W2:Y:S04]  /*14c0*/  LDL R192, [R1+0x14] ;  /* 0x0000140001c07983 */ /* 0x000ea80000100800 */
[----:B------:R-:W2:Y:S04]  /*14d0*/  LDL R191, [R1+0x18] ;  /* 0x0000180001bf7983 */ /* 0x000ea80000100800 */
[----:B------:R-:W2:Y:S01]  /*14e0*/  LDL R190, [R1+0xc] ;  /* 0x00000c0001be7983 */ /* 0x000ea20000100800 */
[----:B---3--:R-:W-:-:S04]  /*14f0*/  FADD.FTZ R154, -R23, R154 ;  /* 0x0000009a179a7221 */ /* 0x008fc80000010100 */
[----:B------:R-:W-:Y:S01]  /*1500*/  FMUL.FTZ R225, R21, R154 ;  /* 0x0000009a15e17220 */ /* 0x000fe20000410000 */
[----:B----4-:R-:W-:Y:S02]  /*1510*/  FADD.FTZ R252, -R23, R181 ;  /* 0x000000b517fc7221 */ /* 0x010fe40000010100 */
[----:B------:R-:W3:Y:S01]  /*1520*/  LDL R181, [R1+0x24] ;  /* 0x0000240001b57983 */ /* 0x000ee20000100800 */
[----:B--2---:R-:W-:-:S03]  /*1530*/  FMUL.FTZ R154, R189, R78 ;  /* 0x0000004ebd9a7220 */ /* 0x004fc60000410000 */
[----:B------:R-:W2:Y:S01]  /*1540*/  LDL R189, [R1+0x20] ;  /* 0x0000200001bd7983 */ /* 0x000ea20000100800 */
[C---:B------:R-:W-:Y:S01]  /*1550*/  FADD.FTZ R148, -R23.reuse, R148 ;  /* 0x0000009417947221 */ /* 0x040fe20000010100 */
[----:B------:R-:W-:Y:S01]  /*1560*/  FADD.FTZ R149, -R23, R149 ;  /* 0x0000009517957221 */ /* 0x000fe20000010100 */
[----:B------:R-:W-:Y:S02]  /*1570*/  FMUL.FTZ R236, R212, R100 ;  /* 0x00000064d4ec7220 */ /* 0x000fe40000410000 */
        /* <DEDUP_REMOVED lines=39> */
[----:B------:R-:W-:Y:S01]  /*17f0*/  FFMA.FTZ R23, R227, R236, RZ ;  /* 0x000000ece3177223 */ /* 0x000fe200000100ff */
[----:B------:R-:W-:Y:S01]  /*1800*/  FMUL.FTZ R238, R214, R102 ;  /* 0x00000066d6ee7220 */ /* 0x000fe20000410000 */
[----:B------:R-:W-:Y:S01]  /*1810*/  FMUL.FTZ R241, R21, R150 ;  /* 0x0000009615f17220 */ /* 0x000fe20000410000 */
[----:B------:R-:W-:Y:S01]  /*1820*/  FADD.FTZ R148, RZ, R236 ;  /* 0x000000ecff947221 */ /* 0x000fe20000010000 */
        /* <DEDUP_REMOVED lines=37> */
[----:B------:R-:W-:-:S04]  /*1a80*/  IMAD.WIDE.U32 R84, R16, 0x10, R64 ;  /* 0x0000001010547825 */ /* 0x000fc800078e0040 */
[----:B------:R-:W-:Y:S01]  /*1a90*/  FMUL.FTZ R196, R232, R88 ;  /* 0x00000058e8c47220 */ /* 0x000fe20000410000 */
[----:B------:R-:W-:Y:S01]  /*1aa0*/  FADD.FTZ R148, R148, R205 ;  /* 0x000000cd94947221 */ /* 0x000fe20000010000 */
[----:B------:R-:W-:Y:S01]  /*1ab0*/  FFMA.FTZ R23, R210, R206, R23 ;  /* 0x000000ced2177223 */ /* 0x000fe20000010017 */
[----:B------:R-:W-:Y:S01]  /*1ac0*/  FMUL.FTZ R195, R233, R89 ;  /* 0x00000059e9c37220 */ /* 0x000fe20000410000 */
[----:B------:R-:W-:Y:S01]  /*1ad0*/  IMAD.WIDE.U32 R80, R15, 0x10, R64 ;  /* 0x000000100f507825 */ /* 0x000fe200078e0040 */
[----:B------:R-:W4:Y:S03]  /*1ae0*/  LDG.E.128 R84, desc[UR6][R84.64] ;  /* 0x0000000654547981 */ /* 0x000f26000c1e1d00 */
[----:B------:R-:W-:Y:S01]  /*1af0*/  FADD.FTZ R148, R148, R206 ;  /* 0x000000ce94947221 */ /* 0x000fe20000010000 */
[----:B------:R-:W-:Y:S01]  /*1b00*/  FMUL.FTZ R194, R234, R90 ;  /* 0x0000005aeac27220 */ /* 0x000fe20000410000 */
[----:B------:R-:W-:-:S04]  /*1b10*/  IMAD.WIDE.U32 R64, R11, 0x10, R64 ;  /* 0x000000100b407825 */ /* 0x000fc800078e0040 */
[----:B------:R-:W-:Y:S01]  /*1b20*/  FMUL.FTZ R149, R197, R75 ;  /* 0x0000004bc5957220 */ /* 0x000fe20000410000 */
[----:B------:R-:W4:Y:S04]  /*1b30*/  LDG.E.128 R80, desc[UR6][R80.64] ;  /* 0x0000000650507981 */ /* 0x000f28000c1e1d00 */
[----:B------:R-:W4:Y:S04]  /*1b40*/  LDG.E.128 R64, desc[UR6][R64.64] ;  /* 0x0000000640407981 */ /* 0x000f28000c1e1d00 */
[----:B------:R-:W4:Y:S01]  /*1b50*/  LDL R197, [R1+0x34] ;  /* 0x0000340001c57983 */ /* 0x000f220000100800 */
[----:B------:R-:W-:Y:S01]  /*1b60*/  FMUL.FTZ R151, R192, R73 ;  /* 0x00000049c0977220 */ /* 0x000fe20000410000 */
[----:B0-----:R-:W-:-:S02]  /*1b70*/  FMUL.FTZ R192, R21, R160 ;  /* 0x000000a015c07220 */ /* 0x001fc40000410000 */
[----:B------:R-:W4:Y:S01]  /*1b80*/  LDL R187, [R1+0x38] ;  /* 0x0000380001bb7983 */ /* 0x000f220000100800 */
[----:B------:R-:W-:Y:S01]  /*1b90*/  FMUL.FTZ R150, R191, R74 ;  /* 0x0000004abf967220 */ /* 0x000fe20000410000 */
[C---:B-1----:R-:W-:Y:S01]  /*1ba0*/  FMUL.FTZ R191, R21.reuse, R161 ;  /* 0x000000a115bf7220 */ /* 0x042fe20000410000 */
[----:B------:R-:W-:Y:S01]  /*1bb0*/  FFMA.FTZ R23, R192, R196, R23 ;  /* 0x000000c4c0177223 */ /* 0x000fe20000010017 */
[----:B------:R-:W4:Y:S01]  /*1bc0*/  LDL R185, [R1+0x3c] ;  /* 0x00003c0001b97983 */ /* 0x000f220000100800 */
[----:B------:R-:W-:Y:S01]  /*1bd0*/  FMUL.FTZ R153, R190, R79 ;  /* 0x0000004fbe997220 */ /* 0x000fe20000410000 */
[----:B------:R-:W-:Y:S01]  /*1be0*/  FMUL.FTZ R190, R21, R162 ;  /* 0x000000a215be7220 */ /* 0x000fe20000410000 */
[----:B------:R-:W-:Y:S01]  /*1bf0*/  FFMA.FTZ R23, R191, R195, R23 ;  /* 0x000000c3bf177223 */ /* 0x000fe20000010017 */
[----:B------:R-:W-:Y:S01]  /*1c00*/  FADD.FTZ R161, R148, R196 ;  /* 0x000000c494a17221 */ /* 0x000fe20000010000 */
[----:B------:R-:W4:Y:S01]  /*1c10*/  LDL R162, [R1+0x2c] ;  /* 0x00002c0001a27983 */ /* 0x000f220000100800 */
[----:B------:R-:W-:Y:S01]  /*1c20*/  FMUL.FTZ R193, R235, R91 ;  /* 0x0000005bebc17220 */ /* 0x000fe20000410000 */
[----:B------:R-:W-:Y:S01]  /*1c30*/  FMUL.FTZ R201, R201, R76 ;  /* 0x0000004cc9c97220 */ /* 0x000fe20000410000 */
[----:B------:R-:W-:Y:S01]  /*1c40*/  FMUL.FTZ R199, R199, R77 ;  /* 0x0000004dc7c77220 */ /* 0x000fe20000410000 */
[----:B------:R-:W4:Y:S01]  /*1c50*/  LDL R159, [R1+0x28] ;  /* 0x00002800019f7983 */ /* 0x000f220000100800 */
[----:B--2---:R-:W-:Y:S01]  /*1c60*/  FMUL.FTZ R148, R189, R68 ;  /* 0x00000044bd947220 */ /* 0x004fe20000410000 */
[----:B------:R-:W-:Y:S01]  /*1c70*/  FMUL.FTZ R189, R21, R163 ;  /* 0x000000a315bd7220 */ /* 0x000fe20000410000 */
[----:B------:R-:W-:Y:S01]  /*1c80*/  FFMA.FTZ R163, R190, R194, R23 ;  /* 0x000000c2bea37223 */ /* 0x000fe20000010017 */
[----:B---3--:R-:W-:Y:S01]  /*1c90*/  FMUL.FTZ R23, R181, R69 ;  /* 0x00000045b5177220 */ /* 0x008fe20000410000 */
[----:B------:R-:W-:-:S02]  /*1ca0*/  FMUL.FTZ R181, R21, R164 ;  /* 0x000000a415b57220 */ /* 0x000fc40000410000 */
[----:B------:R-:W2:Y:S01]  /*1cb0*/  LDL R164, [R1+0x30] ;  /* 0x0000300001a47983 */ /* 0x000ea20000100800 */
[----:B------:R-:W-:-:S04]  /*1cc0*/  FADD.FTZ R161, R161, R195 ;  /* 0x000000c3a1a17221 */ /* 0x000fc80000010000 */
[----:B------:R-:W-:Y:S01]  /*1cd0*/  FADD.FTZ R161, R161, R194 ;  /* 0x000000c2a1a17221 */ /* 0x000fe20000010000 */
[----:B------:R-:W-:-:S03]  /*1ce0*/  FFMA.FTZ R163, R189, R193, R163 ;  /* 0x000000c1bda37223 */ /* 0x000fc600000100a3 */
[----:B------:R-:W-:Y:S01]  /*1cf0*/  FADD.FTZ R161, R161, R193 ;  /* 0x000000c1a1a17221 */ /* 0x000fe20000010000 */
[----:B------:R-:W-:Y:S01]  /*1d00*/  FMUL.FTZ R160, R21, R165 ;  /* 0x000000a515a07220 */ /* 0x000fe20000410000 */
[----:B----4-:R-:W-:Y:S01]  /*1d10*/  FMUL.FTZ R158, R244, R84 ;  /* 0x00000054f49e7220 */ /* 0x010fe20000410000 */
[----:B------:R-:W-:-:S03]  /*1d20*/  FMUL.FTZ R157, R245, R85 ;  /* 0x00000055f59d7220 */ /* 0x000fc60000410000 */
[----:B------:R-:W-:Y:S01]  /*1d30*/  FADD.FTZ R165, R161, R158 ;  /* 0x0000009ea1a57221 */ /* 0x000fe20000010000 */
[----:B------:R-:W-:Y:S01]  /*1d40*/  FFMA.FTZ R163, R181, R158, R163 ;  /* 0x0000009eb5a37223 */ /* 0x000fe200000100a3 */
[----:B------:R-:W-:Y:S02]  /*1d50*/  FMUL.FTZ R156, R246, R86 ;  /* 0x00000056f69c7220 */ /* 0x000fe40000410000 */
[----:B------:R-:W-:Y:S01]  /*1d60*/  FADD.FTZ R165, R165, R157 ;  /* 0x0000009da5a57221 */ /* 0x000fe20000010000 */
[----:B------:R-:W-:Y:S01]  /*1d70*/  FMUL.FTZ R155, R247, R87 ;  /* 0x00000057f79b7220 */ /* 0x000fe20000410000 */
[----:B------:R-:W-:Y:S01]  /*1d80*/  FMUL.FTZ R188, R248, R80 ;  /* 0x00000050f8bc7220 */ /* 0x000fe20000410000 */
[----:B------:R-:W-:Y:S01]  /*1d90*/  FMUL.FTZ R186, R249, R81 ;  /* 0x00000051f9ba7220 */ /* 0x000fe20000410000 */
[----:B------:R-:W-:Y:S01]  /*1da0*/  FMUL.FTZ R161, R162, R71 ;  /* 0x00000047a2a17220 */ /* 0x000fe20000410000 */
[----:B------:R-:W-:Y:S01]  /*1db0*/  FMUL.FTZ R162, R21, R166 ;  /* 0x000000a615a27220 */ /* 0x000fe20000410000 */
[----:B------:R-:W-:-:S04]  /*1dc0*/  FFMA.FTZ R166, R160, R157, R163 ;  /* 0x0000009da0a67223 */ /* 0x000fc800000100a3 */
[----:B------:R-:W-:Y:S01]  /*1dd0*/  FFMA.FTZ R166, R162, R156, R166 ;  /* 0x0000009ca2a67223 */ /* 0x000fe200000100a6 */
[----:B------:R-:W-:Y:S01]  /*1de0*/  FMUL.FTZ R184, R250, R82 ;  /* 0x00000052fab87220 */ /* 0x000fe20000410000 */
[----:B------:R-:W-:Y:S01]  /*1df0*/  FMUL.FTZ R182, R251, R83 ;  /* 0x00000053fbb67220 */ /* 0x000fe20000410000 */
[----:B--2---:R-:W-:Y:S01]  /*1e00*/  FMUL.FTZ R163, R164, R64 ;  /* 0x00000040a4a37220 */ /* 0x004fe20000410000 */
[----:B------:R-:W-:Y:S01]  /*1e10*/  FMUL.FTZ R164, R21, R167 ;  /* 0x000000a715a47220 */ /* 0x000fe20000410000 */
[----:B------:R-:W-:Y:S01]  /*1e20*/  FADD.FTZ R167, R165, R156 ;  /* 0x0000009ca5a77221 */ /* 0x000fe20000010000 */
[----:B------:R-:W-:Y:S01]  /*1e30*/  FMUL.FTZ R165, R197, R65 ;  /* 0x00000041c5a57220 */ /* 0x000fe20000410000 */
[----:B------:R-:W-:Y:S01]  /*1e40*/  FMUL.FTZ R197, R21, R168 ;  /* 0x000000a815c57220 */ /* 0x000fe20000410000 */
[----:B------:R-:W-:Y:S01]  /*1e50*/  FFMA.FTZ R168, R164, R155, R166 ;  /* 0x0000009ba4a87223 */ /* 0x000fe200000100a6 */
[----:B------:R-:W-:Y:S01]  /*1e60*/  FADD.FTZ R167, R167, R155 ;  /* 0x0000009ba7a77221 */ /* 0x000fe20000010000 */
[----:B------:R-:W-:Y:S01]  /*1e70*/  FMUL.FTZ R166, R187, R66 ;  /* 0x00000042bba67220 */ /* 0x000fe20000410000 */
[----:B------:R-:W-:-:S02]  /*1e80*/  FMUL.FTZ R187, R21, R169 ;  /* 0x000000a915bb7220 */ /* 0x000fc40000410000 */
[----:B------:R-:W-:Y:S01]  /*1e90*/  FADD.FTZ R169, R167, R188 ;  /* 0x000000bca7a97221 */ /* 0x000fe20000010000 */
[----:B------:R-:W-:Y:S01]  /*1ea0*/  FMUL.FTZ R167, R185, R67 ;  /* 0x00000043b9a77220 */ /* 0x000fe20000410000 */
[----:B------:R-:W-:Y:S01]  /*1eb0*/  FMUL.FTZ R185, R21, R170 ;  /* 0x000000aa15b97220 */ /* 0x000fe20000410000 */
[----:B------:R-:W-:Y:S01]  /*1ec0*/  FFMA.FTZ R168, R197, R188, R168 ;  /* 0x000000bcc5a87223 */ /* 0x000fe200000100a8 */
[----:B------:R-:W-:Y:S01]  /*1ed0*/  MOV R170, R183 ;  /* 0x000000b700aa7202 */ /* 0x000fe20000000f00 */
[----:B------:R-:W-:Y:S01]  /*1ee0*/  FADD.FTZ R169, R169, R186 ;  /* 0x000000baa9a97221 */ /* 0x000fe20000010000 */
[C---:B------:R-:W-:Y:S01]  /*1ef0*/  FMUL.FTZ R183, R21.reuse, R171 ;  /* 0x000000ab15b77220 */ /* 0x040fe20000410000 */
[----:B------:R-:W-:Y:S01]  /*1f00*/  MOV R171, R202 ;  /* 0x000000ca00ab7202 */ /* 0x000fe20000000f00 */
        /* <DEDUP_REMOVED lines=10> */
[----:B------:R-:W-:Y:S01]  /*1fb0*/  MOV R169, R170 ;  /* 0x000000aa00a97202 */ /* 0x000fe20000000f00 */
[----:B------:R-:W-:Y:S01]  /*1fc0*/  FFMA.FTZ R170, R183, R182, R168 ;  /* 0x000000b6b7aa7223 */ /* 0x000fe200000100a8 */
[----:B------:R-:W-:-:S02]  /*1fd0*/  FMUL.FTZ R168, R21, R175 ;  /* 0x000000af15a87220 */ /* 0x000fc40000410000 */
[----:B------:R-:W-:Y:S01]  /*1fe0*/  MOV R175, R169 ;  /* 0x000000a900af7202 */ /* 0x000fe20000000f00 */
[----:B------:R-:W-:Y:S01]  /*1ff0*/  FMUL.FTZ R169, R21, R176 ;  /* 0x000000b015a97220 */ /* 0x000fe20000410000 */
[----:B------:R-:W-:Y:S01]  /*2000*/  MOV R176, R173 ;  /* 0x000000ad00b07202 */ /* 0x000fe20000000f00 */
[----:B------:R-:W-:Y:S01]  /*2010*/  FADD.FTZ R173, R171, R201 ;  /* 0x000000c9abad7221 */ /* 0x000fe20000010000 */
[----:B------:R-:W-:Y:S01]  /*2020*/  MOV R171, R172 ;  /* 0x000000ac00ab7202 */ /* 0x000fe20000000f00 */
[----:B------:R-:W-:Y:S01]  /*2030*/  FFMA.FTZ R172, R202, R201, R170 ;  /* 0x000000c9caac7223 */ /* 0x000fe200000100aa */
[C---:B------:R-:W-:Y:S02]  /*2040*/  FMUL.FTZ R170, R21.reuse, R177 ;  /* 0x000000b115aa7220 */ /* 0x040fe40000410000 */
[----:B------:R-:W-:Y:S01]  /*2050*/  MOV R177, R171 ;  /* 0x000000ab00b17202 */ /* 0x000fe20000000f00 */
[----:B------:R-:W-:Y:S01]  /*2060*/  FMUL.FTZ R171, R21, R178 ;  /* 0x000000b215ab7220 */ /* 0x000fe20000410000 */
        /* <DEDUP_REMOVED lines=26> */
[----:B------:R-:W-:Y:S01]  /*2210*/  FFMA.FTZ R243, R170, R151, R180 ;  /* 0x00000097aaf37223 */ /* 0x000fe200000100b4 */
        /* <DEDUP_REMOVED lines=80> */
[----:B------:R0:W-:Y:S04]  /*2720*/  STL [R1+0x44], R22 ;  /* 0x0000441601007387 */ /* 0x0001e80000100800 */
[----:B0-----:R0:W5:Y:S01]  /*2730*/  LDL.LU R22, [R1+0x2c8] ;  /* 0x0002c80001167983 */ /* 0x0011620000300800 */
        /* <DEDUP_REMOVED lines=21> */
[----:B0-----:R-:W-:Y:S06]  /*2890*/  BRA `(.L_x_24558) ;  /* 0x0000001800a87947 */ /* 0x001fec0003800000 */
.L_x_24557:
        /* <DEDUP_REMOVED lines=8> */
[----:B------:R-:W2:Y:S01]  /*2920*/  LDL R243, [R1+0x24] ;  /* 0x0000240001f37983 */ /* 0x000ea20000100800 */
[C---:B------:R-:W-:Y:S01]  /*2930*/  IADD3 R16, PT, PT, R20.reuse, 0x80, RZ ;  /* 0x0000008014107810 */ /* 0x040fe20007ffe0ff */
[----:B------:R-:W4:Y:S01]  /*2940*/  LDC.64 R30, c[0x0][0x3b0] ;  /* 0x0000ec00ff1e7b82 */ /* 0x000f220000000a00 */
[C---:B------:R-:W-:Y:S01]  /*2950*/  IADD3 R15, PT, PT, R20.reuse, 0xa0, RZ ;  /* 0x000000a0140f7810 */ /* 0x040fe20007ffe0ff */
[----:B------:R-:W4:Y:S01]  /*2960*/  LDL R241, [R1+0x38] ;  /* 0x0000380001f17983 */ /* 0x000f220000100800 */
[C---:B------:R-:W-:Y:S02]  /*2970*/  IADD3 R14, PT, PT, R20.reuse, 0xc0, RZ ;  /* 0x000000c0140e7810 */ /* 0x040fe40007ffe0ff */
[C---:B------:R-:W-:Y:S01]  /*2980*/  IADD3 R13, PT, PT, R20.reuse, 0xe0, RZ ;  /* 0x000000e0140d7810 */ /* 0x040fe20007ffe0ff */
[----:B------:R-:W4:Y:S01]  /*2990*/  LDL R224, [R1+0xc] ;  /* 0x00000c0001e07983 */ /* 0x000f220000100800 */
[----:B------:R-:W-:-:S02]  /*29a0*/  IADD3 R12, PT, PT, R20, 0x100, RZ ;  /* 0x00000100140c7810 */ /* 0x000fc40007ffe0ff */
[C---:B------:R-:W-:Y:S01]  /*29b0*/  IADD3 R11, PT, PT, R20.reuse, 0x120, RZ ;  /* 0x00000120140b7810 */ /* 0x040fe20007ffe0ff */
[--C-:B0-----:R-:W-:Y:S01]  /*29c0*/  IMAD.WIDE.U32 R148, R20, 0x10, R184.reuse ;  /* 0x0000001014947825 */ /* 0x101fe200078e00b8 */
[----:B------:R-:W4:Y:S01]  /*29d0*/  LDL R225, [R1+0x8] ;  /* 0x0000080001e17983 */ /* 0x000f220000100800 */
[----:B------:R-:W0:Y:S02]  /*29e0*/  LDC.64 R34, c[0x0][0x438] ;  /* 0x00010e00ff227b82 */ /* 0x000e240000000a00 */
[--C-:B------:R-:W-:Y:S01]  /*29f0*/  IMAD.WIDE.U32 R152, R19, 0x10, R184.reuse ;  /* 0x0000001013987825 */ /* 0x100fe200078e00b8 */
[----:B------:R-:W4:Y:S03]  /*2a00*/  LDL R210, [R1+0x10] ;  /* 0x0000100001d27983 */ /* 0x000f260000100800 */
[--C-:B------:R-:W-:Y:S01]  /*2a10*/  IMAD.WIDE.U32 R156, R18, 0x10, R184.reuse ;  /* 0x00000010129c7825 */ /* 0x100fe200078e00b8 */
[----:B------:R-:W3:Y:S03]  /*2a20*/  LDG.E.128 R148, desc[UR6][R148.64] ;  /* 0x0000000694947981 */ /* 0x000ee6000c1e1d00 */
[--C-:B------:R-:W-:Y:S01]  /*2a30*/  IMAD.WIDE.U32 R160, R17, 0x10, R184.reuse ;  /* 0x0000001011a07825 */ /* 0x100fe200078e00b8 */
[----:B------:R-:W2:Y:S03]  /*2a40*/  LDG.E.128 R152, desc[UR6][R152.64] ;  /* 0x0000000698987981 */ /* 0x000ea6000c1e1d00 */
[--C-:B------:R-:W-:Y:S01]  /*2a50*/  IMAD.WIDE.U32 R164, R16, 0x10, R184.reuse ;  /* 0x0000001010a47825 */ /* 0x100fe200078e00b8 */
[----:B------:R-:W4:Y:S03]  /*2a60*/  LDG.E.128 R156, desc[UR6][R156.64] ;  /* 0x000000069c9c7981 */ /* 0x000f26000c1e1d00 */
        /* <DEDUP_REMOVED lines=8> */
[----:B------:R-:W-:Y:S01]  /*2af0*/  IMAD.WIDE.U32 R184, R11, 0x10, R184 ;  /* 0x000000100bb87825 */ /* 0x000fe200078e00b8 */
[----:B------:R-:W4:Y:S03]  /*2b00*/  LDG.E.128 R176, desc[UR6][R176.64] ;  /* 0x00000006b0b07981 */ /* 0x000f26000c1e1d00 */
[--C-:B-1----:R-:W-:Y:S01]  /*2b10*/  IMAD.WIDE.U32 R100, R20, 0x10, R2.reuse ;  /* 0x0000001014647825 */ /* 0x102fe200078e0002 */
[----:B------:R-:W4:Y:S04]  /*2b20*/  LDG.E.128 R180, desc[UR6][R180.64] ;  /* 0x00000006b4b47981 */ /* 0x000f28000c1e1d00 */
[----:B------:R-:W4:Y:S04]  /*2b30*/  LDG.E.128 R184, desc[UR6][R184.64] ;  /* 0x00000006b8b87981 */ /* 0x000f28000c1e1d00 */
[----:B------:R-:W4:Y:S01]  /*2b40*/  LDG.E.128 R100, desc[UR6][R100.64] ;  /* 0x0000000664647981 */ /* 0x000f22000c1e1d00 */
[----:B------:R-:W-:-:S03]  /*2b50*/  IMAD.WIDE.U32 R96, R19, 0x10, R2 ;  /* 0x0000001013607825 */ /* 0x000fc600078e0002 */
[----:B------:R-:W4:Y:S04]  /*2b60*/  LDL R192, [R1+0x14] ;  /* 0x0000140001c07983 */ /* 0x000f280000100800 */
[----:B------:R-:W4:Y:S01]  /*2b70*/  LDG.E.128 R96, desc[UR6][R96.64] ;  /* 0x0000000660607981 */ /* 0x000f22000c1e1d00 */
[----:B------:R-:W-:-:S03]  /*2b80*/  IMAD.WIDE.U32 R92, R18, 0x10, R2 ;  /* 0x00000010125c7825 */ /* 0x000fc600078e0002 */
[----:B------:R-:W4:Y:S04]  /*2b90*/  LDL R188, [R1+0x2c] ;  /* 0x00002c0001bc7983 */ /* 0x000f280000100800 */
[----:B------:R-:W4:Y:S01]  /*2ba0*/  LDG.E.128 R92, desc[UR6][R92.64] ;  /* 0x000000065c5c7981 */ /* 0x000f22000c1e1d00 */
[----:B------:R-:W-:-:S03]  /*2bb0*/  IMAD.WIDE.U32 R76, R14, 0x10, R2 ;  /* 0x000000100e4c7825 */ /* 0x000fc600078e0002 */
[----:B------:R-:W4:Y:S01]  /*2bc0*/  LDL R191, [R1+0x18] ;  /* 0x0000180001bf7983 */ /* 0x000f220000100800 */
[----:B------:R-:W-:-:S03]  /*2bd0*/  IMAD.WIDE.U32 R72, R13, 0x10, R2 ;  /* 0x000000100d487825 */ /* 0x000fc600078e0002 */
[----:B------:R-:W4:Y:S01]  /*2be0*/  LDG.E.128 R76, desc[UR6][R76.64] ;  /* 0x000000064c4c7981 */ /* 0x000f22000c1e1d00 */
[----:B------:R-:W-:-:S03]  /*2bf0*/  IMAD.WIDE.U32 R88, R17, 0x10, R2 ;  /* 0x0000001011587825 */ /* 0x000fc600078e0002 */
[----:B------:R-:W4:Y:S04]  /*2c00*/  LDG.E.128 R72, desc[UR6][R72.64] ;  /* 0x0000000648487981 */ /* 0x000f28000c1e1d00 */
[----:B------:R-:W4:Y:S01]  /*2c10*/  LDG.E.128 R88, desc[UR6][R88.64] ;  /* 0x0000000658587981 */ /* 0x000f22000c1e1d00 */
[----:B------:R-:W-:-:S03]  /*2c20*/  IMAD.WIDE.U32 R68, R12, 0x10, R2 ;  /* 0x000000100c447825 */ /* 0x000fc600078e0002 */
[----:B------:R-:W4:Y:S01]  /*2c30*/  LDL R190, [R1+0x3c] ;  /* 0x00003c0001be7983 */ /* 0x000f220000100800 */
[----:B------:R-:W-:-:S03]  /*2c40*/  IMAD.WIDE.U32 R84, R16, 0x10, R2 ;  /* 0x0000001010547825 */ /* 0x000fc600078e0002 */
[----:B------:R-:W4:Y:S04]  /*2c50*/  LDL R189, [R1+0x20] ;  /* 0x0000200001bd7983 */ /* 0x000f280000100800 */
[----:B------:R-:W4:Y:S04]  /*2c60*/  LDG.E.128 R68, desc[UR6][R68.64] ;  /* 0x0000000644447981 */ /* 0x000f28000c1e1d00 */
[----:B------:R-:W4:Y:S01]  /*2c70*/  LDG.E.128 R84, desc[UR6][R84.64] ;  /* 0x0000000654547981 */ /* 0x000f22000c1e1d00 */
[----:B------:R-:W-:-:S03]  /*2c80*/  IMAD.WIDE.U32 R80, R15, 0x10, R2 ;  /* 0x000000100f507825 */ /* 0x000fc600078e0002 */
[----:B------:R-:W4:Y:S01]  /*2c90*/  LDL R197, [R1+0x34] ;  /* 0x0000340001c57983 */ /* 0x000f220000100800 */
[----:B------:R-:W-:-:S03]  /*2ca0*/  IMAD.WIDE.U32 R2, R11, 0x10, R2 ;  /* 0x000000100b027825 */ /* 0x000fc600078e0002 */
[----:B------:R-:W4:Y:S04]  /*2cb0*/  LDG.E.128 R80, desc[UR6][R80.64] ;  /* 0x0000000650507981 */ /* 0x000f28000c1e1d00 */
[----:B------:R-:W4:Y:S04]  /*2cc0*/  LDG.E.128 R64, desc[UR6][R2.64] ;  /* 0x0000000602407981 */ /* 0x000f28000c1e1d00 */
[----:B------:R-:W4:Y:S04]  /*2cd0*/  LDL R201, [R1] ;  /* 0x0000000001c97983 */ /* 0x000f280000100800 */
[----:B------:R-:W4:Y:S04]  /*2ce0*/  LDL R199, [R1+0x4] ;  /* 0x0000040001c77983 */ /* 0x000f280000100800 */
[----:B-----5:R1:W-:Y:S01]  /*2cf0*/  STL [R1+0x2c8], R22 ;  /* 0x0002c81601007387 */ /* 0x0203e20000100800 */
[C---:B---3--:R-:W-:Y:S01]  /*2d00*/  FADD.FTZ R148, -R23.reuse, R148 ;  /* 0x0000009417947221 */ /* 0x048fe20000010100 */
[----:B------:R-:W-:-:S03]  /*2d10*/  FADD.FTZ R149, -R23, R149 ;  /* 0x0000009517957221 */ /* 0x000fc60000010100 */
[----:B------:R-:W-:Y:S01]  /*2d20*/  FMUL.FTZ R227, R21, R148 ;  /* 0x0000009415e37220 */ /* 0x000fe20000410000 */
[C---:B------:R-:W-:Y:S01]  /*2d30*/  FADD.FTZ R150, -R23.reuse, R150 ;  /* 0x0000009617967221 */ /* 0x040fe20000010100 */
[C---:B------:R-:W-:Y:S01]  /*2d40*/  FADD.FTZ R151, -R23.reuse, R151 ;  /* 0x0000009717977221 */ /* 0x040fe20000010100 */
        /* <DEDUP_REMOVED lines=28> */
[----:B------:R-:W-:Y:S01]  /*2f10*/  FMUL.FTZ R236, R212, R100 ;  /* 0x00000064d4ec7220 */ /* 0x000fe20000410000 */
[----:B------:R-:W-:Y:S01]  /*2f20*/  MOV R242, R223 ;  /* 0x000000df00f27202 */ /* 0x000fe20000000f00 */
        /* <DEDUP_REMOVED lines=10> */
[----:B-1----:R-:W-:Y:S01]  /*2fd0*/  FADD.FTZ R22, -R23, R187 ;  /* 0x000000bb17167221 */ /* 0x002fe20000010100 */
[----:B------:R-:W-:Y:S01]  /*2fe0*/  FMUL.FTZ R237, R213, R101 ;  /* 0x00000065d5ed7220 */ /* 0x000fe20000410000 */
[----:B------:R-:W-:Y:S01]  /*2ff0*/  FADD.FTZ R148, RZ, R236 ;  /* 0x000000ecff947221 */ /* 0x000fe20000010000 */
[----:B------:R-:W-:Y:S01]  /*3000*/  FMUL.FTZ R240, R21, R149 ;  /* 0x0000009515f07220 */ /* 0x000fe20000410000 */
[----:B------:R-:W-:Y:S01]  /*3010*/  FFMA.FTZ R23, R227, R236, RZ ;  /* 0x000000ece3177223 */ /* 0x000fe200000100ff */
[----:B------:R-:W-:Y:S01]  /*3020*/  MOV R187, R241 ;  /* 0x000000f100bb7202 */ /* 0x000fe20000000f00 */
[----:B------:R-:W-:Y:S01]  /*3030*/  FMUL.FTZ R238, R214, R102 ;  /* 0x00000066d6ee7220 */ /* 0x000fe20000410000 */
[----:B------:R-:W-:Y:S01]  /*3040*/  FADD.FTZ R148, R148, R237 ;  /* 0x000000ed94947221 */ /* 0x000fe20000010000 */
[----:B------:R-:W-:Y:S01]  /*3050*/  FMUL.FTZ R241, R21, R150 ;  /* 0x0000009615f17220 */ /* 0x000fe20000410000 */
[----:B------:R-:W-:Y:S01]  /*3060*/  FFMA.FTZ R23, R240, R237, R23 ;  /* 0x000000edf0177223 */ /* 0x000fe20000010017 */
[----:B------:R-:W-:Y:S01]  /*3070*/  FMUL.FTZ R239, R215, R103 ;  /* 0x00000067d7ef7220 */ /* 0x000fe20000410000 */
[----:B------:R-:W-:Y:S01]  /*3080*/  MOV R150, R242 ;  /* 0x000000f200967202 */ /* 0x000fe20000000f00 */
        /* <DEDUP_REMOVED lines=35> */
[----:B------:R-:W-:Y:S01]  /*32c0*/  FMUL.FTZ R153, R152, R79 ;  /* 0x0000004f98997220 */ /* 0x000fe20000410000 */
[----:B------:R-:W-:Y:S01]  /*32d0*/  FMUL.FTZ R206, R231, R95 ;  /* 0x0000005fe7ce7220 */ /* 0x000fe20000410000 */
[----:B------:R-:W-:Y:S01]  /*32e0*/  FMUL.FTZ R152, R210, R72 ;  /* 0x00000048d2987220 */ /* 0x000fe20000410000 */
[----:B------:R-:W-:Y:S01]  /*32f0*/  FADD.FTZ R148, R148, R205 ;  /* 0x000000cd94947221 */ /* 0x000fe20000010000 */
[----:B------:R-:W-:Y:S01]  /*3300*/  FMUL.FTZ R210, R21, R159 ;  /* 0x0000009f15d27220 */ /* 0x000fe20000410000 */
        /* <DEDUP_REMOVED lines=8> */
[----:B------:R-:W-:Y:S01]  /*3390*/  MOV R149, R188 ;  /* 0x000000bc00957202 */ /* 0x000fe20000000f00 */
[----:B------:R-:W-:Y:S01]  /*33a0*/  FMUL.FTZ R150, R191, R74 ;  /* 0x0000004abf967220 */ /* 0x000fe20000410000 */
[----:B------:R-:W-:Y:S01]  /*33b0*/  FMUL.FTZ R191, R21, R161 ;  /* 0x000000a115bf7220 */ /* 0x000fe20000410000 */
[----:B------:R-:W-:Y:S01]  /*33c0*/  FMUL.FTZ R195, R233, R89 ;  /* 0x00000059e9c37220 */ /* 0x000fe20000410000 */
[----:B------:R-:W-:Y:S01]  /*33d0*/  FADD.FTZ R161, R148, R196 ;  /* 0x000000c494a17221 */ /* 0x000fe20000010000 */
[----:B------:R-:W-:Y:S01]  /*33e0*/  FFMA.FTZ R23, R192, R196, R23 ;  /* 0x000000c4c0177223 */ /* 0x000fe20000010017 */
[----:B------:R-:W-:Y:S01]  /*33f0*/  MOV R148, R149 ;  /* 0x0000009500947202 */ /* 0x000fe20000000f00 */
[----:B------:R-:W-:Y:S01]  /*3400*/  FMUL.FTZ R149, R185, R75 ;  /* 0x0000004bb9957220 */ /* 0x000fe20000410000 */
[----:B------:R-:W-:Y:S01]  /*3410*/  FMUL.FTZ R194, R234, R90 ;  /* 0x0000005aeac27220 */ /* 0x000fe20000410000 */
[----:B------:R-:W-:Y:S01]  /*3420*/  MOV R185, R190 ;  /* 0x000000be00b97202 */ /* 0x000fe20000000f00 */
        /* <DEDUP_REMOVED lines=38> */
[----:B------:R-:W-:Y:S01]  /*3690*/  FMUL.FTZ R167, R185, R67 ;  /* 0x00000043b9a77220 */ /* 0x000fe20000410000 */
[----:B------:R-:W-:Y:S01]  /*36a0*/  FMUL.FTZ R185, R21, R170 ;  /* 0x000000aa15b97220 */ /* 0x000fe20000410000 */
[----:B------:R-:W-:Y:S01]  /*36b0*/  FFMA.FTZ R168, R197, R188, R168 ;  /* 0x000000bcc5a87223 */ /* 0x000fe200000100a8 */
[----:B------:R-:W-:Y:S01]  /*36c0*/  MOV R170, R183 ;  /* 0x000000b700aa7202 */ /* 0x000fe20000000f00 */
[----:B------:R-:W-:Y:S01]  /*36d0*/  FMUL.FTZ R184, R250, R82 ;  /* 0x00000052fab87220 */ /* 0x000fe20000410000 */
[----:B------:R-:W-:Y:S01]  /*36e0*/  FADD.FTZ R169, R169, R186 ;  /* 0x000000baa9a97221 */ /* 0x000fe20000010000 */
[C---:B------:R-:W-:Y:S01]  /*36f0*/  FMUL.FTZ R183, R21.reuse, R171 ;  /* 0x000000ab15b77220 */ /* 0x040fe20000410000 */
[----:B------:R-:W-:Y:S01]  /*3700*/  MOV R171, R202 ;  /* 0x000000ca00ab7202 */ /* 0x000fe20000000f00 */
        /* <DEDUP_REMOVED lines=13> */
[----:B------:R-:W-:Y:S01]  /*37e0*/  FMUL.FTZ R201, R201, R76 ;  /* 0x0000004cc9c97220 */ /* 0x000fe20000410000 */
[C---:B------:R-:W-:Y:S01]  /*37f0*/  FMUL.FTZ R168, R21.reuse, R175 ;  /* 0x000000af15a87220 */ /* 0x040fe20000410000 */
[----:B------:R-:W-:Y:S01]  /*3800*/  MOV R175, R169 ;  /* 0x000000a900af7202 */ /* 0x000fe20000000f00 */
[----:B------:R-:W-:Y:S01]  /*3810*/  FMUL.FTZ R169, R21, R176 ;  /* 0x000000b015a97220 */ /* 0x000fe20000410000 */
        /* <DEDUP_REMOVED lines=38> */
[----:B-1----:R-:W-:-:S05]  /*3a80*/  FMUL.FTZ R22, R101, R240 ;  /* 0x000000f065167220 */ /* 0x002fca0000410000 */
        /* <DEDUP_REMOVED lines=66> */
[----:B------:R1:W-:Y:S01]  /*3eb0*/  STL [R1+0x58], R22 ;  /* 0x0000581601007387 */ /* 0x0003e20000100800 */
[----:B------:R-:W-:-:S04]  /*3ec0*/  IMAD.WIDE.U32 R8, R19, 0x4, R30 ;  /* 0x0000000413087825 */ /* 0x000fc800078e001e */
[----:B------:R-:W-:Y:S02]  /*3ed0*/  IMAD.WIDE.U32 R6, R18, 0x4, R30 ;  /* 0x0000000412067825 */ /* 0x000fe400078e001e */
[----:B------:R-:W5:Y:S02]  /*3ee0*/  LDG.E R9, desc[UR6][R8.64] ;  /* 0x0000000608097981 */ /* 0x000f64000c1e1900 */
[----:B-1----:R-:W-:-:S05]  /*3ef0*/  FMUL.FTZ R22, R71, R176 ;  /* 0x000000b047167220 */ /* 0x002fca0000410000 */
[----:B------:R1:W-:Y:S01]  /*3f00*/  STL [R1+0x54], R22 ;  /* 0x0000541601007387 */ /* 0x0003e20000100800 */
[----:B------:R-:W-:-:S03]  /*3f10*/  IMAD.WIDE.U32 R4, R17, 0x4, R30 ;  /* 0x0000000411047825 */ /* 0x000fc600078e001e */
[----:B------:R-:W5:Y:S01]  /*3f20*/  LDG.E R8, desc[UR6][R6.64] ;  /* 0x0000000606087981 */ /* 0x000f62000c1e1900 */
[----:B-1----:R-:W-:Y:S01]  /*3f30*/  FMUL.FTZ R22, R64, R177 ;  /* 0x000000b140167220 */ /* 0x002fe20000410000 */
[--C-:B------:R-:W-:Y:S02]  /*3f40*/  IMAD.WIDE.U32 R24, R20, 0x4, R30.reuse ;  /* 0x0000000414187825 */ /* 0x100fe400078e001e */
[----:B------:R1:W5:Y:S04]  /*3f50*/  LDG.E R7, desc[UR6][R4.64] ;  /* 0x0000000604077981 */ /* 0x000368000c1e1900 */
[----:B------:R2:W-:Y:S01]  /*3f60*/  STL [R1+0x50], R22 ;  /* 0x0000501601007387 */ /* 0x0005e20000100800 */
[----:B------:R-:W-:-:S03]  /*3f70*/  IMAD.WIDE.U32 R2, R16, 0x4, R30 ;  /* 0x0000000410027825 */ /* 0x000fc600078e001e */
[----:B------:R3:W5:Y:S01]  /*3f80*/  LDG.E R10, desc[UR6][R24.64] ;  /* 0x00000006180a7981 */ /* 0x000762000c1e1900 */
[----:B-1----:R-:W-:-:S03]  /*3f90*/  IMAD.WIDE.U32 R4, R15, 0x4, R30 ;  /* 0x000000040f047825 */ /* 0x002fc600078e001e */
[----:B------:R1:W5:Y:S01]  /*3fa0*/  LDG.E R6, desc[UR6][R2.64] ;  /* 0x0000000602067981 */ /* 0x000362000c1e1900 */
[----:B--2---:R-:W-:Y:S01]  /*3fb0*/  FMUL.FTZ R22, R65, R178 ;  /* 0x000000b241167220 */ /* 0x004fe20000410000 */
[--C-:B------:R-:W-:Y:S02]  /*3fc0*/  IMAD.WIDE.U32 R28, R14, 0x4, R30.reuse ;  /* 0x000000040e1c7825 */ /* 0x100fe400078e001e */
[----:B------:R-:W5:Y:S02]  /*3fd0*/  LDG.E R5, desc[UR6][R4.64] ;  /* 0x0000000604057981 */ /* 0x000f64000c1e1900 */
[--C-:B---3--:R-:W-:Y:S02]  /*3fe0*/  IMAD.WIDE.U32 R24, R11, 0x4, R30.reuse ;  /* 0x000000040b187825 */ /* 0x108fe400078e001e */
[----:B------:R2:W-:Y:S02]  /*3ff0*/  STL [R1+0x4c], R22 ;  /* 0x00004c1601007387 */ /* 0x0005e40000100800 */
[----:B-1----:R-:W-:-:S02]  /*4000*/  IMAD.WIDE.U32 R2, R13, 0x4, R30 ;  /* 0x000000040d027825 */ /* 0x002fc400078e001e */
[----:B------:R-:W5:Y:S02]  /*4010*/  LDG.E R0, desc[UR6][R24.64] ;  /* 0x0000000618007981 */ /* 0x000f64000c1e1900 */
[----:B------:R-:W-:Y:S02]  /*4020*/  IMAD.WIDE.U32 R26, R12, 0x4, R30 ;  /* 0x000000040c1a7825 */ /* 0x000fe400078e001e */
[----:B------:R1:W5:Y:S02]  /*4030*/  LDG.E R4, desc[UR6][R28.64] ;  /* 0x000000061c047981 */ /* 0x000364000c1e1900 */
[----:B--2---:R-:W-:Y:S01]  /*4040*/  FMUL.FTZ R22, R66, R179 ;  /* 0x000000b342167220 */ /* 0x004fe20000410000 */
[--C-:B0-----:R-:W-:Y:S01]  /*4050*/  IMAD.WIDE.U32 R60, R20, 0x10, R34.reuse ;  /* 0x00000010143c7825 */ /* 0x101fe200078e0022 */
[----:B------:R0:W5:Y:S03]  /*4060*/  LDG.E R3, desc[UR6][R2.64] ;  /* 0x0000000602037981 */ /* 0x000166000c1e1900 */
[--C-:B------:R-:W-:Y:S01]  /*4070*/  IMAD.WIDE.U32 R56, R19, 0x10, R34.reuse ;  /* 0x0000001013387825 */ /* 0x100fe200078e0022 */
[----:B------:R2:W-:Y:S03]  /*4080*/  STL [R1+0x48], R22 ;  /* 0x0000481601007387 */ /* 0x0005e60000100800 */
[--C-:B------:R-:W-:Y:S01]  /*4090*/  IMAD.WIDE.U32 R52, R18, 0x10, R34.reuse ;  /* 0x0000001012347825 */ /* 0x100fe200078e0022 */
[----:B------:R-:W5:Y:S03]  /*40a0*/  LDG.E.128 R60, desc[UR6][R60.64] ;  /* 0x000000063c3c7981 */ /* 0x000f66000c1e1d00 */
[--C-:B------:R-:W-:Y:S01]  /*40b0*/  IMAD.WIDE.U32 R48, R17, 0x10, R34.reuse ;  /* 0x0000001011307825 */ /* 0x100fe200078e0022 */
[----:B------:R0:W5:Y:S03]  /*40c0*/  LDG.E R2, desc[UR6][R26.64] ;  /* 0x000000061a027981 */ /* 0x000166000c1e1900 */
[----:B--2---:R-:W-:Y:S01]  /*40d0*/  FMUL.FTZ R22, R67, R180 ;  /* 0x000000b443167220 */ /* 0x004fe20000410000 */
[--C-:B------:R-:W-:Y:S01]  /*40e0*/  IMAD.WIDE.U32 R44, R16, 0x10, R34.reuse ;  /* 0x00000010102c7825 */ /* 0x100fe200078e0022 */
[----:B------:R-:W5:Y:S03]  /*40f0*/  LDG.E.128 R56, desc[UR6][R56.64] ;  /* 0x0000000638387981 */ /* 0x000f66000c1e1d00 */
[----:B------:R-:W-:-:S04]  /*4100*/  IMAD.WIDE.U32 R40, R15, 0x10, R34 ;  /* 0x000000100f287825 */ /* 0x000fc800078e0022 */
[----:B------:R-:W-:-:S04]  /*4110*/  IMAD.WIDE.U32 R36, R14, 0x10, R34 ;  /* 0x000000100e247825 */ /* 0x000fc800078e0022 */
[----:B------:R-:W-:-:S04]  /*4120*/  IMAD.WIDE.U32 R32, R13, 0x10, R34 ;  /* 0x000000100d207825 */ /* 0x000fc800078e0022 */
[----:B-1----:R-:W-:-:S04]  /*4130*/  IMAD.WIDE.U32 R28, R12, 0x10, R34 ;  /* 0x000000100c1c7825 */ /* 0x002fc800078e0022 */
[----:B------:R-:W-:Y:S01]  /*4140*/  IMAD.WIDE.U32 R24, R11, 0x10, R34 ;  /* 0x000000100b187825 */ /* 0x000fe200078e0022 */
[----:B------:R1:W-:Y:S04]  /*4150*/  STL [R1+0x44], R22 ;  /* 0x0000441601007387 */ /* 0x0003e80000100800 */
        /* <DEDUP_REMOVED lines=8> */
[----:B-1----:R0:W5:Y:S01]  /*41e0*/  LDL.LU R22, [R1+0x2c8] ;  /* 0x0002c80001167983 */ /* 0x0021620000300800 */
        /* <DEDUP_REMOVED lines=21> */
.L_x_24558:
[----:B-----5:R0:W-:Y:S04]  /*4340*/  STL [R1+0x360], R39 ;  /* 0x0003602701007387 */ /* 0x0201e80000100800 */
        /* <DEDUP_REMOVED lines=8> */
[----:B0-----:R-:W3:Y:S04]  /*43d0*/  LDL.LU R35, [R1+0xb0] ;  /* 0x0000b00001237983 */ /* 0x001ee80000300800 */
[----:B------:R0:W-:Y:S04]  /*43e0*/  STL [R1+0x34c], R34 ;  /* 0x00034c2201007387 */ /* 0x0001e80000100800 */
[----:B0-----:R-:W2:Y:S04]  /*43f0*/  LDL.LU R34, [R1+0x144] ;  /* 0x0001440001227983 */ /* 0x001ea80000300800 */
[----:B------:R0:W-:Y:S04]  /*4400*/  STL [R1+0x348], R33 ;  /* 0x0003482101007387 */ /* 0x0001e80000100800 */
[----:B0-----:R-:W4:Y:S04]  /*4410*/  LDL.LU R33, [R1+0xb4] ;  /* 0x0000b40001217983 */ /* 0x001f280000300800 */
[----:B------:R0:W-:Y:S04]  /*4420*/  STL [R1+0x344], R32 ;  /* 0x0003442001007387 */ /* 0x0001e80000100800 */
[----:B0-----:R-:W3:Y:S04]  /*4430*/  LDL.LU R32, [R1+0xc4] ;  /* 0x0000c40001207983 */ /* 0x001ee80000300800 */
[----:B------:R0:W-:Y:S04]  /*4440*/  STL [R1+0x340], R31 ;  /* 0x0003401f01007387 */ /* 0x0001e80000100800 */
[----:B0-----:R-:W4:Y:S04]  /*4450*/  LDL.LU R31, [R1+0xb8] ;  /* 0x0000b800011f7983 */ /* 0x001f280000300800 */
        /* <DEDUP_REMOVED lines=46> */
[----:B---3--:R-:W-:Y:S01]  /*4740*/  FADD.FTZ R3, R20, R19 ;  /* 0x0000001314037221 */ /* 0x008fe20000010000 */
[----:B----4-:R-:W-:Y:S01]  /*4750*/  FADD.FTZ R2, R18, R17 ;  /* 0x0000001112027221 */ /* 0x010fe20000010000 */
[----:B--2---:R-:W-:-:S05]  /*4760*/  FADD.FTZ R0, R16, R15 ;  /* 0x0000000f10007221 */ /* 0x004fca0000010000 */
[----:B------:R0:W-:Y:S04]  /*4770*/  STL [R1+0xf0], R0 ;  /* 0x0000f00001007387 */ /* 0x0001e80000100800 */
[----:B------:R1:W-:Y:S04]  /*4780*/  STL [R1+0xec], R2 ;  /* 0x0000ec0201007387 */ /* 0x0003e80000100800 */
[----:B------:R2:W-:Y:S01]  /*4790*/  STL [R1+0xe8], R3 ;  /* 0x0000e80301007387 */ /* 0x0005e20000100800 */
[----:B0-----:R-:W-:Y:S01]  /*47a0*/  FADD.FTZ R0, R22, R21 ;  /* 0x0000001516007221 */ /* 0x001fe20000010000 */
[----:B-1----:R-:W-:-:S04]  /*47b0*/  FADD.FTZ R2, R24, R23 ;  /* 0x0000001718027221 */ /* 0x002fc80000010000 */
[----:B------:R0:W-:Y:S01]  /*47c0*/  STL [R1+0xe4], R0 ;  /* 0x0000e40001007387 */ /* 0x0001e20000100800 */
[----:B--2---:R-:W-:-:S03]  /*47d0*/  FADD.FTZ R3, R26, R25 ;  /* 0x000000191a037221 */ /* 0x004fc60000010000 */
[----:B------:R1:W-:Y:S04]  /*47e0*/  STL [R1+0xe0], R2 ;  /* 0x0000e00201007387 */ /* 0x0003e80000100800 */
[----:B------:R-:W-:Y:S01]  /*47f0*/  STL [R1+0xdc], R3 ;  /* 0x0000dc0301007387 */ /* 0x000fe20000100800 */
[----:B0-----:R-:W-:-:S03]  /*4800*/  FADD.FTZ R0, R28, R27 ;  /* 0x0000001b1c007221 */ /* 0x001fc60000010000 */
[----:B------:R-:W2:Y:S01]  /*4810*/  LDL.LU R6, [R1+0x148] ;  /* 0x0001480001067983 */ /* 0x000ea20000300800 */
[----:B-1----:R-:W-:-:S03]  /*4820*/  FADD.FTZ R2, R32, R30 ;  /* 0x0000001e20027221 */ /* 0x002fc60000010000 */
[----:B------:R0:W-:Y:S04]  /*4830*/  STL [R1+0xd8], R0 ;  /* 0x0000d80001007387 */ /* 0x0001e80000100800 */
[----:B------:R1:W-:Y:S04]  /*4840*/  STL [R1+0xd4], R2 ;  /* 0x0000d40201007387 */ /* 0x0003e80000100800 */
[----:B------:R-:W3:Y:S01]  /*4850*/  LDL.LU R5, [R1+0x14c] ;  /* 0x00014c0001057983 */ /* 0x000ee20000300800 */
[----:B0-----:R-:W-:-:S03]  /*4860*/  FADD.FTZ R0, R36, R34 ;  /* 0x0000002224007221 */ /* 0x001fc60000010000 */
[----:B------:R-:W4:Y:S04]  /*4870*/  LDL.LU R4, [R1+0x150] ;  /* 0x0001500001047983 */ /* 0x000f280000300800 */
[----:B------:R0:W-:Y:S04]  /*4880*/  STL [R1+0xd0], R0 ;  /* 0x0000d00001007387 */ /* 0x0001e80000100800 */
        /* <DEDUP_REMOVED lines=123> */
[----:B------:R-:W-:-:S03]  /*5040*/  FADD.FTZ R15, R15, R16 ;  /* 0x000000100f0f7221 */ /* 0x000fc60000010000 */
        /* <DEDUP_REMOVED lines=19> */
[----:B------:R1:W-:Y:S04]  /*5180*/  STL [R1+0x64], R15 ;  /* 0x0000640f01007387 */ /* 0x0003e80000100800 */
[----:B-1----:R0:W5:Y:S04]  /*5190*/  LDL.LU R15, [R1+0x300] ;  /* 0x00030000010f7983 */ /* 0x0021680000300800 */
[----:B------:R0:W5:Y:S04]  /*51a0*/  LDL.LU R14, [R1+0x2fc] ;  /* 0x0002fc00010e7983 */ /* 0x0001680000300800 */
[----:B------:R1:W-:Y:S04]  /*51b0*/  STL [R1+0x60], R10 ;  /* 0x0000600a01007387 */ /* 0x0003e80000100800 */
        /* <DEDUP_REMOVED lines=234> */
.L_x_24614:
[----:B-12---:R-:W-:Y:S01]  /*6060*/  FADD.FTZ R82, R252, R82 ;  /* 0x00000052fc527221 */ /* 0x006fe20000010000 */
[----:B---3--:R-:W-:-:S03]  /*6070*/  FADD.FTZ R67, R243, R67 ;  /* 0x00000043f3437221 */ /* 0x008fc60000010000 */
[----:B------:R-:W-:Y:S01]  /*6080*/  FMUL.FTZ R69, R82, UR14 ;  /* 0x0000000e52457c20 */ /* 0x000fe20008410000 */
[----:B------:R-:W-:-:S04]  /*6090*/  FMUL.FTZ R68, R67, UR14 ;  /* 0x0000000e43447c20 */ /* 0x000fc80008410000 */
[----:B------:R-:W-:Y:S01]  /*60a0*/  FSEL R69, R69, RZ, !P2 ;  /* 0x000000ff45457208 */ /* 0x000fe20005000000 */
[----:B------:R-:W-:Y:S06]  /*60b0*/  @P1 BRA `(.L_x_24560) ;  /* 0x0000003800041947 */ /* 0x000fec0003800000 */
[----:B------:R-:W1:Y:S02]  /*60c0*/  LDC.64 R94, c[0x0][0x390] ;  /* 0x0000e400ff5e7b82 */ /* 0x000e640000000a00 */
[----:B-1---5:R-:W-:-:S06]  /*60d0*/  IMAD.WIDE.U32 R64, R20, 0x10, R94 ;  /* 0x0000001014407825 */ /* 0x022fcc00078e005e */
        /* <DEDUP_REMOVED lines=20> */
[C---:B------:R-:W-:Y:S01]  /*6220*/  LOP3.LUT P4, RZ, R10.reuse, 0xff0000, RZ, 0xc0, !PT ;  /* 0x00ff00000aff7812 */ /* 0x040fe2000788c0ff */
[-C--:B------:R-:W-:Y:S01]  /*6230*/  FMUL.FTZ R70, R241, R22.reuse ;  /* 0x00000016f1467220 */ /* 0x080fe20000410000 */
[----:B------:R-:W-:Y:S01]  /*6240*/  ISETP.GE.U32.AND P5, PT, R10, 0x1000000, PT ;  /* 0x010000000a00780c */ /* 0x000fe20003fa6070 */
[----:B------:R-:W-:Y:S01]  /*6250*/  FMUL.FTZ R10, R242, R22 ;  /* 0x00000016f20a7220 */ /* 0x000fe20000410000 */
[----:B------:R-:W-:-:S02]  /*6260*/  UMOV UR4, UR5 ;  /* 0x0000000500047c82 */ /* 0x000fc40008000000 */
[----:B------:R-:W-:Y:S01]  /*6270*/  FMUL.FTZ R72, R72, UR4 ;  /* 0x0000000448487c20 */ /* 0x000fe20008410000 */
[----:B------:R-:W-:Y:S01]  /*6280*/  FMUL.FTZ R71, R71, UR4 ;  /* 0x0000000447477c20 */ /* 0x000fe20008410000 */
[----:B------:R-:W-:Y:S01]  /*6290*/  FMUL.FTZ R70, R70, UR4 ;  /* 0x0000000446467c20 */ /* 0x000fe20008410000 */
[----:B------:R-:W-:Y:S01]  /*62a0*/  FMUL.FTZ R10, R10, UR4 ;  /* 0x000000040a0a7c20 */ /* 0x000fe20008410000 */
[----:B-----5:R-:W-:Y:S01]  /*62b0*/  FMUL.FTZ R85, R64, R72 ;  /* 0x0000004840557220 */ /* 0x020fe20000410000 */
[-C--:B0-----:R-:W-:Y:S01]  /*62c0*/  FMUL.FTZ R84, R65, R71.reuse ;  /* 0x0000004741547220 */ /* 0x081fe20000410000 */
        /* <DEDUP_REMOVED lines=10> */
[----:B------:R-:W-:Y:S02]  /*6370*/  SEL R64, R64, RZ, P2 ;  /* 0x000000ff40407207 */ /* 0x000fe40001000000 */
[----:B------:R-:W-:Y:S02]  /*6380*/  SEL R65, R65, RZ, P3 ;  /* 0x000000ff41417207 */ /* 0x000fe40001800000 */
[----:B------:R-:W-:-:S02]  /*6390*/  SEL R66, R66, RZ, P4 ;  /* 0x000000ff42427207 */ /* 0x000fc40002000000 */
[----:B------:R-:W-:Y:S01]  /*63a0*/  SEL R67, R67, RZ, P5 ;  /* 0x000000ff43437207 */ /* 0x000fe20002800000 */
[----:B------:R-:W-:Y:S06]  /*63b0*/  BRA `(.L_x_24562) ;  /* 0x0000000000a47947 */ /* 0x000fec0003800000 */
.L_x_24561:
        /* <DEDUP_REMOVED lines=40> */
[----:B------:R-:W-:-:S07]  /*6640*/  SEL R67, R67, RZ, P5 ;  /* 0x000000ff43437207 */ /* 0x000fce0002800000 */
.L_x_24562:
        /* <DEDUP_REMOVED lines=32> */
[----:B------:R-:W-:Y:S01]  /*6850*/  FMUL.FTZ R9, R9, UR4 ;  /* 0x0000000409097c20 */ /* 0x000fe20008410000 */
        /* <DEDUP_REMOVED lines=17> */
.L_x_24563:
        /* <DEDUP_REMOVED lines=40> */
.L_x_24564:
        /* <DEDUP_REMOVED lines=49> */
.L_x_24565:
        /* <DEDUP_REMOVED lines=40> */
.L_x_24566:
        /* <DEDUP_REMOVED lines=49> */
.L_x_24567:
        /* <DEDUP_REMOVED lines=40> */
.L_x_24568:
        /* <DEDUP_REMOVED lines=49> */
.L_x_24569:
        /* <DEDUP_REMOVED lines=40> */
.L_x_24570:
        /* <DEDUP_REMOVED lines=49> */
.L_x_24571:
        /* <DEDUP_REMOVED lines=40> */
.L_x_24572:
        /* <DEDUP_REMOVED lines=49> */
.L_x_24573:
        /* <DEDUP_REMOVED lines=40> */
.L_x_24574:
        /* <DEDUP_REMOVED lines=32> */
[-C--:B-----5:R-:W-:Y:S01]  /*89c0*/  FMUL.FTZ R14, R4, R90.reuse ;  /* 0x0000005a040e7220 */ /* 0x0a0fe20000410000 */
        /* <DEDUP_REMOVED lines=16> */
.L_x_24575:
        /* <DEDUP_REMOVED lines=40> */
.L_x_24576:
        /* <DEDUP_REMOVED lines=49> */
.L_x_24577:
        /* <DEDUP_REMOVED lines=40> */
.L_x_24578:
        /* <DEDUP_REMOVED lines=49> */
.L_x_24579:
        /* <DEDUP_REMOVED lines=40> */
.L_x_24580:
[----:B------:R-:W0:Y:S02]  /*9870*/  @P1 LDC.64 R12, c[0x0][0x478] ;  /* 0x00011e00ff0c1b82 */ /* 0x000e240000000a00 */
[----:B0-----:R-:W-:-:S05]  /*9880*/  @P1 IMAD.WIDE.U32 R12, R11, 0x10, R12 ;  /* 0x000000100b0c1825 */ /* 0x001fca00078e000c */
[----:B------:R0:W-:Y:S02]  /*9890*/  @P1 STG.E.128 desc[UR6][R12.64], R144 ;  /* 0x000000900c001986 */ /* 0x0001e4000c101d06 */
[----:B0-----:R-:W-:-:S05]  /*98a0*/  IMAD.WIDE.U32 R12, R11, 0x10, R92 ;  /* 0x000000100b0c7825 */ /* 0x001fca00078e005c */
[----:B------:R0:W-:Y:S01]  /*98b0*/  STG.E.128 desc[UR6][R12.64], R4 ;  /* 0x000000040c007986 */ /* 0x0001e2000c101d06 */
[----:B------:R-:W-:Y:S05]  /*98c0*/  BRA `(.L_x_24581) ;  /* 0x0000003800087947 */ /* 0x000fea0003800000 */
.L_x_24560:
[----:B------:R-:W1:Y:S02]  /*98d0*/  LDC.64 R94, c[0x0][0x390] ;  /* 0x0000e400ff5e7b82 */ /* 0x000e640000000a00 */
[----:B-1---5:R-:W-:-:S06]  /*98e0*/  IMAD.WIDE.U32 R64, R20, 0x10, R94 ;  /* 0x0000001014407825 */ /* 0x022fcc00078e005e */
        /* <DEDUP_REMOVED lines=46> */
.L_x_24582:
        /* <DEDUP_REMOVED lines=41> */
.L_x_24583:
        /* <DEDUP_REMOVED lines=52> */
.L_x_24584:
        /* <DEDUP_REMOVED lines=40> */
.L_x_24585:
        /* <DEDUP_REMOVED lines=49> */
.L_x_24586:
        /* <DEDUP_REMOVED lines=40> */
.L_x_24587:
        /* <DEDUP_REMOVED lines=49> */
.L_x_24588:
        /* <DEDUP_REMOVED lines=40> */
.L_x_24589:
        /* <DEDUP_REMOVED lines=49> */
.L_x_24590:
        /* <DEDUP_REMOVED lines=40> */
.L_x_24591:
        /* <DEDUP_REMOVED lines=49> */
.L_x_24592:
        /* <DEDUP_REMOVED lines=40> */
.L_x_24593:
        /* <DEDUP_REMOVED lines=49> */
.L_x_24594:
        /* <DEDUP_REMOVED lines=40> */
.L_x_24595:
        /* <DEDUP_REMOVED lines=49> */
.L_x_24596:
        /* <DEDUP_REMOVED lines=40> */
.L_x_24597:
        /* <DEDUP_REMOVED lines=49> */
.L_x_24598:
        /* <DEDUP_REMOVED lines=40> */
.L_x_24599:
        /* <DEDUP_REMOVED lines=49> */
.L_x_24600:
        /* <DEDUP_REMOVED lines=40> */
.L_x_24601:
[----:B------:R-:W0:Y:S02]  /*d0a0*/  @P1 LDC.64 R12, c[0x0][0x478] ;  /* 0x00011e00ff0c1b82 */ /* 0x000e240000000a00 */
[----:B0-----:R-:W-:-:S05]  /*d0b0*/  @P1 IMAD.WIDE.U32 R12, R11, 0x10, R12 ;  /* 0x000000100b0c1825 */ /* 0x001fca00078e000c */
[----:B------:R0:W-:Y:S02]  /*d0c0*/  @P1 STG.E.128 desc[UR6][R12.64], R144 ;  /* 0x000000900c001986 */ /* 0x0001e4000c101d06 */
[----:B0-----:R-:W-:-:S05]  /*d0d0*/  IMAD.WIDE.U32 R12, R11, 0x10, R92 ;  /* 0x000000100b0c7825 */ /* 0x001fca00078e005c */
[----:B------:R1:W-:Y:S02]  /*d0e0*/  STG.E.128 desc[UR6][R12.64], R4 ;  /* 0x000000040c007986 */ /* 0x0003e4000c101d06 */
.L_x_24581:
[----:B------:R-:W2:Y:S04]  /*d0f0*/  LDL.LU R165, [R1+0x40] ;  /* 0x0000400001a57983 */ /* 0x000ea80000300800 */
[----:B------:R-:W3:Y:S04]  /*d100*/  LDL.LU R164, [R1+0x228] ;  /* 0x0002280001a47983 */ /* 0x000ee80000300800 */
[----:B------:R-:W4:Y:S04]  /*d110*/  LDL.LU R163, [R1+0x22c] ;  /* 0x00022c0001a37983 */ /* 0x000f280000300800 */
        /* <DEDUP_REMOVED lines=26> */
[----:B01----:R-:W2:Y:S04]  /*d2c0*/  LDL.LU R12, [R1+0x298] ;  /* 0x00029800010c7983 */ /* 0x003ea80000300800 */
        /* <DEDUP_REMOVED lines=11> */
[----:B---3--:R-:W-:Y:S01]  /*d380*/  FADD.FTZ R164, R85, R164 ;  /* 0x000000a455a47221 */ /* 0x008fe20000010000 */
[----:B----4-:R-:W-:Y:S01]  /*d390*/  FADD.FTZ R163, R84, R163 ;  /* 0x000000a354a37221 */ /* 0x010fe20000010000 */
[----:B-----5:R-:W-:Y:S01]  /*d3a0*/  FADD.FTZ R162, R83, R162 ;  /* 0x000000a253a27221 */ /* 0x020fe20000010000 */
[----:B--2---:R-:W-:Y:S01]  /*d3b0*/  FADD.FTZ R161, R82, R161 ;  /* 0x000000a152a17221 */ /* 0x004fe20000010000 */
        /* <DEDUP_REMOVED lines=29> */
[----:B------:R-:W0:Y:S01]  /*d590*/  LDC.64 R2, c[0x0][0x380] ;  /* 0x0000e000ff027b82 */ /* 0x000e220000000a00 */
[----:B------:R-:W-:Y:S01]  /*d5a0*/  FADD.FTZ R69, R23, R69 ;  /* 0x0000004517457221 */ /* 0x000fe20000010000 */
[----:B------:R-:W-:Y:S01]  /*d5b0*/  FADD.FTZ R68, R89, R68 ;  /* 0x0000004459447221 */ /* 0x000fe20000010000 */
[----:B------:R-:W-:Y:S01]  /*d5c0*/  FADD.FTZ R11, R90, R11 ;  /* 0x0000000b5a0b7221 */ /* 0x000fe20000010000 */
[----:B------:R-:W-:Y:S01]  /*d5d0*/  FADD.FTZ R4, R16, R4 ;  /* 0x0000000410047221 */ /* 0x000fe20000010000 */
[----:B------:R-:W-:Y:S01]  /*d5e0*/  FADD.FTZ R5, R17, R5 ;  /* 0x0000000511057221 */ /* 0x000fe20000010000 */
[----:B------:R-:W-:Y:S01]  /*d5f0*/  FADD.FTZ R6, R21, R6 ;  /* 0x0000000615067221 */ /* 0x000fe20000010000 */
[----:B0-----:R-:W-:Y:S01]  /*d600*/  LEA R165, R2, R165, 0x2 ;  /* 0x000000a502a57211 */ /* 0x001fe200078e10ff */
[----:B------:R-:W-:-:S03]  /*d610*/  FADD.FTZ R7, R0, R7 ;  /* 0x0000000700077221 */ /* 0x000fc60000010000 */
[----:B------:R-:W-:Y:S02]  /*d620*/  ISETP.GE.AND P1, PT, R165, R3, PT ;  /* 0x00000003a500720c */ /* 0x000fe40003f26270 */
        /* <DEDUP_REMOVED lines=43> */
.L_x_24556:
        /* <DEDUP_REMOVED lines=112> */
.L_x_24555:
[----:B------:R-:W-:Y:S05]  /*dfe0*/  BSYNC B0 ;  /* 0x0000000000007941 */ /* 0x000fea0003800000 */
.L_x_24554:
        /* <DEDUP_REMOVED lines=331> */
.L_x_24559:
        /* <DEDUP_REMOVED lines=8> */
.L_x_24604:
[----:B------:R-:W-:Y:S05]  /*f520*/  BSYNC B2 ;  /* 0x0000000000027941 */ /* 0x000fea0003800000 */
.L_x_24603:
        /* <DEDUP_REMOVED lines=8> */
.L_x_24605:
[----:B------:R-:W-:Y:S01]  /*f5b0*/  HFMA2 R81, -RZ, RZ, 0, 1.1920928955078125e-07 ;  /* 0x00000002ff517431 */ /* 0x000fe200000001ff */
[----:B------:R-:W-:Y:S01]  /*f5c0*/  MOV R85, R252 ;  /* 0x000000fc00557202 */ /* 0x000fe20000000f00 */
[----:B------:R-:W-:Y:S01]  /*f5d0*/  FADD.FTZ R243, R67, R243 ;  /* 0x000000f343f37221 */ /* 0x000fe20000010000 */
[----:B------:R-:W-:-:S07]  /*f5e0*/  MOV R67, 0xffffffff ;  /* 0xffffffff00437802 */ /* 0x000fce0000000f00 */
[----:B------:R-:W-:Y:S05]  /*f5f0*/  WARPSYNC.COLLECTIVE R67, `(.L_x_24606) ;  /* 0x0000000043087348 */ /* 0x000fea0003c00000 */
[----:B------:R0:W1:Y:S02]  /*f600*/  SHFL.BFLY P3, R67, R85, R81, R80 ;  /* 0x0c00005155437389 */ /* 0x0000640000060050 */
[----:B01----:R-:W-:Y:S05]  /*f610*/  ENDCOLLECTIVE ;  /* 0x000000000000791b */ /* 0x003fea0003800000 */
.L_x_24606:
[----:B------:R-:W-:Y:S01]  /*f620*/  MOV R85, R243 ;  /* 0x000000f300557202 */ /* 0x000fe20000000f00 */
[----:B------:R-:W-:Y:S01]  /*f630*/  FADD.FTZ R252, R252, R67 ;  /* 0x00000043fcfc7221 */ /* 0x000fe20000010000 */
[----:B------:R-:W-:-:S07]  /*f640*/  MOV R67, 0xffffffff ;  /* 0xffffffff00437802 */ /* 0x000fce0000000f00 */
[----:B------:R-:W-:Y:S05]  /*f650*/  WARPSYNC.COLLECTIVE R67, `(.L_x_24607) ;  /* 0x0000000043087348 */ /* 0x000fea0003c00000 */
[----:B------:R0:W1:Y:S02]  /*f660*/  SHFL.BFLY P3, R67, R85, R81, R80 ;  /* 0x0c00005155437389 */ /* 0x0000640000060050 */
[----:B01----:R-:W-:Y:S05]  /*f670*/  ENDCOLLECTIVE ;  /* 0x000000000000791b */ /* 0x003fea0003800000 */
.L_x_24607:
[----:B------:R-:W-:Y:S01]  /*f680*/  HFMA2 R81, -RZ, RZ, 0, 2.384185791015625e-07 ;  /* 0x00000004ff517431 */ /* 0x000fe200000001ff */
[----:B------:R-:W-:Y:S01]  /*f690*/  MOV R85, R252 ;  /* 0x000000fc00557202 */ /* 0x000fe20000000f00 */
[----:B------:R-:W-:Y:S01]  /*f6a0*/  FADD.FTZ R243, R243, R67 ;  /* 0x00000043f3f37221 */ /* 0x000fe20000010000 */
[----:B------:R-:W-:-:S07]  /*f6b0*/  MOV R67, 0xffffffff ;  /* 0xffffffff00437802 */ /* 0x000fce0000000f00 */
[----:B------:R-:W-:Y:S05]  /*f6c0*/  WARPSYNC.COLLECTIVE R67, `(.L_x_24608) ;  /* 0x0000000043087348 */ /* 0x000fea0003c00000 */
[----:B------:R0:W1:Y:S02]  /*f6d0*/  SHFL.BFLY P3, R67, R85, R81, R80 ;  /* 0x0c00005155437389 */ /* 0x0000640000060050 */
[----:B01----:R-:W-:Y:S05]  /*f6e0*/  ENDCOLLECTIVE ;  /* 0x000000000000791b */ /* 0x003fea0003800000 */
.L_x_24608:
[----:B------:R-:W-:Y:S01]  /*f6f0*/  MOV R85, R243 ;  /* 0x000000f300557202 */ /* 0x000fe20000000f00 */
[----:B------:R-:W-:Y:S01]  /*f700*/  FADD.FTZ R252, R252, R67 ;  /* 0x00000043fcfc7221 */ /* 0x000fe20000010000 */
[----:B------:R-:W-:-:S07]  /*f710*/  MOV R67, 0xffffffff ;  /* 0xffffffff00437802 */ /* 0x000fce0000000f00 */
[----:B------:R-:W-:Y:S05]  /*f720*/  WARPSYNC.COLLECTIVE R67, `(.L_x_24609) ;  /* 0x0000000043087348 */ /* 0x000fea0003c00000 */
[----:B------:R0:W1:Y:S02]  /*f730*/  SHFL.BFLY P3, R67, R85, R81, R80 ;  /* 0x0c00005155437389 */ /* 0x0000640000060050 */
[----:B01----:R-:W-:Y:S05]  /*f740*/  ENDCOLLECTIVE ;  /* 0x000000000000791b */ /* 0x003fea0003800000 */
.L_x_24609:
[----:B------:R-:W-:Y:S01]  /*f750*/  HFMA2 R81, -RZ, RZ, 0, 4.76837158203125e-07 ;  /* 0x00000008ff517431 */ /* 0x000fe200000001ff */
[----:B------:R-:W-:Y:S01]  /*f760*/  MOV R85, R252 ;  /* 0x000000fc00557202 */ /* 0x000fe20000000f00 */
[----:B------:R-:W-:Y:S01]  /*f770*/  FADD.FTZ R243, R243, R67 ;  /* 0x00000043f3f37221 */ /* 0x000fe20000010000 */
[----:B------:R-:W-:-:S07]  /*f780*/  MOV R67, 0xffffffff ;  /* 0xffffffff00437802 */ /* 0x000fce0000000f00 */
[----:B------:R-:W-:Y:S05]  /*f790*/  WARPSYNC.COLLECTIVE R67, `(.L_x_24610) ;  /* 0x0000000043087348 */ /* 0x000fea0003c00000 */
[----:B------:R0:W1:Y:S02]  /*f7a0*/  SHFL.BFLY P3, R67, R85, R81, R80 ;  /* 0x0c00005155437389 */ /* 0x0000640000060050 */
[----:B01----:R-:W-:Y:S05]  /*f7b0*/  ENDCOLLECTIVE ;  /* 0x000000000000791b */ /* 0x003fea0003800000 */
.L_x_24610:
[----:B------:R-:W-:Y:S01]  /*f7c0*/  MOV R85, R243 ;  /* 0x000000f300557202 */ /* 0x000fe20000000f00 */
[----:B------:R-:W-:Y:S01]  /*f7d0*/  FADD.FTZ R252, R252, R67 ;  /* 0x00000043fcfc7221 */ /* 0x000fe20000010000 */
[----:B------:R-:W-:-:S07]  /*f7e0*/  MOV R67, 0xffffffff ;  /* 0xffffffff00437802 */ /* 0x000fce0000000f00 */
[----:B------:R-:W-:Y:S05]  /*f7f0*/  WARPSYNC.COLLECTIVE R67, `(.L_x_24611) ;  /* 0x0000000043087348 */ /* 0x000fea0003c00000 */
[----:B------:R0:W1:Y:S02]  /*f800*/  SHFL.BFLY P3, R67, R85, R81, R80 ;  /* 0x0c00005155437389 */ /* 0x0000640000060050 */
[----:B01----:R-:W-:Y:S05]  /*f810*/  ENDCOLLECTIVE ;  /* 0x000000000000791b */ /* 0x003fea0003800000 */
.L_x_24611:
        /* <DEDUP_REMOVED lines=86> */
[----:B0-----:R-:W3:Y:S01]  /*fd80*/  LDL.LU R67, [R1+0x44] ;  /* 0x0000440001437983 */ /* 0x001ee20000300800 */
[----:B------:R-:W-:Y:S01]  /*fd90*/  HFMA2 R81, -RZ, RZ, 0, 9.5367431640625e-07 ;  /* 0x00000010ff517431 */ /* 0x000fe200000001ff */
[----:B------:R-:W-:-:S02]  /*fda0*/  MOV R85, R252 ;  /* 0x000000fc00557202 */ /* 0x000fc40000000f00 */
[----:B--2---:R0:W-:Y:S04]  /*fdb0*/  STL [R1+0x218], R80 ;  /* 0x0002185001007387 */ /* 0x0041e80000100800 */
[----:B------:R-:W-:Y:S01]  /*fdc0*/  STL [R1+0x1c4], R103 ;  /* 0x0001c46701007387 */ /* 0x000fe20000100800 */
[----:B0-----:R-:W-:-:S03]  /*fdd0*/  MOV R80, 0x1f ;  /* 0x0000001f00507802 */ /* 0x001fc60000000f00 */
[----:B---3--:R0:W-:Y:S04]  /*fde0*/  STL [R1+0x21c], R67 ;  /* 0x00021c4301007387 */ /* 0x0081e80000100800 */
        /* <DEDUP_REMOVED lines=8> */
.L_x_24612:
        /* <DEDUP_REMOVED lines=36> */
.L_x_24613:
[----:B------:R0:W-:Y:S01]  /*100b0*/  STL [R1+0x130], R84 ;  /* 0x0001305401007387 */ /* 0x0001e20000100800 */
[----:B------:R-:W-:Y:S05]  /*100c0*/  BRA `(.L_x_24614) ;  /* 0xffffff5c00e47947 */ /* 0x000fea000383ffff */
.L_x_24615:
        /* <DEDUP_REMOVED lines=11> */
.L_x_25547:


//--------------------- .text._ZN10layer_norm22ln_bwd_finalize_kernelINS_22Kernel_traits_finalizeILj1280EfffffjLb1ELj1024ELj4ENS_18Kernel_traits_baseILj1280EfffffjLj1024EEEEELb1ELb0EEEvNS_9BwdParamsE --------------------------
	.section	.text._ZN10layer_norm22ln_bwd_finalize_kernelINS_22Kernel_traits_finalizeILj1280EfffffjLb1ELj1024ELj4ENS_18Kernel_traits_baseILj1280EfffffjLj1024EEEEELb1ELb0EEEvNS_9BwdParamsE,"ax",@progbits
	.align	128
        .global         _ZN10layer_norm22ln_bwd_finalize_kernelINS_22Kernel_traits_finalizeILj1280EfffffjLb1ELj1024ELj4ENS_18Kernel_traits_baseILj1280EfffffjLj1024EEEEELb1ELb0EEEvNS_9BwdParamsE
        .type           _ZN10layer_norm22ln_bwd_finalize_kernelINS_22Kernel_traits_finalizeILj1280EfffffjLb1ELj1024ELj4ENS_18Kernel_traits_baseILj1280EfffffjLj1024EEEEELb1ELb0EEEvNS_9BwdParamsE,@function
        .size           _ZN10layer_norm22ln_bwd_finalize_kernelINS_22Kernel_traits_finalizeILj1280EfffffjLb1ELj1024ELj4ENS_18Kernel_traits_baseILj1280EfffffjLj1024EEEEELb1ELb0EEEvNS_9BwdParamsE,(.L_x_25548 - _ZN10layer_norm22ln_bwd_finalize_kernelINS_22Kernel_traits_finalizeILj1280EfffffjLb1ELj1024ELj4ENS_18Kernel_traits_baseILj1280EfffffjLj1024EEEEELb1ELb0EEEvNS_9BwdParamsE)
        .other          _ZN10layer_norm22ln_bwd_finalize_kernelINS_22Kernel_traits_finalizeILj1280EfffffjLb1ELj1024ELj4ENS_18Kernel_traits_baseILj1280EfffffjLj1024EEEEELb1ELb0EEEvNS_9BwdParamsE,@"STO_CUDA_ENTRY STV_DEFAULT"
_ZN10layer_norm22ln_bwd_finalize_kernelINS_22Kernel_traits_finalizeILj1280EfffffjLb1ELj1024ELj4ENS_18Kernel_traits_baseILj1280EfffffjLj1024EEEEELb1ELb0EEEvNS_9BwdParamsE:
.text._ZN10layer_norm22ln_bwd_finalize_kernelINS_22Kernel_traits_finalizeILj1280EfffffjLb1ELj1024ELj4ENS_18Kernel_traits_baseILj1280EfffffjLj1024EEEEELb1ELb0EEEvNS_9BwdParamsE:
        /* <DEDUP_REMOVED lines=57> */
.L_x_24620:
        /* <DEDUP_REMOVED lines=87> */
.L_x_24619:
[----:B------:R-:W-:Y:S05]  /*0900*/  BSYNC.RECONVERGENT B1 ;  /* 0x0000000000017941 */ /* 0x000fea0003800200 */
.L_x_24618:
        /* <DEDUP_REMOVED lines=50> */
.L_x_24622:
[----:B------:R-:W-:Y:S05]  /*0c30*/  BSYNC.RECONVERGENT B1 ;  /* 0x0000000000017941 */ /* 0x000fea0003800200 */
.L_x_24621:
        /* <DEDUP_REMOVED lines=29> */
.L_x_24624:
[----:B------:R-:W-:Y:S05]  /*0e10*/  BSYNC.RECONVERGENT B1 ;  /* 0x0000000000017941 */ /* 0x000fea0003800200 */
.L_x_24623:
        /* <DEDUP_REMOVED lines=14> */
.L_x_24617:
[----:B------:R-:W-:Y:S05]  /*0f00*/  BSYNC.RECONVERGENT B0 ;  /* 0x0000000000007941 */ /* 0x000fea0003800200 */
.L_x_24616:
        /* <DEDUP_REMOVED lines=75> */
.L_x_24625:
        /* <DEDUP_REMOVED lines=12> */
.L_x_25548:


//--------------------- .text._ZN10layer_norm13ln_bwd_kernelINS_13Kernel_traitsIfffffjLj1280ELj1ELj4ELj1ELj16ENS_18Kernel_traits_baseILj1280EfffffjLj128EEEEELb1ELb1ELb1ELb0EEEvNS_9BwdParamsE --------------------------
	.section	.text._ZN10layer_norm13ln_bwd_kernelINS_13Kernel_traitsIfffffjLj1280ELj1ELj4ELj1ELj16ENS_18Kernel_traits_baseILj1280EfffffjLj128EEEEELb1ELb1ELb1ELb0EEEvNS_9BwdParamsE,"ax",@progbits
	.align	128
        .global         _ZN10layer_norm13ln_bwd_kernelINS_13Kernel_traitsIfffffjLj1280ELj1ELj4ELj1ELj16ENS_18Kernel_traits_baseILj1280EfffffjLj128EEEEELb1ELb1ELb1ELb0EEEvNS_9BwdParamsE
        .type           _ZN10layer_norm13ln_bwd_kernelINS_13Kernel_traitsIfffffjLj1280ELj1ELj4ELj1ELj16ENS_18Kernel_traits_baseILj1280EfffffjLj128EEEEELb1ELb1ELb1ELb0EEEvNS_9BwdParamsE,@function
        .size           _ZN10layer_norm13ln_bwd_kernelINS_13Kernel_traitsIfffffjLj1280ELj1ELj4ELj1ELj16ENS_18Kernel_traits_baseILj1280EfffffjLj128EEEEELb1ELb1ELb1ELb0EEEvNS_9BwdParamsE,(.L_x_25549 - _ZN10layer_norm13ln_bwd_kernelINS_13Kernel_traitsIfffffjLj1280ELj1ELj4ELj1ELj16ENS_18Kernel_traits_baseILj1280EfffffjLj128EEEEELb1ELb1ELb1ELb0EEEvNS_9BwdParamsE)
        .other          _ZN10layer_norm13ln_bwd_kernelINS_13Kernel_traitsIfffffjLj1280ELj1ELj4ELj1ELj16ENS_18Kernel_traits_baseILj1280EfffffjLj128EEEEELb1ELb1ELb1ELb0EEEvNS_9BwdParamsE,@"STO_CUDA_ENTRY STV_DEFAULT"
_ZN10layer_norm13ln_bwd_kernelINS_13Kernel_traitsIfffffjLj1280ELj1ELj4ELj1ELj16ENS_18Kernel_traits_baseILj1280EfffffjLj128EEEEELb1ELb1ELb1ELb0EEEvNS_9BwdParamsE:
.text._ZN10layer_norm13ln_bwd_kernelINS_13Kernel_traitsIfffffjLj1280ELj1ELj4ELj1ELj16ENS_18Kernel_traits_baseILj1280EfffffjLj128EEEEELb1ELb1ELb1ELb0EEEvNS_9BwdParamsE:
        /* <DEDUP_REMOVED lines=8> */
[----:B------:R-:W4:Y:S01]  /*0080*/  LDL.64 R64, [R1+0x1b0] ;  /* 0x0001b00001407983 */ /* 0x000f220000100a00 */
[----:B------:R-:W0:Y:S03]  /*0090*/  LDCU UR15, c[0x0][0x388] ;  /* 0x00007100ff0f77ac */ /* 0x000e260008000800 */
[----:B------:R-:W4:Y:S01]  /*00a0*/  LDL.64 R66, [R1+0x1b8] ;  /* 0x0001b80001427983 */ /* 0x000f220000100a00 */
[----:B------:R-:W2:Y:S01]  /*00b0*/  LDCU.U8 UR8, c[0x0][0x410] ;  /* 0x00008200ff0877ac */ /* 0x000ea20008000000 */
[----:B-1----:R-:W-:-:S02]  /*00c0*/  MOV R197, UR4 ;  /* 0x0000000400c57c02 */ /* 0x002fc40008000f00 */
[----:B------:R-:W4:Y:S01]  /*00d0*/  LDL.64 R68, [R1+0x1a0] ;  /* 0x0001a00001447983 */ /* 0x000f220000100a00 */
[----:B------:R-:W1:Y:S01]  /*00e0*/  LDCU UR9, c[0x0][0x400] ;  /* 0x00008000ff0977ac */ /* 0x000e620008000800 */
[----:B------:R-:W-:Y:S02]  /*00f0*/  SHF.R.S32.HI R0, RZ, 0x1f, R197 ;  /* 0x0000001fff007819 */ /* 0x000fe400000114c5 */
[----:B------:R-:W4:Y:S01]  /*0100*/  LDL.64 R70, [R1+0x1a8] ;  /* 0x0001a80001467983 */ /* 0x000f220000100a00 */
[----:B------:R-:W1:Y:S01]  /*0110*/  LDCU.64 UR12, c[0x0][0x408] ;  /* 0x00008100ff0c77ac */ /* 0x000e620008000a00 */
        /* <DEDUP_REMOVED lines=14> */
[----:B------:R-:W1:Y:S08]  /*0200*/  @P6 LDC.64 R4, c[0x0][0x3e8] ;  /* 0x0000fa00ff046b82 */ /* 0x000e700000000a00 */
[----:B------:R-:W0:Y:S01]  /*0210*/  @P0 LDC.64 R6, c[0x0][0x3d0] ;  /* 0x0000f400ff060b82 */ /* 0x000e220000000a00 */
[----:B---3--:R-:W-:-:S07]  /*0220*/  @P6 IMAD.WIDE.U32 R2, R15, 0x10, R2 ;  /* 0x000000100f026825 */ /* 0x008fce00078e0002 */
[----:B------:R-:W3:Y:S01]  /*0230*/  @P0 LDC.64 R8, c[0x0][0x3e8] ;  /* 0x0000fa00ff080b82 */ /* 0x000ee20000000a00 */
[C---:B-1----:R-:W-:Y:S01]  /*0240*/  @P6 IMAD.WIDE.U32 R4, R15.reuse, 0x10, R4 ;  /* 0x000000100f046825 */ /* 0x042fe200078e0004 */
[----:B------:R-:W-:-:S06]  /*0250*/  @P6 LOP3.LUT R15, R15, 0x20, RZ, 0xfc, !PT ;  /* 0x000000200f0f6812 */ /* 0x000fcc00078efcff */
[----:B------:R-:W1:Y:S01]  /*0260*/  @P1 LDC.64 R10, c[0x0][0x3d0] ;  /* 0x0000f400ff0a1b82 */ /* 0x000e620000000a00 */
[----:B------:R-:W-:Y:S01]  /*0270*/  ISETP.GE.U32.AND P5, PT, R14, 0xe0, PT ;  /* 0x000000e00e00780c */ /* 0x000fe20003fa6070 */
[----:B------:R3:W5:Y:S01]  /*0280*/  @P6 LDG.E.128 R24, desc[UR6][R4.64] ;  /* 0x0000000604186981 */ /* 0x000762000c1e1d00 */
[----:B0-----:R-:W-:-:S05]  /*0290*/  @P0 IMAD.WIDE.U32 R6, R15, 0x10, R6 ;  /* 0x000000100f060825 */ /* 0x001fca00078e0006 */
[----:B------:R-:W0:Y:S08]  /*02a0*/  @P1 LDC.64 R12, c[0x0][0x3e8] ;  /* 0x0000fa00ff0c1b82 */ /* 0x000e300000000a00 */
[----:B------:R-:W0:Y:S08]  /*02b0*/  @P2 LDC.64 R16, c[0x0][0x3d0] ;  /* 0x0000f400ff102b82 */ /* 0x000e300000000a00 */
[----:B------:R-:W0:Y:S01]  /*02c0*/  @P2 LDC.64 R18, c[0x0][0x3e8] ;  /* 0x0000fa00ff122b82 */ /* 0x000e220000000a00 */
[----:B--2---:R2:W2:Y:S01]  /*02d0*/  @P6 LDG.E.128 R20, desc[UR6][R2.64] ;  /* 0x0000000602146981 */ /* 0x0044a2000c1e1d00 */
[C---:B---3--:R-:W-:Y:S01]  /*02e0*/  @P0 IMAD.WIDE.U32 R8, R15.reuse, 0x10, R8 ;  /* 0x000000100f080825 */ /* 0x048fe200078e0008 */
[----:B------:R-:W-:-:S05]  /*02f0*/  @P0 IADD3 R15, PT, PT, R15, 0x20, RZ ;  /* 0x000000200f0f0810 */ /* 0x000fca0007ffe0ff */
[----:B------:R-:W3:Y:S01]  /*0300*/  @P5 LDC.64 R4, c[0x0][0x3d0] ;  /* 0x0000f400ff045b82 */ /* 0x000ee20000000a00 */
[----:B------:R-:W5:Y:S04]  /*0310*/  @P0 LDG.E.128 R28, desc[UR6][R8.64] ;  /* 0x00000006081c0981 */ /* 0x000f68000c1e1d00 */
[----:B----4-:R-:W4:Y:S01]  /*0320*/  @P0 LDG.E.128 R64, desc[UR6][R6.64] ;  /* 0x0000000606400981 */ /* 0x010f22000c1e1d00 */
[C---:B-1----:R-:W-:Y:S02]  /*0330*/  @P1 IMAD.WIDE.U32 R10, R15.reuse, 0x10, R10 ;  /* 0x000000100f0a1825 */ /* 0x042fe400078e000a */
[----:B--2---:R-:W1:Y:S03]  /*0340*/  @P4 LDC.64 R2, c[0x0][0x3d0] ;  /* 0x0000f400ff024b82 */ /* 0x004e660000000a00 */
[----:B------:R2:W3:Y:S01]  /*0350*/  @P1 LDG.E.128 R68, desc[UR6][R10.64] ;  /* 0x000000060a441981 */ /* 0x0004e2000c1e1d00 */
[C---:B0-----:R-:W-:Y:S01]  /*0360*/  @P1 IMAD.WIDE.U32 R12, R15.reuse, 0x10, R12 ;  /* 0x000000100f0c1825 */ /* 0x041fe200078e000c */
[----:B------:R-:W-:-:S04]  /*0370*/  @P1 IADD3 R15, PT, PT, R15, 0x20, RZ ;  /* 0x000000200f0f1810 */ /* 0x000fc80007ffe0ff */
[----:B------:R0:W5:Y:S04]  /*0380*/  @P1 LDG.E.128 R32, desc[UR6][R12.64] ;  /* 0x000000060c201981 */ /* 0x000168000c1e1d00 */
[----:B------:R0:W-:Y:S04]  /*0390*/  @P6 STL.64 [R1+0x1c0], R20 ;  /* 0x0001c01401006387 */ /* 0x0001e80000100a00 */
[----:B------:R1:W-:Y:S04]  /*03a0*/  @P6 STL.64 [R1+0x1c8], R22 ;  /* 0x0001c81601006387 */ /* 0x0003e80000100a00 */
[----:B----4-:R4:W-:Y:S01]  /*03b0*/  @P0 STL.64 [R1+0x1b0], R64 ;  /* 0x0001b04001000387 */ /* 0x0109e20000100a00 */
[----:B0-----:R-:W0:Y:S03]  /*03c0*/  @P3 LDC.64 R20, c[0x0][0x3d0] ;  /* 0x0000f400ff143b82 */ /* 0x001e260000000a00 */
[----:B------:R2:W-:Y:S04]  /*03d0*/  @P0 STL.64 [R1+0x1b8], R66 ;  /* 0x0001b84201000387 */ /* 0x0005e80000100a00 */
[----:B------:R-:W3:Y:S01]  /*03e0*/  LDL.64 R100, [R1+0x190] ;  /* 0x0001900001647983 */ /* 0x000ee20000100a00 */
[----:B-1----:R-:W1:Y:S03]  /*03f0*/  @P3 LDC.64 R22, c[0x0][0x3e8] ;  /* 0x0000fa00ff163b82 */ /* 0x002e660000000a00 */
[----:B------:R-:W3:Y:S04]  /*0400*/  LDL.64 R102, [R1+0x198] ;  /* 0x0001980001667983 */ /* 0x000ee80000100a00 */
[----:B------:R-:W3:Y:S01]  /*0410*/  LDL.64 R96, [R1+0x180] ;  /* 0x0001800001607983 */ /* 0x000ee20000100a00 */
[C---:B------:R-:W-:Y:S01]  /*0420*/  ISETP.GE.U32.AND P6, PT, R14.reuse, 0x100, PT ;  /* 0x000001000e00780c */ /* 0x040fe20003fc6070 */
[----:B----4-:R-:W4:Y:S02]  /*0430*/  @P4 LDC.64 R64, c[0x0][0x3e8] ;  /* 0x0000fa00ff404b82 */ /* 0x010f240000000a00 */
[----:B------:R-:W4:Y:S04]  /*0440*/  LDL.64 R98, [R1+0x188] ;  /* 0x0001880001627983 */ /* 0x000f280000100a00 */
[----:B------:R-:W4:Y:S02]  /*0450*/  LDL.64 R92, [R1+0x170] ;  /* 0x00017000015c7983 */ /* 0x000f240000100a00 */
[----:B--2---:R-:W2:Y:S02]  /*0460*/  @P5 LDC.64 R66, c[0x0][0x3e8] ;  /* 0x0000fa00ff425b82 */ /* 0x004ea40000000a00 */
[----:B------:R-:W2:Y:S04]  /*0470*/  LDL.64 R94, [R1+0x178] ;  /* 0x00017800015e7983 */ /* 0x000ea80000100a00 */
[----:B------:R-:W2:Y:S01]  /*0480*/  LDL.64 R88, [R1+0x160] ;  /* 0x0001600001587983 */ /* 0x000ea20000100a00 */
[----:B------:R-:W-:Y:S01]  /*0490*/  ISETP.GE.U32.AND P0, PT, R14, 0x120, PT ;  /* 0x000001200e00780c */ /* 0x000fe20003f06070 */
[C---:B------:R-:W-:Y:S01]  /*04a0*/  @P2 IMAD.WIDE.U32 R16, R15.reuse, 0x10, R16 ;  /* 0x000000100f102825 */ /* 0x040fe200078e0010 */
[----:B------:R-:W2:Y:S01]  /*04b0*/  @P6 LDC.64 R10, c[0x0][0x3e8] ;  /* 0x0000fa00ff0a6b82 */ /* 0x000ea20000000a00 */
[----:B------:R-:W2:Y:S04]  /*04c0*/  LDL.64 R90, [R1+0x168] ;  /* 0x00016800015a7983 */ /* 0x000ea80000100a00 */
[----:B------:R-:W2:Y:S04]  /*04d0*/  LDL.64 R84, [R1+0x150] ;  /* 0x0001500001547983 */ /* 0x000ea80000100a00 */
[----:B------:R-:W2:Y:S01]  /*04e0*/  LDL.64 R86, [R1+0x158] ;  /* 0x0001580001567983 */ /* 0x000ea20000100a00 */
[----:B------:R-:W-:-:S03]  /*04f0*/  @P2 IMAD.WIDE.U32 R18, R15, 0x10, R18 ;  /* 0x000000100f122825 */ /* 0x000fc600078e0012 */
[----:B------:R-:W2:Y:S04]  /*0500*/  LDL.64 R80, [R1+0x140] ;  /* 0x0001400001507983 */ /* 0x000ea80000100a00 */
[----:B------:R-:W2:Y:S04]  /*0510*/  LDL.64 R82, [R1+0x148] ;  /* 0x0001480001527983 */ /* 0x000ea80000100a00 */
[----:B------:R-:W2:Y:S04]  /*0520*/  LDL.64 R76, [R1+0x130] ;  /* 0x00013000014c7983 */ /* 0x000ea80000100a00 */
[----:B------:R-:W2:Y:S01]  /*0530*/  LDL.64 R78, [R1+0x138] ;  /* 0x00013800014e7983 */ /* 0x000ea20000100a00 */
[----:B------:R-:W-:Y:S01]  /*0540*/  @P2 IADD3 R15, PT, PT, R15, 0x20, RZ ;  /* 0x000000200f0f2810 */ /* 0x000fe20007ffe0ff */
[----:B------:R-:W2:Y:S02]  /*0550*/  @P0 LDC.64 R12, c[0x0][0x3d0] ;  /* 0x0000f400ff0c0b82 */ /* 0x000ea40000000a00 */
[----:B---3--:R3:W-:Y:S04]  /*0560*/  @P1 STL.64 [R1+0x1a0], R68 ;  /* 0x0001a04401001387 */ /* 0x0087e80000100a00 */
[----:B------:R1:W-:Y:S01]  /*0570*/  @P1 STL.64 [R1+0x1a8], R70 ;  /* 0x0001a84601001387 */ /* 0x0003e20000100a00 */
[----:B------:R-:W-:Y:S01]  /*0580*/  ISETP.GE.U32.AND P1, PT, R14, 0x140, PT ;  /* 0x000001400e00780c */ /* 0x000fe20003f26070 */
[----:B0-----:R-:W-:-:S02]  /*0590*/  @P3 IMAD.WIDE.U32 R20, R15, 0x10, R20 ;  /* 0x000000100f143825 */ /* 0x001fc400078e0014 */
[----:B------:R-:W5:Y:S01]  /*05a0*/  @P2 LDG.E.128 R36, desc[UR6][R18.64] ;  /* 0x0000000612242981 */ /* 0x000f62000c1e1d00 */
[----:B---3--:R-:W0:Y:S01]  /*05b0*/  @P6 LDC.64 R68, c[0x0][0x3d0] ;  /* 0x0000f400ff446b82 */ /* 0x008e220000000a00 */
[C---:B-1----:R-:W-:Y:S01]  /*05c0*/  @P3 IMAD.WIDE.U32 R22, R15.reuse, 0x10, R22 ;  /* 0x000000100f163825 */ /* 0x042fe200078e0016 */
[----:B------:R-:W-:-:S04]  /*05d0*/  @P3 IADD3 R15, PT, PT, R15, 0x20, RZ ;  /* 0x000000200f0f3810 */ /* 0x000fc80007ffe0ff */
[----:B------:R-:W5:Y:S02]  /*05e0*/  @P3 LDG.E.128 R40, desc[UR6][R22.64] ;  /* 0x0000000616283981 */ /* 0x000f64000c1e1d00 */
[----:B------:R-:W1:Y:S01]  /*05f0*/  @P0 LDC.64 R70, c[0x0][0x3e8] ;  /* 0x0000fa00ff460b82 */ /* 0x000e620000000a00 */
[----:B------:R-:W-:-:S04]  /*0600*/  @P4 IMAD.WIDE.U32 R6, R15, 0x10, R2 ;  /* 0x000000100f064825 */ /* 0x000fc800078e0002 */
[C---:B----4-:R-:W-:Y:S01]  /*0610*/  @P4 IMAD.WIDE.U32 R64, R15.reuse, 0x10, R64 ;  /* 0x000000100f404825 */ /* 0x050fe200078e0040 */
[----:B------:R-:W-:Y:S02]  /*0620*/  @P4 IADD3 R15, PT, PT, R15, 0x20, RZ ;  /* 0x000000200f0f4810 */ /* 0x000fe40007ffe0ff */
[----:B------:R-:W3:Y:S02]  /*0630*/  @P1 LDC.64 R2, c[0x0][0x3d0] ;  /* 0x0000f400ff021b82 */ /* 0x000ee40000000a00 */
[----:B------:R-:W5:Y:S01]  /*0640*/  @P4 LDG.E.128 R44, desc[UR6][R64.64] ;  /* 0x00000006402c4981 */ /* 0x000f62000c1e1d00 */
[----:B------:R-:W-:-:S04]  /*0650*/  @P5 IMAD.WIDE.U32 R8, R15, 0x10, R4 ;  /* 0x000000100f085825 */ /* 0x000fc800078e0004 */
[C---:B--2---:R-:W-:Y:S01]  /*0660*/  @P5 IMAD.WIDE.U32 R66, R15.reuse, 0x10, R66 ;  /* 0x000000100f425825 */ /* 0x044fe200078e0042 */
[----:B------:R-:W-:Y:S01]  /*0670*/  @P5 IADD3 R15, PT, PT, R15, 0x20, RZ ;  /* 0x000000200f0f5810 */ /* 0x000fe20007ffe0ff */
[----:B------:R-:W2:Y:S03]  /*0680*/  @P1 LDC.64 R72, c[0x0][0x3e8] ;  /* 0x0000fa00ff481b82 */ /* 0x000ea60000000a00 */
[----:B------:R-:W5:Y:S01]  /*0690*/  @P5 LDG.E.128 R48, desc[UR6][R66.64] ;  /* 0x0000000642305981 */ /* 0x000f62000c1e1d00 */
[----:B0-----:R-:W-:-:S04]  /*06a0*/  @P6 IMAD.WIDE.U32 R68, R15, 0x10, R68 ;  /* 0x000000100f446825 */ /* 0x001fc800078e0044 */
[C---:B------:R-:W-:Y:S01]  /*06b0*/  @P6 IMAD.WIDE.U32 R10, R15.reuse, 0x10, R10 ;  /* 0x000000100f0a6825 */ /* 0x040fe200078e000a */
[----:B------:R-:W-:-:S04]  /*06c0*/  @P6 IADD3 R15, PT, PT, R15, 0x20, RZ ;  /* 0x000000200f0f6810 */ /* 0x000fc80007ffe0ff */
[----:B------:R-:W5:Y:S01]  /*06d0*/  @P6 LDG.E.128 R52, desc[UR6][R10.64] ;  /* 0x000000060a346981 */ /* 0x000f62000c1e1d00 */
[----:B------:R-:W-:-:S04]  /*06e0*/  @P0 IMAD.WIDE.U32 R12, R15, 0x10, R12 ;  /* 0x000000100f0c0825 */ /* 0x000fc800078e000c */
[C---:B-1----:R-:W-:Y:S01]  /*06f0*/  @P0 IMAD.WIDE.U32 R70, R15.reuse, 0x10, R70 ;  /* 0x000000100f460825 */ /* 0x042fe200078e0046 */
[----:B------:R-:W-:Y:S01]  /*0700*/  @P0 IADD3 R15, PT, PT, R15, 0x20, RZ ;  /* 0x000000200f0f0810 */ /* 0x000fe20007ffe0ff */
[----:B------:R-:W4:Y:S04]  /*0710*/  @P2 LDG.E.128 R100, desc[UR6][R16.64] ;  /* 0x0000000610642981 */ /* 0x000f28000c1e1d00 */
[----:B------:R-:W4:Y:S01]  /*0720*/  @P3 LDG.E.128 R96, desc[UR6][R20.64] ;  /* 0x0000000614603981 */ /* 0x000f22000c1e1d00 */
[----:B---3--:R-:W-:-:S03]  /*0730*/  @P1 IMAD.WIDE.U32 R2, R15, 0x10, R2 ;  /* 0x000000100f021825 */ /* 0x008fc600078e0002 */
[----:B------:R-:W-:Y:S04]  /*0740*/  STL [R1+0x120], RZ ;  /* 0x000120ff01007387 */ /* 0x000fe80000100800 */
[----:B------:R-:W3:Y:S01]  /*0750*/  @P4 LDG.E.128 R92, desc[UR6][R6.64] ;  /* 0x00000006065c4981 */ /* 0x000ee2000c1e1d00 */
[----:B------:R-:W0:Y:S03]  /*0760*/  S2UR UR4, SR_CTAID.X ;  /* 0x00000000000479c3 */ /* 0x000e260000002500 */
[----:B------:R-:W5:Y:S04]  /*0770*/  @P0 LDG.E.128 R56, desc[UR6][R70.64] ;  /* 0x0000000646380981 */ /* 0x000f68000c1e1d00 */
[----:B------:R-:W3:Y:S04]  /*0780*/  @P5 LDG.E.128 R88, desc[UR6][R8.64] ;  /* 0x0000000608585981 */ /* 0x000ee8000c1e1d00 */
[----:B------:R-:W3:Y:S04]  /*0790*/  @P6 LDG.E.128 R84, desc[UR6][R68.64] ;  /* 0x0000000644546981 */ /* 0x000ee8000c1e1d00 */
[----:B------:R1:W3:Y:S04]  /*07a0*/  @P0 LDG.E.128 R80, desc[UR6][R12.64] ;  /* 0x000000060c500981 */ /* 0x0002e8000c1e1d00 */
[----:B------:R-:W3:Y:S01]  /*07b0*/  @P1 LDG.E.128 R76, desc[UR6][R2.64] ;  /* 0x00000006024c1981 */ /* 0x000ee2000c1e1d00 */
[----:B--2---:R-:W-:-:S05]  /*07c0*/  @P1 IMAD.WIDE.U32 R4, R15, 0x10, R72 ;  /* 0x000000100f041825 */ /* 0x004fca00078e0048 */
[----:B------:R2:W5:Y:S04]  /*07d0*/  @P1 LDG.E.128 R60, desc[UR6][R4.64] ;  /* 0x00000006043c1981 */ /* 0x000568000c1e1d00 */
[----:B------:R-:W-:Y:S04]  /*07e0*/  STL [R1+0x124], RZ ;  /* 0x000124ff01007387 */ /* 0x000fe80000100800 */
[----:B------:R-:W-:Y:S04]  /*07f0*/  STL [R1+0x128], RZ ;  /* 0x000128ff01007387 */ /* 0x000fe80000100800 */
[----:B------:R-:W-:Y:S04]  /*0800*/  STL [R1+0x12c], RZ ;  /* 0x00012cff01007387 */ /* 0x000fe80000100800 */
[----:B------:R-:W-:Y:S01]  /*0810*/  STL [R1+0x110], RZ ;  /* 0x000110ff01007387 */ /* 0x000fe20000100800 */
[----:B0-----:R-:W-:Y:S01]  /*0820*/  USHF.L.U32 UR4, UR4, 0x2, URZ ;  /* 0x0000000204047899 */ /* 0x001fe200080006ff */
[----:B-1----:R-:W-:-:S05]  /*0830*/  SHF.R.U32.HI R13, RZ, 0x5, R112 ;  /* 0x00000005ff0d7819 */ /* 0x002fca0000011670 */
        /* <DEDUP_REMOVED lines=16> */
[----:B----4-:R-:W-:Y:S04]  /*0940*/  @P2 STL.64 [R1+0x190], R100 ;  /* 0x0001906401002387 */ /* 0x010fe80000100a00 */
[----:B------:R-:W-:Y:S04]  /*0950*/  @P2 STL.64 [R1+0x198], R102 ;  /* 0x0001986601002387 */ /* 0x000fe80000100a00 */
[----:B------:R-:W-:Y:S04]  /*0960*/  STL [R1+0x114], RZ ;  /* 0x000114ff01007387 */ /* 0x000fe80000100800 */
[----:B------:R-:W-:Y:S04]  /*0970*/  @P3 STL.64 [R1+0x180], R96 ;  /* 0x0001806001003387 */ /* 0x000fe80000100a00 */
[----:B------:R-:W-:Y:S04]  /*0980*/  @P3 STL.64 [R1+0x188], R98 ;  /* 0x0001886201003387 */ /* 0x000fe80000100a00 */
[----:B------:R-:W-:Y:S04]  /*0990*/  STL [R1+0x118], RZ ;  /* 0x000118ff01007387 */ /* 0x000fe80000100800 */
[----:B---3--:R-:W-:Y:S04]  /*09a0*/  @P4 STL.64 [R1+0x170], R92 ;  /* 0x0001705c01004387 */ /* 0x008fe80000100a00 */
[----:B------:R-:W-:Y:S04]  /*09b0*/  @P4 STL.64 [R1+0x178], R94 ;  /* 0x0001785e01004387 */ /* 0x000fe80000100a00 */
[----:B------:R-:W-:Y:S04]  /*09c0*/  STL [R1+0x11c], RZ ;  /* 0x00011cff01007387 */ /* 0x000fe80000100800 */
[----:B------:R-:W-:Y:S04]  /*09d0*/  @P5 STL.64 [R1+0x160], R88 ;  /* 0x0001605801005387 */ /* 0x000fe80000100a00 */
        /* <DEDUP_REMOVED lines=171> */
.L_x_24981:
[----:B-1----:R-:W1:Y:S08]  /*1490*/  LDC.64 R10, c[0x0][0x3f8] ;  /* 0x0000fe00ff0a7b82 */ /* 0x002e700000000a00 */
[----:B--2---:R-:W2:Y:S01]  /*14a0*/  LDC.64 R172, c[0x0][0x3f0] ;  /* 0x0000fc00ffac7b82 */ /* 0x004ea20000000a00 */
[----:B-1----:R-:W-:-:S05]  /*14b0*/  IMAD.WIDE R10, R13, 0x4, R10 ;  /* 0x000000040d0a7825 */ /* 0x002fca00078e020a */
[----:B---3--:R1:W3:Y:S01]  /*14c0*/  LDG.E R12, desc[UR6][R10.64] ;  /* 0x000000060a0c7981 */ /* 0x0082e2000c1e1900 */
[----:B--2---:R-:W-:-:S05]  /*14d0*/  IMAD.WIDE R172, R13, 0x4, R172 ;  /* 0x000000040dac7825 */ /* 0x004fca00078e02ac */
[----:B-----5:R2:W5:Y:S01]  /*14e0*/  LDG.E R251, desc[UR6][R172.64] ;  /* 0x00000006acfb7981 */ /* 0x020562000c1e1900 */
[----:B-1----:R-:W1:Y:S08]  /*14f0*/  LDC.64 R10, c[0x0][0x3c8] ;  /* 0x0000f200ff0a7b82 */ /* 0x002e700000000a00 */
[----:B--2---:R-:W2:Y:S01]  /*1500*/  LDC.64 R172, c[0x0][0x3c0] ;  /* 0x0000f000ffac7b82 */ /* 0x004ea20000000a00 */
[----:B-1----:R-:W-:-:S06]  /*1510*/  IMAD.WIDE R10, R13, 0x4, R10 ;  /* 0x000000040d0a7825 */ /* 0x002fcc00078e020a */
[----:B------:R1:W5:Y:S01]  /*1520*/  LDG.E R11, desc[UR6][R10.64] ;  /* 0x000000060a0b7981 */ /* 0x000362000c1e1900 */
[----:B------:R-:W-:Y:S01]  /*1530*/  BSSY.RECONVERGENT B1, `(.L_x_24628) ;  /* 0x0000398000017945 */ /* 0x000fe20003800200 */
[----:B---3--:R-:W-:-:S13]  /*1540*/  ISETP.GE.AND P0, PT, R12, 0x1, PT ;  /* 0x000000010c00780c */ /* 0x008fda0003f06270 */
[----:B-12-4-:R-:W-:Y:S05]  /*1550*/  @!P0 BRA `(.L_x_24629) ;  /* 0x0000002c00248947 */ /* 0x016fea0003800000 */
[----:B------:R-:W-:-:S05]  /*1560*/  IMAD.WIDE R172, R13, 0x4, R172 ;  /* 0x000000040dac7825 */ /* 0x000fca00078e02ac */
[----:B------:R1:W2:Y:S01]  /*1570*/  LDG.E R10, desc[UR6][R172.64] ;  /* 0x00000006ac0a7981 */ /* 0x0002a2000c1e1900 */
[----:B------:R-:W-:Y:S01]  /*1580*/  MOV R197, UR15 ;  /* 0x0000000f00c57c02 */ /* 0x000fe20008000f00 */
[----:B------:R-:W-:Y:S01]  /*1590*/  HFMA2 R188, -RZ, RZ, 0, 0 ;  /* 0x00000000ffbc7431 */ /* 0x000fe200000001ff */
[----:B-----5:R-:W-:Y:S01]  /*15a0*/  ISETP.GE.AND P1, PT, R251, 0x1, PT ;  /* 0x00000001fb00780c */ /* 0x020fe20003f26270 */
[----:B------:R-:W3:Y:S01]  /*15b0*/  S2R R176, SR_TID.X ;  /* 0x0000000000b07919 */ /* 0x000ee20000002100 */
[C---:B------:R-:W-:Y:S01]  /*15c0*/  ISETP.GE.U32.AND P6, PT, R14.reuse, 0x20, PT ;  /* 0x000000200e00780c */ /* 0x040fe20003fc6070 */
[----:B------:R-:W-:Y:S01]  /*15d0*/  BSSY.RECONVERGENT B2, `(.L_x_24630) ;  /* 0x0000062000027945 */ /* 0x000fe20003800200 */
[----:B------:R-:W-:Y:S01]  /*15e0*/  ISETP.GE.U32.AND P5, PT, R14, 0x40, PT ;  /* 0x000000400e00780c */ /* 0x000fe20003fa6070 */
[----:B------:R-:W-:Y:S01]  /*15f0*/  HFMA2 R185, -RZ, RZ, 0, 0 ;  /* 0x00000000ffb97431 */ /* 0x000fe200000001ff */
[----:B------:R-:W-:Y:S01]  /*1600*/  LOP3.LUT R5, R5, 0xfffffffe, RZ, 0xc0, !PT ;  /* 0xfffffffe05057812 */ /* 0x000fe200078ec0ff */
[----:B-1----:R-:W-:Y:S01]  /*1610*/  IMAD R173, R13, R197, RZ ;  /* 0x000000c50dad7224 */ /* 0x002fe200078e02ff */
[----:B------:R-:W-:-:S02]  /*1620*/  IADD3 R172, PT, PT, R12, -0x1, RZ ;  /* 0xffffffff0cac7810 */ /* 0x000fc40007ffe0ff */
[----:B------:R-:W-:Y:S02]  /*1630*/  ISETP.GE.U32.AND P4, PT, R14, 0x80, PT ;  /* 0x000000800e00780c */ /* 0x000fe40003f86070 */
[----:B------:R-:W-:Y:S01]  /*1640*/  SHF.R.S32.HI R175, RZ, 0x1f, R173 ;  /* 0x0000001fffaf7819 */ /* 0x000fe200000114ad */
[----:B------:R-:W-:Y:S01]  /*1650*/  IMAD R172, R172, R197, RZ ;  /* 0x000000c5acac7224 */ /* 0x000fe200078e02ff */
[----:B------:R-:W-:Y:S02]  /*1660*/  @P1 IADD3 R174, PT, PT, R251, -0x1, RZ ;  /* 0xfffffffffbae1810 */ /* 0x000fe40007ffe0ff */
[----:B------:R-:W-:Y:S02]  /*1670*/  LEA.HI R173, R175, R173, RZ, 0x2 ;  /* 0x000000adafad7211 */ /* 0x000fe400078f10ff */
[----:B------:R-:W-:Y:S01]  /*1680*/  @P6 LOP3.LUT R5, R5, 0x1, RZ, 0xfc, !PT ;  /* 0x0000000105056812 */ /* 0x000fe200078efcff */
[----:B------:R-:W-:Y:S01]  /*1690*/  @P1 IMAD R174, R174, R197, RZ ;  /* 0x000000c5aeae1224 */ /* 0x000fe200078e02ff */
        /* <DEDUP_REMOVED lines=11> */
[----:B------:R-:W-:Y:S01]  /*1750*/  ISETP.GE.U32.AND P2, PT, R14, 0x60, PT ;  /* 0x000000600e00780c */ /* 0x000fe20003f46070 */
[----:B------:R1:W-:Y:S01]  /*1760*/  STL [R1+0x28], R173 ;  /* 0x000028ad01007387 */ /* 0x0003e20000100800 */
[----:B------:R-:W-:-:S02]  /*1770*/  LEA.HI.SX32 R187, R172, R210, 0x1e ;  /* 0x000000d2acbb7211 */ /* 0x000fc400078ff2ff */
[----:B------:R-:W-:Y:S02]  /*1780*/  @P4 LOP3.LUT R5, R5, 0x4, RZ, 0xfc, !PT ;  /* 0x0000000405054812 */ /* 0x000fe400078efcff */
[----:B------:R-:W-:Y:S02]  /*1790*/  MOV R186, RZ ;  /* 0x000000ff00ba7202 */ /* 0x000fe40000000f00 */
[----:B------:R-:W-:Y:S02]  /*17a0*/  MOV R184, R173 ;  /* 0x000000ad00b87202 */ /* 0x000fe40000000f00 */
[----:B--2---:R-:W-:Y:S01]  /*17b0*/  FSEL R10, R10, RZ, !P3 ;  /* 0x000000ff0a0a7208 */ /* 0x004fe20005800000 */
[----:B-1----:R-:W-:Y:S06]  /*17c0*/  @!P6 BRA `(.L_x_24631) ;  /* 0x000000040008e947 */ /* 0x002fec0003800000 */
[----:B------:R-:W1:Y:S01]  /*17d0*/  LDC.64 R172, c[0x0][0x3a8] ;  /* 0x0000ea00ffac7b82 */ /* 0x000e620000000a00 */
[----:B------:R-:W2:Y:S01]  /*17e0*/  LDL.LU R196, [R1+0x80] ;  /* 0x0000800001c47983 */ /* 0x000ea20000300800 */
[----:B------:R-:W-:-:S03]  /*17f0*/  ISETP.NE.U32.AND P3, PT, RZ, UR10, PT ;  /* 0x0000000aff007c0c */ /* 0x000fc6000bf65070 */
[----:B------:R-:W3:Y:S01]  /*1800*/  LDL R209, [R1+0x1c0] ;  /* 0x0001c00001d17983 */ /* 0x000ee20000100800 */
[----:B------:R-:W-:Y:S02]  /*1810*/  ISETP.NE.AND.EX P3, PT, RZ, UR11, PT, P3 ;  /* 0x0000000bff007c0c */ /* 0x000fe4000bf65330 */
[----:B------:R-:W4:Y:S01]  /*1820*/  LDC.64 R174, c[0x0][0x428] ;  /* 0x00010a00ffae7b82 */ /* 0x000f220000000a00 */
[----:B------:R-:W3:Y:S04]  /*1830*/  LDL R230, [R1+0x1c4] ;  /* 0x0001c40001e67983 */ /* 0x000ee80000100800 */
[----:B------:R-:W3:Y:S04]  /*1840*/  LDL R220, [R1+0x1c8] ;  /* 0x0001c80001dc7983 */ /* 0x000ee80000100800 */
[----:B------:R-:W3:Y:S02]  /*1850*/  LDL.LU R250, [R1+0x8c] ;  /* 0x00008c0001fa7983 */ /* 0x000ee40000300800 */
[----:B------:R-:W0:Y:S02]  /*1860*/  @P3 LDC.64 R240, c[0x0][0x438] ;  /* 0x00010e00fff03b82 */ /* 0x000e240000000a00 */
[----:B------:R-:W3:Y:S01]  /*1870*/  LDL.LU R186, [R1+0x12c] ;  /* 0x00012c0001ba7983 */ /* 0x000ee20000300800 */
[----:B-1----:R-:W-:-:S03]  /*1880*/  IMAD.WIDE.U32 R172, R184, 0x10, R172 ;  /* 0x00000010b8ac7825 */ /* 0x002fc600078e00ac */
[----:B------:R-:W3:Y:S04]  /*1890*/  LDL R185, [R1+0x1cc] ;  /* 0x0001cc0001b97983 */ /* 0x000ee80000100800 */
[----:B------:R-:W2:Y:S01]  /*18a0*/  LDG.E.128 R176, desc[UR6][R172.64] ;  /* 0x00000006acb07981 */ /* 0x000ea2000c1e1d00 */
[----:B----4-:R-:W-:-:S06]  /*18b0*/  IMAD.WIDE.U32 R174, R187, 0x10, R174 ;  /* 0x00000010bbae7825 */ /* 0x010fcc00078e00ae */
[----:B------:R-:W4:Y:S01]  /*18c0*/  LDG.E.128 R172, desc[UR6][R174.64] ;  /* 0x00000006aeac7981 */ /* 0x000f22000c1e1d00 */
[----:B0-----:R-:W-:-:S05]  /*18d0*/  @P3 IMAD.WIDE.U32 R240, R184, 0x10, R240 ;  /* 0x00000010b8f03825 */ /* 0x001fca00078e00f0 */
[----:B------:R0:W5:Y:S02]  /*18e0*/  @P3 LDG.E.128 R124, desc[UR6][R240.64] ;  /* 0x00000006f07c3981 */ /* 0x000164000c1e1d00 */
[----:B0-----:R-:W0:Y:S02]  /*18f0*/  LDC.64 R240, c[0x0][0x3b0] ;  /* 0x0000ec00fff07b82 */ /* 0x001e240000000a00 */
[----:B0-----:R-:W-:-:S05]  /*1900*/  IMAD.WIDE.U32 R240, R188, 0x4, R240 ;  /* 0x00000004bcf07825 */ /* 0x001fca00078e00f0 */
[----:B------:R0:W5:Y:S04]  /*1910*/  LDG.E R9, desc[UR6][R240.64] ;  /* 0x00000006f0097981 */ /* 0x000168000c1e1900 */
[----:B------:R-:W0:Y:S04]  /*1920*/  LDL.LU R240, [R1+0x88] ;  /* 0x0000880001f07983 */ /* 0x000e280000300800 */
[----:B------:R-:W3:Y:S01]  /*1930*/  LDL.LU R241, [R1+0x128] ;  /* 0x0001280001f17983 */ /* 0x000ee20000300800 */
[C---:B--2---:R-:W-:Y:S01]  /*1940*/  FADD.FTZ R19, -R10.reuse, R177 ;  /* 0x000000b10a137221 */ /* 0x044fe20000010100 */
[----:B------:R-:W-:-:S02]  /*1950*/  FADD.FTZ R0, -R10, R176 ;  /* 0x000000b00a007221 */ /* 0x000fc40000010100 */
[----:B------:R-:W2:Y:S04]  /*1960*/  LDL.LU R176, [R1+0x124] ;  /* 0x0001240001b07983 */ /* 0x000ea80000300800 */
[----:B------:R-:W2:Y:S01]  /*1970*/  LDL.LU R177, [R1+0x84] ;  /* 0x0000840001b17983 */ /* 0x000ea20000300800 */
[----:B----4-:R-:W-:-:S05]  /*1980*/  FADD.FTZ R196, R196, R172 ;  /* 0x000000acc4c47221 */ /* 0x010fca0000010000 */
[----:B------:R1:W-:Y:S02]  /*1990*/  STL [R1+0x80], R196 ;  /* 0x000080c401007387 */ /* 0x0003e40000100800 */
[C---:B-1----:R-:W-:Y:S02]  /*19a0*/  FMUL.FTZ R196, R11.reuse, R19 ;  /* 0x000000130bc47220 */ /* 0x042fe40000410000 */
[----:B------:R-:W4:Y:S01]  /*19b0*/  LDL.LU R19, [R1+0x120] ;  /* 0x0001200001137983 */ /* 0x000f220000300800 */
[----:B------:R-:W-:Y:S01]  /*19c0*/  FMUL.FTZ R0, R11, R0 ;  /* 0x000000000b007220 */ /* 0x000fe20000410000 */
[----:B---3--:R-:W-:Y:S01]  /*19d0*/  FADD.FTZ R250, R250, R175 ;  /* 0x000000affafa7221 */ /* 0x008fe20000010000 */
[C---:B------:R-:W-:Y:S01]  /*19e0*/  FADD.FTZ R178, -R10.reuse, R178 ;  /* 0x000000b20ab27221 */ /* 0x040fe20000010100 */
[----:B------:R-:W-:Y:S01]  /*19f0*/  FADD.FTZ R179, -R10, R179 ;  /* 0x000000b30ab37221 */ /* 0x000fe20000010100 */
[----:B------:R-:W-:Y:S01]  /*1a00*/  FMUL.FTZ R209, R209, R172 ;  /* 0x000000acd1d17220 */ /* 0x000fe20000410000 */
[----:B------:R-:W-:Y:S01]  /*1a10*/  FMUL.FTZ R230, R230, R173 ;  /* 0x000000ade6e67220 */ /* 0x000fe20000410000 */
[----:B------:R-:W-:Y:S01]  /*1a20*/  FMUL.FTZ R220, R220, R174 ;  /* 0x000000aedcdc7220 */ /* 0x000fe20000410000 */
[----:B0-----:R-:W-:Y:S01]  /*1a30*/  FADD.FTZ R240, R240, R174 ;  /* 0x000000aef0f07221 */ /* 0x001fe20000010000 */
[----:B------:R-:W-:-:S02]  /*1a40*/  IADD3 R188, PT, PT, R188, 0x20, RZ ;  /* 0x00000020bcbc7810 */ /* 0x000fc40007ffe0ff */
[----:B------:R-:W-:Y:S02]  /*1a50*/  IADD3 R187, PT, PT, R187, 0x20, RZ ;  /* 0x00000020bbbb7810 */ /* 0x000fe40007ffe0ff */
[----:B------:R-:W-:Y:S01]  /*1a60*/  IADD3 R184, PT, PT, R184, 0x20, RZ ;  /* 0x00000020b8b87810 */ /* 0x000fe20007ffe0ff */
[----:B--2---:R-:W-:Y:S01]  /*1a70*/  FFMA.FTZ R176, R173, R196, R176 ;  /* 0x000000c4adb07223 */ /* 0x004fe200000100b0 */
[----:B------:R-:W-:Y:S01]  /*1a80*/  FADD.FTZ R177, R177, R173 ;  /* 0x000000adb1b17221 */ /* 0x000fe20000010000 */
[----:B----4-:R-:W-:-:S05]  /*1a90*/  FFMA.FTZ R19, R172, R0, R19 ;  /* 0x00000000ac137223 */ /* 0x010fca0000010013 */
[----:B------:R0:W-:Y:S04]  /*1aa0*/  STL [R1+0x120], R19 ;  /* 0x0001201301007387 */ /* 0x0001e80000100800 */
[----:B------:R-:W-:Y:S04]  /*1ab0*/  STL [R1+0x84], R177 ;  /* 0x000084b101007387 */ /* 0x000fe80000100800 */
[----:B------:R1:W-:Y:S01]  /*1ac0*/  STL [R1+0x124], R176 ;  /* 0x000124b001007387 */ /* 0x0003e20000100800 */
[----:B0-----:R-:W-:-:S03]  /*1ad0*/  FMUL.FTZ R19, R11, R178 ;  /* 0x000000b20b137220 */ /* 0x001fc60000410000 */
[----:B------:R-:W-:Y:S04]  /*1ae0*/  STL [R1+0x88], R240 ;  /* 0x000088f001007387 */ /* 0x000fe80000100800 */
[----:B------:R0:W-:Y:S01]  /*1af0*/  STL [R1+0x8c], R250 ;  /* 0x00008cfa01007387 */ /* 0x0001e20000100800 */
[----:B------:R-:W-:Y:S01]  /*1b00*/  FFMA.FTZ R241, R174, R19, R241 ;  /* 0x00000013aef17223 */ /* 0x000fe200000100f1 */
[----:B-1----:R-:W-:Y:S01]  /*1b10*/  FMUL.FTZ R176, R185, R175 ;  /* 0x000000afb9b07220 */ /* 0x002fe20000410000 */
[----:B0-----:R-:W-:-:S04]  /*1b20*/  FMUL.FTZ R250, R11, R179 ;  /* 0x000000b30bfa7220 */ /* 0x001fc80000410000 */
[----:B------:R-:W-:Y:S01]  /*1b30*/  FFMA.FTZ R186, R175, R250, R186 ;  /* 0x000000faafba7223 */ /* 0x000fe200000100ba */
[----:B------:R-:W-:Y:S04]  /*1b40*/  STL [R1+0x128], R241 ;  /* 0x000128f101007387 */ /* 0x000fe80000100800 */
        /* <DEDUP_REMOVED lines=8> */
[----:B0-----:R-:W-:Y:S01]  /*1bd0*/  FADD.FTZ R186, R172, R176 ;  /* 0x000000b0acba7221 */ /* 0x001fe20000010000 */
[----:B-1----:R-:W-:-:S07]  /*1be0*/  FFMA.FTZ R185, R250, R176, R173 ;  /* 0x000000b0fab97223 */ /* 0x002fce00000100ad */
.L_x_24631:
[----:B------:R-:W-:Y:S05]  /*1bf0*/  BSYNC.RECONVERGENT B2 ;  /* 0x0000000000027941 */ /* 0x000fea0003800200 */
.L_x_24630:
        /* <DEDUP_REMOVED lines=10> */
[----:B------:R-:W3:Y:S04]  /*1ca0*/  LDL R239, [R1+0x1b0] ;  /* 0x0001b00001ef7983 */ /* 0x000ee80000100800 */
[----:B------:R-:W3:Y:S03]  /*1cb0*/  LDL R229, [R1+0x1b4] ;  /* 0x0001b40001e57983 */ /* 0x000ee60000100800 */
[----:B------:R-:W4:Y:S01]  /*1cc0*/  LDC.64 R240, c[0x0][0x3b0] ;  /* 0x0000ec00fff07b82 */ /* 0x000f220000000a00 */
[----:B------:R-:W3:Y:S04]  /*1cd0*/  LDL.LU R219, [R1+0x118] ;  /* 0x0001180001db7983 */ /* 0x000ee80000300800 */
[----:B------:R-:W3:Y:S01]  /*1ce0*/  LDL R249, [R1+0x1b8] ;  /* 0x0001b80001f97983 */ /* 0x000ee20000100800 */
[----:B0-----:R-:W-:-:S05]  /*1cf0*/  @P3 IMAD.WIDE.U32 R172, R184, 0x10, R172 ;  /* 0x00000010b8ac3825 */ /* 0x001fca00078e00ac */
[----:B------:R1:W5:Y:S02]  /*1d00*/  @P3 LDG.E.128 R128, desc[UR6][R172.64] ;  /* 0x00000006ac803981 */ /* 0x000364000c1e1d00 */
[----:B-1----:R-:W-:-:S04]  /*1d10*/  IMAD.WIDE.U32 R172, R184, 0x10, R174 ;  /* 0x00000010b8ac7825 */ /* 0x002fc800078e00ae */
[----:B----4-:R-:W-:Y:S02]  /*1d20*/  IMAD.WIDE.U32 R174, R187, 0x10, R176 ;  /* 0x00000010bbae7825 */ /* 0x010fe400078e00b0 */
[----:B------:R-:W4:Y:S04]  /*1d30*/  LDG.E.128 R176, desc[UR6][R172.64] ;  /* 0x00000006acb07981 */ /* 0x000f28000c1e1d00 */
[----:B------:R-:W2:Y:S01]  /*1d40*/  LDG.E.128 R172, desc[UR6][R174.64] ;  /* 0x00000006aeac7981 */ /* 0x000ea2000c1e1d00 */
[----:B------:R-:W-:-:S05]  /*1d50*/  IMAD.WIDE.U32 R240, R188, 0x4, R240 ;  /* 0x00000004bcf07825 */ /* 0x000fca00078e00f0 */
[----:B------:R0:W5:Y:S04]  /*1d60*/  LDG.E R8, desc[UR6][R240.64] ;  /* 0x00000006f0087981 */ /* 0x000168000c1e1900 */
[----:B------:R-:W0:Y:S04]  /*1d70*/  LDL.LU R240, [R1+0x11c] ;  /* 0x00011c0001f07983 */ /* 0x000e280000300800 */
[----:B------:R-:W3:Y:S01]  /*1d80*/  LDL R241, [R1+0x1bc] ;  /* 0x0001bc0001f17983 */ /* 0x000ee20000100800 */
[C---:B----4-:R-:W-:Y:S01]  /*1d90*/  FADD.FTZ R176, -R10.reuse, R176 ;  /* 0x000000b00ab07221 */ /* 0x050fe20000010100 */
[----:B------:R-:W-:-:S02]  /*1da0*/  FADD.FTZ R20, -R10, R177 ;  /* 0x000000b10a147221 */ /* 0x000fc40000010100 */
[----:B------:R-:W4:Y:S01]  /*1db0*/  LDL.LU R177, [R1+0x7c] ;  /* 0x00007c0001b17983 */ /* 0x000f220000300800 */
[----:B------:R-:W-:Y:S01]  /*1dc0*/  FMUL.FTZ R205, R11, R176 ;  /* 0x000000b00bcd7220 */ /* 0x000fe20000410000 */
[C---:B------:R-:W-:Y:S02]  /*1dd0*/  FADD.FTZ R178, -R10.reuse, R178 ;  /* 0x000000b20ab27221 */ /* 0x040fe40000010100 */
[----:B------:R-:W4:Y:S01]  /*1de0*/  LDL.LU R176, [R1+0x78] ;  /* 0x0000780001b07983 */ /* 0x000f220000300800 */
[----:B------:R-:W-:Y:S01]  /*1df0*/  FADD.FTZ R179, -R10, R179 ;  /* 0x000000b30ab37221 */ /* 0x000fe20000010100 */
[----:B--2---:R-:W-:Y:S01]  /*1e00*/  FADD.FTZ R195, R195, R172 ;  /* 0x000000acc3c37221 */ /* 0x004fe20000010000 */
[----:B---3--:R-:W-:-:S04]  /*1e10*/  FFMA.FTZ R0, R172, R205, R0 ;  /* 0x000000cdac007223 */ /* 0x008fc80000010000 */
[----:B------:R1:W-:Y:S01]  /*1e20*/  STL [R1+0x70], R195 ;  /* 0x000070c301007387 */ /* 0x0003e20000100800 */
[----:B------:R-:W-:Y:S01]  /*1e30*/  FMUL.FTZ R239, R239, R172 ;  /* 0x000000acefef7220 */ /* 0x000fe20000410000 */
[----:B-1----:R-:W-:Y:S02]  /*1e40*/  FMUL.FTZ R195, R11, R20 ;  /* 0x000000140bc37220 */ /* 0x002fe40000410000 */
[----:B------:R-:W2:Y:S04]  /*1e50*/  LDL.LU R20, [R1+0x74] ;  /* 0x0000740001147983 */ /* 0x000ea80000300800 */
[----:B------:R1:W-:Y:S04]  /*1e60*/  STL [R1+0x110], R0 ;  /* 0x0001100001007387 */ /* 0x0003e80000100800 */
[----:B-1----:R1:W5:Y:S04]  /*1e70*/  LDL.LU R0, [R1+0x1d0] ;  /* 0x0001d00001007983 */ /* 0x0023680000300800 */
[----:B------:R-:W3:Y:S01]  /*1e80*/  LDL.LU R172, [R1+0x114] ;  /* 0x0001140001ac7983 */ /* 0x000ee20000300800 */
[----:B------:R-:W-:Y:S01]  /*1e90*/  FMUL.FTZ R229, R229, R173 ;  /* 0x000000ade5e57220 */ /* 0x000fe20000410000 */
[----:B------:R-:W-:-:S02]  /*1ea0*/  IADD3 R188, PT, PT, R188, 0x20, RZ ;  /* 0x00000020bcbc7810 */ /* 0x000fc40007ffe0ff */
[----:B------:R-:W-:Y:S02]  /*1eb0*/  IADD3 R187, PT, PT, R187, 0x20, RZ ;  /* 0x00000020bbbb7810 */ /* 0x000fe40007ffe0ff */
[----:B------:R-:W-:Y:S01]  /*1ec0*/  IADD3 R184, PT, PT, R184, 0x20, RZ ;  /* 0x00000020b8b87810 */ /* 0x000fe20007ffe0ff */
[----:B----4-:R-:W-:Y:S01]  /*1ed0*/  FADD.FTZ R177, R177, R175 ;  /* 0x000000afb1b17221 */ /* 0x010fe20000010000 */
[----:B------:R-:W-:Y:S01]  /*1ee0*/  FADD.FTZ R176, R176, R174 ;  /* 0x000000aeb0b07221 */ /* 0x000fe20000010000 */
[----:B--2---:R-:W-:-:S05]  /*1ef0*/  FADD.FTZ R20, R20, R173 ;  /* 0x000000ad14147221 */ /* 0x004fca0000010000 */
[----:B------:R2:W-:Y:S02]  /*1f00*/  STL [R1+0x74], R20 ;  /* 0x0000741401007387 */ /* 0x0005e40000100800 */
[----:B--2---:R-:W-:Y:S01]  /*1f10*/  FMUL.FTZ R20, R11, R178 ;  /* 0x000000b20b147220 */ /* 0x004fe20000410000 */
[----:B---3--:R-:W-:-:S03]  /*1f20*/  FFMA.FTZ R172, R173, R195, R172 ;  /* 0x000000c3adac7223 */ /* 0x008fc600000100ac */
[----:B------:R-:W-:Y:S01]  /*1f30*/  FFMA.FTZ R219, R174, R20, R219 ;  /* 0x00000014aedb7223 */ /* 0x000fe200000100db */
[----:B------:R-:W-:Y:S01]  /*1f40*/  FFMA.FTZ R173, R205, R239, R185 ;  /* 0x000000efcdad7223 */ /* 0x000fe200000100b9 */
[----:B------:R2:W-:Y:S03]  /*1f50*/  STL [R1+0x114], R172 ;  /* 0x000114ac01007387 */ /* 0x0005e60000100800 */
[----:B------:R-:W-:Y:S01]  /*1f60*/  FFMA.FTZ R173, R195, R229, R173 ;  /* 0x000000e5c3ad7223 */ /* 0x000fe200000100ad */
[----:B------:R3:W-:Y:S04]  /*1f70*/  STL [R1+0x118], R219 ;  /* 0x000118db01007387 */ /* 0x0007e80000100800 */
[----:B------:R1:W-:Y:S01]  /*1f80*/  STL [R1+0x78], R176 ;  /* 0x000078b001007387 */ /* 0x0003e20000100800 */
[----:B--2---:R-:W-:-:S03]  /*1f90*/  FADD.FTZ R172, R186, R239 ;  /* 0x000000efbaac7221 */ /* 0x004fc60000010000 */
[----:B------:R1:W-:Y:S01]  /*1fa0*/  STL [R1+0x7c], R177 ;  /* 0x00007cb101007387 */ /* 0x0003e20000100800 */
[----:B---3--:R-:W-:Y:S01]  /*1fb0*/  FMUL.FTZ R219, R249, R174 ;  /* 0x000000aef9db7220 */ /* 0x008fe20000410000 */
[----:B------:R-:W-:Y:S01]  /*1fc0*/  FMUL.FTZ R249, R11, R179 ;  /* 0x000000b30bf97220 */ /* 0x000fe20000410000 */
[----:B------:R-:W-:Y:S01]  /*1fd0*/  FMUL.FTZ R174, R241, R175 ;  /* 0x000000aff1ae7220 */ /* 0x000fe20000410000 */
[----:B------:R-:W-:Y:S01]  /*1fe0*/  FADD.FTZ R172, R172, R229 ;  /* 0x000000e5acac7221 */ /* 0x000fe20000010000 */
[----:B------:R-:W-:Y:S01]  /*1ff0*/  FFMA.FTZ R173, R20, R219, R173 ;  /* 0x000000db14ad7223 */ /* 0x000fe200000100ad */
[----:B0-----:R-:W-:Y:S02]  /*2000*/  FFMA.FTZ R240, R175, R249, R240 ;  /* 0x000000f9aff07223 */ /* 0x001fe400000100f0 */
[----:B------:R-:W-:Y:S01]  /*2010*/  FADD.FTZ R172, R172, R219 ;  /* 0x000000dbacac7221 */ /* 0x000fe20000010000 */
[----:B------:R-:W-:Y:S02]  /*2020*/  FFMA.FTZ R185, R249, R174, R173 ;  /* 0x000000aef9b97223 */ /* 0x000fe400000100ad */
[----:B------:R1:W-:Y:S01]  /*2030*/  STL [R1+0x11c], R240 ;  /* 0x00011cf001007387 */ /* 0x0003e20000100800 */
[----:B------:R-:W-:-:S03]  /*2040*/  FADD.FTZ R186, R172, R174 ;  /* 0x000000aeacba7221 */ /* 0x000fc60000010000 */
[----:B------:R1:W-:Y:S04]  /*2050*/  STL [R1+0x1c], R174 ;  /* 0x00001cae01007387 */ /* 0x0003e80000100800 */
.L_x_24633:
[----:B------:R-:W-:Y:S05]  /*2060*/  BSYNC.RECONVERGENT B2 ;  /* 0x0000000000027941 */ /* 0x000fea0003800200 */
.L_x_24632:
[----:B------:R-:W-:Y:S04]  /*2070*/  BSSY.RECONVERGENT B2, `(.L_x_24634) ;  /* 0x0000046000027945 */ /* 0x000fe80003800200 */
[----:B------:R-:W-:Y:S05]  /*2080*/  @!P2 BRA `(.L_x_24635) ;  /* 0x000000040010a947 */ /* 0x000fea0003800000 */
[----:B------:R-:W-:Y:S01]  /*2090*/  ISETP.NE.U32.AND P3, PT, RZ, UR10, PT ;  /* 0x0000000aff007c0c */ /* 0x000fe2000bf65070 */
[----:B-1----:R-:W1:Y:S01]  /*20a0*/  LDC.64 R174, c[0x0][0x3a8] ;  /* 0x0000ea00ffae7b82 */ /* 0x002e620000000a00 */
[----:B------:R-:W2:Y:S02]  /*20b0*/  LDL.LU R194, [R1+0x60] ;  /* 0x0000600001c27983 */ /* 0x000ea40000300800 */
[----:B------:R-:W-:Y:S02]  /*20c0*/  ISETP.NE.AND.EX P3, PT, RZ, UR11, PT, P3 ;  /* 0x0000000bff007c0c */ /* 0x000fe4000bf65330 */
[----:B-----5:R3:W-:Y:S03]  /*20d0*/  STL [R1+0x1d0], R0 ;  /* 0x0001d00001007387 */ /* 0x0207e60000100800 */
        /* <DEDUP_REMOVED lines=42> */
[----:B-1----:R-:W-:Y:S01]  /*2380*/  FMUL.FTZ R21, R11, R178 ;  /* 0x000000b20b157220 */ /* 0x002fe20000410000 */
[----:B---3--:R-:W-:-:S03]  /*2390*/  FFMA.FTZ R172, R173, R194, R172 ;  /* 0x000000c2adac7223 */ /* 0x008fc600000100ac */
[----:B------:R-:W-:Y:S01]  /*23a0*/  FFMA.FTZ R218, R174, R21, R218 ;  /* 0x00000015aeda7223 */ /* 0x000fe200000100da */
[----:B------:R-:W-:Y:S01]  /*23b0*/  FFMA.FTZ R173, R204, R238, R185 ;  /* 0x000000eeccad7223 */ /* 0x000fe200000100b9 */
[----:B------:R1:W-:Y:S03]  /*23c0*/  STL [R1+0x104], R172 ;  /* 0x000104ac01007387 */ /* 0x0003e60000100800 */
[----:B------:R-:W-:Y:S01]  /*23d0*/  FFMA.FTZ R173, R194, R228, R173 ;  /* 0x000000e4c2ad7223 */ /* 0x000fe200000100ad */
[----:B------:R2:W-:Y:S04]  /*23e0*/  STL [R1+0x108], R218 ;  /* 0x000108da01007387 */ /* 0x0005e80000100800 */
[----:B------:R3:W-:Y:S01]  /*23f0*/  STL [R1+0x68], R176 ;  /* 0x000068b001007387 */ /* 0x0007e20000100800 */
[----:B-1----:R-:W-:-:S03]  /*2400*/  FADD.FTZ R172, R186, R238 ;  /* 0x000000eebaac7221 */ /* 0x002fc60000010000 */
[----:B------:R3:W-:Y:S01]  /*2410*/  STL [R1+0x6c], R177 ;  /* 0x00006cb101007387 */ /* 0x0007e20000100800 */
[----:B--2---:R-:W-:Y:S01]  /*2420*/  FMUL.FTZ R218, R248, R174 ;  /* 0x000000aef8da7220 */ /* 0x004fe20000410000 */
        /* <DEDUP_REMOVED lines=10> */
.L_x_24635:
[----:B------:R-:W-:Y:S05]  /*24d0*/  BSYNC.RECONVERGENT B2 ;  /* 0x0000000000027941 */ /* 0x000fea0003800200 */
.L_x_24634:
[----:B------:R-:W-:Y:S04]  /*24e0*/  BSSY.RECONVERGENT B2, `(.L_x_24636) ;  /* 0x0000046000027945 */ /* 0x000fe80003800200 */
[----:B------:R-:W-:Y:S05]  /*24f0*/  @!P4 BRA `(.L_x_24637) ;  /* 0x000000040010c947 */ /* 0x000fea0003800000 */
[----:B------:R-:W-:Y:S01]  /*2500*/  ISETP.NE.U32.AND P3, PT, RZ, UR10, PT ;  /* 0x0000000aff007c0c */ /* 0x000fe2000bf65070 */
[----:B-1-3--:R-:W1:Y:S01]  /*2510*/  LDC.64 R174, c[0x0][0x3a8] ;  /* 0x0000ea00ffae7b82 */ /* 0x00ae620000000a00 */
        /* <DEDUP_REMOVED lines=66> */
.L_x_24637:
[----:B------:R-:W-:Y:S05]  /*2940*/  BSYNC.RECONVERGENT B2 ;  /* 0x0000000000027941 */ /* 0x000fea0003800200 */
.L_x_24636:
[----:B------:R-:W-:Y:S01]  /*2950*/  ISETP.GE.U32.AND P3, PT, R14, 0xa0, PT ;  /* 0x000000a00e00780c */ /* 0x000fe20003f66070 */
[----:B------:R-:W-:Y:S01]  /*2960*/  BSSY.RECONVERGENT B2, `(.L_x_24638) ;  /* 0x0000048000027945 */ /* 0x000fe20003800200 */
[----:B------:R-:W-:-:S11]  /*2970*/  LOP3.LUT R5, R5, 0xfffffff7, RZ, 0xc0, !PT ;  /* 0xfffffff705057812 */ /* 0x000fd600078ec0ff */
[----:B------:R-:W-:Y:S01]  /*2980*/  @P3 LOP3.LUT R5, R5, 0x8, RZ, 0xfc, !PT ;  /* 0x0000000805053812 */ /* 0x000fe200078efcff */
[----:B------:R-:W-:Y:S06]  /*2990*/  @!P3 BRA `(.L_x_24639) ;  /* 0x000000040010b947 */ /* 0x000fec0003800000 */
        /* <DEDUP_REMOVED lines=9> */
[----:B------:R-:W3:Y:S01]  /*2a30*/  LDL R226, [R1+0x184] ;  /* 0x0001840001e27983 */ /* 0x000ee20000100800 */
[----:B-1----:R-:W-:-:S03]  /*2a40*/  IMAD.WIDE.U32 R174, R187, 0x10, R174 ;  /* 0x00000010bbae7825 */ /* 0x002fc600078e00ae */
[----:B------:R-:W3:Y:S04]  /*2a50*/  LDL.LU R216, [R1+0xe8] ;  /* 0x0000e80001d87983 */ /* 0x000ee80000300800 */
[----:B------:R-:W3:Y:S01]  /*2a60*/  LDL R246, [R1+0x188] ;  /* 0x0001880001f67983 */ /* 0x000ee20000100800 */
[----:B0-----:R-:W-:-:S05]  /*2a70*/  @P3 IMAD.WIDE.U32 R172, R184, 0x10, R172 ;  /* 0x00000010b8ac3825 */ /* 0x001fca00078e00ac */
[----:B------:R0:W5:Y:S02]  /*2a80*/  @P3 LDG.E.128 R140, desc[UR6][R172.64] ;  /* 0x00000006ac8c3981 */ /* 0x000164000c1e1d00 */
[----:B0-----:R-:W0:Y:S02]  /*2a90*/  LDC.64 R172, c[0x0][0x3a8] ;  /* 0x0000ea00ffac7b82 */ /* 0x001e240000000a00 */
[----:B0-----:R-:W-:-:S05]  /*2aa0*/  IMAD.WIDE.U32 R172, R184, 0x10, R172 ;  /* 0x00000010b8ac7825 */ /* 0x001fca00078e00ac */
[----:B------:R-:W2:Y:S04]  /*2ab0*/  LDG.E.128 R176, desc[UR6][R172.64] ;  /* 0x00000006acb07981 */ /* 0x000ea8000c1e1d00 */
[----:B------:R-:W3:Y:S01]  /*2ac0*/  LDG.E.128 R172, desc[UR6][R174.64] ;  /* 0x00000006aeac7981 */ /* 0x000ee2000c1e1d00 */
[----:B----4-:R-:W-:-:S05]  /*2ad0*/  IMAD.WIDE.U32 R240, R188, 0x4, R240 ;  /* 0x00000004bcf07825 */ /* 0x010fca00078e00f0 */
[----:B------:R0:W5:Y:S04]  /*2ae0*/  LDG.E R4, desc[UR6][R240.64] ;  /* 0x00000006f0047981 */ /* 0x000168000c1e1900 */
[----:B------:R-:W0:Y:S04]  /*2af0*/  LDL.LU R240, [R1+0xec] ;  /* 0x0000ec0001f07983 */ /* 0x000e280000300800 */
[----:B------:R-:W4:Y:S01]  /*2b00*/  LDL R241, [R1+0x18c] ;  /* 0x00018c0001f17983 */ /* 0x000f220000100800 */
[C---:B--2---:R-:W-:Y:S01]  /*2b10*/  FADD.FTZ R176, -R10.reuse, R176 ;  /* 0x000000b00ab07221 */ /* 0x044fe20000010100 */
[----:B------:R-:W-:-:S02]  /*2b20*/  FADD.FTZ R23, -R10, R177 ;  /* 0x000000b10a177221 */ /* 0x000fc40000010100 */
[----:B------:R-:W2:Y:S01]  /*2b30*/  LDL.LU R177, [R1+0x4c] ;  /* 0x00004c0001b17983 */ /* 0x000ea20000300800 */
[----:B------:R-:W-:Y:S01]  /*2b40*/  FMUL.FTZ R202, R11, R176 ;  /* 0x000000b00bca7220 */ /* 0x000fe20000410000 */
[C---:B------:R-:W-:Y:S02]  /*2b50*/  FADD.FTZ R178, -R10.reuse, R178 ;  /* 0x000000b20ab27221 */ /* 0x040fe40000010100 */
[----:B------:R-:W4:Y:S01]  /*2b60*/  LDL.LU R176, [R1+0x48] ;  /* 0x0000480001b07983 */ /* 0x000f220000300800 */
[----:B------:R-:W-:Y:S01]  /*2b70*/  FADD.FTZ R179, -R10, R179 ;  /* 0x000000b30ab37221 */ /* 0x000fe20000010100 */
[----:B---3--:R-:W-:Y:S01]  /*2b80*/  FADD.FTZ R192, R192, R172 ;  /* 0x000000acc0c07221 */ /* 0x008fe20000010000 */
[----:B------:R-:W-:-:S04]  /*2b90*/  FFMA.FTZ R0, R172, R202, R0 ;  /* 0x000000caac007223 */ /* 0x000fc80000010000 */
[----:B------:R1:W-:Y:S01]  /*2ba0*/  STL [R1+0x40], R192 ;  /* 0x000040c001007387 */ /* 0x0003e20000100800 */
[----:B------:R-:W-:Y:S01]  /*2bb0*/  FMUL.FTZ R236, R236, R172 ;  /* 0x000000acecec7220 */ /* 0x000fe20000410000 */
[----:B-1----:R-:W-:Y:S02]  /*2bc0*/  FMUL.FTZ R192, R11, R23 ;  /* 0x000000170bc07220 */ /* 0x002fe40000410000 */
[----:B------:R-:W3:Y:S04]  /*2bd0*/  LDL.LU R23, [R1+0x44] ;  /* 0x0000440001177983 */ /* 0x000ee80000300800 */
[----:B------:R1:W-:Y:S04]  /*2be0*/  STL [R1+0xe0], R0 ;  /* 0x0000e00001007387 */ /* 0x0003e80000100800 */
[----:B-1----:R1:W5:Y:S04]  /*2bf0*/  LDL.LU R0, [R1+0x1d0] ;  /* 0x0001d00001007983 */ /* 0x0023680000300800 */
[----:B------:R-:W3:Y:S01]  /*2c00*/  LDL.LU R172, [R1+0xe4] ;  /* 0x0000e40001ac7983 */ /* 0x000ee20000300800 */
[----:B------:R-:W-:Y:S01]  /*2c10*/  FMUL.FTZ R226, R226, R173 ;  /* 0x000000ade2e27220 */ /* 0x000fe20000410000 */
[----:B------:R-:W-:-:S02]  /*2c20*/  IADD3 R188, PT, PT, R188, 0x20, RZ ;  /* 0x00000020bcbc7810 */ /* 0x000fc40007ffe0ff */
[----:B------:R-:W-:Y:S02]  /*2c30*/  IADD3 R187, PT, PT, R187, 0x20, RZ ;  /* 0x00000020bbbb7810 */ /* 0x000fe40007ffe0ff */
[----:B------:R-:W-:Y:S01]  /*2c40*/  IADD3 R184, PT, PT, R184, 0x20, RZ ;  /* 0x00000020b8b87810 */ /* 0x000fe20007ffe0ff */
[----:B--2---:R-:W-:Y:S01]  /*2c50*/  FADD.FTZ R177, R177, R175 ;  /* 0x000000afb1b17221 */ /* 0x004fe20000010000 */
[----:B----4-:R-:W-:Y:S01]  /*2c60*/  FADD.FTZ R176, R176, R174 ;  /* 0x000000aeb0b07221 */ /* 0x010fe20000010000 */
[----:B---3--:R-:W-:-:S05]  /*2c70*/  FADD.FTZ R23, R23, R173 ;  /* 0x000000ad17177221 */ /* 0x008fca0000010000 */
[----:B------:R2:W-:Y:S02]  /*2c80*/  STL [R1+0x44], R23 ;  /* 0x0000441701007387 */ /* 0x0005e40000100800 */
[----:B--2---:R-:W-:Y:S01]  /*2c90*/  FMUL.FTZ R23, R11, R178 ;  /* 0x000000b20b177220 */ /* 0x004fe20000410000 */
[----:B------:R-:W-:-:S03]  /*2ca0*/  FFMA.FTZ R172, R173, R192, R172 ;  /* 0x000000c0adac7223 */ /* 0x000fc600000100ac */
        /* <DEDUP_REMOVED lines=19> */
.L_x_24639:
[----:B------:R-:W-:Y:S05]  /*2de0*/  BSYNC.RECONVERGENT B2 ;  /* 0x0000000000027941 */ /* 0x000fea0003800200 */
.L_x_24638:
        /* <DEDUP_REMOVED lines=14> */
[----:B------:R-:W3:Y:S01]  /*2ed0*/  LDL.LU R180, [R1+0x34] ;  /* 0x0000340001b47983 */ /* 0x000ee20000300800 */
[----:B-1----:R-:W-:-:S03]  /*2ee0*/  IMAD.WIDE.U32 R174, R187, 0x10, R174 ;  /* 0x00000010bbae7825 */ /* 0x002fc600078e00ae */
[----:B------:R-:W3:Y:S04]  /*2ef0*/  LDL R225, [R1+0x174] ;  /* 0x0001740001e17983 */ /* 0x000ee80000100800 */
[----:B------:R-:W3:Y:S01]  /*2f00*/  LDL.LU R215, [R1+0xd8] ;  /* 0x0000d80001d77983 */ /* 0x000ee20000300800 */
[----:B----4-:R-:W-:-:S03]  /*2f10*/  IMAD.WIDE.U32 R240, R188, 0x4, R240 ;  /* 0x00000004bcf07825 */ /* 0x010fc600078e00f0 */
[----:B------:R-:W4:Y:S04]  /*2f20*/  LDL R245, [R1+0x178] ;  /* 0x0001780001f57983 */ /* 0x000f280000100800 */
[----:B------:R-:W5:Y:S01]  /*2f30*/  LDG.E R3, desc[UR6][R240.64] ;  /* 0x00000006f0037981 */ /* 0x000f62000c1e1900 */
[----:B0-----:R-:W-:-:S05]  /*2f40*/  @P3 IMAD.WIDE.U32 R172, R184, 0x10, R172 ;  /* 0x00000010b8ac3825 */ /* 0x001fca00078e00ac */
[----:B------:R0:W5:Y:S04]  /*2f50*/  @P3 LDG.E.128 R144, desc[UR6][R172.64] ;  /* 0x00000006ac903981 */ /* 0x000168000c1e1d00 */
[----:B------:R-:W4:Y:S04]  /*2f60*/  LDL.LU R240, [R1+0xdc] ;  /* 0x0000dc0001f07983 */ /* 0x000f280000300800 */
[----:B------:R-:W4:Y:S01]  /*2f70*/  LDL R241, [R1+0x17c] ;  /* 0x00017c0001f17983 */ /* 0x000f220000100800 */
[----:B0-----:R-:W0:Y:S02]  /*2f80*/  LDC.64 R172, c[0x0][0x3a8] ;  /* 0x0000ea00ffac7b82 */ /* 0x001e240000000a00 */
[----:B0-----:R-:W-:-:S05]  /*2f90*/  IMAD.WIDE.U32 R172, R184, 0x10, R172 ;  /* 0x00000010b8ac7825 */ /* 0x001fca00078e00ac */
[----:B------:R-:W2:Y:S04]  /*2fa0*/  LDG.E.128 R176, desc[UR6][R172.64] ;  /* 0x00000006acb07981 */ /* 0x000ea8000c1e1d00 */
[----:B------:R-:W3:Y:S01]  /*2fb0*/  LDG.E.128 R172, desc[UR6][R174.64] ;  /* 0x00000006aeac7981 */ /* 0x000ee2000c1e1d00 */
[C---:B--2---:R-:W-:Y:S01]  /*2fc0*/  FADD.FTZ R176, -R10.reuse, R176 ;  /* 0x000000b00ab07221 */ /* 0x044fe20000010100 */
[----:B------:R-:W-:-:S03]  /*2fd0*/  FADD.FTZ R177, -R10, R177 ;  /* 0x000000b10ab17221 */ /* 0x000fc60000010100 */
[----:B------:R-:W-:Y:S02]  /*2fe0*/  FMUL.FTZ R201, R11, R176 ;  /* 0x000000b00bc97220 */ /* 0x000fe40000410000 */
[----:B------:R-:W2:Y:S01]  /*2ff0*/  LDL.LU R176, [R1+0x3c] ;  /* 0x00003c0001b07983 */ /* 0x000ea20000300800 */
[----:B---3--:R-:W-:Y:S01]  /*3000*/  FADD.FTZ R191, R191, R172 ;  /* 0x000000acbfbf7221 */ /* 0x008fe20000010000 */
[----:B------:R-:W-:-:S04]  /*3010*/  FFMA.FTZ R0, R172, R201, R0 ;  /* 0x000000c9ac007223 */ /* 0x000fc80000010000 */
[----:B------:R0:W-:Y:S01]  /*3020*/  STL [R1+0x30], R191 ;  /* 0x000030bf01007387 */ /* 0x0001e20000100800 */
[----:B------:R-:W-:Y:S01]  /*3030*/  FMUL.FTZ R235, R235, R172 ;  /* 0x000000acebeb7220 */ /* 0x000fe20000410000 */
[----:B0-----:R-:W-:Y:S02]  /*3040*/  FMUL.FTZ R191, R11, R177 ;  /* 0x000000b10bbf7220 */ /* 0x001fe40000410000 */
[----:B------:R-:W3:Y:S04]  /*3050*/  LDL.LU R177, [R1+0x38] ;  /* 0x0000380001b17983 */ /* 0x000ee80000300800 */
[----:B------:R0:W-:Y:S04]  /*3060*/  STL [R1+0xd0], R0 ;  /* 0x0000d00001007387 */ /* 0x0001e80000100800 */
[----:B0-----:R0:W5:Y:S04]  /*3070*/  LDL.LU R0, [R1+0x1d0] ;  /* 0x0001d00001007983 */ /* 0x0011680000300800 */
[----:B------:R-:W4:Y:S01]  /*3080*/  LDL.LU R172, [R1+0xd4] ;  /* 0x0000d40001ac7983 */ /* 0x000f220000300800 */
[----:B------:R-:W-:Y:S01]  /*3090*/  FADD.FTZ R180, R180, R173 ;  /* 0x000000adb4b47221 */ /* 0x000fe20000010000 */
[----:B------:R-:W-:-:S04]  /*30a0*/  FADD.FTZ R178, -R10, R178 ;  /* 0x000000b20ab27221 */ /* 0x000fc80000010100 */
[----:B------:R1:W-:Y:S01]  /*30b0*/  STL [R1+0x34], R180 ;  /* 0x000034b401007387 */ /* 0x0003e20000100800 */
[----:B------:R-:W-:Y:S01]  /*30c0*/  FADD.FTZ R179, -R10, R179 ;  /* 0x000000b30ab37221 */ /* 0x000fe20000010100 */
[----:B-1----:R-:W-:-:S04]  /*30d0*/  FMUL.FTZ R180, R11, R178 ;  /* 0x000000b20bb47220 */ /* 0x002fc80000410000 */
[----:B------:R-:W-:Y:S01]  /*30e0*/  FFMA.FTZ R215, R174, R180, R215 ;  /* 0x000000b4aed77223 */ /* 0x000fe200000100d7 */
[----:B------:R-:W-:Y:S01]  /*30f0*/  FMUL.FTZ R225, R225, R173 ;  /* 0x000000ade1e17220 */ /* 0x000fe20000410000 */
[----:B------:R-:W-:Y:S02]  /*3100*/  IADD3 R188, PT, PT, R188, 0x20, RZ ;  /* 0x00000020bcbc7810 */ /* 0x000fe40007ffe0ff */
[----:B------:R-:W-:Y:S02]  /*3110*/  IADD3 R187, PT, PT, R187, 0x20, RZ ;  /* 0x00000020bbbb7810 */ /* 0x000fe40007ffe0ff */
[----:B------:R-:W-:Y:S01]  /*3120*/  IADD3 R184, PT, PT, R184, 0x20, RZ ;  /* 0x00000020b8b87810 */ /* 0x000fe20007ffe0ff */
[----:B--2---:R-:W-:Y:S01]  /*3130*/  FADD.FTZ R176, R176, R175 ;  /* 0x000000afb0b07221 */ /* 0x004fe20000010000 */
[----:B---3--:R-:W-:Y:S01]  /*3140*/  FADD.FTZ R177, R177, R174 ;  /* 0x000000aeb1b17221 */ /* 0x008fe20000010000 */
[----:B----4-:R-:W-:-:S05]  /*3150*/  FFMA.FTZ R172, R173, R191, R172 ;  /* 0x000000bfadac7223 */ /* 0x010fca00000100ac */
[----:B------:R-:W-:Y:S04]  /*3160*/  STL [R1+0xd4], R172 ;  /* 0x0000d4ac01007387 */ /* 0x000fe80000100800 */
[----:B------:R1:W-:Y:S02]  /*3170*/  STL [R1+0xd8], R215 ;  /* 0x0000d8d701007387 */ /* 0x0003e40000100800 */
[----:B-1----:R-:W-:Y:S01]  /*3180*/  FMUL.FTZ R215, R245, R174 ;  /* 0x000000aef5d77220 */ /* 0x002fe20000410000 */
[----:B------:R-:W-:Y:S01]  /*3190*/  FMUL.FTZ R245, R11, R179 ;  /* 0x000000b30bf57220 */ /* 0x000fe20000410000 */
[----:B------:R-:W-:-:S03]  /*31a0*/  FMUL.FTZ R174, R241, R175 ;  /* 0x000000aff1ae7220 */ /* 0x000fc60000410000 */
[----:B------:R-:W-:Y:S01]  /*31b0*/  FFMA.FTZ R240, R175, R245, R240 ;  /* 0x000000f5aff07223 */ /* 0x000fe200000100f0 */
        /* <DEDUP_REMOVED lines=12> */
.L_x_24641:
[----:B------:R-:W-:Y:S05]  /*3280*/  BSYNC.RECONVERGENT B2 ;  /* 0x0000000000027941 */ /* 0x000fea0003800200 */
.L_x_24640:
[----:B------:R-:W-:Y:S01]  /*3290*/  ISETP.GE.U32.AND P3, PT, R14, 0xe0, PT ;  /* 0x000000e00e00780c */ /* 0x000fe20003f66070 */
[----:B------:R-:W-:-:S12]  /*32a0*/  BSSY.RECONVERGENT B2, `(.L_x_24642) ;  /* 0x000003c000027945 */ /* 0x000fd80003800200 */
[----:B------:R-:W-:Y:S05]  /*32b0*/  @!P3 BRA `(.L_x_24643) ;  /* 0x0000000000e8b947 */ /* 0x000fea0003800000 */
[----:B------:R-:W-:Y:S01]  /*32c0*/  ISETP.NE.U32.AND P4, PT, RZ, UR10, PT ;  /* 0x0000000aff007c0c */ /* 0x000fe2000bf85070 */
[----:B-1-3--:R-:W1:Y:S01]  /*32d0*/  LDC.64 R176, c[0x0][0x428] ;  /* 0x00010a00ffb07b82 */ /* 0x00ae620000000a00 */
[----:B------:R-:W2:Y:S02]  /*32e0*/  LDL.LU R234, [R1+0xc0] ;  /* 0x0000c00001ea7983 */ /* 0x000ea40000300800 */
[----:B------:R-:W-:Y:S02]  /*32f0*/  ISETP.NE.AND.EX P4, PT, RZ, UR11, PT, P4 ;  /* 0x0000000bff007c0c */ /* 0x000fe4000bf85340 */
[----:B------:R-:W3:Y:S03]  /*3300*/  LDL R181, [R1+0x160] ;  /* 0x0001600001b57983 */ /* 0x000ee60000100800 */
[----:B------:R-:W4:Y:S01]  /*3310*/  LDC.64 R240, c[0x0][0x3b0] ;  /* 0x0000ec00fff07b82 */ /* 0x000f220000000a00 */
[----:B------:R-:W3:Y:S04]  /*3320*/  LDL R224, [R1+0x164] ;  /* 0x0001640001e07983 */ /* 0x000ee80000100800 */
[----:B------:R-:W3:Y:S03]  /*3330*/  LDL.LU R214, [R1+0xc8] ;  /* 0x0000c80001d67983 */ /* 0x000ee60000300800 */
[----:B------:R-:W0:Y:S01]  /*3340*/  @P4 LDC.64 R172, c[0x0][0x438] ;  /* 0x00010e00ffac4b82 */ /* 0x000e220000000a00 */
[----:B------:R-:W3:Y:S01]  /*3350*/  LDL R244, [R1+0x168] ;  /* 0x0001680001f47983 */ /* 0x000ee20000100800 */
[----:B0-----:R-:W-:-:S05]  /*3360*/  @P4 IMAD.WIDE.U32 R172, R184, 0x10, R172 ;  /* 0x00000010b8ac4825 */ /* 0x001fca00078e00ac */
[----:B------:R0:W5:Y:S01]  /*3370*/  @P4 LDG.E.128 R148, desc[UR6][R172.64] ;  /* 0x00000006ac944981 */ /* 0x000162000c1e1d00 */
[----:B-1----:R-:W-:-:S04]  /*3380*/  IMAD.WIDE.U32 R176, R187, 0x10, R176 ;  /* 0x00000010bbb07825 */ /* 0x002fc800078e00b0 */
[----:B----4-:R-:W-:Y:S02]  /*3390*/  IMAD.WIDE.U32 R240, R188, 0x4, R240 ;  /* 0x00000004bcf07825 */ /* 0x010fe400078e00f0 */
[----:B------:R-:W2:Y:S01]  /*33a0*/  LDG.E.128 R176, desc[UR6][R176.64] ;  /* 0x00000006b0b07981 */ /* 0x000ea2000c1e1d00 */
[----:B0-----:R-:W0:Y:S03]  /*33b0*/  LDC.64 R172, c[0x0][0x3a8] ;  /* 0x0000ea00ffac7b82 */ /* 0x001e260000000a00 */
[----:B------:R1:W5:Y:S04]  /*33c0*/  LDG.E R2, desc[UR6][R240.64] ;  /* 0x00000006f0027981 */ /* 0x000368000c1e1900 */
[----:B------:R-:W1:Y:S04]  /*33d0*/  LDL.LU R240, [R1+0xcc] ;  /* 0x0000cc0001f07983 */ /* 0x000e680000300800 */
[----:B------:R-:W4:Y:S01]  /*33e0*/  LDL R241, [R1+0x16c] ;  /* 0x00016c0001f17983 */ /* 0x000f220000100800 */
[----:B0-----:R-:W-:-:S06]  /*33f0*/  IMAD.WIDE.U32 R172, R184, 0x10, R172 ;  /* 0x00000010b8ac7825 */ /* 0x001fcc00078e00ac */
[----:B------:R-:W3:Y:S02]  /*3400*/  LDG.E.128 R172, desc[UR6][R172.64] ;  /* 0x00000006acac7981 */ /* 0x000ee4000c1e1d00 */
[----:B---3--:R-:W-:-:S04]  /*3410*/  FADD.FTZ R172, -R10, R172 ;  /* 0x000000ac0aac7221 */ /* 0x008fc80000010100 */
[----:B------:R-:W-:Y:S02]  /*3420*/  FMUL.FTZ R200, R11, R172 ;  /* 0x000000ac0bc87220 */ /* 0x000fe40000410000 */
[----:B------:R-:W3:Y:S02]  /*3430*/  LDL.LU R172, [R1+0xc4] ;  /* 0x0000c40001ac7983 */ /* 0x000ee40000300800 */
[----:B--2---:R-:W-:Y:S01]  /*3440*/  FFMA.FTZ R234, R176, R200, R234 ;  /* 0x000000c8b0ea7223 */ /* 0x004fe200000100ea */
[C---:B------:R-:W-:Y:S01]  /*3450*/  FADD.FTZ R173, -R10.reuse, R173 ;  /* 0x000000ad0aad7221 */ /* 0x040fe20000010100 */
[----:B------:R-:W-:-:S03]  /*3460*/  FADD.FTZ R174, -R10, R174 ;  /* 0x000000ae0aae7221 */ /* 0x000fc60000010100 */
[----:B------:R0:W-:Y:S01]  /*3470*/  STL [R1+0xc0], R234 ;  /* 0x0000c0ea01007387 */ /* 0x0001e20000100800 */
[----:B------:R-:W-:Y:S01]  /*3480*/  FMUL.FTZ R190, R11, R173 ;  /* 0x000000ad0bbe7220 */ /* 0x000fe20000410000 */
[----:B------:R-:W-:Y:S01]  /*3490*/  FADD.FTZ R175, -R10, R175 ;  /* 0x000000af0aaf7221 */ /* 0x000fe20000010100 */
[----:B0-----:R-:W-:Y:S01]  /*34a0*/  FMUL.FTZ R234, R181, R176 ;  /* 0x000000b0b5ea7220 */ /* 0x001fe20000410000 */
[----:B------:R-:W-:-:S04]  /*34b0*/  FMUL.FTZ R181, R11, R174 ;  /* 0x000000ae0bb57220 */ /* 0x000fc80000410000 */
[----:B------:R-:W-:Y:S01]  /*34c0*/  FFMA.FTZ R214, R178, R181, R214 ;  /* 0x000000b5b2d67223 */ /* 0x000fe200000100d6 */
[----:B----4-:R-:W-:Y:S01]  /*34d0*/  FMUL.FTZ R174, R241, R179 ;  /* 0x000000b3f1ae7220 */ /* 0x010fe20000410000 */
[----:B------:R-:W-:Y:S01]  /*34e0*/  FMUL.FTZ R224, R224, R177 ;  /* 0x000000b1e0e07220 */ /* 0x000fe20000410000 */
[----:B------:R-:W-:-:S04]  /*34f0*/  FFMA.FTZ R173, R200, R234, R185 ;  /* 0x000000eac8ad7223 */ /* 0x000fc800000100b9 */
        /* <DEDUP_REMOVED lines=12> */
[----:B------:R-:W-:-:S04]  /*35c0*/  FMUL.FTZ R244, R11, R175 ;  /* 0x000000af0bf47220 */ /* 0x000fc80000410000 */
[----:B-1----:R-:W-:-:S05]  /*35d0*/  FFMA.FTZ R240, R179, R244, R240 ;  /* 0x000000f4b3f07223 */ /* 0x002fca00000100f0 */
[----:B------:R2:W-:Y:S04]  /*35e0*/  STL [R1+0xcc], R240 ;  /* 0x0000ccf001007387 */ /* 0x0005e80000100800 */
[----:B------:R2:W-:Y:S01]  /*35f0*/  STL [R1+0x8], R174 ;  /* 0x000008ae01007387 */ /* 0x0005e20000100800 */
[----:B------:R-:W-:-:S04]  /*3600*/  FADD.FTZ R172, R186, R234 ;  /* 0x000000eabaac7221 */ /* 0x000fc80000010000 */
[----:B------:R-:W-:Y:S01]  /*3610*/  FADD.FTZ R172, R172, R224 ;  /* 0x000000e0acac7221 */ /* 0x000fe20000010000 */
[----:B------:R-:W-:-:S03]  /*3620*/  FFMA.FTZ R173, R181, R214, R173 ;  /* 0x000000d6b5ad7223 */ /* 0x000fc600000100ad */
[----:B------:R-:W-:Y:S01]  /*3630*/  FADD.FTZ R172, R172, R214 ;  /* 0x000000d6acac7221 */ /* 0x000fe20000010000 */
[----:B------:R-:W-:-:S03]  /*3640*/  FFMA.FTZ R185, R244, R174, R173 ;  /* 0x000000aef4b97223 */ /* 0x000fc600000100ad */
[----:B--2---:R-:W-:-:S07]  /*3650*/  FADD.FTZ R186, R172, R174 ;  /* 0x000000aeacba7221 */ /* 0x004fce0000010000 */
.L_x_24643:
[----:B------:R-:W-:Y:S05]  /*3660*/  BSYNC.RECONVERGENT B2 ;  /* 0x0000000000027941 */ /* 0x000fea0003800200 */
.L_x_24642:
        /* <DEDUP_REMOVED lines=31> */
[C---:B------:R-:W-:Y:S01]  /*3860*/  FMUL.FTZ R189, R11.reuse, R173 ;  /* 0x000000ad0bbd7220 */ /* 0x040fe20000410000 */
        /* <DEDUP_REMOVED lines=29> */
.L_x_24645:
[----:B------:R-:W-:Y:S05]  /*3a40*/  BSYNC.RECONVERGENT B2 ;  /* 0x0000000000027941 */ /* 0x000fea0003800200 */
.L_x_24644:
        /* <DEDUP_REMOVED lines=15> */
[----:B-1----:R-:W-:Y:S01]  /*3b40*/  IMAD.WIDE.U32 R174, R187, 0x10, R174 ;  /* 0x00000010bbae7825 */ /* 0x002fe200078e00ae */
[----:B0-----:R-:W0:Y:S03]  /*3b50*/  LDC.64 R172, c[0x0][0x3a8] ;  /* 0x0000ea00ffac7b82 */ /* 0x001e260000000a00 */
[----:B0-----:R-:W-:-:S05]  /*3b60*/  IMAD.WIDE.U32 R172, R184, 0x10, R172 ;  /* 0x00000010b8ac7825 */ /* 0x001fca00078e00ac */
[----:B------:R-:W2:Y:S01]  /*3b70*/  LDG.E.128 R176, desc[UR6][R172.64] ;  /* 0x00000006acb07981 */ /* 0x000ea2000c1e1d00 */
[----:B----4-:R-:W-:-:S05]  /*3b80*/  IMAD.WIDE.U32 R240, R188, 0x4, R240 ;  /* 0x00000004bcf07825 */ /* 0x010fca00078e00f0 */
[----:B------:R0:W5:Y:S04]  /*3b90*/  LDG.E R16, desc[UR6][R240.64] ;  /* 0x00000006f0107981 */ /* 0x000168000c1e1900 */
[----:B------:R-:W4:Y:S04]  /*3ba0*/  LDG.E.128 R172, desc[UR6][R174.64] ;  /* 0x00000006aeac7981 */ /* 0x000f28000c1e1d00 */
[----:B------:R-:W0:Y:S04]  /*3bb0*/  LDL.LU R240, [R1+0xac] ;  /* 0x0000ac0001f07983 */ /* 0x000e280000300800 */
[----:B------:R-:W3:Y:S01]  /*3bc0*/  LDL R241, [R1+0x14c] ;  /* 0x00014c0001f17983 */ /* 0x000ee20000100800 */
[----:B--2---:R-:W-:-:S03]  /*3bd0*/  FADD.FTZ R18, -R10, R177 ;  /* 0x000000b10a127221 */ /* 0x004fc60000010100 */
[----:B------:R-:W2:Y:S01]  /*3be0*/  LDL.LU R177, [R1+0xa4] ;  /* 0x0000a40001b17983 */ /* 0x000ea20000300800 */
[----:B------:R-:W-:-:S04]  /*3bf0*/  FADD.FTZ R176, -R10, R176 ;  /* 0x000000b00ab07221 */ /* 0x000fc80000010100 */
[----:B------:R-:W-:Y:S01]  /*3c00*/  FMUL.FTZ R198, R11, R176 ;  /* 0x000000b00bc67220 */ /* 0x000fe20000410000 */
[----:B------:R-:W-:-:S03]  /*3c10*/  FADD.FTZ R178, -R10, R178 ;  /* 0x000000b20ab27221 */ /* 0x000fc60000010100 */
[----:B----4-:R-:W-:Y:S01]  /*3c20*/  FFMA.FTZ R232, R172, R198, R232 ;  /* 0x000000c6ace87223 */ /* 0x010fe200000100e8 */
[----:B------:R-:W-:-:S04]  /*3c30*/  FMUL.FTZ R18, R11, R18 ;  /* 0x000000120b127220 */ /* 0x000fc80000410000 */
[----:B------:R3:W-:Y:S01]  /*3c40*/  STL [R1+0xa0], R232 ;  /* 0x0000a0e801007387 */ /* 0x0007e20000100800 */
[----:B------:R-:W-:Y:S01]  /*3c50*/  FADD.FTZ R179, -R10, R179 ;  /* 0x000000b30ab37221 */ /* 0x000fe20000010100 */
[----:B---3--:R-:W-:Y:S01]  /*3c60*/  FMUL.FTZ R232, R183, R172 ;  /* 0x000000acb7e87220 */ /* 0x008fe20000410000 */
[----:B------:R-:W-:-:S04]  /*3c70*/  FMUL.FTZ R183, R11, R178 ;  /* 0x000000b20bb77220 */ /* 0x000fc80000410000 */
[----:B------:R-:W-:Y:S01]  /*3c80*/  FFMA.FTZ R212, R174, R183, R212 ;  /* 0x000000b7aed47223 */ /* 0x000fe200000100d4 */
[----:B------:R-:W-:Y:S01]  /*3c90*/  FADD.FTZ R78, R78, R174 ;  /* 0x000000ae4e4e7221 */ /* 0x000fe20000010000 */
[----:B------:R-:W-:Y:S01]  /*3ca0*/  FADD.FTZ R76, R76, R172 ;  /* 0x000000ac4c4c7221 */ /* 0x000fe20000010000 */
[----:B------:R-:W-:Y:S01]  /*3cb0*/  FADD.FTZ R77, R77, R173 ;  /* 0x000000ad4d4d7221 */ /* 0x000fe20000010000 */
[----:B------:R-:W-:Y:S01]  /*3cc0*/  FMUL.FTZ R222, R222, R173 ;  /* 0x000000addede7220 */ /* 0x000fe20000410000 */
[----:B------:R-:W-:-:S04]  /*3cd0*/  FADD.FTZ R172, R186, R232 ;  /* 0x000000e8baac7221 */ /* 0x000fc80000010000 */
[----:B------:R-:W-:Y:S01]  /*3ce0*/  FADD.FTZ R172, R172, R222 ;  /* 0x000000deacac7221 */ /* 0x000fe20000010000 */
[----:B------:R-:W-:Y:S01]  /*3cf0*/  FADD.FTZ R79, R79, R175 ;  /* 0x000000af4f4f7221 */ /* 0x000fe20000010000 */
[----:B------:R-:W-:Y:S02]  /*3d00*/  IADD3 R188, PT, PT, R188, 0x20, RZ ;  /* 0x00000020bcbc7810 */ /* 0x000fe40007ffe0ff */
[----:B------:R-:W-:Y:S02]  /*3d10*/  IADD3 R187, PT, PT, R187, 0x20, RZ ;  /* 0x00000020bbbb7810 */ /* 0x000fe40007ffe0ff */
[----:B------:R-:W-:Y:S01]  /*3d20*/  IADD3 R184, PT, PT, R184, 0x20, RZ ;  /* 0x00000020b8b87810 */ /* 0x000fe20007ffe0ff */
[----:B--2---:R-:W-:-:S05]  /*3d30*/  FFMA.FTZ R177, R173, R18, R177 ;  /* 0x00000012adb17223 */ /* 0x004fca00000100b1 */
[----:B------:R-:W-:Y:S04]  /*3d40*/  STL [R1+0xa4], R177 ;  /* 0x0000a4b101007387 */ /* 0x000fe80000100800 */
[----:B------:R1:W-:Y:S02]  /*3d50*/  STL [R1+0xa8], R212 ;  /* 0x0000a8d401007387 */ /* 0x0003e40000100800 */
[----:B-1----:R-:W-:Y:S01]  /*3d60*/  FMUL.FTZ R212, R242, R174 ;  /* 0x000000aef2d47220 */ /* 0x002fe20000410000 */
[----:B------:R-:W-:Y:S01]  /*3d70*/  FMUL.FTZ R242, R11, R179 ;  /* 0x000000b30bf27220 */ /* 0x000fe20000410000 */
[----:B------:R-:W-:-:S03]  /*3d80*/  FMUL.FTZ R174, R241, R175 ;  /* 0x000000aff1ae7220 */ /* 0x000fc60000410000 */
[----:B0-----:R-:W-:-:S05]  /*3d90*/  FFMA.FTZ R240, R175, R242, R240 ;  /* 0x000000f2aff07223 */ /* 0x001fca00000100f0 */
[----:B------:R2:W-:Y:S04]  /*3da0*/  STL [R1+0xac], R240 ;  /* 0x0000acf001007387 */ /* 0x0005e80000100800 */
[----:B------:R2:W-:Y:S01]  /*3db0*/  STL [R1], R174 ;  /* 0x000000ae01007387 */ /* 0x0005e20000100800 */
[----:B------:R-:W-:-:S04]  /*3dc0*/  FFMA.FTZ R173, R198, R232, R185 ;  /* 0x000000e8c6ad7223 */ /* 0x000fc800000100b9 */
[----:B------:R-:W-:Y:S01]  /*3dd0*/  FFMA.FTZ R173, R18, R222, R173 ;  /* 0x000000de12ad7223 */ /* 0x000fe200000100ad */
[----:B------:R-:W-:-:S03]  /*3de0*/  FADD.FTZ R172, R172, R212 ;  /* 0x000000d4acac7221 */ /* 0x000fc60000010000 */
[----:B------:R-:W-:Y:S01]  /*3df0*/  FFMA.FTZ R173, R183, R212, R173 ;  /* 0x000000d4b7ad7223 */ /* 0x000fe200000100ad */
[----:B------:R-:W-:-:S03]  /*3e00*/  FADD.FTZ R186, R172, R174 ;  /* 0x000000aeacba7221 */ /* 0x000fc60000010000 */
[----:B--2---:R-:W-:-:S07]  /*3e10*/  FFMA.FTZ R185, R242, R174, R173 ;  /* 0x000000aef2b97223 */ /* 0x004fce00000100ad */
.L_x_24647:
[----:B------:R-:W-:Y:S05]  /*3e20*/  BSYNC.RECONVERGENT B2 ;  /* 0x0000000000027941 */ /* 0x000fea0003800200 */
.L_x_24646:
[----:B------:R-:W-:Y:S02]  /*3e30*/  ISETP.GE.U32.AND P6, PT, R14, 0x140, PT ;  /* 0x000001400e00780c */ /* 0x000fe40003fc6070 */
[----:B------:R-:W-:-:S11]  /*3e40*/  LOP3.LUT R5, R5, 0xffffffdf, RZ, 0xc0, !PT ;  /* 0xffffffdf05057812 */ /* 0x000fd600078ec0ff */
[----:B------:R-:W-:Y:S01]  /*3e50*/  @P6 LOP3.LUT R5, R5, 0x20, RZ, 0xfc, !PT ;  /* 0x0000002005056812 */ /* 0x000fe200078efcff */
[----:B------:R-:W-:Y:S06]  /*3e60*/  @!P6 BRA `(.L_x_24648) ;  /* 0x000000100010e947 */ /* 0x000fec0003800000 */
[----:B------:R-:W-:Y:S01]  /*3e70*/  ISETP.NE.U32.AND P6, PT, RZ, UR10, PT ;  /* 0x0000000aff007c0c */ /* 0x000fe2000bfc5070 */
[----:B-1-3--:R-:W1:Y:S01]  /*3e80*/  LDC.64 R176, c[0x0][0x428] ;  /* 0x00010a00ffb07b82 */ /* 0x00ae620000000a00 */
[----:B------:R-:W2:Y:S02]  /*3e90*/  LDL R231, [R1+0x130] ;  /* 0x0001300001e77983 */ /* 0x000ea40000100800 */
[----:B------:R-:W-:Y:S02]  /*3ea0*/  ISETP.NE.AND.EX P6, PT, RZ, UR11, PT, P6 ;  /* 0x0000000bff007c0c */ /* 0x000fe4000bfc5360 */
[----:B------:R-:W3:Y:S03]  /*3eb0*/  LDL R221, [R1+0x134] ;  /* 0x0001340001dd7983 */ /* 0x000ee60000100800 */
[----:B------:R-:W4:Y:S01]  /*3ec0*/  LDC.64 R206, c[0x0][0x3b0] ;  /* 0x0000ec00ffce7b82 */ /* 0x000f220000000a00 */
[----:B------:R-:W3:Y:S04]  /*3ed0*/  LDL.LU R211, [R1+0x98] ;  /* 0x0000980001d37983 */ /* 0x000ee80000300800 */
[----:B------:R-:W3:Y:S03]  /*3ee0*/  LDL R240, [R1+0x138] ;  /* 0x0001380001f07983 */ /* 0x000ee60000100800 */
[----:B------:R-:W0:Y:S01]  /*3ef0*/  @P6 LDC.64 R172, c[0x0][0x438] ;  /* 0x00010e00ffac6b82 */ /* 0x000e220000000a00 */
[----:B------:R-:W3:Y:S04]  /*3f00*/  LDL.LU R252, [R1+0x9c] ;  /* 0x00009c0001fc7983 */ /* 0x000ee80000300800 */
[----:B------:R-:W3:Y:S01]  /*3f10*/  LDL R241, [R1+0x13c] ;  /* 0x00013c0001f17983 */ /* 0x000ee20000100800 */
[----:B0-----:R-:W-:-:S05]  /*3f20*/  @P6 IMAD.WIDE.U32 R172, R184, 0x10, R172 ;  /* 0x00000010b8ac6825 */ /* 0x001fca00078e00ac */
[----:B------:R0:W5:Y:S02]  /*3f30*/  @P6 LDG.E.128 R160, desc[UR6][R172.64] ;  /* 0x00000006aca06981 */ /* 0x000164000c1e1d00 */
[----:B0-----:R-:W0:Y:S01]  /*3f40*/  LDC.64 R172, c[0x0][0x3a8] ;  /* 0x0000ea00ffac7b82 */ /* 0x001e220000000a00 */
[----:B-1----:R-:W-:-:S04]  /*3f50*/  IMAD.WIDE.U32 R176, R187, 0x10, R176 ;  /* 0x00000010bbb07825 */ /* 0x002fc800078e00b0 */
[----:B----4-:R-:W-:Y:S02]  /*3f60*/  IMAD.WIDE.U32 R206, R188, 0x4, R206 ;  /* 0x00000004bcce7825 */ /* 0x010fe400078e00ce */
[----:B------:R-:W2:Y:S04]  /*3f70*/  LDG.E.128 R176, desc[UR6][R176.64] ;  /* 0x00000006b0b07981 */ /* 0x000ea8000c1e1d00 */
[----:B------:R1:W5:Y:S01]  /*3f80*/  LDG.E R17, desc[UR6][R206.64] ;  /* 0x00000006ce117981 */ /* 0x000362000c1e1900 */
[----:B0-----:R-:W-:-:S03]  /*3f90*/  IMAD.WIDE.U32 R172, R184, 0x10, R172 ;  /* 0x00000010b8ac7825 */ /* 0x001fc600078e00ac */
[----:B------:R-:W4:Y:S04]  /*3fa0*/  LDL.LU R184, [R1+0x94] ;  /* 0x0000940001b87983 */ /* 0x000f280000300800 */
[----:B------:R-:W4:Y:S04]  /*3fb0*/  LDG.E.128 R172, desc[UR6][R172.64] ;  /* 0x00000006acac7981 */ /* 0x000f28000c1e1d00 */
[----:B------:R-:W4:Y:S01]  /*3fc0*/  LDL.LU R188, [R1+0x90] ;  /* 0x0000900001bc7983 */ /* 0x000f220000300800 */
[----:B--2---:R-:W-:Y:S01]  /*3fd0*/  FMUL.FTZ R231, R231, R176 ;  /* 0x000000b0e7e77220 */ /* 0x004fe20000410000 */
[----:B---3--:R-:W-:Y:S01]  /*3fe0*/  FMUL.FTZ R221, R221, R177 ;  /* 0x000000b1dddd7220 */ /* 0x008fe20000410000 */
[C---:B----4-:R-:W-:Y:S01]  /*3ff0*/  FADD.FTZ R172, -R10.reuse, R172 ;  /* 0x000000ac0aac7221 */ /* 0x050fe20000010100 */
[C---:B------:R-:W-:Y:S01]  /*4000*/  FADD.FTZ R173, -R10.reuse, R173 ;  /* 0x000000ad0aad7221 */ /* 0x040fe20000010100 */
[----:B------:R-:W-:-:S02]  /*4010*/  FADD.FTZ R174, -R10, R174 ;  /* 0x000000ae0aae7221 */ /* 0x000fc40000010100 */
[C---:B------:R-:W-:Y:S01]  /*4020*/  FMUL.FTZ R208, R11.reuse, R172 ;  /* 0x000000ac0bd07220 */ /* 0x040fe20000410000 */
[C---:B-1----:R-:W-:Y:S01]  /*4030*/  FMUL.FTZ R207, R11.reuse, R173 ;  /* 0x000000ad0bcf7220 */ /* 0x042fe20000410000 */
[----:B------:R-:W-:Y:S02]  /*4040*/  FMUL.FTZ R206, R11, R174 ;  /* 0x000000ae0bce7220 */ /* 0x000fe40000410000 */
[----:B------:R-:W-:Y:S01]  /*4050*/  FFMA.FTZ R188, R176, R208, R188 ;  /* 0x000000d0b0bc7223 */ /* 0x000fe200000100bc */
[----:B------:R-:W-:Y:S01]  /*4060*/  FFMA.FTZ R184, R177, R207, R184 ;  /* 0x000000cfb1b87223 */ /* 0x000fe200000100b8 */
[----:B------:R-:W-:Y:S01]  /*4070*/  FFMA.FTZ R211, R178, R206, R211 ;  /* 0x000000ceb2d37223 */ /* 0x000fe200000100d3 */
[----:B------:R-:W-:Y:S02]  /*4080*/  FADD.FTZ R10, -R10, R175 ;  /* 0x000000af0a0a7221 */ /* 0x000fe40000010100 */
[----:B------:R-:W-:Y:S04]  /*4090*/  STL [R1+0x90], R188 ;  /* 0x000090bc01007387 */ /* 0x000fe80000100800 */
[----:B------:R-:W-:Y:S04]  /*40a0*/  STL [R1+0x94], R184 ;  /* 0x000094b801007387 */ /* 0x000fe80000100800 */
[----:B------:R0:W-:Y:S01]  /*40b0*/  STL [R1+0x98], R211 ;  /* 0x000098d301007387 */ /* 0x0001e20000100800 */
[----:B------:R-:W-:Y:S01]  /*40c0*/  FADD.FTZ R172, R186, R231 ;  /* 0x000000e7baac7221 */ /* 0x000fe20000010000 */
[----:B------:R-:W-:Y:S01]  /*40d0*/  FFMA.FTZ R173, R208, R231, R185 ;  /* 0x000000e7d0ad7223 */ /* 0x000fe200000100b9 */
[----:B0-----:R-:W-:Y:S01]  /*40e0*/  FMUL.FTZ R211, R240, R178 ;  /* 0x000000b2f0d37220 */ /* 0x001fe20000410000 */
[----:B------:R-:W-:Y:S01]  /*40f0*/  FMUL.FTZ R240, R11, R10 ;  /* 0x0000000a0bf07220 */ /* 0x000fe20000410000 */
[----:B------:R-:W-:Y:S01]  /*4100*/  FADD.FTZ R10, R172, R221 ;  /* 0x000000ddac0a7221 */ /* 0x000fe20000010000 */
[----:B------:R-:W-:-:S02]  /*4110*/  FFMA.FTZ R173, R207, R221, R173 ;  /* 0x000000ddcfad7223 */ /* 0x000fc400000100ad */
[----:B------:R-:W-:Y:S01]  /*4120*/  FFMA.FTZ R252, R179, R240, R252 ;  /* 0x000000f0b3fc7223 */ /* 0x000fe200000100fc */
[----:B------:R-:W-:Y:S01]  /*4130*/  STL [R1+0x24], R240 ;  /* 0x000024f001007387 */ /* 0x000fe20000100800 */
[----:B------:R-:W-:Y:S01]  /*4140*/  FADD.FTZ R10, R10, R211 ;  /* 0x000000d30a0a7221 */ /* 0x000fe20000010000 */
[----:B------:R-:W-:Y:S02]  /*4150*/  FFMA.FTZ R173, R206, R211, R173 ;  /* 0x000000d3cead7223 */ /* 0x000fe400000100ad */
[----:B------:R0:W-:Y:S01]  /*4160*/  STL [R1+0x9c], R252 ;  /* 0x00009cfc01007387 */ /* 0x0001e20000100800 */
[----:B------:R-:W-:Y:S01]  /*4170*/  FADD.FTZ R80, R80, R176 ;  /* 0x000000b050507221 */ /* 0x000fe20000010000 */
[----:B------:R-:W-:Y:S01]  /*4180*/  FADD.FTZ R81, R81, R177 ;  /* 0x000000b151517221 */ /* 0x000fe20000010000 */
[----:B------:R-:W-:Y:S01]  /*4190*/  FADD.FTZ R82, R82, R178 ;  /* 0x000000b252527221 */ /* 0x000fe20000010000 */
[----:B------:R-:W-:Y:S01]  /*41a0*/  FADD.FTZ R83, R83, R179 ;  /* 0x000000b353537221 */ /* 0x000fe20000010000 */
[----:B0-----:R-:W-:-:S04]  /*41b0*/  FMUL.FTZ R252, R241, R179 ;  /* 0x000000b3f1fc7220 */ /* 0x001fc80000410000 */
[----:B------:R-:W-:Y:S01]  /*41c0*/  FADD.FTZ R186, R10, R252 ;  /* 0x000000fc0aba7221 */ /* 0x000fe20000010000 */
[----:B------:R-:W-:Y:S01]  /*41d0*/  FFMA.FTZ R185, R240, R252, R173 ;  /* 0x000000fcf0b97223 */ /* 0x000fe200000100ad */
[----:B------:R-:W-:Y:S06]  /*41e0*/  BRA `(.L_x_24648) ;  /* 0x0000000c00307947 */ /* 0x000fec0003800000 */
.L_x_24629:
[----:B------:R-:W1:Y:S01]  /*41f0*/  S2R R174, SR_TID.X ;  /* 0x0000000000ae7919 */ /* 0x000e620000002100 */
        /* <DEDUP_REMOVED lines=11> */
[----:B-1----:R-:W-:-:S04]  /*42b0*/  LOP3.LUT R210, R174, 0x1f, RZ, 0xc0, !PT ;  /* 0x0000001faed27812 */ /* 0x002fc800078ec0ff */
[----:B------:R-:W-:Y:S01]  /*42c0*/  LEA.HI.SX32 R173, R10, R210, 0x1e ;  /* 0x000000d20aad7211 */ /* 0x000fe200078ff2ff */
[----:B------:R-:W-:-:S03]  /*42d0*/  HFMA2 R10, -RZ, RZ, 0, 0 ;  /* 0x00000000ff0a7431 */ /* 0x000fc600000001ff */
[----:B------:R-:W-:Y:S01]  /*42e0*/  MOV R176, R173 ;  /* 0x000000ad00b07202 */ /* 0x000fe20000000f00 */
[----:B------:R1:W-:Y:S01]  /*42f0*/  STL [R1+0x28], R173 ;  /* 0x000028ad01007387 */ /* 0x0003e20000100800 */
[----:B------:R-:W-:Y:S01]  /*4300*/  @P1 LEA.HI.SX32 R10, R172, R210, 0x1e ;  /* 0x000000d2ac0a1211 */ /* 0x000fe200078ff2ff */
[----:B------:R-:W-:Y:S06]  /*4310*/  BRA.U UP0, `(.L_x_24649) ;  /* 0x0000000500047547 */ /* 0x000fec000b800000 */
[C---:B------:R-:W-:Y:S02]  /*4320*/  ISETP.GE.U32.AND P5, PT, R14.reuse, 0x20, PT ;  /* 0x000000200e00780c */ /* 0x040fe40003fa6070 */
[C---:B------:R-:W-:Y:S02]  /*4330*/  ISETP.GE.U32.AND P4, PT, R14.reuse, 0x40, PT ;  /* 0x000000400e00780c */ /* 0x040fe40003f86070 */
[----:B------:R-:W-:Y:S02]  /*4340*/  ISETP.GE.U32.AND P2, PT, R14, 0x60, PT ;  /* 0x000000600e00780c */ /* 0x000fe40003f46070 */
[----:B------:R-:W-:-:S07]  /*4350*/  LOP3.LUT R5, R5, 0xfffffffe, RZ, 0xc0, !PT ;  /* 0xfffffffe05057812 */ /* 0x000fce00078ec0ff */
[----:B-1----:R-:W1:Y:S01]  /*4360*/  @P5 LDC.64 R172, c[0x0][0x3b0] ;  /* 0x0000ec00ffac5b82 */ /* 0x002e620000000a00 */
[----:B------:R-:W-:Y:S02]  /*4370*/  ISETP.GE.U32.AND P3, PT, R14, 0x80, PT ;  /* 0x000000800e00780c */ /* 0x000fe40003f66070 */
[----:B------:R-:W-:-:S04]  /*4380*/  @P5 LOP3.LUT R5, R5, 0x1, RZ, 0xfc, !PT ;  /* 0x0000000105055812 */ /* 0x000fc800078efcff */
[----:B------:R-:W-:Y:S01]  /*4390*/  LOP3.LUT R5, R5, 0xfffffffd, RZ, 0xc0, !PT ;  /* 0xfffffffd05057812 */ /* 0x000fe200078ec0ff */
[----:B------:R-:W2:Y:S03]  /*43a0*/  @P4 LDC.64 R174, c[0x0][0x3b0] ;  /* 0x0000ec00ffae4b82 */ /* 0x000ea60000000a00 */
[----:B------:R-:W-:Y:S01]  /*43b0*/  @P4 LOP3.LUT R5, R5, 0x2, RZ, 0xfc, !PT ;  /* 0x0000000205054812 */ /* 0x000fe200078efcff */
[----:B-1----:R-:W-:-:S05]  /*43c0*/  @P5 IMAD.WIDE.U32 R172, R10, 0x4, R172 ;  /* 0x000000040aac5825 */ /* 0x002fca00078e00ac */
[----:B------:R1:W5:Y:S01]  /*43d0*/  @P5 LDG.E R9, desc[UR6][R172.64] ;  /* 0x00000006ac095981 */ /* 0x000362000c1e1900 */
[----:B------:R-:W-:Y:S01]  /*43e0*/  @P5 IADD3 R10, PT, PT, R10, 0x20, RZ ;  /* 0x000000200a0a5810 */ /* 0x000fe20007ffe0ff */
[----:B-1----:R-:W1:Y:S01]  /*43f0*/  @P2 LDC.64 R172, c[0x0][0x3b0] ;  /* 0x0000ec00ffac2b82 */ /* 0x002e620000000a00 */
[----:B------:R-:W-:-:S03]  /*4400*/  ISETP.GE.U32.AND P5, PT, R14, 0xa0, PT ;  /* 0x000000a00e00780c */ /* 0x000fc60003fa6070 */
[C---:B--2---:R-:W-:Y:S01]  /*4410*/  @P4 IMAD.WIDE.U32 R174, R10.reuse, 0x4, R174 ;  /* 0x000000040aae4825 */ /* 0x044fe200078e00ae */
[----:B------:R-:W-:-:S04]  /*4420*/  @P4 IADD3 R10, PT, PT, R10, 0x20, RZ ;  /* 0x000000200a0a4810 */ /* 0x000fc80007ffe0ff */
[----:B------:R2:W5:Y:S01]  /*4430*/  @P4 LDG.E R8, desc[UR6][R174.64] ;  /* 0x00000006ae084981 */ /* 0x000562000c1e1900 */
[----:B------:R-:W-:Y:S01]  /*4440*/  LOP3.LUT R5, R5, 0xfffffffb, RZ, 0xc0, !PT ;  /* 0xfffffffb05057812 */ /* 0x000fe200078ec0ff */
[----:B--2---:R-:W2:Y:S01]  /*4450*/  @P3 LDC.64 R174, c[0x0][0x3b0] ;  /* 0x0000ec00ffae3b82 */ /* 0x004ea20000000a00 */
[----:B-1----:R-:W-:Y:S01]  /*4460*/  @P2 IMAD.WIDE.U32 R172, R10, 0x4, R172 ;  /* 0x000000040aac2825 */ /* 0x002fe200078e00ac */
[----:B------:R-:W-:Y:S02]  /*4470*/  ISETP.GE.U32.AND P4, PT, R14, 0xc0, PT ;  /* 0x000000c00e00780c */ /* 0x000fe40003f86070 */
[----:B------:R-:W-:Y:S02]  /*4480*/  @P3 LOP3.LUT R5, R5, 0x4, RZ, 0xfc, !PT ;  /* 0x0000000405053812 */ /* 0x000fe400078efcff */
[----:B------:R1:W5:Y:S01]  /*4490*/  @P2 LDG.E R7, desc[UR6][R172.64] ;  /* 0x00000006ac072981 */ /* 0x000362000c1e1900 */
[----:B------:R-:W-:Y:S02]  /*44a0*/  @P2 IADD3 R10, PT, PT, R10, 0x20, RZ ;  /* 0x000000200a0a2810 */ /* 0x000fe40007ffe0ff */
[----:B------:R-:W-:-:S04]  /*44b0*/  LOP3.LUT R5, R5, 0xfffffff7, RZ, 0xc0, !PT ;  /* 0xfffffff705057812 */ /* 0x000fc800078ec0ff */
[----:B------:R-:W-:Y:S01]  /*44c0*/  @P5 LOP3.LUT R5, R5, 0x8, RZ, 0xfc, !PT ;  /* 0x0000000805055812 */ /* 0x000fe200078efcff */
[----:B-1----:R-:W1:Y:S01]  /*44d0*/  @P5 LDC.64 R172, c[0x0][0x3b0] ;  /* 0x0000ec00ffac5b82 */ /* 0x002e620000000a00 */
[C---:B--2---:R-:W-:Y:S01]  /*44e0*/  @P3 IMAD.WIDE.U32 R174, R10.reuse, 0x4, R174 ;  /* 0x000000040aae3825 */ /* 0x044fe200078e00ae */
[----:B------:R-:W-:-:S04]  /*44f0*/  @P3 IADD3 R10, PT, PT, R10, 0x20, RZ ;  /* 0x000000200a0a3810 */ /* 0x000fc80007ffe0ff */
[----:B------:R2:W5:Y:S01]  /*4500*/  @P3 LDG.E R6, desc[UR6][R174.64] ;  /* 0x00000006ae063981 */ /* 0x000562000c1e1900 */
[----:B------:R-:W-:-:S13]  /*4510*/  ISETP.GE.U32.AND P3, PT, R14, 0xe0, PT ;  /* 0x000000e00e00780c */ /* 0x000fda0003f66070 */
[----:B--2---:R-:W2:Y:S01]  /*4520*/  @P3 LDC.64 R174, c[0x0][0x3b0] ;  /* 0x0000ec00ffae3b82 */ /* 0x004ea20000000a00 */
[----:B-1----:R-:W-:-:S05]  /*4530*/  @P5 IMAD.WIDE.U32 R172, R10, 0x4, R172 ;  /* 0x000000040aac5825 */ /* 0x002fca00078e00ac */
[----:B------:R1:W5:Y:S02]  /*4540*/  @P5 LDG.E R4, desc[UR6][R172.64] ;  /* 0x00000006ac045981 */ /* 0x000364000c1e1900 */
[----:B-1----:R-:W1:Y:S01]  /*4550*/  @P4 LDC.64 R172, c[0x0][0x3b0] ;  /* 0x0000ec00ffac4b82 */ /* 0x002e620000000a00 */
[----:B------:R-:W-:Y:S02]  /*4560*/  @P5 IADD3 R10, PT, PT, R10, 0x20, RZ ;  /* 0x000000200a0a5810 */ /* 0x000fe40007ffe0ff */
[----:B------:R-:W-:-:S04]  /*4570*/  LOP3.LUT R5, R5, 0xffffffef, RZ, 0xc0, !PT ;  /* 0xffffffef05057812 */ /* 0x000fc800078ec0ff */
[----:B------:R-:W-:Y:S02]  /*4580*/  @P4 LOP3.LUT R5, R5, 0x10, RZ, 0xfc, !PT ;  /* 0x0000001005054812 */ /* 0x000fe400078efcff */
[----:B------:R-:W-:Y:S01]  /*4590*/  ISETP.GE.U32.AND P5, PT, R14, 0x120, PT ;  /* 0x000001200e00780c */ /* 0x000fe20003fa6070 */
[C---:B-1----:R-:W-:Y:S01]  /*45a0*/  @P4 IMAD.WIDE.U32 R172, R10.reuse, 0x4, R172 ;  /* 0x000000040aac4825 */ /* 0x042fe200078e00ac */
[----:B------:R-:W-:-:S04]  /*45b0*/  @P4 IADD3 R10, PT, PT, R10, 0x20, RZ ;  /* 0x000000200a0a4810 */ /* 0x000fc80007ffe0ff */
[----:B------:R2:W5:Y:S01]  /*45c0*/  @P4 LDG.E R3, desc[UR6][R172.64] ;  /* 0x00000006ac034981 */ /* 0x000562000c1e1900 */
[----:B------:R-:W-:Y:S01]  /*45d0*/  ISETP.GE.U32.AND P4, PT, R14, 0x100, PT ;  /* 0x000001000e00780c */ /* 0x000fe20003f86070 */
[----:B--2---:R-:W-:-:S05]  /*45e0*/  @P3 IMAD.WIDE.U32 R172, R10, 0x4, R174 ;  /* 0x000000040aac3825 */ /* 0x004fca00078e00ae */
[----:B------:R-:W1:Y:S01]  /*45f0*/  @P5 LDC.64 R174, c[0x0][0x3b0] ;  /* 0x0000ec00ffae5b82 */ /* 0x000e620000000a00 */
[----:B------:R2:W5:Y:S07]  /*4600*/  @P3 LDG.E R2, desc[UR6][R172.64] ;  /* 0x00000006ac023981 */ /* 0x00056e000c1e1900 */
[----:B--2---:R-:W2:Y:S01]  /*4610*/  @P4 LDC.64 R172, c[0x0][0x3b0] ;  /* 0x0000ec00ffac4b82 */ /* 0x004ea20000000a00 */
[----:B------:R-:W-:-:S05]  /*4620*/  @P3 IADD3 R10, PT, PT, R10, 0x20, RZ ;  /* 0x000000200a0a3810 */ /* 0x000fca0007ffe0ff */
[C---:B--2---:R-:W-:Y:S01]  /*4630*/  @P4 IMAD.WIDE.U32 R172, R10.reuse, 0x4, R172 ;  /* 0x000000040aac4825 */ /* 0x044fe200078e00ac */
[----:B------:R-:W-:-:S04]  /*4640*/  @P4 IADD3 R10, PT, PT, R10, 0x20, RZ ;  /* 0x000000200a0a4810 */ /* 0x000fc80007ffe0ff */
[----:B------:R1:W5:Y:S02]  /*4650*/  @P4 LDG.E R15, desc[UR6][R172.64] ;  /* 0x00000006ac0f4981 */ /* 0x000364000c1e1900 */
[----:B-1----:R-:W-:-:S05]  /*4660*/  @P5 IMAD.WIDE.U32 R172, R10, 0x4, R174 ;  /* 0x000000040aac5825 */ /* 0x002fca00078e00ae */
[----:B------:R4:W5:Y:S01]  /*4670*/  @P5 LDG.E R16, desc[UR6][R172.64] ;  /* 0x00000006ac105981 */ /* 0x000962000c1e1900 */
[----:B------:R-:W-:Y:S02]  /*4680*/  ISETP.GE.U32.AND P6, PT, R14, 0x140, PT ;  /* 0x000001400e00780c */ /* 0x000fe40003fc6070 */
[----:B------:R-:W-:Y:S02]  /*4690*/  LOP3.LUT R5, R5, 0xffffffdf, RZ, 0xc0, !PT ;  /* 0xffffffdf05057812 */ /* 0x000fe400078ec0ff */
[----:B------:R-:W-:Y:S02]  /*46a0*/  @P5 IADD3 R10, PT, PT, R10, 0x20, RZ ;  /* 0x000000200a0a5810 */ /* 0x000fe40007ffe0ff */
[----:B------:R-:W-:Y:S02]  /*46b0*/  MOV R186, RZ ;  /* 0x000000ff00ba7202 */ /* 0x000fe40000000f00 */
[----:B------:R-:W-:-:S05]  /*46c0*/  MOV R185, RZ ;  /* 0x000000ff00b97202 */ /* 0x000fca0000000f00 */
[----:B------:R-:W-:Y:S01]  /*46d0*/  @P6 LOP3.LUT R5, R5, 0x20, RZ, 0xfc, !PT ;  /* 0x0000002005056812 */ /* 0x000fe200078efcff */
[----:B----4-:R-:W-:Y:S06]  /*46e0*/  @!P6 BRA `(.L_x_24648) ;  /* 0x0000000400f0e947 */ /* 0x010fec0003800000 */
[----:B------:R-:W1:Y:S02]  /*46f0*/  LDC.64 R172, c[0x0][0x3b0] ;  /* 0x0000ec00ffac7b82 */ /* 0x000e640000000a00 */
[----:B-1----:R-:W-:-:S05]  /*4700*/  IMAD.WIDE.U32 R172, R10, 0x4, R172 ;  /* 0x000000040aac7825 */ /* 0x002fca00078e00ac */
[----:B------:R4:W5:Y:S01]  /*4710*/  LDG.E R17, desc[UR6][R172.64] ;  /* 0x00000006ac117981 */ /* 0x000962000c1e1900 */
[----:B------:R-:W-:Y:S05]  /*4720*/  BRA `(.L_x_24648) ;  /* 0x0000000400e07947 */ /* 0x000fea0003800000 */
.L_x_24649:
[C---:B------:R-:W-:Y:S02]  /*4730*/  ISETP.GE.U32.AND P5, PT, R14.reuse, 0x20, PT ;  /* 0x000000200e00780c */ /* 0x040fe40003fa6070 */
[C---:B------:R-:W-:Y:S02]  /*4740*/  ISETP.GE.U32.AND P4, PT, R14.reuse, 0x40, PT ;  /* 0x000000400e00780c */ /* 0x040fe40003f86070 */
[C---:B------:R-:W-:Y:S02]  /*4750*/  ISETP.GE.U32.AND P2, PT, R14.reuse, 0x60, PT ;  /* 0x000000600e00780c */ /* 0x040fe40003f46070 */
[----:B------:R-:W-:Y:S02]  /*4760*/  LOP3.LUT R5, R5, 0xffffff7f, RZ, 0xc0, !PT ;  /* 0xffffff7f05057812 */ /* 0x000fe400078ec0ff */
[----:B------:R-:W-:Y:S02]  /*4770*/  ISETP.GE.U32.AND P3, PT, R14, 0x80, PT ;  /* 0x000000800e00780c */ /* 0x000fe40003f66070 */
[----:B------:R-:W-:-:S03]  /*4780*/  @P1 LOP3.LUT R5, R5, 0x80, RZ, 0xfc, !PT ;  /* 0x0000008005051812 */ /* 0x000fc600078efcff */
[----:B-1----:R-:W1:Y:S08]  /*4790*/  @P5 LDC.64 R172, c[0x0][0x3b0] ;  /* 0x0000ec00ffac5b82 */ /* 0x002e700000000a00 */
[----:B------:R-:W2:Y:S01]  /*47a0*/  @P4 LDC.64 R174, c[0x0][0x3b0] ;  /* 0x0000ec00ffae4b82 */ /* 0x000ea20000000a00 */
[----:B------:R-:W-:Y:S02]  /*47b0*/  ISETP.GE.U32.AND P1, PT, R14, 0xa0, PT ;  /* 0x000000a00e00780c */ /* 0x000fe40003f26070 */
[----:B------:R-:W-:-:S04]  /*47c0*/  LOP3.LUT R5, R5, 0xffffffbf, RZ, 0xc0, !PT ;  /* 0xffffffbf05057812 */ /* 0x000fc800078ec0ff */
[----:B------:R-:W-:-:S04]  /*47d0*/  @P0 LOP3.LUT R5, R5, 0x40, RZ, 0xfc, !PT ;  /* 0x0000004005050812 */ /* 0x000fc800078efcff */
[----:B------:R-:W-:-:S04]  /*47e0*/  LOP3.LUT R5, R5, 0xfffffffe, RZ, 0xc0, !PT ;  /* 0xfffffffe05057812 */ /* 0x000fc800078ec0ff */
[----:B------:R-:W-:Y:S01]  /*47f0*/  @P5 LOP3.LUT R5, R5, 0x1, RZ, 0xfc, !PT ;  /* 0x0000000105055812 */ /* 0x000fe200078efcff */
[----:B-1----:R-:W-:-:S03]  /*4800*/  @P5 IMAD.WIDE.U32 R172, R10, 0x4, R172 ;  /* 0x000000040aac5825 */ /* 0x002fc600078e00ac */
[----:B------:R-:W-:Y:S02]  /*4810*/  LOP3.LUT R5, R5, 0xfffffffd, RZ, 0xc0, !PT ;  /* 0xfffffffd05057812 */ /* 0x000fe400078ec0ff */
[----:B------:R1:W5:Y:S01]  /*4820*/  @P5 LDG.E R9, desc[UR6][R172.64] ;  /* 0x00000006ac095981 */ /* 0x000362000c1e1900 */
[----:B------:R-:W-:Y:S02]  /*4830*/  @P5 IADD3 R10, PT, PT, R10, 0x20, RZ ;  /* 0x000000200a0a5810 */ /* 0x000fe40007ffe0ff */
[----:B------:R-:W-:Y:S01]  /*4840*/  @P4 LOP3.LUT R5, R5, 0x2, RZ, 0xfc, !PT ;  /* 0x0000000205054812 */ /* 0x000fe200078efcff */
[----:B-1----:R-:W1:Y:S02]  /*4850*/  @P2 LDC.64 R172, c[0x0][0x3b0] ;  /* 0x0000ec00ffac2b82 */ /* 0x002e640000000a00 */
[C---:B--2---:R-:W-:Y:S01]  /*4860*/  @P4 IMAD.WIDE.U32 R174, R10.reuse, 0x4, R174 ;  /* 0x000000040aae4825 */ /* 0x044fe200078e00ae */
[----:B------:R-:W-:-:S04]  /*4870*/  @P4 IADD3 R10, PT, PT, R10, 0x20, RZ ;  /* 0x000000200a0a4810 */ /* 0x000fc80007ffe0ff */
[----:B------:R2:W5:Y:S02]  /*4880*/  @P4 LDG.E R8, desc[UR6][R174.64] ;  /* 0x00000006ae084981 */ /* 0x000564000c1e1900 */
[----:B--2---:R-:W2:Y:S01]  /*4890*/  @P3 LDC.64 R174, c[0x0][0x3b0] ;  /* 0x0000ec00ffae3b82 */ /* 0x004ea20000000a00 */
[----:B-1----:R-:W-:-:S05]  /*48a0*/  @P2 IMAD.WIDE.U32 R172, R10, 0x4, R172 ;  /* 0x000000040aac2825 */ /* 0x002fca00078e00ac */
[----:B------:R1:W5:Y:S02]  /*48b0*/  @P2 LDG.E R7, desc[UR6][R172.64] ;  /* 0x00000006ac072981 */ /* 0x000364000c1e1900 */
[----:B-1----:R-:W1:Y:S01]  /*48c0*/  @P1 LDC.64 R172, c[0x0][0x3b0] ;  /* 0x0000ec00ffac1b82 */ /* 0x002e620000000a00 */
[----:B------:R-:W-:Y:S02]  /*48d0*/  @P2 IADD3 R10, PT, PT, R10, 0x20, RZ ;  /* 0x000000200a0a2810 */ /* 0x000fe40007ffe0ff */
[----:B------:R-:W-:Y:S02]  /*48e0*/  ISETP.GE.U32.AND P0, PT, R14, 0xc0, PT ;  /* 0x000000c00e00780c */ /* 0x000fe40003f06070 */
[----:B------:R-:W-:Y:S01]  /*48f0*/  LOP3.LUT R5, R5, 0xfffffffb, RZ, 0xc0, !PT ;  /* 0xfffffffb05057812 */ /* 0x000fe200078ec0ff */
[C---:B--2---:R-:W-:Y:S01]  /*4900*/  @P3 IMAD.WIDE.U32 R174, R10.reuse, 0x4, R174 ;  /* 0x000000040aae3825 */ /* 0x044fe200078e00ae */
[----:B------:R-:W-:Y:S02]  /*4910*/  @P3 IADD3 R10, PT, PT, R10, 0x20, RZ ;  /* 0x000000200a0a3810 */ /* 0x000fe40007ffe0ff */
[----:B------:R-:W-:-:S02]  /*4920*/  @P3 LOP3.LUT R5, R5, 0x4, RZ, 0xfc, !PT ;  /* 0x0000000405053812 */ /* 0x000fc400078efcff */
[----:B------:R2:W5:Y:S01]  /*4930*/  @P3 LDG.E R6, desc[UR6][R174.64] ;  /* 0x00000006ae063981 */ /* 0x000562000c1e1900 */
[----:B------:R-:W-:Y:S02]  /*4940*/  ISETP.GE.U32.AND P3, PT, R14, 0xe0, PT ;  /* 0x000000e00e00780c */ /* 0x000fe40003f66070 */
[----:B------:R-:W-:Y:S01]  /*4950*/  LOP3.LUT R5, R5, 0xfffffff7, RZ, 0xc0, !PT ;  /* 0xfffffff705057812 */ /* 0x000fe200078ec0ff */
[----:B-1----:R-:W-:-:S03]  /*4960*/  @P1 IMAD.WIDE.U32 R172, R10, 0x4, R172 ;  /* 0x000000040aac1825 */ /* 0x002fc600078e00ac */
[----:B------:R-:W-:-:S07]  /*4970*/  @P1 LOP3.LUT R5, R5, 0x8, RZ, 0xfc, !PT ;  /* 0x0000000805051812 */ /* 0x000fce00078efcff */
[----:B--2---:R-:W1:Y:S01]  /*4980*/  @P3 LDC.64 R174, c[0x0][0x3b0] ;  /* 0x0000ec00ffae3b82 */ /* 0x004e620000000a00 */
[----:B------:R2:W5:Y:S01]  /*4990*/  @P1 LDG.E R4, desc[UR6][R172.64] ;  /* 0x00000006ac041981 */ /* 0x000562000c1e1900 */
[----:B------:R-:W-:-:S06]  /*49a0*/  LOP3.LUT R5, R5, 0xffffffef, RZ, 0xc0, !PT ;  /* 0xffffffef05057812 */ /* 0x000fcc00078ec0ff */
[----:B--2---:R-:W2:Y:S01]  /*49b0*/  @P0 LDC.64 R172, c[0x0][0x3b0] ;  /* 0x0000ec00ffac0b82 */ /* 0x004ea20000000a00 */
        /* <DEDUP_REMOVED lines=9> */
[C---:B--2---:R-:W-:Y:S01]  /*4a50*/  @P0 IMAD.WIDE.U32 R172, R10.reuse, 0x4, R172 ;  /* 0x000000040aac0825 */ /* 0x044fe200078e00ac */
[----:B------:R-:W-:Y:S02]  /*4a60*/  @P0 IADD3 R10, PT, PT, R10, 0x20, RZ ;  /* 0x000000200a0a0810 */ /* 0x000fe40007ffe0ff */
[----:B------:R-:W-:Y:S02]  /*4a70*/  ISETP.GE.U32.AND P6, PT, R14, 0x140, PT ;  /* 0x000001400e00780c */ /* 0x000fe40003fc6070 */
[----:B------:R1:W5:Y:S01]  /*4a80*/  @P0 LDG.E R3, desc[UR6][R172.64] ;  /* 0x00000006ac030981 */ /* 0x000362000c1e1900 */
[----:B------:R-:W-:Y:S01]  /*4a90*/  LOP3.LUT P0, RZ, R5, 0x4, RZ, 0xc0, !PT ;  /* 0x0000000405ff7812 */ /* 0x000fe2000780c0ff */
[----:B-1----:R-:W-:-:S09]  /*4aa0*/  @P3 IMAD.WIDE.U32 R172, R10, 0x4, R174 ;  /* 0x000000040aac3825 */ /* 0x002fd200078e00ae */
[----:B------:R-:W1:Y:S01]  /*4ab0*/  @P6 LDC.64 R178, c[0x0][0x3b0] ;  /* 0x0000ec00ffb26b82 */ /* 0x000e620000000a00 */
[----:B------:R-:W-:Y:S01]  /*4ac0*/  LOP3.LUT R5, R5, 0xfffffbff, RZ, 0xc0, !PT ;  /* 0xfffffbff05057812 */ /* 0x000fe200078ec0ff */
[----:B------:R2:W5:Y:S06]  /*4ad0*/  @P3 LDG.E R2, desc[UR6][R172.64] ;  /* 0x00000006ac023981 */ /* 0x00056c000c1e1900 */
[----:B------:R-:W3:Y:S01]  /*4ae0*/  @P4 LDC.64 R174, c[0x0][0x3b0] ;  /* 0x0000ec00ffae4b82 */ /* 0x000ee20000000a00 */
[----:B------:R-:W-:-:S07]  /*4af0*/  @P0 LOP3.LUT R5, R5, 0x400, RZ, 0xfc, !PT ;  /* 0x0000040005050812 */ /* 0x000fce00078efcff */
[----:B--2---:R-:W2:Y:S01]  /*4b00*/  @P5 LDC.64 R172, c[0x0][0x3b0] ;  /* 0x0000ec00ffac5b82 */ /* 0x004ea20000000a00 */
[----:B------:R-:W-:Y:S02]  /*4b10*/  LOP3.LUT P0, RZ, R5, 0x1, RZ, 0xc0, !PT ;  /* 0x0000000105ff7812 */ /* 0x000fe4000780c0ff */
[----:B------:R-:W-:-:S11]  /*4b20*/  @P3 IADD3 R10, PT, PT, R10, 0x20, RZ ;  /* 0x000000200a0a3810 */ /* 0x000fd60007ffe0ff */
[----:B------:R-:W4:Y:S01]  /*4b30*/  @P0 LDC.64 R186, c[0x0][0x438] ;  /* 0x00010e00ffba0b82 */ /* 0x000f220000000a00 */
[C---:B---3--:R-:W-:Y:S01]  /*4b40*/  @P4 IMAD.WIDE.U32 R184, R10.reuse, 0x4, R174 ;  /* 0x000000040ab84825 */ /* 0x048fe200078e00ae */
[----:B------:R-:W-:Y:S02]  /*4b50*/  @P4 IADD3 R10, PT, PT, R10, 0x20, RZ ;  /* 0x000000200a0a4810 */ /* 0x000fe40007ffe0ff */
[----:B------:R-:W-:Y:S02]  /*4b60*/  LOP3.LUT R5, R5, 0xffffffdf, RZ, 0xc0, !PT ;  /* 0xffffffdf05057812 */ /* 0x000fe400078ec0ff */
[----:B------:R-:W5:Y:S01]  /*4b70*/  @P4 LDG.E R15, desc[UR6][R184.64] ;  /* 0x00000006b80f4981 */ /* 0x000f62000c1e1900 */
[C---:B--2---:R-:W-:Y:S01]  /*4b80*/  @P5 IMAD.WIDE.U32 R174, R10.reuse, 0x4, R172 ;  /* 0x000000040aae5825 */ /* 0x044fe200078e00ac */
[----:B------:R-:W-:-:S04]  /*4b90*/  @P5 IADD3 R10, PT, PT, R10, 0x20, RZ ;  /* 0x000000200a0a5810 */ /* 0x000fc80007ffe0ff */
[----:B------:R-:W5:Y:S01]  /*4ba0*/  @P5 LDG.E R16, desc[UR6][R174.64] ;  /* 0x00000006ae105981 */ /* 0x000f62000c1e1900 */
[----:B-1----:R-:W-:-:S05]  /*4bb0*/  @P6 IMAD.WIDE.U32 R172, R10, 0x4, R178 ;  /* 0x000000040aac6825 */ /* 0x002fca00078e00b2 */
[----:B------:R1:W5:Y:S02]  /*4bc0*/  @P6 LDG.E R17, desc[UR6][R172.64] ;  /* 0x00000006ac116981 */ /* 0x000364000c1e1900 */
[----:B-1----:R-:W1:Y:S01]  /*4bd0*/  @P1 LDC.64 R172, c[0x0][0x438] ;  /* 0x00010e00ffac1b82 */ /* 0x002e620000000a00 */
[C---:B----4-:R-:W-:Y:S01]  /*4be0*/  @P0 IMAD.WIDE.U32 R174, R176.reuse, 0x10, R186 ;  /* 0x00000010b0ae0825 */ /* 0x050fe200078e00ba */
[----:B------:R-:W-:Y:S02]  /*4bf0*/  @P6 LOP3.LUT R5, R5, 0x20, RZ, 0xfc, !PT ;  /* 0x0000002005056812 */ /* 0x000fe400078efcff */
[----:B------:R-:W-:Y:S02]  /*4c00*/  @P0 IADD3 R176, PT, PT, R176, 0x20, RZ ;  /* 0x00000020b0b00810 */ /* 0x000fe40007ffe0ff */
[----:B------:R2:W5:Y:S01]  /*4c10*/  @P0 LDG.E.128 R124, desc[UR6][R174.64] ;  /* 0x00000006ae7c0981 */ /* 0x000562000c1e1d00 */
[----:B------:R-:W-:Y:S01]  /*4c20*/  LOP3.LUT P0, RZ, R5, 0x400, RZ, 0xc0, !PT ;  /* 0x0000040005ff7812 */ /* 0x000fe2000780c0ff */
[----:B--2---:R-:W2:Y:S01]  /*4c30*/  @P2 LDC.64 R174, c[0x0][0x438] ;  /* 0x00010e00ffae2b82 */ /* 0x004ea20000000a00 */
[----:B-1----:R-:W-:-:S05]  /*4c40*/  @P1 IMAD.WIDE.U32 R172, R176, 0x10, R172 ;  /* 0x00000010b0ac1825 */ /* 0x002fca00078e00ac */
[----:B------:R1:W5:Y:S01]  /*4c50*/  @P1 LDG.E.128 R128, desc[UR6][R172.64] ;  /* 0x00000006ac801981 */ /* 0x000362000c1e1d00 */
[----:B------:R-:W-:Y:S02]  /*4c60*/  @P1 IADD3 R176, PT, PT, R176, 0x20, RZ ;  /* 0x00000020b0b01810 */ /* 0x000fe40007ffe0ff */
[----:B------:R-:W-:-:S03]  /*4c70*/  LOP3.LUT P1, RZ, R5, 0x200, RZ, 0xc0, !PT ;  /* 0x0000020005ff7812 */ /* 0x000fc6000782c0ff */
[----:B-1----:R-:W1:Y:S01]  /*4c80*/  @P0 LDC.64 R172, c[0x0][0x438] ;  /* 0x00010e00ffac0b82 */ /* 0x002e620000000a00 */
[C---:B--2---:R-:W-:Y:S01]  /*4c90*/  @P2 IMAD.WIDE.U32 R174, R176.reuse, 0x10, R174 ;  /* 0x00000010b0ae2825 */ /* 0x044fe200078e00ae */
[----:B------:R-:W-:-:S04]  /*4ca0*/  @P2 IADD3 R176, PT, PT, R176, 0x20, RZ ;  /* 0x00000020b0b02810 */ /* 0x000fc80007ffe0ff */
[----:B------:R-:W5:Y:S04]  /*4cb0*/  @P2 LDG.E.128 R132, desc[UR6][R174.64] ;  /* 0x00000006ae842981 */ /* 0x000f68000c1e1d00 */
[----:B------:R-:W2:Y:S01]  /*4cc0*/  @P1 LDC.64 R178, c[0x0][0x438] ;  /* 0x00010e00ffb21b82 */ /* 0x000ea20000000a00 */
[C---:B-1----:R-:W-:Y:S01]  /*4cd0*/  @P0 IMAD.WIDE.U32 R172, R176.reuse, 0x10, R172 ;  /* 0x00000010b0ac0825 */ /* 0x042fe200078e00ac */
[----:B------:R-:W-:-:S04]  /*4ce0*/  @P0 IADD3 R176, PT, PT, R176, 0x20, RZ ;  /* 0x00000020b0b00810 */ /* 0x000fc80007ffe0ff */
[----:B------:R2:W5:Y:S01]  /*4cf0*/  @P0 LDG.E.128 R136, desc[UR6][R172.64] ;  /* 0x00000006ac880981 */ /* 0x000562000c1e1d00 */
[----:B------:R-:W-:Y:S01]  /*4d00*/  LOP3.LUT P0, RZ, R5, 0x100, RZ, 0xc0, !PT ;  /* 0x0000010005ff7812 */ /* 0x000fe2000780c0ff */
[----:B--2---:R-:W-:-:S12]  /*4d10*/  @P1 IMAD.WIDE.U32 R172, R176, 0x10, R178 ;  /* 0x00000010b0ac1825 */ /* 0x004fd800078e00b2 */
[----:B------:R-:W1:Y:S01]  /*4d20*/  @P0 LDC.64 R174, c[0x0][0x438] ;  /* 0x00010e00ffae0b82 */ /* 0x000e620000000a00 */
[----:B------:R2:W5:Y:S01]  /*4d30*/  @P1 LDG.E.128 R140, desc[UR6][R172.64] ;  /* 0x00000006ac8c1981 */ /* 0x000562000c1e1d00 */
[----:B------:R-:W-:-:S06]  /*4d40*/  @P1 IADD3 R176, PT, PT, R176, 0x20, RZ ;  /* 0x00000020b0b01810 */ /* 0x000fcc0007ffe0ff */
[----:B------:R-:W3:Y:S08]  /*4d50*/  @P6 LDC.64 R178, c[0x0][0x438] ;  /* 0x00010e00ffb26b82 */ /* 0x000ef00000000a00 */
[----:B--2---:R-:W2:Y:S01]  /*4d60*/  @P3 LDC.64 R172, c[0x0][0x438] ;  /* 0x00010e00ffac3b82 */ /* 0x004ea20000000a00 */
[C---:B-1----:R-:W-:Y:S01]  /*4d70*/  @P0 IMAD.WIDE.U32 R174, R176.reuse, 0x10, R174 ;  /* 0x00000010b0ae0825 */ /* 0x042fe200078e00ae */
[----:B------:R-:W-:-:S04]  /*4d80*/  @P0 IADD3 R176, PT, PT, R176, 0x20, RZ ;  /* 0x00000020b0b00810 */ /* 0x000fc80007ffe0ff */
[----:B------:R1:W5:Y:S02]  /*4d90*/  @P0 LDG.E.128 R144, desc[UR6][R174.64] ;  /* 0x00000006ae900981 */ /* 0x000364000c1e1d00 */
[----:B-1----:R-:W1:Y:S01]  /*4da0*/  @P4 LDC.64 R174, c[0x0][0x438] ;  /* 0x00010e00ffae4b82 */ /* 0x002e620000000a00 */
[----:B--2---:R-:W-:-:S05]  /*4db0*/  @P3 IMAD.WIDE.U32 R172, R176, 0x10, R172 ;  /* 0x00000010b0ac3825 */ /* 0x004fca00078e00ac */
[----:B------:R2:W5:Y:S02]  /*4dc0*/  @P3 LDG.E.128 R148, desc[UR6][R172.64] ;  /* 0x00000006ac943981 */ /* 0x000564000c1e1d00 */
[----:B--2---:R-:W2:Y:S01]  /*4dd0*/  @P5 LDC.64 R172, c[0x0][0x438] ;  /* 0x00010e00ffac5b82 */ /* 0x004ea20000000a00 */
[----:B------:R-:W-:-:S05]  /*4de0*/  @P3 IADD3 R176, PT, PT, R176, 0x20, RZ ;  /* 0x00000020b0b03810 */ /* 0x000fca0007ffe0ff */
[C---:B-1----:R-:W-:Y:S01]  /*4df0*/  @P4 IMAD.WIDE.U32 R184, R176.reuse, 0x10, R174 ;  /* 0x00000010b0b84825 */ /* 0x042fe200078e00ae */
[----:B------:R-:W-:Y:S02]  /*4e00*/  @P4 IADD3 R176, PT, PT, R176, 0x20, RZ ;  /* 0x00000020b0b04810 */ /* 0x000fe40007ffe0ff */
[----:B------:R-:W-:Y:S02]  /*4e10*/  LOP3.LUT P1, RZ, R5, 0x80, RZ, 0xc0, !PT ;  /* 0x0000008005ff7812 */ /* 0x000fe4000782c0ff */
[----:B------:R1:W5:Y:S01]  /*4e20*/  @P4 LDG.E.128 R152, desc[UR6][R184.64] ;  /* 0x00000006b8984981 */ /* 0x000362000c1e1d00 */
[C---:B--2---:R-:W-:Y:S01]  /*4e30*/  @P5 IMAD.WIDE.U32 R172, R176.reuse, 0x10, R172 ;  /* 0x00000010b0ac5825 */ /* 0x044fe200078e00ac */
[----:B------:R-:W-:-:S04]  /*4e40*/  @P5 IADD3 R176, PT, PT, R176, 0x20, RZ ;  /* 0x00000020b0b05810 */ /* 0x000fc80007ffe0ff */
[----:B------:R2:W5:Y:S01]  /*4e50*/  @P5 LDG.E.128 R156, desc[UR6][R172.64] ;  /* 0x00000006ac9c5981 */ /* 0x000562000c1e1d00 */
[----:B---3--:R-:W-:-:S05]  /*4e60*/  @P6 IMAD.WIDE.U32 R174, R176, 0x10, R178 ;  /* 0x00000010b0ae6825 */ /* 0x008fca00078e00b2 */
[----:B------:R2:W5:Y:S01]  /*4e70*/  @P6 LDG.E.128 R160, desc[UR6][R174.64] ;  /* 0x00000006aea06981 */ /* 0x000562000c1e1d00 */
[----:B------:R-:W-:Y:S02]  /*4e80*/  LOP3.LUT P0, RZ, R5, 0x40, RZ, 0xc0, !PT ;  /* 0x0000004005ff7812 */ /* 0x000fe4000780c0ff */
[----:B------:R-:W-:Y:S02]  /*4e90*/  MOV R186, RZ ;  /* 0x000000ff00ba7202 */ /* 0x000fe40000000f00 */
[----:B-1----:R-:W-:-:S09]  /*4ea0*/  MOV R185, RZ ;  /* 0x000000ff00b97202 */ /* 0x002fd20000000f00 */
.L_x_24648:
[----:B------:R-:W-:Y:S05]  /*4eb0*/  BSYNC.RECONVERGENT B1 ;  /* 0x0000000000017941 */ /* 0x000fea0003800200 */
.L_x_24628:
[----:B------:R-:W-:-:S03]  /*4ec0*/  UMOV UR4, 0xffffffff ;  /* 0xffffffff00047882 */ /* 0x000fc60000000000 */
[----:B------:R-:W-:Y:S05]  /*4ed0*/  BRA.DIV UR4, `(.L_x_24650) ;  /* 0x000000da04947947 */ /* 0x000fea000b800000 */
[----:B------:R-:W2:Y:S02]  /*4ee0*/  SHFL.BFLY PT, R10, R186, 0x1, 0x1f ;  /* 0x0c201f00ba0a7f89 */ /* 0x000ea400000e0000 */
[----:B--2---:R-:W-:Y:S02]  /*4ef0*/  FADD.FTZ R175, R10, R186 ;  /* 0x000000ba0aaf7221 */ /* 0x004fe40000010000 */
[----:B------:R-:W1:Y:S02]  /*4f00*/  SHFL.BFLY PT, R10, R185, 0x1, 0x1f ;  /* 0x0c201f00b90a7f89 */ /* 0x000e6400000e0000 */
[----:B-1-3--:R-:W-:Y:S02]  /*4f10*/  FADD.FTZ R176, R10, R185 ;  /* 0x000000b90ab07221 */ /* 0x00afe40000010000 */
        /* <DEDUP_REMOVED lines=14> */
.L_x_25011:
[----:B------:R-:W3:Y:S01]  /*5000*/  LDL.LU R174, [R1+0x28] ;  /* 0x0000280001ae7983 */ /* 0x000ee20000300800 */
[----:B--2---:R-:W-:Y:S01]  /*5010*/  FADD.FTZ R175, R175, R178 ;  /* 0x000000b2afaf7221 */ /* 0x004fe20000010000 */
[----:B----4-:R-:W-:Y:S01]  /*5020*/  @P1 IADD3 R172, PT, PT, R251, -0x1, RZ ;  /* 0xfffffffffbac1810 */ /* 0x010fe20007ffe0ff */
[----:B-1----:R-:W-:Y:S01]  /*5030*/  FADD.FTZ R10, R176, R10 ;  /* 0x0000000ab00a7221 */ /* 0x002fe20000010000 */
[----:B------:R-:W-:Y:S01]  /*5040*/  ISETP.NE.AND P6, PT, RZ, UR8, PT ;  /* 0x00000008ff007c0c */ /* 0x000fe2000bfc5270 */
[----:B------:R-:W-:Y:S01]  /*5050*/  FMUL.FTZ R175, R175, UR9 ;  /* 0x00000009afaf7c20 */ /* 0x000fe20008410000 */
[----:B------:R-:W-:Y:S01]  /*5060*/  BSSY.RECONVERGENT B1, `(.L_x_24651) ;  /* 0x000012d000017945 */ /* 0x000fe20003800200 */
[----:B------:R-:W-:Y:S02]  /*5070*/  @P1 IMAD R172, R172, R197, RZ ;  /* 0x000000c5acac1224 */ /* 0x000fe400078e02ff */
[----:B------:R-:W-:Y:S01]  /*5080*/  FMUL.FTZ R10, R10, UR9 ;  /* 0x000000090a0a7c20 */ /* 0x000fe20008410000 */
[----:B------:R-:W-:-:S02]  /*5090*/  FSEL R177, R175, RZ, !P6 ;  /* 0x000000ffafb17208 */ /* 0x000fc40007000000 */
[----:B------:R-:W-:Y:S02]  /*50a0*/  LOP3.LUT P6, RZ, R5, 0x1, RZ, 0xc0, !PT ;  /* 0x0000000105ff7812 */ /* 0x000fe400078cc0ff */
        /* <DEDUP_REMOVED lines=8> */
[----:B------:R-:W1:Y:S02]  /*5130*/  LDC.64 R164, c[0x0][0x390] ;  /* 0x0000e400ffa47b82 */ /* 0x000e640000000a00 */
[----:B-1----:R-:W-:-:S06]  /*5140*/  IMAD.WIDE.U32 R164, R172, 0x10, R164 ;  /* 0x00000010aca47825 */ /* 0x002fcc00078e00a4 */
[----:B------:R-:W5:Y:S02]  /*5150*/  LDG.E.128 R164, desc[UR6][R164.64] ;  /* 0x00000006a4a47981 */ /* 0x000f64000c1e1d00 */
.L_x_24654:
[----:B------:R-:W-:Y:S05]  /*5160*/  BSYNC.RECONVERGENT B2 ;  /* 0x0000000000027941 */ /* 0x000fea0003800200 */
.L_x_24653:
        /* <DEDUP_REMOVED lines=18> */
[----:B------:R-:W-:-:S04]  /*5290*/  FMUL.FTZ R168, R168, UR12 ;  /* 0x0000000ca8a87c20 */ /* 0x000fc80008410000 */
[-C--:B------:R-:W-:Y:S01]  /*52a0*/  FMUL.FTZ R176, R164, R168.reuse ;  /* 0x000000a8a4b07220 */ /* 0x080fe20000410000 */
[----:B------:R-:W-:-:S04]  /*52b0*/  FMUL.FTZ R168, R24, R168 ;  /* 0x000000a818a87220 */ /* 0x000fc80000410000 */
[----:B------:R-:W-:Y:S02]  /*52c0*/  FSEL R176, R176, RZ, P6 ;  /* 0x000000ffb0b07208 */ /* 0x000fe40003000000 */
[----:B------:R-:W-:-:S03]  /*52d0*/  SEL R168, R168, RZ, P6 ;  /* 0x000000ffa8a87207 */ /* 0x000fc60003000000 */
[----:B------:R-:W-:-:S07]  /*52e0*/  FADD.FTZ R84, R84, R176 ;  /* 0x000000b054547221 */ /* 0x000fce0000010000 */
.L_x_24659:
[----:B------:R-:W-:Y:S05]  /*52f0*/  BSYNC.RECONVERGENT B3 ;  /* 0x0000000000037941 */ /* 0x000fea0003800200 */
.L_x_24658:
        /* <DEDUP_REMOVED lines=10> */
[-C--:B------:R-:W-:Y:S01]  /*53a0*/  FMUL.FTZ R176, R165, R169.reuse ;  /* 0x000000a9a5b07220 */ /* 0x080fe20000410000 */
[----:B------:R-:W-:-:S04]  /*53b0*/  FMUL.FTZ R169, R25, R169 ;  /* 0x000000a919a97220 */ /* 0x000fc80000410000 */
[----:B------:R-:W-:Y:S02]  /*53c0*/  FSEL R176, R176, RZ, P6 ;  /* 0x000000ffb0b07208 */ /* 0x000fe40003000000 */
[----:B------:R-:W-:-:S03]  /*53d0*/  SEL R169, R169, RZ, P6 ;  /* 0x000000ffa9a97207 */ /* 0x000fc60003000000 */
[----:B------:R-:W-:-:S07]  /*53e0*/  FADD.FTZ R85, R85, R176 ;  /* 0x000000b055557221 */ /* 0x000fce0000010000 */
.L_x_24661:
[----:B------:R-:W-:Y:S05]  /*53f0*/  BSYNC.RECONVERGENT B3 ;  /* 0x0000000000037941 */ /* 0x000fea0003800200 */
.L_x_24660:
        /* <DEDUP_REMOVED lines=15> */
.L_x_24663:
[----:B------:R-:W-:Y:S05]  /*54f0*/  BSYNC.RECONVERGENT B3 ;  /* 0x0000000000037941 */ /* 0x000fea0003800200 */
.L_x_24662:
[----:B------:R-:W-:Y:S05]  /*5500*/  @!P1 BRA `(.L_x_24664) ;  /* 0x0000000c005c9947 */ /* 0x000fea0003800000 */
[----:B------:R-:W2:Y:S01]  /*5510*/  LDL R176, [R1+0x20] ;  /* 0x0000200001b07983 */ /* 0x000ea20000100800 */
[----:B------:R-:W-:Y:S01]  /*5520*/  FFMA.FTZ R171, R250, R10, R177 ;  /* 0x0000000afaab7223 */ /* 0x000fe200000100b1 */
[----:B------:R-:W-:-:S03]  /*5530*/  ISETP.GT.AND P6, PT, R12, RZ, PT ;  /* 0x000000ff0c00720c */ /* 0x000fc60003fc4270 */
[----:B--2---:R-:W-:-:S04]  /*5540*/  FADD.FTZ R171, R176, -R171 ;  /* 0x800000abb0ab7221 */ /* 0x004fc80000010000 */
[----:B------:R-:W-:-:S05]  /*5550*/  FMUL.FTZ R171, R11, R171 ;  /* 0x000000ab0bab7220 */ /* 0x000fca0000410000 */
[----:B------:R-:W-:Y:S02]  /*5560*/  FSEL R171, R171, RZ, P6 ;  /* 0x000000ffabab7208 */ /* 0x000fe40003000000 */
[----:B-----5:R-:W-:-:S03]  /*5570*/  ISETP.GE.U32.AND P6, PT, R9, 0x1000000, PT ;  /* 0x010000000900780c */ /* 0x020fc60003fc6070 */
[----:B------:R-:W-:-:S04]  /*5580*/  FMUL.FTZ R171, R171, UR13 ;  /* 0x0000000dabab7c20 */ /* 0x000fc80008410000 */
[----:B------:R-:W-:-:S04]  /*5590*/  FMUL.FTZ R171, R171, UR12 ;  /* 0x0000000cabab7c20 */ /* 0x000fc80008410000 */
[-C--:B------:R-:W-:Y:S01]  /*55a0*/  FMUL.FTZ R176, R167, R171.reuse ;  /* 0x000000aba7b07220 */ /* 0x080fe20000410000 */
[----:B------:R-:W-:-:S04]  /*55b0*/  FMUL.FTZ R171, R27, R171 ;  /* 0x000000ab1bab7220 */ /* 0x000fc80000410000 */
[----:B------:R-:W-:Y:S02]  /*55c0*/  FSEL R176, R176, RZ, P6 ;  /* 0x000000ffb0b07208 */ /* 0x000fe40003000000 */
[----:B------:R-:W-:-:S03]  /*55d0*/  SEL R171, R171, RZ, P6 ;  /* 0x000000ffabab7207 */ /* 0x000fc60003000000 */
[----:B------:R-:W-:Y:S01]  /*55e0*/  FADD.FTZ R87, R87, R176 ;  /* 0x000000b057577221 */ /* 0x000fe20000010000 */
[----:B------:R-:W-:Y:S06]  /*55f0*/  BRA `(.L_x_24664) ;  /* 0x0000000c00207947 */ /* 0x000fec0003800000 */
.L_x_24657:
[----:B------:R-:W2:Y:S01]  /*5600*/  LDL R176, [R1+0x20] ;  /* 0x0000200001b07983 */ /* 0x000ea20000100800 */
[-CC-:B------:R-:W-:Y:S01]  /*5610*/  FFMA.FTZ R66, R19, R10.reuse, R177.reuse ;  /* 0x0000000a13427223 */ /* 0x180fe200000100b1 */
[-CC-:B------:R-:W-:Y:S01]  /*5620*/  FFMA.FTZ R65, R196, R10.reuse, R177.reuse ;  /* 0x0000000ac4417223 */ /* 0x180fe200000100b1 */
[-CC-:B-----5:R-:W-:Y:S01]  /*5630*/  FFMA.FTZ R64, R0, R10.reuse, R177.reuse ;  /* 0x0000000a00407223 */ /* 0x1a0fe200000100b1 */
        /* <DEDUP_REMOVED lines=29> */
.L_x_24666:
[----:B------:R-:W-:Y:S05]  /*5810*/  BSYNC.RECONVERGENT B3 ;  /* 0x0000000000037941 */ /* 0x000fea0003800200 */
.L_x_24665:
        /* <DEDUP_REMOVED lines=15> */
.L_x_24668:
[----:B------:R-:W-:Y:S05]  /*5910*/  BSYNC.RECONVERGENT B3 ;  /* 0x0000000000037941 */ /* 0x000fea0003800200 */
.L_x_24667:
        /* <DEDUP_REMOVED lines=15> */
.L_x_24670:
[----:B------:R-:W-:Y:S05]  /*5a10*/  BSYNC.RECONVERGENT B3 ;  /* 0x0000000000037941 */ /* 0x000fea0003800200 */
.L_x_24669:
[----:B------:R-:W-:Y:S05]  /*5a20*/  @!P1 BRA `(.L_x_24664) ;  /* 0x0000000800149947 */ /* 0x000fea0003800000 */
[----:B------:R-:W-:Y:S01]  /*5a30*/  FMUL.FTZ R171, R67, UR13 ;  /* 0x0000000d43ab7c20 */ /* 0x000fe20008410000 */
[----:B------:R-:W-:-:S03]  /*5a40*/  ISETP.GE.U32.AND P6, PT, R9, 0x1000000, PT ;  /* 0x010000000900780c */ /* 0x000fc60003fc6070 */
[----:B------:R-:W-:-:S04]  /*5a50*/  FMUL.FTZ R171, R171, UR12 ;  /* 0x0000000cabab7c20 */ /* 0x000fc80008410000 */
[-C--:B------:R-:W-:Y:S01]  /*5a60*/  FMUL.FTZ R176, R167, R171.reuse ;  /* 0x000000aba7b07220 */ /* 0x080fe20000410000 */
[----:B------:R-:W-:-:S04]  /*5a70*/  FMUL.FTZ R171, R27, R171 ;  /* 0x000000ab1bab7220 */ /* 0x000fc80000410000 */
[----:B------:R-:W-:Y:S02]  /*5a80*/  FSEL R176, R176, RZ, P6 ;  /* 0x000000ffb0b07208 */ /* 0x000fe40003000000 */
[----:B------:R-:W-:-:S03]  /*5a90*/  SEL R171, R171, RZ, P6 ;  /* 0x000000ffabab7207 */ /* 0x000fc60003000000 */
[----:B------:R-:W-:Y:S01]  /*5aa0*/  FADD.FTZ R87, R87, R176 ;  /* 0x000000b057577221 */ /* 0x000fe20000010000 */
[----:B------:R-:W-:Y:S06]  /*5ab0*/  BRA `(.L_x_24664) ;  /* 0x0000000400f07947 */ /* 0x000fec0003800000 */
.L_x_24656:
[----:B------:R-:W-:Y:S02]  /*5ac0*/  MOV R175, UR20 ;  /* 0x0000001400af7c02 */ /* 0x000fe40008000f00 */
[----:B------:R-:W-:Y:S02]  /*5ad0*/  MOV R174, UR21 ;  /* 0x0000001500ae7c02 */ /* 0x000fe40008000f00 */
[----:B------:R-:W-:-:S04]  /*5ae0*/  ISETP.NE.U32.AND P6, PT, R175, RZ, PT ;  /* 0x000000ffaf00720c */ /* 0x000fc80003fc5070 */
[----:B------:R-:W-:-:S13]  /*5af0*/  ISETP.NE.AND.EX P6, PT, R174, RZ, PT, P6 ;  /* 0x000000ffae00720c */ /* 0x000fda0003fc5360 */
[----:B------:R-:W-:Y:S05]  /*5b00*/  @P6 BRA `(.L_x_24671) ;  /* 0x0000000000f06947 */ /* 0x000fea0003800000 */
[----:B------:R-:W-:Y:S04]  /*5b10*/  BSSY.RECONVERGENT B3, `(.L_x_24672) ;  /* 0x000000e000037945 */ /* 0x000fe80003800200 */
[----:B------:R-:W-:Y:S05]  /*5b20*/  @!P1 BRA `(.L_x_24673) ;  /* 0x0000000000309947 */ /* 0x000fea0003800000 */
[----:B-----5:R-:W-:Y:S01]  /*5b30*/  @P0 FFMA.FTZ R168, R0, R10, R177 ;  /* 0x0000000a00a80223 */ /* 0x020fe200000100b1 */
[----:B------:R-:W-:Y:S02]  /*5b40*/  MOV R176, R124 ;  /* 0x0000007c00b07202 */ /* 0x000fe40000000f00 */
[----:B------:R-:W-:Y:S01]  /*5b50*/  LOP3.LUT P6, RZ, R9, 0xff, RZ, 0xc0, !PT ;  /* 0x000000ff09ff7812 */ /* 0x000fe200078cc0ff */
[----:B------:R-:W-:-:S04]  /*5b60*/  @P0 FADD.FTZ R168, R209, -R168 ;  /* 0x800000a8d1a80221 */ /* 0x000fc80000010000 */
[----:B------:R-:W-:-:S04]  /*5b70*/  @P0 FFMA.FTZ R176, R11, R168, R124 ;  /* 0x000000a80bb00223 */ /* 0x000fc8000001007c */
[----:B------:R-:W-:-:S04]  /*5b80*/  FMUL.FTZ R168, R176, UR13 ;  /* 0x0000000db0a87c20 */ /* 0x000fc80008410000 */
[----:B------:R-:W-:-:S04]  /*5b90*/  FMUL.FTZ R168, R168, UR12 ;  /* 0x0000000ca8a87c20 */ /* 0x000fc80008410000 */
[-C--:B------:R-:W-:Y:S01]  /*5ba0*/  FMUL.FTZ R176, R164, R168.reuse ;  /* 0x000000a8a4b07220 */ /* 0x080fe20000410000 */
[----:B------:R-:W-:-:S04]  /*5bb0*/  FMUL.FTZ R168, R24, R168 ;  /* 0x000000a818a87220 */ /* 0x000fc80000410000 */
[----:B------:R-:W-:Y:S02]  /*5bc0*/  FSEL R176, R176, RZ, P6 ;  /* 0x000000ffb0b07208 */ /* 0x000fe40003000000 */
[----:B------:R-:W-:-:S03]  /*5bd0*/  SEL R168, R168, RZ, P6 ;  /* 0x000000ffa8a87207 */ /* 0x000fc60003000000 */
[----:B------:R-:W-:-:S07]  /*5be0*/  FADD.FTZ R84, R84, R176 ;  /* 0x000000b054547221 */ /* 0x000fce0000010000 */
.L_x_24673:
[----:B------:R-:W-:Y:S05]  /*5bf0*/  BSYNC.RECONVERGENT B3 ;  /* 0x0000000000037941 */ /* 0x000fea0003800200 */
.L_x_24672:
[----:B------:R-:W-:Y:S04]  /*5c00*/  BSSY.RECONVERGENT B3, `(.L_x_24674) ;  /* 0x000000e000037945 */ /* 0x000fe80003800200 */
[----:B------:R-:W-:Y:S05]  /*5c10*/  @!P1 BRA `(.L_x_24675) ;  /* 0x0000000000309947 */ /* 0x000fea0003800000 */
[----:B------:R-:W-:Y:S01]  /*5c20*/  @P0 FFMA.FTZ R169, R196, R10, R177 ;  /* 0x0000000ac4a90223 */ /* 0x000fe200000100b1 */
[----:B-----5:R-:W-:Y:S02]  /*5c30*/  MOV R176, R125 ;  /* 0x0000007d00b07202 */ /* 0x020fe40000000f00 */
        /* <DEDUP_REMOVED lines=10> */
.L_x_24675:
[----:B------:R-:W-:Y:S05]  /*5ce0*/  BSYNC.RECONVERGENT B3 ;  /* 0x0000000000037941 */ /* 0x000fea0003800200 */
.L_x_24674:
        /* <DEDUP_REMOVED lines=14> */
.L_x_24677:
[----:B------:R-:W-:Y:S05]  /*5dd0*/  BSYNC.RECONVERGENT B3 ;  /* 0x0000000000037941 */ /* 0x000fea0003800200 */
.L_x_24676:
[----:B------:R-:W-:Y:S05]  /*5de0*/  @!P1 BRA `(.L_x_24664) ;  /* 0x0000000400249947 */ /* 0x000fea0003800000 */
[----:B------:R-:W2:Y:S01]  /*5df0*/  LDL R176, [R1+0x20] ;  /* 0x0000200001b07983 */ /* 0x000ea20000100800 */
[----:B------:R-:W-:Y:S01]  /*5e00*/  @P0 FFMA.FTZ R171, R250, R10, R177 ;  /* 0x0000000afaab0223 */ /* 0x000fe200000100b1 */
[----:B-----5:R-:W-:-:S03]  /*5e10*/  ISETP.GE.U32.AND P6, PT, R9, 0x1000000, PT ;  /* 0x010000000900780c */ /* 0x020fc60003fc6070 */
[----:B--2---:R-:W-:Y:S01]  /*5e20*/  @P0 FADD.FTZ R171, R176, -R171 ;  /* 0x800000abb0ab0221 */ /* 0x004fe20000010000 */
[----:B------:R-:W-:-:S03]  /*5e30*/  MOV R176, R127 ;  /* 0x0000007f00b07202 */ /* 0x000fc60000000f00 */
[----:B------:R-:W-:-:S04]  /*5e40*/  @P0 FFMA.FTZ R176, R11, R171, R127 ;  /* 0x000000ab0bb00223 */ /* 0x000fc8000001007f */
        /* <DEDUP_REMOVED lines=8> */
.L_x_24671:
[-CC-:B-----5:R-:W-:Y:S01]  /*5ed0*/  @P0 FFMA.FTZ R65, R0, R10.reuse, R177.reuse ;  /* 0x0000000a00410223 */ /* 0x1a0fe200000100b1 */
[----:B------:R-:W-:Y:S01]  /*5ee0*/  @P0 FFMA.FTZ R66, R196, R10, R177 ;  /* 0x0000000ac4420223 */ /* 0x000fe200000100b1 */
[----:B------:R-:W-:Y:S01]  /*5ef0*/  MOV R64, R124 ;  /* 0x0000007c00407202 */ /* 0x000fe20000000f00 */
[----:B------:R-:W-:Y:S01]  /*5f00*/  BSSY.RECONVERGENT B3, `(.L_x_24678) ;  /* 0x000000f000037945 */ /* 0x000fe20003800200 */
[----:B------:R-:W-:Y:S01]  /*5f10*/  @P0 FADD.FTZ R65, R209, -R65 ;  /* 0x80000041d1410221 */ /* 0x000fe20000010000 */
[----:B------:R-:W-:-:S03]  /*5f20*/  @P0 FADD.FTZ R66, R230, -R66 ;  /* 0x80000042e6420221 */ /* 0x000fc60000010000 */
[C---:B------:R-:W-:Y:S01]  /*5f30*/  @P0 FFMA.FTZ R64, R11.reuse, R65, R124 ;  /* 0x000000410b400223 */ /* 0x040fe2000001007c */
[----:B------:R-:W-:Y:S01]  /*5f40*/  MOV R65, R125 ;  /* 0x0000007d00417202 */ /* 0x000fe20000000f00 */
[----:B------:R-:W-:Y:S01]  /*5f50*/  @P0 FFMA.FTZ R65, R11, R66, R125 ;  /* 0x000000420b410223 */ /* 0x000fe2000001007d */
[----:B------:R-:W-:Y:S06]  /*5f60*/  @!P1 BRA `(.L_x_24679) ;  /* 0x0000000000209947 */ /* 0x000fec0003800000 */
[----:B------:R-:W-:Y:S01]  /*5f70*/  FMUL.FTZ R66, R64, UR13 ;  /* 0x0000000d40427c20 */ /* 0x000fe20008410000 */
[----:B------:R-:W-:-:S03]  /*5f80*/  LOP3.LUT P6, RZ, R9, 0xff, RZ, 0xc0, !PT ;  /* 0x000000ff09ff7812 */ /* 0x000fc600078cc0ff */
[----:B------:R-:W-:-:S04]  /*5f90*/  FMUL.FTZ R66, R66, UR12 ;  /* 0x0000000c42427c20 */ /* 0x000fc80008410000 */
[-C--:B------:R-:W-:Y:S01]  /*5fa0*/  FMUL.FTZ R67, R164, R66.reuse ;  /* 0x00000042a4437220 */ /* 0x080fe20000410000 */
[----:B------:R-:W-:-:S04]  /*5fb0*/  FMUL.FTZ R66, R24, R66 ;  /* 0x0000004218427220 */ /* 0x000fc80000410000 */
[----:B------:R-:W-:Y:S02]  /*5fc0*/  FSEL R67, R67, RZ, P6 ;  /* 0x000000ff43437208 */ /* 0x000fe40003000000 */
[----:B------:R-:W-:-:S03]  /*5fd0*/  SEL R168, R66, RZ, P6 ;  /* 0x000000ff42a87207 */ /* 0x000fc60003000000 */
[----:B------:R-:W-:-:S07]  /*5fe0*/  FADD.FTZ R84, R84, R67 ;  /* 0x0000004354547221 */ /* 0x000fce0000010000 */
.L_x_24679:
[----:B------:R-:W-:Y:S05]  /*5ff0*/  BSYNC.RECONVERGENT B3 ;  /* 0x0000000000037941 */ /* 0x000fea0003800200 */
.L_x_24678:
[----:B------:R-:W-:Y:S04]  /*6000*/  BSSY.RECONVERGENT B3, `(.L_x_24680) ;  /* 0x000000a000037945 */ /* 0x000fe80003800200 */
[----:B------:R-:W-:Y:S05]  /*6010*/  @!P1 BRA `(.L_x_24681) ;  /* 0x0000000000209947 */ /* 0x000fea0003800000 */
        /* <DEDUP_REMOVED lines=8> */
.L_x_24681:
[----:B------:R-:W-:Y:S05]  /*60a0*/  BSYNC.RECONVERGENT B3 ;  /* 0x0000000000037941 */ /* 0x000fea0003800200 */
.L_x_24680:
        /* <DEDUP_REMOVED lines=9> */
[-C--:B------:R-:W-:Y:S01]  /*6140*/  FMUL.FTZ R170, R166, R67.reuse ;  /* 0x00000043a6aa7220 */ /* 0x080fe20000410000 */
[----:B------:R-:W-:-:S04]  /*6150*/  FMUL.FTZ R67, R26, R67 ;  /* 0x000000431a437220 */ /* 0x000fc80000410000 */
[----:B------:R-:W-:-:S05]  /*6160*/  FSEL R170, R170, RZ, P6 ;  /* 0x000000ffaaaa7208 */ /* 0x000fca0003000000 */
[----:B------:R-:W-:Y:S01]  /*6170*/  FADD.FTZ R86, R86, R170 ;  /* 0x000000aa56567221 */ /* 0x000fe20000010000 */
[----:B------:R-:W-:-:S07]  /*6180*/  SEL R170, R67, RZ, P6 ;  /* 0x000000ff43aa7207 */ /* 0x000fce0003000000 */
.L_x_24683:
[----:B------:R-:W-:Y:S05]  /*6190*/  BSYNC.RECONVERGENT B3 ;  /* 0x0000000000037941 */ /* 0x000fea0003800200 */
.L_x_24682:
[----:B------:R-:W2:Y:S01]  /*61a0*/  LDL R176, [R1+0x20] ;  /* 0x0000200001b07983 */ /* 0x000ea20000100800 */
[----:B------:R-:W-:-:S04]  /*61b0*/  @P0 FFMA.FTZ R67, R250, R10, R177 ;  /* 0x0000000afa430223 */ /* 0x000fc800000100b1 */
[----:B--2---:R-:W-:Y:S01]  /*61c0*/  @P0 FADD.FTZ R176, R176, -R67 ;  /* 0x80000043b0b00221 */ /* 0x004fe20000010000 */
[----:B------:R-:W-:-:S03]  /*61d0*/  MOV R67, R127 ;  /* 0x0000007f00437202 */ /* 0x000fc60000000f00 */
[----:B------:R-:W-:Y:S01]  /*61e0*/  @P0 FFMA.FTZ R67, R11, R176, R127 ;  /* 0x000000b00b430223 */ /* 0x000fe2000001007f */
[----:B------:R-:W-:Y:S06]  /*61f0*/  @!P1 BRA `(.L_x_24664) ;  /* 0x0000000000209947 */ /* 0x000fec0003800000 */
[----:B------:R-:W-:Y:S01]  /*6200*/  FMUL.FTZ R171, R67, UR13 ;  /* 0x0000000d43ab7c20 */ /* 0x000fe20008410000 */
[----:B------:R-:W-:-:S03]  /*6210*/  ISETP.GE.U32.AND P6, PT, R9, 0x1000000, PT ;  /* 0x010000000900780c */ /* 0x000fc60003fc6070 */
[----:B------:R-:W-:-:S04]  /*6220*/  FMUL.FTZ R171, R171, UR12 ;  /* 0x0000000cabab7c20 */ /* 0x000fc80008410000 */
[-C--:B------:R-:W-:Y:S01]  /*6230*/  FMUL.FTZ R176, R167, R171.reuse ;  /* 0x000000aba7b07220 */ /* 0x080fe20000410000 */
[----:B------:R-:W-:-:S04]  /*6240*/  FMUL.FTZ R171, R27, R171 ;  /* 0x000000ab1bab7220 */ /* 0x000fc80000410000 */
[----:B------:R-:W-:Y:S02]  /*6250*/  FSEL R176, R176, RZ, P6 ;  /* 0x000000ffb0b07208 */ /* 0x000fe40003000000 */
[----:B------:R-:W-:-:S03]  /*6260*/  SEL R171, R171, RZ, P6 ;  /* 0x000000ffabab7207 */ /* 0x000fc60003000000 */
[----:B------:R-:W-:-:S07]  /*6270*/  FADD.FTZ R87, R87, R176 ;  /* 0x000000b057577221 */ /* 0x000fce0000010000 */
.L_x_24664:
[----:B------:R-:W-:Y:S05]  /*6280*/  BSYNC.RECONVERGENT B2 ;  /* 0x0000000000027941 */ /* 0x000fea0003800200 */
.L_x_24655:
        /* <DEDUP_REMOVED lines=10> */
.L_x_24652:
[----:B------:R-:W-:Y:S05]  /*6330*/  BSYNC.RECONVERGENT B1 ;  /* 0x0000000000017941 */ /* 0x000fea0003800200 */
.L_x_24651:
[----:B------:R-:W-:Y:S01]  /*6340*/  LOP3.LUT P6, RZ, R5, 0x2, RZ, 0xc0, !PT ;  /* 0x0000000205ff7812 */ /* 0x000fe200078cc0ff */
[----:B------:R-:W-:-:S12]  /*6350*/  BSSY.RECONVERGENT B1, `(.L_x_24684) ;  /* 0x0000125000017945 */ /* 0x000fd80003800200 */
[----:B------:R-:W-:Y:S05]  /*6360*/  @!P6 BRA `(.L_x_24685) ;  /* 0x00000010008ce947 */ /* 0x000fea0003800000 */
[----:B------:R-:W-:Y:S04]  /*6370*/  BSSY.RECONVERGENT B2, `(.L_x_24686) ;  /* 0x0000005000027945 */ /* 0x000fe80003800200 */
[----:B------:R-:W-:Y:S05]  /*6380*/  @!P1 BRA `(.L_x_24687) ;  /* 0x00000000000c9947 */ /* 0x000fea0003800000 */
[----:B-----5:R-:W2:Y:S02]  /*6390*/  LDC.64 R164, c[0x0][0x390] ;  /* 0x0000e400ffa47b82 */ /* 0x020ea40000000a00 */
[----:B--2---:R-:W-:-:S06]  /*63a0*/  IMAD.WIDE.U32 R164, R172, 0x10, R164 ;  /* 0x00000010aca47825 */ /* 0x004fcc00078e00a4 */
[----:B------:R-:W5:Y:S02]  /*63b0*/  LDG.E.128 R164, desc[UR6][R164.64] ;  /* 0x00000006a4a47981 */ /* 0x000f64000c1e1d00 */
.L_x_24687:
[----:B------:R-:W-:Y:S05]  /*63c0*/  BSYNC.RECONVERGENT B2 ;  /* 0x0000000000027941 */ /* 0x000fea0003800200 */
.L_x_24686:
        /* <DEDUP_REMOVED lines=10> */
[-CC-:B------:R-:W-:Y:S01]  /*6470*/  @P0 FFMA.FTZ R65, R205, R10.reuse, R177.reuse ;  /* 0x0000000acd410223 */ /* 0x180fe200000100b1 */
[----:B------:R-:W-:Y:S01]  /*6480*/  @P0 FFMA.FTZ R66, R195, R10, R177 ;  /* 0x0000000ac3420223 */ /* 0x000fe200000100b1 */
[----:B-----5:R-:W-:Y:S01]  /*6490*/  MOV R64, R128 ;  /* 0x0000008000407202 */ /* 0x020fe20000000f00 */
        /* <DEDUP_REMOVED lines=13> */
[----:B-1----:R-:W-:-:S03]  /*6570*/  SEL R168, R66, RZ, P6 ;  /* 0x000000ff42a87207 */ /* 0x002fc60003000000 */
[----:B------:R-:W-:-:S07]  /*6580*/  FADD.FTZ R88, R88, R67 ;  /* 0x0000004358587221 */ /* 0x000fce0000010000 */
.L_x_24692:
[----:B------:R-:W-:Y:S05]  /*6590*/  BSYNC.RECONVERGENT B3 ;  /* 0x0000000000037941 */ /* 0x000fea0003800200 */
.L_x_24691:
        /* <DEDUP_REMOVED lines=10> */
.L_x_24694:
[----:B------:R-:W-:Y:S05]  /*6640*/  BSYNC.RECONVERGENT B3 ;  /* 0x0000000000037941 */ /* 0x000fea0003800200 */
.L_x_24693:
        /* <DEDUP_REMOVED lines=9> */
[-C--:B-1----:R-:W-:Y:S01]  /*66e0*/  FMUL.FTZ R170, R166, R67.reuse ;  /* 0x00000043a6aa7220 */ /* 0x082fe20000410000 */
[----:B------:R-:W-:-:S04]  /*66f0*/  FMUL.FTZ R67, R30, R67 ;  /* 0x000000431e437220 */ /* 0x000fc80000410000 */
[----:B------:R-:W-:-:S05]  /*6700*/  FSEL R170, R170, RZ, P6 ;  /* 0x000000ffaaaa7208 */ /* 0x000fca0003000000 */
[----:B------:R-:W-:Y:S01]  /*6710*/  FADD.FTZ R90, R90, R170 ;  /* 0x000000aa5a5a7221 */ /* 0x000fe20000010000 */
[----:B------:R-:W-:-:S07]  /*6720*/  SEL R170, R67, RZ, P6 ;  /* 0x000000ff43aa7207 */ /* 0x000fce0003000000 */
.L_x_24696:
[----:B------:R-:W-:Y:S05]  /*6730*/  BSYNC.RECONVERGENT B3 ;  /* 0x0000000000037941 */ /* 0x000fea0003800200 */
.L_x_24695:
[----:B-1----:R-:W2:Y:S01]  /*6740*/  LDL R174, [R1+0x1c] ;  /* 0x00001c0001ae7983 */ /* 0x002ea20000100800 */
        /* <DEDUP_REMOVED lines=14> */
.L_x_24690:
[----:B------:R-:W-:Y:S04]  /*6830*/  BSSY.RECONVERGENT B3, `(.L_x_24698) ;  /* 0x000000e000037945 */ /* 0x000fe80003800200 */
[----:B------:R-:W-:Y:S05]  /*6840*/  @!P1 BRA `(.L_x_24699) ;  /* 0x0000000000309947 */ /* 0x000fea0003800000 */
[----:B-1----:R-:W-:Y:S01]  /*6850*/  @P0 FFMA.FTZ R168, R205, R10, R177 ;  /* 0x0000000acda80223 */ /* 0x002fe200000100b1 */
        /* <DEDUP_REMOVED lines=11> */
.L_x_24699:
[----:B------:R-:W-:Y:S05]  /*6910*/  BSYNC.RECONVERGENT B3 ;  /* 0x0000000000037941 */ /* 0x000fea0003800200 */
.L_x_24698:
        /* <DEDUP_REMOVED lines=14> */
.L_x_24701:
[----:B------:R-:W-:Y:S05]  /*6a00*/  BSYNC.RECONVERGENT B3 ;  /* 0x0000000000037941 */ /* 0x000fea0003800200 */
.L_x_24700:
        /* <DEDUP_REMOVED lines=14> */
.L_x_24703:
[----:B------:R-:W-:Y:S05]  /*6af0*/  BSYNC.RECONVERGENT B3 ;  /* 0x0000000000037941 */ /* 0x000fea0003800200 */
.L_x_24702:
[----:B------:R-:W-:Y:S05]  /*6b00*/  @!P1 BRA `(.L_x_24697) ;  /* 0x00000008007c9947 */ /* 0x000fea0003800000 */
[----:B-1----:R-:W2:Y:S01]  /*6b10*/  LDL R174, [R1+0x1c] ;  /* 0x00001c0001ae7983 */ /* 0x002ea20000100800 */
        /* <DEDUP_REMOVED lines=13> */
.L_x_24689:
[----:B------:R-:W-:Y:S01]  /*6bf0*/  UISETP.NE.U32.AND UP0, UPT, UR20, URZ, UPT ;  /* 0x000000ff1400728c */ /* 0x000fe2000bf05070 */
[----:B------:R-:W-:-:S03]  /*6c00*/  LOP3.LUT R5, R5, 0xfffffffe, RZ, 0xc0, !PT ;  /* 0xfffffffe05057812 */ /* 0x000fc600078ec0ff */
[----:B------:R-:W-:-:S06]  /*6c10*/  UISETP.NE.AND.EX UP0, UPT, UR21, URZ, UPT, UP0 ;  /* 0x000000ff1500728c */ /* 0x000fcc000bf05300 */
[----:B------:R-:W-:-:S13]  /*6c20*/  PLOP3.LUT P6, PT, PT, PT, UP0, 0x80, 0x8 ;  /* 0x000000000008781c */ /* 0x000fda0003fcf008 */
[----:B------:R-:W-:Y:S01]  /*6c30*/  @P6 LOP3.LUT R5, R5, 0x1, RZ, 0xfc, !PT ;  /* 0x0000000105056812 */ /* 0x000fe200078efcff */
[----:B------:R-:W-:Y:S06]  /*6c40*/  @!P6 BRA `(.L_x_24704) ;  /* 0x000000040030e947 */ /* 0x000fec0003800000 */
        /* <DEDUP_REMOVED lines=33> */
.L_x_24706:
[----:B------:R-:W-:Y:S05]  /*6e60*/  BSYNC.RECONVERGENT B3 ;  /* 0x0000000000037941 */ /* 0x000fea0003800200 */
.L_x_24705:
        /* <DEDUP_REMOVED lines=15> */
.L_x_24708:
[----:B------:R-:W-:Y:S05]  /*6f60*/  BSYNC.RECONVERGENT B3 ;  /* 0x0000000000037941 */ /* 0x000fea0003800200 */
.L_x_24707:
        /* <DEDUP_REMOVED lines=15> */
.L_x_24710:
[----:B------:R-:W-:Y:S05]  /*7060*/  BSYNC.RECONVERGENT B3 ;  /* 0x0000000000037941 */ /* 0x000fea0003800200 */
.L_x_24709:
[----:B------:R-:W-:Y:S05]  /*7070*/  @!P1 BRA `(.L_x_24697) ;  /* 0x0000000400209947 */ /* 0x000fea0003800000 */
[----:B------:R-:W-:Y:S01]  /*7080*/  FMUL.FTZ R171, R67, UR13 ;  /* 0x0000000d43ab7c20 */ /* 0x000fe20008410000 */
[----:B-----5:R-:W-:-:S03]  /*7090*/  ISETP.GE.U32.AND P6, PT, R8, 0x1000000, PT ;  /* 0x010000000800780c */ /* 0x020fc60003fc6070 */
[----:B------:R-:W-:-:S04]  /*70a0*/  FMUL.FTZ R171, R171, UR12 ;  /* 0x0000000cabab7c20 */ /* 0x000fc80008410000 */
[-C--:B------:R-:W-:Y:S01]  /*70b0*/  FMUL.FTZ R174, R167, R171.reuse ;  /* 0x000000aba7ae7220 */ /* 0x080fe20000410000 */
[----:B------:R-:W-:-:S04]  /*70c0*/  FMUL.FTZ R171, R31, R171 ;  /* 0x000000ab1fab7220 */ /* 0x000fc80000410000 */
[----:B------:R-:W-:Y:S02]  /*70d0*/  FSEL R174, R174, RZ, P6 ;  /* 0x000000ffaeae7208 */ /* 0x000fe40003000000 */
[----:B------:R-:W-:-:S03]  /*70e0*/  SEL R171, R171, RZ, P6 ;  /* 0x000000ffabab7207 */ /* 0x000fc60003000000 */
[----:B------:R-:W-:Y:S01]  /*70f0*/  FADD.FTZ R91, R91, R174 ;  /* 0x000000ae5b5b7221 */ /* 0x000fe20000010000 */
[----:B------:R-:W-:Y:S06]  /*7100*/  BRA `(.L_x_24697) ;  /* 0x0000000000fc7947 */ /* 0x000fec0003800000 */
.L_x_24704:
        /* <DEDUP_REMOVED lines=15> */
.L_x_24712:
[----:B------:R-:W-:Y:S05]  /*7200*/  BSYNC.RECONVERGENT B3 ;  /* 0x0000000000037941 */ /* 0x000fea0003800200 */
.L_x_24711:
        /* <DEDUP_REMOVED lines=15> */
.L_x_24714:
[----:B------:R-:W-:Y:S05]  /*7300*/  BSYNC.RECONVERGENT B3 ;  /* 0x0000000000037941 */ /* 0x000fea0003800200 */
.L_x_24713:
        /* <DEDUP_REMOVED lines=15> */
.L_x_24716:
[----:B------:R-:W-:Y:S05]  /*7400*/  BSYNC.RECONVERGENT B3 ;  /* 0x0000000000037941 */ /* 0x000fea0003800200 */
.L_x_24715:
[----:B------:R-:W-:Y:S05]  /*7410*/  @!P1 BRA `(.L_x_24697) ;  /* 0x0000000000389947 */ /* 0x000fea0003800000 */
[----:B-1----:R-:W2:Y:S01]  /*7420*/  LDL R174, [R1+0x1c] ;  /* 0x00001c0001ae7983 */ /* 0x002ea20000100800 */
        /* <DEDUP_REMOVED lines=12> */
[----:B------:R-:W-:-:S07]  /*74f0*/  FADD.FTZ R91, R91, R174 ;  /* 0x000000ae5b5b7221 */ /* 0x000fce0000010000 */
.L_x_24697:
[----:B------:R-:W-:Y:S05]  /*7500*/  BSYNC.RECONVERGENT B2 ;  /* 0x0000000000027941 */ /* 0x000fea0003800200 */
.L_x_24688:
[----:B------:R-:W-:-:S13]  /*7510*/  LOP3.LUT P6, RZ, R5, 0x1, RZ, 0xc0, !PT ;  /* 0x0000000105ff7812 */ /* 0x000fda00078cc0ff */
        /* <DEDUP_REMOVED lines=8> */
.L_x_24685:
[----:B------:R-:W-:Y:S05]  /*75a0*/  BSYNC.RECONVERGENT B1 ;  /* 0x0000000000017941 */ /* 0x000fea0003800200 */
.L_x_24684:
[----:B------:R-:W-:Y:S04]  /*75b0*/  BSSY.RECONVERGENT B1, `(.L_x_24717) ;  /* 0x0000120000017945 */ /* 0x000fe80003800200 */
[----:B------:R-:W-:Y:S05]  /*75c0*/  @!P2 BRA `(.L_x_24718) ;  /* 0x000000100078a947 */ /* 0x000fea0003800000 */
[----:B------:R-:W-:Y:S04]  /*75d0*/  BSSY.RECONVERGENT B2, `(.L_x_24719) ;  /* 0x0000005000027945 */ /* 0x000fe80003800200 */
[----:B------:R-:W-:Y:S05]  /*75e0*/  @!P1 BRA `(.L_x_24720) ;  /* 0x00000000000c9947 */ /* 0x000fea0003800000 */
[----:B-----5:R-:W3:Y:S02]  /*75f0*/  LDC.64 R164, c[0x0][0x390] ;  /* 0x0000e400ffa47b82 */ /* 0x020ee40000000a00 */
[----:B---3--:R-:W-:-:S06]  /*7600*/  IMAD.WIDE.U32 R164, R172, 0x10, R164 ;  /* 0x00000010aca47825 */ /* 0x008fcc00078e00a4 */
[----:B------:R-:W5:Y:S02]  /*7610*/  LDG.E.128 R164, desc[UR6][R164.64] ;  /* 0x00000006a4a47981 */ /* 0x000f64000c1e1d00 */
.L_x_24720:
[----:B------:R-:W-:Y:S05]  /*7620*/  BSYNC.RECONVERGENT B2 ;  /* 0x0000000000027941 */ /* 0x000fea0003800200 */
.L_x_24719:
        /* <DEDUP_REMOVED lines=24> */
[----:B-12---:R-:W-:-:S03]  /*77b0*/  SEL R168, R66, RZ, P6 ;  /* 0x000000ff42a87207 */ /* 0x006fc60003000000 */
[----:B------:R-:W-:-:S07]  /*77c0*/  FADD.FTZ R92, R92, R67 ;  /* 0x000000435c5c7221 */ /* 0x000fce0000010000 */
.L_x_24725:
[----:B------:R-:W-:Y:S05]  /*77d0*/  BSYNC.RECONVERGENT B3 ;  /* 0x0000000000037941 */ /* 0x000fea0003800200 */
.L_x_24724:
        /* <DEDUP_REMOVED lines=10> */
.L_x_24727:
[----:B------:R-:W-:Y:S05]  /*7880*/  BSYNC.RECONVERGENT B3 ;  /* 0x0000000000037941 */ /* 0x000fea0003800200 */
.L_x_24726:
        /* <DEDUP_REMOVED lines=9> */
[-C--:B-12---:R-:W-:Y:S01]  /*7920*/  FMUL.FTZ R170, R166, R67.reuse ;  /* 0x00000043a6aa7220 */ /* 0x086fe20000410000 */
[----:B------:R-:W-:-:S04]  /*7930*/  FMUL.FTZ R67, R34, R67 ;  /* 0x0000004322437220 */ /* 0x000fc80000410000 */
[----:B------:R-:W-:-:S05]  /*7940*/  FSEL R170, R170, RZ, P6 ;  /* 0x000000ffaaaa7208 */ /* 0x000fca0003000000 */
[----:B------:R-:W-:Y:S01]  /*7950*/  FADD.FTZ R94, R94, R170 ;  /* 0x000000aa5e5e7221 */ /* 0x000fe20000010000 */
[----:B------:R-:W-:-:S07]  /*7960*/  SEL R170, R67, RZ, P6 ;  /* 0x000000ff43aa7207 */ /* 0x000fce0003000000 */
.L_x_24729:
[----:B------:R-:W-:Y:S05]  /*7970*/  BSYNC.RECONVERGENT B3 ;  /* 0x0000000000037941 */ /* 0x000fea0003800200 */
.L_x_24728:
[----:B-12---:R-:W2:Y:S01]  /*7980*/  LDL R174, [R1+0x18] ;  /* 0x0000180001ae7983 */ /* 0x006ea20000100800 */
        /* <DEDUP_REMOVED lines=14> */
.L_x_24723:
[----:B------:R-:W-:Y:S04]  /*7a70*/  BSSY.RECONVERGENT B3, `(.L_x_24731) ;  /* 0x000000e000037945 */ /* 0x000fe80003800200 */
[----:B------:R-:W-:Y:S05]  /*7a80*/  @!P1 BRA `(.L_x_24732) ;  /* 0x0000000000309947 */ /* 0x000fea0003800000 */
[----:B-12---:R-:W-:Y:S01]  /*7a90*/  @P0 FFMA.FTZ R168, R204, R10, R177 ;  /* 0x0000000acca80223 */ /* 0x006fe200000100b1 */
        /* <DEDUP_REMOVED lines=11> */
.L_x_24732:
[----:B------:R-:W-:Y:S05]  /*7b50*/  BSYNC.RECONVERGENT B3 ;  /* 0x0000000000037941 */ /* 0x000fea0003800200 */
.L_x_24731:
        /* <DEDUP_REMOVED lines=14> */
.L_x_24734:
[----:B------:R-:W-:Y:S05]  /*7c40*/  BSYNC.RECONVERGENT B3 ;  /* 0x0000000000037941 */ /* 0x000fea0003800200 */
.L_x_24733:
        /* <DEDUP_REMOVED lines=14> */
.L_x_24736:
[----:B------:R-:W-:Y:S05]  /*7d30*/  BSYNC.RECONVERGENT B3 ;  /* 0x0000000000037941 */ /* 0x000fea0003800200 */
.L_x_24735:
[----:B------:R-:W-:Y:S05]  /*7d40*/  @!P1 BRA `(.L_x_24730) ;  /* 0x0000000800749947 */ /* 0x000fea0003800000 */
[----:B-12---:R-:W2:Y:S01]  /*7d50*/  LDL R174, [R1+0x18] ;  /* 0x0000180001ae7983 */ /* 0x006ea20000100800 */
        /* <DEDUP_REMOVED lines=13> */
.L_x_24722:
        /* <DEDUP_REMOVED lines=37> */
.L_x_24739:
[----:B------:R-:W-:Y:S05]  /*8080*/  BSYNC.RECONVERGENT B3 ;  /* 0x0000000000037941 */ /* 0x000fea0003800200 */
.L_x_24738:
        /* <DEDUP_REMOVED lines=15> */
.L_x_24741:
[----:B------:R-:W-:Y:S05]  /*8180*/  BSYNC.RECONVERGENT B3 ;  /* 0x0000000000037941 */ /* 0x000fea0003800200 */
.L_x_24740:
        /* <DEDUP_REMOVED lines=15> */
.L_x_24743:
[----:B------:R-:W-:Y:S05]  /*8280*/  BSYNC.RECONVERGENT B3 ;  /* 0x0000000000037941 */ /* 0x000fea0003800200 */
.L_x_24742:
        /* <DEDUP_REMOVED lines=10> */
.L_x_24737:
[----:B------:R-:W-:Y:S04]  /*8330*/  BSSY.RECONVERGENT B3, `(.L_x_24744) ;  /* 0x000000f000037945 */ /* 0x000fe80003800200 */
[----:B------:R-:W-:Y:S05]  /*8340*/  @!P1 BRA `(.L_x_24745) ;  /* 0x0000000000349947 */ /* 0x000fea0003800000 */
[----:B-12---:R-:W-:Y:S01]  /*8350*/  FFMA.FTZ R168, R204, R10, R177 ;  /* 0x0000000acca87223 */ /* 0x006fe200000100b1 */
        /* <DEDUP_REMOVED lines=12> */
.L_x_24745:
[----:B------:R-:W-:Y:S05]  /*8420*/  BSYNC.RECONVERGENT B3 ;  /* 0x0000000000037941 */ /* 0x000fea0003800200 */
.L_x_24744:
        /* <DEDUP_REMOVED lines=15> */
.L_x_24747:
[----:B------:R-:W-:Y:S05]  /*8520*/  BSYNC.RECONVERGENT B3 ;  /* 0x0000000000037941 */ /* 0x000fea0003800200 */
.L_x_24746:
        /* <DEDUP_REMOVED lines=15> */
.L_x_24749:
[----:B------:R-:W-:Y:S05]  /*8620*/  BSYNC.RECONVERGENT B3 ;  /* 0x0000000000037941 */ /* 0x000fea0003800200 */
.L_x_24748:
[----:B------:R-:W-:Y:S05]  /*8630*/  @!P1 BRA `(.L_x_24730) ;  /* 0x0000000000389947 */ /* 0x000fea0003800000 */
[----:B-12---:R-:W2:Y:S01]  /*8640*/  LDL R174, [R1+0x18] ;  /* 0x0000180001ae7983 */ /* 0x006ea20000100800 */
        /* <DEDUP_REMOVED lines=13> */
.L_x_24730:
[----:B------:R-:W-:Y:S05]  /*8720*/  BSYNC.RECONVERGENT B2 ;  /* 0x0000000000027941 */ /* 0x000fea0003800200 */
.L_x_24721:
        /* <DEDUP_REMOVED lines=8> */
.L_x_24718:
[----:B------:R-:W-:Y:S05]  /*87b0*/  BSYNC.RECONVERGENT B1 ;  /* 0x0000000000017941 */ /* 0x000fea0003800200 */
.L_x_24717:
        /* <DEDUP_REMOVED lines=8> */
.L_x_24753:
[----:B------:R-:W-:Y:S05]  /*8840*/  BSYNC.RECONVERGENT B2 ;  /* 0x0000000000027941 */ /* 0x000fea0003800200 */
.L_x_24752:
        /* <DEDUP_REMOVED lines=24> */
[----:B-123--:R-:W-:-:S03]  /*89d0*/  SEL R168, R66, RZ, P6 ;  /* 0x000000ff42a87207 */ /* 0x00efc60003000000 */
[----:B------:R-:W-:-:S07]  /*89e0*/  FADD.FTZ R96, R96, R67 ;  /* 0x0000004360607221 */ /* 0x000fce0000010000 */
.L_x_24758:
[----:B------:R-:W-:Y:S05]  /*89f0*/  BSYNC.RECONVERGENT B3 ;  /* 0x0000000000037941 */ /* 0x000fea0003800200 */
.L_x_24757:
        /* <DEDUP_REMOVED lines=10> */
.L_x_24760:
[----:B------:R-:W-:Y:S05]  /*8aa0*/  BSYNC.RECONVERGENT B3 ;  /* 0x0000000000037941 */ /* 0x000fea0003800200 */
.L_x_24759:
        /* <DEDUP_REMOVED lines=9> */
[-C--:B-123--:R-:W-:Y:S01]  /*8b40*/  FMUL.FTZ R170, R166, R67.reuse ;  /* 0x00000043a6aa7220 */ /* 0x08efe20000410000 */
[----:B------:R-:W-:-:S04]  /*8b50*/  FMUL.FTZ R67, R38, R67 ;  /* 0x0000004326437220 */ /* 0x000fc80000410000 */
[----:B------:R-:W-:-:S05]  /*8b60*/  FSEL R170, R170, RZ, P6 ;  /* 0x000000ffaaaa7208 */ /* 0x000fca0003000000 */
[----:B------:R-:W-:Y:S01]  /*8b70*/  FADD.FTZ R98, R98, R170 ;  /* 0x000000aa62627221 */ /* 0x000fe20000010000 */
[----:B------:R-:W-:-:S07]  /*8b80*/  SEL R170, R67, RZ, P6 ;  /* 0x000000ff43aa7207 */ /* 0x000fce0003000000 */
.L_x_24762:
[----:B------:R-:W-:Y:S05]  /*8b90*/  BSYNC.RECONVERGENT B3 ;  /* 0x0000000000037941 */ /* 0x000fea0003800200 */
.L_x_24761:
[----:B-123--:R-:W2:Y:S01]  /*8ba0*/  LDL R174, [R1+0x14] ;  /* 0x0000140001ae7983 */ /* 0x00eea20000100800 */
        /* <DEDUP_REMOVED lines=14> */
.L_x_24756:
[----:B------:R-:W-:Y:S04]  /*8c90*/  BSSY.RECONVERGENT B3, `(.L_x_24764) ;  /* 0x000000e000037945 */ /* 0x000fe80003800200 */
[----:B------:R-:W-:Y:S05]  /*8ca0*/  @!P1 BRA `(.L_x_24765) ;  /* 0x0000000000309947 */ /* 0x000fea0003800000 */
[----:B-123--:R-:W-:Y:S01]  /*8cb0*/  @P0 FFMA.FTZ R168, R203, R10, R177 ;  /* 0x0000000acba80223 */ /* 0x00efe200000100b1 */
        /* <DEDUP_REMOVED lines=11> */
.L_x_24765:
[----:B------:R-:W-:Y:S05]  /*8d70*/  BSYNC.RECONVERGENT B3 ;  /* 0x0000000000037941 */ /* 0x000fea0003800200 */
.L_x_24764:
        /* <DEDUP_REMOVED lines=14> */
.L_x_24767:
[----:B------:R-:W-:Y:S05]  /*8e60*/  BSYNC.RECONVERGENT B3 ;  /* 0x0000000000037941 */ /* 0x000fea0003800200 */
.L_x_24766:
        /* <DEDUP_REMOVED lines=14> */
.L_x_24769:
[----:B------:R-:W-:Y:S05]  /*8f50*/  BSYNC.RECONVERGENT B3 ;  /* 0x0000000000037941 */ /* 0x000fea0003800200 */
.L_x_24768:
[----:B------:R-:W-:Y:S05]  /*8f60*/  @!P1 BRA `(.L_x_24763) ;  /* 0x0000000800749947 */ /* 0x000fea0003800000 */
[----:B-123--:R-:W2:Y:S01]  /*8f70*/  LDL R174, [R1+0x14] ;  /* 0x0000140001ae7983 */ /* 0x00eea20000100800 */
        /* <DEDUP_REMOVED lines=13> */
.L_x_24755:
        /* <DEDUP_REMOVED lines=37> */
.L_x_24772:
[----:B------:R-:W-:Y:S05]  /*92a0*/  BSYNC.RECONVERGENT B3 ;  /* 0x0000000000037941 */ /* 0x000fea0003800200 */
.L_x_24771:
        /* <DEDUP_REMOVED lines=15> */
.L_x_24774:
[----:B------:R-:W-:Y:S05]  /*93a0*/  BSYNC.RECONVERGENT B3 ;  /* 0x0000000000037941 */ /* 0x000fea0003800200 */
.L_x_24773:
        /* <DEDUP_REMOVED lines=15> */
.L_x_24776:
[----:B------:R-:W-:Y:S05]  /*94a0*/  BSYNC.RECONVERGENT B3 ;  /* 0x0000000000037941 */ /* 0x000fea0003800200 */
.L_x_24775:
        /* <DEDUP_REMOVED lines=10> */
.L_x_24770:
[----:B------:R-:W-:Y:S04]  /*9550*/  BSSY.RECONVERGENT B3, `(.L_x_24777) ;  /* 0x000000f000037945 */ /* 0x000fe80003800200 */
[----:B------:R-:W-:Y:S05]  /*9560*/  @!P1 BRA `(.L_x_24778) ;  /* 0x0000000000349947 */ /* 0x000fea0003800000 */
[----:B-123--:R-:W-:Y:S01]  /*9570*/  FFMA.FTZ R168, R203, R10, R177 ;  /* 0x0000000acba87223 */ /* 0x00efe200000100b1 */
        /* <DEDUP_REMOVED lines=12> */
.L_x_24778:
[----:B------:R-:W-:Y:S05]  /*9640*/  BSYNC.RECONVERGENT B3 ;  /* 0x0000000000037941 */ /* 0x000fea0003800200 */
.L_x_24777:
        /* <DEDUP_REMOVED lines=15> */
.L_x_24780:
[----:B------:R-:W-:Y:S05]  /*9740*/  BSYNC.RECONVERGENT B3 ;  /* 0x0000000000037941 */ /* 0x000fea0003800200 */
.L_x_24779:
        /* <DEDUP_REMOVED lines=15> */
.L_x_24782:
[----:B------:R-:W-:Y:S05]  /*9840*/  BSYNC.RECONVERGENT B3 ;  /* 0x0000000000037941 */ /* 0x000fea0003800200 */
.L_x_24781:
[----:B------:R-:W-:Y:S05]  /*9850*/  @!P1 BRA `(.L_x_24763) ;  /* 0x0000000000389947 */ /* 0x000fea0003800000 */
[----:B-123--:R-:W2:Y:S01]  /*9860*/  LDL R174, [R1+0x14] ;  /* 0x0000140001ae7983 */ /* 0x00eea20000100800 */
        /* <DEDUP_REMOVED lines=13> */
.L_x_24763:
[----:B------:R-:W-:Y:S05]  /*9940*/  BSYNC.RECONVERGENT B2 ;  /* 0x0000000000027941 */ /* 0x000fea0003800200 */
.L_x_24754:
        /* <DEDUP_REMOVED lines=8> */
.L_x_24751:
[----:B------:R-:W-:Y:S05]  /*99d0*/  BSYNC.RECONVERGENT B1 ;  /* 0x0000000000017941 */ /* 0x000fea0003800200 */
.L_x_24750:
        /* <DEDUP_REMOVED lines=8> */
.L_x_24786:
[----:B------:R-:W-:Y:S05]  /*9a60*/  BSYNC.RECONVERGENT B2 ;  /* 0x0000000000027941 */ /* 0x000fea0003800200 */
.L_x_24785:
        /* <DEDUP_REMOVED lines=24> */
[----:B-1234-:R-:W-:-:S03]  /*9bf0*/  SEL R168, R66, RZ, P6 ;  /* 0x000000ff42a87207 */ /* 0x01efc60003000000 */
[----:B------:R-:W-:-:S07]  /*9c00*/  FADD.FTZ R100, R100, R67 ;  /* 0x0000004364647221 */ /* 0x000fce0000010000 */
.L_x_24791:
[----:B------:R-:W-:Y:S05]  /*9c10*/  BSYNC.RECONVERGENT B3 ;  /* 0x0000000000037941 */ /* 0x000fea0003800200 */
.L_x_24790:
        /* <DEDUP_REMOVED lines=10> */
.L_x_24793:
[----:B------:R-:W-:Y:S05]  /*9cc0*/  BSYNC.RECONVERGENT B3 ;  /* 0x0000000000037941 */ /* 0x000fea0003800200 */
.L_x_24792:
        /* <DEDUP_REMOVED lines=9> */
[-C--:B-1234-:R-:W-:Y:S01]  /*9d60*/  FMUL.FTZ R170, R166, R67.reuse ;  /* 0x00000043a6aa7220 */ /* 0x09efe20000410000 */
[----:B------:R-:W-:-:S04]  /*9d70*/  FMUL.FTZ R67, R42, R67 ;  /* 0x000000432a437220 */ /* 0x000fc80000410000 */
[----:B------:R-:W-:-:S05]  /*9d80*/  FSEL R170, R170, RZ, P6 ;  /* 0x000000ffaaaa7208 */ /* 0x000fca0003000000 */
[----:B------:R-:W-:Y:S01]  /*9d90*/  FADD.FTZ R102, R102, R170 ;  /* 0x000000aa66667221 */ /* 0x000fe20000010000 */
[----:B------:R-:W-:-:S07]  /*9da0*/  SEL R170, R67, RZ, P6 ;  /* 0x000000ff43aa7207 */ /* 0x000fce0003000000 */
.L_x_24795:
[----:B------:R-:W-:Y:S05]  /*9db0*/  BSYNC.RECONVERGENT B3 ;  /* 0x0000000000037941 */ /* 0x000fea0003800200 */
.L_x_24794:
[----:B-1234-:R-:W2:Y:S01]  /*9dc0*/  LDL R174, [R1+0x10] ;  /* 0x0000100001ae7983 */ /* 0x01eea20000100800 */
        /* <DEDUP_REMOVED lines=14> */
.L_x_24789:
[----:B------:R-:W-:Y:S04]  /*9eb0*/  BSSY.RECONVERGENT B3, `(.L_x_24797) ;  /* 0x000000e000037945 */ /* 0x000fe80003800200 */
[----:B------:R-:W-:Y:S05]  /*9ec0*/  @!P1 BRA `(.L_x_24798) ;  /* 0x0000000000309947 */ /* 0x000fea0003800000 */
[----:B-1234-:R-:W-:Y:S01]  /*9ed0*/  @P0 FFMA.FTZ R168, R202, R10, R177 ;  /* 0x0000000acaa80223 */ /* 0x01efe200000100b1 */
        /* <DEDUP_REMOVED lines=11> */
.L_x_24798:
[----:B------:R-:W-:Y:S05]  /*9f90*/  BSYNC.RECONVERGENT B3 ;  /* 0x0000000000037941 */ /* 0x000fea0003800200 */
.L_x_24797:
        /* <DEDUP_REMOVED lines=14> */
.L_x_24800:
[----:B------:R-:W-:Y:S05]  /*a080*/  BSYNC.RECONVERGENT B3 ;  /* 0x0000000000037941 */ /* 0x000fea0003800200 */
.L_x_24799:
        /* <DEDUP_REMOVED lines=14> */
.L_x_24802:
[----:B------:R-:W-:Y:S05]  /*a170*/  BSYNC.RECONVERGENT B3 ;  /* 0x0000000000037941 */ /* 0x000fea0003800200 */
.L_x_24801:
[----:B------:R-:W-:Y:S05]  /*a180*/  @!P1 BRA `(.L_x_24796) ;  /* 0x0000000800749947 */ /* 0x000fea0003800000 */
[----:B-1234-:R-:W2:Y:S01]  /*a190*/  LDL R174, [R1+0x10] ;  /* 0x0000100001ae7983 */ /* 0x01eea20000100800 */
        /* <DEDUP_REMOVED lines=13> */
.L_x_24788:
[----:B------:R-:W-:-:S04]  /*a270*/  UISETP.NE.U32.AND UP0, UPT, UR20, URZ, UPT ;  /* 0x000000ff1400728c */ /* 0x000fc8000bf05070 */
[----:B------:R-:W-:-:S06]  /*a280*/  UISETP.NE.AND.EX UP0, UPT, UR21, URZ, UPT, UP0 ;  /* 0x000000ff1500728c */ /* 0x000fcc000bf05300 */
[----:B------:R-:W-:-:S13]  /*a290*/  PLOP3.LUT P2, PT, PT, PT, UP0, 0x80, 0x8 ;  /* 0x000000000008781c */ /* 0x000fda0003f4f008 */
[----:B------:R-:W-:Y:S05]  /*a2a0*/  @!P2 BRA `(.L_x_24803) ;  /* 0x000000040030a947 */ /* 0x000fea0003800000 */
[----:B-1234-:R-:W2:Y:S01]  /*a2b0*/  LDL R174, [R1+0x10] ;  /* 0x0000100001ae7983 */ /* 0x01eea20000100800 */
        /* <DEDUP_REMOVED lines=32> */
.L_x_24805:
[----:B------:R-:W-:Y:S05]  /*a4c0*/  BSYNC.RECONVERGENT B3 ;  /* 0x0000000000037941 */ /* 0x000fea0003800200 */
.L_x_24804:
        /* <DEDUP_REMOVED lines=15> */
.L_x_24807:
[----:B------:R-:W-:Y:S05]  /*a5c0*/  BSYNC.RECONVERGENT B3 ;  /* 0x0000000000037941 */ /* 0x000fea0003800200 */
.L_x_24806:
        /* <DEDUP_REMOVED lines=15> */
.L_x_24809:
[----:B------:R-:W-:Y:S05]  /*a6c0*/  BSYNC.RECONVERGENT B3 ;  /* 0x0000000000037941 */ /* 0x000fea0003800200 */
.L_x_24808:
        /* <DEDUP_REMOVED lines=10> */
.L_x_24803:
[----:B------:R-:W-:Y:S04]  /*a770*/  BSSY.RECONVERGENT B3, `(.L_x_24810) ;  /* 0x000000f000037945 */ /* 0x000fe80003800200 */
[----:B------:R-:W-:Y:S05]  /*a780*/  @!P1 BRA `(.L_x_24811) ;  /* 0x0000000000349947 */ /* 0x000fea0003800000 */
[----:B-1234-:R-:W-:Y:S01]  /*a790*/  FFMA.FTZ R168, R202, R10, R177 ;  /* 0x0000000acaa87223 */ /* 0x01efe200000100b1 */
        /* <DEDUP_REMOVED lines=12> */
.L_x_24811:
[----:B------:R-:W-:Y:S05]  /*a860*/  BSYNC.RECONVERGENT B3 ;  /* 0x0000000000037941 */ /* 0x000fea0003800200 */
.L_x_24810:
        /* <DEDUP_REMOVED lines=15> */
.L_x_24813:
[----:B------:R-:W-:Y:S05]  /*a960*/  BSYNC.RECONVERGENT B3 ;  /* 0x0000000000037941 */ /* 0x000fea0003800200 */
.L_x_24812:
        /* <DEDUP_REMOVED lines=15> */
.L_x_24815:
[----:B------:R-:W-:Y:S05]  /*aa60*/  BSYNC.RECONVERGENT B3 ;  /* 0x0000000000037941 */ /* 0x000fea0003800200 */
.L_x_24814:
[----:B------:R-:W-:Y:S05]  /*aa70*/  @!P1 BRA `(.L_x_24796) ;  /* 0x0000000000389947 */ /* 0x000fea0003800000 */
[----:B-1234-:R-:W2:Y:S01]  /*aa80*/  LDL R174, [R1+0x10] ;  /* 0x0000100001ae7983 */ /* 0x01eea20000100800 */
        /* <DEDUP_REMOVED lines=13> */
.L_x_24796:
[----:B------:R-:W-:Y:S05]  /*ab60*/  BSYNC.RECONVERGENT B2 ;  /* 0x0000000000027941 */ /* 0x000fea0003800200 */
.L_x_24787:
        /* <DEDUP_REMOVED lines=8> */
.L_x_24784:
[----:B------:R-:W-:Y:S05]  /*abf0*/  BSYNC.RECONVERGENT B1 ;  /* 0x0000000000017941 */ /* 0x000fea0003800200 */
.L_x_24783:
        /* <DEDUP_REMOVED lines=8> */
.L_x_24819:
[----:B------:R-:W-:Y:S05]  /*ac80*/  BSYNC.RECONVERGENT B2 ;  /* 0x0000000000027941 */ /* 0x000fea0003800200 */
.L_x_24818:
        /* <DEDUP_REMOVED lines=26> */
.L_x_24824:
[----:B------:R-:W-:Y:S05]  /*ae30*/  BSYNC.RECONVERGENT B3 ;  /* 0x0000000000037941 */ /* 0x000fea0003800200 */
.L_x_24823:
        /* <DEDUP_REMOVED lines=10> */
.L_x_24826:
[----:B------:R-:W-:Y:S05]  /*aee0*/  BSYNC.RECONVERGENT B3 ;  /* 0x0000000000037941 */ /* 0x000fea0003800200 */
.L_x_24825:
        /* <DEDUP_REMOVED lines=14> */
.L_x_24828:
[----:B------:R-:W-:Y:S05]  /*afd0*/  BSYNC.RECONVERGENT B3 ;  /* 0x0000000000037941 */ /* 0x000fea0003800200 */
.L_x_24827:
        /* <DEDUP_REMOVED lines=15> */
.L_x_24822:
        /* <DEDUP_REMOVED lines=14> */
.L_x_24831:
[----:B------:R-:W-:Y:S05]  /*b1b0*/  BSYNC.RECONVERGENT B3 ;  /* 0x0000000000037941 */ /* 0x000fea0003800200 */
.L_x_24830:
        /* <DEDUP_REMOVED lines=14> */
.L_x_24833:
[----:B------:R-:W-:Y:S05]  /*b2a0*/  BSYNC.RECONVERGENT B3 ;  /* 0x0000000000037941 */ /* 0x000fea0003800200 */
.L_x_24832:
        /* <DEDUP_REMOVED lines=14> */
.L_x_24835:
[----:B------:R-:W-:Y:S05]  /*b390*/  BSYNC.RECONVERGENT B3 ;  /* 0x0000000000037941 */ /* 0x000fea0003800200 */
.L_x_24834:
        /* <DEDUP_REMOVED lines=15> */
.L_x_24821:
        /* <DEDUP_REMOVED lines=37> */
.L_x_24838:
[----:B------:R-:W-:Y:S05]  /*b6e0*/  BSYNC.RECONVERGENT B3 ;  /* 0x0000000000037941 */ /* 0x000fea0003800200 */
.L_x_24837:
        /* <DEDUP_REMOVED lines=15> */
.L_x_24840:
[----:B------:R-:W-:Y:S05]  /*b7e0*/  BSYNC.RECONVERGENT B3 ;  /* 0x0000000000037941 */ /* 0x000fea0003800200 */
.L_x_24839:
        /* <DEDUP_REMOVED lines=15> */
.L_x_24842:
[----:B------:R-:W-:Y:S05]  /*b8e0*/  BSYNC.RECONVERGENT B3 ;  /* 0x0000000000037941 */ /* 0x000fea0003800200 */
.L_x_24841:
        /* <DEDUP_REMOVED lines=10> */
.L_x_24836:
        /* <DEDUP_REMOVED lines=15> */
.L_x_24844:
[----:B------:R-:W-:Y:S05]  /*ba80*/  BSYNC.RECONVERGENT B3 ;  /* 0x0000000000037941 */ /* 0x000fea0003800200 */
.L_x_24843:
        /* <DEDUP_REMOVED lines=15> */
.L_x_24846:
[----:B------:R-:W-:Y:S05]  /*bb80*/  BSYNC.RECONVERGENT B3 ;  /* 0x0000000000037941 */ /* 0x000fea0003800200 */
.L_x_24845:
        /* <DEDUP_REMOVED lines=15> */
.L_x_24848:
[----:B------:R-:W-:Y:S05]  /*bc80*/  BSYNC.RECONVERGENT B3 ;  /* 0x0000000000037941 */ /* 0x000fea0003800200 */
.L_x_24847:
        /* <DEDUP_REMOVED lines=15> */
.L_x_24829:
[----:B------:R-:W-:Y:S05]  /*bd80*/  BSYNC.RECONVERGENT B2 ;  /* 0x0000000000027941 */ /* 0x000fea0003800200 */
.L_x_24820:
        /* <DEDUP_REMOVED lines=8> */
.L_x_24817:
[----:B------:R-:W-:Y:S05]  /*be10*/  BSYNC.RECONVERGENT B1 ;  /* 0x0000000000017941 */ /* 0x000fea0003800200 */
.L_x_24816:
[----:B------:R-:W-:Y:S04]  /*be20*/  BSSY.RECONVERGENT B1, `(.L_x_24849) ;  /* 0x0000120000017945 */ /* 0x000fe80003800200 */
[----:B------:R-:W-:Y:S05]  /*be30*/  @!P3 BRA `(.L_x_24850) ;  /* 0x000000100078b947 */ /* 0x000fea0003800000 */
[----:B------:R-:W-:Y:S04]  /*be40*/  BSSY.RECONVERGENT B2, `(.L_x_24851) ;  /* 0x0000005000027945 */ /* 0x000fe80003800200 */
[----:B------:R-:W-:Y:S05]  /*be50*/  @!P1 BRA `(.L_x_24852) ;  /* 0x00000000000c9947 */ /* 0x000fea0003800000 */
[----:B-----5:R-:W0:Y:S02]  /*be60*/  LDC.64 R164, c[0x0][0x390] ;  /* 0x0000e400ffa47b82 */ /* 0x020e240000000a00 */
[----:B0-----:R-:W-:-:S06]  /*be70*/  IMAD.WIDE.U32 R164, R172, 0x10, R164 ;  /* 0x00000010aca47825 */ /* 0x001fcc00078e00a4 */
[----:B------:R-:W5:Y:S02]  /*be80*/  LDG.E.128 R164, desc[UR6][R164.64] ;  /* 0x00000006a4a47981 */ /* 0x000f64000c1e1d00 */
.L_x_24852:
[----:B------:R-:W-:Y:S05]  /*be90*/  BSYNC.RECONVERGENT B2 ;  /* 0x0000000000027941 */ /* 0x000fea0003800200 */
.L_x_24851:
        /* <DEDUP_REMOVED lines=26> */
.L_x_24857:
[----:B------:R-:W-:Y:S05]  /*c040*/  BSYNC.RECONVERGENT B3 ;  /* 0x0000000000037941 */ /* 0x000fea0003800200 */
.L_x_24856:
        /* <DEDUP_REMOVED lines=10> */
.L_x_24859:
[----:B------:R-:W-:Y:S05]  /*c0f0*/  BSYNC.RECONVERGENT B3 ;  /* 0x0000000000037941 */ /* 0x000fea0003800200 */
.L_x_24858:
        /* <DEDUP_REMOVED lines=14> */
.L_x_24861:
[----:B------:R-:W-:Y:S05]  /*c1e0*/  BSYNC.RECONVERGENT B3 ;  /* 0x0000000000037941 */ /* 0x000fea0003800200 */
.L_x_24860:
        /* <DEDUP_REMOVED lines=15> */
.L_x_24855:
        /* <DEDUP_REMOVED lines=14> */
.L_x_24864:
[----:B------:R-:W-:Y:S05]  /*c3c0*/  BSYNC.RECONVERGENT B3 ;  /* 0x0000000000037941 */ /* 0x000fea0003800200 */
.L_x_24863:
        /* <DEDUP_REMOVED lines=14> */
.L_x_24866:
[----:B------:R-:W-:Y:S05]  /*c4b0*/  BSYNC.RECONVERGENT B3 ;  /* 0x0000000000037941 */ /* 0x000fea0003800200 */
.L_x_24865:
        /* <DEDUP_REMOVED lines=14> */
.L_x_24868:
[----:B------:R-:W-:Y:S05]  /*c5a0*/  BSYNC.RECONVERGENT B3 ;  /* 0x0000000000037941 */ /* 0x000fea0003800200 */
.L_x_24867:
        /* <DEDUP_REMOVED lines=15> */
.L_x_24854:
        /* <DEDUP_REMOVED lines=37> */
.L_x_24871:
[----:B------:R-:W-:Y:S05]  /*c8f0*/  BSYNC.RECONVERGENT B3 ;  /* 0x0000000000037941 */ /* 0x000fea0003800200 */
.L_x_24870:
        /* <DEDUP_REMOVED lines=15> */
.L_x_24873:
[----:B------:R-:W-:Y:S05]  /*c9f0*/  BSYNC.RECONVERGENT B3 ;  /* 0x0000000000037941 */ /* 0x000fea0003800200 */
.L_x_24872:
        /* <DEDUP_REMOVED lines=15> */
.L_x_24875:
[----:B------:R-:W-:Y:S05]  /*caf0*/  BSYNC.RECONVERGENT B3 ;  /* 0x0000000000037941 */ /* 0x000fea0003800200 */
.L_x_24874:
        /* <DEDUP_REMOVED lines=10> */
.L_x_24869:
        /* <DEDUP_REMOVED lines=15> */
.L_x_24877:
[----:B------:R-:W-:Y:S05]  /*cc90*/  BSYNC.RECONVERGENT B3 ;  /* 0x0000000000037941 */ /* 0x000fea0003800200 */
.L_x_24876:
        /* <DEDUP_REMOVED lines=15> */
.L_x_24879:
[----:B------:R-:W-:Y:S05]  /*cd90*/  BSYNC.RECONVERGENT B3 ;  /* 0x0000000000037941 */ /* 0x000fea0003800200 */
.L_x_24878:
        /* <DEDUP_REMOVED lines=15> */
.L_x_24881:
[----:B------:R-:W-:Y:S05]  /*ce90*/  BSYNC.RECONVERGENT B3 ;  /* 0x0000000000037941 */ /* 0x000fea0003800200 */
.L_x_24880:
        /* <DEDUP_REMOVED lines=15> */
.L_x_24862:
[----:B------:R-:W-:Y:S05]  /*cf90*/  BSYNC.RECONVERGENT B2 ;  /* 0x0000000000027941 */ /* 0x000fea0003800200 */
.L_x_24853:
        /* <DEDUP_REMOVED lines=8> */
.L_x_24850:
[----:B------:R-:W-:Y:S05]  /*d020*/  BSYNC.RECONVERGENT B1 ;  /* 0x0000000000017941 */ /* 0x000fea0003800200 */
.L_x_24849:
[----:B------:R-:W-:Y:S04]  /*d030*/  BSSY.RECONVERGENT B1, `(.L_x_24882) ;  /* 0x0000120000017945 */ /* 0x000fe80003800200 */
[----:B------:R-:W-:Y:S05]  /*d040*/  @!P4 BRA `(.L_x_24883) ;  /* 0x000000100078c947 */ /* 0x000fea0003800000 */
[----:B------:R-:W-:Y:S04]  /*d050*/  BSSY.RECONVERGENT B2, `(.L_x_24884) ;  /* 0x0000005000027945 */ /* 0x000fe80003800200 */
[----:B------:R-:W-:Y:S05]  /*d060*/  @!P1 BRA `(.L_x_24885) ;  /* 0x00000000000c9947 */ /* 0x000fea0003800000 */
[----:B-----5:R-:W0:Y:S02]  /*d070*/  LDC.64 R164, c[0x0][0x390] ;  /* 0x0000e400ffa47b82 */ /* 0x020e240000000a00 */
[----:B0-----:R-:W-:-:S06]  /*d080*/  IMAD.WIDE.U32 R164, R172, 0x10, R164 ;  /* 0x00000010aca47825 */ /* 0x001fcc00078e00a4 */
[----:B------:R-:W5:Y:S02]  /*d090*/  LDG.E.128 R164, desc[UR6][R164.64] ;  /* 0x00000006a4a47981 */ /* 0x000f64000c1e1d00 */
.L_x_24885:
[----:B------:R-:W-:Y:S05]  /*d0a0*/  BSYNC.RECONVERGENT B2 ;  /* 0x0000000000027941 */ /* 0x000fea0003800200 */
.L_x_24884:
        /* <DEDUP_REMOVED lines=26> */
.L_x_24890:
[----:B------:R-:W-:Y:S05]  /*d250*/  BSYNC.RECONVERGENT B3 ;  /* 0x0000000000037941 */ /* 0x000fea0003800200 */
.L_x_24889:
        /* <DEDUP_REMOVED lines=10> */
.L_x_24892:
[----:B------:R-:W-:Y:S05]  /*d300*/  BSYNC.RECONVERGENT B3 ;  /* 0x0000000000037941 */ /* 0x000fea0003800200 */
.L_x_24891:
        /* <DEDUP_REMOVED lines=14> */
.L_x_24894:
[----:B------:R-:W-:Y:S05]  /*d3f0*/  BSYNC.RECONVERGENT B3 ;  /* 0x0000000000037941 */ /* 0x000fea0003800200 */
.L_x_24893:
        /* <DEDUP_REMOVED lines=15> */
.L_x_24888:
        /* <DEDUP_REMOVED lines=14> */
.L_x_24897:
[----:B------:R-:W-:Y:S05]  /*d5d0*/  BSYNC.RECONVERGENT B3 ;  /* 0x0000000000037941 */ /* 0x000fea0003800200 */
.L_x_24896:
        /* <DEDUP_REMOVED lines=14> */
.L_x_24899:
[----:B------:R-:W-:Y:S05]  /*d6c0*/  BSYNC.RECONVERGENT B3 ;  /* 0x0000000000037941 */ /* 0x000fea0003800200 */
.L_x_24898:
        /* <DEDUP_REMOVED lines=14> */
.L_x_24901:
[----:B------:R-:W-:Y:S05]  /*d7b0*/  BSYNC.RECONVERGENT B3 ;  /* 0x0000000000037941 */ /* 0x000fea0003800200 */
.L_x_24900:
        /* <DEDUP_REMOVED lines=15> */
.L_x_24887:
        /* <DEDUP_REMOVED lines=37> */
.L_x_24904:
[----:B------:R-:W-:Y:S05]  /*db00*/  BSYNC.RECONVERGENT B3 ;  /* 0x0000000000037941 */ /* 0x000fea0003800200 */
.L_x_24903:
        /* <DEDUP_REMOVED lines=15> */
.L_x_24906:
[----:B------:R-:W-:Y:S05]  /*dc00*/  BSYNC.RECONVERGENT B3 ;  /* 0x0000000000037941 */ /* 0x000fea0003800200 */
.L_x_24905:
        /* <DEDUP_REMOVED lines=15> */
.L_x_24908:
[----:B------:R-:W-:Y:S05]  /*dd00*/  BSYNC.RECONVERGENT B3 ;  /* 0x0000000000037941 */ /* 0x000fea0003800200 */
.L_x_24907:
        /* <DEDUP_REMOVED lines=10> */
.L_x_24902:
        /* <DEDUP_REMOVED lines=15> */
.L_x_24910:
[----:B------:R-:W-:Y:S05]  /*dea0*/  BSYNC.RECONVERGENT B3 ;  /* 0x0000000000037941 */ /* 0x000fea0003800200 */
.L_x_24909:
        /* <DEDUP_REMOVED lines=15> */
.L_x_24912:
[----:B------:R-:W-:Y:S05]  /*dfa0*/  BSYNC.RECONVERGENT B3 ;  /* 0x0000000000037941 */ /* 0x000fea0003800200 */
.L_x_24911:
        /* <DEDUP_REMOVED lines=15> */
.L_x_24914:
[----:B------:R-:W-:Y:S05]  /*e0a0*/  BSYNC.RECONVERGENT B3 ;  /* 0x0000000000037941 */ /* 0x000fea0003800200 */
.L_x_24913:
        /* <DEDUP_REMOVED lines=15> */
.L_x_24895:
[----:B------:R-:W-:Y:S05]  /*e1a0*/  BSYNC.RECONVERGENT B2 ;  /* 0x0000000000027941 */ /* 0x000fea0003800200 */
.L_x_24886:
        /* <DEDUP_REMOVED lines=8> */
.L_x_24883:
[----:B------:R-:W-:Y:S05]  /*e230*/  BSYNC.RECONVERGENT B1 ;  /* 0x0000000000017941 */ /* 0x000fea0003800200 */
.L_x_24882:
[----:B------:R-:W-:Y:S04]  /*e240*/  BSSY.RECONVERGENT B1, `(.L_x_24915) ;  /* 0x0000120000017945 */ /* 0x000fe80003800200 */
[----:B------:R-:W-:Y:S05]  /*e250*/  @!P5 BRA `(.L_x_24916) ;  /* 0x000000100078d947 */ /* 0x000fea0003800000 */
[----:B------:R-:W-:Y:S04]  /*e260*/  BSSY.RECONVERGENT B2, `(.L_x_24917) ;  /* 0x0000005000027945 */ /* 0x000fe80003800200 */
[----:B------:R-:W-:Y:S05]  /*e270*/  @!P1 BRA `(.L_x_24918) ;  /* 0x00000000000c9947 */ /* 0x000fea0003800000 */
[----:B-----5:R-:W0:Y:S02]  /*e280*/  LDC.64 R164, c[0x0][0x390] ;  /* 0x0000e400ffa47b82 */ /* 0x020e240000000a00 */
[----:B0-----:R-:W-:-:S06]  /*e290*/  IMAD.WIDE.U32 R164, R172, 0x10, R164 ;  /* 0x00000010aca47825 */ /* 0x001fcc00078e00a4 */
[----:B------:R-:W5:Y:S02]  /*e2a0*/  LDG.E.128 R164, desc[UR6][R164.64] ;  /* 0x00000006a4a47981 */ /* 0x000f64000c1e1d00 */
.L_x_24918:
[----:B------:R-:W-:Y:S05]  /*e2b0*/  BSYNC.RECONVERGENT B2 ;  /* 0x0000000000027941 */ /* 0x000fea0003800200 */
.L_x_24917:
        /* <DEDUP_REMOVED lines=26> */
.L_x_24923:
[----:B------:R-:W-:Y:S05]  /*e460*/  BSYNC.RECONVERGENT B3 ;  /* 0x0000000000037941 */ /* 0x000fea0003800200 */
.L_x_24922:
        /* <DEDUP_REMOVED lines=10> */
.L_x_24925:
[----:B------:R-:W-:Y:S05]  /*e510*/  BSYNC.RECONVERGENT B3 ;  /* 0x0000000000037941 */ /* 0x000fea0003800200 */
.L_x_24924:
        /* <DEDUP_REMOVED lines=14> */
.L_x_24927:
[----:B------:R-:W-:Y:S05]  /*e600*/  BSYNC.RECONVERGENT B3 ;  /* 0x0000000000037941 */ /* 0x000fea0003800200 */
.L_x_24926:
[----:B-1234-:R-:W2:Y:S01]  /*e610*/  LDL R174, [R1] ;  /* 0x0000000001ae7983 */ /* 0x01eea20000100800 */
        /* <DEDUP_REMOVED lines=14> */
.L_x_24921:
        /* <DEDUP_REMOVED lines=14> */
.L_x_24930:
[----:B------:R-:W-:Y:S05]  /*e7e0*/  BSYNC.RECONVERGENT B3 ;  /* 0x0000000000037941 */ /* 0x000fea0003800200 */
.L_x_24929:
        /* <DEDUP_REMOVED lines=14> */
.L_x_24932:
[----:B------:R-:W-:Y:S05]  /*e8d0*/  BSYNC.RECONVERGENT B3 ;  /* 0x0000000000037941 */ /* 0x000fea0003800200 */
.L_x_24931:
        /* <DEDUP_REMOVED lines=14> */
.L_x_24934:
[----:B------:R-:W-:Y:S05]  /*e9c0*/  BSYNC.RECONVERGENT B3 ;  /* 0x0000000000037941 */ /* 0x000fea0003800200 */
.L_x_24933:
[----:B------:R-:W-:Y:S05]  /*e9d0*/  @!P1 BRA `(.L_x_24928) ;  /* 0x0000000800749947 */ /* 0x000fea0003800000 */
[----:B-1234-:R-:W2:Y:S01]  /*e9e0*/  LDL R174, [R1] ;  /* 0x0000000001ae7983 */ /* 0x01eea20000100800 */
        /* <DEDUP_REMOVED lines=13> */
.L_x_24920:
        /* <DEDUP_REMOVED lines=37> */
.L_x_24937:
[----:B------:R-:W-:Y:S05]  /*ed10*/  BSYNC.RECONVERGENT B3 ;  /* 0x0000000000037941 */ /* 0x000fea0003800200 */
.L_x_24936:
        /* <DEDUP_REMOVED lines=15> */
.L_x_24939:
[----:B------:R-:W-:Y:S05]  /*ee10*/  BSYNC.RECONVERGENT B3 ;  /* 0x0000000000037941 */ /* 0x000fea0003800200 */
.L_x_24938:
        /* <DEDUP_REMOVED lines=15> */
.L_x_24941:
[----:B------:R-:W-:Y:S05]  /*ef10*/  BSYNC.RECONVERGENT B3 ;  /* 0x0000000000037941 */ /* 0x000fea0003800200 */
.L_x_24940:
        /* <DEDUP_REMOVED lines=10> */
.L_x_24935:
        /* <DEDUP_REMOVED lines=15> */
.L_x_24943:
[----:B------:R-:W-:Y:S05]  /*f0b0*/  BSYNC.RECONVERGENT B3 ;  /* 0x0000000000037941 */ /* 0x000fea0003800200 */
.L_x_24942:
        /* <DEDUP_REMOVED lines=15> */
.L_x_24945:
[----:B------:R-:W-:Y:S05]  /*f1b0*/  BSYNC.RECONVERGENT B3 ;  /* 0x0000000000037941 */ /* 0x000fea0003800200 */
.L_x_24944:
        /* <DEDUP_REMOVED lines=15> */
.L_x_24947:
[----:B------:R-:W-:Y:S05]  /*f2b0*/  BSYNC.RECONVERGENT B3 ;  /* 0x0000000000037941 */ /* 0x000fea0003800200 */
.L_x_24946:
[----:B------:R-:W-:Y:S05]  /*f2c0*/  @!P1 BRA `(.L_x_24928) ;  /* 0x0000000000389947 */ /* 0x000fea0003800000 */
[----:B-1234-:R-:W2:Y:S01]  /*f2d0*/  LDL R174, [R1] ;  /* 0x0000000001ae7983 */ /* 0x01eea20000100800 */
        /* <DEDUP_REMOVED lines=13> */
.L_x_24928:
[----:B------:R-:W-:Y:S05]  /*f3b0*/  BSYNC.RECONVERGENT B2 ;  /* 0x0000000000027941 */ /* 0x000fea0003800200 */
.L_x_24919:
        /* <DEDUP_REMOVED lines=8> */
.L_x_24916:
[----:B------:R-:W-:Y:S05]  /*f440*/  BSYNC.RECONVERGENT B1 ;  /* 0x0000000000017941 */ /* 0x000fea0003800200 */
.L_x_24915:
        /* <DEDUP_REMOVED lines=8> */
.L_x_24951:
[----:B------:R-:W-:Y:S05]  /*f4d0*/  BSYNC.RECONVERGENT B2 ;  /* 0x0000000000027941 */ /* 0x000fea0003800200 */
.L_x_24950:
        /* <DEDUP_REMOVED lines=22> */
[----:B--2---:R-:W-:-:S04]  /*f640*/  @P0 FFMA.FTZ R10, R174, R10, R177 ;  /* 0x0000000aae0a0223 */ /* 0x004fc800000100b1 */
[----:B------:R-:W-:Y:S01]  /*f650*/  @P0 FADD.FTZ R66, R252, -R10 ;  /* 0x8000000afc420221 */ /* 0x000fe20000010000 */
[----:B------:R-:W-:-:S03]  /*f660*/  MOV R10, R163 ;  /* 0x000000a3000a7202 */ /* 0x000fc60000000f00 */
        /* <DEDUP_REMOVED lines=10> */
.L_x_24956:
[----:B------:R-:W-:Y:S05]  /*f710*/  BSYNC.RECONVERGENT B3 ;  /* 0x0000000000037941 */ /* 0x000fea0003800200 */
.L_x_24955:
        /* <DEDUP_REMOVED lines=10> */
.L_x_24958:
[----:B------:R-:W-:Y:S05]  /*f7c0*/  BSYNC.RECONVERGENT B3 ;  /* 0x0000000000037941 */ /* 0x000fea0003800200 */
.L_x_24957:
        /* <DEDUP_REMOVED lines=10> */
.L_x_24960:
[----:B------:R-:W-:Y:S05]  /*f870*/  BSYNC.RECONVERGENT B3 ;  /* 0x0000000000037941 */ /* 0x000fea0003800200 */
.L_x_24959:
[----:B------:R-:W-:Y:S02]  /*f880*/  MOV R66, R65 ;  /* 0x0000004100427202 */ /* 0x000fe40000000f00 */
[----:B------:R-:W-:Y:S02]  /*f890*/  MOV R65, R64 ;  /* 0x0000004000417202 */ /* 0x000fe40000000f00 */
[----:B------:R-:W-:Y:S02]  /*f8a0*/  MOV R64, R12 ;  /* 0x0000000c00407202 */ /* 0x000fe40000000f00 */
[----:B------:R-:W-:Y:S01]  /*f8b0*/  MOV R67, R10 ;  /* 0x0000000a00437202 */ /* 0x000fe20000000f00 */
        /* <DEDUP_REMOVED lines=10> */
.L_x_24954:
[----:B------:R-:W-:Y:S04]  /*f960*/  BSSY.RECONVERGENT B3, `(.L_x_24962) ;  /* 0x000000e000037945 */ /* 0x000fe80003800200 */
[----:B------:R-:W-:Y:S05]  /*f970*/  @!P1 BRA `(.L_x_24963) ;  /* 0x0000000000309947 */ /* 0x000fea0003800000 */
[----:B------:R-:W-:Y:S01]  /*f980*/  @P0 FFMA.FTZ R12, R208, R10, R177 ;  /* 0x0000000ad00c0223 */ /* 0x000fe200000100b1 */
[----:B-12345:R-:W-:Y:S02]  /*f990*/  MOV R168, R160 ;  /* 0x000000a000a87202 */ /* 0x03efe40000000f00 */
[----:B------:R-:W-:Y:S01]  /*f9a0*/  LOP3.LUT P3, RZ, R17, 0xff, RZ, 0xc0, !PT ;  /* 0x000000ff11ff7812 */ /* 0x000fe2000786c0ff */
[----:B------:R-:W-:-:S04]  /*f9b0*/  @P0 FADD.FTZ R12, R231, -R12 ;  /* 0x8000000ce70c0221 */ /* 0x000fc80000010000 */
[----:B------:R-:W-:-:S04]  /*f9c0*/  @P0 FFMA.FTZ R168, R11, R12, R160 ;  /* 0x0000000c0ba80223 */ /* 0x000fc800000100a0 */
[----:B------:R-:W-:-:S04]  /*f9d0*/  FMUL.FTZ R12, R168, UR13 ;  /* 0x0000000da80c7c20 */ /* 0x000fc80008410000 */
[----:B------:R-:W-:-:S04]  /*f9e0*/  FMUL.FTZ R12, R12, UR12 ;  /* 0x0000000c0c0c7c20 */ /* 0x000fc80008410000 */
[-C--:B------:R-:W-:Y:S01]  /*f9f0*/  FMUL.FTZ R168, R164, R12.reuse ;  /* 0x0000000ca4a87220 */ /* 0x080fe20000410000 */
[----:B------:R-:W-:-:S04]  /*fa00*/  FMUL.FTZ R12, R60, R12 ;  /* 0x0000000c3c0c7220 */ /* 0x000fc80000410000 */
[----:B------:R-:W-:-:S05]  /*fa10*/  FSEL R168, R168, RZ, P3 ;  /* 0x000000ffa8a87208 */ /* 0x000fca0001800000 */
[----:B------:R-:W-:Y:S01]  /*fa20*/  FADD.FTZ R120, R120, R168 ;  /* 0x000000a878787221 */ /* 0x000fe20000010000 */
[----:B------:R-:W-:-:S07]  /*fa30*/  SEL R168, R12, RZ, P3 ;  /* 0x000000ff0ca87207 */ /* 0x000fce0001800000 */
.L_x_24963:
[----:B------:R-:W-:Y:S05]  /*fa40*/  BSYNC.RECONVERGENT B3 ;  /* 0x0000000000037941 */ /* 0x000fea0003800200 */
.L_x_24962:
        /* <DEDUP_REMOVED lines=14> */
.L_x_24965:
[----:B------:R-:W-:Y:S05]  /*fb30*/  BSYNC.RECONVERGENT B3 ;  /* 0x0000000000037941 */ /* 0x000fea0003800200 */
.L_x_24964:
        /* <DEDUP_REMOVED lines=14> */
.L_x_24967:
[----:B------:R-:W-:Y:S05]  /*fc20*/  BSYNC.RECONVERGENT B3 ;  /* 0x0000000000037941 */ /* 0x000fea0003800200 */
.L_x_24966:
[----:B------:R-:W-:Y:S05]  /*fc30*/  @!P1 BRA `(.L_x_24961) ;  /* 0x0000000800789947 */ /* 0x000fea0003800000 */
[----:B------:R-:W2:Y:S02]  /*fc40*/  LDL R12, [R1+0x24] ;  /* 0x00002400010c7983 */ /* 0x000ea40000100800 */
[----:B--2---:R-:W-:Y:S01]  /*fc50*/  @P0 FFMA.FTZ R10, R12, R10, R177 ;  /* 0x0000000a0c0a0223 */ /* 0x004fe200000100b1 */
[----:B-----5:R-:W-:-:S03]  /*fc60*/  MOV R12, R163 ;  /* 0x000000a3000c7202 */ /* 0x020fc60000000f00 */
[----:B------:R-:W-:-:S04]  /*fc70*/  @P0 FADD.FTZ R10, R252, -R10 ;  /* 0x8000000afc0a0221 */ /* 0x000fc80000010000 */
[----:B------:R-:W-:Y:S01]  /*fc80*/  @P0 FFMA.FTZ R12, R11, R10, R163 ;  /* 0x0000000a0b0c0223 */ /* 0x000fe200000100a3 */
[----:B------:R-:W-:-:S03]  /*fc90*/  ISETP.GE.U32.AND P0, PT, R17, 0x1000000, PT ;  /* 0x010000001100780c */ /* 0x000fc60003f06070 */
[----:B------:R-:W-:-:S04]  /*fca0*/  FMUL.FTZ R10, R12, UR13 ;  /* 0x0000000d0c0a7c20 */ /* 0x000fc80008410000 */
[----:B------:R-:W-:-:S04]  /*fcb0*/  FMUL.FTZ R10, R10, UR12 ;  /* 0x0000000c0a0a7c20 */ /* 0x000fc80008410000 */
[-C--:B------:R-:W-:Y:S01]  /*fcc0*/  FMUL.FTZ R11, R167, R10.reuse ;  /* 0x0000000aa70b7220 */ /* 0x080fe20000410000 */
[----:B------:R-:W-:-:S04]  /*fcd0*/  FMUL.FTZ R10, R63, R10 ;  /* 0x0000000a3f0a7220 */ /* 0x000fc80000410000 */
[----:B------:R-:W-:Y:S02]  /*fce0*/  FSEL R11, R11, RZ, P0 ;  /* 0x000000ff0b0b7208 */ /* 0x000fe40000000000 */
[----:B-1-34-:R-:W-:-:S03]  /*fcf0*/  SEL R171, R10, RZ, P0 ;  /* 0x000000ff0aab7207 */ /* 0x01afc60000000000 */
[----:B------:R-:W-:Y:S01]  /*fd00*/  FADD.FTZ R123, R123, R11 ;  /* 0x0000000b7b7b7221 */ /* 0x000fe20000010000 */
[----:B------:R-:W-:Y:S06]  /*fd10*/  BRA `(.L_x_24961) ;  /* 0x0000000800407947 */ /* 0x000fec0003800000 */
.L_x_24953:
        /* <DEDUP_REMOVED lines=18> */
[----:B-1234-:R-:W-:-:S03]  /*fe40*/  SEL R168, R64, RZ, P3 ;  /* 0x000000ff40a87207 */ /* 0x01efc60001800000 */
[----:B------:R-:W-:-:S07]  /*fe50*/  FADD.FTZ R120, R120, R65 ;  /* 0x0000004178787221 */ /* 0x000fce0000010000 */
.L_x_24970:
[----:B------:R-:W-:Y:S05]  /*fe60*/  BSYNC.RECONVERGENT B3 ;  /* 0x0000000000037941 */ /* 0x000fea0003800200 */
.L_x_24969:
        /* <DEDUP_REMOVED lines=15> */
.L_x_24972:
[----:B------:R-:W-:Y:S05]  /*ff60*/  BSYNC.RECONVERGENT B3 ;  /* 0x0000000000037941 */ /* 0x000fea0003800200 */
.L_x_24971:
        /* <DEDUP_REMOVED lines=15> */
.L_x_24974:
[----:B------:R-:W-:Y:S05]  /*10060*/  BSYNC.RECONVERGENT B3 ;  /* 0x0000000000037941 */ /* 0x000fea0003800200 */
.L_x_24973:
[----:B------:R-:W2:Y:S01]  /*10070*/  LDL R12, [R1+0x24] ;  /* 0x00002400010c7983 */ /* 0x000ea20000100800 */
[----:B------:R-:W-:-:S04]  /*10080*/  FFMA.FTZ R64, R206, R10, R177 ;  /* 0x0000000ace407223 */ /* 0x000fc800000100b1 */
[----:B------:R-:W-:-:S04]  /*10090*/  FADD.FTZ R64, R211, -R64 ;  /* 0x80000040d3407221 */ /* 0x000fc80000010000 */
[----:B------:R-:W-:-:S05]  /*100a0*/  FMUL.FTZ R64, R11, R64 ;  /* 0x000000400b407220 */ /* 0x000fca0000410000 */
[----:B------:R-:W-:Y:S01]  /*100b0*/  FSEL R66, R64, RZ, P0 ;  /* 0x000000ff40427208 */ /* 0x000fe20000000000 */
[-CC-:B--2---:R-:W-:Y:S01]  /*100c0*/  FFMA.FTZ R65, R12, R10.reuse, R177.reuse ;  /* 0x0000000a0c417223 */ /* 0x184fe200000100b1 */
[-CC-:B------:R-:W-:Y:S01]  /*100d0*/  FFMA.FTZ R12, R207, R10.reuse, R177.reuse ;  /* 0x0000000acf0c7223 */ /* 0x180fe200000100b1 */
[----:B------:R-:W-:Y:S02]  /*100e0*/  FFMA.FTZ R10, R208, R10, R177 ;  /* 0x0000000ad00a7223 */ /* 0x000fe400000100b1 */
[----:B------:R-:W-:Y:S01]  /*100f0*/  FADD.FTZ R65, R252, -R65 ;  /* 0x80000041fc417221 */ /* 0x000fe20000010000 */
[----:B------:R-:W-:Y:S01]  /*10100*/  FADD.FTZ R12, R221, -R12 ;  /* 0x8000000cdd0c7221 */ /* 0x000fe20000010000 */
[----:B------:R-:W-:Y:S02]  /*10110*/  FADD.FTZ R10, R231, -R10 ;  /* 0x8000000ae70a7221 */ /* 0x000fe40000010000 */
        /* <DEDUP_REMOVED lines=8> */
[----:B------:R-:W-:Y:S01]  /*101a0*/  FMUL.FTZ R10, R10, UR13 ;  /* 0x0000000d0a0a7c20 */ /* 0x000fe20008410000 */
[----:B-----5:R-:W-:-:S03]  /*101b0*/  ISETP.GE.U32.AND P0, PT, R17, 0x1000000, PT ;  /* 0x010000001100780c */ /* 0x020fc60003f06070 */
[----:B------:R-:W-:-:S04]  /*101c0*/  FMUL.FTZ R10, R10, UR12 ;  /* 0x0000000c0a0a7c20 */ /* 0x000fc80008410000 */
[-C--:B------:R-:W-:Y:S01]  /*101d0*/  FMUL.FTZ R11, R167, R10.reuse ;  /* 0x0000000aa70b7220 */ /* 0x080fe20000410000 */
[----:B------:R-:W-:-:S04]  /*101e0*/  FMUL.FTZ R10, R63, R10 ;  /* 0x0000000a3f0a7220 */ /* 0x000fc80000410000 */
[----:B------:R-:W-:Y:S02]  /*101f0*/  FSEL R11, R11, RZ, P0 ;  /* 0x000000ff0b0b7208 */ /* 0x000fe40000000000 */
[----:B-1-34-:R-:W-:-:S03]  /*10200*/  SEL R171, R10, RZ, P0 ;  /* 0x000000ff0aab7207 */ /* 0x01afc60000000000 */
[----:B------:R-:W-:Y:S01]  /*10210*/  FADD.FTZ R123, R123, R11 ;  /* 0x0000000b7b7b7221 */ /* 0x000fe20000010000 */
[----:B------:R-:W-:Y:S06]  /*10220*/  BRA `(.L_x_24961) ;  /* 0x0000000000fc7947 */ /* 0x000fec0003800000 */
.L_x_24968:
        /* <DEDUP_REMOVED lines=15> */
.L_x_24976:
[----:B------:R-:W-:Y:S05]  /*10320*/  BSYNC.RECONVERGENT B3 ;  /* 0x0000000000037941 */ /* 0x000fea0003800200 */
.L_x_24975:
        /* <DEDUP_REMOVED lines=15> */
.L_x_24978:
[----:B------:R-:W-:Y:S05]  /*10420*/  BSYNC.RECONVERGENT B3 ;  /* 0x0000000000037941 */ /* 0x000fea0003800200 */
.L_x_24977:
        /* <DEDUP_REMOVED lines=15> */
.L_x_24980:
[----:B------:R-:W-:Y:S05]  /*10520*/  BSYNC.RECONVERGENT B3 ;  /* 0x0000000000037941 */ /* 0x000fea0003800200 */
.L_x_24979:
[----:B------:R-:W-:Y:S05]  /*10530*/  @!P1 BRA `(.L_x_24961) ;  /* 0x0000000000389947 */ /* 0x000fea0003800000 */
[----:B-1234-:R-:W2:Y:S01]  /*10540*/  LDL R174, [R1+0x24] ;  /* 0x0000240001ae7983 */ /* 0x01eea20000100800 */
[----:B------:R-:W-:Y:S01]  /*10550*/  ISETP.GT.AND P0, PT, R12, RZ, PT ;  /* 0x000000ff0c00720c */ /* 0x000fe20003f04270 */
[----:B--2---:R-:W-:-:S04]  /*10560*/  FFMA.FTZ R10, R174, R10, R177 ;  /* 0x0000000aae0a7223 */ /* 0x004fc800000100b1 */
[----:B------:R-:W-:-:S04]  /*10570*/  FADD.FTZ R10, R252, -R10 ;  /* 0x8000000afc0a7221 */ /* 0x000fc80000010000 */
        /* <DEDUP_REMOVED lines=10> */
.L_x_24961:
[----:B------:R-:W-:Y:S05]  /*10620*/  BSYNC.RECONVERGENT B2 ;  /* 0x0000000000027941 */ /* 0x000fea0003800200 */
.L_x_24952:
[----:B------:R-:W0:Y:S02]  /*10630*/  @P2 LDC.64 R10, c[0x0][0x478] ;  /* 0x00011e00ff0a2b82 */ /* 0x000e240000000a00 */
[----:B0-----:R-:W-:-:S05]  /*10640*/  @P2 IMAD.WIDE.U32 R10, R173, 0x10, R10 ;  /* 0x00000010ad0a2825 */ /* 0x001fca00078e000a */
[----:B------:R0:W-:Y:S02]  /*10650*/  @P2 STG.E.128 desc[UR6][R10.64], R64 ;  /* 0x000000400a002986 */ /* 0x0001e4000c101d06 */
[----:B0-----:R-:W0:Y:S02]  /*10660*/  @P1 LDC.64 R10, c[0x0][0x468] ;  /* 0x00011a00ff0a1b82 */ /* 0x001e240000000a00 */
[----:B0-----:R-:W-:-:S05]  /*10670*/  @P1 IMAD.WIDE.U32 R10, R172, 0x10, R10 ;  /* 0x00000010ac0a1825 */ /* 0x001fca00078e000a */
[----:B------:R0:W-:Y:S02]  /*10680*/  @P1 STG.E.128 desc[UR6][R10.64], R168 ;  /* 0x000000a80a001986 */ /* 0x0001e4000c101d06 */
.L_x_24949:
[----:B------:R-:W-:Y:S05]  /*10690*/  BSYNC.RECONVERGENT B1 ;  /* 0x0000000000017941 */ /* 0x000fea0003800200 */
.L_x_24948:
[----:B0-----:R-:W0:Y:S02]  /*106a0*/  LDC.64 R10, c[0x0][0x380] ;  /* 0x0000e000ff0a7b82 */ /* 0x001e240000000a00 */
[----:B0-----:R-:W-:-:S04]  /*106b0*/  LEA R13, R10, R13, 0x2 ;  /* 0x0000000d0a0d7211 */ /* 0x001fc800078e10ff */
[----:B------:R-:W-:-:S13]  /*106c0*/  ISETP.GE.AND P0, PT, R13, R11, PT ;  /* 0x0000000b0d00720c */ /* 0x000fda0003f06270 */
[----:B------:R-:W-:Y:S05]  /*106d0*/  @!P0 BRA `(.L_x_24981) ;  /* 0xffffff0c006c8947 */ /* 0x000fea000383ffff */
.L_x_24627:
[----:B------:R-:W-:Y:S05]  /*106e0*/  BSYNC B0 ;  /* 0x0000000000007941 */ /* 0x000fea0003800000 */
.L_x_24626:
[----:B-----5:R-:W2:Y:S04]  /*106f0*/  LDL.LU R160, [R1+0x80] ;  /* 0x0000800001a07983 */ /* 0x020ea80000300800 */
        /* <DEDUP_REMOVED lines=29> */
[----:B------:R-:W-:-:S05]  /*108d0*/  LEA R210, R210, R3, 0x4 ;  /* 0x00000003d2d27211 */ /* 0x000fca00078e20ff */
[----:B------:R-:W-:Y:S04]  /*108e0*/  STS.128 [R210], R160 ;  /* 0x000000a0d2007388 */ /* 0x000fe80000000c00 */
[----:B------:R-:W-:Y:S04]  /*108f0*/  STS.128 [R210+0x200], R164 ;  /* 0x000200a4d2007388 */ /* 0x000fe80000000c00 */
[----:B--2---:R-:W-:Y:S04]  /*10900*/  STS.128 [R210+0x400], R168 ;  /* 0x000400a8d2007388 */ /* 0x004fe80000000c00 */
[----:B---3--:R-:W-:Y:S04]  /*10910*/  STS.128 [R210+0x600], R64 ;  /* 0x00060040d2007388 */ /* 0x008fe80000000c00 */
[----:B----4-:R-:W-:Y:S04]  /*10920*/  STS.128 [R210+0x800], R184 ;  /* 0x000800b8d2007388 */ /* 0x010fe80000000c00 */
        /* <DEDUP_REMOVED lines=107> */
[----:B0-----:R-:W-:Y:S01]  /*10fe0*/  FADD.FTZ R33, R33, R52 ;  /* 0x0000003421217221 */ /* 0x001fe20000010000 */
[----:B-1----:R-:W-:-:S03]  /*10ff0*/  FADD.FTZ R53, R34, R53 ;  /* 0x0000003522357221 */ /* 0x002fc60000010000 */
[----:B---3--:R-:W-:Y:S04]  /*11000*/  STS.128 [R210+0xa00], R164 ;  /* 0x000a00a4d2007388 */ /* 0x008fe80000000c00 */
[----:B------:R-:W-:Y:S04]  /*11010*/  STS.128 [R210+0xc00], R168 ;  /* 0x000c00a8d2007388 */ /* 0x000fe80000000c00 */
        /* <DEDUP_REMOVED lines=62> */
[----:B------:R0:W-:Y:S04]  /*11400*/  STS.128 [R210], R84 ;  /* 0x00000054d2007388 */ /* 0x0001e80000000c00 */
[----:B------:R-:W-:Y:S04]  /*11410*/  STS.128 [R210+0x200], R88 ;  /* 0x00020058d2007388 */ /* 0x000fe80000000c00 */
[----:B------:R-:W-:Y:S04]  /*11420*/  STS.128 [R210+0x400], R92 ;  /* 0x0004005cd2007388 */ /* 0x000fe80000000c00 */
[----:B------:R-:W-:Y:S04]  /*11430*/  STS.128 [R210+0x600], R96 ;  /* 0x00060060d2007388 */ /* 0x000fe80000000c00 */
[----:B------:R-:W-:Y:S01]  /*11440*/  STS.128 [R210+0x800], R100 ;  /* 0x00080064d2007388 */ /* 0x000fe20000000c00 */
[----:B0-----:R-:W0:Y:S03]  /*11450*/  LDC R86, c[0x0][0x388] ;  /* 0x0000e200ff567b82 */ /* 0x001e260000000800 */
[----:B------:R-:W-:Y:S04]  /*11460*/  STS.128 [R210+0xa00], R104 ;  /* 0x000a0068d2007388 */ /* 0x000fe80000000c00 */
[----:B------:R-:W-:Y:S04]  /*11470*/  STS.128 [R210+0xc00], R108 ;  /* 0x000c006cd2007388 */ /* 0x000fe80000000c00 */
        /* <DEDUP_REMOVED lines=8> */
[----:B------:R-:W-:Y:S02]  /*11500*/  SHF.L.U64.HI R75, R75, 0x2, R34 ;  /* 0x000000024b4b7819 */ /* 0x000fe40000010222 */
[C---:B------:R-:W-:Y:S02]  /*11510*/  IADD3 R52, P0, PT, R48.reuse, UR18, RZ ;  /* 0x0000001230347c10 */ /* 0x040fe4000ff1e0ff */
[C---:B------:R-:W-:Y:S02]  /*11520*/  IADD3 R50, P1, PT, R48.reuse, UR16, RZ ;  /* 0x0000001030327c10 */ /* 0x040fe4000ff3e0ff */
[----:B------:R-:W-:-:S02]  /*11530*/  IADD3 R48, P2, PT, R48, UR4, RZ ;  /* 0x0000000430307c10 */ /* 0x000fc4000ff5e0ff */
[----:B------:R-:W-:Y:S01]  /*11540*/  IADD3.X R77, PT, PT, R75, UR17, RZ, P1, !PT ;  /* 0x000000114b4d7c10 */ /* 0x000fe20008ffe4ff */
[----:B------:R-:W0:Y:S01]  /*11550*/  LDS R80, [R0] ;  /* 0x0000000000507984 */ /* 0x000e220000000800 */
[----:B------:R-:W-:-:S03]  /*11560*/  ISETP.GE.U32.AND P1, PT, R197, 0x280, PT ;  /* 0x00000280c500780c */ /* 0x000fc60003f26070 */
        /* <DEDUP_REMOVED lines=43> */
.L_x_24983:
[----:B------:R-:W-:Y:S05]  /*11820*/  BSYNC.RECONVERGENT B0 ;  /* 0x0000000000007941 */ /* 0x000fea0003800200 */
.L_x_24982:
        /* <DEDUP_REMOVED lines=17> */
.L_x_24985:
[----:B------:R-:W-:Y:S05]  /*11940*/  BSYNC.RECONVERGENT B0 ;  /* 0x0000000000007941 */ /* 0x000fea0003800200 */
.L_x_24984:
        /* <DEDUP_REMOVED lines=17> */
.L_x_24987:
[----:B------:R-:W-:Y:S05]  /*11a60*/  BSYNC.RECONVERGENT B0 ;  /* 0x0000000000007941 */ /* 0x000fea0003800200 */
.L_x_24986:
        /* <DEDUP_REMOVED lines=32> */
[----:B------:R-:W-:Y:S01]  /*11c70*/  FADD.FTZ R62, RZ, R62 ;  /* 0x0000003eff3e7221 */ /* 0x000fe20000010000 */
[----:B------:R-:W-:Y:S01]  /*11c80*/  FADD.FTZ R70, R61, R70 ;  /* 0x000000463d467221 */ /* 0x000fe20000010000 */
[----:B------:R-:W-:Y:S01]  /*11c90*/  FADD.FTZ R58, R58, R69 ;  /* 0x000000453a3a7221 */ /* 0x000fe20000010000 */
[----:B------:R-:W3:Y:S01]  /*11ca0*/  LDS R20, [R0+0xa00] ;  /* 0x000a000000147984 */ /* 0x000ee20000000800 */
[----:B------:R-:W-:Y:S01]  /*11cb0*/  FADD.FTZ R62, R62, R73 ;  /* 0x000000493e3e7221 */ /* 0x000fe20000010000 */
        /* <DEDUP_REMOVED lines=97> */
.L_x_24989:
[----:B------:R-:W-:Y:S05]  /*122d0*/  BSYNC.RECONVERGENT B0 ;  /* 0x0000000000007941 */ /* 0x000fea0003800200 */
.L_x_24988:
        /* <DEDUP_REMOVED lines=17> */
.L_x_24991:
[----:B------:R-:W-:Y:S05]  /*123f0*/  BSYNC.RECONVERGENT B0 ;  /* 0x0000000000007941 */ /* 0x000fea0003800200 */
.L_x_24990:
        /* <DEDUP_REMOVED lines=17> */
.L_x_24993:
[----:B------:R-:W-:Y:S05]  /*12510*/  BSYNC.RECONVERGENT B0 ;  /* 0x0000000000007941 */ /* 0x000fea0003800200 */
.L_x_24992:
        /* <DEDUP_REMOVED lines=17> */
.L_x_24995:
[----:B------:R-:W-:Y:S05]  /*12630*/  BSYNC.RECONVERGENT B0 ;  /* 0x0000000000007941 */ /* 0x000fea0003800200 */
.L_x_24994:
        /* <DEDUP_REMOVED lines=17> */
.L_x_24997:
[----:B------:R-:W-:Y:S05]  /*12750*/  BSYNC.RECONVERGENT B0 ;  /* 0x0000000000007941 */ /* 0x000fea0003800200 */
.L_x_24996:
        /* <DEDUP_REMOVED lines=17> */
.L_x_24999:
[----:B------:R-:W-:Y:S05]  /*12870*/  BSYNC.RECONVERGENT B0 ;  /* 0x0000000000007941 */ /* 0x000fea0003800200 */
.L_x_24998:
        /* <DEDUP_REMOVED lines=11> */
.L_x_24650:
[----:B--2-4-:R-:W-:Y:S01]  /*12930*/  HFMA2 R173, -RZ, RZ, 0, 5.9604644775390625e-08 ;  /* 0x00000001ffad7431 */ /* 0x014fe200000001ff */
[----:B------:R-:W-:Y:S01]  /*12940*/  BSSY B1, `(.L_x_25000) ;  /* 0x0000007000017945 */ /* 0x000fe20003800000 */
[----:B-1-3--:R-:W-:Y:S02]  /*12950*/  MOV R174, R186 ;  /* 0x000000ba00ae7202 */ /* 0x00afe40000000f00 */
[----:B------:R-:W-:Y:S02]  /*12960*/  MOV R172, 0x1f ;  /* 0x0000001f00ac7802 */ /* 0x000fe40000000f00 */
[----:B------:R-:W-:-:S07]  /*12970*/  MOV R10, 0xffffffff ;  /* 0xffffffff000a7802 */ /* 0x000fce0000000f00 */
[----:B0----5:R-:W-:Y:S05]  /*12980*/  WARPSYNC.COLLECTIVE R10, `(.L_x_25001) ;  /* 0x000000000a087348 */ /* 0x021fea0003c00000 */
[----:B------:R1:W2:Y:S02]  /*12990*/  SHFL.BFLY P6, R177, R174, R173, R172 ;  /* 0x0c0000adaeb17389 */ /* 0x0002a400000c00ac */
[----:B012--5:R-:W-:Y:S05]  /*129a0*/  ENDCOLLECTIVE ;  /* 0x000000000000791b */ /* 0x027fea0003800000 */
.L_x_25001:
[----:B------:R-:W-:Y:S05]  /*129b0*/  BSYNC B1 ;  /* 0x0000000000017941 */ /* 0x000fea0003800000 */
.L_x_25000:
        /* <DEDUP_REMOVED lines=9> */
.L_x_25002:
        /* <DEDUP_REMOVED lines=8> */
.L_x_25003:
[----:B------:R-:W-:Y:S02]  /*12ad0*/  MOV R174, R176 ;  /* 0x000000b000ae7202 */ /* 0x000fe40000000f00 */
[----:B------:R-:W-:-:S05]  /*12ae0*/  MOV R10, R177 ;  /* 0x000000b1000a7202 */ /* 0x000fca0000000f00 */
[----:B------:R-:W-:Y:S01]  /*12af0*/  FADD.FTZ R175, R175, R10 ;  /* 0x0000000aafaf7221 */ /* 0x000fe20000010000 */
[----:B------:R-:W-:-:S07]  /*12b00*/  MOV R10, 0xffffffff ;  /* 0xffffffff000a7802 */ /* 0x000fce0000000f00 */
[----:B------:R-:W-:Y:S05]  /*12b10*/  WARPSYNC.COLLECTIVE R10, `(.L_x_25004) ;  /* 0x000000000a087348 */ /* 0x000fea0003c00000 */
[----:B------:R0:W1:Y:S02]  /*12b20*/  SHFL.BFLY P6, R177, R174, R173, R172 ;  /* 0x0c0000adaeb17389 */ /* 0x00006400000c00ac */
[----:B01----:R-:W-:Y:S05]  /*12b30*/  ENDCOLLECTIVE ;  /* 0x000000000000791b */ /* 0x003fea0003800000 */
.L_x_25004:
        /* <DEDUP_REMOVED lines=8> */
.L_x_25005:
[----:B------:R-:W-:Y:S02]  /*12bc0*/  MOV R174, R176 ;  /* 0x000000b000ae7202 */ /* 0x000fe40000000f00 */
[----:B------:R-:W-:-:S05]  /*12bd0*/  MOV R10, R177 ;  /* 0x000000b1000a7202 */ /* 0x000fca0000000f00 */
[----:B------:R-:W-:Y:S01]  /*12be0*/  FADD.FTZ R175, R175, R10 ;  /* 0x0000000aafaf7221 */ /* 0x000fe20000010000 */
[----:B------:R-:W-:-:S07]  /*12bf0*/  MOV R10, 0xffffffff ;  /* 0xffffffff000a7802 */ /* 0x000fce0000000f00 */
[----:B------:R-:W-:Y:S05]  /*12c00*/  WARPSYNC.COLLECTIVE R10, `(.L_x_25006) ;  /* 0x000000000a087348 */ /* 0x000fea0003c00000 */
[----:B------:R0:W1:Y:S02]  /*12c10*/  SHFL.BFLY P6, R177, R174, R173, R172 ;  /* 0x0c0000adaeb17389 */ /* 0x00006400000c00ac */
[----:B01----:R-:W-:Y:S05]  /*12c20*/  ENDCOLLECTIVE ;  /* 0x000000000000791b */ /* 0x003fea0003800000 */
.L_x_25006:
        /* <DEDUP_REMOVED lines=8> */
.L_x_25007:
[----:B------:R-:W-:Y:S02]  /*12cb0*/  MOV R174, R176 ;  /* 0x000000b000ae7202 */ /* 0x000fe40000000f00 */
[----:B------:R-:W-:-:S05]  /*12cc0*/  MOV R10, R177 ;  /* 0x000000b1000a7202 */ /* 0x000fca0000000f00 */
[----:B------:R-:W-:Y:S01]  /*12cd0*/  FADD.FTZ R175, R175, R10 ;  /* 0x0000000aafaf7221 */ /* 0x000fe20000010000 */
[----:B------:R-:W-:-:S07]  /*12ce0*/  MOV R10, 0xffffffff ;  /* 0xffffffff000a7802 */ /* 0x000fce0000000f00 */
[----:B------:R-:W-:Y:S05]  /*12cf0*/  WARPSYNC.COLLECTIVE R10, `(.L_x_25008) ;  /* 0x000000000a087348 */ /* 0x000fea0003c00000 */
[----:B------:R0:W1:Y:S02]  /*12d00*/  SHFL.BFLY P6, R177, R174, R173, R172 ;  /* 0x0c0000adaeb17389 */ /* 0x00006400000c00ac */
[----:B01----:R-:W-:Y:S05]  /*12d10*/  ENDCOLLECTIVE ;  /* 0x000000000000791b */ /* 0x003fea0003800000 */
.L_x_25008:
        /* <DEDUP_REMOVED lines=8> */
.L_x_25009:
[----:B------:R-:W-:Y:S02]  /*12da0*/  MOV R174, R176 ;  /* 0x000000b000ae7202 */ /* 0x000fe40000000f00 */
[----:B------:R-:W-:-:S07]  /*12db0*/  MOV R178, R177 ;  /* 0x000000b100b27202 */ /* 0x000fce0000000f00 */
[----:B------:R-:W-:Y:S05]  /*12dc0*/  WARPSYNC.COLLECTIVE R10, `(.L_x_25010) ;  /* 0x000000000a087348 */ /* 0x000fea0003c00000 */
[----:B------:R0:W1:Y:S02]  /*12dd0*/  SHFL.BFLY P6, R177, R174, R173, R172 ;  /* 0x0c0000adaeb17389 */ /* 0x00006400000c00ac */
[----:B01----:R-:W-:Y:S05]  /*12de0*/  ENDCOLLECTIVE ;  /* 0x000000000000791b */ /* 0x003fea0003800000 */
.L_x_25010:
[----:B------:R-:W-:Y:S01]  /*12df0*/  MOV R10, R177 ;  /* 0x000000b1000a7202 */ /* 0x000fe20000000f00 */
[----:B------:R-:W-:Y:S06]  /*12e00*/  BRA `(.L_x_25011) ;  /* 0xffffff20007c7947 */ /* 0x000fec000383ffff */
.L_x_25012:
        /* <DEDUP_REMOVED lines=15> */
.L_x_25549:


//--------------------- .text._ZN10layer_norm22ln_bwd_finalize_kernelINS_22Kernel_traits_finalizeILj1280EfffffjLb1ELj1024ELj4ENS_18Kernel_traits_baseILj1280EfffffjLj1024EEEEELb1ELb1EEEvNS_9BwdParamsE --------------------------
	.section	.text._ZN10layer_norm22ln_bwd_finalize_kernelINS_22Kernel_traits_finalizeILj1280EfffffjLb1ELj1024ELj4ENS_18Kernel_traits_baseILj1280EfffffjLj1024EEEEELb1ELb1EEEvNS_9BwdParamsE,"ax",@progbits
	.align	128
        .global         _ZN10layer_norm22ln_bwd_finalize_kernelINS_22Kernel_traits_finalizeILj1280EfffffjLb1ELj1024ELj4ENS_18Kernel_traits_baseILj1280EfffffjLj1024EEEEELb1ELb1EEEvNS_9BwdParamsE
        .type           _ZN10layer_norm22ln_bwd_finalize_kernelINS_22Kernel_traits_finalizeILj1280EfffffjLb1ELj1024ELj4ENS_18Kernel_traits_baseILj1280EfffffjLj1024EEEEELb1ELb1EEEvNS_9BwdParamsE,@function
        .size           _ZN10layer_norm22ln_bwd_finalize_kernelINS_22Kernel_traits_finalizeILj1280EfffffjLb1ELj1024ELj4ENS_18Kernel_traits_baseILj1280EfffffjLj1024EEEEELb1ELb1EEEvNS_9BwdParamsE,(.L_x_25550 - _ZN10layer_norm22ln_bwd_finalize_kernelINS_22Kernel_traits_finalizeILj1280EfffffjLb1ELj1024ELj4ENS_18Kernel_traits_baseILj1280EfffffjLj1024EEEEELb1ELb1EEEvNS_9BwdParamsE)
        .other          _ZN10layer_norm22ln_bwd_finalize_kernelINS_22Kernel_traits_finalizeILj1280EfffffjLb1ELj1024ELj4ENS_18Kernel_traits_baseILj1280EfffffjLj1024EEEEELb1ELb1EEEvNS_9BwdParamsE,@"STO_CUDA_ENTRY STV_DEFAULT"
_ZN10layer_norm22ln_bwd_finalize_kernelINS_22Kernel_traits_finalizeILj1280EfffffjLb1ELj1024ELj4ENS_18Kernel_traits_baseILj1280EfffffjLj1024EEEEELb1ELb1EEEvNS_9BwdParamsE:
.text._ZN10layer_norm22ln_bwd_finalize_kernelINS_22Kernel_traits_finalizeILj1280EfffffjLb1ELj1024ELj4ENS_18Kernel_traits_baseILj1280EfffffjLj1024EEEEELb1ELb1EEEvNS_9BwdParamsE:
        /* <DEDUP_REMOVED lines=56> */
.L_x_25017:
        /* <DEDUP_REMOVED lines=87> */
.L_x_25016:
[----:B------:R-:W-:Y:S05]  /*08f0*/  BSYNC.RECONVERGENT B1 ;  /* 0x0000000000017941 */ /* 0x000fea0003800200 */
.L_x_25015:
        /* <DEDUP_REMOVED lines=51> */
.L_x_25019:
[----:B------:R-:W-:Y:S05]  /*0c30*/  BSYNC.RECONVERGENT B1 ;  /* 0x0000000000017941 */ /* 0x000fea0003800200 */
.L_x_25018:
        /* <DEDUP_REMOVED lines=30> */
.L_x_25021:
[----:B------:R-:W-:Y:S05]  /*0e20*/  BSYNC.RECONVERGENT B1 ;  /* 0x0000000000017941 */ /* 0x000fea0003800200 */
.L_x_25020:
        /* <DEDUP_REMOVED lines=15> */
.L_x_25014:
[----:B------:R-:W-:Y:S05]  /*0f20*/  BSYNC.RECONVERGENT B0 ;  /* 0x0000000000007941 */ /* 0x000fea0003800200 */
.L_x_25013:
        /* <DEDUP_REMOVED lines=72> */
.L_x_25022:
        /* <DEDUP_REMOVED lines=13> */
.L_x_25550:


//--------------------- .text._ZN10layer_norm13ln_bwd_kernelINS_13Kernel_traitsIfffffjLj1280ELj1ELj4ELj1ELj16ENS_18Kernel_traits_baseILj1280EfffffjLj128EEEEELb1ELb1ELb1ELb1EEEvNS_9BwdParamsE --------------------------
	.section	.text._ZN10layer_norm13ln_bwd_kernelINS_13Kernel_traitsIfffffjLj1280ELj1ELj4ELj1ELj16ENS_18Kernel_traits_baseILj1280EfffffjLj128EEEEELb1ELb1ELb1ELb1EEEvNS_9BwdParamsE,"ax",@progbits
	.align	128
        .global         _ZN10layer_norm13ln_bwd_kernelINS_13Kernel_traitsIfffffjLj1280ELj1ELj4ELj1ELj16ENS_18Kernel_traits_baseILj1280EfffffjLj128EEEEELb1ELb1ELb1ELb1EEEvNS_9BwdParamsE
        .type           _ZN10layer_norm13ln_bwd_kernelINS_13Kernel_traitsIfffffjLj1280ELj1ELj4ELj1ELj16ENS_18Kernel_traits_baseILj1280EfffffjLj128EEEEELb1ELb1ELb1ELb1EEEvNS_9BwdParamsE,@function
        .size           _ZN10layer_norm13ln_bwd_kernelINS_13Kernel_traitsIfffffjLj1280ELj1ELj4ELj1ELj16ENS_18Kernel_traits_baseILj1280EfffffjLj128EEEEELb1ELb1ELb1ELb1EEEvNS_9BwdParamsE,(.L_x_25551 - _ZN10layer_norm13ln_bwd_kernelINS_13Kernel_traitsIfffffjLj1280ELj1ELj4ELj1ELj16ENS_18Kernel_traits_baseILj1280EfffffjLj128EEEEELb1ELb1ELb1ELb1EEEvNS_9BwdParamsE)
        .other          _ZN10layer_norm13ln_bwd_kernelINS_13Kernel_traitsIfffffjLj1280ELj1ELj4ELj1ELj16ENS_18Kernel_traits_baseILj1280EfffffjLj128EEEEELb1ELb1ELb1ELb1EEEvNS_9BwdParamsE,@"STO_CUDA_ENTRY STV_DEFAULT"
_ZN10layer_norm13ln_bwd_kernelINS_13Kernel_traitsIfffffjLj1280ELj1ELj4ELj1ELj16ENS_18Kernel_traits_baseILj1280EfffffjLj128EEEEELb1ELb1ELb1ELb1EEEvNS_9BwdParamsE:
.text._ZN10layer_norm13ln_bwd_kernelINS_13Kernel_traitsIfffffjLj1280ELj1ELj4ELj1ELj16ENS_18Kernel_traits_baseILj1280EfffffjLj128EEEEELb1ELb1ELb1ELb1EEEvNS_9BwdParamsE:
        /* <DEDUP_REMOVED lines=153> */
.L_x_25338:
[----:B-1----:R-:W1:Y:S08]  /*0990*/  LDC.64 R2, c[0x0][0x3f8] ;  /* 0x0000fe00ff027b82 */ /* 0x002e700000000a00 */
[----:B0-----:R-:W0:Y:S01]  /*09a0*/  LDC.64 R4, c[0x0][0x3f0] ;  /* 0x0000fc00ff047b82 */ /* 0x001e220000000a00 */
[----:B-1----:R-:W-:-:S05]  /*09b0*/  IMAD.WIDE R2, R250, 0x4, R2 ;  /* 0x00000004fa027825 */ /* 0x002fca00078e0202 */
[----:B------:R1:W2:Y:S01]  /*09c0*/  LDG.E R249, desc[UR6][R2.64] ;  /* 0x0000000602f97981 */ /* 0x0002a2000c1e1900 */
[----:B0-----:R-:W-:-:S05]  /*09d0*/  IMAD.WIDE R4, R250, 0x4, R4 ;  /* 0x00000004fa047825 */ /* 0x001fca00078e0204 */
[----:B------:R0:W3:Y:S01]  /*09e0*/  LDG.E R203, desc[UR6][R4.64] ;  /* 0x0000000604cb7981 */ /* 0x0000e2000c1e1900 */
[----:B-1----:R-:W1:Y:S08]  /*09f0*/  LDC.64 R2, c[0x0][0x3c8] ;  /* 0x0000f200ff027b82 */ /* 0x002e700000000a00 */
[----:B0-----:R-:W0:Y:S01]  /*0a00*/  LDC.64 R4, c[0x0][0x3c0] ;  /* 0x0000f000ff047b82 */ /* 0x001e220000000a00 */
[----:B-1----:R-:W-:-:S05]  /*0a10*/  IMAD.WIDE R2, R250, 0x4, R2 ;  /* 0x00000004fa027825 */ /* 0x002fca00078e0202 */
[----:B-----5:R1:W5:Y:S01]  /*0a20*/  LDG.E R248, desc[UR6][R2.64] ;  /* 0x0000000602f87981 */ /* 0x020362000c1e1900 */
[----:B------:R-:W-:Y:S01]  /*0a30*/  BSSY.RECONVERGENT B1, `(.L_x_25025) ;  /* 0x00002ed000017945 */ /* 0x000fe20003800200 */
[----:B--2---:R-:W-:Y:S02]  /*0a40*/  ISETP.GE.AND P2, PT, R249, 0x1, PT ;  /* 0x00000001f900780c */ /* 0x004fe40003f46270 */
[----:B---3--:R1:W-:Y:S11]  /*0a50*/  STL [R1+0xc], R203 ;  /* 0x00000ccb01007387 */ /* 0x0083f60000100800 */
[----:B0-----:R-:W-:Y:S05]  /*0a60*/  @!P2 BRA `(.L_x_25026) ;  /* 0x00000024008ca947 */ /* 0x001fea0003800000 */
[----:B------:R-:W0:Y:S01]  /*0a70*/  S2R R183, SR_TID.X ;  /* 0x0000000000b77919 */ /* 0x000e220000002100 */
[----:B------:R-:W2:Y:S01]  /*0a80*/  LDC.64 R6, c[0x0][0x3a8] ;  /* 0x0000ea00ff067b82 */ /* 0x000ea20000000a00 */
[----:B------:R-:W-:Y:S01]  /*0a90*/  IMAD R0, R250, UR8, RZ ;  /* 0x00000008fa007c24 */ /* 0x000fe2000f8e02ff */
[----:B------:R-:W-:Y:S04]  /*0aa0*/  STL [R1+0x1cc], R59 ;  /* 0x0001cc3b01007387 */ /* 0x000fe80000100800 */
[----:B-1----:R-:W-:Y:S01]  /*0ab0*/  SHF.R.S32.HI R2, RZ, 0x1f, R0 ;  /* 0x0000001fff027819 */ /* 0x002fe20000011400 */
[----:B------:R-:W-:Y:S01]  /*0ac0*/  STL [R1+0x1c8], R58 ;  /* 0x0001c83a01007387 */ /* 0x000fe20000100800 */
[----:B------:R-:W1:Y:S02]  /*0ad0*/  LDC.64 R200, c[0x0][0x428] ;  /* 0x00010a00ffc87b82 */ /* 0x000e640000000a00 */
[----:B------:R-:W-:Y:S01]  /*0ae0*/  LEA.HI R0, R2, R0, RZ, 0x2 ;  /* 0x0000000002007211 */ /* 0x000fe200078f10ff */
[----:B------:R-:W-:Y:S01]  /*0af0*/  IMAD.WIDE R2, R250, 0x4, R4 ;  /* 0x00000004fa027825 */ /* 0x000fe200078e0204 */
[----:B------:R-:W-:Y:S01]  /*0b00*/  MOV R168, UR14 ;  /* 0x0000000e00a87c02 */ /* 0x000fe20008000f00 */
[----:B------:R-:W-:Y:S04]  /*0b10*/  STL [R1+0x1c4], R57 ;  /* 0x0001c43901007387 */ /* 0x000fe80000100800 */
[----:B------:R2:W3:Y:S01]  /*0b20*/  LDG.E R251, desc[UR6][R2.64] ;  /* 0x0000000602fb7981 */ /* 0x0004e2000c1e1900 */
[----:B0-----:R-:W-:-:S03]  /*0b30*/  LOP3.LUT R183, R183, 0x1f, RZ, 0xc0, !PT ;  /* 0x0000001fb7b77812 */ /* 0x001fc600078ec0ff */
[----:B------:R-:W-:Y:S01]  /*0b40*/  STL [R1+0x1c0], R56 ;  /* 0x0001c03801007387 */ /* 0x000fe20000100800 */
[----:B------:R-:W-:-:S03]  /*0b50*/  LEA.HI.SX32 R180, R0, R183, 0x1e ;  /* 0x000000b700b47211 */ /* 0x000fc600078ff2ff */
[----:B------:R-:W-:Y:S02]  /*0b60*/  STL [R1+0x1bc], R55 ;  /* 0x0001bc3701007387 */ /* 0x000fe40000100800 */
[C-C-:B--2---:R-:W-:Y:S01]  /*0b70*/  IMAD.WIDE.U32 R2, R180.reuse, 0x10, R6.reuse ;  /* 0x00000010b4027825 */ /* 0x144fe200078e0006 */
[C---:B------:R-:W-:Y:S01]  /*0b80*/  IADD3 R193, PT, PT, R180.reuse, 0x40, RZ ;  /* 0x00000040b4c17810 */ /* 0x040fe20007ffe0ff */
[----:B------:R-:W-:Y:S04]  /*0b90*/  STL [R1+0x1b8], R54 ;  /* 0x0001b83601007387 */ /* 0x000fe80000100800 */
[----:B------:R0:W2:Y:S01]  /*0ba0*/  LDG.E.128 R204, desc[UR6][R2.64] ;  /* 0x0000000602cc7981 */ /* 0x0000a2000c1e1d00 */
[C---:B------:R-:W-:Y:S02]  /*0bb0*/  IADD3 R194, PT, PT, R180.reuse, 0x20, RZ ;  /* 0x00000020b4c27810 */ /* 0x040fe40007ffe0ff */
[C---:B------:R-:W-:Y:S01]  /*0bc0*/  IADD3 R196, PT, PT, R180.reuse, 0x80, RZ ;  /* 0x00000080b4c47810 */ /* 0x040fe20007ffe0ff */
[----:B------:R-:W-:Y:S01]  /*0bd0*/  STL [R1+0x1b4], R53 ;  /* 0x0001b43501007387 */ /* 0x000fe20000100800 */
[----:B0-----:R-:W-:Y:S01]  /*0be0*/  IMAD.WIDE.U32 R2, R193, 0x10, R6 ;  /* 0x00000010c1027825 */ /* 0x001fe200078e0006 */
[----:B------:R-:W-:-:S02]  /*0bf0*/  IADD3 R192, PT, PT, R180, 0x60, RZ ;  /* 0x00000060b4c07810 */ /* 0x000fc40007ffe0ff */
[----:B------:R-:W-:Y:S01]  /*0c00*/  STL [R1+0x1b0], R52 ;  /* 0x0001b03401007387 */ /* 0x000fe20000100800 */
[----:B------:R-:W-:Y:S01]  /*0c10*/  IADD3 R0, PT, PT, R249, -0x1, RZ ;  /* 0xfffffffff9007810 */ /* 0x000fe20007ffe0ff */
[--C-:B------:R-:W-:Y:S02]  /*0c20*/  IMAD.WIDE.U32 R4, R194, 0x10, R6.reuse ;  /* 0x00000010c2047825 */ /* 0x100fe400078e0006 */
[----:B------:R0:W4:Y:S02]  /*0c30*/  LDG.E.128 R212, desc[UR6][R2.64] ;  /* 0x0000000602d47981 */ /* 0x000124000c1e1d00 */
[----:B------:R-:W-:Y:S02]  /*0c40*/  IMAD.WIDE.U32 R164, R192, 0x10, R6 ;  /* 0x00000010c0a47825 */ /* 0x000fe400078e0006 */
[----:B------:R1:W4:Y:S01]  /*0c50*/  LDG.E.128 R208, desc[UR6][R4.64] ;  /* 0x0000000604d07981 */ /* 0x000322000c1e1d00 */
[----:B------:R-:W-:-:S03]  /*0c60*/  IADD3 R198, PT, PT, R180, 0x100, RZ ;  /* 0x00000100b4c67810 */ /* 0x000fc60007ffe0ff */
[----:B------:R-:W4:Y:S01]  /*0c70*/  LDG.E.128 R216, desc[UR6][R164.64] ;  /* 0x00000006a4d87981 */ /* 0x000f22000c1e1d00 */
[----:B0-----:R-:W-:Y:S01]  /*0c80*/  IMAD.WIDE.U32 R2, R196, 0x10, R6 ;  /* 0x00000010c4027825 */ /* 0x001fe200078e0006 */
[C---:B------:R-:W-:Y:S02]  /*0c90*/  IADD3 R199, PT, PT, R180.reuse, 0x120, RZ ;  /* 0x00000120b4c77810 */ /* 0x040fe40007ffe0ff */
[----:B------:R-:W-:Y:S01]  /*0ca0*/  STL [R1+0x1ac], R51 ;  /* 0x0001ac3301007387 */ /* 0x000fe20000100800 */
[----:B-1----:R-:W-:-:S03]  /*0cb0*/  IADD3 R5, PT, PT, R180, 0xa0, RZ ;  /* 0x000000a0b4057810 */ /* 0x002fc60007ffe0ff */
[----:B------:R0:W4:Y:S01]  /*0cc0*/  LDG.E.128 R220, desc[UR6][R2.64] ;  /* 0x0000000602dc7981 */ /* 0x000122000c1e1d00 */
[----:B------:R-:W-:Y:S01]  /*0cd0*/  IADD3 R4, PT, PT, R180, 0xc0, RZ ;  /* 0x000000c0b4047810 */ /* 0x000fe20007ffe0ff */
[--C-:B------:R-:W-:Y:S01]  /*0ce0*/  IMAD.WIDE.U32 R166, R5, 0x10, R6.reuse ;  /* 0x0000001005a67825 */ /* 0x100fe200078e0006 */
[----:B------:R-:W-:Y:S01]  /*0cf0*/  MOV R172, UR15 ;  /* 0x0000000f00ac7c02 */ /* 0x000fe20008000f00 */
[----:B------:R-:W-:Y:S02]  /*0d00*/  STL [R1+0x1a8], R50 ;  /* 0x0001a83201007387 */ /* 0x000fe40000100800 */
[----:B0-----:R-:W-:Y:S01]  /*0d10*/  IMAD R3, R0, UR8, RZ ;  /* 0x0000000800037c24 */ /* 0x001fe2000f8e02ff */
[----:B------:R-:W-:Y:S01]  /*0d20*/  IADD3 R2, PT, PT, R180, 0xe0, RZ ;  /* 0x000000e0b4027810 */ /* 0x000fe20007ffe0ff */
[----:B------:R-:W-:Y:S01]  /*0d30*/  IMAD.WIDE.U32 R164, R4, 0x10, R6 ;  /* 0x0000001004a47825 */ /* 0x000fe200078e0006 */
[----:B------:R0:W4:Y:S02]  /*0d40*/  LDG.E.128 R224, desc[UR6][R166.64] ;  /* 0x00000006a6e07981 */ /* 0x000124000c1e1d00 */
[----:B------:R-:W-:-:S02]  /*0d50*/  SHF.R.S32.HI R0, RZ, 0x1f, R3 ;  /* 0x0000001fff007819 */ /* 0x000fc40000011403 */
[----:B------:R1:W4:Y:S02]  /*0d60*/  LDG.E.128 R228, desc[UR6][R164.64] ;  /* 0x00000006a4e47981 */ /* 0x000324000c1e1d00 */
[----:B------:R-:W-:Y:S02]  /*0d70*/  LEA.HI R3, R0, R3, RZ, 0x2 ;  /* 0x0000000300037211 */ /* 0x000fe400078f10ff */
[----:B------:R-:W-:Y:S01]  /*0d80*/  ISETP.NE.U32.AND P0, PT, R168, RZ, PT ;  /* 0x000000ffa800720c */ /* 0x000fe20003f05070 */
[----:B------:R-:W-:Y:S01]  /*0d90*/  STL [R1+0x1a4], R49 ;  /* 0x0001a43101007387 */ /* 0x000fe20000100800 */
[----:B0-----:R-:W-:Y:S01]  /*0da0*/  IMAD.WIDE.U32 R166, R2, 0x10, R6 ;  /* 0x0000001002a67825 */ /* 0x001fe200078e0006 */
[----:B------:R-:W-:-:S03]  /*0db0*/  LEA.HI.SX32 R3, R3, R183, 0x1e ;  /* 0x000000b703037211 */ /* 0x000fc600078ff2ff */
[--C-:B-1----:R-:W-:Y:S01]  /*0dc0*/  IMAD.WIDE.U32 R164, R198, 0x10, R6.reuse ;  /* 0x00000010c6a47825 */ /* 0x102fe200078e0006 */
[----:B------:R-:W-:Y:S01]  /*0dd0*/  ISETP.NE.AND.EX P0, PT, R172, RZ, PT, P0 ;  /* 0x000000ffac00720c */ /* 0x000fe20003f05300 */
[----:B------:R-:W4:Y:S02]  /*0de0*/  LDG.E.128 R232, desc[UR6][R166.64] ;  /* 0x00000006a6e87981 */ /* 0x000f24000c1e1d00 */
[----:B------:R-:W-:Y:S01]  /*0df0*/  IMAD.WIDE.U32 R6, R199, 0x10, R6 ;  /* 0x00000010c7067825 */ /* 0x000fe200078e0006 */
[C---:B------:R-:W-:Y:S01]  /*0e00*/  IADD3 R0, PT, PT, R3.reuse, 0x20, RZ ;  /* 0x0000002003007810 */ /* 0x040fe20007ffe0ff */
[----:B------:R-:W4:Y:S04]  /*0e10*/  LDG.E.128 R236, desc[UR6][R164.64] ;  /* 0x00000006a4ec7981 */ /* 0x000f28000c1e1d00 */
[----:B------:R0:W4:Y:S04]  /*0e20*/  LDG.E.128 R240, desc[UR6][R6.64] ;  /* 0x0000000606f07981 */ /* 0x000128000c1e1d00 */
[----:B------:R1:W-:Y:S01]  /*0e30*/  STL [R1+0x1a0], R48 ;  /* 0x0001a03001007387 */ /* 0x0003e20000100800 */
[----:B------:R-:W1:Y:S01]  /*0e40*/  @P0 LDC.64 R190, c[0x0][0x438] ;  /* 0x00010e00ffbe0b82 */ /* 0x000e620000000a00 */
[----:B0-----:R-:W-:-:S07]  /*0e50*/  IMAD.WIDE.U32 R6, R3, 0x10, R200 ;  /* 0x0000001003067825 */ /* 0x001fce00078e00c8 */
[----:B------:R-:W0:Y:S01]  /*0e60*/  @P0 LDC.64 R188, c[0x0][0x438] ;  /* 0x00010e00ffbc0b82 */ /* 0x000e220000000a00 */
[----:B------:R1:W4:Y:S04]  /*0e70*/  LDG.E.128 R164, desc[UR6][R6.64] ;  /* 0x0000000606a47981 */ /* 0x000328000c1e1d00 */
[----:B------:R1:W-:Y:S01]  /*0e80*/  STL [R1+0x10], R168 ;  /* 0x000010a801007387 */ /* 0x0003e20000100800 */
[----:B------:R-:W-:Y:S02]  /*0e90*/  ISETP.GE.AND P3, PT, R203, 0x1, PT ;  /* 0x00000001cb00780c */ /* 0x000fe40003f66270 */
[----:B-1----:R-:W1:Y:S01]  /*0ea0*/  LDC.64 R48, c[0x0][0x3b0] ;  /* 0x0000ec00ff307b82 */ /* 0x002e620000000a00 */
[----:B------:R-:W-:-:S05]  /*0eb0*/  IMAD.WIDE.U32 R6, R0, 0x10, R200 ;  /* 0x0000001000067825 */ /* 0x000fca00078e00c8 */
[----:B------:R0:W4:Y:S02]  /*0ec0*/  LDG.E.128 R168, desc[UR6][R6.64] ;  /* 0x0000000606a87981 */ /* 0x000124000c1e1d00 */
[----:B0-----:R-:W0:Y:S02]  /*0ed0*/  @P0 LDC.64 R6, c[0x0][0x438] ;  /* 0x00010e00ff060b82 */ /* 0x001e240000000a00 */
[----:B0-----:R-:W-:-:S05]  /*0ee0*/  @P0 IMAD.WIDE.U32 R6, R180, 0x10, R6 ;  /* 0x00000010b4060825 */ /* 0x001fca00078e0006 */
[----:B------:R0:W5:Y:S02]  /*0ef0*/  @P0 LDG.E.128 R44, desc[UR6][R6.64] ;  /* 0x00000006062c0981 */ /* 0x000164000c1e1d00 */
[----:B0-----:R-:W0:Y:S01]  /*0f00*/  @P0 LDC.64 R6, c[0x0][0x438] ;  /* 0x00010e00ff060b82 */ /* 0x001e220000000a00 */
[----:B------:R-:W-:-:S04]  /*0f10*/  @P0 IMAD.WIDE.U32 R190, R193, 0x10, R190 ;  /* 0x00000010c1be0825 */ /* 0x000fc800078e00be */
[----:B------:R-:W-:Y:S01]  /*0f20*/  @P0 IMAD.WIDE.U32 R188, R192, 0x10, R188 ;  /* 0x00000010c0bc0825 */ /* 0x000fe200078e00bc */
[C---:B------:R-:W-:Y:S01]  /*0f30*/  IADD3 R0, PT, PT, R3.reuse, 0x40, RZ ;  /* 0x0000004003007810 */ /* 0x040fe20007ffe0ff */
[----:B------:R1:W-:Y:S01]  /*0f40*/  STL [R1+0x14], R172 ;  /* 0x000014ac01007387 */ /* 0x0003e20000100800 */
[----:B------:R-:W1:Y:S01]  /*0f50*/  @P0 LDC.64 R192, c[0x0][0x438] ;  /* 0x00010e00ffc00b82 */ /* 0x000e620000000a00 */
[C---:B------:R-:W-:Y:S02]  /*0f60*/  IADD3 R176, PT, PT, R3.reuse, 0x60, RZ ;  /* 0x0000006003b07810 */ /* 0x040fe40007ffe0ff */
[----:B------:R-:W5:Y:S01]  /*0f70*/  @P0 LDG.E.128 R32, desc[UR6][R188.64] ;  /* 0x00000006bc200981 */ /* 0x000f62000c1e1d00 */
[C---:B------:R-:W-:Y:S02]  /*0f80*/  IADD3 R182, PT, PT, R3.reuse, 0x80, RZ ;  /* 0x0000008003b67810 */ /* 0x040fe40007ffe0ff */
[----:B------:R-:W-:Y:S01]  /*0f90*/  IADD3 R184, PT, PT, R3, 0xa0, RZ ;  /* 0x000000a003b87810 */ /* 0x000fe20007ffe0ff */
[----:B------:R-:W5:Y:S01]  /*0fa0*/  @P0 LDG.E.128 R36, desc[UR6][R190.64] ;  /* 0x00000006be240981 */ /* 0x000f62000c1e1d00 */
[----:B0-----:R-:W-:-:S02]  /*0fb0*/  @P0 IMAD.WIDE.U32 R6, R194, 0x10, R6 ;  /* 0x00000010c2060825 */ /* 0x001fc400078e0006 */
[----:B------:R-:W0:Y:S03]  /*0fc0*/  @P0 LDC.64 R194, c[0x0][0x438] ;  /* 0x00010e00ffc20b82 */ /* 0x000e260000000a00 */
[----:B------:R1:W5:Y:S05]  /*0fd0*/  @P0 LDG.E.128 R40, desc[UR6][R6.64] ;  /* 0x0000000606280981 */ /* 0x00036a000c1e1d00 */
[----:B-1----:R-:W1:Y:S01]  /*0fe0*/  @P0 LDC.64 R6, c[0x0][0x438] ;  /* 0x00010e00ff060b82 */ /* 0x002e620000000a00 */
[----:B------:R-:W-:-:S04]  /*0ff0*/  @P0 IMAD.WIDE.U32 R192, R5, 0x10, R192 ;  /* 0x0000001005c00825 */ /* 0x000fc800078e00c0 */
[----:B------:R-:W-:-:S04]  /*1000*/  IMAD.WIDE.U32 R172, R0, 0x10, R200 ;  /* 0x0000001000ac7825 */ /* 0x000fc800078e00c8 */
[----:B0-----:R-:W-:-:S04]  /*1010*/  @P0 IMAD.WIDE.U32 R194, R196, 0x10, R194 ;  /* 0x00000010c4c20825 */ /* 0x001fc800078e00c2 */
[----:B-1----:R-:W-:Y:S01]  /*1020*/  @P0 IMAD.WIDE.U32 R6, R4, 0x10, R6 ;  /* 0x0000001004060825 */ /* 0x002fe200078e0006 */
[----:B------:R-:W0:Y:S01]  /*1030*/  @P0 LDC.64 R196, c[0x0][0x438] ;  /* 0x00010e00ffc40b82 */ /* 0x000e220000000a00 */
[----:B------:R-:W-:Y:S01]  /*1040*/  @P3 IADD3 R0, PT, PT, R203, -0x1, RZ ;  /* 0xffffffffcb003810 */ /* 0x000fe20007ffe0ff */
[----:B------:R-:W5:Y:S04]  /*1050*/  @P0 LDG.E.128 R24, desc[UR6][R192.64] ;  /* 0x00000006c0180981 */ /* 0x000f68000c1e1d00 */
[----:B------:R1:W5:Y:S02]  /*1060*/  @P0 LDG.E.128 R20, desc[UR6][R6.64] ;  /* 0x0000000606140981 */ /* 0x000364000c1e1d00 */
[----:B------:R-:W3:Y:S01]  /*1070*/  @P0 LDC.64 R4, c[0x0][0x438] ;  /* 0x00010e00ff040b82 */ /* 0x000ee20000000a00 */
[----:B------:R-:W-:Y:S01]  /*1080*/  IADD3 R188, PT, PT, R3, 0xc0, RZ ;  /* 0x000000c003bc7810 */ /* 0x000fe20007ffe0ff */
[--C-:B------:R-:W-:Y:S01]  /*1090*/  IMAD.WIDE.U32 R176, R176, 0x10, R200.reuse ;  /* 0x00000010b0b07825 */ /* 0x100fe200078e00c8 */
[----:B------:R-:W5:Y:S03]  /*10a0*/  @P0 LDG.E.128 R28, desc[UR6][R194.64] ;  /* 0x00000006c21c0981 */ /* 0x000f66000c1e1d00 */
[----:B------:R-:W-:Y:S01]  /*10b0*/  IMAD.WIDE.U32 R184, R184, 0x10, R200 ;  /* 0x00000010b8b87825 */ /* 0x000fe200078e00c8 */
[----:B------:R-:W4:Y:S01]  /*10c0*/  LDG.E.128 R172, desc[UR6][R172.64] ;  /* 0x00000006acac7981 */ /* 0x000f22000c1e1d00 */
[----:B-1----:R-:W1:Y:S02]  /*10d0*/  @P0 LDC.64 R6, c[0x0][0x438] ;  /* 0x00010e00ff060b82 */ /* 0x002e640000000a00 */
[----:B------:R-:W-:-:S02]  /*10e0*/  @P3 IMAD R0, R0, UR8, RZ ;  /* 0x0000000800003c24 */ /* 0x000fc4000f8e02ff */
[----:B0-----:R-:W-:-:S03]  /*10f0*/  @P0 IMAD.WIDE.U32 R196, R199, 0x10, R196 ;  /* 0x00000010c7c40825 */ /* 0x001fc600078e00c4 */
[----:B------:R-:W-:Y:S01]  /*1100*/  @P3 SHF.R.S32.HI R181, RZ, 0x1f, R0 ;  /* 0x0000001fffb53819 */ /* 0x000fe20000011400 */
[----:B------:R-:W4:Y:S03]  /*1110*/  LDG.E.128 R176, desc[UR6][R176.64] ;  /* 0x00000006b0b07981 */ /* 0x000f26000c1e1d00 */
[----:B------:R-:W-:Y:S01]  /*1120*/  @P3 LEA.HI R181, R181, R0, RZ, 0x2 ;  /* 0x00000000b5b53211 */ /* 0x000fe200078f10ff */
[----:B------:R-:W5:Y:S01]  /*1130*/  @P0 LDG.E.128 R8, desc[UR6][R196.64] ;  /* 0x00000006c4080981 */ /* 0x000f62000c1e1d00 */
[----:B---3--:R-:W-:Y:S01]  /*1140*/  @P0 IMAD.WIDE.U32 R4, R2, 0x10, R4 ;  /* 0x0000001002040825 */ /* 0x008fe200078e0004 */
[----:B------:R-:W-:Y:S02]  /*1150*/  IADD3 R2, PT, PT, R3, 0x100, RZ ;  /* 0x0000010003027810 */ /* 0x000fe40007ffe0ff */
[----:B------:R-:W3:Y:S01]  /*1160*/  LDG.E.128 R184, desc[UR6][R184.64] ;  /* 0x00000006b8b87981 */ /* 0x000ee2000c1e1d00 */
[----:B------:R-:W-:-:S03]  /*1170*/  MOV R0, RZ ;  /* 0x000000ff00007202 */ /* 0x000fc60000000f00 */
[----:B------:R0:W5:Y:S01]  /*1180*/  @P0 LDG.E.128 R16, desc[UR6][R4.64] ;  /* 0x0000000604100981 */ /* 0x000162000c1e1d00 */
[----:B------:R-:W-:Y:S01]  /*1190*/  @P3 LEA.HI.SX32 R0, R181, R183, 0x1e ;  /* 0x000000b7b5003211 */ /* 0x000fe200078ff2ff */
[----:B-1----:R-:W-:Y:S01]  /*11a0*/  @P0 IMAD.WIDE.U32 R6, R198, 0x10, R6 ;  /* 0x00000010c6060825 */ /* 0x002fe200078e0006 */
[----:B------:R-:W-:-:S03]  /*11b0*/  IADD3 R192, PT, PT, R3, 0xe0, RZ ;  /* 0x000000e003c07810 */ /* 0x000fc60007ffe0ff */
[--C-:B0-----:R-:W-:Y:S01]  /*11c0*/  IMAD.WIDE.U32 R4, R2, 0x10, R200.reuse ;  /* 0x0000001002047825 */ /* 0x101fe200078e00c8 */
[----:B------:R-:W-:Y:S01]  /*11d0*/  IADD3 R3, PT, PT, R3, 0x120, RZ ;  /* 0x0000012003037810 */ /* 0x000fe20007ffe0ff */
[----:B------:R-:W5:Y:S04]  /*11e0*/  @P0 LDG.E.128 R12, desc[UR6][R6.64] ;  /* 0x00000006060c0981 */ /* 0x000f68000c1e1d00 */
[----:B------:R0:W3:Y:S01]  /*11f0*/  LDG.E.128 R196, desc[UR6][R4.64] ;  /* 0x0000000604c47981 */ /* 0x0000e2000c1e1d00 */
[----:B------:R-:W-:Y:S01]  /*1200*/  IADD3 R245, PT, PT, R0, 0x60, RZ ;  /* 0x0000006000f57810 */ /* 0x000fe20007ffe0ff */
[----:B------:R-:W-:-:S04]  /*1210*/  IMAD.WIDE.U32 R180, R182, 0x10, R200 ;  /* 0x00000010b6b47825 */ /* 0x000fc800078e00c8 */
[C---:B0-----:R-:W-:Y:S01]  /*1220*/  IMAD.WIDE.U32 R4, R0.reuse, 0x4, R48 ;  /* 0x0000000400047825 */ /* 0x041fe200078e0030 */
[----:B------:R-:W-:Y:S01]  /*1230*/  IADD3 R6, PT, PT, R0, 0x40, RZ ;  /* 0x0000004000067810 */ /* 0x000fe20007ffe0ff */
[----:B------:R-:W3:Y:S02]  /*1240*/  LDG.E.128 R180, desc[UR6][R180.64] ;  /* 0x00000006b4b47981 */ /* 0x000ee4000c1e1d00 */
[--C-:B------:R-:W-:Y:S02]  /*1250*/  IMAD.WIDE.U32 R188, R188, 0x10, R200.reuse ;  /* 0x00000010bcbc7825 */ /* 0x100fe400078e00c8 */
[----:B------:R0:W5:Y:S02]  /*1260*/  LDG.E R247, desc[UR6][R4.64] ;  /* 0x0000000604f77981 */ /* 0x000164000c1e1900 */
[--C-:B------:R-:W-:Y:S01]  /*1270*/  IMAD.WIDE.U32 R192, R192, 0x10, R200.reuse ;  /* 0x00000010c0c07825 */ /* 0x100fe200078e00c8 */
[C---:B------:R-:W-:Y:S01]  /*1280*/  IADD3 R203, PT, PT, R0.reuse, 0x80, RZ ;  /* 0x0000008000cb7810 */ /* 0x040fe20007ffe0ff */
[----:B------:R-:W3:Y:S02]  /*1290*/  LDG.E.128 R188, desc[UR6][R188.64] ;  /* 0x00000006bcbc7981 */ /* 0x000ee4000c1e1d00 */
[----:B------:R-:W-:Y:S01]  /*12a0*/  IMAD.WIDE.U32 R2, R3, 0x10, R200 ;  /* 0x0000001003027825 */ /* 0x000fe200078e00c8 */
[C---:B------:R-:W-:Y:S01]  /*12b0*/  IADD3 R201, PT, PT, R0.reuse, 0xa0, RZ ;  /* 0x000000a000c97810 */ /* 0x040fe20007ffe0ff */
[----:B------:R-:W3:Y:S01]  /*12c0*/  LDG.E.128 R192, desc[UR6][R192.64] ;  /* 0x00000006c0c07981 */ /* 0x000ee2000c1e1d00 */
[----:B------:R-:W-:-:S02]  /*12d0*/  IADD3 R200, PT, PT, R0, 0xc0, RZ ;  /* 0x000000c000c87810 */ /* 0x000fc40007ffe0ff */
[C---:B0-----:R-:W-:Y:S01]  /*12e0*/  IADD3 R4, PT, PT, R0.reuse, 0x20, RZ ;  /* 0x0000002000047810 */ /* 0x041fe20007ffe0ff */
[----:B------:R-:W-:Y:S01]  /*12f0*/  IMAD.WIDE.U32 R50, R245, 0x4, R48 ;  /* 0x00000004f5327825 */ /* 0x000fe200078e0030 */
[----:B------:R-:W-:-:S03]  /*1300*/  IADD3 R202, PT, PT, R0, 0xe0, RZ ;  /* 0x000000e000ca7810 */ /* 0x000fc60007ffe0ff */
[----:B------:R-:W-:Y:S01]  /*1310*/  IMAD.WIDE.U32 R4, R4, 0x4, R48 ;  /* 0x0000000404047825 */ /* 0x000fe200078e0030 */
[----:B------:R-:W-:-:S03]  /*1320*/  IADD3 R244, PT, PT, R0, 0x100, RZ ;  /* 0x0000010000f47810 */ /* 0x000fc60007ffe0ff */
[--C-:B------:R-:W-:Y:S01]  /*1330*/  IMAD.WIDE.U32 R56, R201, 0x4, R48.reuse ;  /* 0x00000004c9387825 */ /* 0x100fe200078e0030 */
[----:B------:R-:W-:Y:S01]  /*1340*/  MOV R201, R51 ;  /* 0x0000003300c97202 */ /* 0x000fe20000000f00 */
[----:B------:R0:W5:Y:S02]  /*1350*/  LDG.E R246, desc[UR6][R4.64] ;  /* 0x0000000604f67981 */ /* 0x000164000c1e1900 */
[----:B------:R-:W-:Y:S01]  /*1360*/  IMAD.WIDE.U32 R54, R200, 0x4, R48 ;  /* 0x00000004c8367825 */ /* 0x000fe200078e0030 */
[----:B------:R-:W-:-:S03]  /*1370*/  MOV R200, R50 ;  /* 0x0000003200c87202 */ /* 0x000fc60000000f00 */
[----:B------:R-:W-:Y:S01]  /*1380*/  IMAD.WIDE.U32 R6, R6, 0x4, R48 ;  /* 0x0000000406067825 */ /* 0x000fe200078e0030 */
[----:B------:R-:W-:-:S03]  /*1390*/  IADD3 R0, PT, PT, R0, 0x120, RZ ;  /* 0x0000012000007810 */ /* 0x000fc60007ffe0ff */
[--C-:B------:R-:W-:Y:S01]  /*13a0*/  IMAD.WIDE.U32 R58, R203, 0x4, R48.reuse ;  /* 0x00000004cb3a7825 */ /* 0x100fe200078e0030 */
[----:B0-----:R-:W-:Y:S01]  /*13b0*/  MOV R4, R200 ;  /* 0x000000c800047202 */ /* 0x001fe20000000f00 */
[----:B------:R-:W5:Y:S01]  /*13c0*/  LDG.E R245, desc[UR6][R6.64] ;  /* 0x0000000606f57981 */ /* 0x000f62000c1e1900 */
[----:B------:R-:W-:Y:S01]  /*13d0*/  MOV R5, R201 ;  /* 0x000000c900057202 */ /* 0x000fe20000000f00 */
[--C-:B------:R-:W-:Y:S01]  /*13e0*/  IMAD.WIDE.U32 R52, R202, 0x4, R48.reuse ;  /* 0x00000004ca347825 */ /* 0x100fe200078e0030 */
[----:B------:R-:W-:Y:S01]  /*13f0*/  ISETP.NE.AND P0, PT, RZ, UR9, PT ;  /* 0x00000009ff007c0c */ /* 0x000fe2000bf05270 */
[----:B------:R-:W3:Y:S02]  /*1400*/  LDG.E.128 R200, desc[UR6][R2.64] ;  /* 0x0000000602c87981 */ /* 0x000ee4000c1e1d00 */
[--C-:B------:R-:W-:Y:S02]  /*1410*/  IMAD.WIDE.U32 R50, R244, 0x4, R48.reuse ;  /* 0x00000004f4327825 */ /* 0x100fe400078e0030 */
[----:B------:R-:W5:Y:S02]  /*1420*/  LDG.E R244, desc[UR6][R4.64] ;  /* 0x0000000604f47981 */ /* 0x000f64000c1e1900 */
[----:B------:R-:W-:-:S02]  /*1430*/  IMAD.WIDE.U32 R48, R0, 0x4, R48 ;  /* 0x0000000400307825 */ /* 0x000fc400078e0030 */
[----:B------:R-:W5:Y:S01]  /*1440*/  LDG.E R7, desc[UR6][R58.64] ;  /* 0x000000063a077981 */ /* 0x000f62000c1e1900 */
[----:B------:R-:W-:-:S03]  /*1450*/  FSEL R0, R251, RZ, !P0 ;  /* 0x000000fffb007208 */ /* 0x000fc60004000000 */
[----:B------:R-:W5:Y:S04]  /*1460*/  LDG.E R6, desc[UR6][R56.64] ;  /* 0x0000000638067981 */ /* 0x000f68000c1e1900 */
[----:B------:R-:W5:Y:S04]  /*1470*/  LDG.E R5, desc[UR6][R54.64] ;  /* 0x0000000636057981 */ /* 0x000f68000c1e1900 */
[----:B------:R-:W3:Y:S04]  /*1480*/  LDL R59, [R1+0x190] ;  /* 0x00019000013b7983 */ /* 0x000ee80000100800 */
[----:B------:R-:W3:Y:S04]  /*1490*/  LDL.LU R58, [R1+0x60] ;  /* 0x00006000013a7983 */ /* 0x000ee80000300800 */
[----:B------:R-:W3:Y:S04]  /*14a0*/  LDL R57, [R1+0x194] ;  /* 0x0001940001397983 */ /* 0x000ee80000100800 */
[----:B------:R-:W3:Y:S04]  /*14b0*/  LDL.LU R56, [R1+0x64] ;  /* 0x0000640001387983 */ /* 0x000ee80000300800 */
[----:B------:R-:W5:Y:S04]  /*14c0*/  LDG.E R4, desc[UR6][R52.64] ;  /* 0x0000000634047981 */ /* 0x000f68000c1e1900 */
[----:B------:R-:W3:Y:S01]  /*14d0*/  LDL R55, [R1+0x198] ;  /* 0x0001980001377983 */ /* 0x000ee20000100800 */
[----:B--2---:R-:W-:-:S03]  /*14e0*/  FADD.FTZ R251, -R0, R204 ;  /* 0x000000cc00fb7221 */ /* 0x004fc60000010100 */
[----:B------:R-:W5:Y:S04]  /*14f0*/  LDG.E R2, desc[UR6][R48.64] ;  /* 0x0000000630027981 */ /* 0x000f68000c1e1900 */
[----:B------:R-:W2:Y:S01]  /*1500*/  LDL.LU R53, [R1+0x68] ;  /* 0x0000680001357983 */ /* 0x000ea20000300800 */
[----:B------:R-:W-:-:S03]  /*1510*/  FADD.FTZ R204, -R0, R205 ;  /* 0x000000cd00cc7221 */ /* 0x000fc60000010100 */
[----:B------:R0:W5:Y:S04]  /*1520*/  LDG.E R3, desc[UR6][R50.64] ;  /* 0x0000000632037981 */ /* 0x000168000c1e1900 */
[----:B------:R-:W2:Y:S04]  /*1530*/  LDL R48, [R1+0x19c] ;  /* 0x00019c0001307983 */ /* 0x000ea80000100800 */
[----:B------:R-:W2:Y:S04]  /*1540*/  LDL.LU R54, [R1+0x74] ;  /* 0x0000740001367983 */ /* 0x000ea80000300800 */
[----:B------:R-:W2:Y:S04]  /*1550*/  LDL R52, [R1+0x188] ;  /* 0x0001880001347983 */ /* 0x000ea80000100800 */
[----:B------:R-:W2:Y:S04]  /*1560*/  LDL.LU R50, [R1+0x78] ;  /* 0x0000780001327983 */ /* 0x000ea80000300800 */
[----:B------:R-:W2:Y:S01]  /*1570*/  LDL.LU R205, [R1+0x5c] ;  /* 0x00005c0001cd7983 */ /* 0x000ea20000300800 */
        /* <DEDUP_REMOVED lines=37> */
[----:B------:R-:W-:Y:S01]  /*17d0*/  FADD.FTZ R49, -R0, R243 ;  /* 0x000000f300317221 */ /* 0x000fe20000010100 */
[----:B-----5:R-:W-:Y:S01]  /*17e0*/  FMUL.FTZ R0, R248, R251 ;  /* 0x000000fbf8007220 */ /* 0x020fe20000410000 */
[----:B------:R-:W4:Y:S04]  /*17f0*/  LDL R243, [R1+0x180] ;  /* 0x0001800001f37983 */ /* 0x000f280000100800 */
[----:B------:R-:W4:Y:S01]  /*1800*/  LDL.LU R251, [R1+0x6c] ;  /* 0x00006c0001fb7983 */ /* 0x000f220000300800 */
[----:B---3--:R-:W-:Y:S01]  /*1810*/  FADD.FTZ R58, R58, R165 ;  /* 0x000000a53a3a7221 */ /* 0x008fe20000010000 */
[----:B------:R-:W-:Y:S01]  /*1820*/  FADD.FTZ R56, R56, R166 ;  /* 0x000000a638387221 */ /* 0x000fe20000010000 */
[----:B--2---:R-:W-:-:S05]  /*1830*/  FADD.FTZ R205, R205, R164 ;  /* 0x000000a4cdcd7221 */ /* 0x004fca0000010000 */
[----:B------:R0:W-:Y:S04]  /*1840*/  STL [R1+0x5c], R205 ;  /* 0x00005ccd01007387 */ /* 0x0001e80000100800 */
[----:B------:R-:W-:Y:S04]  /*1850*/  STL [R1+0x60], R58 ;  /* 0x0000603a01007387 */ /* 0x000fe80000100800 */
[----:B------:R-:W-:Y:S04]  /*1860*/  STL [R1+0x64], R56 ;  /* 0x0000643801007387 */ /* 0x000fe80000100800 */
[----:B------:R-:W2:Y:S01]  /*1870*/  LDL.LU R242, [R1+0x70] ;  /* 0x0000700001f27983 */ /* 0x000ea20000300800 */
[----:B------:R-:W-:Y:S01]  /*1880*/  FMUL.FTZ R204, R248, R204 ;  /* 0x000000ccf8cc7220 */ /* 0x000fe20000410000 */
[----:B------:R-:W-:Y:S01]  /*1890*/  FFMA.FTZ R112, R164, R0, R112 ;  /* 0x00000000a4707223 */ /* 0x000fe20000010070 */
[----:B0-----:R-:W-:Y:S01]  /*18a0*/  FMUL.FTZ R205, R59, R164 ;  /* 0x000000a43bcd7220 */ /* 0x001fe20000410000 */
[----:B------:R-:W-:Y:S01]  /*18b0*/  FADD.FTZ R53, R53, R167 ;  /* 0x000000a735357221 */ /* 0x000fe20000010000 */
[C---:B------:R-:W-:Y:S01]  /*18c0*/  FMUL.FTZ R164, R248.reuse, R206 ;  /* 0x000000cef8a47220 */ /* 0x040fe20000410000 */
[----:B------:R-:W-:Y:S01]  /*18d0*/  FFMA.FTZ R113, R165, R204, R113 ;  /* 0x000000cca5717223 */ /* 0x000fe20000010071 */
[----:B------:R-:W-:Y:S01]  /*18e0*/  FMUL.FTZ R206, R57, R165 ;  /* 0x000000a539ce7220 */ /* 0x000fe20000410000 */
[----:B------:R-:W-:Y:S01]  /*18f0*/  FMUL.FTZ R165, R248, R207 ;  /* 0x000000cff8a57220 */ /* 0x000fe20000410000 */
[----:B------:R-:W3:Y:S01]  /*1900*/  LDL R241, [R1+0x184] ;  /* 0x0001840001f17983 */ /* 0x000ee20000100800 */
[----:B------:R-:W-:Y:S01]  /*1910*/  FFMA.FTZ R114, R166, R164, R114 ;  /* 0x000000a4a6727223 */ /* 0x000fe20000010072 */
[----:B------:R-:W-:Y:S01]  /*1920*/  FMUL.FTZ R207, R55, R166 ;  /* 0x000000a637cf7220 */ /* 0x000fe20000410000 */
[----:B------:R-:W-:Y:S01]  /*1930*/  FMUL.FTZ R166, R248, R208 ;  /* 0x000000d0f8a67220 */ /* 0x000fe20000410000 */
[----:B------:R0:W-:Y:S01]  /*1940*/  STL [R1+0x68], R53 ;  /* 0x0000683501007387 */ /* 0x0001e20000100800 */
[----:B------:R-:W-:-:S02]  /*1950*/  FADD.FTZ R54, R54, R170 ;  /* 0x000000aa36367221 */ /* 0x000fc40000010000 */
[----:B------:R-:W-:Y:S01]  /*1960*/  FFMA.FTZ R108, R168, R166, R108 ;  /* 0x000000a6a86c7223 */ /* 0x000fe2000001006c */
[----:B0-----:R-:W-:Y:S02]  /*1970*/  FMUL.FTZ R53, R48, R167 ;  /* 0x000000a730357220 */ /* 0x001fe40000410000 */
[----:B------:R-:W3:Y:S01]  /*1980*/  LDL R48, [R1+0x18c] ;  /* 0x00018c0001307983 */ /* 0x000ee20000100800 */
[----:B----4-:R-:W-:Y:S01]  /*1990*/  FMUL.FTZ R208, R243, R168 ;  /* 0x000000a8f3d07220 */ /* 0x010fe20000410000 */
[----:B------:R-:W-:Y:S02]  /*19a0*/  FADD.FTZ R251, R251, R168 ;  /* 0x000000a8fbfb7221 */ /* 0x000fe40000010000 */
[----:B------:R-:W4:Y:S01]  /*19b0*/  LDL.LU R59, [R1+0x7c] ;  /* 0x00007c00013b7983 */ /* 0x000f220000300800 */
[----:B------:R-:W-:-:S03]  /*19c0*/  FMUL.FTZ R168, R248, R210 ;  /* 0x000000d2f8a87220 */ /* 0x000fc60000410000 */
[----:B------:R-:W4:Y:S04]  /*19d0*/  LDL.LU R58, [R1+0x8c] ;  /* 0x00008c00013a7983 */ /* 0x000f280000300800 */
[----:B------:R-:W4:Y:S04]  /*19e0*/  LDL R57, [R1+0x160] ;  /* 0x0001600001397983 */ /* 0x000f280000100800 */
[----:B------:R-:W4:Y:S01]  /*19f0*/  LDL.LU R56, [R1+0x90] ;  /* 0x0000900001387983 */ /* 0x000f220000300800 */
[----:B------:R-:W-:-:S03]  /*1a00*/  FFMA.FTZ R110, R170, R168, R110 ;  /* 0x000000a8aa6e7223 */ /* 0x000fc6000001006e */
[----:B------:R-:W4:Y:S01]  /*1a10*/  LDL R55, [R1+0x164] ;  /* 0x0001640001377983 */ /* 0x000f220000100800 */
[----:B------:R-:W-:-:S03]  /*1a20*/  FMUL.FTZ R210, R52, R170 ;  /* 0x000000aa34d27220 */ /* 0x000fc60000410000 */
[----:B------:R-:W-:Y:S01]  /*1a30*/  STL [R1+0x8], R53 ;  /* 0x0000083501007387 */ /* 0x000fe20000100800 */
[----:B------:R-:W-:-:S03]  /*1a40*/  FMUL.FTZ R170, R248, R212 ;  /* 0x000000d4f8aa7220 */ /* 0x000fc60000410000 */
[----:B------:R0:W-:Y:S01]  /*1a50*/  STL [R1+0x6c], R251 ;  /* 0x00006cfb01007387 */ /* 0x0001e20000100800 */
[----:B--2---:R-:W-:-:S05]  /*1a60*/  FADD.FTZ R242, R242, R169 ;  /* 0x000000a9f2f27221 */ /* 0x004fca0000010000 */
[----:B------:R1:W-:Y:S04]  /*1a70*/  STL [R1+0x70], R242 ;  /* 0x000070f201007387 */ /* 0x0003e80000100800 */
[----:B------:R2:W-:Y:S04]  /*1a80*/  STL [R1+0x74], R54 ;  /* 0x0000743601007387 */ /* 0x0005e80000100800 */
[----:B------:R-:W2:Y:S01]  /*1a90*/  LDL R212, [R1+0x170] ;  /* 0x0001700001d47983 */ /* 0x000ea20000100800 */
[----:B------:R-:W-:Y:S01]  /*1aa0*/  FFMA.FTZ R115, R167, R165, R115 ;  /* 0x000000a5a7737223 */ /* 0x000fe20000010073 */
[----:B------:R-:W-:Y:S01]  /*1ab0*/  FMUL.FTZ R167, R248, R209 ;  /* 0x000000d1f8a77220 */ /* 0x000fe20000410000 */
[----:B------:R-:W-:Y:S01]  /*1ac0*/  FADD.FTZ R50, R50, R171 ;  /* 0x000000ab32327221 */ /* 0x000fe20000010000 */
[----:B0-----:R-:W2:Y:S01]  /*1ad0*/  LDL.LU R251, [R1+0x84] ;  /* 0x0000840001fb7983 */ /* 0x001ea20000300800 */
[----:B---3--:R-:W-:Y:S01]  /*1ae0*/  FMUL.FTZ R209, R241, R169 ;  /* 0x000000a9f1d17220 */ /* 0x008fe20000410000 */
[----:B------:R-:W-:Y:S01]  /*1af0*/  FFMA.FTZ R109, R169, R167, R109 ;  /* 0x000000a7a96d7223 */ /* 0x000fe2000001006d */
[----:B------:R-:W-:Y:S01]  /*1b00*/  FMUL.FTZ R169, R248, R211 ;  /* 0x000000d3f8a97220 */ /* 0x000fe20000410000 */
[----:B------:R-:W3:Y:S04]  /*1b10*/  LDL R243, [R1+0x178] ;  /* 0x0001780001f37983 */ /* 0x000ee80000100800 */
[----:B-1----:R-:W3:Y:S01]  /*1b20*/  LDL.LU R242, [R1+0x88] ;  /* 0x0000880001f27983 */ /* 0x002ee20000300800 */
[----:B------:R-:W-:-:S03]  /*1b30*/  FFMA.FTZ R111, R171, R169, R111 ;  /* 0x000000a9ab6f7223 */ /* 0x000fc6000001006f */
[----:B------:R0:W-:Y:S01]  /*1b40*/  STL [R1+0x78], R50 ;  /* 0x0000783201007387 */ /* 0x0001e20000100800 */
[----:B----4-:R-:W-:Y:S01]  /*1b50*/  FADD.FTZ R59, R59, R172 ;  /* 0x000000ac3b3b7221 */ /* 0x010fe20000010000 */
[----:B------:R-:W-:Y:S02]  /*1b60*/  FMUL.FTZ R211, R48, R171 ;  /* 0x000000ab30d37220 */ /* 0x000fe40000410000 */
[----:B------:R-:W4:Y:S01]  /*1b70*/  LDL R241, [R1+0x17c] ;  /* 0x00017c0001f17983 */ /* 0x000f220000100800 */
[----:B------:R-:W-:-:S03]  /*1b80*/  FMUL.FTZ R171, R248, R213 ;  /* 0x000000d5f8ab7220 */ /* 0x000fc60000410000 */
[----:B--2---:R-:W2:Y:S01]  /*1b90*/  LDL.LU R54, [R1+0x94] ;  /* 0x0000940001367983 */ /* 0x004ea20000300800 */
[----:B------:R-:W-:-:S03]  /*1ba0*/  FFMA.FTZ R104, R172, R170, R104 ;  /* 0x000000aaac687223 */ /* 0x000fc60000010068 */
[----:B------:R-:W4:Y:S04]  /*1bb0*/  LDL R52, [R1+0x168] ;  /* 0x0001680001347983 */ /* 0x000f280000100800 */
[----:B0-----:R-:W4:Y:S04]  /*1bc0*/  LDL.LU R50, [R1+0x98] ;  /* 0x0000980001327983 */ /* 0x001f280000300800 */
[----:B------:R-:W4:Y:S04]  /*1bd0*/  LDL R48, [R1+0x16c] ;  /* 0x00016c0001307983 */ /* 0x000f280000100800 */
[----:B------:R-:W4:Y:S04]  /*1be0*/  LDL R213, [R1+0x174] ;  /* 0x0001740001d57983 */ /* 0x000f280000100800 */
[----:B------:R0:W-:Y:S04]  /*1bf0*/  STL [R1+0x7c], R59 ;  /* 0x00007c3b01007387 */ /* 0x0001e80000100800 */
[----:B0-----:R0:W5:Y:S01]  /*1c00*/  LDL.LU R59, [R1+0x1cc] ;  /* 0x0001cc00013b7983 */ /* 0x0011620000300800 */
[----:B------:R-:W-:Y:S01]  /*1c10*/  FMUL.FTZ R212, R212, R172 ;  /* 0x000000acd4d47220 */ /* 0x000fe20000410000 */
[----:B------:R-:W-:-:S02]  /*1c20*/  FMUL.FTZ R172, R248, R214 ;  /* 0x000000d6f8ac7220 */ /* 0x000fc40000410000 */
[----:B------:R-:W4:Y:S01]  /*1c30*/  LDL.LU R214, [R1+0x80] ;  /* 0x0000800001d67983 */ /* 0x000f220000300800 */
[----:B------:R-:W-:Y:S01]  /*1c40*/  FADD.FTZ R251, R251, R174 ;  /* 0x000000aefbfb7221 */ /* 0x000fe20000010000 */
[----:B------:R-:W-:Y:S01]  /*1c50*/  FADD.FTZ R58, R58, R176 ;  /* 0x000000b03a3a7221 */ /* 0x000fe20000010000 */
[----:B------:R-:W-:Y:S01]  /*1c60*/  FFMA.FTZ R106, R174, R172, R106 ;  /* 0x000000acae6a7223 */ /* 0x000fe2000001006a */
[----:B------:R-:W-:Y:S01]  /*1c70*/  FADD.FTZ R56, R56, R177 ;  /* 0x000000b138387221 */ /* 0x000fe20000010000 */
[----:B---3--:R-:W-:Y:S01]  /*1c80*/  FADD.FTZ R242, R242, R175 ;  /* 0x000000aff2f27221 */ /* 0x008fe20000010000 */
[----:B--2---:R-:W-:Y:S01]  /*1c90*/  FADD.FTZ R54, R54, R178 ;  /* 0x000000b236367221 */ /* 0x004fe20000010000 */
[----:B----4-:R-:W-:-:S05]  /*1ca0*/  FADD.FTZ R214, R214, R173 ;  /* 0x000000add6d67221 */ /* 0x010fca0000010000 */
[----:B------:R1:W-:Y:S04]  /*1cb0*/  STL [R1+0x80], R214 ;  /* 0x000080d601007387 */ /* 0x0003e80000100800 */
[----:B------:R-:W-:Y:S01]  /*1cc0*/  STL [R1+0x84], R251 ;  /* 0x000084fb01007387 */ /* 0x000fe20000100800 */
[----:B-1----:R-:W-:Y:S01]  /*1cd0*/  FMUL.FTZ R214, R243, R174 ;  /* 0x000000aef3d67220 */ /* 0x002fe20000410000 */
[----:B------:R-:W-:Y:S02]  /*1ce0*/  FMUL.FTZ R174, R248, R216 ;  /* 0x000000d8f8ae7220 */ /* 0x000fe40000410000 */
[----:B------:R-:W-:Y:S01]  /*1cf0*/  STL [R1+0x88], R242 ;  /* 0x000088f201007387 */ /* 0x000fe20000100800 */
[----:B------:R-:W-:Y:S01]  /*1d00*/  FMUL.FTZ R216, R57, R176 ;  /* 0x000000b039d87220 */ /* 0x000fe20000410000 */
[----:B------:R-:W-:-:S02]  /*1d10*/  FFMA.FTZ R100, R176, R174, R100 ;  /* 0x000000aeb0647223 */ /* 0x000fc40000010064 */
[----:B------:R1:W-:Y:S01]  /*1d20*/  STL [R1+0x8c], R58 ;  /* 0x00008c3a01007387 */ /* 0x0003e20000100800 */
[----:B------:R-:W-:-:S03]  /*1d30*/  FMUL.FTZ R176, R248, R218 ;  /* 0x000000daf8b07220 */ /* 0x000fc60000410000 */
[----:B------:R2:W-:Y:S04]  /*1d40*/  STL [R1+0x90], R56 ;  /* 0x0000903801007387 */ /* 0x0005e80000100800 */
[----:B------:R3:W-:Y:S01]  /*1d50*/  STL [R1+0x94], R54 ;  /* 0x0000943601007387 */ /* 0x0007e20000100800 */
[----:B------:R-:W-:-:S03]  /*1d60*/  FFMA.FTZ R102, R178, R176, R102 ;  /* 0x000000b0b2667223 */ /* 0x000fc60000010066 */
[----:B-1----:R-:W4:Y:S01]  /*1d70*/  LDL.LU R58, [R1+0x9c] ;  /* 0x00009c00013a7983 */ /* 0x002f220000300800 */
[----:B------:R-:W-:Y:S01]  /*1d80*/  FMUL.FTZ R218, R52, R178 ;  /* 0x000000b234da7220 */ /* 0x000fe20000410000 */
[C---:B------:R-:W-:Y:S02]  /*1d90*/  FMUL.FTZ R178, R248.reuse, R220 ;  /* 0x000000dcf8b27220 */ /* 0x040fe40000410000 */
[----:B------:R-:W4:Y:S01]  /*1da0*/  LDL R220, [R1+0x150] ;  /* 0x0001500001dc7983 */ /* 0x000f220000100800 */
[----:B------:R-:W-:Y:S01]  /*1db0*/  FFMA.FTZ R105, R173, R171, R105 ;  /* 0x000000abad697223 */ /* 0x000fe20000010069 */
[----:B------:R-:W-:Y:S01]  /*1dc0*/  FMUL.FTZ R213, R213, R173 ;  /* 0x000000add5d57220 */ /* 0x000fe20000410000 */
[----:B------:R-:W-:Y:S01]  /*1dd0*/  FMUL.FTZ R173, R248, R215 ;  /* 0x000000d7f8ad7220 */ /* 0x000fe20000410000 */
[----:B------:R-:W-:Y:S01]  /*1de0*/  FADD.FTZ R50, R50, R179 ;  /* 0x000000b332327221 */ /* 0x000fe20000010000 */
[----:B------:R-:W-:Y:S02]  /*1df0*/  FMUL.FTZ R215, R241, R175 ;  /* 0x000000aff1d77220 */ /* 0x000fe40000410000 */
[----:B------:R-:W-:Y:S01]  /*1e00*/  FFMA.FTZ R107, R175, R173, R107 ;  /* 0x000000adaf6b7223 */ /* 0x000fe2000001006b */
[----:B------:R-:W-:Y:S01]  /*1e10*/  FMUL.FTZ R175, R248, R217 ;  /* 0x000000d9f8af7220 */ /* 0x000fe20000410000 */
[----:B------:R1:W-:Y:S01]  /*1e20*/  STL [R1+0x98], R50 ;  /* 0x0000983201007387 */ /* 0x0003e20000100800 */
[----:B------:R-:W-:-:S02]  /*1e30*/  FMUL.FTZ R217, R55, R177 ;  /* 0x000000b137d97220 */ /* 0x000fc40000410000 */
[----:B------:R-:W-:Y:S01]  /*1e40*/  FFMA.FTZ R101, R177, R175, R101 ;  /* 0x000000afb1657223 */ /* 0x000fe20000010065 */
[----:B------:R-:W4:Y:S01]  /*1e50*/  LDL.LU R57, [R1+0xa0] ;  /* 0x0000a00001397983 */ /* 0x000f220000300800 */
[----:B------:R-:W-:Y:S01]  /*1e60*/  FMUL.FTZ R177, R248, R219 ;  /* 0x000000dbf8b17220 */ /* 0x000fe20000410000 */
[----:B------:R-:W-:Y:S02]  /*1e70*/  FMUL.FTZ R219, R48, R179 ;  /* 0x000000b330db7220 */ /* 0x000fe40000410000 */
[----:B------:R-:W4:Y:S04]  /*1e80*/  LDL R251, [R1+0x158] ;  /* 0x0001580001fb7983 */ /* 0x000f280000100800 */
[----:B------:R-:W4:Y:S04]  /*1e90*/  LDL.LU R243, [R1+0xa8] ;  /* 0x0000a80001f37983 */ /* 0x000f280000300800 */
[----:B------:R-:W4:Y:S04]  /*1ea0*/  LDL R48, [R1+0x15c] ;  /* 0x00015c0001307983 */ /* 0x000f280000100800 */
[----:B------:R-:W4:Y:S04]  /*1eb0*/  LDL.LU R242, [R1+0xac] ;  /* 0x0000ac0001f27983 */ /* 0x000f280000300800 */
[----:B------:R-:W4:Y:S01]  /*1ec0*/  LDL R241, [R1+0x140] ;  /* 0x0001400001f17983 */ /* 0x000f220000100800 */
[----:B------:R-:W-:-:S03]  /*1ed0*/  FFMA.FTZ R103, R179, R177, R103 ;  /* 0x000000b1b3677223 */ /* 0x000fc60000010067 */
[----:B--2---:R-:W2:Y:S01]  /*1ee0*/  LDL.LU R56, [R1+0xb0] ;  /* 0x0000b00001387983 */ /* 0x004ea20000300800 */
[----:B------:R-:W-:-:S03]  /*1ef0*/  FMUL.FTZ R179, R248, R221 ;  /* 0x000000ddf8b37220 */ /* 0x000fc60000410000 */
[----:B------:R-:W2:Y:S04]  /*1f00*/  LDL R55, [R1+0x144] ;  /* 0x0001440001377983 */ /* 0x000ea80000100800 */
[----:B---3--:R-:W3:Y:S01]  /*1f10*/  LDL.LU R54, [R1+0xb4] ;  /* 0x0000b40001367983 */ /* 0x008ee20000300800 */
[----:B------:R-:W-:-:S03]  /*1f20*/  FFMA.FTZ R96, R180, R178, R96 ;  /* 0x000000b2b4607223 */ /* 0x000fc60000010060 */
[----:B------:R-:W3:Y:S04]  /*1f30*/  LDL R52, [R1+0x148] ;  /* 0x0001480001347983 */ /* 0x000ee80000100800 */
[----:B-1----:R-:W3:Y:S04]  /*1f40*/  LDL.LU R50, [R1+0xb8] ;  /* 0x0000b80001327983 */ /* 0x002ee80000300800 */
[----:B------:R-:W2:Y:S01]  /*1f50*/  LDL R221, [R1+0x154] ;  /* 0x0001540001dd7983 */ /* 0x000ea20000100800 */
[----:B----4-:R-:W-:Y:S01]  /*1f60*/  FADD.FTZ R58, R58, R180 ;  /* 0x000000b43a3a7221 */ /* 0x010fe20000010000 */
[----:B------:R-:W-:-:S04]  /*1f70*/  FMUL.FTZ R220, R220, R180 ;  /* 0x000000b4dcdc7220 */ /* 0x000fc80000410000 */
[----:B------:R1:W-:Y:S01]  /*1f80*/  STL [R1+0x9c], R58 ;  /* 0x00009c3a01007387 */ /* 0x0003e20000100800 */
[----:B------:R-:W-:-:S03]  /*1f90*/  FMUL.FTZ R180, R248, R222 ;  /* 0x000000def8b47220 */ /* 0x000fc60000410000 */
[----:B-1----:R0:W5:Y:S04]  /*1fa0*/  LDL.LU R58, [R1+0x1c8] ;  /* 0x0001c800013a7983 */ /* 0x0021680000300800 */
[----:B------:R-:W4:Y:S01]  /*1fb0*/  LDL.LU R222, [R1+0xa4] ;  /* 0x0000a40001de7983 */ /* 0x000f220000300800 */
[----:B------:R-:W-:Y:S01]  /*1fc0*/  FADD.FTZ R57, R57, R181 ;  /* 0x000000b539397221 */ /* 0x000fe20000010000 */
[----:B------:R-:W-:-:S04]  /*1fd0*/  FFMA.FTZ R97, R181, R179, R97 ;  /* 0x000000b3b5617223 */ /* 0x000fc80000010061 */
[----:B------:R1:W-:Y:S01]  /*1fe0*/  STL [R1+0xa0], R57 ;  /* 0x0000a03901007387 */ /* 0x0003e20000100800 */
[----:B------:R-:W-:-:S03]  /*1ff0*/  FADD.FTZ R243, R243, R183 ;  /* 0x000000b7f3f37221 */ /* 0x000fc60000010000 */
[----:B-1----:R0:W5:Y:S01]  /*2000*/  LDL.LU R57, [R1+0x1c4] ;  /* 0x0001c40001397983 */ /* 0x0021620000300800 */
[----:B--2---:R-:W-:Y:S01]  /*2010*/  FMUL.FTZ R221, R221, R181 ;  /* 0x000000b5dddd7220 */ /* 0x004fe20000410000 */
[----:B------:R-:W-:-:S04]  /*2020*/  FMUL.FTZ R181, R248, R223 ;  /* 0x000000dff8b57220 */ /* 0x000fc80000410000 */
[----:B------:R-:W-:Y:S01]  /*2030*/  FFMA.FTZ R99, R183, R181, R99 ;  /* 0x000000b5b7637223 */ /* 0x000fe20000010063 */
[----:B------:R-:W-:Y:S01]  /*2040*/  FMUL.FTZ R183, R48, R183 ;  /* 0x000000b730b77220 */ /* 0x000fe20000410000 */
[----:B----4-:R-:W-:-:S05]  /*2050*/  FADD.FTZ R222, R222, R182 ;  /* 0x000000b6dede7221 */ /* 0x010fca0000010000 */
[----:B------:R1:W-:Y:S04]  /*2060*/  STL [R1+0xa4], R222 ;  /* 0x0000a4de01007387 */ /* 0x0003e80000100800 */
[----:B------:R-:W2:Y:S01]  /*2070*/  LDL R48, [R1+0x14c] ;  /* 0x00014c0001307983 */ /* 0x000ea20000100800 */
[----:B------:R-:W-:Y:S01]  /*2080*/  FFMA.FTZ R98, R182, R180, R98 ;  /* 0x000000b4b6627223 */ /* 0x000fe20000010062 */
[----:B-1----:R-:W-:Y:S01]  /*2090*/  FMUL.FTZ R222, R251, R182 ;  /* 0x000000b6fbde7220 */ /* 0x002fe20000410000 */
[----:B------:R-:W-:Y:S01]  /*20a0*/  FMUL.FTZ R182, R248, R224 ;  /* 0x000000e0f8b67220 */ /* 0x000fe20000410000 */
[----:B------:R-:W-:Y:S01]  /*20b0*/  FADD.FTZ R242, R242, R184 ;  /* 0x000000b8f2f27221 */ /* 0x000fe20000010000 */
[----:B------:R-:W-:Y:S02]  /*20c0*/  FMUL.FTZ R223, R241, R184 ;  /* 0x000000b8f1df7220 */ /* 0x000fe40000410000 */
[----:B------:R-:W-:Y:S01]  /*20d0*/  FFMA.FTZ R92, R184, R182, R92 ;  /* 0x000000b6b85c7223 */ /* 0x000fe2000001005c */
[----:B------:R-:W-:Y:S01]  /*20e0*/  FMUL.FTZ R184, R248, R225 ;  /* 0x000000e1f8b87220 */ /* 0x000fe20000410000 */
[----:B------:R-:W-:Y:S01]  /*20f0*/  FADD.FTZ R225, RZ, R205 ;  /* 0x000000cdffe17221 */ /* 0x000fe20000010000 */
[----:B------:R-:W-:Y:S01]  /*2100*/  FFMA.FTZ R224, R0, R205, RZ ;  /* 0x000000cd00e07223 */ /* 0x000fe200000100ff */
[----:B------:R-:W-:-:S02]  /*2110*/  FADD.FTZ R56, R56, R185 ;  /* 0x000000b938387221 */ /* 0x000fc40000010000 */
[----:B------:R-:W-:Y:S01]  /*2120*/  FADD.FTZ R225, R206, R225 ;  /* 0x000000e1cee17221 */ /* 0x000fe20000010000 */
[----:B------:R-:W-:Y:S01]  /*2130*/  STL [R1+0xa8], R243 ;  /* 0x0000a8f301007387 */ /* 0x000fe20000100800 */
[----:B---3--:R-:W-:Y:S02]  /*2140*/  FADD.FTZ R54, R54, R186 ;  /* 0x000000ba36367221 */ /* 0x008fe40000010000 */
[----:B------:R-:W-:Y:S01]  /*2150*/  FADD.FTZ R225, R207, R225 ;  /* 0x000000e1cfe17221 */ /* 0x000fe20000010000 */
[----:B------:R1:W-:Y:S01]  /*2160*/  STL [R1+0xac], R242 ;  /* 0x0000acf201007387 */ /* 0x0003e20000100800 */
[----:B------:R-:W-:Y:S01]  /*2170*/  FFMA.FTZ R93, R185, R184, R93 ;  /* 0x000000b8b95d7223 */ /* 0x000fe2000001005d */
[----:B------:R-:W-:Y:S02]  /*2180*/  FADD.FTZ R50, R50, R187 ;  /* 0x000000bb32327221 */ /* 0x000fe40000010000 */
[----:B------:R-:W-:Y:S01]  /*2190*/  STL [R1+0xb0], R56 ;  /* 0x0000b03801007387 */ /* 0x000fe20000100800 */
[----:B-1----:R-:W-:Y:S01]  /*21a0*/  FFMA.FTZ R242, R204, R206, R224 ;  /* 0x000000ceccf27223 */ /* 0x002fe200000100e0 */
[----:B------:R-:W-:Y:S01]  /*21b0*/  FMUL.FTZ R224, R55, R185 ;  /* 0x000000b937e07220 */ /* 0x000fe20000410000 */
[----:B------:R-:W-:Y:S01]  /*21c0*/  FMUL.FTZ R185, R248, R226 ;  /* 0x000000e2f8b97220 */ /* 0x000fe20000410000 */
[----:B------:R1:W-:Y:S01]  /*21d0*/  STL [R1+0xb4], R54 ;  /* 0x0000b43601007387 */ /* 0x0003e20000100800 */
[----:B------:R-:W-:Y:S01]  /*21e0*/  FFMA.FTZ R242, R164, R207, R242 ;  /* 0x000000cfa4f27223 */ /* 0x000fe200000100f2 */
[----:B------:R-:W-:-:S02]  /*21f0*/  FADD.FTZ R226, R53, R225 ;  /* 0x000000e135e27221 */ /* 0x000fc40000010000 */
[----:B------:R-:W3:Y:S01]  /*2200*/  LDL R251, [R1+0x130] ;  /* 0x0001300001fb7983 */ /* 0x000ee20000100800 */
[----:B------:R-:W-:-:S03]  /*2210*/  FFMA.FTZ R242, R165, R53, R242 ;  /* 0x00000035a5f27223 */ /* 0x000fc600000100f2 */
[----:B------:R-:W4:Y:S01]  /*2220*/  LDL.LU R243, [R1+0xc0] ;  /* 0x0000c00001f37983 */ /* 0x000f220000300800 */
[----:B------:R-:W-:Y:S01]  /*2230*/  FFMA.FTZ R94, R186, R185, R94 ;  /* 0x000000b9ba5e7223 */ /* 0x000fe2000001005e */
[----:B------:R-:W-:Y:S02]  /*2240*/  FMUL.FTZ R225, R52, R186 ;  /* 0x000000ba34e17220 */ /* 0x000fe40000410000 */
[----:B------:R-:W3:Y:S01]  /*2250*/  LDL.LU R55, [R1+0xc4] ;  /* 0x0000c40001377983 */ /* 0x000ee20000300800 */
[----:B------:R-:W-:Y:S01]  /*2260*/  FADD.FTZ R226, R208, R226 ;  /* 0x000000e2d0e27221 */ /* 0x000fe20000010000 */
[----:B------:R-:W-:Y:S02]  /*2270*/  FMUL.FTZ R186, R248, R227 ;  /* 0x000000e3f8ba7220 */ /* 0x000fe40000410000 */
[----:B------:R0:W-:Y:S04]  /*2280*/  STL [R1+0xb8], R50 ;  /* 0x0000b83201007387 */ /* 0x0001e80000100800 */
[----:B-1----:R-:W3:Y:S01]  /*2290*/  LDL.LU R54, [R1+0x24] ;  /* 0x0000240001367983 */ /* 0x002ee20000300800 */
[----:B------:R-:W-:-:S03]  /*22a0*/  FADD.FTZ R227, R209, R226 ;  /* 0x000000e2d1e37221 */ /* 0x000fc60000010000 */
[----:B------:R-:W3:Y:S01]  /*22b0*/  LDL R53, [R1+0x138] ;  /* 0x0001380001357983 */ /* 0x000ee20000100800 */
[----:B------:R-:W-:-:S03]  /*22c0*/  FFMA.FTZ R95, R187, R186, R95 ;  /* 0x000000babb5f7223 */ /* 0x000fc6000001005f */
[----:B------:R-:W3:Y:S04]  /*22d0*/  LDL.LU R52, [R1+0xc8] ;  /* 0x0000c80001347983 */ /* 0x000ee80000300800 */
[----:B------:R-:W3:Y:S04]  /*22e0*/  LDL.LU R241, [R1+0x20] ;  /* 0x0000200001f17983 */ /* 0x000ee80000300800 */
[----:B------:R-:W3:Y:S04]  /*22f0*/  LDL R56, [R1+0x134] ;  /* 0x0001340001387983 */ /* 0x000ee80000100800 */
[----:B0-----:R-:W3:Y:S01]  /*2300*/  LDL.LU R50, [R1+0x28] ;  /* 0x0000280001327983 */ /* 0x001ee20000300800 */
[----:B--2---:R-:W-:Y:S01]  /*2310*/  FMUL.FTZ R226, R48, R187 ;  /* 0x000000bb30e27220 */ /* 0x004fe20000410000 */
[----:B------:R-:W-:-:S02]  /*2320*/  FMUL.FTZ R187, R248, R228 ;  /* 0x000000e4f8bb7220 */ /* 0x000fc40000410000 */
[----:B------:R-:W2:Y:S04]  /*2330*/  LDL R48, [R1+0x13c] ;  /* 0x00013c0001307983 */ /* 0x000ea80000100800 */
[----:B------:R-:W4:Y:S01]  /*2340*/  LDL.LU R228, [R1+0xbc] ;  /* 0x0000bc0001e47983 */ /* 0x000f220000300800 */
[----:B------:R-:W-:Y:S01]  /*2350*/  FADD.FTZ R227, R210, R227 ;  /* 0x000000e3d2e37221 */ /* 0x000fe20000010000 */
[----:B----4-:R-:W-:-:S05]  /*2360*/  FADD.FTZ R228, R228, R188 ;  /* 0x000000bce4e47221 */ /* 0x010fca0000010000 */
[----:B------:R0:W-:Y:S02]  /*2370*/  STL [R1+0xbc], R228 ;  /* 0x0000bce401007387 */ /* 0x0001e40000100800 */
[----:B0-----:R-:W-:Y:S02]  /*2380*/  FADD.FTZ R228, R211, R227 ;  /* 0x000000e3d3e47221 */ /* 0x001fe40000010000 */
[----:B------:R-:W4:Y:S02]  /*2390*/  LDL.LU R227, [R1+0x1c] ;  /* 0x00001c0001e37983 */ /* 0x000f240000300800 */
[----:B------:R-:W-:Y:S01]  /*23a0*/  FADD.FTZ R228, R212, R228 ;  /* 0x000000e4d4e47221 */ /* 0x000fe20000010000 */
[----:B------:R-:W-:Y:S01]  /*23b0*/  FADD.FTZ R243, R243, R189 ;  /* 0x000000bdf3f37221 */ /* 0x000fe20000010000 */
[----:B---3--:R-:W-:Y:S01]  /*23c0*/  FADD.FTZ R55, R55, R190 ;  /* 0x000000be37377221 */ /* 0x008fe20000010000 */
[----:B------:R-:W-:Y:S01]  /*23d0*/  FADD.FTZ R52, R52, R191 ;  /* 0x000000bf34347221 */ /* 0x000fe20000010000 */
[----:B----4-:R-:W-:-:S05]  /*23e0*/  FFMA.FTZ R227, R188, R187, R227 ;  /* 0x000000bbbce37223 */ /* 0x010fca00000100e3 */
[----:B------:R0:W-:Y:S02]  /*23f0*/  STL [R1+0x1c], R227 ;  /* 0x00001ce301007387 */ /* 0x0001e40000100800 */
[----:B0-----:R-:W-:Y:S01]  /*2400*/  FMUL.FTZ R227, R251, R188 ;  /* 0x000000bcfbe37220 */ /* 0x001fe20000410000 */
[----:B------:R-:W-:Y:S01]  /*2410*/  FMUL.FTZ R188, R248, R229 ;  /* 0x000000e5f8bc7220 */ /* 0x000fe20000410000 */
[----:B------:R-:W-:Y:S01]  /*2420*/  FADD.FTZ R229, R213, R228 ;  /* 0x000000e4d5e57221 */ /* 0x000fe20000010000 */
[----:B------:R-:W-:Y:S02]  /*2430*/  FMUL.FTZ R228, R56, R189 ;  /* 0x000000bd38e47220 */ /* 0x000fe40000410000 */
[----:B------:R-:W-:Y:S01]  /*2440*/  FFMA.FTZ R241, R189, R188, R241 ;  /* 0x000000bcbdf17223 */ /* 0x000fe200000100f1 */
[----:B------:R-:W-:Y:S01]  /*2450*/  FADD.FTZ R229, R214, R229 ;  /* 0x000000e5d6e57221 */ /* 0x000fe20000010000 */
[----:B------:R-:W-:Y:S01]  /*2460*/  FMUL.FTZ R189, R248, R230 ;  /* 0x000000e6f8bd7220 */ /* 0x000fe20000410000 */
[----:B------:R-:W-:Y:S02]  /*2470*/  STL [R1+0xc0], R243 ;  /* 0x0000c0f301007387 */ /* 0x000fe40000100800 */
[----:B------:R-:W-:Y:S01]  /*2480*/  FADD.FTZ R230, R215, R229 ;  /* 0x000000e5d7e67221 */ /* 0x000fe20000010000 */
[----:B------:R-:W-:Y:S01]  /*2490*/  FFMA.FTZ R54, R190, R189, R54 ;  /* 0x000000bdbe367223 */ /* 0x000fe20000010036 */
[----:B------:R-:W-:Y:S01]  /*24a0*/  FMUL.FTZ R229, R53, R190 ;  /* 0x000000be35e57220 */ /* 0x000fe20000410000 */
[----:B------:R-:W-:Y:S01]  /*24b0*/  FMUL.FTZ R190, R248, R231 ;  /* 0x000000e7f8be7220 */ /* 0x000fe20000410000 */
[----:B------:R-:W-:Y:S04]  /*24c0*/  STL [R1+0x20], R241 ;  /* 0x000020f101007387 */ /* 0x000fe80000100800 */
[----:B------:R-:W-:Y:S01]  /*24d0*/  STL [R1+0xc4], R55 ;  /* 0x0000c43701007387 */ /* 0x000fe20000100800 */
[----:B------:R-:W-:-:S03]  /*24e0*/  FFMA.FTZ R50, R191, R190, R50 ;  /* 0x000000bebf327223 */ /* 0x000fc60000010032 */
[----:B------:R0:W-:Y:S04]  /*24f0*/  STL [R1+0x24], R54 ;  /* 0x0000243601007387 */ /* 0x0001e80000100800 */
[----:B------:R-:W3:Y:S04]  /*2500*/  LDL R53, [R1+0x128] ;  /* 0x0001280001357983 */ /* 0x000ee80000100800 */
[----:B------:R1:W-:Y:S01]  /*2510*/  STL [R1+0xc8], R52 ;  /* 0x0000c83401007387 */ /* 0x0003e20000100800 */
[----:B------:R-:W-:-:S03]  /*2520*/  FADD.FTZ R230, R216, R230 ;  /* 0x000000e6d8e67221 */ /* 0x000fc60000010000 */
[----:B------:R-:W4:Y:S04]  /*2530*/  LDL.LU R56, [R1+0x2c] ;  /* 0x00002c0001387983 */ /* 0x000f280000300800 */
[----:B0-----:R-:W3:Y:S04]  /*2540*/  LDL.LU R54, [R1+0x34] ;  /* 0x0000340001367983 */ /* 0x001ee80000300800 */
[----:B-1----:R-:W3:Y:S04]  /*2550*/  LDL.LU R52, [R1+0xd8] ;  /* 0x0000d80001347983 */ /* 0x002ee80000300800 */
[----:B------:R0:W-:Y:S01]  /*2560*/  STL [R1+0x28], R50 ;  /* 0x0000283201007387 */ /* 0x0001e20000100800 */
[----:B------:R-:W-:-:S03]  /*2570*/  FADD.FTZ R231, R217, R230 ;  /* 0x000000e6d9e77221 */ /* 0x000fc60000010000 */
[----:B------:R-:W3:Y:S01]  /*2580*/  LDL.LU R251, [R1+0xd0] ;  /* 0x0000d00001fb7983 */ /* 0x000ee20000300800 */
[----:B--2---:R-:W-:-:S03]  /*2590*/  FMUL.FTZ R230, R48, R191 ;  /* 0x000000bf30e67220 */ /* 0x004fc60000410000 */
[----:B------:R-:W2:Y:S01]  /*25a0*/  LDL.LU R243, [R1+0x30] ;  /* 0x0000300001f37983 */ /* 0x000ea20000300800 */
[----:B------:R-:W-:-:S03]  /*25b0*/  FMUL.FTZ R191, R248, R232 ;  /* 0x000000e8f8bf7220 */ /* 0x000fc60000410000 */
[----:B------:R-:W2:Y:S04]  /*25c0*/  LDL R241, [R1+0x124] ;  /* 0x0001240001f17983 */ /* 0x000ea80000100800 */
[----:B------:R-:W2:Y:S04]  /*25d0*/  LDL.LU R55, [R1+0xd4] ;  /* 0x0000d40001377983 */ /* 0x000ea80000300800 */
[----:B0-----:R-:W2:Y:S04]  /*25e0*/  LDL.LU R50, [R1+0x38] ;  /* 0x0000380001327983 */ /* 0x001ea80000300800 */
[----:B------:R-:W2:Y:S04]  /*25f0*/  LDL R48, [R1+0x12c] ;  /* 0x00012c0001307983 */ /* 0x000ea80000100800 */
[----:B------:R-:W4:Y:S01]  /*2600*/  LDL.LU R232, [R1+0xcc] ;  /* 0x0000cc0001e87983 */ /* 0x000f220000300800 */
[----:B------:R-:W-:Y:S01]  /*2610*/  FADD.FTZ R231, R218, R231 ;  /* 0x000000e7dae77221 */ /* 0x000fe20000010000 */
[----:B----4-:R-:W-:-:S05]  /*2620*/  FADD.FTZ R232, R232, R192 ;  /* 0x000000c0e8e87221 */ /* 0x010fca0000010000 */
[----:B------:R0:W-:Y:S02]  /*2630*/  STL [R1+0xcc], R232 ;  /* 0x0000cce801007387 */ /* 0x0001e40000100800 */
[----:B0-----:R-:W-:Y:S02]  /*2640*/  FADD.FTZ R232, R219, R231 ;  /* 0x000000e7dbe87221 */ /* 0x001fe40000010000 */
[----:B------:R-:W4:Y:S02]  /*2650*/  LDL R231, [R1+0x120] ;  /* 0x0001200001e77983 */ /* 0x000f240000100800 */
[----:B------:R-:W-:Y:S01]  /*2660*/  FADD.FTZ R232, R220, R232 ;  /* 0x000000e8dce87221 */ /* 0x000fe20000010000 */
[----:B------:R-:W-:Y:S01]  /*2670*/  FFMA.FTZ R56, R192, R191, R56 ;  /* 0x000000bfc0387223 */ /* 0x000fe20000010038 */
[----:B---3--:R-:W-:Y:S01]  /*2680*/  FADD.FTZ R251, R251, R193 ;  /* 0x000000c1fbfb7221 */ /* 0x008fe20000010000 */
[----:B--2---:R-:W-:Y:S01]  /*2690*/  FADD.FTZ R55, R55, R194 ;  /* 0x000000c237377221 */ /* 0x004fe20000010000 */
[----:B------:R-:W-:-:S02]  /*26a0*/  FADD.FTZ R52, R52, R195 ;  /* 0x000000c334347221 */ /* 0x000fc40000010000 */
[----:B------:R0:W-:Y:S04]  /*26b0*/  STL [R1+0x2c], R56 ;  /* 0x00002c3801007387 */ /* 0x0001e80000100800 */
[----:B0-----:R0:W5:Y:S04]  /*26c0*/  LDL.LU R56, [R1+0x1c0] ;  /* 0x0001c00001387983 */ /* 0x0011680000300800 */
[----:B------:R-:W-:Y:S01]  /*26d0*/  STL [R1+0xd0], R251 ;  /* 0x0000d0fb01007387 */ /* 0x000fe20000100800 */
[----:B----4-:R-:W-:Y:S01]  /*26e0*/  FMUL.FTZ R231, R231, R192 ;  /* 0x000000c0e7e77220 */ /* 0x010fe20000410000 */
[----:B------:R-:W-:Y:S01]  /*26f0*/  FMUL.FTZ R192, R248, R233 ;  /* 0x000000e9f8c07220 */ /* 0x000fe20000410000 */
[----:B------:R-:W-:Y:S01]  /*2700*/  FADD.FTZ R233, R221, R232 ;  /* 0x000000e8dde97221 */ /* 0x000fe20000010000 */
[----:B------:R-:W-:-:S02]  /*2710*/  FMUL.FTZ R232, R241, R193 ;  /* 0x000000c1f1e87220 */ /* 0x000fc40000410000 */
[----:B------:R-:W-:Y:S01]  /*2720*/  FFMA.FTZ R243, R193, R192, R243 ;  /* 0x000000c0c1f37223 */ /* 0x000fe200000100f3 */
[----:B------:R-:W-:Y:S01]  /*2730*/  FADD.FTZ R233, R222, R233 ;  /* 0x000000e9dee97221 */ /* 0x000fe20000010000 */
[----:B------:R-:W-:-:S03]  /*2740*/  FMUL.FTZ R193, R248, R234 ;  /* 0x000000eaf8c17220 */ /* 0x000fc60000410000 */
[----:B------:R-:W-:Y:S01]  /*2750*/  FADD.FTZ R234, R183, R233 ;  /* 0x000000e9b7ea7221 */ /* 0x000fe20000010000 */
[----:B------:R-:W-:Y:S01]  /*2760*/  FFMA.FTZ R54, R194, R193, R54 ;  /* 0x000000c1c2367223 */ /* 0x000fe20000010036 */
[----:B------:R-:W-:Y:S01]  /*2770*/  FMUL.FTZ R233, R53, R194 ;  /* 0x000000c235e97220 */ /* 0x000fe20000410000 */
[----:B------:R-:W-:Y:S01]  /*2780*/  FMUL.FTZ R194, R248, R235 ;  /* 0x000000ebf8c27220 */ /* 0x000fe20000410000 */
[----:B------:R-:W-:Y:S03]  /*2790*/  STL [R1+0x30], R243 ;  /* 0x000030f301007387 */ /* 0x000fe60000100800 */
[----:B------:R-:W-:Y:S01]  /*27a0*/  FFMA.FTZ R50, R195, R194, R50 ;  /* 0x000000c2c3327223 */ /* 0x000fe20000010032 */
[----:B------:R1:W-:Y:S04]  /*27b0*/  STL [R1+0xd4], R55 ;  /* 0x0000d43701007387 */ /* 0x0003e80000100800 */
[----:B------:R2:W-:Y:S01]  /*27c0*/  STL [R1+0x34], R54 ;  /* 0x0000343601007387 */ /* 0x0005e20000100800 */
[----:B------:R-:W-:-:S03]  /*27d0*/  FADD.FTZ R234, R223, R234 ;  /* 0x000000eadfea7221 */ /* 0x000fc60000010000 */
[----:B------:R3:W-:Y:S04]  /*27e0*/  STL [R1+0xd8], R52 ;  /* 0x0000d83401007387 */ /* 0x0007e80000100800 */
[----:B-1----:R-:W4:Y:S04]  /*27f0*/  LDL.LU R55, [R1+0x3c] ;  /* 0x00003c0001377983 */ /* 0x002f280000300800 */
[----:B------:R-:W4:Y:S04]  /*2800*/  LDL R251, [R1+0x114] ;  /* 0x0001140001fb7983 */ /* 0x000f280000100800 */
[----:B------:R1:W-:Y:S01]  /*2810*/  STL [R1+0x38], R50 ;  /* 0x0000383201007387 */ /* 0x0003e20000100800 */
[----:B------:R-:W-:-:S03]  /*2820*/  FADD.FTZ R235, R224, R234 ;  /* 0x000000eae0eb7221 */ /* 0x000fc60000010000 */
[----:B------:R-:W4:Y:S01]  /*2830*/  LDL.LU R243, [R1+0xe4] ;  /* 0x0000e40001f37983 */ /* 0x000f220000300800 */
[----:B------:R-:W-:-:S03]  /*2840*/  FMUL.FTZ R234, R48, R195 ;  /* 0x000000c330ea7220 */ /* 0x000fc60000410000 */
[----:B--2---:R-:W2:Y:S04]  /*2850*/  LDL.LU R54, [R1+0x44] ;  /* 0x0000440001367983 */ /* 0x004ea80000300800 */
[----:B------:R-:W2:Y:S01]  /*2860*/  LDL R53, [R1+0x118] ;  /* 0x0001180001357983 */ /* 0x000ea20000100800 */
[----:B------:R-:W-:-:S03]  /*2870*/  FMUL.FTZ R195, R248, R236 ;  /* 0x000000ecf8c37220 */ /* 0x000fc60000410000 */
[----:B---3--:R-:W3:Y:S04]  /*2880*/  LDL.LU R52, [R1+0xe8] ;  /* 0x0000e80001347983 */ /* 0x008ee80000300800 */
[----:B-1----:R-:W2:Y:S04]  /*2890*/  LDL.LU R50, [R1+0x48] ;  /* 0x0000480001327983 */ /* 0x002ea80000300800 */
[----:B------:R-:W2:Y:S04]  /*28a0*/  LDL R48, [R1+0x11c] ;  /* 0x00011c0001307983 */ /* 0x000ea80000100800 */
[----:B------:R-:W2:Y:S04]  /*28b0*/  LDL.LU R241, [R1+0xec] ;  /* 0x0000ec0001f17983 */ /* 0x000ea80000300800 */
[----:B------:R-:W4:Y:S01]  /*28c0*/  LDL.LU R236, [R1+0xdc] ;  /* 0x0000dc0001ec7983 */ /* 0x000f220000300800 */
[----:B------:R-:W-:Y:S01]  /*28d0*/  FADD.FTZ R235, R225, R235 ;  /* 0x000000ebe1eb7221 */ /* 0x000fe20000010000 */
[----:B----4-:R-:W-:-:S05]  /*28e0*/  FADD.FTZ R236, R236, R196 ;  /* 0x000000c4ecec7221 */ /* 0x010fca0000010000 */
[----:B------:R1:W-:Y:S02]  /*28f0*/  STL [R1+0xdc], R236 ;  /* 0x0000dcec01007387 */ /* 0x0003e40000100800 */
[----:B-1----:R-:W-:Y:S02]  /*2900*/  FADD.FTZ R236, R226, R235 ;  /* 0x000000ebe2ec7221 */ /* 0x002fe40000010000 */
[----:B------:R-:W4:Y:S01]  /*2910*/  LDL R235, [R1+0x110] ;  /* 0x0001100001eb7983 */ /* 0x000f220000100800 */
[----:B------:R-:W-:-:S05]  /*2920*/  FFMA.FTZ R55, R196, R195, R55 ;  /* 0x000000c3c4377223 */ /* 0x000fca0000010037 */
[----:B------:R1:W-:Y:S04]  /*2930*/  STL [R1+0x3c], R55 ;  /* 0x00003c3701007387 */ /* 0x0003e80000100800 */
[----:B-1----:R0:W5:Y:S01]  /*2940*/  LDL.LU R55, [R1+0x1bc] ;  /* 0x0001bc0001377983 */ /* 0x0021620000300800 */
[----:B----4-:R-:W-:Y:S01]  /*2950*/  FMUL.FTZ R235, R235, R196 ;  /* 0x000000c4ebeb7220 */ /* 0x010fe20000410000 */
[----:B------:R-:W-:Y:S02]  /*2960*/  FMUL.FTZ R196, R248, R237 ;  /* 0x000000edf8c47220 */ /* 0x000fe40000410000 */
[----:B------:R-:W4:Y:S01]  /*2970*/  LDL.LU R237, [R1+0xe0] ;  /* 0x0000e00001ed7983 */ /* 0x000f220000300800 */
[----:B------:R-:W-:Y:S01]  /*2980*/  FADD.FTZ R236, R227, R236 ;  /* 0x000000ece3ec7221 */ /* 0x000fe20000010000 */
[----:B----4-:R-:W-:-:S05]  /*2990*/  FADD.FTZ R237, R237, R197 ;  /* 0x000000c5eded7221 */ /* 0x010fca0000010000 */
[----:B------:R1:W-:Y:S02]  /*29a0*/  STL [R1+0xe0], R237 ;  /* 0x0000e0ed01007387 */ /* 0x0003e40000100800 */
[----:B-1----:R-:W-:Y:S02]  /*29b0*/  FADD.FTZ R237, R228, R236 ;  /* 0x000000ece4ed7221 */ /* 0x002fe40000010000 */
[----:B------:R-:W4:Y:S02]  /*29c0*/  LDL.LU R236, [R1+0x40] ;  /* 0x0000400001ec7983 */ /* 0x000f240000300800 */
[----:B------:R-:W-:Y:S01]  /*29d0*/  FADD.FTZ R237, R229, R237 ;  /* 0x000000ede5ed7221 */ /* 0x000fe20000010000 */
[----:B------:R-:W-:Y:S01]  /*29e0*/  FADD.FTZ R243, R243, R198 ;  /* 0x000000c6f3f37221 */ /* 0x000fe20000010000 */
[----:B---3--:R-:W-:Y:S01]  /*29f0*/  FADD.FTZ R52, R52, R199 ;  /* 0x000000c734347221 */ /* 0x008fe20000010000 */
[----:B--2---:R-:W-:Y:S01]  /*2a00*/  FADD.FTZ R241, R241, R200 ;  /* 0x000000c8f1f17221 */ /* 0x004fe20000010000 */
[----:B----4-:R-:W-:-:S05]  /*2a10*/  FFMA.FTZ R236, R197, R196, R236 ;  /* 0x000000c4c5ec7223 */ /* 0x010fca00000100ec */
[----:B------:R1:W-:Y:S02]  /*2a20*/  STL [R1+0x40], R236 ;  /* 0x000040ec01007387 */ /* 0x0003e40000100800 */
[----:B-1----:R-:W-:Y:S01]  /*2a30*/  FMUL.FTZ R236, R251, R197 ;  /* 0x000000c5fbec7220 */ /* 0x002fe20000410000 */
[----:B------:R-:W-:Y:S01]  /*2a40*/  FMUL.FTZ R197, R248, R238 ;  /* 0x000000eef8c57220 */ /* 0x000fe20000410000 */
[----:B------:R-:W-:Y:S01]  /*2a50*/  FADD.FTZ R238, R230, R237 ;  /* 0x000000ede6ee7221 */ /* 0x000fe20000010000 */
[----:B------:R-:W-:Y:S02]  /*2a60*/  FMUL.FTZ R237, R53, R198 ;  /* 0x000000c635ed7220 */ /* 0x000fe40000410000 */
[----:B------:R-:W-:Y:S01]  /*2a70*/  FFMA.FTZ R54, R198, R197, R54 ;  /* 0x000000c5c6367223 */ /* 0x000fe20000010036 */
[----:B------:R-:W-:Y:S01]  /*2a80*/  FMUL.FTZ R198, R248, R239 ;  /* 0x000000eff8c67220 */ /* 0x000fe20000410000 */
[----:B------:R-:W-:Y:S01]  /*2a90*/  FADD.FTZ R238, R231, R238 ;  /* 0x000000eee7ee7221 */ /* 0x000fe20000010000 */
[----:B------:R-:W-:Y:S02]  /*2aa0*/  STL [R1+0xe4], R243 ;  /* 0x0000e4f301007387 */ /* 0x000fe40000100800 */
[----:B------:R-:W-:-:S02]  /*2ab0*/  FFMA.FTZ R50, R199, R198, R50 ;  /* 0x000000c6c7327223 */ /* 0x000fc40000010032 */
[----:B------:R1:W-:Y:S01]  /*2ac0*/  STL [R1+0x44], R54 ;  /* 0x0000443601007387 */ /* 0x0003e20000100800 */
[----:B------:R-:W-:Y:S01]  /*2ad0*/  FADD.FTZ R239, R238, R232 ;  /* 0x000000e8eeef7221 */ /* 0x000fe20000010000 */
[----:B------:R-:W-:Y:S01]  /*2ae0*/  FMUL.FTZ R238, R48, R199 ;  /* 0x000000c730ee7220 */ /* 0x000fe20000410000 */
[----:B------:R-:W-:Y:S02]  /*2af0*/  FMUL.FTZ R199, R248, R240 ;  /* 0x000000f0f8c77220 */ /* 0x000fe40000410000 */
[----:B------:R-:W-:Y:S01]  /*2b00*/  FADD.FTZ R239, R239, R233 ;  /* 0x000000e9efef7221 */ /* 0x000fe20000010000 */
[----:B-1----:R-:W2:Y:S04]  /*2b10*/  LDL.LU R54, [R1+0x4c] ;  /* 0x00004c0001367983 */ /* 0x002ea80000300800 */
[----:B------:R1:W-:Y:S04]  /*2b20*/  STL [R1+0xe8], R52 ;  /* 0x0000e83401007387 */ /* 0x0003e80000100800 */
[----:B------:R-:W3:Y:S04]  /*2b30*/  LDL.LU R53, [R1+0xf0] ;  /* 0x0000f00001357983 */ /* 0x000ee80000300800 */
[----:B-1----:R-:W4:Y:S04]  /*2b40*/  LDL.LU R52, [R1+0x50] ;  /* 0x0000500001347983 */ /* 0x002f280000300800 */
[----:B------:R1:W-:Y:S04]  /*2b50*/  STL [R1+0x48], R50 ;  /* 0x0000483201007387 */ /* 0x0003e80000100800 */
[----:B------:R-:W4:Y:S04]  /*2b60*/  LDL.LU R243, [R1+0xf4] ;  /* 0x0000f40001f37983 */ /* 0x000f280000300800 */
[----:B-1----:R-:W4:Y:S04]  /*2b70*/  LDL.LU R50, [R1+0x54] ;  /* 0x0000540001327983 */ /* 0x002f280000300800 */
[----:B------:R-:W4:Y:S04]  /*2b80*/  LDL.LU R48, [R1+0xf8] ;  /* 0x0000f80001307983 */ /* 0x000f280000300800 */
[----:B------:R-:W4:Y:S04]  /*2b90*/  LDL R251, [R1+0x10c] ;  /* 0x00010c0001fb7983 */ /* 0x000f280000100800 */
[----:B------:R-:W4:Y:S04]  /*2ba0*/  LDL R240, [R1+0x104] ;  /* 0x0001040001f07983 */ /* 0x000f280000100800 */
[----:B------:R1:W-:Y:S02]  /*2bb0*/  STL [R1+0xec], R241 ;  /* 0x0000ecf101007387 */ /* 0x0003e40000100800 */
[----:B-1----:R-:W-:-:S02]  /*2bc0*/  FADD.FTZ R241, R239, R234 ;  /* 0x000000eaeff17221 */ /* 0x002fc40000010000 */
[----:B------:R-:W4:Y:S02]  /*2bd0*/  LDL R239, [R1+0x100] ;  /* 0x0001000001ef7983 */ /* 0x000f240000100800 */
[----:B------:R-:W-:-:S04]  /*2be0*/  FADD.FTZ R241, R241, R235 ;  /* 0x000000ebf1f17221 */ /* 0x000fc80000010000 */
[----:B------:R-:W-:-:S04]  /*2bf0*/  FADD.FTZ R241, R241, R236 ;  /* 0x000000ecf1f17221 */ /* 0x000fc80000010000 */
[----:B------:R-:W-:Y:S01]  /*2c00*/  FADD.FTZ R241, R241, R237 ;  /* 0x000000edf1f17221 */ /* 0x000fe20000010000 */
[----:B------:R-:W-:-:S04]  /*2c10*/  FFMA.FTZ R242, R166, R208, R242 ;  /* 0x000000d0a6f27223 */ /* 0x000fc800000100f2 */
[----:B------:R-:W-:-:S04]  /*2c20*/  FFMA.FTZ R242, R167, R209, R242 ;  /* 0x000000d1a7f27223 */ /* 0x000fc800000100f2 */
[----:B------:R-:W-:-:S04]  /*2c30*/  FFMA.FTZ R242, R168, R210, R242 ;  /* 0x000000d2a8f27223 */ /* 0x000fc800000100f2 */
[----:B------:R-:W-:-:S04]  /*2c40*/  FFMA.FTZ R242, R169, R211, R242 ;  /* 0x000000d3a9f27223 */ /* 0x000fc800000100f2 */
[----:B------:R-:W-:-:S04]  /*2c50*/  FFMA.FTZ R242, R170, R212, R242 ;  /* 0x000000d4aaf27223 */ /* 0x000fc800000100f2 */
[----:B------:R-:W-:Y:S01]  /*2c60*/  FFMA.FTZ R242, R171, R213, R242 ;  /* 0x000000d5abf27223 */ /* 0x000fe200000100f2 */
[----:B--2---:R-:W-:-:S05]  /*2c70*/  FFMA.FTZ R54, R200, R199, R54 ;  /* 0x000000c7c8367223 */ /* 0x004fca0000010036 */
[----:B------:R1:W-:Y:S01]  /*2c80*/  STL [R1+0x4c], R54 ;  /* 0x00004c3601007387 */ /* 0x0003e20000100800 */
[----:B---3--:R-:W-:-:S03]  /*2c90*/  FADD.FTZ R53, R53, R201 ;  /* 0x000000c935357221 */ /* 0x008fc60000010000 */
[----:B-1----:R0:W5:Y:S01]  /*2ca0*/  LDL.LU R54, [R1+0x1b8] ;  /* 0x0001b80001367983 */ /* 0x0021620000300800 */
[----:B----4-:R-:W-:Y:S01]  /*2cb0*/  FADD.FTZ R243, R243, R202 ;  /* 0x000000caf3f37221 */ /* 0x010fe20000010000 */
[----:B------:R-:W-:Y:S01]  /*2cc0*/  FMUL.FTZ R240, R240, R201 ;  /* 0x000000c9f0f07220 */ /* 0x000fe20000410000 */
[----:B------:R-:W-:Y:S01]  /*2cd0*/  FMUL.FTZ R239, R239, R200 ;  /* 0x000000c8efef7220 */ /* 0x000fe20000410000 */
[C---:B------:R-:W-:Y:S02]  /*2ce0*/  FMUL.FTZ R200, R248.reuse, R252 ;  /* 0x000000fcf8c87220 */ /* 0x040fe40000410000 */
[----:B------:R-:W2:Y:S02]  /*2cf0*/  LDL.LU R252, [R1+0x58] ;  /* 0x0000580001fc7983 */ /* 0x000ea40000300800 */
[----:B------:R-:W-:Y:S02]  /*2d00*/  FFMA.FTZ R52, R201, R200, R52 ;  /* 0x000000c8c9347223 */ /* 0x000fe40000010034 */
[----:B------:R1:W-:Y:S01]  /*2d10*/  STL [R1+0xf0], R53 ;  /* 0x0000f03501007387 */ /* 0x0003e20000100800 */
[----:B------:R-:W-:-:S03]  /*2d20*/  FMUL.FTZ R201, R248, R51 ;  /* 0x00000033f8c97220 */ /* 0x000fc60000410000 */
[----:B-1----:R0:W5:Y:S04]  /*2d30*/  LDL.LU R53, [R1+0x1b4] ;  /* 0x0001b40001357983 */ /* 0x0021680000300800 */
[----:B------:R1:W-:Y:S04]  /*2d40*/  STL [R1+0x50], R52 ;  /* 0x0000503401007387 */ /* 0x0003e80000100800 */
[----:B-1----:R0:W5:Y:S04]  /*2d50*/  LDL.LU R52, [R1+0x1b0] ;  /* 0x0001b00001347983 */ /* 0x0021680000300800 */
[----:B------:R0:W5:Y:S04]  /*2d60*/  LDL.LU R51, [R1+0x1ac] ;  /* 0x0001ac0001337983 */ /* 0x0001680000300800 */
[----:B------:R1:W-:Y:S02]  /*2d70*/  STL [R1+0xf4], R243 ;  /* 0x0000f4f301007387 */ /* 0x0003e40000100800 */
[----:B-1----:R-:W-:-:S02]  /*2d80*/  FADD.FTZ R243, R241, R238 ;  /* 0x000000eef1f37221 */ /* 0x002fc40000010000 */
[----:B------:R-:W3:Y:S01]  /*2d90*/  LDL R241, [R1+0x108] ;  /* 0x0001080001f17983 */ /* 0x000ee20000100800 */
        /* <DEDUP_REMOVED lines=25> */
[----:B------:R-:W-:-:S03]  /*2f30*/  FFMA.FTZ R50, R202, R201, R50 ;  /* 0x000000c9ca327223 */ /* 0x000fc60000010032 */
[----:B------:R-:W-:Y:S01]  /*2f40*/  FFMA.FTZ R242, R198, R238, R242 ;  /* 0x000000eec6f27223 */ /* 0x000fe200000100f2 */
[----:B------:R-:W-:Y:S01]  /*2f50*/  FADD.FTZ R48, R48, R203 ;  /* 0x000000cb30307221 */ /* 0x000fe20000010000 */
[----:B------:R1:W-:Y:S02]  /*2f60*/  STL [R1+0x54], R50 ;  /* 0x0000543201007387 */ /* 0x0003e40000100800 */
[----:B------:R-:W-:-:S04]  /*2f70*/  FFMA.FTZ R242, R199, R239, R242 ;  /* 0x000000efc7f27223 */ /* 0x000fc800000100f2 */
[----:B------:R-:W-:Y:S01]  /*2f80*/  FFMA.FTZ R242, R200, R240, R242 ;  /* 0x000000f0c8f27223 */ /* 0x000fe200000100f2 */
[----:B-1----:R0:W5:Y:S01]  /*2f90*/  LDL.LU R50, [R1+0x1a8] ;  /* 0x0001a80001327983 */ /* 0x0021620000300800 */
[----:B------:R-:W-:-:S04]  /*2fa0*/  FADD.FTZ R243, R243, R239 ;  /* 0x000000eff3f37221 */ /* 0x000fc80000010000 */
[----:B------:R-:W-:Y:S01]  /*2fb0*/  FADD.FTZ R243, R243, R240 ;  /* 0x000000f0f3f37221 */ /* 0x000fe20000010000 */
[----:B---3--:R-:W-:Y:S01]  /*2fc0*/  FMUL.FTZ R241, R241, R202 ;  /* 0x000000caf1f17220 */ /* 0x008fe20000410000 */
[----:B------:R-:W-:Y:S02]  /*2fd0*/  FMUL.FTZ R202, R248, R49 ;  /* 0x00000031f8ca7220 */ /* 0x000fe40000410000 */
[----:B------:R0:W5:Y:S02]  /*2fe0*/  LDL.LU R49, [R1+0x1a4] ;  /* 0x0001a40001317983 */ /* 0x0001640000300800 */
[----:B--2---:R-:W-:Y:S02]  /*2ff0*/  FFMA.FTZ R252, R203, R202, R252 ;  /* 0x000000cacbfc7223 */ /* 0x004fe400000100fc */
[----:B------:R1:W-:Y:S04]  /*3000*/  STL [R1+0xf8], R48 ;  /* 0x0000f83001007387 */ /* 0x0003e80000100800 */
[----:B-1----:R0:W5:Y:S04]  /*3010*/  LDL.LU R48, [R1+0x1a0] ;  /* 0x0001a00001307983 */ /* 0x0021680000300800 */
[----:B------:R1:W-:Y:S02]  /*3020*/  STL [R1+0x58], R252 ;  /* 0x000058fc01007387 */ /* 0x0003e40000100800 */
[----:B-1----:R-:W-:Y:S01]  /*3030*/  FMUL.FTZ R252, R251, R203 ;  /* 0x000000cbfbfc7220 */ /* 0x002fe20000410000 */
[----:B------:R-:W-:-:S04]  /*3040*/  FFMA.FTZ R203, R201, R241, R242 ;  /* 0x000000f1c9cb7223 */ /* 0x000fc800000100f2 */
[----:B------:R-:W-:-:S05]  /*3050*/  FFMA.FTZ R203, R202, R252, R203 ;  /* 0x000000fccacb7223 */ /* 0x000fca00000100cb */
[----:B------:R0:W-:Y:S01]  /*3060*/  STL [R1], R203 ;  /* 0x000000cb01007387 */ /* 0x0001e20000100800 */
[----:B------:R-:W-:-:S04]  /*3070*/  FADD.FTZ R242, R243, R241 ;  /* 0x000000f1f3f27221 */ /* 0x000fc80000010000 */
[----:B------:R-:W-:Y:S01]  /*3080*/  FADD.FTZ R251, R242, R252 ;  /* 0x000000fcf2fb7221 */ /* 0x000fe20000010000 */
[----:B------:R-:W-:Y:S06]  /*3090*/  BRA `(.L_x_25027) ;  /* 0x0000000800187947 */ /* 0x000fec0003800000 */
.L_x_25026:
[----:B-1----:R-:W2:Y:S01]  /*30a0*/  LDL R203, [R1+0xc] ;  /* 0x00000c0001cb7983 */ /* 0x002ea20000100800 */
[----:B------:R-:W-:Y:S02]  /*30b0*/  MOV R5, UR14 ;  /* 0x0000000e00057c02 */ /* 0x000fe40008000f00 */
[----:B------:R-:W-:Y:S02]  /*30c0*/  MOV R251, RZ ;  /* 0x000000ff00fb7202 */ /* 0x000fe40000000f00 */
[----:B------:R-:W-:Y:S01]  /*30d0*/  ISETP.NE.U32.AND P0, PT, R5, RZ, PT ;  /* 0x000000ff0500720c */ /* 0x000fe20003f05070 */
[----:B------:R0:W-:Y:S01]  /*30e0*/  STL [R1+0x10], R5 ;  /* 0x0000100501007387 */ /* 0x0001e20000100800 */
[----:B--2---:R-:W-:-:S13]  /*30f0*/  ISETP.GE.AND P3, PT, R203, 0x1, PT ;  /* 0x00000001cb00780c */ /* 0x004fda0003f66270 */
[----:B------:R-:W1:Y:S01]  /*3100*/  @P3 LDC R2, c[0x0][0x388] ;  /* 0x0000e200ff023b82 */ /* 0x000e620000000800 */
[----:B------:R-:W2:Y:S01]  /*3110*/  @P3 S2R R3, SR_TID.X ;  /* 0x0000000000033919 */ /* 0x000ea20000002100 */
[----:B------:R-:W-:Y:S01]  /*3120*/  @P3 IADD3 R4, PT, PT, R203, -0x1, RZ ;  /* 0xffffffffcb043810 */ /* 0x000fe20007ffe0ff */
[----:B------:R-:W-:-:S04]  /*3130*/  HFMA2 R203, -RZ, RZ, 0, 0 ;  /* 0x00000000ffcb7431 */ /* 0x000fc800000001ff */
[----:B-1----:R-:W-:-:S05]  /*3140*/  @P3 IMAD R2, R4, R2, RZ ;  /* 0x0000000204023224 */ /* 0x002fca00078e02ff */
[----:B------:R-:W-:-:S04]  /*3150*/  @P3 SHF.R.S32.HI R4, RZ, 0x1f, R2 ;  /* 0x0000001fff043819 */ /* 0x000fc80000011402 */
[----:B------:R-:W-:Y:S02]  /*3160*/  @P3 LEA.HI R2, R4, R2, RZ, 0x2 ;  /* 0x0000000204023211 */ /* 0x000fe400078f10ff */
[----:B--2---:R-:W-:-:S04]  /*3170*/  @P3 LOP3.LUT R3, R3, 0x1f, RZ, 0xc0, !PT ;  /* 0x0000001f03033812 */ /* 0x004fc800078ec0ff */
        /* <DEDUP_REMOVED lines=50> */
.L_x_25028:
        /* <DEDUP_REMOVED lines=70> */
.L_x_25027:
[----:B------:R-:W-:Y:S05]  /*3900*/  BSYNC.RECONVERGENT B1 ;  /* 0x0000000000017941 */ /* 0x000fea0003800200 */
.L_x_25025:
[----:B------:R-:W-:-:S03]  /*3910*/  UMOV UR4, 0xffffffff ;  /* 0xffffffff00047882 */ /* 0x000fc60000000000 */
[----:B------:R-:W-:Y:S05]  /*3920*/  BRA.DIV UR4, `(.L_x_25029) ;  /* 0x000000ce04607947 */ /* 0x000fea000b800000 */
[----:B-1----:R-:W3:Y:S04]  /*3930*/  LDL.LU R242, [R1] ;  /* 0x0000000001f27983 */ /* 0x002ee80000300800 */
[----:B0-----:R-:W0:Y:S02]  /*3940*/  SHFL.BFLY PT, R203, R251, 0x1, 0x1f ;  /* 0x0c201f00fbcb7f89 */ /* 0x001e2400000e0000 */
        /* <DEDUP_REMOVED lines=20> */
.L_x_25350:
[----:B------:R-:W3:Y:S04]  /*3a90*/  LDL.LU R243, [R1] ;  /* 0x0000000001f37983 */ /* 0x000ee80000300800 */
[----:B------:R-:W4:Y:S04]  /*3aa0*/  LDL.LU R251, [R1+0x4] ;  /* 0x0000040001fb7983 */ /* 0x000f280000300800 */
[----:B-1----:R-:W3:Y:S04]  /*3ab0*/  LDL.LU R203, [R1+0xc] ;  /* 0x00000c0001cb7983 */ /* 0x002ee80000300800 */
[----:B-----5:R2:W-:Y:S04]  /*3ac0*/  STL [R1+0x1a8], R3 ;  /* 0x0001a80301007387 */ /* 0x0205e80000100800 */
[----:B--2---:R-:W4:Y:S04]  /*3ad0*/  LDL.LU R3, [R1+0x18] ;  /* 0x0000180001037983 */ /* 0x004f280000300800 */
[----:B------:R0:W-:Y:S04]  /*3ae0*/  STL [R1+0x1a4], R2 ;  /* 0x0001a40201007387 */ /* 0x0001e80000100800 */
[----:B0-----:R-:W2:Y:S04]  /*3af0*/  LDL R2, [R1+0x10] ;  /* 0x0000100001027983 */ /* 0x001ea80000100800 */
[----:B------:R0:W-:Y:S02]  /*3b00*/  STL [R1+0x1a0], R0 ;  /* 0x0001a00001007387 */ /* 0x0001e40000100800 */
[----:B0-----:R-:W0:Y:S02]  /*3b10*/  S2R R0, SR_TID.X ;  /* 0x0000000000007919 */ /* 0x001e240000002100 */
[----:B0-----:R-:W-:-:S05]  /*3b20*/  LOP3.LUT R0, R0, 0x1f, RZ, 0xc0, !PT ;  /* 0x0000001f00007812 */ /* 0x001fca00078ec0ff */
[----:B------:R0:W-:Y:S01]  /*3b30*/  STL [R1+0x18], R0 ;  /* 0x0000180001007387 */ /* 0x0001e20000100800 */
[----:B------:R-:W-:Y:S02]  /*3b40*/  ISETP.NE.AND P1, PT, RZ, UR9, PT ;  /* 0x00000009ff007c0c */ /* 0x000fe4000bf25270 */
        /* <DEDUP_REMOVED lines=8> */
[----:B--2---:R-:W-:Y:S01]  /*3bd0*/  ISETP.NE.U32.AND P0, PT, R2, RZ, PT ;  /* 0x000000ff0200720c */ /* 0x004fe20003f05070 */
[----:B------:R-:W-:Y:S01]  /*3be0*/  FMUL.FTZ R2, R251, UR10 ;  /* 0x0000000afb027c20 */ /* 0x000fe20008410000 */
[----:B------:R-:W1:Y:S01]  /*3bf0*/  @P3 LDC.64 R242, c[0x0][0x390] ;  /* 0x0000e400fff23b82 */ /* 0x000e620000000a00 */
[----:B------:R-:W2:Y:S01]  /*3c00*/  LDL R251, [R1+0x14] ;  /* 0x0000140001fb7983 */ /* 0x000ea20000100800 */
[----:B-1----:R-:W-:-:S05]  /*3c10*/  @P3 IMAD.WIDE.U32 R242, R203, 0x10, R242 ;  /* 0x00000010cbf23825 */ /* 0x002fca00078e00f2 */
[----:B------:R1:W5:Y:S02]  /*3c20*/  @P3 LDG.E.128 R156, desc[UR6][R242.64] ;  /* 0x00000006f29c3981 */ /* 0x000364000c1e1d00 */
[----:B-1----:R-:W-:-:S05]  /*3c30*/  IMAD R242, R250, UR8, RZ ;  /* 0x00000008faf27c24 */ /* 0x002fca000f8e02ff */
[----:B------:R-:W-:Y:S02]  /*3c40*/  SHF.R.S32.HI R243, RZ, 0x1f, R242 ;  /* 0x0000001ffff37819 */ /* 0x000fe400000114f2 */
[----:B--2---:R-:W-:Y:S02]  /*3c50*/  ISETP.NE.AND.EX P0, PT, R251, RZ, PT, P0 ;  /* 0x000000fffb00720c */ /* 0x004fe40003f05300 */
[----:B------:R-:W-:Y:S01]  /*3c60*/  LEA.HI R251, R243, R242, RZ, 0x2 ;  /* 0x000000f2f3fb7211 */ /* 0x000fe200078f10ff */
[----:B------:R-:W-:Y:S01]  /*3c70*/  FMUL.FTZ R243, R3, UR10 ;  /* 0x0000000a03f37c20 */ /* 0x000fe20008410000 */
[----:B------:R-:W-:Y:S01]  /*3c80*/  FSEL R242, R2, RZ, !P1 ;  /* 0x000000ff02f27208 */ /* 0x000fe20004800000 */
[----:B------:R1:W5:Y:S01]  /*3c90*/  LDL.LU R3, [R1+0x1a8] ;  /* 0x0001a80001037983 */ /* 0x0003620000300800 */
[----:B------:R-:W-:-:S03]  /*3ca0*/  LEA.HI.SX32 R251, R251, R0, 0x1e ;  /* 0x00000000fbfb7211 */ /* 0x000fc600078ff2ff */
        /* <DEDUP_REMOVED lines=17> */
[----:B------:R2:W-:Y:S02]  /*3dc0*/  STL [R1+0x1a0], R2 ;  /* 0x0001a00201007387 */ /* 0x0005e40000100800 */
[----:B------:R-:W-:-:S04]  /*3dd0*/  FADD.FTZ R160, R205, -R160 ;  /* 0x800000a0cda07221 */ /* 0x000fc80000010000 */
[----:B------:R-:W-:-:S05]  /*3de0*/  FMUL.FTZ R160, R248, R160 ;  /* 0x000000a0f8a07220 */ /* 0x000fca0000410000 */
[----:B------:R-:W-:Y:S02]  /*3df0*/  FSEL R160, R160, RZ, P0 ;  /* 0x000000ffa0a07208 */ /* 0x000fe40000000000 */
[----:B------:R-:W-:-:S03]  /*3e00*/  LOP3.LUT P0, RZ, R247, 0xff, RZ, 0xc0, !PT ;  /* 0x000000fff7ff7812 */ /* 0x000fc6000780c0ff */
[----:B------:R-:W-:-:S04]  /*3e10*/  FMUL.FTZ R160, R160, UR13 ;  /* 0x0000000da0a07c20 */ /* 0x000fc80008410000 */
[----:B------:R-:W-:-:S04]  /*3e20*/  FMUL.FTZ R160, R160, UR12 ;  /* 0x0000000ca0a07c20 */ /* 0x000fc80008410000 */
[----:B--2---:R-:W-:-:S05]  /*3e30*/  FMUL.FTZ R2, R156, R160 ;  /* 0x000000a09c027220 */ /* 0x004fca0000410000 */
[----:B------:R-:W-:-:S05]  /*3e40*/  FSEL R2, R2, RZ, P0 ;  /* 0x000000ff02027208 */ /* 0x000fca0000000000 */
[----:B------:R-:W-:Y:S02]  /*3e50*/  FADD.FTZ R48, R48, R2 ;  /* 0x0000000230307221 */ /* 0x000fe40000010000 */
[----:B------:R2:W5:Y:S01]  /*3e60*/  LDL.LU R2, [R1+0x1a0] ;  /* 0x0001a00001027983 */ /* 0x0005620000300800 */
[----:B------:R-:W-:-:S05]  /*3e70*/  FMUL.FTZ R160, R152, R160 ;  /* 0x000000a098a07220 */ /* 0x000fca0000410000 */
[----:B------:R-:W-:-:S07]  /*3e80*/  SEL R160, R160, RZ, P0 ;  /* 0x000000ffa0a07207 */ /* 0x000fce0000000000 */
.L_x_25034:
[----:B------:R-:W-:Y:S05]  /*3e90*/  BSYNC.RECONVERGENT B2 ;  /* 0x0000000000027941 */ /* 0x000fea0003800200 */
.L_x_25033:
[----:B------:R-:W-:Y:S04]  /*3ea0*/  BSSY.RECONVERGENT B2, `(.L_x_25035) ;  /* 0x0000011000027945 */ /* 0x000fe80003800200 */
[----:B------:R-:W-:Y:S05]  /*3eb0*/  @!P3 BRA `(.L_x_25036) ;  /* 0x00000000003cb947 */ /* 0x000fea0003800000 */
[----:B------:R-:W-:Y:S01]  /*3ec0*/  FFMA.FTZ R161, R204, R243, R242 ;  /* 0x000000f3cca17223 */ /* 0x000fe200000100f2 */
[----:B------:R-:W-:Y:S01]  /*3ed0*/  ISETP.GT.AND P0, PT, R249, RZ, PT ;  /* 0x000000fff900720c */ /* 0x000fe20003f04270 */
[----:B-----5:R3:W-:Y:S02]  /*3ee0*/  STL [R1+0x1a0], R0 ;  /* 0x0001a00001007387 */ /* 0x0207e40000100800 */
[----:B------:R-:W-:-:S04]  /*3ef0*/  FADD.FTZ R161, R206, -R161 ;  /* 0x800000a1cea17221 */ /* 0x000fc80000010000 */
[----:B------:R-:W-:-:S05]  /*3f00*/  FMUL.FTZ R161, R248, R161 ;  /* 0x000000a1f8a17220 */ /* 0x000fca0000410000 */
[----:B------:R-:W-:Y:S02]  /*3f10*/  FSEL R161, R161, RZ, P0 ;  /* 0x000000ffa1a17208 */ /* 0x000fe40000000000 */
[----:B------:R-:W-:-:S03]  /*3f20*/  LOP3.LUT P0, RZ, R247, 0xff00, RZ, 0xc0, !PT ;  /* 0x0000ff00f7ff7812 */ /* 0x000fc6000780c0ff */
[----:B------:R-:W-:-:S04]  /*3f30*/  FMUL.FTZ R161, R161, UR13 ;  /* 0x0000000da1a17c20 */ /* 0x000fc80008410000 */
[----:B------:R-:W-:-:S04]  /*3f40*/  FMUL.FTZ R161, R161, UR12 ;  /* 0x0000000ca1a17c20 */ /* 0x000fc80008410000 */
[----:B---3--:R-:W-:-:S05]  /*3f50*/  FMUL.FTZ R0, R157, R161 ;  /* 0x000000a19d007220 */ /* 0x008fca0000410000 */
[----:B------:R-:W-:-:S05]  /*3f60*/  FSEL R0, R0, RZ, P0 ;  /* 0x000000ff00007208 */ /* 0x000fca0000000000 */
[----:B------:R-:W-:Y:S02]  /*3f70*/  FADD.FTZ R49, R49, R0 ;  /* 0x0000000031317221 */ /* 0x000fe40000010000 */
[----:B------:R3:W5:Y:S01]  /*3f80*/  LDL.LU R0, [R1+0x1a0] ;  /* 0x0001a00001007983 */ /* 0x0007620000300800 */
[----:B------:R-:W-:-:S05]  /*3f90*/  FMUL.FTZ R161, R153, R161 ;  /* 0x000000a199a17220 */ /* 0x000fca0000410000 */
[----:B------:R-:W-:-:S07]  /*3fa0*/  SEL R161, R161, RZ, P0 ;  /* 0x000000ffa1a17207 */ /* 0x000fce0000000000 */
.L_x_25036:
[----:B------:R-:W-:Y:S05]  /*3fb0*/  BSYNC.RECONVERGENT B2 ;  /* 0x0000000000027941 */ /* 0x000fea0003800200 */
.L_x_25035:
        /* <DEDUP_REMOVED lines=11> */
[----:B----4-:R-:W-:-:S05]  /*4070*/  FMUL.FTZ R0, R158, R162 ;  /* 0x000000a29e007220 */ /* 0x010fca0000410000 */
[----:B------:R-:W-:-:S05]  /*4080*/  FSEL R0, R0, RZ, P0 ;  /* 0x000000ff00007208 */ /* 0x000fca0000000000 */
[----:B------:R-:W-:Y:S02]  /*4090*/  FADD.FTZ R50, R50, R0 ;  /* 0x0000000032327221 */ /* 0x000fe40000010000 */
[----:B------:R4:W5:Y:S01]  /*40a0*/  LDL.LU R0, [R1+0x1a0] ;  /* 0x0001a00001007983 */ /* 0x0009620000300800 */
[----:B------:R-:W-:-:S05]  /*40b0*/  FMUL.FTZ R162, R154, R162 ;  /* 0x000000a29aa27220 */ /* 0x000fca0000410000 */
[----:B------:R-:W-:-:S07]  /*40c0*/  SEL R162, R162, RZ, P0 ;  /* 0x000000ffa2a27207 */ /* 0x000fce0000000000 */
.L_x_25038:
[----:B------:R-:W-:Y:S05]  /*40d0*/  BSYNC.RECONVERGENT B2 ;  /* 0x0000000000027941 */ /* 0x000fea0003800200 */
.L_x_25037:
        /* <DEDUP_REMOVED lines=16> */
.L_x_25032:
        /* <DEDUP_REMOVED lines=10> */
[----:B------:R-:W-:Y:S01]  /*4280*/  BSSY.RECONVERGENT B2, `(.L_x_25040) ;  /* 0x000001a000027945 */ /* 0x000fe20003800200 */
[----:B--2---:R-:W-:Y:S01]  /*4290*/  FADD.FTZ R88, R88, -R90 ;  /* 0x8000005a58587221 */ /* 0x004fe20000010000 */
[C---:B------:R-:W-:Y:S01]  /*42a0*/  FMUL.FTZ R90, R248.reuse, R2 ;  /* 0x00000002f85a7220 */ /* 0x040fe20000410000 */
[C---:B------:R-:W-:Y:S01]  /*42b0*/  FMUL.FTZ R2, R248.reuse, R91 ;  /* 0x0000005bf8027220 */ /* 0x040fe20000410000 */
[C---:B------:R-:W-:Y:S01]  /*42c0*/  FMUL.FTZ R91, R248.reuse, R89 ;  /* 0x00000059f85b7220 */ /* 0x040fe20000410000 */
[----:B------:R-:W-:Y:S02]  /*42d0*/  FMUL.FTZ R88, R248, R88 ;  /* 0x00000058f8587220 */ /* 0x000fe40000410000 */
[----:B------:R-:W-:-:S02]  /*42e0*/  FSEL R90, R90, RZ, P0 ;  /* 0x000000ff5a5a7208 */ /* 0x000fc40000000000 */
[----:B------:R-:W-:Y:S02]  /*42f0*/  FSEL R91, R91, RZ, P0 ;  /* 0x000000ff5b5b7208 */ /* 0x000fe40000000000 */
[----:B------:R-:W-:Y:S02]  /*4300*/  FSEL R89, R2, RZ, P0 ;  /* 0x000000ff02597208 */ /* 0x000fe40000000000 */
[----:B------:R2:W5:Y:S04]  /*4310*/  LDL.LU R2, [R1+0x1a0] ;  /* 0x0001a00001027983 */ /* 0x0005680000300800 */
[----:B------:R3:W-:Y:S02]  /*4320*/  STL [R1+0xc], R91 ;  /* 0x00000c5b01007387 */ /* 0x0007e40000100800 */
[----:B---3--:R-:W-:Y:S01]  /*4330*/  FSEL R91, R88, RZ, P0 ;  /* 0x000000ff585b7208 */ /* 0x008fe20000000000 */
[----:B--2---:R-:W-:Y:S06]  /*4340*/  @!P3 BRA `(.L_x_25041) ;  /* 0x000000000034b947 */ /* 0x004fec0003800000 */
        /* <DEDUP_REMOVED lines=10> */
[----:B------:R-:W-:-:S05]  /*43f0*/  FSEL R160, R160, RZ, P0 ;  /* 0x000000ffa0a07208 */ /* 0x000fca0000000000 */
[----:B------:R-:W-:Y:S01]  /*4400*/  FADD.FTZ R48, R48, R160 ;  /* 0x000000a030307221 */ /* 0x000fe20000010000 */
[----:B------:R-:W-:-:S07]  /*4410*/  SEL R160, R88, RZ, P0 ;  /* 0x000000ff58a07207 */ /* 0x000fce0000000000 */
.L_x_25041:
[----:B------:R-:W-:Y:S05]  /*4420*/  BSYNC.RECONVERGENT B2 ;  /* 0x0000000000027941 */ /* 0x000fea0003800200 */
.L_x_25040:
        /* <DEDUP_REMOVED lines=15> */
.L_x_25043:
[----:B------:R-:W-:Y:S05]  /*4520*/  BSYNC.RECONVERGENT B2 ;  /* 0x0000000000027941 */ /* 0x000fea0003800200 */
.L_x_25042:
        /* <DEDUP_REMOVED lines=15> */
.L_x_25045:
[----:B------:R-:W-:Y:S05]  /*4620*/  BSYNC.RECONVERGENT B2 ;  /* 0x0000000000027941 */ /* 0x000fea0003800200 */
.L_x_25044:
[----:B------:R2:W5:Y:S01]  /*4630*/  LDL R88, [R1+0xc] ;  /* 0x00000c0001587983 */ /* 0x0005620000100800 */
[----:B------:R-:W-:Y:S05]  /*4640*/  @!P3 BRA `(.L_x_25039) ;  /* 0x000000080064b947 */ /* 0x000fea0003800000 */
[----:B-----5:R-:W-:Y:S01]  /*4650*/  FMUL.FTZ R88, R91, UR13 ;  /* 0x0000000d5b587c20 */ /* 0x020fe20008410000 */
[----:B------:R-:W-:-:S03]  /*4660*/  ISETP.GE.U32.AND P0, PT, R247, 0x1000000, PT ;  /* 0x01000000f700780c */ /* 0x000fc60003f06070 */
[----:B------:R-:W-:-:S04]  /*4670*/  FMUL.FTZ R88, R88, UR12 ;  /* 0x0000000c58587c20 */ /* 0x000fc80008410000 */
[----:B------:R-:W-:-:S05]  /*4680*/  FMUL.FTZ R163, R159, R88 ;  /* 0x000000589fa37220 */ /* 0x000fca0000410000 */
[----:B------:R-:W-:-:S05]  /*4690*/  FSEL R163, R163, RZ, P0 ;  /* 0x000000ffa3a37208 */ /* 0x000fca0000000000 */
[----:B------:R-:W-:Y:S01]  /*46a0*/  FADD.FTZ R51, R51, R163 ;  /* 0x000000a333337221 */ /* 0x000fe20000010000 */
[----:B------:R-:W-:Y:S02]  /*46b0*/  FMUL.FTZ R163, R155, R88 ;  /* 0x000000589ba37220 */ /* 0x000fe40000410000 */
[----:B------:R3:W5:Y:S03]  /*46c0*/  LDL.LU R88, [R1+0xc] ;  /* 0x00000c0001587983 */ /* 0x0007660000300800 */
[----:B------:R-:W-:Y:S01]  /*46d0*/  SEL R163, R163, RZ, P0 ;  /* 0x000000ffa3a37207 */ /* 0x000fe20000000000 */
[----:B------:R-:W-:Y:S06]  /*46e0*/  BRA `(.L_x_25039) ;  /* 0x00000008003c7947 */ /* 0x000fec0003800000 */
.L_x_25031:
        /* <DEDUP_REMOVED lines=13> */
[----:B------:R-:W-:Y:S02]  /*47c0*/  LOP3.LUT P0, RZ, R247, 0xff, RZ, 0xc0, !PT ;  /* 0x000000fff7ff7812 */ /* 0x000fe4000780c0ff */
        /* <DEDUP_REMOVED lines=8> */
[----:B------:R-:W-:Y:S02]  /*4850*/  FMUL.FTZ R160, R152, R2 ;  /* 0x0000000298a07220 */ /* 0x000fe40000410000 */
[----:B------:R2:W5:Y:S03]  /*4860*/  LDL.LU R2, [R1+0x1a0] ;  /* 0x0001a00001027983 */ /* 0x0005660000300800 */
[----:B------:R-:W-:-:S07]  /*4870*/  SEL R160, R160, RZ, P0 ;  /* 0x000000ffa0a07207 */ /* 0x000fce0000000000 */
.L_x_25048:
[----:B------:R-:W-:Y:S05]  /*4880*/  BSYNC.RECONVERGENT B2 ;  /* 0x0000000000027941 */ /* 0x000fea0003800200 */
.L_x_25047:
[----:B------:R-:W-:Y:S04]  /*4890*/  BSSY.RECONVERGENT B2, `(.L_x_25049) ;  /* 0x0000010000027945 */ /* 0x000fe80003800200 */
[----:B------:R-:W-:Y:S05]  /*48a0*/  @!P3 BRA `(.L_x_25050) ;  /* 0x000000000038b947 */ /* 0x000fea0003800000 */
[----:B------:R-:W-:Y:S01]  /*48b0*/  @P2 FFMA.FTZ R161, R204, R243, R242 ;  /* 0x000000f3cca12223 */ /* 0x000fe200000100f2 */
[----:B-----5:R3:W-:Y:S01]  /*48c0*/  STL [R1+0x1a0], R0 ;  /* 0x0001a00001007387 */ /* 0x0207e20000100800 */
[----:B------:R-:W-:Y:S02]  /*48d0*/  LOP3.LUT P0, RZ, R247, 0xff00, RZ, 0xc0, !PT ;  /* 0x0000ff00f7ff7812 */ /* 0x000fe4000780c0ff */
        /* <DEDUP_REMOVED lines=11> */
.L_x_25050:
[----:B------:R-:W-:Y:S05]  /*4990*/  BSYNC.RECONVERGENT B2 ;  /* 0x0000000000027941 */ /* 0x000fea0003800200 */
.L_x_25049:
[----:B------:R-:W-:Y:S04]  /*49a0*/  BSSY.RECONVERGENT B2, `(.L_x_25051) ;  /* 0x0000010000027945 */ /* 0x000fe80003800200 */
[----:B------:R-:W-:Y:S05]  /*49b0*/  @!P3 BRA `(.L_x_25052) ;  /* 0x000000000038b947 */ /* 0x000fea0003800000 */
[----:B------:R-:W-:Y:S01]  /*49c0*/  @P2 FFMA.FTZ R162, R164, R243, R242 ;  /* 0x000000f3a4a22223 */ /* 0x000fe200000100f2 */
[----:B-----5:R4:W-:Y:S01]  /*49d0*/  STL [R1+0x1a0], R0 ;  /* 0x0001a00001007387 */ /* 0x0209e20000100800 */
[----:B------:R-:W-:Y:S02]  /*49e0*/  LOP3.LUT P0, RZ, R247, 0xff0000, RZ, 0xc0, !PT ;  /* 0x00ff0000f7ff7812 */ /* 0x000fe4000780c0ff */
[----:B----4-:R-:W-:Y:S01]  /*49f0*/  @P2 FADD.FTZ R0, R207, -R162 ;  /* 0x800000a2cf002221 */ /* 0x010fe20000010000 */
        /* <DEDUP_REMOVED lines=10> */
.L_x_25052:
[----:B------:R-:W-:Y:S05]  /*4aa0*/  BSYNC.RECONVERGENT B2 ;  /* 0x0000000000027941 */ /* 0x000fea0003800200 */
.L_x_25051:
        /* <DEDUP_REMOVED lines=12> */
[----:B------:R-:W-:-:S05]  /*4b70*/  FMUL.FTZ R163, R155, R247 ;  /* 0x000000f79ba37220 */ /* 0x000fca0000410000 */
[----:B------:R-:W-:Y:S01]  /*4b80*/  SEL R163, R163, RZ, P0 ;  /* 0x000000ffa3a37207 */ /* 0x000fe20000000000 */
[----:B------:R-:W-:Y:S06]  /*4b90*/  BRA `(.L_x_25039) ;  /* 0x0000000400107947 */ /* 0x000fec0003800000 */
.L_x_25046:
[----:B-----5:R-:W-:Y:S01]  /*4ba0*/  @P2 FFMA.FTZ R88, R0, R243, R242 ;  /* 0x000000f300582223 */ /* 0x020fe200000100f2 */
        /* <DEDUP_REMOVED lines=17> */
.L_x_25054:
[----:B------:R-:W-:Y:S05]  /*4cc0*/  BSYNC.RECONVERGENT B2 ;  /* 0x0000000000027941 */ /* 0x000fea0003800200 */
.L_x_25053:
        /* <DEDUP_REMOVED lines=10> */
.L_x_25056:
[----:B------:R-:W-:Y:S05]  /*4d70*/  BSYNC.RECONVERGENT B2 ;  /* 0x0000000000027941 */ /* 0x000fea0003800200 */
.L_x_25055:
[----:B------:R-:W-:Y:S01]  /*4d80*/  @P2 FFMA.FTZ R88, R164, R243, R242 ;  /* 0x000000f3a4582223 */ /* 0x000fe200000100f2 */
[----:B------:R-:W-:Y:S03]  /*4d90*/  BSSY.RECONVERGENT B2, `(.L_x_25057) ;  /* 0x000000d000027945 */ /* 0x000fe60003800200 */
        /* <DEDUP_REMOVED lines=12> */
.L_x_25058:
[----:B------:R-:W-:Y:S05]  /*4e60*/  BSYNC.RECONVERGENT B2 ;  /* 0x0000000000027941 */ /* 0x000fea0003800200 */
.L_x_25057:
[----:B------:R2:W-:Y:S04]  /*4e70*/  STL [R1+0x1a0], R0 ;  /* 0x0001a00001007387 */ /* 0x0005e80000100800 */
[----:B--2---:R-:W2:Y:S01]  /*4e80*/  LDL R0, [R1+0x8] ;  /* 0x0000080001007983 */ /* 0x004ea20000100800 */
[----:B------:R-:W-:-:S04]  /*4e90*/  @P2 FFMA.FTZ R90, R165, R243, R242 ;  /* 0x000000f3a55a2223 */ /* 0x000fc800000100f2 */
[----:B--2---:R-:W-:Y:S01]  /*4ea0*/  @P2 FADD.FTZ R90, R0, -R90 ;  /* 0x8000005a005a2221 */ /* 0x004fe20000010000 */
[----:B------:R-:W-:-:S03]  /*4eb0*/  MOV R0, R47 ;  /* 0x0000002f00007202 */ /* 0x000fc60000000f00 */
[----:B------:R-:W-:Y:S01]  /*4ec0*/  @P2 FFMA.FTZ R0, R248, R90, R47 ;  /* 0x0000005af8002223 */ /* 0x000fe2000001002f */
[----:B------:R-:W-:Y:S02]  /*4ed0*/  MOV R90, R88 ;  /* 0x00000058005a7202 */ /* 0x000fe40000000f00 */
[----:B------:R-:W-:Y:S02]  /*4ee0*/  MOV R88, R91 ;  /* 0x0000005b00587202 */ /* 0x000fe40000000f00 */
[----:B------:R2:W-:Y:S01]  /*4ef0*/  STL [R1+0xc], R0 ;  /* 0x00000c0001007387 */ /* 0x0005e20000100800 */
[----:B------:R-:W-:-:S03]  /*4f00*/  MOV R91, R0 ;  /* 0x00000000005b7202 */ /* 0x000fc60000000f00 */
[----:B--2---:R2:W5:Y:S01]  /*4f10*/  LDL.LU R0, [R1+0x1a0] ;  /* 0x0001a00001007983 */ /* 0x0045620000300800 */
[----:B------:R-:W-:Y:S05]  /*4f20*/  @!P3 BRA `(.L_x_25039) ;  /* 0x00000000002cb947 */ /* 0x000fea0003800000 */
[----:B------:R-:W3:Y:S01]  /*4f30*/  LDL.LU R163, [R1+0xc] ;  /* 0x00000c0001a37983 */ /* 0x000ee20000300800 */
[----:B------:R-:W-:-:S03]  /*4f40*/  ISETP.GE.U32.AND P0, PT, R247, 0x1000000, PT ;  /* 0x01000000f700780c */ /* 0x000fc60003f06070 */
[----:B-----5:R4:W-:Y:S01]  /*4f50*/  STL [R1+0x1a0], R0 ;  /* 0x0001a00001007387 */ /* 0x0209e20000100800 */
[----:B---3--:R-:W-:-:S04]  /*4f60*/  FMUL.FTZ R163, R163, UR13 ;  /* 0x0000000da3a37c20 */ /* 0x008fc80008410000 */
[----:B----4-:R-:W-:-:S04]  /*4f70*/  FMUL.FTZ R0, R163, UR12 ;  /* 0x0000000ca3007c20 */ /* 0x010fc80008410000 */
[----:B------:R-:W-:-:S05]  /*4f80*/  FMUL.FTZ R163, R159, R0 ;  /* 0x000000009fa37220 */ /* 0x000fca0000410000 */
[----:B------:R-:W-:-:S05]  /*4f90*/  FSEL R163, R163, RZ, P0 ;  /* 0x000000ffa3a37208 */ /* 0x000fca0000000000 */
[----:B------:R-:W-:Y:S01]  /*4fa0*/  FADD.FTZ R51, R51, R163 ;  /* 0x000000a333337221 */ /* 0x000fe20000010000 */
[----:B------:R-:W-:Y:S02]  /*4fb0*/  FMUL.FTZ R163, R155, R0 ;  /* 0x000000009ba37220 */ /* 0x000fe40000410000 */
[----:B------:R3:W5:Y:S03]  /*4fc0*/  LDL.LU R0, [R1+0x1a0] ;  /* 0x0001a00001007983 */ /* 0x0007660000300800 */
[----:B------:R-:W-:-:S07]  /*4fd0*/  SEL R163, R163, RZ, P0 ;  /* 0x000000ffa3a37207 */ /* 0x000fce0000000000 */
.L_x_25039:
[----:B------:R-:W-:Y:S05]  /*4fe0*/  BSYNC.RECONVERGENT B1 ;  /* 0x0000000000017941 */ /* 0x000fea0003800200 */
.L_x_25030:
        /* <DEDUP_REMOVED lines=24> */
.L_x_25060:
[----:B------:R-:W-:Y:S05]  /*5170*/  BSYNC.RECONVERGENT B1 ;  /* 0x0000000000017941 */ /* 0x000fea0003800200 */
.L_x_25059:
[----:B------:R-:W-:Y:S04]  /*5180*/  BSSY.RECONVERGENT B1, `(.L_x_25061) ;  /* 0x0000103000017945 */ /* 0x000fe80003800200 */
[----:B------:R-:W-:Y:S05]  /*5190*/  @!P1 BRA `(.L_x_25062) ;  /* 0x0000000400dc9947 */ /* 0x000fea0003800000 */
[----:B------:R-:W-:Y:S05]  /*51a0*/  @!P0 BRA `(.L_x_25063) ;  /* 0x0000000000ec8947 */ /* 0x000fea0003800000 */
[-CC-:B------:R-:W-:Y:S01]  /*51b0*/  @P2 FFMA.FTZ R89, R166, R243.reuse, R242.reuse ;  /* 0x000000f3a6592223 */ /* 0x180fe200000100f2 */
        /* <DEDUP_REMOVED lines=12> */
[-C--:B-----5:R-:W-:Y:S01]  /*5280*/  FMUL.FTZ R91, R156, R90.reuse ;  /* 0x0000005a9c5b7220 */ /* 0x0a0fe20000410000 */
[----:B------:R-:W-:-:S04]  /*5290*/  FMUL.FTZ R90, R148, R90 ;  /* 0x0000005a945a7220 */ /* 0x000fc80000410000 */
[----:B------:R-:W-:Y:S02]  /*52a0*/  FSEL R91, R91, RZ, P4 ;  /* 0x000000ff5b5b7208 */ /* 0x000fe40002000000 */
[----:B------:R-:W-:-:S03]  /*52b0*/  SEL R160, R90, RZ, P4 ;  /* 0x000000ff5aa07207 */ /* 0x000fc60002000000 */
[----:B------:R-:W-:-:S07]  /*52c0*/  FADD.FTZ R52, R52, R91 ;  /* 0x0000005b34347221 */ /* 0x000fce0000010000 */
.L_x_25065:
[----:B------:R-:W-:Y:S05]  /*52d0*/  BSYNC.RECONVERGENT B2 ;  /* 0x0000000000027941 */ /* 0x000fea0003800200 */
.L_x_25064:
[----:B------:R-:W-:Y:S04]  /*52e0*/  BSSY.RECONVERGENT B2, `(.L_x_25066) ;  /* 0x000000a000027945 */ /* 0x000fe80003800200 */
[----:B------:R-:W-:Y:S05]  /*52f0*/  @!P3 BRA `(.L_x_25067) ;  /* 0x000000000020b947 */ /* 0x000fea0003800000 */
        /* <DEDUP_REMOVED lines=8> */
.L_x_25067:
[----:B------:R-:W-:Y:S05]  /*5380*/  BSYNC.RECONVERGENT B2 ;  /* 0x0000000000027941 */ /* 0x000fea0003800200 */
.L_x_25066:
        /* <DEDUP_REMOVED lines=9> */
[-C--:B-----5:R-:W-:Y:S01]  /*5420*/  FMUL.FTZ R162, R158, R91.reuse ;  /* 0x0000005b9ea27220 */ /* 0x0a0fe20000410000 */
[----:B------:R-:W-:-:S04]  /*5430*/  FMUL.FTZ R91, R150, R91 ;  /* 0x0000005b965b7220 */ /* 0x000fc80000410000 */
[----:B------:R-:W-:-:S05]  /*5440*/  FSEL R162, R162, RZ, P4 ;  /* 0x000000ffa2a27208 */ /* 0x000fca0002000000 */
[----:B------:R-:W-:Y:S01]  /*5450*/  FADD.FTZ R54, R54, R162 ;  /* 0x000000a236367221 */ /* 0x000fe20000010000 */
[----:B------:R-:W-:-:S07]  /*5460*/  SEL R162, R91, RZ, P4 ;  /* 0x000000ff5ba27207 */ /* 0x000fce0002000000 */
.L_x_25069:
[----:B------:R-:W-:Y:S05]  /*5470*/  BSYNC.RECONVERGENT B2 ;  /* 0x0000000000027941 */ /* 0x000fea0003800200 */
.L_x_25068:
[----:B------:R-:W-:-:S04]  /*5480*/  @P2 FFMA.FTZ R91, R169, R243, R242 ;  /* 0x000000f3a95b2223 */ /* 0x000fc800000100f2 */
[----:B------:R-:W-:Y:S01]  /*5490*/  @P2 FADD.FTZ R247, R211, -R91 ;  /* 0x8000005bd3f72221 */ /* 0x000fe20000010000 */
[----:B------:R-:W-:-:S03]  /*54a0*/  MOV R91, R43 ;  /* 0x0000002b005b7202 */ /* 0x000fc60000000f00 */
[----:B------:R-:W-:Y:S01]  /*54b0*/  @P2 FFMA.FTZ R91, R248, R247, R43 ;  /* 0x000000f7f85b2223 */ /* 0x000fe2000001002b */
[----:B------:R-:W-:Y:S06]  /*54c0*/  @!P3 BRA `(.L_x_25070) ;  /* 0x0000000c0038b947 */ /* 0x000fec0003800000 */
[----:B------:R-:W-:Y:S01]  /*54d0*/  FMUL.FTZ R163, R91, UR13 ;  /* 0x0000000d5ba37c20 */ /* 0x000fe20008410000 */
[----:B------:R-:W-:-:S03]  /*54e0*/  ISETP.GE.U32.AND P4, PT, R246, 0x1000000, PT ;  /* 0x01000000f600780c */ /* 0x000fc60003f86070 */
[----:B------:R-:W-:-:S04]  /*54f0*/  FMUL.FTZ R163, R163, UR12 ;  /* 0x0000000ca3a37c20 */ /* 0x000fc80008410000 */
[-C--:B-----5:R-:W-:Y:S01]  /*5500*/  FMUL.FTZ R246, R159, R163.reuse ;  /* 0x000000a39ff67220 */ /* 0x0a0fe20000410000 */
[----:B------:R-:W-:-:S04]  /*5510*/  FMUL.FTZ R163, R151, R163 ;  /* 0x000000a397a37220 */ /* 0x000fc80000410000 */
[----:B------:R-:W-:Y:S02]  /*5520*/  FSEL R246, R246, RZ, P4 ;  /* 0x000000fff6f67208 */ /* 0x000fe40002000000 */
[----:B------:R-:W-:-:S03]  /*5530*/  SEL R163, R163, RZ, P4 ;  /* 0x000000ffa3a37207 */ /* 0x000fc60002000000 */
[----:B------:R-:W-:Y:S01]  /*5540*/  FADD.FTZ R55, R55, R246 ;  /* 0x000000f637377221 */ /* 0x000fe20000010000 */
[----:B------:R-:W-:Y:S06]  /*5550*/  BRA `(.L_x_25070) ;  /* 0x0000000c00147947 */ /* 0x000fec0003800000 */
.L_x_25063:
[----:B------:R-:W-:Y:S04]  /*5560*/  BSSY.RECONVERGENT B2, `(.L_x_25071) ;  /* 0x000000e000027945 */ /* 0x000fe80003800200 */
[----:B------:R-:W-:Y:S05]  /*5570*/  @!P3 BRA `(.L_x_25072) ;  /* 0x000000000030b947 */ /* 0x000fea0003800000 */
[----:B------:R-:W-:Y:S01]  /*5580*/  @P2 FFMA.FTZ R160, R166, R243, R242 ;  /* 0x000000f3a6a02223 */ /* 0x000fe200000100f2 */
[----:B------:R-:W-:-:S03]  /*5590*/  LOP3.LUT P4, RZ, R246, 0xff, RZ, 0xc0, !PT ;  /* 0x000000fff6ff7812 */ /* 0x000fc6000788c0ff */
[----:B------:R-:W-:Y:S01]  /*55a0*/  @P2 FADD.FTZ R247, R208, -R160 ;  /* 0x800000a0d0f72221 */ /* 0x000fe20000010000 */
[----:B------:R-:W-:-:S03]  /*55b0*/  MOV R160, R40 ;  /* 0x0000002800a07202 */ /* 0x000fc60000000f00 */
[----:B------:R-:W-:-:S04]  /*55c0*/  @P2 FFMA.FTZ R160, R248, R247, R40 ;  /* 0x000000f7f8a02223 */ /* 0x000fc80000010028 */
[----:B------:R-:W-:-:S04]  /*55d0*/  FMUL.FTZ R160, R160, UR13 ;  /* 0x0000000da0a07c20 */ /* 0x000fc80008410000 */
[----:B------:R-:W-:-:S04]  /*55e0*/  FMUL.FTZ R247, R160, UR12 ;  /* 0x0000000ca0f77c20 */ /* 0x000fc80008410000 */
[----:B-----5:R-:W-:-:S05]  /*55f0*/  FMUL.FTZ R160, R156, R247 ;  /* 0x000000f79ca07220 */ /* 0x020fca0000410000 */
[----:B------:R-:W-:-:S05]  /*5600*/  FSEL R160, R160, RZ, P4 ;  /* 0x000000ffa0a07208 */ /* 0x000fca0002000000 */
[----:B------:R-:W-:Y:S01]  /*5610*/  FADD.FTZ R52, R52, R160 ;  /* 0x000000a034347221 */ /* 0x000fe20000010000 */
[----:B------:R-:W-:-:S05]  /*5620*/  FMUL.FTZ R160, R148, R247 ;  /* 0x000000f794a07220 */ /* 0x000fca0000410000 */
[----:B------:R-:W-:-:S07]  /*5630*/  SEL R160, R160, RZ, P4 ;  /* 0x000000ffa0a07207 */ /* 0x000fce0002000000 */
.L_x_25072:
[----:B------:R-:W-:Y:S05]  /*5640*/  BSYNC.RECONVERGENT B2 ;  /* 0x0000000000027941 */ /* 0x000fea0003800200 */
.L_x_25071:
        /* <DEDUP_REMOVED lines=14> */
.L_x_25074:
[----:B------:R-:W-:Y:S05]  /*5730*/  BSYNC.RECONVERGENT B2 ;  /* 0x0000000000027941 */ /* 0x000fea0003800200 */
.L_x_25073:
        /* <DEDUP_REMOVED lines=14> */
.L_x_25076:
[----:B------:R-:W-:Y:S05]  /*5820*/  BSYNC.RECONVERGENT B2 ;  /* 0x0000000000027941 */ /* 0x000fea0003800200 */
.L_x_25075:
[----:B------:R-:W-:Y:S05]  /*5830*/  @!P3 BRA `(.L_x_25070) ;  /* 0x00000008005cb947 */ /* 0x000fea0003800000 */
[----:B------:R-:W-:Y:S01]  /*5840*/  @P2 FFMA.FTZ R163, R169, R243, R242 ;  /* 0x000000f3a9a32223 */ /* 0x000fe200000100f2 */
[----:B------:R-:W-:Y:S02]  /*5850*/  ISETP.GE.U32.AND P4, PT, R246, 0x1000000, PT ;  /* 0x01000000f600780c */ /* 0x000fe40003f86070 */
[----:B------:R-:W-:Y:S01]  /*5860*/  MOV R246, R43 ;  /* 0x0000002b00f67202 */ /* 0x000fe20000000f00 */
[----:B------:R-:W-:-:S04]  /*5870*/  @P2 FADD.FTZ R163, R211, -R163 ;  /* 0x800000a3d3a32221 */ /* 0x000fc80000010000 */
[----:B------:R-:W-:-:S04]  /*5880*/  @P2 FFMA.FTZ R246, R248, R163, R43 ;  /* 0x000000a3f8f62223 */ /* 0x000fc8000001002b */
[----:B------:R-:W-:-:S04]  /*5890*/  FMUL.FTZ R163, R246, UR13 ;  /* 0x0000000df6a37c20 */ /* 0x000fc80008410000 */
[----:B------:R-:W-:-:S04]  /*58a0*/  FMUL.FTZ R163, R163, UR12 ;  /* 0x0000000ca3a37c20 */ /* 0x000fc80008410000 */
[-C--:B-----5:R-:W-:Y:S01]  /*58b0*/  FMUL.FTZ R246, R159, R163.reuse ;  /* 0x000000a39ff67220 */ /* 0x0a0fe20000410000 */
[----:B------:R-:W-:-:S04]  /*58c0*/  FMUL.FTZ R163, R151, R163 ;  /* 0x000000a397a37220 */ /* 0x000fc80000410000 */
[----:B------:R-:W-:Y:S02]  /*58d0*/  FSEL R246, R246, RZ, P4 ;  /* 0x000000fff6f67208 */ /* 0x000fe40002000000 */
[----:B------:R-:W-:-:S03]  /*58e0*/  SEL R163, R163, RZ, P4 ;  /* 0x000000ffa3a37207 */ /* 0x000fc60002000000 */
[----:B------:R-:W-:Y:S01]  /*58f0*/  FADD.FTZ R55, R55, R246 ;  /* 0x000000f637377221 */ /* 0x000fe20000010000 */
[----:B------:R-:W-:Y:S06]  /*5900*/  BRA `(.L_x_25070) ;  /* 0x0000000800287947 */ /* 0x000fec0003800000 */
.L_x_25062:
        /* <DEDUP_REMOVED lines=28> */
[-C--:B-----5:R-:W-:Y:S01]  /*5ad0*/  FMUL.FTZ R247, R156, R160.reuse ;  /* 0x000000a09cf77220 */ /* 0x0a0fe20000410000 */
[----:B------:R-:W-:-:S04]  /*5ae0*/  FMUL.FTZ R160, R148, R160 ;  /* 0x000000a094a07220 */ /* 0x000fc80000410000 */
[----:B------:R-:W-:Y:S02]  /*5af0*/  FSEL R247, R247, RZ, P4 ;  /* 0x000000fff7f77208 */ /* 0x000fe40002000000 */
[----:B------:R-:W-:-:S03]  /*5b00*/  SEL R160, R160, RZ, P4 ;  /* 0x000000ffa0a07207 */ /* 0x000fc60002000000 */
[----:B------:R-:W-:-:S07]  /*5b10*/  FADD.FTZ R52, R52, R247 ;  /* 0x000000f734347221 */ /* 0x000fce0000010000 */
.L_x_25079:
[----:B------:R-:W-:Y:S05]  /*5b20*/  BSYNC.RECONVERGENT B2 ;  /* 0x0000000000027941 */ /* 0x000fea0003800200 */
.L_x_25078:
        /* <DEDUP_REMOVED lines=15> */
.L_x_25081:
[----:B------:R-:W-:Y:S05]  /*5c20*/  BSYNC.RECONVERGENT B2 ;  /* 0x0000000000027941 */ /* 0x000fea0003800200 */
.L_x_25080:
        /* <DEDUP_REMOVED lines=15> */
.L_x_25083:
[----:B------:R-:W-:Y:S05]  /*5d20*/  BSYNC.RECONVERGENT B2 ;  /* 0x0000000000027941 */ /* 0x000fea0003800200 */
.L_x_25082:
[----:B------:R-:W-:Y:S05]  /*5d30*/  @!P3 BRA `(.L_x_25070) ;  /* 0x00000004001cb947 */ /* 0x000fea0003800000 */
        /* <DEDUP_REMOVED lines=9> */
.L_x_25077:
        /* <DEDUP_REMOVED lines=15> */
.L_x_25085:
[----:B------:R-:W-:Y:S05]  /*5ec0*/  BSYNC.RECONVERGENT B2 ;  /* 0x0000000000027941 */ /* 0x000fea0003800200 */
.L_x_25084:
        /* <DEDUP_REMOVED lines=15> */
.L_x_25087:
[----:B------:R-:W-:Y:S05]  /*5fc0*/  BSYNC.RECONVERGENT B2 ;  /* 0x0000000000027941 */ /* 0x000fea0003800200 */
.L_x_25086:
        /* <DEDUP_REMOVED lines=15> */
.L_x_25089:
[----:B------:R-:W-:Y:S05]  /*60c0*/  BSYNC.RECONVERGENT B2 ;  /* 0x0000000000027941 */ /* 0x000fea0003800200 */
.L_x_25088:
[----:B------:R-:W-:Y:S05]  /*60d0*/  @!P3 BRA `(.L_x_25070) ;  /* 0x000000000034b947 */ /* 0x000fea0003800000 */
[----:B------:R-:W-:Y:S01]  /*60e0*/  FFMA.FTZ R163, R169, R243, R242 ;  /* 0x000000f3a9a37223 */ /* 0x000fe200000100f2 */
[----:B------:R-:W-:Y:S02]  /*60f0*/  ISETP.GT.AND P4, PT, R249, RZ, PT ;  /* 0x000000fff900720c */ /* 0x000fe40003f84270 */
[----:B------:R-:W-:Y:S01]  /*6100*/  ISETP.GE.U32.AND P5, PT, R246, 0x1000000, PT ;  /* 0x01000000f600780c */ /* 0x000fe20003fa6070 */
[----:B------:R-:W-:-:S04]  /*6110*/  FADD.FTZ R163, R211, -R163 ;  /* 0x800000a3d3a37221 */ /* 0x000fc80000010000 */
[----:B------:R-:W-:-:S05]  /*6120*/  FMUL.FTZ R163, R248, R163 ;  /* 0x000000a3f8a37220 */ /* 0x000fca0000410000 */
[----:B------:R-:W-:-:S05]  /*6130*/  FSEL R163, R163, RZ, P4 ;  /* 0x000000ffa3a37208 */ /* 0x000fca0002000000 */
[----:B------:R-:W-:-:S04]  /*6140*/  FMUL.FTZ R163, R163, UR13 ;  /* 0x0000000da3a37c20 */ /* 0x000fc80008410000 */
[----:B------:R-:W-:-:S04]  /*6150*/  FMUL.FTZ R163, R163, UR12 ;  /* 0x0000000ca3a37c20 */ /* 0x000fc80008410000 */
[-C--:B-----5:R-:W-:Y:S01]  /*6160*/  FMUL.FTZ R246, R159, R163.reuse ;  /* 0x000000a39ff67220 */ /* 0x0a0fe20000410000 */
[----:B------:R-:W-:-:S04]  /*6170*/  FMUL.FTZ R163, R151, R163 ;  /* 0x000000a397a37220 */ /* 0x000fc80000410000 */
[----:B------:R-:W-:Y:S02]  /*6180*/  FSEL R246, R246, RZ, P5 ;  /* 0x000000fff6f67208 */ /* 0x000fe40002800000 */
[----:B------:R-:W-:-:S03]  /*6190*/  SEL R163, R163, RZ, P5 ;  /* 0x000000ffa3a37207 */ /* 0x000fc60002800000 */
[----:B------:R-:W-:-:S07]  /*61a0*/  FADD.FTZ R55, R55, R246 ;  /* 0x000000f637377221 */ /* 0x000fce0000010000 */
.L_x_25070:
[----:B------:R-:W-:Y:S05]  /*61b0*/  BSYNC.RECONVERGENT B1 ;  /* 0x0000000000017941 */ /* 0x000fea0003800200 */
.L_x_25061:
[----:B------:R-:W2:Y:S01]  /*61c0*/  @P0 LDC.64 R246, c[0x0][0x478] ;  /* 0x00011e00fff60b82 */ /* 0x000ea20000000a00 */
[----:B-----5:R3:W-:Y:S02]  /*61d0*/  STL [R1+0x1a0], R0 ;  /* 0x0001a00001007387 */ /* 0x0207e40000100800 */
[----:B---3--:R-:W-:-:S05]  /*61e0*/  @P0 IADD3 R0, PT, PT, R251, 0x20, RZ ;  /* 0x00000020fb000810 */ /* 0x008fca0007ffe0ff */
[----:B--2---:R-:W-:Y:S01]  /*61f0*/  @P0 IMAD.WIDE.U32 R246, R0, 0x10, R246 ;  /* 0x0000001000f60825 */ /* 0x004fe200078e00f6 */
[----:B------:R-:W-:-:S04]  /*6200*/  @P3 IADD3 R0, PT, PT, R203, 0x20, RZ ;  /* 0x00000020cb003810 */ /* 0x000fc80007ffe0ff */
[----:B------:R2:W-:Y:S02]  /*6210*/  @P0 STG.E.128 desc[UR6][R246.64], R88 ;  /* 0x00000058f6000986 */ /* 0x0005e4000c101d06 */
[----:B--2---:R-:W2:Y:S02]  /*6220*/  @P3 LDC.64 R246, c[0x0][0x468] ;  /* 0x00011a00fff63b82 */ /* 0x004ea40000000a00 */
[----:B--2---:R-:W-:Y:S02]  /*6230*/  @P3 IMAD.WIDE.U32 R246, R0, 0x10, R246 ;  /* 0x0000001000f63825 */ /* 0x004fe400078e00f6 */
[----:B------:R2:W5:Y:S01]  /*6240*/  LDL.LU R0, [R1+0x1a0] ;  /* 0x0001a00001007983 */ /* 0x0005620000300800 */
[----:B------:R-:W-:Y:S03]  /*6250*/  BSSY.RECONVERGENT B1, `(.L_x_25090) ;  /* 0x0000007000017945 */ /* 0x000fe60003800200 */
[----:B------:R2:W-:Y:S01]  /*6260*/  @P3 STG.E.128 desc[UR6][R246.64], R160 ;  /* 0x000000a0f6003986 */ /* 0x0005e2000c101d06 */
[----:B------:R-:W-:Y:S05]  /*6270*/  @!P3 BRA `(.L_x_25091) ;  /* 0x000000000010b947 */ /* 0x000fea0003800000 */
[----:B------:R-:W3:Y:S01]  /*6280*/  LDC.64 R158, c[0x0][0x390] ;  /* 0x0000e400ff9e7b82 */ /* 0x000ee20000000a00 */
[----:B------:R-:W-:-:S05]  /*6290*/  IADD3 R156, PT, PT, R203, 0x40, RZ ;  /* 0x00000040cb9c7810 */ /* 0x000fca0007ffe0ff */
[----:B---3--:R-:W-:-:S06]  /*62a0*/  IMAD.WIDE.U32 R156, R156, 0x10, R158 ;  /* 0x000000109c9c7825 */ /* 0x008fcc00078e009e */
[----:B------:R-:W5:Y:S02]  /*62b0*/  LDG.E.128 R156, desc[UR6][R156.64] ;  /* 0x000000069c9c7981 */ /* 0x000f64000c1e1d00 */
.L_x_25091:
[----:B------:R-:W-:Y:S05]  /*62c0*/  BSYNC.RECONVERGENT B1 ;  /* 0x0000000000017941 */ /* 0x000fea0003800200 */
.L_x_25090:
        /* <DEDUP_REMOVED lines=19> */
[----:B--2---:R-:W-:-:S03]  /*6400*/  SEL R160, R90, RZ, P4 ;  /* 0x000000ff5aa07207 */ /* 0x004fc60002000000 */
[----:B------:R-:W-:-:S07]  /*6410*/  FADD.FTZ R56, R56, R91 ;  /* 0x0000005b38387221 */ /* 0x000fce0000010000 */
.L_x_25096:
[----:B------:R-:W-:Y:S05]  /*6420*/  BSYNC.RECONVERGENT B2 ;  /* 0x0000000000027941 */ /* 0x000fea0003800200 */
.L_x_25095:
        /* <DEDUP_REMOVED lines=10> */
.L_x_25098:
[----:B------:R-:W-:Y:S05]  /*64d0*/  BSYNC.RECONVERGENT B2 ;  /* 0x0000000000027941 */ /* 0x000fea0003800200 */
.L_x_25097:
        /* <DEDUP_REMOVED lines=9> */
[-C--:B--2--5:R-:W-:Y:S01]  /*6570*/  FMUL.FTZ R162, R158, R91.reuse ;  /* 0x0000005b9ea27220 */ /* 0x0a4fe20000410000 */
[----:B------:R-:W-:-:S04]  /*6580*/  FMUL.FTZ R91, R146, R91 ;  /* 0x0000005b925b7220 */ /* 0x000fc80000410000 */
[----:B------:R-:W-:-:S05]  /*6590*/  FSEL R162, R162, RZ, P4 ;  /* 0x000000ffa2a27208 */ /* 0x000fca0002000000 */
[----:B------:R-:W-:Y:S01]  /*65a0*/  FADD.FTZ R58, R58, R162 ;  /* 0x000000a23a3a7221 */ /* 0x000fe20000010000 */
[----:B------:R-:W-:-:S07]  /*65b0*/  SEL R162, R91, RZ, P4 ;  /* 0x000000ff5ba27207 */ /* 0x000fce0002000000 */
.L_x_25100:
[----:B------:R-:W-:Y:S05]  /*65c0*/  BSYNC.RECONVERGENT B2 ;  /* 0x0000000000027941 */ /* 0x000fea0003800200 */
.L_x_25099:
        /* <DEDUP_REMOVED lines=14> */
.L_x_25094:
[----:B------:R-:W-:Y:S04]  /*66b0*/  BSSY.RECONVERGENT B2, `(.L_x_25102) ;  /* 0x000000e000027945 */ /* 0x000fe80003800200 */
[----:B------:R-:W-:Y:S05]  /*66c0*/  @!P3 BRA `(.L_x_25103) ;  /* 0x000000000030b947 */ /* 0x000fea0003800000 */
[----:B--2---:R-:W-:Y:S01]  /*66d0*/  @P2 FFMA.FTZ R160, R170, R243, R242 ;  /* 0x000000f3aaa02223 */ /* 0x004fe200000100f2 */
[----:B------:R-:W-:Y:S02]  /*66e0*/  MOV R246, R36 ;  /* 0x0000002400f67202 */ /* 0x000fe40000000f00 */
[----:B------:R-:W-:Y:S01]  /*66f0*/  LOP3.LUT P4, RZ, R245, 0xff, RZ, 0xc0, !PT ;  /* 0x000000fff5ff7812 */ /* 0x000fe2000788c0ff */
        /* <DEDUP_REMOVED lines=8> */
[----:B------:R-:W-:-:S07]  /*6780*/  FADD.FTZ R56, R56, R246 ;  /* 0x000000f638387221 */ /* 0x000fce0000010000 */
.L_x_25103:
[----:B------:R-:W-:Y:S05]  /*6790*/  BSYNC.RECONVERGENT B2 ;  /* 0x0000000000027941 */ /* 0x000fea0003800200 */
.L_x_25102:
        /* <DEDUP_REMOVED lines=14> */
.L_x_25105:
[----:B------:R-:W-:Y:S05]  /*6880*/  BSYNC.RECONVERGENT B2 ;  /* 0x0000000000027941 */ /* 0x000fea0003800200 */
.L_x_25104:
        /* <DEDUP_REMOVED lines=14> */
.L_x_25107:
[----:B------:R-:W-:Y:S05]  /*6970*/  BSYNC.RECONVERGENT B2 ;  /* 0x0000000000027941 */ /* 0x000fea0003800200 */
.L_x_25106:
[----:B------:R-:W-:Y:S05]  /*6980*/  @!P3 BRA `(.L_x_25101) ;  /* 0x00000008005cb947 */ /* 0x000fea0003800000 */
[----:B--2---:R-:W-:Y:S01]  /*6990*/  @P2 FFMA.FTZ R163, R173, R243, R242 ;  /* 0x000000f3ada32223 */ /* 0x004fe200000100f2 */
        /* <DEDUP_REMOVED lines=12> */
.L_x_25093:
        /* <DEDUP_REMOVED lines=20> */
[----:B--2---:R-:W-:Y:S01]  /*6ba0*/  FFMA.FTZ R160, R170, R243, R242 ;  /* 0x000000f3aaa07223 */ /* 0x004fe200000100f2 */
        /* <DEDUP_REMOVED lines=12> */
.L_x_25110:
[----:B------:R-:W-:Y:S05]  /*6c70*/  BSYNC.RECONVERGENT B2 ;  /* 0x0000000000027941 */ /* 0x000fea0003800200 */
.L_x_25109:
[----:B------:R-:W-:Y:S04]  /*6c80*/  BSSY.RECONVERGENT B2, `(.L_x_25111) ;  /* 0x000000f000027945 */ /* 0x000fe80003800200 */
[----:B------:R-:W-:Y:S05]  /*6c90*/  @!P3 BRA `(.L_x_25112) ;  /* 0x000000000034b947 */ /* 0x000fea0003800000 */
        /* <DEDUP_REMOVED lines=13> */
.L_x_25112:
[----:B------:R-:W-:Y:S05]  /*6d70*/  BSYNC.RECONVERGENT B2 ;  /* 0x0000000000027941 */ /* 0x000fea0003800200 */
.L_x_25111:
        /* <DEDUP_REMOVED lines=15> */
.L_x_25114:
[----:B------:R-:W-:Y:S05]  /*6e70*/  BSYNC.RECONVERGENT B2 ;  /* 0x0000000000027941 */ /* 0x000fea0003800200 */
.L_x_25113:
[----:B------:R-:W-:Y:S05]  /*6e80*/  @!P3 BRA `(.L_x_25101) ;  /* 0x00000004001cb947 */ /* 0x000fea0003800000 */
[----:B--2---:R-:W-:Y:S01]  /*6e90*/  FMUL.FTZ R163, R91, UR13 ;  /* 0x0000000d5ba37c20 */ /* 0x004fe20008410000 */
        /* <DEDUP_REMOVED lines=8> */
.L_x_25108:
        /* <DEDUP_REMOVED lines=15> */
.L_x_25116:
[----:B------:R-:W-:Y:S05]  /*7010*/  BSYNC.RECONVERGENT B2 ;  /* 0x0000000000027941 */ /* 0x000fea0003800200 */
.L_x_25115:
        /* <DEDUP_REMOVED lines=15> */
.L_x_25118:
[----:B------:R-:W-:Y:S05]  /*7110*/  BSYNC.RECONVERGENT B2 ;  /* 0x0000000000027941 */ /* 0x000fea0003800200 */
.L_x_25117:
        /* <DEDUP_REMOVED lines=15> */
.L_x_25120:
[----:B------:R-:W-:Y:S05]  /*7210*/  BSYNC.RECONVERGENT B2 ;  /* 0x0000000000027941 */ /* 0x000fea0003800200 */
.L_x_25119:
[----:B------:R-:W-:Y:S05]  /*7220*/  @!P3 BRA `(.L_x_25101) ;  /* 0x000000000034b947 */ /* 0x000fea0003800000 */
[----:B--2---:R-:W-:Y:S01]  /*7230*/  FFMA.FTZ R163, R173, R243, R242 ;  /* 0x000000f3ada37223 */ /* 0x004fe200000100f2 */
        /* <DEDUP_REMOVED lines=12> */
.L_x_25101:
[----:B------:R-:W-:Y:S05]  /*7300*/  BSYNC.RECONVERGENT B1 ;  /* 0x0000000000017941 */ /* 0x000fea0003800200 */
.L_x_25092:
[----:B--2---:R-:W2:Y:S01]  /*7310*/  @P0 LDC.64 R246, c[0x0][0x478] ;  /* 0x00011e00fff60b82 */ /* 0x004ea20000000a00 */
[----:B------:R-:W-:Y:S01]  /*7320*/  @P0 IADD3 R245, PT, PT, R251, 0x40, RZ ;  /* 0x00000040fbf50810 */ /* 0x000fe20007ffe0ff */
[----:B------:R-:W-:Y:S04]  /*7330*/  BSSY.RECONVERGENT B1, `(.L_x_25121) ;  /* 0x000000c000017945 */ /* 0x000fe80003800200 */
[----:B--2---:R-:W-:Y:S01]  /*7340*/  @P0 IMAD.WIDE.U32 R246, R245, 0x10, R246 ;  /* 0x00000010f5f60825 */ /* 0x004fe200078e00f6 */
[----:B------:R-:W-:-:S04]  /*7350*/  @P3 IADD3 R245, PT, PT, R203, 0x40, RZ ;  /* 0x00000040cbf53810 */ /* 0x000fc80007ffe0ff */
[----:B------:R2:W-:Y:S02]  /*7360*/  @P0 STG.E.128 desc[UR6][R246.64], R88 ;  /* 0x00000058f6000986 */ /* 0x0005e4000c101d06 */
[----:B--2---:R-:W2:Y:S02]  /*7370*/  @P3 LDC.64 R246, c[0x0][0x468] ;  /* 0x00011a00fff63b82 */ /* 0x004ea40000000a00 */
[----:B--2---:R-:W-:-:S05]  /*7380*/  @P3 IMAD.WIDE.U32 R246, R245, 0x10, R246 ;  /* 0x00000010f5f63825 */ /* 0x004fca00078e00f6 */
[----:B------:R2:W-:Y:S01]  /*7390*/  @P3 STG.E.128 desc[UR6][R246.64], R160 ;  /* 0x000000a0f6003986 */ /* 0x0005e2000c101d06 */
[----:B------:R-:W-:Y:S05]  /*73a0*/  @!P3 BRA `(.L_x_25122) ;  /* 0x000000000010b947 */ /* 0x000fea0003800000 */
[----:B-----5:R-:W3:Y:S01]  /*73b0*/  LDC.64 R158, c[0x0][0x390] ;  /* 0x0000e400ff9e7b82 */ /* 0x020ee20000000a00 */
[----:B------:R-:W-:-:S05]  /*73c0*/  IADD3 R156, PT, PT, R203, 0x60, RZ ;  /* 0x00000060cb9c7810 */ /* 0x000fca0007ffe0ff */
[----:B---3--:R-:W-:-:S06]  /*73d0*/  IMAD.WIDE.U32 R156, R156, 0x10, R158 ;  /* 0x000000109c9c7825 */ /* 0x008fcc00078e009e */
[----:B------:R-:W5:Y:S02]  /*73e0*/  LDG.E.128 R156, desc[UR6][R156.64] ;  /* 0x000000069c9c7981 */ /* 0x000f64000c1e1d00 */
.L_x_25122:
[----:B------:R-:W-:Y:S05]  /*73f0*/  BSYNC.RECONVERGENT B1 ;  /* 0x0000000000017941 */ /* 0x000fea0003800200 */
.L_x_25121:
        /* <DEDUP_REMOVED lines=21> */
.L_x_25127:
[----:B------:R-:W-:Y:S05]  /*7550*/  BSYNC.RECONVERGENT B2 ;  /* 0x0000000000027941 */ /* 0x000fea0003800200 */
.L_x_25126:
        /* <DEDUP_REMOVED lines=10> */
.L_x_25129:
[----:B------:R-:W-:Y:S05]  /*7600*/  BSYNC.RECONVERGENT B2 ;  /* 0x0000000000027941 */ /* 0x000fea0003800200 */
.L_x_25128:
        /* <DEDUP_REMOVED lines=14> */
.L_x_25131:
[----:B------:R-:W-:Y:S05]  /*76f0*/  BSYNC.RECONVERGENT B2 ;  /* 0x0000000000027941 */ /* 0x000fea0003800200 */
.L_x_25130:
[----:B------:R-:W-:-:S04]  /*7700*/  @P2 FFMA.FTZ R91, R177, R243, R242 ;  /* 0x000000f3b15b2223 */ /* 0x000fc800000100f2 */
[----:B------:R-:W-:Y:S01]  /*7710*/  @P2 FADD.FTZ R245, R219, -R91 ;  /* 0x8000005bdbf52221 */ /* 0x000fe20000010000 */
[----:B------:R-:W-:-:S03]  /*7720*/  MOV R91, R35 ;  /* 0x00000023005b7202 */ /* 0x000fc60000000f00 */
[----:B------:R-:W-:Y:S01]  /*7730*/  @P2 FFMA.FTZ R91, R248, R245, R35 ;  /* 0x000000f5f85b2223 */ /* 0x000fe20000010023 */
[----:B------:R-:W-:Y:S06]  /*7740*/  @!P3 BRA `(.L_x_25132) ;  /* 0x0000000c0038b947 */ /* 0x000fec0003800000 */
        /* <DEDUP_REMOVED lines=9> */
.L_x_25125:
        /* <DEDUP_REMOVED lines=14> */
.L_x_25134:
[----:B------:R-:W-:Y:S05]  /*78c0*/  BSYNC.RECONVERGENT B2 ;  /* 0x0000000000027941 */ /* 0x000fea0003800200 */
.L_x_25133:
        /* <DEDUP_REMOVED lines=14> */
.L_x_25136:
[----:B------:R-:W-:Y:S05]  /*79b0*/  BSYNC.RECONVERGENT B2 ;  /* 0x0000000000027941 */ /* 0x000fea0003800200 */
.L_x_25135:
        /* <DEDUP_REMOVED lines=14> */
.L_x_25138:
[----:B------:R-:W-:Y:S05]  /*7aa0*/  BSYNC.RECONVERGENT B2 ;  /* 0x0000000000027941 */ /* 0x000fea0003800200 */
.L_x_25137:
        /* <DEDUP_REMOVED lines=14> */
.L_x_25124:
        /* <DEDUP_REMOVED lines=33> */
.L_x_25141:
[----:B------:R-:W-:Y:S05]  /*7da0*/  BSYNC.RECONVERGENT B2 ;  /* 0x0000000000027941 */ /* 0x000fea0003800200 */
.L_x_25140:
        /* <DEDUP_REMOVED lines=15> */
.L_x_25143:
[----:B------:R-:W-:Y:S05]  /*7ea0*/  BSYNC.RECONVERGENT B2 ;  /* 0x0000000000027941 */ /* 0x000fea0003800200 */
.L_x_25142:
        /* <DEDUP_REMOVED lines=15> */
.L_x_25145:
[----:B------:R-:W-:Y:S05]  /*7fa0*/  BSYNC.RECONVERGENT B2 ;  /* 0x0000000000027941 */ /* 0x000fea0003800200 */
.L_x_25144:
        /* <DEDUP_REMOVED lines=10> */
.L_x_25139:
        /* <DEDUP_REMOVED lines=15> */
.L_x_25147:
[----:B------:R-:W-:Y:S05]  /*8140*/  BSYNC.RECONVERGENT B2 ;  /* 0x0000000000027941 */ /* 0x000fea0003800200 */
.L_x_25146:
        /* <DEDUP_REMOVED lines=15> */
.L_x_25149:
[----:B------:R-:W-:Y:S05]  /*8240*/  BSYNC.RECONVERGENT B2 ;  /* 0x0000000000027941 */ /* 0x000fea0003800200 */
.L_x_25148:
        /* <DEDUP_REMOVED lines=15> */
.L_x_25151:
[----:B------:R-:W-:Y:S05]  /*8340*/  BSYNC.RECONVERGENT B2 ;  /* 0x0000000000027941 */ /* 0x000fea0003800200 */
.L_x_25150:
        /* <DEDUP_REMOVED lines=14> */
.L_x_25132:
[----:B------:R-:W-:Y:S05]  /*8430*/  BSYNC.RECONVERGENT B1 ;  /* 0x0000000000017941 */ /* 0x000fea0003800200 */
.L_x_25123:
[----:B------:R-:W3:Y:S01]  /*8440*/  @P0 LDC.64 R244, c[0x0][0x478] ;  /* 0x00011e00fff40b82 */ /* 0x000ee20000000a00 */
[----:B--2---:R-:W-:Y:S01]  /*8450*/  @P0 IADD3 R246, PT, PT, R251, 0x60, RZ ;  /* 0x00000060fbf60810 */ /* 0x004fe20007ffe0ff */
[----:B------:R-:W-:Y:S04]  /*8460*/  BSSY.RECONVERGENT B1, `(.L_x_25152) ;  /* 0x000000c000017945 */ /* 0x000fe80003800200 */
[----:B---3--:R-:W-:Y:S01]  /*8470*/  @P0 IMAD.WIDE.U32 R244, R246, 0x10, R244 ;  /* 0x00000010f6f40825 */ /* 0x008fe200078e00f4 */
        /* <DEDUP_REMOVED lines=10> */
.L_x_25153:
[----:B------:R-:W-:Y:S05]  /*8520*/  BSYNC.RECONVERGENT B1 ;  /* 0x0000000000017941 */ /* 0x000fea0003800200 */
.L_x_25152:
        /* <DEDUP_REMOVED lines=21> */
.L_x_25158:
[----:B------:R-:W-:Y:S05]  /*8680*/  BSYNC.RECONVERGENT B2 ;  /* 0x0000000000027941 */ /* 0x000fea0003800200 */
.L_x_25157:
        /* <DEDUP_REMOVED lines=10> */
.L_x_25160:
[----:B------:R-:W-:Y:S05]  /*8730*/  BSYNC.RECONVERGENT B2 ;  /* 0x0000000000027941 */ /* 0x000fea0003800200 */
.L_x_25159:
        /* <DEDUP_REMOVED lines=14> */
.L_x_25162:
[----:B------:R-:W-:Y:S05]  /*8820*/  BSYNC.RECONVERGENT B2 ;  /* 0x0000000000027941 */ /* 0x000fea0003800200 */
.L_x_25161:
        /* <DEDUP_REMOVED lines=8> */
[----:B-----5:R-:W-:-:S05]  /*88b0*/  FMUL.FTZ R7, R159, R163 ;  /* 0x000000a39f077220 */ /* 0x020fca0000410000 */
[----:B------:R-:W-:-:S05]  /*88c0*/  FSEL R7, R7, RZ, P4 ;  /* 0x000000ff07077208 */ /* 0x000fca0002000000 */
[----:B------:R-:W-:Y:S01]  /*88d0*/  FADD.FTZ R67, R67, R7 ;  /* 0x0000000743437221 */ /* 0x000fe20000010000 */
[----:B------:R-:W-:-:S05]  /*88e0*/  FMUL.FTZ R7, R139, R163 ;  /* 0x000000a38b077220 */ /* 0x000fca0000410000 */
[----:B------:R-:W-:Y:S01]  /*88f0*/  SEL R163, R7, RZ, P4 ;  /* 0x000000ff07a37207 */ /* 0x000fe20002000000 */
[----:B------:R-:W-:Y:S06]  /*8900*/  BRA `(.L_x_25163) ;  /* 0x0000000c00147947 */ /* 0x000fec0003800000 */
.L_x_25156:
        /* <DEDUP_REMOVED lines=14> */
.L_x_25165:
[----:B------:R-:W-:Y:S05]  /*89f0*/  BSYNC.RECONVERGENT B2 ;  /* 0x0000000000027941 */ /* 0x000fea0003800200 */
.L_x_25164:
        /* <DEDUP_REMOVED lines=14> */
.L_x_25167:
[----:B------:R-:W-:Y:S05]  /*8ae0*/  BSYNC.RECONVERGENT B2 ;  /* 0x0000000000027941 */ /* 0x000fea0003800200 */
.L_x_25166:
        /* <DEDUP_REMOVED lines=14> */
.L_x_25169:
[----:B------:R-:W-:Y:S05]  /*8bd0*/  BSYNC.RECONVERGENT B2 ;  /* 0x0000000000027941 */ /* 0x000fea0003800200 */
.L_x_25168:
[----:B------:R-:W-:Y:S05]  /*8be0*/  @!P3 BRA `(.L_x_25163) ;  /* 0x00000008005cb947 */ /* 0x000fea0003800000 */
[----:B------:R-:W-:Y:S01]  /*8bf0*/  ISETP.GE.U32.AND P4, PT, R7, 0x1000000, PT ;  /* 0x010000000700780c */ /* 0x000fe20003f86070 */
[----:B------:R-:W-:Y:S01]  /*8c00*/  @P2 FFMA.FTZ R7, R181, R243, R242 ;  /* 0x000000f3b5072223 */ /* 0x000fe200000100f2 */
[----:B--2---:R-:W-:-:S03]  /*8c10*/  MOV R163, R31 ;  /* 0x0000001f00a37202 */ /* 0x004fc60000000f00 */
[----:B------:R-:W-:-:S04]  /*8c20*/  @P2 FADD.FTZ R7, R183, -R7 ;  /* 0x80000007b7072221 */ /* 0x000fc80000010000 */
[----:B------:R-:W-:-:S04]  /*8c30*/  @P2 FFMA.FTZ R163, R248, R7, R31 ;  /* 0x00000007f8a32223 */ /* 0x000fc8000001001f */
[----:B------:R-:W-:-:S04]  /*8c40*/  FMUL.FTZ R7, R163, UR13 ;  /* 0x0000000da3077c20 */ /* 0x000fc80008410000 */
[----:B------:R-:W-:-:S04]  /*8c50*/  FMUL.FTZ R7, R7, UR12 ;  /* 0x0000000c07077c20 */ /* 0x000fc80008410000 */
[-C--:B-----5:R-:W-:Y:S01]  /*8c60*/  FMUL.FTZ R163, R159, R7.reuse ;  /* 0x000000079fa37220 */ /* 0x0a0fe20000410000 */
[----:B------:R-:W-:-:S04]  /*8c70*/  FMUL.FTZ R7, R139, R7 ;  /* 0x000000078b077220 */ /* 0x000fc80000410000 */
[----:B------:R-:W-:-:S05]  /*8c80*/  FSEL R163, R163, RZ, P4 ;  /* 0x000000ffa3a37208 */ /* 0x000fca0002000000 */
[----:B------:R-:W-:Y:S01]  /*8c90*/  FADD.FTZ R67, R67, R163 ;  /* 0x000000a343437221 */ /* 0x000fe20000010000 */
[----:B------:R-:W-:Y:S01]  /*8ca0*/  SEL R163, R7, RZ, P4 ;  /* 0x000000ff07a37207 */ /* 0x000fe20002000000 */
[----:B------:R-:W-:Y:S06]  /*8cb0*/  BRA `(.L_x_25163) ;  /* 0x0000000800287947 */ /* 0x000fec0003800000 */
.L_x_25155:
        /* <DEDUP_REMOVED lines=33> */
.L_x_25172:
[----:B------:R-:W-:Y:S05]  /*8ed0*/  BSYNC.RECONVERGENT B2 ;  /* 0x0000000000027941 */ /* 0x000fea0003800200 */
.L_x_25171:
        /* <DEDUP_REMOVED lines=15> */
.L_x_25174:
[----:B------:R-:W-:Y:S05]  /*8fd0*/  BSYNC.RECONVERGENT B2 ;  /* 0x0000000000027941 */ /* 0x000fea0003800200 */
.L_x_25173:
        /* <DEDUP_REMOVED lines=15> */
.L_x_25176:
[----:B------:R-:W-:Y:S05]  /*90d0*/  BSYNC.RECONVERGENT B2 ;  /* 0x0000000000027941 */ /* 0x000fea0003800200 */
.L_x_25175:
[----:B------:R-:W-:Y:S05]  /*90e0*/  @!P3 BRA `(.L_x_25163) ;  /* 0x00000004001cb947 */ /* 0x000fea0003800000 */
[----:B------:R-:W-:Y:S01]  /*90f0*/  ISETP.GE.U32.AND P4, PT, R7, 0x1000000, PT ;  /* 0x010000000700780c */ /* 0x000fe20003f86070 */
[----:B------:R-:W-:-:S04]  /*9100*/  FMUL.FTZ R7, R91, UR13 ;  /* 0x0000000d5b077c20 */ /* 0x000fc80008410000 */
[----:B------:R-:W-:-:S04]  /*9110*/  FMUL.FTZ R7, R7, UR12 ;  /* 0x0000000c07077c20 */ /* 0x000fc80008410000 */
[-C--:B--2--5:R-:W-:Y:S01]  /*9120*/  FMUL.FTZ R163, R159, R7.reuse ;  /* 0x000000079fa37220 */ /* 0x0a4fe20000410000 */
[----:B------:R-:W-:-:S04]  /*9130*/  FMUL.FTZ R7, R139, R7 ;  /* 0x000000078b077220 */ /* 0x000fc80000410000 */
[----:B------:R-:W-:-:S05]  /*9140*/  FSEL R163, R163, RZ, P4 ;  /* 0x000000ffa3a37208 */ /* 0x000fca0002000000 */
[----:B------:R-:W-:Y:S01]  /*9150*/  FADD.FTZ R67, R67, R163 ;  /* 0x000000a343437221 */ /* 0x000fe20000010000 */
[----:B------:R-:W-:Y:S01]  /*9160*/  SEL R163, R7, RZ, P4 ;  /* 0x000000ff07a37207 */ /* 0x000fe20002000000 */
[----:B------:R-:W-:Y:S06]  /*9170*/  BRA `(.L_x_25163) ;  /* 0x0000000000f87947 */ /* 0x000fec0003800000 */
.L_x_25170:
        /* <DEDUP_REMOVED lines=15> */
.L_x_25178:
[----:B------:R-:W-:Y:S05]  /*9270*/  BSYNC.RECONVERGENT B2 ;  /* 0x0000000000027941 */ /* 0x000fea0003800200 */
.L_x_25177:
        /* <DEDUP_REMOVED lines=15> */
.L_x_25180:
[----:B------:R-:W-:Y:S05]  /*9370*/  BSYNC.RECONVERGENT B2 ;  /* 0x0000000000027941 */ /* 0x000fea0003800200 */
.L_x_25179:
        /* <DEDUP_REMOVED lines=15> */
.L_x_25182:
[----:B------:R-:W-:Y:S05]  /*9470*/  BSYNC.RECONVERGENT B2 ;  /* 0x0000000000027941 */ /* 0x000fea0003800200 */
.L_x_25181:
        /* <DEDUP_REMOVED lines=8> */
[----:B------:R-:W-:-:S04]  /*9500*/  FMUL.FTZ R7, R7, UR12 ;  /* 0x0000000c07077c20 */ /* 0x000fc80008410000 */
[-C--:B--2--5:R-:W-:Y:S01]  /*9510*/  FMUL.FTZ R163, R159, R7.reuse ;  /* 0x000000079fa37220 */ /* 0x0a4fe20000410000 */
[----:B------:R-:W-:-:S04]  /*9520*/  FMUL.FTZ R7, R139, R7 ;  /* 0x000000078b077220 */ /* 0x000fc80000410000 */
[----:B------:R-:W-:-:S05]  /*9530*/  FSEL R163, R163, RZ, P5 ;  /* 0x000000ffa3a37208 */ /* 0x000fca0002800000 */
[----:B------:R-:W-:Y:S01]  /*9540*/  FADD.FTZ R67, R67, R163 ;  /* 0x000000a343437221 */ /* 0x000fe20000010000 */
[----:B------:R-:W-:-:S07]  /*9550*/  SEL R163, R7, RZ, P5 ;  /* 0x000000ff07a37207 */ /* 0x000fce0002800000 */
.L_x_25163:
[----:B------:R-:W-:Y:S05]  /*9560*/  BSYNC.RECONVERGENT B1 ;  /* 0x0000000000017941 */ /* 0x000fea0003800200 */
.L_x_25154:
        /* <DEDUP_REMOVED lines=14> */
.L_x_25184:
[----:B------:R-:W-:Y:S05]  /*9650*/  BSYNC.RECONVERGENT B1 ;  /* 0x0000000000017941 */ /* 0x000fea0003800200 */
.L_x_25183:
        /* <DEDUP_REMOVED lines=21> */
.L_x_25189:
[----:B------:R-:W-:Y:S05]  /*97b0*/  BSYNC.RECONVERGENT B2 ;  /* 0x0000000000027941 */ /* 0x000fea0003800200 */
.L_x_25188:
        /* <DEDUP_REMOVED lines=10> */
.L_x_25191:
[----:B------:R-:W-:Y:S05]  /*9860*/  BSYNC.RECONVERGENT B2 ;  /* 0x0000000000027941 */ /* 0x000fea0003800200 */
.L_x_25190:
        /* <DEDUP_REMOVED lines=14> */
.L_x_25193:
[----:B------:R-:W-:Y:S05]  /*9950*/  BSYNC.RECONVERGENT B2 ;  /* 0x0000000000027941 */ /* 0x000fea0003800200 */
.L_x_25192:
        /* <DEDUP_REMOVED lines=8> */
[----:B------:R-:W-:-:S04]  /*99e0*/  FMUL.FTZ R7, R7, UR12 ;  /* 0x0000000c07077c20 */ /* 0x000fc80008410000 */
[-C--:B-----5:R-:W-:Y:S01]  /*99f0*/  FMUL.FTZ R6, R159, R7.reuse ;  /* 0x000000079f067220 */ /* 0x0a0fe20000410000 */
[----:B------:R-:W-:-:S04]  /*9a00*/  FMUL.FTZ R7, R135, R7 ;  /* 0x0000000787077220 */ /* 0x000fc80000410000 */
[----:B------:R-:W-:Y:S02]  /*9a10*/  FSEL R6, R6, RZ, P4 ;  /* 0x000000ff06067208 */ /* 0x000fe40002000000 */
[----:B--2---:R-:W-:-:S03]  /*9a20*/  SEL R163, R7, RZ, P4 ;  /* 0x000000ff07a37207 */ /* 0x004fc60002000000 */
[----:B------:R-:W-:Y:S01]  /*9a30*/  FADD.FTZ R71, R71, R6 ;  /* 0x0000000647477221 */ /* 0x000fe20000010000 */
[----:B------:R-:W-:Y:S06]  /*9a40*/  BRA `(.L_x_25194) ;  /* 0x0000000c001c7947 */ /* 0x000fec0003800000 */
.L_x_25187:
[----:B------:R-:W-:Y:S04]  /*9a50*/  BSSY.RECONVERGENT B2, `(.L_x_25195) ;  /* 0x000000e000027945 */ /* 0x000fe80003800200 */
[----:B------:R-:W-:Y:S05]  /*9a60*/  @!P3 BRA `(.L_x_25196) ;  /* 0x000000000030b947 */ /* 0x000fea0003800000 */
[----:B------:R-:W-:Y:S01]  /*9a70*/  @P2 FFMA.FTZ R7, R182, R243, R242 ;  /* 0x000000f3b6072223 */ /* 0x000fe200000100f2 */
[----:B--2---:R-:W-:Y:S02]  /*9a80*/  MOV R160, R24 ;  /* 0x0000001800a07202 */ /* 0x004fe40000000f00 */
[----:B------:R-:W-:Y:S01]  /*9a90*/  LOP3.LUT P4, RZ, R6, 0xff, RZ, 0xc0, !PT ;  /* 0x000000ff06ff7812 */ /* 0x000fe2000788c0ff */
        /* <DEDUP_REMOVED lines=8> */
[----:B------:R-:W-:-:S07]  /*9b20*/  SEL R160, R7, RZ, P4 ;  /* 0x000000ff07a07207 */ /* 0x000fce0002000000 */
.L_x_25196:
[----:B------:R-:W-:Y:S05]  /*9b30*/  BSYNC.RECONVERGENT B2 ;  /* 0x0000000000027941 */ /* 0x000fea0003800200 */
.L_x_25195:
        /* <DEDUP_REMOVED lines=14> */
.L_x_25198:
[----:B------:R-:W-:Y:S05]  /*9c20*/  BSYNC.RECONVERGENT B2 ;  /* 0x0000000000027941 */ /* 0x000fea0003800200 */
.L_x_25197:
        /* <DEDUP_REMOVED lines=14> */
.L_x_25200:
[----:B------:R-:W-:Y:S05]  /*9d10*/  BSYNC.RECONVERGENT B2 ;  /* 0x0000000000027941 */ /* 0x000fea0003800200 */
.L_x_25199:
[----:B------:R-:W-:Y:S05]  /*9d20*/  @!P3 BRA `(.L_x_25194) ;  /* 0x000000080064b947 */ /* 0x000fea0003800000 */
[----:B------:R-:W-:Y:S01]  /*9d30*/  ISETP.GE.U32.AND P4, PT, R6, 0x1000000, PT ;  /* 0x010000000600780c */ /* 0x000fe20003f86070 */
[----:B------:R-:W-:Y:S01]  /*9d40*/  @P2 FFMA.FTZ R6, R186, R243, R242 ;  /* 0x000000f3ba062223 */ /* 0x000fe200000100f2 */
[----:B------:R-:W-:-:S03]  /*9d50*/  MOV R7, R27 ;  /* 0x0000001b00077202 */ /* 0x000fc60000000f00 */
[----:B------:R-:W-:-:S04]  /*9d60*/  @P2 FADD.FTZ R6, R226, -R6 ;  /* 0x80000006e2062221 */ /* 0x000fc80000010000 */
[----:B------:R-:W-:-:S04]  /*9d70*/  @P2 FFMA.FTZ R7, R248, R6, R27 ;  /* 0x00000006f8072223 */ /* 0x000fc8000001001b */
[----:B------:R-:W-:-:S04]  /*9d80*/  FMUL.FTZ R6, R7, UR13 ;  /* 0x0000000d07067c20 */ /* 0x000fc80008410000 */
[----:B------:R-:W-:-:S04]  /*9d90*/  FMUL.FTZ R6, R6, UR12 ;  /* 0x0000000c06067c20 */ /* 0x000fc80008410000 */
[-C--:B-----5:R-:W-:Y:S01]  /*9da0*/  FMUL.FTZ R7, R159, R6.reuse ;  /* 0x000000069f077220 */ /* 0x0a0fe20000410000 */
[----:B------:R-:W-:-:S04]  /*9db0*/  FMUL.FTZ R6, R135, R6 ;  /* 0x0000000687067220 */ /* 0x000fc80000410000 */
[----:B------:R-:W-:Y:S02]  /*9dc0*/  FSEL R7, R7, RZ, P4 ;  /* 0x000000ff07077208 */ /* 0x000fe40002000000 */
[----:B--2---:R-:W-:-:S03]  /*9dd0*/  SEL R163, R6, RZ, P4 ;  /* 0x000000ff06a37207 */ /* 0x004fc60002000000 */
[----:B------:R-:W-:Y:S01]  /*9de0*/  FADD.FTZ R71, R71, R7 ;  /* 0x0000000747477221 */ /* 0x000fe20000010000 */
[----:B------:R-:W-:Y:S06]  /*9df0*/  BRA `(.L_x_25194) ;  /* 0x0000000800307947 */ /* 0x000fec0003800000 */
.L_x_25186:
[----:B------:R-:W-:Y:S05]  /*9e00*/  @!P0 BRA `(.L_x_25201) ;  /* 0x0000000400348947 */ /* 0x000fea0003800000 */
[-CC-:B------:R-:W-:Y:S01]  /*9e10*/  FFMA.FTZ R7, R185, R243.reuse, R242.reuse ;  /* 0x000000f3b9077223 */ /* 0x180fe200000100f2 */
[-CC-:B------:R-:W-:Y:S01]  /*9e20*/  FFMA.FTZ R89, R184, R243.reuse, R242.reuse ;  /* 0x000000f3b8597223 */ /* 0x180fe200000100f2 */
[-CC-:B------:R-:W-:Y:S01]  /*9e30*/  FFMA.FTZ R88, R182, R243.reuse, R242.reuse ;  /* 0x000000f3b6587223 */ /* 0x180fe200000100f2 */
[----:B------:R-:W-:Y:S01]  /*9e40*/  ISETP.GT.AND P4, PT, R249, RZ, PT ;  /* 0x000000fff900720c */ /* 0x000fe20003f84270 */
        /* <DEDUP_REMOVED lines=23> */
[-C--:B--2--5:R-:W-:Y:S01]  /*9fc0*/  FMUL.FTZ R160, R156, R91.reuse ;  /* 0x0000005b9ca07220 */ /* 0x0a4fe20000410000 */
[----:B------:R-:W-:-:S04]  /*9fd0*/  FMUL.FTZ R91, R132, R91 ;  /* 0x0000005b845b7220 */ /* 0x000fc80000410000 */
[----:B------:R-:W-:-:S05]  /*9fe0*/  FSEL R160, R160, RZ, P4 ;  /* 0x000000ffa0a07208 */ /* 0x000fca0002000000 */
[----:B------:R-:W-:Y:S01]  /*9ff0*/  FADD.FTZ R68, R68, R160 ;  /* 0x000000a044447221 */ /* 0x000fe20000010000 */
[----:B------:R-:W-:-:S07]  /*a000*/  SEL R160, R91, RZ, P4 ;  /* 0x000000ff5ba07207 */ /* 0x000fce0002000000 */
.L_x_25203:
[----:B------:R-:W-:Y:S05]  /*a010*/  BSYNC.RECONVERGENT B2 ;  /* 0x0000000000027941 */ /* 0x000fea0003800200 */
.L_x_25202:
        /* <DEDUP_REMOVED lines=15> */
.L_x_25205:
[----:B------:R-:W-:Y:S05]  /*a110*/  BSYNC.RECONVERGENT B2 ;  /* 0x0000000000027941 */ /* 0x000fea0003800200 */
.L_x_25204:
        /* <DEDUP_REMOVED lines=15> */
.L_x_25207:
[----:B------:R-:W-:Y:S05]  /*a210*/  BSYNC.RECONVERGENT B2 ;  /* 0x0000000000027941 */ /* 0x000fea0003800200 */
.L_x_25206:
[----:B------:R-:W-:Y:S01]  /*a220*/  MOV R91, R7 ;  /* 0x00000007005b7202 */ /* 0x000fe20000000f00 */
[----:B------:R-:W-:Y:S06]  /*a230*/  @!P3 BRA `(.L_x_25194) ;  /* 0x000000040020b947 */ /* 0x000fec0003800000 */
[----:B------:R-:W-:Y:S01]  /*a240*/  ISETP.GE.U32.AND P4, PT, R6, 0x1000000, PT ;  /* 0x010000000600780c */ /* 0x000fe20003f86070 */
[----:B------:R-:W-:-:S04]  /*a250*/  FMUL.FTZ R6, R7, UR13 ;  /* 0x0000000d07067c20 */ /* 0x000fc80008410000 */
[----:B------:R-:W-:-:S04]  /*a260*/  FMUL.FTZ R6, R6, UR12 ;  /* 0x0000000c06067c20 */ /* 0x000fc80008410000 */
[-C--:B-----5:R-:W-:Y:S01]  /*a270*/  FMUL.FTZ R91, R159, R6.reuse ;  /* 0x000000069f5b7220 */ /* 0x0a0fe20000410000 */
[----:B------:R-:W-:-:S04]  /*a280*/  FMUL.FTZ R6, R135, R6 ;  /* 0x0000000687067220 */ /* 0x000fc80000410000 */
[----:B------:R-:W-:Y:S02]  /*a290*/  FSEL R91, R91, RZ, P4 ;  /* 0x000000ff5b5b7208 */ /* 0x000fe40002000000 */
[----:B--2---:R-:W-:-:S03]  /*a2a0*/  SEL R163, R6, RZ, P4 ;  /* 0x000000ff06a37207 */ /* 0x004fc60002000000 */
[----:B------:R-:W-:Y:S01]  /*a2b0*/  FADD.FTZ R71, R71, R91 ;  /* 0x0000005b47477221 */ /* 0x000fe20000010000 */
[----:B------:R-:W-:Y:S01]  /*a2c0*/  MOV R91, R7 ;  /* 0x00000007005b7202 */ /* 0x000fe20000000f00 */
[----:B------:R-:W-:Y:S06]  /*a2d0*/  BRA `(.L_x_25194) ;  /* 0x0000000000f87947 */ /* 0x000fec0003800000 */
.L_x_25201:
        /* <DEDUP_REMOVED lines=15> */
.L_x_25209:
[----:B------:R-:W-:Y:S05]  /*a3d0*/  BSYNC.RECONVERGENT B2 ;  /* 0x0000000000027941 */ /* 0x000fea0003800200 */
.L_x_25208:
        /* <DEDUP_REMOVED lines=15> */
.L_x_25211:
[----:B------:R-:W-:Y:S05]  /*a4d0*/  BSYNC.RECONVERGENT B2 ;  /* 0x0000000000027941 */ /* 0x000fea0003800200 */
.L_x_25210:
        /* <DEDUP_REMOVED lines=15> */
.L_x_25213:
[----:B------:R-:W-:Y:S05]  /*a5d0*/  BSYNC.RECONVERGENT B2 ;  /* 0x0000000000027941 */ /* 0x000fea0003800200 */
.L_x_25212:
        /* <DEDUP_REMOVED lines=12> */
[----:B--2---:R-:W-:-:S03]  /*a6a0*/  SEL R163, R6, RZ, P5 ;  /* 0x000000ff06a37207 */ /* 0x004fc60002800000 */
[----:B------:R-:W-:-:S07]  /*a6b0*/  FADD.FTZ R71, R71, R7 ;  /* 0x0000000747477221 */ /* 0x000fce0000010000 */
.L_x_25194:
[----:B------:R-:W-:Y:S05]  /*a6c0*/  BSYNC.RECONVERGENT B1 ;  /* 0x0000000000017941 */ /* 0x000fea0003800200 */
.L_x_25185:
        /* <DEDUP_REMOVED lines=11> */
[----:B--2---:R-:W-:-:S05]  /*a780*/  IADD3 R6, PT, PT, R203, 0xc0, RZ ;  /* 0x000000c0cb067810 */ /* 0x004fca0007ffe0ff */
[----:B---3--:R-:W-:-:S05]  /*a790*/  IMAD.WIDE.U32 R6, R6, 0x10, R156 ;  /* 0x0000001006067825 */ /* 0x008fca00078e009c */
[----:B------:R3:W5:Y:S02]  /*a7a0*/  LDG.E.128 R156, desc[UR6][R6.64] ;  /* 0x00000006069c7981 */ /* 0x000764000c1e1d00 */
.L_x_25215:
[----:B------:R-:W-:Y:S05]  /*a7b0*/  BSYNC.RECONVERGENT B1 ;  /* 0x0000000000017941 */ /* 0x000fea0003800200 */
.L_x_25214:
[----:B------:R-:W-:Y:S04]  /*a7c0*/  BSSY.RECONVERGENT B1, `(.L_x_25216) ;  /* 0x000010b000017945 */ /* 0x000fe80003800200 */
[----:B------:R-:W-:Y:S05]  /*a7d0*/  @!P1 BRA `(.L_x_25217) ;  /* 0x0000000400ec9947 */ /* 0x000fea0003800000 */
[----:B------:R-:W-:Y:S05]  /*a7e0*/  @!P0 BRA `(.L_x_25218) ;  /* 0x0000000000fc8947 */ /* 0x000fea0003800000 */
[----:B--23--:R-:W-:Y:S01]  /*a7f0*/  @P2 FFMA.FTZ R6, R187, R243, R242 ;  /* 0x000000f3bb062223 */ /* 0x00cfe200000100f2 */
        /* <DEDUP_REMOVED lines=17> */
.L_x_25220:
[----:B------:R-:W-:Y:S05]  /*a910*/  BSYNC.RECONVERGENT B2 ;  /* 0x0000000000027941 */ /* 0x000fea0003800200 */
.L_x_25219:
        /* <DEDUP_REMOVED lines=10> */
.L_x_25222:
[----:B------:R-:W-:Y:S05]  /*a9c0*/  BSYNC.RECONVERGENT B2 ;  /* 0x0000000000027941 */ /* 0x000fea0003800200 */
.L_x_25221:
        /* <DEDUP_REMOVED lines=14> */
.L_x_25224:
[----:B------:R-:W-:Y:S05]  /*aab0*/  BSYNC.RECONVERGENT B2 ;  /* 0x0000000000027941 */ /* 0x000fea0003800200 */
.L_x_25223:
        /* <DEDUP_REMOVED lines=18> */
.L_x_25218:
[----:B------:R-:W-:Y:S04]  /*abe0*/  BSSY.RECONVERGENT B2, `(.L_x_25226) ;  /* 0x000000e000027945 */ /* 0x000fe80003800200 */
[----:B------:R-:W-:Y:S05]  /*abf0*/  @!P3 BRA `(.L_x_25227) ;  /* 0x000000000030b947 */ /* 0x000fea0003800000 */
[----:B--23--:R-:W-:Y:S01]  /*ac00*/  @P2 FFMA.FTZ R6, R187, R243, R242 ;  /* 0x000000f3bb062223 */ /* 0x00cfe200000100f2 */
        /* <DEDUP_REMOVED lines=11> */
.L_x_25227:
[----:B------:R-:W-:Y:S05]  /*acc0*/  BSYNC.RECONVERGENT B2 ;  /* 0x0000000000027941 */ /* 0x000fea0003800200 */
.L_x_25226:
        /* <DEDUP_REMOVED lines=14> */
.L_x_25229:
[----:B------:R-:W-:Y:S05]  /*adb0*/  BSYNC.RECONVERGENT B2 ;  /* 0x0000000000027941 */ /* 0x000fea0003800200 */
.L_x_25228:
        /* <DEDUP_REMOVED lines=14> */
.L_x_25231:
[----:B------:R-:W-:Y:S05]  /*aea0*/  BSYNC.RECONVERGENT B2 ;  /* 0x0000000000027941 */ /* 0x000fea0003800200 */
.L_x_25230:
[----:B------:R-:W-:Y:S05]  /*aeb0*/  @!P3 BRA `(.L_x_25225) ;  /* 0x00000008006cb947 */ /* 0x000fea0003800000 */
[----:B------:R-:W-:Y:S01]  /*aec0*/  ISETP.GE.U32.AND P4, PT, R5, 0x1000000, PT ;  /* 0x010000000500780c */ /* 0x000fe20003f86070 */
[----:B------:R-:W-:Y:S01]  /*aed0*/  @P2 FFMA.FTZ R5, R190, R243, R242 ;  /* 0x000000f3be052223 */ /* 0x000fe200000100f2 */
[----:B--23--:R-:W-:-:S03]  /*aee0*/  MOV R6, R23 ;  /* 0x0000001700067202 */ /* 0x00cfc60000000f00 */
        /* <DEDUP_REMOVED lines=10> */
.L_x_25217:
[----:B------:R-:W-:Y:S05]  /*af90*/  @!P0 BRA `(.L_x_25232) ;  /* 0x00000004003c8947 */ /* 0x000fea0003800000 */
[-CC-:B--23--:R-:W-:Y:S01]  /*afa0*/  FFMA.FTZ R6, R189, R243.reuse, R242.reuse ;  /* 0x000000f3bd067223 */ /* 0x18cfe200000100f2 */
        /* <DEDUP_REMOVED lines=31> */
.L_x_25234:
[----:B------:R-:W-:Y:S05]  /*b1a0*/  BSYNC.RECONVERGENT B2 ;  /* 0x0000000000027941 */ /* 0x000fea0003800200 */
.L_x_25233:
        /* <DEDUP_REMOVED lines=15> */
.L_x_25236:
[----:B------:R-:W-:Y:S05]  /*b2a0*/  BSYNC.RECONVERGENT B2 ;  /* 0x0000000000027941 */ /* 0x000fea0003800200 */
.L_x_25235:
        /* <DEDUP_REMOVED lines=15> */
.L_x_25238:
[----:B------:R-:W-:Y:S05]  /*b3a0*/  BSYNC.RECONVERGENT B2 ;  /* 0x0000000000027941 */ /* 0x000fea0003800200 */
.L_x_25237:
[----:B------:R-:W-:Y:S02]  /*b3b0*/  MOV R90, R6 ;  /* 0x00000006005a7202 */ /* 0x000fe40000000f00 */
[----:B------:R-:W-:Y:S01]  /*b3c0*/  MOV R89, R7 ;  /* 0x0000000700597202 */ /* 0x000fe20000000f00 */
[----:B------:R-:W-:Y:S06]  /*b3d0*/  @!P3 BRA `(.L_x_25225) ;  /* 0x000000040024b947 */ /* 0x000fec0003800000 */
[----:B------:R-:W-:Y:S01]  /*b3e0*/  ISETP.GE.U32.AND P4, PT, R5, 0x1000000, PT ;  /* 0x010000000500780c */ /* 0x000fe20003f86070 */
[----:B------:R-:W-:Y:S01]  /*b3f0*/  FMUL.FTZ R5, R91, UR13 ;  /* 0x0000000d5b057c20 */ /* 0x000fe20008410000 */
[----:B------:R-:W-:-:S03]  /*b400*/  MOV R90, R6 ;  /* 0x00000006005a7202 */ /* 0x000fc60000000f00 */
[----:B------:R-:W-:-:S04]  /*b410*/  FMUL.FTZ R5, R5, UR12 ;  /* 0x0000000c05057c20 */ /* 0x000fc80008410000 */
[-C--:B-----5:R-:W-:Y:S01]  /*b420*/  FMUL.FTZ R89, R159, R5.reuse ;  /* 0x000000059f597220 */ /* 0x0a0fe20000410000 */
[----:B------:R-:W-:-:S04]  /*b430*/  FMUL.FTZ R5, R131, R5 ;  /* 0x0000000583057220 */ /* 0x000fc80000410000 */
[----:B------:R-:W-:Y:S02]  /*b440*/  FSEL R89, R89, RZ, P4 ;  /* 0x000000ff59597208 */ /* 0x000fe40002000000 */
[----:B------:R-:W-:-:S03]  /*b450*/  SEL R163, R5, RZ, P4 ;  /* 0x000000ff05a37207 */ /* 0x000fc60002000000 */
[----:B------:R-:W-:Y:S01]  /*b460*/  FADD.FTZ R75, R75, R89 ;  /* 0x000000594b4b7221 */ /* 0x000fe20000010000 */
[----:B------:R-:W-:Y:S01]  /*b470*/  MOV R89, R7 ;  /* 0x0000000700597202 */ /* 0x000fe20000000f00 */
[----:B------:R-:W-:Y:S06]  /*b480*/  BRA `(.L_x_25225) ;  /* 0x0000000000f87947 */ /* 0x000fec0003800000 */
.L_x_25232:
[----:B------:R-:W-:Y:S04]  /*b490*/  BSSY.RECONVERGENT B2, `(.L_x_25239) ;  /* 0x000000f000027945 */ /* 0x000fe80003800200 */
[----:B------:R-:W-:Y:S05]  /*b4a0*/  @!P3 BRA `(.L_x_25240) ;  /* 0x000000000034b947 */ /* 0x000fea0003800000 */
[----:B--23--:R-:W-:Y:S01]  /*b4b0*/  FFMA.FTZ R6, R187, R243, R242 ;  /* 0x000000f3bb067223 */ /* 0x00cfe200000100f2 */
        /* <DEDUP_REMOVED lines=12> */
.L_x_25240:
[----:B------:R-:W-:Y:S05]  /*b580*/  BSYNC.RECONVERGENT B2 ;  /* 0x0000000000027941 */ /* 0x000fea0003800200 */
.L_x_25239:
        /* <DEDUP_REMOVED lines=15> */
.L_x_25242:
[----:B------:R-:W-:Y:S05]  /*b680*/  BSYNC.RECONVERGENT B2 ;  /* 0x0000000000027941 */ /* 0x000fea0003800200 */
.L_x_25241:
        /* <DEDUP_REMOVED lines=15> */
.L_x_25244:
[----:B------:R-:W-:Y:S05]  /*b780*/  BSYNC.RECONVERGENT B2 ;  /* 0x0000000000027941 */ /* 0x000fea0003800200 */
.L_x_25243:
        /* <DEDUP_REMOVED lines=9> */
[-C--:B--23-5:R-:W-:Y:S01]  /*b820*/  FMUL.FTZ R6, R159, R5.reuse ;  /* 0x000000059f067220 */ /* 0x0acfe20000410000 */
[----:B------:R-:W-:-:S04]  /*b830*/  FMUL.FTZ R5, R131, R5 ;  /* 0x0000000583057220 */ /* 0x000fc80000410000 */
[----:B------:R-:W-:Y:S02]  /*b840*/  FSEL R6, R6, RZ, P5 ;  /* 0x000000ff06067208 */ /* 0x000fe40002800000 */
[----:B------:R-:W-:-:S03]  /*b850*/  SEL R163, R5, RZ, P5 ;  /* 0x000000ff05a37207 */ /* 0x000fc60002800000 */
[----:B------:R-:W-:-:S07]  /*b860*/  FADD.FTZ R75, R75, R6 ;  /* 0x000000064b4b7221 */ /* 0x000fce0000010000 */
.L_x_25225:
[----:B------:R-:W-:Y:S05]  /*b870*/  BSYNC.RECONVERGENT B1 ;  /* 0x0000000000017941 */ /* 0x000fea0003800200 */
.L_x_25216:
[----:B--23--:R-:W2:Y:S01]  /*b880*/  @P0 LDC.64 R6, c[0x0][0x478] ;  /* 0x00011e00ff060b82 */ /* 0x00cea20000000a00 */
        /* <DEDUP_REMOVED lines=13> */
.L_x_25246:
[----:B------:R-:W-:Y:S05]  /*b960*/  BSYNC.RECONVERGENT B1 ;  /* 0x0000000000017941 */ /* 0x000fea0003800200 */
.L_x_25245:
[----:B------:R-:W-:Y:S04]  /*b970*/  BSSY.RECONVERGENT B1, `(.L_x_25247) ;  /* 0x000010d000017945 */ /* 0x000fe80003800200 */
[----:B------:R-:W-:Y:S05]  /*b980*/  @!P1 BRA `(.L_x_25248) ;  /* 0x0000000400ec9947 */ /* 0x000fea0003800000 */
[----:B------:R-:W-:Y:S05]  /*b990*/  @!P0 BRA `(.L_x_25249) ;  /* 0x0000000000fc8947 */ /* 0x000fea0003800000 */
[----:B------:R-:W-:Y:S01]  /*b9a0*/  @P2 FFMA.FTZ R5, R191, R243, R242 ;  /* 0x000000f3bf052223 */ /* 0x000fe200000100f2 */
[----:B--23--:R-:W-:Y:S01]  /*b9b0*/  MOV R6, R16 ;  /* 0x0000001000067202 */ /* 0x00cfe20000000f00 */
        /* <DEDUP_REMOVED lines=16> */
.L_x_25251:
[----:B------:R-:W-:Y:S05]  /*bac0*/  BSYNC.RECONVERGENT B2 ;  /* 0x0000000000027941 */ /* 0x000fea0003800200 */
.L_x_25250:
        /* <DEDUP_REMOVED lines=10> */
.L_x_25253:
[----:B------:R-:W-:Y:S05]  /*bb70*/  BSYNC.RECONVERGENT B2 ;  /* 0x0000000000027941 */ /* 0x000fea0003800200 */
.L_x_25252:
        /* <DEDUP_REMOVED lines=14> */
.L_x_25255:
[----:B------:R-:W-:Y:S05]  /*bc60*/  BSYNC.RECONVERGENT B2 ;  /* 0x0000000000027941 */ /* 0x000fea0003800200 */
.L_x_25254:
        /* <DEDUP_REMOVED lines=18> */
.L_x_25249:
[----:B------:R-:W-:Y:S04]  /*bd90*/  BSSY.RECONVERGENT B2, `(.L_x_25257) ;  /* 0x000000e000027945 */ /* 0x000fe80003800200 */
[----:B------:R-:W-:Y:S05]  /*bda0*/  @!P3 BRA `(.L_x_25258) ;  /* 0x000000000030b947 */ /* 0x000fea0003800000 */
[----:B------:R-:W-:Y:S01]  /*bdb0*/  @P2 FFMA.FTZ R5, R191, R243, R242 ;  /* 0x000000f3bf052223 */ /* 0x000fe200000100f2 */
[----:B--23--:R-:W-:Y:S02]  /*bdc0*/  MOV R6, R16 ;  /* 0x0000001000067202 */ /* 0x00cfe40000000f00 */
        /* <DEDUP_REMOVED lines=10> */
.L_x_25258:
[----:B------:R-:W-:Y:S05]  /*be70*/  BSYNC.RECONVERGENT B2 ;  /* 0x0000000000027941 */ /* 0x000fea0003800200 */
.L_x_25257:
        /* <DEDUP_REMOVED lines=14> */
.L_x_25260:
[----:B------:R-:W-:Y:S05]  /*bf60*/  BSYNC.RECONVERGENT B2 ;  /* 0x0000000000027941 */ /* 0x000fea0003800200 */
.L_x_25259:
        /* <DEDUP_REMOVED lines=14> */
.L_x_25262:
[----:B------:R-:W-:Y:S05]  /*c050*/  BSYNC.RECONVERGENT B2 ;  /* 0x0000000000027941 */ /* 0x000fea0003800200 */
.L_x_25261:
        /* <DEDUP_REMOVED lines=14> */
.L_x_25248:
[----:B------:R-:W-:Y:S05]  /*c140*/  @!P0 BRA `(.L_x_25263) ;  /* 0x0000000400448947 */ /* 0x000fea0003800000 */
[-CC-:B------:R-:W-:Y:S01]  /*c150*/  FFMA.FTZ R5, R193, R243.reuse, R242.reuse ;  /* 0x000000f3c1057223 */ /* 0x180fe200000100f2 */
[-CC-:B--23--:R-:W-:Y:S01]  /*c160*/  FFMA.FTZ R6, R192, R243.reuse, R242.reuse ;  /* 0x000000f3c0067223 */ /* 0x18cfe200000100f2 */
        /* <DEDUP_REMOVED lines=30> */
.L_x_25265:
[----:B------:R-:W-:Y:S05]  /*c350*/  BSYNC.RECONVERGENT B2 ;  /* 0x0000000000027941 */ /* 0x000fea0003800200 */
.L_x_25264:
        /* <DEDUP_REMOVED lines=15> */
.L_x_25267:
[----:B------:R-:W-:Y:S05]  /*c450*/  BSYNC.RECONVERGENT B2 ;  /* 0x0000000000027941 */ /* 0x000fea0003800200 */
.L_x_25266:
        /* <DEDUP_REMOVED lines=15> */
.L_x_25269:
[----:B------:R-:W-:Y:S05]  /*c550*/  BSYNC.RECONVERGENT B2 ;  /* 0x0000000000027941 */ /* 0x000fea0003800200 */
.L_x_25268:
        /* <DEDUP_REMOVED lines=16> */
.L_x_25263:
        /* <DEDUP_REMOVED lines=10> */
[-C--:B--23-5:R-:W-:Y:S01]  /*c700*/  FMUL.FTZ R6, R156, R5.reuse ;  /* 0x000000059c067220 */ /* 0x0acfe20000410000 */
[----:B------:R-:W-:-:S04]  /*c710*/  FMUL.FTZ R5, R124, R5 ;  /* 0x000000057c057220 */ /* 0x000fc80000410000 */
[----:B------:R-:W-:Y:S02]  /*c720*/  FSEL R6, R6, RZ, P4 ;  /* 0x000000ff06067208 */ /* 0x000fe40002000000 */
[----:B------:R-:W-:-:S03]  /*c730*/  SEL R160, R5, RZ, P4 ;  /* 0x000000ff05a07207 */ /* 0x000fc60002000000 */
[----:B------:R-:W-:-:S07]  /*c740*/  FADD.FTZ R76, R76, R6 ;  /* 0x000000064c4c7221 */ /* 0x000fce0000010000 */
.L_x_25271:
[----:B------:R-:W-:Y:S05]  /*c750*/  BSYNC.RECONVERGENT B2 ;  /* 0x0000000000027941 */ /* 0x000fea0003800200 */
.L_x_25270:
        /* <DEDUP_REMOVED lines=15> */
.L_x_25273:
[----:B------:R-:W-:Y:S05]  /*c850*/  BSYNC.RECONVERGENT B2 ;  /* 0x0000000000027941 */ /* 0x000fea0003800200 */
.L_x_25272:
        /* <DEDUP_REMOVED lines=15> */
.L_x_25275:
[----:B------:R-:W-:Y:S05]  /*c950*/  BSYNC.RECONVERGENT B2 ;  /* 0x0000000000027941 */ /* 0x000fea0003800200 */
.L_x_25274:
        /* <DEDUP_REMOVED lines=14> */
.L_x_25256:
[----:B------:R-:W-:Y:S05]  /*ca40*/  BSYNC.RECONVERGENT B1 ;  /* 0x0000000000017941 */ /* 0x000fea0003800200 */
.L_x_25247:
[----:B------:R-:W4:Y:S01]  /*ca50*/  @P0 LDC.64 R4, c[0x0][0x478] ;  /* 0x00011e00ff040b82 */ /* 0x000f220000000a00 */
[----:B--23--:R-:W-:Y:S01]  /*ca60*/  @P0 IADD3 R6, PT, PT, R251, 0xe0, RZ ;  /* 0x000000e0fb060810 */ /* 0x00cfe20007ffe0ff */
[----:B------:R-:W-:Y:S04]  /*ca70*/  BSSY.RECONVERGENT B1, `(.L_x_25276) ;  /* 0x000000c000017945 */ /* 0x000fe80003800200 */
[----:B----4-:R-:W-:Y:S01]  /*ca80*/  @P0 IMAD.WIDE.U32 R4, R6, 0x10, R4 ;  /* 0x0000001006040825 */ /* 0x010fe200078e0004 */
[----:B------:R-:W-:-:S04]  /*ca90*/  @P3 IADD3 R6, PT, PT, R203, 0xe0, RZ ;  /* 0x000000e0cb063810 */ /* 0x000fc80007ffe0ff */
[----:B------:R2:W-:Y:S02]  /*caa0*/  @P0 STG.E.128 desc[UR6][R4.64], R88 ;  /* 0x0000005804000986 */ /* 0x0005e4000c101d06 */
[----:B--2---:R-:W2:Y:S02]  /*cab0*/  @P3 LDC.64 R4, c[0x0][0x468] ;  /* 0x00011a00ff043b82 */ /* 0x004ea40000000a00 */
[----:B--2---:R-:W-:-:S05]  /*cac0*/  @P3 IMAD.WIDE.U32 R4, R6, 0x10, R4 ;  /* 0x0000001006043825 */ /* 0x004fca00078e0004 */
[----:B------:R2:W-:Y:S01]  /*cad0*/  @P3 STG.E.128 desc[UR6][R4.64], R160 ;  /* 0x000000a004003986 */ /* 0x0005e2000c101d06 */
[----:B------:R-:W-:Y:S05]  /*cae0*/  @!P3 BRA `(.L_x_25277) ;  /* 0x000000000010b947 */ /* 0x000fea0003800000 */
[----:B------:R-:W3:Y:S01]  /*caf0*/  LDC.64 R6, c[0x0][0x390] ;  /* 0x0000e400ff067b82 */ /* 0x000ee20000000a00 */
[----:B--2---:R-:W-:-:S05]  /*cb00*/  IADD3 R4, PT, PT, R203, 0x100, RZ ;  /* 0x00000100cb047810 */ /* 0x004fca0007ffe0ff */
[----:B---3--:R-:W-:-:S05]  /*cb10*/  IMAD.WIDE.U32 R4, R4, 0x10, R6 ;  /* 0x0000001004047825 */ /* 0x008fca00078e0006 */
[----:B-----5:R3:W5:Y:S02]  /*cb20*/  LDG.E.128 R156, desc[UR6][R4.64] ;  /* 0x00000006049c7981 */ /* 0x020764000c1e1d00 */
.L_x_25277:
[----:B------:R-:W-:Y:S05]  /*cb30*/  BSYNC.RECONVERGENT B1 ;  /* 0x0000000000017941 */ /* 0x000fea0003800200 */
.L_x_25276:
        /* <DEDUP_REMOVED lines=21> */
.L_x_25282:
[----:B------:R-:W-:Y:S05]  /*cc90*/  BSYNC.RECONVERGENT B2 ;  /* 0x0000000000027941 */ /* 0x000fea0003800200 */
.L_x_25281:
        /* <DEDUP_REMOVED lines=10> */
.L_x_25284:
[----:B------:R-:W-:Y:S05]  /*cd40*/  BSYNC.RECONVERGENT B2 ;  /* 0x0000000000027941 */ /* 0x000fea0003800200 */
.L_x_25283:
        /* <DEDUP_REMOVED lines=14> */
.L_x_25286:
[----:B------:R-:W-:Y:S05]  /*ce30*/  BSYNC.RECONVERGENT B2 ;  /* 0x0000000000027941 */ /* 0x000fea0003800200 */
.L_x_25285:
        /* <DEDUP_REMOVED lines=18> */
.L_x_25280:
        /* <DEDUP_REMOVED lines=14> */
.L_x_25289:
[----:B------:R-:W-:Y:S05]  /*d040*/  BSYNC.RECONVERGENT B2 ;  /* 0x0000000000027941 */ /* 0x000fea0003800200 */
.L_x_25288:
        /* <DEDUP_REMOVED lines=14> */
.L_x_25291:
[----:B------:R-:W-:Y:S05]  /*d130*/  BSYNC.RECONVERGENT B2 ;  /* 0x0000000000027941 */ /* 0x000fea0003800200 */
.L_x_25290:
        /* <DEDUP_REMOVED lines=14> */
.L_x_25293:
[----:B------:R-:W-:Y:S05]  /*d220*/  BSYNC.RECONVERGENT B2 ;  /* 0x0000000000027941 */ /* 0x000fea0003800200 */
.L_x_25292:
        /* <DEDUP_REMOVED lines=14> */
.L_x_25279:
        /* <DEDUP_REMOVED lines=33> */
.L_x_25296:
[----:B------:R-:W-:Y:S05]  /*d520*/  BSYNC.RECONVERGENT B2 ;  /* 0x0000000000027941 */ /* 0x000fea0003800200 */
.L_x_25295:
        /* <DEDUP_REMOVED lines=15> */
.L_x_25298:
[----:B------:R-:W-:Y:S05]  /*d620*/  BSYNC.RECONVERGENT B2 ;  /* 0x0000000000027941 */ /* 0x000fea0003800200 */
.L_x_25297:
        /* <DEDUP_REMOVED lines=15> */
.L_x_25300:
[----:B------:R-:W-:Y:S05]  /*d720*/  BSYNC.RECONVERGENT B2 ;  /* 0x0000000000027941 */ /* 0x000fea0003800200 */
.L_x_25299:
        /* <DEDUP_REMOVED lines=10> */
[----:B------:R-:W-:-:S03]  /*d7d0*/  MOV R91, R6 ;  /* 0x00000006005b7202 */ /* 0x000fc60000000f00 */
[-C--:B-----5:R-:W-:Y:S01]  /*d7e0*/  FMUL.FTZ R88, R159, R3.reuse ;  /* 0x000000039f587220 */ /* 0x0a0fe20000410000 */
[----:B------:R-:W-:-:S04]  /*d7f0*/  FMUL.FTZ R3, R123, R3 ;  /* 0x000000037b037220 */ /* 0x000fc80000410000 */
[----:B------:R-:W-:Y:S02]  /*d800*/  FSEL R88, R88, RZ, P4 ;  /* 0x000000ff58587208 */ /* 0x000fe40002000000 */
[----:B------:R-:W-:-:S03]  /*d810*/  SEL R163, R3, RZ, P4 ;  /* 0x000000ff03a37207 */ /* 0x000fc60002000000 */
[----:B------:R-:W-:Y:S01]  /*d820*/  FADD.FTZ R83, R83, R88 ;  /* 0x0000005853537221 */ /* 0x000fe20000010000 */
[----:B------:R-:W-:Y:S01]  /*d830*/  MOV R88, R5 ;  /* 0x0000000500587202 */ /* 0x000fe20000000f00 */
[----:B------:R-:W-:Y:S06]  /*d840*/  BRA `(.L_x_25287) ;  /* 0x0000000000f87947 */ /* 0x000fec0003800000 */
.L_x_25294:
        /* <DEDUP_REMOVED lines=15> */
.L_x_25302:
[----:B------:R-:W-:Y:S05]  /*d940*/  BSYNC.RECONVERGENT B2 ;  /* 0x0000000000027941 */ /* 0x000fea0003800200 */
.L_x_25301:
        /* <DEDUP_REMOVED lines=15> */
.L_x_25304:
[----:B------:R-:W-:Y:S05]  /*da40*/  BSYNC.RECONVERGENT B2 ;  /* 0x0000000000027941 */ /* 0x000fea0003800200 */
.L_x_25303:
        /* <DEDUP_REMOVED lines=15> */
.L_x_25306:
[----:B------:R-:W-:Y:S05]  /*db40*/  BSYNC.RECONVERGENT B2 ;  /* 0x0000000000027941 */ /* 0x000fea0003800200 */
.L_x_25305:
        /* <DEDUP_REMOVED lines=14> */
.L_x_25287:
[----:B------:R-:W-:Y:S05]  /*dc30*/  BSYNC.RECONVERGENT B1 ;  /* 0x0000000000017941 */ /* 0x000fea0003800200 */
.L_x_25278:
[----:B--23--:R-:W2:Y:S01]  /*dc40*/  @P0 LDC.64 R4, c[0x0][0x478] ;  /* 0x00011e00ff040b82 */ /* 0x00cea20000000a00 */
[----:B------:R-:W-:Y:S01]  /*dc50*/  @P0 IADD3 R3, PT, PT, R251, 0x100, RZ ;  /* 0x00000100fb030810 */ /* 0x000fe20007ffe0ff */
[----:B------:R-:W-:Y:S01]  /*dc60*/  BSSY.RECONVERGENT B1, `(.L_x_25307) ;  /* 0x000000c000017945 */ /* 0x000fe20003800200 */
[----:B------:R-:W-:-:S03]  /*dc70*/  IADD3 R6, PT, PT, R203, 0x120, RZ ;  /* 0x00000120cb067810 */ /* 0x000fc60007ffe0ff */
[----:B--2---:R-:W-:Y:S01]  /*dc80*/  @P0 IMAD.WIDE.U32 R4, R3, 0x10, R4 ;  /* 0x0000001003040825 */ /* 0x004fe200078e0004 */
[----:B------:R-:W-:-:S04]  /*dc90*/  @P3 IADD3 R3, PT, PT, R203, 0x100, RZ ;  /* 0x00000100cb033810 */ /* 0x000fc80007ffe0ff */
[----:B------:R2:W-:Y:S02]  /*dca0*/  @P0 STG.E.128 desc[UR6][R4.64], R88 ;  /* 0x0000005804000986 */ /* 0x0005e4000c101d06 */
[----:B--2---:R-:W2:Y:S02]  /*dcb0*/  @P3 LDC.64 R4, c[0x0][0x468] ;  /* 0x00011a00ff043b82 */ /* 0x004ea40000000a00 */
[----:B--2---:R-:W-:-:S05]  /*dcc0*/  @P3 IMAD.WIDE.U32 R4, R3, 0x10, R4 ;  /* 0x0000001003043825 */ /* 0x004fca00078e0004 */
[----:B------:R2:W-:Y:S01]  /*dcd0*/  @P3 STG.E.128 desc[UR6][R4.64], R160 ;  /* 0x000000a004003986 */ /* 0x0005e2000c101d06 */
[----:B------:R-:W-:Y:S05]  /*dce0*/  @!P3 BRA `(.L_x_25308) ;  /* 0x00000000000cb947 */ /* 0x000fea0003800000 */
[----:B--2---:R-:W2:Y:S02]  /*dcf0*/  LDC.64 R4, c[0x0][0x390] ;  /* 0x0000e400ff047b82 */ /* 0x004ea40000000a00 */
[----:B--2---:R-:W-:-:S05]  /*dd00*/  IMAD.WIDE.U32 R4, R6, 0x10, R4 ;  /* 0x0000001006047825 */ /* 0x004fca00078e0004 */
[----:B-----5:R3:W5:Y:S02]  /*dd10*/  LDG.E.128 R156, desc[UR6][R4.64] ;  /* 0x00000006049c7981 */ /* 0x020764000c1e1d00 */
.L_x_25308:
[----:B------:R-:W-:Y:S05]  /*dd20*/  BSYNC.RECONVERGENT B1 ;  /* 0x0000000000017941 */ /* 0x000fea0003800200 */
.L_x_25307:
[----:B------:R-:W-:Y:S04]  /*dd30*/  BSSY.RECONVERGENT B1, `(.L_x_25309) ;  /* 0x0000108000017945 */ /* 0x000fe80003800200 */
[----:B------:R-:W-:Y:S05]  /*dd40*/  @!P1 BRA `(.L_x_25310) ;  /* 0x0000000400ec9947 */ /* 0x000fea0003800000 */
[----:B------:R-:W-:Y:S05]  /*dd50*/  @!P0 BRA `(.L_x_25311) ;  /* 0x0000000000fc8947 */ /* 0x000fea0003800000 */
[-CC-:B------:R-:W-:Y:S01]  /*dd60*/  @P2 FFMA.FTZ R3, R199, R243.reuse, R242.reuse ;  /* 0x000000f3c7032223 */ /* 0x180fe200000100f2 */
[----:B--23--:R-:W-:Y:S01]  /*dd70*/  @P2 FFMA.FTZ R5, R200, R243, R242 ;  /* 0x000000f3c8052223 */ /* 0x00cfe200000100f2 */
[----:B------:R-:W-:Y:S01]  /*dd80*/  MOV R7, R10 ;  /* 0x0000000a00077202 */ /* 0x000fe20000000f00 */
[----:B------:R-:W-:Y:S01]  /*dd90*/  BSSY.RECONVERGENT B2, `(.L_x_25312) ;  /* 0x0000017000027945 */ /* 0x000fe20003800200 */
[----:B------:R-:W-:Y:S01]  /*dda0*/  @P2 FADD.FTZ R4, R239, -R3 ;  /* 0x80000003ef042221 */ /* 0x000fe20000010000 */
[----:B------:R-:W-:Y:S01]  /*ddb0*/  @P2 FADD.FTZ R5, R240, -R5 ;  /* 0x80000005f0052221 */ /* 0x000fe20000010000 */
[----:B------:R-:W-:Y:S02]  /*ddc0*/  MOV R3, R8 ;  /* 0x0000000800037202 */ /* 0x000fe40000000f00 */
[C---:B------:R-:W-:Y:S01]  /*ddd0*/  @P2 FFMA.FTZ R3, R248.reuse, R4, R8 ;  /* 0x00000004f8032223 */ /* 0x040fe20000010008 */
[----:B------:R-:W-:Y:S01]  /*dde0*/  MOV R4, R9 ;  /* 0x0000000900047202 */ /* 0x000fe20000000f00 */
        /* <DEDUP_REMOVED lines=17> */
.L_x_25313:
[----:B------:R-:W-:Y:S05]  /*df00*/  BSYNC.RECONVERGENT B2 ;  /* 0x0000000000027941 */ /* 0x000fea0003800200 */
.L_x_25312:
        /* <DEDUP_REMOVED lines=10> */
.L_x_25315:
[----:B------:R-:W-:Y:S05]  /*dfb0*/  BSYNC.RECONVERGENT B2 ;  /* 0x0000000000027941 */ /* 0x000fea0003800200 */
.L_x_25314:
        /* <DEDUP_REMOVED lines=10> */
.L_x_25317:
[----:B------:R-:W-:Y:S05]  /*e060*/  BSYNC.RECONVERGENT B2 ;  /* 0x0000000000027941 */ /* 0x000fea0003800200 */
.L_x_25316:
        /* <DEDUP_REMOVED lines=14> */
.L_x_25311:
        /* <DEDUP_REMOVED lines=14> */
.L_x_25320:
[----:B------:R-:W-:Y:S05]  /*e230*/  BSYNC.RECONVERGENT B2 ;  /* 0x0000000000027941 */ /* 0x000fea0003800200 */
.L_x_25319:
        /* <DEDUP_REMOVED lines=14> */
.L_x_25322:
[----:B------:R-:W-:Y:S05]  /*e320*/  BSYNC.RECONVERGENT B2 ;  /* 0x0000000000027941 */ /* 0x000fea0003800200 */
.L_x_25321:
        /* <DEDUP_REMOVED lines=14> */
.L_x_25324:
[----:B------:R-:W-:Y:S05]  /*e410*/  BSYNC.RECONVERGENT B2 ;  /* 0x0000000000027941 */ /* 0x000fea0003800200 */
.L_x_25323:
[----:B------:R-:W-:Y:S05]  /*e420*/  @!P3 BRA `(.L_x_25318) ;  /* 0x000000080060b947 */ /* 0x000fea0003800000 */
[----:B------:R-:W-:Y:S01]  /*e430*/  @P2 FFMA.FTZ R3, R202, R243, R242 ;  /* 0x000000f3ca032223 */ /* 0x000fe200000100f2 */
[----:B--23--:R-:W-:Y:S02]  /*e440*/  MOV R4, R11 ;  /* 0x0000000b00047202 */ /* 0x00cfe40000000f00 */
[----:B------:R-:W-:Y:S01]  /*e450*/  ISETP.GE.U32.AND P1, PT, R2, 0x1000000, PT ;  /* 0x010000000200780c */ /* 0x000fe20003f26070 */
        /* <DEDUP_REMOVED lines=10> */
.L_x_25310:
        /* <DEDUP_REMOVED lines=17> */
.L_x_25327:
[----:B------:R-:W-:Y:S05]  /*e610*/  BSYNC.RECONVERGENT B2 ;  /* 0x0000000000027941 */ /* 0x000fea0003800200 */
.L_x_25326:
        /* <DEDUP_REMOVED lines=15> */
.L_x_25329:
[----:B------:R-:W-:Y:S05]  /*e710*/  BSYNC.RECONVERGENT B2 ;  /* 0x0000000000027941 */ /* 0x000fea0003800200 */
.L_x_25328:
        /* <DEDUP_REMOVED lines=15> */
.L_x_25331:
[----:B------:R-:W-:Y:S05]  /*e810*/  BSYNC.RECONVERGENT B2 ;  /* 0x0000000000027941 */ /* 0x000fea0003800200 */
.L_x_25330:
        /* <DEDUP_REMOVED lines=27> */
.L_x_25325:
        /* <DEDUP_REMOVED lines=15> */
.L_x_25333:
[----:B------:R-:W-:Y:S05]  /*eac0*/  BSYNC.RECONVERGENT B2 ;  /* 0x0000000000027941 */ /* 0x000fea0003800200 */
.L_x_25332:
        /* <DEDUP_REMOVED lines=15> */
.L_x_25335:
[----:B------:R-:W-:Y:S05]  /*ebc0*/  BSYNC.RECONVERGENT B2 ;  /* 0x0000000000027941 */ /* 0x000fea0003800200 */
.L_x_25334:
        /* <DEDUP_REMOVED lines=15> */
.L_x_25337:
[----:B------:R-:W-:Y:S05]  /*ecc0*/  BSYNC.RECONVERGENT B2 ;  /* 0x0000000000027941 */ /* 0x000fea0003800200 */
.L_x_25336:
[----:B------:R-:W-:Y:S05]  /*ecd0*/  @!P3 BRA `(.L_x_25318) ;  /* 0x000000000034b947 */ /* 0x000fea0003800000 */
[----:B------:R-:W-:Y:S01]  /*ece0*/  FFMA.FTZ R3, R202, R243, R242 ;  /* 0x000000f3ca037223 */ /* 0x000fe200000100f2 */
[----:B------:R-:W-:-:S03]  /*ecf0*/  ISETP.GT.AND P1, PT, R249, RZ, PT ;  /* 0x000000fff900720c */ /* 0x000fc60003f24270 */
[----:B------:R-:W-:-:S04]  /*ed00*/  FADD.FTZ R3, R252, -R3 ;  /* 0x80000003fc037221 */ /* 0x000fc80000010000 */
[----:B------:R-:W-:-:S05]  /*ed10*/  FMUL.FTZ R3, R248, R3 ;  /* 0x00000003f8037220 */ /* 0x000fca0000410000 */
[----:B------:R-:W-:Y:S02]  /*ed20*/  FSEL R3, R3, RZ, P1 ;  /* 0x000000ff03037208 */ /* 0x000fe40000800000 */
[----:B------:R-:W-:-:S03]  /*ed30*/  ISETP.GE.U32.AND P1, PT, R2, 0x1000000, PT ;  /* 0x010000000200780c */ /* 0x000fc60003f26070 */
[----:B------:R-:W-:-:S04]  /*ed40*/  FMUL.FTZ R3, R3, UR13 ;  /* 0x0000000d03037c20 */ /* 0x000fc80008410000 */
[----:B------:R-:W-:-:S04]  /*ed50*/  FMUL.FTZ R3, R3, UR12 ;  /* 0x0000000c03037c20 */ /* 0x000fc80008410000 */
[-C--:B-----5:R-:W-:Y:S01]  /*ed60*/  FMUL.FTZ R2, R159, R3.reuse ;  /* 0x000000039f027220 */ /* 0x0a0fe20000410000 */
[----:B------:R-:W-:-:S04]  /*ed70*/  FMUL.FTZ R3, R119, R3 ;  /* 0x0000000377037220 */ /* 0x000fc80000410000 */
[----:B------:R-:W-:Y:S02]  /*ed80*/  FSEL R2, R2, RZ, P1 ;  /* 0x000000ff02027208 */ /* 0x000fe40000800000 */
[----:B--2---:R-:W-:-:S03]  /*ed90*/  SEL R163, R3, RZ, P1 ;  /* 0x000000ff03a37207 */ /* 0x004fc60000800000 */
[----:B------:R-:W-:-:S07]  /*eda0*/  FADD.FTZ R87, R87, R2 ;  /* 0x0000000257577221 */ /* 0x000fce0000010000 */
.L_x_25318:
[----:B------:R-:W-:Y:S05]  /*edb0*/  BSYNC.RECONVERGENT B1 ;  /* 0x0000000000017941 */ /* 0x000fea0003800200 */
.L_x_25309:
[----:B------:R-:W4:Y:S01]  /*edc0*/  @P0 LDC.64 R2, c[0x0][0x478] ;  /* 0x00011e00ff020b82 */ /* 0x000f220000000a00 */
[----:B--23--:R-:W-:-:S05]  /*edd0*/  @P0 IADD3 R4, PT, PT, R251, 0x120, RZ ;  /* 0x00000120fb040810 */ /* 0x00cfca0007ffe0ff */
[----:B----4-:R-:W-:-:S05]  /*ede0*/  @P0 IMAD.WIDE.U32 R2, R4, 0x10, R2 ;  /* 0x0000001004020825 */ /* 0x010fca00078e0002 */
[----:B------:R2:W-:Y:S02]  /*edf0*/  @P0 STG.E.128 desc[UR6][R2.64], R88 ;  /* 0x0000005802000986 */ /* 0x0005e4000c101d06 */
[----:B--2---:R-:W2:Y:S02]  /*ee00*/  @P3 LDC.64 R2, c[0x0][0x468] ;  /* 0x00011a00ff023b82 */ /* 0x004ea40000000a00 */
[----:B--2---:R-:W-:-:S05]  /*ee10*/  @P3 IMAD.WIDE.U32 R2, R6, 0x10, R2 ;  /* 0x0000001006023825 */ /* 0x004fca00078e0002 */
[----:B------:R2:W-:Y:S02]  /*ee20*/  @P3 STG.E.128 desc[UR6][R2.64], R160 ;  /* 0x000000a002003986 */ /* 0x0005e4000c101d06 */
[----:B--2---:R-:W2:Y:S02]  /*ee30*/  LDC.64 R2, c[0x0][0x380] ;  /* 0x0000e000ff027b82 */ /* 0x004ea40000000a00 */
[----:B--2---:R-:W-:-:S04]  /*ee40*/  LEA R250, R2, R250, 0x2 ;  /* 0x000000fa02fa7211 */ /* 0x004fc800078e10ff */
[----:B------:R-:W-:-:S13]  /*ee50*/  ISETP.GE.AND P0, PT, R250, R3, PT ;  /* 0x00000003fa00720c */ /* 0x000fda0003f06270 */
[----:B------:R-:W-:Y:S05]  /*ee60*/  @!P0 BRA `(.L_x_25338) ;  /* 0xffffff1800c88947 */ /* 0x000fea000383ffff */
.L_x_25024:
[----:B------:R-:W-:Y:S05]  /*ee70*/  BSYNC B0 ;  /* 0x0000000000007941 */ /* 0x000fea0003800000 */
.L_x_25023:
        /* <DEDUP_REMOVED lines=37> */
[----:B------:R-:W0:Y:S01]  /*f0d0*/  S2R R203, SR_TID.X ;  /* 0x0000000000cb7919 */ /* 0x000e220000002100 */
[----:B------:R-:W1:Y:S02]  /*f0e0*/  S2R R3, SR_CgaCtaId ;  /* 0x0000000000037919 */ /* 0x000e640000008800 */
[----:B------:R-:W2:Y:S04]  /*f0f0*/  LDL.LU R4, [R1+0xec] ;  /* 0x0000ec0001047983 */ /* 0x000ea80000300800 */
[----:B------:R-:W2:Y:S04]  /*f100*/  LDL.LU R5, [R1+0xf0] ;  /* 0x0000f00001057983 */ /* 0x000ea80000300800 */
[----:B---3--:R-:W3:Y:S04]  /*f110*/  LDL.LU R6, [R1+0xf4] ;  /* 0x0000f40001067983 */ /* 0x008ee80000300800 */
[----:B------:R-:W3:Y:S01]  /*f120*/  LDL.LU R7, [R1+0xf8] ;  /* 0x0000f80001077983 */ /* 0x000ee20000300800 */
[----:B------:R-:W-:-:S02]  /*f130*/  MOV R2, 0x400 ;  /* 0x0000040000027802 */ /* 0x000fc40000000f00 */
[----:B0-----:R-:W-:Y:S02]  /*f140*/  SHF.R.U32.HI R0, RZ, 0x5, R203 ;  /* 0x00000005ff007819 */ /* 0x001fe400000116cb */
[----:B-1----:R-:W-:-:S03]  /*f150*/  LEA R3, R3, R2, 0x18 ;  /* 0x0000000203037211 */ /* 0x002fc600078ec0ff */
[----:B----4-:R-:W-:-:S05]  /*f160*/  IMAD R0, R0, 0x140, R248 ;  /* 0x0000014000007824 */ /* 0x010fca00078e02f8 */
[-C--:B------:R-:W-:Y:S01]  /*f170*/  LEA R2, R0, R3.reuse, 0x4 ;  /* 0x0000000300027211 */ /* 0x080fe200078e20ff */
[----:B------:R-:W-:Y:S05]  /*f180*/  WARPSYNC.ALL ;  /* 0x0000000000007948 */ /* 0x000fea0003800000 */
[----:B--2---:R-:W-:Y:S04]  /*f190*/  STS.128 [R2+0x200], R232 ;  /* 0x000200e802007388 */ /* 0x004fe80000000c00 */
[----:B------:R-:W-:Y:S04]  /*f1a0*/  STS.128 [R2+0x400], R196 ;  /* 0x000400c402007388 */ /* 0x000fe80000000c00 */
[----:B------:R-:W-:Y:S04]  /*f1b0*/  STS.128 [R2], R192 ;  /* 0x000000c002007388 */ /* 0x000fe80000000c00 */
        /* <DEDUP_REMOVED lines=8> */
[----:B------:R-:W2:Y:S01]  /*f240*/  LDCU.64 UR4, c[0x0][0x460] ;  /* 0x00008c00ff0477ac */ /* 0x000ea20008000a00 */
[----:B0-----:R-:W4:Y:S04]  /*f250*/  LDL.LU R244, [R1+0x4c] ;  /* 0x00004c0001f47983 */ /* 0x001f280000300800 */
        /* <DEDUP_REMOVED lines=15> */
[----:B---3--:R-:W-:Y:S01]  /*f350*/  STS.128 [R2+0x1200], R4 ;  /* 0x0012000402007388 */ /* 0x008fe20000000c00 */
[----:B------:R-:W-:Y:S06]  /*f360*/  BAR.SYNC.DEFER_BLOCKING 0x0 ;  /* 0x0000000000007b1d */ /* 0x000fec0000010000 */
[----:B------:R-:W0:Y:S04]  /*f370*/  LDS R3, [R0] ;  /* 0x0000000000037984 */ /* 0x000e280000000800 */
[----:B------:R-:W-:Y:S04]  /*f380*/  LDS R4, [R0+0x200] ;  /* 0x0002000000047984 */ /* 0x000fe80000000800 */
[----:B------:R-:W3:Y:S04]  /*f390*/  LDS R14, [R0+0x1400] ;  /* 0x00140000000e7984 */ /* 0x000ee80000000800 */
        /* <DEDUP_REMOVED lines=45> */
[----:B----4-:R-:W-:Y:S04]  /*f670*/  STS.128 [R2+0x1200], R244 ;  /* 0x001200f402007388 */ /* 0x010fe80000000c00 */
[----:B--2---:R-:W-:Y:S04]  /*f680*/  STS.128 [R2+0x1000], R88 ;  /* 0x0010005802007388 */ /* 0x004fe80000000c00 */
[----:B------:R-:W-:Y:S04]  /*f690*/  STS.128 [R2+0xe00], R160 ;  /* 0x000e00a002007388 */ /* 0x000fe80000000c00 */
[----:B------:R-:W-:Y:S01]  /*f6a0*/  STS.128 [R2+0xc00], R156 ;  /* 0x000c009c02007388 */ /* 0x000fe20000000c00 */
[----:B------:R-:W-:Y:S01]  /*f6b0*/  BAR.SYNC.DEFER_BLOCKING 0x0 ;  /* 0x0000000000007b1d */ /* 0x000fe20000010000 */
[----:B---3--:R-:W-:-:S05]  /*f6c0*/  FADD.FTZ R3, R3, R14 ;  /* 0x0000000e03037221 */ /* 0x008fca0000010000 */
        /* <DEDUP_REMOVED lines=108> */
[----:B------:R-:W-:-:S02]  /*fd90*/  FADD.FTZ R4, R4, R19 ;  /* 0x0000001304047221 */ /* 0x000fc40000010000 */
[----:B------:R-:W2:Y:S01]  /*fda0*/  LDS R25, [R0+0x1600] ;  /* 0x0016000000197984 */ /* 0x000ea20000000800 */
[----:B---3--:R-:W-:Y:S01]  /*fdb0*/  FADD.FTZ R99, R8, R99 ;  /* 0x0000006308637221 */ /* 0x008fe20000010000 */
[----:B------:R-:W-:Y:S02]  /*fdc0*/  FADD.FTZ R18, R43, R18 ;  /* 0x000000122b127221 */ /* 0x000fe40000010000 */
[----:B------:R-:W3:Y:S01]  /*fdd0*/  LDS R8, [R0+0x400] ;  /* 0x0004000000087984 */ /* 0x000ee20000000800 */
[----:B------:R-:W-:Y:S01]  /*fde0*/  FADD.FTZ R7, R7, R16 ;  /* 0x0000001007077221 */ /* 0x000fe20000010000 */
[----:B------:R-:W-:Y:S02]  /*fdf0*/  FADD.FTZ R4, R4, R29 ;  /* 0x0000001d04047221 */ /* 0x000fe40000010000 */
[----:B------:R-:W3:Y:S04]  /*fe00*/  LDS R43, [R0+0x3c00] ;  /* 0x003c0000002b7984 */ /* 0x000ee80000000800 */
[----:B------:R-:W3:Y:S01]  /*fe10*/  LDS R16, [R0+0x2a00] ;  /* 0x002a000000107984 */ /* 0x000ee20000000800 */
[----:B------:R-:W-:-:S03]  /*fe20*/  FADD.FTZ R91, R18, R91 ;  /* 0x0000005b125b7221 */ /* 0x000fc60000010000 */
        /* <DEDUP_REMOVED lines=37> */
[----:B------:R-:W-:Y:S01]  /*10080*/  IADD3 R6, P2, PT, R6, UR4, RZ ;  /* 0x0000000406067c10 */ /* 0x000fe2000ff5e0ff */
[----:B---3--:R-:W-:Y:S01]  /*10090*/  FADD.FTZ R8, RZ, R8 ;  /* 0x00000008ff087221 */ /* 0x008fe20000010000 */
[----:B------:R-:W-:Y:S01]  /*100a0*/  FADD.FTZ R49, R36, R43 ;  /* 0x0000002b24317221 */ /* 0x000fe20000010000 */
[----:B------:R-:W2:Y:S01]  /*100b0*/  LDS R10, [R0+0xa00] ;  /* 0x000a0000000a7984 */ /* 0x000ea20000000800 */
[----:B------:R-:W-:Y:S01]  /*100c0*/  FADD.FTZ R20, R45, R20 ;  /* 0x000000142d147221 */ /* 0x000fe20000010000 */
[----:B------:R-:W-:Y:S01]  /*100d0*/  FADD.FTZ R16, R25, R16 ;  /* 0x0000001019107221 */ /* 0x000fe20000010000 */
[----:B------:R-:W-:Y:S01]  /*100e0*/  IADD3.X R7, PT, PT, R7, UR5, RZ, P2, !PT ;  /* 0x0000000507077c10 */ /* 0x000fe200097fe4ff */
[----:B------:R-:W-:Y:S01]  /*100f0*/  STG.E desc[UR6][R2.64], R89 ;  /* 0x0000005902007986 */ /* 0x000fe2000c101906 */
[----:B------:R-:W-:Y:S01]  /*10100*/  FADD.FTZ R29, R8, R29 ;  /* 0x0000001d081d7221 */ /* 0x000fe20000010000 */
[----:B------:R-:W-:-:S02]  /*10110*/  FADD.FTZ R27, R44, R27 ;  /* 0x0000001b2c1b7221 */ /* 0x000fc40000010000 */
[----:B------:R-:W-:Y:S01]  /*10120*/  LDS R43, [R0+0x1c00] ;  /* 0x001c0000002b7984 */ /* 0x000fe20000000800 */
[----:B------:R-:W-:-:S03]  /*10130*/  FADD.FTZ R53, R16, R53 ;  /* 0x0000003510357221 */ /* 0x000fc60000010000 */
[----:B------:R-:W-:Y:S04]  /*10140*/  STG.E desc[UR6][R4.64], R13 ;  /* 0x0000000d04007986 */ /* 0x000fe8000c101906 */
[----:B------:R-:W3:Y:S01]  /*10150*/  LDS R45, [R0+0x2e00] ;  /* 0x002e0000002d7984 */ /* 0x000ee20000000800 */
[----:B------:R-:W-:-:S03]  /*10160*/  FADD.FTZ R93, R20, R93 ;  /* 0x0000005d145d7221 */ /* 0x000fc60000010000 */
[----:B------:R-:W3:Y:S01]  /*10170*/  LDS R13, [R0+0xc00] ;  /* 0x000c0000000d7984 */ /* 0x000ee20000000800 */
[----:B-1----:R-:W-:-:S03]  /*10180*/  FADD.FTZ R18, R29, R18 ;  /* 0x000000121d127221 */ /* 0x002fc60000010000 */
[----:B------:R-:W1:Y:S01]  /*10190*/  LDS R25, [R0+0x1e00] ;  /* 0x001e000000197984 */ /* 0x000e620000000800 */
[----:B------:R-:W-:-:S03]  /*101a0*/  FADD.FTZ R27, R27, R28 ;  /* 0x0000001c1b1b7221 */ /* 0x000fc60000010000 */
[----:B------:R-:W-:Y:S04]  /*101b0*/  LDS R47, [R0+0x3000] ;  /* 0x00300000002f7984 */ /* 0x000fe80000000800 */
[----:B------:R-:W1:Y:S04]  /*101c0*/  LDS R55, [R0+0x4200] ;  /* 0x0042000000377984 */ /* 0x000e680000000800 */
[----:B------:R-:W1:Y:S04]  /*101d0*/  LDS R8, [R0+0xe00] ;  /* 0x000e000000087984 */ /* 0x000e680000000800 */
[----:B------:R-:W-:Y:S04]  /*101e0*/  STG.E desc[UR6][R6.64], R49 ;  /* 0x0000003106007986 */ /* 0x000fe8000c101906 */
[----:B------:R-:W1:Y:S04]  /*101f0*/  LDS R20, [R0+0x2000] ;  /* 0x0020000000147984 */ /* 0x000e680000000800 */
[----:B------:R-:W-:Y:S04]  /*10200*/  STG.E desc[UR6][R2.64+0x200], R91 ;  /* 0x0002005b02007986 */ /* 0x000fe8000c101906 */
[----:B------:R-:W1:Y:S04]  /*10210*/  LDS R49, [R0+0x3200] ;  /* 0x0032000000317984 */ /* 0x000e680000000800 */
[----:B------:R-:W1:Y:S04]  /*10220*/  LDS R57, [R0+0x4400] ;  /* 0x0044000000397984 */ /* 0x000e680000000800 */
[----:B------:R-:W-:Y:S04]  /*10230*/  STG.E desc[UR6][R4.64+0x200], R33 ;  /* 0x0002002104007986 */ /* 0x000fe8000c101906 */
[----:B------:R-:W1:Y:S04]  /*10240*/  LDS R16, [R0+0x1000] ;  /* 0x0010000000107984 */ /* 0x000e680000000800 */
[----:B------:R0:W-:Y:S04]  /*10250*/  STG.E desc[UR6][R6.64+0x200], R53 ;  /* 0x0002003506007986 */ /* 0x0001e8000c101906 */
[----:B------:R-:W1:Y:S04]  /*10260*/  LDS R29, [R0+0x2200] ;  /* 0x00220000001d7984 */ /* 0x000e680000000800 */
[----:B------:R-:W1:Y:S01]  /*10270*/  LDS R22, [R0+0x3400] ;  /* 0x0034000000167984 */ /* 0x000e620000000800 */
[----:B0-----:R-:W-:-:S03]  /*10280*/  FADD.FTZ R53, R18, R51 ;  /* 0x0000003312357221 */ /* 0x001fc60000010000 */
        /* <DEDUP_REMOVED lines=26> */
[----:B------:R-:W-:Y:S01]  /*10430*/  FADD.FTZ R10, R10, R49 ;  /* 0x000000310a0a7221 */ /* 0x000fe20000010000 */
[----:B------:R-:W-:Y:S01]  /*10440*/  FADD.FTZ R57, R14, R57 ;  /* 0x000000390e397221 */ /* 0x000fe20000010000 */
[----:B------:R-:W-:Y:S01]  /*10450*/  FADD.FTZ R16, RZ, R16 ;  /* 0x00000010ff107221 */ /* 0x000fe20000010000 */
[----:B------:R-:W-:Y:S01]  /*10460*/  STG.E desc[UR6][R2.64+0x600], R93 ;  /* 0x0006005d02007986 */ /* 0x000fe2000c101906 */
[----:B------:R-:W-:Y:S01]  /*10470*/  FADD.FTZ R8, R8, R29 ;  /* 0x0000001d08087221 */ /* 0x000fe20000010000 */
[----:B------:R-:W-:-:S02]  /*10480*/  FADD.FTZ R13, R13, R22 ;  /* 0x000000160d0d7221 */ /* 0x000fc40000010000 */
[----:B------:R-:W-:Y:S01]  /*10490*/  STG.E desc[UR6][R4.64+0x600], R35 ;  /* 0x0006002304007986 */ /* 0x000fe2000c101906 */
[----:B0-----:R-:W-:Y:S01]  /*104a0*/  FADD.FTZ R59, R10, R59 ;  /* 0x0000003b0a3b7221 */ /* 0x001fe20000010000 */
        /* <DEDUP_REMOVED lines=32> */
.L_x_25029:
[----:B-1----:R-:W-:Y:S01]  /*106b0*/  HFMA2 R243, -RZ, RZ, 0, 5.9604644775390625e-08 ;  /* 0x00000001fff37431 */ /* 0x002fe200000001ff */
[----:B------:R-:W-:Y:S01]  /*106c0*/  BSSY B1, `(.L_x_25339) ;  /* 0x0000006000017945 */ /* 0x000fe20003800000 */
[----:B------:R-:W-:Y:S02]  /*106d0*/  MOV R242, 0x1f ;  /* 0x0000001f00f27802 */ /* 0x000fe40000000f00 */
[----:B0-----:R-:W-:-:S07]  /*106e0*/  MOV R203, 0xffffffff ;  /* 0xffffffff00cb7802 */ /* 0x001fce0000000f00 */
[----:B--2--5:R-:W-:Y:S05]  /*106f0*/  WARPSYNC.COLLECTIVE R203, `(.L_x_25340) ;  /* 0x00000000cb087348 */ /* 0x024fea0003c00000 */
[----:B------:R0:W1:Y:S02]  /*10700*/  SHFL.BFLY P0, R203, R251, R243, R242 ;  /* 0x0c0000f3fbcb7389 */ /* 0x00006400000000f2 */
[----:B012--5:R-:W-:Y:S05]  /*10710*/  ENDCOLLECTIVE ;  /* 0x000000000000791b */ /* 0x027fea0003800000 */
.L_x_25340:
[----:B------:R-:W-:Y:S05]  /*10720*/  BSYNC B1 ;  /* 0x0000000000017941 */ /* 0x000fea0003800000 */
.L_x_25339:
        /* <DEDUP_REMOVED lines=11> */
.L_x_25341:
[----:B------:R-:W-:Y:S01]  /*107e0*/  HFMA2 R243, -RZ, RZ, 0, 1.1920928955078125e-07 ;  /* 0x00000002fff37431 */ /* 0x000fe200000001ff */
[----:B------:R-:W-:Y:S01]  /*107f0*/  MOV R251, R2 ;  /* 0x0000000200fb7202 */ /* 0x000fe20000000f00 */
[----:B------:R-:W-:Y:S01]  /*10800*/  FADD.FTZ R0, R203, R0 ;  /* 0x00000000cb007221 */ /* 0x000fe20000010000 */
[----:B------:R-:W-:-:S07]  /*10810*/  MOV R203, 0xffffffff ;  /* 0xffffffff00cb7802 */ /* 0x000fce0000000f00 */
[----:B------:R-:W-:Y:S05]  /*10820*/  WARPSYNC.COLLECTIVE R203, `(.L_x_25342) ;  /* 0x00000000cb087348 */ /* 0x000fea0003c00000 */
[----:B------:R0:W1:Y:S02]  /*10830*/  SHFL.BFLY P0, R203, R251, R243, R242 ;  /* 0x0c0000f3fbcb7389 */ /* 0x00006400000000f2 */
[----:B01----:R-:W-:Y:S05]  /*10840*/  ENDCOLLECTIVE ;  /* 0x000000000000791b */ /* 0x003fea0003800000 */
.L_x_25342:
[----:B------:R-:W-:Y:S01]  /*10850*/  MOV R251, R0 ;  /* 0x0000000000fb7202 */ /* 0x000fe20000000f00 */
[----:B------:R-:W-:Y:S01]  /*10860*/  FADD.FTZ R2, R2, R203 ;  /* 0x000000cb02027221 */ /* 0x000fe20000010000 */
[----:B------:R-:W-:-:S07]  /*10870*/  MOV R203, 0xffffffff ;  /* 0xffffffff00cb7802 */ /* 0x000fce0000000f00 */
[----:B------:R-:W-:Y:S05]  /*10880*/  WARPSYNC.COLLECTIVE R203, `(.L_x_25343) ;  /* 0x00000000cb087348 */ /* 0x000fea0003c00000 */
[----:B------:R0:W1:Y:S02]  /*10890*/  SHFL.BFLY P0, R203, R251, R243, R242 ;  /* 0x0c0000f3fbcb7389 */ /* 0x00006400000000f2 */
[----:B01----:R-:W-:Y:S05]  /*108a0*/  ENDCOLLECTIVE ;  /* 0x000000000000791b */ /* 0x003fea0003800000 */
.L_x_25343:
[----:B------:R-:W-:Y:S01]  /*108b0*/  HFMA2 R243, -RZ, RZ, 0, 2.384185791015625e-07 ;  /* 0x00000004fff37431 */ /* 0x000fe200000001ff */
[----:B------:R-:W-:Y:S01]  /*108c0*/  MOV R251, R2 ;  /* 0x0000000200fb7202 */ /* 0x000fe20000000f00 */
[----:B------:R-:W-:Y:S01]  /*108d0*/  FADD.FTZ R0, R0, R203 ;  /* 0x000000cb00007221 */ /* 0x000fe20000010000 */
[----:B------:R-:W-:-:S07]  /*108e0*/  MOV R203, 0xffffffff ;  /* 0xffffffff00cb7802 */ /* 0x000fce0000000f00 */
[----:B------:R-:W-:Y:S05]  /*108f0*/  WARPSYNC.COLLECTIVE R203, `(.L_x_25344) ;  /* 0x00000000cb087348 */ /* 0x000fea0003c00000 */
[----:B------:R0:W1:Y:S02]  /*10900*/  SHFL.BFLY P0, R203, R251, R243, R242 ;  /* 0x0c0000f3fbcb7389 */ /* 0x00006400000000f2 */
[----:B01----:R-:W-:Y:S05]  /*10910*/  ENDCOLLECTIVE ;  /* 0x000000000000791b */ /* 0x003fea0003800000 */
.L_x_25344:
[----:B------:R-:W-:Y:S01]  /*10920*/  MOV R251, R0 ;  /* 0x0000000000fb7202 */ /* 0x000fe20000000f00 */
[----:B------:R-:W-:Y:S01]  /*10930*/  FADD.FTZ R2, R2, R203 ;  /* 0x000000cb02027221 */ /* 0x000fe20000010000 */
[----:B------:R-:W-:-:S07]  /*10940*/  MOV R203, 0xffffffff ;  /* 0xffffffff00cb7802 */ /* 0x000fce0000000f00 */
[----:B------:R-:W-:Y:S05]  /*10950*/  WARPSYNC.COLLECTIVE R203, `(.L_x_25345) ;  /* 0x00000000cb087348 */ /* 0x000fea0003c00000 */
[----:B------:R0:W1:Y:S02]  /*10960*/  SHFL.BFLY P0, R203, R251, R243, R242 ;  /* 0x0c0000f3fbcb7389 */ /* 0x00006400000000f2 */
[----:B01----:R-:W-:Y:S05]  /*10970*/  ENDCOLLECTIVE ;  /* 0x000000000000791b */ /* 0x003fea0003800000 */
.L_x_25345:
[----:B------:R-:W-:Y:S01]  /*10980*/  HFMA2 R243, -RZ, RZ, 0, 4.76837158203125e-07 ;  /* 0x00000008fff37431 */ /* 0x000fe200000001ff */
[----:B------:R-:W-:Y:S01]  /*10990*/  MOV R251, R2 ;  /* 0x0000000200fb7202 */ /* 0x000fe20000000f00 */
[----:B------:R-:W-:Y:S01]  /*109a0*/  FADD.FTZ R0, R0, R203 ;  /* 0x000000cb00007221 */ /* 0x000fe20000010000 */
[----:B------:R-:W-:-:S07]  /*109b0*/  MOV R203, 0xffffffff ;  /* 0xffffffff00cb7802 */ /* 0x000fce0000000f00 */
[----:B------:R-:W-:Y:S05]  /*109c0*/  WARPSYNC.COLLECTIVE R203, `(.L_x_25346) ;  /* 0x00000000cb087348 */ /* 0x000fea0003c00000 */
[----:B------:R0:W1:Y:S02]  /*109d0*/  SHFL.BFLY P0, R203, R251, R243, R242 ;  /* 0x0c0000f3fbcb7389 */ /* 0x00006400000000f2 */
[----:B01----:R-:W-:Y:S05]  /*109e0*/  ENDCOLLECTIVE ;  /* 0x000000000000791b */ /* 0x003fea0003800000 */
.L_x_25346:
[----:B------:R-:W-:Y:S01]  /*109f0*/  MOV R251, R0 ;  /* 0x0000000000fb7202 */ /* 0x000fe20000000f00 */
[----:B------:R-:W-:Y:S01]  /*10a00*/  FADD.FTZ R2, R2, R203 ;  /* 0x000000cb02027221 */ /* 0x000fe20000010000 */
[----:B------:R-:W-:-:S04]  /*10a10*/  MOV R203, 0xffffffff ;  /* 0xffffffff00cb7802 */ /* 0x000fc80000000f00 */
[----:B------:R0:W-:Y:S03]  /*10a20*/  STL [R1+0x4], R2 ;  /* 0x0000040201007387 */ /* 0x0001e60000100800 */
[----:B0-----:R-:W-:Y:S05]  /*10a30*/  WARPSYNC.COLLECTIVE R203, `(.L_x_25347) ;  /* 0x00000000cb087348 */ /* 0x001fea0003c00000 */
[----:B------:R1:W2:Y:S02]  /*10a40*/  SHFL.BFLY P0, R203, R251, R243, R242 ;  /* 0x0c0000f3fbcb7389 */ /* 0x0002a400000000f2 */
[----:B012---:R-:W-:Y:S05]  /*10a50*/  ENDCOLLECTIVE ;  /* 0x000000000000791b */ /* 0x007fea0003800000 */
.L_x_25347:
        /* <DEDUP_REMOVED lines=8> */
.L_x_25348:
        /* <DEDUP_REMOVED lines=8> */
.L_x_25349:
[----:B------:R-:W-:Y:S01]  /*10b60*/  MOV R242, R203 ;  /* 0x000000cb00f27202 */ /* 0x000fe20000000f00 */
[----:B------:R-:W-:Y:S06]  /*10b70*/  BRA `(.L_x_25350) ;  /* 0xffffff2c00c47947 */ /* 0x000fec000383ffff */
.L_x_25351:
        /* <DEDUP_REMOVED lines=16> */
.L_x_25551:


//--------------------- .nv.shared._ZN10layer_norm13ln_bwd_kernelINS_13Kernel_traitsI13__nv_bfloat16S2_S2_S2_fjLj1280ELj1ELj4ELj1ELj16ENS_18Kernel_traits_baseILj1280ES2_S2_S2_S2_fjLj128EEEEELb0ELb0ELb0ELb0EEEvNS_9BwdParamsE --------------------------
	.section	.nv.shared._ZN10layer_norm13ln_bwd_kernelINS_13Kernel_traitsI13__nv_bfloat16S2_S2_S2_fjLj1280ELj1ELj4ELj1ELj16ENS_18Kernel_traits_baseILj1280ES2_S2_S2_S2_fjLj128EEEEELb0ELb0ELb0ELb0EEEvNS_9BwdParamsE,"aw",@nobits
	.sectionflags	@""
	.align	16
	.zero		1024


//--------------------- .nv.shared.reserved.0     --------------------------
	.section	.nv.shared.reserved.0,"aw",@nobits
	.weak		__nv_reservedSMEM_offset_0_alias
	.size		__nv_reservedSMEM_offset_0_alias, 0, 64
	.other		__nv_reservedSMEM_offset_0_alias,@"STO_CUDA_RESERVED_SHARED STV_DEFAULT"
__nv_reservedSMEM_offset_0_alias:
	.zero		0
	.zero		64


//--------------------- .nv.shared._ZN10layer_norm13ln_bwd_kernelINS_13Kernel_traitsI13__nv_bfloat16S2_S2_S2_fjLj1280ELj1ELj4ELj1ELj16ENS_18Kernel_traits_baseILj1280ES2_S2_S2_S2_fjLj128EEEEELb0ELb0ELb0ELb1EEEvNS_9BwdParamsE --------------------------
	.section	.nv.shared._ZN10layer_norm13ln_bwd_kernelINS_13Kernel_traitsI13__nv_bfloat16S2_S2_S2_fjLj1280ELj1ELj4ELj1ELj16ENS_18Kernel_traits_baseILj1280ES2_S2_S2_S2_fjLj128EEEEELb0ELb0ELb0ELb1EEEvNS_9BwdParamsE,"aw",@nobits
	.sectionflags	@""
	.align	16
	.zero		1024


//--------------------- .nv.shared._ZN10layer_norm13ln_bwd_kernelINS_13Kernel_traitsI13__nv_bfloat16S2_S2_S2_fjLj1280ELj1ELj4ELj1ELj16ENS_18Kernel_traits_baseILj1280ES2_S2_S2_S2_fjLj128EEEEELb0ELb0ELb1ELb0EEEvNS_9BwdParamsE --------------------------
	.section	.nv.shared._ZN10layer_norm13ln_bwd_kernelINS_13Kernel_traitsI13__nv_bfloat16S2_S2_S2_fjLj1280ELj1ELj4ELj1ELj16ENS_18Kernel_traits_baseILj1280ES2_S2_S2_S2_fjLj128EEEEELb0ELb0ELb1ELb0EEEvNS_9BwdParamsE,"aw",@nobits
	.sectionflags	@""
	.align	16
	.zero		1024


//--------------------- .nv.shared._ZN10layer_norm13ln_bwd_kernelINS_13Kernel_traitsI13__nv_bfloat16S2_S2_S2_fjLj1280ELj1ELj4ELj1ELj16ENS_18Kernel_traits_baseILj1280ES2_S2_S2_S2_fjLj128EEEEELb0ELb0ELb1ELb1EEEvNS_9BwdParamsE --------------------------
	.section	.nv.shared._ZN10layer_norm13ln_bwd_kernelINS_13Kernel_traitsI13__nv_bfloat16S2_S2_S2_fjLj1280ELj1ELj4ELj1ELj16ENS_18Kernel_traits_baseILj1280ES2_S2_S2_S2_fjLj128EEEEELb0ELb0ELb1ELb1EEEvNS_9BwdParamsE,"aw",@nobits
	.sectionflags	@""
	.align	16
	.zero		1024


//--------------------- .nv.shared._ZN10layer_norm13ln_bwd_kernelINS_13Kernel_traitsI13__nv_bfloat16S2_S2_S2_fjLj1280ELj1ELj4ELj1ELj16ENS_18Kernel_traits_baseILj1280ES2_S2_S2_S2_fjLj128EEEEELb0ELb1ELb0ELb0EEEvNS_9BwdParamsE --------------------------
	.section	.nv.shared._ZN10layer_norm13ln_bwd_kernelINS_13Kernel_traitsI13__nv_bfloat16S2_S2_S2_fjLj1280ELj1ELj4ELj1ELj16ENS_18Kernel_traits_baseILj1280ES2_S2_S2_S2_fjLj128EEEEELb0ELb1ELb0ELb0EEEvNS_9BwdParamsE,"aw",@nobits
	.sectionflags	@""
	.align	16
	.zero		1024


//--------------------- .nv.shared._ZN10layer_norm13ln_bwd_kernelINS_13Kernel_traitsI13__nv_bfloat16S2_S2_S2_fjLj1280ELj1ELj4ELj1ELj16ENS_18Kernel_traits_baseILj1280ES2_S2_S2_S2_fjLj128EEEEELb0ELb1ELb0ELb1EEEvNS_9BwdParamsE --------------------------
	.section	.nv.shared._ZN10layer_norm13ln_bwd_kernelINS_13Kernel_traitsI13__nv_bfloat16S2_S2_S2_fjLj1280ELj1ELj4ELj1ELj16ENS_18Kernel_traits_baseILj1280ES2_S2_S2_S2_fjLj128EEEEELb0ELb1ELb0ELb1EEEvNS_9BwdParamsE,"aw",@nobits
	.sectionflags	@""
	.align	16
	.zero		1024


//--------------------- .nv.shared._ZN10layer_norm13ln_bwd_kernelINS_13Kernel_traitsI13__nv_bfloat16S2_S2_S2_fjLj1280ELj1ELj4ELj1ELj16ENS_18Kernel_traits_baseILj1280ES2_S2_S2_S2_fjLj128EEEEELb0ELb1ELb1ELb0EEEvNS_9BwdParamsE --------------------------
	.section	.nv.shared._ZN10layer_norm13ln_bwd_kernelINS_13Kernel_traitsI13__nv_bfloat16S2_S2_S2_fjLj1280ELj1ELj4ELj1ELj16ENS_18Kernel_traits_baseILj1280ES2_S2_S2_S2_fjLj128EEEEELb0ELb1ELb1ELb0EEEvNS_9BwdParamsE,"aw",@nobits
	.sectionflags	@""
	.align	16
	.zero		1024


//--------------------- .nv.shared._ZN10layer_norm13ln_bwd_kernelINS_13Kernel_traitsI13__nv_bfloat16S2_S2_S2_fjLj1280ELj1ELj4ELj1ELj16ENS_18Kernel_traits_baseILj1280ES2_S2_S2_S2_fjLj128EEEEELb0ELb1ELb1ELb1EEEvNS_9BwdParamsE --------------------------
	.section	.nv.shared._ZN10layer_norm13ln_bwd_kernelINS_13Kernel_traitsI13__nv_bfloat16S2_S2_S2_fjLj1280ELj1ELj4ELj1ELj16ENS_18Kernel_traits_baseILj1280ES2_S2_S2_S2_fjLj128EEEEELb0ELb1ELb1ELb1EEEvNS_9BwdParamsE,"aw",@nobits
	.sectionflags	@""
	.align	16
	.zero		1024


//--------------------- .nv.shared._ZN10layer_norm13ln_bwd_kernelINS_13Kernel_traitsI13__nv_bfloat16S2_S2_S2_fjLj1280ELj1ELj4ELj1ELj16ENS_18Kernel_traits_baseILj1280ES2_S2_S2_S2_fjLj128EEEEELb1ELb0ELb0ELb0EEEvNS_9BwdParamsE --------------------------
	.section	.nv.shared._ZN10layer_norm13ln_bwd_kernelINS_13Kernel_traitsI13__nv_bfloat16S2_S2_S2_fjLj1280ELj1ELj4ELj1ELj16ENS_18Kernel_traits_baseILj1280ES2_S2_S2_S2_fjLj128EEEEELb1ELb0ELb0ELb0EEEvNS_9BwdParamsE,"aw",@nobits
	.sectionflags	@""
	.align	16
	.zero		1024


//--------------------- .nv.shared._ZN10layer_norm13ln_bwd_kernelINS_13Kernel_traitsI13__nv_bfloat16S2_S2_S2_fjLj1280ELj1ELj4ELj1ELj16ENS_18Kernel_traits_baseILj1280ES2_S2_S2_S2_fjLj128EEEEELb1ELb0ELb0ELb1EEEvNS_9BwdParamsE --------------------------
	.section	.nv.shared._ZN10layer_norm13ln_bwd_kernelINS_13Kernel_traitsI13__nv_bfloat16S2_S2_S2_fjLj1280ELj1ELj4ELj1ELj16ENS_18Kernel_traits_baseILj1280ES2_S2_S2_S2_fjLj128EEEEELb1ELb0ELb0ELb1EEEvNS_9BwdParamsE,"aw",@nobits
	.sectionflags	@""
	.align	16
	.zero		1024


//--------------------- .nv.shared._ZN10layer_norm22ln_bwd_finalize_kernelINS_22Kernel_traits_finalizeILj1280E13__nv_bfloat16S2_S2_S2_fjLb0ELj1024ELj4ENS_18Kernel_traits_baseILj1280ES2_S2_S2_S2_fjLj1024EEEEELb0ELb0EEEvNS_9BwdParamsE --------------------------
	.section	.nv.shared._ZN10layer_norm22ln_bwd_finalize_kernelINS_22Kernel_traits_finalizeILj1280E13__nv_bfloat16S2_S2_S2_fjLb0ELj1024ELj4ENS_18Kernel_traits_baseILj1280ES2_S2_S2_S2_fjLj1024EEEEELb0ELb0EEEvNS_9BwdParamsE,"aw",@nobits
	.sectionflags	@""
	.align	16
.nv.shared._ZN10layer_norm22ln_bwd_finalize_kernelINS_22Kernel_traits_finalizeILj1280E13__nv_bfloat16S2_S2_S2_fjLb0ELj1024ELj4ENS_18Kernel_traits_baseILj1280ES2_S2_S2_S2_fjLj1024EEEEELb0ELb0EEEvNS_9BwdParamsE:
	.zero		9472


//--------------------- .nv.shared._ZN10layer_norm13ln_bwd_kernelINS_13Kernel_traitsI13__nv_bfloat16S2_S2_S2_fjLj1280ELj1ELj4ELj1ELj16ENS_18Kernel_traits_baseILj1280ES2_S2_S2_S2_fjLj128EEEEELb1ELb0ELb1ELb0EEEvNS_9BwdParamsE --------------------------
	.section	.nv.shared._ZN10layer_norm13ln_bwd_kernelINS_13Kernel_traitsI13__nv_bfloat16S2_S2_S2_fjLj1280ELj1ELj4ELj1ELj16ENS_18Kernel_traits_baseILj1280ES2_S2_S2_S2_fjLj128EEEEELb1ELb0ELb1ELb0EEEvNS_9BwdParamsE,"aw",@nobits
	.sectionflags	@""
	.align	16
	.zero		1024


//--------------------- .nv.shared._ZN10layer_norm22ln_bwd_finalize_kernelINS_22Kernel_traits_finalizeILj1280E13__nv_bfloat16S2_S2_S2_fjLb0ELj1024ELj4ENS_18Kernel_traits_baseILj1280ES2_S2_S2_S2_fjLj1024EEEEELb0ELb1EEEvNS_9BwdParamsE --------------------------
	.section	.nv.shared._ZN10layer_norm22ln_bwd_finalize_kernelINS_22Kernel_traits_finalizeILj1280E13__nv_bfloat16S2_S2_S2_fjLb0ELj1024ELj4ENS_18Kernel_traits_baseILj1280ES2_S2_S2_S2_fjLj1024EEEEELb0ELb1EEEvNS_9BwdParamsE,"aw",@nobits
	.sectionflags	@""
	.align	16
.nv.shared._ZN10layer_norm22ln_bwd_finalize_kernelINS_22Kernel_traits_finalizeILj1280E13__nv_bfloat16S2_S2_S2_fjLb0ELj1024ELj4ENS_18Kernel_traits_baseILj1280ES2_S2_S2_S2_fjLj1024EEEEELb0ELb1EEEvNS_9BwdParamsE:
	.zero		9472


//--------------------- .nv.shared._ZN10layer_norm13ln_bwd_kernelINS_13Kernel_traitsI13__nv_bfloat16S2_S2_S2_fjLj1280ELj1ELj4ELj1ELj16ENS_18Kernel_traits_baseILj1280ES2_S2_S2_S2_fjLj128EEEEELb1ELb0ELb1ELb1EEEvNS_9BwdParamsE --------------------------
	.section	.nv.shared._ZN10layer_norm13ln_bwd_kernelINS_13Kernel_traitsI13__nv_bfloat16S2_S2_S2_fjLj1280ELj1ELj4ELj1ELj16ENS_18Kernel_traits_baseILj1280ES2_S2_S2_S2_fjLj128EEEEELb1ELb0ELb1ELb1EEEvNS_9BwdParamsE,"aw",@nobits
	.sectionflags	@""
	.align	16
	.zero		1024


//--------------------- .nv.shared._ZN10layer_norm13ln_bwd_kernelINS_13Kernel_traitsI13__nv_bfloat16S2_S2_S2_fjLj1280ELj1ELj4ELj1ELj16ENS_18Kernel_traits_baseILj1280ES2_S2_S2_S2_fjLj128EEEEELb1ELb1ELb0ELb0EEEvNS_9BwdParamsE --------------------------
	.section	.nv.shared._ZN10layer_norm13ln_bwd_kernelINS_13Kernel_traitsI13__nv_bfloat16S2_S2_S2_fjLj1280ELj1ELj4ELj1ELj16ENS_18Kernel_traits_baseILj1280ES2_S2_S2_S2_fjLj128EEEEELb1ELb1ELb0ELb0EEEvNS_9BwdParamsE,"aw",@nobits
	.sectionflags	@""
	.align	16
	.zero		1024


//--------------------- .nv.shared._ZN10layer_norm13ln_bwd_kernelINS_13Kernel_traitsI13__nv_bfloat16S2_S2_S2_fjLj1280ELj1ELj4ELj1ELj16ENS_18Kernel_traits_baseILj1280ES2_S2_S2_S2_fjLj128EEEEELb1ELb1ELb0ELb1EEEvNS_9BwdParamsE --------------------------
	.section	.nv.shared._ZN10layer_norm13ln_bwd_kernelINS_13Kernel_traitsI13__nv_bfloat16S2_S2_S2_fjLj1280ELj1ELj4ELj1ELj16ENS_18Kernel_traits_baseILj1280ES2_S2_S2_S2_fjLj128EEEEELb1ELb1ELb0ELb1EEEvNS_9BwdParamsE,"aw",@nobits
	.sectionflags	@""
	.align	16
	.zero		1024


//--------------------- .nv.shared._ZN10layer_norm22ln_bwd_finalize_kernelINS_22Kernel_traits_finalizeILj1280E13__nv_bfloat16S2_S2_S2_fjLb1ELj1024ELj4ENS_18Kernel_traits_baseILj1280ES2_S2_S2_S2_fjLj1024EEEEELb1ELb0EEEvNS_9BwdParamsE --------------------------
	.section	.nv.shared._ZN10layer_norm22ln_bwd_finalize_kernelINS_22Kernel_traits_finalizeILj1280E13__nv_bfloat16S2_S2_S2_fjLb1ELj1024ELj4ENS_18Kernel_traits_baseILj1280ES2_S2_S2_S2_fjLj1024EEEEELb1ELb0EEEvNS_9BwdParamsE,"aw",@nobits
	.sectionflags	@""
	.align	16
.nv.shared._ZN10layer_norm22ln_bwd_finalize_kernelINS_22Kernel_traits_finalizeILj1280E13__nv_bfloat16S2_S2_S2_fjLb1ELj1024ELj4ENS_18Kernel_traits_baseILj1280ES2_S2_S2_S2_fjLj1024EEEEELb1ELb0EEEvNS_9BwdParamsE:
	.zero		13696


//--------------------- .nv.shared._ZN10layer_norm13ln_bwd_kernelINS_13Kernel_traitsI13__nv_bfloat16S2_S2_S2_fjLj1280ELj1ELj4ELj1ELj16ENS_18Kernel_traits_baseILj1280ES2_S2_S2_S2_fjLj128EEEEELb1ELb1ELb1ELb0EEEvNS_9BwdParamsE --------------------------
	.section	.nv.shared._ZN10layer_norm13ln_bwd_kernelINS_13Kernel_traitsI13__nv_bfloat16S2_S2_S2_fjLj1280ELj1ELj4ELj1ELj16ENS_18Kernel_traits_baseILj1280ES2_S2_S2_S2_fjLj128EEEEELb1ELb1ELb1ELb0EEEvNS_9BwdParamsE,"aw",@nobits
	.sectionflags	@""
	.align	16
	.zero		1024


//--------------------- .nv.shared._ZN10layer_norm22ln_bwd_finalize_kernelINS_22Kernel_traits_finalizeILj1280E13__nv_bfloat16S2_S2_S2_fjLb1ELj1024ELj4ENS_18Kernel_traits_baseILj1280ES2_S2_S2_S2_fjLj1024EEEEELb1ELb1EEEvNS_9BwdParamsE --------------------------
	.section	.nv.shared._ZN10layer_norm22ln_bwd_finalize_kernelINS_22Kernel_traits_finalizeILj1280E13__nv_bfloat16S2_S2_S2_fjLb1ELj1024ELj4ENS_18Kernel_traits_baseILj1280ES2_S2_S2_S2_fjLj1024EEEEELb1ELb1EEEvNS_9BwdParamsE,"aw",@nobits
	.sectionflags	@""
	.align	16
.nv.shared._ZN10layer_norm22ln_bwd_finalize_kernelINS_22Kernel_traits_finalizeILj1280E13__nv_bfloat16S2_S2_S2_fjLb1ELj1024ELj4ENS_18Kernel_traits_baseILj1280ES2_S2_S2_S2_fjLj1024EEEEELb1ELb1EEEvNS_9BwdParamsE:
	.zero		13696


//--------------------- .nv.shared._ZN10layer_norm13ln_bwd_kernelINS_13Kernel_traitsI13__nv_bfloat16S2_S2_S2_fjLj1280ELj1ELj4ELj1ELj16ENS_18Kernel_traits_baseILj1280ES2_S2_S2_S2_fjLj128EEEEELb1ELb1ELb1ELb1EEEvNS_9BwdParamsE --------------------------
	.section	.nv.shared._ZN10layer_norm13ln_bwd_kernelINS_13Kernel_traitsI13__nv_bfloat16S2_S2_S2_fjLj1280ELj1ELj4ELj1ELj16ENS_18Kernel_traits_baseILj1280ES2_S2_S2_S2_fjLj128EEEEELb1ELb1ELb1ELb1EEEvNS_9BwdParamsE,"aw",@nobits
	.sectionflags	@""
	.align	16
	.zero		1024


//--------------------- .nv.shared._ZN10layer_norm13ln_bwd_kernelINS_13Kernel_traitsI6__halfS2_S2_S2_fjLj1280ELj1ELj4ELj1ELj16ENS_18Kernel_traits_baseILj1280ES2_S2_S2_S2_fjLj128EEEEELb0ELb0ELb0ELb0EEEvNS_9BwdParamsE --------------------------
	.section	.nv.shared._ZN10layer_norm13ln_bwd_kernelINS_13Kernel_traitsI6__halfS2_S2_S2_fjLj1280ELj1ELj4ELj1ELj16ENS_18Kernel_traits_baseILj1280ES2_S2_S2_S2_fjLj128EEEEELb0ELb0ELb0ELb0EEEvNS_9BwdParamsE,"aw",@nobits
	.sectionflags	@""
	.align	16
	.zero		1024


//--------------------- .nv.shared._ZN10layer_norm13ln_bwd_kernelINS_13Kernel_traitsI6__halfS2_S2_S2_fjLj1280ELj1ELj4ELj1ELj16ENS_18Kernel_traits_baseILj1280ES2_S2_S2_S2_fjLj128EEEEELb0ELb0ELb0ELb1EEEvNS_9BwdParamsE --------------------------
	.section	.nv.shared._ZN10layer_norm13ln_bwd_kernelINS_13Kernel_traitsI6__halfS2_S2_S2_fjLj1280ELj1ELj4ELj1ELj16ENS_18Kernel_traits_baseILj1280ES2_S2_S2_S2_fjLj128EEEEELb0ELb0ELb0ELb1EEEvNS_9BwdParamsE,"aw",@nobits
	.sectionflags	@""
	.align	16
	.zero		1024


//--------------------- .nv.shared._ZN10layer_norm13ln_bwd_kernelINS_13Kernel_traitsI6__halfS2_S2_S2_fjLj1280ELj1ELj4ELj1ELj16ENS_18Kernel_traits_baseILj1280ES2_S2_S2_S2_fjLj128EEEEELb0ELb0ELb1ELb0EEEvNS_9BwdParamsE --------------------------
	.section	.nv.shared._ZN10layer_norm13ln_bwd_kernelINS_13Kernel_traitsI6__halfS2_S2_S2_fjLj1280ELj1ELj4ELj1ELj16ENS_18Kernel_traits_baseILj1280ES2_S2_S2_S2_fjLj128EEEEELb0ELb0ELb1ELb0EEEvNS_9BwdParamsE,"aw",@nobits
	.sectionflags	@""
	.align	16
	.zero		1024


//--------------------- .nv.shared._ZN10layer_norm13ln_bwd_kernelINS_13Kernel_traitsI6__halfS2_S2_S2_fjLj1280ELj1ELj4ELj1ELj16ENS_18Kernel_traits_baseILj1280ES2_S2_S2_S2_fjLj128EEEEELb0ELb0ELb1ELb1EEEvNS_9BwdParamsE --------------------------
	.section	.nv.shared._ZN10layer_norm13ln_bwd_kernelINS_13Kernel_traitsI6__halfS2_S2_S2_fjLj1280ELj1ELj4ELj1ELj16ENS_18Kernel_traits_baseILj1280ES2_S2_S2_S2_fjLj128EEEEELb0ELb0ELb1ELb1EEEvNS_9BwdParamsE,"aw",@nobits
	.sectionflags	@""
	.align	16
	.zero		1024


//--------------------- .nv.shared._ZN10layer_norm13ln_bwd_kernelINS_13Kernel_traitsI6__halfS2_S2_S2_fjLj1280ELj1ELj4ELj1ELj16ENS_18Kernel_traits_baseILj1280ES2_S2_S2_S2_fjLj128EEEEELb0ELb1ELb0ELb0EEEvNS_9BwdParamsE --------------------------
	.section	.nv.shared._ZN10layer_norm13ln_bwd_kernelINS_13Kernel_traitsI6__halfS2_S2_S2_fjLj1280ELj1ELj4ELj1ELj16ENS_18Kernel_traits_baseILj1280ES2_S2_S2_S2_fjLj128EEEEELb0ELb1ELb0ELb0EEEvNS_9BwdParamsE,"aw",@nobits
	.sectionflags	@""
	.align	16
	.zero		1024


//--------------------- .nv.shared._ZN10layer_norm13ln_bwd_kernelINS_13Kernel_traitsI6__halfS2_S2_S2_fjLj1280ELj1ELj4ELj1ELj16ENS_18Kernel_traits_baseILj1280ES2_S2_S2_S2_fjLj128EEEEELb0ELb1ELb0ELb1EEEvNS_9BwdParamsE --------------------------
	.section	.nv.shared._ZN10layer_norm13ln_bwd_kernelINS_13Kernel_traitsI6__halfS2_S2_S2_fjLj1280ELj1ELj4ELj1ELj16ENS_18Kernel_traits_baseILj1280ES2_S2_S2_S2_fjLj128EEEEELb0ELb1ELb0ELb1EEEvNS_9BwdParamsE,"aw",@nobits
	.sectionflags	@""
	.align	16
	.zero		1024


//--------------------- .nv.shared._ZN10layer_norm13ln_bwd_kernelINS_13Kernel_traitsI6__halfS2_S2_S2_fjLj1280ELj1ELj4ELj1ELj16ENS_18Kernel_traits_baseILj1280ES2_S2_S2_S2_fjLj128EEEEELb0ELb1ELb1ELb0EEEvNS_9BwdParamsE --------------------------
	.section	.nv.shared._ZN10layer_norm13ln_bwd_kernelINS_13Kernel_traitsI6__halfS2_S2_S2_fjLj1280ELj1ELj4ELj1ELj16ENS_18Kernel_traits_baseILj1280ES2_S2_S2_S2_fjLj128EEEEELb0ELb1ELb1ELb0EEEvNS_9BwdParamsE,"aw",@nobits
	.sectionflags	@""
	.align	16
	.zero		1024


//--------------------- .nv.shared._ZN10layer_norm13ln_bwd_kernelINS_13Kernel_traitsI6__halfS2_S2_S2_fjLj1280ELj1ELj4ELj1ELj16ENS_18Kernel_traits_baseILj1280ES2_S2_S2_S2_fjLj128EEEEELb0ELb1ELb1ELb1EEEvNS_9BwdParamsE --------------------------
	.section	.nv.shared._ZN10layer_norm13ln_bwd_kernelINS_13Kernel_traitsI6__halfS2_S2_S2_fjLj1280ELj1ELj4ELj1ELj16ENS_18Kernel_traits_baseILj1280ES2_S2_S2_S2_fjLj128EEEEELb0ELb1ELb1ELb1EEEvNS_9BwdParamsE,"aw",@nobits
	.sectionflags	@""
	.align	16
	.zero		1024


//--------------------- .nv.shared._ZN10layer_norm13ln_bwd_kernelINS_13Kernel_traitsI6__halfS2_S2_S2_fjLj1280ELj1ELj4ELj1ELj16ENS_18Kernel_traits_baseILj1280ES2_S2_S2_S2_fjLj128EEEEELb1ELb0ELb0ELb0EEEvNS_9BwdParamsE --------------------------
	.section	.nv.shared._ZN10layer_norm13ln_bwd_kernelINS_13Kernel_traitsI6__halfS2_S2_S2_fjLj1280ELj1ELj4ELj1ELj16ENS_18Kernel_traits_baseILj1280ES2_S2_S2_S2_fjLj128EEEEELb1ELb0ELb0ELb0EEEvNS_9BwdParamsE,"aw",@nobits
	.sectionflags	@""
	.align	16
	.zero		1024


//--------------------- .nv.shared._ZN10layer_norm13ln_bwd_kernelINS_13Kernel_traitsI6__halfS2_S2_S2_fjLj1280ELj1ELj4ELj1ELj16ENS_18Kernel_traits_baseILj1280ES2_S2_S2_S2_fjLj128EEEEELb1ELb0ELb0ELb1EEEvNS_9BwdParamsE --------------------------
	.section	.nv.shared._ZN10layer_norm13ln_bwd_kernelINS_13Kernel_traitsI6__halfS2_S2_S2_fjLj1280ELj1ELj4ELj1ELj16ENS_18Kernel_traits_baseILj1280ES2_S2_S2_S2_fjLj128EEEEELb1ELb0ELb0ELb1EEEvNS_9BwdParamsE,"aw",@nobits
	.sectionflags	@""
	.align	16
	.zero		1024


//--------------------- .nv.shared._ZN10layer_norm22ln_bwd_finalize_kernelINS_22Kernel_traits_finalizeILj1280E6__halfS2_S2_S2_fjLb0ELj1024ELj4ENS_18Kernel_traits_baseILj1280ES2_S2_S2_S2_fjLj1024EEEEELb0ELb0EEEvNS_9BwdParamsE --------------------------
	.section	.nv.shared._ZN10layer_norm22ln_bwd_finalize_kernelINS_22Kernel_traits_finalizeILj1280E6__halfS2_S2_S2_fjLb0ELj1024ELj4ENS_18Kernel_traits_baseILj1280ES2_S2_S2_S2_fjLj1024EEEEELb0ELb0EEEvNS_9BwdParamsE,"aw",@nobits
	.sectionflags	@""
	.align	16
.nv.shared._ZN10layer_norm22ln_bwd_finalize_kernelINS_22Kernel_traits_finalizeILj1280E6__halfS2_S2_S2_fjLb0ELj1024ELj4ENS_18Kernel_traits_baseILj1280ES2_S2_S2_S2_fjLj1024EEEEELb0ELb0EEEvNS_9BwdParamsE:
	.zero		9472


//--------------------- .nv.shared._ZN10layer_norm13ln_bwd_kernelINS_13Kernel_traitsI6__halfS2_S2_S2_fjLj1280ELj1ELj4ELj1ELj16ENS_18Kernel_traits_baseILj1280ES2_S2_S2_S2_fjLj128EEEEELb1ELb0ELb1ELb0EEEvNS_9BwdParamsE --------------------------
	.section	.nv.shared._ZN10layer_norm13ln_bwd_kernelINS_13Kernel_traitsI6__halfS2_S2_S2_fjLj1280ELj1ELj4ELj1ELj16ENS_18Kernel_traits_baseILj1280ES2_S2_S2_S2_fjLj128EEEEELb1ELb0ELb1ELb0EEEvNS_9BwdParamsE,"aw",@nobits
	.sectionflags	@""
	.align	16
	.zero		1024


//--------------------- .nv.shared._ZN10layer_norm22ln_bwd_finalize_kernelINS_22Kernel_traits_finalizeILj1280E6__halfS2_S2_S2_fjLb0ELj1024ELj4ENS_18Kernel_traits_baseILj1280ES2_S2_S2_S2_fjLj1024EEEEELb0ELb1EEEvNS_9BwdParamsE --------------------------
	.section	.nv.shared._ZN10layer_norm22ln_bwd_finalize_kernelINS_22Kernel_traits_finalizeILj1280E6__halfS2_S2_S2_fjLb0ELj1024ELj4ENS_18Kernel_traits_baseILj1280ES2_S2_S2_S2_fjLj1024EEEEELb0ELb1EEEvNS_9BwdParamsE,"aw",@nobits
	.sectionflags	@""
	.align	16
.nv.shared._ZN10layer_norm22ln_bwd_finalize_kernelINS_22Kernel_traits_finalizeILj1280E6__halfS2_S2_S2_fjLb0ELj1024ELj4ENS_18Kernel_traits_baseILj1280ES2_S2_S2_S2_fjLj1024EEEEELb0ELb1EEEvNS_9BwdParamsE:
	.zero		9472


//--------------------- .nv.shared._ZN10layer_norm13ln_bwd_kernelINS_13Kernel_traitsI6__halfS2_S2_S2_fjLj1280ELj1ELj4ELj1ELj16ENS_18Kernel_traits_baseILj1280ES2_S2_S2_S2_fjLj128EEEEELb1ELb0ELb1ELb1EEEvNS_9BwdParamsE --------------------------
	.section	.nv.shared._ZN10layer_norm13ln_bwd_kernelINS_13Kernel_traitsI6__halfS2_S2_S2_fjLj1280ELj1ELj4ELj1ELj16ENS_18Kernel_traits_baseILj1280ES2_S2_S2_S2_fjLj128EEEEELb1ELb0ELb1ELb1EEEvNS_9BwdParamsE,"aw",@nobits
	.sectionflags	@""
	.align	16
	.zero		1024


//--------------------- .nv.shared._ZN10layer_norm13ln_bwd_kernelINS_13Kernel_traitsI6__halfS2_S2_S2_fjLj1280ELj1ELj4ELj1ELj16ENS_18Kernel_traits_baseILj1280ES2_S2_S2_S2_fjLj128EEEEELb1ELb1ELb0ELb0EEEvNS_9BwdParamsE --------------------------
	.section	.nv.shared._ZN10layer_norm13ln_bwd_kernelINS_13Kernel_traitsI6__halfS2_S2_S2_fjLj1280ELj1ELj4ELj1ELj16ENS_18Kernel_traits_baseILj1280ES2_S2_S2_S2_fjLj128EEEEELb1ELb1ELb0ELb0EEEvNS_9BwdParamsE,"aw",@nobits
	.sectionflags	@""
	.align	16
	.zero		1024


//--------------------- .nv.shared._ZN10layer_norm13ln_bwd_kernelINS_13Kernel_traitsI6__halfS2_S2_S2_fjLj1280ELj1ELj4ELj1ELj16ENS_18Kernel_traits_baseILj1280ES2_S2_S2_S2_fjLj128EEEEELb1ELb1ELb0ELb1EEEvNS_9BwdParamsE --------------------------
	.section	.nv.shared._ZN10layer_norm13ln_bwd_kernelINS_13Kernel_traitsI6__halfS2_S2_S2_fjLj1280ELj1ELj4ELj1ELj16ENS_18Kernel_traits_baseILj1280ES2_S2_S2_S2_fjLj128EEEEELb1ELb1ELb0ELb1EEEvNS_9BwdParamsE,"aw",@nobits
	.sectionflags	@""
	.align	16
	.zero		1024


//--------------------- .nv.shared._ZN10layer_norm22ln_bwd_finalize_kernelINS_22Kernel_traits_finalizeILj1280E6__halfS2_S2_S2_fjLb1ELj1024ELj4ENS_18Kernel_traits_baseILj1280ES2_S2_S2_S2_fjLj1024EEEEELb1ELb0EEEvNS_9BwdParamsE --------------------------
	.section	.nv.shared._ZN10layer_norm22ln_bwd_finalize_kernelINS_22Kernel_traits_finalizeILj1280E6__halfS2_S2_S2_fjLb1ELj1024ELj4ENS_18Kernel_traits_baseILj1280ES2_S2_S2_S2_fjLj1024EEEEELb1ELb0EEEvNS_9BwdParamsE,"aw",@nobits
	.sectionflags	@""
	.align	16
.nv.shared._ZN10layer_norm22ln_bwd_finalize_kernelINS_22Kernel_traits_finalizeILj1280E6__halfS2_S2_S2_fjLb1ELj1024ELj4ENS_18Kernel_traits_baseILj1280ES2_S2_S2_S2_fjLj1024EEEEELb1ELb0EEEvNS_9BwdParamsE:
	.zero		13696


//--------------------- .nv.shared._ZN10layer_norm13ln_bwd_kernelINS_13Kernel_traitsI6__halfS2_S2_S2_fjLj1280ELj1ELj4ELj1ELj16ENS_18Kernel_traits_baseILj1280ES2_S2_S2_S2_fjLj128EEEEELb1ELb1ELb1ELb0EEEvNS_9BwdParamsE --------------------------
	.section	.nv.shared._ZN10layer_norm13ln_bwd_kernelINS_13Kernel_traitsI6__halfS2_S2_S2_fjLj1280ELj1ELj4ELj1ELj16ENS_18Kernel_traits_baseILj1280ES2_S2_S2_S2_fjLj128EEEEELb1ELb1ELb1ELb0EEEvNS_9BwdParamsE,"aw",@nobits
	.sectionflags	@""
	.align	16
	.zero		1024


//--------------------- .nv.shared._ZN10layer_norm22ln_bwd_finalize_kernelINS_22Kernel_traits_finalizeILj1280E6__halfS2_S2_S2_fjLb1ELj1024ELj4ENS_18Kernel_traits_baseILj1280ES2_S2_S2_S2_fjLj1024EEEEELb1ELb1EEEvNS_9BwdParamsE --------------------------
	.section	.nv.shared._ZN10layer_norm22ln_bwd_finalize_kernelINS_22Kernel_traits_finalizeILj1280E6__halfS2_S2_S2_fjLb1ELj1024ELj4ENS_18Kernel_traits_baseILj1280ES2_S2_S2_S2_fjLj1024EEEEELb1ELb1EEEvNS_9BwdParamsE,"aw",@nobits
	.sectionflags	@""
	.align	16
.nv.shared._ZN10layer_norm22ln_bwd_finalize_kernelINS_22Kernel_traits_finalizeILj1280E6__halfS2_S2_S2_fjLb1ELj1024ELj4ENS_18Kernel_traits_baseILj1280ES2_S2_S2_S2_fjLj1024EEEEELb1ELb1EEEvNS_9BwdParamsE:
	.zero		13696


//--------------------- .nv.shared._ZN10layer_norm13ln_bwd_kernelINS_13Kernel_traitsI6__halfS2_S2_S2_fjLj1280ELj1ELj4ELj1ELj16ENS_18Kernel_traits_baseILj1280ES2_S2_S2_S2_fjLj128EEEEELb1ELb1ELb1ELb1EEEvNS_9BwdParamsE --------------------------
	.section	.nv.shared._ZN10layer_norm13ln_bwd_kernelINS_13Kernel_traitsI6__halfS2_S2_S2_fjLj1280ELj1ELj4ELj1ELj16ENS_18Kernel_traits_baseILj1280ES2_S2_S2_S2_fjLj128EEEEELb1ELb1ELb1ELb1EEEvNS_9BwdParamsE,"aw",@nobits
	.sectionflags	@""
	.align	16
	.zero		1024


//--------------------- .nv.shared._ZN10layer_norm13ln_bwd_kernelINS_13Kernel_traitsIf13__nv_bfloat16S2_S2_fjLj1280ELj1ELj4ELj1ELj16ENS_18Kernel_traits_baseILj1280EfS2_S2_S2_fjLj128EEEEELb0ELb0ELb0ELb0EEEvNS_9BwdParamsE --------------------------
	.section	.nv.shared._ZN10layer_norm13ln_bwd_kernelINS_13Kernel_traitsIf13__nv_bfloat16S2_S2_fjLj1280ELj1ELj4ELj1ELj16ENS_18Kernel_traits_baseILj1280EfS2_S2_S2_fjLj128EEEEELb0ELb0ELb0ELb0EEEvNS_9BwdParamsE,"aw",@nobits
	.sectionflags	@""
	.align	16
	.zero		1024


//--------------------- .nv.shared._ZN10layer_norm13ln_bwd_kernelINS_13Kernel_traitsIf13__nv_bfloat16S2_S2_fjLj1280ELj1ELj4ELj1ELj16ENS_18Kernel_traits_baseILj1280EfS2_S2_S2_fjLj128EEEEELb0ELb0ELb0ELb1EEEvNS_9BwdParamsE --------------------------
	.section	.nv.shared._ZN10layer_norm13ln_bwd_kernelINS_13Kernel_traitsIf13__nv_bfloat16S2_S2_fjLj1280ELj1ELj4ELj1ELj16ENS_18Kernel_traits_baseILj1280EfS2_S2_S2_fjLj128EEEEELb0ELb0ELb0ELb1EEEvNS_9BwdParamsE,"aw",@nobits
	.sectionflags	@""
	.align	16
	.zero		1024


//--------------------- .nv.shared._ZN10layer_norm13ln_bwd_kernelINS_13Kernel_traitsIf13__nv_bfloat16S2_S2_fjLj1280ELj1ELj4ELj1ELj16ENS_18Kernel_traits_baseILj1280EfS2_S2_S2_fjLj128EEEEELb0ELb0ELb1ELb0EEEvNS_9BwdParamsE --------------------------
	.section	.nv.shared._ZN10layer_norm13ln_bwd_kernelINS_13Kernel_traitsIf13__nv_bfloat16S2_S2_fjLj1280ELj1ELj4ELj1ELj16ENS_18Kernel_traits_baseILj1280EfS2_S2_S2_fjLj128EEEEELb0ELb0ELb1ELb0EEEvNS_9BwdParamsE,"aw",@nobits
	.sectionflags	@""
	.align	16
	.zero		1024


//--------------------- .nv.shared._ZN10layer_norm13ln_bwd_kernelINS_13Kernel_traitsIf13__nv_bfloat16S2_S2_fjLj1280ELj1ELj4ELj1ELj16ENS_18Kernel_traits_baseILj1280EfS2_S2_S2_fjLj128EEEEELb0ELb0ELb1ELb1EEEvNS_9BwdParamsE --------------------------
	.section	.nv.shared._ZN10layer_norm13ln_bwd_kernelINS_13Kernel_traitsIf13__nv_bfloat16S2_S2_fjLj1280ELj1ELj4ELj1ELj16ENS_18Kernel_traits_baseILj1280EfS2_S2_S2_fjLj128EEEEELb0ELb0ELb1ELb1EEEvNS_9BwdParamsE,"aw",@nobits
	.sectionflags	@""
	.align	16
	.zero		1024


//--------------------- .nv.shared._ZN10layer_norm13ln_bwd_kernelINS_13Kernel_traitsIf13__nv_bfloat16S2_S2_fjLj1280ELj1ELj4ELj1ELj16ENS_18Kernel_traits_baseILj1280EfS2_S2_S2_fjLj128EEEEELb0ELb1ELb0ELb0EEEvNS_9BwdParamsE --------------------------
	.section	.nv.shared._ZN10layer_norm13ln_bwd_kernelINS_13Kernel_traitsIf13__nv_bfloat16S2_S2_fjLj1280ELj1ELj4ELj1ELj16ENS_18Kernel_traits_baseILj1280EfS2_S2_S2_fjLj128EEEEELb0ELb1ELb0ELb0EEEvNS_9BwdParamsE,"aw",@nobits
	.sectionflags	@""
	.align	16
	.zero		1024


//--------------------- .nv.shared._ZN10layer_norm13ln_bwd_kernelINS_13Kernel_traitsIf13__nv_bfloat16S2_S2_fjLj1280ELj1ELj4ELj1ELj16ENS_18Kernel_traits_baseILj1280EfS2_S2_S2_fjLj128EEEEELb0ELb1ELb0ELb1EEEvNS_9BwdParamsE --------------------------
	.section	.nv.shared._ZN10layer_norm13ln_bwd_kernelINS_13Kernel_traitsIf13__nv_bfloat16S2_S2_fjLj1280ELj1ELj4ELj1ELj16ENS_18Kernel_traits_baseILj1280EfS2_S2_S2_fjLj128EEEEELb0ELb1ELb0ELb1EEEvNS_9BwdParamsE,"aw",@nobits
	.sectionflags	@""
	.align	16
	.zero		1024


//--------------------- .nv.shared._ZN10layer_norm13ln_bwd_kernelINS_13Kernel_traitsIf13__nv_bfloat16S2_S2_fjLj1280ELj1ELj4ELj1ELj16ENS_18Kernel_traits_baseILj1280EfS2_S2_S2_fjLj128EEEEELb0ELb1ELb1ELb0EEEvNS_9BwdParamsE --------------------------
	.section	.nv.shared._ZN10layer_norm13ln_bwd_kernelINS_13Kernel_traitsIf13__nv_bfloat16S2_S2_fjLj1280ELj1ELj4ELj1ELj16ENS_18Kernel_traits_baseILj1280EfS2_S2_S2_fjLj128EEEEELb0ELb1ELb1ELb0EEEvNS_9BwdParamsE,"aw",@nobits
	.sectionflags	@""
	.align	16
	.zero		1024


//--------------------- .nv.shared._ZN10layer_norm13ln_bwd_kernelINS_13Kernel_traitsIf13__nv_bfloat16S2_S2_fjLj1280ELj1ELj4ELj1ELj16ENS_18Kernel_traits_baseILj1280EfS2_S2_S2_fjLj128EEEEELb0ELb1ELb1ELb1EEEvNS_9BwdParamsE --------------------------
	.section	.nv.shared._ZN10layer_norm13ln_bwd_kernelINS_13Kernel_traitsIf13__nv_bfloat16S2_S2_fjLj1280ELj1ELj4ELj1ELj16ENS_18Kernel_traits_baseILj1280EfS2_S2_S2_fjLj128EEEEELb0ELb1ELb1ELb1EEEvNS_9BwdParamsE,"aw",@nobits
	.sectionflags	@""
	.align	16
	.zero		1024


//--------------------- .nv.shared._ZN10layer_norm13ln_bwd_kernelINS_13Kernel_traitsIf13__nv_bfloat16S2_S2_fjLj1280ELj1ELj4ELj1ELj16ENS_18Kernel_traits_baseILj1280EfS2_S2_S2_fjLj128EEEEELb1ELb0ELb0ELb0EEEvNS_9BwdParamsE --------------------------
	.section	.nv.shared._ZN10layer_norm13ln_bwd_kernelINS_13Kernel_traitsIf13__nv_bfloat16S2_S2_fjLj1280ELj1ELj4ELj1ELj16ENS_18Kernel_traits_baseILj1280EfS2_S2_S2_fjLj128EEEEELb1ELb0ELb0ELb0EEEvNS_9BwdParamsE,"aw",@nobits
	.sectionflags	@""
	.align	16
	.zero		1024


//--------------------- .nv.shared._ZN10layer_norm13ln_bwd_kernelINS_13Kernel_traitsIf13__nv_bfloat16S2_S2_fjLj1280ELj1ELj4ELj1ELj16ENS_18Kernel_traits_baseILj1280EfS2_S2_S2_fjLj128EEEEELb1ELb0ELb0ELb1EEEvNS_9BwdParamsE --------------------------
	.section	.nv.shared._ZN10layer_norm13ln_bwd_kernelINS_13Kernel_traitsIf13__nv_bfloat16S2_S2_fjLj1280ELj1ELj4ELj1ELj16ENS_18Kernel_traits_baseILj1280EfS2_S2_S2_fjLj128EEEEELb1ELb0ELb0ELb1EEEvNS_9BwdParamsE,"aw",@nobits
	.sectionflags	@""
	.align	16
	.zero		1024


//--------------------- .nv.shared._ZN10layer_norm22ln_bwd_finalize_kernelINS_22Kernel_traits_finalizeILj1280Ef13__nv_bfloat16S2_S2_fjLb0ELj1024ELj4ENS_18Kernel_traits_baseILj1280EfS2_S2_S2_fjLj1024EEEEELb0ELb0EEEvNS_9BwdParamsE --------------------------
	.section	.nv.shared._ZN10layer_norm22ln_bwd_finalize_kernelINS_22Kernel_traits_finalizeILj1280Ef13__nv_bfloat16S2_S2_fjLb0ELj1024ELj4ENS_18Kernel_traits_baseILj1280EfS2_S2_S2_fjLj1024EEEEELb0ELb0EEEvNS_9BwdParamsE,"aw",@nobits
	.sectionflags	@""
	.align	16
.nv.shared._ZN10layer_norm22ln_bwd_finalize_kernelINS_22Kernel_traits_finalizeILj1280Ef13__nv_bfloat16S2_S2_fjLb0ELj1024ELj4ENS_18Kernel_traits_baseILj1280EfS2_S2_S2_fjLj1024EEEEELb0ELb0EEEvNS_9BwdParamsE:
	.zero		9472


//--------------------- .nv.shared._ZN10layer_norm13ln_bwd_kernelINS_13Kernel_traitsIf13__nv_bfloat16S2_S2_fjLj1280ELj1ELj4ELj1ELj16ENS_18Kernel_traits_baseILj1280EfS2_S2_S2_fjLj128EEEEELb1ELb0ELb1ELb0EEEvNS_9BwdParamsE --------------------------
	.section	.nv.shared._ZN10layer_norm13ln_bwd_kernelINS_13Kernel_traitsIf13__nv_bfloat16S2_S2_fjLj1280ELj1ELj4ELj1ELj16ENS_18Kernel_traits_baseILj1280EfS2_S2_S2_fjLj128EEEEELb1ELb0ELb1ELb0EEEvNS_9BwdParamsE,"aw",@nobits
	.sectionflags	@""
	.align	16
	.zero		1024


//--------------------- .nv.shared._ZN10layer_norm22ln_bwd_finalize_kernelINS_22Kernel_traits_finalizeILj1280Ef13__nv_bfloat16S2_S2_fjLb0ELj1024ELj4ENS_18Kernel_traits_baseILj1280EfS2_S2_S2_fjLj1024EEEEELb0ELb1EEEvNS_9BwdParamsE --------------------------
	.section	.nv.shared._ZN10layer_norm22ln_bwd_finalize_kernelINS_22Kernel_traits_finalizeILj1280Ef13__nv_bfloat16S2_S2_fjLb0ELj1024ELj4ENS_18Kernel_traits_baseILj1280EfS2_S2_S2_fjLj1024EEEEELb0ELb1EEEvNS_9BwdParamsE,"aw",@nobits
	.sectionflags	@""
	.align	16
.nv.shared._ZN10layer_norm22ln_bwd_finalize_kernelINS_22Kernel_traits_finalizeILj1280Ef13__nv_bfloat16S2_S2_fjLb0ELj1024ELj4ENS_18Kernel_traits_baseILj1280EfS2_S2_S2_fjLj1024EEEEELb0ELb1EEEvNS_9BwdParamsE:
	.zero		9472


//--------------------- .nv.shared._ZN10layer_norm13ln_bwd_kernelINS_13Kernel_traitsIf13__nv_bfloat16S2_S2_fjLj1280ELj1ELj4ELj1ELj16ENS_18Kernel_traits_baseILj1280EfS2_S2_S2_fjLj128EEEEELb1ELb0ELb1ELb1EEEvNS_9BwdParamsE --------------------------
	.section	.nv.shared._ZN10layer_norm13ln_bwd_kernelINS_13Kernel_traitsIf13__nv_bfloat16S2_S2_fjLj1280ELj1ELj4ELj1ELj16ENS_18Kernel_traits_baseILj1280EfS2_S2_S2_fjLj128EEEEELb1ELb0ELb1ELb1EEEvNS_9BwdParamsE,"aw",@nobits
	.sectionflags	@""
	.align	16
	.zero		1024


//--------------------- .nv.shared._ZN10layer_norm13ln_bwd_kernelINS_13Kernel_traitsIf13__nv_bfloat16S2_S2_fjLj1280ELj1ELj4ELj1ELj16ENS_18Kernel_traits_baseILj1280EfS2_S2_S2_fjLj128EEEEELb1ELb1ELb0ELb0EEEvNS_9BwdParamsE --------------------------
	.section	.nv.shared._ZN10layer_norm13ln_bwd_kernelINS_13Kernel_traitsIf13__nv_bfloat16S2_S2_fjLj1280ELj1ELj4ELj1ELj16ENS_18Kernel_traits_baseILj1280EfS2_S2_S2_fjLj128EEEEELb1ELb1ELb0ELb0EEEvNS_9BwdParamsE,"aw",@nobits
	.sectionflags	@""
	.align	16
	.zero		1024


//--------------------- .nv.shared._ZN10layer_norm13ln_bwd_kernelINS_13Kernel_traitsIf13__nv_bfloat16S2_S2_fjLj1280ELj1ELj4ELj1ELj16ENS_18Kernel_traits_baseILj1280EfS2_S2_S2_fjLj128EEEEELb1ELb1ELb0ELb1EEEvNS_9BwdParamsE --------------------------
	.section	.nv.shared._ZN10layer_norm13ln_bwd_kernelINS_13Kernel_traitsIf13__nv_bfloat16S2_S2_fjLj1280ELj1ELj4ELj1ELj16ENS_18Kernel_traits_baseILj1280EfS2_S2_S2_fjLj128EEEEELb1ELb1ELb0ELb1EEEvNS_9BwdParamsE,"aw",@nobits
	.sectionflags	@""
	.align	16
	.zero		1024


//--------------------- .nv.shared._ZN10layer_norm22ln_bwd_finalize_kernelINS_22Kernel_traits_finalizeILj1280Ef13__nv_bfloat16S2_S2_fjLb1ELj1024ELj4ENS_18Kernel_traits_baseILj1280EfS2_S2_S2_fjLj1024EEEEELb1ELb0EEEvNS_9BwdParamsE --------------------------
	.section	.nv.shared._ZN10layer_norm22ln_bwd_finalize_kernelINS_22Kernel_traits_finalizeILj1280Ef13__nv_bfloat16S2_S2_fjLb1ELj1024ELj4ENS_18Kernel_traits_baseILj1280EfS2_S2_S2_fjLj1024EEEEELb1ELb0EEEvNS_9BwdParamsE,"aw",@nobits
	.sectionflags	@""
	.align	16
.nv.shared._ZN10layer_norm22ln_bwd_finalize_kernelINS_22Kernel_traits_finalizeILj1280Ef13__nv_bfloat16S2_S2_fjLb1ELj1024ELj4ENS_18Kernel_traits_baseILj1280EfS2_S2_S2_fjLj1024EEEEELb1ELb0EEEvNS_9BwdParamsE:
	.zero		13696


//--------------------- .nv.shared._ZN10layer_norm13ln_bwd_kernelINS_13Kernel_traitsIf13__nv_bfloat16S2_S2_fjLj1280ELj1ELj4ELj1ELj16ENS_18Kernel_traits_baseILj1280EfS2_S2_S2_fjLj128EEEEELb1ELb1ELb1ELb0EEEvNS_9BwdParamsE --------------------------
	.section	.nv.shared._ZN10layer_norm13ln_bwd_kernelINS_13Kernel_traitsIf13__nv_bfloat16S2_S2_fjLj1280ELj1ELj4ELj1ELj16ENS_18Kernel_traits_baseILj1280EfS2_S2_S2_fjLj128EEEEELb1ELb1ELb1ELb0EEEvNS_9BwdParamsE,"aw",@nobits
	.sectionflags	@""
	.align	16
	.zero		1024


//--------------------- .nv.shared._ZN10layer_norm22ln_bwd_finalize_kernelINS_22Kernel_traits_finalizeILj1280Ef13__nv_bfloat16S2_S2_fjLb1ELj1024ELj4ENS_18Kernel_traits_baseILj1280EfS2_S2_S2_fjLj1024EEEEELb1ELb1EEEvNS_9BwdParamsE --------------------------
	.section	.nv.shared._ZN10layer_norm22ln_bwd_finalize_kernelINS_22Kernel_traits_finalizeILj1280Ef13__nv_bfloat16S2_S2_fjLb1ELj1024ELj4ENS_18Kernel_traits_baseILj1280EfS2_S2_S2_fjLj1024EEEEELb1ELb1EEEvNS_9BwdParamsE,"aw",@nobits
	.sectionflags	@""
	.align	16
.nv.shared._ZN10layer_norm22ln_bwd_finalize_kernelINS_22Kernel_traits_finalizeILj1280Ef13__nv_bfloat16S2_S2_fjLb1ELj1024ELj4ENS_18Kernel_traits_baseILj1280EfS2_S2_S2_fjLj1024EEEEELb1ELb1EEEvNS_9BwdParamsE:
	.zero		13696


//--------------------- .nv.shared._ZN10layer_norm13ln_bwd_kernelINS_13Kernel_traitsIf13__nv_bfloat16S2_S2_fjLj1280ELj1ELj4ELj1ELj16ENS_18Kernel_traits_baseILj1280EfS2_S2_S2_fjLj128EEEEELb1ELb1ELb1ELb1EEEvNS_9BwdParamsE --------------------------
	.section	.nv.shared._ZN10layer_norm13ln_bwd_kernelINS_13Kernel_traitsIf13__nv_bfloat16S2_S2_fjLj1280ELj1ELj4ELj1ELj16ENS_18Kernel_traits_baseILj1280EfS2_S2_S2_fjLj128EEEEELb1ELb1ELb1ELb1EEEvNS_9BwdParamsE,"aw",@nobits
	.sectionflags	@""
	.align	16
	.zero		1024


//--------------------- .nv.shared._ZN10layer_norm13ln_bwd_kernelINS_13Kernel_traitsI13__nv_bfloat16S2_fS2_fjLj1280ELj1ELj4ELj1ELj16ENS_18Kernel_traits_baseILj1280ES2_S2_fS2_fjLj128EEEEELb0ELb0ELb0ELb0EEEvNS_9BwdParamsE --------------------------
	.section	.nv.shared._ZN10layer_norm13ln_bwd_kernelINS_13Kernel_traitsI13__nv_bfloat16S2_fS2_fjLj1280ELj1ELj4ELj1ELj16ENS_18Kernel_traits_baseILj1280ES2_S2_fS2_fjLj128EEEEELb0ELb0ELb0ELb0EEEvNS_9BwdParamsE,"aw",@nobits
	.sectionflags	@""
	.align	16
	.zero		1024


//--------------------- .nv.shared._ZN10layer_norm13ln_bwd_kernelINS_13Kernel_traitsI13__nv_bfloat16S2_fS2_fjLj1280ELj1ELj4ELj1ELj16ENS_18Kernel_traits_baseILj1280ES2_S2_fS2_fjLj128EEEEELb0ELb0ELb0ELb1EEEvNS_9BwdParamsE --------------------------
	.section	.nv.shared._ZN10layer_norm13ln_bwd_kernelINS_13Kernel_traitsI13__nv_bfloat16S2_fS2_fjLj1280ELj1ELj4ELj1ELj16ENS_18Kernel_traits_baseILj1280ES2_S2_fS2_fjLj128EEEEELb0ELb0ELb0ELb1EEEvNS_9BwdParamsE,"aw",@nobits
	.sectionflags	@""
	.align	16
	.zero		1024


//--------------------- .nv.shared._ZN10layer_norm13ln_bwd_kernelINS_13Kernel_traitsI13__nv_bfloat16S2_fS2_fjLj1280ELj1ELj4ELj1ELj16ENS_18Kernel_traits_baseILj1280ES2_S2_fS2_fjLj128EEEEELb0ELb0ELb1ELb0EEEvNS_9BwdParamsE --------------------------
	.section	.nv.shared._ZN10layer_norm13ln_bwd_kernelINS_13Kernel_traitsI13__nv_bfloat16S2_fS2_fjLj1280ELj1ELj4ELj1ELj16ENS_18Kernel_traits_baseILj1280ES2_S2_fS2_fjLj128EEEEELb0ELb0ELb1ELb0EEEvNS_9BwdParamsE,"aw",@nobits
	.sectionflags	@""
	.align	16
	.zero		1024


//--------------------- .nv.shared._ZN10layer_norm13ln_bwd_kernelINS_13Kernel_traitsI13__nv_bfloat16S2_fS2_fjLj1280ELj1ELj4ELj1ELj16ENS_18Kernel_traits_baseILj1280ES2_S2_fS2_fjLj128EEEEELb0ELb0ELb1ELb1EEEvNS_9BwdParamsE --------------------------
	.section	.nv.shared._ZN10layer_norm13ln_bwd_kernelINS_13Kernel_traitsI13__nv_bfloat16S2_fS2_fjLj1280ELj1ELj4ELj1ELj16ENS_18Kernel_traits_baseILj1280ES2_S2_fS2_fjLj128EEEEELb0ELb0ELb1ELb1EEEvNS_9BwdParamsE,"aw",@nobits
	.sectionflags	@""
	.align	16
	.zero		1024


//--------------------- .nv.shared._ZN10layer_norm13ln_bwd_kernelINS_13Kernel_traitsI13__nv_bfloat16S2_fS2_fjLj1280ELj1ELj4ELj1ELj16ENS_18Kernel_traits_baseILj1280ES2_S2_fS2_fjLj128EEEEELb0ELb1ELb0ELb0EEEvNS_9BwdParamsE --------------------------
	.section	.nv.shared._ZN10layer_norm13ln_bwd_kernelINS_13Kernel_traitsI13__nv_bfloat16S2_fS2_fjLj1280ELj1ELj4ELj1ELj16ENS_18Kernel_traits_baseILj1280ES2_S2_fS2_fjLj128EEEEELb0ELb1ELb0ELb0EEEvNS_9BwdParamsE,"aw",@nobits
	.sectionflags	@""
	.align	16
	.zero		1024


//--------------------- .nv.shared._ZN10layer_norm13ln_bwd_kernelINS_13Kernel_traitsI13__nv_bfloat16S2_fS2_fjLj1280ELj1ELj4ELj1ELj16ENS_18Kernel_traits_baseILj1280ES2_S2_fS2_fjLj128EEEEELb0ELb1ELb0ELb1EEEvNS_9BwdParamsE --------------------------
	.section	.nv.shared._ZN10layer_norm13ln_bwd_kernelINS_13Kernel_traitsI13__nv_bfloat16S2_fS2_fjLj1280ELj1ELj4ELj1ELj16ENS_18Kernel_traits_baseILj1280ES2_S2_fS2_fjLj128EEEEELb0ELb1ELb0ELb1EEEvNS_9BwdParamsE,"aw",@nobits
	.sectionflags	@""
	.align	16
	.zero		1024


//--------------------- .nv.shared._ZN10layer_norm13ln_bwd_kernelINS_13Kernel_traitsI13__nv_bfloat16S2_fS2_fjLj1280ELj1ELj4ELj1ELj16ENS_18Kernel_traits_baseILj1280ES2_S2_fS2_fjLj128EEEEELb0ELb1ELb1ELb0EEEvNS_9BwdParamsE --------------------------
	.section	.nv.shared._ZN10layer_norm13ln_bwd_kernelINS_13Kernel_traitsI13__nv_bfloat16S2_fS2_fjLj1280ELj1ELj4ELj1ELj16ENS_18Kernel_traits_baseILj1280ES2_S2_fS2_fjLj128EEEEELb0ELb1ELb1ELb0EEEvNS_9BwdParamsE,"aw",@nobits
	.sectionflags	@""
	.align	16
	.zero		1024


//--------------------- .nv.shared._ZN10layer_norm13ln_bwd_kernelINS_13Kernel_traitsI13__nv_bfloat16S2_fS2_fjLj1280ELj1ELj4ELj1ELj16ENS_18Kernel_traits_baseILj1280ES2_S2_fS2_fjLj128EEEEELb0ELb1ELb1ELb1EEEvNS_9BwdParamsE --------------------------
	.section	.nv.shared._ZN10layer_norm13ln_bwd_kernelINS_13Kernel_traitsI13__nv_bfloat16S2_fS2_fjLj1280ELj1ELj4ELj1ELj16ENS_18Kernel_traits_baseILj1280ES2_S2_fS2_fjLj128EEEEELb0ELb1ELb1ELb1EEEvNS_9BwdParamsE,"aw",@nobits
	.sectionflags	@""
	.align	16
	.zero		1024


//--------------------- .nv.shared._ZN10layer_norm13ln_bwd_kernelINS_13Kernel_traitsI13__nv_bfloat16S2_fS2_fjLj1280ELj1ELj4ELj1ELj16ENS_18Kernel_traits_baseILj1280ES2_S2_fS2_fjLj128EEEEELb1ELb0ELb0ELb0EEEvNS_9BwdParamsE --------------------------
	.section	.nv.shared._ZN10layer_norm13ln_bwd_kernelINS_13Kernel_traitsI13__nv_bfloat16S2_fS2_fjLj1280ELj1ELj4ELj1ELj16ENS_18Kernel_traits_baseILj1280ES2_S2_fS2_fjLj128EEEEELb1ELb0ELb0ELb0EEEvNS_9BwdParamsE,"aw",@nobits
	.sectionflags	@""
	.align	16
	.zero		1024


//--------------------- .nv.shared._ZN10layer_norm13ln_bwd_kernelINS_13Kernel_traitsI13__nv_bfloat16S2_fS2_fjLj1280ELj1ELj4ELj1ELj16ENS_18Kernel_traits_baseILj1280ES2_S2_fS2_fjLj128EEEEELb1ELb0ELb0ELb1EEEvNS_9BwdParamsE --------------------------
	.section	.nv.shared._ZN10layer_norm13ln_bwd_kernelINS_13Kernel_traitsI13__nv_bfloat16S2_fS2_fjLj1280ELj1ELj4ELj1ELj16ENS_18Kernel_traits_baseILj1280ES2_S2_fS2_fjLj128EEEEELb1ELb0ELb0ELb1EEEvNS_9BwdParamsE,"aw",@nobits
	.sectionflags	@""
	.align	16
	.zero		1024


//--------------------- .nv.shared._ZN10layer_norm22ln_bwd_finalize_kernelINS_22Kernel_traits_finalizeILj1280E13__nv_bfloat16S2_fS2_fjLb0ELj1024ELj4ENS_18Kernel_traits_baseILj1280ES2_S2_fS2_fjLj1024EEEEELb0ELb0EEEvNS_9BwdParamsE --------------------------
	.section	.nv.shared._ZN10layer_norm22ln_bwd_finalize_kernelINS_22Kernel_traits_finalizeILj1280E13__nv_bfloat16S2_fS2_fjLb0ELj1024ELj4ENS_18Kernel_traits_baseILj1280ES2_S2_fS2_fjLj1024EEEEELb0ELb0EEEvNS_9BwdParamsE,"aw",@nobits
	.sectionflags	@""
	.align	16
.nv.shared._ZN10layer_norm22ln_bwd_finalize_kernelINS_22Kernel_traits_finalizeILj1280E13__nv_bfloat16S2_fS2_fjLb0ELj1024ELj4ENS_18Kernel_traits_baseILj1280ES2_S2_fS2_fjLj1024EEEEELb0ELb0EEEvNS_9BwdParamsE:
	.zero		9472


//--------------------- .nv.shared._ZN10layer_norm13ln_bwd_kernelINS_13Kernel_traitsI13__nv_bfloat16S2_fS2_fjLj1280ELj1ELj4ELj1ELj16ENS_18Kernel_traits_baseILj1280ES2_S2_fS2_fjLj128EEEEELb1ELb0ELb1ELb0EEEvNS_9BwdParamsE --------------------------
	.section	.nv.shared._ZN10layer_norm13ln_bwd_kernelINS_13Kernel_traitsI13__nv_bfloat16S2_fS2_fjLj1280ELj1ELj4ELj1ELj16ENS_18Kernel_traits_baseILj1280ES2_S2_fS2_fjLj128EEEEELb1ELb0ELb1ELb0EEEvNS_9BwdParamsE,"aw",@nobits
	.sectionflags	@""
	.align	16
	.zero		1024


//--------------------- .nv.shared._ZN10layer_norm22ln_bwd_finalize_kernelINS_22Kernel_traits_finalizeILj1280E13__nv_bfloat16S2_fS2_fjLb0ELj1024ELj4ENS_18Kernel_traits_baseILj1280ES2_S2_fS2_fjLj1024EEEEELb0ELb1EEEvNS_9BwdParamsE --------------------------
	.section	.nv.shared._ZN10layer_norm22ln_bwd_finalize_kernelINS_22Kernel_traits_finalizeILj1280E13__nv_bfloat16S2_fS2_fjLb0ELj1024ELj4ENS_18Kernel_traits_baseILj1280ES2_S2_fS2_fjLj1024EEEEELb0ELb1EEEvNS_9BwdParamsE,"aw",@nobits
	.sectionflags	@""
	.align	16
.nv.shared._ZN10layer_norm22ln_bwd_finalize_kernelINS_22Kernel_traits_finalizeILj1280E13__nv_bfloat16S2_fS2_fjLb0ELj1024ELj4ENS_18Kernel_traits_baseILj1280ES2_S2_fS2_fjLj1024EEEEELb0ELb1EEEvNS_9BwdParamsE:
	.zero		9472


//--------------------- .nv.shared._ZN10layer_norm13ln_bwd_kernelINS_13Kernel_traitsI13__nv_bfloat16S2_fS2_fjLj1280ELj1ELj4ELj1ELj16ENS_18Kernel_traits_baseILj1280ES2_S2_fS2_fjLj128EEEEELb1ELb0ELb1ELb1EEEvNS_9BwdParamsE --------------------------
	.section	.nv.shared._ZN10layer_norm13ln_bwd_kernelINS_13Kernel_traitsI13__nv_bfloat16S2_fS2_fjLj1280ELj1ELj4ELj1ELj16ENS_18Kernel_traits_baseILj1280ES2_S2_fS2_fjLj128EEEEELb1ELb0ELb1ELb1EEEvNS_9BwdParamsE,"aw",@nobits
	.sectionflags	@""
	.align	16
	.zero		1024


//--------------------- .nv.shared._ZN10layer_norm13ln_bwd_kernelINS_13Kernel_traitsI13__nv_bfloat16S2_fS2_fjLj1280ELj1ELj4ELj1ELj16ENS_18Kernel_traits_baseILj1280ES2_S2_fS2_fjLj128EEEEELb1ELb1ELb0ELb0EEEvNS_9BwdParamsE --------------------------
	.section	.nv.shared._ZN10layer_norm13ln_bwd_kernelINS_13Kernel_traitsI13__nv_bfloat16S2_fS2_fjLj1280ELj1ELj4ELj1ELj16ENS_18Kernel_traits_baseILj1280ES2_S2_fS2_fjLj128EEEEELb1ELb1ELb0ELb0EEEvNS_9BwdParamsE,"aw",@nobits
	.sectionflags	@""
	.align	16
	.zero		1024


//--------------------- .nv.shared._ZN10layer_norm13ln_bwd_kernelINS_13Kernel_traitsI13__nv_bfloat16S2_fS2_fjLj1280ELj1ELj4ELj1ELj16ENS_18Kernel_traits_baseILj1280ES2_S2_fS2_fjLj128EEEEELb1ELb1ELb0ELb1EEEvNS_9BwdParamsE --------------------------
	.section	.nv.shared._ZN10layer_norm13ln_bwd_kernelINS_13Kernel_traitsI13__nv_bfloat16S2_fS2_fjLj1280ELj1ELj4ELj1ELj16ENS_18Kernel_traits_baseILj1280ES2_S2_fS2_fjLj128EEEEELb1ELb1ELb0ELb1EEEvNS_9BwdParamsE,"aw",@nobits
	.sectionflags	@""
	.align	16
	.zero		1024


//--------------------- .nv.shared._ZN10layer_norm22ln_bwd_finalize_kernelINS_22Kernel_traits_finalizeILj1280E13__nv_bfloat16S2_fS2_fjLb1ELj1024ELj4ENS_18Kernel_traits_baseILj1280ES2_S2_fS2_fjLj1024EEEEELb1ELb0EEEvNS_9BwdParamsE --------------------------
	.section	.nv.shared._ZN10layer_norm22ln_bwd_finalize_kernelINS_22Kernel_traits_finalizeILj1280E13__nv_bfloat16S2_fS2_fjLb1ELj1024ELj4ENS_18Kernel_traits_baseILj1280ES2_S2_fS2_fjLj1024EEEEELb1ELb0EEEvNS_9BwdParamsE,"aw",@nobits
	.sectionflags	@""
	.align	16
.nv.shared._ZN10layer_norm22ln_bwd_finalize_kernelINS_22Kernel_traits_finalizeILj1280E13__nv_bfloat16S2_fS2_fjLb1ELj1024ELj4ENS_18Kernel_traits_baseILj1280ES2_S2_fS2_fjLj1024EEEEELb1ELb0EEEvNS_9BwdParamsE:
	.zero		13696


//--------------------- .nv.shared._ZN10layer_norm13ln_bwd_kernelINS_13Kernel_traitsI13__nv_bfloat16S2_fS2_fjLj1280ELj1ELj4ELj1ELj16ENS_18Kernel_traits_baseILj1280ES2_S2_fS2_fjLj128EEEEELb1ELb1ELb1ELb0EEEvNS_9BwdParamsE --------------------------
	.section	.nv.shared._ZN10layer_norm13ln_bwd_kernelINS_13Kernel_traitsI13__nv_bfloat16S2_fS2_fjLj1280ELj1ELj4ELj1ELj16ENS_18Kernel_traits_baseILj1280ES2_S2_fS2_fjLj128EEEEELb1ELb1ELb1ELb0EEEvNS_9BwdParamsE,"aw",@nobits
	.sectionflags	@""
	.align	16
	.zero		1024


//--------------------- .nv.shared._ZN10layer_norm22ln_bwd_finalize_kernelINS_22Kernel_traits_finalizeILj1280E13__nv_bfloat16S2_fS2_fjLb1ELj1024ELj4ENS_18Kernel_traits_baseILj1280ES2_S2_fS2_fjLj1024EEEEELb1ELb1EEEvNS_9BwdParamsE --------------------------
	.section	.nv.shared._ZN10layer_norm22ln_bwd_finalize_kernelINS_22Kernel_traits_finalizeILj1280E13__nv_bfloat16S2_fS2_fjLb1ELj1024ELj4ENS_18Kernel_traits_baseILj1280ES2_S2_fS2_fjLj1024EEEEELb1ELb1EEEvNS_9BwdParamsE,"aw",@nobits
	.sectionflags	@""
	.align	16
.nv.shared._ZN10layer_norm22ln_bwd_finalize_kernelINS_22Kernel_traits_finalizeILj1280E13__nv_bfloat16S2_fS2_fjLb1ELj1024ELj4ENS_18Kernel_traits_baseILj1280ES2_S2_fS2_fjLj1024EEEEELb1ELb1EEEvNS_9BwdParamsE:
	.zero		13696


//--------------------- .nv.shared._ZN10layer_norm13ln_bwd_kernelINS_13Kernel_traitsI13__nv_bfloat16S2_fS2_fjLj1280ELj1ELj4ELj1ELj16ENS_18Kernel_traits_baseILj1280ES2_S2_fS2_fjLj128EEEEELb1ELb1ELb1ELb1EEEvNS_9BwdParamsE --------------------------
	.section	.nv.shared._ZN10layer_norm13ln_bwd_kernelINS_13Kernel_traitsI13__nv_bfloat16S2_fS2_fjLj1280ELj1ELj4ELj1ELj16ENS_18Kernel_traits_baseILj1280ES2_S2_fS2_fjLj128EEEEELb1ELb1ELb1ELb1EEEvNS_9BwdParamsE,"aw",@nobits
	.sectionflags	@""
	.align	16
	.zero		1024


//--------------------- .nv.shared._ZN10layer_norm13ln_bwd_kernelINS_13Kernel_traitsIf13__nv_bfloat16fS2_fjLj1280ELj1ELj4ELj1ELj16ENS_18Kernel_traits_baseILj1280EfS2_fS2_fjLj128EEEEELb0ELb0ELb0ELb0EEEvNS_9BwdParamsE --------------------------
	.section	.nv.shared._ZN10layer_norm13ln_bwd_kernelINS_13Kernel_traitsIf13__nv_bfloat16fS2_fjLj1280ELj1ELj4ELj1ELj16ENS_18Kernel_traits_baseILj1280EfS2_fS2_fjLj128EEEEELb0ELb0ELb0ELb0EEEvNS_9BwdParamsE,"aw",@nobits
	.sectionflags	@""
	.align	16
	.zero		1024


//--------------------- .nv.shared._ZN10layer_norm13ln_bwd_kernelINS_13Kernel_traitsIf13__nv_bfloat16fS2_fjLj1280ELj1ELj4ELj1ELj16ENS_18Kernel_traits_baseILj1280EfS2_fS2_fjLj128EEEEELb0ELb0ELb0ELb1EEEvNS_9BwdParamsE --------------------------
	.section	.nv.shared._ZN10layer_norm13ln_bwd_kernelINS_13Kernel_traitsIf13__nv_bfloat16fS2_fjLj1280ELj1ELj4ELj1ELj16ENS_18Kernel_traits_baseILj1280EfS2_fS2_fjLj128EEEEELb0ELb0ELb0ELb1EEEvNS_9BwdParamsE,"aw",@nobits
	.sectionflags	@""
	.align	16
	.zero		1024


//--------------------- .nv.shared._ZN10layer_norm13ln_bwd_kernelINS_13Kernel_traitsIf13__nv_bfloat16fS2_fjLj1280ELj1ELj4ELj1ELj16ENS_18Kernel_traits_baseILj1280EfS2_fS2_fjLj128EEEEELb0ELb0ELb1ELb0EEEvNS_9BwdParamsE --------------------------
	.section	.nv.shared._ZN10layer_norm13ln_bwd_kernelINS_13Kernel_traitsIf13__nv_bfloat16fS2_fjLj1280ELj1ELj4ELj1ELj16ENS_18Kernel_traits_baseILj1280EfS2_fS2_fjLj128EEEEELb0ELb0ELb1ELb0EEEvNS_9BwdParamsE,"aw",@nobits
	.sectionflags	@""
	.align	16
	.zero		1024


//--------------------- .nv.shared._ZN10layer_norm13ln_bwd_kernelINS_13Kernel_traitsIf13__nv_bfloat16fS2_fjLj1280ELj1ELj4ELj1ELj16ENS_18Kernel_traits_baseILj1280EfS2_fS2_fjLj128EEEEELb0ELb0ELb1ELb1EEEvNS_9BwdParamsE --------------------------
	.section	.nv.shared._ZN10layer_norm13ln_bwd_kernelINS_13Kernel_traitsIf13__nv_bfloat16fS2_fjLj1280ELj1ELj4ELj1ELj16ENS_18Kernel_traits_baseILj1280EfS2_fS2_fjLj128EEEEELb0ELb0ELb1ELb1EEEvNS_9BwdParamsE,"aw",@nobits
	.sectionflags	@""
	.align	16
	.zero		1024


//--------------------- .nv.shared._ZN10layer_norm13ln_bwd_kernelINS_13Kernel_traitsIf13__nv_bfloat16fS2_fjLj1280ELj1ELj4ELj1ELj16ENS_18Kernel_traits_baseILj1280EfS2_fS2_fjLj128EEEEELb0ELb1ELb0ELb0EEEvNS_9BwdParamsE --------------------------
	.section	.nv.shared._ZN10layer_norm13ln_bwd_kernelINS_13Kernel_traitsIf13__nv_bfloat16fS2_fjLj1280ELj1ELj4ELj1ELj16ENS_18Kernel_traits_baseILj1280EfS2_fS2_fjLj128EEEEELb0ELb1ELb0ELb0EEEvNS_9BwdParamsE,"aw",@nobits
	.sectionflags	@""
	.align	16
	.zero		1024


//--------------------- .nv.shared._ZN10layer_norm13ln_bwd_kernelINS_13Kernel_traitsIf13__nv_bfloat16fS2_fjLj1280ELj1ELj4ELj1ELj16ENS_18Kernel_traits_baseILj1280EfS2_fS2_fjLj128EEEEELb0ELb1ELb0ELb1EEEvNS_9BwdParamsE --------------------------
	.section	.nv.shared._ZN10layer_norm13ln_bwd_kernelINS_13Kernel_traitsIf13__nv_bfloat16fS2_fjLj1280ELj1ELj4ELj1ELj16ENS_18Kernel_traits_baseILj1280EfS2_fS2_fjLj128EEEEELb0ELb1ELb0ELb1EEEvNS_9BwdParamsE,"aw",@nobits
	.sectionflags	@""
	.align	16
	.zero		1024


//--------------------- .nv.shared._ZN10layer_norm13ln_bwd_kernelINS_13Kernel_traitsIf13__nv_bfloat16fS2_fjLj1280ELj1ELj4ELj1ELj16ENS_18Kernel_traits_baseILj1280EfS2_fS2_fjLj128EEEEELb0ELb1ELb1ELb0EEEvNS_9BwdParamsE --------------------------
	.section	.nv.shared._ZN10layer_norm13ln_bwd_kernelINS_13Kernel_traitsIf13__nv_bfloat16fS2_fjLj1280ELj1ELj4ELj1ELj16ENS_18Kernel_traits_baseILj1280EfS2_fS2_fjLj128EEEEELb0ELb1ELb1ELb0EEEvNS_9BwdParamsE,"aw",@nobits
	.sectionflags	@""
	.align	16
	.zero		1024


//--------------------- .nv.shared._ZN10layer_norm13ln_bwd_kernelINS_13Kernel_traitsIf13__nv_bfloat16fS2_fjLj1280ELj1ELj4ELj1ELj16ENS_18Kernel_traits_baseILj1280EfS2_fS2_fjLj128EEEEELb0ELb1ELb1ELb1EEEvNS_9BwdParamsE --------------------------
	.section	.nv.shared._ZN10layer_norm13ln_bwd_kernelINS_13Kernel_traitsIf13__nv_bfloat16fS2_fjLj1280ELj1ELj4ELj1ELj16ENS_18Kernel_traits_baseILj1280EfS2_fS2_fjLj128EEEEELb0ELb1ELb1ELb1EEEvNS_9BwdParamsE,"aw",@nobits
	.sectionflags	@""
	.align	16
	.zero		1024


//--------------------- .nv.shared._ZN10layer_norm13ln_bwd_kernelINS_13Kernel_traitsIf13__nv_bfloat16fS2_fjLj1280ELj1ELj4ELj1ELj16ENS_18Kernel_traits_baseILj1280EfS2_fS2_fjLj128EEEEELb1ELb0ELb0ELb0EEEvNS_9BwdParamsE --------------------------
	.section	.nv.shared._ZN10layer_norm13ln_bwd_kernelINS_13Kernel_traitsIf13__nv_bfloat16fS2_fjLj1280ELj1ELj4ELj1ELj16ENS_18Kernel_traits_baseILj1280EfS2_fS2_fjLj128EEEEELb1ELb0ELb0ELb0EEEvNS_9BwdParamsE,"aw",@nobits
	.sectionflags	@""
	.align	16
	.zero		1024


//--------------------- .nv.shared._ZN10layer_norm13ln_bwd_kernelINS_13Kernel_traitsIf13__nv_bfloat16fS2_fjLj1280ELj1ELj4ELj1ELj16ENS_18Kernel_traits_baseILj1280EfS2_fS2_fjLj128EEEEELb1ELb0ELb0ELb1EEEvNS_9BwdParamsE --------------------------
	.section	.nv.shared._ZN10layer_norm13ln_bwd_kernelINS_13Kernel_traitsIf13__nv_bfloat16fS2_fjLj1280ELj1ELj4ELj1ELj16ENS_18Kernel_traits_baseILj1280EfS2_fS2_fjLj128EEEEELb1ELb0ELb0ELb1EEEvNS_9BwdParamsE,"aw",@nobits
	.sectionflags	@""
	.align	16
	.zero		1024


//--------------------- .nv.shared._ZN10layer_norm22ln_bwd_finalize_kernelINS_22Kernel_traits_finalizeILj1280Ef13__nv_bfloat16fS2_fjLb0ELj1024ELj4ENS_18Kernel_traits_baseILj1280EfS2_fS2_fjLj1024EEEEELb0ELb0EEEvNS_9BwdParamsE --------------------------
	.section	.nv.shared._ZN10layer_norm22ln_bwd_finalize_kernelINS_22Kernel_traits_finalizeILj1280Ef13__nv_bfloat16fS2_fjLb0ELj1024ELj4ENS_18Kernel_traits_baseILj1280EfS2_fS2_fjLj1024EEEEELb0ELb0EEEvNS_9BwdParamsE,"aw",@nobits
	.sectionflags	@""
	.align	16
.nv.shared._ZN10layer_norm22ln_bwd_finalize_kernelINS_22Kernel_traits_finalizeILj1280Ef13__nv_bfloat16fS2_fjLb0ELj1024ELj4ENS_18Kernel_traits_baseILj1280EfS2_fS2_fjLj1024EEEEELb0ELb0EEEvNS_9BwdParamsE:
	.zero		9472


//--------------------- .nv.shared._ZN10layer_norm13ln_bwd_kernelINS_13Kernel_traitsIf13__nv_bfloat16fS2_fjLj1280ELj1ELj4ELj1ELj16ENS_18Kernel_traits_baseILj1280EfS2_fS2_fjLj128EEEEELb1ELb0ELb1ELb0EEEvNS_9BwdParamsE --------------------------
	.section	.nv.shared._ZN10layer_norm13ln_bwd_kernelINS_13Kernel_traitsIf13__nv_bfloat16fS2_fjLj1280ELj1ELj4ELj1ELj16ENS_18Kernel_traits_baseILj1280EfS2_fS2_fjLj128EEEEELb1ELb0ELb1ELb0EEEvNS_9BwdParamsE,"aw",@nobits
	.sectionflags	@""
	.align	16
	.zero		1024


//--------------------- .nv.shared._ZN10layer_norm22ln_bwd_finalize_kernelINS_22Kernel_traits_finalizeILj1280Ef13__nv_bfloat16fS2_fjLb0ELj1024ELj4ENS_18Kernel_traits_baseILj1280EfS2_fS2_fjLj1024EEEEELb0ELb1EEEvNS_9BwdParamsE --------------------------
	.section	.nv.shared._ZN10layer_norm22ln_bwd_finalize_kernelINS_22Kernel_traits_finalizeILj1280Ef13__nv_bfloat16fS2_fjLb0ELj1024ELj4ENS_18Kernel_traits_baseILj1280EfS2_fS2_fjLj1024EEEEELb0ELb1EEEvNS_9BwdParamsE,"aw",@nobits
	.sectionflags	@""
	.align	16
.nv.shared._ZN10layer_norm22ln_bwd_finalize_kernelINS_22Kernel_traits_finalizeILj1280Ef13__nv_bfloat16fS2_fjLb0ELj1024ELj4ENS_18Kernel_traits_baseILj1280EfS2_fS2_fjLj1024EEEEELb0ELb1EEEvNS_9BwdParamsE:
	.zero		9472


//--------------------- .nv.shared._ZN10layer_norm13ln_bwd_kernelINS_13Kernel_traitsIf13__nv_bfloat16fS2_fjLj1280ELj1ELj4ELj1ELj16ENS_18Kernel_traits_baseILj1280EfS2_fS2_fjLj128EEEEELb1ELb0ELb1ELb1EEEvNS_9BwdParamsE --------------------------
	.section	.nv.shared._ZN10layer_norm13ln_bwd_kernelINS_13Kernel_traitsIf13__nv_bfloat16fS2_fjLj1280ELj1ELj4ELj1ELj16ENS_18Kernel_traits_baseILj1280EfS2_fS2_fjLj128EEEEELb1ELb0ELb1ELb1EEEvNS_9BwdParamsE,"aw",@nobits
	.sectionflags	@""
	.align	16
	.zero		1024


//--------------------- .nv.shared._ZN10layer_norm13ln_bwd_kernelINS_13Kernel_traitsIf13__nv_bfloat16fS2_fjLj1280ELj1ELj4ELj1ELj16ENS_18Kernel_traits_baseILj1280EfS2_fS2_fjLj128EEEEELb1ELb1ELb0ELb0EEEvNS_9BwdParamsE --------------------------
	.section	.nv.shared._ZN10layer_norm13ln_bwd_kernelINS_13Kernel_traitsIf13__nv_bfloat16fS2_fjLj1280ELj1ELj4ELj1ELj16ENS_18Kernel_traits_baseILj1280EfS2_fS2_fjLj128EEEEELb1ELb1ELb0ELb0EEEvNS_9BwdParamsE,"aw",@nobits
	.sectionflags	@""
	.align	16
	.zero		1024


//--------------------- .nv.shared._ZN10layer_norm13ln_bwd_kernelINS_13Kernel_traitsIf13__nv_bfloat16fS2_fjLj1280ELj1ELj4ELj1ELj16ENS_18Kernel_traits_baseILj1280EfS2_fS2_fjLj128EEEEELb1ELb1ELb0ELb1EEEvNS_9BwdParamsE --------------------------
	.section	.nv.shared._ZN10layer_norm13ln_bwd_kernelINS_13Kernel_traitsIf13__nv_bfloat16fS2_fjLj1280ELj1ELj4ELj1ELj16ENS_18Kernel_traits_baseILj1280EfS2_fS2_fjLj128EEEEELb1ELb1ELb0ELb1EEEvNS_9BwdParamsE,"aw",@nobits
	.sectionflags	@""
	.align	16
	.zero		1024


//--------------------- .nv.shared._ZN10layer_norm22ln_bwd_finalize_kernelINS_22Kernel_traits_finalizeILj1280Ef13__nv_bfloat16fS2_fjLb1ELj1024ELj4ENS_18Kernel_traits_baseILj1280EfS2_fS2_fjLj1024EEEEELb1ELb0EEEvNS_9BwdParamsE --------------------------
	.section	.nv.shared._ZN10layer_norm22ln_bwd_finalize_kernelINS_22Kernel_traits_finalizeILj1280Ef13__nv_bfloat16fS2_fjLb1ELj1024ELj4ENS_18Kernel_traits_baseILj1280EfS2_fS2_fjLj1024EEEEELb1ELb0EEEvNS_9BwdParamsE,"aw",@nobits
	.sectionflags	@""
	.align	16
.nv.shared._ZN10layer_norm22ln_bwd_finalize_kernelINS_22Kernel_traits_finalizeILj1280Ef13__nv_bfloat16fS2_fjLb1ELj1024ELj4ENS_18Kernel_traits_baseILj1280EfS2_fS2_fjLj1024EEEEELb1ELb0EEEvNS_9BwdParamsE:
	.zero		13696


//--------------------- .nv.shared._ZN10layer_norm13ln_bwd_kernelINS_13Kernel_traitsIf13__nv_bfloat16fS2_fjLj1280ELj1ELj4ELj1ELj16ENS_18Kernel_traits_baseILj1280EfS2_fS2_fjLj128EEEEELb1ELb1ELb1ELb0EEEvNS_9BwdParamsE --------------------------
	.section	.nv.shared._ZN10layer_norm13ln_bwd_kernelINS_13Kernel_traitsIf13__nv_bfloat16fS2_fjLj1280ELj1ELj4ELj1ELj16ENS_18Kernel_traits_baseILj1280EfS2_fS2_fjLj128EEEEELb1ELb1ELb1ELb0EEEvNS_9BwdParamsE,"aw",@nobits
	.sectionflags	@""
	.align	16
	.zero		1024


//--------------------- .nv.shared._ZN10layer_norm22ln_bwd_finalize_kernelINS_22Kernel_traits_finalizeILj1280Ef13__nv_bfloat16fS2_fjLb1ELj1024ELj4ENS_18Kernel_traits_baseILj1280EfS2_fS2_fjLj1024EEEEELb1ELb1EEEvNS_9BwdParamsE --------------------------
	.section	.nv.shared._ZN10layer_norm22ln_bwd_finalize_kernelINS_22Kernel_traits_finalizeILj1280Ef13__nv_bfloat16fS2_fjLb1ELj1024ELj4ENS_18Kernel_traits_baseILj1280EfS2_fS2_fjLj1024EEEEELb1ELb1EEEvNS_9BwdParamsE,"aw",@nobits
	.sectionflags	@""
	.align	16
.nv.shared._ZN10layer_norm22ln_bwd_finalize_kernelINS_22Kernel_traits_finalizeILj1280Ef13__nv_bfloat16fS2_fjLb1ELj1024ELj4ENS_18Kernel_traits_baseILj1280EfS2_fS2_fjLj1024EEEEELb1ELb1EEEvNS_9BwdParamsE:
	.zero		13696


//--------------------- .nv.shared._ZN10layer_norm13ln_bwd_kernelINS_13Kernel_traitsIf13__nv_bfloat16fS2_fjLj1280ELj1ELj4ELj1ELj16ENS_18Kernel_traits_baseILj1280EfS2_fS2_fjLj128EEEEELb1ELb1ELb1ELb1EEEvNS_9BwdParamsE --------------------------
	.section	.nv.shared._ZN10layer_norm13ln_bwd_kernelINS_13Kernel_traitsIf13__nv_bfloat16fS2_fjLj1280ELj1ELj4ELj1ELj16ENS_18Kernel_traits_baseILj1280EfS2_fS2_fjLj128EEEEELb1ELb1ELb1ELb1EEEvNS_9BwdParamsE,"aw",@nobits
	.sectionflags	@""
	.align	16
	.zero		1024


//--------------------- .nv.shared._ZN10layer_norm13ln_bwd_kernelINS_13Kernel_traitsIf6__halfS2_S2_fjLj1280ELj1ELj4ELj1ELj16ENS_18Kernel_traits_baseILj1280EfS2_S2_S2_fjLj128EEEEELb0ELb0ELb0ELb0EEEvNS_9BwdParamsE --------------------------
	.section	.nv.shared._ZN10layer_norm13ln_bwd_kernelINS_13Kernel_traitsIf6__halfS2_S2_fjLj1280ELj1ELj4ELj1ELj16ENS_18Kernel_traits_baseILj1280EfS2_S2_S2_fjLj128EEEEELb0ELb0ELb0ELb0EEEvNS_9BwdParamsE,"aw",@nobits
	.sectionflags	@""
	.align	16
	.zero		1024


//--------------------- .nv.shared._ZN10layer_norm13ln_bwd_kernelINS_13Kernel_traitsIf6__halfS2_S2_fjLj1280ELj1ELj4ELj1ELj16ENS_18Kernel_traits_baseILj1280EfS2_S2_S2_fjLj128EEEEELb0ELb0ELb0ELb1EEEvNS_9BwdParamsE --------------------------
	.section	.nv.shared._ZN10layer_norm13ln_bwd_kernelINS_13Kernel_traitsIf6__halfS2_S2_fjLj1280ELj1ELj4ELj1ELj16ENS_18Kernel_traits_baseILj1280EfS2_S2_S2_fjLj128EEEEELb0ELb0ELb0ELb1EEEvNS_9BwdParamsE,"aw",@nobits
	.sectionflags	@""
	.align	16
	.zero		1024


//--------------------- .nv.shared._ZN10layer_norm13ln_bwd_kernelINS_13Kernel_traitsIf6__halfS2_S2_fjLj1280ELj1ELj4ELj1ELj16ENS_18Kernel_traits_baseILj1280EfS2_S2_S2_fjLj128EEEEELb0ELb0ELb1ELb0EEEvNS_9BwdParamsE --------------------------
	.section	.nv.shared._ZN10layer_norm13ln_bwd_kernelINS_13Kernel_traitsIf6__halfS2_S2_fjLj1280ELj1ELj4ELj1ELj16ENS_18Kernel_traits_baseILj1280EfS2_S2_S2_fjLj128EEEEELb0ELb0ELb1ELb0EEEvNS_9BwdParamsE,"aw",@nobits
	.sectionflags	@""
	.align	16
	.zero		1024


//--------------------- .nv.shared._ZN10layer_norm13ln_bwd_kernelINS_13Kernel_traitsIf6__halfS2_S2_fjLj1280ELj1ELj4ELj1ELj16ENS_18Kernel_traits_baseILj1280EfS2_S2_S2_fjLj128EEEEELb0ELb0ELb1ELb1EEEvNS_9BwdParamsE --------------------------
	.section	.nv.shared._ZN10layer_norm13ln_bwd_kernelINS_13Kernel_traitsIf6__halfS2_S2_fjLj1280ELj1ELj4ELj1ELj16ENS_18Kernel_traits_baseILj1280EfS2_S2_S2_fjLj128EEEEELb0ELb0ELb1ELb1EEEvNS_9BwdParamsE,"aw",@nobits
	.sectionflags	@""
	.align	16
	.zero		1024


//--------------------- .nv.shared._ZN10layer_norm13ln_bwd_kernelINS_13Kernel_traitsIf6__halfS2_S2_fjLj1280ELj1ELj4ELj1ELj16ENS_18Kernel_traits_baseILj1280EfS2_S2_S2_fjLj128EEEEELb0ELb1ELb0ELb0EEEvNS_9BwdParamsE --------------------------
	.section	.nv.shared._ZN10layer_norm13ln_bwd_kernelINS_13Kernel_traitsIf6__halfS2_S2_fjLj1280ELj1ELj4ELj1ELj16ENS_18Kernel_traits_baseILj1280EfS2_S2_S2_fjLj128EEEEELb0ELb1ELb0ELb0EEEvNS_9BwdParamsE,"aw",@nobits
	.sectionflags	@""
	.align	16
	.zero		1024


//--------------------- .nv.shared._ZN10layer_norm13ln_bwd_kernelINS_13Kernel_traitsIf6__halfS2_S2_fjLj1280ELj1ELj4ELj1ELj16ENS_18Kernel_traits_baseILj1280EfS2_S2_S2_fjLj128EEEEELb0ELb1ELb0ELb1EEEvNS_9BwdParamsE --------------------------
	.section	.nv.shared._ZN10layer_norm13ln_bwd_kernelINS_13Kernel_traitsIf6__halfS2_S2_fjLj1280ELj1ELj4ELj1ELj16ENS_18Kernel_traits_baseILj1280EfS2_S2_S2_fjLj128EEEEELb0ELb1ELb0ELb1EEEvNS_9BwdParamsE,"aw",@nobits
	.sectionflags	@""
	.align	16
	.zero		1024


//--------------------- .nv.shared._ZN10layer_norm13ln_bwd_kernelINS_13Kernel_traitsIf6__halfS2_S2_fjLj1280ELj1ELj4ELj1ELj16ENS_18Kernel_traits_baseILj1280EfS2_S2_S2_fjLj128EEEEELb0ELb1ELb1ELb0EEEvNS_9BwdParamsE --------------------------
	.section	.nv.shared._ZN10layer_norm13ln_bwd_kernelINS_13Kernel_traitsIf6__halfS2_S2_fjLj1280ELj1ELj4ELj1ELj16ENS_18Kernel_traits_baseILj1280EfS2_S2_S2_fjLj128EEEEELb0ELb1ELb1ELb0EEEvNS_9BwdParamsE,"aw",@nobits
	.sectionflags	@""
	.align	16
	.zero		1024


//--------------------- .nv.shared._ZN10layer_norm13ln_bwd_kernelINS_13Kernel_traitsIf6__halfS2_S2_fjLj1280ELj1ELj4ELj1ELj16ENS_18Kernel_traits_baseILj1280EfS2_S2_S2_fjLj128EEEEELb0ELb1ELb1ELb1EEEvNS_9BwdParamsE --------------------------
	.section	.nv.shared._ZN10layer_norm13ln_bwd_kernelINS_13Kernel_traitsIf6__halfS2_S2_fjLj1280ELj1ELj4ELj1ELj16ENS_18Kernel_traits_baseILj1280EfS2_S2_S2_fjLj128EEEEELb0ELb1ELb1ELb1EEEvNS_9BwdParamsE,"aw",@nobits
	.sectionflags	@""
	.align	16
	.zero		1024


//--------------------- .nv.shared._ZN10layer_norm13ln_bwd_kernelINS_13Kernel_traitsIf6__halfS2_S2_fjLj1280ELj1ELj4ELj1ELj16ENS_18Kernel_traits_baseILj1280EfS2_S2_S2_fjLj128EEEEELb1ELb0ELb0ELb0EEEvNS_9BwdParamsE --------------------------
	.section	.nv.shared._ZN10layer_norm13ln_bwd_kernelINS_13Kernel_traitsIf6__halfS2_S2_fjLj1280ELj1ELj4ELj1ELj16ENS_18Kernel_traits_baseILj1280EfS2_S2_S2_fjLj128EEEEELb1ELb0ELb0ELb0EEEvNS_9BwdParamsE,"aw",@nobits
	.sectionflags	@""
	.align	16
	.zero		1024


//--------------------- .nv.shared._ZN10layer_norm13ln_bwd_kernelINS_13Kernel_traitsIf6__halfS2_S2_fjLj1280ELj1ELj4ELj1ELj16ENS_18Kernel_traits_baseILj1280EfS2_S2_S2_fjLj128EEEEELb1ELb0ELb0ELb1EEEvNS_9BwdParamsE --------------------------
	.section	.nv.shared._ZN10layer_norm13ln_bwd_kernelINS_13Kernel_traitsIf6__halfS2_S2_fjLj1280ELj1ELj4ELj1ELj16ENS_18Kernel_traits_baseILj1280EfS2_S2_S2_fjLj128EEEEELb1ELb0ELb0ELb1EEEvNS_9BwdParamsE,"aw",@nobits
	.sectionflags	@""
	.align	16
	.zero		1024


//--------------------- .nv.shared._ZN10layer_norm22ln_bwd_finalize_kernelINS_22Kernel_traits_finalizeILj1280Ef6__halfS2_S2_fjLb0ELj1024ELj4ENS_18Kernel_traits_baseILj1280EfS2_S2_S2_fjLj1024EEEEELb0ELb0EEEvNS_9BwdParamsE --------------------------
	.section	.nv.shared._ZN10layer_norm22ln_bwd_finalize_kernelINS_22Kernel_traits_finalizeILj1280Ef6__halfS2_S2_fjLb0ELj1024ELj4ENS_18Kernel_traits_baseILj1280EfS2_S2_S2_fjLj1024EEEEELb0ELb0EEEvNS_9BwdParamsE,"aw",@nobits
	.sectionflags	@""
	.align	16
.nv.shared._ZN10layer_norm22ln_bwd_finalize_kernelINS_22Kernel_traits_finalizeILj1280Ef6__halfS2_S2_fjLb0ELj1024ELj4ENS_18Kernel_traits_baseILj1280EfS2_S2_S2_fjLj1024EEEEELb0ELb0EEEvNS_9BwdParamsE:
	.zero		9472


//--------------------- .nv.shared._ZN10layer_norm13ln_bwd_kernelINS_13Kernel_traitsIf6__halfS2_S2_fjLj1280ELj1ELj4ELj1ELj16ENS_18Kernel_traits_baseILj1280EfS2_S2_S2_fjLj128EEEEELb1ELb0ELb1ELb0EEEvNS_9BwdParamsE --------------------------
	.section	.nv.shared._ZN10layer_norm13ln_bwd_kernelINS_13Kernel_traitsIf6__halfS2_S2_fjLj1280ELj1ELj4ELj1ELj16ENS_18Kernel_traits_baseILj1280EfS2_S2_S2_fjLj128EEEEELb1ELb0ELb1ELb0EEEvNS_9BwdParamsE,"aw",@nobits
	.sectionflags	@""
	.align	16
	.zero		1024


//--------------------- .nv.shared._ZN10layer_norm22ln_bwd_finalize_kernelINS_22Kernel_traits_finalizeILj1280Ef6__halfS2_S2_fjLb0ELj1024ELj4ENS_18Kernel_traits_baseILj1280EfS2_S2_S2_fjLj1024EEEEELb0ELb1EEEvNS_9BwdParamsE --------------------------
	.section	.nv.shared._ZN10layer_norm22ln_bwd_finalize_kernelINS_22Kernel_traits_finalizeILj1280Ef6__halfS2_S2_fjLb0ELj1024ELj4ENS_18Kernel_traits_baseILj1280EfS2_S2_S2_fjLj1024EEEEELb0ELb1EEEvNS_9BwdParamsE,"aw",@nobits
	.sectionflags	@""
	.align	16
.nv.shared._ZN10layer_norm22ln_bwd_finalize_kernelINS_22Kernel_traits_finalizeILj1280Ef6__halfS2_S2_fjLb0ELj1024ELj4ENS_18Kernel_traits_baseILj1280EfS2_S2_S2_fjLj1024EEEEELb0ELb1EEEvNS_9BwdParamsE:
	.zero		9472


//--------------------- .nv.shared._ZN10layer_norm13ln_bwd_kernelINS_13Kernel_traitsIf6__halfS2_S2_fjLj1280ELj1ELj4ELj1ELj16ENS_18Kernel_traits_baseILj1280EfS2_S2_S2_fjLj128EEEEELb1ELb0ELb1ELb1EEEvNS_9BwdParamsE --------------------------
	.section	.nv.shared._ZN10layer_norm13ln_bwd_kernelINS_13Kernel_traitsIf6__halfS2_S2_fjLj1280ELj1ELj4ELj1ELj16ENS_18Kernel_traits_baseILj1280EfS2_S2_S2_fjLj128EEEEELb1ELb0ELb1ELb1EEEvNS_9BwdParamsE,"aw",@nobits
	.sectionflags	@""
	.align	16
	.zero		1024


//--------------------- .nv.shared._ZN10layer_norm13ln_bwd_kernelINS_13Kernel_traitsIf6__halfS2_S2_fjLj1280ELj1ELj4ELj1ELj16ENS_18Kernel_traits_baseILj1280EfS2_S2_S2_fjLj128EEEEELb1ELb1ELb0ELb0EEEvNS_9BwdParamsE --------------------------
	.section	.nv.shared._ZN10layer_norm13ln_bwd_kernelINS_13Kernel_traitsIf6__halfS2_S2_fjLj1280ELj1ELj4ELj1ELj16ENS_18Kernel_traits_baseILj1280EfS2_S2_S2_fjLj128EEEEELb1ELb1ELb0ELb0EEEvNS_9BwdParamsE,"aw",@nobits
	.sectionflags	@""
	.align	16
	.zero		1024


//--------------------- .nv.shared._ZN10layer_norm13ln_bwd_kernelINS_13Kernel_traitsIf6__halfS2_S2_fjLj1280ELj1ELj4ELj1ELj16ENS_18Kernel_traits_baseILj1280EfS2_S2_S2_fjLj128EEEEELb1ELb1ELb0ELb1EEEvNS_9BwdParamsE --------------------------
	.section	.nv.shared._ZN10layer_norm13ln_bwd_kernelINS_13Kernel_traitsIf6__halfS2_S2_fjLj1280ELj1ELj4ELj1ELj16ENS_18Kernel_traits_baseILj1280EfS2_S2_S2_fjLj128EEEEELb1ELb1ELb0ELb1EEEvNS_9BwdParamsE,"aw",@nobits
	.sectionflags	@""
	.align	16
	.zero		1024


//--------------------- .nv.shared._ZN10layer_norm22ln_bwd_finalize_kernelINS_22Kernel_traits_finalizeILj1280Ef6__halfS2_S2_fjLb1ELj1024ELj4ENS_18Kernel_traits_baseILj1280EfS2_S2_S2_fjLj1024EEEEELb1ELb0EEEvNS_9BwdParamsE --------------------------
	.section	.nv.shared._ZN10layer_norm22ln_bwd_finalize_kernelINS_22Kernel_traits_finalizeILj1280Ef6__halfS2_S2_fjLb1ELj1024ELj4ENS_18Kernel_traits_baseILj1280EfS2_S2_S2_fjLj1024EEEEELb1ELb0EEEvNS_9BwdParamsE,"aw",@nobits
	.sectionflags	@""
	.align	16
.nv.shared._ZN10layer_norm22ln_bwd_finalize_kernelINS_22Kernel_traits_finalizeILj1280Ef6__halfS2_S2_fjLb1ELj1024ELj4ENS_18Kernel_traits_baseILj1280EfS2_S2_S2_fjLj1024EEEEELb1ELb0EEEvNS_9BwdParamsE:
	.zero		13696


//--------------------- .nv.shared._ZN10layer_norm13ln_bwd_kernelINS_13Kernel_traitsIf6__halfS2_S2_fjLj1280ELj1ELj4ELj1ELj16ENS_18Kernel_traits_baseILj1280EfS2_S2_S2_fjLj128EEEEELb1ELb1ELb1ELb0EEEvNS_9BwdParamsE --------------------------
	.section	.nv.shared._ZN10layer_norm13ln_bwd_kernelINS_13Kernel_traitsIf6__halfS2_S2_fjLj1280ELj1ELj4ELj1ELj16ENS_18Kernel_traits_baseILj1280EfS2_S2_S2_fjLj128EEEEELb1ELb1ELb1ELb0EEEvNS_9BwdParamsE,"aw",@nobits
	.sectionflags	@""
	.align	16
	.zero		1024


//--------------------- .nv.shared._ZN10layer_norm22ln_bwd_finalize_kernelINS_22Kernel_traits_finalizeILj1280Ef6__halfS2_S2_fjLb1ELj1024ELj4ENS_18Kernel_traits_baseILj1280EfS2_S2_S2_fjLj1024EEEEELb1ELb1EEEvNS_9BwdParamsE --------------------------
	.section	.nv.shared._ZN10layer_norm22ln_bwd_finalize_kernelINS_22Kernel_traits_finalizeILj1280Ef6__halfS2_S2_fjLb1ELj1024ELj4ENS_18Kernel_traits_baseILj1280EfS2_S2_S2_fjLj1024EEEEELb1ELb1EEEvNS_9BwdParamsE,"aw",@nobits
	.sectionflags	@""
	.align	16
.nv.shared._ZN10layer_norm22ln_bwd_finalize_kernelINS_22Kernel_traits_finalizeILj1280Ef6__halfS2_S2_fjLb1ELj1024ELj4ENS_18Kernel_traits_baseILj1280EfS2_S2_S2_fjLj1024EEEEELb1ELb1EEEvNS_9BwdParamsE:
	.zero		13696


//--------------------- .nv.shared._ZN10layer_norm13ln_bwd_kernelINS_13Kernel_traitsIf6__halfS2_S2_fjLj1280ELj1ELj4ELj1ELj16ENS_18Kernel_traits_baseILj1280EfS2_S2_S2_fjLj128EEEEELb1ELb1ELb1ELb1EEEvNS_9BwdParamsE --------------------------
	.section	.nv.shared._ZN10layer_norm13ln_bwd_kernelINS_13Kernel_traitsIf6__halfS2_S2_fjLj1280ELj1ELj4ELj1ELj16ENS_18Kernel_traits_baseILj1280EfS2_S2_S2_fjLj128EEEEELb1ELb1ELb1ELb1EEEvNS_9BwdParamsE,"aw",@nobits
	.sectionflags	@""
	.align	16
	.zero		1024


//--------------------- .nv.shared._ZN10layer_norm13ln_bwd_kernelINS_13Kernel_traitsI6__halfS2_fS2_fjLj1280ELj1ELj4ELj1ELj16ENS_18Kernel_traits_baseILj1280ES2_S2_fS2_fjLj128EEEEELb0ELb0ELb0ELb0EEEvNS_9BwdParamsE --------------------------
	.section	.nv.shared._ZN10layer_norm13ln_bwd_kernelINS_13Kernel_traitsI6__halfS2_fS2_fjLj1280ELj1ELj4ELj1ELj16ENS_18Kernel_traits_baseILj1280ES2_S2_fS2_fjLj128EEEEELb0ELb0ELb0ELb0EEEvNS_9BwdParamsE,"aw",@nobits
	.sectionflags	@""
	.align	16
	.zero		1024


//--------------------- .nv.shared._ZN10layer_norm13ln_bwd_kernelINS_13Kernel_traitsI6__halfS2_fS2_fjLj1280ELj1ELj4ELj1ELj16ENS_18Kernel_traits_baseILj1280ES2_S2_fS2_fjLj128EEEEELb0ELb0ELb0ELb1EEEvNS_9BwdParamsE --------------------------
	.section	.nv.shared._ZN10layer_norm13ln_bwd_kernelINS_13Kernel_traitsI6__halfS2_fS2_fjLj1280ELj1ELj4ELj1ELj16ENS_18Kernel_traits_baseILj1280ES2_S2_fS2_fjLj128EEEEELb0ELb0ELb0ELb1EEEvNS_9BwdParamsE,"aw",@nobits
	.sectionflags	@""
	.align	16
	.zero		1024


//--------------------- .nv.shared._ZN10layer_norm13ln_bwd_kernelINS_13Kernel_traitsI6__halfS2_fS2_fjLj1280ELj1ELj4ELj1ELj16ENS_18Kernel_traits_baseILj1280ES2_S2_fS2_fjLj128EEEEELb0ELb0ELb1ELb0EEEvNS_9BwdParamsE --------------------------
	.section	.nv.shared._ZN10layer_norm13ln_bwd_kernelINS_13Kernel_traitsI6__halfS2_fS2_fjLj1280ELj1ELj4ELj1ELj16ENS_18Kernel_traits_baseILj1280ES2_S2_fS2_fjLj128EEEEELb0ELb0ELb1ELb0EEEvNS_9BwdParamsE,"aw",@nobits
	.sectionflags	@""
	.align	16
	.zero		1024


//--------------------- .nv.shared._ZN10layer_norm13ln_bwd_kernelINS_13Kernel_traitsI6__halfS2_fS2_fjLj1280ELj1ELj4ELj1ELj16ENS_18Kernel_traits_baseILj1280ES2_S2_fS2_fjLj128EEEEELb0ELb0ELb1ELb1EEEvNS_9BwdParamsE --------------------------
	.section	.nv.shared._ZN10layer_norm13ln_bwd_kernelINS_13Kernel_traitsI6__halfS2_fS2_fjLj1280ELj1ELj4ELj1ELj16ENS_18Kernel_traits_baseILj1280ES2_S2_fS2_fjLj128EEEEELb0ELb0ELb1ELb1EEEvNS_9BwdParamsE,"aw",@nobits
	.sectionflags	@""
	.align	16
	.zero		1024


//--------------------- .nv.shared._ZN10layer_norm13ln_bwd_kernelINS_13Kernel_traitsI6__halfS2_fS2_fjLj1280ELj1ELj4ELj1ELj16ENS_18Kernel_traits_baseILj1280ES2_S2_fS2_fjLj128EEEEELb0ELb1ELb0ELb0EEEvNS_9BwdParamsE --------------------------
	.section	.nv.shared._ZN10layer_norm13ln_bwd_kernelINS_13Kernel_traitsI6__halfS2_fS2_fjLj1280ELj1ELj4ELj1ELj16ENS_18Kernel_traits_baseILj1280ES2_S2_fS2_fjLj128EEEEELb0ELb1ELb0ELb0EEEvNS_9BwdParamsE,"aw",@nobits
	.sectionflags	@""
	.align	16
	.zero		1024


//--------------------- .nv.shared._ZN10layer_norm13ln_bwd_kernelINS_13Kernel_traitsI6__halfS2_fS2_fjLj1280ELj1ELj4ELj1ELj16ENS_18Kernel_traits_baseILj1280ES2_S2_fS2_fjLj128EEEEELb0ELb1ELb0ELb1EEEvNS_9BwdParamsE --------------------------
	.section	.nv.shared._ZN10layer_norm13ln_bwd_kernelINS_13Kernel_traitsI6__halfS2_fS2_fjLj1280ELj1ELj4ELj1ELj16ENS_18Kernel_traits_baseILj1280ES2_S2_fS2_fjLj128EEEEELb0ELb1ELb0ELb1EEEvNS_9BwdParamsE,"aw",@nobits
	.sectionflags	@""
	.align	16
	.zero		1024


//--------------------- .nv.shared._ZN10layer_norm13ln_bwd_kernelINS_13Kernel_traitsI6__halfS2_fS2_fjLj1280ELj1ELj4ELj1ELj16ENS_18Kernel_traits_baseILj1280ES2_S2_fS2_fjLj128EEEEELb0ELb1ELb1ELb0EEEvNS_9BwdParamsE --------------------------
	.section	.nv.shared._ZN10layer_norm13ln_bwd_kernelINS_13Kernel_traitsI6__halfS2_fS2_fjLj1280ELj1ELj4ELj1ELj16ENS_18Kernel_traits_baseILj1280ES2_S2_fS2_fjLj128EEEEELb0ELb1ELb1ELb0EEEvNS_9BwdParamsE,"aw",@nobits
	.sectionflags	@""
	.align	16
	.zero		1024


//--------------------- .nv.shared._ZN10layer_norm13ln_bwd_kernelINS_13Kernel_traitsI6__halfS2_fS2_fjLj1280ELj1ELj4ELj1ELj16ENS_18Kernel_traits_baseILj1280ES2_S2_fS2_fjLj128EEEEELb0ELb1ELb1ELb1EEEvNS_9BwdParamsE --------------------------
	.section	.nv.shared._ZN10layer_norm13ln_bwd_kernelINS_13Kernel_traitsI6__halfS2_fS2_fjLj1280ELj1ELj4ELj1ELj16ENS_18Kernel_traits_baseILj1280ES2_S2_fS2_fjLj128EEEEELb0ELb1ELb1ELb1EEEvNS_9BwdParamsE,"aw",@nobits
	.sectionflags	@""
	.align	16
	.zero		1024


//--------------------- .nv.shared._ZN10layer_norm13ln_bwd_kernelINS_13Kernel_traitsI6__halfS2_fS2_fjLj1280ELj1ELj4ELj1ELj16ENS_18Kernel_traits_baseILj1280ES2_S2_fS2_fjLj128EEEEELb1ELb0ELb0ELb0EEEvNS_9BwdParamsE --------------------------
	.section	.nv.shared._ZN10layer_norm13ln_bwd_kernelINS_13Kernel_traitsI6__halfS2_fS2_fjLj1280ELj1ELj4ELj1ELj16ENS_18Kernel_traits_baseILj1280ES2_S2_fS2_fjLj128EEEEELb1ELb0ELb0ELb0EEEvNS_9BwdParamsE,"aw",@nobits
	.sectionflags	@""
	.align	16
	.zero		1024


//--------------------- .nv.shared._ZN10layer_norm13ln_bwd_kernelINS_13Kernel_traitsI6__halfS2_fS2_fjLj1280ELj1ELj4ELj1ELj16ENS_18Kernel_traits_baseILj1280ES2_S2_fS2_fjLj128EEEEELb1ELb0ELb0ELb1EEEvNS_9BwdParamsE --------------------------
	.section	.nv.shared._ZN10layer_norm13ln_bwd_kernelINS_13Kernel_traitsI6__halfS2_fS2_fjLj1280ELj1ELj4ELj1ELj16ENS_18Kernel_traits_baseILj1280ES2_S2_fS2_fjLj128EEEEELb1ELb0ELb0ELb1EEEvNS_9BwdParamsE,"aw",@nobits
	.sectionflags	@""
	.align	16
	.zero		1024


//--------------------- .nv.shared._ZN10layer_norm22ln_bwd_finalize_kernelINS_22Kernel_traits_finalizeILj1280E6__halfS2_fS2_fjLb0ELj1024ELj4ENS_18Kernel_traits_baseILj1280ES2_S2_fS2_fjLj1024EEEEELb0ELb0EEEvNS_9BwdParamsE --------------------------
	.section	.nv.shared._ZN10layer_norm22ln_bwd_finalize_kernelINS_22Kernel_traits_finalizeILj1280E6__halfS2_fS2_fjLb0ELj1024ELj4ENS_18Kernel_traits_baseILj1280ES2_S2_fS2_fjLj1024EEEEELb0ELb0EEEvNS_9BwdParamsE,"aw",@nobits
	.sectionflags	@""
	.align	16
.nv.shared._ZN10layer_norm22ln_bwd_finalize_kernelINS_22Kernel_traits_finalizeILj1280E6__halfS2_fS2_fjLb0ELj1024ELj4ENS_18Kernel_traits_baseILj1280ES2_S2_fS2_fjLj1024EEEEELb0ELb0EEEvNS_9BwdParamsE:
	.zero		9472


//--------------------- .nv.shared._ZN10layer_norm13ln_bwd_kernelINS_13Kernel_traitsI6__halfS2_fS2_fjLj1280ELj1ELj4ELj1ELj16ENS_18Kernel_traits_baseILj1280ES2_S2_fS2_fjLj128EEEEELb1ELb0ELb1ELb0EEEvNS_9BwdParamsE --------------------------
	.section	.nv.shared._ZN10layer_norm13ln_bwd_kernelINS_13Kernel_traitsI6__halfS2_fS2_fjLj1280ELj1ELj4ELj1ELj16ENS_18Kernel_traits_baseILj1280ES2_S2_fS2_fjLj128EEEEELb1ELb0ELb1ELb0EEEvNS_9BwdParamsE,"aw",@nobits
	.sectionflags	@""
	.align	16
	.zero		1024


//--------------------- .nv.shared._ZN10layer_norm22ln_bwd_finalize_kernelINS_22Kernel_traits_finalizeILj1280E6__halfS2_fS2_fjLb0ELj1024ELj4ENS_18Kernel_traits_baseILj1280ES2_S2_fS2_fjLj1024EEEEELb0ELb1EEEvNS_9BwdParamsE --------------------------
	.section	.nv.shared._ZN10layer_norm22ln_bwd_finalize_kernelINS_22Kernel_traits_finalizeILj1280E6__halfS2_fS2_fjLb0ELj1024ELj4ENS_18Kernel_traits_baseILj1280ES2_S2_fS2_fjLj1024EEEEELb0ELb1EEEvNS_9BwdParamsE,"aw",@nobits
	.sectionflags	@""
	.align	16
.nv.shared._ZN10layer_norm22ln_bwd_finalize_kernelINS_22Kernel_traits_finalizeILj1280E6__halfS2_fS2_fjLb0ELj1024ELj4ENS_18Kernel_traits_baseILj1280ES2_S2_fS2_fjLj1024EEEEELb0ELb1EEEvNS_9BwdParamsE:
	.zero		9472


//--------------------- .nv.shared._ZN10layer_norm13ln_bwd_kernelINS_13Kernel_traitsI6__halfS2_fS2_fjLj1280ELj1ELj4ELj1ELj16ENS_18Kernel_traits_baseILj1280ES2_S2_fS2_fjLj128EEEEELb1ELb0ELb1ELb1EEEvNS_9BwdParamsE --------------------------
	.section	.nv.shared._ZN10layer_norm13ln_bwd_kernelINS_13Kernel_traitsI6__halfS2_fS2_fjLj1280ELj1ELj4ELj1ELj16ENS_18Kernel_traits_baseILj1280ES2_S2_fS2_fjLj128EEEEELb1ELb0ELb1ELb1EEEvNS_9BwdParamsE,"aw",@nobits
	.sectionflags	@""
	.align	16
	.zero		1024


//--------------------- .nv.shared._ZN10layer_norm13ln_bwd_kernelINS_13Kernel_traitsI6__halfS2_fS2_fjLj1280ELj1ELj4ELj1ELj16ENS_18Kernel_traits_baseILj1280ES2_S2_fS2_fjLj128EEEEELb1ELb1ELb0ELb0EEEvNS_9BwdParamsE --------------------------
	.section	.nv.shared._ZN10layer_norm13ln_bwd_kernelINS_13Kernel_traitsI6__halfS2_fS2_fjLj1280ELj1ELj4ELj1ELj16ENS_18Kernel_traits_baseILj1280ES2_S2_fS2_fjLj128EEEEELb1ELb1ELb0ELb0EEEvNS_9BwdParamsE,"aw",@nobits
	.sectionflags	@""
	.align	16
	.zero		1024


//--------------------- .nv.shared._ZN10layer_norm13ln_bwd_kernelINS_13Kernel_traitsI6__halfS2_fS2_fjLj1280ELj1ELj4ELj1ELj16ENS_18Kernel_traits_baseILj1280ES2_S2_fS2_fjLj128EEEEELb1ELb1ELb0ELb1EEEvNS_9BwdParamsE --------------------------
	.section	.nv.shared._ZN10layer_norm13ln_bwd_kernelINS_13Kernel_traitsI6__halfS2_fS2_fjLj1280ELj1ELj4ELj1ELj16ENS_18Kernel_traits_baseILj1280ES2_S2_fS2_fjLj128EEEEELb1ELb1ELb0ELb1EEEvNS_9BwdParamsE,"aw",@nobits
	.sectionflags	@""
	.align	16
	.zero		1024


//--------------------- .nv.shared._ZN10layer_norm22ln_bwd_finalize_kernelINS_22Kernel_traits_finalizeILj1280E6__halfS2_fS2_fjLb1ELj1024ELj4ENS_18Kernel_traits_baseILj1280ES2_S2_fS2_fjLj1024EEEEELb1ELb0EEEvNS_9BwdParamsE --------------------------
	.section	.nv.shared._ZN10layer_norm22ln_bwd_finalize_kernelINS_22Kernel_traits_finalizeILj1280E6__halfS2_fS2_fjLb1ELj1024ELj4ENS_18Kernel_traits_baseILj1280ES2_S2_fS2_fjLj1024EEEEELb1ELb0EEEvNS_9BwdParamsE,"aw",@nobits
	.sectionflags	@""
	.align	16
.nv.shared._ZN10layer_norm22ln_bwd_finalize_kernelINS_22Kernel_traits_finalizeILj1280E6__halfS2_fS2_fjLb1ELj1024ELj4ENS_18Kernel_traits_baseILj1280ES2_S2_fS2_fjLj1024EEEEELb1ELb0EEEvNS_9BwdParamsE:
	.zero		13696


//--------------------- .nv.shared._ZN10layer_norm13ln_bwd_kernelINS_13Kernel_traitsI6__halfS2_fS2_fjLj1280ELj1ELj4ELj1ELj16ENS_18Kernel_traits_baseILj1280ES2_S2_fS2_fjLj128EEEEELb1ELb1ELb1ELb0EEEvNS_9BwdParamsE --------------------------
	.section	.nv.shared._ZN10layer_norm13ln_bwd_kernelINS_13Kernel_traitsI6__halfS2_fS2_fjLj1280ELj1ELj4ELj1ELj16ENS_18Kernel_traits_baseILj1280ES2_S2_fS2_fjLj128EEEEELb1ELb1ELb1ELb0EEEvNS_9BwdParamsE,"aw",@nobits
	.sectionflags	@""
	.align	16
	.zero		1024


//--------------------- .nv.shared._ZN10layer_norm22ln_bwd_finalize_kernelINS_22Kernel_traits_finalizeILj1280E6__halfS2_fS2_fjLb1ELj1024ELj4ENS_18Kernel_traits_baseILj1280ES2_S2_fS2_fjLj1024EEEEELb1ELb1EEEvNS_9BwdParamsE --------------------------
	.section	.nv.shared._ZN10layer_norm22ln_bwd_finalize_kernelINS_22Kernel_traits_finalizeILj1280E6__halfS2_fS2_fjLb1ELj1024ELj4ENS_18Kernel_traits_baseILj1280ES2_S2_fS2_fjLj1024EEEEELb1ELb1EEEvNS_9BwdParamsE,"aw",@nobits
	.sectionflags	@""
	.align	16
.nv.shared._ZN10layer_norm22ln_bwd_finalize_kernelINS_22Kernel_traits_finalizeILj1280E6__halfS2_fS2_fjLb1ELj1024ELj4ENS_18Kernel_traits_baseILj1280ES2_S2_fS2_fjLj1024EEEEELb1ELb1EEEvNS_9BwdParamsE:
	.zero		13696


//--------------------- .nv.shared._ZN10layer_norm13ln_bwd_kernelINS_13Kernel_traitsI6__halfS2_fS2_fjLj1280ELj1ELj4ELj1ELj16ENS_18Kernel_traits_baseILj1280ES2_S2_fS2_fjLj128EEEEELb1ELb1ELb1ELb1EEEvNS_9BwdParamsE --------------------------
	.section	.nv.shared._ZN10layer_norm13ln_bwd_kernelINS_13Kernel_traitsI6__halfS2_fS2_fjLj1280ELj1ELj4ELj1ELj16ENS_18Kernel_traits_baseILj1280ES2_S2_fS2_fjLj128EEEEELb1ELb1ELb1ELb1EEEvNS_9BwdParamsE,"aw",@nobits
	.sectionflags	@""
	.align	16
	.zero		1024


//--------------------- .nv.shared._ZN10layer_norm13ln_bwd_kernelINS_13Kernel_traitsIf6__halffS2_fjLj1280ELj1ELj4ELj1ELj16ENS_18Kernel_traits_baseILj1280EfS2_fS2_fjLj128EEEEELb0ELb0ELb0ELb0EEEvNS_9BwdParamsE --------------------------
	.section	.nv.shared._ZN10layer_norm13ln_bwd_kernelINS_13Kernel_traitsIf6__halffS2_fjLj1280ELj1ELj4ELj1ELj16ENS_18Kernel_traits_baseILj1280EfS2_fS2_fjLj128EEEEELb0ELb0ELb0ELb0EEEvNS_9BwdParamsE,"aw",@nobits
	.sectionflags	@""
	.align	16
	.zero		1024


//--------------------- .nv.shared._ZN10layer_norm13ln_bwd_kernelINS_13Kernel_traitsIf6__halffS2_fjLj1280ELj1ELj4ELj1ELj16ENS_18Kernel_traits_baseILj1280EfS2_fS2_fjLj128EEEEELb0ELb0ELb0ELb1EEEvNS_9BwdParamsE --------------------------
	.section	.nv.shared._ZN10layer_norm13ln_bwd_kernelINS_13Kernel_traitsIf6__halffS2_fjLj1280ELj1ELj4ELj1ELj16ENS_18Kernel_traits_baseILj1280EfS2_fS2_fjLj128EEEEELb0ELb0ELb0ELb1EEEvNS_9BwdParamsE,"aw",@nobits
	.sectionflags	@""
	.align	16
	.zero		1024


//--------------------- .nv.shared._ZN10layer_norm13ln_bwd_kernelINS_13Kernel_traitsIf6__halffS2_fjLj1280ELj1ELj4ELj1ELj16ENS_18Kernel_traits_baseILj1280EfS2_fS2_fjLj128EEEEELb0ELb0ELb1ELb0EEEvNS_9BwdParamsE --------------------------
	.section	.nv.shared._ZN10layer_norm13ln_bwd_kernelINS_13Kernel_traitsIf6__halffS2_fjLj1280ELj1ELj4ELj1ELj16ENS_18Kernel_traits_baseILj1280EfS2_fS2_fjLj128EEEEELb0ELb0ELb1ELb0EEEvNS_9BwdParamsE,"aw",@nobits
	.sectionflags	@""
	.align	16
	.zero		1024


//--------------------- .nv.shared._ZN10layer_norm13ln_bwd_kernelINS_13Kernel_traitsIf6__halffS2_fjLj1280ELj1ELj4ELj1ELj16ENS_18Kernel_traits_baseILj1280EfS2_fS2_fjLj128EEEEELb0ELb0ELb1ELb1EEEvNS_9BwdParamsE --------------------------
	.section	.nv.shared._ZN10layer_norm13ln_bwd_kernelINS_13Kernel_traitsIf6__halffS2_fjLj1280ELj1ELj4ELj1ELj16ENS_18Kernel_traits_baseILj1280EfS2_fS2_fjLj128EEEEELb0ELb0ELb1ELb1EEEvNS_9BwdParamsE,"aw",@nobits
	.sectionflags	@""
	.align	16
	.zero		1024


//--------------------- .nv.shared._ZN10layer_norm13ln_bwd_kernelINS_13Kernel_traitsIf6__halffS2_fjLj1280ELj1ELj4ELj1ELj16ENS_18Kernel_traits_baseILj1280EfS2_fS2_fjLj128EEEEELb0ELb1ELb0ELb0EEEvNS_9BwdParamsE --------------------------
	.section	.nv.shared._ZN10layer_norm13ln_bwd_kernelINS_13Kernel_traitsIf6__halffS2_fjLj1280ELj1ELj4ELj1ELj16ENS_18Kernel_traits_baseILj1280EfS2_fS2_fjLj128EEEEELb0ELb1ELb0ELb0EEEvNS_9BwdParamsE,"aw",@nobits
	.sectionflags	@""
	.align	16
	.zero		1024


//--------------------- .nv.shared._ZN10layer_norm13ln_bwd_kernelINS_13Kernel_traitsIf6__halffS2_fjLj1280ELj1ELj4ELj1ELj16ENS_18Kernel_traits_baseILj1280EfS2_fS2_fjLj128EEEEELb0ELb1ELb0ELb1EEEvNS_9BwdParamsE --------------------------
	.section	.nv.shared._ZN10layer_norm13ln_bwd_kernelINS_13Kernel_traitsIf6__halffS2_fjLj1280ELj1ELj4ELj1ELj16ENS_18Kernel_traits_baseILj1280EfS2_fS2_fjLj128EEEEELb0ELb1ELb0ELb1EEEvNS_9BwdParamsE,"aw",@nobits
	.sectionflags	@""
	.align	16
	.zero		1024


//--------------------- .nv.shared._ZN10layer_norm13ln_bwd_kernelINS_13Kernel_traitsIf6__halffS2_fjLj1280ELj1ELj4ELj1ELj16ENS_18Kernel_traits_baseILj1280EfS2_fS2_fjLj128EEEEELb0ELb1ELb1ELb0EEEvNS_9BwdParamsE --------------------------
	.section	.nv.shared._ZN10layer_norm13ln_bwd_kernelINS_13Kernel_traitsIf6__halffS2_fjLj1280ELj1ELj4ELj1ELj16ENS_18Kernel_traits_baseILj1280EfS2_fS2_fjLj128EEEEELb0ELb1ELb1ELb0EEEvNS_9BwdParamsE,"aw",@nobits
	.sectionflags	@""
	.align	16
	.zero		1024


//--------------------- .nv.shared._ZN10layer_norm13ln_bwd_kernelINS_13Kernel_traitsIf6__halffS2_fjLj1280ELj1ELj4ELj1ELj16ENS_18Kernel_traits_baseILj1280EfS2_fS2_fjLj128EEEEELb0ELb1ELb1ELb1EEEvNS_9BwdParamsE --------------------------
	.section	.nv.shared._ZN10layer_norm13ln_bwd_kernelINS_13Kernel_traitsIf6__halffS2_fjLj1280ELj1ELj4ELj1ELj16ENS_18Kernel_traits_baseILj1280EfS2_fS2_fjLj128EEEEELb0ELb1ELb1ELb1EEEvNS_9BwdParamsE,"aw",@nobits
	.sectionflags	@""
	.align	16
	.zero		1024


//--------------------- .nv.shared._ZN10layer_norm13ln_bwd_kernelINS_13Kernel_traitsIf6__halffS2_fjLj1280ELj1ELj4ELj1ELj16ENS_18Kernel_traits_baseILj1280EfS2_fS2_fjLj128EEEEELb1ELb0ELb0ELb0EEEvNS_9BwdParamsE --------------------------
	.section	.nv.shared._ZN10layer_norm13ln_bwd_kernelINS_13Kernel_traitsIf6__halffS2_fjLj1280ELj1ELj4ELj1ELj16ENS_18Kernel_traits_baseILj1280EfS2_fS2_fjLj128EEEEELb1ELb0ELb0ELb0EEEvNS_9BwdParamsE,"aw",@nobits
	.sectionflags	@""
	.align	16
	.zero		1024


//--------------------- .nv.shared._ZN10layer_norm13ln_bwd_kernelINS_13Kernel_traitsIf6__halffS2_fjLj1280ELj1ELj4ELj1ELj16ENS_18Kernel_traits_baseILj1280EfS2_fS2_fjLj128EEEEELb1ELb0ELb0ELb1EEEvNS_9BwdParamsE --------------------------
	.section	.nv.shared._ZN10layer_norm13ln_bwd_kernelINS_13Kernel_traitsIf6__halffS2_fjLj1280ELj1ELj4ELj1ELj16ENS_18Kernel_traits_baseILj1280EfS2_fS2_fjLj128EEEEELb1ELb0ELb0ELb1EEEvNS_9BwdParamsE,"aw",@nobits
	.sectionflags	@""
	.align	16
	.zero		1024


//--------------------- .nv.shared._ZN10layer_norm22ln_bwd_finalize_kernelINS_22Kernel_traits_finalizeILj1280Ef6__halffS2_fjLb0ELj1024ELj4ENS_18Kernel_traits_baseILj1280EfS2_fS2_fjLj1024EEEEELb0ELb0EEEvNS_9BwdParamsE --------------------------
	.section	.nv.shared._ZN10layer_norm22ln_bwd_finalize_kernelINS_22Kernel_traits_finalizeILj1280Ef6__halffS2_fjLb0ELj1024ELj4ENS_18Kernel_traits_baseILj1280EfS2_fS2_fjLj1024EEEEELb0ELb0EEEvNS_9BwdParamsE,"aw",@nobits
	.sectionflags	@""
	.align	16
.nv.shared._ZN10layer_norm22ln_bwd_finalize_kernelINS_22Kernel_traits_finalizeILj1280Ef6__halffS2_fjLb0ELj1024ELj4ENS_18Kernel_traits_baseILj1280EfS2_fS2_fjLj1024EEEEELb0ELb0EEEvNS_9BwdParamsE:
	.zero		9472


//--------------------- .nv.shared._ZN10layer_norm13ln_bwd_kernelINS_13Kernel_traitsIf6__halffS2_fjLj1280ELj1ELj4ELj1ELj16ENS_18Kernel_traits_baseILj1280EfS2_fS2_fjLj128EEEEELb1ELb0ELb1ELb0EEEvNS_9BwdParamsE --------------------------
	.section	.nv.shared._ZN10layer_norm13ln_bwd_kernelINS_13Kernel_traitsIf6__halffS2_fjLj1280ELj1ELj4ELj1ELj16ENS_18Kernel_traits_baseILj1280EfS2_fS2_fjLj128EEEEELb1ELb0ELb1ELb0EEEvNS_9BwdParamsE,"aw",@nobits
	.sectionflags	@""
	.align	16
	.zero		1024


//--------------------- .nv.shared._ZN10layer_norm22ln_bwd_finalize_kernelINS_22Kernel_traits_finalizeILj1280Ef6__halffS2_fjLb0ELj1024ELj4ENS_18Kernel_traits_baseILj1280EfS2_fS2_fjLj1024EEEEELb0ELb1EEEvNS_9BwdParamsE --------------------------
	.section	.nv.shared._ZN10layer_norm22ln_bwd_finalize_kernelINS_22Kernel_traits_finalizeILj1280Ef6__halffS2_fjLb0ELj1024ELj4ENS_18Kernel_traits_baseILj1280EfS2_fS2_fjLj1024EEEEELb0ELb1EEEvNS_9BwdParamsE,"aw",@nobits
	.sectionflags	@""
	.align	16
.nv.shared._ZN10layer_norm22ln_bwd_finalize_kernelINS_22Kernel_traits_finalizeILj1280Ef6__halffS2_fjLb0ELj1024ELj4ENS_18Kernel_traits_baseILj1280EfS2_fS2_fjLj1024EEEEELb0ELb1EEEvNS_9BwdParamsE:
	.zero		9472


//--------------------- .nv.shared._ZN10layer_norm13ln_bwd_kernelINS_13Kernel_traitsIf6__halffS2_fjLj1280ELj1ELj4ELj1ELj16ENS_18Kernel_traits_baseILj1280EfS2_fS2_fjLj128EEEEELb1ELb0ELb1ELb1EEEvNS_9BwdParamsE --------------------------
	.section	.nv.shared._ZN10layer_norm13ln_bwd_kernelINS_13Kernel_traitsIf6__halffS2_fjLj1280ELj1ELj4ELj1ELj16ENS_18Kernel_traits_baseILj1280EfS2_fS2_fjLj128EEEEELb1ELb0ELb1ELb1EEEvNS_9BwdParamsE,"aw",@nobits
	.sectionflags	@""
	.align	16
	.zero		1024


//--------------------- .nv.shared._ZN10layer_norm13ln_bwd_kernelINS_13Kernel_traitsIf6__halffS2_fjLj1280ELj1ELj4ELj1ELj16ENS_18Kernel_traits_baseILj1280EfS2_fS2_fjLj128EEEEELb1ELb1ELb0ELb0EEEvNS_9BwdParamsE --------------------------
	.section	.nv.shared._ZN10layer_norm13ln_bwd_kernelINS_13Kernel_traitsIf6__halffS2_fjLj1280ELj1ELj4ELj1ELj16ENS_18Kernel_traits_baseILj1280EfS2_fS2_fjLj128EEEEELb1ELb1ELb0ELb0EEEvNS_9BwdParamsE,"aw",@nobits
	.sectionflags	@""
	.align	16
	.zero		1024


//--------------------- .nv.shared._ZN10layer_norm13ln_bwd_kernelINS_13Kernel_traitsIf6__halffS2_fjLj1280ELj1ELj4ELj1ELj16ENS_18Kernel_traits_baseILj1280EfS2_fS2_fjLj128EEEEELb1ELb1ELb0ELb1EEEvNS_9BwdParamsE --------------------------
	.section	.nv.shared._ZN10layer_norm13ln_bwd_kernelINS_13Kernel_traitsIf6__halffS2_fjLj1280ELj1ELj4ELj1ELj16ENS_18Kernel_traits_baseILj1280EfS2_fS2_fjLj128EEEEELb1ELb1ELb0ELb1EEEvNS_9BwdParamsE,"aw",@nobits
	.sectionflags	@""
	.align	16
	.zero		1024


//--------------------- .nv.shared._ZN10layer_norm22ln_bwd_finalize_kernelINS_22Kernel_traits_finalizeILj1280Ef6__halffS2_fjLb1ELj1024ELj4ENS_18Kernel_traits_baseILj1280EfS2_fS2_fjLj1024EEEEELb1ELb0EEEvNS_9BwdParamsE --------------------------
	.section	.nv.shared._ZN10layer_norm22ln_bwd_finalize_kernelINS_22Kernel_traits_finalizeILj1280Ef6__halffS2_fjLb1ELj1024ELj4ENS_18Kernel_traits_baseILj1280EfS2_fS2_fjLj1024EEEEELb1ELb0EEEvNS_9BwdParamsE,"aw",@nobits
	.sectionflags	@""
	.align	16
.nv.shared._ZN10layer_norm22ln_bwd_finalize_kernelINS_22Kernel_traits_finalizeILj1280Ef6__halffS2_fjLb1ELj1024ELj4ENS_18Kernel_traits_baseILj1280EfS2_fS2_fjLj1024EEEEELb1ELb0EEEvNS_9BwdParamsE:
	.zero		13696


//--------------------- .nv.shared._ZN10layer_norm13ln_bwd_kernelINS_13Kernel_traitsIf6__halffS2_fjLj1280ELj1ELj4ELj1ELj16ENS_18Kernel_traits_baseILj1280EfS2_fS2_fjLj128EEEEELb1ELb1ELb1ELb0EEEvNS_9BwdParamsE --------------------------
	.section	.nv.shared._ZN10layer_norm13ln_bwd_kernelINS_13Kernel_traitsIf6__halffS2_fjLj1280ELj1ELj4ELj1ELj16ENS_18Kernel_traits_baseILj1280EfS2_fS2_fjLj128EEEEELb1ELb1ELb1ELb0EEEvNS_9BwdParamsE,"aw",@nobits
	.sectionflags	@""
	.align	16
	.zero		1024


//--------------------- .nv.shared._ZN10layer_norm22ln_bwd_finalize_kernelINS_22Kernel_traits_finalizeILj1280Ef6__halffS2_fjLb1ELj1024ELj4ENS_18Kernel_traits_baseILj1280EfS2_fS2_fjLj1024EEEEELb1ELb1EEEvNS_9BwdParamsE --------------------------
	.section	.nv.shared._ZN10layer_norm22ln_bwd_finalize_kernelINS_22Kernel_traits_finalizeILj1280Ef6__halffS2_fjLb1ELj1024ELj4ENS_18Kernel_traits_baseILj1280EfS2_fS2_fjLj1024EEEEELb1ELb1EEEvNS_9BwdParamsE,"aw",@nobits
	.sectionflags	@""
	.align	16
.nv.shared._ZN10layer_norm22ln_bwd_finalize_kernelINS_22Kernel_traits_finalizeILj1280Ef6__halffS2_fjLb1ELj1024ELj4ENS_18Kernel_traits_baseILj1280EfS2_fS2_fjLj1024EEEEELb1ELb1EEEvNS_9BwdParamsE:
	.zero		13696


//--------------------- .nv.shared._ZN10layer_norm13ln_bwd_kernelINS_13Kernel_traitsIf6__halffS2_fjLj1280ELj1ELj4ELj1ELj16ENS_18Kernel_traits_baseILj1280EfS2_fS2_fjLj128EEEEELb1ELb1ELb1ELb1EEEvNS_9BwdParamsE --------------------------
	.section	.nv.shared._ZN10layer_norm13ln_bwd_kernelINS_13Kernel_traitsIf6__halffS2_fjLj1280ELj1ELj4ELj1ELj16ENS_18Kernel_traits_baseILj1280EfS2_fS2_fjLj128EEEEELb1ELb1ELb1ELb1EEEvNS_9BwdParamsE,"aw",@nobits
	.sectionflags	@""
	.align	16
	.zero		1024


//--------------------- .nv.shared._ZN10layer_norm13ln_bwd_kernelINS_13Kernel_traitsI6__halfffffjLj1280ELj1ELj4ELj1ELj16ENS_18Kernel_traits_baseILj1280ES2_ffffjLj128EEEEELb0ELb0ELb0ELb0EEEvNS_9BwdParamsE --------------------------
	.section	.nv.shared._ZN10layer_norm13ln_bwd_kernelINS_13Kernel_traitsI6__halfffffjLj1280ELj1ELj4ELj1ELj16ENS_18Kernel_traits_baseILj1280ES2_ffffjLj128EEEEELb0ELb0ELb0ELb0EEEvNS_9BwdParamsE,"aw",@nobits
	.sectionflags	@""
	.align	16
	.zero		1024


//--------------------- .nv.shared._ZN10layer_norm13ln_bwd_kernelINS_13Kernel_traitsI6__halfffffjLj1280ELj1ELj4ELj1ELj16ENS_18Kernel_traits_baseILj1280ES2_ffffjLj128EEEEELb0ELb0ELb0ELb1EEEvNS_9BwdParamsE --------------------------
	.section	.nv.shared._ZN10layer_norm13ln_bwd_kernelINS_13Kernel_traitsI6__halfffffjLj1280ELj1ELj4ELj1ELj16ENS_18Kernel_traits_baseILj1280ES2_ffffjLj128EEEEELb0ELb0ELb0ELb1EEEvNS_9BwdParamsE,"aw",@nobits
	.sectionflags	@""
	.align	16
	.zero		1024


//--------------------- .nv.shared._ZN10layer_norm13ln_bwd_kernelINS_13Kernel_traitsI6__halfffffjLj1280ELj1ELj4ELj1ELj16ENS_18Kernel_traits_baseILj1280ES2_ffffjLj128EEEEELb0ELb0ELb1ELb0EEEvNS_9BwdParamsE --------------------------
	.section	.nv.shared._ZN10layer_norm13ln_bwd_kernelINS_13Kernel_traitsI6__halfffffjLj1280ELj1ELj4ELj1ELj16ENS_18Kernel_traits_baseILj1280ES2_ffffjLj128EEEEELb0ELb0ELb1ELb0EEEvNS_9BwdParamsE,"aw",@nobits
	.sectionflags	@""
	.align	16
	.zero		1024


//--------------------- .nv.shared._ZN10layer_norm13ln_bwd_kernelINS_13Kernel_traitsI6__halfffffjLj1280ELj1ELj4ELj1ELj16ENS_18Kernel_traits_baseILj1280ES2_ffffjLj128EEEEELb0ELb0ELb1ELb1EEEvNS_9BwdParamsE --------------------------
	.section	.nv.shared._ZN10layer_norm13ln_bwd_kernelINS_13Kernel_traitsI6__halfffffjLj1280ELj1ELj4ELj1ELj16ENS_18Kernel_traits_baseILj1280ES2_ffffjLj128EEEEELb0ELb0ELb1ELb1EEEvNS_9BwdParamsE,"aw",@nobits
	.sectionflags	@""
	.align	16
	.zero		1024


//--------------------- .nv.shared._ZN10layer_norm13ln_bwd_kernelINS_13Kernel_traitsI6__halfffffjLj1280ELj1ELj4ELj1ELj16ENS_18Kernel_traits_baseILj1280ES2_ffffjLj128EEEEELb0ELb1ELb0ELb0EEEvNS_9BwdParamsE --------------------------
	.section	.nv.shared._ZN10layer_norm13ln_bwd_kernelINS_13Kernel_traitsI6__halfffffjLj1280ELj1ELj4ELj1ELj16ENS_18Kernel_traits_baseILj1280ES2_ffffjLj128EEEEELb0ELb1ELb0ELb0EEEvNS_9BwdParamsE,"aw",@nobits
	.sectionflags	@""
	.align	16
	.zero		1024


//--------------------- .nv.shared._ZN10layer_norm13ln_bwd_kernelINS_13Kernel_traitsI6__halfffffjLj1280ELj1ELj4ELj1ELj16ENS_18Kernel_traits_baseILj1280ES2_ffffjLj128EEEEELb0ELb1ELb0ELb1EEEvNS_9BwdParamsE --------------------------
	.section	.nv.shared._ZN10layer_norm13ln_bwd_kernelINS_13Kernel_traitsI6__halfffffjLj1280ELj1ELj4ELj1ELj16ENS_18Kernel_traits_baseILj1280ES2_ffffjLj128EEEEELb0ELb1ELb0ELb1EEEvNS_9BwdParamsE,"aw",@nobits
	.sectionflags	@""
	.align	16
	.zero		1024


//--------------------- .nv.shared._ZN10layer_norm13ln_bwd_kernelINS_13Kernel_traitsI6__halfffffjLj1280ELj1ELj4ELj1ELj16ENS_18Kernel_traits_baseILj1280ES2_ffffjLj128EEEEELb0ELb1ELb1ELb0EEEvNS_9BwdParamsE --------------------------
	.section	.nv.shared._ZN10layer_norm13ln_bwd_kernelINS_13Kernel_traitsI6__halfffffjLj1280ELj1ELj4ELj1ELj16ENS_18Kernel_traits_baseILj1280ES2_ffffjLj128EEEEELb0ELb1ELb1ELb0EEEvNS_9BwdParamsE,"aw",@nobits
	.sectionflags	@""
	.align	16
	.zero		1024


//--------------------- .nv.shared._ZN10layer_norm13ln_bwd_kernelINS_13Kernel_traitsI6__halfffffjLj1280ELj1ELj4ELj1ELj16ENS_18Kernel_traits_baseILj1280ES2_ffffjLj128EEEEELb0ELb1ELb1ELb1EEEvNS_9BwdParamsE --------------------------
	.section	.nv.shared._ZN10layer_norm13ln_bwd_kernelINS_13Kernel_traitsI6__halfffffjLj1280ELj1ELj4ELj1ELj16ENS_18Kernel_traits_baseILj1280ES2_ffffjLj128EEEEELb0ELb1ELb1ELb1EEEvNS_9BwdParamsE,"aw",@nobits
	.sectionflags	@""
	.align	16
	.zero		1024


//--------------------- .nv.shared._ZN10layer_norm13ln_bwd_kernelINS_13Kernel_traitsI6__halfffffjLj1280ELj1ELj4ELj1ELj16ENS_18Kernel_traits_baseILj1280ES2_ffffjLj128EEEEELb1ELb0ELb0ELb0EEEvNS_9BwdParamsE --------------------------
	.section	.nv.shared._ZN10layer_norm13ln_bwd_kernelINS_13Kernel_traitsI6__halfffffjLj1280ELj1ELj4ELj1ELj16ENS_18Kernel_traits_baseILj1280ES2_ffffjLj128EEEEELb1ELb0ELb0ELb0EEEvNS_9BwdParamsE,"aw",@nobits
	.sectionflags	@""
	.align	16
	.zero		1024


//--------------------- .nv.shared._ZN10layer_norm13ln_bwd_kernelINS_13Kernel_traitsI6__halfffffjLj1280ELj1ELj4ELj1ELj16ENS_18Kernel_traits_baseILj1280ES2_ffffjLj128EEEEELb1ELb0ELb0ELb1EEEvNS_9BwdParamsE --------------------------
	.section	.nv.shared._ZN10layer_norm13ln_bwd_kernelINS_13Kernel_traitsI6__halfffffjLj1280ELj1ELj4ELj1ELj16ENS_18Kernel_traits_baseILj1280ES2_ffffjLj128EEEEELb1ELb0ELb0ELb1EEEvNS_9BwdParamsE,"aw",@nobits
	.sectionflags	@""
	.align	16
	.zero		1024


//--------------------- .nv.shared._ZN10layer_norm22ln_bwd_finalize_kernelINS_22Kernel_traits_finalizeILj1280E6__halfffffjLb0ELj1024ELj4ENS_18Kernel_traits_baseILj1280ES2_ffffjLj1024EEEEELb0ELb0EEEvNS_9BwdParamsE --------------------------
	.section	.nv.shared._ZN10layer_norm22ln_bwd_finalize_kernelINS_22Kernel_traits_finalizeILj1280E6__halfffffjLb0ELj1024ELj4ENS_18Kernel_traits_baseILj1280ES2_ffffjLj1024EEEEELb0ELb0EEEvNS_9BwdParamsE,"aw",@nobits
	.sectionflags	@""
	.align	16
.nv.shared._ZN10layer_norm22ln_bwd_finalize_kernelINS_22Kernel_traits_finalizeILj1280E6__halfffffjLb0ELj1024ELj4ENS_18Kernel_traits_baseILj1280ES2_ffffjLj1024EEEEELb0ELb0EEEvNS_9BwdParamsE:
	.zero		9472


//--------------------- .nv.shared._ZN10layer_norm13ln_bwd_kernelINS_13Kernel_traitsI6__halfffffjLj1280ELj1ELj4ELj1ELj16ENS_18Kernel_traits_baseILj1280ES2_ffffjLj128EEEEELb1ELb0ELb1ELb0EEEvNS_9BwdParamsE --------------------------
	.section	.nv.shared._ZN10layer_norm13ln_bwd_kernelINS_13Kernel_traitsI6__halfffffjLj1280ELj1ELj4ELj1ELj16ENS_18Kernel_traits_baseILj1280ES2_ffffjLj128EEEEELb1ELb0ELb1ELb0EEEvNS_9BwdParamsE,"aw",@nobits
	.sectionflags	@""
	.align	16
	.zero		1024


//--------------------- .nv.shared._ZN10layer_norm22ln_bwd_finalize_kernelINS_22Kernel_traits_finalizeILj1280E6__halfffffjLb0ELj1024ELj4ENS_18Kernel_traits_baseILj1280ES2_ffffjLj1024EEEEELb0ELb1EEEvNS_9BwdParamsE --------------------------
	.section	.nv.shared._ZN10layer_norm22ln_bwd_finalize_kernelINS_22Kernel_traits_finalizeILj1280E6__halfffffjLb0ELj1024ELj4ENS_18Kernel_traits_baseILj1280ES2_ffffjLj1024EEEEELb0ELb1EEEvNS_9BwdParamsE,"aw",@nobits
	.sectionflags	@""
	.align	16
.nv.shared._ZN10layer_norm22ln_bwd_finalize_kernelINS_22Kernel_traits_finalizeILj1280E6__halfffffjLb0ELj1024ELj4ENS_18Kernel_traits_baseILj1280ES2_ffffjLj1024EEEEELb0ELb1EEEvNS_9BwdParamsE:
	.zero		9472


//--------------------- .nv.shared._ZN10layer_norm13ln_bwd_kernelINS_13Kernel_traitsI6__halfffffjLj1280ELj1ELj4ELj1ELj16ENS_18Kernel_traits_baseILj1280ES2_ffffjLj128EEEEELb1ELb0ELb1ELb1EEEvNS_9BwdParamsE --------------------------
	.section	.nv.shared._ZN10layer_norm13ln_bwd_kernelINS_13Kernel_traitsI6__halfffffjLj1280ELj1ELj4ELj1ELj16ENS_18Kernel_traits_baseILj1280ES2_ffffjLj128EEEEELb1ELb0ELb1ELb1EEEvNS_9BwdParamsE,"aw",@nobits
	.sectionflags	@""
	.align	16
	.zero		1024


//--------------------- .nv.shared._ZN10layer_norm13ln_bwd_kernelINS_13Kernel_traitsI6__halfffffjLj1280ELj1ELj4ELj1ELj16ENS_18Kernel_traits_baseILj1280ES2_ffffjLj128EEEEELb1ELb1ELb0ELb0EEEvNS_9BwdParamsE --------------------------
	.section	.nv.shared._ZN10layer_norm13ln_bwd_kernelINS_13Kernel_traitsI6__halfffffjLj1280ELj1ELj4ELj1ELj16ENS_18Kernel_traits_baseILj1280ES2_ffffjLj128EEEEELb1ELb1ELb0ELb0EEEvNS_9BwdParamsE,"aw",@nobits
	.sectionflags	@""
	.align	16
	.zero		1024


//--------------------- .nv.shared._ZN10layer_norm13ln_bwd_kernelINS_13Kernel_traitsI6__halfffffjLj1280ELj1ELj4ELj1ELj16ENS_18Kernel_traits_baseILj1280ES2_ffffjLj128EEEEELb1ELb1ELb0ELb1EEEvNS_9BwdParamsE --------------------------
	.section	.nv.shared._ZN10layer_norm13ln_bwd_kernelINS_13Kernel_traitsI6__halfffffjLj1280ELj1ELj4ELj1ELj16ENS_18Kernel_traits_baseILj1280ES2_ffffjLj128EEEEELb1ELb1ELb0ELb1EEEvNS_9BwdParamsE,"aw",@nobits
	.sectionflags	@""
	.align	16
	.zero		1024


//--------------------- .nv.shared._ZN10layer_norm22ln_bwd_finalize_kernelINS_22Kernel_traits_finalizeILj1280E6__halfffffjLb1ELj1024ELj4ENS_18Kernel_traits_baseILj1280ES2_ffffjLj1024EEEEELb1ELb0EEEvNS_9BwdParamsE --------------------------
	.section	.nv.shared._ZN10layer_norm22ln_bwd_finalize_kernelINS_22Kernel_traits_finalizeILj1280E6__halfffffjLb1ELj1024ELj4ENS_18Kernel_traits_baseILj1280ES2_ffffjLj1024EEEEELb1ELb0EEEvNS_9BwdParamsE,"aw",@nobits
	.sectionflags	@""
	.align	16
.nv.shared._ZN10layer_norm22ln_bwd_finalize_kernelINS_22Kernel_traits_finalizeILj1280E6__halfffffjLb1ELj1024ELj4ENS_18Kernel_traits_baseILj1280ES2_ffffjLj1024EEEEELb1ELb0EEEvNS_9BwdParamsE:
	.zero		13696


//--------------------- .nv.shared._ZN10layer_norm13ln_bwd_kernelINS_13Kernel_traitsI6__halfffffjLj1280ELj1ELj4ELj1ELj16ENS_18Kernel_traits_baseILj1280ES2_ffffjLj128EEEEELb1ELb1ELb1ELb0EEEvNS_9BwdParamsE --------------------------
	.section	.nv.shared._ZN10layer_norm13ln_bwd_kernelINS_13Kernel_traitsI6__halfffffjLj1280ELj1ELj4ELj1ELj16ENS_18Kernel_traits_baseILj1280ES2_ffffjLj128EEEEELb1ELb1ELb1ELb0EEEvNS_9BwdParamsE,"aw",@nobits
	.sectionflags	@""
	.align	16
	.zero		1024


//--------------------- .nv.shared._ZN10layer_norm22ln_bwd_finalize_kernelINS_22Kernel_traits_finalizeILj1280E6__halfffffjLb1ELj1024ELj4ENS_18Kernel_traits_baseILj1280ES2_ffffjLj1024EEEEELb1ELb1EEEvNS_9BwdParamsE --------------------------
	.section	.nv.shared._ZN10layer_norm22ln_bwd_finalize_kernelINS_22Kernel_traits_finalizeILj1280E6__halfffffjLb1ELj1024ELj4ENS_18Kernel_traits_baseILj1280ES2_ffffjLj1024EEEEELb1ELb1EEEvNS_9BwdParamsE,"aw",@nobits
	.sectionflags	@""
	.align	16
.nv.shared._ZN10layer_norm22ln_bwd_finalize_kernelINS_22Kernel_traits_finalizeILj1280E6__halfffffjLb1ELj1024ELj4ENS_18Kernel_traits_baseILj1280ES2_ffffjLj1024EEEEELb1ELb1EEEvNS_9BwdParamsE:
	.zero		13696


//--------------------- .nv.shared._ZN10layer_norm13ln_bwd_kernelINS_13Kernel_traitsI6__halfffffjLj1280ELj1ELj4ELj1ELj16ENS_18Kernel_traits_baseILj1280ES2_ffffjLj128EEEEELb1ELb1ELb1ELb1EEEvNS_9BwdParamsE --------------------------
	.section	.nv.shared._ZN10layer_norm13ln_bwd_kernelINS_13Kernel_traitsI6__halfffffjLj1280ELj1ELj4ELj1ELj16ENS_18Kernel_traits_baseILj1280ES2_ffffjLj128EEEEELb1ELb1ELb1ELb1EEEvNS_9BwdParamsE,"aw",@nobits
	.sectionflags	@""
	.align	16
	.zero		1024


//--------------------- .nv.shared._ZN10layer_norm13ln_bwd_kernelINS_13Kernel_traitsIfffffjLj1280ELj1ELj4ELj1ELj16ENS_18Kernel_traits_baseILj1280EfffffjLj128EEEEELb0ELb0ELb0ELb0EEEvNS_9BwdParamsE --------------------------
	.section	.nv.shared._ZN10layer_norm13ln_bwd_kernelINS_13Kernel_traitsIfffffjLj1280ELj1ELj4ELj1ELj16ENS_18Kernel_traits_baseILj1280EfffffjLj128EEEEELb0ELb0ELb0ELb0EEEvNS_9BwdParamsE,"aw",@nobits
	.sectionflags	@""
	.align	16
	.zero		1024


//--------------------- .nv.shared._ZN10layer_norm13ln_bwd_kernelINS_13Kernel_traitsIfffffjLj1280ELj1ELj4ELj1ELj16ENS_18Kernel_traits_baseILj1280EfffffjLj128EEEEELb0ELb0ELb0ELb1EEEvNS_9BwdParamsE --------------------------
	.section	.nv.shared._ZN10layer_norm13ln_bwd_kernelINS_13Kernel_traitsIfffffjLj1280ELj1ELj4ELj1ELj16ENS_18Kernel_traits_baseILj1280EfffffjLj128EEEEELb0ELb0ELb0ELb1EEEvNS_9BwdParamsE,"aw",@nobits
	.sectionflags	@""
	.align	16
	.zero		1024


//--------------------- .nv.shared._ZN10layer_norm13ln_bwd_kernelINS_13Kernel_traitsIfffffjLj1280ELj1ELj4ELj1ELj16ENS_18Kernel_traits_baseILj1280EfffffjLj128EEEEELb0ELb0ELb1ELb0EEEvNS_9BwdParamsE --------------------------
	.section	.nv.shared._ZN10layer_norm13ln_bwd_kernelINS_13Kernel_traitsIfffffjLj1280ELj1ELj4ELj1ELj16ENS_18Kernel_traits_baseILj1280EfffffjLj128EEEEELb0ELb0ELb1ELb0EEEvNS_9BwdParamsE,"aw",@nobits
	.sectionflags	@""
	.align	16
	.zero		1024


//--------------------- .nv.shared._ZN10layer_norm13ln_bwd_kernelINS_13Kernel_traitsIfffffjLj1280ELj1ELj4ELj1ELj16ENS_18Kernel_traits_baseILj1280EfffffjLj128EEEEELb0ELb0ELb1ELb1EEEvNS_9BwdParamsE --------------------------
	.section	.nv.shared._ZN10layer_norm13ln_bwd_kernelINS_13Kernel_traitsIfffffjLj1280ELj1ELj4ELj1ELj16ENS_18Kernel_traits_baseILj1280EfffffjLj128EEEEELb0ELb0ELb1ELb1EEEvNS_9BwdParamsE,"aw",@nobits
	.sectionflags	@""
	.align	16
	.zero		1024


//--------------------- .nv.shared._ZN10layer_norm13ln_bwd_kernelINS_13Kernel_traitsIfffffjLj1280ELj1ELj4ELj1ELj16ENS_18Kernel_traits_baseILj1280EfffffjLj128EEEEELb0ELb1ELb0ELb0EEEvNS_9BwdParamsE --------------------------
	.section	.nv.shared._ZN10layer_norm13ln_bwd_kernelINS_13Kernel_traitsIfffffjLj1280ELj1ELj4ELj1ELj16ENS_18Kernel_traits_baseILj1280EfffffjLj128EEEEELb0ELb1ELb0ELb0EEEvNS_9BwdParamsE,"aw",@nobits
	.sectionflags	@""
	.align	16
	.zero		1024


//--------------------- .nv.shared._ZN10layer_norm13ln_bwd_kernelINS_13Kernel_traitsIfffffjLj1280ELj1ELj4ELj1ELj16ENS_18Kernel_traits_baseILj1280EfffffjLj128EEEEELb0ELb1ELb0ELb1EEEvNS_9BwdParamsE --------------------------
	.section	.nv.shared._ZN10layer_norm13ln_bwd_kernelINS_13Kernel_traitsIfffffjLj1280ELj1ELj4ELj1ELj16ENS_18Kernel_traits_baseILj1280EfffffjLj128EEEEELb0ELb1ELb0ELb1EEEvNS_9BwdParamsE,"aw",@nobits
	.sectionflags	@""
	.align	16
	.zero		1024


//--------------------- .nv.shared._ZN10layer_norm13ln_bwd_kernelINS_13Kernel_traitsIfffffjLj1280ELj1ELj4ELj1ELj16ENS_18Kernel_traits_baseILj1280EfffffjLj128EEEEELb0ELb1ELb1ELb0EEEvNS_9BwdParamsE --------------------------
	.section	.nv.shared._ZN10layer_norm13ln_bwd_kernelINS_13Kernel_traitsIfffffjLj1280ELj1ELj4ELj1ELj16ENS_18Kernel_traits_baseILj1280EfffffjLj128EEEEELb0ELb1ELb1ELb0EEEvNS_9BwdParamsE,"aw",@nobits
	.sectionflags	@""
	.align	16
	.zero		1024


//--------------------- .nv.shared._ZN10layer_norm13ln_bwd_kernelINS_13Kernel_traitsIfffffjLj1280ELj1ELj4ELj1ELj16ENS_18Kernel_traits_baseILj1280EfffffjLj128EEEEELb0ELb1ELb1ELb1EEEvNS_9BwdParamsE --------------------------
	.section	.nv.shared._ZN10layer_norm13ln_bwd_kernelINS_13Kernel_traitsIfffffjLj1280ELj1ELj4ELj1ELj16ENS_18Kernel_traits_baseILj1280EfffffjLj128EEEEELb0ELb1ELb1ELb1EEEvNS_9BwdParamsE,"aw",@nobits
	.sectionflags	@""
	.align	16
	.zero		1024


//--------------------- .nv.shared._ZN10layer_norm13ln_bwd_kernelINS_13Kernel_traitsIfffffjLj1280ELj1ELj4ELj1ELj16ENS_18Kernel_traits_baseILj1280EfffffjLj128EEEEELb1ELb0ELb0ELb0EEEvNS_9BwdParamsE --------------------------
	.section	.nv.shared._ZN10layer_norm13ln_bwd_kernelINS_13Kernel_traitsIfffffjLj1280ELj1ELj4ELj1ELj16ENS_18Kernel_traits_baseILj1280EfffffjLj128EEEEELb1ELb0ELb0ELb0EEEvNS_9BwdParamsE,"aw",@nobits
	.sectionflags	@""
	.align	16
	.zero		1024


//--------------------- .nv.shared._ZN10layer_norm13ln_bwd_kernelINS_13Kernel_traitsIfffffjLj1280ELj1ELj4ELj1ELj16ENS_18Kernel_traits_baseILj1280EfffffjLj128EEEEELb1ELb0ELb0ELb1EEEvNS_9BwdParamsE --------------------------
	.section	.nv.shared._ZN10layer_norm13ln_bwd_kernelINS_13Kernel_traitsIfffffjLj1280ELj1ELj4ELj1ELj16ENS_18Kernel_traits_baseILj1280EfffffjLj128EEEEELb1ELb0ELb0ELb1EEEvNS_9BwdParamsE,"aw",@nobits
	.sectionflags	@""
	.align	16
	.zero		1024


//--------------------- .nv.shared._ZN10layer_norm22ln_bwd_finalize_kernelINS_22Kernel_traits_finalizeILj1280EfffffjLb0ELj1024ELj4ENS_18Kernel_traits_baseILj1280EfffffjLj1024EEEEELb0ELb0EEEvNS_9BwdParamsE --------------------------
	.section	.nv.shared._ZN10layer_norm22ln_bwd_finalize_kernelINS_22Kernel_traits_finalizeILj1280EfffffjLb0ELj1024ELj4ENS_18Kernel_traits_baseILj1280EfffffjLj1024EEEEELb0ELb0EEEvNS_9BwdParamsE,"aw",@nobits
	.sectionflags	@""
	.align	16
.nv.shared._ZN10layer_norm22ln_bwd_finalize_kernelINS_22Kernel_traits_finalizeILj1280EfffffjLb0ELj1024ELj4ENS_18Kernel_traits_baseILj1280EfffffjLj1024EEEEELb0ELb0EEEvNS_9BwdParamsE:
	.zero		9472


//--------------------- .nv.shared._ZN10layer_norm13ln_bwd_kernelINS_13Kernel_traitsIfffffjLj1280ELj1ELj4ELj1ELj16ENS_18Kernel_traits_baseILj1280EfffffjLj128EEEEELb1ELb0ELb1ELb0EEEvNS_9BwdParamsE --------------------------
	.section	.nv.shared._ZN10layer_norm13ln_bwd_kernelINS_13Kernel_traitsIfffffjLj1280ELj1ELj4ELj1ELj16ENS_18Kernel_traits_baseILj1280EfffffjLj128EEEEELb1ELb0ELb1ELb0EEEvNS_9BwdParamsE,"aw",@nobits
	.sectionflags	@""
	.align	16
	.zero		1024


//--------------------- .nv.shared._ZN10layer_norm22ln_bwd_finalize_kernelINS_22Kernel_traits_finalizeILj1280EfffffjLb0ELj1024ELj4ENS_18Kernel_traits_baseILj1280EfffffjLj1024EEEEELb0ELb1EEEvNS_9BwdParamsE --------------------------
	.section	.nv.shared._ZN10layer_norm22ln_bwd_finalize_kernelINS_22Kernel_traits_finalizeILj1280EfffffjLb0ELj1024ELj4ENS_18Kernel_traits_baseILj1280EfffffjLj1024EEEEELb0ELb1EEEvNS_9BwdParamsE,"aw",@nobits
	.sectionflags	@""
	.align	16
.nv.shared._ZN10layer_norm22ln_bwd_finalize_kernelINS_22Kernel_traits_finalizeILj1280EfffffjLb0ELj1024ELj4ENS_18Kernel_traits_baseILj1280EfffffjLj1024EEEEELb0ELb1EEEvNS_9BwdParamsE:
	.zero		9472


//--------------------- .nv.shared._ZN10layer_norm13ln_bwd_kernelINS_13Kernel_traitsIfffffjLj1280ELj1ELj4ELj1ELj16ENS_18Kernel_traits_baseILj1280EfffffjLj128EEEEELb1ELb0ELb1ELb1EEEvNS_9BwdParamsE --------------------------
	.section	.nv.shared._ZN10layer_norm13ln_bwd_kernelINS_13Kernel_traitsIfffffjLj1280ELj1ELj4ELj1ELj16ENS_18Kernel_traits_baseILj1280EfffffjLj128EEEEELb1ELb0ELb1ELb1EEEvNS_9BwdParamsE,"aw",@nobits
	.sectionflags	@""
	.align	16
	.zero		1024


//--------------------- .nv.shared._ZN10layer_norm13ln_bwd_kernelINS_13Kernel_traitsIfffffjLj1280ELj1ELj4ELj1ELj16ENS_18Kernel_traits_baseILj1280EfffffjLj128EEEEELb1ELb1ELb0ELb0EEEvNS_9BwdParamsE --------------------------
	.section	.nv.shared._ZN10layer_norm13ln_bwd_kernelINS_13Kernel_traitsIfffffjLj1280ELj1ELj4ELj1ELj16ENS_18Kernel_traits_baseILj1280EfffffjLj128EEEEELb1ELb1ELb0ELb0EEEvNS_9BwdParamsE,"aw",@nobits
	.sectionflags	@""
	.align	16
	.zero		1024


//--------------------- .nv.shared._ZN10layer_norm13ln_bwd_kernelINS_13Kernel_traitsIfffffjLj1280ELj1ELj4ELj1ELj16ENS_18Kernel_traits_baseILj1280EfffffjLj128EEEEELb1ELb1ELb0ELb1EEEvNS_9BwdParamsE --------------------------
	.section	.nv.shared._ZN10layer_norm13ln_bwd_kernelINS_13Kernel_traitsIfffffjLj1280ELj1ELj4ELj1ELj16ENS_18Kernel_traits_baseILj1280EfffffjLj128EEEEELb1ELb1ELb0ELb1EEEvNS_9BwdParamsE,"aw",@nobits
	.sectionflags	@""
	.align	16
	.zero		1024


//--------------------- .nv.shared._ZN10layer_norm22ln_bwd_finalize_kernelINS_22Kernel_traits_finalizeILj1280EfffffjLb1ELj1024ELj4ENS_18Kernel_traits_baseILj1280EfffffjLj1024EEEEELb1ELb0EEEvNS_9BwdParamsE --------------------------
	.section	.nv.shared._ZN10layer_norm22ln_bwd_finalize_kernelINS_22Kernel_traits_finalizeILj1280EfffffjLb1ELj1024ELj4ENS_18Kernel_traits_baseILj1280EfffffjLj1024EEEEELb1ELb0EEEvNS_9BwdParamsE,"aw",@nobits
	.sectionflags	@""
	.align	16
.nv.shared._ZN10layer_norm22ln_bwd_finalize_kernelINS_22Kernel_traits_finalizeILj1280EfffffjLb1ELj1024ELj4ENS_18Kernel_traits_baseILj1280EfffffjLj1024EEEEELb1ELb0EEEvNS_9BwdParamsE:
	.zero		13696


//--------------------- .nv.shared._ZN10layer_norm13ln_bwd_kernelINS_13Kernel_traitsIfffffjLj1280ELj1ELj4ELj1ELj16ENS_18Kernel_traits_baseILj1280EfffffjLj128EEEEELb1ELb1ELb1ELb0EEEvNS_9BwdParamsE --------------------------
	.section	.nv.shared._ZN10layer_norm13ln_bwd_kernelINS_13Kernel_traitsIfffffjLj1280ELj1ELj4ELj1ELj16ENS_18Kernel_traits_baseILj1280EfffffjLj128EEEEELb1ELb1ELb1ELb0EEEvNS_9BwdParamsE,"aw",@nobits
	.sectionflags	@""
	.align	16
	.zero		1024


//--------------------- .nv.shared._ZN10layer_norm22ln_bwd_finalize_kernelINS_22Kernel_traits_finalizeILj1280EfffffjLb1ELj1024ELj4ENS_18Kernel_traits_baseILj1280EfffffjLj1024EEEEELb1ELb1EEEvNS_9BwdParamsE --------------------------
	.section	.nv.shared._ZN10layer_norm22ln_bwd_finalize_kernelINS_22Kernel_traits_finalizeILj1280EfffffjLb1ELj1024ELj4ENS_18Kernel_traits_baseILj1280EfffffjLj1024EEEEELb1ELb1EEEvNS_9BwdParamsE,"aw",@nobits
	.sectionflags	@""
	.align	16
.nv.shared._ZN10layer_norm22ln_bwd_finalize_kernelINS_22Kernel_traits_finalizeILj1280EfffffjLb1ELj1024ELj4ENS_18Kernel_traits_baseILj1280EfffffjLj1024EEEEELb1ELb1EEEvNS_9BwdParamsE:
	.zero		13696


//--------------------- .nv.shared._ZN10layer_norm13ln_bwd_kernelINS_13Kernel_traitsIfffffjLj1280ELj1ELj4ELj1ELj16ENS_18Kernel_traits_baseILj1280EfffffjLj128EEEEELb1ELb1ELb1ELb1EEEvNS_9BwdParamsE --------------------------
	.section	.nv.shared._ZN10layer_norm13ln_bwd_kernelINS_13Kernel_traitsIfffffjLj1280ELj1ELj4ELj1ELj16ENS_18Kernel_traits_baseILj1280EfffffjLj128EEEEELb1ELb1ELb1ELb1EEEvNS_9BwdParamsE,"aw",@nobits
	.sectionflags	@""
	.align	16
	.zero		1024


//--------------------- .nv.constant0._ZN10layer_norm13ln_bwd_kernelINS_13Kernel_traitsI13__nv_bfloat16S2_S2_S2_fjLj1280ELj1ELj4ELj1ELj16ENS_18Kernel_traits_baseILj1280ES2_S2_S2_S2_fjLj128EEEEELb0ELb0ELb0ELb0EEEvNS_9BwdParamsE --------------------------
	.section	.nv.constant0._ZN10layer_norm13ln_bwd_kernelINS_13Kernel_traitsI13__nv_bfloat16S2_S2_S2_fjLj1280ELj1ELj4ELj1ELj16ENS_18Kernel_traits_baseILj1280ES2_S2_S2_S2_fjLj128EEEEELb0ELb0ELb0ELb0EEEvNS_9BwdParamsE,"a",@progbits
	.sectionflags	@""
	.align	4
.nv.constant0._ZN10layer_norm13ln_bwd_kernelINS_13Kernel_traitsI13__nv_bfloat16S2_S2_S2_fjLj1280ELj1ELj4ELj1ELj16ENS_18Kernel_traits_baseILj1280ES2_S2_S2_S2_fjLj128EEEEELb0ELb0ELb0ELb0EEEvNS_9BwdParamsE:
	.zero		1192


//--------------------- .nv.constant0._ZN10layer_norm13ln_bwd_kernelINS_13Kernel_traitsI13__nv_bfloat16S2_S2_S2_fjLj1280ELj1ELj4ELj1ELj16ENS_18Kernel_traits_baseILj1280ES2_S2_S2_S2_fjLj128EEEEELb0ELb0ELb0ELb1EEEvNS_9BwdParamsE --------------------------
	.section	.nv.constant0._ZN10layer_norm13ln_bwd_kernelINS_13Kernel_traitsI13__nv_bfloat16S2_S2_S2_fjLj1280ELj1ELj4ELj1ELj16ENS_18Kernel_traits_baseILj1280ES2_S2_S2_S2_fjLj128EEEEELb0ELb0ELb0ELb1EEEvNS_9BwdParamsE,"a",@progbits
	.sectionflags	@""
	.align	4
.nv.constant0._ZN10layer_norm13ln_bwd_kernelINS_13Kernel_traitsI13__nv_bfloat16S2_S2_S2_fjLj1280ELj1ELj4ELj1ELj16ENS_18Kernel_traits_baseILj1280ES2_S2_S2_S2_fjLj128EEEEELb0ELb0ELb0ELb1EEEvNS_9BwdParamsE:
	.zero		1192


//--------------------- .nv.constant0._ZN10layer_norm13ln_bwd_kernelINS_13Kernel_traitsI13__nv_bfloat16S2_S2_S2_fjLj1280ELj1ELj4ELj1ELj16ENS_18Kernel_traits_baseILj1280ES2_S2_S2_S2_fjLj128EEEEELb0ELb0ELb1ELb0EEEvNS_9BwdParamsE --------------------------
	.section	.nv.constant0._ZN10layer_norm13ln_bwd_kernelINS_13Kernel_traitsI13__nv_bfloat16S2_S2_S2_fjLj1280ELj1ELj4ELj1ELj16ENS_18Kernel_traits_baseILj1280ES2_S2_S2_S2_fjLj128EEEEELb0ELb0ELb1ELb0EEEvNS_9BwdParamsE,"a",@progbits
	.sectionflags	@""
	.align	4
.nv.constant0._ZN10layer_norm13ln_bwd_kernelINS_13Kernel_traitsI13__nv_bfloat16S2_S2_S2_fjLj1280ELj1ELj4ELj1ELj16ENS_18Kernel_traits_baseILj1280ES2_S2_S2_S2_fjLj128EEEEELb0ELb0ELb1ELb0EEEvNS_9BwdParamsE:
	.zero		1192


//--------------------- .nv.constant0._ZN10layer_norm13ln_bwd_kernelINS_13Kernel_traitsI13__nv_bfloat16S2_S2_S2_fjLj1280ELj1ELj4ELj1ELj16ENS_18Kernel_traits_baseILj1280ES2_S2_S2_S2_fjLj128EEEEELb0ELb0ELb1ELb1EEEvNS_9BwdParamsE --------------------------
	.section	.nv.constant0._ZN10layer_norm13ln_bwd_kernelINS_13Kernel_traitsI13__nv_bfloat16S2_S2_S2_fjLj1280ELj1ELj4ELj1ELj16ENS_18Kernel_traits_baseILj1280ES2_S2_S2_S2_fjLj128EEEEELb0ELb0ELb1ELb1EEEvNS_9BwdParamsE,"a",@progbits
	.sectionflags	@""
	.align	4
.nv.constant0._ZN10layer_norm13ln_bwd_kernelINS_13Kernel_traitsI13__nv_bfloat16S2_S2_S2_fjLj1280ELj1ELj4ELj1ELj16ENS_18Kernel_traits_baseILj1280ES2_S2_S2_S2_fjLj128EEEEELb0ELb0ELb1ELb1EEEvNS_9BwdParamsE:
	.zero		1192


//--------------------- .nv.constant0._ZN10layer_norm13ln_bwd_kernelINS_13Kernel_traitsI13__nv_bfloat16S2_S2_S2_fjLj1280ELj1ELj4ELj1ELj16ENS_18Kernel_traits_baseILj1280ES2_S2_S2_S2_fjLj128EEEEELb0ELb1ELb0ELb0EEEvNS_9BwdParamsE --------------------------
	.section	.nv.constant0._ZN10layer_norm13ln_bwd_kernelINS_13Kernel_traitsI13__nv_bfloat16S2_S2_S2_fjLj1280ELj1ELj4ELj1ELj16ENS_18Kernel_traits_baseILj1280ES2_S2_S2_S2_fjLj128EEEEELb0ELb1ELb0ELb0EEEvNS_9BwdParamsE,"a",@progbits
	.sectionflags	@""
	.align	4
.nv.constant0._ZN10layer_norm13ln_bwd_kernelINS_13Kernel_traitsI13__nv_bfloat16S2_S2_S2_fjLj1280ELj1ELj4ELj1ELj16ENS_18Kernel_traits_baseILj1280ES2_S2_S2_S2_fjLj128EEEEELb0ELb1ELb0ELb0EEEvNS_9BwdParamsE:
	.zero		1192


//--------------------- .nv.constant0._ZN10layer_norm13ln_bwd_kernelINS_13Kernel_traitsI13__nv_bfloat16S2_S2_S2_fjLj1280ELj1ELj4ELj1ELj16ENS_18Kernel_traits_baseILj1280ES2_S2_S2_S2_fjLj128EEEEELb0ELb1ELb0ELb1EEEvNS_9BwdParamsE --------------------------
	.section	.nv.constant0._ZN10layer_norm13ln_bwd_kernelINS_13Kernel_traitsI13__nv_bfloat16S2_S2_S2_fjLj1280ELj1ELj4ELj1ELj16ENS_18Kernel_traits_baseILj1280ES2_S2_S2_S2_fjLj128EEEEELb0ELb1ELb0ELb1EEEvNS_9BwdParamsE,"a",@progbits
	.sectionflags	@""
	.align	4
.nv.constant0._ZN10layer_norm13ln_bwd_kernelINS_13Kernel_traitsI13__nv_bfloat16S2_S2_S2_fjLj1280ELj1ELj4ELj1ELj16ENS_18Kernel_traits_baseILj1280ES2_S2_S2_S2_fjLj128EEEEELb0ELb1ELb0ELb1EEEvNS_9BwdParamsE:
	.zero		1192


//--------------------- .nv.constant0._ZN10layer_norm13ln_bwd_kernelINS_13Kernel_traitsI13__nv_bfloat16S2_S2_S2_fjLj1280ELj1ELj4ELj1ELj16ENS_18Kernel_traits_baseILj1280ES2_S2_S2_S2_fjLj128EEEEELb0ELb1ELb1ELb0EEEvNS_9BwdParamsE --------------------------
	.section	.nv.constant0._ZN10layer_norm13ln_bwd_kernelINS_13Kernel_traitsI13__nv_bfloat16S2_S2_S2_fjLj1280ELj1ELj4ELj1ELj16ENS_18Kernel_traits_baseILj1280ES2_S2_S2_S2_fjLj128EEEEELb0ELb1ELb1ELb0EEEvNS_9BwdParamsE,"a",@progbits
	.sectionflags	@""
	.align	4
.nv.constant0._ZN10layer_norm13ln_bwd_kernelINS_13Kernel_traitsI13__nv_bfloat16S2_S2_S2_fjLj1280ELj1ELj4ELj1ELj16ENS_18Kernel_traits_baseILj1280ES2_S2_S2_S2_fjLj128EEEEELb0ELb1ELb1ELb0EEEvNS_9BwdParamsE:
	.zero		1192


//--------------------- .nv.constant0._ZN10layer_norm13ln_bwd_kernelINS_13Kernel_traitsI13__nv_bfloat16S2_S2_S2_fjLj1280ELj1ELj4ELj1ELj16ENS_18Kernel_traits_baseILj1280ES2_S2_S2_S2_fjLj128EEEEELb0ELb1ELb1ELb1EEEvNS_9BwdParamsE --------------------------
	.section	.nv.constant0._ZN10layer_norm13ln_bwd_kernelINS_13Kernel_traitsI13__nv_bfloat16S2_S2_S2_fjLj1280ELj1ELj4ELj1ELj16ENS_18Kernel_traits_baseILj1280ES2_S2_S2_S2_fjLj128EEEEELb0ELb1ELb1ELb1EEEvNS_9BwdParamsE,"a",@progbits
	.sectionflags	@""
	.align	4
.nv.constant0._ZN10layer_norm13ln_bwd_kernelINS_13Kernel_traitsI13__nv_bfloat16S2_S2_S2_fjLj1280ELj1ELj4ELj1ELj16ENS_18Kernel_traits_baseILj1280ES2_S2_S2_S2_fjLj128EEEEELb0ELb1ELb1ELb1EEEvNS_9BwdParamsE:
	.zero		1192


//--------------------- .nv.constant0._ZN10layer_norm13ln_bwd_kernelINS_13Kernel_traitsI13__nv_bfloat16S2_S2_S2_fjLj1280ELj1ELj4ELj1ELj16ENS_18Kernel_traits_baseILj1280ES2_S2_S2_S2_fjLj128EEEEELb1ELb0ELb0ELb0EEEvNS_9BwdParamsE --------------------------
	.section	.nv.constant0._ZN10layer_norm13ln_bwd_kernelINS_13Kernel_traitsI13__nv_bfloat16S2_S2_S2_fjLj1280ELj1ELj4ELj1ELj16ENS_18Kernel_traits_baseILj1280ES2_S2_S2_S2_fjLj128EEEEELb1ELb0ELb0ELb0EEEvNS_9BwdParamsE,"a",@progbits
	.sectionflags	@""
	.align	4
.nv.constant0._ZN10layer_norm13ln_bwd_kernelINS_13Kernel_traitsI13__nv_bfloat16S2_S2_S2_fjLj1280ELj1ELj4ELj1ELj16ENS_18Kernel_traits_baseILj1280ES2_S2_S2_S2_fjLj128EEEEELb1ELb0ELb0ELb0EEEvNS_9BwdParamsE:
	.zero		1192


//--------------------- .nv.constant0._ZN10layer_norm13ln_bwd_kernelINS_13Kernel_traitsI13__nv_bfloat16S2_S2_S2_fjLj1280ELj1ELj4ELj1ELj16ENS_18Kernel_traits_baseILj1280ES2_S2_S2_S2_fjLj128EEEEELb1ELb0ELb0ELb1EEEvNS_9BwdParamsE --------------------------
	.section	.nv.constant0._ZN10layer_norm13ln_bwd_kernelINS_13Kernel_traitsI13__nv_bfloat16S2_S2_S2_fjLj1280ELj1ELj4ELj1ELj16ENS_18Kernel_traits_baseILj1280ES2_S2_S2_S2_fjLj128EEEEELb1ELb0ELb0ELb1EEEvNS_9BwdParamsE,"a",@progbits
	.sectionflags	@""
	.align	4
.nv.constant0._ZN10layer_norm13ln_bwd_kernelINS_13Kernel_traitsI13__nv_bfloat16S2_S2_S2_fjLj1280ELj1ELj4ELj1ELj16ENS_18Kernel_traits_baseILj1280ES2_S2_S2_S2_fjLj128EEEEELb1ELb0ELb0ELb1EEEvNS_9BwdParamsE:
	.zero		1192


//--------------------- .nv.constant0._ZN10layer_norm22ln_bwd_finalize_kernelINS_22Kernel_traits_finalizeILj1280E13__nv_bfloat16S2_S2_S2_fjLb0ELj1024ELj4ENS_18Kernel_traits_baseILj1280ES2_S2_S2_S2_fjLj1024EEEEELb0ELb0EEEvNS_9BwdParamsE --------------------------
	.section	.nv.constant0._ZN10layer_norm22ln_bwd_finalize_kernelINS_22Kernel_traits_finalizeILj1280E13__nv_bfloat16S2_S2_S2_fjLb0ELj1024ELj4ENS_18Kernel_traits_baseILj1280ES2_S2_S2_S2_fjLj1024EEEEELb0ELb0EEEvNS_9BwdParamsE,"a",@progbits
	.sectionflags	@""
	.align	4
.nv.constant0._ZN10layer_norm22ln_bwd_finalize_kernelINS_22Kernel_traits_finalizeILj1280E13__nv_bfloat16S2_S2_S2_fjLb0ELj1024ELj4ENS_18Kernel_traits_baseILj1280ES2_S2_S2_S2_fjLj1024EEEEELb0ELb0EEEvNS_9BwdParamsE:
	.zero		1192


//--------------------- .nv.constant0._ZN10layer_norm13ln_bwd_kernelINS_13Kernel_traitsI13__nv_bfloat16S2_S2_S2_fjLj1280ELj1ELj4ELj1ELj16ENS_18Kernel_traits_baseILj1280ES2_S2_S2_S2_fjLj128EEEEELb1ELb0ELb1ELb0EEEvNS_9BwdParamsE --------------------------
	.section	.nv.constant0._ZN10layer_norm13ln_bwd_kernelINS_13Kernel_traitsI13__nv_bfloat16S2_S2_S2_fjLj1280ELj1ELj4ELj1ELj16ENS_18Kernel_traits_baseILj1280ES2_S2_S2_S2_fjLj128EEEEELb1ELb0ELb1ELb0EEEvNS_9BwdParamsE,"a",@progbits
	.sectionflags	@""
	.align	4
.nv.constant0._ZN10layer_norm13ln_bwd_kernelINS_13Kernel_traitsI13__nv_bfloat16S2_S2_S2_fjLj1280ELj1ELj4ELj1ELj16ENS_18Kernel_traits_baseILj1280ES2_S2_S2_S2_fjLj128EEEEELb1ELb0ELb1ELb0EEEvNS_9BwdParamsE:
	.zero		1192


//--------------------- .nv.constant0._ZN10layer_norm22ln_bwd_finalize_kernelINS_22Kernel_traits_finalizeILj1280E13__nv_bfloat16S2_S2_S2_fjLb0ELj1024ELj4ENS_18Kernel_traits_baseILj1280ES2_S2_S2_S2_fjLj1024EEEEELb0ELb1EEEvNS_9BwdParamsE --------------------------
	.section	.nv.constant0._ZN10layer_norm22ln_bwd_finalize_kernelINS_22Kernel_traits_finalizeILj1280E13__nv_bfloat16S2_S2_S2_fjLb0ELj1024ELj4ENS_18Kernel_traits_baseILj1280ES2_S2_S2_S2_fjLj1024EEEEELb0ELb1EEEvNS_9BwdParamsE,"a",@progbits
	.sectionflags	@""
	.align	4
.nv.constant0._ZN10layer_norm22ln_bwd_finalize_kernelINS_22Kernel_traits_finalizeILj1280E13__nv_bfloat16S2_S2_S2_fjLb0ELj1024ELj4ENS_18Kernel_traits_baseILj1280ES2_S2_S2_S2_fjLj1024EEEEELb0ELb1EEEvNS_9BwdParamsE:
	.zero		1192


//--------------------- .nv.constant0._ZN10layer_norm13ln_bwd_kernelINS_13Kernel_traitsI13__nv_bfloat16S2_S2_S2_fjLj1280ELj1ELj4ELj1ELj16ENS_18Kernel_traits_baseILj1280ES2_S2_S2_S2_fjLj128EEEEELb1ELb0ELb1ELb1EEEvNS_9BwdParamsE --------------------------
	.section	.nv.constant0._ZN10layer_norm13ln_bwd_kernelINS_13Kernel_traitsI13__nv_bfloat16S2_S2_S2_fjLj1280ELj1ELj4ELj1ELj16ENS_18Kernel_traits_baseILj1280ES2_S2_S2_S2_fjLj128EEEEELb1ELb0ELb1ELb1EEEvNS_9BwdParamsE,"a",@progbits
	.sectionflags	@""
	.align	4
.nv.constant0._ZN10layer_norm13ln_bwd_kernelINS_13Kernel_traitsI13__nv_bfloat16S2_S2_S2_fjLj1280ELj1ELj4ELj1ELj16ENS_18Kernel_traits_baseILj1280ES2_S2_S2_S2_fjLj128EEEEELb1ELb0ELb1ELb1EEEvNS_9BwdParamsE:
	.zero		1192


//--------------------- .nv.constant0._ZN10layer_norm13ln_bwd_kernelINS_13Kernel_traitsI13__nv_bfloat16S2_S2_S2_fjLj1280ELj1ELj4ELj1ELj16ENS_18Kernel_traits_baseILj1280ES2_S2_S2_S2_fjLj128EEEEELb1ELb1ELb0ELb0EEEvNS_9BwdParamsE --------------------------
	.section	.nv.constant0._ZN10layer_norm13ln_bwd_kernelINS_13Kernel_traitsI13__nv_bfloat16S2_S2_S2_fjLj1280ELj1ELj4ELj1ELj16ENS_18Kernel_traits_baseILj1280ES2_S2_S2_S2_fjLj128EEEEELb1ELb1ELb0ELb0EEEvNS_9BwdParamsE,"a",@progbits
	.sectionflags	@""
	.align	4
.nv.constant0._ZN10layer_norm13ln_bwd_kernelINS_13Kernel_traitsI13__nv_bfloat16S2_S2_S2_fjLj1280ELj1ELj4ELj1ELj16ENS_18Kernel_traits_baseILj1280ES2_S2_S2_S2_fjLj128EEEEELb1ELb1ELb0ELb0EEEvNS_9BwdParamsE:
	.zero		1192


//--------------------- .nv.constant0._ZN10layer_norm13ln_bwd_kernelINS_13Kernel_traitsI13__nv_bfloat16S2_S2_S2_fjLj1280ELj1ELj4ELj1ELj16ENS_18Kernel_traits_baseILj1280ES2_S2_S2_S2_fjLj128EEEEELb1ELb1ELb0ELb1EEEvNS_9BwdParamsE --------------------------
	.section	.nv.constant0._ZN10layer_norm13ln_bwd_kernelINS_13Kernel_traitsI13__nv_bfloat16S2_S2_S2_fjLj1280ELj1ELj4ELj1ELj16ENS_18Kernel_traits_baseILj1280ES2_S2_S2_S2_fjLj128EEEEELb1ELb1ELb0ELb1EEEvNS_9BwdParamsE,"a",@progbits
	.sectionflags	@""
	.align	4
.nv.constant0._ZN10layer_norm13ln_bwd_kernelINS_13Kernel_traitsI13__nv_bfloat16S2_S2_S2_fjLj1280ELj1ELj4ELj1ELj16ENS_18Kernel_traits_baseILj1280ES2_S2_S2_S2_fjLj128EEEEELb1ELb1ELb0ELb1EEEvNS_9BwdParamsE:
	.zero		1192


//--------------------- .nv.constant0._ZN10layer_norm22ln_bwd_finalize_kernelINS_22Kernel_traits_finalizeILj1280E13__nv_bfloat16S2_S2_S2_fjLb1ELj1024ELj4ENS_18Kernel_traits_baseILj1280ES2_S2_S2_S2_fjLj1024EEEEELb1ELb0EEEvNS_9BwdParamsE --------------------------
	.section	.nv.constant0._ZN10layer_norm22ln_bwd_finalize_kernelINS_22Kernel_traits_finalizeILj1280E13__nv_bfloat16S2_S2_S2_fjLb1ELj1024ELj4ENS_18Kernel_traits_baseILj1280ES2_S2_S2_S2_fjLj1024EEEEELb1ELb0EEEvNS_9BwdParamsE,"a",@progbits
	.sectionflags	@""
	.align	4
.nv.constant0._ZN10layer_norm22ln_bwd_finalize_kernelINS_22Kernel_traits_finalizeILj1280E13__nv_bfloat16S2_S2_S2_fjLb1ELj1024ELj4ENS_18Kernel_traits_baseILj1280ES2_S2_S2_S2_fjLj1024EEEEELb1ELb0EEEvNS_9BwdParamsE:
	.zero		1192


//--------------------- .nv.constant0._ZN10layer_norm13ln_bwd_kernelINS_13Kernel_traitsI13__nv_bfloat16S2_S2_S2_fjLj1280ELj1ELj4ELj1ELj16ENS_18Kernel_traits_baseILj1280ES2_S2_S2_S2_fjLj128EEEEELb1ELb1ELb1ELb0EEEvNS_9BwdParamsE --------------------------
	.section	.nv.constant0._ZN10layer_norm13ln_bwd_kernelINS_13Kernel_traitsI13__nv_bfloat16S2_S2_S2_fjLj1280ELj1ELj4ELj1ELj16ENS_18Kernel_traits_baseILj1280ES2_S2_S2_S2_fjLj128EEEEELb1ELb1ELb1ELb0EEEvNS_9BwdParamsE,"a",@progbits
	.sectionflags	@""
	.align	4
.nv.constant0._ZN10layer_norm13ln_bwd_kernelINS_13Kernel_traitsI13__nv_bfloat16S2_S2_S2_fjLj1280ELj1ELj4ELj1ELj16ENS_18Kernel_traits_baseILj1280ES2_S2_S2_S2_fjLj128EEEEELb1ELb1ELb1ELb0EEEvNS_9BwdParamsE:
	.zero		1192


//--------------------- .nv.constant0._ZN10layer_norm22ln_bwd_finalize_kernelINS_22Kernel_traits_finalizeILj1280E13__nv_bfloat16S2_S2_S2_fjLb1ELj1024ELj4ENS_18Kernel_traits_baseILj1280ES2_S2_S2_S2_fjLj1024EEEEELb1ELb1EEEvNS_9BwdParamsE --------------------------
	.section	.nv.constant0._ZN10layer_norm22ln_bwd_finalize_kernelINS_22Kernel_traits_finalizeILj1280E13__nv_bfloat16S2_S2_S2_fjLb1ELj1024ELj4ENS_18Kernel_traits_baseILj1280ES2_S2_S2_S2_fjLj1024EEEEELb1ELb1EEEvNS_9BwdParamsE,"a",@progbits
	.sectionflags	@""
	.align	4
.nv.constant0._ZN10layer_norm22ln_bwd_finalize_kernelINS_22Kernel_traits_finalizeILj1280E13__nv_bfloat16S2_S2_S2_fjLb1ELj1024ELj4ENS_18Kernel_traits_baseILj1280ES2_S2_S2_S2_fjLj1024EEEEELb1ELb1EEEvNS_9BwdParamsE:
	.zero		1192


//--------------------- .nv.constant0._ZN10layer_norm13ln_bwd_kernelINS_13Kernel_traitsI13__nv_bfloat16S2_S2_S2_fjLj1280ELj1ELj4ELj1ELj16ENS_18Kernel_traits_baseILj1280ES2_S2_S2_S2_fjLj128EEEEELb1ELb1ELb1ELb1EEEvNS_9BwdParamsE --------------------------
	.section	.nv.constant0._ZN10layer_norm13ln_bwd_kernelINS_13Kernel_traitsI13__nv_bfloat16S2_S2_S2_fjLj1280ELj1ELj4ELj1ELj16ENS_18Kernel_traits_baseILj1280ES2_S2_S2_S2_fjLj128EEEEELb1ELb1ELb1ELb1EEEvNS_9BwdParamsE,"a",@progbits
	.sectionflags	@""
	.align	4
.nv.constant0._ZN10layer_norm13ln_bwd_kernelINS_13Kernel_traitsI13__nv_bfloat16S2_S2_S2_fjLj1280ELj1ELj4ELj1ELj16ENS_18Kernel_traits_baseILj1280ES2_S2_S2_S2_fjLj128EEEEELb1ELb1ELb1ELb1EEEvNS_9BwdParamsE:
	.zero		1192


//--------------------- .nv.constant0._ZN10layer_norm13ln_bwd_kernelINS_13Kernel_traitsI6__halfS2_S2_S2_fjLj1280ELj1ELj4ELj1ELj16ENS_18Kernel_traits_baseILj1280ES2_S2_S2_S2_fjLj128EEEEELb0ELb0ELb0ELb0EEEvNS_9BwdParamsE --------------------------
	.section	.nv.constant0._ZN10layer_norm13ln_bwd_kernelINS_13Kernel_traitsI6__halfS2_S2_S2_fjLj1280ELj1ELj4ELj1ELj16ENS_18Kernel_traits_baseILj1280ES2_S2_S2_S2_fjLj128EEEEELb0ELb0ELb0ELb0EEEvNS_9BwdParamsE,"a",@progbits
	.sectionflags	@""
	.align	4
.nv.constant0._ZN10layer_norm13ln_bwd_kernelINS_13Kernel_traitsI6__halfS2_S2_S2_fjLj1280ELj1ELj4ELj1ELj16ENS_18Kernel_traits_baseILj1280ES2_S2_S2_S2_fjLj128EEEEELb0ELb0ELb0ELb0EEEvNS_9BwdParamsE:
	.zero		1192


//--------------------- .nv.constant0._ZN10layer_norm13ln_bwd_kernelINS_13Kernel_traitsI6__halfS2_S2_S2_fjLj1280ELj1ELj4ELj1ELj16ENS_18Kernel_traits_baseILj1280ES2_S2_S2_S2_fjLj128EEEEELb0ELb0ELb0ELb1EEEvNS_9BwdParamsE --------------------------
	.section	.nv.constant0._ZN10layer_norm13ln_bwd_kernelINS_13Kernel_traitsI6__halfS2_S2_S2_fjLj1280ELj1ELj4ELj1ELj16ENS_18Kernel_traits_baseILj1280ES2_S2_S2_S2_fjLj128EEEEELb0ELb0ELb0ELb1EEEvNS_9BwdParamsE,"a",@progbits
	.sectionflags	@""
	.align	4
.nv.constant0._ZN10layer_norm13ln_bwd_kernelINS_13Kernel_traitsI6__halfS2_S2_S2_fjLj1280ELj1ELj4ELj1ELj16ENS_18Kernel_traits_baseILj1280ES2_S2_S2_S2_fjLj128EEEEELb0ELb0ELb0ELb1EEEvNS_9BwdParamsE:
	.zero		1192


//--------------------- .nv.constant0._ZN10layer_norm13ln_bwd_kernelINS_13Kernel_traitsI6__halfS2_S2_S2_fjLj1280ELj1ELj4ELj1ELj16ENS_18Kernel_traits_baseILj1280ES2_S2_S2_S2_fjLj128EEEEELb0ELb0ELb1ELb0EEEvNS_9BwdParamsE --------------------------
	.section	.nv.constant0._ZN10layer_norm13ln_bwd_kernelINS_13Kernel_traitsI6__halfS2_S2_S2_fjLj1280ELj1ELj4ELj1ELj16ENS_18Kernel_traits_baseILj1280ES2_S2_S2_S2_fjLj128EEEEELb0ELb0ELb1ELb0EEEvNS_9BwdParamsE,"a",@progbits
	.sectionflags	@""
	.align	4
.nv.constant0._ZN10layer_norm13ln_bwd_kernelINS_13Kernel_traitsI6__halfS2_S2_S2_fjLj1280ELj1ELj4ELj1ELj16ENS_18Kernel_traits_baseILj1280ES2_S2_S2_S2_fjLj128EEEEELb0ELb0ELb1ELb0EEEvNS_9BwdParamsE:
	.zero		1192


//--------------------- .nv.constant0._ZN10layer_norm13ln_bwd_kernelINS_13Kernel_traitsI6__halfS2_S2_S2_fjLj1280ELj1ELj4ELj1ELj16ENS_18Kernel_traits_baseILj1280ES2_S2_S2_S2_fjLj128EEEEELb0ELb0ELb1ELb1EEEvNS_9BwdParamsE --------------------------
	.section	.nv.constant0._ZN10layer_norm13ln_bwd_kernelINS_13Kernel_traitsI6__halfS2_S2_S2_fjLj1280ELj1ELj4ELj1ELj16ENS_18Kernel_traits_baseILj1280ES2_S2_S2_S2_fjLj128EEEEELb0ELb0ELb1ELb1EEEvNS_9BwdParamsE,"a",@progbits
	.sectionflags	@""
	.align	4
.nv.constant0._ZN10layer_norm13ln_bwd_kernelINS_13Kernel_traitsI6__halfS2_S2_S2_fjLj1280ELj1ELj4ELj1ELj16ENS_18Kernel_traits_baseILj1280ES2_S2_S2_S2_fjLj128EEEEELb0ELb0ELb1ELb1EEEvNS_9BwdParamsE:
	.zero		1192


//--------------------- .nv.constant0._ZN10layer_norm13ln_bwd_kernelINS_13Kernel_traitsI6__halfS2_S2_S2_fjLj1280ELj1ELj4ELj1ELj16ENS_18Kernel_traits_baseILj1280ES2_S2_S2_S2_fjLj128EEEEELb0ELb1ELb0ELb0EEEvNS_9BwdParamsE --------------------------
	.section	.nv.constant0._ZN10layer_norm13ln_bwd_kernelINS_13Kernel_traitsI6__halfS2_S2_S2_fjLj1280ELj1ELj4ELj1ELj16ENS_18Kernel_traits_baseILj1280ES2_S2_S2_S2_fjLj128EEEEELb0ELb1ELb0ELb0EEEvNS_9BwdParamsE,"a",@progbits
	.sectionflags	@""
	.align	4
.nv.constant0._ZN10layer_norm13ln_bwd_kernelINS_13Kernel_traitsI6__halfS2_S2_S2_fjLj1280ELj1ELj4ELj1ELj16ENS_18Kernel_traits_baseILj1280ES2_S2_S2_S2_fjLj128EEEEELb0ELb1ELb0ELb0EEEvNS_9BwdParamsE:
	.zero		1192


//--------------------- .nv.constant0._ZN10layer_norm13ln_bwd_kernelINS_13Kernel_traitsI6__halfS2_S2_S2_fjLj1280ELj1ELj4ELj1ELj16ENS_18Kernel_traits_baseILj1280ES2_S2_S2_S2_fjLj128EEEEELb0ELb1ELb0ELb1EEEvNS_9BwdParamsE --------------------------
	.section	.nv.constant0._ZN10layer_norm13ln_bwd_kernelINS_13Kernel_traitsI6__halfS2_S2_S2_fjLj1280ELj1ELj4ELj1ELj16ENS_18Kernel_traits_baseILj1280ES2_S2_S2_S2_fjLj128EEEEELb0ELb1ELb0ELb1EEEvNS_9BwdParamsE,"a",@progbits
	.sectionflags	@""
	.align	4
.nv.constant0._ZN10layer_norm13ln_bwd_kernelINS_13Kernel_traitsI6__halfS2_S2_S2_fjLj1280ELj1ELj4ELj1ELj16ENS_18Kernel_traits_baseILj1280ES2_S2_S2_S2_fjLj128EEEEELb0ELb1ELb0ELb1EEEvNS_9BwdParamsE:
	.zero		1192


//--------------------- .nv.constant0._ZN10layer_norm13ln_bwd_kernelINS_13Kernel_traitsI6__halfS2_S2_S2_fjLj1280ELj1ELj4ELj1ELj16ENS_18Kernel_traits_baseILj1280ES2_S2_S2_S2_fjLj128EEEEELb0ELb1ELb1ELb0EEEvNS_9BwdParamsE --------------------------
	.section	.nv.constant0._ZN10layer_norm13ln_bwd_kernelINS_13Kernel_traitsI6__halfS2_S2_S2_fjLj1280ELj1ELj4ELj1ELj16ENS_18Kernel_traits_baseILj1280ES2_S2_S2_S2_fjLj128EEEEELb0ELb1ELb1ELb0EEEvNS_9BwdParamsE,"a",@progbits
	.sectionflags	@""
	.align	4
.nv.constant0._ZN10layer_norm13ln_bwd_kernelINS_13Kernel_traitsI6__halfS2_S2_S2_fjLj1280ELj1ELj4ELj1ELj16ENS_18Kernel_traits_baseILj1280ES2_S2_S2_S2_fjLj128EEEEELb0ELb1ELb1ELb0EEEvNS_9BwdParamsE:
	.zero		1192


//--------------------- .nv.constant0._ZN10layer_norm13ln_bwd_kernelINS_13Kernel_traitsI6__halfS2_S2_S2_fjLj1280ELj1ELj4ELj1ELj16ENS_18Kernel_traits_baseILj1280ES2_S2_S2_S2_fjLj128EEEEELb0ELb1ELb1ELb1EEEvNS_9BwdParamsE --------------------------
	.section	.nv.constant0._ZN10layer_norm13ln_bwd_kernelINS_13Kernel_traitsI6__halfS2_S2_S2_fjLj1280ELj1ELj4ELj1ELj16ENS_18Kernel_traits_baseILj1280ES2_S2_S2_S2_fjLj128EEEEELb0ELb1ELb1ELb1EEEvNS_9BwdParamsE,"a",@progbits
	.sectionflags	@""
	.align	4
.nv.constant0._ZN10layer_norm13ln_bwd_kernelINS_13Kernel_traitsI6__halfS2_S2_S2_fjLj1280ELj1ELj4ELj1ELj16ENS_18Kernel_traits_baseILj1280ES2_S2_S2_S2_fjLj128EEEEELb0ELb1ELb1ELb1EEEvNS_9BwdParamsE:
	.zero		1192


//--------------------- .nv.constant0._ZN10layer_norm13ln_bwd_kernelINS_13Kernel_traitsI6__halfS2_S2_S2_fjLj1280ELj1ELj4ELj1ELj16ENS_18Kernel_traits_baseILj1280ES2_S2_S2_S2_fjLj128EEEEELb1ELb0ELb0ELb0EEEvNS_9BwdParamsE --------------------------
	.section	.nv.constant0._ZN10layer_norm13ln_bwd_kernelINS_13Kernel_traitsI6__halfS2_S2_S2_fjLj1280ELj1ELj4ELj1ELj16ENS_18Kernel_traits_baseILj1280ES2_S2_S2_S2_fjLj128EEEEELb1ELb0ELb0ELb0EEEvNS_9BwdParamsE,"a",@progbits
	.sectionflags	@""
	.align	4
.nv.constant0._ZN10layer_norm13ln_bwd_kernelINS_13Kernel_traitsI6__halfS2_S2_S2_fjLj1280ELj1ELj4ELj1ELj16ENS_18Kernel_traits_baseILj1280ES2_S2_S2_S2_fjLj128EEEEELb1ELb0ELb0ELb0EEEvNS_9BwdParamsE:
	.zero		1192


//--------------------- .nv.constant0._ZN10layer_norm13ln_bwd_kernelINS_13Kernel_traitsI6__halfS2_S2_S2_fjLj1280ELj1ELj4ELj1ELj16ENS_18Kernel_traits_baseILj1280ES2_S2_S2_S2_fjLj128EEEEELb1ELb0ELb0ELb1EEEvNS_9BwdParamsE --------------------------
	.section	.nv.constant0._ZN10layer_norm13ln_bwd_kernelINS_13Kernel_traitsI6__halfS2_S2_S2_fjLj1280ELj1ELj4ELj1ELj16ENS_18Kernel_traits_baseILj1280ES2_S2_S2_S2_fjLj128EEEEELb1ELb0ELb0ELb1EEEvNS_9BwdParamsE,"a",@progbits
	.sectionflags	@""
	.align	4
.nv.constant0._ZN10layer_norm13ln_bwd_kernelINS_13Kernel_traitsI6__halfS2_S2_S2_fjLj1280ELj1ELj4ELj1ELj16ENS_18Kernel_traits_baseILj1280ES2_S2_S2_S2_fjLj128EEEEELb1ELb0ELb0ELb1EEEvNS_9BwdParamsE:
	.zero		1192


//--------------------- .nv.constant0._ZN10layer_norm22ln_bwd_finalize_kernelINS_22Kernel_traits_finalizeILj1280E6__halfS2_S2_S2_fjLb0ELj1024ELj4ENS_18Kernel_traits_baseILj1280ES2_S2_S2_S2_fjLj1024EEEEELb0ELb0EEEvNS_9BwdParamsE --------------------------
	.section	.nv.constant0._ZN10layer_norm22ln_bwd_finalize_kernelINS_22Kernel_traits_finalizeILj1280E6__halfS2_S2_S2_fjLb0ELj1024ELj4ENS_18Kernel_traits_baseILj1280ES2_S2_S2_S2_fjLj1024EEEEELb0ELb0EEEvNS_9BwdParamsE,"a",@progbits
	.sectionflags	@""
	.align	4
.nv.constant0._ZN10layer_norm22ln_bwd_finalize_kernelINS_22Kernel_traits_finalizeILj1280E6__halfS2_S2_S2_fjLb0ELj1024ELj4ENS_18Kernel_traits_baseILj1280ES2_S2_S2_S2_fjLj1024EEEEELb0ELb0EEEvNS_9BwdParamsE:
	.zero		1192


//--------------------- .nv.constant0._ZN10layer_norm13ln_bwd_kernelINS_13Kernel_traitsI6__halfS2_S2_S2_fjLj1280ELj1ELj4ELj1ELj16ENS_18Kernel_traits_baseILj1280ES2_S2_S2_S2_fjLj128EEEEELb1ELb0ELb1ELb0EEEvNS_9BwdParamsE --------------------------
	.section	.nv.constant0._ZN10layer_norm13ln_bwd_kernelINS_13Kernel_traitsI6__halfS2_S2_S2_fjLj1280ELj1ELj4ELj1ELj16ENS_18Kernel_traits_baseILj1280ES2_S2_S2_S2_fjLj128EEEEELb1ELb0ELb1ELb0EEEvNS_9BwdParamsE,"a",@progbits
	.sectionflags	@""
	.align	4
.nv.constant0._ZN10layer_norm13ln_bwd_kernelINS_13Kernel_traitsI6__halfS2_S2_S2_fjLj1280ELj1ELj4ELj1ELj16ENS_18Kernel_traits_baseILj1280ES2_S2_S2_S2_fjLj128EEEEELb1ELb0ELb1ELb0EEEvNS_9BwdParamsE:
	.zero		1192


//--------------------- .nv.constant0._ZN10layer_norm22ln_bwd_finalize_kernelINS_22Kernel_traits_finalizeILj1280E6__halfS2_S2_S2_fjLb0ELj1024ELj4ENS_18Kernel_traits_baseILj1280ES2_S2_S2_S2_fjLj1024EEEEELb0ELb1EEEvNS_9BwdParamsE --------------------------
	.section	.nv.constant0._ZN10layer_norm22ln_bwd_finalize_kernelINS_22Kernel_traits_finalizeILj1280E6__halfS2_S2_S2_fjLb0ELj1024ELj4ENS_18Kernel_traits_baseILj1280ES2_S2_S2_S2_fjLj1024EEEEELb0ELb1EEEvNS_9BwdParamsE,"a",@progbits
	.sectionflags	@""
	.align	4
.nv.constant0._ZN10layer_norm22ln_bwd_finalize_kernelINS_22Kernel_traits_finalizeILj1280E6__halfS2_S2_S2_fjLb0ELj1024ELj4ENS_18Kernel_traits_baseILj1280ES2_S2_S2_S2_fjLj1024EEEEELb0ELb1EEEvNS_9BwdParamsE:
	.zero		1192


//--------------------- .nv.constant0._ZN10layer_norm13ln_bwd_kernelINS_13Kernel_traitsI6__halfS2_S2_S2_fjLj1280ELj1ELj4ELj1ELj16ENS_18Kernel_traits_baseILj1280ES2_S2_S2_S2_fjLj128EEEEELb1ELb0ELb1ELb1EEEvNS_9BwdParamsE --------------------------
	.section	.nv.constant0._ZN10layer_norm13ln_bwd_kernelINS_13Kernel_traitsI6__halfS2_S2_S2_fjLj1280ELj1ELj4ELj1ELj16ENS_18Kernel_traits_baseILj1280ES2_S2_S2_S2_fjLj128EEEEELb1ELb0ELb1ELb1EEEvNS_9BwdParamsE,"a",@progbits
	.sectionflags	@""
	.align	4
.nv.constant0._ZN10layer_norm13ln_bwd_kernelINS_13Kernel_traitsI6__halfS2_S2_S2_fjLj1280ELj1ELj4ELj1ELj16ENS_18Kernel_traits_baseILj1280ES2_S2_S2_S2_fjLj128EEEEELb1ELb0ELb1ELb1EEEvNS_9BwdParamsE:
	.zero		1192


//--------------------- .nv.constant0._ZN10layer_norm13ln_bwd_kernelINS_13Kernel_traitsI6__halfS2_S2_S2_fjLj1280ELj1ELj4ELj1ELj16ENS_18Kernel_traits_baseILj1280ES2_S2_S2_S2_fjLj128EEEEELb1ELb1ELb0ELb0EEEvNS_9BwdParamsE --------------------------
	.section	.nv.constant0._ZN10layer_norm13ln_bwd_kernelINS_13Kernel_traitsI6__halfS2_S2_S2_fjLj1280ELj1ELj4ELj1ELj16ENS_18Kernel_traits_baseILj1280ES2_S2_S2_S2_fjLj128EEEEELb1ELb1ELb0ELb0EEEvNS_9BwdParamsE,"a",@progbits
	.sectionflags	@""
	.align	4
.nv.constant0._ZN10layer_norm13ln_bwd_kernelINS_13Kernel_traitsI6__halfS2_S2_S2_fjLj1280ELj1ELj4ELj1ELj16ENS_18Kernel_traits_baseILj1280ES2_S2_S2_S2_fjLj128EEEEELb1ELb1ELb0ELb0EEEvNS_9BwdParamsE:
	.zero		1192


//--------------------- .nv.constant0._ZN10layer_norm13ln_bwd_kernelINS_13Kernel_traitsI6__halfS2_S2_S2_fjLj1280ELj1ELj4ELj1ELj16ENS_18Kernel_traits_baseILj1280ES2_S2_S2_S2_fjLj128EEEEELb1ELb1ELb0ELb1EEEvNS_9BwdParamsE --------------------------
	.section	.nv.constant0._ZN10layer_norm13ln_bwd_kernelINS_13Kernel_traitsI6__halfS2_S2_S2_fjLj1280ELj1ELj4ELj1ELj16ENS_18Kernel_traits_baseILj1280ES2_S2_S2_S2_fjLj128EEEEELb1ELb1ELb0ELb1EEEvNS_9BwdParamsE,"a",@progbits
	.sectionflags	@""
	.align	4
.nv.constant0._ZN10layer_norm13ln_bwd_kernelINS_13Kernel_traitsI6__halfS2_S2_S2_fjLj1280ELj1ELj4ELj1ELj16ENS_18Kernel_traits_baseILj1280ES2_S2_S2_S2_fjLj128EEEEELb1ELb1ELb0ELb1EEEvNS_9BwdParamsE:
	.zero		1192


//--------------------- .nv.constant0._ZN10layer_norm22ln_bwd_finalize_kernelINS_22Kernel_traits_finalizeILj1280E6__halfS2_S2_S2_fjLb1ELj1024ELj4ENS_18Kernel_traits_baseILj1280ES2_S2_S2_S2_fjLj1024EEEEELb1ELb0EEEvNS_9BwdParamsE --------------------------
	.section	.nv.constant0._ZN10layer_norm22ln_bwd_finalize_kernelINS_22Kernel_traits_finalizeILj1280E6__halfS2_S2_S2_fjLb1ELj1024ELj4ENS_18Kernel_traits_baseILj1280ES2_S2_S2_S2_fjLj1024EEEEELb1ELb0EEEvNS_9BwdParamsE,"a",@progbits
	.sectionflags	@""
	.align	4
.nv.constant0._ZN10layer_norm22ln_bwd_finalize_kernelINS_22Kernel_traits_finalizeILj1280E6__halfS2_S2_S2_fjLb1ELj1024ELj4ENS_18Kernel_traits_baseILj1280ES2_S2_S2_S2_fjLj1024EEEEELb1ELb0EEEvNS_9BwdParamsE:
	.zero		1192


//--------------------- .nv.constant0._ZN10layer_norm13ln_bwd_kernelINS_13Kernel_traitsI6__halfS2_S2_S2_fjLj1280ELj1ELj4ELj1ELj16ENS_18Kernel_traits_baseILj1280ES2_S2_S2_S2_fjLj128EEEEELb1ELb1ELb1ELb0EEEvNS_9BwdParamsE --------------------------
	.section	.nv.constant0._ZN10layer_norm13ln_bwd_kernelINS_13Kernel_traitsI6__halfS2_S2_S2_fjLj1280ELj1ELj4ELj1ELj16ENS_18Kernel_traits_baseILj1280ES2_S2_S2_S2_fjLj128EEEEELb1ELb1ELb1ELb0EEEvNS_9BwdParamsE,"a",@progbits
	.sectionflags	@""
	.align	4
.nv.constant0._ZN10layer_norm13ln_bwd_kernelINS_13Kernel_traitsI6__halfS2_S2_S2_fjLj1280ELj1ELj4ELj1ELj16ENS_18Kernel_traits_baseILj1280ES2_S2_S2_S2_fjLj128EEEEELb1ELb1ELb1ELb0EEEvNS_9BwdParamsE:
	.zero		1192


//--------------------- .nv.constant0._ZN10layer_norm22ln_bwd_finalize_kernelINS_22Kernel_traits_finalizeILj1280E6__halfS2_S2_S2_fjLb1ELj1024ELj4ENS_18Kernel_traits_baseILj1280ES2_S2_S2_S2_fjLj1024EEEEELb1ELb1EEEvNS_9BwdParamsE --------------------------
	.section	.nv.constant0._ZN10layer_norm22ln_bwd_finalize_kernelINS_22Kernel_traits_finalizeILj1280E6__halfS2_S2_S2_fjLb1ELj1024ELj4ENS_18Kernel_traits_baseILj1280ES2_S2_S2_S2_fjLj1024EEEEELb1ELb1EEEvNS_9BwdParamsE,"a",@progbits
	.sectionflags	@""
	.align	4
.nv.constant0._ZN10layer_norm22ln_bwd_finalize_kernelINS_22Kernel_traits_finalizeILj1280E6__halfS2_S2_S2_fjLb1ELj1024ELj4ENS_18Kernel_traits_baseILj1280ES2_S2_S2_S2_fjLj1024EEEEELb1ELb1EEEvNS_9BwdParamsE:
	.zero		1192


//--------------------- .nv.constant0._ZN10layer_norm13ln_bwd_kernelINS_13Kernel_traitsI6__halfS2_S2_S2_fjLj1280ELj1ELj4ELj1ELj16ENS_18Kernel_traits_baseILj1280ES2_S2_S2_S2_fjLj128EEEEELb1ELb1ELb1ELb1EEEvNS_9BwdParamsE --------------------------
	.section	.nv.constant0._ZN10layer_norm13ln_bwd_kernelINS_13Kernel_traitsI6__halfS2_S2_S2_fjLj1280ELj1ELj4ELj1ELj16ENS_18Kernel_traits_baseILj1280ES2_S2_S2_S2_fjLj128EEEEELb1ELb1ELb1ELb1EEEvNS_9BwdParamsE,"a",@progbits
	.sectionflags	@""
	.align	4
.nv.constant0._ZN10layer_norm13ln_bwd_kernelINS_13Kernel_traitsI6__halfS2_S2_S2_fjLj1280ELj1ELj4ELj1ELj16ENS_18Kernel_traits_baseILj1280ES2_S2_S2_S2_fjLj128EEEEELb1ELb1ELb1ELb1EEEvNS_9BwdParamsE:
	.zero		1192


//--------------------- .nv.constant0._ZN10layer_norm13ln_bwd_kernelINS_13Kernel_traitsIf13__nv_bfloat16S2_S2_fjLj1280ELj1ELj4ELj1ELj16ENS_18Kernel_traits_baseILj1280EfS2_S2_S2_fjLj128EEEEELb0ELb0ELb0ELb0EEEvNS_9BwdParamsE --------------------------
	.section	.nv.constant0._ZN10layer_norm13ln_bwd_kernelINS_13Kernel_traitsIf13__nv_bfloat16S2_S2_fjLj1280ELj1ELj4ELj1ELj16ENS_18Kernel_traits_baseILj1280EfS2_S2_S2_fjLj128EEEEELb0ELb0ELb0ELb0EEEvNS_9BwdParamsE,"a",@progbits
	.sectionflags	@""
	.align	4
.nv.constant0._ZN10layer_norm13ln_bwd_kernelINS_13Kernel_traitsIf13__nv_bfloat16S2_S2_fjLj1280ELj1ELj4ELj1ELj16ENS_18Kernel_traits_baseILj1280EfS2_S2_S2_fjLj128EEEEELb0ELb0ELb0ELb0EEEvNS_9BwdParamsE:
	.zero		1192


//--------------------- .nv.constant0._ZN10layer_norm13ln_bwd_kernelINS_13Kernel_traitsIf13__nv_bfloat16S2_S2_fjLj1280ELj1ELj4ELj1ELj16ENS_18Kernel_traits_baseILj1280EfS2_S2_S2_fjLj128EEEEELb0ELb0ELb0ELb1EEEvNS_9BwdParamsE --------------------------
	.section	.nv.constant0._ZN10layer_norm13ln_bwd_kernelINS_13Kernel_traitsIf13__nv_bfloat16S2_S2_fjLj1280ELj1ELj4ELj1ELj16ENS_18Kernel_traits_baseILj1280EfS2_S2_S2_fjLj128EEEEELb0ELb0ELb0ELb1EEEvNS_9BwdParamsE,"a",@progbits
	.sectionflags	@""
	.align	4
.nv.constant0._ZN10layer_norm13ln_bwd_kernelINS_13Kernel_traitsIf13__nv_bfloat16S2_S2_fjLj1280ELj1ELj4ELj1ELj16ENS_18Kernel_traits_baseILj1280EfS2_S2_S2_fjLj128EEEEELb0ELb0ELb0ELb1EEEvNS_9BwdParamsE:
	.zero		1192


//--------------------- .nv.constant0._ZN10layer_norm13ln_bwd_kernelINS_13Kernel_traitsIf13__nv_bfloat16S2_S2_fjLj1280ELj1ELj4ELj1ELj16ENS_18Kernel_traits_baseILj1280EfS2_S2_S2_fjLj128EEEEELb0ELb0ELb1ELb0EEEvNS_9BwdParamsE --------------------------
	.section	.nv.constant0._ZN10layer_norm13ln_bwd_kernelINS_13Kernel_traitsIf13__nv_bfloat16S2_S2_fjLj1280ELj1ELj4ELj1ELj16ENS_18Kernel_traits_baseILj1280EfS2_S2_S2_fjLj128EEEEELb0ELb0ELb1ELb0EEEvNS_9BwdParamsE,"a",@progbits
	.sectionflags	@""
	.align	4
.nv.constant0._ZN10layer_norm13ln_bwd_kernelINS_13Kernel_traitsIf13__nv_bfloat16S2_S2_fjLj1280ELj1ELj4ELj1ELj16ENS_18Kernel_traits_baseILj1280EfS2_S2_S2_fjLj128EEEEELb0ELb0ELb1ELb0EEEvNS_9BwdParamsE:
	.zero		1192


//--------------------- .nv.constant0._ZN10layer_norm13ln_bwd_kernelINS_13Kernel_traitsIf13__nv_bfloat16S2_S2_fjLj1280ELj1ELj4ELj1ELj16ENS_18Kernel_traits_baseILj1280EfS2_S2_S2_fjLj128EEEEELb0ELb0ELb1ELb1EEEvNS_9BwdParamsE --------------------------
	.section	.nv.constant0._ZN10layer_norm13ln_bwd_kernelINS_13Kernel_traitsIf13__nv_bfloat16S2_S2_fjLj1280ELj1ELj4ELj1ELj16ENS_18Kernel_traits_baseILj1280EfS2_S2_S2_fjLj128EEEEELb0ELb0ELb1ELb1EEEvNS_9BwdParamsE,"a",@progbits
	.sectionflags	@""
	.align	4
.nv.constant0._ZN10layer_norm13ln_bwd_kernelINS_13Kernel_traitsIf13__nv_bfloat16S2_S2_fjLj1280ELj1ELj4ELj1ELj16ENS_18Kernel_traits_baseILj1280EfS2_S2_S2_fjLj128EEEEELb0ELb0ELb1ELb1EEEvNS_9BwdParamsE:
	.zero		1192


//--------------------- .nv.constant0._ZN10layer_norm13ln_bwd_kernelINS_13Kernel_traitsIf13__nv_bfloat16S2_S2_fjLj1280ELj1ELj4ELj1ELj16ENS_18Kernel_traits_baseILj1280EfS2_S2_S2_fjLj128EEEEELb0ELb1ELb0ELb0EEEvNS_9BwdParamsE --------------------------
	.section	.nv.constant0._ZN10layer_norm13ln_bwd_kernelINS_13Kernel_traitsIf13__nv_bfloat16S2_S2_fjLj1280ELj1ELj4ELj1ELj16ENS_18Kernel_traits_baseILj1280EfS2_S2_S2_fjLj128EEEEELb0ELb1ELb0ELb0EEEvNS_9BwdParamsE,"a",@progbits
	.sectionflags	@""
	.align	4
.nv.constant0._ZN10layer_norm13ln_bwd_kernelINS_13Kernel_traitsIf13__nv_bfloat16S2_S2_fjLj1280ELj1ELj4ELj1ELj16ENS_18Kernel_traits_baseILj1280EfS2_S2_S2_fjLj128EEEEELb0ELb1ELb0ELb0EEEvNS_9BwdParamsE:
	.zero		1192


//--------------------- .nv.constant0._ZN10layer_norm13ln_bwd_kernelINS_13Kernel_traitsIf13__nv_bfloat16S2_S2_fjLj1280ELj1ELj4ELj1ELj16ENS_18Kernel_traits_baseILj1280EfS2_S2_S2_fjLj128EEEEELb0ELb1ELb0ELb1EEEvNS_9BwdParamsE --------------------------
	.section	.nv.constant0._ZN10layer_norm13ln_bwd_kernelINS_13Kernel_traitsIf13__nv_bfloat16S2_S2_fjLj1280ELj1ELj4ELj1ELj16ENS_18Kernel_traits_baseILj1280EfS2_S2_S2_fjLj128EEEEELb0ELb1ELb0ELb1EEEvNS_9BwdParamsE,"a",@progbits
	.sectionflags	@""
	.align	4
.nv.constant0._ZN10layer_norm13ln_bwd_kernelINS_13Kernel_traitsIf13__nv_bfloat16S2_S2_fjLj1280ELj1ELj4ELj1ELj16ENS_18Kernel_traits_baseILj1280EfS2_S2_S2_fjLj128EEEEELb0ELb1ELb0ELb1EEEvNS_9BwdParamsE:
	.zero		1192


//--------------------- .nv.constant0._ZN10layer_norm13ln_bwd_kernelINS_13Kernel_traitsIf13__nv_bfloat16S2_S2_fjLj1280ELj1ELj4ELj1ELj16ENS_18Kernel_traits_baseILj1280EfS2_S2_S2_fjLj128EEEEELb0ELb1ELb1ELb0EEEvNS_9BwdParamsE --------------------------
	.section	.nv.constant0._ZN10layer_norm13ln_bwd_kernelINS_13Kernel_traitsIf13__nv_bfloat16S2_S2_fjLj1280ELj1ELj4ELj1ELj16ENS_18Kernel_traits_baseILj1280EfS2_S2_S2_fjLj128EEEEELb0ELb1ELb1ELb0EEEvNS_9BwdParamsE,"a",@progbits
	.sectionflags	@""
	.align	4
.nv.constant0._ZN10layer_norm13ln_bwd_kernelINS_13Kernel_traitsIf13__nv_bfloat16S2_S2_fjLj1280ELj1ELj4ELj1ELj16ENS_18Kernel_traits_baseILj1280EfS2_S2_S2_fjLj128EEEEELb0ELb1ELb1ELb0EEEvNS_9BwdParamsE:
	.zero		1192


//--------------------- .nv.constant0._ZN10layer_norm13ln_bwd_kernelINS_13Kernel_traitsIf13__nv_bfloat16S2_S2_fjLj1280ELj1ELj4ELj1ELj16ENS_18Kernel_traits_baseILj1280EfS2_S2_S2_fjLj128EEEEELb0ELb1ELb1ELb1EEEvNS_9BwdParamsE --------------------------
	.section	.nv.constant0._ZN10layer_norm13ln_bwd_kernelINS_13Kernel_traitsIf13__nv_bfloat16S2_S2_fjLj1280ELj1ELj4ELj1ELj16ENS_18Kernel_traits_baseILj1280EfS2_S2_S2_fjLj128EEEEELb0ELb1ELb1ELb1EEEvNS_9BwdParamsE,"a",@progbits
	.sectionflags	@""
	.align	4
.nv.constant0._ZN10layer_norm13ln_bwd_kernelINS_13Kernel_traitsIf13__nv_bfloat16S2_S2_fjLj1280ELj1ELj4ELj1ELj16ENS_18Kernel_traits_baseILj1280EfS2_S2_S2_fjLj128EEEEELb0ELb1ELb1ELb1EEEvNS_9BwdParamsE:
	.zero		1192


//--------------------- .nv.constant0._ZN10layer_norm13ln_bwd_kernelINS_13Kernel_traitsIf13__nv_bfloat16S2_S2_fjLj1280ELj1ELj4ELj1ELj16ENS_18Kernel_traits_baseILj1280EfS2_S2_S2_fjLj128EEEEELb1ELb0ELb0ELb0EEEvNS_9BwdParamsE --------------------------
	.section	.nv.constant0._ZN10layer_norm13ln_bwd_kernelINS_13Kernel_traitsIf13__nv_bfloat16S2_S2_fjLj1280ELj1ELj4ELj1ELj16ENS_18Kernel_traits_baseILj1280EfS2_S2_S2_fjLj128EEEEELb1ELb0ELb0ELb0EEEvNS_9BwdParamsE,"a",@progbits
	.sectionflags	@""
	.align	4
.nv.constant0._ZN10layer_norm13ln_bwd_kernelINS_13Kernel_traitsIf13__nv_bfloat16S2_S2_fjLj1280ELj1ELj4ELj1ELj16ENS_18Kernel_traits_baseILj1280EfS2_S2_S2_fjLj128EEEEELb1ELb0ELb0ELb0EEEvNS_9BwdParamsE:
	.zero		1192


//--------------------- .nv.constant0._ZN10layer_norm13ln_bwd_kernelINS_13Kernel_traitsIf13__nv_bfloat16S2_S2_fjLj1280ELj1ELj4ELj1ELj16ENS_18Kernel_traits_baseILj1280EfS2_S2_S2_fjLj128EEEEELb1ELb0ELb0ELb1EEEvNS_9BwdParamsE --------------------------
	.section	.nv.constant0._ZN10layer_norm13ln_bwd_kernelINS_13Kernel_traitsIf13__nv_bfloat16S2_S2_fjLj1280ELj1ELj4ELj1ELj16ENS_18Kernel_traits_baseILj1280EfS2_S2_S2_fjLj128EEEEELb1ELb0ELb0ELb1EEEvNS_9BwdParamsE,"a",@progbits
	.sectionflags	@""
	.align	4
.nv.constant0._ZN10layer_norm13ln_bwd_kernelINS_13Kernel_traitsIf13__nv_bfloat16S2_S2_fjLj1280ELj1ELj4ELj1ELj16ENS_18Kernel_traits_baseILj1280EfS2_S2_S2_fjLj128EEEEELb1ELb0ELb0ELb1EEEvNS_9BwdParamsE:
	.zero		1192


//--------------------- .nv.constant0._ZN10layer_norm22ln_bwd_finalize_kernelINS_22Kernel_traits_finalizeILj1280Ef13__nv_bfloat16S2_S2_fjLb0ELj1024ELj4ENS_18Kernel_traits_baseILj1280EfS2_S2_S2_fjLj1024EEEEELb0ELb0EEEvNS_9BwdParamsE --------------------------
	.section	.nv.constant0._ZN10layer_norm22ln_bwd_finalize_kernelINS_22Kernel_traits_finalizeILj1280Ef13__nv_bfloat16S2_S2_fjLb0ELj1024ELj4ENS_18Kernel_traits_baseILj1280EfS2_S2_S2_fjLj1024EEEEELb0ELb0EEEvNS_9BwdParamsE,"a",@progbits
	.sectionflags	@""
	.align	4
.nv.constant0._ZN10layer_norm22ln_bwd_finalize_kernelINS_22Kernel_traits_finalizeILj1280Ef13__nv_bfloat16S2_S2_fjLb0ELj1024ELj4ENS_18Kernel_traits_baseILj1280EfS2_S2_S2_fjLj1024EEEEELb0ELb0EEEvNS_9BwdParamsE:
	.zero		1192


//--------------------- .nv.constant0._ZN10layer_norm13ln_bwd_kernelINS_13Kernel_traitsIf13__nv_bfloat16S2_S2_fjLj1280ELj1ELj4ELj1ELj16ENS_18Kernel_traits_baseILj1280EfS2_S2_S2_fjLj128EEEEELb1ELb0ELb1ELb0EEEvNS_9BwdParamsE --------------------------
	.section	.nv.constant0._ZN10layer_norm13ln_bwd_kernelINS_13Kernel_traitsIf13__nv_bfloat16S2_S2_fjLj1280ELj1ELj4ELj1ELj16ENS_18Kernel_traits_baseILj1280EfS2_S2_S2_fjLj128EEEEELb1ELb0ELb1ELb0EEEvNS_9BwdParamsE,"a",@progbits
	.sectionflags	@""
	.align	4
.nv.constant0._ZN10layer_norm13ln_bwd_kernelINS_13Kernel_traitsIf13__nv_bfloat16S2_S2_fjLj1280ELj1ELj4ELj1ELj16ENS_18Kernel_traits_baseILj1280EfS2_S2_S2_fjLj128EEEEELb1ELb0ELb1ELb0EEEvNS_9BwdParamsE:
	.zero		1192


//--------------------- .nv.constant0._ZN10layer_norm22ln_bwd_finalize_kernelINS_22Kernel_traits_finalizeILj1280Ef13__nv_bfloat16S2_S2_fjLb0ELj1024ELj4ENS_18Kernel_traits_baseILj1280EfS2_S2_S2_fjLj1024EEEEELb0ELb1EEEvNS_9BwdParamsE --------------------------
	.section	.nv.constant0._ZN10layer_norm22ln_bwd_finalize_kernelINS_22Kernel_traits_finalizeILj1280Ef13__nv_bfloat16S2_S2_fjLb0ELj1024ELj4ENS_18Kernel_traits_baseILj1280EfS2_S2_S2_fjLj1024EEEEELb0ELb1EEEvNS_9BwdParamsE,"a",@progbits
	.sectionflags	@""
	.align	4
.nv.constant0._ZN10layer_norm22ln_bwd_finalize_kernelINS_22Kernel_traits_finalizeILj1280Ef13__nv_bfloat16S2_S2_fjLb0ELj1024ELj4ENS_18Kernel_traits_baseILj1280EfS2_S2_S2_fjLj1024EEEEELb0ELb1EEEvNS_9BwdParamsE:
	.zero		1192


//--------------------- .nv.constant0._ZN10layer_norm13ln_bwd_kernelINS_13Kernel_traitsIf13__nv_bfloat16S2_S2_fjLj1280ELj1ELj4ELj1ELj16ENS_18Kernel_traits_baseILj1280EfS2_S2_S2_fjLj128EEEEELb1ELb0ELb1ELb1EEEvNS_9BwdParamsE --------------------------
	.section	.nv.constant0._ZN10layer_norm13ln_bwd_kernelINS_13Kernel_traitsIf13__nv_bfloat16S2_S2_fjLj1280ELj1ELj4ELj1ELj16ENS_18Kernel_traits_baseILj1280EfS2_S2_S2_fjLj128EEEEELb1ELb0ELb1ELb1EEEvNS_9BwdParamsE,"a",@progbits
	.sectionflags	@""
	.align	4
.nv.constant0._ZN10layer_norm13ln_bwd_kernelINS_13Kernel_traitsIf13__nv_bfloat16S2_S2_fjLj1280ELj1ELj4ELj1ELj16ENS_18Kernel_traits_baseILj1280EfS2_S2_S2_fjLj128EEEEELb1ELb0ELb1ELb1EEEvNS_9BwdParamsE:
	.zero		1192


//--------------------- .nv.constant0._ZN10layer_norm13ln_bwd_kernelINS_13Kernel_traitsIf13__nv_bfloat16S2_S2_fjLj1280ELj1ELj4ELj1ELj16ENS_18Kernel_traits_baseILj1280EfS2_S2_S2_fjLj128EEEEELb1ELb1ELb0ELb0EEEvNS_9BwdParamsE --------------------------
	.section	.nv.constant0._ZN10layer_norm13ln_bwd_kernelINS_13Kernel_traitsIf13__nv_bfloat16S2_S2_fjLj1280ELj1ELj4ELj1ELj16ENS_18Kernel_traits_baseILj1280EfS2_S2_S2_fjLj128EEEEELb1ELb1ELb0ELb0EEEvNS_9BwdParamsE,"a",@progbits
	.sectionflags	@""
	.align	4
.nv.constant0._ZN10layer_norm13ln_bwd_kernelINS_13Kernel_traitsIf13__nv_bfloat16S2_S2_fjLj1280ELj1ELj4ELj1ELj16ENS_18Kernel_traits_baseILj1280EfS2_S2_S2_fjLj128EEEEELb1ELb1ELb0ELb0EEEvNS_9BwdParamsE:
	.zero		1192


//--------------------- .nv.constant0._ZN10layer_norm13ln_bwd_kernelINS_13Kernel_traitsIf13__nv_bfloat16S2_S2_fjLj1280ELj1ELj4ELj1ELj16ENS_18Kernel_traits_baseILj1280EfS2_S2_S2_fjLj128EEEEELb1ELb1ELb0ELb1EEEvNS_9BwdParamsE --------------------------
	.section	.nv.constant0._ZN10layer_norm13ln_bwd_kernelINS_13Kernel_traitsIf13__nv_bfloat16S2_S2_fjLj1280ELj1ELj4ELj1ELj16ENS_18Kernel_traits_baseILj1280EfS2_S2_S2_fjLj128EEEEELb1ELb1ELb0ELb1EEEvNS_9BwdParamsE,"a",@progbits
	.sectionflags	@""
	.align	4
.nv.constant0._ZN10layer_norm13ln_bwd_kernelINS_13Kernel_traitsIf13__nv_bfloat16S2_S2_fjLj1280ELj1ELj4ELj1ELj16ENS_18Kernel_traits_baseILj1280EfS2_S2_S2_fjLj128EEEEELb1ELb1ELb0ELb1EEEvNS_9BwdParamsE:
	.zero		1192


//--------------------- .nv.constant0._ZN10layer_norm22ln_bwd_finalize_kernelINS_22Kernel_traits_finalizeILj1280Ef13__nv_bfloat16S2_S2_fjLb1ELj1024ELj4ENS_18Kernel_traits_baseILj1280EfS2_S2_S2_fjLj1024EEEEELb1ELb0EEEvNS_9BwdParamsE --------------------------
	.section	.nv.constant0._ZN10layer_norm22ln_bwd_finalize_kernelINS_22Kernel_traits_finalizeILj1280Ef13__nv_bfloat16S2_S2_fjLb1ELj1024ELj4ENS_18Kernel_traits_baseILj1280EfS2_S2_S2_fjLj1024EEEEELb1ELb0EEEvNS_9BwdParamsE,"a",@progbits
	.sectionflags	@""
	.align	4
.nv.constant0._ZN10layer_norm22ln_bwd_finalize_kernelINS_22Kernel_traits_finalizeILj1280Ef13__nv_bfloat16S2_S2_fjLb1ELj1024ELj4ENS_18Kernel_traits_baseILj1280EfS2_S2_S2_fjLj1024EEEEELb1ELb0EEEvNS_9BwdParamsE:
	.zero		1192


//--------------------- .nv.constant0._ZN10layer_norm13ln_bwd_kernelINS_13Kernel_traitsIf13__nv_bfloat16S2_S2_fjLj1280ELj1ELj4ELj1ELj16ENS_18Kernel_traits_baseILj1280EfS2_S2_S2_fjLj128EEEEELb1ELb1ELb1ELb0EEEvNS_9BwdParamsE --------------------------
	.section	.nv.constant0._ZN10layer_norm13ln_bwd_kernelINS_13Kernel_traitsIf13__nv_bfloat16S2_S2_fjLj1280ELj1ELj4ELj1ELj16ENS_18Kernel_traits_baseILj1280EfS2_S2_S2_fjLj128EEEEELb1ELb1ELb1ELb0EEEvNS_9BwdParamsE,"a",@progbits
	.sectionflags	@""
	.align	4
.nv.constant0._ZN10layer_norm13ln_bwd_kernelINS_13Kernel_traitsIf13__nv_bfloat16S2_S2_fjLj1280ELj1ELj4ELj1ELj16ENS_18Kernel_traits_baseILj1280EfS2_S2_S2_fjLj128EEEEELb1ELb1ELb1ELb0EEEvNS_9BwdParamsE:
	.zero		1192


//--------------------- .nv.constant0._ZN10layer_norm22ln_bwd_finalize_kernelINS_22Kernel_traits_finalizeILj1280Ef13__nv_bfloat16S2_S2_fjLb1ELj1024ELj4ENS_18Kernel_traits_baseILj1280EfS2_S2_S2_fjLj1024EEEEELb1ELb1EEEvNS_9BwdParamsE --------------------------
	.section	.nv.constant0._ZN10layer_norm22ln_bwd_finalize_kernelINS_22Kernel_traits_finalizeILj1280Ef13__nv_bfloat16S2_S2_fjLb1ELj1024ELj4ENS_18Kernel_traits_baseILj1280EfS2_S2_S2_fjLj1024EEEEELb1ELb1EEEvNS_9BwdParamsE,"a",@progbits
	.sectionflags	@""
	.align	4
.nv.constant0._ZN10layer_norm22ln_bwd_finalize_kernelINS_22Kernel_traits_finalizeILj1280Ef13__nv_bfloat16S2_S2_fjLb1ELj1024ELj4ENS_18Kernel_traits_baseILj1280EfS2_S2_S2_fjLj1024EEEEELb1ELb1EEEvNS_9BwdParamsE:
	.zero		1192


//--------------------- .nv.constant0._ZN10layer_norm13ln_bwd_kernelINS_13Kernel_traitsIf13__nv_bfloat16S2_S2_fjLj1280ELj1ELj4ELj1ELj16ENS_18Kernel_traits_baseILj1280EfS2_S2_S2_fjLj128EEEEELb1ELb1ELb1ELb1EEEvNS_9BwdParamsE --------------------------
	.section	.nv.constant0._ZN10layer_norm13ln_bwd_kernelINS_13Kernel_traitsIf13__nv_bfloat16S2_S2_fjLj1280ELj1ELj4ELj1ELj16ENS_18Kernel_traits_baseILj1280EfS2_S2_S2_fjLj128EEEEELb1ELb1ELb1ELb1EEEvNS_9BwdParamsE,"a",@progbits
	.sectionflags	@""
	.align	4
.nv.constant0._ZN10layer_norm13ln_bwd_kernelINS_13Kernel_traitsIf13__nv_bfloat16S2_S2_fjLj1280ELj1ELj4ELj1ELj16ENS_18Kernel_traits_baseILj1280EfS2_S2_S2_fjLj128EEEEELb1ELb1ELb1ELb1EEEvNS_9BwdParamsE:
	.zero		1192


//--------------------- .nv.constant0._ZN10layer_norm13ln_bwd_kernelINS_13Kernel_traitsI13__nv_bfloat16S2_fS2_fjLj1280ELj1ELj4ELj1ELj16ENS_18Kernel_traits_baseILj1280ES2_S2_fS2_fjLj128EEEEELb0ELb0ELb0ELb0EEEvNS_9BwdParamsE --------------------------
	.section	.nv.constant0._ZN10layer_norm13ln_bwd_kernelINS_13Kernel_traitsI13__nv_bfloat16S2_fS2_fjLj1280ELj1ELj4ELj1ELj16ENS_18Kernel_traits_baseILj1280ES2_S2_fS2_fjLj128EEEEELb0ELb0ELb0ELb0EEEvNS_9BwdParamsE,"a",@progbits
	.sectionflags	@""
	.align	4
.nv.constant0._ZN10layer_norm13ln_bwd_kernelINS_13Kernel_traitsI13__nv_bfloat16S2_fS2_fjLj1280ELj1ELj4ELj1ELj16ENS_18Kernel_traits_baseILj1280ES2_S2_fS2_fjLj128EEEEELb0ELb0ELb0ELb0EEEvNS_9BwdParamsE:
	.zero		1192


//--------------------- .nv.constant0._ZN10layer_norm13ln_bwd_kernelINS_13Kernel_traitsI13__nv_bfloat16S2_fS2_fjLj1280ELj1ELj4ELj1ELj16ENS_18Kernel_traits_baseILj1280ES2_S2_fS2_fjLj128EEEEELb0ELb0ELb0ELb1EEEvNS_9BwdParamsE --------------------------
	.section	.nv.constant0._ZN10layer_norm13ln_bwd_kernelINS_13Kernel_traitsI13__nv_bfloat16S2_fS2_fjLj1280ELj1ELj4ELj1ELj16ENS_18Kernel_traits_baseILj1280ES2_S2_fS2_fjLj128EEEEELb0ELb0ELb0ELb1EEEvNS_9BwdParamsE,"a",@progbits
	.sectionflags	@""
	.align	4
.nv.constant0._ZN10layer_norm13ln_bwd_kernelINS_13Kernel_traitsI13__nv_bfloat16S2_fS2_fjLj1280ELj1ELj4ELj1ELj16ENS_18Kernel_traits_baseILj1280ES2_S2_fS2_fjLj128EEEEELb0ELb0ELb0ELb1EEEvNS_9BwdParamsE:
	.zero		1192


//--------------------- .nv.constant0._ZN10layer_norm13ln_bwd_kernelINS_13Kernel_traitsI13__nv_bfloat16S2_fS2_fjLj1280ELj1ELj4ELj1ELj16ENS_18Kernel_traits_baseILj1280ES2_S2_fS2_fjLj128EEEEELb0ELb0ELb1ELb0EEEvNS_9BwdParamsE --------------------------
	.section	.nv.constant0._ZN10layer_norm13ln_bwd_kernelINS_13Kernel_traitsI13__nv_bfloat16S2_fS2_fjLj1280ELj1ELj4ELj1ELj16ENS_18Kernel_traits_baseILj1280ES2_S2_fS2_fjLj128EEEEELb0ELb0ELb1ELb0EEEvNS_9BwdParamsE,"a",@progbits
	.sectionflags	@""
	.align	4
.nv.constant0._ZN10layer_norm13ln_bwd_kernelINS_13Kernel_traitsI13__nv_bfloat16S2_fS2_fjLj1280ELj1ELj4ELj1ELj16ENS_18Kernel_traits_baseILj1280ES2_S2_fS2_fjLj128EEEEELb0ELb0ELb1ELb0EEEvNS_9BwdParamsE:
	.zero		1192


//--------------------- .nv.constant0._ZN10layer_norm13ln_bwd_kernelINS_13Kernel_traitsI13__nv_bfloat16S2_fS2_fjLj1280ELj1ELj4ELj1ELj16ENS_18Kernel_traits_baseILj1280ES2_S2_fS2_fjLj128EEEEELb0ELb0ELb1ELb1EEEvNS_9BwdParamsE --------------------------
	.section	.nv.constant0._ZN10layer_norm13ln_bwd_kernelINS_13Kernel_traitsI13__nv_bfloat16S2_fS2_fjLj1280ELj1ELj4ELj1ELj16ENS_18Kernel_traits_baseILj1280ES2_S2_fS2_fjLj128EEEEELb0ELb0ELb1ELb1EEEvNS_9BwdParamsE,"a",@progbits
	.sectionflags	@""
	.align	4
.nv.constant0._ZN10layer_norm13ln_bwd_kernelINS_13Kernel_traitsI13__nv_bfloat16S2_fS2_fjLj1280ELj1ELj4ELj1ELj16ENS_18Kernel_traits_baseILj1280ES2_S2_fS2_fjLj128EEEEELb0ELb0ELb1ELb1EEEvNS_9BwdParamsE:
	.zero		1192


//--------------------- .nv.constant0._ZN10layer_norm13ln_bwd_kernelINS_13Kernel_traitsI13__nv_bfloat16S2_fS2_fjLj1280ELj1ELj4ELj1ELj16ENS_18Kernel_traits_baseILj1280ES2_S2_fS2_fjLj128EEEEELb0ELb1ELb0ELb0EEEvNS_9BwdParamsE --------------------------
	.section	.nv.constant0._ZN10layer_norm13ln_bwd_kernelINS_13Kernel_traitsI13__nv_bfloat16S2_fS2_fjLj1280ELj1ELj4ELj1ELj16ENS_18Kernel_traits_baseILj1280ES2_S2_fS2_fjLj128EEEEELb0ELb1ELb0ELb0EEEvNS_9BwdParamsE,"a",@progbits
	.sectionflags	@""
	.align	4
.nv.constant0._ZN10layer_norm13ln_bwd_kernelINS_13Kernel_traitsI13__nv_bfloat16S2_fS2_fjLj1280ELj1ELj4ELj1ELj16ENS_18Kernel_traits_baseILj1280ES2_S2_fS2_fjLj128EEEEELb0ELb1ELb0ELb0EEEvNS_9BwdParamsE:
	.zero		1192


//--------------------- .nv.constant0._ZN10layer_norm13ln_bwd_kernelINS_13Kernel_traitsI13__nv_bfloat16S2_fS2_fjLj1280ELj1ELj4ELj1ELj16ENS_18Kernel_traits_baseILj1280ES2_S2_fS2_fjLj128EEEEELb0ELb1ELb0ELb1EEEvNS_9BwdParamsE --------------------------
	.section	.nv.constant0._ZN10layer_norm13ln_bwd_kernelINS_13Kernel_traitsI13__nv_bfloat16S2_fS2_fjLj1280ELj1ELj4ELj1ELj16ENS_18Kernel_traits_baseILj1280ES2_S2_fS2_fjLj128EEEEELb0ELb1ELb0ELb1EEEvNS_9BwdParamsE,"a",@progbits
	.sectionflags	@""
	.align	4
.nv.constant0._ZN10layer_norm13ln_bwd_kernelINS_13Kernel_traitsI13__nv_bfloat16S2_fS2_fjLj1280ELj1ELj4ELj1ELj16ENS_18Kernel_traits_baseILj1280ES2_S2_fS2_fjLj128EEEEELb0ELb1ELb0ELb1EEEvNS_9BwdParamsE:
	.zero		1192


//--------------------- .nv.constant0._ZN10layer_norm13ln_bwd_kernelINS_13Kernel_traitsI13__nv_bfloat16S2_fS2_fjLj1280ELj1ELj4ELj1ELj16ENS_18Kernel_traits_baseILj1280ES2_S2_fS2_fjLj128EEEEELb0ELb1ELb1ELb0EEEvNS_9BwdParamsE --------------------------
	.section	.nv.constant0._ZN10layer_norm13ln_bwd_kernelINS_13Kernel_traitsI13__nv_bfloat16S2_fS2_fjLj1280ELj1ELj4ELj1ELj16ENS_18Kernel_traits_baseILj1280ES2_S2_fS2_fjLj128EEEEELb0ELb1ELb1ELb0EEEvNS_9BwdParamsE,"a",@progbits
	.sectionflags	@""
	.align	4
.nv.constant0._ZN10layer_norm13ln_bwd_kernelINS_13Kernel_traitsI13__nv_bfloat16S2_fS2_fjLj1280ELj1ELj4ELj1ELj16ENS_18Kernel_traits_baseILj1280ES2_S2_fS2_fjLj128EEEEELb0ELb1ELb1ELb0EEEvNS_9BwdParamsE:
	.zero		1192


//--------------------- .nv.constant0._ZN10layer_norm13ln_bwd_kernelINS_13Kernel_traitsI13__nv_bfloat16S2_fS2_fjLj1280ELj1ELj4ELj1ELj16ENS_18Kernel_traits_baseILj1280ES2_S2_fS2_fjLj128EEEEELb0ELb1ELb1ELb1EEEvNS_9BwdParamsE --------------------------
	.section	.nv.constant0._ZN10layer_norm13ln_bwd_kernelINS_13Kernel_traitsI13__nv_bfloat16S2_fS2_fjLj1280ELj1ELj4ELj1ELj16ENS_18Kernel_traits_baseILj1280ES2_S2_fS2_fjLj128EEEEELb0ELb1ELb1ELb1EEEvNS_9BwdParamsE,"a",@progbits
	.sectionflags	@""
	.align	4
.nv.constant0._ZN10layer_norm13ln_bwd_kernelINS_13Kernel_traitsI13__nv_bfloat16S2_fS2_fjLj1280ELj1ELj4ELj1ELj16ENS_18Kernel_traits_baseILj1280ES2_S2_fS2_fjLj128EEEEELb0ELb1ELb1ELb1EEEvNS_9BwdParamsE:
	.zero		1192


//--------------------- .nv.constant0._ZN10layer_norm13ln_bwd_kernelINS_13Kernel_traitsI13__nv_bfloat16S2_fS2_fjLj1280ELj1ELj4ELj1ELj16ENS_18Kernel_traits_baseILj1280ES2_S2_fS2_fjLj128EEEEELb1ELb0ELb0ELb0EEEvNS_9BwdParamsE --------------------------
	.section	.nv.constant0._ZN10layer_norm13ln_bwd_kernelINS_13Kernel_traitsI13__nv_bfloat16S2_fS2_fjLj1280ELj1ELj4ELj1ELj16ENS_18Kernel_traits_baseILj1280ES2_S2_fS2_fjLj128EEEEELb1ELb0ELb0ELb0EEEvNS_9BwdParamsE,"a",@progbits
	.sectionflags	@""
	.align	4
.nv.constant0._ZN10layer_norm13ln_bwd_kernelINS_13Kernel_traitsI13__nv_bfloat16S2_fS2_fjLj1280ELj1ELj4ELj1ELj16ENS_18Kernel_traits_baseILj1280ES2_S2_fS2_fjLj128EEEEELb1ELb0ELb0ELb0EEEvNS_9BwdParamsE:
	.zero		1192


//--------------------- .nv.constant0._ZN10layer_norm13ln_bwd_kernelINS_13Kernel_traitsI13__nv_bfloat16S2_fS2_fjLj1280ELj1ELj4ELj1ELj16ENS_18Kernel_traits_baseILj1280ES2_S2_fS2_fjLj128EEEEELb1ELb0ELb0ELb1EEEvNS_9BwdParamsE --------------------------
	.section	.nv.constant0._ZN10layer_norm13ln_bwd_kernelINS_13Kernel_traitsI13__nv_bfloat16S2_fS2_fjLj1280ELj1ELj4ELj1ELj16ENS_18Kernel_traits_baseILj1280ES2_S2_fS2_fjLj128EEEEELb1ELb0ELb0ELb1EEEvNS_9BwdParamsE,"a",@progbits
	.sectionflags	@""
	.align	4
.nv.constant0._ZN10layer_norm13ln_bwd_kernelINS_13Kernel_traitsI13__nv_bfloat16S2_fS2_fjLj1280ELj1ELj4ELj1ELj16ENS_18Kernel_traits_baseILj1280ES2_S2_fS2_fjLj128EEEEELb1ELb0ELb0ELb1EEEvNS_9BwdParamsE:
	.zero		1192


//--------------------- .nv.constant0._ZN10layer_norm22ln_bwd_finalize_kernelINS_22Kernel_traits_finalizeILj1280E13__nv_bfloat16S2_fS2_fjLb0ELj1024ELj4ENS_18Kernel_traits_baseILj1280ES2_S2_fS2_fjLj1024EEEEELb0ELb0EEEvNS_9BwdParamsE --------------------------
	.section	.nv.constant0._ZN10layer_norm22ln_bwd_finalize_kernelINS_22Kernel_traits_finalizeILj1280E13__nv_bfloat16S2_fS2_fjLb0ELj1024ELj4ENS_18Kernel_traits_baseILj1280ES2_S2_fS2_fjLj1024EEEEELb0ELb0EEEvNS_9BwdParamsE,"a",@progbits
	.sectionflags	@""
	.align	4
.nv.constant0._ZN10layer_norm22ln_bwd_finalize_kernelINS_22Kernel_traits_finalizeILj1280E13__nv_bfloat16S2_fS2_fjLb0ELj1024ELj4ENS_18Kernel_traits_baseILj1280ES2_S2_fS2_fjLj1024EEEEELb0ELb0EEEvNS_9BwdParamsE:
	.zero		1192


//--------------------- .nv.constant0._ZN10layer_norm13ln_bwd_kernelINS_13Kernel_traitsI13__nv_bfloat16S2_fS2_fjLj1280ELj1ELj4ELj1ELj16ENS_18Kernel_traits_baseILj1280ES2_S2_fS2_fjLj128EEEEELb1ELb0ELb1ELb0EEEvNS_9BwdParamsE --------------------------
	.section	.nv.constant0._ZN10layer_norm13ln_bwd_kernelINS_13Kernel_traitsI13__nv_bfloat16S2_fS2_fjLj1280ELj1ELj4ELj1ELj16ENS_18Kernel_traits_baseILj1280ES2_S2_fS2_fjLj128EEEEELb1ELb0ELb1ELb0EEEvNS_9BwdParamsE,"a",@progbits
	.sectionflags	@""
	.align	4
.nv.constant0._ZN10layer_norm13ln_bwd_kernelINS_13Kernel_traitsI13__nv_bfloat16S2_fS2_fjLj1280ELj1ELj4ELj1ELj16ENS_18Kernel_traits_baseILj1280ES2_S2_fS2_fjLj128EEEEELb1ELb0ELb1ELb0EEEvNS_9BwdParamsE:
	.zero		1192


//--------------------- .nv.constant0._ZN10layer_norm22ln_bwd_finalize_kernelINS_22Kernel_traits_finalizeILj1280E13__nv_bfloat16S2_fS2_fjLb0ELj1024ELj4ENS_18Kernel_traits_baseILj1280ES2_S2_fS2_fjLj1024EEEEELb0ELb1EEEvNS_9BwdParamsE --------------------------
	.section	.nv.constant0._ZN10layer_norm22ln_bwd_finalize_kernelINS_22Kernel_traits_finalizeILj1280E13__nv_bfloat16S2_fS2_fjLb0ELj1024ELj4ENS_18Kernel_traits_baseILj1280ES2_S2_fS2_fjLj1024EEEEELb0ELb1EEEvNS_9BwdParamsE,"a",@progbits
	.sectionflags	@""
	.align	4
.nv.constant0._ZN10layer_norm22ln_bwd_finalize_kernelINS_22Kernel_traits_finalizeILj1280E13__nv_bfloat16S2_fS2_fjLb0ELj1024ELj4ENS_18Kernel_traits_baseILj1280ES2_S2_fS2_fjLj1024EEEEELb0ELb1EEEvNS_9BwdParamsE:
	.zero		1192


//--------------------- .nv.constant0._ZN10layer_norm13ln_bwd_kernelINS_13Kernel_traitsI13__nv_bfloat16S2_fS2_fjLj1280ELj1ELj4ELj1ELj16ENS_18Kernel_traits_baseILj1280ES2_S2_fS2_fjLj128EEEEELb1ELb0ELb1ELb1EEEvNS_9BwdParamsE --------------------------
	.section	.nv.constant0._ZN10layer_norm13ln_bwd_kernelINS_13Kernel_traitsI13__nv_bfloat16S2_fS2_fjLj1280ELj1ELj4ELj1ELj16ENS_18Kernel_traits_baseILj1280ES2_S2_fS2_fjLj128EEEEELb1ELb0ELb1ELb1EEEvNS_9BwdParamsE,"a",@progbits
	.sectionflags	@""
	.align	4
.nv.constant0._ZN10layer_norm13ln_bwd_kernelINS_13Kernel_traitsI13__nv_bfloat16S2_fS2_fjLj1280ELj1ELj4ELj1ELj16ENS_18Kernel_traits_baseILj1280ES2_S2_fS2_fjLj128EEEEELb1ELb0ELb1ELb1EEEvNS_9BwdParamsE:
	.zero		1192


//--------------------- .nv.constant0._ZN10layer_norm13ln_bwd_kernelINS_13Kernel_traitsI13__nv_bfloat16S2_fS2_fjLj1280ELj1ELj4ELj1ELj16ENS_18Kernel_traits_baseILj1280ES2_S2_fS2_fjLj128EEEEELb1ELb1ELb0ELb0EEEvNS_9BwdParamsE --------------------------
	.section	.nv.constant0._ZN10layer_norm13ln_bwd_kernelINS_13Kernel_traitsI13__nv_bfloat16S2_fS2_fjLj1280ELj1ELj4ELj1ELj16ENS_18Kernel_traits_baseILj1280ES2_S2_fS2_fjLj128EEEEELb1ELb1ELb0ELb0EEEvNS_9BwdParamsE,"a",@progbits
	.sectionflags	@""
	.align	4
.nv.constant0._ZN10layer_norm13ln_bwd_kernelINS_13Kernel_traitsI13__nv_bfloat16S2_fS2_fjLj1280ELj1ELj4ELj1ELj16ENS_18Kernel_traits_baseILj1280ES2_S2_fS2_fjLj128EEEEELb1ELb1ELb0ELb0EEEvNS_9BwdParamsE:
	.zero		1192


//--------------------- .nv.constant0._ZN10layer_norm13ln_bwd_kernelINS_13Kernel_traitsI13__nv_bfloat16S2_fS2_fjLj1280ELj1ELj4ELj1ELj16ENS_18Kernel_traits_baseILj1280ES2_S2_fS2_fjLj128EEEEELb1ELb1ELb0ELb1EEEvNS_9BwdParamsE --------------------------
	.section	.nv.constant0._ZN10layer_norm13ln_bwd_kernelINS_13Kernel_traitsI13__nv_bfloat16S2_fS2_fjLj1280ELj1ELj4ELj1ELj16ENS_18Kernel_traits_baseILj1280ES2_S2_fS2_fjLj128EEEEELb1ELb1ELb0ELb1EEEvNS_9BwdParamsE,"a",@progbits
	.sectionflags	@""
	.align	4
.nv.constant0._ZN10layer_norm13ln_bwd_kernelINS_13Kernel_traitsI13__nv_bfloat16S2_fS2_fjLj1280ELj1ELj4ELj1ELj16ENS_18Kernel_traits_baseILj1280ES2_S2_fS2_fjLj128EEEEELb1ELb1ELb0ELb1EEEvNS_9BwdParamsE:
	.zero		1192


//--------------------- .nv.constant0._ZN10layer_norm22ln_bwd_finalize_kernelINS_22Kernel_traits_finalizeILj1280E13__nv_bfloat16S2_fS2_fjLb1ELj1024ELj4ENS_18Kernel_traits_baseILj1280ES2_S2_fS2_fjLj1024EEEEELb1ELb0EEEvNS_9BwdParamsE --------------------------
	.section	.nv.constant0._ZN10layer_norm22ln_bwd_finalize_kernelINS_22Kernel_traits_finalizeILj1280E13__nv_bfloat16S2_fS2_fjLb1ELj1024ELj4ENS_18Kernel_traits_baseILj1280ES2_S2_fS2_fjLj1024EEEEELb1ELb0EEEvNS_9BwdParamsE,"a",@progbits
	.sectionflags	@""
	.align	4
.nv.constant0._ZN10layer_norm22ln_bwd_finalize_kernelINS_22Kernel_traits_finalizeILj1280E13__nv_bfloat16S2_fS2_fjLb1ELj1024ELj4ENS_18Kernel_traits_baseILj1280ES2_S2_fS2_fjLj1024EEEEELb1ELb0EEEvNS_9BwdParamsE:
	.zero		1192


//--------------------- .nv.constant0._ZN10layer_norm13ln_bwd_kernelINS_13Kernel_traitsI13__nv_bfloat16S2_fS2_fjLj1280ELj1ELj4ELj1ELj16ENS_18Kernel_traits_baseILj1280ES2_S2_fS2_fjLj128EEEEELb1ELb1ELb1ELb0EEEvNS_9BwdParamsE --------------------------
	.section	.nv.constant0._ZN10layer_norm13ln_bwd_kernelINS_13Kernel_traitsI13__nv_bfloat16S2_fS2_fjLj1280ELj1ELj4ELj1ELj16ENS_18Kernel_traits_baseILj1280ES2_S2_fS2_fjLj128EEEEELb1ELb1ELb1ELb0EEEvNS_9BwdParamsE,"a",@progbits
	.sectionflags	@""
	.align	4
.nv.constant0._ZN10layer_norm13ln_bwd_kernelINS_13Kernel_traitsI13__nv_bfloat16S2_fS2_fjLj1280ELj1ELj4ELj1ELj16ENS_18Kernel_traits_baseILj1280ES2_S2_fS2_fjLj128EEEEELb1ELb1ELb1ELb0EEEvNS_9BwdParamsE:
	.zero		1192


//--------------------- .nv.constant0._ZN10layer_norm22ln_bwd_finalize_kernelINS_22Kernel_traits_finalizeILj1280E13__nv_bfloat16S2_fS2_fjLb1ELj1024ELj4ENS_18Kernel_traits_baseILj1280ES2_S2_fS2_fjLj1024EEEEELb1ELb1EEEvNS_9BwdParamsE --------------------------
	.section	.nv.constant0._ZN10layer_norm22ln_bwd_finalize_kernelINS_22Kernel_traits_finalizeILj1280E13__nv_bfloat16S2_fS2_fjLb1ELj1024ELj4ENS_18Kernel_traits_baseILj1280ES2_S2_fS2_fjLj1024EEEEELb1ELb1EEEvNS_9BwdParamsE,"a",@progbits
	.sectionflags	@""
	.align	4
.nv.constant0._ZN10layer_norm22ln_bwd_finalize_kernelINS_22Kernel_traits_finalizeILj1280E13__nv_bfloat16S2_fS2_fjLb1ELj1024ELj4ENS_18Kernel_traits_baseILj1280ES2_S2_fS2_fjLj1024EEEEELb1ELb1EEEvNS_9BwdParamsE:
	.zero		1192


//--------------------- .nv.constant0._ZN10layer_norm13ln_bwd_kernelINS_13Kernel_traitsI13__nv_bfloat16S2_fS2_fjLj1280ELj1ELj4ELj1ELj16ENS_18Kernel_traits_baseILj1280ES2_S2_fS2_fjLj128EEEEELb1ELb1ELb1ELb1EEEvNS_9BwdParamsE --------------------------
	.section	.nv.constant0._ZN10layer_norm13ln_bwd_kernelINS_13Kernel_traitsI13__nv_bfloat16S2_fS2_fjLj1280ELj1ELj4ELj1ELj16ENS_18Kernel_traits_baseILj1280ES2_S2_fS2_fjLj128EEEEELb1ELb1ELb1ELb1EEEvNS_9BwdParamsE,"a",@progbits
	.sectionflags	@""
	.align	4
.nv.constant0._ZN10layer_norm13ln_bwd_kernelINS_13Kernel_traitsI13__nv_bfloat16S2_fS2_fjLj1280ELj1ELj4ELj1ELj16ENS_18Kernel_traits_baseILj1280ES2_S2_fS2_fjLj128EEEEELb1ELb1ELb1ELb1EEEvNS_9BwdParamsE:
	.zero		1192


//--------------------- .nv.constant0._ZN10layer_norm13ln_bwd_kernelINS_13Kernel_traitsIf13__nv_bfloat16fS2_fjLj1280ELj1ELj4ELj1ELj16ENS_18Kernel_traits_baseILj1280EfS2_fS2_fjLj128EEEEELb0ELb0ELb0ELb0EEEvNS_9BwdParamsE --------------------------
	.section	.nv.constant0._ZN10layer_norm13ln_bwd_kernelINS_13Kernel_traitsIf13__nv_bfloat16fS2_fjLj1280ELj1ELj4ELj1ELj16ENS_18Kernel_traits_baseILj1280EfS2_fS2_fjLj128EEEEELb0ELb0ELb0ELb0EEEvNS_9BwdParamsE,"a",@progbits
	.sectionflags	@""
	.align	4
.nv.constant0._ZN10layer_norm13ln_bwd_kernelINS_13Kernel_traitsIf13__nv_bfloat16fS2_fjLj1280ELj1ELj4ELj1ELj16ENS_18Kernel_traits_baseILj1280EfS2_fS2_fjLj128EEEEELb0ELb0ELb0ELb0EEEvNS_9BwdParamsE:
	.zero		1192


//--------------------- .nv.constant0._ZN10layer_norm13ln_bwd_kernelINS_13Kernel_traitsIf13__nv_bfloat16fS2_fjLj1280ELj1ELj4ELj1ELj16ENS_18Kernel_traits_baseILj1280EfS2_fS2_fjLj128EEEEELb0ELb0ELb0ELb1EEEvNS_9BwdParamsE --------------------------
	.section	.nv.constant0._ZN10layer_norm13ln_bwd_kernelINS_13Kernel_traitsIf13__nv_bfloat16fS2_fjLj1280ELj1ELj4ELj1ELj16ENS_18Kernel_traits_baseILj1280EfS2_fS2_fjLj128EEEEELb0ELb0ELb0ELb1EEEvNS_9BwdParamsE,"a",@progbits
	.sectionflags	@""
	.align	4
.nv.constant0._ZN10layer_norm13ln_bwd_kernelINS_13Kernel_traitsIf13__nv_bfloat16fS2_fjLj1280ELj1ELj4ELj1ELj16ENS_18Kernel_traits_baseILj1280EfS2_fS2_fjLj128EEEEELb0ELb0ELb0ELb1EEEvNS_9BwdParamsE:
	.zero		1192


//--------------------- .nv.constant0._ZN10layer_norm13ln_bwd_kernelINS_13Kernel_traitsIf13__nv_bfloat16fS2_fjLj1280ELj1ELj4ELj1ELj16ENS_18Kernel_traits_baseILj1280EfS2_fS2_fjLj128EEEEELb0ELb0ELb1ELb0EEEvNS_9BwdParamsE --------------------------
	.section	.nv.constant0._ZN10layer_norm13ln_bwd_kernelINS_13Kernel_traitsIf13__nv_bfloat16fS2_fjLj1280ELj1ELj4ELj1ELj16ENS_18Kernel_traits_baseILj1280EfS2_fS2_fjLj128EEEEELb0ELb0ELb1ELb0EEEvNS_9BwdParamsE,"a",@progbits
	.sectionflags	@""
	.align	4
.nv.constant0._ZN10layer_norm13ln_bwd_kernelINS_13Kernel_traitsIf13__nv_bfloat16fS2_fjLj1280ELj1ELj4ELj1ELj16ENS_18Kernel_traits_baseILj1280EfS2_fS2_fjLj128EEEEELb0ELb0ELb1ELb0EEEvNS_9BwdParamsE:
	.zero		1192


//--------------------- .nv.constant0._ZN10layer_norm13ln_bwd_kernelINS_13Kernel_traitsIf13__nv_bfloat16fS2_fjLj1280ELj1ELj4ELj1ELj16ENS_18Kernel_traits_baseILj1280EfS2_fS2_fjLj128EEEEELb0ELb0ELb1ELb1EEEvNS_9BwdParamsE --------------------------
	.section	.nv.constant0._ZN10layer_norm13ln_bwd_kernelINS_13Kernel_traitsIf13__nv_bfloat16fS2_fjLj1280ELj1ELj4ELj1ELj16ENS_18Kernel_traits_baseILj1280EfS2_fS2_fjLj128EEEEELb0ELb0ELb1ELb1EEEvNS_9BwdParamsE,"a",@progbits
	.sectionflags	@""
	.align	4
.nv.constant0._ZN10layer_norm13ln_bwd_kernelINS_13Kernel_traitsIf13__nv_bfloat16fS2_fjLj1280ELj1ELj4ELj1ELj16ENS_18Kernel_traits_baseILj1280EfS2_fS2_fjLj128EEEEELb0ELb0ELb1ELb1EEEvNS_9BwdParamsE:
	.zero		1192


//--------------------- .nv.constant0._ZN10layer_norm13ln_bwd_kernelINS_13Kernel_traitsIf13__nv_bfloat16fS2_fjLj1280ELj1ELj4ELj1ELj16ENS_18Kernel_traits_baseILj1280EfS2_fS2_fjLj128EEEEELb0ELb1ELb0ELb0EEEvNS_9BwdParamsE --------------------------
	.section	.nv.constant0._ZN10layer_norm13ln_bwd_kernelINS_13Kernel_traitsIf13__nv_bfloat16fS2_fjLj1280ELj1ELj4ELj1ELj16ENS_18Kernel_traits_baseILj1280EfS2_fS2_fjLj128EEEEELb0ELb1ELb0ELb0EEEvNS_9BwdParamsE,"a",@progbits
	.sectionflags	@""
	.align	4
.nv.constant0._ZN10layer_norm13ln_bwd_kernelINS_13Kernel_traitsIf13__nv_bfloat16fS2_fjLj1280ELj1ELj4ELj1ELj16ENS_18Kernel_traits_baseILj1280EfS2_fS2_fjLj128EEEEELb0ELb1ELb0ELb0EEEvNS_9BwdParamsE:
	.zero		1192


//--------------------- .nv.constant0._ZN10layer_norm13ln_bwd_kernelINS_13Kernel_traitsIf13__nv_bfloat16fS2_fjLj1280ELj1ELj4ELj1ELj16ENS_18Kernel_traits_baseILj1280EfS2_fS2_fjLj128EEEEELb0ELb1ELb0ELb1EEEvNS_9BwdParamsE --------------------------
	.section	.nv.constant0._ZN10layer_norm13ln_bwd_kernelINS_13Kernel_traitsIf13__nv_bfloat16fS2_fjLj1280ELj1ELj4ELj1ELj16ENS_18Kernel_traits_baseILj1280EfS2_fS2_fjLj128EEEEELb0ELb1ELb0ELb1EEEvNS_9BwdParamsE,"a",@progbits
	.sectionflags	@""
	.align	4
.nv.constant0._ZN10layer_norm13ln_bwd_kernelINS_13Kernel_traitsIf13__nv_bfloat16fS2_fjLj1280ELj1ELj4ELj1ELj16ENS_18Kernel_traits_baseILj1280EfS2_fS2_fjLj128EEEEELb0ELb1ELb0ELb1EEEvNS_9BwdParamsE:
	.zero		1192


//--------------------- .nv.constant0._ZN10layer_norm13ln_bwd_kernelINS_13Kernel_traitsIf13__nv_bfloat16fS2_fjLj1280ELj1ELj4ELj1ELj16ENS_18Kernel_traits_baseILj1280EfS2_fS2_fjLj128EEEEELb0ELb1ELb1ELb0EEEvNS_9BwdParamsE --------------------------
	.section	.nv.constant0._ZN10layer_norm13ln_bwd_kernelINS_13Kernel_traitsIf13__nv_bfloat16fS2_fjLj1280ELj1ELj4ELj1ELj16ENS_18Kernel_traits_baseILj1280EfS2_fS2_fjLj128EEEEELb0ELb1ELb1ELb0EEEvNS_9BwdParamsE,"a",@progbits
	.sectionflags	@""
	.align	4
.nv.constant0._ZN10layer_norm13ln_bwd_kernelINS_13Kernel_traitsIf13__nv_bfloat16fS2_fjLj1280ELj1ELj4ELj1ELj16ENS_18Kernel_traits_baseILj1280EfS2_fS2_fjLj128EEEEELb0ELb1ELb1ELb0EEEvNS_9BwdParamsE:
	.zero		1192


//--------------------- .nv.constant0._ZN10layer_norm13ln_bwd_kernelINS_13Kernel_traitsIf13__nv_bfloat16fS2_fjLj1280ELj1ELj4ELj1ELj16ENS_18Kernel_traits_baseILj1280EfS2_fS2_fjLj128EEEEELb0ELb1ELb1ELb1EEEvNS_9BwdParamsE --------------------------
	.section	.nv.constant0._ZN10layer_norm13ln_bwd_kernelINS_13Kernel_traitsIf13__nv_bfloat16fS2_fjLj1280ELj1ELj4ELj1ELj16ENS_18Kernel_traits_baseILj1280EfS2_fS2_fjLj128EEEEELb0ELb1ELb1ELb1EEEvNS_9BwdParamsE,"a",@progbits
	.sectionflags	@""
	.align	4
.nv.constant0._ZN10layer_norm13ln_bwd_kernelINS_13Kernel_traitsIf13__nv_bfloat16fS2_fjLj1280ELj1ELj4ELj1ELj16ENS_18Kernel_traits_baseILj1280EfS2_fS2_fjLj128EEEEELb0ELb1ELb1ELb1EEEvNS_9BwdParamsE:
	.zero		1192


//--------------------- .nv.constant0._ZN10layer_norm13ln_bwd_kernelINS_13Kernel_traitsIf13__nv_bfloat16fS2_fjLj1280ELj1ELj4ELj1ELj16ENS_18Kernel_traits_baseILj1280EfS2_fS2_fjLj128EEEEELb1ELb0ELb0ELb0EEEvNS_9BwdParamsE --------------------------
	.section	.nv.constant0._ZN10layer_norm13ln_bwd_kernelINS_13Kernel_traitsIf13__nv_bfloat16fS2_fjLj1280ELj1ELj4ELj1ELj16ENS_18Kernel_traits_baseILj1280EfS2_fS2_fjLj128EEEEELb1ELb0ELb0ELb0EEEvNS_9BwdParamsE,"a",@progbits
	.sectionflags	@""
	.align	4
.nv.constant0._ZN10layer_norm13ln_bwd_kernelINS_13Kernel_traitsIf13__nv_bfloat16fS2_fjLj1280ELj1ELj4ELj1ELj16ENS_18Kernel_traits_baseILj1280EfS2_fS2_fjLj128EEEEELb1ELb0ELb0ELb0EEEvNS_9BwdParamsE:
	.zero		1192


//--------------------- .nv.constant0._ZN10layer_norm13ln_bwd_kernelINS_13Kernel_traitsIf13__nv_bfloat16fS2_fjLj1280ELj1ELj4ELj1ELj16ENS_18Kernel_traits_baseILj1280EfS2_fS2_fjLj128EEEEELb1ELb0ELb0ELb1EEEvNS_9BwdParamsE --------------------------
	.section	.nv.constant0._ZN10layer_norm13ln_bwd_kernelINS_13Kernel_traitsIf13__nv_bfloat16fS2_fjLj1280ELj1ELj4ELj1ELj16ENS_18Kernel_traits_baseILj1280EfS2_fS2_fjLj128EEEEELb1ELb0ELb0ELb1EEEvNS_9BwdParamsE,"a",@progbits
	.sectionflags	@""
	.align	4
.nv.constant0._ZN10layer_norm13ln_bwd_kernelINS_13Kernel_traitsIf13__nv_bfloat16fS2_fjLj1280ELj1ELj4ELj1ELj16ENS_18Kernel_traits_baseILj1280EfS2_fS2_fjLj128EEEEELb1ELb0ELb0ELb1EEEvNS_9BwdParamsE:
	.zero		1192


//--------------------- .nv.constant0._ZN10layer_norm22ln_bwd_finalize_kernelINS_22Kernel_traits_finalizeILj1280Ef13__nv_bfloat16fS2_fjLb0ELj1024ELj4ENS_18Kernel_traits_baseILj1280EfS2_fS2_fjLj1024EEEEELb0ELb0EEEvNS_9BwdParamsE --------------------------
	.section	.nv.constant0._ZN10layer_norm22ln_bwd_finalize_kernelINS_22Kernel_traits_finalizeILj1280Ef13__nv_bfloat16fS2_fjLb0ELj1024ELj4ENS_18Kernel_traits_baseILj1280EfS2_fS2_fjLj1024EEEEELb0ELb0EEEvNS_9BwdParamsE,"a",@progbits
	.sectionflags	@""
	.align	4
.nv.constant0._ZN10layer_norm22ln_bwd_finalize_kernelINS_22Kernel_traits_finalizeILj1280Ef13__nv_bfloat16fS2_fjLb0ELj1024ELj4ENS_18Kernel_traits_baseILj1280EfS2_fS2_fjLj1024EEEEELb0ELb0EEEvNS_9BwdParamsE:
	.zero		1192


//--------------------- .nv.constant0._ZN10layer_norm13ln_bwd_kernelINS_13Kernel_traitsIf13__nv_bfloat16fS2_fjLj1280ELj1ELj4ELj1ELj16ENS_18Kernel_traits_baseILj1280EfS2_fS2_fjLj128EEEEELb1ELb0ELb1ELb0EEEvNS_9BwdParamsE --------------------------
	.section	.nv.constant0._ZN10layer_norm13ln_bwd_kernelINS_13Kernel_traitsIf13__nv_bfloat16fS2_fjLj1280ELj1ELj4ELj1ELj16ENS_18Kernel_traits_baseILj1280EfS2_fS2_fjLj128EEEEELb1ELb0ELb1ELb0EEEvNS_9BwdParamsE,"a",@progbits
	.sectionflags	@""
	.align	4
.nv.constant0._ZN10layer_norm13ln_bwd_kernelINS_13Kernel_traitsIf13__nv_bfloat16fS2_fjLj1280ELj1ELj4ELj1ELj16ENS_18Kernel_traits_baseILj1280EfS2_fS2_fjLj128EEEEELb1ELb0ELb1ELb0EEEvNS_9BwdParamsE:
	.zero		1192


//--------------------- .nv.constant0._ZN10layer_norm22ln_bwd_finalize_kernelINS_22Kernel_traits_finalizeILj1280Ef13__nv_bfloat16fS2_fjLb0ELj1024ELj4ENS_18Kernel_traits_baseILj1280EfS2_fS2_fjLj1024EEEEELb0ELb1EEEvNS_9BwdParamsE --------------------------
	.section	.nv.constant0._ZN10layer_norm22ln_bwd_finalize_kernelINS_22Kernel_traits_finalizeILj1280Ef13__nv_bfloat16fS2_fjLb0ELj1024ELj4ENS_18Kernel_traits_baseILj1280EfS2_fS2_fjLj1024EEEEELb0ELb1EEEvNS_9BwdParamsE,"a",@progbits
	.sectionflags	@""
	.align	4
.nv.constant0._ZN10layer_norm22ln_bwd_finalize_kernelINS_22Kernel_traits_finalizeILj1280Ef13__nv_bfloat16fS2_fjLb0ELj1024ELj4ENS_18Kernel_traits_baseILj1280EfS2_fS2_fjLj1024EEEEELb0ELb1EEEvNS_9BwdParamsE:
	.zero		1192


//--------------------- .nv.constant0._ZN10layer_norm13ln_bwd_kernelINS_13Kernel_traitsIf13__nv_bfloat16fS2_fjLj1280ELj1ELj4ELj1ELj16ENS_18Kernel_traits_baseILj1280EfS2_fS2_fjLj128EEEEELb1ELb0ELb1ELb1EEEvNS_9BwdParamsE --------------------------
	.section	.nv.constant0._ZN10layer_norm13ln_bwd_kernelINS_13Kernel_traitsIf13__nv_bfloat16fS2_fjLj1280ELj1ELj4ELj1ELj16ENS_18Kernel_traits_baseILj1280EfS2_fS2_fjLj128EEEEELb1ELb0ELb1ELb1EEEvNS_9BwdParamsE,"a",@progbits
	.sectionflags	@""
	.align	4
.nv.constant0._ZN10layer_norm13ln_bwd_kernelINS_13Kernel_traitsIf13__nv_bfloat16fS2_fjLj1280ELj1ELj4ELj1ELj16ENS_18Kernel_traits_baseILj1280EfS2_fS2_fjLj128EEEEELb1ELb0ELb1ELb1EEEvNS_9BwdParamsE:
	.zero		1192


//--------------------- .nv.constant0._ZN10layer_norm13ln_bwd_kernelINS_13Kernel_traitsIf13__nv_bfloat16fS2_fjLj1280ELj1ELj4ELj1ELj16ENS_18Kernel_traits_baseILj1280EfS2_fS2_fjLj128EEEEELb1ELb1ELb0ELb0EEEvNS_9BwdParamsE --------------------------
	.section	.nv.constant0._ZN10layer_norm13ln_bwd_kernelINS_13Kernel_traitsIf13__nv_bfloat16fS2_fjLj1280ELj1ELj4ELj1ELj16ENS_18Kernel_traits_baseILj1280EfS2_fS2_fjLj128EEEEELb1ELb1ELb0ELb0EEEvNS_9BwdParamsE,"a",@progbits
	.sectionflags	@""
	.align	4
.nv.constant0._ZN10layer_norm13ln_bwd_kernelINS_13Kernel_traitsIf13__nv_bfloat16fS2_fjLj1280ELj1ELj4ELj1ELj16ENS_18Kernel_traits_baseILj1280EfS2_fS2_fjLj128EEEEELb1ELb1ELb0ELb0EEEvNS_9BwdParamsE:
	.zero		1192


//--------------------- .nv.constant0._ZN10layer_norm13ln_bwd_kernelINS_13Kernel_traitsIf13__nv_bfloat16fS2_fjLj1280ELj1ELj4ELj1ELj16ENS_18Kernel_traits_baseILj1280EfS2_fS2_fjLj128EEEEELb1ELb1ELb0ELb1EEEvNS_9BwdParamsE --------------------------
	.section	.nv.constant0._ZN10layer_norm13ln_bwd_kernelINS_13Kernel_traitsIf13__nv_bfloat16fS2_fjLj1280ELj1ELj4ELj1ELj16ENS_18Kernel_traits_baseILj1280EfS2_fS2_fjLj128EEEEELb1ELb1ELb0ELb1EEEvNS_9BwdParamsE,"a",@progbits
	.sectionflags	@""
	.align	4
.nv.constant0._ZN10layer_norm13ln_bwd_kernelINS_13Kernel_traitsIf13__nv_bfloat16fS2_fjLj1280ELj1ELj4ELj1ELj16ENS_18Kernel_traits_baseILj1280EfS2_fS2_fjLj128EEEEELb1ELb1ELb0ELb1EEEvNS_9BwdParamsE:
	.zero		1192


//--------------------- .nv.constant0._ZN10layer_norm22ln_bwd_finalize_kernelINS_22Kernel_traits_finalizeILj1280Ef13__nv_bfloat16fS2_fjLb1ELj1024ELj4ENS_18Kernel_traits_baseILj1280EfS2_fS2_fjLj1024EEEEELb1ELb0EEEvNS_9BwdParamsE --------------------------
	.section	.nv.constant0._ZN10layer_norm22ln_bwd_finalize_kernelINS_22Kernel_traits_finalizeILj1280Ef13__nv_bfloat16fS2_fjLb1ELj1024ELj4ENS_18Kernel_traits_baseILj1280EfS2_fS2_fjLj1024EEEEELb1ELb0EEEvNS_9BwdParamsE,"a",@progbits
	.sectionflags	@""
	.align	4
.nv.constant0._ZN10layer_norm22ln_bwd_finalize_kernelINS_22Kernel_traits_finalizeILj1280Ef13__nv_bfloat16fS2_fjLb1ELj1024ELj4ENS_18Kernel_traits_baseILj1280EfS2_fS2_fjLj1024EEEEELb1ELb0EEEvNS_9BwdParamsE:
	.zero		1192


//--------------------- .nv.constant0._ZN10layer_norm13ln_bwd_kernelINS_13Kernel_traitsIf13__nv_bfloat16fS2_fjLj1280ELj1ELj4ELj1ELj16ENS_18Kernel_traits_baseILj1280EfS2_fS2_fjLj128EEEEELb1ELb1ELb1ELb0EEEvNS_9BwdParamsE --------------------------
	.section	.nv.constant0._ZN10layer_norm13ln_bwd_kernelINS_13Kernel_traitsIf13__nv_bfloat16fS2_fjLj1280ELj1ELj4ELj1ELj16ENS_18Kernel_traits_baseILj1280EfS2_fS2_fjLj128EEEEELb1ELb1ELb1ELb0EEEvNS_9BwdParamsE,"a",@progbits
	.sectionflags	@""
	.align	4
.nv.constant0._ZN10layer_norm13ln_bwd_kernelINS_13Kernel_traitsIf13__nv_bfloat16fS2_fjLj1280ELj1ELj4ELj1ELj16ENS_18Kernel_traits_baseILj1280EfS2_fS2_fjLj128EEEEELb1ELb1ELb1ELb0EEEvNS_9BwdParamsE:
	.zero		1192


//--------------------- .nv.constant0._ZN10layer_norm22ln_bwd_finalize_kernelINS_22Kernel_traits_finalizeILj1280Ef13__nv_bfloat16fS2_fjLb1ELj1024ELj4ENS_18Kernel_traits_baseILj1280EfS2_fS2_fjLj1024EEEEELb1ELb1EEEvNS_9BwdParamsE --------------------------
	.section	.nv.constant0._ZN10layer_norm22ln_bwd_finalize_kernelINS_22Kernel_traits_finalizeILj1280Ef13__nv_bfloat16fS2_fjLb1ELj1024ELj4ENS_18Kernel_traits_baseILj1280EfS2_fS2_fjLj1024EEEEELb1ELb1EEEvNS_9BwdParamsE,"a",@progbits
	.sectionflags	@""
	.align	4
.nv.constant0._ZN10layer_norm22ln_bwd_finalize_kernelINS_22Kernel_traits_finalizeILj1280Ef13__nv_bfloat16fS2_fjLb1ELj1024ELj4ENS_18Kernel_traits_baseILj1280EfS2_fS2_fjLj1024EEEEELb1ELb1EEEvNS_9BwdParamsE:
	.zero		1192


//--------------------- .nv.constant0._ZN10layer_norm13ln_bwd_kernelINS_13Kernel_traitsIf13__nv_bfloat16fS2_fjLj1280ELj1ELj4ELj1ELj16ENS_18Kernel_traits_baseILj1280EfS2_fS2_fjLj128EEEEELb1ELb1ELb1ELb1EEEvNS_9BwdParamsE --------------------------
	.section	.nv.constant0._ZN10layer_norm13ln_bwd_kernelINS_13Kernel_traitsIf13__nv_bfloat16fS2_fjLj1280ELj1ELj4ELj1ELj16ENS_18Kernel_traits_baseILj1280EfS2_fS2_fjLj128EEEEELb1ELb1ELb1ELb1EEEvNS_9BwdParamsE,"a",@progbits
	.sectionflags	@""
	.align	4
.nv.constant0._ZN10layer_norm13ln_bwd_kernelINS_13Kernel_traitsIf13__nv_bfloat16fS2_fjLj1280ELj1ELj4ELj1ELj16ENS_18Kernel_traits_baseILj1280EfS2_fS2_fjLj128EEEEELb1ELb1ELb1ELb1EEEvNS_9BwdParamsE:
	.zero		1192


//--------------------- .nv.constant0._ZN10layer_norm13ln_bwd_kernelINS_13Kernel_traitsIf6__halfS2_S2_fjLj1280ELj1ELj4ELj1ELj16ENS_18Kernel_traits_baseILj1280EfS2_S2_S2_fjLj128EEEEELb0ELb0ELb0ELb0EEEvNS_9BwdParamsE --------------------------
	.section	.nv.constant0._ZN10layer_norm13ln_bwd_kernelINS_13Kernel_traitsIf6__halfS2_S2_fjLj1280ELj1ELj4ELj1ELj16ENS_18Kernel_traits_baseILj1280EfS2_S2_S2_fjLj128EEEEELb0ELb0ELb0ELb0EEEvNS_9BwdParamsE,"a",@progbits
	.sectionflags	@""
	.align	4
.nv.constant0._ZN10layer_norm13ln_bwd_kernelINS_13Kernel_traitsIf6__halfS2_S2_fjLj1280ELj1ELj4ELj1ELj16ENS_18Kernel_traits_baseILj1280EfS2_S2_S2_fjLj128EEEEELb0ELb0ELb0ELb0EEEvNS_9BwdParamsE:
	.zero		1192


//--------------------- .nv.constant0._ZN10layer_norm13ln_bwd_kernelINS_13Kernel_traitsIf6__halfS2_S2_fjLj1280ELj1ELj4ELj1ELj16ENS_18Kernel_traits_baseILj1280EfS2_S2_S2_fjLj128EEEEELb0ELb0ELb0ELb1EEEvNS_9BwdParamsE --------------------------
	.section	.nv.constant0._ZN10layer_norm13ln_bwd_kernelINS_13Kernel_traitsIf6__halfS2_S2_fjLj1280ELj1ELj4ELj1ELj16ENS_18Kernel_traits_baseILj1280EfS2_S2_S2_fjLj128EEEEELb0ELb0ELb0ELb1EEEvNS_9BwdParamsE,"a",@progbits
	.sectionflags	@""
	.align	4
.nv.constant0._ZN10layer_norm13ln_bwd_kernelINS_13Kernel_traitsIf6__halfS2_S2_fjLj1280ELj1ELj4ELj1ELj16ENS_18Kernel_traits_baseILj1280EfS2_S2_S2_fjLj128EEEEELb0ELb0ELb0ELb1EEEvNS_9BwdParamsE:
	.zero		1192


//--------------------- .nv.constant0._ZN10layer_norm13ln_bwd_kernelINS_13Kernel_traitsIf6__halfS2_S2_fjLj1280ELj1ELj4ELj1ELj16ENS_18Kernel_traits_baseILj1280EfS2_S2_S2_fjLj128EEEEELb0ELb0ELb1ELb0EEEvNS_9BwdParamsE --------------------------
	.section	.nv.constant0._ZN10layer_norm13ln_bwd_kernelINS_13Kernel_traitsIf6__halfS2_S2_fjLj1280ELj1ELj4ELj1ELj16ENS_18Kernel_traits_baseILj1280EfS2_S2_S2_fjLj128EEEEELb0ELb0ELb1ELb0EEEvNS_9BwdParamsE,"a",@progbits
	.sectionflags	@""
	.align	4
.nv.constant0._ZN10layer_norm13ln_bwd_kernelINS_13Kernel_traitsIf6__halfS2_S2_fjLj1280ELj1ELj4ELj1ELj16ENS_18Kernel_traits_baseILj1280EfS2_S2_S2_fjLj128EEEEELb0ELb0ELb1ELb0EEEvNS_9BwdParamsE:
	.zero		1192


//--------------------- .nv.constant0._ZN10layer_norm13ln_bwd_kernelINS_13Kernel_traitsIf6__halfS2_S2_fjLj1280ELj1ELj4ELj1ELj16ENS_18Kernel_traits_baseILj1280EfS2_S2_S2_fjLj128EEEEELb0ELb0ELb1ELb1EEEvNS_9BwdParamsE --------------------------
	.section	.nv.constant0._ZN10layer_norm13ln_bwd_kernelINS_13Kernel_traitsIf6__halfS2_S2_fjLj1280ELj1ELj4ELj1ELj16ENS_18Kernel_traits_baseILj1280EfS2_S2_S2_fjLj128EEEEELb0ELb0ELb1ELb1EEEvNS_9BwdParamsE,"a",@progbits
	.sectionflags	@""
	.align	4
.nv.constant0._ZN10layer_norm13ln_bwd_kernelINS_13Kernel_traitsIf6__halfS2_S2_fjLj1280ELj1ELj4ELj1ELj16ENS_18Kernel_traits_baseILj1280EfS2_S2_S2_fjLj128EEEEELb0ELb0ELb1ELb1EEEvNS_9BwdParamsE:
	.zero		1192


//--------------------- .nv.constant0._ZN10layer_norm13ln_bwd_kernelINS_13Kernel_traitsIf6__halfS2_S2_fjLj1280ELj1ELj4ELj1ELj16ENS_18Kernel_traits_baseILj1280EfS2_S2_S2_fjLj128EEEEELb0ELb1ELb0ELb0EEEvNS_9BwdParamsE --------------------------
	.section	.nv.constant0._ZN10layer_norm13ln_bwd_kernelINS_13Kernel_traitsIf6__halfS2_S2_fjLj1280ELj1ELj4ELj1ELj16ENS_18Kernel_traits_baseILj1280EfS2_S2_S2_fjLj128EEEEELb0ELb1ELb0ELb0EEEvNS_9BwdParamsE,"a",@progbits
	.sectionflags	@""
	.align	4
.nv.constant0._ZN10layer_norm13ln_bwd_kernelINS_13Kernel_traitsIf6__halfS2_S2_fjLj1280ELj1ELj4ELj1ELj16ENS_18Kernel_traits_baseILj1280EfS2_S2_S2_fjLj128EEEEELb0ELb1ELb0ELb0EEEvNS_9BwdParamsE:
	.zero		1192


//--------------------- .nv.constant0._ZN10layer_norm13ln_bwd_kernelINS_13Kernel_traitsIf6__halfS2_S2_fjLj1280ELj1ELj4ELj1ELj16ENS_18Kernel_traits_baseILj1280EfS2_S2_S2_fjLj128EEEEELb0ELb1ELb0ELb1EEEvNS_9BwdParamsE --------------------------
	.section	.nv.constant0._ZN10layer_norm13ln_bwd_kernelINS_13Kernel_traitsIf6__halfS2_S2_fjLj1280ELj1ELj4ELj1ELj16ENS_18Kernel_traits_baseILj1280EfS2_S2_S2_fjLj128EEEEELb0ELb1ELb0ELb1EEEvNS_9BwdParamsE,"a",@progbits
	.sectionflags	@""
	.align	4
.nv.constant0._ZN10layer_norm13ln_bwd_kernelINS_13Kernel_traitsIf6__halfS2_S2_fjLj1280ELj1ELj4ELj1ELj16ENS_18Kernel_traits_baseILj1280EfS2_S2_S2_fjLj128EEEEELb0ELb1ELb0ELb1EEEvNS_9BwdParamsE:
	.zero		1192


//--------------------- .nv.constant0._ZN10layer_norm13ln_bwd_kernelINS_13Kernel_traitsIf6__halfS2_S2_fjLj1280ELj1ELj4ELj1ELj16ENS_18Kernel_traits_baseILj1280EfS2_S2_S2_fjLj128EEEEELb0ELb1ELb1ELb0EEEvNS_9BwdParamsE --------------------------
	.section	.nv.constant0._ZN10layer_norm13ln_bwd_kernelINS_13Kernel_traitsIf6__halfS2_S2_fjLj1280ELj1ELj4ELj1ELj16ENS_18Kernel_traits_baseILj1280EfS2_S2_S2_fjLj128EEEEELb0ELb1ELb1ELb0EEEvNS_9BwdParamsE,"a",@progbits
	.sectionflags	@""
	.align	4
.nv.constant0._ZN10layer_norm13ln_bwd_kernelINS_13Kernel_traitsIf6__halfS2_S2_fjLj1280ELj1ELj4ELj1ELj16ENS_18Kernel_traits_baseILj1280EfS2_S2_S2_fjLj128EEEEELb0ELb1ELb1ELb0EEEvNS_9BwdParamsE:
	.zero		1192


//--------------------- .nv.constant0._ZN10layer_norm13ln_bwd_kernelINS_13Kernel_traitsIf6__halfS2_S2_fjLj1280ELj1ELj4ELj1ELj16ENS_18Kernel_traits_baseILj1280EfS2_S2_S2_fjLj128EEEEELb0ELb1ELb1ELb1EEEvNS_9BwdParamsE --------------------------
	.section	.nv.constant0._ZN10layer_norm13ln_bwd_kernelINS_13Kernel_traitsIf6__halfS2_S2_fjLj1280ELj1ELj4ELj1ELj16ENS_18Kernel_traits_baseILj1280EfS2_S2_S2_fjLj128EEEEELb0ELb1ELb1ELb1EEEvNS_9BwdParamsE,"a",@progbits
	.sectionflags	@""
	.align	4
.nv.constant0._ZN10layer_norm13ln_bwd_kernelINS_13Kernel_traitsIf6__halfS2_S2_fjLj1280ELj1ELj4ELj1ELj16ENS_18Kernel_traits_baseILj1280EfS2_S2_S2_fjLj128EEEEELb0ELb1ELb1ELb1EEEvNS_9BwdParamsE:
	.zero		1192


//--------------------- .nv.constant0._ZN10layer_norm13ln_bwd_kernelINS_13Kernel_traitsIf6__halfS2_S2_fjLj1280ELj1ELj4ELj1ELj16ENS_18Kernel_traits_baseILj1280EfS2_S2_S2_fjLj128EEEEELb1ELb0ELb0ELb0EEEvNS_9BwdParamsE --------------------------
	.section	.nv.constant0._ZN10layer_norm13ln_bwd_kernelINS_13Kernel_traitsIf6__halfS2_S2_fjLj1280ELj1ELj4ELj1ELj16ENS_18Kernel_traits_baseILj1280EfS2_S2_S2_fjLj128EEEEELb1ELb0ELb0ELb0EEEvNS_9BwdParamsE,"a",@progbits
	.sectionflags	@""
	.align	4
.nv.constant0._ZN10layer_norm13ln_bwd_kernelINS_13Kernel_traitsIf6__halfS2_S2_fjLj1280ELj1ELj4ELj1ELj16ENS_18Kernel_traits_baseILj1280EfS2_S2_S2_fjLj128EEEEELb1ELb0ELb0ELb0EEEvNS_9BwdParamsE:
	.zero		1192


//--------------------- .nv.constant0._ZN10layer_norm13ln_bwd_kernelINS_13Kernel_traitsIf6__halfS2_S2_fjLj1280ELj1ELj4ELj1ELj16ENS_18Kernel_traits_baseILj1280EfS2_S2_S2_fjLj128EEEEELb1ELb0ELb0ELb1EEEvNS_9BwdParamsE --------------------------
	.section	.nv.constant0._ZN10layer_norm13ln_bwd_kernelINS_13Kernel_traitsIf6__halfS2_S2_fjLj1280ELj1ELj4ELj1ELj16ENS_18Kernel_traits_baseILj1280EfS2_S2_S2_fjLj128EEEEELb1ELb0ELb0ELb1EEEvNS_9BwdParamsE,"a",@progbits
	.sectionflags	@""
	.align	4
.nv.constant0._ZN10layer_norm13ln_bwd_kernelINS_13Kernel_traitsIf6__halfS2_S2_fjLj1280ELj1ELj4ELj1ELj16ENS_18Kernel_traits_baseILj1280EfS2_S2_S2_fjLj128EEEEELb1ELb0ELb0ELb1EEEvNS_9BwdParamsE:
	.zero		1192


//--------------------- .nv.constant0._ZN10layer_norm22ln_bwd_finalize_kernelINS_22Kernel_traits_finalizeILj1280Ef6__halfS2_S2_fjLb0ELj1024ELj4ENS_18Kernel_traits_baseILj1280EfS2_S2_S2_fjLj1024EEEEELb0ELb0EEEvNS_9BwdParamsE --------------------------
	.section	.nv.constant0._ZN10layer_norm22ln_bwd_finalize_kernelINS_22Kernel_traits_finalizeILj1280Ef6__halfS2_S2_fjLb0ELj1024ELj4ENS_18Kernel_traits_baseILj1280EfS2_S2_S2_fjLj1024EEEEELb0ELb0EEEvNS_9BwdParamsE,"a",@progbits
	.sectionflags	@""
	.align	4
.nv.constant0._ZN10layer_norm22ln_bwd_finalize_kernelINS_22Kernel_traits_finalizeILj1280Ef6__halfS2_S2_fjLb0ELj1024ELj4ENS_18Kernel_traits_baseILj1280EfS2_S2_S2_fjLj1024EEEEELb0ELb0EEEvNS_9BwdParamsE:
	.zero		1192


//--------------------- .nv.constant0._ZN10layer_norm13ln_bwd_kernelINS_13Kernel_traitsIf6__halfS2_S2_fjLj1280ELj1ELj4ELj1ELj16ENS_18Kernel_traits_baseILj1280EfS2_S2_S2_fjLj128EEEEELb1ELb0ELb1ELb0EEEvNS_9BwdParamsE --------------------------
	.section	.nv.constant0._ZN10layer_norm13ln_bwd_kernelINS_13Kernel_traitsIf6__halfS2_S2_fjLj1280ELj1ELj4ELj1ELj16ENS_18Kernel_traits_baseILj1280EfS2_S2_S2_fjLj128EEEEELb1ELb0ELb1ELb0EEEvNS_9BwdParamsE,"a",@progbits
	.sectionflags	@""
	.align	4
.nv.constant0._ZN10layer_norm13ln_bwd_kernelINS_13Kernel_traitsIf6__halfS2_S2_fjLj1280ELj1ELj4ELj1ELj16ENS_18Kernel_traits_baseILj1280EfS2_S2_S2_fjLj128EEEEELb1ELb0ELb1ELb0EEEvNS_9BwdParamsE:
	.zero		1192


//--------------------- .nv.constant0._ZN10layer_norm22ln_bwd_finalize_kernelINS_22Kernel_traits_finalizeILj1280Ef6__halfS2_S2_fjLb0ELj1024ELj4ENS_18Kernel_traits_baseILj1280EfS2_S2_S2_fjLj1024EEEEELb0ELb1EEEvNS_9BwdParamsE --------------------------
	.section	.nv.constant0._ZN10layer_norm22ln_bwd_finalize_kernelINS_22Kernel_traits_finalizeILj1280Ef6__halfS2_S2_fjLb0ELj1024ELj4ENS_18Kernel_traits_baseILj1280EfS2_S2_S2_fjLj1024EEEEELb0ELb1EEEvNS_9BwdParamsE,"a",@progbits
	.sectionflags	@""
	.align	4
.nv.constant0._ZN10layer_norm22ln_bwd_finalize_kernelINS_22Kernel_traits_finalizeILj1280Ef6__halfS2_S2_fjLb0ELj1024ELj4ENS_18Kernel_traits_baseILj1280EfS2_S2_S2_fjLj1024EEEEELb0ELb1EEEvNS_9BwdParamsE:
	.zero		1192


//--------------------- .nv.constant0._ZN10layer_norm13ln_bwd_kernelINS_13Kernel_traitsIf6__halfS2_S2_fjLj1280ELj1ELj4ELj1ELj16ENS_18Kernel_traits_baseILj1280EfS2_S2_S2_fjLj128EEEEELb1ELb0ELb1ELb1EEEvNS_9BwdParamsE --------------------------
	.section	.nv.constant0._ZN10layer_norm13ln_bwd_kernelINS_13Kernel_traitsIf6__halfS2_S2_fjLj1280ELj1ELj4ELj1ELj16ENS_18Kernel_traits_baseILj1280EfS2_S2_S2_fjLj128EEEEELb1ELb0ELb1ELb1EEEvNS_9BwdParamsE,"a",@progbits
	.sectionflags	@""
	.align	4
.nv.constant0._ZN10layer_norm13ln_bwd_kernelINS_13Kernel_traitsIf6__halfS2_S2_fjLj1280ELj1ELj4ELj1ELj16ENS_18Kernel_traits_baseILj1280EfS2_S2_S2_fjLj128EEEEELb1ELb0ELb1ELb1EEEvNS_9BwdParamsE:
	.zero		1192


//--------------------- .nv.constant0._ZN10layer_norm13ln_bwd_kernelINS_13Kernel_traitsIf6__halfS2_S2_fjLj1280ELj1ELj4ELj1ELj16ENS_18Kernel_traits_baseILj1280EfS2_S2_S2_fjLj128EEEEELb1ELb1ELb0ELb0EEEvNS_9BwdParamsE --------------------------
	.section	.nv.constant0._ZN10layer_norm13ln_bwd_kernelINS_13Kernel_traitsIf6__halfS2_S2_fjLj1280ELj1ELj4ELj1ELj16ENS_18Kernel_traits_baseILj1280EfS2_S2_S2_fjLj128EEEEELb1ELb1ELb0ELb0EEEvNS_9BwdParamsE,"a",@progbits
	.sectionflags	@""
	.align	4
.nv.constant0._ZN10layer_norm13ln_bwd_kernelINS_13Kernel_traitsIf6__halfS2_S2_fjLj1280ELj1ELj4ELj1ELj16ENS_18Kernel_traits_baseILj1280EfS2_S2_S2_fjLj128EEEEELb1ELb1ELb0ELb0EEEvNS_9BwdParamsE:
	.zero		1192


//--------------------- .nv.constant0._ZN10layer_norm13ln_bwd_kernelINS_13Kernel_traitsIf6__halfS2_S2_fjLj1280ELj1ELj4ELj1ELj16ENS_18Kernel_traits_baseILj1280EfS2_S2_S2_fjLj128EEEEELb1ELb1ELb0ELb1EEEvNS_9BwdParamsE --------------------------
	.section	.nv.constant0._ZN10layer_norm13ln_bwd_kernelINS_13Kernel_traitsIf6__halfS2_S2_fjLj1280ELj1ELj4ELj1ELj16ENS_18Kernel_traits_baseILj1280EfS2_S2_S2_fjLj128EEEEELb1ELb1ELb0ELb1EEEvNS_9BwdParamsE,"a",@progbits
	.sectionflags	@""
	.align	4
.nv.constant0._ZN10layer_norm13ln_bwd_kernelINS_13Kernel_traitsIf6__halfS2_S2_fjLj1280ELj1ELj4ELj1ELj16ENS_18Kernel_traits_baseILj1280EfS2_S2_S2_fjLj128EEEEELb1ELb1ELb0ELb1EEEvNS_9BwdParamsE:
	.zero		1192


//--------------------- .nv.constant0._ZN10layer_norm22ln_bwd_finalize_kernelINS_22Kernel_traits_finalizeILj1280Ef6__halfS2_S2_fjLb1ELj1024ELj4ENS_18Kernel_traits_baseILj1280EfS2_S2_S2_fjLj1024EEEEELb1ELb0EEEvNS_9BwdParamsE --------------------------
	.section	.nv.constant0._ZN10layer_norm22ln_bwd_finalize_kernelINS_22Kernel_traits_finalizeILj1280Ef6__halfS2_S2_fjLb1ELj1024ELj4ENS_18Kernel_traits_baseILj1280EfS2_S2_S2_fjLj1024EEEEELb1ELb0EEEvNS_9BwdParamsE,"a",@progbits
	.sectionflags	@""
	.align	4
.nv.constant0._ZN10layer_norm22ln_bwd_finalize_kernelINS_22Kernel_traits_finalizeILj1280Ef6__halfS2_S2_fjLb1ELj1024ELj4ENS_18Kernel_traits_baseILj1280EfS2_S2_S2_fjLj1024EEEEELb1ELb0EEEvNS_9BwdParamsE:
	.zero		1192


//--------------------- .nv.constant0._ZN10layer_norm13ln_bwd_kernelINS_13Kernel_traitsIf6__halfS2_S2_fjLj1280ELj1ELj4ELj1ELj16ENS_18Kernel_traits_baseILj1280EfS2_S2_S2_fjLj128EEEEELb1ELb1ELb1ELb0EEEvNS_9BwdParamsE --------------------------
	.section	.nv.constant0._ZN10layer_norm13ln_bwd_kernelINS_13Kernel_traitsIf6__halfS2_S2_fjLj1280ELj1ELj4ELj1ELj16ENS_18Kernel_traits_baseILj1280EfS2_S2_S2_fjLj128EEEEELb1ELb1ELb1ELb0EEEvNS_9BwdParamsE,"a",@progbits
	.sectionflags	@""
	.align	4
.nv.constant0._ZN10layer_norm13ln_bwd_kernelINS_13Kernel_traitsIf6__halfS2_S2_fjLj1280ELj1ELj4ELj1ELj16ENS_18Kernel_traits_baseILj1280EfS2_S2_S2_fjLj128EEEEELb1ELb1ELb1ELb0EEEvNS_9BwdParamsE:
	.zero		1192


//--------------------- .nv.constant0._ZN10layer_norm22ln_bwd_finalize_kernelINS_22Kernel_traits_finalizeILj1280Ef6__halfS2_S2_fjLb1ELj1024ELj4ENS_18Kernel_traits_baseILj1280EfS2_S2_S2_fjLj1024EEEEELb1ELb1EEEvNS_9BwdParamsE --------------------------
	.section	.nv.constant0._ZN10layer_norm22ln_bwd_finalize_kernelINS_22Kernel_traits_finalizeILj1280Ef6__halfS2_S2_fjLb1ELj1024ELj4ENS_18Kernel_traits_baseILj1280EfS2_S2_S2_fjLj1024EEEEELb1ELb1EEEvNS_9BwdParamsE,"a",@progbits
	.sectionflags	@""
	.align	4
.nv.constant0._ZN10layer_norm22ln_bwd_finalize_kernelINS_22Kernel_traits_finalizeILj1280Ef6__halfS2_S2_fjLb1ELj1024ELj4ENS_18Kernel_traits_baseILj1280EfS2_S2_S2_fjLj1024EEEEELb1ELb1EEEvNS_9BwdParamsE:
	.zero		1192


//--------------------- .nv.constant0._ZN10layer_norm13ln_bwd_kernelINS_13Kernel_traitsIf6__halfS2_S2_fjLj1280ELj1ELj4ELj1ELj16ENS_18Kernel_traits_baseILj1280EfS2_S2_S2_fjLj128EEEEELb1ELb1ELb1ELb1EEEvNS_9BwdParamsE --------------------------
	.section	.nv.constant0._ZN10layer_norm13ln_bwd_kernelINS_13Kernel_traitsIf6__halfS2_S2_fjLj1280ELj1ELj4ELj1ELj16ENS_18Kernel_traits_baseILj1280EfS2_S2_S2_fjLj128EEEEELb1ELb1ELb1ELb1EEEvNS_9BwdParamsE,"a",@progbits
	.sectionflags	@""
	.align	4
.nv.constant0._ZN10layer_norm13ln_bwd_kernelINS_13Kernel_traitsIf6__halfS2_S2_fjLj1280ELj1ELj4ELj1ELj16ENS_18Kernel_traits_baseILj1280EfS2_S2_S2_fjLj128EEEEELb1ELb1ELb1ELb1EEEvNS_9BwdParamsE:
	.zero		1192


//--------------------- .nv.constant0._ZN10layer_norm13ln_bwd_kernelINS_13Kernel_traitsI6__halfS2_fS2_fjLj1280ELj1ELj4ELj1ELj16ENS_18Kernel_traits_baseILj1280ES2_S2_fS2_fjLj128EEEEELb0ELb0ELb0ELb0EEEvNS_9BwdParamsE --------------------------
	.section	.nv.constant0._ZN10layer_norm13ln_bwd_kernelINS_13Kernel_traitsI6__halfS2_fS2_fjLj1280ELj1ELj4ELj1ELj16ENS_18Kernel_traits_baseILj1280ES2_S2_fS2_fjLj128EEEEELb0ELb0ELb0ELb0EEEvNS_9BwdParamsE,"a",@progbits
	.sectionflags	@""
	.align	4
.nv.constant0._ZN10layer_norm13ln_bwd_kernelINS_13Kernel_traitsI6__halfS2_fS2_fjLj1280ELj1ELj4ELj1ELj16ENS_18Kernel_traits_baseILj1280ES2_S2_fS2_fjLj128EEEEELb0ELb0ELb0ELb0EEEvNS_9BwdParamsE:
	.zero		1192


//--------------------- .nv.constant0._ZN10layer_norm13ln_bwd_kernelINS_13Kernel_traitsI6__halfS2_fS2_fjLj1280ELj1ELj4ELj1ELj16ENS_18Kernel_traits_baseILj1280ES2_S2_fS2_fjLj128EEEEELb0ELb0ELb0ELb1EEEvNS_9BwdParamsE --------------------------
	.section	.nv.constant0._ZN10layer_norm13ln_bwd_kernelINS_13Kernel_traitsI6__halfS2_fS2_fjLj1280ELj1ELj4ELj1ELj16ENS_18Kernel_traits_baseILj1280ES2_S2_fS2_fjLj128EEEEELb0ELb0ELb0ELb1EEEvNS_9BwdParamsE,"a",@progbits
	.sectionflags	@""
	.align	4
.nv.constant0._ZN10layer_norm13ln_bwd_kernelINS_13Kernel_traitsI6__halfS2_fS2_fjLj1280ELj1ELj4ELj1ELj16ENS_18Kernel_traits_baseILj1280ES2_S2_fS2_fjLj128EEEEELb0ELb0ELb0ELb1EEEvNS_9BwdParamsE:
	.zero		1192


//--------------------- .nv.constant0._ZN10layer_norm13ln_bwd_kernelINS_13Kernel_traitsI6__halfS2_fS2_fjLj1280ELj1ELj4ELj1ELj16ENS_18Kernel_traits_baseILj1280ES2_S2_fS2_fjLj128EEEEELb0ELb0ELb1ELb0EEEvNS_9BwdParamsE --------------------------
	.section	.nv.constant0._ZN10layer_norm13ln_bwd_kernelINS_13Kernel_traitsI6__halfS2_fS2_fjLj1280ELj1ELj4ELj1ELj16ENS_18Kernel_traits_baseILj1280ES2_S2_fS2_fjLj128EEEEELb0ELb0ELb1ELb0EEEvNS_9BwdParamsE,"a",@progbits
	.sectionflags	@""
	.align	4
.nv.constant0._ZN10layer_norm13ln_bwd_kernelINS_13Kernel_traitsI6__halfS2_fS2_fjLj1280ELj1ELj4ELj1ELj16ENS_18Kernel_traits_baseILj1280ES2_S2_fS2_fjLj128EEEEELb0ELb0ELb1ELb0EEEvNS_9BwdParamsE:
	.zero		1192


//--------------------- .nv.constant0._ZN10layer_norm13ln_bwd_kernelINS_13Kernel_traitsI6__halfS2_fS2_fjLj1280ELj1ELj4ELj1ELj16ENS_18Kernel_traits_baseILj1280ES2_S2_fS2_fjLj128EEEEELb0ELb0ELb1ELb1EEEvNS_9BwdParamsE --------------------------
	.section	.nv.constant0._ZN10layer_norm13ln_bwd_kernelINS_13Kernel_traitsI6__halfS2_fS2_fjLj1280ELj1ELj4ELj1ELj16ENS_18Kernel_traits_baseILj1280ES2_S2_fS2_fjLj128EEEEELb0ELb0ELb1ELb1EEEvNS_9BwdParamsE,"a",@progbits
	.sectionflags	@""
	.align	4
.nv.constant0._ZN10layer_norm13ln_bwd_kernelINS_13Kernel_traitsI6__halfS2_fS2_fjLj1280ELj1ELj4ELj1ELj16ENS_18Kernel_traits_baseILj1280ES2_S2_fS2_fjLj128EEEEELb0ELb0ELb1ELb1EEEvNS_9BwdParamsE:
	.zero		1192


//--------------------- .nv.constant0._ZN10layer_norm13ln_bwd_kernelINS_13Kernel_traitsI6__halfS2_fS2_fjLj1280ELj1ELj4ELj1ELj16ENS_18Kernel_traits_baseILj1280ES2_S2_fS2_fjLj128EEEEELb0ELb1ELb0ELb0EEEvNS_9BwdParamsE --------------------------
	.section	.nv.constant0._ZN10layer_norm13ln_bwd_kernelINS_13Kernel_traitsI6__halfS2_fS2_fjLj1280ELj1ELj4ELj1ELj16ENS_18Kernel_traits_baseILj1280ES2_S2_fS2_fjLj128EEEEELb0ELb1ELb0ELb0EEEvNS_9BwdParamsE,"a",@progbits
	.sectionflags	@""
	.align	4
.nv.constant0._ZN10layer_norm13ln_bwd_kernelINS_13Kernel_traitsI6__halfS2_fS2_fjLj1280ELj1ELj4ELj1ELj16ENS_18Kernel_traits_baseILj1280ES2_S2_fS2_fjLj128EEEEELb0ELb1ELb0ELb0EEEvNS_9BwdParamsE:
	.zero		1192


//--------------------- .nv.constant0._ZN10layer_norm13ln_bwd_kernelINS_13Kernel_traitsI6__halfS2_fS2_fjLj1280ELj1ELj4ELj1ELj16ENS_18Kernel_traits_baseILj1280ES2_S2_fS2_fjLj128EEEEELb0ELb1ELb0ELb1EEEvNS_9BwdParamsE --------------------------
	.section	.nv.constant0._ZN10layer_norm13ln_bwd_kernelINS_13Kernel_traitsI6__halfS2_fS2_fjLj1280ELj1ELj4ELj1ELj16ENS_18Kernel_traits_baseILj1280ES2_S2_fS2_fjLj128EEEEELb0ELb1ELb0ELb1EEEvNS_9BwdParamsE,"a",@progbits
	.sectionflags	@""
	.align	4
.nv.constant0._ZN10layer_norm13ln_bwd_kernelINS_13Kernel_traitsI6__halfS2_fS2_fjLj1280ELj1ELj4ELj1ELj16ENS_18Kernel_traits_baseILj1280ES2_S2_fS2_fjLj128EEEEELb0ELb1ELb0ELb1EEEvNS_9BwdParamsE:
	.zero		1192


//--------------------- .nv.constant0._ZN10layer_norm13ln_bwd_kernelINS_13Kernel_traitsI6__halfS2_fS2_fjLj1280ELj1ELj4ELj1ELj16ENS_18Kernel_traits_baseILj1280ES2_S2_fS2_fjLj128EEEEELb0ELb1ELb1ELb0EEEvNS_9BwdParamsE --------------------------
	.section	.nv.constant0._ZN10layer_norm13ln_bwd_kernelINS_13Kernel_traitsI6__halfS2_fS2_fjLj1280ELj1ELj4ELj1ELj16ENS_18Kernel_traits_baseILj1280ES2_S2_fS2_fjLj128EEEEELb0ELb1ELb1ELb0EEEvNS_9BwdParamsE,"a",@progbits
	.sectionflags	@""
	.align	4
.nv.constant0._ZN10layer_norm13ln_bwd_kernelINS_13Kernel_traitsI6__halfS2_fS2_fjLj1280ELj1ELj4ELj1ELj16ENS_18Kernel_traits_baseILj1280ES2_S2_fS2_fjLj128EEEEELb0ELb1ELb1ELb0EEEvNS_9BwdParamsE:
	.zero		1192


//--------------------- .nv.constant0._ZN10layer_norm13ln_bwd_kernelINS_13Kernel_traitsI6__halfS2_fS2_fjLj1280ELj1ELj4ELj1ELj16ENS_18Kernel_traits_baseILj1280ES2_S2_fS2_fjLj128EEEEELb0ELb1ELb1ELb1EEEvNS_9BwdParamsE --------------------------
	.section	.nv.constant0._ZN10layer_norm13ln_bwd_kernelINS_13Kernel_traitsI6__halfS2_fS2_fjLj1280ELj1ELj4ELj1ELj16ENS_18Kernel_traits_baseILj1280ES2_S2_fS2_fjLj128EEEEELb0ELb1ELb1ELb1EEEvNS_9BwdParamsE,"a",@progbits
	.sectionflags	@""
	.align	4
.nv.constant0._ZN10layer_norm13ln_bwd_kernelINS_13Kernel_traitsI6__halfS2_fS2_fjLj1280ELj1ELj4ELj1ELj16ENS_18Kernel_traits_baseILj1280ES2_S2_fS2_fjLj128EEEEELb0ELb1ELb1ELb1EEEvNS_9BwdParamsE:
	.zero		1192


//--------------------- .nv.constant0._ZN10layer_norm13ln_bwd_kernelINS_13Kernel_traitsI6__halfS2_fS2_fjLj1280ELj1ELj4ELj1ELj16ENS_18Kernel_traits_baseILj1280ES2_S2_fS2_fjLj128EEEEELb1ELb0ELb0ELb0EEEvNS_9BwdParamsE --------------------------
	.section	.nv.constant0._ZN10layer_norm13ln_bwd_kernelINS_13Kernel_traitsI6__halfS2_fS2_fjLj1280ELj1ELj4ELj1ELj16ENS_18Kernel_traits_baseILj1280ES2_S2_fS2_fjLj128EEEEELb1ELb0ELb0ELb0EEEvNS_9BwdParamsE,"a",@progbits
	.sectionflags	@""
	.align	4
.nv.constant0._ZN10layer_norm13ln_bwd_kernelINS_13Kernel_traitsI6__halfS2_fS2_fjLj1280ELj1ELj4ELj1ELj16ENS_18Kernel_traits_baseILj1280ES2_S2_fS2_fjLj128EEEEELb1ELb0ELb0ELb0EEEvNS_9BwdParamsE:
	.zero		1192


//--------------------- .nv.constant0._ZN10layer_norm13ln_bwd_kernelINS_13Kernel_traitsI6__halfS2_fS2_fjLj1280ELj1ELj4ELj1ELj16ENS_18Kernel_traits_baseILj1280ES2_S2_fS2_fjLj128EEEEELb1ELb0ELb0ELb1EEEvNS_9BwdParamsE --------------------------
	.section	.nv.constant0._ZN10layer_norm13ln_bwd_kernelINS_13Kernel_traitsI6__halfS2_fS2_fjLj1280ELj1ELj4ELj1ELj16ENS_18Kernel_traits_baseILj1280ES2_S2_fS2_fjLj128EEEEELb1ELb0ELb0ELb1EEEvNS_9BwdParamsE,"a",@progbits
	.sectionflags	@""
	.align	4
.nv.constant0._ZN10layer_norm13ln_bwd_kernelINS_13Kernel_traitsI6__halfS2_fS2_fjLj1280ELj1ELj4ELj1ELj16ENS_18Kernel_traits_baseILj1280ES2_S2_fS2_fjLj128EEEEELb1ELb0ELb0ELb1EEEvNS_9BwdParamsE:
	.zero		1192


//--------------------- .nv.constant0._ZN10layer_norm22ln_bwd_finalize_kernelINS_22Kernel_traits_finalizeILj1280E6__halfS2_fS2_fjLb0ELj1024ELj4ENS_18Kernel_traits_baseILj1280ES2_S2_fS2_fjLj1024EEEEELb0ELb0EEEvNS_9BwdParamsE --------------------------
	.section	.nv.constant0._ZN10layer_norm22ln_bwd_finalize_kernelINS_22Kernel_traits_finalizeILj1280E6__halfS2_fS2_fjLb0ELj1024ELj4ENS_18Kernel_traits_baseILj1280ES2_S2_fS2_fjLj1024EEEEELb0ELb0EEEvNS_9BwdParamsE,"a",@progbits
	.sectionflags	@""
	.align	4
.nv.constant0._ZN10layer_norm22ln_bwd_finalize_kernelINS_22Kernel_traits_finalizeILj1280E6__halfS2_fS2_fjLb0ELj1024ELj4ENS_18Kernel_traits_baseILj1280ES2_S2_fS2_fjLj1024EEEEELb0ELb0EEEvNS_9BwdParamsE:
	.zero		1192


//--------------------- .nv.constant0._ZN10layer_norm13ln_bwd_kernelINS_13Kernel_traitsI6__halfS2_fS2_fjLj1280ELj1ELj4ELj1ELj16ENS_18Kernel_traits_baseILj1280ES2_S2_fS2_fjLj128EEEEELb1ELb0ELb1ELb0EEEvNS_9BwdParamsE --------------------------
	.section	.nv.constant0._ZN10layer_norm13ln_bwd_kernelINS_13Kernel_traitsI6__halfS2_fS2_fjLj1280ELj1ELj4ELj1ELj16ENS_18Kernel_traits_baseILj1280ES2_S2_fS2_fjLj128EEEEELb1ELb0ELb1ELb0EEEvNS_9BwdParamsE,"a",@progbits
	.sectionflags	@""
	.align	4
.nv.constant0._ZN10layer_norm13ln_bwd_kernelINS_13Kernel_traitsI6__halfS2_fS2_fjLj1280ELj1ELj4ELj1ELj16ENS_18Kernel_traits_baseILj1280ES2_S2_fS2_fjLj128EEEEELb1ELb0ELb1ELb0EEEvNS_9BwdParamsE:
	.zero		1192


//--------------------- .nv.constant0._ZN10layer_norm22ln_bwd_finalize_kernelINS_22Kernel_traits_finalizeILj1280E6__halfS2_fS2_fjLb0ELj1024ELj4ENS_18Kernel_traits_baseILj1280ES2_S2_fS2_fjLj1024EEEEELb0ELb1EEEvNS_9BwdParamsE --------------------------
	.section	.nv.constant0._ZN10layer_norm22ln_bwd_finalize_kernelINS_22Kernel_traits_finalizeILj1280E6__halfS2_fS2_fjLb0ELj1024ELj4ENS_18Kernel_traits_baseILj1280ES2_S2_fS2_fjLj1024EEEEELb0ELb1EEEvNS_9BwdParamsE,"a",@progbits
	.sectionflags	@""
	.align	4
.nv.constant0._ZN10layer_norm22ln_bwd_finalize_kernelINS_22Kernel_traits_finalizeILj1280E6__halfS2_fS2_fjLb0ELj1024ELj4ENS_18Kernel_traits_baseILj1280ES2_S2_fS2_fjLj1024EEEEELb0ELb1EEEvNS_9BwdParamsE:
	.zero		1192


//--------------------- .nv.constant0._ZN10layer_norm13ln_bwd_kernelINS_13Kernel_traitsI6__halfS2_fS2_fjLj1280ELj1ELj4ELj1ELj16ENS_18Kernel_traits_baseILj1280ES2_S2_fS2_fjLj128EEEEELb1ELb0ELb1ELb1EEEvNS_9BwdParamsE --------------------------
	.section	.nv.constant0._ZN10layer_norm13ln_bwd_kernelINS_13Kernel_traitsI6__halfS2_fS2_fjLj1280ELj1ELj4ELj1ELj16ENS_18Kernel_traits_baseILj1280ES2_S2_fS2_fjLj128EEEEELb1ELb0ELb1ELb1EEEvNS_9BwdParamsE,"a",@progbits
	.sectionflags	@""
	.align	4
.nv.constant0._ZN10layer_norm13ln_bwd_kernelINS_13Kernel_traitsI6__halfS2_fS2_fjLj1280ELj1ELj4ELj1ELj16ENS_18Kernel_traits_baseILj1280ES2_S2_fS2_fjLj128EEEEELb1ELb0ELb1ELb1EEEvNS_9BwdParamsE:
	.zero		1192


//--------------------- .nv.constant0._ZN10layer_norm13ln_bwd_kernelINS_13Kernel_traitsI6__halfS2_fS2_fjLj1280ELj1ELj4ELj1ELj16ENS_18Kernel_traits_baseILj1280ES2_S2_fS2_fjLj128EEEEELb1ELb1ELb0ELb0EEEvNS_9BwdParamsE --------------------------
	.section	.nv.constant0._ZN10layer_norm13ln_bwd_kernelINS_13Kernel_traitsI6__halfS2_fS2_fjLj1280ELj1ELj4ELj1ELj16ENS_18Kernel_traits_baseILj1280ES2_S2_fS2_fjLj128EEEEELb1ELb1ELb0ELb0EEEvNS_9BwdParamsE,"a",@progbits
	.sectionflags	@""
	.align	4
.nv.constant0._ZN10layer_norm13ln_bwd_kernelINS_13Kernel_traitsI6__halfS2_fS2_fjLj1280ELj1ELj4ELj1ELj16ENS_18Kernel_traits_baseILj1280ES2_S2_fS2_fjLj128EEEEELb1ELb1ELb0ELb0EEEvNS_9BwdParamsE:
	.zero		1192


//--------------------- .nv.constant0._ZN10layer_norm13ln_bwd_kernelINS_13Kernel_traitsI6__halfS2_fS2_fjLj1280ELj1ELj4ELj1ELj16ENS_18Kernel_traits_baseILj1280ES2_S2_fS2_fjLj128EEEEELb1ELb1ELb0ELb1EEEvNS_9BwdParamsE --------------------------
	.section	.nv.constant0._ZN10layer_norm13ln_bwd_kernelINS_13Kernel_traitsI6__halfS2_fS2_fjLj1280ELj1ELj4ELj1ELj16ENS_18Kernel_traits_baseILj1280ES2_S2_fS2_fjLj128EEEEELb1ELb1ELb0ELb1EEEvNS_9BwdParamsE,"a",@progbits
	.sectionflags	@""
	.align	4
.nv.constant0._ZN10layer_norm13ln_bwd_kernelINS_13Kernel_traitsI6__halfS2_fS2_fjLj1280ELj1ELj4ELj1ELj16ENS_18Kernel_traits_baseILj1280ES2_S2_fS2_fjLj128EEEEELb1ELb1ELb0ELb1EEEvNS_9BwdParamsE:
	.zero		1192


//--------------------- .nv.constant0._ZN10layer_norm22ln_bwd_finalize_kernelINS_22Kernel_traits_finalizeILj1280E6__halfS2_fS2_fjLb1ELj1024ELj4ENS_18Kernel_traits_baseILj1280ES2_S2_fS2_fjLj1024EEEEELb1ELb0EEEvNS_9BwdParamsE --------------------------
	.section	.nv.constant0._ZN10layer_norm22ln_bwd_finalize_kernelINS_22Kernel_traits_finalizeILj1280E6__halfS2_fS2_fjLb1ELj1024ELj4ENS_18Kernel_traits_baseILj1280ES2_S2_fS2_fjLj1024EEEEELb1ELb0EEEvNS_9BwdParamsE,"a",@progbits
	.sectionflags	@""
	.align	4
.nv.constant0._ZN10layer_norm22ln_bwd_finalize_kernelINS_22Kernel_traits_finalizeILj1280E6__halfS2_fS2_fjLb1ELj1024ELj4ENS_18Kernel_traits_baseILj1280ES2_S2_fS2_fjLj1024EEEEELb1ELb0EEEvNS_9BwdParamsE:
	.zero		1192


//--------------------- .nv.constant0._ZN10layer_norm13ln_bwd_kernelINS_13Kernel_traitsI6__halfS2_fS2_fjLj1280ELj1ELj4ELj1ELj16ENS_18Kernel_traits_baseILj1280ES2_S2_fS2_fjLj128EEEEELb1ELb1ELb1ELb0EEEvNS_9BwdParamsE --------------------------
	.section	.nv.constant0._ZN10layer_norm13ln_bwd_kernelINS_13Kernel_traitsI6__halfS2_fS2_fjLj1280ELj1ELj4ELj1ELj16ENS_18Kernel_traits_baseILj1280ES2_S2_fS2_fjLj128EEEEELb1ELb1ELb1ELb0EEEvNS_9BwdParamsE,"a",@progbits
	.sectionflags	@""
	.align	4
.nv.constant0._ZN10layer_norm13ln_bwd_kernelINS_13Kernel_traitsI6__halfS2_fS2_fjLj1280ELj1ELj4ELj1ELj16ENS_18Kernel_traits_baseILj1280ES2_S2_fS2_fjLj128EEEEELb1ELb1ELb1ELb0EEEvNS_9BwdParamsE:
	.zero		1192


//--------------------- .nv.constant0._ZN10layer_norm22ln_bwd_finalize_kernelINS_22Kernel_traits_finalizeILj1280E6__halfS2_fS2_fjLb1ELj1024ELj4ENS_18Kernel_traits_baseILj1280ES2_S2_fS2_fjLj1024EEEEELb1ELb1EEEvNS_9BwdParamsE --------------------------
	.section	.nv.constant0._ZN10layer_norm22ln_bwd_finalize_kernelINS_22Kernel_traits_finalizeILj1280E6__halfS2_fS2_fjLb1ELj1024ELj4ENS_18Kernel_traits_baseILj1280ES2_S2_fS2_fjLj1024EEEEELb1ELb1EEEvNS_9BwdParamsE,"a",@progbits
	.sectionflags	@""
	.align	4
.nv.constant0._ZN10layer_norm22ln_bwd_finalize_kernelINS_22Kernel_traits_finalizeILj1280E6__halfS2_fS2_fjLb1ELj1024ELj4ENS_18Kernel_traits_baseILj1280ES2_S2_fS2_fjLj1024EEEEELb1ELb1EEEvNS_9BwdParamsE:
	.zero		1192


//--------------------- .nv.constant0._ZN10layer_norm13ln_bwd_kernelINS_13Kernel_traitsI6__halfS2_fS2_fjLj1280ELj1ELj4ELj1ELj16ENS_18Kernel_traits_baseILj1280ES2_S2_fS2_fjLj128EEEEELb1ELb1ELb1ELb1EEEvNS_9BwdParamsE --------------------------
	.section	.nv.constant0._ZN10layer_norm13ln_bwd_kernelINS_13Kernel_traitsI6__halfS2_fS2_fjLj1280ELj1ELj4ELj1ELj16ENS_18Kernel_traits_baseILj1280ES2_S2_fS2_fjLj128EEEEELb1ELb1ELb1ELb1EEEvNS_9BwdParamsE,"a",@progbits
	.sectionflags	@""
	.align	4
.nv.constant0._ZN10layer_norm13ln_bwd_kernelINS_13Kernel_traitsI6__halfS2_fS2_fjLj1280ELj1ELj4ELj1ELj16ENS_18Kernel_traits_baseILj1280ES2_S2_fS2_fjLj128EEEEELb1ELb1ELb1ELb1EEEvNS_9BwdParamsE:
	.zero		1192


//--------------------- .nv.constant0._ZN10layer_norm13ln_bwd_kernelINS_13Kernel_traitsIf6__halffS2_fjLj1280ELj1ELj4ELj1ELj16ENS_18Kernel_traits_baseILj1280EfS2_fS2_fjLj128EEEEELb0ELb0ELb0ELb0EEEvNS_9BwdParamsE --------------------------
	.section	.nv.constant0._ZN10layer_norm13ln_bwd_kernelINS_13Kernel_traitsIf6__halffS2_fjLj1280ELj1ELj4ELj1ELj16ENS_18Kernel_traits_baseILj1280EfS2_fS2_fjLj128EEEEELb0ELb0ELb0ELb0EEEvNS_9BwdParamsE,"a",@progbits
	.sectionflags	@""
	.align	4
.nv.constant0._ZN10layer_norm13ln_bwd_kernelINS_13Kernel_traitsIf6__halffS2_fjLj1280ELj1ELj4ELj1ELj16ENS_18Kernel_traits_baseILj1280EfS2_fS2_fjLj128EEEEELb0ELb0ELb0ELb0EEEvNS_9BwdParamsE:
	.zero		1192


//--------------------- .nv.constant0._ZN10layer_norm13ln_bwd_kernelINS_13Kernel_traitsIf6__halffS2_fjLj1280ELj1ELj4ELj1ELj16ENS_18Kernel_traits_baseILj1280EfS2_fS2_fjLj128EEEEELb0ELb0ELb0ELb1EEEvNS_9BwdParamsE --------------------------
	.section	.nv.constant0._ZN10layer_norm13ln_bwd_kernelINS_13Kernel_traitsIf6__halffS2_fjLj1280ELj1ELj4ELj1ELj16ENS_18Kernel_traits_baseILj1280EfS2_fS2_fjLj128EEEEELb0ELb0ELb0ELb1EEEvNS_9BwdParamsE,"a",@progbits
	.sectionflags	@""
	.align	4
.nv.constant0._ZN10layer_norm13ln_bwd_kernelINS_13Kernel_traitsIf6__halffS2_fjLj1280ELj1ELj4ELj1ELj16ENS_18Kernel_traits_baseILj1280EfS2_fS2_fjLj128EEEEELb0ELb0ELb0ELb1EEEvNS_9BwdParamsE:
	.zero		1192


//--------------------- .nv.constant0._ZN10layer_norm13ln_bwd_kernelINS_13Kernel_traitsIf6__halffS2_fjLj1280ELj1ELj4ELj1ELj16ENS_18Kernel_traits_baseILj1280EfS2_fS2_fjLj128EEEEELb0ELb0ELb1ELb0EEEvNS_9BwdParamsE --------------------------
	.section	.nv.constant0._ZN10layer_norm13ln_bwd_kernelINS_13Kernel_traitsIf6__halffS2_fjLj1280ELj1ELj4ELj1ELj16ENS_18Kernel_traits_baseILj1280EfS2_fS2_fjLj128EEEEELb0ELb0ELb1ELb0EEEvNS_9BwdParamsE,"a",@progbits
	.sectionflags	@""
	.align	4
.nv.constant0._ZN10layer_norm13ln_bwd_kernelINS_13Kernel_traitsIf6__halffS2_fjLj1280ELj1ELj4ELj1ELj16ENS_18Kernel_traits_baseILj1280EfS2_fS2_fjLj128EEEEELb0ELb0ELb1ELb0EEEvNS_9BwdParamsE:
	.zero		1192


//--------------------- .nv.constant0._ZN10layer_norm13ln_bwd_kernelINS_13Kernel_traitsIf6__halffS2_fjLj1280ELj1ELj4ELj1ELj16ENS_18Kernel_traits_baseILj1280EfS2_fS2_fjLj128EEEEELb0ELb0ELb1ELb1EEEvNS_9BwdParamsE --------------------------
	.section	.nv.constant0._ZN10layer_norm13ln_bwd_kernelINS_13Kernel_traitsIf6__halffS2_fjLj1280ELj1ELj4ELj1ELj16ENS_18Kernel_traits_baseILj1280EfS2_fS2_fjLj128EEEEELb0ELb0ELb1ELb1EEEvNS_9BwdParamsE,"a",@progbits
	.sectionflags	@""
	.align	4
.nv.constant0._ZN10layer_norm13ln_bwd_kernelINS_13Kernel_traitsIf6__halffS2_fjLj1280ELj1ELj4ELj1ELj16ENS_18Kernel_traits_baseILj1280EfS2_fS2_fjLj128EEEEELb0ELb0ELb1ELb1EEEvNS_9BwdParamsE:
	.zero		1192


//--------------------- .nv.constant0._ZN10layer_norm13ln_bwd_kernelINS_13Kernel_traitsIf6__halffS2_fjLj1280ELj1ELj4ELj1ELj16ENS_18Kernel_traits_baseILj1280EfS2_fS2_fjLj128EEEEELb0ELb1ELb0ELb0EEEvNS_9BwdParamsE --------------------------
	.section	.nv.constant0._ZN10layer_norm13ln_bwd_kernelINS_13Kernel_traitsIf6__halffS2_fjLj1280ELj1ELj4ELj1ELj16ENS_18Kernel_traits_baseILj1280EfS2_fS2_fjLj128EEEEELb0ELb1ELb0ELb0EEEvNS_9BwdParamsE,"a",@progbits
	.sectionflags	@""
	.align	4
.nv.constant0._ZN10layer_norm13ln_bwd_kernelINS_13Kernel_traitsIf6__halffS2_fjLj1280ELj1ELj4ELj1ELj16ENS_18Kernel_traits_baseILj1280EfS2_fS2_fjLj128EEEEELb0ELb1ELb0ELb0EEEvNS_9BwdParamsE:
	.zero		1192


//--------------------- .nv.constant0._ZN10layer_norm13ln_bwd_kernelINS_13Kernel_traitsIf6__halffS2_fjLj1280ELj1ELj4ELj1ELj16ENS_18Kernel_traits_baseILj1280EfS2_fS2_fjLj128EEEEELb0ELb1ELb0ELb1EEEvNS_9BwdParamsE --------------------------
	.section	.nv.constant0._ZN10layer_norm13ln_bwd_kernelINS_13Kernel_traitsIf6__halffS2_fjLj1280ELj1ELj4ELj1ELj16ENS_18Kernel_traits_baseILj1280EfS2_fS2_fjLj128EEEEELb0ELb1ELb0ELb1EEEvNS_9BwdParamsE,"a",@progbits
	.sectionflags	@""
	.align	4
.nv.constant0._ZN10layer_norm13ln_bwd_kernelINS_13Kernel_traitsIf6__halffS2_fjLj1280ELj1ELj4ELj1ELj16ENS_18Kernel_traits_baseILj1280EfS2_fS2_fjLj128EEEEELb0ELb1ELb0ELb1EEEvNS_9BwdParamsE:
	.zero		1192


//--------------------- .nv.constant0._ZN10layer_norm13ln_bwd_kernelINS_13Kernel_traitsIf6__halffS2_fjLj1280ELj1ELj4ELj1ELj16ENS_18Kernel_traits_baseILj1280EfS2_fS2_fjLj128EEEEELb0ELb1ELb1ELb0EEEvNS_9BwdParamsE --------------------------
	.section	.nv.constant0._ZN10layer_norm13ln_bwd_kernelINS_13Kernel_traitsIf6__halffS2_fjLj1280ELj1ELj4ELj1ELj16ENS_18Kernel_traits_baseILj1280EfS2_fS2_fjLj128EEEEELb0ELb1ELb1ELb0EEEvNS_9BwdParamsE,"a",@progbits
	.sectionflags	@""
	.align	4
.nv.constant0._ZN10layer_norm13ln_bwd_kernelINS_13Kernel_traitsIf6__halffS2_fjLj1280ELj1ELj4ELj1ELj16ENS_18Kernel_traits_baseILj1280EfS2_fS2_fjLj128EEEEELb0ELb1ELb1ELb0EEEvNS_9BwdParamsE:
	.zero		1192


//--------------------- .nv.constant0._ZN10layer_norm13ln_bwd_kernelINS_13Kernel_traitsIf6__halffS2_fjLj1280ELj1ELj4ELj1ELj16ENS_18Kernel_traits_baseILj1280EfS2_fS2_fjLj128EEEEELb0ELb1ELb1ELb1EEEvNS_9BwdParamsE --------------------------
	.section	.nv.constant0._ZN10layer_norm13ln_bwd_kernelINS_13Kernel_traitsIf6__halffS2_fjLj1280ELj1ELj4ELj1ELj16ENS_18Kernel_traits_baseILj1280EfS2_fS2_fjLj128EEEEELb0ELb1ELb1ELb1EEEvNS_9BwdParamsE,"a",@progbits
	.sectionflags	@""
	.align	4
.nv.constant0._ZN10layer_norm13ln_bwd_kernelINS_13Kernel_traitsIf6__halffS2_fjLj1280ELj1ELj4ELj1ELj16ENS_18Kernel_traits_baseILj1280EfS2_fS2_fjLj128EEEEELb0ELb1ELb1ELb1EEEvNS_9BwdParamsE:
	.zero		1192


//--------------------- .nv.constant0._ZN10layer_norm13ln_bwd_kernelINS_13Kernel_traitsIf6__halffS2_fjLj1280ELj1ELj4ELj1ELj16ENS_18Kernel_traits_baseILj1280EfS2_fS2_fjLj128EEEEELb1ELb0ELb0ELb0EEEvNS_9BwdParamsE --------------------------
	.section	.nv.constant0._ZN10layer_norm13ln_bwd_kernelINS_13Kernel_traitsIf6__halffS2_fjLj1280ELj1ELj4ELj1ELj16ENS_18Kernel_traits_baseILj1280EfS2_fS2_fjLj128EEEEELb1ELb0ELb0ELb0EEEvNS_9BwdParamsE,"a",@progbits
	.sectionflags	@""
	.align	4
.nv.constant0._ZN10layer_norm13ln_bwd_kernelINS_13Kernel_traitsIf6__halffS2_fjLj1280ELj1ELj4ELj1ELj16ENS_18Kernel_traits_baseILj1280EfS2_fS2_fjLj128EEEEELb1ELb0ELb0ELb0EEEvNS_9BwdParamsE:
	.zero		1192


//--------------------- .nv.constant0._ZN10layer_norm13ln_bwd_kernelINS_13Kernel_traitsIf6__halffS2_fjLj1280ELj1ELj4ELj1ELj16ENS_18Kernel_traits_baseILj1280EfS2_fS2_fjLj128EEEEELb1ELb0ELb0ELb1EEEvNS_9BwdParamsE --------------------------
	.section	.nv.constant0._ZN10layer_norm13ln_bwd_kernelINS_13Kernel_traitsIf6__halffS2_fjLj1280ELj1ELj4ELj1ELj16ENS_18Kernel_traits_baseILj1280EfS2_fS2_fjLj128EEEEELb1ELb0ELb0ELb1EEEvNS_9BwdParamsE,"a",@progbits
	.sectionflags	@""
	.align	4
.nv.constant0._ZN10layer_norm13ln_bwd_kernelINS_13Kernel_traitsIf6__halffS2_fjLj1280ELj1ELj4ELj1ELj16ENS_18Kernel_traits_baseILj1280EfS2_fS2_fjLj128EEEEELb1ELb0ELb0ELb1EEEvNS_9BwdParamsE:
	.zero		1192


//--------------------- .nv.constant0._ZN10layer_norm22ln_bwd_finalize_kernelINS_22Kernel_traits_finalizeILj1280Ef6__halffS2_fjLb0ELj1024ELj4ENS_18Kernel_traits_baseILj1280EfS2_fS2_fjLj1024EEEEELb0ELb0EEEvNS_9BwdParamsE --------------------------
	.section	.nv.constant0._ZN10layer_norm22ln_bwd_finalize_kernelINS_22Kernel_traits_finalizeILj1280Ef6__halffS2_fjLb0ELj1024ELj4ENS_18Kernel_traits_baseILj1280EfS2_fS2_fjLj1024EEEEELb0ELb0EEEvNS_9BwdParamsE,"a",@progbits
	.sectionflags	@""
	.align	4
.nv.constant0._ZN10layer_norm22ln_bwd_finalize_kernelINS_22Kernel_traits_finalizeILj1280Ef6__halffS2_fjLb0ELj1024ELj4ENS_18Kernel_traits_baseILj1280EfS2_fS2_fjLj1024EEEEELb0ELb0EEEvNS_9BwdParamsE:
	.zero		1192


//--------------------- .nv.constant0._ZN10layer_norm13ln_bwd_kernelINS_13Kernel_traitsIf6__halffS2_fjLj1280ELj1ELj4ELj1ELj16ENS_18Kernel_traits_baseILj1280EfS2_fS2_fjLj128EEEEELb1ELb0ELb1ELb0EEEvNS_9BwdParamsE --------------------------
	.section	.nv.constant0._ZN10layer_norm13ln_bwd_kernelINS_13Kernel_traitsIf6__halffS2_fjLj1280ELj1ELj4ELj1ELj16ENS_18Kernel_traits_baseILj1280EfS2_fS2_fjLj128EEEEELb1ELb0ELb1ELb0EEEvNS_9BwdParamsE,"a",@progbits
	.sectionflags	@""
	.align	4
.nv.constant0._ZN10layer_norm13ln_bwd_kernelINS_13Kernel_traitsIf6__halffS2_fjLj1280ELj1ELj4ELj1ELj16ENS_18Kernel_traits_baseILj1280EfS2_fS2_fjLj128EEEEELb1ELb0ELb1ELb0EEEvNS_9BwdParamsE:
	.zero		1192


//--------------------- .nv.constant0._ZN10layer_norm22ln_bwd_finalize_kernelINS_22Kernel_traits_finalizeILj1280Ef6__halffS2_fjLb0ELj1024ELj4ENS_18Kernel_traits_baseILj1280EfS2_fS2_fjLj1024EEEEELb0ELb1EEEvNS_9BwdParamsE --------------------------
	.section	.nv.constant0._ZN10layer_norm22ln_bwd_finalize_kernelINS_22Kernel_traits_finalizeILj1280Ef6__halffS2_fjLb0ELj1024ELj4ENS_18Kernel_traits_baseILj1280EfS2_fS2_fjLj1024EEEEELb0ELb1EEEvNS_9BwdParamsE,"a",@progbits
	.sectionflags	@""
	.align	4
.nv.constant0._ZN10layer_norm22ln_bwd_finalize_kernelINS_22Kernel_traits_finalizeILj1280Ef6__halffS2_fjLb0ELj1024ELj4ENS_18Kernel_traits_baseILj1280EfS2_fS2_fjLj1024EEEEELb0ELb1EEEvNS_9BwdParamsE:
	.zero		1192


//--------------------- .nv.constant0._ZN10layer_norm13ln_bwd_kernelINS_13Kernel_traitsIf6__halffS2_fjLj1280ELj1ELj4ELj1ELj16ENS_18Kernel_traits_baseILj1280EfS2_fS2_fjLj128EEEEELb1ELb0ELb1ELb1EEEvNS_9BwdParamsE --------------------------
	.section	.nv.constant0._ZN10layer_norm13ln_bwd_kernelINS_13Kernel_traitsIf6__halffS2_fjLj1280ELj1ELj4ELj1ELj16ENS_18Kernel_traits_baseILj1280EfS2_fS2_fjLj128EEEEELb1ELb0ELb1ELb1EEEvNS_9BwdParamsE,"a",@progbits
	.sectionflags	@""
	.align	4
.nv.constant0._ZN10layer_norm13ln_bwd_kernelINS_13Kernel_traitsIf6__halffS2_fjLj1280ELj1ELj4ELj1ELj16ENS_18Kernel_traits_baseILj1280EfS2_fS2_fjLj128EEEEELb1ELb0ELb1ELb1EEEvNS_9BwdParamsE:
	.zero		1192


//--------------------- .nv.constant0._ZN10layer_norm13ln_bwd_kernelINS_13Kernel_traitsIf6__halffS2_fjLj1280ELj1ELj4ELj1ELj16ENS_18Kernel_traits_baseILj1280EfS2_fS2_fjLj128EEEEELb1ELb1ELb0ELb0EEEvNS_9BwdParamsE --------------------------
	.section	.nv.constant0._ZN10layer_norm13ln_bwd_kernelINS_13Kernel_traitsIf6__halffS2_fjLj1280ELj1ELj4ELj1ELj16ENS_18Kernel_traits_baseILj1280EfS2_fS2_fjLj128EEEEELb1ELb1ELb0ELb0EEEvNS_9BwdParamsE,"a",@progbits
	.sectionflags	@""
	.align	4
.nv.constant0._ZN10layer_norm13ln_bwd_kernelINS_13Kernel_traitsIf6__halffS2_fjLj1280ELj1ELj4ELj1ELj16ENS_18Kernel_traits_baseILj1280EfS2_fS2_fjLj128EEEEELb1ELb1ELb0ELb0EEEvNS_9BwdParamsE:
	.zero		1192


//--------------------- .nv.constant0._ZN10layer_norm13ln_bwd_kernelINS_13Kernel_traitsIf6__halffS2_fjLj1280ELj1ELj4ELj1ELj16ENS_18Kernel_traits_baseILj1280EfS2_fS2_fjLj128EEEEELb1ELb1ELb0ELb1EEEvNS_9BwdParamsE --------------------------
	.section	.nv.constant0._ZN10layer_norm13ln_bwd_kernelINS_13Kernel_traitsIf6__halffS2_fjLj1280ELj1ELj4ELj1ELj16ENS_18Kernel_traits_baseILj1280EfS2_fS2_fjLj128EEEEELb1ELb1ELb0ELb1EEEvNS_9BwdParamsE,"a",@progbits
	.sectionflags	@""
	.align	4
.nv.constant0._ZN10layer_norm13ln_bwd_kernelINS_13Kernel_traitsIf6__halffS2_fjLj1280ELj1ELj4ELj1ELj16ENS_18Kernel_traits_baseILj1280EfS2_fS2_fjLj128EEEEELb1ELb1ELb0ELb1EEEvNS_9BwdParamsE:
	.zero		1192


//--------------------- .nv.constant0._ZN10layer_norm22ln_bwd_finalize_kernelINS_22Kernel_traits_finalizeILj1280Ef6__halffS2_fjLb1ELj1024ELj4ENS_18Kernel_traits_baseILj1280EfS2_fS2_fjLj1024EEEEELb1ELb0EEEvNS_9BwdParamsE --------------------------
	.section	.nv.constant0._ZN10layer_norm22ln_bwd_finalize_kernelINS_22Kernel_traits_finalizeILj1280Ef6__halffS2_fjLb1ELj1024ELj4ENS_18Kernel_traits_baseILj1280EfS2_fS2_fjLj1024EEEEELb1ELb0EEEvNS_9BwdParamsE,"a",@progbits
	.sectionflags	@""
	.align	4
.nv.constant0._ZN10layer_norm22ln_bwd_finalize_kernelINS_22Kernel_traits_finalizeILj1280Ef6__halffS2_fjLb1ELj1024ELj4ENS_18Kernel_traits_baseILj1280EfS2_fS2_fjLj1024EEEEELb1ELb0EEEvNS_9BwdParamsE:
	.zero		1192


//--------------------- .nv.constant0._ZN10layer_norm13ln_bwd_kernelINS_13Kernel_traitsIf6__halffS2_fjLj1280ELj1ELj4ELj1ELj16ENS_18Kernel_traits_baseILj1280EfS2_fS2_fjLj128EEEEELb1ELb1ELb1ELb0EEEvNS_9BwdParamsE --------------------------
	.section	.nv.constant0._ZN10layer_norm13ln_bwd_kernelINS_13Kernel_traitsIf6__halffS2_fjLj1280ELj1ELj4ELj1ELj16ENS_18Kernel_traits_baseILj1280EfS2_fS2_fjLj128EEEEELb1ELb1ELb1ELb0EEEvNS_9BwdParamsE,"a",@progbits
	.sectionflags	@""
	.align	4
.nv.constant0._ZN10layer_norm13ln_bwd_kernelINS_13Kernel_traitsIf6__halffS2_fjLj1280ELj1ELj4ELj1ELj16ENS_18Kernel_traits_baseILj1280EfS2_fS2_fjLj128EEEEELb1ELb1ELb1ELb0EEEvNS_9BwdParamsE:
	.zero		1192


//--------------------- .nv.constant0._ZN10layer_norm22ln_bwd_finalize_kernelINS_22Kernel_traits_finalizeILj1280Ef6__halffS2_fjLb1ELj1024ELj4ENS_18Kernel_traits_baseILj1280EfS2_fS2_fjLj1024EEEEELb1ELb1EEEvNS_9BwdParamsE --------------------------
	.section	.nv.constant0._ZN10layer_norm22ln_bwd_finalize_kernelINS_22Kernel_traits_finalizeILj1280Ef6__halffS2_fjLb1ELj1024ELj4ENS_18Kernel_traits_baseILj1280EfS2_fS2_fjLj1024EEEEELb1ELb1EEEvNS_9BwdParamsE,"a",@progbits
	.sectionflags	@""
	.align	4
.nv.constant0._ZN10layer_norm22ln_bwd_finalize_kernelINS_22Kernel_traits_finalizeILj1280Ef6__halffS2_fjLb1ELj1024ELj4ENS_18Kernel_traits_baseILj1280EfS2_fS2_fjLj1024EEEEELb1ELb1EEEvNS_9BwdParamsE:
	.zero		1192


//--------------------- .nv.constant0._ZN10layer_norm13ln_bwd_kernelINS_13Kernel_traitsIf6__halffS2_fjLj1280ELj1ELj4ELj1ELj16ENS_18Kernel_traits_baseILj1280EfS2_fS2_fjLj128EEEEELb1ELb1ELb1ELb1EEEvNS_9BwdParamsE --------------------------
	.section	.nv.constant0._ZN10layer_norm13ln_bwd_kernelINS_13Kernel_traitsIf6__halffS2_fjLj1280ELj1ELj4ELj1ELj16ENS_18Kernel_traits_baseILj1280EfS2_fS2_fjLj128EEEEELb1ELb1ELb1ELb1EEEvNS_9BwdParamsE,"a",@progbits
	.sectionflags	@""
	.align	4
.nv.constant0._ZN10layer_norm13ln_bwd_kernelINS_13Kernel_traitsIf6__halffS2_fjLj1280ELj1ELj4ELj1ELj16ENS_18Kernel_traits_baseILj1280EfS2_fS2_fjLj128EEEEELb1ELb1ELb1ELb1EEEvNS_9BwdParamsE:
	.zero		1192


//--------------------- .nv.constant0._ZN10layer_norm13ln_bwd_kernelINS_13Kernel_traitsI6__halfffffjLj1280ELj1ELj4ELj1ELj16ENS_18Kernel_traits_baseILj1280ES2_ffffjLj128EEEEELb0ELb0ELb0ELb0EEEvNS_9BwdParamsE --------------------------
	.section	.nv.constant0._ZN10layer_norm13ln_bwd_kernelINS_13Kernel_traitsI6__halfffffjLj1280ELj1ELj4ELj1ELj16ENS_18Kernel_traits_baseILj1280ES2_ffffjLj128EEEEELb0ELb0ELb0ELb0EEEvNS_9BwdParamsE,"a",@progbits
	.sectionflags	@""
	.align	4
.nv.constant0._ZN10layer_norm13ln_bwd_kernelINS_13Kernel_traitsI6__halfffffjLj1280ELj1ELj4ELj1ELj16ENS_18Kernel_traits_baseILj1280ES2_ffffjLj128EEEEELb0ELb0ELb0ELb0EEEvNS_9BwdParamsE:
	.zero		1192


//--------------------- .nv.constant0._ZN10layer_norm13ln_bwd_kernelINS_13Kernel_traitsI6__halfffffjLj1280ELj1ELj4ELj1ELj16ENS_18Kernel_traits_baseILj1280ES2_ffffjLj128EEEEELb0ELb0ELb0ELb1EEEvNS_9BwdParamsE --------------------------
	.section	.nv.constant0._ZN10layer_norm13ln_bwd_kernelINS_13Kernel_traitsI6__halfffffjLj1280ELj1ELj4ELj1ELj16ENS_18Kernel_traits_baseILj1280ES2_ffffjLj128EEEEELb0ELb0ELb0ELb1EEEvNS_9BwdParamsE,"a",@progbits
	.sectionflags	@""
	.align	4
.nv.constant0._ZN10layer_norm13ln_bwd_kernelINS_13Kernel_traitsI6__halfffffjLj1280ELj1ELj4ELj1ELj16ENS_18Kernel_traits_baseILj1280ES2_ffffjLj128EEEEELb0ELb0ELb0ELb1EEEvNS_9BwdParamsE:
	.zero		1192


//--------------------- .nv.constant0._ZN10layer_norm13ln_bwd_kernelINS_13Kernel_traitsI6__halfffffjLj1280ELj1ELj4ELj1ELj16ENS_18Kernel_traits_baseILj1280ES2_ffffjLj128EEEEELb0ELb0ELb1ELb0EEEvNS_9BwdParamsE --------------------------
	.section	.nv.constant0._ZN10layer_norm13ln_bwd_kernelINS_13Kernel_traitsI6__halfffffjLj1280ELj1ELj4ELj1ELj16ENS_18Kernel_traits_baseILj1280ES2_ffffjLj128EEEEELb0ELb0ELb1ELb0EEEvNS_9BwdParamsE,"a",@progbits
	.sectionflags	@""
	.align	4
.nv.constant0._ZN10layer_norm13ln_bwd_kernelINS_13Kernel_traitsI6__halfffffjLj1280ELj1ELj4ELj1ELj16ENS_18Kernel_traits_baseILj1280ES2_ffffjLj128EEEEELb0ELb0ELb1ELb0EEEvNS_9BwdParamsE:
	.zero		1192


//--------------------- .nv.constant0._ZN10layer_norm13ln_bwd_kernelINS_13Kernel_traitsI6__halfffffjLj1280ELj1ELj4ELj1ELj16ENS_18Kernel_traits_baseILj1280ES2_ffffjLj128EEEEELb0ELb0ELb1ELb1EEEvNS_9BwdParamsE --------------------------
	.section	.nv.constant0._ZN10layer_norm13ln_bwd_kernelINS_13Kernel_traitsI6__halfffffjLj1280ELj1ELj4ELj1ELj16ENS_18Kernel_traits_baseILj1280ES2_ffffjLj128EEEEELb0ELb0ELb1ELb1EEEvNS_9BwdParamsE,"a",@progbits
	.sectionflags	@""
	.align	4
.nv.constant0._ZN10layer_norm13ln_bwd_kernelINS_13Kernel_traitsI6__halfffffjLj1280ELj1ELj4ELj1ELj16ENS_18Kernel_traits_baseILj1280ES2_ffffjLj128EEEEELb0ELb0ELb1ELb1EEEvNS_9BwdParamsE:
	.zero		1192


//--------------------- .nv.constant0._ZN10layer_norm13ln_bwd_kernelINS_13Kernel_traitsI6__halfffffjLj1280ELj1ELj4ELj1ELj16ENS_18Kernel_traits_baseILj1280ES2_ffffjLj128EEEEELb0ELb1ELb0ELb0EEEvNS_9BwdParamsE --------------------------
	.section	.nv.constant0._ZN10layer_norm13ln_bwd_kernelINS_13Kernel_traitsI6__halfffffjLj1280ELj1ELj4ELj1ELj16ENS_18Kernel_traits_baseILj1280ES2_ffffjLj128EEEEELb0ELb1ELb0ELb0EEEvNS_9BwdParamsE,"a",@progbits
	.sectionflags	@""
	.align	4
.nv.constant0._ZN10layer_norm13ln_bwd_kernelINS_13Kernel_traitsI6__halfffffjLj1280ELj1ELj4ELj1ELj16ENS_18Kernel_traits_baseILj1280ES2_ffffjLj128EEEEELb0ELb1ELb0ELb0EEEvNS_9BwdParamsE:
	.zero		1192


//--------------------- .nv.constant0._ZN10layer_norm13ln_bwd_kernelINS_13Kernel_traitsI6__halfffffjLj1280ELj1ELj4ELj1ELj16ENS_18Kernel_traits_baseILj1280ES2_ffffjLj128EEEEELb0ELb1ELb0ELb1EEEvNS_9BwdParamsE --------------------------
	.section	.nv.constant0._ZN10layer_norm13ln_bwd_kernelINS_13Kernel_traitsI6__halfffffjLj1280ELj1ELj4ELj1ELj16ENS_18Kernel_traits_baseILj1280ES2_ffffjLj128EEEEELb0ELb1ELb0ELb1EEEvNS_9BwdParamsE,"a",@progbits
	.sectionflags	@""
	.align	4
.nv.constant0._ZN10layer_norm13ln_bwd_kernelINS_13Kernel_traitsI6__halfffffjLj1280ELj1ELj4ELj1ELj16ENS_18Kernel_traits_baseILj1280ES2_ffffjLj128EEEEELb0ELb1ELb0ELb1EEEvNS_9BwdParamsE:
	.zero		1192


//--------------------- .nv.constant0._ZN10layer_norm13ln_bwd_kernelINS_13Kernel_traitsI6__halfffffjLj1280ELj1ELj4ELj1ELj16ENS_18Kernel_traits_baseILj1280ES2_ffffjLj128EEEEELb0ELb1ELb1ELb0EEEvNS_9BwdParamsE --------------------------
	.section	.nv.constant0._ZN10layer_norm13ln_bwd_kernelINS_13Kernel_traitsI6__halfffffjLj1280ELj1ELj4ELj1ELj16ENS_18Kernel_traits_baseILj1280ES2_ffffjLj128EEEEELb0ELb1ELb1ELb0EEEvNS_9BwdParamsE,"a",@progbits
	.sectionflags	@""
	.align	4
.nv.constant0._ZN10layer_norm13ln_bwd_kernelINS_13Kernel_traitsI6__halfffffjLj1280ELj1ELj4ELj1ELj16ENS_18Kernel_traits_baseILj1280ES2_ffffjLj128EEEEELb0ELb1ELb1ELb0EEEvNS_9BwdParamsE:
	.zero		1192


//--------------------- .nv.constant0._ZN10layer_norm13ln_bwd_kernelINS_13Kernel_traitsI6__halfffffjLj1280ELj1ELj4ELj1ELj16ENS_18Kernel_traits_baseILj1280ES2_ffffjLj128EEEEELb0ELb1ELb1ELb1EEEvNS_9BwdParamsE --------------------------
	.section	.nv.constant0._ZN10layer_norm13ln_bwd_kernelINS_13Kernel_traitsI6__halfffffjLj1280ELj1ELj4ELj1ELj16ENS_18Kernel_traits_baseILj1280ES2_ffffjLj128EEEEELb0ELb1ELb1ELb1EEEvNS_9BwdParamsE,"a",@progbits
	.sectionflags	@""
	.align	4
.nv.constant0._ZN10layer_norm13ln_bwd_kernelINS_13Kernel_traitsI6__halfffffjLj1280ELj1ELj4ELj1ELj16ENS_18Kernel_traits_baseILj1280ES2_ffffjLj128EEEEELb0ELb1ELb1ELb1EEEvNS_9BwdParamsE:
	.zero		1192


//--------------------- .nv.constant0._ZN10layer_norm13ln_bwd_kernelINS_13Kernel_traitsI6__halfffffjLj1280ELj1ELj4ELj1ELj16ENS_18Kernel_traits_baseILj1280ES2_ffffjLj128EEEEELb1ELb0ELb0ELb0EEEvNS_9BwdParamsE --------------------------
	.section	.nv.constant0._ZN10layer_norm13ln_bwd_kernelINS_13Kernel_traitsI6__halfffffjLj1280ELj1ELj4ELj1ELj16ENS_18Kernel_traits_baseILj1280ES2_ffffjLj128EEEEELb1ELb0ELb0ELb0EEEvNS_9BwdParamsE,"a",@progbits
	.sectionflags	@""
	.align	4
.nv.constant0._ZN10layer_norm13ln_bwd_kernelINS_13Kernel_traitsI6__halfffffjLj1280ELj1ELj4ELj1ELj16ENS_18Kernel_traits_baseILj1280ES2_ffffjLj128EEEEELb1ELb0ELb0ELb0EEEvNS_9BwdParamsE:
	.zero		1192


//--------------------- .nv.constant0._ZN10layer_norm13ln_bwd_kernelINS_13Kernel_traitsI6__halfffffjLj1280ELj1ELj4ELj1ELj16ENS_18Kernel_traits_baseILj1280ES2_ffffjLj128EEEEELb1ELb0ELb0ELb1EEEvNS_9BwdParamsE --------------------------
	.section	.nv.constant0._ZN10layer_norm13ln_bwd_kernelINS_13Kernel_traitsI6__halfffffjLj1280ELj1ELj4ELj1ELj16ENS_18Kernel_traits_baseILj1280ES2_ffffjLj128EEEEELb1ELb0ELb0ELb1EEEvNS_9BwdParamsE,"a",@progbits
	.sectionflags	@""
	.align	4
.nv.constant0._ZN10layer_norm13ln_bwd_kernelINS_13Kernel_traitsI6__halfffffjLj1280ELj1ELj4ELj1ELj16ENS_18Kernel_traits_baseILj1280ES2_ffffjLj128EEEEELb1ELb0ELb0ELb1EEEvNS_9BwdParamsE:
	.zero		1192


//--------------------- .nv.constant0._ZN10layer_norm22ln_bwd_finalize_kernelINS_22Kernel_traits_finalizeILj1280E6__halfffffjLb0ELj1024ELj4ENS_18Kernel_traits_baseILj1280ES2_ffffjLj1024EEEEELb0ELb0EEEvNS_9BwdParamsE --------------------------
	.section	.nv.constant0._ZN10layer_norm22ln_bwd_finalize_kernelINS_22Kernel_traits_finalizeILj1280E6__halfffffjLb0ELj1024ELj4ENS_18Kernel_traits_baseILj1280ES2_ffffjLj1024EEEEELb0ELb0EEEvNS_9BwdParamsE,"a",@progbits
	.sectionflags	@""
	.align	4
.nv.constant0._ZN10layer_norm22ln_bwd_finalize_kernelINS_22Kernel_traits_finalizeILj1280E6__halfffffjLb0ELj1024ELj4ENS_18Kernel_traits_baseILj1280ES2_ffffjLj1024EEEEELb0ELb0EEEvNS_9BwdParamsE:
	.zero		1192


//--------------------- .nv.constant0._ZN10layer_norm13ln_bwd_kernelINS_13Kernel_traitsI6__halfffffjLj1280ELj1ELj4ELj1ELj16ENS_18Kernel_traits_baseILj1280ES2_ffffjLj128EEEEELb1ELb0ELb1ELb0EEEvNS_9BwdParamsE --------------------------
	.section	.nv.constant0._ZN10layer_norm13ln_bwd_kernelINS_13Kernel_traitsI6__halfffffjLj1280ELj1ELj4ELj1ELj16ENS_18Kernel_traits_baseILj1280ES2_ffffjLj128EEEEELb1ELb0ELb1ELb0EEEvNS_9BwdParamsE,"a",@progbits
	.sectionflags	@""
	.align	4
.nv.constant0._ZN10layer_norm13ln_bwd_kernelINS_13Kernel_traitsI6__halfffffjLj1280ELj1ELj4ELj1ELj16ENS_18Kernel_traits_baseILj1280ES2_ffffjLj128EEEEELb1ELb0ELb1ELb0EEEvNS_9BwdParamsE:
	.zero		1192


//--------------------- .nv.constant0._ZN10layer_norm22ln_bwd_finalize_kernelINS_22Kernel_traits_finalizeILj1280E6__halfffffjLb0ELj1024ELj4ENS_18Kernel_traits_baseILj1280ES2_ffffjLj1024EEEEELb0ELb1EEEvNS_9BwdParamsE --------------------------
	.section	.nv.constant0._ZN10layer_norm22ln_bwd_finalize_kernelINS_22Kernel_traits_finalizeILj1280E6__halfffffjLb0ELj1024ELj4ENS_18Kernel_traits_baseILj1280ES2_ffffjLj1024EEEEELb0ELb1EEEvNS_9BwdParamsE,"a",@progbits
	.sectionflags	@""
	.align	4
.nv.constant0._ZN10layer_norm22ln_bwd_finalize_kernelINS_22Kernel_traits_finalizeILj1280E6__halfffffjLb0ELj1024ELj4ENS_18Kernel_traits_baseILj1280ES2_ffffjLj1024EEEEELb0ELb1EEEvNS_9BwdParamsE:
	.zero		1192


//--------------------- .nv.constant0._ZN10layer_norm13ln_bwd_kernelINS_13Kernel_traitsI6__halfffffjLj1280ELj1ELj4ELj1ELj16ENS_18Kernel_traits_baseILj1280ES2_ffffjLj128EEEEELb1ELb0ELb1ELb1EEEvNS_9BwdParamsE --------------------------
	.section	.nv.constant0._ZN10layer_norm13ln_bwd_kernelINS_13Kernel_traitsI6__halfffffjLj1280ELj1ELj4ELj1ELj16ENS_18Kernel_traits_baseILj1280ES2_ffffjLj128EEEEELb1ELb0ELb1ELb1EEEvNS_9BwdParamsE,"a",@progbits
	.sectionflags	@""
	.align	4
.nv.constant0._ZN10layer_norm13ln_bwd_kernelINS_13Kernel_traitsI6__halfffffjLj1280ELj1ELj4ELj1ELj16ENS_18Kernel_traits_baseILj1280ES2_ffffjLj128EEEEELb1ELb0ELb1ELb1EEEvNS_9BwdParamsE:
	.zero		1192


//--------------------- .nv.constant0._ZN10layer_norm13ln_bwd_kernelINS_13Kernel_traitsI6__halfffffjLj1280ELj1ELj4ELj1ELj16ENS_18Kernel_traits_baseILj1280ES2_ffffjLj128EEEEELb1ELb1ELb0ELb0EEEvNS_9BwdParamsE --------------------------
	.section	.nv.constant0._ZN10layer_norm13ln_bwd_kernelINS_13Kernel_traitsI6__halfffffjLj1280ELj1ELj4ELj1ELj16ENS_18Kernel_traits_baseILj1280ES2_ffffjLj128EEEEELb1ELb1ELb0ELb0EEEvNS_9BwdParamsE,"a",@progbits
	.sectionflags	@""
	.align	4
.nv.constant0._ZN10layer_norm13ln_bwd_kernelINS_13Kernel_traitsI6__halfffffjLj1280ELj1ELj4ELj1ELj16ENS_18Kernel_traits_baseILj1280ES2_ffffjLj128EEEEELb1ELb1ELb0ELb0EEEvNS_9BwdParamsE:
	.zero		1192


//--------------------- .nv.constant0._ZN10layer_norm13ln_bwd_kernelINS_13Kernel_traitsI6__halfffffjLj1280ELj1ELj4ELj1ELj16ENS_18Kernel_traits_baseILj1280ES2_ffffjLj128EEEEELb1ELb1ELb0ELb1EEEvNS_9BwdParamsE --------------------------
	.section	.nv.constant0._ZN10layer_norm13ln_bwd_kernelINS_13Kernel_traitsI6__halfffffjLj1280ELj1ELj4ELj1ELj16ENS_18Kernel_traits_baseILj1280ES2_ffffjLj128EEEEELb1ELb1ELb0ELb1EEEvNS_9BwdParamsE,"a",@progbits
	.sectionflags	@""
	.align	4
.nv.constant0._ZN10layer_norm13ln_bwd_kernelINS_13Kernel_traitsI6__halfffffjLj1280ELj1ELj4ELj1ELj16ENS_18Kernel_traits_baseILj1280ES2_ffffjLj128EEEEELb1ELb1ELb0ELb1EEEvNS_9BwdParamsE:
	.zero		1192


//--------------------- .nv.constant0._ZN10layer_norm22ln_bwd_finalize_kernelINS_22Kernel_traits_finalizeILj1280E6__halfffffjLb1ELj1024ELj4ENS_18Kernel_traits_baseILj1280ES2_ffffjLj1024EEEEELb1ELb0EEEvNS_9BwdParamsE --------------------------
	.section	.nv.constant0._ZN10layer_norm22ln_bwd_finalize_kernelINS_22Kernel_traits_finalizeILj1280E6__halfffffjLb1ELj1024ELj4ENS_18Kernel_traits_baseILj1280ES2_ffffjLj1024EEEEELb1ELb0EEEvNS_9BwdParamsE,"a",@progbits
	.sectionflags	@""
	.align	4
.nv.constant0._ZN10layer_norm22ln_bwd_finalize_kernelINS_22Kernel_traits_finalizeILj1280E6__halfffffjLb1ELj1024ELj4ENS_18Kernel_traits_baseILj1280ES2_ffffjLj1024EEEEELb1ELb0EEEvNS_9BwdParamsE:
	.zero		1192


//--------------------- .nv.constant0._ZN10layer_norm13ln_bwd_kernelINS_13Kernel_traitsI6__halfffffjLj1280ELj1ELj4ELj1ELj16ENS_18Kernel_traits_baseILj1280ES2_ffffjLj128EEEEELb1ELb1ELb1ELb0EEEvNS_9BwdParamsE --------------------------
	.section	.nv.constant0._ZN10layer_norm13ln_bwd_kernelINS_13Kernel_traitsI6__halfffffjLj1280ELj1ELj4ELj1ELj16ENS_18Kernel_traits_baseILj1280ES2_ffffjLj128EEEEELb1ELb1ELb1ELb0EEEvNS_9BwdParamsE,"a",@progbits
	.sectionflags	@""
	.align	4
.nv.constant0._ZN10layer_norm13ln_bwd_kernelINS_13Kernel_traitsI6__halfffffjLj1280ELj1ELj4ELj1ELj16ENS_18Kernel_traits_baseILj1280ES2_ffffjLj128EEEEELb1ELb1ELb1ELb0EEEvNS_9BwdParamsE:
	.zero		1192


//--------------------- .nv.constant0._ZN10layer_norm22ln_bwd_finalize_kernelINS_22Kernel_traits_finalizeILj1280E6__halfffffjLb1ELj1024ELj4ENS_18Kernel_traits_baseILj1280ES2_ffffjLj1024EEEEELb1ELb1EEEvNS_9BwdParamsE --------------------------
	.section	.nv.constant0._ZN10layer_norm22ln_bwd_finalize_kernelINS_22Kernel_traits_finalizeILj1280E6__halfffffjLb1ELj1024ELj4ENS_18Kernel_traits_baseILj1280ES2_ffffjLj1024EEEEELb1ELb1EEEvNS_9BwdParamsE,"a",@progbits
	.sectionflags	@""
	.align	4
.nv.constant0._ZN10layer_norm22ln_bwd_finalize_kernelINS_22Kernel_traits_finalizeILj1280E6__halfffffjLb1ELj1024ELj4ENS_18Kernel_traits_baseILj1280ES2_ffffjLj1024EEEEELb1ELb1EEEvNS_9BwdParamsE:
	.zero		1192


//--------------------- .nv.constant0._ZN10layer_norm13ln_bwd_kernelINS_13Kernel_traitsI6__halfffffjLj1280ELj1ELj4ELj1ELj16ENS_18Kernel_traits_baseILj1280ES2_ffffjLj128EEEEELb1ELb1ELb1ELb1EEEvNS_9BwdParamsE --------------------------
	.section	.nv.constant0._ZN10layer_norm13ln_bwd_kernelINS_13Kernel_traitsI6__halfffffjLj1280ELj1ELj4ELj1ELj16ENS_18Kernel_traits_baseILj1280ES2_ffffjLj128EEEEELb1ELb1ELb1ELb1EEEvNS_9BwdParamsE,"a",@progbits
	.sectionflags	@""
	.align	4
.nv.constant0._ZN10layer_norm13ln_bwd_kernelINS_13Kernel_traitsI6__halfffffjLj1280ELj1ELj4ELj1ELj16ENS_18Kernel_traits_baseILj1280ES2_ffffjLj128EEEEELb1ELb1ELb1ELb1EEEvNS_9BwdParamsE:
	.zero		1192


//--------------------- .nv.constant0._ZN10layer_norm13ln_bwd_kernelINS_13Kernel_traitsIfffffjLj1280ELj1ELj4ELj1ELj16ENS_18Kernel_traits_baseILj1280EfffffjLj128EEEEELb0ELb0ELb0ELb0EEEvNS_9BwdParamsE --------------------------
	.section	.nv.constant0._ZN10layer_norm13ln_bwd_kernelINS_13Kernel_traitsIfffffjLj1280ELj1ELj4ELj1ELj16ENS_18Kernel_traits_baseILj1280EfffffjLj128EEEEELb0ELb0ELb0ELb0EEEvNS_9BwdParamsE,"a",@progbits
	.sectionflags	@""
	.align	4
.nv.constant0._ZN10layer_norm13ln_bwd_kernelINS_13Kernel_traitsIfffffjLj1280ELj1ELj4ELj1ELj16ENS_18Kernel_traits_baseILj1280EfffffjLj128EEEEELb0ELb0ELb0ELb0EEEvNS_9BwdParamsE:
	.zero		1192


//--------------------- .nv.constant0._ZN10layer_norm13ln_bwd_kernelINS_13Kernel_traitsIfffffjLj1280ELj1ELj4ELj1ELj16ENS_18Kernel_traits_baseILj1280EfffffjLj128EEEEELb0ELb0ELb0ELb1EEEvNS_9BwdParamsE --------------------------
	.section	.nv.constant0._ZN10layer_norm13ln_bwd_kernelINS_13Kernel_traitsIfffffjLj1280ELj1ELj4ELj1ELj16ENS_18Kernel_traits_baseILj1280EfffffjLj128EEEEELb0ELb0ELb0ELb1EEEvNS_9BwdParamsE,"a",@progbits
	.sectionflags	@""
	.align	4
.nv.constant0._ZN10layer_norm13ln_bwd_kernelINS_13Kernel_traitsIfffffjLj1280ELj1ELj4ELj1ELj16ENS_18Kernel_traits_baseILj1280EfffffjLj128EEEEELb0ELb0ELb0ELb1EEEvNS_9BwdParamsE:
	.zero		1192


//--------------------- .nv.constant0._ZN10layer_norm13ln_bwd_kernelINS_13Kernel_traitsIfffffjLj1280ELj1ELj4ELj1ELj16ENS_18Kernel_traits_baseILj1280EfffffjLj128EEEEELb0ELb0ELb1ELb0EEEvNS_9BwdParamsE --------------------------
	.section	.nv.constant0._ZN10layer_norm13ln_bwd_kernelINS_13Kernel_traitsIfffffjLj1280ELj1ELj4ELj1ELj16ENS_18Kernel_traits_baseILj1280EfffffjLj128EEEEELb0ELb0ELb1ELb0EEEvNS_9BwdParamsE,"a",@progbits
	.sectionflags	@""
	.align	4
.nv.constant0._ZN10layer_norm13ln_bwd_kernelINS_13Kernel_traitsIfffffjLj1280ELj1ELj4ELj1ELj16ENS_18Kernel_traits_baseILj1280EfffffjLj128EEEEELb0ELb0ELb1ELb0EEEvNS_9BwdParamsE:
	.zero		1192


//--------------------- .nv.constant0._ZN10layer_norm13ln_bwd_kernelINS_13Kernel_traitsIfffffjLj1280ELj1ELj4ELj1ELj16ENS_18Kernel_traits_baseILj1280EfffffjLj128EEEEELb0ELb0ELb1ELb1EEEvNS_9BwdParamsE --------------------------
	.section	.nv.constant0._ZN10layer_norm13ln_bwd_kernelINS_13Kernel_traitsIfffffjLj1280ELj1ELj4ELj1ELj16ENS_18Kernel_traits_baseILj1280EfffffjLj128EEEEELb0ELb0ELb1ELb1EEEvNS_9BwdParamsE,"a",@progbits
	.sectionflags	@""
	.align	4
.nv.constant0._ZN10layer_norm13ln_bwd_kernelINS_13Kernel_traitsIfffffjLj1280ELj1ELj4ELj1ELj16ENS_18Kernel_traits_baseILj1280EfffffjLj128EEEEELb0ELb0ELb1ELb1EEEvNS_9BwdParamsE:
	.zero		1192


//--------------------- .nv.constant0._ZN10layer_norm13ln_bwd_kernelINS_13Kernel_traitsIfffffjLj1280ELj1ELj4ELj1ELj16ENS_18Kernel_traits_baseILj1280EfffffjLj128EEEEELb0ELb1ELb0ELb0EEEvNS_9BwdParamsE --------------------------
	.section	.nv.constant0._ZN10layer_norm13ln_bwd_kernelINS_13Kernel_traitsIfffffjLj1280ELj1ELj4ELj1ELj16ENS_18Kernel_traits_baseILj1280EfffffjLj128EEEEELb0ELb1ELb0ELb0EEEvNS_9BwdParamsE,"a",@progbits
	.sectionflags	@""
	.align	4
.nv.constant0._ZN10layer_norm13ln_bwd_kernelINS_13Kernel_traitsIfffffjLj1280ELj1ELj4ELj1ELj16ENS_18Kernel_traits_baseILj1280EfffffjLj128EEEEELb0ELb1ELb0ELb0EEEvNS_9BwdParamsE:
	.zero		1192


//--------------------- .nv.constant0._ZN10layer_norm13ln_bwd_kernelINS_13Kernel_traitsIfffffjLj1280ELj1ELj4ELj1ELj16ENS_18Kernel_traits_baseILj1280EfffffjLj128EEEEELb0ELb1ELb0ELb1EEEvNS_9BwdParamsE --------------------------
	.section	.nv.constant0._ZN10layer_norm13ln_bwd_kernelINS_13Kernel_traitsIfffffjLj1280ELj1ELj4ELj1ELj16ENS_18Kernel_traits_baseILj1280EfffffjLj128EEEEELb0ELb1ELb0ELb1EEEvNS_9BwdParamsE,"a",@progbits
	.sectionflags	@""
	.align	4
.nv.constant0._ZN10layer_norm13ln_bwd_kernelINS_13Kernel_traitsIfffffjLj1280ELj1ELj4ELj1ELj16ENS_18Kernel_traits_baseILj1280EfffffjLj128EEEEELb0ELb1ELb0ELb1EEEvNS_9BwdParamsE:
	.zero		1192


//--------------------- .nv.constant0._ZN10layer_norm13ln_bwd_kernelINS_13Kernel_traitsIfffffjLj1280ELj1ELj4ELj1ELj16ENS_18Kernel_traits_baseILj1280EfffffjLj128EEEEELb0ELb1ELb1ELb0EEEvNS_9BwdParamsE --------------------------
	.section	.nv.constant0._ZN10layer_norm13ln_bwd_kernelINS_13Kernel_traitsIfffffjLj1280ELj1ELj4ELj1ELj16ENS_18Kernel_traits_baseILj1280EfffffjLj128EEEEELb0ELb1ELb1ELb0EEEvNS_9BwdParamsE,"a",@progbits
	.sectionflags	@""
	.align	4
.nv.constant0._ZN10layer_norm13ln_bwd_kernelINS_13Kernel_traitsIfffffjLj1280ELj1ELj4ELj1ELj16ENS_18Kernel_traits_baseILj1280EfffffjLj128EEEEELb0ELb1ELb1ELb0EEEvNS_9BwdParamsE:
	.zero		1192


//--------------------- .nv.constant0._ZN10layer_norm13ln_bwd_kernelINS_13Kernel_traitsIfffffjLj1280ELj1ELj4ELj1ELj16ENS_18Kernel_traits_baseILj1280EfffffjLj128EEEEELb0ELb1ELb1ELb1EEEvNS_9BwdParamsE --------------------------
	.section	.nv.constant0._ZN10layer_norm13ln_bwd_kernelINS_13Kernel_traitsIfffffjLj1280ELj1ELj4ELj1ELj16ENS_18Kernel_traits_baseILj1280EfffffjLj128EEEEELb0ELb1ELb1ELb1EEEvNS_9BwdParamsE,"a",@progbits
	.sectionflags	@""
	.align	4
.nv.constant0._ZN10layer_norm13ln_bwd_kernelINS_13Kernel_traitsIfffffjLj1280ELj1ELj4ELj1ELj16ENS_18Kernel_traits_baseILj1280EfffffjLj128EEEEELb0ELb1ELb1ELb1EEEvNS_9BwdParamsE:
	.zero		1192


//--------------------- .nv.constant0._ZN10layer_norm13ln_bwd_kernelINS_13Kernel_traitsIfffffjLj1280ELj1ELj4ELj1ELj16ENS_18Kernel_traits_baseILj1280EfffffjLj128EEEEELb1ELb0ELb0ELb0EEEvNS_9BwdParamsE --------------------------
	.section	.nv.constant0._ZN10layer_norm13ln_bwd_kernelINS_13Kernel_traitsIfffffjLj1280ELj1ELj4ELj1ELj16ENS_18Kernel_traits_baseILj1280EfffffjLj128EEEEELb1ELb0ELb0ELb0EEEvNS_9BwdParamsE,"a",@progbits
	.sectionflags	@""
	.align	4
.nv.constant0._ZN10layer_norm13ln_bwd_kernelINS_13Kernel_traitsIfffffjLj1280ELj1ELj4ELj1ELj16ENS_18Kernel_traits_baseILj1280EfffffjLj128EEEEELb1ELb0ELb0ELb0EEEvNS_9BwdParamsE:
	.zero		1192


//--------------------- .nv.constant0._ZN10layer_norm13ln_bwd_kernelINS_13Kernel_traitsIfffffjLj1280ELj1ELj4ELj1ELj16ENS_18Kernel_traits_baseILj1280EfffffjLj128EEEEELb1ELb0ELb0ELb1EEEvNS_9BwdParamsE --------------------------
	.section	.nv.constant0._ZN10layer_norm13ln_bwd_kernelINS_13Kernel_traitsIfffffjLj1280ELj1ELj4ELj1ELj16ENS_18Kernel_traits_baseILj1280EfffffjLj128EEEEELb1ELb0ELb0ELb1EEEvNS_9BwdParamsE,"a",@progbits
	.sectionflags	@""
	.align	4
.nv.constant0._ZN10layer_norm13ln_bwd_kernelINS_13Kernel_traitsIfffffjLj1280ELj1ELj4ELj1ELj16ENS_18Kernel_traits_baseILj1280EfffffjLj128EEEEELb1ELb0ELb0ELb1EEEvNS_9BwdParamsE:
	.zero		1192


//--------------------- .nv.constant0._ZN10layer_norm22ln_bwd_finalize_kernelINS_22Kernel_traits_finalizeILj1280EfffffjLb0ELj1024ELj4ENS_18Kernel_traits_baseILj1280EfffffjLj1024EEEEELb0ELb0EEEvNS_9BwdParamsE --------------------------
	.section	.nv.constant0._ZN10layer_norm22ln_bwd_finalize_kernelINS_22Kernel_traits_finalizeILj1280EfffffjLb0ELj1024ELj4ENS_18Kernel_traits_baseILj1280EfffffjLj1024EEEEELb0ELb0EEEvNS_9BwdParamsE,"a",@progbits
	.sectionflags	@""
	.align	4
.nv.constant0._ZN10layer_norm22ln_bwd_finalize_kernelINS_22Kernel_traits_finalizeILj1280EfffffjLb0ELj1024ELj4ENS_18Kernel_traits_baseILj1280EfffffjLj1024EEEEELb0ELb0EEEvNS_9BwdParamsE:
	.zero		1192


//--------------------- .nv.constant0._ZN10layer_norm13ln_bwd_kernelINS_13Kernel_traitsIfffffjLj1280ELj1ELj4ELj1ELj16ENS_18Kernel_traits_baseILj1280EfffffjLj128EEEEELb1ELb0ELb1ELb0EEEvNS_9BwdParamsE --------------------------
	.section	.nv.constant0._ZN10layer_norm13ln_bwd_kernelINS_13Kernel_traitsIfffffjLj1280ELj1ELj4ELj1ELj16ENS_18Kernel_traits_baseILj1280EfffffjLj128EEEEELb1ELb0ELb1ELb0EEEvNS_9BwdParamsE,"a",@progbits
	.sectionflags	@""
	.align	4
.nv.constant0._ZN10layer_norm13ln_bwd_kernelINS_13Kernel_traitsIfffffjLj1280ELj1ELj4ELj1ELj16ENS_18Kernel_traits_baseILj1280EfffffjLj128EEEEELb1ELb0ELb1ELb0EEEvNS_9BwdParamsE:
	.zero		1192


//--------------------- .nv.constant0._ZN10layer_norm22ln_bwd_finalize_kernelINS_22Kernel_traits_finalizeILj1280EfffffjLb0ELj1024ELj4ENS_18Kernel_traits_baseILj1280EfffffjLj1024EEEEELb0ELb1EEEvNS_9BwdParamsE --------------------------
	.section	.nv.constant0._ZN10layer_norm22ln_bwd_finalize_kernelINS_22Kernel_traits_finalizeILj1280EfffffjLb0ELj1024ELj4ENS_18Kernel_traits_baseILj1280EfffffjLj1024EEEEELb0ELb1EEEvNS_9BwdParamsE,"a",@progbits
	.sectionflags	@""
	.align	4
.nv.constant0._ZN10layer_norm22ln_bwd_finalize_kernelINS_22Kernel_traits_finalizeILj1280EfffffjLb0ELj1024ELj4ENS_18Kernel_traits_baseILj1280EfffffjLj1024EEEEELb0ELb1EEEvNS_9BwdParamsE:
	.zero		1192


//--------------------- .nv.constant0._ZN10layer_norm13ln_bwd_kernelINS_13Kernel_traitsIfffffjLj1280ELj1ELj4ELj1ELj16ENS_18Kernel_traits_baseILj1280EfffffjLj128EEEEELb1ELb0ELb1ELb1EEEvNS_9BwdParamsE --------------------------
	.section	.nv.constant0._ZN10layer_norm13ln_bwd_kernelINS_13Kernel_traitsIfffffjLj1280ELj1ELj4ELj1ELj16ENS_18Kernel_traits_baseILj1280EfffffjLj128EEEEELb1ELb0ELb1ELb1EEEvNS_9BwdParamsE,"a",@progbits
	.sectionflags	@""
	.align	4
.nv.constant0._ZN10layer_norm13ln_bwd_kernelINS_13Kernel_traitsIfffffjLj1280ELj1ELj4ELj1ELj16ENS_18Kernel_traits_baseILj1280EfffffjLj128EEEEELb1ELb0ELb1ELb1EEEvNS_9BwdParamsE:
	.zero		1192


//--------------------- .nv.constant0._ZN10layer_norm13ln_bwd_kernelINS_13Kernel_traitsIfffffjLj1280ELj1ELj4ELj1ELj16ENS_18Kernel_traits_baseILj1280EfffffjLj128EEEEELb1ELb1ELb0ELb0EEEvNS_9BwdParamsE --------------------------
	.section	.nv.constant0._ZN10layer_norm13ln_bwd_kernelINS_13Kernel_traitsIfffffjLj1280ELj1ELj4ELj1ELj16ENS_18Kernel_traits_baseILj1280EfffffjLj128EEEEELb1ELb1ELb0ELb0EEEvNS_9BwdParamsE,"a",@progbits
	.sectionflags	@""
	.align	4
.nv.constant0._ZN10layer_norm13ln_bwd_kernelINS_13Kernel_traitsIfffffjLj1280ELj1ELj4ELj1ELj16ENS_18Kernel_traits_baseILj1280EfffffjLj128EEEEELb1ELb1ELb0ELb0EEEvNS_9BwdParamsE:
	.zero		1192


//--------------------- .nv.constant0._ZN10layer_norm13ln_bwd_kernelINS_13Kernel_traitsIfffffjLj1280ELj1ELj4ELj1ELj16ENS_18Kernel_traits_baseILj1280EfffffjLj128EEEEELb1ELb1ELb0ELb1EEEvNS_9BwdParamsE --------------------------
	.section	.nv.constant0._ZN10layer_norm13ln_bwd_kernelINS_13Kernel_traitsIfffffjLj1280ELj1ELj4ELj1ELj16ENS_18Kernel_traits_baseILj1280EfffffjLj128EEEEELb1ELb1ELb0ELb1EEEvNS_9BwdParamsE,"a",@progbits
	.sectionflags	@""
	.align	4
.nv.constant0._ZN10layer_norm13ln_bwd_kernelINS_13Kernel_traitsIfffffjLj1280ELj1ELj4ELj1ELj16ENS_18Kernel_traits_baseILj1280EfffffjLj128EEEEELb1ELb1ELb0ELb1EEEvNS_9BwdParamsE:
	.zero		1192


//--------------------- .nv.constant0._ZN10layer_norm22ln_bwd_finalize_kernelINS_22Kernel_traits_finalizeILj1280EfffffjLb1ELj1024ELj4ENS_18Kernel_traits_baseILj1280EfffffjLj1024EEEEELb1ELb0EEEvNS_9BwdParamsE --------------------------
	.section	.nv.constant0._ZN10layer_norm22ln_bwd_finalize_kernelINS_22Kernel_traits_finalizeILj1280EfffffjLb1ELj1024ELj4ENS_18Kernel_traits_baseILj1280EfffffjLj1024EEEEELb1ELb0EEEvNS_9BwdParamsE,"a",@progbits
	.sectionflags	@""
	.align	4
.nv.constant0._ZN10layer_norm22ln_bwd_finalize_kernelINS_22Kernel_traits_finalizeILj1280EfffffjLb1ELj1024ELj4ENS_18Kernel_traits_baseILj1280EfffffjLj1024EEEEELb1ELb0EEEvNS_9BwdParamsE:
	.zero		1192


//--------------------- .nv.constant0._ZN10layer_norm13ln_bwd_kernelINS_13Kernel_traitsIfffffjLj1280ELj1ELj4ELj1ELj16ENS_18Kernel_traits_baseILj1280EfffffjLj128EEEEELb1ELb1ELb1ELb0EEEvNS_9BwdParamsE --------------------------
	.section	.nv.constant0._ZN10layer_norm13ln_bwd_kernelINS_13Kernel_traitsIfffffjLj1280ELj1ELj4ELj1ELj16ENS_18Kernel_traits_baseILj1280EfffffjLj128EEEEELb1ELb1ELb1ELb0EEEvNS_9BwdParamsE,"a",@progbits
	.sectionflags	@""
	.align	4
.nv.constant0._ZN10layer_norm13ln_bwd_kernelINS_13Kernel_traitsIfffffjLj1280ELj1ELj4ELj1ELj16ENS_18Kernel_traits_baseILj1280EfffffjLj128EEEEELb1ELb1ELb1ELb0EEEvNS_9BwdParamsE:
	.zero		1192


//--------------------- .nv.constant0._ZN10layer_norm22ln_bwd_finalize_kernelINS_22Kernel_traits_finalizeILj1280EfffffjLb1ELj1024ELj4ENS_18Kernel_traits_baseILj1280EfffffjLj1024EEEEELb1ELb1EEEvNS_9BwdParamsE --------------------------
	.section	.nv.constant0._ZN10layer_norm22ln_bwd_finalize_kernelINS_22Kernel_traits_finalizeILj1280EfffffjLb1ELj1024ELj4ENS_18Kernel_traits_baseILj1280EfffffjLj1024EEEEELb1ELb1EEEvNS_9BwdParamsE,"a",@progbits
	.sectionflags	@""
	.align	4
.nv.constant0._ZN10layer_norm22ln_bwd_finalize_kernelINS_22Kernel_traits_finalizeILj1280EfffffjLb1ELj1024ELj4ENS_18Kernel_traits_baseILj1280EfffffjLj1024EEEEELb1ELb1EEEvNS_9BwdParamsE:
	.zero		1192


//--------------------- .nv.constant0._ZN10layer_norm13ln_bwd_kernelINS_13Kernel_traitsIfffffjLj1280ELj1ELj4ELj1ELj16ENS_18Kernel_traits_baseILj1280EfffffjLj128EEEEELb1ELb1ELb1ELb1EEEvNS_9BwdParamsE --------------------------
	.section	.nv.constant0._ZN10layer_norm13ln_bwd_kernelINS_13Kernel_traitsIfffffjLj1280ELj1ELj4ELj1ELj16ENS_18Kernel_traits_baseILj1280EfffffjLj128EEEEELb1ELb1ELb1ELb1EEEvNS_9BwdParamsE,"a",@progbits
	.sectionflags	@""
	.align	4
.nv.constant0._ZN10layer_norm13ln_bwd_kernelINS_13Kernel_traitsIfffffjLj1280ELj1ELj4ELj1ELj16ENS_18Kernel_traits_baseILj1280EfffffjLj128EEEEELb1ELb1ELb1ELb1EEEvNS_9BwdParamsE:
	.zero		1192


//--------------------- SYMBOLS --------------------------

	.type		.nv.reservedSmem.offset0,@object
	.size		.nv.reservedSmem.offset0,0x4
	.type		.nv.reservedSmem.cap,@object
	.size		.nv.reservedSmem.cap,0x4
